	.target	sm_80

	.elftype	@"ET_EXEC"


//--------------------- .note.nv.tkinfo           --------------------------
	.section	.note.nv.tkinfo,"",@"SHT_NOTE"
	.sectionflags	@"SHF_NOTE_NV_TKINFO"
	.tkinfo
        /*0018*/ 	.word	0x00000002
        /*0030*/ 	.string	""
        /*0030*/ 	.string	"ptxas"
        /*0030*/ 	.string	"Cuda compilation tools, release 13.0, V13.0.88"
        /*0030*/ 	.string	"Build cuda_13.0.r13.0/compiler.36424714_0"
        /*0030*/ 	.string	"-arch sm_80 -m 64 "



//--------------------- .note.nv.cuinfo           --------------------------
	.section	.note.nv.cuinfo,"",@"SHT_NOTE"
	.sectionflags	@"SHF_NOTE_NV_CUINFO"
        /*0018*/ 	.short	0x0002
        /*001a*/ 	.short	0x0050
        /*001c*/ 	.short	0x0082
	.zero		2


//--------------------- .nv.info                  --------------------------
	.section	.nv.info,"",@"SHT_CUDA_INFO"
	.align	4


	//----- nvinfo : EIATTR_REGCOUNT
	.align		4
        /*0000*/ 	.byte	0x04, 0x2f
        /*0002*/ 	.short	(.L_49 - .L_48)
	.align		4
.L_48:
        /*0004*/ 	.word	index@(_ZN4vllm25paged_attention_v2_kernelIffLi32ELi8ELi128ELNS_18Fp8KVCacheDataTypeE0ELb1ELi512EEEvPfS2_PT_PKS3_PKT0_S9_ifPKiSB_iPKfiiiSD_SD_iiiii)
        /*0008*/ 	.word	0x00000048


	//----- nvinfo : EIATTR_FRAME_SIZE
	.align		4
.L_49:
        /*000c*/ 	.byte	0x04, 0x11
        /*000e*/ 	.short	(.L_51 - .L_50)
	.align		4
.L_50:
        /*0010*/ 	.word	index@($__internal_431_$__cuda_sm70_shflsync_bfly_p)
        /*0014*/ 	.word	0x00000000


	//----- nvinfo : EIATTR_FRAME_SIZE
	.align		4
.L_51:
        /*0018*/ 	.byte	0x04, 0x11
        /*001a*/ 	.short	(.L_53 - .L_52)
	.align		4
.L_52:
        /*001c*/ 	.word	index@(_ZN4vllm25paged_attention_v2_kernelIffLi32ELi8ELi128ELNS_18Fp8KVCacheDataTypeE0ELb1ELi512EEEvPfS2_PT_PKS3_PKT0_S9_ifPKiSB_iPKfiiiSD_SD_iiiii)
        /*0020*/ 	.word	0x00000000


	//----- nvinfo : EIATTR_REGCOUNT
	.align		4
.L_53:
        /*0024*/ 	.byte	0x04, 0x2f
        /*0026*/ 	.short	(.L_55 - .L_54)
	.align		4
.L_54:
        /*0028*/ 	.word	index@(_ZN4vllm32paged_attention_v2_reduce_kernelIfLi32ELi128ELi512EEEvPT_PKfS4_PKS1_PKii)
        /*002c*/ 	.word	0x0000001f


	//----- nvinfo : EIATTR_FRAME_SIZE
	.align		4
.L_55:
        /*0030*/ 	.byte	0x04, 0x11
        /*0032*/ 	.short	(.L_57 - .L_56)
	.align		4
.L_56:
        /*0034*/ 	.word	index@(_ZN4vllm32paged_attention_v2_reduce_kernelIfLi32ELi128ELi512EEEvPT_PKfS4_PKS1_PKii)
        /*0038*/ 	.word	0x00000000


	//----- nvinfo : EIATTR_REGCOUNT
	.align		4
.L_57:
        /*003c*/ 	.byte	0x04, 0x2f
        /*003e*/ 	.short	(.L_59 - .L_58)
	.align		4
.L_58:
        /*0040*/ 	.word	index@(_ZN4vllm25paged_attention_v2_kernelIffLi64ELi8ELi128ELNS_18Fp8KVCacheDataTypeE0ELb1ELi512EEEvPfS2_PT_PKS3_PKT0_S9_ifPKiSB_iPKfiiiSD_SD_iiiii)
        /*0044*/ 	.word	0x0000007c


	//----- nvinfo : EIATTR_FRAME_SIZE
	.align		4
.L_59:
        /*0048*/ 	.byte	0x04, 0x11
        /*004a*/ 	.short	(.L_61 - .L_60)
	.align		4
.L_60:
        /*004c*/ 	.word	index@($__internal_430_$__cuda_sm70_shflsync_bfly_p)
        /*0050*/ 	.word	0x00000000


	//----- nvinfo : EIATTR_FRAME_SIZE
	.align		4
.L_61:
        /*0054*/ 	.byte	0x04, 0x11
        /*0056*/ 	.short	(.L_63 - .L_62)
	.align		4
.L_62:
        /*0058*/ 	.word	index@(_ZN4vllm25paged_attention_v2_kernelIffLi64ELi8ELi128ELNS_18Fp8KVCacheDataTypeE0ELb1ELi512EEEvPfS2_PT_PKS3_PKT0_S9_ifPKiSB_iPKfiiiSD_SD_iiiii)
        /*005c*/ 	.word	0x00000000


	//----- nvinfo : EIATTR_REGCOUNT
	.align		4
.L_63:
        /*0060*/ 	.byte	0x04, 0x2f
        /*0062*/ 	.short	(.L_65 - .L_64)
	.align		4
.L_64:
        /*0064*/ 	.word	index@(_ZN4vllm32paged_attention_v2_reduce_kernelIfLi64ELi128ELi512EEEvPT_PKfS4_PKS1_PKii)
        /*0068*/ 	.word	0x0000001f


	//----- nvinfo : EIATTR_FRAME_SIZE
	.align		4
.L_65:
        /*006c*/ 	.byte	0x04, 0x11
        /*006e*/ 	.short	(.L_67 - .L_66)
	.align		4
.L_66:
        /*0070*/ 	.word	index@(_ZN4vllm32paged_attention_v2_reduce_kernelIfLi64ELi128ELi512EEEvPT_PKfS4_PKS1_PKii)
        /*0074*/ 	.word	0x00000000


	//----- nvinfo : EIATTR_REGCOUNT
	.align		4
.L_67:
        /*0078*/ 	.byte	0x04, 0x2f
        /*007a*/ 	.short	(.L_69 - .L_68)
	.align		4
.L_68:
        /*007c*/ 	.word	index@(_ZN4vllm25paged_attention_v2_kernelIffLi80ELi8ELi128ELNS_18Fp8KVCacheDataTypeE0ELb1ELi512EEEvPfS2_PT_PKS3_PKT0_S9_ifPKiSB_iPKfiiiSD_SD_iiiii)
        /*0080*/ 	.word	0x00000080


	//----- nvinfo : EIATTR_FRAME_SIZE
	.align		4
.L_69:
        /*0084*/ 	.byte	0x04, 0x11
        /*0086*/ 	.short	(.L_71 - .L_70)
	.align		4
.L_70:
        /*0088*/ 	.word	index@($__internal_429_$__cuda_sm70_shflsync_bfly_p)
        /*008c*/ 	.word	0x00000000


	//----- nvinfo : EIATTR_FRAME_SIZE
	.align		4
.L_71:
        /*0090*/ 	.byte	0x04, 0x11
        /*0092*/ 	.short	(.L_73 - .L_72)
	.align		4
.L_72:
        /*0094*/ 	.word	index@(_ZN4vllm25paged_attention_v2_kernelIffLi80ELi8ELi128ELNS_18Fp8KVCacheDataTypeE0ELb1ELi512EEEvPfS2_PT_PKS3_PKT0_S9_ifPKiSB_iPKfiiiSD_SD_iiiii)
        /*0098*/ 	.word	0x00000000


	//----- nvinfo : EIATTR_REGCOUNT
	.align		4
.L_73:
        /*009c*/ 	.byte	0x04, 0x2f
        /*009e*/ 	.short	(.L_75 - .L_74)
	.align		4
.L_74:
        /*00a0*/ 	.word	index@(_ZN4vllm32paged_attention_v2_reduce_kernelIfLi80ELi128ELi512EEEvPT_PKfS4_PKS1_PKii)
        /*00a4*/ 	.word	0x0000001f


	//----- nvinfo : EIATTR_FRAME_SIZE
	.align		4
.L_75:
        /*00a8*/ 	.byte	0x04, 0x11
        /*00aa*/ 	.short	(.L_77 - .L_76)
	.align		4
.L_76:
        /*00ac*/ 	.word	index@(_ZN4vllm32paged_attention_v2_reduce_kernelIfLi80ELi128ELi512EEEvPT_PKfS4_PKS1_PKii)
        /*00b0*/ 	.word	0x00000000


	//----- nvinfo : EIATTR_REGCOUNT
	.align		4
.L_77:
        /*00b4*/ 	.byte	0x04, 0x2f
        /*00b6*/ 	.short	(.L_79 - .L_78)
	.align		4
.L_78:
        /*00b8*/ 	.word	index@(_ZN4vllm25paged_attention_v2_kernelIffLi96ELi8ELi128ELNS_18Fp8KVCacheDataTypeE0ELb1ELi512EEEvPfS2_PT_PKS3_PKT0_S9_ifPKiSB_iPKfiiiSD_SD_iiiii)
        /*00bc*/ 	.word	0x000000a4


	//----- nvinfo : EIATTR_FRAME_SIZE
	.align		4
.L_79:
        /*00c0*/ 	.byte	0x04, 0x11
        /*00c2*/ 	.short	(.L_81 - .L_80)
	.align		4
.L_80:
        /*00c4*/ 	.word	index@($__internal_428_$__cuda_sm70_shflsync_bfly_p)
        /*00c8*/ 	.word	0x00000000


	//----- nvinfo : EIATTR_FRAME_SIZE
	.align		4
.L_81:
        /*00cc*/ 	.byte	0x04, 0x11
        /*00ce*/ 	.short	(.L_83 - .L_82)
	.align		4
.L_82:
        /*00d0*/ 	.word	index@(_ZN4vllm25paged_attention_v2_kernelIffLi96ELi8ELi128ELNS_18Fp8KVCacheDataTypeE0ELb1ELi512EEEvPfS2_PT_PKS3_PKT0_S9_ifPKiSB_iPKfiiiSD_SD_iiiii)
        /*00d4*/ 	.word	0x00000000


	//----- nvinfo : EIATTR_REGCOUNT
	.align		4
.L_83:
        /*00d8*/ 	.byte	0x04, 0x2f
        /*00da*/ 	.short	(.L_85 - .L_84)
	.align		4
.L_84:
        /*00dc*/ 	.word	index@(_ZN4vllm32paged_attention_v2_reduce_kernelIfLi96ELi128ELi512EEEvPT_PKfS4_PKS1_PKii)
        /*00e0*/ 	.word	0x0000001f


	//----- nvinfo : EIATTR_FRAME_SIZE
	.align		4
.L_85:
        /*00e4*/ 	.byte	0x04, 0x11
        /*00e6*/ 	.short	(.L_87 - .L_86)
	.align		4
.L_86:
        /*00e8*/ 	.word	index@(_ZN4vllm32paged_attention_v2_reduce_kernelIfLi96ELi128ELi512EEEvPT_PKfS4_PKS1_PKii)
        /*00ec*/ 	.word	0x00000000


	//----- nvinfo : EIATTR_REGCOUNT
	.align		4
.L_87:
        /*00f0*/ 	.byte	0x04, 0x2f
        /*00f2*/ 	.short	(.L_89 - .L_88)
	.align		4
.L_88:
        /*00f4*/ 	.word	index@(_ZN4vllm25paged_attention_v2_kernelIffLi112ELi8ELi128ELNS_18Fp8KVCacheDataTypeE0ELb1ELi512EEEvPfS2_PT_PKS3_PKT0_S9_ifPKiSB_iPKfiiiSD_SD_iiiii)
        /*00f8*/ 	.word	0x000000a8


	//----- nvinfo : EIATTR_FRAME_SIZE
	.align		4
.L_89:
        /*00fc*/ 	.byte	0x04, 0x11
        /*00fe*/ 	.short	(.L_91 - .L_90)
	.align		4
.L_90:
        /*0100*/ 	.word	index@($__internal_427_$__cuda_sm70_shflsync_bfly_p)
        /*0104*/ 	.word	0x00000000


	//----- nvinfo : EIATTR_FRAME_SIZE
	.align		4
.L_91:
        /*0108*/ 	.byte	0x04, 0x11
        /*010a*/ 	.short	(.L_93 - .L_92)
	.align		4
.L_92:
        /*010c*/ 	.word	index@(_ZN4vllm25paged_attention_v2_kernelIffLi112ELi8ELi128ELNS_18Fp8KVCacheDataTypeE0ELb1ELi512EEEvPfS2_PT_PKS3_PKT0_S9_ifPKiSB_iPKfiiiSD_SD_iiiii)
        /*0110*/ 	.word	0x00000000


	//----- nvinfo : EIATTR_REGCOUNT
	.align		4
.L_93:
        /*0114*/ 	.byte	0x04, 0x2f
        /*0116*/ 	.short	(.L_95 - .L_94)
	.align		4
.L_94:
        /*0118*/ 	.word	index@(_ZN4vllm32paged_attention_v2_reduce_kernelIfLi112ELi128ELi512EEEvPT_PKfS4_PKS1_PKii)
        /*011c*/ 	.word	0x0000001f


	//----- nvinfo : EIATTR_FRAME_SIZE
	.align		4
.L_95:
        /*0120*/ 	.byte	0x04, 0x11
        /*0122*/ 	.short	(.L_97 - .L_96)
	.align		4
.L_96:
        /*0124*/ 	.word	index@(_ZN4vllm32paged_attention_v2_reduce_kernelIfLi112ELi128ELi512EEEvPT_PKfS4_PKS1_PKii)
        /*0128*/ 	.word	0x00000000


	//----- nvinfo : EIATTR_REGCOUNT
	.align		4
.L_97:
        /*012c*/ 	.byte	0x04, 0x2f
        /*012e*/ 	.short	(.L_99 - .L_98)
	.align		4
.L_98:
        /*0130*/ 	.word	index@(_ZN4vllm25paged_attention_v2_kernelIffLi120ELi8ELi128ELNS_18Fp8KVCacheDataTypeE0ELb1ELi512EEEvPfS2_PT_PKS3_PKT0_S9_ifPKiSB_iPKfiiiSD_SD_iiiii)
        /*0134*/ 	.word	0x000000a8


	//----- nvinfo : EIATTR_FRAME_SIZE
	.align		4
.L_99:
        /*0138*/ 	.byte	0x04, 0x11
        /*013a*/ 	.short	(.L_101 - .L_100)
	.align		4
.L_100:
        /*013c*/ 	.word	index@($__internal_426_$__cuda_sm70_shflsync_bfly_p)
        /*0140*/ 	.word	0x00000000


	//----- nvinfo : EIATTR_FRAME_SIZE
	.align		4
.L_101:
        /*0144*/ 	.byte	0x04, 0x11
        /*0146*/ 	.short	(.L_103 - .L_102)
	.align		4
.L_102:
        /*0148*/ 	.word	index@(_ZN4vllm25paged_attention_v2_kernelIffLi120ELi8ELi128ELNS_18Fp8KVCacheDataTypeE0ELb1ELi512EEEvPfS2_PT_PKS3_PKT0_S9_ifPKiSB_iPKfiiiSD_SD_iiiii)
        /*014c*/ 	.word	0x00000000


	//----- nvinfo : EIATTR_REGCOUNT
	.align		4
.L_103:
        /*0150*/ 	.byte	0x04, 0x2f
        /*0152*/ 	.short	(.L_105 - .L_104)
	.align		4
.L_104:
        /*0154*/ 	.word	index@(_ZN4vllm32paged_attention_v2_reduce_kernelIfLi120ELi128ELi512EEEvPT_PKfS4_PKS1_PKii)
        /*0158*/ 	.word	0x0000001f


	//----- nvinfo : EIATTR_FRAME_SIZE
	.align		4
.L_105:
        /*015c*/ 	.byte	0x04, 0x11
        /*015e*/ 	.short	(.L_107 - .L_106)
	.align		4
.L_106:
        /*0160*/ 	.word	index@(_ZN4vllm32paged_attention_v2_reduce_kernelIfLi120ELi128ELi512EEEvPT_PKfS4_PKS1_PKii)
        /*0164*/ 	.word	0x00000000


	//----- nvinfo : EIATTR_REGCOUNT
	.align		4
.L_107:
        /*0168*/ 	.byte	0x04, 0x2f
        /*016a*/ 	.short	(.L_109 - .L_108)
	.align		4
.L_108:
        /*016c*/ 	.word	index@(_ZN4vllm25paged_attention_v2_kernelIffLi128ELi8ELi128ELNS_18Fp8KVCacheDataTypeE0ELb1ELi512EEEvPfS2_PT_PKS3_PKT0_S9_ifPKiSB_iPKfiiiSD_SD_iiiii)
        /*0170*/ 	.word	0x000000a8


	//----- nvinfo : EIATTR_FRAME_SIZE
	.align		4
.L_109:
        /*0174*/ 	.byte	0x04, 0x11
        /*0176*/ 	.short	(.L_111 - .L_110)
	.align		4
.L_110:
        /*0178*/ 	.word	index@($__internal_425_$__cuda_sm70_shflsync_bfly_p)
        /*017c*/ 	.word	0x00000000


	//----- nvinfo : EIATTR_FRAME_SIZE
	.align		4
.L_111:
        /*0180*/ 	.byte	0x04, 0x11
        /*0182*/ 	.short	(.L_113 - .L_112)
	.align		4
.L_112:
        /*0184*/ 	.word	index@(_ZN4vllm25paged_attention_v2_kernelIffLi128ELi8ELi128ELNS_18Fp8KVCacheDataTypeE0ELb1ELi512EEEvPfS2_PT_PKS3_PKT0_S9_ifPKiSB_iPKfiiiSD_SD_iiiii)
        /*0188*/ 	.word	0x00000000


	//----- nvinfo : EIATTR_REGCOUNT
	.align		4
.L_113:
        /*018c*/ 	.byte	0x04, 0x2f
        /*018e*/ 	.short	(.L_115 - .L_114)
	.align		4
.L_114:
        /*0190*/ 	.word	index@(_ZN4vllm32paged_attention_v2_reduce_kernelIfLi128ELi128ELi512EEEvPT_PKfS4_PKS1_PKii)
        /*0194*/ 	.word	0x0000001f


	//----- nvinfo : EIATTR_FRAME_SIZE
	.align		4
.L_115:
        /*0198*/ 	.byte	0x04, 0x11
        /*019a*/ 	.short	(.L_117 - .L_116)
	.align		4
.L_116:
        /*019c*/ 	.word	index@(_ZN4vllm32paged_attention_v2_reduce_kernelIfLi128ELi128ELi512EEEvPT_PKfS4_PKS1_PKii)
        /*01a0*/ 	.word	0x00000000


	//----- nvinfo : EIATTR_REGCOUNT
	.align		4
.L_117:
        /*01a4*/ 	.byte	0x04, 0x2f
        /*01a6*/ 	.short	(.L_119 - .L_118)
	.align		4
.L_118:
        /*01a8*/ 	.word	index@(_ZN4vllm25paged_attention_v2_kernelIffLi192ELi8ELi128ELNS_18Fp8KVCacheDataTypeE0ELb1ELi512EEEvPfS2_PT_PKS3_PKT0_S9_ifPKiSB_iPKfiiiSD_SD_iiiii)
        /*01ac*/ 	.word	0x000000ff


	//----- nvinfo : EIATTR_FRAME_SIZE
	.align		4
.L_119:
        /*01b0*/ 	.byte	0x04, 0x11
        /*01b2*/ 	.short	(.L_121 - .L_120)
	.align		4
.L_120:
        /*01b4*/ 	.word	index@($__internal_424_$__cuda_sm70_shflsync_bfly_p)
        /*01b8*/ 	.word	0x00000000


	//----- nvinfo : EIATTR_FRAME_SIZE
	.align		4
.L_121:
        /*01bc*/ 	.byte	0x04, 0x11
        /*01be*/ 	.short	(.L_123 - .L_122)
	.align		4
.L_122:
        /*01c0*/ 	.word	index@(_ZN4vllm25paged_attention_v2_kernelIffLi192ELi8ELi128ELNS_18Fp8KVCacheDataTypeE0ELb1ELi512EEEvPfS2_PT_PKS3_PKT0_S9_ifPKiSB_iPKfiiiSD_SD_iiiii)
        /*01c4*/ 	.word	0x00000000


	//----- nvinfo : EIATTR_REGCOUNT
	.align		4
.L_123:
        /*01c8*/ 	.byte	0x04, 0x2f
        /*01ca*/ 	.short	(.L_125 - .L_124)
	.align		4
.L_124:
        /*01cc*/ 	.word	index@(_ZN4vllm32paged_attention_v2_reduce_kernelIfLi192ELi128ELi512EEEvPT_PKfS4_PKS1_PKii)
        /*01d0*/ 	.word	0x0000001f


	//----- nvinfo : EIATTR_FRAME_SIZE
	.align		4
.L_125:
        /*01d4*/ 	.byte	0x04, 0x11
        /*01d6*/ 	.short	(.L_127 - .L_126)
	.align		4
.L_126:
        /*01d8*/ 	.word	index@(_ZN4vllm32paged_attention_v2_reduce_kernelIfLi192ELi128ELi512EEEvPT_PKfS4_PKS1_PKii)
        /*01dc*/ 	.word	0x00000000


	//----- nvinfo : EIATTR_REGCOUNT
	.align		4
.L_127:
        /*01e0*/ 	.byte	0x04, 0x2f
        /*01e2*/ 	.short	(.L_129 - .L_128)
	.align		4
.L_128:
        /*01e4*/ 	.word	index@(_ZN4vllm25paged_attention_v2_kernelIffLi256ELi8ELi128ELNS_18Fp8KVCacheDataTypeE0ELb1ELi512EEEvPfS2_PT_PKS3_PKT0_S9_ifPKiSB_iPKfiiiSD_SD_iiiii)
        /*01e8*/ 	.word	0x000000ff


	//----- nvinfo : EIATTR_FRAME_SIZE
	.align		4
.L_129:
        /*01ec*/ 	.byte	0x04, 0x11
        /*01ee*/ 	.short	(.L_131 - .L_130)
	.align		4
.L_130:
        /*01f0*/ 	.word	index@($__internal_423_$__cuda_sm70_shflsync_bfly_p)
        /*01f4*/ 	.word	0x00000000


	//----- nvinfo : EIATTR_FRAME_SIZE
	.align		4
.L_131:
        /*01f8*/ 	.byte	0x04, 0x11
        /*01fa*/ 	.short	(.L_133 - .L_132)
	.align		4
.L_132:
        /*01fc*/ 	.word	index@(_ZN4vllm25paged_attention_v2_kernelIffLi256ELi8ELi128ELNS_18Fp8KVCacheDataTypeE0ELb1ELi512EEEvPfS2_PT_PKS3_PKT0_S9_ifPKiSB_iPKfiiiSD_SD_iiiii)
        /*0200*/ 	.word	0x00000008


	//----- nvinfo : EIATTR_REGCOUNT
	.align		4
.L_133:
        /*0204*/ 	.byte	0x04, 0x2f
        /*0206*/ 	.short	(.L_135 - .L_134)
	.align		4
.L_134:
        /*0208*/ 	.word	index@(_ZN4vllm32paged_attention_v2_reduce_kernelIfLi256ELi128ELi512EEEvPT_PKfS4_PKS1_PKii)
        /*020c*/ 	.word	0x0000001f


	//----- nvinfo : EIATTR_FRAME_SIZE
	.align		4
.L_135:
        /*0210*/ 	.byte	0x04, 0x11
        /*0212*/ 	.short	(.L_137 - .L_136)
	.align		4
.L_136:
        /*0214*/ 	.word	index@(_ZN4vllm32paged_attention_v2_reduce_kernelIfLi256ELi128ELi512EEEvPT_PKfS4_PKS1_PKii)
        /*0218*/ 	.word	0x00000000


	//----- nvinfo : EIATTR_REGCOUNT
	.align		4
.L_137:
        /*021c*/ 	.byte	0x04, 0x2f
        /*021e*/ 	.short	(.L_139 - .L_138)
	.align		4
.L_138:
        /*0220*/ 	.word	index@(_ZN4vllm25paged_attention_v2_kernelIffLi32ELi8ELi128ELNS_18Fp8KVCacheDataTypeE0ELb0ELi512EEEvPfS2_PT_PKS3_PKT0_S9_ifPKiSB_iPKfiiiSD_SD_iiiii)
        /*0224*/ 	.word	0x00000040


	//----- nvinfo : EIATTR_FRAME_SIZE
	.align		4
.L_139:
        /*0228*/ 	.byte	0x04, 0x11
        /*022a*/ 	.short	(.L_141 - .L_140)
	.align		4
.L_140:
        /*022c*/ 	.word	index@($__internal_422_$__cuda_sm70_shflsync_bfly_p)
        /*0230*/ 	.word	0x00000000


	//----- nvinfo : EIATTR_FRAME_SIZE
	.align		4
.L_141:
        /*0234*/ 	.byte	0x04, 0x11
        /*0236*/ 	.short	(.L_143 - .L_142)
	.align		4
.L_142:
        /*0238*/ 	.word	index@(_ZN4vllm25paged_attention_v2_kernelIffLi32ELi8ELi128ELNS_18Fp8KVCacheDataTypeE0ELb0ELi512EEEvPfS2_PT_PKS3_PKT0_S9_ifPKiSB_iPKfiiiSD_SD_iiiii)
        /*023c*/ 	.word	0x00000000


	//----- nvinfo : EIATTR_REGCOUNT
	.align		4
.L_143:
        /*0240*/ 	.byte	0x04, 0x2f
        /*0242*/ 	.short	(.L_145 - .L_144)
	.align		4
.L_144:
        /*0244*/ 	.word	index@(_ZN4vllm25paged_attention_v2_kernelIffLi64ELi8ELi128ELNS_18Fp8KVCacheDataTypeE0ELb0ELi512EEEvPfS2_PT_PKS3_PKT0_S9_ifPKiSB_iPKfiiiSD_SD_iiiii)
        /*0248*/ 	.word	0x0000007c


	//----- nvinfo : EIATTR_FRAME_SIZE
	.align		4
.L_145:
        /*024c*/ 	.byte	0x04, 0x11
        /*024e*/ 	.short	(.L_147 - .L_146)
	.align		4
.L_146:
        /*0250*/ 	.word	index@($__internal_421_$__cuda_sm70_shflsync_bfly_p)
        /*0254*/ 	.word	0x00000000


	//----- nvinfo : EIATTR_FRAME_SIZE
	.align		4
.L_147:
        /*0258*/ 	.byte	0x04, 0x11
        /*025a*/ 	.short	(.L_149 - .L_148)
	.align		4
.L_148:
        /*025c*/ 	.word	index@(_ZN4vllm25paged_attention_v2_kernelIffLi64ELi8ELi128ELNS_18Fp8KVCacheDataTypeE0ELb0ELi512EEEvPfS2_PT_PKS3_PKT0_S9_ifPKiSB_iPKfiiiSD_SD_iiiii)
        /*0260*/ 	.word	0x00000000


	//----- nvinfo : EIATTR_REGCOUNT
	.align		4
.L_149:
        /*0264*/ 	.byte	0x04, 0x2f
        /*0266*/ 	.short	(.L_151 - .L_150)
	.align		4
.L_150:
        /*0268*/ 	.word	index@(_ZN4vllm25paged_attention_v2_kernelIffLi80ELi8ELi128ELNS_18Fp8KVCacheDataTypeE0ELb0ELi512EEEvPfS2_PT_PKS3_PKT0_S9_ifPKiSB_iPKfiiiSD_SD_iiiii)
        /*026c*/ 	.word	0x00000080


	//----- nvinfo : EIATTR_FRAME_SIZE
	.align		4
.L_151:
        /*0270*/ 	.byte	0x04, 0x11
        /*0272*/ 	.short	(.L_153 - .L_152)
	.align		4
.L_152:
        /*0274*/ 	.word	index@($__internal_420_$__cuda_sm70_shflsync_bfly_p)
        /*0278*/ 	.word	0x00000000


	//----- nvinfo : EIATTR_FRAME_SIZE
	.align		4
.L_153:
        /*027c*/ 	.byte	0x04, 0x11
        /*027e*/ 	.short	(.L_155 - .L_154)
	.align		4
.L_154:
        /*0280*/ 	.word	index@(_ZN4vllm25paged_attention_v2_kernelIffLi80ELi8ELi128ELNS_18Fp8KVCacheDataTypeE0ELb0ELi512EEEvPfS2_PT_PKS3_PKT0_S9_ifPKiSB_iPKfiiiSD_SD_iiiii)
        /*0284*/ 	.word	0x00000000


	//----- nvinfo : EIATTR_REGCOUNT
	.align		4
.L_155:
        /*0288*/ 	.byte	0x04, 0x2f
        /*028a*/ 	.short	(.L_157 - .L_156)
	.align		4
.L_156:
        /*028c*/ 	.word	index@(_ZN4vllm25paged_attention_v2_kernelIffLi96ELi8ELi128ELNS_18Fp8KVCacheDataTypeE0ELb0ELi512EEEvPfS2_PT_PKS3_PKT0_S9_ifPKiSB_iPKfiiiSD_SD_iiiii)
        /*0290*/ 	.word	0x000000a2


	//----- nvinfo : EIATTR_FRAME_SIZE
	.align		4
.L_157:
        /*0294*/ 	.byte	0x04, 0x11
        /*0296*/ 	.short	(.L_159 - .L_158)
	.align		4
.L_158:
        /*0298*/ 	.word	index@($__internal_419_$__cuda_sm70_shflsync_bfly_p)
        /*029c*/ 	.word	0x00000000


	//----- nvinfo : EIATTR_FRAME_SIZE
	.align		4
.L_159:
        /*02a0*/ 	.byte	0x04, 0x11
        /*02a2*/ 	.short	(.L_161 - .L_160)
	.align		4
.L_160:
        /*02a4*/ 	.word	index@(_ZN4vllm25paged_attention_v2_kernelIffLi96ELi8ELi128ELNS_18Fp8KVCacheDataTypeE0ELb0ELi512EEEvPfS2_PT_PKS3_PKT0_S9_ifPKiSB_iPKfiiiSD_SD_iiiii)
        /*02a8*/ 	.word	0x00000000


	//----- nvinfo : EIATTR_REGCOUNT
	.align		4
.L_161:
        /*02ac*/ 	.byte	0x04, 0x2f
        /*02ae*/ 	.short	(.L_163 - .L_162)
	.align		4
.L_162:
        /*02b0*/ 	.word	index@(_ZN4vllm25paged_attention_v2_kernelIffLi112ELi8ELi128ELNS_18Fp8KVCacheDataTypeE0ELb0ELi512EEEvPfS2_PT_PKS3_PKT0_S9_ifPKiSB_iPKfiiiSD_SD_iiiii)
        /*02b4*/ 	.word	0x000000a8


	//----- nvinfo : EIATTR_FRAME_SIZE
	.align		4
.L_163:
        /*02b8*/ 	.byte	0x04, 0x11
        /*02ba*/ 	.short	(.L_165 - .L_164)
	.align		4
.L_164:
        /*02bc*/ 	.word	index@($__internal_418_$__cuda_sm70_shflsync_bfly_p)
        /*02c0*/ 	.word	0x00000000


	//----- nvinfo : EIATTR_FRAME_SIZE
	.align		4
.L_165:
        /*02c4*/ 	.byte	0x04, 0x11
        /*02c6*/ 	.short	(.L_167 - .L_166)
	.align		4
.L_166:
        /*02c8*/ 	.word	index@(_ZN4vllm25paged_attention_v2_kernelIffLi112ELi8ELi128ELNS_18Fp8KVCacheDataTypeE0ELb0ELi512EEEvPfS2_PT_PKS3_PKT0_S9_ifPKiSB_iPKfiiiSD_SD_iiiii)
        /*02cc*/ 	.word	0x00000000


	//----- nvinfo : EIATTR_REGCOUNT
	.align		4
.L_167:
        /*02d0*/ 	.byte	0x04, 0x2f
        /*02d2*/ 	.short	(.L_169 - .L_168)
	.align		4
.L_168:
        /*02d4*/ 	.word	index@(_ZN4vllm25paged_attention_v2_kernelIffLi120ELi8ELi128ELNS_18Fp8KVCacheDataTypeE0ELb0ELi512EEEvPfS2_PT_PKS3_PKT0_S9_ifPKiSB_iPKfiiiSD_SD_iiiii)
        /*02d8*/ 	.word	0x000000a8


	//----- nvinfo : EIATTR_FRAME_SIZE
	.align		4
.L_169:
        /*02dc*/ 	.byte	0x04, 0x11
        /*02de*/ 	.short	(.L_171 - .L_170)
	.align		4
.L_170:
        /*02e0*/ 	.word	index@($__internal_417_$__cuda_sm70_shflsync_bfly_p)
        /*02e4*/ 	.word	0x00000000


	//----- nvinfo : EIATTR_FRAME_SIZE
	.align		4
.L_171:
        /*02e8*/ 	.byte	0x04, 0x11
        /*02ea*/ 	.short	(.L_173 - .L_172)
	.align		4
.L_172:
        /*02ec*/ 	.word	index@(_ZN4vllm25paged_attention_v2_kernelIffLi120ELi8ELi128ELNS_18Fp8KVCacheDataTypeE0ELb0ELi512EEEvPfS2_PT_PKS3_PKT0_S9_ifPKiSB_iPKfiiiSD_SD_iiiii)
        /*02f0*/ 	.word	0x00000000


	//----- nvinfo : EIATTR_REGCOUNT
	.align		4
.L_173:
        /*02f4*/ 	.byte	0x04, 0x2f
        /*02f6*/ 	.short	(.L_175 - .L_174)
	.align		4
.L_174:
        /*02f8*/ 	.word	index@(_ZN4vllm25paged_attention_v2_kernelIffLi128ELi8ELi128ELNS_18Fp8KVCacheDataTypeE0ELb0ELi512EEEvPfS2_PT_PKS3_PKT0_S9_ifPKiSB_iPKfiiiSD_SD_iiiii)
        /*02fc*/ 	.word	0x000000a8


	//----- nvinfo : EIATTR_FRAME_SIZE
	.align		4
.L_175:
        /*0300*/ 	.byte	0x04, 0x11
        /*0302*/ 	.short	(.L_177 - .L_176)
	.align		4
.L_176:
        /*0304*/ 	.word	index@($__internal_416_$__cuda_sm70_shflsync_bfly_p)
        /*0308*/ 	.word	0x00000000


	//----- nvinfo : EIATTR_FRAME_SIZE
	.align		4
.L_177:
        /*030c*/ 	.byte	0x04, 0x11
        /*030e*/ 	.short	(.L_179 - .L_178)
	.align		4
.L_178:
        /*0310*/ 	.word	index@(_ZN4vllm25paged_attention_v2_kernelIffLi128ELi8ELi128ELNS_18Fp8KVCacheDataTypeE0ELb0ELi512EEEvPfS2_PT_PKS3_PKT0_S9_ifPKiSB_iPKfiiiSD_SD_iiiii)
        /*0314*/ 	.word	0x00000000


	//----- nvinfo : EIATTR_REGCOUNT
	.align		4
.L_179:
        /*0318*/ 	.byte	0x04, 0x2f
        /*031a*/ 	.short	(.L_181 - .L_180)
	.align		4
.L_180:
        /*031c*/ 	.word	index@(_ZN4vllm25paged_attention_v2_kernelIffLi192ELi8ELi128ELNS_18Fp8KVCacheDataTypeE0ELb0ELi512EEEvPfS2_PT_PKS3_PKT0_S9_ifPKiSB_iPKfiiiSD_SD_iiiii)
        /*0320*/ 	.word	0x000000ff


	//----- nvinfo : EIATTR_FRAME_SIZE
	.align		4
.L_181:
        /*0324*/ 	.byte	0x04, 0x11
        /*0326*/ 	.short	(.L_183 - .L_182)
	.align		4
.L_182:
        /*0328*/ 	.word	index@($__internal_415_$__cuda_sm70_shflsync_bfly_p)
        /*032c*/ 	.word	0x00000000


	//----- nvinfo : EIATTR_FRAME_SIZE
	.align		4
.L_183:
        /*0330*/ 	.byte	0x04, 0x11
        /*0332*/ 	.short	(.L_185 - .L_184)
	.align		4
.L_184:
        /*0334*/ 	.word	index@(_ZN4vllm25paged_attention_v2_kernelIffLi192ELi8ELi128ELNS_18Fp8KVCacheDataTypeE0ELb0ELi512EEEvPfS2_PT_PKS3_PKT0_S9_ifPKiSB_iPKfiiiSD_SD_iiiii)
        /*0338*/ 	.word	0x00000000


	//----- nvinfo : EIATTR_REGCOUNT
	.align		4
.L_185:
        /*033c*/ 	.byte	0x04, 0x2f
        /*033e*/ 	.short	(.L_187 - .L_186)
	.align		4
.L_186:
        /*0340*/ 	.word	index@(_ZN4vllm25paged_attention_v2_kernelIffLi256ELi8ELi128ELNS_18Fp8KVCacheDataTypeE0ELb0ELi512EEEvPfS2_PT_PKS3_PKT0_S9_ifPKiSB_iPKfiiiSD_SD_iiiii)
        /*0344*/ 	.word	0x000000ff


	//----- nvinfo : EIATTR_FRAME_SIZE
	.align		4
.L_187:
        /*0348*/ 	.byte	0x04, 0x11
        /*034a*/ 	.short	(.L_189 - .L_188)
	.align		4
.L_188:
        /*034c*/ 	.word	index@($__internal_414_$__cuda_sm70_shflsync_bfly_p)
        /*0350*/ 	.word	0x00000000


	//----- nvinfo : EIATTR_FRAME_SIZE
	.align		4
.L_189:
        /*0354*/ 	.byte	0x04, 0x11
        /*0356*/ 	.short	(.L_191 - .L_190)
	.align		4
.L_190:
        /*0358*/ 	.word	index@(_ZN4vllm25paged_attention_v2_kernelIffLi256ELi8ELi128ELNS_18Fp8KVCacheDataTypeE0ELb0ELi512EEEvPfS2_PT_PKS3_PKT0_S9_ifPKiSB_iPKfiiiSD_SD_iiiii)
        /*035c*/ 	.word	0x00000008


	//----- nvinfo : EIATTR_REGCOUNT
	.align		4
.L_191:
        /*0360*/ 	.byte	0x04, 0x2f
        /*0362*/ 	.short	(.L_193 - .L_192)
	.align		4
.L_192:
        /*0364*/ 	.word	index@(_ZN4vllm25paged_attention_v2_kernelIffLi32ELi16ELi128ELNS_18Fp8KVCacheDataTypeE0ELb1ELi512EEEvPfS2_PT_PKS3_PKT0_S9_ifPKiSB_iPKfiiiSD_SD_iiiii)
        /*0368*/ 	.word	0x00000048


	//----- nvinfo : EIATTR_FRAME_SIZE
	.align		4
.L_193:
        /*036c*/ 	.byte	0x04, 0x11
        /*036e*/ 	.short	(.L_195 - .L_194)
	.align		4
.L_194:
        /*0370*/ 	.word	index@($__internal_413_$__cuda_sm70_shflsync_bfly_p)
        /*0374*/ 	.word	0x00000000


	//----- nvinfo : EIATTR_FRAME_SIZE
	.align		4
.L_195:
        /*0378*/ 	.byte	0x04, 0x11
        /*037a*/ 	.short	(.L_197 - .L_196)
	.align		4
.L_196:
        /*037c*/ 	.word	index@(_ZN4vllm25paged_attention_v2_kernelIffLi32ELi16ELi128ELNS_18Fp8KVCacheDataTypeE0ELb1ELi512EEEvPfS2_PT_PKS3_PKT0_S9_ifPKiSB_iPKfiiiSD_SD_iiiii)
        /*0380*/ 	.word	0x00000000


	//----- nvinfo : EIATTR_REGCOUNT
	.align		4
.L_197:
        /*0384*/ 	.byte	0x04, 0x2f
        /*0386*/ 	.short	(.L_199 - .L_198)
	.align		4
.L_198:
        /*0388*/ 	.word	index@(_ZN4vllm25paged_attention_v2_kernelIffLi64ELi16ELi128ELNS_18Fp8KVCacheDataTypeE0ELb1ELi512EEEvPfS2_PT_PKS3_PKT0_S9_ifPKiSB_iPKfiiiSD_SD_iiiii)
        /*038c*/ 	.word	0x00000080


	//----- nvinfo : EIATTR_FRAME_SIZE
	.align		4
.L_199:
        /*0390*/ 	.byte	0x04, 0x11
        /*0392*/ 	.short	(.L_201 - .L_200)
	.align		4
.L_200:
        /*0394*/ 	.word	index@($__internal_412_$__cuda_sm70_shflsync_bfly_p)
        /*0398*/ 	.word	0x00000000


	//----- nvinfo : EIATTR_FRAME_SIZE
	.align		4
.L_201:
        /*039c*/ 	.byte	0x04, 0x11
        /*039e*/ 	.short	(.L_203 - .L_202)
	.align		4
.L_202:
        /*03a0*/ 	.word	index@(_ZN4vllm25paged_attention_v2_kernelIffLi64ELi16ELi128ELNS_18Fp8KVCacheDataTypeE0ELb1ELi512EEEvPfS2_PT_PKS3_PKT0_S9_ifPKiSB_iPKfiiiSD_SD_iiiii)
        /*03a4*/ 	.word	0x00000000


	//----- nvinfo : EIATTR_REGCOUNT
	.align		4
.L_203:
        /*03a8*/ 	.byte	0x04, 0x2f
        /*03aa*/ 	.short	(.L_205 - .L_204)
	.align		4
.L_204:
        /*03ac*/ 	.word	index@(_ZN4vllm25paged_attention_v2_kernelIffLi80ELi16ELi128ELNS_18Fp8KVCacheDataTypeE0ELb1ELi512EEEvPfS2_PT_PKS3_PKT0_S9_ifPKiSB_iPKfiiiSD_SD_iiiii)
        /*03b0*/ 	.word	0x00000082


	//----- nvinfo : EIATTR_FRAME_SIZE
	.align		4
.L_205:
        /*03b4*/ 	.byte	0x04, 0x11
        /*03b6*/ 	.short	(.L_207 - .L_206)
	.align		4
.L_206:
        /*03b8*/ 	.word	index@($__internal_411_$__cuda_sm70_shflsync_bfly_p)
        /*03bc*/ 	.word	0x00000000


	//----- nvinfo : EIATTR_FRAME_SIZE
	.align		4
.L_207:
        /*03c0*/ 	.byte	0x04, 0x11
        /*03c2*/ 	.short	(.L_209 - .L_208)
	.align		4
.L_208:
        /*03c4*/ 	.word	index@(_ZN4vllm25paged_attention_v2_kernelIffLi80ELi16ELi128ELNS_18Fp8KVCacheDataTypeE0ELb1ELi512EEEvPfS2_PT_PKS3_PKT0_S9_ifPKiSB_iPKfiiiSD_SD_iiiii)
        /*03c8*/ 	.word	0x00000000


	//----- nvinfo : EIATTR_REGCOUNT
	.align		4
.L_209:
        /*03cc*/ 	.byte	0x04, 0x2f
        /*03ce*/ 	.short	(.L_211 - .L_210)
	.align		4
.L_210:
        /*03d0*/ 	.word	index@(_ZN4vllm25paged_attention_v2_kernelIffLi96ELi16ELi128ELNS_18Fp8KVCacheDataTypeE0ELb1ELi512EEEvPfS2_PT_PKS3_PKT0_S9_ifPKiSB_iPKfiiiSD_SD_iiiii)
        /*03d4*/ 	.word	0x000000a8


	//----- nvinfo : EIATTR_FRAME_SIZE
	.align		4
.L_211:
        /*03d8*/ 	.byte	0x04, 0x11
        /*03da*/ 	.short	(.L_213 - .L_212)
	.align		4
.L_212:
        /*03dc*/ 	.word	index@($__internal_410_$__cuda_sm70_shflsync_bfly_p)
        /*03e0*/ 	.word	0x00000000


	//----- nvinfo : EIATTR_FRAME_SIZE
	.align		4
.L_213:
        /*03e4*/ 	.byte	0x04, 0x11
        /*03e6*/ 	.short	(.L_215 - .L_214)
	.align		4
.L_214:
        /*03e8*/ 	.word	index@(_ZN4vllm25paged_attention_v2_kernelIffLi96ELi16ELi128ELNS_18Fp8KVCacheDataTypeE0ELb1ELi512EEEvPfS2_PT_PKS3_PKT0_S9_ifPKiSB_iPKfiiiSD_SD_iiiii)
        /*03ec*/ 	.word	0x00000000


	//----- nvinfo : EIATTR_REGCOUNT
	.align		4
.L_215:
        /*03f0*/ 	.byte	0x04, 0x2f
        /*03f2*/ 	.short	(.L_217 - .L_216)
	.align		4
.L_216:
        /*03f4*/ 	.word	index@(_ZN4vllm25paged_attention_v2_kernelIffLi112ELi16ELi128ELNS_18Fp8KVCacheDataTypeE0ELb1ELi512EEEvPfS2_PT_PKS3_PKT0_S9_ifPKiSB_iPKfiiiSD_SD_iiiii)
        /*03f8*/ 	.word	0x000000a8


	//----- nvinfo : EIATTR_FRAME_SIZE
	.align		4
.L_217:
        /*03fc*/ 	.byte	0x04, 0x11
        /*03fe*/ 	.short	(.L_219 - .L_218)
	.align		4
.L_218:
        /*0400*/ 	.word	index@($__internal_409_$__cuda_sm70_shflsync_bfly_p)
        /*0404*/ 	.word	0x00000000


	//----- nvinfo : EIATTR_FRAME_SIZE
	.align		4
.L_219:
        /*0408*/ 	.byte	0x04, 0x11
        /*040a*/ 	.short	(.L_221 - .L_220)
	.align		4
.L_220:
        /*040c*/ 	.word	index@(_ZN4vllm25paged_attention_v2_kernelIffLi112ELi16ELi128ELNS_18Fp8KVCacheDataTypeE0ELb1ELi512EEEvPfS2_PT_PKS3_PKT0_S9_ifPKiSB_iPKfiiiSD_SD_iiiii)
        /*0410*/ 	.word	0x00000000


	//----- nvinfo : EIATTR_REGCOUNT
	.align		4
.L_221:
        /*0414*/ 	.byte	0x04, 0x2f
        /*0416*/ 	.short	(.L_223 - .L_222)
	.align		4
.L_222:
        /*0418*/ 	.word	index@(_ZN4vllm25paged_attention_v2_kernelIffLi120ELi16ELi128ELNS_18Fp8KVCacheDataTypeE0ELb1ELi512EEEvPfS2_PT_PKS3_PKT0_S9_ifPKiSB_iPKfiiiSD_SD_iiiii)
        /*041c*/ 	.word	0x000000a8


	//----- nvinfo : EIATTR_FRAME_SIZE
	.align		4
.L_223:
        /*0420*/ 	.byte	0x04, 0x11
        /*0422*/ 	.short	(.L_225 - .L_224)
	.align		4
.L_224:
        /*0424*/ 	.word	index@($__internal_408_$__cuda_sm70_shflsync_bfly_p)
        /*0428*/ 	.word	0x00000000


	//----- nvinfo : EIATTR_FRAME_SIZE
	.align		4
.L_225:
        /*042c*/ 	.byte	0x04, 0x11
        /*042e*/ 	.short	(.L_227 - .L_226)
	.align		4
.L_226:
        /*0430*/ 	.word	index@(_ZN4vllm25paged_attention_v2_kernelIffLi120ELi16ELi128ELNS_18Fp8KVCacheDataTypeE0ELb1ELi512EEEvPfS2_PT_PKS3_PKT0_S9_ifPKiSB_iPKfiiiSD_SD_iiiii)
        /*0434*/ 	.word	0x00000000


	//----- nvinfo : EIATTR_REGCOUNT
	.align		4
.L_227:
        /*0438*/ 	.byte	0x04, 0x2f
        /*043a*/ 	.short	(.L_229 - .L_228)
	.align		4
.L_228:
        /*043c*/ 	.word	index@(_ZN4vllm25paged_attention_v2_kernelIffLi128ELi16ELi128ELNS_18Fp8KVCacheDataTypeE0ELb1ELi512EEEvPfS2_PT_PKS3_PKT0_S9_ifPKiSB_iPKfiiiSD_SD_iiiii)
        /*0440*/ 	.word	0x000000a8


	//----- nvinfo : EIATTR_FRAME_SIZE
	.align		4
.L_229:
        /*0444*/ 	.byte	0x04, 0x11
        /*0446*/ 	.short	(.L_231 - .L_230)
	.align		4
.L_230:
        /*0448*/ 	.word	index@($__internal_407_$__cuda_sm70_shflsync_bfly_p)
        /*044c*/ 	.word	0x00000000


	//----- nvinfo : EIATTR_FRAME_SIZE
	.align		4
.L_231:
        /*0450*/ 	.byte	0x04, 0x11
        /*0452*/ 	.short	(.L_233 - .L_232)
	.align		4
.L_232:
        /*0454*/ 	.word	index@(_ZN4vllm25paged_attention_v2_kernelIffLi128ELi16ELi128ELNS_18Fp8KVCacheDataTypeE0ELb1ELi512EEEvPfS2_PT_PKS3_PKT0_S9_ifPKiSB_iPKfiiiSD_SD_iiiii)
        /*0458*/ 	.word	0x00000000


	//----- nvinfo : EIATTR_REGCOUNT
	.align		4
.L_233:
        /*045c*/ 	.byte	0x04, 0x2f
        /*045e*/ 	.short	(.L_235 - .L_234)
	.align		4
.L_234:
        /*0460*/ 	.word	index@(_ZN4vllm25paged_attention_v2_kernelIffLi192ELi16ELi128ELNS_18Fp8KVCacheDataTypeE0ELb1ELi512EEEvPfS2_PT_PKS3_PKT0_S9_ifPKiSB_iPKfiiiSD_SD_iiiii)
        /*0464*/ 	.word	0x000000ff


	//----- nvinfo : EIATTR_FRAME_SIZE
	.align		4
.L_235:
        /*0468*/ 	.byte	0x04, 0x11
        /*046a*/ 	.short	(.L_237 - .L_236)
	.align		4
.L_236:
        /*046c*/ 	.word	index@($__internal_406_$__cuda_sm70_shflsync_bfly_p)
        /*0470*/ 	.word	0x00000000


	//----- nvinfo : EIATTR_FRAME_SIZE
	.align		4
.L_237:
        /*0474*/ 	.byte	0x04, 0x11
        /*0476*/ 	.short	(.L_239 - .L_238)
	.align		4
.L_238:
        /*0478*/ 	.word	index@(_ZN4vllm25paged_attention_v2_kernelIffLi192ELi16ELi128ELNS_18Fp8KVCacheDataTypeE0ELb1ELi512EEEvPfS2_PT_PKS3_PKT0_S9_ifPKiSB_iPKfiiiSD_SD_iiiii)
        /*047c*/ 	.word	0x00000008


	//----- nvinfo : EIATTR_REGCOUNT
	.align		4
.L_239:
        /*0480*/ 	.byte	0x04, 0x2f
        /*0482*/ 	.short	(.L_241 - .L_240)
	.align		4
.L_240:
        /*0484*/ 	.word	index@(_ZN4vllm25paged_attention_v2_kernelIffLi256ELi16ELi128ELNS_18Fp8KVCacheDataTypeE0ELb1ELi512EEEvPfS2_PT_PKS3_PKT0_S9_ifPKiSB_iPKfiiiSD_SD_iiiii)
        /*0488*/ 	.word	0x000000ff


	//----- nvinfo : EIATTR_FRAME_SIZE
	.align		4
.L_241:
        /*048c*/ 	.byte	0x04, 0x11
        /*048e*/ 	.short	(.L_243 - .L_242)
	.align		4
.L_242:
        /*0490*/ 	.word	index@($__internal_405_$__cuda_sm70_shflsync_bfly_p)
        /*0494*/ 	.word	0x00000000


	//----- nvinfo : EIATTR_FRAME_SIZE
	.align		4
.L_243:
        /*0498*/ 	.byte	0x04, 0x11
        /*049a*/ 	.short	(.L_245 - .L_244)
	.align		4
.L_244:
        /*049c*/ 	.word	index@(_ZN4vllm25paged_attention_v2_kernelIffLi256ELi16ELi128ELNS_18Fp8KVCacheDataTypeE0ELb1ELi512EEEvPfS2_PT_PKS3_PKT0_S9_ifPKiSB_iPKfiiiSD_SD_iiiii)
        /*04a0*/ 	.word	0x00000008


	//----- nvinfo : EIATTR_REGCOUNT
	.align		4
.L_245:
        /*04a4*/ 	.byte	0x04, 0x2f
        /*04a6*/ 	.short	(.L_247 - .L_246)
	.align		4
.L_246:
        /*04a8*/ 	.word	index@(_ZN4vllm25paged_attention_v2_kernelIffLi32ELi16ELi128ELNS_18Fp8KVCacheDataTypeE0ELb0ELi512EEEvPfS2_PT_PKS3_PKT0_S9_ifPKiSB_iPKfiiiSD_SD_iiiii)
        /*04ac*/ 	.word	0x00000046


	//----- nvinfo : EIATTR_FRAME_SIZE
	.align		4
.L_247:
        /*04b0*/ 	.byte	0x04, 0x11
        /*04b2*/ 	.short	(.L_249 - .L_248)
	.align		4
.L_248:
        /*04b4*/ 	.word	index@($__internal_404_$__cuda_sm70_shflsync_bfly_p)
        /*04b8*/ 	.word	0x00000000


	//----- nvinfo : EIATTR_FRAME_SIZE
	.align		4
.L_249:
        /*04bc*/ 	.byte	0x04, 0x11
        /*04be*/ 	.short	(.L_251 - .L_250)
	.align		4
.L_250:
        /*04c0*/ 	.word	index@(_ZN4vllm25paged_attention_v2_kernelIffLi32ELi16ELi128ELNS_18Fp8KVCacheDataTypeE0ELb0ELi512EEEvPfS2_PT_PKS3_PKT0_S9_ifPKiSB_iPKfiiiSD_SD_iiiii)
        /*04c4*/ 	.word	0x00000000


	//----- nvinfo : EIATTR_REGCOUNT
	.align		4
.L_251:
        /*04c8*/ 	.byte	0x04, 0x2f
        /*04ca*/ 	.short	(.L_253 - .L_252)
	.align		4
.L_252:
        /*04cc*/ 	.word	index@(_ZN4vllm25paged_attention_v2_kernelIffLi64ELi16ELi128ELNS_18Fp8KVCacheDataTypeE0ELb0ELi512EEEvPfS2_PT_PKS3_PKT0_S9_ifPKiSB_iPKfiiiSD_SD_iiiii)
        /*04d0*/ 	.word	0x0000007e


	//----- nvinfo : EIATTR_FRAME_SIZE
	.align		4
.L_253:
        /*04d4*/ 	.byte	0x04, 0x11
        /*04d6*/ 	.short	(.L_255 - .L_254)
	.align		4
.L_254:
        /*04d8*/ 	.word	index@($__internal_403_$__cuda_sm70_shflsync_bfly_p)
        /*04dc*/ 	.word	0x00000000


	//----- nvinfo : EIATTR_FRAME_SIZE
	.align		4
.L_255:
        /*04e0*/ 	.byte	0x04, 0x11
        /*04e2*/ 	.short	(.L_257 - .L_256)
	.align		4
.L_256:
        /*04e4*/ 	.word	index@(_ZN4vllm25paged_attention_v2_kernelIffLi64ELi16ELi128ELNS_18Fp8KVCacheDataTypeE0ELb0ELi512EEEvPfS2_PT_PKS3_PKT0_S9_ifPKiSB_iPKfiiiSD_SD_iiiii)
        /*04e8*/ 	.word	0x00000000


	//----- nvinfo : EIATTR_REGCOUNT
	.align		4
.L_257:
        /*04ec*/ 	.byte	0x04, 0x2f
        /*04ee*/ 	.short	(.L_259 - .L_258)
	.align		4
.L_258:
        /*04f0*/ 	.word	index@(_ZN4vllm25paged_attention_v2_kernelIffLi80ELi16ELi128ELNS_18Fp8KVCacheDataTypeE0ELb0ELi512EEEvPfS2_PT_PKS3_PKT0_S9_ifPKiSB_iPKfiiiSD_SD_iiiii)
        /*04f4*/ 	.word	0x00000082


	//----- nvinfo : EIATTR_FRAME_SIZE
	.align		4
.L_259:
        /*04f8*/ 	.byte	0x04, 0x11
        /*04fa*/ 	.short	(.L_261 - .L_260)
	.align		4
.L_260:
        /*04fc*/ 	.word	index@($__internal_402_$__cuda_sm70_shflsync_bfly_p)
        /*0500*/ 	.word	0x00000000


	//----- nvinfo : EIATTR_FRAME_SIZE
	.align		4
.L_261:
        /*0504*/ 	.byte	0x04, 0x11
        /*0506*/ 	.short	(.L_263 - .L_262)
	.align		4
.L_262:
        /*0508*/ 	.word	index@(_ZN4vllm25paged_attention_v2_kernelIffLi80ELi16ELi128ELNS_18Fp8KVCacheDataTypeE0ELb0ELi512EEEvPfS2_PT_PKS3_PKT0_S9_ifPKiSB_iPKfiiiSD_SD_iiiii)
        /*050c*/ 	.word	0x00000000


	//----- nvinfo : EIATTR_REGCOUNT
	.align		4
.L_263:
        /*0510*/ 	.byte	0x04, 0x2f
        /*0512*/ 	.short	(.L_265 - .L_264)
	.align		4
.L_264:
        /*0514*/ 	.word	index@(_ZN4vllm25paged_attention_v2_kernelIffLi96ELi16ELi128ELNS_18Fp8KVCacheDataTypeE0ELb0ELi512EEEvPfS2_PT_PKS3_PKT0_S9_ifPKiSB_iPKfiiiSD_SD_iiiii)
        /*0518*/ 	.word	0x000000a8


	//----- nvinfo : EIATTR_FRAME_SIZE
	.align		4
.L_265:
        /*051c*/ 	.byte	0x04, 0x11
        /*051e*/ 	.short	(.L_267 - .L_266)
	.align		4
.L_266:
        /*0520*/ 	.word	index@($__internal_401_$__cuda_sm70_shflsync_bfly_p)
        /*0524*/ 	.word	0x00000000


	//----- nvinfo : EIATTR_FRAME_SIZE
	.align		4
.L_267:
        /*0528*/ 	.byte	0x04, 0x11
        /*052a*/ 	.short	(.L_269 - .L_268)
	.align		4
.L_268:
        /*052c*/ 	.word	index@(_ZN4vllm25paged_attention_v2_kernelIffLi96ELi16ELi128ELNS_18Fp8KVCacheDataTypeE0ELb0ELi512EEEvPfS2_PT_PKS3_PKT0_S9_ifPKiSB_iPKfiiiSD_SD_iiiii)
        /*0530*/ 	.word	0x00000000


	//----- nvinfo : EIATTR_REGCOUNT
	.align		4
.L_269:
        /*0534*/ 	.byte	0x04, 0x2f
        /*0536*/ 	.short	(.L_271 - .L_270)
	.align		4
.L_270:
        /*0538*/ 	.word	index@(_ZN4vllm25paged_attention_v2_kernelIffLi112ELi16ELi128ELNS_18Fp8KVCacheDataTypeE0ELb0ELi512EEEvPfS2_PT_PKS3_PKT0_S9_ifPKiSB_iPKfiiiSD_SD_iiiii)
        /*053c*/ 	.word	0x000000a8


	//----- nvinfo : EIATTR_FRAME_SIZE
	.align		4
.L_271:
        /*0540*/ 	.byte	0x04, 0x11
        /*0542*/ 	.short	(.L_273 - .L_272)
	.align		4
.L_272:
        /*0544*/ 	.word	index@($__internal_400_$__cuda_sm70_shflsync_bfly_p)
        /*0548*/ 	.word	0x00000000


	//----- nvinfo : EIATTR_FRAME_SIZE
	.align		4
.L_273:
        /*054c*/ 	.byte	0x04, 0x11
        /*054e*/ 	.short	(.L_275 - .L_274)
	.align		4
.L_274:
        /*0550*/ 	.word	index@(_ZN4vllm25paged_attention_v2_kernelIffLi112ELi16ELi128ELNS_18Fp8KVCacheDataTypeE0ELb0ELi512EEEvPfS2_PT_PKS3_PKT0_S9_ifPKiSB_iPKfiiiSD_SD_iiiii)
        /*0554*/ 	.word	0x00000000


	//----- nvinfo : EIATTR_REGCOUNT
	.align		4
.L_275:
        /*0558*/ 	.byte	0x04, 0x2f
        /*055a*/ 	.short	(.L_277 - .L_276)
	.align		4
.L_276:
        /*055c*/ 	.word	index@(_ZN4vllm25paged_attention_v2_kernelIffLi120ELi16ELi128ELNS_18Fp8KVCacheDataTypeE0ELb0ELi512EEEvPfS2_PT_PKS3_PKT0_S9_ifPKiSB_iPKfiiiSD_SD_iiiii)
        /*0560*/ 	.word	0x000000a8


	//----- nvinfo : EIATTR_FRAME_SIZE
	.align		4
.L_277:
        /*0564*/ 	.byte	0x04, 0x11
        /*0566*/ 	.short	(.L_279 - .L_278)
	.align		4
.L_278:
        /*0568*/ 	.word	index@($__internal_399_$__cuda_sm70_shflsync_bfly_p)
        /*056c*/ 	.word	0x00000000


	//----- nvinfo : EIATTR_FRAME_SIZE
	.align		4
.L_279:
        /*0570*/ 	.byte	0x04, 0x11
        /*0572*/ 	.short	(.L_281 - .L_280)
	.align		4
.L_280:
        /*0574*/ 	.word	index@(_ZN4vllm25paged_attention_v2_kernelIffLi120ELi16ELi128ELNS_18Fp8KVCacheDataTypeE0ELb0ELi512EEEvPfS2_PT_PKS3_PKT0_S9_ifPKiSB_iPKfiiiSD_SD_iiiii)
        /*0578*/ 	.word	0x00000000


	//----- nvinfo : EIATTR_REGCOUNT
	.align		4
.L_281:
        /*057c*/ 	.byte	0x04, 0x2f
        /*057e*/ 	.short	(.L_283 - .L_282)
	.align		4
.L_282:
        /*0580*/ 	.word	index@(_ZN4vllm25paged_attention_v2_kernelIffLi128ELi16ELi128ELNS_18Fp8KVCacheDataTypeE0ELb0ELi512EEEvPfS2_PT_PKS3_PKT0_S9_ifPKiSB_iPKfiiiSD_SD_iiiii)
        /*0584*/ 	.word	0x000000a7


	//----- nvinfo : EIATTR_FRAME_SIZE
	.align		4
.L_283:
        /*0588*/ 	.byte	0x04, 0x11
        /*058a*/ 	.short	(.L_285 - .L_284)
	.align		4
.L_284:
        /*058c*/ 	.word	index@($__internal_398_$__cuda_sm70_shflsync_bfly_p)
        /*0590*/ 	.word	0x00000000


	//----- nvinfo : EIATTR_FRAME_SIZE
	.align		4
.L_285:
        /*0594*/ 	.byte	0x04, 0x11
        /*0596*/ 	.short	(.L_287 - .L_286)
	.align		4
.L_286:
        /*0598*/ 	.word	index@(_ZN4vllm25paged_attention_v2_kernelIffLi128ELi16ELi128ELNS_18Fp8KVCacheDataTypeE0ELb0ELi512EEEvPfS2_PT_PKS3_PKT0_S9_ifPKiSB_iPKfiiiSD_SD_iiiii)
        /*059c*/ 	.word	0x00000000


	//----- nvinfo : EIATTR_REGCOUNT
	.align		4
.L_287:
        /*05a0*/ 	.byte	0x04, 0x2f
        /*05a2*/ 	.short	(.L_289 - .L_288)
	.align		4
.L_288:
        /*05a4*/ 	.word	index@(_ZN4vllm25paged_attention_v2_kernelIffLi192ELi16ELi128ELNS_18Fp8KVCacheDataTypeE0ELb0ELi512EEEvPfS2_PT_PKS3_PKT0_S9_ifPKiSB_iPKfiiiSD_SD_iiiii)
        /*05a8*/ 	.word	0x000000ff


	//----- nvinfo : EIATTR_FRAME_SIZE
	.align		4
.L_289:
        /*05ac*/ 	.byte	0x04, 0x11
        /*05ae*/ 	.short	(.L_291 - .L_290)
	.align		4
.L_290:
        /*05b0*/ 	.word	index@($__internal_397_$__cuda_sm70_shflsync_bfly_p)
        /*05b4*/ 	.word	0x00000000


	//----- nvinfo : EIATTR_FRAME_SIZE
	.align		4
.L_291:
        /*05b8*/ 	.byte	0x04, 0x11
        /*05ba*/ 	.short	(.L_293 - .L_292)
	.align		4
.L_292:
        /*05bc*/ 	.word	index@(_ZN4vllm25paged_attention_v2_kernelIffLi192ELi16ELi128ELNS_18Fp8KVCacheDataTypeE0ELb0ELi512EEEvPfS2_PT_PKS3_PKT0_S9_ifPKiSB_iPKfiiiSD_SD_iiiii)
        /*05c0*/ 	.word	0x00000008


	//----- nvinfo : EIATTR_REGCOUNT
	.align		4
.L_293:
        /*05c4*/ 	.byte	0x04, 0x2f
        /*05c6*/ 	.short	(.L_295 - .L_294)
	.align		4
.L_294:
        /*05c8*/ 	.word	index@(_ZN4vllm25paged_attention_v2_kernelIffLi256ELi16ELi128ELNS_18Fp8KVCacheDataTypeE0ELb0ELi512EEEvPfS2_PT_PKS3_PKT0_S9_ifPKiSB_iPKfiiiSD_SD_iiiii)
        /*05cc*/ 	.word	0x000000ff


	//----- nvinfo : EIATTR_FRAME_SIZE
	.align		4
.L_295:
        /*05d0*/ 	.byte	0x04, 0x11
        /*05d2*/ 	.short	(.L_297 - .L_296)
	.align		4
.L_296:
        /*05d4*/ 	.word	index@($__internal_396_$__cuda_sm70_shflsync_bfly_p)
        /*05d8*/ 	.word	0x00000000


	//----- nvinfo : EIATTR_FRAME_SIZE
	.align		4
.L_297:
        /*05dc*/ 	.byte	0x04, 0x11
        /*05de*/ 	.short	(.L_299 - .L_298)
	.align		4
.L_298:
        /*05e0*/ 	.word	index@(_ZN4vllm25paged_attention_v2_kernelIffLi256ELi16ELi128ELNS_18Fp8KVCacheDataTypeE0ELb0ELi512EEEvPfS2_PT_PKS3_PKT0_S9_ifPKiSB_iPKfiiiSD_SD_iiiii)
        /*05e4*/ 	.word	0x00000008


	//----- nvinfo : EIATTR_REGCOUNT
	.align		4
.L_299:
        /*05e8*/ 	.byte	0x04, 0x2f
        /*05ea*/ 	.short	(.L_301 - .L_300)
	.align		4
.L_300:
        /*05ec*/ 	.word	index@(_ZN4vllm25paged_attention_v2_kernelIffLi32ELi32ELi128ELNS_18Fp8KVCacheDataTypeE0ELb1ELi512EEEvPfS2_PT_PKS3_PKT0_S9_ifPKiSB_iPKfiiiSD_SD_iiiii)
        /*05f0*/ 	.word	0x00000052


	//----- nvinfo : EIATTR_FRAME_SIZE
	.align		4
.L_301:
        /*05f4*/ 	.byte	0x04, 0x11
        /*05f6*/ 	.short	(.L_303 - .L_302)
	.align		4
.L_302:
        /*05f8*/ 	.word	index@(_ZN4vllm25paged_attention_v2_kernelIffLi32ELi32ELi128ELNS_18Fp8KVCacheDataTypeE0ELb1ELi512EEEvPfS2_PT_PKS3_PKT0_S9_ifPKiSB_iPKfiiiSD_SD_iiiii)
        /*05fc*/ 	.word	0x00000000


	//----- nvinfo : EIATTR_REGCOUNT
	.align		4
.L_303:
        /*0600*/ 	.byte	0x04, 0x2f
        /*0602*/ 	.short	(.L_305 - .L_304)
	.align		4
.L_304:
        /*0604*/ 	.word	index@(_ZN4vllm25paged_attention_v2_kernelIffLi64ELi32ELi128ELNS_18Fp8KVCacheDataTypeE0ELb1ELi512EEEvPfS2_PT_PKS3_PKT0_S9_ifPKiSB_iPKfiiiSD_SD_iiiii)
        /*0608*/ 	.word	0x00000080


	//----- nvinfo : EIATTR_FRAME_SIZE
	.align		4
.L_305:
        /*060c*/ 	.byte	0x04, 0x11
        /*060e*/ 	.short	(.L_307 - .L_306)
	.align		4
.L_306:
        /*0610*/ 	.word	index@(_ZN4vllm25paged_attention_v2_kernelIffLi64ELi32ELi128ELNS_18Fp8KVCacheDataTypeE0ELb1ELi512EEEvPfS2_PT_PKS3_PKT0_S9_ifPKiSB_iPKfiiiSD_SD_iiiii)
        /*0614*/ 	.word	0x00000000


	//----- nvinfo : EIATTR_REGCOUNT
	.align		4
.L_307:
        /*0618*/ 	.byte	0x04, 0x2f
        /*061a*/ 	.short	(.L_309 - .L_308)
	.align		4
.L_308:
        /*061c*/ 	.word	index@(_ZN4vllm25paged_attention_v2_kernelIffLi80ELi32ELi128ELNS_18Fp8KVCacheDataTypeE0ELb1ELi512EEEvPfS2_PT_PKS3_PKT0_S9_ifPKiSB_iPKfiiiSD_SD_iiiii)
        /*0620*/ 	.word	0x00000082


	//----- nvinfo : EIATTR_FRAME_SIZE
	.align		4
.L_309:
        /*0624*/ 	.byte	0x04, 0x11
        /*0626*/ 	.short	(.L_311 - .L_310)
	.align		4
.L_310:
        /*0628*/ 	.word	index@(_ZN4vllm25paged_attention_v2_kernelIffLi80ELi32ELi128ELNS_18Fp8KVCacheDataTypeE0ELb1ELi512EEEvPfS2_PT_PKS3_PKT0_S9_ifPKiSB_iPKfiiiSD_SD_iiiii)
        /*062c*/ 	.word	0x00000000


	//----- nvinfo : EIATTR_REGCOUNT
	.align		4
.L_311:
        /*0630*/ 	.byte	0x04, 0x2f
        /*0632*/ 	.short	(.L_313 - .L_312)
	.align		4
.L_312:
        /*0634*/ 	.word	index@(_ZN4vllm25paged_attention_v2_kernelIffLi96ELi32ELi128ELNS_18Fp8KVCacheDataTypeE0ELb1ELi512EEEvPfS2_PT_PKS3_PKT0_S9_ifPKiSB_iPKfiiiSD_SD_iiiii)
        /*0638*/ 	.word	0x000000a8


	//----- nvinfo : EIATTR_FRAME_SIZE
	.align		4
.L_313:
        /*063c*/ 	.byte	0x04, 0x11
        /*063e*/ 	.short	(.L_315 - .L_314)
	.align		4
.L_314:
        /*0640*/ 	.word	index@(_ZN4vllm25paged_attention_v2_kernelIffLi96ELi32ELi128ELNS_18Fp8KVCacheDataTypeE0ELb1ELi512EEEvPfS2_PT_PKS3_PKT0_S9_ifPKiSB_iPKfiiiSD_SD_iiiii)
        /*0644*/ 	.word	0x00000000


	//----- nvinfo : EIATTR_REGCOUNT
	.align		4
.L_315:
        /*0648*/ 	.byte	0x04, 0x2f
        /*064a*/ 	.short	(.L_317 - .L_316)
	.align		4
.L_316:
        /*064c*/ 	.word	index@(_ZN4vllm25paged_attention_v2_kernelIffLi112ELi32ELi128ELNS_18Fp8KVCacheDataTypeE0ELb1ELi512EEEvPfS2_PT_PKS3_PKT0_S9_ifPKiSB_iPKfiiiSD_SD_iiiii)
        /*0650*/ 	.word	0x000000a7


	//----- nvinfo : EIATTR_FRAME_SIZE
	.align		4
.L_317:
        /*0654*/ 	.byte	0x04, 0x11
        /*0656*/ 	.short	(.L_319 - .L_318)
	.align		4
.L_318:
        /*0658*/ 	.word	index@(_ZN4vllm25paged_attention_v2_kernelIffLi112ELi32ELi128ELNS_18Fp8KVCacheDataTypeE0ELb1ELi512EEEvPfS2_PT_PKS3_PKT0_S9_ifPKiSB_iPKfiiiSD_SD_iiiii)
        /*065c*/ 	.word	0x00000000


	//----- nvinfo : EIATTR_REGCOUNT
	.align		4
.L_319:
        /*0660*/ 	.byte	0x04, 0x2f
        /*0662*/ 	.short	(.L_321 - .L_320)
	.align		4
.L_320:
        /*0664*/ 	.word	index@(_ZN4vllm25paged_attention_v2_kernelIffLi120ELi32ELi128ELNS_18Fp8KVCacheDataTypeE0ELb1ELi512EEEvPfS2_PT_PKS3_PKT0_S9_ifPKiSB_iPKfiiiSD_SD_iiiii)
        /*0668*/ 	.word	0x000000a7


	//----- nvinfo : EIATTR_FRAME_SIZE
	.align		4
.L_321:
        /*066c*/ 	.byte	0x04, 0x11
        /*066e*/ 	.short	(.L_323 - .L_322)
	.align		4
.L_322:
        /*0670*/ 	.word	index@(_ZN4vllm25paged_attention_v2_kernelIffLi120ELi32ELi128ELNS_18Fp8KVCacheDataTypeE0ELb1ELi512EEEvPfS2_PT_PKS3_PKT0_S9_ifPKiSB_iPKfiiiSD_SD_iiiii)
        /*0674*/ 	.word	0x00000000


	//----- nvinfo : EIATTR_REGCOUNT
	.align		4
.L_323:
        /*0678*/ 	.byte	0x04, 0x2f
        /*067a*/ 	.short	(.L_325 - .L_324)
	.align		4
.L_324:
        /*067c*/ 	.word	index@(_ZN4vllm25paged_attention_v2_kernelIffLi128ELi32ELi128ELNS_18Fp8KVCacheDataTypeE0ELb1ELi512EEEvPfS2_PT_PKS3_PKT0_S9_ifPKiSB_iPKfiiiSD_SD_iiiii)
        /*0680*/ 	.word	0x000000a7


	//----- nvinfo : EIATTR_FRAME_SIZE
	.align		4
.L_325:
        /*0684*/ 	.byte	0x04, 0x11
        /*0686*/ 	.short	(.L_327 - .L_326)
	.align		4
.L_326:
        /*0688*/ 	.word	index@(_ZN4vllm25paged_attention_v2_kernelIffLi128ELi32ELi128ELNS_18Fp8KVCacheDataTypeE0ELb1ELi512EEEvPfS2_PT_PKS3_PKT0_S9_ifPKiSB_iPKfiiiSD_SD_iiiii)
        /*068c*/ 	.word	0x00000000


	//----- nvinfo : EIATTR_REGCOUNT
	.align		4
.L_327:
        /*0690*/ 	.byte	0x04, 0x2f
        /*0692*/ 	.short	(.L_329 - .L_328)
	.align		4
.L_328:
        /*0694*/ 	.word	index@(_ZN4vllm25paged_attention_v2_kernelIffLi192ELi32ELi128ELNS_18Fp8KVCacheDataTypeE0ELb1ELi512EEEvPfS2_PT_PKS3_PKT0_S9_ifPKiSB_iPKfiiiSD_SD_iiiii)
        /*0698*/ 	.word	0x000000ff


	//----- nvinfo : EIATTR_FRAME_SIZE
	.align		4
.L_329:
        /*069c*/ 	.byte	0x04, 0x11
        /*069e*/ 	.short	(.L_331 - .L_330)
	.align		4
.L_330:
        /*06a0*/ 	.word	index@(_ZN4vllm25paged_attention_v2_kernelIffLi192ELi32ELi128ELNS_18Fp8KVCacheDataTypeE0ELb1ELi512EEEvPfS2_PT_PKS3_PKT0_S9_ifPKiSB_iPKfiiiSD_SD_iiiii)
        /*06a4*/ 	.word	0x00000000


	//----- nvinfo : EIATTR_REGCOUNT
	.align		4
.L_331:
        /*06a8*/ 	.byte	0x04, 0x2f
        /*06aa*/ 	.short	(.L_333 - .L_332)
	.align		4
.L_332:
        /*06ac*/ 	.word	index@(_ZN4vllm25paged_attention_v2_kernelIffLi256ELi32ELi128ELNS_18Fp8KVCacheDataTypeE0ELb1ELi512EEEvPfS2_PT_PKS3_PKT0_S9_ifPKiSB_iPKfiiiSD_SD_iiiii)
        /*06b0*/ 	.word	0x000000ff


	//----- nvinfo : EIATTR_FRAME_SIZE
	.align		4
.L_333:
        /*06b4*/ 	.byte	0x04, 0x11
        /*06b6*/ 	.short	(.L_335 - .L_334)
	.align		4
.L_334:
        /*06b8*/ 	.word	index@(_ZN4vllm25paged_attention_v2_kernelIffLi256ELi32ELi128ELNS_18Fp8KVCacheDataTypeE0ELb1ELi512EEEvPfS2_PT_PKS3_PKT0_S9_ifPKiSB_iPKfiiiSD_SD_iiiii)
        /*06bc*/ 	.word	0x000000c0


	//----- nvinfo : EIATTR_REGCOUNT
	.align		4
.L_335:
        /*06c0*/ 	.byte	0x04, 0x2f
        /*06c2*/ 	.short	(.L_337 - .L_336)
	.align		4
.L_336:
        /*06c4*/ 	.word	index@(_ZN4vllm25paged_attention_v2_kernelIffLi32ELi32ELi128ELNS_18Fp8KVCacheDataTypeE0ELb0ELi512EEEvPfS2_PT_PKS3_PKT0_S9_ifPKiSB_iPKfiiiSD_SD_iiiii)
        /*06c8*/ 	.word	0x0000004a


	//----- nvinfo : EIATTR_FRAME_SIZE
	.align		4
.L_337:
        /*06cc*/ 	.byte	0x04, 0x11
        /*06ce*/ 	.short	(.L_339 - .L_338)
	.align		4
.L_338:
        /*06d0*/ 	.word	index@(_ZN4vllm25paged_attention_v2_kernelIffLi32ELi32ELi128ELNS_18Fp8KVCacheDataTypeE0ELb0ELi512EEEvPfS2_PT_PKS3_PKT0_S9_ifPKiSB_iPKfiiiSD_SD_iiiii)
        /*06d4*/ 	.word	0x00000000


	//----- nvinfo : EIATTR_REGCOUNT
	.align		4
.L_339:
        /*06d8*/ 	.byte	0x04, 0x2f
        /*06da*/ 	.short	(.L_341 - .L_340)
	.align		4
.L_340:
        /*06dc*/ 	.word	index@(_ZN4vllm25paged_attention_v2_kernelIffLi64ELi32ELi128ELNS_18Fp8KVCacheDataTypeE0ELb0ELi512EEEvPfS2_PT_PKS3_PKT0_S9_ifPKiSB_iPKfiiiSD_SD_iiiii)
        /*06e0*/ 	.word	0x00000080


	//----- nvinfo : EIATTR_FRAME_SIZE
	.align		4
.L_341:
        /*06e4*/ 	.byte	0x04, 0x11
        /*06e6*/ 	.short	(.L_343 - .L_342)
	.align		4
.L_342:
        /*06e8*/ 	.word	index@(_ZN4vllm25paged_attention_v2_kernelIffLi64ELi32ELi128ELNS_18Fp8KVCacheDataTypeE0ELb0ELi512EEEvPfS2_PT_PKS3_PKT0_S9_ifPKiSB_iPKfiiiSD_SD_iiiii)
        /*06ec*/ 	.word	0x00000000


	//----- nvinfo : EIATTR_REGCOUNT
	.align		4
.L_343:
        /*06f0*/ 	.byte	0x04, 0x2f
        /*06f2*/ 	.short	(.L_345 - .L_344)
	.align		4
.L_344:
        /*06f4*/ 	.word	index@(_ZN4vllm25paged_attention_v2_kernelIffLi80ELi32ELi128ELNS_18Fp8KVCacheDataTypeE0ELb0ELi512EEEvPfS2_PT_PKS3_PKT0_S9_ifPKiSB_iPKfiiiSD_SD_iiiii)
        /*06f8*/ 	.word	0x00000080


	//----- nvinfo : EIATTR_FRAME_SIZE
	.align		4
.L_345:
        /*06fc*/ 	.byte	0x04, 0x11
        /*06fe*/ 	.short	(.L_347 - .L_346)
	.align		4
.L_346:
        /*0700*/ 	.word	index@(_ZN4vllm25paged_attention_v2_kernelIffLi80ELi32ELi128ELNS_18Fp8KVCacheDataTypeE0ELb0ELi512EEEvPfS2_PT_PKS3_PKT0_S9_ifPKiSB_iPKfiiiSD_SD_iiiii)
        /*0704*/ 	.word	0x00000000


	//----- nvinfo : EIATTR_REGCOUNT
	.align		4
.L_347:
        /*0708*/ 	.byte	0x04, 0x2f
        /*070a*/ 	.short	(.L_349 - .L_348)
	.align		4
.L_348:
        /*070c*/ 	.word	index@(_ZN4vllm25paged_attention_v2_kernelIffLi96ELi32ELi128ELNS_18Fp8KVCacheDataTypeE0ELb0ELi512EEEvPfS2_PT_PKS3_PKT0_S9_ifPKiSB_iPKfiiiSD_SD_iiiii)
        /*0710*/ 	.word	0x000000a8


	//----- nvinfo : EIATTR_FRAME_SIZE
	.align		4
.L_349:
        /*0714*/ 	.byte	0x04, 0x11
        /*0716*/ 	.short	(.L_351 - .L_350)
	.align		4
.L_350:
        /*0718*/ 	.word	index@(_ZN4vllm25paged_attention_v2_kernelIffLi96ELi32ELi128ELNS_18Fp8KVCacheDataTypeE0ELb0ELi512EEEvPfS2_PT_PKS3_PKT0_S9_ifPKiSB_iPKfiiiSD_SD_iiiii)
        /*071c*/ 	.word	0x00000000


	//----- nvinfo : EIATTR_REGCOUNT
	.align		4
.L_351:
        /*0720*/ 	.byte	0x04, 0x2f
        /*0722*/ 	.short	(.L_353 - .L_352)
	.align		4
.L_352:
        /*0724*/ 	.word	index@(_ZN4vllm25paged_attention_v2_kernelIffLi112ELi32ELi128ELNS_18Fp8KVCacheDataTypeE0ELb0ELi512EEEvPfS2_PT_PKS3_PKT0_S9_ifPKiSB_iPKfiiiSD_SD_iiiii)
        /*0728*/ 	.word	0x000000a6


	//----- nvinfo : EIATTR_FRAME_SIZE
	.align		4
.L_353:
        /*072c*/ 	.byte	0x04, 0x11
        /*072e*/ 	.short	(.L_355 - .L_354)
	.align		4
.L_354:
        /*0730*/ 	.word	index@(_ZN4vllm25paged_attention_v2_kernelIffLi112ELi32ELi128ELNS_18Fp8KVCacheDataTypeE0ELb0ELi512EEEvPfS2_PT_PKS3_PKT0_S9_ifPKiSB_iPKfiiiSD_SD_iiiii)
        /*0734*/ 	.word	0x00000000


	//----- nvinfo : EIATTR_REGCOUNT
	.align		4
.L_355:
        /*0738*/ 	.byte	0x04, 0x2f
        /*073a*/ 	.short	(.L_357 - .L_356)
	.align		4
.L_356:
        /*073c*/ 	.word	index@(_ZN4vllm25paged_attention_v2_kernelIffLi120ELi32ELi128ELNS_18Fp8KVCacheDataTypeE0ELb0ELi512EEEvPfS2_PT_PKS3_PKT0_S9_ifPKiSB_iPKfiiiSD_SD_iiiii)
        /*0740*/ 	.word	0x000000a7


	//----- nvinfo : EIATTR_FRAME_SIZE
	.align		4
.L_357:
        /*0744*/ 	.byte	0x04, 0x11
        /*0746*/ 	.short	(.L_359 - .L_358)
	.align		4
.L_358:
        /*0748*/ 	.word	index@(_ZN4vllm25paged_attention_v2_kernelIffLi120ELi32ELi128ELNS_18Fp8KVCacheDataTypeE0ELb0ELi512EEEvPfS2_PT_PKS3_PKT0_S9_ifPKiSB_iPKfiiiSD_SD_iiiii)
        /*074c*/ 	.word	0x00000000


	//----- nvinfo : EIATTR_REGCOUNT
	.align		4
.L_359:
        /*0750*/ 	.byte	0x04, 0x2f
        /*0752*/ 	.short	(.L_361 - .L_360)
	.align		4
.L_360:
        /*0754*/ 	.word	index@(_ZN4vllm25paged_attention_v2_kernelIffLi128ELi32ELi128ELNS_18Fp8KVCacheDataTypeE0ELb0ELi512EEEvPfS2_PT_PKS3_PKT0_S9_ifPKiSB_iPKfiiiSD_SD_iiiii)
        /*0758*/ 	.word	0x000000a8


	//----- nvinfo : EIATTR_FRAME_SIZE
	.align		4
.L_361:
        /*075c*/ 	.byte	0x04, 0x11
        /*075e*/ 	.short	(.L_363 - .L_362)
	.align		4
.L_362:
        /*0760*/ 	.word	index@(_ZN4vllm25paged_attention_v2_kernelIffLi128ELi32ELi128ELNS_18Fp8KVCacheDataTypeE0ELb0ELi512EEEvPfS2_PT_PKS3_PKT0_S9_ifPKiSB_iPKfiiiSD_SD_iiiii)
        /*0764*/ 	.word	0x00000000


	//----- nvinfo : EIATTR_REGCOUNT
	.align		4
.L_363:
        /*0768*/ 	.byte	0x04, 0x2f
        /*076a*/ 	.short	(.L_365 - .L_364)
	.align		4
.L_364:
        /*076c*/ 	.word	index@(_ZN4vllm25paged_attention_v2_kernelIffLi192ELi32ELi128ELNS_18Fp8KVCacheDataTypeE0ELb0ELi512EEEvPfS2_PT_PKS3_PKT0_S9_ifPKiSB_iPKfiiiSD_SD_iiiii)
        /*0770*/ 	.word	0x000000ff


	//----- nvinfo : EIATTR_FRAME_SIZE
	.align		4
.L_365:
        /*0774*/ 	.byte	0x04, 0x11
        /*0776*/ 	.short	(.L_367 - .L_366)
	.align		4
.L_366:
        /*0778*/ 	.word	index@(_ZN4vllm25paged_attention_v2_kernelIffLi192ELi32ELi128ELNS_18Fp8KVCacheDataTypeE0ELb0ELi512EEEvPfS2_PT_PKS3_PKT0_S9_ifPKiSB_iPKfiiiSD_SD_iiiii)
        /*077c*/ 	.word	0x00000000


	//----- nvinfo : EIATTR_REGCOUNT
	.align		4
.L_367:
        /*0780*/ 	.byte	0x04, 0x2f
        /*0782*/ 	.short	(.L_369 - .L_368)
	.align		4
.L_368:
        /*0784*/ 	.word	index@(_ZN4vllm25paged_attention_v2_kernelIffLi256ELi32ELi128ELNS_18Fp8KVCacheDataTypeE0ELb0ELi512EEEvPfS2_PT_PKS3_PKT0_S9_ifPKiSB_iPKfiiiSD_SD_iiiii)
        /*0788*/ 	.word	0x000000ff


	//----- nvinfo : EIATTR_FRAME_SIZE
	.align		4
.L_369:
        /*078c*/ 	.byte	0x04, 0x11
        /*078e*/ 	.short	(.L_371 - .L_370)
	.align		4
.L_370:
        /*0790*/ 	.word	index@(_ZN4vllm25paged_attention_v2_kernelIffLi256ELi32ELi128ELNS_18Fp8KVCacheDataTypeE0ELb0ELi512EEEvPfS2_PT_PKS3_PKT0_S9_ifPKiSB_iPKfiiiSD_SD_iiiii)
        /*0794*/ 	.word	0x000000b0


	//----- nvinfo : EIATTR_REGCOUNT
	.align		4
.L_371:
        /*0798*/ 	.byte	0x04, 0x2f
        /*079a*/ 	.short	(.L_373 - .L_372)
	.align		4
.L_372:
        /*079c*/ 	.word	index@(_ZN4vllm25paged_attention_v2_kernelIttLi32ELi8ELi128ELNS_18Fp8KVCacheDataTypeE0ELb1ELi512EEEvPfS2_PT_PKS3_PKT0_S9_ifPKiSB_iPKfiiiSD_SD_iiiii)
        /*07a0*/ 	.word	0x00000038


	//----- nvinfo : EIATTR_FRAME_SIZE
	.align		4
.L_373:
        /*07a4*/ 	.byte	0x04, 0x11
        /*07a6*/ 	.short	(.L_375 - .L_374)
	.align		4
.L_374:
        /*07a8*/ 	.word	index@($__internal_395_$__cuda_sm70_shflsync_bfly_p)
        /*07ac*/ 	.word	0x00000000


	//----- nvinfo : EIATTR_FRAME_SIZE
	.align		4
.L_375:
        /*07b0*/ 	.byte	0x04, 0x11
        /*07b2*/ 	.short	(.L_377 - .L_376)
	.align		4
.L_376:
        /*07b4*/ 	.word	index@(_ZN4vllm25paged_attention_v2_kernelIttLi32ELi8ELi128ELNS_18Fp8KVCacheDataTypeE0ELb1ELi512EEEvPfS2_PT_PKS3_PKT0_S9_ifPKiSB_iPKfiiiSD_SD_iiiii)
        /*07b8*/ 	.word	0x00000000


	//----- nvinfo : EIATTR_REGCOUNT
	.align		4
.L_377:
        /*07bc*/ 	.byte	0x04, 0x2f
        /*07be*/ 	.short	(.L_379 - .L_378)
	.align		4
.L_378:
        /*07c0*/ 	.word	index@(_ZN4vllm32paged_attention_v2_reduce_kernelItLi32ELi128ELi512EEEvPT_PKfS4_PKS1_PKii)
        /*07c4*/ 	.word	0x00000020


	//----- nvinfo : EIATTR_FRAME_SIZE
	.align		4
.L_379:
        /*07c8*/ 	.byte	0x04, 0x11
        /*07ca*/ 	.short	(.L_381 - .L_380)
	.align		4
.L_380:
        /*07cc*/ 	.word	index@(_ZN4vllm32paged_attention_v2_reduce_kernelItLi32ELi128ELi512EEEvPT_PKfS4_PKS1_PKii)
        /*07d0*/ 	.word	0x00000000


	//----- nvinfo : EIATTR_REGCOUNT
	.align		4
.L_381:
        /*07d4*/ 	.byte	0x04, 0x2f
        /*07d6*/ 	.short	(.L_383 - .L_382)
	.align		4
.L_382:
        /*07d8*/ 	.word	index@(_ZN4vllm25paged_attention_v2_kernelIttLi64ELi8ELi128ELNS_18Fp8KVCacheDataTypeE0ELb1ELi512EEEvPfS2_PT_PKS3_PKT0_S9_ifPKiSB_iPKfiiiSD_SD_iiiii)
        /*07dc*/ 	.word	0x00000046


	//----- nvinfo : EIATTR_FRAME_SIZE
	.align		4
.L_383:
        /*07e0*/ 	.byte	0x04, 0x11
        /*07e2*/ 	.short	(.L_385 - .L_384)
	.align		4
.L_384:
        /*07e4*/ 	.word	index@($__internal_394_$__cuda_sm70_shflsync_bfly_p)
        /*07e8*/ 	.word	0x00000000


	//----- nvinfo : EIATTR_FRAME_SIZE
	.align		4
.L_385:
        /*07ec*/ 	.byte	0x04, 0x11
        /*07ee*/ 	.short	(.L_387 - .L_386)
	.align		4
.L_386:
        /*07f0*/ 	.word	index@(_ZN4vllm25paged_attention_v2_kernelIttLi64ELi8ELi128ELNS_18Fp8KVCacheDataTypeE0ELb1ELi512EEEvPfS2_PT_PKS3_PKT0_S9_ifPKiSB_iPKfiiiSD_SD_iiiii)
        /*07f4*/ 	.word	0x00000000


	//----- nvinfo : EIATTR_REGCOUNT
	.align		4
.L_387:
        /*07f8*/ 	.byte	0x04, 0x2f
        /*07fa*/ 	.short	(.L_389 - .L_388)
	.align		4
.L_388:
        /*07fc*/ 	.word	index@(_ZN4vllm32paged_attention_v2_reduce_kernelItLi64ELi128ELi512EEEvPT_PKfS4_PKS1_PKii)
        /*0800*/ 	.word	0x00000020


	//----- nvinfo : EIATTR_FRAME_SIZE
	.align		4
.L_389:
        /*0804*/ 	.byte	0x04, 0x11
        /*0806*/ 	.short	(.L_391 - .L_390)
	.align		4
.L_390:
        /*0808*/ 	.word	index@(_ZN4vllm32paged_attention_v2_reduce_kernelItLi64ELi128ELi512EEEvPT_PKfS4_PKS1_PKii)
        /*080c*/ 	.word	0x00000000


	//----- nvinfo : EIATTR_REGCOUNT
	.align		4
.L_391:
        /*0810*/ 	.byte	0x04, 0x2f
        /*0812*/ 	.short	(.L_393 - .L_392)
	.align		4
.L_392:
        /*0814*/ 	.word	index@(_ZN4vllm25paged_attention_v2_kernelIttLi80ELi8ELi128ELNS_18Fp8KVCacheDataTypeE0ELb1ELi512EEEvPfS2_PT_PKS3_PKT0_S9_ifPKiSB_iPKfiiiSD_SD_iiiii)
        /*0818*/ 	.word	0x00000047


	//----- nvinfo : EIATTR_FRAME_SIZE
	.align		4
.L_393:
        /*081c*/ 	.byte	0x04, 0x11
        /*081e*/ 	.short	(.L_395 - .L_394)
	.align		4
.L_394:
        /*0820*/ 	.word	index@($__internal_393_$__cuda_sm70_shflsync_bfly_p)
        /*0824*/ 	.word	0x00000000


	//----- nvinfo : EIATTR_FRAME_SIZE
	.align		4
.L_395:
        /*0828*/ 	.byte	0x04, 0x11
        /*082a*/ 	.short	(.L_397 - .L_396)
	.align		4
.L_396:
        /*082c*/ 	.word	index@(_ZN4vllm25paged_attention_v2_kernelIttLi80ELi8ELi128ELNS_18Fp8KVCacheDataTypeE0ELb1ELi512EEEvPfS2_PT_PKS3_PKT0_S9_ifPKiSB_iPKfiiiSD_SD_iiiii)
        /*0830*/ 	.word	0x00000000


	//----- nvinfo : EIATTR_REGCOUNT
	.align		4
.L_397:
        /*0834*/ 	.byte	0x04, 0x2f
        /*0836*/ 	.short	(.L_399 - .L_398)
	.align		4
.L_398:
        /*0838*/ 	.word	index@(_ZN4vllm32paged_attention_v2_reduce_kernelItLi80ELi128ELi512EEEvPT_PKfS4_PKS1_PKii)
        /*083c*/ 	.word	0x00000020


	//----- nvinfo : EIATTR_FRAME_SIZE
	.align		4
.L_399:
        /*0840*/ 	.byte	0x04, 0x11
        /*0842*/ 	.short	(.L_401 - .L_400)
	.align		4
.L_400:
        /*0844*/ 	.word	index@(_ZN4vllm32paged_attention_v2_reduce_kernelItLi80ELi128ELi512EEEvPT_PKfS4_PKS1_PKii)
        /*0848*/ 	.word	0x00000000


	//----- nvinfo : EIATTR_REGCOUNT
	.align		4
.L_401:
        /*084c*/ 	.byte	0x04, 0x2f
        /*084e*/ 	.short	(.L_403 - .L_402)
	.align		4
.L_402:
        /*0850*/ 	.word	index@(_ZN4vllm25paged_attention_v2_kernelIttLi96ELi8ELi128ELNS_18Fp8KVCacheDataTypeE0ELb1ELi512EEEvPfS2_PT_PKS3_PKT0_S9_ifPKiSB_iPKfiiiSD_SD_iiiii)
        /*0854*/ 	.word	0x0000005c


	//----- nvinfo : EIATTR_FRAME_SIZE
	.align		4
.L_403:
        /*0858*/ 	.byte	0x04, 0x11
        /*085a*/ 	.short	(.L_405 - .L_404)
	.align		4
.L_404:
        /*085c*/ 	.word	index@($__internal_392_$__cuda_sm70_shflsync_bfly_p)
        /*0860*/ 	.word	0x00000000


	//----- nvinfo : EIATTR_FRAME_SIZE
	.align		4
.L_405:
        /*0864*/ 	.byte	0x04, 0x11
        /*0866*/ 	.short	(.L_407 - .L_406)
	.align		4
.L_406:
        /*0868*/ 	.word	index@(_ZN4vllm25paged_attention_v2_kernelIttLi96ELi8ELi128ELNS_18Fp8KVCacheDataTypeE0ELb1ELi512EEEvPfS2_PT_PKS3_PKT0_S9_ifPKiSB_iPKfiiiSD_SD_iiiii)
        /*086c*/ 	.word	0x00000000


	//----- nvinfo : EIATTR_REGCOUNT
	.align		4
.L_407:
        /*0870*/ 	.byte	0x04, 0x2f
        /*0872*/ 	.short	(.L_409 - .L_408)
	.align		4
.L_408:
        /*0874*/ 	.word	index@(_ZN4vllm32paged_attention_v2_reduce_kernelItLi96ELi128ELi512EEEvPT_PKfS4_PKS1_PKii)
        /*0878*/ 	.word	0x00000020


	//----- nvinfo : EIATTR_FRAME_SIZE
	.align		4
.L_409:
        /*087c*/ 	.byte	0x04, 0x11
        /*087e*/ 	.short	(.L_411 - .L_410)
	.align		4
.L_410:
        /*0880*/ 	.word	index@(_ZN4vllm32paged_attention_v2_reduce_kernelItLi96ELi128ELi512EEEvPT_PKfS4_PKS1_PKii)
        /*0884*/ 	.word	0x00000000


	//----- nvinfo : EIATTR_REGCOUNT
	.align		4
.L_411:
        /*0888*/ 	.byte	0x04, 0x2f
        /*088a*/ 	.short	(.L_413 - .L_412)
	.align		4
.L_412:
        /*088c*/ 	.word	index@(_ZN4vllm25paged_attention_v2_kernelIttLi112ELi8ELi128ELNS_18Fp8KVCacheDataTypeE0ELb1ELi512EEEvPfS2_PT_PKS3_PKT0_S9_ifPKiSB_iPKfiiiSD_SD_iiiii)
        /*0890*/ 	.word	0x00000060


	//----- nvinfo : EIATTR_FRAME_SIZE
	.align		4
.L_413:
        /*0894*/ 	.byte	0x04, 0x11
        /*0896*/ 	.short	(.L_415 - .L_414)
	.align		4
.L_414:
        /*0898*/ 	.word	index@($__internal_391_$__cuda_sm70_shflsync_bfly_p)
        /*089c*/ 	.word	0x00000000


	//----- nvinfo : EIATTR_FRAME_SIZE
	.align		4
.L_415:
        /*08a0*/ 	.byte	0x04, 0x11
        /*08a2*/ 	.short	(.L_417 - .L_416)
	.align		4
.L_416:
        /*08a4*/ 	.word	index@(_ZN4vllm25paged_attention_v2_kernelIttLi112ELi8ELi128ELNS_18Fp8KVCacheDataTypeE0ELb1ELi512EEEvPfS2_PT_PKS3_PKT0_S9_ifPKiSB_iPKfiiiSD_SD_iiiii)
        /*08a8*/ 	.word	0x00000000


	//----- nvinfo : EIATTR_REGCOUNT
	.align		4
.L_417:
        /*08ac*/ 	.byte	0x04, 0x2f
        /*08ae*/ 	.short	(.L_419 - .L_418)
	.align		4
.L_418:
        /*08b0*/ 	.word	index@(_ZN4vllm32paged_attention_v2_reduce_kernelItLi112ELi128ELi512EEEvPT_PKfS4_PKS1_PKii)
        /*08b4*/ 	.word	0x00000020


	//----- nvinfo : EIATTR_FRAME_SIZE
	.align		4
.L_419:
        /*08b8*/ 	.byte	0x04, 0x11
        /*08ba*/ 	.short	(.L_421 - .L_420)
	.align		4
.L_420:
        /*08bc*/ 	.word	index@(_ZN4vllm32paged_attention_v2_reduce_kernelItLi112ELi128ELi512EEEvPT_PKfS4_PKS1_PKii)
        /*08c0*/ 	.word	0x00000000


	//----- nvinfo : EIATTR_REGCOUNT
	.align		4
.L_421:
        /*08c4*/ 	.byte	0x04, 0x2f
        /*08c6*/ 	.short	(.L_423 - .L_422)
	.align		4
.L_422:
        /*08c8*/ 	.word	index@(_ZN4vllm25paged_attention_v2_kernelIttLi120ELi8ELi128ELNS_18Fp8KVCacheDataTypeE0ELb1ELi512EEEvPfS2_PT_PKS3_PKT0_S9_ifPKiSB_iPKfiiiSD_SD_iiiii)
        /*08cc*/ 	.word	0x0000005d


	//----- nvinfo : EIATTR_FRAME_SIZE
	.align		4
.L_423:
        /*08d0*/ 	.byte	0x04, 0x11
        /*08d2*/ 	.short	(.L_425 - .L_424)
	.align		4
.L_424:
        /*08d4*/ 	.word	index@($__internal_390_$__cuda_sm70_shflsync_bfly_p)
        /*08d8*/ 	.word	0x00000000


	//----- nvinfo : EIATTR_FRAME_SIZE
	.align		4
.L_425:
        /*08dc*/ 	.byte	0x04, 0x11
        /*08de*/ 	.short	(.L_427 - .L_426)
	.align		4
.L_426:
        /*08e0*/ 	.word	index@(_ZN4vllm25paged_attention_v2_kernelIttLi120ELi8ELi128ELNS_18Fp8KVCacheDataTypeE0ELb1ELi512EEEvPfS2_PT_PKS3_PKT0_S9_ifPKiSB_iPKfiiiSD_SD_iiiii)
        /*08e4*/ 	.word	0x00000000


	//----- nvinfo : EIATTR_REGCOUNT
	.align		4
.L_427:
        /*08e8*/ 	.byte	0x04, 0x2f
        /*08ea*/ 	.short	(.L_429 - .L_428)
	.align		4
.L_428:
        /*08ec*/ 	.word	index@(_ZN4vllm32paged_attention_v2_reduce_kernelItLi120ELi128ELi512EEEvPT_PKfS4_PKS1_PKii)
        /*08f0*/ 	.word	0x00000020


	//----- nvinfo : EIATTR_FRAME_SIZE
	.align		4
.L_429:
        /*08f4*/ 	.byte	0x04, 0x11
        /*08f6*/ 	.short	(.L_431 - .L_430)
	.align		4
.L_430:
        /*08f8*/ 	.word	index@(_ZN4vllm32paged_attention_v2_reduce_kernelItLi120ELi128ELi512EEEvPT_PKfS4_PKS1_PKii)
        /*08fc*/ 	.word	0x00000000


	//----- nvinfo : EIATTR_REGCOUNT
	.align		4
.L_431:
        /*0900*/ 	.byte	0x04, 0x2f
        /*0902*/ 	.short	(.L_433 - .L_432)
	.align		4
.L_432:
        /*0904*/ 	.word	index@(_ZN4vllm25paged_attention_v2_kernelIttLi128ELi8ELi128ELNS_18Fp8KVCacheDataTypeE0ELb1ELi512EEEvPfS2_PT_PKS3_PKT0_S9_ifPKiSB_iPKfiiiSD_SD_iiiii)
        /*0908*/ 	.word	0x00000077


	//----- nvinfo : EIATTR_FRAME_SIZE
	.align		4
.L_433:
        /*090c*/ 	.byte	0x04, 0x11
        /*090e*/ 	.short	(.L_435 - .L_434)
	.align		4
.L_434:
        /*0910*/ 	.word	index@($__internal_389_$__cuda_sm70_shflsync_bfly_p)
        /*0914*/ 	.word	0x00000000


	//----- nvinfo : EIATTR_FRAME_SIZE
	.align		4
.L_435:
        /*0918*/ 	.byte	0x04, 0x11
        /*091a*/ 	.short	(.L_437 - .L_436)
	.align		4
.L_436:
        /*091c*/ 	.word	index@(_ZN4vllm25paged_attention_v2_kernelIttLi128ELi8ELi128ELNS_18Fp8KVCacheDataTypeE0ELb1ELi512EEEvPfS2_PT_PKS3_PKT0_S9_ifPKiSB_iPKfiiiSD_SD_iiiii)
        /*0920*/ 	.word	0x00000000


	//----- nvinfo : EIATTR_REGCOUNT
	.align		4
.L_437:
        /*0924*/ 	.byte	0x04, 0x2f
        /*0926*/ 	.short	(.L_439 - .L_438)
	.align		4
.L_438:
        /*0928*/ 	.word	index@(_ZN4vllm32paged_attention_v2_reduce_kernelItLi128ELi128ELi512EEEvPT_PKfS4_PKS1_PKii)
        /*092c*/ 	.word	0x00000020


	//----- nvinfo : EIATTR_FRAME_SIZE
	.align		4
.L_439:
        /*0930*/ 	.byte	0x04, 0x11
        /*0932*/ 	.short	(.L_441 - .L_440)
	.align		4
.L_440:
        /*0934*/ 	.word	index@(_ZN4vllm32paged_attention_v2_reduce_kernelItLi128ELi128ELi512EEEvPT_PKfS4_PKS1_PKii)
        /*0938*/ 	.word	0x00000000


	//----- nvinfo : EIATTR_REGCOUNT
	.align		4
.L_441:
        /*093c*/ 	.byte	0x04, 0x2f
        /*093e*/ 	.short	(.L_443 - .L_442)
	.align		4
.L_442:
        /*0940*/ 	.word	index@(_ZN4vllm25paged_attention_v2_kernelIttLi192ELi8ELi128ELNS_18Fp8KVCacheDataTypeE0ELb1ELi512EEEvPfS2_PT_PKS3_PKT0_S9_ifPKiSB_iPKfiiiSD_SD_iiiii)
        /*0944*/ 	.word	0x0000009f


	//----- nvinfo : EIATTR_FRAME_SIZE
	.align		4
.L_443:
        /*0948*/ 	.byte	0x04, 0x11
        /*094a*/ 	.short	(.L_445 - .L_444)
	.align		4
.L_444:
        /*094c*/ 	.word	index@($__internal_388_$__cuda_sm70_shflsync_bfly_p)
        /*0950*/ 	.word	0x00000000


	//----- nvinfo : EIATTR_FRAME_SIZE
	.align		4
.L_445:
        /*0954*/ 	.byte	0x04, 0x11
        /*0956*/ 	.short	(.L_447 - .L_446)
	.align		4
.L_446:
        /*0958*/ 	.word	index@(_ZN4vllm25paged_attention_v2_kernelIttLi192ELi8ELi128ELNS_18Fp8KVCacheDataTypeE0ELb1ELi512EEEvPfS2_PT_PKS3_PKT0_S9_ifPKiSB_iPKfiiiSD_SD_iiiii)
        /*095c*/ 	.word	0x00000000


	//----- nvinfo : EIATTR_REGCOUNT
	.align		4
.L_447:
        /*0960*/ 	.byte	0x04, 0x2f
        /*0962*/ 	.short	(.L_449 - .L_448)
	.align		4
.L_448:
        /*0964*/ 	.word	index@(_ZN4vllm32paged_attention_v2_reduce_kernelItLi192ELi128ELi512EEEvPT_PKfS4_PKS1_PKii)
        /*0968*/ 	.word	0x00000020


	//----- nvinfo : EIATTR_FRAME_SIZE
	.align		4
.L_449:
        /*096c*/ 	.byte	0x04, 0x11
        /*096e*/ 	.short	(.L_451 - .L_450)
	.align		4
.L_450:
        /*0970*/ 	.word	index@(_ZN4vllm32paged_attention_v2_reduce_kernelItLi192ELi128ELi512EEEvPT_PKfS4_PKS1_PKii)
        /*0974*/ 	.word	0x00000000


	//----- nvinfo : EIATTR_REGCOUNT
	.align		4
.L_451:
        /*0978*/ 	.byte	0x04, 0x2f
        /*097a*/ 	.short	(.L_453 - .L_452)
	.align		4
.L_452:
        /*097c*/ 	.word	index@(_ZN4vllm25paged_attention_v2_kernelIttLi256ELi8ELi128ELNS_18Fp8KVCacheDataTypeE0ELb1ELi512EEEvPfS2_PT_PKS3_PKT0_S9_ifPKiSB_iPKfiiiSD_SD_iiiii)
        /*0980*/ 	.word	0x000000a7


	//----- nvinfo : EIATTR_FRAME_SIZE
	.align		4
.L_453:
        /*0984*/ 	.byte	0x04, 0x11
        /*0986*/ 	.short	(.L_455 - .L_454)
	.align		4
.L_454:
        /*0988*/ 	.word	index@($__internal_387_$__cuda_sm70_shflsync_bfly_p)
        /*098c*/ 	.word	0x00000000


	//----- nvinfo : EIATTR_FRAME_SIZE
	.align		4
.L_455:
        /*0990*/ 	.byte	0x04, 0x11
        /*0992*/ 	.short	(.L_457 - .L_456)
	.align		4
.L_456:
        /*0994*/ 	.word	index@(_ZN4vllm25paged_attention_v2_kernelIttLi256ELi8ELi128ELNS_18Fp8KVCacheDataTypeE0ELb1ELi512EEEvPfS2_PT_PKS3_PKT0_S9_ifPKiSB_iPKfiiiSD_SD_iiiii)
        /*0998*/ 	.word	0x00000000


	//----- nvinfo : EIATTR_REGCOUNT
	.align		4
.L_457:
        /*099c*/ 	.byte	0x04, 0x2f
        /*099e*/ 	.short	(.L_459 - .L_458)
	.align		4
.L_458:
        /*09a0*/ 	.word	index@(_ZN4vllm32paged_attention_v2_reduce_kernelItLi256ELi128ELi512EEEvPT_PKfS4_PKS1_PKii)
        /*09a4*/ 	.word	0x00000020


	//----- nvinfo : EIATTR_FRAME_SIZE
	.align		4
.L_459:
        /*09a8*/ 	.byte	0x04, 0x11
        /*09aa*/ 	.short	(.L_461 - .L_460)
	.align		4
.L_460:
        /*09ac*/ 	.word	index@(_ZN4vllm32paged_attention_v2_reduce_kernelItLi256ELi128ELi512EEEvPT_PKfS4_PKS1_PKii)
        /*09b0*/ 	.word	0x00000000


	//----- nvinfo : EIATTR_REGCOUNT
	.align		4
.L_461:
        /*09b4*/ 	.byte	0x04, 0x2f
        /*09b6*/ 	.short	(.L_463 - .L_462)
	.align		4
.L_462:
        /*09b8*/ 	.word	index@(_ZN4vllm25paged_attention_v2_kernelIttLi32ELi8ELi128ELNS_18Fp8KVCacheDataTypeE0ELb0ELi512EEEvPfS2_PT_PKS3_PKT0_S9_ifPKiSB_iPKfiiiSD_SD_iiiii)
        /*09bc*/ 	.word	0x0000002f


	//----- nvinfo : EIATTR_FRAME_SIZE
	.align		4
.L_463:
        /*09c0*/ 	.byte	0x04, 0x11
        /*09c2*/ 	.short	(.L_465 - .L_464)
	.align		4
.L_464:
        /*09c4*/ 	.word	index@($__internal_386_$__cuda_sm70_shflsync_bfly_p)
        /*09c8*/ 	.word	0x00000000


	//----- nvinfo : EIATTR_FRAME_SIZE
	.align		4
.L_465:
        /*09cc*/ 	.byte	0x04, 0x11
        /*09ce*/ 	.short	(.L_467 - .L_466)
	.align		4
.L_466:
        /*09d0*/ 	.word	index@(_ZN4vllm25paged_attention_v2_kernelIttLi32ELi8ELi128ELNS_18Fp8KVCacheDataTypeE0ELb0ELi512EEEvPfS2_PT_PKS3_PKT0_S9_ifPKiSB_iPKfiiiSD_SD_iiiii)
        /*09d4*/ 	.word	0x00000000


	//----- nvinfo : EIATTR_REGCOUNT
	.align		4
.L_467:
        /*09d8*/ 	.byte	0x04, 0x2f
        /*09da*/ 	.short	(.L_469 - .L_468)
	.align		4
.L_468:
        /*09dc*/ 	.word	index@(_ZN4vllm25paged_attention_v2_kernelIttLi64ELi8ELi128ELNS_18Fp8KVCacheDataTypeE0ELb0ELi512EEEvPfS2_PT_PKS3_PKT0_S9_ifPKiSB_iPKfiiiSD_SD_iiiii)
        /*09e0*/ 	.word	0x00000048


	//----- nvinfo : EIATTR_FRAME_SIZE
	.align		4
.L_469:
        /*09e4*/ 	.byte	0x04, 0x11
        /*09e6*/ 	.short	(.L_471 - .L_470)
	.align		4
.L_470:
        /*09e8*/ 	.word	index@($__internal_385_$__cuda_sm70_shflsync_bfly_p)
        /*09ec*/ 	.word	0x00000000


	//----- nvinfo : EIATTR_FRAME_SIZE
	.align		4
.L_471:
        /*09f0*/ 	.byte	0x04, 0x11
        /*09f2*/ 	.short	(.L_473 - .L_472)
	.align		4
.L_472:
        /*09f4*/ 	.word	index@(_ZN4vllm25paged_attention_v2_kernelIttLi64ELi8ELi128ELNS_18Fp8KVCacheDataTypeE0ELb0ELi512EEEvPfS2_PT_PKS3_PKT0_S9_ifPKiSB_iPKfiiiSD_SD_iiiii)
        /*09f8*/ 	.word	0x00000000


	//----- nvinfo : EIATTR_REGCOUNT
	.align		4
.L_473:
        /*09fc*/ 	.byte	0x04, 0x2f
        /*09fe*/ 	.short	(.L_475 - .L_474)
	.align		4
.L_474:
        /*0a00*/ 	.word	index@(_ZN4vllm25paged_attention_v2_kernelIttLi80ELi8ELi128ELNS_18Fp8KVCacheDataTypeE0ELb0ELi512EEEvPfS2_PT_PKS3_PKT0_S9_ifPKiSB_iPKfiiiSD_SD_iiiii)
        /*0a04*/ 	.word	0x00000048


	//----- nvinfo : EIATTR_FRAME_SIZE
	.align		4
.L_475:
        /*0a08*/ 	.byte	0x04, 0x11
        /*0a0a*/ 	.short	(.L_477 - .L_476)
	.align		4
.L_476:
        /*0a0c*/ 	.word	index@($__internal_384_$__cuda_sm70_shflsync_bfly_p)
        /*0a10*/ 	.word	0x00000000


	//----- nvinfo : EIATTR_FRAME_SIZE
	.align		4
.L_477:
        /*0a14*/ 	.byte	0x04, 0x11
        /*0a16*/ 	.short	(.L_479 - .L_478)
	.align		4
.L_478:
        /*0a18*/ 	.word	index@(_ZN4vllm25paged_attention_v2_kernelIttLi80ELi8ELi128ELNS_18Fp8KVCacheDataTypeE0ELb0ELi512EEEvPfS2_PT_PKS3_PKT0_S9_ifPKiSB_iPKfiiiSD_SD_iiiii)
        /*0a1c*/ 	.word	0x00000000


	//----- nvinfo : EIATTR_REGCOUNT
	.align		4
.L_479:
        /*0a20*/ 	.byte	0x04, 0x2f
        /*0a22*/ 	.short	(.L_481 - .L_480)
	.align		4
.L_480:
        /*0a24*/ 	.word	index@(_ZN4vllm25paged_attention_v2_kernelIttLi96ELi8ELi128ELNS_18Fp8KVCacheDataTypeE0ELb0ELi512EEEvPfS2_PT_PKS3_PKT0_S9_ifPKiSB_iPKfiiiSD_SD_iiiii)
        /*0a28*/ 	.word	0x0000005d


	//----- nvinfo : EIATTR_FRAME_SIZE
	.align		4
.L_481:
        /*0a2c*/ 	.byte	0x04, 0x11
        /*0a2e*/ 	.short	(.L_483 - .L_482)
	.align		4
.L_482:
        /*0a30*/ 	.word	index@($__internal_383_$__cuda_sm70_shflsync_bfly_p)
        /*0a34*/ 	.word	0x00000000


	//----- nvinfo : EIATTR_FRAME_SIZE
	.align		4
.L_483:
        /*0a38*/ 	.byte	0x04, 0x11
        /*0a3a*/ 	.short	(.L_485 - .L_484)
	.align		4
.L_484:
        /*0a3c*/ 	.word	index@(_ZN4vllm25paged_attention_v2_kernelIttLi96ELi8ELi128ELNS_18Fp8KVCacheDataTypeE0ELb0ELi512EEEvPfS2_PT_PKS3_PKT0_S9_ifPKiSB_iPKfiiiSD_SD_iiiii)
        /*0a40*/ 	.word	0x00000000


	//----- nvinfo : EIATTR_REGCOUNT
	.align		4
.L_485:
        /*0a44*/ 	.byte	0x04, 0x2f
        /*0a46*/ 	.short	(.L_487 - .L_486)
	.align		4
.L_486:
        /*0a48*/ 	.word	index@(_ZN4vllm25paged_attention_v2_kernelIttLi112ELi8ELi128ELNS_18Fp8KVCacheDataTypeE0ELb0ELi512EEEvPfS2_PT_PKS3_PKT0_S9_ifPKiSB_iPKfiiiSD_SD_iiiii)
        /*0a4c*/ 	.word	0x00000060


	//----- nvinfo : EIATTR_FRAME_SIZE
	.align		4
.L_487:
        /*0a50*/ 	.byte	0x04, 0x11
        /*0a52*/ 	.short	(.L_489 - .L_488)
	.align		4
.L_488:
        /*0a54*/ 	.word	index@($__internal_382_$__cuda_sm70_shflsync_bfly_p)
        /*0a58*/ 	.word	0x00000000


	//----- nvinfo : EIATTR_FRAME_SIZE
	.align		4
.L_489:
        /*0a5c*/ 	.byte	0x04, 0x11
        /*0a5e*/ 	.short	(.L_491 - .L_490)
	.align		4
.L_490:
        /*0a60*/ 	.word	index@(_ZN4vllm25paged_attention_v2_kernelIttLi112ELi8ELi128ELNS_18Fp8KVCacheDataTypeE0ELb0ELi512EEEvPfS2_PT_PKS3_PKT0_S9_ifPKiSB_iPKfiiiSD_SD_iiiii)
        /*0a64*/ 	.word	0x00000000


	//----- nvinfo : EIATTR_REGCOUNT
	.align		4
.L_491:
        /*0a68*/ 	.byte	0x04, 0x2f
        /*0a6a*/ 	.short	(.L_493 - .L_492)
	.align		4
.L_492:
        /*0a6c*/ 	.word	index@(_ZN4vllm25paged_attention_v2_kernelIttLi120ELi8ELi128ELNS_18Fp8KVCacheDataTypeE0ELb0ELi512EEEvPfS2_PT_PKS3_PKT0_S9_ifPKiSB_iPKfiiiSD_SD_iiiii)
        /*0a70*/ 	.word	0x0000005d


	//----- nvinfo : EIATTR_FRAME_SIZE
	.align		4
.L_493:
        /*0a74*/ 	.byte	0x04, 0x11
        /*0a76*/ 	.short	(.L_495 - .L_494)
	.align		4
.L_494:
        /*0a78*/ 	.word	index@($__internal_381_$__cuda_sm70_shflsync_bfly_p)
        /*0a7c*/ 	.word	0x00000000


	//----- nvinfo : EIATTR_FRAME_SIZE
	.align		4
.L_495:
        /*0a80*/ 	.byte	0x04, 0x11
        /*0a82*/ 	.short	(.L_497 - .L_496)
	.align		4
.L_496:
        /*0a84*/ 	.word	index@(_ZN4vllm25paged_attention_v2_kernelIttLi120ELi8ELi128ELNS_18Fp8KVCacheDataTypeE0ELb0ELi512EEEvPfS2_PT_PKS3_PKT0_S9_ifPKiSB_iPKfiiiSD_SD_iiiii)
        /*0a88*/ 	.word	0x00000000


	//----- nvinfo : EIATTR_REGCOUNT
	.align		4
.L_497:
        /*0a8c*/ 	.byte	0x04, 0x2f
        /*0a8e*/ 	.short	(.L_499 - .L_498)
	.align		4
.L_498:
        /*0a90*/ 	.word	index@(_ZN4vllm25paged_attention_v2_kernelIttLi128ELi8ELi128ELNS_18Fp8KVCacheDataTypeE0ELb0ELi512EEEvPfS2_PT_PKS3_PKT0_S9_ifPKiSB_iPKfiiiSD_SD_iiiii)
        /*0a94*/ 	.word	0x00000075


	//----- nvinfo : EIATTR_FRAME_SIZE
	.align		4
.L_499:
        /*0a98*/ 	.byte	0x04, 0x11
        /*0a9a*/ 	.short	(.L_501 - .L_500)
	.align		4
.L_500:
        /*0a9c*/ 	.word	index@($__internal_380_$__cuda_sm70_shflsync_bfly_p)
        /*0aa0*/ 	.word	0x00000000


	//----- nvinfo : EIATTR_FRAME_SIZE
	.align		4
.L_501:
        /*0aa4*/ 	.byte	0x04, 0x11
        /*0aa6*/ 	.short	(.L_503 - .L_502)
	.align		4
.L_502:
        /*0aa8*/ 	.word	index@(_ZN4vllm25paged_attention_v2_kernelIttLi128ELi8ELi128ELNS_18Fp8KVCacheDataTypeE0ELb0ELi512EEEvPfS2_PT_PKS3_PKT0_S9_ifPKiSB_iPKfiiiSD_SD_iiiii)
        /*0aac*/ 	.word	0x00000000


	//----- nvinfo : EIATTR_REGCOUNT
	.align		4
.L_503:
        /*0ab0*/ 	.byte	0x04, 0x2f
        /*0ab2*/ 	.short	(.L_505 - .L_504)
	.align		4
.L_504:
        /*0ab4*/ 	.word	index@(_ZN4vllm25paged_attention_v2_kernelIttLi192ELi8ELi128ELNS_18Fp8KVCacheDataTypeE0ELb0ELi512EEEvPfS2_PT_PKS3_PKT0_S9_ifPKiSB_iPKfiiiSD_SD_iiiii)
        /*0ab8*/ 	.word	0x0000009a


	//----- nvinfo : EIATTR_FRAME_SIZE
	.align		4
.L_505:
        /*0abc*/ 	.byte	0x04, 0x11
        /*0abe*/ 	.short	(.L_507 - .L_506)
	.align		4
.L_506:
        /*0ac0*/ 	.word	index@($__internal_379_$__cuda_sm70_shflsync_bfly_p)
        /*0ac4*/ 	.word	0x00000000


	//----- nvinfo : EIATTR_FRAME_SIZE
	.align		4
.L_507:
        /*0ac8*/ 	.byte	0x04, 0x11
        /*0aca*/ 	.short	(.L_509 - .L_508)
	.align		4
.L_508:
        /*0acc*/ 	.word	index@(_ZN4vllm25paged_attention_v2_kernelIttLi192ELi8ELi128ELNS_18Fp8KVCacheDataTypeE0ELb0ELi512EEEvPfS2_PT_PKS3_PKT0_S9_ifPKiSB_iPKfiiiSD_SD_iiiii)
        /*0ad0*/ 	.word	0x00000000


	//----- nvinfo : EIATTR_REGCOUNT
	.align		4
.L_509:
        /*0ad4*/ 	.byte	0x04, 0x2f
        /*0ad6*/ 	.short	(.L_511 - .L_510)
	.align		4
.L_510:
        /*0ad8*/ 	.word	index@(_ZN4vllm25paged_attention_v2_kernelIttLi256ELi8ELi128ELNS_18Fp8KVCacheDataTypeE0ELb0ELi512EEEvPfS2_PT_PKS3_PKT0_S9_ifPKiSB_iPKfiiiSD_SD_iiiii)
        /*0adc*/ 	.word	0x000000a7


	//----- nvinfo : EIATTR_FRAME_SIZE
	.align		4
.L_511:
        /*0ae0*/ 	.byte	0x04, 0x11
        /*0ae2*/ 	.short	(.L_513 - .L_512)
	.align		4
.L_512:
        /*0ae4*/ 	.word	index@($__internal_378_$__cuda_sm70_shflsync_bfly_p)
        /*0ae8*/ 	.word	0x00000000


	//----- nvinfo : EIATTR_FRAME_SIZE
	.align		4
.L_513:
        /*0aec*/ 	.byte	0x04, 0x11
        /*0aee*/ 	.short	(.L_515 - .L_514)
	.align		4
.L_514:
        /*0af0*/ 	.word	index@(_ZN4vllm25paged_attention_v2_kernelIttLi256ELi8ELi128ELNS_18Fp8KVCacheDataTypeE0ELb0ELi512EEEvPfS2_PT_PKS3_PKT0_S9_ifPKiSB_iPKfiiiSD_SD_iiiii)
        /*0af4*/ 	.word	0x00000000


	//----- nvinfo : EIATTR_REGCOUNT
	.align		4
.L_515:
        /*0af8*/ 	.byte	0x04, 0x2f
        /*0afa*/ 	.short	(.L_517 - .L_516)
	.align		4
.L_516:
        /*0afc*/ 	.word	index@(_ZN4vllm25paged_attention_v2_kernelIttLi32ELi16ELi128ELNS_18Fp8KVCacheDataTypeE0ELb1ELi512EEEvPfS2_PT_PKS3_PKT0_S9_ifPKiSB_iPKfiiiSD_SD_iiiii)
        /*0b00*/ 	.word	0x0000003e


	//----- nvinfo : EIATTR_FRAME_SIZE
	.align		4
.L_517:
        /*0b04*/ 	.byte	0x04, 0x11
        /*0b06*/ 	.short	(.L_519 - .L_518)
	.align		4
.L_518:
        /*0b08*/ 	.word	index@($__internal_377_$__cuda_sm70_shflsync_bfly_p)
        /*0b0c*/ 	.word	0x00000000


	//----- nvinfo : EIATTR_FRAME_SIZE
	.align		4
.L_519:
        /*0b10*/ 	.byte	0x04, 0x11
        /*0b12*/ 	.short	(.L_521 - .L_520)
	.align		4
.L_520:
        /*0b14*/ 	.word	index@(_ZN4vllm25paged_attention_v2_kernelIttLi32ELi16ELi128ELNS_18Fp8KVCacheDataTypeE0ELb1ELi512EEEvPfS2_PT_PKS3_PKT0_S9_ifPKiSB_iPKfiiiSD_SD_iiiii)
        /*0b18*/ 	.word	0x00000000


	//----- nvinfo : EIATTR_REGCOUNT
	.align		4
.L_521:
        /*0b1c*/ 	.byte	0x04, 0x2f
        /*0b1e*/ 	.short	(.L_523 - .L_522)
	.align		4
.L_522:
        /*0b20*/ 	.word	index@(_ZN4vllm25paged_attention_v2_kernelIttLi64ELi16ELi128ELNS_18Fp8KVCacheDataTypeE0ELb1ELi512EEEvPfS2_PT_PKS3_PKT0_S9_ifPKiSB_iPKfiiiSD_SD_iiiii)
        /*0b24*/ 	.word	0x0000004e


	//----- nvinfo : EIATTR_FRAME_SIZE
	.align		4
.L_523:
        /*0b28*/ 	.byte	0x04, 0x11
        /*0b2a*/ 	.short	(.L_525 - .L_524)
	.align		4
.L_524:
        /*0b2c*/ 	.word	index@($__internal_376_$__cuda_sm70_shflsync_bfly_p)
        /*0b30*/ 	.word	0x00000000


	//----- nvinfo : EIATTR_FRAME_SIZE
	.align		4
.L_525:
        /*0b34*/ 	.byte	0x04, 0x11
        /*0b36*/ 	.short	(.L_527 - .L_526)
	.align		4
.L_526:
        /*0b38*/ 	.word	index@(_ZN4vllm25paged_attention_v2_kernelIttLi64ELi16ELi128ELNS_18Fp8KVCacheDataTypeE0ELb1ELi512EEEvPfS2_PT_PKS3_PKT0_S9_ifPKiSB_iPKfiiiSD_SD_iiiii)
        /*0b3c*/ 	.word	0x00000000


	//----- nvinfo : EIATTR_REGCOUNT
	.align		4
.L_527:
        /*0b40*/ 	.byte	0x04, 0x2f
        /*0b42*/ 	.short	(.L_529 - .L_528)
	.align		4
.L_528:
        /*0b44*/ 	.word	index@(_ZN4vllm25paged_attention_v2_kernelIttLi80ELi16ELi128ELNS_18Fp8KVCacheDataTypeE0ELb1ELi512EEEvPfS2_PT_PKS3_PKT0_S9_ifPKiSB_iPKfiiiSD_SD_iiiii)
        /*0b48*/ 	.word	0x00000060


	//----- nvinfo : EIATTR_FRAME_SIZE
	.align		4
.L_529:
        /*0b4c*/ 	.byte	0x04, 0x11
        /*0b4e*/ 	.short	(.L_531 - .L_530)
	.align		4
.L_530:
        /*0b50*/ 	.word	index@($__internal_375_$__cuda_sm70_shflsync_bfly_p)
        /*0b54*/ 	.word	0x00000000


	//----- nvinfo : EIATTR_FRAME_SIZE
	.align		4
.L_531:
        /*0b58*/ 	.byte	0x04, 0x11
        /*0b5a*/ 	.short	(.L_533 - .L_532)
	.align		4
.L_532:
        /*0b5c*/ 	.word	index@(_ZN4vllm25paged_attention_v2_kernelIttLi80ELi16ELi128ELNS_18Fp8KVCacheDataTypeE0ELb1ELi512EEEvPfS2_PT_PKS3_PKT0_S9_ifPKiSB_iPKfiiiSD_SD_iiiii)
        /*0b60*/ 	.word	0x00000000


	//----- nvinfo : EIATTR_REGCOUNT
	.align		4
.L_533:
        /*0b64*/ 	.byte	0x04, 0x2f
        /*0b66*/ 	.short	(.L_535 - .L_534)
	.align		4
.L_534:
        /*0b68*/ 	.word	index@(_ZN4vllm25paged_attention_v2_kernelIttLi96ELi16ELi128ELNS_18Fp8KVCacheDataTypeE0ELb1ELi512EEEvPfS2_PT_PKS3_PKT0_S9_ifPKiSB_iPKfiiiSD_SD_iiiii)
        /*0b6c*/ 	.word	0x0000005e


	//----- nvinfo : EIATTR_FRAME_SIZE
	.align		4
.L_535:
        /*0b70*/ 	.byte	0x04, 0x11
        /*0b72*/ 	.short	(.L_537 - .L_536)
	.align		4
.L_536:
        /*0b74*/ 	.word	index@($__internal_374_$__cuda_sm70_shflsync_bfly_p)
        /*0b78*/ 	.word	0x00000000


	//----- nvinfo : EIATTR_FRAME_SIZE
	.align		4
.L_537:
        /*0b7c*/ 	.byte	0x04, 0x11
        /*0b7e*/ 	.short	(.L_539 - .L_538)
	.align		4
.L_538:
        /*0b80*/ 	.word	index@(_ZN4vllm25paged_attention_v2_kernelIttLi96ELi16ELi128ELNS_18Fp8KVCacheDataTypeE0ELb1ELi512EEEvPfS2_PT_PKS3_PKT0_S9_ifPKiSB_iPKfiiiSD_SD_iiiii)
        /*0b84*/ 	.word	0x00000000


	//----- nvinfo : EIATTR_REGCOUNT
	.align		4
.L_539:
        /*0b88*/ 	.byte	0x04, 0x2f
        /*0b8a*/ 	.short	(.L_541 - .L_540)
	.align		4
.L_540:
        /*0b8c*/ 	.word	index@(_ZN4vllm25paged_attention_v2_kernelIttLi112ELi16ELi128ELNS_18Fp8KVCacheDataTypeE0ELb1ELi512EEEvPfS2_PT_PKS3_PKT0_S9_ifPKiSB_iPKfiiiSD_SD_iiiii)
        /*0b90*/ 	.word	0x0000007a


	//----- nvinfo : EIATTR_FRAME_SIZE
	.align		4
.L_541:
        /*0b94*/ 	.byte	0x04, 0x11
        /*0b96*/ 	.short	(.L_543 - .L_542)
	.align		4
.L_542:
        /*0b98*/ 	.word	index@($__internal_373_$__cuda_sm70_shflsync_bfly_p)
        /*0b9c*/ 	.word	0x00000000


	//----- nvinfo : EIATTR_FRAME_SIZE
	.align		4
.L_543:
        /*0ba0*/ 	.byte	0x04, 0x11
        /*0ba2*/ 	.short	(.L_545 - .L_544)
	.align		4
.L_544:
        /*0ba4*/ 	.word	index@(_ZN4vllm25paged_attention_v2_kernelIttLi112ELi16ELi128ELNS_18Fp8KVCacheDataTypeE0ELb1ELi512EEEvPfS2_PT_PKS3_PKT0_S9_ifPKiSB_iPKfiiiSD_SD_iiiii)
        /*0ba8*/ 	.word	0x00000000


	//----- nvinfo : EIATTR_REGCOUNT
	.align		4
.L_545:
        /*0bac*/ 	.byte	0x04, 0x2f
        /*0bae*/ 	.short	(.L_547 - .L_546)
	.align		4
.L_546:
        /*0bb0*/ 	.word	index@(_ZN4vllm25paged_attention_v2_kernelIttLi120ELi16ELi128ELNS_18Fp8KVCacheDataTypeE0ELb1ELi512EEEvPfS2_PT_PKS3_PKT0_S9_ifPKiSB_iPKfiiiSD_SD_iiiii)
        /*0bb4*/ 	.word	0x0000007c


	//----- nvinfo : EIATTR_FRAME_SIZE
	.align		4
.L_547:
        /*0bb8*/ 	.byte	0x04, 0x11
        /*0bba*/ 	.short	(.L_549 - .L_548)
	.align		4
.L_548:
        /*0bbc*/ 	.word	index@($__internal_372_$__cuda_sm70_shflsync_bfly_p)
        /*0bc0*/ 	.word	0x00000000


	//----- nvinfo : EIATTR_FRAME_SIZE
	.align		4
.L_549:
        /*0bc4*/ 	.byte	0x04, 0x11
        /*0bc6*/ 	.short	(.L_551 - .L_550)
	.align		4
.L_550:
        /*0bc8*/ 	.word	index@(_ZN4vllm25paged_attention_v2_kernelIttLi120ELi16ELi128ELNS_18Fp8KVCacheDataTypeE0ELb1ELi512EEEvPfS2_PT_PKS3_PKT0_S9_ifPKiSB_iPKfiiiSD_SD_iiiii)
        /*0bcc*/ 	.word	0x00000000


	//----- nvinfo : EIATTR_REGCOUNT
	.align		4
.L_551:
        /*0bd0*/ 	.byte	0x04, 0x2f
        /*0bd2*/ 	.short	(.L_553 - .L_552)
	.align		4
.L_552:
        /*0bd4*/ 	.word	index@(_ZN4vllm25paged_attention_v2_kernelIttLi128ELi16ELi128ELNS_18Fp8KVCacheDataTypeE0ELb1ELi512EEEvPfS2_PT_PKS3_PKT0_S9_ifPKiSB_iPKfiiiSD_SD_iiiii)
        /*0bd8*/ 	.word	0x0000007c


	//----- nvinfo : EIATTR_FRAME_SIZE
	.align		4
.L_553:
        /*0bdc*/ 	.byte	0x04, 0x11
        /*0bde*/ 	.short	(.L_555 - .L_554)
	.align		4
.L_554:
        /*0be0*/ 	.word	index@($__internal_371_$__cuda_sm70_shflsync_bfly_p)
        /*0be4*/ 	.word	0x00000000


	//----- nvinfo : EIATTR_FRAME_SIZE
	.align		4
.L_555:
        /*0be8*/ 	.byte	0x04, 0x11
        /*0bea*/ 	.short	(.L_557 - .L_556)
	.align		4
.L_556:
        /*0bec*/ 	.word	index@(_ZN4vllm25paged_attention_v2_kernelIttLi128ELi16ELi128ELNS_18Fp8KVCacheDataTypeE0ELb1ELi512EEEvPfS2_PT_PKS3_PKT0_S9_ifPKiSB_iPKfiiiSD_SD_iiiii)
        /*0bf0*/ 	.word	0x00000000


	//----- nvinfo : EIATTR_REGCOUNT
	.align		4
.L_557:
        /*0bf4*/ 	.byte	0x04, 0x2f
        /*0bf6*/ 	.short	(.L_559 - .L_558)
	.align		4
.L_558:
        /*0bf8*/ 	.word	index@(_ZN4vllm25paged_attention_v2_kernelIttLi192ELi16ELi128ELNS_18Fp8KVCacheDataTypeE0ELb1ELi512EEEvPfS2_PT_PKS3_PKT0_S9_ifPKiSB_iPKfiiiSD_SD_iiiii)
        /*0bfc*/ 	.word	0x000000a4


	//----- nvinfo : EIATTR_FRAME_SIZE
	.align		4
.L_559:
        /*0c00*/ 	.byte	0x04, 0x11
        /*0c02*/ 	.short	(.L_561 - .L_560)
	.align		4
.L_560:
        /*0c04*/ 	.word	index@($__internal_370_$__cuda_sm70_shflsync_bfly_p)
        /*0c08*/ 	.word	0x00000000


	//----- nvinfo : EIATTR_FRAME_SIZE
	.align		4
.L_561:
        /*0c0c*/ 	.byte	0x04, 0x11
        /*0c0e*/ 	.short	(.L_563 - .L_562)
	.align		4
.L_562:
        /*0c10*/ 	.word	index@(_ZN4vllm25paged_attention_v2_kernelIttLi192ELi16ELi128ELNS_18Fp8KVCacheDataTypeE0ELb1ELi512EEEvPfS2_PT_PKS3_PKT0_S9_ifPKiSB_iPKfiiiSD_SD_iiiii)
        /*0c14*/ 	.word	0x00000000


	//----- nvinfo : EIATTR_REGCOUNT
	.align		4
.L_563:
        /*0c18*/ 	.byte	0x04, 0x2f
        /*0c1a*/ 	.short	(.L_565 - .L_564)
	.align		4
.L_564:
        /*0c1c*/ 	.word	index@(_ZN4vllm25paged_attention_v2_kernelIttLi256ELi16ELi128ELNS_18Fp8KVCacheDataTypeE0ELb1ELi512EEEvPfS2_PT_PKS3_PKT0_S9_ifPKiSB_iPKfiiiSD_SD_iiiii)
        /*0c20*/ 	.word	0x000000ec


	//----- nvinfo : EIATTR_FRAME_SIZE
	.align		4
.L_565:
        /*0c24*/ 	.byte	0x04, 0x11
        /*0c26*/ 	.short	(.L_567 - .L_566)
	.align		4
.L_566:
        /*0c28*/ 	.word	index@($__internal_369_$__cuda_sm70_shflsync_bfly_p)
        /*0c2c*/ 	.word	0x00000000


	//----- nvinfo : EIATTR_FRAME_SIZE
	.align		4
.L_567:
        /*0c30*/ 	.byte	0x04, 0x11
        /*0c32*/ 	.short	(.L_569 - .L_568)
	.align		4
.L_568:
        /*0c34*/ 	.word	index@(_ZN4vllm25paged_attention_v2_kernelIttLi256ELi16ELi128ELNS_18Fp8KVCacheDataTypeE0ELb1ELi512EEEvPfS2_PT_PKS3_PKT0_S9_ifPKiSB_iPKfiiiSD_SD_iiiii)
        /*0c38*/ 	.word	0x00000000


	//----- nvinfo : EIATTR_REGCOUNT
	.align		4
.L_569:
        /*0c3c*/ 	.byte	0x04, 0x2f
        /*0c3e*/ 	.short	(.L_571 - .L_570)
	.align		4
.L_570:
        /*0c40*/ 	.word	index@(_ZN4vllm25paged_attention_v2_kernelIttLi32ELi16ELi128ELNS_18Fp8KVCacheDataTypeE0ELb0ELi512EEEvPfS2_PT_PKS3_PKT0_S9_ifPKiSB_iPKfiiiSD_SD_iiiii)
        /*0c44*/ 	.word	0x00000030


	//----- nvinfo : EIATTR_FRAME_SIZE
	.align		4
.L_571:
        /*0c48*/ 	.byte	0x04, 0x11
        /*0c4a*/ 	.short	(.L_573 - .L_572)
	.align		4
.L_572:
        /*0c4c*/ 	.word	index@($__internal_368_$__cuda_sm70_shflsync_bfly_p)
        /*0c50*/ 	.word	0x00000000


	//----- nvinfo : EIATTR_FRAME_SIZE
	.align		4
.L_573:
        /*0c54*/ 	.byte	0x04, 0x11
        /*0c56*/ 	.short	(.L_575 - .L_574)
	.align		4
.L_574:
        /*0c58*/ 	.word	index@(_ZN4vllm25paged_attention_v2_kernelIttLi32ELi16ELi128ELNS_18Fp8KVCacheDataTypeE0ELb0ELi512EEEvPfS2_PT_PKS3_PKT0_S9_ifPKiSB_iPKfiiiSD_SD_iiiii)
        /*0c5c*/ 	.word	0x00000000


	//----- nvinfo : EIATTR_REGCOUNT
	.align		4
.L_575:
        /*0c60*/ 	.byte	0x04, 0x2f
        /*0c62*/ 	.short	(.L_577 - .L_576)
	.align		4
.L_576:
        /*0c64*/ 	.word	index@(_ZN4vllm25paged_attention_v2_kernelIttLi64ELi16ELi128ELNS_18Fp8KVCacheDataTypeE0ELb0ELi512EEEvPfS2_PT_PKS3_PKT0_S9_ifPKiSB_iPKfiiiSD_SD_iiiii)
        /*0c68*/ 	.word	0x00000046


	//----- nvinfo : EIATTR_FRAME_SIZE
	.align		4
.L_577:
        /*0c6c*/ 	.byte	0x04, 0x11
        /*0c6e*/ 	.short	(.L_579 - .L_578)
	.align		4
.L_578:
        /*0c70*/ 	.word	index@($__internal_367_$__cuda_sm70_shflsync_bfly_p)
        /*0c74*/ 	.word	0x00000000


	//----- nvinfo : EIATTR_FRAME_SIZE
	.align		4
.L_579:
        /*0c78*/ 	.byte	0x04, 0x11
        /*0c7a*/ 	.short	(.L_581 - .L_580)
	.align		4
.L_580:
        /*0c7c*/ 	.word	index@(_ZN4vllm25paged_attention_v2_kernelIttLi64ELi16ELi128ELNS_18Fp8KVCacheDataTypeE0ELb0ELi512EEEvPfS2_PT_PKS3_PKT0_S9_ifPKiSB_iPKfiiiSD_SD_iiiii)
        /*0c80*/ 	.word	0x00000000


	//----- nvinfo : EIATTR_REGCOUNT
	.align		4
.L_581:
        /*0c84*/ 	.byte	0x04, 0x2f
        /*0c86*/ 	.short	(.L_583 - .L_582)
	.align		4
.L_582:
        /*0c88*/ 	.word	index@(_ZN4vllm25paged_attention_v2_kernelIttLi80ELi16ELi128ELNS_18Fp8KVCacheDataTypeE0ELb0ELi512EEEvPfS2_PT_PKS3_PKT0_S9_ifPKiSB_iPKfiiiSD_SD_iiiii)
        /*0c8c*/ 	.word	0x0000004d


	//----- nvinfo : EIATTR_FRAME_SIZE
	.align		4
.L_583:
        /*0c90*/ 	.byte	0x04, 0x11
        /*0c92*/ 	.short	(.L_585 - .L_584)
	.align		4
.L_584:
        /*0c94*/ 	.word	index@($__internal_366_$__cuda_sm70_shflsync_bfly_p)
        /*0c98*/ 	.word	0x00000000


	//----- nvinfo : EIATTR_FRAME_SIZE
	.align		4
.L_585:
        /*0c9c*/ 	.byte	0x04, 0x11
        /*0c9e*/ 	.short	(.L_587 - .L_586)
	.align		4
.L_586:
        /*0ca0*/ 	.word	index@(_ZN4vllm25paged_attention_v2_kernelIttLi80ELi16ELi128ELNS_18Fp8KVCacheDataTypeE0ELb0ELi512EEEvPfS2_PT_PKS3_PKT0_S9_ifPKiSB_iPKfiiiSD_SD_iiiii)
        /*0ca4*/ 	.word	0x00000000


	//----- nvinfo : EIATTR_REGCOUNT
	.align		4
.L_587:
        /*0ca8*/ 	.byte	0x04, 0x2f
        /*0caa*/ 	.short	(.L_589 - .L_588)
	.align		4
.L_588:
        /*0cac*/ 	.word	index@(_ZN4vllm25paged_attention_v2_kernelIttLi96ELi16ELi128ELNS_18Fp8KVCacheDataTypeE0ELb0ELi512EEEvPfS2_PT_PKS3_PKT0_S9_ifPKiSB_iPKfiiiSD_SD_iiiii)
        /*0cb0*/ 	.word	0x0000005d


	//----- nvinfo : EIATTR_FRAME_SIZE
	.align		4
.L_589:
        /*0cb4*/ 	.byte	0x04, 0x11
        /*0cb6*/ 	.short	(.L_591 - .L_590)
	.align		4
.L_590:
        /*0cb8*/ 	.word	index@($__internal_365_$__cuda_sm70_shflsync_bfly_p)
        /*0cbc*/ 	.word	0x00000000


	//----- nvinfo : EIATTR_FRAME_SIZE
	.align		4
.L_591:
        /*0cc0*/ 	.byte	0x04, 0x11
        /*0cc2*/ 	.short	(.L_593 - .L_592)
	.align		4
.L_592:
        /*0cc4*/ 	.word	index@(_ZN4vllm25paged_attention_v2_kernelIttLi96ELi16ELi128ELNS_18Fp8KVCacheDataTypeE0ELb0ELi512EEEvPfS2_PT_PKS3_PKT0_S9_ifPKiSB_iPKfiiiSD_SD_iiiii)
        /*0cc8*/ 	.word	0x00000000


	//----- nvinfo : EIATTR_REGCOUNT
	.align		4
.L_593:
        /*0ccc*/ 	.byte	0x04, 0x2f
        /*0cce*/ 	.short	(.L_595 - .L_594)
	.align		4
.L_594:
        /*0cd0*/ 	.word	index@(_ZN4vllm25paged_attention_v2_kernelIttLi112ELi16ELi128ELNS_18Fp8KVCacheDataTypeE0ELb0ELi512EEEvPfS2_PT_PKS3_PKT0_S9_ifPKiSB_iPKfiiiSD_SD_iiiii)
        /*0cd4*/ 	.word	0x0000005d


	//----- nvinfo : EIATTR_FRAME_SIZE
	.align		4
.L_595:
        /*0cd8*/ 	.byte	0x04, 0x11
        /*0cda*/ 	.short	(.L_597 - .L_596)
	.align		4
.L_596:
        /*0cdc*/ 	.word	index@($__internal_364_$__cuda_sm70_shflsync_bfly_p)
        /*0ce0*/ 	.word	0x00000000


	//----- nvinfo : EIATTR_FRAME_SIZE
	.align		4
.L_597:
        /*0ce4*/ 	.byte	0x04, 0x11
        /*0ce6*/ 	.short	(.L_599 - .L_598)
	.align		4
.L_598:
        /*0ce8*/ 	.word	index@(_ZN4vllm25paged_attention_v2_kernelIttLi112ELi16ELi128ELNS_18Fp8KVCacheDataTypeE0ELb0ELi512EEEvPfS2_PT_PKS3_PKT0_S9_ifPKiSB_iPKfiiiSD_SD_iiiii)
        /*0cec*/ 	.word	0x00000000


	//----- nvinfo : EIATTR_REGCOUNT
	.align		4
.L_599:
        /*0cf0*/ 	.byte	0x04, 0x2f
        /*0cf2*/ 	.short	(.L_601 - .L_600)
	.align		4
.L_600:
        /*0cf4*/ 	.word	index@(_ZN4vllm25paged_attention_v2_kernelIttLi120ELi16ELi128ELNS_18Fp8KVCacheDataTypeE0ELb0ELi512EEEvPfS2_PT_PKS3_PKT0_S9_ifPKiSB_iPKfiiiSD_SD_iiiii)
        /*0cf8*/ 	.word	0x00000078


	//----- nvinfo : EIATTR_FRAME_SIZE
	.align		4
.L_601:
        /*0cfc*/ 	.byte	0x04, 0x11
        /*0cfe*/ 	.short	(.L_603 - .L_602)
	.align		4
.L_602:
        /*0d00*/ 	.word	index@($__internal_363_$__cuda_sm70_shflsync_bfly_p)
        /*0d04*/ 	.word	0x00000000


	//----- nvinfo : EIATTR_FRAME_SIZE
	.align		4
.L_603:
        /*0d08*/ 	.byte	0x04, 0x11
        /*0d0a*/ 	.short	(.L_605 - .L_604)
	.align		4
.L_604:
        /*0d0c*/ 	.word	index@(_ZN4vllm25paged_attention_v2_kernelIttLi120ELi16ELi128ELNS_18Fp8KVCacheDataTypeE0ELb0ELi512EEEvPfS2_PT_PKS3_PKT0_S9_ifPKiSB_iPKfiiiSD_SD_iiiii)
        /*0d10*/ 	.word	0x00000000


	//----- nvinfo : EIATTR_REGCOUNT
	.align		4
.L_605:
        /*0d14*/ 	.byte	0x04, 0x2f
        /*0d16*/ 	.short	(.L_607 - .L_606)
	.align		4
.L_606:
        /*0d18*/ 	.word	index@(_ZN4vllm25paged_attention_v2_kernelIttLi128ELi16ELi128ELNS_18Fp8KVCacheDataTypeE0ELb0ELi512EEEvPfS2_PT_PKS3_PKT0_S9_ifPKiSB_iPKfiiiSD_SD_iiiii)
        /*0d1c*/ 	.word	0x00000080


	//----- nvinfo : EIATTR_FRAME_SIZE
	.align		4
.L_607:
        /*0d20*/ 	.byte	0x04, 0x11
        /*0d22*/ 	.short	(.L_609 - .L_608)
	.align		4
.L_608:
        /*0d24*/ 	.word	index@($__internal_362_$__cuda_sm70_shflsync_bfly_p)
        /*0d28*/ 	.word	0x00000000


	//----- nvinfo : EIATTR_FRAME_SIZE
	.align		4
.L_609:
        /*0d2c*/ 	.byte	0x04, 0x11
        /*0d2e*/ 	.short	(.L_611 - .L_610)
	.align		4
.L_610:
        /*0d30*/ 	.word	index@(_ZN4vllm25paged_attention_v2_kernelIttLi128ELi16ELi128ELNS_18Fp8KVCacheDataTypeE0ELb0ELi512EEEvPfS2_PT_PKS3_PKT0_S9_ifPKiSB_iPKfiiiSD_SD_iiiii)
        /*0d34*/ 	.word	0x00000000


	//----- nvinfo : EIATTR_REGCOUNT
	.align		4
.L_611:
        /*0d38*/ 	.byte	0x04, 0x2f
        /*0d3a*/ 	.short	(.L_613 - .L_612)
	.align		4
.L_612:
        /*0d3c*/ 	.word	index@(_ZN4vllm25paged_attention_v2_kernelIttLi192ELi16ELi128ELNS_18Fp8KVCacheDataTypeE0ELb0ELi512EEEvPfS2_PT_PKS3_PKT0_S9_ifPKiSB_iPKfiiiSD_SD_iiiii)
        /*0d40*/ 	.word	0x000000a3


	//----- nvinfo : EIATTR_FRAME_SIZE
	.align		4
.L_613:
        /*0d44*/ 	.byte	0x04, 0x11
        /*0d46*/ 	.short	(.L_615 - .L_614)
	.align		4
.L_614:
        /*0d48*/ 	.word	index@($__internal_361_$__cuda_sm70_shflsync_bfly_p)
        /*0d4c*/ 	.word	0x00000000


	//----- nvinfo : EIATTR_FRAME_SIZE
	.align		4
.L_615:
        /*0d50*/ 	.byte	0x04, 0x11
        /*0d52*/ 	.short	(.L_617 - .L_616)
	.align		4
.L_616:
        /*0d54*/ 	.word	index@(_ZN4vllm25paged_attention_v2_kernelIttLi192ELi16ELi128ELNS_18Fp8KVCacheDataTypeE0ELb0ELi512EEEvPfS2_PT_PKS3_PKT0_S9_ifPKiSB_iPKfiiiSD_SD_iiiii)
        /*0d58*/ 	.word	0x00000000


	//----- nvinfo : EIATTR_REGCOUNT
	.align		4
.L_617:
        /*0d5c*/ 	.byte	0x04, 0x2f
        /*0d5e*/ 	.short	(.L_619 - .L_618)
	.align		4
.L_618:
        /*0d60*/ 	.word	index@(_ZN4vllm25paged_attention_v2_kernelIttLi256ELi16ELi128ELNS_18Fp8KVCacheDataTypeE0ELb0ELi512EEEvPfS2_PT_PKS3_PKT0_S9_ifPKiSB_iPKfiiiSD_SD_iiiii)
        /*0d64*/ 	.word	0x000000a4


	//----- nvinfo : EIATTR_FRAME_SIZE
	.align		4
.L_619:
        /*0d68*/ 	.byte	0x04, 0x11
        /*0d6a*/ 	.short	(.L_621 - .L_620)
	.align		4
.L_620:
        /*0d6c*/ 	.word	index@($__internal_360_$__cuda_sm70_shflsync_bfly_p)
        /*0d70*/ 	.word	0x00000000


	//----- nvinfo : EIATTR_FRAME_SIZE
	.align		4
.L_621:
        /*0d74*/ 	.byte	0x04, 0x11
        /*0d76*/ 	.short	(.L_623 - .L_622)
	.align		4
.L_622:
        /*0d78*/ 	.word	index@(_ZN4vllm25paged_attention_v2_kernelIttLi256ELi16ELi128ELNS_18Fp8KVCacheDataTypeE0ELb0ELi512EEEvPfS2_PT_PKS3_PKT0_S9_ifPKiSB_iPKfiiiSD_SD_iiiii)
        /*0d7c*/ 	.word	0x00000000


	//----- nvinfo : EIATTR_REGCOUNT
	.align		4
.L_623:
        /*0d80*/ 	.byte	0x04, 0x2f
        /*0d82*/ 	.short	(.L_625 - .L_624)
	.align		4
.L_624:
        /*0d84*/ 	.word	index@(_ZN4vllm25paged_attention_v2_kernelIttLi32ELi32ELi128ELNS_18Fp8KVCacheDataTypeE0ELb1ELi512EEEvPfS2_PT_PKS3_PKT0_S9_ifPKiSB_iPKfiiiSD_SD_iiiii)
        /*0d88*/ 	.word	0x0000003c


	//----- nvinfo : EIATTR_FRAME_SIZE
	.align		4
.L_625:
        /*0d8c*/ 	.byte	0x04, 0x11
        /*0d8e*/ 	.short	(.L_627 - .L_626)
	.align		4
.L_626:
        /*0d90*/ 	.word	index@(_ZN4vllm25paged_attention_v2_kernelIttLi32ELi32ELi128ELNS_18Fp8KVCacheDataTypeE0ELb1ELi512EEEvPfS2_PT_PKS3_PKT0_S9_ifPKiSB_iPKfiiiSD_SD_iiiii)
        /*0d94*/ 	.word	0x00000000


	//----- nvinfo : EIATTR_REGCOUNT
	.align		4
.L_627:
        /*0d98*/ 	.byte	0x04, 0x2f
        /*0d9a*/ 	.short	(.L_629 - .L_628)
	.align		4
.L_628:
        /*0d9c*/ 	.word	index@(_ZN4vllm25paged_attention_v2_kernelIttLi64ELi32ELi128ELNS_18Fp8KVCacheDataTypeE0ELb1ELi512EEEvPfS2_PT_PKS3_PKT0_S9_ifPKiSB_iPKfiiiSD_SD_iiiii)
        /*0da0*/ 	.word	0x0000003c


	//----- nvinfo : EIATTR_FRAME_SIZE
	.align		4
.L_629:
        /*0da4*/ 	.byte	0x04, 0x11
        /*0da6*/ 	.short	(.L_631 - .L_630)
	.align		4
.L_630:
        /*0da8*/ 	.word	index@(_ZN4vllm25paged_attention_v2_kernelIttLi64ELi32ELi128ELNS_18Fp8KVCacheDataTypeE0ELb1ELi512EEEvPfS2_PT_PKS3_PKT0_S9_ifPKiSB_iPKfiiiSD_SD_iiiii)
        /*0dac*/ 	.word	0x00000000


	//----- nvinfo : EIATTR_REGCOUNT
	.align		4
.L_631:
        /*0db0*/ 	.byte	0x04, 0x2f
        /*0db2*/ 	.short	(.L_633 - .L_632)
	.align		4
.L_632:
        /*0db4*/ 	.word	index@(_ZN4vllm25paged_attention_v2_kernelIttLi80ELi32ELi128ELNS_18Fp8KVCacheDataTypeE0ELb1ELi512EEEvPfS2_PT_PKS3_PKT0_S9_ifPKiSB_iPKfiiiSD_SD_iiiii)
        /*0db8*/ 	.word	0x00000042


	//----- nvinfo : EIATTR_FRAME_SIZE
	.align		4
.L_633:
        /*0dbc*/ 	.byte	0x04, 0x11
        /*0dbe*/ 	.short	(.L_635 - .L_634)
	.align		4
.L_634:
        /*0dc0*/ 	.word	index@(_ZN4vllm25paged_attention_v2_kernelIttLi80ELi32ELi128ELNS_18Fp8KVCacheDataTypeE0ELb1ELi512EEEvPfS2_PT_PKS3_PKT0_S9_ifPKiSB_iPKfiiiSD_SD_iiiii)
        /*0dc4*/ 	.word	0x00000000


	//----- nvinfo : EIATTR_REGCOUNT
	.align		4
.L_635:
        /*0dc8*/ 	.byte	0x04, 0x2f
        /*0dca*/ 	.short	(.L_637 - .L_636)
	.align		4
.L_636:
        /*0dcc*/ 	.word	index@(_ZN4vllm25paged_attention_v2_kernelIttLi96ELi32ELi128ELNS_18Fp8KVCacheDataTypeE0ELb1ELi512EEEvPfS2_PT_PKS3_PKT0_S9_ifPKiSB_iPKfiiiSD_SD_iiiii)
        /*0dd0*/ 	.word	0x0000004c


	//----- nvinfo : EIATTR_FRAME_SIZE
	.align		4
.L_637:
        /*0dd4*/ 	.byte	0x04, 0x11
        /*0dd6*/ 	.short	(.L_639 - .L_638)
	.align		4
.L_638:
        /*0dd8*/ 	.word	index@(_ZN4vllm25paged_attention_v2_kernelIttLi96ELi32ELi128ELNS_18Fp8KVCacheDataTypeE0ELb1ELi512EEEvPfS2_PT_PKS3_PKT0_S9_ifPKiSB_iPKfiiiSD_SD_iiiii)
        /*0ddc*/ 	.word	0x00000000


	//----- nvinfo : EIATTR_REGCOUNT
	.align		4
.L_639:
        /*0de0*/ 	.byte	0x04, 0x2f
        /*0de2*/ 	.short	(.L_641 - .L_640)
	.align		4
.L_640:
        /*0de4*/ 	.word	index@(_ZN4vllm25paged_attention_v2_kernelIttLi112ELi32ELi128ELNS_18Fp8KVCacheDataTypeE0ELb1ELi512EEEvPfS2_PT_PKS3_PKT0_S9_ifPKiSB_iPKfiiiSD_SD_iiiii)
        /*0de8*/ 	.word	0x00000048


	//----- nvinfo : EIATTR_FRAME_SIZE
	.align		4
.L_641:
        /*0dec*/ 	.byte	0x04, 0x11
        /*0dee*/ 	.short	(.L_643 - .L_642)
	.align		4
.L_642:
        /*0df0*/ 	.word	index@(_ZN4vllm25paged_attention_v2_kernelIttLi112ELi32ELi128ELNS_18Fp8KVCacheDataTypeE0ELb1ELi512EEEvPfS2_PT_PKS3_PKT0_S9_ifPKiSB_iPKfiiiSD_SD_iiiii)
        /*0df4*/ 	.word	0x00000000


	//----- nvinfo : EIATTR_REGCOUNT
	.align		4
.L_643:
        /*0df8*/ 	.byte	0x04, 0x2f
        /*0dfa*/ 	.short	(.L_645 - .L_644)
	.align		4
.L_644:
        /*0dfc*/ 	.word	index@(_ZN4vllm25paged_attention_v2_kernelIttLi120ELi32ELi128ELNS_18Fp8KVCacheDataTypeE0ELb1ELi512EEEvPfS2_PT_PKS3_PKT0_S9_ifPKiSB_iPKfiiiSD_SD_iiiii)
        /*0e00*/ 	.word	0x00000050


	//----- nvinfo : EIATTR_FRAME_SIZE
	.align		4
.L_645:
        /*0e04*/ 	.byte	0x04, 0x11
        /*0e06*/ 	.short	(.L_647 - .L_646)
	.align		4
.L_646:
        /*0e08*/ 	.word	index@(_ZN4vllm25paged_attention_v2_kernelIttLi120ELi32ELi128ELNS_18Fp8KVCacheDataTypeE0ELb1ELi512EEEvPfS2_PT_PKS3_PKT0_S9_ifPKiSB_iPKfiiiSD_SD_iiiii)
        /*0e0c*/ 	.word	0x00000000


	//----- nvinfo : EIATTR_REGCOUNT
	.align		4
.L_647:
        /*0e10*/ 	.byte	0x04, 0x2f
        /*0e12*/ 	.short	(.L_649 - .L_648)
	.align		4
.L_648:
        /*0e14*/ 	.word	index@(_ZN4vllm25paged_attention_v2_kernelIttLi128ELi32ELi128ELNS_18Fp8KVCacheDataTypeE0ELb1ELi512EEEvPfS2_PT_PKS3_PKT0_S9_ifPKiSB_iPKfiiiSD_SD_iiiii)
        /*0e18*/ 	.word	0x0000004f


	//----- nvinfo : EIATTR_FRAME_SIZE
	.align		4
.L_649:
        /*0e1c*/ 	.byte	0x04, 0x11
        /*0e1e*/ 	.short	(.L_651 - .L_650)
	.align		4
.L_650:
        /*0e20*/ 	.word	index@(_ZN4vllm25paged_attention_v2_kernelIttLi128ELi32ELi128ELNS_18Fp8KVCacheDataTypeE0ELb1ELi512EEEvPfS2_PT_PKS3_PKT0_S9_ifPKiSB_iPKfiiiSD_SD_iiiii)
        /*0e24*/ 	.word	0x00000000


	//----- nvinfo : EIATTR_REGCOUNT
	.align		4
.L_651:
        /*0e28*/ 	.byte	0x04, 0x2f
        /*0e2a*/ 	.short	(.L_653 - .L_652)
	.align		4
.L_652:
        /*0e2c*/ 	.word	index@(_ZN4vllm25paged_attention_v2_kernelIttLi192ELi32ELi128ELNS_18Fp8KVCacheDataTypeE0ELb1ELi512EEEvPfS2_PT_PKS3_PKT0_S9_ifPKiSB_iPKfiiiSD_SD_iiiii)
        /*0e30*/ 	.word	0x00000084


	//----- nvinfo : EIATTR_FRAME_SIZE
	.align		4
.L_653:
        /*0e34*/ 	.byte	0x04, 0x11
        /*0e36*/ 	.short	(.L_655 - .L_654)
	.align		4
.L_654:
        /*0e38*/ 	.word	index@(_ZN4vllm25paged_attention_v2_kernelIttLi192ELi32ELi128ELNS_18Fp8KVCacheDataTypeE0ELb1ELi512EEEvPfS2_PT_PKS3_PKT0_S9_ifPKiSB_iPKfiiiSD_SD_iiiii)
        /*0e3c*/ 	.word	0x00000000


	//----- nvinfo : EIATTR_REGCOUNT
	.align		4
.L_655:
        /*0e40*/ 	.byte	0x04, 0x2f
        /*0e42*/ 	.short	(.L_657 - .L_656)
	.align		4
.L_656:
        /*0e44*/ 	.word	index@(_ZN4vllm25paged_attention_v2_kernelIttLi256ELi32ELi128ELNS_18Fp8KVCacheDataTypeE0ELb1ELi512EEEvPfS2_PT_PKS3_PKT0_S9_ifPKiSB_iPKfiiiSD_SD_iiiii)
        /*0e48*/ 	.word	0x00000082


	//----- nvinfo : EIATTR_FRAME_SIZE
	.align		4
.L_657:
        /*0e4c*/ 	.byte	0x04, 0x11
        /*0e4e*/ 	.short	(.L_659 - .L_658)
	.align		4
.L_658:
        /*0e50*/ 	.word	index@(_ZN4vllm25paged_attention_v2_kernelIttLi256ELi32ELi128ELNS_18Fp8KVCacheDataTypeE0ELb1ELi512EEEvPfS2_PT_PKS3_PKT0_S9_ifPKiSB_iPKfiiiSD_SD_iiiii)
        /*0e54*/ 	.word	0x00000000


	//----- nvinfo : EIATTR_REGCOUNT
	.align		4
.L_659:
        /*0e58*/ 	.byte	0x04, 0x2f
        /*0e5a*/ 	.short	(.L_661 - .L_660)
	.align		4
.L_660:
        /*0e5c*/ 	.word	index@(_ZN4vllm25paged_attention_v2_kernelIttLi32ELi32ELi128ELNS_18Fp8KVCacheDataTypeE0ELb0ELi512EEEvPfS2_PT_PKS3_PKT0_S9_ifPKiSB_iPKfiiiSD_SD_iiiii)
        /*0e60*/ 	.word	0x0000002f


	//----- nvinfo : EIATTR_FRAME_SIZE
	.align		4
.L_661:
        /*0e64*/ 	.byte	0x04, 0x11
        /*0e66*/ 	.short	(.L_663 - .L_662)
	.align		4
.L_662:
        /*0e68*/ 	.word	index@(_ZN4vllm25paged_attention_v2_kernelIttLi32ELi32ELi128ELNS_18Fp8KVCacheDataTypeE0ELb0ELi512EEEvPfS2_PT_PKS3_PKT0_S9_ifPKiSB_iPKfiiiSD_SD_iiiii)
        /*0e6c*/ 	.word	0x00000000


	//----- nvinfo : EIATTR_REGCOUNT
	.align		4
.L_663:
        /*0e70*/ 	.byte	0x04, 0x2f
        /*0e72*/ 	.short	(.L_665 - .L_664)
	.align		4
.L_664:
        /*0e74*/ 	.word	index@(_ZN4vllm25paged_attention_v2_kernelIttLi64ELi32ELi128ELNS_18Fp8KVCacheDataTypeE0ELb0ELi512EEEvPfS2_PT_PKS3_PKT0_S9_ifPKiSB_iPKfiiiSD_SD_iiiii)
        /*0e78*/ 	.word	0x00000033


	//----- nvinfo : EIATTR_FRAME_SIZE
	.align		4
.L_665:
        /*0e7c*/ 	.byte	0x04, 0x11
        /*0e7e*/ 	.short	(.L_667 - .L_666)
	.align		4
.L_666:
        /*0e80*/ 	.word	index@(_ZN4vllm25paged_attention_v2_kernelIttLi64ELi32ELi128ELNS_18Fp8KVCacheDataTypeE0ELb0ELi512EEEvPfS2_PT_PKS3_PKT0_S9_ifPKiSB_iPKfiiiSD_SD_iiiii)
        /*0e84*/ 	.word	0x00000000


	//----- nvinfo : EIATTR_REGCOUNT
	.align		4
.L_667:
        /*0e88*/ 	.byte	0x04, 0x2f
        /*0e8a*/ 	.short	(.L_669 - .L_668)
	.align		4
.L_668:
        /*0e8c*/ 	.word	index@(_ZN4vllm25paged_attention_v2_kernelIttLi80ELi32ELi128ELNS_18Fp8KVCacheDataTypeE0ELb0ELi512EEEvPfS2_PT_PKS3_PKT0_S9_ifPKiSB_iPKfiiiSD_SD_iiiii)
        /*0e90*/ 	.word	0x00000032


	//----- nvinfo : EIATTR_FRAME_SIZE
	.align		4
.L_669:
        /*0e94*/ 	.byte	0x04, 0x11
        /*0e96*/ 	.short	(.L_671 - .L_670)
	.align		4
.L_670:
        /*0e98*/ 	.word	index@(_ZN4vllm25paged_attention_v2_kernelIttLi80ELi32ELi128ELNS_18Fp8KVCacheDataTypeE0ELb0ELi512EEEvPfS2_PT_PKS3_PKT0_S9_ifPKiSB_iPKfiiiSD_SD_iiiii)
        /*0e9c*/ 	.word	0x00000000


	//----- nvinfo : EIATTR_REGCOUNT
	.align		4
.L_671:
        /*0ea0*/ 	.byte	0x04, 0x2f
        /*0ea2*/ 	.short	(.L_673 - .L_672)
	.align		4
.L_672:
        /*0ea4*/ 	.word	index@(_ZN4vllm25paged_attention_v2_kernelIttLi96ELi32ELi128ELNS_18Fp8KVCacheDataTypeE0ELb0ELi512EEEvPfS2_PT_PKS3_PKT0_S9_ifPKiSB_iPKfiiiSD_SD_iiiii)
        /*0ea8*/ 	.word	0x0000003b


	//----- nvinfo : EIATTR_FRAME_SIZE
	.align		4
.L_673:
        /*0eac*/ 	.byte	0x04, 0x11
        /*0eae*/ 	.short	(.L_675 - .L_674)
	.align		4
.L_674:
        /*0eb0*/ 	.word	index@(_ZN4vllm25paged_attention_v2_kernelIttLi96ELi32ELi128ELNS_18Fp8KVCacheDataTypeE0ELb0ELi512EEEvPfS2_PT_PKS3_PKT0_S9_ifPKiSB_iPKfiiiSD_SD_iiiii)
        /*0eb4*/ 	.word	0x00000000


	//----- nvinfo : EIATTR_REGCOUNT
	.align		4
.L_675:
        /*0eb8*/ 	.byte	0x04, 0x2f
        /*0eba*/ 	.short	(.L_677 - .L_676)
	.align		4
.L_676:
        /*0ebc*/ 	.word	index@(_ZN4vllm25paged_attention_v2_kernelIttLi112ELi32ELi128ELNS_18Fp8KVCacheDataTypeE0ELb0ELi512EEEvPfS2_PT_PKS3_PKT0_S9_ifPKiSB_iPKfiiiSD_SD_iiiii)
        /*0ec0*/ 	.word	0x0000003a


	//----- nvinfo : EIATTR_FRAME_SIZE
	.align		4
.L_677:
        /*0ec4*/ 	.byte	0x04, 0x11
        /*0ec6*/ 	.short	(.L_679 - .L_678)
	.align		4
.L_678:
        /*0ec8*/ 	.word	index@(_ZN4vllm25paged_attention_v2_kernelIttLi112ELi32ELi128ELNS_18Fp8KVCacheDataTypeE0ELb0ELi512EEEvPfS2_PT_PKS3_PKT0_S9_ifPKiSB_iPKfiiiSD_SD_iiiii)
        /*0ecc*/ 	.word	0x00000000


	//----- nvinfo : EIATTR_REGCOUNT
	.align		4
.L_679:
        /*0ed0*/ 	.byte	0x04, 0x2f
        /*0ed2*/ 	.short	(.L_681 - .L_680)
	.align		4
.L_680:
        /*0ed4*/ 	.word	index@(_ZN4vllm25paged_attention_v2_kernelIttLi120ELi32ELi128ELNS_18Fp8KVCacheDataTypeE0ELb0ELi512EEEvPfS2_PT_PKS3_PKT0_S9_ifPKiSB_iPKfiiiSD_SD_iiiii)
        /*0ed8*/ 	.word	0x0000003a


	//----- nvinfo : EIATTR_FRAME_SIZE
	.align		4
.L_681:
        /*0edc*/ 	.byte	0x04, 0x11
        /*0ede*/ 	.short	(.L_683 - .L_682)
	.align		4
.L_682:
        /*0ee0*/ 	.word	index@(_ZN4vllm25paged_attention_v2_kernelIttLi120ELi32ELi128ELNS_18Fp8KVCacheDataTypeE0ELb0ELi512EEEvPfS2_PT_PKS3_PKT0_S9_ifPKiSB_iPKfiiiSD_SD_iiiii)
        /*0ee4*/ 	.word	0x00000000


	//----- nvinfo : EIATTR_REGCOUNT
	.align		4
.L_683:
        /*0ee8*/ 	.byte	0x04, 0x2f
        /*0eea*/ 	.short	(.L_685 - .L_684)
	.align		4
.L_684:
        /*0eec*/ 	.word	index@(_ZN4vllm25paged_attention_v2_kernelIttLi128ELi32ELi128ELNS_18Fp8KVCacheDataTypeE0ELb0ELi512EEEvPfS2_PT_PKS3_PKT0_S9_ifPKiSB_iPKfiiiSD_SD_iiiii)
        /*0ef0*/ 	.word	0x00000041


	//----- nvinfo : EIATTR_FRAME_SIZE
	.align		4
.L_685:
        /*0ef4*/ 	.byte	0x04, 0x11
        /*0ef6*/ 	.short	(.L_687 - .L_686)
	.align		4
.L_686:
        /*0ef8*/ 	.word	index@(_ZN4vllm25paged_attention_v2_kernelIttLi128ELi32ELi128ELNS_18Fp8KVCacheDataTypeE0ELb0ELi512EEEvPfS2_PT_PKS3_PKT0_S9_ifPKiSB_iPKfiiiSD_SD_iiiii)
        /*0efc*/ 	.word	0x00000000


	//----- nvinfo : EIATTR_REGCOUNT
	.align		4
.L_687:
        /*0f00*/ 	.byte	0x04, 0x2f
        /*0f02*/ 	.short	(.L_689 - .L_688)
	.align		4
.L_688:
        /*0f04*/ 	.word	index@(_ZN4vllm25paged_attention_v2_kernelIttLi192ELi32ELi128ELNS_18Fp8KVCacheDataTypeE0ELb0ELi512EEEvPfS2_PT_PKS3_PKT0_S9_ifPKiSB_iPKfiiiSD_SD_iiiii)
        /*0f08*/ 	.word	0x00000050


	//----- nvinfo : EIATTR_FRAME_SIZE
	.align		4
.L_689:
        /*0f0c*/ 	.byte	0x04, 0x11
        /*0f0e*/ 	.short	(.L_691 - .L_690)
	.align		4
.L_690:
        /*0f10*/ 	.word	index@(_ZN4vllm25paged_attention_v2_kernelIttLi192ELi32ELi128ELNS_18Fp8KVCacheDataTypeE0ELb0ELi512EEEvPfS2_PT_PKS3_PKT0_S9_ifPKiSB_iPKfiiiSD_SD_iiiii)
        /*0f14*/ 	.word	0x00000000


	//----- nvinfo : EIATTR_REGCOUNT
	.align		4
.L_691:
        /*0f18*/ 	.byte	0x04, 0x2f
        /*0f1a*/ 	.short	(.L_693 - .L_692)
	.align		4
.L_692:
        /*0f1c*/ 	.word	index@(_ZN4vllm25paged_attention_v2_kernelIttLi256ELi32ELi128ELNS_18Fp8KVCacheDataTypeE0ELb0ELi512EEEvPfS2_PT_PKS3_PKT0_S9_ifPKiSB_iPKfiiiSD_SD_iiiii)
        /*0f20*/ 	.word	0x00000060


	//----- nvinfo : EIATTR_FRAME_SIZE
	.align		4
.L_693:
        /*0f24*/ 	.byte	0x04, 0x11
        /*0f26*/ 	.short	(.L_695 - .L_694)
	.align		4
.L_694:
        /*0f28*/ 	.word	index@(_ZN4vllm25paged_attention_v2_kernelIttLi256ELi32ELi128ELNS_18Fp8KVCacheDataTypeE0ELb0ELi512EEEvPfS2_PT_PKS3_PKT0_S9_ifPKiSB_iPKfiiiSD_SD_iiiii)
        /*0f2c*/ 	.word	0x00000000


	//----- nvinfo : EIATTR_REGCOUNT
	.align		4
.L_695:
        /*0f30*/ 	.byte	0x04, 0x2f
        /*0f32*/ 	.short	(.L_697 - .L_696)
	.align		4
.L_696:
        /*0f34*/ 	.word	index@(_ZN4vllm25paged_attention_v2_kernelI13__nv_bfloat16S1_Li32ELi8ELi128ELNS_18Fp8KVCacheDataTypeE0ELb1ELi512EEEvPfS3_PT_PKS4_PKT0_SA_ifPKiSC_iPKfiiiSE_SE_iiiii)
        /*0f38*/ 	.word	0x00000037


	//----- nvinfo : EIATTR_FRAME_SIZE
	.align		4
.L_697:
        /*0f3c*/ 	.byte	0x04, 0x11
        /*0f3e*/ 	.short	(.L_699 - .L_698)
	.align		4
.L_698:
        /*0f40*/ 	.word	index@($__internal_359_$__cuda_sm70_shflsync_bfly_p)
        /*0f44*/ 	.word	0x00000000


	//----- nvinfo : EIATTR_FRAME_SIZE
	.align		4
.L_699:
        /*0f48*/ 	.byte	0x04, 0x11
        /*0f4a*/ 	.short	(.L_701 - .L_700)
	.align		4
.L_700:
        /*0f4c*/ 	.word	index@(_ZN4vllm25paged_attention_v2_kernelI13__nv_bfloat16S1_Li32ELi8ELi128ELNS_18Fp8KVCacheDataTypeE0ELb1ELi512EEEvPfS3_PT_PKS4_PKT0_SA_ifPKiSC_iPKfiiiSE_SE_iiiii)
        /*0f50*/ 	.word	0x00000000


	//----- nvinfo : EIATTR_REGCOUNT
	.align		4
.L_701:
        /*0f54*/ 	.byte	0x04, 0x2f
        /*0f56*/ 	.short	(.L_703 - .L_702)
	.align		4
.L_702:
        /*0f58*/ 	.word	index@(_ZN4vllm32paged_attention_v2_reduce_kernelI13__nv_bfloat16Li32ELi128ELi512EEEvPT_PKfS5_PKS2_PKii)
        /*0f5c*/ 	.word	0x0000001f


	//----- nvinfo : EIATTR_FRAME_SIZE
	.align		4
.L_703:
        /*0f60*/ 	.byte	0x04, 0x11
        /*0f62*/ 	.short	(.L_705 - .L_704)
	.align		4
.L_704:
        /*0f64*/ 	.word	index@(_ZN4vllm32paged_attention_v2_reduce_kernelI13__nv_bfloat16Li32ELi128ELi512EEEvPT_PKfS5_PKS2_PKii)
        /*0f68*/ 	.word	0x00000000


	//----- nvinfo : EIATTR_REGCOUNT
	.align		4
.L_705:
        /*0f6c*/ 	.byte	0x04, 0x2f
        /*0f6e*/ 	.short	(.L_707 - .L_706)
	.align		4
.L_706:
        /*0f70*/ 	.word	index@(_ZN4vllm25paged_attention_v2_kernelI13__nv_bfloat16S1_Li64ELi8ELi128ELNS_18Fp8KVCacheDataTypeE0ELb1ELi512EEEvPfS3_PT_PKS4_PKT0_SA_ifPKiSC_iPKfiiiSE_SE_iiiii)
        /*0f74*/ 	.word	0x00000047


	//----- nvinfo : EIATTR_FRAME_SIZE
	.align		4
.L_707:
        /*0f78*/ 	.byte	0x04, 0x11
        /*0f7a*/ 	.short	(.L_709 - .L_708)
	.align		4
.L_708:
        /*0f7c*/ 	.word	index@($__internal_358_$__cuda_sm70_shflsync_bfly_p)
        /*0f80*/ 	.word	0x00000000


	//----- nvinfo : EIATTR_FRAME_SIZE
	.align		4
.L_709:
        /*0f84*/ 	.byte	0x04, 0x11
        /*0f86*/ 	.short	(.L_711 - .L_710)
	.align		4
.L_710:
        /*0f88*/ 	.word	index@(_ZN4vllm25paged_attention_v2_kernelI13__nv_bfloat16S1_Li64ELi8ELi128ELNS_18Fp8KVCacheDataTypeE0ELb1ELi512EEEvPfS3_PT_PKS4_PKT0_SA_ifPKiSC_iPKfiiiSE_SE_iiiii)
        /*0f8c*/ 	.word	0x00000000


	//----- nvinfo : EIATTR_REGCOUNT
	.align		4
.L_711:
        /*0f90*/ 	.byte	0x04, 0x2f
        /*0f92*/ 	.short	(.L_713 - .L_712)
	.align		4
.L_712:
        /*0f94*/ 	.word	index@(_ZN4vllm32paged_attention_v2_reduce_kernelI13__nv_bfloat16Li64ELi128ELi512EEEvPT_PKfS5_PKS2_PKii)
        /*0f98*/ 	.word	0x0000001f


	//----- nvinfo : EIATTR_FRAME_SIZE
	.align		4
.L_713:
        /*0f9c*/ 	.byte	0x04, 0x11
        /*0f9e*/ 	.short	(.L_715 - .L_714)
	.align		4
.L_714:
        /*0fa0*/ 	.word	index@(_ZN4vllm32paged_attention_v2_reduce_kernelI13__nv_bfloat16Li64ELi128ELi512EEEvPT_PKfS5_PKS2_PKii)
        /*0fa4*/ 	.word	0x00000000


	//----- nvinfo : EIATTR_REGCOUNT
	.align		4
.L_715:
        /*0fa8*/ 	.byte	0x04, 0x2f
        /*0faa*/ 	.short	(.L_717 - .L_716)
	.align		4
.L_716:
        /*0fac*/ 	.word	index@(_ZN4vllm25paged_attention_v2_kernelI13__nv_bfloat16S1_Li80ELi8ELi128ELNS_18Fp8KVCacheDataTypeE0ELb1ELi512EEEvPfS3_PT_PKS4_PKT0_SA_ifPKiSC_iPKfiiiSE_SE_iiiii)
        /*0fb0*/ 	.word	0x00000047


	//----- nvinfo : EIATTR_FRAME_SIZE
	.align		4
.L_717:
        /*0fb4*/ 	.byte	0x04, 0x11
        /*0fb6*/ 	.short	(.L_719 - .L_718)
	.align		4
.L_718:
        /*0fb8*/ 	.word	index@($__internal_357_$__cuda_sm70_shflsync_bfly_p)
        /*0fbc*/ 	.word	0x00000000


	//----- nvinfo : EIATTR_FRAME_SIZE
	.align		4
.L_719:
        /*0fc0*/ 	.byte	0x04, 0x11
        /*0fc2*/ 	.short	(.L_721 - .L_720)
	.align		4
.L_720:
        /*0fc4*/ 	.word	index@(_ZN4vllm25paged_attention_v2_kernelI13__nv_bfloat16S1_Li80ELi8ELi128ELNS_18Fp8KVCacheDataTypeE0ELb1ELi512EEEvPfS3_PT_PKS4_PKT0_SA_ifPKiSC_iPKfiiiSE_SE_iiiii)
        /*0fc8*/ 	.word	0x00000000


	//----- nvinfo : EIATTR_REGCOUNT
	.align		4
.L_721:
        /*0fcc*/ 	.byte	0x04, 0x2f
        /*0fce*/ 	.short	(.L_723 - .L_722)
	.align		4
.L_722:
        /*0fd0*/ 	.word	index@(_ZN4vllm32paged_attention_v2_reduce_kernelI13__nv_bfloat16Li80ELi128ELi512EEEvPT_PKfS5_PKS2_PKii)
        /*0fd4*/ 	.word	0x0000001f


	//----- nvinfo : EIATTR_FRAME_SIZE
	.align		4
.L_723:
        /*0fd8*/ 	.byte	0x04, 0x11
        /*0fda*/ 	.short	(.L_725 - .L_724)
	.align		4
.L_724:
        /*0fdc*/ 	.word	index@(_ZN4vllm32paged_attention_v2_reduce_kernelI13__nv_bfloat16Li80ELi128ELi512EEEvPT_PKfS5_PKS2_PKii)
        /*0fe0*/ 	.word	0x00000000


	//----- nvinfo : EIATTR_REGCOUNT
	.align		4
.L_725:
        /*0fe4*/ 	.byte	0x04, 0x2f
        /*0fe6*/ 	.short	(.L_727 - .L_726)
	.align		4
.L_726:
        /*0fe8*/ 	.word	index@(_ZN4vllm25paged_attention_v2_kernelI13__nv_bfloat16S1_Li96ELi8ELi128ELNS_18Fp8KVCacheDataTypeE0ELb1ELi512EEEvPfS3_PT_PKS4_PKT0_SA_ifPKiSC_iPKfiiiSE_SE_iiiii)
        /*0fec*/ 	.word	0x0000005d


	//----- nvinfo : EIATTR_FRAME_SIZE
	.align		4
.L_727:
        /*0ff0*/ 	.byte	0x04, 0x11
        /*0ff2*/ 	.short	(.L_729 - .L_728)
	.align		4
.L_728:
        /*0ff4*/ 	.word	index@($__internal_356_$__cuda_sm70_shflsync_bfly_p)
        /*0ff8*/ 	.word	0x00000000


	//----- nvinfo : EIATTR_FRAME_SIZE
	.align		4
.L_729:
        /*0ffc*/ 	.byte	0x04, 0x11
        /*0ffe*/ 	.short	(.L_731 - .L_730)
	.align		4
.L_730:
        /*1000*/ 	.word	index@(_ZN4vllm25paged_attention_v2_kernelI13__nv_bfloat16S1_Li96ELi8ELi128ELNS_18Fp8KVCacheDataTypeE0ELb1ELi512EEEvPfS3_PT_PKS4_PKT0_SA_ifPKiSC_iPKfiiiSE_SE_iiiii)
        /*1004*/ 	.word	0x00000000


	//----- nvinfo : EIATTR_REGCOUNT
	.align		4
.L_731:
        /*1008*/ 	.byte	0x04, 0x2f
        /*100a*/ 	.short	(.L_733 - .L_732)
	.align		4
.L_732:
        /*100c*/ 	.word	index@(_ZN4vllm32paged_attention_v2_reduce_kernelI13__nv_bfloat16Li96ELi128ELi512EEEvPT_PKfS5_PKS2_PKii)
        /*1010*/ 	.word	0x0000001f


	//----- nvinfo : EIATTR_FRAME_SIZE
	.align		4
.L_733:
        /*1014*/ 	.byte	0x04, 0x11
        /*1016*/ 	.short	(.L_735 - .L_734)
	.align		4
.L_734:
        /*1018*/ 	.word	index@(_ZN4vllm32paged_attention_v2_reduce_kernelI13__nv_bfloat16Li96ELi128ELi512EEEvPT_PKfS5_PKS2_PKii)
        /*101c*/ 	.word	0x00000000


	//----- nvinfo : EIATTR_REGCOUNT
	.align		4
.L_735:
        /*1020*/ 	.byte	0x04, 0x2f
        /*1022*/ 	.short	(.L_737 - .L_736)
	.align		4
.L_736:
        /*1024*/ 	.word	index@(_ZN4vllm25paged_attention_v2_kernelI13__nv_bfloat16S1_Li112ELi8ELi128ELNS_18Fp8KVCacheDataTypeE0ELb1ELi512EEEvPfS3_PT_PKS4_PKT0_SA_ifPKiSC_iPKfiiiSE_SE_iiiii)
        /*1028*/ 	.word	0x0000005f


	//----- nvinfo : EIATTR_FRAME_SIZE
	.align		4
.L_737:
        /*102c*/ 	.byte	0x04, 0x11
        /*102e*/ 	.short	(.L_739 - .L_738)
	.align		4
.L_738:
        /*1030*/ 	.word	index@($__internal_355_$__cuda_sm70_shflsync_bfly_p)
        /*1034*/ 	.word	0x00000000


	//----- nvinfo : EIATTR_FRAME_SIZE
	.align		4
.L_739:
        /*1038*/ 	.byte	0x04, 0x11
        /*103a*/ 	.short	(.L_741 - .L_740)
	.align		4
.L_740:
        /*103c*/ 	.word	index@(_ZN4vllm25paged_attention_v2_kernelI13__nv_bfloat16S1_Li112ELi8ELi128ELNS_18Fp8KVCacheDataTypeE0ELb1ELi512EEEvPfS3_PT_PKS4_PKT0_SA_ifPKiSC_iPKfiiiSE_SE_iiiii)
        /*1040*/ 	.word	0x00000000


	//----- nvinfo : EIATTR_REGCOUNT
	.align		4
.L_741:
        /*1044*/ 	.byte	0x04, 0x2f
        /*1046*/ 	.short	(.L_743 - .L_742)
	.align		4
.L_742:
        /*1048*/ 	.word	index@(_ZN4vllm32paged_attention_v2_reduce_kernelI13__nv_bfloat16Li112ELi128ELi512EEEvPT_PKfS5_PKS2_PKii)
        /*104c*/ 	.word	0x0000001f


	//----- nvinfo : EIATTR_FRAME_SIZE
	.align		4
.L_743:
        /*1050*/ 	.byte	0x04, 0x11
        /*1052*/ 	.short	(.L_745 - .L_744)
	.align		4
.L_744:
        /*1054*/ 	.word	index@(_ZN4vllm32paged_attention_v2_reduce_kernelI13__nv_bfloat16Li112ELi128ELi512EEEvPT_PKfS5_PKS2_PKii)
        /*1058*/ 	.word	0x00000000


	//----- nvinfo : EIATTR_REGCOUNT
	.align		4
.L_745:
        /*105c*/ 	.byte	0x04, 0x2f
        /*105e*/ 	.short	(.L_747 - .L_746)
	.align		4
.L_746:
        /*1060*/ 	.word	index@(_ZN4vllm25paged_attention_v2_kernelI13__nv_bfloat16S1_Li120ELi8ELi128ELNS_18Fp8KVCacheDataTypeE0ELb1ELi512EEEvPfS3_PT_PKS4_PKT0_SA_ifPKiSC_iPKfiiiSE_SE_iiiii)
        /*1064*/ 	.word	0x0000005f


	//----- nvinfo : EIATTR_FRAME_SIZE
	.align		4
.L_747:
        /*1068*/ 	.byte	0x04, 0x11
        /*106a*/ 	.short	(.L_749 - .L_748)
	.align		4
.L_748:
        /*106c*/ 	.word	index@($__internal_354_$__cuda_sm70_shflsync_bfly_p)
        /*1070*/ 	.word	0x00000000


	//----- nvinfo : EIATTR_FRAME_SIZE
	.align		4
.L_749:
        /*1074*/ 	.byte	0x04, 0x11
        /*1076*/ 	.short	(.L_751 - .L_750)
	.align		4
.L_750:
        /*1078*/ 	.word	index@(_ZN4vllm25paged_attention_v2_kernelI13__nv_bfloat16S1_Li120ELi8ELi128ELNS_18Fp8KVCacheDataTypeE0ELb1ELi512EEEvPfS3_PT_PKS4_PKT0_SA_ifPKiSC_iPKfiiiSE_SE_iiiii)
        /*107c*/ 	.word	0x00000000


	//----- nvinfo : EIATTR_REGCOUNT
	.align		4
.L_751:
        /*1080*/ 	.byte	0x04, 0x2f
        /*1082*/ 	.short	(.L_753 - .L_752)
	.align		4
.L_752:
        /*1084*/ 	.word	index@(_ZN4vllm32paged_attention_v2_reduce_kernelI13__nv_bfloat16Li120ELi128ELi512EEEvPT_PKfS5_PKS2_PKii)
        /*1088*/ 	.word	0x0000001f


	//----- nvinfo : EIATTR_FRAME_SIZE
	.align		4
.L_753:
        /*108c*/ 	.byte	0x04, 0x11
        /*108e*/ 	.short	(.L_755 - .L_754)
	.align		4
.L_754:
        /*1090*/ 	.word	index@(_ZN4vllm32paged_attention_v2_reduce_kernelI13__nv_bfloat16Li120ELi128ELi512EEEvPT_PKfS5_PKS2_PKii)
        /*1094*/ 	.word	0x00000000


	//----- nvinfo : EIATTR_REGCOUNT
	.align		4
.L_755:
        /*1098*/ 	.byte	0x04, 0x2f
        /*109a*/ 	.short	(.L_757 - .L_756)
	.align		4
.L_756:
        /*109c*/ 	.word	index@(_ZN4vllm25paged_attention_v2_kernelI13__nv_bfloat16S1_Li128ELi8ELi128ELNS_18Fp8KVCacheDataTypeE0ELb1ELi512EEEvPfS3_PT_PKS4_PKT0_SA_ifPKiSC_iPKfiiiSE_SE_iiiii)
        /*10a0*/ 	.word	0x00000078


	//----- nvinfo : EIATTR_FRAME_SIZE
	.align		4
.L_757:
        /*10a4*/ 	.byte	0x04, 0x11
        /*10a6*/ 	.short	(.L_759 - .L_758)
	.align		4
.L_758:
        /*10a8*/ 	.word	index@($__internal_353_$__cuda_sm70_shflsync_bfly_p)
        /*10ac*/ 	.word	0x00000000


	//----- nvinfo : EIATTR_FRAME_SIZE
	.align		4
.L_759:
        /*10b0*/ 	.byte	0x04, 0x11
        /*10b2*/ 	.short	(.L_761 - .L_760)
	.align		4
.L_760:
        /*10b4*/ 	.word	index@(_ZN4vllm25paged_attention_v2_kernelI13__nv_bfloat16S1_Li128ELi8ELi128ELNS_18Fp8KVCacheDataTypeE0ELb1ELi512EEEvPfS3_PT_PKS4_PKT0_SA_ifPKiSC_iPKfiiiSE_SE_iiiii)
        /*10b8*/ 	.word	0x00000000


	//----- nvinfo : EIATTR_REGCOUNT
	.align		4
.L_761:
        /*10bc*/ 	.byte	0x04, 0x2f
        /*10be*/ 	.short	(.L_763 - .L_762)
	.align		4
.L_762:
        /*10c0*/ 	.word	index@(_ZN4vllm32paged_attention_v2_reduce_kernelI13__nv_bfloat16Li128ELi128ELi512EEEvPT_PKfS5_PKS2_PKii)
        /*10c4*/ 	.word	0x0000001f


	//----- nvinfo : EIATTR_FRAME_SIZE
	.align		4
.L_763:
        /*10c8*/ 	.byte	0x04, 0x11
        /*10ca*/ 	.short	(.L_765 - .L_764)
	.align		4
.L_764:
        /*10cc*/ 	.word	index@(_ZN4vllm32paged_attention_v2_reduce_kernelI13__nv_bfloat16Li128ELi128ELi512EEEvPT_PKfS5_PKS2_PKii)
        /*10d0*/ 	.word	0x00000000


	//----- nvinfo : EIATTR_REGCOUNT
	.align		4
.L_765:
        /*10d4*/ 	.byte	0x04, 0x2f
        /*10d6*/ 	.short	(.L_767 - .L_766)
	.align		4
.L_766:
        /*10d8*/ 	.word	index@(_ZN4vllm25paged_attention_v2_kernelI13__nv_bfloat16S1_Li192ELi8ELi128ELNS_18Fp8KVCacheDataTypeE0ELb1ELi512EEEvPfS3_PT_PKS4_PKT0_SA_ifPKiSC_iPKfiiiSE_SE_iiiii)
        /*10dc*/ 	.word	0x000000a0


	//----- nvinfo : EIATTR_FRAME_SIZE
	.align		4
.L_767:
        /*10e0*/ 	.byte	0x04, 0x11
        /*10e2*/ 	.short	(.L_769 - .L_768)
	.align		4
.L_768:
        /*10e4*/ 	.word	index@($__internal_352_$__cuda_sm70_shflsync_bfly_p)
        /*10e8*/ 	.word	0x00000000


	//----- nvinfo : EIATTR_FRAME_SIZE
	.align		4
.L_769:
        /*10ec*/ 	.byte	0x04, 0x11
        /*10ee*/ 	.short	(.L_771 - .L_770)
	.align		4
.L_770:
        /*10f0*/ 	.word	index@(_ZN4vllm25paged_attention_v2_kernelI13__nv_bfloat16S1_Li192ELi8ELi128ELNS_18Fp8KVCacheDataTypeE0ELb1ELi512EEEvPfS3_PT_PKS4_PKT0_SA_ifPKiSC_iPKfiiiSE_SE_iiiii)
        /*10f4*/ 	.word	0x00000000


	//----- nvinfo : EIATTR_REGCOUNT
	.align		4
.L_771:
        /*10f8*/ 	.byte	0x04, 0x2f
        /*10fa*/ 	.short	(.L_773 - .L_772)
	.align		4
.L_772:
        /*10fc*/ 	.word	index@(_ZN4vllm32paged_attention_v2_reduce_kernelI13__nv_bfloat16Li192ELi128ELi512EEEvPT_PKfS5_PKS2_PKii)
        /*1100*/ 	.word	0x0000001f


	//----- nvinfo : EIATTR_FRAME_SIZE
	.align		4
.L_773:
        /*1104*/ 	.byte	0x04, 0x11
        /*1106*/ 	.short	(.L_775 - .L_774)
	.align		4
.L_774:
        /*1108*/ 	.word	index@(_ZN4vllm32paged_attention_v2_reduce_kernelI13__nv_bfloat16Li192ELi128ELi512EEEvPT_PKfS5_PKS2_PKii)
        /*110c*/ 	.word	0x00000000


	//----- nvinfo : EIATTR_REGCOUNT
	.align		4
.L_775:
        /*1110*/ 	.byte	0x04, 0x2f
        /*1112*/ 	.short	(.L_777 - .L_776)
	.align		4
.L_776:
        /*1114*/ 	.word	index@(_ZN4vllm25paged_attention_v2_kernelI13__nv_bfloat16S1_Li256ELi8ELi128ELNS_18Fp8KVCacheDataTypeE0ELb1ELi512EEEvPfS3_PT_PKS4_PKT0_SA_ifPKiSC_iPKfiiiSE_SE_iiiii)
        /*1118*/ 	.word	0x000000a7


	//----- nvinfo : EIATTR_FRAME_SIZE
	.align		4
.L_777:
        /*111c*/ 	.byte	0x04, 0x11
        /*111e*/ 	.short	(.L_779 - .L_778)
	.align		4
.L_778:
        /*1120*/ 	.word	index@($__internal_351_$__cuda_sm70_shflsync_bfly_p)
        /*1124*/ 	.word	0x00000000


	//----- nvinfo : EIATTR_FRAME_SIZE
	.align		4
.L_779:
        /*1128*/ 	.byte	0x04, 0x11
        /*112a*/ 	.short	(.L_781 - .L_780)
	.align		4
.L_780:
        /*112c*/ 	.word	index@(_ZN4vllm25paged_attention_v2_kernelI13__nv_bfloat16S1_Li256ELi8ELi128ELNS_18Fp8KVCacheDataTypeE0ELb1ELi512EEEvPfS3_PT_PKS4_PKT0_SA_ifPKiSC_iPKfiiiSE_SE_iiiii)
        /*1130*/ 	.word	0x00000000


	//----- nvinfo : EIATTR_REGCOUNT
	.align		4
.L_781:
        /*1134*/ 	.byte	0x04, 0x2f
        /*1136*/ 	.short	(.L_783 - .L_782)
	.align		4
.L_782:
        /*1138*/ 	.word	index@(_ZN4vllm32paged_attention_v2_reduce_kernelI13__nv_bfloat16Li256ELi128ELi512EEEvPT_PKfS5_PKS2_PKii)
        /*113c*/ 	.word	0x0000001f


	//----- nvinfo : EIATTR_FRAME_SIZE
	.align		4
.L_783:
        /*1140*/ 	.byte	0x04, 0x11
        /*1142*/ 	.short	(.L_785 - .L_784)
	.align		4
.L_784:
        /*1144*/ 	.word	index@(_ZN4vllm32paged_attention_v2_reduce_kernelI13__nv_bfloat16Li256ELi128ELi512EEEvPT_PKfS5_PKS2_PKii)
        /*1148*/ 	.word	0x00000000


	//----- nvinfo : EIATTR_REGCOUNT
	.align		4
.L_785:
        /*114c*/ 	.byte	0x04, 0x2f
        /*114e*/ 	.short	(.L_787 - .L_786)
	.align		4
.L_786:
        /*1150*/ 	.word	index@(_ZN4vllm25paged_attention_v2_kernelI13__nv_bfloat16S1_Li32ELi8ELi128ELNS_18Fp8KVCacheDataTypeE0ELb0ELi512EEEvPfS3_PT_PKS4_PKT0_SA_ifPKiSC_iPKfiiiSE_SE_iiiii)
        /*1154*/ 	.word	0x0000002f


	//----- nvinfo : EIATTR_FRAME_SIZE
	.align		4
.L_787:
        /*1158*/ 	.byte	0x04, 0x11
        /*115a*/ 	.short	(.L_789 - .L_788)
	.align		4
.L_788:
        /*115c*/ 	.word	index@($__internal_350_$__cuda_sm70_shflsync_bfly_p)
        /*1160*/ 	.word	0x00000000


	//----- nvinfo : EIATTR_FRAME_SIZE
	.align		4
.L_789:
        /*1164*/ 	.byte	0x04, 0x11
        /*1166*/ 	.short	(.L_791 - .L_790)
	.align		4
.L_790:
        /*1168*/ 	.word	index@(_ZN4vllm25paged_attention_v2_kernelI13__nv_bfloat16S1_Li32ELi8ELi128ELNS_18Fp8KVCacheDataTypeE0ELb0ELi512EEEvPfS3_PT_PKS4_PKT0_SA_ifPKiSC_iPKfiiiSE_SE_iiiii)
        /*116c*/ 	.word	0x00000000


	//----- nvinfo : EIATTR_REGCOUNT
	.align		4
.L_791:
        /*1170*/ 	.byte	0x04, 0x2f
        /*1172*/ 	.short	(.L_793 - .L_792)
	.align		4
.L_792:
        /*1174*/ 	.word	index@(_ZN4vllm25paged_attention_v2_kernelI13__nv_bfloat16S1_Li64ELi8ELi128ELNS_18Fp8KVCacheDataTypeE0ELb0ELi512EEEvPfS3_PT_PKS4_PKT0_SA_ifPKiSC_iPKfiiiSE_SE_iiiii)
        /*1178*/ 	.word	0x00000048


	//----- nvinfo : EIATTR_FRAME_SIZE
	.align		4
.L_793:
        /*117c*/ 	.byte	0x04, 0x11
        /*117e*/ 	.short	(.L_795 - .L_794)
	.align		4
.L_794:
        /*1180*/ 	.word	index@($__internal_349_$__cuda_sm70_shflsync_bfly_p)
        /*1184*/ 	.word	0x00000000


	//----- nvinfo : EIATTR_FRAME_SIZE
	.align		4
.L_795:
        /*1188*/ 	.byte	0x04, 0x11
        /*118a*/ 	.short	(.L_797 - .L_796)
	.align		4
.L_796:
        /*118c*/ 	.word	index@(_ZN4vllm25paged_attention_v2_kernelI13__nv_bfloat16S1_Li64ELi8ELi128ELNS_18Fp8KVCacheDataTypeE0ELb0ELi512EEEvPfS3_PT_PKS4_PKT0_SA_ifPKiSC_iPKfiiiSE_SE_iiiii)
        /*1190*/ 	.word	0x00000000


	//----- nvinfo : EIATTR_REGCOUNT
	.align		4
.L_797:
        /*1194*/ 	.byte	0x04, 0x2f
        /*1196*/ 	.short	(.L_799 - .L_798)
	.align		4
.L_798:
        /*1198*/ 	.word	index@(_ZN4vllm25paged_attention_v2_kernelI13__nv_bfloat16S1_Li80ELi8ELi128ELNS_18Fp8KVCacheDataTypeE0ELb0ELi512EEEvPfS3_PT_PKS4_PKT0_SA_ifPKiSC_iPKfiiiSE_SE_iiiii)
        /*119c*/ 	.word	0x00000047


	//----- nvinfo : EIATTR_FRAME_SIZE
	.align		4
.L_799:
        /*11a0*/ 	.byte	0x04, 0x11
        /*11a2*/ 	.short	(.L_801 - .L_800)
	.align		4
.L_800:
        /*11a4*/ 	.word	index@($__internal_348_$__cuda_sm70_shflsync_bfly_p)
        /*11a8*/ 	.word	0x00000000


	//----- nvinfo : EIATTR_FRAME_SIZE
	.align		4
.L_801:
        /*11ac*/ 	.byte	0x04, 0x11
        /*11ae*/ 	.short	(.L_803 - .L_802)
	.align		4
.L_802:
        /*11b0*/ 	.word	index@(_ZN4vllm25paged_attention_v2_kernelI13__nv_bfloat16S1_Li80ELi8ELi128ELNS_18Fp8KVCacheDataTypeE0ELb0ELi512EEEvPfS3_PT_PKS4_PKT0_SA_ifPKiSC_iPKfiiiSE_SE_iiiii)
        /*11b4*/ 	.word	0x00000000


	//----- nvinfo : EIATTR_REGCOUNT
	.align		4
.L_803:
        /*11b8*/ 	.byte	0x04, 0x2f
        /*11ba*/ 	.short	(.L_805 - .L_804)
	.align		4
.L_804:
        /*11bc*/ 	.word	index@(_ZN4vllm25paged_attention_v2_kernelI13__nv_bfloat16S1_Li96ELi8ELi128ELNS_18Fp8KVCacheDataTypeE0ELb0ELi512EEEvPfS3_PT_PKS4_PKT0_SA_ifPKiSC_iPKfiiiSE_SE_iiiii)
        /*11c0*/ 	.word	0x0000005d


	//----- nvinfo : EIATTR_FRAME_SIZE
	.align		4
.L_805:
        /*11c4*/ 	.byte	0x04, 0x11
        /*11c6*/ 	.short	(.L_807 - .L_806)
	.align		4
.L_806:
        /*11c8*/ 	.word	index@($__internal_347_$__cuda_sm70_shflsync_bfly_p)
        /*11cc*/ 	.word	0x00000000


	//----- nvinfo : EIATTR_FRAME_SIZE
	.align		4
.L_807:
        /*11d0*/ 	.byte	0x04, 0x11
        /*11d2*/ 	.short	(.L_809 - .L_808)
	.align		4
.L_808:
        /*11d4*/ 	.word	index@(_ZN4vllm25paged_attention_v2_kernelI13__nv_bfloat16S1_Li96ELi8ELi128ELNS_18Fp8KVCacheDataTypeE0ELb0ELi512EEEvPfS3_PT_PKS4_PKT0_SA_ifPKiSC_iPKfiiiSE_SE_iiiii)
        /*11d8*/ 	.word	0x00000000


	//----- nvinfo : EIATTR_REGCOUNT
	.align		4
.L_809:
        /*11dc*/ 	.byte	0x04, 0x2f
        /*11de*/ 	.short	(.L_811 - .L_810)
	.align		4
.L_810:
        /*11e0*/ 	.word	index@(_ZN4vllm25paged_attention_v2_kernelI13__nv_bfloat16S1_Li112ELi8ELi128ELNS_18Fp8KVCacheDataTypeE0ELb0ELi512EEEvPfS3_PT_PKS4_PKT0_SA_ifPKiSC_iPKfiiiSE_SE_iiiii)
        /*11e4*/ 	.word	0x00000060


	//----- nvinfo : EIATTR_FRAME_SIZE
	.align		4
.L_811:
        /*11e8*/ 	.byte	0x04, 0x11
        /*11ea*/ 	.short	(.L_813 - .L_812)
	.align		4
.L_812:
        /*11ec*/ 	.word	index@($__internal_346_$__cuda_sm70_shflsync_bfly_p)
        /*11f0*/ 	.word	0x00000000


	//----- nvinfo : EIATTR_FRAME_SIZE
	.align		4
.L_813:
        /*11f4*/ 	.byte	0x04, 0x11
        /*11f6*/ 	.short	(.L_815 - .L_814)
	.align		4
.L_814:
        /*11f8*/ 	.word	index@(_ZN4vllm25paged_attention_v2_kernelI13__nv_bfloat16S1_Li112ELi8ELi128ELNS_18Fp8KVCacheDataTypeE0ELb0ELi512EEEvPfS3_PT_PKS4_PKT0_SA_ifPKiSC_iPKfiiiSE_SE_iiiii)
        /*11fc*/ 	.word	0x00000000


	//----- nvinfo : EIATTR_REGCOUNT
	.align		4
.L_815:
        /*1200*/ 	.byte	0x04, 0x2f
        /*1202*/ 	.short	(.L_817 - .L_816)
	.align		4
.L_816:
        /*1204*/ 	.word	index@(_ZN4vllm25paged_attention_v2_kernelI13__nv_bfloat16S1_Li120ELi8ELi128ELNS_18Fp8KVCacheDataTypeE0ELb0ELi512EEEvPfS3_PT_PKS4_PKT0_SA_ifPKiSC_iPKfiiiSE_SE_iiiii)
        /*1208*/ 	.word	0x0000005f


	//----- nvinfo : EIATTR_FRAME_SIZE
	.align		4
.L_817:
        /*120c*/ 	.byte	0x04, 0x11
        /*120e*/ 	.short	(.L_819 - .L_818)
	.align		4
.L_818:
        /*1210*/ 	.word	index@($__internal_345_$__cuda_sm70_shflsync_bfly_p)
        /*1214*/ 	.word	0x00000000


	//----- nvinfo : EIATTR_FRAME_SIZE
	.align		4
.L_819:
        /*1218*/ 	.byte	0x04, 0x11
        /*121a*/ 	.short	(.L_821 - .L_820)
	.align		4
.L_820:
        /*121c*/ 	.word	index@(_ZN4vllm25paged_attention_v2_kernelI13__nv_bfloat16S1_Li120ELi8ELi128ELNS_18Fp8KVCacheDataTypeE0ELb0ELi512EEEvPfS3_PT_PKS4_PKT0_SA_ifPKiSC_iPKfiiiSE_SE_iiiii)
        /*1220*/ 	.word	0x00000000


	//----- nvinfo : EIATTR_REGCOUNT
	.align		4
.L_821:
        /*1224*/ 	.byte	0x04, 0x2f
        /*1226*/ 	.short	(.L_823 - .L_822)
	.align		4
.L_822:
        /*1228*/ 	.word	index@(_ZN4vllm25paged_attention_v2_kernelI13__nv_bfloat16S1_Li128ELi8ELi128ELNS_18Fp8KVCacheDataTypeE0ELb0ELi512EEEvPfS3_PT_PKS4_PKT0_SA_ifPKiSC_iPKfiiiSE_SE_iiiii)
        /*122c*/ 	.word	0x00000079


	//----- nvinfo : EIATTR_FRAME_SIZE
	.align		4
.L_823:
        /*1230*/ 	.byte	0x04, 0x11
        /*1232*/ 	.short	(.L_825 - .L_824)
	.align		4
.L_824:
        /*1234*/ 	.word	index@($__internal_344_$__cuda_sm70_shflsync_bfly_p)
        /*1238*/ 	.word	0x00000000


	//----- nvinfo : EIATTR_FRAME_SIZE
	.align		4
.L_825:
        /*123c*/ 	.byte	0x04, 0x11
        /*123e*/ 	.short	(.L_827 - .L_826)
	.align		4
.L_826:
        /*1240*/ 	.word	index@(_ZN4vllm25paged_attention_v2_kernelI13__nv_bfloat16S1_Li128ELi8ELi128ELNS_18Fp8KVCacheDataTypeE0ELb0ELi512EEEvPfS3_PT_PKS4_PKT0_SA_ifPKiSC_iPKfiiiSE_SE_iiiii)
        /*1244*/ 	.word	0x00000000


	//----- nvinfo : EIATTR_REGCOUNT
	.align		4
.L_827:
        /*1248*/ 	.byte	0x04, 0x2f
        /*124a*/ 	.short	(.L_829 - .L_828)
	.align		4
.L_828:
        /*124c*/ 	.word	index@(_ZN4vllm25paged_attention_v2_kernelI13__nv_bfloat16S1_Li192ELi8ELi128ELNS_18Fp8KVCacheDataTypeE0ELb0ELi512EEEvPfS3_PT_PKS4_PKT0_SA_ifPKiSC_iPKfiiiSE_SE_iiiii)
        /*1250*/ 	.word	0x0000009d


	//----- nvinfo : EIATTR_FRAME_SIZE
	.align		4
.L_829:
        /*1254*/ 	.byte	0x04, 0x11
        /*1256*/ 	.short	(.L_831 - .L_830)
	.align		4
.L_830:
        /*1258*/ 	.word	index@($__internal_343_$__cuda_sm70_shflsync_bfly_p)
        /*125c*/ 	.word	0x00000000


	//----- nvinfo : EIATTR_FRAME_SIZE
	.align		4
.L_831:
        /*1260*/ 	.byte	0x04, 0x11
        /*1262*/ 	.short	(.L_833 - .L_832)
	.align		4
.L_832:
        /*1264*/ 	.word	index@(_ZN4vllm25paged_attention_v2_kernelI13__nv_bfloat16S1_Li192ELi8ELi128ELNS_18Fp8KVCacheDataTypeE0ELb0ELi512EEEvPfS3_PT_PKS4_PKT0_SA_ifPKiSC_iPKfiiiSE_SE_iiiii)
        /*1268*/ 	.word	0x00000000


	//----- nvinfo : EIATTR_REGCOUNT
	.align		4
.L_833:
        /*126c*/ 	.byte	0x04, 0x2f
        /*126e*/ 	.short	(.L_835 - .L_834)
	.align		4
.L_834:
        /*1270*/ 	.word	index@(_ZN4vllm25paged_attention_v2_kernelI13__nv_bfloat16S1_Li256ELi8ELi128ELNS_18Fp8KVCacheDataTypeE0ELb0ELi512EEEvPfS3_PT_PKS4_PKT0_SA_ifPKiSC_iPKfiiiSE_SE_iiiii)
        /*1274*/ 	.word	0x000000a7


	//----- nvinfo : EIATTR_FRAME_SIZE
	.align		4
.L_835:
        /*1278*/ 	.byte	0x04, 0x11
        /*127a*/ 	.short	(.L_837 - .L_836)
	.align		4
.L_836:
        /*127c*/ 	.word	index@($__internal_342_$__cuda_sm70_shflsync_bfly_p)
        /*1280*/ 	.word	0x00000000


	//----- nvinfo : EIATTR_FRAME_SIZE
	.align		4
.L_837:
        /*1284*/ 	.byte	0x04, 0x11
        /*1286*/ 	.short	(.L_839 - .L_838)
	.align		4
.L_838:
        /*1288*/ 	.word	index@(_ZN4vllm25paged_attention_v2_kernelI13__nv_bfloat16S1_Li256ELi8ELi128ELNS_18Fp8KVCacheDataTypeE0ELb0ELi512EEEvPfS3_PT_PKS4_PKT0_SA_ifPKiSC_iPKfiiiSE_SE_iiiii)
        /*128c*/ 	.word	0x00000000


	//----- nvinfo : EIATTR_REGCOUNT
	.align		4
.L_839:
        /*1290*/ 	.byte	0x04, 0x2f
        /*1292*/ 	.short	(.L_841 - .L_840)
	.align		4
.L_840:
        /*1294*/ 	.word	index@(_ZN4vllm25paged_attention_v2_kernelI13__nv_bfloat16S1_Li32ELi16ELi128ELNS_18Fp8KVCacheDataTypeE0ELb1ELi512EEEvPfS3_PT_PKS4_PKT0_SA_ifPKiSC_iPKfiiiSE_SE_iiiii)
        /*1298*/ 	.word	0x00000040


	//----- nvinfo : EIATTR_FRAME_SIZE
	.align		4
.L_841:
        /*129c*/ 	.byte	0x04, 0x11
        /*129e*/ 	.short	(.L_843 - .L_842)
	.align		4
.L_842:
        /*12a0*/ 	.word	index@($__internal_341_$__cuda_sm70_shflsync_bfly_p)
        /*12a4*/ 	.word	0x00000000


	//----- nvinfo : EIATTR_FRAME_SIZE
	.align		4
.L_843:
        /*12a8*/ 	.byte	0x04, 0x11
        /*12aa*/ 	.short	(.L_845 - .L_844)
	.align		4
.L_844:
        /*12ac*/ 	.word	index@(_ZN4vllm25paged_attention_v2_kernelI13__nv_bfloat16S1_Li32ELi16ELi128ELNS_18Fp8KVCacheDataTypeE0ELb1ELi512EEEvPfS3_PT_PKS4_PKT0_SA_ifPKiSC_iPKfiiiSE_SE_iiiii)
        /*12b0*/ 	.word	0x00000000


	//----- nvinfo : EIATTR_REGCOUNT
	.align		4
.L_845:
        /*12b4*/ 	.byte	0x04, 0x2f
        /*12b6*/ 	.short	(.L_847 - .L_846)
	.align		4
.L_846:
        /*12b8*/ 	.word	index@(_ZN4vllm25paged_attention_v2_kernelI13__nv_bfloat16S1_Li64ELi16ELi128ELNS_18Fp8KVCacheDataTypeE0ELb1ELi512EEEvPfS3_PT_PKS4_PKT0_SA_ifPKiSC_iPKfiiiSE_SE_iiiii)
        /*12bc*/ 	.word	0x00000050


	//----- nvinfo : EIATTR_FRAME_SIZE
	.align		4
.L_847:
        /*12c0*/ 	.byte	0x04, 0x11
        /*12c2*/ 	.short	(.L_849 - .L_848)
	.align		4
.L_848:
        /*12c4*/ 	.word	index@($__internal_340_$__cuda_sm70_shflsync_bfly_p)
        /*12c8*/ 	.word	0x00000000


	//----- nvinfo : EIATTR_FRAME_SIZE
	.align		4
.L_849:
        /*12cc*/ 	.byte	0x04, 0x11
        /*12ce*/ 	.short	(.L_851 - .L_850)
	.align		4
.L_850:
        /*12d0*/ 	.word	index@(_ZN4vllm25paged_attention_v2_kernelI13__nv_bfloat16S1_Li64ELi16ELi128ELNS_18Fp8KVCacheDataTypeE0ELb1ELi512EEEvPfS3_PT_PKS4_PKT0_SA_ifPKiSC_iPKfiiiSE_SE_iiiii)
        /*12d4*/ 	.word	0x00000000


	//----- nvinfo : EIATTR_REGCOUNT
	.align		4
.L_851:
        /*12d8*/ 	.byte	0x04, 0x2f
        /*12da*/ 	.short	(.L_853 - .L_852)
	.align		4
.L_852:
        /*12dc*/ 	.word	index@(_ZN4vllm25paged_attention_v2_kernelI13__nv_bfloat16S1_Li80ELi16ELi128ELNS_18Fp8KVCacheDataTypeE0ELb1ELi512EEEvPfS3_PT_PKS4_PKT0_SA_ifPKiSC_iPKfiiiSE_SE_iiiii)
        /*12e0*/ 	.word	0x00000060


	//----- nvinfo : EIATTR_FRAME_SIZE
	.align		4
.L_853:
        /*12e4*/ 	.byte	0x04, 0x11
        /*12e6*/ 	.short	(.L_855 - .L_854)
	.align		4
.L_854:
        /*12e8*/ 	.word	index@($__internal_339_$__cuda_sm70_shflsync_bfly_p)
        /*12ec*/ 	.word	0x00000000


	//----- nvinfo : EIATTR_FRAME_SIZE
	.align		4
.L_855:
        /*12f0*/ 	.byte	0x04, 0x11
        /*12f2*/ 	.short	(.L_857 - .L_856)
	.align		4
.L_856:
        /*12f4*/ 	.word	index@(_ZN4vllm25paged_attention_v2_kernelI13__nv_bfloat16S1_Li80ELi16ELi128ELNS_18Fp8KVCacheDataTypeE0ELb1ELi512EEEvPfS3_PT_PKS4_PKT0_SA_ifPKiSC_iPKfiiiSE_SE_iiiii)
        /*12f8*/ 	.word	0x00000000


	//----- nvinfo : EIATTR_REGCOUNT
	.align		4
.L_857:
        /*12fc*/ 	.byte	0x04, 0x2f
        /*12fe*/ 	.short	(.L_859 - .L_858)
	.align		4
.L_858:
        /*1300*/ 	.word	index@(_ZN4vllm25paged_attention_v2_kernelI13__nv_bfloat16S1_Li96ELi16ELi128ELNS_18Fp8KVCacheDataTypeE0ELb1ELi512EEEvPfS3_PT_PKS4_PKT0_SA_ifPKiSC_iPKfiiiSE_SE_iiiii)
        /*1304*/ 	.word	0x00000060


	//----- nvinfo : EIATTR_FRAME_SIZE
	.align		4
.L_859:
        /*1308*/ 	.byte	0x04, 0x11
        /*130a*/ 	.short	(.L_861 - .L_860)
	.align		4
.L_860:
        /*130c*/ 	.word	index@($__internal_338_$__cuda_sm70_shflsync_bfly_p)
        /*1310*/ 	.word	0x00000000


	//----- nvinfo : EIATTR_FRAME_SIZE
	.align		4
.L_861:
        /*1314*/ 	.byte	0x04, 0x11
        /*1316*/ 	.short	(.L_863 - .L_862)
	.align		4
.L_862:
        /*1318*/ 	.word	index@(_ZN4vllm25paged_attention_v2_kernelI13__nv_bfloat16S1_Li96ELi16ELi128ELNS_18Fp8KVCacheDataTypeE0ELb1ELi512EEEvPfS3_PT_PKS4_PKT0_SA_ifPKiSC_iPKfiiiSE_SE_iiiii)
        /*131c*/ 	.word	0x00000000


	//----- nvinfo : EIATTR_REGCOUNT
	.align		4
.L_863:
        /*1320*/ 	.byte	0x04, 0x2f
        /*1322*/ 	.short	(.L_865 - .L_864)
	.align		4
.L_864:
        /*1324*/ 	.word	index@(_ZN4vllm25paged_attention_v2_kernelI13__nv_bfloat16S1_Li112ELi16ELi128ELNS_18Fp8KVCacheDataTypeE0ELb1ELi512EEEvPfS3_PT_PKS4_PKT0_SA_ifPKiSC_iPKfiiiSE_SE_iiiii)
        /*1328*/ 	.word	0x0000007c


	//----- nvinfo : EIATTR_FRAME_SIZE
	.align		4
.L_865:
        /*132c*/ 	.byte	0x04, 0x11
        /*132e*/ 	.short	(.L_867 - .L_866)
	.align		4
.L_866:
        /*1330*/ 	.word	index@($__internal_337_$__cuda_sm70_shflsync_bfly_p)
        /*1334*/ 	.word	0x00000000


	//----- nvinfo : EIATTR_FRAME_SIZE
	.align		4
.L_867:
        /*1338*/ 	.byte	0x04, 0x11
        /*133a*/ 	.short	(.L_869 - .L_868)
	.align		4
.L_868:
        /*133c*/ 	.word	index@(_ZN4vllm25paged_attention_v2_kernelI13__nv_bfloat16S1_Li112ELi16ELi128ELNS_18Fp8KVCacheDataTypeE0ELb1ELi512EEEvPfS3_PT_PKS4_PKT0_SA_ifPKiSC_iPKfiiiSE_SE_iiiii)
        /*1340*/ 	.word	0x00000000


	//----- nvinfo : EIATTR_REGCOUNT
	.align		4
.L_869:
        /*1344*/ 	.byte	0x04, 0x2f
        /*1346*/ 	.short	(.L_871 - .L_870)
	.align		4
.L_870:
        /*1348*/ 	.word	index@(_ZN4vllm25paged_attention_v2_kernelI13__nv_bfloat16S1_Li120ELi16ELi128ELNS_18Fp8KVCacheDataTypeE0ELb1ELi512EEEvPfS3_PT_PKS4_PKT0_SA_ifPKiSC_iPKfiiiSE_SE_iiiii)
        /*134c*/ 	.word	0x0000007e


	//----- nvinfo : EIATTR_FRAME_SIZE
	.align		4
.L_871:
        /*1350*/ 	.byte	0x04, 0x11
        /*1352*/ 	.short	(.L_873 - .L_872)
	.align		4
.L_872:
        /*1354*/ 	.word	index@($__internal_336_$__cuda_sm70_shflsync_bfly_p)
        /*1358*/ 	.word	0x00000000


	//----- nvinfo : EIATTR_FRAME_SIZE
	.align		4
.L_873:
        /*135c*/ 	.byte	0x04, 0x11
        /*135e*/ 	.short	(.L_875 - .L_874)
	.align		4
.L_874:
        /*1360*/ 	.word	index@(_ZN4vllm25paged_attention_v2_kernelI13__nv_bfloat16S1_Li120ELi16ELi128ELNS_18Fp8KVCacheDataTypeE0ELb1ELi512EEEvPfS3_PT_PKS4_PKT0_SA_ifPKiSC_iPKfiiiSE_SE_iiiii)
        /*1364*/ 	.word	0x00000000


	//----- nvinfo : EIATTR_REGCOUNT
	.align		4
.L_875:
        /*1368*/ 	.byte	0x04, 0x2f
        /*136a*/ 	.short	(.L_877 - .L_876)
	.align		4
.L_876:
        /*136c*/ 	.word	index@(_ZN4vllm25paged_attention_v2_kernelI13__nv_bfloat16S1_Li128ELi16ELi128ELNS_18Fp8KVCacheDataTypeE0ELb1ELi512EEEvPfS3_PT_PKS4_PKT0_SA_ifPKiSC_iPKfiiiSE_SE_iiiii)
        /*1370*/ 	.word	0x00000080


	//----- nvinfo : EIATTR_FRAME_SIZE
	.align		4
.L_877:
        /*1374*/ 	.byte	0x04, 0x11
        /*1376*/ 	.short	(.L_879 - .L_878)
	.align		4
.L_878:
        /*1378*/ 	.word	index@($__internal_335_$__cuda_sm70_shflsync_bfly_p)
        /*137c*/ 	.word	0x00000000


	//----- nvinfo : EIATTR_FRAME_SIZE
	.align		4
.L_879:
        /*1380*/ 	.byte	0x04, 0x11
        /*1382*/ 	.short	(.L_881 - .L_880)
	.align		4
.L_880:
        /*1384*/ 	.word	index@(_ZN4vllm25paged_attention_v2_kernelI13__nv_bfloat16S1_Li128ELi16ELi128ELNS_18Fp8KVCacheDataTypeE0ELb1ELi512EEEvPfS3_PT_PKS4_PKT0_SA_ifPKiSC_iPKfiiiSE_SE_iiiii)
        /*1388*/ 	.word	0x00000000


	//----- nvinfo : EIATTR_REGCOUNT
	.align		4
.L_881:
        /*138c*/ 	.byte	0x04, 0x2f
        /*138e*/ 	.short	(.L_883 - .L_882)
	.align		4
.L_882:
        /*1390*/ 	.word	index@(_ZN4vllm25paged_attention_v2_kernelI13__nv_bfloat16S1_Li192ELi16ELi128ELNS_18Fp8KVCacheDataTypeE0ELb1ELi512EEEvPfS3_PT_PKS4_PKT0_SA_ifPKiSC_iPKfiiiSE_SE_iiiii)
        /*1394*/ 	.word	0x000000a8


	//----- nvinfo : EIATTR_FRAME_SIZE
	.align		4
.L_883:
        /*1398*/ 	.byte	0x04, 0x11
        /*139a*/ 	.short	(.L_885 - .L_884)
	.align		4
.L_884:
        /*139c*/ 	.word	index@($__internal_334_$__cuda_sm70_shflsync_bfly_p)
        /*13a0*/ 	.word	0x00000000


	//----- nvinfo : EIATTR_FRAME_SIZE
	.align		4
.L_885:
        /*13a4*/ 	.byte	0x04, 0x11
        /*13a6*/ 	.short	(.L_887 - .L_886)
	.align		4
.L_886:
        /*13a8*/ 	.word	index@(_ZN4vllm25paged_attention_v2_kernelI13__nv_bfloat16S1_Li192ELi16ELi128ELNS_18Fp8KVCacheDataTypeE0ELb1ELi512EEEvPfS3_PT_PKS4_PKT0_SA_ifPKiSC_iPKfiiiSE_SE_iiiii)
        /*13ac*/ 	.word	0x00000000


	//----- nvinfo : EIATTR_REGCOUNT
	.align		4
.L_887:
        /*13b0*/ 	.byte	0x04, 0x2f
        /*13b2*/ 	.short	(.L_889 - .L_888)
	.align		4
.L_888:
        /*13b4*/ 	.word	index@(_ZN4vllm25paged_attention_v2_kernelI13__nv_bfloat16S1_Li256ELi16ELi128ELNS_18Fp8KVCacheDataTypeE0ELb1ELi512EEEvPfS3_PT_PKS4_PKT0_SA_ifPKiSC_iPKfiiiSE_SE_iiiii)
        /*13b8*/ 	.word	0x000000ee


	//----- nvinfo : EIATTR_FRAME_SIZE
	.align		4
.L_889:
        /*13bc*/ 	.byte	0x04, 0x11
        /*13be*/ 	.short	(.L_891 - .L_890)
	.align		4
.L_890:
        /*13c0*/ 	.word	index@($__internal_333_$__cuda_sm70_shflsync_bfly_p)
        /*13c4*/ 	.word	0x00000000


	//----- nvinfo : EIATTR_FRAME_SIZE
	.align		4
.L_891:
        /*13c8*/ 	.byte	0x04, 0x11
        /*13ca*/ 	.short	(.L_893 - .L_892)
	.align		4
.L_892:
        /*13cc*/ 	.word	index@(_ZN4vllm25paged_attention_v2_kernelI13__nv_bfloat16S1_Li256ELi16ELi128ELNS_18Fp8KVCacheDataTypeE0ELb1ELi512EEEvPfS3_PT_PKS4_PKT0_SA_ifPKiSC_iPKfiiiSE_SE_iiiii)
        /*13d0*/ 	.word	0x00000000


	//----- nvinfo : EIATTR_REGCOUNT
	.align		4
.L_893:
        /*13d4*/ 	.byte	0x04, 0x2f
        /*13d6*/ 	.short	(.L_895 - .L_894)
	.align		4
.L_894:
        /*13d8*/ 	.word	index@(_ZN4vllm25paged_attention_v2_kernelI13__nv_bfloat16S1_Li32ELi16ELi128ELNS_18Fp8KVCacheDataTypeE0ELb0ELi512EEEvPfS3_PT_PKS4_PKT0_SA_ifPKiSC_iPKfiiiSE_SE_iiiii)
        /*13dc*/ 	.word	0x00000038


	//----- nvinfo : EIATTR_FRAME_SIZE
	.align		4
.L_895:
        /*13e0*/ 	.byte	0x04, 0x11
        /*13e2*/ 	.short	(.L_897 - .L_896)
	.align		4
.L_896:
        /*13e4*/ 	.word	index@($__internal_332_$__cuda_sm70_shflsync_bfly_p)
        /*13e8*/ 	.word	0x00000000


	//----- nvinfo : EIATTR_FRAME_SIZE
	.align		4
.L_897:
        /*13ec*/ 	.byte	0x04, 0x11
        /*13ee*/ 	.short	(.L_899 - .L_898)
	.align		4
.L_898:
        /*13f0*/ 	.word	index@(_ZN4vllm25paged_attention_v2_kernelI13__nv_bfloat16S1_Li32ELi16ELi128ELNS_18Fp8KVCacheDataTypeE0ELb0ELi512EEEvPfS3_PT_PKS4_PKT0_SA_ifPKiSC_iPKfiiiSE_SE_iiiii)
        /*13f4*/ 	.word	0x00000000


	//----- nvinfo : EIATTR_REGCOUNT
	.align		4
.L_899:
        /*13f8*/ 	.byte	0x04, 0x2f
        /*13fa*/ 	.short	(.L_901 - .L_900)
	.align		4
.L_900:
        /*13fc*/ 	.word	index@(_ZN4vllm25paged_attention_v2_kernelI13__nv_bfloat16S1_Li64ELi16ELi128ELNS_18Fp8KVCacheDataTypeE0ELb0ELi512EEEvPfS3_PT_PKS4_PKT0_SA_ifPKiSC_iPKfiiiSE_SE_iiiii)
        /*1400*/ 	.word	0x00000048


	//----- nvinfo : EIATTR_FRAME_SIZE
	.align		4
.L_901:
        /*1404*/ 	.byte	0x04, 0x11
        /*1406*/ 	.short	(.L_903 - .L_902)
	.align		4
.L_902:
        /*1408*/ 	.word	index@($__internal_331_$__cuda_sm70_shflsync_bfly_p)
        /*140c*/ 	.word	0x00000000


	//----- nvinfo : EIATTR_FRAME_SIZE
	.align		4
.L_903:
        /*1410*/ 	.byte	0x04, 0x11
        /*1412*/ 	.short	(.L_905 - .L_904)
	.align		4
.L_904:
        /*1414*/ 	.word	index@(_ZN4vllm25paged_attention_v2_kernelI13__nv_bfloat16S1_Li64ELi16ELi128ELNS_18Fp8KVCacheDataTypeE0ELb0ELi512EEEvPfS3_PT_PKS4_PKT0_SA_ifPKiSC_iPKfiiiSE_SE_iiiii)
        /*1418*/ 	.word	0x00000000


	//----- nvinfo : EIATTR_REGCOUNT
	.align		4
.L_905:
        /*141c*/ 	.byte	0x04, 0x2f
        /*141e*/ 	.short	(.L_907 - .L_906)
	.align		4
.L_906:
        /*1420*/ 	.word	index@(_ZN4vllm25paged_attention_v2_kernelI13__nv_bfloat16S1_Li80ELi16ELi128ELNS_18Fp8KVCacheDataTypeE0ELb0ELi512EEEvPfS3_PT_PKS4_PKT0_SA_ifPKiSC_iPKfiiiSE_SE_iiiii)
        /*1424*/ 	.word	0x00000050


	//----- nvinfo : EIATTR_FRAME_SIZE
	.align		4
.L_907:
        /*1428*/ 	.byte	0x04, 0x11
        /*142a*/ 	.short	(.L_909 - .L_908)
	.align		4
.L_908:
        /*142c*/ 	.word	index@($__internal_330_$__cuda_sm70_shflsync_bfly_p)
        /*1430*/ 	.word	0x00000000


	//----- nvinfo : EIATTR_FRAME_SIZE
	.align		4
.L_909:
        /*1434*/ 	.byte	0x04, 0x11
        /*1436*/ 	.short	(.L_911 - .L_910)
	.align		4
.L_910:
        /*1438*/ 	.word	index@(_ZN4vllm25paged_attention_v2_kernelI13__nv_bfloat16S1_Li80ELi16ELi128ELNS_18Fp8KVCacheDataTypeE0ELb0ELi512EEEvPfS3_PT_PKS4_PKT0_SA_ifPKiSC_iPKfiiiSE_SE_iiiii)
        /*143c*/ 	.word	0x00000000


	//----- nvinfo : EIATTR_REGCOUNT
	.align		4
.L_911:
        /*1440*/ 	.byte	0x04, 0x2f
        /*1442*/ 	.short	(.L_913 - .L_912)
	.align		4
.L_912:
        /*1444*/ 	.word	index@(_ZN4vllm25paged_attention_v2_kernelI13__nv_bfloat16S1_Li96ELi16ELi128ELNS_18Fp8KVCacheDataTypeE0ELb0ELi512EEEvPfS3_PT_PKS4_PKT0_SA_ifPKiSC_iPKfiiiSE_SE_iiiii)
        /*1448*/ 	.word	0x00000060


	//----- nvinfo : EIATTR_FRAME_SIZE
	.align		4
.L_913:
        /*144c*/ 	.byte	0x04, 0x11
        /*144e*/ 	.short	(.L_915 - .L_914)
	.align		4
.L_914:
        /*1450*/ 	.word	index@($__internal_329_$__cuda_sm70_shflsync_bfly_p)
        /*1454*/ 	.word	0x00000000


	//----- nvinfo : EIATTR_FRAME_SIZE
	.align		4
.L_915:
        /*1458*/ 	.byte	0x04, 0x11
        /*145a*/ 	.short	(.L_917 - .L_916)
	.align		4
.L_916:
        /*145c*/ 	.word	index@(_ZN4vllm25paged_attention_v2_kernelI13__nv_bfloat16S1_Li96ELi16ELi128ELNS_18Fp8KVCacheDataTypeE0ELb0ELi512EEEvPfS3_PT_PKS4_PKT0_SA_ifPKiSC_iPKfiiiSE_SE_iiiii)
        /*1460*/ 	.word	0x00000000


	//----- nvinfo : EIATTR_REGCOUNT
	.align		4
.L_917:
        /*1464*/ 	.byte	0x04, 0x2f
        /*1466*/ 	.short	(.L_919 - .L_918)
	.align		4
.L_918:
        /*1468*/ 	.word	index@(_ZN4vllm25paged_attention_v2_kernelI13__nv_bfloat16S1_Li112ELi16ELi128ELNS_18Fp8KVCacheDataTypeE0ELb0ELi512EEEvPfS3_PT_PKS4_PKT0_SA_ifPKiSC_iPKfiiiSE_SE_iiiii)
        /*146c*/ 	.word	0x00000060


	//----- nvinfo : EIATTR_FRAME_SIZE
	.align		4
.L_919:
        /*1470*/ 	.byte	0x04, 0x11
        /*1472*/ 	.short	(.L_921 - .L_920)
	.align		4
.L_920:
        /*1474*/ 	.word	index@($__internal_328_$__cuda_sm70_shflsync_bfly_p)
        /*1478*/ 	.word	0x00000000


	//----- nvinfo : EIATTR_FRAME_SIZE
	.align		4
.L_921:
        /*147c*/ 	.byte	0x04, 0x11
        /*147e*/ 	.short	(.L_923 - .L_922)
	.align		4
.L_922:
        /*1480*/ 	.word	index@(_ZN4vllm25paged_attention_v2_kernelI13__nv_bfloat16S1_Li112ELi16ELi128ELNS_18Fp8KVCacheDataTypeE0ELb0ELi512EEEvPfS3_PT_PKS4_PKT0_SA_ifPKiSC_iPKfiiiSE_SE_iiiii)
        /*1484*/ 	.word	0x00000000


	//----- nvinfo : EIATTR_REGCOUNT
	.align		4
.L_923:
        /*1488*/ 	.byte	0x04, 0x2f
        /*148a*/ 	.short	(.L_925 - .L_924)
	.align		4
.L_924:
        /*148c*/ 	.word	index@(_ZN4vllm25paged_attention_v2_kernelI13__nv_bfloat16S1_Li120ELi16ELi128ELNS_18Fp8KVCacheDataTypeE0ELb0ELi512EEEvPfS3_PT_PKS4_PKT0_SA_ifPKiSC_iPKfiiiSE_SE_iiiii)
        /*1490*/ 	.word	0x0000007d


	//----- nvinfo : EIATTR_FRAME_SIZE
	.align		4
.L_925:
        /*1494*/ 	.byte	0x04, 0x11
        /*1496*/ 	.short	(.L_927 - .L_926)
	.align		4
.L_926:
        /*1498*/ 	.word	index@($__internal_327_$__cuda_sm70_shflsync_bfly_p)
        /*149c*/ 	.word	0x00000000


	//----- nvinfo : EIATTR_FRAME_SIZE
	.align		4
.L_927:
        /*14a0*/ 	.byte	0x04, 0x11
        /*14a2*/ 	.short	(.L_929 - .L_928)
	.align		4
.L_928:
        /*14a4*/ 	.word	index@(_ZN4vllm25paged_attention_v2_kernelI13__nv_bfloat16S1_Li120ELi16ELi128ELNS_18Fp8KVCacheDataTypeE0ELb0ELi512EEEvPfS3_PT_PKS4_PKT0_SA_ifPKiSC_iPKfiiiSE_SE_iiiii)
        /*14a8*/ 	.word	0x00000000


	//----- nvinfo : EIATTR_REGCOUNT
	.align		4
.L_929:
        /*14ac*/ 	.byte	0x04, 0x2f
        /*14ae*/ 	.short	(.L_931 - .L_930)
	.align		4
.L_930:
        /*14b0*/ 	.word	index@(_ZN4vllm25paged_attention_v2_kernelI13__nv_bfloat16S1_Li128ELi16ELi128ELNS_18Fp8KVCacheDataTypeE0ELb0ELi512EEEvPfS3_PT_PKS4_PKT0_SA_ifPKiSC_iPKfiiiSE_SE_iiiii)
        /*14b4*/ 	.word	0x0000007e


	//----- nvinfo : EIATTR_FRAME_SIZE
	.align		4
.L_931:
        /*14b8*/ 	.byte	0x04, 0x11
        /*14ba*/ 	.short	(.L_933 - .L_932)
	.align		4
.L_932:
        /*14bc*/ 	.word	index@($__internal_326_$__cuda_sm70_shflsync_bfly_p)
        /*14c0*/ 	.word	0x00000000


	//----- nvinfo : EIATTR_FRAME_SIZE
	.align		4
.L_933:
        /*14c4*/ 	.byte	0x04, 0x11
        /*14c6*/ 	.short	(.L_935 - .L_934)
	.align		4
.L_934:
        /*14c8*/ 	.word	index@(_ZN4vllm25paged_attention_v2_kernelI13__nv_bfloat16S1_Li128ELi16ELi128ELNS_18Fp8KVCacheDataTypeE0ELb0ELi512EEEvPfS3_PT_PKS4_PKT0_SA_ifPKiSC_iPKfiiiSE_SE_iiiii)
        /*14cc*/ 	.word	0x00000000


	//----- nvinfo : EIATTR_REGCOUNT
	.align		4
.L_935:
        /*14d0*/ 	.byte	0x04, 0x2f
        /*14d2*/ 	.short	(.L_937 - .L_936)
	.align		4
.L_936:
        /*14d4*/ 	.word	index@(_ZN4vllm25paged_attention_v2_kernelI13__nv_bfloat16S1_Li192ELi16ELi128ELNS_18Fp8KVCacheDataTypeE0ELb0ELi512EEEvPfS3_PT_PKS4_PKT0_SA_ifPKiSC_iPKfiiiSE_SE_iiiii)
        /*14d8*/ 	.word	0x0000007f


	//----- nvinfo : EIATTR_FRAME_SIZE
	.align		4
.L_937:
        /*14dc*/ 	.byte	0x04, 0x11
        /*14de*/ 	.short	(.L_939 - .L_938)
	.align		4
.L_938:
        /*14e0*/ 	.word	index@($__internal_325_$__cuda_sm70_shflsync_bfly_p)
        /*14e4*/ 	.word	0x00000000


	//----- nvinfo : EIATTR_FRAME_SIZE
	.align		4
.L_939:
        /*14e8*/ 	.byte	0x04, 0x11
        /*14ea*/ 	.short	(.L_941 - .L_940)
	.align		4
.L_940:
        /*14ec*/ 	.word	index@(_ZN4vllm25paged_attention_v2_kernelI13__nv_bfloat16S1_Li192ELi16ELi128ELNS_18Fp8KVCacheDataTypeE0ELb0ELi512EEEvPfS3_PT_PKS4_PKT0_SA_ifPKiSC_iPKfiiiSE_SE_iiiii)
        /*14f0*/ 	.word	0x00000000


	//----- nvinfo : EIATTR_REGCOUNT
	.align		4
.L_941:
        /*14f4*/ 	.byte	0x04, 0x2f
        /*14f6*/ 	.short	(.L_943 - .L_942)
	.align		4
.L_942:
        /*14f8*/ 	.word	index@(_ZN4vllm25paged_attention_v2_kernelI13__nv_bfloat16S1_Li256ELi16ELi128ELNS_18Fp8KVCacheDataTypeE0ELb0ELi512EEEvPfS3_PT_PKS4_PKT0_SA_ifPKiSC_iPKfiiiSE_SE_iiiii)
        /*14fc*/ 	.word	0x000000a7


	//----- nvinfo : EIATTR_FRAME_SIZE
	.align		4
.L_943:
        /*1500*/ 	.byte	0x04, 0x11
        /*1502*/ 	.short	(.L_945 - .L_944)
	.align		4
.L_944:
        /*1504*/ 	.word	index@($__internal_324_$__cuda_sm70_shflsync_bfly_p)
        /*1508*/ 	.word	0x00000000


	//----- nvinfo : EIATTR_FRAME_SIZE
	.align		4
.L_945:
        /*150c*/ 	.byte	0x04, 0x11
        /*150e*/ 	.short	(.L_947 - .L_946)
	.align		4
.L_946:
        /*1510*/ 	.word	index@(_ZN4vllm25paged_attention_v2_kernelI13__nv_bfloat16S1_Li256ELi16ELi128ELNS_18Fp8KVCacheDataTypeE0ELb0ELi512EEEvPfS3_PT_PKS4_PKT0_SA_ifPKiSC_iPKfiiiSE_SE_iiiii)
        /*1514*/ 	.word	0x00000000


	//----- nvinfo : EIATTR_REGCOUNT
	.align		4
.L_947:
        /*1518*/ 	.byte	0x04, 0x2f
        /*151a*/ 	.short	(.L_949 - .L_948)
	.align		4
.L_948:
        /*151c*/ 	.word	index@(_ZN4vllm25paged_attention_v2_kernelI13__nv_bfloat16S1_Li32ELi32ELi128ELNS_18Fp8KVCacheDataTypeE0ELb1ELi512EEEvPfS3_PT_PKS4_PKT0_SA_ifPKiSC_iPKfiiiSE_SE_iiiii)
        /*1520*/ 	.word	0x00000047


	//----- nvinfo : EIATTR_FRAME_SIZE
	.align		4
.L_949:
        /*1524*/ 	.byte	0x04, 0x11
        /*1526*/ 	.short	(.L_951 - .L_950)
	.align		4
.L_950:
        /*1528*/ 	.word	index@(_ZN4vllm25paged_attention_v2_kernelI13__nv_bfloat16S1_Li32ELi32ELi128ELNS_18Fp8KVCacheDataTypeE0ELb1ELi512EEEvPfS3_PT_PKS4_PKT0_SA_ifPKiSC_iPKfiiiSE_SE_iiiii)
        /*152c*/ 	.word	0x00000000


	//----- nvinfo : EIATTR_REGCOUNT
	.align		4
.L_951:
        /*1530*/ 	.byte	0x04, 0x2f
        /*1532*/ 	.short	(.L_953 - .L_952)
	.align		4
.L_952:
        /*1534*/ 	.word	index@(_ZN4vllm25paged_attention_v2_kernelI13__nv_bfloat16S1_Li64ELi32ELi128ELNS_18Fp8KVCacheDataTypeE0ELb1ELi512EEEvPfS3_PT_PKS4_PKT0_SA_ifPKiSC_iPKfiiiSE_SE_iiiii)
        /*1538*/ 	.word	0x0000007e


	//----- nvinfo : EIATTR_FRAME_SIZE
	.align		4
.L_953:
        /*153c*/ 	.byte	0x04, 0x11
        /*153e*/ 	.short	(.L_955 - .L_954)
	.align		4
.L_954:
        /*1540*/ 	.word	index@(_ZN4vllm25paged_attention_v2_kernelI13__nv_bfloat16S1_Li64ELi32ELi128ELNS_18Fp8KVCacheDataTypeE0ELb1ELi512EEEvPfS3_PT_PKS4_PKT0_SA_ifPKiSC_iPKfiiiSE_SE_iiiii)
        /*1544*/ 	.word	0x00000000


	//----- nvinfo : EIATTR_REGCOUNT
	.align		4
.L_955:
        /*1548*/ 	.byte	0x04, 0x2f
        /*154a*/ 	.short	(.L_957 - .L_956)
	.align		4
.L_956:
        /*154c*/ 	.word	index@(_ZN4vllm25paged_attention_v2_kernelI13__nv_bfloat16S1_Li80ELi32ELi128ELNS_18Fp8KVCacheDataTypeE0ELb1ELi512EEEvPfS3_PT_PKS4_PKT0_SA_ifPKiSC_iPKfiiiSE_SE_iiiii)
        /*1550*/ 	.word	0x0000007f


	//----- nvinfo : EIATTR_FRAME_SIZE
	.align		4
.L_957:
        /*1554*/ 	.byte	0x04, 0x11
        /*1556*/ 	.short	(.L_959 - .L_958)
	.align		4
.L_958:
        /*1558*/ 	.word	index@(_ZN4vllm25paged_attention_v2_kernelI13__nv_bfloat16S1_Li80ELi32ELi128ELNS_18Fp8KVCacheDataTypeE0ELb1ELi512EEEvPfS3_PT_PKS4_PKT0_SA_ifPKiSC_iPKfiiiSE_SE_iiiii)
        /*155c*/ 	.word	0x00000000


	//----- nvinfo : EIATTR_REGCOUNT
	.align		4
.L_959:
        /*1560*/ 	.byte	0x04, 0x2f
        /*1562*/ 	.short	(.L_961 - .L_960)
	.align		4
.L_960:
        /*1564*/ 	.word	index@(_ZN4vllm25paged_attention_v2_kernelI13__nv_bfloat16S1_Li96ELi32ELi128ELNS_18Fp8KVCacheDataTypeE0ELb1ELi512EEEvPfS3_PT_PKS4_PKT0_SA_ifPKiSC_iPKfiiiSE_SE_iiiii)
        /*1568*/ 	.word	0x000000a4


	//----- nvinfo : EIATTR_FRAME_SIZE
	.align		4
.L_961:
        /*156c*/ 	.byte	0x04, 0x11
        /*156e*/ 	.short	(.L_963 - .L_962)
	.align		4
.L_962:
        /*1570*/ 	.word	index@(_ZN4vllm25paged_attention_v2_kernelI13__nv_bfloat16S1_Li96ELi32ELi128ELNS_18Fp8KVCacheDataTypeE0ELb1ELi512EEEvPfS3_PT_PKS4_PKT0_SA_ifPKiSC_iPKfiiiSE_SE_iiiii)
        /*1574*/ 	.word	0x00000000


	//----- nvinfo : EIATTR_REGCOUNT
	.align		4
.L_963:
        /*1578*/ 	.byte	0x04, 0x2f
        /*157a*/ 	.short	(.L_965 - .L_964)
	.align		4
.L_964:
        /*157c*/ 	.word	index@(_ZN4vllm25paged_attention_v2_kernelI13__nv_bfloat16S1_Li112ELi32ELi128ELNS_18Fp8KVCacheDataTypeE0ELb1ELi512EEEvPfS3_PT_PKS4_PKT0_SA_ifPKiSC_iPKfiiiSE_SE_iiiii)
        /*1580*/ 	.word	0x000000a6


	//----- nvinfo : EIATTR_FRAME_SIZE
	.align		4
.L_965:
        /*1584*/ 	.byte	0x04, 0x11
        /*1586*/ 	.short	(.L_967 - .L_966)
	.align		4
.L_966:
        /*1588*/ 	.word	index@(_ZN4vllm25paged_attention_v2_kernelI13__nv_bfloat16S1_Li112ELi32ELi128ELNS_18Fp8KVCacheDataTypeE0ELb1ELi512EEEvPfS3_PT_PKS4_PKT0_SA_ifPKiSC_iPKfiiiSE_SE_iiiii)
        /*158c*/ 	.word	0x00000000


	//----- nvinfo : EIATTR_REGCOUNT
	.align		4
.L_967:
        /*1590*/ 	.byte	0x04, 0x2f
        /*1592*/ 	.short	(.L_969 - .L_968)
	.align		4
.L_968:
        /*1594*/ 	.word	index@(_ZN4vllm25paged_attention_v2_kernelI13__nv_bfloat16S1_Li120ELi32ELi128ELNS_18Fp8KVCacheDataTypeE0ELb1ELi512EEEvPfS3_PT_PKS4_PKT0_SA_ifPKiSC_iPKfiiiSE_SE_iiiii)
        /*1598*/ 	.word	0x000000a5


	//----- nvinfo : EIATTR_FRAME_SIZE
	.align		4
.L_969:
        /*159c*/ 	.byte	0x04, 0x11
        /*159e*/ 	.short	(.L_971 - .L_970)
	.align		4
.L_970:
        /*15a0*/ 	.word	index@(_ZN4vllm25paged_attention_v2_kernelI13__nv_bfloat16S1_Li120ELi32ELi128ELNS_18Fp8KVCacheDataTypeE0ELb1ELi512EEEvPfS3_PT_PKS4_PKT0_SA_ifPKiSC_iPKfiiiSE_SE_iiiii)
        /*15a4*/ 	.word	0x00000000


	//----- nvinfo : EIATTR_REGCOUNT
	.align		4
.L_971:
        /*15a8*/ 	.byte	0x04, 0x2f
        /*15aa*/ 	.short	(.L_973 - .L_972)
	.align		4
.L_972:
        /*15ac*/ 	.word	index@(_ZN4vllm25paged_attention_v2_kernelI13__nv_bfloat16S1_Li128ELi32ELi128ELNS_18Fp8KVCacheDataTypeE0ELb1ELi512EEEvPfS3_PT_PKS4_PKT0_SA_ifPKiSC_iPKfiiiSE_SE_iiiii)
        /*15b0*/ 	.word	0x000000a6


	//----- nvinfo : EIATTR_FRAME_SIZE
	.align		4
.L_973:
        /*15b4*/ 	.byte	0x04, 0x11
        /*15b6*/ 	.short	(.L_975 - .L_974)
	.align		4
.L_974:
        /*15b8*/ 	.word	index@(_ZN4vllm25paged_attention_v2_kernelI13__nv_bfloat16S1_Li128ELi32ELi128ELNS_18Fp8KVCacheDataTypeE0ELb1ELi512EEEvPfS3_PT_PKS4_PKT0_SA_ifPKiSC_iPKfiiiSE_SE_iiiii)
        /*15bc*/ 	.word	0x00000000


	//----- nvinfo : EIATTR_REGCOUNT
	.align		4
.L_975:
        /*15c0*/ 	.byte	0x04, 0x2f
        /*15c2*/ 	.short	(.L_977 - .L_976)
	.align		4
.L_976:
        /*15c4*/ 	.word	index@(_ZN4vllm25paged_attention_v2_kernelI13__nv_bfloat16S1_Li192ELi32ELi128ELNS_18Fp8KVCacheDataTypeE0ELb1ELi512EEEvPfS3_PT_PKS4_PKT0_SA_ifPKiSC_iPKfiiiSE_SE_iiiii)
        /*15c8*/ 	.word	0x000000ff


	//----- nvinfo : EIATTR_FRAME_SIZE
	.align		4
.L_977:
        /*15cc*/ 	.byte	0x04, 0x11
        /*15ce*/ 	.short	(.L_979 - .L_978)
	.align		4
.L_978:
        /*15d0*/ 	.word	index@(_ZN4vllm25paged_attention_v2_kernelI13__nv_bfloat16S1_Li192ELi32ELi128ELNS_18Fp8KVCacheDataTypeE0ELb1ELi512EEEvPfS3_PT_PKS4_PKT0_SA_ifPKiSC_iPKfiiiSE_SE_iiiii)
        /*15d4*/ 	.word	0x00000000


	//----- nvinfo : EIATTR_REGCOUNT
	.align		4
.L_979:
        /*15d8*/ 	.byte	0x04, 0x2f
        /*15da*/ 	.short	(.L_981 - .L_980)
	.align		4
.L_980:
        /*15dc*/ 	.word	index@(_ZN4vllm25paged_attention_v2_kernelI13__nv_bfloat16S1_Li256ELi32ELi128ELNS_18Fp8KVCacheDataTypeE0ELb1ELi512EEEvPfS3_PT_PKS4_PKT0_SA_ifPKiSC_iPKfiiiSE_SE_iiiii)
        /*15e0*/ 	.word	0x000000ff


	//----- nvinfo : EIATTR_FRAME_SIZE
	.align		4
.L_981:
        /*15e4*/ 	.byte	0x04, 0x11
        /*15e6*/ 	.short	(.L_983 - .L_982)
	.align		4
.L_982:
        /*15e8*/ 	.word	index@(_ZN4vllm25paged_attention_v2_kernelI13__nv_bfloat16S1_Li256ELi32ELi128ELNS_18Fp8KVCacheDataTypeE0ELb1ELi512EEEvPfS3_PT_PKS4_PKT0_SA_ifPKiSC_iPKfiiiSE_SE_iiiii)
        /*15ec*/ 	.word	0x00000088


	//----- nvinfo : EIATTR_REGCOUNT
	.align		4
.L_983:
        /*15f0*/ 	.byte	0x04, 0x2f
        /*15f2*/ 	.short	(.L_985 - .L_984)
	.align		4
.L_984:
        /*15f4*/ 	.word	index@(_ZN4vllm25paged_attention_v2_kernelI13__nv_bfloat16S1_Li32ELi32ELi128ELNS_18Fp8KVCacheDataTypeE0ELb0ELi512EEEvPfS3_PT_PKS4_PKT0_SA_ifPKiSC_iPKfiiiSE_SE_iiiii)
        /*15f8*/ 	.word	0x0000003f


	//----- nvinfo : EIATTR_FRAME_SIZE
	.align		4
.L_985:
        /*15fc*/ 	.byte	0x04, 0x11
        /*15fe*/ 	.short	(.L_987 - .L_986)
	.align		4
.L_986:
        /*1600*/ 	.word	index@(_ZN4vllm25paged_attention_v2_kernelI13__nv_bfloat16S1_Li32ELi32ELi128ELNS_18Fp8KVCacheDataTypeE0ELb0ELi512EEEvPfS3_PT_PKS4_PKT0_SA_ifPKiSC_iPKfiiiSE_SE_iiiii)
        /*1604*/ 	.word	0x00000000


	//----- nvinfo : EIATTR_REGCOUNT
	.align		4
.L_987:
        /*1608*/ 	.byte	0x04, 0x2f
        /*160a*/ 	.short	(.L_989 - .L_988)
	.align		4
.L_988:
        /*160c*/ 	.word	index@(_ZN4vllm25paged_attention_v2_kernelI13__nv_bfloat16S1_Li64ELi32ELi128ELNS_18Fp8KVCacheDataTypeE0ELb0ELi512EEEvPfS3_PT_PKS4_PKT0_SA_ifPKiSC_iPKfiiiSE_SE_iiiii)
        /*1610*/ 	.word	0x00000060


	//----- nvinfo : EIATTR_FRAME_SIZE
	.align		4
.L_989:
        /*1614*/ 	.byte	0x04, 0x11
        /*1616*/ 	.short	(.L_991 - .L_990)
	.align		4
.L_990:
        /*1618*/ 	.word	index@(_ZN4vllm25paged_attention_v2_kernelI13__nv_bfloat16S1_Li64ELi32ELi128ELNS_18Fp8KVCacheDataTypeE0ELb0ELi512EEEvPfS3_PT_PKS4_PKT0_SA_ifPKiSC_iPKfiiiSE_SE_iiiii)
        /*161c*/ 	.word	0x00000000


	//----- nvinfo : EIATTR_REGCOUNT
	.align		4
.L_991:
        /*1620*/ 	.byte	0x04, 0x2f
        /*1622*/ 	.short	(.L_993 - .L_992)
	.align		4
.L_992:
        /*1624*/ 	.word	index@(_ZN4vllm25paged_attention_v2_kernelI13__nv_bfloat16S1_Li80ELi32ELi128ELNS_18Fp8KVCacheDataTypeE0ELb0ELi512EEEvPfS3_PT_PKS4_PKT0_SA_ifPKiSC_iPKfiiiSE_SE_iiiii)
        /*1628*/ 	.word	0x0000007e


	//----- nvinfo : EIATTR_FRAME_SIZE
	.align		4
.L_993:
        /*162c*/ 	.byte	0x04, 0x11
        /*162e*/ 	.short	(.L_995 - .L_994)
	.align		4
.L_994:
        /*1630*/ 	.word	index@(_ZN4vllm25paged_attention_v2_kernelI13__nv_bfloat16S1_Li80ELi32ELi128ELNS_18Fp8KVCacheDataTypeE0ELb0ELi512EEEvPfS3_PT_PKS4_PKT0_SA_ifPKiSC_iPKfiiiSE_SE_iiiii)
        /*1634*/ 	.word	0x00000000


	//----- nvinfo : EIATTR_REGCOUNT
	.align		4
.L_995:
        /*1638*/ 	.byte	0x04, 0x2f
        /*163a*/ 	.short	(.L_997 - .L_996)
	.align		4
.L_996:
        /*163c*/ 	.word	index@(_ZN4vllm25paged_attention_v2_kernelI13__nv_bfloat16S1_Li96ELi32ELi128ELNS_18Fp8KVCacheDataTypeE0ELb0ELi512EEEvPfS3_PT_PKS4_PKT0_SA_ifPKiSC_iPKfiiiSE_SE_iiiii)
        /*1640*/ 	.word	0x0000007f


	//----- nvinfo : EIATTR_FRAME_SIZE
	.align		4
.L_997:
        /*1644*/ 	.byte	0x04, 0x11
        /*1646*/ 	.short	(.L_999 - .L_998)
	.align		4
.L_998:
        /*1648*/ 	.word	index@(_ZN4vllm25paged_attention_v2_kernelI13__nv_bfloat16S1_Li96ELi32ELi128ELNS_18Fp8KVCacheDataTypeE0ELb0ELi512EEEvPfS3_PT_PKS4_PKT0_SA_ifPKiSC_iPKfiiiSE_SE_iiiii)
        /*164c*/ 	.word	0x00000000


	//----- nvinfo : EIATTR_REGCOUNT
	.align		4
.L_999:
        /*1650*/ 	.byte	0x04, 0x2f
        /*1652*/ 	.short	(.L_1001 - .L_1000)
	.align		4
.L_1000:
        /*1654*/ 	.word	index@(_ZN4vllm25paged_attention_v2_kernelI13__nv_bfloat16S1_Li112ELi32ELi128ELNS_18Fp8KVCacheDataTypeE0ELb0ELi512EEEvPfS3_PT_PKS4_PKT0_SA_ifPKiSC_iPKfiiiSE_SE_iiiii)
        /*1658*/ 	.word	0x000000a4


	//----- nvinfo : EIATTR_FRAME_SIZE
	.align		4
.L_1001:
        /*165c*/ 	.byte	0x04, 0x11
        /*165e*/ 	.short	(.L_1003 - .L_1002)
	.align		4
.L_1002:
        /*1660*/ 	.word	index@(_ZN4vllm25paged_attention_v2_kernelI13__nv_bfloat16S1_Li112ELi32ELi128ELNS_18Fp8KVCacheDataTypeE0ELb0ELi512EEEvPfS3_PT_PKS4_PKT0_SA_ifPKiSC_iPKfiiiSE_SE_iiiii)
        /*1664*/ 	.word	0x00000000


	//----- nvinfo : EIATTR_REGCOUNT
	.align		4
.L_1003:
        /*1668*/ 	.byte	0x04, 0x2f
        /*166a*/ 	.short	(.L_1005 - .L_1004)
	.align		4
.L_1004:
        /*166c*/ 	.word	index@(_ZN4vllm25paged_attention_v2_kernelI13__nv_bfloat16S1_Li120ELi32ELi128ELNS_18Fp8KVCacheDataTypeE0ELb0ELi512EEEvPfS3_PT_PKS4_PKT0_SA_ifPKiSC_iPKfiiiSE_SE_iiiii)
        /*1670*/ 	.word	0x000000a4


	//----- nvinfo : EIATTR_FRAME_SIZE
	.align		4
.L_1005:
        /*1674*/ 	.byte	0x04, 0x11
        /*1676*/ 	.short	(.L_1007 - .L_1006)
	.align		4
.L_1006:
        /*1678*/ 	.word	index@(_ZN4vllm25paged_attention_v2_kernelI13__nv_bfloat16S1_Li120ELi32ELi128ELNS_18Fp8KVCacheDataTypeE0ELb0ELi512EEEvPfS3_PT_PKS4_PKT0_SA_ifPKiSC_iPKfiiiSE_SE_iiiii)
        /*167c*/ 	.word	0x00000000


	//----- nvinfo : EIATTR_REGCOUNT
	.align		4
.L_1007:
        /*1680*/ 	.byte	0x04, 0x2f
        /*1682*/ 	.short	(.L_1009 - .L_1008)
	.align		4
.L_1008:
        /*1684*/ 	.word	index@(_ZN4vllm25paged_attention_v2_kernelI13__nv_bfloat16S1_Li128ELi32ELi128ELNS_18Fp8KVCacheDataTypeE0ELb0ELi512EEEvPfS3_PT_PKS4_PKT0_SA_ifPKiSC_iPKfiiiSE_SE_iiiii)
        /*1688*/ 	.word	0x000000a5


	//----- nvinfo : EIATTR_FRAME_SIZE
	.align		4
.L_1009:
        /*168c*/ 	.byte	0x04, 0x11
        /*168e*/ 	.short	(.L_1011 - .L_1010)
	.align		4
.L_1010:
        /*1690*/ 	.word	index@(_ZN4vllm25paged_attention_v2_kernelI13__nv_bfloat16S1_Li128ELi32ELi128ELNS_18Fp8KVCacheDataTypeE0ELb0ELi512EEEvPfS3_PT_PKS4_PKT0_SA_ifPKiSC_iPKfiiiSE_SE_iiiii)
        /*1694*/ 	.word	0x00000000


	//----- nvinfo : EIATTR_REGCOUNT
	.align		4
.L_1011:
        /*1698*/ 	.byte	0x04, 0x2f
        /*169a*/ 	.short	(.L_1013 - .L_1012)
	.align		4
.L_1012:
        /*169c*/ 	.word	index@(_ZN4vllm25paged_attention_v2_kernelI13__nv_bfloat16S1_Li192ELi32ELi128ELNS_18Fp8KVCacheDataTypeE0ELb0ELi512EEEvPfS3_PT_PKS4_PKT0_SA_ifPKiSC_iPKfiiiSE_SE_iiiii)
        /*16a0*/ 	.word	0x000000fe


	//----- nvinfo : EIATTR_FRAME_SIZE
	.align		4
.L_1013:
        /*16a4*/ 	.byte	0x04, 0x11
        /*16a6*/ 	.short	(.L_1015 - .L_1014)
	.align		4
.L_1014:
        /*16a8*/ 	.word	index@(_ZN4vllm25paged_attention_v2_kernelI13__nv_bfloat16S1_Li192ELi32ELi128ELNS_18Fp8KVCacheDataTypeE0ELb0ELi512EEEvPfS3_PT_PKS4_PKT0_SA_ifPKiSC_iPKfiiiSE_SE_iiiii)
        /*16ac*/ 	.word	0x00000000


	//----- nvinfo : EIATTR_REGCOUNT
	.align		4
.L_1015:
        /*16b0*/ 	.byte	0x04, 0x2f
        /*16b2*/ 	.short	(.L_1017 - .L_1016)
	.align		4
.L_1016:
        /*16b4*/ 	.word	index@(_ZN4vllm25paged_attention_v2_kernelI13__nv_bfloat16S1_Li256ELi32ELi128ELNS_18Fp8KVCacheDataTypeE0ELb0ELi512EEEvPfS3_PT_PKS4_PKT0_SA_ifPKiSC_iPKfiiiSE_SE_iiiii)
        /*16b8*/ 	.word	0x000000ff


	//----- nvinfo : EIATTR_FRAME_SIZE
	.align		4
.L_1017:
        /*16bc*/ 	.byte	0x04, 0x11
        /*16be*/ 	.short	(.L_1019 - .L_1018)
	.align		4
.L_1018:
        /*16c0*/ 	.word	index@(_ZN4vllm25paged_attention_v2_kernelI13__nv_bfloat16S1_Li256ELi32ELi128ELNS_18Fp8KVCacheDataTypeE0ELb0ELi512EEEvPfS3_PT_PKS4_PKT0_SA_ifPKiSC_iPKfiiiSE_SE_iiiii)
        /*16c4*/ 	.word	0x00000078


	//----- nvinfo : EIATTR_REGCOUNT
	.align		4
.L_1019:
        /*16c8*/ 	.byte	0x04, 0x2f
        /*16ca*/ 	.short	(.L_1021 - .L_1020)
	.align		4
.L_1020:
        /*16cc*/ 	.word	index@(_ZN4vllm25paged_attention_v2_kernelIfhLi32ELi8ELi128ELNS_18Fp8KVCacheDataTypeE1ELb1ELi512EEEvPfS2_PT_PKS3_PKT0_S9_ifPKiSB_iPKfiiiSD_SD_iiiii)
        /*16d0*/ 	.word	0x00000020


	//----- nvinfo : EIATTR_FRAME_SIZE
	.align		4
.L_1021:
        /*16d4*/ 	.byte	0x04, 0x11
        /*16d6*/ 	.short	(.L_1023 - .L_1022)
	.align		4
.L_1022:
        /*16d8*/ 	.word	index@($__internal_323_$__cuda_sm70_shflsync_bfly_p)
        /*16dc*/ 	.word	0x00000000


	//----- nvinfo : EIATTR_FRAME_SIZE
	.align		4
.L_1023:
        /*16e0*/ 	.byte	0x04, 0x11
        /*16e2*/ 	.short	(.L_1025 - .L_1024)
	.align		4
.L_1024:
        /*16e4*/ 	.word	index@(_ZN4vllm25paged_attention_v2_kernelIfhLi32ELi8ELi128ELNS_18Fp8KVCacheDataTypeE1ELb1ELi512EEEvPfS2_PT_PKS3_PKT0_S9_ifPKiSB_iPKfiiiSD_SD_iiiii)
        /*16e8*/ 	.word	0x00000000


	//----- nvinfo : EIATTR_REGCOUNT
	.align		4
.L_1025:
        /*16ec*/ 	.byte	0x04, 0x2f
        /*16ee*/ 	.short	(.L_1027 - .L_1026)
	.align		4
.L_1026:
        /*16f0*/ 	.word	index@(_ZN4vllm25paged_attention_v2_kernelIfhLi64ELi8ELi128ELNS_18Fp8KVCacheDataTypeE1ELb1ELi512EEEvPfS2_PT_PKS3_PKT0_S9_ifPKiSB_iPKfiiiSD_SD_iiiii)
        /*16f4*/ 	.word	0x00000020


	//----- nvinfo : EIATTR_FRAME_SIZE
	.align		4
.L_1027:
        /*16f8*/ 	.byte	0x04, 0x11
        /*16fa*/ 	.short	(.L_1029 - .L_1028)
	.align		4
.L_1028:
        /*16fc*/ 	.word	index@($__internal_322_$__cuda_sm70_shflsync_bfly_p)
        /*1700*/ 	.word	0x00000000


	//----- nvinfo : EIATTR_FRAME_SIZE
	.align		4
.L_1029:
        /*1704*/ 	.byte	0x04, 0x11
        /*1706*/ 	.short	(.L_1031 - .L_1030)
	.align		4
.L_1030:
        /*1708*/ 	.word	index@(_ZN4vllm25paged_attention_v2_kernelIfhLi64ELi8ELi128ELNS_18Fp8KVCacheDataTypeE1ELb1ELi512EEEvPfS2_PT_PKS3_PKT0_S9_ifPKiSB_iPKfiiiSD_SD_iiiii)
        /*170c*/ 	.word	0x00000000


	//----- nvinfo : EIATTR_REGCOUNT
	.align		4
.L_1031:
        /*1710*/ 	.byte	0x04, 0x2f
        /*1712*/ 	.short	(.L_1033 - .L_1032)
	.align		4
.L_1032:
        /*1714*/ 	.word	index@(_ZN4vllm25paged_attention_v2_kernelIfhLi80ELi8ELi128ELNS_18Fp8KVCacheDataTypeE1ELb1ELi512EEEvPfS2_PT_PKS3_PKT0_S9_ifPKiSB_iPKfiiiSD_SD_iiiii)
        /*1718*/ 	.word	0x00000020


	//----- nvinfo : EIATTR_FRAME_SIZE
	.align		4
.L_1033:
        /*171c*/ 	.byte	0x04, 0x11
        /*171e*/ 	.short	(.L_1035 - .L_1034)
	.align		4
.L_1034:
        /*1720*/ 	.word	index@($__internal_321_$__cuda_sm70_shflsync_bfly_p)
        /*1724*/ 	.word	0x00000000


	//----- nvinfo : EIATTR_FRAME_SIZE
	.align		4
.L_1035:
        /*1728*/ 	.byte	0x04, 0x11
        /*172a*/ 	.short	(.L_1037 - .L_1036)
	.align		4
.L_1036:
        /*172c*/ 	.word	index@(_ZN4vllm25paged_attention_v2_kernelIfhLi80ELi8ELi128ELNS_18Fp8KVCacheDataTypeE1ELb1ELi512EEEvPfS2_PT_PKS3_PKT0_S9_ifPKiSB_iPKfiiiSD_SD_iiiii)
        /*1730*/ 	.word	0x00000000


	//----- nvinfo : EIATTR_REGCOUNT
	.align		4
.L_1037:
        /*1734*/ 	.byte	0x04, 0x2f
        /*1736*/ 	.short	(.L_1039 - .L_1038)
	.align		4
.L_1038:
        /*1738*/ 	.word	index@(_ZN4vllm25paged_attention_v2_kernelIfhLi96ELi8ELi128ELNS_18Fp8KVCacheDataTypeE1ELb1ELi512EEEvPfS2_PT_PKS3_PKT0_S9_ifPKiSB_iPKfiiiSD_SD_iiiii)
        /*173c*/ 	.word	0x00000020


	//----- nvinfo : EIATTR_FRAME_SIZE
	.align		4
.L_1039:
        /*1740*/ 	.byte	0x04, 0x11
        /*1742*/ 	.short	(.L_1041 - .L_1040)
	.align		4
.L_1040:
        /*1744*/ 	.word	index@($__internal_320_$__cuda_sm70_shflsync_bfly_p)
        /*1748*/ 	.word	0x00000000


	//----- nvinfo : EIATTR_FRAME_SIZE
	.align		4
.L_1041:
        /*174c*/ 	.byte	0x04, 0x11
        /*174e*/ 	.short	(.L_1043 - .L_1042)
	.align		4
.L_1042:
        /*1750*/ 	.word	index@(_ZN4vllm25paged_attention_v2_kernelIfhLi96ELi8ELi128ELNS_18Fp8KVCacheDataTypeE1ELb1ELi512EEEvPfS2_PT_PKS3_PKT0_S9_ifPKiSB_iPKfiiiSD_SD_iiiii)
        /*1754*/ 	.word	0x00000000


	//----- nvinfo : EIATTR_REGCOUNT
	.align		4
.L_1043:
        /*1758*/ 	.byte	0x04, 0x2f
        /*175a*/ 	.short	(.L_1045 - .L_1044)
	.align		4
.L_1044:
        /*175c*/ 	.word	index@(_ZN4vllm25paged_attention_v2_kernelIfhLi112ELi8ELi128ELNS_18Fp8KVCacheDataTypeE1ELb1ELi512EEEvPfS2_PT_PKS3_PKT0_S9_ifPKiSB_iPKfiiiSD_SD_iiiii)
        /*1760*/ 	.word	0x00000020


	//----- nvinfo : EIATTR_FRAME_SIZE
	.align		4
.L_1045:
        /*1764*/ 	.byte	0x04, 0x11
        /*1766*/ 	.short	(.L_1047 - .L_1046)
	.align		4
.L_1046:
        /*1768*/ 	.word	index@($__internal_319_$__cuda_sm70_shflsync_bfly_p)
        /*176c*/ 	.word	0x00000000


	//----- nvinfo : EIATTR_FRAME_SIZE
	.align		4
.L_1047:
        /*1770*/ 	.byte	0x04, 0x11
        /*1772*/ 	.short	(.L_1049 - .L_1048)
	.align		4
.L_1048:
        /*1774*/ 	.word	index@(_ZN4vllm25paged_attention_v2_kernelIfhLi112ELi8ELi128ELNS_18Fp8KVCacheDataTypeE1ELb1ELi512EEEvPfS2_PT_PKS3_PKT0_S9_ifPKiSB_iPKfiiiSD_SD_iiiii)
        /*1778*/ 	.word	0x00000000


	//----- nvinfo : EIATTR_REGCOUNT
	.align		4
.L_1049:
        /*177c*/ 	.byte	0x04, 0x2f
        /*177e*/ 	.short	(.L_1051 - .L_1050)
	.align		4
.L_1050:
        /*1780*/ 	.word	index@(_ZN4vllm25paged_attention_v2_kernelIfhLi120ELi8ELi128ELNS_18Fp8KVCacheDataTypeE1ELb1ELi512EEEvPfS2_PT_PKS3_PKT0_S9_ifPKiSB_iPKfiiiSD_SD_iiiii)
        /*1784*/ 	.word	0x00000020


	//----- nvinfo : EIATTR_FRAME_SIZE
	.align		4
.L_1051:
        /*1788*/ 	.byte	0x04, 0x11
        /*178a*/ 	.short	(.L_1053 - .L_1052)
	.align		4
.L_1052:
        /*178c*/ 	.word	index@($__internal_318_$__cuda_sm70_shflsync_bfly_p)
        /*1790*/ 	.word	0x00000000


	//----- nvinfo : EIATTR_FRAME_SIZE
	.align		4
.L_1053:
        /*1794*/ 	.byte	0x04, 0x11
        /*1796*/ 	.short	(.L_1055 - .L_1054)
	.align		4
.L_1054:
        /*1798*/ 	.word	index@(_ZN4vllm25paged_attention_v2_kernelIfhLi120ELi8ELi128ELNS_18Fp8KVCacheDataTypeE1ELb1ELi512EEEvPfS2_PT_PKS3_PKT0_S9_ifPKiSB_iPKfiiiSD_SD_iiiii)
        /*179c*/ 	.word	0x00000000


	//----- nvinfo : EIATTR_REGCOUNT
	.align		4
.L_1055:
        /*17a0*/ 	.byte	0x04, 0x2f
        /*17a2*/ 	.short	(.L_1057 - .L_1056)
	.align		4
.L_1056:
        /*17a4*/ 	.word	index@(_ZN4vllm25paged_attention_v2_kernelIfhLi128ELi8ELi128ELNS_18Fp8KVCacheDataTypeE1ELb1ELi512EEEvPfS2_PT_PKS3_PKT0_S9_ifPKiSB_iPKfiiiSD_SD_iiiii)
        /*17a8*/ 	.word	0x00000020


	//----- nvinfo : EIATTR_FRAME_SIZE
	.align		4
.L_1057:
        /*17ac*/ 	.byte	0x04, 0x11
        /*17ae*/ 	.short	(.L_1059 - .L_1058)
	.align		4
.L_1058:
        /*17b0*/ 	.word	index@($__internal_317_$__cuda_sm70_shflsync_bfly_p)
        /*17b4*/ 	.word	0x00000000


	//----- nvinfo : EIATTR_FRAME_SIZE
	.align		4
.L_1059:
        /*17b8*/ 	.byte	0x04, 0x11
        /*17ba*/ 	.short	(.L_1061 - .L_1060)
	.align		4
.L_1060:
        /*17bc*/ 	.word	index@(_ZN4vllm25paged_attention_v2_kernelIfhLi128ELi8ELi128ELNS_18Fp8KVCacheDataTypeE1ELb1ELi512EEEvPfS2_PT_PKS3_PKT0_S9_ifPKiSB_iPKfiiiSD_SD_iiiii)
        /*17c0*/ 	.word	0x00000000


	//----- nvinfo : EIATTR_REGCOUNT
	.align		4
.L_1061:
        /*17c4*/ 	.byte	0x04, 0x2f
        /*17c6*/ 	.short	(.L_1063 - .L_1062)
	.align		4
.L_1062:
        /*17c8*/ 	.word	index@(_ZN4vllm25paged_attention_v2_kernelIfhLi192ELi8ELi128ELNS_18Fp8KVCacheDataTypeE1ELb1ELi512EEEvPfS2_PT_PKS3_PKT0_S9_ifPKiSB_iPKfiiiSD_SD_iiiii)
        /*17cc*/ 	.word	0x00000028


	//----- nvinfo : EIATTR_FRAME_SIZE
	.align		4
.L_1063:
        /*17d0*/ 	.byte	0x04, 0x11
        /*17d2*/ 	.short	(.L_1065 - .L_1064)
	.align		4
.L_1064:
        /*17d4*/ 	.word	index@($__internal_316_$__cuda_sm70_shflsync_bfly_p)
        /*17d8*/ 	.word	0x00000000


	//----- nvinfo : EIATTR_FRAME_SIZE
	.align		4
.L_1065:
        /*17dc*/ 	.byte	0x04, 0x11
        /*17de*/ 	.short	(.L_1067 - .L_1066)
	.align		4
.L_1066:
        /*17e0*/ 	.word	index@(_ZN4vllm25paged_attention_v2_kernelIfhLi192ELi8ELi128ELNS_18Fp8KVCacheDataTypeE1ELb1ELi512EEEvPfS2_PT_PKS3_PKT0_S9_ifPKiSB_iPKfiiiSD_SD_iiiii)
        /*17e4*/ 	.word	0x00000000


	//----- nvinfo : EIATTR_REGCOUNT
	.align		4
.L_1067:
        /*17e8*/ 	.byte	0x04, 0x2f
        /*17ea*/ 	.short	(.L_1069 - .L_1068)
	.align		4
.L_1068:
        /*17ec*/ 	.word	index@(_ZN4vllm25paged_attention_v2_kernelIfhLi256ELi8ELi128ELNS_18Fp8KVCacheDataTypeE1ELb1ELi512EEEvPfS2_PT_PKS3_PKT0_S9_ifPKiSB_iPKfiiiSD_SD_iiiii)
        /*17f0*/ 	.word	0x00000028


	//----- nvinfo : EIATTR_FRAME_SIZE
	.align		4
.L_1069:
        /*17f4*/ 	.byte	0x04, 0x11
        /*17f6*/ 	.short	(.L_1071 - .L_1070)
	.align		4
.L_1070:
        /*17f8*/ 	.word	index@($__internal_315_$__cuda_sm70_shflsync_bfly_p)
        /*17fc*/ 	.word	0x00000000


	//----- nvinfo : EIATTR_FRAME_SIZE
	.align		4
.L_1071:
        /*1800*/ 	.byte	0x04, 0x11
        /*1802*/ 	.short	(.L_1073 - .L_1072)
	.align		4
.L_1072:
        /*1804*/ 	.word	index@(_ZN4vllm25paged_attention_v2_kernelIfhLi256ELi8ELi128ELNS_18Fp8KVCacheDataTypeE1ELb1ELi512EEEvPfS2_PT_PKS3_PKT0_S9_ifPKiSB_iPKfiiiSD_SD_iiiii)
        /*1808*/ 	.word	0x00000000


	//----- nvinfo : EIATTR_REGCOUNT
	.align		4
.L_1073:
        /*180c*/ 	.byte	0x04, 0x2f
        /*180e*/ 	.short	(.L_1075 - .L_1074)
	.align		4
.L_1074:
        /*1810*/ 	.word	index@(_ZN4vllm25paged_attention_v2_kernelIfhLi32ELi8ELi128ELNS_18Fp8KVCacheDataTypeE1ELb0ELi512EEEvPfS2_PT_PKS3_PKT0_S9_ifPKiSB_iPKfiiiSD_SD_iiiii)
        /*1814*/ 	.word	0x00000020


	//----- nvinfo : EIATTR_FRAME_SIZE
	.align		4
.L_1075:
        /*1818*/ 	.byte	0x04, 0x11
        /*181a*/ 	.short	(.L_1077 - .L_1076)
	.align		4
.L_1076:
        /*181c*/ 	.word	index@($__internal_314_$__cuda_sm70_shflsync_bfly_p)
        /*1820*/ 	.word	0x00000000


	//----- nvinfo : EIATTR_FRAME_SIZE
	.align		4
.L_1077:
        /*1824*/ 	.byte	0x04, 0x11
        /*1826*/ 	.short	(.L_1079 - .L_1078)
	.align		4
.L_1078:
        /*1828*/ 	.word	index@(_ZN4vllm25paged_attention_v2_kernelIfhLi32ELi8ELi128ELNS_18Fp8KVCacheDataTypeE1ELb0ELi512EEEvPfS2_PT_PKS3_PKT0_S9_ifPKiSB_iPKfiiiSD_SD_iiiii)
        /*182c*/ 	.word	0x00000000


	//----- nvinfo : EIATTR_REGCOUNT
	.align		4
.L_1079:
        /*1830*/ 	.byte	0x04, 0x2f
        /*1832*/ 	.short	(.L_1081 - .L_1080)
	.align		4
.L_1080:
        /*1834*/ 	.word	index@(_ZN4vllm25paged_attention_v2_kernelIfhLi64ELi8ELi128ELNS_18Fp8KVCacheDataTypeE1ELb0ELi512EEEvPfS2_PT_PKS3_PKT0_S9_ifPKiSB_iPKfiiiSD_SD_iiiii)
        /*1838*/ 	.word	0x00000020


	//----- nvinfo : EIATTR_FRAME_SIZE
	.align		4
.L_1081:
        /*183c*/ 	.byte	0x04, 0x11
        /*183e*/ 	.short	(.L_1083 - .L_1082)
	.align		4
.L_1082:
        /*1840*/ 	.word	index@($__internal_313_$__cuda_sm70_shflsync_bfly_p)
        /*1844*/ 	.word	0x00000000


	//----- nvinfo : EIATTR_FRAME_SIZE
	.align		4
.L_1083:
        /*1848*/ 	.byte	0x04, 0x11
        /*184a*/ 	.short	(.L_1085 - .L_1084)
	.align		4
.L_1084:
        /*184c*/ 	.word	index@(_ZN4vllm25paged_attention_v2_kernelIfhLi64ELi8ELi128ELNS_18Fp8KVCacheDataTypeE1ELb0ELi512EEEvPfS2_PT_PKS3_PKT0_S9_ifPKiSB_iPKfiiiSD_SD_iiiii)
        /*1850*/ 	.word	0x00000000


	//----- nvinfo : EIATTR_REGCOUNT
	.align		4
.L_1085:
        /*1854*/ 	.byte	0x04, 0x2f
        /*1856*/ 	.short	(.L_1087 - .L_1086)
	.align		4
.L_1086:
        /*1858*/ 	.word	index@(_ZN4vllm25paged_attention_v2_kernelIfhLi80ELi8ELi128ELNS_18Fp8KVCacheDataTypeE1ELb0ELi512EEEvPfS2_PT_PKS3_PKT0_S9_ifPKiSB_iPKfiiiSD_SD_iiiii)
        /*185c*/ 	.word	0x00000020


	//----- nvinfo : EIATTR_FRAME_SIZE
	.align		4
.L_1087:
        /*1860*/ 	.byte	0x04, 0x11
        /*1862*/ 	.short	(.L_1089 - .L_1088)
	.align		4
.L_1088:
        /*1864*/ 	.word	index@($__internal_312_$__cuda_sm70_shflsync_bfly_p)
        /*1868*/ 	.word	0x00000000


	//----- nvinfo : EIATTR_FRAME_SIZE
	.align		4
.L_1089:
        /*186c*/ 	.byte	0x04, 0x11
        /*186e*/ 	.short	(.L_1091 - .L_1090)
	.align		4
.L_1090:
        /*1870*/ 	.word	index@(_ZN4vllm25paged_attention_v2_kernelIfhLi80ELi8ELi128ELNS_18Fp8KVCacheDataTypeE1ELb0ELi512EEEvPfS2_PT_PKS3_PKT0_S9_ifPKiSB_iPKfiiiSD_SD_iiiii)
        /*1874*/ 	.word	0x00000000


	//----- nvinfo : EIATTR_REGCOUNT
	.align		4
.L_1091:
        /*1878*/ 	.byte	0x04, 0x2f
        /*187a*/ 	.short	(.L_1093 - .L_1092)
	.align		4
.L_1092:
        /*187c*/ 	.word	index@(_ZN4vllm25paged_attention_v2_kernelIfhLi96ELi8ELi128ELNS_18Fp8KVCacheDataTypeE1ELb0ELi512EEEvPfS2_PT_PKS3_PKT0_S9_ifPKiSB_iPKfiiiSD_SD_iiiii)
        /*1880*/ 	.word	0x00000020


	//----- nvinfo : EIATTR_FRAME_SIZE
	.align		4
.L_1093:
        /*1884*/ 	.byte	0x04, 0x11
        /*1886*/ 	.short	(.L_1095 - .L_1094)
	.align		4
.L_1094:
        /*1888*/ 	.word	index@($__internal_311_$__cuda_sm70_shflsync_bfly_p)
        /*188c*/ 	.word	0x00000000


	//----- nvinfo : EIATTR_FRAME_SIZE
	.align		4
.L_1095:
        /*1890*/ 	.byte	0x04, 0x11
        /*1892*/ 	.short	(.L_1097 - .L_1096)
	.align		4
.L_1096:
        /*1894*/ 	.word	index@(_ZN4vllm25paged_attention_v2_kernelIfhLi96ELi8ELi128ELNS_18Fp8KVCacheDataTypeE1ELb0ELi512EEEvPfS2_PT_PKS3_PKT0_S9_ifPKiSB_iPKfiiiSD_SD_iiiii)
        /*1898*/ 	.word	0x00000000


	//----- nvinfo : EIATTR_REGCOUNT
	.align		4
.L_1097:
        /*189c*/ 	.byte	0x04, 0x2f
        /*189e*/ 	.short	(.L_1099 - .L_1098)
	.align		4
.L_1098:
        /*18a0*/ 	.word	index@(_ZN4vllm25paged_attention_v2_kernelIfhLi112ELi8ELi128ELNS_18Fp8KVCacheDataTypeE1ELb0ELi512EEEvPfS2_PT_PKS3_PKT0_S9_ifPKiSB_iPKfiiiSD_SD_iiiii)
        /*18a4*/ 	.word	0x00000020


	//----- nvinfo : EIATTR_FRAME_SIZE
	.align		4
.L_1099:
        /*18a8*/ 	.byte	0x04, 0x11
        /*18aa*/ 	.short	(.L_1101 - .L_1100)
	.align		4
.L_1100:
        /*18ac*/ 	.word	index@($__internal_310_$__cuda_sm70_shflsync_bfly_p)
        /*18b0*/ 	.word	0x00000000


	//----- nvinfo : EIATTR_FRAME_SIZE
	.align		4
.L_1101:
        /*18b4*/ 	.byte	0x04, 0x11
        /*18b6*/ 	.short	(.L_1103 - .L_1102)
	.align		4
.L_1102:
        /*18b8*/ 	.word	index@(_ZN4vllm25paged_attention_v2_kernelIfhLi112ELi8ELi128ELNS_18Fp8KVCacheDataTypeE1ELb0ELi512EEEvPfS2_PT_PKS3_PKT0_S9_ifPKiSB_iPKfiiiSD_SD_iiiii)
        /*18bc*/ 	.word	0x00000000


	//----- nvinfo : EIATTR_REGCOUNT
	.align		4
.L_1103:
        /*18c0*/ 	.byte	0x04, 0x2f
        /*18c2*/ 	.short	(.L_1105 - .L_1104)
	.align		4
.L_1104:
        /*18c4*/ 	.word	index@(_ZN4vllm25paged_attention_v2_kernelIfhLi120ELi8ELi128ELNS_18Fp8KVCacheDataTypeE1ELb0ELi512EEEvPfS2_PT_PKS3_PKT0_S9_ifPKiSB_iPKfiiiSD_SD_iiiii)
        /*18c8*/ 	.word	0x00000020


	//----- nvinfo : EIATTR_FRAME_SIZE
	.align		4
.L_1105:
        /*18cc*/ 	.byte	0x04, 0x11
        /*18ce*/ 	.short	(.L_1107 - .L_1106)
	.align		4
.L_1106:
        /*18d0*/ 	.word	index@($__internal_309_$__cuda_sm70_shflsync_bfly_p)
        /*18d4*/ 	.word	0x00000000


	//----- nvinfo : EIATTR_FRAME_SIZE
	.align		4
.L_1107:
        /*18d8*/ 	.byte	0x04, 0x11
        /*18da*/ 	.short	(.L_1109 - .L_1108)
	.align		4
.L_1108:
        /*18dc*/ 	.word	index@(_ZN4vllm25paged_attention_v2_kernelIfhLi120ELi8ELi128ELNS_18Fp8KVCacheDataTypeE1ELb0ELi512EEEvPfS2_PT_PKS3_PKT0_S9_ifPKiSB_iPKfiiiSD_SD_iiiii)
        /*18e0*/ 	.word	0x00000000


	//----- nvinfo : EIATTR_REGCOUNT
	.align		4
.L_1109:
        /*18e4*/ 	.byte	0x04, 0x2f
        /*18e6*/ 	.short	(.L_1111 - .L_1110)
	.align		4
.L_1110:
        /*18e8*/ 	.word	index@(_ZN4vllm25paged_attention_v2_kernelIfhLi128ELi8ELi128ELNS_18Fp8KVCacheDataTypeE1ELb0ELi512EEEvPfS2_PT_PKS3_PKT0_S9_ifPKiSB_iPKfiiiSD_SD_iiiii)
        /*18ec*/ 	.word	0x00000020


	//----- nvinfo : EIATTR_FRAME_SIZE
	.align		4
.L_1111:
        /*18f0*/ 	.byte	0x04, 0x11
        /*18f2*/ 	.short	(.L_1113 - .L_1112)
	.align		4
.L_1112:
        /*18f4*/ 	.word	index@($__internal_308_$__cuda_sm70_shflsync_bfly_p)
        /*18f8*/ 	.word	0x00000000


	//----- nvinfo : EIATTR_FRAME_SIZE
	.align		4
.L_1113:
        /*18fc*/ 	.byte	0x04, 0x11
        /*18fe*/ 	.short	(.L_1115 - .L_1114)
	.align		4
.L_1114:
        /*1900*/ 	.word	index@(_ZN4vllm25paged_attention_v2_kernelIfhLi128ELi8ELi128ELNS_18Fp8KVCacheDataTypeE1ELb0ELi512EEEvPfS2_PT_PKS3_PKT0_S9_ifPKiSB_iPKfiiiSD_SD_iiiii)
        /*1904*/ 	.word	0x00000000


	//----- nvinfo : EIATTR_REGCOUNT
	.align		4
.L_1115:
        /*1908*/ 	.byte	0x04, 0x2f
        /*190a*/ 	.short	(.L_1117 - .L_1116)
	.align		4
.L_1116:
        /*190c*/ 	.word	index@(_ZN4vllm25paged_attention_v2_kernelIfhLi192ELi8ELi128ELNS_18Fp8KVCacheDataTypeE1ELb0ELi512EEEvPfS2_PT_PKS3_PKT0_S9_ifPKiSB_iPKfiiiSD_SD_iiiii)
        /*1910*/ 	.word	0x00000020


	//----- nvinfo : EIATTR_FRAME_SIZE
	.align		4
.L_1117:
        /*1914*/ 	.byte	0x04, 0x11
        /*1916*/ 	.short	(.L_1119 - .L_1118)
	.align		4
.L_1118:
        /*1918*/ 	.word	index@($__internal_307_$__cuda_sm70_shflsync_bfly_p)
        /*191c*/ 	.word	0x00000000


	//----- nvinfo : EIATTR_FRAME_SIZE
	.align		4
.L_1119:
        /*1920*/ 	.byte	0x04, 0x11
        /*1922*/ 	.short	(.L_1121 - .L_1120)
	.align		4
.L_1120:
        /*1924*/ 	.word	index@(_ZN4vllm25paged_attention_v2_kernelIfhLi192ELi8ELi128ELNS_18Fp8KVCacheDataTypeE1ELb0ELi512EEEvPfS2_PT_PKS3_PKT0_S9_ifPKiSB_iPKfiiiSD_SD_iiiii)
        /*1928*/ 	.word	0x00000000


	//----- nvinfo : EIATTR_REGCOUNT
	.align		4
.L_1121:
        /*192c*/ 	.byte	0x04, 0x2f
        /*192e*/ 	.short	(.L_1123 - .L_1122)
	.align		4
.L_1122:
        /*1930*/ 	.word	index@(_ZN4vllm25paged_attention_v2_kernelIfhLi256ELi8ELi128ELNS_18Fp8KVCacheDataTypeE1ELb0ELi512EEEvPfS2_PT_PKS3_PKT0_S9_ifPKiSB_iPKfiiiSD_SD_iiiii)
        /*1934*/ 	.word	0x00000020


	//----- nvinfo : EIATTR_FRAME_SIZE
	.align		4
.L_1123:
        /*1938*/ 	.byte	0x04, 0x11
        /*193a*/ 	.short	(.L_1125 - .L_1124)
	.align		4
.L_1124:
        /*193c*/ 	.word	index@($__internal_306_$__cuda_sm70_shflsync_bfly_p)
        /*1940*/ 	.word	0x00000000


	//----- nvinfo : EIATTR_FRAME_SIZE
	.align		4
.L_1125:
        /*1944*/ 	.byte	0x04, 0x11
        /*1946*/ 	.short	(.L_1127 - .L_1126)
	.align		4
.L_1126:
        /*1948*/ 	.word	index@(_ZN4vllm25paged_attention_v2_kernelIfhLi256ELi8ELi128ELNS_18Fp8KVCacheDataTypeE1ELb0ELi512EEEvPfS2_PT_PKS3_PKT0_S9_ifPKiSB_iPKfiiiSD_SD_iiiii)
        /*194c*/ 	.word	0x00000000


	//----- nvinfo : EIATTR_REGCOUNT
	.align		4
.L_1127:
        /*1950*/ 	.byte	0x04, 0x2f
        /*1952*/ 	.short	(.L_1129 - .L_1128)
	.align		4
.L_1128:
        /*1954*/ 	.word	index@(_ZN4vllm25paged_attention_v2_kernelIfhLi32ELi16ELi128ELNS_18Fp8KVCacheDataTypeE1ELb1ELi512EEEvPfS2_PT_PKS3_PKT0_S9_ifPKiSB_iPKfiiiSD_SD_iiiii)
        /*1958*/ 	.word	0x00000020


	//----- nvinfo : EIATTR_FRAME_SIZE
	.align		4
.L_1129:
        /*195c*/ 	.byte	0x04, 0x11
        /*195e*/ 	.short	(.L_1131 - .L_1130)
	.align		4
.L_1130:
        /*1960*/ 	.word	index@($__internal_305_$__cuda_sm70_shflsync_bfly_p)
        /*1964*/ 	.word	0x00000000


	//----- nvinfo : EIATTR_FRAME_SIZE
	.align		4
.L_1131:
        /*1968*/ 	.byte	0x04, 0x11
        /*196a*/ 	.short	(.L_1133 - .L_1132)
	.align		4
.L_1132:
        /*196c*/ 	.word	index@(_ZN4vllm25paged_attention_v2_kernelIfhLi32ELi16ELi128ELNS_18Fp8KVCacheDataTypeE1ELb1ELi512EEEvPfS2_PT_PKS3_PKT0_S9_ifPKiSB_iPKfiiiSD_SD_iiiii)
        /*1970*/ 	.word	0x00000000


	//----- nvinfo : EIATTR_REGCOUNT
	.align		4
.L_1133:
        /*1974*/ 	.byte	0x04, 0x2f
        /*1976*/ 	.short	(.L_1135 - .L_1134)
	.align		4
.L_1134:
        /*1978*/ 	.word	index@(_ZN4vllm25paged_attention_v2_kernelIfhLi64ELi16ELi128ELNS_18Fp8KVCacheDataTypeE1ELb1ELi512EEEvPfS2_PT_PKS3_PKT0_S9_ifPKiSB_iPKfiiiSD_SD_iiiii)
        /*197c*/ 	.word	0x00000029


	//----- nvinfo : EIATTR_FRAME_SIZE
	.align		4
.L_1135:
        /*1980*/ 	.byte	0x04, 0x11
        /*1982*/ 	.short	(.L_1137 - .L_1136)
	.align		4
.L_1136:
        /*1984*/ 	.word	index@($__internal_304_$__cuda_sm70_shflsync_bfly_p)
        /*1988*/ 	.word	0x00000000


	//----- nvinfo : EIATTR_FRAME_SIZE
	.align		4
.L_1137:
        /*198c*/ 	.byte	0x04, 0x11
        /*198e*/ 	.short	(.L_1139 - .L_1138)
	.align		4
.L_1138:
        /*1990*/ 	.word	index@(_ZN4vllm25paged_attention_v2_kernelIfhLi64ELi16ELi128ELNS_18Fp8KVCacheDataTypeE1ELb1ELi512EEEvPfS2_PT_PKS3_PKT0_S9_ifPKiSB_iPKfiiiSD_SD_iiiii)
        /*1994*/ 	.word	0x00000000


	//----- nvinfo : EIATTR_REGCOUNT
	.align		4
.L_1139:
        /*1998*/ 	.byte	0x04, 0x2f
        /*199a*/ 	.short	(.L_1141 - .L_1140)
	.align		4
.L_1140:
        /*199c*/ 	.word	index@(_ZN4vllm25paged_attention_v2_kernelIfhLi80ELi16ELi128ELNS_18Fp8KVCacheDataTypeE1ELb1ELi512EEEvPfS2_PT_PKS3_PKT0_S9_ifPKiSB_iPKfiiiSD_SD_iiiii)
        /*19a0*/ 	.word	0x00000028


	//----- nvinfo : EIATTR_FRAME_SIZE
	.align		4
.L_1141:
        /*19a4*/ 	.byte	0x04, 0x11
        /*19a6*/ 	.short	(.L_1143 - .L_1142)
	.align		4
.L_1142:
        /*19a8*/ 	.word	index@($__internal_303_$__cuda_sm70_shflsync_bfly_p)
        /*19ac*/ 	.word	0x00000000


	//----- nvinfo : EIATTR_FRAME_SIZE
	.align		4
.L_1143:
        /*19b0*/ 	.byte	0x04, 0x11
        /*19b2*/ 	.short	(.L_1145 - .L_1144)
	.align		4
.L_1144:
        /*19b4*/ 	.word	index@(_ZN4vllm25paged_attention_v2_kernelIfhLi80ELi16ELi128ELNS_18Fp8KVCacheDataTypeE1ELb1ELi512EEEvPfS2_PT_PKS3_PKT0_S9_ifPKiSB_iPKfiiiSD_SD_iiiii)
        /*19b8*/ 	.word	0x00000000


	//----- nvinfo : EIATTR_REGCOUNT
	.align		4
.L_1145:
        /*19bc*/ 	.byte	0x04, 0x2f
        /*19be*/ 	.short	(.L_1147 - .L_1146)
	.align		4
.L_1146:
        /*19c0*/ 	.word	index@(_ZN4vllm25paged_attention_v2_kernelIfhLi96ELi16ELi128ELNS_18Fp8KVCacheDataTypeE1ELb1ELi512EEEvPfS2_PT_PKS3_PKT0_S9_ifPKiSB_iPKfiiiSD_SD_iiiii)
        /*19c4*/ 	.word	0x00000029


	//----- nvinfo : EIATTR_FRAME_SIZE
	.align		4
.L_1147:
        /*19c8*/ 	.byte	0x04, 0x11
        /*19ca*/ 	.short	(.L_1149 - .L_1148)
	.align		4
.L_1148:
        /*19cc*/ 	.word	index@($__internal_302_$__cuda_sm70_shflsync_bfly_p)
        /*19d0*/ 	.word	0x00000000


	//----- nvinfo : EIATTR_FRAME_SIZE
	.align		4
.L_1149:
        /*19d4*/ 	.byte	0x04, 0x11
        /*19d6*/ 	.short	(.L_1151 - .L_1150)
	.align		4
.L_1150:
        /*19d8*/ 	.word	index@(_ZN4vllm25paged_attention_v2_kernelIfhLi96ELi16ELi128ELNS_18Fp8KVCacheDataTypeE1ELb1ELi512EEEvPfS2_PT_PKS3_PKT0_S9_ifPKiSB_iPKfiiiSD_SD_iiiii)
        /*19dc*/ 	.word	0x00000000


	//----- nvinfo : EIATTR_REGCOUNT
	.align		4
.L_1151:
        /*19e0*/ 	.byte	0x04, 0x2f
        /*19e2*/ 	.short	(.L_1153 - .L_1152)
	.align		4
.L_1152:
        /*19e4*/ 	.word	index@(_ZN4vllm25paged_attention_v2_kernelIfhLi112ELi16ELi128ELNS_18Fp8KVCacheDataTypeE1ELb1ELi512EEEvPfS2_PT_PKS3_PKT0_S9_ifPKiSB_iPKfiiiSD_SD_iiiii)
        /*19e8*/ 	.word	0x00000028


	//----- nvinfo : EIATTR_FRAME_SIZE
	.align		4
.L_1153:
        /*19ec*/ 	.byte	0x04, 0x11
        /*19ee*/ 	.short	(.L_1155 - .L_1154)
	.align		4
.L_1154:
        /*19f0*/ 	.word	index@($__internal_301_$__cuda_sm70_shflsync_bfly_p)
        /*19f4*/ 	.word	0x00000000


	//----- nvinfo : EIATTR_FRAME_SIZE
	.align		4
.L_1155:
        /*19f8*/ 	.byte	0x04, 0x11
        /*19fa*/ 	.short	(.L_1157 - .L_1156)
	.align		4
.L_1156:
        /*19fc*/ 	.word	index@(_ZN4vllm25paged_attention_v2_kernelIfhLi112ELi16ELi128ELNS_18Fp8KVCacheDataTypeE1ELb1ELi512EEEvPfS2_PT_PKS3_PKT0_S9_ifPKiSB_iPKfiiiSD_SD_iiiii)
        /*1a00*/ 	.word	0x00000000


	//----- nvinfo : EIATTR_REGCOUNT
	.align		4
.L_1157:
        /*1a04*/ 	.byte	0x04, 0x2f
        /*1a06*/ 	.short	(.L_1159 - .L_1158)
	.align		4
.L_1158:
        /*1a08*/ 	.word	index@(_ZN4vllm25paged_attention_v2_kernelIfhLi120ELi16ELi128ELNS_18Fp8KVCacheDataTypeE1ELb1ELi512EEEvPfS2_PT_PKS3_PKT0_S9_ifPKiSB_iPKfiiiSD_SD_iiiii)
        /*1a0c*/ 	.word	0x00000028


	//----- nvinfo : EIATTR_FRAME_SIZE
	.align		4
.L_1159:
        /*1a10*/ 	.byte	0x04, 0x11
        /*1a12*/ 	.short	(.L_1161 - .L_1160)
	.align		4
.L_1160:
        /*1a14*/ 	.word	index@($__internal_300_$__cuda_sm70_shflsync_bfly_p)
        /*1a18*/ 	.word	0x00000000


	//----- nvinfo : EIATTR_FRAME_SIZE
	.align		4
.L_1161:
        /*1a1c*/ 	.byte	0x04, 0x11
        /*1a1e*/ 	.short	(.L_1163 - .L_1162)
	.align		4
.L_1162:
        /*1a20*/ 	.word	index@(_ZN4vllm25paged_attention_v2_kernelIfhLi120ELi16ELi128ELNS_18Fp8KVCacheDataTypeE1ELb1ELi512EEEvPfS2_PT_PKS3_PKT0_S9_ifPKiSB_iPKfiiiSD_SD_iiiii)
        /*1a24*/ 	.word	0x00000000


	//----- nvinfo : EIATTR_REGCOUNT
	.align		4
.L_1163:
        /*1a28*/ 	.byte	0x04, 0x2f
        /*1a2a*/ 	.short	(.L_1165 - .L_1164)
	.align		4
.L_1164:
        /*1a2c*/ 	.word	index@(_ZN4vllm25paged_attention_v2_kernelIfhLi128ELi16ELi128ELNS_18Fp8KVCacheDataTypeE1ELb1ELi512EEEvPfS2_PT_PKS3_PKT0_S9_ifPKiSB_iPKfiiiSD_SD_iiiii)
        /*1a30*/ 	.word	0x00000029


	//----- nvinfo : EIATTR_FRAME_SIZE
	.align		4
.L_1165:
        /*1a34*/ 	.byte	0x04, 0x11
        /*1a36*/ 	.short	(.L_1167 - .L_1166)
	.align		4
.L_1166:
        /*1a38*/ 	.word	index@($__internal_299_$__cuda_sm70_shflsync_bfly_p)
        /*1a3c*/ 	.word	0x00000000


	//----- nvinfo : EIATTR_FRAME_SIZE
	.align		4
.L_1167:
        /*1a40*/ 	.byte	0x04, 0x11
        /*1a42*/ 	.short	(.L_1169 - .L_1168)
	.align		4
.L_1168:
        /*1a44*/ 	.word	index@(_ZN4vllm25paged_attention_v2_kernelIfhLi128ELi16ELi128ELNS_18Fp8KVCacheDataTypeE1ELb1ELi512EEEvPfS2_PT_PKS3_PKT0_S9_ifPKiSB_iPKfiiiSD_SD_iiiii)
        /*1a48*/ 	.word	0x00000000


	//----- nvinfo : EIATTR_REGCOUNT
	.align		4
.L_1169:
        /*1a4c*/ 	.byte	0x04, 0x2f
        /*1a4e*/ 	.short	(.L_1171 - .L_1170)
	.align		4
.L_1170:
        /*1a50*/ 	.word	index@(_ZN4vllm25paged_attention_v2_kernelIfhLi192ELi16ELi128ELNS_18Fp8KVCacheDataTypeE1ELb1ELi512EEEvPfS2_PT_PKS3_PKT0_S9_ifPKiSB_iPKfiiiSD_SD_iiiii)
        /*1a54*/ 	.word	0x00000034


	//----- nvinfo : EIATTR_FRAME_SIZE
	.align		4
.L_1171:
        /*1a58*/ 	.byte	0x04, 0x11
        /*1a5a*/ 	.short	(.L_1173 - .L_1172)
	.align		4
.L_1172:
        /*1a5c*/ 	.word	index@($__internal_298_$__cuda_sm70_shflsync_bfly_p)
        /*1a60*/ 	.word	0x00000000


	//----- nvinfo : EIATTR_FRAME_SIZE
	.align		4
.L_1173:
        /*1a64*/ 	.byte	0x04, 0x11
        /*1a66*/ 	.short	(.L_1175 - .L_1174)
	.align		4
.L_1174:
        /*1a68*/ 	.word	index@(_ZN4vllm25paged_attention_v2_kernelIfhLi192ELi16ELi128ELNS_18Fp8KVCacheDataTypeE1ELb1ELi512EEEvPfS2_PT_PKS3_PKT0_S9_ifPKiSB_iPKfiiiSD_SD_iiiii)
        /*1a6c*/ 	.word	0x00000000


	//----- nvinfo : EIATTR_REGCOUNT
	.align		4
.L_1175:
        /*1a70*/ 	.byte	0x04, 0x2f
        /*1a72*/ 	.short	(.L_1177 - .L_1176)
	.align		4
.L_1176:
        /*1a74*/ 	.word	index@(_ZN4vllm25paged_attention_v2_kernelIfhLi256ELi16ELi128ELNS_18Fp8KVCacheDataTypeE1ELb1ELi512EEEvPfS2_PT_PKS3_PKT0_S9_ifPKiSB_iPKfiiiSD_SD_iiiii)
        /*1a78*/ 	.word	0x00000036


	//----- nvinfo : EIATTR_FRAME_SIZE
	.align		4
.L_1177:
        /*1a7c*/ 	.byte	0x04, 0x11
        /*1a7e*/ 	.short	(.L_1179 - .L_1178)
	.align		4
.L_1178:
        /*1a80*/ 	.word	index@($__internal_297_$__cuda_sm70_shflsync_bfly_p)
        /*1a84*/ 	.word	0x00000000


	//----- nvinfo : EIATTR_FRAME_SIZE
	.align		4
.L_1179:
        /*1a88*/ 	.byte	0x04, 0x11
        /*1a8a*/ 	.short	(.L_1181 - .L_1180)
	.align		4
.L_1180:
        /*1a8c*/ 	.word	index@(_ZN4vllm25paged_attention_v2_kernelIfhLi256ELi16ELi128ELNS_18Fp8KVCacheDataTypeE1ELb1ELi512EEEvPfS2_PT_PKS3_PKT0_S9_ifPKiSB_iPKfiiiSD_SD_iiiii)
        /*1a90*/ 	.word	0x00000000


	//----- nvinfo : EIATTR_REGCOUNT
	.align		4
.L_1181:
        /*1a94*/ 	.byte	0x04, 0x2f
        /*1a96*/ 	.short	(.L_1183 - .L_1182)
	.align		4
.L_1182:
        /*1a98*/ 	.word	index@(_ZN4vllm25paged_attention_v2_kernelIfhLi32ELi16ELi128ELNS_18Fp8KVCacheDataTypeE1ELb0ELi512EEEvPfS2_PT_PKS3_PKT0_S9_ifPKiSB_iPKfiiiSD_SD_iiiii)
        /*1a9c*/ 	.word	0x00000020


	//----- nvinfo : EIATTR_FRAME_SIZE
	.align		4
.L_1183:
        /*1aa0*/ 	.byte	0x04, 0x11
        /*1aa2*/ 	.short	(.L_1185 - .L_1184)
	.align		4
.L_1184:
        /*1aa4*/ 	.word	index@($__internal_296_$__cuda_sm70_shflsync_bfly_p)
        /*1aa8*/ 	.word	0x00000000


	//----- nvinfo : EIATTR_FRAME_SIZE
	.align		4
.L_1185:
        /*1aac*/ 	.byte	0x04, 0x11
        /*1aae*/ 	.short	(.L_1187 - .L_1186)
	.align		4
.L_1186:
        /*1ab0*/ 	.word	index@(_ZN4vllm25paged_attention_v2_kernelIfhLi32ELi16ELi128ELNS_18Fp8KVCacheDataTypeE1ELb0ELi512EEEvPfS2_PT_PKS3_PKT0_S9_ifPKiSB_iPKfiiiSD_SD_iiiii)
        /*1ab4*/ 	.word	0x00000000


	//----- nvinfo : EIATTR_REGCOUNT
	.align		4
.L_1187:
        /*1ab8*/ 	.byte	0x04, 0x2f
        /*1aba*/ 	.short	(.L_1189 - .L_1188)
	.align		4
.L_1188:
        /*1abc*/ 	.word	index@(_ZN4vllm25paged_attention_v2_kernelIfhLi64ELi16ELi128ELNS_18Fp8KVCacheDataTypeE1ELb0ELi512EEEvPfS2_PT_PKS3_PKT0_S9_ifPKiSB_iPKfiiiSD_SD_iiiii)
        /*1ac0*/ 	.word	0x00000020


	//----- nvinfo : EIATTR_FRAME_SIZE
	.align		4
.L_1189:
        /*1ac4*/ 	.byte	0x04, 0x11
        /*1ac6*/ 	.short	(.L_1191 - .L_1190)
	.align		4
.L_1190:
        /*1ac8*/ 	.word	index@($__internal_295_$__cuda_sm70_shflsync_bfly_p)
        /*1acc*/ 	.word	0x00000000


	//----- nvinfo : EIATTR_FRAME_SIZE
	.align		4
.L_1191:
        /*1ad0*/ 	.byte	0x04, 0x11
        /*1ad2*/ 	.short	(.L_1193 - .L_1192)
	.align		4
.L_1192:
        /*1ad4*/ 	.word	index@(_ZN4vllm25paged_attention_v2_kernelIfhLi64ELi16ELi128ELNS_18Fp8KVCacheDataTypeE1ELb0ELi512EEEvPfS2_PT_PKS3_PKT0_S9_ifPKiSB_iPKfiiiSD_SD_iiiii)
        /*1ad8*/ 	.word	0x00000000


	//----- nvinfo : EIATTR_REGCOUNT
	.align		4
.L_1193:
        /*1adc*/ 	.byte	0x04, 0x2f
        /*1ade*/ 	.short	(.L_1195 - .L_1194)
	.align		4
.L_1194:
        /*1ae0*/ 	.word	index@(_ZN4vllm25paged_attention_v2_kernelIfhLi80ELi16ELi128ELNS_18Fp8KVCacheDataTypeE1ELb0ELi512EEEvPfS2_PT_PKS3_PKT0_S9_ifPKiSB_iPKfiiiSD_SD_iiiii)
        /*1ae4*/ 	.word	0x00000020


	//----- nvinfo : EIATTR_FRAME_SIZE
	.align		4
.L_1195:
        /*1ae8*/ 	.byte	0x04, 0x11
        /*1aea*/ 	.short	(.L_1197 - .L_1196)
	.align		4
.L_1196:
        /*1aec*/ 	.word	index@($__internal_294_$__cuda_sm70_shflsync_bfly_p)
        /*1af0*/ 	.word	0x00000000


	//----- nvinfo : EIATTR_FRAME_SIZE
	.align		4
.L_1197:
        /*1af4*/ 	.byte	0x04, 0x11
        /*1af6*/ 	.short	(.L_1199 - .L_1198)
	.align		4
.L_1198:
        /*1af8*/ 	.word	index@(_ZN4vllm25paged_attention_v2_kernelIfhLi80ELi16ELi128ELNS_18Fp8KVCacheDataTypeE1ELb0ELi512EEEvPfS2_PT_PKS3_PKT0_S9_ifPKiSB_iPKfiiiSD_SD_iiiii)
        /*1afc*/ 	.word	0x00000000


	//----- nvinfo : EIATTR_REGCOUNT
	.align		4
.L_1199:
        /*1b00*/ 	.byte	0x04, 0x2f
        /*1b02*/ 	.short	(.L_1201 - .L_1200)
	.align		4
.L_1200:
        /*1b04*/ 	.word	index@(_ZN4vllm25paged_attention_v2_kernelIfhLi96ELi16ELi128ELNS_18Fp8KVCacheDataTypeE1ELb0ELi512EEEvPfS2_PT_PKS3_PKT0_S9_ifPKiSB_iPKfiiiSD_SD_iiiii)
        /*1b08*/ 	.word	0x00000020


	//----- nvinfo : EIATTR_FRAME_SIZE
	.align		4
.L_1201:
        /*1b0c*/ 	.byte	0x04, 0x11
        /*1b0e*/ 	.short	(.L_1203 - .L_1202)
	.align		4
.L_1202:
        /*1b10*/ 	.word	index@($__internal_293_$__cuda_sm70_shflsync_bfly_p)
        /*1b14*/ 	.word	0x00000000


	//----- nvinfo : EIATTR_FRAME_SIZE
	.align		4
.L_1203:
        /*1b18*/ 	.byte	0x04, 0x11
        /*1b1a*/ 	.short	(.L_1205 - .L_1204)
	.align		4
.L_1204:
        /*1b1c*/ 	.word	index@(_ZN4vllm25paged_attention_v2_kernelIfhLi96ELi16ELi128ELNS_18Fp8KVCacheDataTypeE1ELb0ELi512EEEvPfS2_PT_PKS3_PKT0_S9_ifPKiSB_iPKfiiiSD_SD_iiiii)
        /*1b20*/ 	.word	0x00000000


	//----- nvinfo : EIATTR_REGCOUNT
	.align		4
.L_1205:
        /*1b24*/ 	.byte	0x04, 0x2f
        /*1b26*/ 	.short	(.L_1207 - .L_1206)
	.align		4
.L_1206:
        /*1b28*/ 	.word	index@(_ZN4vllm25paged_attention_v2_kernelIfhLi112ELi16ELi128ELNS_18Fp8KVCacheDataTypeE1ELb0ELi512EEEvPfS2_PT_PKS3_PKT0_S9_ifPKiSB_iPKfiiiSD_SD_iiiii)
        /*1b2c*/ 	.word	0x00000020


	//----- nvinfo : EIATTR_FRAME_SIZE
	.align		4
.L_1207:
        /*1b30*/ 	.byte	0x04, 0x11
        /*1b32*/ 	.short	(.L_1209 - .L_1208)
	.align		4
.L_1208:
        /*1b34*/ 	.word	index@($__internal_292_$__cuda_sm70_shflsync_bfly_p)
        /*1b38*/ 	.word	0x00000000


	//----- nvinfo : EIATTR_FRAME_SIZE
	.align		4
.L_1209:
        /*1b3c*/ 	.byte	0x04, 0x11
        /*1b3e*/ 	.short	(.L_1211 - .L_1210)
	.align		4
.L_1210:
        /*1b40*/ 	.word	index@(_ZN4vllm25paged_attention_v2_kernelIfhLi112ELi16ELi128ELNS_18Fp8KVCacheDataTypeE1ELb0ELi512EEEvPfS2_PT_PKS3_PKT0_S9_ifPKiSB_iPKfiiiSD_SD_iiiii)
        /*1b44*/ 	.word	0x00000000


	//----- nvinfo : EIATTR_REGCOUNT
	.align		4
.L_1211:
        /*1b48*/ 	.byte	0x04, 0x2f
        /*1b4a*/ 	.short	(.L_1213 - .L_1212)
	.align		4
.L_1212:
        /*1b4c*/ 	.word	index@(_ZN4vllm25paged_attention_v2_kernelIfhLi120ELi16ELi128ELNS_18Fp8KVCacheDataTypeE1ELb0ELi512EEEvPfS2_PT_PKS3_PKT0_S9_ifPKiSB_iPKfiiiSD_SD_iiiii)
        /*1b50*/ 	.word	0x00000020


	//----- nvinfo : EIATTR_FRAME_SIZE
	.align		4
.L_1213:
        /*1b54*/ 	.byte	0x04, 0x11
        /*1b56*/ 	.short	(.L_1215 - .L_1214)
	.align		4
.L_1214:
        /*1b58*/ 	.word	index@($__internal_291_$__cuda_sm70_shflsync_bfly_p)
        /*1b5c*/ 	.word	0x00000000


	//----- nvinfo : EIATTR_FRAME_SIZE
	.align		4
.L_1215:
        /*1b60*/ 	.byte	0x04, 0x11
        /*1b62*/ 	.short	(.L_1217 - .L_1216)
	.align		4
.L_1216:
        /*1b64*/ 	.word	index@(_ZN4vllm25paged_attention_v2_kernelIfhLi120ELi16ELi128ELNS_18Fp8KVCacheDataTypeE1ELb0ELi512EEEvPfS2_PT_PKS3_PKT0_S9_ifPKiSB_iPKfiiiSD_SD_iiiii)
        /*1b68*/ 	.word	0x00000000


	//----- nvinfo : EIATTR_REGCOUNT
	.align		4
.L_1217:
        /*1b6c*/ 	.byte	0x04, 0x2f
        /*1b6e*/ 	.short	(.L_1219 - .L_1218)
	.align		4
.L_1218:
        /*1b70*/ 	.word	index@(_ZN4vllm25paged_attention_v2_kernelIfhLi128ELi16ELi128ELNS_18Fp8KVCacheDataTypeE1ELb0ELi512EEEvPfS2_PT_PKS3_PKT0_S9_ifPKiSB_iPKfiiiSD_SD_iiiii)
        /*1b74*/ 	.word	0x00000020


	//----- nvinfo : EIATTR_FRAME_SIZE
	.align		4
.L_1219:
        /*1b78*/ 	.byte	0x04, 0x11
        /*1b7a*/ 	.short	(.L_1221 - .L_1220)
	.align		4
.L_1220:
        /*1b7c*/ 	.word	index@($__internal_290_$__cuda_sm70_shflsync_bfly_p)
        /*1b80*/ 	.word	0x00000000


	//----- nvinfo : EIATTR_FRAME_SIZE
	.align		4
.L_1221:
        /*1b84*/ 	.byte	0x04, 0x11
        /*1b86*/ 	.short	(.L_1223 - .L_1222)
	.align		4
.L_1222:
        /*1b88*/ 	.word	index@(_ZN4vllm25paged_attention_v2_kernelIfhLi128ELi16ELi128ELNS_18Fp8KVCacheDataTypeE1ELb0ELi512EEEvPfS2_PT_PKS3_PKT0_S9_ifPKiSB_iPKfiiiSD_SD_iiiii)
        /*1b8c*/ 	.word	0x00000000


	//----- nvinfo : EIATTR_REGCOUNT
	.align		4
.L_1223:
        /*1b90*/ 	.byte	0x04, 0x2f
        /*1b92*/ 	.short	(.L_1225 - .L_1224)
	.align		4
.L_1224:
        /*1b94*/ 	.word	index@(_ZN4vllm25paged_attention_v2_kernelIfhLi192ELi16ELi128ELNS_18Fp8KVCacheDataTypeE1ELb0ELi512EEEvPfS2_PT_PKS3_PKT0_S9_ifPKiSB_iPKfiiiSD_SD_iiiii)
        /*1b98*/ 	.word	0x00000028


	//----- nvinfo : EIATTR_FRAME_SIZE
	.align		4
.L_1225:
        /*1b9c*/ 	.byte	0x04, 0x11
        /*1b9e*/ 	.short	(.L_1227 - .L_1226)
	.align		4
.L_1226:
        /*1ba0*/ 	.word	index@($__internal_289_$__cuda_sm70_shflsync_bfly_p)
        /*1ba4*/ 	.word	0x00000000


	//----- nvinfo : EIATTR_FRAME_SIZE
	.align		4
.L_1227:
        /*1ba8*/ 	.byte	0x04, 0x11
        /*1baa*/ 	.short	(.L_1229 - .L_1228)
	.align		4
.L_1228:
        /*1bac*/ 	.word	index@(_ZN4vllm25paged_attention_v2_kernelIfhLi192ELi16ELi128ELNS_18Fp8KVCacheDataTypeE1ELb0ELi512EEEvPfS2_PT_PKS3_PKT0_S9_ifPKiSB_iPKfiiiSD_SD_iiiii)
        /*1bb0*/ 	.word	0x00000000


	//----- nvinfo : EIATTR_REGCOUNT
	.align		4
.L_1229:
        /*1bb4*/ 	.byte	0x04, 0x2f
        /*1bb6*/ 	.short	(.L_1231 - .L_1230)
	.align		4
.L_1230:
        /*1bb8*/ 	.word	index@(_ZN4vllm25paged_attention_v2_kernelIfhLi256ELi16ELi128ELNS_18Fp8KVCacheDataTypeE1ELb0ELi512EEEvPfS2_PT_PKS3_PKT0_S9_ifPKiSB_iPKfiiiSD_SD_iiiii)
        /*1bbc*/ 	.word	0x00000030


	//----- nvinfo : EIATTR_FRAME_SIZE
	.align		4
.L_1231:
        /*1bc0*/ 	.byte	0x04, 0x11
        /*1bc2*/ 	.short	(.L_1233 - .L_1232)
	.align		4
.L_1232:
        /*1bc4*/ 	.word	index@($__internal_288_$__cuda_sm70_shflsync_bfly_p)
        /*1bc8*/ 	.word	0x00000000


	//----- nvinfo : EIATTR_FRAME_SIZE
	.align		4
.L_1233:
        /*1bcc*/ 	.byte	0x04, 0x11
        /*1bce*/ 	.short	(.L_1235 - .L_1234)
	.align		4
.L_1234:
        /*1bd0*/ 	.word	index@(_ZN4vllm25paged_attention_v2_kernelIfhLi256ELi16ELi128ELNS_18Fp8KVCacheDataTypeE1ELb0ELi512EEEvPfS2_PT_PKS3_PKT0_S9_ifPKiSB_iPKfiiiSD_SD_iiiii)
        /*1bd4*/ 	.word	0x00000000


	//----- nvinfo : EIATTR_REGCOUNT
	.align		4
.L_1235:
        /*1bd8*/ 	.byte	0x04, 0x2f
        /*1bda*/ 	.short	(.L_1237 - .L_1236)
	.align		4
.L_1236:
        /*1bdc*/ 	.word	index@(_ZN4vllm25paged_attention_v2_kernelIfhLi32ELi32ELi128ELNS_18Fp8KVCacheDataTypeE1ELb1ELi512EEEvPfS2_PT_PKS3_PKT0_S9_ifPKiSB_iPKfiiiSD_SD_iiiii)
        /*1be0*/ 	.word	0x00000029


	//----- nvinfo : EIATTR_FRAME_SIZE
	.align		4
.L_1237:
        /*1be4*/ 	.byte	0x04, 0x11
        /*1be6*/ 	.short	(.L_1239 - .L_1238)
	.align		4
.L_1238:
        /*1be8*/ 	.word	index@($__internal_287_$__cuda_sm70_shflsync_bfly_p)
        /*1bec*/ 	.word	0x00000000


	//----- nvinfo : EIATTR_FRAME_SIZE
	.align		4
.L_1239:
        /*1bf0*/ 	.byte	0x04, 0x11
        /*1bf2*/ 	.short	(.L_1241 - .L_1240)
	.align		4
.L_1240:
        /*1bf4*/ 	.word	index@(_ZN4vllm25paged_attention_v2_kernelIfhLi32ELi32ELi128ELNS_18Fp8KVCacheDataTypeE1ELb1ELi512EEEvPfS2_PT_PKS3_PKT0_S9_ifPKiSB_iPKfiiiSD_SD_iiiii)
        /*1bf8*/ 	.word	0x00000000


	//----- nvinfo : EIATTR_REGCOUNT
	.align		4
.L_1241:
        /*1bfc*/ 	.byte	0x04, 0x2f
        /*1bfe*/ 	.short	(.L_1243 - .L_1242)
	.align		4
.L_1242:
        /*1c00*/ 	.word	index@(_ZN4vllm25paged_attention_v2_kernelIfhLi64ELi32ELi128ELNS_18Fp8KVCacheDataTypeE1ELb1ELi512EEEvPfS2_PT_PKS3_PKT0_S9_ifPKiSB_iPKfiiiSD_SD_iiiii)
        /*1c04*/ 	.word	0x00000029


	//----- nvinfo : EIATTR_FRAME_SIZE
	.align		4
.L_1243:
        /*1c08*/ 	.byte	0x04, 0x11
        /*1c0a*/ 	.short	(.L_1245 - .L_1244)
	.align		4
.L_1244:
        /*1c0c*/ 	.word	index@($__internal_286_$__cuda_sm70_shflsync_bfly_p)
        /*1c10*/ 	.word	0x00000000


	//----- nvinfo : EIATTR_FRAME_SIZE
	.align		4
.L_1245:
        /*1c14*/ 	.byte	0x04, 0x11
        /*1c16*/ 	.short	(.L_1247 - .L_1246)
	.align		4
.L_1246:
        /*1c18*/ 	.word	index@(_ZN4vllm25paged_attention_v2_kernelIfhLi64ELi32ELi128ELNS_18Fp8KVCacheDataTypeE1ELb1ELi512EEEvPfS2_PT_PKS3_PKT0_S9_ifPKiSB_iPKfiiiSD_SD_iiiii)
        /*1c1c*/ 	.word	0x00000000


	//----- nvinfo : EIATTR_REGCOUNT
	.align		4
.L_1247:
        /*1c20*/ 	.byte	0x04, 0x2f
        /*1c22*/ 	.short	(.L_1249 - .L_1248)
	.align		4
.L_1248:
        /*1c24*/ 	.word	index@(_ZN4vllm25paged_attention_v2_kernelIfhLi80ELi32ELi128ELNS_18Fp8KVCacheDataTypeE1ELb1ELi512EEEvPfS2_PT_PKS3_PKT0_S9_ifPKiSB_iPKfiiiSD_SD_iiiii)
        /*1c28*/ 	.word	0x00000033


	//----- nvinfo : EIATTR_FRAME_SIZE
	.align		4
.L_1249:
        /*1c2c*/ 	.byte	0x04, 0x11
        /*1c2e*/ 	.short	(.L_1251 - .L_1250)
	.align		4
.L_1250:
        /*1c30*/ 	.word	index@($__internal_285_$__cuda_sm70_shflsync_bfly_p)
        /*1c34*/ 	.word	0x00000000


	//----- nvinfo : EIATTR_FRAME_SIZE
	.align		4
.L_1251:
        /*1c38*/ 	.byte	0x04, 0x11
        /*1c3a*/ 	.short	(.L_1253 - .L_1252)
	.align		4
.L_1252:
        /*1c3c*/ 	.word	index@(_ZN4vllm25paged_attention_v2_kernelIfhLi80ELi32ELi128ELNS_18Fp8KVCacheDataTypeE1ELb1ELi512EEEvPfS2_PT_PKS3_PKT0_S9_ifPKiSB_iPKfiiiSD_SD_iiiii)
        /*1c40*/ 	.word	0x00000000


	//----- nvinfo : EIATTR_REGCOUNT
	.align		4
.L_1253:
        /*1c44*/ 	.byte	0x04, 0x2f
        /*1c46*/ 	.short	(.L_1255 - .L_1254)
	.align		4
.L_1254:
        /*1c48*/ 	.word	index@(_ZN4vllm25paged_attention_v2_kernelIfhLi96ELi32ELi128ELNS_18Fp8KVCacheDataTypeE1ELb1ELi512EEEvPfS2_PT_PKS3_PKT0_S9_ifPKiSB_iPKfiiiSD_SD_iiiii)
        /*1c4c*/ 	.word	0x0000002e


	//----- nvinfo : EIATTR_FRAME_SIZE
	.align		4
.L_1255:
        /*1c50*/ 	.byte	0x04, 0x11
        /*1c52*/ 	.short	(.L_1257 - .L_1256)
	.align		4
.L_1256:
        /*1c54*/ 	.word	index@($__internal_284_$__cuda_sm70_shflsync_bfly_p)
        /*1c58*/ 	.word	0x00000000


	//----- nvinfo : EIATTR_FRAME_SIZE
	.align		4
.L_1257:
        /*1c5c*/ 	.byte	0x04, 0x11
        /*1c5e*/ 	.short	(.L_1259 - .L_1258)
	.align		4
.L_1258:
        /*1c60*/ 	.word	index@(_ZN4vllm25paged_attention_v2_kernelIfhLi96ELi32ELi128ELNS_18Fp8KVCacheDataTypeE1ELb1ELi512EEEvPfS2_PT_PKS3_PKT0_S9_ifPKiSB_iPKfiiiSD_SD_iiiii)
        /*1c64*/ 	.word	0x00000000


	//----- nvinfo : EIATTR_REGCOUNT
	.align		4
.L_1259:
        /*1c68*/ 	.byte	0x04, 0x2f
        /*1c6a*/ 	.short	(.L_1261 - .L_1260)
	.align		4
.L_1260:
        /*1c6c*/ 	.word	index@(_ZN4vllm25paged_attention_v2_kernelIfhLi112ELi32ELi128ELNS_18Fp8KVCacheDataTypeE1ELb1ELi512EEEvPfS2_PT_PKS3_PKT0_S9_ifPKiSB_iPKfiiiSD_SD_iiiii)
        /*1c70*/ 	.word	0x0000003c


	//----- nvinfo : EIATTR_FRAME_SIZE
	.align		4
.L_1261:
        /*1c74*/ 	.byte	0x04, 0x11
        /*1c76*/ 	.short	(.L_1263 - .L_1262)
	.align		4
.L_1262:
        /*1c78*/ 	.word	index@($__internal_283_$__cuda_sm70_shflsync_bfly_p)
        /*1c7c*/ 	.word	0x00000000


	//----- nvinfo : EIATTR_FRAME_SIZE
	.align		4
.L_1263:
        /*1c80*/ 	.byte	0x04, 0x11
        /*1c82*/ 	.short	(.L_1265 - .L_1264)
	.align		4
.L_1264:
        /*1c84*/ 	.word	index@(_ZN4vllm25paged_attention_v2_kernelIfhLi112ELi32ELi128ELNS_18Fp8KVCacheDataTypeE1ELb1ELi512EEEvPfS2_PT_PKS3_PKT0_S9_ifPKiSB_iPKfiiiSD_SD_iiiii)
        /*1c88*/ 	.word	0x00000000


	//----- nvinfo : EIATTR_REGCOUNT
	.align		4
.L_1265:
        /*1c8c*/ 	.byte	0x04, 0x2f
        /*1c8e*/ 	.short	(.L_1267 - .L_1266)
	.align		4
.L_1266:
        /*1c90*/ 	.word	index@(_ZN4vllm25paged_attention_v2_kernelIfhLi120ELi32ELi128ELNS_18Fp8KVCacheDataTypeE1ELb1ELi512EEEvPfS2_PT_PKS3_PKT0_S9_ifPKiSB_iPKfiiiSD_SD_iiiii)
        /*1c94*/ 	.word	0x00000035


	//----- nvinfo : EIATTR_FRAME_SIZE
	.align		4
.L_1267:
        /*1c98*/ 	.byte	0x04, 0x11
        /*1c9a*/ 	.short	(.L_1269 - .L_1268)
	.align		4
.L_1268:
        /*1c9c*/ 	.word	index@($__internal_282_$__cuda_sm70_shflsync_bfly_p)
        /*1ca0*/ 	.word	0x00000000


	//----- nvinfo : EIATTR_FRAME_SIZE
	.align		4
.L_1269:
        /*1ca4*/ 	.byte	0x04, 0x11
        /*1ca6*/ 	.short	(.L_1271 - .L_1270)
	.align		4
.L_1270:
        /*1ca8*/ 	.word	index@(_ZN4vllm25paged_attention_v2_kernelIfhLi120ELi32ELi128ELNS_18Fp8KVCacheDataTypeE1ELb1ELi512EEEvPfS2_PT_PKS3_PKT0_S9_ifPKiSB_iPKfiiiSD_SD_iiiii)
        /*1cac*/ 	.word	0x00000000


	//----- nvinfo : EIATTR_REGCOUNT
	.align		4
.L_1271:
        /*1cb0*/ 	.byte	0x04, 0x2f
        /*1cb2*/ 	.short	(.L_1273 - .L_1272)
	.align		4
.L_1272:
        /*1cb4*/ 	.word	index@(_ZN4vllm25paged_attention_v2_kernelIfhLi128ELi32ELi128ELNS_18Fp8KVCacheDataTypeE1ELb1ELi512EEEvPfS2_PT_PKS3_PKT0_S9_ifPKiSB_iPKfiiiSD_SD_iiiii)
        /*1cb8*/ 	.word	0x0000003c


	//----- nvinfo : EIATTR_FRAME_SIZE
	.align		4
.L_1273:
        /*1cbc*/ 	.byte	0x04, 0x11
        /*1cbe*/ 	.short	(.L_1275 - .L_1274)
	.align		4
.L_1274:
        /*1cc0*/ 	.word	index@($__internal_281_$__cuda_sm70_shflsync_bfly_p)
        /*1cc4*/ 	.word	0x00000000


	//----- nvinfo : EIATTR_FRAME_SIZE
	.align		4
.L_1275:
        /*1cc8*/ 	.byte	0x04, 0x11
        /*1cca*/ 	.short	(.L_1277 - .L_1276)
	.align		4
.L_1276:
        /*1ccc*/ 	.word	index@(_ZN4vllm25paged_attention_v2_kernelIfhLi128ELi32ELi128ELNS_18Fp8KVCacheDataTypeE1ELb1ELi512EEEvPfS2_PT_PKS3_PKT0_S9_ifPKiSB_iPKfiiiSD_SD_iiiii)
        /*1cd0*/ 	.word	0x00000000


	//----- nvinfo : EIATTR_REGCOUNT
	.align		4
.L_1277:
        /*1cd4*/ 	.byte	0x04, 0x2f
        /*1cd6*/ 	.short	(.L_1279 - .L_1278)
	.align		4
.L_1278:
        /*1cd8*/ 	.word	index@(_ZN4vllm25paged_attention_v2_kernelIfhLi192ELi32ELi128ELNS_18Fp8KVCacheDataTypeE1ELb1ELi512EEEvPfS2_PT_PKS3_PKT0_S9_ifPKiSB_iPKfiiiSD_SD_iiiii)
        /*1cdc*/ 	.word	0x00000043


	//----- nvinfo : EIATTR_FRAME_SIZE
	.align		4
.L_1279:
        /*1ce0*/ 	.byte	0x04, 0x11
        /*1ce2*/ 	.short	(.L_1281 - .L_1280)
	.align		4
.L_1280:
        /*1ce4*/ 	.word	index@($__internal_280_$__cuda_sm70_shflsync_bfly_p)
        /*1ce8*/ 	.word	0x00000000


	//----- nvinfo : EIATTR_FRAME_SIZE
	.align		4
.L_1281:
        /*1cec*/ 	.byte	0x04, 0x11
        /*1cee*/ 	.short	(.L_1283 - .L_1282)
	.align		4
.L_1282:
        /*1cf0*/ 	.word	index@(_ZN4vllm25paged_attention_v2_kernelIfhLi192ELi32ELi128ELNS_18Fp8KVCacheDataTypeE1ELb1ELi512EEEvPfS2_PT_PKS3_PKT0_S9_ifPKiSB_iPKfiiiSD_SD_iiiii)
        /*1cf4*/ 	.word	0x00000000


	//----- nvinfo : EIATTR_REGCOUNT
	.align		4
.L_1283:
        /*1cf8*/ 	.byte	0x04, 0x2f
        /*1cfa*/ 	.short	(.L_1285 - .L_1284)
	.align		4
.L_1284:
        /*1cfc*/ 	.word	index@(_ZN4vllm25paged_attention_v2_kernelIfhLi256ELi32ELi128ELNS_18Fp8KVCacheDataTypeE1ELb1ELi512EEEvPfS2_PT_PKS3_PKT0_S9_ifPKiSB_iPKfiiiSD_SD_iiiii)
        /*1d00*/ 	.word	0x00000053


	//----- nvinfo : EIATTR_FRAME_SIZE
	.align		4
.L_1285:
        /*1d04*/ 	.byte	0x04, 0x11
        /*1d06*/ 	.short	(.L_1287 - .L_1286)
	.align		4
.L_1286:
        /*1d08*/ 	.word	index@($__internal_279_$__cuda_sm70_shflsync_bfly_p)
        /*1d0c*/ 	.word	0x00000000


	//----- nvinfo : EIATTR_FRAME_SIZE
	.align		4
.L_1287:
        /*1d10*/ 	.byte	0x04, 0x11
        /*1d12*/ 	.short	(.L_1289 - .L_1288)
	.align		4
.L_1288:
        /*1d14*/ 	.word	index@(_ZN4vllm25paged_attention_v2_kernelIfhLi256ELi32ELi128ELNS_18Fp8KVCacheDataTypeE1ELb1ELi512EEEvPfS2_PT_PKS3_PKT0_S9_ifPKiSB_iPKfiiiSD_SD_iiiii)
        /*1d18*/ 	.word	0x00000000


	//----- nvinfo : EIATTR_REGCOUNT
	.align		4
.L_1289:
        /*1d1c*/ 	.byte	0x04, 0x2f
        /*1d1e*/ 	.short	(.L_1291 - .L_1290)
	.align		4
.L_1290:
        /*1d20*/ 	.word	index@(_ZN4vllm25paged_attention_v2_kernelIfhLi32ELi32ELi128ELNS_18Fp8KVCacheDataTypeE1ELb0ELi512EEEvPfS2_PT_PKS3_PKT0_S9_ifPKiSB_iPKfiiiSD_SD_iiiii)
        /*1d24*/ 	.word	0x00000020


	//----- nvinfo : EIATTR_FRAME_SIZE
	.align		4
.L_1291:
        /*1d28*/ 	.byte	0x04, 0x11
        /*1d2a*/ 	.short	(.L_1293 - .L_1292)
	.align		4
.L_1292:
        /*1d2c*/ 	.word	index@($__internal_278_$__cuda_sm70_shflsync_bfly_p)
        /*1d30*/ 	.word	0x00000000


	//----- nvinfo : EIATTR_FRAME_SIZE
	.align		4
.L_1293:
        /*1d34*/ 	.byte	0x04, 0x11
        /*1d36*/ 	.short	(.L_1295 - .L_1294)
	.align		4
.L_1294:
        /*1d38*/ 	.word	index@(_ZN4vllm25paged_attention_v2_kernelIfhLi32ELi32ELi128ELNS_18Fp8KVCacheDataTypeE1ELb0ELi512EEEvPfS2_PT_PKS3_PKT0_S9_ifPKiSB_iPKfiiiSD_SD_iiiii)
        /*1d3c*/ 	.word	0x00000000


	//----- nvinfo : EIATTR_REGCOUNT
	.align		4
.L_1295:
        /*1d40*/ 	.byte	0x04, 0x2f
        /*1d42*/ 	.short	(.L_1297 - .L_1296)
	.align		4
.L_1296:
        /*1d44*/ 	.word	index@(_ZN4vllm25paged_attention_v2_kernelIfhLi64ELi32ELi128ELNS_18Fp8KVCacheDataTypeE1ELb0ELi512EEEvPfS2_PT_PKS3_PKT0_S9_ifPKiSB_iPKfiiiSD_SD_iiiii)
        /*1d48*/ 	.word	0x00000020


	//----- nvinfo : EIATTR_FRAME_SIZE
	.align		4
.L_1297:
        /*1d4c*/ 	.byte	0x04, 0x11
        /*1d4e*/ 	.short	(.L_1299 - .L_1298)
	.align		4
.L_1298:
        /*1d50*/ 	.word	index@($__internal_277_$__cuda_sm70_shflsync_bfly_p)
        /*1d54*/ 	.word	0x00000000


	//----- nvinfo : EIATTR_FRAME_SIZE
	.align		4
.L_1299:
        /*1d58*/ 	.byte	0x04, 0x11
        /*1d5a*/ 	.short	(.L_1301 - .L_1300)
	.align		4
.L_1300:
        /*1d5c*/ 	.word	index@(_ZN4vllm25paged_attention_v2_kernelIfhLi64ELi32ELi128ELNS_18Fp8KVCacheDataTypeE1ELb0ELi512EEEvPfS2_PT_PKS3_PKT0_S9_ifPKiSB_iPKfiiiSD_SD_iiiii)
        /*1d60*/ 	.word	0x00000000


	//----- nvinfo : EIATTR_REGCOUNT
	.align		4
.L_1301:
        /*1d64*/ 	.byte	0x04, 0x2f
        /*1d66*/ 	.short	(.L_1303 - .L_1302)
	.align		4
.L_1302:
        /*1d68*/ 	.word	index@(_ZN4vllm25paged_attention_v2_kernelIfhLi80ELi32ELi128ELNS_18Fp8KVCacheDataTypeE1ELb0ELi512EEEvPfS2_PT_PKS3_PKT0_S9_ifPKiSB_iPKfiiiSD_SD_iiiii)
        /*1d6c*/ 	.word	0x00000020


	//----- nvinfo : EIATTR_FRAME_SIZE
	.align		4
.L_1303:
        /*1d70*/ 	.byte	0x04, 0x11
        /*1d72*/ 	.short	(.L_1305 - .L_1304)
	.align		4
.L_1304:
        /*1d74*/ 	.word	index@($__internal_276_$__cuda_sm70_shflsync_bfly_p)
        /*1d78*/ 	.word	0x00000000


	//----- nvinfo : EIATTR_FRAME_SIZE
	.align		4
.L_1305:
        /*1d7c*/ 	.byte	0x04, 0x11
        /*1d7e*/ 	.short	(.L_1307 - .L_1306)
	.align		4
.L_1306:
        /*1d80*/ 	.word	index@(_ZN4vllm25paged_attention_v2_kernelIfhLi80ELi32ELi128ELNS_18Fp8KVCacheDataTypeE1ELb0ELi512EEEvPfS2_PT_PKS3_PKT0_S9_ifPKiSB_iPKfiiiSD_SD_iiiii)
        /*1d84*/ 	.word	0x00000000


	//----- nvinfo : EIATTR_REGCOUNT
	.align		4
.L_1307:
        /*1d88*/ 	.byte	0x04, 0x2f
        /*1d8a*/ 	.short	(.L_1309 - .L_1308)
	.align		4
.L_1308:
        /*1d8c*/ 	.word	index@(_ZN4vllm25paged_attention_v2_kernelIfhLi96ELi32ELi128ELNS_18Fp8KVCacheDataTypeE1ELb0ELi512EEEvPfS2_PT_PKS3_PKT0_S9_ifPKiSB_iPKfiiiSD_SD_iiiii)
        /*1d90*/ 	.word	0x00000028


	//----- nvinfo : EIATTR_FRAME_SIZE
	.align		4
.L_1309:
        /*1d94*/ 	.byte	0x04, 0x11
        /*1d96*/ 	.short	(.L_1311 - .L_1310)
	.align		4
.L_1310:
        /*1d98*/ 	.word	index@($__internal_275_$__cuda_sm70_shflsync_bfly_p)
        /*1d9c*/ 	.word	0x00000000


	//----- nvinfo : EIATTR_FRAME_SIZE
	.align		4
.L_1311:
        /*1da0*/ 	.byte	0x04, 0x11
        /*1da2*/ 	.short	(.L_1313 - .L_1312)
	.align		4
.L_1312:
        /*1da4*/ 	.word	index@(_ZN4vllm25paged_attention_v2_kernelIfhLi96ELi32ELi128ELNS_18Fp8KVCacheDataTypeE1ELb0ELi512EEEvPfS2_PT_PKS3_PKT0_S9_ifPKiSB_iPKfiiiSD_SD_iiiii)
        /*1da8*/ 	.word	0x00000000


	//----- nvinfo : EIATTR_REGCOUNT
	.align		4
.L_1313:
        /*1dac*/ 	.byte	0x04, 0x2f
        /*1dae*/ 	.short	(.L_1315 - .L_1314)
	.align		4
.L_1314:
        /*1db0*/ 	.word	index@(_ZN4vllm25paged_attention_v2_kernelIfhLi112ELi32ELi128ELNS_18Fp8KVCacheDataTypeE1ELb0ELi512EEEvPfS2_PT_PKS3_PKT0_S9_ifPKiSB_iPKfiiiSD_SD_iiiii)
        /*1db4*/ 	.word	0x00000030


	//----- nvinfo : EIATTR_FRAME_SIZE
	.align		4
.L_1315:
        /*1db8*/ 	.byte	0x04, 0x11
        /*1dba*/ 	.short	(.L_1317 - .L_1316)
	.align		4
.L_1316:
        /*1dbc*/ 	.word	index@($__internal_274_$__cuda_sm70_shflsync_bfly_p)
        /*1dc0*/ 	.word	0x00000000


	//----- nvinfo : EIATTR_FRAME_SIZE
	.align		4
.L_1317:
        /*1dc4*/ 	.byte	0x04, 0x11
        /*1dc6*/ 	.short	(.L_1319 - .L_1318)
	.align		4
.L_1318:
        /*1dc8*/ 	.word	index@(_ZN4vllm25paged_attention_v2_kernelIfhLi112ELi32ELi128ELNS_18Fp8KVCacheDataTypeE1ELb0ELi512EEEvPfS2_PT_PKS3_PKT0_S9_ifPKiSB_iPKfiiiSD_SD_iiiii)
        /*1dcc*/ 	.word	0x00000000


	//----- nvinfo : EIATTR_REGCOUNT
	.align		4
.L_1319:
        /*1dd0*/ 	.byte	0x04, 0x2f
        /*1dd2*/ 	.short	(.L_1321 - .L_1320)
	.align		4
.L_1320:
        /*1dd4*/ 	.word	index@(_ZN4vllm25paged_attention_v2_kernelIfhLi120ELi32ELi128ELNS_18Fp8KVCacheDataTypeE1ELb0ELi512EEEvPfS2_PT_PKS3_PKT0_S9_ifPKiSB_iPKfiiiSD_SD_iiiii)
        /*1dd8*/ 	.word	0x00000030


	//----- nvinfo : EIATTR_FRAME_SIZE
	.align		4
.L_1321:
        /*1ddc*/ 	.byte	0x04, 0x11
        /*1dde*/ 	.short	(.L_1323 - .L_1322)
	.align		4
.L_1322:
        /*1de0*/ 	.word	index@($__internal_273_$__cuda_sm70_shflsync_bfly_p)
        /*1de4*/ 	.word	0x00000000


	//----- nvinfo : EIATTR_FRAME_SIZE
	.align		4
.L_1323:
        /*1de8*/ 	.byte	0x04, 0x11
        /*1dea*/ 	.short	(.L_1325 - .L_1324)
	.align		4
.L_1324:
        /*1dec*/ 	.word	index@(_ZN4vllm25paged_attention_v2_kernelIfhLi120ELi32ELi128ELNS_18Fp8KVCacheDataTypeE1ELb0ELi512EEEvPfS2_PT_PKS3_PKT0_S9_ifPKiSB_iPKfiiiSD_SD_iiiii)
        /*1df0*/ 	.word	0x00000000


	//----- nvinfo : EIATTR_REGCOUNT
	.align		4
.L_1325:
        /*1df4*/ 	.byte	0x04, 0x2f
        /*1df6*/ 	.short	(.L_1327 - .L_1326)
	.align		4
.L_1326:
        /*1df8*/ 	.word	index@(_ZN4vllm25paged_attention_v2_kernelIfhLi128ELi32ELi128ELNS_18Fp8KVCacheDataTypeE1ELb0ELi512EEEvPfS2_PT_PKS3_PKT0_S9_ifPKiSB_iPKfiiiSD_SD_iiiii)
        /*1dfc*/ 	.word	0x00000030


	//----- nvinfo : EIATTR_FRAME_SIZE
	.align		4
.L_1327:
        /*1e00*/ 	.byte	0x04, 0x11
        /*1e02*/ 	.short	(.L_1329 - .L_1328)
	.align		4
.L_1328:
        /*1e04*/ 	.word	index@($__internal_272_$__cuda_sm70_shflsync_bfly_p)
        /*1e08*/ 	.word	0x00000000


	//----- nvinfo : EIATTR_FRAME_SIZE
	.align		4
.L_1329:
        /*1e0c*/ 	.byte	0x04, 0x11
        /*1e0e*/ 	.short	(.L_1331 - .L_1330)
	.align		4
.L_1330:
        /*1e10*/ 	.word	index@(_ZN4vllm25paged_attention_v2_kernelIfhLi128ELi32ELi128ELNS_18Fp8KVCacheDataTypeE1ELb0ELi512EEEvPfS2_PT_PKS3_PKT0_S9_ifPKiSB_iPKfiiiSD_SD_iiiii)
        /*1e14*/ 	.word	0x00000000


	//----- nvinfo : EIATTR_REGCOUNT
	.align		4
.L_1331:
        /*1e18*/ 	.byte	0x04, 0x2f
        /*1e1a*/ 	.short	(.L_1333 - .L_1332)
	.align		4
.L_1332:
        /*1e1c*/ 	.word	index@(_ZN4vllm25paged_attention_v2_kernelIfhLi192ELi32ELi128ELNS_18Fp8KVCacheDataTypeE1ELb0ELi512EEEvPfS2_PT_PKS3_PKT0_S9_ifPKiSB_iPKfiiiSD_SD_iiiii)
        /*1e20*/ 	.word	0x00000048


	//----- nvinfo : EIATTR_FRAME_SIZE
	.align		4
.L_1333:
        /*1e24*/ 	.byte	0x04, 0x11
        /*1e26*/ 	.short	(.L_1335 - .L_1334)
	.align		4
.L_1334:
        /*1e28*/ 	.word	index@($__internal_271_$__cuda_sm70_shflsync_bfly_p)
        /*1e2c*/ 	.word	0x00000000


	//----- nvinfo : EIATTR_FRAME_SIZE
	.align		4
.L_1335:
        /*1e30*/ 	.byte	0x04, 0x11
        /*1e32*/ 	.short	(.L_1337 - .L_1336)
	.align		4
.L_1336:
        /*1e34*/ 	.word	index@(_ZN4vllm25paged_attention_v2_kernelIfhLi192ELi32ELi128ELNS_18Fp8KVCacheDataTypeE1ELb0ELi512EEEvPfS2_PT_PKS3_PKT0_S9_ifPKiSB_iPKfiiiSD_SD_iiiii)
        /*1e38*/ 	.word	0x00000000


	//----- nvinfo : EIATTR_REGCOUNT
	.align		4
.L_1337:
        /*1e3c*/ 	.byte	0x04, 0x2f
        /*1e3e*/ 	.short	(.L_1339 - .L_1338)
	.align		4
.L_1338:
        /*1e40*/ 	.word	index@(_ZN4vllm25paged_attention_v2_kernelIfhLi256ELi32ELi128ELNS_18Fp8KVCacheDataTypeE1ELb0ELi512EEEvPfS2_PT_PKS3_PKT0_S9_ifPKiSB_iPKfiiiSD_SD_iiiii)
        /*1e44*/ 	.word	0x0000005c


	//----- nvinfo : EIATTR_FRAME_SIZE
	.align		4
.L_1339:
        /*1e48*/ 	.byte	0x04, 0x11
        /*1e4a*/ 	.short	(.L_1341 - .L_1340)
	.align		4
.L_1340:
        /*1e4c*/ 	.word	index@($__internal_270_$__cuda_sm70_shflsync_bfly_p)
        /*1e50*/ 	.word	0x00000000


	//----- nvinfo : EIATTR_FRAME_SIZE
	.align		4
.L_1341:
        /*1e54*/ 	.byte	0x04, 0x11
        /*1e56*/ 	.short	(.L_1343 - .L_1342)
	.align		4
.L_1342:
        /*1e58*/ 	.word	index@(_ZN4vllm25paged_attention_v2_kernelIfhLi256ELi32ELi128ELNS_18Fp8KVCacheDataTypeE1ELb0ELi512EEEvPfS2_PT_PKS3_PKT0_S9_ifPKiSB_iPKfiiiSD_SD_iiiii)
        /*1e5c*/ 	.word	0x00000000


	//----- nvinfo : EIATTR_REGCOUNT
	.align		4
.L_1343:
        /*1e60*/ 	.byte	0x04, 0x2f
        /*1e62*/ 	.short	(.L_1345 - .L_1344)
	.align		4
.L_1344:
        /*1e64*/ 	.word	index@(_ZN4vllm25paged_attention_v2_kernelIthLi32ELi8ELi128ELNS_18Fp8KVCacheDataTypeE1ELb1ELi512EEEvPfS2_PT_PKS3_PKT0_S9_ifPKiSB_iPKfiiiSD_SD_iiiii)
        /*1e68*/ 	.word	0x00000020


	//----- nvinfo : EIATTR_FRAME_SIZE
	.align		4
.L_1345:
        /*1e6c*/ 	.byte	0x04, 0x11
        /*1e6e*/ 	.short	(.L_1347 - .L_1346)
	.align		4
.L_1346:
        /*1e70*/ 	.word	index@($__internal_269_$__cuda_sm70_shflsync_bfly_p)
        /*1e74*/ 	.word	0x00000000


	//----- nvinfo : EIATTR_FRAME_SIZE
	.align		4
.L_1347:
        /*1e78*/ 	.byte	0x04, 0x11
        /*1e7a*/ 	.short	(.L_1349 - .L_1348)
	.align		4
.L_1348:
        /*1e7c*/ 	.word	index@(_ZN4vllm25paged_attention_v2_kernelIthLi32ELi8ELi128ELNS_18Fp8KVCacheDataTypeE1ELb1ELi512EEEvPfS2_PT_PKS3_PKT0_S9_ifPKiSB_iPKfiiiSD_SD_iiiii)
        /*1e80*/ 	.word	0x00000000


	//----- nvinfo : EIATTR_REGCOUNT
	.align		4
.L_1349:
        /*1e84*/ 	.byte	0x04, 0x2f
        /*1e86*/ 	.short	(.L_1351 - .L_1350)
	.align		4
.L_1350:
        /*1e88*/ 	.word	index@(_ZN4vllm25paged_attention_v2_kernelIthLi64ELi8ELi128ELNS_18Fp8KVCacheDataTypeE1ELb1ELi512EEEvPfS2_PT_PKS3_PKT0_S9_ifPKiSB_iPKfiiiSD_SD_iiiii)
        /*1e8c*/ 	.word	0x00000020


	//----- nvinfo : EIATTR_FRAME_SIZE
	.align		4
.L_1351:
        /*1e90*/ 	.byte	0x04, 0x11
        /*1e92*/ 	.short	(.L_1353 - .L_1352)
	.align		4
.L_1352:
        /*1e94*/ 	.word	index@($__internal_268_$__cuda_sm70_shflsync_bfly_p)
        /*1e98*/ 	.word	0x00000000


	//----- nvinfo : EIATTR_FRAME_SIZE
	.align		4
.L_1353:
        /*1e9c*/ 	.byte	0x04, 0x11
        /*1e9e*/ 	.short	(.L_1355 - .L_1354)
	.align		4
.L_1354:
        /*1ea0*/ 	.word	index@(_ZN4vllm25paged_attention_v2_kernelIthLi64ELi8ELi128ELNS_18Fp8KVCacheDataTypeE1ELb1ELi512EEEvPfS2_PT_PKS3_PKT0_S9_ifPKiSB_iPKfiiiSD_SD_iiiii)
        /*1ea4*/ 	.word	0x00000000


	//----- nvinfo : EIATTR_REGCOUNT
	.align		4
.L_1355:
        /*1ea8*/ 	.byte	0x04, 0x2f
        /*1eaa*/ 	.short	(.L_1357 - .L_1356)
	.align		4
.L_1356:
        /*1eac*/ 	.word	index@(_ZN4vllm25paged_attention_v2_kernelIthLi80ELi8ELi128ELNS_18Fp8KVCacheDataTypeE1ELb1ELi512EEEvPfS2_PT_PKS3_PKT0_S9_ifPKiSB_iPKfiiiSD_SD_iiiii)
        /*1eb0*/ 	.word	0x00000020


	//----- nvinfo : EIATTR_FRAME_SIZE
	.align		4
.L_1357:
        /*1eb4*/ 	.byte	0x04, 0x11
        /*1eb6*/ 	.short	(.L_1359 - .L_1358)
	.align		4
.L_1358:
        /*1eb8*/ 	.word	index@($__internal_267_$__cuda_sm70_shflsync_bfly_p)
        /*1ebc*/ 	.word	0x00000000


	//----- nvinfo : EIATTR_FRAME_SIZE
	.align		4
.L_1359:
        /*1ec0*/ 	.byte	0x04, 0x11
        /*1ec2*/ 	.short	(.L_1361 - .L_1360)
	.align		4
.L_1360:
        /*1ec4*/ 	.word	index@(_ZN4vllm25paged_attention_v2_kernelIthLi80ELi8ELi128ELNS_18Fp8KVCacheDataTypeE1ELb1ELi512EEEvPfS2_PT_PKS3_PKT0_S9_ifPKiSB_iPKfiiiSD_SD_iiiii)
        /*1ec8*/ 	.word	0x00000000


	//----- nvinfo : EIATTR_REGCOUNT
	.align		4
.L_1361:
        /*1ecc*/ 	.byte	0x04, 0x2f
        /*1ece*/ 	.short	(.L_1363 - .L_1362)
	.align		4
.L_1362:
        /*1ed0*/ 	.word	index@(_ZN4vllm25paged_attention_v2_kernelIthLi96ELi8ELi128ELNS_18Fp8KVCacheDataTypeE1ELb1ELi512EEEvPfS2_PT_PKS3_PKT0_S9_ifPKiSB_iPKfiiiSD_SD_iiiii)
        /*1ed4*/ 	.word	0x00000020


	//----- nvinfo : EIATTR_FRAME_SIZE
	.align		4
.L_1363:
        /*1ed8*/ 	.byte	0x04, 0x11
        /*1eda*/ 	.short	(.L_1365 - .L_1364)
	.align		4
.L_1364:
        /*1edc*/ 	.word	index@($__internal_266_$__cuda_sm70_shflsync_bfly_p)
        /*1ee0*/ 	.word	0x00000000


	//----- nvinfo : EIATTR_FRAME_SIZE
	.align		4
.L_1365:
        /*1ee4*/ 	.byte	0x04, 0x11
        /*1ee6*/ 	.short	(.L_1367 - .L_1366)
	.align		4
.L_1366:
        /*1ee8*/ 	.word	index@(_ZN4vllm25paged_attention_v2_kernelIthLi96ELi8ELi128ELNS_18Fp8KVCacheDataTypeE1ELb1ELi512EEEvPfS2_PT_PKS3_PKT0_S9_ifPKiSB_iPKfiiiSD_SD_iiiii)
        /*1eec*/ 	.word	0x00000000


	//----- nvinfo : EIATTR_REGCOUNT
	.align		4
.L_1367:
        /*1ef0*/ 	.byte	0x04, 0x2f
        /*1ef2*/ 	.short	(.L_1369 - .L_1368)
	.align		4
.L_1368:
        /*1ef4*/ 	.word	index@(_ZN4vllm25paged_attention_v2_kernelIthLi112ELi8ELi128ELNS_18Fp8KVCacheDataTypeE1ELb1ELi512EEEvPfS2_PT_PKS3_PKT0_S9_ifPKiSB_iPKfiiiSD_SD_iiiii)
        /*1ef8*/ 	.word	0x00000020


	//----- nvinfo : EIATTR_FRAME_SIZE
	.align		4
.L_1369:
        /*1efc*/ 	.byte	0x04, 0x11
        /*1efe*/ 	.short	(.L_1371 - .L_1370)
	.align		4
.L_1370:
        /*1f00*/ 	.word	index@($__internal_265_$__cuda_sm70_shflsync_bfly_p)
        /*1f04*/ 	.word	0x00000000


	//----- nvinfo : EIATTR_FRAME_SIZE
	.align		4
.L_1371:
        /*1f08*/ 	.byte	0x04, 0x11
        /*1f0a*/ 	.short	(.L_1373 - .L_1372)
	.align		4
.L_1372:
        /*1f0c*/ 	.word	index@(_ZN4vllm25paged_attention_v2_kernelIthLi112ELi8ELi128ELNS_18Fp8KVCacheDataTypeE1ELb1ELi512EEEvPfS2_PT_PKS3_PKT0_S9_ifPKiSB_iPKfiiiSD_SD_iiiii)
        /*1f10*/ 	.word	0x00000000


	//----- nvinfo : EIATTR_REGCOUNT
	.align		4
.L_1373:
        /*1f14*/ 	.byte	0x04, 0x2f
        /*1f16*/ 	.short	(.L_1375 - .L_1374)
	.align		4
.L_1374:
        /*1f18*/ 	.word	index@(_ZN4vllm25paged_attention_v2_kernelIthLi120ELi8ELi128ELNS_18Fp8KVCacheDataTypeE1ELb1ELi512EEEvPfS2_PT_PKS3_PKT0_S9_ifPKiSB_iPKfiiiSD_SD_iiiii)
        /*1f1c*/ 	.word	0x00000020


	//----- nvinfo : EIATTR_FRAME_SIZE
	.align		4
.L_1375:
        /*1f20*/ 	.byte	0x04, 0x11
        /*1f22*/ 	.short	(.L_1377 - .L_1376)
	.align		4
.L_1376:
        /*1f24*/ 	.word	index@($__internal_264_$__cuda_sm70_shflsync_bfly_p)
        /*1f28*/ 	.word	0x00000000


	//----- nvinfo : EIATTR_FRAME_SIZE
	.align		4
.L_1377:
        /*1f2c*/ 	.byte	0x04, 0x11
        /*1f2e*/ 	.short	(.L_1379 - .L_1378)
	.align		4
.L_1378:
        /*1f30*/ 	.word	index@(_ZN4vllm25paged_attention_v2_kernelIthLi120ELi8ELi128ELNS_18Fp8KVCacheDataTypeE1ELb1ELi512EEEvPfS2_PT_PKS3_PKT0_S9_ifPKiSB_iPKfiiiSD_SD_iiiii)
        /*1f34*/ 	.word	0x00000000


	//----- nvinfo : EIATTR_REGCOUNT
	.align		4
.L_1379:
        /*1f38*/ 	.byte	0x04, 0x2f
        /*1f3a*/ 	.short	(.L_1381 - .L_1380)
	.align		4
.L_1380:
        /*1f3c*/ 	.word	index@(_ZN4vllm25paged_attention_v2_kernelIthLi128ELi8ELi128ELNS_18Fp8KVCacheDataTypeE1ELb1ELi512EEEvPfS2_PT_PKS3_PKT0_S9_ifPKiSB_iPKfiiiSD_SD_iiiii)
        /*1f40*/ 	.word	0x00000020


	//----- nvinfo : EIATTR_FRAME_SIZE
	.align		4
.L_1381:
        /*1f44*/ 	.byte	0x04, 0x11
        /*1f46*/ 	.short	(.L_1383 - .L_1382)
	.align		4
.L_1382:
        /*1f48*/ 	.word	index@($__internal_263_$__cuda_sm70_shflsync_bfly_p)
        /*1f4c*/ 	.word	0x00000000


	//----- nvinfo : EIATTR_FRAME_SIZE
	.align		4
.L_1383:
        /*1f50*/ 	.byte	0x04, 0x11
        /*1f52*/ 	.short	(.L_1385 - .L_1384)
	.align		4
.L_1384:
        /*1f54*/ 	.word	index@(_ZN4vllm25paged_attention_v2_kernelIthLi128ELi8ELi128ELNS_18Fp8KVCacheDataTypeE1ELb1ELi512EEEvPfS2_PT_PKS3_PKT0_S9_ifPKiSB_iPKfiiiSD_SD_iiiii)
        /*1f58*/ 	.word	0x00000000


	//----- nvinfo : EIATTR_REGCOUNT
	.align		4
.L_1385:
        /*1f5c*/ 	.byte	0x04, 0x2f
        /*1f5e*/ 	.short	(.L_1387 - .L_1386)
	.align		4
.L_1386:
        /*1f60*/ 	.word	index@(_ZN4vllm25paged_attention_v2_kernelIthLi192ELi8ELi128ELNS_18Fp8KVCacheDataTypeE1ELb1ELi512EEEvPfS2_PT_PKS3_PKT0_S9_ifPKiSB_iPKfiiiSD_SD_iiiii)
        /*1f64*/ 	.word	0x00000020


	//----- nvinfo : EIATTR_FRAME_SIZE
	.align		4
.L_1387:
        /*1f68*/ 	.byte	0x04, 0x11
        /*1f6a*/ 	.short	(.L_1389 - .L_1388)
	.align		4
.L_1388:
        /*1f6c*/ 	.word	index@($__internal_262_$__cuda_sm70_shflsync_bfly_p)
        /*1f70*/ 	.word	0x00000000


	//----- nvinfo : EIATTR_FRAME_SIZE
	.align		4
.L_1389:
        /*1f74*/ 	.byte	0x04, 0x11
        /*1f76*/ 	.short	(.L_1391 - .L_1390)
	.align		4
.L_1390:
        /*1f78*/ 	.word	index@(_ZN4vllm25paged_attention_v2_kernelIthLi192ELi8ELi128ELNS_18Fp8KVCacheDataTypeE1ELb1ELi512EEEvPfS2_PT_PKS3_PKT0_S9_ifPKiSB_iPKfiiiSD_SD_iiiii)
        /*1f7c*/ 	.word	0x00000000


	//----- nvinfo : EIATTR_REGCOUNT
	.align		4
.L_1391:
        /*1f80*/ 	.byte	0x04, 0x2f
        /*1f82*/ 	.short	(.L_1393 - .L_1392)
	.align		4
.L_1392:
        /*1f84*/ 	.word	index@(_ZN4vllm25paged_attention_v2_kernelIthLi256ELi8ELi128ELNS_18Fp8KVCacheDataTypeE1ELb1ELi512EEEvPfS2_PT_PKS3_PKT0_S9_ifPKiSB_iPKfiiiSD_SD_iiiii)
        /*1f88*/ 	.word	0x00000020


	//----- nvinfo : EIATTR_FRAME_SIZE
	.align		4
.L_1393:
        /*1f8c*/ 	.byte	0x04, 0x11
        /*1f8e*/ 	.short	(.L_1395 - .L_1394)
	.align		4
.L_1394:
        /*1f90*/ 	.word	index@($__internal_261_$__cuda_sm70_shflsync_bfly_p)
        /*1f94*/ 	.word	0x00000000


	//----- nvinfo : EIATTR_FRAME_SIZE
	.align		4
.L_1395:
        /*1f98*/ 	.byte	0x04, 0x11
        /*1f9a*/ 	.short	(.L_1397 - .L_1396)
	.align		4
.L_1396:
        /*1f9c*/ 	.word	index@(_ZN4vllm25paged_attention_v2_kernelIthLi256ELi8ELi128ELNS_18Fp8KVCacheDataTypeE1ELb1ELi512EEEvPfS2_PT_PKS3_PKT0_S9_ifPKiSB_iPKfiiiSD_SD_iiiii)
        /*1fa0*/ 	.word	0x00000000


	//----- nvinfo : EIATTR_REGCOUNT
	.align		4
.L_1397:
        /*1fa4*/ 	.byte	0x04, 0x2f
        /*1fa6*/ 	.short	(.L_1399 - .L_1398)
	.align		4
.L_1398:
        /*1fa8*/ 	.word	index@(_ZN4vllm25paged_attention_v2_kernelIthLi32ELi8ELi128ELNS_18Fp8KVCacheDataTypeE1ELb0ELi512EEEvPfS2_PT_PKS3_PKT0_S9_ifPKiSB_iPKfiiiSD_SD_iiiii)
        /*1fac*/ 	.word	0x00000020


	//----- nvinfo : EIATTR_FRAME_SIZE
	.align		4
.L_1399:
        /*1fb0*/ 	.byte	0x04, 0x11
        /*1fb2*/ 	.short	(.L_1401 - .L_1400)
	.align		4
.L_1400:
        /*1fb4*/ 	.word	index@($__internal_260_$__cuda_sm70_shflsync_bfly_p)
        /*1fb8*/ 	.word	0x00000000


	//----- nvinfo : EIATTR_FRAME_SIZE
	.align		4
.L_1401:
        /*1fbc*/ 	.byte	0x04, 0x11
        /*1fbe*/ 	.short	(.L_1403 - .L_1402)
	.align		4
.L_1402:
        /*1fc0*/ 	.word	index@(_ZN4vllm25paged_attention_v2_kernelIthLi32ELi8ELi128ELNS_18Fp8KVCacheDataTypeE1ELb0ELi512EEEvPfS2_PT_PKS3_PKT0_S9_ifPKiSB_iPKfiiiSD_SD_iiiii)
        /*1fc4*/ 	.word	0x00000000


	//----- nvinfo : EIATTR_REGCOUNT
	.align		4
.L_1403:
        /*1fc8*/ 	.byte	0x04, 0x2f
        /*1fca*/ 	.short	(.L_1405 - .L_1404)
	.align		4
.L_1404:
        /*1fcc*/ 	.word	index@(_ZN4vllm25paged_attention_v2_kernelIthLi64ELi8ELi128ELNS_18Fp8KVCacheDataTypeE1ELb0ELi512EEEvPfS2_PT_PKS3_PKT0_S9_ifPKiSB_iPKfiiiSD_SD_iiiii)
        /*1fd0*/ 	.word	0x00000020


	//----- nvinfo : EIATTR_FRAME_SIZE
	.align		4
.L_1405:
        /*1fd4*/ 	.byte	0x04, 0x11
        /*1fd6*/ 	.short	(.L_1407 - .L_1406)
	.align		4
.L_1406:
        /*1fd8*/ 	.word	index@($__internal_259_$__cuda_sm70_shflsync_bfly_p)
        /*1fdc*/ 	.word	0x00000000


	//----- nvinfo : EIATTR_FRAME_SIZE
	.align		4
.L_1407:
        /*1fe0*/ 	.byte	0x04, 0x11
        /*1fe2*/ 	.short	(.L_1409 - .L_1408)
	.align		4
.L_1408:
        /*1fe4*/ 	.word	index@(_ZN4vllm25paged_attention_v2_kernelIthLi64ELi8ELi128ELNS_18Fp8KVCacheDataTypeE1ELb0ELi512EEEvPfS2_PT_PKS3_PKT0_S9_ifPKiSB_iPKfiiiSD_SD_iiiii)
        /*1fe8*/ 	.word	0x00000000


	//----- nvinfo : EIATTR_REGCOUNT
	.align		4
.L_1409:
        /*1fec*/ 	.byte	0x04, 0x2f
        /*1fee*/ 	.short	(.L_1411 - .L_1410)
	.align		4
.L_1410:
        /*1ff0*/ 	.word	index@(_ZN4vllm25paged_attention_v2_kernelIthLi80ELi8ELi128ELNS_18Fp8KVCacheDataTypeE1ELb0ELi512EEEvPfS2_PT_PKS3_PKT0_S9_ifPKiSB_iPKfiiiSD_SD_iiiii)
        /*1ff4*/ 	.word	0x00000020


	//----- nvinfo : EIATTR_FRAME_SIZE
	.align		4
.L_1411:
        /*1ff8*/ 	.byte	0x04, 0x11
        /*1ffa*/ 	.short	(.L_1413 - .L_1412)
	.align		4
.L_1412:
        /*1ffc*/ 	.word	index@($__internal_258_$__cuda_sm70_shflsync_bfly_p)
        /*2000*/ 	.word	0x00000000


	//----- nvinfo : EIATTR_FRAME_SIZE
	.align		4
.L_1413:
        /*2004*/ 	.byte	0x04, 0x11
        /*2006*/ 	.short	(.L_1415 - .L_1414)
	.align		4
.L_1414:
        /*2008*/ 	.word	index@(_ZN4vllm25paged_attention_v2_kernelIthLi80ELi8ELi128ELNS_18Fp8KVCacheDataTypeE1ELb0ELi512EEEvPfS2_PT_PKS3_PKT0_S9_ifPKiSB_iPKfiiiSD_SD_iiiii)
        /*200c*/ 	.word	0x00000000


	//----- nvinfo : EIATTR_REGCOUNT
	.align		4
.L_1415:
        /*2010*/ 	.byte	0x04, 0x2f
        /*2012*/ 	.short	(.L_1417 - .L_1416)
	.align		4
.L_1416:
        /*2014*/ 	.word	index@(_ZN4vllm25paged_attention_v2_kernelIthLi96ELi8ELi128ELNS_18Fp8KVCacheDataTypeE1ELb0ELi512EEEvPfS2_PT_PKS3_PKT0_S9_ifPKiSB_iPKfiiiSD_SD_iiiii)
        /*2018*/ 	.word	0x00000020


	//----- nvinfo : EIATTR_FRAME_SIZE
	.align		4
.L_1417:
        /*201c*/ 	.byte	0x04, 0x11
        /*201e*/ 	.short	(.L_1419 - .L_1418)
	.align		4
.L_1418:
        /*2020*/ 	.word	index@($__internal_257_$__cuda_sm70_shflsync_bfly_p)
        /*2024*/ 	.word	0x00000000


	//----- nvinfo : EIATTR_FRAME_SIZE
	.align		4
.L_1419:
        /*2028*/ 	.byte	0x04, 0x11
        /*202a*/ 	.short	(.L_1421 - .L_1420)
	.align		4
.L_1420:
        /*202c*/ 	.word	index@(_ZN4vllm25paged_attention_v2_kernelIthLi96ELi8ELi128ELNS_18Fp8KVCacheDataTypeE1ELb0ELi512EEEvPfS2_PT_PKS3_PKT0_S9_ifPKiSB_iPKfiiiSD_SD_iiiii)
        /*2030*/ 	.word	0x00000000


	//----- nvinfo : EIATTR_REGCOUNT
	.align		4
.L_1421:
        /*2034*/ 	.byte	0x04, 0x2f
        /*2036*/ 	.short	(.L_1423 - .L_1422)
	.align		4
.L_1422:
        /*2038*/ 	.word	index@(_ZN4vllm25paged_attention_v2_kernelIthLi112ELi8ELi128ELNS_18Fp8KVCacheDataTypeE1ELb0ELi512EEEvPfS2_PT_PKS3_PKT0_S9_ifPKiSB_iPKfiiiSD_SD_iiiii)
        /*203c*/ 	.word	0x00000020


	//----- nvinfo : EIATTR_FRAME_SIZE
	.align		4
.L_1423:
        /*2040*/ 	.byte	0x04, 0x11
        /*2042*/ 	.short	(.L_1425 - .L_1424)
	.align		4
.L_1424:
        /*2044*/ 	.word	index@($__internal_256_$__cuda_sm70_shflsync_bfly_p)
        /*2048*/ 	.word	0x00000000


	//----- nvinfo : EIATTR_FRAME_SIZE
	.align		4
.L_1425:
        /*204c*/ 	.byte	0x04, 0x11
        /*204e*/ 	.short	(.L_1427 - .L_1426)
	.align		4
.L_1426:
        /*2050*/ 	.word	index@(_ZN4vllm25paged_attention_v2_kernelIthLi112ELi8ELi128ELNS_18Fp8KVCacheDataTypeE1ELb0ELi512EEEvPfS2_PT_PKS3_PKT0_S9_ifPKiSB_iPKfiiiSD_SD_iiiii)
        /*2054*/ 	.word	0x00000000


	//----- nvinfo : EIATTR_REGCOUNT
	.align		4
.L_1427:
        /*2058*/ 	.byte	0x04, 0x2f
        /*205a*/ 	.short	(.L_1429 - .L_1428)
	.align		4
.L_1428:
        /*205c*/ 	.word	index@(_ZN4vllm25paged_attention_v2_kernelIthLi120ELi8ELi128ELNS_18Fp8KVCacheDataTypeE1ELb0ELi512EEEvPfS2_PT_PKS3_PKT0_S9_ifPKiSB_iPKfiiiSD_SD_iiiii)
        /*2060*/ 	.word	0x00000020


	//----- nvinfo : EIATTR_FRAME_SIZE
	.align		4
.L_1429:
        /*2064*/ 	.byte	0x04, 0x11
        /*2066*/ 	.short	(.L_1431 - .L_1430)
	.align		4
.L_1430:
        /*2068*/ 	.word	index@($__internal_255_$__cuda_sm70_shflsync_bfly_p)
        /*206c*/ 	.word	0x00000000


	//----- nvinfo : EIATTR_FRAME_SIZE
	.align		4
.L_1431:
        /*2070*/ 	.byte	0x04, 0x11
        /*2072*/ 	.short	(.L_1433 - .L_1432)
	.align		4
.L_1432:
        /*2074*/ 	.word	index@(_ZN4vllm25paged_attention_v2_kernelIthLi120ELi8ELi128ELNS_18Fp8KVCacheDataTypeE1ELb0ELi512EEEvPfS2_PT_PKS3_PKT0_S9_ifPKiSB_iPKfiiiSD_SD_iiiii)
        /*2078*/ 	.word	0x00000000


	//----- nvinfo : EIATTR_REGCOUNT
	.align		4
.L_1433:
        /*207c*/ 	.byte	0x04, 0x2f
        /*207e*/ 	.short	(.L_1435 - .L_1434)
	.align		4
.L_1434:
        /*2080*/ 	.word	index@(_ZN4vllm25paged_attention_v2_kernelIthLi128ELi8ELi128ELNS_18Fp8KVCacheDataTypeE1ELb0ELi512EEEvPfS2_PT_PKS3_PKT0_S9_ifPKiSB_iPKfiiiSD_SD_iiiii)
        /*2084*/ 	.word	0x00000020


	//----- nvinfo : EIATTR_FRAME_SIZE
	.align		4
.L_1435:
        /*2088*/ 	.byte	0x04, 0x11
        /*208a*/ 	.short	(.L_1437 - .L_1436)
	.align		4
.L_1436:
        /*208c*/ 	.word	index@($__internal_254_$__cuda_sm70_shflsync_bfly_p)
        /*2090*/ 	.word	0x00000000


	//----- nvinfo : EIATTR_FRAME_SIZE
	.align		4
.L_1437:
        /*2094*/ 	.byte	0x04, 0x11
        /*2096*/ 	.short	(.L_1439 - .L_1438)
	.align		4
.L_1438:
        /*2098*/ 	.word	index@(_ZN4vllm25paged_attention_v2_kernelIthLi128ELi8ELi128ELNS_18Fp8KVCacheDataTypeE1ELb0ELi512EEEvPfS2_PT_PKS3_PKT0_S9_ifPKiSB_iPKfiiiSD_SD_iiiii)
        /*209c*/ 	.word	0x00000000


	//----- nvinfo : EIATTR_REGCOUNT
	.align		4
.L_1439:
        /*20a0*/ 	.byte	0x04, 0x2f
        /*20a2*/ 	.short	(.L_1441 - .L_1440)
	.align		4
.L_1440:
        /*20a4*/ 	.word	index@(_ZN4vllm25paged_attention_v2_kernelIthLi192ELi8ELi128ELNS_18Fp8KVCacheDataTypeE1ELb0ELi512EEEvPfS2_PT_PKS3_PKT0_S9_ifPKiSB_iPKfiiiSD_SD_iiiii)
        /*20a8*/ 	.word	0x00000020


	//----- nvinfo : EIATTR_FRAME_SIZE
	.align		4
.L_1441:
        /*20ac*/ 	.byte	0x04, 0x11
        /*20ae*/ 	.short	(.L_1443 - .L_1442)
	.align		4
.L_1442:
        /*20b0*/ 	.word	index@($__internal_253_$__cuda_sm70_shflsync_bfly_p)
        /*20b4*/ 	.word	0x00000000


	//----- nvinfo : EIATTR_FRAME_SIZE
	.align		4
.L_1443:
        /*20b8*/ 	.byte	0x04, 0x11
        /*20ba*/ 	.short	(.L_1445 - .L_1444)
	.align		4
.L_1444:
        /*20bc*/ 	.word	index@(_ZN4vllm25paged_attention_v2_kernelIthLi192ELi8ELi128ELNS_18Fp8KVCacheDataTypeE1ELb0ELi512EEEvPfS2_PT_PKS3_PKT0_S9_ifPKiSB_iPKfiiiSD_SD_iiiii)
        /*20c0*/ 	.word	0x00000000


	//----- nvinfo : EIATTR_REGCOUNT
	.align		4
.L_1445:
        /*20c4*/ 	.byte	0x04, 0x2f
        /*20c6*/ 	.short	(.L_1447 - .L_1446)
	.align		4
.L_1446:
        /*20c8*/ 	.word	index@(_ZN4vllm25paged_attention_v2_kernelIthLi256ELi8ELi128ELNS_18Fp8KVCacheDataTypeE1ELb0ELi512EEEvPfS2_PT_PKS3_PKT0_S9_ifPKiSB_iPKfiiiSD_SD_iiiii)
        /*20cc*/ 	.word	0x00000020


	//----- nvinfo : EIATTR_FRAME_SIZE
	.align		4
.L_1447:
        /*20d0*/ 	.byte	0x04, 0x11
        /*20d2*/ 	.short	(.L_1449 - .L_1448)
	.align		4
.L_1448:
        /*20d4*/ 	.word	index@($__internal_252_$__cuda_sm70_shflsync_bfly_p)
        /*20d8*/ 	.word	0x00000000


	//----- nvinfo : EIATTR_FRAME_SIZE
	.align		4
.L_1449:
        /*20dc*/ 	.byte	0x04, 0x11
        /*20de*/ 	.short	(.L_1451 - .L_1450)
	.align		4
.L_1450:
        /*20e0*/ 	.word	index@(_ZN4vllm25paged_attention_v2_kernelIthLi256ELi8ELi128ELNS_18Fp8KVCacheDataTypeE1ELb0ELi512EEEvPfS2_PT_PKS3_PKT0_S9_ifPKiSB_iPKfiiiSD_SD_iiiii)
        /*20e4*/ 	.word	0x00000000


	//----- nvinfo : EIATTR_REGCOUNT
	.align		4
.L_1451:
        /*20e8*/ 	.byte	0x04, 0x2f
        /*20ea*/ 	.short	(.L_1453 - .L_1452)
	.align		4
.L_1452:
        /*20ec*/ 	.word	index@(_ZN4vllm25paged_attention_v2_kernelIthLi32ELi16ELi128ELNS_18Fp8KVCacheDataTypeE1ELb1ELi512EEEvPfS2_PT_PKS3_PKT0_S9_ifPKiSB_iPKfiiiSD_SD_iiiii)
        /*20f0*/ 	.word	0x00000020


	//----- nvinfo : EIATTR_FRAME_SIZE
	.align		4
.L_1453:
        /*20f4*/ 	.byte	0x04, 0x11
        /*20f6*/ 	.short	(.L_1455 - .L_1454)
	.align		4
.L_1454:
        /*20f8*/ 	.word	index@($__internal_251_$__cuda_sm70_shflsync_bfly_p)
        /*20fc*/ 	.word	0x00000000


	//----- nvinfo : EIATTR_FRAME_SIZE
	.align		4
.L_1455:
        /*2100*/ 	.byte	0x04, 0x11
        /*2102*/ 	.short	(.L_1457 - .L_1456)
	.align		4
.L_1456:
        /*2104*/ 	.word	index@(_ZN4vllm25paged_attention_v2_kernelIthLi32ELi16ELi128ELNS_18Fp8KVCacheDataTypeE1ELb1ELi512EEEvPfS2_PT_PKS3_PKT0_S9_ifPKiSB_iPKfiiiSD_SD_iiiii)
        /*2108*/ 	.word	0x00000000


	//----- nvinfo : EIATTR_REGCOUNT
	.align		4
.L_1457:
        /*210c*/ 	.byte	0x04, 0x2f
        /*210e*/ 	.short	(.L_1459 - .L_1458)
	.align		4
.L_1458:
        /*2110*/ 	.word	index@(_ZN4vllm25paged_attention_v2_kernelIthLi64ELi16ELi128ELNS_18Fp8KVCacheDataTypeE1ELb1ELi512EEEvPfS2_PT_PKS3_PKT0_S9_ifPKiSB_iPKfiiiSD_SD_iiiii)
        /*2114*/ 	.word	0x00000020


	//----- nvinfo : EIATTR_FRAME_SIZE
	.align		4
.L_1459:
        /*2118*/ 	.byte	0x04, 0x11
        /*211a*/ 	.short	(.L_1461 - .L_1460)
	.align		4
.L_1460:
        /*211c*/ 	.word	index@($__internal_250_$__cuda_sm70_shflsync_bfly_p)
        /*2120*/ 	.word	0x00000000


	//----- nvinfo : EIATTR_FRAME_SIZE
	.align		4
.L_1461:
        /*2124*/ 	.byte	0x04, 0x11
        /*2126*/ 	.short	(.L_1463 - .L_1462)
	.align		4
.L_1462:
        /*2128*/ 	.word	index@(_ZN4vllm25paged_attention_v2_kernelIthLi64ELi16ELi128ELNS_18Fp8KVCacheDataTypeE1ELb1ELi512EEEvPfS2_PT_PKS3_PKT0_S9_ifPKiSB_iPKfiiiSD_SD_iiiii)
        /*212c*/ 	.word	0x00000000


	//----- nvinfo : EIATTR_REGCOUNT
	.align		4
.L_1463:
        /*2130*/ 	.byte	0x04, 0x2f
        /*2132*/ 	.short	(.L_1465 - .L_1464)
	.align		4
.L_1464:
        /*2134*/ 	.word	index@(_ZN4vllm25paged_attention_v2_kernelIthLi80ELi16ELi128ELNS_18Fp8KVCacheDataTypeE1ELb1ELi512EEEvPfS2_PT_PKS3_PKT0_S9_ifPKiSB_iPKfiiiSD_SD_iiiii)
        /*2138*/ 	.word	0x00000020


	//----- nvinfo : EIATTR_FRAME_SIZE
	.align		4
.L_1465:
        /*213c*/ 	.byte	0x04, 0x11
        /*213e*/ 	.short	(.L_1467 - .L_1466)
	.align		4
.L_1466:
        /*2140*/ 	.word	index@($__internal_249_$__cuda_sm70_shflsync_bfly_p)
        /*2144*/ 	.word	0x00000000


	//----- nvinfo : EIATTR_FRAME_SIZE
	.align		4
.L_1467:
        /*2148*/ 	.byte	0x04, 0x11
        /*214a*/ 	.short	(.L_1469 - .L_1468)
	.align		4
.L_1468:
        /*214c*/ 	.word	index@(_ZN4vllm25paged_attention_v2_kernelIthLi80ELi16ELi128ELNS_18Fp8KVCacheDataTypeE1ELb1ELi512EEEvPfS2_PT_PKS3_PKT0_S9_ifPKiSB_iPKfiiiSD_SD_iiiii)
        /*2150*/ 	.word	0x00000000


	//----- nvinfo : EIATTR_REGCOUNT
	.align		4
.L_1469:
        /*2154*/ 	.byte	0x04, 0x2f
        /*2156*/ 	.short	(.L_1471 - .L_1470)
	.align		4
.L_1470:
        /*2158*/ 	.word	index@(_ZN4vllm25paged_attention_v2_kernelIthLi96ELi16ELi128ELNS_18Fp8KVCacheDataTypeE1ELb1ELi512EEEvPfS2_PT_PKS3_PKT0_S9_ifPKiSB_iPKfiiiSD_SD_iiiii)
        /*215c*/ 	.word	0x00000020


	//----- nvinfo : EIATTR_FRAME_SIZE
	.align		4
.L_1471:
        /*2160*/ 	.byte	0x04, 0x11
        /*2162*/ 	.short	(.L_1473 - .L_1472)
	.align		4
.L_1472:
        /*2164*/ 	.word	index@($__internal_248_$__cuda_sm70_shflsync_bfly_p)
        /*2168*/ 	.word	0x00000000


	//----- nvinfo : EIATTR_FRAME_SIZE
	.align		4
.L_1473:
        /*216c*/ 	.byte	0x04, 0x11
        /*216e*/ 	.short	(.L_1475 - .L_1474)
	.align		4
.L_1474:
        /*2170*/ 	.word	index@(_ZN4vllm25paged_attention_v2_kernelIthLi96ELi16ELi128ELNS_18Fp8KVCacheDataTypeE1ELb1ELi512EEEvPfS2_PT_PKS3_PKT0_S9_ifPKiSB_iPKfiiiSD_SD_iiiii)
        /*2174*/ 	.word	0x00000000


	//----- nvinfo : EIATTR_REGCOUNT
	.align		4
.L_1475:
        /*2178*/ 	.byte	0x04, 0x2f
        /*217a*/ 	.short	(.L_1477 - .L_1476)
	.align		4
.L_1476:
        /*217c*/ 	.word	index@(_ZN4vllm25paged_attention_v2_kernelIthLi112ELi16ELi128ELNS_18Fp8KVCacheDataTypeE1ELb1ELi512EEEvPfS2_PT_PKS3_PKT0_S9_ifPKiSB_iPKfiiiSD_SD_iiiii)
        /*2180*/ 	.word	0x00000020


	//----- nvinfo : EIATTR_FRAME_SIZE
	.align		4
.L_1477:
        /*2184*/ 	.byte	0x04, 0x11
        /*2186*/ 	.short	(.L_1479 - .L_1478)
	.align		4
.L_1478:
        /*2188*/ 	.word	index@($__internal_247_$__cuda_sm70_shflsync_bfly_p)
        /*218c*/ 	.word	0x00000000


	//----- nvinfo : EIATTR_FRAME_SIZE
	.align		4
.L_1479:
        /*2190*/ 	.byte	0x04, 0x11
        /*2192*/ 	.short	(.L_1481 - .L_1480)
	.align		4
.L_1480:
        /*2194*/ 	.word	index@(_ZN4vllm25paged_attention_v2_kernelIthLi112ELi16ELi128ELNS_18Fp8KVCacheDataTypeE1ELb1ELi512EEEvPfS2_PT_PKS3_PKT0_S9_ifPKiSB_iPKfiiiSD_SD_iiiii)
        /*2198*/ 	.word	0x00000000


	//----- nvinfo : EIATTR_REGCOUNT
	.align		4
.L_1481:
        /*219c*/ 	.byte	0x04, 0x2f
        /*219e*/ 	.short	(.L_1483 - .L_1482)
	.align		4
.L_1482:
        /*21a0*/ 	.word	index@(_ZN4vllm25paged_attention_v2_kernelIthLi120ELi16ELi128ELNS_18Fp8KVCacheDataTypeE1ELb1ELi512EEEvPfS2_PT_PKS3_PKT0_S9_ifPKiSB_iPKfiiiSD_SD_iiiii)
        /*21a4*/ 	.word	0x00000026


	//----- nvinfo : EIATTR_FRAME_SIZE
	.align		4
.L_1483:
        /*21a8*/ 	.byte	0x04, 0x11
        /*21aa*/ 	.short	(.L_1485 - .L_1484)
	.align		4
.L_1484:
        /*21ac*/ 	.word	index@($__internal_246_$__cuda_sm70_shflsync_bfly_p)
        /*21b0*/ 	.word	0x00000000


	//----- nvinfo : EIATTR_FRAME_SIZE
	.align		4
.L_1485:
        /*21b4*/ 	.byte	0x04, 0x11
        /*21b6*/ 	.short	(.L_1487 - .L_1486)
	.align		4
.L_1486:
        /*21b8*/ 	.word	index@(_ZN4vllm25paged_attention_v2_kernelIthLi120ELi16ELi128ELNS_18Fp8KVCacheDataTypeE1ELb1ELi512EEEvPfS2_PT_PKS3_PKT0_S9_ifPKiSB_iPKfiiiSD_SD_iiiii)
        /*21bc*/ 	.word	0x00000000


	//----- nvinfo : EIATTR_REGCOUNT
	.align		4
.L_1487:
        /*21c0*/ 	.byte	0x04, 0x2f
        /*21c2*/ 	.short	(.L_1489 - .L_1488)
	.align		4
.L_1488:
        /*21c4*/ 	.word	index@(_ZN4vllm25paged_attention_v2_kernelIthLi128ELi16ELi128ELNS_18Fp8KVCacheDataTypeE1ELb1ELi512EEEvPfS2_PT_PKS3_PKT0_S9_ifPKiSB_iPKfiiiSD_SD_iiiii)
        /*21c8*/ 	.word	0x00000026


	//----- nvinfo : EIATTR_FRAME_SIZE
	.align		4
.L_1489:
        /*21cc*/ 	.byte	0x04, 0x11
        /*21ce*/ 	.short	(.L_1491 - .L_1490)
	.align		4
.L_1490:
        /*21d0*/ 	.word	index@($__internal_245_$__cuda_sm70_shflsync_bfly_p)
        /*21d4*/ 	.word	0x00000000


	//----- nvinfo : EIATTR_FRAME_SIZE
	.align		4
.L_1491:
        /*21d8*/ 	.byte	0x04, 0x11
        /*21da*/ 	.short	(.L_1493 - .L_1492)
	.align		4
.L_1492:
        /*21dc*/ 	.word	index@(_ZN4vllm25paged_attention_v2_kernelIthLi128ELi16ELi128ELNS_18Fp8KVCacheDataTypeE1ELb1ELi512EEEvPfS2_PT_PKS3_PKT0_S9_ifPKiSB_iPKfiiiSD_SD_iiiii)
        /*21e0*/ 	.word	0x00000000


	//----- nvinfo : EIATTR_REGCOUNT
	.align		4
.L_1493:
        /*21e4*/ 	.byte	0x04, 0x2f
        /*21e6*/ 	.short	(.L_1495 - .L_1494)
	.align		4
.L_1494:
        /*21e8*/ 	.word	index@(_ZN4vllm25paged_attention_v2_kernelIthLi192ELi16ELi128ELNS_18Fp8KVCacheDataTypeE1ELb1ELi512EEEvPfS2_PT_PKS3_PKT0_S9_ifPKiSB_iPKfiiiSD_SD_iiiii)
        /*21ec*/ 	.word	0x00000026


	//----- nvinfo : EIATTR_FRAME_SIZE
	.align		4
.L_1495:
        /*21f0*/ 	.byte	0x04, 0x11
        /*21f2*/ 	.short	(.L_1497 - .L_1496)
	.align		4
.L_1496:
        /*21f4*/ 	.word	index@($__internal_244_$__cuda_sm70_shflsync_bfly_p)
        /*21f8*/ 	.word	0x00000000


	//----- nvinfo : EIATTR_FRAME_SIZE
	.align		4
.L_1497:
        /*21fc*/ 	.byte	0x04, 0x11
        /*21fe*/ 	.short	(.L_1499 - .L_1498)
	.align		4
.L_1498:
        /*2200*/ 	.word	index@(_ZN4vllm25paged_attention_v2_kernelIthLi192ELi16ELi128ELNS_18Fp8KVCacheDataTypeE1ELb1ELi512EEEvPfS2_PT_PKS3_PKT0_S9_ifPKiSB_iPKfiiiSD_SD_iiiii)
        /*2204*/ 	.word	0x00000000


	//----- nvinfo : EIATTR_REGCOUNT
	.align		4
.L_1499:
        /*2208*/ 	.byte	0x04, 0x2f
        /*220a*/ 	.short	(.L_1501 - .L_1500)
	.align		4
.L_1500:
        /*220c*/ 	.word	index@(_ZN4vllm25paged_attention_v2_kernelIthLi256ELi16ELi128ELNS_18Fp8KVCacheDataTypeE1ELb1ELi512EEEvPfS2_PT_PKS3_PKT0_S9_ifPKiSB_iPKfiiiSD_SD_iiiii)
        /*2210*/ 	.word	0x00000028


	//----- nvinfo : EIATTR_FRAME_SIZE
	.align		4
.L_1501:
        /*2214*/ 	.byte	0x04, 0x11
        /*2216*/ 	.short	(.L_1503 - .L_1502)
	.align		4
.L_1502:
        /*2218*/ 	.word	index@($__internal_243_$__cuda_sm70_shflsync_bfly_p)
        /*221c*/ 	.word	0x00000000


	//----- nvinfo : EIATTR_FRAME_SIZE
	.align		4
.L_1503:
        /*2220*/ 	.byte	0x04, 0x11
        /*2222*/ 	.short	(.L_1505 - .L_1504)
	.align		4
.L_1504:
        /*2224*/ 	.word	index@(_ZN4vllm25paged_attention_v2_kernelIthLi256ELi16ELi128ELNS_18Fp8KVCacheDataTypeE1ELb1ELi512EEEvPfS2_PT_PKS3_PKT0_S9_ifPKiSB_iPKfiiiSD_SD_iiiii)
        /*2228*/ 	.word	0x00000000


	//----- nvinfo : EIATTR_REGCOUNT
	.align		4
.L_1505:
        /*222c*/ 	.byte	0x04, 0x2f
        /*222e*/ 	.short	(.L_1507 - .L_1506)
	.align		4
.L_1506:
        /*2230*/ 	.word	index@(_ZN4vllm25paged_attention_v2_kernelIthLi32ELi16ELi128ELNS_18Fp8KVCacheDataTypeE1ELb0ELi512EEEvPfS2_PT_PKS3_PKT0_S9_ifPKiSB_iPKfiiiSD_SD_iiiii)
        /*2234*/ 	.word	0x00000020


	//----- nvinfo : EIATTR_FRAME_SIZE
	.align		4
.L_1507:
        /*2238*/ 	.byte	0x04, 0x11
        /*223a*/ 	.short	(.L_1509 - .L_1508)
	.align		4
.L_1508:
        /*223c*/ 	.word	index@($__internal_242_$__cuda_sm70_shflsync_bfly_p)
        /*2240*/ 	.word	0x00000000


	//----- nvinfo : EIATTR_FRAME_SIZE
	.align		4
.L_1509:
        /*2244*/ 	.byte	0x04, 0x11
        /*2246*/ 	.short	(.L_1511 - .L_1510)
	.align		4
.L_1510:
        /*2248*/ 	.word	index@(_ZN4vllm25paged_attention_v2_kernelIthLi32ELi16ELi128ELNS_18Fp8KVCacheDataTypeE1ELb0ELi512EEEvPfS2_PT_PKS3_PKT0_S9_ifPKiSB_iPKfiiiSD_SD_iiiii)
        /*224c*/ 	.word	0x00000000


	//----- nvinfo : EIATTR_REGCOUNT
	.align		4
.L_1511:
        /*2250*/ 	.byte	0x04, 0x2f
        /*2252*/ 	.short	(.L_1513 - .L_1512)
	.align		4
.L_1512:
        /*2254*/ 	.word	index@(_ZN4vllm25paged_attention_v2_kernelIthLi64ELi16ELi128ELNS_18Fp8KVCacheDataTypeE1ELb0ELi512EEEvPfS2_PT_PKS3_PKT0_S9_ifPKiSB_iPKfiiiSD_SD_iiiii)
        /*2258*/ 	.word	0x00000020


	//----- nvinfo : EIATTR_FRAME_SIZE
	.align		4
.L_1513:
        /*225c*/ 	.byte	0x04, 0x11
        /*225e*/ 	.short	(.L_1515 - .L_1514)
	.align		4
.L_1514:
        /*2260*/ 	.word	index@($__internal_241_$__cuda_sm70_shflsync_bfly_p)
        /*2264*/ 	.word	0x00000000


	//----- nvinfo : EIATTR_FRAME_SIZE
	.align		4
.L_1515:
        /*2268*/ 	.byte	0x04, 0x11
        /*226a*/ 	.short	(.L_1517 - .L_1516)
	.align		4
.L_1516:
        /*226c*/ 	.word	index@(_ZN4vllm25paged_attention_v2_kernelIthLi64ELi16ELi128ELNS_18Fp8KVCacheDataTypeE1ELb0ELi512EEEvPfS2_PT_PKS3_PKT0_S9_ifPKiSB_iPKfiiiSD_SD_iiiii)
        /*2270*/ 	.word	0x00000000


	//----- nvinfo : EIATTR_REGCOUNT
	.align		4
.L_1517:
        /*2274*/ 	.byte	0x04, 0x2f
        /*2276*/ 	.short	(.L_1519 - .L_1518)
	.align		4
.L_1518:
        /*2278*/ 	.word	index@(_ZN4vllm25paged_attention_v2_kernelIthLi80ELi16ELi128ELNS_18Fp8KVCacheDataTypeE1ELb0ELi512EEEvPfS2_PT_PKS3_PKT0_S9_ifPKiSB_iPKfiiiSD_SD_iiiii)
        /*227c*/ 	.word	0x00000020


	//----- nvinfo : EIATTR_FRAME_SIZE
	.align		4
.L_1519:
        /*2280*/ 	.byte	0x04, 0x11
        /*2282*/ 	.short	(.L_1521 - .L_1520)
	.align		4
.L_1520:
        /*2284*/ 	.word	index@($__internal_240_$__cuda_sm70_shflsync_bfly_p)
        /*2288*/ 	.word	0x00000000


	//----- nvinfo : EIATTR_FRAME_SIZE
	.align		4
.L_1521:
        /*228c*/ 	.byte	0x04, 0x11
        /*228e*/ 	.short	(.L_1523 - .L_1522)
	.align		4
.L_1522:
        /*2290*/ 	.word	index@(_ZN4vllm25paged_attention_v2_kernelIthLi80ELi16ELi128ELNS_18Fp8KVCacheDataTypeE1ELb0ELi512EEEvPfS2_PT_PKS3_PKT0_S9_ifPKiSB_iPKfiiiSD_SD_iiiii)
        /*2294*/ 	.word	0x00000000


	//----- nvinfo : EIATTR_REGCOUNT
	.align		4
.L_1523:
        /*2298*/ 	.byte	0x04, 0x2f
        /*229a*/ 	.short	(.L_1525 - .L_1524)
	.align		4
.L_1524:
        /*229c*/ 	.word	index@(_ZN4vllm25paged_attention_v2_kernelIthLi96ELi16ELi128ELNS_18Fp8KVCacheDataTypeE1ELb0ELi512EEEvPfS2_PT_PKS3_PKT0_S9_ifPKiSB_iPKfiiiSD_SD_iiiii)
        /*22a0*/ 	.word	0x00000020


	//----- nvinfo : EIATTR_FRAME_SIZE
	.align		4
.L_1525:
        /*22a4*/ 	.byte	0x04, 0x11
        /*22a6*/ 	.short	(.L_1527 - .L_1526)
	.align		4
.L_1526:
        /*22a8*/ 	.word	index@($__internal_239_$__cuda_sm70_shflsync_bfly_p)
        /*22ac*/ 	.word	0x00000000


	//----- nvinfo : EIATTR_FRAME_SIZE
	.align		4
.L_1527:
        /*22b0*/ 	.byte	0x04, 0x11
        /*22b2*/ 	.short	(.L_1529 - .L_1528)
	.align		4
.L_1528:
        /*22b4*/ 	.word	index@(_ZN4vllm25paged_attention_v2_kernelIthLi96ELi16ELi128ELNS_18Fp8KVCacheDataTypeE1ELb0ELi512EEEvPfS2_PT_PKS3_PKT0_S9_ifPKiSB_iPKfiiiSD_SD_iiiii)
        /*22b8*/ 	.word	0x00000000


	//----- nvinfo : EIATTR_REGCOUNT
	.align		4
.L_1529:
        /*22bc*/ 	.byte	0x04, 0x2f
        /*22be*/ 	.short	(.L_1531 - .L_1530)
	.align		4
.L_1530:
        /*22c0*/ 	.word	index@(_ZN4vllm25paged_attention_v2_kernelIthLi112ELi16ELi128ELNS_18Fp8KVCacheDataTypeE1ELb0ELi512EEEvPfS2_PT_PKS3_PKT0_S9_ifPKiSB_iPKfiiiSD_SD_iiiii)
        /*22c4*/ 	.word	0x00000020


	//----- nvinfo : EIATTR_FRAME_SIZE
	.align		4
.L_1531:
        /*22c8*/ 	.byte	0x04, 0x11
        /*22ca*/ 	.short	(.L_1533 - .L_1532)
	.align		4
.L_1532:
        /*22cc*/ 	.word	index@($__internal_238_$__cuda_sm70_shflsync_bfly_p)
        /*22d0*/ 	.word	0x00000000


	//----- nvinfo : EIATTR_FRAME_SIZE
	.align		4
.L_1533:
        /*22d4*/ 	.byte	0x04, 0x11
        /*22d6*/ 	.short	(.L_1535 - .L_1534)
	.align		4
.L_1534:
        /*22d8*/ 	.word	index@(_ZN4vllm25paged_attention_v2_kernelIthLi112ELi16ELi128ELNS_18Fp8KVCacheDataTypeE1ELb0ELi512EEEvPfS2_PT_PKS3_PKT0_S9_ifPKiSB_iPKfiiiSD_SD_iiiii)
        /*22dc*/ 	.word	0x00000000


	//----- nvinfo : EIATTR_REGCOUNT
	.align		4
.L_1535:
        /*22e0*/ 	.byte	0x04, 0x2f
        /*22e2*/ 	.short	(.L_1537 - .L_1536)
	.align		4
.L_1536:
        /*22e4*/ 	.word	index@(_ZN4vllm25paged_attention_v2_kernelIthLi120ELi16ELi128ELNS_18Fp8KVCacheDataTypeE1ELb0ELi512EEEvPfS2_PT_PKS3_PKT0_S9_ifPKiSB_iPKfiiiSD_SD_iiiii)
        /*22e8*/ 	.word	0x00000020


	//----- nvinfo : EIATTR_FRAME_SIZE
	.align		4
.L_1537:
        /*22ec*/ 	.byte	0x04, 0x11
        /*22ee*/ 	.short	(.L_1539 - .L_1538)
	.align		4
.L_1538:
        /*22f0*/ 	.word	index@($__internal_237_$__cuda_sm70_shflsync_bfly_p)
        /*22f4*/ 	.word	0x00000000


	//----- nvinfo : EIATTR_FRAME_SIZE
	.align		4
.L_1539:
        /*22f8*/ 	.byte	0x04, 0x11
        /*22fa*/ 	.short	(.L_1541 - .L_1540)
	.align		4
.L_1540:
        /*22fc*/ 	.word	index@(_ZN4vllm25paged_attention_v2_kernelIthLi120ELi16ELi128ELNS_18Fp8KVCacheDataTypeE1ELb0ELi512EEEvPfS2_PT_PKS3_PKT0_S9_ifPKiSB_iPKfiiiSD_SD_iiiii)
        /*2300*/ 	.word	0x00000000


	//----- nvinfo : EIATTR_REGCOUNT
	.align		4
.L_1541:
        /*2304*/ 	.byte	0x04, 0x2f
        /*2306*/ 	.short	(.L_1543 - .L_1542)
	.align		4
.L_1542:
        /*2308*/ 	.word	index@(_ZN4vllm25paged_attention_v2_kernelIthLi128ELi16ELi128ELNS_18Fp8KVCacheDataTypeE1ELb0ELi512EEEvPfS2_PT_PKS3_PKT0_S9_ifPKiSB_iPKfiiiSD_SD_iiiii)
        /*230c*/ 	.word	0x00000020


	//----- nvinfo : EIATTR_FRAME_SIZE
	.align		4
.L_1543:
        /*2310*/ 	.byte	0x04, 0x11
        /*2312*/ 	.short	(.L_1545 - .L_1544)
	.align		4
.L_1544:
        /*2314*/ 	.word	index@($__internal_236_$__cuda_sm70_shflsync_bfly_p)
        /*2318*/ 	.word	0x00000000


	//----- nvinfo : EIATTR_FRAME_SIZE
	.align		4
.L_1545:
        /*231c*/ 	.byte	0x04, 0x11
        /*231e*/ 	.short	(.L_1547 - .L_1546)
	.align		4
.L_1546:
        /*2320*/ 	.word	index@(_ZN4vllm25paged_attention_v2_kernelIthLi128ELi16ELi128ELNS_18Fp8KVCacheDataTypeE1ELb0ELi512EEEvPfS2_PT_PKS3_PKT0_S9_ifPKiSB_iPKfiiiSD_SD_iiiii)
        /*2324*/ 	.word	0x00000000


	//----- nvinfo : EIATTR_REGCOUNT
	.align		4
.L_1547:
        /*2328*/ 	.byte	0x04, 0x2f
        /*232a*/ 	.short	(.L_1549 - .L_1548)
	.align		4
.L_1548:
        /*232c*/ 	.word	index@(_ZN4vllm25paged_attention_v2_kernelIthLi192ELi16ELi128ELNS_18Fp8KVCacheDataTypeE1ELb0ELi512EEEvPfS2_PT_PKS3_PKT0_S9_ifPKiSB_iPKfiiiSD_SD_iiiii)
        /*2330*/ 	.word	0x00000020


	//----- nvinfo : EIATTR_FRAME_SIZE
	.align		4
.L_1549:
        /*2334*/ 	.byte	0x04, 0x11
        /*2336*/ 	.short	(.L_1551 - .L_1550)
	.align		4
.L_1550:
        /*2338*/ 	.word	index@($__internal_235_$__cuda_sm70_shflsync_bfly_p)
        /*233c*/ 	.word	0x00000000


	//----- nvinfo : EIATTR_FRAME_SIZE
	.align		4
.L_1551:
        /*2340*/ 	.byte	0x04, 0x11
        /*2342*/ 	.short	(.L_1553 - .L_1552)
	.align		4
.L_1552:
        /*2344*/ 	.word	index@(_ZN4vllm25paged_attention_v2_kernelIthLi192ELi16ELi128ELNS_18Fp8KVCacheDataTypeE1ELb0ELi512EEEvPfS2_PT_PKS3_PKT0_S9_ifPKiSB_iPKfiiiSD_SD_iiiii)
        /*2348*/ 	.word	0x00000000


	//----- nvinfo : EIATTR_REGCOUNT
	.align		4
.L_1553:
        /*234c*/ 	.byte	0x04, 0x2f
        /*234e*/ 	.short	(.L_1555 - .L_1554)
	.align		4
.L_1554:
        /*2350*/ 	.word	index@(_ZN4vllm25paged_attention_v2_kernelIthLi256ELi16ELi128ELNS_18Fp8KVCacheDataTypeE1ELb0ELi512EEEvPfS2_PT_PKS3_PKT0_S9_ifPKiSB_iPKfiiiSD_SD_iiiii)
        /*2354*/ 	.word	0x00000020


	//----- nvinfo : EIATTR_FRAME_SIZE
	.align		4
.L_1555:
        /*2358*/ 	.byte	0x04, 0x11
        /*235a*/ 	.short	(.L_1557 - .L_1556)
	.align		4
.L_1556:
        /*235c*/ 	.word	index@($__internal_234_$__cuda_sm70_shflsync_bfly_p)
        /*2360*/ 	.word	0x00000000


	//----- nvinfo : EIATTR_FRAME_SIZE
	.align		4
.L_1557:
        /*2364*/ 	.byte	0x04, 0x11
        /*2366*/ 	.short	(.L_1559 - .L_1558)
	.align		4
.L_1558:
        /*2368*/ 	.word	index@(_ZN4vllm25paged_attention_v2_kernelIthLi256ELi16ELi128ELNS_18Fp8KVCacheDataTypeE1ELb0ELi512EEEvPfS2_PT_PKS3_PKT0_S9_ifPKiSB_iPKfiiiSD_SD_iiiii)
        /*236c*/ 	.word	0x00000000


	//----- nvinfo : EIATTR_REGCOUNT
	.align		4
.L_1559:
        /*2370*/ 	.byte	0x04, 0x2f
        /*2372*/ 	.short	(.L_1561 - .L_1560)
	.align		4
.L_1560:
        /*2374*/ 	.word	index@(_ZN4vllm25paged_attention_v2_kernelIthLi32ELi32ELi128ELNS_18Fp8KVCacheDataTypeE1ELb1ELi512EEEvPfS2_PT_PKS3_PKT0_S9_ifPKiSB_iPKfiiiSD_SD_iiiii)
        /*2378*/ 	.word	0x00000027


	//----- nvinfo : EIATTR_FRAME_SIZE
	.align		4
.L_1561:
        /*237c*/ 	.byte	0x04, 0x11
        /*237e*/ 	.short	(.L_1563 - .L_1562)
	.align		4
.L_1562:
        /*2380*/ 	.word	index@($__internal_233_$__cuda_sm70_shflsync_bfly_p)
        /*2384*/ 	.word	0x00000000


	//----- nvinfo : EIATTR_FRAME_SIZE
	.align		4
.L_1563:
        /*2388*/ 	.byte	0x04, 0x11
        /*238a*/ 	.short	(.L_1565 - .L_1564)
	.align		4
.L_1564:
        /*238c*/ 	.word	index@(_ZN4vllm25paged_attention_v2_kernelIthLi32ELi32ELi128ELNS_18Fp8KVCacheDataTypeE1ELb1ELi512EEEvPfS2_PT_PKS3_PKT0_S9_ifPKiSB_iPKfiiiSD_SD_iiiii)
        /*2390*/ 	.word	0x00000000


	//----- nvinfo : EIATTR_REGCOUNT
	.align		4
.L_1565:
        /*2394*/ 	.byte	0x04, 0x2f
        /*2396*/ 	.short	(.L_1567 - .L_1566)
	.align		4
.L_1566:
        /*2398*/ 	.word	index@(_ZN4vllm25paged_attention_v2_kernelIthLi64ELi32ELi128ELNS_18Fp8KVCacheDataTypeE1ELb1ELi512EEEvPfS2_PT_PKS3_PKT0_S9_ifPKiSB_iPKfiiiSD_SD_iiiii)
        /*239c*/ 	.word	0x00000028


	//----- nvinfo : EIATTR_FRAME_SIZE
	.align		4
.L_1567:
        /*23a0*/ 	.byte	0x04, 0x11
        /*23a2*/ 	.short	(.L_1569 - .L_1568)
	.align		4
.L_1568:
        /*23a4*/ 	.word	index@($__internal_232_$__cuda_sm70_shflsync_bfly_p)
        /*23a8*/ 	.word	0x00000000


	//----- nvinfo : EIATTR_FRAME_SIZE
	.align		4
.L_1569:
        /*23ac*/ 	.byte	0x04, 0x11
        /*23ae*/ 	.short	(.L_1571 - .L_1570)
	.align		4
.L_1570:
        /*23b0*/ 	.word	index@(_ZN4vllm25paged_attention_v2_kernelIthLi64ELi32ELi128ELNS_18Fp8KVCacheDataTypeE1ELb1ELi512EEEvPfS2_PT_PKS3_PKT0_S9_ifPKiSB_iPKfiiiSD_SD_iiiii)
        /*23b4*/ 	.word	0x00000000


	//----- nvinfo : EIATTR_REGCOUNT
	.align		4
.L_1571:
        /*23b8*/ 	.byte	0x04, 0x2f
        /*23ba*/ 	.short	(.L_1573 - .L_1572)
	.align		4
.L_1572:
        /*23bc*/ 	.word	index@(_ZN4vllm25paged_attention_v2_kernelIthLi80ELi32ELi128ELNS_18Fp8KVCacheDataTypeE1ELb1ELi512EEEvPfS2_PT_PKS3_PKT0_S9_ifPKiSB_iPKfiiiSD_SD_iiiii)
        /*23c0*/ 	.word	0x0000002a


	//----- nvinfo : EIATTR_FRAME_SIZE
	.align		4
.L_1573:
        /*23c4*/ 	.byte	0x04, 0x11
        /*23c6*/ 	.short	(.L_1575 - .L_1574)
	.align		4
.L_1574:
        /*23c8*/ 	.word	index@($__internal_231_$__cuda_sm70_shflsync_bfly_p)
        /*23cc*/ 	.word	0x00000000


	//----- nvinfo : EIATTR_FRAME_SIZE
	.align		4
.L_1575:
        /*23d0*/ 	.byte	0x04, 0x11
        /*23d2*/ 	.short	(.L_1577 - .L_1576)
	.align		4
.L_1576:
        /*23d4*/ 	.word	index@(_ZN4vllm25paged_attention_v2_kernelIthLi80ELi32ELi128ELNS_18Fp8KVCacheDataTypeE1ELb1ELi512EEEvPfS2_PT_PKS3_PKT0_S9_ifPKiSB_iPKfiiiSD_SD_iiiii)
        /*23d8*/ 	.word	0x00000000


	//----- nvinfo : EIATTR_REGCOUNT
	.align		4
.L_1577:
        /*23dc*/ 	.byte	0x04, 0x2f
        /*23de*/ 	.short	(.L_1579 - .L_1578)
	.align		4
.L_1578:
        /*23e0*/ 	.word	index@(_ZN4vllm25paged_attention_v2_kernelIthLi96ELi32ELi128ELNS_18Fp8KVCacheDataTypeE1ELb1ELi512EEEvPfS2_PT_PKS3_PKT0_S9_ifPKiSB_iPKfiiiSD_SD_iiiii)
        /*23e4*/ 	.word	0x0000002b


	//----- nvinfo : EIATTR_FRAME_SIZE
	.align		4
.L_1579:
        /*23e8*/ 	.byte	0x04, 0x11
        /*23ea*/ 	.short	(.L_1581 - .L_1580)
	.align		4
.L_1580:
        /*23ec*/ 	.word	index@($__internal_230_$__cuda_sm70_shflsync_bfly_p)
        /*23f0*/ 	.word	0x00000000


	//----- nvinfo : EIATTR_FRAME_SIZE
	.align		4
.L_1581:
        /*23f4*/ 	.byte	0x04, 0x11
        /*23f6*/ 	.short	(.L_1583 - .L_1582)
	.align		4
.L_1582:
        /*23f8*/ 	.word	index@(_ZN4vllm25paged_attention_v2_kernelIthLi96ELi32ELi128ELNS_18Fp8KVCacheDataTypeE1ELb1ELi512EEEvPfS2_PT_PKS3_PKT0_S9_ifPKiSB_iPKfiiiSD_SD_iiiii)
        /*23fc*/ 	.word	0x00000000


	//----- nvinfo : EIATTR_REGCOUNT
	.align		4
.L_1583:
        /*2400*/ 	.byte	0x04, 0x2f
        /*2402*/ 	.short	(.L_1585 - .L_1584)
	.align		4
.L_1584:
        /*2404*/ 	.word	index@(_ZN4vllm25paged_attention_v2_kernelIthLi112ELi32ELi128ELNS_18Fp8KVCacheDataTypeE1ELb1ELi512EEEvPfS2_PT_PKS3_PKT0_S9_ifPKiSB_iPKfiiiSD_SD_iiiii)
        /*2408*/ 	.word	0x00000028


	//----- nvinfo : EIATTR_FRAME_SIZE
	.align		4
.L_1585:
        /*240c*/ 	.byte	0x04, 0x11
        /*240e*/ 	.short	(.L_1587 - .L_1586)
	.align		4
.L_1586:
        /*2410*/ 	.word	index@($__internal_229_$__cuda_sm70_shflsync_bfly_p)
        /*2414*/ 	.word	0x00000000


	//----- nvinfo : EIATTR_FRAME_SIZE
	.align		4
.L_1587:
        /*2418*/ 	.byte	0x04, 0x11
        /*241a*/ 	.short	(.L_1589 - .L_1588)
	.align		4
.L_1588:
        /*241c*/ 	.word	index@(_ZN4vllm25paged_attention_v2_kernelIthLi112ELi32ELi128ELNS_18Fp8KVCacheDataTypeE1ELb1ELi512EEEvPfS2_PT_PKS3_PKT0_S9_ifPKiSB_iPKfiiiSD_SD_iiiii)
        /*2420*/ 	.word	0x00000000


	//----- nvinfo : EIATTR_REGCOUNT
	.align		4
.L_1589:
        /*2424*/ 	.byte	0x04, 0x2f
        /*2426*/ 	.short	(.L_1591 - .L_1590)
	.align		4
.L_1590:
        /*2428*/ 	.word	index@(_ZN4vllm25paged_attention_v2_kernelIthLi120ELi32ELi128ELNS_18Fp8KVCacheDataTypeE1ELb1ELi512EEEvPfS2_PT_PKS3_PKT0_S9_ifPKiSB_iPKfiiiSD_SD_iiiii)
        /*242c*/ 	.word	0x00000028


	//----- nvinfo : EIATTR_FRAME_SIZE
	.align		4
.L_1591:
        /*2430*/ 	.byte	0x04, 0x11
        /*2432*/ 	.short	(.L_1593 - .L_1592)
	.align		4
.L_1592:
        /*2434*/ 	.word	index@($__internal_228_$__cuda_sm70_shflsync_bfly_p)
        /*2438*/ 	.word	0x00000000


	//----- nvinfo : EIATTR_FRAME_SIZE
	.align		4
.L_1593:
        /*243c*/ 	.byte	0x04, 0x11
        /*243e*/ 	.short	(.L_1595 - .L_1594)
	.align		4
.L_1594:
        /*2440*/ 	.word	index@(_ZN4vllm25paged_attention_v2_kernelIthLi120ELi32ELi128ELNS_18Fp8KVCacheDataTypeE1ELb1ELi512EEEvPfS2_PT_PKS3_PKT0_S9_ifPKiSB_iPKfiiiSD_SD_iiiii)
        /*2444*/ 	.word	0x00000000


	//----- nvinfo : EIATTR_REGCOUNT
	.align		4
.L_1595:
        /*2448*/ 	.byte	0x04, 0x2f
        /*244a*/ 	.short	(.L_1597 - .L_1596)
	.align		4
.L_1596:
        /*244c*/ 	.word	index@(_ZN4vllm25paged_attention_v2_kernelIthLi128ELi32ELi128ELNS_18Fp8KVCacheDataTypeE1ELb1ELi512EEEvPfS2_PT_PKS3_PKT0_S9_ifPKiSB_iPKfiiiSD_SD_iiiii)
        /*2450*/ 	.word	0x00000029


	//----- nvinfo : EIATTR_FRAME_SIZE
	.align		4
.L_1597:
        /*2454*/ 	.byte	0x04, 0x11
        /*2456*/ 	.short	(.L_1599 - .L_1598)
	.align		4
.L_1598:
        /*2458*/ 	.word	index@($__internal_227_$__cuda_sm70_shflsync_bfly_p)
        /*245c*/ 	.word	0x00000000


	//----- nvinfo : EIATTR_FRAME_SIZE
	.align		4
.L_1599:
        /*2460*/ 	.byte	0x04, 0x11
        /*2462*/ 	.short	(.L_1601 - .L_1600)
	.align		4
.L_1600:
        /*2464*/ 	.word	index@(_ZN4vllm25paged_attention_v2_kernelIthLi128ELi32ELi128ELNS_18Fp8KVCacheDataTypeE1ELb1ELi512EEEvPfS2_PT_PKS3_PKT0_S9_ifPKiSB_iPKfiiiSD_SD_iiiii)
        /*2468*/ 	.word	0x00000000


	//----- nvinfo : EIATTR_REGCOUNT
	.align		4
.L_1601:
        /*246c*/ 	.byte	0x04, 0x2f
        /*246e*/ 	.short	(.L_1603 - .L_1602)
	.align		4
.L_1602:
        /*2470*/ 	.word	index@(_ZN4vllm25paged_attention_v2_kernelIthLi192ELi32ELi128ELNS_18Fp8KVCacheDataTypeE1ELb1ELi512EEEvPfS2_PT_PKS3_PKT0_S9_ifPKiSB_iPKfiiiSD_SD_iiiii)
        /*2474*/ 	.word	0x00000034


	//----- nvinfo : EIATTR_FRAME_SIZE
	.align		4
.L_1603:
        /*2478*/ 	.byte	0x04, 0x11
        /*247a*/ 	.short	(.L_1605 - .L_1604)
	.align		4
.L_1604:
        /*247c*/ 	.word	index@($__internal_226_$__cuda_sm70_shflsync_bfly_p)
        /*2480*/ 	.word	0x00000000


	//----- nvinfo : EIATTR_FRAME_SIZE
	.align		4
.L_1605:
        /*2484*/ 	.byte	0x04, 0x11
        /*2486*/ 	.short	(.L_1607 - .L_1606)
	.align		4
.L_1606:
        /*2488*/ 	.word	index@(_ZN4vllm25paged_attention_v2_kernelIthLi192ELi32ELi128ELNS_18Fp8KVCacheDataTypeE1ELb1ELi512EEEvPfS2_PT_PKS3_PKT0_S9_ifPKiSB_iPKfiiiSD_SD_iiiii)
        /*248c*/ 	.word	0x00000000


	//----- nvinfo : EIATTR_REGCOUNT
	.align		4
.L_1607:
        /*2490*/ 	.byte	0x04, 0x2f
        /*2492*/ 	.short	(.L_1609 - .L_1608)
	.align		4
.L_1608:
        /*2494*/ 	.word	index@(_ZN4vllm25paged_attention_v2_kernelIthLi256ELi32ELi128ELNS_18Fp8KVCacheDataTypeE1ELb1ELi512EEEvPfS2_PT_PKS3_PKT0_S9_ifPKiSB_iPKfiiiSD_SD_iiiii)
        /*2498*/ 	.word	0x00000037


	//----- nvinfo : EIATTR_FRAME_SIZE
	.align		4
.L_1609:
        /*249c*/ 	.byte	0x04, 0x11
        /*249e*/ 	.short	(.L_1611 - .L_1610)
	.align		4
.L_1610:
        /*24a0*/ 	.word	index@($__internal_225_$__cuda_sm70_shflsync_bfly_p)
        /*24a4*/ 	.word	0x00000000


	//----- nvinfo : EIATTR_FRAME_SIZE
	.align		4
.L_1611:
        /*24a8*/ 	.byte	0x04, 0x11
        /*24aa*/ 	.short	(.L_1613 - .L_1612)
	.align		4
.L_1612:
        /*24ac*/ 	.word	index@(_ZN4vllm25paged_attention_v2_kernelIthLi256ELi32ELi128ELNS_18Fp8KVCacheDataTypeE1ELb1ELi512EEEvPfS2_PT_PKS3_PKT0_S9_ifPKiSB_iPKfiiiSD_SD_iiiii)
        /*24b0*/ 	.word	0x00000000


	//----- nvinfo : EIATTR_REGCOUNT
	.align		4
.L_1613:
        /*24b4*/ 	.byte	0x04, 0x2f
        /*24b6*/ 	.short	(.L_1615 - .L_1614)
	.align		4
.L_1614:
        /*24b8*/ 	.word	index@(_ZN4vllm25paged_attention_v2_kernelIthLi32ELi32ELi128ELNS_18Fp8KVCacheDataTypeE1ELb0ELi512EEEvPfS2_PT_PKS3_PKT0_S9_ifPKiSB_iPKfiiiSD_SD_iiiii)
        /*24bc*/ 	.word	0x00000020


	//----- nvinfo : EIATTR_FRAME_SIZE
	.align		4
.L_1615:
        /*24c0*/ 	.byte	0x04, 0x11
        /*24c2*/ 	.short	(.L_1617 - .L_1616)
	.align		4
.L_1616:
        /*24c4*/ 	.word	index@($__internal_224_$__cuda_sm70_shflsync_bfly_p)
        /*24c8*/ 	.word	0x00000000


	//----- nvinfo : EIATTR_FRAME_SIZE
	.align		4
.L_1617:
        /*24cc*/ 	.byte	0x04, 0x11
        /*24ce*/ 	.short	(.L_1619 - .L_1618)
	.align		4
.L_1618:
        /*24d0*/ 	.word	index@(_ZN4vllm25paged_attention_v2_kernelIthLi32ELi32ELi128ELNS_18Fp8KVCacheDataTypeE1ELb0ELi512EEEvPfS2_PT_PKS3_PKT0_S9_ifPKiSB_iPKfiiiSD_SD_iiiii)
        /*24d4*/ 	.word	0x00000000


	//----- nvinfo : EIATTR_REGCOUNT
	.align		4
.L_1619:
        /*24d8*/ 	.byte	0x04, 0x2f
        /*24da*/ 	.short	(.L_1621 - .L_1620)
	.align		4
.L_1620:
        /*24dc*/ 	.word	index@(_ZN4vllm25paged_attention_v2_kernelIthLi64ELi32ELi128ELNS_18Fp8KVCacheDataTypeE1ELb0ELi512EEEvPfS2_PT_PKS3_PKT0_S9_ifPKiSB_iPKfiiiSD_SD_iiiii)
        /*24e0*/ 	.word	0x00000020


	//----- nvinfo : EIATTR_FRAME_SIZE
	.align		4
.L_1621:
        /*24e4*/ 	.byte	0x04, 0x11
        /*24e6*/ 	.short	(.L_1623 - .L_1622)
	.align		4
.L_1622:
        /*24e8*/ 	.word	index@($__internal_223_$__cuda_sm70_shflsync_bfly_p)
        /*24ec*/ 	.word	0x00000000


	//----- nvinfo : EIATTR_FRAME_SIZE
	.align		4
.L_1623:
        /*24f0*/ 	.byte	0x04, 0x11
        /*24f2*/ 	.short	(.L_1625 - .L_1624)
	.align		4
.L_1624:
        /*24f4*/ 	.word	index@(_ZN4vllm25paged_attention_v2_kernelIthLi64ELi32ELi128ELNS_18Fp8KVCacheDataTypeE1ELb0ELi512EEEvPfS2_PT_PKS3_PKT0_S9_ifPKiSB_iPKfiiiSD_SD_iiiii)
        /*24f8*/ 	.word	0x00000000


	//----- nvinfo : EIATTR_REGCOUNT
	.align		4
.L_1625:
        /*24fc*/ 	.byte	0x04, 0x2f
        /*24fe*/ 	.short	(.L_1627 - .L_1626)
	.align		4
.L_1626:
        /*2500*/ 	.word	index@(_ZN4vllm25paged_attention_v2_kernelIthLi80ELi32ELi128ELNS_18Fp8KVCacheDataTypeE1ELb0ELi512EEEvPfS2_PT_PKS3_PKT0_S9_ifPKiSB_iPKfiiiSD_SD_iiiii)
        /*2504*/ 	.word	0x00000020


	//----- nvinfo : EIATTR_FRAME_SIZE
	.align		4
.L_1627:
        /*2508*/ 	.byte	0x04, 0x11
        /*250a*/ 	.short	(.L_1629 - .L_1628)
	.align		4
.L_1628:
        /*250c*/ 	.word	index@($__internal_222_$__cuda_sm70_shflsync_bfly_p)
        /*2510*/ 	.word	0x00000000


	//----- nvinfo : EIATTR_FRAME_SIZE
	.align		4
.L_1629:
        /*2514*/ 	.byte	0x04, 0x11
        /*2516*/ 	.short	(.L_1631 - .L_1630)
	.align		4
.L_1630:
        /*2518*/ 	.word	index@(_ZN4vllm25paged_attention_v2_kernelIthLi80ELi32ELi128ELNS_18Fp8KVCacheDataTypeE1ELb0ELi512EEEvPfS2_PT_PKS3_PKT0_S9_ifPKiSB_iPKfiiiSD_SD_iiiii)
        /*251c*/ 	.word	0x00000000


	//----- nvinfo : EIATTR_REGCOUNT
	.align		4
.L_1631:
        /*2520*/ 	.byte	0x04, 0x2f
        /*2522*/ 	.short	(.L_1633 - .L_1632)
	.align		4
.L_1632:
        /*2524*/ 	.word	index@(_ZN4vllm25paged_attention_v2_kernelIthLi96ELi32ELi128ELNS_18Fp8KVCacheDataTypeE1ELb0ELi512EEEvPfS2_PT_PKS3_PKT0_S9_ifPKiSB_iPKfiiiSD_SD_iiiii)
        /*2528*/ 	.word	0x00000020


	//----- nvinfo : EIATTR_FRAME_SIZE
	.align		4
.L_1633:
        /*252c*/ 	.byte	0x04, 0x11
        /*252e*/ 	.short	(.L_1635 - .L_1634)
	.align		4
.L_1634:
        /*2530*/ 	.word	index@($__internal_221_$__cuda_sm70_shflsync_bfly_p)
        /*2534*/ 	.word	0x00000000


	//----- nvinfo : EIATTR_FRAME_SIZE
	.align		4
.L_1635:
        /*2538*/ 	.byte	0x04, 0x11
        /*253a*/ 	.short	(.L_1637 - .L_1636)
	.align		4
.L_1636:
        /*253c*/ 	.word	index@(_ZN4vllm25paged_attention_v2_kernelIthLi96ELi32ELi128ELNS_18Fp8KVCacheDataTypeE1ELb0ELi512EEEvPfS2_PT_PKS3_PKT0_S9_ifPKiSB_iPKfiiiSD_SD_iiiii)
        /*2540*/ 	.word	0x00000000


	//----- nvinfo : EIATTR_REGCOUNT
	.align		4
.L_1637:
        /*2544*/ 	.byte	0x04, 0x2f
        /*2546*/ 	.short	(.L_1639 - .L_1638)
	.align		4
.L_1638:
        /*2548*/ 	.word	index@(_ZN4vllm25paged_attention_v2_kernelIthLi112ELi32ELi128ELNS_18Fp8KVCacheDataTypeE1ELb0ELi512EEEvPfS2_PT_PKS3_PKT0_S9_ifPKiSB_iPKfiiiSD_SD_iiiii)
        /*254c*/ 	.word	0x00000020


	//----- nvinfo : EIATTR_FRAME_SIZE
	.align		4
.L_1639:
        /*2550*/ 	.byte	0x04, 0x11
        /*2552*/ 	.short	(.L_1641 - .L_1640)
	.align		4
.L_1640:
        /*2554*/ 	.word	index@($__internal_220_$__cuda_sm70_shflsync_bfly_p)
        /*2558*/ 	.word	0x00000000


	//----- nvinfo : EIATTR_FRAME_SIZE
	.align		4
.L_1641:
        /*255c*/ 	.byte	0x04, 0x11
        /*255e*/ 	.short	(.L_1643 - .L_1642)
	.align		4
.L_1642:
        /*2560*/ 	.word	index@(_ZN4vllm25paged_attention_v2_kernelIthLi112ELi32ELi128ELNS_18Fp8KVCacheDataTypeE1ELb0ELi512EEEvPfS2_PT_PKS3_PKT0_S9_ifPKiSB_iPKfiiiSD_SD_iiiii)
        /*2564*/ 	.word	0x00000000


	//----- nvinfo : EIATTR_REGCOUNT
	.align		4
.L_1643:
        /*2568*/ 	.byte	0x04, 0x2f
        /*256a*/ 	.short	(.L_1645 - .L_1644)
	.align		4
.L_1644:
        /*256c*/ 	.word	index@(_ZN4vllm25paged_attention_v2_kernelIthLi120ELi32ELi128ELNS_18Fp8KVCacheDataTypeE1ELb0ELi512EEEvPfS2_PT_PKS3_PKT0_S9_ifPKiSB_iPKfiiiSD_SD_iiiii)
        /*2570*/ 	.word	0x00000020


	//----- nvinfo : EIATTR_FRAME_SIZE
	.align		4
.L_1645:
        /*2574*/ 	.byte	0x04, 0x11
        /*2576*/ 	.short	(.L_1647 - .L_1646)
	.align		4
.L_1646:
        /*2578*/ 	.word	index@($__internal_219_$__cuda_sm70_shflsync_bfly_p)
        /*257c*/ 	.word	0x00000000


	//----- nvinfo : EIATTR_FRAME_SIZE
	.align		4
.L_1647:
        /*2580*/ 	.byte	0x04, 0x11
        /*2582*/ 	.short	(.L_1649 - .L_1648)
	.align		4
.L_1648:
        /*2584*/ 	.word	index@(_ZN4vllm25paged_attention_v2_kernelIthLi120ELi32ELi128ELNS_18Fp8KVCacheDataTypeE1ELb0ELi512EEEvPfS2_PT_PKS3_PKT0_S9_ifPKiSB_iPKfiiiSD_SD_iiiii)
        /*2588*/ 	.word	0x00000000


	//----- nvinfo : EIATTR_REGCOUNT
	.align		4
.L_1649:
        /*258c*/ 	.byte	0x04, 0x2f
        /*258e*/ 	.short	(.L_1651 - .L_1650)
	.align		4
.L_1650:
        /*2590*/ 	.word	index@(_ZN4vllm25paged_attention_v2_kernelIthLi128ELi32ELi128ELNS_18Fp8KVCacheDataTypeE1ELb0ELi512EEEvPfS2_PT_PKS3_PKT0_S9_ifPKiSB_iPKfiiiSD_SD_iiiii)
        /*2594*/ 	.word	0x00000020


	//----- nvinfo : EIATTR_FRAME_SIZE
	.align		4
.L_1651:
        /*2598*/ 	.byte	0x04, 0x11
        /*259a*/ 	.short	(.L_1653 - .L_1652)
	.align		4
.L_1652:
        /*259c*/ 	.word	index@($__internal_218_$__cuda_sm70_shflsync_bfly_p)
        /*25a0*/ 	.word	0x00000000


	//----- nvinfo : EIATTR_FRAME_SIZE
	.align		4
.L_1653:
        /*25a4*/ 	.byte	0x04, 0x11
        /*25a6*/ 	.short	(.L_1655 - .L_1654)
	.align		4
.L_1654:
        /*25a8*/ 	.word	index@(_ZN4vllm25paged_attention_v2_kernelIthLi128ELi32ELi128ELNS_18Fp8KVCacheDataTypeE1ELb0ELi512EEEvPfS2_PT_PKS3_PKT0_S9_ifPKiSB_iPKfiiiSD_SD_iiiii)
        /*25ac*/ 	.word	0x00000000


	//----- nvinfo : EIATTR_REGCOUNT
	.align		4
.L_1655:
        /*25b0*/ 	.byte	0x04, 0x2f
        /*25b2*/ 	.short	(.L_1657 - .L_1656)
	.align		4
.L_1656:
        /*25b4*/ 	.word	index@(_ZN4vllm25paged_attention_v2_kernelIthLi192ELi32ELi128ELNS_18Fp8KVCacheDataTypeE1ELb0ELi512EEEvPfS2_PT_PKS3_PKT0_S9_ifPKiSB_iPKfiiiSD_SD_iiiii)
        /*25b8*/ 	.word	0x00000028


	//----- nvinfo : EIATTR_FRAME_SIZE
	.align		4
.L_1657:
        /*25bc*/ 	.byte	0x04, 0x11
        /*25be*/ 	.short	(.L_1659 - .L_1658)
	.align		4
.L_1658:
        /*25c0*/ 	.word	index@($__internal_217_$__cuda_sm70_shflsync_bfly_p)
        /*25c4*/ 	.word	0x00000000


	//----- nvinfo : EIATTR_FRAME_SIZE
	.align		4
.L_1659:
        /*25c8*/ 	.byte	0x04, 0x11
        /*25ca*/ 	.short	(.L_1661 - .L_1660)
	.align		4
.L_1660:
        /*25cc*/ 	.word	index@(_ZN4vllm25paged_attention_v2_kernelIthLi192ELi32ELi128ELNS_18Fp8KVCacheDataTypeE1ELb0ELi512EEEvPfS2_PT_PKS3_PKT0_S9_ifPKiSB_iPKfiiiSD_SD_iiiii)
        /*25d0*/ 	.word	0x00000000


	//----- nvinfo : EIATTR_REGCOUNT
	.align		4
.L_1661:
        /*25d4*/ 	.byte	0x04, 0x2f
        /*25d6*/ 	.short	(.L_1663 - .L_1662)
	.align		4
.L_1662:
        /*25d8*/ 	.word	index@(_ZN4vllm25paged_attention_v2_kernelIthLi256ELi32ELi128ELNS_18Fp8KVCacheDataTypeE1ELb0ELi512EEEvPfS2_PT_PKS3_PKT0_S9_ifPKiSB_iPKfiiiSD_SD_iiiii)
        /*25dc*/ 	.word	0x00000030


	//----- nvinfo : EIATTR_FRAME_SIZE
	.align		4
.L_1663:
        /*25e0*/ 	.byte	0x04, 0x11
        /*25e2*/ 	.short	(.L_1665 - .L_1664)
	.align		4
.L_1664:
        /*25e4*/ 	.word	index@($__internal_216_$__cuda_sm70_shflsync_bfly_p)
        /*25e8*/ 	.word	0x00000000


	//----- nvinfo : EIATTR_FRAME_SIZE
	.align		4
.L_1665:
        /*25ec*/ 	.byte	0x04, 0x11
        /*25ee*/ 	.short	(.L_1667 - .L_1666)
	.align		4
.L_1666:
        /*25f0*/ 	.word	index@(_ZN4vllm25paged_attention_v2_kernelIthLi256ELi32ELi128ELNS_18Fp8KVCacheDataTypeE1ELb0ELi512EEEvPfS2_PT_PKS3_PKT0_S9_ifPKiSB_iPKfiiiSD_SD_iiiii)
        /*25f4*/ 	.word	0x00000000


	//----- nvinfo : EIATTR_REGCOUNT
	.align		4
.L_1667:
        /*25f8*/ 	.byte	0x04, 0x2f
        /*25fa*/ 	.short	(.L_1669 - .L_1668)
	.align		4
.L_1668:
        /*25fc*/ 	.word	index@(_ZN4vllm25paged_attention_v2_kernelI13__nv_bfloat16hLi32ELi8ELi128ELNS_18Fp8KVCacheDataTypeE1ELb1ELi512EEEvPfS3_PT_PKS4_PKT0_SA_ifPKiSC_iPKfiiiSE_SE_iiiii)
        /*2600*/ 	.word	0x00000020


	//----- nvinfo : EIATTR_FRAME_SIZE
	.align		4
.L_1669:
        /*2604*/ 	.byte	0x04, 0x11
        /*2606*/ 	.short	(.L_1671 - .L_1670)
	.align		4
.L_1670:
        /*2608*/ 	.word	index@($__internal_215_$__cuda_sm70_shflsync_bfly_p)
        /*260c*/ 	.word	0x00000000


	//----- nvinfo : EIATTR_FRAME_SIZE
	.align		4
.L_1671:
        /*2610*/ 	.byte	0x04, 0x11
        /*2612*/ 	.short	(.L_1673 - .L_1672)
	.align		4
.L_1672:
        /*2614*/ 	.word	index@(_ZN4vllm25paged_attention_v2_kernelI13__nv_bfloat16hLi32ELi8ELi128ELNS_18Fp8KVCacheDataTypeE1ELb1ELi512EEEvPfS3_PT_PKS4_PKT0_SA_ifPKiSC_iPKfiiiSE_SE_iiiii)
        /*2618*/ 	.word	0x00000000


	//----- nvinfo : EIATTR_REGCOUNT
	.align		4
.L_1673:
        /*261c*/ 	.byte	0x04, 0x2f
        /*261e*/ 	.short	(.L_1675 - .L_1674)
	.align		4
.L_1674:
        /*2620*/ 	.word	index@(_ZN4vllm25paged_attention_v2_kernelI13__nv_bfloat16hLi64ELi8ELi128ELNS_18Fp8KVCacheDataTypeE1ELb1ELi512EEEvPfS3_PT_PKS4_PKT0_SA_ifPKiSC_iPKfiiiSE_SE_iiiii)
        /*2624*/ 	.word	0x00000020


	//----- nvinfo : EIATTR_FRAME_SIZE
	.align		4
.L_1675:
        /*2628*/ 	.byte	0x04, 0x11
        /*262a*/ 	.short	(.L_1677 - .L_1676)
	.align		4
.L_1676:
        /*262c*/ 	.word	index@($__internal_214_$__cuda_sm70_shflsync_bfly_p)
        /*2630*/ 	.word	0x00000000


	//----- nvinfo : EIATTR_FRAME_SIZE
	.align		4
.L_1677:
        /*2634*/ 	.byte	0x04, 0x11
        /*2636*/ 	.short	(.L_1679 - .L_1678)
	.align		4
.L_1678:
        /*2638*/ 	.word	index@(_ZN4vllm25paged_attention_v2_kernelI13__nv_bfloat16hLi64ELi8ELi128ELNS_18Fp8KVCacheDataTypeE1ELb1ELi512EEEvPfS3_PT_PKS4_PKT0_SA_ifPKiSC_iPKfiiiSE_SE_iiiii)
        /*263c*/ 	.word	0x00000000


	//----- nvinfo : EIATTR_REGCOUNT
	.align		4
.L_1679:
        /*2640*/ 	.byte	0x04, 0x2f
        /*2642*/ 	.short	(.L_1681 - .L_1680)
	.align		4
.L_1680:
        /*2644*/ 	.word	index@(_ZN4vllm25paged_attention_v2_kernelI13__nv_bfloat16hLi80ELi8ELi128ELNS_18Fp8KVCacheDataTypeE1ELb1ELi512EEEvPfS3_PT_PKS4_PKT0_SA_ifPKiSC_iPKfiiiSE_SE_iiiii)
        /*2648*/ 	.word	0x00000020


	//----- nvinfo : EIATTR_FRAME_SIZE
	.align		4
.L_1681:
        /*264c*/ 	.byte	0x04, 0x11
        /*264e*/ 	.short	(.L_1683 - .L_1682)
	.align		4
.L_1682:
        /*2650*/ 	.word	index@($__internal_213_$__cuda_sm70_shflsync_bfly_p)
        /*2654*/ 	.word	0x00000000


	//----- nvinfo : EIATTR_FRAME_SIZE
	.align		4
.L_1683:
        /*2658*/ 	.byte	0x04, 0x11
        /*265a*/ 	.short	(.L_1685 - .L_1684)
	.align		4
.L_1684:
        /*265c*/ 	.word	index@(_ZN4vllm25paged_attention_v2_kernelI13__nv_bfloat16hLi80ELi8ELi128ELNS_18Fp8KVCacheDataTypeE1ELb1ELi512EEEvPfS3_PT_PKS4_PKT0_SA_ifPKiSC_iPKfiiiSE_SE_iiiii)
        /*2660*/ 	.word	0x00000000


	//----- nvinfo : EIATTR_REGCOUNT
	.align		4
.L_1685:
        /*2664*/ 	.byte	0x04, 0x2f
        /*2666*/ 	.short	(.L_1687 - .L_1686)
	.align		4
.L_1686:
        /*2668*/ 	.word	index@(_ZN4vllm25paged_attention_v2_kernelI13__nv_bfloat16hLi96ELi8ELi128ELNS_18Fp8KVCacheDataTypeE1ELb1ELi512EEEvPfS3_PT_PKS4_PKT0_SA_ifPKiSC_iPKfiiiSE_SE_iiiii)
        /*266c*/ 	.word	0x00000020


	//----- nvinfo : EIATTR_FRAME_SIZE
	.align		4
.L_1687:
        /*2670*/ 	.byte	0x04, 0x11
        /*2672*/ 	.short	(.L_1689 - .L_1688)
	.align		4
.L_1688:
        /*2674*/ 	.word	index@($__internal_212_$__cuda_sm70_shflsync_bfly_p)
        /*2678*/ 	.word	0x00000000


	//----- nvinfo : EIATTR_FRAME_SIZE
	.align		4
.L_1689:
        /*267c*/ 	.byte	0x04, 0x11
        /*267e*/ 	.short	(.L_1691 - .L_1690)
	.align		4
.L_1690:
        /*2680*/ 	.word	index@(_ZN4vllm25paged_attention_v2_kernelI13__nv_bfloat16hLi96ELi8ELi128ELNS_18Fp8KVCacheDataTypeE1ELb1ELi512EEEvPfS3_PT_PKS4_PKT0_SA_ifPKiSC_iPKfiiiSE_SE_iiiii)
        /*2684*/ 	.word	0x00000000


	//----- nvinfo : EIATTR_REGCOUNT
	.align		4
.L_1691:
        /*2688*/ 	.byte	0x04, 0x2f
        /*268a*/ 	.short	(.L_1693 - .L_1692)
	.align		4
.L_1692:
        /*268c*/ 	.word	index@(_ZN4vllm25paged_attention_v2_kernelI13__nv_bfloat16hLi112ELi8ELi128ELNS_18Fp8KVCacheDataTypeE1ELb1ELi512EEEvPfS3_PT_PKS4_PKT0_SA_ifPKiSC_iPKfiiiSE_SE_iiiii)
        /*2690*/ 	.word	0x00000020


	//----- nvinfo : EIATTR_FRAME_SIZE
	.align		4
.L_1693:
        /*2694*/ 	.byte	0x04, 0x11
        /*2696*/ 	.short	(.L_1695 - .L_1694)
	.align		4
.L_1694:
        /*2698*/ 	.word	index@($__internal_211_$__cuda_sm70_shflsync_bfly_p)
        /*269c*/ 	.word	0x00000000


	//----- nvinfo : EIATTR_FRAME_SIZE
	.align		4
.L_1695:
        /*26a0*/ 	.byte	0x04, 0x11
        /*26a2*/ 	.short	(.L_1697 - .L_1696)
	.align		4
.L_1696:
        /*26a4*/ 	.word	index@(_ZN4vllm25paged_attention_v2_kernelI13__nv_bfloat16hLi112ELi8ELi128ELNS_18Fp8KVCacheDataTypeE1ELb1ELi512EEEvPfS3_PT_PKS4_PKT0_SA_ifPKiSC_iPKfiiiSE_SE_iiiii)
        /*26a8*/ 	.word	0x00000000


	//----- nvinfo : EIATTR_REGCOUNT
	.align		4
.L_1697:
        /*26ac*/ 	.byte	0x04, 0x2f
        /*26ae*/ 	.short	(.L_1699 - .L_1698)
	.align		4
.L_1698:
        /*26b0*/ 	.word	index@(_ZN4vllm25paged_attention_v2_kernelI13__nv_bfloat16hLi120ELi8ELi128ELNS_18Fp8KVCacheDataTypeE1ELb1ELi512EEEvPfS3_PT_PKS4_PKT0_SA_ifPKiSC_iPKfiiiSE_SE_iiiii)
        /*26b4*/ 	.word	0x00000020


	//----- nvinfo : EIATTR_FRAME_SIZE
	.align		4
.L_1699:
        /*26b8*/ 	.byte	0x04, 0x11
        /*26ba*/ 	.short	(.L_1701 - .L_1700)
	.align		4
.L_1700:
        /*26bc*/ 	.word	index@($__internal_210_$__cuda_sm70_shflsync_bfly_p)
        /*26c0*/ 	.word	0x00000000


	//----- nvinfo : EIATTR_FRAME_SIZE
	.align		4
.L_1701:
        /*26c4*/ 	.byte	0x04, 0x11
        /*26c6*/ 	.short	(.L_1703 - .L_1702)
	.align		4
.L_1702:
        /*26c8*/ 	.word	index@(_ZN4vllm25paged_attention_v2_kernelI13__nv_bfloat16hLi120ELi8ELi128ELNS_18Fp8KVCacheDataTypeE1ELb1ELi512EEEvPfS3_PT_PKS4_PKT0_SA_ifPKiSC_iPKfiiiSE_SE_iiiii)
        /*26cc*/ 	.word	0x00000000


	//----- nvinfo : EIATTR_REGCOUNT
	.align		4
.L_1703:
        /*26d0*/ 	.byte	0x04, 0x2f
        /*26d2*/ 	.short	(.L_1705 - .L_1704)
	.align		4
.L_1704:
        /*26d4*/ 	.word	index@(_ZN4vllm25paged_attention_v2_kernelI13__nv_bfloat16hLi128ELi8ELi128ELNS_18Fp8KVCacheDataTypeE1ELb1ELi512EEEvPfS3_PT_PKS4_PKT0_SA_ifPKiSC_iPKfiiiSE_SE_iiiii)
        /*26d8*/ 	.word	0x00000020


	//----- nvinfo : EIATTR_FRAME_SIZE
	.align		4
.L_1705:
        /*26dc*/ 	.byte	0x04, 0x11
        /*26de*/ 	.short	(.L_1707 - .L_1706)
	.align		4
.L_1706:
        /*26e0*/ 	.word	index@($__internal_209_$__cuda_sm70_shflsync_bfly_p)
        /*26e4*/ 	.word	0x00000000


	//----- nvinfo : EIATTR_FRAME_SIZE
	.align		4
.L_1707:
        /*26e8*/ 	.byte	0x04, 0x11
        /*26ea*/ 	.short	(.L_1709 - .L_1708)
	.align		4
.L_1708:
        /*26ec*/ 	.word	index@(_ZN4vllm25paged_attention_v2_kernelI13__nv_bfloat16hLi128ELi8ELi128ELNS_18Fp8KVCacheDataTypeE1ELb1ELi512EEEvPfS3_PT_PKS4_PKT0_SA_ifPKiSC_iPKfiiiSE_SE_iiiii)
        /*26f0*/ 	.word	0x00000000


	//----- nvinfo : EIATTR_REGCOUNT
	.align		4
.L_1709:
        /*26f4*/ 	.byte	0x04, 0x2f
        /*26f6*/ 	.short	(.L_1711 - .L_1710)
	.align		4
.L_1710:
        /*26f8*/ 	.word	index@(_ZN4vllm25paged_attention_v2_kernelI13__nv_bfloat16hLi192ELi8ELi128ELNS_18Fp8KVCacheDataTypeE1ELb1ELi512EEEvPfS3_PT_PKS4_PKT0_SA_ifPKiSC_iPKfiiiSE_SE_iiiii)
        /*26fc*/ 	.word	0x00000020


	//----- nvinfo : EIATTR_FRAME_SIZE
	.align		4
.L_1711:
        /*2700*/ 	.byte	0x04, 0x11
        /*2702*/ 	.short	(.L_1713 - .L_1712)
	.align		4
.L_1712:
        /*2704*/ 	.word	index@($__internal_208_$__cuda_sm70_shflsync_bfly_p)
        /*2708*/ 	.word	0x00000000


	//----- nvinfo : EIATTR_FRAME_SIZE
	.align		4
.L_1713:
        /*270c*/ 	.byte	0x04, 0x11
        /*270e*/ 	.short	(.L_1715 - .L_1714)
	.align		4
.L_1714:
        /*2710*/ 	.word	index@(_ZN4vllm25paged_attention_v2_kernelI13__nv_bfloat16hLi192ELi8ELi128ELNS_18Fp8KVCacheDataTypeE1ELb1ELi512EEEvPfS3_PT_PKS4_PKT0_SA_ifPKiSC_iPKfiiiSE_SE_iiiii)
        /*2714*/ 	.word	0x00000000


	//----- nvinfo : EIATTR_REGCOUNT
	.align		4
.L_1715:
        /*2718*/ 	.byte	0x04, 0x2f
        /*271a*/ 	.short	(.L_1717 - .L_1716)
	.align		4
.L_1716:
        /*271c*/ 	.word	index@(_ZN4vllm25paged_attention_v2_kernelI13__nv_bfloat16hLi256ELi8ELi128ELNS_18Fp8KVCacheDataTypeE1ELb1ELi512EEEvPfS3_PT_PKS4_PKT0_SA_ifPKiSC_iPKfiiiSE_SE_iiiii)
        /*2720*/ 	.word	0x00000020


	//----- nvinfo : EIATTR_FRAME_SIZE
	.align		4
.L_1717:
        /*2724*/ 	.byte	0x04, 0x11
        /*2726*/ 	.short	(.L_1719 - .L_1718)
	.align		4
.L_1718:
        /*2728*/ 	.word	index@($__internal_207_$__cuda_sm70_shflsync_bfly_p)
        /*272c*/ 	.word	0x00000000


	//----- nvinfo : EIATTR_FRAME_SIZE
	.align		4
.L_1719:
        /*2730*/ 	.byte	0x04, 0x11
        /*2732*/ 	.short	(.L_1721 - .L_1720)
	.align		4
.L_1720:
        /*2734*/ 	.word	index@(_ZN4vllm25paged_attention_v2_kernelI13__nv_bfloat16hLi256ELi8ELi128ELNS_18Fp8KVCacheDataTypeE1ELb1ELi512EEEvPfS3_PT_PKS4_PKT0_SA_ifPKiSC_iPKfiiiSE_SE_iiiii)
        /*2738*/ 	.word	0x00000000


	//----- nvinfo : EIATTR_REGCOUNT
	.align		4
.L_1721:
        /*273c*/ 	.byte	0x04, 0x2f
        /*273e*/ 	.short	(.L_1723 - .L_1722)
	.align		4
.L_1722:
        /*2740*/ 	.word	index@(_ZN4vllm25paged_attention_v2_kernelI13__nv_bfloat16hLi32ELi8ELi128ELNS_18Fp8KVCacheDataTypeE1ELb0ELi512EEEvPfS3_PT_PKS4_PKT0_SA_ifPKiSC_iPKfiiiSE_SE_iiiii)
        /*2744*/ 	.word	0x00000020


	//----- nvinfo : EIATTR_FRAME_SIZE
	.align		4
.L_1723:
        /*2748*/ 	.byte	0x04, 0x11
        /*274a*/ 	.short	(.L_1725 - .L_1724)
	.align		4
.L_1724:
        /*274c*/ 	.word	index@($__internal_206_$__cuda_sm70_shflsync_bfly_p)
        /*2750*/ 	.word	0x00000000


	//----- nvinfo : EIATTR_FRAME_SIZE
	.align		4
.L_1725:
        /*2754*/ 	.byte	0x04, 0x11
        /*2756*/ 	.short	(.L_1727 - .L_1726)
	.align		4
.L_1726:
        /*2758*/ 	.word	index@(_ZN4vllm25paged_attention_v2_kernelI13__nv_bfloat16hLi32ELi8ELi128ELNS_18Fp8KVCacheDataTypeE1ELb0ELi512EEEvPfS3_PT_PKS4_PKT0_SA_ifPKiSC_iPKfiiiSE_SE_iiiii)
        /*275c*/ 	.word	0x00000000


	//----- nvinfo : EIATTR_REGCOUNT
	.align		4
.L_1727:
        /*2760*/ 	.byte	0x04, 0x2f
        /*2762*/ 	.short	(.L_1729 - .L_1728)
	.align		4
.L_1728:
        /*2764*/ 	.word	index@(_ZN4vllm25paged_attention_v2_kernelI13__nv_bfloat16hLi64ELi8ELi128ELNS_18Fp8KVCacheDataTypeE1ELb0ELi512EEEvPfS3_PT_PKS4_PKT0_SA_ifPKiSC_iPKfiiiSE_SE_iiiii)
        /*2768*/ 	.word	0x00000020


	//----- nvinfo : EIATTR_FRAME_SIZE
	.align		4
.L_1729:
        /*276c*/ 	.byte	0x04, 0x11
        /*276e*/ 	.short	(.L_1731 - .L_1730)
	.align		4
.L_1730:
        /*2770*/ 	.word	index@($__internal_205_$__cuda_sm70_shflsync_bfly_p)
        /*2774*/ 	.word	0x00000000


	//----- nvinfo : EIATTR_FRAME_SIZE
	.align		4
.L_1731:
        /*2778*/ 	.byte	0x04, 0x11
        /*277a*/ 	.short	(.L_1733 - .L_1732)
	.align		4
.L_1732:
        /*277c*/ 	.word	index@(_ZN4vllm25paged_attention_v2_kernelI13__nv_bfloat16hLi64ELi8ELi128ELNS_18Fp8KVCacheDataTypeE1ELb0ELi512EEEvPfS3_PT_PKS4_PKT0_SA_ifPKiSC_iPKfiiiSE_SE_iiiii)
        /*2780*/ 	.word	0x00000000


	//----- nvinfo : EIATTR_REGCOUNT
	.align		4
.L_1733:
        /*2784*/ 	.byte	0x04, 0x2f
        /*2786*/ 	.short	(.L_1735 - .L_1734)
	.align		4
.L_1734:
        /*2788*/ 	.word	index@(_ZN4vllm25paged_attention_v2_kernelI13__nv_bfloat16hLi80ELi8ELi128ELNS_18Fp8KVCacheDataTypeE1ELb0ELi512EEEvPfS3_PT_PKS4_PKT0_SA_ifPKiSC_iPKfiiiSE_SE_iiiii)
        /*278c*/ 	.word	0x00000020


	//----- nvinfo : EIATTR_FRAME_SIZE
	.align		4
.L_1735:
        /*2790*/ 	.byte	0x04, 0x11
        /*2792*/ 	.short	(.L_1737 - .L_1736)
	.align		4
.L_1736:
        /*2794*/ 	.word	index@($__internal_204_$__cuda_sm70_shflsync_bfly_p)
        /*2798*/ 	.word	0x00000000


	//----- nvinfo : EIATTR_FRAME_SIZE
	.align		4
.L_1737:
        /*279c*/ 	.byte	0x04, 0x11
        /*279e*/ 	.short	(.L_1739 - .L_1738)
	.align		4
.L_1738:
        /*27a0*/ 	.word	index@(_ZN4vllm25paged_attention_v2_kernelI13__nv_bfloat16hLi80ELi8ELi128ELNS_18Fp8KVCacheDataTypeE1ELb0ELi512EEEvPfS3_PT_PKS4_PKT0_SA_ifPKiSC_iPKfiiiSE_SE_iiiii)
        /*27a4*/ 	.word	0x00000000


	//----- nvinfo : EIATTR_REGCOUNT
	.align		4
.L_1739:
        /*27a8*/ 	.byte	0x04, 0x2f
        /*27aa*/ 	.short	(.L_1741 - .L_1740)
	.align		4
.L_1740:
        /*27ac*/ 	.word	index@(_ZN4vllm25paged_attention_v2_kernelI13__nv_bfloat16hLi96ELi8ELi128ELNS_18Fp8KVCacheDataTypeE1ELb0ELi512EEEvPfS3_PT_PKS4_PKT0_SA_ifPKiSC_iPKfiiiSE_SE_iiiii)
        /*27b0*/ 	.word	0x00000020


	//----- nvinfo : EIATTR_FRAME_SIZE
	.align		4
.L_1741:
        /*27b4*/ 	.byte	0x04, 0x11
        /*27b6*/ 	.short	(.L_1743 - .L_1742)
	.align		4
.L_1742:
        /*27b8*/ 	.word	index@($__internal_203_$__cuda_sm70_shflsync_bfly_p)
        /*27bc*/ 	.word	0x00000000


	//----- nvinfo : EIATTR_FRAME_SIZE
	.align		4
.L_1743:
        /*27c0*/ 	.byte	0x04, 0x11
        /*27c2*/ 	.short	(.L_1745 - .L_1744)
	.align		4
.L_1744:
        /*27c4*/ 	.word	index@(_ZN4vllm25paged_attention_v2_kernelI13__nv_bfloat16hLi96ELi8ELi128ELNS_18Fp8KVCacheDataTypeE1ELb0ELi512EEEvPfS3_PT_PKS4_PKT0_SA_ifPKiSC_iPKfiiiSE_SE_iiiii)
        /*27c8*/ 	.word	0x00000000


	//----- nvinfo : EIATTR_REGCOUNT
	.align		4
.L_1745:
        /*27cc*/ 	.byte	0x04, 0x2f
        /*27ce*/ 	.short	(.L_1747 - .L_1746)
	.align		4
.L_1746:
        /*27d0*/ 	.word	index@(_ZN4vllm25paged_attention_v2_kernelI13__nv_bfloat16hLi112ELi8ELi128ELNS_18Fp8KVCacheDataTypeE1ELb0ELi512EEEvPfS3_PT_PKS4_PKT0_SA_ifPKiSC_iPKfiiiSE_SE_iiiii)
        /*27d4*/ 	.word	0x00000020


	//----- nvinfo : EIATTR_FRAME_SIZE
	.align		4
.L_1747:
        /*27d8*/ 	.byte	0x04, 0x11
        /*27da*/ 	.short	(.L_1749 - .L_1748)
	.align		4
.L_1748:
        /*27dc*/ 	.word	index@($__internal_202_$__cuda_sm70_shflsync_bfly_p)
        /*27e0*/ 	.word	0x00000000


	//----- nvinfo : EIATTR_FRAME_SIZE
	.align		4
.L_1749:
        /*27e4*/ 	.byte	0x04, 0x11
        /*27e6*/ 	.short	(.L_1751 - .L_1750)
	.align		4
.L_1750:
        /*27e8*/ 	.word	index@(_ZN4vllm25paged_attention_v2_kernelI13__nv_bfloat16hLi112ELi8ELi128ELNS_18Fp8KVCacheDataTypeE1ELb0ELi512EEEvPfS3_PT_PKS4_PKT0_SA_ifPKiSC_iPKfiiiSE_SE_iiiii)
        /*27ec*/ 	.word	0x00000000


	//----- nvinfo : EIATTR_REGCOUNT
	.align		4
.L_1751:
        /*27f0*/ 	.byte	0x04, 0x2f
        /*27f2*/ 	.short	(.L_1753 - .L_1752)
	.align		4
.L_1752:
        /*27f4*/ 	.word	index@(_ZN4vllm25paged_attention_v2_kernelI13__nv_bfloat16hLi120ELi8ELi128ELNS_18Fp8KVCacheDataTypeE1ELb0ELi512EEEvPfS3_PT_PKS4_PKT0_SA_ifPKiSC_iPKfiiiSE_SE_iiiii)
        /*27f8*/ 	.word	0x00000020


	//----- nvinfo : EIATTR_FRAME_SIZE
	.align		4
.L_1753:
        /*27fc*/ 	.byte	0x04, 0x11
        /*27fe*/ 	.short	(.L_1755 - .L_1754)
	.align		4
.L_1754:
        /*2800*/ 	.word	index@($__internal_201_$__cuda_sm70_shflsync_bfly_p)
        /*2804*/ 	.word	0x00000000


	//----- nvinfo : EIATTR_FRAME_SIZE
	.align		4
.L_1755:
        /*2808*/ 	.byte	0x04, 0x11
        /*280a*/ 	.short	(.L_1757 - .L_1756)
	.align		4
.L_1756:
        /*280c*/ 	.word	index@(_ZN4vllm25paged_attention_v2_kernelI13__nv_bfloat16hLi120ELi8ELi128ELNS_18Fp8KVCacheDataTypeE1ELb0ELi512EEEvPfS3_PT_PKS4_PKT0_SA_ifPKiSC_iPKfiiiSE_SE_iiiii)
        /*2810*/ 	.word	0x00000000


	//----- nvinfo : EIATTR_REGCOUNT
	.align		4
.L_1757:
        /*2814*/ 	.byte	0x04, 0x2f
        /*2816*/ 	.short	(.L_1759 - .L_1758)
	.align		4
.L_1758:
        /*2818*/ 	.word	index@(_ZN4vllm25paged_attention_v2_kernelI13__nv_bfloat16hLi128ELi8ELi128ELNS_18Fp8KVCacheDataTypeE1ELb0ELi512EEEvPfS3_PT_PKS4_PKT0_SA_ifPKiSC_iPKfiiiSE_SE_iiiii)
        /*281c*/ 	.word	0x00000020


	//----- nvinfo : EIATTR_FRAME_SIZE
	.align		4
.L_1759:
        /*2820*/ 	.byte	0x04, 0x11
        /*2822*/ 	.short	(.L_1761 - .L_1760)
	.align		4
.L_1760:
        /*2824*/ 	.word	index@($__internal_200_$__cuda_sm70_shflsync_bfly_p)
        /*2828*/ 	.word	0x00000000


	//----- nvinfo : EIATTR_FRAME_SIZE
	.align		4
.L_1761:
        /*282c*/ 	.byte	0x04, 0x11
        /*282e*/ 	.short	(.L_1763 - .L_1762)
	.align		4
.L_1762:
        /*2830*/ 	.word	index@(_ZN4vllm25paged_attention_v2_kernelI13__nv_bfloat16hLi128ELi8ELi128ELNS_18Fp8KVCacheDataTypeE1ELb0ELi512EEEvPfS3_PT_PKS4_PKT0_SA_ifPKiSC_iPKfiiiSE_SE_iiiii)
        /*2834*/ 	.word	0x00000000


	//----- nvinfo : EIATTR_REGCOUNT
	.align		4
.L_1763:
        /*2838*/ 	.byte	0x04, 0x2f
        /*283a*/ 	.short	(.L_1765 - .L_1764)
	.align		4
.L_1764:
        /*283c*/ 	.word	index@(_ZN4vllm25paged_attention_v2_kernelI13__nv_bfloat16hLi192ELi8ELi128ELNS_18Fp8KVCacheDataTypeE1ELb0ELi512EEEvPfS3_PT_PKS4_PKT0_SA_ifPKiSC_iPKfiiiSE_SE_iiiii)
        /*2840*/ 	.word	0x00000020


	//----- nvinfo : EIATTR_FRAME_SIZE
	.align		4
.L_1765:
        /*2844*/ 	.byte	0x04, 0x11
        /*2846*/ 	.short	(.L_1767 - .L_1766)
	.align		4
.L_1766:
        /*2848*/ 	.word	index@($__internal_199_$__cuda_sm70_shflsync_bfly_p)
        /*284c*/ 	.word	0x00000000


	//----- nvinfo : EIATTR_FRAME_SIZE
	.align		4
.L_1767:
        /*2850*/ 	.byte	0x04, 0x11
        /*2852*/ 	.short	(.L_1769 - .L_1768)
	.align		4
.L_1768:
        /*2854*/ 	.word	index@(_ZN4vllm25paged_attention_v2_kernelI13__nv_bfloat16hLi192ELi8ELi128ELNS_18Fp8KVCacheDataTypeE1ELb0ELi512EEEvPfS3_PT_PKS4_PKT0_SA_ifPKiSC_iPKfiiiSE_SE_iiiii)
        /*2858*/ 	.word	0x00000000


	//----- nvinfo : EIATTR_REGCOUNT
	.align		4
.L_1769:
        /*285c*/ 	.byte	0x04, 0x2f
        /*285e*/ 	.short	(.L_1771 - .L_1770)
	.align		4
.L_1770:
        /*2860*/ 	.word	index@(_ZN4vllm25paged_attention_v2_kernelI13__nv_bfloat16hLi256ELi8ELi128ELNS_18Fp8KVCacheDataTypeE1ELb0ELi512EEEvPfS3_PT_PKS4_PKT0_SA_ifPKiSC_iPKfiiiSE_SE_iiiii)
        /*2864*/ 	.word	0x00000020


	//----- nvinfo : EIATTR_FRAME_SIZE
	.align		4
.L_1771:
        /*2868*/ 	.byte	0x04, 0x11
        /*286a*/ 	.short	(.L_1773 - .L_1772)
	.align		4
.L_1772:
        /*286c*/ 	.word	index@($__internal_198_$__cuda_sm70_shflsync_bfly_p)
        /*2870*/ 	.word	0x00000000


	//----- nvinfo : EIATTR_FRAME_SIZE
	.align		4
.L_1773:
        /*2874*/ 	.byte	0x04, 0x11
        /*2876*/ 	.short	(.L_1775 - .L_1774)
	.align		4
.L_1774:
        /*2878*/ 	.word	index@(_ZN4vllm25paged_attention_v2_kernelI13__nv_bfloat16hLi256ELi8ELi128ELNS_18Fp8KVCacheDataTypeE1ELb0ELi512EEEvPfS3_PT_PKS4_PKT0_SA_ifPKiSC_iPKfiiiSE_SE_iiiii)
        /*287c*/ 	.word	0x00000000


	//----- nvinfo : EIATTR_REGCOUNT
	.align		4
.L_1775:
        /*2880*/ 	.byte	0x04, 0x2f
        /*2882*/ 	.short	(.L_1777 - .L_1776)
	.align		4
.L_1776:
        /*2884*/ 	.word	index@(_ZN4vllm25paged_attention_v2_kernelI13__nv_bfloat16hLi32ELi16ELi128ELNS_18Fp8KVCacheDataTypeE1ELb1ELi512EEEvPfS3_PT_PKS4_PKT0_SA_ifPKiSC_iPKfiiiSE_SE_iiiii)
        /*2888*/ 	.word	0x00000020


	//----- nvinfo : EIATTR_FRAME_SIZE
	.align		4
.L_1777:
        /*288c*/ 	.byte	0x04, 0x11
        /*288e*/ 	.short	(.L_1779 - .L_1778)
	.align		4
.L_1778:
        /*2890*/ 	.word	index@($__internal_197_$__cuda_sm70_shflsync_bfly_p)
        /*2894*/ 	.word	0x00000000


	//----- nvinfo : EIATTR_FRAME_SIZE
	.align		4
.L_1779:
        /*2898*/ 	.byte	0x04, 0x11
        /*289a*/ 	.short	(.L_1781 - .L_1780)
	.align		4
.L_1780:
        /*289c*/ 	.word	index@(_ZN4vllm25paged_attention_v2_kernelI13__nv_bfloat16hLi32ELi16ELi128ELNS_18Fp8KVCacheDataTypeE1ELb1ELi512EEEvPfS3_PT_PKS4_PKT0_SA_ifPKiSC_iPKfiiiSE_SE_iiiii)
        /*28a0*/ 	.word	0x00000000


	//----- nvinfo : EIATTR_REGCOUNT
	.align		4
.L_1781:
        /*28a4*/ 	.byte	0x04, 0x2f
        /*28a6*/ 	.short	(.L_1783 - .L_1782)
	.align		4
.L_1782:
        /*28a8*/ 	.word	index@(_ZN4vllm25paged_attention_v2_kernelI13__nv_bfloat16hLi64ELi16ELi128ELNS_18Fp8KVCacheDataTypeE1ELb1ELi512EEEvPfS3_PT_PKS4_PKT0_SA_ifPKiSC_iPKfiiiSE_SE_iiiii)
        /*28ac*/ 	.word	0x00000020


	//----- nvinfo : EIATTR_FRAME_SIZE
	.align		4
.L_1783:
        /*28b0*/ 	.byte	0x04, 0x11
        /*28b2*/ 	.short	(.L_1785 - .L_1784)
	.align		4
.L_1784:
        /*28b4*/ 	.word	index@($__internal_196_$__cuda_sm70_shflsync_bfly_p)
        /*28b8*/ 	.word	0x00000000


	//----- nvinfo : EIATTR_FRAME_SIZE
	.align		4
.L_1785:
        /*28bc*/ 	.byte	0x04, 0x11
        /*28be*/ 	.short	(.L_1787 - .L_1786)
	.align		4
.L_1786:
        /*28c0*/ 	.word	index@(_ZN4vllm25paged_attention_v2_kernelI13__nv_bfloat16hLi64ELi16ELi128ELNS_18Fp8KVCacheDataTypeE1ELb1ELi512EEEvPfS3_PT_PKS4_PKT0_SA_ifPKiSC_iPKfiiiSE_SE_iiiii)
        /*28c4*/ 	.word	0x00000000


	//----- nvinfo : EIATTR_REGCOUNT
	.align		4
.L_1787:
        /*28c8*/ 	.byte	0x04, 0x2f
        /*28ca*/ 	.short	(.L_1789 - .L_1788)
	.align		4
.L_1788:
        /*28cc*/ 	.word	index@(_ZN4vllm25paged_attention_v2_kernelI13__nv_bfloat16hLi80ELi16ELi128ELNS_18Fp8KVCacheDataTypeE1ELb1ELi512EEEvPfS3_PT_PKS4_PKT0_SA_ifPKiSC_iPKfiiiSE_SE_iiiii)
        /*28d0*/ 	.word	0x00000020


	//----- nvinfo : EIATTR_FRAME_SIZE
	.align		4
.L_1789:
        /*28d4*/ 	.byte	0x04, 0x11
        /*28d6*/ 	.short	(.L_1791 - .L_1790)
	.align		4
.L_1790:
        /*28d8*/ 	.word	index@($__internal_195_$__cuda_sm70_shflsync_bfly_p)
        /*28dc*/ 	.word	0x00000000


	//----- nvinfo : EIATTR_FRAME_SIZE
	.align		4
.L_1791:
        /*28e0*/ 	.byte	0x04, 0x11
        /*28e2*/ 	.short	(.L_1793 - .L_1792)
	.align		4
.L_1792:
        /*28e4*/ 	.word	index@(_ZN4vllm25paged_attention_v2_kernelI13__nv_bfloat16hLi80ELi16ELi128ELNS_18Fp8KVCacheDataTypeE1ELb1ELi512EEEvPfS3_PT_PKS4_PKT0_SA_ifPKiSC_iPKfiiiSE_SE_iiiii)
        /*28e8*/ 	.word	0x00000000


	//----- nvinfo : EIATTR_REGCOUNT
	.align		4
.L_1793:
        /*28ec*/ 	.byte	0x04, 0x2f
        /*28ee*/ 	.short	(.L_1795 - .L_1794)
	.align		4
.L_1794:
        /*28f0*/ 	.word	index@(_ZN4vllm25paged_attention_v2_kernelI13__nv_bfloat16hLi96ELi16ELi128ELNS_18Fp8KVCacheDataTypeE1ELb1ELi512EEEvPfS3_PT_PKS4_PKT0_SA_ifPKiSC_iPKfiiiSE_SE_iiiii)
        /*28f4*/ 	.word	0x00000020


	//----- nvinfo : EIATTR_FRAME_SIZE
	.align		4
.L_1795:
        /*28f8*/ 	.byte	0x04, 0x11
        /*28fa*/ 	.short	(.L_1797 - .L_1796)
	.align		4
.L_1796:
        /*28fc*/ 	.word	index@($__internal_194_$__cuda_sm70_shflsync_bfly_p)
        /*2900*/ 	.word	0x00000000


	//----- nvinfo : EIATTR_FRAME_SIZE
	.align		4
.L_1797:
        /*2904*/ 	.byte	0x04, 0x11
        /*2906*/ 	.short	(.L_1799 - .L_1798)
	.align		4
.L_1798:
        /*2908*/ 	.word	index@(_ZN4vllm25paged_attention_v2_kernelI13__nv_bfloat16hLi96ELi16ELi128ELNS_18Fp8KVCacheDataTypeE1ELb1ELi512EEEvPfS3_PT_PKS4_PKT0_SA_ifPKiSC_iPKfiiiSE_SE_iiiii)
        /*290c*/ 	.word	0x00000000


	//----- nvinfo : EIATTR_REGCOUNT
	.align		4
.L_1799:
        /*2910*/ 	.byte	0x04, 0x2f
        /*2912*/ 	.short	(.L_1801 - .L_1800)
	.align		4
.L_1800:
        /*2914*/ 	.word	index@(_ZN4vllm25paged_attention_v2_kernelI13__nv_bfloat16hLi112ELi16ELi128ELNS_18Fp8KVCacheDataTypeE1ELb1ELi512EEEvPfS3_PT_PKS4_PKT0_SA_ifPKiSC_iPKfiiiSE_SE_iiiii)
        /*2918*/ 	.word	0x00000020


	//----- nvinfo : EIATTR_FRAME_SIZE
	.align		4
.L_1801:
        /*291c*/ 	.byte	0x04, 0x11
        /*291e*/ 	.short	(.L_1803 - .L_1802)
	.align		4
.L_1802:
        /*2920*/ 	.word	index@($__internal_193_$__cuda_sm70_shflsync_bfly_p)
        /*2924*/ 	.word	0x00000000


	//----- nvinfo : EIATTR_FRAME_SIZE
	.align		4
.L_1803:
        /*2928*/ 	.byte	0x04, 0x11
        /*292a*/ 	.short	(.L_1805 - .L_1804)
	.align		4
.L_1804:
        /*292c*/ 	.word	index@(_ZN4vllm25paged_attention_v2_kernelI13__nv_bfloat16hLi112ELi16ELi128ELNS_18Fp8KVCacheDataTypeE1ELb1ELi512EEEvPfS3_PT_PKS4_PKT0_SA_ifPKiSC_iPKfiiiSE_SE_iiiii)
        /*2930*/ 	.word	0x00000000


	//----- nvinfo : EIATTR_REGCOUNT
	.align		4
.L_1805:
        /*2934*/ 	.byte	0x04, 0x2f
        /*2936*/ 	.short	(.L_1807 - .L_1806)
	.align		4
.L_1806:
        /*2938*/ 	.word	index@(_ZN4vllm25paged_attention_v2_kernelI13__nv_bfloat16hLi120ELi16ELi128ELNS_18Fp8KVCacheDataTypeE1ELb1ELi512EEEvPfS3_PT_PKS4_PKT0_SA_ifPKiSC_iPKfiiiSE_SE_iiiii)
        /*293c*/ 	.word	0x00000026


	//----- nvinfo : EIATTR_FRAME_SIZE
	.align		4
.L_1807:
        /*2940*/ 	.byte	0x04, 0x11
        /*2942*/ 	.short	(.L_1809 - .L_1808)
	.align		4
.L_1808:
        /*2944*/ 	.word	index@($__internal_192_$__cuda_sm70_shflsync_bfly_p)
        /*2948*/ 	.word	0x00000000


	//----- nvinfo : EIATTR_FRAME_SIZE
	.align		4
.L_1809:
        /*294c*/ 	.byte	0x04, 0x11
        /*294e*/ 	.short	(.L_1811 - .L_1810)
	.align		4
.L_1810:
        /*2950*/ 	.word	index@(_ZN4vllm25paged_attention_v2_kernelI13__nv_bfloat16hLi120ELi16ELi128ELNS_18Fp8KVCacheDataTypeE1ELb1ELi512EEEvPfS3_PT_PKS4_PKT0_SA_ifPKiSC_iPKfiiiSE_SE_iiiii)
        /*2954*/ 	.word	0x00000000


	//----- nvinfo : EIATTR_REGCOUNT
	.align		4
.L_1811:
        /*2958*/ 	.byte	0x04, 0x2f
        /*295a*/ 	.short	(.L_1813 - .L_1812)
	.align		4
.L_1812:
        /*295c*/ 	.word	index@(_ZN4vllm25paged_attention_v2_kernelI13__nv_bfloat16hLi128ELi16ELi128ELNS_18Fp8KVCacheDataTypeE1ELb1ELi512EEEvPfS3_PT_PKS4_PKT0_SA_ifPKiSC_iPKfiiiSE_SE_iiiii)
        /*2960*/ 	.word	0x00000027


	//----- nvinfo : EIATTR_FRAME_SIZE
	.align		4
.L_1813:
        /*2964*/ 	.byte	0x04, 0x11
        /*2966*/ 	.short	(.L_1815 - .L_1814)
	.align		4
.L_1814:
        /*2968*/ 	.word	index@($__internal_191_$__cuda_sm70_shflsync_bfly_p)
        /*296c*/ 	.word	0x00000000


	//----- nvinfo : EIATTR_FRAME_SIZE
	.align		4
.L_1815:
        /*2970*/ 	.byte	0x04, 0x11
        /*2972*/ 	.short	(.L_1817 - .L_1816)
	.align		4
.L_1816:
        /*2974*/ 	.word	index@(_ZN4vllm25paged_attention_v2_kernelI13__nv_bfloat16hLi128ELi16ELi128ELNS_18Fp8KVCacheDataTypeE1ELb1ELi512EEEvPfS3_PT_PKS4_PKT0_SA_ifPKiSC_iPKfiiiSE_SE_iiiii)
        /*2978*/ 	.word	0x00000000


	//----- nvinfo : EIATTR_REGCOUNT
	.align		4
.L_1817:
        /*297c*/ 	.byte	0x04, 0x2f
        /*297e*/ 	.short	(.L_1819 - .L_1818)
	.align		4
.L_1818:
        /*2980*/ 	.word	index@(_ZN4vllm25paged_attention_v2_kernelI13__nv_bfloat16hLi192ELi16ELi128ELNS_18Fp8KVCacheDataTypeE1ELb1ELi512EEEvPfS3_PT_PKS4_PKT0_SA_ifPKiSC_iPKfiiiSE_SE_iiiii)
        /*2984*/ 	.word	0x00000020


	//----- nvinfo : EIATTR_FRAME_SIZE
	.align		4
.L_1819:
        /*2988*/ 	.byte	0x04, 0x11
        /*298a*/ 	.short	(.L_1821 - .L_1820)
	.align		4
.L_1820:
        /*298c*/ 	.word	index@($__internal_190_$__cuda_sm70_shflsync_bfly_p)
        /*2990*/ 	.word	0x00000000


	//----- nvinfo : EIATTR_FRAME_SIZE
	.align		4
.L_1821:
        /*2994*/ 	.byte	0x04, 0x11
        /*2996*/ 	.short	(.L_1823 - .L_1822)
	.align		4
.L_1822:
        /*2998*/ 	.word	index@(_ZN4vllm25paged_attention_v2_kernelI13__nv_bfloat16hLi192ELi16ELi128ELNS_18Fp8KVCacheDataTypeE1ELb1ELi512EEEvPfS3_PT_PKS4_PKT0_SA_ifPKiSC_iPKfiiiSE_SE_iiiii)
        /*299c*/ 	.word	0x00000000


	//----- nvinfo : EIATTR_REGCOUNT
	.align		4
.L_1823:
        /*29a0*/ 	.byte	0x04, 0x2f
        /*29a2*/ 	.short	(.L_1825 - .L_1824)
	.align		4
.L_1824:
        /*29a4*/ 	.word	index@(_ZN4vllm25paged_attention_v2_kernelI13__nv_bfloat16hLi256ELi16ELi128ELNS_18Fp8KVCacheDataTypeE1ELb1ELi512EEEvPfS3_PT_PKS4_PKT0_SA_ifPKiSC_iPKfiiiSE_SE_iiiii)
        /*29a8*/ 	.word	0x0000002c


	//----- nvinfo : EIATTR_FRAME_SIZE
	.align		4
.L_1825:
        /*29ac*/ 	.byte	0x04, 0x11
        /*29ae*/ 	.short	(.L_1827 - .L_1826)
	.align		4
.L_1826:
        /*29b0*/ 	.word	index@($__internal_189_$__cuda_sm70_shflsync_bfly_p)
        /*29b4*/ 	.word	0x00000000


	//----- nvinfo : EIATTR_FRAME_SIZE
	.align		4
.L_1827:
        /*29b8*/ 	.byte	0x04, 0x11
        /*29ba*/ 	.short	(.L_1829 - .L_1828)
	.align		4
.L_1828:
        /*29bc*/ 	.word	index@(_ZN4vllm25paged_attention_v2_kernelI13__nv_bfloat16hLi256ELi16ELi128ELNS_18Fp8KVCacheDataTypeE1ELb1ELi512EEEvPfS3_PT_PKS4_PKT0_SA_ifPKiSC_iPKfiiiSE_SE_iiiii)
        /*29c0*/ 	.word	0x00000000


	//----- nvinfo : EIATTR_REGCOUNT
	.align		4
.L_1829:
        /*29c4*/ 	.byte	0x04, 0x2f
        /*29c6*/ 	.short	(.L_1831 - .L_1830)
	.align		4
.L_1830:
        /*29c8*/ 	.word	index@(_ZN4vllm25paged_attention_v2_kernelI13__nv_bfloat16hLi32ELi16ELi128ELNS_18Fp8KVCacheDataTypeE1ELb0ELi512EEEvPfS3_PT_PKS4_PKT0_SA_ifPKiSC_iPKfiiiSE_SE_iiiii)
        /*29cc*/ 	.word	0x00000020


	//----- nvinfo : EIATTR_FRAME_SIZE
	.align		4
.L_1831:
        /*29d0*/ 	.byte	0x04, 0x11
        /*29d2*/ 	.short	(.L_1833 - .L_1832)
	.align		4
.L_1832:
        /*29d4*/ 	.word	index@($__internal_188_$__cuda_sm70_shflsync_bfly_p)
        /*29d8*/ 	.word	0x00000000


	//----- nvinfo : EIATTR_FRAME_SIZE
	.align		4
.L_1833:
        /*29dc*/ 	.byte	0x04, 0x11
        /*29de*/ 	.short	(.L_1835 - .L_1834)
	.align		4
.L_1834:
        /*29e0*/ 	.word	index@(_ZN4vllm25paged_attention_v2_kernelI13__nv_bfloat16hLi32ELi16ELi128ELNS_18Fp8KVCacheDataTypeE1ELb0ELi512EEEvPfS3_PT_PKS4_PKT0_SA_ifPKiSC_iPKfiiiSE_SE_iiiii)
        /*29e4*/ 	.word	0x00000000


	//----- nvinfo : EIATTR_REGCOUNT
	.align		4
.L_1835:
        /*29e8*/ 	.byte	0x04, 0x2f
        /*29ea*/ 	.short	(.L_1837 - .L_1836)
	.align		4
.L_1836:
        /*29ec*/ 	.word	index@(_ZN4vllm25paged_attention_v2_kernelI13__nv_bfloat16hLi64ELi16ELi128ELNS_18Fp8KVCacheDataTypeE1ELb0ELi512EEEvPfS3_PT_PKS4_PKT0_SA_ifPKiSC_iPKfiiiSE_SE_iiiii)
        /*29f0*/ 	.word	0x00000020


	//----- nvinfo : EIATTR_FRAME_SIZE
	.align		4
.L_1837:
        /*29f4*/ 	.byte	0x04, 0x11
        /*29f6*/ 	.short	(.L_1839 - .L_1838)
	.align		4
.L_1838:
        /*29f8*/ 	.word	index@($__internal_187_$__cuda_sm70_shflsync_bfly_p)
        /*29fc*/ 	.word	0x00000000


	//----- nvinfo : EIATTR_FRAME_SIZE
	.align		4
.L_1839:
        /*2a00*/ 	.byte	0x04, 0x11
        /*2a02*/ 	.short	(.L_1841 - .L_1840)
	.align		4
.L_1840:
        /*2a04*/ 	.word	index@(_ZN4vllm25paged_attention_v2_kernelI13__nv_bfloat16hLi64ELi16ELi128ELNS_18Fp8KVCacheDataTypeE1ELb0ELi512EEEvPfS3_PT_PKS4_PKT0_SA_ifPKiSC_iPKfiiiSE_SE_iiiii)
        /*2a08*/ 	.word	0x00000000


	//----- nvinfo : EIATTR_REGCOUNT
	.align		4
.L_1841:
        /*2a0c*/ 	.byte	0x04, 0x2f
        /*2a0e*/ 	.short	(.L_1843 - .L_1842)
	.align		4
.L_1842:
        /*2a10*/ 	.word	index@(_ZN4vllm25paged_attention_v2_kernelI13__nv_bfloat16hLi80ELi16ELi128ELNS_18Fp8KVCacheDataTypeE1ELb0ELi512EEEvPfS3_PT_PKS4_PKT0_SA_ifPKiSC_iPKfiiiSE_SE_iiiii)
        /*2a14*/ 	.word	0x00000020


	//----- nvinfo : EIATTR_FRAME_SIZE
	.align		4
.L_1843:
        /*2a18*/ 	.byte	0x04, 0x11
        /*2a1a*/ 	.short	(.L_1845 - .L_1844)
	.align		4
.L_1844:
        /*2a1c*/ 	.word	index@($__internal_186_$__cuda_sm70_shflsync_bfly_p)
        /*2a20*/ 	.word	0x00000000


	//----- nvinfo : EIATTR_FRAME_SIZE
	.align		4
.L_1845:
        /*2a24*/ 	.byte	0x04, 0x11
        /*2a26*/ 	.short	(.L_1847 - .L_1846)
	.align		4
.L_1846:
        /*2a28*/ 	.word	index@(_ZN4vllm25paged_attention_v2_kernelI13__nv_bfloat16hLi80ELi16ELi128ELNS_18Fp8KVCacheDataTypeE1ELb0ELi512EEEvPfS3_PT_PKS4_PKT0_SA_ifPKiSC_iPKfiiiSE_SE_iiiii)
        /*2a2c*/ 	.word	0x00000000


	//----- nvinfo : EIATTR_REGCOUNT
	.align		4
.L_1847:
        /*2a30*/ 	.byte	0x04, 0x2f
        /*2a32*/ 	.short	(.L_1849 - .L_1848)
	.align		4
.L_1848:
        /*2a34*/ 	.word	index@(_ZN4vllm25paged_attention_v2_kernelI13__nv_bfloat16hLi96ELi16ELi128ELNS_18Fp8KVCacheDataTypeE1ELb0ELi512EEEvPfS3_PT_PKS4_PKT0_SA_ifPKiSC_iPKfiiiSE_SE_iiiii)
        /*2a38*/ 	.word	0x00000020


	//----- nvinfo : EIATTR_FRAME_SIZE
	.align		4
.L_1849:
        /*2a3c*/ 	.byte	0x04, 0x11
        /*2a3e*/ 	.short	(.L_1851 - .L_1850)
	.align		4
.L_1850:
        /*2a40*/ 	.word	index@($__internal_185_$__cuda_sm70_shflsync_bfly_p)
        /*2a44*/ 	.word	0x00000000


	//----- nvinfo : EIATTR_FRAME_SIZE
	.align		4
.L_1851:
        /*2a48*/ 	.byte	0x04, 0x11
        /*2a4a*/ 	.short	(.L_1853 - .L_1852)
	.align		4
.L_1852:
        /*2a4c*/ 	.word	index@(_ZN4vllm25paged_attention_v2_kernelI13__nv_bfloat16hLi96ELi16ELi128ELNS_18Fp8KVCacheDataTypeE1ELb0ELi512EEEvPfS3_PT_PKS4_PKT0_SA_ifPKiSC_iPKfiiiSE_SE_iiiii)
        /*2a50*/ 	.word	0x00000000


	//----- nvinfo : EIATTR_REGCOUNT
	.align		4
.L_1853:
        /*2a54*/ 	.byte	0x04, 0x2f
        /*2a56*/ 	.short	(.L_1855 - .L_1854)
	.align		4
.L_1854:
        /*2a58*/ 	.word	index@(_ZN4vllm25paged_attention_v2_kernelI13__nv_bfloat16hLi112ELi16ELi128ELNS_18Fp8KVCacheDataTypeE1ELb0ELi512EEEvPfS3_PT_PKS4_PKT0_SA_ifPKiSC_iPKfiiiSE_SE_iiiii)
        /*2a5c*/ 	.word	0x00000020


	//----- nvinfo : EIATTR_FRAME_SIZE
	.align		4
.L_1855:
        /*2a60*/ 	.byte	0x04, 0x11
        /*2a62*/ 	.short	(.L_1857 - .L_1856)
	.align		4
.L_1856:
        /*2a64*/ 	.word	index@($__internal_184_$__cuda_sm70_shflsync_bfly_p)
        /*2a68*/ 	.word	0x00000000


	//----- nvinfo : EIATTR_FRAME_SIZE
	.align		4
.L_1857:
        /*2a6c*/ 	.byte	0x04, 0x11
        /*2a6e*/ 	.short	(.L_1859 - .L_1858)
	.align		4
.L_1858:
        /*2a70*/ 	.word	index@(_ZN4vllm25paged_attention_v2_kernelI13__nv_bfloat16hLi112ELi16ELi128ELNS_18Fp8KVCacheDataTypeE1ELb0ELi512EEEvPfS3_PT_PKS4_PKT0_SA_ifPKiSC_iPKfiiiSE_SE_iiiii)
        /*2a74*/ 	.word	0x00000000


	//----- nvinfo : EIATTR_REGCOUNT
	.align		4
.L_1859:
        /*2a78*/ 	.byte	0x04, 0x2f
        /*2a7a*/ 	.short	(.L_1861 - .L_1860)
	.align		4
.L_1860:
        /*2a7c*/ 	.word	index@(_ZN4vllm25paged_attention_v2_kernelI13__nv_bfloat16hLi120ELi16ELi128ELNS_18Fp8KVCacheDataTypeE1ELb0ELi512EEEvPfS3_PT_PKS4_PKT0_SA_ifPKiSC_iPKfiiiSE_SE_iiiii)
        /*2a80*/ 	.word	0x00000020


	//----- nvinfo : EIATTR_FRAME_SIZE
	.align		4
.L_1861:
        /*2a84*/ 	.byte	0x04, 0x11
        /*2a86*/ 	.short	(.L_1863 - .L_1862)
	.align		4
.L_1862:
        /*2a88*/ 	.word	index@($__internal_183_$__cuda_sm70_shflsync_bfly_p)
        /*2a8c*/ 	.word	0x00000000


	//----- nvinfo : EIATTR_FRAME_SIZE
	.align		4
.L_1863:
        /*2a90*/ 	.byte	0x04, 0x11
        /*2a92*/ 	.short	(.L_1865 - .L_1864)
	.align		4
.L_1864:
        /*2a94*/ 	.word	index@(_ZN4vllm25paged_attention_v2_kernelI13__nv_bfloat16hLi120ELi16ELi128ELNS_18Fp8KVCacheDataTypeE1ELb0ELi512EEEvPfS3_PT_PKS4_PKT0_SA_ifPKiSC_iPKfiiiSE_SE_iiiii)
        /*2a98*/ 	.word	0x00000000


	//----- nvinfo : EIATTR_REGCOUNT
	.align		4
.L_1865:
        /*2a9c*/ 	.byte	0x04, 0x2f
        /*2a9e*/ 	.short	(.L_1867 - .L_1866)
	.align		4
.L_1866:
        /*2aa0*/ 	.word	index@(_ZN4vllm25paged_attention_v2_kernelI13__nv_bfloat16hLi128ELi16ELi128ELNS_18Fp8KVCacheDataTypeE1ELb0ELi512EEEvPfS3_PT_PKS4_PKT0_SA_ifPKiSC_iPKfiiiSE_SE_iiiii)
        /*2aa4*/ 	.word	0x00000020


	//----- nvinfo : EIATTR_FRAME_SIZE
	.align		4
.L_1867:
        /*2aa8*/ 	.byte	0x04, 0x11
        /*2aaa*/ 	.short	(.L_1869 - .L_1868)
	.align		4
.L_1868:
        /*2aac*/ 	.word	index@($__internal_182_$__cuda_sm70_shflsync_bfly_p)
        /*2ab0*/ 	.word	0x00000000


	//----- nvinfo : EIATTR_FRAME_SIZE
	.align		4
.L_1869:
        /*2ab4*/ 	.byte	0x04, 0x11
        /*2ab6*/ 	.short	(.L_1871 - .L_1870)
	.align		4
.L_1870:
        /*2ab8*/ 	.word	index@(_ZN4vllm25paged_attention_v2_kernelI13__nv_bfloat16hLi128ELi16ELi128ELNS_18Fp8KVCacheDataTypeE1ELb0ELi512EEEvPfS3_PT_PKS4_PKT0_SA_ifPKiSC_iPKfiiiSE_SE_iiiii)
        /*2abc*/ 	.word	0x00000000


	//----- nvinfo : EIATTR_REGCOUNT
	.align		4
.L_1871:
        /*2ac0*/ 	.byte	0x04, 0x2f
        /*2ac2*/ 	.short	(.L_1873 - .L_1872)
	.align		4
.L_1872:
        /*2ac4*/ 	.word	index@(_ZN4vllm25paged_attention_v2_kernelI13__nv_bfloat16hLi192ELi16ELi128ELNS_18Fp8KVCacheDataTypeE1ELb0ELi512EEEvPfS3_PT_PKS4_PKT0_SA_ifPKiSC_iPKfiiiSE_SE_iiiii)
        /*2ac8*/ 	.word	0x00000020


	//----- nvinfo : EIATTR_FRAME_SIZE
	.align		4
.L_1873:
        /*2acc*/ 	.byte	0x04, 0x11
        /*2ace*/ 	.short	(.L_1875 - .L_1874)
	.align		4
.L_1874:
        /*2ad0*/ 	.word	index@($__internal_181_$__cuda_sm70_shflsync_bfly_p)
        /*2ad4*/ 	.word	0x00000000


	//----- nvinfo : EIATTR_FRAME_SIZE
	.align		4
.L_1875:
        /*2ad8*/ 	.byte	0x04, 0x11
        /*2ada*/ 	.short	(.L_1877 - .L_1876)
	.align		4
.L_1876:
        /*2adc*/ 	.word	index@(_ZN4vllm25paged_attention_v2_kernelI13__nv_bfloat16hLi192ELi16ELi128ELNS_18Fp8KVCacheDataTypeE1ELb0ELi512EEEvPfS3_PT_PKS4_PKT0_SA_ifPKiSC_iPKfiiiSE_SE_iiiii)
        /*2ae0*/ 	.word	0x00000000


	//----- nvinfo : EIATTR_REGCOUNT
	.align		4
.L_1877:
        /*2ae4*/ 	.byte	0x04, 0x2f
        /*2ae6*/ 	.short	(.L_1879 - .L_1878)
	.align		4
.L_1878:
        /*2ae8*/ 	.word	index@(_ZN4vllm25paged_attention_v2_kernelI13__nv_bfloat16hLi256ELi16ELi128ELNS_18Fp8KVCacheDataTypeE1ELb0ELi512EEEvPfS3_PT_PKS4_PKT0_SA_ifPKiSC_iPKfiiiSE_SE_iiiii)
        /*2aec*/ 	.word	0x00000020


	//----- nvinfo : EIATTR_FRAME_SIZE
	.align		4
.L_1879:
        /*2af0*/ 	.byte	0x04, 0x11
        /*2af2*/ 	.short	(.L_1881 - .L_1880)
	.align		4
.L_1880:
        /*2af4*/ 	.word	index@($__internal_180_$__cuda_sm70_shflsync_bfly_p)
        /*2af8*/ 	.word	0x00000000


	//----- nvinfo : EIATTR_FRAME_SIZE
	.align		4
.L_1881:
        /*2afc*/ 	.byte	0x04, 0x11
        /*2afe*/ 	.short	(.L_1883 - .L_1882)
	.align		4
.L_1882:
        /*2b00*/ 	.word	index@(_ZN4vllm25paged_attention_v2_kernelI13__nv_bfloat16hLi256ELi16ELi128ELNS_18Fp8KVCacheDataTypeE1ELb0ELi512EEEvPfS3_PT_PKS4_PKT0_SA_ifPKiSC_iPKfiiiSE_SE_iiiii)
        /*2b04*/ 	.word	0x00000000


	//----- nvinfo : EIATTR_REGCOUNT
	.align		4
.L_1883:
        /*2b08*/ 	.byte	0x04, 0x2f
        /*2b0a*/ 	.short	(.L_1885 - .L_1884)
	.align		4
.L_1884:
        /*2b0c*/ 	.word	index@(_ZN4vllm25paged_attention_v2_kernelI13__nv_bfloat16hLi32ELi32ELi128ELNS_18Fp8KVCacheDataTypeE1ELb1ELi512EEEvPfS3_PT_PKS4_PKT0_SA_ifPKiSC_iPKfiiiSE_SE_iiiii)
        /*2b10*/ 	.word	0x00000027


	//----- nvinfo : EIATTR_FRAME_SIZE
	.align		4
.L_1885:
        /*2b14*/ 	.byte	0x04, 0x11
        /*2b16*/ 	.short	(.L_1887 - .L_1886)
	.align		4
.L_1886:
        /*2b18*/ 	.word	index@($__internal_179_$__cuda_sm70_shflsync_bfly_p)
        /*2b1c*/ 	.word	0x00000000


	//----- nvinfo : EIATTR_FRAME_SIZE
	.align		4
.L_1887:
        /*2b20*/ 	.byte	0x04, 0x11
        /*2b22*/ 	.short	(.L_1889 - .L_1888)
	.align		4
.L_1888:
        /*2b24*/ 	.word	index@(_ZN4vllm25paged_attention_v2_kernelI13__nv_bfloat16hLi32ELi32ELi128ELNS_18Fp8KVCacheDataTypeE1ELb1ELi512EEEvPfS3_PT_PKS4_PKT0_SA_ifPKiSC_iPKfiiiSE_SE_iiiii)
        /*2b28*/ 	.word	0x00000000


	//----- nvinfo : EIATTR_REGCOUNT
	.align		4
.L_1889:
        /*2b2c*/ 	.byte	0x04, 0x2f
        /*2b2e*/ 	.short	(.L_1891 - .L_1890)
	.align		4
.L_1890:
        /*2b30*/ 	.word	index@(_ZN4vllm25paged_attention_v2_kernelI13__nv_bfloat16hLi64ELi32ELi128ELNS_18Fp8KVCacheDataTypeE1ELb1ELi512EEEvPfS3_PT_PKS4_PKT0_SA_ifPKiSC_iPKfiiiSE_SE_iiiii)
        /*2b34*/ 	.word	0x0000002a


	//----- nvinfo : EIATTR_FRAME_SIZE
	.align		4
.L_1891:
        /*2b38*/ 	.byte	0x04, 0x11
        /*2b3a*/ 	.short	(.L_1893 - .L_1892)
	.align		4
.L_1892:
        /*2b3c*/ 	.word	index@($__internal_178_$__cuda_sm70_shflsync_bfly_p)
        /*2b40*/ 	.word	0x00000000


	//----- nvinfo : EIATTR_FRAME_SIZE
	.align		4
.L_1893:
        /*2b44*/ 	.byte	0x04, 0x11
        /*2b46*/ 	.short	(.L_1895 - .L_1894)
	.align		4
.L_1894:
        /*2b48*/ 	.word	index@(_ZN4vllm25paged_attention_v2_kernelI13__nv_bfloat16hLi64ELi32ELi128ELNS_18Fp8KVCacheDataTypeE1ELb1ELi512EEEvPfS3_PT_PKS4_PKT0_SA_ifPKiSC_iPKfiiiSE_SE_iiiii)
        /*2b4c*/ 	.word	0x00000000


	//----- nvinfo : EIATTR_REGCOUNT
	.align		4
.L_1895:
        /*2b50*/ 	.byte	0x04, 0x2f
        /*2b52*/ 	.short	(.L_1897 - .L_1896)
	.align		4
.L_1896:
        /*2b54*/ 	.word	index@(_ZN4vllm25paged_attention_v2_kernelI13__nv_bfloat16hLi80ELi32ELi128ELNS_18Fp8KVCacheDataTypeE1ELb1ELi512EEEvPfS3_PT_PKS4_PKT0_SA_ifPKiSC_iPKfiiiSE_SE_iiiii)
        /*2b58*/ 	.word	0x00000025


	//----- nvinfo : EIATTR_FRAME_SIZE
	.align		4
.L_1897:
        /*2b5c*/ 	.byte	0x04, 0x11
        /*2b5e*/ 	.short	(.L_1899 - .L_1898)
	.align		4
.L_1898:
        /*2b60*/ 	.word	index@($__internal_177_$__cuda_sm70_shflsync_bfly_p)
        /*2b64*/ 	.word	0x00000000


	//----- nvinfo : EIATTR_FRAME_SIZE
	.align		4
.L_1899:
        /*2b68*/ 	.byte	0x04, 0x11
        /*2b6a*/ 	.short	(.L_1901 - .L_1900)
	.align		4
.L_1900:
        /*2b6c*/ 	.word	index@(_ZN4vllm25paged_attention_v2_kernelI13__nv_bfloat16hLi80ELi32ELi128ELNS_18Fp8KVCacheDataTypeE1ELb1ELi512EEEvPfS3_PT_PKS4_PKT0_SA_ifPKiSC_iPKfiiiSE_SE_iiiii)
        /*2b70*/ 	.word	0x00000000


	//----- nvinfo : EIATTR_REGCOUNT
	.align		4
.L_1901:
        /*2b74*/ 	.byte	0x04, 0x2f
        /*2b76*/ 	.short	(.L_1903 - .L_1902)
	.align		4
.L_1902:
        /*2b78*/ 	.word	index@(_ZN4vllm25paged_attention_v2_kernelI13__nv_bfloat16hLi96ELi32ELi128ELNS_18Fp8KVCacheDataTypeE1ELb1ELi512EEEvPfS3_PT_PKS4_PKT0_SA_ifPKiSC_iPKfiiiSE_SE_iiiii)
        /*2b7c*/ 	.word	0x00000025


	//----- nvinfo : EIATTR_FRAME_SIZE
	.align		4
.L_1903:
        /*2b80*/ 	.byte	0x04, 0x11
        /*2b82*/ 	.short	(.L_1905 - .L_1904)
	.align		4
.L_1904:
        /*2b84*/ 	.word	index@($__internal_176_$__cuda_sm70_shflsync_bfly_p)
        /*2b88*/ 	.word	0x00000000


	//----- nvinfo : EIATTR_FRAME_SIZE
	.align		4
.L_1905:
        /*2b8c*/ 	.byte	0x04, 0x11
        /*2b8e*/ 	.short	(.L_1907 - .L_1906)
	.align		4
.L_1906:
        /*2b90*/ 	.word	index@(_ZN4vllm25paged_attention_v2_kernelI13__nv_bfloat16hLi96ELi32ELi128ELNS_18Fp8KVCacheDataTypeE1ELb1ELi512EEEvPfS3_PT_PKS4_PKT0_SA_ifPKiSC_iPKfiiiSE_SE_iiiii)
        /*2b94*/ 	.word	0x00000000


	//----- nvinfo : EIATTR_REGCOUNT
	.align		4
.L_1907:
        /*2b98*/ 	.byte	0x04, 0x2f
        /*2b9a*/ 	.short	(.L_1909 - .L_1908)
	.align		4
.L_1908:
        /*2b9c*/ 	.word	index@(_ZN4vllm25paged_attention_v2_kernelI13__nv_bfloat16hLi112ELi32ELi128ELNS_18Fp8KVCacheDataTypeE1ELb1ELi512EEEvPfS3_PT_PKS4_PKT0_SA_ifPKiSC_iPKfiiiSE_SE_iiiii)
        /*2ba0*/ 	.word	0x00000025


	//----- nvinfo : EIATTR_FRAME_SIZE
	.align		4
.L_1909:
        /*2ba4*/ 	.byte	0x04, 0x11
        /*2ba6*/ 	.short	(.L_1911 - .L_1910)
	.align		4
.L_1910:
        /*2ba8*/ 	.word	index@($__internal_175_$__cuda_sm70_shflsync_bfly_p)
        /*2bac*/ 	.word	0x00000000


	//----- nvinfo : EIATTR_FRAME_SIZE
	.align		4
.L_1911:
        /*2bb0*/ 	.byte	0x04, 0x11
        /*2bb2*/ 	.short	(.L_1913 - .L_1912)
	.align		4
.L_1912:
        /*2bb4*/ 	.word	index@(_ZN4vllm25paged_attention_v2_kernelI13__nv_bfloat16hLi112ELi32ELi128ELNS_18Fp8KVCacheDataTypeE1ELb1ELi512EEEvPfS3_PT_PKS4_PKT0_SA_ifPKiSC_iPKfiiiSE_SE_iiiii)
        /*2bb8*/ 	.word	0x00000000


	//----- nvinfo : EIATTR_REGCOUNT
	.align		4
.L_1913:
        /*2bbc*/ 	.byte	0x04, 0x2f
        /*2bbe*/ 	.short	(.L_1915 - .L_1914)
	.align		4
.L_1914:
        /*2bc0*/ 	.word	index@(_ZN4vllm25paged_attention_v2_kernelI13__nv_bfloat16hLi120ELi32ELi128ELNS_18Fp8KVCacheDataTypeE1ELb1ELi512EEEvPfS3_PT_PKS4_PKT0_SA_ifPKiSC_iPKfiiiSE_SE_iiiii)
        /*2bc4*/ 	.word	0x00000026


	//----- nvinfo : EIATTR_FRAME_SIZE
	.align		4
.L_1915:
        /*2bc8*/ 	.byte	0x04, 0x11
        /*2bca*/ 	.short	(.L_1917 - .L_1916)
	.align		4
.L_1916:
        /*2bcc*/ 	.word	index@($__internal_174_$__cuda_sm70_shflsync_bfly_p)
        /*2bd0*/ 	.word	0x00000000


	//----- nvinfo : EIATTR_FRAME_SIZE
	.align		4
.L_1917:
        /*2bd4*/ 	.byte	0x04, 0x11
        /*2bd6*/ 	.short	(.L_1919 - .L_1918)
	.align		4
.L_1918:
        /*2bd8*/ 	.word	index@(_ZN4vllm25paged_attention_v2_kernelI13__nv_bfloat16hLi120ELi32ELi128ELNS_18Fp8KVCacheDataTypeE1ELb1ELi512EEEvPfS3_PT_PKS4_PKT0_SA_ifPKiSC_iPKfiiiSE_SE_iiiii)
        /*2bdc*/ 	.word	0x00000000


	//----- nvinfo : EIATTR_REGCOUNT
	.align		4
.L_1919:
        /*2be0*/ 	.byte	0x04, 0x2f
        /*2be2*/ 	.short	(.L_1921 - .L_1920)
	.align		4
.L_1920:
        /*2be4*/ 	.word	index@(_ZN4vllm25paged_attention_v2_kernelI13__nv_bfloat16hLi128ELi32ELi128ELNS_18Fp8KVCacheDataTypeE1ELb1ELi512EEEvPfS3_PT_PKS4_PKT0_SA_ifPKiSC_iPKfiiiSE_SE_iiiii)
        /*2be8*/ 	.word	0x00000028


	//----- nvinfo : EIATTR_FRAME_SIZE
	.align		4
.L_1921:
        /*2bec*/ 	.byte	0x04, 0x11
        /*2bee*/ 	.short	(.L_1923 - .L_1922)
	.align		4
.L_1922:
        /*2bf0*/ 	.word	index@($__internal_173_$__cuda_sm70_shflsync_bfly_p)
        /*2bf4*/ 	.word	0x00000000


	//----- nvinfo : EIATTR_FRAME_SIZE
	.align		4
.L_1923:
        /*2bf8*/ 	.byte	0x04, 0x11
        /*2bfa*/ 	.short	(.L_1925 - .L_1924)
	.align		4
.L_1924:
        /*2bfc*/ 	.word	index@(_ZN4vllm25paged_attention_v2_kernelI13__nv_bfloat16hLi128ELi32ELi128ELNS_18Fp8KVCacheDataTypeE1ELb1ELi512EEEvPfS3_PT_PKS4_PKT0_SA_ifPKiSC_iPKfiiiSE_SE_iiiii)
        /*2c00*/ 	.word	0x00000000


	//----- nvinfo : EIATTR_REGCOUNT
	.align		4
.L_1925:
        /*2c04*/ 	.byte	0x04, 0x2f
        /*2c06*/ 	.short	(.L_1927 - .L_1926)
	.align		4
.L_1926:
        /*2c08*/ 	.word	index@(_ZN4vllm25paged_attention_v2_kernelI13__nv_bfloat16hLi192ELi32ELi128ELNS_18Fp8KVCacheDataTypeE1ELb1ELi512EEEvPfS3_PT_PKS4_PKT0_SA_ifPKiSC_iPKfiiiSE_SE_iiiii)
        /*2c0c*/ 	.word	0x00000034


	//----- nvinfo : EIATTR_FRAME_SIZE
	.align		4
.L_1927:
        /*2c10*/ 	.byte	0x04, 0x11
        /*2c12*/ 	.short	(.L_1929 - .L_1928)
	.align		4
.L_1928:
        /*2c14*/ 	.word	index@($__internal_172_$__cuda_sm70_shflsync_bfly_p)
        /*2c18*/ 	.word	0x00000000


	//----- nvinfo : EIATTR_FRAME_SIZE
	.align		4
.L_1929:
        /*2c1c*/ 	.byte	0x04, 0x11
        /*2c1e*/ 	.short	(.L_1931 - .L_1930)
	.align		4
.L_1930:
        /*2c20*/ 	.word	index@(_ZN4vllm25paged_attention_v2_kernelI13__nv_bfloat16hLi192ELi32ELi128ELNS_18Fp8KVCacheDataTypeE1ELb1ELi512EEEvPfS3_PT_PKS4_PKT0_SA_ifPKiSC_iPKfiiiSE_SE_iiiii)
        /*2c24*/ 	.word	0x00000000


	//----- nvinfo : EIATTR_REGCOUNT
	.align		4
.L_1931:
        /*2c28*/ 	.byte	0x04, 0x2f
        /*2c2a*/ 	.short	(.L_1933 - .L_1932)
	.align		4
.L_1932:
        /*2c2c*/ 	.word	index@(_ZN4vllm25paged_attention_v2_kernelI13__nv_bfloat16hLi256ELi32ELi128ELNS_18Fp8KVCacheDataTypeE1ELb1ELi512EEEvPfS3_PT_PKS4_PKT0_SA_ifPKiSC_iPKfiiiSE_SE_iiiii)
        /*2c30*/ 	.word	0x00000037


	//----- nvinfo : EIATTR_FRAME_SIZE
	.align		4
.L_1933:
        /*2c34*/ 	.byte	0x04, 0x11
        /*2c36*/ 	.short	(.L_1935 - .L_1934)
	.align		4
.L_1934:
        /*2c38*/ 	.word	index@($__internal_171_$__cuda_sm70_shflsync_bfly_p)
        /*2c3c*/ 	.word	0x00000000


	//----- nvinfo : EIATTR_FRAME_SIZE
	.align		4
.L_1935:
        /*2c40*/ 	.byte	0x04, 0x11
        /*2c42*/ 	.short	(.L_1937 - .L_1936)
	.align		4
.L_1936:
        /*2c44*/ 	.word	index@(_ZN4vllm25paged_attention_v2_kernelI13__nv_bfloat16hLi256ELi32ELi128ELNS_18Fp8KVCacheDataTypeE1ELb1ELi512EEEvPfS3_PT_PKS4_PKT0_SA_ifPKiSC_iPKfiiiSE_SE_iiiii)
        /*2c48*/ 	.word	0x00000000


	//----- nvinfo : EIATTR_REGCOUNT
	.align		4
.L_1937:
        /*2c4c*/ 	.byte	0x04, 0x2f
        /*2c4e*/ 	.short	(.L_1939 - .L_1938)
	.align		4
.L_1938:
        /*2c50*/ 	.word	index@(_ZN4vllm25paged_attention_v2_kernelI13__nv_bfloat16hLi32ELi32ELi128ELNS_18Fp8KVCacheDataTypeE1ELb0ELi512EEEvPfS3_PT_PKS4_PKT0_SA_ifPKiSC_iPKfiiiSE_SE_iiiii)
        /*2c54*/ 	.word	0x00000020


	//----- nvinfo : EIATTR_FRAME_SIZE
	.align		4
.L_1939:
        /*2c58*/ 	.byte	0x04, 0x11
        /*2c5a*/ 	.short	(.L_1941 - .L_1940)
	.align		4
.L_1940:
        /*2c5c*/ 	.word	index@($__internal_170_$__cuda_sm70_shflsync_bfly_p)
        /*2c60*/ 	.word	0x00000000


	//----- nvinfo : EIATTR_FRAME_SIZE
	.align		4
.L_1941:
        /*2c64*/ 	.byte	0x04, 0x11
        /*2c66*/ 	.short	(.L_1943 - .L_1942)
	.align		4
.L_1942:
        /*2c68*/ 	.word	index@(_ZN4vllm25paged_attention_v2_kernelI13__nv_bfloat16hLi32ELi32ELi128ELNS_18Fp8KVCacheDataTypeE1ELb0ELi512EEEvPfS3_PT_PKS4_PKT0_SA_ifPKiSC_iPKfiiiSE_SE_iiiii)
        /*2c6c*/ 	.word	0x00000000


	//----- nvinfo : EIATTR_REGCOUNT
	.align		4
.L_1943:
        /*2c70*/ 	.byte	0x04, 0x2f
        /*2c72*/ 	.short	(.L_1945 - .L_1944)
	.align		4
.L_1944:
        /*2c74*/ 	.word	index@(_ZN4vllm25paged_attention_v2_kernelI13__nv_bfloat16hLi64ELi32ELi128ELNS_18Fp8KVCacheDataTypeE1ELb0ELi512EEEvPfS3_PT_PKS4_PKT0_SA_ifPKiSC_iPKfiiiSE_SE_iiiii)
        /*2c78*/ 	.word	0x00000020


	//----- nvinfo : EIATTR_FRAME_SIZE
	.align		4
.L_1945:
        /*2c7c*/ 	.byte	0x04, 0x11
        /*2c7e*/ 	.short	(.L_1947 - .L_1946)
	.align		4
.L_1946:
        /*2c80*/ 	.word	index@($__internal_169_$__cuda_sm70_shflsync_bfly_p)
        /*2c84*/ 	.word	0x00000000


	//----- nvinfo : EIATTR_FRAME_SIZE
	.align		4
.L_1947:
        /*2c88*/ 	.byte	0x04, 0x11
        /*2c8a*/ 	.short	(.L_1949 - .L_1948)
	.align		4
.L_1948:
        /*2c8c*/ 	.word	index@(_ZN4vllm25paged_attention_v2_kernelI13__nv_bfloat16hLi64ELi32ELi128ELNS_18Fp8KVCacheDataTypeE1ELb0ELi512EEEvPfS3_PT_PKS4_PKT0_SA_ifPKiSC_iPKfiiiSE_SE_iiiii)
        /*2c90*/ 	.word	0x00000000


	//----- nvinfo : EIATTR_REGCOUNT
	.align		4
.L_1949:
        /*2c94*/ 	.byte	0x04, 0x2f
        /*2c96*/ 	.short	(.L_1951 - .L_1950)
	.align		4
.L_1950:
        /*2c98*/ 	.word	index@(_ZN4vllm25paged_attention_v2_kernelI13__nv_bfloat16hLi80ELi32ELi128ELNS_18Fp8KVCacheDataTypeE1ELb0ELi512EEEvPfS3_PT_PKS4_PKT0_SA_ifPKiSC_iPKfiiiSE_SE_iiiii)
        /*2c9c*/ 	.word	0x00000020


	//----- nvinfo : EIATTR_FRAME_SIZE
	.align		4
.L_1951:
        /*2ca0*/ 	.byte	0x04, 0x11
        /*2ca2*/ 	.short	(.L_1953 - .L_1952)
	.align		4
.L_1952:
        /*2ca4*/ 	.word	index@($__internal_168_$__cuda_sm70_shflsync_bfly_p)
        /*2ca8*/ 	.word	0x00000000


	//----- nvinfo : EIATTR_FRAME_SIZE
	.align		4
.L_1953:
        /*2cac*/ 	.byte	0x04, 0x11
        /*2cae*/ 	.short	(.L_1955 - .L_1954)
	.align		4
.L_1954:
        /*2cb0*/ 	.word	index@(_ZN4vllm25paged_attention_v2_kernelI13__nv_bfloat16hLi80ELi32ELi128ELNS_18Fp8KVCacheDataTypeE1ELb0ELi512EEEvPfS3_PT_PKS4_PKT0_SA_ifPKiSC_iPKfiiiSE_SE_iiiii)
        /*2cb4*/ 	.word	0x00000000


	//----- nvinfo : EIATTR_REGCOUNT
	.align		4
.L_1955:
        /*2cb8*/ 	.byte	0x04, 0x2f
        /*2cba*/ 	.short	(.L_1957 - .L_1956)
	.align		4
.L_1956:
        /*2cbc*/ 	.word	index@(_ZN4vllm25paged_attention_v2_kernelI13__nv_bfloat16hLi96ELi32ELi128ELNS_18Fp8KVCacheDataTypeE1ELb0ELi512EEEvPfS3_PT_PKS4_PKT0_SA_ifPKiSC_iPKfiiiSE_SE_iiiii)
        /*2cc0*/ 	.word	0x00000020


	//----- nvinfo : EIATTR_FRAME_SIZE
	.align		4
.L_1957:
        /*2cc4*/ 	.byte	0x04, 0x11
        /*2cc6*/ 	.short	(.L_1959 - .L_1958)
	.align		4
.L_1958:
        /*2cc8*/ 	.word	index@($__internal_167_$__cuda_sm70_shflsync_bfly_p)
        /*2ccc*/ 	.word	0x00000000


	//----- nvinfo : EIATTR_FRAME_SIZE
	.align		4
.L_1959:
        /*2cd0*/ 	.byte	0x04, 0x11
        /*2cd2*/ 	.short	(.L_1961 - .L_1960)
	.align		4
.L_1960:
        /*2cd4*/ 	.word	index@(_ZN4vllm25paged_attention_v2_kernelI13__nv_bfloat16hLi96ELi32ELi128ELNS_18Fp8KVCacheDataTypeE1ELb0ELi512EEEvPfS3_PT_PKS4_PKT0_SA_ifPKiSC_iPKfiiiSE_SE_iiiii)
        /*2cd8*/ 	.word	0x00000000


	//----- nvinfo : EIATTR_REGCOUNT
	.align		4
.L_1961:
        /*2cdc*/ 	.byte	0x04, 0x2f
        /*2cde*/ 	.short	(.L_1963 - .L_1962)
	.align		4
.L_1962:
        /*2ce0*/ 	.word	index@(_ZN4vllm25paged_attention_v2_kernelI13__nv_bfloat16hLi112ELi32ELi128ELNS_18Fp8KVCacheDataTypeE1ELb0ELi512EEEvPfS3_PT_PKS4_PKT0_SA_ifPKiSC_iPKfiiiSE_SE_iiiii)
        /*2ce4*/ 	.word	0x00000020


	//----- nvinfo : EIATTR_FRAME_SIZE
	.align		4
.L_1963:
        /*2ce8*/ 	.byte	0x04, 0x11
        /*2cea*/ 	.short	(.L_1965 - .L_1964)
	.align		4
.L_1964:
        /*2cec*/ 	.word	index@($__internal_166_$__cuda_sm70_shflsync_bfly_p)
        /*2cf0*/ 	.word	0x00000000


	//----- nvinfo : EIATTR_FRAME_SIZE
	.align		4
.L_1965:
        /*2cf4*/ 	.byte	0x04, 0x11
        /*2cf6*/ 	.short	(.L_1967 - .L_1966)
	.align		4
.L_1966:
        /*2cf8*/ 	.word	index@(_ZN4vllm25paged_attention_v2_kernelI13__nv_bfloat16hLi112ELi32ELi128ELNS_18Fp8KVCacheDataTypeE1ELb0ELi512EEEvPfS3_PT_PKS4_PKT0_SA_ifPKiSC_iPKfiiiSE_SE_iiiii)
        /*2cfc*/ 	.word	0x00000000


	//----- nvinfo : EIATTR_REGCOUNT
	.align		4
.L_1967:
        /*2d00*/ 	.byte	0x04, 0x2f
        /*2d02*/ 	.short	(.L_1969 - .L_1968)
	.align		4
.L_1968:
        /*2d04*/ 	.word	index@(_ZN4vllm25paged_attention_v2_kernelI13__nv_bfloat16hLi120ELi32ELi128ELNS_18Fp8KVCacheDataTypeE1ELb0ELi512EEEvPfS3_PT_PKS4_PKT0_SA_ifPKiSC_iPKfiiiSE_SE_iiiii)
        /*2d08*/ 	.word	0x00000020


	//----- nvinfo : EIATTR_FRAME_SIZE
	.align		4
.L_1969:
        /*2d0c*/ 	.byte	0x04, 0x11
        /*2d0e*/ 	.short	(.L_1971 - .L_1970)
	.align		4
.L_1970:
        /*2d10*/ 	.word	index@($__internal_165_$__cuda_sm70_shflsync_bfly_p)
        /*2d14*/ 	.word	0x00000000


	//----- nvinfo : EIATTR_FRAME_SIZE
	.align		4
.L_1971:
        /*2d18*/ 	.byte	0x04, 0x11
        /*2d1a*/ 	.short	(.L_1973 - .L_1972)
	.align		4
.L_1972:
        /*2d1c*/ 	.word	index@(_ZN4vllm25paged_attention_v2_kernelI13__nv_bfloat16hLi120ELi32ELi128ELNS_18Fp8KVCacheDataTypeE1ELb0ELi512EEEvPfS3_PT_PKS4_PKT0_SA_ifPKiSC_iPKfiiiSE_SE_iiiii)
        /*2d20*/ 	.word	0x00000000


	//----- nvinfo : EIATTR_REGCOUNT
	.align		4
.L_1973:
        /*2d24*/ 	.byte	0x04, 0x2f
        /*2d26*/ 	.short	(.L_1975 - .L_1974)
	.align		4
.L_1974:
        /*2d28*/ 	.word	index@(_ZN4vllm25paged_attention_v2_kernelI13__nv_bfloat16hLi128ELi32ELi128ELNS_18Fp8KVCacheDataTypeE1ELb0ELi512EEEvPfS3_PT_PKS4_PKT0_SA_ifPKiSC_iPKfiiiSE_SE_iiiii)
        /*2d2c*/ 	.word	0x00000020


	//----- nvinfo : EIATTR_FRAME_SIZE
	.align		4
.L_1975:
        /*2d30*/ 	.byte	0x04, 0x11
        /*2d32*/ 	.short	(.L_1977 - .L_1976)
	.align		4
.L_1976:
        /*2d34*/ 	.word	index@($__internal_164_$__cuda_sm70_shflsync_bfly_p)
        /*2d38*/ 	.word	0x00000000


	//----- nvinfo : EIATTR_FRAME_SIZE
	.align		4
.L_1977:
        /*2d3c*/ 	.byte	0x04, 0x11
        /*2d3e*/ 	.short	(.L_1979 - .L_1978)
	.align		4
.L_1978:
        /*2d40*/ 	.word	index@(_ZN4vllm25paged_attention_v2_kernelI13__nv_bfloat16hLi128ELi32ELi128ELNS_18Fp8KVCacheDataTypeE1ELb0ELi512EEEvPfS3_PT_PKS4_PKT0_SA_ifPKiSC_iPKfiiiSE_SE_iiiii)
        /*2d44*/ 	.word	0x00000000


	//----- nvinfo : EIATTR_REGCOUNT
	.align		4
.L_1979:
        /*2d48*/ 	.byte	0x04, 0x2f
        /*2d4a*/ 	.short	(.L_1981 - .L_1980)
	.align		4
.L_1980:
        /*2d4c*/ 	.word	index@(_ZN4vllm25paged_attention_v2_kernelI13__nv_bfloat16hLi192ELi32ELi128ELNS_18Fp8KVCacheDataTypeE1ELb0ELi512EEEvPfS3_PT_PKS4_PKT0_SA_ifPKiSC_iPKfiiiSE_SE_iiiii)
        /*2d50*/ 	.word	0x00000020


	//----- nvinfo : EIATTR_FRAME_SIZE
	.align		4
.L_1981:
        /*2d54*/ 	.byte	0x04, 0x11
        /*2d56*/ 	.short	(.L_1983 - .L_1982)
	.align		4
.L_1982:
        /*2d58*/ 	.word	index@($__internal_163_$__cuda_sm70_shflsync_bfly_p)
        /*2d5c*/ 	.word	0x00000000


	//----- nvinfo : EIATTR_FRAME_SIZE
	.align		4
.L_1983:
        /*2d60*/ 	.byte	0x04, 0x11
        /*2d62*/ 	.short	(.L_1985 - .L_1984)
	.align		4
.L_1984:
        /*2d64*/ 	.word	index@(_ZN4vllm25paged_attention_v2_kernelI13__nv_bfloat16hLi192ELi32ELi128ELNS_18Fp8KVCacheDataTypeE1ELb0ELi512EEEvPfS3_PT_PKS4_PKT0_SA_ifPKiSC_iPKfiiiSE_SE_iiiii)
        /*2d68*/ 	.word	0x00000000


	//----- nvinfo : EIATTR_REGCOUNT
	.align		4
.L_1985:
        /*2d6c*/ 	.byte	0x04, 0x2f
        /*2d6e*/ 	.short	(.L_1987 - .L_1986)
	.align		4
.L_1986:
        /*2d70*/ 	.word	index@(_ZN4vllm25paged_attention_v2_kernelI13__nv_bfloat16hLi256ELi32ELi128ELNS_18Fp8KVCacheDataTypeE1ELb0ELi512EEEvPfS3_PT_PKS4_PKT0_SA_ifPKiSC_iPKfiiiSE_SE_iiiii)
        /*2d74*/ 	.word	0x00000030


	//----- nvinfo : EIATTR_FRAME_SIZE
	.align		4
.L_1987:
        /*2d78*/ 	.byte	0x04, 0x11
        /*2d7a*/ 	.short	(.L_1989 - .L_1988)
	.align		4
.L_1988:
        /*2d7c*/ 	.word	index@($__internal_162_$__cuda_sm70_shflsync_bfly_p)
        /*2d80*/ 	.word	0x00000000


	//----- nvinfo : EIATTR_FRAME_SIZE
	.align		4
.L_1989:
        /*2d84*/ 	.byte	0x04, 0x11
        /*2d86*/ 	.short	(.L_1991 - .L_1990)
	.align		4
.L_1990:
        /*2d88*/ 	.word	index@(_ZN4vllm25paged_attention_v2_kernelI13__nv_bfloat16hLi256ELi32ELi128ELNS_18Fp8KVCacheDataTypeE1ELb0ELi512EEEvPfS3_PT_PKS4_PKT0_SA_ifPKiSC_iPKfiiiSE_SE_iiiii)
        /*2d8c*/ 	.word	0x00000000


	//----- nvinfo : EIATTR_REGCOUNT
	.align		4
.L_1991:
        /*2d90*/ 	.byte	0x04, 0x2f
        /*2d92*/ 	.short	(.L_1993 - .L_1992)
	.align		4
.L_1992:
        /*2d94*/ 	.word	index@(_ZN4vllm25paged_attention_v2_kernelIfhLi32ELi8ELi128ELNS_18Fp8KVCacheDataTypeE2ELb1ELi512EEEvPfS2_PT_PKS3_PKT0_S9_ifPKiSB_iPKfiiiSD_SD_iiiii)
        /*2d98*/ 	.word	0x00000020


	//----- nvinfo : EIATTR_FRAME_SIZE
	.align		4
.L_1993:
        /*2d9c*/ 	.byte	0x04, 0x11
        /*2d9e*/ 	.short	(.L_1995 - .L_1994)
	.align		4
.L_1994:
        /*2da0*/ 	.word	index@($__internal_161_$__cuda_sm70_shflsync_bfly_p)
        /*2da4*/ 	.word	0x00000000


	//----- nvinfo : EIATTR_FRAME_SIZE
	.align		4
.L_1995:
        /*2da8*/ 	.byte	0x04, 0x11
        /*2daa*/ 	.short	(.L_1997 - .L_1996)
	.align		4
.L_1996:
        /*2dac*/ 	.word	index@(_ZN4vllm25paged_attention_v2_kernelIfhLi32ELi8ELi128ELNS_18Fp8KVCacheDataTypeE2ELb1ELi512EEEvPfS2_PT_PKS3_PKT0_S9_ifPKiSB_iPKfiiiSD_SD_iiiii)
        /*2db0*/ 	.word	0x00000000


	//----- nvinfo : EIATTR_REGCOUNT
	.align		4
.L_1997:
        /*2db4*/ 	.byte	0x04, 0x2f
        /*2db6*/ 	.short	(.L_1999 - .L_1998)
	.align		4
.L_1998:
        /*2db8*/ 	.word	index@(_ZN4vllm25paged_attention_v2_kernelIfhLi64ELi8ELi128ELNS_18Fp8KVCacheDataTypeE2ELb1ELi512EEEvPfS2_PT_PKS3_PKT0_S9_ifPKiSB_iPKfiiiSD_SD_iiiii)
        /*2dbc*/ 	.word	0x00000020


	//----- nvinfo : EIATTR_FRAME_SIZE
	.align		4
.L_1999:
        /*2dc0*/ 	.byte	0x04, 0x11
        /*2dc2*/ 	.short	(.L_2001 - .L_2000)
	.align		4
.L_2000:
        /*2dc4*/ 	.word	index@($__internal_160_$__cuda_sm70_shflsync_bfly_p)
        /*2dc8*/ 	.word	0x00000000


	//----- nvinfo : EIATTR_FRAME_SIZE
	.align		4
.L_2001:
        /*2dcc*/ 	.byte	0x04, 0x11
        /*2dce*/ 	.short	(.L_2003 - .L_2002)
	.align		4
.L_2002:
        /*2dd0*/ 	.word	index@(_ZN4vllm25paged_attention_v2_kernelIfhLi64ELi8ELi128ELNS_18Fp8KVCacheDataTypeE2ELb1ELi512EEEvPfS2_PT_PKS3_PKT0_S9_ifPKiSB_iPKfiiiSD_SD_iiiii)
        /*2dd4*/ 	.word	0x00000000


	//----- nvinfo : EIATTR_REGCOUNT
	.align		4
.L_2003:
        /*2dd8*/ 	.byte	0x04, 0x2f
        /*2dda*/ 	.short	(.L_2005 - .L_2004)
	.align		4
.L_2004:
        /*2ddc*/ 	.word	index@(_ZN4vllm25paged_attention_v2_kernelIfhLi80ELi8ELi128ELNS_18Fp8KVCacheDataTypeE2ELb1ELi512EEEvPfS2_PT_PKS3_PKT0_S9_ifPKiSB_iPKfiiiSD_SD_iiiii)
        /*2de0*/ 	.word	0x00000020


	//----- nvinfo : EIATTR_FRAME_SIZE
	.align		4
.L_2005:
        /*2de4*/ 	.byte	0x04, 0x11
        /*2de6*/ 	.short	(.L_2007 - .L_2006)
	.align		4
.L_2006:
        /*2de8*/ 	.word	index@($__internal_159_$__cuda_sm70_shflsync_bfly_p)
        /*2dec*/ 	.word	0x00000000


	//----- nvinfo : EIATTR_FRAME_SIZE
	.align		4
.L_2007:
        /*2df0*/ 	.byte	0x04, 0x11
        /*2df2*/ 	.short	(.L_2009 - .L_2008)
	.align		4
.L_2008:
        /*2df4*/ 	.word	index@(_ZN4vllm25paged_attention_v2_kernelIfhLi80ELi8ELi128ELNS_18Fp8KVCacheDataTypeE2ELb1ELi512EEEvPfS2_PT_PKS3_PKT0_S9_ifPKiSB_iPKfiiiSD_SD_iiiii)
        /*2df8*/ 	.word	0x00000000


	//----- nvinfo : EIATTR_REGCOUNT
	.align		4
.L_2009:
        /*2dfc*/ 	.byte	0x04, 0x2f
        /*2dfe*/ 	.short	(.L_2011 - .L_2010)
	.align		4
.L_2010:
        /*2e00*/ 	.word	index@(_ZN4vllm25paged_attention_v2_kernelIfhLi96ELi8ELi128ELNS_18Fp8KVCacheDataTypeE2ELb1ELi512EEEvPfS2_PT_PKS3_PKT0_S9_ifPKiSB_iPKfiiiSD_SD_iiiii)
        /*2e04*/ 	.word	0x00000020


	//----- nvinfo : EIATTR_FRAME_SIZE
	.align		4
.L_2011:
        /*2e08*/ 	.byte	0x04, 0x11
        /*2e0a*/ 	.short	(.L_2013 - .L_2012)
	.align		4
.L_2012:
        /*2e0c*/ 	.word	index@($__internal_158_$__cuda_sm70_shflsync_bfly_p)
        /*2e10*/ 	.word	0x00000000


	//----- nvinfo : EIATTR_FRAME_SIZE
	.align		4
.L_2013:
        /*2e14*/ 	.byte	0x04, 0x11
        /*2e16*/ 	.short	(.L_2015 - .L_2014)
	.align		4
.L_2014:
        /*2e18*/ 	.word	index@(_ZN4vllm25paged_attention_v2_kernelIfhLi96ELi8ELi128ELNS_18Fp8KVCacheDataTypeE2ELb1ELi512EEEvPfS2_PT_PKS3_PKT0_S9_ifPKiSB_iPKfiiiSD_SD_iiiii)
        /*2e1c*/ 	.word	0x00000000


	//----- nvinfo : EIATTR_REGCOUNT
	.align		4
.L_2015:
        /*2e20*/ 	.byte	0x04, 0x2f
        /*2e22*/ 	.short	(.L_2017 - .L_2016)
	.align		4
.L_2016:
        /*2e24*/ 	.word	index@(_ZN4vllm25paged_attention_v2_kernelIfhLi112ELi8ELi128ELNS_18Fp8KVCacheDataTypeE2ELb1ELi512EEEvPfS2_PT_PKS3_PKT0_S9_ifPKiSB_iPKfiiiSD_SD_iiiii)
        /*2e28*/ 	.word	0x00000020


	//----- nvinfo : EIATTR_FRAME_SIZE
	.align		4
.L_2017:
        /*2e2c*/ 	.byte	0x04, 0x11
        /*2e2e*/ 	.short	(.L_2019 - .L_2018)
	.align		4
.L_2018:
        /*2e30*/ 	.word	index@($__internal_157_$__cuda_sm70_shflsync_bfly_p)
        /*2e34*/ 	.word	0x00000000


	//----- nvinfo : EIATTR_FRAME_SIZE
	.align		4
.L_2019:
        /*2e38*/ 	.byte	0x04, 0x11
        /*2e3a*/ 	.short	(.L_2021 - .L_2020)
	.align		4
.L_2020:
        /*2e3c*/ 	.word	index@(_ZN4vllm25paged_attention_v2_kernelIfhLi112ELi8ELi128ELNS_18Fp8KVCacheDataTypeE2ELb1ELi512EEEvPfS2_PT_PKS3_PKT0_S9_ifPKiSB_iPKfiiiSD_SD_iiiii)
        /*2e40*/ 	.word	0x00000000


	//----- nvinfo : EIATTR_REGCOUNT
	.align		4
.L_2021:
        /*2e44*/ 	.byte	0x04, 0x2f
        /*2e46*/ 	.short	(.L_2023 - .L_2022)
	.align		4
.L_2022:
        /*2e48*/ 	.word	index@(_ZN4vllm25paged_attention_v2_kernelIfhLi120ELi8ELi128ELNS_18Fp8KVCacheDataTypeE2ELb1ELi512EEEvPfS2_PT_PKS3_PKT0_S9_ifPKiSB_iPKfiiiSD_SD_iiiii)
        /*2e4c*/ 	.word	0x00000020


	//----- nvinfo : EIATTR_FRAME_SIZE
	.align		4
.L_2023:
        /*2e50*/ 	.byte	0x04, 0x11
        /*2e52*/ 	.short	(.L_2025 - .L_2024)
	.align		4
.L_2024:
        /*2e54*/ 	.word	index@($__internal_156_$__cuda_sm70_shflsync_bfly_p)
        /*2e58*/ 	.word	0x00000000


	//----- nvinfo : EIATTR_FRAME_SIZE
	.align		4
.L_2025:
        /*2e5c*/ 	.byte	0x04, 0x11
        /*2e5e*/ 	.short	(.L_2027 - .L_2026)
	.align		4
.L_2026:
        /*2e60*/ 	.word	index@(_ZN4vllm25paged_attention_v2_kernelIfhLi120ELi8ELi128ELNS_18Fp8KVCacheDataTypeE2ELb1ELi512EEEvPfS2_PT_PKS3_PKT0_S9_ifPKiSB_iPKfiiiSD_SD_iiiii)
        /*2e64*/ 	.word	0x00000000


	//----- nvinfo : EIATTR_REGCOUNT
	.align		4
.L_2027:
        /*2e68*/ 	.byte	0x04, 0x2f
        /*2e6a*/ 	.short	(.L_2029 - .L_2028)
	.align		4
.L_2028:
        /*2e6c*/ 	.word	index@(_ZN4vllm25paged_attention_v2_kernelIfhLi128ELi8ELi128ELNS_18Fp8KVCacheDataTypeE2ELb1ELi512EEEvPfS2_PT_PKS3_PKT0_S9_ifPKiSB_iPKfiiiSD_SD_iiiii)
        /*2e70*/ 	.word	0x00000020


	//----- nvinfo : EIATTR_FRAME_SIZE
	.align		4
.L_2029:
        /*2e74*/ 	.byte	0x04, 0x11
        /*2e76*/ 	.short	(.L_2031 - .L_2030)
	.align		4
.L_2030:
        /*2e78*/ 	.word	index@($__internal_155_$__cuda_sm70_shflsync_bfly_p)
        /*2e7c*/ 	.word	0x00000000


	//----- nvinfo : EIATTR_FRAME_SIZE
	.align		4
.L_2031:
        /*2e80*/ 	.byte	0x04, 0x11
        /*2e82*/ 	.short	(.L_2033 - .L_2032)
	.align		4
.L_2032:
        /*2e84*/ 	.word	index@(_ZN4vllm25paged_attention_v2_kernelIfhLi128ELi8ELi128ELNS_18Fp8KVCacheDataTypeE2ELb1ELi512EEEvPfS2_PT_PKS3_PKT0_S9_ifPKiSB_iPKfiiiSD_SD_iiiii)
        /*2e88*/ 	.word	0x00000000


	//----- nvinfo : EIATTR_REGCOUNT
	.align		4
.L_2033:
        /*2e8c*/ 	.byte	0x04, 0x2f
        /*2e8e*/ 	.short	(.L_2035 - .L_2034)
	.align		4
.L_2034:
        /*2e90*/ 	.word	index@(_ZN4vllm25paged_attention_v2_kernelIfhLi192ELi8ELi128ELNS_18Fp8KVCacheDataTypeE2ELb1ELi512EEEvPfS2_PT_PKS3_PKT0_S9_ifPKiSB_iPKfiiiSD_SD_iiiii)
        /*2e94*/ 	.word	0x00000028


	//----- nvinfo : EIATTR_FRAME_SIZE
	.align		4
.L_2035:
        /*2e98*/ 	.byte	0x04, 0x11
        /*2e9a*/ 	.short	(.L_2037 - .L_2036)
	.align		4
.L_2036:
        /*2e9c*/ 	.word	index@($__internal_154_$__cuda_sm70_shflsync_bfly_p)
        /*2ea0*/ 	.word	0x00000000


	//----- nvinfo : EIATTR_FRAME_SIZE
	.align		4
.L_2037:
        /*2ea4*/ 	.byte	0x04, 0x11
        /*2ea6*/ 	.short	(.L_2039 - .L_2038)
	.align		4
.L_2038:
        /*2ea8*/ 	.word	index@(_ZN4vllm25paged_attention_v2_kernelIfhLi192ELi8ELi128ELNS_18Fp8KVCacheDataTypeE2ELb1ELi512EEEvPfS2_PT_PKS3_PKT0_S9_ifPKiSB_iPKfiiiSD_SD_iiiii)
        /*2eac*/ 	.word	0x00000000


	//----- nvinfo : EIATTR_REGCOUNT
	.align		4
.L_2039:
        /*2eb0*/ 	.byte	0x04, 0x2f
        /*2eb2*/ 	.short	(.L_2041 - .L_2040)
	.align		4
.L_2040:
        /*2eb4*/ 	.word	index@(_ZN4vllm25paged_attention_v2_kernelIfhLi256ELi8ELi128ELNS_18Fp8KVCacheDataTypeE2ELb1ELi512EEEvPfS2_PT_PKS3_PKT0_S9_ifPKiSB_iPKfiiiSD_SD_iiiii)
        /*2eb8*/ 	.word	0x00000028


	//----- nvinfo : EIATTR_FRAME_SIZE
	.align		4
.L_2041:
        /*2ebc*/ 	.byte	0x04, 0x11
        /*2ebe*/ 	.short	(.L_2043 - .L_2042)
	.align		4
.L_2042:
        /*2ec0*/ 	.word	index@($__internal_153_$__cuda_sm70_shflsync_bfly_p)
        /*2ec4*/ 	.word	0x00000000


	//----- nvinfo : EIATTR_FRAME_SIZE
	.align		4
.L_2043:
        /*2ec8*/ 	.byte	0x04, 0x11
        /*2eca*/ 	.short	(.L_2045 - .L_2044)
	.align		4
.L_2044:
        /*2ecc*/ 	.word	index@(_ZN4vllm25paged_attention_v2_kernelIfhLi256ELi8ELi128ELNS_18Fp8KVCacheDataTypeE2ELb1ELi512EEEvPfS2_PT_PKS3_PKT0_S9_ifPKiSB_iPKfiiiSD_SD_iiiii)
        /*2ed0*/ 	.word	0x00000000


	//----- nvinfo : EIATTR_REGCOUNT
	.align		4
.L_2045:
        /*2ed4*/ 	.byte	0x04, 0x2f
        /*2ed6*/ 	.short	(.L_2047 - .L_2046)
	.align		4
.L_2046:
        /*2ed8*/ 	.word	index@(_ZN4vllm25paged_attention_v2_kernelIfhLi32ELi8ELi128ELNS_18Fp8KVCacheDataTypeE2ELb0ELi512EEEvPfS2_PT_PKS3_PKT0_S9_ifPKiSB_iPKfiiiSD_SD_iiiii)
        /*2edc*/ 	.word	0x00000020


	//----- nvinfo : EIATTR_FRAME_SIZE
	.align		4
.L_2047:
        /*2ee0*/ 	.byte	0x04, 0x11
        /*2ee2*/ 	.short	(.L_2049 - .L_2048)
	.align		4
.L_2048:
        /*2ee4*/ 	.word	index@($__internal_152_$__cuda_sm70_shflsync_bfly_p)
        /*2ee8*/ 	.word	0x00000000


	//----- nvinfo : EIATTR_FRAME_SIZE
	.align		4
.L_2049:
        /*2eec*/ 	.byte	0x04, 0x11
        /*2eee*/ 	.short	(.L_2051 - .L_2050)
	.align		4
.L_2050:
        /*2ef0*/ 	.word	index@(_ZN4vllm25paged_attention_v2_kernelIfhLi32ELi8ELi128ELNS_18Fp8KVCacheDataTypeE2ELb0ELi512EEEvPfS2_PT_PKS3_PKT0_S9_ifPKiSB_iPKfiiiSD_SD_iiiii)
        /*2ef4*/ 	.word	0x00000000


	//----- nvinfo : EIATTR_REGCOUNT
	.align		4
.L_2051:
        /*2ef8*/ 	.byte	0x04, 0x2f
        /*2efa*/ 	.short	(.L_2053 - .L_2052)
	.align		4
.L_2052:
        /*2efc*/ 	.word	index@(_ZN4vllm25paged_attention_v2_kernelIfhLi64ELi8ELi128ELNS_18Fp8KVCacheDataTypeE2ELb0ELi512EEEvPfS2_PT_PKS3_PKT0_S9_ifPKiSB_iPKfiiiSD_SD_iiiii)
        /*2f00*/ 	.word	0x00000020


	//----- nvinfo : EIATTR_FRAME_SIZE
	.align		4
.L_2053:
        /*2f04*/ 	.byte	0x04, 0x11
        /*2f06*/ 	.short	(.L_2055 - .L_2054)
	.align		4
.L_2054:
        /*2f08*/ 	.word	index@($__internal_151_$__cuda_sm70_shflsync_bfly_p)
        /*2f0c*/ 	.word	0x00000000


	//----- nvinfo : EIATTR_FRAME_SIZE
	.align		4
.L_2055:
        /*2f10*/ 	.byte	0x04, 0x11
        /*2f12*/ 	.short	(.L_2057 - .L_2056)
	.align		4
.L_2056:
        /*2f14*/ 	.word	index@(_ZN4vllm25paged_attention_v2_kernelIfhLi64ELi8ELi128ELNS_18Fp8KVCacheDataTypeE2ELb0ELi512EEEvPfS2_PT_PKS3_PKT0_S9_ifPKiSB_iPKfiiiSD_SD_iiiii)
        /*2f18*/ 	.word	0x00000000


	//----- nvinfo : EIATTR_REGCOUNT
	.align		4
.L_2057:
        /*2f1c*/ 	.byte	0x04, 0x2f
        /*2f1e*/ 	.short	(.L_2059 - .L_2058)
	.align		4
.L_2058:
        /*2f20*/ 	.word	index@(_ZN4vllm25paged_attention_v2_kernelIfhLi80ELi8ELi128ELNS_18Fp8KVCacheDataTypeE2ELb0ELi512EEEvPfS2_PT_PKS3_PKT0_S9_ifPKiSB_iPKfiiiSD_SD_iiiii)
        /*2f24*/ 	.word	0x00000020


	//----- nvinfo : EIATTR_FRAME_SIZE
	.align		4
.L_2059:
        /*2f28*/ 	.byte	0x04, 0x11
        /*2f2a*/ 	.short	(.L_2061 - .L_2060)
	.align		4
.L_2060:
        /*2f2c*/ 	.word	index@($__internal_150_$__cuda_sm70_shflsync_bfly_p)
        /*2f30*/ 	.word	0x00000000


	//----- nvinfo : EIATTR_FRAME_SIZE
	.align		4
.L_2061:
        /*2f34*/ 	.byte	0x04, 0x11
        /*2f36*/ 	.short	(.L_2063 - .L_2062)
	.align		4
.L_2062:
        /*2f38*/ 	.word	index@(_ZN4vllm25paged_attention_v2_kernelIfhLi80ELi8ELi128ELNS_18Fp8KVCacheDataTypeE2ELb0ELi512EEEvPfS2_PT_PKS3_PKT0_S9_ifPKiSB_iPKfiiiSD_SD_iiiii)
        /*2f3c*/ 	.word	0x00000000


	//----- nvinfo : EIATTR_REGCOUNT
	.align		4
.L_2063:
        /*2f40*/ 	.byte	0x04, 0x2f
        /*2f42*/ 	.short	(.L_2065 - .L_2064)
	.align		4
.L_2064:
        /*2f44*/ 	.word	index@(_ZN4vllm25paged_attention_v2_kernelIfhLi96ELi8ELi128ELNS_18Fp8KVCacheDataTypeE2ELb0ELi512EEEvPfS2_PT_PKS3_PKT0_S9_ifPKiSB_iPKfiiiSD_SD_iiiii)
        /*2f48*/ 	.word	0x00000020


	//----- nvinfo : EIATTR_FRAME_SIZE
	.align		4
.L_2065:
        /*2f4c*/ 	.byte	0x04, 0x11
        /*2f4e*/ 	.short	(.L_2067 - .L_2066)
	.align		4
.L_2066:
        /*2f50*/ 	.word	index@($__internal_149_$__cuda_sm70_shflsync_bfly_p)
        /*2f54*/ 	.word	0x00000000


	//----- nvinfo : EIATTR_FRAME_SIZE
	.align		4
.L_2067:
        /*2f58*/ 	.byte	0x04, 0x11
        /*2f5a*/ 	.short	(.L_2069 - .L_2068)
	.align		4
.L_2068:
        /*2f5c*/ 	.word	index@(_ZN4vllm25paged_attention_v2_kernelIfhLi96ELi8ELi128ELNS_18Fp8KVCacheDataTypeE2ELb0ELi512EEEvPfS2_PT_PKS3_PKT0_S9_ifPKiSB_iPKfiiiSD_SD_iiiii)
        /*2f60*/ 	.word	0x00000000


	//----- nvinfo : EIATTR_REGCOUNT
	.align		4
.L_2069:
        /*2f64*/ 	.byte	0x04, 0x2f
        /*2f66*/ 	.short	(.L_2071 - .L_2070)
	.align		4
.L_2070:
        /*2f68*/ 	.word	index@(_ZN4vllm25paged_attention_v2_kernelIfhLi112ELi8ELi128ELNS_18Fp8KVCacheDataTypeE2ELb0ELi512EEEvPfS2_PT_PKS3_PKT0_S9_ifPKiSB_iPKfiiiSD_SD_iiiii)
        /*2f6c*/ 	.word	0x00000020


	//----- nvinfo : EIATTR_FRAME_SIZE
	.align		4
.L_2071:
        /*2f70*/ 	.byte	0x04, 0x11
        /*2f72*/ 	.short	(.L_2073 - .L_2072)
	.align		4
.L_2072:
        /*2f74*/ 	.word	index@($__internal_148_$__cuda_sm70_shflsync_bfly_p)
        /*2f78*/ 	.word	0x00000000


	//----- nvinfo : EIATTR_FRAME_SIZE
	.align		4
.L_2073:
        /*2f7c*/ 	.byte	0x04, 0x11
        /*2f7e*/ 	.short	(.L_2075 - .L_2074)
	.align		4
.L_2074:
        /*2f80*/ 	.word	index@(_ZN4vllm25paged_attention_v2_kernelIfhLi112ELi8ELi128ELNS_18Fp8KVCacheDataTypeE2ELb0ELi512EEEvPfS2_PT_PKS3_PKT0_S9_ifPKiSB_iPKfiiiSD_SD_iiiii)
        /*2f84*/ 	.word	0x00000000


	//----- nvinfo : EIATTR_REGCOUNT
	.align		4
.L_2075:
        /*2f88*/ 	.byte	0x04, 0x2f
        /*2f8a*/ 	.short	(.L_2077 - .L_2076)
	.align		4
.L_2076:
        /*2f8c*/ 	.word	index@(_ZN4vllm25paged_attention_v2_kernelIfhLi120ELi8ELi128ELNS_18Fp8KVCacheDataTypeE2ELb0ELi512EEEvPfS2_PT_PKS3_PKT0_S9_ifPKiSB_iPKfiiiSD_SD_iiiii)
        /*2f90*/ 	.word	0x00000020


	//----- nvinfo : EIATTR_FRAME_SIZE
	.align		4
.L_2077:
        /*2f94*/ 	.byte	0x04, 0x11
        /*2f96*/ 	.short	(.L_2079 - .L_2078)
	.align		4
.L_2078:
        /*2f98*/ 	.word	index@($__internal_147_$__cuda_sm70_shflsync_bfly_p)
        /*2f9c*/ 	.word	0x00000000


	//----- nvinfo : EIATTR_FRAME_SIZE
	.align		4
.L_2079:
        /*2fa0*/ 	.byte	0x04, 0x11
        /*2fa2*/ 	.short	(.L_2081 - .L_2080)
	.align		4
.L_2080:
        /*2fa4*/ 	.word	index@(_ZN4vllm25paged_attention_v2_kernelIfhLi120ELi8ELi128ELNS_18Fp8KVCacheDataTypeE2ELb0ELi512EEEvPfS2_PT_PKS3_PKT0_S9_ifPKiSB_iPKfiiiSD_SD_iiiii)
        /*2fa8*/ 	.word	0x00000000


	//----- nvinfo : EIATTR_REGCOUNT
	.align		4
.L_2081:
        /*2fac*/ 	.byte	0x04, 0x2f
        /*2fae*/ 	.short	(.L_2083 - .L_2082)
	.align		4
.L_2082:
        /*2fb0*/ 	.word	index@(_ZN4vllm25paged_attention_v2_kernelIfhLi128ELi8ELi128ELNS_18Fp8KVCacheDataTypeE2ELb0ELi512EEEvPfS2_PT_PKS3_PKT0_S9_ifPKiSB_iPKfiiiSD_SD_iiiii)
        /*2fb4*/ 	.word	0x00000020


	//----- nvinfo : EIATTR_FRAME_SIZE
	.align		4
.L_2083:
        /*2fb8*/ 	.byte	0x04, 0x11
        /*2fba*/ 	.short	(.L_2085 - .L_2084)
	.align		4
.L_2084:
        /*2fbc*/ 	.word	index@($__internal_146_$__cuda_sm70_shflsync_bfly_p)
        /*2fc0*/ 	.word	0x00000000


	//----- nvinfo : EIATTR_FRAME_SIZE
	.align		4
.L_2085:
        /*2fc4*/ 	.byte	0x04, 0x11
        /*2fc6*/ 	.short	(.L_2087 - .L_2086)
	.align		4
.L_2086:
        /*2fc8*/ 	.word	index@(_ZN4vllm25paged_attention_v2_kernelIfhLi128ELi8ELi128ELNS_18Fp8KVCacheDataTypeE2ELb0ELi512EEEvPfS2_PT_PKS3_PKT0_S9_ifPKiSB_iPKfiiiSD_SD_iiiii)
        /*2fcc*/ 	.word	0x00000000


	//----- nvinfo : EIATTR_REGCOUNT
	.align		4
.L_2087:
        /*2fd0*/ 	.byte	0x04, 0x2f
        /*2fd2*/ 	.short	(.L_2089 - .L_2088)
	.align		4
.L_2088:
        /*2fd4*/ 	.word	index@(_ZN4vllm25paged_attention_v2_kernelIfhLi192ELi8ELi128ELNS_18Fp8KVCacheDataTypeE2ELb0ELi512EEEvPfS2_PT_PKS3_PKT0_S9_ifPKiSB_iPKfiiiSD_SD_iiiii)
        /*2fd8*/ 	.word	0x00000020


	//----- nvinfo : EIATTR_FRAME_SIZE
	.align		4
.L_2089:
        /*2fdc*/ 	.byte	0x04, 0x11
        /*2fde*/ 	.short	(.L_2091 - .L_2090)
	.align		4
.L_2090:
        /*2fe0*/ 	.word	index@($__internal_145_$__cuda_sm70_shflsync_bfly_p)
        /*2fe4*/ 	.word	0x00000000


	//----- nvinfo : EIATTR_FRAME_SIZE
	.align		4
.L_2091:
        /*2fe8*/ 	.byte	0x04, 0x11
        /*2fea*/ 	.short	(.L_2093 - .L_2092)
	.align		4
.L_2092:
        /*2fec*/ 	.word	index@(_ZN4vllm25paged_attention_v2_kernelIfhLi192ELi8ELi128ELNS_18Fp8KVCacheDataTypeE2ELb0ELi512EEEvPfS2_PT_PKS3_PKT0_S9_ifPKiSB_iPKfiiiSD_SD_iiiii)
        /*2ff0*/ 	.word	0x00000000


	//----- nvinfo : EIATTR_REGCOUNT
	.align		4
.L_2093:
        /*2ff4*/ 	.byte	0x04, 0x2f
        /*2ff6*/ 	.short	(.L_2095 - .L_2094)
	.align		4
.L_2094:
        /*2ff8*/ 	.word	index@(_ZN4vllm25paged_attention_v2_kernelIfhLi256ELi8ELi128ELNS_18Fp8KVCacheDataTypeE2ELb0ELi512EEEvPfS2_PT_PKS3_PKT0_S9_ifPKiSB_iPKfiiiSD_SD_iiiii)
        /*2ffc*/ 	.word	0x00000020


	//----- nvinfo : EIATTR_FRAME_SIZE
	.align		4
.L_2095:
        /*3000*/ 	.byte	0x04, 0x11
        /*3002*/ 	.short	(.L_2097 - .L_2096)
	.align		4
.L_2096:
        /*3004*/ 	.word	index@($__internal_144_$__cuda_sm70_shflsync_bfly_p)
        /*3008*/ 	.word	0x00000000


	//----- nvinfo : EIATTR_FRAME_SIZE
	.align		4
.L_2097:
        /*300c*/ 	.byte	0x04, 0x11
        /*300e*/ 	.short	(.L_2099 - .L_2098)
	.align		4
.L_2098:
        /*3010*/ 	.word	index@(_ZN4vllm25paged_attention_v2_kernelIfhLi256ELi8ELi128ELNS_18Fp8KVCacheDataTypeE2ELb0ELi512EEEvPfS2_PT_PKS3_PKT0_S9_ifPKiSB_iPKfiiiSD_SD_iiiii)
        /*3014*/ 	.word	0x00000000


	//----- nvinfo : EIATTR_REGCOUNT
	.align		4
.L_2099:
        /*3018*/ 	.byte	0x04, 0x2f
        /*301a*/ 	.short	(.L_2101 - .L_2100)
	.align		4
.L_2100:
        /*301c*/ 	.word	index@(_ZN4vllm25paged_attention_v2_kernelIfhLi32ELi16ELi128ELNS_18Fp8KVCacheDataTypeE2ELb1ELi512EEEvPfS2_PT_PKS3_PKT0_S9_ifPKiSB_iPKfiiiSD_SD_iiiii)
        /*3020*/ 	.word	0x00000020


	//----- nvinfo : EIATTR_FRAME_SIZE
	.align		4
.L_2101:
        /*3024*/ 	.byte	0x04, 0x11
        /*3026*/ 	.short	(.L_2103 - .L_2102)
	.align		4
.L_2102:
        /*3028*/ 	.word	index@($__internal_143_$__cuda_sm70_shflsync_bfly_p)
        /*302c*/ 	.word	0x00000000


	//----- nvinfo : EIATTR_FRAME_SIZE
	.align		4
.L_2103:
        /*3030*/ 	.byte	0x04, 0x11
        /*3032*/ 	.short	(.L_2105 - .L_2104)
	.align		4
.L_2104:
        /*3034*/ 	.word	index@(_ZN4vllm25paged_attention_v2_kernelIfhLi32ELi16ELi128ELNS_18Fp8KVCacheDataTypeE2ELb1ELi512EEEvPfS2_PT_PKS3_PKT0_S9_ifPKiSB_iPKfiiiSD_SD_iiiii)
        /*3038*/ 	.word	0x00000000


	//----- nvinfo : EIATTR_REGCOUNT
	.align		4
.L_2105:
        /*303c*/ 	.byte	0x04, 0x2f
        /*303e*/ 	.short	(.L_2107 - .L_2106)
	.align		4
.L_2106:
        /*3040*/ 	.word	index@(_ZN4vllm25paged_attention_v2_kernelIfhLi64ELi16ELi128ELNS_18Fp8KVCacheDataTypeE2ELb1ELi512EEEvPfS2_PT_PKS3_PKT0_S9_ifPKiSB_iPKfiiiSD_SD_iiiii)
        /*3044*/ 	.word	0x00000029


	//----- nvinfo : EIATTR_FRAME_SIZE
	.align		4
.L_2107:
        /*3048*/ 	.byte	0x04, 0x11
        /*304a*/ 	.short	(.L_2109 - .L_2108)
	.align		4
.L_2108:
        /*304c*/ 	.word	index@($__internal_142_$__cuda_sm70_shflsync_bfly_p)
        /*3050*/ 	.word	0x00000000


	//----- nvinfo : EIATTR_FRAME_SIZE
	.align		4
.L_2109:
        /*3054*/ 	.byte	0x04, 0x11
        /*3056*/ 	.short	(.L_2111 - .L_2110)
	.align		4
.L_2110:
        /*3058*/ 	.word	index@(_ZN4vllm25paged_attention_v2_kernelIfhLi64ELi16ELi128ELNS_18Fp8KVCacheDataTypeE2ELb1ELi512EEEvPfS2_PT_PKS3_PKT0_S9_ifPKiSB_iPKfiiiSD_SD_iiiii)
        /*305c*/ 	.word	0x00000000


	//----- nvinfo : EIATTR_REGCOUNT
	.align		4
.L_2111:
        /*3060*/ 	.byte	0x04, 0x2f
        /*3062*/ 	.short	(.L_2113 - .L_2112)
	.align		4
.L_2112:
        /*3064*/ 	.word	index@(_ZN4vllm25paged_attention_v2_kernelIfhLi80ELi16ELi128ELNS_18Fp8KVCacheDataTypeE2ELb1ELi512EEEvPfS2_PT_PKS3_PKT0_S9_ifPKiSB_iPKfiiiSD_SD_iiiii)
        /*3068*/ 	.word	0x00000028


	//----- nvinfo : EIATTR_FRAME_SIZE
	.align		4
.L_2113:
        /*306c*/ 	.byte	0x04, 0x11
        /*306e*/ 	.short	(.L_2115 - .L_2114)
	.align		4
.L_2114:
        /*3070*/ 	.word	index@($__internal_141_$__cuda_sm70_shflsync_bfly_p)
        /*3074*/ 	.word	0x00000000


	//----- nvinfo : EIATTR_FRAME_SIZE
	.align		4
.L_2115:
        /*3078*/ 	.byte	0x04, 0x11
        /*307a*/ 	.short	(.L_2117 - .L_2116)
	.align		4
.L_2116:
        /*307c*/ 	.word	index@(_ZN4vllm25paged_attention_v2_kernelIfhLi80ELi16ELi128ELNS_18Fp8KVCacheDataTypeE2ELb1ELi512EEEvPfS2_PT_PKS3_PKT0_S9_ifPKiSB_iPKfiiiSD_SD_iiiii)
        /*3080*/ 	.word	0x00000000


	//----- nvinfo : EIATTR_REGCOUNT
	.align		4
.L_2117:
        /*3084*/ 	.byte	0x04, 0x2f
        /*3086*/ 	.short	(.L_2119 - .L_2118)
	.align		4
.L_2118:
        /*3088*/ 	.word	index@(_ZN4vllm25paged_attention_v2_kernelIfhLi96ELi16ELi128ELNS_18Fp8KVCacheDataTypeE2ELb1ELi512EEEvPfS2_PT_PKS3_PKT0_S9_ifPKiSB_iPKfiiiSD_SD_iiiii)
        /*308c*/ 	.word	0x00000029


	//----- nvinfo : EIATTR_FRAME_SIZE
	.align		4
.L_2119:
        /*3090*/ 	.byte	0x04, 0x11
        /*3092*/ 	.short	(.L_2121 - .L_2120)
	.align		4
.L_2120:
        /*3094*/ 	.word	index@($__internal_140_$__cuda_sm70_shflsync_bfly_p)
        /*3098*/ 	.word	0x00000000


	//----- nvinfo : EIATTR_FRAME_SIZE
	.align		4
.L_2121:
        /*309c*/ 	.byte	0x04, 0x11
        /*309e*/ 	.short	(.L_2123 - .L_2122)
	.align		4
.L_2122:
        /*30a0*/ 	.word	index@(_ZN4vllm25paged_attention_v2_kernelIfhLi96ELi16ELi128ELNS_18Fp8KVCacheDataTypeE2ELb1ELi512EEEvPfS2_PT_PKS3_PKT0_S9_ifPKiSB_iPKfiiiSD_SD_iiiii)
        /*30a4*/ 	.word	0x00000000


	//----- nvinfo : EIATTR_REGCOUNT
	.align		4
.L_2123:
        /*30a8*/ 	.byte	0x04, 0x2f
        /*30aa*/ 	.short	(.L_2125 - .L_2124)
	.align		4
.L_2124:
        /*30ac*/ 	.word	index@(_ZN4vllm25paged_attention_v2_kernelIfhLi112ELi16ELi128ELNS_18Fp8KVCacheDataTypeE2ELb1ELi512EEEvPfS2_PT_PKS3_PKT0_S9_ifPKiSB_iPKfiiiSD_SD_iiiii)
        /*30b0*/ 	.word	0x00000028


	//----- nvinfo : EIATTR_FRAME_SIZE
	.align		4
.L_2125:
        /*30b4*/ 	.byte	0x04, 0x11
        /*30b6*/ 	.short	(.L_2127 - .L_2126)
	.align		4
.L_2126:
        /*30b8*/ 	.word	index@($__internal_139_$__cuda_sm70_shflsync_bfly_p)
        /*30bc*/ 	.word	0x00000000


	//----- nvinfo : EIATTR_FRAME_SIZE
	.align		4
.L_2127:
        /*30c0*/ 	.byte	0x04, 0x11
        /*30c2*/ 	.short	(.L_2129 - .L_2128)
	.align		4
.L_2128:
        /*30c4*/ 	.word	index@(_ZN4vllm25paged_attention_v2_kernelIfhLi112ELi16ELi128ELNS_18Fp8KVCacheDataTypeE2ELb1ELi512EEEvPfS2_PT_PKS3_PKT0_S9_ifPKiSB_iPKfiiiSD_SD_iiiii)
        /*30c8*/ 	.word	0x00000000


	//----- nvinfo : EIATTR_REGCOUNT
	.align		4
.L_2129:
        /*30cc*/ 	.byte	0x04, 0x2f
        /*30ce*/ 	.short	(.L_2131 - .L_2130)
	.align		4
.L_2130:
        /*30d0*/ 	.word	index@(_ZN4vllm25paged_attention_v2_kernelIfhLi120ELi16ELi128ELNS_18Fp8KVCacheDataTypeE2ELb1ELi512EEEvPfS2_PT_PKS3_PKT0_S9_ifPKiSB_iPKfiiiSD_SD_iiiii)
        /*30d4*/ 	.word	0x00000028


	//----- nvinfo : EIATTR_FRAME_SIZE
	.align		4
.L_2131:
        /*30d8*/ 	.byte	0x04, 0x11
        /*30da*/ 	.short	(.L_2133 - .L_2132)
	.align		4
.L_2132:
        /*30dc*/ 	.word	index@($__internal_138_$__cuda_sm70_shflsync_bfly_p)
        /*30e0*/ 	.word	0x00000000


	//----- nvinfo : EIATTR_FRAME_SIZE
	.align		4
.L_2133:
        /*30e4*/ 	.byte	0x04, 0x11
        /*30e6*/ 	.short	(.L_2135 - .L_2134)
	.align		4
.L_2134:
        /*30e8*/ 	.word	index@(_ZN4vllm25paged_attention_v2_kernelIfhLi120ELi16ELi128ELNS_18Fp8KVCacheDataTypeE2ELb1ELi512EEEvPfS2_PT_PKS3_PKT0_S9_ifPKiSB_iPKfiiiSD_SD_iiiii)
        /*30ec*/ 	.word	0x00000000


	//----- nvinfo : EIATTR_REGCOUNT
	.align		4
.L_2135:
        /*30f0*/ 	.byte	0x04, 0x2f
        /*30f2*/ 	.short	(.L_2137 - .L_2136)
	.align		4
.L_2136:
        /*30f4*/ 	.word	index@(_ZN4vllm25paged_attention_v2_kernelIfhLi128ELi16ELi128ELNS_18Fp8KVCacheDataTypeE2ELb1ELi512EEEvPfS2_PT_PKS3_PKT0_S9_ifPKiSB_iPKfiiiSD_SD_iiiii)
        /*30f8*/ 	.word	0x00000029


	//----- nvinfo : EIATTR_FRAME_SIZE
	.align		4
.L_2137:
        /*30fc*/ 	.byte	0x04, 0x11
        /*30fe*/ 	.short	(.L_2139 - .L_2138)
	.align		4
.L_2138:
        /*3100*/ 	.word	index@($__internal_137_$__cuda_sm70_shflsync_bfly_p)
        /*3104*/ 	.word	0x00000000


	//----- nvinfo : EIATTR_FRAME_SIZE
	.align		4
.L_2139:
        /*3108*/ 	.byte	0x04, 0x11
        /*310a*/ 	.short	(.L_2141 - .L_2140)
	.align		4
.L_2140:
        /*310c*/ 	.word	index@(_ZN4vllm25paged_attention_v2_kernelIfhLi128ELi16ELi128ELNS_18Fp8KVCacheDataTypeE2ELb1ELi512EEEvPfS2_PT_PKS3_PKT0_S9_ifPKiSB_iPKfiiiSD_SD_iiiii)
        /*3110*/ 	.word	0x00000000


	//----- nvinfo : EIATTR_REGCOUNT
	.align		4
.L_2141:
        /*3114*/ 	.byte	0x04, 0x2f
        /*3116*/ 	.short	(.L_2143 - .L_2142)
	.align		4
.L_2142:
        /*3118*/ 	.word	index@(_ZN4vllm25paged_attention_v2_kernelIfhLi192ELi16ELi128ELNS_18Fp8KVCacheDataTypeE2ELb1ELi512EEEvPfS2_PT_PKS3_PKT0_S9_ifPKiSB_iPKfiiiSD_SD_iiiii)
        /*311c*/ 	.word	0x00000034


	//----- nvinfo : EIATTR_FRAME_SIZE
	.align		4
.L_2143:
        /*3120*/ 	.byte	0x04, 0x11
        /*3122*/ 	.short	(.L_2145 - .L_2144)
	.align		4
.L_2144:
        /*3124*/ 	.word	index@($__internal_136_$__cuda_sm70_shflsync_bfly_p)
        /*3128*/ 	.word	0x00000000


	//----- nvinfo : EIATTR_FRAME_SIZE
	.align		4
.L_2145:
        /*312c*/ 	.byte	0x04, 0x11
        /*312e*/ 	.short	(.L_2147 - .L_2146)
	.align		4
.L_2146:
        /*3130*/ 	.word	index@(_ZN4vllm25paged_attention_v2_kernelIfhLi192ELi16ELi128ELNS_18Fp8KVCacheDataTypeE2ELb1ELi512EEEvPfS2_PT_PKS3_PKT0_S9_ifPKiSB_iPKfiiiSD_SD_iiiii)
        /*3134*/ 	.word	0x00000000


	//----- nvinfo : EIATTR_REGCOUNT
	.align		4
.L_2147:
        /*3138*/ 	.byte	0x04, 0x2f
        /*313a*/ 	.short	(.L_2149 - .L_2148)
	.align		4
.L_2148:
        /*313c*/ 	.word	index@(_ZN4vllm25paged_attention_v2_kernelIfhLi256ELi16ELi128ELNS_18Fp8KVCacheDataTypeE2ELb1ELi512EEEvPfS2_PT_PKS3_PKT0_S9_ifPKiSB_iPKfiiiSD_SD_iiiii)
        /*3140*/ 	.word	0x00000036


	//----- nvinfo : EIATTR_FRAME_SIZE
	.align		4
.L_2149:
        /*3144*/ 	.byte	0x04, 0x11
        /*3146*/ 	.short	(.L_2151 - .L_2150)
	.align		4
.L_2150:
        /*3148*/ 	.word	index@($__internal_135_$__cuda_sm70_shflsync_bfly_p)
        /*314c*/ 	.word	0x00000000


	//----- nvinfo : EIATTR_FRAME_SIZE
	.align		4
.L_2151:
        /*3150*/ 	.byte	0x04, 0x11
        /*3152*/ 	.short	(.L_2153 - .L_2152)
	.align		4
.L_2152:
        /*3154*/ 	.word	index@(_ZN4vllm25paged_attention_v2_kernelIfhLi256ELi16ELi128ELNS_18Fp8KVCacheDataTypeE2ELb1ELi512EEEvPfS2_PT_PKS3_PKT0_S9_ifPKiSB_iPKfiiiSD_SD_iiiii)
        /*3158*/ 	.word	0x00000000


	//----- nvinfo : EIATTR_REGCOUNT
	.align		4
.L_2153:
        /*315c*/ 	.byte	0x04, 0x2f
        /*315e*/ 	.short	(.L_2155 - .L_2154)
	.align		4
.L_2154:
        /*3160*/ 	.word	index@(_ZN4vllm25paged_attention_v2_kernelIfhLi32ELi16ELi128ELNS_18Fp8KVCacheDataTypeE2ELb0ELi512EEEvPfS2_PT_PKS3_PKT0_S9_ifPKiSB_iPKfiiiSD_SD_iiiii)
        /*3164*/ 	.word	0x00000020


	//----- nvinfo : EIATTR_FRAME_SIZE
	.align		4
.L_2155:
        /*3168*/ 	.byte	0x04, 0x11
        /*316a*/ 	.short	(.L_2157 - .L_2156)
	.align		4
.L_2156:
        /*316c*/ 	.word	index@($__internal_134_$__cuda_sm70_shflsync_bfly_p)
        /*3170*/ 	.word	0x00000000


	//----- nvinfo : EIATTR_FRAME_SIZE
	.align		4
.L_2157:
        /*3174*/ 	.byte	0x04, 0x11
        /*3176*/ 	.short	(.L_2159 - .L_2158)
	.align		4
.L_2158:
        /*3178*/ 	.word	index@(_ZN4vllm25paged_attention_v2_kernelIfhLi32ELi16ELi128ELNS_18Fp8KVCacheDataTypeE2ELb0ELi512EEEvPfS2_PT_PKS3_PKT0_S9_ifPKiSB_iPKfiiiSD_SD_iiiii)
        /*317c*/ 	.word	0x00000000


	//----- nvinfo : EIATTR_REGCOUNT
	.align		4
.L_2159:
        /*3180*/ 	.byte	0x04, 0x2f
        /*3182*/ 	.short	(.L_2161 - .L_2160)
	.align		4
.L_2160:
        /*3184*/ 	.word	index@(_ZN4vllm25paged_attention_v2_kernelIfhLi64ELi16ELi128ELNS_18Fp8KVCacheDataTypeE2ELb0ELi512EEEvPfS2_PT_PKS3_PKT0_S9_ifPKiSB_iPKfiiiSD_SD_iiiii)
        /*3188*/ 	.word	0x00000020


	//----- nvinfo : EIATTR_FRAME_SIZE
	.align		4
.L_2161:
        /*318c*/ 	.byte	0x04, 0x11
        /*318e*/ 	.short	(.L_2163 - .L_2162)
	.align		4
.L_2162:
        /*3190*/ 	.word	index@($__internal_133_$__cuda_sm70_shflsync_bfly_p)
        /*3194*/ 	.word	0x00000000


	//----- nvinfo : EIATTR_FRAME_SIZE
	.align		4
.L_2163:
        /*3198*/ 	.byte	0x04, 0x11
        /*319a*/ 	.short	(.L_2165 - .L_2164)
	.align		4
.L_2164:
        /*319c*/ 	.word	index@(_ZN4vllm25paged_attention_v2_kernelIfhLi64ELi16ELi128ELNS_18Fp8KVCacheDataTypeE2ELb0ELi512EEEvPfS2_PT_PKS3_PKT0_S9_ifPKiSB_iPKfiiiSD_SD_iiiii)
        /*31a0*/ 	.word	0x00000000


	//----- nvinfo : EIATTR_REGCOUNT
	.align		4
.L_2165:
        /*31a4*/ 	.byte	0x04, 0x2f
        /*31a6*/ 	.short	(.L_2167 - .L_2166)
	.align		4
.L_2166:
        /*31a8*/ 	.word	index@(_ZN4vllm25paged_attention_v2_kernelIfhLi80ELi16ELi128ELNS_18Fp8KVCacheDataTypeE2ELb0ELi512EEEvPfS2_PT_PKS3_PKT0_S9_ifPKiSB_iPKfiiiSD_SD_iiiii)
        /*31ac*/ 	.word	0x00000020


	//----- nvinfo : EIATTR_FRAME_SIZE
	.align		4
.L_2167:
        /*31b0*/ 	.byte	0x04, 0x11
        /*31b2*/ 	.short	(.L_2169 - .L_2168)
	.align		4
.L_2168:
        /*31b4*/ 	.word	index@($__internal_132_$__cuda_sm70_shflsync_bfly_p)
        /*31b8*/ 	.word	0x00000000


	//----- nvinfo : EIATTR_FRAME_SIZE
	.align		4
.L_2169:
        /*31bc*/ 	.byte	0x04, 0x11
        /*31be*/ 	.short	(.L_2171 - .L_2170)
	.align		4
.L_2170:
        /*31c0*/ 	.word	index@(_ZN4vllm25paged_attention_v2_kernelIfhLi80ELi16ELi128ELNS_18Fp8KVCacheDataTypeE2ELb0ELi512EEEvPfS2_PT_PKS3_PKT0_S9_ifPKiSB_iPKfiiiSD_SD_iiiii)
        /*31c4*/ 	.word	0x00000000


	//----- nvinfo : EIATTR_REGCOUNT
	.align		4
.L_2171:
        /*31c8*/ 	.byte	0x04, 0x2f
        /*31ca*/ 	.short	(.L_2173 - .L_2172)
	.align		4
.L_2172:
        /*31cc*/ 	.word	index@(_ZN4vllm25paged_attention_v2_kernelIfhLi96ELi16ELi128ELNS_18Fp8KVCacheDataTypeE2ELb0ELi512EEEvPfS2_PT_PKS3_PKT0_S9_ifPKiSB_iPKfiiiSD_SD_iiiii)
        /*31d0*/ 	.word	0x00000020


	//----- nvinfo : EIATTR_FRAME_SIZE
	.align		4
.L_2173:
        /*31d4*/ 	.byte	0x04, 0x11
        /*31d6*/ 	.short	(.L_2175 - .L_2174)
	.align		4
.L_2174:
        /*31d8*/ 	.word	index@($__internal_131_$__cuda_sm70_shflsync_bfly_p)
        /*31dc*/ 	.word	0x00000000


	//----- nvinfo : EIATTR_FRAME_SIZE
	.align		4
.L_2175:
        /*31e0*/ 	.byte	0x04, 0x11
        /*31e2*/ 	.short	(.L_2177 - .L_2176)
	.align		4
.L_2176:
        /*31e4*/ 	.word	index@(_ZN4vllm25paged_attention_v2_kernelIfhLi96ELi16ELi128ELNS_18Fp8KVCacheDataTypeE2ELb0ELi512EEEvPfS2_PT_PKS3_PKT0_S9_ifPKiSB_iPKfiiiSD_SD_iiiii)
        /*31e8*/ 	.word	0x00000000


	//----- nvinfo : EIATTR_REGCOUNT
	.align		4
.L_2177:
        /*31ec*/ 	.byte	0x04, 0x2f
        /*31ee*/ 	.short	(.L_2179 - .L_2178)
	.align		4
.L_2178:
        /*31f0*/ 	.word	index@(_ZN4vllm25paged_attention_v2_kernelIfhLi112ELi16ELi128ELNS_18Fp8KVCacheDataTypeE2ELb0ELi512EEEvPfS2_PT_PKS3_PKT0_S9_ifPKiSB_iPKfiiiSD_SD_iiiii)
        /*31f4*/ 	.word	0x00000020


	//----- nvinfo : EIATTR_FRAME_SIZE
	.align		4
.L_2179:
        /*31f8*/ 	.byte	0x04, 0x11
        /*31fa*/ 	.short	(.L_2181 - .L_2180)
	.align		4
.L_2180:
        /*31fc*/ 	.word	index@($__internal_130_$__cuda_sm70_shflsync_bfly_p)
        /*3200*/ 	.word	0x00000000


	//----- nvinfo : EIATTR_FRAME_SIZE
	.align		4
.L_2181:
        /*3204*/ 	.byte	0x04, 0x11
        /*3206*/ 	.short	(.L_2183 - .L_2182)
	.align		4
.L_2182:
        /*3208*/ 	.word	index@(_ZN4vllm25paged_attention_v2_kernelIfhLi112ELi16ELi128ELNS_18Fp8KVCacheDataTypeE2ELb0ELi512EEEvPfS2_PT_PKS3_PKT0_S9_ifPKiSB_iPKfiiiSD_SD_iiiii)
        /*320c*/ 	.word	0x00000000


	//----- nvinfo : EIATTR_REGCOUNT
	.align		4
.L_2183:
        /*3210*/ 	.byte	0x04, 0x2f
        /*3212*/ 	.short	(.L_2185 - .L_2184)
	.align		4
.L_2184:
        /*3214*/ 	.word	index@(_ZN4vllm25paged_attention_v2_kernelIfhLi120ELi16ELi128ELNS_18Fp8KVCacheDataTypeE2ELb0ELi512EEEvPfS2_PT_PKS3_PKT0_S9_ifPKiSB_iPKfiiiSD_SD_iiiii)
        /*3218*/ 	.word	0x00000020


	//----- nvinfo : EIATTR_FRAME_SIZE
	.align		4
.L_2185:
        /*321c*/ 	.byte	0x04, 0x11
        /*321e*/ 	.short	(.L_2187 - .L_2186)
	.align		4
.L_2186:
        /*3220*/ 	.word	index@($__internal_129_$__cuda_sm70_shflsync_bfly_p)
        /*3224*/ 	.word	0x00000000


	//----- nvinfo : EIATTR_FRAME_SIZE
	.align		4
.L_2187:
        /*3228*/ 	.byte	0x04, 0x11
        /*322a*/ 	.short	(.L_2189 - .L_2188)
	.align		4
.L_2188:
        /*322c*/ 	.word	index@(_ZN4vllm25paged_attention_v2_kernelIfhLi120ELi16ELi128ELNS_18Fp8KVCacheDataTypeE2ELb0ELi512EEEvPfS2_PT_PKS3_PKT0_S9_ifPKiSB_iPKfiiiSD_SD_iiiii)
        /*3230*/ 	.word	0x00000000


	//----- nvinfo : EIATTR_REGCOUNT
	.align		4
.L_2189:
        /*3234*/ 	.byte	0x04, 0x2f
        /*3236*/ 	.short	(.L_2191 - .L_2190)
	.align		4
.L_2190:
        /*3238*/ 	.word	index@(_ZN4vllm25paged_attention_v2_kernelIfhLi128ELi16ELi128ELNS_18Fp8KVCacheDataTypeE2ELb0ELi512EEEvPfS2_PT_PKS3_PKT0_S9_ifPKiSB_iPKfiiiSD_SD_iiiii)
        /*323c*/ 	.word	0x00000020


	//----- nvinfo : EIATTR_FRAME_SIZE
	.align		4
.L_2191:
        /*3240*/ 	.byte	0x04, 0x11
        /*3242*/ 	.short	(.L_2193 - .L_2192)
	.align		4
.L_2192:
        /*3244*/ 	.word	index@($__internal_128_$__cuda_sm70_shflsync_bfly_p)
        /*3248*/ 	.word	0x00000000


	//----- nvinfo : EIATTR_FRAME_SIZE
	.align		4
.L_2193:
        /*324c*/ 	.byte	0x04, 0x11
        /*324e*/ 	.short	(.L_2195 - .L_2194)
	.align		4
.L_2194:
        /*3250*/ 	.word	index@(_ZN4vllm25paged_attention_v2_kernelIfhLi128ELi16ELi128ELNS_18Fp8KVCacheDataTypeE2ELb0ELi512EEEvPfS2_PT_PKS3_PKT0_S9_ifPKiSB_iPKfiiiSD_SD_iiiii)
        /*3254*/ 	.word	0x00000000


	//----- nvinfo : EIATTR_REGCOUNT
	.align		4
.L_2195:
        /*3258*/ 	.byte	0x04, 0x2f
        /*325a*/ 	.short	(.L_2197 - .L_2196)
	.align		4
.L_2196:
        /*325c*/ 	.word	index@(_ZN4vllm25paged_attention_v2_kernelIfhLi192ELi16ELi128ELNS_18Fp8KVCacheDataTypeE2ELb0ELi512EEEvPfS2_PT_PKS3_PKT0_S9_ifPKiSB_iPKfiiiSD_SD_iiiii)
        /*3260*/ 	.word	0x00000028


	//----- nvinfo : EIATTR_FRAME_SIZE
	.align		4
.L_2197:
        /*3264*/ 	.byte	0x04, 0x11
        /*3266*/ 	.short	(.L_2199 - .L_2198)
	.align		4
.L_2198:
        /*3268*/ 	.word	index@($__internal_127_$__cuda_sm70_shflsync_bfly_p)
        /*326c*/ 	.word	0x00000000


	//----- nvinfo : EIATTR_FRAME_SIZE
	.align		4
.L_2199:
        /*3270*/ 	.byte	0x04, 0x11
        /*3272*/ 	.short	(.L_2201 - .L_2200)
	.align		4
.L_2200:
        /*3274*/ 	.word	index@(_ZN4vllm25paged_attention_v2_kernelIfhLi192ELi16ELi128ELNS_18Fp8KVCacheDataTypeE2ELb0ELi512EEEvPfS2_PT_PKS3_PKT0_S9_ifPKiSB_iPKfiiiSD_SD_iiiii)
        /*3278*/ 	.word	0x00000000


	//----- nvinfo : EIATTR_REGCOUNT
	.align		4
.L_2201:
        /*327c*/ 	.byte	0x04, 0x2f
        /*327e*/ 	.short	(.L_2203 - .L_2202)
	.align		4
.L_2202:
        /*3280*/ 	.word	index@(_ZN4vllm25paged_attention_v2_kernelIfhLi256ELi16ELi128ELNS_18Fp8KVCacheDataTypeE2ELb0ELi512EEEvPfS2_PT_PKS3_PKT0_S9_ifPKiSB_iPKfiiiSD_SD_iiiii)
        /*3284*/ 	.word	0x00000030


	//----- nvinfo : EIATTR_FRAME_SIZE
	.align		4
.L_2203:
        /*3288*/ 	.byte	0x04, 0x11
        /*328a*/ 	.short	(.L_2205 - .L_2204)
	.align		4
.L_2204:
        /*328c*/ 	.word	index@($__internal_126_$__cuda_sm70_shflsync_bfly_p)
        /*3290*/ 	.word	0x00000000


	//----- nvinfo : EIATTR_FRAME_SIZE
	.align		4
.L_2205:
        /*3294*/ 	.byte	0x04, 0x11
        /*3296*/ 	.short	(.L_2207 - .L_2206)
	.align		4
.L_2206:
        /*3298*/ 	.word	index@(_ZN4vllm25paged_attention_v2_kernelIfhLi256ELi16ELi128ELNS_18Fp8KVCacheDataTypeE2ELb0ELi512EEEvPfS2_PT_PKS3_PKT0_S9_ifPKiSB_iPKfiiiSD_SD_iiiii)
        /*329c*/ 	.word	0x00000000


	//----- nvinfo : EIATTR_REGCOUNT
	.align		4
.L_2207:
        /*32a0*/ 	.byte	0x04, 0x2f
        /*32a2*/ 	.short	(.L_2209 - .L_2208)
	.align		4
.L_2208:
        /*32a4*/ 	.word	index@(_ZN4vllm25paged_attention_v2_kernelIfhLi32ELi32ELi128ELNS_18Fp8KVCacheDataTypeE2ELb1ELi512EEEvPfS2_PT_PKS3_PKT0_S9_ifPKiSB_iPKfiiiSD_SD_iiiii)
        /*32a8*/ 	.word	0x00000029


	//----- nvinfo : EIATTR_FRAME_SIZE
	.align		4
.L_2209:
        /*32ac*/ 	.byte	0x04, 0x11
        /*32ae*/ 	.short	(.L_2211 - .L_2210)
	.align		4
.L_2210:
        /*32b0*/ 	.word	index@($__internal_125_$__cuda_sm70_shflsync_bfly_p)
        /*32b4*/ 	.word	0x00000000


	//----- nvinfo : EIATTR_FRAME_SIZE
	.align		4
.L_2211:
        /*32b8*/ 	.byte	0x04, 0x11
        /*32ba*/ 	.short	(.L_2213 - .L_2212)
	.align		4
.L_2212:
        /*32bc*/ 	.word	index@(_ZN4vllm25paged_attention_v2_kernelIfhLi32ELi32ELi128ELNS_18Fp8KVCacheDataTypeE2ELb1ELi512EEEvPfS2_PT_PKS3_PKT0_S9_ifPKiSB_iPKfiiiSD_SD_iiiii)
        /*32c0*/ 	.word	0x00000000


	//----- nvinfo : EIATTR_REGCOUNT
	.align		4
.L_2213:
        /*32c4*/ 	.byte	0x04, 0x2f
        /*32c6*/ 	.short	(.L_2215 - .L_2214)
	.align		4
.L_2214:
        /*32c8*/ 	.word	index@(_ZN4vllm25paged_attention_v2_kernelIfhLi64ELi32ELi128ELNS_18Fp8KVCacheDataTypeE2ELb1ELi512EEEvPfS2_PT_PKS3_PKT0_S9_ifPKiSB_iPKfiiiSD_SD_iiiii)
        /*32cc*/ 	.word	0x00000029


	//----- nvinfo : EIATTR_FRAME_SIZE
	.align		4
.L_2215:
        /*32d0*/ 	.byte	0x04, 0x11
        /*32d2*/ 	.short	(.L_2217 - .L_2216)
	.align		4
.L_2216:
        /*32d4*/ 	.word	index@($__internal_124_$__cuda_sm70_shflsync_bfly_p)
        /*32d8*/ 	.word	0x00000000


	//----- nvinfo : EIATTR_FRAME_SIZE
	.align		4
.L_2217:
        /*32dc*/ 	.byte	0x04, 0x11
        /*32de*/ 	.short	(.L_2219 - .L_2218)
	.align		4
.L_2218:
        /*32e0*/ 	.word	index@(_ZN4vllm25paged_attention_v2_kernelIfhLi64ELi32ELi128ELNS_18Fp8KVCacheDataTypeE2ELb1ELi512EEEvPfS2_PT_PKS3_PKT0_S9_ifPKiSB_iPKfiiiSD_SD_iiiii)
        /*32e4*/ 	.word	0x00000000


	//----- nvinfo : EIATTR_REGCOUNT
	.align		4
.L_2219:
        /*32e8*/ 	.byte	0x04, 0x2f
        /*32ea*/ 	.short	(.L_2221 - .L_2220)
	.align		4
.L_2220:
        /*32ec*/ 	.word	index@(_ZN4vllm25paged_attention_v2_kernelIfhLi80ELi32ELi128ELNS_18Fp8KVCacheDataTypeE2ELb1ELi512EEEvPfS2_PT_PKS3_PKT0_S9_ifPKiSB_iPKfiiiSD_SD_iiiii)
        /*32f0*/ 	.word	0x00000033


	//----- nvinfo : EIATTR_FRAME_SIZE
	.align		4
.L_2221:
        /*32f4*/ 	.byte	0x04, 0x11
        /*32f6*/ 	.short	(.L_2223 - .L_2222)
	.align		4
.L_2222:
        /*32f8*/ 	.word	index@($__internal_123_$__cuda_sm70_shflsync_bfly_p)
        /*32fc*/ 	.word	0x00000000


	//----- nvinfo : EIATTR_FRAME_SIZE
	.align		4
.L_2223:
        /*3300*/ 	.byte	0x04, 0x11
        /*3302*/ 	.short	(.L_2225 - .L_2224)
	.align		4
.L_2224:
        /*3304*/ 	.word	index@(_ZN4vllm25paged_attention_v2_kernelIfhLi80ELi32ELi128ELNS_18Fp8KVCacheDataTypeE2ELb1ELi512EEEvPfS2_PT_PKS3_PKT0_S9_ifPKiSB_iPKfiiiSD_SD_iiiii)
        /*3308*/ 	.word	0x00000000


	//----- nvinfo : EIATTR_REGCOUNT
	.align		4
.L_2225:
        /*330c*/ 	.byte	0x04, 0x2f
        /*330e*/ 	.short	(.L_2227 - .L_2226)
	.align		4
.L_2226:
        /*3310*/ 	.word	index@(_ZN4vllm25paged_attention_v2_kernelIfhLi96ELi32ELi128ELNS_18Fp8KVCacheDataTypeE2ELb1ELi512EEEvPfS2_PT_PKS3_PKT0_S9_ifPKiSB_iPKfiiiSD_SD_iiiii)
        /*3314*/ 	.word	0x0000002e


	//----- nvinfo : EIATTR_FRAME_SIZE
	.align		4
.L_2227:
        /*3318*/ 	.byte	0x04, 0x11
        /*331a*/ 	.short	(.L_2229 - .L_2228)
	.align		4
.L_2228:
        /*331c*/ 	.word	index@($__internal_122_$__cuda_sm70_shflsync_bfly_p)
        /*3320*/ 	.word	0x00000000


	//----- nvinfo : EIATTR_FRAME_SIZE
	.align		4
.L_2229:
        /*3324*/ 	.byte	0x04, 0x11
        /*3326*/ 	.short	(.L_2231 - .L_2230)
	.align		4
.L_2230:
        /*3328*/ 	.word	index@(_ZN4vllm25paged_attention_v2_kernelIfhLi96ELi32ELi128ELNS_18Fp8KVCacheDataTypeE2ELb1ELi512EEEvPfS2_PT_PKS3_PKT0_S9_ifPKiSB_iPKfiiiSD_SD_iiiii)
        /*332c*/ 	.word	0x00000000


	//----- nvinfo : EIATTR_REGCOUNT
	.align		4
.L_2231:
        /*3330*/ 	.byte	0x04, 0x2f
        /*3332*/ 	.short	(.L_2233 - .L_2232)
	.align		4
.L_2232:
        /*3334*/ 	.word	index@(_ZN4vllm25paged_attention_v2_kernelIfhLi112ELi32ELi128ELNS_18Fp8KVCacheDataTypeE2ELb1ELi512EEEvPfS2_PT_PKS3_PKT0_S9_ifPKiSB_iPKfiiiSD_SD_iiiii)
        /*3338*/ 	.word	0x0000003c


	//----- nvinfo : EIATTR_FRAME_SIZE
	.align		4
.L_2233:
        /*333c*/ 	.byte	0x04, 0x11
        /*333e*/ 	.short	(.L_2235 - .L_2234)
	.align		4
.L_2234:
        /*3340*/ 	.word	index@($__internal_121_$__cuda_sm70_shflsync_bfly_p)
        /*3344*/ 	.word	0x00000000


	//----- nvinfo : EIATTR_FRAME_SIZE
	.align		4
.L_2235:
        /*3348*/ 	.byte	0x04, 0x11
        /*334a*/ 	.short	(.L_2237 - .L_2236)
	.align		4
.L_2236:
        /*334c*/ 	.word	index@(_ZN4vllm25paged_attention_v2_kernelIfhLi112ELi32ELi128ELNS_18Fp8KVCacheDataTypeE2ELb1ELi512EEEvPfS2_PT_PKS3_PKT0_S9_ifPKiSB_iPKfiiiSD_SD_iiiii)
        /*3350*/ 	.word	0x00000000


	//----- nvinfo : EIATTR_REGCOUNT
	.align		4
.L_2237:
        /*3354*/ 	.byte	0x04, 0x2f
        /*3356*/ 	.short	(.L_2239 - .L_2238)
	.align		4
.L_2238:
        /*3358*/ 	.word	index@(_ZN4vllm25paged_attention_v2_kernelIfhLi120ELi32ELi128ELNS_18Fp8KVCacheDataTypeE2ELb1ELi512EEEvPfS2_PT_PKS3_PKT0_S9_ifPKiSB_iPKfiiiSD_SD_iiiii)
        /*335c*/ 	.word	0x00000035


	//----- nvinfo : EIATTR_FRAME_SIZE
	.align		4
.L_2239:
        /*3360*/ 	.byte	0x04, 0x11
        /*3362*/ 	.short	(.L_2241 - .L_2240)
	.align		4
.L_2240:
        /*3364*/ 	.word	index@($__internal_120_$__cuda_sm70_shflsync_bfly_p)
        /*3368*/ 	.word	0x00000000


	//----- nvinfo : EIATTR_FRAME_SIZE
	.align		4
.L_2241:
        /*336c*/ 	.byte	0x04, 0x11
        /*336e*/ 	.short	(.L_2243 - .L_2242)
	.align		4
.L_2242:
        /*3370*/ 	.word	index@(_ZN4vllm25paged_attention_v2_kernelIfhLi120ELi32ELi128ELNS_18Fp8KVCacheDataTypeE2ELb1ELi512EEEvPfS2_PT_PKS3_PKT0_S9_ifPKiSB_iPKfiiiSD_SD_iiiii)
        /*3374*/ 	.word	0x00000000


	//----- nvinfo : EIATTR_REGCOUNT
	.align		4
.L_2243:
        /*3378*/ 	.byte	0x04, 0x2f
        /*337a*/ 	.short	(.L_2245 - .L_2244)
	.align		4
.L_2244:
        /*337c*/ 	.word	index@(_ZN4vllm25paged_attention_v2_kernelIfhLi128ELi32ELi128ELNS_18Fp8KVCacheDataTypeE2ELb1ELi512EEEvPfS2_PT_PKS3_PKT0_S9_ifPKiSB_iPKfiiiSD_SD_iiiii)
        /*3380*/ 	.word	0x0000003c


	//----- nvinfo : EIATTR_FRAME_SIZE
	.align		4
.L_2245:
        /*3384*/ 	.byte	0x04, 0x11
        /*3386*/ 	.short	(.L_2247 - .L_2246)
	.align		4
.L_2246:
        /*3388*/ 	.word	index@($__internal_119_$__cuda_sm70_shflsync_bfly_p)
        /*338c*/ 	.word	0x00000000


	//----- nvinfo : EIATTR_FRAME_SIZE
	.align		4
.L_2247:
        /*3390*/ 	.byte	0x04, 0x11
        /*3392*/ 	.short	(.L_2249 - .L_2248)
	.align		4
.L_2248:
        /*3394*/ 	.word	index@(_ZN4vllm25paged_attention_v2_kernelIfhLi128ELi32ELi128ELNS_18Fp8KVCacheDataTypeE2ELb1ELi512EEEvPfS2_PT_PKS3_PKT0_S9_ifPKiSB_iPKfiiiSD_SD_iiiii)
        /*3398*/ 	.word	0x00000000


	//----- nvinfo : EIATTR_REGCOUNT
	.align		4
.L_2249:
        /*339c*/ 	.byte	0x04, 0x2f
        /*339e*/ 	.short	(.L_2251 - .L_2250)
	.align		4
.L_2250:
        /*33a0*/ 	.word	index@(_ZN4vllm25paged_attention_v2_kernelIfhLi192ELi32ELi128ELNS_18Fp8KVCacheDataTypeE2ELb1ELi512EEEvPfS2_PT_PKS3_PKT0_S9_ifPKiSB_iPKfiiiSD_SD_iiiii)
        /*33a4*/ 	.word	0x00000043


	//----- nvinfo : EIATTR_FRAME_SIZE
	.align		4
.L_2251:
        /*33a8*/ 	.byte	0x04, 0x11
        /*33aa*/ 	.short	(.L_2253 - .L_2252)
	.align		4
.L_2252:
        /*33ac*/ 	.word	index@($__internal_118_$__cuda_sm70_shflsync_bfly_p)
        /*33b0*/ 	.word	0x00000000


	//----- nvinfo : EIATTR_FRAME_SIZE
	.align		4
.L_2253:
        /*33b4*/ 	.byte	0x04, 0x11
        /*33b6*/ 	.short	(.L_2255 - .L_2254)
	.align		4
.L_2254:
        /*33b8*/ 	.word	index@(_ZN4vllm25paged_attention_v2_kernelIfhLi192ELi32ELi128ELNS_18Fp8KVCacheDataTypeE2ELb1ELi512EEEvPfS2_PT_PKS3_PKT0_S9_ifPKiSB_iPKfiiiSD_SD_iiiii)
        /*33bc*/ 	.word	0x00000000


	//----- nvinfo : EIATTR_REGCOUNT
	.align		4
.L_2255:
        /*33c0*/ 	.byte	0x04, 0x2f
        /*33c2*/ 	.short	(.L_2257 - .L_2256)
	.align		4
.L_2256:
        /*33c4*/ 	.word	index@(_ZN4vllm25paged_attention_v2_kernelIfhLi256ELi32ELi128ELNS_18Fp8KVCacheDataTypeE2ELb1ELi512EEEvPfS2_PT_PKS3_PKT0_S9_ifPKiSB_iPKfiiiSD_SD_iiiii)
        /*33c8*/ 	.word	0x00000053


	//----- nvinfo : EIATTR_FRAME_SIZE
	.align		4
.L_2257:
        /*33cc*/ 	.byte	0x04, 0x11
        /*33ce*/ 	.short	(.L_2259 - .L_2258)
	.align		4
.L_2258:
        /*33d0*/ 	.word	index@($__internal_117_$__cuda_sm70_shflsync_bfly_p)
        /*33d4*/ 	.word	0x00000000


	//----- nvinfo : EIATTR_FRAME_SIZE
	.align		4
.L_2259:
        /*33d8*/ 	.byte	0x04, 0x11
        /*33da*/ 	.short	(.L_2261 - .L_2260)
	.align		4
.L_2260:
        /*33dc*/ 	.word	index@(_ZN4vllm25paged_attention_v2_kernelIfhLi256ELi32ELi128ELNS_18Fp8KVCacheDataTypeE2ELb1ELi512EEEvPfS2_PT_PKS3_PKT0_S9_ifPKiSB_iPKfiiiSD_SD_iiiii)
        /*33e0*/ 	.word	0x00000000


	//----- nvinfo : EIATTR_REGCOUNT
	.align		4
.L_2261:
        /*33e4*/ 	.byte	0x04, 0x2f
        /*33e6*/ 	.short	(.L_2263 - .L_2262)
	.align		4
.L_2262:
        /*33e8*/ 	.word	index@(_ZN4vllm25paged_attention_v2_kernelIfhLi32ELi32ELi128ELNS_18Fp8KVCacheDataTypeE2ELb0ELi512EEEvPfS2_PT_PKS3_PKT0_S9_ifPKiSB_iPKfiiiSD_SD_iiiii)
        /*33ec*/ 	.word	0x00000020


	//----- nvinfo : EIATTR_FRAME_SIZE
	.align		4
.L_2263:
        /*33f0*/ 	.byte	0x04, 0x11
        /*33f2*/ 	.short	(.L_2265 - .L_2264)
	.align		4
.L_2264:
        /*33f4*/ 	.word	index@($__internal_116_$__cuda_sm70_shflsync_bfly_p)
        /*33f8*/ 	.word	0x00000000


	//----- nvinfo : EIATTR_FRAME_SIZE
	.align		4
.L_2265:
        /*33fc*/ 	.byte	0x04, 0x11
        /*33fe*/ 	.short	(.L_2267 - .L_2266)
	.align		4
.L_2266:
        /*3400*/ 	.word	index@(_ZN4vllm25paged_attention_v2_kernelIfhLi32ELi32ELi128ELNS_18Fp8KVCacheDataTypeE2ELb0ELi512EEEvPfS2_PT_PKS3_PKT0_S9_ifPKiSB_iPKfiiiSD_SD_iiiii)
        /*3404*/ 	.word	0x00000000


	//----- nvinfo : EIATTR_REGCOUNT
	.align		4
.L_2267:
        /*3408*/ 	.byte	0x04, 0x2f
        /*340a*/ 	.short	(.L_2269 - .L_2268)
	.align		4
.L_2268:
        /*340c*/ 	.word	index@(_ZN4vllm25paged_attention_v2_kernelIfhLi64ELi32ELi128ELNS_18Fp8KVCacheDataTypeE2ELb0ELi512EEEvPfS2_PT_PKS3_PKT0_S9_ifPKiSB_iPKfiiiSD_SD_iiiii)
        /*3410*/ 	.word	0x00000020


	//----- nvinfo : EIATTR_FRAME_SIZE
	.align		4
.L_2269:
        /*3414*/ 	.byte	0x04, 0x11
        /*3416*/ 	.short	(.L_2271 - .L_2270)
	.align		4
.L_2270:
        /*3418*/ 	.word	index@($__internal_115_$__cuda_sm70_shflsync_bfly_p)
        /*341c*/ 	.word	0x00000000


	//----- nvinfo : EIATTR_FRAME_SIZE
	.align		4
.L_2271:
        /*3420*/ 	.byte	0x04, 0x11
        /*3422*/ 	.short	(.L_2273 - .L_2272)
	.align		4
.L_2272:
        /*3424*/ 	.word	index@(_ZN4vllm25paged_attention_v2_kernelIfhLi64ELi32ELi128ELNS_18Fp8KVCacheDataTypeE2ELb0ELi512EEEvPfS2_PT_PKS3_PKT0_S9_ifPKiSB_iPKfiiiSD_SD_iiiii)
        /*3428*/ 	.word	0x00000000


	//----- nvinfo : EIATTR_REGCOUNT
	.align		4
.L_2273:
        /*342c*/ 	.byte	0x04, 0x2f
        /*342e*/ 	.short	(.L_2275 - .L_2274)
	.align		4
.L_2274:
        /*3430*/ 	.word	index@(_ZN4vllm25paged_attention_v2_kernelIfhLi80ELi32ELi128ELNS_18Fp8KVCacheDataTypeE2ELb0ELi512EEEvPfS2_PT_PKS3_PKT0_S9_ifPKiSB_iPKfiiiSD_SD_iiiii)
        /*3434*/ 	.word	0x00000020


	//----- nvinfo : EIATTR_FRAME_SIZE
	.align		4
.L_2275:
        /*3438*/ 	.byte	0x04, 0x11
        /*343a*/ 	.short	(.L_2277 - .L_2276)
	.align		4
.L_2276:
        /*343c*/ 	.word	index@($__internal_114_$__cuda_sm70_shflsync_bfly_p)
        /*3440*/ 	.word	0x00000000


	//----- nvinfo : EIATTR_FRAME_SIZE
	.align		4
.L_2277:
        /*3444*/ 	.byte	0x04, 0x11
        /*3446*/ 	.short	(.L_2279 - .L_2278)
	.align		4
.L_2278:
        /*3448*/ 	.word	index@(_ZN4vllm25paged_attention_v2_kernelIfhLi80ELi32ELi128ELNS_18Fp8KVCacheDataTypeE2ELb0ELi512EEEvPfS2_PT_PKS3_PKT0_S9_ifPKiSB_iPKfiiiSD_SD_iiiii)
        /*344c*/ 	.word	0x00000000


	//----- nvinfo : EIATTR_REGCOUNT
	.align		4
.L_2279:
        /*3450*/ 	.byte	0x04, 0x2f
        /*3452*/ 	.short	(.L_2281 - .L_2280)
	.align		4
.L_2280:
        /*3454*/ 	.word	index@(_ZN4vllm25paged_attention_v2_kernelIfhLi96ELi32ELi128ELNS_18Fp8KVCacheDataTypeE2ELb0ELi512EEEvPfS2_PT_PKS3_PKT0_S9_ifPKiSB_iPKfiiiSD_SD_iiiii)
        /*3458*/ 	.word	0x00000028


	//----- nvinfo : EIATTR_FRAME_SIZE
	.align		4
.L_2281:
        /*345c*/ 	.byte	0x04, 0x11
        /*345e*/ 	.short	(.L_2283 - .L_2282)
	.align		4
.L_2282:
        /*3460*/ 	.word	index@($__internal_113_$__cuda_sm70_shflsync_bfly_p)
        /*3464*/ 	.word	0x00000000


	//----- nvinfo : EIATTR_FRAME_SIZE
	.align		4
.L_2283:
        /*3468*/ 	.byte	0x04, 0x11
        /*346a*/ 	.short	(.L_2285 - .L_2284)
	.align		4
.L_2284:
        /*346c*/ 	.word	index@(_ZN4vllm25paged_attention_v2_kernelIfhLi96ELi32ELi128ELNS_18Fp8KVCacheDataTypeE2ELb0ELi512EEEvPfS2_PT_PKS3_PKT0_S9_ifPKiSB_iPKfiiiSD_SD_iiiii)
        /*3470*/ 	.word	0x00000000


	//----- nvinfo : EIATTR_REGCOUNT
	.align		4
.L_2285:
        /*3474*/ 	.byte	0x04, 0x2f
        /*3476*/ 	.short	(.L_2287 - .L_2286)
	.align		4
.L_2286:
        /*3478*/ 	.word	index@(_ZN4vllm25paged_attention_v2_kernelIfhLi112ELi32ELi128ELNS_18Fp8KVCacheDataTypeE2ELb0ELi512EEEvPfS2_PT_PKS3_PKT0_S9_ifPKiSB_iPKfiiiSD_SD_iiiii)
        /*347c*/ 	.word	0x00000030


	//----- nvinfo : EIATTR_FRAME_SIZE
	.align		4
.L_2287:
        /*3480*/ 	.byte	0x04, 0x11
        /*3482*/ 	.short	(.L_2289 - .L_2288)
	.align		4
.L_2288:
        /*3484*/ 	.word	index@($__internal_112_$__cuda_sm70_shflsync_bfly_p)
        /*3488*/ 	.word	0x00000000


	//----- nvinfo : EIATTR_FRAME_SIZE
	.align		4
.L_2289:
        /*348c*/ 	.byte	0x04, 0x11
        /*348e*/ 	.short	(.L_2291 - .L_2290)
	.align		4
.L_2290:
        /*3490*/ 	.word	index@(_ZN4vllm25paged_attention_v2_kernelIfhLi112ELi32ELi128ELNS_18Fp8KVCacheDataTypeE2ELb0ELi512EEEvPfS2_PT_PKS3_PKT0_S9_ifPKiSB_iPKfiiiSD_SD_iiiii)
        /*3494*/ 	.word	0x00000000


	//----- nvinfo : EIATTR_REGCOUNT
	.align		4
.L_2291:
        /*3498*/ 	.byte	0x04, 0x2f
        /*349a*/ 	.short	(.L_2293 - .L_2292)
	.align		4
.L_2292:
        /*349c*/ 	.word	index@(_ZN4vllm25paged_attention_v2_kernelIfhLi120ELi32ELi128ELNS_18Fp8KVCacheDataTypeE2ELb0ELi512EEEvPfS2_PT_PKS3_PKT0_S9_ifPKiSB_iPKfiiiSD_SD_iiiii)
        /*34a0*/ 	.word	0x00000030


	//----- nvinfo : EIATTR_FRAME_SIZE
	.align		4
.L_2293:
        /*34a4*/ 	.byte	0x04, 0x11
        /*34a6*/ 	.short	(.L_2295 - .L_2294)
	.align		4
.L_2294:
        /*34a8*/ 	.word	index@($__internal_111_$__cuda_sm70_shflsync_bfly_p)
        /*34ac*/ 	.word	0x00000000


	//----- nvinfo : EIATTR_FRAME_SIZE
	.align		4
.L_2295:
        /*34b0*/ 	.byte	0x04, 0x11
        /*34b2*/ 	.short	(.L_2297 - .L_2296)
	.align		4
.L_2296:
        /*34b4*/ 	.word	index@(_ZN4vllm25paged_attention_v2_kernelIfhLi120ELi32ELi128ELNS_18Fp8KVCacheDataTypeE2ELb0ELi512EEEvPfS2_PT_PKS3_PKT0_S9_ifPKiSB_iPKfiiiSD_SD_iiiii)
        /*34b8*/ 	.word	0x00000000


	//----- nvinfo : EIATTR_REGCOUNT
	.align		4
.L_2297:
        /*34bc*/ 	.byte	0x04, 0x2f
        /*34be*/ 	.short	(.L_2299 - .L_2298)
	.align		4
.L_2298:
        /*34c0*/ 	.word	index@(_ZN4vllm25paged_attention_v2_kernelIfhLi128ELi32ELi128ELNS_18Fp8KVCacheDataTypeE2ELb0ELi512EEEvPfS2_PT_PKS3_PKT0_S9_ifPKiSB_iPKfiiiSD_SD_iiiii)
        /*34c4*/ 	.word	0x00000030


	//----- nvinfo : EIATTR_FRAME_SIZE
	.align		4
.L_2299:
        /*34c8*/ 	.byte	0x04, 0x11
        /*34ca*/ 	.short	(.L_2301 - .L_2300)
	.align		4
.L_2300:
        /*34cc*/ 	.word	index@($__internal_110_$__cuda_sm70_shflsync_bfly_p)
        /*34d0*/ 	.word	0x00000000


	//----- nvinfo : EIATTR_FRAME_SIZE
	.align		4
.L_2301:
        /*34d4*/ 	.byte	0x04, 0x11
        /*34d6*/ 	.short	(.L_2303 - .L_2302)
	.align		4
.L_2302:
        /*34d8*/ 	.word	index@(_ZN4vllm25paged_attention_v2_kernelIfhLi128ELi32ELi128ELNS_18Fp8KVCacheDataTypeE2ELb0ELi512EEEvPfS2_PT_PKS3_PKT0_S9_ifPKiSB_iPKfiiiSD_SD_iiiii)
        /*34dc*/ 	.word	0x00000000


	//----- nvinfo : EIATTR_REGCOUNT
	.align		4
.L_2303:
        /*34e0*/ 	.byte	0x04, 0x2f
        /*34e2*/ 	.short	(.L_2305 - .L_2304)
	.align		4
.L_2304:
        /*34e4*/ 	.word	index@(_ZN4vllm25paged_attention_v2_kernelIfhLi192ELi32ELi128ELNS_18Fp8KVCacheDataTypeE2ELb0ELi512EEEvPfS2_PT_PKS3_PKT0_S9_ifPKiSB_iPKfiiiSD_SD_iiiii)
        /*34e8*/ 	.word	0x00000048


	//----- nvinfo : EIATTR_FRAME_SIZE
	.align		4
.L_2305:
        /*34ec*/ 	.byte	0x04, 0x11
        /*34ee*/ 	.short	(.L_2307 - .L_2306)
	.align		4
.L_2306:
        /*34f0*/ 	.word	index@($__internal_109_$__cuda_sm70_shflsync_bfly_p)
        /*34f4*/ 	.word	0x00000000


	//----- nvinfo : EIATTR_FRAME_SIZE
	.align		4
.L_2307:
        /*34f8*/ 	.byte	0x04, 0x11
        /*34fa*/ 	.short	(.L_2309 - .L_2308)
	.align		4
.L_2308:
        /*34fc*/ 	.word	index@(_ZN4vllm25paged_attention_v2_kernelIfhLi192ELi32ELi128ELNS_18Fp8KVCacheDataTypeE2ELb0ELi512EEEvPfS2_PT_PKS3_PKT0_S9_ifPKiSB_iPKfiiiSD_SD_iiiii)
        /*3500*/ 	.word	0x00000000


	//----- nvinfo : EIATTR_REGCOUNT
	.align		4
.L_2309:
        /*3504*/ 	.byte	0x04, 0x2f
        /*3506*/ 	.short	(.L_2311 - .L_2310)
	.align		4
.L_2310:
        /*3508*/ 	.word	index@(_ZN4vllm25paged_attention_v2_kernelIfhLi256ELi32ELi128ELNS_18Fp8KVCacheDataTypeE2ELb0ELi512EEEvPfS2_PT_PKS3_PKT0_S9_ifPKiSB_iPKfiiiSD_SD_iiiii)
        /*350c*/ 	.word	0x0000005c


	//----- nvinfo : EIATTR_FRAME_SIZE
	.align		4
.L_2311:
        /*3510*/ 	.byte	0x04, 0x11
        /*3512*/ 	.short	(.L_2313 - .L_2312)
	.align		4
.L_2312:
        /*3514*/ 	.word	index@($__internal_108_$__cuda_sm70_shflsync_bfly_p)
        /*3518*/ 	.word	0x00000000


	//----- nvinfo : EIATTR_FRAME_SIZE
	.align		4
.L_2313:
        /*351c*/ 	.byte	0x04, 0x11
        /*351e*/ 	.short	(.L_2315 - .L_2314)
	.align		4
.L_2314:
        /*3520*/ 	.word	index@(_ZN4vllm25paged_attention_v2_kernelIfhLi256ELi32ELi128ELNS_18Fp8KVCacheDataTypeE2ELb0ELi512EEEvPfS2_PT_PKS3_PKT0_S9_ifPKiSB_iPKfiiiSD_SD_iiiii)
        /*3524*/ 	.word	0x00000000


	//----- nvinfo : EIATTR_REGCOUNT
	.align		4
.L_2315:
        /*3528*/ 	.byte	0x04, 0x2f
        /*352a*/ 	.short	(.L_2317 - .L_2316)
	.align		4
.L_2316:
        /*352c*/ 	.word	index@(_ZN4vllm25paged_attention_v2_kernelIthLi32ELi8ELi128ELNS_18Fp8KVCacheDataTypeE2ELb1ELi512EEEvPfS2_PT_PKS3_PKT0_S9_ifPKiSB_iPKfiiiSD_SD_iiiii)
        /*3530*/ 	.word	0x00000020


	//----- nvinfo : EIATTR_FRAME_SIZE
	.align		4
.L_2317:
        /*3534*/ 	.byte	0x04, 0x11
        /*3536*/ 	.short	(.L_2319 - .L_2318)
	.align		4
.L_2318:
        /*3538*/ 	.word	index@($__internal_107_$__cuda_sm70_shflsync_bfly_p)
        /*353c*/ 	.word	0x00000000


	//----- nvinfo : EIATTR_FRAME_SIZE
	.align		4
.L_2319:
        /*3540*/ 	.byte	0x04, 0x11
        /*3542*/ 	.short	(.L_2321 - .L_2320)
	.align		4
.L_2320:
        /*3544*/ 	.word	index@(_ZN4vllm25paged_attention_v2_kernelIthLi32ELi8ELi128ELNS_18Fp8KVCacheDataTypeE2ELb1ELi512EEEvPfS2_PT_PKS3_PKT0_S9_ifPKiSB_iPKfiiiSD_SD_iiiii)
        /*3548*/ 	.word	0x00000000


	//----- nvinfo : EIATTR_REGCOUNT
	.align		4
.L_2321:
        /*354c*/ 	.byte	0x04, 0x2f
        /*354e*/ 	.short	(.L_2323 - .L_2322)
	.align		4
.L_2322:
        /*3550*/ 	.word	index@(_ZN4vllm25paged_attention_v2_kernelIthLi64ELi8ELi128ELNS_18Fp8KVCacheDataTypeE2ELb1ELi512EEEvPfS2_PT_PKS3_PKT0_S9_ifPKiSB_iPKfiiiSD_SD_iiiii)
        /*3554*/ 	.word	0x00000020


	//----- nvinfo : EIATTR_FRAME_SIZE
	.align		4
.L_2323:
        /*3558*/ 	.byte	0x04, 0x11
        /*355a*/ 	.short	(.L_2325 - .L_2324)
	.align		4
.L_2324:
        /*355c*/ 	.word	index@($__internal_106_$__cuda_sm70_shflsync_bfly_p)
        /*3560*/ 	.word	0x00000000


	//----- nvinfo : EIATTR_FRAME_SIZE
	.align		4
.L_2325:
        /*3564*/ 	.byte	0x04, 0x11
        /*3566*/ 	.short	(.L_2327 - .L_2326)
	.align		4
.L_2326:
        /*3568*/ 	.word	index@(_ZN4vllm25paged_attention_v2_kernelIthLi64ELi8ELi128ELNS_18Fp8KVCacheDataTypeE2ELb1ELi512EEEvPfS2_PT_PKS3_PKT0_S9_ifPKiSB_iPKfiiiSD_SD_iiiii)
        /*356c*/ 	.word	0x00000000


	//----- nvinfo : EIATTR_REGCOUNT
	.align		4
.L_2327:
        /*3570*/ 	.byte	0x04, 0x2f
        /*3572*/ 	.short	(.L_2329 - .L_2328)
	.align		4
.L_2328:
        /*3574*/ 	.word	index@(_ZN4vllm25paged_attention_v2_kernelIthLi80ELi8ELi128ELNS_18Fp8KVCacheDataTypeE2ELb1ELi512EEEvPfS2_PT_PKS3_PKT0_S9_ifPKiSB_iPKfiiiSD_SD_iiiii)
        /*3578*/ 	.word	0x00000020


	//----- nvinfo : EIATTR_FRAME_SIZE
	.align		4
.L_2329:
        /*357c*/ 	.byte	0x04, 0x11
        /*357e*/ 	.short	(.L_2331 - .L_2330)
	.align		4
.L_2330:
        /*3580*/ 	.word	index@($__internal_105_$__cuda_sm70_shflsync_bfly_p)
        /*3584*/ 	.word	0x00000000


	//----- nvinfo : EIATTR_FRAME_SIZE
	.align		4
.L_2331:
        /*3588*/ 	.byte	0x04, 0x11
        /*358a*/ 	.short	(.L_2333 - .L_2332)
	.align		4
.L_2332:
        /*358c*/ 	.word	index@(_ZN4vllm25paged_attention_v2_kernelIthLi80ELi8ELi128ELNS_18Fp8KVCacheDataTypeE2ELb1ELi512EEEvPfS2_PT_PKS3_PKT0_S9_ifPKiSB_iPKfiiiSD_SD_iiiii)
        /*3590*/ 	.word	0x00000000


	//----- nvinfo : EIATTR_REGCOUNT
	.align		4
.L_2333:
        /*3594*/ 	.byte	0x04, 0x2f
        /*3596*/ 	.short	(.L_2335 - .L_2334)
	.align		4
.L_2334:
        /*3598*/ 	.word	index@(_ZN4vllm25paged_attention_v2_kernelIthLi96ELi8ELi128ELNS_18Fp8KVCacheDataTypeE2ELb1ELi512EEEvPfS2_PT_PKS3_PKT0_S9_ifPKiSB_iPKfiiiSD_SD_iiiii)
        /*359c*/ 	.word	0x00000020


	//----- nvinfo : EIATTR_FRAME_SIZE
	.align		4
.L_2335:
        /*35a0*/ 	.byte	0x04, 0x11
        /*35a2*/ 	.short	(.L_2337 - .L_2336)
	.align		4
.L_2336:
        /*35a4*/ 	.word	index@($__internal_104_$__cuda_sm70_shflsync_bfly_p)
        /*35a8*/ 	.word	0x00000000


	//----- nvinfo : EIATTR_FRAME_SIZE
	.align		4
.L_2337:
        /*35ac*/ 	.byte	0x04, 0x11
        /*35ae*/ 	.short	(.L_2339 - .L_2338)
	.align		4
.L_2338:
        /*35b0*/ 	.word	index@(_ZN4vllm25paged_attention_v2_kernelIthLi96ELi8ELi128ELNS_18Fp8KVCacheDataTypeE2ELb1ELi512EEEvPfS2_PT_PKS3_PKT0_S9_ifPKiSB_iPKfiiiSD_SD_iiiii)
        /*35b4*/ 	.word	0x00000000


	//----- nvinfo : EIATTR_REGCOUNT
	.align		4
.L_2339:
        /*35b8*/ 	.byte	0x04, 0x2f
        /*35ba*/ 	.short	(.L_2341 - .L_2340)
	.align		4
.L_2340:
        /*35bc*/ 	.word	index@(_ZN4vllm25paged_attention_v2_kernelIthLi112ELi8ELi128ELNS_18Fp8KVCacheDataTypeE2ELb1ELi512EEEvPfS2_PT_PKS3_PKT0_S9_ifPKiSB_iPKfiiiSD_SD_iiiii)
        /*35c0*/ 	.word	0x00000020


	//----- nvinfo : EIATTR_FRAME_SIZE
	.align		4
.L_2341:
        /*35c4*/ 	.byte	0x04, 0x11
        /*35c6*/ 	.short	(.L_2343 - .L_2342)
	.align		4
.L_2342:
        /*35c8*/ 	.word	index@($__internal_103_$__cuda_sm70_shflsync_bfly_p)
        /*35cc*/ 	.word	0x00000000


	//----- nvinfo : EIATTR_FRAME_SIZE
	.align		4
.L_2343:
        /*35d0*/ 	.byte	0x04, 0x11
        /*35d2*/ 	.short	(.L_2345 - .L_2344)
	.align		4
.L_2344:
        /*35d4*/ 	.word	index@(_ZN4vllm25paged_attention_v2_kernelIthLi112ELi8ELi128ELNS_18Fp8KVCacheDataTypeE2ELb1ELi512EEEvPfS2_PT_PKS3_PKT0_S9_ifPKiSB_iPKfiiiSD_SD_iiiii)
        /*35d8*/ 	.word	0x00000000


	//----- nvinfo : EIATTR_REGCOUNT
	.align		4
.L_2345:
        /*35dc*/ 	.byte	0x04, 0x2f
        /*35de*/ 	.short	(.L_2347 - .L_2346)
	.align		4
.L_2346:
        /*35e0*/ 	.word	index@(_ZN4vllm25paged_attention_v2_kernelIthLi120ELi8ELi128ELNS_18Fp8KVCacheDataTypeE2ELb1ELi512EEEvPfS2_PT_PKS3_PKT0_S9_ifPKiSB_iPKfiiiSD_SD_iiiii)
        /*35e4*/ 	.word	0x00000020


	//----- nvinfo : EIATTR_FRAME_SIZE
	.align		4
.L_2347:
        /*35e8*/ 	.byte	0x04, 0x11
        /*35ea*/ 	.short	(.L_2349 - .L_2348)
	.align		4
.L_2348:
        /*35ec*/ 	.word	index@($__internal_102_$__cuda_sm70_shflsync_bfly_p)
        /*35f0*/ 	.word	0x00000000


	//----- nvinfo : EIATTR_FRAME_SIZE
	.align		4
.L_2349:
        /*35f4*/ 	.byte	0x04, 0x11
        /*35f6*/ 	.short	(.L_2351 - .L_2350)
	.align		4
.L_2350:
        /*35f8*/ 	.word	index@(_ZN4vllm25paged_attention_v2_kernelIthLi120ELi8ELi128ELNS_18Fp8KVCacheDataTypeE2ELb1ELi512EEEvPfS2_PT_PKS3_PKT0_S9_ifPKiSB_iPKfiiiSD_SD_iiiii)
        /*35fc*/ 	.word	0x00000000


	//----- nvinfo : EIATTR_REGCOUNT
	.align		4
.L_2351:
        /*3600*/ 	.byte	0x04, 0x2f
        /*3602*/ 	.short	(.L_2353 - .L_2352)
	.align		4
.L_2352:
        /*3604*/ 	.word	index@(_ZN4vllm25paged_attention_v2_kernelIthLi128ELi8ELi128ELNS_18Fp8KVCacheDataTypeE2ELb1ELi512EEEvPfS2_PT_PKS3_PKT0_S9_ifPKiSB_iPKfiiiSD_SD_iiiii)
        /*3608*/ 	.word	0x00000020


	//----- nvinfo : EIATTR_FRAME_SIZE
	.align		4
.L_2353:
        /*360c*/ 	.byte	0x04, 0x11
        /*360e*/ 	.short	(.L_2355 - .L_2354)
	.align		4
.L_2354:
        /*3610*/ 	.word	index@($__internal_101_$__cuda_sm70_shflsync_bfly_p)
        /*3614*/ 	.word	0x00000000


	//----- nvinfo : EIATTR_FRAME_SIZE
	.align		4
.L_2355:
        /*3618*/ 	.byte	0x04, 0x11
        /*361a*/ 	.short	(.L_2357 - .L_2356)
	.align		4
.L_2356:
        /*361c*/ 	.word	index@(_ZN4vllm25paged_attention_v2_kernelIthLi128ELi8ELi128ELNS_18Fp8KVCacheDataTypeE2ELb1ELi512EEEvPfS2_PT_PKS3_PKT0_S9_ifPKiSB_iPKfiiiSD_SD_iiiii)
        /*3620*/ 	.word	0x00000000


	//----- nvinfo : EIATTR_REGCOUNT
	.align		4
.L_2357:
        /*3624*/ 	.byte	0x04, 0x2f
        /*3626*/ 	.short	(.L_2359 - .L_2358)
	.align		4
.L_2358:
        /*3628*/ 	.word	index@(_ZN4vllm25paged_attention_v2_kernelIthLi192ELi8ELi128ELNS_18Fp8KVCacheDataTypeE2ELb1ELi512EEEvPfS2_PT_PKS3_PKT0_S9_ifPKiSB_iPKfiiiSD_SD_iiiii)
        /*362c*/ 	.word	0x00000020


	//----- nvinfo : EIATTR_FRAME_SIZE
	.align		4
.L_2359:
        /*3630*/ 	.byte	0x04, 0x11
        /*3632*/ 	.short	(.L_2361 - .L_2360)
	.align		4
.L_2360:
        /*3634*/ 	.word	index@($__internal_100_$__cuda_sm70_shflsync_bfly_p)
        /*3638*/ 	.word	0x00000000


	//----- nvinfo : EIATTR_FRAME_SIZE
	.align		4
.L_2361:
        /*363c*/ 	.byte	0x04, 0x11
        /*363e*/ 	.short	(.L_2363 - .L_2362)
	.align		4
.L_2362:
        /*3640*/ 	.word	index@(_ZN4vllm25paged_attention_v2_kernelIthLi192ELi8ELi128ELNS_18Fp8KVCacheDataTypeE2ELb1ELi512EEEvPfS2_PT_PKS3_PKT0_S9_ifPKiSB_iPKfiiiSD_SD_iiiii)
        /*3644*/ 	.word	0x00000000


	//----- nvinfo : EIATTR_REGCOUNT
	.align		4
.L_2363:
        /*3648*/ 	.byte	0x04, 0x2f
        /*364a*/ 	.short	(.L_2365 - .L_2364)
	.align		4
.L_2364:
        /*364c*/ 	.word	index@(_ZN4vllm25paged_attention_v2_kernelIthLi256ELi8ELi128ELNS_18Fp8KVCacheDataTypeE2ELb1ELi512EEEvPfS2_PT_PKS3_PKT0_S9_ifPKiSB_iPKfiiiSD_SD_iiiii)
        /*3650*/ 	.word	0x00000020


	//----- nvinfo : EIATTR_FRAME_SIZE
	.align		4
.L_2365:
        /*3654*/ 	.byte	0x04, 0x11
        /*3656*/ 	.short	(.L_2367 - .L_2366)
	.align		4
.L_2366:
        /*3658*/ 	.word	index@($__internal_99_$__cuda_sm70_shflsync_bfly_p)
        /*365c*/ 	.word	0x00000000


	//----- nvinfo : EIATTR_FRAME_SIZE
	.align		4
.L_2367:
        /*3660*/ 	.byte	0x04, 0x11
        /*3662*/ 	.short	(.L_2369 - .L_2368)
	.align		4
.L_2368:
        /*3664*/ 	.word	index@(_ZN4vllm25paged_attention_v2_kernelIthLi256ELi8ELi128ELNS_18Fp8KVCacheDataTypeE2ELb1ELi512EEEvPfS2_PT_PKS3_PKT0_S9_ifPKiSB_iPKfiiiSD_SD_iiiii)
        /*3668*/ 	.word	0x00000000


	//----- nvinfo : EIATTR_REGCOUNT
	.align		4
.L_2369:
        /*366c*/ 	.byte	0x04, 0x2f
        /*366e*/ 	.short	(.L_2371 - .L_2370)
	.align		4
.L_2370:
        /*3670*/ 	.word	index@(_ZN4vllm25paged_attention_v2_kernelIthLi32ELi8ELi128ELNS_18Fp8KVCacheDataTypeE2ELb0ELi512EEEvPfS2_PT_PKS3_PKT0_S9_ifPKiSB_iPKfiiiSD_SD_iiiii)
        /*3674*/ 	.word	0x00000020


	//----- nvinfo : EIATTR_FRAME_SIZE
	.align		4
.L_2371:
        /*3678*/ 	.byte	0x04, 0x11
        /*367a*/ 	.short	(.L_2373 - .L_2372)
	.align		4
.L_2372:
        /*367c*/ 	.word	index@($__internal_98_$__cuda_sm70_shflsync_bfly_p)
        /*3680*/ 	.word	0x00000000


	//----- nvinfo : EIATTR_FRAME_SIZE
	.align		4
.L_2373:
        /*3684*/ 	.byte	0x04, 0x11
        /*3686*/ 	.short	(.L_2375 - .L_2374)
	.align		4
.L_2374:
        /*3688*/ 	.word	index@(_ZN4vllm25paged_attention_v2_kernelIthLi32ELi8ELi128ELNS_18Fp8KVCacheDataTypeE2ELb0ELi512EEEvPfS2_PT_PKS3_PKT0_S9_ifPKiSB_iPKfiiiSD_SD_iiiii)
        /*368c*/ 	.word	0x00000000


	//----- nvinfo : EIATTR_REGCOUNT
	.align		4
.L_2375:
        /*3690*/ 	.byte	0x04, 0x2f
        /*3692*/ 	.short	(.L_2377 - .L_2376)
	.align		4
.L_2376:
        /*3694*/ 	.word	index@(_ZN4vllm25paged_attention_v2_kernelIthLi64ELi8ELi128ELNS_18Fp8KVCacheDataTypeE2ELb0ELi512EEEvPfS2_PT_PKS3_PKT0_S9_ifPKiSB_iPKfiiiSD_SD_iiiii)
        /*3698*/ 	.word	0x00000020


	//----- nvinfo : EIATTR_FRAME_SIZE
	.align		4
.L_2377:
        /*369c*/ 	.byte	0x04, 0x11
        /*369e*/ 	.short	(.L_2379 - .L_2378)
	.align		4
.L_2378:
        /*36a0*/ 	.word	index@($__internal_97_$__cuda_sm70_shflsync_bfly_p)
        /*36a4*/ 	.word	0x00000000


	//----- nvinfo : EIATTR_FRAME_SIZE
	.align		4
.L_2379:
        /*36a8*/ 	.byte	0x04, 0x11
        /*36aa*/ 	.short	(.L_2381 - .L_2380)
	.align		4
.L_2380:
        /*36ac*/ 	.word	index@(_ZN4vllm25paged_attention_v2_kernelIthLi64ELi8ELi128ELNS_18Fp8KVCacheDataTypeE2ELb0ELi512EEEvPfS2_PT_PKS3_PKT0_S9_ifPKiSB_iPKfiiiSD_SD_iiiii)
        /*36b0*/ 	.word	0x00000000


	//----- nvinfo : EIATTR_REGCOUNT
	.align		4
.L_2381:
        /*36b4*/ 	.byte	0x04, 0x2f
        /*36b6*/ 	.short	(.L_2383 - .L_2382)
	.align		4
.L_2382:
        /*36b8*/ 	.word	index@(_ZN4vllm25paged_attention_v2_kernelIthLi80ELi8ELi128ELNS_18Fp8KVCacheDataTypeE2ELb0ELi512EEEvPfS2_PT_PKS3_PKT0_S9_ifPKiSB_iPKfiiiSD_SD_iiiii)
        /*36bc*/ 	.word	0x00000020


	//----- nvinfo : EIATTR_FRAME_SIZE
	.align		4
.L_2383:
        /*36c0*/ 	.byte	0x04, 0x11
        /*36c2*/ 	.short	(.L_2385 - .L_2384)
	.align		4
.L_2384:
        /*36c4*/ 	.word	index@($__internal_96_$__cuda_sm70_shflsync_bfly_p)
        /*36c8*/ 	.word	0x00000000


	//----- nvinfo : EIATTR_FRAME_SIZE
	.align		4
.L_2385:
        /*36cc*/ 	.byte	0x04, 0x11
        /*36ce*/ 	.short	(.L_2387 - .L_2386)
	.align		4
.L_2386:
        /*36d0*/ 	.word	index@(_ZN4vllm25paged_attention_v2_kernelIthLi80ELi8ELi128ELNS_18Fp8KVCacheDataTypeE2ELb0ELi512EEEvPfS2_PT_PKS3_PKT0_S9_ifPKiSB_iPKfiiiSD_SD_iiiii)
        /*36d4*/ 	.word	0x00000000


	//----- nvinfo : EIATTR_REGCOUNT
	.align		4
.L_2387:
        /*36d8*/ 	.byte	0x04, 0x2f
        /*36da*/ 	.short	(.L_2389 - .L_2388)
	.align		4
.L_2388:
        /*36dc*/ 	.word	index@(_ZN4vllm25paged_attention_v2_kernelIthLi96ELi8ELi128ELNS_18Fp8KVCacheDataTypeE2ELb0ELi512EEEvPfS2_PT_PKS3_PKT0_S9_ifPKiSB_iPKfiiiSD_SD_iiiii)
        /*36e0*/ 	.word	0x00000020


	//----- nvinfo : EIATTR_FRAME_SIZE
	.align		4
.L_2389:
        /*36e4*/ 	.byte	0x04, 0x11
        /*36e6*/ 	.short	(.L_2391 - .L_2390)
	.align		4
.L_2390:
        /*36e8*/ 	.word	index@($__internal_95_$__cuda_sm70_shflsync_bfly_p)
        /*36ec*/ 	.word	0x00000000


	//----- nvinfo : EIATTR_FRAME_SIZE
	.align		4
.L_2391:
        /*36f0*/ 	.byte	0x04, 0x11
        /*36f2*/ 	.short	(.L_2393 - .L_2392)
	.align		4
.L_2392:
        /*36f4*/ 	.word	index@(_ZN4vllm25paged_attention_v2_kernelIthLi96ELi8ELi128ELNS_18Fp8KVCacheDataTypeE2ELb0ELi512EEEvPfS2_PT_PKS3_PKT0_S9_ifPKiSB_iPKfiiiSD_SD_iiiii)
        /*36f8*/ 	.word	0x00000000


	//----- nvinfo : EIATTR_REGCOUNT
	.align		4
.L_2393:
        /*36fc*/ 	.byte	0x04, 0x2f
        /*36fe*/ 	.short	(.L_2395 - .L_2394)
	.align		4
.L_2394:
        /*3700*/ 	.word	index@(_ZN4vllm25paged_attention_v2_kernelIthLi112ELi8ELi128ELNS_18Fp8KVCacheDataTypeE2ELb0ELi512EEEvPfS2_PT_PKS3_PKT0_S9_ifPKiSB_iPKfiiiSD_SD_iiiii)
        /*3704*/ 	.word	0x00000020


	//----- nvinfo : EIATTR_FRAME_SIZE
	.align		4
.L_2395:
        /*3708*/ 	.byte	0x04, 0x11
        /*370a*/ 	.short	(.L_2397 - .L_2396)
	.align		4
.L_2396:
        /*370c*/ 	.word	index@($__internal_94_$__cuda_sm70_shflsync_bfly_p)
        /*3710*/ 	.word	0x00000000


	//----- nvinfo : EIATTR_FRAME_SIZE
	.align		4
.L_2397:
        /*3714*/ 	.byte	0x04, 0x11
        /*3716*/ 	.short	(.L_2399 - .L_2398)
	.align		4
.L_2398:
        /*3718*/ 	.word	index@(_ZN4vllm25paged_attention_v2_kernelIthLi112ELi8ELi128ELNS_18Fp8KVCacheDataTypeE2ELb0ELi512EEEvPfS2_PT_PKS3_PKT0_S9_ifPKiSB_iPKfiiiSD_SD_iiiii)
        /*371c*/ 	.word	0x00000000


	//----- nvinfo : EIATTR_REGCOUNT
	.align		4
.L_2399:
        /*3720*/ 	.byte	0x04, 0x2f
        /*3722*/ 	.short	(.L_2401 - .L_2400)
	.align		4
.L_2400:
        /*3724*/ 	.word	index@(_ZN4vllm25paged_attention_v2_kernelIthLi120ELi8ELi128ELNS_18Fp8KVCacheDataTypeE2ELb0ELi512EEEvPfS2_PT_PKS3_PKT0_S9_ifPKiSB_iPKfiiiSD_SD_iiiii)
        /*3728*/ 	.word	0x00000020


	//----- nvinfo : EIATTR_FRAME_SIZE
	.align		4
.L_2401:
        /*372c*/ 	.byte	0x04, 0x11
        /*372e*/ 	.short	(.L_2403 - .L_2402)
	.align		4
.L_2402:
        /*3730*/ 	.word	index@($__internal_93_$__cuda_sm70_shflsync_bfly_p)
        /*3734*/ 	.word	0x00000000


	//----- nvinfo : EIATTR_FRAME_SIZE
	.align		4
.L_2403:
        /*3738*/ 	.byte	0x04, 0x11
        /*373a*/ 	.short	(.L_2405 - .L_2404)
	.align		4
.L_2404:
        /*373c*/ 	.word	index@(_ZN4vllm25paged_attention_v2_kernelIthLi120ELi8ELi128ELNS_18Fp8KVCacheDataTypeE2ELb0ELi512EEEvPfS2_PT_PKS3_PKT0_S9_ifPKiSB_iPKfiiiSD_SD_iiiii)
        /*3740*/ 	.word	0x00000000


	//----- nvinfo : EIATTR_REGCOUNT
	.align		4
.L_2405:
        /*3744*/ 	.byte	0x04, 0x2f
        /*3746*/ 	.short	(.L_2407 - .L_2406)
	.align		4
.L_2406:
        /*3748*/ 	.word	index@(_ZN4vllm25paged_attention_v2_kernelIthLi128ELi8ELi128ELNS_18Fp8KVCacheDataTypeE2ELb0ELi512EEEvPfS2_PT_PKS3_PKT0_S9_ifPKiSB_iPKfiiiSD_SD_iiiii)
        /*374c*/ 	.word	0x00000020


	//----- nvinfo : EIATTR_FRAME_SIZE
	.align		4
.L_2407:
        /*3750*/ 	.byte	0x04, 0x11
        /*3752*/ 	.short	(.L_2409 - .L_2408)
	.align		4
.L_2408:
        /*3754*/ 	.word	index@($__internal_92_$__cuda_sm70_shflsync_bfly_p)
        /*3758*/ 	.word	0x00000000


	//----- nvinfo : EIATTR_FRAME_SIZE
	.align		4
.L_2409:
        /*375c*/ 	.byte	0x04, 0x11
        /*375e*/ 	.short	(.L_2411 - .L_2410)
	.align		4
.L_2410:
        /*3760*/ 	.word	index@(_ZN4vllm25paged_attention_v2_kernelIthLi128ELi8ELi128ELNS_18Fp8KVCacheDataTypeE2ELb0ELi512EEEvPfS2_PT_PKS3_PKT0_S9_ifPKiSB_iPKfiiiSD_SD_iiiii)
        /*3764*/ 	.word	0x00000000


	//----- nvinfo : EIATTR_REGCOUNT
	.align		4
.L_2411:
        /*3768*/ 	.byte	0x04, 0x2f
        /*376a*/ 	.short	(.L_2413 - .L_2412)
	.align		4
.L_2412:
        /*376c*/ 	.word	index@(_ZN4vllm25paged_attention_v2_kernelIthLi192ELi8ELi128ELNS_18Fp8KVCacheDataTypeE2ELb0ELi512EEEvPfS2_PT_PKS3_PKT0_S9_ifPKiSB_iPKfiiiSD_SD_iiiii)
        /*3770*/ 	.word	0x00000020


	//----- nvinfo : EIATTR_FRAME_SIZE
	.align		4
.L_2413:
        /*3774*/ 	.byte	0x04, 0x11
        /*3776*/ 	.short	(.L_2415 - .L_2414)
	.align		4
.L_2414:
        /*3778*/ 	.word	index@($__internal_91_$__cuda_sm70_shflsync_bfly_p)
        /*377c*/ 	.word	0x00000000


	//----- nvinfo : EIATTR_FRAME_SIZE
	.align		4
.L_2415:
        /*3780*/ 	.byte	0x04, 0x11
        /*3782*/ 	.short	(.L_2417 - .L_2416)
	.align		4
.L_2416:
        /*3784*/ 	.word	index@(_ZN4vllm25paged_attention_v2_kernelIthLi192ELi8ELi128ELNS_18Fp8KVCacheDataTypeE2ELb0ELi512EEEvPfS2_PT_PKS3_PKT0_S9_ifPKiSB_iPKfiiiSD_SD_iiiii)
        /*3788*/ 	.word	0x00000000


	//----- nvinfo : EIATTR_REGCOUNT
	.align		4
.L_2417:
        /*378c*/ 	.byte	0x04, 0x2f
        /*378e*/ 	.short	(.L_2419 - .L_2418)
	.align		4
.L_2418:
        /*3790*/ 	.word	index@(_ZN4vllm25paged_attention_v2_kernelIthLi256ELi8ELi128ELNS_18Fp8KVCacheDataTypeE2ELb0ELi512EEEvPfS2_PT_PKS3_PKT0_S9_ifPKiSB_iPKfiiiSD_SD_iiiii)
        /*3794*/ 	.word	0x00000020


	//----- nvinfo : EIATTR_FRAME_SIZE
	.align		4
.L_2419:
        /*3798*/ 	.byte	0x04, 0x11
        /*379a*/ 	.short	(.L_2421 - .L_2420)
	.align		4
.L_2420:
        /*379c*/ 	.word	index@($__internal_90_$__cuda_sm70_shflsync_bfly_p)
        /*37a0*/ 	.word	0x00000000


	//----- nvinfo : EIATTR_FRAME_SIZE
	.align		4
.L_2421:
        /*37a4*/ 	.byte	0x04, 0x11
        /*37a6*/ 	.short	(.L_2423 - .L_2422)
	.align		4
.L_2422:
        /*37a8*/ 	.word	index@(_ZN4vllm25paged_attention_v2_kernelIthLi256ELi8ELi128ELNS_18Fp8KVCacheDataTypeE2ELb0ELi512EEEvPfS2_PT_PKS3_PKT0_S9_ifPKiSB_iPKfiiiSD_SD_iiiii)
        /*37ac*/ 	.word	0x00000000


	//----- nvinfo : EIATTR_REGCOUNT
	.align		4
.L_2423:
        /*37b0*/ 	.byte	0x04, 0x2f
        /*37b2*/ 	.short	(.L_2425 - .L_2424)
	.align		4
.L_2424:
        /*37b4*/ 	.word	index@(_ZN4vllm25paged_attention_v2_kernelIthLi32ELi16ELi128ELNS_18Fp8KVCacheDataTypeE2ELb1ELi512EEEvPfS2_PT_PKS3_PKT0_S9_ifPKiSB_iPKfiiiSD_SD_iiiii)
        /*37b8*/ 	.word	0x00000020


	//----- nvinfo : EIATTR_FRAME_SIZE
	.align		4
.L_2425:
        /*37bc*/ 	.byte	0x04, 0x11
        /*37be*/ 	.short	(.L_2427 - .L_2426)
	.align		4
.L_2426:
        /*37c0*/ 	.word	index@($__internal_89_$__cuda_sm70_shflsync_bfly_p)
        /*37c4*/ 	.word	0x00000000


	//----- nvinfo : EIATTR_FRAME_SIZE
	.align		4
.L_2427:
        /*37c8*/ 	.byte	0x04, 0x11
        /*37ca*/ 	.short	(.L_2429 - .L_2428)
	.align		4
.L_2428:
        /*37cc*/ 	.word	index@(_ZN4vllm25paged_attention_v2_kernelIthLi32ELi16ELi128ELNS_18Fp8KVCacheDataTypeE2ELb1ELi512EEEvPfS2_PT_PKS3_PKT0_S9_ifPKiSB_iPKfiiiSD_SD_iiiii)
        /*37d0*/ 	.word	0x00000000


	//----- nvinfo : EIATTR_REGCOUNT
	.align		4
.L_2429:
        /*37d4*/ 	.byte	0x04, 0x2f
        /*37d6*/ 	.short	(.L_2431 - .L_2430)
	.align		4
.L_2430:
        /*37d8*/ 	.word	index@(_ZN4vllm25paged_attention_v2_kernelIthLi64ELi16ELi128ELNS_18Fp8KVCacheDataTypeE2ELb1ELi512EEEvPfS2_PT_PKS3_PKT0_S9_ifPKiSB_iPKfiiiSD_SD_iiiii)
        /*37dc*/ 	.word	0x00000020


	//----- nvinfo : EIATTR_FRAME_SIZE
	.align		4
.L_2431:
        /*37e0*/ 	.byte	0x04, 0x11
        /*37e2*/ 	.short	(.L_2433 - .L_2432)
	.align		4
.L_2432:
        /*37e4*/ 	.word	index@($__internal_88_$__cuda_sm70_shflsync_bfly_p)
        /*37e8*/ 	.word	0x00000000


	//----- nvinfo : EIATTR_FRAME_SIZE
	.align		4
.L_2433:
        /*37ec*/ 	.byte	0x04, 0x11
        /*37ee*/ 	.short	(.L_2435 - .L_2434)
	.align		4
.L_2434:
        /*37f0*/ 	.word	index@(_ZN4vllm25paged_attention_v2_kernelIthLi64ELi16ELi128ELNS_18Fp8KVCacheDataTypeE2ELb1ELi512EEEvPfS2_PT_PKS3_PKT0_S9_ifPKiSB_iPKfiiiSD_SD_iiiii)
        /*37f4*/ 	.word	0x00000000


	//----- nvinfo : EIATTR_REGCOUNT
	.align		4
.L_2435:
        /*37f8*/ 	.byte	0x04, 0x2f
        /*37fa*/ 	.short	(.L_2437 - .L_2436)
	.align		4
.L_2436:
        /*37fc*/ 	.word	index@(_ZN4vllm25paged_attention_v2_kernelIthLi80ELi16ELi128ELNS_18Fp8KVCacheDataTypeE2ELb1ELi512EEEvPfS2_PT_PKS3_PKT0_S9_ifPKiSB_iPKfiiiSD_SD_iiiii)
        /*3800*/ 	.word	0x00000020


	//----- nvinfo : EIATTR_FRAME_SIZE
	.align		4
.L_2437:
        /*3804*/ 	.byte	0x04, 0x11
        /*3806*/ 	.short	(.L_2439 - .L_2438)
	.align		4
.L_2438:
        /*3808*/ 	.word	index@($__internal_87_$__cuda_sm70_shflsync_bfly_p)
        /*380c*/ 	.word	0x00000000


	//----- nvinfo : EIATTR_FRAME_SIZE
	.align		4
.L_2439:
        /*3810*/ 	.byte	0x04, 0x11
        /*3812*/ 	.short	(.L_2441 - .L_2440)
	.align		4
.L_2440:
        /*3814*/ 	.word	index@(_ZN4vllm25paged_attention_v2_kernelIthLi80ELi16ELi128ELNS_18Fp8KVCacheDataTypeE2ELb1ELi512EEEvPfS2_PT_PKS3_PKT0_S9_ifPKiSB_iPKfiiiSD_SD_iiiii)
        /*3818*/ 	.word	0x00000000


	//----- nvinfo : EIATTR_REGCOUNT
	.align		4
.L_2441:
        /*381c*/ 	.byte	0x04, 0x2f
        /*381e*/ 	.short	(.L_2443 - .L_2442)
	.align		4
.L_2442:
        /*3820*/ 	.word	index@(_ZN4vllm25paged_attention_v2_kernelIthLi96ELi16ELi128ELNS_18Fp8KVCacheDataTypeE2ELb1ELi512EEEvPfS2_PT_PKS3_PKT0_S9_ifPKiSB_iPKfiiiSD_SD_iiiii)
        /*3824*/ 	.word	0x00000020


	//----- nvinfo : EIATTR_FRAME_SIZE
	.align		4
.L_2443:
        /*3828*/ 	.byte	0x04, 0x11
        /*382a*/ 	.short	(.L_2445 - .L_2444)
	.align		4
.L_2444:
        /*382c*/ 	.word	index@($__internal_86_$__cuda_sm70_shflsync_bfly_p)
        /*3830*/ 	.word	0x00000000


	//----- nvinfo : EIATTR_FRAME_SIZE
	.align		4
.L_2445:
        /*3834*/ 	.byte	0x04, 0x11
        /*3836*/ 	.short	(.L_2447 - .L_2446)
	.align		4
.L_2446:
        /*3838*/ 	.word	index@(_ZN4vllm25paged_attention_v2_kernelIthLi96ELi16ELi128ELNS_18Fp8KVCacheDataTypeE2ELb1ELi512EEEvPfS2_PT_PKS3_PKT0_S9_ifPKiSB_iPKfiiiSD_SD_iiiii)
        /*383c*/ 	.word	0x00000000


	//----- nvinfo : EIATTR_REGCOUNT
	.align		4
.L_2447:
        /*3840*/ 	.byte	0x04, 0x2f
        /*3842*/ 	.short	(.L_2449 - .L_2448)
	.align		4
.L_2448:
        /*3844*/ 	.word	index@(_ZN4vllm25paged_attention_v2_kernelIthLi112ELi16ELi128ELNS_18Fp8KVCacheDataTypeE2ELb1ELi512EEEvPfS2_PT_PKS3_PKT0_S9_ifPKiSB_iPKfiiiSD_SD_iiiii)
        /*3848*/ 	.word	0x00000020


	//----- nvinfo : EIATTR_FRAME_SIZE
	.align		4
.L_2449:
        /*384c*/ 	.byte	0x04, 0x11
        /*384e*/ 	.short	(.L_2451 - .L_2450)
	.align		4
.L_2450:
        /*3850*/ 	.word	index@($__internal_85_$__cuda_sm70_shflsync_bfly_p)
        /*3854*/ 	.word	0x00000000


	//----- nvinfo : EIATTR_FRAME_SIZE
	.align		4
.L_2451:
        /*3858*/ 	.byte	0x04, 0x11
        /*385a*/ 	.short	(.L_2453 - .L_2452)
	.align		4
.L_2452:
        /*385c*/ 	.word	index@(_ZN4vllm25paged_attention_v2_kernelIthLi112ELi16ELi128ELNS_18Fp8KVCacheDataTypeE2ELb1ELi512EEEvPfS2_PT_PKS3_PKT0_S9_ifPKiSB_iPKfiiiSD_SD_iiiii)
        /*3860*/ 	.word	0x00000000


	//----- nvinfo : EIATTR_REGCOUNT
	.align		4
.L_2453:
        /*3864*/ 	.byte	0x04, 0x2f
        /*3866*/ 	.short	(.L_2455 - .L_2454)
	.align		4
.L_2454:
        /*3868*/ 	.word	index@(_ZN4vllm25paged_attention_v2_kernelIthLi120ELi16ELi128ELNS_18Fp8KVCacheDataTypeE2ELb1ELi512EEEvPfS2_PT_PKS3_PKT0_S9_ifPKiSB_iPKfiiiSD_SD_iiiii)
        /*386c*/ 	.word	0x00000026


	//----- nvinfo : EIATTR_FRAME_SIZE
	.align		4
.L_2455:
        /*3870*/ 	.byte	0x04, 0x11
        /*3872*/ 	.short	(.L_2457 - .L_2456)
	.align		4
.L_2456:
        /*3874*/ 	.word	index@($__internal_84_$__cuda_sm70_shflsync_bfly_p)
        /*3878*/ 	.word	0x00000000


	//----- nvinfo : EIATTR_FRAME_SIZE
	.align		4
.L_2457:
        /*387c*/ 	.byte	0x04, 0x11
        /*387e*/ 	.short	(.L_2459 - .L_2458)
	.align		4
.L_2458:
        /*3880*/ 	.word	index@(_ZN4vllm25paged_attention_v2_kernelIthLi120ELi16ELi128ELNS_18Fp8KVCacheDataTypeE2ELb1ELi512EEEvPfS2_PT_PKS3_PKT0_S9_ifPKiSB_iPKfiiiSD_SD_iiiii)
        /*3884*/ 	.word	0x00000000


	//----- nvinfo : EIATTR_REGCOUNT
	.align		4
.L_2459:
        /*3888*/ 	.byte	0x04, 0x2f
        /*388a*/ 	.short	(.L_2461 - .L_2460)
	.align		4
.L_2460:
        /*388c*/ 	.word	index@(_ZN4vllm25paged_attention_v2_kernelIthLi128ELi16ELi128ELNS_18Fp8KVCacheDataTypeE2ELb1ELi512EEEvPfS2_PT_PKS3_PKT0_S9_ifPKiSB_iPKfiiiSD_SD_iiiii)
        /*3890*/ 	.word	0x00000026


	//----- nvinfo : EIATTR_FRAME_SIZE
	.align		4
.L_2461:
        /*3894*/ 	.byte	0x04, 0x11
        /*3896*/ 	.short	(.L_2463 - .L_2462)
	.align		4
.L_2462:
        /*3898*/ 	.word	index@($__internal_83_$__cuda_sm70_shflsync_bfly_p)
        /*389c*/ 	.word	0x00000000


	//----- nvinfo : EIATTR_FRAME_SIZE
	.align		4
.L_2463:
        /*38a0*/ 	.byte	0x04, 0x11
        /*38a2*/ 	.short	(.L_2465 - .L_2464)
	.align		4
.L_2464:
        /*38a4*/ 	.word	index@(_ZN4vllm25paged_attention_v2_kernelIthLi128ELi16ELi128ELNS_18Fp8KVCacheDataTypeE2ELb1ELi512EEEvPfS2_PT_PKS3_PKT0_S9_ifPKiSB_iPKfiiiSD_SD_iiiii)
        /*38a8*/ 	.word	0x00000000


	//----- nvinfo : EIATTR_REGCOUNT
	.align		4
.L_2465:
        /*38ac*/ 	.byte	0x04, 0x2f
        /*38ae*/ 	.short	(.L_2467 - .L_2466)
	.align		4
.L_2466:
        /*38b0*/ 	.word	index@(_ZN4vllm25paged_attention_v2_kernelIthLi192ELi16ELi128ELNS_18Fp8KVCacheDataTypeE2ELb1ELi512EEEvPfS2_PT_PKS3_PKT0_S9_ifPKiSB_iPKfiiiSD_SD_iiiii)
        /*38b4*/ 	.word	0x00000026


	//----- nvinfo : EIATTR_FRAME_SIZE
	.align		4
.L_2467:
        /*38b8*/ 	.byte	0x04, 0x11
        /*38ba*/ 	.short	(.L_2469 - .L_2468)
	.align		4
.L_2468:
        /*38bc*/ 	.word	index@($__internal_82_$__cuda_sm70_shflsync_bfly_p)
        /*38c0*/ 	.word	0x00000000


	//----- nvinfo : EIATTR_FRAME_SIZE
	.align		4
.L_2469:
        /*38c4*/ 	.byte	0x04, 0x11
        /*38c6*/ 	.short	(.L_2471 - .L_2470)
	.align		4
.L_2470:
        /*38c8*/ 	.word	index@(_ZN4vllm25paged_attention_v2_kernelIthLi192ELi16ELi128ELNS_18Fp8KVCacheDataTypeE2ELb1ELi512EEEvPfS2_PT_PKS3_PKT0_S9_ifPKiSB_iPKfiiiSD_SD_iiiii)
        /*38cc*/ 	.word	0x00000000


	//----- nvinfo : EIATTR_REGCOUNT
	.align		4
.L_2471:
        /*38d0*/ 	.byte	0x04, 0x2f
        /*38d2*/ 	.short	(.L_2473 - .L_2472)
	.align		4
.L_2472:
        /*38d4*/ 	.word	index@(_ZN4vllm25paged_attention_v2_kernelIthLi256ELi16ELi128ELNS_18Fp8KVCacheDataTypeE2ELb1ELi512EEEvPfS2_PT_PKS3_PKT0_S9_ifPKiSB_iPKfiiiSD_SD_iiiii)
        /*38d8*/ 	.word	0x00000028


	//----- nvinfo : EIATTR_FRAME_SIZE
	.align		4
.L_2473:
        /*38dc*/ 	.byte	0x04, 0x11
        /*38de*/ 	.short	(.L_2475 - .L_2474)
	.align		4
.L_2474:
        /*38e0*/ 	.word	index@($__internal_81_$__cuda_sm70_shflsync_bfly_p)
        /*38e4*/ 	.word	0x00000000


	//----- nvinfo : EIATTR_FRAME_SIZE
	.align		4
.L_2475:
        /*38e8*/ 	.byte	0x04, 0x11
        /*38ea*/ 	.short	(.L_2477 - .L_2476)
	.align		4
.L_2476:
        /*38ec*/ 	.word	index@(_ZN4vllm25paged_attention_v2_kernelIthLi256ELi16ELi128ELNS_18Fp8KVCacheDataTypeE2ELb1ELi512EEEvPfS2_PT_PKS3_PKT0_S9_ifPKiSB_iPKfiiiSD_SD_iiiii)
        /*38f0*/ 	.word	0x00000000


	//----- nvinfo : EIATTR_REGCOUNT
	.align		4
.L_2477:
        /*38f4*/ 	.byte	0x04, 0x2f
        /*38f6*/ 	.short	(.L_2479 - .L_2478)
	.align		4
.L_2478:
        /*38f8*/ 	.word	index@(_ZN4vllm25paged_attention_v2_kernelIthLi32ELi16ELi128ELNS_18Fp8KVCacheDataTypeE2ELb0ELi512EEEvPfS2_PT_PKS3_PKT0_S9_ifPKiSB_iPKfiiiSD_SD_iiiii)
        /*38fc*/ 	.word	0x00000020


	//----- nvinfo : EIATTR_FRAME_SIZE
	.align		4
.L_2479:
        /*3900*/ 	.byte	0x04, 0x11
        /*3902*/ 	.short	(.L_2481 - .L_2480)
	.align		4
.L_2480:
        /*3904*/ 	.word	index@($__internal_80_$__cuda_sm70_shflsync_bfly_p)
        /*3908*/ 	.word	0x00000000


	//----- nvinfo : EIATTR_FRAME_SIZE
	.align		4
.L_2481:
        /*390c*/ 	.byte	0x04, 0x11
        /*390e*/ 	.short	(.L_2483 - .L_2482)
	.align		4
.L_2482:
        /*3910*/ 	.word	index@(_ZN4vllm25paged_attention_v2_kernelIthLi32ELi16ELi128ELNS_18Fp8KVCacheDataTypeE2ELb0ELi512EEEvPfS2_PT_PKS3_PKT0_S9_ifPKiSB_iPKfiiiSD_SD_iiiii)
        /*3914*/ 	.word	0x00000000


	//----- nvinfo : EIATTR_REGCOUNT
	.align		4
.L_2483:
        /*3918*/ 	.byte	0x04, 0x2f
        /*391a*/ 	.short	(.L_2485 - .L_2484)
	.align		4
.L_2484:
        /*391c*/ 	.word	index@(_ZN4vllm25paged_attention_v2_kernelIthLi64ELi16ELi128ELNS_18Fp8KVCacheDataTypeE2ELb0ELi512EEEvPfS2_PT_PKS3_PKT0_S9_ifPKiSB_iPKfiiiSD_SD_iiiii)
        /*3920*/ 	.word	0x00000020


	//----- nvinfo : EIATTR_FRAME_SIZE
	.align		4
.L_2485:
        /*3924*/ 	.byte	0x04, 0x11
        /*3926*/ 	.short	(.L_2487 - .L_2486)
	.align		4
.L_2486:
        /*3928*/ 	.word	index@($__internal_79_$__cuda_sm70_shflsync_bfly_p)
        /*392c*/ 	.word	0x00000000


	//----- nvinfo : EIATTR_FRAME_SIZE
	.align		4
.L_2487:
        /*3930*/ 	.byte	0x04, 0x11
        /*3932*/ 	.short	(.L_2489 - .L_2488)
	.align		4
.L_2488:
        /*3934*/ 	.word	index@(_ZN4vllm25paged_attention_v2_kernelIthLi64ELi16ELi128ELNS_18Fp8KVCacheDataTypeE2ELb0ELi512EEEvPfS2_PT_PKS3_PKT0_S9_ifPKiSB_iPKfiiiSD_SD_iiiii)
        /*3938*/ 	.word	0x00000000


	//----- nvinfo : EIATTR_REGCOUNT
	.align		4
.L_2489:
        /*393c*/ 	.byte	0x04, 0x2f
        /*393e*/ 	.short	(.L_2491 - .L_2490)
	.align		4
.L_2490:
        /*3940*/ 	.word	index@(_ZN4vllm25paged_attention_v2_kernelIthLi80ELi16ELi128ELNS_18Fp8KVCacheDataTypeE2ELb0ELi512EEEvPfS2_PT_PKS3_PKT0_S9_ifPKiSB_iPKfiiiSD_SD_iiiii)
        /*3944*/ 	.word	0x00000020


	//----- nvinfo : EIATTR_FRAME_SIZE
	.align		4
.L_2491:
        /*3948*/ 	.byte	0x04, 0x11
        /*394a*/ 	.short	(.L_2493 - .L_2492)
	.align		4
.L_2492:
        /*394c*/ 	.word	index@($__internal_78_$__cuda_sm70_shflsync_bfly_p)
        /*3950*/ 	.word	0x00000000


	//----- nvinfo : EIATTR_FRAME_SIZE
	.align		4
.L_2493:
        /*3954*/ 	.byte	0x04, 0x11
        /*3956*/ 	.short	(.L_2495 - .L_2494)
	.align		4
.L_2494:
        /*3958*/ 	.word	index@(_ZN4vllm25paged_attention_v2_kernelIthLi80ELi16ELi128ELNS_18Fp8KVCacheDataTypeE2ELb0ELi512EEEvPfS2_PT_PKS3_PKT0_S9_ifPKiSB_iPKfiiiSD_SD_iiiii)
        /*395c*/ 	.word	0x00000000


	//----- nvinfo : EIATTR_REGCOUNT
	.align		4
.L_2495:
        /*3960*/ 	.byte	0x04, 0x2f
        /*3962*/ 	.short	(.L_2497 - .L_2496)
	.align		4
.L_2496:
        /*3964*/ 	.word	index@(_ZN4vllm25paged_attention_v2_kernelIthLi96ELi16ELi128ELNS_18Fp8KVCacheDataTypeE2ELb0ELi512EEEvPfS2_PT_PKS3_PKT0_S9_ifPKiSB_iPKfiiiSD_SD_iiiii)
        /*3968*/ 	.word	0x00000020


	//----- nvinfo : EIATTR_FRAME_SIZE
	.align		4
.L_2497:
        /*396c*/ 	.byte	0x04, 0x11
        /*396e*/ 	.short	(.L_2499 - .L_2498)
	.align		4
.L_2498:
        /*3970*/ 	.word	index@($__internal_77_$__cuda_sm70_shflsync_bfly_p)
        /*3974*/ 	.word	0x00000000


	//----- nvinfo : EIATTR_FRAME_SIZE
	.align		4
.L_2499:
        /*3978*/ 	.byte	0x04, 0x11
        /*397a*/ 	.short	(.L_2501 - .L_2500)
	.align		4
.L_2500:
        /*397c*/ 	.word	index@(_ZN4vllm25paged_attention_v2_kernelIthLi96ELi16ELi128ELNS_18Fp8KVCacheDataTypeE2ELb0ELi512EEEvPfS2_PT_PKS3_PKT0_S9_ifPKiSB_iPKfiiiSD_SD_iiiii)
        /*3980*/ 	.word	0x00000000


	//----- nvinfo : EIATTR_REGCOUNT
	.align		4
.L_2501:
        /*3984*/ 	.byte	0x04, 0x2f
        /*3986*/ 	.short	(.L_2503 - .L_2502)
	.align		4
.L_2502:
        /*3988*/ 	.word	index@(_ZN4vllm25paged_attention_v2_kernelIthLi112ELi16ELi128ELNS_18Fp8KVCacheDataTypeE2ELb0ELi512EEEvPfS2_PT_PKS3_PKT0_S9_ifPKiSB_iPKfiiiSD_SD_iiiii)
        /*398c*/ 	.word	0x00000020


	//----- nvinfo : EIATTR_FRAME_SIZE
	.align		4
.L_2503:
        /*3990*/ 	.byte	0x04, 0x11
        /*3992*/ 	.short	(.L_2505 - .L_2504)
	.align		4
.L_2504:
        /*3994*/ 	.word	index@($__internal_76_$__cuda_sm70_shflsync_bfly_p)
        /*3998*/ 	.word	0x00000000


	//----- nvinfo : EIATTR_FRAME_SIZE
	.align		4
.L_2505:
        /*399c*/ 	.byte	0x04, 0x11
        /*399e*/ 	.short	(.L_2507 - .L_2506)
	.align		4
.L_2506:
        /*39a0*/ 	.word	index@(_ZN4vllm25paged_attention_v2_kernelIthLi112ELi16ELi128ELNS_18Fp8KVCacheDataTypeE2ELb0ELi512EEEvPfS2_PT_PKS3_PKT0_S9_ifPKiSB_iPKfiiiSD_SD_iiiii)
        /*39a4*/ 	.word	0x00000000


	//----- nvinfo : EIATTR_REGCOUNT
	.align		4
.L_2507:
        /*39a8*/ 	.byte	0x04, 0x2f
        /*39aa*/ 	.short	(.L_2509 - .L_2508)
	.align		4
.L_2508:
        /*39ac*/ 	.word	index@(_ZN4vllm25paged_attention_v2_kernelIthLi120ELi16ELi128ELNS_18Fp8KVCacheDataTypeE2ELb0ELi512EEEvPfS2_PT_PKS3_PKT0_S9_ifPKiSB_iPKfiiiSD_SD_iiiii)
        /*39b0*/ 	.word	0x00000020


	//----- nvinfo : EIATTR_FRAME_SIZE
	.align		4
.L_2509:
        /*39b4*/ 	.byte	0x04, 0x11
        /*39b6*/ 	.short	(.L_2511 - .L_2510)
	.align		4
.L_2510:
        /*39b8*/ 	.word	index@($__internal_75_$__cuda_sm70_shflsync_bfly_p)
        /*39bc*/ 	.word	0x00000000


	//----- nvinfo : EIATTR_FRAME_SIZE
	.align		4
.L_2511:
        /*39c0*/ 	.byte	0x04, 0x11
        /*39c2*/ 	.short	(.L_2513 - .L_2512)
	.align		4
.L_2512:
        /*39c4*/ 	.word	index@(_ZN4vllm25paged_attention_v2_kernelIthLi120ELi16ELi128ELNS_18Fp8KVCacheDataTypeE2ELb0ELi512EEEvPfS2_PT_PKS3_PKT0_S9_ifPKiSB_iPKfiiiSD_SD_iiiii)
        /*39c8*/ 	.word	0x00000000


	//----- nvinfo : EIATTR_REGCOUNT
	.align		4
.L_2513:
        /*39cc*/ 	.byte	0x04, 0x2f
        /*39ce*/ 	.short	(.L_2515 - .L_2514)
	.align		4
.L_2514:
        /*39d0*/ 	.word	index@(_ZN4vllm25paged_attention_v2_kernelIthLi128ELi16ELi128ELNS_18Fp8KVCacheDataTypeE2ELb0ELi512EEEvPfS2_PT_PKS3_PKT0_S9_ifPKiSB_iPKfiiiSD_SD_iiiii)
        /*39d4*/ 	.word	0x00000020


	//----- nvinfo : EIATTR_FRAME_SIZE
	.align		4
.L_2515:
        /*39d8*/ 	.byte	0x04, 0x11
        /*39da*/ 	.short	(.L_2517 - .L_2516)
	.align		4
.L_2516:
        /*39dc*/ 	.word	index@($__internal_74_$__cuda_sm70_shflsync_bfly_p)
        /*39e0*/ 	.word	0x00000000


	//----- nvinfo : EIATTR_FRAME_SIZE
	.align		4
.L_2517:
        /*39e4*/ 	.byte	0x04, 0x11
        /*39e6*/ 	.short	(.L_2519 - .L_2518)
	.align		4
.L_2518:
        /*39e8*/ 	.word	index@(_ZN4vllm25paged_attention_v2_kernelIthLi128ELi16ELi128ELNS_18Fp8KVCacheDataTypeE2ELb0ELi512EEEvPfS2_PT_PKS3_PKT0_S9_ifPKiSB_iPKfiiiSD_SD_iiiii)
        /*39ec*/ 	.word	0x00000000


	//----- nvinfo : EIATTR_REGCOUNT
	.align		4
.L_2519:
        /*39f0*/ 	.byte	0x04, 0x2f
        /*39f2*/ 	.short	(.L_2521 - .L_2520)
	.align		4
.L_2520:
        /*39f4*/ 	.word	index@(_ZN4vllm25paged_attention_v2_kernelIthLi192ELi16ELi128ELNS_18Fp8KVCacheDataTypeE2ELb0ELi512EEEvPfS2_PT_PKS3_PKT0_S9_ifPKiSB_iPKfiiiSD_SD_iiiii)
        /*39f8*/ 	.word	0x00000020


	//----- nvinfo : EIATTR_FRAME_SIZE
	.align		4
.L_2521:
        /*39fc*/ 	.byte	0x04, 0x11
        /*39fe*/ 	.short	(.L_2523 - .L_2522)
	.align		4
.L_2522:
        /*3a00*/ 	.word	index@($__internal_73_$__cuda_sm70_shflsync_bfly_p)
        /*3a04*/ 	.word	0x00000000


	//----- nvinfo : EIATTR_FRAME_SIZE
	.align		4
.L_2523:
        /*3a08*/ 	.byte	0x04, 0x11
        /*3a0a*/ 	.short	(.L_2525 - .L_2524)
	.align		4
.L_2524:
        /*3a0c*/ 	.word	index@(_ZN4vllm25paged_attention_v2_kernelIthLi192ELi16ELi128ELNS_18Fp8KVCacheDataTypeE2ELb0ELi512EEEvPfS2_PT_PKS3_PKT0_S9_ifPKiSB_iPKfiiiSD_SD_iiiii)
        /*3a10*/ 	.word	0x00000000


	//----- nvinfo : EIATTR_REGCOUNT
	.align		4
.L_2525:
        /*3a14*/ 	.byte	0x04, 0x2f
        /*3a16*/ 	.short	(.L_2527 - .L_2526)
	.align		4
.L_2526:
        /*3a18*/ 	.word	index@(_ZN4vllm25paged_attention_v2_kernelIthLi256ELi16ELi128ELNS_18Fp8KVCacheDataTypeE2ELb0ELi512EEEvPfS2_PT_PKS3_PKT0_S9_ifPKiSB_iPKfiiiSD_SD_iiiii)
        /*3a1c*/ 	.word	0x00000020


	//----- nvinfo : EIATTR_FRAME_SIZE
	.align		4
.L_2527:
        /*3a20*/ 	.byte	0x04, 0x11
        /*3a22*/ 	.short	(.L_2529 - .L_2528)
	.align		4
.L_2528:
        /*3a24*/ 	.word	index@($__internal_72_$__cuda_sm70_shflsync_bfly_p)
        /*3a28*/ 	.word	0x00000000


	//----- nvinfo : EIATTR_FRAME_SIZE
	.align		4
.L_2529:
        /*3a2c*/ 	.byte	0x04, 0x11
        /*3a2e*/ 	.short	(.L_2531 - .L_2530)
	.align		4
.L_2530:
        /*3a30*/ 	.word	index@(_ZN4vllm25paged_attention_v2_kernelIthLi256ELi16ELi128ELNS_18Fp8KVCacheDataTypeE2ELb0ELi512EEEvPfS2_PT_PKS3_PKT0_S9_ifPKiSB_iPKfiiiSD_SD_iiiii)
        /*3a34*/ 	.word	0x00000000


	//----- nvinfo : EIATTR_REGCOUNT
	.align		4
.L_2531:
        /*3a38*/ 	.byte	0x04, 0x2f
        /*3a3a*/ 	.short	(.L_2533 - .L_2532)
	.align		4
.L_2532:
        /*3a3c*/ 	.word	index@(_ZN4vllm25paged_attention_v2_kernelIthLi32ELi32ELi128ELNS_18Fp8KVCacheDataTypeE2ELb1ELi512EEEvPfS2_PT_PKS3_PKT0_S9_ifPKiSB_iPKfiiiSD_SD_iiiii)
        /*3a40*/ 	.word	0x00000027


	//----- nvinfo : EIATTR_FRAME_SIZE
	.align		4
.L_2533:
        /*3a44*/ 	.byte	0x04, 0x11
        /*3a46*/ 	.short	(.L_2535 - .L_2534)
	.align		4
.L_2534:
        /*3a48*/ 	.word	index@($__internal_71_$__cuda_sm70_shflsync_bfly_p)
        /*3a4c*/ 	.word	0x00000000


	//----- nvinfo : EIATTR_FRAME_SIZE
	.align		4
.L_2535:
        /*3a50*/ 	.byte	0x04, 0x11
        /*3a52*/ 	.short	(.L_2537 - .L_2536)
	.align		4
.L_2536:
        /*3a54*/ 	.word	index@(_ZN4vllm25paged_attention_v2_kernelIthLi32ELi32ELi128ELNS_18Fp8KVCacheDataTypeE2ELb1ELi512EEEvPfS2_PT_PKS3_PKT0_S9_ifPKiSB_iPKfiiiSD_SD_iiiii)
        /*3a58*/ 	.word	0x00000000


	//----- nvinfo : EIATTR_REGCOUNT
	.align		4
.L_2537:
        /*3a5c*/ 	.byte	0x04, 0x2f
        /*3a5e*/ 	.short	(.L_2539 - .L_2538)
	.align		4
.L_2538:
        /*3a60*/ 	.word	index@(_ZN4vllm25paged_attention_v2_kernelIthLi64ELi32ELi128ELNS_18Fp8KVCacheDataTypeE2ELb1ELi512EEEvPfS2_PT_PKS3_PKT0_S9_ifPKiSB_iPKfiiiSD_SD_iiiii)
        /*3a64*/ 	.word	0x00000028


	//----- nvinfo : EIATTR_FRAME_SIZE
	.align		4
.L_2539:
        /*3a68*/ 	.byte	0x04, 0x11
        /*3a6a*/ 	.short	(.L_2541 - .L_2540)
	.align		4
.L_2540:
        /*3a6c*/ 	.word	index@($__internal_70_$__cuda_sm70_shflsync_bfly_p)
        /*3a70*/ 	.word	0x00000000


	//----- nvinfo : EIATTR_FRAME_SIZE
	.align		4
.L_2541:
        /*3a74*/ 	.byte	0x04, 0x11
        /*3a76*/ 	.short	(.L_2543 - .L_2542)
	.align		4
.L_2542:
        /*3a78*/ 	.word	index@(_ZN4vllm25paged_attention_v2_kernelIthLi64ELi32ELi128ELNS_18Fp8KVCacheDataTypeE2ELb1ELi512EEEvPfS2_PT_PKS3_PKT0_S9_ifPKiSB_iPKfiiiSD_SD_iiiii)
        /*3a7c*/ 	.word	0x00000000


	//----- nvinfo : EIATTR_REGCOUNT
	.align		4
.L_2543:
        /*3a80*/ 	.byte	0x04, 0x2f
        /*3a82*/ 	.short	(.L_2545 - .L_2544)
	.align		4
.L_2544:
        /*3a84*/ 	.word	index@(_ZN4vllm25paged_attention_v2_kernelIthLi80ELi32ELi128ELNS_18Fp8KVCacheDataTypeE2ELb1ELi512EEEvPfS2_PT_PKS3_PKT0_S9_ifPKiSB_iPKfiiiSD_SD_iiiii)
        /*3a88*/ 	.word	0x0000002a


	//----- nvinfo : EIATTR_FRAME_SIZE
	.align		4
.L_2545:
        /*3a8c*/ 	.byte	0x04, 0x11
        /*3a8e*/ 	.short	(.L_2547 - .L_2546)
	.align		4
.L_2546:
        /*3a90*/ 	.word	index@($__internal_69_$__cuda_sm70_shflsync_bfly_p)
        /*3a94*/ 	.word	0x00000000


	//----- nvinfo : EIATTR_FRAME_SIZE
	.align		4
.L_2547:
        /*3a98*/ 	.byte	0x04, 0x11
        /*3a9a*/ 	.short	(.L_2549 - .L_2548)
	.align		4
.L_2548:
        /*3a9c*/ 	.word	index@(_ZN4vllm25paged_attention_v2_kernelIthLi80ELi32ELi128ELNS_18Fp8KVCacheDataTypeE2ELb1ELi512EEEvPfS2_PT_PKS3_PKT0_S9_ifPKiSB_iPKfiiiSD_SD_iiiii)
        /*3aa0*/ 	.word	0x00000000


	//----- nvinfo : EIATTR_REGCOUNT
	.align		4
.L_2549:
        /*3aa4*/ 	.byte	0x04, 0x2f
        /*3aa6*/ 	.short	(.L_2551 - .L_2550)
	.align		4
.L_2550:
        /*3aa8*/ 	.word	index@(_ZN4vllm25paged_attention_v2_kernelIthLi96ELi32ELi128ELNS_18Fp8KVCacheDataTypeE2ELb1ELi512EEEvPfS2_PT_PKS3_PKT0_S9_ifPKiSB_iPKfiiiSD_SD_iiiii)
        /*3aac*/ 	.word	0x0000002b


	//----- nvinfo : EIATTR_FRAME_SIZE
	.align		4
.L_2551:
        /*3ab0*/ 	.byte	0x04, 0x11
        /*3ab2*/ 	.short	(.L_2553 - .L_2552)
	.align		4
.L_2552:
        /*3ab4*/ 	.word	index@($__internal_68_$__cuda_sm70_shflsync_bfly_p)
        /*3ab8*/ 	.word	0x00000000


	//----- nvinfo : EIATTR_FRAME_SIZE
	.align		4
.L_2553:
        /*3abc*/ 	.byte	0x04, 0x11
        /*3abe*/ 	.short	(.L_2555 - .L_2554)
	.align		4
.L_2554:
        /*3ac0*/ 	.word	index@(_ZN4vllm25paged_attention_v2_kernelIthLi96ELi32ELi128ELNS_18Fp8KVCacheDataTypeE2ELb1ELi512EEEvPfS2_PT_PKS3_PKT0_S9_ifPKiSB_iPKfiiiSD_SD_iiiii)
        /*3ac4*/ 	.word	0x00000000


	//----- nvinfo : EIATTR_REGCOUNT
	.align		4
.L_2555:
        /*3ac8*/ 	.byte	0x04, 0x2f
        /*3aca*/ 	.short	(.L_2557 - .L_2556)
	.align		4
.L_2556:
        /*3acc*/ 	.word	index@(_ZN4vllm25paged_attention_v2_kernelIthLi112ELi32ELi128ELNS_18Fp8KVCacheDataTypeE2ELb1ELi512EEEvPfS2_PT_PKS3_PKT0_S9_ifPKiSB_iPKfiiiSD_SD_iiiii)
        /*3ad0*/ 	.word	0x00000028


	//----- nvinfo : EIATTR_FRAME_SIZE
	.align		4
.L_2557:
        /*3ad4*/ 	.byte	0x04, 0x11
        /*3ad6*/ 	.short	(.L_2559 - .L_2558)
	.align		4
.L_2558:
        /*3ad8*/ 	.word	index@($__internal_67_$__cuda_sm70_shflsync_bfly_p)
        /*3adc*/ 	.word	0x00000000


	//----- nvinfo : EIATTR_FRAME_SIZE
	.align		4
.L_2559:
        /*3ae0*/ 	.byte	0x04, 0x11
        /*3ae2*/ 	.short	(.L_2561 - .L_2560)
	.align		4
.L_2560:
        /*3ae4*/ 	.word	index@(_ZN4vllm25paged_attention_v2_kernelIthLi112ELi32ELi128ELNS_18Fp8KVCacheDataTypeE2ELb1ELi512EEEvPfS2_PT_PKS3_PKT0_S9_ifPKiSB_iPKfiiiSD_SD_iiiii)
        /*3ae8*/ 	.word	0x00000000


	//----- nvinfo : EIATTR_REGCOUNT
	.align		4
.L_2561:
        /*3aec*/ 	.byte	0x04, 0x2f
        /*3aee*/ 	.short	(.L_2563 - .L_2562)
	.align		4
.L_2562:
        /*3af0*/ 	.word	index@(_ZN4vllm25paged_attention_v2_kernelIthLi120ELi32ELi128ELNS_18Fp8KVCacheDataTypeE2ELb1ELi512EEEvPfS2_PT_PKS3_PKT0_S9_ifPKiSB_iPKfiiiSD_SD_iiiii)
        /*3af4*/ 	.word	0x00000028


	//----- nvinfo : EIATTR_FRAME_SIZE
	.align		4
.L_2563:
        /*3af8*/ 	.byte	0x04, 0x11
        /*3afa*/ 	.short	(.L_2565 - .L_2564)
	.align		4
.L_2564:
        /*3afc*/ 	.word	index@($__internal_66_$__cuda_sm70_shflsync_bfly_p)
        /*3b00*/ 	.word	0x00000000


	//----- nvinfo : EIATTR_FRAME_SIZE
	.align		4
.L_2565:
        /*3b04*/ 	.byte	0x04, 0x11
        /*3b06*/ 	.short	(.L_2567 - .L_2566)
	.align		4
.L_2566:
        /*3b08*/ 	.word	index@(_ZN4vllm25paged_attention_v2_kernelIthLi120ELi32ELi128ELNS_18Fp8KVCacheDataTypeE2ELb1ELi512EEEvPfS2_PT_PKS3_PKT0_S9_ifPKiSB_iPKfiiiSD_SD_iiiii)
        /*3b0c*/ 	.word	0x00000000


	//----- nvinfo : EIATTR_REGCOUNT
	.align		4
.L_2567:
        /*3b10*/ 	.byte	0x04, 0x2f
        /*3b12*/ 	.short	(.L_2569 - .L_2568)
	.align		4
.L_2568:
        /*3b14*/ 	.word	index@(_ZN4vllm25paged_attention_v2_kernelIthLi128ELi32ELi128ELNS_18Fp8KVCacheDataTypeE2ELb1ELi512EEEvPfS2_PT_PKS3_PKT0_S9_ifPKiSB_iPKfiiiSD_SD_iiiii)
        /*3b18*/ 	.word	0x00000029


	//----- nvinfo : EIATTR_FRAME_SIZE
	.align		4
.L_2569:
        /*3b1c*/ 	.byte	0x04, 0x11
        /*3b1e*/ 	.short	(.L_2571 - .L_2570)
	.align		4
.L_2570:
        /*3b20*/ 	.word	index@($__internal_65_$__cuda_sm70_shflsync_bfly_p)
        /*3b24*/ 	.word	0x00000000


	//----- nvinfo : EIATTR_FRAME_SIZE
	.align		4
.L_2571:
        /*3b28*/ 	.byte	0x04, 0x11
        /*3b2a*/ 	.short	(.L_2573 - .L_2572)
	.align		4
.L_2572:
        /*3b2c*/ 	.word	index@(_ZN4vllm25paged_attention_v2_kernelIthLi128ELi32ELi128ELNS_18Fp8KVCacheDataTypeE2ELb1ELi512EEEvPfS2_PT_PKS3_PKT0_S9_ifPKiSB_iPKfiiiSD_SD_iiiii)
        /*3b30*/ 	.word	0x00000000


	//----- nvinfo : EIATTR_REGCOUNT
	.align		4
.L_2573:
        /*3b34*/ 	.byte	0x04, 0x2f
        /*3b36*/ 	.short	(.L_2575 - .L_2574)
	.align		4
.L_2574:
        /*3b38*/ 	.word	index@(_ZN4vllm25paged_attention_v2_kernelIthLi192ELi32ELi128ELNS_18Fp8KVCacheDataTypeE2ELb1ELi512EEEvPfS2_PT_PKS3_PKT0_S9_ifPKiSB_iPKfiiiSD_SD_iiiii)
        /*3b3c*/ 	.word	0x00000034


	//----- nvinfo : EIATTR_FRAME_SIZE
	.align		4
.L_2575:
        /*3b40*/ 	.byte	0x04, 0x11
        /*3b42*/ 	.short	(.L_2577 - .L_2576)
	.align		4
.L_2576:
        /*3b44*/ 	.word	index@($__internal_64_$__cuda_sm70_shflsync_bfly_p)
        /*3b48*/ 	.word	0x00000000


	//----- nvinfo : EIATTR_FRAME_SIZE
	.align		4
.L_2577:
        /*3b4c*/ 	.byte	0x04, 0x11
        /*3b4e*/ 	.short	(.L_2579 - .L_2578)
	.align		4
.L_2578:
        /*3b50*/ 	.word	index@(_ZN4vllm25paged_attention_v2_kernelIthLi192ELi32ELi128ELNS_18Fp8KVCacheDataTypeE2ELb1ELi512EEEvPfS2_PT_PKS3_PKT0_S9_ifPKiSB_iPKfiiiSD_SD_iiiii)
        /*3b54*/ 	.word	0x00000000


	//----- nvinfo : EIATTR_REGCOUNT
	.align		4
.L_2579:
        /*3b58*/ 	.byte	0x04, 0x2f
        /*3b5a*/ 	.short	(.L_2581 - .L_2580)
	.align		4
.L_2580:
        /*3b5c*/ 	.word	index@(_ZN4vllm25paged_attention_v2_kernelIthLi256ELi32ELi128ELNS_18Fp8KVCacheDataTypeE2ELb1ELi512EEEvPfS2_PT_PKS3_PKT0_S9_ifPKiSB_iPKfiiiSD_SD_iiiii)
        /*3b60*/ 	.word	0x00000037


	//----- nvinfo : EIATTR_FRAME_SIZE
	.align		4
.L_2581:
        /*3b64*/ 	.byte	0x04, 0x11
        /*3b66*/ 	.short	(.L_2583 - .L_2582)
	.align		4
.L_2582:
        /*3b68*/ 	.word	index@($__internal_63_$__cuda_sm70_shflsync_bfly_p)
        /*3b6c*/ 	.word	0x00000000


	//----- nvinfo : EIATTR_FRAME_SIZE
	.align		4
.L_2583:
        /*3b70*/ 	.byte	0x04, 0x11
        /*3b72*/ 	.short	(.L_2585 - .L_2584)
	.align		4
.L_2584:
        /*3b74*/ 	.word	index@(_ZN4vllm25paged_attention_v2_kernelIthLi256ELi32ELi128ELNS_18Fp8KVCacheDataTypeE2ELb1ELi512EEEvPfS2_PT_PKS3_PKT0_S9_ifPKiSB_iPKfiiiSD_SD_iiiii)
        /*3b78*/ 	.word	0x00000000


	//----- nvinfo : EIATTR_REGCOUNT
	.align		4
.L_2585:
        /*3b7c*/ 	.byte	0x04, 0x2f
        /*3b7e*/ 	.short	(.L_2587 - .L_2586)
	.align		4
.L_2586:
        /*3b80*/ 	.word	index@(_ZN4vllm25paged_attention_v2_kernelIthLi32ELi32ELi128ELNS_18Fp8KVCacheDataTypeE2ELb0ELi512EEEvPfS2_PT_PKS3_PKT0_S9_ifPKiSB_iPKfiiiSD_SD_iiiii)
        /*3b84*/ 	.word	0x00000020


	//----- nvinfo : EIATTR_FRAME_SIZE
	.align		4
.L_2587:
        /*3b88*/ 	.byte	0x04, 0x11
        /*3b8a*/ 	.short	(.L_2589 - .L_2588)
	.align		4
.L_2588:
        /*3b8c*/ 	.word	index@($__internal_62_$__cuda_sm70_shflsync_bfly_p)
        /*3b90*/ 	.word	0x00000000


	//----- nvinfo : EIATTR_FRAME_SIZE
	.align		4
.L_2589:
        /*3b94*/ 	.byte	0x04, 0x11
        /*3b96*/ 	.short	(.L_2591 - .L_2590)
	.align		4
.L_2590:
        /*3b98*/ 	.word	index@(_ZN4vllm25paged_attention_v2_kernelIthLi32ELi32ELi128ELNS_18Fp8KVCacheDataTypeE2ELb0ELi512EEEvPfS2_PT_PKS3_PKT0_S9_ifPKiSB_iPKfiiiSD_SD_iiiii)
        /*3b9c*/ 	.word	0x00000000


	//----- nvinfo : EIATTR_REGCOUNT
	.align		4
.L_2591:
        /*3ba0*/ 	.byte	0x04, 0x2f
        /*3ba2*/ 	.short	(.L_2593 - .L_2592)
	.align		4
.L_2592:
        /*3ba4*/ 	.word	index@(_ZN4vllm25paged_attention_v2_kernelIthLi64ELi32ELi128ELNS_18Fp8KVCacheDataTypeE2ELb0ELi512EEEvPfS2_PT_PKS3_PKT0_S9_ifPKiSB_iPKfiiiSD_SD_iiiii)
        /*3ba8*/ 	.word	0x00000020


	//----- nvinfo : EIATTR_FRAME_SIZE
	.align		4
.L_2593:
        /*3bac*/ 	.byte	0x04, 0x11
        /*3bae*/ 	.short	(.L_2595 - .L_2594)
	.align		4
.L_2594:
        /*3bb0*/ 	.word	index@($__internal_61_$__cuda_sm70_shflsync_bfly_p)
        /*3bb4*/ 	.word	0x00000000


	//----- nvinfo : EIATTR_FRAME_SIZE
	.align		4
.L_2595:
        /*3bb8*/ 	.byte	0x04, 0x11
        /*3bba*/ 	.short	(.L_2597 - .L_2596)
	.align		4
.L_2596:
        /*3bbc*/ 	.word	index@(_ZN4vllm25paged_attention_v2_kernelIthLi64ELi32ELi128ELNS_18Fp8KVCacheDataTypeE2ELb0ELi512EEEvPfS2_PT_PKS3_PKT0_S9_ifPKiSB_iPKfiiiSD_SD_iiiii)
        /*3bc0*/ 	.word	0x00000000


	//----- nvinfo : EIATTR_REGCOUNT
	.align		4
.L_2597:
        /*3bc4*/ 	.byte	0x04, 0x2f
        /*3bc6*/ 	.short	(.L_2599 - .L_2598)
	.align		4
.L_2598:
        /*3bc8*/ 	.word	index@(_ZN4vllm25paged_attention_v2_kernelIthLi80ELi32ELi128ELNS_18Fp8KVCacheDataTypeE2ELb0ELi512EEEvPfS2_PT_PKS3_PKT0_S9_ifPKiSB_iPKfiiiSD_SD_iiiii)
        /*3bcc*/ 	.word	0x00000020


	//----- nvinfo : EIATTR_FRAME_SIZE
	.align		4
.L_2599:
        /*3bd0*/ 	.byte	0x04, 0x11
        /*3bd2*/ 	.short	(.L_2601 - .L_2600)
	.align		4
.L_2600:
        /*3bd4*/ 	.word	index@($__internal_60_$__cuda_sm70_shflsync_bfly_p)
        /*3bd8*/ 	.word	0x00000000


	//----- nvinfo : EIATTR_FRAME_SIZE
	.align		4
.L_2601:
        /*3bdc*/ 	.byte	0x04, 0x11
        /*3bde*/ 	.short	(.L_2603 - .L_2602)
	.align		4
.L_2602:
        /*3be0*/ 	.word	index@(_ZN4vllm25paged_attention_v2_kernelIthLi80ELi32ELi128ELNS_18Fp8KVCacheDataTypeE2ELb0ELi512EEEvPfS2_PT_PKS3_PKT0_S9_ifPKiSB_iPKfiiiSD_SD_iiiii)
        /*3be4*/ 	.word	0x00000000


	//----- nvinfo : EIATTR_REGCOUNT
	.align		4
.L_2603:
        /*3be8*/ 	.byte	0x04, 0x2f
        /*3bea*/ 	.short	(.L_2605 - .L_2604)
	.align		4
.L_2604:
        /*3bec*/ 	.word	index@(_ZN4vllm25paged_attention_v2_kernelIthLi96ELi32ELi128ELNS_18Fp8KVCacheDataTypeE2ELb0ELi512EEEvPfS2_PT_PKS3_PKT0_S9_ifPKiSB_iPKfiiiSD_SD_iiiii)
        /*3bf0*/ 	.word	0x00000020


	//----- nvinfo : EIATTR_FRAME_SIZE
	.align		4
.L_2605:
        /*3bf4*/ 	.byte	0x04, 0x11
        /*3bf6*/ 	.short	(.L_2607 - .L_2606)
	.align		4
.L_2606:
        /*3bf8*/ 	.word	index@($__internal_59_$__cuda_sm70_shflsync_bfly_p)
        /*3bfc*/ 	.word	0x00000000


	//----- nvinfo : EIATTR_FRAME_SIZE
	.align		4
.L_2607:
        /*3c00*/ 	.byte	0x04, 0x11
        /*3c02*/ 	.short	(.L_2609 - .L_2608)
	.align		4
.L_2608:
        /*3c04*/ 	.word	index@(_ZN4vllm25paged_attention_v2_kernelIthLi96ELi32ELi128ELNS_18Fp8KVCacheDataTypeE2ELb0ELi512EEEvPfS2_PT_PKS3_PKT0_S9_ifPKiSB_iPKfiiiSD_SD_iiiii)
        /*3c08*/ 	.word	0x00000000


	//----- nvinfo : EIATTR_REGCOUNT
	.align		4
.L_2609:
        /*3c0c*/ 	.byte	0x04, 0x2f
        /*3c0e*/ 	.short	(.L_2611 - .L_2610)
	.align		4
.L_2610:
        /*3c10*/ 	.word	index@(_ZN4vllm25paged_attention_v2_kernelIthLi112ELi32ELi128ELNS_18Fp8KVCacheDataTypeE2ELb0ELi512EEEvPfS2_PT_PKS3_PKT0_S9_ifPKiSB_iPKfiiiSD_SD_iiiii)
        /*3c14*/ 	.word	0x00000020


	//----- nvinfo : EIATTR_FRAME_SIZE
	.align		4
.L_2611:
        /*3c18*/ 	.byte	0x04, 0x11
        /*3c1a*/ 	.short	(.L_2613 - .L_2612)
	.align		4
.L_2612:
        /*3c1c*/ 	.word	index@($__internal_58_$__cuda_sm70_shflsync_bfly_p)
        /*3c20*/ 	.word	0x00000000


	//----- nvinfo : EIATTR_FRAME_SIZE
	.align		4
.L_2613:
        /*3c24*/ 	.byte	0x04, 0x11
        /*3c26*/ 	.short	(.L_2615 - .L_2614)
	.align		4
.L_2614:
        /*3c28*/ 	.word	index@(_ZN4vllm25paged_attention_v2_kernelIthLi112ELi32ELi128ELNS_18Fp8KVCacheDataTypeE2ELb0ELi512EEEvPfS2_PT_PKS3_PKT0_S9_ifPKiSB_iPKfiiiSD_SD_iiiii)
        /*3c2c*/ 	.word	0x00000000


	//----- nvinfo : EIATTR_REGCOUNT
	.align		4
.L_2615:
        /*3c30*/ 	.byte	0x04, 0x2f
        /*3c32*/ 	.short	(.L_2617 - .L_2616)
	.align		4
.L_2616:
        /*3c34*/ 	.word	index@(_ZN4vllm25paged_attention_v2_kernelIthLi120ELi32ELi128ELNS_18Fp8KVCacheDataTypeE2ELb0ELi512EEEvPfS2_PT_PKS3_PKT0_S9_ifPKiSB_iPKfiiiSD_SD_iiiii)
        /*3c38*/ 	.word	0x00000020


	//----- nvinfo : EIATTR_FRAME_SIZE
	.align		4
.L_2617:
        /*3c3c*/ 	.byte	0x04, 0x11
        /*3c3e*/ 	.short	(.L_2619 - .L_2618)
	.align		4
.L_2618:
        /*3c40*/ 	.word	index@($__internal_57_$__cuda_sm70_shflsync_bfly_p)
        /*3c44*/ 	.word	0x00000000


	//----- nvinfo : EIATTR_FRAME_SIZE
	.align		4
.L_2619:
        /*3c48*/ 	.byte	0x04, 0x11
        /*3c4a*/ 	.short	(.L_2621 - .L_2620)
	.align		4
.L_2620:
        /*3c4c*/ 	.word	index@(_ZN4vllm25paged_attention_v2_kernelIthLi120ELi32ELi128ELNS_18Fp8KVCacheDataTypeE2ELb0ELi512EEEvPfS2_PT_PKS3_PKT0_S9_ifPKiSB_iPKfiiiSD_SD_iiiii)
        /*3c50*/ 	.word	0x00000000


	//----- nvinfo : EIATTR_REGCOUNT
	.align		4
.L_2621:
        /*3c54*/ 	.byte	0x04, 0x2f
        /*3c56*/ 	.short	(.L_2623 - .L_2622)
	.align		4
.L_2622:
        /*3c58*/ 	.word	index@(_ZN4vllm25paged_attention_v2_kernelIthLi128ELi32ELi128ELNS_18Fp8KVCacheDataTypeE2ELb0ELi512EEEvPfS2_PT_PKS3_PKT0_S9_ifPKiSB_iPKfiiiSD_SD_iiiii)
        /*3c5c*/ 	.word	0x00000020


	//----- nvinfo : EIATTR_FRAME_SIZE
	.align		4
.L_2623:
        /*3c60*/ 	.byte	0x04, 0x11
        /*3c62*/ 	.short	(.L_2625 - .L_2624)
	.align		4
.L_2624:
        /*3c64*/ 	.word	index@($__internal_56_$__cuda_sm70_shflsync_bfly_p)
        /*3c68*/ 	.word	0x00000000


	//----- nvinfo : EIATTR_FRAME_SIZE
	.align		4
.L_2625:
        /*3c6c*/ 	.byte	0x04, 0x11
        /*3c6e*/ 	.short	(.L_2627 - .L_2626)
	.align		4
.L_2626:
        /*3c70*/ 	.word	index@(_ZN4vllm25paged_attention_v2_kernelIthLi128ELi32ELi128ELNS_18Fp8KVCacheDataTypeE2ELb0ELi512EEEvPfS2_PT_PKS3_PKT0_S9_ifPKiSB_iPKfiiiSD_SD_iiiii)
        /*3c74*/ 	.word	0x00000000


	//----- nvinfo : EIATTR_REGCOUNT
	.align		4
.L_2627:
        /*3c78*/ 	.byte	0x04, 0x2f
        /*3c7a*/ 	.short	(.L_2629 - .L_2628)
	.align		4
.L_2628:
        /*3c7c*/ 	.word	index@(_ZN4vllm25paged_attention_v2_kernelIthLi192ELi32ELi128ELNS_18Fp8KVCacheDataTypeE2ELb0ELi512EEEvPfS2_PT_PKS3_PKT0_S9_ifPKiSB_iPKfiiiSD_SD_iiiii)
        /*3c80*/ 	.word	0x00000028


	//----- nvinfo : EIATTR_FRAME_SIZE
	.align		4
.L_2629:
        /*3c84*/ 	.byte	0x04, 0x11
        /*3c86*/ 	.short	(.L_2631 - .L_2630)
	.align		4
.L_2630:
        /*3c88*/ 	.word	index@($__internal_55_$__cuda_sm70_shflsync_bfly_p)
        /*3c8c*/ 	.word	0x00000000


	//----- nvinfo : EIATTR_FRAME_SIZE
	.align		4
.L_2631:
        /*3c90*/ 	.byte	0x04, 0x11
        /*3c92*/ 	.short	(.L_2633 - .L_2632)
	.align		4
.L_2632:
        /*3c94*/ 	.word	index@(_ZN4vllm25paged_attention_v2_kernelIthLi192ELi32ELi128ELNS_18Fp8KVCacheDataTypeE2ELb0ELi512EEEvPfS2_PT_PKS3_PKT0_S9_ifPKiSB_iPKfiiiSD_SD_iiiii)
        /*3c98*/ 	.word	0x00000000


	//----- nvinfo : EIATTR_REGCOUNT
	.align		4
.L_2633:
        /*3c9c*/ 	.byte	0x04, 0x2f
        /*3c9e*/ 	.short	(.L_2635 - .L_2634)
	.align		4
.L_2634:
        /*3ca0*/ 	.word	index@(_ZN4vllm25paged_attention_v2_kernelIthLi256ELi32ELi128ELNS_18Fp8KVCacheDataTypeE2ELb0ELi512EEEvPfS2_PT_PKS3_PKT0_S9_ifPKiSB_iPKfiiiSD_SD_iiiii)
        /*3ca4*/ 	.word	0x00000030


	//----- nvinfo : EIATTR_FRAME_SIZE
	.align		4
.L_2635:
        /*3ca8*/ 	.byte	0x04, 0x11
        /*3caa*/ 	.short	(.L_2637 - .L_2636)
	.align		4
.L_2636:
        /*3cac*/ 	.word	index@($__internal_54_$__cuda_sm70_shflsync_bfly_p)
        /*3cb0*/ 	.word	0x00000000


	//----- nvinfo : EIATTR_FRAME_SIZE
	.align		4
.L_2637:
        /*3cb4*/ 	.byte	0x04, 0x11
        /*3cb6*/ 	.short	(.L_2639 - .L_2638)
	.align		4
.L_2638:
        /*3cb8*/ 	.word	index@(_ZN4vllm25paged_attention_v2_kernelIthLi256ELi32ELi128ELNS_18Fp8KVCacheDataTypeE2ELb0ELi512EEEvPfS2_PT_PKS3_PKT0_S9_ifPKiSB_iPKfiiiSD_SD_iiiii)
        /*3cbc*/ 	.word	0x00000000


	//----- nvinfo : EIATTR_REGCOUNT
	.align		4
.L_2639:
        /*3cc0*/ 	.byte	0x04, 0x2f
        /*3cc2*/ 	.short	(.L_2641 - .L_2640)
	.align		4
.L_2640:
        /*3cc4*/ 	.word	index@(_ZN4vllm25paged_attention_v2_kernelI13__nv_bfloat16hLi32ELi8ELi128ELNS_18Fp8KVCacheDataTypeE2ELb1ELi512EEEvPfS3_PT_PKS4_PKT0_SA_ifPKiSC_iPKfiiiSE_SE_iiiii)
        /*3cc8*/ 	.word	0x00000020


	//----- nvinfo : EIATTR_FRAME_SIZE
	.align		4
.L_2641:
        /*3ccc*/ 	.byte	0x04, 0x11
        /*3cce*/ 	.short	(.L_2643 - .L_2642)
	.align		4
.L_2642:
        /*3cd0*/ 	.word	index@($__internal_53_$__cuda_sm70_shflsync_bfly_p)
        /*3cd4*/ 	.word	0x00000000


	//----- nvinfo : EIATTR_FRAME_SIZE
	.align		4
.L_2643:
        /*3cd8*/ 	.byte	0x04, 0x11
        /*3cda*/ 	.short	(.L_2645 - .L_2644)
	.align		4
.L_2644:
        /*3cdc*/ 	.word	index@(_ZN4vllm25paged_attention_v2_kernelI13__nv_bfloat16hLi32ELi8ELi128ELNS_18Fp8KVCacheDataTypeE2ELb1ELi512EEEvPfS3_PT_PKS4_PKT0_SA_ifPKiSC_iPKfiiiSE_SE_iiiii)
        /*3ce0*/ 	.word	0x00000000


	//----- nvinfo : EIATTR_REGCOUNT
	.align		4
.L_2645:
        /*3ce4*/ 	.byte	0x04, 0x2f
        /*3ce6*/ 	.short	(.L_2647 - .L_2646)
	.align		4
.L_2646:
        /*3ce8*/ 	.word	index@(_ZN4vllm25paged_attention_v2_kernelI13__nv_bfloat16hLi64ELi8ELi128ELNS_18Fp8KVCacheDataTypeE2ELb1ELi512EEEvPfS3_PT_PKS4_PKT0_SA_ifPKiSC_iPKfiiiSE_SE_iiiii)
        /*3cec*/ 	.word	0x00000020


	//----- nvinfo : EIATTR_FRAME_SIZE
	.align		4
.L_2647:
        /*3cf0*/ 	.byte	0x04, 0x11
        /*3cf2*/ 	.short	(.L_2649 - .L_2648)
	.align		4
.L_2648:
        /*3cf4*/ 	.word	index@($__internal_52_$__cuda_sm70_shflsync_bfly_p)
        /*3cf8*/ 	.word	0x00000000


	//----- nvinfo : EIATTR_FRAME_SIZE
	.align		4
.L_2649:
        /*3cfc*/ 	.byte	0x04, 0x11
        /*3cfe*/ 	.short	(.L_2651 - .L_2650)
	.align		4
.L_2650:
        /*3d00*/ 	.word	index@(_ZN4vllm25paged_attention_v2_kernelI13__nv_bfloat16hLi64ELi8ELi128ELNS_18Fp8KVCacheDataTypeE2ELb1ELi512EEEvPfS3_PT_PKS4_PKT0_SA_ifPKiSC_iPKfiiiSE_SE_iiiii)
        /*3d04*/ 	.word	0x00000000


	//----- nvinfo : EIATTR_REGCOUNT
	.align		4
.L_2651:
        /*3d08*/ 	.byte	0x04, 0x2f
        /*3d0a*/ 	.short	(.L_2653 - .L_2652)
	.align		4
.L_2652:
        /*3d0c*/ 	.word	index@(_ZN4vllm25paged_attention_v2_kernelI13__nv_bfloat16hLi80ELi8ELi128ELNS_18Fp8KVCacheDataTypeE2ELb1ELi512EEEvPfS3_PT_PKS4_PKT0_SA_ifPKiSC_iPKfiiiSE_SE_iiiii)
        /*3d10*/ 	.word	0x00000020


	//----- nvinfo : EIATTR_FRAME_SIZE
	.align		4
.L_2653:
        /*3d14*/ 	.byte	0x04, 0x11
        /*3d16*/ 	.short	(.L_2655 - .L_2654)
	.align		4
.L_2654:
        /*3d18*/ 	.word	index@($__internal_51_$__cuda_sm70_shflsync_bfly_p)
        /*3d1c*/ 	.word	0x00000000


	//----- nvinfo : EIATTR_FRAME_SIZE
	.align		4
.L_2655:
        /*3d20*/ 	.byte	0x04, 0x11
        /*3d22*/ 	.short	(.L_2657 - .L_2656)
	.align		4
.L_2656:
        /*3d24*/ 	.word	index@(_ZN4vllm25paged_attention_v2_kernelI13__nv_bfloat16hLi80ELi8ELi128ELNS_18Fp8KVCacheDataTypeE2ELb1ELi512EEEvPfS3_PT_PKS4_PKT0_SA_ifPKiSC_iPKfiiiSE_SE_iiiii)
        /*3d28*/ 	.word	0x00000000


	//----- nvinfo : EIATTR_REGCOUNT
	.align		4
.L_2657:
        /*3d2c*/ 	.byte	0x04, 0x2f
        /*3d2e*/ 	.short	(.L_2659 - .L_2658)
	.align		4
.L_2658:
        /*3d30*/ 	.word	index@(_ZN4vllm25paged_attention_v2_kernelI13__nv_bfloat16hLi96ELi8ELi128ELNS_18Fp8KVCacheDataTypeE2ELb1ELi512EEEvPfS3_PT_PKS4_PKT0_SA_ifPKiSC_iPKfiiiSE_SE_iiiii)
        /*3d34*/ 	.word	0x00000020


	//----- nvinfo : EIATTR_FRAME_SIZE
	.align		4
.L_2659:
        /*3d38*/ 	.byte	0x04, 0x11
        /*3d3a*/ 	.short	(.L_2661 - .L_2660)
	.align		4
.L_2660:
        /*3d3c*/ 	.word	index@($__internal_50_$__cuda_sm70_shflsync_bfly_p)
        /*3d40*/ 	.word	0x00000000


	//----- nvinfo : EIATTR_FRAME_SIZE
	.align		4
.L_2661:
        /*3d44*/ 	.byte	0x04, 0x11
        /*3d46*/ 	.short	(.L_2663 - .L_2662)
	.align		4
.L_2662:
        /*3d48*/ 	.word	index@(_ZN4vllm25paged_attention_v2_kernelI13__nv_bfloat16hLi96ELi8ELi128ELNS_18Fp8KVCacheDataTypeE2ELb1ELi512EEEvPfS3_PT_PKS4_PKT0_SA_ifPKiSC_iPKfiiiSE_SE_iiiii)
        /*3d4c*/ 	.word	0x00000000


	//----- nvinfo : EIATTR_REGCOUNT
	.align		4
.L_2663:
        /*3d50*/ 	.byte	0x04, 0x2f
        /*3d52*/ 	.short	(.L_2665 - .L_2664)
	.align		4
.L_2664:
        /*3d54*/ 	.word	index@(_ZN4vllm25paged_attention_v2_kernelI13__nv_bfloat16hLi112ELi8ELi128ELNS_18Fp8KVCacheDataTypeE2ELb1ELi512EEEvPfS3_PT_PKS4_PKT0_SA_ifPKiSC_iPKfiiiSE_SE_iiiii)
        /*3d58*/ 	.word	0x00000020


	//----- nvinfo : EIATTR_FRAME_SIZE
	.align		4
.L_2665:
        /*3d5c*/ 	.byte	0x04, 0x11
        /*3d5e*/ 	.short	(.L_2667 - .L_2666)
	.align		4
.L_2666:
        /*3d60*/ 	.word	index@($__internal_49_$__cuda_sm70_shflsync_bfly_p)
        /*3d64*/ 	.word	0x00000000


	//----- nvinfo : EIATTR_FRAME_SIZE
	.align		4
.L_2667:
        /*3d68*/ 	.byte	0x04, 0x11
        /*3d6a*/ 	.short	(.L_2669 - .L_2668)
	.align		4
.L_2668:
        /*3d6c*/ 	.word	index@(_ZN4vllm25paged_attention_v2_kernelI13__nv_bfloat16hLi112ELi8ELi128ELNS_18Fp8KVCacheDataTypeE2ELb1ELi512EEEvPfS3_PT_PKS4_PKT0_SA_ifPKiSC_iPKfiiiSE_SE_iiiii)
        /*3d70*/ 	.word	0x00000000


	//----- nvinfo : EIATTR_REGCOUNT
	.align		4
.L_2669:
        /*3d74*/ 	.byte	0x04, 0x2f
        /*3d76*/ 	.short	(.L_2671 - .L_2670)
	.align		4
.L_2670:
        /*3d78*/ 	.word	index@(_ZN4vllm25paged_attention_v2_kernelI13__nv_bfloat16hLi120ELi8ELi128ELNS_18Fp8KVCacheDataTypeE2ELb1ELi512EEEvPfS3_PT_PKS4_PKT0_SA_ifPKiSC_iPKfiiiSE_SE_iiiii)
        /*3d7c*/ 	.word	0x00000020


	//----- nvinfo : EIATTR_FRAME_SIZE
	.align		4
.L_2671:
        /*3d80*/ 	.byte	0x04, 0x11
        /*3d82*/ 	.short	(.L_2673 - .L_2672)
	.align		4
.L_2672:
        /*3d84*/ 	.word	index@($__internal_48_$__cuda_sm70_shflsync_bfly_p)
        /*3d88*/ 	.word	0x00000000


	//----- nvinfo : EIATTR_FRAME_SIZE
	.align		4
.L_2673:
        /*3d8c*/ 	.byte	0x04, 0x11
        /*3d8e*/ 	.short	(.L_2675 - .L_2674)
	.align		4
.L_2674:
        /*3d90*/ 	.word	index@(_ZN4vllm25paged_attention_v2_kernelI13__nv_bfloat16hLi120ELi8ELi128ELNS_18Fp8KVCacheDataTypeE2ELb1ELi512EEEvPfS3_PT_PKS4_PKT0_SA_ifPKiSC_iPKfiiiSE_SE_iiiii)
        /*3d94*/ 	.word	0x00000000


	//----- nvinfo : EIATTR_REGCOUNT
	.align		4
.L_2675:
        /*3d98*/ 	.byte	0x04, 0x2f
        /*3d9a*/ 	.short	(.L_2677 - .L_2676)
	.align		4
.L_2676:
        /*3d9c*/ 	.word	index@(_ZN4vllm25paged_attention_v2_kernelI13__nv_bfloat16hLi128ELi8ELi128ELNS_18Fp8KVCacheDataTypeE2ELb1ELi512EEEvPfS3_PT_PKS4_PKT0_SA_ifPKiSC_iPKfiiiSE_SE_iiiii)
        /*3da0*/ 	.word	0x00000020


	//----- nvinfo : EIATTR_FRAME_SIZE
	.align		4
.L_2677:
        /*3da4*/ 	.byte	0x04, 0x11
        /*3da6*/ 	.short	(.L_2679 - .L_2678)
	.align		4
.L_2678:
        /*3da8*/ 	.word	index@($__internal_47_$__cuda_sm70_shflsync_bfly_p)
        /*3dac*/ 	.word	0x00000000


	//----- nvinfo : EIATTR_FRAME_SIZE
	.align		4
.L_2679:
        /*3db0*/ 	.byte	0x04, 0x11
        /*3db2*/ 	.short	(.L_2681 - .L_2680)
	.align		4
.L_2680:
        /*3db4*/ 	.word	index@(_ZN4vllm25paged_attention_v2_kernelI13__nv_bfloat16hLi128ELi8ELi128ELNS_18Fp8KVCacheDataTypeE2ELb1ELi512EEEvPfS3_PT_PKS4_PKT0_SA_ifPKiSC_iPKfiiiSE_SE_iiiii)
        /*3db8*/ 	.word	0x00000000


	//----- nvinfo : EIATTR_REGCOUNT
	.align		4
.L_2681:
        /*3dbc*/ 	.byte	0x04, 0x2f
        /*3dbe*/ 	.short	(.L_2683 - .L_2682)
	.align		4
.L_2682:
        /*3dc0*/ 	.word	index@(_ZN4vllm25paged_attention_v2_kernelI13__nv_bfloat16hLi192ELi8ELi128ELNS_18Fp8KVCacheDataTypeE2ELb1ELi512EEEvPfS3_PT_PKS4_PKT0_SA_ifPKiSC_iPKfiiiSE_SE_iiiii)
        /*3dc4*/ 	.word	0x00000020


	//----- nvinfo : EIATTR_FRAME_SIZE
	.align		4
.L_2683:
        /*3dc8*/ 	.byte	0x04, 0x11
        /*3dca*/ 	.short	(.L_2685 - .L_2684)
	.align		4
.L_2684:
        /*3dcc*/ 	.word	index@($__internal_46_$__cuda_sm70_shflsync_bfly_p)
        /*3dd0*/ 	.word	0x00000000


	//----- nvinfo : EIATTR_FRAME_SIZE
	.align		4
.L_2685:
        /*3dd4*/ 	.byte	0x04, 0x11
        /*3dd6*/ 	.short	(.L_2687 - .L_2686)
	.align		4
.L_2686:
        /*3dd8*/ 	.word	index@(_ZN4vllm25paged_attention_v2_kernelI13__nv_bfloat16hLi192ELi8ELi128ELNS_18Fp8KVCacheDataTypeE2ELb1ELi512EEEvPfS3_PT_PKS4_PKT0_SA_ifPKiSC_iPKfiiiSE_SE_iiiii)
        /*3ddc*/ 	.word	0x00000000


	//----- nvinfo : EIATTR_REGCOUNT
	.align		4
.L_2687:
        /*3de0*/ 	.byte	0x04, 0x2f
        /*3de2*/ 	.short	(.L_2689 - .L_2688)
	.align		4
.L_2688:
        /*3de4*/ 	.word	index@(_ZN4vllm25paged_attention_v2_kernelI13__nv_bfloat16hLi256ELi8ELi128ELNS_18Fp8KVCacheDataTypeE2ELb1ELi512EEEvPfS3_PT_PKS4_PKT0_SA_ifPKiSC_iPKfiiiSE_SE_iiiii)
        /*3de8*/ 	.word	0x00000020


	//----- nvinfo : EIATTR_FRAME_SIZE
	.align		4
.L_2689:
        /*3dec*/ 	.byte	0x04, 0x11
        /*3dee*/ 	.short	(.L_2691 - .L_2690)
	.align		4
.L_2690:
        /*3df0*/ 	.word	index@($__internal_45_$__cuda_sm70_shflsync_bfly_p)
        /*3df4*/ 	.word	0x00000000


	//----- nvinfo : EIATTR_FRAME_SIZE
	.align		4
.L_2691:
        /*3df8*/ 	.byte	0x04, 0x11
        /*3dfa*/ 	.short	(.L_2693 - .L_2692)
	.align		4
.L_2692:
        /*3dfc*/ 	.word	index@(_ZN4vllm25paged_attention_v2_kernelI13__nv_bfloat16hLi256ELi8ELi128ELNS_18Fp8KVCacheDataTypeE2ELb1ELi512EEEvPfS3_PT_PKS4_PKT0_SA_ifPKiSC_iPKfiiiSE_SE_iiiii)
        /*3e00*/ 	.word	0x00000000


	//----- nvinfo : EIATTR_REGCOUNT
	.align		4
.L_2693:
        /*3e04*/ 	.byte	0x04, 0x2f
        /*3e06*/ 	.short	(.L_2695 - .L_2694)
	.align		4
.L_2694:
        /*3e08*/ 	.word	index@(_ZN4vllm25paged_attention_v2_kernelI13__nv_bfloat16hLi32ELi8ELi128ELNS_18Fp8KVCacheDataTypeE2ELb0ELi512EEEvPfS3_PT_PKS4_PKT0_SA_ifPKiSC_iPKfiiiSE_SE_iiiii)
        /*3e0c*/ 	.word	0x00000020


	//----- nvinfo : EIATTR_FRAME_SIZE
	.align		4
.L_2695:
        /*3e10*/ 	.byte	0x04, 0x11
        /*3e12*/ 	.short	(.L_2697 - .L_2696)
	.align		4
.L_2696:
        /*3e14*/ 	.word	index@($__internal_44_$__cuda_sm70_shflsync_bfly_p)
        /*3e18*/ 	.word	0x00000000


	//----- nvinfo : EIATTR_FRAME_SIZE
	.align		4
.L_2697:
        /*3e1c*/ 	.byte	0x04, 0x11
        /*3e1e*/ 	.short	(.L_2699 - .L_2698)
	.align		4
.L_2698:
        /*3e20*/ 	.word	index@(_ZN4vllm25paged_attention_v2_kernelI13__nv_bfloat16hLi32ELi8ELi128ELNS_18Fp8KVCacheDataTypeE2ELb0ELi512EEEvPfS3_PT_PKS4_PKT0_SA_ifPKiSC_iPKfiiiSE_SE_iiiii)
        /*3e24*/ 	.word	0x00000000


	//----- nvinfo : EIATTR_REGCOUNT
	.align		4
.L_2699:
        /*3e28*/ 	.byte	0x04, 0x2f
        /*3e2a*/ 	.short	(.L_2701 - .L_2700)
	.align		4
.L_2700:
        /*3e2c*/ 	.word	index@(_ZN4vllm25paged_attention_v2_kernelI13__nv_bfloat16hLi64ELi8ELi128ELNS_18Fp8KVCacheDataTypeE2ELb0ELi512EEEvPfS3_PT_PKS4_PKT0_SA_ifPKiSC_iPKfiiiSE_SE_iiiii)
        /*3e30*/ 	.word	0x00000020


	//----- nvinfo : EIATTR_FRAME_SIZE
	.align		4
.L_2701:
        /*3e34*/ 	.byte	0x04, 0x11
        /*3e36*/ 	.short	(.L_2703 - .L_2702)
	.align		4
.L_2702:
        /*3e38*/ 	.word	index@($__internal_43_$__cuda_sm70_shflsync_bfly_p)
        /*3e3c*/ 	.word	0x00000000


	//----- nvinfo : EIATTR_FRAME_SIZE
	.align		4
.L_2703:
        /*3e40*/ 	.byte	0x04, 0x11
        /*3e42*/ 	.short	(.L_2705 - .L_2704)
	.align		4
.L_2704:
        /*3e44*/ 	.word	index@(_ZN4vllm25paged_attention_v2_kernelI13__nv_bfloat16hLi64ELi8ELi128ELNS_18Fp8KVCacheDataTypeE2ELb0ELi512EEEvPfS3_PT_PKS4_PKT0_SA_ifPKiSC_iPKfiiiSE_SE_iiiii)
        /*3e48*/ 	.word	0x00000000


	//----- nvinfo : EIATTR_REGCOUNT
	.align		4
.L_2705:
        /*3e4c*/ 	.byte	0x04, 0x2f
        /*3e4e*/ 	.short	(.L_2707 - .L_2706)
	.align		4
.L_2706:
        /*3e50*/ 	.word	index@(_ZN4vllm25paged_attention_v2_kernelI13__nv_bfloat16hLi80ELi8ELi128ELNS_18Fp8KVCacheDataTypeE2ELb0ELi512EEEvPfS3_PT_PKS4_PKT0_SA_ifPKiSC_iPKfiiiSE_SE_iiiii)
        /*3e54*/ 	.word	0x00000020


	//----- nvinfo : EIATTR_FRAME_SIZE
	.align		4
.L_2707:
        /*3e58*/ 	.byte	0x04, 0x11
        /*3e5a*/ 	.short	(.L_2709 - .L_2708)
	.align		4
.L_2708:
        /*3e5c*/ 	.word	index@($__internal_42_$__cuda_sm70_shflsync_bfly_p)
        /*3e60*/ 	.word	0x00000000


	//----- nvinfo : EIATTR_FRAME_SIZE
	.align		4
.L_2709:
        /*3e64*/ 	.byte	0x04, 0x11
        /*3e66*/ 	.short	(.L_2711 - .L_2710)
	.align		4
.L_2710:
        /*3e68*/ 	.word	index@(_ZN4vllm25paged_attention_v2_kernelI13__nv_bfloat16hLi80ELi8ELi128ELNS_18Fp8KVCacheDataTypeE2ELb0ELi512EEEvPfS3_PT_PKS4_PKT0_SA_ifPKiSC_iPKfiiiSE_SE_iiiii)
        /*3e6c*/ 	.word	0x00000000


	//----- nvinfo : EIATTR_REGCOUNT
	.align		4
.L_2711:
        /*3e70*/ 	.byte	0x04, 0x2f
        /*3e72*/ 	.short	(.L_2713 - .L_2712)
	.align		4
.L_2712:
        /*3e74*/ 	.word	index@(_ZN4vllm25paged_attention_v2_kernelI13__nv_bfloat16hLi96ELi8ELi128ELNS_18Fp8KVCacheDataTypeE2ELb0ELi512EEEvPfS3_PT_PKS4_PKT0_SA_ifPKiSC_iPKfiiiSE_SE_iiiii)
        /*3e78*/ 	.word	0x00000020


	//----- nvinfo : EIATTR_FRAME_SIZE
	.align		4
.L_2713:
        /*3e7c*/ 	.byte	0x04, 0x11
        /*3e7e*/ 	.short	(.L_2715 - .L_2714)
	.align		4
.L_2714:
        /*3e80*/ 	.word	index@($__internal_41_$__cuda_sm70_shflsync_bfly_p)
        /*3e84*/ 	.word	0x00000000


	//----- nvinfo : EIATTR_FRAME_SIZE
	.align		4
.L_2715:
        /*3e88*/ 	.byte	0x04, 0x11
        /*3e8a*/ 	.short	(.L_2717 - .L_2716)
	.align		4
.L_2716:
        /*3e8c*/ 	.word	index@(_ZN4vllm25paged_attention_v2_kernelI13__nv_bfloat16hLi96ELi8ELi128ELNS_18Fp8KVCacheDataTypeE2ELb0ELi512EEEvPfS3_PT_PKS4_PKT0_SA_ifPKiSC_iPKfiiiSE_SE_iiiii)
        /*3e90*/ 	.word	0x00000000


	//----- nvinfo : EIATTR_REGCOUNT
	.align		4
.L_2717:
        /*3e94*/ 	.byte	0x04, 0x2f
        /*3e96*/ 	.short	(.L_2719 - .L_2718)
	.align		4
.L_2718:
        /*3e98*/ 	.word	index@(_ZN4vllm25paged_attention_v2_kernelI13__nv_bfloat16hLi112ELi8ELi128ELNS_18Fp8KVCacheDataTypeE2ELb0ELi512EEEvPfS3_PT_PKS4_PKT0_SA_ifPKiSC_iPKfiiiSE_SE_iiiii)
        /*3e9c*/ 	.word	0x00000020


	//----- nvinfo : EIATTR_FRAME_SIZE
	.align		4
.L_2719:
        /*3ea0*/ 	.byte	0x04, 0x11
        /*3ea2*/ 	.short	(.L_2721 - .L_2720)
	.align		4
.L_2720:
        /*3ea4*/ 	.word	index@($__internal_40_$__cuda_sm70_shflsync_bfly_p)
        /*3ea8*/ 	.word	0x00000000


	//----- nvinfo : EIATTR_FRAME_SIZE
	.align		4
.L_2721:
        /*3eac*/ 	.byte	0x04, 0x11
        /*3eae*/ 	.short	(.L_2723 - .L_2722)
	.align		4
.L_2722:
        /*3eb0*/ 	.word	index@(_ZN4vllm25paged_attention_v2_kernelI13__nv_bfloat16hLi112ELi8ELi128ELNS_18Fp8KVCacheDataTypeE2ELb0ELi512EEEvPfS3_PT_PKS4_PKT0_SA_ifPKiSC_iPKfiiiSE_SE_iiiii)
        /*3eb4*/ 	.word	0x00000000


	//----- nvinfo : EIATTR_REGCOUNT
	.align		4
.L_2723:
        /*3eb8*/ 	.byte	0x04, 0x2f
        /*3eba*/ 	.short	(.L_2725 - .L_2724)
	.align		4
.L_2724:
        /*3ebc*/ 	.word	index@(_ZN4vllm25paged_attention_v2_kernelI13__nv_bfloat16hLi120ELi8ELi128ELNS_18Fp8KVCacheDataTypeE2ELb0ELi512EEEvPfS3_PT_PKS4_PKT0_SA_ifPKiSC_iPKfiiiSE_SE_iiiii)
        /*3ec0*/ 	.word	0x00000020


	//----- nvinfo : EIATTR_FRAME_SIZE
	.align		4
.L_2725:
        /*3ec4*/ 	.byte	0x04, 0x11
        /*3ec6*/ 	.short	(.L_2727 - .L_2726)
	.align		4
.L_2726:
        /*3ec8*/ 	.word	index@($__internal_39_$__cuda_sm70_shflsync_bfly_p)
        /*3ecc*/ 	.word	0x00000000


	//----- nvinfo : EIATTR_FRAME_SIZE
	.align		4
.L_2727:
        /*3ed0*/ 	.byte	0x04, 0x11
        /*3ed2*/ 	.short	(.L_2729 - .L_2728)
	.align		4
.L_2728:
        /*3ed4*/ 	.word	index@(_ZN4vllm25paged_attention_v2_kernelI13__nv_bfloat16hLi120ELi8ELi128ELNS_18Fp8KVCacheDataTypeE2ELb0ELi512EEEvPfS3_PT_PKS4_PKT0_SA_ifPKiSC_iPKfiiiSE_SE_iiiii)
        /*3ed8*/ 	.word	0x00000000


	//----- nvinfo : EIATTR_REGCOUNT
	.align		4
.L_2729:
        /*3edc*/ 	.byte	0x04, 0x2f
        /*3ede*/ 	.short	(.L_2731 - .L_2730)
	.align		4
.L_2730:
        /*3ee0*/ 	.word	index@(_ZN4vllm25paged_attention_v2_kernelI13__nv_bfloat16hLi128ELi8ELi128ELNS_18Fp8KVCacheDataTypeE2ELb0ELi512EEEvPfS3_PT_PKS4_PKT0_SA_ifPKiSC_iPKfiiiSE_SE_iiiii)
        /*3ee4*/ 	.word	0x00000020


	//----- nvinfo : EIATTR_FRAME_SIZE
	.align		4
.L_2731:
        /*3ee8*/ 	.byte	0x04, 0x11
        /*3eea*/ 	.short	(.L_2733 - .L_2732)
	.align		4
.L_2732:
        /*3eec*/ 	.word	index@($__internal_38_$__cuda_sm70_shflsync_bfly_p)
        /*3ef0*/ 	.word	0x00000000


	//----- nvinfo : EIATTR_FRAME_SIZE
	.align		4
.L_2733:
        /*3ef4*/ 	.byte	0x04, 0x11
        /*3ef6*/ 	.short	(.L_2735 - .L_2734)
	.align		4
.L_2734:
        /*3ef8*/ 	.word	index@(_ZN4vllm25paged_attention_v2_kernelI13__nv_bfloat16hLi128ELi8ELi128ELNS_18Fp8KVCacheDataTypeE2ELb0ELi512EEEvPfS3_PT_PKS4_PKT0_SA_ifPKiSC_iPKfiiiSE_SE_iiiii)
        /*3efc*/ 	.word	0x00000000


	//----- nvinfo : EIATTR_REGCOUNT
	.align		4
.L_2735:
        /*3f00*/ 	.byte	0x04, 0x2f
        /*3f02*/ 	.short	(.L_2737 - .L_2736)
	.align		4
.L_2736:
        /*3f04*/ 	.word	index@(_ZN4vllm25paged_attention_v2_kernelI13__nv_bfloat16hLi192ELi8ELi128ELNS_18Fp8KVCacheDataTypeE2ELb0ELi512EEEvPfS3_PT_PKS4_PKT0_SA_ifPKiSC_iPKfiiiSE_SE_iiiii)
        /*3f08*/ 	.word	0x00000020


	//----- nvinfo : EIATTR_FRAME_SIZE
	.align		4
.L_2737:
        /*3f0c*/ 	.byte	0x04, 0x11
        /*3f0e*/ 	.short	(.L_2739 - .L_2738)
	.align		4
.L_2738:
        /*3f10*/ 	.word	index@($__internal_37_$__cuda_sm70_shflsync_bfly_p)
        /*3f14*/ 	.word	0x00000000


	//----- nvinfo : EIATTR_FRAME_SIZE
	.align		4
.L_2739:
        /*3f18*/ 	.byte	0x04, 0x11
        /*3f1a*/ 	.short	(.L_2741 - .L_2740)
	.align		4
.L_2740:
        /*3f1c*/ 	.word	index@(_ZN4vllm25paged_attention_v2_kernelI13__nv_bfloat16hLi192ELi8ELi128ELNS_18Fp8KVCacheDataTypeE2ELb0ELi512EEEvPfS3_PT_PKS4_PKT0_SA_ifPKiSC_iPKfiiiSE_SE_iiiii)
        /*3f20*/ 	.word	0x00000000


	//----- nvinfo : EIATTR_REGCOUNT
	.align		4
.L_2741:
        /*3f24*/ 	.byte	0x04, 0x2f
        /*3f26*/ 	.short	(.L_2743 - .L_2742)
	.align		4
.L_2742:
        /*3f28*/ 	.word	index@(_ZN4vllm25paged_attention_v2_kernelI13__nv_bfloat16hLi256ELi8ELi128ELNS_18Fp8KVCacheDataTypeE2ELb0ELi512EEEvPfS3_PT_PKS4_PKT0_SA_ifPKiSC_iPKfiiiSE_SE_iiiii)
        /*3f2c*/ 	.word	0x00000020


	//----- nvinfo : EIATTR_FRAME_SIZE
	.align		4
.L_2743:
        /*3f30*/ 	.byte	0x04, 0x11
        /*3f32*/ 	.short	(.L_2745 - .L_2744)
	.align		4
.L_2744:
        /*3f34*/ 	.word	index@($__internal_36_$__cuda_sm70_shflsync_bfly_p)
        /*3f38*/ 	.word	0x00000000


	//----- nvinfo : EIATTR_FRAME_SIZE
	.align		4
.L_2745:
        /*3f3c*/ 	.byte	0x04, 0x11
        /*3f3e*/ 	.short	(.L_2747 - .L_2746)
	.align		4
.L_2746:
        /*3f40*/ 	.word	index@(_ZN4vllm25paged_attention_v2_kernelI13__nv_bfloat16hLi256ELi8ELi128ELNS_18Fp8KVCacheDataTypeE2ELb0ELi512EEEvPfS3_PT_PKS4_PKT0_SA_ifPKiSC_iPKfiiiSE_SE_iiiii)
        /*3f44*/ 	.word	0x00000000


	//----- nvinfo : EIATTR_REGCOUNT
	.align		4
.L_2747:
        /*3f48*/ 	.byte	0x04, 0x2f
        /*3f4a*/ 	.short	(.L_2749 - .L_2748)
	.align		4
.L_2748:
        /*3f4c*/ 	.word	index@(_ZN4vllm25paged_attention_v2_kernelI13__nv_bfloat16hLi32ELi16ELi128ELNS_18Fp8KVCacheDataTypeE2ELb1ELi512EEEvPfS3_PT_PKS4_PKT0_SA_ifPKiSC_iPKfiiiSE_SE_iiiii)
        /*3f50*/ 	.word	0x00000020


	//----- nvinfo : EIATTR_FRAME_SIZE
	.align		4
.L_2749:
        /*3f54*/ 	.byte	0x04, 0x11
        /*3f56*/ 	.short	(.L_2751 - .L_2750)
	.align		4
.L_2750:
        /*3f58*/ 	.word	index@($__internal_35_$__cuda_sm70_shflsync_bfly_p)
        /*3f5c*/ 	.word	0x00000000


	//----- nvinfo : EIATTR_FRAME_SIZE
	.align		4
.L_2751:
        /*3f60*/ 	.byte	0x04, 0x11
        /*3f62*/ 	.short	(.L_2753 - .L_2752)
	.align		4
.L_2752:
        /*3f64*/ 	.word	index@(_ZN4vllm25paged_attention_v2_kernelI13__nv_bfloat16hLi32ELi16ELi128ELNS_18Fp8KVCacheDataTypeE2ELb1ELi512EEEvPfS3_PT_PKS4_PKT0_SA_ifPKiSC_iPKfiiiSE_SE_iiiii)
        /*3f68*/ 	.word	0x00000000


	//----- nvinfo : EIATTR_REGCOUNT
	.align		4
.L_2753:
        /*3f6c*/ 	.byte	0x04, 0x2f
        /*3f6e*/ 	.short	(.L_2755 - .L_2754)
	.align		4
.L_2754:
        /*3f70*/ 	.word	index@(_ZN4vllm25paged_attention_v2_kernelI13__nv_bfloat16hLi64ELi16ELi128ELNS_18Fp8KVCacheDataTypeE2ELb1ELi512EEEvPfS3_PT_PKS4_PKT0_SA_ifPKiSC_iPKfiiiSE_SE_iiiii)
        /*3f74*/ 	.word	0x00000020


	//----- nvinfo : EIATTR_FRAME_SIZE
	.align		4
.L_2755:
        /*3f78*/ 	.byte	0x04, 0x11
        /*3f7a*/ 	.short	(.L_2757 - .L_2756)
	.align		4
.L_2756:
        /*3f7c*/ 	.word	index@($__internal_34_$__cuda_sm70_shflsync_bfly_p)
        /*3f80*/ 	.word	0x00000000


	//----- nvinfo : EIATTR_FRAME_SIZE
	.align		4
.L_2757:
        /*3f84*/ 	.byte	0x04, 0x11
        /*3f86*/ 	.short	(.L_2759 - .L_2758)
	.align		4
.L_2758:
        /*3f88*/ 	.word	index@(_ZN4vllm25paged_attention_v2_kernelI13__nv_bfloat16hLi64ELi16ELi128ELNS_18Fp8KVCacheDataTypeE2ELb1ELi512EEEvPfS3_PT_PKS4_PKT0_SA_ifPKiSC_iPKfiiiSE_SE_iiiii)
        /*3f8c*/ 	.word	0x00000000


	//----- nvinfo : EIATTR_REGCOUNT
	.align		4
.L_2759:
        /*3f90*/ 	.byte	0x04, 0x2f
        /*3f92*/ 	.short	(.L_2761 - .L_2760)
	.align		4
.L_2760:
        /*3f94*/ 	.word	index@(_ZN4vllm25paged_attention_v2_kernelI13__nv_bfloat16hLi80ELi16ELi128ELNS_18Fp8KVCacheDataTypeE2ELb1ELi512EEEvPfS3_PT_PKS4_PKT0_SA_ifPKiSC_iPKfiiiSE_SE_iiiii)
        /*3f98*/ 	.word	0x00000020


	//----- nvinfo : EIATTR_FRAME_SIZE
	.align		4
.L_2761:
        /*3f9c*/ 	.byte	0x04, 0x11
        /*3f9e*/ 	.short	(.L_2763 - .L_2762)
	.align		4
.L_2762:
        /*3fa0*/ 	.word	index@($__internal_33_$__cuda_sm70_shflsync_bfly_p)
        /*3fa4*/ 	.word	0x00000000


	//----- nvinfo : EIATTR_FRAME_SIZE
	.align		4
.L_2763:
        /*3fa8*/ 	.byte	0x04, 0x11
        /*3faa*/ 	.short	(.L_2765 - .L_2764)
	.align		4
.L_2764:
        /*3fac*/ 	.word	index@(_ZN4vllm25paged_attention_v2_kernelI13__nv_bfloat16hLi80ELi16ELi128ELNS_18Fp8KVCacheDataTypeE2ELb1ELi512EEEvPfS3_PT_PKS4_PKT0_SA_ifPKiSC_iPKfiiiSE_SE_iiiii)
        /*3fb0*/ 	.word	0x00000000


	//----- nvinfo : EIATTR_REGCOUNT
	.align		4
.L_2765:
        /*3fb4*/ 	.byte	0x04, 0x2f
        /*3fb6*/ 	.short	(.L_2767 - .L_2766)
	.align		4
.L_2766:
        /*3fb8*/ 	.word	index@(_ZN4vllm25paged_attention_v2_kernelI13__nv_bfloat16hLi96ELi16ELi128ELNS_18Fp8KVCacheDataTypeE2ELb1ELi512EEEvPfS3_PT_PKS4_PKT0_SA_ifPKiSC_iPKfiiiSE_SE_iiiii)
        /*3fbc*/ 	.word	0x00000020


	//----- nvinfo : EIATTR_FRAME_SIZE
	.align		4
.L_2767:
        /*3fc0*/ 	.byte	0x04, 0x11
        /*3fc2*/ 	.short	(.L_2769 - .L_2768)
	.align		4
.L_2768:
        /*3fc4*/ 	.word	index@($__internal_32_$__cuda_sm70_shflsync_bfly_p)
        /*3fc8*/ 	.word	0x00000000


	//----- nvinfo : EIATTR_FRAME_SIZE
	.align		4
.L_2769:
        /*3fcc*/ 	.byte	0x04, 0x11
        /*3fce*/ 	.short	(.L_2771 - .L_2770)
	.align		4
.L_2770:
        /*3fd0*/ 	.word	index@(_ZN4vllm25paged_attention_v2_kernelI13__nv_bfloat16hLi96ELi16ELi128ELNS_18Fp8KVCacheDataTypeE2ELb1ELi512EEEvPfS3_PT_PKS4_PKT0_SA_ifPKiSC_iPKfiiiSE_SE_iiiii)
        /*3fd4*/ 	.word	0x00000000


	//----- nvinfo : EIATTR_REGCOUNT
	.align		4
.L_2771:
        /*3fd8*/ 	.byte	0x04, 0x2f
        /*3fda*/ 	.short	(.L_2773 - .L_2772)
	.align		4
.L_2772:
        /*3fdc*/ 	.word	index@(_ZN4vllm25paged_attention_v2_kernelI13__nv_bfloat16hLi112ELi16ELi128ELNS_18Fp8KVCacheDataTypeE2ELb1ELi512EEEvPfS3_PT_PKS4_PKT0_SA_ifPKiSC_iPKfiiiSE_SE_iiiii)
        /*3fe0*/ 	.word	0x00000020


	//----- nvinfo : EIATTR_FRAME_SIZE
	.align		4
.L_2773:
        /*3fe4*/ 	.byte	0x04, 0x11
        /*3fe6*/ 	.short	(.L_2775 - .L_2774)
	.align		4
.L_2774:
        /*3fe8*/ 	.word	index@($__internal_31_$__cuda_sm70_shflsync_bfly_p)
        /*3fec*/ 	.word	0x00000000


	//----- nvinfo : EIATTR_FRAME_SIZE
	.align		4
.L_2775:
        /*3ff0*/ 	.byte	0x04, 0x11
        /*3ff2*/ 	.short	(.L_2777 - .L_2776)
	.align		4
.L_2776:
        /*3ff4*/ 	.word	index@(_ZN4vllm25paged_attention_v2_kernelI13__nv_bfloat16hLi112ELi16ELi128ELNS_18Fp8KVCacheDataTypeE2ELb1ELi512EEEvPfS3_PT_PKS4_PKT0_SA_ifPKiSC_iPKfiiiSE_SE_iiiii)
        /*3ff8*/ 	.word	0x00000000


	//----- nvinfo : EIATTR_REGCOUNT
	.align		4
.L_2777:
        /*3ffc*/ 	.byte	0x04, 0x2f
        /*3ffe*/ 	.short	(.L_2779 - .L_2778)
	.align		4
.L_2778:
        /*4000*/ 	.word	index@(_ZN4vllm25paged_attention_v2_kernelI13__nv_bfloat16hLi120ELi16ELi128ELNS_18Fp8KVCacheDataTypeE2ELb1ELi512EEEvPfS3_PT_PKS4_PKT0_SA_ifPKiSC_iPKfiiiSE_SE_iiiii)
        /*4004*/ 	.word	0x00000026


	//----- nvinfo : EIATTR_FRAME_SIZE
	.align		4
.L_2779:
        /*4008*/ 	.byte	0x04, 0x11
        /*400a*/ 	.short	(.L_2781 - .L_2780)
	.align		4
.L_2780:
        /*400c*/ 	.word	index@($__internal_30_$__cuda_sm70_shflsync_bfly_p)
        /*4010*/ 	.word	0x00000000


	//----- nvinfo : EIATTR_FRAME_SIZE
	.align		4
.L_2781:
        /*4014*/ 	.byte	0x04, 0x11
        /*4016*/ 	.short	(.L_2783 - .L_2782)
	.align		4
.L_2782:
        /*4018*/ 	.word	index@(_ZN4vllm25paged_attention_v2_kernelI13__nv_bfloat16hLi120ELi16ELi128ELNS_18Fp8KVCacheDataTypeE2ELb1ELi512EEEvPfS3_PT_PKS4_PKT0_SA_ifPKiSC_iPKfiiiSE_SE_iiiii)
        /*401c*/ 	.word	0x00000000


	//----- nvinfo : EIATTR_REGCOUNT
	.align		4
.L_2783:
        /*4020*/ 	.byte	0x04, 0x2f
        /*4022*/ 	.short	(.L_2785 - .L_2784)
	.align		4
.L_2784:
        /*4024*/ 	.word	index@(_ZN4vllm25paged_attention_v2_kernelI13__nv_bfloat16hLi128ELi16ELi128ELNS_18Fp8KVCacheDataTypeE2ELb1ELi512EEEvPfS3_PT_PKS4_PKT0_SA_ifPKiSC_iPKfiiiSE_SE_iiiii)
        /*4028*/ 	.word	0x00000027


	//----- nvinfo : EIATTR_FRAME_SIZE
	.align		4
.L_2785:
        /*402c*/ 	.byte	0x04, 0x11
        /*402e*/ 	.short	(.L_2787 - .L_2786)
	.align		4
.L_2786:
        /*4030*/ 	.word	index@($__internal_29_$__cuda_sm70_shflsync_bfly_p)
        /*4034*/ 	.word	0x00000000


	//----- nvinfo : EIATTR_FRAME_SIZE
	.align		4
.L_2787:
        /*4038*/ 	.byte	0x04, 0x11
        /*403a*/ 	.short	(.L_2789 - .L_2788)
	.align		4
.L_2788:
        /*403c*/ 	.word	index@(_ZN4vllm25paged_attention_v2_kernelI13__nv_bfloat16hLi128ELi16ELi128ELNS_18Fp8KVCacheDataTypeE2ELb1ELi512EEEvPfS3_PT_PKS4_PKT0_SA_ifPKiSC_iPKfiiiSE_SE_iiiii)
        /*4040*/ 	.word	0x00000000


	//----- nvinfo : EIATTR_REGCOUNT
	.align		4
.L_2789:
        /*4044*/ 	.byte	0x04, 0x2f
        /*4046*/ 	.short	(.L_2791 - .L_2790)
	.align		4
.L_2790:
        /*4048*/ 	.word	index@(_ZN4vllm25paged_attention_v2_kernelI13__nv_bfloat16hLi192ELi16ELi128ELNS_18Fp8KVCacheDataTypeE2ELb1ELi512EEEvPfS3_PT_PKS4_PKT0_SA_ifPKiSC_iPKfiiiSE_SE_iiiii)
        /*404c*/ 	.word	0x00000020


	//----- nvinfo : EIATTR_FRAME_SIZE
	.align		4
.L_2791:
        /*4050*/ 	.byte	0x04, 0x11
        /*4052*/ 	.short	(.L_2793 - .L_2792)
	.align		4
.L_2792:
        /*4054*/ 	.word	index@($__internal_28_$__cuda_sm70_shflsync_bfly_p)
        /*4058*/ 	.word	0x00000000


	//----- nvinfo : EIATTR_FRAME_SIZE
	.align		4
.L_2793:
        /*405c*/ 	.byte	0x04, 0x11
        /*405e*/ 	.short	(.L_2795 - .L_2794)
	.align		4
.L_2794:
        /*4060*/ 	.word	index@(_ZN4vllm25paged_attention_v2_kernelI13__nv_bfloat16hLi192ELi16ELi128ELNS_18Fp8KVCacheDataTypeE2ELb1ELi512EEEvPfS3_PT_PKS4_PKT0_SA_ifPKiSC_iPKfiiiSE_SE_iiiii)
        /*4064*/ 	.word	0x00000000


	//----- nvinfo : EIATTR_REGCOUNT
	.align		4
.L_2795:
        /*4068*/ 	.byte	0x04, 0x2f
        /*406a*/ 	.short	(.L_2797 - .L_2796)
	.align		4
.L_2796:
        /*406c*/ 	.word	index@(_ZN4vllm25paged_attention_v2_kernelI13__nv_bfloat16hLi256ELi16ELi128ELNS_18Fp8KVCacheDataTypeE2ELb1ELi512EEEvPfS3_PT_PKS4_PKT0_SA_ifPKiSC_iPKfiiiSE_SE_iiiii)
        /*4070*/ 	.word	0x0000002c


	//----- nvinfo : EIATTR_FRAME_SIZE
	.align		4
.L_2797:
        /*4074*/ 	.byte	0x04, 0x11
        /*4076*/ 	.short	(.L_2799 - .L_2798)
	.align		4
.L_2798:
        /*4078*/ 	.word	index@($__internal_27_$__cuda_sm70_shflsync_bfly_p)
        /*407c*/ 	.word	0x00000000


	//----- nvinfo : EIATTR_FRAME_SIZE
	.align		4
.L_2799:
        /*4080*/ 	.byte	0x04, 0x11
        /*4082*/ 	.short	(.L_2801 - .L_2800)
	.align		4
.L_2800:
        /*4084*/ 	.word	index@(_ZN4vllm25paged_attention_v2_kernelI13__nv_bfloat16hLi256ELi16ELi128ELNS_18Fp8KVCacheDataTypeE2ELb1ELi512EEEvPfS3_PT_PKS4_PKT0_SA_ifPKiSC_iPKfiiiSE_SE_iiiii)
        /*4088*/ 	.word	0x00000000


	//----- nvinfo : EIATTR_REGCOUNT
	.align		4
.L_2801:
        /*408c*/ 	.byte	0x04, 0x2f
        /*408e*/ 	.short	(.L_2803 - .L_2802)
	.align		4
.L_2802:
        /*4090*/ 	.word	index@(_ZN4vllm25paged_attention_v2_kernelI13__nv_bfloat16hLi32ELi16ELi128ELNS_18Fp8KVCacheDataTypeE2ELb0ELi512EEEvPfS3_PT_PKS4_PKT0_SA_ifPKiSC_iPKfiiiSE_SE_iiiii)
        /*4094*/ 	.word	0x00000020


	//----- nvinfo : EIATTR_FRAME_SIZE
	.align		4
.L_2803:
        /*4098*/ 	.byte	0x04, 0x11
        /*409a*/ 	.short	(.L_2805 - .L_2804)
	.align		4
.L_2804:
        /*409c*/ 	.word	index@($__internal_26_$__cuda_sm70_shflsync_bfly_p)
        /*40a0*/ 	.word	0x00000000


	//----- nvinfo : EIATTR_FRAME_SIZE
	.align		4
.L_2805:
        /*40a4*/ 	.byte	0x04, 0x11
        /*40a6*/ 	.short	(.L_2807 - .L_2806)
	.align		4
.L_2806:
        /*40a8*/ 	.word	index@(_ZN4vllm25paged_attention_v2_kernelI13__nv_bfloat16hLi32ELi16ELi128ELNS_18Fp8KVCacheDataTypeE2ELb0ELi512EEEvPfS3_PT_PKS4_PKT0_SA_ifPKiSC_iPKfiiiSE_SE_iiiii)
        /*40ac*/ 	.word	0x00000000


	//----- nvinfo : EIATTR_REGCOUNT
	.align		4
.L_2807:
        /*40b0*/ 	.byte	0x04, 0x2f
        /*40b2*/ 	.short	(.L_2809 - .L_2808)
	.align		4
.L_2808:
        /*40b4*/ 	.word	index@(_ZN4vllm25paged_attention_v2_kernelI13__nv_bfloat16hLi64ELi16ELi128ELNS_18Fp8KVCacheDataTypeE2ELb0ELi512EEEvPfS3_PT_PKS4_PKT0_SA_ifPKiSC_iPKfiiiSE_SE_iiiii)
        /*40b8*/ 	.word	0x00000020


	//----- nvinfo : EIATTR_FRAME_SIZE
	.align		4
.L_2809:
        /*40bc*/ 	.byte	0x04, 0x11
        /*40be*/ 	.short	(.L_2811 - .L_2810)
	.align		4
.L_2810:
        /*40c0*/ 	.word	index@($__internal_25_$__cuda_sm70_shflsync_bfly_p)
        /*40c4*/ 	.word	0x00000000


	//----- nvinfo : EIATTR_FRAME_SIZE
	.align		4
.L_2811:
        /*40c8*/ 	.byte	0x04, 0x11
        /*40ca*/ 	.short	(.L_2813 - .L_2812)
	.align		4
.L_2812:
        /*40cc*/ 	.word	index@(_ZN4vllm25paged_attention_v2_kernelI13__nv_bfloat16hLi64ELi16ELi128ELNS_18Fp8KVCacheDataTypeE2ELb0ELi512EEEvPfS3_PT_PKS4_PKT0_SA_ifPKiSC_iPKfiiiSE_SE_iiiii)
        /*40d0*/ 	.word	0x00000000


	//----- nvinfo : EIATTR_REGCOUNT
	.align		4
.L_2813:
        /*40d4*/ 	.byte	0x04, 0x2f
        /*40d6*/ 	.short	(.L_2815 - .L_2814)
	.align		4
.L_2814:
        /*40d8*/ 	.word	index@(_ZN4vllm25paged_attention_v2_kernelI13__nv_bfloat16hLi80ELi16ELi128ELNS_18Fp8KVCacheDataTypeE2ELb0ELi512EEEvPfS3_PT_PKS4_PKT0_SA_ifPKiSC_iPKfiiiSE_SE_iiiii)
        /*40dc*/ 	.word	0x00000020


	//----- nvinfo : EIATTR_FRAME_SIZE
	.align		4
.L_2815:
        /*40e0*/ 	.byte	0x04, 0x11
        /*40e2*/ 	.short	(.L_2817 - .L_2816)
	.align		4
.L_2816:
        /*40e4*/ 	.word	index@($__internal_24_$__cuda_sm70_shflsync_bfly_p)
        /*40e8*/ 	.word	0x00000000


	//----- nvinfo : EIATTR_FRAME_SIZE
	.align		4
.L_2817:
        /*40ec*/ 	.byte	0x04, 0x11
        /*40ee*/ 	.short	(.L_2819 - .L_2818)
	.align		4
.L_2818:
        /*40f0*/ 	.word	index@(_ZN4vllm25paged_attention_v2_kernelI13__nv_bfloat16hLi80ELi16ELi128ELNS_18Fp8KVCacheDataTypeE2ELb0ELi512EEEvPfS3_PT_PKS4_PKT0_SA_ifPKiSC_iPKfiiiSE_SE_iiiii)
        /*40f4*/ 	.word	0x00000000


	//----- nvinfo : EIATTR_REGCOUNT
	.align		4
.L_2819:
        /*40f8*/ 	.byte	0x04, 0x2f
        /*40fa*/ 	.short	(.L_2821 - .L_2820)
	.align		4
.L_2820:
        /*40fc*/ 	.word	index@(_ZN4vllm25paged_attention_v2_kernelI13__nv_bfloat16hLi96ELi16ELi128ELNS_18Fp8KVCacheDataTypeE2ELb0ELi512EEEvPfS3_PT_PKS4_PKT0_SA_ifPKiSC_iPKfiiiSE_SE_iiiii)
        /*4100*/ 	.word	0x00000020


	//----- nvinfo : EIATTR_FRAME_SIZE
	.align		4
.L_2821:
        /*4104*/ 	.byte	0x04, 0x11
        /*4106*/ 	.short	(.L_2823 - .L_2822)
	.align		4
.L_2822:
        /*4108*/ 	.word	index@($__internal_23_$__cuda_sm70_shflsync_bfly_p)
        /*410c*/ 	.word	0x00000000


	//----- nvinfo : EIATTR_FRAME_SIZE
	.align		4
.L_2823:
        /*4110*/ 	.byte	0x04, 0x11
        /*4112*/ 	.short	(.L_2825 - .L_2824)
	.align		4
.L_2824:
        /*4114*/ 	.word	index@(_ZN4vllm25paged_attention_v2_kernelI13__nv_bfloat16hLi96ELi16ELi128ELNS_18Fp8KVCacheDataTypeE2ELb0ELi512EEEvPfS3_PT_PKS4_PKT0_SA_ifPKiSC_iPKfiiiSE_SE_iiiii)
        /*4118*/ 	.word	0x00000000


	//----- nvinfo : EIATTR_REGCOUNT
	.align		4
.L_2825:
        /*411c*/ 	.byte	0x04, 0x2f
        /*411e*/ 	.short	(.L_2827 - .L_2826)
	.align		4
.L_2826:
        /*4120*/ 	.word	index@(_ZN4vllm25paged_attention_v2_kernelI13__nv_bfloat16hLi112ELi16ELi128ELNS_18Fp8KVCacheDataTypeE2ELb0ELi512EEEvPfS3_PT_PKS4_PKT0_SA_ifPKiSC_iPKfiiiSE_SE_iiiii)
        /*4124*/ 	.word	0x00000020


	//----- nvinfo : EIATTR_FRAME_SIZE
	.align		4
.L_2827:
        /*4128*/ 	.byte	0x04, 0x11
        /*412a*/ 	.short	(.L_2829 - .L_2828)
	.align		4
.L_2828:
        /*412c*/ 	.word	index@($__internal_22_$__cuda_sm70_shflsync_bfly_p)
        /*4130*/ 	.word	0x00000000


	//----- nvinfo : EIATTR_FRAME_SIZE
	.align		4
.L_2829:
        /*4134*/ 	.byte	0x04, 0x11
        /*4136*/ 	.short	(.L_2831 - .L_2830)
	.align		4
.L_2830:
        /*4138*/ 	.word	index@(_ZN4vllm25paged_attention_v2_kernelI13__nv_bfloat16hLi112ELi16ELi128ELNS_18Fp8KVCacheDataTypeE2ELb0ELi512EEEvPfS3_PT_PKS4_PKT0_SA_ifPKiSC_iPKfiiiSE_SE_iiiii)
        /*413c*/ 	.word	0x00000000


	//----- nvinfo : EIATTR_REGCOUNT
	.align		4
.L_2831:
        /*4140*/ 	.byte	0x04, 0x2f
        /*4142*/ 	.short	(.L_2833 - .L_2832)
	.align		4
.L_2832:
        /*4144*/ 	.word	index@(_ZN4vllm25paged_attention_v2_kernelI13__nv_bfloat16hLi120ELi16ELi128ELNS_18Fp8KVCacheDataTypeE2ELb0ELi512EEEvPfS3_PT_PKS4_PKT0_SA_ifPKiSC_iPKfiiiSE_SE_iiiii)
        /*4148*/ 	.word	0x00000020


	//----- nvinfo : EIATTR_FRAME_SIZE
	.align		4
.L_2833:
        /*414c*/ 	.byte	0x04, 0x11
        /*414e*/ 	.short	(.L_2835 - .L_2834)
	.align		4
.L_2834:
        /*4150*/ 	.word	index@($__internal_21_$__cuda_sm70_shflsync_bfly_p)
        /*4154*/ 	.word	0x00000000


	//----- nvinfo : EIATTR_FRAME_SIZE
	.align		4
.L_2835:
        /*4158*/ 	.byte	0x04, 0x11
        /*415a*/ 	.short	(.L_2837 - .L_2836)
	.align		4
.L_2836:
        /*415c*/ 	.word	index@(_ZN4vllm25paged_attention_v2_kernelI13__nv_bfloat16hLi120ELi16ELi128ELNS_18Fp8KVCacheDataTypeE2ELb0ELi512EEEvPfS3_PT_PKS4_PKT0_SA_ifPKiSC_iPKfiiiSE_SE_iiiii)
        /*4160*/ 	.word	0x00000000


	//----- nvinfo : EIATTR_REGCOUNT
	.align		4
.L_2837:
        /*4164*/ 	.byte	0x04, 0x2f
        /*4166*/ 	.short	(.L_2839 - .L_2838)
	.align		4
.L_2838:
        /*4168*/ 	.word	index@(_ZN4vllm25paged_attention_v2_kernelI13__nv_bfloat16hLi128ELi16ELi128ELNS_18Fp8KVCacheDataTypeE2ELb0ELi512EEEvPfS3_PT_PKS4_PKT0_SA_ifPKiSC_iPKfiiiSE_SE_iiiii)
        /*416c*/ 	.word	0x00000020


	//----- nvinfo : EIATTR_FRAME_SIZE
	.align		4
.L_2839:
        /*4170*/ 	.byte	0x04, 0x11
        /*4172*/ 	.short	(.L_2841 - .L_2840)
	.align		4
.L_2840:
        /*4174*/ 	.word	index@($__internal_20_$__cuda_sm70_shflsync_bfly_p)
        /*4178*/ 	.word	0x00000000


	//----- nvinfo : EIATTR_FRAME_SIZE
	.align		4
.L_2841:
        /*417c*/ 	.byte	0x04, 0x11
        /*417e*/ 	.short	(.L_2843 - .L_2842)
	.align		4
.L_2842:
        /*4180*/ 	.word	index@(_ZN4vllm25paged_attention_v2_kernelI13__nv_bfloat16hLi128ELi16ELi128ELNS_18Fp8KVCacheDataTypeE2ELb0ELi512EEEvPfS3_PT_PKS4_PKT0_SA_ifPKiSC_iPKfiiiSE_SE_iiiii)
        /*4184*/ 	.word	0x00000000


	//----- nvinfo : EIATTR_REGCOUNT
	.align		4
.L_2843:
        /*4188*/ 	.byte	0x04, 0x2f
        /*418a*/ 	.short	(.L_2845 - .L_2844)
	.align		4
.L_2844:
        /*418c*/ 	.word	index@(_ZN4vllm25paged_attention_v2_kernelI13__nv_bfloat16hLi192ELi16ELi128ELNS_18Fp8KVCacheDataTypeE2ELb0ELi512EEEvPfS3_PT_PKS4_PKT0_SA_ifPKiSC_iPKfiiiSE_SE_iiiii)
        /*4190*/ 	.word	0x00000020


	//----- nvinfo : EIATTR_FRAME_SIZE
	.align		4
.L_2845:
        /*4194*/ 	.byte	0x04, 0x11
        /*4196*/ 	.short	(.L_2847 - .L_2846)
	.align		4
.L_2846:
        /*4198*/ 	.word	index@($__internal_19_$__cuda_sm70_shflsync_bfly_p)
        /*419c*/ 	.word	0x00000000


	//----- nvinfo : EIATTR_FRAME_SIZE
	.align		4
.L_2847:
        /*41a0*/ 	.byte	0x04, 0x11
        /*41a2*/ 	.short	(.L_2849 - .L_2848)
	.align		4
.L_2848:
        /*41a4*/ 	.word	index@(_ZN4vllm25paged_attention_v2_kernelI13__nv_bfloat16hLi192ELi16ELi128ELNS_18Fp8KVCacheDataTypeE2ELb0ELi512EEEvPfS3_PT_PKS4_PKT0_SA_ifPKiSC_iPKfiiiSE_SE_iiiii)
        /*41a8*/ 	.word	0x00000000


	//----- nvinfo : EIATTR_REGCOUNT
	.align		4
.L_2849:
        /*41ac*/ 	.byte	0x04, 0x2f
        /*41ae*/ 	.short	(.L_2851 - .L_2850)
	.align		4
.L_2850:
        /*41b0*/ 	.word	index@(_ZN4vllm25paged_attention_v2_kernelI13__nv_bfloat16hLi256ELi16ELi128ELNS_18Fp8KVCacheDataTypeE2ELb0ELi512EEEvPfS3_PT_PKS4_PKT0_SA_ifPKiSC_iPKfiiiSE_SE_iiiii)
        /*41b4*/ 	.word	0x00000020


	//----- nvinfo : EIATTR_FRAME_SIZE
	.align		4
.L_2851:
        /*41b8*/ 	.byte	0x04, 0x11
        /*41ba*/ 	.short	(.L_2853 - .L_2852)
	.align		4
.L_2852:
        /*41bc*/ 	.word	index@($__internal_18_$__cuda_sm70_shflsync_bfly_p)
        /*41c0*/ 	.word	0x00000000


	//----- nvinfo : EIATTR_FRAME_SIZE
	.align		4
.L_2853:
        /*41c4*/ 	.byte	0x04, 0x11
        /*41c6*/ 	.short	(.L_2855 - .L_2854)
	.align		4
.L_2854:
        /*41c8*/ 	.word	index@(_ZN4vllm25paged_attention_v2_kernelI13__nv_bfloat16hLi256ELi16ELi128ELNS_18Fp8KVCacheDataTypeE2ELb0ELi512EEEvPfS3_PT_PKS4_PKT0_SA_ifPKiSC_iPKfiiiSE_SE_iiiii)
        /*41cc*/ 	.word	0x00000000


	//----- nvinfo : EIATTR_REGCOUNT
	.align		4
.L_2855:
        /*41d0*/ 	.byte	0x04, 0x2f
        /*41d2*/ 	.short	(.L_2857 - .L_2856)
	.align		4
.L_2856:
        /*41d4*/ 	.word	index@(_ZN4vllm25paged_attention_v2_kernelI13__nv_bfloat16hLi32ELi32ELi128ELNS_18Fp8KVCacheDataTypeE2ELb1ELi512EEEvPfS3_PT_PKS4_PKT0_SA_ifPKiSC_iPKfiiiSE_SE_iiiii)
        /*41d8*/ 	.word	0x00000027


	//----- nvinfo : EIATTR_FRAME_SIZE
	.align		4
.L_2857:
        /*41dc*/ 	.byte	0x04, 0x11
        /*41de*/ 	.short	(.L_2859 - .L_2858)
	.align		4
.L_2858:
        /*41e0*/ 	.word	index@($__internal_17_$__cuda_sm70_shflsync_bfly_p)
        /*41e4*/ 	.word	0x00000000


	//----- nvinfo : EIATTR_FRAME_SIZE
	.align		4
.L_2859:
        /*41e8*/ 	.byte	0x04, 0x11
        /*41ea*/ 	.short	(.L_2861 - .L_2860)
	.align		4
.L_2860:
        /*41ec*/ 	.word	index@(_ZN4vllm25paged_attention_v2_kernelI13__nv_bfloat16hLi32ELi32ELi128ELNS_18Fp8KVCacheDataTypeE2ELb1ELi512EEEvPfS3_PT_PKS4_PKT0_SA_ifPKiSC_iPKfiiiSE_SE_iiiii)
        /*41f0*/ 	.word	0x00000000


	//----- nvinfo : EIATTR_REGCOUNT
	.align		4
.L_2861:
        /*41f4*/ 	.byte	0x04, 0x2f
        /*41f6*/ 	.short	(.L_2863 - .L_2862)
	.align		4
.L_2862:
        /*41f8*/ 	.word	index@(_ZN4vllm25paged_attention_v2_kernelI13__nv_bfloat16hLi64ELi32ELi128ELNS_18Fp8KVCacheDataTypeE2ELb1ELi512EEEvPfS3_PT_PKS4_PKT0_SA_ifPKiSC_iPKfiiiSE_SE_iiiii)
        /*41fc*/ 	.word	0x0000002a


	//----- nvinfo : EIATTR_FRAME_SIZE
	.align		4
.L_2863:
        /*4200*/ 	.byte	0x04, 0x11
        /*4202*/ 	.short	(.L_2865 - .L_2864)
	.align		4
.L_2864:
        /*4204*/ 	.word	index@($__internal_16_$__cuda_sm70_shflsync_bfly_p)
        /*4208*/ 	.word	0x00000000


	//----- nvinfo : EIATTR_FRAME_SIZE
	.align		4
.L_2865:
        /*420c*/ 	.byte	0x04, 0x11
        /*420e*/ 	.short	(.L_2867 - .L_2866)
	.align		4
.L_2866:
        /*4210*/ 	.word	index@(_ZN4vllm25paged_attention_v2_kernelI13__nv_bfloat16hLi64ELi32ELi128ELNS_18Fp8KVCacheDataTypeE2ELb1ELi512EEEvPfS3_PT_PKS4_PKT0_SA_ifPKiSC_iPKfiiiSE_SE_iiiii)
        /*4214*/ 	.word	0x00000000


	//----- nvinfo : EIATTR_REGCOUNT
	.align		4
.L_2867:
        /*4218*/ 	.byte	0x04, 0x2f
        /*421a*/ 	.short	(.L_2869 - .L_2868)
	.align		4
.L_2868:
        /*421c*/ 	.word	index@(_ZN4vllm25paged_attention_v2_kernelI13__nv_bfloat16hLi80ELi32ELi128ELNS_18Fp8KVCacheDataTypeE2ELb1ELi512EEEvPfS3_PT_PKS4_PKT0_SA_ifPKiSC_iPKfiiiSE_SE_iiiii)
        /*4220*/ 	.word	0x00000025


	//----- nvinfo : EIATTR_FRAME_SIZE
	.align		4
.L_2869:
        /*4224*/ 	.byte	0x04, 0x11
        /*4226*/ 	.short	(.L_2871 - .L_2870)
	.align		4
.L_2870:
        /*4228*/ 	.word	index@($__internal_15_$__cuda_sm70_shflsync_bfly_p)
        /*422c*/ 	.word	0x00000000


	//----- nvinfo : EIATTR_FRAME_SIZE
	.align		4
.L_2871:
        /*4230*/ 	.byte	0x04, 0x11
        /*4232*/ 	.short	(.L_2873 - .L_2872)
	.align		4
.L_2872:
        /*4234*/ 	.word	index@(_ZN4vllm25paged_attention_v2_kernelI13__nv_bfloat16hLi80ELi32ELi128ELNS_18Fp8KVCacheDataTypeE2ELb1ELi512EEEvPfS3_PT_PKS4_PKT0_SA_ifPKiSC_iPKfiiiSE_SE_iiiii)
        /*4238*/ 	.word	0x00000000


	//----- nvinfo : EIATTR_REGCOUNT
	.align		4
.L_2873:
        /*423c*/ 	.byte	0x04, 0x2f
        /*423e*/ 	.short	(.L_2875 - .L_2874)
	.align		4
.L_2874:
        /*4240*/ 	.word	index@(_ZN4vllm25paged_attention_v2_kernelI13__nv_bfloat16hLi96ELi32ELi128ELNS_18Fp8KVCacheDataTypeE2ELb1ELi512EEEvPfS3_PT_PKS4_PKT0_SA_ifPKiSC_iPKfiiiSE_SE_iiiii)
        /*4244*/ 	.word	0x00000025


	//----- nvinfo : EIATTR_FRAME_SIZE
	.align		4
.L_2875:
        /*4248*/ 	.byte	0x04, 0x11
        /*424a*/ 	.short	(.L_2877 - .L_2876)
	.align		4
.L_2876:
        /*424c*/ 	.word	index@($__internal_14_$__cuda_sm70_shflsync_bfly_p)
        /*4250*/ 	.word	0x00000000


	//----- nvinfo : EIATTR_FRAME_SIZE
	.align		4
.L_2877:
        /*4254*/ 	.byte	0x04, 0x11
        /*4256*/ 	.short	(.L_2879 - .L_2878)
	.align		4
.L_2878:
        /*4258*/ 	.word	index@(_ZN4vllm25paged_attention_v2_kernelI13__nv_bfloat16hLi96ELi32ELi128ELNS_18Fp8KVCacheDataTypeE2ELb1ELi512EEEvPfS3_PT_PKS4_PKT0_SA_ifPKiSC_iPKfiiiSE_SE_iiiii)
        /*425c*/ 	.word	0x00000000


	//----- nvinfo : EIATTR_REGCOUNT
	.align		4
.L_2879:
        /*4260*/ 	.byte	0x04, 0x2f
        /*4262*/ 	.short	(.L_2881 - .L_2880)
	.align		4
.L_2880:
        /*4264*/ 	.word	index@(_ZN4vllm25paged_attention_v2_kernelI13__nv_bfloat16hLi112ELi32ELi128ELNS_18Fp8KVCacheDataTypeE2ELb1ELi512EEEvPfS3_PT_PKS4_PKT0_SA_ifPKiSC_iPKfiiiSE_SE_iiiii)
        /*4268*/ 	.word	0x00000025


	//----- nvinfo : EIATTR_FRAME_SIZE
	.align		4
.L_2881:
        /*426c*/ 	.byte	0x04, 0x11
        /*426e*/ 	.short	(.L_2883 - .L_2882)
	.align		4
.L_2882:
        /*4270*/ 	.word	index@($__internal_13_$__cuda_sm70_shflsync_bfly_p)
        /*4274*/ 	.word	0x00000000


	//----- nvinfo : EIATTR_FRAME_SIZE
	.align		4
.L_2883:
        /*4278*/ 	.byte	0x04, 0x11
        /*427a*/ 	.short	(.L_2885 - .L_2884)
	.align		4
.L_2884:
        /*427c*/ 	.word	index@(_ZN4vllm25paged_attention_v2_kernelI13__nv_bfloat16hLi112ELi32ELi128ELNS_18Fp8KVCacheDataTypeE2ELb1ELi512EEEvPfS3_PT_PKS4_PKT0_SA_ifPKiSC_iPKfiiiSE_SE_iiiii)
        /*4280*/ 	.word	0x00000000


	//----- nvinfo : EIATTR_REGCOUNT
	.align		4
.L_2885:
        /*4284*/ 	.byte	0x04, 0x2f
        /*4286*/ 	.short	(.L_2887 - .L_2886)
	.align		4
.L_2886:
        /*4288*/ 	.word	index@(_ZN4vllm25paged_attention_v2_kernelI13__nv_bfloat16hLi120ELi32ELi128ELNS_18Fp8KVCacheDataTypeE2ELb1ELi512EEEvPfS3_PT_PKS4_PKT0_SA_ifPKiSC_iPKfiiiSE_SE_iiiii)
        /*428c*/ 	.word	0x00000026


	//----- nvinfo : EIATTR_FRAME_SIZE
	.align		4
.L_2887:
        /*4290*/ 	.byte	0x04, 0x11
        /*4292*/ 	.short	(.L_2889 - .L_2888)
	.align		4
.L_2888:
        /*4294*/ 	.word	index@($__internal_12_$__cuda_sm70_shflsync_bfly_p)
        /*4298*/ 	.word	0x00000000


	//----- nvinfo : EIATTR_FRAME_SIZE
	.align		4
.L_2889:
        /*429c*/ 	.byte	0x04, 0x11
        /*429e*/ 	.short	(.L_2891 - .L_2890)
	.align		4
.L_2890:
        /*42a0*/ 	.word	index@(_ZN4vllm25paged_attention_v2_kernelI13__nv_bfloat16hLi120ELi32ELi128ELNS_18Fp8KVCacheDataTypeE2ELb1ELi512EEEvPfS3_PT_PKS4_PKT0_SA_ifPKiSC_iPKfiiiSE_SE_iiiii)
        /*42a4*/ 	.word	0x00000000


	//----- nvinfo : EIATTR_REGCOUNT
	.align		4
.L_2891:
        /*42a8*/ 	.byte	0x04, 0x2f
        /*42aa*/ 	.short	(.L_2893 - .L_2892)
	.align		4
.L_2892:
        /*42ac*/ 	.word	index@(_ZN4vllm25paged_attention_v2_kernelI13__nv_bfloat16hLi128ELi32ELi128ELNS_18Fp8KVCacheDataTypeE2ELb1ELi512EEEvPfS3_PT_PKS4_PKT0_SA_ifPKiSC_iPKfiiiSE_SE_iiiii)
        /*42b0*/ 	.word	0x00000028


	//----- nvinfo : EIATTR_FRAME_SIZE
	.align		4
.L_2893:
        /*42b4*/ 	.byte	0x04, 0x11
        /*42b6*/ 	.short	(.L_2895 - .L_2894)
	.align		4
.L_2894:
        /*42b8*/ 	.word	index@($__internal_11_$__cuda_sm70_shflsync_bfly_p)
        /*42bc*/ 	.word	0x00000000


	//----- nvinfo : EIATTR_FRAME_SIZE
	.align		4
.L_2895:
        /*42c0*/ 	.byte	0x04, 0x11
        /*42c2*/ 	.short	(.L_2897 - .L_2896)
	.align		4
.L_2896:
        /*42c4*/ 	.word	index@(_ZN4vllm25paged_attention_v2_kernelI13__nv_bfloat16hLi128ELi32ELi128ELNS_18Fp8KVCacheDataTypeE2ELb1ELi512EEEvPfS3_PT_PKS4_PKT0_SA_ifPKiSC_iPKfiiiSE_SE_iiiii)
        /*42c8*/ 	.word	0x00000000


	//----- nvinfo : EIATTR_REGCOUNT
	.align		4
.L_2897:
        /*42cc*/ 	.byte	0x04, 0x2f
        /*42ce*/ 	.short	(.L_2899 - .L_2898)
	.align		4
.L_2898:
        /*42d0*/ 	.word	index@(_ZN4vllm25paged_attention_v2_kernelI13__nv_bfloat16hLi192ELi32ELi128ELNS_18Fp8KVCacheDataTypeE2ELb1ELi512EEEvPfS3_PT_PKS4_PKT0_SA_ifPKiSC_iPKfiiiSE_SE_iiiii)
        /*42d4*/ 	.word	0x00000034


	//----- nvinfo : EIATTR_FRAME_SIZE
	.align		4
.L_2899:
        /*42d8*/ 	.byte	0x04, 0x11
        /*42da*/ 	.short	(.L_2901 - .L_2900)
	.align		4
.L_2900:
        /*42dc*/ 	.word	index@($__internal_10_$__cuda_sm70_shflsync_bfly_p)
        /*42e0*/ 	.word	0x00000000


	//----- nvinfo : EIATTR_FRAME_SIZE
	.align		4
.L_2901:
        /*42e4*/ 	.byte	0x04, 0x11
        /*42e6*/ 	.short	(.L_2903 - .L_2902)
	.align		4
.L_2902:
        /*42e8*/ 	.word	index@(_ZN4vllm25paged_attention_v2_kernelI13__nv_bfloat16hLi192ELi32ELi128ELNS_18Fp8KVCacheDataTypeE2ELb1ELi512EEEvPfS3_PT_PKS4_PKT0_SA_ifPKiSC_iPKfiiiSE_SE_iiiii)
        /*42ec*/ 	.word	0x00000000


	//----- nvinfo : EIATTR_REGCOUNT
	.align		4
.L_2903:
        /*42f0*/ 	.byte	0x04, 0x2f
        /*42f2*/ 	.short	(.L_2905 - .L_2904)
	.align		4
.L_2904:
        /*42f4*/ 	.word	index@(_ZN4vllm25paged_attention_v2_kernelI13__nv_bfloat16hLi256ELi32ELi128ELNS_18Fp8KVCacheDataTypeE2ELb1ELi512EEEvPfS3_PT_PKS4_PKT0_SA_ifPKiSC_iPKfiiiSE_SE_iiiii)
        /*42f8*/ 	.word	0x00000037


	//----- nvinfo : EIATTR_FRAME_SIZE
	.align		4
.L_2905:
        /*42fc*/ 	.byte	0x04, 0x11
        /*42fe*/ 	.short	(.L_2907 - .L_2906)
	.align		4
.L_2906:
        /*4300*/ 	.word	index@($__internal_9_$__cuda_sm70_shflsync_bfly_p)
        /*4304*/ 	.word	0x00000000


	//----- nvinfo : EIATTR_FRAME_SIZE
	.align		4
.L_2907:
        /*4308*/ 	.byte	0x04, 0x11
        /*430a*/ 	.short	(.L_2909 - .L_2908)
	.align		4
.L_2908:
        /*430c*/ 	.word	index@(_ZN4vllm25paged_attention_v2_kernelI13__nv_bfloat16hLi256ELi32ELi128ELNS_18Fp8KVCacheDataTypeE2ELb1ELi512EEEvPfS3_PT_PKS4_PKT0_SA_ifPKiSC_iPKfiiiSE_SE_iiiii)
        /*4310*/ 	.word	0x00000000


	//----- nvinfo : EIATTR_REGCOUNT
	.align		4
.L_2909:
        /*4314*/ 	.byte	0x04, 0x2f
        /*4316*/ 	.short	(.L_2911 - .L_2910)
	.align		4
.L_2910:
        /*4318*/ 	.word	index@(_ZN4vllm25paged_attention_v2_kernelI13__nv_bfloat16hLi32ELi32ELi128ELNS_18Fp8KVCacheDataTypeE2ELb0ELi512EEEvPfS3_PT_PKS4_PKT0_SA_ifPKiSC_iPKfiiiSE_SE_iiiii)
        /*431c*/ 	.word	0x00000020


	//----- nvinfo : EIATTR_FRAME_SIZE
	.align		4
.L_2911:
        /*4320*/ 	.byte	0x04, 0x11
        /*4322*/ 	.short	(.L_2913 - .L_2912)
	.align		4
.L_2912:
        /*4324*/ 	.word	index@($__internal_8_$__cuda_sm70_shflsync_bfly_p)
        /*4328*/ 	.word	0x00000000


	//----- nvinfo : EIATTR_FRAME_SIZE
	.align		4
.L_2913:
        /*432c*/ 	.byte	0x04, 0x11
        /*432e*/ 	.short	(.L_2915 - .L_2914)
	.align		4
.L_2914:
        /*4330*/ 	.word	index@(_ZN4vllm25paged_attention_v2_kernelI13__nv_bfloat16hLi32ELi32ELi128ELNS_18Fp8KVCacheDataTypeE2ELb0ELi512EEEvPfS3_PT_PKS4_PKT0_SA_ifPKiSC_iPKfiiiSE_SE_iiiii)
        /*4334*/ 	.word	0x00000000


	//----- nvinfo : EIATTR_REGCOUNT
	.align		4
.L_2915:
        /*4338*/ 	.byte	0x04, 0x2f
        /*433a*/ 	.short	(.L_2917 - .L_2916)
	.align		4
.L_2916:
        /*433c*/ 	.word	index@(_ZN4vllm25paged_attention_v2_kernelI13__nv_bfloat16hLi64ELi32ELi128ELNS_18Fp8KVCacheDataTypeE2ELb0ELi512EEEvPfS3_PT_PKS4_PKT0_SA_ifPKiSC_iPKfiiiSE_SE_iiiii)
        /*4340*/ 	.word	0x00000020


	//----- nvinfo : EIATTR_FRAME_SIZE
	.align		4
.L_2917:
        /*4344*/ 	.byte	0x04, 0x11
        /*4346*/ 	.short	(.L_2919 - .L_2918)
	.align		4
.L_2918:
        /*4348*/ 	.word	index@($__internal_7_$__cuda_sm70_shflsync_bfly_p)
        /*434c*/ 	.word	0x00000000


	//----- nvinfo : EIATTR_FRAME_SIZE
	.align		4
.L_2919:
        /*4350*/ 	.byte	0x04, 0x11
        /*4352*/ 	.short	(.L_2921 - .L_2920)
	.align		4
.L_2920:
        /*4354*/ 	.word	index@(_ZN4vllm25paged_attention_v2_kernelI13__nv_bfloat16hLi64ELi32ELi128ELNS_18Fp8KVCacheDataTypeE2ELb0ELi512EEEvPfS3_PT_PKS4_PKT0_SA_ifPKiSC_iPKfiiiSE_SE_iiiii)
        /*4358*/ 	.word	0x00000000


	//----- nvinfo : EIATTR_REGCOUNT
	.align		4
.L_2921:
        /*435c*/ 	.byte	0x04, 0x2f
        /*435e*/ 	.short	(.L_2923 - .L_2922)
	.align		4
.L_2922:
        /*4360*/ 	.word	index@(_ZN4vllm25paged_attention_v2_kernelI13__nv_bfloat16hLi80ELi32ELi128ELNS_18Fp8KVCacheDataTypeE2ELb0ELi512EEEvPfS3_PT_PKS4_PKT0_SA_ifPKiSC_iPKfiiiSE_SE_iiiii)
        /*4364*/ 	.word	0x00000020


	//----- nvinfo : EIATTR_FRAME_SIZE
	.align		4
.L_2923:
        /*4368*/ 	.byte	0x04, 0x11
        /*436a*/ 	.short	(.L_2925 - .L_2924)
	.align		4
.L_2924:
        /*436c*/ 	.word	index@($__internal_6_$__cuda_sm70_shflsync_bfly_p)
        /*4370*/ 	.word	0x00000000


	//----- nvinfo : EIATTR_FRAME_SIZE
	.align		4
.L_2925:
        /*4374*/ 	.byte	0x04, 0x11
        /*4376*/ 	.short	(.L_2927 - .L_2926)
	.align		4
.L_2926:
        /*4378*/ 	.word	index@(_ZN4vllm25paged_attention_v2_kernelI13__nv_bfloat16hLi80ELi32ELi128ELNS_18Fp8KVCacheDataTypeE2ELb0ELi512EEEvPfS3_PT_PKS4_PKT0_SA_ifPKiSC_iPKfiiiSE_SE_iiiii)
        /*437c*/ 	.word	0x00000000


	//----- nvinfo : EIATTR_REGCOUNT
	.align		4
.L_2927:
        /*4380*/ 	.byte	0x04, 0x2f
        /*4382*/ 	.short	(.L_2929 - .L_2928)
	.align		4
.L_2928:
        /*4384*/ 	.word	index@(_ZN4vllm25paged_attention_v2_kernelI13__nv_bfloat16hLi96ELi32ELi128ELNS_18Fp8KVCacheDataTypeE2ELb0ELi512EEEvPfS3_PT_PKS4_PKT0_SA_ifPKiSC_iPKfiiiSE_SE_iiiii)
        /*4388*/ 	.word	0x00000020


	//----- nvinfo : EIATTR_FRAME_SIZE
	.align		4
.L_2929:
        /*438c*/ 	.byte	0x04, 0x11
        /*438e*/ 	.short	(.L_2931 - .L_2930)
	.align		4
.L_2930:
        /*4390*/ 	.word	index@($__internal_5_$__cuda_sm70_shflsync_bfly_p)
        /*4394*/ 	.word	0x00000000


	//----- nvinfo : EIATTR_FRAME_SIZE
	.align		4
.L_2931:
        /*4398*/ 	.byte	0x04, 0x11
        /*439a*/ 	.short	(.L_2933 - .L_2932)
	.align		4
.L_2932:
        /*439c*/ 	.word	index@(_ZN4vllm25paged_attention_v2_kernelI13__nv_bfloat16hLi96ELi32ELi128ELNS_18Fp8KVCacheDataTypeE2ELb0ELi512EEEvPfS3_PT_PKS4_PKT0_SA_ifPKiSC_iPKfiiiSE_SE_iiiii)
        /*43a0*/ 	.word	0x00000000


	//----- nvinfo : EIATTR_REGCOUNT
	.align		4
.L_2933:
        /*43a4*/ 	.byte	0x04, 0x2f
        /*43a6*/ 	.short	(.L_2935 - .L_2934)
	.align		4
.L_2934:
        /*43a8*/ 	.word	index@(_ZN4vllm25paged_attention_v2_kernelI13__nv_bfloat16hLi112ELi32ELi128ELNS_18Fp8KVCacheDataTypeE2ELb0ELi512EEEvPfS3_PT_PKS4_PKT0_SA_ifPKiSC_iPKfiiiSE_SE_iiiii)
        /*43ac*/ 	.word	0x00000020


	//----- nvinfo : EIATTR_FRAME_SIZE
	.align		4
.L_2935:
        /*43b0*/ 	.byte	0x04, 0x11
        /*43b2*/ 	.short	(.L_2937 - .L_2936)
	.align		4
.L_2936:
        /*43b4*/ 	.word	index@($__internal_4_$__cuda_sm70_shflsync_bfly_p)
        /*43b8*/ 	.word	0x00000000


	//----- nvinfo : EIATTR_FRAME_SIZE
	.align		4
.L_2937:
        /*43bc*/ 	.byte	0x04, 0x11
        /*43be*/ 	.short	(.L_2939 - .L_2938)
	.align		4
.L_2938:
        /*43c0*/ 	.word	index@(_ZN4vllm25paged_attention_v2_kernelI13__nv_bfloat16hLi112ELi32ELi128ELNS_18Fp8KVCacheDataTypeE2ELb0ELi512EEEvPfS3_PT_PKS4_PKT0_SA_ifPKiSC_iPKfiiiSE_SE_iiiii)
        /*43c4*/ 	.word	0x00000000


	//----- nvinfo : EIATTR_REGCOUNT
	.align		4
.L_2939:
        /*43c8*/ 	.byte	0x04, 0x2f
        /*43ca*/ 	.short	(.L_2941 - .L_2940)
	.align		4
.L_2940:
        /*43cc*/ 	.word	index@(_ZN4vllm25paged_attention_v2_kernelI13__nv_bfloat16hLi120ELi32ELi128ELNS_18Fp8KVCacheDataTypeE2ELb0ELi512EEEvPfS3_PT_PKS4_PKT0_SA_ifPKiSC_iPKfiiiSE_SE_iiiii)
        /*43d0*/ 	.word	0x00000020


	//----- nvinfo : EIATTR_FRAME_SIZE
	.align		4
.L_2941:
        /*43d4*/ 	.byte	0x04, 0x11
        /*43d6*/ 	.short	(.L_2943 - .L_2942)
	.align		4
.L_2942:
        /*43d8*/ 	.word	index@($__internal_3_$__cuda_sm70_shflsync_bfly_p)
        /*43dc*/ 	.word	0x00000000


	//----- nvinfo : EIATTR_FRAME_SIZE
	.align		4
.L_2943:
        /*43e0*/ 	.byte	0x04, 0x11
        /*43e2*/ 	.short	(.L_2945 - .L_2944)
	.align		4
.L_2944:
        /*43e4*/ 	.word	index@(_ZN4vllm25paged_attention_v2_kernelI13__nv_bfloat16hLi120ELi32ELi128ELNS_18Fp8KVCacheDataTypeE2ELb0ELi512EEEvPfS3_PT_PKS4_PKT0_SA_ifPKiSC_iPKfiiiSE_SE_iiiii)
        /*43e8*/ 	.word	0x00000000


	//----- nvinfo : EIATTR_REGCOUNT
	.align		4
.L_2945:
        /*43ec*/ 	.byte	0x04, 0x2f
        /*43ee*/ 	.short	(.L_2947 - .L_2946)
	.align		4
.L_2946:
        /*43f0*/ 	.word	index@(_ZN4vllm25paged_attention_v2_kernelI13__nv_bfloat16hLi128ELi32ELi128ELNS_18Fp8KVCacheDataTypeE2ELb0ELi512EEEvPfS3_PT_PKS4_PKT0_SA_ifPKiSC_iPKfiiiSE_SE_iiiii)
        /*43f4*/ 	.word	0x00000020


	//----- nvinfo : EIATTR_FRAME_SIZE
	.align		4
.L_2947:
        /*43f8*/ 	.byte	0x04, 0x11
        /*43fa*/ 	.short	(.L_2949 - .L_2948)
	.align		4
.L_2948:
        /*43fc*/ 	.word	index@($__internal_2_$__cuda_sm70_shflsync_bfly_p)
        /*4400*/ 	.word	0x00000000


	//----- nvinfo : EIATTR_FRAME_SIZE
	.align		4
.L_2949:
        /*4404*/ 	.byte	0x04, 0x11
        /*4406*/ 	.short	(.L_2951 - .L_2950)
	.align		4
.L_2950:
        /*4408*/ 	.word	index@(_ZN4vllm25paged_attention_v2_kernelI13__nv_bfloat16hLi128ELi32ELi128ELNS_18Fp8KVCacheDataTypeE2ELb0ELi512EEEvPfS3_PT_PKS4_PKT0_SA_ifPKiSC_iPKfiiiSE_SE_iiiii)
        /*440c*/ 	.word	0x00000000


	//----- nvinfo : EIATTR_REGCOUNT
	.align		4
.L_2951:
        /*4410*/ 	.byte	0x04, 0x2f
        /*4412*/ 	.short	(.L_2953 - .L_2952)
	.align		4
.L_2952:
        /*4414*/ 	.word	index@(_ZN4vllm25paged_attention_v2_kernelI13__nv_bfloat16hLi192ELi32ELi128ELNS_18Fp8KVCacheDataTypeE2ELb0ELi512EEEvPfS3_PT_PKS4_PKT0_SA_ifPKiSC_iPKfiiiSE_SE_iiiii)
        /*4418*/ 	.word	0x00000020


	//----- nvinfo : EIATTR_FRAME_SIZE
	.align		4
.L_2953:
        /*441c*/ 	.byte	0x04, 0x11
        /*441e*/ 	.short	(.L_2955 - .L_2954)
	.align		4
.L_2954:
        /*4420*/ 	.word	index@($__internal_1_$__cuda_sm70_shflsync_bfly_p)
        /*4424*/ 	.word	0x00000000


	//----- nvinfo : EIATTR_FRAME_SIZE
	.align		4
.L_2955:
        /*4428*/ 	.byte	0x04, 0x11
        /*442a*/ 	.short	(.L_2957 - .L_2956)
	.align		4
.L_2956:
        /*442c*/ 	.word	index@(_ZN4vllm25paged_attention_v2_kernelI13__nv_bfloat16hLi192ELi32ELi128ELNS_18Fp8KVCacheDataTypeE2ELb0ELi512EEEvPfS3_PT_PKS4_PKT0_SA_ifPKiSC_iPKfiiiSE_SE_iiiii)
        /*4430*/ 	.word	0x00000000


	//----- nvinfo : EIATTR_REGCOUNT
	.align		4
.L_2957:
        /*4434*/ 	.byte	0x04, 0x2f
        /*4436*/ 	.short	(.L_2959 - .L_2958)
	.align		4
.L_2958:
        /*4438*/ 	.word	index@(_ZN4vllm25paged_attention_v2_kernelI13__nv_bfloat16hLi256ELi32ELi128ELNS_18Fp8KVCacheDataTypeE2ELb0ELi512EEEvPfS3_PT_PKS4_PKT0_SA_ifPKiSC_iPKfiiiSE_SE_iiiii)
        /*443c*/ 	.word	0x00000030


	//----- nvinfo : EIATTR_FRAME_SIZE
	.align		4
.L_2959:
        /*4440*/ 	.byte	0x04, 0x11
        /*4442*/ 	.short	(.L_2961 - .L_2960)
	.align		4
.L_2960:
        /*4444*/ 	.word	index@($__internal_0_$__cuda_sm70_shflsync_bfly_p)
        /*4448*/ 	.word	0x00000000


	//----- nvinfo : EIATTR_FRAME_SIZE
	.align		4
.L_2961:
        /*444c*/ 	.byte	0x04, 0x11
        /*444e*/ 	.short	(.L_2963 - .L_2962)
	.align		4
.L_2962:
        /*4450*/ 	.word	index@(_ZN4vllm25paged_attention_v2_kernelI13__nv_bfloat16hLi256ELi32ELi128ELNS_18Fp8KVCacheDataTypeE2ELb0ELi512EEEvPfS3_PT_PKS4_PKT0_SA_ifPKiSC_iPKfiiiSE_SE_iiiii)
        /*4454*/ 	.word	0x00000000


	//----- nvinfo : EIATTR_MIN_STACK_SIZE
	.align		4
.L_2963:
        /*4458*/ 	.byte	0x04, 0x12
        /*445a*/ 	.short	(.L_2965 - .L_2964)
	.align		4
.L_2964:
        /*445c*/ 	.word	index@(_ZN4vllm25paged_attention_v2_kernelI13__nv_bfloat16hLi256ELi32ELi128ELNS_18Fp8KVCacheDataTypeE2ELb0ELi512EEEvPfS3_PT_PKS4_PKT0_SA_ifPKiSC_iPKfiiiSE_SE_iiiii)
        /*4460*/ 	.word	0x00000000


	//----- nvinfo : EIATTR_MIN_STACK_SIZE
	.align		4
.L_2965:
        /*4464*/ 	.byte	0x04, 0x12
        /*4466*/ 	.short	(.L_2967 - .L_2966)
	.align		4
.L_2966:
        /*4468*/ 	.word	index@(_ZN4vllm25paged_attention_v2_kernelI13__nv_bfloat16hLi192ELi32ELi128ELNS_18Fp8KVCacheDataTypeE2ELb0ELi512EEEvPfS3_PT_PKS4_PKT0_SA_ifPKiSC_iPKfiiiSE_SE_iiiii)
        /*446c*/ 	.word	0x00000000


	//----- nvinfo : EIATTR_MIN_STACK_SIZE
	.align		4
.L_2967:
        /*4470*/ 	.byte	0x04, 0x12
        /*4472*/ 	.short	(.L_2969 - .L_2968)
	.align		4
.L_2968:
        /*4474*/ 	.word	index@(_ZN4vllm25paged_attention_v2_kernelI13__nv_bfloat16hLi128ELi32ELi128ELNS_18Fp8KVCacheDataTypeE2ELb0ELi512EEEvPfS3_PT_PKS4_PKT0_SA_ifPKiSC_iPKfiiiSE_SE_iiiii)
        /*4478*/ 	.word	0x00000000


	//----- nvinfo : EIATTR_MIN_STACK_SIZE
	.align		4
.L_2969:
        /*447c*/ 	.byte	0x04, 0x12
        /*447e*/ 	.short	(.L_2971 - .L_2970)
	.align		4
.L_2970:
        /*4480*/ 	.word	index@(_ZN4vllm25paged_attention_v2_kernelI13__nv_bfloat16hLi120ELi32ELi128ELNS_18Fp8KVCacheDataTypeE2ELb0ELi512EEEvPfS3_PT_PKS4_PKT0_SA_ifPKiSC_iPKfiiiSE_SE_iiiii)
        /*4484*/ 	.word	0x00000000


	//----- nvinfo : EIATTR_MIN_STACK_SIZE
	.align		4
.L_2971:
        /*4488*/ 	.byte	0x04, 0x12
        /*448a*/ 	.short	(.L_2973 - .L_2972)
	.align		4
.L_2972:
        /*448c*/ 	.word	index@(_ZN4vllm25paged_attention_v2_kernelI13__nv_bfloat16hLi112ELi32ELi128ELNS_18Fp8KVCacheDataTypeE2ELb0ELi512EEEvPfS3_PT_PKS4_PKT0_SA_ifPKiSC_iPKfiiiSE_SE_iiiii)
        /*4490*/ 	.word	0x00000000


	//----- nvinfo : EIATTR_MIN_STACK_SIZE
	.align		4
.L_2973:
        /*4494*/ 	.byte	0x04, 0x12
        /*4496*/ 	.short	(.L_2975 - .L_2974)
	.align		4
.L_2974:
        /*4498*/ 	.word	index@(_ZN4vllm25paged_attention_v2_kernelI13__nv_bfloat16hLi96ELi32ELi128ELNS_18Fp8KVCacheDataTypeE2ELb0ELi512EEEvPfS3_PT_PKS4_PKT0_SA_ifPKiSC_iPKfiiiSE_SE_iiiii)
        /*449c*/ 	.word	0x00000000


	//----- nvinfo : EIATTR_MIN_STACK_SIZE
	.align		4
.L_2975:
        /*44a0*/ 	.byte	0x04, 0x12
        /*44a2*/ 	.short	(.L_2977 - .L_2976)
	.align		4
.L_2976:
        /*44a4*/ 	.word	index@(_ZN4vllm25paged_attention_v2_kernelI13__nv_bfloat16hLi80ELi32ELi128ELNS_18Fp8KVCacheDataTypeE2ELb0ELi512EEEvPfS3_PT_PKS4_PKT0_SA_ifPKiSC_iPKfiiiSE_SE_iiiii)
        /*44a8*/ 	.word	0x00000000


	//----- nvinfo : EIATTR_MIN_STACK_SIZE
	.align		4
.L_2977:
        /*44ac*/ 	.byte	0x04, 0x12
        /*44ae*/ 	.short	(.L_2979 - .L_2978)
	.align		4
.L_2978:
        /*44b0*/ 	.word	index@(_ZN4vllm25paged_attention_v2_kernelI13__nv_bfloat16hLi64ELi32ELi128ELNS_18Fp8KVCacheDataTypeE2ELb0ELi512EEEvPfS3_PT_PKS4_PKT0_SA_ifPKiSC_iPKfiiiSE_SE_iiiii)
        /*44b4*/ 	.word	0x00000000


	//----- nvinfo : EIATTR_MIN_STACK_SIZE
	.align		4
.L_2979:
        /*44b8*/ 	.byte	0x04, 0x12
        /*44ba*/ 	.short	(.L_2981 - .L_2980)
	.align		4
.L_2980:
        /*44bc*/ 	.word	index@(_ZN4vllm25paged_attention_v2_kernelI13__nv_bfloat16hLi32ELi32ELi128ELNS_18Fp8KVCacheDataTypeE2ELb0ELi512EEEvPfS3_PT_PKS4_PKT0_SA_ifPKiSC_iPKfiiiSE_SE_iiiii)
        /*44c0*/ 	.word	0x00000000


	//----- nvinfo : EIATTR_MIN_STACK_SIZE
	.align		4
.L_2981:
        /*44c4*/ 	.byte	0x04, 0x12
        /*44c6*/ 	.short	(.L_2983 - .L_2982)
	.align		4
.L_2982:
        /*44c8*/ 	.word	index@(_ZN4vllm25paged_attention_v2_kernelI13__nv_bfloat16hLi256ELi32ELi128ELNS_18Fp8KVCacheDataTypeE2ELb1ELi512EEEvPfS3_PT_PKS4_PKT0_SA_ifPKiSC_iPKfiiiSE_SE_iiiii)
        /*44cc*/ 	.word	0x00000000


	//----- nvinfo : EIATTR_MIN_STACK_SIZE
	.align		4
.L_2983:
        /*44d0*/ 	.byte	0x04, 0x12
        /*44d2*/ 	.short	(.L_2985 - .L_2984)
	.align		4
.L_2984:
        /*44d4*/ 	.word	index@(_ZN4vllm25paged_attention_v2_kernelI13__nv_bfloat16hLi192ELi32ELi128ELNS_18Fp8KVCacheDataTypeE2ELb1ELi512EEEvPfS3_PT_PKS4_PKT0_SA_ifPKiSC_iPKfiiiSE_SE_iiiii)
        /*44d8*/ 	.word	0x00000000


	//----- nvinfo : EIATTR_MIN_STACK_SIZE
	.align		4
.L_2985:
        /*44dc*/ 	.byte	0x04, 0x12
        /*44de*/ 	.short	(.L_2987 - .L_2986)
	.align		4
.L_2986:
        /*44e0*/ 	.word	index@(_ZN4vllm25paged_attention_v2_kernelI13__nv_bfloat16hLi128ELi32ELi128ELNS_18Fp8KVCacheDataTypeE2ELb1ELi512EEEvPfS3_PT_PKS4_PKT0_SA_ifPKiSC_iPKfiiiSE_SE_iiiii)
        /*44e4*/ 	.word	0x00000000


	//----- nvinfo : EIATTR_MIN_STACK_SIZE
	.align		4
.L_2987:
        /*44e8*/ 	.byte	0x04, 0x12
        /*44ea*/ 	.short	(.L_2989 - .L_2988)
	.align		4
.L_2988:
        /*44ec*/ 	.word	index@(_ZN4vllm25paged_attention_v2_kernelI13__nv_bfloat16hLi120ELi32ELi128ELNS_18Fp8KVCacheDataTypeE2ELb1ELi512EEEvPfS3_PT_PKS4_PKT0_SA_ifPKiSC_iPKfiiiSE_SE_iiiii)
        /*44f0*/ 	.word	0x00000000


	//----- nvinfo : EIATTR_MIN_STACK_SIZE
	.align		4
.L_2989:
        /*44f4*/ 	.byte	0x04, 0x12
        /*44f6*/ 	.short	(.L_2991 - .L_2990)
	.align		4
.L_2990:
        /*44f8*/ 	.word	index@(_ZN4vllm25paged_attention_v2_kernelI13__nv_bfloat16hLi112ELi32ELi128ELNS_18Fp8KVCacheDataTypeE2ELb1ELi512EEEvPfS3_PT_PKS4_PKT0_SA_ifPKiSC_iPKfiiiSE_SE_iiiii)
        /*44fc*/ 	.word	0x00000000


	//----- nvinfo : EIATTR_MIN_STACK_SIZE
	.align		4
.L_2991:
        /*4500*/ 	.byte	0x04, 0x12
        /*4502*/ 	.short	(.L_2993 - .L_2992)
	.align		4
.L_2992:
        /*4504*/ 	.word	index@(_ZN4vllm25paged_attention_v2_kernelI13__nv_bfloat16hLi96ELi32ELi128ELNS_18Fp8KVCacheDataTypeE2ELb1ELi512EEEvPfS3_PT_PKS4_PKT0_SA_ifPKiSC_iPKfiiiSE_SE_iiiii)
        /*4508*/ 	.word	0x00000000


	//----- nvinfo : EIATTR_MIN_STACK_SIZE
	.align		4
.L_2993:
        /*450c*/ 	.byte	0x04, 0x12
        /*450e*/ 	.short	(.L_2995 - .L_2994)
	.align		4
.L_2994:
        /*4510*/ 	.word	index@(_ZN4vllm25paged_attention_v2_kernelI13__nv_bfloat16hLi80ELi32ELi128ELNS_18Fp8KVCacheDataTypeE2ELb1ELi512EEEvPfS3_PT_PKS4_PKT0_SA_ifPKiSC_iPKfiiiSE_SE_iiiii)
        /*4514*/ 	.word	0x00000000


	//----- nvinfo : EIATTR_MIN_STACK_SIZE
	.align		4
.L_2995:
        /*4518*/ 	.byte	0x04, 0x12
        /*451a*/ 	.short	(.L_2997 - .L_2996)
	.align		4
.L_2996:
        /*451c*/ 	.word	index@(_ZN4vllm25paged_attention_v2_kernelI13__nv_bfloat16hLi64ELi32ELi128ELNS_18Fp8KVCacheDataTypeE2ELb1ELi512EEEvPfS3_PT_PKS4_PKT0_SA_ifPKiSC_iPKfiiiSE_SE_iiiii)
        /*4520*/ 	.word	0x00000000


	//----- nvinfo : EIATTR_MIN_STACK_SIZE
	.align		4
.L_2997:
        /*4524*/ 	.byte	0x04, 0x12
        /*4526*/ 	.short	(.L_2999 - .L_2998)
	.align		4
.L_2998:
        /*4528*/ 	.word	index@(_ZN4vllm25paged_attention_v2_kernelI13__nv_bfloat16hLi32ELi32ELi128ELNS_18Fp8KVCacheDataTypeE2ELb1ELi512EEEvPfS3_PT_PKS4_PKT0_SA_ifPKiSC_iPKfiiiSE_SE_iiiii)
        /*452c*/ 	.word	0x00000000


	//----- nvinfo : EIATTR_MIN_STACK_SIZE
	.align		4
.L_2999:
        /*4530*/ 	.byte	0x04, 0x12
        /*4532*/ 	.short	(.L_3001 - .L_3000)
	.align		4
.L_3000:
        /*4534*/ 	.word	index@(_ZN4vllm25paged_attention_v2_kernelI13__nv_bfloat16hLi256ELi16ELi128ELNS_18Fp8KVCacheDataTypeE2ELb0ELi512EEEvPfS3_PT_PKS4_PKT0_SA_ifPKiSC_iPKfiiiSE_SE_iiiii)
        /*4538*/ 	.word	0x00000000


	//----- nvinfo : EIATTR_MIN_STACK_SIZE
	.align		4
.L_3001:
        /*453c*/ 	.byte	0x04, 0x12
        /*453e*/ 	.short	(.L_3003 - .L_3002)
	.align		4
.L_3002:
        /*4540*/ 	.word	index@(_ZN4vllm25paged_attention_v2_kernelI13__nv_bfloat16hLi192ELi16ELi128ELNS_18Fp8KVCacheDataTypeE2ELb0ELi512EEEvPfS3_PT_PKS4_PKT0_SA_ifPKiSC_iPKfiiiSE_SE_iiiii)
        /*4544*/ 	.word	0x00000000


	//----- nvinfo : EIATTR_MIN_STACK_SIZE
	.align		4
.L_3003:
        /*4548*/ 	.byte	0x04, 0x12
        /*454a*/ 	.short	(.L_3005 - .L_3004)
	.align		4
.L_3004:
        /*454c*/ 	.word	index@(_ZN4vllm25paged_attention_v2_kernelI13__nv_bfloat16hLi128ELi16ELi128ELNS_18Fp8KVCacheDataTypeE2ELb0ELi512EEEvPfS3_PT_PKS4_PKT0_SA_ifPKiSC_iPKfiiiSE_SE_iiiii)
        /*4550*/ 	.word	0x00000000


	//----- nvinfo : EIATTR_MIN_STACK_SIZE
	.align		4
.L_3005:
        /*4554*/ 	.byte	0x04, 0x12
        /*4556*/ 	.short	(.L_3007 - .L_3006)
	.align		4
.L_3006:
        /*4558*/ 	.word	index@(_ZN4vllm25paged_attention_v2_kernelI13__nv_bfloat16hLi120ELi16ELi128ELNS_18Fp8KVCacheDataTypeE2ELb0ELi512EEEvPfS3_PT_PKS4_PKT0_SA_ifPKiSC_iPKfiiiSE_SE_iiiii)
        /*455c*/ 	.word	0x00000000


	//----- nvinfo : EIATTR_MIN_STACK_SIZE
	.align		4
.L_3007:
        /*4560*/ 	.byte	0x04, 0x12
        /*4562*/ 	.short	(.L_3009 - .L_3008)
	.align		4
.L_3008:
        /*4564*/ 	.word	index@(_ZN4vllm25paged_attention_v2_kernelI13__nv_bfloat16hLi112ELi16ELi128ELNS_18Fp8KVCacheDataTypeE2ELb0ELi512EEEvPfS3_PT_PKS4_PKT0_SA_ifPKiSC_iPKfiiiSE_SE_iiiii)
        /*4568*/ 	.word	0x00000000


	//----- nvinfo : EIATTR_MIN_STACK_SIZE
	.align		4
.L_3009:
        /*456c*/ 	.byte	0x04, 0x12
        /*456e*/ 	.short	(.L_3011 - .L_3010)
	.align		4
.L_3010:
        /*4570*/ 	.word	index@(_ZN4vllm25paged_attention_v2_kernelI13__nv_bfloat16hLi96ELi16ELi128ELNS_18Fp8KVCacheDataTypeE2ELb0ELi512EEEvPfS3_PT_PKS4_PKT0_SA_ifPKiSC_iPKfiiiSE_SE_iiiii)
        /*4574*/ 	.word	0x00000000


	//----- nvinfo : EIATTR_MIN_STACK_SIZE
	.align		4
.L_3011:
        /*4578*/ 	.byte	0x04, 0x12
        /*457a*/ 	.short	(.L_3013 - .L_3012)
	.align		4
.L_3012:
        /*457c*/ 	.word	index@(_ZN4vllm25paged_attention_v2_kernelI13__nv_bfloat16hLi80ELi16ELi128ELNS_18Fp8KVCacheDataTypeE2ELb0ELi512EEEvPfS3_PT_PKS4_PKT0_SA_ifPKiSC_iPKfiiiSE_SE_iiiii)
        /*4580*/ 	.word	0x00000000


	//----- nvinfo : EIATTR_MIN_STACK_SIZE
	.align		4
.L_3013:
        /*4584*/ 	.byte	0x04, 0x12
        /*4586*/ 	.short	(.L_3015 - .L_3014)
	.align		4
.L_3014:
        /*4588*/ 	.word	index@(_ZN4vllm25paged_attention_v2_kernelI13__nv_bfloat16hLi64ELi16ELi128ELNS_18Fp8KVCacheDataTypeE2ELb0ELi512EEEvPfS3_PT_PKS4_PKT0_SA_ifPKiSC_iPKfiiiSE_SE_iiiii)
        /*458c*/ 	.word	0x00000000


	//----- nvinfo : EIATTR_MIN_STACK_SIZE
	.align		4
.L_3015:
        /*4590*/ 	.byte	0x04, 0x12
        /*4592*/ 	.short	(.L_3017 - .L_3016)
	.align		4
.L_3016:
        /*4594*/ 	.word	index@(_ZN4vllm25paged_attention_v2_kernelI13__nv_bfloat16hLi32ELi16ELi128ELNS_18Fp8KVCacheDataTypeE2ELb0ELi512EEEvPfS3_PT_PKS4_PKT0_SA_ifPKiSC_iPKfiiiSE_SE_iiiii)
        /*4598*/ 	.word	0x00000000


	//----- nvinfo : EIATTR_MIN_STACK_SIZE
	.align		4
.L_3017:
        /*459c*/ 	.byte	0x04, 0x12
        /*459e*/ 	.short	(.L_3019 - .L_3018)
	.align		4
.L_3018:
        /*45a0*/ 	.word	index@(_ZN4vllm25paged_attention_v2_kernelI13__nv_bfloat16hLi256ELi16ELi128ELNS_18Fp8KVCacheDataTypeE2ELb1ELi512EEEvPfS3_PT_PKS4_PKT0_SA_ifPKiSC_iPKfiiiSE_SE_iiiii)
        /*45a4*/ 	.word	0x00000000


	//----- nvinfo : EIATTR_MIN_STACK_SIZE
	.align		4
.L_3019:
        /*45a8*/ 	.byte	0x04, 0x12
        /*45aa*/ 	.short	(.L_3021 - .L_3020)
	.align		4
.L_3020:
        /*45ac*/ 	.word	index@(_ZN4vllm25paged_attention_v2_kernelI13__nv_bfloat16hLi192ELi16ELi128ELNS_18Fp8KVCacheDataTypeE2ELb1ELi512EEEvPfS3_PT_PKS4_PKT0_SA_ifPKiSC_iPKfiiiSE_SE_iiiii)
        /*45b0*/ 	.word	0x00000000


	//----- nvinfo : EIATTR_MIN_STACK_SIZE
	.align		4
.L_3021:
        /*45b4*/ 	.byte	0x04, 0x12
        /*45b6*/ 	.short	(.L_3023 - .L_3022)
	.align		4
.L_3022:
        /*45b8*/ 	.word	index@(_ZN4vllm25paged_attention_v2_kernelI13__nv_bfloat16hLi128ELi16ELi128ELNS_18Fp8KVCacheDataTypeE2ELb1ELi512EEEvPfS3_PT_PKS4_PKT0_SA_ifPKiSC_iPKfiiiSE_SE_iiiii)
        /*45bc*/ 	.word	0x00000000


	//----- nvinfo : EIATTR_MIN_STACK_SIZE
	.align		4
.L_3023:
        /*45c0*/ 	.byte	0x04, 0x12
        /*45c2*/ 	.short	(.L_3025 - .L_3024)
	.align		4
.L_3024:
        /*45c4*/ 	.word	index@(_ZN4vllm25paged_attention_v2_kernelI13__nv_bfloat16hLi120ELi16ELi128ELNS_18Fp8KVCacheDataTypeE2ELb1ELi512EEEvPfS3_PT_PKS4_PKT0_SA_ifPKiSC_iPKfiiiSE_SE_iiiii)
        /*45c8*/ 	.word	0x00000000


	//----- nvinfo : EIATTR_MIN_STACK_SIZE
	.align		4
.L_3025:
        /*45cc*/ 	.byte	0x04, 0x12
        /*45ce*/ 	.short	(.L_3027 - .L_3026)
	.align		4
.L_3026:
        /*45d0*/ 	.word	index@(_ZN4vllm25paged_attention_v2_kernelI13__nv_bfloat16hLi112ELi16ELi128ELNS_18Fp8KVCacheDataTypeE2ELb1ELi512EEEvPfS3_PT_PKS4_PKT0_SA_ifPKiSC_iPKfiiiSE_SE_iiiii)
        /*45d4*/ 	.word	0x00000000


	//----- nvinfo : EIATTR_MIN_STACK_SIZE
	.align		4
.L_3027:
        /*45d8*/ 	.byte	0x04, 0x12
        /*45da*/ 	.short	(.L_3029 - .L_3028)
	.align		4
.L_3028:
        /*45dc*/ 	.word	index@(_ZN4vllm25paged_attention_v2_kernelI13__nv_bfloat16hLi96ELi16ELi128ELNS_18Fp8KVCacheDataTypeE2ELb1ELi512EEEvPfS3_PT_PKS4_PKT0_SA_ifPKiSC_iPKfiiiSE_SE_iiiii)
        /*45e0*/ 	.word	0x00000000


	//----- nvinfo : EIATTR_MIN_STACK_SIZE
	.align		4
.L_3029:
        /*45e4*/ 	.byte	0x04, 0x12
        /*45e6*/ 	.short	(.L_3031 - .L_3030)
	.align		4
.L_3030:
        /*45e8*/ 	.word	index@(_ZN4vllm25paged_attention_v2_kernelI13__nv_bfloat16hLi80ELi16ELi128ELNS_18Fp8KVCacheDataTypeE2ELb1ELi512EEEvPfS3_PT_PKS4_PKT0_SA_ifPKiSC_iPKfiiiSE_SE_iiiii)
        /*45ec*/ 	.word	0x00000000


	//----- nvinfo : EIATTR_MIN_STACK_SIZE
	.align		4
.L_3031:
        /*45f0*/ 	.byte	0x04, 0x12
        /*45f2*/ 	.short	(.L_3033 - .L_3032)
	.align		4
.L_3032:
        /*45f4*/ 	.word	index@(_ZN4vllm25paged_attention_v2_kernelI13__nv_bfloat16hLi64ELi16ELi128ELNS_18Fp8KVCacheDataTypeE2ELb1ELi512EEEvPfS3_PT_PKS4_PKT0_SA_ifPKiSC_iPKfiiiSE_SE_iiiii)
        /*45f8*/ 	.word	0x00000000


	//----- nvinfo : EIATTR_MIN_STACK_SIZE
	.align		4
.L_3033:
        /*45fc*/ 	.byte	0x04, 0x12
        /*45fe*/ 	.short	(.L_3035 - .L_3034)
	.align		4
.L_3034:
        /*4600*/ 	.word	index@(_ZN4vllm25paged_attention_v2_kernelI13__nv_bfloat16hLi32ELi16ELi128ELNS_18Fp8KVCacheDataTypeE2ELb1ELi512EEEvPfS3_PT_PKS4_PKT0_SA_ifPKiSC_iPKfiiiSE_SE_iiiii)
        /*4604*/ 	.word	0x00000000


	//----- nvinfo : EIATTR_MIN_STACK_SIZE
	.align		4
.L_3035:
        /*4608*/ 	.byte	0x04, 0x12
        /*460a*/ 	.short	(.L_3037 - .L_3036)
	.align		4
.L_3036:
        /*460c*/ 	.word	index@(_ZN4vllm25paged_attention_v2_kernelI13__nv_bfloat16hLi256ELi8ELi128ELNS_18Fp8KVCacheDataTypeE2ELb0ELi512EEEvPfS3_PT_PKS4_PKT0_SA_ifPKiSC_iPKfiiiSE_SE_iiiii)
        /*4610*/ 	.word	0x00000000


	//----- nvinfo : EIATTR_MIN_STACK_SIZE
	.align		4
.L_3037:
        /*4614*/ 	.byte	0x04, 0x12
        /*4616*/ 	.short	(.L_3039 - .L_3038)
	.align		4
.L_3038:
        /*4618*/ 	.word	index@(_ZN4vllm25paged_attention_v2_kernelI13__nv_bfloat16hLi192ELi8ELi128ELNS_18Fp8KVCacheDataTypeE2ELb0ELi512EEEvPfS3_PT_PKS4_PKT0_SA_ifPKiSC_iPKfiiiSE_SE_iiiii)
        /*461c*/ 	.word	0x00000000


	//----- nvinfo : EIATTR_MIN_STACK_SIZE
	.align		4
.L_3039:
        /*4620*/ 	.byte	0x04, 0x12
        /*4622*/ 	.short	(.L_3041 - .L_3040)
	.align		4
.L_3040:
        /*4624*/ 	.word	index@(_ZN4vllm25paged_attention_v2_kernelI13__nv_bfloat16hLi128ELi8ELi128ELNS_18Fp8KVCacheDataTypeE2ELb0ELi512EEEvPfS3_PT_PKS4_PKT0_SA_ifPKiSC_iPKfiiiSE_SE_iiiii)
        /*4628*/ 	.word	0x00000000


	//----- nvinfo : EIATTR_MIN_STACK_SIZE
	.align		4
.L_3041:
        /*462c*/ 	.byte	0x04, 0x12
        /*462e*/ 	.short	(.L_3043 - .L_3042)
	.align		4
.L_3042:
        /*4630*/ 	.word	index@(_ZN4vllm25paged_attention_v2_kernelI13__nv_bfloat16hLi120ELi8ELi128ELNS_18Fp8KVCacheDataTypeE2ELb0ELi512EEEvPfS3_PT_PKS4_PKT0_SA_ifPKiSC_iPKfiiiSE_SE_iiiii)
        /*4634*/ 	.word	0x00000000


	//----- nvinfo : EIATTR_MIN_STACK_SIZE
	.align		4
.L_3043:
        /*4638*/ 	.byte	0x04, 0x12
        /*463a*/ 	.short	(.L_3045 - .L_3044)
	.align		4
.L_3044:
        /*463c*/ 	.word	index@(_ZN4vllm25paged_attention_v2_kernelI13__nv_bfloat16hLi112ELi8ELi128ELNS_18Fp8KVCacheDataTypeE2ELb0ELi512EEEvPfS3_PT_PKS4_PKT0_SA_ifPKiSC_iPKfiiiSE_SE_iiiii)
        /*4640*/ 	.word	0x00000000


	//----- nvinfo : EIATTR_MIN_STACK_SIZE
	.align		4
.L_3045:
        /*4644*/ 	.byte	0x04, 0x12
        /*4646*/ 	.short	(.L_3047 - .L_3046)
	.align		4
.L_3046:
        /*4648*/ 	.word	index@(_ZN4vllm25paged_attention_v2_kernelI13__nv_bfloat16hLi96ELi8ELi128ELNS_18Fp8KVCacheDataTypeE2ELb0ELi512EEEvPfS3_PT_PKS4_PKT0_SA_ifPKiSC_iPKfiiiSE_SE_iiiii)
        /*464c*/ 	.word	0x00000000


	//----- nvinfo : EIATTR_MIN_STACK_SIZE
	.align		4
.L_3047:
        /*4650*/ 	.byte	0x04, 0x12
        /*4652*/ 	.short	(.L_3049 - .L_3048)
	.align		4
.L_3048:
        /*4654*/ 	.word	index@(_ZN4vllm25paged_attention_v2_kernelI13__nv_bfloat16hLi80ELi8ELi128ELNS_18Fp8KVCacheDataTypeE2ELb0ELi512EEEvPfS3_PT_PKS4_PKT0_SA_ifPKiSC_iPKfiiiSE_SE_iiiii)
        /*4658*/ 	.word	0x00000000


	//----- nvinfo : EIATTR_MIN_STACK_SIZE
	.align		4
.L_3049:
        /*465c*/ 	.byte	0x04, 0x12
        /*465e*/ 	.short	(.L_3051 - .L_3050)
	.align		4
.L_3050:
        /*4660*/ 	.word	index@(_ZN4vllm25paged_attention_v2_kernelI13__nv_bfloat16hLi64ELi8ELi128ELNS_18Fp8KVCacheDataTypeE2ELb0ELi512EEEvPfS3_PT_PKS4_PKT0_SA_ifPKiSC_iPKfiiiSE_SE_iiiii)
        /*4664*/ 	.word	0x00000000


	//----- nvinfo : EIATTR_MIN_STACK_SIZE
	.align		4
.L_3051:
        /*4668*/ 	.byte	0x04, 0x12
        /*466a*/ 	.short	(.L_3053 - .L_3052)
	.align		4
.L_3052:
        /*466c*/ 	.word	index@(_ZN4vllm25paged_attention_v2_kernelI13__nv_bfloat16hLi32ELi8ELi128ELNS_18Fp8KVCacheDataTypeE2ELb0ELi512EEEvPfS3_PT_PKS4_PKT0_SA_ifPKiSC_iPKfiiiSE_SE_iiiii)
        /*4670*/ 	.word	0x00000000


	//----- nvinfo : EIATTR_MIN_STACK_SIZE
	.align		4
.L_3053:
        /*4674*/ 	.byte	0x04, 0x12
        /*4676*/ 	.short	(.L_3055 - .L_3054)
	.align		4
.L_3054:
        /*4678*/ 	.word	index@(_ZN4vllm25paged_attention_v2_kernelI13__nv_bfloat16hLi256ELi8ELi128ELNS_18Fp8KVCacheDataTypeE2ELb1ELi512EEEvPfS3_PT_PKS4_PKT0_SA_ifPKiSC_iPKfiiiSE_SE_iiiii)
        /*467c*/ 	.word	0x00000000


	//----- nvinfo : EIATTR_MIN_STACK_SIZE
	.align		4
.L_3055:
        /*4680*/ 	.byte	0x04, 0x12
        /*4682*/ 	.short	(.L_3057 - .L_3056)
	.align		4
.L_3056:
        /*4684*/ 	.word	index@(_ZN4vllm25paged_attention_v2_kernelI13__nv_bfloat16hLi192ELi8ELi128ELNS_18Fp8KVCacheDataTypeE2ELb1ELi512EEEvPfS3_PT_PKS4_PKT0_SA_ifPKiSC_iPKfiiiSE_SE_iiiii)
        /*4688*/ 	.word	0x00000000


	//----- nvinfo : EIATTR_MIN_STACK_SIZE
	.align		4
.L_3057:
        /*468c*/ 	.byte	0x04, 0x12
        /*468e*/ 	.short	(.L_3059 - .L_3058)
	.align		4
.L_3058:
        /*4690*/ 	.word	index@(_ZN4vllm25paged_attention_v2_kernelI13__nv_bfloat16hLi128ELi8ELi128ELNS_18Fp8KVCacheDataTypeE2ELb1ELi512EEEvPfS3_PT_PKS4_PKT0_SA_ifPKiSC_iPKfiiiSE_SE_iiiii)
        /*4694*/ 	.word	0x00000000


	//----- nvinfo : EIATTR_MIN_STACK_SIZE
	.align		4
.L_3059:
        /*4698*/ 	.byte	0x04, 0x12
        /*469a*/ 	.short	(.L_3061 - .L_3060)
	.align		4
.L_3060:
        /*469c*/ 	.word	index@(_ZN4vllm25paged_attention_v2_kernelI13__nv_bfloat16hLi120ELi8ELi128ELNS_18Fp8KVCacheDataTypeE2ELb1ELi512EEEvPfS3_PT_PKS4_PKT0_SA_ifPKiSC_iPKfiiiSE_SE_iiiii)
        /*46a0*/ 	.word	0x00000000


	//----- nvinfo : EIATTR_MIN_STACK_SIZE
	.align		4
.L_3061:
        /*46a4*/ 	.byte	0x04, 0x12
        /*46a6*/ 	.short	(.L_3063 - .L_3062)
	.align		4
.L_3062:
        /*46a8*/ 	.word	index@(_ZN4vllm25paged_attention_v2_kernelI13__nv_bfloat16hLi112ELi8ELi128ELNS_18Fp8KVCacheDataTypeE2ELb1ELi512EEEvPfS3_PT_PKS4_PKT0_SA_ifPKiSC_iPKfiiiSE_SE_iiiii)
        /*46ac*/ 	.word	0x00000000


	//----- nvinfo : EIATTR_MIN_STACK_SIZE
	.align		4
.L_3063:
        /*46b0*/ 	.byte	0x04, 0x12
        /*46b2*/ 	.short	(.L_3065 - .L_3064)
	.align		4
.L_3064:
        /*46b4*/ 	.word	index@(_ZN4vllm25paged_attention_v2_kernelI13__nv_bfloat16hLi96ELi8ELi128ELNS_18Fp8KVCacheDataTypeE2ELb1ELi512EEEvPfS3_PT_PKS4_PKT0_SA_ifPKiSC_iPKfiiiSE_SE_iiiii)
        /*46b8*/ 	.word	0x00000000


	//----- nvinfo : EIATTR_MIN_STACK_SIZE
	.align		4
.L_3065:
        /*46bc*/ 	.byte	0x04, 0x12
        /*46be*/ 	.short	(.L_3067 - .L_3066)
	.align		4
.L_3066:
        /*46c0*/ 	.word	index@(_ZN4vllm25paged_attention_v2_kernelI13__nv_bfloat16hLi80ELi8ELi128ELNS_18Fp8KVCacheDataTypeE2ELb1ELi512EEEvPfS3_PT_PKS4_PKT0_SA_ifPKiSC_iPKfiiiSE_SE_iiiii)
        /*46c4*/ 	.word	0x00000000


	//----- nvinfo : EIATTR_MIN_STACK_SIZE
	.align		4
.L_3067:
        /*46c8*/ 	.byte	0x04, 0x12
        /*46ca*/ 	.short	(.L_3069 - .L_3068)
	.align		4
.L_3068:
        /*46cc*/ 	.word	index@(_ZN4vllm25paged_attention_v2_kernelI13__nv_bfloat16hLi64ELi8ELi128ELNS_18Fp8KVCacheDataTypeE2ELb1ELi512EEEvPfS3_PT_PKS4_PKT0_SA_ifPKiSC_iPKfiiiSE_SE_iiiii)
        /*46d0*/ 	.word	0x00000000


	//----- nvinfo : EIATTR_MIN_STACK_SIZE
	.align		4
.L_3069:
        /*46d4*/ 	.byte	0x04, 0x12
        /*46d6*/ 	.short	(.L_3071 - .L_3070)
	.align		4
.L_3070:
        /*46d8*/ 	.word	index@(_ZN4vllm25paged_attention_v2_kernelI13__nv_bfloat16hLi32ELi8ELi128ELNS_18Fp8KVCacheDataTypeE2ELb1ELi512EEEvPfS3_PT_PKS4_PKT0_SA_ifPKiSC_iPKfiiiSE_SE_iiiii)
        /*46dc*/ 	.word	0x00000000


	//----- nvinfo : EIATTR_MIN_STACK_SIZE
	.align		4
.L_3071:
        /*46e0*/ 	.byte	0x04, 0x12
        /*46e2*/ 	.short	(.L_3073 - .L_3072)
	.align		4
.L_3072:
        /*46e4*/ 	.word	index@(_ZN4vllm25paged_attention_v2_kernelIthLi256ELi32ELi128ELNS_18Fp8KVCacheDataTypeE2ELb0ELi512EEEvPfS2_PT_PKS3_PKT0_S9_ifPKiSB_iPKfiiiSD_SD_iiiii)
        /*46e8*/ 	.word	0x00000000


	//----- nvinfo : EIATTR_MIN_STACK_SIZE
	.align		4
.L_3073:
        /*46ec*/ 	.byte	0x04, 0x12
        /*46ee*/ 	.short	(.L_3075 - .L_3074)
	.align		4
.L_3074:
        /*46f0*/ 	.word	index@(_ZN4vllm25paged_attention_v2_kernelIthLi192ELi32ELi128ELNS_18Fp8KVCacheDataTypeE2ELb0ELi512EEEvPfS2_PT_PKS3_PKT0_S9_ifPKiSB_iPKfiiiSD_SD_iiiii)
        /*46f4*/ 	.word	0x00000000


	//----- nvinfo : EIATTR_MIN_STACK_SIZE
	.align		4
.L_3075:
        /*46f8*/ 	.byte	0x04, 0x12
        /*46fa*/ 	.short	(.L_3077 - .L_3076)
	.align		4
.L_3076:
        /*46fc*/ 	.word	index@(_ZN4vllm25paged_attention_v2_kernelIthLi128ELi32ELi128ELNS_18Fp8KVCacheDataTypeE2ELb0ELi512EEEvPfS2_PT_PKS3_PKT0_S9_ifPKiSB_iPKfiiiSD_SD_iiiii)
        /*4700*/ 	.word	0x00000000


	//----- nvinfo : EIATTR_MIN_STACK_SIZE
	.align		4
.L_3077:
        /*4704*/ 	.byte	0x04, 0x12
        /*4706*/ 	.short	(.L_3079 - .L_3078)
	.align		4
.L_3078:
        /*4708*/ 	.word	index@(_ZN4vllm25paged_attention_v2_kernelIthLi120ELi32ELi128ELNS_18Fp8KVCacheDataTypeE2ELb0ELi512EEEvPfS2_PT_PKS3_PKT0_S9_ifPKiSB_iPKfiiiSD_SD_iiiii)
        /*470c*/ 	.word	0x00000000


	//----- nvinfo : EIATTR_MIN_STACK_SIZE
	.align		4
.L_3079:
        /*4710*/ 	.byte	0x04, 0x12
        /*4712*/ 	.short	(.L_3081 - .L_3080)
	.align		4
.L_3080:
        /*4714*/ 	.word	index@(_ZN4vllm25paged_attention_v2_kernelIthLi112ELi32ELi128ELNS_18Fp8KVCacheDataTypeE2ELb0ELi512EEEvPfS2_PT_PKS3_PKT0_S9_ifPKiSB_iPKfiiiSD_SD_iiiii)
        /*4718*/ 	.word	0x00000000


	//----- nvinfo : EIATTR_MIN_STACK_SIZE
	.align		4
.L_3081:
        /*471c*/ 	.byte	0x04, 0x12
        /*471e*/ 	.short	(.L_3083 - .L_3082)
	.align		4
.L_3082:
        /*4720*/ 	.word	index@(_ZN4vllm25paged_attention_v2_kernelIthLi96ELi32ELi128ELNS_18Fp8KVCacheDataTypeE2ELb0ELi512EEEvPfS2_PT_PKS3_PKT0_S9_ifPKiSB_iPKfiiiSD_SD_iiiii)
        /*4724*/ 	.word	0x00000000


	//----- nvinfo : EIATTR_MIN_STACK_SIZE
	.align		4
.L_3083:
        /*4728*/ 	.byte	0x04, 0x12
        /*472a*/ 	.short	(.L_3085 - .L_3084)
	.align		4
.L_3084:
        /*472c*/ 	.word	index@(_ZN4vllm25paged_attention_v2_kernelIthLi80ELi32ELi128ELNS_18Fp8KVCacheDataTypeE2ELb0ELi512EEEvPfS2_PT_PKS3_PKT0_S9_ifPKiSB_iPKfiiiSD_SD_iiiii)
        /*4730*/ 	.word	0x00000000


	//----- nvinfo : EIATTR_MIN_STACK_SIZE
	.align		4
.L_3085:
        /*4734*/ 	.byte	0x04, 0x12
        /*4736*/ 	.short	(.L_3087 - .L_3086)
	.align		4
.L_3086:
        /*4738*/ 	.word	index@(_ZN4vllm25paged_attention_v2_kernelIthLi64ELi32ELi128ELNS_18Fp8KVCacheDataTypeE2ELb0ELi512EEEvPfS2_PT_PKS3_PKT0_S9_ifPKiSB_iPKfiiiSD_SD_iiiii)
        /*473c*/ 	.word	0x00000000


	//----- nvinfo : EIATTR_MIN_STACK_SIZE
	.align		4
.L_3087:
        /*4740*/ 	.byte	0x04, 0x12
        /*4742*/ 	.short	(.L_3089 - .L_3088)
	.align		4
.L_3088:
        /*4744*/ 	.word	index@(_ZN4vllm25paged_attention_v2_kernelIthLi32ELi32ELi128ELNS_18Fp8KVCacheDataTypeE2ELb0ELi512EEEvPfS2_PT_PKS3_PKT0_S9_ifPKiSB_iPKfiiiSD_SD_iiiii)
        /*4748*/ 	.word	0x00000000


	//----- nvinfo : EIATTR_MIN_STACK_SIZE
	.align		4
.L_3089:
        /*474c*/ 	.byte	0x04, 0x12
        /*474e*/ 	.short	(.L_3091 - .L_3090)
	.align		4
.L_3090:
        /*4750*/ 	.word	index@(_ZN4vllm25paged_attention_v2_kernelIthLi256ELi32ELi128ELNS_18Fp8KVCacheDataTypeE2ELb1ELi512EEEvPfS2_PT_PKS3_PKT0_S9_ifPKiSB_iPKfiiiSD_SD_iiiii)
        /*4754*/ 	.word	0x00000000


	//----- nvinfo : EIATTR_MIN_STACK_SIZE
	.align		4
.L_3091:
        /*4758*/ 	.byte	0x04, 0x12
        /*475a*/ 	.short	(.L_3093 - .L_3092)
	.align		4
.L_3092:
        /*475c*/ 	.word	index@(_ZN4vllm25paged_attention_v2_kernelIthLi192ELi32ELi128ELNS_18Fp8KVCacheDataTypeE2ELb1ELi512EEEvPfS2_PT_PKS3_PKT0_S9_ifPKiSB_iPKfiiiSD_SD_iiiii)
        /*4760*/ 	.word	0x00000000


	//----- nvinfo : EIATTR_MIN_STACK_SIZE
	.align		4
.L_3093:
        /*4764*/ 	.byte	0x04, 0x12
        /*4766*/ 	.short	(.L_3095 - .L_3094)
	.align		4
.L_3094:
        /*4768*/ 	.word	index@(_ZN4vllm25paged_attention_v2_kernelIthLi128ELi32ELi128ELNS_18Fp8KVCacheDataTypeE2ELb1ELi512EEEvPfS2_PT_PKS3_PKT0_S9_ifPKiSB_iPKfiiiSD_SD_iiiii)
        /*476c*/ 	.word	0x00000000


	//----- nvinfo : EIATTR_MIN_STACK_SIZE
	.align		4
.L_3095:
        /*4770*/ 	.byte	0x04, 0x12
        /*4772*/ 	.short	(.L_3097 - .L_3096)
	.align		4
.L_3096:
        /*4774*/ 	.word	index@(_ZN4vllm25paged_attention_v2_kernelIthLi120ELi32ELi128ELNS_18Fp8KVCacheDataTypeE2ELb1ELi512EEEvPfS2_PT_PKS3_PKT0_S9_ifPKiSB_iPKfiiiSD_SD_iiiii)
        /*4778*/ 	.word	0x00000000


	//----- nvinfo : EIATTR_MIN_STACK_SIZE
	.align		4
.L_3097:
        /*477c*/ 	.byte	0x04, 0x12
        /*477e*/ 	.short	(.L_3099 - .L_3098)
	.align		4
.L_3098:
        /*4780*/ 	.word	index@(_ZN4vllm25paged_attention_v2_kernelIthLi112ELi32ELi128ELNS_18Fp8KVCacheDataTypeE2ELb1ELi512EEEvPfS2_PT_PKS3_PKT0_S9_ifPKiSB_iPKfiiiSD_SD_iiiii)
        /*4784*/ 	.word	0x00000000


	//----- nvinfo : EIATTR_MIN_STACK_SIZE
	.align		4
.L_3099:
        /*4788*/ 	.byte	0x04, 0x12
        /*478a*/ 	.short	(.L_3101 - .L_3100)
	.align		4
.L_3100:
        /*478c*/ 	.word	index@(_ZN4vllm25paged_attention_v2_kernelIthLi96ELi32ELi128ELNS_18Fp8KVCacheDataTypeE2ELb1ELi512EEEvPfS2_PT_PKS3_PKT0_S9_ifPKiSB_iPKfiiiSD_SD_iiiii)
        /*4790*/ 	.word	0x00000000


	//----- nvinfo : EIATTR_MIN_STACK_SIZE
	.align		4
.L_3101:
        /*4794*/ 	.byte	0x04, 0x12
        /*4796*/ 	.short	(.L_3103 - .L_3102)
	.align		4
.L_3102:
        /*4798*/ 	.word	index@(_ZN4vllm25paged_attention_v2_kernelIthLi80ELi32ELi128ELNS_18Fp8KVCacheDataTypeE2ELb1ELi512EEEvPfS2_PT_PKS3_PKT0_S9_ifPKiSB_iPKfiiiSD_SD_iiiii)
        /*479c*/ 	.word	0x00000000


	//----- nvinfo : EIATTR_MIN_STACK_SIZE
	.align		4
.L_3103:
        /*47a0*/ 	.byte	0x04, 0x12
        /*47a2*/ 	.short	(.L_3105 - .L_3104)
	.align		4
.L_3104:
        /*47a4*/ 	.word	index@(_ZN4vllm25paged_attention_v2_kernelIthLi64ELi32ELi128ELNS_18Fp8KVCacheDataTypeE2ELb1ELi512EEEvPfS2_PT_PKS3_PKT0_S9_ifPKiSB_iPKfiiiSD_SD_iiiii)
        /*47a8*/ 	.word	0x00000000


	//----- nvinfo : EIATTR_MIN_STACK_SIZE
	.align		4
.L_3105:
        /*47ac*/ 	.byte	0x04, 0x12
        /*47ae*/ 	.short	(.L_3107 - .L_3106)
	.align		4
.L_3106:
        /*47b0*/ 	.word	index@(_ZN4vllm25paged_attention_v2_kernelIthLi32ELi32ELi128ELNS_18Fp8KVCacheDataTypeE2ELb1ELi512EEEvPfS2_PT_PKS3_PKT0_S9_ifPKiSB_iPKfiiiSD_SD_iiiii)
        /*47b4*/ 	.word	0x00000000


	//----- nvinfo : EIATTR_MIN_STACK_SIZE
	.align		4
.L_3107:
        /*47b8*/ 	.byte	0x04, 0x12
        /*47ba*/ 	.short	(.L_3109 - .L_3108)
	.align		4
.L_3108:
        /*47bc*/ 	.word	index@(_ZN4vllm25paged_attention_v2_kernelIthLi256ELi16ELi128ELNS_18Fp8KVCacheDataTypeE2ELb0ELi512EEEvPfS2_PT_PKS3_PKT0_S9_ifPKiSB_iPKfiiiSD_SD_iiiii)
        /*47c0*/ 	.word	0x00000000


	//----- nvinfo : EIATTR_MIN_STACK_SIZE
	.align		4
.L_3109:
        /*47c4*/ 	.byte	0x04, 0x12
        /*47c6*/ 	.short	(.L_3111 - .L_3110)
	.align		4
.L_3110:
        /*47c8*/ 	.word	index@(_ZN4vllm25paged_attention_v2_kernelIthLi192ELi16ELi128ELNS_18Fp8KVCacheDataTypeE2ELb0ELi512EEEvPfS2_PT_PKS3_PKT0_S9_ifPKiSB_iPKfiiiSD_SD_iiiii)
        /*47cc*/ 	.word	0x00000000


	//----- nvinfo : EIATTR_MIN_STACK_SIZE
	.align		4
.L_3111:
        /*47d0*/ 	.byte	0x04, 0x12
        /*47d2*/ 	.short	(.L_3113 - .L_3112)
	.align		4
.L_3112:
        /*47d4*/ 	.word	index@(_ZN4vllm25paged_attention_v2_kernelIthLi128ELi16ELi128ELNS_18Fp8KVCacheDataTypeE2ELb0ELi512EEEvPfS2_PT_PKS3_PKT0_S9_ifPKiSB_iPKfiiiSD_SD_iiiii)
        /*47d8*/ 	.word	0x00000000


	//----- nvinfo : EIATTR_MIN_STACK_SIZE
	.align		4
.L_3113:
        /*47dc*/ 	.byte	0x04, 0x12
        /*47de*/ 	.short	(.L_3115 - .L_3114)
	.align		4
.L_3114:
        /*47e0*/ 	.word	index@(_ZN4vllm25paged_attention_v2_kernelIthLi120ELi16ELi128ELNS_18Fp8KVCacheDataTypeE2ELb0ELi512EEEvPfS2_PT_PKS3_PKT0_S9_ifPKiSB_iPKfiiiSD_SD_iiiii)
        /*47e4*/ 	.word	0x00000000


	//----- nvinfo : EIATTR_MIN_STACK_SIZE
	.align		4
.L_3115:
        /*47e8*/ 	.byte	0x04, 0x12
        /*47ea*/ 	.short	(.L_3117 - .L_3116)
	.align		4
.L_3116:
        /*47ec*/ 	.word	index@(_ZN4vllm25paged_attention_v2_kernelIthLi112ELi16ELi128ELNS_18Fp8KVCacheDataTypeE2ELb0ELi512EEEvPfS2_PT_PKS3_PKT0_S9_ifPKiSB_iPKfiiiSD_SD_iiiii)
        /*47f0*/ 	.word	0x00000000


	//----- nvinfo : EIATTR_MIN_STACK_SIZE
	.align		4
.L_3117:
        /*47f4*/ 	.byte	0x04, 0x12
        /*47f6*/ 	.short	(.L_3119 - .L_3118)
	.align		4
.L_3118:
        /*47f8*/ 	.word	index@(_ZN4vllm25paged_attention_v2_kernelIthLi96ELi16ELi128ELNS_18Fp8KVCacheDataTypeE2ELb0ELi512EEEvPfS2_PT_PKS3_PKT0_S9_ifPKiSB_iPKfiiiSD_SD_iiiii)
        /*47fc*/ 	.word	0x00000000


	//----- nvinfo : EIATTR_MIN_STACK_SIZE
	.align		4
.L_3119:
        /*4800*/ 	.byte	0x04, 0x12
        /*4802*/ 	.short	(.L_3121 - .L_3120)
	.align		4
.L_3120:
        /*4804*/ 	.word	index@(_ZN4vllm25paged_attention_v2_kernelIthLi80ELi16ELi128ELNS_18Fp8KVCacheDataTypeE2ELb0ELi512EEEvPfS2_PT_PKS3_PKT0_S9_ifPKiSB_iPKfiiiSD_SD_iiiii)
        /*4808*/ 	.word	0x00000000


	//----- nvinfo : EIATTR_MIN_STACK_SIZE
	.align		4
.L_3121:
        /*480c*/ 	.byte	0x04, 0x12
        /*480e*/ 	.short	(.L_3123 - .L_3122)
	.align		4
.L_3122:
        /*4810*/ 	.word	index@(_ZN4vllm25paged_attention_v2_kernelIthLi64ELi16ELi128ELNS_18Fp8KVCacheDataTypeE2ELb0ELi512EEEvPfS2_PT_PKS3_PKT0_S9_ifPKiSB_iPKfiiiSD_SD_iiiii)
        /*4814*/ 	.word	0x00000000


	//----- nvinfo : EIATTR_MIN_STACK_SIZE
	.align		4
.L_3123:
        /*4818*/ 	.byte	0x04, 0x12
        /*481a*/ 	.short	(.L_3125 - .L_3124)
	.align		4
.L_3124:
        /*481c*/ 	.word	index@(_ZN4vllm25paged_attention_v2_kernelIthLi32ELi16ELi128ELNS_18Fp8KVCacheDataTypeE2ELb0ELi512EEEvPfS2_PT_PKS3_PKT0_S9_ifPKiSB_iPKfiiiSD_SD_iiiii)
        /*4820*/ 	.word	0x00000000


	//----- nvinfo : EIATTR_MIN_STACK_SIZE
	.align		4
.L_3125:
        /*4824*/ 	.byte	0x04, 0x12
        /*4826*/ 	.short	(.L_3127 - .L_3126)
	.align		4
.L_3126:
        /*4828*/ 	.word	index@(_ZN4vllm25paged_attention_v2_kernelIthLi256ELi16ELi128ELNS_18Fp8KVCacheDataTypeE2ELb1ELi512EEEvPfS2_PT_PKS3_PKT0_S9_ifPKiSB_iPKfiiiSD_SD_iiiii)
        /*482c*/ 	.word	0x00000000


	//----- nvinfo : EIATTR_MIN_STACK_SIZE
	.align		4
.L_3127:
        /*4830*/ 	.byte	0x04, 0x12
        /*4832*/ 	.short	(.L_3129 - .L_3128)
	.align		4
.L_3128:
        /*4834*/ 	.word	index@(_ZN4vllm25paged_attention_v2_kernelIthLi192ELi16ELi128ELNS_18Fp8KVCacheDataTypeE2ELb1ELi512EEEvPfS2_PT_PKS3_PKT0_S9_ifPKiSB_iPKfiiiSD_SD_iiiii)
        /*4838*/ 	.word	0x00000000


	//----- nvinfo : EIATTR_MIN_STACK_SIZE
	.align		4
.L_3129:
        /*483c*/ 	.byte	0x04, 0x12
        /*483e*/ 	.short	(.L_3131 - .L_3130)
	.align		4
.L_3130:
        /*4840*/ 	.word	index@(_ZN4vllm25paged_attention_v2_kernelIthLi128ELi16ELi128ELNS_18Fp8KVCacheDataTypeE2ELb1ELi512EEEvPfS2_PT_PKS3_PKT0_S9_ifPKiSB_iPKfiiiSD_SD_iiiii)
        /*4844*/ 	.word	0x00000000


	//----- nvinfo : EIATTR_MIN_STACK_SIZE
	.align		4
.L_3131:
        /*4848*/ 	.byte	0x04, 0x12
        /*484a*/ 	.short	(.L_3133 - .L_3132)
	.align		4
.L_3132:
        /*484c*/ 	.word	index@(_ZN4vllm25paged_attention_v2_kernelIthLi120ELi16ELi128ELNS_18Fp8KVCacheDataTypeE2ELb1ELi512EEEvPfS2_PT_PKS3_PKT0_S9_ifPKiSB_iPKfiiiSD_SD_iiiii)
        /*4850*/ 	.word	0x00000000


	//----- nvinfo : EIATTR_MIN_STACK_SIZE
	.align		4
.L_3133:
        /*4854*/ 	.byte	0x04, 0x12
        /*4856*/ 	.short	(.L_3135 - .L_3134)
	.align		4
.L_3134:
        /*4858*/ 	.word	index@(_ZN4vllm25paged_attention_v2_kernelIthLi112ELi16ELi128ELNS_18Fp8KVCacheDataTypeE2ELb1ELi512EEEvPfS2_PT_PKS3_PKT0_S9_ifPKiSB_iPKfiiiSD_SD_iiiii)
        /*485c*/ 	.word	0x00000000


	//----- nvinfo : EIATTR_MIN_STACK_SIZE
	.align		4
.L_3135:
        /*4860*/ 	.byte	0x04, 0x12
        /*4862*/ 	.short	(.L_3137 - .L_3136)
	.align		4
.L_3136:
        /*4864*/ 	.word	index@(_ZN4vllm25paged_attention_v2_kernelIthLi96ELi16ELi128ELNS_18Fp8KVCacheDataTypeE2ELb1ELi512EEEvPfS2_PT_PKS3_PKT0_S9_ifPKiSB_iPKfiiiSD_SD_iiiii)
        /*4868*/ 	.word	0x00000000


	//----- nvinfo : EIATTR_MIN_STACK_SIZE
	.align		4
.L_3137:
        /*486c*/ 	.byte	0x04, 0x12
        /*486e*/ 	.short	(.L_3139 - .L_3138)
	.align		4
.L_3138:
        /*4870*/ 	.word	index@(_ZN4vllm25paged_attention_v2_kernelIthLi80ELi16ELi128ELNS_18Fp8KVCacheDataTypeE2ELb1ELi512EEEvPfS2_PT_PKS3_PKT0_S9_ifPKiSB_iPKfiiiSD_SD_iiiii)
        /*4874*/ 	.word	0x00000000


	//----- nvinfo : EIATTR_MIN_STACK_SIZE
	.align		4
.L_3139:
        /*4878*/ 	.byte	0x04, 0x12
        /*487a*/ 	.short	(.L_3141 - .L_3140)
	.align		4
.L_3140:
        /*487c*/ 	.word	index@(_ZN4vllm25paged_attention_v2_kernelIthLi64ELi16ELi128ELNS_18Fp8KVCacheDataTypeE2ELb1ELi512EEEvPfS2_PT_PKS3_PKT0_S9_ifPKiSB_iPKfiiiSD_SD_iiiii)
        /*4880*/ 	.word	0x00000000


	//----- nvinfo : EIATTR_MIN_STACK_SIZE
	.align		4
.L_3141:
        /*4884*/ 	.byte	0x04, 0x12
        /*4886*/ 	.short	(.L_3143 - .L_3142)
	.align		4
.L_3142:
        /*4888*/ 	.word	index@(_ZN4vllm25paged_attention_v2_kernelIthLi32ELi16ELi128ELNS_18Fp8KVCacheDataTypeE2ELb1ELi512EEEvPfS2_PT_PKS3_PKT0_S9_ifPKiSB_iPKfiiiSD_SD_iiiii)
        /*488c*/ 	.word	0x00000000


	//----- nvinfo : EIATTR_MIN_STACK_SIZE
	.align		4
.L_3143:
        /*4890*/ 	.byte	0x04, 0x12
        /*4892*/ 	.short	(.L_3145 - .L_3144)
	.align		4
.L_3144:
        /*4894*/ 	.word	index@(_ZN4vllm25paged_attention_v2_kernelIthLi256ELi8ELi128ELNS_18Fp8KVCacheDataTypeE2ELb0ELi512EEEvPfS2_PT_PKS3_PKT0_S9_ifPKiSB_iPKfiiiSD_SD_iiiii)
        /*4898*/ 	.word	0x00000000


	//----- nvinfo : EIATTR_MIN_STACK_SIZE
	.align		4
.L_3145:
        /*489c*/ 	.byte	0x04, 0x12
        /*489e*/ 	.short	(.L_3147 - .L_3146)
	.align		4
.L_3146:
        /*48a0*/ 	.word	index@(_ZN4vllm25paged_attention_v2_kernelIthLi192ELi8ELi128ELNS_18Fp8KVCacheDataTypeE2ELb0ELi512EEEvPfS2_PT_PKS3_PKT0_S9_ifPKiSB_iPKfiiiSD_SD_iiiii)
        /*48a4*/ 	.word	0x00000000


	//----- nvinfo : EIATTR_MIN_STACK_SIZE
	.align		4
.L_3147:
        /*48a8*/ 	.byte	0x04, 0x12
        /*48aa*/ 	.short	(.L_3149 - .L_3148)
	.align		4
.L_3148:
        /*48ac*/ 	.word	index@(_ZN4vllm25paged_attention_v2_kernelIthLi128ELi8ELi128ELNS_18Fp8KVCacheDataTypeE2ELb0ELi512EEEvPfS2_PT_PKS3_PKT0_S9_ifPKiSB_iPKfiiiSD_SD_iiiii)
        /*48b0*/ 	.word	0x00000000


	//----- nvinfo : EIATTR_MIN_STACK_SIZE
	.align		4
.L_3149:
        /*48b4*/ 	.byte	0x04, 0x12
        /*48b6*/ 	.short	(.L_3151 - .L_3150)
	.align		4
.L_3150:
        /*48b8*/ 	.word	index@(_ZN4vllm25paged_attention_v2_kernelIthLi120ELi8ELi128ELNS_18Fp8KVCacheDataTypeE2ELb0ELi512EEEvPfS2_PT_PKS3_PKT0_S9_ifPKiSB_iPKfiiiSD_SD_iiiii)
        /*48bc*/ 	.word	0x00000000


	//----- nvinfo : EIATTR_MIN_STACK_SIZE
	.align		4
.L_3151:
        /*48c0*/ 	.byte	0x04, 0x12
        /*48c2*/ 	.short	(.L_3153 - .L_3152)
	.align		4
.L_3152:
        /*48c4*/ 	.word	index@(_ZN4vllm25paged_attention_v2_kernelIthLi112ELi8ELi128ELNS_18Fp8KVCacheDataTypeE2ELb0ELi512EEEvPfS2_PT_PKS3_PKT0_S9_ifPKiSB_iPKfiiiSD_SD_iiiii)
        /*48c8*/ 	.word	0x00000000


	//----- nvinfo : EIATTR_MIN_STACK_SIZE
	.align		4
.L_3153:
        /*48cc*/ 	.byte	0x04, 0x12
        /*48ce*/ 	.short	(.L_3155 - .L_3154)
	.align		4
.L_3154:
        /*48d0*/ 	.word	index@(_ZN4vllm25paged_attention_v2_kernelIthLi96ELi8ELi128ELNS_18Fp8KVCacheDataTypeE2ELb0ELi512EEEvPfS2_PT_PKS3_PKT0_S9_ifPKiSB_iPKfiiiSD_SD_iiiii)
        /*48d4*/ 	.word	0x00000000


	//----- nvinfo : EIATTR_MIN_STACK_SIZE
	.align		4
.L_3155:
        /*48d8*/ 	.byte	0x04, 0x12
        /*48da*/ 	.short	(.L_3157 - .L_3156)
	.align		4
.L_3156:
        /*48dc*/ 	.word	index@(_ZN4vllm25paged_attention_v2_kernelIthLi80ELi8ELi128ELNS_18Fp8KVCacheDataTypeE2ELb0ELi512EEEvPfS2_PT_PKS3_PKT0_S9_ifPKiSB_iPKfiiiSD_SD_iiiii)
        /*48e0*/ 	.word	0x00000000


	//----- nvinfo : EIATTR_MIN_STACK_SIZE
	.align		4
.L_3157:
        /*48e4*/ 	.byte	0x04, 0x12
        /*48e6*/ 	.short	(.L_3159 - .L_3158)
	.align		4
.L_3158:
        /*48e8*/ 	.word	index@(_ZN4vllm25paged_attention_v2_kernelIthLi64ELi8ELi128ELNS_18Fp8KVCacheDataTypeE2ELb0ELi512EEEvPfS2_PT_PKS3_PKT0_S9_ifPKiSB_iPKfiiiSD_SD_iiiii)
        /*48ec*/ 	.word	0x00000000


	//----- nvinfo : EIATTR_MIN_STACK_SIZE
	.align		4
.L_3159:
        /*48f0*/ 	.byte	0x04, 0x12
        /*48f2*/ 	.short	(.L_3161 - .L_3160)
	.align		4
.L_3160:
        /*48f4*/ 	.word	index@(_ZN4vllm25paged_attention_v2_kernelIthLi32ELi8ELi128ELNS_18Fp8KVCacheDataTypeE2ELb0ELi512EEEvPfS2_PT_PKS3_PKT0_S9_ifPKiSB_iPKfiiiSD_SD_iiiii)
        /*48f8*/ 	.word	0x00000000


	//----- nvinfo : EIATTR_MIN_STACK_SIZE
	.align		4
.L_3161:
        /*48fc*/ 	.byte	0x04, 0x12
        /*48fe*/ 	.short	(.L_3163 - .L_3162)
	.align		4
.L_3162:
        /*4900*/ 	.word	index@(_ZN4vllm25paged_attention_v2_kernelIthLi256ELi8ELi128ELNS_18Fp8KVCacheDataTypeE2ELb1ELi512EEEvPfS2_PT_PKS3_PKT0_S9_ifPKiSB_iPKfiiiSD_SD_iiiii)
        /*4904*/ 	.word	0x00000000


	//----- nvinfo : EIATTR_MIN_STACK_SIZE
	.align		4
.L_3163:
        /*4908*/ 	.byte	0x04, 0x12
        /*490a*/ 	.short	(.L_3165 - .L_3164)
	.align		4
.L_3164:
        /*490c*/ 	.word	index@(_ZN4vllm25paged_attention_v2_kernelIthLi192ELi8ELi128ELNS_18Fp8KVCacheDataTypeE2ELb1ELi512EEEvPfS2_PT_PKS3_PKT0_S9_ifPKiSB_iPKfiiiSD_SD_iiiii)
        /*4910*/ 	.word	0x00000000


	//----- nvinfo : EIATTR_MIN_STACK_SIZE
	.align		4
.L_3165:
        /*4914*/ 	.byte	0x04, 0x12
        /*4916*/ 	.short	(.L_3167 - .L_3166)
	.align		4
.L_3166:
        /*4918*/ 	.word	index@(_ZN4vllm25paged_attention_v2_kernelIthLi128ELi8ELi128ELNS_18Fp8KVCacheDataTypeE2ELb1ELi512EEEvPfS2_PT_PKS3_PKT0_S9_ifPKiSB_iPKfiiiSD_SD_iiiii)
        /*491c*/ 	.word	0x00000000


	//----- nvinfo : EIATTR_MIN_STACK_SIZE
	.align		4
.L_3167:
        /*4920*/ 	.byte	0x04, 0x12
        /*4922*/ 	.short	(.L_3169 - .L_3168)
	.align		4
.L_3168:
        /*4924*/ 	.word	index@(_ZN4vllm25paged_attention_v2_kernelIthLi120ELi8ELi128ELNS_18Fp8KVCacheDataTypeE2ELb1ELi512EEEvPfS2_PT_PKS3_PKT0_S9_ifPKiSB_iPKfiiiSD_SD_iiiii)
        /*4928*/ 	.word	0x00000000


	//----- nvinfo : EIATTR_MIN_STACK_SIZE
	.align		4
.L_3169:
        /*492c*/ 	.byte	0x04, 0x12
        /*492e*/ 	.short	(.L_3171 - .L_3170)
	.align		4
.L_3170:
        /*4930*/ 	.word	index@(_ZN4vllm25paged_attention_v2_kernelIthLi112ELi8ELi128ELNS_18Fp8KVCacheDataTypeE2ELb1ELi512EEEvPfS2_PT_PKS3_PKT0_S9_ifPKiSB_iPKfiiiSD_SD_iiiii)
        /*4934*/ 	.word	0x00000000


	//----- nvinfo : EIATTR_MIN_STACK_SIZE
	.align		4
.L_3171:
        /*4938*/ 	.byte	0x04, 0x12
        /*493a*/ 	.short	(.L_3173 - .L_3172)
	.align		4
.L_3172:
        /*493c*/ 	.word	index@(_ZN4vllm25paged_attention_v2_kernelIthLi96ELi8ELi128ELNS_18Fp8KVCacheDataTypeE2ELb1ELi512EEEvPfS2_PT_PKS3_PKT0_S9_ifPKiSB_iPKfiiiSD_SD_iiiii)
        /*4940*/ 	.word	0x00000000


	//----- nvinfo : EIATTR_MIN_STACK_SIZE
	.align		4
.L_3173:
        /*4944*/ 	.byte	0x04, 0x12
        /*4946*/ 	.short	(.L_3175 - .L_3174)
	.align		4
.L_3174:
        /*4948*/ 	.word	index@(_ZN4vllm25paged_attention_v2_kernelIthLi80ELi8ELi128ELNS_18Fp8KVCacheDataTypeE2ELb1ELi512EEEvPfS2_PT_PKS3_PKT0_S9_ifPKiSB_iPKfiiiSD_SD_iiiii)
        /*494c*/ 	.word	0x00000000


	//----- nvinfo : EIATTR_MIN_STACK_SIZE
	.align		4
.L_3175:
        /*4950*/ 	.byte	0x04, 0x12
        /*4952*/ 	.short	(.L_3177 - .L_3176)
	.align		4
.L_3176:
        /*4954*/ 	.word	index@(_ZN4vllm25paged_attention_v2_kernelIthLi64ELi8ELi128ELNS_18Fp8KVCacheDataTypeE2ELb1ELi512EEEvPfS2_PT_PKS3_PKT0_S9_ifPKiSB_iPKfiiiSD_SD_iiiii)
        /*4958*/ 	.word	0x00000000


	//----- nvinfo : EIATTR_MIN_STACK_SIZE
	.align		4
.L_3177:
        /*495c*/ 	.byte	0x04, 0x12
        /*495e*/ 	.short	(.L_3179 - .L_3178)
	.align		4
.L_3178:
        /*4960*/ 	.word	index@(_ZN4vllm25paged_attention_v2_kernelIthLi32ELi8ELi128ELNS_18Fp8KVCacheDataTypeE2ELb1ELi512EEEvPfS2_PT_PKS3_PKT0_S9_ifPKiSB_iPKfiiiSD_SD_iiiii)
        /*4964*/ 	.word	0x00000000


	//----- nvinfo : EIATTR_MIN_STACK_SIZE
	.align		4
.L_3179:
        /*4968*/ 	.byte	0x04, 0x12
        /*496a*/ 	.short	(.L_3181 - .L_3180)
	.align		4
.L_3180:
        /*496c*/ 	.word	index@(_ZN4vllm25paged_attention_v2_kernelIfhLi256ELi32ELi128ELNS_18Fp8KVCacheDataTypeE2ELb0ELi512EEEvPfS2_PT_PKS3_PKT0_S9_ifPKiSB_iPKfiiiSD_SD_iiiii)
        /*4970*/ 	.word	0x00000000


	//----- nvinfo : EIATTR_MIN_STACK_SIZE
	.align		4
.L_3181:
        /*4974*/ 	.byte	0x04, 0x12
        /*4976*/ 	.short	(.L_3183 - .L_3182)
	.align		4
.L_3182:
        /*4978*/ 	.word	index@(_ZN4vllm25paged_attention_v2_kernelIfhLi192ELi32ELi128ELNS_18Fp8KVCacheDataTypeE2ELb0ELi512EEEvPfS2_PT_PKS3_PKT0_S9_ifPKiSB_iPKfiiiSD_SD_iiiii)
        /*497c*/ 	.word	0x00000000


	//----- nvinfo : EIATTR_MIN_STACK_SIZE
	.align		4
.L_3183:
        /*4980*/ 	.byte	0x04, 0x12
        /*4982*/ 	.short	(.L_3185 - .L_3184)
	.align		4
.L_3184:
        /*4984*/ 	.word	index@(_ZN4vllm25paged_attention_v2_kernelIfhLi128ELi32ELi128ELNS_18Fp8KVCacheDataTypeE2ELb0ELi512EEEvPfS2_PT_PKS3_PKT0_S9_ifPKiSB_iPKfiiiSD_SD_iiiii)
        /*4988*/ 	.word	0x00000000


	//----- nvinfo : EIATTR_MIN_STACK_SIZE
	.align		4
.L_3185:
        /*498c*/ 	.byte	0x04, 0x12
        /*498e*/ 	.short	(.L_3187 - .L_3186)
	.align		4
.L_3186:
        /*4990*/ 	.word	index@(_ZN4vllm25paged_attention_v2_kernelIfhLi120ELi32ELi128ELNS_18Fp8KVCacheDataTypeE2ELb0ELi512EEEvPfS2_PT_PKS3_PKT0_S9_ifPKiSB_iPKfiiiSD_SD_iiiii)
        /*4994*/ 	.word	0x00000000


	//----- nvinfo : EIATTR_MIN_STACK_SIZE
	.align		4
.L_3187:
        /*4998*/ 	.byte	0x04, 0x12
        /*499a*/ 	.short	(.L_3189 - .L_3188)
	.align		4
.L_3188:
        /*499c*/ 	.word	index@(_ZN4vllm25paged_attention_v2_kernelIfhLi112ELi32ELi128ELNS_18Fp8KVCacheDataTypeE2ELb0ELi512EEEvPfS2_PT_PKS3_PKT0_S9_ifPKiSB_iPKfiiiSD_SD_iiiii)
        /*49a0*/ 	.word	0x00000000


	//----- nvinfo : EIATTR_MIN_STACK_SIZE
	.align		4
.L_3189:
        /*49a4*/ 	.byte	0x04, 0x12
        /*49a6*/ 	.short	(.L_3191 - .L_3190)
	.align		4
.L_3190:
        /*49a8*/ 	.word	index@(_ZN4vllm25paged_attention_v2_kernelIfhLi96ELi32ELi128ELNS_18Fp8KVCacheDataTypeE2ELb0ELi512EEEvPfS2_PT_PKS3_PKT0_S9_ifPKiSB_iPKfiiiSD_SD_iiiii)
        /*49ac*/ 	.word	0x00000000


	//----- nvinfo : EIATTR_MIN_STACK_SIZE
	.align		4
.L_3191:
        /*49b0*/ 	.byte	0x04, 0x12
        /*49b2*/ 	.short	(.L_3193 - .L_3192)
	.align		4
.L_3192:
        /*49b4*/ 	.word	index@(_ZN4vllm25paged_attention_v2_kernelIfhLi80ELi32ELi128ELNS_18Fp8KVCacheDataTypeE2ELb0ELi512EEEvPfS2_PT_PKS3_PKT0_S9_ifPKiSB_iPKfiiiSD_SD_iiiii)
        /*49b8*/ 	.word	0x00000000


	//----- nvinfo : EIATTR_MIN_STACK_SIZE
	.align		4
.L_3193:
        /*49bc*/ 	.byte	0x04, 0x12
        /*49be*/ 	.short	(.L_3195 - .L_3194)
	.align		4
.L_3194:
        /*49c0*/ 	.word	index@(_ZN4vllm25paged_attention_v2_kernelIfhLi64ELi32ELi128ELNS_18Fp8KVCacheDataTypeE2ELb0ELi512EEEvPfS2_PT_PKS3_PKT0_S9_ifPKiSB_iPKfiiiSD_SD_iiiii)
        /*49c4*/ 	.word	0x00000000


	//----- nvinfo : EIATTR_MIN_STACK_SIZE
	.align		4
.L_3195:
        /*49c8*/ 	.byte	0x04, 0x12
        /*49ca*/ 	.short	(.L_3197 - .L_3196)
	.align		4
.L_3196:
        /*49cc*/ 	.word	index@(_ZN4vllm25paged_attention_v2_kernelIfhLi32ELi32ELi128ELNS_18Fp8KVCacheDataTypeE2ELb0ELi512EEEvPfS2_PT_PKS3_PKT0_S9_ifPKiSB_iPKfiiiSD_SD_iiiii)
        /*49d0*/ 	.word	0x00000000


	//----- nvinfo : EIATTR_MIN_STACK_SIZE
	.align		4
.L_3197:
        /*49d4*/ 	.byte	0x04, 0x12
        /*49d6*/ 	.short	(.L_3199 - .L_3198)
	.align		4
.L_3198:
        /*49d8*/ 	.word	index@(_ZN4vllm25paged_attention_v2_kernelIfhLi256ELi32ELi128ELNS_18Fp8KVCacheDataTypeE2ELb1ELi512EEEvPfS2_PT_PKS3_PKT0_S9_ifPKiSB_iPKfiiiSD_SD_iiiii)
        /*49dc*/ 	.word	0x00000000


	//----- nvinfo : EIATTR_MIN_STACK_SIZE
	.align		4
.L_3199:
        /*49e0*/ 	.byte	0x04, 0x12
        /*49e2*/ 	.short	(.L_3201 - .L_3200)
	.align		4
.L_3200:
        /*49e4*/ 	.word	index@(_ZN4vllm25paged_attention_v2_kernelIfhLi192ELi32ELi128ELNS_18Fp8KVCacheDataTypeE2ELb1ELi512EEEvPfS2_PT_PKS3_PKT0_S9_ifPKiSB_iPKfiiiSD_SD_iiiii)
        /*49e8*/ 	.word	0x00000000


	//----- nvinfo : EIATTR_MIN_STACK_SIZE
	.align		4
.L_3201:
        /*49ec*/ 	.byte	0x04, 0x12
        /*49ee*/ 	.short	(.L_3203 - .L_3202)
	.align		4
.L_3202:
        /*49f0*/ 	.word	index@(_ZN4vllm25paged_attention_v2_kernelIfhLi128ELi32ELi128ELNS_18Fp8KVCacheDataTypeE2ELb1ELi512EEEvPfS2_PT_PKS3_PKT0_S9_ifPKiSB_iPKfiiiSD_SD_iiiii)
        /*49f4*/ 	.word	0x00000000


	//----- nvinfo : EIATTR_MIN_STACK_SIZE
	.align		4
.L_3203:
        /*49f8*/ 	.byte	0x04, 0x12
        /*49fa*/ 	.short	(.L_3205 - .L_3204)
	.align		4
.L_3204:
        /*49fc*/ 	.word	index@(_ZN4vllm25paged_attention_v2_kernelIfhLi120ELi32ELi128ELNS_18Fp8KVCacheDataTypeE2ELb1ELi512EEEvPfS2_PT_PKS3_PKT0_S9_ifPKiSB_iPKfiiiSD_SD_iiiii)
        /*4a00*/ 	.word	0x00000000


	//----- nvinfo : EIATTR_MIN_STACK_SIZE
	.align		4
.L_3205:
        /*4a04*/ 	.byte	0x04, 0x12
        /*4a06*/ 	.short	(.L_3207 - .L_3206)
	.align		4
.L_3206:
        /*4a08*/ 	.word	index@(_ZN4vllm25paged_attention_v2_kernelIfhLi112ELi32ELi128ELNS_18Fp8KVCacheDataTypeE2ELb1ELi512EEEvPfS2_PT_PKS3_PKT0_S9_ifPKiSB_iPKfiiiSD_SD_iiiii)
        /*4a0c*/ 	.word	0x00000000


	//----- nvinfo : EIATTR_MIN_STACK_SIZE
	.align		4
.L_3207:
        /*4a10*/ 	.byte	0x04, 0x12
        /*4a12*/ 	.short	(.L_3209 - .L_3208)
	.align		4
.L_3208:
        /*4a14*/ 	.word	index@(_ZN4vllm25paged_attention_v2_kernelIfhLi96ELi32ELi128ELNS_18Fp8KVCacheDataTypeE2ELb1ELi512EEEvPfS2_PT_PKS3_PKT0_S9_ifPKiSB_iPKfiiiSD_SD_iiiii)
        /*4a18*/ 	.word	0x00000000


	//----- nvinfo : EIATTR_MIN_STACK_SIZE
	.align		4
.L_3209:
        /*4a1c*/ 	.byte	0x04, 0x12
        /*4a1e*/ 	.short	(.L_3211 - .L_3210)
	.align		4
.L_3210:
        /*4a20*/ 	.word	index@(_ZN4vllm25paged_attention_v2_kernelIfhLi80ELi32ELi128ELNS_18Fp8KVCacheDataTypeE2ELb1ELi512EEEvPfS2_PT_PKS3_PKT0_S9_ifPKiSB_iPKfiiiSD_SD_iiiii)
        /*4a24*/ 	.word	0x00000000


	//----- nvinfo : EIATTR_MIN_STACK_SIZE
	.align		4
.L_3211:
        /*4a28*/ 	.byte	0x04, 0x12
        /*4a2a*/ 	.short	(.L_3213 - .L_3212)
	.align		4
.L_3212:
        /*4a2c*/ 	.word	index@(_ZN4vllm25paged_attention_v2_kernelIfhLi64ELi32ELi128ELNS_18Fp8KVCacheDataTypeE2ELb1ELi512EEEvPfS2_PT_PKS3_PKT0_S9_ifPKiSB_iPKfiiiSD_SD_iiiii)
        /*4a30*/ 	.word	0x00000000


	//----- nvinfo : EIATTR_MIN_STACK_SIZE
	.align		4
.L_3213:
        /*4a34*/ 	.byte	0x04, 0x12
        /*4a36*/ 	.short	(.L_3215 - .L_3214)
	.align		4
.L_3214:
        /*4a38*/ 	.word	index@(_ZN4vllm25paged_attention_v2_kernelIfhLi32ELi32ELi128ELNS_18Fp8KVCacheDataTypeE2ELb1ELi512EEEvPfS2_PT_PKS3_PKT0_S9_ifPKiSB_iPKfiiiSD_SD_iiiii)
        /*4a3c*/ 	.word	0x00000000


	//----- nvinfo : EIATTR_MIN_STACK_SIZE
	.align		4
.L_3215:
        /*4a40*/ 	.byte	0x04, 0x12
        /*4a42*/ 	.short	(.L_3217 - .L_3216)
	.align		4
.L_3216:
        /*4a44*/ 	.word	index@(_ZN4vllm25paged_attention_v2_kernelIfhLi256ELi16ELi128ELNS_18Fp8KVCacheDataTypeE2ELb0ELi512EEEvPfS2_PT_PKS3_PKT0_S9_ifPKiSB_iPKfiiiSD_SD_iiiii)
        /*4a48*/ 	.word	0x00000000


	//----- nvinfo : EIATTR_MIN_STACK_SIZE
	.align		4
.L_3217:
        /*4a4c*/ 	.byte	0x04, 0x12
        /*4a4e*/ 	.short	(.L_3219 - .L_3218)
	.align		4
.L_3218:
        /*4a50*/ 	.word	index@(_ZN4vllm25paged_attention_v2_kernelIfhLi192ELi16ELi128ELNS_18Fp8KVCacheDataTypeE2ELb0ELi512EEEvPfS2_PT_PKS3_PKT0_S9_ifPKiSB_iPKfiiiSD_SD_iiiii)
        /*4a54*/ 	.word	0x00000000


	//----- nvinfo : EIATTR_MIN_STACK_SIZE
	.align		4
.L_3219:
        /*4a58*/ 	.byte	0x04, 0x12
        /*4a5a*/ 	.short	(.L_3221 - .L_3220)
	.align		4
.L_3220:
        /*4a5c*/ 	.word	index@(_ZN4vllm25paged_attention_v2_kernelIfhLi128ELi16ELi128ELNS_18Fp8KVCacheDataTypeE2ELb0ELi512EEEvPfS2_PT_PKS3_PKT0_S9_ifPKiSB_iPKfiiiSD_SD_iiiii)
        /*4a60*/ 	.word	0x00000000


	//----- nvinfo : EIATTR_MIN_STACK_SIZE
	.align		4
.L_3221:
        /*4a64*/ 	.byte	0x04, 0x12
        /*4a66*/ 	.short	(.L_3223 - .L_3222)
	.align		4
.L_3222:
        /*4a68*/ 	.word	index@(_ZN4vllm25paged_attention_v2_kernelIfhLi120ELi16ELi128ELNS_18Fp8KVCacheDataTypeE2ELb0ELi512EEEvPfS2_PT_PKS3_PKT0_S9_ifPKiSB_iPKfiiiSD_SD_iiiii)
        /*4a6c*/ 	.word	0x00000000


	//----- nvinfo : EIATTR_MIN_STACK_SIZE
	.align		4
.L_3223:
        /*4a70*/ 	.byte	0x04, 0x12
        /*4a72*/ 	.short	(.L_3225 - .L_3224)
	.align		4
.L_3224:
        /*4a74*/ 	.word	index@(_ZN4vllm25paged_attention_v2_kernelIfhLi112ELi16ELi128ELNS_18Fp8KVCacheDataTypeE2ELb0ELi512EEEvPfS2_PT_PKS3_PKT0_S9_ifPKiSB_iPKfiiiSD_SD_iiiii)
        /*4a78*/ 	.word	0x00000000


	//----- nvinfo : EIATTR_MIN_STACK_SIZE
	.align		4
.L_3225:
        /*4a7c*/ 	.byte	0x04, 0x12
        /*4a7e*/ 	.short	(.L_3227 - .L_3226)
	.align		4
.L_3226:
        /*4a80*/ 	.word	index@(_ZN4vllm25paged_attention_v2_kernelIfhLi96ELi16ELi128ELNS_18Fp8KVCacheDataTypeE2ELb0ELi512EEEvPfS2_PT_PKS3_PKT0_S9_ifPKiSB_iPKfiiiSD_SD_iiiii)
        /*4a84*/ 	.word	0x00000000


	//----- nvinfo : EIATTR_MIN_STACK_SIZE
	.align		4
.L_3227:
        /*4a88*/ 	.byte	0x04, 0x12
        /*4a8a*/ 	.short	(.L_3229 - .L_3228)
	.align		4
.L_3228:
        /*4a8c*/ 	.word	index@(_ZN4vllm25paged_attention_v2_kernelIfhLi80ELi16ELi128ELNS_18Fp8KVCacheDataTypeE2ELb0ELi512EEEvPfS2_PT_PKS3_PKT0_S9_ifPKiSB_iPKfiiiSD_SD_iiiii)
        /*4a90*/ 	.word	0x00000000


	//----- nvinfo : EIATTR_MIN_STACK_SIZE
	.align		4
.L_3229:
        /*4a94*/ 	.byte	0x04, 0x12
        /*4a96*/ 	.short	(.L_3231 - .L_3230)
	.align		4
.L_3230:
        /*4a98*/ 	.word	index@(_ZN4vllm25paged_attention_v2_kernelIfhLi64ELi16ELi128ELNS_18Fp8KVCacheDataTypeE2ELb0ELi512EEEvPfS2_PT_PKS3_PKT0_S9_ifPKiSB_iPKfiiiSD_SD_iiiii)
        /*4a9c*/ 	.word	0x00000000


	//----- nvinfo : EIATTR_MIN_STACK_SIZE
	.align		4
.L_3231:
        /*4aa0*/ 	.byte	0x04, 0x12
        /*4aa2*/ 	.short	(.L_3233 - .L_3232)
	.align		4
.L_3232:
        /*4aa4*/ 	.word	index@(_ZN4vllm25paged_attention_v2_kernelIfhLi32ELi16ELi128ELNS_18Fp8KVCacheDataTypeE2ELb0ELi512EEEvPfS2_PT_PKS3_PKT0_S9_ifPKiSB_iPKfiiiSD_SD_iiiii)
        /*4aa8*/ 	.word	0x00000000


	//----- nvinfo : EIATTR_MIN_STACK_SIZE
	.align		4
.L_3233:
        /*4aac*/ 	.byte	0x04, 0x12
        /*4aae*/ 	.short	(.L_3235 - .L_3234)
	.align		4
.L_3234:
        /*4ab0*/ 	.word	index@(_ZN4vllm25paged_attention_v2_kernelIfhLi256ELi16ELi128ELNS_18Fp8KVCacheDataTypeE2ELb1ELi512EEEvPfS2_PT_PKS3_PKT0_S9_ifPKiSB_iPKfiiiSD_SD_iiiii)
        /*4ab4*/ 	.word	0x00000000


	//----- nvinfo : EIATTR_MIN_STACK_SIZE
	.align		4
.L_3235:
        /*4ab8*/ 	.byte	0x04, 0x12
        /*4aba*/ 	.short	(.L_3237 - .L_3236)
	.align		4
.L_3236:
        /*4abc*/ 	.word	index@(_ZN4vllm25paged_attention_v2_kernelIfhLi192ELi16ELi128ELNS_18Fp8KVCacheDataTypeE2ELb1ELi512EEEvPfS2_PT_PKS3_PKT0_S9_ifPKiSB_iPKfiiiSD_SD_iiiii)
        /*4ac0*/ 	.word	0x00000000


	//----- nvinfo : EIATTR_MIN_STACK_SIZE
	.align		4
.L_3237:
        /*4ac4*/ 	.byte	0x04, 0x12
        /*4ac6*/ 	.short	(.L_3239 - .L_3238)
	.align		4
.L_3238:
        /*4ac8*/ 	.word	index@(_ZN4vllm25paged_attention_v2_kernelIfhLi128ELi16ELi128ELNS_18Fp8KVCacheDataTypeE2ELb1ELi512EEEvPfS2_PT_PKS3_PKT0_S9_ifPKiSB_iPKfiiiSD_SD_iiiii)
        /*4acc*/ 	.word	0x00000000


	//----- nvinfo : EIATTR_MIN_STACK_SIZE
	.align		4
.L_3239:
        /*4ad0*/ 	.byte	0x04, 0x12
        /*4ad2*/ 	.short	(.L_3241 - .L_3240)
	.align		4
.L_3240:
        /*4ad4*/ 	.word	index@(_ZN4vllm25paged_attention_v2_kernelIfhLi120ELi16ELi128ELNS_18Fp8KVCacheDataTypeE2ELb1ELi512EEEvPfS2_PT_PKS3_PKT0_S9_ifPKiSB_iPKfiiiSD_SD_iiiii)
        /*4ad8*/ 	.word	0x00000000


	//----- nvinfo : EIATTR_MIN_STACK_SIZE
	.align		4
.L_3241:
        /*4adc*/ 	.byte	0x04, 0x12
        /*4ade*/ 	.short	(.L_3243 - .L_3242)
	.align		4
.L_3242:
        /*4ae0*/ 	.word	index@(_ZN4vllm25paged_attention_v2_kernelIfhLi112ELi16ELi128ELNS_18Fp8KVCacheDataTypeE2ELb1ELi512EEEvPfS2_PT_PKS3_PKT0_S9_ifPKiSB_iPKfiiiSD_SD_iiiii)
        /*4ae4*/ 	.word	0x00000000


	//----- nvinfo : EIATTR_MIN_STACK_SIZE
	.align		4
.L_3243:
        /*4ae8*/ 	.byte	0x04, 0x12
        /*4aea*/ 	.short	(.L_3245 - .L_3244)
	.align		4
.L_3244:
        /*4aec*/ 	.word	index@(_ZN4vllm25paged_attention_v2_kernelIfhLi96ELi16ELi128ELNS_18Fp8KVCacheDataTypeE2ELb1ELi512EEEvPfS2_PT_PKS3_PKT0_S9_ifPKiSB_iPKfiiiSD_SD_iiiii)
        /*4af0*/ 	.word	0x00000000


	//----- nvinfo : EIATTR_MIN_STACK_SIZE
	.align		4
.L_3245:
        /*4af4*/ 	.byte	0x04, 0x12
        /*4af6*/ 	.short	(.L_3247 - .L_3246)
	.align		4
.L_3246:
        /*4af8*/ 	.word	index@(_ZN4vllm25paged_attention_v2_kernelIfhLi80ELi16ELi128ELNS_18Fp8KVCacheDataTypeE2ELb1ELi512EEEvPfS2_PT_PKS3_PKT0_S9_ifPKiSB_iPKfiiiSD_SD_iiiii)
        /*4afc*/ 	.word	0x00000000


	//----- nvinfo : EIATTR_MIN_STACK_SIZE
	.align		4
.L_3247:
        /*4b00*/ 	.byte	0x04, 0x12
        /*4b02*/ 	.short	(.L_3249 - .L_3248)
	.align		4
.L_3248:
        /*4b04*/ 	.word	index@(_ZN4vllm25paged_attention_v2_kernelIfhLi64ELi16ELi128ELNS_18Fp8KVCacheDataTypeE2ELb1ELi512EEEvPfS2_PT_PKS3_PKT0_S9_ifPKiSB_iPKfiiiSD_SD_iiiii)
        /*4b08*/ 	.word	0x00000000


	//----- nvinfo : EIATTR_MIN_STACK_SIZE
	.align		4
.L_3249:
        /*4b0c*/ 	.byte	0x04, 0x12
        /*4b0e*/ 	.short	(.L_3251 - .L_3250)
	.align		4
.L_3250:
        /*4b10*/ 	.word	index@(_ZN4vllm25paged_attention_v2_kernelIfhLi32ELi16ELi128ELNS_18Fp8KVCacheDataTypeE2ELb1ELi512EEEvPfS2_PT_PKS3_PKT0_S9_ifPKiSB_iPKfiiiSD_SD_iiiii)
        /*4b14*/ 	.word	0x00000000


	//----- nvinfo : EIATTR_MIN_STACK_SIZE
	.align		4
.L_3251:
        /*4b18*/ 	.byte	0x04, 0x12
        /*4b1a*/ 	.short	(.L_3253 - .L_3252)
	.align		4
.L_3252:
        /*4b1c*/ 	.word	index@(_ZN4vllm25paged_attention_v2_kernelIfhLi256ELi8ELi128ELNS_18Fp8KVCacheDataTypeE2ELb0ELi512EEEvPfS2_PT_PKS3_PKT0_S9_ifPKiSB_iPKfiiiSD_SD_iiiii)
        /*4b20*/ 	.word	0x00000000


	//----- nvinfo : EIATTR_MIN_STACK_SIZE
	.align		4
.L_3253:
        /*4b24*/ 	.byte	0x04, 0x12
        /*4b26*/ 	.short	(.L_3255 - .L_3254)
	.align		4
.L_3254:
        /*4b28*/ 	.word	index@(_ZN4vllm25paged_attention_v2_kernelIfhLi192ELi8ELi128ELNS_18Fp8KVCacheDataTypeE2ELb0ELi512EEEvPfS2_PT_PKS3_PKT0_S9_ifPKiSB_iPKfiiiSD_SD_iiiii)
        /*4b2c*/ 	.word	0x00000000


	//----- nvinfo : EIATTR_MIN_STACK_SIZE
	.align		4
.L_3255:
        /*4b30*/ 	.byte	0x04, 0x12
        /*4b32*/ 	.short	(.L_3257 - .L_3256)
	.align		4
.L_3256:
        /*4b34*/ 	.word	index@(_ZN4vllm25paged_attention_v2_kernelIfhLi128ELi8ELi128ELNS_18Fp8KVCacheDataTypeE2ELb0ELi512EEEvPfS2_PT_PKS3_PKT0_S9_ifPKiSB_iPKfiiiSD_SD_iiiii)
        /*4b38*/ 	.word	0x00000000


	//----- nvinfo : EIATTR_MIN_STACK_SIZE
	.align		4
.L_3257:
        /*4b3c*/ 	.byte	0x04, 0x12
        /*4b3e*/ 	.short	(.L_3259 - .L_3258)
	.align		4
.L_3258:
        /*4b40*/ 	.word	index@(_ZN4vllm25paged_attention_v2_kernelIfhLi120ELi8ELi128ELNS_18Fp8KVCacheDataTypeE2ELb0ELi512EEEvPfS2_PT_PKS3_PKT0_S9_ifPKiSB_iPKfiiiSD_SD_iiiii)
        /*4b44*/ 	.word	0x00000000


	//----- nvinfo : EIATTR_MIN_STACK_SIZE
	.align		4
.L_3259:
        /*4b48*/ 	.byte	0x04, 0x12
        /*4b4a*/ 	.short	(.L_3261 - .L_3260)
	.align		4
.L_3260:
        /*4b4c*/ 	.word	index@(_ZN4vllm25paged_attention_v2_kernelIfhLi112ELi8ELi128ELNS_18Fp8KVCacheDataTypeE2ELb0ELi512EEEvPfS2_PT_PKS3_PKT0_S9_ifPKiSB_iPKfiiiSD_SD_iiiii)
        /*4b50*/ 	.word	0x00000000


	//----- nvinfo : EIATTR_MIN_STACK_SIZE
	.align		4
.L_3261:
        /*4b54*/ 	.byte	0x04, 0x12
        /*4b56*/ 	.short	(.L_3263 - .L_3262)
	.align		4
.L_3262:
        /*4b58*/ 	.word	index@(_ZN4vllm25paged_attention_v2_kernelIfhLi96ELi8ELi128ELNS_18Fp8KVCacheDataTypeE2ELb0ELi512EEEvPfS2_PT_PKS3_PKT0_S9_ifPKiSB_iPKfiiiSD_SD_iiiii)
        /*4b5c*/ 	.word	0x00000000


	//----- nvinfo : EIATTR_MIN_STACK_SIZE
	.align		4
.L_3263:
        /*4b60*/ 	.byte	0x04, 0x12
        /*4b62*/ 	.short	(.L_3265 - .L_3264)
	.align		4
.L_3264:
        /*4b64*/ 	.word	index@(_ZN4vllm25paged_attention_v2_kernelIfhLi80ELi8ELi128ELNS_18Fp8KVCacheDataTypeE2ELb0ELi512EEEvPfS2_PT_PKS3_PKT0_S9_ifPKiSB_iPKfiiiSD_SD_iiiii)
        /*4b68*/ 	.word	0x00000000


	//----- nvinfo : EIATTR_MIN_STACK_SIZE
	.align		4
.L_3265:
        /*4b6c*/ 	.byte	0x04, 0x12
        /*4b6e*/ 	.short	(.L_3267 - .L_3266)
	.align		4
.L_3266:
        /*4b70*/ 	.word	index@(_ZN4vllm25paged_attention_v2_kernelIfhLi64ELi8ELi128ELNS_18Fp8KVCacheDataTypeE2ELb0ELi512EEEvPfS2_PT_PKS3_PKT0_S9_ifPKiSB_iPKfiiiSD_SD_iiiii)
        /*4b74*/ 	.word	0x00000000


	//----- nvinfo : EIATTR_MIN_STACK_SIZE
	.align		4
.L_3267:
        /*4b78*/ 	.byte	0x04, 0x12
        /*4b7a*/ 	.short	(.L_3269 - .L_3268)
	.align		4
.L_3268:
        /*4b7c*/ 	.word	index@(_ZN4vllm25paged_attention_v2_kernelIfhLi32ELi8ELi128ELNS_18Fp8KVCacheDataTypeE2ELb0ELi512EEEvPfS2_PT_PKS3_PKT0_S9_ifPKiSB_iPKfiiiSD_SD_iiiii)
        /*4b80*/ 	.word	0x00000000


	//----- nvinfo : EIATTR_MIN_STACK_SIZE
	.align		4
.L_3269:
        /*4b84*/ 	.byte	0x04, 0x12
        /*4b86*/ 	.short	(.L_3271 - .L_3270)
	.align		4
.L_3270:
        /*4b88*/ 	.word	index@(_ZN4vllm25paged_attention_v2_kernelIfhLi256ELi8ELi128ELNS_18Fp8KVCacheDataTypeE2ELb1ELi512EEEvPfS2_PT_PKS3_PKT0_S9_ifPKiSB_iPKfiiiSD_SD_iiiii)
        /*4b8c*/ 	.word	0x00000000


	//----- nvinfo : EIATTR_MIN_STACK_SIZE
	.align		4
.L_3271:
        /*4b90*/ 	.byte	0x04, 0x12
        /*4b92*/ 	.short	(.L_3273 - .L_3272)
	.align		4
.L_3272:
        /*4b94*/ 	.word	index@(_ZN4vllm25paged_attention_v2_kernelIfhLi192ELi8ELi128ELNS_18Fp8KVCacheDataTypeE2ELb1ELi512EEEvPfS2_PT_PKS3_PKT0_S9_ifPKiSB_iPKfiiiSD_SD_iiiii)
        /*4b98*/ 	.word	0x00000000


	//----- nvinfo : EIATTR_MIN_STACK_SIZE
	.align		4
.L_3273:
        /*4b9c*/ 	.byte	0x04, 0x12
        /*4b9e*/ 	.short	(.L_3275 - .L_3274)
	.align		4
.L_3274:
        /*4ba0*/ 	.word	index@(_ZN4vllm25paged_attention_v2_kernelIfhLi128ELi8ELi128ELNS_18Fp8KVCacheDataTypeE2ELb1ELi512EEEvPfS2_PT_PKS3_PKT0_S9_ifPKiSB_iPKfiiiSD_SD_iiiii)
        /*4ba4*/ 	.word	0x00000000


	//----- nvinfo : EIATTR_MIN_STACK_SIZE
	.align		4
.L_3275:
        /*4ba8*/ 	.byte	0x04, 0x12
        /*4baa*/ 	.short	(.L_3277 - .L_3276)
	.align		4
.L_3276:
        /*4bac*/ 	.word	index@(_ZN4vllm25paged_attention_v2_kernelIfhLi120ELi8ELi128ELNS_18Fp8KVCacheDataTypeE2ELb1ELi512EEEvPfS2_PT_PKS3_PKT0_S9_ifPKiSB_iPKfiiiSD_SD_iiiii)
        /*4bb0*/ 	.word	0x00000000


	//----- nvinfo : EIATTR_MIN_STACK_SIZE
	.align		4
.L_3277:
        /*4bb4*/ 	.byte	0x04, 0x12
        /*4bb6*/ 	.short	(.L_3279 - .L_3278)
	.align		4
.L_3278:
        /*4bb8*/ 	.word	index@(_ZN4vllm25paged_attention_v2_kernelIfhLi112ELi8ELi128ELNS_18Fp8KVCacheDataTypeE2ELb1ELi512EEEvPfS2_PT_PKS3_PKT0_S9_ifPKiSB_iPKfiiiSD_SD_iiiii)
        /*4bbc*/ 	.word	0x00000000


	//----- nvinfo : EIATTR_MIN_STACK_SIZE
	.align		4
.L_3279:
        /*4bc0*/ 	.byte	0x04, 0x12
        /*4bc2*/ 	.short	(.L_3281 - .L_3280)
	.align		4
.L_3280:
        /*4bc4*/ 	.word	index@(_ZN4vllm25paged_attention_v2_kernelIfhLi96ELi8ELi128ELNS_18Fp8KVCacheDataTypeE2ELb1ELi512EEEvPfS2_PT_PKS3_PKT0_S9_ifPKiSB_iPKfiiiSD_SD_iiiii)
        /*4bc8*/ 	.word	0x00000000


	//----- nvinfo : EIATTR_MIN_STACK_SIZE
	.align		4
.L_3281:
        /*4bcc*/ 	.byte	0x04, 0x12
        /*4bce*/ 	.short	(.L_3283 - .L_3282)
	.align		4
.L_3282:
        /*4bd0*/ 	.word	index@(_ZN4vllm25paged_attention_v2_kernelIfhLi80ELi8ELi128ELNS_18Fp8KVCacheDataTypeE2ELb1ELi512EEEvPfS2_PT_PKS3_PKT0_S9_ifPKiSB_iPKfiiiSD_SD_iiiii)
        /*4bd4*/ 	.word	0x00000000


	//----- nvinfo : EIATTR_MIN_STACK_SIZE
	.align		4
.L_3283:
        /*4bd8*/ 	.byte	0x04, 0x12
        /*4bda*/ 	.short	(.L_3285 - .L_3284)
	.align		4
.L_3284:
        /*4bdc*/ 	.word	index@(_ZN4vllm25paged_attention_v2_kernelIfhLi64ELi8ELi128ELNS_18Fp8KVCacheDataTypeE2ELb1ELi512EEEvPfS2_PT_PKS3_PKT0_S9_ifPKiSB_iPKfiiiSD_SD_iiiii)
        /*4be0*/ 	.word	0x00000000


	//----- nvinfo : EIATTR_MIN_STACK_SIZE
	.align		4
.L_3285:
        /*4be4*/ 	.byte	0x04, 0x12
        /*4be6*/ 	.short	(.L_3287 - .L_3286)
	.align		4
.L_3286:
        /*4be8*/ 	.word	index@(_ZN4vllm25paged_attention_v2_kernelIfhLi32ELi8ELi128ELNS_18Fp8KVCacheDataTypeE2ELb1ELi512EEEvPfS2_PT_PKS3_PKT0_S9_ifPKiSB_iPKfiiiSD_SD_iiiii)
        /*4bec*/ 	.word	0x00000000


	//----- nvinfo : EIATTR_MIN_STACK_SIZE
	.align		4
.L_3287:
        /*4bf0*/ 	.byte	0x04, 0x12
        /*4bf2*/ 	.short	(.L_3289 - .L_3288)
	.align		4
.L_3288:
        /*4bf4*/ 	.word	index@(_ZN4vllm25paged_attention_v2_kernelI13__nv_bfloat16hLi256ELi32ELi128ELNS_18Fp8KVCacheDataTypeE1ELb0ELi512EEEvPfS3_PT_PKS4_PKT0_SA_ifPKiSC_iPKfiiiSE_SE_iiiii)
        /*4bf8*/ 	.word	0x00000000


	//----- nvinfo : EIATTR_MIN_STACK_SIZE
	.align		4
.L_3289:
        /*4bfc*/ 	.byte	0x04, 0x12
        /*4bfe*/ 	.short	(.L_3291 - .L_3290)
	.align		4
.L_3290:
        /*4c00*/ 	.word	index@(_ZN4vllm25paged_attention_v2_kernelI13__nv_bfloat16hLi192ELi32ELi128ELNS_18Fp8KVCacheDataTypeE1ELb0ELi512EEEvPfS3_PT_PKS4_PKT0_SA_ifPKiSC_iPKfiiiSE_SE_iiiii)
        /*4c04*/ 	.word	0x00000000


	//----- nvinfo : EIATTR_MIN_STACK_SIZE
	.align		4
.L_3291:
        /*4c08*/ 	.byte	0x04, 0x12
        /*4c0a*/ 	.short	(.L_3293 - .L_3292)
	.align		4
.L_3292:
        /*4c0c*/ 	.word	index@(_ZN4vllm25paged_attention_v2_kernelI13__nv_bfloat16hLi128ELi32ELi128ELNS_18Fp8KVCacheDataTypeE1ELb0ELi512EEEvPfS3_PT_PKS4_PKT0_SA_ifPKiSC_iPKfiiiSE_SE_iiiii)
        /*4c10*/ 	.word	0x00000000


	//----- nvinfo : EIATTR_MIN_STACK_SIZE
	.align		4
.L_3293:
        /*4c14*/ 	.byte	0x04, 0x12
        /*4c16*/ 	.short	(.L_3295 - .L_3294)
	.align		4
.L_3294:
        /*4c18*/ 	.word	index@(_ZN4vllm25paged_attention_v2_kernelI13__nv_bfloat16hLi120ELi32ELi128ELNS_18Fp8KVCacheDataTypeE1ELb0ELi512EEEvPfS3_PT_PKS4_PKT0_SA_ifPKiSC_iPKfiiiSE_SE_iiiii)
        /*4c1c*/ 	.word	0x00000000


	//----- nvinfo : EIATTR_MIN_STACK_SIZE
	.align		4
.L_3295:
        /*4c20*/ 	.byte	0x04, 0x12
        /*4c22*/ 	.short	(.L_3297 - .L_3296)
	.align		4
.L_3296:
        /*4c24*/ 	.word	index@(_ZN4vllm25paged_attention_v2_kernelI13__nv_bfloat16hLi112ELi32ELi128ELNS_18Fp8KVCacheDataTypeE1ELb0ELi512EEEvPfS3_PT_PKS4_PKT0_SA_ifPKiSC_iPKfiiiSE_SE_iiiii)
        /*4c28*/ 	.word	0x00000000


	//----- nvinfo : EIATTR_MIN_STACK_SIZE
	.align		4
.L_3297:
        /*4c2c*/ 	.byte	0x04, 0x12
        /*4c2e*/ 	.short	(.L_3299 - .L_3298)
	.align		4
.L_3298:
        /*4c30*/ 	.word	index@(_ZN4vllm25paged_attention_v2_kernelI13__nv_bfloat16hLi96ELi32ELi128ELNS_18Fp8KVCacheDataTypeE1ELb0ELi512EEEvPfS3_PT_PKS4_PKT0_SA_ifPKiSC_iPKfiiiSE_SE_iiiii)
        /*4c34*/ 	.word	0x00000000


	//----- nvinfo : EIATTR_MIN_STACK_SIZE
	.align		4
.L_3299:
        /*4c38*/ 	.byte	0x04, 0x12
        /*4c3a*/ 	.short	(.L_3301 - .L_3300)
	.align		4
.L_3300:
        /*4c3c*/ 	.word	index@(_ZN4vllm25paged_attention_v2_kernelI13__nv_bfloat16hLi80ELi32ELi128ELNS_18Fp8KVCacheDataTypeE1ELb0ELi512EEEvPfS3_PT_PKS4_PKT0_SA_ifPKiSC_iPKfiiiSE_SE_iiiii)
        /*4c40*/ 	.word	0x00000000


	//----- nvinfo : EIATTR_MIN_STACK_SIZE
	.align		4
.L_3301:
        /*4c44*/ 	.byte	0x04, 0x12
        /*4c46*/ 	.short	(.L_3303 - .L_3302)
	.align		4
.L_3302:
        /*4c48*/ 	.word	index@(_ZN4vllm25paged_attention_v2_kernelI13__nv_bfloat16hLi64ELi32ELi128ELNS_18Fp8KVCacheDataTypeE1ELb0ELi512EEEvPfS3_PT_PKS4_PKT0_SA_ifPKiSC_iPKfiiiSE_SE_iiiii)
        /*4c4c*/ 	.word	0x00000000


	//----- nvinfo : EIATTR_MIN_STACK_SIZE
	.align		4
.L_3303:
        /*4c50*/ 	.byte	0x04, 0x12
        /*4c52*/ 	.short	(.L_3305 - .L_3304)
	.align		4
.L_3304:
        /*4c54*/ 	.word	index@(_ZN4vllm25paged_attention_v2_kernelI13__nv_bfloat16hLi32ELi32ELi128ELNS_18Fp8KVCacheDataTypeE1ELb0ELi512EEEvPfS3_PT_PKS4_PKT0_SA_ifPKiSC_iPKfiiiSE_SE_iiiii)
        /*4c58*/ 	.word	0x00000000


	//----- nvinfo : EIATTR_MIN_STACK_SIZE
	.align		4
.L_3305:
        /*4c5c*/ 	.byte	0x04, 0x12
        /*4c5e*/ 	.short	(.L_3307 - .L_3306)
	.align		4
.L_3306:
        /*4c60*/ 	.word	index@(_ZN4vllm25paged_attention_v2_kernelI13__nv_bfloat16hLi256ELi32ELi128ELNS_18Fp8KVCacheDataTypeE1ELb1ELi512EEEvPfS3_PT_PKS4_PKT0_SA_ifPKiSC_iPKfiiiSE_SE_iiiii)
        /*4c64*/ 	.word	0x00000000


	//----- nvinfo : EIATTR_MIN_STACK_SIZE
	.align		4
.L_3307:
        /*4c68*/ 	.byte	0x04, 0x12
        /*4c6a*/ 	.short	(.L_3309 - .L_3308)
	.align		4
.L_3308:
        /*4c6c*/ 	.word	index@(_ZN4vllm25paged_attention_v2_kernelI13__nv_bfloat16hLi192ELi32ELi128ELNS_18Fp8KVCacheDataTypeE1ELb1ELi512EEEvPfS3_PT_PKS4_PKT0_SA_ifPKiSC_iPKfiiiSE_SE_iiiii)
        /*4c70*/ 	.word	0x00000000


	//----- nvinfo : EIATTR_MIN_STACK_SIZE
	.align		4
.L_3309:
        /*4c74*/ 	.byte	0x04, 0x12
        /*4c76*/ 	.short	(.L_3311 - .L_3310)
	.align		4
.L_3310:
        /*4c78*/ 	.word	index@(_ZN4vllm25paged_attention_v2_kernelI13__nv_bfloat16hLi128ELi32ELi128ELNS_18Fp8KVCacheDataTypeE1ELb1ELi512EEEvPfS3_PT_PKS4_PKT0_SA_ifPKiSC_iPKfiiiSE_SE_iiiii)
        /*4c7c*/ 	.word	0x00000000


	//----- nvinfo : EIATTR_MIN_STACK_SIZE
	.align		4
.L_3311:
        /*4c80*/ 	.byte	0x04, 0x12
        /*4c82*/ 	.short	(.L_3313 - .L_3312)
	.align		4
.L_3312:
        /*4c84*/ 	.word	index@(_ZN4vllm25paged_attention_v2_kernelI13__nv_bfloat16hLi120ELi32ELi128ELNS_18Fp8KVCacheDataTypeE1ELb1ELi512EEEvPfS3_PT_PKS4_PKT0_SA_ifPKiSC_iPKfiiiSE_SE_iiiii)
        /*4c88*/ 	.word	0x00000000


	//----- nvinfo : EIATTR_MIN_STACK_SIZE
	.align		4
.L_3313:
        /*4c8c*/ 	.byte	0x04, 0x12
        /*4c8e*/ 	.short	(.L_3315 - .L_3314)
	.align		4
.L_3314:
        /*4c90*/ 	.word	index@(_ZN4vllm25paged_attention_v2_kernelI13__nv_bfloat16hLi112ELi32ELi128ELNS_18Fp8KVCacheDataTypeE1ELb1ELi512EEEvPfS3_PT_PKS4_PKT0_SA_ifPKiSC_iPKfiiiSE_SE_iiiii)
        /*4c94*/ 	.word	0x00000000


	//----- nvinfo : EIATTR_MIN_STACK_SIZE
	.align		4
.L_3315:
        /*4c98*/ 	.byte	0x04, 0x12
        /*4c9a*/ 	.short	(.L_3317 - .L_3316)
	.align		4
.L_3316:
        /*4c9c*/ 	.word	index@(_ZN4vllm25paged_attention_v2_kernelI13__nv_bfloat16hLi96ELi32ELi128ELNS_18Fp8KVCacheDataTypeE1ELb1ELi512EEEvPfS3_PT_PKS4_PKT0_SA_ifPKiSC_iPKfiiiSE_SE_iiiii)
        /*4ca0*/ 	.word	0x00000000


	//----- nvinfo : EIATTR_MIN_STACK_SIZE
	.align		4
.L_3317:
        /*4ca4*/ 	.byte	0x04, 0x12
        /*4ca6*/ 	.short	(.L_3319 - .L_3318)
	.align		4
.L_3318:
        /*4ca8*/ 	.word	index@(_ZN4vllm25paged_attention_v2_kernelI13__nv_bfloat16hLi80ELi32ELi128ELNS_18Fp8KVCacheDataTypeE1ELb1ELi512EEEvPfS3_PT_PKS4_PKT0_SA_ifPKiSC_iPKfiiiSE_SE_iiiii)
        /*4cac*/ 	.word	0x00000000


	//----- nvinfo : EIATTR_MIN_STACK_SIZE
	.align		4
.L_3319:
        /*4cb0*/ 	.byte	0x04, 0x12
        /*4cb2*/ 	.short	(.L_3321 - .L_3320)
	.align		4
.L_3320:
        /*4cb4*/ 	.word	index@(_ZN4vllm25paged_attention_v2_kernelI13__nv_bfloat16hLi64ELi32ELi128ELNS_18Fp8KVCacheDataTypeE1ELb1ELi512EEEvPfS3_PT_PKS4_PKT0_SA_ifPKiSC_iPKfiiiSE_SE_iiiii)
        /*4cb8*/ 	.word	0x00000000


	//----- nvinfo : EIATTR_MIN_STACK_SIZE
	.align		4
.L_3321:
        /*4cbc*/ 	.byte	0x04, 0x12
        /*4cbe*/ 	.short	(.L_3323 - .L_3322)
	.align		4
.L_3322:
        /*4cc0*/ 	.word	index@(_ZN4vllm25paged_attention_v2_kernelI13__nv_bfloat16hLi32ELi32ELi128ELNS_18Fp8KVCacheDataTypeE1ELb1ELi512EEEvPfS3_PT_PKS4_PKT0_SA_ifPKiSC_iPKfiiiSE_SE_iiiii)
        /*4cc4*/ 	.word	0x00000000


	//----- nvinfo : EIATTR_MIN_STACK_SIZE
	.align		4
.L_3323:
        /*4cc8*/ 	.byte	0x04, 0x12
        /*4cca*/ 	.short	(.L_3325 - .L_3324)
	.align		4
.L_3324:
        /*4ccc*/ 	.word	index@(_ZN4vllm25paged_attention_v2_kernelI13__nv_bfloat16hLi256ELi16ELi128ELNS_18Fp8KVCacheDataTypeE1ELb0ELi512EEEvPfS3_PT_PKS4_PKT0_SA_ifPKiSC_iPKfiiiSE_SE_iiiii)
        /*4cd0*/ 	.word	0x00000000


	//----- nvinfo : EIATTR_MIN_STACK_SIZE
	.align		4
.L_3325:
        /*4cd4*/ 	.byte	0x04, 0x12
        /*4cd6*/ 	.short	(.L_3327 - .L_3326)
	.align		4
.L_3326:
        /*4cd8*/ 	.word	index@(_ZN4vllm25paged_attention_v2_kernelI13__nv_bfloat16hLi192ELi16ELi128ELNS_18Fp8KVCacheDataTypeE1ELb0ELi512EEEvPfS3_PT_PKS4_PKT0_SA_ifPKiSC_iPKfiiiSE_SE_iiiii)
        /*4cdc*/ 	.word	0x00000000


	//----- nvinfo : EIATTR_MIN_STACK_SIZE
	.align		4
.L_3327:
        /*4ce0*/ 	.byte	0x04, 0x12
        /*4ce2*/ 	.short	(.L_3329 - .L_3328)
	.align		4
.L_3328:
        /*4ce4*/ 	.word	index@(_ZN4vllm25paged_attention_v2_kernelI13__nv_bfloat16hLi128ELi16ELi128ELNS_18Fp8KVCacheDataTypeE1ELb0ELi512EEEvPfS3_PT_PKS4_PKT0_SA_ifPKiSC_iPKfiiiSE_SE_iiiii)
        /*4ce8*/ 	.word	0x00000000


	//----- nvinfo : EIATTR_MIN_STACK_SIZE
	.align		4
.L_3329:
        /*4cec*/ 	.byte	0x04, 0x12
        /*4cee*/ 	.short	(.L_3331 - .L_3330)
	.align		4
.L_3330:
        /*4cf0*/ 	.word	index@(_ZN4vllm25paged_attention_v2_kernelI13__nv_bfloat16hLi120ELi16ELi128ELNS_18Fp8KVCacheDataTypeE1ELb0ELi512EEEvPfS3_PT_PKS4_PKT0_SA_ifPKiSC_iPKfiiiSE_SE_iiiii)
        /*4cf4*/ 	.word	0x00000000


	//----- nvinfo : EIATTR_MIN_STACK_SIZE
	.align		4
.L_3331:
        /*4cf8*/ 	.byte	0x04, 0x12
        /*4cfa*/ 	.short	(.L_3333 - .L_3332)
	.align		4
.L_3332:
        /*4cfc*/ 	.word	index@(_ZN4vllm25paged_attention_v2_kernelI13__nv_bfloat16hLi112ELi16ELi128ELNS_18Fp8KVCacheDataTypeE1ELb0ELi512EEEvPfS3_PT_PKS4_PKT0_SA_ifPKiSC_iPKfiiiSE_SE_iiiii)
        /*4d00*/ 	.word	0x00000000


	//----- nvinfo : EIATTR_MIN_STACK_SIZE
	.align		4
.L_3333:
        /*4d04*/ 	.byte	0x04, 0x12
        /*4d06*/ 	.short	(.L_3335 - .L_3334)
	.align		4
.L_3334:
        /*4d08*/ 	.word	index@(_ZN4vllm25paged_attention_v2_kernelI13__nv_bfloat16hLi96ELi16ELi128ELNS_18Fp8KVCacheDataTypeE1ELb0ELi512EEEvPfS3_PT_PKS4_PKT0_SA_ifPKiSC_iPKfiiiSE_SE_iiiii)
        /*4d0c*/ 	.word	0x00000000


	//----- nvinfo : EIATTR_MIN_STACK_SIZE
	.align		4
.L_3335:
        /*4d10*/ 	.byte	0x04, 0x12
        /*4d12*/ 	.short	(.L_3337 - .L_3336)
	.align		4
.L_3336:
        /*4d14*/ 	.word	index@(_ZN4vllm25paged_attention_v2_kernelI13__nv_bfloat16hLi80ELi16ELi128ELNS_18Fp8KVCacheDataTypeE1ELb0ELi512EEEvPfS3_PT_PKS4_PKT0_SA_ifPKiSC_iPKfiiiSE_SE_iiiii)
        /*4d18*/ 	.word	0x00000000


	//----- nvinfo : EIATTR_MIN_STACK_SIZE
	.align		4
.L_3337:
        /*4d1c*/ 	.byte	0x04, 0x12
        /*4d1e*/ 	.short	(.L_3339 - .L_3338)
	.align		4
.L_3338:
        /*4d20*/ 	.word	index@(_ZN4vllm25paged_attention_v2_kernelI13__nv_bfloat16hLi64ELi16ELi128ELNS_18Fp8KVCacheDataTypeE1ELb0ELi512EEEvPfS3_PT_PKS4_PKT0_SA_ifPKiSC_iPKfiiiSE_SE_iiiii)
        /*4d24*/ 	.word	0x00000000


	//----- nvinfo : EIATTR_MIN_STACK_SIZE
	.align		4
.L_3339:
        /*4d28*/ 	.byte	0x04, 0x12
        /*4d2a*/ 	.short	(.L_3341 - .L_3340)
	.align		4
.L_3340:
        /*4d2c*/ 	.word	index@(_ZN4vllm25paged_attention_v2_kernelI13__nv_bfloat16hLi32ELi16ELi128ELNS_18Fp8KVCacheDataTypeE1ELb0ELi512EEEvPfS3_PT_PKS4_PKT0_SA_ifPKiSC_iPKfiiiSE_SE_iiiii)
        /*4d30*/ 	.word	0x00000000


	//----- nvinfo : EIATTR_MIN_STACK_SIZE
	.align		4
.L_3341:
        /*4d34*/ 	.byte	0x04, 0x12
        /*4d36*/ 	.short	(.L_3343 - .L_3342)
	.align		4
.L_3342:
        /*4d38*/ 	.word	index@(_ZN4vllm25paged_attention_v2_kernelI13__nv_bfloat16hLi256ELi16ELi128ELNS_18Fp8KVCacheDataTypeE1ELb1ELi512EEEvPfS3_PT_PKS4_PKT0_SA_ifPKiSC_iPKfiiiSE_SE_iiiii)
        /*4d3c*/ 	.word	0x00000000


	//----- nvinfo : EIATTR_MIN_STACK_SIZE
	.align		4
.L_3343:
        /*4d40*/ 	.byte	0x04, 0x12
        /*4d42*/ 	.short	(.L_3345 - .L_3344)
	.align		4
.L_3344:
        /*4d44*/ 	.word	index@(_ZN4vllm25paged_attention_v2_kernelI13__nv_bfloat16hLi192ELi16ELi128ELNS_18Fp8KVCacheDataTypeE1ELb1ELi512EEEvPfS3_PT_PKS4_PKT0_SA_ifPKiSC_iPKfiiiSE_SE_iiiii)
        /*4d48*/ 	.word	0x00000000


	//----- nvinfo : EIATTR_MIN_STACK_SIZE
	.align		4
.L_3345:
        /*4d4c*/ 	.byte	0x04, 0x12
        /*4d4e*/ 	.short	(.L_3347 - .L_3346)
	.align		4
.L_3346:
        /*4d50*/ 	.word	index@(_ZN4vllm25paged_attention_v2_kernelI13__nv_bfloat16hLi128ELi16ELi128ELNS_18Fp8KVCacheDataTypeE1ELb1ELi512EEEvPfS3_PT_PKS4_PKT0_SA_ifPKiSC_iPKfiiiSE_SE_iiiii)
        /*4d54*/ 	.word	0x00000000


	//----- nvinfo : EIATTR_MIN_STACK_SIZE
	.align		4
.L_3347:
        /*4d58*/ 	.byte	0x04, 0x12
        /*4d5a*/ 	.short	(.L_3349 - .L_3348)
	.align		4
.L_3348:
        /*4d5c*/ 	.word	index@(_ZN4vllm25paged_attention_v2_kernelI13__nv_bfloat16hLi120ELi16ELi128ELNS_18Fp8KVCacheDataTypeE1ELb1ELi512EEEvPfS3_PT_PKS4_PKT0_SA_ifPKiSC_iPKfiiiSE_SE_iiiii)
        /*4d60*/ 	.word	0x00000000


	//----- nvinfo : EIATTR_MIN_STACK_SIZE
	.align		4
.L_3349:
        /*4d64*/ 	.byte	0x04, 0x12
        /*4d66*/ 	.short	(.L_3351 - .L_3350)
	.align		4
.L_3350:
        /*4d68*/ 	.word	index@(_ZN4vllm25paged_attention_v2_kernelI13__nv_bfloat16hLi112ELi16ELi128ELNS_18Fp8KVCacheDataTypeE1ELb1ELi512EEEvPfS3_PT_PKS4_PKT0_SA_ifPKiSC_iPKfiiiSE_SE_iiiii)
        /*4d6c*/ 	.word	0x00000000


	//----- nvinfo : EIATTR_MIN_STACK_SIZE
	.align		4
.L_3351:
        /*4d70*/ 	.byte	0x04, 0x12
        /*4d72*/ 	.short	(.L_3353 - .L_3352)
	.align		4
.L_3352:
        /*4d74*/ 	.word	index@(_ZN4vllm25paged_attention_v2_kernelI13__nv_bfloat16hLi96ELi16ELi128ELNS_18Fp8KVCacheDataTypeE1ELb1ELi512EEEvPfS3_PT_PKS4_PKT0_SA_ifPKiSC_iPKfiiiSE_SE_iiiii)
        /*4d78*/ 	.word	0x00000000


	//----- nvinfo : EIATTR_MIN_STACK_SIZE
	.align		4
.L_3353:
        /*4d7c*/ 	.byte	0x04, 0x12
        /*4d7e*/ 	.short	(.L_3355 - .L_3354)
	.align		4
.L_3354:
        /*4d80*/ 	.word	index@(_ZN4vllm25paged_attention_v2_kernelI13__nv_bfloat16hLi80ELi16ELi128ELNS_18Fp8KVCacheDataTypeE1ELb1ELi512EEEvPfS3_PT_PKS4_PKT0_SA_ifPKiSC_iPKfiiiSE_SE_iiiii)
        /*4d84*/ 	.word	0x00000000


	//----- nvinfo : EIATTR_MIN_STACK_SIZE
	.align		4
.L_3355:
        /*4d88*/ 	.byte	0x04, 0x12
        /*4d8a*/ 	.short	(.L_3357 - .L_3356)
	.align		4
.L_3356:
        /*4d8c*/ 	.word	index@(_ZN4vllm25paged_attention_v2_kernelI13__nv_bfloat16hLi64ELi16ELi128ELNS_18Fp8KVCacheDataTypeE1ELb1ELi512EEEvPfS3_PT_PKS4_PKT0_SA_ifPKiSC_iPKfiiiSE_SE_iiiii)
        /*4d90*/ 	.word	0x00000000


	//----- nvinfo : EIATTR_MIN_STACK_SIZE
	.align		4
.L_3357:
        /*4d94*/ 	.byte	0x04, 0x12
        /*4d96*/ 	.short	(.L_3359 - .L_3358)
	.align		4
.L_3358:
        /*4d98*/ 	.word	index@(_ZN4vllm25paged_attention_v2_kernelI13__nv_bfloat16hLi32ELi16ELi128ELNS_18Fp8KVCacheDataTypeE1ELb1ELi512EEEvPfS3_PT_PKS4_PKT0_SA_ifPKiSC_iPKfiiiSE_SE_iiiii)
        /*4d9c*/ 	.word	0x00000000


	//----- nvinfo : EIATTR_MIN_STACK_SIZE
	.align		4
.L_3359:
        /*4da0*/ 	.byte	0x04, 0x12
        /*4da2*/ 	.short	(.L_3361 - .L_3360)
	.align		4
.L_3360:
        /*4da4*/ 	.word	index@(_ZN4vllm25paged_attention_v2_kernelI13__nv_bfloat16hLi256ELi8ELi128ELNS_18Fp8KVCacheDataTypeE1ELb0ELi512EEEvPfS3_PT_PKS4_PKT0_SA_ifPKiSC_iPKfiiiSE_SE_iiiii)
        /*4da8*/ 	.word	0x00000000


	//----- nvinfo : EIATTR_MIN_STACK_SIZE
	.align		4
.L_3361:
        /*4dac*/ 	.byte	0x04, 0x12
        /*4dae*/ 	.short	(.L_3363 - .L_3362)
	.align		4
.L_3362:
        /*4db0*/ 	.word	index@(_ZN4vllm25paged_attention_v2_kernelI13__nv_bfloat16hLi192ELi8ELi128ELNS_18Fp8KVCacheDataTypeE1ELb0ELi512EEEvPfS3_PT_PKS4_PKT0_SA_ifPKiSC_iPKfiiiSE_SE_iiiii)
        /*4db4*/ 	.word	0x00000000


	//----- nvinfo : EIATTR_MIN_STACK_SIZE
	.align		4
.L_3363:
        /*4db8*/ 	.byte	0x04, 0x12
        /*4dba*/ 	.short	(.L_3365 - .L_3364)
	.align		4
.L_3364:
        /*4dbc*/ 	.word	index@(_ZN4vllm25paged_attention_v2_kernelI13__nv_bfloat16hLi128ELi8ELi128ELNS_18Fp8KVCacheDataTypeE1ELb0ELi512EEEvPfS3_PT_PKS4_PKT0_SA_ifPKiSC_iPKfiiiSE_SE_iiiii)
        /*4dc0*/ 	.word	0x00000000


	//----- nvinfo : EIATTR_MIN_STACK_SIZE
	.align		4
.L_3365:
        /*4dc4*/ 	.byte	0x04, 0x12
        /*4dc6*/ 	.short	(.L_3367 - .L_3366)
	.align		4
.L_3366:
        /*4dc8*/ 	.word	index@(_ZN4vllm25paged_attention_v2_kernelI13__nv_bfloat16hLi120ELi8ELi128ELNS_18Fp8KVCacheDataTypeE1ELb0ELi512EEEvPfS3_PT_PKS4_PKT0_SA_ifPKiSC_iPKfiiiSE_SE_iiiii)
        /*4dcc*/ 	.word	0x00000000


	//----- nvinfo : EIATTR_MIN_STACK_SIZE
	.align		4
.L_3367:
        /*4dd0*/ 	.byte	0x04, 0x12
        /*4dd2*/ 	.short	(.L_3369 - .L_3368)
	.align		4
.L_3368:
        /*4dd4*/ 	.word	index@(_ZN4vllm25paged_attention_v2_kernelI13__nv_bfloat16hLi112ELi8ELi128ELNS_18Fp8KVCacheDataTypeE1ELb0ELi512EEEvPfS3_PT_PKS4_PKT0_SA_ifPKiSC_iPKfiiiSE_SE_iiiii)
        /*4dd8*/ 	.word	0x00000000


	//----- nvinfo : EIATTR_MIN_STACK_SIZE
	.align		4
.L_3369:
        /*4ddc*/ 	.byte	0x04, 0x12
        /*4dde*/ 	.short	(.L_3371 - .L_3370)
	.align		4
.L_3370:
        /*4de0*/ 	.word	index@(_ZN4vllm25paged_attention_v2_kernelI13__nv_bfloat16hLi96ELi8ELi128ELNS_18Fp8KVCacheDataTypeE1ELb0ELi512EEEvPfS3_PT_PKS4_PKT0_SA_ifPKiSC_iPKfiiiSE_SE_iiiii)
        /*4de4*/ 	.word	0x00000000


	//----- nvinfo : EIATTR_MIN_STACK_SIZE
	.align		4
.L_3371:
        /*4de8*/ 	.byte	0x04, 0x12
        /*4dea*/ 	.short	(.L_3373 - .L_3372)
	.align		4
.L_3372:
        /*4dec*/ 	.word	index@(_ZN4vllm25paged_attention_v2_kernelI13__nv_bfloat16hLi80ELi8ELi128ELNS_18Fp8KVCacheDataTypeE1ELb0ELi512EEEvPfS3_PT_PKS4_PKT0_SA_ifPKiSC_iPKfiiiSE_SE_iiiii)
        /*4df0*/ 	.word	0x00000000


	//----- nvinfo : EIATTR_MIN_STACK_SIZE
	.align		4
.L_3373:
        /*4df4*/ 	.byte	0x04, 0x12
        /*4df6*/ 	.short	(.L_3375 - .L_3374)
	.align		4
.L_3374:
        /*4df8*/ 	.word	index@(_ZN4vllm25paged_attention_v2_kernelI13__nv_bfloat16hLi64ELi8ELi128ELNS_18Fp8KVCacheDataTypeE1ELb0ELi512EEEvPfS3_PT_PKS4_PKT0_SA_ifPKiSC_iPKfiiiSE_SE_iiiii)
        /*4dfc*/ 	.word	0x00000000


	//----- nvinfo : EIATTR_MIN_STACK_SIZE
	.align		4
.L_3375:
        /*4e00*/ 	.byte	0x04, 0x12
        /*4e02*/ 	.short	(.L_3377 - .L_3376)
	.align		4
.L_3376:
        /*4e04*/ 	.word	index@(_ZN4vllm25paged_attention_v2_kernelI13__nv_bfloat16hLi32ELi8ELi128ELNS_18Fp8KVCacheDataTypeE1ELb0ELi512EEEvPfS3_PT_PKS4_PKT0_SA_ifPKiSC_iPKfiiiSE_SE_iiiii)
        /*4e08*/ 	.word	0x00000000


	//----- nvinfo : EIATTR_MIN_STACK_SIZE
	.align		4
.L_3377:
        /*4e0c*/ 	.byte	0x04, 0x12
        /*4e0e*/ 	.short	(.L_3379 - .L_3378)
	.align		4
.L_3378:
        /*4e10*/ 	.word	index@(_ZN4vllm25paged_attention_v2_kernelI13__nv_bfloat16hLi256ELi8ELi128ELNS_18Fp8KVCacheDataTypeE1ELb1ELi512EEEvPfS3_PT_PKS4_PKT0_SA_ifPKiSC_iPKfiiiSE_SE_iiiii)
        /*4e14*/ 	.word	0x00000000


	//----- nvinfo : EIATTR_MIN_STACK_SIZE
	.align		4
.L_3379:
        /*4e18*/ 	.byte	0x04, 0x12
        /*4e1a*/ 	.short	(.L_3381 - .L_3380)
	.align		4
.L_3380:
        /*4e1c*/ 	.word	index@(_ZN4vllm25paged_attention_v2_kernelI13__nv_bfloat16hLi192ELi8ELi128ELNS_18Fp8KVCacheDataTypeE1ELb1ELi512EEEvPfS3_PT_PKS4_PKT0_SA_ifPKiSC_iPKfiiiSE_SE_iiiii)
        /*4e20*/ 	.word	0x00000000


	//----- nvinfo : EIATTR_MIN_STACK_SIZE
	.align		4
.L_3381:
        /*4e24*/ 	.byte	0x04, 0x12
        /*4e26*/ 	.short	(.L_3383 - .L_3382)
	.align		4
.L_3382:
        /*4e28*/ 	.word	index@(_ZN4vllm25paged_attention_v2_kernelI13__nv_bfloat16hLi128ELi8ELi128ELNS_18Fp8KVCacheDataTypeE1ELb1ELi512EEEvPfS3_PT_PKS4_PKT0_SA_ifPKiSC_iPKfiiiSE_SE_iiiii)
        /*4e2c*/ 	.word	0x00000000


	//----- nvinfo : EIATTR_MIN_STACK_SIZE
	.align		4
.L_3383:
        /*4e30*/ 	.byte	0x04, 0x12
        /*4e32*/ 	.short	(.L_3385 - .L_3384)
	.align		4
.L_3384:
        /*4e34*/ 	.word	index@(_ZN4vllm25paged_attention_v2_kernelI13__nv_bfloat16hLi120ELi8ELi128ELNS_18Fp8KVCacheDataTypeE1ELb1ELi512EEEvPfS3_PT_PKS4_PKT0_SA_ifPKiSC_iPKfiiiSE_SE_iiiii)
        /*4e38*/ 	.word	0x00000000


	//----- nvinfo : EIATTR_MIN_STACK_SIZE
	.align		4
.L_3385:
        /*4e3c*/ 	.byte	0x04, 0x12
        /*4e3e*/ 	.short	(.L_3387 - .L_3386)
	.align		4
.L_3386:
        /*4e40*/ 	.word	index@(_ZN4vllm25paged_attention_v2_kernelI13__nv_bfloat16hLi112ELi8ELi128ELNS_18Fp8KVCacheDataTypeE1ELb1ELi512EEEvPfS3_PT_PKS4_PKT0_SA_ifPKiSC_iPKfiiiSE_SE_iiiii)
        /*4e44*/ 	.word	0x00000000


	//----- nvinfo : EIATTR_MIN_STACK_SIZE
	.align		4
.L_3387:
        /*4e48*/ 	.byte	0x04, 0x12
        /*4e4a*/ 	.short	(.L_3389 - .L_3388)
	.align		4
.L_3388:
        /*4e4c*/ 	.word	index@(_ZN4vllm25paged_attention_v2_kernelI13__nv_bfloat16hLi96ELi8ELi128ELNS_18Fp8KVCacheDataTypeE1ELb1ELi512EEEvPfS3_PT_PKS4_PKT0_SA_ifPKiSC_iPKfiiiSE_SE_iiiii)
        /*4e50*/ 	.word	0x00000000


	//----- nvinfo : EIATTR_MIN_STACK_SIZE
	.align		4
.L_3389:
        /*4e54*/ 	.byte	0x04, 0x12
        /*4e56*/ 	.short	(.L_3391 - .L_3390)
	.align		4
.L_3390:
        /*4e58*/ 	.word	index@(_ZN4vllm25paged_attention_v2_kernelI13__nv_bfloat16hLi80ELi8ELi128ELNS_18Fp8KVCacheDataTypeE1ELb1ELi512EEEvPfS3_PT_PKS4_PKT0_SA_ifPKiSC_iPKfiiiSE_SE_iiiii)
        /*4e5c*/ 	.word	0x00000000


	//----- nvinfo : EIATTR_MIN_STACK_SIZE
	.align		4
.L_3391:
        /*4e60*/ 	.byte	0x04, 0x12
        /*4e62*/ 	.short	(.L_3393 - .L_3392)
	.align		4
.L_3392:
        /*4e64*/ 	.word	index@(_ZN4vllm25paged_attention_v2_kernelI13__nv_bfloat16hLi64ELi8ELi128ELNS_18Fp8KVCacheDataTypeE1ELb1ELi512EEEvPfS3_PT_PKS4_PKT0_SA_ifPKiSC_iPKfiiiSE_SE_iiiii)
        /*4e68*/ 	.word	0x00000000


	//----- nvinfo : EIATTR_MIN_STACK_SIZE
	.align		4
.L_3393:
        /*4e6c*/ 	.byte	0x04, 0x12
        /*4e6e*/ 	.short	(.L_3395 - .L_3394)
	.align		4
.L_3394:
        /*4e70*/ 	.word	index@(_ZN4vllm25paged_attention_v2_kernelI13__nv_bfloat16hLi32ELi8ELi128ELNS_18Fp8KVCacheDataTypeE1ELb1ELi512EEEvPfS3_PT_PKS4_PKT0_SA_ifPKiSC_iPKfiiiSE_SE_iiiii)
        /*4e74*/ 	.word	0x00000000


	//----- nvinfo : EIATTR_MIN_STACK_SIZE
	.align		4
.L_3395:
        /*4e78*/ 	.byte	0x04, 0x12
        /*4e7a*/ 	.short	(.L_3397 - .L_3396)
	.align		4
.L_3396:
        /*4e7c*/ 	.word	index@(_ZN4vllm25paged_attention_v2_kernelIthLi256ELi32ELi128ELNS_18Fp8KVCacheDataTypeE1ELb0ELi512EEEvPfS2_PT_PKS3_PKT0_S9_ifPKiSB_iPKfiiiSD_SD_iiiii)
        /*4e80*/ 	.word	0x00000000


	//----- nvinfo : EIATTR_MIN_STACK_SIZE
	.align		4
.L_3397:
        /*4e84*/ 	.byte	0x04, 0x12
        /*4e86*/ 	.short	(.L_3399 - .L_3398)
	.align		4
.L_3398:
        /*4e88*/ 	.word	index@(_ZN4vllm25paged_attention_v2_kernelIthLi192ELi32ELi128ELNS_18Fp8KVCacheDataTypeE1ELb0ELi512EEEvPfS2_PT_PKS3_PKT0_S9_ifPKiSB_iPKfiiiSD_SD_iiiii)
        /*4e8c*/ 	.word	0x00000000


	//----- nvinfo : EIATTR_MIN_STACK_SIZE
	.align		4
.L_3399:
        /*4e90*/ 	.byte	0x04, 0x12
        /*4e92*/ 	.short	(.L_3401 - .L_3400)
	.align		4
.L_3400:
        /*4e94*/ 	.word	index@(_ZN4vllm25paged_attention_v2_kernelIthLi128ELi32ELi128ELNS_18Fp8KVCacheDataTypeE1ELb0ELi512EEEvPfS2_PT_PKS3_PKT0_S9_ifPKiSB_iPKfiiiSD_SD_iiiii)
        /*4e98*/ 	.word	0x00000000


	//----- nvinfo : EIATTR_MIN_STACK_SIZE
	.align		4
.L_3401:
        /*4e9c*/ 	.byte	0x04, 0x12
        /*4e9e*/ 	.short	(.L_3403 - .L_3402)
	.align		4
.L_3402:
        /*4ea0*/ 	.word	index@(_ZN4vllm25paged_attention_v2_kernelIthLi120ELi32ELi128ELNS_18Fp8KVCacheDataTypeE1ELb0ELi512EEEvPfS2_PT_PKS3_PKT0_S9_ifPKiSB_iPKfiiiSD_SD_iiiii)
        /*4ea4*/ 	.word	0x00000000


	//----- nvinfo : EIATTR_MIN_STACK_SIZE
	.align		4
.L_3403:
        /*4ea8*/ 	.byte	0x04, 0x12
        /*4eaa*/ 	.short	(.L_3405 - .L_3404)
	.align		4
.L_3404:
        /*4eac*/ 	.word	index@(_ZN4vllm25paged_attention_v2_kernelIthLi112ELi32ELi128ELNS_18Fp8KVCacheDataTypeE1ELb0ELi512EEEvPfS2_PT_PKS3_PKT0_S9_ifPKiSB_iPKfiiiSD_SD_iiiii)
        /*4eb0*/ 	.word	0x00000000


	//----- nvinfo : EIATTR_MIN_STACK_SIZE
	.align		4
.L_3405:
        /*4eb4*/ 	.byte	0x04, 0x12
        /*4eb6*/ 	.short	(.L_3407 - .L_3406)
	.align		4
.L_3406:
        /*4eb8*/ 	.word	index@(_ZN4vllm25paged_attention_v2_kernelIthLi96ELi32ELi128ELNS_18Fp8KVCacheDataTypeE1ELb0ELi512EEEvPfS2_PT_PKS3_PKT0_S9_ifPKiSB_iPKfiiiSD_SD_iiiii)
        /*4ebc*/ 	.word	0x00000000


	//----- nvinfo : EIATTR_MIN_STACK_SIZE
	.align		4
.L_3407:
        /*4ec0*/ 	.byte	0x04, 0x12
        /*4ec2*/ 	.short	(.L_3409 - .L_3408)
	.align		4
.L_3408:
        /*4ec4*/ 	.word	index@(_ZN4vllm25paged_attention_v2_kernelIthLi80ELi32ELi128ELNS_18Fp8KVCacheDataTypeE1ELb0ELi512EEEvPfS2_PT_PKS3_PKT0_S9_ifPKiSB_iPKfiiiSD_SD_iiiii)
        /*4ec8*/ 	.word	0x00000000


	//----- nvinfo : EIATTR_MIN_STACK_SIZE
	.align		4
.L_3409:
        /*4ecc*/ 	.byte	0x04, 0x12
        /*4ece*/ 	.short	(.L_3411 - .L_3410)
	.align		4
.L_3410:
        /*4ed0*/ 	.word	index@(_ZN4vllm25paged_attention_v2_kernelIthLi64ELi32ELi128ELNS_18Fp8KVCacheDataTypeE1ELb0ELi512EEEvPfS2_PT_PKS3_PKT0_S9_ifPKiSB_iPKfiiiSD_SD_iiiii)
        /*4ed4*/ 	.word	0x00000000


	//----- nvinfo : EIATTR_MIN_STACK_SIZE
	.align		4
.L_3411:
        /*4ed8*/ 	.byte	0x04, 0x12
        /*4eda*/ 	.short	(.L_3413 - .L_3412)
	.align		4
.L_3412:
        /*4edc*/ 	.word	index@(_ZN4vllm25paged_attention_v2_kernelIthLi32ELi32ELi128ELNS_18Fp8KVCacheDataTypeE1ELb0ELi512EEEvPfS2_PT_PKS3_PKT0_S9_ifPKiSB_iPKfiiiSD_SD_iiiii)
        /*4ee0*/ 	.word	0x00000000


	//----- nvinfo : EIATTR_MIN_STACK_SIZE
	.align		4
.L_3413:
        /*4ee4*/ 	.byte	0x04, 0x12
        /*4ee6*/ 	.short	(.L_3415 - .L_3414)
	.align		4
.L_3414:
        /*4ee8*/ 	.word	index@(_ZN4vllm25paged_attention_v2_kernelIthLi256ELi32ELi128ELNS_18Fp8KVCacheDataTypeE1ELb1ELi512EEEvPfS2_PT_PKS3_PKT0_S9_ifPKiSB_iPKfiiiSD_SD_iiiii)
        /*4eec*/ 	.word	0x00000000


	//----- nvinfo : EIATTR_MIN_STACK_SIZE
	.align		4
.L_3415:
        /*4ef0*/ 	.byte	0x04, 0x12
        /*4ef2*/ 	.short	(.L_3417 - .L_3416)
	.align		4
.L_3416:
        /*4ef4*/ 	.word	index@(_ZN4vllm25paged_attention_v2_kernelIthLi192ELi32ELi128ELNS_18Fp8KVCacheDataTypeE1ELb1ELi512EEEvPfS2_PT_PKS3_PKT0_S9_ifPKiSB_iPKfiiiSD_SD_iiiii)
        /*4ef8*/ 	.word	0x00000000


	//----- nvinfo : EIATTR_MIN_STACK_SIZE
	.align		4
.L_3417:
        /*4efc*/ 	.byte	0x04, 0x12
        /*4efe*/ 	.short	(.L_3419 - .L_3418)
	.align		4
.L_3418:
        /*4f00*/ 	.word	index@(_ZN4vllm25paged_attention_v2_kernelIthLi128ELi32ELi128ELNS_18Fp8KVCacheDataTypeE1ELb1ELi512EEEvPfS2_PT_PKS3_PKT0_S9_ifPKiSB_iPKfiiiSD_SD_iiiii)
        /*4f04*/ 	.word	0x00000000


	//----- nvinfo : EIATTR_MIN_STACK_SIZE
	.align		4
.L_3419:
        /*4f08*/ 	.byte	0x04, 0x12
        /*4f0a*/ 	.short	(.L_3421 - .L_3420)
	.align		4
.L_3420:
        /*4f0c*/ 	.word	index@(_ZN4vllm25paged_attention_v2_kernelIthLi120ELi32ELi128ELNS_18Fp8KVCacheDataTypeE1ELb1ELi512EEEvPfS2_PT_PKS3_PKT0_S9_ifPKiSB_iPKfiiiSD_SD_iiiii)
        /*4f10*/ 	.word	0x00000000


	//----- nvinfo : EIATTR_MIN_STACK_SIZE
	.align		4
.L_3421:
        /*4f14*/ 	.byte	0x04, 0x12
        /*4f16*/ 	.short	(.L_3423 - .L_3422)
	.align		4
.L_3422:
        /*4f18*/ 	.word	index@(_ZN4vllm25paged_attention_v2_kernelIthLi112ELi32ELi128ELNS_18Fp8KVCacheDataTypeE1ELb1ELi512EEEvPfS2_PT_PKS3_PKT0_S9_ifPKiSB_iPKfiiiSD_SD_iiiii)
        /*4f1c*/ 	.word	0x00000000


	//----- nvinfo : EIATTR_MIN_STACK_SIZE
	.align		4
.L_3423:
        /*4f20*/ 	.byte	0x04, 0x12
        /*4f22*/ 	.short	(.L_3425 - .L_3424)
	.align		4
.L_3424:
        /*4f24*/ 	.word	index@(_ZN4vllm25paged_attention_v2_kernelIthLi96ELi32ELi128ELNS_18Fp8KVCacheDataTypeE1ELb1ELi512EEEvPfS2_PT_PKS3_PKT0_S9_ifPKiSB_iPKfiiiSD_SD_iiiii)
        /*4f28*/ 	.word	0x00000000


	//----- nvinfo : EIATTR_MIN_STACK_SIZE
	.align		4
.L_3425:
        /*4f2c*/ 	.byte	0x04, 0x12
        /*4f2e*/ 	.short	(.L_3427 - .L_3426)
	.align		4
.L_3426:
        /*4f30*/ 	.word	index@(_ZN4vllm25paged_attention_v2_kernelIthLi80ELi32ELi128ELNS_18Fp8KVCacheDataTypeE1ELb1ELi512EEEvPfS2_PT_PKS3_PKT0_S9_ifPKiSB_iPKfiiiSD_SD_iiiii)
        /*4f34*/ 	.word	0x00000000


	//----- nvinfo : EIATTR_MIN_STACK_SIZE
	.align		4
.L_3427:
        /*4f38*/ 	.byte	0x04, 0x12
        /*4f3a*/ 	.short	(.L_3429 - .L_3428)
	.align		4
.L_3428:
        /*4f3c*/ 	.word	index@(_ZN4vllm25paged_attention_v2_kernelIthLi64ELi32ELi128ELNS_18Fp8KVCacheDataTypeE1ELb1ELi512EEEvPfS2_PT_PKS3_PKT0_S9_ifPKiSB_iPKfiiiSD_SD_iiiii)
        /*4f40*/ 	.word	0x00000000


	//----- nvinfo : EIATTR_MIN_STACK_SIZE
	.align		4
.L_3429:
        /*4f44*/ 	.byte	0x04, 0x12
        /*4f46*/ 	.short	(.L_3431 - .L_3430)
	.align		4
.L_3430:
        /*4f48*/ 	.word	index@(_ZN4vllm25paged_attention_v2_kernelIthLi32ELi32ELi128ELNS_18Fp8KVCacheDataTypeE1ELb1ELi512EEEvPfS2_PT_PKS3_PKT0_S9_ifPKiSB_iPKfiiiSD_SD_iiiii)
        /*4f4c*/ 	.word	0x00000000


	//----- nvinfo : EIATTR_MIN_STACK_SIZE
	.align		4
.L_3431:
        /*4f50*/ 	.byte	0x04, 0x12
        /*4f52*/ 	.short	(.L_3433 - .L_3432)
	.align		4
.L_3432:
        /*4f54*/ 	.word	index@(_ZN4vllm25paged_attention_v2_kernelIthLi256ELi16ELi128ELNS_18Fp8KVCacheDataTypeE1ELb0ELi512EEEvPfS2_PT_PKS3_PKT0_S9_ifPKiSB_iPKfiiiSD_SD_iiiii)
        /*4f58*/ 	.word	0x00000000


	//----- nvinfo : EIATTR_MIN_STACK_SIZE
	.align		4
.L_3433:
        /*4f5c*/ 	.byte	0x04, 0x12
        /*4f5e*/ 	.short	(.L_3435 - .L_3434)
	.align		4
.L_3434:
        /*4f60*/ 	.word	index@(_ZN4vllm25paged_attention_v2_kernelIthLi192ELi16ELi128ELNS_18Fp8KVCacheDataTypeE1ELb0ELi512EEEvPfS2_PT_PKS3_PKT0_S9_ifPKiSB_iPKfiiiSD_SD_iiiii)
        /*4f64*/ 	.word	0x00000000


	//----- nvinfo : EIATTR_MIN_STACK_SIZE
	.align		4
.L_3435:
        /*4f68*/ 	.byte	0x04, 0x12
        /*4f6a*/ 	.short	(.L_3437 - .L_3436)
	.align		4
.L_3436:
        /*4f6c*/ 	.word	index@(_ZN4vllm25paged_attention_v2_kernelIthLi128ELi16ELi128ELNS_18Fp8KVCacheDataTypeE1ELb0ELi512EEEvPfS2_PT_PKS3_PKT0_S9_ifPKiSB_iPKfiiiSD_SD_iiiii)
        /*4f70*/ 	.word	0x00000000


	//----- nvinfo : EIATTR_MIN_STACK_SIZE
	.align		4
.L_3437:
        /*4f74*/ 	.byte	0x04, 0x12
        /*4f76*/ 	.short	(.L_3439 - .L_3438)
	.align		4
.L_3438:
        /*4f78*/ 	.word	index@(_ZN4vllm25paged_attention_v2_kernelIthLi120ELi16ELi128ELNS_18Fp8KVCacheDataTypeE1ELb0ELi512EEEvPfS2_PT_PKS3_PKT0_S9_ifPKiSB_iPKfiiiSD_SD_iiiii)
        /*4f7c*/ 	.word	0x00000000


	//----- nvinfo : EIATTR_MIN_STACK_SIZE
	.align		4
.L_3439:
        /*4f80*/ 	.byte	0x04, 0x12
        /*4f82*/ 	.short	(.L_3441 - .L_3440)
	.align		4
.L_3440:
        /*4f84*/ 	.word	index@(_ZN4vllm25paged_attention_v2_kernelIthLi112ELi16ELi128ELNS_18Fp8KVCacheDataTypeE1ELb0ELi512EEEvPfS2_PT_PKS3_PKT0_S9_ifPKiSB_iPKfiiiSD_SD_iiiii)
        /*4f88*/ 	.word	0x00000000


	//----- nvinfo : EIATTR_MIN_STACK_SIZE
	.align		4
.L_3441:
        /*4f8c*/ 	.byte	0x04, 0x12
        /*4f8e*/ 	.short	(.L_3443 - .L_3442)
	.align		4
.L_3442:
        /*4f90*/ 	.word	index@(_ZN4vllm25paged_attention_v2_kernelIthLi96ELi16ELi128ELNS_18Fp8KVCacheDataTypeE1ELb0ELi512EEEvPfS2_PT_PKS3_PKT0_S9_ifPKiSB_iPKfiiiSD_SD_iiiii)
        /*4f94*/ 	.word	0x00000000


	//----- nvinfo : EIATTR_MIN_STACK_SIZE
	.align		4
.L_3443:
        /*4f98*/ 	.byte	0x04, 0x12
        /*4f9a*/ 	.short	(.L_3445 - .L_3444)
	.align		4
.L_3444:
        /*4f9c*/ 	.word	index@(_ZN4vllm25paged_attention_v2_kernelIthLi80ELi16ELi128ELNS_18Fp8KVCacheDataTypeE1ELb0ELi512EEEvPfS2_PT_PKS3_PKT0_S9_ifPKiSB_iPKfiiiSD_SD_iiiii)
        /*4fa0*/ 	.word	0x00000000


	//----- nvinfo : EIATTR_MIN_STACK_SIZE
	.align		4
.L_3445:
        /*4fa4*/ 	.byte	0x04, 0x12
        /*4fa6*/ 	.short	(.L_3447 - .L_3446)
	.align		4
.L_3446:
        /*4fa8*/ 	.word	index@(_ZN4vllm25paged_attention_v2_kernelIthLi64ELi16ELi128ELNS_18Fp8KVCacheDataTypeE1ELb0ELi512EEEvPfS2_PT_PKS3_PKT0_S9_ifPKiSB_iPKfiiiSD_SD_iiiii)
        /*4fac*/ 	.word	0x00000000


	//----- nvinfo : EIATTR_MIN_STACK_SIZE
	.align		4
.L_3447:
        /*4fb0*/ 	.byte	0x04, 0x12
        /*4fb2*/ 	.short	(.L_3449 - .L_3448)
	.align		4
.L_3448:
        /*4fb4*/ 	.word	index@(_ZN4vllm25paged_attention_v2_kernelIthLi32ELi16ELi128ELNS_18Fp8KVCacheDataTypeE1ELb0ELi512EEEvPfS2_PT_PKS3_PKT0_S9_ifPKiSB_iPKfiiiSD_SD_iiiii)
        /*4fb8*/ 	.word	0x00000000


	//----- nvinfo : EIATTR_MIN_STACK_SIZE
	.align		4
.L_3449:
        /*4fbc*/ 	.byte	0x04, 0x12
        /*4fbe*/ 	.short	(.L_3451 - .L_3450)
	.align		4
.L_3450:
        /*4fc0*/ 	.word	index@(_ZN4vllm25paged_attention_v2_kernelIthLi256ELi16ELi128ELNS_18Fp8KVCacheDataTypeE1ELb1ELi512EEEvPfS2_PT_PKS3_PKT0_S9_ifPKiSB_iPKfiiiSD_SD_iiiii)
        /*4fc4*/ 	.word	0x00000000


	//----- nvinfo : EIATTR_MIN_STACK_SIZE
	.align		4
.L_3451:
        /*4fc8*/ 	.byte	0x04, 0x12
        /*4fca*/ 	.short	(.L_3453 - .L_3452)
	.align		4
.L_3452:
        /*4fcc*/ 	.word	index@(_ZN4vllm25paged_attention_v2_kernelIthLi192ELi16ELi128ELNS_18Fp8KVCacheDataTypeE1ELb1ELi512EEEvPfS2_PT_PKS3_PKT0_S9_ifPKiSB_iPKfiiiSD_SD_iiiii)
        /*4fd0*/ 	.word	0x00000000


	//----- nvinfo : EIATTR_MIN_STACK_SIZE
	.align		4
.L_3453:
        /*4fd4*/ 	.byte	0x04, 0x12
        /*4fd6*/ 	.short	(.L_3455 - .L_3454)
	.align		4
.L_3454:
        /*4fd8*/ 	.word	index@(_ZN4vllm25paged_attention_v2_kernelIthLi128ELi16ELi128ELNS_18Fp8KVCacheDataTypeE1ELb1ELi512EEEvPfS2_PT_PKS3_PKT0_S9_ifPKiSB_iPKfiiiSD_SD_iiiii)
        /*4fdc*/ 	.word	0x00000000


	//----- nvinfo : EIATTR_MIN_STACK_SIZE
	.align		4
.L_3455:
        /*4fe0*/ 	.byte	0x04, 0x12
        /*4fe2*/ 	.short	(.L_3457 - .L_3456)
	.align		4
.L_3456:
        /*4fe4*/ 	.word	index@(_ZN4vllm25paged_attention_v2_kernelIthLi120ELi16ELi128ELNS_18Fp8KVCacheDataTypeE1ELb1ELi512EEEvPfS2_PT_PKS3_PKT0_S9_ifPKiSB_iPKfiiiSD_SD_iiiii)
        /*4fe8*/ 	.word	0x00000000


	//----- nvinfo : EIATTR_MIN_STACK_SIZE
	.align		4
.L_3457:
        /*4fec*/ 	.byte	0x04, 0x12
        /*4fee*/ 	.short	(.L_3459 - .L_3458)
	.align		4
.L_3458:
        /*4ff0*/ 	.word	index@(_ZN4vllm25paged_attention_v2_kernelIthLi112ELi16ELi128ELNS_18Fp8KVCacheDataTypeE1ELb1ELi512EEEvPfS2_PT_PKS3_PKT0_S9_ifPKiSB_iPKfiiiSD_SD_iiiii)
        /*4ff4*/ 	.word	0x00000000


	//----- nvinfo : EIATTR_MIN_STACK_SIZE
	.align		4
.L_3459:
        /*4ff8*/ 	.byte	0x04, 0x12
        /*4ffa*/ 	.short	(.L_3461 - .L_3460)
	.align		4
.L_3460:
        /*4ffc*/ 	.word	index@(_ZN4vllm25paged_attention_v2_kernelIthLi96ELi16ELi128ELNS_18Fp8KVCacheDataTypeE1ELb1ELi512EEEvPfS2_PT_PKS3_PKT0_S9_ifPKiSB_iPKfiiiSD_SD_iiiii)
        /*5000*/ 	.word	0x00000000


	//----- nvinfo : EIATTR_MIN_STACK_SIZE
	.align		4
.L_3461:
        /*5004*/ 	.byte	0x04, 0x12
        /*5006*/ 	.short	(.L_3463 - .L_3462)
	.align		4
.L_3462:
        /*5008*/ 	.word	index@(_ZN4vllm25paged_attention_v2_kernelIthLi80ELi16ELi128ELNS_18Fp8KVCacheDataTypeE1ELb1ELi512EEEvPfS2_PT_PKS3_PKT0_S9_ifPKiSB_iPKfiiiSD_SD_iiiii)
        /*500c*/ 	.word	0x00000000


	//----- nvinfo : EIATTR_MIN_STACK_SIZE
	.align		4
.L_3463:
        /*5010*/ 	.byte	0x04, 0x12
        /*5012*/ 	.short	(.L_3465 - .L_3464)
	.align		4
.L_3464:
        /*5014*/ 	.word	index@(_ZN4vllm25paged_attention_v2_kernelIthLi64ELi16ELi128ELNS_18Fp8KVCacheDataTypeE1ELb1ELi512EEEvPfS2_PT_PKS3_PKT0_S9_ifPKiSB_iPKfiiiSD_SD_iiiii)
        /*5018*/ 	.word	0x00000000


	//----- nvinfo : EIATTR_MIN_STACK_SIZE
	.align		4
.L_3465:
        /*501c*/ 	.byte	0x04, 0x12
        /*501e*/ 	.short	(.L_3467 - .L_3466)
	.align		4
.L_3466:
        /*5020*/ 	.word	index@(_ZN4vllm25paged_attention_v2_kernelIthLi32ELi16ELi128ELNS_18Fp8KVCacheDataTypeE1ELb1ELi512EEEvPfS2_PT_PKS3_PKT0_S9_ifPKiSB_iPKfiiiSD_SD_iiiii)
        /*5024*/ 	.word	0x00000000


	//----- nvinfo : EIATTR_MIN_STACK_SIZE
	.align		4
.L_3467:
        /*5028*/ 	.byte	0x04, 0x12
        /*502a*/ 	.short	(.L_3469 - .L_3468)
	.align		4
.L_3468:
        /*502c*/ 	.word	index@(_ZN4vllm25paged_attention_v2_kernelIthLi256ELi8ELi128ELNS_18Fp8KVCacheDataTypeE1ELb0ELi512EEEvPfS2_PT_PKS3_PKT0_S9_ifPKiSB_iPKfiiiSD_SD_iiiii)
        /*5030*/ 	.word	0x00000000


	//----- nvinfo : EIATTR_MIN_STACK_SIZE
	.align		4
.L_3469:
        /*5034*/ 	.byte	0x04, 0x12
        /*5036*/ 	.short	(.L_3471 - .L_3470)
	.align		4
.L_3470:
        /*5038*/ 	.word	index@(_ZN4vllm25paged_attention_v2_kernelIthLi192ELi8ELi128ELNS_18Fp8KVCacheDataTypeE1ELb0ELi512EEEvPfS2_PT_PKS3_PKT0_S9_ifPKiSB_iPKfiiiSD_SD_iiiii)
        /*503c*/ 	.word	0x00000000


	//----- nvinfo : EIATTR_MIN_STACK_SIZE
	.align		4
.L_3471:
        /*5040*/ 	.byte	0x04, 0x12
        /*5042*/ 	.short	(.L_3473 - .L_3472)
	.align		4
.L_3472:
        /*5044*/ 	.word	index@(_ZN4vllm25paged_attention_v2_kernelIthLi128ELi8ELi128ELNS_18Fp8KVCacheDataTypeE1ELb0ELi512EEEvPfS2_PT_PKS3_PKT0_S9_ifPKiSB_iPKfiiiSD_SD_iiiii)
        /*5048*/ 	.word	0x00000000


	//----- nvinfo : EIATTR_MIN_STACK_SIZE
	.align		4
.L_3473:
        /*504c*/ 	.byte	0x04, 0x12
        /*504e*/ 	.short	(.L_3475 - .L_3474)
	.align		4
.L_3474:
        /*5050*/ 	.word	index@(_ZN4vllm25paged_attention_v2_kernelIthLi120ELi8ELi128ELNS_18Fp8KVCacheDataTypeE1ELb0ELi512EEEvPfS2_PT_PKS3_PKT0_S9_ifPKiSB_iPKfiiiSD_SD_iiiii)
        /*5054*/ 	.word	0x00000000


	//----- nvinfo : EIATTR_MIN_STACK_SIZE
	.align		4
.L_3475:
        /*5058*/ 	.byte	0x04, 0x12
        /*505a*/ 	.short	(.L_3477 - .L_3476)
	.align		4
.L_3476:
        /*505c*/ 	.word	index@(_ZN4vllm25paged_attention_v2_kernelIthLi112ELi8ELi128ELNS_18Fp8KVCacheDataTypeE1ELb0ELi512EEEvPfS2_PT_PKS3_PKT0_S9_ifPKiSB_iPKfiiiSD_SD_iiiii)
        /*5060*/ 	.word	0x00000000


	//----- nvinfo : EIATTR_MIN_STACK_SIZE
	.align		4
.L_3477:
        /*5064*/ 	.byte	0x04, 0x12
        /*5066*/ 	.short	(.L_3479 - .L_3478)
	.align		4
.L_3478:
        /*5068*/ 	.word	index@(_ZN4vllm25paged_attention_v2_kernelIthLi96ELi8ELi128ELNS_18Fp8KVCacheDataTypeE1ELb0ELi512EEEvPfS2_PT_PKS3_PKT0_S9_ifPKiSB_iPKfiiiSD_SD_iiiii)
        /*506c*/ 	.word	0x00000000


	//----- nvinfo : EIATTR_MIN_STACK_SIZE
	.align		4
.L_3479:
        /*5070*/ 	.byte	0x04, 0x12
        /*5072*/ 	.short	(.L_3481 - .L_3480)
	.align		4
.L_3480:
        /*5074*/ 	.word	index@(_ZN4vllm25paged_attention_v2_kernelIthLi80ELi8ELi128ELNS_18Fp8KVCacheDataTypeE1ELb0ELi512EEEvPfS2_PT_PKS3_PKT0_S9_ifPKiSB_iPKfiiiSD_SD_iiiii)
        /*5078*/ 	.word	0x00000000


	//----- nvinfo : EIATTR_MIN_STACK_SIZE
	.align		4
.L_3481:
        /*507c*/ 	.byte	0x04, 0x12
        /*507e*/ 	.short	(.L_3483 - .L_3482)
	.align		4
.L_3482:
        /*5080*/ 	.word	index@(_ZN4vllm25paged_attention_v2_kernelIthLi64ELi8ELi128ELNS_18Fp8KVCacheDataTypeE1ELb0ELi512EEEvPfS2_PT_PKS3_PKT0_S9_ifPKiSB_iPKfiiiSD_SD_iiiii)
        /*5084*/ 	.word	0x00000000


	//----- nvinfo : EIATTR_MIN_STACK_SIZE
	.align		4
.L_3483:
        /*5088*/ 	.byte	0x04, 0x12
        /*508a*/ 	.short	(.L_3485 - .L_3484)
	.align		4
.L_3484:
        /*508c*/ 	.word	index@(_ZN4vllm25paged_attention_v2_kernelIthLi32ELi8ELi128ELNS_18Fp8KVCacheDataTypeE1ELb0ELi512EEEvPfS2_PT_PKS3_PKT0_S9_ifPKiSB_iPKfiiiSD_SD_iiiii)
        /*5090*/ 	.word	0x00000000


	//----- nvinfo : EIATTR_MIN_STACK_SIZE
	.align		4
.L_3485:
        /*5094*/ 	.byte	0x04, 0x12
        /*5096*/ 	.short	(.L_3487 - .L_3486)
	.align		4
.L_3486:
        /*5098*/ 	.word	index@(_ZN4vllm25paged_attention_v2_kernelIthLi256ELi8ELi128ELNS_18Fp8KVCacheDataTypeE1ELb1ELi512EEEvPfS2_PT_PKS3_PKT0_S9_ifPKiSB_iPKfiiiSD_SD_iiiii)
        /*509c*/ 	.word	0x00000000


	//----- nvinfo : EIATTR_MIN_STACK_SIZE
	.align		4
.L_3487:
        /*50a0*/ 	.byte	0x04, 0x12
        /*50a2*/ 	.short	(.L_3489 - .L_3488)
	.align		4
.L_3488:
        /*50a4*/ 	.word	index@(_ZN4vllm25paged_attention_v2_kernelIthLi192ELi8ELi128ELNS_18Fp8KVCacheDataTypeE1ELb1ELi512EEEvPfS2_PT_PKS3_PKT0_S9_ifPKiSB_iPKfiiiSD_SD_iiiii)
        /*50a8*/ 	.word	0x00000000


	//----- nvinfo : EIATTR_MIN_STACK_SIZE
	.align		4
.L_3489:
        /*50ac*/ 	.byte	0x04, 0x12
        /*50ae*/ 	.short	(.L_3491 - .L_3490)
	.align		4
.L_3490:
        /*50b0*/ 	.word	index@(_ZN4vllm25paged_attention_v2_kernelIthLi128ELi8ELi128ELNS_18Fp8KVCacheDataTypeE1ELb1ELi512EEEvPfS2_PT_PKS3_PKT0_S9_ifPKiSB_iPKfiiiSD_SD_iiiii)
        /*50b4*/ 	.word	0x00000000


	//----- nvinfo : EIATTR_MIN_STACK_SIZE
	.align		4
.L_3491:
        /*50b8*/ 	.byte	0x04, 0x12
        /*50ba*/ 	.short	(.L_3493 - .L_3492)
	.align		4
.L_3492:
        /*50bc*/ 	.word	index@(_ZN4vllm25paged_attention_v2_kernelIthLi120ELi8ELi128ELNS_18Fp8KVCacheDataTypeE1ELb1ELi512EEEvPfS2_PT_PKS3_PKT0_S9_ifPKiSB_iPKfiiiSD_SD_iiiii)
        /*50c0*/ 	.word	0x00000000


	//----- nvinfo : EIATTR_MIN_STACK_SIZE
	.align		4
.L_3493:
        /*50c4*/ 	.byte	0x04, 0x12
        /*50c6*/ 	.short	(.L_3495 - .L_3494)
	.align		4
.L_3494:
        /*50c8*/ 	.word	index@(_ZN4vllm25paged_attention_v2_kernelIthLi112ELi8ELi128ELNS_18Fp8KVCacheDataTypeE1ELb1ELi512EEEvPfS2_PT_PKS3_PKT0_S9_ifPKiSB_iPKfiiiSD_SD_iiiii)
        /*50cc*/ 	.word	0x00000000


	//----- nvinfo : EIATTR_MIN_STACK_SIZE
	.align		4
.L_3495:
        /*50d0*/ 	.byte	0x04, 0x12
        /*50d2*/ 	.short	(.L_3497 - .L_3496)
	.align		4
.L_3496:
        /*50d4*/ 	.word	index@(_ZN4vllm25paged_attention_v2_kernelIthLi96ELi8ELi128ELNS_18Fp8KVCacheDataTypeE1ELb1ELi512EEEvPfS2_PT_PKS3_PKT0_S9_ifPKiSB_iPKfiiiSD_SD_iiiii)
        /*50d8*/ 	.word	0x00000000


	//----- nvinfo : EIATTR_MIN_STACK_SIZE
	.align		4
.L_3497:
        /*50dc*/ 	.byte	0x04, 0x12
        /*50de*/ 	.short	(.L_3499 - .L_3498)
	.align		4
.L_3498:
        /*50e0*/ 	.word	index@(_ZN4vllm25paged_attention_v2_kernelIthLi80ELi8ELi128ELNS_18Fp8KVCacheDataTypeE1ELb1ELi512EEEvPfS2_PT_PKS3_PKT0_S9_ifPKiSB_iPKfiiiSD_SD_iiiii)
        /*50e4*/ 	.word	0x00000000


	//----- nvinfo : EIATTR_MIN_STACK_SIZE
	.align		4
.L_3499:
        /*50e8*/ 	.byte	0x04, 0x12
        /*50ea*/ 	.short	(.L_3501 - .L_3500)
	.align		4
.L_3500:
        /*50ec*/ 	.word	index@(_ZN4vllm25paged_attention_v2_kernelIthLi64ELi8ELi128ELNS_18Fp8KVCacheDataTypeE1ELb1ELi512EEEvPfS2_PT_PKS3_PKT0_S9_ifPKiSB_iPKfiiiSD_SD_iiiii)
        /*50f0*/ 	.word	0x00000000


	//----- nvinfo : EIATTR_MIN_STACK_SIZE
	.align		4
.L_3501:
        /*50f4*/ 	.byte	0x04, 0x12
        /*50f6*/ 	.short	(.L_3503 - .L_3502)
	.align		4
.L_3502:
        /*50f8*/ 	.word	index@(_ZN4vllm25paged_attention_v2_kernelIthLi32ELi8ELi128ELNS_18Fp8KVCacheDataTypeE1ELb1ELi512EEEvPfS2_PT_PKS3_PKT0_S9_ifPKiSB_iPKfiiiSD_SD_iiiii)
        /*50fc*/ 	.word	0x00000000


	//----- nvinfo : EIATTR_MIN_STACK_SIZE
	.align		4
.L_3503:
        /*5100*/ 	.byte	0x04, 0x12
        /*5102*/ 	.short	(.L_3505 - .L_3504)
	.align		4
.L_3504:
        /*5104*/ 	.word	index@(_ZN4vllm25paged_attention_v2_kernelIfhLi256ELi32ELi128ELNS_18Fp8KVCacheDataTypeE1ELb0ELi512EEEvPfS2_PT_PKS3_PKT0_S9_ifPKiSB_iPKfiiiSD_SD_iiiii)
        /*5108*/ 	.word	0x00000000


	//----- nvinfo : EIATTR_MIN_STACK_SIZE
	.align		4
.L_3505:
        /*510c*/ 	.byte	0x04, 0x12
        /*510e*/ 	.short	(.L_3507 - .L_3506)
	.align		4
.L_3506:
        /*5110*/ 	.word	index@(_ZN4vllm25paged_attention_v2_kernelIfhLi192ELi32ELi128ELNS_18Fp8KVCacheDataTypeE1ELb0ELi512EEEvPfS2_PT_PKS3_PKT0_S9_ifPKiSB_iPKfiiiSD_SD_iiiii)
        /*5114*/ 	.word	0x00000000


	//----- nvinfo : EIATTR_MIN_STACK_SIZE
	.align		4
.L_3507:
        /*5118*/ 	.byte	0x04, 0x12
        /*511a*/ 	.short	(.L_3509 - .L_3508)
	.align		4
.L_3508:
        /*511c*/ 	.word	index@(_ZN4vllm25paged_attention_v2_kernelIfhLi128ELi32ELi128ELNS_18Fp8KVCacheDataTypeE1ELb0ELi512EEEvPfS2_PT_PKS3_PKT0_S9_ifPKiSB_iPKfiiiSD_SD_iiiii)
        /*5120*/ 	.word	0x00000000


	//----- nvinfo : EIATTR_MIN_STACK_SIZE
	.align		4
.L_3509:
        /*5124*/ 	.byte	0x04, 0x12
        /*5126*/ 	.short	(.L_3511 - .L_3510)
	.align		4
.L_3510:
        /*5128*/ 	.word	index@(_ZN4vllm25paged_attention_v2_kernelIfhLi120ELi32ELi128ELNS_18Fp8KVCacheDataTypeE1ELb0ELi512EEEvPfS2_PT_PKS3_PKT0_S9_ifPKiSB_iPKfiiiSD_SD_iiiii)
        /*512c*/ 	.word	0x00000000


	//----- nvinfo : EIATTR_MIN_STACK_SIZE
	.align		4
.L_3511:
        /*5130*/ 	.byte	0x04, 0x12
        /*5132*/ 	.short	(.L_3513 - .L_3512)
	.align		4
.L_3512:
        /*5134*/ 	.word	index@(_ZN4vllm25paged_attention_v2_kernelIfhLi112ELi32ELi128ELNS_18Fp8KVCacheDataTypeE1ELb0ELi512EEEvPfS2_PT_PKS3_PKT0_S9_ifPKiSB_iPKfiiiSD_SD_iiiii)
        /*5138*/ 	.word	0x00000000


	//----- nvinfo : EIATTR_MIN_STACK_SIZE
	.align		4
.L_3513:
        /*513c*/ 	.byte	0x04, 0x12
        /*513e*/ 	.short	(.L_3515 - .L_3514)
	.align		4
.L_3514:
        /*5140*/ 	.word	index@(_ZN4vllm25paged_attention_v2_kernelIfhLi96ELi32ELi128ELNS_18Fp8KVCacheDataTypeE1ELb0ELi512EEEvPfS2_PT_PKS3_PKT0_S9_ifPKiSB_iPKfiiiSD_SD_iiiii)
        /*5144*/ 	.word	0x00000000


	//----- nvinfo : EIATTR_MIN_STACK_SIZE
	.align		4
.L_3515:
        /*5148*/ 	.byte	0x04, 0x12
        /*514a*/ 	.short	(.L_3517 - .L_3516)
	.align		4
.L_3516:
        /*514c*/ 	.word	index@(_ZN4vllm25paged_attention_v2_kernelIfhLi80ELi32ELi128ELNS_18Fp8KVCacheDataTypeE1ELb0ELi512EEEvPfS2_PT_PKS3_PKT0_S9_ifPKiSB_iPKfiiiSD_SD_iiiii)
        /*5150*/ 	.word	0x00000000


	//----- nvinfo : EIATTR_MIN_STACK_SIZE
	.align		4
.L_3517:
        /*5154*/ 	.byte	0x04, 0x12
        /*5156*/ 	.short	(.L_3519 - .L_3518)
	.align		4
.L_3518:
        /*5158*/ 	.word	index@(_ZN4vllm25paged_attention_v2_kernelIfhLi64ELi32ELi128ELNS_18Fp8KVCacheDataTypeE1ELb0ELi512EEEvPfS2_PT_PKS3_PKT0_S9_ifPKiSB_iPKfiiiSD_SD_iiiii)
        /*515c*/ 	.word	0x00000000


	//----- nvinfo : EIATTR_MIN_STACK_SIZE
	.align		4
.L_3519:
        /*5160*/ 	.byte	0x04, 0x12
        /*5162*/ 	.short	(.L_3521 - .L_3520)
	.align		4
.L_3520:
        /*5164*/ 	.word	index@(_ZN4vllm25paged_attention_v2_kernelIfhLi32ELi32ELi128ELNS_18Fp8KVCacheDataTypeE1ELb0ELi512EEEvPfS2_PT_PKS3_PKT0_S9_ifPKiSB_iPKfiiiSD_SD_iiiii)
        /*5168*/ 	.word	0x00000000


	//----- nvinfo : EIATTR_MIN_STACK_SIZE
	.align		4
.L_3521:
        /*516c*/ 	.byte	0x04, 0x12
        /*516e*/ 	.short	(.L_3523 - .L_3522)
	.align		4
.L_3522:
        /*5170*/ 	.word	index@(_ZN4vllm25paged_attention_v2_kernelIfhLi256ELi32ELi128ELNS_18Fp8KVCacheDataTypeE1ELb1ELi512EEEvPfS2_PT_PKS3_PKT0_S9_ifPKiSB_iPKfiiiSD_SD_iiiii)
        /*5174*/ 	.word	0x00000000


	//----- nvinfo : EIATTR_MIN_STACK_SIZE
	.align		4
.L_3523:
        /*5178*/ 	.byte	0x04, 0x12
        /*517a*/ 	.short	(.L_3525 - .L_3524)
	.align		4
.L_3524:
        /*517c*/ 	.word	index@(_ZN4vllm25paged_attention_v2_kernelIfhLi192ELi32ELi128ELNS_18Fp8KVCacheDataTypeE1ELb1ELi512EEEvPfS2_PT_PKS3_PKT0_S9_ifPKiSB_iPKfiiiSD_SD_iiiii)
        /*5180*/ 	.word	0x00000000


	//----- nvinfo : EIATTR_MIN_STACK_SIZE
	.align		4
.L_3525:
        /*5184*/ 	.byte	0x04, 0x12
        /*5186*/ 	.short	(.L_3527 - .L_3526)
	.align		4
.L_3526:
        /*5188*/ 	.word	index@(_ZN4vllm25paged_attention_v2_kernelIfhLi128ELi32ELi128ELNS_18Fp8KVCacheDataTypeE1ELb1ELi512EEEvPfS2_PT_PKS3_PKT0_S9_ifPKiSB_iPKfiiiSD_SD_iiiii)
        /*518c*/ 	.word	0x00000000


	//----- nvinfo : EIATTR_MIN_STACK_SIZE
	.align		4
.L_3527:
        /*5190*/ 	.byte	0x04, 0x12
        /*5192*/ 	.short	(.L_3529 - .L_3528)
	.align		4
.L_3528:
        /*5194*/ 	.word	index@(_ZN4vllm25paged_attention_v2_kernelIfhLi120ELi32ELi128ELNS_18Fp8KVCacheDataTypeE1ELb1ELi512EEEvPfS2_PT_PKS3_PKT0_S9_ifPKiSB_iPKfiiiSD_SD_iiiii)
        /*5198*/ 	.word	0x00000000


	//----- nvinfo : EIATTR_MIN_STACK_SIZE
	.align		4
.L_3529:
        /*519c*/ 	.byte	0x04, 0x12
        /*519e*/ 	.short	(.L_3531 - .L_3530)
	.align		4
.L_3530:
        /*51a0*/ 	.word	index@(_ZN4vllm25paged_attention_v2_kernelIfhLi112ELi32ELi128ELNS_18Fp8KVCacheDataTypeE1ELb1ELi512EEEvPfS2_PT_PKS3_PKT0_S9_ifPKiSB_iPKfiiiSD_SD_iiiii)
        /*51a4*/ 	.word	0x00000000


	//----- nvinfo : EIATTR_MIN_STACK_SIZE
	.align		4
.L_3531:
        /*51a8*/ 	.byte	0x04, 0x12
        /*51aa*/ 	.short	(.L_3533 - .L_3532)
	.align		4
.L_3532:
        /*51ac*/ 	.word	index@(_ZN4vllm25paged_attention_v2_kernelIfhLi96ELi32ELi128ELNS_18Fp8KVCacheDataTypeE1ELb1ELi512EEEvPfS2_PT_PKS3_PKT0_S9_ifPKiSB_iPKfiiiSD_SD_iiiii)
        /*51b0*/ 	.word	0x00000000


	//----- nvinfo : EIATTR_MIN_STACK_SIZE
	.align		4
.L_3533:
        /*51b4*/ 	.byte	0x04, 0x12
        /*51b6*/ 	.short	(.L_3535 - .L_3534)
	.align		4
.L_3534:
        /*51b8*/ 	.word	index@(_ZN4vllm25paged_attention_v2_kernelIfhLi80ELi32ELi128ELNS_18Fp8KVCacheDataTypeE1ELb1ELi512EEEvPfS2_PT_PKS3_PKT0_S9_ifPKiSB_iPKfiiiSD_SD_iiiii)
        /*51bc*/ 	.word	0x00000000


	//----- nvinfo : EIATTR_MIN_STACK_SIZE
	.align		4
.L_3535:
        /*51c0*/ 	.byte	0x04, 0x12
        /*51c2*/ 	.short	(.L_3537 - .L_3536)
	.align		4
.L_3536:
        /*51c4*/ 	.word	index@(_ZN4vllm25paged_attention_v2_kernelIfhLi64ELi32ELi128ELNS_18Fp8KVCacheDataTypeE1ELb1ELi512EEEvPfS2_PT_PKS3_PKT0_S9_ifPKiSB_iPKfiiiSD_SD_iiiii)
        /*51c8*/ 	.word	0x00000000


	//----- nvinfo : EIATTR_MIN_STACK_SIZE
	.align		4
.L_3537:
        /*51cc*/ 	.byte	0x04, 0x12
        /*51ce*/ 	.short	(.L_3539 - .L_3538)
	.align		4
.L_3538:
        /*51d0*/ 	.word	index@(_ZN4vllm25paged_attention_v2_kernelIfhLi32ELi32ELi128ELNS_18Fp8KVCacheDataTypeE1ELb1ELi512EEEvPfS2_PT_PKS3_PKT0_S9_ifPKiSB_iPKfiiiSD_SD_iiiii)
        /*51d4*/ 	.word	0x00000000


	//----- nvinfo : EIATTR_MIN_STACK_SIZE
	.align		4
.L_3539:
        /*51d8*/ 	.byte	0x04, 0x12
        /*51da*/ 	.short	(.L_3541 - .L_3540)
	.align		4
.L_3540:
        /*51dc*/ 	.word	index@(_ZN4vllm25paged_attention_v2_kernelIfhLi256ELi16ELi128ELNS_18Fp8KVCacheDataTypeE1ELb0ELi512EEEvPfS2_PT_PKS3_PKT0_S9_ifPKiSB_iPKfiiiSD_SD_iiiii)
        /*51e0*/ 	.word	0x00000000


	//----- nvinfo : EIATTR_MIN_STACK_SIZE
	.align		4
.L_3541:
        /*51e4*/ 	.byte	0x04, 0x12
        /*51e6*/ 	.short	(.L_3543 - .L_3542)
	.align		4
.L_3542:
        /*51e8*/ 	.word	index@(_ZN4vllm25paged_attention_v2_kernelIfhLi192ELi16ELi128ELNS_18Fp8KVCacheDataTypeE1ELb0ELi512EEEvPfS2_PT_PKS3_PKT0_S9_ifPKiSB_iPKfiiiSD_SD_iiiii)
        /*51ec*/ 	.word	0x00000000


	//----- nvinfo : EIATTR_MIN_STACK_SIZE
	.align		4
.L_3543:
        /*51f0*/ 	.byte	0x04, 0x12
        /*51f2*/ 	.short	(.L_3545 - .L_3544)
	.align		4
.L_3544:
        /*51f4*/ 	.word	index@(_ZN4vllm25paged_attention_v2_kernelIfhLi128ELi16ELi128ELNS_18Fp8KVCacheDataTypeE1ELb0ELi512EEEvPfS2_PT_PKS3_PKT0_S9_ifPKiSB_iPKfiiiSD_SD_iiiii)
        /*51f8*/ 	.word	0x00000000


	//----- nvinfo : EIATTR_MIN_STACK_SIZE
	.align		4
.L_3545:
        /*51fc*/ 	.byte	0x04, 0x12
        /*51fe*/ 	.short	(.L_3547 - .L_3546)
	.align		4
.L_3546:
        /*5200*/ 	.word	index@(_ZN4vllm25paged_attention_v2_kernelIfhLi120ELi16ELi128ELNS_18Fp8KVCacheDataTypeE1ELb0ELi512EEEvPfS2_PT_PKS3_PKT0_S9_ifPKiSB_iPKfiiiSD_SD_iiiii)
        /*5204*/ 	.word	0x00000000


	//----- nvinfo : EIATTR_MIN_STACK_SIZE
	.align		4
.L_3547:
        /*5208*/ 	.byte	0x04, 0x12
        /*520a*/ 	.short	(.L_3549 - .L_3548)
	.align		4
.L_3548:
        /*520c*/ 	.word	index@(_ZN4vllm25paged_attention_v2_kernelIfhLi112ELi16ELi128ELNS_18Fp8KVCacheDataTypeE1ELb0ELi512EEEvPfS2_PT_PKS3_PKT0_S9_ifPKiSB_iPKfiiiSD_SD_iiiii)
        /*5210*/ 	.word	0x00000000


	//----- nvinfo : EIATTR_MIN_STACK_SIZE
	.align		4
.L_3549:
        /*5214*/ 	.byte	0x04, 0x12
        /*5216*/ 	.short	(.L_3551 - .L_3550)
	.align		4
.L_3550:
        /*5218*/ 	.word	index@(_ZN4vllm25paged_attention_v2_kernelIfhLi96ELi16ELi128ELNS_18Fp8KVCacheDataTypeE1ELb0ELi512EEEvPfS2_PT_PKS3_PKT0_S9_ifPKiSB_iPKfiiiSD_SD_iiiii)
        /*521c*/ 	.word	0x00000000


	//----- nvinfo : EIATTR_MIN_STACK_SIZE
	.align		4
.L_3551:
        /*5220*/ 	.byte	0x04, 0x12
        /*5222*/ 	.short	(.L_3553 - .L_3552)
	.align		4
.L_3552:
        /*5224*/ 	.word	index@(_ZN4vllm25paged_attention_v2_kernelIfhLi80ELi16ELi128ELNS_18Fp8KVCacheDataTypeE1ELb0ELi512EEEvPfS2_PT_PKS3_PKT0_S9_ifPKiSB_iPKfiiiSD_SD_iiiii)
        /*5228*/ 	.word	0x00000000


	//----- nvinfo : EIATTR_MIN_STACK_SIZE
	.align		4
.L_3553:
        /*522c*/ 	.byte	0x04, 0x12
        /*522e*/ 	.short	(.L_3555 - .L_3554)
	.align		4
.L_3554:
        /*5230*/ 	.word	index@(_ZN4vllm25paged_attention_v2_kernelIfhLi64ELi16ELi128ELNS_18Fp8KVCacheDataTypeE1ELb0ELi512EEEvPfS2_PT_PKS3_PKT0_S9_ifPKiSB_iPKfiiiSD_SD_iiiii)
        /*5234*/ 	.word	0x00000000


	//----- nvinfo : EIATTR_MIN_STACK_SIZE
	.align		4
.L_3555:
        /*5238*/ 	.byte	0x04, 0x12
        /*523a*/ 	.short	(.L_3557 - .L_3556)
	.align		4
.L_3556:
        /*523c*/ 	.word	index@(_ZN4vllm25paged_attention_v2_kernelIfhLi32ELi16ELi128ELNS_18Fp8KVCacheDataTypeE1ELb0ELi512EEEvPfS2_PT_PKS3_PKT0_S9_ifPKiSB_iPKfiiiSD_SD_iiiii)
        /*5240*/ 	.word	0x00000000


	//----- nvinfo : EIATTR_MIN_STACK_SIZE
	.align		4
.L_3557:
        /*5244*/ 	.byte	0x04, 0x12
        /*5246*/ 	.short	(.L_3559 - .L_3558)
	.align		4
.L_3558:
        /*5248*/ 	.word	index@(_ZN4vllm25paged_attention_v2_kernelIfhLi256ELi16ELi128ELNS_18Fp8KVCacheDataTypeE1ELb1ELi512EEEvPfS2_PT_PKS3_PKT0_S9_ifPKiSB_iPKfiiiSD_SD_iiiii)
        /*524c*/ 	.word	0x00000000


	//----- nvinfo : EIATTR_MIN_STACK_SIZE
	.align		4
.L_3559:
        /*5250*/ 	.byte	0x04, 0x12
        /*5252*/ 	.short	(.L_3561 - .L_3560)
	.align		4
.L_3560:
        /*5254*/ 	.word	index@(_ZN4vllm25paged_attention_v2_kernelIfhLi192ELi16ELi128ELNS_18Fp8KVCacheDataTypeE1ELb1ELi512EEEvPfS2_PT_PKS3_PKT0_S9_ifPKiSB_iPKfiiiSD_SD_iiiii)
        /*5258*/ 	.word	0x00000000


	//----- nvinfo : EIATTR_MIN_STACK_SIZE
	.align		4
.L_3561:
        /*525c*/ 	.byte	0x04, 0x12
        /*525e*/ 	.short	(.L_3563 - .L_3562)
	.align		4
.L_3562:
        /*5260*/ 	.word	index@(_ZN4vllm25paged_attention_v2_kernelIfhLi128ELi16ELi128ELNS_18Fp8KVCacheDataTypeE1ELb1ELi512EEEvPfS2_PT_PKS3_PKT0_S9_ifPKiSB_iPKfiiiSD_SD_iiiii)
        /*5264*/ 	.word	0x00000000


	//----- nvinfo : EIATTR_MIN_STACK_SIZE
	.align		4
.L_3563:
        /*5268*/ 	.byte	0x04, 0x12
        /*526a*/ 	.short	(.L_3565 - .L_3564)
	.align		4
.L_3564:
        /*526c*/ 	.word	index@(_ZN4vllm25paged_attention_v2_kernelIfhLi120ELi16ELi128ELNS_18Fp8KVCacheDataTypeE1ELb1ELi512EEEvPfS2_PT_PKS3_PKT0_S9_ifPKiSB_iPKfiiiSD_SD_iiiii)
        /*5270*/ 	.word	0x00000000


	//----- nvinfo : EIATTR_MIN_STACK_SIZE
	.align		4
.L_3565:
        /*5274*/ 	.byte	0x04, 0x12
        /*5276*/ 	.short	(.L_3567 - .L_3566)
	.align		4
.L_3566:
        /*5278*/ 	.word	index@(_ZN4vllm25paged_attention_v2_kernelIfhLi112ELi16ELi128ELNS_18Fp8KVCacheDataTypeE1ELb1ELi512EEEvPfS2_PT_PKS3_PKT0_S9_ifPKiSB_iPKfiiiSD_SD_iiiii)
        /*527c*/ 	.word	0x00000000


	//----- nvinfo : EIATTR_MIN_STACK_SIZE
	.align		4
.L_3567:
        /*5280*/ 	.byte	0x04, 0x12
        /*5282*/ 	.short	(.L_3569 - .L_3568)
	.align		4
.L_3568:
        /*5284*/ 	.word	index@(_ZN4vllm25paged_attention_v2_kernelIfhLi96ELi16ELi128ELNS_18Fp8KVCacheDataTypeE1ELb1ELi512EEEvPfS2_PT_PKS3_PKT0_S9_ifPKiSB_iPKfiiiSD_SD_iiiii)
        /*5288*/ 	.word	0x00000000


	//----- nvinfo : EIATTR_MIN_STACK_SIZE
	.align		4
.L_3569:
        /*528c*/ 	.byte	0x04, 0x12
        /*528e*/ 	.short	(.L_3571 - .L_3570)
	.align		4
.L_3570:
        /*5290*/ 	.word	index@(_ZN4vllm25paged_attention_v2_kernelIfhLi80ELi16ELi128ELNS_18Fp8KVCacheDataTypeE1ELb1ELi512EEEvPfS2_PT_PKS3_PKT0_S9_ifPKiSB_iPKfiiiSD_SD_iiiii)
        /*5294*/ 	.word	0x00000000


	//----- nvinfo : EIATTR_MIN_STACK_SIZE
	.align		4
.L_3571:
        /*5298*/ 	.byte	0x04, 0x12
        /*529a*/ 	.short	(.L_3573 - .L_3572)
	.align		4
.L_3572:
        /*529c*/ 	.word	index@(_ZN4vllm25paged_attention_v2_kernelIfhLi64ELi16ELi128ELNS_18Fp8KVCacheDataTypeE1ELb1ELi512EEEvPfS2_PT_PKS3_PKT0_S9_ifPKiSB_iPKfiiiSD_SD_iiiii)
        /*52a0*/ 	.word	0x00000000


	//----- nvinfo : EIATTR_MIN_STACK_SIZE
	.align		4
.L_3573:
        /*52a4*/ 	.byte	0x04, 0x12
        /*52a6*/ 	.short	(.L_3575 - .L_3574)
	.align		4
.L_3574:
        /*52a8*/ 	.word	index@(_ZN4vllm25paged_attention_v2_kernelIfhLi32ELi16ELi128ELNS_18Fp8KVCacheDataTypeE1ELb1ELi512EEEvPfS2_PT_PKS3_PKT0_S9_ifPKiSB_iPKfiiiSD_SD_iiiii)
        /*52ac*/ 	.word	0x00000000


	//----- nvinfo : EIATTR_MIN_STACK_SIZE
	.align		4
.L_3575:
        /*52b0*/ 	.byte	0x04, 0x12
        /*52b2*/ 	.short	(.L_3577 - .L_3576)
	.align		4
.L_3576:
        /*52b4*/ 	.word	index@(_ZN4vllm25paged_attention_v2_kernelIfhLi256ELi8ELi128ELNS_18Fp8KVCacheDataTypeE1ELb0ELi512EEEvPfS2_PT_PKS3_PKT0_S9_ifPKiSB_iPKfiiiSD_SD_iiiii)
        /*52b8*/ 	.word	0x00000000


	//----- nvinfo : EIATTR_MIN_STACK_SIZE
	.align		4
.L_3577:
        /*52bc*/ 	.byte	0x04, 0x12
        /*52be*/ 	.short	(.L_3579 - .L_3578)
	.align		4
.L_3578:
        /*52c0*/ 	.word	index@(_ZN4vllm25paged_attention_v2_kernelIfhLi192ELi8ELi128ELNS_18Fp8KVCacheDataTypeE1ELb0ELi512EEEvPfS2_PT_PKS3_PKT0_S9_ifPKiSB_iPKfiiiSD_SD_iiiii)
        /*52c4*/ 	.word	0x00000000


	//----- nvinfo : EIATTR_MIN_STACK_SIZE
	.align		4
.L_3579:
        /*52c8*/ 	.byte	0x04, 0x12
        /*52ca*/ 	.short	(.L_3581 - .L_3580)
	.align		4
.L_3580:
        /*52cc*/ 	.word	index@(_ZN4vllm25paged_attention_v2_kernelIfhLi128ELi8ELi128ELNS_18Fp8KVCacheDataTypeE1ELb0ELi512EEEvPfS2_PT_PKS3_PKT0_S9_ifPKiSB_iPKfiiiSD_SD_iiiii)
        /*52d0*/ 	.word	0x00000000


	//----- nvinfo : EIATTR_MIN_STACK_SIZE
	.align		4
.L_3581:
        /*52d4*/ 	.byte	0x04, 0x12
        /*52d6*/ 	.short	(.L_3583 - .L_3582)
	.align		4
.L_3582:
        /*52d8*/ 	.word	index@(_ZN4vllm25paged_attention_v2_kernelIfhLi120ELi8ELi128ELNS_18Fp8KVCacheDataTypeE1ELb0ELi512EEEvPfS2_PT_PKS3_PKT0_S9_ifPKiSB_iPKfiiiSD_SD_iiiii)
        /*52dc*/ 	.word	0x00000000


	//----- nvinfo : EIATTR_MIN_STACK_SIZE
	.align		4
.L_3583:
        /*52e0*/ 	.byte	0x04, 0x12
        /*52e2*/ 	.short	(.L_3585 - .L_3584)
	.align		4
.L_3584:
        /*52e4*/ 	.word	index@(_ZN4vllm25paged_attention_v2_kernelIfhLi112ELi8ELi128ELNS_18Fp8KVCacheDataTypeE1ELb0ELi512EEEvPfS2_PT_PKS3_PKT0_S9_ifPKiSB_iPKfiiiSD_SD_iiiii)
        /*52e8*/ 	.word	0x00000000


	//----- nvinfo : EIATTR_MIN_STACK_SIZE
	.align		4
.L_3585:
        /*52ec*/ 	.byte	0x04, 0x12
        /*52ee*/ 	.short	(.L_3587 - .L_3586)
	.align		4
.L_3586:
        /*52f0*/ 	.word	index@(_ZN4vllm25paged_attention_v2_kernelIfhLi96ELi8ELi128ELNS_18Fp8KVCacheDataTypeE1ELb0ELi512EEEvPfS2_PT_PKS3_PKT0_S9_ifPKiSB_iPKfiiiSD_SD_iiiii)
        /*52f4*/ 	.word	0x00000000


	//----- nvinfo : EIATTR_MIN_STACK_SIZE
	.align		4
.L_3587:
        /*52f8*/ 	.byte	0x04, 0x12
        /*52fa*/ 	.short	(.L_3589 - .L_3588)
	.align		4
.L_3588:
        /*52fc*/ 	.word	index@(_ZN4vllm25paged_attention_v2_kernelIfhLi80ELi8ELi128ELNS_18Fp8KVCacheDataTypeE1ELb0ELi512EEEvPfS2_PT_PKS3_PKT0_S9_ifPKiSB_iPKfiiiSD_SD_iiiii)
        /*5300*/ 	.word	0x00000000


	//----- nvinfo : EIATTR_MIN_STACK_SIZE
	.align		4
.L_3589:
        /*5304*/ 	.byte	0x04, 0x12
        /*5306*/ 	.short	(.L_3591 - .L_3590)
	.align		4
.L_3590:
        /*5308*/ 	.word	index@(_ZN4vllm25paged_attention_v2_kernelIfhLi64ELi8ELi128ELNS_18Fp8KVCacheDataTypeE1ELb0ELi512EEEvPfS2_PT_PKS3_PKT0_S9_ifPKiSB_iPKfiiiSD_SD_iiiii)
        /*530c*/ 	.word	0x00000000


	//----- nvinfo : EIATTR_MIN_STACK_SIZE
	.align		4
.L_3591:
        /*5310*/ 	.byte	0x04, 0x12
        /*5312*/ 	.short	(.L_3593 - .L_3592)
	.align		4
.L_3592:
        /*5314*/ 	.word	index@(_ZN4vllm25paged_attention_v2_kernelIfhLi32ELi8ELi128ELNS_18Fp8KVCacheDataTypeE1ELb0ELi512EEEvPfS2_PT_PKS3_PKT0_S9_ifPKiSB_iPKfiiiSD_SD_iiiii)
        /*5318*/ 	.word	0x00000000


	//----- nvinfo : EIATTR_MIN_STACK_SIZE
	.align		4
.L_3593:
        /*531c*/ 	.byte	0x04, 0x12
        /*531e*/ 	.short	(.L_3595 - .L_3594)
	.align		4
.L_3594:
        /*5320*/ 	.word	index@(_ZN4vllm25paged_attention_v2_kernelIfhLi256ELi8ELi128ELNS_18Fp8KVCacheDataTypeE1ELb1ELi512EEEvPfS2_PT_PKS3_PKT0_S9_ifPKiSB_iPKfiiiSD_SD_iiiii)
        /*5324*/ 	.word	0x00000000


	//----- nvinfo : EIATTR_MIN_STACK_SIZE
	.align		4
.L_3595:
        /*5328*/ 	.byte	0x04, 0x12
        /*532a*/ 	.short	(.L_3597 - .L_3596)
	.align		4
.L_3596:
        /*532c*/ 	.word	index@(_ZN4vllm25paged_attention_v2_kernelIfhLi192ELi8ELi128ELNS_18Fp8KVCacheDataTypeE1ELb1ELi512EEEvPfS2_PT_PKS3_PKT0_S9_ifPKiSB_iPKfiiiSD_SD_iiiii)
        /*5330*/ 	.word	0x00000000


	//----- nvinfo : EIATTR_MIN_STACK_SIZE
	.align		4
.L_3597:
        /*5334*/ 	.byte	0x04, 0x12
        /*5336*/ 	.short	(.L_3599 - .L_3598)
	.align		4
.L_3598:
        /*5338*/ 	.word	index@(_ZN4vllm25paged_attention_v2_kernelIfhLi128ELi8ELi128ELNS_18Fp8KVCacheDataTypeE1ELb1ELi512EEEvPfS2_PT_PKS3_PKT0_S9_ifPKiSB_iPKfiiiSD_SD_iiiii)
        /*533c*/ 	.word	0x00000000


	//----- nvinfo : EIATTR_MIN_STACK_SIZE
	.align		4
.L_3599:
        /*5340*/ 	.byte	0x04, 0x12
        /*5342*/ 	.short	(.L_3601 - .L_3600)
	.align		4
.L_3600:
        /*5344*/ 	.word	index@(_ZN4vllm25paged_attention_v2_kernelIfhLi120ELi8ELi128ELNS_18Fp8KVCacheDataTypeE1ELb1ELi512EEEvPfS2_PT_PKS3_PKT0_S9_ifPKiSB_iPKfiiiSD_SD_iiiii)
        /*5348*/ 	.word	0x00000000


	//----- nvinfo : EIATTR_MIN_STACK_SIZE
	.align		4
.L_3601:
        /*534c*/ 	.byte	0x04, 0x12
        /*534e*/ 	.short	(.L_3603 - .L_3602)
	.align		4
.L_3602:
        /*5350*/ 	.word	index@(_ZN4vllm25paged_attention_v2_kernelIfhLi112ELi8ELi128ELNS_18Fp8KVCacheDataTypeE1ELb1ELi512EEEvPfS2_PT_PKS3_PKT0_S9_ifPKiSB_iPKfiiiSD_SD_iiiii)
        /*5354*/ 	.word	0x00000000


	//----- nvinfo : EIATTR_MIN_STACK_SIZE
	.align		4
.L_3603:
        /*5358*/ 	.byte	0x04, 0x12
        /*535a*/ 	.short	(.L_3605 - .L_3604)
	.align		4
.L_3604:
        /*535c*/ 	.word	index@(_ZN4vllm25paged_attention_v2_kernelIfhLi96ELi8ELi128ELNS_18Fp8KVCacheDataTypeE1ELb1ELi512EEEvPfS2_PT_PKS3_PKT0_S9_ifPKiSB_iPKfiiiSD_SD_iiiii)
        /*5360*/ 	.word	0x00000000


	//----- nvinfo : EIATTR_MIN_STACK_SIZE
	.align		4
.L_3605:
        /*5364*/ 	.byte	0x04, 0x12
        /*5366*/ 	.short	(.L_3607 - .L_3606)
	.align		4
.L_3606:
        /*5368*/ 	.word	index@(_ZN4vllm25paged_attention_v2_kernelIfhLi80ELi8ELi128ELNS_18Fp8KVCacheDataTypeE1ELb1ELi512EEEvPfS2_PT_PKS3_PKT0_S9_ifPKiSB_iPKfiiiSD_SD_iiiii)
        /*536c*/ 	.word	0x00000000


	//----- nvinfo : EIATTR_MIN_STACK_SIZE
	.align		4
.L_3607:
        /*5370*/ 	.byte	0x04, 0x12
        /*5372*/ 	.short	(.L_3609 - .L_3608)
	.align		4
.L_3608:
        /*5374*/ 	.word	index@(_ZN4vllm25paged_attention_v2_kernelIfhLi64ELi8ELi128ELNS_18Fp8KVCacheDataTypeE1ELb1ELi512EEEvPfS2_PT_PKS3_PKT0_S9_ifPKiSB_iPKfiiiSD_SD_iiiii)
        /*5378*/ 	.word	0x00000000


	//----- nvinfo : EIATTR_MIN_STACK_SIZE
	.align		4
.L_3609:
        /*537c*/ 	.byte	0x04, 0x12
        /*537e*/ 	.short	(.L_3611 - .L_3610)
	.align		4
.L_3610:
        /*5380*/ 	.word	index@(_ZN4vllm25paged_attention_v2_kernelIfhLi32ELi8ELi128ELNS_18Fp8KVCacheDataTypeE1ELb1ELi512EEEvPfS2_PT_PKS3_PKT0_S9_ifPKiSB_iPKfiiiSD_SD_iiiii)
        /*5384*/ 	.word	0x00000000


	//----- nvinfo : EIATTR_MIN_STACK_SIZE
	.align		4
.L_3611:
        /*5388*/ 	.byte	0x04, 0x12
        /*538a*/ 	.short	(.L_3613 - .L_3612)
	.align		4
.L_3612:
        /*538c*/ 	.word	index@(_ZN4vllm25paged_attention_v2_kernelI13__nv_bfloat16S1_Li256ELi32ELi128ELNS_18Fp8KVCacheDataTypeE0ELb0ELi512EEEvPfS3_PT_PKS4_PKT0_SA_ifPKiSC_iPKfiiiSE_SE_iiiii)
        /*5390*/ 	.word	0x00000078


	//----- nvinfo : EIATTR_MIN_STACK_SIZE
	.align		4
.L_3613:
        /*5394*/ 	.byte	0x04, 0x12
        /*5396*/ 	.short	(.L_3615 - .L_3614)
	.align		4
.L_3614:
        /*5398*/ 	.word	index@(_ZN4vllm25paged_attention_v2_kernelI13__nv_bfloat16S1_Li192ELi32ELi128ELNS_18Fp8KVCacheDataTypeE0ELb0ELi512EEEvPfS3_PT_PKS4_PKT0_SA_ifPKiSC_iPKfiiiSE_SE_iiiii)
        /*539c*/ 	.word	0x00000000


	//----- nvinfo : EIATTR_MIN_STACK_SIZE
	.align		4
.L_3615:
        /*53a0*/ 	.byte	0x04, 0x12
        /*53a2*/ 	.short	(.L_3617 - .L_3616)
	.align		4
.L_3616:
        /*53a4*/ 	.word	index@(_ZN4vllm25paged_attention_v2_kernelI13__nv_bfloat16S1_Li128ELi32ELi128ELNS_18Fp8KVCacheDataTypeE0ELb0ELi512EEEvPfS3_PT_PKS4_PKT0_SA_ifPKiSC_iPKfiiiSE_SE_iiiii)
        /*53a8*/ 	.word	0x00000000


	//----- nvinfo : EIATTR_MIN_STACK_SIZE
	.align		4
.L_3617:
        /*53ac*/ 	.byte	0x04, 0x12
        /*53ae*/ 	.short	(.L_3619 - .L_3618)
	.align		4
.L_3618:
        /*53b0*/ 	.word	index@(_ZN4vllm25paged_attention_v2_kernelI13__nv_bfloat16S1_Li120ELi32ELi128ELNS_18Fp8KVCacheDataTypeE0ELb0ELi512EEEvPfS3_PT_PKS4_PKT0_SA_ifPKiSC_iPKfiiiSE_SE_iiiii)
        /*53b4*/ 	.word	0x00000000


	//----- nvinfo : EIATTR_MIN_STACK_SIZE
	.align		4
.L_3619:
        /*53b8*/ 	.byte	0x04, 0x12
        /*53ba*/ 	.short	(.L_3621 - .L_3620)
	.align		4
.L_3620:
        /*53bc*/ 	.word	index@(_ZN4vllm25paged_attention_v2_kernelI13__nv_bfloat16S1_Li112ELi32ELi128ELNS_18Fp8KVCacheDataTypeE0ELb0ELi512EEEvPfS3_PT_PKS4_PKT0_SA_ifPKiSC_iPKfiiiSE_SE_iiiii)
        /*53c0*/ 	.word	0x00000000


	//----- nvinfo : EIATTR_MIN_STACK_SIZE
	.align		4
.L_3621:
        /*53c4*/ 	.byte	0x04, 0x12
        /*53c6*/ 	.short	(.L_3623 - .L_3622)
	.align		4
.L_3622:
        /*53c8*/ 	.word	index@(_ZN4vllm25paged_attention_v2_kernelI13__nv_bfloat16S1_Li96ELi32ELi128ELNS_18Fp8KVCacheDataTypeE0ELb0ELi512EEEvPfS3_PT_PKS4_PKT0_SA_ifPKiSC_iPKfiiiSE_SE_iiiii)
        /*53cc*/ 	.word	0x00000000


	//----- nvinfo : EIATTR_MIN_STACK_SIZE
	.align		4
.L_3623:
        /*53d0*/ 	.byte	0x04, 0x12
        /*53d2*/ 	.short	(.L_3625 - .L_3624)
	.align		4
.L_3624:
        /*53d4*/ 	.word	index@(_ZN4vllm25paged_attention_v2_kernelI13__nv_bfloat16S1_Li80ELi32ELi128ELNS_18Fp8KVCacheDataTypeE0ELb0ELi512EEEvPfS3_PT_PKS4_PKT0_SA_ifPKiSC_iPKfiiiSE_SE_iiiii)
        /*53d8*/ 	.word	0x00000000


	//----- nvinfo : EIATTR_MIN_STACK_SIZE
	.align		4
.L_3625:
        /*53dc*/ 	.byte	0x04, 0x12
        /*53de*/ 	.short	(.L_3627 - .L_3626)
	.align		4
.L_3626:
        /*53e0*/ 	.word	index@(_ZN4vllm25paged_attention_v2_kernelI13__nv_bfloat16S1_Li64ELi32ELi128ELNS_18Fp8KVCacheDataTypeE0ELb0ELi512EEEvPfS3_PT_PKS4_PKT0_SA_ifPKiSC_iPKfiiiSE_SE_iiiii)
        /*53e4*/ 	.word	0x00000000


	//----- nvinfo : EIATTR_MIN_STACK_SIZE
	.align		4
.L_3627:
        /*53e8*/ 	.byte	0x04, 0x12
        /*53ea*/ 	.short	(.L_3629 - .L_3628)
	.align		4
.L_3628:
        /*53ec*/ 	.word	index@(_ZN4vllm25paged_attention_v2_kernelI13__nv_bfloat16S1_Li32ELi32ELi128ELNS_18Fp8KVCacheDataTypeE0ELb0ELi512EEEvPfS3_PT_PKS4_PKT0_SA_ifPKiSC_iPKfiiiSE_SE_iiiii)
        /*53f0*/ 	.word	0x00000000


	//----- nvinfo : EIATTR_MIN_STACK_SIZE
	.align		4
.L_3629:
        /*53f4*/ 	.byte	0x04, 0x12
        /*53f6*/ 	.short	(.L_3631 - .L_3630)
	.align		4
.L_3630:
        /*53f8*/ 	.word	index@(_ZN4vllm25paged_attention_v2_kernelI13__nv_bfloat16S1_Li256ELi32ELi128ELNS_18Fp8KVCacheDataTypeE0ELb1ELi512EEEvPfS3_PT_PKS4_PKT0_SA_ifPKiSC_iPKfiiiSE_SE_iiiii)
        /*53fc*/ 	.word	0x00000088


	//----- nvinfo : EIATTR_MIN_STACK_SIZE
	.align		4
.L_3631:
        /*5400*/ 	.byte	0x04, 0x12
        /*5402*/ 	.short	(.L_3633 - .L_3632)
	.align		4
.L_3632:
        /*5404*/ 	.word	index@(_ZN4vllm25paged_attention_v2_kernelI13__nv_bfloat16S1_Li192ELi32ELi128ELNS_18Fp8KVCacheDataTypeE0ELb1ELi512EEEvPfS3_PT_PKS4_PKT0_SA_ifPKiSC_iPKfiiiSE_SE_iiiii)
        /*5408*/ 	.word	0x00000000


	//----- nvinfo : EIATTR_MIN_STACK_SIZE
	.align		4
.L_3633:
        /*540c*/ 	.byte	0x04, 0x12
        /*540e*/ 	.short	(.L_3635 - .L_3634)
	.align		4
.L_3634:
        /*5410*/ 	.word	index@(_ZN4vllm25paged_attention_v2_kernelI13__nv_bfloat16S1_Li128ELi32ELi128ELNS_18Fp8KVCacheDataTypeE0ELb1ELi512EEEvPfS3_PT_PKS4_PKT0_SA_ifPKiSC_iPKfiiiSE_SE_iiiii)
        /*5414*/ 	.word	0x00000000


	//----- nvinfo : EIATTR_MIN_STACK_SIZE
	.align		4
.L_3635:
        /*5418*/ 	.byte	0x04, 0x12
        /*541a*/ 	.short	(.L_3637 - .L_3636)
	.align		4
.L_3636:
        /*541c*/ 	.word	index@(_ZN4vllm25paged_attention_v2_kernelI13__nv_bfloat16S1_Li120ELi32ELi128ELNS_18Fp8KVCacheDataTypeE0ELb1ELi512EEEvPfS3_PT_PKS4_PKT0_SA_ifPKiSC_iPKfiiiSE_SE_iiiii)
        /*5420*/ 	.word	0x00000000


	//----- nvinfo : EIATTR_MIN_STACK_SIZE
	.align		4
.L_3637:
        /*5424*/ 	.byte	0x04, 0x12
        /*5426*/ 	.short	(.L_3639 - .L_3638)
	.align		4
.L_3638:
        /*5428*/ 	.word	index@(_ZN4vllm25paged_attention_v2_kernelI13__nv_bfloat16S1_Li112ELi32ELi128ELNS_18Fp8KVCacheDataTypeE0ELb1ELi512EEEvPfS3_PT_PKS4_PKT0_SA_ifPKiSC_iPKfiiiSE_SE_iiiii)
        /*542c*/ 	.word	0x00000000


	//----- nvinfo : EIATTR_MIN_STACK_SIZE
	.align		4
.L_3639:
        /*5430*/ 	.byte	0x04, 0x12
        /*5432*/ 	.short	(.L_3641 - .L_3640)
	.align		4
.L_3640:
        /*5434*/ 	.word	index@(_ZN4vllm25paged_attention_v2_kernelI13__nv_bfloat16S1_Li96ELi32ELi128ELNS_18Fp8KVCacheDataTypeE0ELb1ELi512EEEvPfS3_PT_PKS4_PKT0_SA_ifPKiSC_iPKfiiiSE_SE_iiiii)
        /*5438*/ 	.word	0x00000000


	//----- nvinfo : EIATTR_MIN_STACK_SIZE
	.align		4
.L_3641:
        /*543c*/ 	.byte	0x04, 0x12
        /*543e*/ 	.short	(.L_3643 - .L_3642)
	.align		4
.L_3642:
        /*5440*/ 	.word	index@(_ZN4vllm25paged_attention_v2_kernelI13__nv_bfloat16S1_Li80ELi32ELi128ELNS_18Fp8KVCacheDataTypeE0ELb1ELi512EEEvPfS3_PT_PKS4_PKT0_SA_ifPKiSC_iPKfiiiSE_SE_iiiii)
        /*5444*/ 	.word	0x00000000


	//----- nvinfo : EIATTR_MIN_STACK_SIZE
	.align		4
.L_3643:
        /*5448*/ 	.byte	0x04, 0x12
        /*544a*/ 	.short	(.L_3645 - .L_3644)
	.align		4
.L_3644:
        /*544c*/ 	.word	index@(_ZN4vllm25paged_attention_v2_kernelI13__nv_bfloat16S1_Li64ELi32ELi128ELNS_18Fp8KVCacheDataTypeE0ELb1ELi512EEEvPfS3_PT_PKS4_PKT0_SA_ifPKiSC_iPKfiiiSE_SE_iiiii)
        /*5450*/ 	.word	0x00000000


	//----- nvinfo : EIATTR_MIN_STACK_SIZE
	.align		4
.L_3645:
        /*5454*/ 	.byte	0x04, 0x12
        /*5456*/ 	.short	(.L_3647 - .L_3646)
	.align		4
.L_3646:
        /*5458*/ 	.word	index@(_ZN4vllm25paged_attention_v2_kernelI13__nv_bfloat16S1_Li32ELi32ELi128ELNS_18Fp8KVCacheDataTypeE0ELb1ELi512EEEvPfS3_PT_PKS4_PKT0_SA_ifPKiSC_iPKfiiiSE_SE_iiiii)
        /*545c*/ 	.word	0x00000000


	//----- nvinfo : EIATTR_MIN_STACK_SIZE
	.align		4
.L_3647:
        /*5460*/ 	.byte	0x04, 0x12
        /*5462*/ 	.short	(.L_3649 - .L_3648)
	.align		4
.L_3648:
        /*5464*/ 	.word	index@(_ZN4vllm25paged_attention_v2_kernelI13__nv_bfloat16S1_Li256ELi16ELi128ELNS_18Fp8KVCacheDataTypeE0ELb0ELi512EEEvPfS3_PT_PKS4_PKT0_SA_ifPKiSC_iPKfiiiSE_SE_iiiii)
        /*5468*/ 	.word	0x00000000


	//----- nvinfo : EIATTR_MIN_STACK_SIZE
	.align		4
.L_3649:
        /*546c*/ 	.byte	0x04, 0x12
        /*546e*/ 	.short	(.L_3651 - .L_3650)
	.align		4
.L_3650:
        /*5470*/ 	.word	index@(_ZN4vllm25paged_attention_v2_kernelI13__nv_bfloat16S1_Li192ELi16ELi128ELNS_18Fp8KVCacheDataTypeE0ELb0ELi512EEEvPfS3_PT_PKS4_PKT0_SA_ifPKiSC_iPKfiiiSE_SE_iiiii)
        /*5474*/ 	.word	0x00000000


	//----- nvinfo : EIATTR_MIN_STACK_SIZE
	.align		4
.L_3651:
        /*5478*/ 	.byte	0x04, 0x12
        /*547a*/ 	.short	(.L_3653 - .L_3652)
	.align		4
.L_3652:
        /*547c*/ 	.word	index@(_ZN4vllm25paged_attention_v2_kernelI13__nv_bfloat16S1_Li128ELi16ELi128ELNS_18Fp8KVCacheDataTypeE0ELb0ELi512EEEvPfS3_PT_PKS4_PKT0_SA_ifPKiSC_iPKfiiiSE_SE_iiiii)
        /*5480*/ 	.word	0x00000000


	//----- nvinfo : EIATTR_MIN_STACK_SIZE
	.align		4
.L_3653:
        /*5484*/ 	.byte	0x04, 0x12
        /*5486*/ 	.short	(.L_3655 - .L_3654)
	.align		4
.L_3654:
        /*5488*/ 	.word	index@(_ZN4vllm25paged_attention_v2_kernelI13__nv_bfloat16S1_Li120ELi16ELi128ELNS_18Fp8KVCacheDataTypeE0ELb0ELi512EEEvPfS3_PT_PKS4_PKT0_SA_ifPKiSC_iPKfiiiSE_SE_iiiii)
        /*548c*/ 	.word	0x00000000


	//----- nvinfo : EIATTR_MIN_STACK_SIZE
	.align		4
.L_3655:
        /*5490*/ 	.byte	0x04, 0x12
        /*5492*/ 	.short	(.L_3657 - .L_3656)
	.align		4
.L_3656:
        /*5494*/ 	.word	index@(_ZN4vllm25paged_attention_v2_kernelI13__nv_bfloat16S1_Li112ELi16ELi128ELNS_18Fp8KVCacheDataTypeE0ELb0ELi512EEEvPfS3_PT_PKS4_PKT0_SA_ifPKiSC_iPKfiiiSE_SE_iiiii)
        /*5498*/ 	.word	0x00000000


	//----- nvinfo : EIATTR_MIN_STACK_SIZE
	.align		4
.L_3657:
        /*549c*/ 	.byte	0x04, 0x12
        /*549e*/ 	.short	(.L_3659 - .L_3658)
	.align		4
.L_3658:
        /*54a0*/ 	.word	index@(_ZN4vllm25paged_attention_v2_kernelI13__nv_bfloat16S1_Li96ELi16ELi128ELNS_18Fp8KVCacheDataTypeE0ELb0ELi512EEEvPfS3_PT_PKS4_PKT0_SA_ifPKiSC_iPKfiiiSE_SE_iiiii)
        /*54a4*/ 	.word	0x00000000


	//----- nvinfo : EIATTR_MIN_STACK_SIZE
	.align		4
.L_3659:
        /*54a8*/ 	.byte	0x04, 0x12
        /*54aa*/ 	.short	(.L_3661 - .L_3660)
	.align		4
.L_3660:
        /*54ac*/ 	.word	index@(_ZN4vllm25paged_attention_v2_kernelI13__nv_bfloat16S1_Li80ELi16ELi128ELNS_18Fp8KVCacheDataTypeE0ELb0ELi512EEEvPfS3_PT_PKS4_PKT0_SA_ifPKiSC_iPKfiiiSE_SE_iiiii)
        /*54b0*/ 	.word	0x00000000


	//----- nvinfo : EIATTR_MIN_STACK_SIZE
	.align		4
.L_3661:
        /*54b4*/ 	.byte	0x04, 0x12
        /*54b6*/ 	.short	(.L_3663 - .L_3662)
	.align		4
.L_3662:
        /*54b8*/ 	.word	index@(_ZN4vllm25paged_attention_v2_kernelI13__nv_bfloat16S1_Li64ELi16ELi128ELNS_18Fp8KVCacheDataTypeE0ELb0ELi512EEEvPfS3_PT_PKS4_PKT0_SA_ifPKiSC_iPKfiiiSE_SE_iiiii)
        /*54bc*/ 	.word	0x00000000


	//----- nvinfo : EIATTR_MIN_STACK_SIZE
	.align		4
.L_3663:
        /*54c0*/ 	.byte	0x04, 0x12
        /*54c2*/ 	.short	(.L_3665 - .L_3664)
	.align		4
.L_3664:
        /*54c4*/ 	.word	index@(_ZN4vllm25paged_attention_v2_kernelI13__nv_bfloat16S1_Li32ELi16ELi128ELNS_18Fp8KVCacheDataTypeE0ELb0ELi512EEEvPfS3_PT_PKS4_PKT0_SA_ifPKiSC_iPKfiiiSE_SE_iiiii)
        /*54c8*/ 	.word	0x00000000


	//----- nvinfo : EIATTR_MIN_STACK_SIZE
	.align		4
.L_3665:
        /*54cc*/ 	.byte	0x04, 0x12
        /*54ce*/ 	.short	(.L_3667 - .L_3666)
	.align		4
.L_3666:
        /*54d0*/ 	.word	index@(_ZN4vllm25paged_attention_v2_kernelI13__nv_bfloat16S1_Li256ELi16ELi128ELNS_18Fp8KVCacheDataTypeE0ELb1ELi512EEEvPfS3_PT_PKS4_PKT0_SA_ifPKiSC_iPKfiiiSE_SE_iiiii)
        /*54d4*/ 	.word	0x00000000


	//----- nvinfo : EIATTR_MIN_STACK_SIZE
	.align		4
.L_3667:
        /*54d8*/ 	.byte	0x04, 0x12
        /*54da*/ 	.short	(.L_3669 - .L_3668)
	.align		4
.L_3668:
        /*54dc*/ 	.word	index@(_ZN4vllm25paged_attention_v2_kernelI13__nv_bfloat16S1_Li192ELi16ELi128ELNS_18Fp8KVCacheDataTypeE0ELb1ELi512EEEvPfS3_PT_PKS4_PKT0_SA_ifPKiSC_iPKfiiiSE_SE_iiiii)
        /*54e0*/ 	.word	0x00000000


	//----- nvinfo : EIATTR_MIN_STACK_SIZE
	.align		4
.L_3669:
        /*54e4*/ 	.byte	0x04, 0x12
        /*54e6*/ 	.short	(.L_3671 - .L_3670)
	.align		4
.L_3670:
        /*54e8*/ 	.word	index@(_ZN4vllm25paged_attention_v2_kernelI13__nv_bfloat16S1_Li128ELi16ELi128ELNS_18Fp8KVCacheDataTypeE0ELb1ELi512EEEvPfS3_PT_PKS4_PKT0_SA_ifPKiSC_iPKfiiiSE_SE_iiiii)
        /*54ec*/ 	.word	0x00000000


	//----- nvinfo : EIATTR_MIN_STACK_SIZE
	.align		4
.L_3671:
        /*54f0*/ 	.byte	0x04, 0x12
        /*54f2*/ 	.short	(.L_3673 - .L_3672)
	.align		4
.L_3672:
        /*54f4*/ 	.word	index@(_ZN4vllm25paged_attention_v2_kernelI13__nv_bfloat16S1_Li120ELi16ELi128ELNS_18Fp8KVCacheDataTypeE0ELb1ELi512EEEvPfS3_PT_PKS4_PKT0_SA_ifPKiSC_iPKfiiiSE_SE_iiiii)
        /*54f8*/ 	.word	0x00000000


	//----- nvinfo : EIATTR_MIN_STACK_SIZE
	.align		4
.L_3673:
        /*54fc*/ 	.byte	0x04, 0x12
        /*54fe*/ 	.short	(.L_3675 - .L_3674)
	.align		4
.L_3674:
        /*5500*/ 	.word	index@(_ZN4vllm25paged_attention_v2_kernelI13__nv_bfloat16S1_Li112ELi16ELi128ELNS_18Fp8KVCacheDataTypeE0ELb1ELi512EEEvPfS3_PT_PKS4_PKT0_SA_ifPKiSC_iPKfiiiSE_SE_iiiii)
        /*5504*/ 	.word	0x00000000


	//----- nvinfo : EIATTR_MIN_STACK_SIZE
	.align		4
.L_3675:
        /*5508*/ 	.byte	0x04, 0x12
        /*550a*/ 	.short	(.L_3677 - .L_3676)
	.align		4
.L_3676:
        /*550c*/ 	.word	index@(_ZN4vllm25paged_attention_v2_kernelI13__nv_bfloat16S1_Li96ELi16ELi128ELNS_18Fp8KVCacheDataTypeE0ELb1ELi512EEEvPfS3_PT_PKS4_PKT0_SA_ifPKiSC_iPKfiiiSE_SE_iiiii)
        /*5510*/ 	.word	0x00000000


	//----- nvinfo : EIATTR_MIN_STACK_SIZE
	.align		4
.L_3677:
        /*5514*/ 	.byte	0x04, 0x12
        /*5516*/ 	.short	(.L_3679 - .L_3678)
	.align		4
.L_3678:
        /*5518*/ 	.word	index@(_ZN4vllm25paged_attention_v2_kernelI13__nv_bfloat16S1_Li80ELi16ELi128ELNS_18Fp8KVCacheDataTypeE0ELb1ELi512EEEvPfS3_PT_PKS4_PKT0_SA_ifPKiSC_iPKfiiiSE_SE_iiiii)
        /*551c*/ 	.word	0x00000000


	//----- nvinfo : EIATTR_MIN_STACK_SIZE
	.align		4
.L_3679:
        /*5520*/ 	.byte	0x04, 0x12
        /*5522*/ 	.short	(.L_3681 - .L_3680)
	.align		4
.L_3680:
        /*5524*/ 	.word	index@(_ZN4vllm25paged_attention_v2_kernelI13__nv_bfloat16S1_Li64ELi16ELi128ELNS_18Fp8KVCacheDataTypeE0ELb1ELi512EEEvPfS3_PT_PKS4_PKT0_SA_ifPKiSC_iPKfiiiSE_SE_iiiii)
        /*5528*/ 	.word	0x00000000


	//----- nvinfo : EIATTR_MIN_STACK_SIZE
	.align		4
.L_3681:
        /*552c*/ 	.byte	0x04, 0x12
        /*552e*/ 	.short	(.L_3683 - .L_3682)
	.align		4
.L_3682:
        /*5530*/ 	.word	index@(_ZN4vllm25paged_attention_v2_kernelI13__nv_bfloat16S1_Li32ELi16ELi128ELNS_18Fp8KVCacheDataTypeE0ELb1ELi512EEEvPfS3_PT_PKS4_PKT0_SA_ifPKiSC_iPKfiiiSE_SE_iiiii)
        /*5534*/ 	.word	0x00000000


	//----- nvinfo : EIATTR_MIN_STACK_SIZE
	.align		4
.L_3683:
        /*5538*/ 	.byte	0x04, 0x12
        /*553a*/ 	.short	(.L_3685 - .L_3684)
	.align		4
.L_3684:
        /*553c*/ 	.word	index@(_ZN4vllm25paged_attention_v2_kernelI13__nv_bfloat16S1_Li256ELi8ELi128ELNS_18Fp8KVCacheDataTypeE0ELb0ELi512EEEvPfS3_PT_PKS4_PKT0_SA_ifPKiSC_iPKfiiiSE_SE_iiiii)
        /*5540*/ 	.word	0x00000000


	//----- nvinfo : EIATTR_MIN_STACK_SIZE
	.align		4
.L_3685:
        /*5544*/ 	.byte	0x04, 0x12
        /*5546*/ 	.short	(.L_3687 - .L_3686)
	.align		4
.L_3686:
        /*5548*/ 	.word	index@(_ZN4vllm25paged_attention_v2_kernelI13__nv_bfloat16S1_Li192ELi8ELi128ELNS_18Fp8KVCacheDataTypeE0ELb0ELi512EEEvPfS3_PT_PKS4_PKT0_SA_ifPKiSC_iPKfiiiSE_SE_iiiii)
        /*554c*/ 	.word	0x00000000


	//----- nvinfo : EIATTR_MIN_STACK_SIZE
	.align		4
.L_3687:
        /*5550*/ 	.byte	0x04, 0x12
        /*5552*/ 	.short	(.L_3689 - .L_3688)
	.align		4
.L_3688:
        /*5554*/ 	.word	index@(_ZN4vllm25paged_attention_v2_kernelI13__nv_bfloat16S1_Li128ELi8ELi128ELNS_18Fp8KVCacheDataTypeE0ELb0ELi512EEEvPfS3_PT_PKS4_PKT0_SA_ifPKiSC_iPKfiiiSE_SE_iiiii)
        /*5558*/ 	.word	0x00000000


	//----- nvinfo : EIATTR_MIN_STACK_SIZE
	.align		4
.L_3689:
        /*555c*/ 	.byte	0x04, 0x12
        /*555e*/ 	.short	(.L_3691 - .L_3690)
	.align		4
.L_3690:
        /*5560*/ 	.word	index@(_ZN4vllm25paged_attention_v2_kernelI13__nv_bfloat16S1_Li120ELi8ELi128ELNS_18Fp8KVCacheDataTypeE0ELb0ELi512EEEvPfS3_PT_PKS4_PKT0_SA_ifPKiSC_iPKfiiiSE_SE_iiiii)
        /*5564*/ 	.word	0x00000000


	//----- nvinfo : EIATTR_MIN_STACK_SIZE
	.align		4
.L_3691:
        /*5568*/ 	.byte	0x04, 0x12
        /*556a*/ 	.short	(.L_3693 - .L_3692)
	.align		4
.L_3692:
        /*556c*/ 	.word	index@(_ZN4vllm25paged_attention_v2_kernelI13__nv_bfloat16S1_Li112ELi8ELi128ELNS_18Fp8KVCacheDataTypeE0ELb0ELi512EEEvPfS3_PT_PKS4_PKT0_SA_ifPKiSC_iPKfiiiSE_SE_iiiii)
        /*5570*/ 	.word	0x00000000


	//----- nvinfo : EIATTR_MIN_STACK_SIZE
	.align		4
.L_3693:
        /*5574*/ 	.byte	0x04, 0x12
        /*5576*/ 	.short	(.L_3695 - .L_3694)
	.align		4
.L_3694:
        /*5578*/ 	.word	index@(_ZN4vllm25paged_attention_v2_kernelI13__nv_bfloat16S1_Li96ELi8ELi128ELNS_18Fp8KVCacheDataTypeE0ELb0ELi512EEEvPfS3_PT_PKS4_PKT0_SA_ifPKiSC_iPKfiiiSE_SE_iiiii)
        /*557c*/ 	.word	0x00000000


	//----- nvinfo : EIATTR_MIN_STACK_SIZE
	.align		4
.L_3695:
        /*5580*/ 	.byte	0x04, 0x12
        /*5582*/ 	.short	(.L_3697 - .L_3696)
	.align		4
.L_3696:
        /*5584*/ 	.word	index@(_ZN4vllm25paged_attention_v2_kernelI13__nv_bfloat16S1_Li80ELi8ELi128ELNS_18Fp8KVCacheDataTypeE0ELb0ELi512EEEvPfS3_PT_PKS4_PKT0_SA_ifPKiSC_iPKfiiiSE_SE_iiiii)
        /*5588*/ 	.word	0x00000000


	//----- nvinfo : EIATTR_MIN_STACK_SIZE
	.align		4
.L_3697:
        /*558c*/ 	.byte	0x04, 0x12
        /*558e*/ 	.short	(.L_3699 - .L_3698)
	.align		4
.L_3698:
        /*5590*/ 	.word	index@(_ZN4vllm25paged_attention_v2_kernelI13__nv_bfloat16S1_Li64ELi8ELi128ELNS_18Fp8KVCacheDataTypeE0ELb0ELi512EEEvPfS3_PT_PKS4_PKT0_SA_ifPKiSC_iPKfiiiSE_SE_iiiii)
        /*5594*/ 	.word	0x00000000


	//----- nvinfo : EIATTR_MIN_STACK_SIZE
	.align		4
.L_3699:
        /*5598*/ 	.byte	0x04, 0x12
        /*559a*/ 	.short	(.L_3701 - .L_3700)
	.align		4
.L_3700:
        /*559c*/ 	.word	index@(_ZN4vllm25paged_attention_v2_kernelI13__nv_bfloat16S1_Li32ELi8ELi128ELNS_18Fp8KVCacheDataTypeE0ELb0ELi512EEEvPfS3_PT_PKS4_PKT0_SA_ifPKiSC_iPKfiiiSE_SE_iiiii)
        /*55a0*/ 	.word	0x00000000


	//----- nvinfo : EIATTR_MIN_STACK_SIZE
	.align		4
.L_3701:
        /*55a4*/ 	.byte	0x04, 0x12
        /*55a6*/ 	.short	(.L_3703 - .L_3702)
	.align		4
.L_3702:
        /*55a8*/ 	.word	index@(_ZN4vllm32paged_attention_v2_reduce_kernelI13__nv_bfloat16Li256ELi128ELi512EEEvPT_PKfS5_PKS2_PKii)
        /*55ac*/ 	.word	0x00000000


	//----- nvinfo : EIATTR_MIN_STACK_SIZE
	.align		4
.L_3703:
        /*55b0*/ 	.byte	0x04, 0x12
        /*55b2*/ 	.short	(.L_3705 - .L_3704)
	.align		4
.L_3704:
        /*55b4*/ 	.word	index@(_ZN4vllm25paged_attention_v2_kernelI13__nv_bfloat16S1_Li256ELi8ELi128ELNS_18Fp8KVCacheDataTypeE0ELb1ELi512EEEvPfS3_PT_PKS4_PKT0_SA_ifPKiSC_iPKfiiiSE_SE_iiiii)
        /*55b8*/ 	.word	0x00000000


	//----- nvinfo : EIATTR_MIN_STACK_SIZE
	.align		4
.L_3705:
        /*55bc*/ 	.byte	0x04, 0x12
        /*55be*/ 	.short	(.L_3707 - .L_3706)
	.align		4
.L_3706:
        /*55c0*/ 	.word	index@(_ZN4vllm32paged_attention_v2_reduce_kernelI13__nv_bfloat16Li192ELi128ELi512EEEvPT_PKfS5_PKS2_PKii)
        /*55c4*/ 	.word	0x00000000


	//----- nvinfo : EIATTR_MIN_STACK_SIZE
	.align		4
.L_3707:
        /*55c8*/ 	.byte	0x04, 0x12
        /*55ca*/ 	.short	(.L_3709 - .L_3708)
	.align		4
.L_3708:
        /*55cc*/ 	.word	index@(_ZN4vllm25paged_attention_v2_kernelI13__nv_bfloat16S1_Li192ELi8ELi128ELNS_18Fp8KVCacheDataTypeE0ELb1ELi512EEEvPfS3_PT_PKS4_PKT0_SA_ifPKiSC_iPKfiiiSE_SE_iiiii)
        /*55d0*/ 	.word	0x00000000


	//----- nvinfo : EIATTR_MIN_STACK_SIZE
	.align		4
.L_3709:
        /*55d4*/ 	.byte	0x04, 0x12
        /*55d6*/ 	.short	(.L_3711 - .L_3710)
	.align		4
.L_3710:
        /*55d8*/ 	.word	index@(_ZN4vllm32paged_attention_v2_reduce_kernelI13__nv_bfloat16Li128ELi128ELi512EEEvPT_PKfS5_PKS2_PKii)
        /*55dc*/ 	.word	0x00000000


	//----- nvinfo : EIATTR_MIN_STACK_SIZE
	.align		4
.L_3711:
        /*55e0*/ 	.byte	0x04, 0x12
        /*55e2*/ 	.short	(.L_3713 - .L_3712)
	.align		4
.L_3712:
        /*55e4*/ 	.word	index@(_ZN4vllm25paged_attention_v2_kernelI13__nv_bfloat16S1_Li128ELi8ELi128ELNS_18Fp8KVCacheDataTypeE0ELb1ELi512EEEvPfS3_PT_PKS4_PKT0_SA_ifPKiSC_iPKfiiiSE_SE_iiiii)
        /*55e8*/ 	.word	0x00000000


	//----- nvinfo : EIATTR_MIN_STACK_SIZE
	.align		4
.L_3713:
        /*55ec*/ 	.byte	0x04, 0x12
        /*55ee*/ 	.short	(.L_3715 - .L_3714)
	.align		4
.L_3714:
        /*55f0*/ 	.word	index@(_ZN4vllm32paged_attention_v2_reduce_kernelI13__nv_bfloat16Li120ELi128ELi512EEEvPT_PKfS5_PKS2_PKii)
        /*55f4*/ 	.word	0x00000000


	//----- nvinfo : EIATTR_MIN_STACK_SIZE
	.align		4
.L_3715:
        /*55f8*/ 	.byte	0x04, 0x12
        /*55fa*/ 	.short	(.L_3717 - .L_3716)
	.align		4
.L_3716:
        /*55fc*/ 	.word	index@(_ZN4vllm25paged_attention_v2_kernelI13__nv_bfloat16S1_Li120ELi8ELi128ELNS_18Fp8KVCacheDataTypeE0ELb1ELi512EEEvPfS3_PT_PKS4_PKT0_SA_ifPKiSC_iPKfiiiSE_SE_iiiii)
        /*5600*/ 	.word	0x00000000


	//----- nvinfo : EIATTR_MIN_STACK_SIZE
	.align		4
.L_3717:
        /*5604*/ 	.byte	0x04, 0x12
        /*5606*/ 	.short	(.L_3719 - .L_3718)
	.align		4
.L_3718:
        /*5608*/ 	.word	index@(_ZN4vllm32paged_attention_v2_reduce_kernelI13__nv_bfloat16Li112ELi128ELi512EEEvPT_PKfS5_PKS2_PKii)
        /*560c*/ 	.word	0x00000000


	//----- nvinfo : EIATTR_MIN_STACK_SIZE
	.align		4
.L_3719:
        /*5610*/ 	.byte	0x04, 0x12
        /*5612*/ 	.short	(.L_3721 - .L_3720)
	.align		4
.L_3720:
        /*5614*/ 	.word	index@(_ZN4vllm25paged_attention_v2_kernelI13__nv_bfloat16S1_Li112ELi8ELi128ELNS_18Fp8KVCacheDataTypeE0ELb1ELi512EEEvPfS3_PT_PKS4_PKT0_SA_ifPKiSC_iPKfiiiSE_SE_iiiii)
        /*5618*/ 	.word	0x00000000


	//----- nvinfo : EIATTR_MIN_STACK_SIZE
	.align		4
.L_3721:
        /*561c*/ 	.byte	0x04, 0x12
        /*561e*/ 	.short	(.L_3723 - .L_3722)
	.align		4
.L_3722:
        /*5620*/ 	.word	index@(_ZN4vllm32paged_attention_v2_reduce_kernelI13__nv_bfloat16Li96ELi128ELi512EEEvPT_PKfS5_PKS2_PKii)
        /*5624*/ 	.word	0x00000000


	//----- nvinfo : EIATTR_MIN_STACK_SIZE
	.align		4
.L_3723:
        /*5628*/ 	.byte	0x04, 0x12
        /*562a*/ 	.short	(.L_3725 - .L_3724)
	.align		4
.L_3724:
        /*562c*/ 	.word	index@(_ZN4vllm25paged_attention_v2_kernelI13__nv_bfloat16S1_Li96ELi8ELi128ELNS_18Fp8KVCacheDataTypeE0ELb1ELi512EEEvPfS3_PT_PKS4_PKT0_SA_ifPKiSC_iPKfiiiSE_SE_iiiii)
        /*5630*/ 	.word	0x00000000


	//----- nvinfo : EIATTR_MIN_STACK_SIZE
	.align		4
.L_3725:
        /*5634*/ 	.byte	0x04, 0x12
        /*5636*/ 	.short	(.L_3727 - .L_3726)
	.align		4
.L_3726:
        /*5638*/ 	.word	index@(_ZN4vllm32paged_attention_v2_reduce_kernelI13__nv_bfloat16Li80ELi128ELi512EEEvPT_PKfS5_PKS2_PKii)
        /*563c*/ 	.word	0x00000000


	//----- nvinfo : EIATTR_MIN_STACK_SIZE
	.align		4
.L_3727:
        /*5640*/ 	.byte	0x04, 0x12
        /*5642*/ 	.short	(.L_3729 - .L_3728)
	.align		4
.L_3728:
        /*5644*/ 	.word	index@(_ZN4vllm25paged_attention_v2_kernelI13__nv_bfloat16S1_Li80ELi8ELi128ELNS_18Fp8KVCacheDataTypeE0ELb1ELi512EEEvPfS3_PT_PKS4_PKT0_SA_ifPKiSC_iPKfiiiSE_SE_iiiii)
        /*5648*/ 	.word	0x00000000


	//----- nvinfo : EIATTR_MIN_STACK_SIZE
	.align		4
.L_3729:
        /*564c*/ 	.byte	0x04, 0x12
        /*564e*/ 	.short	(.L_3731 - .L_3730)
	.align		4
.L_3730:
        /*5650*/ 	.word	index@(_ZN4vllm32paged_attention_v2_reduce_kernelI13__nv_bfloat16Li64ELi128ELi512EEEvPT_PKfS5_PKS2_PKii)
        /*5654*/ 	.word	0x00000000


	//----- nvinfo : EIATTR_MIN_STACK_SIZE
	.align		4
.L_3731:
        /*5658*/ 	.byte	0x04, 0x12
        /*565a*/ 	.short	(.L_3733 - .L_3732)
	.align		4
.L_3732:
        /*565c*/ 	.word	index@(_ZN4vllm25paged_attention_v2_kernelI13__nv_bfloat16S1_Li64ELi8ELi128ELNS_18Fp8KVCacheDataTypeE0ELb1ELi512EEEvPfS3_PT_PKS4_PKT0_SA_ifPKiSC_iPKfiiiSE_SE_iiiii)
        /*5660*/ 	.word	0x00000000


	//----- nvinfo : EIATTR_MIN_STACK_SIZE
	.align		4
.L_3733:
        /*5664*/ 	.byte	0x04, 0x12
        /*5666*/ 	.short	(.L_3735 - .L_3734)
	.align		4
.L_3734:
        /*5668*/ 	.word	index@(_ZN4vllm32paged_attention_v2_reduce_kernelI13__nv_bfloat16Li32ELi128ELi512EEEvPT_PKfS5_PKS2_PKii)
        /*566c*/ 	.word	0x00000000


	//----- nvinfo : EIATTR_MIN_STACK_SIZE
	.align		4
.L_3735:
        /*5670*/ 	.byte	0x04, 0x12
        /*5672*/ 	.short	(.L_3737 - .L_3736)
	.align		4
.L_3736:
        /*5674*/ 	.word	index@(_ZN4vllm25paged_attention_v2_kernelI13__nv_bfloat16S1_Li32ELi8ELi128ELNS_18Fp8KVCacheDataTypeE0ELb1ELi512EEEvPfS3_PT_PKS4_PKT0_SA_ifPKiSC_iPKfiiiSE_SE_iiiii)
        /*5678*/ 	.word	0x00000000


	//----- nvinfo : EIATTR_MIN_STACK_SIZE
	.align		4
.L_3737:
        /*567c*/ 	.byte	0x04, 0x12
        /*567e*/ 	.short	(.L_3739 - .L_3738)
	.align		4
.L_3738:
        /*5680*/ 	.word	index@(_ZN4vllm25paged_attention_v2_kernelIttLi256ELi32ELi128ELNS_18Fp8KVCacheDataTypeE0ELb0ELi512EEEvPfS2_PT_PKS3_PKT0_S9_ifPKiSB_iPKfiiiSD_SD_iiiii)
        /*5684*/ 	.word	0x00000000


	//----- nvinfo : EIATTR_MIN_STACK_SIZE
	.align		4
.L_3739:
        /*5688*/ 	.byte	0x04, 0x12
        /*568a*/ 	.short	(.L_3741 - .L_3740)
	.align		4
.L_3740:
        /*568c*/ 	.word	index@(_ZN4vllm25paged_attention_v2_kernelIttLi192ELi32ELi128ELNS_18Fp8KVCacheDataTypeE0ELb0ELi512EEEvPfS2_PT_PKS3_PKT0_S9_ifPKiSB_iPKfiiiSD_SD_iiiii)
        /*5690*/ 	.word	0x00000000


	//----- nvinfo : EIATTR_MIN_STACK_SIZE
	.align		4
.L_3741:
        /*5694*/ 	.byte	0x04, 0x12
        /*5696*/ 	.short	(.L_3743 - .L_3742)
	.align		4
.L_3742:
        /*5698*/ 	.word	index@(_ZN4vllm25paged_attention_v2_kernelIttLi128ELi32ELi128ELNS_18Fp8KVCacheDataTypeE0ELb0ELi512EEEvPfS2_PT_PKS3_PKT0_S9_ifPKiSB_iPKfiiiSD_SD_iiiii)
        /*569c*/ 	.word	0x00000000


	//----- nvinfo : EIATTR_MIN_STACK_SIZE
	.align		4
.L_3743:
        /*56a0*/ 	.byte	0x04, 0x12
        /*56a2*/ 	.short	(.L_3745 - .L_3744)
	.align		4
.L_3744:
        /*56a4*/ 	.word	index@(_ZN4vllm25paged_attention_v2_kernelIttLi120ELi32ELi128ELNS_18Fp8KVCacheDataTypeE0ELb0ELi512EEEvPfS2_PT_PKS3_PKT0_S9_ifPKiSB_iPKfiiiSD_SD_iiiii)
        /*56a8*/ 	.word	0x00000000


	//----- nvinfo : EIATTR_MIN_STACK_SIZE
	.align		4
.L_3745:
        /*56ac*/ 	.byte	0x04, 0x12
        /*56ae*/ 	.short	(.L_3747 - .L_3746)
	.align		4
.L_3746:
        /*56b0*/ 	.word	index@(_ZN4vllm25paged_attention_v2_kernelIttLi112ELi32ELi128ELNS_18Fp8KVCacheDataTypeE0ELb0ELi512EEEvPfS2_PT_PKS3_PKT0_S9_ifPKiSB_iPKfiiiSD_SD_iiiii)
        /*56b4*/ 	.word	0x00000000


	//----- nvinfo : EIATTR_MIN_STACK_SIZE
	.align		4
.L_3747:
        /*56b8*/ 	.byte	0x04, 0x12
        /*56ba*/ 	.short	(.L_3749 - .L_3748)
	.align		4
.L_3748:
        /*56bc*/ 	.word	index@(_ZN4vllm25paged_attention_v2_kernelIttLi96ELi32ELi128ELNS_18Fp8KVCacheDataTypeE0ELb0ELi512EEEvPfS2_PT_PKS3_PKT0_S9_ifPKiSB_iPKfiiiSD_SD_iiiii)
        /*56c0*/ 	.word	0x00000000


	//----- nvinfo : EIATTR_MIN_STACK_SIZE
	.align		4
.L_3749:
        /*56c4*/ 	.byte	0x04, 0x12
        /*56c6*/ 	.short	(.L_3751 - .L_3750)
	.align		4
.L_3750:
        /*56c8*/ 	.word	index@(_ZN4vllm25paged_attention_v2_kernelIttLi80ELi32ELi128ELNS_18Fp8KVCacheDataTypeE0ELb0ELi512EEEvPfS2_PT_PKS3_PKT0_S9_ifPKiSB_iPKfiiiSD_SD_iiiii)
        /*56cc*/ 	.word	0x00000000


	//----- nvinfo : EIATTR_MIN_STACK_SIZE
	.align		4
.L_3751:
        /*56d0*/ 	.byte	0x04, 0x12
        /*56d2*/ 	.short	(.L_3753 - .L_3752)
	.align		4
.L_3752:
        /*56d4*/ 	.word	index@(_ZN4vllm25paged_attention_v2_kernelIttLi64ELi32ELi128ELNS_18Fp8KVCacheDataTypeE0ELb0ELi512EEEvPfS2_PT_PKS3_PKT0_S9_ifPKiSB_iPKfiiiSD_SD_iiiii)
        /*56d8*/ 	.word	0x00000000


	//----- nvinfo : EIATTR_MIN_STACK_SIZE
	.align		4
.L_3753:
        /*56dc*/ 	.byte	0x04, 0x12
        /*56de*/ 	.short	(.L_3755 - .L_3754)
	.align		4
.L_3754:
        /*56e0*/ 	.word	index@(_ZN4vllm25paged_attention_v2_kernelIttLi32ELi32ELi128ELNS_18Fp8KVCacheDataTypeE0ELb0ELi512EEEvPfS2_PT_PKS3_PKT0_S9_ifPKiSB_iPKfiiiSD_SD_iiiii)
        /*56e4*/ 	.word	0x00000000


	//----- nvinfo : EIATTR_MIN_STACK_SIZE
	.align		4
.L_3755:
        /*56e8*/ 	.byte	0x04, 0x12
        /*56ea*/ 	.short	(.L_3757 - .L_3756)
	.align		4
.L_3756:
        /*56ec*/ 	.word	index@(_ZN4vllm25paged_attention_v2_kernelIttLi256ELi32ELi128ELNS_18Fp8KVCacheDataTypeE0ELb1ELi512EEEvPfS2_PT_PKS3_PKT0_S9_ifPKiSB_iPKfiiiSD_SD_iiiii)
        /*56f0*/ 	.word	0x00000000


	//----- nvinfo : EIATTR_MIN_STACK_SIZE
	.align		4
.L_3757:
        /*56f4*/ 	.byte	0x04, 0x12
        /*56f6*/ 	.short	(.L_3759 - .L_3758)
	.align		4
.L_3758:
        /*56f8*/ 	.word	index@(_ZN4vllm25paged_attention_v2_kernelIttLi192ELi32ELi128ELNS_18Fp8KVCacheDataTypeE0ELb1ELi512EEEvPfS2_PT_PKS3_PKT0_S9_ifPKiSB_iPKfiiiSD_SD_iiiii)
        /*56fc*/ 	.word	0x00000000


	//----- nvinfo : EIATTR_MIN_STACK_SIZE
	.align		4
.L_3759:
        /*5700*/ 	.byte	0x04, 0x12
        /*5702*/ 	.short	(.L_3761 - .L_3760)
	.align		4
.L_3760:
        /*5704*/ 	.word	index@(_ZN4vllm25paged_attention_v2_kernelIttLi128ELi32ELi128ELNS_18Fp8KVCacheDataTypeE0ELb1ELi512EEEvPfS2_PT_PKS3_PKT0_S9_ifPKiSB_iPKfiiiSD_SD_iiiii)
        /*5708*/ 	.word	0x00000000


	//----- nvinfo : EIATTR_MIN_STACK_SIZE
	.align		4
.L_3761:
        /*570c*/ 	.byte	0x04, 0x12
        /*570e*/ 	.short	(.L_3763 - .L_3762)
	.align		4
.L_3762:
        /*5710*/ 	.word	index@(_ZN4vllm25paged_attention_v2_kernelIttLi120ELi32ELi128ELNS_18Fp8KVCacheDataTypeE0ELb1ELi512EEEvPfS2_PT_PKS3_PKT0_S9_ifPKiSB_iPKfiiiSD_SD_iiiii)
        /*5714*/ 	.word	0x00000000


	//----- nvinfo : EIATTR_MIN_STACK_SIZE
	.align		4
.L_3763:
        /*5718*/ 	.byte	0x04, 0x12
        /*571a*/ 	.short	(.L_3765 - .L_3764)
	.align		4
.L_3764:
        /*571c*/ 	.word	index@(_ZN4vllm25paged_attention_v2_kernelIttLi112ELi32ELi128ELNS_18Fp8KVCacheDataTypeE0ELb1ELi512EEEvPfS2_PT_PKS3_PKT0_S9_ifPKiSB_iPKfiiiSD_SD_iiiii)
        /*5720*/ 	.word	0x00000000


	//----- nvinfo : EIATTR_MIN_STACK_SIZE
	.align		4
.L_3765:
        /*5724*/ 	.byte	0x04, 0x12
        /*5726*/ 	.short	(.L_3767 - .L_3766)
	.align		4
.L_3766:
        /*5728*/ 	.word	index@(_ZN4vllm25paged_attention_v2_kernelIttLi96ELi32ELi128ELNS_18Fp8KVCacheDataTypeE0ELb1ELi512EEEvPfS2_PT_PKS3_PKT0_S9_ifPKiSB_iPKfiiiSD_SD_iiiii)
        /*572c*/ 	.word	0x00000000


	//----- nvinfo : EIATTR_MIN_STACK_SIZE
	.align		4
.L_3767:
        /*5730*/ 	.byte	0x04, 0x12
        /*5732*/ 	.short	(.L_3769 - .L_3768)
	.align		4
.L_3768:
        /*5734*/ 	.word	index@(_ZN4vllm25paged_attention_v2_kernelIttLi80ELi32ELi128ELNS_18Fp8KVCacheDataTypeE0ELb1ELi512EEEvPfS2_PT_PKS3_PKT0_S9_ifPKiSB_iPKfiiiSD_SD_iiiii)
        /*5738*/ 	.word	0x00000000


	//----- nvinfo : EIATTR_MIN_STACK_SIZE
	.align		4
.L_3769:
        /*573c*/ 	.byte	0x04, 0x12
        /*573e*/ 	.short	(.L_3771 - .L_3770)
	.align		4
.L_3770:
        /*5740*/ 	.word	index@(_ZN4vllm25paged_attention_v2_kernelIttLi64ELi32ELi128ELNS_18Fp8KVCacheDataTypeE0ELb1ELi512EEEvPfS2_PT_PKS3_PKT0_S9_ifPKiSB_iPKfiiiSD_SD_iiiii)
        /*5744*/ 	.word	0x00000000


	//----- nvinfo : EIATTR_MIN_STACK_SIZE
	.align		4
.L_3771:
        /*5748*/ 	.byte	0x04, 0x12
        /*574a*/ 	.short	(.L_3773 - .L_3772)
	.align		4
.L_3772:
        /*574c*/ 	.word	index@(_ZN4vllm25paged_attention_v2_kernelIttLi32ELi32ELi128ELNS_18Fp8KVCacheDataTypeE0ELb1ELi512EEEvPfS2_PT_PKS3_PKT0_S9_ifPKiSB_iPKfiiiSD_SD_iiiii)
        /*5750*/ 	.word	0x00000000


	//----- nvinfo : EIATTR_MIN_STACK_SIZE
	.align		4
.L_3773:
        /*5754*/ 	.byte	0x04, 0x12
        /*5756*/ 	.short	(.L_3775 - .L_3774)
	.align		4
.L_3774:
        /*5758*/ 	.word	index@(_ZN4vllm25paged_attention_v2_kernelIttLi256ELi16ELi128ELNS_18Fp8KVCacheDataTypeE0ELb0ELi512EEEvPfS2_PT_PKS3_PKT0_S9_ifPKiSB_iPKfiiiSD_SD_iiiii)
        /*575c*/ 	.word	0x00000000


	//----- nvinfo : EIATTR_MIN_STACK_SIZE
	.align		4
.L_3775:
        /*5760*/ 	.byte	0x04, 0x12
        /*5762*/ 	.short	(.L_3777 - .L_3776)
	.align		4
.L_3776:
        /*5764*/ 	.word	index@(_ZN4vllm25paged_attention_v2_kernelIttLi192ELi16ELi128ELNS_18Fp8KVCacheDataTypeE0ELb0ELi512EEEvPfS2_PT_PKS3_PKT0_S9_ifPKiSB_iPKfiiiSD_SD_iiiii)
        /*5768*/ 	.word	0x00000000


	//----- nvinfo : EIATTR_MIN_STACK_SIZE
	.align		4
.L_3777:
        /*576c*/ 	.byte	0x04, 0x12
        /*576e*/ 	.short	(.L_3779 - .L_3778)
	.align		4
.L_3778:
        /*5770*/ 	.word	index@(_ZN4vllm25paged_attention_v2_kernelIttLi128ELi16ELi128ELNS_18Fp8KVCacheDataTypeE0ELb0ELi512EEEvPfS2_PT_PKS3_PKT0_S9_ifPKiSB_iPKfiiiSD_SD_iiiii)
        /*5774*/ 	.word	0x00000000


	//----- nvinfo : EIATTR_MIN_STACK_SIZE
	.align		4
.L_3779:
        /*5778*/ 	.byte	0x04, 0x12
        /*577a*/ 	.short	(.L_3781 - .L_3780)
	.align		4
.L_3780:
        /*577c*/ 	.word	index@(_ZN4vllm25paged_attention_v2_kernelIttLi120ELi16ELi128ELNS_18Fp8KVCacheDataTypeE0ELb0ELi512EEEvPfS2_PT_PKS3_PKT0_S9_ifPKiSB_iPKfiiiSD_SD_iiiii)
        /*5780*/ 	.word	0x00000000


	//----- nvinfo : EIATTR_MIN_STACK_SIZE
	.align		4
.L_3781:
        /*5784*/ 	.byte	0x04, 0x12
        /*5786*/ 	.short	(.L_3783 - .L_3782)
	.align		4
.L_3782:
        /*5788*/ 	.word	index@(_ZN4vllm25paged_attention_v2_kernelIttLi112ELi16ELi128ELNS_18Fp8KVCacheDataTypeE0ELb0ELi512EEEvPfS2_PT_PKS3_PKT0_S9_ifPKiSB_iPKfiiiSD_SD_iiiii)
        /*578c*/ 	.word	0x00000000


	//----- nvinfo : EIATTR_MIN_STACK_SIZE
	.align		4
.L_3783:
        /*5790*/ 	.byte	0x04, 0x12
        /*5792*/ 	.short	(.L_3785 - .L_3784)
	.align		4
.L_3784:
        /*5794*/ 	.word	index@(_ZN4vllm25paged_attention_v2_kernelIttLi96ELi16ELi128ELNS_18Fp8KVCacheDataTypeE0ELb0ELi512EEEvPfS2_PT_PKS3_PKT0_S9_ifPKiSB_iPKfiiiSD_SD_iiiii)
        /*5798*/ 	.word	0x00000000


	//----- nvinfo : EIATTR_MIN_STACK_SIZE
	.align		4
.L_3785:
        /*579c*/ 	.byte	0x04, 0x12
        /*579e*/ 	.short	(.L_3787 - .L_3786)
	.align		4
.L_3786:
        /*57a0*/ 	.word	index@(_ZN4vllm25paged_attention_v2_kernelIttLi80ELi16ELi128ELNS_18Fp8KVCacheDataTypeE0ELb0ELi512EEEvPfS2_PT_PKS3_PKT0_S9_ifPKiSB_iPKfiiiSD_SD_iiiii)
        /*57a4*/ 	.word	0x00000000


	//----- nvinfo : EIATTR_MIN_STACK_SIZE
	.align		4
.L_3787:
        /*57a8*/ 	.byte	0x04, 0x12
        /*57aa*/ 	.short	(.L_3789 - .L_3788)
	.align		4
.L_3788:
        /*57ac*/ 	.word	index@(_ZN4vllm25paged_attention_v2_kernelIttLi64ELi16ELi128ELNS_18Fp8KVCacheDataTypeE0ELb0ELi512EEEvPfS2_PT_PKS3_PKT0_S9_ifPKiSB_iPKfiiiSD_SD_iiiii)
        /*57b0*/ 	.word	0x00000000


	//----- nvinfo : EIATTR_MIN_STACK_SIZE
	.align		4
.L_3789:
        /*57b4*/ 	.byte	0x04, 0x12
        /*57b6*/ 	.short	(.L_3791 - .L_3790)
	.align		4
.L_3790:
        /*57b8*/ 	.word	index@(_ZN4vllm25paged_attention_v2_kernelIttLi32ELi16ELi128ELNS_18Fp8KVCacheDataTypeE0ELb0ELi512EEEvPfS2_PT_PKS3_PKT0_S9_ifPKiSB_iPKfiiiSD_SD_iiiii)
        /*57bc*/ 	.word	0x00000000


	//----- nvinfo : EIATTR_MIN_STACK_SIZE
	.align		4
.L_3791:
        /*57c0*/ 	.byte	0x04, 0x12
        /*57c2*/ 	.short	(.L_3793 - .L_3792)
	.align		4
.L_3792:
        /*57c4*/ 	.word	index@(_ZN4vllm25paged_attention_v2_kernelIttLi256ELi16ELi128ELNS_18Fp8KVCacheDataTypeE0ELb1ELi512EEEvPfS2_PT_PKS3_PKT0_S9_ifPKiSB_iPKfiiiSD_SD_iiiii)
        /*57c8*/ 	.word	0x00000000


	//----- nvinfo : EIATTR_MIN_STACK_SIZE
	.align		4
.L_3793:
        /*57cc*/ 	.byte	0x04, 0x12
        /*57ce*/ 	.short	(.L_3795 - .L_3794)
	.align		4
.L_3794:
        /*57d0*/ 	.word	index@(_ZN4vllm25paged_attention_v2_kernelIttLi192ELi16ELi128ELNS_18Fp8KVCacheDataTypeE0ELb1ELi512EEEvPfS2_PT_PKS3_PKT0_S9_ifPKiSB_iPKfiiiSD_SD_iiiii)
        /*57d4*/ 	.word	0x00000000


	//----- nvinfo : EIATTR_MIN_STACK_SIZE
	.align		4
.L_3795:
        /*57d8*/ 	.byte	0x04, 0x12
        /*57da*/ 	.short	(.L_3797 - .L_3796)
	.align		4
.L_3796:
        /*57dc*/ 	.word	index@(_ZN4vllm25paged_attention_v2_kernelIttLi128ELi16ELi128ELNS_18Fp8KVCacheDataTypeE0ELb1ELi512EEEvPfS2_PT_PKS3_PKT0_S9_ifPKiSB_iPKfiiiSD_SD_iiiii)
        /*57e0*/ 	.word	0x00000000


	//----- nvinfo : EIATTR_MIN_STACK_SIZE
	.align		4
.L_3797:
        /*57e4*/ 	.byte	0x04, 0x12
        /*57e6*/ 	.short	(.L_3799 - .L_3798)
	.align		4
.L_3798:
        /*57e8*/ 	.word	index@(_ZN4vllm25paged_attention_v2_kernelIttLi120ELi16ELi128ELNS_18Fp8KVCacheDataTypeE0ELb1ELi512EEEvPfS2_PT_PKS3_PKT0_S9_ifPKiSB_iPKfiiiSD_SD_iiiii)
        /*57ec*/ 	.word	0x00000000


	//----- nvinfo : EIATTR_MIN_STACK_SIZE
	.align		4
.L_3799:
        /*57f0*/ 	.byte	0x04, 0x12
        /*57f2*/ 	.short	(.L_3801 - .L_3800)
	.align		4
.L_3800:
        /*57f4*/ 	.word	index@(_ZN4vllm25paged_attention_v2_kernelIttLi112ELi16ELi128ELNS_18Fp8KVCacheDataTypeE0ELb1ELi512EEEvPfS2_PT_PKS3_PKT0_S9_ifPKiSB_iPKfiiiSD_SD_iiiii)
        /*57f8*/ 	.word	0x00000000


	//----- nvinfo : EIATTR_MIN_STACK_SIZE
	.align		4
.L_3801:
        /*57fc*/ 	.byte	0x04, 0x12
        /*57fe*/ 	.short	(.L_3803 - .L_3802)
	.align		4
.L_3802:
        /*5800*/ 	.word	index@(_ZN4vllm25paged_attention_v2_kernelIttLi96ELi16ELi128ELNS_18Fp8KVCacheDataTypeE0ELb1ELi512EEEvPfS2_PT_PKS3_PKT0_S9_ifPKiSB_iPKfiiiSD_SD_iiiii)
        /*5804*/ 	.word	0x00000000


	//----- nvinfo : EIATTR_MIN_STACK_SIZE
	.align		4
.L_3803:
        /*5808*/ 	.byte	0x04, 0x12
        /*580a*/ 	.short	(.L_3805 - .L_3804)
	.align		4
.L_3804:
        /*580c*/ 	.word	index@(_ZN4vllm25paged_attention_v2_kernelIttLi80ELi16ELi128ELNS_18Fp8KVCacheDataTypeE0ELb1ELi512EEEvPfS2_PT_PKS3_PKT0_S9_ifPKiSB_iPKfiiiSD_SD_iiiii)
        /*5810*/ 	.word	0x00000000


	//----- nvinfo : EIATTR_MIN_STACK_SIZE
	.align		4
.L_3805:
        /*5814*/ 	.byte	0x04, 0x12
        /*5816*/ 	.short	(.L_3807 - .L_3806)
	.align		4
.L_3806:
        /*5818*/ 	.word	index@(_ZN4vllm25paged_attention_v2_kernelIttLi64ELi16ELi128ELNS_18Fp8KVCacheDataTypeE0ELb1ELi512EEEvPfS2_PT_PKS3_PKT0_S9_ifPKiSB_iPKfiiiSD_SD_iiiii)
        /*581c*/ 	.word	0x00000000


	//----- nvinfo : EIATTR_MIN_STACK_SIZE
	.align		4
.L_3807:
        /*5820*/ 	.byte	0x04, 0x12
        /*5822*/ 	.short	(.L_3809 - .L_3808)
	.align		4
.L_3808:
        /*5824*/ 	.word	index@(_ZN4vllm25paged_attention_v2_kernelIttLi32ELi16ELi128ELNS_18Fp8KVCacheDataTypeE0ELb1ELi512EEEvPfS2_PT_PKS3_PKT0_S9_ifPKiSB_iPKfiiiSD_SD_iiiii)
        /*5828*/ 	.word	0x00000000


	//----- nvinfo : EIATTR_MIN_STACK_SIZE
	.align		4
.L_3809:
        /*582c*/ 	.byte	0x04, 0x12
        /*582e*/ 	.short	(.L_3811 - .L_3810)
	.align		4
.L_3810:
        /*5830*/ 	.word	index@(_ZN4vllm25paged_attention_v2_kernelIttLi256ELi8ELi128ELNS_18Fp8KVCacheDataTypeE0ELb0ELi512EEEvPfS2_PT_PKS3_PKT0_S9_ifPKiSB_iPKfiiiSD_SD_iiiii)
        /*5834*/ 	.word	0x00000000


	//----- nvinfo : EIATTR_MIN_STACK_SIZE
	.align		4
.L_3811:
        /*5838*/ 	.byte	0x04, 0x12
        /*583a*/ 	.short	(.L_3813 - .L_3812)
	.align		4
.L_3812:
        /*583c*/ 	.word	index@(_ZN4vllm25paged_attention_v2_kernelIttLi192ELi8ELi128ELNS_18Fp8KVCacheDataTypeE0ELb0ELi512EEEvPfS2_PT_PKS3_PKT0_S9_ifPKiSB_iPKfiiiSD_SD_iiiii)
        /*5840*/ 	.word	0x00000000


	//----- nvinfo : EIATTR_MIN_STACK_SIZE
	.align		4
.L_3813:
        /*5844*/ 	.byte	0x04, 0x12
        /*5846*/ 	.short	(.L_3815 - .L_3814)
	.align		4
.L_3814:
        /*5848*/ 	.word	index@(_ZN4vllm25paged_attention_v2_kernelIttLi128ELi8ELi128ELNS_18Fp8KVCacheDataTypeE0ELb0ELi512EEEvPfS2_PT_PKS3_PKT0_S9_ifPKiSB_iPKfiiiSD_SD_iiiii)
        /*584c*/ 	.word	0x00000000


	//----- nvinfo : EIATTR_MIN_STACK_SIZE
	.align		4
.L_3815:
        /*5850*/ 	.byte	0x04, 0x12
        /*5852*/ 	.short	(.L_3817 - .L_3816)
	.align		4
.L_3816:
        /*5854*/ 	.word	index@(_ZN4vllm25paged_attention_v2_kernelIttLi120ELi8ELi128ELNS_18Fp8KVCacheDataTypeE0ELb0ELi512EEEvPfS2_PT_PKS3_PKT0_S9_ifPKiSB_iPKfiiiSD_SD_iiiii)
        /*5858*/ 	.word	0x00000000


	//----- nvinfo : EIATTR_MIN_STACK_SIZE
	.align		4
.L_3817:
        /*585c*/ 	.byte	0x04, 0x12
        /*585e*/ 	.short	(.L_3819 - .L_3818)
	.align		4
.L_3818:
        /*5860*/ 	.word	index@(_ZN4vllm25paged_attention_v2_kernelIttLi112ELi8ELi128ELNS_18Fp8KVCacheDataTypeE0ELb0ELi512EEEvPfS2_PT_PKS3_PKT0_S9_ifPKiSB_iPKfiiiSD_SD_iiiii)
        /*5864*/ 	.word	0x00000000


	//----- nvinfo : EIATTR_MIN_STACK_SIZE
	.align		4
.L_3819:
        /*5868*/ 	.byte	0x04, 0x12
        /*586a*/ 	.short	(.L_3821 - .L_3820)
	.align		4
.L_3820:
        /*586c*/ 	.word	index@(_ZN4vllm25paged_attention_v2_kernelIttLi96ELi8ELi128ELNS_18Fp8KVCacheDataTypeE0ELb0ELi512EEEvPfS2_PT_PKS3_PKT0_S9_ifPKiSB_iPKfiiiSD_SD_iiiii)
        /*5870*/ 	.word	0x00000000


	//----- nvinfo : EIATTR_MIN_STACK_SIZE
	.align		4
.L_3821:
        /*5874*/ 	.byte	0x04, 0x12
        /*5876*/ 	.short	(.L_3823 - .L_3822)
	.align		4
.L_3822:
        /*5878*/ 	.word	index@(_ZN4vllm25paged_attention_v2_kernelIttLi80ELi8ELi128ELNS_18Fp8KVCacheDataTypeE0ELb0ELi512EEEvPfS2_PT_PKS3_PKT0_S9_ifPKiSB_iPKfiiiSD_SD_iiiii)
        /*587c*/ 	.word	0x00000000


	//----- nvinfo : EIATTR_MIN_STACK_SIZE
	.align		4
.L_3823:
        /*5880*/ 	.byte	0x04, 0x12
        /*5882*/ 	.short	(.L_3825 - .L_3824)
	.align		4
.L_3824:
        /*5884*/ 	.word	index@(_ZN4vllm25paged_attention_v2_kernelIttLi64ELi8ELi128ELNS_18Fp8KVCacheDataTypeE0ELb0ELi512EEEvPfS2_PT_PKS3_PKT0_S9_ifPKiSB_iPKfiiiSD_SD_iiiii)
        /*5888*/ 	.word	0x00000000


	//----- nvinfo : EIATTR_MIN_STACK_SIZE
	.align		4
.L_3825:
        /*588c*/ 	.byte	0x04, 0x12
        /*588e*/ 	.short	(.L_3827 - .L_3826)
	.align		4
.L_3826:
        /*5890*/ 	.word	index@(_ZN4vllm25paged_attention_v2_kernelIttLi32ELi8ELi128ELNS_18Fp8KVCacheDataTypeE0ELb0ELi512EEEvPfS2_PT_PKS3_PKT0_S9_ifPKiSB_iPKfiiiSD_SD_iiiii)
        /*5894*/ 	.word	0x00000000


	//----- nvinfo : EIATTR_MIN_STACK_SIZE
	.align		4
.L_3827:
        /*5898*/ 	.byte	0x04, 0x12
        /*589a*/ 	.short	(.L_3829 - .L_3828)
	.align		4
.L_3828:
        /*589c*/ 	.word	index@(_ZN4vllm32paged_attention_v2_reduce_kernelItLi256ELi128ELi512EEEvPT_PKfS4_PKS1_PKii)
        /*58a0*/ 	.word	0x00000000


	//----- nvinfo : EIATTR_MIN_STACK_SIZE
	.align		4
.L_3829:
        /*58a4*/ 	.byte	0x04, 0x12
        /*58a6*/ 	.short	(.L_3831 - .L_3830)
	.align		4
.L_3830:
        /*58a8*/ 	.word	index@(_ZN4vllm25paged_attention_v2_kernelIttLi256ELi8ELi128ELNS_18Fp8KVCacheDataTypeE0ELb1ELi512EEEvPfS2_PT_PKS3_PKT0_S9_ifPKiSB_iPKfiiiSD_SD_iiiii)
        /*58ac*/ 	.word	0x00000000


	//----- nvinfo : EIATTR_MIN_STACK_SIZE
	.align		4
.L_3831:
        /*58b0*/ 	.byte	0x04, 0x12
        /*58b2*/ 	.short	(.L_3833 - .L_3832)
	.align		4
.L_3832:
        /*58b4*/ 	.word	index@(_ZN4vllm32paged_attention_v2_reduce_kernelItLi192ELi128ELi512EEEvPT_PKfS4_PKS1_PKii)
        /*58b8*/ 	.word	0x00000000


	//----- nvinfo : EIATTR_MIN_STACK_SIZE
	.align		4
.L_3833:
        /*58bc*/ 	.byte	0x04, 0x12
        /*58be*/ 	.short	(.L_3835 - .L_3834)
	.align		4
.L_3834:
        /*58c0*/ 	.word	index@(_ZN4vllm25paged_attention_v2_kernelIttLi192ELi8ELi128ELNS_18Fp8KVCacheDataTypeE0ELb1ELi512EEEvPfS2_PT_PKS3_PKT0_S9_ifPKiSB_iPKfiiiSD_SD_iiiii)
        /*58c4*/ 	.word	0x00000000


	//----- nvinfo : EIATTR_MIN_STACK_SIZE
	.align		4
.L_3835:
        /*58c8*/ 	.byte	0x04, 0x12
        /*58ca*/ 	.short	(.L_3837 - .L_3836)
	.align		4
.L_3836:
        /*58cc*/ 	.word	index@(_ZN4vllm32paged_attention_v2_reduce_kernelItLi128ELi128ELi512EEEvPT_PKfS4_PKS1_PKii)
        /*58d0*/ 	.word	0x00000000


	//----- nvinfo : EIATTR_MIN_STACK_SIZE
	.align		4
.L_3837:
        /*58d4*/ 	.byte	0x04, 0x12
        /*58d6*/ 	.short	(.L_3839 - .L_3838)
	.align		4
.L_3838:
        /*58d8*/ 	.word	index@(_ZN4vllm25paged_attention_v2_kernelIttLi128ELi8ELi128ELNS_18Fp8KVCacheDataTypeE0ELb1ELi512EEEvPfS2_PT_PKS3_PKT0_S9_ifPKiSB_iPKfiiiSD_SD_iiiii)
        /*58dc*/ 	.word	0x00000000


	//----- nvinfo : EIATTR_MIN_STACK_SIZE
	.align		4
.L_3839:
        /*58e0*/ 	.byte	0x04, 0x12
        /*58e2*/ 	.short	(.L_3841 - .L_3840)
	.align		4
.L_3840:
        /*58e4*/ 	.word	index@(_ZN4vllm32paged_attention_v2_reduce_kernelItLi120ELi128ELi512EEEvPT_PKfS4_PKS1_PKii)
        /*58e8*/ 	.word	0x00000000


	//----- nvinfo : EIATTR_MIN_STACK_SIZE
	.align		4
.L_3841:
        /*58ec*/ 	.byte	0x04, 0x12
        /*58ee*/ 	.short	(.L_3843 - .L_3842)
	.align		4
.L_3842:
        /*58f0*/ 	.word	index@(_ZN4vllm25paged_attention_v2_kernelIttLi120ELi8ELi128ELNS_18Fp8KVCacheDataTypeE0ELb1ELi512EEEvPfS2_PT_PKS3_PKT0_S9_ifPKiSB_iPKfiiiSD_SD_iiiii)
        /*58f4*/ 	.word	0x00000000


	//----- nvinfo : EIATTR_MIN_STACK_SIZE
	.align		4
.L_3843:
        /*58f8*/ 	.byte	0x04, 0x12
        /*58fa*/ 	.short	(.L_3845 - .L_3844)
	.align		4
.L_3844:
        /*58fc*/ 	.word	index@(_ZN4vllm32paged_attention_v2_reduce_kernelItLi112ELi128ELi512EEEvPT_PKfS4_PKS1_PKii)
        /*5900*/ 	.word	0x00000000


	//----- nvinfo : EIATTR_MIN_STACK_SIZE
	.align		4
.L_3845:
        /*5904*/ 	.byte	0x04, 0x12
        /*5906*/ 	.short	(.L_3847 - .L_3846)
	.align		4
.L_3846:
        /*5908*/ 	.word	index@(_ZN4vllm25paged_attention_v2_kernelIttLi112ELi8ELi128ELNS_18Fp8KVCacheDataTypeE0ELb1ELi512EEEvPfS2_PT_PKS3_PKT0_S9_ifPKiSB_iPKfiiiSD_SD_iiiii)
        /*590c*/ 	.word	0x00000000


	//----- nvinfo : EIATTR_MIN_STACK_SIZE
	.align		4
.L_3847:
        /*5910*/ 	.byte	0x04, 0x12
        /*5912*/ 	.short	(.L_3849 - .L_3848)
	.align		4
.L_3848:
        /*5914*/ 	.word	index@(_ZN4vllm32paged_attention_v2_reduce_kernelItLi96ELi128ELi512EEEvPT_PKfS4_PKS1_PKii)
        /*5918*/ 	.word	0x00000000


	//----- nvinfo : EIATTR_MIN_STACK_SIZE
	.align		4
.L_3849:
        /*591c*/ 	.byte	0x04, 0x12
        /*591e*/ 	.short	(.L_3851 - .L_3850)
	.align		4
.L_3850:
        /*5920*/ 	.word	index@(_ZN4vllm25paged_attention_v2_kernelIttLi96ELi8ELi128ELNS_18Fp8KVCacheDataTypeE0ELb1ELi512EEEvPfS2_PT_PKS3_PKT0_S9_ifPKiSB_iPKfiiiSD_SD_iiiii)
        /*5924*/ 	.word	0x00000000


	//----- nvinfo : EIATTR_MIN_STACK_SIZE
	.align		4
.L_3851:
        /*5928*/ 	.byte	0x04, 0x12
        /*592a*/ 	.short	(.L_3853 - .L_3852)
	.align		4
.L_3852:
        /*592c*/ 	.word	index@(_ZN4vllm32paged_attention_v2_reduce_kernelItLi80ELi128ELi512EEEvPT_PKfS4_PKS1_PKii)
        /*5930*/ 	.word	0x00000000


	//----- nvinfo : EIATTR_MIN_STACK_SIZE
	.align		4
.L_3853:
        /*5934*/ 	.byte	0x04, 0x12
        /*5936*/ 	.short	(.L_3855 - .L_3854)
	.align		4
.L_3854:
        /*5938*/ 	.word	index@(_ZN4vllm25paged_attention_v2_kernelIttLi80ELi8ELi128ELNS_18Fp8KVCacheDataTypeE0ELb1ELi512EEEvPfS2_PT_PKS3_PKT0_S9_ifPKiSB_iPKfiiiSD_SD_iiiii)
        /*593c*/ 	.word	0x00000000


	//----- nvinfo : EIATTR_MIN_STACK_SIZE
	.align		4
.L_3855:
        /*5940*/ 	.byte	0x04, 0x12
        /*5942*/ 	.short	(.L_3857 - .L_3856)
	.align		4
.L_3856:
        /*5944*/ 	.word	index@(_ZN4vllm32paged_attention_v2_reduce_kernelItLi64ELi128ELi512EEEvPT_PKfS4_PKS1_PKii)
        /*5948*/ 	.word	0x00000000


	//----- nvinfo : EIATTR_MIN_STACK_SIZE
	.align		4
.L_3857:
        /*594c*/ 	.byte	0x04, 0x12
        /*594e*/ 	.short	(.L_3859 - .L_3858)
	.align		4
.L_3858:
        /*5950*/ 	.word	index@(_ZN4vllm25paged_attention_v2_kernelIttLi64ELi8ELi128ELNS_18Fp8KVCacheDataTypeE0ELb1ELi512EEEvPfS2_PT_PKS3_PKT0_S9_ifPKiSB_iPKfiiiSD_SD_iiiii)
        /*5954*/ 	.word	0x00000000


	//----- nvinfo : EIATTR_MIN_STACK_SIZE
	.align		4
.L_3859:
        /*5958*/ 	.byte	0x04, 0x12
        /*595a*/ 	.short	(.L_3861 - .L_3860)
	.align		4
.L_3860:
        /*595c*/ 	.word	index@(_ZN4vllm32paged_attention_v2_reduce_kernelItLi32ELi128ELi512EEEvPT_PKfS4_PKS1_PKii)
        /*5960*/ 	.word	0x00000000


	//----- nvinfo : EIATTR_MIN_STACK_SIZE
	.align		4
.L_3861:
        /*5964*/ 	.byte	0x04, 0x12
        /*5966*/ 	.short	(.L_3863 - .L_3862)
	.align		4
.L_3862:
        /*5968*/ 	.word	index@(_ZN4vllm25paged_attention_v2_kernelIttLi32ELi8ELi128ELNS_18Fp8KVCacheDataTypeE0ELb1ELi512EEEvPfS2_PT_PKS3_PKT0_S9_ifPKiSB_iPKfiiiSD_SD_iiiii)
        /*596c*/ 	.word	0x00000000


	//----- nvinfo : EIATTR_MIN_STACK_SIZE
	.align		4
.L_3863:
        /*5970*/ 	.byte	0x04, 0x12
        /*5972*/ 	.short	(.L_3865 - .L_3864)
	.align		4
.L_3864:
        /*5974*/ 	.word	index@(_ZN4vllm25paged_attention_v2_kernelIffLi256ELi32ELi128ELNS_18Fp8KVCacheDataTypeE0ELb0ELi512EEEvPfS2_PT_PKS3_PKT0_S9_ifPKiSB_iPKfiiiSD_SD_iiiii)
        /*5978*/ 	.word	0x000000b0


	//----- nvinfo : EIATTR_MIN_STACK_SIZE
	.align		4
.L_3865:
        /*597c*/ 	.byte	0x04, 0x12
        /*597e*/ 	.short	(.L_3867 - .L_3866)
	.align		4
.L_3866:
        /*5980*/ 	.word	index@(_ZN4vllm25paged_attention_v2_kernelIffLi192ELi32ELi128ELNS_18Fp8KVCacheDataTypeE0ELb0ELi512EEEvPfS2_PT_PKS3_PKT0_S9_ifPKiSB_iPKfiiiSD_SD_iiiii)
        /*5984*/ 	.word	0x00000000


	//----- nvinfo : EIATTR_MIN_STACK_SIZE
	.align		4
.L_3867:
        /*5988*/ 	.byte	0x04, 0x12
        /*598a*/ 	.short	(.L_3869 - .L_3868)
	.align		4
.L_3868:
        /*598c*/ 	.word	index@(_ZN4vllm25paged_attention_v2_kernelIffLi128ELi32ELi128ELNS_18Fp8KVCacheDataTypeE0ELb0ELi512EEEvPfS2_PT_PKS3_PKT0_S9_ifPKiSB_iPKfiiiSD_SD_iiiii)
        /*5990*/ 	.word	0x00000000


	//----- nvinfo : EIATTR_MIN_STACK_SIZE
	.align		4
.L_3869:
        /*5994*/ 	.byte	0x04, 0x12
        /*5996*/ 	.short	(.L_3871 - .L_3870)
	.align		4
.L_3870:
        /*5998*/ 	.word	index@(_ZN4vllm25paged_attention_v2_kernelIffLi120ELi32ELi128ELNS_18Fp8KVCacheDataTypeE0ELb0ELi512EEEvPfS2_PT_PKS3_PKT0_S9_ifPKiSB_iPKfiiiSD_SD_iiiii)
        /*599c*/ 	.word	0x00000000


	//----- nvinfo : EIATTR_MIN_STACK_SIZE
	.align		4
.L_3871:
        /*59a0*/ 	.byte	0x04, 0x12
        /*59a2*/ 	.short	(.L_3873 - .L_3872)
	.align		4
.L_3872:
        /*59a4*/ 	.word	index@(_ZN4vllm25paged_attention_v2_kernelIffLi112ELi32ELi128ELNS_18Fp8KVCacheDataTypeE0ELb0ELi512EEEvPfS2_PT_PKS3_PKT0_S9_ifPKiSB_iPKfiiiSD_SD_iiiii)
        /*59a8*/ 	.word	0x00000000


	//----- nvinfo : EIATTR_MIN_STACK_SIZE
	.align		4
.L_3873:
        /*59ac*/ 	.byte	0x04, 0x12
        /*59ae*/ 	.short	(.L_3875 - .L_3874)
	.align		4
.L_3874:
        /*59b0*/ 	.word	index@(_ZN4vllm25paged_attention_v2_kernelIffLi96ELi32ELi128ELNS_18Fp8KVCacheDataTypeE0ELb0ELi512EEEvPfS2_PT_PKS3_PKT0_S9_ifPKiSB_iPKfiiiSD_SD_iiiii)
        /*59b4*/ 	.word	0x00000000


	//----- nvinfo : EIATTR_MIN_STACK_SIZE
	.align		4
.L_3875:
        /*59b8*/ 	.byte	0x04, 0x12
        /*59ba*/ 	.short	(.L_3877 - .L_3876)
	.align		4
.L_3876:
        /*59bc*/ 	.word	index@(_ZN4vllm25paged_attention_v2_kernelIffLi80ELi32ELi128ELNS_18Fp8KVCacheDataTypeE0ELb0ELi512EEEvPfS2_PT_PKS3_PKT0_S9_ifPKiSB_iPKfiiiSD_SD_iiiii)
        /*59c0*/ 	.word	0x00000000


	//----- nvinfo : EIATTR_MIN_STACK_SIZE
	.align		4
.L_3877:
        /*59c4*/ 	.byte	0x04, 0x12
        /*59c6*/ 	.short	(.L_3879 - .L_3878)
	.align		4
.L_3878:
        /*59c8*/ 	.word	index@(_ZN4vllm25paged_attention_v2_kernelIffLi64ELi32ELi128ELNS_18Fp8KVCacheDataTypeE0ELb0ELi512EEEvPfS2_PT_PKS3_PKT0_S9_ifPKiSB_iPKfiiiSD_SD_iiiii)
        /*59cc*/ 	.word	0x00000000


	//----- nvinfo : EIATTR_MIN_STACK_SIZE
	.align		4
.L_3879:
        /*59d0*/ 	.byte	0x04, 0x12
        /*59d2*/ 	.short	(.L_3881 - .L_3880)
	.align		4
.L_3880:
        /*59d4*/ 	.word	index@(_ZN4vllm25paged_attention_v2_kernelIffLi32ELi32ELi128ELNS_18Fp8KVCacheDataTypeE0ELb0ELi512EEEvPfS2_PT_PKS3_PKT0_S9_ifPKiSB_iPKfiiiSD_SD_iiiii)
        /*59d8*/ 	.word	0x00000000


	//----- nvinfo : EIATTR_MIN_STACK_SIZE
	.align		4
.L_3881:
        /*59dc*/ 	.byte	0x04, 0x12
        /*59de*/ 	.short	(.L_3883 - .L_3882)
	.align		4
.L_3882:
        /*59e0*/ 	.word	index@(_ZN4vllm25paged_attention_v2_kernelIffLi256ELi32ELi128ELNS_18Fp8KVCacheDataTypeE0ELb1ELi512EEEvPfS2_PT_PKS3_PKT0_S9_ifPKiSB_iPKfiiiSD_SD_iiiii)
        /*59e4*/ 	.word	0x000000c0


	//----- nvinfo : EIATTR_MIN_STACK_SIZE
	.align		4
.L_3883:
        /*59e8*/ 	.byte	0x04, 0x12
        /*59ea*/ 	.short	(.L_3885 - .L_3884)
	.align		4
.L_3884:
        /*59ec*/ 	.word	index@(_ZN4vllm25paged_attention_v2_kernelIffLi192ELi32ELi128ELNS_18Fp8KVCacheDataTypeE0ELb1ELi512EEEvPfS2_PT_PKS3_PKT0_S9_ifPKiSB_iPKfiiiSD_SD_iiiii)
        /*59f0*/ 	.word	0x00000000


	//----- nvinfo : EIATTR_MIN_STACK_SIZE
	.align		4
.L_3885:
        /*59f4*/ 	.byte	0x04, 0x12
        /*59f6*/ 	.short	(.L_3887 - .L_3886)
	.align		4
.L_3886:
        /*59f8*/ 	.word	index@(_ZN4vllm25paged_attention_v2_kernelIffLi128ELi32ELi128ELNS_18Fp8KVCacheDataTypeE0ELb1ELi512EEEvPfS2_PT_PKS3_PKT0_S9_ifPKiSB_iPKfiiiSD_SD_iiiii)
        /*59fc*/ 	.word	0x00000000


	//----- nvinfo : EIATTR_MIN_STACK_SIZE
	.align		4
.L_3887:
        /*5a00*/ 	.byte	0x04, 0x12
        /*5a02*/ 	.short	(.L_3889 - .L_3888)
	.align		4
.L_3888:
        /*5a04*/ 	.word	index@(_ZN4vllm25paged_attention_v2_kernelIffLi120ELi32ELi128ELNS_18Fp8KVCacheDataTypeE0ELb1ELi512EEEvPfS2_PT_PKS3_PKT0_S9_ifPKiSB_iPKfiiiSD_SD_iiiii)
        /*5a08*/ 	.word	0x00000000


	//----- nvinfo : EIATTR_MIN_STACK_SIZE
	.align		4
.L_3889:
        /*5a0c*/ 	.byte	0x04, 0x12
        /*5a0e*/ 	.short	(.L_3891 - .L_3890)
	.align		4
.L_3890:
        /*5a10*/ 	.word	index@(_ZN4vllm25paged_attention_v2_kernelIffLi112ELi32ELi128ELNS_18Fp8KVCacheDataTypeE0ELb1ELi512EEEvPfS2_PT_PKS3_PKT0_S9_ifPKiSB_iPKfiiiSD_SD_iiiii)
        /*5a14*/ 	.word	0x00000000


	//----- nvinfo : EIATTR_MIN_STACK_SIZE
	.align		4
.L_3891:
        /*5a18*/ 	.byte	0x04, 0x12
        /*5a1a*/ 	.short	(.L_3893 - .L_3892)
	.align		4
.L_3892:
        /*5a1c*/ 	.word	index@(_ZN4vllm25paged_attention_v2_kernelIffLi96ELi32ELi128ELNS_18Fp8KVCacheDataTypeE0ELb1ELi512EEEvPfS2_PT_PKS3_PKT0_S9_ifPKiSB_iPKfiiiSD_SD_iiiii)
        /*5a20*/ 	.word	0x00000000


	//----- nvinfo : EIATTR_MIN_STACK_SIZE
	.align		4
.L_3893:
        /*5a24*/ 	.byte	0x04, 0x12
        /*5a26*/ 	.short	(.L_3895 - .L_3894)
	.align		4
.L_3894:
        /*5a28*/ 	.word	index@(_ZN4vllm25paged_attention_v2_kernelIffLi80ELi32ELi128ELNS_18Fp8KVCacheDataTypeE0ELb1ELi512EEEvPfS2_PT_PKS3_PKT0_S9_ifPKiSB_iPKfiiiSD_SD_iiiii)
        /*5a2c*/ 	.word	0x00000000


	//----- nvinfo : EIATTR_MIN_STACK_SIZE
	.align		4
.L_3895:
        /*5a30*/ 	.byte	0x04, 0x12
        /*5a32*/ 	.short	(.L_3897 - .L_3896)
	.align		4
.L_3896:
        /*5a34*/ 	.word	index@(_ZN4vllm25paged_attention_v2_kernelIffLi64ELi32ELi128ELNS_18Fp8KVCacheDataTypeE0ELb1ELi512EEEvPfS2_PT_PKS3_PKT0_S9_ifPKiSB_iPKfiiiSD_SD_iiiii)
        /*5a38*/ 	.word	0x00000000


	//----- nvinfo : EIATTR_MIN_STACK_SIZE
	.align		4
.L_3897:
        /*5a3c*/ 	.byte	0x04, 0x12
        /*5a3e*/ 	.short	(.L_3899 - .L_3898)
	.align		4
.L_3898:
        /*5a40*/ 	.word	index@(_ZN4vllm25paged_attention_v2_kernelIffLi32ELi32ELi128ELNS_18Fp8KVCacheDataTypeE0ELb1ELi512EEEvPfS2_PT_PKS3_PKT0_S9_ifPKiSB_iPKfiiiSD_SD_iiiii)
        /*5a44*/ 	.word	0x00000000


	//----- nvinfo : EIATTR_MIN_STACK_SIZE
	.align		4
.L_3899:
        /*5a48*/ 	.byte	0x04, 0x12
        /*5a4a*/ 	.short	(.L_3901 - .L_3900)
	.align		4
.L_3900:
        /*5a4c*/ 	.word	index@(_ZN4vllm25paged_attention_v2_kernelIffLi256ELi16ELi128ELNS_18Fp8KVCacheDataTypeE0ELb0ELi512EEEvPfS2_PT_PKS3_PKT0_S9_ifPKiSB_iPKfiiiSD_SD_iiiii)
        /*5a50*/ 	.word	0x00000008


	//----- nvinfo : EIATTR_MIN_STACK_SIZE
	.align		4
.L_3901:
        /*5a54*/ 	.byte	0x04, 0x12
        /*5a56*/ 	.short	(.L_3903 - .L_3902)
	.align		4
.L_3902:
        /*5a58*/ 	.word	index@(_ZN4vllm25paged_attention_v2_kernelIffLi192ELi16ELi128ELNS_18Fp8KVCacheDataTypeE0ELb0ELi512EEEvPfS2_PT_PKS3_PKT0_S9_ifPKiSB_iPKfiiiSD_SD_iiiii)
        /*5a5c*/ 	.word	0x00000008


	//----- nvinfo : EIATTR_MIN_STACK_SIZE
	.align		4
.L_3903:
        /*5a60*/ 	.byte	0x04, 0x12
        /*5a62*/ 	.short	(.L_3905 - .L_3904)
	.align		4
.L_3904:
        /*5a64*/ 	.word	index@(_ZN4vllm25paged_attention_v2_kernelIffLi128ELi16ELi128ELNS_18Fp8KVCacheDataTypeE0ELb0ELi512EEEvPfS2_PT_PKS3_PKT0_S9_ifPKiSB_iPKfiiiSD_SD_iiiii)
        /*5a68*/ 	.word	0x00000000


	//----- nvinfo : EIATTR_MIN_STACK_SIZE
	.align		4
.L_3905:
        /*5a6c*/ 	.byte	0x04, 0x12
        /*5a6e*/ 	.short	(.L_3907 - .L_3906)
	.align		4
.L_3906:
        /*5a70*/ 	.word	index@(_ZN4vllm25paged_attention_v2_kernelIffLi120ELi16ELi128ELNS_18Fp8KVCacheDataTypeE0ELb0ELi512EEEvPfS2_PT_PKS3_PKT0_S9_ifPKiSB_iPKfiiiSD_SD_iiiii)
        /*5a74*/ 	.word	0x00000000


	//----- nvinfo : EIATTR_MIN_STACK_SIZE
	.align		4
.L_3907:
        /*5a78*/ 	.byte	0x04, 0x12
        /*5a7a*/ 	.short	(.L_3909 - .L_3908)
	.align		4
.L_3908:
        /*5a7c*/ 	.word	index@(_ZN4vllm25paged_attention_v2_kernelIffLi112ELi16ELi128ELNS_18Fp8KVCacheDataTypeE0ELb0ELi512EEEvPfS2_PT_PKS3_PKT0_S9_ifPKiSB_iPKfiiiSD_SD_iiiii)
        /*5a80*/ 	.word	0x00000000


	//----- nvinfo : EIATTR_MIN_STACK_SIZE
	.align		4
.L_3909:
        /*5a84*/ 	.byte	0x04, 0x12
        /*5a86*/ 	.short	(.L_3911 - .L_3910)
	.align		4
.L_3910:
        /*5a88*/ 	.word	index@(_ZN4vllm25paged_attention_v2_kernelIffLi96ELi16ELi128ELNS_18Fp8KVCacheDataTypeE0ELb0ELi512EEEvPfS2_PT_PKS3_PKT0_S9_ifPKiSB_iPKfiiiSD_SD_iiiii)
        /*5a8c*/ 	.word	0x00000000


	//----- nvinfo : EIATTR_MIN_STACK_SIZE
	.align		4
.L_3911:
        /*5a90*/ 	.byte	0x04, 0x12
        /*5a92*/ 	.short	(.L_3913 - .L_3912)
	.align		4
.L_3912:
        /*5a94*/ 	.word	index@(_ZN4vllm25paged_attention_v2_kernelIffLi80ELi16ELi128ELNS_18Fp8KVCacheDataTypeE0ELb0ELi512EEEvPfS2_PT_PKS3_PKT0_S9_ifPKiSB_iPKfiiiSD_SD_iiiii)
        /*5a98*/ 	.word	0x00000000


	//----- nvinfo : EIATTR_MIN_STACK_SIZE
	.align		4
.L_3913:
        /*5a9c*/ 	.byte	0x04, 0x12
        /*5a9e*/ 	.short	(.L_3915 - .L_3914)
	.align		4
.L_3914:
        /*5aa0*/ 	.word	index@(_ZN4vllm25paged_attention_v2_kernelIffLi64ELi16ELi128ELNS_18Fp8KVCacheDataTypeE0ELb0ELi512EEEvPfS2_PT_PKS3_PKT0_S9_ifPKiSB_iPKfiiiSD_SD_iiiii)
        /*5aa4*/ 	.word	0x00000000


	//----- nvinfo : EIATTR_MIN_STACK_SIZE
	.align		4
.L_3915:
        /*5aa8*/ 	.byte	0x04, 0x12
        /*5aaa*/ 	.short	(.L_3917 - .L_3916)
	.align		4
.L_3916:
        /*5aac*/ 	.word	index@(_ZN4vllm25paged_attention_v2_kernelIffLi32ELi16ELi128ELNS_18Fp8KVCacheDataTypeE0ELb0ELi512EEEvPfS2_PT_PKS3_PKT0_S9_ifPKiSB_iPKfiiiSD_SD_iiiii)
        /*5ab0*/ 	.word	0x00000000


	//----- nvinfo : EIATTR_MIN_STACK_SIZE
	.align		4
.L_3917:
        /*5ab4*/ 	.byte	0x04, 0x12
        /*5ab6*/ 	.short	(.L_3919 - .L_3918)
	.align		4
.L_3918:
        /*5ab8*/ 	.word	index@(_ZN4vllm25paged_attention_v2_kernelIffLi256ELi16ELi128ELNS_18Fp8KVCacheDataTypeE0ELb1ELi512EEEvPfS2_PT_PKS3_PKT0_S9_ifPKiSB_iPKfiiiSD_SD_iiiii)
        /*5abc*/ 	.word	0x00000008


	//----- nvinfo : EIATTR_MIN_STACK_SIZE
	.align		4
.L_3919:
        /*5ac0*/ 	.byte	0x04, 0x12
        /*5ac2*/ 	.short	(.L_3921 - .L_3920)
	.align		4
.L_3920:
        /*5ac4*/ 	.word	index@(_ZN4vllm25paged_attention_v2_kernelIffLi192ELi16ELi128ELNS_18Fp8KVCacheDataTypeE0ELb1ELi512EEEvPfS2_PT_PKS3_PKT0_S9_ifPKiSB_iPKfiiiSD_SD_iiiii)
        /*5ac8*/ 	.word	0x00000008


	//----- nvinfo : EIATTR_MIN_STACK_SIZE
	.align		4
.L_3921:
        /*5acc*/ 	.byte	0x04, 0x12
        /*5ace*/ 	.short	(.L_3923 - .L_3922)
	.align		4
.L_3922:
        /*5ad0*/ 	.word	index@(_ZN4vllm25paged_attention_v2_kernelIffLi128ELi16ELi128ELNS_18Fp8KVCacheDataTypeE0ELb1ELi512EEEvPfS2_PT_PKS3_PKT0_S9_ifPKiSB_iPKfiiiSD_SD_iiiii)
        /*5ad4*/ 	.word	0x00000000


	//----- nvinfo : EIATTR_MIN_STACK_SIZE
	.align		4
.L_3923:
        /*5ad8*/ 	.byte	0x04, 0x12
        /*5ada*/ 	.short	(.L_3925 - .L_3924)
	.align		4
.L_3924:
        /*5adc*/ 	.word	index@(_ZN4vllm25paged_attention_v2_kernelIffLi120ELi16ELi128ELNS_18Fp8KVCacheDataTypeE0ELb1ELi512EEEvPfS2_PT_PKS3_PKT0_S9_ifPKiSB_iPKfiiiSD_SD_iiiii)
        /*5ae0*/ 	.word	0x00000000


	//----- nvinfo : EIATTR_MIN_STACK_SIZE
	.align		4
.L_3925:
        /*5ae4*/ 	.byte	0x04, 0x12
        /*5ae6*/ 	.short	(.L_3927 - .L_3926)
	.align		4
.L_3926:
        /*5ae8*/ 	.word	index@(_ZN4vllm25paged_attention_v2_kernelIffLi112ELi16ELi128ELNS_18Fp8KVCacheDataTypeE0ELb1ELi512EEEvPfS2_PT_PKS3_PKT0_S9_ifPKiSB_iPKfiiiSD_SD_iiiii)
        /*5aec*/ 	.word	0x00000000


	//----- nvinfo : EIATTR_MIN_STACK_SIZE
	.align		4
.L_3927:
        /*5af0*/ 	.byte	0x04, 0x12
        /*5af2*/ 	.short	(.L_3929 - .L_3928)
	.align		4
.L_3928:
        /*5af4*/ 	.word	index@(_ZN4vllm25paged_attention_v2_kernelIffLi96ELi16ELi128ELNS_18Fp8KVCacheDataTypeE0ELb1ELi512EEEvPfS2_PT_PKS3_PKT0_S9_ifPKiSB_iPKfiiiSD_SD_iiiii)
        /*5af8*/ 	.word	0x00000000


	//----- nvinfo : EIATTR_MIN_STACK_SIZE
	.align		4
.L_3929:
        /*5afc*/ 	.byte	0x04, 0x12
        /*5afe*/ 	.short	(.L_3931 - .L_3930)
	.align		4
.L_3930:
        /*5b00*/ 	.word	index@(_ZN4vllm25paged_attention_v2_kernelIffLi80ELi16ELi128ELNS_18Fp8KVCacheDataTypeE0ELb1ELi512EEEvPfS2_PT_PKS3_PKT0_S9_ifPKiSB_iPKfiiiSD_SD_iiiii)
        /*5b04*/ 	.word	0x00000000


	//----- nvinfo : EIATTR_MIN_STACK_SIZE
	.align		4
.L_3931:
        /*5b08*/ 	.byte	0x04, 0x12
        /*5b0a*/ 	.short	(.L_3933 - .L_3932)
	.align		4
.L_3932:
        /*5b0c*/ 	.word	index@(_ZN4vllm25paged_attention_v2_kernelIffLi64ELi16ELi128ELNS_18Fp8KVCacheDataTypeE0ELb1ELi512EEEvPfS2_PT_PKS3_PKT0_S9_ifPKiSB_iPKfiiiSD_SD_iiiii)
        /*5b10*/ 	.word	0x00000000


	//----- nvinfo : EIATTR_MIN_STACK_SIZE
	.align		4
.L_3933:
        /*5b14*/ 	.byte	0x04, 0x12
        /*5b16*/ 	.short	(.L_3935 - .L_3934)
	.align		4
.L_3934:
        /*5b18*/ 	.word	index@(_ZN4vllm25paged_attention_v2_kernelIffLi32ELi16ELi128ELNS_18Fp8KVCacheDataTypeE0ELb1ELi512EEEvPfS2_PT_PKS3_PKT0_S9_ifPKiSB_iPKfiiiSD_SD_iiiii)
        /*5b1c*/ 	.word	0x00000000


	//----- nvinfo : EIATTR_MIN_STACK_SIZE
	.align		4
.L_3935:
        /*5b20*/ 	.byte	0x04, 0x12
        /*5b22*/ 	.short	(.L_3937 - .L_3936)
	.align		4
.L_3936:
        /*5b24*/ 	.word	index@(_ZN4vllm25paged_attention_v2_kernelIffLi256ELi8ELi128ELNS_18Fp8KVCacheDataTypeE0ELb0ELi512EEEvPfS2_PT_PKS3_PKT0_S9_ifPKiSB_iPKfiiiSD_SD_iiiii)
        /*5b28*/ 	.word	0x00000008


	//----- nvinfo : EIATTR_MIN_STACK_SIZE
	.align		4
.L_3937:
        /*5b2c*/ 	.byte	0x04, 0x12
        /*5b2e*/ 	.short	(.L_3939 - .L_3938)
	.align		4
.L_3938:
        /*5b30*/ 	.word	index@(_ZN4vllm25paged_attention_v2_kernelIffLi192ELi8ELi128ELNS_18Fp8KVCacheDataTypeE0ELb0ELi512EEEvPfS2_PT_PKS3_PKT0_S9_ifPKiSB_iPKfiiiSD_SD_iiiii)
        /*5b34*/ 	.word	0x00000000


	//----- nvinfo : EIATTR_MIN_STACK_SIZE
	.align		4
.L_3939:
        /*5b38*/ 	.byte	0x04, 0x12
        /*5b3a*/ 	.short	(.L_3941 - .L_3940)
	.align		4
.L_3940:
        /*5b3c*/ 	.word	index@(_ZN4vllm25paged_attention_v2_kernelIffLi128ELi8ELi128ELNS_18Fp8KVCacheDataTypeE0ELb0ELi512EEEvPfS2_PT_PKS3_PKT0_S9_ifPKiSB_iPKfiiiSD_SD_iiiii)
        /*5b40*/ 	.word	0x00000000


	//----- nvinfo : EIATTR_MIN_STACK_SIZE
	.align		4
.L_3941:
        /*5b44*/ 	.byte	0x04, 0x12
        /*5b46*/ 	.short	(.L_3943 - .L_3942)
	.align		4
.L_3942:
        /*5b48*/ 	.word	index@(_ZN4vllm25paged_attention_v2_kernelIffLi120ELi8ELi128ELNS_18Fp8KVCacheDataTypeE0ELb0ELi512EEEvPfS2_PT_PKS3_PKT0_S9_ifPKiSB_iPKfiiiSD_SD_iiiii)
        /*5b4c*/ 	.word	0x00000000


	//----- nvinfo : EIATTR_MIN_STACK_SIZE
	.align		4
.L_3943:
        /*5b50*/ 	.byte	0x04, 0x12
        /*5b52*/ 	.short	(.L_3945 - .L_3944)
	.align		4
.L_3944:
        /*5b54*/ 	.word	index@(_ZN4vllm25paged_attention_v2_kernelIffLi112ELi8ELi128ELNS_18Fp8KVCacheDataTypeE0ELb0ELi512EEEvPfS2_PT_PKS3_PKT0_S9_ifPKiSB_iPKfiiiSD_SD_iiiii)
        /*5b58*/ 	.word	0x00000000


	//----- nvinfo : EIATTR_MIN_STACK_SIZE
	.align		4
.L_3945:
        /*5b5c*/ 	.byte	0x04, 0x12
        /*5b5e*/ 	.short	(.L_3947 - .L_3946)
	.align		4
.L_3946:
        /*5b60*/ 	.word	index@(_ZN4vllm25paged_attention_v2_kernelIffLi96ELi8ELi128ELNS_18Fp8KVCacheDataTypeE0ELb0ELi512EEEvPfS2_PT_PKS3_PKT0_S9_ifPKiSB_iPKfiiiSD_SD_iiiii)
        /*5b64*/ 	.word	0x00000000


	//----- nvinfo : EIATTR_MIN_STACK_SIZE
	.align		4
.L_3947:
        /*5b68*/ 	.byte	0x04, 0x12
        /*5b6a*/ 	.short	(.L_3949 - .L_3948)
	.align		4
.L_3948:
        /*5b6c*/ 	.word	index@(_ZN4vllm25paged_attention_v2_kernelIffLi80ELi8ELi128ELNS_18Fp8KVCacheDataTypeE0ELb0ELi512EEEvPfS2_PT_PKS3_PKT0_S9_ifPKiSB_iPKfiiiSD_SD_iiiii)
        /*5b70*/ 	.word	0x00000000


	//----- nvinfo : EIATTR_MIN_STACK_SIZE
	.align		4
.L_3949:
        /*5b74*/ 	.byte	0x04, 0x12
        /*5b76*/ 	.short	(.L_3951 - .L_3950)
	.align		4
.L_3950:
        /*5b78*/ 	.word	index@(_ZN4vllm25paged_attention_v2_kernelIffLi64ELi8ELi128ELNS_18Fp8KVCacheDataTypeE0ELb0ELi512EEEvPfS2_PT_PKS3_PKT0_S9_ifPKiSB_iPKfiiiSD_SD_iiiii)
        /*5b7c*/ 	.word	0x00000000


	//----- nvinfo : EIATTR_MIN_STACK_SIZE
	.align		4
.L_3951:
        /*5b80*/ 	.byte	0x04, 0x12
        /*5b82*/ 	.short	(.L_3953 - .L_3952)
	.align		4
.L_3952:
        /*5b84*/ 	.word	index@(_ZN4vllm25paged_attention_v2_kernelIffLi32ELi8ELi128ELNS_18Fp8KVCacheDataTypeE0ELb0ELi512EEEvPfS2_PT_PKS3_PKT0_S9_ifPKiSB_iPKfiiiSD_SD_iiiii)
        /*5b88*/ 	.word	0x00000000


	//----- nvinfo : EIATTR_MIN_STACK_SIZE
	.align		4
.L_3953:
        /*5b8c*/ 	.byte	0x04, 0x12
        /*5b8e*/ 	.short	(.L_3955 - .L_3954)
	.align		4
.L_3954:
        /*5b90*/ 	.word	index@(_ZN4vllm32paged_attention_v2_reduce_kernelIfLi256ELi128ELi512EEEvPT_PKfS4_PKS1_PKii)
        /*5b94*/ 	.word	0x00000000


	//----- nvinfo : EIATTR_MIN_STACK_SIZE
	.align		4
.L_3955:
        /*5b98*/ 	.byte	0x04, 0x12
        /*5b9a*/ 	.short	(.L_3957 - .L_3956)
	.align		4
.L_3956:
        /*5b9c*/ 	.word	index@(_ZN4vllm25paged_attention_v2_kernelIffLi256ELi8ELi128ELNS_18Fp8KVCacheDataTypeE0ELb1ELi512EEEvPfS2_PT_PKS3_PKT0_S9_ifPKiSB_iPKfiiiSD_SD_iiiii)
        /*5ba0*/ 	.word	0x00000008


	//----- nvinfo : EIATTR_MIN_STACK_SIZE
	.align		4
.L_3957:
        /*5ba4*/ 	.byte	0x04, 0x12
        /*5ba6*/ 	.short	(.L_3959 - .L_3958)
	.align		4
.L_3958:
        /*5ba8*/ 	.word	index@(_ZN4vllm32paged_attention_v2_reduce_kernelIfLi192ELi128ELi512EEEvPT_PKfS4_PKS1_PKii)
        /*5bac*/ 	.word	0x00000000


	//----- nvinfo : EIATTR_MIN_STACK_SIZE
	.align		4
.L_3959:
        /*5bb0*/ 	.byte	0x04, 0x12
        /*5bb2*/ 	.short	(.L_3961 - .L_3960)
	.align		4
.L_3960:
        /*5bb4*/ 	.word	index@(_ZN4vllm25paged_attention_v2_kernelIffLi192ELi8ELi128ELNS_18Fp8KVCacheDataTypeE0ELb1ELi512EEEvPfS2_PT_PKS3_PKT0_S9_ifPKiSB_iPKfiiiSD_SD_iiiii)
        /*5bb8*/ 	.word	0x00000000


	//----- nvinfo : EIATTR_MIN_STACK_SIZE
	.align		4
.L_3961:
        /*5bbc*/ 	.byte	0x04, 0x12
        /*5bbe*/ 	.short	(.L_3963 - .L_3962)
	.align		4
.L_3962:
        /*5bc0*/ 	.word	index@(_ZN4vllm32paged_attention_v2_reduce_kernelIfLi128ELi128ELi512EEEvPT_PKfS4_PKS1_PKii)
        /*5bc4*/ 	.word	0x00000000


	//----- nvinfo : EIATTR_MIN_STACK_SIZE
	.align		4
.L_3963:
        /*5bc8*/ 	.byte	0x04, 0x12
        /*5bca*/ 	.short	(.L_3965 - .L_3964)
	.align		4
.L_3964:
        /*5bcc*/ 	.word	index@(_ZN4vllm25paged_attention_v2_kernelIffLi128ELi8ELi128ELNS_18Fp8KVCacheDataTypeE0ELb1ELi512EEEvPfS2_PT_PKS3_PKT0_S9_ifPKiSB_iPKfiiiSD_SD_iiiii)
        /*5bd0*/ 	.word	0x00000000


	//----- nvinfo : EIATTR_MIN_STACK_SIZE
	.align		4
.L_3965:
        /*5bd4*/ 	.byte	0x04, 0x12
        /*5bd6*/ 	.short	(.L_3967 - .L_3966)
	.align		4
.L_3966:
        /*5bd8*/ 	.word	index@(_ZN4vllm32paged_attention_v2_reduce_kernelIfLi120ELi128ELi512EEEvPT_PKfS4_PKS1_PKii)
        /*5bdc*/ 	.word	0x00000000


	//----- nvinfo : EIATTR_MIN_STACK_SIZE
	.align		4
.L_3967:
        /*5be0*/ 	.byte	0x04, 0x12
        /*5be2*/ 	.short	(.L_3969 - .L_3968)
	.align		4
.L_3968:
        /*5be4*/ 	.word	index@(_ZN4vllm25paged_attention_v2_kernelIffLi120ELi8ELi128ELNS_18Fp8KVCacheDataTypeE0ELb1ELi512EEEvPfS2_PT_PKS3_PKT0_S9_ifPKiSB_iPKfiiiSD_SD_iiiii)
        /*5be8*/ 	.word	0x00000000


	//----- nvinfo : EIATTR_MIN_STACK_SIZE
	.align		4
.L_3969:
        /*5bec*/ 	.byte	0x04, 0x12
        /*5bee*/ 	.short	(.L_3971 - .L_3970)
	.align		4
.L_3970:
        /*5bf0*/ 	.word	index@(_ZN4vllm32paged_attention_v2_reduce_kernelIfLi112ELi128ELi512EEEvPT_PKfS4_PKS1_PKii)
        /*5bf4*/ 	.word	0x00000000


	//----- nvinfo : EIATTR_MIN_STACK_SIZE
	.align		4
.L_3971:
        /*5bf8*/ 	.byte	0x04, 0x12
        /*5bfa*/ 	.short	(.L_3973 - .L_3972)
	.align		4
.L_3972:
        /*5bfc*/ 	.word	index@(_ZN4vllm25paged_attention_v2_kernelIffLi112ELi8ELi128ELNS_18Fp8KVCacheDataTypeE0ELb1ELi512EEEvPfS2_PT_PKS3_PKT0_S9_ifPKiSB_iPKfiiiSD_SD_iiiii)
        /*5c00*/ 	.word	0x00000000


	//----- nvinfo : EIATTR_MIN_STACK_SIZE
	.align		4
.L_3973:
        /*5c04*/ 	.byte	0x04, 0x12
        /*5c06*/ 	.short	(.L_3975 - .L_3974)
	.align		4
.L_3974:
        /*5c08*/ 	.word	index@(_ZN4vllm32paged_attention_v2_reduce_kernelIfLi96ELi128ELi512EEEvPT_PKfS4_PKS1_PKii)
        /*5c0c*/ 	.word	0x00000000


	//----- nvinfo : EIATTR_MIN_STACK_SIZE
	.align		4
.L_3975:
        /*5c10*/ 	.byte	0x04, 0x12
        /*5c12*/ 	.short	(.L_3977 - .L_3976)
	.align		4
.L_3976:
        /*5c14*/ 	.word	index@(_ZN4vllm25paged_attention_v2_kernelIffLi96ELi8ELi128ELNS_18Fp8KVCacheDataTypeE0ELb1ELi512EEEvPfS2_PT_PKS3_PKT0_S9_ifPKiSB_iPKfiiiSD_SD_iiiii)
        /*5c18*/ 	.word	0x00000000


	//----- nvinfo : EIATTR_MIN_STACK_SIZE
	.align		4
.L_3977:
        /*5c1c*/ 	.byte	0x04, 0x12
        /*5c1e*/ 	.short	(.L_3979 - .L_3978)
	.align		4
.L_3978:
        /*5c20*/ 	.word	index@(_ZN4vllm32paged_attention_v2_reduce_kernelIfLi80ELi128ELi512EEEvPT_PKfS4_PKS1_PKii)
        /*5c24*/ 	.word	0x00000000


	//----- nvinfo : EIATTR_MIN_STACK_SIZE
	.align		4
.L_3979:
        /*5c28*/ 	.byte	0x04, 0x12
        /*5c2a*/ 	.short	(.L_3981 - .L_3980)
	.align		4
.L_3980:
        /*5c2c*/ 	.word	index@(_ZN4vllm25paged_attention_v2_kernelIffLi80ELi8ELi128ELNS_18Fp8KVCacheDataTypeE0ELb1ELi512EEEvPfS2_PT_PKS3_PKT0_S9_ifPKiSB_iPKfiiiSD_SD_iiiii)
        /*5c30*/ 	.word	0x00000000


	//----- nvinfo : EIATTR_MIN_STACK_SIZE
	.align		4
.L_3981:
        /*5c34*/ 	.byte	0x04, 0x12
        /*5c36*/ 	.short	(.L_3983 - .L_3982)
	.align		4
.L_3982:
        /*5c38*/ 	.word	index@(_ZN4vllm32paged_attention_v2_reduce_kernelIfLi64ELi128ELi512EEEvPT_PKfS4_PKS1_PKii)
        /*5c3c*/ 	.word	0x00000000


	//----- nvinfo : EIATTR_MIN_STACK_SIZE
	.align		4
.L_3983:
        /*5c40*/ 	.byte	0x04, 0x12
        /*5c42*/ 	.short	(.L_3985 - .L_3984)
	.align		4
.L_3984:
        /*5c44*/ 	.word	index@(_ZN4vllm25paged_attention_v2_kernelIffLi64ELi8ELi128ELNS_18Fp8KVCacheDataTypeE0ELb1ELi512EEEvPfS2_PT_PKS3_PKT0_S9_ifPKiSB_iPKfiiiSD_SD_iiiii)
        /*5c48*/ 	.word	0x00000000


	//----- nvinfo : EIATTR_MIN_STACK_SIZE
	.align		4
.L_3985:
        /*5c4c*/ 	.byte	0x04, 0x12
        /*5c4e*/ 	.short	(.L_3987 - .L_3986)
	.align		4
.L_3986:
        /*5c50*/ 	.word	index@(_ZN4vllm32paged_attention_v2_reduce_kernelIfLi32ELi128ELi512EEEvPT_PKfS4_PKS1_PKii)
        /*5c54*/ 	.word	0x00000000


	//----- nvinfo : EIATTR_MIN_STACK_SIZE
	.align		4
.L_3987:
        /*5c58*/ 	.byte	0x04, 0x12
        /*5c5a*/ 	.short	(.L_3989 - .L_3988)
	.align		4
.L_3988:
        /*5c5c*/ 	.word	index@(_ZN4vllm25paged_attention_v2_kernelIffLi32ELi8ELi128ELNS_18Fp8KVCacheDataTypeE0ELb1ELi512EEEvPfS2_PT_PKS3_PKT0_S9_ifPKiSB_iPKfiiiSD_SD_iiiii)
        /*5c60*/ 	.word	0x00000000
.L_3989:


//--------------------- .nv.info._ZN4vllm25paged_attention_v2_kernelI13__nv_bfloat16hLi256ELi32ELi128ELNS_18Fp8KVCacheDataTypeE2ELb0ELi512EEEvPfS3_PT_PKS4_PKT0_SA_ifPKiSC_iPKfiiiSE_SE_iiiii --------------------------
	.section	.nv.info._ZN4vllm25paged_attention_v2_kernelI13__nv_bfloat16hLi256ELi32ELi128ELNS_18Fp8KVCacheDataTypeE2ELb0ELi512EEEvPfS3_PT_PKS4_PKT0_SA_ifPKiSC_iPKfiiiSE_SE_iiiii,"",@"SHT_CUDA_INFO"
	.sectionflags	@""
	.align	4


	//----- nvinfo : EIATTR_CUDA_API_VERSION
	.align		4
        /*0000*/ 	.byte	0x04, 0x37
        /*0002*/ 	.short	(.L_3991 - .L_3990)
.L_3990:
        /*0004*/ 	.word	0x00000082


	//----- nvinfo : EIATTR_SW2861232_WAR
	.align		4
.L_3991:
        /*0008*/ 	.byte	0x01, 0x35
	.zero		2


	//----- nvinfo : EIATTR_PARAM_CBANK
	.align		4
        /*000c*/ 	.byte	0x04, 0x0a
        /*000e*/ 	.short	(.L_3993 - .L_3992)
	.align		4
.L_3992:
        /*0010*/ 	.word	index@(.nv.constant0._ZN4vllm25paged_attention_v2_kernelI13__nv_bfloat16hLi256ELi32ELi128ELNS_18Fp8KVCacheDataTypeE2ELb0ELi512EEEvPfS3_PT_PKS4_PKT0_SA_ifPKiSC_iPKfiiiSE_SE_iiiii)
        /*0014*/ 	.short	0x0160
        /*0016*/ 	.short	0x008c


	//----- nvinfo : EIATTR_CBANK_PARAM_SIZE
	.align		4
.L_3993:
        /*0018*/ 	.byte	0x03, 0x19
        /*001a*/ 	.short	0x008c


	//----- nvinfo : EIATTR_KPARAM_INFO
	.align		4
        /*001c*/ 	.byte	0x04, 0x17
        /*001e*/ 	.short	(.L_3995 - .L_3994)
.L_3994:
        /*0020*/ 	.word	0x00000000
        /*0024*/ 	.short	0x0015
        /*0026*/ 	.short	0x0088
        /*0028*/ 	.byte	0x00, 0xf0, 0x11, 0x00


	//----- nvinfo : EIATTR_KPARAM_INFO
	.align		4
.L_3995:
        /*002c*/ 	.byte	0x04, 0x17
        /*002e*/ 	.short	(.L_3997 - .L_3996)
.L_3996:
        /*0030*/ 	.word	0x00000000
        /*0034*/ 	.short	0x0014
        /*0036*/ 	.short	0x0084
        /*0038*/ 	.byte	0x00, 0xf0, 0x11, 0x00


	//----- nvinfo : EIATTR_KPARAM_INFO
	.align		4
.L_3997:
        /*003c*/ 	.byte	0x04, 0x17
        /*003e*/ 	.short	(.L_3999 - .L_3998)
.L_3998:
        /*0040*/ 	.word	0x00000000
        /*0044*/ 	.short	0x0013
        /*0046*/ 	.short	0x0080
        /*0048*/ 	.byte	0x00, 0xf0, 0x11, 0x00


	//----- nvinfo : EIATTR_KPARAM_INFO
	.align		4
.L_3999:
        /*004c*/ 	.byte	0x04, 0x17
        /*004e*/ 	.short	(.L_4001 - .L_4000)
.L_4000:
        /*0050*/ 	.word	0x00000000
        /*0054*/ 	.short	0x0012
        /*0056*/ 	.short	0x007c
        /*0058*/ 	.byte	0x00, 0xf0, 0x11, 0x00


	//----- nvinfo : EIATTR_KPARAM_INFO
	.align		4
.L_4001:
        /*005c*/ 	.byte	0x04, 0x17
        /*005e*/ 	.short	(.L_4003 - .L_4002)
.L_4002:
        /*0060*/ 	.word	0x00000000
        /*0064*/ 	.short	0x0011
        /*0066*/ 	.short	0x0078
        /*0068*/ 	.byte	0x00, 0xf0, 0x11, 0x00


	//----- nvinfo : EIATTR_KPARAM_INFO
	.align		4
.L_4003:
        /*006c*/ 	.byte	0x04, 0x17
        /*006e*/ 	.short	(.L_4005 - .L_4004)
.L_4004:
        /*0070*/ 	.word	0x00000000
        /*0074*/ 	.short	0x0010
        /*0076*/ 	.short	0x0070
        /*0078*/ 	.byte	0x00, 0xf0, 0x21, 0x00


	//----- nvinfo : EIATTR_KPARAM_INFO
	.align		4
.L_4005:
        /*007c*/ 	.byte	0x04, 0x17
        /*007e*/ 	.short	(.L_4007 - .L_4006)
.L_4006:
        /*0080*/ 	.word	0x00000000
        /*0084*/ 	.short	0x000f
        /*0086*/ 	.short	0x0068
        /*0088*/ 	.byte	0x00, 0xf0, 0x21, 0x00


	//----- nvinfo : EIATTR_KPARAM_INFO
	.align		4
.L_4007:
        /*008c*/ 	.byte	0x04, 0x17
        /*008e*/ 	.short	(.L_4009 - .L_4008)
.L_4008:
        /*0090*/ 	.word	0x00000000
        /*0094*/ 	.short	0x000e
        /*0096*/ 	.short	0x0060
        /*0098*/ 	.byte	0x00, 0xf0, 0x11, 0x00


	//----- nvinfo : EIATTR_KPARAM_INFO
	.align		4
.L_4009:
        /*009c*/ 	.byte	0x04, 0x17
        /*009e*/ 	.short	(.L_4011 - .L_4010)
.L_4010:
        /*00a0*/ 	.word	0x00000000
        /*00a4*/ 	.short	0x000d
        /*00a6*/ 	.short	0x005c
        /*00a8*/ 	.byte	0x00, 0xf0, 0x11, 0x00


	//----- nvinfo : EIATTR_KPARAM_INFO
	.align		4
.L_4011:
        /*00ac*/ 	.byte	0x04, 0x17
        /*00ae*/ 	.short	(.L_4013 - .L_4012)
.L_4012:
        /*00b0*/ 	.word	0x00000000
        /*00b4*/ 	.short	0x000c
        /*00b6*/ 	.short	0x0058
        /*00b8*/ 	.byte	0x00, 0xf0, 0x11, 0x00


	//----- nvinfo : EIATTR_KPARAM_INFO
	.align		4
.L_4013:
        /*00bc*/ 	.byte	0x04, 0x17
        /*00be*/ 	.short	(.L_4015 - .L_4014)
.L_4014:
        /*00c0*/ 	.word	0x00000000
        /*00c4*/ 	.short	0x000b
        /*00c6*/ 	.short	0x0050
        /*00c8*/ 	.byte	0x00, 0xf0, 0x21, 0x00


	//----- nvinfo : EIATTR_KPARAM_INFO
	.align		4
.L_4015:
        /*00cc*/ 	.byte	0x04, 0x17
        /*00ce*/ 	.short	(.L_4017 - .L_4016)
.L_4016:
        /*00d0*/ 	.word	0x00000000
        /*00d4*/ 	.short	0x000a
        /*00d6*/ 	.short	0x0048
        /*00d8*/ 	.byte	0x00, 0xf0, 0x11, 0x00


	//----- nvinfo : EIATTR_KPARAM_INFO
	.align		4
.L_4017:
        /*00dc*/ 	.byte	0x04, 0x17
        /*00de*/ 	.short	(.L_4019 - .L_4018)
.L_4018:
        /*00e0*/ 	.word	0x00000000
        /*00e4*/ 	.short	0x0009
        /*00e6*/ 	.short	0x0040
        /*00e8*/ 	.byte	0x00, 0xf0, 0x21, 0x00


	//----- nvinfo : EIATTR_KPARAM_INFO
	.align		4
.L_4019:
        /*00ec*/ 	.byte	0x04, 0x17
        /*00ee*/ 	.short	(.L_4021 - .L_4020)
.L_4020:
        /*00f0*/ 	.word	0x00000000
        /*00f4*/ 	.short	0x0008
        /*00f6*/ 	.short	0x0038
        /*00f8*/ 	.byte	0x00, 0xf0, 0x21, 0x00


	//----- nvinfo : EIATTR_KPARAM_INFO
	.align		4
.L_4021:
        /*00fc*/ 	.byte	0x04, 0x17
        /*00fe*/ 	.short	(.L_4023 - .L_4022)
.L_4022:
        /*0100*/ 	.word	0x00000000
        /*0104*/ 	.short	0x0007
        /*0106*/ 	.short	0x0034
        /*0108*/ 	.byte	0x00, 0xf0, 0x11, 0x00


	//----- nvinfo : EIATTR_KPARAM_INFO
	.align		4
.L_4023:
        /*010c*/ 	.byte	0x04, 0x17
        /*010e*/ 	.short	(.L_4025 - .L_4024)
.L_4024:
        /*0110*/ 	.word	0x00000000
        /*0114*/ 	.short	0x0006
        /*0116*/ 	.short	0x0030
        /*0118*/ 	.byte	0x00, 0xf0, 0x11, 0x00


	//----- nvinfo : EIATTR_KPARAM_INFO
	.align		4
.L_4025:
        /*011c*/ 	.byte	0x04, 0x17
        /*011e*/ 	.short	(.L_4027 - .L_4026)
.L_4026:
        /*0120*/ 	.word	0x00000000
        /*0124*/ 	.short	0x0005
        /*0126*/ 	.short	0x0028
        /*0128*/ 	.byte	0x00, 0xf0, 0x21, 0x00


	//----- nvinfo : EIATTR_KPARAM_INFO
	.align		4
.L_4027:
        /*012c*/ 	.byte	0x04, 0x17
        /*012e*/ 	.short	(.L_4029 - .L_4028)
.L_4028:
        /*0130*/ 	.word	0x00000000
        /*0134*/ 	.short	0x0004
        /*0136*/ 	.short	0x0020
        /*0138*/ 	.byte	0x00, 0xf0, 0x21, 0x00


	//----- nvinfo : EIATTR_KPARAM_INFO
	.align		4
.L_4029:
        /*013c*/ 	.byte	0x04, 0x17
        /*013e*/ 	.short	(.L_4031 - .L_4030)
.L_4030:
        /*0140*/ 	.word	0x00000000
        /*0144*/ 	.short	0x0003
        /*0146*/ 	.short	0x0018
        /*0148*/ 	.byte	0x00, 0xf0, 0x21, 0x00


	//----- nvinfo : EIATTR_KPARAM_INFO
	.align		4
.L_4031:
        /*014c*/ 	.byte	0x04, 0x17
        /*014e*/ 	.short	(.L_4033 - .L_4032)
.L_4032:
        /*0150*/ 	.word	0x00000000
        /*0154*/ 	.short	0x0002
        /*0156*/ 	.short	0x0010
        /*0158*/ 	.byte	0x00, 0xf0, 0x21, 0x00


	//----- nvinfo : EIATTR_KPARAM_INFO
	.align		4
.L_4033:
        /*015c*/ 	.byte	0x04, 0x17
        /*015e*/ 	.short	(.L_4035 - .L_4034)
.L_4034:
        /*0160*/ 	.word	0x00000000
        /*0164*/ 	.short	0x0001
        /*0166*/ 	.short	0x0008
        /*0168*/ 	.byte	0x00, 0xf0, 0x21, 0x00


	//----- nvinfo : EIATTR_KPARAM_INFO
	.align		4
.L_4035:
        /*016c*/ 	.byte	0x04, 0x17
        /*016e*/ 	.short	(.L_4037 - .L_4036)
.L_4036:
        /*0170*/ 	.word	0x00000000
        /*0174*/ 	.short	0x0000
        /*0176*/ 	.short	0x0000
        /*0178*/ 	.byte	0x00, 0xf0, 0x21, 0x00


	//----- nvinfo : EIATTR_MAXREG_COUNT
	.align		4
.L_4037:
        /*017c*/ 	.byte	0x03, 0x1b
        /*017e*/ 	.short	0x00ff


	//----- nvinfo : EIATTR_NUM_BARRIERS
	.align		4
        /*0180*/ 	.byte	0x02, 0x4c
        /*0182*/ 	.byte	0x01
	.zero		1


	//----- nvinfo : EIATTR_EXTERNS
	.align		4
        /*0184*/ 	.byte	0x04, 0x0f
        /*0186*/ 	.short	(.L_4039 - .L_4038)


	//   ....[0]....
	.align		4
.L_4038:
        /*0188*/ 	.word	index@(__assertfail)


	//----- nvinfo : EIATTR_MERCURY_ISA_VERSION
	.align		4
.L_4039:
        /*018c*/ 	.byte	0x03, 0x5f
        /*018e*/ 	.short	0x0000


	//----- nvinfo : EIATTR_COOP_GROUP_MASK_REGIDS
	.align		4
        /*0190*/ 	.byte	0x04, 0x29
        /*0192*/ 	.short	(.L_4041 - .L_4040)


	//   ....[0]....
.L_4040:
        /*0194*/ 	.word	0xffffffff


	//   ....[1]....
        /*0198*/ 	.word	0xffffffff


	//   ....[2]....
        /*019c*/ 	.word	0xffffffff


	//   ....[3]....
        /*01a0*/ 	.word	0xffffffff


	//   ....[4]....
        /*01a4*/ 	.word	0xffffffff


	//   ....[5]....
        /*01a8*/ 	.word	0xffffffff


	//   ....[6]....
        /*01ac*/ 	.word	0xffffffff


	//   ....[7]....
        /*01b0*/ 	.word	0xffffffff


	//   ....[8]....
        /*01b4*/ 	.word	0xffffffff


	//   ....[9]....
        /*01b8*/ 	.word	0xffffffff


	//   ....[10]....
        /*01bc*/ 	.word	0xffffffff


	//   ....[11]....
        /*01c0*/ 	.word	0xffffffff


	//   ....[12]....
        /*01c4*/ 	.word	0xffffffff


	//   ....[13]....
        /*01c8*/ 	.word	0xffffffff


	//   ....[14]....
        /*01cc*/ 	.word	0xffffffff


	//   ....[15]....
        /*01d0*/ 	.word	0xffffffff


	//   ....[16]....
        /*01d4*/ 	.word	0xffffffff


	//   ....[17]....
        /*01d8*/ 	.word	0xffffffff


	//   ....[18]....
        /*01dc*/ 	.word	0xffffffff


	//   ....[19]....
        /*01e0*/ 	.word	0xffffffff


	//----- nvinfo : EIATTR_COOP_GROUP_INSTR_OFFSETS
	.align		4
.L_4041:
        /*01e4*/ 	.byte	0x04, 0x28
        /*01e6*/ 	.short	(.L_4043 - .L_4042)


	//   ....[0]....
.L_4042:
        /*01e8*/ 	.word	0x000007f0


	//   ....[1]....
        /*01ec*/ 	.word	0x00000810


	//   ....[2]....
        /*01f0*/ 	.word	0x00000830


	//   ....[3]....
        /*01f4*/ 	.word	0x00000850


	//   ....[4]....
        /*01f8*/ 	.word	0x000008f0


	//   ....[5]....
        /*01fc*/ 	.word	0x00000910


	//   ....[6]....
        /*0200*/ 	.word	0x00000940


	//   ....[7]....
        /*0204*/ 	.word	0x00001780


	//   ....[8]....
        /*0208*/ 	.word	0x000017e0


	//   ....[9]....
        /*020c*/ 	.word	0x00001810


	//   ....[10]....
        /*0210*/ 	.word	0x00001830


	//   ....[11]....
        /*0214*/ 	.word	0x00001850


	//   ....[12]....
        /*0218*/ 	.word	0x000018a0


	//   ....[13]....
        /*021c*/ 	.word	0x000018c0


	//   ....[14]....
        /*0220*/ 	.word	0x000018e0


	//   ....[15]....
        /*0224*/ 	.word	0x00004460


	//   ....[16]....
        /*0228*/ 	.word	0x000044e0


	//   ....[17]....
        /*022c*/ 	.word	0x00004540


	//   ....[18]....
        /*0230*/ 	.word	0x000045a0


	//   ....[19]....
        /*0234*/ 	.word	0x00004600


	//----- nvinfo : EIATTR_SYSCALL_OFFSETS
	.align		4
.L_4043:
        /*0238*/ 	.byte	0x04, 0x46
        /*023a*/ 	.short	(.L_4045 - .L_4044)


	//   ....[0]....
.L_4044:
        /*023c*/ 	.word	0x000043f0


	//----- nvinfo : EIATTR_EXIT_INSTR_OFFSETS
	.align		4
.L_4045:
        /*0240*/ 	.byte	0x04, 0x1c
        /*0242*/ 	.short	(.L_4047 - .L_4046)


	//   ....[0]....
.L_4046:
        /*0244*/ 	.word	0x000000e0


	//   ....[1]....
        /*0248*/ 	.word	0x00003320


	//   ....[2]....
        /*024c*/ 	.word	0x00003330


	//   ....[3]....
        /*0250*/ 	.word	0x000042c0


	//   ....[4]....
        /*0254*/ 	.word	0x00004400


	//----- nvinfo : EIATTR_CTAIDZ_USED
	.align		4
.L_4047:
        /*0258*/ 	.byte	0x01, 0x04
	.zero		2


	//----- nvinfo : EIATTR_CRS_STACK_SIZE
	.align		4
        /*025c*/ 	.byte	0x04, 0x1e
        /*025e*/ 	.short	(.L_4049 - .L_4048)
.L_4048:
        /*0260*/ 	.word	0x00000000
.L_4049:


//--------------------- .nv.info._ZN4vllm25paged_attention_v2_kernelI13__nv_bfloat16hLi192ELi32ELi128ELNS_18Fp8KVCacheDataTypeE2ELb0ELi512EEEvPfS3_PT_PKS4_PKT0_SA_ifPKiSC_iPKfiiiSE_SE_iiiii --------------------------
	.section	.nv.info._ZN4vllm25paged_attention_v2_kernelI13__nv_bfloat16hLi192ELi32ELi128ELNS_18Fp8KVCacheDataTypeE2ELb0ELi512EEEvPfS3_PT_PKS4_PKT0_SA_ifPKiSC_iPKfiiiSE_SE_iiiii,"",@"SHT_CUDA_INFO"
	.sectionflags	@""
	.align	4


	//----- nvinfo : EIATTR_CUDA_API_VERSION
	.align		4
        /*0000*/ 	.byte	0x04, 0x37
        /*0002*/ 	.short	(.L_4051 - .L_4050)
.L_4050:
        /*0004*/ 	.word	0x00000082


	//----- nvinfo : EIATTR_SW2861232_WAR
	.align		4
.L_4051:
        /*0008*/ 	.byte	0x01, 0x35
	.zero		2


	//----- nvinfo : EIATTR_PARAM_CBANK
	.align		4
        /*000c*/ 	.byte	0x04, 0x0a
        /*000e*/ 	.short	(.L_4053 - .L_4052)
	.align		4
.L_4052:
        /*0010*/ 	.word	index@(.nv.constant0._ZN4vllm25paged_attention_v2_kernelI13__nv_bfloat16hLi192ELi32ELi128ELNS_18Fp8KVCacheDataTypeE2ELb0ELi512EEEvPfS3_PT_PKS4_PKT0_SA_ifPKiSC_iPKfiiiSE_SE_iiiii)
        /*0014*/ 	.short	0x0160
        /*0016*/ 	.short	0x008c


	//----- nvinfo : EIATTR_CBANK_PARAM_SIZE
	.align		4
.L_4053:
        /*0018*/ 	.byte	0x03, 0x19
        /*001a*/ 	.short	0x008c


	//----- nvinfo : EIATTR_KPARAM_INFO
	.align		4
        /*001c*/ 	.byte	0x04, 0x17
        /*001e*/ 	.short	(.L_4055 - .L_4054)
.L_4054:
        /*0020*/ 	.word	0x00000000
        /*0024*/ 	.short	0x0015
        /*0026*/ 	.short	0x0088
        /*0028*/ 	.byte	0x00, 0xf0, 0x11, 0x00


	//----- nvinfo : EIATTR_KPARAM_INFO
	.align		4
.L_4055:
        /*002c*/ 	.byte	0x04, 0x17
        /*002e*/ 	.short	(.L_4057 - .L_4056)
.L_4056:
        /*0030*/ 	.word	0x00000000
        /*0034*/ 	.short	0x0014
        /*0036*/ 	.short	0x0084
        /*0038*/ 	.byte	0x00, 0xf0, 0x11, 0x00


	//----- nvinfo : EIATTR_KPARAM_INFO
	.align		4
.L_4057:
        /*003c*/ 	.byte	0x04, 0x17
        /*003e*/ 	.short	(.L_4059 - .L_4058)
.L_4058:
        /*0040*/ 	.word	0x00000000
        /*0044*/ 	.short	0x0013
        /*0046*/ 	.short	0x0080
        /*0048*/ 	.byte	0x00, 0xf0, 0x11, 0x00


	//----- nvinfo : EIATTR_KPARAM_INFO
	.align		4
.L_4059:
        /*004c*/ 	.byte	0x04, 0x17
        /*004e*/ 	.short	(.L_4061 - .L_4060)
.L_4060:
        /*0050*/ 	.word	0x00000000
        /*0054*/ 	.short	0x0012
        /*0056*/ 	.short	0x007c
        /*0058*/ 	.byte	0x00, 0xf0, 0x11, 0x00


	//----- nvinfo : EIATTR_KPARAM_INFO
	.align		4
.L_4061:
        /*005c*/ 	.byte	0x04, 0x17
        /*005e*/ 	.short	(.L_4063 - .L_4062)
.L_4062:
        /*0060*/ 	.word	0x00000000
        /*0064*/ 	.short	0x0011
        /*0066*/ 	.short	0x0078
        /*0068*/ 	.byte	0x00, 0xf0, 0x11, 0x00


	//----- nvinfo : EIATTR_KPARAM_INFO
	.align		4
.L_4063:
        /*006c*/ 	.byte	0x04, 0x17
        /*006e*/ 	.short	(.L_4065 - .L_4064)
.L_4064:
        /*0070*/ 	.word	0x00000000
        /*0074*/ 	.short	0x0010
        /*0076*/ 	.short	0x0070
        /*0078*/ 	.byte	0x00, 0xf0, 0x21, 0x00


	//----- nvinfo : EIATTR_KPARAM_INFO
	.align		4
.L_4065:
        /*007c*/ 	.byte	0x04, 0x17
        /*007e*/ 	.short	(.L_4067 - .L_4066)
.L_4066:
        /*0080*/ 	.word	0x00000000
        /*0084*/ 	.short	0x000f
        /*0086*/ 	.short	0x0068
        /*0088*/ 	.byte	0x00, 0xf0, 0x21, 0x00


	//----- nvinfo : EIATTR_KPARAM_INFO
	.align		4
.L_4067:
        /*008c*/ 	.byte	0x04, 0x17
        /*008e*/ 	.short	(.L_4069 - .L_4068)
.L_4068:
        /*0090*/ 	.word	0x00000000
        /*0094*/ 	.short	0x000e
        /*0096*/ 	.short	0x0060
        /*0098*/ 	.byte	0x00, 0xf0, 0x11, 0x00


	//----- nvinfo : EIATTR_KPARAM_INFO
	.align		4
.L_4069:
        /*009c*/ 	.byte	0x04, 0x17
        /*009e*/ 	.short	(.L_4071 - .L_4070)
.L_4070:
        /*00a0*/ 	.word	0x00000000
        /*00a4*/ 	.short	0x000d
        /*00a6*/ 	.short	0x005c
        /*00a8*/ 	.byte	0x00, 0xf0, 0x11, 0x00


	//----- nvinfo : EIATTR_KPARAM_INFO
	.align		4
.L_4071:
        /*00ac*/ 	.byte	0x04, 0x17
        /*00ae*/ 	.short	(.L_4073 - .L_4072)
.L_4072:
        /*00b0*/ 	.word	0x00000000
        /*00b4*/ 	.short	0x000c
        /*00b6*/ 	.short	0x0058
        /*00b8*/ 	.byte	0x00, 0xf0, 0x11, 0x00


	//----- nvinfo : EIATTR_KPARAM_INFO
	.align		4
.L_4073:
        /*00bc*/ 	.byte	0x04, 0x17
        /*00be*/ 	.short	(.L_4075 - .L_4074)
.L_4074:
        /*00c0*/ 	.word	0x00000000
        /*00c4*/ 	.short	0x000b
        /*00c6*/ 	.short	0x0050
        /*00c8*/ 	.byte	0x00, 0xf0, 0x21, 0x00


	//----- nvinfo : EIATTR_KPARAM_INFO
	.align		4
.L_4075:
        /*00cc*/ 	.byte	0x04, 0x17
        /*00ce*/ 	.short	(.L_4077 - .L_4076)
.L_4076:
        /*00d0*/ 	.word	0x00000000
        /*00d4*/ 	.short	0x000a
        /*00d6*/ 	.short	0x0048
        /*00d8*/ 	.byte	0x00, 0xf0, 0x11, 0x00


	//----- nvinfo : EIATTR_KPARAM_INFO
	.align		4
.L_4077:
        /*00dc*/ 	.byte	0x04, 0x17
        /*00de*/ 	.short	(.L_4079 - .L_4078)
.L_4078:
        /*00e0*/ 	.word	0x00000000
        /*00e4*/ 	.short	0x0009
        /*00e6*/ 	.short	0x0040
        /*00e8*/ 	.byte	0x00, 0xf0, 0x21, 0x00


	//----- nvinfo : EIATTR_KPARAM_INFO
	.align		4
.L_4079:
        /*00ec*/ 	.byte	0x04, 0x17
        /*00ee*/ 	.short	(.L_4081 - .L_4080)
.L_4080:
        /*00f0*/ 	.word	0x00000000
        /*00f4*/ 	.short	0x0008
        /*00f6*/ 	.short	0x0038
        /*00f8*/ 	.byte	0x00, 0xf0, 0x21, 0x00


	//----- nvinfo : EIATTR_KPARAM_INFO
	.align		4
.L_4081:
        /*00fc*/ 	.byte	0x04, 0x17
        /*00fe*/ 	.short	(.L_4083 - .L_4082)
.L_4082:
        /*0100*/ 	.word	0x00000000
        /*0104*/ 	.short	0x0007
        /*0106*/ 	.short	0x0034
        /*0108*/ 	.byte	0x00, 0xf0, 0x11, 0x00


	//----- nvinfo : EIATTR_KPARAM_INFO
	.align		4
.L_4083:
        /*010c*/ 	.byte	0x04, 0x17
        /*010e*/ 	.short	(.L_4085 - .L_4084)
.L_4084:
        /*0110*/ 	.word	0x00000000
        /*0114*/ 	.short	0x0006
        /*0116*/ 	.short	0x0030
        /*0118*/ 	.byte	0x00, 0xf0, 0x11, 0x00


	//----- nvinfo : EIATTR_KPARAM_INFO
	.align		4
.L_4085:
        /*011c*/ 	.byte	0x04, 0x17
        /*011e*/ 	.short	(.L_4087 - .L_4086)
.L_4086:
        /*0120*/ 	.word	0x00000000
        /*0124*/ 	.short	0x0005
        /*0126*/ 	.short	0x0028
        /*0128*/ 	.byte	0x00, 0xf0, 0x21, 0x00


	//----- nvinfo : EIATTR_KPARAM_INFO
	.align		4
.L_4087:
        /*012c*/ 	.byte	0x04, 0x17
        /*012e*/ 	.short	(.L_4089 - .L_4088)
.L_4088:
        /*0130*/ 	.word	0x00000000
        /*0134*/ 	.short	0x0004
        /*0136*/ 	.short	0x0020
        /*0138*/ 	.byte	0x00, 0xf0, 0x21, 0x00


	//----- nvinfo : EIATTR_KPARAM_INFO
	.align		4
.L_4089:
        /*013c*/ 	.byte	0x04, 0x17
        /*013e*/ 	.short	(.L_4091 - .L_4090)
.L_4090:
        /*0140*/ 	.word	0x00000000
        /*0144*/ 	.short	0x0003
        /*0146*/ 	.short	0x0018
        /*0148*/ 	.byte	0x00, 0xf0, 0x21, 0x00


	//----- nvinfo : EIATTR_KPARAM_INFO
	.align		4
.L_4091:
        /*014c*/ 	.byte	0x04, 0x17
        /*014e*/ 	.short	(.L_4093 - .L_4092)
.L_4092:
        /*0150*/ 	.word	0x00000000
        /*0154*/ 	.short	0x0002
        /*0156*/ 	.short	0x0010
        /*0158*/ 	.byte	0x00, 0xf0, 0x21, 0x00


	//----- nvinfo : EIATTR_KPARAM_INFO
	.align		4
.L_4093:
        /*015c*/ 	.byte	0x04, 0x17
        /*015e*/ 	.short	(.L_4095 - .L_4094)
.L_4094:
        /*0160*/ 	.word	0x00000000
        /*0164*/ 	.short	0x0001
        /*0166*/ 	.short	0x0008
        /*0168*/ 	.byte	0x00, 0xf0, 0x21, 0x00


	//----- nvinfo : EIATTR_KPARAM_INFO
	.align		4
.L_4095:
        /*016c*/ 	.byte	0x04, 0x17
        /*016e*/ 	.short	(.L_4097 - .L_4096)
.L_4096:
        /*0170*/ 	.word	0x00000000
        /*0174*/ 	.short	0x0000
        /*0176*/ 	.short	0x0000
        /*0178*/ 	.byte	0x00, 0xf0, 0x21, 0x00


	//----- nvinfo : EIATTR_MAXREG_COUNT
	.align		4
.L_4097:
        /*017c*/ 	.byte	0x03, 0x1b
        /*017e*/ 	.short	0x00ff


	//----- nvinfo : EIATTR_NUM_BARRIERS
	.align		4
        /*0180*/ 	.byte	0x02, 0x4c
        /*0182*/ 	.byte	0x01
	.zero		1


	//----- nvinfo : EIATTR_EXTERNS
	.align		4
        /*0184*/ 	.byte	0x04, 0x0f
        /*0186*/ 	.short	(.L_4099 - .L_4098)


	//   ....[0]....
	.align		4
.L_4098:
        /*0188*/ 	.word	index@(__assertfail)


	//----- nvinfo : EIATTR_MERCURY_ISA_VERSION
	.align		4
.L_4099:
        /*018c*/ 	.byte	0x03, 0x5f
        /*018e*/ 	.short	0x0000


	//----- nvinfo : EIATTR_COOP_GROUP_MASK_REGIDS
	.align		4
        /*0190*/ 	.byte	0x04, 0x29
        /*0192*/ 	.short	(.L_4101 - .L_4100)


	//   ....[0]....
.L_4100:
        /*0194*/ 	.word	0xffffffff


	//   ....[1]....
        /*0198*/ 	.word	0xffffffff


	//   ....[2]....
        /*019c*/ 	.word	0xffffffff


	//   ....[3]....
        /*01a0*/ 	.word	0xffffffff


	//   ....[4]....
        /*01a4*/ 	.word	0xffffffff


	//   ....[5]....
        /*01a8*/ 	.word	0xffffffff


	//   ....[6]....
        /*01ac*/ 	.word	0xffffffff


	//   ....[7]....
        /*01b0*/ 	.word	0xffffffff


	//   ....[8]....
        /*01b4*/ 	.word	0xffffffff


	//   ....[9]....
        /*01b8*/ 	.word	0xffffffff


	//   ....[10]....
        /*01bc*/ 	.word	0xffffffff


	//   ....[11]....
        /*01c0*/ 	.word	0xffffffff


	//   ....[12]....
        /*01c4*/ 	.word	0xffffffff


	//   ....[13]....
        /*01c8*/ 	.word	0xffffffff


	//   ....[14]....
        /*01cc*/ 	.word	0xffffffff


	//   ....[15]....
        /*01d0*/ 	.word	0xffffffff


	//   ....[16]....
        /*01d4*/ 	.word	0xffffffff


	//   ....[17]....
        /*01d8*/ 	.word	0xffffffff


	//   ....[18]....
        /*01dc*/ 	.word	0xffffffff


	//   ....[19]....
        /*01e0*/ 	.word	0xffffffff


	//----- nvinfo : EIATTR_COOP_GROUP_INSTR_OFFSETS
	.align		4
.L_4101:
        /*01e4*/ 	.byte	0x04, 0x28
        /*01e6*/ 	.short	(.L_4103 - .L_4102)


	//   ....[0]....
.L_4102:
        /*01e8*/ 	.word	0x000007f0


	//   ....[1]....
        /*01ec*/ 	.word	0x00000810


	//   ....[2]....
        /*01f0*/ 	.word	0x00000830


	//   ....[3]....
        /*01f4*/ 	.word	0x00000850


	//   ....[4]....
        /*01f8*/ 	.word	0x00000900


	//   ....[5]....
        /*01fc*/ 	.word	0x00000920


	//   ....[6]....
        /*0200*/ 	.word	0x00000940


	//   ....[7]....
        /*0204*/ 	.word	0x00001780


	//   ....[8]....
        /*0208*/ 	.word	0x000017e0


	//   ....[9]....
        /*020c*/ 	.word	0x00001810


	//   ....[10]....
        /*0210*/ 	.word	0x00001830


	//   ....[11]....
        /*0214*/ 	.word	0x00001850


	//   ....[12]....
        /*0218*/ 	.word	0x000018a0


	//   ....[13]....
        /*021c*/ 	.word	0x000018c0


	//   ....[14]....
        /*0220*/ 	.word	0x000018e0


	//   ....[15]....
        /*0224*/ 	.word	0x00003cb0


	//   ....[16]....
        /*0228*/ 	.word	0x00003d30


	//   ....[17]....
        /*022c*/ 	.word	0x00003d90


	//   ....[18]....
        /*0230*/ 	.word	0x00003df0


	//   ....[19]....
        /*0234*/ 	.word	0x00003e50


	//----- nvinfo : EIATTR_SYSCALL_OFFSETS
	.align		4
.L_4103:
        /*0238*/ 	.byte	0x04, 0x46
        /*023a*/ 	.short	(.L_4105 - .L_4104)


	//   ....[0]....
.L_4104:
        /*023c*/ 	.word	0x00003c40


	//----- nvinfo : EIATTR_EXIT_INSTR_OFFSETS
	.align		4
.L_4105:
        /*0240*/ 	.byte	0x04, 0x1c
        /*0242*/ 	.short	(.L_4107 - .L_4106)


	//   ....[0]....
.L_4106:
        /*0244*/ 	.word	0x000000e0


	//   ....[1]....
        /*0248*/ 	.word	0x00002f50


	//   ....[2]....
        /*024c*/ 	.word	0x00002f60


	//   ....[3]....
        /*0250*/ 	.word	0x00003b10


	//   ....[4]....
        /*0254*/ 	.word	0x00003c50


	//----- nvinfo : EIATTR_CTAIDZ_USED
	.align		4
.L_4107:
        /*0258*/ 	.byte	0x01, 0x04
	.zero		2


	//----- nvinfo : EIATTR_CRS_STACK_SIZE
	.align		4
        /*025c*/ 	.byte	0x04, 0x1e
        /*025e*/ 	.short	(.L_4109 - .L_4108)
.L_4108:
        /*0260*/ 	.word	0x00000000
.L_4109:


//--------------------- .nv.info._ZN4vllm25paged_attention_v2_kernelI13__nv_bfloat16hLi128ELi32ELi128ELNS_18Fp8KVCacheDataTypeE2ELb0ELi512EEEvPfS3_PT_PKS4_PKT0_SA_ifPKiSC_iPKfiiiSE_SE_iiiii --------------------------
	.section	.nv.info._ZN4vllm25paged_attention_v2_kernelI13__nv_bfloat16hLi128ELi32ELi128ELNS_18Fp8KVCacheDataTypeE2ELb0ELi512EEEvPfS3_PT_PKS4_PKT0_SA_ifPKiSC_iPKfiiiSE_SE_iiiii,"",@"SHT_CUDA_INFO"
	.sectionflags	@""
	.align	4


	//----- nvinfo : EIATTR_CUDA_API_VERSION
	.align		4
        /*0000*/ 	.byte	0x04, 0x37
        /*0002*/ 	.short	(.L_4111 - .L_4110)
.L_4110:
        /*0004*/ 	.word	0x00000082


	//----- nvinfo : EIATTR_SW2861232_WAR
	.align		4
.L_4111:
        /*0008*/ 	.byte	0x01, 0x35
	.zero		2


	//----- nvinfo : EIATTR_PARAM_CBANK
	.align		4
        /*000c*/ 	.byte	0x04, 0x0a
        /*000e*/ 	.short	(.L_4113 - .L_4112)
	.align		4
.L_4112:
        /*0010*/ 	.word	index@(.nv.constant0._ZN4vllm25paged_attention_v2_kernelI13__nv_bfloat16hLi128ELi32ELi128ELNS_18Fp8KVCacheDataTypeE2ELb0ELi512EEEvPfS3_PT_PKS4_PKT0_SA_ifPKiSC_iPKfiiiSE_SE_iiiii)
        /*0014*/ 	.short	0x0160
        /*0016*/ 	.short	0x008c


	//----- nvinfo : EIATTR_CBANK_PARAM_SIZE
	.align		4
.L_4113:
        /*0018*/ 	.byte	0x03, 0x19
        /*001a*/ 	.short	0x008c


	//----- nvinfo : EIATTR_KPARAM_INFO
	.align		4
        /*001c*/ 	.byte	0x04, 0x17
        /*001e*/ 	.short	(.L_4115 - .L_4114)
.L_4114:
        /*0020*/ 	.word	0x00000000
        /*0024*/ 	.short	0x0015
        /*0026*/ 	.short	0x0088
        /*0028*/ 	.byte	0x00, 0xf0, 0x11, 0x00


	//----- nvinfo : EIATTR_KPARAM_INFO
	.align		4
.L_4115:
        /*002c*/ 	.byte	0x04, 0x17
        /*002e*/ 	.short	(.L_4117 - .L_4116)
.L_4116:
        /*0030*/ 	.word	0x00000000
        /*0034*/ 	.short	0x0014
        /*0036*/ 	.short	0x0084
        /*0038*/ 	.byte	0x00, 0xf0, 0x11, 0x00


	//----- nvinfo : EIATTR_KPARAM_INFO
	.align		4
.L_4117:
        /*003c*/ 	.byte	0x04, 0x17
        /*003e*/ 	.short	(.L_4119 - .L_4118)
.L_4118:
        /*0040*/ 	.word	0x00000000
        /*0044*/ 	.short	0x0013
        /*0046*/ 	.short	0x0080
        /*0048*/ 	.byte	0x00, 0xf0, 0x11, 0x00


	//----- nvinfo : EIATTR_KPARAM_INFO
	.align		4
.L_4119:
        /*004c*/ 	.byte	0x04, 0x17
        /*004e*/ 	.short	(.L_4121 - .L_4120)
.L_4120:
        /*0050*/ 	.word	0x00000000
        /*0054*/ 	.short	0x0012
        /*0056*/ 	.short	0x007c
        /*0058*/ 	.byte	0x00, 0xf0, 0x11, 0x00


	//----- nvinfo : EIATTR_KPARAM_INFO
	.align		4
.L_4121:
        /*005c*/ 	.byte	0x04, 0x17
        /*005e*/ 	.short	(.L_4123 - .L_4122)
.L_4122:
        /*0060*/ 	.word	0x00000000
        /*0064*/ 	.short	0x0011
        /*0066*/ 	.short	0x0078
        /*0068*/ 	.byte	0x00, 0xf0, 0x11, 0x00


	//----- nvinfo : EIATTR_KPARAM_INFO
	.align		4
.L_4123:
        /*006c*/ 	.byte	0x04, 0x17
        /*006e*/ 	.short	(.L_4125 - .L_4124)
.L_4124:
        /*0070*/ 	.word	0x00000000
        /*0074*/ 	.short	0x0010
        /*0076*/ 	.short	0x0070
        /*0078*/ 	.byte	0x00, 0xf0, 0x21, 0x00


	//----- nvinfo : EIATTR_KPARAM_INFO
	.align		4
.L_4125:
        /*007c*/ 	.byte	0x04, 0x17
        /*007e*/ 	.short	(.L_4127 - .L_4126)
.L_4126:
        /*0080*/ 	.word	0x00000000
        /*0084*/ 	.short	0x000f
        /*0086*/ 	.short	0x0068
        /*0088*/ 	.byte	0x00, 0xf0, 0x21, 0x00


	//----- nvinfo : EIATTR_KPARAM_INFO
	.align		4
.L_4127:
        /*008c*/ 	.byte	0x04, 0x17
        /*008e*/ 	.short	(.L_4129 - .L_4128)
.L_4128:
        /*0090*/ 	.word	0x00000000
        /*0094*/ 	.short	0x000e
        /*0096*/ 	.short	0x0060
        /*0098*/ 	.byte	0x00, 0xf0, 0x11, 0x00


	//----- nvinfo : EIATTR_KPARAM_INFO
	.align		4
.L_4129:
        /*009c*/ 	.byte	0x04, 0x17
        /*009e*/ 	.short	(.L_4131 - .L_4130)
.L_4130:
        /*00a0*/ 	.word	0x00000000
        /*00a4*/ 	.short	0x000d
        /*00a6*/ 	.short	0x005c
        /*00a8*/ 	.byte	0x00, 0xf0, 0x11, 0x00


	//----- nvinfo : EIATTR_KPARAM_INFO
	.align		4
.L_4131:
        /*00ac*/ 	.byte	0x04, 0x17
        /*00ae*/ 	.short	(.L_4133 - .L_4132)
.L_4132:
        /*00b0*/ 	.word	0x00000000
        /*00b4*/ 	.short	0x000c
        /*00b6*/ 	.short	0x0058
        /*00b8*/ 	.byte	0x00, 0xf0, 0x11, 0x00


	//----- nvinfo : EIATTR_KPARAM_INFO
	.align		4
.L_4133:
        /*00bc*/ 	.byte	0x04, 0x17
        /*00be*/ 	.short	(.L_4135 - .L_4134)
.L_4134:
        /*00c0*/ 	.word	0x00000000
        /*00c4*/ 	.short	0x000b
        /*00c6*/ 	.short	0x0050
        /*00c8*/ 	.byte	0x00, 0xf0, 0x21, 0x00


	//----- nvinfo : EIATTR_KPARAM_INFO
	.align		4
.L_4135:
        /*00cc*/ 	.byte	0x04, 0x17
        /*00ce*/ 	.short	(.L_4137 - .L_4136)
.L_4136:
        /*00d0*/ 	.word	0x00000000
        /*00d4*/ 	.short	0x000a
        /*00d6*/ 	.short	0x0048
        /*00d8*/ 	.byte	0x00, 0xf0, 0x11, 0x00


	//----- nvinfo : EIATTR_KPARAM_INFO
	.align		4
.L_4137:
        /*00dc*/ 	.byte	0x04, 0x17
        /*00de*/ 	.short	(.L_4139 - .L_4138)
.L_4138:
        /*00e0*/ 	.word	0x00000000
        /*00e4*/ 	.short	0x0009
        /*00e6*/ 	.short	0x0040
        /*00e8*/ 	.byte	0x00, 0xf0, 0x21, 0x00


	//----- nvinfo : EIATTR_KPARAM_INFO
	.align		4
.L_4139:
        /*00ec*/ 	.byte	0x04, 0x17
        /*00ee*/ 	.short	(.L_4141 - .L_4140)
.L_4140:
        /*00f0*/ 	.word	0x00000000
        /*00f4*/ 	.short	0x0008
        /*00f6*/ 	.short	0x0038
        /*00f8*/ 	.byte	0x00, 0xf0, 0x21, 0x00


	//----- nvinfo : EIATTR_KPARAM_INFO
	.align		4
.L_4141:
        /*00fc*/ 	.byte	0x04, 0x17
        /*00fe*/ 	.short	(.L_4143 - .L_4142)
.L_4142:
        /*0100*/ 	.word	0x00000000
        /*0104*/ 	.short	0x0007
        /*0106*/ 	.short	0x0034
        /*0108*/ 	.byte	0x00, 0xf0, 0x11, 0x00


	//----- nvinfo : EIATTR_KPARAM_INFO
	.align		4
.L_4143:
        /*010c*/ 	.byte	0x04, 0x17
        /*010e*/ 	.short	(.L_4145 - .L_4144)
.L_4144:
        /*0110*/ 	.word	0x00000000
        /*0114*/ 	.short	0x0006
        /*0116*/ 	.short	0x0030
        /*0118*/ 	.byte	0x00, 0xf0, 0x11, 0x00


	//----- nvinfo : EIATTR_KPARAM_INFO
	.align		4
.L_4145:
        /*011c*/ 	.byte	0x04, 0x17
        /*011e*/ 	.short	(.L_4147 - .L_4146)
.L_4146:
        /*0120*/ 	.word	0x00000000
        /*0124*/ 	.short	0x0005
        /*0126*/ 	.short	0x0028
        /*0128*/ 	.byte	0x00, 0xf0, 0x21, 0x00


	//----- nvinfo : EIATTR_KPARAM_INFO
	.align		4
.L_4147:
        /*012c*/ 	.byte	0x04, 0x17
        /*012e*/ 	.short	(.L_4149 - .L_4148)
.L_4148:
        /*0130*/ 	.word	0x00000000
        /*0134*/ 	.short	0x0004
        /*0136*/ 	.short	0x0020
        /*0138*/ 	.byte	0x00, 0xf0, 0x21, 0x00


	//----- nvinfo : EIATTR_KPARAM_INFO
	.align		4
.L_4149:
        /*013c*/ 	.byte	0x04, 0x17
        /*013e*/ 	.short	(.L_4151 - .L_4150)
.L_4150:
        /*0140*/ 	.word	0x00000000
        /*0144*/ 	.short	0x0003
        /*0146*/ 	.short	0x0018
        /*0148*/ 	.byte	0x00, 0xf0, 0x21, 0x00


	//----- nvinfo : EIATTR_KPARAM_INFO
	.align		4
.L_4151:
        /*014c*/ 	.byte	0x04, 0x17
        /*014e*/ 	.short	(.L_4153 - .L_4152)
.L_4152:
        /*0150*/ 	.word	0x00000000
        /*0154*/ 	.short	0x0002
        /*0156*/ 	.short	0x0010
        /*0158*/ 	.byte	0x00, 0xf0, 0x21, 0x00


	//----- nvinfo : EIATTR_KPARAM_INFO
	.align		4
.L_4153:
        /*015c*/ 	.byte	0x04, 0x17
        /*015e*/ 	.short	(.L_4155 - .L_4154)
.L_4154:
        /*0160*/ 	.word	0x00000000
        /*0164*/ 	.short	0x0001
        /*0166*/ 	.short	0x0008
        /*0168*/ 	.byte	0x00, 0xf0, 0x21, 0x00


	//----- nvinfo : EIATTR_KPARAM_INFO
	.align		4
.L_4155:
        /*016c*/ 	.byte	0x04, 0x17
        /*016e*/ 	.short	(.L_4157 - .L_4156)
.L_4156:
        /*0170*/ 	.word	0x00000000
        /*0174*/ 	.short	0x0000
        /*0176*/ 	.short	0x0000
        /*0178*/ 	.byte	0x00, 0xf0, 0x21, 0x00


	//----- nvinfo : EIATTR_MAXREG_COUNT
	.align		4
.L_4157:
        /*017c*/ 	.byte	0x03, 0x1b
        /*017e*/ 	.short	0x00ff


	//----- nvinfo : EIATTR_NUM_BARRIERS
	.align		4
        /*0180*/ 	.byte	0x02, 0x4c
        /*0182*/ 	.byte	0x01
	.zero		1


	//----- nvinfo : EIATTR_EXTERNS
	.align		4
        /*0184*/ 	.byte	0x04, 0x0f
        /*0186*/ 	.short	(.L_4159 - .L_4158)


	//   ....[0]....
	.align		4
.L_4158:
        /*0188*/ 	.word	index@(__assertfail)


	//----- nvinfo : EIATTR_MERCURY_ISA_VERSION
	.align		4
.L_4159:
        /*018c*/ 	.byte	0x03, 0x5f
        /*018e*/ 	.short	0x0000


	//----- nvinfo : EIATTR_COOP_GROUP_MASK_REGIDS
	.align		4
        /*0190*/ 	.byte	0x04, 0x29
        /*0192*/ 	.short	(.L_4161 - .L_4160)


	//   ....[0]....
.L_4160:
        /*0194*/ 	.word	0xffffffff


	//   ....[1]....
        /*0198*/ 	.word	0xffffffff


	//   ....[2]....
        /*019c*/ 	.word	0xffffffff


	//   ....[3]....
        /*01a0*/ 	.word	0xffffffff


	//   ....[4]....
        /*01a4*/ 	.word	0xffffffff


	//   ....[5]....
        /*01a8*/ 	.word	0xffffffff


	//   ....[6]....
        /*01ac*/ 	.word	0xffffffff


	//   ....[7]....
        /*01b0*/ 	.word	0xffffffff


	//   ....[8]....
        /*01b4*/ 	.word	0xffffffff


	//   ....[9]....
        /*01b8*/ 	.word	0xffffffff


	//   ....[10]....
        /*01bc*/ 	.word	0xffffffff


	//   ....[11]....
        /*01c0*/ 	.word	0xffffffff


	//   ....[12]....
        /*01c4*/ 	.word	0xffffffff


	//   ....[13]....
        /*01c8*/ 	.word	0xffffffff


	//   ....[14]....
        /*01cc*/ 	.word	0xffffffff


	//   ....[15]....
        /*01d0*/ 	.word	0xffffffff


	//   ....[16]....
        /*01d4*/ 	.word	0xffffffff


	//   ....[17]....
        /*01d8*/ 	.word	0xffffffff


	//   ....[18]....
        /*01dc*/ 	.word	0xffffffff


	//   ....[19]....
        /*01e0*/ 	.word	0xffffffff


	//----- nvinfo : EIATTR_COOP_GROUP_INSTR_OFFSETS
	.align		4
.L_4161:
        /*01e4*/ 	.byte	0x04, 0x28
        /*01e6*/ 	.short	(.L_4163 - .L_4162)


	//   ....[0]....
.L_4162:
        /*01e8*/ 	.word	0x00000750


	//   ....[1]....
        /*01ec*/ 	.word	0x00000770


	//   ....[2]....
        /*01f0*/ 	.word	0x00000790


	//   ....[3]....
        /*01f4*/ 	.word	0x000007b0


	//   ....[4]....
        /*01f8*/ 	.word	0x00000860


	//   ....[5]....
        /*01fc*/ 	.word	0x00000880


	//   ....[6]....
        /*0200*/ 	.word	0x000008a0


	//   ....[7]....
        /*0204*/ 	.word	0x000016d0


	//   ....[8]....
        /*0208*/ 	.word	0x00001730


	//   ....[9]....
        /*020c*/ 	.word	0x00001760


	//   ....[10]....
        /*0210*/ 	.word	0x00001780


	//   ....[11]....
        /*0214*/ 	.word	0x000017a0


	//   ....[12]....
        /*0218*/ 	.word	0x000017f0


	//   ....[13]....
        /*021c*/ 	.word	0x00001810


	//   ....[14]....
        /*0220*/ 	.word	0x00001830


	//   ....[15]....
        /*0224*/ 	.word	0x00003480


	//   ....[16]....
        /*0228*/ 	.word	0x000034f0


	//   ....[17]....
        /*022c*/ 	.word	0x00003550


	//   ....[18]....
        /*0230*/ 	.word	0x000035b0


	//   ....[19]....
        /*0234*/ 	.word	0x00003610


	//----- nvinfo : EIATTR_SYSCALL_OFFSETS
	.align		4
.L_4163:
        /*0238*/ 	.byte	0x04, 0x46
        /*023a*/ 	.short	(.L_4165 - .L_4164)


	//   ....[0]....
.L_4164:
        /*023c*/ 	.word	0x00003410


	//----- nvinfo : EIATTR_EXIT_INSTR_OFFSETS
	.align		4
.L_4165:
        /*0240*/ 	.byte	0x04, 0x1c
        /*0242*/ 	.short	(.L_4167 - .L_4166)


	//   ....[0]....
.L_4166:
        /*0244*/ 	.word	0x00000090


	//   ....[1]....
        /*0248*/ 	.word	0x00002b00


	//   ....[2]....
        /*024c*/ 	.word	0x00002bb0


	//   ....[3]....
        /*0250*/ 	.word	0x000032e0


	//   ....[4]....
        /*0254*/ 	.word	0x00003420


	//----- nvinfo : EIATTR_CTAIDZ_USED
	.align		4
.L_4167:
        /*0258*/ 	.byte	0x01, 0x04
	.zero		2


	//----- nvinfo : EIATTR_CRS_STACK_SIZE
	.align		4
        /*025c*/ 	.byte	0x04, 0x1e
        /*025e*/ 	.short	(.L_4169 - .L_4168)
.L_4168:
        /*0260*/ 	.word	0x00000000
.L_4169:


//--------------------- .nv.info._ZN4vllm25paged_attention_v2_kernelI13__nv_bfloat16hLi120ELi32ELi128ELNS_18Fp8KVCacheDataTypeE2ELb0ELi512EEEvPfS3_PT_PKS4_PKT0_SA_ifPKiSC_iPKfiiiSE_SE_iiiii --------------------------
	.section	.nv.info._ZN4vllm25paged_attention_v2_kernelI13__nv_bfloat16hLi120ELi32ELi128ELNS_18Fp8KVCacheDataTypeE2ELb0ELi512EEEvPfS3_PT_PKS4_PKT0_SA_ifPKiSC_iPKfiiiSE_SE_iiiii,"",@"SHT_CUDA_INFO"
	.sectionflags	@""
	.align	4


	//----- nvinfo : EIATTR_CUDA_API_VERSION
	.align		4
        /*0000*/ 	.byte	0x04, 0x37
        /*0002*/ 	.short	(.L_4171 - .L_4170)
.L_4170:
        /*0004*/ 	.word	0x00000082


	//----- nvinfo : EIATTR_SW2861232_WAR
	.align		4
.L_4171:
        /*0008*/ 	.byte	0x01, 0x35
	.zero		2


	//----- nvinfo : EIATTR_PARAM_CBANK
	.align		4
        /*000c*/ 	.byte	0x04, 0x0a
        /*000e*/ 	.short	(.L_4173 - .L_4172)
	.align		4
.L_4172:
        /*0010*/ 	.word	index@(.nv.constant0._ZN4vllm25paged_attention_v2_kernelI13__nv_bfloat16hLi120ELi32ELi128ELNS_18Fp8KVCacheDataTypeE2ELb0ELi512EEEvPfS3_PT_PKS4_PKT0_SA_ifPKiSC_iPKfiiiSE_SE_iiiii)
        /*0014*/ 	.short	0x0160
        /*0016*/ 	.short	0x008c


	//----- nvinfo : EIATTR_CBANK_PARAM_SIZE
	.align		4
.L_4173:
        /*0018*/ 	.byte	0x03, 0x19
        /*001a*/ 	.short	0x008c


	//----- nvinfo : EIATTR_KPARAM_INFO
	.align		4
        /*001c*/ 	.byte	0x04, 0x17
        /*001e*/ 	.short	(.L_4175 - .L_4174)
.L_4174:
        /*0020*/ 	.word	0x00000000
        /*0024*/ 	.short	0x0015
        /*0026*/ 	.short	0x0088
        /*0028*/ 	.byte	0x00, 0xf0, 0x11, 0x00


	//----- nvinfo : EIATTR_KPARAM_INFO
	.align		4
.L_4175:
        /*002c*/ 	.byte	0x04, 0x17
        /*002e*/ 	.short	(.L_4177 - .L_4176)
.L_4176:
        /*0030*/ 	.word	0x00000000
        /*0034*/ 	.short	0x0014
        /*0036*/ 	.short	0x0084
        /*0038*/ 	.byte	0x00, 0xf0, 0x11, 0x00


	//----- nvinfo : EIATTR_KPARAM_INFO
	.align		4
.L_4177:
        /*003c*/ 	.byte	0x04, 0x17
        /*003e*/ 	.short	(.L_4179 - .L_4178)
.L_4178:
        /*0040*/ 	.word	0x00000000
        /*0044*/ 	.short	0x0013
        /*0046*/ 	.short	0x0080
        /*0048*/ 	.byte	0x00, 0xf0, 0x11, 0x00


	//----- nvinfo : EIATTR_KPARAM_INFO
	.align		4
.L_4179:
        /*004c*/ 	.byte	0x04, 0x17
        /*004e*/ 	.short	(.L_4181 - .L_4180)
.L_4180:
        /*0050*/ 	.word	0x00000000
        /*0054*/ 	.short	0x0012
        /*0056*/ 	.short	0x007c
        /*0058*/ 	.byte	0x00, 0xf0, 0x11, 0x00


	//----- nvinfo : EIATTR_KPARAM_INFO
	.align		4
.L_4181:
        /*005c*/ 	.byte	0x04, 0x17
        /*005e*/ 	.short	(.L_4183 - .L_4182)
.L_4182:
        /*0060*/ 	.word	0x00000000
        /*0064*/ 	.short	0x0011
        /*0066*/ 	.short	0x0078
        /*0068*/ 	.byte	0x00, 0xf0, 0x11, 0x00


	//----- nvinfo : EIATTR_KPARAM_INFO
	.align		4
.L_4183:
        /*006c*/ 	.byte	0x04, 0x17
        /*006e*/ 	.short	(.L_4185 - .L_4184)
.L_4184:
        /*0070*/ 	.word	0x00000000
        /*0074*/ 	.short	0x0010
        /*0076*/ 	.short	0x0070
        /*0078*/ 	.byte	0x00, 0xf0, 0x21, 0x00


	//----- nvinfo : EIATTR_KPARAM_INFO
	.align		4
.L_4185:
        /*007c*/ 	.byte	0x04, 0x17
        /*007e*/ 	.short	(.L_4187 - .L_4186)
.L_4186:
        /*0080*/ 	.word	0x00000000
        /*0084*/ 	.short	0x000f
        /*0086*/ 	.short	0x0068
        /*0088*/ 	.byte	0x00, 0xf0, 0x21, 0x00


	//----- nvinfo : EIATTR_KPARAM_INFO
	.align		4
.L_4187:
        /*008c*/ 	.byte	0x04, 0x17
        /*008e*/ 	.short	(.L_4189 - .L_4188)
.L_4188:
        /*0090*/ 	.word	0x00000000
        /*0094*/ 	.short	0x000e
        /*0096*/ 	.short	0x0060
        /*0098*/ 	.byte	0x00, 0xf0, 0x11, 0x00


	//----- nvinfo : EIATTR_KPARAM_INFO
	.align		4
.L_4189:
        /*009c*/ 	.byte	0x04, 0x17
        /*009e*/ 	.short	(.L_4191 - .L_4190)
.L_4190:
        /*00a0*/ 	.word	0x00000000
        /*00a4*/ 	.short	0x000d
        /*00a6*/ 	.short	0x005c
        /*00a8*/ 	.byte	0x00, 0xf0, 0x11, 0x00


	//----- nvinfo : EIATTR_KPARAM_INFO
	.align		4
.L_4191:
        /*00ac*/ 	.byte	0x04, 0x17
        /*00ae*/ 	.short	(.L_4193 - .L_4192)
.L_4192:
        /*00b0*/ 	.word	0x00000000
        /*00b4*/ 	.short	0x000c
        /*00b6*/ 	.short	0x0058
        /*00b8*/ 	.byte	0x00, 0xf0, 0x11, 0x00


	//----- nvinfo : EIATTR_KPARAM_INFO
	.align		4
.L_4193:
        /*00bc*/ 	.byte	0x04, 0x17
        /*00be*/ 	.short	(.L_4195 - .L_4194)
.L_4194:
        /*00c0*/ 	.word	0x00000000
        /*00c4*/ 	.short	0x000b
        /*00c6*/ 	.short	0x0050
        /*00c8*/ 	.byte	0x00, 0xf0, 0x21, 0x00


	//----- nvinfo : EIATTR_KPARAM_INFO
	.align		4
.L_4195:
        /*00cc*/ 	.byte	0x04, 0x17
        /*00ce*/ 	.short	(.L_4197 - .L_4196)
.L_4196:
        /*00d0*/ 	.word	0x00000000
        /*00d4*/ 	.short	0x000a
        /*00d6*/ 	.short	0x0048
        /*00d8*/ 	.byte	0x00, 0xf0, 0x11, 0x00


	//----- nvinfo : EIATTR_KPARAM_INFO
	.align		4
.L_4197:
        /*00dc*/ 	.byte	0x04, 0x17
        /*00de*/ 	.short	(.L_4199 - .L_4198)
.L_4198:
        /*00e0*/ 	.word	0x00000000
        /*00e4*/ 	.short	0x0009
        /*00e6*/ 	.short	0x0040
        /*00e8*/ 	.byte	0x00, 0xf0, 0x21, 0x00


	//----- nvinfo : EIATTR_KPARAM_INFO
	.align		4
.L_4199:
        /*00ec*/ 	.byte	0x04, 0x17
        /*00ee*/ 	.short	(.L_4201 - .L_4200)
.L_4200:
        /*00f0*/ 	.word	0x00000000
        /*00f4*/ 	.short	0x0008
        /*00f6*/ 	.short	0x0038
        /*00f8*/ 	.byte	0x00, 0xf0, 0x21, 0x00


	//----- nvinfo : EIATTR_KPARAM_INFO
	.align		4
.L_4201:
        /*00fc*/ 	.byte	0x04, 0x17
        /*00fe*/ 	.short	(.L_4203 - .L_4202)
.L_4202:
        /*0100*/ 	.word	0x00000000
        /*0104*/ 	.short	0x0007
        /*0106*/ 	.short	0x0034
        /*0108*/ 	.byte	0x00, 0xf0, 0x11, 0x00


	//----- nvinfo : EIATTR_KPARAM_INFO
	.align		4
.L_4203:
        /*010c*/ 	.byte	0x04, 0x17
        /*010e*/ 	.short	(.L_4205 - .L_4204)
.L_4204:
        /*0110*/ 	.word	0x00000000
        /*0114*/ 	.short	0x0006
        /*0116*/ 	.short	0x0030
        /*0118*/ 	.byte	0x00, 0xf0, 0x11, 0x00


	//----- nvinfo : EIATTR_KPARAM_INFO
	.align		4
.L_4205:
        /*011c*/ 	.byte	0x04, 0x17
        /*011e*/ 	.short	(.L_4207 - .L_4206)
.L_4206:
        /*0120*/ 	.word	0x00000000
        /*0124*/ 	.short	0x0005
        /*0126*/ 	.short	0x0028
        /*0128*/ 	.byte	0x00, 0xf0, 0x21, 0x00


	//----- nvinfo : EIATTR_KPARAM_INFO
	.align		4
.L_4207:
        /*012c*/ 	.byte	0x04, 0x17
        /*012e*/ 	.short	(.L_4209 - .L_4208)
.L_4208:
        /*0130*/ 	.word	0x00000000
        /*0134*/ 	.short	0x0004
        /*0136*/ 	.short	0x0020
        /*0138*/ 	.byte	0x00, 0xf0, 0x21, 0x00


	//----- nvinfo : EIATTR_KPARAM_INFO
	.align		4
.L_4209:
        /*013c*/ 	.byte	0x04, 0x17
        /*013e*/ 	.short	(.L_4211 - .L_4210)
.L_4210:
        /*0140*/ 	.word	0x00000000
        /*0144*/ 	.short	0x0003
        /*0146*/ 	.short	0x0018
        /*0148*/ 	.byte	0x00, 0xf0, 0x21, 0x00


	//----- nvinfo : EIATTR_KPARAM_INFO
	.align		4
.L_4211:
        /*014c*/ 	.byte	0x04, 0x17
        /*014e*/ 	.short	(.L_4213 - .L_4212)
.L_4212:
        /*0150*/ 	.word	0x00000000
        /*0154*/ 	.short	0x0002
        /*0156*/ 	.short	0x0010
        /*0158*/ 	.byte	0x00, 0xf0, 0x21, 0x00


	//----- nvinfo : EIATTR_KPARAM_INFO
	.align		4
.L_4213:
        /*015c*/ 	.byte	0x04, 0x17
        /*015e*/ 	.short	(.L_4215 - .L_4214)
.L_4214:
        /*0160*/ 	.word	0x00000000
        /*0164*/ 	.short	0x0001
        /*0166*/ 	.short	0x0008
        /*0168*/ 	.byte	0x00, 0xf0, 0x21, 0x00


	//----- nvinfo : EIATTR_KPARAM_INFO
	.align		4
.L_4215:
        /*016c*/ 	.byte	0x04, 0x17
        /*016e*/ 	.short	(.L_4217 - .L_4216)
.L_4216:
        /*0170*/ 	.word	0x00000000
        /*0174*/ 	.short	0x0000
        /*0176*/ 	.short	0x0000
        /*0178*/ 	.byte	0x00, 0xf0, 0x21, 0x00


	//----- nvinfo : EIATTR_MAXREG_COUNT
	.align		4
.L_4217:
        /*017c*/ 	.byte	0x03, 0x1b
        /*017e*/ 	.short	0x00ff


	//----- nvinfo : EIATTR_NUM_BARRIERS
	.align		4
        /*0180*/ 	.byte	0x02, 0x4c
        /*0182*/ 	.byte	0x01
	.zero		1


	//----- nvinfo : EIATTR_EXTERNS
	.align		4
        /*0184*/ 	.byte	0x04, 0x0f
        /*0186*/ 	.short	(.L_4219 - .L_4218)


	//   ....[0]....
	.align		4
.L_4218:
        /*0188*/ 	.word	index@(__assertfail)


	//----- nvinfo : EIATTR_MERCURY_ISA_VERSION
	.align		4
.L_4219:
        /*018c*/ 	.byte	0x03, 0x5f
        /*018e*/ 	.short	0x0000


	//----- nvinfo : EIATTR_COOP_GROUP_MASK_REGIDS
	.align		4
        /*0190*/ 	.byte	0x04, 0x29
        /*0192*/ 	.short	(.L_4221 - .L_4220)


	//   ....[0]....
.L_4220:
        /*0194*/ 	.word	0xffffffff


	//   ....[1]....
        /*0198*/ 	.word	0xffffffff


	//   ....[2]....
        /*019c*/ 	.word	0xffffffff


	//   ....[3]....
        /*01a0*/ 	.word	0xffffffff


	//   ....[4]....
        /*01a4*/ 	.word	0xffffffff


	//   ....[5]....
        /*01a8*/ 	.word	0xffffffff


	//   ....[6]....
        /*01ac*/ 	.word	0xffffffff


	//   ....[7]....
        /*01b0*/ 	.word	0xffffffff


	//   ....[8]....
        /*01b4*/ 	.word	0xffffffff


	//   ....[9]....
        /*01b8*/ 	.word	0xffffffff


	//   ....[10]....
        /*01bc*/ 	.word	0xffffffff


	//   ....[11]....
        /*01c0*/ 	.word	0xffffffff


	//   ....[12]....
        /*01c4*/ 	.word	0xffffffff


	//   ....[13]....
        /*01c8*/ 	.word	0xffffffff


	//   ....[14]....
        /*01cc*/ 	.word	0xffffffff


	//   ....[15]....
        /*01d0*/ 	.word	0xffffffff


	//   ....[16]....
        /*01d4*/ 	.word	0xffffffff


	//   ....[17]....
        /*01d8*/ 	.word	0xffffffff


	//   ....[18]....
        /*01dc*/ 	.word	0xffffffff


	//   ....[19]....
        /*01e0*/ 	.word	0xffffffff


	//----- nvinfo : EIATTR_COOP_GROUP_INSTR_OFFSETS
	.align		4
.L_4221:
        /*01e4*/ 	.byte	0x04, 0x28
        /*01e6*/ 	.short	(.L_4223 - .L_4222)


	//   ....[0]....
.L_4222:
        /*01e8*/ 	.word	0x00000750


	//   ....[1]....
        /*01ec*/ 	.word	0x00000770


	//   ....[2]....
        /*01f0*/ 	.word	0x00000790


	//   ....[3]....
        /*01f4*/ 	.word	0x000007b0


	//   ....[4]....
        /*01f8*/ 	.word	0x00000860


	//   ....[5]....
        /*01fc*/ 	.word	0x00000880


	//   ....[6]....
        /*0200*/ 	.word	0x000008a0


	//   ....[7]....
        /*0204*/ 	.word	0x000016d0


	//   ....[8]....
        /*0208*/ 	.word	0x00001730


	//   ....[9]....
        /*020c*/ 	.word	0x00001760


	//   ....[10]....
        /*0210*/ 	.word	0x00001780


	//   ....[11]....
        /*0214*/ 	.word	0x000017a0


	//   ....[12]....
        /*0218*/ 	.word	0x000017f0


	//   ....[13]....
        /*021c*/ 	.word	0x00001810


	//   ....[14]....
        /*0220*/ 	.word	0x00001830


	//   ....[15]....
        /*0224*/ 	.word	0x00003370


	//   ....[16]....
        /*0228*/ 	.word	0x000033f0


	//   ....[17]....
        /*022c*/ 	.word	0x00003450


	//   ....[18]....
        /*0230*/ 	.word	0x000034b0


	//   ....[19]....
        /*0234*/ 	.word	0x00003510


	//----- nvinfo : EIATTR_SYSCALL_OFFSETS
	.align		4
.L_4223:
        /*0238*/ 	.byte	0x04, 0x46
        /*023a*/ 	.short	(.L_4225 - .L_4224)


	//   ....[0]....
.L_4224:
        /*023c*/ 	.word	0x00003300


	//----- nvinfo : EIATTR_EXIT_INSTR_OFFSETS
	.align		4
.L_4225:
        /*0240*/ 	.byte	0x04, 0x1c
        /*0242*/ 	.short	(.L_4227 - .L_4226)


	//   ....[0]....
.L_4226:
        /*0244*/ 	.word	0x00000090


	//   ....[1]....
        /*0248*/ 	.word	0x00002a70


	//   ....[2]....
        /*024c*/ 	.word	0x00002b10


	//   ....[3]....
        /*0250*/ 	.word	0x000031d0


	//   ....[4]....
        /*0254*/ 	.word	0x00003310


	//----- nvinfo : EIATTR_CTAIDZ_USED
	.align		4
.L_4227:
        /*0258*/ 	.byte	0x01, 0x04
	.zero		2


	//----- nvinfo : EIATTR_CRS_STACK_SIZE
	.align		4
        /*025c*/ 	.byte	0x04, 0x1e
        /*025e*/ 	.short	(.L_4229 - .L_4228)
.L_4228:
        /*0260*/ 	.word	0x00000000
.L_4229:


//--------------------- .nv.info._ZN4vllm25paged_attention_v2_kernelI13__nv_bfloat16hLi112ELi32ELi128ELNS_18Fp8KVCacheDataTypeE2ELb0ELi512EEEvPfS3_PT_PKS4_PKT0_SA_ifPKiSC_iPKfiiiSE_SE_iiiii --------------------------
	.section	.nv.info._ZN4vllm25paged_attention_v2_kernelI13__nv_bfloat16hLi112ELi32ELi128ELNS_18Fp8KVCacheDataTypeE2ELb0ELi512EEEvPfS3_PT_PKS4_PKT0_SA_ifPKiSC_iPKfiiiSE_SE_iiiii,"",@"SHT_CUDA_INFO"
	.sectionflags	@""
	.align	4


	//----- nvinfo : EIATTR_CUDA_API_VERSION
	.align		4
        /*0000*/ 	.byte	0x04, 0x37
        /*0002*/ 	.short	(.L_4231 - .L_4230)
.L_4230:
        /*0004*/ 	.word	0x00000082


	//----- nvinfo : EIATTR_SW2861232_WAR
	.align		4
.L_4231:
        /*0008*/ 	.byte	0x01, 0x35
	.zero		2


	//----- nvinfo : EIATTR_PARAM_CBANK
	.align		4
        /*000c*/ 	.byte	0x04, 0x0a
        /*000e*/ 	.short	(.L_4233 - .L_4232)
	.align		4
.L_4232:
        /*0010*/ 	.word	index@(.nv.constant0._ZN4vllm25paged_attention_v2_kernelI13__nv_bfloat16hLi112ELi32ELi128ELNS_18Fp8KVCacheDataTypeE2ELb0ELi512EEEvPfS3_PT_PKS4_PKT0_SA_ifPKiSC_iPKfiiiSE_SE_iiiii)
        /*0014*/ 	.short	0x0160
        /*0016*/ 	.short	0x008c


	//----- nvinfo : EIATTR_CBANK_PARAM_SIZE
	.align		4
.L_4233:
        /*0018*/ 	.byte	0x03, 0x19
        /*001a*/ 	.short	0x008c


	//----- nvinfo : EIATTR_KPARAM_INFO
	.align		4
        /*001c*/ 	.byte	0x04, 0x17
        /*001e*/ 	.short	(.L_4235 - .L_4234)
.L_4234:
        /*0020*/ 	.word	0x00000000
        /*0024*/ 	.short	0x0015
        /*0026*/ 	.short	0x0088
        /*0028*/ 	.byte	0x00, 0xf0, 0x11, 0x00


	//----- nvinfo : EIATTR_KPARAM_INFO
	.align		4
.L_4235:
        /*002c*/ 	.byte	0x04, 0x17
        /*002e*/ 	.short	(.L_4237 - .L_4236)
.L_4236:
        /*0030*/ 	.word	0x00000000
        /*0034*/ 	.short	0x0014
        /*0036*/ 	.short	0x0084
        /*0038*/ 	.byte	0x00, 0xf0, 0x11, 0x00


	//----- nvinfo : EIATTR_KPARAM_INFO
	.align		4
.L_4237:
        /*003c*/ 	.byte	0x04, 0x17
        /*003e*/ 	.short	(.L_4239 - .L_4238)
.L_4238:
        /*0040*/ 	.word	0x00000000
        /*0044*/ 	.short	0x0013
        /*0046*/ 	.short	0x0080
        /*0048*/ 	.byte	0x00, 0xf0, 0x11, 0x00


	//----- nvinfo : EIATTR_KPARAM_INFO
	.align		4
.L_4239:
        /*004c*/ 	.byte	0x04, 0x17
        /*004e*/ 	.short	(.L_4241 - .L_4240)
.L_4240:
        /*0050*/ 	.word	0x00000000
        /*0054*/ 	.short	0x0012
        /*0056*/ 	.short	0x007c
        /*0058*/ 	.byte	0x00, 0xf0, 0x11, 0x00


	//----- nvinfo : EIATTR_KPARAM_INFO
	.align		4
.L_4241:
        /*005c*/ 	.byte	0x04, 0x17
        /*005e*/ 	.short	(.L_4243 - .L_4242)
.L_4242:
        /*0060*/ 	.word	0x00000000
        /*0064*/ 	.short	0x0011
        /*0066*/ 	.short	0x0078
        /*0068*/ 	.byte	0x00, 0xf0, 0x11, 0x00


	//----- nvinfo : EIATTR_KPARAM_INFO
	.align		4
.L_4243:
        /*006c*/ 	.byte	0x04, 0x17
        /*006e*/ 	.short	(.L_4245 - .L_4244)
.L_4244:
        /*0070*/ 	.word	0x00000000
        /*0074*/ 	.short	0x0010
        /*0076*/ 	.short	0x0070
        /*0078*/ 	.byte	0x00, 0xf0, 0x21, 0x00


	//----- nvinfo : EIATTR_KPARAM_INFO
	.align		4
.L_4245:
        /*007c*/ 	.byte	0x04, 0x17
        /*007e*/ 	.short	(.L_4247 - .L_4246)
.L_4246:
        /*0080*/ 	.word	0x00000000
        /*0084*/ 	.short	0x000f
        /*0086*/ 	.short	0x0068
        /*0088*/ 	.byte	0x00, 0xf0, 0x21, 0x00


	//----- nvinfo : EIATTR_KPARAM_INFO
	.align		4
.L_4247:
        /*008c*/ 	.byte	0x04, 0x17
        /*008e*/ 	.short	(.L_4249 - .L_4248)
.L_4248:
        /*0090*/ 	.word	0x00000000
        /*0094*/ 	.short	0x000e
        /*0096*/ 	.short	0x0060
        /*0098*/ 	.byte	0x00, 0xf0, 0x11, 0x00


	//----- nvinfo : EIATTR_KPARAM_INFO
	.align		4
.L_4249:
        /*009c*/ 	.byte	0x04, 0x17
        /*009e*/ 	.short	(.L_4251 - .L_4250)
.L_4250:
        /*00a0*/ 	.word	0x00000000
        /*00a4*/ 	.short	0x000d
        /*00a6*/ 	.short	0x005c
        /*00a8*/ 	.byte	0x00, 0xf0, 0x11, 0x00


	//----- nvinfo : EIATTR_KPARAM_INFO
	.align		4
.L_4251:
        /*00ac*/ 	.byte	0x04, 0x17
        /*00ae*/ 	.short	(.L_4253 - .L_4252)
.L_4252:
        /*00b0*/ 	.word	0x00000000
        /*00b4*/ 	.short	0x000c
        /*00b6*/ 	.short	0x0058
        /*00b8*/ 	.byte	0x00, 0xf0, 0x11, 0x00


	//----- nvinfo : EIATTR_KPARAM_INFO
	.align		4
.L_4253:
        /*00bc*/ 	.byte	0x04, 0x17
        /*00be*/ 	.short	(.L_4255 - .L_4254)
.L_4254:
        /*00c0*/ 	.word	0x00000000
        /*00c4*/ 	.short	0x000b
        /*00c6*/ 	.short	0x0050
        /*00c8*/ 	.byte	0x00, 0xf0, 0x21, 0x00


	//----- nvinfo : EIATTR_KPARAM_INFO
	.align		4
.L_4255:
        /*00cc*/ 	.byte	0x04, 0x17
        /*00ce*/ 	.short	(.L_4257 - .L_4256)
.L_4256:
        /*00d0*/ 	.word	0x00000000
        /*00d4*/ 	.short	0x000a
        /*00d6*/ 	.short	0x0048
        /*00d8*/ 	.byte	0x00, 0xf0, 0x11, 0x00


	//----- nvinfo : EIATTR_KPARAM_INFO
	.align		4
.L_4257:
        /*00dc*/ 	.byte	0x04, 0x17
        /*00de*/ 	.short	(.L_4259 - .L_4258)
.L_4258:
        /*00e0*/ 	.word	0x00000000
        /*00e4*/ 	.short	0x0009
        /*00e6*/ 	.short	0x0040
        /*00e8*/ 	.byte	0x00, 0xf0, 0x21, 0x00


	//----- nvinfo : EIATTR_KPARAM_INFO
	.align		4
.L_4259:
        /*00ec*/ 	.byte	0x04, 0x17
        /*00ee*/ 	.short	(.L_4261 - .L_4260)
.L_4260:
        /*00f0*/ 	.word	0x00000000
        /*00f4*/ 	.short	0x0008
        /*00f6*/ 	.short	0x0038
        /*00f8*/ 	.byte	0x00, 0xf0, 0x21, 0x00


	//----- nvinfo : EIATTR_KPARAM_INFO
	.align		4
.L_4261:
        /*00fc*/ 	.byte	0x04, 0x17
        /*00fe*/ 	.short	(.L_4263 - .L_4262)
.L_4262:
        /*0100*/ 	.word	0x00000000
        /*0104*/ 	.short	0x0007
        /*0106*/ 	.short	0x0034
        /*0108*/ 	.byte	0x00, 0xf0, 0x11, 0x00


	//----- nvinfo : EIATTR_KPARAM_INFO
	.align		4
.L_4263:
        /*010c*/ 	.byte	0x04, 0x17
        /*010e*/ 	.short	(.L_4265 - .L_4264)
.L_4264:
        /*0110*/ 	.word	0x00000000
        /*0114*/ 	.short	0x0006
        /*0116*/ 	.short	0x0030
        /*0118*/ 	.byte	0x00, 0xf0, 0x11, 0x00


	//----- nvinfo : EIATTR_KPARAM_INFO
	.align		4
.L_4265:
        /*011c*/ 	.byte	0x04, 0x17
        /*011e*/ 	.short	(.L_4267 - .L_4266)
.L_4266:
        /*0120*/ 	.word	0x00000000
        /*0124*/ 	.short	0x0005
        /*0126*/ 	.short	0x0028
        /*0128*/ 	.byte	0x00, 0xf0, 0x21, 0x00


	//----- nvinfo : EIATTR_KPARAM_INFO
	.align		4
.L_4267:
        /*012c*/ 	.byte	0x04, 0x17
        /*012e*/ 	.short	(.L_4269 - .L_4268)
.L_4268:
        /*0130*/ 	.word	0x00000000
        /*0134*/ 	.short	0x0004
        /*0136*/ 	.short	0x0020
        /*0138*/ 	.byte	0x00, 0xf0, 0x21, 0x00


	//----- nvinfo : EIATTR_KPARAM_INFO
	.align		4
.L_4269:
        /*013c*/ 	.byte	0x04, 0x17
        /*013e*/ 	.short	(.L_4271 - .L_4270)
.L_4270:
        /*0140*/ 	.word	0x00000000
        /*0144*/ 	.short	0x0003
        /*0146*/ 	.short	0x0018
        /*0148*/ 	.byte	0x00, 0xf0, 0x21, 0x00


	//----- nvinfo : EIATTR_KPARAM_INFO
	.align		4
.L_4271:
        /*014c*/ 	.byte	0x04, 0x17
        /*014e*/ 	.short	(.L_4273 - .L_4272)
.L_4272:
        /*0150*/ 	.word	0x00000000
        /*0154*/ 	.short	0x0002
        /*0156*/ 	.short	0x0010
        /*0158*/ 	.byte	0x00, 0xf0, 0x21, 0x00


	//----- nvinfo : EIATTR_KPARAM_INFO
	.align		4
.L_4273:
        /*015c*/ 	.byte	0x04, 0x17
        /*015e*/ 	.short	(.L_4275 - .L_4274)
.L_4274:
        /*0160*/ 	.word	0x00000000
        /*0164*/ 	.short	0x0001
        /*0166*/ 	.short	0x0008
        /*0168*/ 	.byte	0x00, 0xf0, 0x21, 0x00


	//----- nvinfo : EIATTR_KPARAM_INFO
	.align		4
.L_4275:
        /*016c*/ 	.byte	0x04, 0x17
        /*016e*/ 	.short	(.L_4277 - .L_4276)
.L_4276:
        /*0170*/ 	.word	0x00000000
        /*0174*/ 	.short	0x0000
        /*0176*/ 	.short	0x0000
        /*0178*/ 	.byte	0x00, 0xf0, 0x21, 0x00


	//----- nvinfo : EIATTR_MAXREG_COUNT
	.align		4
.L_4277:
        /*017c*/ 	.byte	0x03, 0x1b
        /*017e*/ 	.short	0x00ff


	//----- nvinfo : EIATTR_NUM_BARRIERS
	.align		4
        /*0180*/ 	.byte	0x02, 0x4c
        /*0182*/ 	.byte	0x01
	.zero		1


	//----- nvinfo : EIATTR_EXTERNS
	.align		4
        /*0184*/ 	.byte	0x04, 0x0f
        /*0186*/ 	.short	(.L_4279 - .L_4278)


	//   ....[0]....
	.align		4
.L_4278:
        /*0188*/ 	.word	index@(__assertfail)


	//----- nvinfo : EIATTR_MERCURY_ISA_VERSION
	.align		4
.L_4279:
        /*018c*/ 	.byte	0x03, 0x5f
        /*018e*/ 	.short	0x0000


	//----- nvinfo : EIATTR_COOP_GROUP_MASK_REGIDS
	.align		4
        /*0190*/ 	.byte	0x04, 0x29
        /*0192*/ 	.short	(.L_4281 - .L_4280)


	//   ....[0]....
.L_4280:
        /*0194*/ 	.word	0xffffffff


	//   ....[1]....
        /*0198*/ 	.word	0xffffffff


	//   ....[2]....
        /*019c*/ 	.word	0xffffffff


	//   ....[3]....
        /*01a0*/ 	.word	0xffffffff


	//   ....[4]....
        /*01a4*/ 	.word	0xffffffff


	//   ....[5]....
        /*01a8*/ 	.word	0xffffffff


	//   ....[6]....
        /*01ac*/ 	.word	0xffffffff


	//   ....[7]....
        /*01b0*/ 	.word	0xffffffff


	//   ....[8]....
        /*01b4*/ 	.word	0xffffffff


	//   ....[9]....
        /*01b8*/ 	.word	0xffffffff


	//   ....[10]....
        /*01bc*/ 	.word	0xffffffff


	//   ....[11]....
        /*01c0*/ 	.word	0xffffffff


	//   ....[12]....
        /*01c4*/ 	.word	0xffffffff


	//   ....[13]....
        /*01c8*/ 	.word	0xffffffff


	//   ....[14]....
        /*01cc*/ 	.word	0xffffffff


	//   ....[15]....
        /*01d0*/ 	.word	0xffffffff


	//   ....[16]....
        /*01d4*/ 	.word	0xffffffff


	//   ....[17]....
        /*01d8*/ 	.word	0xffffffff


	//   ....[18]....
        /*01dc*/ 	.word	0xffffffff


	//   ....[19]....
        /*01e0*/ 	.word	0xffffffff


	//----- nvinfo : EIATTR_COOP_GROUP_INSTR_OFFSETS
	.align		4
.L_4281:
        /*01e4*/ 	.byte	0x04, 0x28
        /*01e6*/ 	.short	(.L_4283 - .L_4282)


	//   ....[0]....
.L_4282:
        /*01e8*/ 	.word	0x00000750


	//   ....[1]....
        /*01ec*/ 	.word	0x00000770


	//   ....[2]....
        /*01f0*/ 	.word	0x00000790


	//   ....[3]....
        /*01f4*/ 	.word	0x000007b0


	//   ....[4]....
        /*01f8*/ 	.word	0x00000860


	//   ....[5]....
        /*01fc*/ 	.word	0x00000880


	//   ....[6]....
        /*0200*/ 	.word	0x000008a0


	//   ....[7]....
        /*0204*/ 	.word	0x000016d0


	//   ....[8]....
        /*0208*/ 	.word	0x00001730


	//   ....[9]....
        /*020c*/ 	.word	0x00001760


	//   ....[10]....
        /*0210*/ 	.word	0x00001780


	//   ....[11]....
        /*0214*/ 	.word	0x000017a0


	//   ....[12]....
        /*0218*/ 	.word	0x000017f0


	//   ....[13]....
        /*021c*/ 	.word	0x00001810


	//   ....[14]....
        /*0220*/ 	.word	0x00001830


	//   ....[15]....
        /*0224*/ 	.word	0x000032b0


	//   ....[16]....
        /*0228*/ 	.word	0x00003330


	//   ....[17]....
        /*022c*/ 	.word	0x00003390


	//   ....[18]....
        /*0230*/ 	.word	0x000033f0


	//   ....[19]....
        /*0234*/ 	.word	0x00003450


	//----- nvinfo : EIATTR_SYSCALL_OFFSETS
	.align		4
.L_4283:
        /*0238*/ 	.byte	0x04, 0x46
        /*023a*/ 	.short	(.L_4285 - .L_4284)


	//   ....[0]....
.L_4284:
        /*023c*/ 	.word	0x00003240


	//----- nvinfo : EIATTR_EXIT_INSTR_OFFSETS
	.align		4
.L_4285:
        /*0240*/ 	.byte	0x04, 0x1c
        /*0242*/ 	.short	(.L_4287 - .L_4286)


	//   ....[0]....
.L_4286:
        /*0244*/ 	.word	0x00000090


	//   ....[1]....
        /*0248*/ 	.word	0x00002a20


	//   ....[2]....
        /*024c*/ 	.word	0x00002ab0


	//   ....[3]....
        /*0250*/ 	.word	0x00003110


	//   ....[4]....
        /*0254*/ 	.word	0x00003250


	//----- nvinfo : EIATTR_CTAIDZ_USED
	.align		4
.L_4287:
        /*0258*/ 	.byte	0x01, 0x04
	.zero		2


	//----- nvinfo : EIATTR_CRS_STACK_SIZE
	.align		4
        /*025c*/ 	.byte	0x04, 0x1e
        /*025e*/ 	.short	(.L_4289 - .L_4288)
.L_4288:
        /*0260*/ 	.word	0x00000000
.L_4289:


//--------------------- .nv.info._ZN4vllm25paged_attention_v2_kernelI13__nv_bfloat16hLi96ELi32ELi128ELNS_18Fp8KVCacheDataTypeE2ELb0ELi512EEEvPfS3_PT_PKS4_PKT0_SA_ifPKiSC_iPKfiiiSE_SE_iiiii --------------------------
	.section	.nv.info._ZN4vllm25paged_attention_v2_kernelI13__nv_bfloat16hLi96ELi32ELi128ELNS_18Fp8KVCacheDataTypeE2ELb0ELi512EEEvPfS3_PT_PKS4_PKT0_SA_ifPKiSC_iPKfiiiSE_SE_iiiii,"",@"SHT_CUDA_INFO"
	.sectionflags	@""
	.align	4


	//----- nvinfo : EIATTR_CUDA_API_VERSION
	.align		4
        /*0000*/ 	.byte	0x04, 0x37
        /*0002*/ 	.short	(.L_4291 - .L_4290)
.L_4290:
        /*0004*/ 	.word	0x00000082


	//----- nvinfo : EIATTR_SW2861232_WAR
	.align		4
.L_4291:
        /*0008*/ 	.byte	0x01, 0x35
	.zero		2


	//----- nvinfo : EIATTR_PARAM_CBANK
	.align		4
        /*000c*/ 	.byte	0x04, 0x0a
        /*000e*/ 	.short	(.L_4293 - .L_4292)
	.align		4
.L_4292:
        /*0010*/ 	.word	index@(.nv.constant0._ZN4vllm25paged_attention_v2_kernelI13__nv_bfloat16hLi96ELi32ELi128ELNS_18Fp8KVCacheDataTypeE2ELb0ELi512EEEvPfS3_PT_PKS4_PKT0_SA_ifPKiSC_iPKfiiiSE_SE_iiiii)
        /*0014*/ 	.short	0x0160
        /*0016*/ 	.short	0x008c


	//----- nvinfo : EIATTR_CBANK_PARAM_SIZE
	.align		4
.L_4293:
        /*0018*/ 	.byte	0x03, 0x19
        /*001a*/ 	.short	0x008c


	//----- nvinfo : EIATTR_KPARAM_INFO
	.align		4
        /*001c*/ 	.byte	0x04, 0x17
        /*001e*/ 	.short	(.L_4295 - .L_4294)
.L_4294:
        /*0020*/ 	.word	0x00000000
        /*0024*/ 	.short	0x0015
        /*0026*/ 	.short	0x0088
        /*0028*/ 	.byte	0x00, 0xf0, 0x11, 0x00


	//----- nvinfo : EIATTR_KPARAM_INFO
	.align		4
.L_4295:
        /*002c*/ 	.byte	0x04, 0x17
        /*002e*/ 	.short	(.L_4297 - .L_4296)
.L_4296:
        /*0030*/ 	.word	0x00000000
        /*0034*/ 	.short	0x0014
        /*0036*/ 	.short	0x0084
        /*0038*/ 	.byte	0x00, 0xf0, 0x11, 0x00


	//----- nvinfo : EIATTR_KPARAM_INFO
	.align		4
.L_4297:
        /*003c*/ 	.byte	0x04, 0x17
        /*003e*/ 	.short	(.L_4299 - .L_4298)
.L_4298:
        /*0040*/ 	.word	0x00000000
        /*0044*/ 	.short	0x0013
        /*0046*/ 	.short	0x0080
        /*0048*/ 	.byte	0x00, 0xf0, 0x11, 0x00


	//----- nvinfo : EIATTR_KPARAM_INFO
	.align		4
.L_4299:
        /*004c*/ 	.byte	0x04, 0x17
        /*004e*/ 	.short	(.L_4301 - .L_4300)
.L_4300:
        /*0050*/ 	.word	0x00000000
        /*0054*/ 	.short	0x0012
        /*0056*/ 	.short	0x007c
        /*0058*/ 	.byte	0x00, 0xf0, 0x11, 0x00


	//----- nvinfo : EIATTR_KPARAM_INFO
	.align		4
.L_4301:
        /*005c*/ 	.byte	0x04, 0x17
        /*005e*/ 	.short	(.L_4303 - .L_4302)
.L_4302:
        /*0060*/ 	.word	0x00000000
        /*0064*/ 	.short	0x0011
        /*0066*/ 	.short	0x0078
        /*0068*/ 	.byte	0x00, 0xf0, 0x11, 0x00


	//----- nvinfo : EIATTR_KPARAM_INFO
	.align		4
.L_4303:
        /*006c*/ 	.byte	0x04, 0x17
        /*006e*/ 	.short	(.L_4305 - .L_4304)
.L_4304:
        /*0070*/ 	.word	0x00000000
        /*0074*/ 	.short	0x0010
        /*0076*/ 	.short	0x0070
        /*0078*/ 	.byte	0x00, 0xf0, 0x21, 0x00


	//----- nvinfo : EIATTR_KPARAM_INFO
	.align		4
.L_4305:
        /*007c*/ 	.byte	0x04, 0x17
        /*007e*/ 	.short	(.L_4307 - .L_4306)
.L_4306:
        /*0080*/ 	.word	0x00000000
        /*0084*/ 	.short	0x000f
        /*0086*/ 	.short	0x0068
        /*0088*/ 	.byte	0x00, 0xf0, 0x21, 0x00


	//----- nvinfo : EIATTR_KPARAM_INFO
	.align		4
.L_4307:
        /*008c*/ 	.byte	0x04, 0x17
        /*008e*/ 	.short	(.L_4309 - .L_4308)
.L_4308:
        /*0090*/ 	.word	0x00000000
        /*0094*/ 	.short	0x000e
        /*0096*/ 	.short	0x0060
        /*0098*/ 	.byte	0x00, 0xf0, 0x11, 0x00


	//----- nvinfo : EIATTR_KPARAM_INFO
	.align		4
.L_4309:
        /*009c*/ 	.byte	0x04, 0x17
        /*009e*/ 	.short	(.L_4311 - .L_4310)
.L_4310:
        /*00a0*/ 	.word	0x00000000
        /*00a4*/ 	.short	0x000d
        /*00a6*/ 	.short	0x005c
        /*00a8*/ 	.byte	0x00, 0xf0, 0x11, 0x00


	//----- nvinfo : EIATTR_KPARAM_INFO
	.align		4
.L_4311:
        /*00ac*/ 	.byte	0x04, 0x17
        /*00ae*/ 	.short	(.L_4313 - .L_4312)
.L_4312:
        /*00b0*/ 	.word	0x00000000
        /*00b4*/ 	.short	0x000c
        /*00b6*/ 	.short	0x0058
        /*00b8*/ 	.byte	0x00, 0xf0, 0x11, 0x00


	//----- nvinfo : EIATTR_KPARAM_INFO
	.align		4
.L_4313:
        /*00bc*/ 	.byte	0x04, 0x17
        /*00be*/ 	.short	(.L_4315 - .L_4314)
.L_4314:
        /*00c0*/ 	.word	0x00000000
        /*00c4*/ 	.short	0x000b
        /*00c6*/ 	.short	0x0050
        /*00c8*/ 	.byte	0x00, 0xf0, 0x21, 0x00


	//----- nvinfo : EIATTR_KPARAM_INFO
	.align		4
.L_4315:
        /*00cc*/ 	.byte	0x04, 0x17
        /*00ce*/ 	.short	(.L_4317 - .L_4316)
.L_4316:
        /*00d0*/ 	.word	0x00000000
        /*00d4*/ 	.short	0x000a
        /*00d6*/ 	.short	0x0048
        /*00d8*/ 	.byte	0x00, 0xf0, 0x11, 0x00


	//----- nvinfo : EIATTR_KPARAM_INFO
	.align		4
.L_4317:
        /*00dc*/ 	.byte	0x04, 0x17
        /*00de*/ 	.short	(.L_4319 - .L_4318)
.L_4318:
        /*00e0*/ 	.word	0x00000000
        /*00e4*/ 	.short	0x0009
        /*00e6*/ 	.short	0x0040
        /*00e8*/ 	.byte	0x00, 0xf0, 0x21, 0x00


	//----- nvinfo : EIATTR_KPARAM_INFO
	.align		4
.L_4319:
        /*00ec*/ 	.byte	0x04, 0x17
        /*00ee*/ 	.short	(.L_4321 - .L_4320)
.L_4320:
        /*00f0*/ 	.word	0x00000000
        /*00f4*/ 	.short	0x0008
        /*00f6*/ 	.short	0x0038
        /*00f8*/ 	.byte	0x00, 0xf0, 0x21, 0x00


	//----- nvinfo : EIATTR_KPARAM_INFO
	.align		4
.L_4321:
        /*00fc*/ 	.byte	0x04, 0x17
        /*00fe*/ 	.short	(.L_4323 - .L_4322)
.L_4322:
        /*0100*/ 	.word	0x00000000
        /*0104*/ 	.short	0x0007
        /*0106*/ 	.short	0x0034
        /*0108*/ 	.byte	0x00, 0xf0, 0x11, 0x00


	//----- nvinfo : EIATTR_KPARAM_INFO
	.align		4
.L_4323:
        /*010c*/ 	.byte	0x04, 0x17
        /*010e*/ 	.short	(.L_4325 - .L_4324)
.L_4324:
        /*0110*/ 	.word	0x00000000
        /*0114*/ 	.short	0x0006
        /*0116*/ 	.short	0x0030
        /*0118*/ 	.byte	0x00, 0xf0, 0x11, 0x00


	//----- nvinfo : EIATTR_KPARAM_INFO
	.align		4
.L_4325:
        /*011c*/ 	.byte	0x04, 0x17
        /*011e*/ 	.short	(.L_4327 - .L_4326)
.L_4326:
        /*0120*/ 	.word	0x00000000
        /*0124*/ 	.short	0x0005
        /*0126*/ 	.short	0x0028
        /*0128*/ 	.byte	0x00, 0xf0, 0x21, 0x00


	//----- nvinfo : EIATTR_KPARAM_INFO
	.align		4
.L_4327:
        /*012c*/ 	.byte	0x04, 0x17
        /*012e*/ 	.short	(.L_4329 - .L_4328)
.L_4328:
        /*0130*/ 	.word	0x00000000
        /*0134*/ 	.short	0x0004
        /*0136*/ 	.short	0x0020
        /*0138*/ 	.byte	0x00, 0xf0, 0x21, 0x00


	//----- nvinfo : EIATTR_KPARAM_INFO
	.align		4
.L_4329:
        /*013c*/ 	.byte	0x04, 0x17
        /*013e*/ 	.short	(.L_4331 - .L_4330)
.L_4330:
        /*0140*/ 	.word	0x00000000
        /*0144*/ 	.short	0x0003
        /*0146*/ 	.short	0x0018
        /*0148*/ 	.byte	0x00, 0xf0, 0x21, 0x00


	//----- nvinfo : EIATTR_KPARAM_INFO
	.align		4
.L_4331:
        /*014c*/ 	.byte	0x04, 0x17
        /*014e*/ 	.short	(.L_4333 - .L_4332)
.L_4332:
        /*0150*/ 	.word	0x00000000
        /*0154*/ 	.short	0x0002
        /*0156*/ 	.short	0x0010
        /*0158*/ 	.byte	0x00, 0xf0, 0x21, 0x00


	//----- nvinfo : EIATTR_KPARAM_INFO
	.align		4
.L_4333:
        /*015c*/ 	.byte	0x04, 0x17
        /*015e*/ 	.short	(.L_4335 - .L_4334)
.L_4334:
        /*0160*/ 	.word	0x00000000
        /*0164*/ 	.short	0x0001
        /*0166*/ 	.short	0x0008
        /*0168*/ 	.byte	0x00, 0xf0, 0x21, 0x00


	//----- nvinfo : EIATTR_KPARAM_INFO
	.align		4
.L_4335:
        /*016c*/ 	.byte	0x04, 0x17
        /*016e*/ 	.short	(.L_4337 - .L_4336)
.L_4336:
        /*0170*/ 	.word	0x00000000
        /*0174*/ 	.short	0x0000
        /*0176*/ 	.short	0x0000
        /*0178*/ 	.byte	0x00, 0xf0, 0x21, 0x00


	//----- nvinfo : EIATTR_MAXREG_COUNT
	.align		4
.L_4337:
        /*017c*/ 	.byte	0x03, 0x1b
        /*017e*/ 	.short	0x00ff


	//----- nvinfo : EIATTR_NUM_BARRIERS
	.align		4
        /*0180*/ 	.byte	0x02, 0x4c
        /*0182*/ 	.byte	0x01
	.zero		1


	//----- nvinfo : EIATTR_EXTERNS
	.align		4
        /*0184*/ 	.byte	0x04, 0x0f
        /*0186*/ 	.short	(.L_4339 - .L_4338)


	//   ....[0]....
	.align		4
.L_4338:
        /*0188*/ 	.word	index@(__assertfail)


	//----- nvinfo : EIATTR_MERCURY_ISA_VERSION
	.align		4
.L_4339:
        /*018c*/ 	.byte	0x03, 0x5f
        /*018e*/ 	.short	0x0000


	//----- nvinfo : EIATTR_COOP_GROUP_MASK_REGIDS
	.align		4
        /*0190*/ 	.byte	0x04, 0x29
        /*0192*/ 	.short	(.L_4341 - .L_4340)


	//   ....[0]....
.L_4340:
        /*0194*/ 	.word	0xffffffff


	//   ....[1]....
        /*0198*/ 	.word	0xffffffff


	//   ....[2]....
        /*019c*/ 	.word	0xffffffff


	//   ....[3]....
        /*01a0*/ 	.word	0xffffffff


	//   ....[4]....
        /*01a4*/ 	.word	0xffffffff


	//   ....[5]....
        /*01a8*/ 	.word	0xffffffff


	//   ....[6]....
        /*01ac*/ 	.word	0xffffffff


	//   ....[7]....
        /*01b0*/ 	.word	0xffffffff


	//   ....[8]....
        /*01b4*/ 	.word	0xffffffff


	//   ....[9]....
        /*01b8*/ 	.word	0xffffffff


	//   ....[10]....
        /*01bc*/ 	.word	0xffffffff


	//   ....[11]....
        /*01c0*/ 	.word	0xffffffff


	//   ....[12]....
        /*01c4*/ 	.word	0xffffffff


	//   ....[13]....
        /*01c8*/ 	.word	0xffffffff


	//   ....[14]....
        /*01cc*/ 	.word	0xffffffff


	//   ....[15]....
        /*01d0*/ 	.word	0xffffffff


	//   ....[16]....
        /*01d4*/ 	.word	0xffffffff


	//   ....[17]....
        /*01d8*/ 	.word	0xffffffff


	//   ....[18]....
        /*01dc*/ 	.word	0xffffffff


	//   ....[19]....
        /*01e0*/ 	.word	0xffffffff


	//----- nvinfo : EIATTR_COOP_GROUP_INSTR_OFFSETS
	.align		4
.L_4341:
        /*01e4*/ 	.byte	0x04, 0x28
        /*01e6*/ 	.short	(.L_4343 - .L_4342)


	//   ....[0]....
.L_4342:
        /*01e8*/ 	.word	0x00000750


	//   ....[1]....
        /*01ec*/ 	.word	0x00000770


	//   ....[2]....
        /*01f0*/ 	.word	0x00000790


	//   ....[3]....
        /*01f4*/ 	.word	0x000007b0


	//   ....[4]....
        /*01f8*/ 	.word	0x00000860


	//   ....[5]....
        /*01fc*/ 	.word	0x00000880


	//   ....[6]....
        /*0200*/ 	.word	0x000008a0


	//   ....[7]....
        /*0204*/ 	.word	0x000016d0


	//   ....[8]....
        /*0208*/ 	.word	0x00001730


	//   ....[9]....
        /*020c*/ 	.word	0x00001760


	//   ....[10]....
        /*0210*/ 	.word	0x00001780


	//   ....[11]....
        /*0214*/ 	.word	0x000017a0


	//   ....[12]....
        /*0218*/ 	.word	0x000017f0


	//   ....[13]....
        /*021c*/ 	.word	0x00001810


	//   ....[14]....
        /*0220*/ 	.word	0x00001830


	//   ....[15]....
        /*0224*/ 	.word	0x00003100


	//   ....[16]....
        /*0228*/ 	.word	0x00003180


	//   ....[17]....
        /*022c*/ 	.word	0x000031e0


	//   ....[18]....
        /*0230*/ 	.word	0x00003240


	//   ....[19]....
        /*0234*/ 	.word	0x000032a0


	//----- nvinfo : EIATTR_SYSCALL_OFFSETS
	.align		4
.L_4343:
        /*0238*/ 	.byte	0x04, 0x46
        /*023a*/ 	.short	(.L_4345 - .L_4344)


	//   ....[0]....
.L_4344:
        /*023c*/ 	.word	0x00003090


	//----- nvinfo : EIATTR_EXIT_INSTR_OFFSETS
	.align		4
.L_4345:
        /*0240*/ 	.byte	0x04, 0x1c
        /*0242*/ 	.short	(.L_4347 - .L_4346)


	//   ....[0]....
.L_4346:
        /*0244*/ 	.word	0x00000090


	//   ....[1]....
        /*0248*/ 	.word	0x00002950


	//   ....[2]....
        /*024c*/ 	.word	0x000029f0


	//   ....[3]....
        /*0250*/ 	.word	0x00002f60


	//   ....[4]....
        /*0254*/ 	.word	0x000030a0


	//----- nvinfo : EIATTR_CTAIDZ_USED
	.align		4
.L_4347:
        /*0258*/ 	.byte	0x01, 0x04
	.zero		2


	//----- nvinfo : EIATTR_CRS_STACK_SIZE
	.align		4
        /*025c*/ 	.byte	0x04, 0x1e
        /*025e*/ 	.short	(.L_4349 - .L_4348)
.L_4348:
        /*0260*/ 	.word	0x00000000
.L_4349:


//--------------------- .nv.info._ZN4vllm25paged_attention_v2_kernelI13__nv_bfloat16hLi80ELi32ELi128ELNS_18Fp8KVCacheDataTypeE2ELb0ELi512EEEvPfS3_PT_PKS4_PKT0_SA_ifPKiSC_iPKfiiiSE_SE_iiiii --------------------------
	.section	.nv.info._ZN4vllm25paged_attention_v2_kernelI13__nv_bfloat16hLi80ELi32ELi128ELNS_18Fp8KVCacheDataTypeE2ELb0ELi512EEEvPfS3_PT_PKS4_PKT0_SA_ifPKiSC_iPKfiiiSE_SE_iiiii,"",@"SHT_CUDA_INFO"
	.sectionflags	@""
	.align	4


	//----- nvinfo : EIATTR_CUDA_API_VERSION
	.align		4
        /*0000*/ 	.byte	0x04, 0x37
        /*0002*/ 	.short	(.L_4351 - .L_4350)
.L_4350:
        /*0004*/ 	.word	0x00000082


	//----- nvinfo : EIATTR_SW2861232_WAR
	.align		4
.L_4351:
        /*0008*/ 	.byte	0x01, 0x35
	.zero		2


	//----- nvinfo : EIATTR_PARAM_CBANK
	.align		4
        /*000c*/ 	.byte	0x04, 0x0a
        /*000e*/ 	.short	(.L_4353 - .L_4352)
	.align		4
.L_4352:
        /*0010*/ 	.word	index@(.nv.constant0._ZN4vllm25paged_attention_v2_kernelI13__nv_bfloat16hLi80ELi32ELi128ELNS_18Fp8KVCacheDataTypeE2ELb0ELi512EEEvPfS3_PT_PKS4_PKT0_SA_ifPKiSC_iPKfiiiSE_SE_iiiii)
        /*0014*/ 	.short	0x0160
        /*0016*/ 	.short	0x008c


	//----- nvinfo : EIATTR_CBANK_PARAM_SIZE
	.align		4
.L_4353:
        /*0018*/ 	.byte	0x03, 0x19
        /*001a*/ 	.short	0x008c


	//----- nvinfo : EIATTR_KPARAM_INFO
	.align		4
        /*001c*/ 	.byte	0x04, 0x17
        /*001e*/ 	.short	(.L_4355 - .L_4354)
.L_4354:
        /*0020*/ 	.word	0x00000000
        /*0024*/ 	.short	0x0015
        /*0026*/ 	.short	0x0088
        /*0028*/ 	.byte	0x00, 0xf0, 0x11, 0x00


	//----- nvinfo : EIATTR_KPARAM_INFO
	.align		4
.L_4355:
        /*002c*/ 	.byte	0x04, 0x17
        /*002e*/ 	.short	(.L_4357 - .L_4356)
.L_4356:
        /*0030*/ 	.word	0x00000000
        /*0034*/ 	.short	0x0014
        /*0036*/ 	.short	0x0084
        /*0038*/ 	.byte	0x00, 0xf0, 0x11, 0x00


	//----- nvinfo : EIATTR_KPARAM_INFO
	.align		4
.L_4357:
        /*003c*/ 	.byte	0x04, 0x17
        /*003e*/ 	.short	(.L_4359 - .L_4358)
.L_4358:
        /*0040*/ 	.word	0x00000000
        /*0044*/ 	.short	0x0013
        /*0046*/ 	.short	0x0080
        /*0048*/ 	.byte	0x00, 0xf0, 0x11, 0x00


	//----- nvinfo : EIATTR_KPARAM_INFO
	.align		4
.L_4359:
        /*004c*/ 	.byte	0x04, 0x17
        /*004e*/ 	.short	(.L_4361 - .L_4360)
.L_4360:
        /*0050*/ 	.word	0x00000000
        /*0054*/ 	.short	0x0012
        /*0056*/ 	.short	0x007c
        /*0058*/ 	.byte	0x00, 0xf0, 0x11, 0x00


	//----- nvinfo : EIATTR_KPARAM_INFO
	.align		4
.L_4361:
        /*005c*/ 	.byte	0x04, 0x17
        /*005e*/ 	.short	(.L_4363 - .L_4362)
.L_4362:
        /*0060*/ 	.word	0x00000000
        /*0064*/ 	.short	0x0011
        /*0066*/ 	.short	0x0078
        /*0068*/ 	.byte	0x00, 0xf0, 0x11, 0x00


	//----- nvinfo : EIATTR_KPARAM_INFO
	.align		4
.L_4363:
        /*006c*/ 	.byte	0x04, 0x17
        /*006e*/ 	.short	(.L_4365 - .L_4364)
.L_4364:
        /*0070*/ 	.word	0x00000000
        /*0074*/ 	.short	0x0010
        /*0076*/ 	.short	0x0070
        /*0078*/ 	.byte	0x00, 0xf0, 0x21, 0x00


	//----- nvinfo : EIATTR_KPARAM_INFO
	.align		4
.L_4365:
        /*007c*/ 	.byte	0x04, 0x17
        /*007e*/ 	.short	(.L_4367 - .L_4366)
.L_4366:
        /*0080*/ 	.word	0x00000000
        /*0084*/ 	.short	0x000f
        /*0086*/ 	.short	0x0068
        /*0088*/ 	.byte	0x00, 0xf0, 0x21, 0x00


	//----- nvinfo : EIATTR_KPARAM_INFO
	.align		4
.L_4367:
        /*008c*/ 	.byte	0x04, 0x17
        /*008e*/ 	.short	(.L_4369 - .L_4368)
.L_4368:
        /*0090*/ 	.word	0x00000000
        /*0094*/ 	.short	0x000e
        /*0096*/ 	.short	0x0060
        /*0098*/ 	.byte	0x00, 0xf0, 0x11, 0x00


	//----- nvinfo : EIATTR_KPARAM_INFO
	.align		4
.L_4369:
        /*009c*/ 	.byte	0x04, 0x17
        /*009e*/ 	.short	(.L_4371 - .L_4370)
.L_4370:
        /*00a0*/ 	.word	0x00000000
        /*00a4*/ 	.short	0x000d
        /*00a6*/ 	.short	0x005c
        /*00a8*/ 	.byte	0x00, 0xf0, 0x11, 0x00


	//----- nvinfo : EIATTR_KPARAM_INFO
	.align		4
.L_4371:
        /*00ac*/ 	.byte	0x04, 0x17
        /*00ae*/ 	.short	(.L_4373 - .L_4372)
.L_4372:
        /*00b0*/ 	.word	0x00000000
        /*00b4*/ 	.short	0x000c
        /*00b6*/ 	.short	0x0058
        /*00b8*/ 	.byte	0x00, 0xf0, 0x11, 0x00


	//----- nvinfo : EIATTR_KPARAM_INFO
	.align		4
.L_4373:
        /*00bc*/ 	.byte	0x04, 0x17
        /*00be*/ 	.short	(.L_4375 - .L_4374)
.L_4374:
        /*00c0*/ 	.word	0x00000000
        /*00c4*/ 	.short	0x000b
        /*00c6*/ 	.short	0x0050
        /*00c8*/ 	.byte	0x00, 0xf0, 0x21, 0x00


	//----- nvinfo : EIATTR_KPARAM_INFO
	.align		4
.L_4375:
        /*00cc*/ 	.byte	0x04, 0x17
        /*00ce*/ 	.short	(.L_4377 - .L_4376)
.L_4376:
        /*00d0*/ 	.word	0x00000000
        /*00d4*/ 	.short	0x000a
        /*00d6*/ 	.short	0x0048
        /*00d8*/ 	.byte	0x00, 0xf0, 0x11, 0x00


	//----- nvinfo : EIATTR_KPARAM_INFO
	.align		4
.L_4377:
        /*00dc*/ 	.byte	0x04, 0x17
        /*00de*/ 	.short	(.L_4379 - .L_4378)
.L_4378:
        /*00e0*/ 	.word	0x00000000
        /*00e4*/ 	.short	0x0009
        /*00e6*/ 	.short	0x0040
        /*00e8*/ 	.byte	0x00, 0xf0, 0x21, 0x00


	//----- nvinfo : EIATTR_KPARAM_INFO
	.align		4
.L_4379:
        /*00ec*/ 	.byte	0x04, 0x17
        /*00ee*/ 	.short	(.L_4381 - .L_4380)
.L_4380:
        /*00f0*/ 	.word	0x00000000
        /*00f4*/ 	.short	0x0008
        /*00f6*/ 	.short	0x0038
        /*00f8*/ 	.byte	0x00, 0xf0, 0x21, 0x00


	//----- nvinfo : EIATTR_KPARAM_INFO
	.align		4
.L_4381:
        /*00fc*/ 	.byte	0x04, 0x17
        /*00fe*/ 	.short	(.L_4383 - .L_4382)
.L_4382:
        /*0100*/ 	.word	0x00000000
        /*0104*/ 	.short	0x0007
        /*0106*/ 	.short	0x0034
        /*0108*/ 	.byte	0x00, 0xf0, 0x11, 0x00


	//----- nvinfo : EIATTR_KPARAM_INFO
	.align		4
.L_4383:
        /*010c*/ 	.byte	0x04, 0x17
        /*010e*/ 	.short	(.L_4385 - .L_4384)
.L_4384:
        /*0110*/ 	.word	0x00000000
        /*0114*/ 	.short	0x0006
        /*0116*/ 	.short	0x0030
        /*0118*/ 	.byte	0x00, 0xf0, 0x11, 0x00


	//----- nvinfo : EIATTR_KPARAM_INFO
	.align		4
.L_4385:
        /*011c*/ 	.byte	0x04, 0x17
        /*011e*/ 	.short	(.L_4387 - .L_4386)
.L_4386:
        /*0120*/ 	.word	0x00000000
        /*0124*/ 	.short	0x0005
        /*0126*/ 	.short	0x0028
        /*0128*/ 	.byte	0x00, 0xf0, 0x21, 0x00


	//----- nvinfo : EIATTR_KPARAM_INFO
	.align		4
.L_4387:
        /*012c*/ 	.byte	0x04, 0x17
        /*012e*/ 	.short	(.L_4389 - .L_4388)
.L_4388:
        /*0130*/ 	.word	0x00000000
        /*0134*/ 	.short	0x0004
        /*0136*/ 	.short	0x0020
        /*0138*/ 	.byte	0x00, 0xf0, 0x21, 0x00


	//----- nvinfo : EIATTR_KPARAM_INFO
	.align		4
.L_4389:
        /*013c*/ 	.byte	0x04, 0x17
        /*013e*/ 	.short	(.L_4391 - .L_4390)
.L_4390:
        /*0140*/ 	.word	0x00000000
        /*0144*/ 	.short	0x0003
        /*0146*/ 	.short	0x0018
        /*0148*/ 	.byte	0x00, 0xf0, 0x21, 0x00


	//----- nvinfo : EIATTR_KPARAM_INFO
	.align		4
.L_4391:
        /*014c*/ 	.byte	0x04, 0x17
        /*014e*/ 	.short	(.L_4393 - .L_4392)
.L_4392:
        /*0150*/ 	.word	0x00000000
        /*0154*/ 	.short	0x0002
        /*0156*/ 	.short	0x0010
        /*0158*/ 	.byte	0x00, 0xf0, 0x21, 0x00


	//----- nvinfo : EIATTR_KPARAM_INFO
	.align		4
.L_4393:
        /*015c*/ 	.byte	0x04, 0x17
        /*015e*/ 	.short	(.L_4395 - .L_4394)
.L_4394:
        /*0160*/ 	.word	0x00000000
        /*0164*/ 	.short	0x0001
        /*0166*/ 	.short	0x0008
        /*0168*/ 	.byte	0x00, 0xf0, 0x21, 0x00


	//----- nvinfo : EIATTR_KPARAM_INFO
	.align		4
.L_4395:
        /*016c*/ 	.byte	0x04, 0x17
        /*016e*/ 	.short	(.L_4397 - .L_4396)
.L_4396:
        /*0170*/ 	.word	0x00000000
        /*0174*/ 	.short	0x0000
        /*0176*/ 	.short	0x0000
        /*0178*/ 	.byte	0x00, 0xf0, 0x21, 0x00


	//----- nvinfo : EIATTR_MAXREG_COUNT
	.align		4
.L_4397:
        /*017c*/ 	.byte	0x03, 0x1b
        /*017e*/ 	.short	0x00ff


	//----- nvinfo : EIATTR_NUM_BARRIERS
	.align		4
        /*0180*/ 	.byte	0x02, 0x4c
        /*0182*/ 	.byte	0x01
	.zero		1


	//----- nvinfo : EIATTR_EXTERNS
	.align		4
        /*0184*/ 	.byte	0x04, 0x0f
        /*0186*/ 	.short	(.L_4399 - .L_4398)


	//   ....[0]....
	.align		4
.L_4398:
        /*0188*/ 	.word	index@(__assertfail)


	//----- nvinfo : EIATTR_MERCURY_ISA_VERSION
	.align		4
.L_4399:
        /*018c*/ 	.byte	0x03, 0x5f
        /*018e*/ 	.short	0x0000


	//----- nvinfo : EIATTR_COOP_GROUP_MASK_REGIDS
	.align		4
        /*0190*/ 	.byte	0x04, 0x29
        /*0192*/ 	.short	(.L_4401 - .L_4400)


	//   ....[0]....
.L_4400:
        /*0194*/ 	.word	0xffffffff


	//   ....[1]....
        /*0198*/ 	.word	0xffffffff


	//   ....[2]....
        /*019c*/ 	.word	0xffffffff


	//   ....[3]....
        /*01a0*/ 	.word	0xffffffff


	//   ....[4]....
        /*01a4*/ 	.word	0xffffffff


	//   ....[5]....
        /*01a8*/ 	.word	0xffffffff


	//   ....[6]....
        /*01ac*/ 	.word	0xffffffff


	//   ....[7]....
        /*01b0*/ 	.word	0xffffffff


	//   ....[8]....
        /*01b4*/ 	.word	0xffffffff


	//   ....[9]....
        /*01b8*/ 	.word	0xffffffff


	//   ....[10]....
        /*01bc*/ 	.word	0xffffffff


	//   ....[11]....
        /*01c0*/ 	.word	0xffffffff


	//   ....[12]....
        /*01c4*/ 	.word	0xffffffff


	//   ....[13]....
        /*01c8*/ 	.word	0xffffffff


	//   ....[14]....
        /*01cc*/ 	.word	0xffffffff


	//   ....[15]....
        /*01d0*/ 	.word	0xffffffff


	//   ....[16]....
        /*01d4*/ 	.word	0xffffffff


	//   ....[17]....
        /*01d8*/ 	.word	0xffffffff


	//   ....[18]....
        /*01dc*/ 	.word	0xffffffff


	//   ....[19]....
        /*01e0*/ 	.word	0xffffffff


	//----- nvinfo : EIATTR_COOP_GROUP_INSTR_OFFSETS
	.align		4
.L_4401:
        /*01e4*/ 	.byte	0x04, 0x28
        /*01e6*/ 	.short	(.L_4403 - .L_4402)


	//   ....[0]....
.L_4402:
        /*01e8*/ 	.word	0x00000750


	//   ....[1]....
        /*01ec*/ 	.word	0x00000770


	//   ....[2]....
        /*01f0*/ 	.word	0x00000790


	//   ....[3]....
        /*01f4*/ 	.word	0x000007b0


	//   ....[4]....
        /*01f8*/ 	.word	0x00000860


	//   ....[5]....
        /*01fc*/ 	.word	0x00000880


	//   ....[6]....
        /*0200*/ 	.word	0x000008a0


	//   ....[7]....
        /*0204*/ 	.word	0x000016d0


	//   ....[8]....
        /*0208*/ 	.word	0x00001730


	//   ....[9]....
        /*020c*/ 	.word	0x00001760


	//   ....[10]....
        /*0210*/ 	.word	0x00001780


	//   ....[11]....
        /*0214*/ 	.word	0x000017a0


	//   ....[12]....
        /*0218*/ 	.word	0x000017f0


	//   ....[13]....
        /*021c*/ 	.word	0x00001810


	//   ....[14]....
        /*0220*/ 	.word	0x00001830


	//   ....[15]....
        /*0224*/ 	.word	0x00002f20


	//   ....[16]....
        /*0228*/ 	.word	0x00002fa0


	//   ....[17]....
        /*022c*/ 	.word	0x00003000


	//   ....[18]....
        /*0230*/ 	.word	0x00003060


	//   ....[19]....
        /*0234*/ 	.word	0x000030c0


	//----- nvinfo : EIATTR_SYSCALL_OFFSETS
	.align		4
.L_4403:
        /*0238*/ 	.byte	0x04, 0x46
        /*023a*/ 	.short	(.L_4405 - .L_4404)


	//   ....[0]....
.L_4404:
        /*023c*/ 	.word	0x00002eb0


	//----- nvinfo : EIATTR_EXIT_INSTR_OFFSETS
	.align		4
.L_4405:
        /*0240*/ 	.byte	0x04, 0x1c
        /*0242*/ 	.short	(.L_4407 - .L_4406)


	//   ....[0]....
.L_4406:
        /*0244*/ 	.word	0x00000090


	//   ....[1]....
        /*0248*/ 	.word	0x00002860


	//   ....[2]....
        /*024c*/ 	.word	0x00002900


	//   ....[3]....
        /*0250*/ 	.word	0x00002d80


	//   ....[4]....
        /*0254*/ 	.word	0x00002ec0


	//----- nvinfo : EIATTR_CTAIDZ_USED
	.align		4
.L_4407:
        /*0258*/ 	.byte	0x01, 0x04
	.zero		2


	//----- nvinfo : EIATTR_CRS_STACK_SIZE
	.align		4
        /*025c*/ 	.byte	0x04, 0x1e
        /*025e*/ 	.short	(.L_4409 - .L_4408)
.L_4408:
        /*0260*/ 	.word	0x00000000
.L_4409:


//--------------------- .nv.info._ZN4vllm25paged_attention_v2_kernelI13__nv_bfloat16hLi64ELi32ELi128ELNS_18Fp8KVCacheDataTypeE2ELb0ELi512EEEvPfS3_PT_PKS4_PKT0_SA_ifPKiSC_iPKfiiiSE_SE_iiiii --------------------------
	.section	.nv.info._ZN4vllm25paged_attention_v2_kernelI13__nv_bfloat16hLi64ELi32ELi128ELNS_18Fp8KVCacheDataTypeE2ELb0ELi512EEEvPfS3_PT_PKS4_PKT0_SA_ifPKiSC_iPKfiiiSE_SE_iiiii,"",@"SHT_CUDA_INFO"
	.sectionflags	@""
	.align	4


	//----- nvinfo : EIATTR_CUDA_API_VERSION
	.align		4
        /*0000*/ 	.byte	0x04, 0x37
        /*0002*/ 	.short	(.L_4411 - .L_4410)
.L_4410:
        /*0004*/ 	.word	0x00000082


	//----- nvinfo : EIATTR_SW2861232_WAR
	.align		4
.L_4411:
        /*0008*/ 	.byte	0x01, 0x35
	.zero		2


	//----- nvinfo : EIATTR_PARAM_CBANK
	.align		4
        /*000c*/ 	.byte	0x04, 0x0a
        /*000e*/ 	.short	(.L_4413 - .L_4412)
	.align		4
.L_4412:
        /*0010*/ 	.word	index@(.nv.constant0._ZN4vllm25paged_attention_v2_kernelI13__nv_bfloat16hLi64ELi32ELi128ELNS_18Fp8KVCacheDataTypeE2ELb0ELi512EEEvPfS3_PT_PKS4_PKT0_SA_ifPKiSC_iPKfiiiSE_SE_iiiii)
        /*0014*/ 	.short	0x0160
        /*0016*/ 	.short	0x008c


	//----- nvinfo : EIATTR_CBANK_PARAM_SIZE
	.align		4
.L_4413:
        /*0018*/ 	.byte	0x03, 0x19
        /*001a*/ 	.short	0x008c


	//----- nvinfo : EIATTR_KPARAM_INFO
	.align		4
        /*001c*/ 	.byte	0x04, 0x17
        /*001e*/ 	.short	(.L_4415 - .L_4414)
.L_4414:
        /*0020*/ 	.word	0x00000000
        /*0024*/ 	.short	0x0015
        /*0026*/ 	.short	0x0088
        /*0028*/ 	.byte	0x00, 0xf0, 0x11, 0x00


	//----- nvinfo : EIATTR_KPARAM_INFO
	.align		4
.L_4415:
        /*002c*/ 	.byte	0x04, 0x17
        /*002e*/ 	.short	(.L_4417 - .L_4416)
.L_4416:
        /*0030*/ 	.word	0x00000000
        /*0034*/ 	.short	0x0014
        /*0036*/ 	.short	0x0084
        /*0038*/ 	.byte	0x00, 0xf0, 0x11, 0x00


	//----- nvinfo : EIATTR_KPARAM_INFO
	.align		4
.L_4417:
        /*003c*/ 	.byte	0x04, 0x17
        /*003e*/ 	.short	(.L_4419 - .L_4418)
.L_4418:
        /*0040*/ 	.word	0x00000000
        /*0044*/ 	.short	0x0013
        /*0046*/ 	.short	0x0080
        /*0048*/ 	.byte	0x00, 0xf0, 0x11, 0x00


	//----- nvinfo : EIATTR_KPARAM_INFO
	.align		4
.L_4419:
        /*004c*/ 	.byte	0x04, 0x17
        /*004e*/ 	.short	(.L_4421 - .L_4420)
.L_4420:
        /*0050*/ 	.word	0x00000000
        /*0054*/ 	.short	0x0012
        /*0056*/ 	.short	0x007c
        /*0058*/ 	.byte	0x00, 0xf0, 0x11, 0x00


	//----- nvinfo : EIATTR_KPARAM_INFO
	.align		4
.L_4421:
        /*005c*/ 	.byte	0x04, 0x17
        /*005e*/ 	.short	(.L_4423 - .L_4422)
.L_4422:
        /*0060*/ 	.word	0x00000000
        /*0064*/ 	.short	0x0011
        /*0066*/ 	.short	0x0078
        /*0068*/ 	.byte	0x00, 0xf0, 0x11, 0x00


	//----- nvinfo : EIATTR_KPARAM_INFO
	.align		4
.L_4423:
        /*006c*/ 	.byte	0x04, 0x17
        /*006e*/ 	.short	(.L_4425 - .L_4424)
.L_4424:
        /*0070*/ 	.word	0x00000000
        /*0074*/ 	.short	0x0010
        /*0076*/ 	.short	0x0070
        /*0078*/ 	.byte	0x00, 0xf0, 0x21, 0x00


	//----- nvinfo : EIATTR_KPARAM_INFO
	.align		4
.L_4425:
        /*007c*/ 	.byte	0x04, 0x17
        /*007e*/ 	.short	(.L_4427 - .L_4426)
.L_4426:
        /*0080*/ 	.word	0x00000000
        /*0084*/ 	.short	0x000f
        /*0086*/ 	.short	0x0068
        /*0088*/ 	.byte	0x00, 0xf0, 0x21, 0x00


	//----- nvinfo : EIATTR_KPARAM_INFO
	.align		4
.L_4427:
        /*008c*/ 	.byte	0x04, 0x17
        /*008e*/ 	.short	(.L_4429 - .L_4428)
.L_4428:
        /*0090*/ 	.word	0x00000000
        /*0094*/ 	.short	0x000e
        /*0096*/ 	.short	0x0060
        /*0098*/ 	.byte	0x00, 0xf0, 0x11, 0x00


	//----- nvinfo : EIATTR_KPARAM_INFO
	.align		4
.L_4429:
        /*009c*/ 	.byte	0x04, 0x17
        /*009e*/ 	.short	(.L_4431 - .L_4430)
.L_4430:
        /*00a0*/ 	.word	0x00000000
        /*00a4*/ 	.short	0x000d
        /*00a6*/ 	.short	0x005c
        /*00a8*/ 	.byte	0x00, 0xf0, 0x11, 0x00


	//----- nvinfo : EIATTR_KPARAM_INFO
	.align		4
.L_4431:
        /*00ac*/ 	.byte	0x04, 0x17
        /*00ae*/ 	.short	(.L_4433 - .L_4432)
.L_4432:
        /*00b0*/ 	.word	0x00000000
        /*00b4*/ 	.short	0x000c
        /*00b6*/ 	.short	0x0058
        /*00b8*/ 	.byte	0x00, 0xf0, 0x11, 0x00


	//----- nvinfo : EIATTR_KPARAM_INFO
	.align		4
.L_4433:
        /*00bc*/ 	.byte	0x04, 0x17
        /*00be*/ 	.short	(.L_4435 - .L_4434)
.L_4434:
        /*00c0*/ 	.word	0x00000000
        /*00c4*/ 	.short	0x000b
        /*00c6*/ 	.short	0x0050
        /*00c8*/ 	.byte	0x00, 0xf0, 0x21, 0x00


	//----- nvinfo : EIATTR_KPARAM_INFO
	.align		4
.L_4435:
        /*00cc*/ 	.byte	0x04, 0x17
        /*00ce*/ 	.short	(.L_4437 - .L_4436)
.L_4436:
        /*00d0*/ 	.word	0x00000000
        /*00d4*/ 	.short	0x000a
        /*00d6*/ 	.short	0x0048
        /*00d8*/ 	.byte	0x00, 0xf0, 0x11, 0x00


	//----- nvinfo : EIATTR_KPARAM_INFO
	.align		4
.L_4437:
        /*00dc*/ 	.byte	0x04, 0x17
        /*00de*/ 	.short	(.L_4439 - .L_4438)
.L_4438:
        /*00e0*/ 	.word	0x00000000
        /*00e4*/ 	.short	0x0009
        /*00e6*/ 	.short	0x0040
        /*00e8*/ 	.byte	0x00, 0xf0, 0x21, 0x00


	//----- nvinfo : EIATTR_KPARAM_INFO
	.align		4
.L_4439:
        /*00ec*/ 	.byte	0x04, 0x17
        /*00ee*/ 	.short	(.L_4441 - .L_4440)
.L_4440:
        /*00f0*/ 	.word	0x00000000
        /*00f4*/ 	.short	0x0008
        /*00f6*/ 	.short	0x0038
        /*00f8*/ 	.byte	0x00, 0xf0, 0x21, 0x00


	//----- nvinfo : EIATTR_KPARAM_INFO
	.align		4
.L_4441:
        /*00fc*/ 	.byte	0x04, 0x17
        /*00fe*/ 	.short	(.L_4443 - .L_4442)
.L_4442:
        /*0100*/ 	.word	0x00000000
        /*0104*/ 	.short	0x0007
        /*0106*/ 	.short	0x0034
        /*0108*/ 	.byte	0x00, 0xf0, 0x11, 0x00


	//----- nvinfo : EIATTR_KPARAM_INFO
	.align		4
.L_4443:
        /*010c*/ 	.byte	0x04, 0x17
        /*010e*/ 	.short	(.L_4445 - .L_4444)
.L_4444:
        /*0110*/ 	.word	0x00000000
        /*0114*/ 	.short	0x0006
        /*0116*/ 	.short	0x0030
        /*0118*/ 	.byte	0x00, 0xf0, 0x11, 0x00


	//----- nvinfo : EIATTR_KPARAM_INFO
	.align		4
.L_4445:
        /*011c*/ 	.byte	0x04, 0x17
        /*011e*/ 	.short	(.L_4447 - .L_4446)
.L_4446:
        /*0120*/ 	.word	0x00000000
        /*0124*/ 	.short	0x0005
        /*0126*/ 	.short	0x0028
        /*0128*/ 	.byte	0x00, 0xf0, 0x21, 0x00


	//----- nvinfo : EIATTR_KPARAM_INFO
	.align		4
.L_4447:
        /*012c*/ 	.byte	0x04, 0x17
        /*012e*/ 	.short	(.L_4449 - .L_4448)
.L_4448:
        /*0130*/ 	.word	0x00000000
        /*0134*/ 	.short	0x0004
        /*0136*/ 	.short	0x0020
        /*0138*/ 	.byte	0x00, 0xf0, 0x21, 0x00


	//----- nvinfo : EIATTR_KPARAM_INFO
	.align		4
.L_4449:
        /*013c*/ 	.byte	0x04, 0x17
        /*013e*/ 	.short	(.L_4451 - .L_4450)
.L_4450:
        /*0140*/ 	.word	0x00000000
        /*0144*/ 	.short	0x0003
        /*0146*/ 	.short	0x0018
        /*0148*/ 	.byte	0x00, 0xf0, 0x21, 0x00


	//----- nvinfo : EIATTR_KPARAM_INFO
	.align		4
.L_4451:
        /*014c*/ 	.byte	0x04, 0x17
        /*014e*/ 	.short	(.L_4453 - .L_4452)
.L_4452:
        /*0150*/ 	.word	0x00000000
        /*0154*/ 	.short	0x0002
        /*0156*/ 	.short	0x0010
        /*0158*/ 	.byte	0x00, 0xf0, 0x21, 0x00


	//----- nvinfo : EIATTR_KPARAM_INFO
	.align		4
.L_4453:
        /*015c*/ 	.byte	0x04, 0x17
        /*015e*/ 	.short	(.L_4455 - .L_4454)
.L_4454:
        /*0160*/ 	.word	0x00000000
        /*0164*/ 	.short	0x0001
        /*0166*/ 	.short	0x0008
        /*0168*/ 	.byte	0x00, 0xf0, 0x21, 0x00


	//----- nvinfo : EIATTR_KPARAM_INFO
	.align		4
.L_4455:
        /*016c*/ 	.byte	0x04, 0x17
        /*016e*/ 	.short	(.L_4457 - .L_4456)
.L_4456:
        /*0170*/ 	.word	0x00000000
        /*0174*/ 	.short	0x0000
        /*0176*/ 	.short	0x0000
        /*0178*/ 	.byte	0x00, 0xf0, 0x21, 0x00


	//----- nvinfo : EIATTR_MAXREG_COUNT
	.align		4
.L_4457:
        /*017c*/ 	.byte	0x03, 0x1b
        /*017e*/ 	.short	0x00ff


	//----- nvinfo : EIATTR_NUM_BARRIERS
	.align		4
        /*0180*/ 	.byte	0x02, 0x4c
        /*0182*/ 	.byte	0x01
	.zero		1


	//----- nvinfo : EIATTR_EXTERNS
	.align		4
        /*0184*/ 	.byte	0x04, 0x0f
        /*0186*/ 	.short	(.L_4459 - .L_4458)


	//   ....[0]....
	.align		4
.L_4458:
        /*0188*/ 	.word	index@(__assertfail)


	//----- nvinfo : EIATTR_MERCURY_ISA_VERSION
	.align		4
.L_4459:
        /*018c*/ 	.byte	0x03, 0x5f
        /*018e*/ 	.short	0x0000


	//----- nvinfo : EIATTR_COOP_GROUP_MASK_REGIDS
	.align		4
        /*0190*/ 	.byte	0x04, 0x29
        /*0192*/ 	.short	(.L_4461 - .L_4460)


	//   ....[0]....
.L_4460:
        /*0194*/ 	.word	0xffffffff


	//   ....[1]....
        /*0198*/ 	.word	0xffffffff


	//   ....[2]....
        /*019c*/ 	.word	0xffffffff


	//   ....[3]....
        /*01a0*/ 	.word	0xffffffff


	//   ....[4]....
        /*01a4*/ 	.word	0xffffffff


	//   ....[5]....
        /*01a8*/ 	.word	0xffffffff


	//   ....[6]....
        /*01ac*/ 	.word	0xffffffff


	//   ....[7]....
        /*01b0*/ 	.word	0xffffffff


	//   ....[8]....
        /*01b4*/ 	.word	0xffffffff


	//   ....[9]....
        /*01b8*/ 	.word	0xffffffff


	//   ....[10]....
        /*01bc*/ 	.word	0xffffffff


	//   ....[11]....
        /*01c0*/ 	.word	0xffffffff


	//   ....[12]....
        /*01c4*/ 	.word	0xffffffff


	//   ....[13]....
        /*01c8*/ 	.word	0xffffffff


	//   ....[14]....
        /*01cc*/ 	.word	0xffffffff


	//   ....[15]....
        /*01d0*/ 	.word	0xffffffff


	//   ....[16]....
        /*01d4*/ 	.word	0xffffffff


	//   ....[17]....
        /*01d8*/ 	.word	0xffffffff


	//   ....[18]....
        /*01dc*/ 	.word	0xffffffff


	//   ....[19]....
        /*01e0*/ 	.word	0xffffffff


	//----- nvinfo : EIATTR_COOP_GROUP_INSTR_OFFSETS
	.align		4
.L_4461:
        /*01e4*/ 	.byte	0x04, 0x28
        /*01e6*/ 	.short	(.L_4463 - .L_4462)


	//   ....[0]....
.L_4462:
        /*01e8*/ 	.word	0x00000750


	//   ....[1]....
        /*01ec*/ 	.word	0x00000770


	//   ....[2]....
        /*01f0*/ 	.word	0x00000790


	//   ....[3]....
        /*01f4*/ 	.word	0x000007b0


	//   ....[4]....
        /*01f8*/ 	.word	0x00000860


	//   ....[5]....
        /*01fc*/ 	.word	0x00000880


	//   ....[6]....
        /*0200*/ 	.word	0x000008a0


	//   ....[7]....
        /*0204*/ 	.word	0x000016d0


	//   ....[8]....
        /*0208*/ 	.word	0x00001730


	//   ....[9]....
        /*020c*/ 	.word	0x00001760


	//   ....[10]....
        /*0210*/ 	.word	0x00001780


	//   ....[11]....
        /*0214*/ 	.word	0x000017a0


	//   ....[12]....
        /*0218*/ 	.word	0x000017f0


	//   ....[13]....
        /*021c*/ 	.word	0x00001810


	//   ....[14]....
        /*0220*/ 	.word	0x00001830


	//   ....[15]....
        /*0224*/ 	.word	0x00002d10


	//   ....[16]....
        /*0228*/ 	.word	0x00002d80


	//   ....[17]....
        /*022c*/ 	.word	0x00002de0


	//   ....[18]....
        /*0230*/ 	.word	0x00002e40


	//   ....[19]....
        /*0234*/ 	.word	0x00002ea0


	//----- nvinfo : EIATTR_SYSCALL_OFFSETS
	.align		4
.L_4463:
        /*0238*/ 	.byte	0x04, 0x46
        /*023a*/ 	.short	(.L_4465 - .L_4464)


	//   ....[0]....
.L_4464:
        /*023c*/ 	.word	0x00002ca0


	//----- nvinfo : EIATTR_EXIT_INSTR_OFFSETS
	.align		4
.L_4465:
        /*0240*/ 	.byte	0x04, 0x1c
        /*0242*/ 	.short	(.L_4467 - .L_4466)


	//   ....[0]....
.L_4466:
        /*0244*/ 	.word	0x00000090


	//   ....[1]....
        /*0248*/ 	.word	0x00002730


	//   ....[2]....
        /*024c*/ 	.word	0x000027e0


	//   ....[3]....
        /*0250*/ 	.word	0x00002b70


	//   ....[4]....
        /*0254*/ 	.word	0x00002cb0


	//----- nvinfo : EIATTR_CTAIDZ_USED
	.align		4
.L_4467:
        /*0258*/ 	.byte	0x01, 0x04
	.zero		2


	//----- nvinfo : EIATTR_CRS_STACK_SIZE
	.align		4
        /*025c*/ 	.byte	0x04, 0x1e
        /*025e*/ 	.short	(.L_4469 - .L_4468)
.L_4468:
        /*0260*/ 	.word	0x00000000
.L_4469:


//--------------------- .nv.info._ZN4vllm25paged_attention_v2_kernelI13__nv_bfloat16hLi32ELi32ELi128ELNS_18Fp8KVCacheDataTypeE2ELb0ELi512EEEvPfS3_PT_PKS4_PKT0_SA_ifPKiSC_iPKfiiiSE_SE_iiiii --------------------------
	.section	.nv.info._ZN4vllm25paged_attention_v2_kernelI13__nv_bfloat16hLi32ELi32ELi128ELNS_18Fp8KVCacheDataTypeE2ELb0ELi512EEEvPfS3_PT_PKS4_PKT0_SA_ifPKiSC_iPKfiiiSE_SE_iiiii,"",@"SHT_CUDA_INFO"
	.sectionflags	@""
	.align	4


	//----- nvinfo : EIATTR_CUDA_API_VERSION
	.align		4
        /*0000*/ 	.byte	0x04, 0x37
        /*0002*/ 	.short	(.L_4471 - .L_4470)
.L_4470:
        /*0004*/ 	.word	0x00000082


	//----- nvinfo : EIATTR_SW2861232_WAR
	.align		4
.L_4471:
        /*0008*/ 	.byte	0x01, 0x35
	.zero		2


	//----- nvinfo : EIATTR_PARAM_CBANK
	.align		4
        /*000c*/ 	.byte	0x04, 0x0a
        /*000e*/ 	.short	(.L_4473 - .L_4472)
	.align		4
.L_4472:
        /*0010*/ 	.word	index@(.nv.constant0._ZN4vllm25paged_attention_v2_kernelI13__nv_bfloat16hLi32ELi32ELi128ELNS_18Fp8KVCacheDataTypeE2ELb0ELi512EEEvPfS3_PT_PKS4_PKT0_SA_ifPKiSC_iPKfiiiSE_SE_iiiii)
        /*0014*/ 	.short	0x0160
        /*0016*/ 	.short	0x008c


	//----- nvinfo : EIATTR_CBANK_PARAM_SIZE
	.align		4
.L_4473:
        /*0018*/ 	.byte	0x03, 0x19
        /*001a*/ 	.short	0x008c


	//----- nvinfo : EIATTR_KPARAM_INFO
	.align		4
        /*001c*/ 	.byte	0x04, 0x17
        /*001e*/ 	.short	(.L_4475 - .L_4474)
.L_4474:
        /*0020*/ 	.word	0x00000000
        /*0024*/ 	.short	0x0015
        /*0026*/ 	.short	0x0088
        /*0028*/ 	.byte	0x00, 0xf0, 0x11, 0x00


	//----- nvinfo : EIATTR_KPARAM_INFO
	.align		4
.L_4475:
        /*002c*/ 	.byte	0x04, 0x17
        /*002e*/ 	.short	(.L_4477 - .L_4476)
.L_4476:
        /*0030*/ 	.word	0x00000000
        /*0034*/ 	.short	0x0014
        /*0036*/ 	.short	0x0084
        /*0038*/ 	.byte	0x00, 0xf0, 0x11, 0x00


	//----- nvinfo : EIATTR_KPARAM_INFO
	.align		4
.L_4477:
        /*003c*/ 	.byte	0x04, 0x17
        /*003e*/ 	.short	(.L_4479 - .L_4478)
.L_4478:
        /*0040*/ 	.word	0x00000000
        /*0044*/ 	.short	0x0013
        /*0046*/ 	.short	0x0080
        /*0048*/ 	.byte	0x00, 0xf0, 0x11, 0x00


	//----- nvinfo : EIATTR_KPARAM_INFO
	.align		4
.L_4479:
        /*004c*/ 	.byte	0x04, 0x17
        /*004e*/ 	.short	(.L_4481 - .L_4480)
.L_4480:
        /*0050*/ 	.word	0x00000000
        /*0054*/ 	.short	0x0012
        /*0056*/ 	.short	0x007c
        /*0058*/ 	.byte	0x00, 0xf0, 0x11, 0x00


	//----- nvinfo : EIATTR_KPARAM_INFO
	.align		4
.L_4481:
        /*005c*/ 	.byte	0x04, 0x17
        /*005e*/ 	.short	(.L_4483 - .L_4482)
.L_4482:
        /*0060*/ 	.word	0x00000000
        /*0064*/ 	.short	0x0011
        /*0066*/ 	.short	0x0078
        /*0068*/ 	.byte	0x00, 0xf0, 0x11, 0x00


	//----- nvinfo : EIATTR_KPARAM_INFO
	.align		4
.L_4483:
        /*006c*/ 	.byte	0x04, 0x17
        /*006e*/ 	.short	(.L_4485 - .L_4484)
.L_4484:
        /*0070*/ 	.word	0x00000000
        /*0074*/ 	.short	0x0010
        /*0076*/ 	.short	0x0070
        /*0078*/ 	.byte	0x00, 0xf0, 0x21, 0x00


	//----- nvinfo : EIATTR_KPARAM_INFO
	.align		4
.L_4485:
        /*007c*/ 	.byte	0x04, 0x17
        /*007e*/ 	.short	(.L_4487 - .L_4486)
.L_4486:
        /*0080*/ 	.word	0x00000000
        /*0084*/ 	.short	0x000f
        /*0086*/ 	.short	0x0068
        /*0088*/ 	.byte	0x00, 0xf0, 0x21, 0x00


	//----- nvinfo : EIATTR_KPARAM_INFO
	.align		4
.L_4487:
        /*008c*/ 	.byte	0x04, 0x17
        /*008e*/ 	.short	(.L_4489 - .L_4488)
.L_4488:
        /*0090*/ 	.word	0x00000000
        /*0094*/ 	.short	0x000e
        /*0096*/ 	.short	0x0060
        /*0098*/ 	.byte	0x00, 0xf0, 0x11, 0x00


	//----- nvinfo : EIATTR_KPARAM_INFO
	.align		4
.L_4489:
        /*009c*/ 	.byte	0x04, 0x17
        /*009e*/ 	.short	(.L_4491 - .L_4490)
.L_4490:
        /*00a0*/ 	.word	0x00000000
        /*00a4*/ 	.short	0x000d
        /*00a6*/ 	.short	0x005c
        /*00a8*/ 	.byte	0x00, 0xf0, 0x11, 0x00


	//----- nvinfo : EIATTR_KPARAM_INFO
	.align		4
.L_4491:
        /*00ac*/ 	.byte	0x04, 0x17
        /*00ae*/ 	.short	(.L_4493 - .L_4492)
.L_4492:
        /*00b0*/ 	.word	0x00000000
        /*00b4*/ 	.short	0x000c
        /*00b6*/ 	.short	0x0058
        /*00b8*/ 	.byte	0x00, 0xf0, 0x11, 0x00


	//----- nvinfo : EIATTR_KPARAM_INFO
	.align		4
.L_4493:
        /*00bc*/ 	.byte	0x04, 0x17
        /*00be*/ 	.short	(.L_4495 - .L_4494)
.L_4494:
        /*00c0*/ 	.word	0x00000000
        /*00c4*/ 	.short	0x000b
        /*00c6*/ 	.short	0x0050
        /*00c8*/ 	.byte	0x00, 0xf0, 0x21, 0x00


	//----- nvinfo : EIATTR_KPARAM_INFO
	.align		4
.L_4495:
        /*00cc*/ 	.byte	0x04, 0x17
        /*00ce*/ 	.short	(.L_4497 - .L_4496)
.L_4496:
        /*00d0*/ 	.word	0x00000000
        /*00d4*/ 	.short	0x000a
        /*00d6*/ 	.short	0x0048
        /*00d8*/ 	.byte	0x00, 0xf0, 0x11, 0x00


	//----- nvinfo : EIATTR_KPARAM_INFO
	.align		4
.L_4497:
        /*00dc*/ 	.byte	0x04, 0x17
        /*00de*/ 	.short	(.L_4499 - .L_4498)
.L_4498:
        /*00e0*/ 	.word	0x00000000
        /*00e4*/ 	.short	0x0009
        /*00e6*/ 	.short	0x0040
        /*00e8*/ 	.byte	0x00, 0xf0, 0x21, 0x00


	//----- nvinfo : EIATTR_KPARAM_INFO
	.align		4
.L_4499:
        /*00ec*/ 	.byte	0x04, 0x17
        /*00ee*/ 	.short	(.L_4501 - .L_4500)
.L_4500:
        /*00f0*/ 	.word	0x00000000
        /*00f4*/ 	.short	0x0008
        /*00f6*/ 	.short	0x0038
        /*00f8*/ 	.byte	0x00, 0xf0, 0x21, 0x00


	//----- nvinfo : EIATTR_KPARAM_INFO
	.align		4
.L_4501:
        /*00fc*/ 	.byte	0x04, 0x17
        /*00fe*/ 	.short	(.L_4503 - .L_4502)
.L_4502:
        /*0100*/ 	.word	0x00000000
        /*0104*/ 	.short	0x0007
        /*0106*/ 	.short	0x0034
        /*0108*/ 	.byte	0x00, 0xf0, 0x11, 0x00


	//----- nvinfo : EIATTR_KPARAM_INFO
	.align		4
.L_4503:
        /*010c*/ 	.byte	0x04, 0x17
        /*010e*/ 	.short	(.L_4505 - .L_4504)
.L_4504:
        /*0110*/ 	.word	0x00000000
        /*0114*/ 	.short	0x0006
        /*0116*/ 	.short	0x0030
        /*0118*/ 	.byte	0x00, 0xf0, 0x11, 0x00


	//----- nvinfo : EIATTR_KPARAM_INFO
	.align		4
.L_4505:
        /*011c*/ 	.byte	0x04, 0x17
        /*011e*/ 	.short	(.L_4507 - .L_4506)
.L_4506:
        /*0120*/ 	.word	0x00000000
        /*0124*/ 	.short	0x0005
        /*0126*/ 	.short	0x0028
        /*0128*/ 	.byte	0x00, 0xf0, 0x21, 0x00


	//----- nvinfo : EIATTR_KPARAM_INFO
	.align		4
.L_4507:
        /*012c*/ 	.byte	0x04, 0x17
        /*012e*/ 	.short	(.L_4509 - .L_4508)
.L_4508:
        /*0130*/ 	.word	0x00000000
        /*0134*/ 	.short	0x0004
        /*0136*/ 	.short	0x0020
        /*0138*/ 	.byte	0x00, 0xf0, 0x21, 0x00


	//----- nvinfo : EIATTR_KPARAM_INFO
	.align		4
.L_4509:
        /*013c*/ 	.byte	0x04, 0x17
        /*013e*/ 	.short	(.L_4511 - .L_4510)
.L_4510:
        /*0140*/ 	.word	0x00000000
        /*0144*/ 	.short	0x0003
        /*0146*/ 	.short	0x0018
        /*0148*/ 	.byte	0x00, 0xf0, 0x21, 0x00


	//----- nvinfo : EIATTR_KPARAM_INFO
	.align		4
.L_4511:
        /*014c*/ 	.byte	0x04, 0x17
        /*014e*/ 	.short	(.L_4513 - .L_4512)
.L_4512:
        /*0150*/ 	.word	0x00000000
        /*0154*/ 	.short	0x0002
        /*0156*/ 	.short	0x0010
        /*0158*/ 	.byte	0x00, 0xf0, 0x21, 0x00


	//----- nvinfo : EIATTR_KPARAM_INFO
	.align		4
.L_4513:
        /*015c*/ 	.byte	0x04, 0x17
        /*015e*/ 	.short	(.L_4515 - .L_4514)
.L_4514:
        /*0160*/ 	.word	0x00000000
        /*0164*/ 	.short	0x0001
        /*0166*/ 	.short	0x0008
        /*0168*/ 	.byte	0x00, 0xf0, 0x21, 0x00


	//----- nvinfo : EIATTR_KPARAM_INFO
	.align		4
.L_4515:
        /*016c*/ 	.byte	0x04, 0x17
        /*016e*/ 	.short	(.L_4517 - .L_4516)
.L_4516:
        /*0170*/ 	.word	0x00000000
        /*0174*/ 	.short	0x0000
        /*0176*/ 	.short	0x0000
        /*0178*/ 	.byte	0x00, 0xf0, 0x21, 0x00


	//----- nvinfo : EIATTR_MAXREG_COUNT
	.align		4
.L_4517:
        /*017c*/ 	.byte	0x03, 0x1b
        /*017e*/ 	.short	0x00ff


	//----- nvinfo : EIATTR_NUM_BARRIERS
	.align		4
        /*0180*/ 	.byte	0x02, 0x4c
        /*0182*/ 	.byte	0x01
	.zero		1


	//----- nvinfo : EIATTR_EXTERNS
	.align		4
        /*0184*/ 	.byte	0x04, 0x0f
        /*0186*/ 	.short	(.L_4519 - .L_4518)


	//   ....[0]....
	.align		4
.L_4518:
        /*0188*/ 	.word	index@(__assertfail)


	//----- nvinfo : EIATTR_MERCURY_ISA_VERSION
	.align		4
.L_4519:
        /*018c*/ 	.byte	0x03, 0x5f
        /*018e*/ 	.short	0x0000


	//----- nvinfo : EIATTR_COOP_GROUP_MASK_REGIDS
	.align		4
        /*0190*/ 	.byte	0x04, 0x29
        /*0192*/ 	.short	(.L_4521 - .L_4520)


	//   ....[0]....
.L_4520:
        /*0194*/ 	.word	0xffffffff


	//   ....[1]....
        /*0198*/ 	.word	0xffffffff


	//   ....[2]....
        /*019c*/ 	.word	0xffffffff


	//   ....[3]....
        /*01a0*/ 	.word	0xffffffff


	//   ....[4]....
        /*01a4*/ 	.word	0xffffffff


	//   ....[5]....
        /*01a8*/ 	.word	0xffffffff


	//   ....[6]....
        /*01ac*/ 	.word	0xffffffff


	//   ....[7]....
        /*01b0*/ 	.word	0xffffffff


	//   ....[8]....
        /*01b4*/ 	.word	0xffffffff


	//   ....[9]....
        /*01b8*/ 	.word	0xffffffff


	//   ....[10]....
        /*01bc*/ 	.word	0xffffffff


	//   ....[11]....
        /*01c0*/ 	.word	0xffffffff


	//   ....[12]....
        /*01c4*/ 	.word	0xffffffff


	//   ....[13]....
        /*01c8*/ 	.word	0xffffffff


	//   ....[14]....
        /*01cc*/ 	.word	0xffffffff


	//   ....[15]....
        /*01d0*/ 	.word	0xffffffff


	//   ....[16]....
        /*01d4*/ 	.word	0xffffffff


	//   ....[17]....
        /*01d8*/ 	.word	0xffffffff


	//   ....[18]....
        /*01dc*/ 	.word	0xffffffff


	//   ....[19]....
        /*01e0*/ 	.word	0xffffffff


	//----- nvinfo : EIATTR_COOP_GROUP_INSTR_OFFSETS
	.align		4
.L_4521:
        /*01e4*/ 	.byte	0x04, 0x28
        /*01e6*/ 	.short	(.L_4523 - .L_4522)


	//   ....[0]....
.L_4522:
        /*01e8*/ 	.word	0x00000750


	//   ....[1]....
        /*01ec*/ 	.word	0x00000770


	//   ....[2]....
        /*01f0*/ 	.word	0x00000790


	//   ....[3]....
        /*01f4*/ 	.word	0x000007b0


	//   ....[4]....
        /*01f8*/ 	.word	0x00000860


	//   ....[5]....
        /*01fc*/ 	.word	0x00000880


	//   ....[6]....
        /*0200*/ 	.word	0x000008a0


	//   ....[7]....
        /*0204*/ 	.word	0x000016d0


	//   ....[8]....
        /*0208*/ 	.word	0x00001730


	//   ....[9]....
        /*020c*/ 	.word	0x00001760


	//   ....[10]....
        /*0210*/ 	.word	0x00001780


	//   ....[11]....
        /*0214*/ 	.word	0x000017a0


	//   ....[12]....
        /*0218*/ 	.word	0x000017f0


	//   ....[13]....
        /*021c*/ 	.word	0x00001810


	//   ....[14]....
        /*0220*/ 	.word	0x00001830


	//   ....[15]....
        /*0224*/ 	.word	0x00002970


	//   ....[16]....
        /*0228*/ 	.word	0x000029e0


	//   ....[17]....
        /*022c*/ 	.word	0x00002a40


	//   ....[18]....
        /*0230*/ 	.word	0x00002aa0


	//   ....[19]....
        /*0234*/ 	.word	0x00002b00


	//----- nvinfo : EIATTR_SYSCALL_OFFSETS
	.align		4
.L_4523:
        /*0238*/ 	.byte	0x04, 0x46
        /*023a*/ 	.short	(.L_4525 - .L_4524)


	//   ....[0]....
.L_4524:
        /*023c*/ 	.word	0x00002900


	//----- nvinfo : EIATTR_EXIT_INSTR_OFFSETS
	.align		4
.L_4525:
        /*0240*/ 	.byte	0x04, 0x1c
        /*0242*/ 	.short	(.L_4527 - .L_4526)


	//   ....[0]....
.L_4526:
        /*0244*/ 	.word	0x00000090


	//   ....[1]....
        /*0248*/ 	.word	0x00002550


	//   ....[2]....
        /*024c*/ 	.word	0x00002600


	//   ....[3]....
        /*0250*/ 	.word	0x000027d0


	//   ....[4]....
        /*0254*/ 	.word	0x00002910


	//----- nvinfo : EIATTR_CTAIDZ_USED
	.align		4
.L_4527:
        /*0258*/ 	.byte	0x01, 0x04
	.zero		2


	//----- nvinfo : EIATTR_CRS_STACK_SIZE
	.align		4
        /*025c*/ 	.byte	0x04, 0x1e
        /*025e*/ 	.short	(.L_4529 - .L_4528)
.L_4528:
        /*0260*/ 	.word	0x00000000
.L_4529:


//--------------------- .nv.info._ZN4vllm25paged_attention_v2_kernelI13__nv_bfloat16hLi256ELi32ELi128ELNS_18Fp8KVCacheDataTypeE2ELb1ELi512EEEvPfS3_PT_PKS4_PKT0_SA_ifPKiSC_iPKfiiiSE_SE_iiiii --------------------------
	.section	.nv.info._ZN4vllm25paged_attention_v2_kernelI13__nv_bfloat16hLi256ELi32ELi128ELNS_18Fp8KVCacheDataTypeE2ELb1ELi512EEEvPfS3_PT_PKS4_PKT0_SA_ifPKiSC_iPKfiiiSE_SE_iiiii,"",@"SHT_CUDA_INFO"
	.sectionflags	@""
	.align	4


	//----- nvinfo : EIATTR_CUDA_API_VERSION
	.align		4
        /*0000*/ 	.byte	0x04, 0x37
        /*0002*/ 	.short	(.L_4531 - .L_4530)
.L_4530:
        /*0004*/ 	.word	0x00000082


	//----- nvinfo : EIATTR_SW2861232_WAR
	.align		4
.L_4531:
        /*0008*/ 	.byte	0x01, 0x35
	.zero		2


	//----- nvinfo : EIATTR_PARAM_CBANK
	.align		4
        /*000c*/ 	.byte	0x04, 0x0a
        /*000e*/ 	.short	(.L_4533 - .L_4532)
	.align		4
.L_4532:
        /*0010*/ 	.word	index@(.nv.constant0._ZN4vllm25paged_attention_v2_kernelI13__nv_bfloat16hLi256ELi32ELi128ELNS_18Fp8KVCacheDataTypeE2ELb1ELi512EEEvPfS3_PT_PKS4_PKT0_SA_ifPKiSC_iPKfiiiSE_SE_iiiii)
        /*0014*/ 	.short	0x0160
        /*0016*/ 	.short	0x008c


	//----- nvinfo : EIATTR_CBANK_PARAM_SIZE
	.align		4
.L_4533:
        /*0018*/ 	.byte	0x03, 0x19
        /*001a*/ 	.short	0x008c


	//----- nvinfo : EIATTR_KPARAM_INFO
	.align		4
        /*001c*/ 	.byte	0x04, 0x17
        /*001e*/ 	.short	(.L_4535 - .L_4534)
.L_4534:
        /*0020*/ 	.word	0x00000000
        /*0024*/ 	.short	0x0015
        /*0026*/ 	.short	0x0088
        /*0028*/ 	.byte	0x00, 0xf0, 0x11, 0x00


	//----- nvinfo : EIATTR_KPARAM_INFO
	.align		4
.L_4535:
        /*002c*/ 	.byte	0x04, 0x17
        /*002e*/ 	.short	(.L_4537 - .L_4536)
.L_4536:
        /*0030*/ 	.word	0x00000000
        /*0034*/ 	.short	0x0014
        /*0036*/ 	.short	0x0084
        /*0038*/ 	.byte	0x00, 0xf0, 0x11, 0x00


	//----- nvinfo : EIATTR_KPARAM_INFO
	.align		4
.L_4537:
        /*003c*/ 	.byte	0x04, 0x17
        /*003e*/ 	.short	(.L_4539 - .L_4538)
.L_4538:
        /*0040*/ 	.word	0x00000000
        /*0044*/ 	.short	0x0013
        /*0046*/ 	.short	0x0080
        /*0048*/ 	.byte	0x00, 0xf0, 0x11, 0x00


	//----- nvinfo : EIATTR_KPARAM_INFO
	.align		4
.L_4539:
        /*004c*/ 	.byte	0x04, 0x17
        /*004e*/ 	.short	(.L_4541 - .L_4540)
.L_4540:
        /*0050*/ 	.word	0x00000000
        /*0054*/ 	.short	0x0012
        /*0056*/ 	.short	0x007c
        /*0058*/ 	.byte	0x00, 0xf0, 0x11, 0x00


	//----- nvinfo : EIATTR_KPARAM_INFO
	.align		4
.L_4541:
        /*005c*/ 	.byte	0x04, 0x17
        /*005e*/ 	.short	(.L_4543 - .L_4542)
.L_4542:
        /*0060*/ 	.word	0x00000000
        /*0064*/ 	.short	0x0011
        /*0066*/ 	.short	0x0078
        /*0068*/ 	.byte	0x00, 0xf0, 0x11, 0x00


	//----- nvinfo : EIATTR_KPARAM_INFO
	.align		4
.L_4543:
        /*006c*/ 	.byte	0x04, 0x17
        /*006e*/ 	.short	(.L_4545 - .L_4544)
.L_4544:
        /*0070*/ 	.word	0x00000000
        /*0074*/ 	.short	0x0010
        /*0076*/ 	.short	0x0070
        /*0078*/ 	.byte	0x00, 0xf0, 0x21, 0x00


	//----- nvinfo : EIATTR_KPARAM_INFO
	.align		4
.L_4545:
        /*007c*/ 	.byte	0x04, 0x17
        /*007e*/ 	.short	(.L_4547 - .L_4546)
.L_4546:
        /*0080*/ 	.word	0x00000000
        /*0084*/ 	.short	0x000f
        /*0086*/ 	.short	0x0068
        /*0088*/ 	.byte	0x00, 0xf0, 0x21, 0x00


	//----- nvinfo : EIATTR_KPARAM_INFO
	.align		4
.L_4547:
        /*008c*/ 	.byte	0x04, 0x17
        /*008e*/ 	.short	(.L_4549 - .L_4548)
.L_4548:
        /*0090*/ 	.word	0x00000000
        /*0094*/ 	.short	0x000e
        /*0096*/ 	.short	0x0060
        /*0098*/ 	.byte	0x00, 0xf0, 0x11, 0x00


	//----- nvinfo : EIATTR_KPARAM_INFO
	.align		4
.L_4549:
        /*009c*/ 	.byte	0x04, 0x17
        /*009e*/ 	.short	(.L_4551 - .L_4550)
.L_4550:
        /*00a0*/ 	.word	0x00000000
        /*00a4*/ 	.short	0x000d
        /*00a6*/ 	.short	0x005c
        /*00a8*/ 	.byte	0x00, 0xf0, 0x11, 0x00


	//----- nvinfo : EIATTR_KPARAM_INFO
	.align		4
.L_4551:
        /*00ac*/ 	.byte	0x04, 0x17
        /*00ae*/ 	.short	(.L_4553 - .L_4552)
.L_4552:
        /*00b0*/ 	.word	0x00000000
        /*00b4*/ 	.short	0x000c
        /*00b6*/ 	.short	0x0058
        /*00b8*/ 	.byte	0x00, 0xf0, 0x11, 0x00


	//----- nvinfo : EIATTR_KPARAM_INFO
	.align		4
.L_4553:
        /*00bc*/ 	.byte	0x04, 0x17
        /*00be*/ 	.short	(.L_4555 - .L_4554)
.L_4554:
        /*00c0*/ 	.word	0x00000000
        /*00c4*/ 	.short	0x000b
        /*00c6*/ 	.short	0x0050
        /*00c8*/ 	.byte	0x00, 0xf0, 0x21, 0x00


	//----- nvinfo : EIATTR_KPARAM_INFO
	.align		4
.L_4555:
        /*00cc*/ 	.byte	0x04, 0x17
        /*00ce*/ 	.short	(.L_4557 - .L_4556)
.L_4556:
        /*00d0*/ 	.word	0x00000000
        /*00d4*/ 	.short	0x000a
        /*00d6*/ 	.short	0x0048
        /*00d8*/ 	.byte	0x00, 0xf0, 0x11, 0x00


	//----- nvinfo : EIATTR_KPARAM_INFO
	.align		4
.L_4557:
        /*00dc*/ 	.byte	0x04, 0x17
        /*00de*/ 	.short	(.L_4559 - .L_4558)
.L_4558:
        /*00e0*/ 	.word	0x00000000
        /*00e4*/ 	.short	0x0009
        /*00e6*/ 	.short	0x0040
        /*00e8*/ 	.byte	0x00, 0xf0, 0x21, 0x00


	//----- nvinfo : EIATTR_KPARAM_INFO
	.align		4
.L_4559:
        /*00ec*/ 	.byte	0x04, 0x17
        /*00ee*/ 	.short	(.L_4561 - .L_4560)
.L_4560:
        /*00f0*/ 	.word	0x00000000
        /*00f4*/ 	.short	0x0008
        /*00f6*/ 	.short	0x0038
        /*00f8*/ 	.byte	0x00, 0xf0, 0x21, 0x00


	//----- nvinfo : EIATTR_KPARAM_INFO
	.align		4
.L_4561:
        /*00fc*/ 	.byte	0x04, 0x17
        /*00fe*/ 	.short	(.L_4563 - .L_4562)
.L_4562:
        /*0100*/ 	.word	0x00000000
        /*0104*/ 	.short	0x0007
        /*0106*/ 	.short	0x0034
        /*0108*/ 	.byte	0x00, 0xf0, 0x11, 0x00


	//----- nvinfo : EIATTR_KPARAM_INFO
	.align		4
.L_4563:
        /*010c*/ 	.byte	0x04, 0x17
        /*010e*/ 	.short	(.L_4565 - .L_4564)
.L_4564:
        /*0110*/ 	.word	0x00000000
        /*0114*/ 	.short	0x0006
        /*0116*/ 	.short	0x0030
        /*0118*/ 	.byte	0x00, 0xf0, 0x11, 0x00


	//----- nvinfo : EIATTR_KPARAM_INFO
	.align		4
.L_4565:
        /*011c*/ 	.byte	0x04, 0x17
        /*011e*/ 	.short	(.L_4567 - .L_4566)
.L_4566:
        /*0120*/ 	.word	0x00000000
        /*0124*/ 	.short	0x0005
        /*0126*/ 	.short	0x0028
        /*0128*/ 	.byte	0x00, 0xf0, 0x21, 0x00


	//----- nvinfo : EIATTR_KPARAM_INFO
	.align		4
.L_4567:
        /*012c*/ 	.byte	0x04, 0x17
        /*012e*/ 	.short	(.L_4569 - .L_4568)
.L_4568:
        /*0130*/ 	.word	0x00000000
        /*0134*/ 	.short	0x0004
        /*0136*/ 	.short	0x0020
        /*0138*/ 	.byte	0x00, 0xf0, 0x21, 0x00


	//----- nvinfo : EIATTR_KPARAM_INFO
	.align		4
.L_4569:
        /*013c*/ 	.byte	0x04, 0x17
        /*013e*/ 	.short	(.L_4571 - .L_4570)
.L_4570:
        /*0140*/ 	.word	0x00000000
        /*0144*/ 	.short	0x0003
        /*0146*/ 	.short	0x0018
        /*0148*/ 	.byte	0x00, 0xf0, 0x21, 0x00


	//----- nvinfo : EIATTR_KPARAM_INFO
	.align		4
.L_4571:
        /*014c*/ 	.byte	0x04, 0x17
        /*014e*/ 	.short	(.L_4573 - .L_4572)
.L_4572:
        /*0150*/ 	.word	0x00000000
        /*0154*/ 	.short	0x0002
        /*0156*/ 	.short	0x0010
        /*0158*/ 	.byte	0x00, 0xf0, 0x21, 0x00


	//----- nvinfo : EIATTR_KPARAM_INFO
	.align		4
.L_4573:
        /*015c*/ 	.byte	0x04, 0x17
        /*015e*/ 	.short	(.L_4575 - .L_4574)
.L_4574:
        /*0160*/ 	.word	0x00000000
        /*0164*/ 	.short	0x0001
        /*0166*/ 	.short	0x0008
        /*0168*/ 	.byte	0x00, 0xf0, 0x21, 0x00


	//----- nvinfo : EIATTR_KPARAM_INFO
	.align		4
.L_4575:
        /*016c*/ 	.byte	0x04, 0x17
        /*016e*/ 	.short	(.L_4577 - .L_4576)
.L_4576:
        /*0170*/ 	.word	0x00000000
        /*0174*/ 	.short	0x0000
        /*0176*/ 	.short	0x0000
        /*0178*/ 	.byte	0x00, 0xf0, 0x21, 0x00


	//----- nvinfo : EIATTR_MAXREG_COUNT
	.align		4
.L_4577:
        /*017c*/ 	.byte	0x03, 0x1b
        /*017e*/ 	.short	0x00ff


	//----- nvinfo : EIATTR_NUM_BARRIERS
	.align		4
        /*0180*/ 	.byte	0x02, 0x4c
        /*0182*/ 	.byte	0x01
	.zero		1


	//----- nvinfo : EIATTR_EXTERNS
	.align		4
        /*0184*/ 	.byte	0x04, 0x0f
        /*0186*/ 	.short	(.L_4579 - .L_4578)


	//   ....[0]....
	.align		4
.L_4578:
        /*0188*/ 	.word	index@(__assertfail)


	//----- nvinfo : EIATTR_MERCURY_ISA_VERSION
	.align		4
.L_4579:
        /*018c*/ 	.byte	0x03, 0x5f
        /*018e*/ 	.short	0x0000


	//----- nvinfo : EIATTR_COOP_GROUP_MASK_REGIDS
	.align		4
        /*0190*/ 	.byte	0x04, 0x29
        /*0192*/ 	.short	(.L_4581 - .L_4580)


	//   ....[0]....
.L_4580:
        /*0194*/ 	.word	0xffffffff


	//   ....[1]....
        /*0198*/ 	.word	0xffffffff


	//   ....[2]....
        /*019c*/ 	.word	0xffffffff


	//   ....[3]....
        /*01a0*/ 	.word	0xffffffff


	//   ....[4]....
        /*01a4*/ 	.word	0xffffffff


	//   ....[5]....
        /*01a8*/ 	.word	0xffffffff


	//   ....[6]....
        /*01ac*/ 	.word	0xffffffff


	//   ....[7]....
        /*01b0*/ 	.word	0xffffffff


	//   ....[8]....
        /*01b4*/ 	.word	0xffffffff


	//   ....[9]....
        /*01b8*/ 	.word	0xffffffff


	//   ....[10]....
        /*01bc*/ 	.word	0xffffffff


	//   ....[11]....
        /*01c0*/ 	.word	0xffffffff


	//   ....[12]....
        /*01c4*/ 	.word	0xffffffff


	//   ....[13]....
        /*01c8*/ 	.word	0xffffffff


	//   ....[14]....
        /*01cc*/ 	.word	0xffffffff


	//   ....[15]....
        /*01d0*/ 	.word	0xffffffff


	//   ....[16]....
        /*01d4*/ 	.word	0xffffffff


	//   ....[17]....
        /*01d8*/ 	.word	0xffffffff


	//   ....[18]....
        /*01dc*/ 	.word	0xffffffff


	//   ....[19]....
        /*01e0*/ 	.word	0xffffffff


	//   ....[20]....
        /*01e4*/ 	.word	0xffffffff


	//   ....[21]....
        /*01e8*/ 	.word	0xffffffff


	//   ....[22]....
        /*01ec*/ 	.word	0xffffffff


	//   ....[23]....
        /*01f0*/ 	.word	0xffffffff


	//   ....[24]....
        /*01f4*/ 	.word	0xffffffff


	//   ....[25]....
        /*01f8*/ 	.word	0xffffffff


	//   ....[26]....
        /*01fc*/ 	.word	0xffffffff


	//   ....[27]....
        /*0200*/ 	.word	0xffffffff


	//   ....[28]....
        /*0204*/ 	.word	0xffffffff


	//   ....[29]....
        /*0208*/ 	.word	0xffffffff


	//   ....[30]....
        /*020c*/ 	.word	0xffffffff


	//   ....[31]....
        /*0210*/ 	.word	0xffffffff


	//   ....[32]....
        /*0214*/ 	.word	0xffffffff


	//   ....[33]....
        /*0218*/ 	.word	0xffffffff


	//   ....[34]....
        /*021c*/ 	.word	0xffffffff


	//   ....[35]....
        /*0220*/ 	.word	0xffffffff


	//   ....[36]....
        /*0224*/ 	.word	0xffffffff


	//   ....[37]....
        /*0228*/ 	.word	0xffffffff


	//   ....[38]....
        /*022c*/ 	.word	0xffffffff


	//   ....[39]....
        /*0230*/ 	.word	0xffffffff


	//   ....[40]....
        /*0234*/ 	.word	0xffffffff


	//   ....[41]....
        /*0238*/ 	.word	0xffffffff


	//   ....[42]....
        /*023c*/ 	.word	0xffffffff


	//   ....[43]....
        /*0240*/ 	.word	0xffffffff


	//   ....[44]....
        /*0244*/ 	.word	0xffffffff


	//   ....[45]....
        /*0248*/ 	.word	0xffffffff


	//   ....[46]....
        /*024c*/ 	.word	0xffffffff


	//   ....[47]....
        /*0250*/ 	.word	0xffffffff


	//   ....[48]....
        /*0254*/ 	.word	0xffffffff


	//   ....[49]....
        /*0258*/ 	.word	0xffffffff


	//   ....[50]....
        /*025c*/ 	.word	0xffffffff


	//   ....[51]....
        /*0260*/ 	.word	0xffffffff


	//   ....[52]....
        /*0264*/ 	.word	0xffffffff


	//   ....[53]....
        /*0268*/ 	.word	0xffffffff


	//   ....[54]....
        /*026c*/ 	.word	0xffffffff


	//   ....[55]....
        /*0270*/ 	.word	0xffffffff


	//   ....[56]....
        /*0274*/ 	.word	0xffffffff


	//   ....[57]....
        /*0278*/ 	.word	0xffffffff


	//   ....[58]....
        /*027c*/ 	.word	0xffffffff


	//   ....[59]....
        /*0280*/ 	.word	0xffffffff


	//   ....[60]....
        /*0284*/ 	.word	0xffffffff


	//   ....[61]....
        /*0288*/ 	.word	0xffffffff


	//   ....[62]....
        /*028c*/ 	.word	0xffffffff


	//   ....[63]....
        /*0290*/ 	.word	0xffffffff


	//   ....[64]....
        /*0294*/ 	.word	0xffffffff


	//   ....[65]....
        /*0298*/ 	.word	0xffffffff


	//   ....[66]....
        /*029c*/ 	.word	0xffffffff


	//   ....[67]....
        /*02a0*/ 	.word	0xffffffff


	//   ....[68]....
        /*02a4*/ 	.word	0xffffffff


	//   ....[69]....
        /*02a8*/ 	.word	0xffffffff


	//   ....[70]....
        /*02ac*/ 	.word	0xffffffff


	//   ....[71]....
        /*02b0*/ 	.word	0xffffffff


	//   ....[72]....
        /*02b4*/ 	.word	0xffffffff


	//   ....[73]....
        /*02b8*/ 	.word	0xffffffff


	//   ....[74]....
        /*02bc*/ 	.word	0xffffffff


	//   ....[75]....
        /*02c0*/ 	.word	0xffffffff


	//   ....[76]....
        /*02c4*/ 	.word	0xffffffff


	//   ....[77]....
        /*02c8*/ 	.word	0xffffffff


	//   ....[78]....
        /*02cc*/ 	.word	0xffffffff


	//   ....[79]....
        /*02d0*/ 	.word	0xffffffff


	//   ....[80]....
        /*02d4*/ 	.word	0xffffffff


	//   ....[81]....
        /*02d8*/ 	.word	0xffffffff


	//   ....[82]....
        /*02dc*/ 	.word	0xffffffff


	//   ....[83]....
        /*02e0*/ 	.word	0xffffffff


	//   ....[84]....
        /*02e4*/ 	.word	0xffffffff


	//----- nvinfo : EIATTR_COOP_GROUP_INSTR_OFFSETS
	.align		4
.L_4581:
        /*02e8*/ 	.byte	0x04, 0x28
        /*02ea*/ 	.short	(.L_4583 - .L_4582)


	//   ....[0]....
.L_4582:
        /*02ec*/ 	.word	0x00001030


	//   ....[1]....
        /*02f0*/ 	.word	0x00001050


	//   ....[2]....
        /*02f4*/ 	.word	0x00001070


	//   ....[3]....
        /*02f8*/ 	.word	0x00001090


	//   ....[4]....
        /*02fc*/ 	.word	0x00001140


	//   ....[5]....
        /*0300*/ 	.word	0x00001160


	//   ....[6]....
        /*0304*/ 	.word	0x00001180


	//   ....[7]....
        /*0308*/ 	.word	0x00001fb0


	//   ....[8]....
        /*030c*/ 	.word	0x00002010


	//   ....[9]....
        /*0310*/ 	.word	0x00002040


	//   ....[10]....
        /*0314*/ 	.word	0x00002060


	//   ....[11]....
        /*0318*/ 	.word	0x00002080


	//   ....[12]....
        /*031c*/ 	.word	0x000020d0


	//   ....[13]....
        /*0320*/ 	.word	0x000020f0


	//   ....[14]....
        /*0324*/ 	.word	0x00002110


	//   ....[15]....
        /*0328*/ 	.word	0x00002f20


	//   ....[16]....
        /*032c*/ 	.word	0x00005110


	//   ....[17]....
        /*0330*/ 	.word	0x00005190


	//   ....[18]....
        /*0334*/ 	.word	0x000051f0


	//   ....[19]....
        /*0338*/ 	.word	0x00005250


	//   ....[20]....
        /*033c*/ 	.word	0x000052b0


	//   ....[21]....
        /*0340*/ 	.word	0x00005330


	//   ....[22]....
        /*0344*/ 	.word	0x000053a0


	//   ....[23]....
        /*0348*/ 	.word	0x00005410


	//   ....[24]....
        /*034c*/ 	.word	0x00005470


	//   ....[25]....
        /*0350*/ 	.word	0x000054e0


	//   ....[26]....
        /*0354*/ 	.word	0x00005540


	//   ....[27]....
        /*0358*/ 	.word	0x000055b0


	//   ....[28]....
        /*035c*/ 	.word	0x00005610


	//   ....[29]....
        /*0360*/ 	.word	0x00005680


	//   ....[30]....
        /*0364*/ 	.word	0x000056e0


	//   ....[31]....
        /*0368*/ 	.word	0x00005750


	//   ....[32]....
        /*036c*/ 	.word	0x000057b0


	//   ....[33]....
        /*0370*/ 	.word	0x00005820


	//   ....[34]....
        /*0374*/ 	.word	0x00005880


	//   ....[35]....
        /*0378*/ 	.word	0x000058f0


	//   ....[36]....
        /*037c*/ 	.word	0x00005950


	//   ....[37]....
        /*0380*/ 	.word	0x000059c0


	//   ....[38]....
        /*0384*/ 	.word	0x00005a20


	//   ....[39]....
        /*0388*/ 	.word	0x00005a90


	//   ....[40]....
        /*038c*/ 	.word	0x00005af0


	//   ....[41]....
        /*0390*/ 	.word	0x00005b60


	//   ....[42]....
        /*0394*/ 	.word	0x00005bc0


	//   ....[43]....
        /*0398*/ 	.word	0x00005c30


	//   ....[44]....
        /*039c*/ 	.word	0x00005c90


	//   ....[45]....
        /*03a0*/ 	.word	0x00005d00


	//   ....[46]....
        /*03a4*/ 	.word	0x00005d60


	//   ....[47]....
        /*03a8*/ 	.word	0x00005dd0


	//   ....[48]....
        /*03ac*/ 	.word	0x00005e30


	//   ....[49]....
        /*03b0*/ 	.word	0x00005ea0


	//   ....[50]....
        /*03b4*/ 	.word	0x00005f00


	//   ....[51]....
        /*03b8*/ 	.word	0x00005f70


	//   ....[52]....
        /*03bc*/ 	.word	0x00005fd0


	//   ....[53]....
        /*03c0*/ 	.word	0x00006040


	//   ....[54]....
        /*03c4*/ 	.word	0x000060a0


	//   ....[55]....
        /*03c8*/ 	.word	0x00006110


	//   ....[56]....
        /*03cc*/ 	.word	0x00006170


	//   ....[57]....
        /*03d0*/ 	.word	0x000061e0


	//   ....[58]....
        /*03d4*/ 	.word	0x00006240


	//   ....[59]....
        /*03d8*/ 	.word	0x000062b0


	//   ....[60]....
        /*03dc*/ 	.word	0x00006310


	//   ....[61]....
        /*03e0*/ 	.word	0x00006380


	//   ....[62]....
        /*03e4*/ 	.word	0x000063e0


	//   ....[63]....
        /*03e8*/ 	.word	0x00006450


	//   ....[64]....
        /*03ec*/ 	.word	0x000064b0


	//   ....[65]....
        /*03f0*/ 	.word	0x00006520


	//   ....[66]....
        /*03f4*/ 	.word	0x00006580


	//   ....[67]....
        /*03f8*/ 	.word	0x000065f0


	//   ....[68]....
        /*03fc*/ 	.word	0x00006650


	//   ....[69]....
        /*0400*/ 	.word	0x000066c0


	//   ....[70]....
        /*0404*/ 	.word	0x00006720


	//   ....[71]....
        /*0408*/ 	.word	0x00006790


	//   ....[72]....
        /*040c*/ 	.word	0x000067f0


	//   ....[73]....
        /*0410*/ 	.word	0x00006860


	//   ....[74]....
        /*0414*/ 	.word	0x000068c0


	//   ....[75]....
        /*0418*/ 	.word	0x00006930


	//   ....[76]....
        /*041c*/ 	.word	0x00006990


	//   ....[77]....
        /*0420*/ 	.word	0x00006a00


	//   ....[78]....
        /*0424*/ 	.word	0x00006a60


	//   ....[79]....
        /*0428*/ 	.word	0x00006ad0


	//   ....[80]....
        /*042c*/ 	.word	0x00006b30


	//   ....[81]....
        /*0430*/ 	.word	0x00006ba0


	//   ....[82]....
        /*0434*/ 	.word	0x00006c00


	//   ....[83]....
        /*0438*/ 	.word	0x00006c70


	//   ....[84]....
        /*043c*/ 	.word	0x00006cd0


	//----- nvinfo : EIATTR_SYSCALL_OFFSETS
	.align		4
.L_4583:
        /*0440*/ 	.byte	0x04, 0x46
        /*0442*/ 	.short	(.L_4585 - .L_4584)


	//   ....[0]....
.L_4584:
        /*0444*/ 	.word	0x00004f70


	//   ....[1]....
        /*0448*/ 	.word	0x000050a0


	//----- nvinfo : EIATTR_EXIT_INSTR_OFFSETS
	.align		4
.L_4585:
        /*044c*/ 	.byte	0x04, 0x1c
        /*044e*/ 	.short	(.L_4587 - .L_4586)


	//   ....[0]....
.L_4586:
        /*0450*/ 	.word	0x00000090


	//   ....[1]....
        /*0454*/ 	.word	0x00003f00


	//   ....[2]....
        /*0458*/ 	.word	0x00003f10


	//   ....[3]....
        /*045c*/ 	.word	0x00004e40


	//   ....[4]....
        /*0460*/ 	.word	0x000050b0


	//----- nvinfo : EIATTR_CTAIDZ_USED
	.align		4
.L_4587:
        /*0464*/ 	.byte	0x01, 0x04
	.zero		2


	//----- nvinfo : EIATTR_CRS_STACK_SIZE
	.align		4
        /*0468*/ 	.byte	0x04, 0x1e
        /*046a*/ 	.short	(.L_4589 - .L_4588)
.L_4588:
        /*046c*/ 	.word	0x00000000
.L_4589:


//--------------------- .nv.info._ZN4vllm25paged_attention_v2_kernelI13__nv_bfloat16hLi192ELi32ELi128ELNS_18Fp8KVCacheDataTypeE2ELb1ELi512EEEvPfS3_PT_PKS4_PKT0_SA_ifPKiSC_iPKfiiiSE_SE_iiiii --------------------------
	.section	.nv.info._ZN4vllm25paged_attention_v2_kernelI13__nv_bfloat16hLi192ELi32ELi128ELNS_18Fp8KVCacheDataTypeE2ELb1ELi512EEEvPfS3_PT_PKS4_PKT0_SA_ifPKiSC_iPKfiiiSE_SE_iiiii,"",@"SHT_CUDA_INFO"
	.sectionflags	@""
	.align	4


	//----- nvinfo : EIATTR_CUDA_API_VERSION
	.align		4
        /*0000*/ 	.byte	0x04, 0x37
        /*0002*/ 	.short	(.L_4591 - .L_4590)
.L_4590:
        /*0004*/ 	.word	0x00000082


	//----- nvinfo : EIATTR_SW2861232_WAR
	.align		4
.L_4591:
        /*0008*/ 	.byte	0x01, 0x35
	.zero		2


	//----- nvinfo : EIATTR_PARAM_CBANK
	.align		4
        /*000c*/ 	.byte	0x04, 0x0a
        /*000e*/ 	.short	(.L_4593 - .L_4592)
	.align		4
.L_4592:
        /*0010*/ 	.word	index@(.nv.constant0._ZN4vllm25paged_attention_v2_kernelI13__nv_bfloat16hLi192ELi32ELi128ELNS_18Fp8KVCacheDataTypeE2ELb1ELi512EEEvPfS3_PT_PKS4_PKT0_SA_ifPKiSC_iPKfiiiSE_SE_iiiii)
        /*0014*/ 	.short	0x0160
        /*0016*/ 	.short	0x008c


	//----- nvinfo : EIATTR_CBANK_PARAM_SIZE
	.align		4
.L_4593:
        /*0018*/ 	.byte	0x03, 0x19
        /*001a*/ 	.short	0x008c


	//----- nvinfo : EIATTR_KPARAM_INFO
	.align		4
        /*001c*/ 	.byte	0x04, 0x17
        /*001e*/ 	.short	(.L_4595 - .L_4594)
.L_4594:
        /*0020*/ 	.word	0x00000000
        /*0024*/ 	.short	0x0015
        /*0026*/ 	.short	0x0088
        /*0028*/ 	.byte	0x00, 0xf0, 0x11, 0x00


	//----- nvinfo : EIATTR_KPARAM_INFO
	.align		4
.L_4595:
        /*002c*/ 	.byte	0x04, 0x17
        /*002e*/ 	.short	(.L_4597 - .L_4596)
.L_4596:
        /*0030*/ 	.word	0x00000000
        /*0034*/ 	.short	0x0014
        /*0036*/ 	.short	0x0084
        /*0038*/ 	.byte	0x00, 0xf0, 0x11, 0x00


	//----- nvinfo : EIATTR_KPARAM_INFO
	.align		4
.L_4597:
        /*003c*/ 	.byte	0x04, 0x17
        /*003e*/ 	.short	(.L_4599 - .L_4598)
.L_4598:
        /*0040*/ 	.word	0x00000000
        /*0044*/ 	.short	0x0013
        /*0046*/ 	.short	0x0080
        /*0048*/ 	.byte	0x00, 0xf0, 0x11, 0x00


	//----- nvinfo : EIATTR_KPARAM_INFO
	.align		4
.L_4599:
        /*004c*/ 	.byte	0x04, 0x17
        /*004e*/ 	.short	(.L_4601 - .L_4600)
.L_4600:
        /*0050*/ 	.word	0x00000000
        /*0054*/ 	.short	0x0012
        /*0056*/ 	.short	0x007c
        /*0058*/ 	.byte	0x00, 0xf0, 0x11, 0x00


	//----- nvinfo : EIATTR_KPARAM_INFO
	.align		4
.L_4601:
        /*005c*/ 	.byte	0x04, 0x17
        /*005e*/ 	.short	(.L_4603 - .L_4602)
.L_4602:
        /*0060*/ 	.word	0x00000000
        /*0064*/ 	.short	0x0011
        /*0066*/ 	.short	0x0078
        /*0068*/ 	.byte	0x00, 0xf0, 0x11, 0x00


	//----- nvinfo : EIATTR_KPARAM_INFO
	.align		4
.L_4603:
        /*006c*/ 	.byte	0x04, 0x17
        /*006e*/ 	.short	(.L_4605 - .L_4604)
.L_4604:
        /*0070*/ 	.word	0x00000000
        /*0074*/ 	.short	0x0010
        /*0076*/ 	.short	0x0070
        /*0078*/ 	.byte	0x00, 0xf0, 0x21, 0x00


	//----- nvinfo : EIATTR_KPARAM_INFO
	.align		4
.L_4605:
        /*007c*/ 	.byte	0x04, 0x17
        /*007e*/ 	.short	(.L_4607 - .L_4606)
.L_4606:
        /*0080*/ 	.word	0x00000000
        /*0084*/ 	.short	0x000f
        /*0086*/ 	.short	0x0068
        /*0088*/ 	.byte	0x00, 0xf0, 0x21, 0x00


	//----- nvinfo : EIATTR_KPARAM_INFO
	.align		4
.L_4607:
        /*008c*/ 	.byte	0x04, 0x17
        /*008e*/ 	.short	(.L_4609 - .L_4608)
.L_4608:
        /*0090*/ 	.word	0x00000000
        /*0094*/ 	.short	0x000e
        /*0096*/ 	.short	0x0060
        /*0098*/ 	.byte	0x00, 0xf0, 0x11, 0x00


	//----- nvinfo : EIATTR_KPARAM_INFO
	.align		4
.L_4609:
        /*009c*/ 	.byte	0x04, 0x17
        /*009e*/ 	.short	(.L_4611 - .L_4610)
.L_4610:
        /*00a0*/ 	.word	0x00000000
        /*00a4*/ 	.short	0x000d
        /*00a6*/ 	.short	0x005c
        /*00a8*/ 	.byte	0x00, 0xf0, 0x11, 0x00


	//----- nvinfo : EIATTR_KPARAM_INFO
	.align		4
.L_4611:
        /*00ac*/ 	.byte	0x04, 0x17
        /*00ae*/ 	.short	(.L_4613 - .L_4612)
.L_4612:
        /*00b0*/ 	.word	0x00000000
        /*00b4*/ 	.short	0x000c
        /*00b6*/ 	.short	0x0058
        /*00b8*/ 	.byte	0x00, 0xf0, 0x11, 0x00


	//----- nvinfo : EIATTR_KPARAM_INFO
	.align		4
.L_4613:
        /*00bc*/ 	.byte	0x04, 0x17
        /*00be*/ 	.short	(.L_4615 - .L_4614)
.L_4614:
        /*00c0*/ 	.word	0x00000000
        /*00c4*/ 	.short	0x000b
        /*00c6*/ 	.short	0x0050
        /*00c8*/ 	.byte	0x00, 0xf0, 0x21, 0x00


	//----- nvinfo : EIATTR_KPARAM_INFO
	.align		4
.L_4615:
        /*00cc*/ 	.byte	0x04, 0x17
        /*00ce*/ 	.short	(.L_4617 - .L_4616)
.L_4616:
        /*00d0*/ 	.word	0x00000000
        /*00d4*/ 	.short	0x000a
        /*00d6*/ 	.short	0x0048
        /*00d8*/ 	.byte	0x00, 0xf0, 0x11, 0x00


	//----- nvinfo : EIATTR_KPARAM_INFO
	.align		4
.L_4617:
        /*00dc*/ 	.byte	0x04, 0x17
        /*00de*/ 	.short	(.L_4619 - .L_4618)
.L_4618:
        /*00e0*/ 	.word	0x00000000
        /*00e4*/ 	.short	0x0009
        /*00e6*/ 	.short	0x0040
        /*00e8*/ 	.byte	0x00, 0xf0, 0x21, 0x00


	//----- nvinfo : EIATTR_KPARAM_INFO
	.align		4
.L_4619:
        /*00ec*/ 	.byte	0x04, 0x17
        /*00ee*/ 	.short	(.L_4621 - .L_4620)
.L_4620:
        /*00f0*/ 	.word	0x00000000
        /*00f4*/ 	.short	0x0008
        /*00f6*/ 	.short	0x0038
        /*00f8*/ 	.byte	0x00, 0xf0, 0x21, 0x00


	//----- nvinfo : EIATTR_KPARAM_INFO
	.align		4
.L_4621:
        /*00fc*/ 	.byte	0x04, 0x17
        /*00fe*/ 	.short	(.L_4623 - .L_4622)
.L_4622:
        /*0100*/ 	.word	0x00000000
        /*0104*/ 	.short	0x0007
        /*0106*/ 	.short	0x0034
        /*0108*/ 	.byte	0x00, 0xf0, 0x11, 0x00


	//----- nvinfo : EIATTR_KPARAM_INFO
	.align		4
.L_4623:
        /*010c*/ 	.byte	0x04, 0x17
        /*010e*/ 	.short	(.L_4625 - .L_4624)
.L_4624:
        /*0110*/ 	.word	0x00000000
        /*0114*/ 	.short	0x0006
        /*0116*/ 	.short	0x0030
        /*0118*/ 	.byte	0x00, 0xf0, 0x11, 0x00


	//----- nvinfo : EIATTR_KPARAM_INFO
	.align		4
.L_4625:
        /*011c*/ 	.byte	0x04, 0x17
        /*011e*/ 	.short	(.L_4627 - .L_4626)
.L_4626:
        /*0120*/ 	.word	0x00000000
        /*0124*/ 	.short	0x0005
        /*0126*/ 	.short	0x0028
        /*0128*/ 	.byte	0x00, 0xf0, 0x21, 0x00


	//----- nvinfo : EIATTR_KPARAM_INFO
	.align		4
.L_4627:
        /*012c*/ 	.byte	0x04, 0x17
        /*012e*/ 	.short	(.L_4629 - .L_4628)
.L_4628:
        /*0130*/ 	.word	0x00000000
        /*0134*/ 	.short	0x0004
        /*0136*/ 	.short	0x0020
        /*0138*/ 	.byte	0x00, 0xf0, 0x21, 0x00


	//----- nvinfo : EIATTR_KPARAM_INFO
	.align		4
.L_4629:
        /*013c*/ 	.byte	0x04, 0x17
        /*013e*/ 	.short	(.L_4631 - .L_4630)
.L_4630:
        /*0140*/ 	.word	0x00000000
        /*0144*/ 	.short	0x0003
        /*0146*/ 	.short	0x0018
        /*0148*/ 	.byte	0x00, 0xf0, 0x21, 0x00


	//----- nvinfo : EIATTR_KPARAM_INFO
	.align		4
.L_4631:
        /*014c*/ 	.byte	0x04, 0x17
        /*014e*/ 	.short	(.L_4633 - .L_4632)
.L_4632:
        /*0150*/ 	.word	0x00000000
        /*0154*/ 	.short	0x0002
        /*0156*/ 	.short	0x0010
        /*0158*/ 	.byte	0x00, 0xf0, 0x21, 0x00


	//----- nvinfo : EIATTR_KPARAM_INFO
	.align		4
.L_4633:
        /*015c*/ 	.byte	0x04, 0x17
        /*015e*/ 	.short	(.L_4635 - .L_4634)
.L_4634:
        /*0160*/ 	.word	0x00000000
        /*0164*/ 	.short	0x0001
        /*0166*/ 	.short	0x0008
        /*0168*/ 	.byte	0x00, 0xf0, 0x21, 0x00


	//----- nvinfo : EIATTR_KPARAM_INFO
	.align		4
.L_4635:
        /*016c*/ 	.byte	0x04, 0x17
        /*016e*/ 	.short	(.L_4637 - .L_4636)
.L_4636:
        /*0170*/ 	.word	0x00000000
        /*0174*/ 	.short	0x0000
        /*0176*/ 	.short	0x0000
        /*0178*/ 	.byte	0x00, 0xf0, 0x21, 0x00


	//----- nvinfo : EIATTR_MAXREG_COUNT
	.align		4
.L_4637:
        /*017c*/ 	.byte	0x03, 0x1b
        /*017e*/ 	.short	0x00ff


	//----- nvinfo : EIATTR_NUM_BARRIERS
	.align		4
        /*0180*/ 	.byte	0x02, 0x4c
        /*0182*/ 	.byte	0x01
	.zero		1


	//----- nvinfo : EIATTR_EXTERNS
	.align		4
        /*0184*/ 	.byte	0x04, 0x0f
        /*0186*/ 	.short	(.L_4639 - .L_4638)


	//   ....[0]....
	.align		4
.L_4638:
        /*0188*/ 	.word	index@(__assertfail)


	//----- nvinfo : EIATTR_MERCURY_ISA_VERSION
	.align		4
.L_4639:
        /*018c*/ 	.byte	0x03, 0x5f
        /*018e*/ 	.short	0x0000


	//----- nvinfo : EIATTR_COOP_GROUP_MASK_REGIDS
	.align		4
        /*0190*/ 	.byte	0x04, 0x29
        /*0192*/ 	.short	(.L_4641 - .L_4640)


	//   ....[0]....
.L_4640:
        /*0194*/ 	.word	0xffffffff


	//   ....[1]....
        /*0198*/ 	.word	0xffffffff


	//   ....[2]....
        /*019c*/ 	.word	0xffffffff


	//   ....[3]....
        /*01a0*/ 	.word	0xffffffff


	//   ....[4]....
        /*01a4*/ 	.word	0xffffffff


	//   ....[5]....
        /*01a8*/ 	.word	0xffffffff


	//   ....[6]....
        /*01ac*/ 	.word	0xffffffff


	//   ....[7]....
        /*01b0*/ 	.word	0xffffffff


	//   ....[8]....
        /*01b4*/ 	.word	0xffffffff


	//   ....[9]....
        /*01b8*/ 	.word	0xffffffff


	//   ....[10]....
        /*01bc*/ 	.word	0xffffffff


	//   ....[11]....
        /*01c0*/ 	.word	0xffffffff


	//   ....[12]....
        /*01c4*/ 	.word	0xffffffff


	//   ....[13]....
        /*01c8*/ 	.word	0xffffffff


	//   ....[14]....
        /*01cc*/ 	.word	0xffffffff


	//   ....[15]....
        /*01d0*/ 	.word	0xffffffff


	//   ....[16]....
        /*01d4*/ 	.word	0xffffffff


	//   ....[17]....
        /*01d8*/ 	.word	0xffffffff


	//   ....[18]....
        /*01dc*/ 	.word	0xffffffff


	//   ....[19]....
        /*01e0*/ 	.word	0xffffffff


	//   ....[20]....
        /*01e4*/ 	.word	0xffffffff


	//   ....[21]....
        /*01e8*/ 	.word	0xffffffff


	//   ....[22]....
        /*01ec*/ 	.word	0xffffffff


	//   ....[23]....
        /*01f0*/ 	.word	0xffffffff


	//   ....[24]....
        /*01f4*/ 	.word	0xffffffff


	//   ....[25]....
        /*01f8*/ 	.word	0xffffffff


	//   ....[26]....
        /*01fc*/ 	.word	0xffffffff


	//   ....[27]....
        /*0200*/ 	.word	0xffffffff


	//   ....[28]....
        /*0204*/ 	.word	0xffffffff


	//   ....[29]....
        /*0208*/ 	.word	0xffffffff


	//   ....[30]....
        /*020c*/ 	.word	0xffffffff


	//   ....[31]....
        /*0210*/ 	.word	0xffffffff


	//   ....[32]....
        /*0214*/ 	.word	0xffffffff


	//   ....[33]....
        /*0218*/ 	.word	0xffffffff


	//   ....[34]....
        /*021c*/ 	.word	0xffffffff


	//   ....[35]....
        /*0220*/ 	.word	0xffffffff


	//   ....[36]....
        /*0224*/ 	.word	0xffffffff


	//   ....[37]....
        /*0228*/ 	.word	0xffffffff


	//   ....[38]....
        /*022c*/ 	.word	0xffffffff


	//   ....[39]....
        /*0230*/ 	.word	0xffffffff


	//   ....[40]....
        /*0234*/ 	.word	0xffffffff


	//   ....[41]....
        /*0238*/ 	.word	0xffffffff


	//   ....[42]....
        /*023c*/ 	.word	0xffffffff


	//   ....[43]....
        /*0240*/ 	.word	0xffffffff


	//   ....[44]....
        /*0244*/ 	.word	0xffffffff


	//   ....[45]....
        /*0248*/ 	.word	0xffffffff


	//   ....[46]....
        /*024c*/ 	.word	0xffffffff


	//   ....[47]....
        /*0250*/ 	.word	0xffffffff


	//   ....[48]....
        /*0254*/ 	.word	0xffffffff


	//   ....[49]....
        /*0258*/ 	.word	0xffffffff


	//   ....[50]....
        /*025c*/ 	.word	0xffffffff


	//   ....[51]....
        /*0260*/ 	.word	0xffffffff


	//   ....[52]....
        /*0264*/ 	.word	0xffffffff


	//   ....[53]....
        /*0268*/ 	.word	0xffffffff


	//   ....[54]....
        /*026c*/ 	.word	0xffffffff


	//   ....[55]....
        /*0270*/ 	.word	0xffffffff


	//   ....[56]....
        /*0274*/ 	.word	0xffffffff


	//   ....[57]....
        /*0278*/ 	.word	0xffffffff


	//   ....[58]....
        /*027c*/ 	.word	0xffffffff


	//   ....[59]....
        /*0280*/ 	.word	0xffffffff


	//   ....[60]....
        /*0284*/ 	.word	0xffffffff


	//   ....[61]....
        /*0288*/ 	.word	0xffffffff


	//   ....[62]....
        /*028c*/ 	.word	0xffffffff


	//   ....[63]....
        /*0290*/ 	.word	0xffffffff


	//   ....[64]....
        /*0294*/ 	.word	0xffffffff


	//   ....[65]....
        /*0298*/ 	.word	0xffffffff


	//   ....[66]....
        /*029c*/ 	.word	0xffffffff


	//   ....[67]....
        /*02a0*/ 	.word	0xffffffff


	//   ....[68]....
        /*02a4*/ 	.word	0xffffffff


	//----- nvinfo : EIATTR_COOP_GROUP_INSTR_OFFSETS
	.align		4
.L_4641:
        /*02a8*/ 	.byte	0x04, 0x28
        /*02aa*/ 	.short	(.L_4643 - .L_4642)


	//   ....[0]....
.L_4642:
        /*02ac*/ 	.word	0x00001030


	//   ....[1]....
        /*02b0*/ 	.word	0x00001050


	//   ....[2]....
        /*02b4*/ 	.word	0x00001070


	//   ....[3]....
        /*02b8*/ 	.word	0x00001090


	//   ....[4]....
        /*02bc*/ 	.word	0x00001140


	//   ....[5]....
        /*02c0*/ 	.word	0x00001160


	//   ....[6]....
        /*02c4*/ 	.word	0x00001180


	//   ....[7]....
        /*02c8*/ 	.word	0x00001fb0


	//   ....[8]....
        /*02cc*/ 	.word	0x00002010


	//   ....[9]....
        /*02d0*/ 	.word	0x00002040


	//   ....[10]....
        /*02d4*/ 	.word	0x00002060


	//   ....[11]....
        /*02d8*/ 	.word	0x00002080


	//   ....[12]....
        /*02dc*/ 	.word	0x000020d0


	//   ....[13]....
        /*02e0*/ 	.word	0x000020f0


	//   ....[14]....
        /*02e4*/ 	.word	0x00002110


	//   ....[15]....
        /*02e8*/ 	.word	0x00002f10


	//   ....[16]....
        /*02ec*/ 	.word	0x00004990


	//   ....[17]....
        /*02f0*/ 	.word	0x00004a00


	//   ....[18]....
        /*02f4*/ 	.word	0x00004a60


	//   ....[19]....
        /*02f8*/ 	.word	0x00004ac0


	//   ....[20]....
        /*02fc*/ 	.word	0x00004b30


	//   ....[21]....
        /*0300*/ 	.word	0x00004bb0


	//   ....[22]....
        /*0304*/ 	.word	0x00004c20


	//   ....[23]....
        /*0308*/ 	.word	0x00004c90


	//   ....[24]....
        /*030c*/ 	.word	0x00004cf0


	//   ....[25]....
        /*0310*/ 	.word	0x00004d60


	//   ....[26]....
        /*0314*/ 	.word	0x00004dc0


	//   ....[27]....
        /*0318*/ 	.word	0x00004e30


	//   ....[28]....
        /*031c*/ 	.word	0x00004e90


	//   ....[29]....
        /*0320*/ 	.word	0x00004f00


	//   ....[30]....
        /*0324*/ 	.word	0x00004f60


	//   ....[31]....
        /*0328*/ 	.word	0x00004fd0


	//   ....[32]....
        /*032c*/ 	.word	0x00005030


	//   ....[33]....
        /*0330*/ 	.word	0x000050a0


	//   ....[34]....
        /*0334*/ 	.word	0x00005100


	//   ....[35]....
        /*0338*/ 	.word	0x00005170


	//   ....[36]....
        /*033c*/ 	.word	0x000051d0


	//   ....[37]....
        /*0340*/ 	.word	0x00005240


	//   ....[38]....
        /*0344*/ 	.word	0x000052a0


	//   ....[39]....
        /*0348*/ 	.word	0x00005310


	//   ....[40]....
        /*034c*/ 	.word	0x00005370


	//   ....[41]....
        /*0350*/ 	.word	0x000053e0


	//   ....[42]....
        /*0354*/ 	.word	0x00005440


	//   ....[43]....
        /*0358*/ 	.word	0x000054b0


	//   ....[44]....
        /*035c*/ 	.word	0x00005510


	//   ....[45]....
        /*0360*/ 	.word	0x00005580


	//   ....[46]....
        /*0364*/ 	.word	0x000055e0


	//   ....[47]....
        /*0368*/ 	.word	0x00005650


	//   ....[48]....
        /*036c*/ 	.word	0x000056b0


	//   ....[49]....
        /*0370*/ 	.word	0x00005720


	//   ....[50]....
        /*0374*/ 	.word	0x00005780


	//   ....[51]....
        /*0378*/ 	.word	0x000057f0


	//   ....[52]....
        /*037c*/ 	.word	0x00005850


	//   ....[53]....
        /*0380*/ 	.word	0x000058c0


	//   ....[54]....
        /*0384*/ 	.word	0x00005920


	//   ....[55]....
        /*0388*/ 	.word	0x00005990


	//   ....[56]....
        /*038c*/ 	.word	0x000059f0


	//   ....[57]....
        /*0390*/ 	.word	0x00005a60


	//   ....[58]....
        /*0394*/ 	.word	0x00005ac0


	//   ....[59]....
        /*0398*/ 	.word	0x00005b30


	//   ....[60]....
        /*039c*/ 	.word	0x00005b90


	//   ....[61]....
        /*03a0*/ 	.word	0x00005c00


	//   ....[62]....
        /*03a4*/ 	.word	0x00005c60


	//   ....[63]....
        /*03a8*/ 	.word	0x00005cd0


	//   ....[64]....
        /*03ac*/ 	.word	0x00005d30


	//   ....[65]....
        /*03b0*/ 	.word	0x00005da0


	//   ....[66]....
        /*03b4*/ 	.word	0x00005e00


	//   ....[67]....
        /*03b8*/ 	.word	0x00005e70


	//   ....[68]....
        /*03bc*/ 	.word	0x00005ed0


	//----- nvinfo : EIATTR_SYSCALL_OFFSETS
	.align		4
.L_4643:
        /*03c0*/ 	.byte	0x04, 0x46
        /*03c2*/ 	.short	(.L_4645 - .L_4644)


	//   ....[0]....
.L_4644:
        /*03c4*/ 	.word	0x000047f0


	//   ....[1]....
        /*03c8*/ 	.word	0x00004920


	//----- nvinfo : EIATTR_EXIT_INSTR_OFFSETS
	.align		4
.L_4645:
        /*03cc*/ 	.byte	0x04, 0x1c
        /*03ce*/ 	.short	(.L_4647 - .L_4646)


	//   ....[0]....
.L_4646:
        /*03d0*/ 	.word	0x00000090


	//   ....[1]....
        /*03d4*/ 	.word	0x00003b30


	//   ....[2]....
        /*03d8*/ 	.word	0x00003b40


	//   ....[3]....
        /*03dc*/ 	.word	0x000046c0


	//   ....[4]....
        /*03e0*/ 	.word	0x00004930


	//----- nvinfo : EIATTR_CTAIDZ_USED
	.align		4
.L_4647:
        /*03e4*/ 	.byte	0x01, 0x04
	.zero		2


	//----- nvinfo : EIATTR_CRS_STACK_SIZE
	.align		4
        /*03e8*/ 	.byte	0x04, 0x1e
        /*03ea*/ 	.short	(.L_4649 - .L_4648)
.L_4648:
        /*03ec*/ 	.word	0x00000000
.L_4649:


//--------------------- .nv.info._ZN4vllm25paged_attention_v2_kernelI13__nv_bfloat16hLi128ELi32ELi128ELNS_18Fp8KVCacheDataTypeE2ELb1ELi512EEEvPfS3_PT_PKS4_PKT0_SA_ifPKiSC_iPKfiiiSE_SE_iiiii --------------------------
	.section	.nv.info._ZN4vllm25paged_attention_v2_kernelI13__nv_bfloat16hLi128ELi32ELi128ELNS_18Fp8KVCacheDataTypeE2ELb1ELi512EEEvPfS3_PT_PKS4_PKT0_SA_ifPKiSC_iPKfiiiSE_SE_iiiii,"",@"SHT_CUDA_INFO"
	.sectionflags	@""
	.align	4


	//----- nvinfo : EIATTR_CUDA_API_VERSION
	.align		4
        /*0000*/ 	.byte	0x04, 0x37
        /*0002*/ 	.short	(.L_4651 - .L_4650)
.L_4650:
        /*0004*/ 	.word	0x00000082


	//----- nvinfo : EIATTR_SW2861232_WAR
	.align		4
.L_4651:
        /*0008*/ 	.byte	0x01, 0x35
	.zero		2


	//----- nvinfo : EIATTR_PARAM_CBANK
	.align		4
        /*000c*/ 	.byte	0x04, 0x0a
        /*000e*/ 	.short	(.L_4653 - .L_4652)
	.align		4
.L_4652:
        /*0010*/ 	.word	index@(.nv.constant0._ZN4vllm25paged_attention_v2_kernelI13__nv_bfloat16hLi128ELi32ELi128ELNS_18Fp8KVCacheDataTypeE2ELb1ELi512EEEvPfS3_PT_PKS4_PKT0_SA_ifPKiSC_iPKfiiiSE_SE_iiiii)
        /*0014*/ 	.short	0x0160
        /*0016*/ 	.short	0x008c


	//----- nvinfo : EIATTR_CBANK_PARAM_SIZE
	.align		4
.L_4653:
        /*0018*/ 	.byte	0x03, 0x19
        /*001a*/ 	.short	0x008c


	//----- nvinfo : EIATTR_KPARAM_INFO
	.align		4
        /*001c*/ 	.byte	0x04, 0x17
        /*001e*/ 	.short	(.L_4655 - .L_4654)
.L_4654:
        /*0020*/ 	.word	0x00000000
        /*0024*/ 	.short	0x0015
        /*0026*/ 	.short	0x0088
        /*0028*/ 	.byte	0x00, 0xf0, 0x11, 0x00


	//----- nvinfo : EIATTR_KPARAM_INFO
	.align		4
.L_4655:
        /*002c*/ 	.byte	0x04, 0x17
        /*002e*/ 	.short	(.L_4657 - .L_4656)
.L_4656:
        /*0030*/ 	.word	0x00000000
        /*0034*/ 	.short	0x0014
        /*0036*/ 	.short	0x0084
        /*0038*/ 	.byte	0x00, 0xf0, 0x11, 0x00


	//----- nvinfo : EIATTR_KPARAM_INFO
	.align		4
.L_4657:
        /*003c*/ 	.byte	0x04, 0x17
        /*003e*/ 	.short	(.L_4659 - .L_4658)
.L_4658:
        /*0040*/ 	.word	0x00000000
        /*0044*/ 	.short	0x0013
        /*0046*/ 	.short	0x0080
        /*0048*/ 	.byte	0x00, 0xf0, 0x11, 0x00


	//----- nvinfo : EIATTR_KPARAM_INFO
	.align		4
.L_4659:
        /*004c*/ 	.byte	0x04, 0x17
        /*004e*/ 	.short	(.L_4661 - .L_4660)
.L_4660:
        /*0050*/ 	.word	0x00000000
        /*0054*/ 	.short	0x0012
        /*0056*/ 	.short	0x007c
        /*0058*/ 	.byte	0x00, 0xf0, 0x11, 0x00


	//----- nvinfo : EIATTR_KPARAM_INFO
	.align		4
.L_4661:
        /*005c*/ 	.byte	0x04, 0x17
        /*005e*/ 	.short	(.L_4663 - .L_4662)
.L_4662:
        /*0060*/ 	.word	0x00000000
        /*0064*/ 	.short	0x0011
        /*0066*/ 	.short	0x0078
        /*0068*/ 	.byte	0x00, 0xf0, 0x11, 0x00


	//----- nvinfo : EIATTR_KPARAM_INFO
	.align		4
.L_4663:
        /*006c*/ 	.byte	0x04, 0x17
        /*006e*/ 	.short	(.L_4665 - .L_4664)
.L_4664:
        /*0070*/ 	.word	0x00000000
        /*0074*/ 	.short	0x0010
        /*0076*/ 	.short	0x0070
        /*0078*/ 	.byte	0x00, 0xf0, 0x21, 0x00


	//----- nvinfo : EIATTR_KPARAM_INFO
	.align		4
.L_4665:
        /*007c*/ 	.byte	0x04, 0x17
        /*007e*/ 	.short	(.L_4667 - .L_4666)
.L_4666:
        /*0080*/ 	.word	0x00000000
        /*0084*/ 	.short	0x000f
        /*0086*/ 	.short	0x0068
        /*0088*/ 	.byte	0x00, 0xf0, 0x21, 0x00


	//----- nvinfo : EIATTR_KPARAM_INFO
	.align		4
.L_4667:
        /*008c*/ 	.byte	0x04, 0x17
        /*008e*/ 	.short	(.L_4669 - .L_4668)
.L_4668:
        /*0090*/ 	.word	0x00000000
        /*0094*/ 	.short	0x000e
        /*0096*/ 	.short	0x0060
        /*0098*/ 	.byte	0x00, 0xf0, 0x11, 0x00


	//----- nvinfo : EIATTR_KPARAM_INFO
	.align		4
.L_4669:
        /*009c*/ 	.byte	0x04, 0x17
        /*009e*/ 	.short	(.L_4671 - .L_4670)
.L_4670:
        /*00a0*/ 	.word	0x00000000
        /*00a4*/ 	.short	0x000d
        /*00a6*/ 	.short	0x005c
        /*00a8*/ 	.byte	0x00, 0xf0, 0x11, 0x00


	//----- nvinfo : EIATTR_KPARAM_INFO
	.align		4
.L_4671:
        /*00ac*/ 	.byte	0x04, 0x17
        /*00ae*/ 	.short	(.L_4673 - .L_4672)
.L_4672:
        /*00b0*/ 	.word	0x00000000
        /*00b4*/ 	.short	0x000c
        /*00b6*/ 	.short	0x0058
        /*00b8*/ 	.byte	0x00, 0xf0, 0x11, 0x00


	//----- nvinfo : EIATTR_KPARAM_INFO
	.align		4
.L_4673:
        /*00bc*/ 	.byte	0x04, 0x17
        /*00be*/ 	.short	(.L_4675 - .L_4674)
.L_4674:
        /*00c0*/ 	.word	0x00000000
        /*00c4*/ 	.short	0x000b
        /*00c6*/ 	.short	0x0050
        /*00c8*/ 	.byte	0x00, 0xf0, 0x21, 0x00


	//----- nvinfo : EIATTR_KPARAM_INFO
	.align		4
.L_4675:
        /*00cc*/ 	.byte	0x04, 0x17
        /*00ce*/ 	.short	(.L_4677 - .L_4676)
.L_4676:
        /*00d0*/ 	.word	0x00000000
        /*00d4*/ 	.short	0x000a
        /*00d6*/ 	.short	0x0048
        /*00d8*/ 	.byte	0x00, 0xf0, 0x11, 0x00


	//----- nvinfo : EIATTR_KPARAM_INFO
	.align		4
.L_4677:
        /*00dc*/ 	.byte	0x04, 0x17
        /*00de*/ 	.short	(.L_4679 - .L_4678)
.L_4678:
        /*00e0*/ 	.word	0x00000000
        /*00e4*/ 	.short	0x0009
        /*00e6*/ 	.short	0x0040
        /*00e8*/ 	.byte	0x00, 0xf0, 0x21, 0x00


	//----- nvinfo : EIATTR_KPARAM_INFO
	.align		4
.L_4679:
        /*00ec*/ 	.byte	0x04, 0x17
        /*00ee*/ 	.short	(.L_4681 - .L_4680)
.L_4680:
        /*00f0*/ 	.word	0x00000000
        /*00f4*/ 	.short	0x0008
        /*00f6*/ 	.short	0x0038
        /*00f8*/ 	.byte	0x00, 0xf0, 0x21, 0x00


	//----- nvinfo : EIATTR_KPARAM_INFO
	.align		4
.L_4681:
        /*00fc*/ 	.byte	0x04, 0x17
        /*00fe*/ 	.short	(.L_4683 - .L_4682)
.L_4682:
        /*0100*/ 	.word	0x00000000
        /*0104*/ 	.short	0x0007
        /*0106*/ 	.short	0x0034
        /*0108*/ 	.byte	0x00, 0xf0, 0x11, 0x00


	//----- nvinfo : EIATTR_KPARAM_INFO
	.align		4
.L_4683:
        /*010c*/ 	.byte	0x04, 0x17
        /*010e*/ 	.short	(.L_4685 - .L_4684)
.L_4684:
        /*0110*/ 	.word	0x00000000
        /*0114*/ 	.short	0x0006
        /*0116*/ 	.short	0x0030
        /*0118*/ 	.byte	0x00, 0xf0, 0x11, 0x00


	//----- nvinfo : EIATTR_KPARAM_INFO
	.align		4
.L_4685:
        /*011c*/ 	.byte	0x04, 0x17
        /*011e*/ 	.short	(.L_4687 - .L_4686)
.L_4686:
        /*0120*/ 	.word	0x00000000
        /*0124*/ 	.short	0x0005
        /*0126*/ 	.short	0x0028
        /*0128*/ 	.byte	0x00, 0xf0, 0x21, 0x00


	//----- nvinfo : EIATTR_KPARAM_INFO
	.align		4
.L_4687:
        /*012c*/ 	.byte	0x04, 0x17
        /*012e*/ 	.short	(.L_4689 - .L_4688)
.L_4688:
        /*0130*/ 	.word	0x00000000
        /*0134*/ 	.short	0x0004
        /*0136*/ 	.short	0x0020
        /*0138*/ 	.byte	0x00, 0xf0, 0x21, 0x00


	//----- nvinfo : EIATTR_KPARAM_INFO
	.align		4
.L_4689:
        /*013c*/ 	.byte	0x04, 0x17
        /*013e*/ 	.short	(.L_4691 - .L_4690)
.L_4690:
        /*0140*/ 	.word	0x00000000
        /*0144*/ 	.short	0x0003
        /*0146*/ 	.short	0x0018
        /*0148*/ 	.byte	0x00, 0xf0, 0x21, 0x00


	//----- nvinfo : EIATTR_KPARAM_INFO
	.align		4
.L_4691:
        /*014c*/ 	.byte	0x04, 0x17
        /*014e*/ 	.short	(.L_4693 - .L_4692)
.L_4692:
        /*0150*/ 	.word	0x00000000
        /*0154*/ 	.short	0x0002
        /*0156*/ 	.short	0x0010
        /*0158*/ 	.byte	0x00, 0xf0, 0x21, 0x00


	//----- nvinfo : EIATTR_KPARAM_INFO
	.align		4
.L_4693:
        /*015c*/ 	.byte	0x04, 0x17
        /*015e*/ 	.short	(.L_4695 - .L_4694)
.L_4694:
        /*0160*/ 	.word	0x00000000
        /*0164*/ 	.short	0x0001
        /*0166*/ 	.short	0x0008
        /*0168*/ 	.byte	0x00, 0xf0, 0x21, 0x00


	//----- nvinfo : EIATTR_KPARAM_INFO
	.align		4
.L_4695:
        /*016c*/ 	.byte	0x04, 0x17
        /*016e*/ 	.short	(.L_4697 - .L_4696)
.L_4696:
        /*0170*/ 	.word	0x00000000
        /*0174*/ 	.short	0x0000
        /*0176*/ 	.short	0x0000
        /*0178*/ 	.byte	0x00, 0xf0, 0x21, 0x00


	//----- nvinfo : EIATTR_MAXREG_COUNT
	.align		4
.L_4697:
        /*017c*/ 	.byte	0x03, 0x1b
        /*017e*/ 	.short	0x00ff


	//----- nvinfo : EIATTR_NUM_BARRIERS
	.align		4
        /*0180*/ 	.byte	0x02, 0x4c
        /*0182*/ 	.byte	0x01
	.zero		1


	//----- nvinfo : EIATTR_EXTERNS
	.align		4
        /*0184*/ 	.byte	0x04, 0x0f
        /*0186*/ 	.short	(.L_4699 - .L_4698)


	//   ....[0]....
	.align		4
.L_4698:
        /*0188*/ 	.word	index@(__assertfail)


	//----- nvinfo : EIATTR_MERCURY_ISA_VERSION
	.align		4
.L_4699:
        /*018c*/ 	.byte	0x03, 0x5f
        /*018e*/ 	.short	0x0000


	//----- nvinfo : EIATTR_COOP_GROUP_MASK_REGIDS
	.align		4
        /*0190*/ 	.byte	0x04, 0x29
        /*0192*/ 	.short	(.L_4701 - .L_4700)


	//   ....[0]....
.L_4700:
        /*0194*/ 	.word	0xffffffff


	//   ....[1]....
        /*0198*/ 	.word	0xffffffff


	//   ....[2]....
        /*019c*/ 	.word	0xffffffff


	//   ....[3]....
        /*01a0*/ 	.word	0xffffffff


	//   ....[4]....
        /*01a4*/ 	.word	0xffffffff


	//   ....[5]....
        /*01a8*/ 	.word	0xffffffff


	//   ....[6]....
        /*01ac*/ 	.word	0xffffffff


	//   ....[7]....
        /*01b0*/ 	.word	0xffffffff


	//   ....[8]....
        /*01b4*/ 	.word	0xffffffff


	//   ....[9]....
        /*01b8*/ 	.word	0xffffffff


	//   ....[10]....
        /*01bc*/ 	.word	0xffffffff


	//   ....[11]....
        /*01c0*/ 	.word	0xffffffff


	//   ....[12]....
        /*01c4*/ 	.word	0xffffffff


	//   ....[13]....
        /*01c8*/ 	.word	0xffffffff


	//   ....[14]....
        /*01cc*/ 	.word	0xffffffff


	//   ....[15]....
        /*01d0*/ 	.word	0xffffffff


	//   ....[16]....
        /*01d4*/ 	.word	0xffffffff


	//   ....[17]....
        /*01d8*/ 	.word	0xffffffff


	//   ....[18]....
        /*01dc*/ 	.word	0xffffffff


	//   ....[19]....
        /*01e0*/ 	.word	0xffffffff


	//   ....[20]....
        /*01e4*/ 	.word	0xffffffff


	//   ....[21]....
        /*01e8*/ 	.word	0xffffffff


	//   ....[22]....
        /*01ec*/ 	.word	0xffffffff


	//   ....[23]....
        /*01f0*/ 	.word	0xffffffff


	//   ....[24]....
        /*01f4*/ 	.word	0xffffffff


	//   ....[25]....
        /*01f8*/ 	.word	0xffffffff


	//   ....[26]....
        /*01fc*/ 	.word	0xffffffff


	//   ....[27]....
        /*0200*/ 	.word	0xffffffff


	//   ....[28]....
        /*0204*/ 	.word	0xffffffff


	//   ....[29]....
        /*0208*/ 	.word	0xffffffff


	//   ....[30]....
        /*020c*/ 	.word	0xffffffff


	//   ....[31]....
        /*0210*/ 	.word	0xffffffff


	//   ....[32]....
        /*0214*/ 	.word	0xffffffff


	//   ....[33]....
        /*0218*/ 	.word	0xffffffff


	//   ....[34]....
        /*021c*/ 	.word	0xffffffff


	//   ....[35]....
        /*0220*/ 	.word	0xffffffff


	//   ....[36]....
        /*0224*/ 	.word	0xffffffff


	//   ....[37]....
        /*0228*/ 	.word	0xffffffff


	//   ....[38]....
        /*022c*/ 	.word	0xffffffff


	//   ....[39]....
        /*0230*/ 	.word	0xffffffff


	//   ....[40]....
        /*0234*/ 	.word	0xffffffff


	//   ....[41]....
        /*0238*/ 	.word	0xffffffff


	//   ....[42]....
        /*023c*/ 	.word	0xffffffff


	//   ....[43]....
        /*0240*/ 	.word	0xffffffff


	//   ....[44]....
        /*0244*/ 	.word	0xffffffff


	//   ....[45]....
        /*0248*/ 	.word	0xffffffff


	//   ....[46]....
        /*024c*/ 	.word	0xffffffff


	//   ....[47]....
        /*0250*/ 	.word	0xffffffff


	//   ....[48]....
        /*0254*/ 	.word	0xffffffff


	//   ....[49]....
        /*0258*/ 	.word	0xffffffff


	//   ....[50]....
        /*025c*/ 	.word	0xffffffff


	//   ....[51]....
        /*0260*/ 	.word	0xffffffff


	//   ....[52]....
        /*0264*/ 	.word	0xffffffff


	//----- nvinfo : EIATTR_COOP_GROUP_INSTR_OFFSETS
	.align		4
.L_4701:
        /*0268*/ 	.byte	0x04, 0x28
        /*026a*/ 	.short	(.L_4703 - .L_4702)


	//   ....[0]....
.L_4702:
        /*026c*/ 	.word	0x00001030


	//   ....[1]....
        /*0270*/ 	.word	0x00001050


	//   ....[2]....
        /*0274*/ 	.word	0x00001070


	//   ....[3]....
        /*0278*/ 	.word	0x00001090


	//   ....[4]....
        /*027c*/ 	.word	0x00001140


	//   ....[5]....
        /*0280*/ 	.word	0x00001160


	//   ....[6]....
        /*0284*/ 	.word	0x00001180


	//   ....[7]....
        /*0288*/ 	.word	0x00001fb0


	//   ....[8]....
        /*028c*/ 	.word	0x00002010


	//   ....[9]....
        /*0290*/ 	.word	0x00002040


	//   ....[10]....
        /*0294*/ 	.word	0x00002060


	//   ....[11]....
        /*0298*/ 	.word	0x00002080


	//   ....[12]....
        /*029c*/ 	.word	0x000020d0


	//   ....[13]....
        /*02a0*/ 	.word	0x000020f0


	//   ....[14]....
        /*02a4*/ 	.word	0x00002110


	//   ....[15]....
        /*02a8*/ 	.word	0x00002f10


	//   ....[16]....
        /*02ac*/ 	.word	0x000042c0


	//   ....[17]....
        /*02b0*/ 	.word	0x00004330


	//   ....[18]....
        /*02b4*/ 	.word	0x00004390


	//   ....[19]....
        /*02b8*/ 	.word	0x000043f0


	//   ....[20]....
        /*02bc*/ 	.word	0x00004460


	//   ....[21]....
        /*02c0*/ 	.word	0x000044e0


	//   ....[22]....
        /*02c4*/ 	.word	0x00004550


	//   ....[23]....
        /*02c8*/ 	.word	0x000045c0


	//   ....[24]....
        /*02cc*/ 	.word	0x00004620


	//   ....[25]....
        /*02d0*/ 	.word	0x00004690


	//   ....[26]....
        /*02d4*/ 	.word	0x000046f0


	//   ....[27]....
        /*02d8*/ 	.word	0x00004760


	//   ....[28]....
        /*02dc*/ 	.word	0x000047c0


	//   ....[29]....
        /*02e0*/ 	.word	0x00004830


	//   ....[30]....
        /*02e4*/ 	.word	0x00004890


	//   ....[31]....
        /*02e8*/ 	.word	0x00004900


	//   ....[32]....
        /*02ec*/ 	.word	0x00004960


	//   ....[33]....
        /*02f0*/ 	.word	0x000049d0


	//   ....[34]....
        /*02f4*/ 	.word	0x00004a30


	//   ....[35]....
        /*02f8*/ 	.word	0x00004aa0


	//   ....[36]....
        /*02fc*/ 	.word	0x00004b00


	//   ....[37]....
        /*0300*/ 	.word	0x00004b70


	//   ....[38]....
        /*0304*/ 	.word	0x00004bd0


	//   ....[39]....
        /*0308*/ 	.word	0x00004c40


	//   ....[40]....
        /*030c*/ 	.word	0x00004ca0


	//   ....[41]....
        /*0310*/ 	.word	0x00004d10


	//   ....[42]....
        /*0314*/ 	.word	0x00004d70


	//   ....[43]....
        /*0318*/ 	.word	0x00004de0


	//   ....[44]....
        /*031c*/ 	.word	0x00004e40


	//   ....[45]....
        /*0320*/ 	.word	0x00004eb0


	//   ....[46]....
        /*0324*/ 	.word	0x00004f10


	//   ....[47]....
        /*0328*/ 	.word	0x00004f80


	//   ....[48]....
        /*032c*/ 	.word	0x00004fe0


	//   ....[49]....
        /*0330*/ 	.word	0x00005050


	//   ....[50]....
        /*0334*/ 	.word	0x000050b0


	//   ....[51]....
        /*0338*/ 	.word	0x00005120


	//   ....[52]....
        /*033c*/ 	.word	0x00005180


	//----- nvinfo : EIATTR_SYSCALL_OFFSETS
	.align		4
.L_4703:
        /*0340*/ 	.byte	0x04, 0x46
        /*0342*/ 	.short	(.L_4705 - .L_4704)


	//   ....[0]....
.L_4704:
        /*0344*/ 	.word	0x00004120


	//   ....[1]....
        /*0348*/ 	.word	0x00004250


	//----- nvinfo : EIATTR_EXIT_INSTR_OFFSETS
	.align		4
.L_4705:
        /*034c*/ 	.byte	0x04, 0x1c
        /*034e*/ 	.short	(.L_4707 - .L_4706)


	//   ....[0]....
.L_4706:
        /*0350*/ 	.word	0x00000090


	//   ....[1]....
        /*0354*/ 	.word	0x000037f0


	//   ....[2]....
        /*0358*/ 	.word	0x000038a0


	//   ....[3]....
        /*035c*/ 	.word	0x00003ff0


	//   ....[4]....
        /*0360*/ 	.word	0x00004260


	//----- nvinfo : EIATTR_CTAIDZ_USED
	.align		4
.L_4707:
        /*0364*/ 	.byte	0x01, 0x04
	.zero		2


	//----- nvinfo : EIATTR_CRS_STACK_SIZE
	.align		4
        /*0368*/ 	.byte	0x04, 0x1e
        /*036a*/ 	.short	(.L_4709 - .L_4708)
.L_4708:
        /*036c*/ 	.word	0x00000000
.L_4709:


//--------------------- .nv.info._ZN4vllm25paged_attention_v2_kernelI13__nv_bfloat16hLi120ELi32ELi128ELNS_18Fp8KVCacheDataTypeE2ELb1ELi512EEEvPfS3_PT_PKS4_PKT0_SA_ifPKiSC_iPKfiiiSE_SE_iiiii --------------------------
	.section	.nv.info._ZN4vllm25paged_attention_v2_kernelI13__nv_bfloat16hLi120ELi32ELi128ELNS_18Fp8KVCacheDataTypeE2ELb1ELi512EEEvPfS3_PT_PKS4_PKT0_SA_ifPKiSC_iPKfiiiSE_SE_iiiii,"",@"SHT_CUDA_INFO"
	.sectionflags	@""
	.align	4


	//----- nvinfo : EIATTR_CUDA_API_VERSION
	.align		4
        /*0000*/ 	.byte	0x04, 0x37
        /*0002*/ 	.short	(.L_4711 - .L_4710)
.L_4710:
        /*0004*/ 	.word	0x00000082


	//----- nvinfo : EIATTR_SW2861232_WAR
	.align		4
.L_4711:
        /*0008*/ 	.byte	0x01, 0x35
	.zero		2


	//----- nvinfo : EIATTR_PARAM_CBANK
	.align		4
        /*000c*/ 	.byte	0x04, 0x0a
        /*000e*/ 	.short	(.L_4713 - .L_4712)
	.align		4
.L_4712:
        /*0010*/ 	.word	index@(.nv.constant0._ZN4vllm25paged_attention_v2_kernelI13__nv_bfloat16hLi120ELi32ELi128ELNS_18Fp8KVCacheDataTypeE2ELb1ELi512EEEvPfS3_PT_PKS4_PKT0_SA_ifPKiSC_iPKfiiiSE_SE_iiiii)
        /*0014*/ 	.short	0x0160
        /*0016*/ 	.short	0x008c


	//----- nvinfo : EIATTR_CBANK_PARAM_SIZE
	.align		4
.L_4713:
        /*0018*/ 	.byte	0x03, 0x19
        /*001a*/ 	.short	0x008c


	//----- nvinfo : EIATTR_KPARAM_INFO
	.align		4
        /*001c*/ 	.byte	0x04, 0x17
        /*001e*/ 	.short	(.L_4715 - .L_4714)
.L_4714:
        /*0020*/ 	.word	0x00000000
        /*0024*/ 	.short	0x0015
        /*0026*/ 	.short	0x0088
        /*0028*/ 	.byte	0x00, 0xf0, 0x11, 0x00


	//----- nvinfo : EIATTR_KPARAM_INFO
	.align		4
.L_4715:
        /*002c*/ 	.byte	0x04, 0x17
        /*002e*/ 	.short	(.L_4717 - .L_4716)
.L_4716:
        /*0030*/ 	.word	0x00000000
        /*0034*/ 	.short	0x0014
        /*0036*/ 	.short	0x0084
        /*0038*/ 	.byte	0x00, 0xf0, 0x11, 0x00


	//----- nvinfo : EIATTR_KPARAM_INFO
	.align		4
.L_4717:
        /*003c*/ 	.byte	0x04, 0x17
        /*003e*/ 	.short	(.L_4719 - .L_4718)
.L_4718:
        /*0040*/ 	.word	0x00000000
        /*0044*/ 	.short	0x0013
        /*0046*/ 	.short	0x0080
        /*0048*/ 	.byte	0x00, 0xf0, 0x11, 0x00


	//----- nvinfo : EIATTR_KPARAM_INFO
	.align		4
.L_4719:
        /*004c*/ 	.byte	0x04, 0x17
        /*004e*/ 	.short	(.L_4721 - .L_4720)
.L_4720:
        /*0050*/ 	.word	0x00000000
        /*0054*/ 	.short	0x0012
        /*0056*/ 	.short	0x007c
        /*0058*/ 	.byte	0x00, 0xf0, 0x11, 0x00


	//----- nvinfo : EIATTR_KPARAM_INFO
	.align		4
.L_4721:
        /*005c*/ 	.byte	0x04, 0x17
        /*005e*/ 	.short	(.L_4723 - .L_4722)
.L_4722:
        /*0060*/ 	.word	0x00000000
        /*0064*/ 	.short	0x0011
        /*0066*/ 	.short	0x0078
        /*0068*/ 	.byte	0x00, 0xf0, 0x11, 0x00


	//----- nvinfo : EIATTR_KPARAM_INFO
	.align		4
.L_4723:
        /*006c*/ 	.byte	0x04, 0x17
        /*006e*/ 	.short	(.L_4725 - .L_4724)
.L_4724:
        /*0070*/ 	.word	0x00000000
        /*0074*/ 	.short	0x0010
        /*0076*/ 	.short	0x0070
        /*0078*/ 	.byte	0x00, 0xf0, 0x21, 0x00


	//----- nvinfo : EIATTR_KPARAM_INFO
	.align		4
.L_4725:
        /*007c*/ 	.byte	0x04, 0x17
        /*007e*/ 	.short	(.L_4727 - .L_4726)
.L_4726:
        /*0080*/ 	.word	0x00000000
        /*0084*/ 	.short	0x000f
        /*0086*/ 	.short	0x0068
        /*0088*/ 	.byte	0x00, 0xf0, 0x21, 0x00


	//----- nvinfo : EIATTR_KPARAM_INFO
	.align		4
.L_4727:
        /*008c*/ 	.byte	0x04, 0x17
        /*008e*/ 	.short	(.L_4729 - .L_4728)
.L_4728:
        /*0090*/ 	.word	0x00000000
        /*0094*/ 	.short	0x000e
        /*0096*/ 	.short	0x0060
        /*0098*/ 	.byte	0x00, 0xf0, 0x11, 0x00


	//----- nvinfo : EIATTR_KPARAM_INFO
	.align		4
.L_4729:
        /*009c*/ 	.byte	0x04, 0x17
        /*009e*/ 	.short	(.L_4731 - .L_4730)
.L_4730:
        /*00a0*/ 	.word	0x00000000
        /*00a4*/ 	.short	0x000d
        /*00a6*/ 	.short	0x005c
        /*00a8*/ 	.byte	0x00, 0xf0, 0x11, 0x00


	//----- nvinfo : EIATTR_KPARAM_INFO
	.align		4
.L_4731:
        /*00ac*/ 	.byte	0x04, 0x17
        /*00ae*/ 	.short	(.L_4733 - .L_4732)
.L_4732:
        /*00b0*/ 	.word	0x00000000
        /*00b4*/ 	.short	0x000c
        /*00b6*/ 	.short	0x0058
        /*00b8*/ 	.byte	0x00, 0xf0, 0x11, 0x00


	//----- nvinfo : EIATTR_KPARAM_INFO
	.align		4
.L_4733:
        /*00bc*/ 	.byte	0x04, 0x17
        /*00be*/ 	.short	(.L_4735 - .L_4734)
.L_4734:
        /*00c0*/ 	.word	0x00000000
        /*00c4*/ 	.short	0x000b
        /*00c6*/ 	.short	0x0050
        /*00c8*/ 	.byte	0x00, 0xf0, 0x21, 0x00


	//----- nvinfo : EIATTR_KPARAM_INFO
	.align		4
.L_4735:
        /*00cc*/ 	.byte	0x04, 0x17
        /*00ce*/ 	.short	(.L_4737 - .L_4736)
.L_4736:
        /*00d0*/ 	.word	0x00000000
        /*00d4*/ 	.short	0x000a
        /*00d6*/ 	.short	0x0048
        /*00d8*/ 	.byte	0x00, 0xf0, 0x11, 0x00


	//----- nvinfo : EIATTR_KPARAM_INFO
	.align		4
.L_4737:
        /*00dc*/ 	.byte	0x04, 0x17
        /*00de*/ 	.short	(.L_4739 - .L_4738)
.L_4738:
        /*00e0*/ 	.word	0x00000000
        /*00e4*/ 	.short	0x0009
        /*00e6*/ 	.short	0x0040
        /*00e8*/ 	.byte	0x00, 0xf0, 0x21, 0x00


	//----- nvinfo : EIATTR_KPARAM_INFO
	.align		4
.L_4739:
        /*00ec*/ 	.byte	0x04, 0x17
        /*00ee*/ 	.short	(.L_4741 - .L_4740)
.L_4740:
        /*00f0*/ 	.word	0x00000000
        /*00f4*/ 	.short	0x0008
        /*00f6*/ 	.short	0x0038
        /*00f8*/ 	.byte	0x00, 0xf0, 0x21, 0x00


	//----- nvinfo : EIATTR_KPARAM_INFO
	.align		4
.L_4741:
        /*00fc*/ 	.byte	0x04, 0x17
        /*00fe*/ 	.short	(.L_4743 - .L_4742)
.L_4742:
        /*0100*/ 	.word	0x00000000
        /*0104*/ 	.short	0x0007
        /*0106*/ 	.short	0x0034
        /*0108*/ 	.byte	0x00, 0xf0, 0x11, 0x00


	//----- nvinfo : EIATTR_KPARAM_INFO
	.align		4
.L_4743:
        /*010c*/ 	.byte	0x04, 0x17
        /*010e*/ 	.short	(.L_4745 - .L_4744)
.L_4744:
        /*0110*/ 	.word	0x00000000
        /*0114*/ 	.short	0x0006
        /*0116*/ 	.short	0x0030
        /*0118*/ 	.byte	0x00, 0xf0, 0x11, 0x00


	//----- nvinfo : EIATTR_KPARAM_INFO
	.align		4
.L_4745:
        /*011c*/ 	.byte	0x04, 0x17
        /*011e*/ 	.short	(.L_4747 - .L_4746)
.L_4746:
        /*0120*/ 	.word	0x00000000
        /*0124*/ 	.short	0x0005
        /*0126*/ 	.short	0x0028
        /*0128*/ 	.byte	0x00, 0xf0, 0x21, 0x00


	//----- nvinfo : EIATTR_KPARAM_INFO
	.align		4
.L_4747:
        /*012c*/ 	.byte	0x04, 0x17
        /*012e*/ 	.short	(.L_4749 - .L_4748)
.L_4748:
        /*0130*/ 	.word	0x00000000
        /*0134*/ 	.short	0x0004
        /*0136*/ 	.short	0x0020
        /*0138*/ 	.byte	0x00, 0xf0, 0x21, 0x00


	//----- nvinfo : EIATTR_KPARAM_INFO
	.align		4
.L_4749:
        /*013c*/ 	.byte	0x04, 0x17
        /*013e*/ 	.short	(.L_4751 - .L_4750)
.L_4750:
        /*0140*/ 	.word	0x00000000
        /*0144*/ 	.short	0x0003
        /*0146*/ 	.short	0x0018
        /*0148*/ 	.byte	0x00, 0xf0, 0x21, 0x00


	//----- nvinfo : EIATTR_KPARAM_INFO
	.align		4
.L_4751:
        /*014c*/ 	.byte	0x04, 0x17
        /*014e*/ 	.short	(.L_4753 - .L_4752)
.L_4752:
        /*0150*/ 	.word	0x00000000
        /*0154*/ 	.short	0x0002
        /*0156*/ 	.short	0x0010
        /*0158*/ 	.byte	0x00, 0xf0, 0x21, 0x00


	//----- nvinfo : EIATTR_KPARAM_INFO
	.align		4
.L_4753:
        /*015c*/ 	.byte	0x04, 0x17
        /*015e*/ 	.short	(.L_4755 - .L_4754)
.L_4754:
        /*0160*/ 	.word	0x00000000
        /*0164*/ 	.short	0x0001
        /*0166*/ 	.short	0x0008
        /*0168*/ 	.byte	0x00, 0xf0, 0x21, 0x00


	//----- nvinfo : EIATTR_KPARAM_INFO
	.align		4
.L_4755:
        /*016c*/ 	.byte	0x04, 0x17
        /*016e*/ 	.short	(.L_4757 - .L_4756)
.L_4756:
        /*0170*/ 	.word	0x00000000
        /*0174*/ 	.short	0x0000
        /*0176*/ 	.short	0x0000
        /*0178*/ 	.byte	0x00, 0xf0, 0x21, 0x00


	//----- nvinfo : EIATTR_MAXREG_COUNT
	.align		4
.L_4757:
        /*017c*/ 	.byte	0x03, 0x1b
        /*017e*/ 	.short	0x00ff


	//----- nvinfo : EIATTR_NUM_BARRIERS
	.align		4
        /*0180*/ 	.byte	0x02, 0x4c
        /*0182*/ 	.byte	0x01
	.zero		1


	//----- nvinfo : EIATTR_EXTERNS
	.align		4
        /*0184*/ 	.byte	0x04, 0x0f
        /*0186*/ 	.short	(.L_4759 - .L_4758)


	//   ....[0]....
	.align		4
.L_4758:
        /*0188*/ 	.word	index@(__assertfail)


	//----- nvinfo : EIATTR_MERCURY_ISA_VERSION
	.align		4
.L_4759:
        /*018c*/ 	.byte	0x03, 0x5f
        /*018e*/ 	.short	0x0000


	//----- nvinfo : EIATTR_COOP_GROUP_MASK_REGIDS
	.align		4
        /*0190*/ 	.byte	0x04, 0x29
        /*0192*/ 	.short	(.L_4761 - .L_4760)


	//   ....[0]....
.L_4760:
        /*0194*/ 	.word	0xffffffff


	//   ....[1]....
        /*0198*/ 	.word	0xffffffff


	//   ....[2]....
        /*019c*/ 	.word	0xffffffff


	//   ....[3]....
        /*01a0*/ 	.word	0xffffffff


	//   ....[4]....
        /*01a4*/ 	.word	0xffffffff


	//   ....[5]....
        /*01a8*/ 	.word	0xffffffff


	//   ....[6]....
        /*01ac*/ 	.word	0xffffffff


	//   ....[7]....
        /*01b0*/ 	.word	0xffffffff


	//   ....[8]....
        /*01b4*/ 	.word	0xffffffff


	//   ....[9]....
        /*01b8*/ 	.word	0xffffffff


	//   ....[10]....
        /*01bc*/ 	.word	0xffffffff


	//   ....[11]....
        /*01c0*/ 	.word	0xffffffff


	//   ....[12]....
        /*01c4*/ 	.word	0xffffffff


	//   ....[13]....
        /*01c8*/ 	.word	0xffffffff


	//   ....[14]....
        /*01cc*/ 	.word	0xffffffff


	//   ....[15]....
        /*01d0*/ 	.word	0xffffffff


	//   ....[16]....
        /*01d4*/ 	.word	0xffffffff


	//   ....[17]....
        /*01d8*/ 	.word	0xffffffff


	//   ....[18]....
        /*01dc*/ 	.word	0xffffffff


	//   ....[19]....
        /*01e0*/ 	.word	0xffffffff


	//   ....[20]....
        /*01e4*/ 	.word	0xffffffff


	//   ....[21]....
        /*01e8*/ 	.word	0xffffffff


	//   ....[22]....
        /*01ec*/ 	.word	0xffffffff


	//   ....[23]....
        /*01f0*/ 	.word	0xffffffff


	//   ....[24]....
        /*01f4*/ 	.word	0xffffffff


	//   ....[25]....
        /*01f8*/ 	.word	0xffffffff


	//   ....[26]....
        /*01fc*/ 	.word	0xffffffff


	//   ....[27]....
        /*0200*/ 	.word	0xffffffff


	//   ....[28]....
        /*0204*/ 	.word	0xffffffff


	//   ....[29]....
        /*0208*/ 	.word	0xffffffff


	//   ....[30]....
        /*020c*/ 	.word	0xffffffff


	//   ....[31]....
        /*0210*/ 	.word	0xffffffff


	//   ....[32]....
        /*0214*/ 	.word	0xffffffff


	//   ....[33]....
        /*0218*/ 	.word	0xffffffff


	//   ....[34]....
        /*021c*/ 	.word	0xffffffff


	//   ....[35]....
        /*0220*/ 	.word	0xffffffff


	//   ....[36]....
        /*0224*/ 	.word	0xffffffff


	//   ....[37]....
        /*0228*/ 	.word	0xffffffff


	//   ....[38]....
        /*022c*/ 	.word	0xffffffff


	//   ....[39]....
        /*0230*/ 	.word	0xffffffff


	//   ....[40]....
        /*0234*/ 	.word	0xffffffff


	//   ....[41]....
        /*0238*/ 	.word	0xffffffff


	//   ....[42]....
        /*023c*/ 	.word	0xffffffff


	//   ....[43]....
        /*0240*/ 	.word	0xffffffff


	//   ....[44]....
        /*0244*/ 	.word	0xffffffff


	//   ....[45]....
        /*0248*/ 	.word	0xffffffff


	//   ....[46]....
        /*024c*/ 	.word	0xffffffff


	//   ....[47]....
        /*0250*/ 	.word	0xffffffff


	//   ....[48]....
        /*0254*/ 	.word	0xffffffff


	//   ....[49]....
        /*0258*/ 	.word	0xffffffff


	//   ....[50]....
        /*025c*/ 	.word	0xffffffff


	//----- nvinfo : EIATTR_COOP_GROUP_INSTR_OFFSETS
	.align		4
.L_4761:
        /*0260*/ 	.byte	0x04, 0x28
        /*0262*/ 	.short	(.L_4763 - .L_4762)


	//   ....[0]....
.L_4762:
        /*0264*/ 	.word	0x00001030


	//   ....[1]....
        /*0268*/ 	.word	0x00001050


	//   ....[2]....
        /*026c*/ 	.word	0x00001070


	//   ....[3]....
        /*0270*/ 	.word	0x00001090


	//   ....[4]....
        /*0274*/ 	.word	0x00001140


	//   ....[5]....
        /*0278*/ 	.word	0x00001160


	//   ....[6]....
        /*027c*/ 	.word	0x00001180


	//   ....[7]....
        /*0280*/ 	.word	0x00001fb0


	//   ....[8]....
        /*0284*/ 	.word	0x00002010


	//   ....[9]....
        /*0288*/ 	.word	0x00002040


	//   ....[10]....
        /*028c*/ 	.word	0x00002060


	//   ....[11]....
        /*0290*/ 	.word	0x00002080


	//   ....[12]....
        /*0294*/ 	.word	0x000020d0


	//   ....[13]....
        /*0298*/ 	.word	0x000020f0


	//   ....[14]....
        /*029c*/ 	.word	0x00002110


	//   ....[15]....
        /*02a0*/ 	.word	0x00002f00


	//   ....[16]....
        /*02a4*/ 	.word	0x00004190


	//   ....[17]....
        /*02a8*/ 	.word	0x00004210


	//   ....[18]....
        /*02ac*/ 	.word	0x00004280


	//   ....[19]....
        /*02b0*/ 	.word	0x000042f0


	//   ....[20]....
        /*02b4*/ 	.word	0x00004360


	//   ....[21]....
        /*02b8*/ 	.word	0x000043e0


	//   ....[22]....
        /*02bc*/ 	.word	0x00004460


	//   ....[23]....
        /*02c0*/ 	.word	0x000044d0


	//   ....[24]....
        /*02c4*/ 	.word	0x00004540


	//   ....[25]....
        /*02c8*/ 	.word	0x000045b0


	//   ....[26]....
        /*02cc*/ 	.word	0x00004620


	//   ....[27]....
        /*02d0*/ 	.word	0x00004690


	//   ....[28]....
        /*02d4*/ 	.word	0x00004700


	//   ....[29]....
        /*02d8*/ 	.word	0x00004770


	//   ....[30]....
        /*02dc*/ 	.word	0x000047e0


	//   ....[31]....
        /*02e0*/ 	.word	0x00004850


	//   ....[32]....
        /*02e4*/ 	.word	0x000048c0


	//   ....[33]....
        /*02e8*/ 	.word	0x00004930


	//   ....[34]....
        /*02ec*/ 	.word	0x000049a0


	//   ....[35]....
        /*02f0*/ 	.word	0x00004a10


	//   ....[36]....
        /*02f4*/ 	.word	0x00004a80


	//   ....[37]....
        /*02f8*/ 	.word	0x00004af0


	//   ....[38]....
        /*02fc*/ 	.word	0x00004b60


	//   ....[39]....
        /*0300*/ 	.word	0x00004bd0


	//   ....[40]....
        /*0304*/ 	.word	0x00004c40


	//   ....[41]....
        /*0308*/ 	.word	0x00004cb0


	//   ....[42]....
        /*030c*/ 	.word	0x00004d20


	//   ....[43]....
        /*0310*/ 	.word	0x00004d90


	//   ....[44]....
        /*0314*/ 	.word	0x00004e00


	//   ....[45]....
        /*0318*/ 	.word	0x00004e70


	//   ....[46]....
        /*031c*/ 	.word	0x00004ee0


	//   ....[47]....
        /*0320*/ 	.word	0x00004f50


	//   ....[48]....
        /*0324*/ 	.word	0x00004fc0


	//   ....[49]....
        /*0328*/ 	.word	0x00005030


	//   ....[50]....
        /*032c*/ 	.word	0x000050a0


	//----- nvinfo : EIATTR_SYSCALL_OFFSETS
	.align		4
.L_4763:
        /*0330*/ 	.byte	0x04, 0x46
        /*0332*/ 	.short	(.L_4765 - .L_4764)


	//   ....[0]....
.L_4764:
        /*0334*/ 	.word	0x00003ff0


	//   ....[1]....
        /*0338*/ 	.word	0x00004120


	//----- nvinfo : EIATTR_EXIT_INSTR_OFFSETS
	.align		4
.L_4765:
        /*033c*/ 	.byte	0x04, 0x1c
        /*033e*/ 	.short	(.L_4767 - .L_4766)


	//   ....[0]....
.L_4766:
        /*0340*/ 	.word	0x00000090


	//   ....[1]....
        /*0344*/ 	.word	0x00003770


	//   ....[2]....
        /*0348*/ 	.word	0x00003810


	//   ....[3]....
        /*034c*/ 	.word	0x00003ec0


	//   ....[4]....
        /*0350*/ 	.word	0x00004130


	//----- nvinfo : EIATTR_CTAIDZ_USED
	.align		4
.L_4767:
        /*0354*/ 	.byte	0x01, 0x04
	.zero		2


	//----- nvinfo : EIATTR_CRS_STACK_SIZE
	.align		4
        /*0358*/ 	.byte	0x04, 0x1e
        /*035a*/ 	.short	(.L_4769 - .L_4768)
.L_4768:
        /*035c*/ 	.word	0x00000000
.L_4769:


//--------------------- .nv.info._ZN4vllm25paged_attention_v2_kernelI13__nv_bfloat16hLi112ELi32ELi128ELNS_18Fp8KVCacheDataTypeE2ELb1ELi512EEEvPfS3_PT_PKS4_PKT0_SA_ifPKiSC_iPKfiiiSE_SE_iiiii --------------------------
	.section	.nv.info._ZN4vllm25paged_attention_v2_kernelI13__nv_bfloat16hLi112ELi32ELi128ELNS_18Fp8KVCacheDataTypeE2ELb1ELi512EEEvPfS3_PT_PKS4_PKT0_SA_ifPKiSC_iPKfiiiSE_SE_iiiii,"",@"SHT_CUDA_INFO"
	.sectionflags	@""
	.align	4


	//----- nvinfo : EIATTR_CUDA_API_VERSION
	.align		4
        /*0000*/ 	.byte	0x04, 0x37
        /*0002*/ 	.short	(.L_4771 - .L_4770)
.L_4770:
        /*0004*/ 	.word	0x00000082


	//----- nvinfo : EIATTR_SW2861232_WAR
	.align		4
.L_4771:
        /*0008*/ 	.byte	0x01, 0x35
	.zero		2


	//----- nvinfo : EIATTR_PARAM_CBANK
	.align		4
        /*000c*/ 	.byte	0x04, 0x0a
        /*000e*/ 	.short	(.L_4773 - .L_4772)
	.align		4
.L_4772:
        /*0010*/ 	.word	index@(.nv.constant0._ZN4vllm25paged_attention_v2_kernelI13__nv_bfloat16hLi112ELi32ELi128ELNS_18Fp8KVCacheDataTypeE2ELb1ELi512EEEvPfS3_PT_PKS4_PKT0_SA_ifPKiSC_iPKfiiiSE_SE_iiiii)
        /*0014*/ 	.short	0x0160
        /*0016*/ 	.short	0x008c


	//----- nvinfo : EIATTR_CBANK_PARAM_SIZE
	.align		4
.L_4773:
        /*0018*/ 	.byte	0x03, 0x19
        /*001a*/ 	.short	0x008c


	//----- nvinfo : EIATTR_KPARAM_INFO
	.align		4
        /*001c*/ 	.byte	0x04, 0x17
        /*001e*/ 	.short	(.L_4775 - .L_4774)
.L_4774:
        /*0020*/ 	.word	0x00000000
        /*0024*/ 	.short	0x0015
        /*0026*/ 	.short	0x0088
        /*0028*/ 	.byte	0x00, 0xf0, 0x11, 0x00


	//----- nvinfo : EIATTR_KPARAM_INFO
	.align		4
.L_4775:
        /*002c*/ 	.byte	0x04, 0x17
        /*002e*/ 	.short	(.L_4777 - .L_4776)
.L_4776:
        /*0030*/ 	.word	0x00000000
        /*0034*/ 	.short	0x0014
        /*0036*/ 	.short	0x0084
        /*0038*/ 	.byte	0x00, 0xf0, 0x11, 0x00


	//----- nvinfo : EIATTR_KPARAM_INFO
	.align		4
.L_4777:
        /*003c*/ 	.byte	0x04, 0x17
        /*003e*/ 	.short	(.L_4779 - .L_4778)
.L_4778:
        /*0040*/ 	.word	0x00000000
        /*0044*/ 	.short	0x0013
        /*0046*/ 	.short	0x0080
        /*0048*/ 	.byte	0x00, 0xf0, 0x11, 0x00


	//----- nvinfo : EIATTR_KPARAM_INFO
	.align		4
.L_4779:
        /*004c*/ 	.byte	0x04, 0x17
        /*004e*/ 	.short	(.L_4781 - .L_4780)
.L_4780:
        /*0050*/ 	.word	0x00000000
        /*0054*/ 	.short	0x0012
        /*0056*/ 	.short	0x007c
        /*0058*/ 	.byte	0x00, 0xf0, 0x11, 0x00


	//----- nvinfo : EIATTR_KPARAM_INFO
	.align		4
.L_4781:
        /*005c*/ 	.byte	0x04, 0x17
        /*005e*/ 	.short	(.L_4783 - .L_4782)
.L_4782:
        /*0060*/ 	.word	0x00000000
        /*0064*/ 	.short	0x0011
        /*0066*/ 	.short	0x0078
        /*0068*/ 	.byte	0x00, 0xf0, 0x11, 0x00


	//----- nvinfo : EIATTR_KPARAM_INFO
	.align		4
.L_4783:
        /*006c*/ 	.byte	0x04, 0x17
        /*006e*/ 	.short	(.L_4785 - .L_4784)
.L_4784:
        /*0070*/ 	.word	0x00000000
        /*0074*/ 	.short	0x0010
        /*0076*/ 	.short	0x0070
        /*0078*/ 	.byte	0x00, 0xf0, 0x21, 0x00


	//----- nvinfo : EIATTR_KPARAM_INFO
	.align		4
.L_4785:
        /*007c*/ 	.byte	0x04, 0x17
        /*007e*/ 	.short	(.L_4787 - .L_4786)
.L_4786:
        /*0080*/ 	.word	0x00000000
        /*0084*/ 	.short	0x000f
        /*0086*/ 	.short	0x0068
        /*0088*/ 	.byte	0x00, 0xf0, 0x21, 0x00


	//----- nvinfo : EIATTR_KPARAM_INFO
	.align		4
.L_4787:
        /*008c*/ 	.byte	0x04, 0x17
        /*008e*/ 	.short	(.L_4789 - .L_4788)
.L_4788:
        /*0090*/ 	.word	0x00000000
        /*0094*/ 	.short	0x000e
        /*0096*/ 	.short	0x0060
        /*0098*/ 	.byte	0x00, 0xf0, 0x11, 0x00


	//----- nvinfo : EIATTR_KPARAM_INFO
	.align		4
.L_4789:
        /*009c*/ 	.byte	0x04, 0x17
        /*009e*/ 	.short	(.L_4791 - .L_4790)
.L_4790:
        /*00a0*/ 	.word	0x00000000
        /*00a4*/ 	.short	0x000d
        /*00a6*/ 	.short	0x005c
        /*00a8*/ 	.byte	0x00, 0xf0, 0x11, 0x00


	//----- nvinfo : EIATTR_KPARAM_INFO
	.align		4
.L_4791:
        /*00ac*/ 	.byte	0x04, 0x17
        /*00ae*/ 	.short	(.L_4793 - .L_4792)
.L_4792:
        /*00b0*/ 	.word	0x00000000
        /*00b4*/ 	.short	0x000c
        /*00b6*/ 	.short	0x0058
        /*00b8*/ 	.byte	0x00, 0xf0, 0x11, 0x00


	//----- nvinfo : EIATTR_KPARAM_INFO
	.align		4
.L_4793:
        /*00bc*/ 	.byte	0x04, 0x17
        /*00be*/ 	.short	(.L_4795 - .L_4794)
.L_4794:
        /*00c0*/ 	.word	0x00000000
        /*00c4*/ 	.short	0x000b
        /*00c6*/ 	.short	0x0050
        /*00c8*/ 	.byte	0x00, 0xf0, 0x21, 0x00


	//----- nvinfo : EIATTR_KPARAM_INFO
	.align		4
.L_4795:
        /*00cc*/ 	.byte	0x04, 0x17
        /*00ce*/ 	.short	(.L_4797 - .L_4796)
.L_4796:
        /*00d0*/ 	.word	0x00000000
        /*00d4*/ 	.short	0x000a
        /*00d6*/ 	.short	0x0048
        /*00d8*/ 	.byte	0x00, 0xf0, 0x11, 0x00


	//----- nvinfo : EIATTR_KPARAM_INFO
	.align		4
.L_4797:
        /*00dc*/ 	.byte	0x04, 0x17
        /*00de*/ 	.short	(.L_4799 - .L_4798)
.L_4798:
        /*00e0*/ 	.word	0x00000000
        /*00e4*/ 	.short	0x0009
        /*00e6*/ 	.short	0x0040
        /*00e8*/ 	.byte	0x00, 0xf0, 0x21, 0x00


	//----- nvinfo : EIATTR_KPARAM_INFO
	.align		4
.L_4799:
        /*00ec*/ 	.byte	0x04, 0x17
        /*00ee*/ 	.short	(.L_4801 - .L_4800)
.L_4800:
        /*00f0*/ 	.word	0x00000000
        /*00f4*/ 	.short	0x0008
        /*00f6*/ 	.short	0x0038
        /*00f8*/ 	.byte	0x00, 0xf0, 0x21, 0x00


	//----- nvinfo : EIATTR_KPARAM_INFO
	.align		4
.L_4801:
        /*00fc*/ 	.byte	0x04, 0x17
        /*00fe*/ 	.short	(.L_4803 - .L_4802)
.L_4802:
        /*0100*/ 	.word	0x00000000
        /*0104*/ 	.short	0x0007
        /*0106*/ 	.short	0x0034
        /*0108*/ 	.byte	0x00, 0xf0, 0x11, 0x00


	//----- nvinfo : EIATTR_KPARAM_INFO
	.align		4
.L_4803:
        /*010c*/ 	.byte	0x04, 0x17
        /*010e*/ 	.short	(.L_4805 - .L_4804)
.L_4804:
        /*0110*/ 	.word	0x00000000
        /*0114*/ 	.short	0x0006
        /*0116*/ 	.short	0x0030
        /*0118*/ 	.byte	0x00, 0xf0, 0x11, 0x00


	//----- nvinfo : EIATTR_KPARAM_INFO
	.align		4
.L_4805:
        /*011c*/ 	.byte	0x04, 0x17
        /*011e*/ 	.short	(.L_4807 - .L_4806)
.L_4806:
        /*0120*/ 	.word	0x00000000
        /*0124*/ 	.short	0x0005
        /*0126*/ 	.short	0x0028
        /*0128*/ 	.byte	0x00, 0xf0, 0x21, 0x00


	//----- nvinfo : EIATTR_KPARAM_INFO
	.align		4
.L_4807:
        /*012c*/ 	.byte	0x04, 0x17
        /*012e*/ 	.short	(.L_4809 - .L_4808)
.L_4808:
        /*0130*/ 	.word	0x00000000
        /*0134*/ 	.short	0x0004
        /*0136*/ 	.short	0x0020
        /*0138*/ 	.byte	0x00, 0xf0, 0x21, 0x00


	//----- nvinfo : EIATTR_KPARAM_INFO
	.align		4
.L_4809:
        /*013c*/ 	.byte	0x04, 0x17
        /*013e*/ 	.short	(.L_4811 - .L_4810)
.L_4810:
        /*0140*/ 	.word	0x00000000
        /*0144*/ 	.short	0x0003
        /*0146*/ 	.short	0x0018
        /*0148*/ 	.byte	0x00, 0xf0, 0x21, 0x00


	//----- nvinfo : EIATTR_KPARAM_INFO
	.align		4
.L_4811:
        /*014c*/ 	.byte	0x04, 0x17
        /*014e*/ 	.short	(.L_4813 - .L_4812)
.L_4812:
        /*0150*/ 	.word	0x00000000
        /*0154*/ 	.short	0x0002
        /*0156*/ 	.short	0x0010
        /*0158*/ 	.byte	0x00, 0xf0, 0x21, 0x00


	//----- nvinfo : EIATTR_KPARAM_INFO
	.align		4
.L_4813:
        /*015c*/ 	.byte	0x04, 0x17
        /*015e*/ 	.short	(.L_4815 - .L_4814)
.L_4814:
        /*0160*/ 	.word	0x00000000
        /*0164*/ 	.short	0x0001
        /*0166*/ 	.short	0x0008
        /*0168*/ 	.byte	0x00, 0xf0, 0x21, 0x00


	//----- nvinfo : EIATTR_KPARAM_INFO
	.align		4
.L_4815:
        /*016c*/ 	.byte	0x04, 0x17
        /*016e*/ 	.short	(.L_4817 - .L_4816)
.L_4816:
        /*0170*/ 	.word	0x00000000
        /*0174*/ 	.short	0x0000
        /*0176*/ 	.short	0x0000
        /*0178*/ 	.byte	0x00, 0xf0, 0x21, 0x00


	//----- nvinfo : EIATTR_MAXREG_COUNT
	.align		4
.L_4817:
        /*017c*/ 	.byte	0x03, 0x1b
        /*017e*/ 	.short	0x00ff


	//----- nvinfo : EIATTR_NUM_BARRIERS
	.align		4
        /*0180*/ 	.byte	0x02, 0x4c
        /*0182*/ 	.byte	0x01
	.zero		1


	//----- nvinfo : EIATTR_EXTERNS
	.align		4
        /*0184*/ 	.byte	0x04, 0x0f
        /*0186*/ 	.short	(.L_4819 - .L_4818)


	//   ....[0]....
	.align		4
.L_4818:
        /*0188*/ 	.word	index@(__assertfail)


	//----- nvinfo : EIATTR_MERCURY_ISA_VERSION
	.align		4
.L_4819:
        /*018c*/ 	.byte	0x03, 0x5f
        /*018e*/ 	.short	0x0000


	//----- nvinfo : EIATTR_COOP_GROUP_MASK_REGIDS
	.align		4
        /*0190*/ 	.byte	0x04, 0x29
        /*0192*/ 	.short	(.L_4821 - .L_4820)


	//   ....[0]....
.L_4820:
        /*0194*/ 	.word	0xffffffff


	//   ....[1]....
        /*0198*/ 	.word	0xffffffff


	//   ....[2]....
        /*019c*/ 	.word	0xffffffff


	//   ....[3]....
        /*01a0*/ 	.word	0xffffffff


	//   ....[4]....
        /*01a4*/ 	.word	0xffffffff


	//   ....[5]....
        /*01a8*/ 	.word	0xffffffff


	//   ....[6]....
        /*01ac*/ 	.word	0xffffffff


	//   ....[7]....
        /*01b0*/ 	.word	0xffffffff


	//   ....[8]....
        /*01b4*/ 	.word	0xffffffff


	//   ....[9]....
        /*01b8*/ 	.word	0xffffffff


	//   ....[10]....
        /*01bc*/ 	.word	0xffffffff


	//   ....[11]....
        /*01c0*/ 	.word	0xffffffff


	//   ....[12]....
        /*01c4*/ 	.word	0xffffffff


	//   ....[13]....
        /*01c8*/ 	.word	0xffffffff


	//   ....[14]....
        /*01cc*/ 	.word	0xffffffff


	//   ....[15]....
        /*01d0*/ 	.word	0xffffffff


	//   ....[16]....
        /*01d4*/ 	.word	0xffffffff


	//   ....[17]....
        /*01d8*/ 	.word	0xffffffff


	//   ....[18]....
        /*01dc*/ 	.word	0xffffffff


	//   ....[19]....
        /*01e0*/ 	.word	0xffffffff


	//   ....[20]....
        /*01e4*/ 	.word	0xffffffff


	//   ....[21]....
        /*01e8*/ 	.word	0xffffffff


	//   ....[22]....
        /*01ec*/ 	.word	0xffffffff


	//   ....[23]....
        /*01f0*/ 	.word	0xffffffff


	//   ....[24]....
        /*01f4*/ 	.word	0xffffffff


	//   ....[25]....
        /*01f8*/ 	.word	0xffffffff


	//   ....[26]....
        /*01fc*/ 	.word	0xffffffff


	//   ....[27]....
        /*0200*/ 	.word	0xffffffff


	//   ....[28]....
        /*0204*/ 	.word	0xffffffff


	//   ....[29]....
        /*0208*/ 	.word	0xffffffff


	//   ....[30]....
        /*020c*/ 	.word	0xffffffff


	//   ....[31]....
        /*0210*/ 	.word	0xffffffff


	//   ....[32]....
        /*0214*/ 	.word	0xffffffff


	//   ....[33]....
        /*0218*/ 	.word	0xffffffff


	//   ....[34]....
        /*021c*/ 	.word	0xffffffff


	//   ....[35]....
        /*0220*/ 	.word	0xffffffff


	//   ....[36]....
        /*0224*/ 	.word	0xffffffff


	//   ....[37]....
        /*0228*/ 	.word	0xffffffff


	//   ....[38]....
        /*022c*/ 	.word	0xffffffff


	//   ....[39]....
        /*0230*/ 	.word	0xffffffff


	//   ....[40]....
        /*0234*/ 	.word	0xffffffff


	//   ....[41]....
        /*0238*/ 	.word	0xffffffff


	//   ....[42]....
        /*023c*/ 	.word	0xffffffff


	//   ....[43]....
        /*0240*/ 	.word	0xffffffff


	//   ....[44]....
        /*0244*/ 	.word	0xffffffff


	//   ....[45]....
        /*0248*/ 	.word	0xffffffff


	//   ....[46]....
        /*024c*/ 	.word	0xffffffff


	//   ....[47]....
        /*0250*/ 	.word	0xffffffff


	//   ....[48]....
        /*0254*/ 	.word	0xffffffff


	//----- nvinfo : EIATTR_COOP_GROUP_INSTR_OFFSETS
	.align		4
.L_4821:
        /*0258*/ 	.byte	0x04, 0x28
        /*025a*/ 	.short	(.L_4823 - .L_4822)


	//   ....[0]....
.L_4822:
        /*025c*/ 	.word	0x00001030


	//   ....[1]....
        /*0260*/ 	.word	0x00001050


	//   ....[2]....
        /*0264*/ 	.word	0x00001070


	//   ....[3]....
        /*0268*/ 	.word	0x00001090


	//   ....[4]....
        /*026c*/ 	.word	0x00001130


	//   ....[5]....
        /*0270*/ 	.word	0x00001150


	//   ....[6]....
        /*0274*/ 	.word	0x00001180


	//   ....[7]....
        /*0278*/ 	.word	0x00001fb0


	//   ....[8]....
        /*027c*/ 	.word	0x00002010


	//   ....[9]....
        /*0280*/ 	.word	0x00002040


	//   ....[10]....
        /*0284*/ 	.word	0x00002060


	//   ....[11]....
        /*0288*/ 	.word	0x00002080


	//   ....[12]....
        /*028c*/ 	.word	0x000020d0


	//   ....[13]....
        /*0290*/ 	.word	0x000020f0


	//   ....[14]....
        /*0294*/ 	.word	0x00002110


	//   ....[15]....
        /*0298*/ 	.word	0x00002f20


	//   ....[16]....
        /*029c*/ 	.word	0x000040e0


	//   ....[17]....
        /*02a0*/ 	.word	0x00004160


	//   ....[18]....
        /*02a4*/ 	.word	0x000041d0


	//   ....[19]....
        /*02a8*/ 	.word	0x00004240


	//   ....[20]....
        /*02ac*/ 	.word	0x000042b0


	//   ....[21]....
        /*02b0*/ 	.word	0x00004330


	//   ....[22]....
        /*02b4*/ 	.word	0x000043b0


	//   ....[23]....
        /*02b8*/ 	.word	0x00004420


	//   ....[24]....
        /*02bc*/ 	.word	0x00004490


	//   ....[25]....
        /*02c0*/ 	.word	0x00004500


	//   ....[26]....
        /*02c4*/ 	.word	0x00004570


	//   ....[27]....
        /*02c8*/ 	.word	0x000045e0


	//   ....[28]....
        /*02cc*/ 	.word	0x00004650


	//   ....[29]....
        /*02d0*/ 	.word	0x000046c0


	//   ....[30]....
        /*02d4*/ 	.word	0x00004730


	//   ....[31]....
        /*02d8*/ 	.word	0x000047a0


	//   ....[32]....
        /*02dc*/ 	.word	0x00004810


	//   ....[33]....
        /*02e0*/ 	.word	0x00004880


	//   ....[34]....
        /*02e4*/ 	.word	0x000048f0


	//   ....[35]....
        /*02e8*/ 	.word	0x00004960


	//   ....[36]....
        /*02ec*/ 	.word	0x000049d0


	//   ....[37]....
        /*02f0*/ 	.word	0x00004a40


	//   ....[38]....
        /*02f4*/ 	.word	0x00004ab0


	//   ....[39]....
        /*02f8*/ 	.word	0x00004b20


	//   ....[40]....
        /*02fc*/ 	.word	0x00004b90


	//   ....[41]....
        /*0300*/ 	.word	0x00004c00


	//   ....[42]....
        /*0304*/ 	.word	0x00004c70


	//   ....[43]....
        /*0308*/ 	.word	0x00004ce0


	//   ....[44]....
        /*030c*/ 	.word	0x00004d50


	//   ....[45]....
        /*0310*/ 	.word	0x00004dc0


	//   ....[46]....
        /*0314*/ 	.word	0x00004e30


	//   ....[47]....
        /*0318*/ 	.word	0x00004ea0


	//   ....[48]....
        /*031c*/ 	.word	0x00004f10


	//----- nvinfo : EIATTR_SYSCALL_OFFSETS
	.align		4
.L_4823:
        /*0320*/ 	.byte	0x04, 0x46
        /*0322*/ 	.short	(.L_4825 - .L_4824)


	//   ....[0]....
.L_4824:
        /*0324*/ 	.word	0x00003f40


	//   ....[1]....
        /*0328*/ 	.word	0x00004070


	//----- nvinfo : EIATTR_EXIT_INSTR_OFFSETS
	.align		4
.L_4825:
        /*032c*/ 	.byte	0x04, 0x1c
        /*032e*/ 	.short	(.L_4827 - .L_4826)


	//   ....[0]....
.L_4826:
        /*0330*/ 	.word	0x00000090


	//   ....[1]....
        /*0334*/ 	.word	0x00003730


	//   ....[2]....
        /*0338*/ 	.word	0x000037c0


	//   ....[3]....
        /*033c*/ 	.word	0x00003e10


	//   ....[4]....
        /*0340*/ 	.word	0x00004080


	//----- nvinfo : EIATTR_CTAIDZ_USED
	.align		4
.L_4827:
        /*0344*/ 	.byte	0x01, 0x04
	.zero		2


	//----- nvinfo : EIATTR_CRS_STACK_SIZE
	.align		4
        /*0348*/ 	.byte	0x04, 0x1e
        /*034a*/ 	.short	(.L_4829 - .L_4828)
.L_4828:
        /*034c*/ 	.word	0x00000000
.L_4829:


//--------------------- .nv.info._ZN4vllm25paged_attention_v2_kernelI13__nv_bfloat16hLi96ELi32ELi128ELNS_18Fp8KVCacheDataTypeE2ELb1ELi512EEEvPfS3_PT_PKS4_PKT0_SA_ifPKiSC_iPKfiiiSE_SE_iiiii --------------------------
	.section	.nv.info._ZN4vllm25paged_attention_v2_kernelI13__nv_bfloat16hLi96ELi32ELi128ELNS_18Fp8KVCacheDataTypeE2ELb1ELi512EEEvPfS3_PT_PKS4_PKT0_SA_ifPKiSC_iPKfiiiSE_SE_iiiii,"",@"SHT_CUDA_INFO"
	.sectionflags	@""
	.align	4


	//----- nvinfo : EIATTR_CUDA_API_VERSION
	.align		4
        /*0000*/ 	.byte	0x04, 0x37
        /*0002*/ 	.short	(.L_4831 - .L_4830)
.L_4830:
        /*0004*/ 	.word	0x00000082


	//----- nvinfo : EIATTR_SW2861232_WAR
	.align		4
.L_4831:
        /*0008*/ 	.byte	0x01, 0x35
	.zero		2


	//----- nvinfo : EIATTR_PARAM_CBANK
	.align		4
        /*000c*/ 	.byte	0x04, 0x0a
        /*000e*/ 	.short	(.L_4833 - .L_4832)
	.align		4
.L_4832:
        /*0010*/ 	.word	index@(.nv.constant0._ZN4vllm25paged_attention_v2_kernelI13__nv_bfloat16hLi96ELi32ELi128ELNS_18Fp8KVCacheDataTypeE2ELb1ELi512EEEvPfS3_PT_PKS4_PKT0_SA_ifPKiSC_iPKfiiiSE_SE_iiiii)
        /*0014*/ 	.short	0x0160
        /*0016*/ 	.short	0x008c


	//----- nvinfo : EIATTR_CBANK_PARAM_SIZE
	.align		4
.L_4833:
        /*0018*/ 	.byte	0x03, 0x19
        /*001a*/ 	.short	0x008c


	//----- nvinfo : EIATTR_KPARAM_INFO
	.align		4
        /*001c*/ 	.byte	0x04, 0x17
        /*001e*/ 	.short	(.L_4835 - .L_4834)
.L_4834:
        /*0020*/ 	.word	0x00000000
        /*0024*/ 	.short	0x0015
        /*0026*/ 	.short	0x0088
        /*0028*/ 	.byte	0x00, 0xf0, 0x11, 0x00


	//----- nvinfo : EIATTR_KPARAM_INFO
	.align		4
.L_4835:
        /*002c*/ 	.byte	0x04, 0x17
        /*002e*/ 	.short	(.L_4837 - .L_4836)
.L_4836:
        /*0030*/ 	.word	0x00000000
        /*0034*/ 	.short	0x0014
        /*0036*/ 	.short	0x0084
        /*0038*/ 	.byte	0x00, 0xf0, 0x11, 0x00


	//----- nvinfo : EIATTR_KPARAM_INFO
	.align		4
.L_4837:
        /*003c*/ 	.byte	0x04, 0x17
        /*003e*/ 	.short	(.L_4839 - .L_4838)
.L_4838:
        /*0040*/ 	.word	0x00000000
        /*0044*/ 	.short	0x0013
        /*0046*/ 	.short	0x0080
        /*0048*/ 	.byte	0x00, 0xf0, 0x11, 0x00


	//----- nvinfo : EIATTR_KPARAM_INFO
	.align		4
.L_4839:
        /*004c*/ 	.byte	0x04, 0x17
        /*004e*/ 	.short	(.L_4841 - .L_4840)
.L_4840:
        /*0050*/ 	.word	0x00000000
        /*0054*/ 	.short	0x0012
        /*0056*/ 	.short	0x007c
        /*0058*/ 	.byte	0x00, 0xf0, 0x11, 0x00


	//----- nvinfo : EIATTR_KPARAM_INFO
	.align		4
.L_4841:
        /*005c*/ 	.byte	0x04, 0x17
        /*005e*/ 	.short	(.L_4843 - .L_4842)
.L_4842:
        /*0060*/ 	.word	0x00000000
        /*0064*/ 	.short	0x0011
        /*0066*/ 	.short	0x0078
        /*0068*/ 	.byte	0x00, 0xf0, 0x11, 0x00


	//----- nvinfo : EIATTR_KPARAM_INFO
	.align		4
.L_4843:
        /*006c*/ 	.byte	0x04, 0x17
        /*006e*/ 	.short	(.L_4845 - .L_4844)
.L_4844:
        /*0070*/ 	.word	0x00000000
        /*0074*/ 	.short	0x0010
        /*0076*/ 	.short	0x0070
        /*0078*/ 	.byte	0x00, 0xf0, 0x21, 0x00


	//----- nvinfo : EIATTR_KPARAM_INFO
	.align		4
.L_4845:
        /*007c*/ 	.byte	0x04, 0x17
        /*007e*/ 	.short	(.L_4847 - .L_4846)
.L_4846:
        /*0080*/ 	.word	0x00000000
        /*0084*/ 	.short	0x000f
        /*0086*/ 	.short	0x0068
        /*0088*/ 	.byte	0x00, 0xf0, 0x21, 0x00


	//----- nvinfo : EIATTR_KPARAM_INFO
	.align		4
.L_4847:
        /*008c*/ 	.byte	0x04, 0x17
        /*008e*/ 	.short	(.L_4849 - .L_4848)
.L_4848:
        /*0090*/ 	.word	0x00000000
        /*0094*/ 	.short	0x000e
        /*0096*/ 	.short	0x0060
        /*0098*/ 	.byte	0x00, 0xf0, 0x11, 0x00


	//----- nvinfo : EIATTR_KPARAM_INFO
	.align		4
.L_4849:
        /*009c*/ 	.byte	0x04, 0x17
        /*009e*/ 	.short	(.L_4851 - .L_4850)
.L_4850:
        /*00a0*/ 	.word	0x00000000
        /*00a4*/ 	.short	0x000d
        /*00a6*/ 	.short	0x005c
        /*00a8*/ 	.byte	0x00, 0xf0, 0x11, 0x00


	//----- nvinfo : EIATTR_KPARAM_INFO
	.align		4
.L_4851:
        /*00ac*/ 	.byte	0x04, 0x17
        /*00ae*/ 	.short	(.L_4853 - .L_4852)
.L_4852:
        /*00b0*/ 	.word	0x00000000
        /*00b4*/ 	.short	0x000c
        /*00b6*/ 	.short	0x0058
        /*00b8*/ 	.byte	0x00, 0xf0, 0x11, 0x00


	//----- nvinfo : EIATTR_KPARAM_INFO
	.align		4
.L_4853:
        /*00bc*/ 	.byte	0x04, 0x17
        /*00be*/ 	.short	(.L_4855 - .L_4854)
.L_4854:
        /*00c0*/ 	.word	0x00000000
        /*00c4*/ 	.short	0x000b
        /*00c6*/ 	.short	0x0050
        /*00c8*/ 	.byte	0x00, 0xf0, 0x21, 0x00


	//----- nvinfo : EIATTR_KPARAM_INFO
	.align		4
.L_4855:
        /*00cc*/ 	.byte	0x04, 0x17
        /*00ce*/ 	.short	(.L_4857 - .L_4856)
.L_4856:
        /*00d0*/ 	.word	0x00000000
        /*00d4*/ 	.short	0x000a
        /*00d6*/ 	.short	0x0048
        /*00d8*/ 	.byte	0x00, 0xf0, 0x11, 0x00


	//----- nvinfo : EIATTR_KPARAM_INFO
	.align		4
.L_4857:
        /*00dc*/ 	.byte	0x04, 0x17
        /*00de*/ 	.short	(.L_4859 - .L_4858)
.L_4858:
        /*00e0*/ 	.word	0x00000000
        /*00e4*/ 	.short	0x0009
        /*00e6*/ 	.short	0x0040
        /*00e8*/ 	.byte	0x00, 0xf0, 0x21, 0x00


	//----- nvinfo : EIATTR_KPARAM_INFO
	.align		4
.L_4859:
        /*00ec*/ 	.byte	0x04, 0x17
        /*00ee*/ 	.short	(.L_4861 - .L_4860)
.L_4860:
        /*00f0*/ 	.word	0x00000000
        /*00f4*/ 	.short	0x0008
        /*00f6*/ 	.short	0x0038
        /*00f8*/ 	.byte	0x00, 0xf0, 0x21, 0x00


	//----- nvinfo : EIATTR_KPARAM_INFO
	.align		4
.L_4861:
        /*00fc*/ 	.byte	0x04, 0x17
        /*00fe*/ 	.short	(.L_4863 - .L_4862)
.L_4862:
        /*0100*/ 	.word	0x00000000
        /*0104*/ 	.short	0x0007
        /*0106*/ 	.short	0x0034
        /*0108*/ 	.byte	0x00, 0xf0, 0x11, 0x00


	//----- nvinfo : EIATTR_KPARAM_INFO
	.align		4
.L_4863:
        /*010c*/ 	.byte	0x04, 0x17
        /*010e*/ 	.short	(.L_4865 - .L_4864)
.L_4864:
        /*0110*/ 	.word	0x00000000
        /*0114*/ 	.short	0x0006
        /*0116*/ 	.short	0x0030
        /*0118*/ 	.byte	0x00, 0xf0, 0x11, 0x00


	//----- nvinfo : EIATTR_KPARAM_INFO
	.align		4
.L_4865:
        /*011c*/ 	.byte	0x04, 0x17
        /*011e*/ 	.short	(.L_4867 - .L_4866)
.L_4866:
        /*0120*/ 	.word	0x00000000
        /*0124*/ 	.short	0x0005
        /*0126*/ 	.short	0x0028
        /*0128*/ 	.byte	0x00, 0xf0, 0x21, 0x00


	//----- nvinfo : EIATTR_KPARAM_INFO
	.align		4
.L_4867:
        /*012c*/ 	.byte	0x04, 0x17
        /*012e*/ 	.short	(.L_4869 - .L_4868)
.L_4868:
        /*0130*/ 	.word	0x00000000
        /*0134*/ 	.short	0x0004
        /*0136*/ 	.short	0x0020
        /*0138*/ 	.byte	0x00, 0xf0, 0x21, 0x00


	//----- nvinfo : EIATTR_KPARAM_INFO
	.align		4
.L_4869:
        /*013c*/ 	.byte	0x04, 0x17
        /*013e*/ 	.short	(.L_4871 - .L_4870)
.L_4870:
        /*0140*/ 	.word	0x00000000
        /*0144*/ 	.short	0x0003
        /*0146*/ 	.short	0x0018
        /*0148*/ 	.byte	0x00, 0xf0, 0x21, 0x00


	//----- nvinfo : EIATTR_KPARAM_INFO
	.align		4
.L_4871:
        /*014c*/ 	.byte	0x04, 0x17
        /*014e*/ 	.short	(.L_4873 - .L_4872)
.L_4872:
        /*0150*/ 	.word	0x00000000
        /*0154*/ 	.short	0x0002
        /*0156*/ 	.short	0x0010
        /*0158*/ 	.byte	0x00, 0xf0, 0x21, 0x00


	//----- nvinfo : EIATTR_KPARAM_INFO
	.align		4
.L_4873:
        /*015c*/ 	.byte	0x04, 0x17
        /*015e*/ 	.short	(.L_4875 - .L_4874)
.L_4874:
        /*0160*/ 	.word	0x00000000
        /*0164*/ 	.short	0x0001
        /*0166*/ 	.short	0x0008
        /*0168*/ 	.byte	0x00, 0xf0, 0x21, 0x00


	//----- nvinfo : EIATTR_KPARAM_INFO
	.align		4
.L_4875:
        /*016c*/ 	.byte	0x04, 0x17
        /*016e*/ 	.short	(.L_4877 - .L_4876)
.L_4876:
        /*0170*/ 	.word	0x00000000
        /*0174*/ 	.short	0x0000
        /*0176*/ 	.short	0x0000
        /*0178*/ 	.byte	0x00, 0xf0, 0x21, 0x00


	//----- nvinfo : EIATTR_MAXREG_COUNT
	.align		4
.L_4877:
        /*017c*/ 	.byte	0x03, 0x1b
        /*017e*/ 	.short	0x00ff


	//----- nvinfo : EIATTR_NUM_BARRIERS
	.align		4
        /*0180*/ 	.byte	0x02, 0x4c
        /*0182*/ 	.byte	0x01
	.zero		1


	//----- nvinfo : EIATTR_EXTERNS
	.align		4
        /*0184*/ 	.byte	0x04, 0x0f
        /*0186*/ 	.short	(.L_4879 - .L_4878)


	//   ....[0]....
	.align		4
.L_4878:
        /*0188*/ 	.word	index@(__assertfail)


	//----- nvinfo : EIATTR_MERCURY_ISA_VERSION
	.align		4
.L_4879:
        /*018c*/ 	.byte	0x03, 0x5f
        /*018e*/ 	.short	0x0000


	//----- nvinfo : EIATTR_COOP_GROUP_MASK_REGIDS
	.align		4
        /*0190*/ 	.byte	0x04, 0x29
        /*0192*/ 	.short	(.L_4881 - .L_4880)


	//   ....[0]....
.L_4880:
        /*0194*/ 	.word	0xffffffff


	//   ....[1]....
        /*0198*/ 	.word	0xffffffff


	//   ....[2]....
        /*019c*/ 	.word	0xffffffff


	//   ....[3]....
        /*01a0*/ 	.word	0xffffffff


	//   ....[4]....
        /*01a4*/ 	.word	0xffffffff


	//   ....[5]....
        /*01a8*/ 	.word	0xffffffff


	//   ....[6]....
        /*01ac*/ 	.word	0xffffffff


	//   ....[7]....
        /*01b0*/ 	.word	0xffffffff


	//   ....[8]....
        /*01b4*/ 	.word	0xffffffff


	//   ....[9]....
        /*01b8*/ 	.word	0xffffffff


	//   ....[10]....
        /*01bc*/ 	.word	0xffffffff


	//   ....[11]....
        /*01c0*/ 	.word	0xffffffff


	//   ....[12]....
        /*01c4*/ 	.word	0xffffffff


	//   ....[13]....
        /*01c8*/ 	.word	0xffffffff


	//   ....[14]....
        /*01cc*/ 	.word	0xffffffff


	//   ....[15]....
        /*01d0*/ 	.word	0xffffffff


	//   ....[16]....
        /*01d4*/ 	.word	0xffffffff


	//   ....[17]....
        /*01d8*/ 	.word	0xffffffff


	//   ....[18]....
        /*01dc*/ 	.word	0xffffffff


	//   ....[19]....
        /*01e0*/ 	.word	0xffffffff


	//   ....[20]....
        /*01e4*/ 	.word	0xffffffff


	//   ....[21]....
        /*01e8*/ 	.word	0xffffffff


	//   ....[22]....
        /*01ec*/ 	.word	0xffffffff


	//   ....[23]....
        /*01f0*/ 	.word	0xffffffff


	//   ....[24]....
        /*01f4*/ 	.word	0xffffffff


	//   ....[25]....
        /*01f8*/ 	.word	0xffffffff


	//   ....[26]....
        /*01fc*/ 	.word	0xffffffff


	//   ....[27]....
        /*0200*/ 	.word	0xffffffff


	//   ....[28]....
        /*0204*/ 	.word	0xffffffff


	//   ....[29]....
        /*0208*/ 	.word	0xffffffff


	//   ....[30]....
        /*020c*/ 	.word	0xffffffff


	//   ....[31]....
        /*0210*/ 	.word	0xffffffff


	//   ....[32]....
        /*0214*/ 	.word	0xffffffff


	//   ....[33]....
        /*0218*/ 	.word	0xffffffff


	//   ....[34]....
        /*021c*/ 	.word	0xffffffff


	//   ....[35]....
        /*0220*/ 	.word	0xffffffff


	//   ....[36]....
        /*0224*/ 	.word	0xffffffff


	//   ....[37]....
        /*0228*/ 	.word	0xffffffff


	//   ....[38]....
        /*022c*/ 	.word	0xffffffff


	//   ....[39]....
        /*0230*/ 	.word	0xffffffff


	//   ....[40]....
        /*0234*/ 	.word	0xffffffff


	//   ....[41]....
        /*0238*/ 	.word	0xffffffff


	//   ....[42]....
        /*023c*/ 	.word	0xffffffff


	//   ....[43]....
        /*0240*/ 	.word	0xffffffff


	//   ....[44]....
        /*0244*/ 	.word	0xffffffff


	//----- nvinfo : EIATTR_COOP_GROUP_INSTR_OFFSETS
	.align		4
.L_4881:
        /*0248*/ 	.byte	0x04, 0x28
        /*024a*/ 	.short	(.L_4883 - .L_4882)


	//   ....[0]....
.L_4882:
        /*024c*/ 	.word	0x00001030


	//   ....[1]....
        /*0250*/ 	.word	0x00001050


	//   ....[2]....
        /*0254*/ 	.word	0x00001070


	//   ....[3]....
        /*0258*/ 	.word	0x00001090


	//   ....[4]....
        /*025c*/ 	.word	0x00001130


	//   ....[5]....
        /*0260*/ 	.word	0x00001150


	//   ....[6]....
        /*0264*/ 	.word	0x00001180


	//   ....[7]....
        /*0268*/ 	.word	0x00001fb0


	//   ....[8]....
        /*026c*/ 	.word	0x00002010


	//   ....[9]....
        /*0270*/ 	.word	0x00002040


	//   ....[10]....
        /*0274*/ 	.word	0x00002060


	//   ....[11]....
        /*0278*/ 	.word	0x00002080


	//   ....[12]....
        /*027c*/ 	.word	0x000020d0


	//   ....[13]....
        /*0280*/ 	.word	0x000020f0


	//   ....[14]....
        /*0284*/ 	.word	0x00002110


	//   ....[15]....
        /*0288*/ 	.word	0x00002f20


	//   ....[16]....
        /*028c*/ 	.word	0x00003f20


	//   ....[17]....
        /*0290*/ 	.word	0x00003fa0


	//   ....[18]....
        /*0294*/ 	.word	0x00004010


	//   ....[19]....
        /*0298*/ 	.word	0x00004080


	//   ....[20]....
        /*029c*/ 	.word	0x000040f0


	//   ....[21]....
        /*02a0*/ 	.word	0x00004170


	//   ....[22]....
        /*02a4*/ 	.word	0x000041f0


	//   ....[23]....
        /*02a8*/ 	.word	0x00004260


	//   ....[24]....
        /*02ac*/ 	.word	0x000042d0


	//   ....[25]....
        /*02b0*/ 	.word	0x00004340


	//   ....[26]....
        /*02b4*/ 	.word	0x000043b0


	//   ....[27]....
        /*02b8*/ 	.word	0x00004420


	//   ....[28]....
        /*02bc*/ 	.word	0x00004490


	//   ....[29]....
        /*02c0*/ 	.word	0x00004500


	//   ....[30]....
        /*02c4*/ 	.word	0x00004570


	//   ....[31]....
        /*02c8*/ 	.word	0x000045e0


	//   ....[32]....
        /*02cc*/ 	.word	0x00004650


	//   ....[33]....
        /*02d0*/ 	.word	0x000046c0


	//   ....[34]....
        /*02d4*/ 	.word	0x00004730


	//   ....[35]....
        /*02d8*/ 	.word	0x000047a0


	//   ....[36]....
        /*02dc*/ 	.word	0x00004810


	//   ....[37]....
        /*02e0*/ 	.word	0x00004880


	//   ....[38]....
        /*02e4*/ 	.word	0x000048f0


	//   ....[39]....
        /*02e8*/ 	.word	0x00004960


	//   ....[40]....
        /*02ec*/ 	.word	0x000049d0


	//   ....[41]....
        /*02f0*/ 	.word	0x00004a40


	//   ....[42]....
        /*02f4*/ 	.word	0x00004ab0


	//   ....[43]....
        /*02f8*/ 	.word	0x00004b20


	//   ....[44]....
        /*02fc*/ 	.word	0x00004b90


	//----- nvinfo : EIATTR_SYSCALL_OFFSETS
	.align		4
.L_4883:
        /*0300*/ 	.byte	0x04, 0x46
        /*0302*/ 	.short	(.L_4885 - .L_4884)


	//   ....[0]....
.L_4884:
        /*0304*/ 	.word	0x00003d80


	//   ....[1]....
        /*0308*/ 	.word	0x00003eb0


	//----- nvinfo : EIATTR_EXIT_INSTR_OFFSETS
	.align		4
.L_4885:
        /*030c*/ 	.byte	0x04, 0x1c
        /*030e*/ 	.short	(.L_4887 - .L_4886)


	//   ....[0]....
.L_4886:
        /*0310*/ 	.word	0x00000090


	//   ....[1]....
        /*0314*/ 	.word	0x00003640


	//   ....[2]....
        /*0318*/ 	.word	0x000036e0


	//   ....[3]....
        /*031c*/ 	.word	0x00003c50


	//   ....[4]....
        /*0320*/ 	.word	0x00003ec0


	//----- nvinfo : EIATTR_CTAIDZ_USED
	.align		4
.L_4887:
        /*0324*/ 	.byte	0x01, 0x04
	.zero		2


	//----- nvinfo : EIATTR_CRS_STACK_SIZE
	.align		4
        /*0328*/ 	.byte	0x04, 0x1e
        /*032a*/ 	.short	(.L_4889 - .L_4888)
.L_4888:
        /*032c*/ 	.word	0x00000000
.L_4889:


//--------------------- .nv.info._ZN4vllm25paged_attention_v2_kernelI13__nv_bfloat16hLi80ELi32ELi128ELNS_18Fp8KVCacheDataTypeE2ELb1ELi512EEEvPfS3_PT_PKS4_PKT0_SA_ifPKiSC_iPKfiiiSE_SE_iiiii --------------------------
	.section	.nv.info._ZN4vllm25paged_attention_v2_kernelI13__nv_bfloat16hLi80ELi32ELi128ELNS_18Fp8KVCacheDataTypeE2ELb1ELi512EEEvPfS3_PT_PKS4_PKT0_SA_ifPKiSC_iPKfiiiSE_SE_iiiii,"",@"SHT_CUDA_INFO"
	.sectionflags	@""
	.align	4


	//----- nvinfo : EIATTR_CUDA_API_VERSION
	.align		4
        /*0000*/ 	.byte	0x04, 0x37
        /*0002*/ 	.short	(.L_4891 - .L_4890)
.L_4890:
        /*0004*/ 	.word	0x00000082


	//----- nvinfo : EIATTR_SW2861232_WAR
	.align		4
.L_4891:
        /*0008*/ 	.byte	0x01, 0x35
	.zero		2


	//----- nvinfo : EIATTR_PARAM_CBANK
	.align		4
        /*000c*/ 	.byte	0x04, 0x0a
        /*000e*/ 	.short	(.L_4893 - .L_4892)
	.align		4
.L_4892:
        /*0010*/ 	.word	index@(.nv.constant0._ZN4vllm25paged_attention_v2_kernelI13__nv_bfloat16hLi80ELi32ELi128ELNS_18Fp8KVCacheDataTypeE2ELb1ELi512EEEvPfS3_PT_PKS4_PKT0_SA_ifPKiSC_iPKfiiiSE_SE_iiiii)
        /*0014*/ 	.short	0x0160
        /*0016*/ 	.short	0x008c


	//----- nvinfo : EIATTR_CBANK_PARAM_SIZE
	.align		4
.L_4893:
        /*0018*/ 	.byte	0x03, 0x19
        /*001a*/ 	.short	0x008c


	//----- nvinfo : EIATTR_KPARAM_INFO
	.align		4
        /*001c*/ 	.byte	0x04, 0x17
        /*001e*/ 	.short	(.L_4895 - .L_4894)
.L_4894:
        /*0020*/ 	.word	0x00000000
        /*0024*/ 	.short	0x0015
        /*0026*/ 	.short	0x0088
        /*0028*/ 	.byte	0x00, 0xf0, 0x11, 0x00


	//----- nvinfo : EIATTR_KPARAM_INFO
	.align		4
.L_4895:
        /*002c*/ 	.byte	0x04, 0x17
        /*002e*/ 	.short	(.L_4897 - .L_4896)
.L_4896:
        /*0030*/ 	.word	0x00000000
        /*0034*/ 	.short	0x0014
        /*0036*/ 	.short	0x0084
        /*0038*/ 	.byte	0x00, 0xf0, 0x11, 0x00


	//----- nvinfo : EIATTR_KPARAM_INFO
	.align		4
.L_4897:
        /*003c*/ 	.byte	0x04, 0x17
        /*003e*/ 	.short	(.L_4899 - .L_4898)
.L_4898:
        /*0040*/ 	.word	0x00000000
        /*0044*/ 	.short	0x0013
        /*0046*/ 	.short	0x0080
        /*0048*/ 	.byte	0x00, 0xf0, 0x11, 0x00


	//----- nvinfo : EIATTR_KPARAM_INFO
	.align		4
.L_4899:
        /*004c*/ 	.byte	0x04, 0x17
        /*004e*/ 	.short	(.L_4901 - .L_4900)
.L_4900:
        /*0050*/ 	.word	0x00000000
        /*0054*/ 	.short	0x0012
        /*0056*/ 	.short	0x007c
        /*0058*/ 	.byte	0x00, 0xf0, 0x11, 0x00


	//----- nvinfo : EIATTR_KPARAM_INFO
	.align		4
.L_4901:
        /*005c*/ 	.byte	0x04, 0x17
        /*005e*/ 	.short	(.L_4903 - .L_4902)
.L_4902:
        /*0060*/ 	.word	0x00000000
        /*0064*/ 	.short	0x0011
        /*0066*/ 	.short	0x0078
        /*0068*/ 	.byte	0x00, 0xf0, 0x11, 0x00


	//----- nvinfo : EIATTR_KPARAM_INFO
	.align		4
.L_4903:
        /*006c*/ 	.byte	0x04, 0x17
        /*006e*/ 	.short	(.L_4905 - .L_4904)
.L_4904:
        /*0070*/ 	.word	0x00000000
        /*0074*/ 	.short	0x0010
        /*0076*/ 	.short	0x0070
        /*0078*/ 	.byte	0x00, 0xf0, 0x21, 0x00


	//----- nvinfo : EIATTR_KPARAM_INFO
	.align		4
.L_4905:
        /*007c*/ 	.byte	0x04, 0x17
        /*007e*/ 	.short	(.L_4907 - .L_4906)
.L_4906:
        /*0080*/ 	.word	0x00000000
        /*0084*/ 	.short	0x000f
        /*0086*/ 	.short	0x0068
        /*0088*/ 	.byte	0x00, 0xf0, 0x21, 0x00


	//----- nvinfo : EIATTR_KPARAM_INFO
	.align		4
.L_4907:
        /*008c*/ 	.byte	0x04, 0x17
        /*008e*/ 	.short	(.L_4909 - .L_4908)
.L_4908:
        /*0090*/ 	.word	0x00000000
        /*0094*/ 	.short	0x000e
        /*0096*/ 	.short	0x0060
        /*0098*/ 	.byte	0x00, 0xf0, 0x11, 0x00


	//----- nvinfo : EIATTR_KPARAM_INFO
	.align		4
.L_4909:
        /*009c*/ 	.byte	0x04, 0x17
        /*009e*/ 	.short	(.L_4911 - .L_4910)
.L_4910:
        /*00a0*/ 	.word	0x00000000
        /*00a4*/ 	.short	0x000d
        /*00a6*/ 	.short	0x005c
        /*00a8*/ 	.byte	0x00, 0xf0, 0x11, 0x00


	//----- nvinfo : EIATTR_KPARAM_INFO
	.align		4
.L_4911:
        /*00ac*/ 	.byte	0x04, 0x17
        /*00ae*/ 	.short	(.L_4913 - .L_4912)
.L_4912:
        /*00b0*/ 	.word	0x00000000
        /*00b4*/ 	.short	0x000c
        /*00b6*/ 	.short	0x0058
        /*00b8*/ 	.byte	0x00, 0xf0, 0x11, 0x00


	//----- nvinfo : EIATTR_KPARAM_INFO
	.align		4
.L_4913:
        /*00bc*/ 	.byte	0x04, 0x17
        /*00be*/ 	.short	(.L_4915 - .L_4914)
.L_4914:
        /*00c0*/ 	.word	0x00000000
        /*00c4*/ 	.short	0x000b
        /*00c6*/ 	.short	0x0050
        /*00c8*/ 	.byte	0x00, 0xf0, 0x21, 0x00


	//----- nvinfo : EIATTR_KPARAM_INFO
	.align		4
.L_4915:
        /*00cc*/ 	.byte	0x04, 0x17
        /*00ce*/ 	.short	(.L_4917 - .L_4916)
.L_4916:
        /*00d0*/ 	.word	0x00000000
        /*00d4*/ 	.short	0x000a
        /*00d6*/ 	.short	0x0048
        /*00d8*/ 	.byte	0x00, 0xf0, 0x11, 0x00


	//----- nvinfo : EIATTR_KPARAM_INFO
	.align		4
.L_4917:
        /*00dc*/ 	.byte	0x04, 0x17
        /*00de*/ 	.short	(.L_4919 - .L_4918)
.L_4918:
        /*00e0*/ 	.word	0x00000000
        /*00e4*/ 	.short	0x0009
        /*00e6*/ 	.short	0x0040
        /*00e8*/ 	.byte	0x00, 0xf0, 0x21, 0x00


	//----- nvinfo : EIATTR_KPARAM_INFO
	.align		4
.L_4919:
        /*00ec*/ 	.byte	0x04, 0x17
        /*00ee*/ 	.short	(.L_4921 - .L_4920)
.L_4920:
        /*00f0*/ 	.word	0x00000000
        /*00f4*/ 	.short	0x0008
        /*00f6*/ 	.short	0x0038
        /*00f8*/ 	.byte	0x00, 0xf0, 0x21, 0x00


	//----- nvinfo : EIATTR_KPARAM_INFO
	.align		4
.L_4921:
        /*00fc*/ 	.byte	0x04, 0x17
        /*00fe*/ 	.short	(.L_4923 - .L_4922)
.L_4922:
        /*0100*/ 	.word	0x00000000
        /*0104*/ 	.short	0x0007
        /*0106*/ 	.short	0x0034
        /*0108*/ 	.byte	0x00, 0xf0, 0x11, 0x00


	//----- nvinfo : EIATTR_KPARAM_INFO
	.align		4
.L_4923:
        /*010c*/ 	.byte	0x04, 0x17
        /*010e*/ 	.short	(.L_4925 - .L_4924)
.L_4924:
        /*0110*/ 	.word	0x00000000
        /*0114*/ 	.short	0x0006
        /*0116*/ 	.short	0x0030
        /*0118*/ 	.byte	0x00, 0xf0, 0x11, 0x00


	//----- nvinfo : EIATTR_KPARAM_INFO
	.align		4
.L_4925:
        /*011c*/ 	.byte	0x04, 0x17
        /*011e*/ 	.short	(.L_4927 - .L_4926)
.L_4926:
        /*0120*/ 	.word	0x00000000
        /*0124*/ 	.short	0x0005
        /*0126*/ 	.short	0x0028
        /*0128*/ 	.byte	0x00, 0xf0, 0x21, 0x00


	//----- nvinfo : EIATTR_KPARAM_INFO
	.align		4
.L_4927:
        /*012c*/ 	.byte	0x04, 0x17
        /*012e*/ 	.short	(.L_4929 - .L_4928)
.L_4928:
        /*0130*/ 	.word	0x00000000
        /*0134*/ 	.short	0x0004
        /*0136*/ 	.short	0x0020
        /*0138*/ 	.byte	0x00, 0xf0, 0x21, 0x00


	//----- nvinfo : EIATTR_KPARAM_INFO
	.align		4
.L_4929:
        /*013c*/ 	.byte	0x04, 0x17
        /*013e*/ 	.short	(.L_4931 - .L_4930)
.L_4930:
        /*0140*/ 	.word	0x00000000
        /*0144*/ 	.short	0x0003
        /*0146*/ 	.short	0x0018
        /*0148*/ 	.byte	0x00, 0xf0, 0x21, 0x00


	//----- nvinfo : EIATTR_KPARAM_INFO
	.align		4
.L_4931:
        /*014c*/ 	.byte	0x04, 0x17
        /*014e*/ 	.short	(.L_4933 - .L_4932)
.L_4932:
        /*0150*/ 	.word	0x00000000
        /*0154*/ 	.short	0x0002
        /*0156*/ 	.short	0x0010
        /*0158*/ 	.byte	0x00, 0xf0, 0x21, 0x00


	//----- nvinfo : EIATTR_KPARAM_INFO
	.align		4
.L_4933:
        /*015c*/ 	.byte	0x04, 0x17
        /*015e*/ 	.short	(.L_4935 - .L_4934)
.L_4934:
        /*0160*/ 	.word	0x00000000
        /*0164*/ 	.short	0x0001
        /*0166*/ 	.short	0x0008
        /*0168*/ 	.byte	0x00, 0xf0, 0x21, 0x00


	//----- nvinfo : EIATTR_KPARAM_INFO
	.align		4
.L_4935:
        /*016c*/ 	.byte	0x04, 0x17
        /*016e*/ 	.short	(.L_4937 - .L_4936)
.L_4936:
        /*0170*/ 	.word	0x00000000
        /*0174*/ 	.short	0x0000
        /*0176*/ 	.short	0x0000
        /*0178*/ 	.byte	0x00, 0xf0, 0x21, 0x00


	//----- nvinfo : EIATTR_MAXREG_COUNT
	.align		4
.L_4937:
        /*017c*/ 	.byte	0x03, 0x1b
        /*017e*/ 	.short	0x00ff


	//----- nvinfo : EIATTR_NUM_BARRIERS
	.align		4
        /*0180*/ 	.byte	0x02, 0x4c
        /*0182*/ 	.byte	0x01
	.zero		1


	//----- nvinfo : EIATTR_EXTERNS
	.align		4
        /*0184*/ 	.byte	0x04, 0x0f
        /*0186*/ 	.short	(.L_4939 - .L_4938)


	//   ....[0]....
	.align		4
.L_4938:
        /*0188*/ 	.word	index@(__assertfail)


	//----- nvinfo : EIATTR_MERCURY_ISA_VERSION
	.align		4
.L_4939:
        /*018c*/ 	.byte	0x03, 0x5f
        /*018e*/ 	.short	0x0000


	//----- nvinfo : EIATTR_COOP_GROUP_MASK_REGIDS
	.align		4
        /*0190*/ 	.byte	0x04, 0x29
        /*0192*/ 	.short	(.L_4941 - .L_4940)


	//   ....[0]....
.L_4940:
        /*0194*/ 	.word	0xffffffff


	//   ....[1]....
        /*0198*/ 	.word	0xffffffff


	//   ....[2]....
        /*019c*/ 	.word	0xffffffff


	//   ....[3]....
        /*01a0*/ 	.word	0xffffffff


	//   ....[4]....
        /*01a4*/ 	.word	0xffffffff


	//   ....[5]....
        /*01a8*/ 	.word	0xffffffff


	//   ....[6]....
        /*01ac*/ 	.word	0xffffffff


	//   ....[7]....
        /*01b0*/ 	.word	0xffffffff


	//   ....[8]....
        /*01b4*/ 	.word	0xffffffff


	//   ....[9]....
        /*01b8*/ 	.word	0xffffffff


	//   ....[10]....
        /*01bc*/ 	.word	0xffffffff


	//   ....[11]....
        /*01c0*/ 	.word	0xffffffff


	//   ....[12]....
        /*01c4*/ 	.word	0xffffffff


	//   ....[13]....
        /*01c8*/ 	.word	0xffffffff


	//   ....[14]....
        /*01cc*/ 	.word	0xffffffff


	//   ....[15]....
        /*01d0*/ 	.word	0xffffffff


	//   ....[16]....
        /*01d4*/ 	.word	0xffffffff


	//   ....[17]....
        /*01d8*/ 	.word	0xffffffff


	//   ....[18]....
        /*01dc*/ 	.word	0xffffffff


	//   ....[19]....
        /*01e0*/ 	.word	0xffffffff


	//   ....[20]....
        /*01e4*/ 	.word	0xffffffff


	//   ....[21]....
        /*01e8*/ 	.word	0xffffffff


	//   ....[22]....
        /*01ec*/ 	.word	0xffffffff


	//   ....[23]....
        /*01f0*/ 	.word	0xffffffff


	//   ....[24]....
        /*01f4*/ 	.word	0xffffffff


	//   ....[25]....
        /*01f8*/ 	.word	0xffffffff


	//   ....[26]....
        /*01fc*/ 	.word	0xffffffff


	//   ....[27]....
        /*0200*/ 	.word	0xffffffff


	//   ....[28]....
        /*0204*/ 	.word	0xffffffff


	//   ....[29]....
        /*0208*/ 	.word	0xffffffff


	//   ....[30]....
        /*020c*/ 	.word	0xffffffff


	//   ....[31]....
        /*0210*/ 	.word	0xffffffff


	//   ....[32]....
        /*0214*/ 	.word	0xffffffff


	//   ....[33]....
        /*0218*/ 	.word	0xffffffff


	//   ....[34]....
        /*021c*/ 	.word	0xffffffff


	//   ....[35]....
        /*0220*/ 	.word	0xffffffff


	//   ....[36]....
        /*0224*/ 	.word	0xffffffff


	//   ....[37]....
        /*0228*/ 	.word	0xffffffff


	//   ....[38]....
        /*022c*/ 	.word	0xffffffff


	//   ....[39]....
        /*0230*/ 	.word	0xffffffff


	//   ....[40]....
        /*0234*/ 	.word	0xffffffff


	//----- nvinfo : EIATTR_COOP_GROUP_INSTR_OFFSETS
	.align		4
.L_4941:
        /*0238*/ 	.byte	0x04, 0x28
        /*023a*/ 	.short	(.L_4943 - .L_4942)


	//   ....[0]....
.L_4942:
        /*023c*/ 	.word	0x00001030


	//   ....[1]....
        /*0240*/ 	.word	0x00001050


	//   ....[2]....
        /*0244*/ 	.word	0x00001070


	//   ....[3]....
        /*0248*/ 	.word	0x00001090


	//   ....[4]....
        /*024c*/ 	.word	0x00001130


	//   ....[5]....
        /*0250*/ 	.word	0x00001150


	//   ....[6]....
        /*0254*/ 	.word	0x00001180


	//   ....[7]....
        /*0258*/ 	.word	0x00001fb0


	//   ....[8]....
        /*025c*/ 	.word	0x00002010


	//   ....[9]....
        /*0260*/ 	.word	0x00002040


	//   ....[10]....
        /*0264*/ 	.word	0x00002060


	//   ....[11]....
        /*0268*/ 	.word	0x00002080


	//   ....[12]....
        /*026c*/ 	.word	0x000020d0


	//   ....[13]....
        /*0270*/ 	.word	0x000020f0


	//   ....[14]....
        /*0274*/ 	.word	0x00002110


	//   ....[15]....
        /*0278*/ 	.word	0x00002f00


	//   ....[16]....
        /*027c*/ 	.word	0x00003d30


	//   ....[17]....
        /*0280*/ 	.word	0x00003db0


	//   ....[18]....
        /*0284*/ 	.word	0x00003e20


	//   ....[19]....
        /*0288*/ 	.word	0x00003e90


	//   ....[20]....
        /*028c*/ 	.word	0x00003f00


	//   ....[21]....
        /*0290*/ 	.word	0x00003f80


	//   ....[22]....
        /*0294*/ 	.word	0x00004000


	//   ....[23]....
        /*0298*/ 	.word	0x00004070


	//   ....[24]....
        /*029c*/ 	.word	0x000040e0


	//   ....[25]....
        /*02a0*/ 	.word	0x00004150


	//   ....[26]....
        /*02a4*/ 	.word	0x000041c0


	//   ....[27]....
        /*02a8*/ 	.word	0x00004230


	//   ....[28]....
        /*02ac*/ 	.word	0x000042a0


	//   ....[29]....
        /*02b0*/ 	.word	0x00004310


	//   ....[30]....
        /*02b4*/ 	.word	0x00004380


	//   ....[31]....
        /*02b8*/ 	.word	0x000043f0


	//   ....[32]....
        /*02bc*/ 	.word	0x00004460


	//   ....[33]....
        /*02c0*/ 	.word	0x000044d0


	//   ....[34]....
        /*02c4*/ 	.word	0x00004540


	//   ....[35]....
        /*02c8*/ 	.word	0x000045b0


	//   ....[36]....
        /*02cc*/ 	.word	0x00004620


	//   ....[37]....
        /*02d0*/ 	.word	0x00004690


	//   ....[38]....
        /*02d4*/ 	.word	0x00004700


	//   ....[39]....
        /*02d8*/ 	.word	0x00004770


	//   ....[40]....
        /*02dc*/ 	.word	0x000047e0


	//----- nvinfo : EIATTR_SYSCALL_OFFSETS
	.align		4
.L_4943:
        /*02e0*/ 	.byte	0x04, 0x46
        /*02e2*/ 	.short	(.L_4945 - .L_4944)


	//   ....[0]....
.L_4944:
        /*02e4*/ 	.word	0x00003b90


	//   ....[1]....
        /*02e8*/ 	.word	0x00003cc0


	//----- nvinfo : EIATTR_EXIT_INSTR_OFFSETS
	.align		4
.L_4945:
        /*02ec*/ 	.byte	0x04, 0x1c
        /*02ee*/ 	.short	(.L_4947 - .L_4946)


	//   ....[0]....
.L_4946:
        /*02f0*/ 	.word	0x00000090


	//   ....[1]....
        /*02f4*/ 	.word	0x00003550


	//   ....[2]....
        /*02f8*/ 	.word	0x000035f0


	//   ....[3]....
        /*02fc*/ 	.word	0x00003a60


	//   ....[4]....
        /*0300*/ 	.word	0x00003cd0


	//----- nvinfo : EIATTR_CTAIDZ_USED
	.align		4
.L_4947:
        /*0304*/ 	.byte	0x01, 0x04
	.zero		2


	//----- nvinfo : EIATTR_CRS_STACK_SIZE
	.align		4
        /*0308*/ 	.byte	0x04, 0x1e
        /*030a*/ 	.short	(.L_4949 - .L_4948)
.L_4948:
        /*030c*/ 	.word	0x00000000
.L_4949:


//--------------------- .nv.info._ZN4vllm25paged_attention_v2_kernelI13__nv_bfloat16hLi64ELi32ELi128ELNS_18Fp8KVCacheDataTypeE2ELb1ELi512EEEvPfS3_PT_PKS4_PKT0_SA_ifPKiSC_iPKfiiiSE_SE_iiiii --------------------------
	.section	.nv.info._ZN4vllm25paged_attention_v2_kernelI13__nv_bfloat16hLi64ELi32ELi128ELNS_18Fp8KVCacheDataTypeE2ELb1ELi512EEEvPfS3_PT_PKS4_PKT0_SA_ifPKiSC_iPKfiiiSE_SE_iiiii,"",@"SHT_CUDA_INFO"
	.sectionflags	@""
	.align	4


	//----- nvinfo : EIATTR_CUDA_API_VERSION
	.align		4
        /*0000*/ 	.byte	0x04, 0x37
        /*0002*/ 	.short	(.L_4951 - .L_4950)
.L_4950:
        /*0004*/ 	.word	0x00000082


	//----- nvinfo : EIATTR_SW2861232_WAR
	.align		4
.L_4951:
        /*0008*/ 	.byte	0x01, 0x35
	.zero		2


	//----- nvinfo : EIATTR_PARAM_CBANK
	.align		4
        /*000c*/ 	.byte	0x04, 0x0a
        /*000e*/ 	.short	(.L_4953 - .L_4952)
	.align		4
.L_4952:
        /*0010*/ 	.word	index@(.nv.constant0._ZN4vllm25paged_attention_v2_kernelI13__nv_bfloat16hLi64ELi32ELi128ELNS_18Fp8KVCacheDataTypeE2ELb1ELi512EEEvPfS3_PT_PKS4_PKT0_SA_ifPKiSC_iPKfiiiSE_SE_iiiii)
        /*0014*/ 	.short	0x0160
        /*0016*/ 	.short	0x008c


	//----- nvinfo : EIATTR_CBANK_PARAM_SIZE
	.align		4
.L_4953:
        /*0018*/ 	.byte	0x03, 0x19
        /*001a*/ 	.short	0x008c


	//----- nvinfo : EIATTR_KPARAM_INFO
	.align		4
        /*001c*/ 	.byte	0x04, 0x17
        /*001e*/ 	.short	(.L_4955 - .L_4954)
.L_4954:
        /*0020*/ 	.word	0x00000000
        /*0024*/ 	.short	0x0015
        /*0026*/ 	.short	0x0088
        /*0028*/ 	.byte	0x00, 0xf0, 0x11, 0x00


	//----- nvinfo : EIATTR_KPARAM_INFO
	.align		4
.L_4955:
        /*002c*/ 	.byte	0x04, 0x17
        /*002e*/ 	.short	(.L_4957 - .L_4956)
.L_4956:
        /*0030*/ 	.word	0x00000000
        /*0034*/ 	.short	0x0014
        /*0036*/ 	.short	0x0084
        /*0038*/ 	.byte	0x00, 0xf0, 0x11, 0x00


	//----- nvinfo : EIATTR_KPARAM_INFO
	.align		4
.L_4957:
        /*003c*/ 	.byte	0x04, 0x17
        /*003e*/ 	.short	(.L_4959 - .L_4958)
.L_4958:
        /*0040*/ 	.word	0x00000000
        /*0044*/ 	.short	0x0013
        /*0046*/ 	.short	0x0080
        /*0048*/ 	.byte	0x00, 0xf0, 0x11, 0x00


	//----- nvinfo : EIATTR_KPARAM_INFO
	.align		4
.L_4959:
        /*004c*/ 	.byte	0x04, 0x17
        /*004e*/ 	.short	(.L_4961 - .L_4960)
.L_4960:
        /*0050*/ 	.word	0x00000000
        /*0054*/ 	.short	0x0012
        /*0056*/ 	.short	0x007c
        /*0058*/ 	.byte	0x00, 0xf0, 0x11, 0x00


	//----- nvinfo : EIATTR_KPARAM_INFO
	.align		4
.L_4961:
        /*005c*/ 	.byte	0x04, 0x17
        /*005e*/ 	.short	(.L_4963 - .L_4962)
.L_4962:
        /*0060*/ 	.word	0x00000000
        /*0064*/ 	.short	0x0011
        /*0066*/ 	.short	0x0078
        /*0068*/ 	.byte	0x00, 0xf0, 0x11, 0x00


	//----- nvinfo : EIATTR_KPARAM_INFO
	.align		4
.L_4963:
        /*006c*/ 	.byte	0x04, 0x17
        /*006e*/ 	.short	(.L_4965 - .L_4964)
.L_4964:
        /*0070*/ 	.word	0x00000000
        /*0074*/ 	.short	0x0010
        /*0076*/ 	.short	0x0070
        /*0078*/ 	.byte	0x00, 0xf0, 0x21, 0x00


	//----- nvinfo : EIATTR_KPARAM_INFO
	.align		4
.L_4965:
        /*007c*/ 	.byte	0x04, 0x17
        /*007e*/ 	.short	(.L_4967 - .L_4966)
.L_4966:
        /*0080*/ 	.word	0x00000000
        /*0084*/ 	.short	0x000f
        /*0086*/ 	.short	0x0068
        /*0088*/ 	.byte	0x00, 0xf0, 0x21, 0x00


	//----- nvinfo : EIATTR_KPARAM_INFO
	.align		4
.L_4967:
        /*008c*/ 	.byte	0x04, 0x17
        /*008e*/ 	.short	(.L_4969 - .L_4968)
.L_4968:
        /*0090*/ 	.word	0x00000000
        /*0094*/ 	.short	0x000e
        /*0096*/ 	.short	0x0060
        /*0098*/ 	.byte	0x00, 0xf0, 0x11, 0x00


	//----- nvinfo : EIATTR_KPARAM_INFO
	.align		4
.L_4969:
        /*009c*/ 	.byte	0x04, 0x17
        /*009e*/ 	.short	(.L_4971 - .L_4970)
.L_4970:
        /*00a0*/ 	.word	0x00000000
        /*00a4*/ 	.short	0x000d
        /*00a6*/ 	.short	0x005c
        /*00a8*/ 	.byte	0x00, 0xf0, 0x11, 0x00


	//----- nvinfo : EIATTR_KPARAM_INFO
	.align		4
.L_4971:
        /*00ac*/ 	.byte	0x04, 0x17
        /*00ae*/ 	.short	(.L_4973 - .L_4972)
.L_4972:
        /*00b0*/ 	.word	0x00000000
        /*00b4*/ 	.short	0x000c
        /*00b6*/ 	.short	0x0058
        /*00b8*/ 	.byte	0x00, 0xf0, 0x11, 0x00


	//----- nvinfo : EIATTR_KPARAM_INFO
	.align		4
.L_4973:
        /*00bc*/ 	.byte	0x04, 0x17
        /*00be*/ 	.short	(.L_4975 - .L_4974)
.L_4974:
        /*00c0*/ 	.word	0x00000000
        /*00c4*/ 	.short	0x000b
        /*00c6*/ 	.short	0x0050
        /*00c8*/ 	.byte	0x00, 0xf0, 0x21, 0x00


	//----- nvinfo : EIATTR_KPARAM_INFO
	.align		4
.L_4975:
        /*00cc*/ 	.byte	0x04, 0x17
        /*00ce*/ 	.short	(.L_4977 - .L_4976)
.L_4976:
        /*00d0*/ 	.word	0x00000000
        /*00d4*/ 	.short	0x000a
        /*00d6*/ 	.short	0x0048
        /*00d8*/ 	.byte	0x00, 0xf0, 0x11, 0x00


	//----- nvinfo : EIATTR_KPARAM_INFO
	.align		4
.L_4977:
        /*00dc*/ 	.byte	0x04, 0x17
        /*00de*/ 	.short	(.L_4979 - .L_4978)
.L_4978:
        /*00e0*/ 	.word	0x00000000
        /*00e4*/ 	.short	0x0009
        /*00e6*/ 	.short	0x0040
        /*00e8*/ 	.byte	0x00, 0xf0, 0x21, 0x00


	//----- nvinfo : EIATTR_KPARAM_INFO
	.align		4
.L_4979:
        /*00ec*/ 	.byte	0x04, 0x17
        /*00ee*/ 	.short	(.L_4981 - .L_4980)
.L_4980:
        /*00f0*/ 	.word	0x00000000
        /*00f4*/ 	.short	0x0008
        /*00f6*/ 	.short	0x0038
        /*00f8*/ 	.byte	0x00, 0xf0, 0x21, 0x00


	//----- nvinfo : EIATTR_KPARAM_INFO
	.align		4
.L_4981:
        /*00fc*/ 	.byte	0x04, 0x17
        /*00fe*/ 	.short	(.L_4983 - .L_4982)
.L_4982:
        /*0100*/ 	.word	0x00000000
        /*0104*/ 	.short	0x0007
        /*0106*/ 	.short	0x0034
        /*0108*/ 	.byte	0x00, 0xf0, 0x11, 0x00


	//----- nvinfo : EIATTR_KPARAM_INFO
	.align		4
.L_4983:
        /*010c*/ 	.byte	0x04, 0x17
        /*010e*/ 	.short	(.L_4985 - .L_4984)
.L_4984:
        /*0110*/ 	.word	0x00000000
        /*0114*/ 	.short	0x0006
        /*0116*/ 	.short	0x0030
        /*0118*/ 	.byte	0x00, 0xf0, 0x11, 0x00


	//----- nvinfo : EIATTR_KPARAM_INFO
	.align		4
.L_4985:
        /*011c*/ 	.byte	0x04, 0x17
        /*011e*/ 	.short	(.L_4987 - .L_4986)
.L_4986:
        /*0120*/ 	.word	0x00000000
        /*0124*/ 	.short	0x0005
        /*0126*/ 	.short	0x0028
        /*0128*/ 	.byte	0x00, 0xf0, 0x21, 0x00


	//----- nvinfo : EIATTR_KPARAM_INFO
	.align		4
.L_4987:
        /*012c*/ 	.byte	0x04, 0x17
        /*012e*/ 	.short	(.L_4989 - .L_4988)
.L_4988:
        /*0130*/ 	.word	0x00000000
        /*0134*/ 	.short	0x0004
        /*0136*/ 	.short	0x0020
        /*0138*/ 	.byte	0x00, 0xf0, 0x21, 0x00


	//----- nvinfo : EIATTR_KPARAM_INFO
	.align		4
.L_4989:
        /*013c*/ 	.byte	0x04, 0x17
        /*013e*/ 	.short	(.L_4991 - .L_4990)
.L_4990:
        /*0140*/ 	.word	0x00000000
        /*0144*/ 	.short	0x0003
        /*0146*/ 	.short	0x0018
        /*0148*/ 	.byte	0x00, 0xf0, 0x21, 0x00


	//----- nvinfo : EIATTR_KPARAM_INFO
	.align		4
.L_4991:
        /*014c*/ 	.byte	0x04, 0x17
        /*014e*/ 	.short	(.L_4993 - .L_4992)
.L_4992:
        /*0150*/ 	.word	0x00000000
        /*0154*/ 	.short	0x0002
        /*0156*/ 	.short	0x0010
        /*0158*/ 	.byte	0x00, 0xf0, 0x21, 0x00


	//----- nvinfo : EIATTR_KPARAM_INFO
	.align		4
.L_4993:
        /*015c*/ 	.byte	0x04, 0x17
        /*015e*/ 	.short	(.L_4995 - .L_4994)
.L_4994:
        /*0160*/ 	.word	0x00000000
        /*0164*/ 	.short	0x0001
        /*0166*/ 	.short	0x0008
        /*0168*/ 	.byte	0x00, 0xf0, 0x21, 0x00


	//----- nvinfo : EIATTR_KPARAM_INFO
	.align		4
.L_4995:
        /*016c*/ 	.byte	0x04, 0x17
        /*016e*/ 	.short	(.L_4997 - .L_4996)
.L_4996:
        /*0170*/ 	.word	0x00000000
        /*0174*/ 	.short	0x0000
        /*0176*/ 	.short	0x0000
        /*0178*/ 	.byte	0x00, 0xf0, 0x21, 0x00


	//----- nvinfo : EIATTR_MAXREG_COUNT
	.align		4
.L_4997:
        /*017c*/ 	.byte	0x03, 0x1b
        /*017e*/ 	.short	0x00ff


	//----- nvinfo : EIATTR_NUM_BARRIERS
	.align		4
        /*0180*/ 	.byte	0x02, 0x4c
        /*0182*/ 	.byte	0x01
	.zero		1


	//----- nvinfo : EIATTR_EXTERNS
	.align		4
        /*0184*/ 	.byte	0x04, 0x0f
        /*0186*/ 	.short	(.L_4999 - .L_4998)


	//   ....[0]....
	.align		4
.L_4998:
        /*0188*/ 	.word	index@(__assertfail)


	//----- nvinfo : EIATTR_MERCURY_ISA_VERSION
	.align		4
.L_4999:
        /*018c*/ 	.byte	0x03, 0x5f
        /*018e*/ 	.short	0x0000


	//----- nvinfo : EIATTR_COOP_GROUP_MASK_REGIDS
	.align		4
        /*0190*/ 	.byte	0x04, 0x29
        /*0192*/ 	.short	(.L_5001 - .L_5000)


	//   ....[0]....
.L_5000:
        /*0194*/ 	.word	0xffffffff


	//   ....[1]....
        /*0198*/ 	.word	0xffffffff


	//   ....[2]....
        /*019c*/ 	.word	0xffffffff


	//   ....[3]....
        /*01a0*/ 	.word	0xffffffff


	//   ....[4]....
        /*01a4*/ 	.word	0xffffffff


	//   ....[5]....
        /*01a8*/ 	.word	0xffffffff


	//   ....[6]....
        /*01ac*/ 	.word	0xffffffff


	//   ....[7]....
        /*01b0*/ 	.word	0xffffffff


	//   ....[8]....
        /*01b4*/ 	.word	0xffffffff


	//   ....[9]....
        /*01b8*/ 	.word	0xffffffff


	//   ....[10]....
        /*01bc*/ 	.word	0xffffffff


	//   ....[11]....
        /*01c0*/ 	.word	0xffffffff


	//   ....[12]....
        /*01c4*/ 	.word	0xffffffff


	//   ....[13]....
        /*01c8*/ 	.word	0xffffffff


	//   ....[14]....
        /*01cc*/ 	.word	0xffffffff


	//   ....[15]....
        /*01d0*/ 	.word	0xffffffff


	//   ....[16]....
        /*01d4*/ 	.word	0xffffffff


	//   ....[17]....
        /*01d8*/ 	.word	0xffffffff


	//   ....[18]....
        /*01dc*/ 	.word	0xffffffff


	//   ....[19]....
        /*01e0*/ 	.word	0xffffffff


	//   ....[20]....
        /*01e4*/ 	.word	0xffffffff


	//   ....[21]....
        /*01e8*/ 	.word	0xffffffff


	//   ....[22]....
        /*01ec*/ 	.word	0xffffffff


	//   ....[23]....
        /*01f0*/ 	.word	0xffffffff


	//   ....[24]....
        /*01f4*/ 	.word	0xffffffff


	//   ....[25]....
        /*01f8*/ 	.word	0xffffffff


	//   ....[26]....
        /*01fc*/ 	.word	0xffffffff


	//   ....[27]....
        /*0200*/ 	.word	0xffffffff


	//   ....[28]....
        /*0204*/ 	.word	0xffffffff


	//   ....[29]....
        /*0208*/ 	.word	0xffffffff


	//   ....[30]....
        /*020c*/ 	.word	0xffffffff


	//   ....[31]....
        /*0210*/ 	.word	0xffffffff


	//   ....[32]....
        /*0214*/ 	.word	0xffffffff


	//   ....[33]....
        /*0218*/ 	.word	0xffffffff


	//   ....[34]....
        /*021c*/ 	.word	0xffffffff


	//   ....[35]....
        /*0220*/ 	.word	0xffffffff


	//   ....[36]....
        /*0224*/ 	.word	0xffffffff


	//----- nvinfo : EIATTR_COOP_GROUP_INSTR_OFFSETS
	.align		4
.L_5001:
        /*0228*/ 	.byte	0x04, 0x28
        /*022a*/ 	.short	(.L_5003 - .L_5002)


	//   ....[0]....
.L_5002:
        /*022c*/ 	.word	0x00001040


	//   ....[1]....
        /*0230*/ 	.word	0x00001060


	//   ....[2]....
        /*0234*/ 	.word	0x00001080


	//   ....[3]....
        /*0238*/ 	.word	0x000010a0


	//   ....[4]....
        /*023c*/ 	.word	0x00001150


	//   ....[5]....
        /*0240*/ 	.word	0x00001170


	//   ....[6]....
        /*0244*/ 	.word	0x00001190


	//   ....[7]....
        /*0248*/ 	.word	0x00001fc0


	//   ....[8]....
        /*024c*/ 	.word	0x00002020


	//   ....[9]....
        /*0250*/ 	.word	0x00002050


	//   ....[10]....
        /*0254*/ 	.word	0x00002070


	//   ....[11]....
        /*0258*/ 	.word	0x00002090


	//   ....[12]....
        /*025c*/ 	.word	0x000020e0


	//   ....[13]....
        /*0260*/ 	.word	0x00002100


	//   ....[14]....
        /*0264*/ 	.word	0x00002120


	//   ....[15]....
        /*0268*/ 	.word	0x00002f30


	//   ....[16]....
        /*026c*/ 	.word	0x00003b60


	//   ....[17]....
        /*0270*/ 	.word	0x00003bd0


	//   ....[18]....
        /*0274*/ 	.word	0x00003c30


	//   ....[19]....
        /*0278*/ 	.word	0x00003c90


	//   ....[20]....
        /*027c*/ 	.word	0x00003d00


	//   ....[21]....
        /*0280*/ 	.word	0x00003d80


	//   ....[22]....
        /*0284*/ 	.word	0x00003df0


	//   ....[23]....
        /*0288*/ 	.word	0x00003e60


	//   ....[24]....
        /*028c*/ 	.word	0x00003ec0


	//   ....[25]....
        /*0290*/ 	.word	0x00003f30


	//   ....[26]....
        /*0294*/ 	.word	0x00003f90


	//   ....[27]....
        /*0298*/ 	.word	0x00004000


	//   ....[28]....
        /*029c*/ 	.word	0x00004060


	//   ....[29]....
        /*02a0*/ 	.word	0x000040d0


	//   ....[30]....
        /*02a4*/ 	.word	0x00004130


	//   ....[31]....
        /*02a8*/ 	.word	0x000041a0


	//   ....[32]....
        /*02ac*/ 	.word	0x00004200


	//   ....[33]....
        /*02b0*/ 	.word	0x00004270


	//   ....[34]....
        /*02b4*/ 	.word	0x000042d0


	//   ....[35]....
        /*02b8*/ 	.word	0x00004340


	//   ....[36]....
        /*02bc*/ 	.word	0x000043a0


	//----- nvinfo : EIATTR_SYSCALL_OFFSETS
	.align		4
.L_5003:
        /*02c0*/ 	.byte	0x04, 0x46
        /*02c2*/ 	.short	(.L_5005 - .L_5004)


	//   ....[0]....
.L_5004:
        /*02c4*/ 	.word	0x000039c0


	//   ....[1]....
        /*02c8*/ 	.word	0x00003af0


	//----- nvinfo : EIATTR_EXIT_INSTR_OFFSETS
	.align		4
.L_5005:
        /*02cc*/ 	.byte	0x04, 0x1c
        /*02ce*/ 	.short	(.L_5007 - .L_5006)


	//   ....[0]....
.L_5006:
        /*02d0*/ 	.word	0x00000090


	//   ....[1]....
        /*02d4*/ 	.word	0x00003450


	//   ....[2]....
        /*02d8*/ 	.word	0x00003500


	//   ....[3]....
        /*02dc*/ 	.word	0x00003890


	//   ....[4]....
        /*02e0*/ 	.word	0x00003b00


	//----- nvinfo : EIATTR_CTAIDZ_USED
	.align		4
.L_5007:
        /*02e4*/ 	.byte	0x01, 0x04
	.zero		2


	//----- nvinfo : EIATTR_CRS_STACK_SIZE
	.align		4
        /*02e8*/ 	.byte	0x04, 0x1e
        /*02ea*/ 	.short	(.L_5009 - .L_5008)
.L_5008:
        /*02ec*/ 	.word	0x00000000
.L_5009:


//--------------------- .nv.info._ZN4vllm25paged_attention_v2_kernelI13__nv_bfloat16hLi32ELi32ELi128ELNS_18Fp8KVCacheDataTypeE2ELb1ELi512EEEvPfS3_PT_PKS4_PKT0_SA_ifPKiSC_iPKfiiiSE_SE_iiiii --------------------------
	.section	.nv.info._ZN4vllm25paged_attention_v2_kernelI13__nv_bfloat16hLi32ELi32ELi128ELNS_18Fp8KVCacheDataTypeE2ELb1ELi512EEEvPfS3_PT_PKS4_PKT0_SA_ifPKiSC_iPKfiiiSE_SE_iiiii,"",@"SHT_CUDA_INFO"
	.sectionflags	@""
	.align	4


	//----- nvinfo : EIATTR_CUDA_API_VERSION
	.align		4
        /*0000*/ 	.byte	0x04, 0x37
        /*0002*/ 	.short	(.L_5011 - .L_5010)
.L_5010:
        /*0004*/ 	.word	0x00000082


	//----- nvinfo : EIATTR_SW2861232_WAR
	.align		4
.L_5011:
        /*0008*/ 	.byte	0x01, 0x35
	.zero		2


	//----- nvinfo : EIATTR_PARAM_CBANK
	.align		4
        /*000c*/ 	.byte	0x04, 0x0a
        /*000e*/ 	.short	(.L_5013 - .L_5012)
	.align		4
.L_5012:
        /*0010*/ 	.word	index@(.nv.constant0._ZN4vllm25paged_attention_v2_kernelI13__nv_bfloat16hLi32ELi32ELi128ELNS_18Fp8KVCacheDataTypeE2ELb1ELi512EEEvPfS3_PT_PKS4_PKT0_SA_ifPKiSC_iPKfiiiSE_SE_iiiii)
        /*0014*/ 	.short	0x0160
        /*0016*/ 	.short	0x008c


	//----- nvinfo : EIATTR_CBANK_PARAM_SIZE
	.align		4
.L_5013:
        /*0018*/ 	.byte	0x03, 0x19
        /*001a*/ 	.short	0x008c


	//----- nvinfo : EIATTR_KPARAM_INFO
	.align		4
        /*001c*/ 	.byte	0x04, 0x17
        /*001e*/ 	.short	(.L_5015 - .L_5014)
.L_5014:
        /*0020*/ 	.word	0x00000000
        /*0024*/ 	.short	0x0015
        /*0026*/ 	.short	0x0088
        /*0028*/ 	.byte	0x00, 0xf0, 0x11, 0x00


	//----- nvinfo : EIATTR_KPARAM_INFO
	.align		4
.L_5015:
        /*002c*/ 	.byte	0x04, 0x17
        /*002e*/ 	.short	(.L_5017 - .L_5016)
.L_5016:
        /*0030*/ 	.word	0x00000000
        /*0034*/ 	.short	0x0014
        /*0036*/ 	.short	0x0084
        /*0038*/ 	.byte	0x00, 0xf0, 0x11, 0x00


	//----- nvinfo : EIATTR_KPARAM_INFO
	.align		4
.L_5017:
        /*003c*/ 	.byte	0x04, 0x17
        /*003e*/ 	.short	(.L_5019 - .L_5018)
.L_5018:
        /*0040*/ 	.word	0x00000000
        /*0044*/ 	.short	0x0013
        /*0046*/ 	.short	0x0080
        /*0048*/ 	.byte	0x00, 0xf0, 0x11, 0x00


	//----- nvinfo : EIATTR_KPARAM_INFO
	.align		4
.L_5019:
        /*004c*/ 	.byte	0x04, 0x17
        /*004e*/ 	.short	(.L_5021 - .L_5020)
.L_5020:
        /*0050*/ 	.word	0x00000000
        /*0054*/ 	.short	0x0012
        /*0056*/ 	.short	0x007c
        /*0058*/ 	.byte	0x00, 0xf0, 0x11, 0x00


	//----- nvinfo : EIATTR_KPARAM_INFO
	.align		4
.L_5021:
        /*005c*/ 	.byte	0x04, 0x17
        /*005e*/ 	.short	(.L_5023 - .L_5022)
.L_5022:
        /*0060*/ 	.word	0x00000000
        /*0064*/ 	.short	0x0011
        /*0066*/ 	.short	0x0078
        /*0068*/ 	.byte	0x00, 0xf0, 0x11, 0x00


	//----- nvinfo : EIATTR_KPARAM_INFO
	.align		4
.L_5023:
        /*006c*/ 	.byte	0x04, 0x17
        /*006e*/ 	.short	(.L_5025 - .L_5024)
.L_5024:
        /*0070*/ 	.word	0x00000000
        /*0074*/ 	.short	0x0010
        /*0076*/ 	.short	0x0070
        /*0078*/ 	.byte	0x00, 0xf0, 0x21, 0x00


	//----- nvinfo : EIATTR_KPARAM_INFO
	.align		4
.L_5025:
        /*007c*/ 	.byte	0x04, 0x17
        /*007e*/ 	.short	(.L_5027 - .L_5026)
.L_5026:
        /*0080*/ 	.word	0x00000000
        /*0084*/ 	.short	0x000f
        /*0086*/ 	.short	0x0068
        /*0088*/ 	.byte	0x00, 0xf0, 0x21, 0x00


	//----- nvinfo : EIATTR_KPARAM_INFO
	.align		4
.L_5027:
        /*008c*/ 	.byte	0x04, 0x17
        /*008e*/ 	.short	(.L_5029 - .L_5028)
.L_5028:
        /*0090*/ 	.word	0x00000000
        /*0094*/ 	.short	0x000e
        /*0096*/ 	.short	0x0060
        /*0098*/ 	.byte	0x00, 0xf0, 0x11, 0x00


	//----- nvinfo : EIATTR_KPARAM_INFO
	.align		4
.L_5029:
        /*009c*/ 	.byte	0x04, 0x17
        /*009e*/ 	.short	(.L_5031 - .L_5030)
.L_5030:
        /*00a0*/ 	.word	0x00000000
        /*00a4*/ 	.short	0x000d
        /*00a6*/ 	.short	0x005c
        /*00a8*/ 	.byte	0x00, 0xf0, 0x11, 0x00


	//----- nvinfo : EIATTR_KPARAM_INFO
	.align		4
.L_5031:
        /*00ac*/ 	.byte	0x04, 0x17
        /*00ae*/ 	.short	(.L_5033 - .L_5032)
.L_5032:
        /*00b0*/ 	.word	0x00000000
        /*00b4*/ 	.short	0x000c
        /*00b6*/ 	.short	0x0058
        /*00b8*/ 	.byte	0x00, 0xf0, 0x11, 0x00


	//----- nvinfo : EIATTR_KPARAM_INFO
	.align		4
.L_5033:
        /*00bc*/ 	.byte	0x04, 0x17
        /*00be*/ 	.short	(.L_5035 - .L_5034)
.L_5034:
        /*00c0*/ 	.word	0x00000000
        /*00c4*/ 	.short	0x000b
        /*00c6*/ 	.short	0x0050
        /*00c8*/ 	.byte	0x00, 0xf0, 0x21, 0x00


	//----- nvinfo : EIATTR_KPARAM_INFO
	.align		4
.L_5035:
        /*00cc*/ 	.byte	0x04, 0x17
        /*00ce*/ 	.short	(.L_5037 - .L_5036)
.L_5036:
        /*00d0*/ 	.word	0x00000000
        /*00d4*/ 	.short	0x000a
        /*00d6*/ 	.short	0x0048
        /*00d8*/ 	.byte	0x00, 0xf0, 0x11, 0x00


	//----- nvinfo : EIATTR_KPARAM_INFO
	.align		4
.L_5037:
        /*00dc*/ 	.byte	0x04, 0x17
        /*00de*/ 	.short	(.L_5039 - .L_5038)
.L_5038:
        /*00e0*/ 	.word	0x00000000
        /*00e4*/ 	.short	0x0009
        /*00e6*/ 	.short	0x0040
        /*00e8*/ 	.byte	0x00, 0xf0, 0x21, 0x00


	//----- nvinfo : EIATTR_KPARAM_INFO
	.align		4
.L_5039:
        /*00ec*/ 	.byte	0x04, 0x17
        /*00ee*/ 	.short	(.L_5041 - .L_5040)
.L_5040:
        /*00f0*/ 	.word	0x00000000
        /*00f4*/ 	.short	0x0008
        /*00f6*/ 	.short	0x0038
        /*00f8*/ 	.byte	0x00, 0xf0, 0x21, 0x00


	//----- nvinfo : EIATTR_KPARAM_INFO
	.align		4
.L_5041:
        /*00fc*/ 	.byte	0x04, 0x17
        /*00fe*/ 	.short	(.L_5043 - .L_5042)
.L_5042:
        /*0100*/ 	.word	0x00000000
        /*0104*/ 	.short	0x0007
        /*0106*/ 	.short	0x0034
        /*0108*/ 	.byte	0x00, 0xf0, 0x11, 0x00


	//----- nvinfo : EIATTR_KPARAM_INFO
	.align		4
.L_5043:
        /*010c*/ 	.byte	0x04, 0x17
        /*010e*/ 	.short	(.L_5045 - .L_5044)
.L_5044:
        /*0110*/ 	.word	0x00000000
        /*0114*/ 	.short	0x0006
        /*0116*/ 	.short	0x0030
        /*0118*/ 	.byte	0x00, 0xf0, 0x11, 0x00


	//----- nvinfo : EIATTR_KPARAM_INFO
	.align		4
.L_5045:
        /*011c*/ 	.byte	0x04, 0x17
        /*011e*/ 	.short	(.L_5047 - .L_5046)
.L_5046:
        /*0120*/ 	.word	0x00000000
        /*0124*/ 	.short	0x0005
        /*0126*/ 	.short	0x0028
        /*0128*/ 	.byte	0x00, 0xf0, 0x21, 0x00


	//----- nvinfo : EIATTR_KPARAM_INFO
	.align		4
.L_5047:
        /*012c*/ 	.byte	0x04, 0x17
        /*012e*/ 	.short	(.L_5049 - .L_5048)
.L_5048:
        /*0130*/ 	.word	0x00000000
        /*0134*/ 	.short	0x0004
        /*0136*/ 	.short	0x0020
        /*0138*/ 	.byte	0x00, 0xf0, 0x21, 0x00


	//----- nvinfo : EIATTR_KPARAM_INFO
	.align		4
.L_5049:
        /*013c*/ 	.byte	0x04, 0x17
        /*013e*/ 	.short	(.L_5051 - .L_5050)
.L_5050:
        /*0140*/ 	.word	0x00000000
        /*0144*/ 	.short	0x0003
        /*0146*/ 	.short	0x0018
        /*0148*/ 	.byte	0x00, 0xf0, 0x21, 0x00


	//----- nvinfo : EIATTR_KPARAM_INFO
	.align		4
.L_5051:
        /*014c*/ 	.byte	0x04, 0x17
        /*014e*/ 	.short	(.L_5053 - .L_5052)
.L_5052:
        /*0150*/ 	.word	0x00000000
        /*0154*/ 	.short	0x0002
        /*0156*/ 	.short	0x0010
        /*0158*/ 	.byte	0x00, 0xf0, 0x21, 0x00


	//----- nvinfo : EIATTR_KPARAM_INFO
	.align		4
.L_5053:
        /*015c*/ 	.byte	0x04, 0x17
        /*015e*/ 	.short	(.L_5055 - .L_5054)
.L_5054:
        /*0160*/ 	.word	0x00000000
        /*0164*/ 	.short	0x0001
        /*0166*/ 	.short	0x0008
        /*0168*/ 	.byte	0x00, 0xf0, 0x21, 0x00


	//----- nvinfo : EIATTR_KPARAM_INFO
	.align		4
.L_5055:
        /*016c*/ 	.byte	0x04, 0x17
        /*016e*/ 	.short	(.L_5057 - .L_5056)
.L_5056:
        /*0170*/ 	.word	0x00000000
        /*0174*/ 	.short	0x0000
        /*0176*/ 	.short	0x0000
        /*0178*/ 	.byte	0x00, 0xf0, 0x21, 0x00


	//----- nvinfo : EIATTR_MAXREG_COUNT
	.align		4
.L_5057:
        /*017c*/ 	.byte	0x03, 0x1b
        /*017e*/ 	.short	0x00ff


	//----- nvinfo : EIATTR_NUM_BARRIERS
	.align		4
        /*0180*/ 	.byte	0x02, 0x4c
        /*0182*/ 	.byte	0x01
	.zero		1


	//----- nvinfo : EIATTR_EXTERNS
	.align		4
        /*0184*/ 	.byte	0x04, 0x0f
        /*0186*/ 	.short	(.L_5059 - .L_5058)


	//   ....[0]....
	.align		4
.L_5058:
        /*0188*/ 	.word	index@(__assertfail)


	//----- nvinfo : EIATTR_MERCURY_ISA_VERSION
	.align		4
.L_5059:
        /*018c*/ 	.byte	0x03, 0x5f
        /*018e*/ 	.short	0x0000


	//----- nvinfo : EIATTR_COOP_GROUP_MASK_REGIDS
	.align		4
        /*0190*/ 	.byte	0x04, 0x29
        /*0192*/ 	.short	(.L_5061 - .L_5060)


	//   ....[0]....
.L_5060:
        /*0194*/ 	.word	0xffffffff


	//   ....[1]....
        /*0198*/ 	.word	0xffffffff


	//   ....[2]....
        /*019c*/ 	.word	0xffffffff


	//   ....[3]....
        /*01a0*/ 	.word	0xffffffff


	//   ....[4]....
        /*01a4*/ 	.word	0xffffffff


	//   ....[5]....
        /*01a8*/ 	.word	0xffffffff


	//   ....[6]....
        /*01ac*/ 	.word	0xffffffff


	//   ....[7]....
        /*01b0*/ 	.word	0xffffffff


	//   ....[8]....
        /*01b4*/ 	.word	0xffffffff


	//   ....[9]....
        /*01b8*/ 	.word	0xffffffff


	//   ....[10]....
        /*01bc*/ 	.word	0xffffffff


	//   ....[11]....
        /*01c0*/ 	.word	0xffffffff


	//   ....[12]....
        /*01c4*/ 	.word	0xffffffff


	//   ....[13]....
        /*01c8*/ 	.word	0xffffffff


	//   ....[14]....
        /*01cc*/ 	.word	0xffffffff


	//   ....[15]....
        /*01d0*/ 	.word	0xffffffff


	//   ....[16]....
        /*01d4*/ 	.word	0xffffffff


	//   ....[17]....
        /*01d8*/ 	.word	0xffffffff


	//   ....[18]....
        /*01dc*/ 	.word	0xffffffff


	//   ....[19]....
        /*01e0*/ 	.word	0xffffffff


	//   ....[20]....
        /*01e4*/ 	.word	0xffffffff


	//   ....[21]....
        /*01e8*/ 	.word	0xffffffff


	//   ....[22]....
        /*01ec*/ 	.word	0xffffffff


	//   ....[23]....
        /*01f0*/ 	.word	0xffffffff


	//   ....[24]....
        /*01f4*/ 	.word	0xffffffff


	//   ....[25]....
        /*01f8*/ 	.word	0xffffffff


	//   ....[26]....
        /*01fc*/ 	.word	0xffffffff


	//   ....[27]....
        /*0200*/ 	.word	0xffffffff


	//   ....[28]....
        /*0204*/ 	.word	0xffffffff


	//----- nvinfo : EIATTR_COOP_GROUP_INSTR_OFFSETS
	.align		4
.L_5061:
        /*0208*/ 	.byte	0x04, 0x28
        /*020a*/ 	.short	(.L_5063 - .L_5062)


	//   ....[0]....
.L_5062:
        /*020c*/ 	.word	0x00001030


	//   ....[1]....
        /*0210*/ 	.word	0x00001050


	//   ....[2]....
        /*0214*/ 	.word	0x00001070


	//   ....[3]....
        /*0218*/ 	.word	0x00001090


	//   ....[4]....
        /*021c*/ 	.word	0x00001140


	//   ....[5]....
        /*0220*/ 	.word	0x00001160


	//   ....[6]....
        /*0224*/ 	.word	0x00001180


	//   ....[7]....
        /*0228*/ 	.word	0x00001fb0


	//   ....[8]....
        /*022c*/ 	.word	0x00002010


	//   ....[9]....
        /*0230*/ 	.word	0x00002040


	//   ....[10]....
        /*0234*/ 	.word	0x00002060


	//   ....[11]....
        /*0238*/ 	.word	0x00002080


	//   ....[12]....
        /*023c*/ 	.word	0x000020d0


	//   ....[13]....
        /*0240*/ 	.word	0x000020f0


	//   ....[14]....
        /*0244*/ 	.word	0x00002110


	//   ....[15]....
        /*0248*/ 	.word	0x00002f20


	//   ....[16]....
        /*024c*/ 	.word	0x000037c0


	//   ....[17]....
        /*0250*/ 	.word	0x00003840


	//   ....[18]....
        /*0254*/ 	.word	0x000038a0


	//   ....[19]....
        /*0258*/ 	.word	0x00003900


	//   ....[20]....
        /*025c*/ 	.word	0x00003970


	//   ....[21]....
        /*0260*/ 	.word	0x000039f0


	//   ....[22]....
        /*0264*/ 	.word	0x00003a60


	//   ....[23]....
        /*0268*/ 	.word	0x00003ad0


	//   ....[24]....
        /*026c*/ 	.word	0x00003b30


	//   ....[25]....
        /*0270*/ 	.word	0x00003ba0


	//   ....[26]....
        /*0274*/ 	.word	0x00003c00


	//   ....[27]....
        /*0278*/ 	.word	0x00003c70


	//   ....[28]....
        /*027c*/ 	.word	0x00003cd0


	//----- nvinfo : EIATTR_SYSCALL_OFFSETS
	.align		4
.L_5063:
        /*0280*/ 	.byte	0x04, 0x46
        /*0282*/ 	.short	(.L_5065 - .L_5064)


	//   ....[0]....
.L_5064:
        /*0284*/ 	.word	0x00003620


	//   ....[1]....
        /*0288*/ 	.word	0x00003750


	//----- nvinfo : EIATTR_EXIT_INSTR_OFFSETS
	.align		4
.L_5065:
        /*028c*/ 	.byte	0x04, 0x1c
        /*028e*/ 	.short	(.L_5067 - .L_5066)


	//   ....[0]....
.L_5066:
        /*0290*/ 	.word	0x00000090


	//   ....[1]....
        /*0294*/ 	.word	0x00003270


	//   ....[2]....
        /*0298*/ 	.word	0x00003320


	//   ....[3]....
        /*029c*/ 	.word	0x000034f0


	//   ....[4]....
        /*02a0*/ 	.word	0x00003760


	//----- nvinfo : EIATTR_CTAIDZ_USED
	.align		4
.L_5067:
        /*02a4*/ 	.byte	0x01, 0x04
	.zero		2


	//----- nvinfo : EIATTR_CRS_STACK_SIZE
	.align		4
        /*02a8*/ 	.byte	0x04, 0x1e
        /*02aa*/ 	.short	(.L_5069 - .L_5068)
.L_5068:
        /*02ac*/ 	.word	0x00000000
.L_5069:


//--------------------- .nv.info._ZN4vllm25paged_attention_v2_kernelI13__nv_bfloat16hLi256ELi16ELi128ELNS_18Fp8KVCacheDataTypeE2ELb0ELi512EEEvPfS3_PT_PKS4_PKT0_SA_ifPKiSC_iPKfiiiSE_SE_iiiii --------------------------
	.section	.nv.info._ZN4vllm25paged_attention_v2_kernelI13__nv_bfloat16hLi256ELi16ELi128ELNS_18Fp8KVCacheDataTypeE2ELb0ELi512EEEvPfS3_PT_PKS4_PKT0_SA_ifPKiSC_iPKfiiiSE_SE_iiiii,"",@"SHT_CUDA_INFO"
	.sectionflags	@""
	.align	4


	//----- nvinfo : EIATTR_CUDA_API_VERSION
	.align		4
        /*0000*/ 	.byte	0x04, 0x37
        /*0002*/ 	.short	(.L_5071 - .L_5070)
.L_5070:
        /*0004*/ 	.word	0x00000082


	//----- nvinfo : EIATTR_SW2861232_WAR
	.align		4
.L_5071:
        /*0008*/ 	.byte	0x01, 0x35
	.zero		2


	//----- nvinfo : EIATTR_PARAM_CBANK
	.align		4
        /*000c*/ 	.byte	0x04, 0x0a
        /*000e*/ 	.short	(.L_5073 - .L_5072)
	.align		4
.L_5072:
        /*0010*/ 	.word	index@(.nv.constant0._ZN4vllm25paged_attention_v2_kernelI13__nv_bfloat16hLi256ELi16ELi128ELNS_18Fp8KVCacheDataTypeE2ELb0ELi512EEEvPfS3_PT_PKS4_PKT0_SA_ifPKiSC_iPKfiiiSE_SE_iiiii)
        /*0014*/ 	.short	0x0160
        /*0016*/ 	.short	0x008c


	//----- nvinfo : EIATTR_CBANK_PARAM_SIZE
	.align		4
.L_5073:
        /*0018*/ 	.byte	0x03, 0x19
        /*001a*/ 	.short	0x008c


	//----- nvinfo : EIATTR_KPARAM_INFO
	.align		4
        /*001c*/ 	.byte	0x04, 0x17
        /*001e*/ 	.short	(.L_5075 - .L_5074)
.L_5074:
        /*0020*/ 	.word	0x00000000
        /*0024*/ 	.short	0x0015
        /*0026*/ 	.short	0x0088
        /*0028*/ 	.byte	0x00, 0xf0, 0x11, 0x00


	//----- nvinfo : EIATTR_KPARAM_INFO
	.align		4
.L_5075:
        /*002c*/ 	.byte	0x04, 0x17
        /*002e*/ 	.short	(.L_5077 - .L_5076)
.L_5076:
        /*0030*/ 	.word	0x00000000
        /*0034*/ 	.short	0x0014
        /*0036*/ 	.short	0x0084
        /*0038*/ 	.byte	0x00, 0xf0, 0x11, 0x00


	//----- nvinfo : EIATTR_KPARAM_INFO
	.align		4
.L_5077:
        /*003c*/ 	.byte	0x04, 0x17
        /*003e*/ 	.short	(.L_5079 - .L_5078)
.L_5078:
        /*0040*/ 	.word	0x00000000
        /*0044*/ 	.short	0x0013
        /*0046*/ 	.short	0x0080
        /*0048*/ 	.byte	0x00, 0xf0, 0x11, 0x00


	//----- nvinfo : EIATTR_KPARAM_INFO
	.align		4
.L_5079:
        /*004c*/ 	.byte	0x04, 0x17
        /*004e*/ 	.short	(.L_5081 - .L_5080)
.L_5080:
        /*0050*/ 	.word	0x00000000
        /*0054*/ 	.short	0x0012
        /*0056*/ 	.short	0x007c
        /*0058*/ 	.byte	0x00, 0xf0, 0x11, 0x00


	//----- nvinfo : EIATTR_KPARAM_INFO
	.align		4
.L_5081:
        /*005c*/ 	.byte	0x04, 0x17
        /*005e*/ 	.short	(.L_5083 - .L_5082)
.L_5082:
        /*0060*/ 	.word	0x00000000
        /*0064*/ 	.short	0x0011
        /*0066*/ 	.short	0x0078
        /*0068*/ 	.byte	0x00, 0xf0, 0x11, 0x00


	//----- nvinfo : EIATTR_KPARAM_INFO
	.align		4
.L_5083:
        /*006c*/ 	.byte	0x04, 0x17
        /*006e*/ 	.short	(.L_5085 - .L_5084)
.L_5084:
        /*0070*/ 	.word	0x00000000
        /*0074*/ 	.short	0x0010
        /*0076*/ 	.short	0x0070
        /*0078*/ 	.byte	0x00, 0xf0, 0x21, 0x00


	//----- nvinfo : EIATTR_KPARAM_INFO
	.align		4
.L_5085:
        /*007c*/ 	.byte	0x04, 0x17
        /*007e*/ 	.short	(.L_5087 - .L_5086)
.L_5086:
        /*0080*/ 	.word	0x00000000
        /*0084*/ 	.short	0x000f
        /*0086*/ 	.short	0x0068
        /*0088*/ 	.byte	0x00, 0xf0, 0x21, 0x00


	//----- nvinfo : EIATTR_KPARAM_INFO
	.align		4
.L_5087:
        /*008c*/ 	.byte	0x04, 0x17
        /*008e*/ 	.short	(.L_5089 - .L_5088)
.L_5088:
        /*0090*/ 	.word	0x00000000
        /*0094*/ 	.short	0x000e
        /*0096*/ 	.short	0x0060
        /*0098*/ 	.byte	0x00, 0xf0, 0x11, 0x00


	//----- nvinfo : EIATTR_KPARAM_INFO
	.align		4
.L_5089:
        /*009c*/ 	.byte	0x04, 0x17
        /*009e*/ 	.short	(.L_5091 - .L_5090)
.L_5090:
        /*00a0*/ 	.word	0x00000000
        /*00a4*/ 	.short	0x000d
        /*00a6*/ 	.short	0x005c
        /*00a8*/ 	.byte	0x00, 0xf0, 0x11, 0x00


	//----- nvinfo : EIATTR_KPARAM_INFO
	.align		4
.L_5091:
        /*00ac*/ 	.byte	0x04, 0x17
        /*00ae*/ 	.short	(.L_5093 - .L_5092)
.L_5092:
        /*00b0*/ 	.word	0x00000000
        /*00b4*/ 	.short	0x000c
        /*00b6*/ 	.short	0x0058
        /*00b8*/ 	.byte	0x00, 0xf0, 0x11, 0x00


	//----- nvinfo : EIATTR_KPARAM_INFO
	.align		4
.L_5093:
        /*00bc*/ 	.byte	0x04, 0x17
        /*00be*/ 	.short	(.L_5095 - .L_5094)
.L_5094:
        /*00c0*/ 	.word	0x00000000
        /*00c4*/ 	.short	0x000b
        /*00c6*/ 	.short	0x0050
        /*00c8*/ 	.byte	0x00, 0xf0, 0x21, 0x00


	//----- nvinfo : EIATTR_KPARAM_INFO
	.align		4
.L_5095:
        /*00cc*/ 	.byte	0x04, 0x17
        /*00ce*/ 	.short	(.L_5097 - .L_5096)
.L_5096:
        /*00d0*/ 	.word	0x00000000
        /*00d4*/ 	.short	0x000a
        /*00d6*/ 	.short	0x0048
        /*00d8*/ 	.byte	0x00, 0xf0, 0x11, 0x00


	//----- nvinfo : EIATTR_KPARAM_INFO
	.align		4
.L_5097:
        /*00dc*/ 	.byte	0x04, 0x17
        /*00de*/ 	.short	(.L_5099 - .L_5098)
.L_5098:
        /*00e0*/ 	.word	0x00000000
        /*00e4*/ 	.short	0x0009
        /*00e6*/ 	.short	0x0040
        /*00e8*/ 	.byte	0x00, 0xf0, 0x21, 0x00


	//----- nvinfo : EIATTR_KPARAM_INFO
	.align		4
.L_5099:
        /*00ec*/ 	.byte	0x04, 0x17
        /*00ee*/ 	.short	(.L_5101 - .L_5100)
.L_5100:
        /*00f0*/ 	.word	0x00000000
        /*00f4*/ 	.short	0x0008
        /*00f6*/ 	.short	0x0038
        /*00f8*/ 	.byte	0x00, 0xf0, 0x21, 0x00


	//----- nvinfo : EIATTR_KPARAM_INFO
	.align		4
.L_5101:
        /*00fc*/ 	.byte	0x04, 0x17
        /*00fe*/ 	.short	(.L_5103 - .L_5102)
.L_5102:
        /*0100*/ 	.word	0x00000000
        /*0104*/ 	.short	0x0007
        /*0106*/ 	.short	0x0034
        /*0108*/ 	.byte	0x00, 0xf0, 0x11, 0x00


	//----- nvinfo : EIATTR_KPARAM_INFO
	.align		4
.L_5103:
        /*010c*/ 	.byte	0x04, 0x17
        /*010e*/ 	.short	(.L_5105 - .L_5104)
.L_5104:
        /*0110*/ 	.word	0x00000000
        /*0114*/ 	.short	0x0006
        /*0116*/ 	.short	0x0030
        /*0118*/ 	.byte	0x00, 0xf0, 0x11, 0x00


	//----- nvinfo : EIATTR_KPARAM_INFO
	.align		4
.L_5105:
        /*011c*/ 	.byte	0x04, 0x17
        /*011e*/ 	.short	(.L_5107 - .L_5106)
.L_5106:
        /*0120*/ 	.word	0x00000000
        /*0124*/ 	.short	0x0005
        /*0126*/ 	.short	0x0028
        /*0128*/ 	.byte	0x00, 0xf0, 0x21, 0x00


	//----- nvinfo : EIATTR_KPARAM_INFO
	.align		4
.L_5107:
        /*012c*/ 	.byte	0x04, 0x17
        /*012e*/ 	.short	(.L_5109 - .L_5108)
.L_5108:
        /*0130*/ 	.word	0x00000000
        /*0134*/ 	.short	0x0004
        /*0136*/ 	.short	0x0020
        /*0138*/ 	.byte	0x00, 0xf0, 0x21, 0x00


	//----- nvinfo : EIATTR_KPARAM_INFO
	.align		4
.L_5109:
        /*013c*/ 	.byte	0x04, 0x17
        /*013e*/ 	.short	(.L_5111 - .L_5110)
.L_5110:
        /*0140*/ 	.word	0x00000000
        /*0144*/ 	.short	0x0003
        /*0146*/ 	.short	0x0018
        /*0148*/ 	.byte	0x00, 0xf0, 0x21, 0x00


	//----- nvinfo : EIATTR_KPARAM_INFO
	.align		4
.L_5111:
        /*014c*/ 	.byte	0x04, 0x17
        /*014e*/ 	.short	(.L_5113 - .L_5112)
.L_5112:
        /*0150*/ 	.word	0x00000000
        /*0154*/ 	.short	0x0002
        /*0156*/ 	.short	0x0010
        /*0158*/ 	.byte	0x00, 0xf0, 0x21, 0x00


	//----- nvinfo : EIATTR_KPARAM_INFO
	.align		4
.L_5113:
        /*015c*/ 	.byte	0x04, 0x17
        /*015e*/ 	.short	(.L_5115 - .L_5114)
.L_5114:
        /*0160*/ 	.word	0x00000000
        /*0164*/ 	.short	0x0001
        /*0166*/ 	.short	0x0008
        /*0168*/ 	.byte	0x00, 0xf0, 0x21, 0x00


	//----- nvinfo : EIATTR_KPARAM_INFO
	.align		4
.L_5115:
        /*016c*/ 	.byte	0x04, 0x17
        /*016e*/ 	.short	(.L_5117 - .L_5116)
.L_5116:
        /*0170*/ 	.word	0x00000000
        /*0174*/ 	.short	0x0000
        /*0176*/ 	.short	0x0000
        /*0178*/ 	.byte	0x00, 0xf0, 0x21, 0x00


	//----- nvinfo : EIATTR_MAXREG_COUNT
	.align		4
.L_5117:
        /*017c*/ 	.byte	0x03, 0x1b
        /*017e*/ 	.short	0x00ff


	//----- nvinfo : EIATTR_NUM_BARRIERS
	.align		4
        /*0180*/ 	.byte	0x02, 0x4c
        /*0182*/ 	.byte	0x01
	.zero		1


	//----- nvinfo : EIATTR_EXTERNS
	.align		4
        /*0184*/ 	.byte	0x04, 0x0f
        /*0186*/ 	.short	(.L_5119 - .L_5118)


	//   ....[0]....
	.align		4
.L_5118:
        /*0188*/ 	.word	index@(__assertfail)


	//----- nvinfo : EIATTR_MERCURY_ISA_VERSION
	.align		4
.L_5119:
        /*018c*/ 	.byte	0x03, 0x5f
        /*018e*/ 	.short	0x0000


	//----- nvinfo : EIATTR_COOP_GROUP_MASK_REGIDS
	.align		4
        /*0190*/ 	.byte	0x04, 0x29
        /*0192*/ 	.short	(.L_5121 - .L_5120)


	//   ....[0]....
.L_5120:
        /*0194*/ 	.word	0xffffffff


	//   ....[1]....
        /*0198*/ 	.word	0xffffffff


	//   ....[2]....
        /*019c*/ 	.word	0xffffffff


	//   ....[3]....
        /*01a0*/ 	.word	0xffffffff


	//   ....[4]....
        /*01a4*/ 	.word	0xffffffff


	//   ....[5]....
        /*01a8*/ 	.word	0xffffffff


	//   ....[6]....
        /*01ac*/ 	.word	0xffffffff


	//   ....[7]....
        /*01b0*/ 	.word	0xffffffff


	//   ....[8]....
        /*01b4*/ 	.word	0xffffffff


	//   ....[9]....
        /*01b8*/ 	.word	0xffffffff


	//   ....[10]....
        /*01bc*/ 	.word	0xffffffff


	//   ....[11]....
        /*01c0*/ 	.word	0xffffffff


	//   ....[12]....
        /*01c4*/ 	.word	0xffffffff


	//   ....[13]....
        /*01c8*/ 	.word	0xffffffff


	//   ....[14]....
        /*01cc*/ 	.word	0xffffffff


	//   ....[15]....
        /*01d0*/ 	.word	0xffffffff


	//   ....[16]....
        /*01d4*/ 	.word	0xffffffff


	//   ....[17]....
        /*01d8*/ 	.word	0xffffffff


	//----- nvinfo : EIATTR_COOP_GROUP_INSTR_OFFSETS
	.align		4
.L_5121:
        /*01dc*/ 	.byte	0x04, 0x28
        /*01de*/ 	.short	(.L_5123 - .L_5122)


	//   ....[0]....
.L_5122:
        /*01e0*/ 	.word	0x00000700


	//   ....[1]....
        /*01e4*/ 	.word	0x00000720


	//   ....[2]....
        /*01e8*/ 	.word	0x00000740


	//   ....[3]....
        /*01ec*/ 	.word	0x000007f0


	//   ....[4]....
        /*01f0*/ 	.word	0x00000810


	//   ....[5]....
        /*01f4*/ 	.word	0x00000830


	//   ....[6]....
        /*01f8*/ 	.word	0x00001660


	//   ....[7]....
        /*01fc*/ 	.word	0x000016c0


	//   ....[8]....
        /*0200*/ 	.word	0x000016f0


	//   ....[9]....
        /*0204*/ 	.word	0x00001710


	//   ....[10]....
        /*0208*/ 	.word	0x00001730


	//   ....[11]....
        /*020c*/ 	.word	0x00001780


	//   ....[12]....
        /*0210*/ 	.word	0x000017a0


	//   ....[13]....
        /*0214*/ 	.word	0x000017c0


	//   ....[14]....
        /*0218*/ 	.word	0x00003400


	//   ....[15]....
        /*021c*/ 	.word	0x00003470


	//   ....[16]....
        /*0220*/ 	.word	0x000034d0


	//   ....[17]....
        /*0224*/ 	.word	0x00003530


	//----- nvinfo : EIATTR_SYSCALL_OFFSETS
	.align		4
.L_5123:
        /*0228*/ 	.byte	0x04, 0x46
        /*022a*/ 	.short	(.L_5125 - .L_5124)


	//   ....[0]....
.L_5124:
        /*022c*/ 	.word	0x00003390


	//----- nvinfo : EIATTR_EXIT_INSTR_OFFSETS
	.align		4
.L_5125:
        /*0230*/ 	.byte	0x04, 0x1c
        /*0232*/ 	.short	(.L_5127 - .L_5126)


	//   ....[0]....
.L_5126:
        /*0234*/ 	.word	0x00000090


	//   ....[1]....
        /*0238*/ 	.word	0x00002a60


	//   ....[2]....
        /*023c*/ 	.word	0x00002b10


	//   ....[3]....
        /*0240*/ 	.word	0x00003260


	//   ....[4]....
        /*0244*/ 	.word	0x000033a0


	//----- nvinfo : EIATTR_CTAIDZ_USED
	.align		4
.L_5127:
        /*0248*/ 	.byte	0x01, 0x04
	.zero		2


	//----- nvinfo : EIATTR_CRS_STACK_SIZE
	.align		4
        /*024c*/ 	.byte	0x04, 0x1e
        /*024e*/ 	.short	(.L_5129 - .L_5128)
.L_5128:
        /*0250*/ 	.word	0x00000000
.L_5129:


//--------------------- .nv.info._ZN4vllm25paged_attention_v2_kernelI13__nv_bfloat16hLi192ELi16ELi128ELNS_18Fp8KVCacheDataTypeE2ELb0ELi512EEEvPfS3_PT_PKS4_PKT0_SA_ifPKiSC_iPKfiiiSE_SE_iiiii --------------------------
	.section	.nv.info._ZN4vllm25paged_attention_v2_kernelI13__nv_bfloat16hLi192ELi16ELi128ELNS_18Fp8KVCacheDataTypeE2ELb0ELi512EEEvPfS3_PT_PKS4_PKT0_SA_ifPKiSC_iPKfiiiSE_SE_iiiii,"",@"SHT_CUDA_INFO"
	.sectionflags	@""
	.align	4


	//----- nvinfo : EIATTR_CUDA_API_VERSION
	.align		4
        /*0000*/ 	.byte	0x04, 0x37
        /*0002*/ 	.short	(.L_5131 - .L_5130)
.L_5130:
        /*0004*/ 	.word	0x00000082


	//----- nvinfo : EIATTR_SW2861232_WAR
	.align		4
.L_5131:
        /*0008*/ 	.byte	0x01, 0x35
	.zero		2


	//----- nvinfo : EIATTR_PARAM_CBANK
	.align		4
        /*000c*/ 	.byte	0x04, 0x0a
        /*000e*/ 	.short	(.L_5133 - .L_5132)
	.align		4
.L_5132:
        /*0010*/ 	.word	index@(.nv.constant0._ZN4vllm25paged_attention_v2_kernelI13__nv_bfloat16hLi192ELi16ELi128ELNS_18Fp8KVCacheDataTypeE2ELb0ELi512EEEvPfS3_PT_PKS4_PKT0_SA_ifPKiSC_iPKfiiiSE_SE_iiiii)
        /*0014*/ 	.short	0x0160
        /*0016*/ 	.short	0x008c


	//----- nvinfo : EIATTR_CBANK_PARAM_SIZE
	.align		4
.L_5133:
        /*0018*/ 	.byte	0x03, 0x19
        /*001a*/ 	.short	0x008c


	//----- nvinfo : EIATTR_KPARAM_INFO
	.align		4
        /*001c*/ 	.byte	0x04, 0x17
        /*001e*/ 	.short	(.L_5135 - .L_5134)
.L_5134:
        /*0020*/ 	.word	0x00000000
        /*0024*/ 	.short	0x0015
        /*0026*/ 	.short	0x0088
        /*0028*/ 	.byte	0x00, 0xf0, 0x11, 0x00


	//----- nvinfo : EIATTR_KPARAM_INFO
	.align		4
.L_5135:
        /*002c*/ 	.byte	0x04, 0x17
        /*002e*/ 	.short	(.L_5137 - .L_5136)
.L_5136:
        /*0030*/ 	.word	0x00000000
        /*0034*/ 	.short	0x0014
        /*0036*/ 	.short	0x0084
        /*0038*/ 	.byte	0x00, 0xf0, 0x11, 0x00


	//----- nvinfo : EIATTR_KPARAM_INFO
	.align		4
.L_5137:
        /*003c*/ 	.byte	0x04, 0x17
        /*003e*/ 	.short	(.L_5139 - .L_5138)
.L_5138:
        /*0040*/ 	.word	0x00000000
        /*0044*/ 	.short	0x0013
        /*0046*/ 	.short	0x0080
        /*0048*/ 	.byte	0x00, 0xf0, 0x11, 0x00


	//----- nvinfo : EIATTR_KPARAM_INFO
	.align		4
.L_5139:
        /*004c*/ 	.byte	0x04, 0x17
        /*004e*/ 	.short	(.L_5141 - .L_5140)
.L_5140:
        /*0050*/ 	.word	0x00000000
        /*0054*/ 	.short	0x0012
        /*0056*/ 	.short	0x007c
        /*0058*/ 	.byte	0x00, 0xf0, 0x11, 0x00


	//----- nvinfo : EIATTR_KPARAM_INFO
	.align		4
.L_5141:
        /*005c*/ 	.byte	0x04, 0x17
        /*005e*/ 	.short	(.L_5143 - .L_5142)
.L_5142:
        /*0060*/ 	.word	0x00000000
        /*0064*/ 	.short	0x0011
        /*0066*/ 	.short	0x0078
        /*0068*/ 	.byte	0x00, 0xf0, 0x11, 0x00


	//----- nvinfo : EIATTR_KPARAM_INFO
	.align		4
.L_5143:
        /*006c*/ 	.byte	0x04, 0x17
        /*006e*/ 	.short	(.L_5145 - .L_5144)
.L_5144:
        /*0070*/ 	.word	0x00000000
        /*0074*/ 	.short	0x0010
        /*0076*/ 	.short	0x0070
        /*0078*/ 	.byte	0x00, 0xf0, 0x21, 0x00


	//----- nvinfo : EIATTR_KPARAM_INFO
	.align		4
.L_5145:
        /*007c*/ 	.byte	0x04, 0x17
        /*007e*/ 	.short	(.L_5147 - .L_5146)
.L_5146:
        /*0080*/ 	.word	0x00000000
        /*0084*/ 	.short	0x000f
        /*0086*/ 	.short	0x0068
        /*0088*/ 	.byte	0x00, 0xf0, 0x21, 0x00


	//----- nvinfo : EIATTR_KPARAM_INFO
	.align		4
.L_5147:
        /*008c*/ 	.byte	0x04, 0x17
        /*008e*/ 	.short	(.L_5149 - .L_5148)
.L_5148:
        /*0090*/ 	.word	0x00000000
        /*0094*/ 	.short	0x000e
        /*0096*/ 	.short	0x0060
        /*0098*/ 	.byte	0x00, 0xf0, 0x11, 0x00


	//----- nvinfo : EIATTR_KPARAM_INFO
	.align		4
.L_5149:
        /*009c*/ 	.byte	0x04, 0x17
        /*009e*/ 	.short	(.L_5151 - .L_5150)
.L_5150:
        /*00a0*/ 	.word	0x00000000
        /*00a4*/ 	.short	0x000d
        /*00a6*/ 	.short	0x005c
        /*00a8*/ 	.byte	0x00, 0xf0, 0x11, 0x00


	//----- nvinfo : EIATTR_KPARAM_INFO
	.align		4
.L_5151:
        /*00ac*/ 	.byte	0x04, 0x17
        /*00ae*/ 	.short	(.L_5153 - .L_5152)
.L_5152:
        /*00b0*/ 	.word	0x00000000
        /*00b4*/ 	.short	0x000c
        /*00b6*/ 	.short	0x0058
        /*00b8*/ 	.byte	0x00, 0xf0, 0x11, 0x00


	//----- nvinfo : EIATTR_KPARAM_INFO
	.align		4
.L_5153:
        /*00bc*/ 	.byte	0x04, 0x17
        /*00be*/ 	.short	(.L_5155 - .L_5154)
.L_5154:
        /*00c0*/ 	.word	0x00000000
        /*00c4*/ 	.short	0x000b
        /*00c6*/ 	.short	0x0050
        /*00c8*/ 	.byte	0x00, 0xf0, 0x21, 0x00


	//----- nvinfo : EIATTR_KPARAM_INFO
	.align		4
.L_5155:
        /*00cc*/ 	.byte	0x04, 0x17
        /*00ce*/ 	.short	(.L_5157 - .L_5156)
.L_5156:
        /*00d0*/ 	.word	0x00000000
        /*00d4*/ 	.short	0x000a
        /*00d6*/ 	.short	0x0048
        /*00d8*/ 	.byte	0x00, 0xf0, 0x11, 0x00


	//----- nvinfo : EIATTR_KPARAM_INFO
	.align		4
.L_5157:
        /*00dc*/ 	.byte	0x04, 0x17
        /*00de*/ 	.short	(.L_5159 - .L_5158)
.L_5158:
        /*00e0*/ 	.word	0x00000000
        /*00e4*/ 	.short	0x0009
        /*00e6*/ 	.short	0x0040
        /*00e8*/ 	.byte	0x00, 0xf0, 0x21, 0x00


	//----- nvinfo : EIATTR_KPARAM_INFO
	.align		4
.L_5159:
        /*00ec*/ 	.byte	0x04, 0x17
        /*00ee*/ 	.short	(.L_5161 - .L_5160)
.L_5160:
        /*00f0*/ 	.word	0x00000000
        /*00f4*/ 	.short	0x0008
        /*00f6*/ 	.short	0x0038
        /*00f8*/ 	.byte	0x00, 0xf0, 0x21, 0x00


	//----- nvinfo : EIATTR_KPARAM_INFO
	.align		4
.L_5161:
        /*00fc*/ 	.byte	0x04, 0x17
        /*00fe*/ 	.short	(.L_5163 - .L_5162)
.L_5162:
        /*0100*/ 	.word	0x00000000
        /*0104*/ 	.short	0x0007
        /*0106*/ 	.short	0x0034
        /*0108*/ 	.byte	0x00, 0xf0, 0x11, 0x00


	//----- nvinfo : EIATTR_KPARAM_INFO
	.align		4
.L_5163:
        /*010c*/ 	.byte	0x04, 0x17
        /*010e*/ 	.short	(.L_5165 - .L_5164)
.L_5164:
        /*0110*/ 	.word	0x00000000
        /*0114*/ 	.short	0x0006
        /*0116*/ 	.short	0x0030
        /*0118*/ 	.byte	0x00, 0xf0, 0x11, 0x00


	//----- nvinfo : EIATTR_KPARAM_INFO
	.align		4
.L_5165:
        /*011c*/ 	.byte	0x04, 0x17
        /*011e*/ 	.short	(.L_5167 - .L_5166)
.L_5166:
        /*0120*/ 	.word	0x00000000
        /*0124*/ 	.short	0x0005
        /*0126*/ 	.short	0x0028
        /*0128*/ 	.byte	0x00, 0xf0, 0x21, 0x00


	//----- nvinfo : EIATTR_KPARAM_INFO
	.align		4
.L_5167:
        /*012c*/ 	.byte	0x04, 0x17
        /*012e*/ 	.short	(.L_5169 - .L_5168)
.L_5168:
        /*0130*/ 	.word	0x00000000
        /*0134*/ 	.short	0x0004
        /*0136*/ 	.short	0x0020
        /*0138*/ 	.byte	0x00, 0xf0, 0x21, 0x00


	//----- nvinfo : EIATTR_KPARAM_INFO
	.align		4
.L_5169:
        /*013c*/ 	.byte	0x04, 0x17
        /*013e*/ 	.short	(.L_5171 - .L_5170)
.L_5170:
        /*0140*/ 	.word	0x00000000
        /*0144*/ 	.short	0x0003
        /*0146*/ 	.short	0x0018
        /*0148*/ 	.byte	0x00, 0xf0, 0x21, 0x00


	//----- nvinfo : EIATTR_KPARAM_INFO
	.align		4
.L_5171:
        /*014c*/ 	.byte	0x04, 0x17
        /*014e*/ 	.short	(.L_5173 - .L_5172)
.L_5172:
        /*0150*/ 	.word	0x00000000
        /*0154*/ 	.short	0x0002
        /*0156*/ 	.short	0x0010
        /*0158*/ 	.byte	0x00, 0xf0, 0x21, 0x00


	//----- nvinfo : EIATTR_KPARAM_INFO
	.align		4
.L_5173:
        /*015c*/ 	.byte	0x04, 0x17
        /*015e*/ 	.short	(.L_5175 - .L_5174)
.L_5174:
        /*0160*/ 	.word	0x00000000
        /*0164*/ 	.short	0x0001
        /*0166*/ 	.short	0x0008
        /*0168*/ 	.byte	0x00, 0xf0, 0x21, 0x00


	//----- nvinfo : EIATTR_KPARAM_INFO
	.align		4
.L_5175:
        /*016c*/ 	.byte	0x04, 0x17
        /*016e*/ 	.short	(.L_5177 - .L_5176)
.L_5176:
        /*0170*/ 	.word	0x00000000
        /*0174*/ 	.short	0x0000
        /*0176*/ 	.short	0x0000
        /*0178*/ 	.byte	0x00, 0xf0, 0x21, 0x00


	//----- nvinfo : EIATTR_MAXREG_COUNT
	.align		4
.L_5177:
        /*017c*/ 	.byte	0x03, 0x1b
        /*017e*/ 	.short	0x00ff


	//----- nvinfo : EIATTR_NUM_BARRIERS
	.align		4
        /*0180*/ 	.byte	0x02, 0x4c
        /*0182*/ 	.byte	0x01
	.zero		1


	//----- nvinfo : EIATTR_EXTERNS
	.align		4
        /*0184*/ 	.byte	0x04, 0x0f
        /*0186*/ 	.short	(.L_5179 - .L_5178)


	//   ....[0]....
	.align		4
.L_5178:
        /*0188*/ 	.word	index@(__assertfail)


	//----- nvinfo : EIATTR_MERCURY_ISA_VERSION
	.align		4
.L_5179:
        /*018c*/ 	.byte	0x03, 0x5f
        /*018e*/ 	.short	0x0000


	//----- nvinfo : EIATTR_COOP_GROUP_MASK_REGIDS
	.align		4
        /*0190*/ 	.byte	0x04, 0x29
        /*0192*/ 	.short	(.L_5181 - .L_5180)


	//   ....[0]....
.L_5180:
        /*0194*/ 	.word	0xffffffff


	//   ....[1]....
        /*0198*/ 	.word	0xffffffff


	//   ....[2]....
        /*019c*/ 	.word	0xffffffff


	//   ....[3]....
        /*01a0*/ 	.word	0xffffffff


	//   ....[4]....
        /*01a4*/ 	.word	0xffffffff


	//   ....[5]....
        /*01a8*/ 	.word	0xffffffff


	//   ....[6]....
        /*01ac*/ 	.word	0xffffffff


	//   ....[7]....
        /*01b0*/ 	.word	0xffffffff


	//   ....[8]....
        /*01b4*/ 	.word	0xffffffff


	//   ....[9]....
        /*01b8*/ 	.word	0xffffffff


	//   ....[10]....
        /*01bc*/ 	.word	0xffffffff


	//   ....[11]....
        /*01c0*/ 	.word	0xffffffff


	//   ....[12]....
        /*01c4*/ 	.word	0xffffffff


	//   ....[13]....
        /*01c8*/ 	.word	0xffffffff


	//   ....[14]....
        /*01cc*/ 	.word	0xffffffff


	//   ....[15]....
        /*01d0*/ 	.word	0xffffffff


	//   ....[16]....
        /*01d4*/ 	.word	0xffffffff


	//   ....[17]....
        /*01d8*/ 	.word	0xffffffff


	//----- nvinfo : EIATTR_COOP_GROUP_INSTR_OFFSETS
	.align		4
.L_5181:
        /*01dc*/ 	.byte	0x04, 0x28
        /*01de*/ 	.short	(.L_5183 - .L_5182)


	//   ....[0]....
.L_5182:
        /*01e0*/ 	.word	0x00000700


	//   ....[1]....
        /*01e4*/ 	.word	0x00000720


	//   ....[2]....
        /*01e8*/ 	.word	0x00000740


	//   ....[3]....
        /*01ec*/ 	.word	0x000007f0


	//   ....[4]....
        /*01f0*/ 	.word	0x00000810


	//   ....[5]....
        /*01f4*/ 	.word	0x00000830


	//   ....[6]....
        /*01f8*/ 	.word	0x00001660


	//   ....[7]....
        /*01fc*/ 	.word	0x000016c0


	//   ....[8]....
        /*0200*/ 	.word	0x000016f0


	//   ....[9]....
        /*0204*/ 	.word	0x00001710


	//   ....[10]....
        /*0208*/ 	.word	0x00001730


	//   ....[11]....
        /*020c*/ 	.word	0x00001780


	//   ....[12]....
        /*0210*/ 	.word	0x000017a0


	//   ....[13]....
        /*0214*/ 	.word	0x000017c0


	//   ....[14]....
        /*0218*/ 	.word	0x00003070


	//   ....[15]....
        /*021c*/ 	.word	0x000030e0


	//   ....[16]....
        /*0220*/ 	.word	0x00003140


	//   ....[17]....
        /*0224*/ 	.word	0x000031a0


	//----- nvinfo : EIATTR_SYSCALL_OFFSETS
	.align		4
.L_5183:
        /*0228*/ 	.byte	0x04, 0x46
        /*022a*/ 	.short	(.L_5185 - .L_5184)


	//   ....[0]....
.L_5184:
        /*022c*/ 	.word	0x00003000


	//----- nvinfo : EIATTR_EXIT_INSTR_OFFSETS
	.align		4
.L_5185:
        /*0230*/ 	.byte	0x04, 0x1c
        /*0232*/ 	.short	(.L_5187 - .L_5186)


	//   ....[0]....
.L_5186:
        /*0234*/ 	.word	0x00000090


	//   ....[1]....
        /*0238*/ 	.word	0x000028c0


	//   ....[2]....
        /*023c*/ 	.word	0x00002960


	//   ....[3]....
        /*0240*/ 	.word	0x00002ed0


	//   ....[4]....
        /*0244*/ 	.word	0x00003010


	//----- nvinfo : EIATTR_CTAIDZ_USED
	.align		4
.L_5187:
        /*0248*/ 	.byte	0x01, 0x04
	.zero		2


	//----- nvinfo : EIATTR_CRS_STACK_SIZE
	.align		4
        /*024c*/ 	.byte	0x04, 0x1e
        /*024e*/ 	.short	(.L_5189 - .L_5188)
.L_5188:
        /*0250*/ 	.word	0x00000000
.L_5189:


//--------------------- .nv.info._ZN4vllm25paged_attention_v2_kernelI13__nv_bfloat16hLi128ELi16ELi128ELNS_18Fp8KVCacheDataTypeE2ELb0ELi512EEEvPfS3_PT_PKS4_PKT0_SA_ifPKiSC_iPKfiiiSE_SE_iiiii --------------------------
	.section	.nv.info._ZN4vllm25paged_attention_v2_kernelI13__nv_bfloat16hLi128ELi16ELi128ELNS_18Fp8KVCacheDataTypeE2ELb0ELi512EEEvPfS3_PT_PKS4_PKT0_SA_ifPKiSC_iPKfiiiSE_SE_iiiii,"",@"SHT_CUDA_INFO"
	.sectionflags	@""
	.align	4


	//----- nvinfo : EIATTR_CUDA_API_VERSION
	.align		4
        /*0000*/ 	.byte	0x04, 0x37
        /*0002*/ 	.short	(.L_5191 - .L_5190)
.L_5190:
        /*0004*/ 	.word	0x00000082


	//----- nvinfo : EIATTR_SW2861232_WAR
	.align		4
.L_5191:
        /*0008*/ 	.byte	0x01, 0x35
	.zero		2


	//----- nvinfo : EIATTR_PARAM_CBANK
	.align		4
        /*000c*/ 	.byte	0x04, 0x0a
        /*000e*/ 	.short	(.L_5193 - .L_5192)
	.align		4
.L_5192:
        /*0010*/ 	.word	index@(.nv.constant0._ZN4vllm25paged_attention_v2_kernelI13__nv_bfloat16hLi128ELi16ELi128ELNS_18Fp8KVCacheDataTypeE2ELb0ELi512EEEvPfS3_PT_PKS4_PKT0_SA_ifPKiSC_iPKfiiiSE_SE_iiiii)
        /*0014*/ 	.short	0x0160
        /*0016*/ 	.short	0x008c


	//----- nvinfo : EIATTR_CBANK_PARAM_SIZE
	.align		4
.L_5193:
        /*0018*/ 	.byte	0x03, 0x19
        /*001a*/ 	.short	0x008c


	//----- nvinfo : EIATTR_KPARAM_INFO
	.align		4
        /*001c*/ 	.byte	0x04, 0x17
        /*001e*/ 	.short	(.L_5195 - .L_5194)
.L_5194:
        /*0020*/ 	.word	0x00000000
        /*0024*/ 	.short	0x0015
        /*0026*/ 	.short	0x0088
        /*0028*/ 	.byte	0x00, 0xf0, 0x11, 0x00


	//----- nvinfo : EIATTR_KPARAM_INFO
	.align		4
.L_5195:
        /*002c*/ 	.byte	0x04, 0x17
        /*002e*/ 	.short	(.L_5197 - .L_5196)
.L_5196:
        /*0030*/ 	.word	0x00000000
        /*0034*/ 	.short	0x0014
        /*0036*/ 	.short	0x0084
        /*0038*/ 	.byte	0x00, 0xf0, 0x11, 0x00


	//----- nvinfo : EIATTR_KPARAM_INFO
	.align		4
.L_5197:
        /*003c*/ 	.byte	0x04, 0x17
        /*003e*/ 	.short	(.L_5199 - .L_5198)
.L_5198:
        /*0040*/ 	.word	0x00000000
        /*0044*/ 	.short	0x0013
        /*0046*/ 	.short	0x0080
        /*0048*/ 	.byte	0x00, 0xf0, 0x11, 0x00


	//----- nvinfo : EIATTR_KPARAM_INFO
	.align		4
.L_5199:
        /*004c*/ 	.byte	0x04, 0x17
        /*004e*/ 	.short	(.L_5201 - .L_5200)
.L_5200:
        /*0050*/ 	.word	0x00000000
        /*0054*/ 	.short	0x0012
        /*0056*/ 	.short	0x007c
        /*0058*/ 	.byte	0x00, 0xf0, 0x11, 0x00


	//----- nvinfo : EIATTR_KPARAM_INFO
	.align		4
.L_5201:
        /*005c*/ 	.byte	0x04, 0x17
        /*005e*/ 	.short	(.L_5203 - .L_5202)
.L_5202:
        /*0060*/ 	.word	0x00000000
        /*0064*/ 	.short	0x0011
        /*0066*/ 	.short	0x0078
        /*0068*/ 	.byte	0x00, 0xf0, 0x11, 0x00


	//----- nvinfo : EIATTR_KPARAM_INFO
	.align		4
.L_5203:
        /*006c*/ 	.byte	0x04, 0x17
        /*006e*/ 	.short	(.L_5205 - .L_5204)
.L_5204:
        /*0070*/ 	.word	0x00000000
        /*0074*/ 	.short	0x0010
        /*0076*/ 	.short	0x0070
        /*0078*/ 	.byte	0x00, 0xf0, 0x21, 0x00


	//----- nvinfo : EIATTR_KPARAM_INFO
	.align		4
.L_5205:
        /*007c*/ 	.byte	0x04, 0x17
        /*007e*/ 	.short	(.L_5207 - .L_5206)
.L_5206:
        /*0080*/ 	.word	0x00000000
        /*0084*/ 	.short	0x000f
        /*0086*/ 	.short	0x0068
        /*0088*/ 	.byte	0x00, 0xf0, 0x21, 0x00


	//----- nvinfo : EIATTR_KPARAM_INFO
	.align		4
.L_5207:
        /*008c*/ 	.byte	0x04, 0x17
        /*008e*/ 	.short	(.L_5209 - .L_5208)
.L_5208:
        /*0090*/ 	.word	0x00000000
        /*0094*/ 	.short	0x000e
        /*0096*/ 	.short	0x0060
        /*0098*/ 	.byte	0x00, 0xf0, 0x11, 0x00


	//----- nvinfo : EIATTR_KPARAM_INFO
	.align		4
.L_5209:
        /*009c*/ 	.byte	0x04, 0x17
        /*009e*/ 	.short	(.L_5211 - .L_5210)
.L_5210:
        /*00a0*/ 	.word	0x00000000
        /*00a4*/ 	.short	0x000d
        /*00a6*/ 	.short	0x005c
        /*00a8*/ 	.byte	0x00, 0xf0, 0x11, 0x00


	//----- nvinfo : EIATTR_KPARAM_INFO
	.align		4
.L_5211:
        /*00ac*/ 	.byte	0x04, 0x17
        /*00ae*/ 	.short	(.L_5213 - .L_5212)
.L_5212:
        /*00b0*/ 	.word	0x00000000
        /*00b4*/ 	.short	0x000c
        /*00b6*/ 	.short	0x0058
        /*00b8*/ 	.byte	0x00, 0xf0, 0x11, 0x00


	//----- nvinfo : EIATTR_KPARAM_INFO
	.align		4
.L_5213:
        /*00bc*/ 	.byte	0x04, 0x17
        /*00be*/ 	.short	(.L_5215 - .L_5214)
.L_5214:
        /*00c0*/ 	.word	0x00000000
        /*00c4*/ 	.short	0x000b
        /*00c6*/ 	.short	0x0050
        /*00c8*/ 	.byte	0x00, 0xf0, 0x21, 0x00


	//----- nvinfo : EIATTR_KPARAM_INFO
	.align		4
.L_5215:
        /*00cc*/ 	.byte	0x04, 0x17
        /*00ce*/ 	.short	(.L_5217 - .L_5216)
.L_5216:
        /*00d0*/ 	.word	0x00000000
        /*00d4*/ 	.short	0x000a
        /*00d6*/ 	.short	0x0048
        /*00d8*/ 	.byte	0x00, 0xf0, 0x11, 0x00


	//----- nvinfo : EIATTR_KPARAM_INFO
	.align		4
.L_5217:
        /*00dc*/ 	.byte	0x04, 0x17
        /*00de*/ 	.short	(.L_5219 - .L_5218)
.L_5218:
        /*00e0*/ 	.word	0x00000000
        /*00e4*/ 	.short	0x0009
        /*00e6*/ 	.short	0x0040
        /*00e8*/ 	.byte	0x00, 0xf0, 0x21, 0x00


	//----- nvinfo : EIATTR_KPARAM_INFO
	.align		4
.L_5219:
        /*00ec*/ 	.byte	0x04, 0x17
        /*00ee*/ 	.short	(.L_5221 - .L_5220)
.L_5220:
        /*00f0*/ 	.word	0x00000000
        /*00f4*/ 	.short	0x0008
        /*00f6*/ 	.short	0x0038
        /*00f8*/ 	.byte	0x00, 0xf0, 0x21, 0x00


	//----- nvinfo : EIATTR_KPARAM_INFO
	.align		4
.L_5221:
        /*00fc*/ 	.byte	0x04, 0x17
        /*00fe*/ 	.short	(.L_5223 - .L_5222)
.L_5222:
        /*0100*/ 	.word	0x00000000
        /*0104*/ 	.short	0x0007
        /*0106*/ 	.short	0x0034
        /*0108*/ 	.byte	0x00, 0xf0, 0x11, 0x00


	//----- nvinfo : EIATTR_KPARAM_INFO
	.align		4
.L_5223:
        /*010c*/ 	.byte	0x04, 0x17
        /*010e*/ 	.short	(.L_5225 - .L_5224)
.L_5224:
        /*0110*/ 	.word	0x00000000
        /*0114*/ 	.short	0x0006
        /*0116*/ 	.short	0x0030
        /*0118*/ 	.byte	0x00, 0xf0, 0x11, 0x00


	//----- nvinfo : EIATTR_KPARAM_INFO
	.align		4
.L_5225:
        /*011c*/ 	.byte	0x04, 0x17
        /*011e*/ 	.short	(.L_5227 - .L_5226)
.L_5226:
        /*0120*/ 	.word	0x00000000
        /*0124*/ 	.short	0x0005
        /*0126*/ 	.short	0x0028
        /*0128*/ 	.byte	0x00, 0xf0, 0x21, 0x00


	//----- nvinfo : EIATTR_KPARAM_INFO
	.align		4
.L_5227:
        /*012c*/ 	.byte	0x04, 0x17
        /*012e*/ 	.short	(.L_5229 - .L_5228)
.L_5228:
        /*0130*/ 	.word	0x00000000
        /*0134*/ 	.short	0x0004
        /*0136*/ 	.short	0x0020
        /*0138*/ 	.byte	0x00, 0xf0, 0x21, 0x00


	//----- nvinfo : EIATTR_KPARAM_INFO
	.align		4
.L_5229:
        /*013c*/ 	.byte	0x04, 0x17
        /*013e*/ 	.short	(.L_5231 - .L_5230)
.L_5230:
        /*0140*/ 	.word	0x00000000
        /*0144*/ 	.short	0x0003
        /*0146*/ 	.short	0x0018
        /*0148*/ 	.byte	0x00, 0xf0, 0x21, 0x00


	//----- nvinfo : EIATTR_KPARAM_INFO
	.align		4
.L_5231:
        /*014c*/ 	.byte	0x04, 0x17
        /*014e*/ 	.short	(.L_5233 - .L_5232)
.L_5232:
        /*0150*/ 	.word	0x00000000
        /*0154*/ 	.short	0x0002
        /*0156*/ 	.short	0x0010
        /*0158*/ 	.byte	0x00, 0xf0, 0x21, 0x00


	//----- nvinfo : EIATTR_KPARAM_INFO
	.align		4
.L_5233:
        /*015c*/ 	.byte	0x04, 0x17
        /*015e*/ 	.short	(.L_5235 - .L_5234)
.L_5234:
        /*0160*/ 	.word	0x00000000
        /*0164*/ 	.short	0x0001
        /*0166*/ 	.short	0x0008
        /*0168*/ 	.byte	0x00, 0xf0, 0x21, 0x00


	//----- nvinfo : EIATTR_KPARAM_INFO
	.align		4
.L_5235:
        /*016c*/ 	.byte	0x04, 0x17
        /*016e*/ 	.short	(.L_5237 - .L_5236)
.L_5236:
        /*0170*/ 	.word	0x00000000
        /*0174*/ 	.short	0x0000
        /*0176*/ 	.short	0x0000
        /*0178*/ 	.byte	0x00, 0xf0, 0x21, 0x00


	//----- nvinfo : EIATTR_MAXREG_COUNT
	.align		4
.L_5237:
        /*017c*/ 	.byte	0x03, 0x1b
        /*017e*/ 	.short	0x00ff


	//----- nvinfo : EIATTR_NUM_BARRIERS
	.align		4
        /*0180*/ 	.byte	0x02, 0x4c
        /*0182*/ 	.byte	0x01
	.zero		1


	//----- nvinfo : EIATTR_EXTERNS
	.align		4
        /*0184*/ 	.byte	0x04, 0x0f
        /*0186*/ 	.short	(.L_5239 - .L_5238)


	//   ....[0]....
	.align		4
.L_5238:
        /*0188*/ 	.word	index@(__assertfail)


	//----- nvinfo : EIATTR_MERCURY_ISA_VERSION
	.align		4
.L_5239:
        /*018c*/ 	.byte	0x03, 0x5f
        /*018e*/ 	.short	0x0000


	//----- nvinfo : EIATTR_COOP_GROUP_MASK_REGIDS
	.align		4
        /*0190*/ 	.byte	0x04, 0x29
        /*0192*/ 	.short	(.L_5241 - .L_5240)


	//   ....[0]....
.L_5240:
        /*0194*/ 	.word	0xffffffff


	//   ....[1]....
        /*0198*/ 	.word	0xffffffff


	//   ....[2]....
        /*019c*/ 	.word	0xffffffff


	//   ....[3]....
        /*01a0*/ 	.word	0xffffffff


	//   ....[4]....
        /*01a4*/ 	.word	0xffffffff


	//   ....[5]....
        /*01a8*/ 	.word	0xffffffff


	//   ....[6]....
        /*01ac*/ 	.word	0xffffffff


	//   ....[7]....
        /*01b0*/ 	.word	0xffffffff


	//   ....[8]....
        /*01b4*/ 	.word	0xffffffff


	//   ....[9]....
        /*01b8*/ 	.word	0xffffffff


	//   ....[10]....
        /*01bc*/ 	.word	0xffffffff


	//   ....[11]....
        /*01c0*/ 	.word	0xffffffff


	//   ....[12]....
        /*01c4*/ 	.word	0xffffffff


	//   ....[13]....
        /*01c8*/ 	.word	0xffffffff


	//   ....[14]....
        /*01cc*/ 	.word	0xffffffff


	//   ....[15]....
        /*01d0*/ 	.word	0xffffffff


	//   ....[16]....
        /*01d4*/ 	.word	0xffffffff


	//   ....[17]....
        /*01d8*/ 	.word	0xffffffff


	//----- nvinfo : EIATTR_COOP_GROUP_INSTR_OFFSETS
	.align		4
.L_5241:
        /*01dc*/ 	.byte	0x04, 0x28
        /*01de*/ 	.short	(.L_5243 - .L_5242)


	//   ....[0]....
.L_5242:
        /*01e0*/ 	.word	0x00000700


	//   ....[1]....
        /*01e4*/ 	.word	0x00000720


	//   ....[2]....
        /*01e8*/ 	.word	0x00000740


	//   ....[3]....
        /*01ec*/ 	.word	0x000007f0


	//   ....[4]....
        /*01f0*/ 	.word	0x00000810


	//   ....[5]....
        /*01f4*/ 	.word	0x00000830


	//   ....[6]....
        /*01f8*/ 	.word	0x00001660


	//   ....[7]....
        /*01fc*/ 	.word	0x000016c0


	//   ....[8]....
        /*0200*/ 	.word	0x000016f0


	//   ....[9]....
        /*0204*/ 	.word	0x00001710


	//   ....[10]....
        /*0208*/ 	.word	0x00001730


	//   ....[11]....
        /*020c*/ 	.word	0x00001780


	//   ....[12]....
        /*0210*/ 	.word	0x000017a0


	//   ....[13]....
        /*0214*/ 	.word	0x000017c0


	//   ....[14]....
        /*0218*/ 	.word	0x00002c90


	//   ....[15]....
        /*021c*/ 	.word	0x00002d00


	//   ....[16]....
        /*0220*/ 	.word	0x00002d60


	//   ....[17]....
        /*0224*/ 	.word	0x00002dc0


	//----- nvinfo : EIATTR_SYSCALL_OFFSETS
	.align		4
.L_5243:
        /*0228*/ 	.byte	0x04, 0x46
        /*022a*/ 	.short	(.L_5245 - .L_5244)


	//   ....[0]....
.L_5244:
        /*022c*/ 	.word	0x00002c20


	//----- nvinfo : EIATTR_EXIT_INSTR_OFFSETS
	.align		4
.L_5245:
        /*0230*/ 	.byte	0x04, 0x1c
        /*0232*/ 	.short	(.L_5247 - .L_5246)


	//   ....[0]....
.L_5246:
        /*0234*/ 	.word	0x00000090


	//   ....[1]....
        /*0238*/ 	.word	0x000026b0


	//   ....[2]....
        /*023c*/ 	.word	0x00002760


	//   ....[3]....
        /*0240*/ 	.word	0x00002af0


	//   ....[4]....
        /*0244*/ 	.word	0x00002c30


	//----- nvinfo : EIATTR_CTAIDZ_USED
	.align		4
.L_5247:
        /*0248*/ 	.byte	0x01, 0x04
	.zero		2


	//----- nvinfo : EIATTR_CRS_STACK_SIZE
	.align		4
        /*024c*/ 	.byte	0x04, 0x1e
        /*024e*/ 	.short	(.L_5249 - .L_5248)
.L_5248:
        /*0250*/ 	.word	0x00000000
.L_5249:


//--------------------- .nv.info._ZN4vllm25paged_attention_v2_kernelI13__nv_bfloat16hLi120ELi16ELi128ELNS_18Fp8KVCacheDataTypeE2ELb0ELi512EEEvPfS3_PT_PKS4_PKT0_SA_ifPKiSC_iPKfiiiSE_SE_iiiii --------------------------
	.section	.nv.info._ZN4vllm25paged_attention_v2_kernelI13__nv_bfloat16hLi120ELi16ELi128ELNS_18Fp8KVCacheDataTypeE2ELb0ELi512EEEvPfS3_PT_PKS4_PKT0_SA_ifPKiSC_iPKfiiiSE_SE_iiiii,"",@"SHT_CUDA_INFO"
	.sectionflags	@""
	.align	4


	//----- nvinfo : EIATTR_CUDA_API_VERSION
	.align		4
        /*0000*/ 	.byte	0x04, 0x37
        /*0002*/ 	.short	(.L_5251 - .L_5250)
.L_5250:
        /*0004*/ 	.word	0x00000082


	//----- nvinfo : EIATTR_SW2861232_WAR
	.align		4
.L_5251:
        /*0008*/ 	.byte	0x01, 0x35
	.zero		2


	//----- nvinfo : EIATTR_PARAM_CBANK
	.align		4
        /*000c*/ 	.byte	0x04, 0x0a
        /*000e*/ 	.short	(.L_5253 - .L_5252)
	.align		4
.L_5252:
        /*0010*/ 	.word	index@(.nv.constant0._ZN4vllm25paged_attention_v2_kernelI13__nv_bfloat16hLi120ELi16ELi128ELNS_18Fp8KVCacheDataTypeE2ELb0ELi512EEEvPfS3_PT_PKS4_PKT0_SA_ifPKiSC_iPKfiiiSE_SE_iiiii)
        /*0014*/ 	.short	0x0160
        /*0016*/ 	.short	0x008c


	//----- nvinfo : EIATTR_CBANK_PARAM_SIZE
	.align		4
.L_5253:
        /*0018*/ 	.byte	0x03, 0x19
        /*001a*/ 	.short	0x008c


	//----- nvinfo : EIATTR_KPARAM_INFO
	.align		4
        /*001c*/ 	.byte	0x04, 0x17
        /*001e*/ 	.short	(.L_5255 - .L_5254)
.L_5254:
        /*0020*/ 	.word	0x00000000
        /*0024*/ 	.short	0x0015
        /*0026*/ 	.short	0x0088
        /*0028*/ 	.byte	0x00, 0xf0, 0x11, 0x00


	//----- nvinfo : EIATTR_KPARAM_INFO
	.align		4
.L_5255:
        /*002c*/ 	.byte	0x04, 0x17
        /*002e*/ 	.short	(.L_5257 - .L_5256)
.L_5256:
        /*0030*/ 	.word	0x00000000
        /*0034*/ 	.short	0x0014
        /*0036*/ 	.short	0x0084
        /*0038*/ 	.byte	0x00, 0xf0, 0x11, 0x00


	//----- nvinfo : EIATTR_KPARAM_INFO
	.align		4
.L_5257:
        /*003c*/ 	.byte	0x04, 0x17
        /*003e*/ 	.short	(.L_5259 - .L_5258)
.L_5258:
        /*0040*/ 	.word	0x00000000
        /*0044*/ 	.short	0x0013
        /*0046*/ 	.short	0x0080
        /*0048*/ 	.byte	0x00, 0xf0, 0x11, 0x00


	//----- nvinfo : EIATTR_KPARAM_INFO
	.align		4
.L_5259:
        /*004c*/ 	.byte	0x04, 0x17
        /*004e*/ 	.short	(.L_5261 - .L_5260)
.L_5260:
        /*0050*/ 	.word	0x00000000
        /*0054*/ 	.short	0x0012
        /*0056*/ 	.short	0x007c
        /*0058*/ 	.byte	0x00, 0xf0, 0x11, 0x00


	//----- nvinfo : EIATTR_KPARAM_INFO
	.align		4
.L_5261:
        /*005c*/ 	.byte	0x04, 0x17
        /*005e*/ 	.short	(.L_5263 - .L_5262)
.L_5262:
        /*0060*/ 	.word	0x00000000
        /*0064*/ 	.short	0x0011
        /*0066*/ 	.short	0x0078
        /*0068*/ 	.byte	0x00, 0xf0, 0x11, 0x00


	//----- nvinfo : EIATTR_KPARAM_INFO
	.align		4
.L_5263:
        /*006c*/ 	.byte	0x04, 0x17
        /*006e*/ 	.short	(.L_5265 - .L_5264)
.L_5264:
        /*0070*/ 	.word	0x00000000
        /*0074*/ 	.short	0x0010
        /*0076*/ 	.short	0x0070
        /*0078*/ 	.byte	0x00, 0xf0, 0x21, 0x00


	//----- nvinfo : EIATTR_KPARAM_INFO
	.align		4
.L_5265:
        /*007c*/ 	.byte	0x04, 0x17
        /*007e*/ 	.short	(.L_5267 - .L_5266)
.L_5266:
        /*0080*/ 	.word	0x00000000
        /*0084*/ 	.short	0x000f
        /*0086*/ 	.short	0x0068
        /*0088*/ 	.byte	0x00, 0xf0, 0x21, 0x00


	//----- nvinfo : EIATTR_KPARAM_INFO
	.align		4
.L_5267:
        /*008c*/ 	.byte	0x04, 0x17
        /*008e*/ 	.short	(.L_5269 - .L_5268)
.L_5268:
        /*0090*/ 	.word	0x00000000
        /*0094*/ 	.short	0x000e
        /*0096*/ 	.short	0x0060
        /*0098*/ 	.byte	0x00, 0xf0, 0x11, 0x00


	//----- nvinfo : EIATTR_KPARAM_INFO
	.align		4
.L_5269:
        /*009c*/ 	.byte	0x04, 0x17
        /*009e*/ 	.short	(.L_5271 - .L_5270)
.L_5270:
        /*00a0*/ 	.word	0x00000000
        /*00a4*/ 	.short	0x000d
        /*00a6*/ 	.short	0x005c
        /*00a8*/ 	.byte	0x00, 0xf0, 0x11, 0x00


	//----- nvinfo : EIATTR_KPARAM_INFO
	.align		4
.L_5271:
        /*00ac*/ 	.byte	0x04, 0x17
        /*00ae*/ 	.short	(.L_5273 - .L_5272)
.L_5272:
        /*00b0*/ 	.word	0x00000000
        /*00b4*/ 	.short	0x000c
        /*00b6*/ 	.short	0x0058
        /*00b8*/ 	.byte	0x00, 0xf0, 0x11, 0x00


	//----- nvinfo : EIATTR_KPARAM_INFO
	.align		4
.L_5273:
        /*00bc*/ 	.byte	0x04, 0x17
        /*00be*/ 	.short	(.L_5275 - .L_5274)
.L_5274:
        /*00c0*/ 	.word	0x00000000
        /*00c4*/ 	.short	0x000b
        /*00c6*/ 	.short	0x0050
        /*00c8*/ 	.byte	0x00, 0xf0, 0x21, 0x00


	//----- nvinfo : EIATTR_KPARAM_INFO
	.align		4
.L_5275:
        /*00cc*/ 	.byte	0x04, 0x17
        /*00ce*/ 	.short	(.L_5277 - .L_5276)
.L_5276:
        /*00d0*/ 	.word	0x00000000
        /*00d4*/ 	.short	0x000a
        /*00d6*/ 	.short	0x0048
        /*00d8*/ 	.byte	0x00, 0xf0, 0x11, 0x00


	//----- nvinfo : EIATTR_KPARAM_INFO
	.align		4
.L_5277:
        /*00dc*/ 	.byte	0x04, 0x17
        /*00de*/ 	.short	(.L_5279 - .L_5278)
.L_5278:
        /*00e0*/ 	.word	0x00000000
        /*00e4*/ 	.short	0x0009
        /*00e6*/ 	.short	0x0040
        /*00e8*/ 	.byte	0x00, 0xf0, 0x21, 0x00


	//----- nvinfo : EIATTR_KPARAM_INFO
	.align		4
.L_5279:
        /*00ec*/ 	.byte	0x04, 0x17
        /*00ee*/ 	.short	(.L_5281 - .L_5280)
.L_5280:
        /*00f0*/ 	.word	0x00000000
        /*00f4*/ 	.short	0x0008
        /*00f6*/ 	.short	0x0038
        /*00f8*/ 	.byte	0x00, 0xf0, 0x21, 0x00


	//----- nvinfo : EIATTR_KPARAM_INFO
	.align		4
.L_5281:
        /*00fc*/ 	.byte	0x04, 0x17
        /*00fe*/ 	.short	(.L_5283 - .L_5282)
.L_5282:
        /*0100*/ 	.word	0x00000000
        /*0104*/ 	.short	0x0007
        /*0106*/ 	.short	0x0034
        /*0108*/ 	.byte	0x00, 0xf0, 0x11, 0x00


	//----- nvinfo : EIATTR_KPARAM_INFO
	.align		4
.L_5283:
        /*010c*/ 	.byte	0x04, 0x17
        /*010e*/ 	.short	(.L_5285 - .L_5284)
.L_5284:
        /*0110*/ 	.word	0x00000000
        /*0114*/ 	.short	0x0006
        /*0116*/ 	.short	0x0030
        /*0118*/ 	.byte	0x00, 0xf0, 0x11, 0x00


	//----- nvinfo : EIATTR_KPARAM_INFO
	.align		4
.L_5285:
        /*011c*/ 	.byte	0x04, 0x17
        /*011e*/ 	.short	(.L_5287 - .L_5286)
.L_5286:
        /*0120*/ 	.word	0x00000000
        /*0124*/ 	.short	0x0005
        /*0126*/ 	.short	0x0028
        /*0128*/ 	.byte	0x00, 0xf0, 0x21, 0x00


	//----- nvinfo : EIATTR_KPARAM_INFO
	.align		4
.L_5287:
        /*012c*/ 	.byte	0x04, 0x17
        /*012e*/ 	.short	(.L_5289 - .L_5288)
.L_5288:
        /*0130*/ 	.word	0x00000000
        /*0134*/ 	.short	0x0004
        /*0136*/ 	.short	0x0020
        /*0138*/ 	.byte	0x00, 0xf0, 0x21, 0x00


	//----- nvinfo : EIATTR_KPARAM_INFO
	.align		4
.L_5289:
        /*013c*/ 	.byte	0x04, 0x17
        /*013e*/ 	.short	(.L_5291 - .L_5290)
.L_5290:
        /*0140*/ 	.word	0x00000000
        /*0144*/ 	.short	0x0003
        /*0146*/ 	.short	0x0018
        /*0148*/ 	.byte	0x00, 0xf0, 0x21, 0x00


	//----- nvinfo : EIATTR_KPARAM_INFO
	.align		4
.L_5291:
        /*014c*/ 	.byte	0x04, 0x17
        /*014e*/ 	.short	(.L_5293 - .L_5292)
.L_5292:
        /*0150*/ 	.word	0x00000000
        /*0154*/ 	.short	0x0002
        /*0156*/ 	.short	0x0010
        /*0158*/ 	.byte	0x00, 0xf0, 0x21, 0x00


	//----- nvinfo : EIATTR_KPARAM_INFO
	.align		4
.L_5293:
        /*015c*/ 	.byte	0x04, 0x17
        /*015e*/ 	.short	(.L_5295 - .L_5294)
.L_5294:
        /*0160*/ 	.word	0x00000000
        /*0164*/ 	.short	0x0001
        /*0166*/ 	.short	0x0008
        /*0168*/ 	.byte	0x00, 0xf0, 0x21, 0x00


	//----- nvinfo : EIATTR_KPARAM_INFO
	.align		4
.L_5295:
        /*016c*/ 	.byte	0x04, 0x17
        /*016e*/ 	.short	(.L_5297 - .L_5296)
.L_5296:
        /*0170*/ 	.word	0x00000000
        /*0174*/ 	.short	0x0000
        /*0176*/ 	.short	0x0000
        /*0178*/ 	.byte	0x00, 0xf0, 0x21, 0x00


	//----- nvinfo : EIATTR_MAXREG_COUNT
	.align		4
.L_5297:
        /*017c*/ 	.byte	0x03, 0x1b
        /*017e*/ 	.short	0x00ff


	//----- nvinfo : EIATTR_NUM_BARRIERS
	.align		4
        /*0180*/ 	.byte	0x02, 0x4c
        /*0182*/ 	.byte	0x01
	.zero		1


	//----- nvinfo : EIATTR_EXTERNS
	.align		4
        /*0184*/ 	.byte	0x04, 0x0f
        /*0186*/ 	.short	(.L_5299 - .L_5298)


	//   ....[0]....
	.align		4
.L_5298:
        /*0188*/ 	.word	index@(__assertfail)


	//----- nvinfo : EIATTR_MERCURY_ISA_VERSION
	.align		4
.L_5299:
        /*018c*/ 	.byte	0x03, 0x5f
        /*018e*/ 	.short	0x0000


	//----- nvinfo : EIATTR_COOP_GROUP_MASK_REGIDS
	.align		4
        /*0190*/ 	.byte	0x04, 0x29
        /*0192*/ 	.short	(.L_5301 - .L_5300)


	//   ....[0]....
.L_5300:
        /*0194*/ 	.word	0xffffffff


	//   ....[1]....
        /*0198*/ 	.word	0xffffffff


	//   ....[2]....
        /*019c*/ 	.word	0xffffffff


	//   ....[3]....
        /*01a0*/ 	.word	0xffffffff


	//   ....[4]....
        /*01a4*/ 	.word	0xffffffff


	//   ....[5]....
        /*01a8*/ 	.word	0xffffffff


	//   ....[6]....
        /*01ac*/ 	.word	0xffffffff


	//   ....[7]....
        /*01b0*/ 	.word	0xffffffff


	//   ....[8]....
        /*01b4*/ 	.word	0xffffffff


	//   ....[9]....
        /*01b8*/ 	.word	0xffffffff


	//   ....[10]....
        /*01bc*/ 	.word	0xffffffff


	//   ....[11]....
        /*01c0*/ 	.word	0xffffffff


	//   ....[12]....
        /*01c4*/ 	.word	0xffffffff


	//   ....[13]....
        /*01c8*/ 	.word	0xffffffff


	//   ....[14]....
        /*01cc*/ 	.word	0xffffffff


	//   ....[15]....
        /*01d0*/ 	.word	0xffffffff


	//   ....[16]....
        /*01d4*/ 	.word	0xffffffff


	//   ....[17]....
        /*01d8*/ 	.word	0xffffffff


	//----- nvinfo : EIATTR_COOP_GROUP_INSTR_OFFSETS
	.align		4
.L_5301:
        /*01dc*/ 	.byte	0x04, 0x28
        /*01de*/ 	.short	(.L_5303 - .L_5302)


	//   ....[0]....
.L_5302:
        /*01e0*/ 	.word	0x00000700


	//   ....[1]....
        /*01e4*/ 	.word	0x00000720


	//   ....[2]....
        /*01e8*/ 	.word	0x00000740


	//   ....[3]....
        /*01ec*/ 	.word	0x000007f0


	//   ....[4]....
        /*01f0*/ 	.word	0x00000810


	//   ....[5]....
        /*01f4*/ 	.word	0x00000830


	//   ....[6]....
        /*01f8*/ 	.word	0x00001660


	//   ....[7]....
        /*01fc*/ 	.word	0x000016c0


	//   ....[8]....
        /*0200*/ 	.word	0x000016f0


	//   ....[9]....
        /*0204*/ 	.word	0x00001710


	//   ....[10]....
        /*0208*/ 	.word	0x00001730


	//   ....[11]....
        /*020c*/ 	.word	0x00001780


	//   ....[12]....
        /*0210*/ 	.word	0x000017a0


	//   ....[13]....
        /*0214*/ 	.word	0x000017c0


	//   ....[14]....
        /*0218*/ 	.word	0x00002e50


	//   ....[15]....
        /*021c*/ 	.word	0x00002ec0


	//   ....[16]....
        /*0220*/ 	.word	0x00002f20


	//   ....[17]....
        /*0224*/ 	.word	0x00002f80


	//----- nvinfo : EIATTR_SYSCALL_OFFSETS
	.align		4
.L_5303:
        /*0228*/ 	.byte	0x04, 0x46
        /*022a*/ 	.short	(.L_5305 - .L_5304)


	//   ....[0]....
.L_5304:
        /*022c*/ 	.word	0x00002de0


	//----- nvinfo : EIATTR_EXIT_INSTR_OFFSETS
	.align		4
.L_5305:
        /*0230*/ 	.byte	0x04, 0x1c
        /*0232*/ 	.short	(.L_5307 - .L_5306)


	//   ....[0]....
.L_5306:
        /*0234*/ 	.word	0x00000090


	//   ....[1]....
        /*0238*/ 	.word	0x00002820


	//   ....[2]....
        /*023c*/ 	.word	0x00002c30


	//   ....[3]....
        /*0240*/ 	.word	0x00002cb0


	//   ....[4]....
        /*0244*/ 	.word	0x00002df0


	//----- nvinfo : EIATTR_CTAIDZ_USED
	.align		4
.L_5307:
        /*0248*/ 	.byte	0x01, 0x04
	.zero		2


	//----- nvinfo : EIATTR_CRS_STACK_SIZE
	.align		4
        /*024c*/ 	.byte	0x04, 0x1e
        /*024e*/ 	.short	(.L_5309 - .L_5308)
.L_5308:
        /*0250*/ 	.word	0x00000000
.L_5309:


//--------------------- .nv.info._ZN4vllm25paged_attention_v2_kernelI13__nv_bfloat16hLi112ELi16ELi128ELNS_18Fp8KVCacheDataTypeE2ELb0ELi512EEEvPfS3_PT_PKS4_PKT0_SA_ifPKiSC_iPKfiiiSE_SE_iiiii --------------------------
	.section	.nv.info._ZN4vllm25paged_attention_v2_kernelI13__nv_bfloat16hLi112ELi16ELi128ELNS_18Fp8KVCacheDataTypeE2ELb0ELi512EEEvPfS3_PT_PKS4_PKT0_SA_ifPKiSC_iPKfiiiSE_SE_iiiii,"",@"SHT_CUDA_INFO"
	.sectionflags	@""
	.align	4


	//----- nvinfo : EIATTR_CUDA_API_VERSION
	.align		4
        /*0000*/ 	.byte	0x04, 0x37
        /*0002*/ 	.short	(.L_5311 - .L_5310)
.L_5310:
        /*0004*/ 	.word	0x00000082


	//----- nvinfo : EIATTR_SW2861232_WAR
	.align		4
.L_5311:
        /*0008*/ 	.byte	0x01, 0x35
	.zero		2


	//----- nvinfo : EIATTR_PARAM_CBANK
	.align		4
        /*000c*/ 	.byte	0x04, 0x0a
        /*000e*/ 	.short	(.L_5313 - .L_5312)
	.align		4
.L_5312:
        /*0010*/ 	.word	index@(.nv.constant0._ZN4vllm25paged_attention_v2_kernelI13__nv_bfloat16hLi112ELi16ELi128ELNS_18Fp8KVCacheDataTypeE2ELb0ELi512EEEvPfS3_PT_PKS4_PKT0_SA_ifPKiSC_iPKfiiiSE_SE_iiiii)
        /*0014*/ 	.short	0x0160
        /*0016*/ 	.short	0x008c


	//----- nvinfo : EIATTR_CBANK_PARAM_SIZE
	.align		4
.L_5313:
        /*0018*/ 	.byte	0x03, 0x19
        /*001a*/ 	.short	0x008c


	//----- nvinfo : EIATTR_KPARAM_INFO
	.align		4
        /*001c*/ 	.byte	0x04, 0x17
        /*001e*/ 	.short	(.L_5315 - .L_5314)
.L_5314:
        /*0020*/ 	.word	0x00000000
        /*0024*/ 	.short	0x0015
        /*0026*/ 	.short	0x0088
        /*0028*/ 	.byte	0x00, 0xf0, 0x11, 0x00


	//----- nvinfo : EIATTR_KPARAM_INFO
	.align		4
.L_5315:
        /*002c*/ 	.byte	0x04, 0x17
        /*002e*/ 	.short	(.L_5317 - .L_5316)
.L_5316:
        /*0030*/ 	.word	0x00000000
        /*0034*/ 	.short	0x0014
        /*0036*/ 	.short	0x0084
        /*0038*/ 	.byte	0x00, 0xf0, 0x11, 0x00


	//----- nvinfo : EIATTR_KPARAM_INFO
	.align		4
.L_5317:
        /*003c*/ 	.byte	0x04, 0x17
        /*003e*/ 	.short	(.L_5319 - .L_5318)
.L_5318:
        /*0040*/ 	.word	0x00000000
        /*0044*/ 	.short	0x0013
        /*0046*/ 	.short	0x0080
        /*0048*/ 	.byte	0x00, 0xf0, 0x11, 0x00


	//----- nvinfo : EIATTR_KPARAM_INFO
	.align		4
.L_5319:
        /*004c*/ 	.byte	0x04, 0x17
        /*004e*/ 	.short	(.L_5321 - .L_5320)
.L_5320:
        /*0050*/ 	.word	0x00000000
        /*0054*/ 	.short	0x0012
        /*0056*/ 	.short	0x007c
        /*0058*/ 	.byte	0x00, 0xf0, 0x11, 0x00


	//----- nvinfo : EIATTR_KPARAM_INFO
	.align		4
.L_5321:
        /*005c*/ 	.byte	0x04, 0x17
        /*005e*/ 	.short	(.L_5323 - .L_5322)
.L_5322:
        /*0060*/ 	.word	0x00000000
        /*0064*/ 	.short	0x0011
        /*0066*/ 	.short	0x0078
        /*0068*/ 	.byte	0x00, 0xf0, 0x11, 0x00


	//----- nvinfo : EIATTR_KPARAM_INFO
	.align		4
.L_5323:
        /*006c*/ 	.byte	0x04, 0x17
        /*006e*/ 	.short	(.L_5325 - .L_5324)
.L_5324:
        /*0070*/ 	.word	0x00000000
        /*0074*/ 	.short	0x0010
        /*0076*/ 	.short	0x0070
        /*0078*/ 	.byte	0x00, 0xf0, 0x21, 0x00


	//----- nvinfo : EIATTR_KPARAM_INFO
	.align		4
.L_5325:
        /*007c*/ 	.byte	0x04, 0x17
        /*007e*/ 	.short	(.L_5327 - .L_5326)
.L_5326:
        /*0080*/ 	.word	0x00000000
        /*0084*/ 	.short	0x000f
        /*0086*/ 	.short	0x0068
        /*0088*/ 	.byte	0x00, 0xf0, 0x21, 0x00


	//----- nvinfo : EIATTR_KPARAM_INFO
	.align		4
.L_5327:
        /*008c*/ 	.byte	0x04, 0x17
        /*008e*/ 	.short	(.L_5329 - .L_5328)
.L_5328:
        /*0090*/ 	.word	0x00000000
        /*0094*/ 	.short	0x000e
        /*0096*/ 	.short	0x0060
        /*0098*/ 	.byte	0x00, 0xf0, 0x11, 0x00


	//----- nvinfo : EIATTR_KPARAM_INFO
	.align		4
.L_5329:
        /*009c*/ 	.byte	0x04, 0x17
        /*009e*/ 	.short	(.L_5331 - .L_5330)
.L_5330:
        /*00a0*/ 	.word	0x00000000
        /*00a4*/ 	.short	0x000d
        /*00a6*/ 	.short	0x005c
        /*00a8*/ 	.byte	0x00, 0xf0, 0x11, 0x00


	//----- nvinfo : EIATTR_KPARAM_INFO
	.align		4
.L_5331:
        /*00ac*/ 	.byte	0x04, 0x17
        /*00ae*/ 	.short	(.L_5333 - .L_5332)
.L_5332:
        /*00b0*/ 	.word	0x00000000
        /*00b4*/ 	.short	0x000c
        /*00b6*/ 	.short	0x0058
        /*00b8*/ 	.byte	0x00, 0xf0, 0x11, 0x00


	//----- nvinfo : EIATTR_KPARAM_INFO
	.align		4
.L_5333:
        /*00bc*/ 	.byte	0x04, 0x17
        /*00be*/ 	.short	(.L_5335 - .L_5334)
.L_5334:
        /*00c0*/ 	.word	0x00000000
        /*00c4*/ 	.short	0x000b
        /*00c6*/ 	.short	0x0050
        /*00c8*/ 	.byte	0x00, 0xf0, 0x21, 0x00


	//----- nvinfo : EIATTR_KPARAM_INFO
	.align		4
.L_5335:
        /*00cc*/ 	.byte	0x04, 0x17
        /*00ce*/ 	.short	(.L_5337 - .L_5336)
.L_5336:
        /*00d0*/ 	.word	0x00000000
        /*00d4*/ 	.short	0x000a
        /*00d6*/ 	.short	0x0048
        /*00d8*/ 	.byte	0x00, 0xf0, 0x11, 0x00


	//----- nvinfo : EIATTR_KPARAM_INFO
	.align		4
.L_5337:
        /*00dc*/ 	.byte	0x04, 0x17
        /*00de*/ 	.short	(.L_5339 - .L_5338)
.L_5338:
        /*00e0*/ 	.word	0x00000000
        /*00e4*/ 	.short	0x0009
        /*00e6*/ 	.short	0x0040
        /*00e8*/ 	.byte	0x00, 0xf0, 0x21, 0x00


	//----- nvinfo : EIATTR_KPARAM_INFO
	.align		4
.L_5339:
        /*00ec*/ 	.byte	0x04, 0x17
        /*00ee*/ 	.short	(.L_5341 - .L_5340)
.L_5340:
        /*00f0*/ 	.word	0x00000000
        /*00f4*/ 	.short	0x0008
        /*00f6*/ 	.short	0x0038
        /*00f8*/ 	.byte	0x00, 0xf0, 0x21, 0x00


	//----- nvinfo : EIATTR_KPARAM_INFO
	.align		4
.L_5341:
        /*00fc*/ 	.byte	0x04, 0x17
        /*00fe*/ 	.short	(.L_5343 - .L_5342)
.L_5342:
        /*0100*/ 	.word	0x00000000
        /*0104*/ 	.short	0x0007
        /*0106*/ 	.short	0x0034
        /*0108*/ 	.byte	0x00, 0xf0, 0x11, 0x00


	//----- nvinfo : EIATTR_KPARAM_INFO
	.align		4
.L_5343:
        /*010c*/ 	.byte	0x04, 0x17
        /*010e*/ 	.short	(.L_5345 - .L_5344)
.L_5344:
        /*0110*/ 	.word	0x00000000
        /*0114*/ 	.short	0x0006
        /*0116*/ 	.short	0x0030
        /*0118*/ 	.byte	0x00, 0xf0, 0x11, 0x00


	//----- nvinfo : EIATTR_KPARAM_INFO
	.align		4
.L_5345:
        /*011c*/ 	.byte	0x04, 0x17
        /*011e*/ 	.short	(.L_5347 - .L_5346)
.L_5346:
        /*0120*/ 	.word	0x00000000
        /*0124*/ 	.short	0x0005
        /*0126*/ 	.short	0x0028
        /*0128*/ 	.byte	0x00, 0xf0, 0x21, 0x00


	//----- nvinfo : EIATTR_KPARAM_INFO
	.align		4
.L_5347:
        /*012c*/ 	.byte	0x04, 0x17
        /*012e*/ 	.short	(.L_5349 - .L_5348)
.L_5348:
        /*0130*/ 	.word	0x00000000
        /*0134*/ 	.short	0x0004
        /*0136*/ 	.short	0x0020
        /*0138*/ 	.byte	0x00, 0xf0, 0x21, 0x00


	//----- nvinfo : EIATTR_KPARAM_INFO
	.align		4
.L_5349:
        /*013c*/ 	.byte	0x04, 0x17
        /*013e*/ 	.short	(.L_5351 - .L_5350)
.L_5350:
        /*0140*/ 	.word	0x00000000
        /*0144*/ 	.short	0x0003
        /*0146*/ 	.short	0x0018
        /*0148*/ 	.byte	0x00, 0xf0, 0x21, 0x00


	//----- nvinfo : EIATTR_KPARAM_INFO
	.align		4
.L_5351:
        /*014c*/ 	.byte	0x04, 0x17
        /*014e*/ 	.short	(.L_5353 - .L_5352)
.L_5352:
        /*0150*/ 	.word	0x00000000
        /*0154*/ 	.short	0x0002
        /*0156*/ 	.short	0x0010
        /*0158*/ 	.byte	0x00, 0xf0, 0x21, 0x00


	//----- nvinfo : EIATTR_KPARAM_INFO
	.align		4
.L_5353:
        /*015c*/ 	.byte	0x04, 0x17
        /*015e*/ 	.short	(.L_5355 - .L_5354)
.L_5354:
        /*0160*/ 	.word	0x00000000
        /*0164*/ 	.short	0x0001
        /*0166*/ 	.short	0x0008
        /*0168*/ 	.byte	0x00, 0xf0, 0x21, 0x00


	//----- nvinfo : EIATTR_KPARAM_INFO
	.align		4
.L_5355:
        /*016c*/ 	.byte	0x04, 0x17
        /*016e*/ 	.short	(.L_5357 - .L_5356)
.L_5356:
        /*0170*/ 	.word	0x00000000
        /*0174*/ 	.short	0x0000
        /*0176*/ 	.short	0x0000
        /*0178*/ 	.byte	0x00, 0xf0, 0x21, 0x00


	//----- nvinfo : EIATTR_MAXREG_COUNT
	.align		4
.L_5357:
        /*017c*/ 	.byte	0x03, 0x1b
        /*017e*/ 	.short	0x00ff


	//----- nvinfo : EIATTR_NUM_BARRIERS
	.align		4
        /*0180*/ 	.byte	0x02, 0x4c
        /*0182*/ 	.byte	0x01
	.zero		1


	//----- nvinfo : EIATTR_EXTERNS
	.align		4
        /*0184*/ 	.byte	0x04, 0x0f
        /*0186*/ 	.short	(.L_5359 - .L_5358)


	//   ....[0]....
	.align		4
.L_5358:
        /*0188*/ 	.word	index@(__assertfail)


	//----- nvinfo : EIATTR_MERCURY_ISA_VERSION
	.align		4
.L_5359:
        /*018c*/ 	.byte	0x03, 0x5f
        /*018e*/ 	.short	0x0000


	//----- nvinfo : EIATTR_COOP_GROUP_MASK_REGIDS
	.align		4
        /*0190*/ 	.byte	0x04, 0x29
        /*0192*/ 	.short	(.L_5361 - .L_5360)


	//   ....[0]....
.L_5360:
        /*0194*/ 	.word	0xffffffff


	//   ....[1]....
        /*0198*/ 	.word	0xffffffff


	//   ....[2]....
        /*019c*/ 	.word	0xffffffff


	//   ....[3]....
        /*01a0*/ 	.word	0xffffffff


	//   ....[4]....
        /*01a4*/ 	.word	0xffffffff


	//   ....[5]....
        /*01a8*/ 	.word	0xffffffff


	//   ....[6]....
        /*01ac*/ 	.word	0xffffffff


	//   ....[7]....
        /*01b0*/ 	.word	0xffffffff


	//   ....[8]....
        /*01b4*/ 	.word	0xffffffff


	//   ....[9]....
        /*01b8*/ 	.word	0xffffffff


	//   ....[10]....
        /*01bc*/ 	.word	0xffffffff


	//   ....[11]....
        /*01c0*/ 	.word	0xffffffff


	//   ....[12]....
        /*01c4*/ 	.word	0xffffffff


	//   ....[13]....
        /*01c8*/ 	.word	0xffffffff


	//   ....[14]....
        /*01cc*/ 	.word	0xffffffff


	//   ....[15]....
        /*01d0*/ 	.word	0xffffffff


	//   ....[16]....
        /*01d4*/ 	.word	0xffffffff


	//   ....[17]....
        /*01d8*/ 	.word	0xffffffff


	//----- nvinfo : EIATTR_COOP_GROUP_INSTR_OFFSETS
	.align		4
.L_5361:
        /*01dc*/ 	.byte	0x04, 0x28
        /*01de*/ 	.short	(.L_5363 - .L_5362)


	//   ....[0]....
.L_5362:
        /*01e0*/ 	.word	0x00000700


	//   ....[1]....
        /*01e4*/ 	.word	0x00000720


	//   ....[2]....
        /*01e8*/ 	.word	0x00000740


	//   ....[3]....
        /*01ec*/ 	.word	0x000007f0


	//   ....[4]....
        /*01f0*/ 	.word	0x00000810


	//   ....[5]....
        /*01f4*/ 	.word	0x00000830


	//   ....[6]....
        /*01f8*/ 	.word	0x00001660


	//   ....[7]....
        /*01fc*/ 	.word	0x000016c0


	//   ....[8]....
        /*0200*/ 	.word	0x000016f0


	//   ....[9]....
        /*0204*/ 	.word	0x00001710


	//   ....[10]....
        /*0208*/ 	.word	0x00001730


	//   ....[11]....
        /*020c*/ 	.word	0x00001780


	//   ....[12]....
        /*0210*/ 	.word	0x000017a0


	//   ....[13]....
        /*0214*/ 	.word	0x000017c0


	//   ....[14]....
        /*0218*/ 	.word	0x00002bb0


	//   ....[15]....
        /*021c*/ 	.word	0x00002c20


	//   ....[16]....
        /*0220*/ 	.word	0x00002c80


	//   ....[17]....
        /*0224*/ 	.word	0x00002ce0


	//----- nvinfo : EIATTR_SYSCALL_OFFSETS
	.align		4
.L_5363:
        /*0228*/ 	.byte	0x04, 0x46
        /*022a*/ 	.short	(.L_5365 - .L_5364)


	//   ....[0]....
.L_5364:
        /*022c*/ 	.word	0x00002b40


	//----- nvinfo : EIATTR_EXIT_INSTR_OFFSETS
	.align		4
.L_5365:
        /*0230*/ 	.byte	0x04, 0x1c
        /*0232*/ 	.short	(.L_5367 - .L_5366)


	//   ....[0]....
.L_5366:
        /*0234*/ 	.word	0x00000090


	//   ....[1]....
        /*0238*/ 	.word	0x00002650


	//   ....[2]....
        /*023c*/ 	.word	0x000026f0


	//   ....[3]....
        /*0240*/ 	.word	0x00002a10


	//   ....[4]....
        /*0244*/ 	.word	0x00002b50


	//----- nvinfo : EIATTR_CTAIDZ_USED
	.align		4
.L_5367:
        /*0248*/ 	.byte	0x01, 0x04
	.zero		2


	//----- nvinfo : EIATTR_CRS_STACK_SIZE
	.align		4
        /*024c*/ 	.byte	0x04, 0x1e
        /*024e*/ 	.short	(.L_5369 - .L_5368)
.L_5368:
        /*0250*/ 	.word	0x00000000
.L_5369:


//--------------------- .nv.info._ZN4vllm25paged_attention_v2_kernelI13__nv_bfloat16hLi96ELi16ELi128ELNS_18Fp8KVCacheDataTypeE2ELb0ELi512EEEvPfS3_PT_PKS4_PKT0_SA_ifPKiSC_iPKfiiiSE_SE_iiiii --------------------------
	.section	.nv.info._ZN4vllm25paged_attention_v2_kernelI13__nv_bfloat16hLi96ELi16ELi128ELNS_18Fp8KVCacheDataTypeE2ELb0ELi512EEEvPfS3_PT_PKS4_PKT0_SA_ifPKiSC_iPKfiiiSE_SE_iiiii,"",@"SHT_CUDA_INFO"
	.sectionflags	@""
	.align	4


	//----- nvinfo : EIATTR_CUDA_API_VERSION
	.align		4
        /*0000*/ 	.byte	0x04, 0x37
        /*0002*/ 	.short	(.L_5371 - .L_5370)
.L_5370:
        /*0004*/ 	.word	0x00000082


	//----- nvinfo : EIATTR_SW2861232_WAR
	.align		4
.L_5371:
        /*0008*/ 	.byte	0x01, 0x35
	.zero		2


	//----- nvinfo : EIATTR_PARAM_CBANK
	.align		4
        /*000c*/ 	.byte	0x04, 0x0a
        /*000e*/ 	.short	(.L_5373 - .L_5372)
	.align		4
.L_5372:
        /*0010*/ 	.word	index@(.nv.constant0._ZN4vllm25paged_attention_v2_kernelI13__nv_bfloat16hLi96ELi16ELi128ELNS_18Fp8KVCacheDataTypeE2ELb0ELi512EEEvPfS3_PT_PKS4_PKT0_SA_ifPKiSC_iPKfiiiSE_SE_iiiii)
        /*0014*/ 	.short	0x0160
        /*0016*/ 	.short	0x008c


	//----- nvinfo : EIATTR_CBANK_PARAM_SIZE
	.align		4
.L_5373:
        /*0018*/ 	.byte	0x03, 0x19
        /*001a*/ 	.short	0x008c


	//----- nvinfo : EIATTR_KPARAM_INFO
	.align		4
        /*001c*/ 	.byte	0x04, 0x17
        /*001e*/ 	.short	(.L_5375 - .L_5374)
.L_5374:
        /*0020*/ 	.word	0x00000000
        /*0024*/ 	.short	0x0015
        /*0026*/ 	.short	0x0088
        /*0028*/ 	.byte	0x00, 0xf0, 0x11, 0x00


	//----- nvinfo : EIATTR_KPARAM_INFO
	.align		4
.L_5375:
        /*002c*/ 	.byte	0x04, 0x17
        /*002e*/ 	.short	(.L_5377 - .L_5376)
.L_5376:
        /*0030*/ 	.word	0x00000000
        /*0034*/ 	.short	0x0014
        /*0036*/ 	.short	0x0084
        /*0038*/ 	.byte	0x00, 0xf0, 0x11, 0x00


	//----- nvinfo : EIATTR_KPARAM_INFO
	.align		4
.L_5377:
        /*003c*/ 	.byte	0x04, 0x17
        /*003e*/ 	.short	(.L_5379 - .L_5378)
.L_5378:
        /*0040*/ 	.word	0x00000000
        /*0044*/ 	.short	0x0013
        /*0046*/ 	.short	0x0080
        /*0048*/ 	.byte	0x00, 0xf0, 0x11, 0x00


	//----- nvinfo : EIATTR_KPARAM_INFO
	.align		4
.L_5379:
        /*004c*/ 	.byte	0x04, 0x17
        /*004e*/ 	.short	(.L_5381 - .L_5380)
.L_5380:
        /*0050*/ 	.word	0x00000000
        /*0054*/ 	.short	0x0012
        /*0056*/ 	.short	0x007c
        /*0058*/ 	.byte	0x00, 0xf0, 0x11, 0x00


	//----- nvinfo : EIATTR_KPARAM_INFO
	.align		4
.L_5381:
        /*005c*/ 	.byte	0x04, 0x17
        /*005e*/ 	.short	(.L_5383 - .L_5382)
.L_5382:
        /*0060*/ 	.word	0x00000000
        /*0064*/ 	.short	0x0011
        /*0066*/ 	.short	0x0078
        /*0068*/ 	.byte	0x00, 0xf0, 0x11, 0x00


	//----- nvinfo : EIATTR_KPARAM_INFO
	.align		4
.L_5383:
        /*006c*/ 	.byte	0x04, 0x17
        /*006e*/ 	.short	(.L_5385 - .L_5384)
.L_5384:
        /*0070*/ 	.word	0x00000000
        /*0074*/ 	.short	0x0010
        /*0076*/ 	.short	0x0070
        /*0078*/ 	.byte	0x00, 0xf0, 0x21, 0x00


	//----- nvinfo : EIATTR_KPARAM_INFO
	.align		4
.L_5385:
        /*007c*/ 	.byte	0x04, 0x17
        /*007e*/ 	.short	(.L_5387 - .L_5386)
.L_5386:
        /*0080*/ 	.word	0x00000000
        /*0084*/ 	.short	0x000f
        /*0086*/ 	.short	0x0068
        /*0088*/ 	.byte	0x00, 0xf0, 0x21, 0x00


	//----- nvinfo : EIATTR_KPARAM_INFO
	.align		4
.L_5387:
        /*008c*/ 	.byte	0x04, 0x17
        /*008e*/ 	.short	(.L_5389 - .L_5388)
.L_5388:
        /*0090*/ 	.word	0x00000000
        /*0094*/ 	.short	0x000e
        /*0096*/ 	.short	0x0060
        /*0098*/ 	.byte	0x00, 0xf0, 0x11, 0x00


	//----- nvinfo : EIATTR_KPARAM_INFO
	.align		4
.L_5389:
        /*009c*/ 	.byte	0x04, 0x17
        /*009e*/ 	.short	(.L_5391 - .L_5390)
.L_5390:
        /*00a0*/ 	.word	0x00000000
        /*00a4*/ 	.short	0x000d
        /*00a6*/ 	.short	0x005c
        /*00a8*/ 	.byte	0x00, 0xf0, 0x11, 0x00


	//----- nvinfo : EIATTR_KPARAM_INFO
	.align		4
.L_5391:
        /*00ac*/ 	.byte	0x04, 0x17
        /*00ae*/ 	.short	(.L_5393 - .L_5392)
.L_5392:
        /*00b0*/ 	.word	0x00000000
        /*00b4*/ 	.short	0x000c
        /*00b6*/ 	.short	0x0058
        /*00b8*/ 	.byte	0x00, 0xf0, 0x11, 0x00


	//----- nvinfo : EIATTR_KPARAM_INFO
	.align		4
.L_5393:
        /*00bc*/ 	.byte	0x04, 0x17
        /*00be*/ 	.short	(.L_5395 - .L_5394)
.L_5394:
        /*00c0*/ 	.word	0x00000000
        /*00c4*/ 	.short	0x000b
        /*00c6*/ 	.short	0x0050
        /*00c8*/ 	.byte	0x00, 0xf0, 0x21, 0x00


	//----- nvinfo : EIATTR_KPARAM_INFO
	.align		4
.L_5395:
        /*00cc*/ 	.byte	0x04, 0x17
        /*00ce*/ 	.short	(.L_5397 - .L_5396)
.L_5396:
        /*00d0*/ 	.word	0x00000000
        /*00d4*/ 	.short	0x000a
        /*00d6*/ 	.short	0x0048
        /*00d8*/ 	.byte	0x00, 0xf0, 0x11, 0x00


	//----- nvinfo : EIATTR_KPARAM_INFO
	.align		4
.L_5397:
        /*00dc*/ 	.byte	0x04, 0x17
        /*00de*/ 	.short	(.L_5399 - .L_5398)
.L_5398:
        /*00e0*/ 	.word	0x00000000
        /*00e4*/ 	.short	0x0009
        /*00e6*/ 	.short	0x0040
        /*00e8*/ 	.byte	0x00, 0xf0, 0x21, 0x00


	//----- nvinfo : EIATTR_KPARAM_INFO
	.align		4
.L_5399:
        /*00ec*/ 	.byte	0x04, 0x17
        /*00ee*/ 	.short	(.L_5401 - .L_5400)
.L_5400:
        /*00f0*/ 	.word	0x00000000
        /*00f4*/ 	.short	0x0008
        /*00f6*/ 	.short	0x0038
        /*00f8*/ 	.byte	0x00, 0xf0, 0x21, 0x00


	//----- nvinfo : EIATTR_KPARAM_INFO
	.align		4
.L_5401:
        /*00fc*/ 	.byte	0x04, 0x17
        /*00fe*/ 	.short	(.L_5403 - .L_5402)
.L_5402:
        /*0100*/ 	.word	0x00000000
        /*0104*/ 	.short	0x0007
        /*0106*/ 	.short	0x0034
        /*0108*/ 	.byte	0x00, 0xf0, 0x11, 0x00


	//----- nvinfo : EIATTR_KPARAM_INFO
	.align		4
.L_5403:
        /*010c*/ 	.byte	0x04, 0x17
        /*010e*/ 	.short	(.L_5405 - .L_5404)
.L_5404:
        /*0110*/ 	.word	0x00000000
        /*0114*/ 	.short	0x0006
        /*0116*/ 	.short	0x0030
        /*0118*/ 	.byte	0x00, 0xf0, 0x11, 0x00


	//----- nvinfo : EIATTR_KPARAM_INFO
	.align		4
.L_5405:
        /*011c*/ 	.byte	0x04, 0x17
        /*011e*/ 	.short	(.L_5407 - .L_5406)
.L_5406:
        /*0120*/ 	.word	0x00000000
        /*0124*/ 	.short	0x0005
        /*0126*/ 	.short	0x0028
        /*0128*/ 	.byte	0x00, 0xf0, 0x21, 0x00


	//----- nvinfo : EIATTR_KPARAM_INFO
	.align		4
.L_5407:
        /*012c*/ 	.byte	0x04, 0x17
        /*012e*/ 	.short	(.L_5409 - .L_5408)
.L_5408:
        /*0130*/ 	.word	0x00000000
        /*0134*/ 	.short	0x0004
        /*0136*/ 	.short	0x0020
        /*0138*/ 	.byte	0x00, 0xf0, 0x21, 0x00


	//----- nvinfo : EIATTR_KPARAM_INFO
	.align		4
.L_5409:
        /*013c*/ 	.byte	0x04, 0x17
        /*013e*/ 	.short	(.L_5411 - .L_5410)
.L_5410:
        /*0140*/ 	.word	0x00000000
        /*0144*/ 	.short	0x0003
        /*0146*/ 	.short	0x0018
        /*0148*/ 	.byte	0x00, 0xf0, 0x21, 0x00


	//----- nvinfo : EIATTR_KPARAM_INFO
	.align		4
.L_5411:
        /*014c*/ 	.byte	0x04, 0x17
        /*014e*/ 	.short	(.L_5413 - .L_5412)
.L_5412:
        /*0150*/ 	.word	0x00000000
        /*0154*/ 	.short	0x0002
        /*0156*/ 	.short	0x0010
        /*0158*/ 	.byte	0x00, 0xf0, 0x21, 0x00


	//----- nvinfo : EIATTR_KPARAM_INFO
	.align		4
.L_5413:
        /*015c*/ 	.byte	0x04, 0x17
        /*015e*/ 	.short	(.L_5415 - .L_5414)
.L_5414:
        /*0160*/ 	.word	0x00000000
        /*0164*/ 	.short	0x0001
        /*0166*/ 	.short	0x0008
        /*0168*/ 	.byte	0x00, 0xf0, 0x21, 0x00


	//----- nvinfo : EIATTR_KPARAM_INFO
	.align		4
.L_5415:
        /*016c*/ 	.byte	0x04, 0x17
        /*016e*/ 	.short	(.L_5417 - .L_5416)
.L_5416:
        /*0170*/ 	.word	0x00000000
        /*0174*/ 	.short	0x0000
        /*0176*/ 	.short	0x0000
        /*0178*/ 	.byte	0x00, 0xf0, 0x21, 0x00


	//----- nvinfo : EIATTR_MAXREG_COUNT
	.align		4
.L_5417:
        /*017c*/ 	.byte	0x03, 0x1b
        /*017e*/ 	.short	0x00ff


	//----- nvinfo : EIATTR_NUM_BARRIERS
	.align		4
        /*0180*/ 	.byte	0x02, 0x4c
        /*0182*/ 	.byte	0x01
	.zero		1


	//----- nvinfo : EIATTR_EXTERNS
	.align		4
        /*0184*/ 	.byte	0x04, 0x0f
        /*0186*/ 	.short	(.L_5419 - .L_5418)


	//   ....[0]....
	.align		4
.L_5418:
        /*0188*/ 	.word	index@(__assertfail)


	//----- nvinfo : EIATTR_MERCURY_ISA_VERSION
	.align		4
.L_5419:
        /*018c*/ 	.byte	0x03, 0x5f
        /*018e*/ 	.short	0x0000


	//----- nvinfo : EIATTR_COOP_GROUP_MASK_REGIDS
	.align		4
        /*0190*/ 	.byte	0x04, 0x29
        /*0192*/ 	.short	(.L_5421 - .L_5420)


	//   ....[0]....
.L_5420:
        /*0194*/ 	.word	0xffffffff


	//   ....[1]....
        /*0198*/ 	.word	0xffffffff


	//   ....[2]....
        /*019c*/ 	.word	0xffffffff


	//   ....[3]....
        /*01a0*/ 	.word	0xffffffff


	//   ....[4]....
        /*01a4*/ 	.word	0xffffffff


	//   ....[5]....
        /*01a8*/ 	.word	0xffffffff


	//   ....[6]....
        /*01ac*/ 	.word	0xffffffff


	//   ....[7]....
        /*01b0*/ 	.word	0xffffffff


	//   ....[8]....
        /*01b4*/ 	.word	0xffffffff


	//   ....[9]....
        /*01b8*/ 	.word	0xffffffff


	//   ....[10]....
        /*01bc*/ 	.word	0xffffffff


	//   ....[11]....
        /*01c0*/ 	.word	0xffffffff


	//   ....[12]....
        /*01c4*/ 	.word	0xffffffff


	//   ....[13]....
        /*01c8*/ 	.word	0xffffffff


	//   ....[14]....
        /*01cc*/ 	.word	0xffffffff


	//   ....[15]....
        /*01d0*/ 	.word	0xffffffff


	//   ....[16]....
        /*01d4*/ 	.word	0xffffffff


	//   ....[17]....
        /*01d8*/ 	.word	0xffffffff


	//----- nvinfo : EIATTR_COOP_GROUP_INSTR_OFFSETS
	.align		4
.L_5421:
        /*01dc*/ 	.byte	0x04, 0x28
        /*01de*/ 	.short	(.L_5423 - .L_5422)


	//   ....[0]....
.L_5422:
        /*01e0*/ 	.word	0x00000700


	//   ....[1]....
        /*01e4*/ 	.word	0x00000720


	//   ....[2]....
        /*01e8*/ 	.word	0x00000740


	//   ....[3]....
        /*01ec*/ 	.word	0x000007f0


	//   ....[4]....
        /*01f0*/ 	.word	0x00000810


	//   ....[5]....
        /*01f4*/ 	.word	0x00000830


	//   ....[6]....
        /*01f8*/ 	.word	0x00001660


	//   ....[7]....
        /*01fc*/ 	.word	0x000016c0


	//   ....[8]....
        /*0200*/ 	.word	0x000016f0


	//   ....[9]....
        /*0204*/ 	.word	0x00001710


	//   ....[10]....
        /*0208*/ 	.word	0x00001730


	//   ....[11]....
        /*020c*/ 	.word	0x00001780


	//   ....[12]....
        /*0210*/ 	.word	0x000017a0


	//   ....[13]....
        /*0214*/ 	.word	0x000017c0


	//   ....[14]....
        /*0218*/ 	.word	0x00002ac0


	//   ....[15]....
        /*021c*/ 	.word	0x00002b30


	//   ....[16]....
        /*0220*/ 	.word	0x00002b90


	//   ....[17]....
        /*0224*/ 	.word	0x00002bf0


	//----- nvinfo : EIATTR_SYSCALL_OFFSETS
	.align		4
.L_5423:
        /*0228*/ 	.byte	0x04, 0x46
        /*022a*/ 	.short	(.L_5425 - .L_5424)


	//   ....[0]....
.L_5424:
        /*022c*/ 	.word	0x00002a50


	//----- nvinfo : EIATTR_EXIT_INSTR_OFFSETS
	.align		4
.L_5425:
        /*0230*/ 	.byte	0x04, 0x1c
        /*0232*/ 	.short	(.L_5427 - .L_5426)


	//   ....[0]....
.L_5426:
        /*0234*/ 	.word	0x00000090


	//   ....[1]....
        /*0238*/ 	.word	0x000025d0


	//   ....[2]....
        /*023c*/ 	.word	0x00002670


	//   ....[3]....
        /*0240*/ 	.word	0x00002920


	//   ....[4]....
        /*0244*/ 	.word	0x00002a60


	//----- nvinfo : EIATTR_CTAIDZ_USED
	.align		4
.L_5427:
        /*0248*/ 	.byte	0x01, 0x04
	.zero		2


	//----- nvinfo : EIATTR_CRS_STACK_SIZE
	.align		4
        /*024c*/ 	.byte	0x04, 0x1e
        /*024e*/ 	.short	(.L_5429 - .L_5428)
.L_5428:
        /*0250*/ 	.word	0x00000000
.L_5429:


//--------------------- .nv.info._ZN4vllm25paged_attention_v2_kernelI13__nv_bfloat16hLi80ELi16ELi128ELNS_18Fp8KVCacheDataTypeE2ELb0ELi512EEEvPfS3_PT_PKS4_PKT0_SA_ifPKiSC_iPKfiiiSE_SE_iiiii --------------------------
	.section	.nv.info._ZN4vllm25paged_attention_v2_kernelI13__nv_bfloat16hLi80ELi16ELi128ELNS_18Fp8KVCacheDataTypeE2ELb0ELi512EEEvPfS3_PT_PKS4_PKT0_SA_ifPKiSC_iPKfiiiSE_SE_iiiii,"",@"SHT_CUDA_INFO"
	.sectionflags	@""
	.align	4


	//----- nvinfo : EIATTR_CUDA_API_VERSION
	.align		4
        /*0000*/ 	.byte	0x04, 0x37
        /*0002*/ 	.short	(.L_5431 - .L_5430)
.L_5430:
        /*0004*/ 	.word	0x00000082


	//----- nvinfo : EIATTR_SW2861232_WAR
	.align		4
.L_5431:
        /*0008*/ 	.byte	0x01, 0x35
	.zero		2


	//----- nvinfo : EIATTR_PARAM_CBANK
	.align		4
        /*000c*/ 	.byte	0x04, 0x0a
        /*000e*/ 	.short	(.L_5433 - .L_5432)
	.align		4
.L_5432:
        /*0010*/ 	.word	index@(.nv.constant0._ZN4vllm25paged_attention_v2_kernelI13__nv_bfloat16hLi80ELi16ELi128ELNS_18Fp8KVCacheDataTypeE2ELb0ELi512EEEvPfS3_PT_PKS4_PKT0_SA_ifPKiSC_iPKfiiiSE_SE_iiiii)
        /*0014*/ 	.short	0x0160
        /*0016*/ 	.short	0x008c


	//----- nvinfo : EIATTR_CBANK_PARAM_SIZE
	.align		4
.L_5433:
        /*0018*/ 	.byte	0x03, 0x19
        /*001a*/ 	.short	0x008c


	//----- nvinfo : EIATTR_KPARAM_INFO
	.align		4
        /*001c*/ 	.byte	0x04, 0x17
        /*001e*/ 	.short	(.L_5435 - .L_5434)
.L_5434:
        /*0020*/ 	.word	0x00000000
        /*0024*/ 	.short	0x0015
        /*0026*/ 	.short	0x0088
        /*0028*/ 	.byte	0x00, 0xf0, 0x11, 0x00


	//----- nvinfo : EIATTR_KPARAM_INFO
	.align		4
.L_5435:
        /*002c*/ 	.byte	0x04, 0x17
        /*002e*/ 	.short	(.L_5437 - .L_5436)
.L_5436:
        /*0030*/ 	.word	0x00000000
        /*0034*/ 	.short	0x0014
        /*0036*/ 	.short	0x0084
        /*0038*/ 	.byte	0x00, 0xf0, 0x11, 0x00


	//----- nvinfo : EIATTR_KPARAM_INFO
	.align		4
.L_5437:
        /*003c*/ 	.byte	0x04, 0x17
        /*003e*/ 	.short	(.L_5439 - .L_5438)
.L_5438:
        /*0040*/ 	.word	0x00000000
        /*0044*/ 	.short	0x0013
        /*0046*/ 	.short	0x0080
        /*0048*/ 	.byte	0x00, 0xf0, 0x11, 0x00


	//----- nvinfo : EIATTR_KPARAM_INFO
	.align		4
.L_5439:
        /*004c*/ 	.byte	0x04, 0x17
        /*004e*/ 	.short	(.L_5441 - .L_5440)
.L_5440:
        /*0050*/ 	.word	0x00000000
        /*0054*/ 	.short	0x0012
        /*0056*/ 	.short	0x007c
        /*0058*/ 	.byte	0x00, 0xf0, 0x11, 0x00


	//----- nvinfo : EIATTR_KPARAM_INFO
	.align		4
.L_5441:
        /*005c*/ 	.byte	0x04, 0x17
        /*005e*/ 	.short	(.L_5443 - .L_5442)
.L_5442:
        /*0060*/ 	.word	0x00000000
        /*0064*/ 	.short	0x0011
        /*0066*/ 	.short	0x0078
        /*0068*/ 	.byte	0x00, 0xf0, 0x11, 0x00


	//----- nvinfo : EIATTR_KPARAM_INFO
	.align		4
.L_5443:
        /*006c*/ 	.byte	0x04, 0x17
        /*006e*/ 	.short	(.L_5445 - .L_5444)
.L_5444:
        /*0070*/ 	.word	0x00000000
        /*0074*/ 	.short	0x0010
        /*0076*/ 	.short	0x0070
        /*0078*/ 	.byte	0x00, 0xf0, 0x21, 0x00


	//----- nvinfo : EIATTR_KPARAM_INFO
	.align		4
.L_5445:
        /*007c*/ 	.byte	0x04, 0x17
        /*007e*/ 	.short	(.L_5447 - .L_5446)
.L_5446:
        /*0080*/ 	.word	0x00000000
        /*0084*/ 	.short	0x000f
        /*0086*/ 	.short	0x0068
        /*0088*/ 	.byte	0x00, 0xf0, 0x21, 0x00


	//----- nvinfo : EIATTR_KPARAM_INFO
	.align		4
.L_5447:
        /*008c*/ 	.byte	0x04, 0x17
        /*008e*/ 	.short	(.L_5449 - .L_5448)
.L_5448:
        /*0090*/ 	.word	0x00000000
        /*0094*/ 	.short	0x000e
        /*0096*/ 	.short	0x0060
        /*0098*/ 	.byte	0x00, 0xf0, 0x11, 0x00


	//----- nvinfo : EIATTR_KPARAM_INFO
	.align		4
.L_5449:
        /*009c*/ 	.byte	0x04, 0x17
        /*009e*/ 	.short	(.L_5451 - .L_5450)
.L_5450:
        /*00a0*/ 	.word	0x00000000
        /*00a4*/ 	.short	0x000d
        /*00a6*/ 	.short	0x005c
        /*00a8*/ 	.byte	0x00, 0xf0, 0x11, 0x00


	//----- nvinfo : EIATTR_KPARAM_INFO
	.align		4
.L_5451:
        /*00ac*/ 	.byte	0x04, 0x17
        /*00ae*/ 	.short	(.L_5453 - .L_5452)
.L_5452:
        /*00b0*/ 	.word	0x00000000
        /*00b4*/ 	.short	0x000c
        /*00b6*/ 	.short	0x0058
        /*00b8*/ 	.byte	0x00, 0xf0, 0x11, 0x00


	//----- nvinfo : EIATTR_KPARAM_INFO
	.align		4
.L_5453:
        /*00bc*/ 	.byte	0x04, 0x17
        /*00be*/ 	.short	(.L_5455 - .L_5454)
.L_5454:
        /*00c0*/ 	.word	0x00000000
        /*00c4*/ 	.short	0x000b
        /*00c6*/ 	.short	0x0050
        /*00c8*/ 	.byte	0x00, 0xf0, 0x21, 0x00


	//----- nvinfo : EIATTR_KPARAM_INFO
	.align		4
.L_5455:
        /*00cc*/ 	.byte	0x04, 0x17
        /*00ce*/ 	.short	(.L_5457 - .L_5456)
.L_5456:
        /*00d0*/ 	.word	0x00000000
        /*00d4*/ 	.short	0x000a
        /*00d6*/ 	.short	0x0048
        /*00d8*/ 	.byte	0x00, 0xf0, 0x11, 0x00


	//----- nvinfo : EIATTR_KPARAM_INFO
	.align		4
.L_5457:
        /*00dc*/ 	.byte	0x04, 0x17
        /*00de*/ 	.short	(.L_5459 - .L_5458)
.L_5458:
        /*00e0*/ 	.word	0x00000000
        /*00e4*/ 	.short	0x0009
        /*00e6*/ 	.short	0x0040
        /*00e8*/ 	.byte	0x00, 0xf0, 0x21, 0x00


	//----- nvinfo : EIATTR_KPARAM_INFO
	.align		4
.L_5459:
        /*00ec*/ 	.byte	0x04, 0x17
        /*00ee*/ 	.short	(.L_5461 - .L_5460)
.L_5460:
        /*00f0*/ 	.word	0x00000000
        /*00f4*/ 	.short	0x0008
        /*00f6*/ 	.short	0x0038
        /*00f8*/ 	.byte	0x00, 0xf0, 0x21, 0x00


	//----- nvinfo : EIATTR_KPARAM_INFO
	.align		4
.L_5461:
        /*00fc*/ 	.byte	0x04, 0x17
        /*00fe*/ 	.short	(.L_5463 - .L_5462)
.L_5462:
        /*0100*/ 	.word	0x00000000
        /*0104*/ 	.short	0x0007
        /*0106*/ 	.short	0x0034
        /*0108*/ 	.byte	0x00, 0xf0, 0x11, 0x00


	//----- nvinfo : EIATTR_KPARAM_INFO
	.align		4
.L_5463:
        /*010c*/ 	.byte	0x04, 0x17
        /*010e*/ 	.short	(.L_5465 - .L_5464)
.L_5464:
        /*0110*/ 	.word	0x00000000
        /*0114*/ 	.short	0x0006
        /*0116*/ 	.short	0x0030
        /*0118*/ 	.byte	0x00, 0xf0, 0x11, 0x00


	//----- nvinfo : EIATTR_KPARAM_INFO
	.align		4
.L_5465:
        /*011c*/ 	.byte	0x04, 0x17
        /*011e*/ 	.short	(.L_5467 - .L_5466)
.L_5466:
        /*0120*/ 	.word	0x00000000
        /*0124*/ 	.short	0x0005
        /*0126*/ 	.short	0x0028
        /*0128*/ 	.byte	0x00, 0xf0, 0x21, 0x00


	//----- nvinfo : EIATTR_KPARAM_INFO
	.align		4
.L_5467:
        /*012c*/ 	.byte	0x04, 0x17
        /*012e*/ 	.short	(.L_5469 - .L_5468)
.L_5468:
        /*0130*/ 	.word	0x00000000
        /*0134*/ 	.short	0x0004
        /*0136*/ 	.short	0x0020
        /*0138*/ 	.byte	0x00, 0xf0, 0x21, 0x00


	//----- nvinfo : EIATTR_KPARAM_INFO
	.align		4
.L_5469:
        /*013c*/ 	.byte	0x04, 0x17
        /*013e*/ 	.short	(.L_5471 - .L_5470)
.L_5470:
        /*0140*/ 	.word	0x00000000
        /*0144*/ 	.short	0x0003
        /*0146*/ 	.short	0x0018
        /*0148*/ 	.byte	0x00, 0xf0, 0x21, 0x00


	//----- nvinfo : EIATTR_KPARAM_INFO
	.align		4
.L_5471:
        /*014c*/ 	.byte	0x04, 0x17
        /*014e*/ 	.short	(.L_5473 - .L_5472)
.L_5472:
        /*0150*/ 	.word	0x00000000
        /*0154*/ 	.short	0x0002
        /*0156*/ 	.short	0x0010
        /*0158*/ 	.byte	0x00, 0xf0, 0x21, 0x00


	//----- nvinfo : EIATTR_KPARAM_INFO
	.align		4
.L_5473:
        /*015c*/ 	.byte	0x04, 0x17
        /*015e*/ 	.short	(.L_5475 - .L_5474)
.L_5474:
        /*0160*/ 	.word	0x00000000
        /*0164*/ 	.short	0x0001
        /*0166*/ 	.short	0x0008
        /*0168*/ 	.byte	0x00, 0xf0, 0x21, 0x00


	//----- nvinfo : EIATTR_KPARAM_INFO
	.align		4
.L_5475:
        /*016c*/ 	.byte	0x04, 0x17
        /*016e*/ 	.short	(.L_5477 - .L_5476)
.L_5476:
        /*0170*/ 	.word	0x00000000
        /*0174*/ 	.short	0x0000
        /*0176*/ 	.short	0x0000
        /*0178*/ 	.byte	0x00, 0xf0, 0x21, 0x00


	//----- nvinfo : EIATTR_MAXREG_COUNT
	.align		4
.L_5477:
        /*017c*/ 	.byte	0x03, 0x1b
        /*017e*/ 	.short	0x00ff


	//----- nvinfo : EIATTR_NUM_BARRIERS
	.align		4
        /*0180*/ 	.byte	0x02, 0x4c
        /*0182*/ 	.byte	0x01
	.zero		1


	//----- nvinfo : EIATTR_EXTERNS
	.align		4
        /*0184*/ 	.byte	0x04, 0x0f
        /*0186*/ 	.short	(.L_5479 - .L_5478)


	//   ....[0]....
	.align		4
.L_5478:
        /*0188*/ 	.word	index@(__assertfail)


	//----- nvinfo : EIATTR_MERCURY_ISA_VERSION
	.align		4
.L_5479:
        /*018c*/ 	.byte	0x03, 0x5f
        /*018e*/ 	.short	0x0000


	//----- nvinfo : EIATTR_COOP_GROUP_MASK_REGIDS
	.align		4
        /*0190*/ 	.byte	0x04, 0x29
        /*0192*/ 	.short	(.L_5481 - .L_5480)


	//   ....[0]....
.L_5480:
        /*0194*/ 	.word	0xffffffff


	//   ....[1]....
        /*0198*/ 	.word	0xffffffff


	//   ....[2]....
        /*019c*/ 	.word	0xffffffff


	//   ....[3]....
        /*01a0*/ 	.word	0xffffffff


	//   ....[4]....
        /*01a4*/ 	.word	0xffffffff


	//   ....[5]....
        /*01a8*/ 	.word	0xffffffff


	//   ....[6]....
        /*01ac*/ 	.word	0xffffffff


	//   ....[7]....
        /*01b0*/ 	.word	0xffffffff


	//   ....[8]....
        /*01b4*/ 	.word	0xffffffff


	//   ....[9]....
        /*01b8*/ 	.word	0xffffffff


	//   ....[10]....
        /*01bc*/ 	.word	0xffffffff


	//   ....[11]....
        /*01c0*/ 	.word	0xffffffff


	//   ....[12]....
        /*01c4*/ 	.word	0xffffffff


	//   ....[13]....
        /*01c8*/ 	.word	0xffffffff


	//   ....[14]....
        /*01cc*/ 	.word	0xffffffff


	//   ....[15]....
        /*01d0*/ 	.word	0xffffffff


	//   ....[16]....
        /*01d4*/ 	.word	0xffffffff


	//   ....[17]....
        /*01d8*/ 	.word	0xffffffff


	//----- nvinfo : EIATTR_COOP_GROUP_INSTR_OFFSETS
	.align		4
.L_5481:
        /*01dc*/ 	.byte	0x04, 0x28
        /*01de*/ 	.short	(.L_5483 - .L_5482)


	//   ....[0]....
.L_5482:
        /*01e0*/ 	.word	0x00000700


	//   ....[1]....
        /*01e4*/ 	.word	0x00000720


	//   ....[2]....
        /*01e8*/ 	.word	0x00000740


	//   ....[3]....
        /*01ec*/ 	.word	0x000007f0


	//   ....[4]....
        /*01f0*/ 	.word	0x00000810


	//   ....[5]....
        /*01f4*/ 	.word	0x00000830


	//   ....[6]....
        /*01f8*/ 	.word	0x00001660


	//   ....[7]....
        /*01fc*/ 	.word	0x000016c0


	//   ....[8]....
        /*0200*/ 	.word	0x000016f0


	//   ....[9]....
        /*0204*/ 	.word	0x00001710


	//   ....[10]....
        /*0208*/ 	.word	0x00001730


	//   ....[11]....
        /*020c*/ 	.word	0x00001780


	//   ....[12]....
        /*0210*/ 	.word	0x000017a0


	//   ....[13]....
        /*0214*/ 	.word	0x000017c0


	//   ....[14]....
        /*0218*/ 	.word	0x000029e0


	//   ....[15]....
        /*021c*/ 	.word	0x00002a50


	//   ....[16]....
        /*0220*/ 	.word	0x00002ab0


	//   ....[17]....
        /*0224*/ 	.word	0x00002b10


	//----- nvinfo : EIATTR_SYSCALL_OFFSETS
	.align		4
.L_5483:
        /*0228*/ 	.byte	0x04, 0x46
        /*022a*/ 	.short	(.L_5485 - .L_5484)


	//   ....[0]....
.L_5484:
        /*022c*/ 	.word	0x00002970


	//----- nvinfo : EIATTR_EXIT_INSTR_OFFSETS
	.align		4
.L_5485:
        /*0230*/ 	.byte	0x04, 0x1c
        /*0232*/ 	.short	(.L_5487 - .L_5486)


	//   ....[0]....
.L_5486:
        /*0234*/ 	.word	0x00000090


	//   ....[1]....
        /*0238*/ 	.word	0x00002560


	//   ....[2]....
        /*023c*/ 	.word	0x00002600


	//   ....[3]....
        /*0240*/ 	.word	0x00002840


	//   ....[4]....
        /*0244*/ 	.word	0x00002980


	//----- nvinfo : EIATTR_CTAIDZ_USED
	.align		4
.L_5487:
        /*0248*/ 	.byte	0x01, 0x04
	.zero		2


	//----- nvinfo : EIATTR_CRS_STACK_SIZE
	.align		4
        /*024c*/ 	.byte	0x04, 0x1e
        /*024e*/ 	.short	(.L_5489 - .L_5488)
.L_5488:
        /*0250*/ 	.word	0x00000000
.L_5489:


//--------------------- .nv.info._ZN4vllm25paged_attention_v2_kernelI13__nv_bfloat16hLi64ELi16ELi128ELNS_18Fp8KVCacheDataTypeE2ELb0ELi512EEEvPfS3_PT_PKS4_PKT0_SA_ifPKiSC_iPKfiiiSE_SE_iiiii --------------------------
	.section	.nv.info._ZN4vllm25paged_attention_v2_kernelI13__nv_bfloat16hLi64ELi16ELi128ELNS_18Fp8KVCacheDataTypeE2ELb0ELi512EEEvPfS3_PT_PKS4_PKT0_SA_ifPKiSC_iPKfiiiSE_SE_iiiii,"",@"SHT_CUDA_INFO"
	.sectionflags	@""
	.align	4


	//----- nvinfo : EIATTR_CUDA_API_VERSION
	.align		4
        /*0000*/ 	.byte	0x04, 0x37
        /*0002*/ 	.short	(.L_5491 - .L_5490)
.L_5490:
        /*0004*/ 	.word	0x00000082


	//----- nvinfo : EIATTR_SW2861232_WAR
	.align		4
.L_5491:
        /*0008*/ 	.byte	0x01, 0x35
	.zero		2


	//----- nvinfo : EIATTR_PARAM_CBANK
	.align		4
        /*000c*/ 	.byte	0x04, 0x0a
        /*000e*/ 	.short	(.L_5493 - .L_5492)
	.align		4
.L_5492:
        /*0010*/ 	.word	index@(.nv.constant0._ZN4vllm25paged_attention_v2_kernelI13__nv_bfloat16hLi64ELi16ELi128ELNS_18Fp8KVCacheDataTypeE2ELb0ELi512EEEvPfS3_PT_PKS4_PKT0_SA_ifPKiSC_iPKfiiiSE_SE_iiiii)
        /*0014*/ 	.short	0x0160
        /*0016*/ 	.short	0x008c


	//----- nvinfo : EIATTR_CBANK_PARAM_SIZE
	.align		4
.L_5493:
        /*0018*/ 	.byte	0x03, 0x19
        /*001a*/ 	.short	0x008c


	//----- nvinfo : EIATTR_KPARAM_INFO
	.align		4
        /*001c*/ 	.byte	0x04, 0x17
        /*001e*/ 	.short	(.L_5495 - .L_5494)
.L_5494:
        /*0020*/ 	.word	0x00000000
        /*0024*/ 	.short	0x0015
        /*0026*/ 	.short	0x0088
        /*0028*/ 	.byte	0x00, 0xf0, 0x11, 0x00


	//----- nvinfo : EIATTR_KPARAM_INFO
	.align		4
.L_5495:
        /*002c*/ 	.byte	0x04, 0x17
        /*002e*/ 	.short	(.L_5497 - .L_5496)
.L_5496:
        /*0030*/ 	.word	0x00000000
        /*0034*/ 	.short	0x0014
        /*0036*/ 	.short	0x0084
        /*0038*/ 	.byte	0x00, 0xf0, 0x11, 0x00


	//----- nvinfo : EIATTR_KPARAM_INFO
	.align		4
.L_5497:
        /*003c*/ 	.byte	0x04, 0x17
        /*003e*/ 	.short	(.L_5499 - .L_5498)
.L_5498:
        /*0040*/ 	.word	0x00000000
        /*0044*/ 	.short	0x0013
        /*0046*/ 	.short	0x0080
        /*0048*/ 	.byte	0x00, 0xf0, 0x11, 0x00


	//----- nvinfo : EIATTR_KPARAM_INFO
	.align		4
.L_5499:
        /*004c*/ 	.byte	0x04, 0x17
        /*004e*/ 	.short	(.L_5501 - .L_5500)
.L_5500:
        /*0050*/ 	.word	0x00000000
        /*0054*/ 	.short	0x0012
        /*0056*/ 	.short	0x007c
        /*0058*/ 	.byte	0x00, 0xf0, 0x11, 0x00


	//----- nvinfo : EIATTR_KPARAM_INFO
	.align		4
.L_5501:
        /*005c*/ 	.byte	0x04, 0x17
        /*005e*/ 	.short	(.L_5503 - .L_5502)
.L_5502:
        /*0060*/ 	.word	0x00000000
        /*0064*/ 	.short	0x0011
        /*0066*/ 	.short	0x0078
        /*0068*/ 	.byte	0x00, 0xf0, 0x11, 0x00


	//----- nvinfo : EIATTR_KPARAM_INFO
	.align		4
.L_5503:
        /*006c*/ 	.byte	0x04, 0x17
        /*006e*/ 	.short	(.L_5505 - .L_5504)
.L_5504:
        /*0070*/ 	.word	0x00000000
        /*0074*/ 	.short	0x0010
        /*0076*/ 	.short	0x0070
        /*0078*/ 	.byte	0x00, 0xf0, 0x21, 0x00


	//----- nvinfo : EIATTR_KPARAM_INFO
	.align		4
.L_5505:
        /*007c*/ 	.byte	0x04, 0x17
        /*007e*/ 	.short	(.L_5507 - .L_5506)
.L_5506:
        /*0080*/ 	.word	0x00000000
        /*0084*/ 	.short	0x000f
        /*0086*/ 	.short	0x0068
        /*0088*/ 	.byte	0x00, 0xf0, 0x21, 0x00


	//----- nvinfo : EIATTR_KPARAM_INFO
	.align		4
.L_5507:
        /*008c*/ 	.byte	0x04, 0x17
        /*008e*/ 	.short	(.L_5509 - .L_5508)
.L_5508:
        /*0090*/ 	.word	0x00000000
        /*0094*/ 	.short	0x000e
        /*0096*/ 	.short	0x0060
        /*0098*/ 	.byte	0x00, 0xf0, 0x11, 0x00


	//----- nvinfo : EIATTR_KPARAM_INFO
	.align		4
.L_5509:
        /*009c*/ 	.byte	0x04, 0x17
        /*009e*/ 	.short	(.L_5511 - .L_5510)
.L_5510:
        /*00a0*/ 	.word	0x00000000
        /*00a4*/ 	.short	0x000d
        /*00a6*/ 	.short	0x005c
        /*00a8*/ 	.byte	0x00, 0xf0, 0x11, 0x00


	//----- nvinfo : EIATTR_KPARAM_INFO
	.align		4
.L_5511:
        /*00ac*/ 	.byte	0x04, 0x17
        /*00ae*/ 	.short	(.L_5513 - .L_5512)
.L_5512:
        /*00b0*/ 	.word	0x00000000
        /*00b4*/ 	.short	0x000c
        /*00b6*/ 	.short	0x0058
        /*00b8*/ 	.byte	0x00, 0xf0, 0x11, 0x00


	//----- nvinfo : EIATTR_KPARAM_INFO
	.align		4
.L_5513:
        /*00bc*/ 	.byte	0x04, 0x17
        /*00be*/ 	.short	(.L_5515 - .L_5514)
.L_5514:
        /*00c0*/ 	.word	0x00000000
        /*00c4*/ 	.short	0x000b
        /*00c6*/ 	.short	0x0050
        /*00c8*/ 	.byte	0x00, 0xf0, 0x21, 0x00


	//----- nvinfo : EIATTR_KPARAM_INFO
	.align		4
.L_5515:
        /*00cc*/ 	.byte	0x04, 0x17
        /*00ce*/ 	.short	(.L_5517 - .L_5516)
.L_5516:
        /*00d0*/ 	.word	0x00000000
        /*00d4*/ 	.short	0x000a
        /*00d6*/ 	.short	0x0048
        /*00d8*/ 	.byte	0x00, 0xf0, 0x11, 0x00


	//----- nvinfo : EIATTR_KPARAM_INFO
	.align		4
.L_5517:
        /*00dc*/ 	.byte	0x04, 0x17
        /*00de*/ 	.short	(.L_5519 - .L_5518)
.L_5518:
        /*00e0*/ 	.word	0x00000000
        /*00e4*/ 	.short	0x0009
        /*00e6*/ 	.short	0x0040
        /*00e8*/ 	.byte	0x00, 0xf0, 0x21, 0x00


	//----- nvinfo : EIATTR_KPARAM_INFO
	.align		4
.L_5519:
        /*00ec*/ 	.byte	0x04, 0x17
        /*00ee*/ 	.short	(.L_5521 - .L_5520)
.L_5520:
        /*00f0*/ 	.word	0x00000000
        /*00f4*/ 	.short	0x0008
        /*00f6*/ 	.short	0x0038
        /*00f8*/ 	.byte	0x00, 0xf0, 0x21, 0x00


	//----- nvinfo : EIATTR_KPARAM_INFO
	.align		4
.L_5521:
        /*00fc*/ 	.byte	0x04, 0x17
        /*00fe*/ 	.short	(.L_5523 - .L_5522)
.L_5522:
        /*0100*/ 	.word	0x00000000
        /*0104*/ 	.short	0x0007
        /*0106*/ 	.short	0x0034
        /*0108*/ 	.byte	0x00, 0xf0, 0x11, 0x00


	//----- nvinfo : EIATTR_KPARAM_INFO
	.align		4
.L_5523:
        /*010c*/ 	.byte	0x04, 0x17
        /*010e*/ 	.short	(.L_5525 - .L_5524)
.L_5524:
        /*0110*/ 	.word	0x00000000
        /*0114*/ 	.short	0x0006
        /*0116*/ 	.short	0x0030
        /*0118*/ 	.byte	0x00, 0xf0, 0x11, 0x00


	//----- nvinfo : EIATTR_KPARAM_INFO
	.align		4
.L_5525:
        /*011c*/ 	.byte	0x04, 0x17
        /*011e*/ 	.short	(.L_5527 - .L_5526)
.L_5526:
        /*0120*/ 	.word	0x00000000
        /*0124*/ 	.short	0x0005
        /*0126*/ 	.short	0x0028
        /*0128*/ 	.byte	0x00, 0xf0, 0x21, 0x00


	//----- nvinfo : EIATTR_KPARAM_INFO
	.align		4
.L_5527:
        /*012c*/ 	.byte	0x04, 0x17
        /*012e*/ 	.short	(.L_5529 - .L_5528)
.L_5528:
        /*0130*/ 	.word	0x00000000
        /*0134*/ 	.short	0x0004
        /*0136*/ 	.short	0x0020
        /*0138*/ 	.byte	0x00, 0xf0, 0x21, 0x00


	//----- nvinfo : EIATTR_KPARAM_INFO
	.align		4
.L_5529:
        /*013c*/ 	.byte	0x04, 0x17
        /*013e*/ 	.short	(.L_5531 - .L_5530)
.L_5530:
        /*0140*/ 	.word	0x00000000
        /*0144*/ 	.short	0x0003
        /*0146*/ 	.short	0x0018
        /*0148*/ 	.byte	0x00, 0xf0, 0x21, 0x00


	//----- nvinfo : EIATTR_KPARAM_INFO
	.align		4
.L_5531:
        /*014c*/ 	.byte	0x04, 0x17
        /*014e*/ 	.short	(.L_5533 - .L_5532)
.L_5532:
        /*0150*/ 	.word	0x00000000
        /*0154*/ 	.short	0x0002
        /*0156*/ 	.short	0x0010
        /*0158*/ 	.byte	0x00, 0xf0, 0x21, 0x00


	//----- nvinfo : EIATTR_KPARAM_INFO
	.align		4
.L_5533:
        /*015c*/ 	.byte	0x04, 0x17
        /*015e*/ 	.short	(.L_5535 - .L_5534)
.L_5534:
        /*0160*/ 	.word	0x00000000
        /*0164*/ 	.short	0x0001
        /*0166*/ 	.short	0x0008
        /*0168*/ 	.byte	0x00, 0xf0, 0x21, 0x00


	//----- nvinfo : EIATTR_KPARAM_INFO
	.align		4
.L_5535:
        /*016c*/ 	.byte	0x04, 0x17
        /*016e*/ 	.short	(.L_5537 - .L_5536)
.L_5536:
        /*0170*/ 	.word	0x00000000
        /*0174*/ 	.short	0x0000
        /*0176*/ 	.short	0x0000
        /*0178*/ 	.byte	0x00, 0xf0, 0x21, 0x00


	//----- nvinfo : EIATTR_MAXREG_COUNT
	.align		4
.L_5537:
        /*017c*/ 	.byte	0x03, 0x1b
        /*017e*/ 	.short	0x00ff


	//----- nvinfo : EIATTR_NUM_BARRIERS
	.align		4
        /*0180*/ 	.byte	0x02, 0x4c
        /*0182*/ 	.byte	0x01
	.zero		1


	//----- nvinfo : EIATTR_EXTERNS
	.align		4
        /*0184*/ 	.byte	0x04, 0x0f
        /*0186*/ 	.short	(.L_5539 - .L_5538)


	//   ....[0]....
	.align		4
.L_5538:
        /*0188*/ 	.word	index@(__assertfail)


	//----- nvinfo : EIATTR_MERCURY_ISA_VERSION
	.align		4
.L_5539:
        /*018c*/ 	.byte	0x03, 0x5f
        /*018e*/ 	.short	0x0000


	//----- nvinfo : EIATTR_COOP_GROUP_MASK_REGIDS
	.align		4
        /*0190*/ 	.byte	0x04, 0x29
        /*0192*/ 	.short	(.L_5541 - .L_5540)


	//   ....[0]....
.L_5540:
        /*0194*/ 	.word	0xffffffff


	//   ....[1]....
        /*0198*/ 	.word	0xffffffff


	//   ....[2]....
        /*019c*/ 	.word	0xffffffff


	//   ....[3]....
        /*01a0*/ 	.word	0xffffffff


	//   ....[4]....
        /*01a4*/ 	.word	0xffffffff


	//   ....[5]....
        /*01a8*/ 	.word	0xffffffff


	//   ....[6]....
        /*01ac*/ 	.word	0xffffffff


	//   ....[7]....
        /*01b0*/ 	.word	0xffffffff


	//   ....[8]....
        /*01b4*/ 	.word	0xffffffff


	//   ....[9]....
        /*01b8*/ 	.word	0xffffffff


	//   ....[10]....
        /*01bc*/ 	.word	0xffffffff


	//   ....[11]....
        /*01c0*/ 	.word	0xffffffff


	//   ....[12]....
        /*01c4*/ 	.word	0xffffffff


	//   ....[13]....
        /*01c8*/ 	.word	0xffffffff


	//   ....[14]....
        /*01cc*/ 	.word	0xffffffff


	//   ....[15]....
        /*01d0*/ 	.word	0xffffffff


	//   ....[16]....
        /*01d4*/ 	.word	0xffffffff


	//   ....[17]....
        /*01d8*/ 	.word	0xffffffff


	//----- nvinfo : EIATTR_COOP_GROUP_INSTR_OFFSETS
	.align		4
.L_5541:
        /*01dc*/ 	.byte	0x04, 0x28
        /*01de*/ 	.short	(.L_5543 - .L_5542)


	//   ....[0]....
.L_5542:
        /*01e0*/ 	.word	0x00000700


	//   ....[1]....
        /*01e4*/ 	.word	0x00000720


	//   ....[2]....
        /*01e8*/ 	.word	0x00000740


	//   ....[3]....
        /*01ec*/ 	.word	0x000007f0


	//   ....[4]....
        /*01f0*/ 	.word	0x00000810


	//   ....[5]....
        /*01f4*/ 	.word	0x00000830


	//   ....[6]....
        /*01f8*/ 	.word	0x00001660


	//   ....[7]....
        /*01fc*/ 	.word	0x000016c0


	//   ....[8]....
        /*0200*/ 	.word	0x000016f0


	//   ....[9]....
        /*0204*/ 	.word	0x00001710


	//   ....[10]....
        /*0208*/ 	.word	0x00001730


	//   ....[11]....
        /*020c*/ 	.word	0x00001780


	//   ....[12]....
        /*0210*/ 	.word	0x000017a0


	//   ....[13]....
        /*0214*/ 	.word	0x000017c0


	//   ....[14]....
        /*0218*/ 	.word	0x000028f0


	//   ....[15]....
        /*021c*/ 	.word	0x00002960


	//   ....[16]....
        /*0220*/ 	.word	0x000029c0


	//   ....[17]....
        /*0224*/ 	.word	0x00002a20


	//----- nvinfo : EIATTR_SYSCALL_OFFSETS
	.align		4
.L_5543:
        /*0228*/ 	.byte	0x04, 0x46
        /*022a*/ 	.short	(.L_5545 - .L_5544)


	//   ....[0]....
.L_5544:
        /*022c*/ 	.word	0x00002880


	//----- nvinfo : EIATTR_EXIT_INSTR_OFFSETS
	.align		4
.L_5545:
        /*0230*/ 	.byte	0x04, 0x1c
        /*0232*/ 	.short	(.L_5547 - .L_5546)


	//   ....[0]....
.L_5546:
        /*0234*/ 	.word	0x00000090


	//   ....[1]....
        /*0238*/ 	.word	0x000024d0


	//   ....[2]....
        /*023c*/ 	.word	0x00002580


	//   ....[3]....
        /*0240*/ 	.word	0x00002750


	//   ....[4]....
        /*0244*/ 	.word	0x00002890


	//----- nvinfo : EIATTR_CTAIDZ_USED
	.align		4
.L_5547:
        /*0248*/ 	.byte	0x01, 0x04
	.zero		2


	//----- nvinfo : EIATTR_CRS_STACK_SIZE
	.align		4
        /*024c*/ 	.byte	0x04, 0x1e
        /*024e*/ 	.short	(.L_5549 - .L_5548)
.L_5548:
        /*0250*/ 	.word	0x00000000
.L_5549:


//--------------------- .nv.info._ZN4vllm25paged_attention_v2_kernelI13__nv_bfloat16hLi32ELi16ELi128ELNS_18Fp8KVCacheDataTypeE2ELb0ELi512EEEvPfS3_PT_PKS4_PKT0_SA_ifPKiSC_iPKfiiiSE_SE_iiiii --------------------------
	.section	.nv.info._ZN4vllm25paged_attention_v2_kernelI13__nv_bfloat16hLi32ELi16ELi128ELNS_18Fp8KVCacheDataTypeE2ELb0ELi512EEEvPfS3_PT_PKS4_PKT0_SA_ifPKiSC_iPKfiiiSE_SE_iiiii,"",@"SHT_CUDA_INFO"
	.sectionflags	@""
	.align	4


	//----- nvinfo : EIATTR_CUDA_API_VERSION
	.align		4
        /*0000*/ 	.byte	0x04, 0x37
        /*0002*/ 	.short	(.L_5551 - .L_5550)
.L_5550:
        /*0004*/ 	.word	0x00000082


	//----- nvinfo : EIATTR_SW2861232_WAR
	.align		4
.L_5551:
        /*0008*/ 	.byte	0x01, 0x35
	.zero		2


	//----- nvinfo : EIATTR_PARAM_CBANK
	.align		4
        /*000c*/ 	.byte	0x04, 0x0a
        /*000e*/ 	.short	(.L_5553 - .L_5552)
	.align		4
.L_5552:
        /*0010*/ 	.word	index@(.nv.constant0._ZN4vllm25paged_attention_v2_kernelI13__nv_bfloat16hLi32ELi16ELi128ELNS_18Fp8KVCacheDataTypeE2ELb0ELi512EEEvPfS3_PT_PKS4_PKT0_SA_ifPKiSC_iPKfiiiSE_SE_iiiii)
        /*0014*/ 	.short	0x0160
        /*0016*/ 	.short	0x008c


	//----- nvinfo : EIATTR_CBANK_PARAM_SIZE
	.align		4
.L_5553:
        /*0018*/ 	.byte	0x03, 0x19
        /*001a*/ 	.short	0x008c


	//----- nvinfo : EIATTR_KPARAM_INFO
	.align		4
        /*001c*/ 	.byte	0x04, 0x17
        /*001e*/ 	.short	(.L_5555 - .L_5554)
.L_5554:
        /*0020*/ 	.word	0x00000000
        /*0024*/ 	.short	0x0015
        /*0026*/ 	.short	0x0088
        /*0028*/ 	.byte	0x00, 0xf0, 0x11, 0x00


	//----- nvinfo : EIATTR_KPARAM_INFO
	.align		4
.L_5555:
        /*002c*/ 	.byte	0x04, 0x17
        /*002e*/ 	.short	(.L_5557 - .L_5556)
.L_5556:
        /*0030*/ 	.word	0x00000000
        /*0034*/ 	.short	0x0014
        /*0036*/ 	.short	0x0084
        /*0038*/ 	.byte	0x00, 0xf0, 0x11, 0x00


	//----- nvinfo : EIATTR_KPARAM_INFO
	.align		4
.L_5557:
        /*003c*/ 	.byte	0x04, 0x17
        /*003e*/ 	.short	(.L_5559 - .L_5558)
.L_5558:
        /*0040*/ 	.word	0x00000000
        /*0044*/ 	.short	0x0013
        /*0046*/ 	.short	0x0080
        /*0048*/ 	.byte	0x00, 0xf0, 0x11, 0x00


	//----- nvinfo : EIATTR_KPARAM_INFO
	.align		4
.L_5559:
        /*004c*/ 	.byte	0x04, 0x17
        /*004e*/ 	.short	(.L_5561 - .L_5560)
.L_5560:
        /*0050*/ 	.word	0x00000000
        /*0054*/ 	.short	0x0012
        /*0056*/ 	.short	0x007c
        /*0058*/ 	.byte	0x00, 0xf0, 0x11, 0x00


	//----- nvinfo : EIATTR_KPARAM_INFO
	.align		4
.L_5561:
        /*005c*/ 	.byte	0x04, 0x17
        /*005e*/ 	.short	(.L_5563 - .L_5562)
.L_5562:
        /*0060*/ 	.word	0x00000000
        /*0064*/ 	.short	0x0011
        /*0066*/ 	.short	0x0078
        /*0068*/ 	.byte	0x00, 0xf0, 0x11, 0x00


	//----- nvinfo : EIATTR_KPARAM_INFO
	.align		4
.L_5563:
        /*006c*/ 	.byte	0x04, 0x17
        /*006e*/ 	.short	(.L_5565 - .L_5564)
.L_5564:
        /*0070*/ 	.word	0x00000000
        /*0074*/ 	.short	0x0010
        /*0076*/ 	.short	0x0070
        /*0078*/ 	.byte	0x00, 0xf0, 0x21, 0x00


	//----- nvinfo : EIATTR_KPARAM_INFO
	.align		4
.L_5565:
        /*007c*/ 	.byte	0x04, 0x17
        /*007e*/ 	.short	(.L_5567 - .L_5566)
.L_5566:
        /*0080*/ 	.word	0x00000000
        /*0084*/ 	.short	0x000f
        /*0086*/ 	.short	0x0068
        /*0088*/ 	.byte	0x00, 0xf0, 0x21, 0x00


	//----- nvinfo : EIATTR_KPARAM_INFO
	.align		4
.L_5567:
        /*008c*/ 	.byte	0x04, 0x17
        /*008e*/ 	.short	(.L_5569 - .L_5568)
.L_5568:
        /*0090*/ 	.word	0x00000000
        /*0094*/ 	.short	0x000e
        /*0096*/ 	.short	0x0060
        /*0098*/ 	.byte	0x00, 0xf0, 0x11, 0x00


	//----- nvinfo : EIATTR_KPARAM_INFO
	.align		4
.L_5569:
        /*009c*/ 	.byte	0x04, 0x17
        /*009e*/ 	.short	(.L_5571 - .L_5570)
.L_5570:
        /*00a0*/ 	.word	0x00000000
        /*00a4*/ 	.short	0x000d
        /*00a6*/ 	.short	0x005c
        /*00a8*/ 	.byte	0x00, 0xf0, 0x11, 0x00


	//----- nvinfo : EIATTR_KPARAM_INFO
	.align		4
.L_5571:
        /*00ac*/ 	.byte	0x04, 0x17
        /*00ae*/ 	.short	(.L_5573 - .L_5572)
.L_5572:
        /*00b0*/ 	.word	0x00000000
        /*00b4*/ 	.short	0x000c
        /*00b6*/ 	.short	0x0058
        /*00b8*/ 	.byte	0x00, 0xf0, 0x11, 0x00


	//----- nvinfo : EIATTR_KPARAM_INFO
	.align		4
.L_5573:
        /*00bc*/ 	.byte	0x04, 0x17
        /*00be*/ 	.short	(.L_5575 - .L_5574)
.L_5574:
        /*00c0*/ 	.word	0x00000000
        /*00c4*/ 	.short	0x000b
        /*00c6*/ 	.short	0x0050
        /*00c8*/ 	.byte	0x00, 0xf0, 0x21, 0x00


	//----- nvinfo : EIATTR_KPARAM_INFO
	.align		4
.L_5575:
        /*00cc*/ 	.byte	0x04, 0x17
        /*00ce*/ 	.short	(.L_5577 - .L_5576)
.L_5576:
        /*00d0*/ 	.word	0x00000000
        /*00d4*/ 	.short	0x000a
        /*00d6*/ 	.short	0x0048
        /*00d8*/ 	.byte	0x00, 0xf0, 0x11, 0x00


	//----- nvinfo : EIATTR_KPARAM_INFO
	.align		4
.L_5577:
        /*00dc*/ 	.byte	0x04, 0x17
        /*00de*/ 	.short	(.L_5579 - .L_5578)
.L_5578:
        /*00e0*/ 	.word	0x00000000
        /*00e4*/ 	.short	0x0009
        /*00e6*/ 	.short	0x0040
        /*00e8*/ 	.byte	0x00, 0xf0, 0x21, 0x00


	//----- nvinfo : EIATTR_KPARAM_INFO
	.align		4
.L_5579:
        /*00ec*/ 	.byte	0x04, 0x17
        /*00ee*/ 	.short	(.L_5581 - .L_5580)
.L_5580:
        /*00f0*/ 	.word	0x00000000
        /*00f4*/ 	.short	0x0008
        /*00f6*/ 	.short	0x0038
        /*00f8*/ 	.byte	0x00, 0xf0, 0x21, 0x00


	//----- nvinfo : EIATTR_KPARAM_INFO
	.align		4
.L_5581:
        /*00fc*/ 	.byte	0x04, 0x17
        /*00fe*/ 	.short	(.L_5583 - .L_5582)
.L_5582:
        /*0100*/ 	.word	0x00000000
        /*0104*/ 	.short	0x0007
        /*0106*/ 	.short	0x0034
        /*0108*/ 	.byte	0x00, 0xf0, 0x11, 0x00


	//----- nvinfo : EIATTR_KPARAM_INFO
	.align		4
.L_5583:
        /*010c*/ 	.byte	0x04, 0x17
        /*010e*/ 	.short	(.L_5585 - .L_5584)
.L_5584:
        /*0110*/ 	.word	0x00000000
        /*0114*/ 	.short	0x0006
        /*0116*/ 	.short	0x0030
        /*0118*/ 	.byte	0x00, 0xf0, 0x11, 0x00


	//----- nvinfo : EIATTR_KPARAM_INFO
	.align		4
.L_5585:
        /*011c*/ 	.byte	0x04, 0x17
        /*011e*/ 	.short	(.L_5587 - .L_5586)
.L_5586:
        /*0120*/ 	.word	0x00000000
        /*0124*/ 	.short	0x0005
        /*0126*/ 	.short	0x0028
        /*0128*/ 	.byte	0x00, 0xf0, 0x21, 0x00


	//----- nvinfo : EIATTR_KPARAM_INFO
	.align		4
.L_5587:
        /*012c*/ 	.byte	0x04, 0x17
        /*012e*/ 	.short	(.L_5589 - .L_5588)
.L_5588:
        /*0130*/ 	.word	0x00000000
        /*0134*/ 	.short	0x0004
        /*0136*/ 	.short	0x0020
        /*0138*/ 	.byte	0x00, 0xf0, 0x21, 0x00


	//----- nvinfo : EIATTR_KPARAM_INFO
	.align		4
.L_5589:
        /*013c*/ 	.byte	0x04, 0x17
        /*013e*/ 	.short	(.L_5591 - .L_5590)
.L_5590:
        /*0140*/ 	.word	0x00000000
        /*0144*/ 	.short	0x0003
        /*0146*/ 	.short	0x0018
        /*0148*/ 	.byte	0x00, 0xf0, 0x21, 0x00


	//----- nvinfo : EIATTR_KPARAM_INFO
	.align		4
.L_5591:
        /*014c*/ 	.byte	0x04, 0x17
        /*014e*/ 	.short	(.L_5593 - .L_5592)
.L_5592:
        /*0150*/ 	.word	0x00000000
        /*0154*/ 	.short	0x0002
        /*0156*/ 	.short	0x0010
        /*0158*/ 	.byte	0x00, 0xf0, 0x21, 0x00


	//----- nvinfo : EIATTR_KPARAM_INFO
	.align		4
.L_5593:
        /*015c*/ 	.byte	0x04, 0x17
        /*015e*/ 	.short	(.L_5595 - .L_5594)
.L_5594:
        /*0160*/ 	.word	0x00000000
        /*0164*/ 	.short	0x0001
        /*0166*/ 	.short	0x0008
        /*0168*/ 	.byte	0x00, 0xf0, 0x21, 0x00


	//----- nvinfo : EIATTR_KPARAM_INFO
	.align		4
.L_5595:
        /*016c*/ 	.byte	0x04, 0x17
        /*016e*/ 	.short	(.L_5597 - .L_5596)
.L_5596:
        /*0170*/ 	.word	0x00000000
        /*0174*/ 	.short	0x0000
        /*0176*/ 	.short	0x0000
        /*0178*/ 	.byte	0x00, 0xf0, 0x21, 0x00


	//----- nvinfo : EIATTR_MAXREG_COUNT
	.align		4
.L_5597:
        /*017c*/ 	.byte	0x03, 0x1b
        /*017e*/ 	.short	0x00ff


	//----- nvinfo : EIATTR_NUM_BARRIERS
	.align		4
        /*0180*/ 	.byte	0x02, 0x4c
        /*0182*/ 	.byte	0x01
	.zero		1


	//----- nvinfo : EIATTR_EXTERNS
	.align		4
        /*0184*/ 	.byte	0x04, 0x0f
        /*0186*/ 	.short	(.L_5599 - .L_5598)


	//   ....[0]....
	.align		4
.L_5598:
        /*0188*/ 	.word	index@(__assertfail)


	//----- nvinfo : EIATTR_MERCURY_ISA_VERSION
	.align		4
.L_5599:
        /*018c*/ 	.byte	0x03, 0x5f
        /*018e*/ 	.short	0x0000


	//----- nvinfo : EIATTR_COOP_GROUP_MASK_REGIDS
	.align		4
        /*0190*/ 	.byte	0x04, 0x29
        /*0192*/ 	.short	(.L_5601 - .L_5600)


	//   ....[0]....
.L_5600:
        /*0194*/ 	.word	0xffffffff


	//   ....[1]....
        /*0198*/ 	.word	0xffffffff


	//   ....[2]....
        /*019c*/ 	.word	0xffffffff


	//   ....[3]....
        /*01a0*/ 	.word	0xffffffff


	//   ....[4]....
        /*01a4*/ 	.word	0xffffffff


	//   ....[5]....
        /*01a8*/ 	.word	0xffffffff


	//   ....[6]....
        /*01ac*/ 	.word	0xffffffff


	//   ....[7]....
        /*01b0*/ 	.word	0xffffffff


	//   ....[8]....
        /*01b4*/ 	.word	0xffffffff


	//   ....[9]....
        /*01b8*/ 	.word	0xffffffff


	//   ....[10]....
        /*01bc*/ 	.word	0xffffffff


	//   ....[11]....
        /*01c0*/ 	.word	0xffffffff


	//   ....[12]....
        /*01c4*/ 	.word	0xffffffff


	//   ....[13]....
        /*01c8*/ 	.word	0xffffffff


	//   ....[14]....
        /*01cc*/ 	.word	0xffffffff


	//   ....[15]....
        /*01d0*/ 	.word	0xffffffff


	//   ....[16]....
        /*01d4*/ 	.word	0xffffffff


	//   ....[17]....
        /*01d8*/ 	.word	0xffffffff


	//----- nvinfo : EIATTR_COOP_GROUP_INSTR_OFFSETS
	.align		4
.L_5601:
        /*01dc*/ 	.byte	0x04, 0x28
        /*01de*/ 	.short	(.L_5603 - .L_5602)


	//   ....[0]....
.L_5602:
        /*01e0*/ 	.word	0x000006e0


	//   ....[1]....
        /*01e4*/ 	.word	0x00000700


	//   ....[2]....
        /*01e8*/ 	.word	0x00000720


	//   ....[3]....
        /*01ec*/ 	.word	0x000007d0


	//   ....[4]....
        /*01f0*/ 	.word	0x000007f0


	//   ....[5]....
        /*01f4*/ 	.word	0x00000810


	//   ....[6]....
        /*01f8*/ 	.word	0x00001630


	//   ....[7]....
        /*01fc*/ 	.word	0x00001690


	//   ....[8]....
        /*0200*/ 	.word	0x000016c0


	//   ....[9]....
        /*0204*/ 	.word	0x000016e0


	//   ....[10]....
        /*0208*/ 	.word	0x00001700


	//   ....[11]....
        /*020c*/ 	.word	0x00001750


	//   ....[12]....
        /*0210*/ 	.word	0x00001770


	//   ....[13]....
        /*0214*/ 	.word	0x00001790


	//   ....[14]....
        /*0218*/ 	.word	0x00002730


	//   ....[15]....
        /*021c*/ 	.word	0x000027a0


	//   ....[16]....
        /*0220*/ 	.word	0x00002800


	//   ....[17]....
        /*0224*/ 	.word	0x00002860


	//----- nvinfo : EIATTR_SYSCALL_OFFSETS
	.align		4
.L_5603:
        /*0228*/ 	.byte	0x04, 0x46
        /*022a*/ 	.short	(.L_5605 - .L_5604)


	//   ....[0]....
.L_5604:
        /*022c*/ 	.word	0x000026c0


	//----- nvinfo : EIATTR_EXIT_INSTR_OFFSETS
	.align		4
.L_5605:
        /*0230*/ 	.byte	0x04, 0x1c
        /*0232*/ 	.short	(.L_5607 - .L_5606)


	//   ....[0]....
.L_5606:
        /*0234*/ 	.word	0x00000090


	//   ....[1]....
        /*0238*/ 	.word	0x00002400


	//   ....[2]....
        /*023c*/ 	.word	0x000024b0


	//   ....[3]....
        /*0240*/ 	.word	0x00002590


	//   ....[4]....
        /*0244*/ 	.word	0x000026d0


	//----- nvinfo : EIATTR_CTAIDZ_USED
	.align		4
.L_5607:
        /*0248*/ 	.byte	0x01, 0x04
	.zero		2


	//----- nvinfo : EIATTR_CRS_STACK_SIZE
	.align		4
        /*024c*/ 	.byte	0x04, 0x1e
        /*024e*/ 	.short	(.L_5609 - .L_5608)
.L_5608:
        /*0250*/ 	.word	0x00000000
.L_5609:


//--------------------- .nv.info._ZN4vllm25paged_attention_v2_kernelI13__nv_bfloat16hLi256ELi16ELi128ELNS_18Fp8KVCacheDataTypeE2ELb1ELi512EEEvPfS3_PT_PKS4_PKT0_SA_ifPKiSC_iPKfiiiSE_SE_iiiii --------------------------
	.section	.nv.info._ZN4vllm25paged_attention_v2_kernelI13__nv_bfloat16hLi256ELi16ELi128ELNS_18Fp8KVCacheDataTypeE2ELb1ELi512EEEvPfS3_PT_PKS4_PKT0_SA_ifPKiSC_iPKfiiiSE_SE_iiiii,"",@"SHT_CUDA_INFO"
	.sectionflags	@""
	.align	4


	//----- nvinfo : EIATTR_CUDA_API_VERSION
	.align		4
        /*0000*/ 	.byte	0x04, 0x37
        /*0002*/ 	.short	(.L_5611 - .L_5610)
.L_5610:
        /*0004*/ 	.word	0x00000082


	//----- nvinfo : EIATTR_SW2861232_WAR
	.align		4
.L_5611:
        /*0008*/ 	.byte	0x01, 0x35
	.zero		2


	//----- nvinfo : EIATTR_PARAM_CBANK
	.align		4
        /*000c*/ 	.byte	0x04, 0x0a
        /*000e*/ 	.short	(.L_5613 - .L_5612)
	.align		4
.L_5612:
        /*0010*/ 	.word	index@(.nv.constant0._ZN4vllm25paged_attention_v2_kernelI13__nv_bfloat16hLi256ELi16ELi128ELNS_18Fp8KVCacheDataTypeE2ELb1ELi512EEEvPfS3_PT_PKS4_PKT0_SA_ifPKiSC_iPKfiiiSE_SE_iiiii)
        /*0014*/ 	.short	0x0160
        /*0016*/ 	.short	0x008c


	//----- nvinfo : EIATTR_CBANK_PARAM_SIZE
	.align		4
.L_5613:
        /*0018*/ 	.byte	0x03, 0x19
        /*001a*/ 	.short	0x008c


	//----- nvinfo : EIATTR_KPARAM_INFO
	.align		4
        /*001c*/ 	.byte	0x04, 0x17
        /*001e*/ 	.short	(.L_5615 - .L_5614)
.L_5614:
        /*0020*/ 	.word	0x00000000
        /*0024*/ 	.short	0x0015
        /*0026*/ 	.short	0x0088
        /*0028*/ 	.byte	0x00, 0xf0, 0x11, 0x00


	//----- nvinfo : EIATTR_KPARAM_INFO
	.align		4
.L_5615:
        /*002c*/ 	.byte	0x04, 0x17
        /*002e*/ 	.short	(.L_5617 - .L_5616)
.L_5616:
        /*0030*/ 	.word	0x00000000
        /*0034*/ 	.short	0x0014
        /*0036*/ 	.short	0x0084
        /*0038*/ 	.byte	0x00, 0xf0, 0x11, 0x00


	//----- nvinfo : EIATTR_KPARAM_INFO
	.align		4
.L_5617:
        /*003c*/ 	.byte	0x04, 0x17
        /*003e*/ 	.short	(.L_5619 - .L_5618)
.L_5618:
        /*0040*/ 	.word	0x00000000
        /*0044*/ 	.short	0x0013
        /*0046*/ 	.short	0x0080
        /*0048*/ 	.byte	0x00, 0xf0, 0x11, 0x00


	//----- nvinfo : EIATTR_KPARAM_INFO
	.align		4
.L_5619:
        /*004c*/ 	.byte	0x04, 0x17
        /*004e*/ 	.short	(.L_5621 - .L_5620)
.L_5620:
        /*0050*/ 	.word	0x00000000
        /*0054*/ 	.short	0x0012
        /*0056*/ 	.short	0x007c
        /*0058*/ 	.byte	0x00, 0xf0, 0x11, 0x00


	//----- nvinfo : EIATTR_KPARAM_INFO
	.align		4
.L_5621:
        /*005c*/ 	.byte	0x04, 0x17
        /*005e*/ 	.short	(.L_5623 - .L_5622)
.L_5622:
        /*0060*/ 	.word	0x00000000
        /*0064*/ 	.short	0x0011
        /*0066*/ 	.short	0x0078
        /*0068*/ 	.byte	0x00, 0xf0, 0x11, 0x00


	//----- nvinfo : EIATTR_KPARAM_INFO
	.align		4
.L_5623:
        /*006c*/ 	.byte	0x04, 0x17
        /*006e*/ 	.short	(.L_5625 - .L_5624)
.L_5624:
        /*0070*/ 	.word	0x00000000
        /*0074*/ 	.short	0x0010
        /*0076*/ 	.short	0x0070
        /*0078*/ 	.byte	0x00, 0xf0, 0x21, 0x00


	//----- nvinfo : EIATTR_KPARAM_INFO
	.align		4
.L_5625:
        /*007c*/ 	.byte	0x04, 0x17
        /*007e*/ 	.short	(.L_5627 - .L_5626)
.L_5626:
        /*0080*/ 	.word	0x00000000
        /*0084*/ 	.short	0x000f
        /*0086*/ 	.short	0x0068
        /*0088*/ 	.byte	0x00, 0xf0, 0x21, 0x00


	//----- nvinfo : EIATTR_KPARAM_INFO
	.align		4
.L_5627:
        /*008c*/ 	.byte	0x04, 0x17
        /*008e*/ 	.short	(.L_5629 - .L_5628)
.L_5628:
        /*0090*/ 	.word	0x00000000
        /*0094*/ 	.short	0x000e
        /*0096*/ 	.short	0x0060
        /*0098*/ 	.byte	0x00, 0xf0, 0x11, 0x00


	//----- nvinfo : EIATTR_KPARAM_INFO
	.align		4
.L_5629:
        /*009c*/ 	.byte	0x04, 0x17
        /*009e*/ 	.short	(.L_5631 - .L_5630)
.L_5630:
        /*00a0*/ 	.word	0x00000000
        /*00a4*/ 	.short	0x000d
        /*00a6*/ 	.short	0x005c
        /*00a8*/ 	.byte	0x00, 0xf0, 0x11, 0x00


	//----- nvinfo : EIATTR_KPARAM_INFO
	.align		4
.L_5631:
        /*00ac*/ 	.byte	0x04, 0x17
        /*00ae*/ 	.short	(.L_5633 - .L_5632)
.L_5632:
        /*00b0*/ 	.word	0x00000000
        /*00b4*/ 	.short	0x000c
        /*00b6*/ 	.short	0x0058
        /*00b8*/ 	.byte	0x00, 0xf0, 0x11, 0x00


	//----- nvinfo : EIATTR_KPARAM_INFO
	.align		4
.L_5633:
        /*00bc*/ 	.byte	0x04, 0x17
        /*00be*/ 	.short	(.L_5635 - .L_5634)
.L_5634:
        /*00c0*/ 	.word	0x00000000
        /*00c4*/ 	.short	0x000b
        /*00c6*/ 	.short	0x0050
        /*00c8*/ 	.byte	0x00, 0xf0, 0x21, 0x00


	//----- nvinfo : EIATTR_KPARAM_INFO
	.align		4
.L_5635:
        /*00cc*/ 	.byte	0x04, 0x17
        /*00ce*/ 	.short	(.L_5637 - .L_5636)
.L_5636:
        /*00d0*/ 	.word	0x00000000
        /*00d4*/ 	.short	0x000a
        /*00d6*/ 	.short	0x0048
        /*00d8*/ 	.byte	0x00, 0xf0, 0x11, 0x00


	//----- nvinfo : EIATTR_KPARAM_INFO
	.align		4
.L_5637:
        /*00dc*/ 	.byte	0x04, 0x17
        /*00de*/ 	.short	(.L_5639 - .L_5638)
.L_5638:
        /*00e0*/ 	.word	0x00000000
        /*00e4*/ 	.short	0x0009
        /*00e6*/ 	.short	0x0040
        /*00e8*/ 	.byte	0x00, 0xf0, 0x21, 0x00


	//----- nvinfo : EIATTR_KPARAM_INFO
	.align		4
.L_5639:
        /*00ec*/ 	.byte	0x04, 0x17
        /*00ee*/ 	.short	(.L_5641 - .L_5640)
.L_5640:
        /*00f0*/ 	.word	0x00000000
        /*00f4*/ 	.short	0x0008
        /*00f6*/ 	.short	0x0038
        /*00f8*/ 	.byte	0x00, 0xf0, 0x21, 0x00


	//----- nvinfo : EIATTR_KPARAM_INFO
	.align		4
.L_5641:
        /*00fc*/ 	.byte	0x04, 0x17
        /*00fe*/ 	.short	(.L_5643 - .L_5642)
.L_5642:
        /*0100*/ 	.word	0x00000000
        /*0104*/ 	.short	0x0007
        /*0106*/ 	.short	0x0034
        /*0108*/ 	.byte	0x00, 0xf0, 0x11, 0x00


	//----- nvinfo : EIATTR_KPARAM_INFO
	.align		4
.L_5643:
        /*010c*/ 	.byte	0x04, 0x17
        /*010e*/ 	.short	(.L_5645 - .L_5644)
.L_5644:
        /*0110*/ 	.word	0x00000000
        /*0114*/ 	.short	0x0006
        /*0116*/ 	.short	0x0030
        /*0118*/ 	.byte	0x00, 0xf0, 0x11, 0x00


	//----- nvinfo : EIATTR_KPARAM_INFO
	.align		4
.L_5645:
        /*011c*/ 	.byte	0x04, 0x17
        /*011e*/ 	.short	(.L_5647 - .L_5646)
.L_5646:
        /*0120*/ 	.word	0x00000000
        /*0124*/ 	.short	0x0005
        /*0126*/ 	.short	0x0028
        /*0128*/ 	.byte	0x00, 0xf0, 0x21, 0x00


	//----- nvinfo : EIATTR_KPARAM_INFO
	.align		4
.L_5647:
        /*012c*/ 	.byte	0x04, 0x17
        /*012e*/ 	.short	(.L_5649 - .L_5648)
.L_5648:
        /*0130*/ 	.word	0x00000000
        /*0134*/ 	.short	0x0004
        /*0136*/ 	.short	0x0020
        /*0138*/ 	.byte	0x00, 0xf0, 0x21, 0x00


	//----- nvinfo : EIATTR_KPARAM_INFO
	.align		4
.L_5649:
        /*013c*/ 	.byte	0x04, 0x17
        /*013e*/ 	.short	(.L_5651 - .L_5650)
.L_5650:
        /*0140*/ 	.word	0x00000000
        /*0144*/ 	.short	0x0003
        /*0146*/ 	.short	0x0018
        /*0148*/ 	.byte	0x00, 0xf0, 0x21, 0x00


	//----- nvinfo : EIATTR_KPARAM_INFO
	.align		4
.L_5651:
        /*014c*/ 	.byte	0x04, 0x17
        /*014e*/ 	.short	(.L_5653 - .L_5652)
.L_5652:
        /*0150*/ 	.word	0x00000000
        /*0154*/ 	.short	0x0002
        /*0156*/ 	.short	0x0010
        /*0158*/ 	.byte	0x00, 0xf0, 0x21, 0x00


	//----- nvinfo : EIATTR_KPARAM_INFO
	.align		4
.L_5653:
        /*015c*/ 	.byte	0x04, 0x17
        /*015e*/ 	.short	(.L_5655 - .L_5654)
.L_5654:
        /*0160*/ 	.word	0x00000000
        /*0164*/ 	.short	0x0001
        /*0166*/ 	.short	0x0008
        /*0168*/ 	.byte	0x00, 0xf0, 0x21, 0x00


	//----- nvinfo : EIATTR_KPARAM_INFO
	.align		4
.L_5655:
        /*016c*/ 	.byte	0x04, 0x17
        /*016e*/ 	.short	(.L_5657 - .L_5656)
.L_5656:
        /*0170*/ 	.word	0x00000000
        /*0174*/ 	.short	0x0000
        /*0176*/ 	.short	0x0000
        /*0178*/ 	.byte	0x00, 0xf0, 0x21, 0x00


	//----- nvinfo : EIATTR_MAXREG_COUNT
	.align		4
.L_5657:
        /*017c*/ 	.byte	0x03, 0x1b
        /*017e*/ 	.short	0x00ff


	//----- nvinfo : EIATTR_NUM_BARRIERS
	.align		4
        /*0180*/ 	.byte	0x02, 0x4c
        /*0182*/ 	.byte	0x01
	.zero		1


	//----- nvinfo : EIATTR_EXTERNS
	.align		4
        /*0184*/ 	.byte	0x04, 0x0f
        /*0186*/ 	.short	(.L_5659 - .L_5658)


	//   ....[0]....
	.align		4
.L_5658:
        /*0188*/ 	.word	index@(__assertfail)


	//----- nvinfo : EIATTR_MERCURY_ISA_VERSION
	.align		4
.L_5659:
        /*018c*/ 	.byte	0x03, 0x5f
        /*018e*/ 	.short	0x0000


	//----- nvinfo : EIATTR_COOP_GROUP_MASK_REGIDS
	.align		4
        /*0190*/ 	.byte	0x04, 0x29
        /*0192*/ 	.short	(.L_5661 - .L_5660)


	//   ....[0]....
.L_5660:
        /*0194*/ 	.word	0xffffffff


	//   ....[1]....
        /*0198*/ 	.word	0xffffffff


	//   ....[2]....
        /*019c*/ 	.word	0xffffffff


	//   ....[3]....
        /*01a0*/ 	.word	0xffffffff


	//   ....[4]....
        /*01a4*/ 	.word	0xffffffff


	//   ....[5]....
        /*01a8*/ 	.word	0xffffffff


	//   ....[6]....
        /*01ac*/ 	.word	0xffffffff


	//   ....[7]....
        /*01b0*/ 	.word	0xffffffff


	//   ....[8]....
        /*01b4*/ 	.word	0xffffffff


	//   ....[9]....
        /*01b8*/ 	.word	0xffffffff


	//   ....[10]....
        /*01bc*/ 	.word	0xffffffff


	//   ....[11]....
        /*01c0*/ 	.word	0xffffffff


	//   ....[12]....
        /*01c4*/ 	.word	0xffffffff


	//   ....[13]....
        /*01c8*/ 	.word	0xffffffff


	//   ....[14]....
        /*01cc*/ 	.word	0xffffffff


	//   ....[15]....
        /*01d0*/ 	.word	0xffffffff


	//   ....[16]....
        /*01d4*/ 	.word	0xffffffff


	//   ....[17]....
        /*01d8*/ 	.word	0xffffffff


	//   ....[18]....
        /*01dc*/ 	.word	0xffffffff


	//   ....[19]....
        /*01e0*/ 	.word	0xffffffff


	//   ....[20]....
        /*01e4*/ 	.word	0xffffffff


	//   ....[21]....
        /*01e8*/ 	.word	0xffffffff


	//   ....[22]....
        /*01ec*/ 	.word	0xffffffff


	//   ....[23]....
        /*01f0*/ 	.word	0xffffffff


	//   ....[24]....
        /*01f4*/ 	.word	0xffffffff


	//   ....[25]....
        /*01f8*/ 	.word	0xffffffff


	//   ....[26]....
        /*01fc*/ 	.word	0xffffffff


	//   ....[27]....
        /*0200*/ 	.word	0xffffffff


	//   ....[28]....
        /*0204*/ 	.word	0xffffffff


	//   ....[29]....
        /*0208*/ 	.word	0xffffffff


	//   ....[30]....
        /*020c*/ 	.word	0xffffffff


	//   ....[31]....
        /*0210*/ 	.word	0xffffffff


	//   ....[32]....
        /*0214*/ 	.word	0xffffffff


	//   ....[33]....
        /*0218*/ 	.word	0xffffffff


	//----- nvinfo : EIATTR_COOP_GROUP_INSTR_OFFSETS
	.align		4
.L_5661:
        /*021c*/ 	.byte	0x04, 0x28
        /*021e*/ 	.short	(.L_5663 - .L_5662)


	//   ....[0]....
.L_5662:
        /*0220*/ 	.word	0x00001040


	//   ....[1]....
        /*0224*/ 	.word	0x00001060


	//   ....[2]....
        /*0228*/ 	.word	0x00001080


	//   ....[3]....
        /*022c*/ 	.word	0x00001120


	//   ....[4]....
        /*0230*/ 	.word	0x00001140


	//   ....[5]....
        /*0234*/ 	.word	0x00001170


	//   ....[6]....
        /*0238*/ 	.word	0x00001fa0


	//   ....[7]....
        /*023c*/ 	.word	0x00002000


	//   ....[8]....
        /*0240*/ 	.word	0x00002030


	//   ....[9]....
        /*0244*/ 	.word	0x00002050


	//   ....[10]....
        /*0248*/ 	.word	0x00002070


	//   ....[11]....
        /*024c*/ 	.word	0x000020c0


	//   ....[12]....
        /*0250*/ 	.word	0x000020e0


	//   ....[13]....
        /*0254*/ 	.word	0x00002100


	//   ....[14]....
        /*0258*/ 	.word	0x00004250


	//   ....[15]....
        /*025c*/ 	.word	0x000042d0


	//   ....[16]....
        /*0260*/ 	.word	0x00004340


	//   ....[17]....
        /*0264*/ 	.word	0x000043b0


	//   ....[18]....
        /*0268*/ 	.word	0x00004430


	//   ....[19]....
        /*026c*/ 	.word	0x000044b0


	//   ....[20]....
        /*0270*/ 	.word	0x00004520


	//   ....[21]....
        /*0274*/ 	.word	0x00004590


	//   ....[22]....
        /*0278*/ 	.word	0x00004600


	//   ....[23]....
        /*027c*/ 	.word	0x00004670


	//   ....[24]....
        /*0280*/ 	.word	0x000046e0


	//   ....[25]....
        /*0284*/ 	.word	0x00004750


	//   ....[26]....
        /*0288*/ 	.word	0x000047c0


	//   ....[27]....
        /*028c*/ 	.word	0x00004830


	//   ....[28]....
        /*0290*/ 	.word	0x000048a0


	//   ....[29]....
        /*0294*/ 	.word	0x00004910


	//   ....[30]....
        /*0298*/ 	.word	0x00004980


	//   ....[31]....
        /*029c*/ 	.word	0x000049f0


	//   ....[32]....
        /*02a0*/ 	.word	0x00004a60


	//   ....[33]....
        /*02a4*/ 	.word	0x00004ad0


	//----- nvinfo : EIATTR_SYSCALL_OFFSETS
	.align		4
.L_5663:
        /*02a8*/ 	.byte	0x04, 0x46
        /*02aa*/ 	.short	(.L_5665 - .L_5664)


	//   ....[0]....
.L_5664:
        /*02ac*/ 	.word	0x000040b0


	//   ....[1]....
        /*02b0*/ 	.word	0x000041e0


	//----- nvinfo : EIATTR_EXIT_INSTR_OFFSETS
	.align		4
.L_5665:
        /*02b4*/ 	.byte	0x04, 0x1c
        /*02b6*/ 	.short	(.L_5667 - .L_5666)


	//   ....[0]....
.L_5666:
        /*02b8*/ 	.word	0x00000090


	//   ....[1]....
        /*02bc*/ 	.word	0x00003780


	//   ....[2]....
        /*02c0*/ 	.word	0x00003830


	//   ....[3]....
        /*02c4*/ 	.word	0x00003f80


	//   ....[4]....
        /*02c8*/ 	.word	0x000041f0


	//----- nvinfo : EIATTR_CTAIDZ_USED
	.align		4
.L_5667:
        /*02cc*/ 	.byte	0x01, 0x04
	.zero		2


	//----- nvinfo : EIATTR_CRS_STACK_SIZE
	.align		4
        /*02d0*/ 	.byte	0x04, 0x1e
        /*02d2*/ 	.short	(.L_5669 - .L_5668)
.L_5668:
        /*02d4*/ 	.word	0x00000000
.L_5669:


//--------------------- .nv.info._ZN4vllm25paged_attention_v2_kernelI13__nv_bfloat16hLi192ELi16ELi128ELNS_18Fp8KVCacheDataTypeE2ELb1ELi512EEEvPfS3_PT_PKS4_PKT0_SA_ifPKiSC_iPKfiiiSE_SE_iiiii --------------------------
	.section	.nv.info._ZN4vllm25paged_attention_v2_kernelI13__nv_bfloat16hLi192ELi16ELi128ELNS_18Fp8KVCacheDataTypeE2ELb1ELi512EEEvPfS3_PT_PKS4_PKT0_SA_ifPKiSC_iPKfiiiSE_SE_iiiii,"",@"SHT_CUDA_INFO"
	.sectionflags	@""
	.align	4


	//----- nvinfo : EIATTR_CUDA_API_VERSION
	.align		4
        /*0000*/ 	.byte	0x04, 0x37
        /*0002*/ 	.short	(.L_5671 - .L_5670)
.L_5670:
        /*0004*/ 	.word	0x00000082


	//----- nvinfo : EIATTR_SW2861232_WAR
	.align		4
.L_5671:
        /*0008*/ 	.byte	0x01, 0x35
	.zero		2


	//----- nvinfo : EIATTR_PARAM_CBANK
	.align		4
        /*000c*/ 	.byte	0x04, 0x0a
        /*000e*/ 	.short	(.L_5673 - .L_5672)
	.align		4
.L_5672:
        /*0010*/ 	.word	index@(.nv.constant0._ZN4vllm25paged_attention_v2_kernelI13__nv_bfloat16hLi192ELi16ELi128ELNS_18Fp8KVCacheDataTypeE2ELb1ELi512EEEvPfS3_PT_PKS4_PKT0_SA_ifPKiSC_iPKfiiiSE_SE_iiiii)
        /*0014*/ 	.short	0x0160
        /*0016*/ 	.short	0x008c


	//----- nvinfo : EIATTR_CBANK_PARAM_SIZE
	.align		4
.L_5673:
        /*0018*/ 	.byte	0x03, 0x19
        /*001a*/ 	.short	0x008c


	//----- nvinfo : EIATTR_KPARAM_INFO
	.align		4
        /*001c*/ 	.byte	0x04, 0x17
        /*001e*/ 	.short	(.L_5675 - .L_5674)
.L_5674:
        /*0020*/ 	.word	0x00000000
        /*0024*/ 	.short	0x0015
        /*0026*/ 	.short	0x0088
        /*0028*/ 	.byte	0x00, 0xf0, 0x11, 0x00


	//----- nvinfo : EIATTR_KPARAM_INFO
	.align		4
.L_5675:
        /*002c*/ 	.byte	0x04, 0x17
        /*002e*/ 	.short	(.L_5677 - .L_5676)
.L_5676:
        /*0030*/ 	.word	0x00000000
        /*0034*/ 	.short	0x0014
        /*0036*/ 	.short	0x0084
        /*0038*/ 	.byte	0x00, 0xf0, 0x11, 0x00


	//----- nvinfo : EIATTR_KPARAM_INFO
	.align		4
.L_5677:
        /*003c*/ 	.byte	0x04, 0x17
        /*003e*/ 	.short	(.L_5679 - .L_5678)
.L_5678:
        /*0040*/ 	.word	0x00000000
        /*0044*/ 	.short	0x0013
        /*0046*/ 	.short	0x0080
        /*0048*/ 	.byte	0x00, 0xf0, 0x11, 0x00


	//----- nvinfo : EIATTR_KPARAM_INFO
	.align		4
.L_5679:
        /*004c*/ 	.byte	0x04, 0x17
        /*004e*/ 	.short	(.L_5681 - .L_5680)
.L_5680:
        /*0050*/ 	.word	0x00000000
        /*0054*/ 	.short	0x0012
        /*0056*/ 	.short	0x007c
        /*0058*/ 	.byte	0x00, 0xf0, 0x11, 0x00


	//----- nvinfo : EIATTR_KPARAM_INFO
	.align		4
.L_5681:
        /*005c*/ 	.byte	0x04, 0x17
        /*005e*/ 	.short	(.L_5683 - .L_5682)
.L_5682:
        /*0060*/ 	.word	0x00000000
        /*0064*/ 	.short	0x0011
        /*0066*/ 	.short	0x0078
        /*0068*/ 	.byte	0x00, 0xf0, 0x11, 0x00


	//----- nvinfo : EIATTR_KPARAM_INFO
	.align		4
.L_5683:
        /*006c*/ 	.byte	0x04, 0x17
        /*006e*/ 	.short	(.L_5685 - .L_5684)
.L_5684:
        /*0070*/ 	.word	0x00000000
        /*0074*/ 	.short	0x0010
        /*0076*/ 	.short	0x0070
        /*0078*/ 	.byte	0x00, 0xf0, 0x21, 0x00


	//----- nvinfo : EIATTR_KPARAM_INFO
	.align		4
.L_5685:
        /*007c*/ 	.byte	0x04, 0x17
        /*007e*/ 	.short	(.L_5687 - .L_5686)
.L_5686:
        /*0080*/ 	.word	0x00000000
        /*0084*/ 	.short	0x000f
        /*0086*/ 	.short	0x0068
        /*0088*/ 	.byte	0x00, 0xf0, 0x21, 0x00


	//----- nvinfo : EIATTR_KPARAM_INFO
	.align		4
.L_5687:
        /*008c*/ 	.byte	0x04, 0x17
        /*008e*/ 	.short	(.L_5689 - .L_5688)
.L_5688:
        /*0090*/ 	.word	0x00000000
        /*0094*/ 	.short	0x000e
        /*0096*/ 	.short	0x0060
        /*0098*/ 	.byte	0x00, 0xf0, 0x11, 0x00


	//----- nvinfo : EIATTR_KPARAM_INFO
	.align		4
.L_5689:
        /*009c*/ 	.byte	0x04, 0x17
        /*009e*/ 	.short	(.L_5691 - .L_5690)
.L_5690:
        /*00a0*/ 	.word	0x00000000
        /*00a4*/ 	.short	0x000d
        /*00a6*/ 	.short	0x005c
        /*00a8*/ 	.byte	0x00, 0xf0, 0x11, 0x00


	//----- nvinfo : EIATTR_KPARAM_INFO
	.align		4
.L_5691:
        /*00ac*/ 	.byte	0x04, 0x17
        /*00ae*/ 	.short	(.L_5693 - .L_5692)
.L_5692:
        /*00b0*/ 	.word	0x00000000
        /*00b4*/ 	.short	0x000c
        /*00b6*/ 	.short	0x0058
        /*00b8*/ 	.byte	0x00, 0xf0, 0x11, 0x00


	//----- nvinfo : EIATTR_KPARAM_INFO
	.align		4
.L_5693:
        /*00bc*/ 	.byte	0x04, 0x17
        /*00be*/ 	.short	(.L_5695 - .L_5694)
.L_5694:
        /*00c0*/ 	.word	0x00000000
        /*00c4*/ 	.short	0x000b
        /*00c6*/ 	.short	0x0050
        /*00c8*/ 	.byte	0x00, 0xf0, 0x21, 0x00


	//----- nvinfo : EIATTR_KPARAM_INFO
	.align		4
.L_5695:
        /*00cc*/ 	.byte	0x04, 0x17
        /*00ce*/ 	.short	(.L_5697 - .L_5696)
.L_5696:
        /*00d0*/ 	.word	0x00000000
        /*00d4*/ 	.short	0x000a
        /*00d6*/ 	.short	0x0048
        /*00d8*/ 	.byte	0x00, 0xf0, 0x11, 0x00


	//----- nvinfo : EIATTR_KPARAM_INFO
	.align		4
.L_5697:
        /*00dc*/ 	.byte	0x04, 0x17
        /*00de*/ 	.short	(.L_5699 - .L_5698)
.L_5698:
        /*00e0*/ 	.word	0x00000000
        /*00e4*/ 	.short	0x0009
        /*00e6*/ 	.short	0x0040
        /*00e8*/ 	.byte	0x00, 0xf0, 0x21, 0x00


	//----- nvinfo : EIATTR_KPARAM_INFO
	.align		4
.L_5699:
        /*00ec*/ 	.byte	0x04, 0x17
        /*00ee*/ 	.short	(.L_5701 - .L_5700)
.L_5700:
        /*00f0*/ 	.word	0x00000000
        /*00f4*/ 	.short	0x0008
        /*00f6*/ 	.short	0x0038
        /*00f8*/ 	.byte	0x00, 0xf0, 0x21, 0x00


	//----- nvinfo : EIATTR_KPARAM_INFO
	.align		4
.L_5701:
        /*00fc*/ 	.byte	0x04, 0x17
        /*00fe*/ 	.short	(.L_5703 - .L_5702)
.L_5702:
        /*0100*/ 	.word	0x00000000
        /*0104*/ 	.short	0x0007
        /*0106*/ 	.short	0x0034
        /*0108*/ 	.byte	0x00, 0xf0, 0x11, 0x00


	//----- nvinfo : EIATTR_KPARAM_INFO
	.align		4
.L_5703:
        /*010c*/ 	.byte	0x04, 0x17
        /*010e*/ 	.short	(.L_5705 - .L_5704)
.L_5704:
        /*0110*/ 	.word	0x00000000
        /*0114*/ 	.short	0x0006
        /*0116*/ 	.short	0x0030
        /*0118*/ 	.byte	0x00, 0xf0, 0x11, 0x00


	//----- nvinfo : EIATTR_KPARAM_INFO
	.align		4
.L_5705:
        /*011c*/ 	.byte	0x04, 0x17
        /*011e*/ 	.short	(.L_5707 - .L_5706)
.L_5706:
        /*0120*/ 	.word	0x00000000
        /*0124*/ 	.short	0x0005
        /*0126*/ 	.short	0x0028
        /*0128*/ 	.byte	0x00, 0xf0, 0x21, 0x00


	//----- nvinfo : EIATTR_KPARAM_INFO
	.align		4
.L_5707:
        /*012c*/ 	.byte	0x04, 0x17
        /*012e*/ 	.short	(.L_5709 - .L_5708)
.L_5708:
        /*0130*/ 	.word	0x00000000
        /*0134*/ 	.short	0x0004
        /*0136*/ 	.short	0x0020
        /*0138*/ 	.byte	0x00, 0xf0, 0x21, 0x00


	//----- nvinfo : EIATTR_KPARAM_INFO
	.align		4
.L_5709:
        /*013c*/ 	.byte	0x04, 0x17
        /*013e*/ 	.short	(.L_5711 - .L_5710)
.L_5710:
        /*0140*/ 	.word	0x00000000
        /*0144*/ 	.short	0x0003
        /*0146*/ 	.short	0x0018
        /*0148*/ 	.byte	0x00, 0xf0, 0x21, 0x00


	//----- nvinfo : EIATTR_KPARAM_INFO
	.align		4
.L_5711:
        /*014c*/ 	.byte	0x04, 0x17
        /*014e*/ 	.short	(.L_5713 - .L_5712)
.L_5712:
        /*0150*/ 	.word	0x00000000
        /*0154*/ 	.short	0x0002
        /*0156*/ 	.short	0x0010
        /*0158*/ 	.byte	0x00, 0xf0, 0x21, 0x00


	//----- nvinfo : EIATTR_KPARAM_INFO
	.align		4
.L_5713:
        /*015c*/ 	.byte	0x04, 0x17
        /*015e*/ 	.short	(.L_5715 - .L_5714)
.L_5714:
        /*0160*/ 	.word	0x00000000
        /*0164*/ 	.short	0x0001
        /*0166*/ 	.short	0x0008
        /*0168*/ 	.byte	0x00, 0xf0, 0x21, 0x00


	//----- nvinfo : EIATTR_KPARAM_INFO
	.align		4
.L_5715:
        /*016c*/ 	.byte	0x04, 0x17
        /*016e*/ 	.short	(.L_5717 - .L_5716)
.L_5716:
        /*0170*/ 	.word	0x00000000
        /*0174*/ 	.short	0x0000
        /*0176*/ 	.short	0x0000
        /*0178*/ 	.byte	0x00, 0xf0, 0x21, 0x00


	//----- nvinfo : EIATTR_MAXREG_COUNT
	.align		4
.L_5717:
        /*017c*/ 	.byte	0x03, 0x1b
        /*017e*/ 	.short	0x00ff


	//----- nvinfo : EIATTR_NUM_BARRIERS
	.align		4
        /*0180*/ 	.byte	0x02, 0x4c
        /*0182*/ 	.byte	0x01
	.zero		1


	//----- nvinfo : EIATTR_EXTERNS
	.align		4
        /*0184*/ 	.byte	0x04, 0x0f
        /*0186*/ 	.short	(.L_5719 - .L_5718)


	//   ....[0]....
	.align		4
.L_5718:
        /*0188*/ 	.word	index@(__assertfail)


	//----- nvinfo : EIATTR_MERCURY_ISA_VERSION
	.align		4
.L_5719:
        /*018c*/ 	.byte	0x03, 0x5f
        /*018e*/ 	.short	0x0000


	//----- nvinfo : EIATTR_COOP_GROUP_MASK_REGIDS
	.align		4
        /*0190*/ 	.byte	0x04, 0x29
        /*0192*/ 	.short	(.L_5721 - .L_5720)


	//   ....[0]....
.L_5720:
        /*0194*/ 	.word	0xffffffff


	//   ....[1]....
        /*0198*/ 	.word	0xffffffff


	//   ....[2]....
        /*019c*/ 	.word	0xffffffff


	//   ....[3]....
        /*01a0*/ 	.word	0xffffffff


	//   ....[4]....
        /*01a4*/ 	.word	0xffffffff


	//   ....[5]....
        /*01a8*/ 	.word	0xffffffff


	//   ....[6]....
        /*01ac*/ 	.word	0xffffffff


	//   ....[7]....
        /*01b0*/ 	.word	0xffffffff


	//   ....[8]....
        /*01b4*/ 	.word	0xffffffff


	//   ....[9]....
        /*01b8*/ 	.word	0xffffffff


	//   ....[10]....
        /*01bc*/ 	.word	0xffffffff


	//   ....[11]....
        /*01c0*/ 	.word	0xffffffff


	//   ....[12]....
        /*01c4*/ 	.word	0xffffffff


	//   ....[13]....
        /*01c8*/ 	.word	0xffffffff


	//   ....[14]....
        /*01cc*/ 	.word	0xffffffff


	//   ....[15]....
        /*01d0*/ 	.word	0xffffffff


	//   ....[16]....
        /*01d4*/ 	.word	0xffffffff


	//   ....[17]....
        /*01d8*/ 	.word	0xffffffff


	//   ....[18]....
        /*01dc*/ 	.word	0xffffffff


	//   ....[19]....
        /*01e0*/ 	.word	0xffffffff


	//   ....[20]....
        /*01e4*/ 	.word	0xffffffff


	//   ....[21]....
        /*01e8*/ 	.word	0xffffffff


	//   ....[22]....
        /*01ec*/ 	.word	0xffffffff


	//   ....[23]....
        /*01f0*/ 	.word	0xffffffff


	//   ....[24]....
        /*01f4*/ 	.word	0xffffffff


	//   ....[25]....
        /*01f8*/ 	.word	0xffffffff


	//   ....[26]....
        /*01fc*/ 	.word	0xffffffff


	//   ....[27]....
        /*0200*/ 	.word	0xffffffff


	//   ....[28]....
        /*0204*/ 	.word	0xffffffff


	//   ....[29]....
        /*0208*/ 	.word	0xffffffff


	//----- nvinfo : EIATTR_COOP_GROUP_INSTR_OFFSETS
	.align		4
.L_5721:
        /*020c*/ 	.byte	0x04, 0x28
        /*020e*/ 	.short	(.L_5723 - .L_5722)


	//   ....[0]....
.L_5722:
        /*0210*/ 	.word	0x000010b0


	//   ....[1]....
        /*0214*/ 	.word	0x000010d0


	//   ....[2]....
        /*0218*/ 	.word	0x000010f0


	//   ....[3]....
        /*021c*/ 	.word	0x000011a0


	//   ....[4]....
        /*0220*/ 	.word	0x000011c0


	//   ....[5]....
        /*0224*/ 	.word	0x000011e0


	//   ....[6]....
        /*0228*/ 	.word	0x00002020


	//   ....[7]....
        /*022c*/ 	.word	0x00002080


	//   ....[8]....
        /*0230*/ 	.word	0x000020b0


	//   ....[9]....
        /*0234*/ 	.word	0x000020d0


	//   ....[10]....
        /*0238*/ 	.word	0x000020f0


	//   ....[11]....
        /*023c*/ 	.word	0x00002140


	//   ....[12]....
        /*0240*/ 	.word	0x00002160


	//   ....[13]....
        /*0244*/ 	.word	0x00002180


	//   ....[14]....
        /*0248*/ 	.word	0x00003f60


	//   ....[15]....
        /*024c*/ 	.word	0x00003fd0


	//   ....[16]....
        /*0250*/ 	.word	0x00004030


	//   ....[17]....
        /*0254*/ 	.word	0x000040a0


	//   ....[18]....
        /*0258*/ 	.word	0x00004120


	//   ....[19]....
        /*025c*/ 	.word	0x000041a0


	//   ....[20]....
        /*0260*/ 	.word	0x00004210


	//   ....[21]....
        /*0264*/ 	.word	0x00004280


	//   ....[22]....
        /*0268*/ 	.word	0x000042f0


	//   ....[23]....
        /*026c*/ 	.word	0x00004360


	//   ....[24]....
        /*0270*/ 	.word	0x000043d0


	//   ....[25]....
        /*0274*/ 	.word	0x00004440


	//   ....[26]....
        /*0278*/ 	.word	0x000044b0


	//   ....[27]....
        /*027c*/ 	.word	0x00004520


	//   ....[28]....
        /*0280*/ 	.word	0x00004590


	//   ....[29]....
        /*0284*/ 	.word	0x00004600


	//----- nvinfo : EIATTR_SYSCALL_OFFSETS
	.align		4
.L_5723:
        /*0288*/ 	.byte	0x04, 0x46
        /*028a*/ 	.short	(.L_5725 - .L_5724)


	//   ....[0]....
.L_5724:
        /*028c*/ 	.word	0x00003dc0


	//   ....[1]....
        /*0290*/ 	.word	0x00003ef0


	//----- nvinfo : EIATTR_EXIT_INSTR_OFFSETS
	.align		4
.L_5725:
        /*0294*/ 	.byte	0x04, 0x1c
        /*0296*/ 	.short	(.L_5727 - .L_5726)


	//   ....[0]....
.L_5726:
        /*0298*/ 	.word	0x000000b0


	//   ....[1]....
        /*029c*/ 	.word	0x00003680


	//   ....[2]....
        /*02a0*/ 	.word	0x00003730


	//   ....[3]....
        /*02a4*/ 	.word	0x00003c90


	//   ....[4]....
        /*02a8*/ 	.word	0x00003f00


	//----- nvinfo : EIATTR_CTAIDZ_USED
	.align		4
.L_5727:
        /*02ac*/ 	.byte	0x01, 0x04
	.zero		2


	//----- nvinfo : EIATTR_CRS_STACK_SIZE
	.align		4
        /*02b0*/ 	.byte	0x04, 0x1e
        /*02b2*/ 	.short	(.L_5729 - .L_5728)
.L_5728:
        /*02b4*/ 	.word	0x00000000
.L_5729:


//--------------------- .nv.info._ZN4vllm25paged_attention_v2_kernelI13__nv_bfloat16hLi128ELi16ELi128ELNS_18Fp8KVCacheDataTypeE2ELb1ELi512EEEvPfS3_PT_PKS4_PKT0_SA_ifPKiSC_iPKfiiiSE_SE_iiiii --------------------------
	.section	.nv.info._ZN4vllm25paged_attention_v2_kernelI13__nv_bfloat16hLi128ELi16ELi128ELNS_18Fp8KVCacheDataTypeE2ELb1ELi512EEEvPfS3_PT_PKS4_PKT0_SA_ifPKiSC_iPKfiiiSE_SE_iiiii,"",@"SHT_CUDA_INFO"
	.sectionflags	@""
	.align	4


	//----- nvinfo : EIATTR_CUDA_API_VERSION
	.align		4
        /*0000*/ 	.byte	0x04, 0x37
        /*0002*/ 	.short	(.L_5731 - .L_5730)
.L_5730:
        /*0004*/ 	.word	0x00000082


	//----- nvinfo : EIATTR_SW2861232_WAR
	.align		4
.L_5731:
        /*0008*/ 	.byte	0x01, 0x35
	.zero		2


	//----- nvinfo : EIATTR_PARAM_CBANK
	.align		4
        /*000c*/ 	.byte	0x04, 0x0a
        /*000e*/ 	.short	(.L_5733 - .L_5732)
	.align		4
.L_5732:
        /*0010*/ 	.word	index@(.nv.constant0._ZN4vllm25paged_attention_v2_kernelI13__nv_bfloat16hLi128ELi16ELi128ELNS_18Fp8KVCacheDataTypeE2ELb1ELi512EEEvPfS3_PT_PKS4_PKT0_SA_ifPKiSC_iPKfiiiSE_SE_iiiii)
        /*0014*/ 	.short	0x0160
        /*0016*/ 	.short	0x008c


	//----- nvinfo : EIATTR_CBANK_PARAM_SIZE
	.align		4
.L_5733:
        /*0018*/ 	.byte	0x03, 0x19
        /*001a*/ 	.short	0x008c


	//----- nvinfo : EIATTR_KPARAM_INFO
	.align		4
        /*001c*/ 	.byte	0x04, 0x17
        /*001e*/ 	.short	(.L_5735 - .L_5734)
.L_5734:
        /*0020*/ 	.word	0x00000000
        /*0024*/ 	.short	0x0015
        /*0026*/ 	.short	0x0088
        /*0028*/ 	.byte	0x00, 0xf0, 0x11, 0x00


	//----- nvinfo : EIATTR_KPARAM_INFO
	.align		4
.L_5735:
        /*002c*/ 	.byte	0x04, 0x17
        /*002e*/ 	.short	(.L_5737 - .L_5736)
.L_5736:
        /*0030*/ 	.word	0x00000000
        /*0034*/ 	.short	0x0014
        /*0036*/ 	.short	0x0084
        /*0038*/ 	.byte	0x00, 0xf0, 0x11, 0x00


	//----- nvinfo : EIATTR_KPARAM_INFO
	.align		4
.L_5737:
        /*003c*/ 	.byte	0x04, 0x17
        /*003e*/ 	.short	(.L_5739 - .L_5738)
.L_5738:
        /*0040*/ 	.word	0x00000000
        /*0044*/ 	.short	0x0013
        /*0046*/ 	.short	0x0080
        /*0048*/ 	.byte	0x00, 0xf0, 0x11, 0x00


	//----- nvinfo : EIATTR_KPARAM_INFO
	.align		4
.L_5739:
        /*004c*/ 	.byte	0x04, 0x17
        /*004e*/ 	.short	(.L_5741 - .L_5740)
.L_5740:
        /*0050*/ 	.word	0x00000000
        /*0054*/ 	.short	0x0012
        /*0056*/ 	.short	0x007c
        /*0058*/ 	.byte	0x00, 0xf0, 0x11, 0x00


	//----- nvinfo : EIATTR_KPARAM_INFO
	.align		4
.L_5741:
        /*005c*/ 	.byte	0x04, 0x17
        /*005e*/ 	.short	(.L_5743 - .L_5742)
.L_5742:
        /*0060*/ 	.word	0x00000000
        /*0064*/ 	.short	0x0011
        /*0066*/ 	.short	0x0078
        /*0068*/ 	.byte	0x00, 0xf0, 0x11, 0x00


	//----- nvinfo : EIATTR_KPARAM_INFO
	.align		4
.L_5743:
        /*006c*/ 	.byte	0x04, 0x17
        /*006e*/ 	.short	(.L_5745 - .L_5744)
.L_5744:
        /*0070*/ 	.word	0x00000000
        /*0074*/ 	.short	0x0010
        /*0076*/ 	.short	0x0070
        /*0078*/ 	.byte	0x00, 0xf0, 0x21, 0x00


	//----- nvinfo : EIATTR_KPARAM_INFO
	.align		4
.L_5745:
        /*007c*/ 	.byte	0x04, 0x17
        /*007e*/ 	.short	(.L_5747 - .L_5746)
.L_5746:
        /*0080*/ 	.word	0x00000000
        /*0084*/ 	.short	0x000f
        /*0086*/ 	.short	0x0068
        /*0088*/ 	.byte	0x00, 0xf0, 0x21, 0x00


	//----- nvinfo : EIATTR_KPARAM_INFO
	.align		4
.L_5747:
        /*008c*/ 	.byte	0x04, 0x17
        /*008e*/ 	.short	(.L_5749 - .L_5748)
.L_5748:
        /*0090*/ 	.word	0x00000000
        /*0094*/ 	.short	0x000e
        /*0096*/ 	.short	0x0060
        /*0098*/ 	.byte	0x00, 0xf0, 0x11, 0x00


	//----- nvinfo : EIATTR_KPARAM_INFO
	.align		4
.L_5749:
        /*009c*/ 	.byte	0x04, 0x17
        /*009e*/ 	.short	(.L_5751 - .L_5750)
.L_5750:
        /*00a0*/ 	.word	0x00000000
        /*00a4*/ 	.short	0x000d
        /*00a6*/ 	.short	0x005c
        /*00a8*/ 	.byte	0x00, 0xf0, 0x11, 0x00


	//----- nvinfo : EIATTR_KPARAM_INFO
	.align		4
.L_5751:
        /*00ac*/ 	.byte	0x04, 0x17
        /*00ae*/ 	.short	(.L_5753 - .L_5752)
.L_5752:
        /*00b0*/ 	.word	0x00000000
        /*00b4*/ 	.short	0x000c
        /*00b6*/ 	.short	0x0058
        /*00b8*/ 	.byte	0x00, 0xf0, 0x11, 0x00


	//----- nvinfo : EIATTR_KPARAM_INFO
	.align		4
.L_5753:
        /*00bc*/ 	.byte	0x04, 0x17
        /*00be*/ 	.short	(.L_5755 - .L_5754)
.L_5754:
        /*00c0*/ 	.word	0x00000000
        /*00c4*/ 	.short	0x000b
        /*00c6*/ 	.short	0x0050
        /*00c8*/ 	.byte	0x00, 0xf0, 0x21, 0x00


	//----- nvinfo : EIATTR_KPARAM_INFO
	.align		4
.L_5755:
        /*00cc*/ 	.byte	0x04, 0x17
        /*00ce*/ 	.short	(.L_5757 - .L_5756)
.L_5756:
        /*00d0*/ 	.word	0x00000000
        /*00d4*/ 	.short	0x000a
        /*00d6*/ 	.short	0x0048
        /*00d8*/ 	.byte	0x00, 0xf0, 0x11, 0x00


	//----- nvinfo : EIATTR_KPARAM_INFO
	.align		4
.L_5757:
        /*00dc*/ 	.byte	0x04, 0x17
        /*00de*/ 	.short	(.L_5759 - .L_5758)
.L_5758:
        /*00e0*/ 	.word	0x00000000
        /*00e4*/ 	.short	0x0009
        /*00e6*/ 	.short	0x0040
        /*00e8*/ 	.byte	0x00, 0xf0, 0x21, 0x00


	//----- nvinfo : EIATTR_KPARAM_INFO
	.align		4
.L_5759:
        /*00ec*/ 	.byte	0x04, 0x17
        /*00ee*/ 	.short	(.L_5761 - .L_5760)
.L_5760:
        /*00f0*/ 	.word	0x00000000
        /*00f4*/ 	.short	0x0008
        /*00f6*/ 	.short	0x0038
        /*00f8*/ 	.byte	0x00, 0xf0, 0x21, 0x00


	//----- nvinfo : EIATTR_KPARAM_INFO
	.align		4
.L_5761:
        /*00fc*/ 	.byte	0x04, 0x17
        /*00fe*/ 	.short	(.L_5763 - .L_5762)
.L_5762:
        /*0100*/ 	.word	0x00000000
        /*0104*/ 	.short	0x0007
        /*0106*/ 	.short	0x0034
        /*0108*/ 	.byte	0x00, 0xf0, 0x11, 0x00


	//----- nvinfo : EIATTR_KPARAM_INFO
	.align		4
.L_5763:
        /*010c*/ 	.byte	0x04, 0x17
        /*010e*/ 	.short	(.L_5765 - .L_5764)
.L_5764:
        /*0110*/ 	.word	0x00000000
        /*0114*/ 	.short	0x0006
        /*0116*/ 	.short	0x0030
        /*0118*/ 	.byte	0x00, 0xf0, 0x11, 0x00


	//----- nvinfo : EIATTR_KPARAM_INFO
	.align		4
.L_5765:
        /*011c*/ 	.byte	0x04, 0x17
        /*011e*/ 	.short	(.L_5767 - .L_5766)
.L_5766:
        /*0120*/ 	.word	0x00000000
        /*0124*/ 	.short	0x0005
        /*0126*/ 	.short	0x0028
        /*0128*/ 	.byte	0x00, 0xf0, 0x21, 0x00


	//----- nvinfo : EIATTR_KPARAM_INFO
	.align		4
.L_5767:
        /*012c*/ 	.byte	0x04, 0x17
        /*012e*/ 	.short	(.L_5769 - .L_5768)
.L_5768:
        /*0130*/ 	.word	0x00000000
        /*0134*/ 	.short	0x0004
        /*0136*/ 	.short	0x0020
        /*0138*/ 	.byte	0x00, 0xf0, 0x21, 0x00


	//----- nvinfo : EIATTR_KPARAM_INFO
	.align		4
.L_5769:
        /*013c*/ 	.byte	0x04, 0x17
        /*013e*/ 	.short	(.L_5771 - .L_5770)
.L_5770:
        /*0140*/ 	.word	0x00000000
        /*0144*/ 	.short	0x0003
        /*0146*/ 	.short	0x0018
        /*0148*/ 	.byte	0x00, 0xf0, 0x21, 0x00


	//----- nvinfo : EIATTR_KPARAM_INFO
	.align		4
.L_5771:
        /*014c*/ 	.byte	0x04, 0x17
        /*014e*/ 	.short	(.L_5773 - .L_5772)
.L_5772:
        /*0150*/ 	.word	0x00000000
        /*0154*/ 	.short	0x0002
        /*0156*/ 	.short	0x0010
        /*0158*/ 	.byte	0x00, 0xf0, 0x21, 0x00


	//----- nvinfo : EIATTR_KPARAM_INFO
	.align		4
.L_5773:
        /*015c*/ 	.byte	0x04, 0x17
        /*015e*/ 	.short	(.L_5775 - .L_5774)
.L_5774:
        /*0160*/ 	.word	0x00000000
        /*0164*/ 	.short	0x0001
        /*0166*/ 	.short	0x0008
        /*0168*/ 	.byte	0x00, 0xf0, 0x21, 0x00


	//----- nvinfo : EIATTR_KPARAM_INFO
	.align		4
.L_5775:
        /*016c*/ 	.byte	0x04, 0x17
        /*016e*/ 	.short	(.L_5777 - .L_5776)
.L_5776:
        /*0170*/ 	.word	0x00000000
        /*0174*/ 	.short	0x0000
        /*0176*/ 	.short	0x0000
        /*0178*/ 	.byte	0x00, 0xf0, 0x21, 0x00


	//----- nvinfo : EIATTR_MAXREG_COUNT
	.align		4
.L_5777:
        /*017c*/ 	.byte	0x03, 0x1b
        /*017e*/ 	.short	0x00ff


	//----- nvinfo : EIATTR_NUM_BARRIERS
	.align		4
        /*0180*/ 	.byte	0x02, 0x4c
        /*0182*/ 	.byte	0x01
	.zero		1


	//----- nvinfo : EIATTR_EXTERNS
	.align		4
        /*0184*/ 	.byte	0x04, 0x0f
        /*0186*/ 	.short	(.L_5779 - .L_5778)


	//   ....[0]....
	.align		4
.L_5778:
        /*0188*/ 	.word	index@(__assertfail)


	//----- nvinfo : EIATTR_MERCURY_ISA_VERSION
	.align		4
.L_5779:
        /*018c*/ 	.byte	0x03, 0x5f
        /*018e*/ 	.short	0x0000


	//----- nvinfo : EIATTR_COOP_GROUP_MASK_REGIDS
	.align		4
        /*0190*/ 	.byte	0x04, 0x29
        /*0192*/ 	.short	(.L_5781 - .L_5780)


	//   ....[0]....
.L_5780:
        /*0194*/ 	.word	0xffffffff


	//   ....[1]....
        /*0198*/ 	.word	0xffffffff


	//   ....[2]....
        /*019c*/ 	.word	0xffffffff


	//   ....[3]....
        /*01a0*/ 	.word	0xffffffff


	//   ....[4]....
        /*01a4*/ 	.word	0xffffffff


	//   ....[5]....
        /*01a8*/ 	.word	0xffffffff


	//   ....[6]....
        /*01ac*/ 	.word	0xffffffff


	//   ....[7]....
        /*01b0*/ 	.word	0xffffffff


	//   ....[8]....
        /*01b4*/ 	.word	0xffffffff


	//   ....[9]....
        /*01b8*/ 	.word	0xffffffff


	//   ....[10]....
        /*01bc*/ 	.word	0xffffffff


	//   ....[11]....
        /*01c0*/ 	.word	0xffffffff


	//   ....[12]....
        /*01c4*/ 	.word	0xffffffff


	//   ....[13]....
        /*01c8*/ 	.word	0xffffffff


	//   ....[14]....
        /*01cc*/ 	.word	0xffffffff


	//   ....[15]....
        /*01d0*/ 	.word	0xffffffff


	//   ....[16]....
        /*01d4*/ 	.word	0xffffffff


	//   ....[17]....
        /*01d8*/ 	.word	0xffffffff


	//   ....[18]....
        /*01dc*/ 	.word	0xffffffff


	//   ....[19]....
        /*01e0*/ 	.word	0xffffffff


	//   ....[20]....
        /*01e4*/ 	.word	0xffffffff


	//   ....[21]....
        /*01e8*/ 	.word	0xffffffff


	//   ....[22]....
        /*01ec*/ 	.word	0xffffffff


	//   ....[23]....
        /*01f0*/ 	.word	0xffffffff


	//   ....[24]....
        /*01f4*/ 	.word	0xffffffff


	//   ....[25]....
        /*01f8*/ 	.word	0xffffffff


	//----- nvinfo : EIATTR_COOP_GROUP_INSTR_OFFSETS
	.align		4
.L_5781:
        /*01fc*/ 	.byte	0x04, 0x28
        /*01fe*/ 	.short	(.L_5783 - .L_5782)


	//   ....[0]....
.L_5782:
        /*0200*/ 	.word	0x00001050


	//   ....[1]....
        /*0204*/ 	.word	0x00001070


	//   ....[2]....
        /*0208*/ 	.word	0x00001090


	//   ....[3]....
        /*020c*/ 	.word	0x00001140


	//   ....[4]....
        /*0210*/ 	.word	0x00001160


	//   ....[5]....
        /*0214*/ 	.word	0x00001180


	//   ....[6]....
        /*0218*/ 	.word	0x00001fb0


	//   ....[7]....
        /*021c*/ 	.word	0x00002010


	//   ....[8]....
        /*0220*/ 	.word	0x00002040


	//   ....[9]....
        /*0224*/ 	.word	0x00002060


	//   ....[10]....
        /*0228*/ 	.word	0x00002080


	//   ....[11]....
        /*022c*/ 	.word	0x000020d0


	//   ....[12]....
        /*0230*/ 	.word	0x000020f0


	//   ....[13]....
        /*0234*/ 	.word	0x00002110


	//   ....[14]....
        /*0238*/ 	.word	0x00003b10


	//   ....[15]....
        /*023c*/ 	.word	0x00003b80


	//   ....[16]....
        /*0240*/ 	.word	0x00003be0


	//   ....[17]....
        /*0244*/ 	.word	0x00003c50


	//   ....[18]....
        /*0248*/ 	.word	0x00003cd0


	//   ....[19]....
        /*024c*/ 	.word	0x00003d50


	//   ....[20]....
        /*0250*/ 	.word	0x00003dc0


	//   ....[21]....
        /*0254*/ 	.word	0x00003e30


	//   ....[22]....
        /*0258*/ 	.word	0x00003ea0


	//   ....[23]....
        /*025c*/ 	.word	0x00003f10


	//   ....[24]....
        /*0260*/ 	.word	0x00003f80


	//   ....[25]....
        /*0264*/ 	.word	0x00003ff0


	//----- nvinfo : EIATTR_SYSCALL_OFFSETS
	.align		4
.L_5783:
        /*0268*/ 	.byte	0x04, 0x46
        /*026a*/ 	.short	(.L_5785 - .L_5784)


	//   ....[0]....
.L_5784:
        /*026c*/ 	.word	0x00003970


	//   ....[1]....
        /*0270*/ 	.word	0x00003aa0


	//----- nvinfo : EIATTR_EXIT_INSTR_OFFSETS
	.align		4
.L_5785:
        /*0274*/ 	.byte	0x04, 0x1c
        /*0276*/ 	.short	(.L_5787 - .L_5786)


	//   ....[0]....
.L_5786:
        /*0278*/ 	.word	0x00000090


	//   ....[1]....
        /*027c*/ 	.word	0x00003400


	//   ....[2]....
        /*0280*/ 	.word	0x000034b0


	//   ....[3]....
        /*0284*/ 	.word	0x00003840


	//   ....[4]....
        /*0288*/ 	.word	0x00003ab0


	//----- nvinfo : EIATTR_CTAIDZ_USED
	.align		4
.L_5787:
        /*028c*/ 	.byte	0x01, 0x04
	.zero		2


	//----- nvinfo : EIATTR_CRS_STACK_SIZE
	.align		4
        /*0290*/ 	.byte	0x04, 0x1e
        /*0292*/ 	.short	(.L_5789 - .L_5788)
.L_5788:
        /*0294*/ 	.word	0x00000000
.L_5789:


//--------------------- .nv.info._ZN4vllm25paged_attention_v2_kernelI13__nv_bfloat16hLi120ELi16ELi128ELNS_18Fp8KVCacheDataTypeE2ELb1ELi512EEEvPfS3_PT_PKS4_PKT0_SA_ifPKiSC_iPKfiiiSE_SE_iiiii --------------------------
	.section	.nv.info._ZN4vllm25paged_attention_v2_kernelI13__nv_bfloat16hLi120ELi16ELi128ELNS_18Fp8KVCacheDataTypeE2ELb1ELi512EEEvPfS3_PT_PKS4_PKT0_SA_ifPKiSC_iPKfiiiSE_SE_iiiii,"",@"SHT_CUDA_INFO"
	.sectionflags	@""
	.align	4


	//----- nvinfo : EIATTR_CUDA_API_VERSION
	.align		4
        /*0000*/ 	.byte	0x04, 0x37
        /*0002*/ 	.short	(.L_5791 - .L_5790)
.L_5790:
        /*0004*/ 	.word	0x00000082


	//----- nvinfo : EIATTR_SW2861232_WAR
	.align		4
.L_5791:
        /*0008*/ 	.byte	0x01, 0x35
	.zero		2


	//----- nvinfo : EIATTR_PARAM_CBANK
	.align		4
        /*000c*/ 	.byte	0x04, 0x0a
        /*000e*/ 	.short	(.L_5793 - .L_5792)
	.align		4
.L_5792:
        /*0010*/ 	.word	index@(.nv.constant0._ZN4vllm25paged_attention_v2_kernelI13__nv_bfloat16hLi120ELi16ELi128ELNS_18Fp8KVCacheDataTypeE2ELb1ELi512EEEvPfS3_PT_PKS4_PKT0_SA_ifPKiSC_iPKfiiiSE_SE_iiiii)
        /*0014*/ 	.short	0x0160
        /*0016*/ 	.short	0x008c


	//----- nvinfo : EIATTR_CBANK_PARAM_SIZE
	.align		4
.L_5793:
        /*0018*/ 	.byte	0x03, 0x19
        /*001a*/ 	.short	0x008c


	//----- nvinfo : EIATTR_KPARAM_INFO
	.align		4
        /*001c*/ 	.byte	0x04, 0x17
        /*001e*/ 	.short	(.L_5795 - .L_5794)
.L_5794:
        /*0020*/ 	.word	0x00000000
        /*0024*/ 	.short	0x0015
        /*0026*/ 	.short	0x0088
        /*0028*/ 	.byte	0x00, 0xf0, 0x11, 0x00


	//----- nvinfo : EIATTR_KPARAM_INFO
	.align		4
.L_5795:
        /*002c*/ 	.byte	0x04, 0x17
        /*002e*/ 	.short	(.L_5797 - .L_5796)
.L_5796:
        /*0030*/ 	.word	0x00000000
        /*0034*/ 	.short	0x0014
        /*0036*/ 	.short	0x0084
        /*0038*/ 	.byte	0x00, 0xf0, 0x11, 0x00


	//----- nvinfo : EIATTR_KPARAM_INFO
	.align		4
.L_5797:
        /*003c*/ 	.byte	0x04, 0x17
        /*003e*/ 	.short	(.L_5799 - .L_5798)
.L_5798:
        /*0040*/ 	.word	0x00000000
        /*0044*/ 	.short	0x0013
        /*0046*/ 	.short	0x0080
        /*0048*/ 	.byte	0x00, 0xf0, 0x11, 0x00


	//----- nvinfo : EIATTR_KPARAM_INFO
	.align		4
.L_5799:
        /*004c*/ 	.byte	0x04, 0x17
        /*004e*/ 	.short	(.L_5801 - .L_5800)
.L_5800:
        /*0050*/ 	.word	0x00000000
        /*0054*/ 	.short	0x0012
        /*0056*/ 	.short	0x007c
        /*0058*/ 	.byte	0x00, 0xf0, 0x11, 0x00


	//----- nvinfo : EIATTR_KPARAM_INFO
	.align		4
.L_5801:
        /*005c*/ 	.byte	0x04, 0x17
        /*005e*/ 	.short	(.L_5803 - .L_5802)
.L_5802:
        /*0060*/ 	.word	0x00000000
        /*0064*/ 	.short	0x0011
        /*0066*/ 	.short	0x0078
        /*0068*/ 	.byte	0x00, 0xf0, 0x11, 0x00


	//----- nvinfo : EIATTR_KPARAM_INFO
	.align		4
.L_5803:
        /*006c*/ 	.byte	0x04, 0x17
        /*006e*/ 	.short	(.L_5805 - .L_5804)
.L_5804:
        /*0070*/ 	.word	0x00000000
        /*0074*/ 	.short	0x0010
        /*0076*/ 	.short	0x0070
        /*0078*/ 	.byte	0x00, 0xf0, 0x21, 0x00


	//----- nvinfo : EIATTR_KPARAM_INFO
	.align		4
.L_5805:
        /*007c*/ 	.byte	0x04, 0x17
        /*007e*/ 	.short	(.L_5807 - .L_5806)
.L_5806:
        /*0080*/ 	.word	0x00000000
        /*0084*/ 	.short	0x000f
        /*0086*/ 	.short	0x0068
        /*0088*/ 	.byte	0x00, 0xf0, 0x21, 0x00


	//----- nvinfo : EIATTR_KPARAM_INFO
	.align		4
.L_5807:
        /*008c*/ 	.byte	0x04, 0x17
        /*008e*/ 	.short	(.L_5809 - .L_5808)
.L_5808:
        /*0090*/ 	.word	0x00000000
        /*0094*/ 	.short	0x000e
        /*0096*/ 	.short	0x0060
        /*0098*/ 	.byte	0x00, 0xf0, 0x11, 0x00


	//----- nvinfo : EIATTR_KPARAM_INFO
	.align		4
.L_5809:
        /*009c*/ 	.byte	0x04, 0x17
        /*009e*/ 	.short	(.L_5811 - .L_5810)
.L_5810:
        /*00a0*/ 	.word	0x00000000
        /*00a4*/ 	.short	0x000d
        /*00a6*/ 	.short	0x005c
        /*00a8*/ 	.byte	0x00, 0xf0, 0x11, 0x00


	//----- nvinfo : EIATTR_KPARAM_INFO
	.align		4
.L_5811:
        /*00ac*/ 	.byte	0x04, 0x17
        /*00ae*/ 	.short	(.L_5813 - .L_5812)
.L_5812:
        /*00b0*/ 	.word	0x00000000
        /*00b4*/ 	.short	0x000c
        /*00b6*/ 	.short	0x0058
        /*00b8*/ 	.byte	0x00, 0xf0, 0x11, 0x00


	//----- nvinfo : EIATTR_KPARAM_INFO
	.align		4
.L_5813:
        /*00bc*/ 	.byte	0x04, 0x17
        /*00be*/ 	.short	(.L_5815 - .L_5814)
.L_5814:
        /*00c0*/ 	.word	0x00000000
        /*00c4*/ 	.short	0x000b
        /*00c6*/ 	.short	0x0050
        /*00c8*/ 	.byte	0x00, 0xf0, 0x21, 0x00


	//----- nvinfo : EIATTR_KPARAM_INFO
	.align		4
.L_5815:
        /*00cc*/ 	.byte	0x04, 0x17
        /*00ce*/ 	.short	(.L_5817 - .L_5816)
.L_5816:
        /*00d0*/ 	.word	0x00000000
        /*00d4*/ 	.short	0x000a
        /*00d6*/ 	.short	0x0048
        /*00d8*/ 	.byte	0x00, 0xf0, 0x11, 0x00


	//----- nvinfo : EIATTR_KPARAM_INFO
	.align		4
.L_5817:
        /*00dc*/ 	.byte	0x04, 0x17
        /*00de*/ 	.short	(.L_5819 - .L_5818)
.L_5818:
        /*00e0*/ 	.word	0x00000000
        /*00e4*/ 	.short	0x0009
        /*00e6*/ 	.short	0x0040
        /*00e8*/ 	.byte	0x00, 0xf0, 0x21, 0x00


	//----- nvinfo : EIATTR_KPARAM_INFO
	.align		4
.L_5819:
        /*00ec*/ 	.byte	0x04, 0x17
        /*00ee*/ 	.short	(.L_5821 - .L_5820)
.L_5820:
        /*00f0*/ 	.word	0x00000000
        /*00f4*/ 	.short	0x0008
        /*00f6*/ 	.short	0x0038
        /*00f8*/ 	.byte	0x00, 0xf0, 0x21, 0x00


	//----- nvinfo : EIATTR_KPARAM_INFO
	.align		4
.L_5821:
        /*00fc*/ 	.byte	0x04, 0x17
        /*00fe*/ 	.short	(.L_5823 - .L_5822)
.L_5822:
        /*0100*/ 	.word	0x00000000
        /*0104*/ 	.short	0x0007
        /*0106*/ 	.short	0x0034
        /*0108*/ 	.byte	0x00, 0xf0, 0x11, 0x00


	//----- nvinfo : EIATTR_KPARAM_INFO
	.align		4
.L_5823:
        /*010c*/ 	.byte	0x04, 0x17
        /*010e*/ 	.short	(.L_5825 - .L_5824)
.L_5824:
        /*0110*/ 	.word	0x00000000
        /*0114*/ 	.short	0x0006
        /*0116*/ 	.short	0x0030
        /*0118*/ 	.byte	0x00, 0xf0, 0x11, 0x00


	//----- nvinfo : EIATTR_KPARAM_INFO
	.align		4
.L_5825:
        /*011c*/ 	.byte	0x04, 0x17
        /*011e*/ 	.short	(.L_5827 - .L_5826)
.L_5826:
        /*0120*/ 	.word	0x00000000
        /*0124*/ 	.short	0x0005
        /*0126*/ 	.short	0x0028
        /*0128*/ 	.byte	0x00, 0xf0, 0x21, 0x00


	//----- nvinfo : EIATTR_KPARAM_INFO
	.align		4
.L_5827:
        /*012c*/ 	.byte	0x04, 0x17
        /*012e*/ 	.short	(.L_5829 - .L_5828)
.L_5828:
        /*0130*/ 	.word	0x00000000
        /*0134*/ 	.short	0x0004
        /*0136*/ 	.short	0x0020
        /*0138*/ 	.byte	0x00, 0xf0, 0x21, 0x00


	//----- nvinfo : EIATTR_KPARAM_INFO
	.align		4
.L_5829:
        /*013c*/ 	.byte	0x04, 0x17
        /*013e*/ 	.short	(.L_5831 - .L_5830)
.L_5830:
        /*0140*/ 	.word	0x00000000
        /*0144*/ 	.short	0x0003
        /*0146*/ 	.short	0x0018
        /*0148*/ 	.byte	0x00, 0xf0, 0x21, 0x00


	//----- nvinfo : EIATTR_KPARAM_INFO
	.align		4
.L_5831:
        /*014c*/ 	.byte	0x04, 0x17
        /*014e*/ 	.short	(.L_5833 - .L_5832)
.L_5832:
        /*0150*/ 	.word	0x00000000
        /*0154*/ 	.short	0x0002
        /*0156*/ 	.short	0x0010
        /*0158*/ 	.byte	0x00, 0xf0, 0x21, 0x00


	//----- nvinfo : EIATTR_KPARAM_INFO
	.align		4
.L_5833:
        /*015c*/ 	.byte	0x04, 0x17
        /*015e*/ 	.short	(.L_5835 - .L_5834)
.L_5834:
        /*0160*/ 	.word	0x00000000
        /*0164*/ 	.short	0x0001
        /*0166*/ 	.short	0x0008
        /*0168*/ 	.byte	0x00, 0xf0, 0x21, 0x00


	//----- nvinfo : EIATTR_KPARAM_INFO
	.align		4
.L_5835:
        /*016c*/ 	.byte	0x04, 0x17
        /*016e*/ 	.short	(.L_5837 - .L_5836)
.L_5836:
        /*0170*/ 	.word	0x00000000
        /*0174*/ 	.short	0x0000
        /*0176*/ 	.short	0x0000
        /*0178*/ 	.byte	0x00, 0xf0, 0x21, 0x00


	//----- nvinfo : EIATTR_MAXREG_COUNT
	.align		4
.L_5837:
        /*017c*/ 	.byte	0x03, 0x1b
        /*017e*/ 	.short	0x00ff


	//----- nvinfo : EIATTR_NUM_BARRIERS
	.align		4
        /*0180*/ 	.byte	0x02, 0x4c
        /*0182*/ 	.byte	0x01
	.zero		1


	//----- nvinfo : EIATTR_EXTERNS
	.align		4
        /*0184*/ 	.byte	0x04, 0x0f
        /*0186*/ 	.short	(.L_5839 - .L_5838)


	//   ....[0]....
	.align		4
.L_5838:
        /*0188*/ 	.word	index@(__assertfail)


	//----- nvinfo : EIATTR_MERCURY_ISA_VERSION
	.align		4
.L_5839:
        /*018c*/ 	.byte	0x03, 0x5f
        /*018e*/ 	.short	0x0000


	//----- nvinfo : EIATTR_COOP_GROUP_MASK_REGIDS
	.align		4
        /*0190*/ 	.byte	0x04, 0x29
        /*0192*/ 	.short	(.L_5841 - .L_5840)


	//   ....[0]....
.L_5840:
        /*0194*/ 	.word	0xffffffff


	//   ....[1]....
        /*0198*/ 	.word	0xffffffff


	//   ....[2]....
        /*019c*/ 	.word	0xffffffff


	//   ....[3]....
        /*01a0*/ 	.word	0xffffffff


	//   ....[4]....
        /*01a4*/ 	.word	0xffffffff


	//   ....[5]....
        /*01a8*/ 	.word	0xffffffff


	//   ....[6]....
        /*01ac*/ 	.word	0xffffffff


	//   ....[7]....
        /*01b0*/ 	.word	0xffffffff


	//   ....[8]....
        /*01b4*/ 	.word	0xffffffff


	//   ....[9]....
        /*01b8*/ 	.word	0xffffffff


	//   ....[10]....
        /*01bc*/ 	.word	0xffffffff


	//   ....[11]....
        /*01c0*/ 	.word	0xffffffff


	//   ....[12]....
        /*01c4*/ 	.word	0xffffffff


	//   ....[13]....
        /*01c8*/ 	.word	0xffffffff


	//   ....[14]....
        /*01cc*/ 	.word	0xffffffff


	//   ....[15]....
        /*01d0*/ 	.word	0xffffffff


	//   ....[16]....
        /*01d4*/ 	.word	0xffffffff


	//   ....[17]....
        /*01d8*/ 	.word	0xffffffff


	//   ....[18]....
        /*01dc*/ 	.word	0xffffffff


	//   ....[19]....
        /*01e0*/ 	.word	0xffffffff


	//   ....[20]....
        /*01e4*/ 	.word	0xffffffff


	//   ....[21]....
        /*01e8*/ 	.word	0xffffffff


	//   ....[22]....
        /*01ec*/ 	.word	0xffffffff


	//   ....[23]....
        /*01f0*/ 	.word	0xffffffff


	//   ....[24]....
        /*01f4*/ 	.word	0xffffffff


	//   ....[25]....
        /*01f8*/ 	.word	0xffffffff


	//----- nvinfo : EIATTR_COOP_GROUP_INSTR_OFFSETS
	.align		4
.L_5841:
        /*01fc*/ 	.byte	0x04, 0x28
        /*01fe*/ 	.short	(.L_5843 - .L_5842)


	//   ....[0]....
.L_5842:
        /*0200*/ 	.word	0x00001030


	//   ....[1]....
        /*0204*/ 	.word	0x00001050


	//   ....[2]....
        /*0208*/ 	.word	0x00001070


	//   ....[3]....
        /*020c*/ 	.word	0x00001120


	//   ....[4]....
        /*0210*/ 	.word	0x00001140


	//   ....[5]....
        /*0214*/ 	.word	0x00001160


	//   ....[6]....
        /*0218*/ 	.word	0x00001f90


	//   ....[7]....
        /*021c*/ 	.word	0x00001ff0


	//   ....[8]....
        /*0220*/ 	.word	0x00002020


	//   ....[9]....
        /*0224*/ 	.word	0x00002040


	//   ....[10]....
        /*0228*/ 	.word	0x00002060


	//   ....[11]....
        /*022c*/ 	.word	0x000020b0


	//   ....[12]....
        /*0230*/ 	.word	0x000020d0


	//   ....[13]....
        /*0234*/ 	.word	0x000020f0


	//   ....[14]....
        /*0238*/ 	.word	0x00003ce0


	//   ....[15]....
        /*023c*/ 	.word	0x00003d50


	//   ....[16]....
        /*0240*/ 	.word	0x00003db0


	//   ....[17]....
        /*0244*/ 	.word	0x00003e10


	//   ....[18]....
        /*0248*/ 	.word	0x00003e80


	//   ....[19]....
        /*024c*/ 	.word	0x00003f00


	//   ....[20]....
        /*0250*/ 	.word	0x00003f70


	//   ....[21]....
        /*0254*/ 	.word	0x00003fe0


	//   ....[22]....
        /*0258*/ 	.word	0x00004050


	//   ....[23]....
        /*025c*/ 	.word	0x000040c0


	//   ....[24]....
        /*0260*/ 	.word	0x00004130


	//   ....[25]....
        /*0264*/ 	.word	0x000041a0


	//----- nvinfo : EIATTR_SYSCALL_OFFSETS
	.align		4
.L_5843:
        /*0268*/ 	.byte	0x04, 0x46
        /*026a*/ 	.short	(.L_5845 - .L_5844)


	//   ....[0]....
.L_5844:
        /*026c*/ 	.word	0x00003b40


	//   ....[1]....
        /*0270*/ 	.word	0x00003c70


	//----- nvinfo : EIATTR_EXIT_INSTR_OFFSETS
	.align		4
.L_5845:
        /*0274*/ 	.byte	0x04, 0x1c
        /*0276*/ 	.short	(.L_5847 - .L_5846)


	//   ....[0]....
.L_5846:
        /*0278*/ 	.word	0x00000090


	//   ....[1]....
        /*027c*/ 	.word	0x00003580


	//   ....[2]....
        /*0280*/ 	.word	0x00003990


	//   ....[3]....
        /*0284*/ 	.word	0x00003a10


	//   ....[4]....
        /*0288*/ 	.word	0x00003c80


	//----- nvinfo : EIATTR_CTAIDZ_USED
	.align		4
.L_5847:
        /*028c*/ 	.byte	0x01, 0x04
	.zero		2


	//----- nvinfo : EIATTR_CRS_STACK_SIZE
	.align		4
        /*0290*/ 	.byte	0x04, 0x1e
        /*0292*/ 	.short	(.L_5849 - .L_5848)
.L_5848:
        /*0294*/ 	.word	0x00000000
.L_5849:


//--------------------- .nv.info._ZN4vllm25paged_attention_v2_kernelI13__nv_bfloat16hLi112ELi16ELi128ELNS_18Fp8KVCacheDataTypeE2ELb1ELi512EEEvPfS3_PT_PKS4_PKT0_SA_ifPKiSC_iPKfiiiSE_SE_iiiii --------------------------
	.section	.nv.info._ZN4vllm25paged_attention_v2_kernelI13__nv_bfloat16hLi112ELi16ELi128ELNS_18Fp8KVCacheDataTypeE2ELb1ELi512EEEvPfS3_PT_PKS4_PKT0_SA_ifPKiSC_iPKfiiiSE_SE_iiiii,"",@"SHT_CUDA_INFO"
	.sectionflags	@""
	.align	4


	//----- nvinfo : EIATTR_CUDA_API_VERSION
	.align		4
        /*0000*/ 	.byte	0x04, 0x37
        /*0002*/ 	.short	(.L_5851 - .L_5850)
.L_5850:
        /*0004*/ 	.word	0x00000082


	//----- nvinfo : EIATTR_SW2861232_WAR
	.align		4
.L_5851:
        /*0008*/ 	.byte	0x01, 0x35
	.zero		2


	//----- nvinfo : EIATTR_PARAM_CBANK
	.align		4
        /*000c*/ 	.byte	0x04, 0x0a
        /*000e*/ 	.short	(.L_5853 - .L_5852)
	.align		4
.L_5852:
        /*0010*/ 	.word	index@(.nv.constant0._ZN4vllm25paged_attention_v2_kernelI13__nv_bfloat16hLi112ELi16ELi128ELNS_18Fp8KVCacheDataTypeE2ELb1ELi512EEEvPfS3_PT_PKS4_PKT0_SA_ifPKiSC_iPKfiiiSE_SE_iiiii)
        /*0014*/ 	.short	0x0160
        /*0016*/ 	.short	0x008c


	//----- nvinfo : EIATTR_CBANK_PARAM_SIZE
	.align		4
.L_5853:
        /*0018*/ 	.byte	0x03, 0x19
        /*001a*/ 	.short	0x008c


	//----- nvinfo : EIATTR_KPARAM_INFO
	.align		4
        /*001c*/ 	.byte	0x04, 0x17
        /*001e*/ 	.short	(.L_5855 - .L_5854)
.L_5854:
        /*0020*/ 	.word	0x00000000
        /*0024*/ 	.short	0x0015
        /*0026*/ 	.short	0x0088
        /*0028*/ 	.byte	0x00, 0xf0, 0x11, 0x00


	//----- nvinfo : EIATTR_KPARAM_INFO
	.align		4
.L_5855:
        /*002c*/ 	.byte	0x04, 0x17
        /*002e*/ 	.short	(.L_5857 - .L_5856)
.L_5856:
        /*0030*/ 	.word	0x00000000
        /*0034*/ 	.short	0x0014
        /*0036*/ 	.short	0x0084
        /*0038*/ 	.byte	0x00, 0xf0, 0x11, 0x00


	//----- nvinfo : EIATTR_KPARAM_INFO
	.align		4
.L_5857:
        /*003c*/ 	.byte	0x04, 0x17
        /*003e*/ 	.short	(.L_5859 - .L_5858)
.L_5858:
        /*0040*/ 	.word	0x00000000
        /*0044*/ 	.short	0x0013
        /*0046*/ 	.short	0x0080
        /*0048*/ 	.byte	0x00, 0xf0, 0x11, 0x00


	//----- nvinfo : EIATTR_KPARAM_INFO
	.align		4
.L_5859:
        /*004c*/ 	.byte	0x04, 0x17
        /*004e*/ 	.short	(.L_5861 - .L_5860)
.L_5860:
        /*0050*/ 	.word	0x00000000
        /*0054*/ 	.short	0x0012
        /*0056*/ 	.short	0x007c
        /*0058*/ 	.byte	0x00, 0xf0, 0x11, 0x00


	//----- nvinfo : EIATTR_KPARAM_INFO
	.align		4
.L_5861:
        /*005c*/ 	.byte	0x04, 0x17
        /*005e*/ 	.short	(.L_5863 - .L_5862)
.L_5862:
        /*0060*/ 	.word	0x00000000
        /*0064*/ 	.short	0x0011
        /*0066*/ 	.short	0x0078
        /*0068*/ 	.byte	0x00, 0xf0, 0x11, 0x00


	//----- nvinfo : EIATTR_KPARAM_INFO
	.align		4
.L_5863:
        /*006c*/ 	.byte	0x04, 0x17
        /*006e*/ 	.short	(.L_5865 - .L_5864)
.L_5864:
        /*0070*/ 	.word	0x00000000
        /*0074*/ 	.short	0x0010
        /*0076*/ 	.short	0x0070
        /*0078*/ 	.byte	0x00, 0xf0, 0x21, 0x00


	//----- nvinfo : EIATTR_KPARAM_INFO
	.align		4
.L_5865:
        /*007c*/ 	.byte	0x04, 0x17
        /*007e*/ 	.short	(.L_5867 - .L_5866)
.L_5866:
        /*0080*/ 	.word	0x00000000
        /*0084*/ 	.short	0x000f
        /*0086*/ 	.short	0x0068
        /*0088*/ 	.byte	0x00, 0xf0, 0x21, 0x00


	//----- nvinfo : EIATTR_KPARAM_INFO
	.align		4
.L_5867:
        /*008c*/ 	.byte	0x04, 0x17
        /*008e*/ 	.short	(.L_5869 - .L_5868)
.L_5868:
        /*0090*/ 	.word	0x00000000
        /*0094*/ 	.short	0x000e
        /*0096*/ 	.short	0x0060
        /*0098*/ 	.byte	0x00, 0xf0, 0x11, 0x00


	//----- nvinfo : EIATTR_KPARAM_INFO
	.align		4
.L_5869:
        /*009c*/ 	.byte	0x04, 0x17
        /*009e*/ 	.short	(.L_5871 - .L_5870)
.L_5870:
        /*00a0*/ 	.word	0x00000000
        /*00a4*/ 	.short	0x000d
        /*00a6*/ 	.short	0x005c
        /*00a8*/ 	.byte	0x00, 0xf0, 0x11, 0x00


	//----- nvinfo : EIATTR_KPARAM_INFO
	.align		4
.L_5871:
        /*00ac*/ 	.byte	0x04, 0x17
        /*00ae*/ 	.short	(.L_5873 - .L_5872)
.L_5872:
        /*00b0*/ 	.word	0x00000000
        /*00b4*/ 	.short	0x000c
        /*00b6*/ 	.short	0x0058
        /*00b8*/ 	.byte	0x00, 0xf0, 0x11, 0x00


	//----- nvinfo : EIATTR_KPARAM_INFO
	.align		4
.L_5873:
        /*00bc*/ 	.byte	0x04, 0x17
        /*00be*/ 	.short	(.L_5875 - .L_5874)
.L_5874:
        /*00c0*/ 	.word	0x00000000
        /*00c4*/ 	.short	0x000b
        /*00c6*/ 	.short	0x0050
        /*00c8*/ 	.byte	0x00, 0xf0, 0x21, 0x00


	//----- nvinfo : EIATTR_KPARAM_INFO
	.align		4
.L_5875:
        /*00cc*/ 	.byte	0x04, 0x17
        /*00ce*/ 	.short	(.L_5877 - .L_5876)
.L_5876:
        /*00d0*/ 	.word	0x00000000
        /*00d4*/ 	.short	0x000a
        /*00d6*/ 	.short	0x0048
        /*00d8*/ 	.byte	0x00, 0xf0, 0x11, 0x00


	//----- nvinfo : EIATTR_KPARAM_INFO
	.align		4
.L_5877:
        /*00dc*/ 	.byte	0x04, 0x17
        /*00de*/ 	.short	(.L_5879 - .L_5878)
.L_5878:
        /*00e0*/ 	.word	0x00000000
        /*00e4*/ 	.short	0x0009
        /*00e6*/ 	.short	0x0040
        /*00e8*/ 	.byte	0x00, 0xf0, 0x21, 0x00


	//----- nvinfo : EIATTR_KPARAM_INFO
	.align		4
.L_5879:
        /*00ec*/ 	.byte	0x04, 0x17
        /*00ee*/ 	.short	(.L_5881 - .L_5880)
.L_5880:
        /*00f0*/ 	.word	0x00000000
        /*00f4*/ 	.short	0x0008
        /*00f6*/ 	.short	0x0038
        /*00f8*/ 	.byte	0x00, 0xf0, 0x21, 0x00


	//----- nvinfo : EIATTR_KPARAM_INFO
	.align		4
.L_5881:
        /*00fc*/ 	.byte	0x04, 0x17
        /*00fe*/ 	.short	(.L_5883 - .L_5882)
.L_5882:
        /*0100*/ 	.word	0x00000000
        /*0104*/ 	.short	0x0007
        /*0106*/ 	.short	0x0034
        /*0108*/ 	.byte	0x00, 0xf0, 0x11, 0x00


	//----- nvinfo : EIATTR_KPARAM_INFO
	.align		4
.L_5883:
        /*010c*/ 	.byte	0x04, 0x17
        /*010e*/ 	.short	(.L_5885 - .L_5884)
.L_5884:
        /*0110*/ 	.word	0x00000000
        /*0114*/ 	.short	0x0006
        /*0116*/ 	.short	0x0030
        /*0118*/ 	.byte	0x00, 0xf0, 0x11, 0x00


	//----- nvinfo : EIATTR_KPARAM_INFO
	.align		4
.L_5885:
        /*011c*/ 	.byte	0x04, 0x17
        /*011e*/ 	.short	(.L_5887 - .L_5886)
.L_5886:
        /*0120*/ 	.word	0x00000000
        /*0124*/ 	.short	0x0005
        /*0126*/ 	.short	0x0028
        /*0128*/ 	.byte	0x00, 0xf0, 0x21, 0x00


	//----- nvinfo : EIATTR_KPARAM_INFO
	.align		4
.L_5887:
        /*012c*/ 	.byte	0x04, 0x17
        /*012e*/ 	.short	(.L_5889 - .L_5888)
.L_5888:
        /*0130*/ 	.word	0x00000000
        /*0134*/ 	.short	0x0004
        /*0136*/ 	.short	0x0020
        /*0138*/ 	.byte	0x00, 0xf0, 0x21, 0x00


	//----- nvinfo : EIATTR_KPARAM_INFO
	.align		4
.L_5889:
        /*013c*/ 	.byte	0x04, 0x17
        /*013e*/ 	.short	(.L_5891 - .L_5890)
.L_5890:
        /*0140*/ 	.word	0x00000000
        /*0144*/ 	.short	0x0003
        /*0146*/ 	.short	0x0018
        /*0148*/ 	.byte	0x00, 0xf0, 0x21, 0x00


	//----- nvinfo : EIATTR_KPARAM_INFO
	.align		4
.L_5891:
        /*014c*/ 	.byte	0x04, 0x17
        /*014e*/ 	.short	(.L_5893 - .L_5892)
.L_5892:
        /*0150*/ 	.word	0x00000000
        /*0154*/ 	.short	0x0002
        /*0156*/ 	.short	0x0010
        /*0158*/ 	.byte	0x00, 0xf0, 0x21, 0x00


	//----- nvinfo : EIATTR_KPARAM_INFO
	.align		4
.L_5893:
        /*015c*/ 	.byte	0x04, 0x17
        /*015e*/ 	.short	(.L_5895 - .L_5894)
.L_5894:
        /*0160*/ 	.word	0x00000000
        /*0164*/ 	.short	0x0001
        /*0166*/ 	.short	0x0008
        /*0168*/ 	.byte	0x00, 0xf0, 0x21, 0x00


	//----- nvinfo : EIATTR_KPARAM_INFO
	.align		4
.L_5895:
        /*016c*/ 	.byte	0x04, 0x17
        /*016e*/ 	.short	(.L_5897 - .L_5896)
.L_5896:
        /*0170*/ 	.word	0x00000000
        /*0174*/ 	.short	0x0000
        /*0176*/ 	.short	0x0000
        /*0178*/ 	.byte	0x00, 0xf0, 0x21, 0x00


	//----- nvinfo : EIATTR_MAXREG_COUNT
	.align		4
.L_5897:
        /*017c*/ 	.byte	0x03, 0x1b
        /*017e*/ 	.short	0x00ff


	//----- nvinfo : EIATTR_NUM_BARRIERS
	.align		4
        /*0180*/ 	.byte	0x02, 0x4c
        /*0182*/ 	.byte	0x01
	.zero		1


	//----- nvinfo : EIATTR_EXTERNS
	.align		4
        /*0184*/ 	.byte	0x04, 0x0f
        /*0186*/ 	.short	(.L_5899 - .L_5898)


	//   ....[0]....
	.align		4
.L_5898:
        /*0188*/ 	.word	index@(__assertfail)


	//----- nvinfo : EIATTR_MERCURY_ISA_VERSION
	.align		4
.L_5899:
        /*018c*/ 	.byte	0x03, 0x5f
        /*018e*/ 	.short	0x0000


	//----- nvinfo : EIATTR_COOP_GROUP_MASK_REGIDS
	.align		4
        /*0190*/ 	.byte	0x04, 0x29
        /*0192*/ 	.short	(.L_5901 - .L_5900)


	//   ....[0]....
.L_5900:
        /*0194*/ 	.word	0xffffffff


	//   ....[1]....
        /*0198*/ 	.word	0xffffffff


	//   ....[2]....
        /*019c*/ 	.word	0xffffffff


	//   ....[3]....
        /*01a0*/ 	.word	0xffffffff


	//   ....[4]....
        /*01a4*/ 	.word	0xffffffff


	//   ....[5]....
        /*01a8*/ 	.word	0xffffffff


	//   ....[6]....
        /*01ac*/ 	.word	0xffffffff


	//   ....[7]....
        /*01b0*/ 	.word	0xffffffff


	//   ....[8]....
        /*01b4*/ 	.word	0xffffffff


	//   ....[9]....
        /*01b8*/ 	.word	0xffffffff


	//   ....[10]....
        /*01bc*/ 	.word	0xffffffff


	//   ....[11]....
        /*01c0*/ 	.word	0xffffffff


	//   ....[12]....
        /*01c4*/ 	.word	0xffffffff


	//   ....[13]....
        /*01c8*/ 	.word	0xffffffff


	//   ....[14]....
        /*01cc*/ 	.word	0xffffffff


	//   ....[15]....
        /*01d0*/ 	.word	0xffffffff


	//   ....[16]....
        /*01d4*/ 	.word	0xffffffff


	//   ....[17]....
        /*01d8*/ 	.word	0xffffffff


	//   ....[18]....
        /*01dc*/ 	.word	0xffffffff


	//   ....[19]....
        /*01e0*/ 	.word	0xffffffff


	//   ....[20]....
        /*01e4*/ 	.word	0xffffffff


	//   ....[21]....
        /*01e8*/ 	.word	0xffffffff


	//   ....[22]....
        /*01ec*/ 	.word	0xffffffff


	//   ....[23]....
        /*01f0*/ 	.word	0xffffffff


	//   ....[24]....
        /*01f4*/ 	.word	0xffffffff


	//----- nvinfo : EIATTR_COOP_GROUP_INSTR_OFFSETS
	.align		4
.L_5901:
        /*01f8*/ 	.byte	0x04, 0x28
        /*01fa*/ 	.short	(.L_5903 - .L_5902)


	//   ....[0]....
.L_5902:
        /*01fc*/ 	.word	0x00001080


	//   ....[1]....
        /*0200*/ 	.word	0x000010a0


	//   ....[2]....
        /*0204*/ 	.word	0x000010c0


	//   ....[3]....
        /*0208*/ 	.word	0x00001170


	//   ....[4]....
        /*020c*/ 	.word	0x00001190


	//   ....[5]....
        /*0210*/ 	.word	0x000011b0


	//   ....[6]....
        /*0214*/ 	.word	0x00001ff0


	//   ....[7]....
        /*0218*/ 	.word	0x00002050


	//   ....[8]....
        /*021c*/ 	.word	0x00002080


	//   ....[9]....
        /*0220*/ 	.word	0x000020a0


	//   ....[10]....
        /*0224*/ 	.word	0x000020c0


	//   ....[11]....
        /*0228*/ 	.word	0x00002110


	//   ....[12]....
        /*022c*/ 	.word	0x00002130


	//   ....[13]....
        /*0230*/ 	.word	0x00002150


	//   ....[14]....
        /*0234*/ 	.word	0x00003a60


	//   ....[15]....
        /*0238*/ 	.word	0x00003ae0


	//   ....[16]....
        /*023c*/ 	.word	0x00003b40


	//   ....[17]....
        /*0240*/ 	.word	0x00003ba0


	//   ....[18]....
        /*0244*/ 	.word	0x00003c20


	//   ....[19]....
        /*0248*/ 	.word	0x00003ca0


	//   ....[20]....
        /*024c*/ 	.word	0x00003d10


	//   ....[21]....
        /*0250*/ 	.word	0x00003d80


	//   ....[22]....
        /*0254*/ 	.word	0x00003df0


	//   ....[23]....
        /*0258*/ 	.word	0x00003e60


	//   ....[24]....
        /*025c*/ 	.word	0x00003ed0


	//----- nvinfo : EIATTR_SYSCALL_OFFSETS
	.align		4
.L_5903:
        /*0260*/ 	.byte	0x04, 0x46
        /*0262*/ 	.short	(.L_5905 - .L_5904)


	//   ....[0]....
.L_5904:
        /*0264*/ 	.word	0x000038c0


	//   ....[1]....
        /*0268*/ 	.word	0x000039f0


	//----- nvinfo : EIATTR_EXIT_INSTR_OFFSETS
	.align		4
.L_5905:
        /*026c*/ 	.byte	0x04, 0x1c
        /*026e*/ 	.short	(.L_5907 - .L_5906)


	//   ....[0]....
.L_5906:
        /*0270*/ 	.word	0x000000b0


	//   ....[1]....
        /*0274*/ 	.word	0x000033d0


	//   ....[2]....
        /*0278*/ 	.word	0x00003480


	//   ....[3]....
        /*027c*/ 	.word	0x00003790


	//   ....[4]....
        /*0280*/ 	.word	0x00003a00


	//----- nvinfo : EIATTR_CTAIDZ_USED
	.align		4
.L_5907:
        /*0284*/ 	.byte	0x01, 0x04
	.zero		2


	//----- nvinfo : EIATTR_CRS_STACK_SIZE
	.align		4
        /*0288*/ 	.byte	0x04, 0x1e
        /*028a*/ 	.short	(.L_5909 - .L_5908)
.L_5908:
        /*028c*/ 	.word	0x00000000
.L_5909:


//--------------------- .nv.info._ZN4vllm25paged_attention_v2_kernelI13__nv_bfloat16hLi96ELi16ELi128ELNS_18Fp8KVCacheDataTypeE2ELb1ELi512EEEvPfS3_PT_PKS4_PKT0_SA_ifPKiSC_iPKfiiiSE_SE_iiiii --------------------------
	.section	.nv.info._ZN4vllm25paged_attention_v2_kernelI13__nv_bfloat16hLi96ELi16ELi128ELNS_18Fp8KVCacheDataTypeE2ELb1ELi512EEEvPfS3_PT_PKS4_PKT0_SA_ifPKiSC_iPKfiiiSE_SE_iiiii,"",@"SHT_CUDA_INFO"
	.sectionflags	@""
	.align	4


	//----- nvinfo : EIATTR_CUDA_API_VERSION
	.align		4
        /*0000*/ 	.byte	0x04, 0x37
        /*0002*/ 	.short	(.L_5911 - .L_5910)
.L_5910:
        /*0004*/ 	.word	0x00000082


	//----- nvinfo : EIATTR_SW2861232_WAR
	.align		4
.L_5911:
        /*0008*/ 	.byte	0x01, 0x35
	.zero		2


	//----- nvinfo : EIATTR_PARAM_CBANK
	.align		4
        /*000c*/ 	.byte	0x04, 0x0a
        /*000e*/ 	.short	(.L_5913 - .L_5912)
	.align		4
.L_5912:
        /*0010*/ 	.word	index@(.nv.constant0._ZN4vllm25paged_attention_v2_kernelI13__nv_bfloat16hLi96ELi16ELi128ELNS_18Fp8KVCacheDataTypeE2ELb1ELi512EEEvPfS3_PT_PKS4_PKT0_SA_ifPKiSC_iPKfiiiSE_SE_iiiii)
        /*0014*/ 	.short	0x0160
        /*0016*/ 	.short	0x008c


	//----- nvinfo : EIATTR_CBANK_PARAM_SIZE
	.align		4
.L_5913:
        /*0018*/ 	.byte	0x03, 0x19
        /*001a*/ 	.short	0x008c


	//----- nvinfo : EIATTR_KPARAM_INFO
	.align		4
        /*001c*/ 	.byte	0x04, 0x17
        /*001e*/ 	.short	(.L_5915 - .L_5914)
.L_5914:
        /*0020*/ 	.word	0x00000000
        /*0024*/ 	.short	0x0015
        /*0026*/ 	.short	0x0088
        /*0028*/ 	.byte	0x00, 0xf0, 0x11, 0x00


	//----- nvinfo : EIATTR_KPARAM_INFO
	.align		4
.L_5915:
        /*002c*/ 	.byte	0x04, 0x17
        /*002e*/ 	.short	(.L_5917 - .L_5916)
.L_5916:
        /*0030*/ 	.word	0x00000000
        /*0034*/ 	.short	0x0014
        /*0036*/ 	.short	0x0084
        /*0038*/ 	.byte	0x00, 0xf0, 0x11, 0x00


	//----- nvinfo : EIATTR_KPARAM_INFO
	.align		4
.L_5917:
        /*003c*/ 	.byte	0x04, 0x17
        /*003e*/ 	.short	(.L_5919 - .L_5918)
.L_5918:
        /*0040*/ 	.word	0x00000000
        /*0044*/ 	.short	0x0013
        /*0046*/ 	.short	0x0080
        /*0048*/ 	.byte	0x00, 0xf0, 0x11, 0x00


	//----- nvinfo : EIATTR_KPARAM_INFO
	.align		4
.L_5919:
        /*004c*/ 	.byte	0x04, 0x17
        /*004e*/ 	.short	(.L_5921 - .L_5920)
.L_5920:
        /*0050*/ 	.word	0x00000000
        /*0054*/ 	.short	0x0012
        /*0056*/ 	.short	0x007c
        /*0058*/ 	.byte	0x00, 0xf0, 0x11, 0x00


	//----- nvinfo : EIATTR_KPARAM_INFO
	.align		4
.L_5921:
        /*005c*/ 	.byte	0x04, 0x17
        /*005e*/ 	.short	(.L_5923 - .L_5922)
.L_5922:
        /*0060*/ 	.word	0x00000000
        /*0064*/ 	.short	0x0011
        /*0066*/ 	.short	0x0078
        /*0068*/ 	.byte	0x00, 0xf0, 0x11, 0x00


	//----- nvinfo : EIATTR_KPARAM_INFO
	.align		4
.L_5923:
        /*006c*/ 	.byte	0x04, 0x17
        /*006e*/ 	.short	(.L_5925 - .L_5924)
.L_5924:
        /*0070*/ 	.word	0x00000000
        /*0074*/ 	.short	0x0010
        /*0076*/ 	.short	0x0070
        /*0078*/ 	.byte	0x00, 0xf0, 0x21, 0x00


	//----- nvinfo : EIATTR_KPARAM_INFO
	.align		4
.L_5925:
        /*007c*/ 	.byte	0x04, 0x17
        /*007e*/ 	.short	(.L_5927 - .L_5926)
.L_5926:
        /*0080*/ 	.word	0x00000000
        /*0084*/ 	.short	0x000f
        /*0086*/ 	.short	0x0068
        /*0088*/ 	.byte	0x00, 0xf0, 0x21, 0x00


	//----- nvinfo : EIATTR_KPARAM_INFO
	.align		4
.L_5927:
        /*008c*/ 	.byte	0x04, 0x17
        /*008e*/ 	.short	(.L_5929 - .L_5928)
.L_5928:
        /*0090*/ 	.word	0x00000000
        /*0094*/ 	.short	0x000e
        /*0096*/ 	.short	0x0060
        /*0098*/ 	.byte	0x00, 0xf0, 0x11, 0x00


	//----- nvinfo : EIATTR_KPARAM_INFO
	.align		4
.L_5929:
        /*009c*/ 	.byte	0x04, 0x17
        /*009e*/ 	.short	(.L_5931 - .L_5930)
.L_5930:
        /*00a0*/ 	.word	0x00000000
        /*00a4*/ 	.short	0x000d
        /*00a6*/ 	.short	0x005c
        /*00a8*/ 	.byte	0x00, 0xf0, 0x11, 0x00


	//----- nvinfo : EIATTR_KPARAM_INFO
	.align		4
.L_5931:
        /*00ac*/ 	.byte	0x04, 0x17
        /*00ae*/ 	.short	(.L_5933 - .L_5932)
.L_5932:
        /*00b0*/ 	.word	0x00000000
        /*00b4*/ 	.short	0x000c
        /*00b6*/ 	.short	0x0058
        /*00b8*/ 	.byte	0x00, 0xf0, 0x11, 0x00


	//----- nvinfo : EIATTR_KPARAM_INFO
	.align		4
.L_5933:
        /*00bc*/ 	.byte	0x04, 0x17
        /*00be*/ 	.short	(.L_5935 - .L_5934)
.L_5934:
        /*00c0*/ 	.word	0x00000000
        /*00c4*/ 	.short	0x000b
        /*00c6*/ 	.short	0x0050
        /*00c8*/ 	.byte	0x00, 0xf0, 0x21, 0x00


	//----- nvinfo : EIATTR_KPARAM_INFO
	.align		4
.L_5935:
        /*00cc*/ 	.byte	0x04, 0x17
        /*00ce*/ 	.short	(.L_5937 - .L_5936)
.L_5936:
        /*00d0*/ 	.word	0x00000000
        /*00d4*/ 	.short	0x000a
        /*00d6*/ 	.short	0x0048
        /*00d8*/ 	.byte	0x00, 0xf0, 0x11, 0x00


	//----- nvinfo : EIATTR_KPARAM_INFO
	.align		4
.L_5937:
        /*00dc*/ 	.byte	0x04, 0x17
        /*00de*/ 	.short	(.L_5939 - .L_5938)
.L_5938:
        /*00e0*/ 	.word	0x00000000
        /*00e4*/ 	.short	0x0009
        /*00e6*/ 	.short	0x0040
        /*00e8*/ 	.byte	0x00, 0xf0, 0x21, 0x00


	//----- nvinfo : EIATTR_KPARAM_INFO
	.align		4
.L_5939:
        /*00ec*/ 	.byte	0x04, 0x17
        /*00ee*/ 	.short	(.L_5941 - .L_5940)
.L_5940:
        /*00f0*/ 	.word	0x00000000
        /*00f4*/ 	.short	0x0008
        /*00f6*/ 	.short	0x0038
        /*00f8*/ 	.byte	0x00, 0xf0, 0x21, 0x00


	//----- nvinfo : EIATTR_KPARAM_INFO
	.align		4
.L_5941:
        /*00fc*/ 	.byte	0x04, 0x17
        /*00fe*/ 	.short	(.L_5943 - .L_5942)
.L_5942:
        /*0100*/ 	.word	0x00000000
        /*0104*/ 	.short	0x0007
        /*0106*/ 	.short	0x0034
        /*0108*/ 	.byte	0x00, 0xf0, 0x11, 0x00


	//----- nvinfo : EIATTR_KPARAM_INFO
	.align		4
.L_5943:
        /*010c*/ 	.byte	0x04, 0x17
        /*010e*/ 	.short	(.L_5945 - .L_5944)
.L_5944:
        /*0110*/ 	.word	0x00000000
        /*0114*/ 	.short	0x0006
        /*0116*/ 	.short	0x0030
        /*0118*/ 	.byte	0x00, 0xf0, 0x11, 0x00


	//----- nvinfo : EIATTR_KPARAM_INFO
	.align		4
.L_5945:
        /*011c*/ 	.byte	0x04, 0x17
        /*011e*/ 	.short	(.L_5947 - .L_5946)
.L_5946:
        /*0120*/ 	.word	0x00000000
        /*0124*/ 	.short	0x0005
        /*0126*/ 	.short	0x0028
        /*0128*/ 	.byte	0x00, 0xf0, 0x21, 0x00


	//----- nvinfo : EIATTR_KPARAM_INFO
	.align		4
.L_5947:
        /*012c*/ 	.byte	0x04, 0x17
        /*012e*/ 	.short	(.L_5949 - .L_5948)
.L_5948:
        /*0130*/ 	.word	0x00000000
        /*0134*/ 	.short	0x0004
        /*0136*/ 	.short	0x0020
        /*0138*/ 	.byte	0x00, 0xf0, 0x21, 0x00


	//----- nvinfo : EIATTR_KPARAM_INFO
	.align		4
.L_5949:
        /*013c*/ 	.byte	0x04, 0x17
        /*013e*/ 	.short	(.L_5951 - .L_5950)
.L_5950:
        /*0140*/ 	.word	0x00000000
        /*0144*/ 	.short	0x0003
        /*0146*/ 	.short	0x0018
        /*0148*/ 	.byte	0x00, 0xf0, 0x21, 0x00


	//----- nvinfo : EIATTR_KPARAM_INFO
	.align		4
.L_5951:
        /*014c*/ 	.byte	0x04, 0x17
        /*014e*/ 	.short	(.L_5953 - .L_5952)
.L_5952:
        /*0150*/ 	.word	0x00000000
        /*0154*/ 	.short	0x0002
        /*0156*/ 	.short	0x0010
        /*0158*/ 	.byte	0x00, 0xf0, 0x21, 0x00


	//----- nvinfo : EIATTR_KPARAM_INFO
	.align		4
.L_5953:
        /*015c*/ 	.byte	0x04, 0x17
        /*015e*/ 	.short	(.L_5955 - .L_5954)
.L_5954:
        /*0160*/ 	.word	0x00000000
        /*0164*/ 	.short	0x0001
        /*0166*/ 	.short	0x0008
        /*0168*/ 	.byte	0x00, 0xf0, 0x21, 0x00


	//----- nvinfo : EIATTR_KPARAM_INFO
	.align		4
.L_5955:
        /*016c*/ 	.byte	0x04, 0x17
        /*016e*/ 	.short	(.L_5957 - .L_5956)
.L_5956:
        /*0170*/ 	.word	0x00000000
        /*0174*/ 	.short	0x0000
        /*0176*/ 	.short	0x0000
        /*0178*/ 	.byte	0x00, 0xf0, 0x21, 0x00


	//----- nvinfo : EIATTR_MAXREG_COUNT
	.align		4
.L_5957:
        /*017c*/ 	.byte	0x03, 0x1b
        /*017e*/ 	.short	0x00ff


	//----- nvinfo : EIATTR_NUM_BARRIERS
	.align		4
        /*0180*/ 	.byte	0x02, 0x4c
        /*0182*/ 	.byte	0x01
	.zero		1


	//----- nvinfo : EIATTR_EXTERNS
	.align		4
        /*0184*/ 	.byte	0x04, 0x0f
        /*0186*/ 	.short	(.L_5959 - .L_5958)


	//   ....[0]....
	.align		4
.L_5958:
        /*0188*/ 	.word	index@(__assertfail)


	//----- nvinfo : EIATTR_MERCURY_ISA_VERSION
	.align		4
.L_5959:
        /*018c*/ 	.byte	0x03, 0x5f
        /*018e*/ 	.short	0x0000


	//----- nvinfo : EIATTR_COOP_GROUP_MASK_REGIDS
	.align		4
        /*0190*/ 	.byte	0x04, 0x29
        /*0192*/ 	.short	(.L_5961 - .L_5960)


	//   ....[0]....
.L_5960:
        /*0194*/ 	.word	0xffffffff


	//   ....[1]....
        /*0198*/ 	.word	0xffffffff


	//   ....[2]....
        /*019c*/ 	.word	0xffffffff


	//   ....[3]....
        /*01a0*/ 	.word	0xffffffff


	//   ....[4]....
        /*01a4*/ 	.word	0xffffffff


	//   ....[5]....
        /*01a8*/ 	.word	0xffffffff


	//   ....[6]....
        /*01ac*/ 	.word	0xffffffff


	//   ....[7]....
        /*01b0*/ 	.word	0xffffffff


	//   ....[8]....
        /*01b4*/ 	.word	0xffffffff


	//   ....[9]....
        /*01b8*/ 	.word	0xffffffff


	//   ....[10]....
        /*01bc*/ 	.word	0xffffffff


	//   ....[11]....
        /*01c0*/ 	.word	0xffffffff


	//   ....[12]....
        /*01c4*/ 	.word	0xffffffff


	//   ....[13]....
        /*01c8*/ 	.word	0xffffffff


	//   ....[14]....
        /*01cc*/ 	.word	0xffffffff


	//   ....[15]....
        /*01d0*/ 	.word	0xffffffff


	//   ....[16]....
        /*01d4*/ 	.word	0xffffffff


	//   ....[17]....
        /*01d8*/ 	.word	0xffffffff


	//   ....[18]....
        /*01dc*/ 	.word	0xffffffff


	//   ....[19]....
        /*01e0*/ 	.word	0xffffffff


	//   ....[20]....
        /*01e4*/ 	.word	0xffffffff


	//   ....[21]....
        /*01e8*/ 	.word	0xffffffff


	//   ....[22]....
        /*01ec*/ 	.word	0xffffffff


	//   ....[23]....
        /*01f0*/ 	.word	0xffffffff


	//----- nvinfo : EIATTR_COOP_GROUP_INSTR_OFFSETS
	.align		4
.L_5961:
        /*01f4*/ 	.byte	0x04, 0x28
        /*01f6*/ 	.short	(.L_5963 - .L_5962)


	//   ....[0]....
.L_5962:
        /*01f8*/ 	.word	0x00001090


	//   ....[1]....
        /*01fc*/ 	.word	0x000010b0


	//   ....[2]....
        /*0200*/ 	.word	0x000010d0


	//   ....[3]....
        /*0204*/ 	.word	0x00001180


	//   ....[4]....
        /*0208*/ 	.word	0x000011a0


	//   ....[5]....
        /*020c*/ 	.word	0x000011c0


	//   ....[6]....
        /*0210*/ 	.word	0x00002000


	//   ....[7]....
        /*0214*/ 	.word	0x00002060


	//   ....[8]....
        /*0218*/ 	.word	0x00002090


	//   ....[9]....
        /*021c*/ 	.word	0x000020b0


	//   ....[10]....
        /*0220*/ 	.word	0x000020d0


	//   ....[11]....
        /*0224*/ 	.word	0x00002120


	//   ....[12]....
        /*0228*/ 	.word	0x00002140


	//   ....[13]....
        /*022c*/ 	.word	0x00002160


	//   ....[14]....
        /*0230*/ 	.word	0x00003980


	//   ....[15]....
        /*0234*/ 	.word	0x00003a00


	//   ....[16]....
        /*0238*/ 	.word	0x00003a70


	//   ....[17]....
        /*023c*/ 	.word	0x00003ae0


	//   ....[18]....
        /*0240*/ 	.word	0x00003b60


	//   ....[19]....
        /*0244*/ 	.word	0x00003be0


	//   ....[20]....
        /*0248*/ 	.word	0x00003c50


	//   ....[21]....
        /*024c*/ 	.word	0x00003cc0


	//   ....[22]....
        /*0250*/ 	.word	0x00003d30


	//   ....[23]....
        /*0254*/ 	.word	0x00003da0


	//----- nvinfo : EIATTR_SYSCALL_OFFSETS
	.align		4
.L_5963:
        /*0258*/ 	.byte	0x04, 0x46
        /*025a*/ 	.short	(.L_5965 - .L_5964)


	//   ....[0]....
.L_5964:
        /*025c*/ 	.word	0x000037e0


	//   ....[1]....
        /*0260*/ 	.word	0x00003910


	//----- nvinfo : EIATTR_EXIT_INSTR_OFFSETS
	.align		4
.L_5965:
        /*0264*/ 	.byte	0x04, 0x1c
        /*0266*/ 	.short	(.L_5967 - .L_5966)


	//   ....[0]....
.L_5966:
        /*0268*/ 	.word	0x000000b0


	//   ....[1]....
        /*026c*/ 	.word	0x00003360


	//   ....[2]....
        /*0270*/ 	.word	0x00003410


	//   ....[3]....
        /*0274*/ 	.word	0x000036b0


	//   ....[4]....
        /*0278*/ 	.word	0x00003920


	//----- nvinfo : EIATTR_CTAIDZ_USED
	.align		4
.L_5967:
        /*027c*/ 	.byte	0x01, 0x04
	.zero		2


	//----- nvinfo : EIATTR_CRS_STACK_SIZE
	.align		4
        /*0280*/ 	.byte	0x04, 0x1e
        /*0282*/ 	.short	(.L_5969 - .L_5968)
.L_5968:
        /*0284*/ 	.word	0x00000000
.L_5969:


//--------------------- .nv.info._ZN4vllm25paged_attention_v2_kernelI13__nv_bfloat16hLi80ELi16ELi128ELNS_18Fp8KVCacheDataTypeE2ELb1ELi512EEEvPfS3_PT_PKS4_PKT0_SA_ifPKiSC_iPKfiiiSE_SE_iiiii --------------------------
	.section	.nv.info._ZN4vllm25paged_attention_v2_kernelI13__nv_bfloat16hLi80ELi16ELi128ELNS_18Fp8KVCacheDataTypeE2ELb1ELi512EEEvPfS3_PT_PKS4_PKT0_SA_ifPKiSC_iPKfiiiSE_SE_iiiii,"",@"SHT_CUDA_INFO"
	.sectionflags	@""
	.align	4


	//----- nvinfo : EIATTR_CUDA_API_VERSION
	.align		4
        /*0000*/ 	.byte	0x04, 0x37
        /*0002*/ 	.short	(.L_5971 - .L_5970)
.L_5970:
        /*0004*/ 	.word	0x00000082


	//----- nvinfo : EIATTR_SW2861232_WAR
	.align		4
.L_5971:
        /*0008*/ 	.byte	0x01, 0x35
	.zero		2


	//----- nvinfo : EIATTR_PARAM_CBANK
	.align		4
        /*000c*/ 	.byte	0x04, 0x0a
        /*000e*/ 	.short	(.L_5973 - .L_5972)
	.align		4
.L_5972:
        /*0010*/ 	.word	index@(.nv.constant0._ZN4vllm25paged_attention_v2_kernelI13__nv_bfloat16hLi80ELi16ELi128ELNS_18Fp8KVCacheDataTypeE2ELb1ELi512EEEvPfS3_PT_PKS4_PKT0_SA_ifPKiSC_iPKfiiiSE_SE_iiiii)
        /*0014*/ 	.short	0x0160
        /*0016*/ 	.short	0x008c


	//----- nvinfo : EIATTR_CBANK_PARAM_SIZE
	.align		4
.L_5973:
        /*0018*/ 	.byte	0x03, 0x19
        /*001a*/ 	.short	0x008c


	//----- nvinfo : EIATTR_KPARAM_INFO
	.align		4
        /*001c*/ 	.byte	0x04, 0x17
        /*001e*/ 	.short	(.L_5975 - .L_5974)
.L_5974:
        /*0020*/ 	.word	0x00000000
        /*0024*/ 	.short	0x0015
        /*0026*/ 	.short	0x0088
        /*0028*/ 	.byte	0x00, 0xf0, 0x11, 0x00


	//----- nvinfo : EIATTR_KPARAM_INFO
	.align		4
.L_5975:
        /*002c*/ 	.byte	0x04, 0x17
        /*002e*/ 	.short	(.L_5977 - .L_5976)
.L_5976:
        /*0030*/ 	.word	0x00000000
        /*0034*/ 	.short	0x0014
        /*0036*/ 	.short	0x0084
        /*0038*/ 	.byte	0x00, 0xf0, 0x11, 0x00


	//----- nvinfo : EIATTR_KPARAM_INFO
	.align		4
.L_5977:
        /*003c*/ 	.byte	0x04, 0x17
        /*003e*/ 	.short	(.L_5979 - .L_5978)
.L_5978:
        /*0040*/ 	.word	0x00000000
        /*0044*/ 	.short	0x0013
        /*0046*/ 	.short	0x0080
        /*0048*/ 	.byte	0x00, 0xf0, 0x11, 0x00


	//----- nvinfo : EIATTR_KPARAM_INFO
	.align		4
.L_5979:
        /*004c*/ 	.byte	0x04, 0x17
        /*004e*/ 	.short	(.L_5981 - .L_5980)
.L_5980:
        /*0050*/ 	.word	0x00000000
        /*0054*/ 	.short	0x0012
        /*0056*/ 	.short	0x007c
        /*0058*/ 	.byte	0x00, 0xf0, 0x11, 0x00


	//----- nvinfo : EIATTR_KPARAM_INFO
	.align		4
.L_5981:
        /*005c*/ 	.byte	0x04, 0x17
        /*005e*/ 	.short	(.L_5983 - .L_5982)
.L_5982:
        /*0060*/ 	.word	0x00000000
        /*0064*/ 	.short	0x0011
        /*0066*/ 	.short	0x0078
        /*0068*/ 	.byte	0x00, 0xf0, 0x11, 0x00


	//----- nvinfo : EIATTR_KPARAM_INFO
	.align		4
.L_5983:
        /*006c*/ 	.byte	0x04, 0x17
        /*006e*/ 	.short	(.L_5985 - .L_5984)
.L_5984:
        /*0070*/ 	.word	0x00000000
        /*0074*/ 	.short	0x0010
        /*0076*/ 	.short	0x0070
        /*0078*/ 	.byte	0x00, 0xf0, 0x21, 0x00


	//----- nvinfo : EIATTR_KPARAM_INFO
	.align		4
.L_5985:
        /*007c*/ 	.byte	0x04, 0x17
        /*007e*/ 	.short	(.L_5987 - .L_5986)
.L_5986:
        /*0080*/ 	.word	0x00000000
        /*0084*/ 	.short	0x000f
        /*0086*/ 	.short	0x0068
        /*0088*/ 	.byte	0x00, 0xf0, 0x21, 0x00


	//----- nvinfo : EIATTR_KPARAM_INFO
	.align		4
.L_5987:
        /*008c*/ 	.byte	0x04, 0x17
        /*008e*/ 	.short	(.L_5989 - .L_5988)
.L_5988:
        /*0090*/ 	.word	0x00000000
        /*0094*/ 	.short	0x000e
        /*0096*/ 	.short	0x0060
        /*0098*/ 	.byte	0x00, 0xf0, 0x11, 0x00


	//----- nvinfo : EIATTR_KPARAM_INFO
	.align		4
.L_5989:
        /*009c*/ 	.byte	0x04, 0x17
        /*009e*/ 	.short	(.L_5991 - .L_5990)
.L_5990:
        /*00a0*/ 	.word	0x00000000
        /*00a4*/ 	.short	0x000d
        /*00a6*/ 	.short	0x005c
        /*00a8*/ 	.byte	0x00, 0xf0, 0x11, 0x00


	//----- nvinfo : EIATTR_KPARAM_INFO
	.align		4
.L_5991:
        /*00ac*/ 	.byte	0x04, 0x17
        /*00ae*/ 	.short	(.L_5993 - .L_5992)
.L_5992:
        /*00b0*/ 	.word	0x00000000
        /*00b4*/ 	.short	0x000c
        /*00b6*/ 	.short	0x0058
        /*00b8*/ 	.byte	0x00, 0xf0, 0x11, 0x00


	//----- nvinfo : EIATTR_KPARAM_INFO
	.align		4
.L_5993:
        /*00bc*/ 	.byte	0x04, 0x17
        /*00be*/ 	.short	(.L_5995 - .L_5994)
.L_5994:
        /*00c0*/ 	.word	0x00000000
        /*00c4*/ 	.short	0x000b
        /*00c6*/ 	.short	0x0050
        /*00c8*/ 	.byte	0x00, 0xf0, 0x21, 0x00


	//----- nvinfo : EIATTR_KPARAM_INFO
	.align		4
.L_5995:
        /*00cc*/ 	.byte	0x04, 0x17
        /*00ce*/ 	.short	(.L_5997 - .L_5996)
.L_5996:
        /*00d0*/ 	.word	0x00000000
        /*00d4*/ 	.short	0x000a
        /*00d6*/ 	.short	0x0048
        /*00d8*/ 	.byte	0x00, 0xf0, 0x11, 0x00


	//----- nvinfo : EIATTR_KPARAM_INFO
	.align		4
.L_5997:
        /*00dc*/ 	.byte	0x04, 0x17
        /*00de*/ 	.short	(.L_5999 - .L_5998)
.L_5998:
        /*00e0*/ 	.word	0x00000000
        /*00e4*/ 	.short	0x0009
        /*00e6*/ 	.short	0x0040
        /*00e8*/ 	.byte	0x00, 0xf0, 0x21, 0x00


	//----- nvinfo : EIATTR_KPARAM_INFO
	.align		4
.L_5999:
        /*00ec*/ 	.byte	0x04, 0x17
        /*00ee*/ 	.short	(.L_6001 - .L_6000)
.L_6000:
        /*00f0*/ 	.word	0x00000000
        /*00f4*/ 	.short	0x0008
        /*00f6*/ 	.short	0x0038
        /*00f8*/ 	.byte	0x00, 0xf0, 0x21, 0x00


	//----- nvinfo : EIATTR_KPARAM_INFO
	.align		4
.L_6001:
        /*00fc*/ 	.byte	0x04, 0x17
        /*00fe*/ 	.short	(.L_6003 - .L_6002)
.L_6002:
        /*0100*/ 	.word	0x00000000
        /*0104*/ 	.short	0x0007
        /*0106*/ 	.short	0x0034
        /*0108*/ 	.byte	0x00, 0xf0, 0x11, 0x00


	//----- nvinfo : EIATTR_KPARAM_INFO
	.align		4
.L_6003:
        /*010c*/ 	.byte	0x04, 0x17
        /*010e*/ 	.short	(.L_6005 - .L_6004)
.L_6004:
        /*0110*/ 	.word	0x00000000
        /*0114*/ 	.short	0x0006
        /*0116*/ 	.short	0x0030
        /*0118*/ 	.byte	0x00, 0xf0, 0x11, 0x00


	//----- nvinfo : EIATTR_KPARAM_INFO
	.align		4
.L_6005:
        /*011c*/ 	.byte	0x04, 0x17
        /*011e*/ 	.short	(.L_6007 - .L_6006)
.L_6006:
        /*0120*/ 	.word	0x00000000
        /*0124*/ 	.short	0x0005
        /*0126*/ 	.short	0x0028
        /*0128*/ 	.byte	0x00, 0xf0, 0x21, 0x00


	//----- nvinfo : EIATTR_KPARAM_INFO
	.align		4
.L_6007:
        /*012c*/ 	.byte	0x04, 0x17
        /*012e*/ 	.short	(.L_6009 - .L_6008)
.L_6008:
        /*0130*/ 	.word	0x00000000
        /*0134*/ 	.short	0x0004
        /*0136*/ 	.short	0x0020
        /*0138*/ 	.byte	0x00, 0xf0, 0x21, 0x00


	//----- nvinfo : EIATTR_KPARAM_INFO
	.align		4
.L_6009:
        /*013c*/ 	.byte	0x04, 0x17
        /*013e*/ 	.short	(.L_6011 - .L_6010)
.L_6010:
        /*0140*/ 	.word	0x00000000
        /*0144*/ 	.short	0x0003
        /*0146*/ 	.short	0x0018
        /*0148*/ 	.byte	0x00, 0xf0, 0x21, 0x00


	//----- nvinfo : EIATTR_KPARAM_INFO
	.align		4
.L_6011:
        /*014c*/ 	.byte	0x04, 0x17
        /*014e*/ 	.short	(.L_6013 - .L_6012)
.L_6012:
        /*0150*/ 	.word	0x00000000
        /*0154*/ 	.short	0x0002
        /*0156*/ 	.short	0x0010
        /*0158*/ 	.byte	0x00, 0xf0, 0x21, 0x00


	//----- nvinfo : EIATTR_KPARAM_INFO
	.align		4
.L_6013:
        /*015c*/ 	.byte	0x04, 0x17
        /*015e*/ 	.short	(.L_6015 - .L_6014)
.L_6014:
        /*0160*/ 	.word	0x00000000
        /*0164*/ 	.short	0x0001
        /*0166*/ 	.short	0x0008
        /*0168*/ 	.byte	0x00, 0xf0, 0x21, 0x00


	//----- nvinfo : EIATTR_KPARAM_INFO
	.align		4
.L_6015:
        /*016c*/ 	.byte	0x04, 0x17
        /*016e*/ 	.short	(.L_6017 - .L_6016)
.L_6016:
        /*0170*/ 	.word	0x00000000
        /*0174*/ 	.short	0x0000
        /*0176*/ 	.short	0x0000
        /*0178*/ 	.byte	0x00, 0xf0, 0x21, 0x00


	//----- nvinfo : EIATTR_MAXREG_COUNT
	.align		4
.L_6017:
        /*017c*/ 	.byte	0x03, 0x1b
        /*017e*/ 	.short	0x00ff


	//----- nvinfo : EIATTR_NUM_BARRIERS
	.align		4
        /*0180*/ 	.byte	0x02, 0x4c
        /*0182*/ 	.byte	0x01
	.zero		1


	//----- nvinfo : EIATTR_EXTERNS
	.align		4
        /*0184*/ 	.byte	0x04, 0x0f
        /*0186*/ 	.short	(.L_6019 - .L_6018)


	//   ....[0]....
	.align		4
.L_6018:
        /*0188*/ 	.word	index@(__assertfail)


	//----- nvinfo : EIATTR_MERCURY_ISA_VERSION
	.align		4
.L_6019:
        /*018c*/ 	.byte	0x03, 0x5f
        /*018e*/ 	.short	0x0000


	//----- nvinfo : EIATTR_COOP_GROUP_MASK_REGIDS
	.align		4
        /*0190*/ 	.byte	0x04, 0x29
        /*0192*/ 	.short	(.L_6021 - .L_6020)


	//   ....[0]....
.L_6020:
        /*0194*/ 	.word	0xffffffff


	//   ....[1]....
        /*0198*/ 	.word	0xffffffff


	//   ....[2]....
        /*019c*/ 	.word	0xffffffff


	//   ....[3]....
        /*01a0*/ 	.word	0xffffffff


	//   ....[4]....
        /*01a4*/ 	.word	0xffffffff


	//   ....[5]....
        /*01a8*/ 	.word	0xffffffff


	//   ....[6]....
        /*01ac*/ 	.word	0xffffffff


	//   ....[7]....
        /*01b0*/ 	.word	0xffffffff


	//   ....[8]....
        /*01b4*/ 	.word	0xffffffff


	//   ....[9]....
        /*01b8*/ 	.word	0xffffffff


	//   ....[10]....
        /*01bc*/ 	.word	0xffffffff


	//   ....[11]....
        /*01c0*/ 	.word	0xffffffff


	//   ....[12]....
        /*01c4*/ 	.word	0xffffffff


	//   ....[13]....
        /*01c8*/ 	.word	0xffffffff


	//   ....[14]....
        /*01cc*/ 	.word	0xffffffff


	//   ....[15]....
        /*01d0*/ 	.word	0xffffffff


	//   ....[16]....
        /*01d4*/ 	.word	0xffffffff


	//   ....[17]....
        /*01d8*/ 	.word	0xffffffff


	//   ....[18]....
        /*01dc*/ 	.word	0xffffffff


	//   ....[19]....
        /*01e0*/ 	.word	0xffffffff


	//   ....[20]....
        /*01e4*/ 	.word	0xffffffff


	//   ....[21]....
        /*01e8*/ 	.word	0xffffffff


	//   ....[22]....
        /*01ec*/ 	.word	0xffffffff


	//----- nvinfo : EIATTR_COOP_GROUP_INSTR_OFFSETS
	.align		4
.L_6021:
        /*01f0*/ 	.byte	0x04, 0x28
        /*01f2*/ 	.short	(.L_6023 - .L_6022)


	//   ....[0]....
.L_6022:
        /*01f4*/ 	.word	0x00001090


	//   ....[1]....
        /*01f8*/ 	.word	0x000010b0


	//   ....[2]....
        /*01fc*/ 	.word	0x000010d0


	//   ....[3]....
        /*0200*/ 	.word	0x00001180


	//   ....[4]....
        /*0204*/ 	.word	0x000011a0


	//   ....[5]....
        /*0208*/ 	.word	0x000011c0


	//   ....[6]....
        /*020c*/ 	.word	0x00002000


	//   ....[7]....
        /*0210*/ 	.word	0x00002060


	//   ....[8]....
        /*0214*/ 	.word	0x00002090


	//   ....[9]....
        /*0218*/ 	.word	0x000020b0


	//   ....[10]....
        /*021c*/ 	.word	0x000020d0


	//   ....[11]....
        /*0220*/ 	.word	0x00002120


	//   ....[12]....
        /*0224*/ 	.word	0x00002140


	//   ....[13]....
        /*0228*/ 	.word	0x00002160


	//   ....[14]....
        /*022c*/ 	.word	0x000038b0


	//   ....[15]....
        /*0230*/ 	.word	0x00003930


	//   ....[16]....
        /*0234*/ 	.word	0x000039a0


	//   ....[17]....
        /*0238*/ 	.word	0x00003a10


	//   ....[18]....
        /*023c*/ 	.word	0x00003a90


	//   ....[19]....
        /*0240*/ 	.word	0x00003b10


	//   ....[20]....
        /*0244*/ 	.word	0x00003b80


	//   ....[21]....
        /*0248*/ 	.word	0x00003bf0


	//   ....[22]....
        /*024c*/ 	.word	0x00003c60


	//----- nvinfo : EIATTR_SYSCALL_OFFSETS
	.align		4
.L_6023:
        /*0250*/ 	.byte	0x04, 0x46
        /*0252*/ 	.short	(.L_6025 - .L_6024)


	//   ....[0]....
.L_6024:
        /*0254*/ 	.word	0x00003710


	//   ....[1]....
        /*0258*/ 	.word	0x00003840


	//----- nvinfo : EIATTR_EXIT_INSTR_OFFSETS
	.align		4
.L_6025:
        /*025c*/ 	.byte	0x04, 0x1c
        /*025e*/ 	.short	(.L_6027 - .L_6026)


	//   ....[0]....
.L_6026:
        /*0260*/ 	.word	0x000000b0


	//   ....[1]....
        /*0264*/ 	.word	0x00003300


	//   ....[2]....
        /*0268*/ 	.word	0x000033b0


	//   ....[3]....
        /*026c*/ 	.word	0x000035e0


	//   ....[4]....
        /*0270*/ 	.word	0x00003850


	//----- nvinfo : EIATTR_CTAIDZ_USED
	.align		4
.L_6027:
        /*0274*/ 	.byte	0x01, 0x04
	.zero		2


	//----- nvinfo : EIATTR_CRS_STACK_SIZE
	.align		4
        /*0278*/ 	.byte	0x04, 0x1e
        /*027a*/ 	.short	(.L_6029 - .L_6028)
.L_6028:
        /*027c*/ 	.word	0x00000000
.L_6029:


//--------------------- .nv.info._ZN4vllm25paged_attention_v2_kernelI13__nv_bfloat16hLi64ELi16ELi128ELNS_18Fp8KVCacheDataTypeE2ELb1ELi512EEEvPfS3_PT_PKS4_PKT0_SA_ifPKiSC_iPKfiiiSE_SE_iiiii --------------------------
	.section	.nv.info._ZN4vllm25paged_attention_v2_kernelI13__nv_bfloat16hLi64ELi16ELi128ELNS_18Fp8KVCacheDataTypeE2ELb1ELi512EEEvPfS3_PT_PKS4_PKT0_SA_ifPKiSC_iPKfiiiSE_SE_iiiii,"",@"SHT_CUDA_INFO"
	.sectionflags	@""
	.align	4


	//----- nvinfo : EIATTR_CUDA_API_VERSION
	.align		4
        /*0000*/ 	.byte	0x04, 0x37
        /*0002*/ 	.short	(.L_6031 - .L_6030)
.L_6030:
        /*0004*/ 	.word	0x00000082


	//----- nvinfo : EIATTR_SW2861232_WAR
	.align		4
.L_6031:
        /*0008*/ 	.byte	0x01, 0x35
	.zero		2


	//----- nvinfo : EIATTR_PARAM_CBANK
	.align		4
        /*000c*/ 	.byte	0x04, 0x0a
        /*000e*/ 	.short	(.L_6033 - .L_6032)
	.align		4
.L_6032:
        /*0010*/ 	.word	index@(.nv.constant0._ZN4vllm25paged_attention_v2_kernelI13__nv_bfloat16hLi64ELi16ELi128ELNS_18Fp8KVCacheDataTypeE2ELb1ELi512EEEvPfS3_PT_PKS4_PKT0_SA_ifPKiSC_iPKfiiiSE_SE_iiiii)
        /*0014*/ 	.short	0x0160
        /*0016*/ 	.short	0x008c


	//----- nvinfo : EIATTR_CBANK_PARAM_SIZE
	.align		4
.L_6033:
        /*0018*/ 	.byte	0x03, 0x19
        /*001a*/ 	.short	0x008c


	//----- nvinfo : EIATTR_KPARAM_INFO
	.align		4
        /*001c*/ 	.byte	0x04, 0x17
        /*001e*/ 	.short	(.L_6035 - .L_6034)
.L_6034:
        /*0020*/ 	.word	0x00000000
        /*0024*/ 	.short	0x0015
        /*0026*/ 	.short	0x0088
        /*0028*/ 	.byte	0x00, 0xf0, 0x11, 0x00


	//----- nvinfo : EIATTR_KPARAM_INFO
	.align		4
.L_6035:
        /*002c*/ 	.byte	0x04, 0x17
        /*002e*/ 	.short	(.L_6037 - .L_6036)
.L_6036:
        /*0030*/ 	.word	0x00000000
        /*0034*/ 	.short	0x0014
        /*0036*/ 	.short	0x0084
        /*0038*/ 	.byte	0x00, 0xf0, 0x11, 0x00


	//----- nvinfo : EIATTR_KPARAM_INFO
	.align		4
.L_6037:
        /*003c*/ 	.byte	0x04, 0x17
        /*003e*/ 	.short	(.L_6039 - .L_6038)
.L_6038:
        /*0040*/ 	.word	0x00000000
        /*0044*/ 	.short	0x0013
        /*0046*/ 	.short	0x0080
        /*0048*/ 	.byte	0x00, 0xf0, 0x11, 0x00


	//----- nvinfo : EIATTR_KPARAM_INFO
	.align		4
.L_6039:
        /*004c*/ 	.byte	0x04, 0x17
        /*004e*/ 	.short	(.L_6041 - .L_6040)
.L_6040:
        /*0050*/ 	.word	0x00000000
        /*0054*/ 	.short	0x0012
        /*0056*/ 	.short	0x007c
        /*0058*/ 	.byte	0x00, 0xf0, 0x11, 0x00


	//----- nvinfo : EIATTR_KPARAM_INFO
	.align		4
.L_6041:
        /*005c*/ 	.byte	0x04, 0x17
        /*005e*/ 	.short	(.L_6043 - .L_6042)
.L_6042:
        /*0060*/ 	.word	0x00000000
        /*0064*/ 	.short	0x0011
        /*0066*/ 	.short	0x0078
        /*0068*/ 	.byte	0x00, 0xf0, 0x11, 0x00


	//----- nvinfo : EIATTR_KPARAM_INFO
	.align		4
.L_6043:
        /*006c*/ 	.byte	0x04, 0x17
        /*006e*/ 	.short	(.L_6045 - .L_6044)
.L_6044:
        /*0070*/ 	.word	0x00000000
        /*0074*/ 	.short	0x0010
        /*0076*/ 	.short	0x0070
        /*0078*/ 	.byte	0x00, 0xf0, 0x21, 0x00


	//----- nvinfo : EIATTR_KPARAM_INFO
	.align		4
.L_6045:
        /*007c*/ 	.byte	0x04, 0x17
        /*007e*/ 	.short	(.L_6047 - .L_6046)
.L_6046:
        /*0080*/ 	.word	0x00000000
        /*0084*/ 	.short	0x000f
        /*0086*/ 	.short	0x0068
        /*0088*/ 	.byte	0x00, 0xf0, 0x21, 0x00


	//----- nvinfo : EIATTR_KPARAM_INFO
	.align		4
.L_6047:
        /*008c*/ 	.byte	0x04, 0x17
        /*008e*/ 	.short	(.L_6049 - .L_6048)
.L_6048:
        /*0090*/ 	.word	0x00000000
        /*0094*/ 	.short	0x000e
        /*0096*/ 	.short	0x0060
        /*0098*/ 	.byte	0x00, 0xf0, 0x11, 0x00


	//----- nvinfo : EIATTR_KPARAM_INFO
	.align		4
.L_6049:
        /*009c*/ 	.byte	0x04, 0x17
        /*009e*/ 	.short	(.L_6051 - .L_6050)
.L_6050:
        /*00a0*/ 	.word	0x00000000
        /*00a4*/ 	.short	0x000d
        /*00a6*/ 	.short	0x005c
        /*00a8*/ 	.byte	0x00, 0xf0, 0x11, 0x00


	//----- nvinfo : EIATTR_KPARAM_INFO
	.align		4
.L_6051:
        /*00ac*/ 	.byte	0x04, 0x17
        /*00ae*/ 	.short	(.L_6053 - .L_6052)
.L_6052:
        /*00b0*/ 	.word	0x00000000
        /*00b4*/ 	.short	0x000c
        /*00b6*/ 	.short	0x0058
        /*00b8*/ 	.byte	0x00, 0xf0, 0x11, 0x00


	//----- nvinfo : EIATTR_KPARAM_INFO
	.align		4
.L_6053:
        /*00bc*/ 	.byte	0x04, 0x17
        /*00be*/ 	.short	(.L_6055 - .L_6054)
.L_6054:
        /*00c0*/ 	.word	0x00000000
        /*00c4*/ 	.short	0x000b
        /*00c6*/ 	.short	0x0050
        /*00c8*/ 	.byte	0x00, 0xf0, 0x21, 0x00


	//----- nvinfo : EIATTR_KPARAM_INFO
	.align		4
.L_6055:
        /*00cc*/ 	.byte	0x04, 0x17
        /*00ce*/ 	.short	(.L_6057 - .L_6056)
.L_6056:
        /*00d0*/ 	.word	0x00000000
        /*00d4*/ 	.short	0x000a
        /*00d6*/ 	.short	0x0048
        /*00d8*/ 	.byte	0x00, 0xf0, 0x11, 0x00


	//----- nvinfo : EIATTR_KPARAM_INFO
	.align		4
.L_6057:
        /*00dc*/ 	.byte	0x04, 0x17
        /*00de*/ 	.short	(.L_6059 - .L_6058)
.L_6058:
        /*00e0*/ 	.word	0x00000000
        /*00e4*/ 	.short	0x0009
        /*00e6*/ 	.short	0x0040
        /*00e8*/ 	.byte	0x00, 0xf0, 0x21, 0x00


	//----- nvinfo : EIATTR_KPARAM_INFO
	.align		4
.L_6059:
        /*00ec*/ 	.byte	0x04, 0x17
        /*00ee*/ 	.short	(.L_6061 - .L_6060)
.L_6060:
        /*00f0*/ 	.word	0x00000000
        /*00f4*/ 	.short	0x0008
        /*00f6*/ 	.short	0x0038
        /*00f8*/ 	.byte	0x00, 0xf0, 0x21, 0x00


	//----- nvinfo : EIATTR_KPARAM_INFO
	.align		4
.L_6061:
        /*00fc*/ 	.byte	0x04, 0x17
        /*00fe*/ 	.short	(.L_6063 - .L_6062)
.L_6062:
        /*0100*/ 	.word	0x00000000
        /*0104*/ 	.short	0x0007
        /*0106*/ 	.short	0x0034
        /*0108*/ 	.byte	0x00, 0xf0, 0x11, 0x00


	//----- nvinfo : EIATTR_KPARAM_INFO
	.align		4
.L_6063:
        /*010c*/ 	.byte	0x04, 0x17
        /*010e*/ 	.short	(.L_6065 - .L_6064)
.L_6064:
        /*0110*/ 	.word	0x00000000
        /*0114*/ 	.short	0x0006
        /*0116*/ 	.short	0x0030
        /*0118*/ 	.byte	0x00, 0xf0, 0x11, 0x00


	//----- nvinfo : EIATTR_KPARAM_INFO
	.align		4
.L_6065:
        /*011c*/ 	.byte	0x04, 0x17
        /*011e*/ 	.short	(.L_6067 - .L_6066)
.L_6066:
        /*0120*/ 	.word	0x00000000
        /*0124*/ 	.short	0x0005
        /*0126*/ 	.short	0x0028
        /*0128*/ 	.byte	0x00, 0xf0, 0x21, 0x00


	//----- nvinfo : EIATTR_KPARAM_INFO
	.align		4
.L_6067:
        /*012c*/ 	.byte	0x04, 0x17
        /*012e*/ 	.short	(.L_6069 - .L_6068)
.L_6068:
        /*0130*/ 	.word	0x00000000
        /*0134*/ 	.short	0x0004
        /*0136*/ 	.short	0x0020
        /*0138*/ 	.byte	0x00, 0xf0, 0x21, 0x00


	//----- nvinfo : EIATTR_KPARAM_INFO
	.align		4
.L_6069:
        /*013c*/ 	.byte	0x04, 0x17
        /*013e*/ 	.short	(.L_6071 - .L_6070)
.L_6070:
        /*0140*/ 	.word	0x00000000
        /*0144*/ 	.short	0x0003
        /*0146*/ 	.short	0x0018
        /*0148*/ 	.byte	0x00, 0xf0, 0x21, 0x00


	//----- nvinfo : EIATTR_KPARAM_INFO
	.align		4
.L_6071:
        /*014c*/ 	.byte	0x04, 0x17
        /*014e*/ 	.short	(.L_6073 - .L_6072)
.L_6072:
        /*0150*/ 	.word	0x00000000
        /*0154*/ 	.short	0x0002
        /*0156*/ 	.short	0x0010
        /*0158*/ 	.byte	0x00, 0xf0, 0x21, 0x00


	//----- nvinfo : EIATTR_KPARAM_INFO
	.align		4
.L_6073:
        /*015c*/ 	.byte	0x04, 0x17
        /*015e*/ 	.short	(.L_6075 - .L_6074)
.L_6074:
        /*0160*/ 	.word	0x00000000
        /*0164*/ 	.short	0x0001
        /*0166*/ 	.short	0x0008
        /*0168*/ 	.byte	0x00, 0xf0, 0x21, 0x00


	//----- nvinfo : EIATTR_KPARAM_INFO
	.align		4
.L_6075:
        /*016c*/ 	.byte	0x04, 0x17
        /*016e*/ 	.short	(.L_6077 - .L_6076)
.L_6076:
        /*0170*/ 	.word	0x00000000
        /*0174*/ 	.short	0x0000
        /*0176*/ 	.short	0x0000
        /*0178*/ 	.byte	0x00, 0xf0, 0x21, 0x00


	//----- nvinfo : EIATTR_MAXREG_COUNT
	.align		4
.L_6077:
        /*017c*/ 	.byte	0x03, 0x1b
        /*017e*/ 	.short	0x00ff


	//----- nvinfo : EIATTR_NUM_BARRIERS
	.align		4
        /*0180*/ 	.byte	0x02, 0x4c
        /*0182*/ 	.byte	0x01
	.zero		1


	//----- nvinfo : EIATTR_EXTERNS
	.align		4
        /*0184*/ 	.byte	0x04, 0x0f
        /*0186*/ 	.short	(.L_6079 - .L_6078)


	//   ....[0]....
	.align		4
.L_6078:
        /*0188*/ 	.word	index@(__assertfail)


	//----- nvinfo : EIATTR_MERCURY_ISA_VERSION
	.align		4
.L_6079:
        /*018c*/ 	.byte	0x03, 0x5f
        /*018e*/ 	.short	0x0000


	//----- nvinfo : EIATTR_COOP_GROUP_MASK_REGIDS
	.align		4
        /*0190*/ 	.byte	0x04, 0x29
        /*0192*/ 	.short	(.L_6081 - .L_6080)


	//   ....[0]....
.L_6080:
        /*0194*/ 	.word	0xffffffff


	//   ....[1]....
        /*0198*/ 	.word	0xffffffff


	//   ....[2]....
        /*019c*/ 	.word	0xffffffff


	//   ....[3]....
        /*01a0*/ 	.word	0xffffffff


	//   ....[4]....
        /*01a4*/ 	.word	0xffffffff


	//   ....[5]....
        /*01a8*/ 	.word	0xffffffff


	//   ....[6]....
        /*01ac*/ 	.word	0xffffffff


	//   ....[7]....
        /*01b0*/ 	.word	0xffffffff


	//   ....[8]....
        /*01b4*/ 	.word	0xffffffff


	//   ....[9]....
        /*01b8*/ 	.word	0xffffffff


	//   ....[10]....
        /*01bc*/ 	.word	0xffffffff


	//   ....[11]....
        /*01c0*/ 	.word	0xffffffff


	//   ....[12]....
        /*01c4*/ 	.word	0xffffffff


	//   ....[13]....
        /*01c8*/ 	.word	0xffffffff


	//   ....[14]....
        /*01cc*/ 	.word	0xffffffff


	//   ....[15]....
        /*01d0*/ 	.word	0xffffffff


	//   ....[16]....
        /*01d4*/ 	.word	0xffffffff


	//   ....[17]....
        /*01d8*/ 	.word	0xffffffff


	//   ....[18]....
        /*01dc*/ 	.word	0xffffffff


	//   ....[19]....
        /*01e0*/ 	.word	0xffffffff


	//   ....[20]....
        /*01e4*/ 	.word	0xffffffff


	//   ....[21]....
        /*01e8*/ 	.word	0xffffffff


	//----- nvinfo : EIATTR_COOP_GROUP_INSTR_OFFSETS
	.align		4
.L_6081:
        /*01ec*/ 	.byte	0x04, 0x28
        /*01ee*/ 	.short	(.L_6083 - .L_6082)


	//   ....[0]....
.L_6082:
        /*01f0*/ 	.word	0x00001020


	//   ....[1]....
        /*01f4*/ 	.word	0x00001040


	//   ....[2]....
        /*01f8*/ 	.word	0x00001060


	//   ....[3]....
        /*01fc*/ 	.word	0x00001110


	//   ....[4]....
        /*0200*/ 	.word	0x00001130


	//   ....[5]....
        /*0204*/ 	.word	0x00001150


	//   ....[6]....
        /*0208*/ 	.word	0x00001f80


	//   ....[7]....
        /*020c*/ 	.word	0x00001fe0


	//   ....[8]....
        /*0210*/ 	.word	0x00002010


	//   ....[9]....
        /*0214*/ 	.word	0x00002030


	//   ....[10]....
        /*0218*/ 	.word	0x00002050


	//   ....[11]....
        /*021c*/ 	.word	0x000020a0


	//   ....[12]....
        /*0220*/ 	.word	0x000020c0


	//   ....[13]....
        /*0224*/ 	.word	0x000020e0


	//   ....[14]....
        /*0228*/ 	.word	0x00003740


	//   ....[15]....
        /*022c*/ 	.word	0x000037a0


	//   ....[16]....
        /*0230*/ 	.word	0x00003800


	//   ....[17]....
        /*0234*/ 	.word	0x00003860


	//   ....[18]....
        /*0238*/ 	.word	0x000038e0


	//   ....[19]....
        /*023c*/ 	.word	0x00003960


	//   ....[20]....
        /*0240*/ 	.word	0x000039d0


	//   ....[21]....
        /*0244*/ 	.word	0x00003a40


	//----- nvinfo : EIATTR_SYSCALL_OFFSETS
	.align		4
.L_6083:
        /*0248*/ 	.byte	0x04, 0x46
        /*024a*/ 	.short	(.L_6085 - .L_6084)


	//   ....[0]....
.L_6084:
        /*024c*/ 	.word	0x000035a0


	//   ....[1]....
        /*0250*/ 	.word	0x000036d0


	//----- nvinfo : EIATTR_EXIT_INSTR_OFFSETS
	.align		4
.L_6085:
        /*0254*/ 	.byte	0x04, 0x1c
        /*0256*/ 	.short	(.L_6087 - .L_6086)


	//   ....[0]....
.L_6086:
        /*0258*/ 	.word	0x00000090


	//   ....[1]....
        /*025c*/ 	.word	0x000031f0


	//   ....[2]....
        /*0260*/ 	.word	0x000032a0


	//   ....[3]....
        /*0264*/ 	.word	0x00003470


	//   ....[4]....
        /*0268*/ 	.word	0x000036e0


	//----- nvinfo : EIATTR_CTAIDZ_USED
	.align		4
.L_6087:
        /*026c*/ 	.byte	0x01, 0x04
	.zero		2


	//----- nvinfo : EIATTR_CRS_STACK_SIZE
	.align		4
        /*0270*/ 	.byte	0x04, 0x1e
        /*0272*/ 	.short	(.L_6089 - .L_6088)
.L_6088:
        /*0274*/ 	.word	0x00000000
.L_6089:


//--------------------- .nv.info._ZN4vllm25paged_attention_v2_kernelI13__nv_bfloat16hLi32ELi16ELi128ELNS_18Fp8KVCacheDataTypeE2ELb1ELi512EEEvPfS3_PT_PKS4_PKT0_SA_ifPKiSC_iPKfiiiSE_SE_iiiii --------------------------
	.section	.nv.info._ZN4vllm25paged_attention_v2_kernelI13__nv_bfloat16hLi32ELi16ELi128ELNS_18Fp8KVCacheDataTypeE2ELb1ELi512EEEvPfS3_PT_PKS4_PKT0_SA_ifPKiSC_iPKfiiiSE_SE_iiiii,"",@"SHT_CUDA_INFO"
	.sectionflags	@""
	.align	4


	//----- nvinfo : EIATTR_CUDA_API_VERSION
	.align		4
        /*0000*/ 	.byte	0x04, 0x37
        /*0002*/ 	.short	(.L_6091 - .L_6090)
.L_6090:
        /*0004*/ 	.word	0x00000082


	//----- nvinfo : EIATTR_SW2861232_WAR
	.align		4
.L_6091:
        /*0008*/ 	.byte	0x01, 0x35
	.zero		2


	//----- nvinfo : EIATTR_PARAM_CBANK
	.align		4
        /*000c*/ 	.byte	0x04, 0x0a
        /*000e*/ 	.short	(.L_6093 - .L_6092)
	.align		4
.L_6092:
        /*0010*/ 	.word	index@(.nv.constant0._ZN4vllm25paged_attention_v2_kernelI13__nv_bfloat16hLi32ELi16ELi128ELNS_18Fp8KVCacheDataTypeE2ELb1ELi512EEEvPfS3_PT_PKS4_PKT0_SA_ifPKiSC_iPKfiiiSE_SE_iiiii)
        /*0014*/ 	.short	0x0160
        /*0016*/ 	.short	0x008c


	//----- nvinfo : EIATTR_CBANK_PARAM_SIZE
	.align		4
.L_6093:
        /*0018*/ 	.byte	0x03, 0x19
        /*001a*/ 	.short	0x008c


	//----- nvinfo : EIATTR_KPARAM_INFO
	.align		4
        /*001c*/ 	.byte	0x04, 0x17
        /*001e*/ 	.short	(.L_6095 - .L_6094)
.L_6094:
        /*0020*/ 	.word	0x00000000
        /*0024*/ 	.short	0x0015
        /*0026*/ 	.short	0x0088
        /*0028*/ 	.byte	0x00, 0xf0, 0x11, 0x00


	//----- nvinfo : EIATTR_KPARAM_INFO
	.align		4
.L_6095:
        /*002c*/ 	.byte	0x04, 0x17
        /*002e*/ 	.short	(.L_6097 - .L_6096)
.L_6096:
        /*0030*/ 	.word	0x00000000
        /*0034*/ 	.short	0x0014
        /*0036*/ 	.short	0x0084
        /*0038*/ 	.byte	0x00, 0xf0, 0x11, 0x00


	//----- nvinfo : EIATTR_KPARAM_INFO
	.align		4
.L_6097:
        /*003c*/ 	.byte	0x04, 0x17
        /*003e*/ 	.short	(.L_6099 - .L_6098)
.L_6098:
        /*0040*/ 	.word	0x00000000
        /*0044*/ 	.short	0x0013
        /*0046*/ 	.short	0x0080
        /*0048*/ 	.byte	0x00, 0xf0, 0x11, 0x00


	//----- nvinfo : EIATTR_KPARAM_INFO
	.align		4
.L_6099:
        /*004c*/ 	.byte	0x04, 0x17
        /*004e*/ 	.short	(.L_6101 - .L_6100)
.L_6100:
        /*0050*/ 	.word	0x00000000
        /*0054*/ 	.short	0x0012
        /*0056*/ 	.short	0x007c
        /*0058*/ 	.byte	0x00, 0xf0, 0x11, 0x00


	//----- nvinfo : EIATTR_KPARAM_INFO
	.align		4
.L_6101:
        /*005c*/ 	.byte	0x04, 0x17
        /*005e*/ 	.short	(.L_6103 - .L_6102)
.L_6102:
        /*0060*/ 	.word	0x00000000
        /*0064*/ 	.short	0x0011
        /*0066*/ 	.short	0x0078
        /*0068*/ 	.byte	0x00, 0xf0, 0x11, 0x00


	//----- nvinfo : EIATTR_KPARAM_INFO
	.align		4
.L_6103:
        /*006c*/ 	.byte	0x04, 0x17
        /*006e*/ 	.short	(.L_6105 - .L_6104)
.L_6104:
        /*0070*/ 	.word	0x00000000
        /*0074*/ 	.short	0x0010
        /*0076*/ 	.short	0x0070
        /*0078*/ 	.byte	0x00, 0xf0, 0x21, 0x00


	//----- nvinfo : EIATTR_KPARAM_INFO
	.align		4
.L_6105:
        /*007c*/ 	.byte	0x04, 0x17
        /*007e*/ 	.short	(.L_6107 - .L_6106)
.L_6106:
        /*0080*/ 	.word	0x00000000
        /*0084*/ 	.short	0x000f
        /*0086*/ 	.short	0x0068
        /*0088*/ 	.byte	0x00, 0xf0, 0x21, 0x00


	//----- nvinfo : EIATTR_KPARAM_INFO
	.align		4
.L_6107:
        /*008c*/ 	.byte	0x04, 0x17
        /*008e*/ 	.short	(.L_6109 - .L_6108)
.L_6108:
        /*0090*/ 	.word	0x00000000
        /*0094*/ 	.short	0x000e
        /*0096*/ 	.short	0x0060
        /*0098*/ 	.byte	0x00, 0xf0, 0x11, 0x00


	//----- nvinfo : EIATTR_KPARAM_INFO
	.align		4
.L_6109:
        /*009c*/ 	.byte	0x04, 0x17
        /*009e*/ 	.short	(.L_6111 - .L_6110)
.L_6110:
        /*00a0*/ 	.word	0x00000000
        /*00a4*/ 	.short	0x000d
        /*00a6*/ 	.short	0x005c
        /*00a8*/ 	.byte	0x00, 0xf0, 0x11, 0x00


	//----- nvinfo : EIATTR_KPARAM_INFO
	.align		4
.L_6111:
        /*00ac*/ 	.byte	0x04, 0x17
        /*00ae*/ 	.short	(.L_6113 - .L_6112)
.L_6112:
        /*00b0*/ 	.word	0x00000000
        /*00b4*/ 	.short	0x000c
        /*00b6*/ 	.short	0x0058
        /*00b8*/ 	.byte	0x00, 0xf0, 0x11, 0x00


	//----- nvinfo : EIATTR_KPARAM_INFO
	.align		4
.L_6113:
        /*00bc*/ 	.byte	0x04, 0x17
        /*00be*/ 	.short	(.L_6115 - .L_6114)
.L_6114:
        /*00c0*/ 	.word	0x00000000
        /*00c4*/ 	.short	0x000b
        /*00c6*/ 	.short	0x0050
        /*00c8*/ 	.byte	0x00, 0xf0, 0x21, 0x00


	//----- nvinfo : EIATTR_KPARAM_INFO
	.align		4
.L_6115:
        /*00cc*/ 	.byte	0x04, 0x17
        /*00ce*/ 	.short	(.L_6117 - .L_6116)
.L_6116:
        /*00d0*/ 	.word	0x00000000
        /*00d4*/ 	.short	0x000a
        /*00d6*/ 	.short	0x0048
        /*00d8*/ 	.byte	0x00, 0xf0, 0x11, 0x00


	//----- nvinfo : EIATTR_KPARAM_INFO
	.align		4
.L_6117:
        /*00dc*/ 	.byte	0x04, 0x17
        /*00de*/ 	.short	(.L_6119 - .L_6118)
.L_6118:
        /*00e0*/ 	.word	0x00000000
        /*00e4*/ 	.short	0x0009
        /*00e6*/ 	.short	0x0040
        /*00e8*/ 	.byte	0x00, 0xf0, 0x21, 0x00


	//----- nvinfo : EIATTR_KPARAM_INFO
	.align		4
.L_6119:
        /*00ec*/ 	.byte	0x04, 0x17
        /*00ee*/ 	.short	(.L_6121 - .L_6120)
.L_6120:
        /*00f0*/ 	.word	0x00000000
        /*00f4*/ 	.short	0x0008
        /*00f6*/ 	.short	0x0038
        /*00f8*/ 	.byte	0x00, 0xf0, 0x21, 0x00


	//----- nvinfo : EIATTR_KPARAM_INFO
	.align		4
.L_6121:
        /*00fc*/ 	.byte	0x04, 0x17
        /*00fe*/ 	.short	(.L_6123 - .L_6122)
.L_6122:
        /*0100*/ 	.word	0x00000000
        /*0104*/ 	.short	0x0007
        /*0106*/ 	.short	0x0034
        /*0108*/ 	.byte	0x00, 0xf0, 0x11, 0x00


	//----- nvinfo : EIATTR_KPARAM_INFO
	.align		4
.L_6123:
        /*010c*/ 	.byte	0x04, 0x17
        /*010e*/ 	.short	(.L_6125 - .L_6124)
.L_6124:
        /*0110*/ 	.word	0x00000000
        /*0114*/ 	.short	0x0006
        /*0116*/ 	.short	0x0030
        /*0118*/ 	.byte	0x00, 0xf0, 0x11, 0x00


	//----- nvinfo : EIATTR_KPARAM_INFO
	.align		4
.L_6125:
        /*011c*/ 	.byte	0x04, 0x17
        /*011e*/ 	.short	(.L_6127 - .L_6126)
.L_6126:
        /*0120*/ 	.word	0x00000000
        /*0124*/ 	.short	0x0005
        /*0126*/ 	.short	0x0028
        /*0128*/ 	.byte	0x00, 0xf0, 0x21, 0x00


	//----- nvinfo : EIATTR_KPARAM_INFO
	.align		4
.L_6127:
        /*012c*/ 	.byte	0x04, 0x17
        /*012e*/ 	.short	(.L_6129 - .L_6128)
.L_6128:
        /*0130*/ 	.word	0x00000000
        /*0134*/ 	.short	0x0004
        /*0136*/ 	.short	0x0020
        /*0138*/ 	.byte	0x00, 0xf0, 0x21, 0x00


	//----- nvinfo : EIATTR_KPARAM_INFO
	.align		4
.L_6129:
        /*013c*/ 	.byte	0x04, 0x17
        /*013e*/ 	.short	(.L_6131 - .L_6130)
.L_6130:
        /*0140*/ 	.word	0x00000000
        /*0144*/ 	.short	0x0003
        /*0146*/ 	.short	0x0018
        /*0148*/ 	.byte	0x00, 0xf0, 0x21, 0x00


	//----- nvinfo : EIATTR_KPARAM_INFO
	.align		4
.L_6131:
        /*014c*/ 	.byte	0x04, 0x17
        /*014e*/ 	.short	(.L_6133 - .L_6132)
.L_6132:
        /*0150*/ 	.word	0x00000000
        /*0154*/ 	.short	0x0002
        /*0156*/ 	.short	0x0010
        /*0158*/ 	.byte	0x00, 0xf0, 0x21, 0x00


	//----- nvinfo : EIATTR_KPARAM_INFO
	.align		4
.L_6133:
        /*015c*/ 	.byte	0x04, 0x17
        /*015e*/ 	.short	(.L_6135 - .L_6134)
.L_6134:
        /*0160*/ 	.word	0x00000000
        /*0164*/ 	.short	0x0001
        /*0166*/ 	.short	0x0008
        /*0168*/ 	.byte	0x00, 0xf0, 0x21, 0x00


	//----- nvinfo : EIATTR_KPARAM_INFO
	.align		4
.L_6135:
        /*016c*/ 	.byte	0x04, 0x17
        /*016e*/ 	.short	(.L_6137 - .L_6136)
.L_6136:
        /*0170*/ 	.word	0x00000000
        /*0174*/ 	.short	0x0000
        /*0176*/ 	.short	0x0000
        /*0178*/ 	.byte	0x00, 0xf0, 0x21, 0x00


	//----- nvinfo : EIATTR_MAXREG_COUNT
	.align		4
.L_6137:
        /*017c*/ 	.byte	0x03, 0x1b
        /*017e*/ 	.short	0x00ff


	//----- nvinfo : EIATTR_NUM_BARRIERS
	.align		4
        /*0180*/ 	.byte	0x02, 0x4c
        /*0182*/ 	.byte	0x01
	.zero		1


	//----- nvinfo : EIATTR_EXTERNS
	.align		4
        /*0184*/ 	.byte	0x04, 0x0f
        /*0186*/ 	.short	(.L_6139 - .L_6138)


	//   ....[0]....
	.align		4
.L_6138:
        /*0188*/ 	.word	index@(__assertfail)


	//----- nvinfo : EIATTR_MERCURY_ISA_VERSION
	.align		4
.L_6139:
        /*018c*/ 	.byte	0x03, 0x5f
        /*018e*/ 	.short	0x0000


	//----- nvinfo : EIATTR_COOP_GROUP_MASK_REGIDS
	.align		4
        /*0190*/ 	.byte	0x04, 0x29
        /*0192*/ 	.short	(.L_6141 - .L_6140)


	//   ....[0]....
.L_6140:
        /*0194*/ 	.word	0xffffffff


	//   ....[1]....
        /*0198*/ 	.word	0xffffffff


	//   ....[2]....
        /*019c*/ 	.word	0xffffffff


	//   ....[3]....
        /*01a0*/ 	.word	0xffffffff


	//   ....[4]....
        /*01a4*/ 	.word	0xffffffff


	//   ....[5]....
        /*01a8*/ 	.word	0xffffffff


	//   ....[6]....
        /*01ac*/ 	.word	0xffffffff


	//   ....[7]....
        /*01b0*/ 	.word	0xffffffff


	//   ....[8]....
        /*01b4*/ 	.word	0xffffffff


	//   ....[9]....
        /*01b8*/ 	.word	0xffffffff


	//   ....[10]....
        /*01bc*/ 	.word	0xffffffff


	//   ....[11]....
        /*01c0*/ 	.word	0xffffffff


	//   ....[12]....
        /*01c4*/ 	.word	0xffffffff


	//   ....[13]....
        /*01c8*/ 	.word	0xffffffff


	//   ....[14]....
        /*01cc*/ 	.word	0xffffffff


	//   ....[15]....
        /*01d0*/ 	.word	0xffffffff


	//   ....[16]....
        /*01d4*/ 	.word	0xffffffff


	//   ....[17]....
        /*01d8*/ 	.word	0xffffffff


	//   ....[18]....
        /*01dc*/ 	.word	0xffffffff


	//   ....[19]....
        /*01e0*/ 	.word	0xffffffff


	//----- nvinfo : EIATTR_COOP_GROUP_INSTR_OFFSETS
	.align		4
.L_6141:
        /*01e4*/ 	.byte	0x04, 0x28
        /*01e6*/ 	.short	(.L_6143 - .L_6142)


	//   ....[0]....
.L_6142:
        /*01e8*/ 	.word	0x00001030


	//   ....[1]....
        /*01ec*/ 	.word	0x00001050


	//   ....[2]....
        /*01f0*/ 	.word	0x00001070


	//   ....[3]....
        /*01f4*/ 	.word	0x00001120


	//   ....[4]....
        /*01f8*/ 	.word	0x00001140


	//   ....[5]....
        /*01fc*/ 	.word	0x00001160


	//   ....[6]....
        /*0200*/ 	.word	0x00001f80


	//   ....[7]....
        /*0204*/ 	.word	0x00001fe0


	//   ....[8]....
        /*0208*/ 	.word	0x00002010


	//   ....[9]....
        /*020c*/ 	.word	0x00002030


	//   ....[10]....
        /*0210*/ 	.word	0x00002050


	//   ....[11]....
        /*0214*/ 	.word	0x000020a0


	//   ....[12]....
        /*0218*/ 	.word	0x000020c0


	//   ....[13]....
        /*021c*/ 	.word	0x000020e0


	//   ....[14]....
        /*0220*/ 	.word	0x00003590


	//   ....[15]....
        /*0224*/ 	.word	0x00003600


	//   ....[16]....
        /*0228*/ 	.word	0x00003660


	//   ....[17]....
        /*022c*/ 	.word	0x000036c0


	//   ....[18]....
        /*0230*/ 	.word	0x00003740


	//   ....[19]....
        /*0234*/ 	.word	0x000037c0


	//----- nvinfo : EIATTR_SYSCALL_OFFSETS
	.align		4
.L_6143:
        /*0238*/ 	.byte	0x04, 0x46
        /*023a*/ 	.short	(.L_6145 - .L_6144)


	//   ....[0]....
.L_6144:
        /*023c*/ 	.word	0x000033f0


	//   ....[1]....
        /*0240*/ 	.word	0x00003520


	//----- nvinfo : EIATTR_EXIT_INSTR_OFFSETS
	.align		4
.L_6145:
        /*0244*/ 	.byte	0x04, 0x1c
        /*0246*/ 	.short	(.L_6147 - .L_6146)


	//   ....[0]....
.L_6146:
        /*0248*/ 	.word	0x00000090


	//   ....[1]....
        /*024c*/ 	.word	0x00003130


	//   ....[2]....
        /*0250*/ 	.word	0x000031e0


	//   ....[3]....
        /*0254*/ 	.word	0x000032c0


	//   ....[4]....
        /*0258*/ 	.word	0x00003530


	//----- nvinfo : EIATTR_CTAIDZ_USED
	.align		4
.L_6147:
        /*025c*/ 	.byte	0x01, 0x04
	.zero		2


	//----- nvinfo : EIATTR_CRS_STACK_SIZE
	.align		4
        /*0260*/ 	.byte	0x04, 0x1e
        /*0262*/ 	.short	(.L_6149 - .L_6148)
.L_6148:
        /*0264*/ 	.word	0x00000000
.L_6149:


//--------------------- .nv.info._ZN4vllm25paged_attention_v2_kernelI13__nv_bfloat16hLi256ELi8ELi128ELNS_18Fp8KVCacheDataTypeE2ELb0ELi512EEEvPfS3_PT_PKS4_PKT0_SA_ifPKiSC_iPKfiiiSE_SE_iiiii --------------------------
	.section	.nv.info._ZN4vllm25paged_attention_v2_kernelI13__nv_bfloat16hLi256ELi8ELi128ELNS_18Fp8KVCacheDataTypeE2ELb0ELi512EEEvPfS3_PT_PKS4_PKT0_SA_ifPKiSC_iPKfiiiSE_SE_iiiii,"",@"SHT_CUDA_INFO"
	.sectionflags	@""
	.align	4


	//----- nvinfo : EIATTR_CUDA_API_VERSION
	.align		4
        /*0000*/ 	.byte	0x04, 0x37
        /*0002*/ 	.short	(.L_6151 - .L_6150)
.L_6150:
        /*0004*/ 	.word	0x00000082


	//----- nvinfo : EIATTR_SW2861232_WAR
	.align		4
.L_6151:
        /*0008*/ 	.byte	0x01, 0x35
	.zero		2


	//----- nvinfo : EIATTR_PARAM_CBANK
	.align		4
        /*000c*/ 	.byte	0x04, 0x0a
        /*000e*/ 	.short	(.L_6153 - .L_6152)
	.align		4
.L_6152:
        /*0010*/ 	.word	index@(.nv.constant0._ZN4vllm25paged_attention_v2_kernelI13__nv_bfloat16hLi256ELi8ELi128ELNS_18Fp8KVCacheDataTypeE2ELb0ELi512EEEvPfS3_PT_PKS4_PKT0_SA_ifPKiSC_iPKfiiiSE_SE_iiiii)
        /*0014*/ 	.short	0x0160
        /*0016*/ 	.short	0x008c


	//----- nvinfo : EIATTR_CBANK_PARAM_SIZE
	.align		4
.L_6153:
        /*0018*/ 	.byte	0x03, 0x19
        /*001a*/ 	.short	0x008c


	//----- nvinfo : EIATTR_KPARAM_INFO
	.align		4
        /*001c*/ 	.byte	0x04, 0x17
        /*001e*/ 	.short	(.L_6155 - .L_6154)
.L_6154:
        /*0020*/ 	.word	0x00000000
        /*0024*/ 	.short	0x0015
        /*0026*/ 	.short	0x0088
        /*0028*/ 	.byte	0x00, 0xf0, 0x11, 0x00


	//----- nvinfo : EIATTR_KPARAM_INFO
	.align		4
.L_6155:
        /*002c*/ 	.byte	0x04, 0x17
        /*002e*/ 	.short	(.L_6157 - .L_6156)
.L_6156:
        /*0030*/ 	.word	0x00000000
        /*0034*/ 	.short	0x0014
        /*0036*/ 	.short	0x0084
        /*0038*/ 	.byte	0x00, 0xf0, 0x11, 0x00


	//----- nvinfo : EIATTR_KPARAM_INFO
	.align		4
.L_6157:
        /*003c*/ 	.byte	0x04, 0x17
        /*003e*/ 	.short	(.L_6159 - .L_6158)
.L_6158:
        /*0040*/ 	.word	0x00000000
        /*0044*/ 	.short	0x0013
        /*0046*/ 	.short	0x0080
        /*0048*/ 	.byte	0x00, 0xf0, 0x11, 0x00


	//----- nvinfo : EIATTR_KPARAM_INFO
	.align		4
.L_6159:
        /*004c*/ 	.byte	0x04, 0x17
        /*004e*/ 	.short	(.L_6161 - .L_6160)
.L_6160:
        /*0050*/ 	.word	0x00000000
        /*0054*/ 	.short	0x0012
        /*0056*/ 	.short	0x007c
        /*0058*/ 	.byte	0x00, 0xf0, 0x11, 0x00


	//----- nvinfo : EIATTR_KPARAM_INFO
	.align		4
.L_6161:
        /*005c*/ 	.byte	0x04, 0x17
        /*005e*/ 	.short	(.L_6163 - .L_6162)
.L_6162:
        /*0060*/ 	.word	0x00000000
        /*0064*/ 	.short	0x0011
        /*0066*/ 	.short	0x0078
        /*0068*/ 	.byte	0x00, 0xf0, 0x11, 0x00


	//----- nvinfo : EIATTR_KPARAM_INFO
	.align		4
.L_6163:
        /*006c*/ 	.byte	0x04, 0x17
        /*006e*/ 	.short	(.L_6165 - .L_6164)
.L_6164:
        /*0070*/ 	.word	0x00000000
        /*0074*/ 	.short	0x0010
        /*0076*/ 	.short	0x0070
        /*0078*/ 	.byte	0x00, 0xf0, 0x21, 0x00


	//----- nvinfo : EIATTR_KPARAM_INFO
	.align		4
.L_6165:
        /*007c*/ 	.byte	0x04, 0x17
        /*007e*/ 	.short	(.L_6167 - .L_6166)
.L_6166:
        /*0080*/ 	.word	0x00000000
        /*0084*/ 	.short	0x000f
        /*0086*/ 	.short	0x0068
        /*0088*/ 	.byte	0x00, 0xf0, 0x21, 0x00


	//----- nvinfo : EIATTR_KPARAM_INFO
	.align		4
.L_6167:
        /*008c*/ 	.byte	0x04, 0x17
        /*008e*/ 	.short	(.L_6169 - .L_6168)
.L_6168:
        /*0090*/ 	.word	0x00000000
        /*0094*/ 	.short	0x000e
        /*0096*/ 	.short	0x0060
        /*0098*/ 	.byte	0x00, 0xf0, 0x11, 0x00


	//----- nvinfo : EIATTR_KPARAM_INFO
	.align		4
.L_6169:
        /*009c*/ 	.byte	0x04, 0x17
        /*009e*/ 	.short	(.L_6171 - .L_6170)
.L_6170:
        /*00a0*/ 	.word	0x00000000
        /*00a4*/ 	.short	0x000d
        /*00a6*/ 	.short	0x005c
        /*00a8*/ 	.byte	0x00, 0xf0, 0x11, 0x00


	//----- nvinfo : EIATTR_KPARAM_INFO
	.align		4
.L_6171:
        /*00ac*/ 	.byte	0x04, 0x17
        /*00ae*/ 	.short	(.L_6173 - .L_6172)
.L_6172:
        /*00b0*/ 	.word	0x00000000
        /*00b4*/ 	.short	0x000c
        /*00b6*/ 	.short	0x0058
        /*00b8*/ 	.byte	0x00, 0xf0, 0x11, 0x00


	//----- nvinfo : EIATTR_KPARAM_INFO
	.align		4
.L_6173:
        /*00bc*/ 	.byte	0x04, 0x17
        /*00be*/ 	.short	(.L_6175 - .L_6174)
.L_6174:
        /*00c0*/ 	.word	0x00000000
        /*00c4*/ 	.short	0x000b
        /*00c6*/ 	.short	0x0050
        /*00c8*/ 	.byte	0x00, 0xf0, 0x21, 0x00


	//----- nvinfo : EIATTR_KPARAM_INFO
	.align		4
.L_6175:
        /*00cc*/ 	.byte	0x04, 0x17
        /*00ce*/ 	.short	(.L_6177 - .L_6176)
.L_6176:
        /*00d0*/ 	.word	0x00000000
        /*00d4*/ 	.short	0x000a
        /*00d6*/ 	.short	0x0048
        /*00d8*/ 	.byte	0x00, 0xf0, 0x11, 0x00


	//----- nvinfo : EIATTR_KPARAM_INFO
	.align		4
.L_6177:
        /*00dc*/ 	.byte	0x04, 0x17
        /*00de*/ 	.short	(.L_6179 - .L_6178)
.L_6178:
        /*00e0*/ 	.word	0x00000000
        /*00e4*/ 	.short	0x0009
        /*00e6*/ 	.short	0x0040
        /*00e8*/ 	.byte	0x00, 0xf0, 0x21, 0x00


	//----- nvinfo : EIATTR_KPARAM_INFO
	.align		4
.L_6179:
        /*00ec*/ 	.byte	0x04, 0x17
        /*00ee*/ 	.short	(.L_6181 - .L_6180)
.L_6180:
        /*00f0*/ 	.word	0x00000000
        /*00f4*/ 	.short	0x0008
        /*00f6*/ 	.short	0x0038
        /*00f8*/ 	.byte	0x00, 0xf0, 0x21, 0x00


	//----- nvinfo : EIATTR_KPARAM_INFO
	.align		4
.L_6181:
        /*00fc*/ 	.byte	0x04, 0x17
        /*00fe*/ 	.short	(.L_6183 - .L_6182)
.L_6182:
        /*0100*/ 	.word	0x00000000
        /*0104*/ 	.short	0x0007
        /*0106*/ 	.short	0x0034
        /*0108*/ 	.byte	0x00, 0xf0, 0x11, 0x00


	//----- nvinfo : EIATTR_KPARAM_INFO
	.align		4
.L_6183:
        /*010c*/ 	.byte	0x04, 0x17
        /*010e*/ 	.short	(.L_6185 - .L_6184)
.L_6184:
        /*0110*/ 	.word	0x00000000
        /*0114*/ 	.short	0x0006
        /*0116*/ 	.short	0x0030
        /*0118*/ 	.byte	0x00, 0xf0, 0x11, 0x00


	//----- nvinfo : EIATTR_KPARAM_INFO
	.align		4
.L_6185:
        /*011c*/ 	.byte	0x04, 0x17
        /*011e*/ 	.short	(.L_6187 - .L_6186)
.L_6186:
        /*0120*/ 	.word	0x00000000
        /*0124*/ 	.short	0x0005
        /*0126*/ 	.short	0x0028
        /*0128*/ 	.byte	0x00, 0xf0, 0x21, 0x00


	//----- nvinfo : EIATTR_KPARAM_INFO
	.align		4
.L_6187:
        /*012c*/ 	.byte	0x04, 0x17
        /*012e*/ 	.short	(.L_6189 - .L_6188)
.L_6188:
        /*0130*/ 	.word	0x00000000
        /*0134*/ 	.short	0x0004
        /*0136*/ 	.short	0x0020
        /*0138*/ 	.byte	0x00, 0xf0, 0x21, 0x00


	//----- nvinfo : EIATTR_KPARAM_INFO
	.align		4
.L_6189:
        /*013c*/ 	.byte	0x04, 0x17
        /*013e*/ 	.short	(.L_6191 - .L_6190)
.L_6190:
        /*0140*/ 	.word	0x00000000
        /*0144*/ 	.short	0x0003
        /*0146*/ 	.short	0x0018
        /*0148*/ 	.byte	0x00, 0xf0, 0x21, 0x00


	//----- nvinfo : EIATTR_KPARAM_INFO
	.align		4
.L_6191:
        /*014c*/ 	.byte	0x04, 0x17
        /*014e*/ 	.short	(.L_6193 - .L_6192)
.L_6192:
        /*0150*/ 	.word	0x00000000
        /*0154*/ 	.short	0x0002
        /*0156*/ 	.short	0x0010
        /*0158*/ 	.byte	0x00, 0xf0, 0x21, 0x00


	//----- nvinfo : EIATTR_KPARAM_INFO
	.align		4
.L_6193:
        /*015c*/ 	.byte	0x04, 0x17
        /*015e*/ 	.short	(.L_6195 - .L_6194)
.L_6194:
        /*0160*/ 	.word	0x00000000
        /*0164*/ 	.short	0x0001
        /*0166*/ 	.short	0x0008
        /*0168*/ 	.byte	0x00, 0xf0, 0x21, 0x00


	//----- nvinfo : EIATTR_KPARAM_INFO
	.align		4
.L_6195:
        /*016c*/ 	.byte	0x04, 0x17
        /*016e*/ 	.short	(.L_6197 - .L_6196)
.L_6196:
        /*0170*/ 	.word	0x00000000
        /*0174*/ 	.short	0x0000
        /*0176*/ 	.short	0x0000
        /*0178*/ 	.byte	0x00, 0xf0, 0x21, 0x00


	//----- nvinfo : EIATTR_MAXREG_COUNT
	.align		4
.L_6197:
        /*017c*/ 	.byte	0x03, 0x1b
        /*017e*/ 	.short	0x00ff


	//----- nvinfo : EIATTR_NUM_BARRIERS
	.align		4
        /*0180*/ 	.byte	0x02, 0x4c
        /*0182*/ 	.byte	0x01
	.zero		1


	//----- nvinfo : EIATTR_EXTERNS
	.align		4
        /*0184*/ 	.byte	0x04, 0x0f
        /*0186*/ 	.short	(.L_6199 - .L_6198)


	//   ....[0]....
	.align		4
.L_6198:
        /*0188*/ 	.word	index@(__assertfail)


	//----- nvinfo : EIATTR_MERCURY_ISA_VERSION
	.align		4
.L_6199:
        /*018c*/ 	.byte	0x03, 0x5f
        /*018e*/ 	.short	0x0000


	//----- nvinfo : EIATTR_COOP_GROUP_MASK_REGIDS
	.align		4
        /*0190*/ 	.byte	0x04, 0x29
        /*0192*/ 	.short	(.L_6201 - .L_6200)


	//   ....[0]....
.L_6200:
        /*0194*/ 	.word	0xffffffff


	//   ....[1]....
        /*0198*/ 	.word	0xffffffff


	//   ....[2]....
        /*019c*/ 	.word	0xffffffff


	//   ....[3]....
        /*01a0*/ 	.word	0xffffffff


	//   ....[4]....
        /*01a4*/ 	.word	0xffffffff


	//   ....[5]....
        /*01a8*/ 	.word	0xffffffff


	//   ....[6]....
        /*01ac*/ 	.word	0xffffffff


	//   ....[7]....
        /*01b0*/ 	.word	0xffffffff


	//   ....[8]....
        /*01b4*/ 	.word	0xffffffff


	//   ....[9]....
        /*01b8*/ 	.word	0xffffffff


	//   ....[10]....
        /*01bc*/ 	.word	0xffffffff


	//   ....[11]....
        /*01c0*/ 	.word	0xffffffff


	//   ....[12]....
        /*01c4*/ 	.word	0xffffffff


	//   ....[13]....
        /*01c8*/ 	.word	0xffffffff


	//   ....[14]....
        /*01cc*/ 	.word	0xffffffff


	//   ....[15]....
        /*01d0*/ 	.word	0xffffffff


	//----- nvinfo : EIATTR_COOP_GROUP_INSTR_OFFSETS
	.align		4
.L_6201:
        /*01d4*/ 	.byte	0x04, 0x28
        /*01d6*/ 	.short	(.L_6203 - .L_6202)


	//   ....[0]....
.L_6202:
        /*01d8*/ 	.word	0x00000680


	//   ....[1]....
        /*01dc*/ 	.word	0x000006a0


	//   ....[2]....
        /*01e0*/ 	.word	0x00000750


	//   ....[3]....
        /*01e4*/ 	.word	0x00000770


	//   ....[4]....
        /*01e8*/ 	.word	0x00000790


	//   ....[5]....
        /*01ec*/ 	.word	0x000015c0


	//   ....[6]....
        /*01f0*/ 	.word	0x00001620


	//   ....[7]....
        /*01f4*/ 	.word	0x00001650


	//   ....[8]....
        /*01f8*/ 	.word	0x00001670


	//   ....[9]....
        /*01fc*/ 	.word	0x00001690


	//   ....[10]....
        /*0200*/ 	.word	0x000016e0


	//   ....[11]....
        /*0204*/ 	.word	0x00001700


	//   ....[12]....
        /*0208*/ 	.word	0x00001720


	//   ....[13]....
        /*020c*/ 	.word	0x00002ba0


	//   ....[14]....
        /*0210*/ 	.word	0x00002c20


	//   ....[15]....
        /*0214*/ 	.word	0x00002c80


	//----- nvinfo : EIATTR_SYSCALL_OFFSETS
	.align		4
.L_6203:
        /*0218*/ 	.byte	0x04, 0x46
        /*021a*/ 	.short	(.L_6205 - .L_6204)


	//   ....[0]....
.L_6204:
        /*021c*/ 	.word	0x00002b30


	//----- nvinfo : EIATTR_EXIT_INSTR_OFFSETS
	.align		4
.L_6205:
        /*0220*/ 	.byte	0x04, 0x1c
        /*0222*/ 	.short	(.L_6207 - .L_6206)


	//   ....[0]....
.L_6206:
        /*0224*/ 	.word	0x00000090


	//   ....[1]....
        /*0228*/ 	.word	0x000025d0


	//   ....[2]....
        /*022c*/ 	.word	0x00002a00


	//   ....[3]....
        /*0230*/ 	.word	0x00002b40


	//----- nvinfo : EIATTR_CTAIDZ_USED
	.align		4
.L_6207:
        /*0234*/ 	.byte	0x01, 0x04
	.zero		2


	//----- nvinfo : EIATTR_CRS_STACK_SIZE
	.align		4
        /*0238*/ 	.byte	0x04, 0x1e
        /*023a*/ 	.short	(.L_6209 - .L_6208)
.L_6208:
        /*023c*/ 	.word	0x00000000
.L_6209:


//--------------------- .nv.info._ZN4vllm25paged_attention_v2_kernelI13__nv_bfloat16hLi192ELi8ELi128ELNS_18Fp8KVCacheDataTypeE2ELb0ELi512EEEvPfS3_PT_PKS4_PKT0_SA_ifPKiSC_iPKfiiiSE_SE_iiiii --------------------------
	.section	.nv.info._ZN4vllm25paged_attention_v2_kernelI13__nv_bfloat16hLi192ELi8ELi128ELNS_18Fp8KVCacheDataTypeE2ELb0ELi512EEEvPfS3_PT_PKS4_PKT0_SA_ifPKiSC_iPKfiiiSE_SE_iiiii,"",@"SHT_CUDA_INFO"
	.sectionflags	@""
	.align	4


	//----- nvinfo : EIATTR_CUDA_API_VERSION
	.align		4
        /*0000*/ 	.byte	0x04, 0x37
        /*0002*/ 	.short	(.L_6211 - .L_6210)
.L_6210:
        /*0004*/ 	.word	0x00000082


	//----- nvinfo : EIATTR_SW2861232_WAR
	.align		4
.L_6211:
        /*0008*/ 	.byte	0x01, 0x35
	.zero		2


	//----- nvinfo : EIATTR_PARAM_CBANK
	.align		4
        /*000c*/ 	.byte	0x04, 0x0a
        /*000e*/ 	.short	(.L_6213 - .L_6212)
	.align		4
.L_6212:
        /*0010*/ 	.word	index@(.nv.constant0._ZN4vllm25paged_attention_v2_kernelI13__nv_bfloat16hLi192ELi8ELi128ELNS_18Fp8KVCacheDataTypeE2ELb0ELi512EEEvPfS3_PT_PKS4_PKT0_SA_ifPKiSC_iPKfiiiSE_SE_iiiii)
        /*0014*/ 	.short	0x0160
        /*0016*/ 	.short	0x008c


	//----- nvinfo : EIATTR_CBANK_PARAM_SIZE
	.align		4
.L_6213:
        /*0018*/ 	.byte	0x03, 0x19
        /*001a*/ 	.short	0x008c


	//----- nvinfo : EIATTR_KPARAM_INFO
	.align		4
        /*001c*/ 	.byte	0x04, 0x17
        /*001e*/ 	.short	(.L_6215 - .L_6214)
.L_6214:
        /*0020*/ 	.word	0x00000000
        /*0024*/ 	.short	0x0015
        /*0026*/ 	.short	0x0088
        /*0028*/ 	.byte	0x00, 0xf0, 0x11, 0x00


	//----- nvinfo : EIATTR_KPARAM_INFO
	.align		4
.L_6215:
        /*002c*/ 	.byte	0x04, 0x17
        /*002e*/ 	.short	(.L_6217 - .L_6216)
.L_6216:
        /*0030*/ 	.word	0x00000000
        /*0034*/ 	.short	0x0014
        /*0036*/ 	.short	0x0084
        /*0038*/ 	.byte	0x00, 0xf0, 0x11, 0x00


	//----- nvinfo : EIATTR_KPARAM_INFO
	.align		4
.L_6217:
        /*003c*/ 	.byte	0x04, 0x17
        /*003e*/ 	.short	(.L_6219 - .L_6218)
.L_6218:
        /*0040*/ 	.word	0x00000000
        /*0044*/ 	.short	0x0013
        /*0046*/ 	.short	0x0080
        /*0048*/ 	.byte	0x00, 0xf0, 0x11, 0x00


	//----- nvinfo : EIATTR_KPARAM_INFO
	.align		4
.L_6219:
        /*004c*/ 	.byte	0x04, 0x17
        /*004e*/ 	.short	(.L_6221 - .L_6220)
.L_6220:
        /*0050*/ 	.word	0x00000000
        /*0054*/ 	.short	0x0012
        /*0056*/ 	.short	0x007c
        /*0058*/ 	.byte	0x00, 0xf0, 0x11, 0x00


	//----- nvinfo : EIATTR_KPARAM_INFO
	.align		4
.L_6221:
        /*005c*/ 	.byte	0x04, 0x17
        /*005e*/ 	.short	(.L_6223 - .L_6222)
.L_6222:
        /*0060*/ 	.word	0x00000000
        /*0064*/ 	.short	0x0011
        /*0066*/ 	.short	0x0078
        /*0068*/ 	.byte	0x00, 0xf0, 0x11, 0x00


	//----- nvinfo : EIATTR_KPARAM_INFO
	.align		4
.L_6223:
        /*006c*/ 	.byte	0x04, 0x17
        /*006e*/ 	.short	(.L_6225 - .L_6224)
.L_6224:
        /*0070*/ 	.word	0x00000000
        /*0074*/ 	.short	0x0010
        /*0076*/ 	.short	0x0070
        /*0078*/ 	.byte	0x00, 0xf0, 0x21, 0x00


	//----- nvinfo : EIATTR_KPARAM_INFO
	.align		4
.L_6225:
        /*007c*/ 	.byte	0x04, 0x17
        /*007e*/ 	.short	(.L_6227 - .L_6226)
.L_6226:
        /*0080*/ 	.word	0x00000000
        /*0084*/ 	.short	0x000f
        /*0086*/ 	.short	0x0068
        /*0088*/ 	.byte	0x00, 0xf0, 0x21, 0x00


	//----- nvinfo : EIATTR_KPARAM_INFO
	.align		4
.L_6227:
        /*008c*/ 	.byte	0x04, 0x17
        /*008e*/ 	.short	(.L_6229 - .L_6228)
.L_6228:
        /*0090*/ 	.word	0x00000000
        /*0094*/ 	.short	0x000e
        /*0096*/ 	.short	0x0060
        /*0098*/ 	.byte	0x00, 0xf0, 0x11, 0x00


	//----- nvinfo : EIATTR_KPARAM_INFO
	.align		4
.L_6229:
        /*009c*/ 	.byte	0x04, 0x17
        /*009e*/ 	.short	(.L_6231 - .L_6230)
.L_6230:
        /*00a0*/ 	.word	0x00000000
        /*00a4*/ 	.short	0x000d
        /*00a6*/ 	.short	0x005c
        /*00a8*/ 	.byte	0x00, 0xf0, 0x11, 0x00


	//----- nvinfo : EIATTR_KPARAM_INFO
	.align		4
.L_6231:
        /*00ac*/ 	.byte	0x04, 0x17
        /*00ae*/ 	.short	(.L_6233 - .L_6232)
.L_6232:
        /*00b0*/ 	.word	0x00000000
        /*00b4*/ 	.short	0x000c
        /*00b6*/ 	.short	0x0058
        /*00b8*/ 	.byte	0x00, 0xf0, 0x11, 0x00


	//----- nvinfo : EIATTR_KPARAM_INFO
	.align		4
.L_6233:
        /*00bc*/ 	.byte	0x04, 0x17
        /*00be*/ 	.short	(.L_6235 - .L_6234)
.L_6234:
        /*00c0*/ 	.word	0x00000000
        /*00c4*/ 	.short	0x000b
        /*00c6*/ 	.short	0x0050
        /*00c8*/ 	.byte	0x00, 0xf0, 0x21, 0x00


	//----- nvinfo : EIATTR_KPARAM_INFO
	.align		4
.L_6235:
        /*00cc*/ 	.byte	0x04, 0x17
        /*00ce*/ 	.short	(.L_6237 - .L_6236)
.L_6236:
        /*00d0*/ 	.word	0x00000000
        /*00d4*/ 	.short	0x000a
        /*00d6*/ 	.short	0x0048
        /*00d8*/ 	.byte	0x00, 0xf0, 0x11, 0x00


	//----- nvinfo : EIATTR_KPARAM_INFO
	.align		4
.L_6237:
        /*00dc*/ 	.byte	0x04, 0x17
        /*00de*/ 	.short	(.L_6239 - .L_6238)
.L_6238:
        /*00e0*/ 	.word	0x00000000
        /*00e4*/ 	.short	0x0009
        /*00e6*/ 	.short	0x0040
        /*00e8*/ 	.byte	0x00, 0xf0, 0x21, 0x00


	//----- nvinfo : EIATTR_KPARAM_INFO
	.align		4
.L_6239:
        /*00ec*/ 	.byte	0x04, 0x17
        /*00ee*/ 	.short	(.L_6241 - .L_6240)
.L_6240:
        /*00f0*/ 	.word	0x00000000
        /*00f4*/ 	.short	0x0008
        /*00f6*/ 	.short	0x0038
        /*00f8*/ 	.byte	0x00, 0xf0, 0x21, 0x00


	//----- nvinfo : EIATTR_KPARAM_INFO
	.align		4
.L_6241:
        /*00fc*/ 	.byte	0x04, 0x17
        /*00fe*/ 	.short	(.L_6243 - .L_6242)
.L_6242:
        /*0100*/ 	.word	0x00000000
        /*0104*/ 	.short	0x0007
        /*0106*/ 	.short	0x0034
        /*0108*/ 	.byte	0x00, 0xf0, 0x11, 0x00


	//----- nvinfo : EIATTR_KPARAM_INFO
	.align		4
.L_6243:
        /*010c*/ 	.byte	0x04, 0x17
        /*010e*/ 	.short	(.L_6245 - .L_6244)
.L_6244:
        /*0110*/ 	.word	0x00000000
        /*0114*/ 	.short	0x0006
        /*0116*/ 	.short	0x0030
        /*0118*/ 	.byte	0x00, 0xf0, 0x11, 0x00


	//----- nvinfo : EIATTR_KPARAM_INFO
	.align		4
.L_6245:
        /*011c*/ 	.byte	0x04, 0x17
        /*011e*/ 	.short	(.L_6247 - .L_6246)
.L_6246:
        /*0120*/ 	.word	0x00000000
        /*0124*/ 	.short	0x0005
        /*0126*/ 	.short	0x0028
        /*0128*/ 	.byte	0x00, 0xf0, 0x21, 0x00


	//----- nvinfo : EIATTR_KPARAM_INFO
	.align		4
.L_6247:
        /*012c*/ 	.byte	0x04, 0x17
        /*012e*/ 	.short	(.L_6249 - .L_6248)
.L_6248:
        /*0130*/ 	.word	0x00000000
        /*0134*/ 	.short	0x0004
        /*0136*/ 	.short	0x0020
        /*0138*/ 	.byte	0x00, 0xf0, 0x21, 0x00


	//----- nvinfo : EIATTR_KPARAM_INFO
	.align		4
.L_6249:
        /*013c*/ 	.byte	0x04, 0x17
        /*013e*/ 	.short	(.L_6251 - .L_6250)
.L_6250:
        /*0140*/ 	.word	0x00000000
        /*0144*/ 	.short	0x0003
        /*0146*/ 	.short	0x0018
        /*0148*/ 	.byte	0x00, 0xf0, 0x21, 0x00


	//----- nvinfo : EIATTR_KPARAM_INFO
	.align		4
.L_6251:
        /*014c*/ 	.byte	0x04, 0x17
        /*014e*/ 	.short	(.L_6253 - .L_6252)
.L_6252:
        /*0150*/ 	.word	0x00000000
        /*0154*/ 	.short	0x0002
        /*0156*/ 	.short	0x0010
        /*0158*/ 	.byte	0x00, 0xf0, 0x21, 0x00


	//----- nvinfo : EIATTR_KPARAM_INFO
	.align		4
.L_6253:
        /*015c*/ 	.byte	0x04, 0x17
        /*015e*/ 	.short	(.L_6255 - .L_6254)
.L_6254:
        /*0160*/ 	.word	0x00000000
        /*0164*/ 	.short	0x0001
        /*0166*/ 	.short	0x0008
        /*0168*/ 	.byte	0x00, 0xf0, 0x21, 0x00


	//----- nvinfo : EIATTR_KPARAM_INFO
	.align		4
.L_6255:
        /*016c*/ 	.byte	0x04, 0x17
        /*016e*/ 	.short	(.L_6257 - .L_6256)
.L_6256:
        /*0170*/ 	.word	0x00000000
        /*0174*/ 	.short	0x0000
        /*0176*/ 	.short	0x0000
        /*0178*/ 	.byte	0x00, 0xf0, 0x21, 0x00


	//----- nvinfo : EIATTR_MAXREG_COUNT
	.align		4
.L_6257:
        /*017c*/ 	.byte	0x03, 0x1b
        /*017e*/ 	.short	0x00ff


	//----- nvinfo : EIATTR_NUM_BARRIERS
	.align		4
        /*0180*/ 	.byte	0x02, 0x4c
        /*0182*/ 	.byte	0x01
	.zero		1


	//----- nvinfo : EIATTR_EXTERNS
	.align		4
        /*0184*/ 	.byte	0x04, 0x0f
        /*0186*/ 	.short	(.L_6259 - .L_6258)


	//   ....[0]....
	.align		4
.L_6258:
        /*0188*/ 	.word	index@(__assertfail)


	//----- nvinfo : EIATTR_MERCURY_ISA_VERSION
	.align		4
.L_6259:
        /*018c*/ 	.byte	0x03, 0x5f
        /*018e*/ 	.short	0x0000


	//----- nvinfo : EIATTR_COOP_GROUP_MASK_REGIDS
	.align		4
        /*0190*/ 	.byte	0x04, 0x29
        /*0192*/ 	.short	(.L_6261 - .L_6260)


	//   ....[0]....
.L_6260:
        /*0194*/ 	.word	0xffffffff


	//   ....[1]....
        /*0198*/ 	.word	0xffffffff


	//   ....[2]....
        /*019c*/ 	.word	0xffffffff


	//   ....[3]....
        /*01a0*/ 	.word	0xffffffff


	//   ....[4]....
        /*01a4*/ 	.word	0xffffffff


	//   ....[5]....
        /*01a8*/ 	.word	0xffffffff


	//   ....[6]....
        /*01ac*/ 	.word	0xffffffff


	//   ....[7]....
        /*01b0*/ 	.word	0xffffffff


	//   ....[8]....
        /*01b4*/ 	.word	0xffffffff


	//   ....[9]....
        /*01b8*/ 	.word	0xffffffff


	//   ....[10]....
        /*01bc*/ 	.word	0xffffffff


	//   ....[11]....
        /*01c0*/ 	.word	0xffffffff


	//   ....[12]....
        /*01c4*/ 	.word	0xffffffff


	//   ....[13]....
        /*01c8*/ 	.word	0xffffffff


	//   ....[14]....
        /*01cc*/ 	.word	0xffffffff


	//   ....[15]....
        /*01d0*/ 	.word	0xffffffff


	//----- nvinfo : EIATTR_COOP_GROUP_INSTR_OFFSETS
	.align		4
.L_6261:
        /*01d4*/ 	.byte	0x04, 0x28
        /*01d6*/ 	.short	(.L_6263 - .L_6262)


	//   ....[0]....
.L_6262:
        /*01d8*/ 	.word	0x00000670


	//   ....[1]....
        /*01dc*/ 	.word	0x00000690


	//   ....[2]....
        /*01e0*/ 	.word	0x00000740


	//   ....[3]....
        /*01e4*/ 	.word	0x00000760


	//   ....[4]....
        /*01e8*/ 	.word	0x00000780


	//   ....[5]....
        /*01ec*/ 	.word	0x000015b0


	//   ....[6]....
        /*01f0*/ 	.word	0x00001610


	//   ....[7]....
        /*01f4*/ 	.word	0x00001640


	//   ....[8]....
        /*01f8*/ 	.word	0x00001660


	//   ....[9]....
        /*01fc*/ 	.word	0x00001680


	//   ....[10]....
        /*0200*/ 	.word	0x000016d0


	//   ....[11]....
        /*0204*/ 	.word	0x000016f0


	//   ....[12]....
        /*0208*/ 	.word	0x00001710


	//   ....[13]....
        /*020c*/ 	.word	0x000029c0


	//   ....[14]....
        /*0210*/ 	.word	0x00002a30


	//   ....[15]....
        /*0214*/ 	.word	0x00002a90


	//----- nvinfo : EIATTR_SYSCALL_OFFSETS
	.align		4
.L_6263:
        /*0218*/ 	.byte	0x04, 0x46
        /*021a*/ 	.short	(.L_6265 - .L_6264)


	//   ....[0]....
.L_6264:
        /*021c*/ 	.word	0x00002950


	//----- nvinfo : EIATTR_EXIT_INSTR_OFFSETS
	.align		4
.L_6265:
        /*0220*/ 	.byte	0x04, 0x1c
        /*0222*/ 	.short	(.L_6267 - .L_6266)


	//   ....[0]....
.L_6266:
        /*0224*/ 	.word	0x00000090


	//   ....[1]....
        /*0228*/ 	.word	0x000024e0


	//   ....[2]....
        /*022c*/ 	.word	0x00002820


	//   ....[3]....
        /*0230*/ 	.word	0x00002960


	//----- nvinfo : EIATTR_CTAIDZ_USED
	.align		4
.L_6267:
        /*0234*/ 	.byte	0x01, 0x04
	.zero		2


	//----- nvinfo : EIATTR_CRS_STACK_SIZE
	.align		4
        /*0238*/ 	.byte	0x04, 0x1e
        /*023a*/ 	.short	(.L_6269 - .L_6268)
.L_6268:
        /*023c*/ 	.word	0x00000000
.L_6269:


//--------------------- .nv.info._ZN4vllm25paged_attention_v2_kernelI13__nv_bfloat16hLi128ELi8ELi128ELNS_18Fp8KVCacheDataTypeE2ELb0ELi512EEEvPfS3_PT_PKS4_PKT0_SA_ifPKiSC_iPKfiiiSE_SE_iiiii --------------------------
	.section	.nv.info._ZN4vllm25paged_attention_v2_kernelI13__nv_bfloat16hLi128ELi8ELi128ELNS_18Fp8KVCacheDataTypeE2ELb0ELi512EEEvPfS3_PT_PKS4_PKT0_SA_ifPKiSC_iPKfiiiSE_SE_iiiii,"",@"SHT_CUDA_INFO"
	.sectionflags	@""
	.align	4


	//----- nvinfo : EIATTR_CUDA_API_VERSION
	.align		4
        /*0000*/ 	.byte	0x04, 0x37
        /*0002*/ 	.short	(.L_6271 - .L_6270)
.L_6270:
        /*0004*/ 	.word	0x00000082


	//----- nvinfo : EIATTR_SW2861232_WAR
	.align		4
.L_6271:
        /*0008*/ 	.byte	0x01, 0x35
	.zero		2


	//----- nvinfo : EIATTR_PARAM_CBANK
	.align		4
        /*000c*/ 	.byte	0x04, 0x0a
        /*000e*/ 	.short	(.L_6273 - .L_6272)
	.align		4
.L_6272:
        /*0010*/ 	.word	index@(.nv.constant0._ZN4vllm25paged_attention_v2_kernelI13__nv_bfloat16hLi128ELi8ELi128ELNS_18Fp8KVCacheDataTypeE2ELb0ELi512EEEvPfS3_PT_PKS4_PKT0_SA_ifPKiSC_iPKfiiiSE_SE_iiiii)
        /*0014*/ 	.short	0x0160
        /*0016*/ 	.short	0x008c


	//----- nvinfo : EIATTR_CBANK_PARAM_SIZE
	.align		4
.L_6273:
        /*0018*/ 	.byte	0x03, 0x19
        /*001a*/ 	.short	0x008c


	//----- nvinfo : EIATTR_KPARAM_INFO
	.align		4
        /*001c*/ 	.byte	0x04, 0x17
        /*001e*/ 	.short	(.L_6275 - .L_6274)
.L_6274:
        /*0020*/ 	.word	0x00000000
        /*0024*/ 	.short	0x0015
        /*0026*/ 	.short	0x0088
        /*0028*/ 	.byte	0x00, 0xf0, 0x11, 0x00


	//----- nvinfo : EIATTR_KPARAM_INFO
	.align		4
.L_6275:
        /*002c*/ 	.byte	0x04, 0x17
        /*002e*/ 	.short	(.L_6277 - .L_6276)
.L_6276:
        /*0030*/ 	.word	0x00000000
        /*0034*/ 	.short	0x0014
        /*0036*/ 	.short	0x0084
        /*0038*/ 	.byte	0x00, 0xf0, 0x11, 0x00


	//----- nvinfo : EIATTR_KPARAM_INFO
	.align		4
.L_6277:
        /*003c*/ 	.byte	0x04, 0x17
        /*003e*/ 	.short	(.L_6279 - .L_6278)
.L_6278:
        /*0040*/ 	.word	0x00000000
        /*0044*/ 	.short	0x0013
        /*0046*/ 	.short	0x0080
        /*0048*/ 	.byte	0x00, 0xf0, 0x11, 0x00


	//----- nvinfo : EIATTR_KPARAM_INFO
	.align		4
.L_6279:
        /*004c*/ 	.byte	0x04, 0x17
        /*004e*/ 	.short	(.L_6281 - .L_6280)
.L_6280:
        /*0050*/ 	.word	0x00000000
        /*0054*/ 	.short	0x0012
        /*0056*/ 	.short	0x007c
        /*0058*/ 	.byte	0x00, 0xf0, 0x11, 0x00


	//----- nvinfo : EIATTR_KPARAM_INFO
	.align		4
.L_6281:
        /*005c*/ 	.byte	0x04, 0x17
        /*005e*/ 	.short	(.L_6283 - .L_6282)
.L_6282:
        /*0060*/ 	.word	0x00000000
        /*0064*/ 	.short	0x0011
        /*0066*/ 	.short	0x0078
        /*0068*/ 	.byte	0x00, 0xf0, 0x11, 0x00


	//----- nvinfo : EIATTR_KPARAM_INFO
	.align		4
.L_6283:
        /*006c*/ 	.byte	0x04, 0x17
        /*006e*/ 	.short	(.L_6285 - .L_6284)
.L_6284:
        /*0070*/ 	.word	0x00000000
        /*0074*/ 	.short	0x0010
        /*0076*/ 	.short	0x0070
        /*0078*/ 	.byte	0x00, 0xf0, 0x21, 0x00


	//----- nvinfo : EIATTR_KPARAM_INFO
	.align		4
.L_6285:
        /*007c*/ 	.byte	0x04, 0x17
        /*007e*/ 	.short	(.L_6287 - .L_6286)
.L_6286:
        /*0080*/ 	.word	0x00000000
        /*0084*/ 	.short	0x000f
        /*0086*/ 	.short	0x0068
        /*0088*/ 	.byte	0x00, 0xf0, 0x21, 0x00


	//----- nvinfo : EIATTR_KPARAM_INFO
	.align		4
.L_6287:
        /*008c*/ 	.byte	0x04, 0x17
        /*008e*/ 	.short	(.L_6289 - .L_6288)
.L_6288:
        /*0090*/ 	.word	0x00000000
        /*0094*/ 	.short	0x000e
        /*0096*/ 	.short	0x0060
        /*0098*/ 	.byte	0x00, 0xf0, 0x11, 0x00


	//----- nvinfo : EIATTR_KPARAM_INFO
	.align		4
.L_6289:
        /*009c*/ 	.byte	0x04, 0x17
        /*009e*/ 	.short	(.L_6291 - .L_6290)
.L_6290:
        /*00a0*/ 	.word	0x00000000
        /*00a4*/ 	.short	0x000d
        /*00a6*/ 	.short	0x005c
        /*00a8*/ 	.byte	0x00, 0xf0, 0x11, 0x00


	//----- nvinfo : EIATTR_KPARAM_INFO
	.align		4
.L_6291:
        /*00ac*/ 	.byte	0x04, 0x17
        /*00ae*/ 	.short	(.L_6293 - .L_6292)
.L_6292:
        /*00b0*/ 	.word	0x00000000
        /*00b4*/ 	.short	0x000c
        /*00b6*/ 	.short	0x0058
        /*00b8*/ 	.byte	0x00, 0xf0, 0x11, 0x00


	//----- nvinfo : EIATTR_KPARAM_INFO
	.align		4
.L_6293:
        /*00bc*/ 	.byte	0x04, 0x17
        /*00be*/ 	.short	(.L_6295 - .L_6294)
.L_6294:
        /*00c0*/ 	.word	0x00000000
        /*00c4*/ 	.short	0x000b
        /*00c6*/ 	.short	0x0050
        /*00c8*/ 	.byte	0x00, 0xf0, 0x21, 0x00


	//----- nvinfo : EIATTR_KPARAM_INFO
	.align		4
.L_6295:
        /*00cc*/ 	.byte	0x04, 0x17
        /*00ce*/ 	.short	(.L_6297 - .L_6296)
.L_6296:
        /*00d0*/ 	.word	0x00000000
        /*00d4*/ 	.short	0x000a
        /*00d6*/ 	.short	0x0048
        /*00d8*/ 	.byte	0x00, 0xf0, 0x11, 0x00


	//----- nvinfo : EIATTR_KPARAM_INFO
	.align		4
.L_6297:
        /*00dc*/ 	.byte	0x04, 0x17
        /*00de*/ 	.short	(.L_6299 - .L_6298)
.L_6298:
        /*00e0*/ 	.word	0x00000000
        /*00e4*/ 	.short	0x0009
        /*00e6*/ 	.short	0x0040
        /*00e8*/ 	.byte	0x00, 0xf0, 0x21, 0x00


	//----- nvinfo : EIATTR_KPARAM_INFO
	.align		4
.L_6299:
        /*00ec*/ 	.byte	0x04, 0x17
        /*00ee*/ 	.short	(.L_6301 - .L_6300)
.L_6300:
        /*00f0*/ 	.word	0x00000000
        /*00f4*/ 	.short	0x0008
        /*00f6*/ 	.short	0x0038
        /*00f8*/ 	.byte	0x00, 0xf0, 0x21, 0x00


	//----- nvinfo : EIATTR_KPARAM_INFO
	.align		4
.L_6301:
        /*00fc*/ 	.byte	0x04, 0x17
        /*00fe*/ 	.short	(.L_6303 - .L_6302)
.L_6302:
        /*0100*/ 	.word	0x00000000
        /*0104*/ 	.short	0x0007
        /*0106*/ 	.short	0x0034
        /*0108*/ 	.byte	0x00, 0xf0, 0x11, 0x00


	//----- nvinfo : EIATTR_KPARAM_INFO
	.align		4
.L_6303:
        /*010c*/ 	.byte	0x04, 0x17
        /*010e*/ 	.short	(.L_6305 - .L_6304)
.L_6304:
        /*0110*/ 	.word	0x00000000
        /*0114*/ 	.short	0x0006
        /*0116*/ 	.short	0x0030
        /*0118*/ 	.byte	0x00, 0xf0, 0x11, 0x00


	//----- nvinfo : EIATTR_KPARAM_INFO
	.align		4
.L_6305:
        /*011c*/ 	.byte	0x04, 0x17
        /*011e*/ 	.short	(.L_6307 - .L_6306)
.L_6306:
        /*0120*/ 	.word	0x00000000
        /*0124*/ 	.short	0x0005
        /*0126*/ 	.short	0x0028
        /*0128*/ 	.byte	0x00, 0xf0, 0x21, 0x00


	//----- nvinfo : EIATTR_KPARAM_INFO
	.align		4
.L_6307:
        /*012c*/ 	.byte	0x04, 0x17
        /*012e*/ 	.short	(.L_6309 - .L_6308)
.L_6308:
        /*0130*/ 	.word	0x00000000
        /*0134*/ 	.short	0x0004
        /*0136*/ 	.short	0x0020
        /*0138*/ 	.byte	0x00, 0xf0, 0x21, 0x00


	//----- nvinfo : EIATTR_KPARAM_INFO
	.align		4
.L_6309:
        /*013c*/ 	.byte	0x04, 0x17
        /*013e*/ 	.short	(.L_6311 - .L_6310)
.L_6310:
        /*0140*/ 	.word	0x00000000
        /*0144*/ 	.short	0x0003
        /*0146*/ 	.short	0x0018
        /*0148*/ 	.byte	0x00, 0xf0, 0x21, 0x00


	//----- nvinfo : EIATTR_KPARAM_INFO
	.align		4
.L_6311:
        /*014c*/ 	.byte	0x04, 0x17
        /*014e*/ 	.short	(.L_6313 - .L_6312)
.L_6312:
        /*0150*/ 	.word	0x00000000
        /*0154*/ 	.short	0x0002
        /*0156*/ 	.short	0x0010
        /*0158*/ 	.byte	0x00, 0xf0, 0x21, 0x00


	//----- nvinfo : EIATTR_KPARAM_INFO
	.align		4
.L_6313:
        /*015c*/ 	.byte	0x04, 0x17
        /*015e*/ 	.short	(.L_6315 - .L_6314)
.L_6314:
        /*0160*/ 	.word	0x00000000
        /*0164*/ 	.short	0x0001
        /*0166*/ 	.short	0x0008
        /*0168*/ 	.byte	0x00, 0xf0, 0x21, 0x00


	//----- nvinfo : EIATTR_KPARAM_INFO
	.align		4
.L_6315:
        /*016c*/ 	.byte	0x04, 0x17
        /*016e*/ 	.short	(.L_6317 - .L_6316)
.L_6316:
        /*0170*/ 	.word	0x00000000
        /*0174*/ 	.short	0x0000
        /*0176*/ 	.short	0x0000
        /*0178*/ 	.byte	0x00, 0xf0, 0x21, 0x00


	//----- nvinfo : EIATTR_MAXREG_COUNT
	.align		4
.L_6317:
        /*017c*/ 	.byte	0x03, 0x1b
        /*017e*/ 	.short	0x00ff


	//----- nvinfo : EIATTR_NUM_BARRIERS
	.align		4
        /*0180*/ 	.byte	0x02, 0x4c
        /*0182*/ 	.byte	0x01
	.zero		1


	//----- nvinfo : EIATTR_EXTERNS
	.align		4
        /*0184*/ 	.byte	0x04, 0x0f
        /*0186*/ 	.short	(.L_6319 - .L_6318)


	//   ....[0]....
	.align		4
.L_6318:
        /*0188*/ 	.word	index@(__assertfail)


	//----- nvinfo : EIATTR_MERCURY_ISA_VERSION
	.align		4
.L_6319:
        /*018c*/ 	.byte	0x03, 0x5f
        /*018e*/ 	.short	0x0000


	//----- nvinfo : EIATTR_COOP_GROUP_MASK_REGIDS
	.align		4
        /*0190*/ 	.byte	0x04, 0x29
        /*0192*/ 	.short	(.L_6321 - .L_6320)


	//   ....[0]....
.L_6320:
        /*0194*/ 	.word	0xffffffff


	//   ....[1]....
        /*0198*/ 	.word	0xffffffff


	//   ....[2]....
        /*019c*/ 	.word	0xffffffff


	//   ....[3]....
        /*01a0*/ 	.word	0xffffffff


	//   ....[4]....
        /*01a4*/ 	.word	0xffffffff


	//   ....[5]....
        /*01a8*/ 	.word	0xffffffff


	//   ....[6]....
        /*01ac*/ 	.word	0xffffffff


	//   ....[7]....
        /*01b0*/ 	.word	0xffffffff


	//   ....[8]....
        /*01b4*/ 	.word	0xffffffff


	//   ....[9]....
        /*01b8*/ 	.word	0xffffffff


	//   ....[10]....
        /*01bc*/ 	.word	0xffffffff


	//   ....[11]....
        /*01c0*/ 	.word	0xffffffff


	//   ....[12]....
        /*01c4*/ 	.word	0xffffffff


	//   ....[13]....
        /*01c8*/ 	.word	0xffffffff


	//   ....[14]....
        /*01cc*/ 	.word	0xffffffff


	//   ....[15]....
        /*01d0*/ 	.word	0xffffffff


	//----- nvinfo : EIATTR_COOP_GROUP_INSTR_OFFSETS
	.align		4
.L_6321:
        /*01d4*/ 	.byte	0x04, 0x28
        /*01d6*/ 	.short	(.L_6323 - .L_6322)


	//   ....[0]....
.L_6322:
        /*01d8*/ 	.word	0x00000680


	//   ....[1]....
        /*01dc*/ 	.word	0x000006a0


	//   ....[2]....
        /*01e0*/ 	.word	0x00000750


	//   ....[3]....
        /*01e4*/ 	.word	0x00000770


	//   ....[4]....
        /*01e8*/ 	.word	0x00000790


	//   ....[5]....
        /*01ec*/ 	.word	0x000015c0


	//   ....[6]....
        /*01f0*/ 	.word	0x00001620


	//   ....[7]....
        /*01f4*/ 	.word	0x00001650


	//   ....[8]....
        /*01f8*/ 	.word	0x00001670


	//   ....[9]....
        /*01fc*/ 	.word	0x00001690


	//   ....[10]....
        /*0200*/ 	.word	0x000016e0


	//   ....[11]....
        /*0204*/ 	.word	0x00001700


	//   ....[12]....
        /*0208*/ 	.word	0x00001720


	//   ....[13]....
        /*020c*/ 	.word	0x000027d0


	//   ....[14]....
        /*0210*/ 	.word	0x00002850


	//   ....[15]....
        /*0214*/ 	.word	0x000028b0


	//----- nvinfo : EIATTR_SYSCALL_OFFSETS
	.align		4
.L_6323:
        /*0218*/ 	.byte	0x04, 0x46
        /*021a*/ 	.short	(.L_6325 - .L_6324)


	//   ....[0]....
.L_6324:
        /*021c*/ 	.word	0x00002760


	//----- nvinfo : EIATTR_EXIT_INSTR_OFFSETS
	.align		4
.L_6325:
        /*0220*/ 	.byte	0x04, 0x1c
        /*0222*/ 	.short	(.L_6327 - .L_6326)


	//   ....[0]....
.L_6326:
        /*0224*/ 	.word	0x00000090


	//   ....[1]....
        /*0228*/ 	.word	0x00002380


	//   ....[2]....
        /*022c*/ 	.word	0x00002630


	//   ....[3]....
        /*0230*/ 	.word	0x00002770


	//----- nvinfo : EIATTR_CTAIDZ_USED
	.align		4
.L_6327:
        /*0234*/ 	.byte	0x01, 0x04
	.zero		2


	//----- nvinfo : EIATTR_CRS_STACK_SIZE
	.align		4
        /*0238*/ 	.byte	0x04, 0x1e
        /*023a*/ 	.short	(.L_6329 - .L_6328)
.L_6328:
        /*023c*/ 	.word	0x00000000
.L_6329:


//--------------------- .nv.info._ZN4vllm25paged_attention_v2_kernelI13__nv_bfloat16hLi120ELi8ELi128ELNS_18Fp8KVCacheDataTypeE2ELb0ELi512EEEvPfS3_PT_PKS4_PKT0_SA_ifPKiSC_iPKfiiiSE_SE_iiiii --------------------------
	.section	.nv.info._ZN4vllm25paged_attention_v2_kernelI13__nv_bfloat16hLi120ELi8ELi128ELNS_18Fp8KVCacheDataTypeE2ELb0ELi512EEEvPfS3_PT_PKS4_PKT0_SA_ifPKiSC_iPKfiiiSE_SE_iiiii,"",@"SHT_CUDA_INFO"
	.sectionflags	@""
	.align	4


	//----- nvinfo : EIATTR_CUDA_API_VERSION
	.align		4
        /*0000*/ 	.byte	0x04, 0x37
        /*0002*/ 	.short	(.L_6331 - .L_6330)
.L_6330:
        /*0004*/ 	.word	0x00000082


	//----- nvinfo : EIATTR_SW2861232_WAR
	.align		4
.L_6331:
        /*0008*/ 	.byte	0x01, 0x35
	.zero		2


	//----- nvinfo : EIATTR_PARAM_CBANK
	.align		4
        /*000c*/ 	.byte	0x04, 0x0a
        /*000e*/ 	.short	(.L_6333 - .L_6332)
	.align		4
.L_6332:
        /*0010*/ 	.word	index@(.nv.constant0._ZN4vllm25paged_attention_v2_kernelI13__nv_bfloat16hLi120ELi8ELi128ELNS_18Fp8KVCacheDataTypeE2ELb0ELi512EEEvPfS3_PT_PKS4_PKT0_SA_ifPKiSC_iPKfiiiSE_SE_iiiii)
        /*0014*/ 	.short	0x0160
        /*0016*/ 	.short	0x008c


	//----- nvinfo : EIATTR_CBANK_PARAM_SIZE
	.align		4
.L_6333:
        /*0018*/ 	.byte	0x03, 0x19
        /*001a*/ 	.short	0x008c


	//----- nvinfo : EIATTR_KPARAM_INFO
	.align		4
        /*001c*/ 	.byte	0x04, 0x17
        /*001e*/ 	.short	(.L_6335 - .L_6334)
.L_6334:
        /*0020*/ 	.word	0x00000000
        /*0024*/ 	.short	0x0015
        /*0026*/ 	.short	0x0088
        /*0028*/ 	.byte	0x00, 0xf0, 0x11, 0x00


	//----- nvinfo : EIATTR_KPARAM_INFO
	.align		4
.L_6335:
        /*002c*/ 	.byte	0x04, 0x17
        /*002e*/ 	.short	(.L_6337 - .L_6336)
.L_6336:
        /*0030*/ 	.word	0x00000000
        /*0034*/ 	.short	0x0014
        /*0036*/ 	.short	0x0084
        /*0038*/ 	.byte	0x00, 0xf0, 0x11, 0x00


	//----- nvinfo : EIATTR_KPARAM_INFO
	.align		4
.L_6337:
        /*003c*/ 	.byte	0x04, 0x17
        /*003e*/ 	.short	(.L_6339 - .L_6338)
.L_6338:
        /*0040*/ 	.word	0x00000000
        /*0044*/ 	.short	0x0013
        /*0046*/ 	.short	0x0080
        /*0048*/ 	.byte	0x00, 0xf0, 0x11, 0x00


	//----- nvinfo : EIATTR_KPARAM_INFO
	.align		4
.L_6339:
        /*004c*/ 	.byte	0x04, 0x17
        /*004e*/ 	.short	(.L_6341 - .L_6340)
.L_6340:
        /*0050*/ 	.word	0x00000000
        /*0054*/ 	.short	0x0012
        /*0056*/ 	.short	0x007c
        /*0058*/ 	.byte	0x00, 0xf0, 0x11, 0x00


	//----- nvinfo : EIATTR_KPARAM_INFO
	.align		4
.L_6341:
        /*005c*/ 	.byte	0x04, 0x17
        /*005e*/ 	.short	(.L_6343 - .L_6342)
.L_6342:
        /*0060*/ 	.word	0x00000000
        /*0064*/ 	.short	0x0011
        /*0066*/ 	.short	0x0078
        /*0068*/ 	.byte	0x00, 0xf0, 0x11, 0x00


	//----- nvinfo : EIATTR_KPARAM_INFO
	.align		4
.L_6343:
        /*006c*/ 	.byte	0x04, 0x17
        /*006e*/ 	.short	(.L_6345 - .L_6344)
.L_6344:
        /*0070*/ 	.word	0x00000000
        /*0074*/ 	.short	0x0010
        /*0076*/ 	.short	0x0070
        /*0078*/ 	.byte	0x00, 0xf0, 0x21, 0x00


	//----- nvinfo : EIATTR_KPARAM_INFO
	.align		4
.L_6345:
        /*007c*/ 	.byte	0x04, 0x17
        /*007e*/ 	.short	(.L_6347 - .L_6346)
.L_6346:
        /*0080*/ 	.word	0x00000000
        /*0084*/ 	.short	0x000f
        /*0086*/ 	.short	0x0068
        /*0088*/ 	.byte	0x00, 0xf0, 0x21, 0x00


	//----- nvinfo : EIATTR_KPARAM_INFO
	.align		4
.L_6347:
        /*008c*/ 	.byte	0x04, 0x17
        /*008e*/ 	.short	(.L_6349 - .L_6348)
.L_6348:
        /*0090*/ 	.word	0x00000000
        /*0094*/ 	.short	0x000e
        /*0096*/ 	.short	0x0060
        /*0098*/ 	.byte	0x00, 0xf0, 0x11, 0x00


	//----- nvinfo : EIATTR_KPARAM_INFO
	.align		4
.L_6349:
        /*009c*/ 	.byte	0x04, 0x17
        /*009e*/ 	.short	(.L_6351 - .L_6350)
.L_6350:
        /*00a0*/ 	.word	0x00000000
        /*00a4*/ 	.short	0x000d
        /*00a6*/ 	.short	0x005c
        /*00a8*/ 	.byte	0x00, 0xf0, 0x11, 0x00


	//----- nvinfo : EIATTR_KPARAM_INFO
	.align		4
.L_6351:
        /*00ac*/ 	.byte	0x04, 0x17
        /*00ae*/ 	.short	(.L_6353 - .L_6352)
.L_6352:
        /*00b0*/ 	.word	0x00000000
        /*00b4*/ 	.short	0x000c
        /*00b6*/ 	.short	0x0058
        /*00b8*/ 	.byte	0x00, 0xf0, 0x11, 0x00


	//----- nvinfo : EIATTR_KPARAM_INFO
	.align		4
.L_6353:
        /*00bc*/ 	.byte	0x04, 0x17
        /*00be*/ 	.short	(.L_6355 - .L_6354)
.L_6354:
        /*00c0*/ 	.word	0x00000000
        /*00c4*/ 	.short	0x000b
        /*00c6*/ 	.short	0x0050
        /*00c8*/ 	.byte	0x00, 0xf0, 0x21, 0x00


	//----- nvinfo : EIATTR_KPARAM_INFO
	.align		4
.L_6355:
        /*00cc*/ 	.byte	0x04, 0x17
        /*00ce*/ 	.short	(.L_6357 - .L_6356)
.L_6356:
        /*00d0*/ 	.word	0x00000000
        /*00d4*/ 	.short	0x000a
        /*00d6*/ 	.short	0x0048
        /*00d8*/ 	.byte	0x00, 0xf0, 0x11, 0x00


	//----- nvinfo : EIATTR_KPARAM_INFO
	.align		4
.L_6357:
        /*00dc*/ 	.byte	0x04, 0x17
        /*00de*/ 	.short	(.L_6359 - .L_6358)
.L_6358:
        /*00e0*/ 	.word	0x00000000
        /*00e4*/ 	.short	0x0009
        /*00e6*/ 	.short	0x0040
        /*00e8*/ 	.byte	0x00, 0xf0, 0x21, 0x00


	//----- nvinfo : EIATTR_KPARAM_INFO
	.align		4
.L_6359:
        /*00ec*/ 	.byte	0x04, 0x17
        /*00ee*/ 	.short	(.L_6361 - .L_6360)
.L_6360:
        /*00f0*/ 	.word	0x00000000
        /*00f4*/ 	.short	0x0008
        /*00f6*/ 	.short	0x0038
        /*00f8*/ 	.byte	0x00, 0xf0, 0x21, 0x00


	//----- nvinfo : EIATTR_KPARAM_INFO
	.align		4
.L_6361:
        /*00fc*/ 	.byte	0x04, 0x17
        /*00fe*/ 	.short	(.L_6363 - .L_6362)
.L_6362:
        /*0100*/ 	.word	0x00000000
        /*0104*/ 	.short	0x0007
        /*0106*/ 	.short	0x0034
        /*0108*/ 	.byte	0x00, 0xf0, 0x11, 0x00


	//----- nvinfo : EIATTR_KPARAM_INFO
	.align		4
.L_6363:
        /*010c*/ 	.byte	0x04, 0x17
        /*010e*/ 	.short	(.L_6365 - .L_6364)
.L_6364:
        /*0110*/ 	.word	0x00000000
        /*0114*/ 	.short	0x0006
        /*0116*/ 	.short	0x0030
        /*0118*/ 	.byte	0x00, 0xf0, 0x11, 0x00


	//----- nvinfo : EIATTR_KPARAM_INFO
	.align		4
.L_6365:
        /*011c*/ 	.byte	0x04, 0x17
        /*011e*/ 	.short	(.L_6367 - .L_6366)
.L_6366:
        /*0120*/ 	.word	0x00000000
        /*0124*/ 	.short	0x0005
        /*0126*/ 	.short	0x0028
        /*0128*/ 	.byte	0x00, 0xf0, 0x21, 0x00


	//----- nvinfo : EIATTR_KPARAM_INFO
	.align		4
.L_6367:
        /*012c*/ 	.byte	0x04, 0x17
        /*012e*/ 	.short	(.L_6369 - .L_6368)
.L_6368:
        /*0130*/ 	.word	0x00000000
        /*0134*/ 	.short	0x0004
        /*0136*/ 	.short	0x0020
        /*0138*/ 	.byte	0x00, 0xf0, 0x21, 0x00


	//----- nvinfo : EIATTR_KPARAM_INFO
	.align		4
.L_6369:
        /*013c*/ 	.byte	0x04, 0x17
        /*013e*/ 	.short	(.L_6371 - .L_6370)
.L_6370:
        /*0140*/ 	.word	0x00000000
        /*0144*/ 	.short	0x0003
        /*0146*/ 	.short	0x0018
        /*0148*/ 	.byte	0x00, 0xf0, 0x21, 0x00


	//----- nvinfo : EIATTR_KPARAM_INFO
	.align		4
.L_6371:
        /*014c*/ 	.byte	0x04, 0x17
        /*014e*/ 	.short	(.L_6373 - .L_6372)
.L_6372:
        /*0150*/ 	.word	0x00000000
        /*0154*/ 	.short	0x0002
        /*0156*/ 	.short	0x0010
        /*0158*/ 	.byte	0x00, 0xf0, 0x21, 0x00


	//----- nvinfo : EIATTR_KPARAM_INFO
	.align		4
.L_6373:
        /*015c*/ 	.byte	0x04, 0x17
        /*015e*/ 	.short	(.L_6375 - .L_6374)
.L_6374:
        /*0160*/ 	.word	0x00000000
        /*0164*/ 	.short	0x0001
        /*0166*/ 	.short	0x0008
        /*0168*/ 	.byte	0x00, 0xf0, 0x21, 0x00


	//----- nvinfo : EIATTR_KPARAM_INFO
	.align		4
.L_6375:
        /*016c*/ 	.byte	0x04, 0x17
        /*016e*/ 	.short	(.L_6377 - .L_6376)
.L_6376:
        /*0170*/ 	.word	0x00000000
        /*0174*/ 	.short	0x0000
        /*0176*/ 	.short	0x0000
        /*0178*/ 	.byte	0x00, 0xf0, 0x21, 0x00


	//----- nvinfo : EIATTR_MAXREG_COUNT
	.align		4
.L_6377:
        /*017c*/ 	.byte	0x03, 0x1b
        /*017e*/ 	.short	0x00ff


	//----- nvinfo : EIATTR_NUM_BARRIERS
	.align		4
        /*0180*/ 	.byte	0x02, 0x4c
        /*0182*/ 	.byte	0x01
	.zero		1


	//----- nvinfo : EIATTR_EXTERNS
	.align		4
        /*0184*/ 	.byte	0x04, 0x0f
        /*0186*/ 	.short	(.L_6379 - .L_6378)


	//   ....[0]....
	.align		4
.L_6378:
        /*0188*/ 	.word	index@(__assertfail)


	//----- nvinfo : EIATTR_MERCURY_ISA_VERSION
	.align		4
.L_6379:
        /*018c*/ 	.byte	0x03, 0x5f
        /*018e*/ 	.short	0x0000


	//----- nvinfo : EIATTR_COOP_GROUP_MASK_REGIDS
	.align		4
        /*0190*/ 	.byte	0x04, 0x29
        /*0192*/ 	.short	(.L_6381 - .L_6380)


	//   ....[0]....
.L_6380:
        /*0194*/ 	.word	0xffffffff


	//   ....[1]....
        /*0198*/ 	.word	0xffffffff


	//   ....[2]....
        /*019c*/ 	.word	0xffffffff


	//   ....[3]....
        /*01a0*/ 	.word	0xffffffff


	//   ....[4]....
        /*01a4*/ 	.word	0xffffffff


	//   ....[5]....
        /*01a8*/ 	.word	0xffffffff


	//   ....[6]....
        /*01ac*/ 	.word	0xffffffff


	//   ....[7]....
        /*01b0*/ 	.word	0xffffffff


	//   ....[8]....
        /*01b4*/ 	.word	0xffffffff


	//   ....[9]....
        /*01b8*/ 	.word	0xffffffff


	//   ....[10]....
        /*01bc*/ 	.word	0xffffffff


	//   ....[11]....
        /*01c0*/ 	.word	0xffffffff


	//   ....[12]....
        /*01c4*/ 	.word	0xffffffff


	//   ....[13]....
        /*01c8*/ 	.word	0xffffffff


	//   ....[14]....
        /*01cc*/ 	.word	0xffffffff


	//   ....[15]....
        /*01d0*/ 	.word	0xffffffff


	//----- nvinfo : EIATTR_COOP_GROUP_INSTR_OFFSETS
	.align		4
.L_6381:
        /*01d4*/ 	.byte	0x04, 0x28
        /*01d6*/ 	.short	(.L_6383 - .L_6382)


	//   ....[0]....
.L_6382:
        /*01d8*/ 	.word	0x00000670


	//   ....[1]....
        /*01dc*/ 	.word	0x00000690


	//   ....[2]....
        /*01e0*/ 	.word	0x00000740


	//   ....[3]....
        /*01e4*/ 	.word	0x00000760


	//   ....[4]....
        /*01e8*/ 	.word	0x00000780


	//   ....[5]....
        /*01ec*/ 	.word	0x000015b0


	//   ....[6]....
        /*01f0*/ 	.word	0x00001610


	//   ....[7]....
        /*01f4*/ 	.word	0x00001640


	//   ....[8]....
        /*01f8*/ 	.word	0x00001660


	//   ....[9]....
        /*01fc*/ 	.word	0x00001680


	//   ....[10]....
        /*0200*/ 	.word	0x000016d0


	//   ....[11]....
        /*0204*/ 	.word	0x000016f0


	//   ....[12]....
        /*0208*/ 	.word	0x00001710


	//   ....[13]....
        /*020c*/ 	.word	0x000028d0


	//   ....[14]....
        /*0210*/ 	.word	0x00002940


	//   ....[15]....
        /*0214*/ 	.word	0x000029a0


	//----- nvinfo : EIATTR_SYSCALL_OFFSETS
	.align		4
.L_6383:
        /*0218*/ 	.byte	0x04, 0x46
        /*021a*/ 	.short	(.L_6385 - .L_6384)


	//   ....[0]....
.L_6384:
        /*021c*/ 	.word	0x00002860


	//----- nvinfo : EIATTR_EXIT_INSTR_OFFSETS
	.align		4
.L_6385:
        /*0220*/ 	.byte	0x04, 0x1c
        /*0222*/ 	.short	(.L_6387 - .L_6386)


	//   ....[0]....
.L_6386:
        /*0224*/ 	.word	0x00000090


	//   ....[1]....
        /*0228*/ 	.word	0x000024b0


	//   ....[2]....
        /*022c*/ 	.word	0x000026b0


	//   ....[3]....
        /*0230*/ 	.word	0x00002730


	//   ....[4]....
        /*0234*/ 	.word	0x00002870


	//----- nvinfo : EIATTR_CTAIDZ_USED
	.align		4
.L_6387:
        /*0238*/ 	.byte	0x01, 0x04
	.zero		2


	//----- nvinfo : EIATTR_CRS_STACK_SIZE
	.align		4
        /*023c*/ 	.byte	0x04, 0x1e
        /*023e*/ 	.short	(.L_6389 - .L_6388)
.L_6388:
        /*0240*/ 	.word	0x00000000
.L_6389:


//--------------------- .nv.info._ZN4vllm25paged_attention_v2_kernelI13__nv_bfloat16hLi112ELi8ELi128ELNS_18Fp8KVCacheDataTypeE2ELb0ELi512EEEvPfS3_PT_PKS4_PKT0_SA_ifPKiSC_iPKfiiiSE_SE_iiiii --------------------------
	.section	.nv.info._ZN4vllm25paged_attention_v2_kernelI13__nv_bfloat16hLi112ELi8ELi128ELNS_18Fp8KVCacheDataTypeE2ELb0ELi512EEEvPfS3_PT_PKS4_PKT0_SA_ifPKiSC_iPKfiiiSE_SE_iiiii,"",@"SHT_CUDA_INFO"
	.sectionflags	@""
	.align	4


	//----- nvinfo : EIATTR_CUDA_API_VERSION
	.align		4
        /*0000*/ 	.byte	0x04, 0x37
        /*0002*/ 	.short	(.L_6391 - .L_6390)
.L_6390:
        /*0004*/ 	.word	0x00000082


	//----- nvinfo : EIATTR_SW2861232_WAR
	.align		4
.L_6391:
        /*0008*/ 	.byte	0x01, 0x35
	.zero		2


	//----- nvinfo : EIATTR_PARAM_CBANK
	.align		4
        /*000c*/ 	.byte	0x04, 0x0a
        /*000e*/ 	.short	(.L_6393 - .L_6392)
	.align		4
.L_6392:
        /*0010*/ 	.word	index@(.nv.constant0._ZN4vllm25paged_attention_v2_kernelI13__nv_bfloat16hLi112ELi8ELi128ELNS_18Fp8KVCacheDataTypeE2ELb0ELi512EEEvPfS3_PT_PKS4_PKT0_SA_ifPKiSC_iPKfiiiSE_SE_iiiii)
        /*0014*/ 	.short	0x0160
        /*0016*/ 	.short	0x008c


	//----- nvinfo : EIATTR_CBANK_PARAM_SIZE
	.align		4
.L_6393:
        /*0018*/ 	.byte	0x03, 0x19
        /*001a*/ 	.short	0x008c


	//----- nvinfo : EIATTR_KPARAM_INFO
	.align		4
        /*001c*/ 	.byte	0x04, 0x17
        /*001e*/ 	.short	(.L_6395 - .L_6394)
.L_6394:
        /*0020*/ 	.word	0x00000000
        /*0024*/ 	.short	0x0015
        /*0026*/ 	.short	0x0088
        /*0028*/ 	.byte	0x00, 0xf0, 0x11, 0x00


	//----- nvinfo : EIATTR_KPARAM_INFO
	.align		4
.L_6395:
        /*002c*/ 	.byte	0x04, 0x17
        /*002e*/ 	.short	(.L_6397 - .L_6396)
.L_6396:
        /*0030*/ 	.word	0x00000000
        /*0034*/ 	.short	0x0014
        /*0036*/ 	.short	0x0084
        /*0038*/ 	.byte	0x00, 0xf0, 0x11, 0x00


	//----- nvinfo : EIATTR_KPARAM_INFO
	.align		4
.L_6397:
        /*003c*/ 	.byte	0x04, 0x17
        /*003e*/ 	.short	(.L_6399 - .L_6398)
.L_6398:
        /*0040*/ 	.word	0x00000000
        /*0044*/ 	.short	0x0013
        /*0046*/ 	.short	0x0080
        /*0048*/ 	.byte	0x00, 0xf0, 0x11, 0x00


	//----- nvinfo : EIATTR_KPARAM_INFO
	.align		4
.L_6399:
        /*004c*/ 	.byte	0x04, 0x17
        /*004e*/ 	.short	(.L_6401 - .L_6400)
.L_6400:
        /*0050*/ 	.word	0x00000000
        /*0054*/ 	.short	0x0012
        /*0056*/ 	.short	0x007c
        /*0058*/ 	.byte	0x00, 0xf0, 0x11, 0x00


	//----- nvinfo : EIATTR_KPARAM_INFO
	.align		4
.L_6401:
        /*005c*/ 	.byte	0x04, 0x17
        /*005e*/ 	.short	(.L_6403 - .L_6402)
.L_6402:
        /*0060*/ 	.word	0x00000000
        /*0064*/ 	.short	0x0011
        /*0066*/ 	.short	0x0078
        /*0068*/ 	.byte	0x00, 0xf0, 0x11, 0x00


	//----- nvinfo : EIATTR_KPARAM_INFO
	.align		4
.L_6403:
        /*006c*/ 	.byte	0x04, 0x17
        /*006e*/ 	.short	(.L_6405 - .L_6404)
.L_6404:
        /*0070*/ 	.word	0x00000000
        /*0074*/ 	.short	0x0010
        /*0076*/ 	.short	0x0070
        /*0078*/ 	.byte	0x00, 0xf0, 0x21, 0x00


	//----- nvinfo : EIATTR_KPARAM_INFO
	.align		4
.L_6405:
        /*007c*/ 	.byte	0x04, 0x17
        /*007e*/ 	.short	(.L_6407 - .L_6406)
.L_6406:
        /*0080*/ 	.word	0x00000000
        /*0084*/ 	.short	0x000f
        /*0086*/ 	.short	0x0068
        /*0088*/ 	.byte	0x00, 0xf0, 0x21, 0x00


	//----- nvinfo : EIATTR_KPARAM_INFO
	.align		4
.L_6407:
        /*008c*/ 	.byte	0x04, 0x17
        /*008e*/ 	.short	(.L_6409 - .L_6408)
.L_6408:
        /*0090*/ 	.word	0x00000000
        /*0094*/ 	.short	0x000e
        /*0096*/ 	.short	0x0060
        /*0098*/ 	.byte	0x00, 0xf0, 0x11, 0x00


	//----- nvinfo : EIATTR_KPARAM_INFO
	.align		4
.L_6409:
        /*009c*/ 	.byte	0x04, 0x17
        /*009e*/ 	.short	(.L_6411 - .L_6410)
.L_6410:
        /*00a0*/ 	.word	0x00000000
        /*00a4*/ 	.short	0x000d
        /*00a6*/ 	.short	0x005c
        /*00a8*/ 	.byte	0x00, 0xf0, 0x11, 0x00


	//----- nvinfo : EIATTR_KPARAM_INFO
	.align		4
.L_6411:
        /*00ac*/ 	.byte	0x04, 0x17
        /*00ae*/ 	.short	(.L_6413 - .L_6412)
.L_6412:
        /*00b0*/ 	.word	0x00000000
        /*00b4*/ 	.short	0x000c
        /*00b6*/ 	.short	0x0058
        /*00b8*/ 	.byte	0x00, 0xf0, 0x11, 0x00


	//----- nvinfo : EIATTR_KPARAM_INFO
	.align		4
.L_6413:
        /*00bc*/ 	.byte	0x04, 0x17
        /*00be*/ 	.short	(.L_6415 - .L_6414)
.L_6414:
        /*00c0*/ 	.word	0x00000000
        /*00c4*/ 	.short	0x000b
        /*00c6*/ 	.short	0x0050
        /*00c8*/ 	.byte	0x00, 0xf0, 0x21, 0x00


	//----- nvinfo : EIATTR_KPARAM_INFO
	.align		4
.L_6415:
        /*00cc*/ 	.byte	0x04, 0x17
        /*00ce*/ 	.short	(.L_6417 - .L_6416)
.L_6416:
        /*00d0*/ 	.word	0x00000000
        /*00d4*/ 	.short	0x000a
        /*00d6*/ 	.short	0x0048
        /*00d8*/ 	.byte	0x00, 0xf0, 0x11, 0x00


	//----- nvinfo : EIATTR_KPARAM_INFO
	.align		4
.L_6417:
        /*00dc*/ 	.byte	0x04, 0x17
        /*00de*/ 	.short	(.L_6419 - .L_6418)
.L_6418:
        /*00e0*/ 	.word	0x00000000
        /*00e4*/ 	.short	0x0009
        /*00e6*/ 	.short	0x0040
        /*00e8*/ 	.byte	0x00, 0xf0, 0x21, 0x00


	//----- nvinfo : EIATTR_KPARAM_INFO
	.align		4
.L_6419:
        /*00ec*/ 	.byte	0x04, 0x17
        /*00ee*/ 	.short	(.L_6421 - .L_6420)
.L_6420:
        /*00f0*/ 	.word	0x00000000
        /*00f4*/ 	.short	0x0008
        /*00f6*/ 	.short	0x0038
        /*00f8*/ 	.byte	0x00, 0xf0, 0x21, 0x00


	//----- nvinfo : EIATTR_KPARAM_INFO
	.align		4
.L_6421:
        /*00fc*/ 	.byte	0x04, 0x17
        /*00fe*/ 	.short	(.L_6423 - .L_6422)
.L_6422:
        /*0100*/ 	.word	0x00000000
        /*0104*/ 	.short	0x0007
        /*0106*/ 	.short	0x0034
        /*0108*/ 	.byte	0x00, 0xf0, 0x11, 0x00


	//----- nvinfo : EIATTR_KPARAM_INFO
	.align		4
.L_6423:
        /*010c*/ 	.byte	0x04, 0x17
        /*010e*/ 	.short	(.L_6425 - .L_6424)
.L_6424:
        /*0110*/ 	.word	0x00000000
        /*0114*/ 	.short	0x0006
        /*0116*/ 	.short	0x0030
        /*0118*/ 	.byte	0x00, 0xf0, 0x11, 0x00


	//----- nvinfo : EIATTR_KPARAM_INFO
	.align		4
.L_6425:
        /*011c*/ 	.byte	0x04, 0x17
        /*011e*/ 	.short	(.L_6427 - .L_6426)
.L_6426:
        /*0120*/ 	.word	0x00000000
        /*0124*/ 	.short	0x0005
        /*0126*/ 	.short	0x0028
        /*0128*/ 	.byte	0x00, 0xf0, 0x21, 0x00


	//----- nvinfo : EIATTR_KPARAM_INFO
	.align		4
.L_6427:
        /*012c*/ 	.byte	0x04, 0x17
        /*012e*/ 	.short	(.L_6429 - .L_6428)
.L_6428:
        /*0130*/ 	.word	0x00000000
        /*0134*/ 	.short	0x0004
        /*0136*/ 	.short	0x0020
        /*0138*/ 	.byte	0x00, 0xf0, 0x21, 0x00


	//----- nvinfo : EIATTR_KPARAM_INFO
	.align		4
.L_6429:
        /*013c*/ 	.byte	0x04, 0x17
        /*013e*/ 	.short	(.L_6431 - .L_6430)
.L_6430:
        /*0140*/ 	.word	0x00000000
        /*0144*/ 	.short	0x0003
        /*0146*/ 	.short	0x0018
        /*0148*/ 	.byte	0x00, 0xf0, 0x21, 0x00


	//----- nvinfo : EIATTR_KPARAM_INFO
	.align		4
.L_6431:
        /*014c*/ 	.byte	0x04, 0x17
        /*014e*/ 	.short	(.L_6433 - .L_6432)
.L_6432:
        /*0150*/ 	.word	0x00000000
        /*0154*/ 	.short	0x0002
        /*0156*/ 	.short	0x0010
        /*0158*/ 	.byte	0x00, 0xf0, 0x21, 0x00


	//----- nvinfo : EIATTR_KPARAM_INFO
	.align		4
.L_6433:
        /*015c*/ 	.byte	0x04, 0x17
        /*015e*/ 	.short	(.L_6435 - .L_6434)
.L_6434:
        /*0160*/ 	.word	0x00000000
        /*0164*/ 	.short	0x0001
        /*0166*/ 	.short	0x0008
        /*0168*/ 	.byte	0x00, 0xf0, 0x21, 0x00


	//----- nvinfo : EIATTR_KPARAM_INFO
	.align		4
.L_6435:
        /*016c*/ 	.byte	0x04, 0x17
        /*016e*/ 	.short	(.L_6437 - .L_6436)
.L_6436:
        /*0170*/ 	.word	0x00000000
        /*0174*/ 	.short	0x0000
        /*0176*/ 	.short	0x0000
        /*0178*/ 	.byte	0x00, 0xf0, 0x21, 0x00


	//----- nvinfo : EIATTR_MAXREG_COUNT
	.align		4
.L_6437:
        /*017c*/ 	.byte	0x03, 0x1b
        /*017e*/ 	.short	0x00ff


	//----- nvinfo : EIATTR_NUM_BARRIERS
	.align		4
        /*0180*/ 	.byte	0x02, 0x4c
        /*0182*/ 	.byte	0x01
	.zero		1


	//----- nvinfo : EIATTR_EXTERNS
	.align		4
        /*0184*/ 	.byte	0x04, 0x0f
        /*0186*/ 	.short	(.L_6439 - .L_6438)


	//   ....[0]....
	.align		4
.L_6438:
        /*0188*/ 	.word	index@(__assertfail)


	//----- nvinfo : EIATTR_MERCURY_ISA_VERSION
	.align		4
.L_6439:
        /*018c*/ 	.byte	0x03, 0x5f
        /*018e*/ 	.short	0x0000


	//----- nvinfo : EIATTR_COOP_GROUP_MASK_REGIDS
	.align		4
        /*0190*/ 	.byte	0x04, 0x29
        /*0192*/ 	.short	(.L_6441 - .L_6440)


	//   ....[0]....
.L_6440:
        /*0194*/ 	.word	0xffffffff


	//   ....[1]....
        /*0198*/ 	.word	0xffffffff


	//   ....[2]....
        /*019c*/ 	.word	0xffffffff


	//   ....[3]....
        /*01a0*/ 	.word	0xffffffff


	//   ....[4]....
        /*01a4*/ 	.word	0xffffffff


	//   ....[5]....
        /*01a8*/ 	.word	0xffffffff


	//   ....[6]....
        /*01ac*/ 	.word	0xffffffff


	//   ....[7]....
        /*01b0*/ 	.word	0xffffffff


	//   ....[8]....
        /*01b4*/ 	.word	0xffffffff


	//   ....[9]....
        /*01b8*/ 	.word	0xffffffff


	//   ....[10]....
        /*01bc*/ 	.word	0xffffffff


	//   ....[11]....
        /*01c0*/ 	.word	0xffffffff


	//   ....[12]....
        /*01c4*/ 	.word	0xffffffff


	//   ....[13]....
        /*01c8*/ 	.word	0xffffffff


	//   ....[14]....
        /*01cc*/ 	.word	0xffffffff


	//   ....[15]....
        /*01d0*/ 	.word	0xffffffff


	//----- nvinfo : EIATTR_COOP_GROUP_INSTR_OFFSETS
	.align		4
.L_6441:
        /*01d4*/ 	.byte	0x04, 0x28
        /*01d6*/ 	.short	(.L_6443 - .L_6442)


	//   ....[0]....
.L_6442:
        /*01d8*/ 	.word	0x00000670


	//   ....[1]....
        /*01dc*/ 	.word	0x00000690


	//   ....[2]....
        /*01e0*/ 	.word	0x00000740


	//   ....[3]....
        /*01e4*/ 	.word	0x00000760


	//   ....[4]....
        /*01e8*/ 	.word	0x00000780


	//   ....[5]....
        /*01ec*/ 	.word	0x000015b0


	//   ....[6]....
        /*01f0*/ 	.word	0x00001610


	//   ....[7]....
        /*01f4*/ 	.word	0x00001640


	//   ....[8]....
        /*01f8*/ 	.word	0x00001660


	//   ....[9]....
        /*01fc*/ 	.word	0x00001680


	//   ....[10]....
        /*0200*/ 	.word	0x000016d0


	//   ....[11]....
        /*0204*/ 	.word	0x000016f0


	//   ....[12]....
        /*0208*/ 	.word	0x00001710


	//   ....[13]....
        /*020c*/ 	.word	0x000028d0


	//   ....[14]....
        /*0210*/ 	.word	0x00002940


	//   ....[15]....
        /*0214*/ 	.word	0x000029a0


	//----- nvinfo : EIATTR_SYSCALL_OFFSETS
	.align		4
.L_6443:
        /*0218*/ 	.byte	0x04, 0x46
        /*021a*/ 	.short	(.L_6445 - .L_6444)


	//   ....[0]....
.L_6444:
        /*021c*/ 	.word	0x00002860


	//----- nvinfo : EIATTR_EXIT_INSTR_OFFSETS
	.align		4
.L_6445:
        /*0220*/ 	.byte	0x04, 0x1c
        /*0222*/ 	.short	(.L_6447 - .L_6446)


	//   ....[0]....
.L_6446:
        /*0224*/ 	.word	0x00000090


	//   ....[1]....
        /*0228*/ 	.word	0x000024b0


	//   ....[2]....
        /*022c*/ 	.word	0x000026b0


	//   ....[3]....
        /*0230*/ 	.word	0x00002730


	//   ....[4]....
        /*0234*/ 	.word	0x00002870


	//----- nvinfo : EIATTR_CTAIDZ_USED
	.align		4
.L_6447:
        /*0238*/ 	.byte	0x01, 0x04
	.zero		2


	//----- nvinfo : EIATTR_CRS_STACK_SIZE
	.align		4
        /*023c*/ 	.byte	0x04, 0x1e
        /*023e*/ 	.short	(.L_6449 - .L_6448)
.L_6448:
        /*0240*/ 	.word	0x00000000
.L_6449:


//--------------------- .nv.info._ZN4vllm25paged_attention_v2_kernelI13__nv_bfloat16hLi96ELi8ELi128ELNS_18Fp8KVCacheDataTypeE2ELb0ELi512EEEvPfS3_PT_PKS4_PKT0_SA_ifPKiSC_iPKfiiiSE_SE_iiiii --------------------------
	.section	.nv.info._ZN4vllm25paged_attention_v2_kernelI13__nv_bfloat16hLi96ELi8ELi128ELNS_18Fp8KVCacheDataTypeE2ELb0ELi512EEEvPfS3_PT_PKS4_PKT0_SA_ifPKiSC_iPKfiiiSE_SE_iiiii,"",@"SHT_CUDA_INFO"
	.sectionflags	@""
	.align	4


	//----- nvinfo : EIATTR_CUDA_API_VERSION
	.align		4
        /*0000*/ 	.byte	0x04, 0x37
        /*0002*/ 	.short	(.L_6451 - .L_6450)
.L_6450:
        /*0004*/ 	.word	0x00000082


	//----- nvinfo : EIATTR_SW2861232_WAR
	.align		4
.L_6451:
        /*0008*/ 	.byte	0x01, 0x35
	.zero		2


	//----- nvinfo : EIATTR_PARAM_CBANK
	.align		4
        /*000c*/ 	.byte	0x04, 0x0a
        /*000e*/ 	.short	(.L_6453 - .L_6452)
	.align		4
.L_6452:
        /*0010*/ 	.word	index@(.nv.constant0._ZN4vllm25paged_attention_v2_kernelI13__nv_bfloat16hLi96ELi8ELi128ELNS_18Fp8KVCacheDataTypeE2ELb0ELi512EEEvPfS3_PT_PKS4_PKT0_SA_ifPKiSC_iPKfiiiSE_SE_iiiii)
        /*0014*/ 	.short	0x0160
        /*0016*/ 	.short	0x008c


	//----- nvinfo : EIATTR_CBANK_PARAM_SIZE
	.align		4
.L_6453:
        /*0018*/ 	.byte	0x03, 0x19
        /*001a*/ 	.short	0x008c


	//----- nvinfo : EIATTR_KPARAM_INFO
	.align		4
        /*001c*/ 	.byte	0x04, 0x17
        /*001e*/ 	.short	(.L_6455 - .L_6454)
.L_6454:
        /*0020*/ 	.word	0x00000000
        /*0024*/ 	.short	0x0015
        /*0026*/ 	.short	0x0088
        /*0028*/ 	.byte	0x00, 0xf0, 0x11, 0x00


	//----- nvinfo : EIATTR_KPARAM_INFO
	.align		4
.L_6455:
        /*002c*/ 	.byte	0x04, 0x17
        /*002e*/ 	.short	(.L_6457 - .L_6456)
.L_6456:
        /*0030*/ 	.word	0x00000000
        /*0034*/ 	.short	0x0014
        /*0036*/ 	.short	0x0084
        /*0038*/ 	.byte	0x00, 0xf0, 0x11, 0x00


	//----- nvinfo : EIATTR_KPARAM_INFO
	.align		4
.L_6457:
        /*003c*/ 	.byte	0x04, 0x17
        /*003e*/ 	.short	(.L_6459 - .L_6458)
.L_6458:
        /*0040*/ 	.word	0x00000000
        /*0044*/ 	.short	0x0013
        /*0046*/ 	.short	0x0080
        /*0048*/ 	.byte	0x00, 0xf0, 0x11, 0x00


	//----- nvinfo : EIATTR_KPARAM_INFO
	.align		4
.L_6459:
        /*004c*/ 	.byte	0x04, 0x17
        /*004e*/ 	.short	(.L_6461 - .L_6460)
.L_6460:
        /*0050*/ 	.word	0x00000000
        /*0054*/ 	.short	0x0012
        /*0056*/ 	.short	0x007c
        /*0058*/ 	.byte	0x00, 0xf0, 0x11, 0x00


	//----- nvinfo : EIATTR_KPARAM_INFO
	.align		4
.L_6461:
        /*005c*/ 	.byte	0x04, 0x17
        /*005e*/ 	.short	(.L_6463 - .L_6462)
.L_6462:
        /*0060*/ 	.word	0x00000000
        /*0064*/ 	.short	0x0011
        /*0066*/ 	.short	0x0078
        /*0068*/ 	.byte	0x00, 0xf0, 0x11, 0x00


	//----- nvinfo : EIATTR_KPARAM_INFO
	.align		4
.L_6463:
        /*006c*/ 	.byte	0x04, 0x17
        /*006e*/ 	.short	(.L_6465 - .L_6464)
.L_6464:
        /*0070*/ 	.word	0x00000000
        /*0074*/ 	.short	0x0010
        /*0076*/ 	.short	0x0070
        /*0078*/ 	.byte	0x00, 0xf0, 0x21, 0x00


	//----- nvinfo : EIATTR_KPARAM_INFO
	.align		4
.L_6465:
        /*007c*/ 	.byte	0x04, 0x17
        /*007e*/ 	.short	(.L_6467 - .L_6466)
.L_6466:
        /*0080*/ 	.word	0x00000000
        /*0084*/ 	.short	0x000f
        /*0086*/ 	.short	0x0068
        /*0088*/ 	.byte	0x00, 0xf0, 0x21, 0x00


	//----- nvinfo : EIATTR_KPARAM_INFO
	.align		4
.L_6467:
        /*008c*/ 	.byte	0x04, 0x17
        /*008e*/ 	.short	(.L_6469 - .L_6468)
.L_6468:
        /*0090*/ 	.word	0x00000000
        /*0094*/ 	.short	0x000e
        /*0096*/ 	.short	0x0060
        /*0098*/ 	.byte	0x00, 0xf0, 0x11, 0x00


	//----- nvinfo : EIATTR_KPARAM_INFO
	.align		4
.L_6469:
        /*009c*/ 	.byte	0x04, 0x17
        /*009e*/ 	.short	(.L_6471 - .L_6470)
.L_6470:
        /*00a0*/ 	.word	0x00000000
        /*00a4*/ 	.short	0x000d
        /*00a6*/ 	.short	0x005c
        /*00a8*/ 	.byte	0x00, 0xf0, 0x11, 0x00


	//----- nvinfo : EIATTR_KPARAM_INFO
	.align		4
.L_6471:
        /*00ac*/ 	.byte	0x04, 0x17
        /*00ae*/ 	.short	(.L_6473 - .L_6472)
.L_6472:
        /*00b0*/ 	.word	0x00000000
        /*00b4*/ 	.short	0x000c
        /*00b6*/ 	.short	0x0058
        /*00b8*/ 	.byte	0x00, 0xf0, 0x11, 0x00


	//----- nvinfo : EIATTR_KPARAM_INFO
	.align		4
.L_6473:
        /*00bc*/ 	.byte	0x04, 0x17
        /*00be*/ 	.short	(.L_6475 - .L_6474)
.L_6474:
        /*00c0*/ 	.word	0x00000000
        /*00c4*/ 	.short	0x000b
        /*00c6*/ 	.short	0x0050
        /*00c8*/ 	.byte	0x00, 0xf0, 0x21, 0x00


	//----- nvinfo : EIATTR_KPARAM_INFO
	.align		4
.L_6475:
        /*00cc*/ 	.byte	0x04, 0x17
        /*00ce*/ 	.short	(.L_6477 - .L_6476)
.L_6476:
        /*00d0*/ 	.word	0x00000000
        /*00d4*/ 	.short	0x000a
        /*00d6*/ 	.short	0x0048
        /*00d8*/ 	.byte	0x00, 0xf0, 0x11, 0x00


	//----- nvinfo : EIATTR_KPARAM_INFO
	.align		4
.L_6477:
        /*00dc*/ 	.byte	0x04, 0x17
        /*00de*/ 	.short	(.L_6479 - .L_6478)
.L_6478:
        /*00e0*/ 	.word	0x00000000
        /*00e4*/ 	.short	0x0009
        /*00e6*/ 	.short	0x0040
        /*00e8*/ 	.byte	0x00, 0xf0, 0x21, 0x00


	//----- nvinfo : EIATTR_KPARAM_INFO
	.align		4
.L_6479:
        /*00ec*/ 	.byte	0x04, 0x17
        /*00ee*/ 	.short	(.L_6481 - .L_6480)
.L_6480:
        /*00f0*/ 	.word	0x00000000
        /*00f4*/ 	.short	0x0008
        /*00f6*/ 	.short	0x0038
        /*00f8*/ 	.byte	0x00, 0xf0, 0x21, 0x00


	//----- nvinfo : EIATTR_KPARAM_INFO
	.align		4
.L_6481:
        /*00fc*/ 	.byte	0x04, 0x17
        /*00fe*/ 	.short	(.L_6483 - .L_6482)
.L_6482:
        /*0100*/ 	.word	0x00000000
        /*0104*/ 	.short	0x0007
        /*0106*/ 	.short	0x0034
        /*0108*/ 	.byte	0x00, 0xf0, 0x11, 0x00


	//----- nvinfo : EIATTR_KPARAM_INFO
	.align		4
.L_6483:
        /*010c*/ 	.byte	0x04, 0x17
        /*010e*/ 	.short	(.L_6485 - .L_6484)
.L_6484:
        /*0110*/ 	.word	0x00000000
        /*0114*/ 	.short	0x0006
        /*0116*/ 	.short	0x0030
        /*0118*/ 	.byte	0x00, 0xf0, 0x11, 0x00


	//----- nvinfo : EIATTR_KPARAM_INFO
	.align		4
.L_6485:
        /*011c*/ 	.byte	0x04, 0x17
        /*011e*/ 	.short	(.L_6487 - .L_6486)
.L_6486:
        /*0120*/ 	.word	0x00000000
        /*0124*/ 	.short	0x0005
        /*0126*/ 	.short	0x0028
        /*0128*/ 	.byte	0x00, 0xf0, 0x21, 0x00


	//----- nvinfo : EIATTR_KPARAM_INFO
	.align		4
.L_6487:
        /*012c*/ 	.byte	0x04, 0x17
        /*012e*/ 	.short	(.L_6489 - .L_6488)
.L_6488:
        /*0130*/ 	.word	0x00000000
        /*0134*/ 	.short	0x0004
        /*0136*/ 	.short	0x0020
        /*0138*/ 	.byte	0x00, 0xf0, 0x21, 0x00


	//----- nvinfo : EIATTR_KPARAM_INFO
	.align		4
.L_6489:
        /*013c*/ 	.byte	0x04, 0x17
        /*013e*/ 	.short	(.L_6491 - .L_6490)
.L_6490:
        /*0140*/ 	.word	0x00000000
        /*0144*/ 	.short	0x0003
        /*0146*/ 	.short	0x0018
        /*0148*/ 	.byte	0x00, 0xf0, 0x21, 0x00


	//----- nvinfo : EIATTR_KPARAM_INFO
	.align		4
.L_6491:
        /*014c*/ 	.byte	0x04, 0x17
        /*014e*/ 	.short	(.L_6493 - .L_6492)
.L_6492:
        /*0150*/ 	.word	0x00000000
        /*0154*/ 	.short	0x0002
        /*0156*/ 	.short	0x0010
        /*0158*/ 	.byte	0x00, 0xf0, 0x21, 0x00


	//----- nvinfo : EIATTR_KPARAM_INFO
	.align		4
.L_6493:
        /*015c*/ 	.byte	0x04, 0x17
        /*015e*/ 	.short	(.L_6495 - .L_6494)
.L_6494:
        /*0160*/ 	.word	0x00000000
        /*0164*/ 	.short	0x0001
        /*0166*/ 	.short	0x0008
        /*0168*/ 	.byte	0x00, 0xf0, 0x21, 0x00


	//----- nvinfo : EIATTR_KPARAM_INFO
	.align		4
.L_6495:
        /*016c*/ 	.byte	0x04, 0x17
        /*016e*/ 	.short	(.L_6497 - .L_6496)
.L_6496:
        /*0170*/ 	.word	0x00000000
        /*0174*/ 	.short	0x0000
        /*0176*/ 	.short	0x0000
        /*0178*/ 	.byte	0x00, 0xf0, 0x21, 0x00


	//----- nvinfo : EIATTR_MAXREG_COUNT
	.align		4
.L_6497:
        /*017c*/ 	.byte	0x03, 0x1b
        /*017e*/ 	.short	0x00ff


	//----- nvinfo : EIATTR_NUM_BARRIERS
	.align		4
        /*0180*/ 	.byte	0x02, 0x4c
        /*0182*/ 	.byte	0x01
	.zero		1


	//----- nvinfo : EIATTR_EXTERNS
	.align		4
        /*0184*/ 	.byte	0x04, 0x0f
        /*0186*/ 	.short	(.L_6499 - .L_6498)


	//   ....[0]....
	.align		4
.L_6498:
        /*0188*/ 	.word	index@(__assertfail)


	//----- nvinfo : EIATTR_MERCURY_ISA_VERSION
	.align		4
.L_6499:
        /*018c*/ 	.byte	0x03, 0x5f
        /*018e*/ 	.short	0x0000


	//----- nvinfo : EIATTR_COOP_GROUP_MASK_REGIDS
	.align		4
        /*0190*/ 	.byte	0x04, 0x29
        /*0192*/ 	.short	(.L_6501 - .L_6500)


	//   ....[0]....
.L_6500:
        /*0194*/ 	.word	0xffffffff


	//   ....[1]....
        /*0198*/ 	.word	0xffffffff


	//   ....[2]....
        /*019c*/ 	.word	0xffffffff


	//   ....[3]....
        /*01a0*/ 	.word	0xffffffff


	//   ....[4]....
        /*01a4*/ 	.word	0xffffffff


	//   ....[5]....
        /*01a8*/ 	.word	0xffffffff


	//   ....[6]....
        /*01ac*/ 	.word	0xffffffff


	//   ....[7]....
        /*01b0*/ 	.word	0xffffffff


	//   ....[8]....
        /*01b4*/ 	.word	0xffffffff


	//   ....[9]....
        /*01b8*/ 	.word	0xffffffff


	//   ....[10]....
        /*01bc*/ 	.word	0xffffffff


	//   ....[11]....
        /*01c0*/ 	.word	0xffffffff


	//   ....[12]....
        /*01c4*/ 	.word	0xffffffff


	//   ....[13]....
        /*01c8*/ 	.word	0xffffffff


	//   ....[14]....
        /*01cc*/ 	.word	0xffffffff


	//   ....[15]....
        /*01d0*/ 	.word	0xffffffff


	//----- nvinfo : EIATTR_COOP_GROUP_INSTR_OFFSETS
	.align		4
.L_6501:
        /*01d4*/ 	.byte	0x04, 0x28
        /*01d6*/ 	.short	(.L_6503 - .L_6502)


	//   ....[0]....
.L_6502:
        /*01d8*/ 	.word	0x00000670


	//   ....[1]....
        /*01dc*/ 	.word	0x00000690


	//   ....[2]....
        /*01e0*/ 	.word	0x00000740


	//   ....[3]....
        /*01e4*/ 	.word	0x00000760


	//   ....[4]....
        /*01e8*/ 	.word	0x00000780


	//   ....[5]....
        /*01ec*/ 	.word	0x000015b0


	//   ....[6]....
        /*01f0*/ 	.word	0x00001610


	//   ....[7]....
        /*01f4*/ 	.word	0x00001640


	//   ....[8]....
        /*01f8*/ 	.word	0x00001660


	//   ....[9]....
        /*01fc*/ 	.word	0x00001680


	//   ....[10]....
        /*0200*/ 	.word	0x000016d0


	//   ....[11]....
        /*0204*/ 	.word	0x000016f0


	//   ....[12]....
        /*0208*/ 	.word	0x00001710


	//   ....[13]....
        /*020c*/ 	.word	0x000026e0


	//   ....[14]....
        /*0210*/ 	.word	0x00002750


	//   ....[15]....
        /*0214*/ 	.word	0x000027b0


	//----- nvinfo : EIATTR_SYSCALL_OFFSETS
	.align		4
.L_6503:
        /*0218*/ 	.byte	0x04, 0x46
        /*021a*/ 	.short	(.L_6505 - .L_6504)


	//   ....[0]....
.L_6504:
        /*021c*/ 	.word	0x00002670


	//----- nvinfo : EIATTR_EXIT_INSTR_OFFSETS
	.align		4
.L_6505:
        /*0220*/ 	.byte	0x04, 0x1c
        /*0222*/ 	.short	(.L_6507 - .L_6506)


	//   ....[0]....
.L_6506:
        /*0224*/ 	.word	0x00000090


	//   ....[1]....
        /*0228*/ 	.word	0x00002320


	//   ....[2]....
        /*022c*/ 	.word	0x00002540


	//   ....[3]....
        /*0230*/ 	.word	0x00002680


	//----- nvinfo : EIATTR_CTAIDZ_USED
	.align		4
.L_6507:
        /*0234*/ 	.byte	0x01, 0x04
	.zero		2


	//----- nvinfo : EIATTR_CRS_STACK_SIZE
	.align		4
        /*0238*/ 	.byte	0x04, 0x1e
        /*023a*/ 	.short	(.L_6509 - .L_6508)
.L_6508:
        /*023c*/ 	.word	0x00000000
.L_6509:


//--------------------- .nv.info._ZN4vllm25paged_attention_v2_kernelI13__nv_bfloat16hLi80ELi8ELi128ELNS_18Fp8KVCacheDataTypeE2ELb0ELi512EEEvPfS3_PT_PKS4_PKT0_SA_ifPKiSC_iPKfiiiSE_SE_iiiii --------------------------
	.section	.nv.info._ZN4vllm25paged_attention_v2_kernelI13__nv_bfloat16hLi80ELi8ELi128ELNS_18Fp8KVCacheDataTypeE2ELb0ELi512EEEvPfS3_PT_PKS4_PKT0_SA_ifPKiSC_iPKfiiiSE_SE_iiiii,"",@"SHT_CUDA_INFO"
	.sectionflags	@""
	.align	4


	//----- nvinfo : EIATTR_CUDA_API_VERSION
	.align		4
        /*0000*/ 	.byte	0x04, 0x37
        /*0002*/ 	.short	(.L_6511 - .L_6510)
.L_6510:
        /*0004*/ 	.word	0x00000082


	//----- nvinfo : EIATTR_SW2861232_WAR
	.align		4
.L_6511:
        /*0008*/ 	.byte	0x01, 0x35
	.zero		2


	//----- nvinfo : EIATTR_PARAM_CBANK
	.align		4
        /*000c*/ 	.byte	0x04, 0x0a
        /*000e*/ 	.short	(.L_6513 - .L_6512)
	.align		4
.L_6512:
        /*0010*/ 	.word	index@(.nv.constant0._ZN4vllm25paged_attention_v2_kernelI13__nv_bfloat16hLi80ELi8ELi128ELNS_18Fp8KVCacheDataTypeE2ELb0ELi512EEEvPfS3_PT_PKS4_PKT0_SA_ifPKiSC_iPKfiiiSE_SE_iiiii)
        /*0014*/ 	.short	0x0160
        /*0016*/ 	.short	0x008c


	//----- nvinfo : EIATTR_CBANK_PARAM_SIZE
	.align		4
.L_6513:
        /*0018*/ 	.byte	0x03, 0x19
        /*001a*/ 	.short	0x008c


	//----- nvinfo : EIATTR_KPARAM_INFO
	.align		4
        /*001c*/ 	.byte	0x04, 0x17
        /*001e*/ 	.short	(.L_6515 - .L_6514)
.L_6514:
        /*0020*/ 	.word	0x00000000
        /*0024*/ 	.short	0x0015
        /*0026*/ 	.short	0x0088
        /*0028*/ 	.byte	0x00, 0xf0, 0x11, 0x00


	//----- nvinfo : EIATTR_KPARAM_INFO
	.align		4
.L_6515:
        /*002c*/ 	.byte	0x04, 0x17
        /*002e*/ 	.short	(.L_6517 - .L_6516)
.L_6516:
        /*0030*/ 	.word	0x00000000
        /*0034*/ 	.short	0x0014
        /*0036*/ 	.short	0x0084
        /*0038*/ 	.byte	0x00, 0xf0, 0x11, 0x00


	//----- nvinfo : EIATTR_KPARAM_INFO
	.align		4
.L_6517:
        /*003c*/ 	.byte	0x04, 0x17
        /*003e*/ 	.short	(.L_6519 - .L_6518)
.L_6518:
        /*0040*/ 	.word	0x00000000
        /*0044*/ 	.short	0x0013
        /*0046*/ 	.short	0x0080
        /*0048*/ 	.byte	0x00, 0xf0, 0x11, 0x00


	//----- nvinfo : EIATTR_KPARAM_INFO
	.align		4
.L_6519:
        /*004c*/ 	.byte	0x04, 0x17
        /*004e*/ 	.short	(.L_6521 - .L_6520)
.L_6520:
        /*0050*/ 	.word	0x00000000
        /*0054*/ 	.short	0x0012
        /*0056*/ 	.short	0x007c
        /*0058*/ 	.byte	0x00, 0xf0, 0x11, 0x00


	//----- nvinfo : EIATTR_KPARAM_INFO
	.align		4
.L_6521:
        /*005c*/ 	.byte	0x04, 0x17
        /*005e*/ 	.short	(.L_6523 - .L_6522)
.L_6522:
        /*0060*/ 	.word	0x00000000
        /*0064*/ 	.short	0x0011
        /*0066*/ 	.short	0x0078
        /*0068*/ 	.byte	0x00, 0xf0, 0x11, 0x00


	//----- nvinfo : EIATTR_KPARAM_INFO
	.align		4
.L_6523:
        /*006c*/ 	.byte	0x04, 0x17
        /*006e*/ 	.short	(.L_6525 - .L_6524)
.L_6524:
        /*0070*/ 	.word	0x00000000
        /*0074*/ 	.short	0x0010
        /*0076*/ 	.short	0x0070
        /*0078*/ 	.byte	0x00, 0xf0, 0x21, 0x00


	//----- nvinfo : EIATTR_KPARAM_INFO
	.align		4
.L_6525:
        /*007c*/ 	.byte	0x04, 0x17
        /*007e*/ 	.short	(.L_6527 - .L_6526)
.L_6526:
        /*0080*/ 	.word	0x00000000
        /*0084*/ 	.short	0x000f
        /*0086*/ 	.short	0x0068
        /*0088*/ 	.byte	0x00, 0xf0, 0x21, 0x00


	//----- nvinfo : EIATTR_KPARAM_INFO
	.align		4
.L_6527:
        /*008c*/ 	.byte	0x04, 0x17
        /*008e*/ 	.short	(.L_6529 - .L_6528)
.L_6528:
        /*0090*/ 	.word	0x00000000
        /*0094*/ 	.short	0x000e
        /*0096*/ 	.short	0x0060
        /*0098*/ 	.byte	0x00, 0xf0, 0x11, 0x00


	//----- nvinfo : EIATTR_KPARAM_INFO
	.align		4
.L_6529:
        /*009c*/ 	.byte	0x04, 0x17
        /*009e*/ 	.short	(.L_6531 - .L_6530)
.L_6530:
        /*00a0*/ 	.word	0x00000000
        /*00a4*/ 	.short	0x000d
        /*00a6*/ 	.short	0x005c
        /*00a8*/ 	.byte	0x00, 0xf0, 0x11, 0x00


	//----- nvinfo : EIATTR_KPARAM_INFO
	.align		4
.L_6531:
        /*00ac*/ 	.byte	0x04, 0x17
        /*00ae*/ 	.short	(.L_6533 - .L_6532)
.L_6532:
        /*00b0*/ 	.word	0x00000000
        /*00b4*/ 	.short	0x000c
        /*00b6*/ 	.short	0x0058
        /*00b8*/ 	.byte	0x00, 0xf0, 0x11, 0x00


	//----- nvinfo : EIATTR_KPARAM_INFO
	.align		4
.L_6533:
        /*00bc*/ 	.byte	0x04, 0x17
        /*00be*/ 	.short	(.L_6535 - .L_6534)
.L_6534:
        /*00c0*/ 	.word	0x00000000
        /*00c4*/ 	.short	0x000b
        /*00c6*/ 	.short	0x0050
        /*00c8*/ 	.byte	0x00, 0xf0, 0x21, 0x00


	//----- nvinfo : EIATTR_KPARAM_INFO
	.align		4
.L_6535:
        /*00cc*/ 	.byte	0x04, 0x17
        /*00ce*/ 	.short	(.L_6537 - .L_6536)
.L_6536:
        /*00d0*/ 	.word	0x00000000
        /*00d4*/ 	.short	0x000a
        /*00d6*/ 	.short	0x0048
        /*00d8*/ 	.byte	0x00, 0xf0, 0x11, 0x00


	//----- nvinfo : EIATTR_KPARAM_INFO
	.align		4
.L_6537:
        /*00dc*/ 	.byte	0x04, 0x17
        /*00de*/ 	.short	(.L_6539 - .L_6538)
.L_6538:
        /*00e0*/ 	.word	0x00000000
        /*00e4*/ 	.short	0x0009
        /*00e6*/ 	.short	0x0040
        /*00e8*/ 	.byte	0x00, 0xf0, 0x21, 0x00


	//----- nvinfo : EIATTR_KPARAM_INFO
	.align		4
.L_6539:
        /*00ec*/ 	.byte	0x04, 0x17
        /*00ee*/ 	.short	(.L_6541 - .L_6540)
.L_6540:
        /*00f0*/ 	.word	0x00000000
        /*00f4*/ 	.short	0x0008
        /*00f6*/ 	.short	0x0038
        /*00f8*/ 	.byte	0x00, 0xf0, 0x21, 0x00


	//----- nvinfo : EIATTR_KPARAM_INFO
	.align		4
.L_6541:
        /*00fc*/ 	.byte	0x04, 0x17
        /*00fe*/ 	.short	(.L_6543 - .L_6542)
.L_6542:
        /*0100*/ 	.word	0x00000000
        /*0104*/ 	.short	0x0007
        /*0106*/ 	.short	0x0034
        /*0108*/ 	.byte	0x00, 0xf0, 0x11, 0x00


	//----- nvinfo : EIATTR_KPARAM_INFO
	.align		4
.L_6543:
        /*010c*/ 	.byte	0x04, 0x17
        /*010e*/ 	.short	(.L_6545 - .L_6544)
.L_6544:
        /*0110*/ 	.word	0x00000000
        /*0114*/ 	.short	0x0006
        /*0116*/ 	.short	0x0030
        /*0118*/ 	.byte	0x00, 0xf0, 0x11, 0x00


	//----- nvinfo : EIATTR_KPARAM_INFO
	.align		4
.L_6545:
        /*011c*/ 	.byte	0x04, 0x17
        /*011e*/ 	.short	(.L_6547 - .L_6546)
.L_6546:
        /*0120*/ 	.word	0x00000000
        /*0124*/ 	.short	0x0005
        /*0126*/ 	.short	0x0028
        /*0128*/ 	.byte	0x00, 0xf0, 0x21, 0x00


	//----- nvinfo : EIATTR_KPARAM_INFO
	.align		4
.L_6547:
        /*012c*/ 	.byte	0x04, 0x17
        /*012e*/ 	.short	(.L_6549 - .L_6548)
.L_6548:
        /*0130*/ 	.word	0x00000000
        /*0134*/ 	.short	0x0004
        /*0136*/ 	.short	0x0020
        /*0138*/ 	.byte	0x00, 0xf0, 0x21, 0x00


	//----- nvinfo : EIATTR_KPARAM_INFO
	.align		4
.L_6549:
        /*013c*/ 	.byte	0x04, 0x17
        /*013e*/ 	.short	(.L_6551 - .L_6550)
.L_6550:
        /*0140*/ 	.word	0x00000000
        /*0144*/ 	.short	0x0003
        /*0146*/ 	.short	0x0018
        /*0148*/ 	.byte	0x00, 0xf0, 0x21, 0x00


	//----- nvinfo : EIATTR_KPARAM_INFO
	.align		4
.L_6551:
        /*014c*/ 	.byte	0x04, 0x17
        /*014e*/ 	.short	(.L_6553 - .L_6552)
.L_6552:
        /*0150*/ 	.word	0x00000000
        /*0154*/ 	.short	0x0002
        /*0156*/ 	.short	0x0010
        /*0158*/ 	.byte	0x00, 0xf0, 0x21, 0x00


	//----- nvinfo : EIATTR_KPARAM_INFO
	.align		4
.L_6553:
        /*015c*/ 	.byte	0x04, 0x17
        /*015e*/ 	.short	(.L_6555 - .L_6554)
.L_6554:
        /*0160*/ 	.word	0x00000000
        /*0164*/ 	.short	0x0001
        /*0166*/ 	.short	0x0008
        /*0168*/ 	.byte	0x00, 0xf0, 0x21, 0x00


	//----- nvinfo : EIATTR_KPARAM_INFO
	.align		4
.L_6555:
        /*016c*/ 	.byte	0x04, 0x17
        /*016e*/ 	.short	(.L_6557 - .L_6556)
.L_6556:
        /*0170*/ 	.word	0x00000000
        /*0174*/ 	.short	0x0000
        /*0176*/ 	.short	0x0000
        /*0178*/ 	.byte	0x00, 0xf0, 0x21, 0x00


	//----- nvinfo : EIATTR_MAXREG_COUNT
	.align		4
.L_6557:
        /*017c*/ 	.byte	0x03, 0x1b
        /*017e*/ 	.short	0x00ff


	//----- nvinfo : EIATTR_NUM_BARRIERS
	.align		4
        /*0180*/ 	.byte	0x02, 0x4c
        /*0182*/ 	.byte	0x01
	.zero		1


	//----- nvinfo : EIATTR_EXTERNS
	.align		4
        /*0184*/ 	.byte	0x04, 0x0f
        /*0186*/ 	.short	(.L_6559 - .L_6558)


	//   ....[0]....
	.align		4
.L_6558:
        /*0188*/ 	.word	index@(__assertfail)


	//----- nvinfo : EIATTR_MERCURY_ISA_VERSION
	.align		4
.L_6559:
        /*018c*/ 	.byte	0x03, 0x5f
        /*018e*/ 	.short	0x0000


	//----- nvinfo : EIATTR_COOP_GROUP_MASK_REGIDS
	.align		4
        /*0190*/ 	.byte	0x04, 0x29
        /*0192*/ 	.short	(.L_6561 - .L_6560)


	//   ....[0]....
.L_6560:
        /*0194*/ 	.word	0xffffffff


	//   ....[1]....
        /*0198*/ 	.word	0xffffffff


	//   ....[2]....
        /*019c*/ 	.word	0xffffffff


	//   ....[3]....
        /*01a0*/ 	.word	0xffffffff


	//   ....[4]....
        /*01a4*/ 	.word	0xffffffff


	//   ....[5]....
        /*01a8*/ 	.word	0xffffffff


	//   ....[6]....
        /*01ac*/ 	.word	0xffffffff


	//   ....[7]....
        /*01b0*/ 	.word	0xffffffff


	//   ....[8]....
        /*01b4*/ 	.word	0xffffffff


	//   ....[9]....
        /*01b8*/ 	.word	0xffffffff


	//   ....[10]....
        /*01bc*/ 	.word	0xffffffff


	//   ....[11]....
        /*01c0*/ 	.word	0xffffffff


	//   ....[12]....
        /*01c4*/ 	.word	0xffffffff


	//   ....[13]....
        /*01c8*/ 	.word	0xffffffff


	//   ....[14]....
        /*01cc*/ 	.word	0xffffffff


	//   ....[15]....
        /*01d0*/ 	.word	0xffffffff


	//----- nvinfo : EIATTR_COOP_GROUP_INSTR_OFFSETS
	.align		4
.L_6561:
        /*01d4*/ 	.byte	0x04, 0x28
        /*01d6*/ 	.short	(.L_6563 - .L_6562)


	//   ....[0]....
.L_6562:
        /*01d8*/ 	.word	0x00000670


	//   ....[1]....
        /*01dc*/ 	.word	0x00000690


	//   ....[2]....
        /*01e0*/ 	.word	0x00000740


	//   ....[3]....
        /*01e4*/ 	.word	0x00000760


	//   ....[4]....
        /*01e8*/ 	.word	0x00000780


	//   ....[5]....
        /*01ec*/ 	.word	0x000015b0


	//   ....[6]....
        /*01f0*/ 	.word	0x00001610


	//   ....[7]....
        /*01f4*/ 	.word	0x00001640


	//   ....[8]....
        /*01f8*/ 	.word	0x00001660


	//   ....[9]....
        /*01fc*/ 	.word	0x00001680


	//   ....[10]....
        /*0200*/ 	.word	0x000016d0


	//   ....[11]....
        /*0204*/ 	.word	0x000016f0


	//   ....[12]....
        /*0208*/ 	.word	0x00001710


	//   ....[13]....
        /*020c*/ 	.word	0x000027f0


	//   ....[14]....
        /*0210*/ 	.word	0x00002860


	//   ....[15]....
        /*0214*/ 	.word	0x000028c0


	//----- nvinfo : EIATTR_SYSCALL_OFFSETS
	.align		4
.L_6563:
        /*0218*/ 	.byte	0x04, 0x46
        /*021a*/ 	.short	(.L_6565 - .L_6564)


	//   ....[0]....
.L_6564:
        /*021c*/ 	.word	0x00002780


	//----- nvinfo : EIATTR_EXIT_INSTR_OFFSETS
	.align		4
.L_6565:
        /*0220*/ 	.byte	0x04, 0x1c
        /*0222*/ 	.short	(.L_6567 - .L_6566)


	//   ....[0]....
.L_6566:
        /*0224*/ 	.word	0x00000090


	//   ....[1]....
        /*0228*/ 	.word	0x00002440


	//   ....[2]....
        /*022c*/ 	.word	0x000025d0


	//   ....[3]....
        /*0230*/ 	.word	0x00002650


	//   ....[4]....
        /*0234*/ 	.word	0x00002790


	//----- nvinfo : EIATTR_CTAIDZ_USED
	.align		4
.L_6567:
        /*0238*/ 	.byte	0x01, 0x04
	.zero		2


	//----- nvinfo : EIATTR_CRS_STACK_SIZE
	.align		4
        /*023c*/ 	.byte	0x04, 0x1e
        /*023e*/ 	.short	(.L_6569 - .L_6568)
.L_6568:
        /*0240*/ 	.word	0x00000000
.L_6569:


//--------------------- .nv.info._ZN4vllm25paged_attention_v2_kernelI13__nv_bfloat16hLi64ELi8ELi128ELNS_18Fp8KVCacheDataTypeE2ELb0ELi512EEEvPfS3_PT_PKS4_PKT0_SA_ifPKiSC_iPKfiiiSE_SE_iiiii --------------------------
	.section	.nv.info._ZN4vllm25paged_attention_v2_kernelI13__nv_bfloat16hLi64ELi8ELi128ELNS_18Fp8KVCacheDataTypeE2ELb0ELi512EEEvPfS3_PT_PKS4_PKT0_SA_ifPKiSC_iPKfiiiSE_SE_iiiii,"",@"SHT_CUDA_INFO"
	.sectionflags	@""
	.align	4


	//----- nvinfo : EIATTR_CUDA_API_VERSION
	.align		4
        /*0000*/ 	.byte	0x04, 0x37
        /*0002*/ 	.short	(.L_6571 - .L_6570)
.L_6570:
        /*0004*/ 	.word	0x00000082


	//----- nvinfo : EIATTR_SW2861232_WAR
	.align		4
.L_6571:
        /*0008*/ 	.byte	0x01, 0x35
	.zero		2


	//----- nvinfo : EIATTR_PARAM_CBANK
	.align		4
        /*000c*/ 	.byte	0x04, 0x0a
        /*000e*/ 	.short	(.L_6573 - .L_6572)
	.align		4
.L_6572:
        /*0010*/ 	.word	index@(.nv.constant0._ZN4vllm25paged_attention_v2_kernelI13__nv_bfloat16hLi64ELi8ELi128ELNS_18Fp8KVCacheDataTypeE2ELb0ELi512EEEvPfS3_PT_PKS4_PKT0_SA_ifPKiSC_iPKfiiiSE_SE_iiiii)
        /*0014*/ 	.short	0x0160
        /*0016*/ 	.short	0x008c


	//----- nvinfo : EIATTR_CBANK_PARAM_SIZE
	.align		4
.L_6573:
        /*0018*/ 	.byte	0x03, 0x19
        /*001a*/ 	.short	0x008c


	//----- nvinfo : EIATTR_KPARAM_INFO
	.align		4
        /*001c*/ 	.byte	0x04, 0x17
        /*001e*/ 	.short	(.L_6575 - .L_6574)
.L_6574:
        /*0020*/ 	.word	0x00000000
        /*0024*/ 	.short	0x0015
        /*0026*/ 	.short	0x0088
        /*0028*/ 	.byte	0x00, 0xf0, 0x11, 0x00


	//----- nvinfo : EIATTR_KPARAM_INFO
	.align		4
.L_6575:
        /*002c*/ 	.byte	0x04, 0x17
        /*002e*/ 	.short	(.L_6577 - .L_6576)
.L_6576:
        /*0030*/ 	.word	0x00000000
        /*0034*/ 	.short	0x0014
        /*0036*/ 	.short	0x0084
        /*0038*/ 	.byte	0x00, 0xf0, 0x11, 0x00


	//----- nvinfo : EIATTR_KPARAM_INFO
	.align		4
.L_6577:
        /*003c*/ 	.byte	0x04, 0x17
        /*003e*/ 	.short	(.L_6579 - .L_6578)
.L_6578:
        /*0040*/ 	.word	0x00000000
        /*0044*/ 	.short	0x0013
        /*0046*/ 	.short	0x0080
        /*0048*/ 	.byte	0x00, 0xf0, 0x11, 0x00


	//----- nvinfo : EIATTR_KPARAM_INFO
	.align		4
.L_6579:
        /*004c*/ 	.byte	0x04, 0x17
        /*004e*/ 	.short	(.L_6581 - .L_6580)
.L_6580:
        /*0050*/ 	.word	0x00000000
        /*0054*/ 	.short	0x0012
        /*0056*/ 	.short	0x007c
        /*0058*/ 	.byte	0x00, 0xf0, 0x11, 0x00


	//----- nvinfo : EIATTR_KPARAM_INFO
	.align		4
.L_6581:
        /*005c*/ 	.byte	0x04, 0x17
        /*005e*/ 	.short	(.L_6583 - .L_6582)
.L_6582:
        /*0060*/ 	.word	0x00000000
        /*0064*/ 	.short	0x0011
        /*0066*/ 	.short	0x0078
        /*0068*/ 	.byte	0x00, 0xf0, 0x11, 0x00


	//----- nvinfo : EIATTR_KPARAM_INFO
	.align		4
.L_6583:
        /*006c*/ 	.byte	0x04, 0x17
        /*006e*/ 	.short	(.L_6585 - .L_6584)
.L_6584:
        /*0070*/ 	.word	0x00000000
        /*0074*/ 	.short	0x0010
        /*0076*/ 	.short	0x0070
        /*0078*/ 	.byte	0x00, 0xf0, 0x21, 0x00


	//----- nvinfo : EIATTR_KPARAM_INFO
	.align		4
.L_6585:
        /*007c*/ 	.byte	0x04, 0x17
        /*007e*/ 	.short	(.L_6587 - .L_6586)
.L_6586:
        /*0080*/ 	.word	0x00000000
        /*0084*/ 	.short	0x000f
        /*0086*/ 	.short	0x0068
        /*0088*/ 	.byte	0x00, 0xf0, 0x21, 0x00


	//----- nvinfo : EIATTR_KPARAM_INFO
	.align		4
.L_6587:
        /*008c*/ 	.byte	0x04, 0x17
        /*008e*/ 	.short	(.L_6589 - .L_6588)
.L_6588:
        /*0090*/ 	.word	0x00000000
        /*0094*/ 	.short	0x000e
        /*0096*/ 	.short	0x0060
        /*0098*/ 	.byte	0x00, 0xf0, 0x11, 0x00


	//----- nvinfo : EIATTR_KPARAM_INFO
	.align		4
.L_6589:
        /*009c*/ 	.byte	0x04, 0x17
        /*009e*/ 	.short	(.L_6591 - .L_6590)
.L_6590:
        /*00a0*/ 	.word	0x00000000
        /*00a4*/ 	.short	0x000d
        /*00a6*/ 	.short	0x005c
        /*00a8*/ 	.byte	0x00, 0xf0, 0x11, 0x00


	//----- nvinfo : EIATTR_KPARAM_INFO
	.align		4
.L_6591:
        /*00ac*/ 	.byte	0x04, 0x17
        /*00ae*/ 	.short	(.L_6593 - .L_6592)
.L_6592:
        /*00b0*/ 	.word	0x00000000
        /*00b4*/ 	.short	0x000c
        /*00b6*/ 	.short	0x0058
        /*00b8*/ 	.byte	0x00, 0xf0, 0x11, 0x00


	//----- nvinfo : EIATTR_KPARAM_INFO
	.align		4
.L_6593:
        /*00bc*/ 	.byte	0x04, 0x17
        /*00be*/ 	.short	(.L_6595 - .L_6594)
.L_6594:
        /*00c0*/ 	.word	0x00000000
        /*00c4*/ 	.short	0x000b
        /*00c6*/ 	.short	0x0050
        /*00c8*/ 	.byte	0x00, 0xf0, 0x21, 0x00


	//----- nvinfo : EIATTR_KPARAM_INFO
	.align		4
.L_6595:
        /*00cc*/ 	.byte	0x04, 0x17
        /*00ce*/ 	.short	(.L_6597 - .L_6596)
.L_6596:
        /*00d0*/ 	.word	0x00000000
        /*00d4*/ 	.short	0x000a
        /*00d6*/ 	.short	0x0048
        /*00d8*/ 	.byte	0x00, 0xf0, 0x11, 0x00


	//----- nvinfo : EIATTR_KPARAM_INFO
	.align		4
.L_6597:
        /*00dc*/ 	.byte	0x04, 0x17
        /*00de*/ 	.short	(.L_6599 - .L_6598)
.L_6598:
        /*00e0*/ 	.word	0x00000000
        /*00e4*/ 	.short	0x0009
        /*00e6*/ 	.short	0x0040
        /*00e8*/ 	.byte	0x00, 0xf0, 0x21, 0x00


	//----- nvinfo : EIATTR_KPARAM_INFO
	.align		4
.L_6599:
        /*00ec*/ 	.byte	0x04, 0x17
        /*00ee*/ 	.short	(.L_6601 - .L_6600)
.L_6600:
        /*00f0*/ 	.word	0x00000000
        /*00f4*/ 	.short	0x0008
        /*00f6*/ 	.short	0x0038
        /*00f8*/ 	.byte	0x00, 0xf0, 0x21, 0x00


	//----- nvinfo : EIATTR_KPARAM_INFO
	.align		4
.L_6601:
        /*00fc*/ 	.byte	0x04, 0x17
        /*00fe*/ 	.short	(.L_6603 - .L_6602)
.L_6602:
        /*0100*/ 	.word	0x00000000
        /*0104*/ 	.short	0x0007
        /*0106*/ 	.short	0x0034
        /*0108*/ 	.byte	0x00, 0xf0, 0x11, 0x00


	//----- nvinfo : EIATTR_KPARAM_INFO
	.align		4
.L_6603:
        /*010c*/ 	.byte	0x04, 0x17
        /*010e*/ 	.short	(.L_6605 - .L_6604)
.L_6604:
        /*0110*/ 	.word	0x00000000
        /*0114*/ 	.short	0x0006
        /*0116*/ 	.short	0x0030
        /*0118*/ 	.byte	0x00, 0xf0, 0x11, 0x00


	//----- nvinfo : EIATTR_KPARAM_INFO
	.align		4
.L_6605:
        /*011c*/ 	.byte	0x04, 0x17
        /*011e*/ 	.short	(.L_6607 - .L_6606)
.L_6606:
        /*0120*/ 	.word	0x00000000
        /*0124*/ 	.short	0x0005
        /*0126*/ 	.short	0x0028
        /*0128*/ 	.byte	0x00, 0xf0, 0x21, 0x00


	//----- nvinfo : EIATTR_KPARAM_INFO
	.align		4
.L_6607:
        /*012c*/ 	.byte	0x04, 0x17
        /*012e*/ 	.short	(.L_6609 - .L_6608)
.L_6608:
        /*0130*/ 	.word	0x00000000
        /*0134*/ 	.short	0x0004
        /*0136*/ 	.short	0x0020
        /*0138*/ 	.byte	0x00, 0xf0, 0x21, 0x00


	//----- nvinfo : EIATTR_KPARAM_INFO
	.align		4
.L_6609:
        /*013c*/ 	.byte	0x04, 0x17
        /*013e*/ 	.short	(.L_6611 - .L_6610)
.L_6610:
        /*0140*/ 	.word	0x00000000
        /*0144*/ 	.short	0x0003
        /*0146*/ 	.short	0x0018
        /*0148*/ 	.byte	0x00, 0xf0, 0x21, 0x00


	//----- nvinfo : EIATTR_KPARAM_INFO
	.align		4
.L_6611:
        /*014c*/ 	.byte	0x04, 0x17
        /*014e*/ 	.short	(.L_6613 - .L_6612)
.L_6612:
        /*0150*/ 	.word	0x00000000
        /*0154*/ 	.short	0x0002
        /*0156*/ 	.short	0x0010
        /*0158*/ 	.byte	0x00, 0xf0, 0x21, 0x00


	//----- nvinfo : EIATTR_KPARAM_INFO
	.align		4
.L_6613:
        /*015c*/ 	.byte	0x04, 0x17
        /*015e*/ 	.short	(.L_6615 - .L_6614)
.L_6614:
        /*0160*/ 	.word	0x00000000
        /*0164*/ 	.short	0x0001
        /*0166*/ 	.short	0x0008
        /*0168*/ 	.byte	0x00, 0xf0, 0x21, 0x00


	//----- nvinfo : EIATTR_KPARAM_INFO
	.align		4
.L_6615:
        /*016c*/ 	.byte	0x04, 0x17
        /*016e*/ 	.short	(.L_6617 - .L_6616)
.L_6616:
        /*0170*/ 	.word	0x00000000
        /*0174*/ 	.short	0x0000
        /*0176*/ 	.short	0x0000
        /*0178*/ 	.byte	0x00, 0xf0, 0x21, 0x00


	//----- nvinfo : EIATTR_MAXREG_COUNT
	.align		4
.L_6617:
        /*017c*/ 	.byte	0x03, 0x1b
        /*017e*/ 	.short	0x00ff


	//----- nvinfo : EIATTR_NUM_BARRIERS
	.align		4
        /*0180*/ 	.byte	0x02, 0x4c
        /*0182*/ 	.byte	0x01
	.zero		1


	//----- nvinfo : EIATTR_EXTERNS
	.align		4
        /*0184*/ 	.byte	0x04, 0x0f
        /*0186*/ 	.short	(.L_6619 - .L_6618)


	//   ....[0]....
	.align		4
.L_6618:
        /*0188*/ 	.word	index@(__assertfail)


	//----- nvinfo : EIATTR_MERCURY_ISA_VERSION
	.align		4
.L_6619:
        /*018c*/ 	.byte	0x03, 0x5f
        /*018e*/ 	.short	0x0000


	//----- nvinfo : EIATTR_COOP_GROUP_MASK_REGIDS
	.align		4
        /*0190*/ 	.byte	0x04, 0x29
        /*0192*/ 	.short	(.L_6621 - .L_6620)


	//   ....[0]....
.L_6620:
        /*0194*/ 	.word	0xffffffff


	//   ....[1]....
        /*0198*/ 	.word	0xffffffff


	//   ....[2]....
        /*019c*/ 	.word	0xffffffff


	//   ....[3]....
        /*01a0*/ 	.word	0xffffffff


	//   ....[4]....
        /*01a4*/ 	.word	0xffffffff


	//   ....[5]....
        /*01a8*/ 	.word	0xffffffff


	//   ....[6]....
        /*01ac*/ 	.word	0xffffffff


	//   ....[7]....
        /*01b0*/ 	.word	0xffffffff


	//   ....[8]....
        /*01b4*/ 	.word	0xffffffff


	//   ....[9]....
        /*01b8*/ 	.word	0xffffffff


	//   ....[10]....
        /*01bc*/ 	.word	0xffffffff


	//   ....[11]....
        /*01c0*/ 	.word	0xffffffff


	//   ....[12]....
        /*01c4*/ 	.word	0xffffffff


	//   ....[13]....
        /*01c8*/ 	.word	0xffffffff


	//   ....[14]....
        /*01cc*/ 	.word	0xffffffff


	//   ....[15]....
        /*01d0*/ 	.word	0xffffffff


	//----- nvinfo : EIATTR_COOP_GROUP_INSTR_OFFSETS
	.align		4
.L_6621:
        /*01d4*/ 	.byte	0x04, 0x28
        /*01d6*/ 	.short	(.L_6623 - .L_6622)


	//   ....[0]....
.L_6622:
        /*01d8*/ 	.word	0x00000680


	//   ....[1]....
        /*01dc*/ 	.word	0x000006a0


	//   ....[2]....
        /*01e0*/ 	.word	0x00000750


	//   ....[3]....
        /*01e4*/ 	.word	0x00000770


	//   ....[4]....
        /*01e8*/ 	.word	0x00000790


	//   ....[5]....
        /*01ec*/ 	.word	0x000015b0


	//   ....[6]....
        /*01f0*/ 	.word	0x00001610


	//   ....[7]....
        /*01f4*/ 	.word	0x00001640


	//   ....[8]....
        /*01f8*/ 	.word	0x00001660


	//   ....[9]....
        /*01fc*/ 	.word	0x00001680


	//   ....[10]....
        /*0200*/ 	.word	0x000016d0


	//   ....[11]....
        /*0204*/ 	.word	0x000016f0


	//   ....[12]....
        /*0208*/ 	.word	0x00001710


	//   ....[13]....
        /*020c*/ 	.word	0x000025f0


	//   ....[14]....
        /*0210*/ 	.word	0x00002670


	//   ....[15]....
        /*0214*/ 	.word	0x000026d0


	//----- nvinfo : EIATTR_SYSCALL_OFFSETS
	.align		4
.L_6623:
        /*0218*/ 	.byte	0x04, 0x46
        /*021a*/ 	.short	(.L_6625 - .L_6624)


	//   ....[0]....
.L_6624:
        /*021c*/ 	.word	0x00002580


	//----- nvinfo : EIATTR_EXIT_INSTR_OFFSETS
	.align		4
.L_6625:
        /*0220*/ 	.byte	0x04, 0x1c
        /*0222*/ 	.short	(.L_6627 - .L_6626)


	//   ....[0]....
.L_6626:
        /*0224*/ 	.word	0x00000090


	//   ....[1]....
        /*0228*/ 	.word	0x000022b0


	//   ....[2]....
        /*022c*/ 	.word	0x00002450


	//   ....[3]....
        /*0230*/ 	.word	0x00002590


	//----- nvinfo : EIATTR_CTAIDZ_USED
	.align		4
.L_6627:
        /*0234*/ 	.byte	0x01, 0x04
	.zero		2


	//----- nvinfo : EIATTR_CRS_STACK_SIZE
	.align		4
        /*0238*/ 	.byte	0x04, 0x1e
        /*023a*/ 	.short	(.L_6629 - .L_6628)
.L_6628:
        /*023c*/ 	.word	0x00000000
.L_6629:


//--------------------- .nv.info._ZN4vllm25paged_attention_v2_kernelI13__nv_bfloat16hLi32ELi8ELi128ELNS_18Fp8KVCacheDataTypeE2ELb0ELi512EEEvPfS3_PT_PKS4_PKT0_SA_ifPKiSC_iPKfiiiSE_SE_iiiii --------------------------
	.section	.nv.info._ZN4vllm25paged_attention_v2_kernelI13__nv_bfloat16hLi32ELi8ELi128ELNS_18Fp8KVCacheDataTypeE2ELb0ELi512EEEvPfS3_PT_PKS4_PKT0_SA_ifPKiSC_iPKfiiiSE_SE_iiiii,"",@"SHT_CUDA_INFO"
	.sectionflags	@""
	.align	4


	//----- nvinfo : EIATTR_CUDA_API_VERSION
	.align		4
        /*0000*/ 	.byte	0x04, 0x37
        /*0002*/ 	.short	(.L_6631 - .L_6630)
.L_6630:
        /*0004*/ 	.word	0x00000082


	//----- nvinfo : EIATTR_SW2861232_WAR
	.align		4
.L_6631:
        /*0008*/ 	.byte	0x01, 0x35
	.zero		2


	//----- nvinfo : EIATTR_PARAM_CBANK
	.align		4
        /*000c*/ 	.byte	0x04, 0x0a
        /*000e*/ 	.short	(.L_6633 - .L_6632)
	.align		4
.L_6632:
        /*0010*/ 	.word	index@(.nv.constant0._ZN4vllm25paged_attention_v2_kernelI13__nv_bfloat16hLi32ELi8ELi128ELNS_18Fp8KVCacheDataTypeE2ELb0ELi512EEEvPfS3_PT_PKS4_PKT0_SA_ifPKiSC_iPKfiiiSE_SE_iiiii)
        /*0014*/ 	.short	0x0160
        /*0016*/ 	.short	0x008c


	//----- nvinfo : EIATTR_CBANK_PARAM_SIZE
	.align		4
.L_6633:
        /*0018*/ 	.byte	0x03, 0x19
        /*001a*/ 	.short	0x008c


	//----- nvinfo : EIATTR_KPARAM_INFO
	.align		4
        /*001c*/ 	.byte	0x04, 0x17
        /*001e*/ 	.short	(.L_6635 - .L_6634)
.L_6634:
        /*0020*/ 	.word	0x00000000
        /*0024*/ 	.short	0x0015
        /*0026*/ 	.short	0x0088
        /*0028*/ 	.byte	0x00, 0xf0, 0x11, 0x00


	//----- nvinfo : EIATTR_KPARAM_INFO
	.align		4
.L_6635:
        /*002c*/ 	.byte	0x04, 0x17
        /*002e*/ 	.short	(.L_6637 - .L_6636)
.L_6636:
        /*0030*/ 	.word	0x00000000
        /*0034*/ 	.short	0x0014
        /*0036*/ 	.short	0x0084
        /*0038*/ 	.byte	0x00, 0xf0, 0x11, 0x00


	//----- nvinfo : EIATTR_KPARAM_INFO
	.align		4
.L_6637:
        /*003c*/ 	.byte	0x04, 0x17
        /*003e*/ 	.short	(.L_6639 - .L_6638)
.L_6638:
        /*0040*/ 	.word	0x00000000
        /*0044*/ 	.short	0x0013
        /*0046*/ 	.short	0x0080
        /*0048*/ 	.byte	0x00, 0xf0, 0x11, 0x00


	//----- nvinfo : EIATTR_KPARAM_INFO
	.align		4
.L_6639:
        /*004c*/ 	.byte	0x04, 0x17
        /*004e*/ 	.short	(.L_6641 - .L_6640)
.L_6640:
        /*0050*/ 	.word	0x00000000
        /*0054*/ 	.short	0x0012
        /*0056*/ 	.short	0x007c
        /*0058*/ 	.byte	0x00, 0xf0, 0x11, 0x00


	//----- nvinfo : EIATTR_KPARAM_INFO
	.align		4
.L_6641:
        /*005c*/ 	.byte	0x04, 0x17
        /*005e*/ 	.short	(.L_6643 - .L_6642)
.L_6642:
        /*0060*/ 	.word	0x00000000
        /*0064*/ 	.short	0x0011
        /*0066*/ 	.short	0x0078
        /*0068*/ 	.byte	0x00, 0xf0, 0x11, 0x00


	//----- nvinfo : EIATTR_KPARAM_INFO
	.align		4
.L_6643:
        /*006c*/ 	.byte	0x04, 0x17
        /*006e*/ 	.short	(.L_6645 - .L_6644)
.L_6644:
        /*0070*/ 	.word	0x00000000
        /*0074*/ 	.short	0x0010
        /*0076*/ 	.short	0x0070
        /*0078*/ 	.byte	0x00, 0xf0, 0x21, 0x00


	//----- nvinfo : EIATTR_KPARAM_INFO
	.align		4
.L_6645:
        /*007c*/ 	.byte	0x04, 0x17
        /*007e*/ 	.short	(.L_6647 - .L_6646)
.L_6646:
        /*0080*/ 	.word	0x00000000
        /*0084*/ 	.short	0x000f
        /*0086*/ 	.short	0x0068
        /*0088*/ 	.byte	0x00, 0xf0, 0x21, 0x00


	//----- nvinfo : EIATTR_KPARAM_INFO
	.align		4
.L_6647:
        /*008c*/ 	.byte	0x04, 0x17
        /*008e*/ 	.short	(.L_6649 - .L_6648)
.L_6648:
        /*0090*/ 	.word	0x00000000
        /*0094*/ 	.short	0x000e
        /*0096*/ 	.short	0x0060
        /*0098*/ 	.byte	0x00, 0xf0, 0x11, 0x00


	//----- nvinfo : EIATTR_KPARAM_INFO
	.align		4
.L_6649:
        /*009c*/ 	.byte	0x04, 0x17
        /*009e*/ 	.short	(.L_6651 - .L_6650)
.L_6650:
        /*00a0*/ 	.word	0x00000000
        /*00a4*/ 	.short	0x000d
        /*00a6*/ 	.short	0x005c
        /*00a8*/ 	.byte	0x00, 0xf0, 0x11, 0x00


	//----- nvinfo : EIATTR_KPARAM_INFO
	.align		4
.L_6651:
        /*00ac*/ 	.byte	0x04, 0x17
        /*00ae*/ 	.short	(.L_6653 - .L_6652)
.L_6652:
        /*00b0*/ 	.word	0x00000000
        /*00b4*/ 	.short	0x000c
        /*00b6*/ 	.short	0x0058
        /*00b8*/ 	.byte	0x00, 0xf0, 0x11, 0x00


	//----- nvinfo : EIATTR_KPARAM_INFO
	.align		4
.L_6653:
        /*00bc*/ 	.byte	0x04, 0x17
        /*00be*/ 	.short	(.L_6655 - .L_6654)
.L_6654:
        /*00c0*/ 	.word	0x00000000
        /*00c4*/ 	.short	0x000b
        /*00c6*/ 	.short	0x0050
        /*00c8*/ 	.byte	0x00, 0xf0, 0x21, 0x00


	//----- nvinfo : EIATTR_KPARAM_INFO
	.align		4
.L_6655:
        /*00cc*/ 	.byte	0x04, 0x17
        /*00ce*/ 	.short	(.L_6657 - .L_6656)
.L_6656:
        /*00d0*/ 	.word	0x00000000
        /*00d4*/ 	.short	0x000a
        /*00d6*/ 	.short	0x0048
        /*00d8*/ 	.byte	0x00, 0xf0, 0x11, 0x00


	//----- nvinfo : EIATTR_KPARAM_INFO
	.align		4
.L_6657:
        /*00dc*/ 	.byte	0x04, 0x17
        /*00de*/ 	.short	(.L_6659 - .L_6658)
.L_6658:
        /*00e0*/ 	.word	0x00000000
        /*00e4*/ 	.short	0x0009
        /*00e6*/ 	.short	0x0040
        /*00e8*/ 	.byte	0x00, 0xf0, 0x21, 0x00


	//----- nvinfo : EIATTR_KPARAM_INFO
	.align		4
.L_6659:
        /*00ec*/ 	.byte	0x04, 0x17
        /*00ee*/ 	.short	(.L_6661 - .L_6660)
.L_6660:
        /*00f0*/ 	.word	0x00000000
        /*00f4*/ 	.short	0x0008
        /*00f6*/ 	.short	0x0038
        /*00f8*/ 	.byte	0x00, 0xf0, 0x21, 0x00


	//----- nvinfo : EIATTR_KPARAM_INFO
	.align		4
.L_6661:
        /*00fc*/ 	.byte	0x04, 0x17
        /*00fe*/ 	.short	(.L_6663 - .L_6662)
.L_6662:
        /*0100*/ 	.word	0x00000000
        /*0104*/ 	.short	0x0007
        /*0106*/ 	.short	0x0034
        /*0108*/ 	.byte	0x00, 0xf0, 0x11, 0x00


	//----- nvinfo : EIATTR_KPARAM_INFO
	.align		4
.L_6663:
        /*010c*/ 	.byte	0x04, 0x17
        /*010e*/ 	.short	(.L_6665 - .L_6664)
.L_6664:
        /*0110*/ 	.word	0x00000000
        /*0114*/ 	.short	0x0006
        /*0116*/ 	.short	0x0030
        /*0118*/ 	.byte	0x00, 0xf0, 0x11, 0x00


	//----- nvinfo : EIATTR_KPARAM_INFO
	.align		4
.L_6665:
        /*011c*/ 	.byte	0x04, 0x17
        /*011e*/ 	.short	(.L_6667 - .L_6666)
.L_6666:
        /*0120*/ 	.word	0x00000000
        /*0124*/ 	.short	0x0005
        /*0126*/ 	.short	0x0028
        /*0128*/ 	.byte	0x00, 0xf0, 0x21, 0x00


	//----- nvinfo : EIATTR_KPARAM_INFO
	.align		4
.L_6667:
        /*012c*/ 	.byte	0x04, 0x17
        /*012e*/ 	.short	(.L_6669 - .L_6668)
.L_6668:
        /*0130*/ 	.word	0x00000000
        /*0134*/ 	.short	0x0004
        /*0136*/ 	.short	0x0020
        /*0138*/ 	.byte	0x00, 0xf0, 0x21, 0x00


	//----- nvinfo : EIATTR_KPARAM_INFO
	.align		4
.L_6669:
        /*013c*/ 	.byte	0x04, 0x17
        /*013e*/ 	.short	(.L_6671 - .L_6670)
.L_6670:
        /*0140*/ 	.word	0x00000000
        /*0144*/ 	.short	0x0003
        /*0146*/ 	.short	0x0018
        /*0148*/ 	.byte	0x00, 0xf0, 0x21, 0x00


	//----- nvinfo : EIATTR_KPARAM_INFO
	.align		4
.L_6671:
        /*014c*/ 	.byte	0x04, 0x17
        /*014e*/ 	.short	(.L_6673 - .L_6672)
.L_6672:
        /*0150*/ 	.word	0x00000000
        /*0154*/ 	.short	0x0002
        /*0156*/ 	.short	0x0010
        /*0158*/ 	.byte	0x00, 0xf0, 0x21, 0x00


	//----- nvinfo : EIATTR_KPARAM_INFO
	.align		4
.L_6673:
        /*015c*/ 	.byte	0x04, 0x17
        /*015e*/ 	.short	(.L_6675 - .L_6674)
.L_6674:
        /*0160*/ 	.word	0x00000000
        /*0164*/ 	.short	0x0001
        /*0166*/ 	.short	0x0008
        /*0168*/ 	.byte	0x00, 0xf0, 0x21, 0x00


	//----- nvinfo : EIATTR_KPARAM_INFO
	.align		4
.L_6675:
        /*016c*/ 	.byte	0x04, 0x17
        /*016e*/ 	.short	(.L_6677 - .L_6676)
.L_6676:
        /*0170*/ 	.word	0x00000000
        /*0174*/ 	.short	0x0000
        /*0176*/ 	.short	0x0000
        /*0178*/ 	.byte	0x00, 0xf0, 0x21, 0x00


	//----- nvinfo : EIATTR_MAXREG_COUNT
	.align		4
.L_6677:
        /*017c*/ 	.byte	0x03, 0x1b
        /*017e*/ 	.short	0x00ff


	//----- nvinfo : EIATTR_NUM_BARRIERS
	.align		4
        /*0180*/ 	.byte	0x02, 0x4c
        /*0182*/ 	.byte	0x01
	.zero		1


	//----- nvinfo : EIATTR_EXTERNS
	.align		4
        /*0184*/ 	.byte	0x04, 0x0f
        /*0186*/ 	.short	(.L_6679 - .L_6678)


	//   ....[0]....
	.align		4
.L_6678:
        /*0188*/ 	.word	index@(__assertfail)


	//----- nvinfo : EIATTR_MERCURY_ISA_VERSION
	.align		4
.L_6679:
        /*018c*/ 	.byte	0x03, 0x5f
        /*018e*/ 	.short	0x0000


	//----- nvinfo : EIATTR_COOP_GROUP_MASK_REGIDS
	.align		4
        /*0190*/ 	.byte	0x04, 0x29
        /*0192*/ 	.short	(.L_6681 - .L_6680)


	//   ....[0]....
.L_6680:
        /*0194*/ 	.word	0xffffffff


	//   ....[1]....
        /*0198*/ 	.word	0xffffffff


	//   ....[2]....
        /*019c*/ 	.word	0xffffffff


	//   ....[3]....
        /*01a0*/ 	.word	0xffffffff


	//   ....[4]....
        /*01a4*/ 	.word	0xffffffff


	//   ....[5]....
        /*01a8*/ 	.word	0xffffffff


	//   ....[6]....
        /*01ac*/ 	.word	0xffffffff


	//   ....[7]....
        /*01b0*/ 	.word	0xffffffff


	//   ....[8]....
        /*01b4*/ 	.word	0xffffffff


	//   ....[9]....
        /*01b8*/ 	.word	0xffffffff


	//   ....[10]....
        /*01bc*/ 	.word	0xffffffff


	//   ....[11]....
        /*01c0*/ 	.word	0xffffffff


	//   ....[12]....
        /*01c4*/ 	.word	0xffffffff


	//   ....[13]....
        /*01c8*/ 	.word	0xffffffff


	//   ....[14]....
        /*01cc*/ 	.word	0xffffffff


	//   ....[15]....
        /*01d0*/ 	.word	0xffffffff


	//----- nvinfo : EIATTR_COOP_GROUP_INSTR_OFFSETS
	.align		4
.L_6681:
        /*01d4*/ 	.byte	0x04, 0x28
        /*01d6*/ 	.short	(.L_6683 - .L_6682)


	//   ....[0]....
.L_6682:
        /*01d8*/ 	.word	0x00000680


	//   ....[1]....
        /*01dc*/ 	.word	0x000006a0


	//   ....[2]....
        /*01e0*/ 	.word	0x00000750


	//   ....[3]....
        /*01e4*/ 	.word	0x00000770


	//   ....[4]....
        /*01e8*/ 	.word	0x00000790


	//   ....[5]....
        /*01ec*/ 	.word	0x000015c0


	//   ....[6]....
        /*01f0*/ 	.word	0x00001620


	//   ....[7]....
        /*01f4*/ 	.word	0x00001650


	//   ....[8]....
        /*01f8*/ 	.word	0x00001670


	//   ....[9]....
        /*01fc*/ 	.word	0x00001690


	//   ....[10]....
        /*0200*/ 	.word	0x000016e0


	//   ....[11]....
        /*0204*/ 	.word	0x00001700


	//   ....[12]....
        /*0208*/ 	.word	0x00001720


	//   ....[13]....
        /*020c*/ 	.word	0x00002540


	//   ....[14]....
        /*0210*/ 	.word	0x000025c0


	//   ....[15]....
        /*0214*/ 	.word	0x00002620


	//----- nvinfo : EIATTR_SYSCALL_OFFSETS
	.align		4
.L_6683:
        /*0218*/ 	.byte	0x04, 0x46
        /*021a*/ 	.short	(.L_6685 - .L_6684)


	//   ....[0]....
.L_6684:
        /*021c*/ 	.word	0x000024d0


	//----- nvinfo : EIATTR_EXIT_INSTR_OFFSETS
	.align		4
.L_6685:
        /*0220*/ 	.byte	0x04, 0x1c
        /*0222*/ 	.short	(.L_6687 - .L_6686)


	//   ....[0]....
.L_6686:
        /*0224*/ 	.word	0x00000090


	//   ....[1]....
        /*0228*/ 	.word	0x00002270


	//   ....[2]....
        /*022c*/ 	.word	0x000023a0


	//   ....[3]....
        /*0230*/ 	.word	0x000024e0


	//----- nvinfo : EIATTR_CTAIDZ_USED
	.align		4
.L_6687:
        /*0234*/ 	.byte	0x01, 0x04
	.zero		2


	//----- nvinfo : EIATTR_CRS_STACK_SIZE
	.align		4
        /*0238*/ 	.byte	0x04, 0x1e
        /*023a*/ 	.short	(.L_6689 - .L_6688)
.L_6688:
        /*023c*/ 	.word	0x00000000
.L_6689:


//--------------------- .nv.info._ZN4vllm25paged_attention_v2_kernelI13__nv_bfloat16hLi256ELi8ELi128ELNS_18Fp8KVCacheDataTypeE2ELb1ELi512EEEvPfS3_PT_PKS4_PKT0_SA_ifPKiSC_iPKfiiiSE_SE_iiiii --------------------------
	.section	.nv.info._ZN4vllm25paged_attention_v2_kernelI13__nv_bfloat16hLi256ELi8ELi128ELNS_18Fp8KVCacheDataTypeE2ELb1ELi512EEEvPfS3_PT_PKS4_PKT0_SA_ifPKiSC_iPKfiiiSE_SE_iiiii,"",@"SHT_CUDA_INFO"
	.sectionflags	@""
	.align	4


	//----- nvinfo : EIATTR_CUDA_API_VERSION
	.align		4
        /*0000*/ 	.byte	0x04, 0x37
        /*0002*/ 	.short	(.L_6691 - .L_6690)
.L_6690:
        /*0004*/ 	.word	0x00000082


	//----- nvinfo : EIATTR_SW2861232_WAR
	.align		4
.L_6691:
        /*0008*/ 	.byte	0x01, 0x35
	.zero		2


	//----- nvinfo : EIATTR_PARAM_CBANK
	.align		4
        /*000c*/ 	.byte	0x04, 0x0a
        /*000e*/ 	.short	(.L_6693 - .L_6692)
	.align		4
.L_6692:
        /*0010*/ 	.word	index@(.nv.constant0._ZN4vllm25paged_attention_v2_kernelI13__nv_bfloat16hLi256ELi8ELi128ELNS_18Fp8KVCacheDataTypeE2ELb1ELi512EEEvPfS3_PT_PKS4_PKT0_SA_ifPKiSC_iPKfiiiSE_SE_iiiii)
        /*0014*/ 	.short	0x0160
        /*0016*/ 	.short	0x008c


	//----- nvinfo : EIATTR_CBANK_PARAM_SIZE
	.align		4
.L_6693:
        /*0018*/ 	.byte	0x03, 0x19
        /*001a*/ 	.short	0x008c


	//----- nvinfo : EIATTR_KPARAM_INFO
	.align		4
        /*001c*/ 	.byte	0x04, 0x17
        /*001e*/ 	.short	(.L_6695 - .L_6694)
.L_6694:
        /*0020*/ 	.word	0x00000000
        /*0024*/ 	.short	0x0015
        /*0026*/ 	.short	0x0088
        /*0028*/ 	.byte	0x00, 0xf0, 0x11, 0x00


	//----- nvinfo : EIATTR_KPARAM_INFO
	.align		4
.L_6695:
        /*002c*/ 	.byte	0x04, 0x17
        /*002e*/ 	.short	(.L_6697 - .L_6696)
.L_6696:
        /*0030*/ 	.word	0x00000000
        /*0034*/ 	.short	0x0014
        /*0036*/ 	.short	0x0084
        /*0038*/ 	.byte	0x00, 0xf0, 0x11, 0x00


	//----- nvinfo : EIATTR_KPARAM_INFO
	.align		4
.L_6697:
        /*003c*/ 	.byte	0x04, 0x17
        /*003e*/ 	.short	(.L_6699 - .L_6698)
.L_6698:
        /*0040*/ 	.word	0x00000000
        /*0044*/ 	.short	0x0013
        /*0046*/ 	.short	0x0080
        /*0048*/ 	.byte	0x00, 0xf0, 0x11, 0x00


	//----- nvinfo : EIATTR_KPARAM_INFO
	.align		4
.L_6699:
        /*004c*/ 	.byte	0x04, 0x17
        /*004e*/ 	.short	(.L_6701 - .L_6700)
.L_6700:
        /*0050*/ 	.word	0x00000000
        /*0054*/ 	.short	0x0012
        /*0056*/ 	.short	0x007c
        /*0058*/ 	.byte	0x00, 0xf0, 0x11, 0x00


	//----- nvinfo : EIATTR_KPARAM_INFO
	.align		4
.L_6701:
        /*005c*/ 	.byte	0x04, 0x17
        /*005e*/ 	.short	(.L_6703 - .L_6702)
.L_6702:
        /*0060*/ 	.word	0x00000000
        /*0064*/ 	.short	0x0011
        /*0066*/ 	.short	0x0078
        /*0068*/ 	.byte	0x00, 0xf0, 0x11, 0x00


	//----- nvinfo : EIATTR_KPARAM_INFO
	.align		4
.L_6703:
        /*006c*/ 	.byte	0x04, 0x17
        /*006e*/ 	.short	(.L_6705 - .L_6704)
.L_6704:
        /*0070*/ 	.word	0x00000000
        /*0074*/ 	.short	0x0010
        /*0076*/ 	.short	0x0070
        /*0078*/ 	.byte	0x00, 0xf0, 0x21, 0x00


	//----- nvinfo : EIATTR_KPARAM_INFO
	.align		4
.L_6705:
        /*007c*/ 	.byte	0x04, 0x17
        /*007e*/ 	.short	(.L_6707 - .L_6706)
.L_6706:
        /*0080*/ 	.word	0x00000000
        /*0084*/ 	.short	0x000f
        /*0086*/ 	.short	0x0068
        /*0088*/ 	.byte	0x00, 0xf0, 0x21, 0x00


	//----- nvinfo : EIATTR_KPARAM_INFO
	.align		4
.L_6707:
        /*008c*/ 	.byte	0x04, 0x17
        /*008e*/ 	.short	(.L_6709 - .L_6708)
.L_6708:
        /*0090*/ 	.word	0x00000000
        /*0094*/ 	.short	0x000e
        /*0096*/ 	.short	0x0060
        /*0098*/ 	.byte	0x00, 0xf0, 0x11, 0x00


	//----- nvinfo : EIATTR_KPARAM_INFO
	.align		4
.L_6709:
        /*009c*/ 	.byte	0x04, 0x17
        /*009e*/ 	.short	(.L_6711 - .L_6710)
.L_6710:
        /*00a0*/ 	.word	0x00000000
        /*00a4*/ 	.short	0x000d
        /*00a6*/ 	.short	0x005c
        /*00a8*/ 	.byte	0x00, 0xf0, 0x11, 0x00


	//----- nvinfo : EIATTR_KPARAM_INFO
	.align		4
.L_6711:
        /*00ac*/ 	.byte	0x04, 0x17
        /*00ae*/ 	.short	(.L_6713 - .L_6712)
.L_6712:
        /*00b0*/ 	.word	0x00000000
        /*00b4*/ 	.short	0x000c
        /*00b6*/ 	.short	0x0058
        /*00b8*/ 	.byte	0x00, 0xf0, 0x11, 0x00


	//----- nvinfo : EIATTR_KPARAM_INFO
	.align		4
.L_6713:
        /*00bc*/ 	.byte	0x04, 0x17
        /*00be*/ 	.short	(.L_6715 - .L_6714)
.L_6714:
        /*00c0*/ 	.word	0x00000000
        /*00c4*/ 	.short	0x000b
        /*00c6*/ 	.short	0x0050
        /*00c8*/ 	.byte	0x00, 0xf0, 0x21, 0x00


	//----- nvinfo : EIATTR_KPARAM_INFO
	.align		4
.L_6715:
        /*00cc*/ 	.byte	0x04, 0x17
        /*00ce*/ 	.short	(.L_6717 - .L_6716)
.L_6716:
        /*00d0*/ 	.word	0x00000000
        /*00d4*/ 	.short	0x000a
        /*00d6*/ 	.short	0x0048
        /*00d8*/ 	.byte	0x00, 0xf0, 0x11, 0x00


	//----- nvinfo : EIATTR_KPARAM_INFO
	.align		4
.L_6717:
        /*00dc*/ 	.byte	0x04, 0x17
        /*00de*/ 	.short	(.L_6719 - .L_6718)
.L_6718:
        /*00e0*/ 	.word	0x00000000
        /*00e4*/ 	.short	0x0009
        /*00e6*/ 	.short	0x0040
        /*00e8*/ 	.byte	0x00, 0xf0, 0x21, 0x00


	//----- nvinfo : EIATTR_KPARAM_INFO
	.align		4
.L_6719:
        /*00ec*/ 	.byte	0x04, 0x17
        /*00ee*/ 	.short	(.L_6721 - .L_6720)
.L_6720:
        /*00f0*/ 	.word	0x00000000
        /*00f4*/ 	.short	0x0008
        /*00f6*/ 	.short	0x0038
        /*00f8*/ 	.byte	0x00, 0xf0, 0x21, 0x00


	//----- nvinfo : EIATTR_KPARAM_INFO
	.align		4
.L_6721:
        /*00fc*/ 	.byte	0x04, 0x17
        /*00fe*/ 	.short	(.L_6723 - .L_6722)
.L_6722:
        /*0100*/ 	.word	0x00000000
        /*0104*/ 	.short	0x0007
        /*0106*/ 	.short	0x0034
        /*0108*/ 	.byte	0x00, 0xf0, 0x11, 0x00


	//----- nvinfo : EIATTR_KPARAM_INFO
	.align		4
.L_6723:
        /*010c*/ 	.byte	0x04, 0x17
        /*010e*/ 	.short	(.L_6725 - .L_6724)
.L_6724:
        /*0110*/ 	.word	0x00000000
        /*0114*/ 	.short	0x0006
        /*0116*/ 	.short	0x0030
        /*0118*/ 	.byte	0x00, 0xf0, 0x11, 0x00


	//----- nvinfo : EIATTR_KPARAM_INFO
	.align		4
.L_6725:
        /*011c*/ 	.byte	0x04, 0x17
        /*011e*/ 	.short	(.L_6727 - .L_6726)
.L_6726:
        /*0120*/ 	.word	0x00000000
        /*0124*/ 	.short	0x0005
        /*0126*/ 	.short	0x0028
        /*0128*/ 	.byte	0x00, 0xf0, 0x21, 0x00


	//----- nvinfo : EIATTR_KPARAM_INFO
	.align		4
.L_6727:
        /*012c*/ 	.byte	0x04, 0x17
        /*012e*/ 	.short	(.L_6729 - .L_6728)
.L_6728:
        /*0130*/ 	.word	0x00000000
        /*0134*/ 	.short	0x0004
        /*0136*/ 	.short	0x0020
        /*0138*/ 	.byte	0x00, 0xf0, 0x21, 0x00


	//----- nvinfo : EIATTR_KPARAM_INFO
	.align		4
.L_6729:
        /*013c*/ 	.byte	0x04, 0x17
        /*013e*/ 	.short	(.L_6731 - .L_6730)
.L_6730:
        /*0140*/ 	.word	0x00000000
        /*0144*/ 	.short	0x0003
        /*0146*/ 	.short	0x0018
        /*0148*/ 	.byte	0x00, 0xf0, 0x21, 0x00


	//----- nvinfo : EIATTR_KPARAM_INFO
	.align		4
.L_6731:
        /*014c*/ 	.byte	0x04, 0x17
        /*014e*/ 	.short	(.L_6733 - .L_6732)
.L_6732:
        /*0150*/ 	.word	0x00000000
        /*0154*/ 	.short	0x0002
        /*0156*/ 	.short	0x0010
        /*0158*/ 	.byte	0x00, 0xf0, 0x21, 0x00


	//----- nvinfo : EIATTR_KPARAM_INFO
	.align		4
.L_6733:
        /*015c*/ 	.byte	0x04, 0x17
        /*015e*/ 	.short	(.L_6735 - .L_6734)
.L_6734:
        /*0160*/ 	.word	0x00000000
        /*0164*/ 	.short	0x0001
        /*0166*/ 	.short	0x0008
        /*0168*/ 	.byte	0x00, 0xf0, 0x21, 0x00


	//----- nvinfo : EIATTR_KPARAM_INFO
	.align		4
.L_6735:
        /*016c*/ 	.byte	0x04, 0x17
        /*016e*/ 	.short	(.L_6737 - .L_6736)
.L_6736:
        /*0170*/ 	.word	0x00000000
        /*0174*/ 	.short	0x0000
        /*0176*/ 	.short	0x0000
        /*0178*/ 	.byte	0x00, 0xf0, 0x21, 0x00


	//----- nvinfo : EIATTR_MAXREG_COUNT
	.align		4
.L_6737:
        /*017c*/ 	.byte	0x03, 0x1b
        /*017e*/ 	.short	0x00ff


	//----- nvinfo : EIATTR_NUM_BARRIERS
	.align		4
        /*0180*/ 	.byte	0x02, 0x4c
        /*0182*/ 	.byte	0x01
	.zero		1


	//----- nvinfo : EIATTR_EXTERNS
	.align		4
        /*0184*/ 	.byte	0x04, 0x0f
        /*0186*/ 	.short	(.L_6739 - .L_6738)


	//   ....[0]....
	.align		4
.L_6738:
        /*0188*/ 	.word	index@(__assertfail)


	//----- nvinfo : EIATTR_MERCURY_ISA_VERSION
	.align		4
.L_6739:
        /*018c*/ 	.byte	0x03, 0x5f
        /*018e*/ 	.short	0x0000


	//----- nvinfo : EIATTR_COOP_GROUP_MASK_REGIDS
	.align		4
        /*0190*/ 	.byte	0x04, 0x29
        /*0192*/ 	.short	(.L_6741 - .L_6740)


	//   ....[0]....
.L_6740:
        /*0194*/ 	.word	0xffffffff


	//   ....[1]....
        /*0198*/ 	.word	0xffffffff


	//   ....[2]....
        /*019c*/ 	.word	0xffffffff


	//   ....[3]....
        /*01a0*/ 	.word	0xffffffff


	//   ....[4]....
        /*01a4*/ 	.word	0xffffffff


	//   ....[5]....
        /*01a8*/ 	.word	0xffffffff


	//   ....[6]....
        /*01ac*/ 	.word	0xffffffff


	//   ....[7]....
        /*01b0*/ 	.word	0xffffffff


	//   ....[8]....
        /*01b4*/ 	.word	0xffffffff


	//   ....[9]....
        /*01b8*/ 	.word	0xffffffff


	//   ....[10]....
        /*01bc*/ 	.word	0xffffffff


	//   ....[11]....
        /*01c0*/ 	.word	0xffffffff


	//   ....[12]....
        /*01c4*/ 	.word	0xffffffff


	//   ....[13]....
        /*01c8*/ 	.word	0xffffffff


	//   ....[14]....
        /*01cc*/ 	.word	0xffffffff


	//   ....[15]....
        /*01d0*/ 	.word	0xffffffff


	//----- nvinfo : EIATTR_COOP_GROUP_INSTR_OFFSETS
	.align		4
.L_6741:
        /*01d4*/ 	.byte	0x04, 0x28
        /*01d6*/ 	.short	(.L_6743 - .L_6742)


	//   ....[0]....
.L_6742:
        /*01d8*/ 	.word	0x00000fb0


	//   ....[1]....
        /*01dc*/ 	.word	0x00000fd0


	//   ....[2]....
        /*01e0*/ 	.word	0x00001080


	//   ....[3]....
        /*01e4*/ 	.word	0x000010a0


	//   ....[4]....
        /*01e8*/ 	.word	0x000010c0


	//   ....[5]....
        /*01ec*/ 	.word	0x00001ef0


	//   ....[6]....
        /*01f0*/ 	.word	0x00001f50


	//   ....[7]....
        /*01f4*/ 	.word	0x00001f80


	//   ....[8]....
        /*01f8*/ 	.word	0x00001fa0


	//   ....[9]....
        /*01fc*/ 	.word	0x00001fc0


	//   ....[10]....
        /*0200*/ 	.word	0x00002010


	//   ....[11]....
        /*0204*/ 	.word	0x00002030


	//   ....[12]....
        /*0208*/ 	.word	0x00002050


	//   ....[13]....
        /*020c*/ 	.word	0x000039c0


	//   ....[14]....
        /*0210*/ 	.word	0x00003a30


	//   ....[15]....
        /*0214*/ 	.word	0x00003a90


	//----- nvinfo : EIATTR_SYSCALL_OFFSETS
	.align		4
.L_6743:
        /*0218*/ 	.byte	0x04, 0x46
        /*021a*/ 	.short	(.L_6745 - .L_6744)


	//   ....[0]....
.L_6744:
        /*021c*/ 	.word	0x00003820


	//   ....[1]....
        /*0220*/ 	.word	0x00003950


	//----- nvinfo : EIATTR_EXIT_INSTR_OFFSETS
	.align		4
.L_6745:
        /*0224*/ 	.byte	0x04, 0x1c
        /*0226*/ 	.short	(.L_6747 - .L_6746)


	//   ....[0]....
.L_6746:
        /*0228*/ 	.word	0x00000090


	//   ....[1]....
        /*022c*/ 	.word	0x000032c0


	//   ....[2]....
        /*0230*/ 	.word	0x000036f0


	//   ....[3]....
        /*0234*/ 	.word	0x00003960


	//----- nvinfo : EIATTR_CTAIDZ_USED
	.align		4
.L_6747:
        /*0238*/ 	.byte	0x01, 0x04
	.zero		2


	//----- nvinfo : EIATTR_CRS_STACK_SIZE
	.align		4
        /*023c*/ 	.byte	0x04, 0x1e
        /*023e*/ 	.short	(.L_6749 - .L_6748)
.L_6748:
        /*0240*/ 	.word	0x00000000
.L_6749:


//--------------------- .nv.info._ZN4vllm25paged_attention_v2_kernelI13__nv_bfloat16hLi192ELi8ELi128ELNS_18Fp8KVCacheDataTypeE2ELb1ELi512EEEvPfS3_PT_PKS4_PKT0_SA_ifPKiSC_iPKfiiiSE_SE_iiiii --------------------------
	.section	.nv.info._ZN4vllm25paged_attention_v2_kernelI13__nv_bfloat16hLi192ELi8ELi128ELNS_18Fp8KVCacheDataTypeE2ELb1ELi512EEEvPfS3_PT_PKS4_PKT0_SA_ifPKiSC_iPKfiiiSE_SE_iiiii,"",@"SHT_CUDA_INFO"
	.sectionflags	@""
	.align	4


	//----- nvinfo : EIATTR_CUDA_API_VERSION
	.align		4
        /*0000*/ 	.byte	0x04, 0x37
        /*0002*/ 	.short	(.L_6751 - .L_6750)
.L_6750:
        /*0004*/ 	.word	0x00000082


	//----- nvinfo : EIATTR_SW2861232_WAR
	.align		4
.L_6751:
        /*0008*/ 	.byte	0x01, 0x35
	.zero		2


	//----- nvinfo : EIATTR_PARAM_CBANK
	.align		4
        /*000c*/ 	.byte	0x04, 0x0a
        /*000e*/ 	.short	(.L_6753 - .L_6752)
	.align		4
.L_6752:
        /*0010*/ 	.word	index@(.nv.constant0._ZN4vllm25paged_attention_v2_kernelI13__nv_bfloat16hLi192ELi8ELi128ELNS_18Fp8KVCacheDataTypeE2ELb1ELi512EEEvPfS3_PT_PKS4_PKT0_SA_ifPKiSC_iPKfiiiSE_SE_iiiii)
        /*0014*/ 	.short	0x0160
        /*0016*/ 	.short	0x008c


	//----- nvinfo : EIATTR_CBANK_PARAM_SIZE
	.align		4
.L_6753:
        /*0018*/ 	.byte	0x03, 0x19
        /*001a*/ 	.short	0x008c


	//----- nvinfo : EIATTR_KPARAM_INFO
	.align		4
        /*001c*/ 	.byte	0x04, 0x17
        /*001e*/ 	.short	(.L_6755 - .L_6754)
.L_6754:
        /*0020*/ 	.word	0x00000000
        /*0024*/ 	.short	0x0015
        /*0026*/ 	.short	0x0088
        /*0028*/ 	.byte	0x00, 0xf0, 0x11, 0x00


	//----- nvinfo : EIATTR_KPARAM_INFO
	.align		4
.L_6755:
        /*002c*/ 	.byte	0x04, 0x17
        /*002e*/ 	.short	(.L_6757 - .L_6756)
.L_6756:
        /*0030*/ 	.word	0x00000000
        /*0034*/ 	.short	0x0014
        /*0036*/ 	.short	0x0084
        /*0038*/ 	.byte	0x00, 0xf0, 0x11, 0x00


	//----- nvinfo : EIATTR_KPARAM_INFO
	.align		4
.L_6757:
        /*003c*/ 	.byte	0x04, 0x17
        /*003e*/ 	.short	(.L_6759 - .L_6758)
.L_6758:
        /*0040*/ 	.word	0x00000000
        /*0044*/ 	.short	0x0013
        /*0046*/ 	.short	0x0080
        /*0048*/ 	.byte	0x00, 0xf0, 0x11, 0x00


	//----- nvinfo : EIATTR_KPARAM_INFO
	.align		4
.L_6759:
        /*004c*/ 	.byte	0x04, 0x17
        /*004e*/ 	.short	(.L_6761 - .L_6760)
.L_6760:
        /*0050*/ 	.word	0x00000000
        /*0054*/ 	.short	0x0012
        /*0056*/ 	.short	0x007c
        /*0058*/ 	.byte	0x00, 0xf0, 0x11, 0x00


	//----- nvinfo : EIATTR_KPARAM_INFO
	.align		4
.L_6761:
        /*005c*/ 	.byte	0x04, 0x17
        /*005e*/ 	.short	(.L_6763 - .L_6762)
.L_6762:
        /*0060*/ 	.word	0x00000000
        /*0064*/ 	.short	0x0011
        /*0066*/ 	.short	0x0078
        /*0068*/ 	.byte	0x00, 0xf0, 0x11, 0x00


	//----- nvinfo : EIATTR_KPARAM_INFO
	.align		4
.L_6763:
        /*006c*/ 	.byte	0x04, 0x17
        /*006e*/ 	.short	(.L_6765 - .L_6764)
.L_6764:
        /*0070*/ 	.word	0x00000000
        /*0074*/ 	.short	0x0010
        /*0076*/ 	.short	0x0070
        /*0078*/ 	.byte	0x00, 0xf0, 0x21, 0x00


	//----- nvinfo : EIATTR_KPARAM_INFO
	.align		4
.L_6765:
        /*007c*/ 	.byte	0x04, 0x17
        /*007e*/ 	.short	(.L_6767 - .L_6766)
.L_6766:
        /*0080*/ 	.word	0x00000000
        /*0084*/ 	.short	0x000f
        /*0086*/ 	.short	0x0068
        /*0088*/ 	.byte	0x00, 0xf0, 0x21, 0x00


	//----- nvinfo : EIATTR_KPARAM_INFO
	.align		4
.L_6767:
        /*008c*/ 	.byte	0x04, 0x17
        /*008e*/ 	.short	(.L_6769 - .L_6768)
.L_6768:
        /*0090*/ 	.word	0x00000000
        /*0094*/ 	.short	0x000e
        /*0096*/ 	.short	0x0060
        /*0098*/ 	.byte	0x00, 0xf0, 0x11, 0x00


	//----- nvinfo : EIATTR_KPARAM_INFO
	.align		4
.L_6769:
        /*009c*/ 	.byte	0x04, 0x17
        /*009e*/ 	.short	(.L_6771 - .L_6770)
.L_6770:
        /*00a0*/ 	.word	0x00000000
        /*00a4*/ 	.short	0x000d
        /*00a6*/ 	.short	0x005c
        /*00a8*/ 	.byte	0x00, 0xf0, 0x11, 0x00


	//----- nvinfo : EIATTR_KPARAM_INFO
	.align		4
.L_6771:
        /*00ac*/ 	.byte	0x04, 0x17
        /*00ae*/ 	.short	(.L_6773 - .L_6772)
.L_6772:
        /*00b0*/ 	.word	0x00000000
        /*00b4*/ 	.short	0x000c
        /*00b6*/ 	.short	0x0058
        /*00b8*/ 	.byte	0x00, 0xf0, 0x11, 0x00


	//----- nvinfo : EIATTR_KPARAM_INFO
	.align		4
.L_6773:
        /*00bc*/ 	.byte	0x04, 0x17
        /*00be*/ 	.short	(.L_6775 - .L_6774)
.L_6774:
        /*00c0*/ 	.word	0x00000000
        /*00c4*/ 	.short	0x000b
        /*00c6*/ 	.short	0x0050
        /*00c8*/ 	.byte	0x00, 0xf0, 0x21, 0x00


	//----- nvinfo : EIATTR_KPARAM_INFO
	.align		4
.L_6775:
        /*00cc*/ 	.byte	0x04, 0x17
        /*00ce*/ 	.short	(.L_6777 - .L_6776)
.L_6776:
        /*00d0*/ 	.word	0x00000000
        /*00d4*/ 	.short	0x000a
        /*00d6*/ 	.short	0x0048
        /*00d8*/ 	.byte	0x00, 0xf0, 0x11, 0x00


	//----- nvinfo : EIATTR_KPARAM_INFO
	.align		4
.L_6777:
        /*00dc*/ 	.byte	0x04, 0x17
        /*00de*/ 	.short	(.L_6779 - .L_6778)
.L_6778:
        /*00e0*/ 	.word	0x00000000
        /*00e4*/ 	.short	0x0009
        /*00e6*/ 	.short	0x0040
        /*00e8*/ 	.byte	0x00, 0xf0, 0x21, 0x00


	//----- nvinfo : EIATTR_KPARAM_INFO
	.align		4
.L_6779:
        /*00ec*/ 	.byte	0x04, 0x17
        /*00ee*/ 	.short	(.L_6781 - .L_6780)
.L_6780:
        /*00f0*/ 	.word	0x00000000
        /*00f4*/ 	.short	0x0008
        /*00f6*/ 	.short	0x0038
        /*00f8*/ 	.byte	0x00, 0xf0, 0x21, 0x00


	//----- nvinfo : EIATTR_KPARAM_INFO
	.align		4
.L_6781:
        /*00fc*/ 	.byte	0x04, 0x17
        /*00fe*/ 	.short	(.L_6783 - .L_6782)
.L_6782:
        /*0100*/ 	.word	0x00000000
        /*0104*/ 	.short	0x0007
        /*0106*/ 	.short	0x0034
        /*0108*/ 	.byte	0x00, 0xf0, 0x11, 0x00


	//----- nvinfo : EIATTR_KPARAM_INFO
	.align		4
.L_6783:
        /*010c*/ 	.byte	0x04, 0x17
        /*010e*/ 	.short	(.L_6785 - .L_6784)
.L_6784:
        /*0110*/ 	.word	0x00000000
        /*0114*/ 	.short	0x0006
        /*0116*/ 	.short	0x0030
        /*0118*/ 	.byte	0x00, 0xf0, 0x11, 0x00


	//----- nvinfo : EIATTR_KPARAM_INFO
	.align		4
.L_6785:
        /*011c*/ 	.byte	0x04, 0x17
        /*011e*/ 	.short	(.L_6787 - .L_6786)
.L_6786:
        /*0120*/ 	.word	0x00000000
        /*0124*/ 	.short	0x0005
        /*0126*/ 	.short	0x0028
        /*0128*/ 	.byte	0x00, 0xf0, 0x21, 0x00


	//----- nvinfo : EIATTR_KPARAM_INFO
	.align		4
.L_6787:
        /*012c*/ 	.byte	0x04, 0x17
        /*012e*/ 	.short	(.L_6789 - .L_6788)
.L_6788:
        /*0130*/ 	.word	0x00000000
        /*0134*/ 	.short	0x0004
        /*0136*/ 	.short	0x0020
        /*0138*/ 	.byte	0x00, 0xf0, 0x21, 0x00


	//----- nvinfo : EIATTR_KPARAM_INFO
	.align		4
.L_6789:
        /*013c*/ 	.byte	0x04, 0x17
        /*013e*/ 	.short	(.L_6791 - .L_6790)
.L_6790:
        /*0140*/ 	.word	0x00000000
        /*0144*/ 	.short	0x0003
        /*0146*/ 	.short	0x0018
        /*0148*/ 	.byte	0x00, 0xf0, 0x21, 0x00


	//----- nvinfo : EIATTR_KPARAM_INFO
	.align		4
.L_6791:
        /*014c*/ 	.byte	0x04, 0x17
        /*014e*/ 	.short	(.L_6793 - .L_6792)
.L_6792:
        /*0150*/ 	.word	0x00000000
        /*0154*/ 	.short	0x0002
        /*0156*/ 	.short	0x0010
        /*0158*/ 	.byte	0x00, 0xf0, 0x21, 0x00


	//----- nvinfo : EIATTR_KPARAM_INFO
	.align		4
.L_6793:
        /*015c*/ 	.byte	0x04, 0x17
        /*015e*/ 	.short	(.L_6795 - .L_6794)
.L_6794:
        /*0160*/ 	.word	0x00000000
        /*0164*/ 	.short	0x0001
        /*0166*/ 	.short	0x0008
        /*0168*/ 	.byte	0x00, 0xf0, 0x21, 0x00


	//----- nvinfo : EIATTR_KPARAM_INFO
	.align		4
.L_6795:
        /*016c*/ 	.byte	0x04, 0x17
        /*016e*/ 	.short	(.L_6797 - .L_6796)
.L_6796:
        /*0170*/ 	.word	0x00000000
        /*0174*/ 	.short	0x0000
        /*0176*/ 	.short	0x0000
        /*0178*/ 	.byte	0x00, 0xf0, 0x21, 0x00


	//----- nvinfo : EIATTR_MAXREG_COUNT
	.align		4
.L_6797:
        /*017c*/ 	.byte	0x03, 0x1b
        /*017e*/ 	.short	0x00ff


	//----- nvinfo : EIATTR_NUM_BARRIERS
	.align		4
        /*0180*/ 	.byte	0x02, 0x4c
        /*0182*/ 	.byte	0x01
	.zero		1


	//----- nvinfo : EIATTR_EXTERNS
	.align		4
        /*0184*/ 	.byte	0x04, 0x0f
        /*0186*/ 	.short	(.L_6799 - .L_6798)


	//   ....[0]....
	.align		4
.L_6798:
        /*0188*/ 	.word	index@(__assertfail)


	//----- nvinfo : EIATTR_MERCURY_ISA_VERSION
	.align		4
.L_6799:
        /*018c*/ 	.byte	0x03, 0x5f
        /*018e*/ 	.short	0x0000


	//----- nvinfo : EIATTR_COOP_GROUP_MASK_REGIDS
	.align		4
        /*0190*/ 	.byte	0x04, 0x29
        /*0192*/ 	.short	(.L_6801 - .L_6800)


	//   ....[0]....
.L_6800:
        /*0194*/ 	.word	0xffffffff


	//   ....[1]....
        /*0198*/ 	.word	0xffffffff


	//   ....[2]....
        /*019c*/ 	.word	0xffffffff


	//   ....[3]....
        /*01a0*/ 	.word	0xffffffff


	//   ....[4]....
        /*01a4*/ 	.word	0xffffffff


	//   ....[5]....
        /*01a8*/ 	.word	0xffffffff


	//   ....[6]....
        /*01ac*/ 	.word	0xffffffff


	//   ....[7]....
        /*01b0*/ 	.word	0xffffffff


	//   ....[8]....
        /*01b4*/ 	.word	0xffffffff


	//   ....[9]....
        /*01b8*/ 	.word	0xffffffff


	//   ....[10]....
        /*01bc*/ 	.word	0xffffffff


	//   ....[11]....
        /*01c0*/ 	.word	0xffffffff


	//   ....[12]....
        /*01c4*/ 	.word	0xffffffff


	//   ....[13]....
        /*01c8*/ 	.word	0xffffffff


	//   ....[14]....
        /*01cc*/ 	.word	0xffffffff


	//   ....[15]....
        /*01d0*/ 	.word	0xffffffff


	//----- nvinfo : EIATTR_COOP_GROUP_INSTR_OFFSETS
	.align		4
.L_6801:
        /*01d4*/ 	.byte	0x04, 0x28
        /*01d6*/ 	.short	(.L_6803 - .L_6802)


	//   ....[0]....
.L_6802:
        /*01d8*/ 	.word	0x00001020


	//   ....[1]....
        /*01dc*/ 	.word	0x00001040


	//   ....[2]....
        /*01e0*/ 	.word	0x000010f0


	//   ....[3]....
        /*01e4*/ 	.word	0x00001110


	//   ....[4]....
        /*01e8*/ 	.word	0x00001130


	//   ....[5]....
        /*01ec*/ 	.word	0x00001f70


	//   ....[6]....
        /*01f0*/ 	.word	0x00001fd0


	//   ....[7]....
        /*01f4*/ 	.word	0x00002000


	//   ....[8]....
        /*01f8*/ 	.word	0x00002020


	//   ....[9]....
        /*01fc*/ 	.word	0x00002040


	//   ....[10]....
        /*0200*/ 	.word	0x00002090


	//   ....[11]....
        /*0204*/ 	.word	0x000020b0


	//   ....[12]....
        /*0208*/ 	.word	0x000020d0


	//   ....[13]....
        /*020c*/ 	.word	0x00003860


	//   ....[14]....
        /*0210*/ 	.word	0x000038e0


	//   ....[15]....
        /*0214*/ 	.word	0x00003940


	//----- nvinfo : EIATTR_SYSCALL_OFFSETS
	.align		4
.L_6803:
        /*0218*/ 	.byte	0x04, 0x46
        /*021a*/ 	.short	(.L_6805 - .L_6804)


	//   ....[0]....
.L_6804:
        /*021c*/ 	.word	0x000036c0


	//   ....[1]....
        /*0220*/ 	.word	0x000037f0


	//----- nvinfo : EIATTR_EXIT_INSTR_OFFSETS
	.align		4
.L_6805:
        /*0224*/ 	.byte	0x04, 0x1c
        /*0226*/ 	.short	(.L_6807 - .L_6806)


	//   ....[0]....
.L_6806:
        /*0228*/ 	.word	0x000000b0


	//   ....[1]....
        /*022c*/ 	.word	0x00003250


	//   ....[2]....
        /*0230*/ 	.word	0x00003590


	//   ....[3]....
        /*0234*/ 	.word	0x00003800


	//----- nvinfo : EIATTR_CTAIDZ_USED
	.align		4
.L_6807:
        /*0238*/ 	.byte	0x01, 0x04
	.zero		2


	//----- nvinfo : EIATTR_CRS_STACK_SIZE
	.align		4
        /*023c*/ 	.byte	0x04, 0x1e
        /*023e*/ 	.short	(.L_6809 - .L_6808)
.L_6808:
        /*0240*/ 	.word	0x00000000
.L_6809:


//--------------------- .nv.info._ZN4vllm25paged_attention_v2_kernelI13__nv_bfloat16hLi128ELi8ELi128ELNS_18Fp8KVCacheDataTypeE2ELb1ELi512EEEvPfS3_PT_PKS4_PKT0_SA_ifPKiSC_iPKfiiiSE_SE_iiiii --------------------------
	.section	.nv.info._ZN4vllm25paged_attention_v2_kernelI13__nv_bfloat16hLi128ELi8ELi128ELNS_18Fp8KVCacheDataTypeE2ELb1ELi512EEEvPfS3_PT_PKS4_PKT0_SA_ifPKiSC_iPKfiiiSE_SE_iiiii,"",@"SHT_CUDA_INFO"
	.sectionflags	@""
	.align	4


	//----- nvinfo : EIATTR_CUDA_API_VERSION
	.align		4
        /*0000*/ 	.byte	0x04, 0x37
        /*0002*/ 	.short	(.L_6811 - .L_6810)
.L_6810:
        /*0004*/ 	.word	0x00000082


	//----- nvinfo : EIATTR_SW2861232_WAR
	.align		4
.L_6811:
        /*0008*/ 	.byte	0x01, 0x35
	.zero		2


	//----- nvinfo : EIATTR_PARAM_CBANK
	.align		4
        /*000c*/ 	.byte	0x04, 0x0a
        /*000e*/ 	.short	(.L_6813 - .L_6812)
	.align		4
.L_6812:
        /*0010*/ 	.word	index@(.nv.constant0._ZN4vllm25paged_attention_v2_kernelI13__nv_bfloat16hLi128ELi8ELi128ELNS_18Fp8KVCacheDataTypeE2ELb1ELi512EEEvPfS3_PT_PKS4_PKT0_SA_ifPKiSC_iPKfiiiSE_SE_iiiii)
        /*0014*/ 	.short	0x0160
        /*0016*/ 	.short	0x008c


	//----- nvinfo : EIATTR_CBANK_PARAM_SIZE
	.align		4
.L_6813:
        /*0018*/ 	.byte	0x03, 0x19
        /*001a*/ 	.short	0x008c


	//----- nvinfo : EIATTR_KPARAM_INFO
	.align		4
        /*001c*/ 	.byte	0x04, 0x17
        /*001e*/ 	.short	(.L_6815 - .L_6814)
.L_6814:
        /*0020*/ 	.word	0x00000000
        /*0024*/ 	.short	0x0015
        /*0026*/ 	.short	0x0088
        /*0028*/ 	.byte	0x00, 0xf0, 0x11, 0x00


	//----- nvinfo : EIATTR_KPARAM_INFO
	.align		4
.L_6815:
        /*002c*/ 	.byte	0x04, 0x17
        /*002e*/ 	.short	(.L_6817 - .L_6816)
.L_6816:
        /*0030*/ 	.word	0x00000000
        /*0034*/ 	.short	0x0014
        /*0036*/ 	.short	0x0084
        /*0038*/ 	.byte	0x00, 0xf0, 0x11, 0x00


	//----- nvinfo : EIATTR_KPARAM_INFO
	.align		4
.L_6817:
        /*003c*/ 	.byte	0x04, 0x17
        /*003e*/ 	.short	(.L_6819 - .L_6818)
.L_6818:
        /*0040*/ 	.word	0x00000000
        /*0044*/ 	.short	0x0013
        /*0046*/ 	.short	0x0080
        /*0048*/ 	.byte	0x00, 0xf0, 0x11, 0x00


	//----- nvinfo : EIATTR_KPARAM_INFO
	.align		4
.L_6819:
        /*004c*/ 	.byte	0x04, 0x17
        /*004e*/ 	.short	(.L_6821 - .L_6820)
.L_6820:
        /*0050*/ 	.word	0x00000000
        /*0054*/ 	.short	0x0012
        /*0056*/ 	.short	0x007c
        /*0058*/ 	.byte	0x00, 0xf0, 0x11, 0x00


	//----- nvinfo : EIATTR_KPARAM_INFO
	.align		4
.L_6821:
        /*005c*/ 	.byte	0x04, 0x17
        /*005e*/ 	.short	(.L_6823 - .L_6822)
.L_6822:
        /*0060*/ 	.word	0x00000000
        /*0064*/ 	.short	0x0011
        /*0066*/ 	.short	0x0078
        /*0068*/ 	.byte	0x00, 0xf0, 0x11, 0x00


	//----- nvinfo : EIATTR_KPARAM_INFO
	.align		4
.L_6823:
        /*006c*/ 	.byte	0x04, 0x17
        /*006e*/ 	.short	(.L_6825 - .L_6824)
.L_6824:
        /*0070*/ 	.word	0x00000000
        /*0074*/ 	.short	0x0010
        /*0076*/ 	.short	0x0070
        /*0078*/ 	.byte	0x00, 0xf0, 0x21, 0x00


	//----- nvinfo : EIATTR_KPARAM_INFO
	.align		4
.L_6825:
        /*007c*/ 	.byte	0x04, 0x17
        /*007e*/ 	.short	(.L_6827 - .L_6826)
.L_6826:
        /*0080*/ 	.word	0x00000000
        /*0084*/ 	.short	0x000f
        /*0086*/ 	.short	0x0068
        /*0088*/ 	.byte	0x00, 0xf0, 0x21, 0x00


	//----- nvinfo : EIATTR_KPARAM_INFO
	.align		4
.L_6827:
        /*008c*/ 	.byte	0x04, 0x17
        /*008e*/ 	.short	(.L_6829 - .L_6828)
.L_6828:
        /*0090*/ 	.word	0x00000000
        /*0094*/ 	.short	0x000e
        /*0096*/ 	.short	0x0060
        /*0098*/ 	.byte	0x00, 0xf0, 0x11, 0x00


	//----- nvinfo : EIATTR_KPARAM_INFO
	.align		4
.L_6829:
        /*009c*/ 	.byte	0x04, 0x17
        /*009e*/ 	.short	(.L_6831 - .L_6830)
.L_6830:
        /*00a0*/ 	.word	0x00000000
        /*00a4*/ 	.short	0x000d
        /*00a6*/ 	.short	0x005c
        /*00a8*/ 	.byte	0x00, 0xf0, 0x11, 0x00


	//----- nvinfo : EIATTR_KPARAM_INFO
	.align		4
.L_6831:
        /*00ac*/ 	.byte	0x04, 0x17
        /*00ae*/ 	.short	(.L_6833 - .L_6832)
.L_6832:
        /*00b0*/ 	.word	0x00000000
        /*00b4*/ 	.short	0x000c
        /*00b6*/ 	.short	0x0058
        /*00b8*/ 	.byte	0x00, 0xf0, 0x11, 0x00


	//----- nvinfo : EIATTR_KPARAM_INFO
	.align		4
.L_6833:
        /*00bc*/ 	.byte	0x04, 0x17
        /*00be*/ 	.short	(.L_6835 - .L_6834)
.L_6834:
        /*00c0*/ 	.word	0x00000000
        /*00c4*/ 	.short	0x000b
        /*00c6*/ 	.short	0x0050
        /*00c8*/ 	.byte	0x00, 0xf0, 0x21, 0x00


	//----- nvinfo : EIATTR_KPARAM_INFO
	.align		4
.L_6835:
        /*00cc*/ 	.byte	0x04, 0x17
        /*00ce*/ 	.short	(.L_6837 - .L_6836)
.L_6836:
        /*00d0*/ 	.word	0x00000000
        /*00d4*/ 	.short	0x000a
        /*00d6*/ 	.short	0x0048
        /*00d8*/ 	.byte	0x00, 0xf0, 0x11, 0x00


	//----- nvinfo : EIATTR_KPARAM_INFO
	.align		4
.L_6837:
        /*00dc*/ 	.byte	0x04, 0x17
        /*00de*/ 	.short	(.L_6839 - .L_6838)
.L_6838:
        /*00e0*/ 	.word	0x00000000
        /*00e4*/ 	.short	0x0009
        /*00e6*/ 	.short	0x0040
        /*00e8*/ 	.byte	0x00, 0xf0, 0x21, 0x00


	//----- nvinfo : EIATTR_KPARAM_INFO
	.align		4
.L_6839:
        /*00ec*/ 	.byte	0x04, 0x17
        /*00ee*/ 	.short	(.L_6841 - .L_6840)
.L_6840:
        /*00f0*/ 	.word	0x00000000
        /*00f4*/ 	.short	0x0008
        /*00f6*/ 	.short	0x0038
        /*00f8*/ 	.byte	0x00, 0xf0, 0x21, 0x00


	//----- nvinfo : EIATTR_KPARAM_INFO
	.align		4
.L_6841:
        /*00fc*/ 	.byte	0x04, 0x17
        /*00fe*/ 	.short	(.L_6843 - .L_6842)
.L_6842:
        /*0100*/ 	.word	0x00000000
        /*0104*/ 	.short	0x0007
        /*0106*/ 	.short	0x0034
        /*0108*/ 	.byte	0x00, 0xf0, 0x11, 0x00


	//----- nvinfo : EIATTR_KPARAM_INFO
	.align		4
.L_6843:
        /*010c*/ 	.byte	0x04, 0x17
        /*010e*/ 	.short	(.L_6845 - .L_6844)
.L_6844:
        /*0110*/ 	.word	0x00000000
        /*0114*/ 	.short	0x0006
        /*0116*/ 	.short	0x0030
        /*0118*/ 	.byte	0x00, 0xf0, 0x11, 0x00


	//----- nvinfo : EIATTR_KPARAM_INFO
	.align		4
.L_6845:
        /*011c*/ 	.byte	0x04, 0x17
        /*011e*/ 	.short	(.L_6847 - .L_6846)
.L_6846:
        /*0120*/ 	.word	0x00000000
        /*0124*/ 	.short	0x0005
        /*0126*/ 	.short	0x0028
        /*0128*/ 	.byte	0x00, 0xf0, 0x21, 0x00


	//----- nvinfo : EIATTR_KPARAM_INFO
	.align		4
.L_6847:
        /*012c*/ 	.byte	0x04, 0x17
        /*012e*/ 	.short	(.L_6849 - .L_6848)
.L_6848:
        /*0130*/ 	.word	0x00000000
        /*0134*/ 	.short	0x0004
        /*0136*/ 	.short	0x0020
        /*0138*/ 	.byte	0x00, 0xf0, 0x21, 0x00


	//----- nvinfo : EIATTR_KPARAM_INFO
	.align		4
.L_6849:
        /*013c*/ 	.byte	0x04, 0x17
        /*013e*/ 	.short	(.L_6851 - .L_6850)
.L_6850:
        /*0140*/ 	.word	0x00000000
        /*0144*/ 	.short	0x0003
        /*0146*/ 	.short	0x0018
        /*0148*/ 	.byte	0x00, 0xf0, 0x21, 0x00


	//----- nvinfo : EIATTR_KPARAM_INFO
	.align		4
.L_6851:
        /*014c*/ 	.byte	0x04, 0x17
        /*014e*/ 	.short	(.L_6853 - .L_6852)
.L_6852:
        /*0150*/ 	.word	0x00000000
        /*0154*/ 	.short	0x0002
        /*0156*/ 	.short	0x0010
        /*0158*/ 	.byte	0x00, 0xf0, 0x21, 0x00


	//----- nvinfo : EIATTR_KPARAM_INFO
	.align		4
.L_6853:
        /*015c*/ 	.byte	0x04, 0x17
        /*015e*/ 	.short	(.L_6855 - .L_6854)
.L_6854:
        /*0160*/ 	.word	0x00000000
        /*0164*/ 	.short	0x0001
        /*0166*/ 	.short	0x0008
        /*0168*/ 	.byte	0x00, 0xf0, 0x21, 0x00


	//----- nvinfo : EIATTR_KPARAM_INFO
	.align		4
.L_6855:
        /*016c*/ 	.byte	0x04, 0x17
        /*016e*/ 	.short	(.L_6857 - .L_6856)
.L_6856:
        /*0170*/ 	.word	0x00000000
        /*0174*/ 	.short	0x0000
        /*0176*/ 	.short	0x0000
        /*0178*/ 	.byte	0x00, 0xf0, 0x21, 0x00


	//----- nvinfo : EIATTR_MAXREG_COUNT
	.align		4
.L_6857:
        /*017c*/ 	.byte	0x03, 0x1b
        /*017e*/ 	.short	0x00ff


	//----- nvinfo : EIATTR_NUM_BARRIERS
	.align		4
        /*0180*/ 	.byte	0x02, 0x4c
        /*0182*/ 	.byte	0x01
	.zero		1


	//----- nvinfo : EIATTR_EXTERNS
	.align		4
        /*0184*/ 	.byte	0x04, 0x0f
        /*0186*/ 	.short	(.L_6859 - .L_6858)


	//   ....[0]....
	.align		4
.L_6858:
        /*0188*/ 	.word	index@(__assertfail)


	//----- nvinfo : EIATTR_MERCURY_ISA_VERSION
	.align		4
.L_6859:
        /*018c*/ 	.byte	0x03, 0x5f
        /*018e*/ 	.short	0x0000


	//----- nvinfo : EIATTR_COOP_GROUP_MASK_REGIDS
	.align		4
        /*0190*/ 	.byte	0x04, 0x29
        /*0192*/ 	.short	(.L_6861 - .L_6860)


	//   ....[0]....
.L_6860:
        /*0194*/ 	.word	0xffffffff


	//   ....[1]....
        /*0198*/ 	.word	0xffffffff


	//   ....[2]....
        /*019c*/ 	.word	0xffffffff


	//   ....[3]....
        /*01a0*/ 	.word	0xffffffff


	//   ....[4]....
        /*01a4*/ 	.word	0xffffffff


	//   ....[5]....
        /*01a8*/ 	.word	0xffffffff


	//   ....[6]....
        /*01ac*/ 	.word	0xffffffff


	//   ....[7]....
        /*01b0*/ 	.word	0xffffffff


	//   ....[8]....
        /*01b4*/ 	.word	0xffffffff


	//   ....[9]....
        /*01b8*/ 	.word	0xffffffff


	//   ....[10]....
        /*01bc*/ 	.word	0xffffffff


	//   ....[11]....
        /*01c0*/ 	.word	0xffffffff


	//   ....[12]....
        /*01c4*/ 	.word	0xffffffff


	//   ....[13]....
        /*01c8*/ 	.word	0xffffffff


	//   ....[14]....
        /*01cc*/ 	.word	0xffffffff


	//   ....[15]....
        /*01d0*/ 	.word	0xffffffff


	//----- nvinfo : EIATTR_COOP_GROUP_INSTR_OFFSETS
	.align		4
.L_6861:
        /*01d4*/ 	.byte	0x04, 0x28
        /*01d6*/ 	.short	(.L_6863 - .L_6862)


	//   ....[0]....
.L_6862:
        /*01d8*/ 	.word	0x00000fd0


	//   ....[1]....
        /*01dc*/ 	.word	0x00000ff0


	//   ....[2]....
        /*01e0*/ 	.word	0x000010a0


	//   ....[3]....
        /*01e4*/ 	.word	0x000010c0


	//   ....[4]....
        /*01e8*/ 	.word	0x000010e0


	//   ....[5]....
        /*01ec*/ 	.word	0x00001f10


	//   ....[6]....
        /*01f0*/ 	.word	0x00001f70


	//   ....[7]....
        /*01f4*/ 	.word	0x00001fa0


	//   ....[8]....
        /*01f8*/ 	.word	0x00001fc0


	//   ....[9]....
        /*01fc*/ 	.word	0x00001fe0


	//   ....[10]....
        /*0200*/ 	.word	0x00002030


	//   ....[11]....
        /*0204*/ 	.word	0x00002050


	//   ....[12]....
        /*0208*/ 	.word	0x00002070


	//   ....[13]....
        /*020c*/ 	.word	0x00003600


	//   ....[14]....
        /*0210*/ 	.word	0x00003670


	//   ....[15]....
        /*0214*/ 	.word	0x000036d0


	//----- nvinfo : EIATTR_SYSCALL_OFFSETS
	.align		4
.L_6863:
        /*0218*/ 	.byte	0x04, 0x46
        /*021a*/ 	.short	(.L_6865 - .L_6864)


	//   ....[0]....
.L_6864:
        /*021c*/ 	.word	0x00003460


	//   ....[1]....
        /*0220*/ 	.word	0x00003590


	//----- nvinfo : EIATTR_EXIT_INSTR_OFFSETS
	.align		4
.L_6865:
        /*0224*/ 	.byte	0x04, 0x1c
        /*0226*/ 	.short	(.L_6867 - .L_6866)


	//   ....[0]....
.L_6866:
        /*0228*/ 	.word	0x00000090


	//   ....[1]....
        /*022c*/ 	.word	0x00003080


	//   ....[2]....
        /*0230*/ 	.word	0x00003330


	//   ....[3]....
        /*0234*/ 	.word	0x000035a0


	//----- nvinfo : EIATTR_CTAIDZ_USED
	.align		4
.L_6867:
        /*0238*/ 	.byte	0x01, 0x04
	.zero		2


	//----- nvinfo : EIATTR_CRS_STACK_SIZE
	.align		4
        /*023c*/ 	.byte	0x04, 0x1e
        /*023e*/ 	.short	(.L_6869 - .L_6868)
.L_6868:
        /*0240*/ 	.word	0x00000000
.L_6869:


//--------------------- .nv.info._ZN4vllm25paged_attention_v2_kernelI13__nv_bfloat16hLi120ELi8ELi128ELNS_18Fp8KVCacheDataTypeE2ELb1ELi512EEEvPfS3_PT_PKS4_PKT0_SA_ifPKiSC_iPKfiiiSE_SE_iiiii --------------------------
	.section	.nv.info._ZN4vllm25paged_attention_v2_kernelI13__nv_bfloat16hLi120ELi8ELi128ELNS_18Fp8KVCacheDataTypeE2ELb1ELi512EEEvPfS3_PT_PKS4_PKT0_SA_ifPKiSC_iPKfiiiSE_SE_iiiii,"",@"SHT_CUDA_INFO"
	.sectionflags	@""
	.align	4


	//----- nvinfo : EIATTR_CUDA_API_VERSION
	.align		4
        /*0000*/ 	.byte	0x04, 0x37
        /*0002*/ 	.short	(.L_6871 - .L_6870)
.L_6870:
        /*0004*/ 	.word	0x00000082


	//----- nvinfo : EIATTR_SW2861232_WAR
	.align		4
.L_6871:
        /*0008*/ 	.byte	0x01, 0x35
	.zero		2


	//----- nvinfo : EIATTR_PARAM_CBANK
	.align		4
        /*000c*/ 	.byte	0x04, 0x0a
        /*000e*/ 	.short	(.L_6873 - .L_6872)
	.align		4
.L_6872:
        /*0010*/ 	.word	index@(.nv.constant0._ZN4vllm25paged_attention_v2_kernelI13__nv_bfloat16hLi120ELi8ELi128ELNS_18Fp8KVCacheDataTypeE2ELb1ELi512EEEvPfS3_PT_PKS4_PKT0_SA_ifPKiSC_iPKfiiiSE_SE_iiiii)
        /*0014*/ 	.short	0x0160
        /*0016*/ 	.short	0x008c


	//----- nvinfo : EIATTR_CBANK_PARAM_SIZE
	.align		4
.L_6873:
        /*0018*/ 	.byte	0x03, 0x19
        /*001a*/ 	.short	0x008c


	//----- nvinfo : EIATTR_KPARAM_INFO
	.align		4
        /*001c*/ 	.byte	0x04, 0x17
        /*001e*/ 	.short	(.L_6875 - .L_6874)
.L_6874:
        /*0020*/ 	.word	0x00000000
        /*0024*/ 	.short	0x0015
        /*0026*/ 	.short	0x0088
        /*0028*/ 	.byte	0x00, 0xf0, 0x11, 0x00


	//----- nvinfo : EIATTR_KPARAM_INFO
	.align		4
.L_6875:
        /*002c*/ 	.byte	0x04, 0x17
        /*002e*/ 	.short	(.L_6877 - .L_6876)
.L_6876:
        /*0030*/ 	.word	0x00000000
        /*0034*/ 	.short	0x0014
        /*0036*/ 	.short	0x0084
        /*0038*/ 	.byte	0x00, 0xf0, 0x11, 0x00


	//----- nvinfo : EIATTR_KPARAM_INFO
	.align		4
.L_6877:
        /*003c*/ 	.byte	0x04, 0x17
        /*003e*/ 	.short	(.L_6879 - .L_6878)
.L_6878:
        /*0040*/ 	.word	0x00000000
        /*0044*/ 	.short	0x0013
        /*0046*/ 	.short	0x0080
        /*0048*/ 	.byte	0x00, 0xf0, 0x11, 0x00


	//----- nvinfo : EIATTR_KPARAM_INFO
	.align		4
.L_6879:
        /*004c*/ 	.byte	0x04, 0x17
        /*004e*/ 	.short	(.L_6881 - .L_6880)
.L_6880:
        /*0050*/ 	.word	0x00000000
        /*0054*/ 	.short	0x0012
        /*0056*/ 	.short	0x007c
        /*0058*/ 	.byte	0x00, 0xf0, 0x11, 0x00


	//----- nvinfo : EIATTR_KPARAM_INFO
	.align		4
.L_6881:
        /*005c*/ 	.byte	0x04, 0x17
        /*005e*/ 	.short	(.L_6883 - .L_6882)
.L_6882:
        /*0060*/ 	.word	0x00000000
        /*0064*/ 	.short	0x0011
        /*0066*/ 	.short	0x0078
        /*0068*/ 	.byte	0x00, 0xf0, 0x11, 0x00


	//----- nvinfo : EIATTR_KPARAM_INFO
	.align		4
.L_6883:
        /*006c*/ 	.byte	0x04, 0x17
        /*006e*/ 	.short	(.L_6885 - .L_6884)
.L_6884:
        /*0070*/ 	.word	0x00000000
        /*0074*/ 	.short	0x0010
        /*0076*/ 	.short	0x0070
        /*0078*/ 	.byte	0x00, 0xf0, 0x21, 0x00


	//----- nvinfo : EIATTR_KPARAM_INFO
	.align		4
.L_6885:
        /*007c*/ 	.byte	0x04, 0x17
        /*007e*/ 	.short	(.L_6887 - .L_6886)
.L_6886:
        /*0080*/ 	.word	0x00000000
        /*0084*/ 	.short	0x000f
        /*0086*/ 	.short	0x0068
        /*0088*/ 	.byte	0x00, 0xf0, 0x21, 0x00


	//----- nvinfo : EIATTR_KPARAM_INFO
	.align		4
.L_6887:
        /*008c*/ 	.byte	0x04, 0x17
        /*008e*/ 	.short	(.L_6889 - .L_6888)
.L_6888:
        /*0090*/ 	.word	0x00000000
        /*0094*/ 	.short	0x000e
        /*0096*/ 	.short	0x0060
        /*0098*/ 	.byte	0x00, 0xf0, 0x11, 0x00


	//----- nvinfo : EIATTR_KPARAM_INFO
	.align		4
.L_6889:
        /*009c*/ 	.byte	0x04, 0x17
        /*009e*/ 	.short	(.L_6891 - .L_6890)
.L_6890:
        /*00a0*/ 	.word	0x00000000
        /*00a4*/ 	.short	0x000d
        /*00a6*/ 	.short	0x005c
        /*00a8*/ 	.byte	0x00, 0xf0, 0x11, 0x00


	//----- nvinfo : EIATTR_KPARAM_INFO
	.align		4
.L_6891:
        /*00ac*/ 	.byte	0x04, 0x17
        /*00ae*/ 	.short	(.L_6893 - .L_6892)
.L_6892:
        /*00b0*/ 	.word	0x00000000
        /*00b4*/ 	.short	0x000c
        /*00b6*/ 	.short	0x0058
        /*00b8*/ 	.byte	0x00, 0xf0, 0x11, 0x00


	//----- nvinfo : EIATTR_KPARAM_INFO
	.align		4
.L_6893:
        /*00bc*/ 	.byte	0x04, 0x17
        /*00be*/ 	.short	(.L_6895 - .L_6894)
.L_6894:
        /*00c0*/ 	.word	0x00000000
        /*00c4*/ 	.short	0x000b
        /*00c6*/ 	.short	0x0050
        /*00c8*/ 	.byte	0x00, 0xf0, 0x21, 0x00


	//----- nvinfo : EIATTR_KPARAM_INFO
	.align		4
.L_6895:
        /*00cc*/ 	.byte	0x04, 0x17
        /*00ce*/ 	.short	(.L_6897 - .L_6896)
.L_6896:
        /*00d0*/ 	.word	0x00000000
        /*00d4*/ 	.short	0x000a
        /*00d6*/ 	.short	0x0048
        /*00d8*/ 	.byte	0x00, 0xf0, 0x11, 0x00


	//----- nvinfo : EIATTR_KPARAM_INFO
	.align		4
.L_6897:
        /*00dc*/ 	.byte	0x04, 0x17
        /*00de*/ 	.short	(.L_6899 - .L_6898)
.L_6898:
        /*00e0*/ 	.word	0x00000000
        /*00e4*/ 	.short	0x0009
        /*00e6*/ 	.short	0x0040
        /*00e8*/ 	.byte	0x00, 0xf0, 0x21, 0x00


	//----- nvinfo : EIATTR_KPARAM_INFO
	.align		4
.L_6899:
        /*00ec*/ 	.byte	0x04, 0x17
        /*00ee*/ 	.short	(.L_6901 - .L_6900)
.L_6900:
        /*00f0*/ 	.word	0x00000000
        /*00f4*/ 	.short	0x0008
        /*00f6*/ 	.short	0x0038
        /*00f8*/ 	.byte	0x00, 0xf0, 0x21, 0x00


	//----- nvinfo : EIATTR_KPARAM_INFO
	.align		4
.L_6901:
        /*00fc*/ 	.byte	0x04, 0x17
        /*00fe*/ 	.short	(.L_6903 - .L_6902)
.L_6902:
        /*0100*/ 	.word	0x00000000
        /*0104*/ 	.short	0x0007
        /*0106*/ 	.short	0x0034
        /*0108*/ 	.byte	0x00, 0xf0, 0x11, 0x00


	//----- nvinfo : EIATTR_KPARAM_INFO
	.align		4
.L_6903:
        /*010c*/ 	.byte	0x04, 0x17
        /*010e*/ 	.short	(.L_6905 - .L_6904)
.L_6904:
        /*0110*/ 	.word	0x00000000
        /*0114*/ 	.short	0x0006
        /*0116*/ 	.short	0x0030
        /*0118*/ 	.byte	0x00, 0xf0, 0x11, 0x00


	//----- nvinfo : EIATTR_KPARAM_INFO
	.align		4
.L_6905:
        /*011c*/ 	.byte	0x04, 0x17
        /*011e*/ 	.short	(.L_6907 - .L_6906)
.L_6906:
        /*0120*/ 	.word	0x00000000
        /*0124*/ 	.short	0x0005
        /*0126*/ 	.short	0x0028
        /*0128*/ 	.byte	0x00, 0xf0, 0x21, 0x00


	//----- nvinfo : EIATTR_KPARAM_INFO
	.align		4
.L_6907:
        /*012c*/ 	.byte	0x04, 0x17
        /*012e*/ 	.short	(.L_6909 - .L_6908)
.L_6908:
        /*0130*/ 	.word	0x00000000
        /*0134*/ 	.short	0x0004
        /*0136*/ 	.short	0x0020
        /*0138*/ 	.byte	0x00, 0xf0, 0x21, 0x00


	//----- nvinfo : EIATTR_KPARAM_INFO
	.align		4
.L_6909:
        /*013c*/ 	.byte	0x04, 0x17
        /*013e*/ 	.short	(.L_6911 - .L_6910)
.L_6910:
        /*0140*/ 	.word	0x00000000
        /*0144*/ 	.short	0x0003
        /*0146*/ 	.short	0x0018
        /*0148*/ 	.byte	0x00, 0xf0, 0x21, 0x00


	//----- nvinfo : EIATTR_KPARAM_INFO
	.align		4
.L_6911:
        /*014c*/ 	.byte	0x04, 0x17
        /*014e*/ 	.short	(.L_6913 - .L_6912)
.L_6912:
        /*0150*/ 	.word	0x00000000
        /*0154*/ 	.short	0x0002
        /*0156*/ 	.short	0x0010
        /*0158*/ 	.byte	0x00, 0xf0, 0x21, 0x00


	//----- nvinfo : EIATTR_KPARAM_INFO
	.align		4
.L_6913:
        /*015c*/ 	.byte	0x04, 0x17
        /*015e*/ 	.short	(.L_6915 - .L_6914)
.L_6914:
        /*0160*/ 	.word	0x00000000
        /*0164*/ 	.short	0x0001
        /*0166*/ 	.short	0x0008
        /*0168*/ 	.byte	0x00, 0xf0, 0x21, 0x00


	//----- nvinfo : EIATTR_KPARAM_INFO
	.align		4
.L_6915:
        /*016c*/ 	.byte	0x04, 0x17
        /*016e*/ 	.short	(.L_6917 - .L_6916)
.L_6916:
        /*0170*/ 	.word	0x00000000
        /*0174*/ 	.short	0x0000
        /*0176*/ 	.short	0x0000
        /*0178*/ 	.byte	0x00, 0xf0, 0x21, 0x00


	//----- nvinfo : EIATTR_MAXREG_COUNT
	.align		4
.L_6917:
        /*017c*/ 	.byte	0x03, 0x1b
        /*017e*/ 	.short	0x00ff


	//----- nvinfo : EIATTR_NUM_BARRIERS
	.align		4
        /*0180*/ 	.byte	0x02, 0x4c
        /*0182*/ 	.byte	0x01
	.zero		1


	//----- nvinfo : EIATTR_EXTERNS
	.align		4
        /*0184*/ 	.byte	0x04, 0x0f
        /*0186*/ 	.short	(.L_6919 - .L_6918)


	//   ....[0]....
	.align		4
.L_6918:
        /*0188*/ 	.word	index@(__assertfail)


	//----- nvinfo : EIATTR_MERCURY_ISA_VERSION
	.align		4
.L_6919:
        /*018c*/ 	.byte	0x03, 0x5f
        /*018e*/ 	.short	0x0000


	//----- nvinfo : EIATTR_COOP_GROUP_MASK_REGIDS
	.align		4
        /*0190*/ 	.byte	0x04, 0x29
        /*0192*/ 	.short	(.L_6921 - .L_6920)


	//   ....[0]....
.L_6920:
        /*0194*/ 	.word	0xffffffff


	//   ....[1]....
        /*0198*/ 	.word	0xffffffff


	//   ....[2]....
        /*019c*/ 	.word	0xffffffff


	//   ....[3]....
        /*01a0*/ 	.word	0xffffffff


	//   ....[4]....
        /*01a4*/ 	.word	0xffffffff


	//   ....[5]....
        /*01a8*/ 	.word	0xffffffff


	//   ....[6]....
        /*01ac*/ 	.word	0xffffffff


	//   ....[7]....
        /*01b0*/ 	.word	0xffffffff


	//   ....[8]....
        /*01b4*/ 	.word	0xffffffff


	//   ....[9]....
        /*01b8*/ 	.word	0xffffffff


	//   ....[10]....
        /*01bc*/ 	.word	0xffffffff


	//   ....[11]....
        /*01c0*/ 	.word	0xffffffff


	//   ....[12]....
        /*01c4*/ 	.word	0xffffffff


	//   ....[13]....
        /*01c8*/ 	.word	0xffffffff


	//   ....[14]....
        /*01cc*/ 	.word	0xffffffff


	//   ....[15]....
        /*01d0*/ 	.word	0xffffffff


	//----- nvinfo : EIATTR_COOP_GROUP_INSTR_OFFSETS
	.align		4
.L_6921:
        /*01d4*/ 	.byte	0x04, 0x28
        /*01d6*/ 	.short	(.L_6923 - .L_6922)


	//   ....[0]....
.L_6922:
        /*01d8*/ 	.word	0x00001020


	//   ....[1]....
        /*01dc*/ 	.word	0x00001040


	//   ....[2]....
        /*01e0*/ 	.word	0x000010f0


	//   ....[3]....
        /*01e4*/ 	.word	0x00001110


	//   ....[4]....
        /*01e8*/ 	.word	0x00001130


	//   ....[5]....
        /*01ec*/ 	.word	0x00001f70


	//   ....[6]....
        /*01f0*/ 	.word	0x00001fd0


	//   ....[7]....
        /*01f4*/ 	.word	0x00002000


	//   ....[8]....
        /*01f8*/ 	.word	0x00002020


	//   ....[9]....
        /*01fc*/ 	.word	0x00002040


	//   ....[10]....
        /*0200*/ 	.word	0x00002090


	//   ....[11]....
        /*0204*/ 	.word	0x000020b0


	//   ....[12]....
        /*0208*/ 	.word	0x000020d0


	//   ....[13]....
        /*020c*/ 	.word	0x00003750


	//   ....[14]....
        /*0210*/ 	.word	0x000037d0


	//   ....[15]....
        /*0214*/ 	.word	0x00003830


	//----- nvinfo : EIATTR_SYSCALL_OFFSETS
	.align		4
.L_6923:
        /*0218*/ 	.byte	0x04, 0x46
        /*021a*/ 	.short	(.L_6925 - .L_6924)


	//   ....[0]....
.L_6924:
        /*021c*/ 	.word	0x000035b0


	//   ....[1]....
        /*0220*/ 	.word	0x000036e0


	//----- nvinfo : EIATTR_EXIT_INSTR_OFFSETS
	.align		4
.L_6925:
        /*0224*/ 	.byte	0x04, 0x1c
        /*0226*/ 	.short	(.L_6927 - .L_6926)


	//   ....[0]....
.L_6926:
        /*0228*/ 	.word	0x000000b0


	//   ....[1]....
        /*022c*/ 	.word	0x00003200


	//   ....[2]....
        /*0230*/ 	.word	0x00003400


	//   ....[3]....
        /*0234*/ 	.word	0x00003480


	//   ....[4]....
        /*0238*/ 	.word	0x000036f0


	//----- nvinfo : EIATTR_CTAIDZ_USED
	.align		4
.L_6927:
        /*023c*/ 	.byte	0x01, 0x04
	.zero		2


	//----- nvinfo : EIATTR_CRS_STACK_SIZE
	.align		4
        /*0240*/ 	.byte	0x04, 0x1e
        /*0242*/ 	.short	(.L_6929 - .L_6928)
.L_6928:
        /*0244*/ 	.word	0x00000000
.L_6929:


//--------------------- .nv.info._ZN4vllm25paged_attention_v2_kernelI13__nv_bfloat16hLi112ELi8ELi128ELNS_18Fp8KVCacheDataTypeE2ELb1ELi512EEEvPfS3_PT_PKS4_PKT0_SA_ifPKiSC_iPKfiiiSE_SE_iiiii --------------------------
	.section	.nv.info._ZN4vllm25paged_attention_v2_kernelI13__nv_bfloat16hLi112ELi8ELi128ELNS_18Fp8KVCacheDataTypeE2ELb1ELi512EEEvPfS3_PT_PKS4_PKT0_SA_ifPKiSC_iPKfiiiSE_SE_iiiii,"",@"SHT_CUDA_INFO"
	.sectionflags	@""
	.align	4


	//----- nvinfo : EIATTR_CUDA_API_VERSION
	.align		4
        /*0000*/ 	.byte	0x04, 0x37
        /*0002*/ 	.short	(.L_6931 - .L_6930)
.L_6930:
        /*0004*/ 	.word	0x00000082


	//----- nvinfo : EIATTR_SW2861232_WAR
	.align		4
.L_6931:
        /*0008*/ 	.byte	0x01, 0x35
	.zero		2


	//----- nvinfo : EIATTR_PARAM_CBANK
	.align		4
        /*000c*/ 	.byte	0x04, 0x0a
        /*000e*/ 	.short	(.L_6933 - .L_6932)
	.align		4
.L_6932:
        /*0010*/ 	.word	index@(.nv.constant0._ZN4vllm25paged_attention_v2_kernelI13__nv_bfloat16hLi112ELi8ELi128ELNS_18Fp8KVCacheDataTypeE2ELb1ELi512EEEvPfS3_PT_PKS4_PKT0_SA_ifPKiSC_iPKfiiiSE_SE_iiiii)
        /*0014*/ 	.short	0x0160
        /*0016*/ 	.short	0x008c


	//----- nvinfo : EIATTR_CBANK_PARAM_SIZE
	.align		4
.L_6933:
        /*0018*/ 	.byte	0x03, 0x19
        /*001a*/ 	.short	0x008c


	//----- nvinfo : EIATTR_KPARAM_INFO
	.align		4
        /*001c*/ 	.byte	0x04, 0x17
        /*001e*/ 	.short	(.L_6935 - .L_6934)
.L_6934:
        /*0020*/ 	.word	0x00000000
        /*0024*/ 	.short	0x0015
        /*0026*/ 	.short	0x0088
        /*0028*/ 	.byte	0x00, 0xf0, 0x11, 0x00


	//----- nvinfo : EIATTR_KPARAM_INFO
	.align		4
.L_6935:
        /*002c*/ 	.byte	0x04, 0x17
        /*002e*/ 	.short	(.L_6937 - .L_6936)
.L_6936:
        /*0030*/ 	.word	0x00000000
        /*0034*/ 	.short	0x0014
        /*0036*/ 	.short	0x0084
        /*0038*/ 	.byte	0x00, 0xf0, 0x11, 0x00


	//----- nvinfo : EIATTR_KPARAM_INFO
	.align		4
.L_6937:
        /*003c*/ 	.byte	0x04, 0x17
        /*003e*/ 	.short	(.L_6939 - .L_6938)
.L_6938:
        /*0040*/ 	.word	0x00000000
        /*0044*/ 	.short	0x0013
        /*0046*/ 	.short	0x0080
        /*0048*/ 	.byte	0x00, 0xf0, 0x11, 0x00


	//----- nvinfo : EIATTR_KPARAM_INFO
	.align		4
.L_6939:
        /*004c*/ 	.byte	0x04, 0x17
        /*004e*/ 	.short	(.L_6941 - .L_6940)
.L_6940:
        /*0050*/ 	.word	0x00000000
        /*0054*/ 	.short	0x0012
        /*0056*/ 	.short	0x007c
        /*0058*/ 	.byte	0x00, 0xf0, 0x11, 0x00


	//----- nvinfo : EIATTR_KPARAM_INFO
	.align		4
.L_6941:
        /*005c*/ 	.byte	0x04, 0x17
        /*005e*/ 	.short	(.L_6943 - .L_6942)
.L_6942:
        /*0060*/ 	.word	0x00000000
        /*0064*/ 	.short	0x0011
        /*0066*/ 	.short	0x0078
        /*0068*/ 	.byte	0x00, 0xf0, 0x11, 0x00


	//----- nvinfo : EIATTR_KPARAM_INFO
	.align		4
.L_6943:
        /*006c*/ 	.byte	0x04, 0x17
        /*006e*/ 	.short	(.L_6945 - .L_6944)
.L_6944:
        /*0070*/ 	.word	0x00000000
        /*0074*/ 	.short	0x0010
        /*0076*/ 	.short	0x0070
        /*0078*/ 	.byte	0x00, 0xf0, 0x21, 0x00


	//----- nvinfo : EIATTR_KPARAM_INFO
	.align		4
.L_6945:
        /*007c*/ 	.byte	0x04, 0x17
        /*007e*/ 	.short	(.L_6947 - .L_6946)
.L_6946:
        /*0080*/ 	.word	0x00000000
        /*0084*/ 	.short	0x000f
        /*0086*/ 	.short	0x0068
        /*0088*/ 	.byte	0x00, 0xf0, 0x21, 0x00


	//----- nvinfo : EIATTR_KPARAM_INFO
	.align		4
.L_6947:
        /*008c*/ 	.byte	0x04, 0x17
        /*008e*/ 	.short	(.L_6949 - .L_6948)
.L_6948:
        /*0090*/ 	.word	0x00000000
        /*0094*/ 	.short	0x000e
        /*0096*/ 	.short	0x0060
        /*0098*/ 	.byte	0x00, 0xf0, 0x11, 0x00


	//----- nvinfo : EIATTR_KPARAM_INFO
	.align		4
.L_6949:
        /*009c*/ 	.byte	0x04, 0x17
        /*009e*/ 	.short	(.L_6951 - .L_6950)
.L_6950:
        /*00a0*/ 	.word	0x00000000
        /*00a4*/ 	.short	0x000d
        /*00a6*/ 	.short	0x005c
        /*00a8*/ 	.byte	0x00, 0xf0, 0x11, 0x00


	//----- nvinfo : EIATTR_KPARAM_INFO
	.align		4
.L_6951:
        /*00ac*/ 	.byte	0x04, 0x17
        /*00ae*/ 	.short	(.L_6953 - .L_6952)
.L_6952:
        /*00b0*/ 	.word	0x00000000
        /*00b4*/ 	.short	0x000c
        /*00b6*/ 	.short	0x0058
        /*00b8*/ 	.byte	0x00, 0xf0, 0x11, 0x00


	//----- nvinfo : EIATTR_KPARAM_INFO
	.align		4
.L_6953:
        /*00bc*/ 	.byte	0x04, 0x17
        /*00be*/ 	.short	(.L_6955 - .L_6954)
.L_6954:
        /*00c0*/ 	.word	0x00000000
        /*00c4*/ 	.short	0x000b
        /*00c6*/ 	.short	0x0050
        /*00c8*/ 	.byte	0x00, 0xf0, 0x21, 0x00


	//----- nvinfo : EIATTR_KPARAM_INFO
	.align		4
.L_6955:
        /*00cc*/ 	.byte	0x04, 0x17
        /*00ce*/ 	.short	(.L_6957 - .L_6956)
.L_6956:
        /*00d0*/ 	.word	0x00000000
        /*00d4*/ 	.short	0x000a
        /*00d6*/ 	.short	0x0048
        /*00d8*/ 	.byte	0x00, 0xf0, 0x11, 0x00


	//----- nvinfo : EIATTR_KPARAM_INFO
	.align		4
.L_6957:
        /*00dc*/ 	.byte	0x04, 0x17
        /*00de*/ 	.short	(.L_6959 - .L_6958)
.L_6958:
        /*00e0*/ 	.word	0x00000000
        /*00e4*/ 	.short	0x0009
        /*00e6*/ 	.short	0x0040
        /*00e8*/ 	.byte	0x00, 0xf0, 0x21, 0x00


	//----- nvinfo : EIATTR_KPARAM_INFO
	.align		4
.L_6959:
        /*00ec*/ 	.byte	0x04, 0x17
        /*00ee*/ 	.short	(.L_6961 - .L_6960)
.L_6960:
        /*00f0*/ 	.word	0x00000000
        /*00f4*/ 	.short	0x0008
        /*00f6*/ 	.short	0x0038
        /*00f8*/ 	.byte	0x00, 0xf0, 0x21, 0x00


	//----- nvinfo : EIATTR_KPARAM_INFO
	.align		4
.L_6961:
        /*00fc*/ 	.byte	0x04, 0x17
        /*00fe*/ 	.short	(.L_6963 - .L_6962)
.L_6962:
        /*0100*/ 	.word	0x00000000
        /*0104*/ 	.short	0x0007
        /*0106*/ 	.short	0x0034
        /*0108*/ 	.byte	0x00, 0xf0, 0x11, 0x00


	//----- nvinfo : EIATTR_KPARAM_INFO
	.align		4
.L_6963:
        /*010c*/ 	.byte	0x04, 0x17
        /*010e*/ 	.short	(.L_6965 - .L_6964)
.L_6964:
        /*0110*/ 	.word	0x00000000
        /*0114*/ 	.short	0x0006
        /*0116*/ 	.short	0x0030
        /*0118*/ 	.byte	0x00, 0xf0, 0x11, 0x00


	//----- nvinfo : EIATTR_KPARAM_INFO
	.align		4
.L_6965:
        /*011c*/ 	.byte	0x04, 0x17
        /*011e*/ 	.short	(.L_6967 - .L_6966)
.L_6966:
        /*0120*/ 	.word	0x00000000
        /*0124*/ 	.short	0x0005
        /*0126*/ 	.short	0x0028
        /*0128*/ 	.byte	0x00, 0xf0, 0x21, 0x00


	//----- nvinfo : EIATTR_KPARAM_INFO
	.align		4
.L_6967:
        /*012c*/ 	.byte	0x04, 0x17
        /*012e*/ 	.short	(.L_6969 - .L_6968)
.L_6968:
        /*0130*/ 	.word	0x00000000
        /*0134*/ 	.short	0x0004
        /*0136*/ 	.short	0x0020
        /*0138*/ 	.byte	0x00, 0xf0, 0x21, 0x00


	//----- nvinfo : EIATTR_KPARAM_INFO
	.align		4
.L_6969:
        /*013c*/ 	.byte	0x04, 0x17
        /*013e*/ 	.short	(.L_6971 - .L_6970)
.L_6970:
        /*0140*/ 	.word	0x00000000
        /*0144*/ 	.short	0x0003
        /*0146*/ 	.short	0x0018
        /*0148*/ 	.byte	0x00, 0xf0, 0x21, 0x00


	//----- nvinfo : EIATTR_KPARAM_INFO
	.align		4
.L_6971:
        /*014c*/ 	.byte	0x04, 0x17
        /*014e*/ 	.short	(.L_6973 - .L_6972)
.L_6972:
        /*0150*/ 	.word	0x00000000
        /*0154*/ 	.short	0x0002
        /*0156*/ 	.short	0x0010
        /*0158*/ 	.byte	0x00, 0xf0, 0x21, 0x00


	//----- nvinfo : EIATTR_KPARAM_INFO
	.align		4
.L_6973:
        /*015c*/ 	.byte	0x04, 0x17
        /*015e*/ 	.short	(.L_6975 - .L_6974)
.L_6974:
        /*0160*/ 	.word	0x00000000
        /*0164*/ 	.short	0x0001
        /*0166*/ 	.short	0x0008
        /*0168*/ 	.byte	0x00, 0xf0, 0x21, 0x00


	//----- nvinfo : EIATTR_KPARAM_INFO
	.align		4
.L_6975:
        /*016c*/ 	.byte	0x04, 0x17
        /*016e*/ 	.short	(.L_6977 - .L_6976)
.L_6976:
        /*0170*/ 	.word	0x00000000
        /*0174*/ 	.short	0x0000
        /*0176*/ 	.short	0x0000
        /*0178*/ 	.byte	0x00, 0xf0, 0x21, 0x00


	//----- nvinfo : EIATTR_MAXREG_COUNT
	.align		4
.L_6977:
        /*017c*/ 	.byte	0x03, 0x1b
        /*017e*/ 	.short	0x00ff


	//----- nvinfo : EIATTR_NUM_BARRIERS
	.align		4
        /*0180*/ 	.byte	0x02, 0x4c
        /*0182*/ 	.byte	0x01
	.zero		1


	//----- nvinfo : EIATTR_EXTERNS
	.align		4
        /*0184*/ 	.byte	0x04, 0x0f
        /*0186*/ 	.short	(.L_6979 - .L_6978)


	//   ....[0]....
	.align		4
.L_6978:
        /*0188*/ 	.word	index@(__assertfail)


	//----- nvinfo : EIATTR_MERCURY_ISA_VERSION
	.align		4
.L_6979:
        /*018c*/ 	.byte	0x03, 0x5f
        /*018e*/ 	.short	0x0000


	//----- nvinfo : EIATTR_COOP_GROUP_MASK_REGIDS
	.align		4
        /*0190*/ 	.byte	0x04, 0x29
        /*0192*/ 	.short	(.L_6981 - .L_6980)


	//   ....[0]....
.L_6980:
        /*0194*/ 	.word	0xffffffff


	//   ....[1]....
        /*0198*/ 	.word	0xffffffff


	//   ....[2]....
        /*019c*/ 	.word	0xffffffff


	//   ....[3]....
        /*01a0*/ 	.word	0xffffffff


	//   ....[4]....
        /*01a4*/ 	.word	0xffffffff


	//   ....[5]....
        /*01a8*/ 	.word	0xffffffff


	//   ....[6]....
        /*01ac*/ 	.word	0xffffffff


	//   ....[7]....
        /*01b0*/ 	.word	0xffffffff


	//   ....[8]....
        /*01b4*/ 	.word	0xffffffff


	//   ....[9]....
        /*01b8*/ 	.word	0xffffffff


	//   ....[10]....
        /*01bc*/ 	.word	0xffffffff


	//   ....[11]....
        /*01c0*/ 	.word	0xffffffff


	//   ....[12]....
        /*01c4*/ 	.word	0xffffffff


	//   ....[13]....
        /*01c8*/ 	.word	0xffffffff


	//   ....[14]....
        /*01cc*/ 	.word	0xffffffff


	//   ....[15]....
        /*01d0*/ 	.word	0xffffffff


	//----- nvinfo : EIATTR_COOP_GROUP_INSTR_OFFSETS
	.align		4
.L_6981:
        /*01d4*/ 	.byte	0x04, 0x28
        /*01d6*/ 	.short	(.L_6983 - .L_6982)


	//   ....[0]....
.L_6982:
        /*01d8*/ 	.word	0x00001020


	//   ....[1]....
        /*01dc*/ 	.word	0x00001040


	//   ....[2]....
        /*01e0*/ 	.word	0x000010f0


	//   ....[3]....
        /*01e4*/ 	.word	0x00001110


	//   ....[4]....
        /*01e8*/ 	.word	0x00001130


	//   ....[5]....
        /*01ec*/ 	.word	0x00001f70


	//   ....[6]....
        /*01f0*/ 	.word	0x00001fd0


	//   ....[7]....
        /*01f4*/ 	.word	0x00002000


	//   ....[8]....
        /*01f8*/ 	.word	0x00002020


	//   ....[9]....
        /*01fc*/ 	.word	0x00002040


	//   ....[10]....
        /*0200*/ 	.word	0x00002090


	//   ....[11]....
        /*0204*/ 	.word	0x000020b0


	//   ....[12]....
        /*0208*/ 	.word	0x000020d0


	//   ....[13]....
        /*020c*/ 	.word	0x00003750


	//   ....[14]....
        /*0210*/ 	.word	0x000037d0


	//   ....[15]....
        /*0214*/ 	.word	0x00003830


	//----- nvinfo : EIATTR_SYSCALL_OFFSETS
	.align		4
.L_6983:
        /*0218*/ 	.byte	0x04, 0x46
        /*021a*/ 	.short	(.L_6985 - .L_6984)


	//   ....[0]....
.L_6984:
        /*021c*/ 	.word	0x000035b0


	//   ....[1]....
        /*0220*/ 	.word	0x000036e0


	//----- nvinfo : EIATTR_EXIT_INSTR_OFFSETS
	.align		4
.L_6985:
        /*0224*/ 	.byte	0x04, 0x1c
        /*0226*/ 	.short	(.L_6987 - .L_6986)


	//   ....[0]....
.L_6986:
        /*0228*/ 	.word	0x000000b0


	//   ....[1]....
        /*022c*/ 	.word	0x00003200


	//   ....[2]....
        /*0230*/ 	.word	0x00003400


	//   ....[3]....
        /*0234*/ 	.word	0x00003480


	//   ....[4]....
        /*0238*/ 	.word	0x000036f0


	//----- nvinfo : EIATTR_CTAIDZ_USED
	.align		4
.L_6987:
        /*023c*/ 	.byte	0x01, 0x04
	.zero		2


	//----- nvinfo : EIATTR_CRS_STACK_SIZE
	.align		4
        /*0240*/ 	.byte	0x04, 0x1e
        /*0242*/ 	.short	(.L_6989 - .L_6988)
.L_6988:
        /*0244*/ 	.word	0x00000000
.L_6989:


//--------------------- .nv.info._ZN4vllm25paged_attention_v2_kernelI13__nv_bfloat16hLi96ELi8ELi128ELNS_18Fp8KVCacheDataTypeE2ELb1ELi512EEEvPfS3_PT_PKS4_PKT0_SA_ifPKiSC_iPKfiiiSE_SE_iiiii --------------------------
	.section	.nv.info._ZN4vllm25paged_attention_v2_kernelI13__nv_bfloat16hLi96ELi8ELi128ELNS_18Fp8KVCacheDataTypeE2ELb1ELi512EEEvPfS3_PT_PKS4_PKT0_SA_ifPKiSC_iPKfiiiSE_SE_iiiii,"",@"SHT_CUDA_INFO"
	.sectionflags	@""
	.align	4


	//----- nvinfo : EIATTR_CUDA_API_VERSION
	.align		4
        /*0000*/ 	.byte	0x04, 0x37
        /*0002*/ 	.short	(.L_6991 - .L_6990)
.L_6990:
        /*0004*/ 	.word	0x00000082


	//----- nvinfo : EIATTR_SW2861232_WAR
	.align		4
.L_6991:
        /*0008*/ 	.byte	0x01, 0x35
	.zero		2


	//----- nvinfo : EIATTR_PARAM_CBANK
	.align		4
        /*000c*/ 	.byte	0x04, 0x0a
        /*000e*/ 	.short	(.L_6993 - .L_6992)
	.align		4
.L_6992:
        /*0010*/ 	.word	index@(.nv.constant0._ZN4vllm25paged_attention_v2_kernelI13__nv_bfloat16hLi96ELi8ELi128ELNS_18Fp8KVCacheDataTypeE2ELb1ELi512EEEvPfS3_PT_PKS4_PKT0_SA_ifPKiSC_iPKfiiiSE_SE_iiiii)
        /*0014*/ 	.short	0x0160
        /*0016*/ 	.short	0x008c


	//----- nvinfo : EIATTR_CBANK_PARAM_SIZE
	.align		4
.L_6993:
        /*0018*/ 	.byte	0x03, 0x19
        /*001a*/ 	.short	0x008c


	//----- nvinfo : EIATTR_KPARAM_INFO
	.align		4
        /*001c*/ 	.byte	0x04, 0x17
        /*001e*/ 	.short	(.L_6995 - .L_6994)
.L_6994:
        /*0020*/ 	.word	0x00000000
        /*0024*/ 	.short	0x0015
        /*0026*/ 	.short	0x0088
        /*0028*/ 	.byte	0x00, 0xf0, 0x11, 0x00


	//----- nvinfo : EIATTR_KPARAM_INFO
	.align		4
.L_6995:
        /*002c*/ 	.byte	0x04, 0x17
        /*002e*/ 	.short	(.L_6997 - .L_6996)
.L_6996:
        /*0030*/ 	.word	0x00000000
        /*0034*/ 	.short	0x0014
        /*0036*/ 	.short	0x0084
        /*0038*/ 	.byte	0x00, 0xf0, 0x11, 0x00


	//----- nvinfo : EIATTR_KPARAM_INFO
	.align		4
.L_6997:
        /*003c*/ 	.byte	0x04, 0x17
        /*003e*/ 	.short	(.L_6999 - .L_6998)
.L_6998:
        /*0040*/ 	.word	0x00000000
        /*0044*/ 	.short	0x0013
        /*0046*/ 	.short	0x0080
        /*0048*/ 	.byte	0x00, 0xf0, 0x11, 0x00


	//----- nvinfo : EIATTR_KPARAM_INFO
	.align		4
.L_6999:
        /*004c*/ 	.byte	0x04, 0x17
        /*004e*/ 	.short	(.L_7001 - .L_7000)
.L_7000:
        /*0050*/ 	.word	0x00000000
        /*0054*/ 	.short	0x0012
        /*0056*/ 	.short	0x007c
        /*0058*/ 	.byte	0x00, 0xf0, 0x11, 0x00


	//----- nvinfo : EIATTR_KPARAM_INFO
	.align		4
.L_7001:
        /*005c*/ 	.byte	0x04, 0x17
        /*005e*/ 	.short	(.L_7003 - .L_7002)
.L_7002:
        /*0060*/ 	.word	0x00000000
        /*0064*/ 	.short	0x0011
        /*0066*/ 	.short	0x0078
        /*0068*/ 	.byte	0x00, 0xf0, 0x11, 0x00


	//----- nvinfo : EIATTR_KPARAM_INFO
	.align		4
.L_7003:
        /*006c*/ 	.byte	0x04, 0x17
        /*006e*/ 	.short	(.L_7005 - .L_7004)
.L_7004:
        /*0070*/ 	.word	0x00000000
        /*0074*/ 	.short	0x0010
        /*0076*/ 	.short	0x0070
        /*0078*/ 	.byte	0x00, 0xf0, 0x21, 0x00


	//----- nvinfo : EIATTR_KPARAM_INFO
	.align		4
.L_7005:
        /*007c*/ 	.byte	0x04, 0x17
        /*007e*/ 	.short	(.L_7007 - .L_7006)
.L_7006:
        /*0080*/ 	.word	0x00000000
        /*0084*/ 	.short	0x000f
        /*0086*/ 	.short	0x0068
        /*0088*/ 	.byte	0x00, 0xf0, 0x21, 0x00


	//----- nvinfo : EIATTR_KPARAM_INFO
	.align		4
.L_7007:
        /*008c*/ 	.byte	0x04, 0x17
        /*008e*/ 	.short	(.L_7009 - .L_7008)
.L_7008:
        /*0090*/ 	.word	0x00000000
        /*0094*/ 	.short	0x000e
        /*0096*/ 	.short	0x0060
        /*0098*/ 	.byte	0x00, 0xf0, 0x11, 0x00


	//----- nvinfo : EIATTR_KPARAM_INFO
	.align		4
.L_7009:
        /*009c*/ 	.byte	0x04, 0x17
        /*009e*/ 	.short	(.L_7011 - .L_7010)
.L_7010:
        /*00a0*/ 	.word	0x00000000
        /*00a4*/ 	.short	0x000d
        /*00a6*/ 	.short	0x005c
        /*00a8*/ 	.byte	0x00, 0xf0, 0x11, 0x00


	//----- nvinfo : EIATTR_KPARAM_INFO
	.align		4
.L_7011:
        /*00ac*/ 	.byte	0x04, 0x17
        /*00ae*/ 	.short	(.L_7013 - .L_7012)
.L_7012:
        /*00b0*/ 	.word	0x00000000
        /*00b4*/ 	.short	0x000c
        /*00b6*/ 	.short	0x0058
        /*00b8*/ 	.byte	0x00, 0xf0, 0x11, 0x00


	//----- nvinfo : EIATTR_KPARAM_INFO
	.align		4
.L_7013:
        /*00bc*/ 	.byte	0x04, 0x17
        /*00be*/ 	.short	(.L_7015 - .L_7014)
.L_7014:
        /*00c0*/ 	.word	0x00000000
        /*00c4*/ 	.short	0x000b
        /*00c6*/ 	.short	0x0050
        /*00c8*/ 	.byte	0x00, 0xf0, 0x21, 0x00


	//----- nvinfo : EIATTR_KPARAM_INFO
	.align		4
.L_7015:
        /*00cc*/ 	.byte	0x04, 0x17
        /*00ce*/ 	.short	(.L_7017 - .L_7016)
.L_7016:
        /*00d0*/ 	.word	0x00000000
        /*00d4*/ 	.short	0x000a
        /*00d6*/ 	.short	0x0048
        /*00d8*/ 	.byte	0x00, 0xf0, 0x11, 0x00


	//----- nvinfo : EIATTR_KPARAM_INFO
	.align		4
.L_7017:
        /*00dc*/ 	.byte	0x04, 0x17
        /*00de*/ 	.short	(.L_7019 - .L_7018)
.L_7018:
        /*00e0*/ 	.word	0x00000000
        /*00e4*/ 	.short	0x0009
        /*00e6*/ 	.short	0x0040
        /*00e8*/ 	.byte	0x00, 0xf0, 0x21, 0x00


	//----- nvinfo : EIATTR_KPARAM_INFO
	.align		4
.L_7019:
        /*00ec*/ 	.byte	0x04, 0x17
        /*00ee*/ 	.short	(.L_7021 - .L_7020)
.L_7020:
        /*00f0*/ 	.word	0x00000000
        /*00f4*/ 	.short	0x0008
        /*00f6*/ 	.short	0x0038
        /*00f8*/ 	.byte	0x00, 0xf0, 0x21, 0x00


	//----- nvinfo : EIATTR_KPARAM_INFO
	.align		4
.L_7021:
        /*00fc*/ 	.byte	0x04, 0x17
        /*00fe*/ 	.short	(.L_7023 - .L_7022)
.L_7022:
        /*0100*/ 	.word	0x00000000
        /*0104*/ 	.short	0x0007
        /*0106*/ 	.short	0x0034
        /*0108*/ 	.byte	0x00, 0xf0, 0x11, 0x00


	//----- nvinfo : EIATTR_KPARAM_INFO
	.align		4
.L_7023:
        /*010c*/ 	.byte	0x04, 0x17
        /*010e*/ 	.short	(.L_7025 - .L_7024)
.L_7024:
        /*0110*/ 	.word	0x00000000
        /*0114*/ 	.short	0x0006
        /*0116*/ 	.short	0x0030
        /*0118*/ 	.byte	0x00, 0xf0, 0x11, 0x00


	//----- nvinfo : EIATTR_KPARAM_INFO
	.align		4
.L_7025:
        /*011c*/ 	.byte	0x04, 0x17
        /*011e*/ 	.short	(.L_7027 - .L_7026)
.L_7026:
        /*0120*/ 	.word	0x00000000
        /*0124*/ 	.short	0x0005
        /*0126*/ 	.short	0x0028
        /*0128*/ 	.byte	0x00, 0xf0, 0x21, 0x00


	//----- nvinfo : EIATTR_KPARAM_INFO
	.align		4
.L_7027:
        /*012c*/ 	.byte	0x04, 0x17
        /*012e*/ 	.short	(.L_7029 - .L_7028)
.L_7028:
        /*0130*/ 	.word	0x00000000
        /*0134*/ 	.short	0x0004
        /*0136*/ 	.short	0x0020
        /*0138*/ 	.byte	0x00, 0xf0, 0x21, 0x00


	//----- nvinfo : EIATTR_KPARAM_INFO
	.align		4
.L_7029:
        /*013c*/ 	.byte	0x04, 0x17
        /*013e*/ 	.short	(.L_7031 - .L_7030)
.L_7030:
        /*0140*/ 	.word	0x00000000
        /*0144*/ 	.short	0x0003
        /*0146*/ 	.short	0x0018
        /*0148*/ 	.byte	0x00, 0xf0, 0x21, 0x00


	//----- nvinfo : EIATTR_KPARAM_INFO
	.align		4
.L_7031:
        /*014c*/ 	.byte	0x04, 0x17
        /*014e*/ 	.short	(.L_7033 - .L_7032)
.L_7032:
        /*0150*/ 	.word	0x00000000
        /*0154*/ 	.short	0x0002
        /*0156*/ 	.short	0x0010
        /*0158*/ 	.byte	0x00, 0xf0, 0x21, 0x00


	//----- nvinfo : EIATTR_KPARAM_INFO
	.align		4
.L_7033:
        /*015c*/ 	.byte	0x04, 0x17
        /*015e*/ 	.short	(.L_7035 - .L_7034)
.L_7034:
        /*0160*/ 	.word	0x00000000
        /*0164*/ 	.short	0x0001
        /*0166*/ 	.short	0x0008
        /*0168*/ 	.byte	0x00, 0xf0, 0x21, 0x00


	//----- nvinfo : EIATTR_KPARAM_INFO
	.align		4
.L_7035:
        /*016c*/ 	.byte	0x04, 0x17
        /*016e*/ 	.short	(.L_7037 - .L_7036)
.L_7036:
        /*0170*/ 	.word	0x00000000
        /*0174*/ 	.short	0x0000
        /*0176*/ 	.short	0x0000
        /*0178*/ 	.byte	0x00, 0xf0, 0x21, 0x00


	//----- nvinfo : EIATTR_MAXREG_COUNT
	.align		4
.L_7037:
        /*017c*/ 	.byte	0x03, 0x1b
        /*017e*/ 	.short	0x00ff


	//----- nvinfo : EIATTR_NUM_BARRIERS
	.align		4
        /*0180*/ 	.byte	0x02, 0x4c
        /*0182*/ 	.byte	0x01
	.zero		1


	//----- nvinfo : EIATTR_EXTERNS
	.align		4
        /*0184*/ 	.byte	0x04, 0x0f
        /*0186*/ 	.short	(.L_7039 - .L_7038)


	//   ....[0]....
	.align		4
.L_7038:
        /*0188*/ 	.word	index@(__assertfail)


	//----- nvinfo : EIATTR_MERCURY_ISA_VERSION
	.align		4
.L_7039:
        /*018c*/ 	.byte	0x03, 0x5f
        /*018e*/ 	.short	0x0000


	//----- nvinfo : EIATTR_COOP_GROUP_MASK_REGIDS
	.align		4
        /*0190*/ 	.byte	0x04, 0x29
        /*0192*/ 	.short	(.L_7041 - .L_7040)


	//   ....[0]....
.L_7040:
        /*0194*/ 	.word	0xffffffff


	//   ....[1]....
        /*0198*/ 	.word	0xffffffff


	//   ....[2]....
        /*019c*/ 	.word	0xffffffff


	//   ....[3]....
        /*01a0*/ 	.word	0xffffffff


	//   ....[4]....
        /*01a4*/ 	.word	0xffffffff


	//   ....[5]....
        /*01a8*/ 	.word	0xffffffff


	//   ....[6]....
        /*01ac*/ 	.word	0xffffffff


	//   ....[7]....
        /*01b0*/ 	.word	0xffffffff


	//   ....[8]....
        /*01b4*/ 	.word	0xffffffff


	//   ....[9]....
        /*01b8*/ 	.word	0xffffffff


	//   ....[10]....
        /*01bc*/ 	.word	0xffffffff


	//   ....[11]....
        /*01c0*/ 	.word	0xffffffff


	//   ....[12]....
        /*01c4*/ 	.word	0xffffffff


	//   ....[13]....
        /*01c8*/ 	.word	0xffffffff


	//   ....[14]....
        /*01cc*/ 	.word	0xffffffff


	//   ....[15]....
        /*01d0*/ 	.word	0xffffffff


	//----- nvinfo : EIATTR_COOP_GROUP_INSTR_OFFSETS
	.align		4
.L_7041:
        /*01d4*/ 	.byte	0x04, 0x28
        /*01d6*/ 	.short	(.L_7043 - .L_7042)


	//   ....[0]....
.L_7042:
        /*01d8*/ 	.word	0x00001020


	//   ....[1]....
        /*01dc*/ 	.word	0x00001040


	//   ....[2]....
        /*01e0*/ 	.word	0x000010f0


	//   ....[3]....
        /*01e4*/ 	.word	0x00001110


	//   ....[4]....
        /*01e8*/ 	.word	0x00001130


	//   ....[5]....
        /*01ec*/ 	.word	0x00001f70


	//   ....[6]....
        /*01f0*/ 	.word	0x00001fd0


	//   ....[7]....
        /*01f4*/ 	.word	0x00002000


	//   ....[8]....
        /*01f8*/ 	.word	0x00002020


	//   ....[9]....
        /*01fc*/ 	.word	0x00002040


	//   ....[10]....
        /*0200*/ 	.word	0x00002090


	//   ....[11]....
        /*0204*/ 	.word	0x000020b0


	//   ....[12]....
        /*0208*/ 	.word	0x000020d0


	//   ....[13]....
        /*020c*/ 	.word	0x00003580


	//   ....[14]....
        /*0210*/ 	.word	0x00003600


	//   ....[15]....
        /*0214*/ 	.word	0x00003660


	//----- nvinfo : EIATTR_SYSCALL_OFFSETS
	.align		4
.L_7043:
        /*0218*/ 	.byte	0x04, 0x46
        /*021a*/ 	.short	(.L_7045 - .L_7044)


	//   ....[0]....
.L_7044:
        /*021c*/ 	.word	0x000033e0


	//   ....[1]....
        /*0220*/ 	.word	0x00003510


	//----- nvinfo : EIATTR_EXIT_INSTR_OFFSETS
	.align		4
.L_7045:
        /*0224*/ 	.byte	0x04, 0x1c
        /*0226*/ 	.short	(.L_7047 - .L_7046)


	//   ....[0]....
.L_7046:
        /*0228*/ 	.word	0x000000b0


	//   ....[1]....
        /*022c*/ 	.word	0x00003090


	//   ....[2]....
        /*0230*/ 	.word	0x000032b0


	//   ....[3]....
        /*0234*/ 	.word	0x00003520


	//----- nvinfo : EIATTR_CTAIDZ_USED
	.align		4
.L_7047:
        /*0238*/ 	.byte	0x01, 0x04
	.zero		2


	//----- nvinfo : EIATTR_CRS_STACK_SIZE
	.align		4
        /*023c*/ 	.byte	0x04, 0x1e
        /*023e*/ 	.short	(.L_7049 - .L_7048)
.L_7048:
        /*0240*/ 	.word	0x00000000
.L_7049:


//--------------------- .nv.info._ZN4vllm25paged_attention_v2_kernelI13__nv_bfloat16hLi80ELi8ELi128ELNS_18Fp8KVCacheDataTypeE2ELb1ELi512EEEvPfS3_PT_PKS4_PKT0_SA_ifPKiSC_iPKfiiiSE_SE_iiiii --------------------------
	.section	.nv.info._ZN4vllm25paged_attention_v2_kernelI13__nv_bfloat16hLi80ELi8ELi128ELNS_18Fp8KVCacheDataTypeE2ELb1ELi512EEEvPfS3_PT_PKS4_PKT0_SA_ifPKiSC_iPKfiiiSE_SE_iiiii,"",@"SHT_CUDA_INFO"
	.sectionflags	@""
	.align	4


	//----- nvinfo : EIATTR_CUDA_API_VERSION
	.align		4
        /*0000*/ 	.byte	0x04, 0x37
        /*0002*/ 	.short	(.L_7051 - .L_7050)
.L_7050:
        /*0004*/ 	.word	0x00000082


	//----- nvinfo : EIATTR_SW2861232_WAR
	.align		4
.L_7051:
        /*0008*/ 	.byte	0x01, 0x35
	.zero		2


	//----- nvinfo : EIATTR_PARAM_CBANK
	.align		4
        /*000c*/ 	.byte	0x04, 0x0a
        /*000e*/ 	.short	(.L_7053 - .L_7052)
	.align		4
.L_7052:
        /*0010*/ 	.word	index@(.nv.constant0._ZN4vllm25paged_attention_v2_kernelI13__nv_bfloat16hLi80ELi8ELi128ELNS_18Fp8KVCacheDataTypeE2ELb1ELi512EEEvPfS3_PT_PKS4_PKT0_SA_ifPKiSC_iPKfiiiSE_SE_iiiii)
        /*0014*/ 	.short	0x0160
        /*0016*/ 	.short	0x008c


	//----- nvinfo : EIATTR_CBANK_PARAM_SIZE
	.align		4
.L_7053:
        /*0018*/ 	.byte	0x03, 0x19
        /*001a*/ 	.short	0x008c


	//----- nvinfo : EIATTR_KPARAM_INFO
	.align		4
        /*001c*/ 	.byte	0x04, 0x17
        /*001e*/ 	.short	(.L_7055 - .L_7054)
.L_7054:
        /*0020*/ 	.word	0x00000000
        /*0024*/ 	.short	0x0015
        /*0026*/ 	.short	0x0088
        /*0028*/ 	.byte	0x00, 0xf0, 0x11, 0x00


	//----- nvinfo : EIATTR_KPARAM_INFO
	.align		4
.L_7055:
        /*002c*/ 	.byte	0x04, 0x17
        /*002e*/ 	.short	(.L_7057 - .L_7056)
.L_7056:
        /*0030*/ 	.word	0x00000000
        /*0034*/ 	.short	0x0014
        /*0036*/ 	.short	0x0084
        /*0038*/ 	.byte	0x00, 0xf0, 0x11, 0x00


	//----- nvinfo : EIATTR_KPARAM_INFO
	.align		4
.L_7057:
        /*003c*/ 	.byte	0x04, 0x17
        /*003e*/ 	.short	(.L_7059 - .L_7058)
.L_7058:
        /*0040*/ 	.word	0x00000000
        /*0044*/ 	.short	0x0013
        /*0046*/ 	.short	0x0080
        /*0048*/ 	.byte	0x00, 0xf0, 0x11, 0x00


	//----- nvinfo : EIATTR_KPARAM_INFO
	.align		4
.L_7059:
        /*004c*/ 	.byte	0x04, 0x17
        /*004e*/ 	.short	(.L_7061 - .L_7060)
.L_7060:
        /*0050*/ 	.word	0x00000000
        /*0054*/ 	.short	0x0012
        /*0056*/ 	.short	0x007c
        /*0058*/ 	.byte	0x00, 0xf0, 0x11, 0x00


	//----- nvinfo : EIATTR_KPARAM_INFO
	.align		4
.L_7061:
        /*005c*/ 	.byte	0x04, 0x17
        /*005e*/ 	.short	(.L_7063 - .L_7062)
.L_7062:
        /*0060*/ 	.word	0x00000000
        /*0064*/ 	.short	0x0011
        /*0066*/ 	.short	0x0078
        /*0068*/ 	.byte	0x00, 0xf0, 0x11, 0x00


	//----- nvinfo : EIATTR_KPARAM_INFO
	.align		4
.L_7063:
        /*006c*/ 	.byte	0x04, 0x17
        /*006e*/ 	.short	(.L_7065 - .L_7064)
.L_7064:
        /*0070*/ 	.word	0x00000000
        /*0074*/ 	.short	0x0010
        /*0076*/ 	.short	0x0070
        /*0078*/ 	.byte	0x00, 0xf0, 0x21, 0x00


	//----- nvinfo : EIATTR_KPARAM_INFO
	.align		4
.L_7065:
        /*007c*/ 	.byte	0x04, 0x17
        /*007e*/ 	.short	(.L_7067 - .L_7066)
.L_7066:
        /*0080*/ 	.word	0x00000000
        /*0084*/ 	.short	0x000f
        /*0086*/ 	.short	0x0068
        /*0088*/ 	.byte	0x00, 0xf0, 0x21, 0x00


	//----- nvinfo : EIATTR_KPARAM_INFO
	.align		4
.L_7067:
        /*008c*/ 	.byte	0x04, 0x17
        /*008e*/ 	.short	(.L_7069 - .L_7068)
.L_7068:
        /*0090*/ 	.word	0x00000000
        /*0094*/ 	.short	0x000e
        /*0096*/ 	.short	0x0060
        /*0098*/ 	.byte	0x00, 0xf0, 0x11, 0x00


	//----- nvinfo : EIATTR_KPARAM_INFO
	.align		4
.L_7069:
        /*009c*/ 	.byte	0x04, 0x17
        /*009e*/ 	.short	(.L_7071 - .L_7070)
.L_7070:
        /*00a0*/ 	.word	0x00000000
        /*00a4*/ 	.short	0x000d
        /*00a6*/ 	.short	0x005c
        /*00a8*/ 	.byte	0x00, 0xf0, 0x11, 0x00


	//----- nvinfo : EIATTR_KPARAM_INFO
	.align		4
.L_7071:
        /*00ac*/ 	.byte	0x04, 0x17
        /*00ae*/ 	.short	(.L_7073 - .L_7072)
.L_7072:
        /*00b0*/ 	.word	0x00000000
        /*00b4*/ 	.short	0x000c
        /*00b6*/ 	.short	0x0058
        /*00b8*/ 	.byte	0x00, 0xf0, 0x11, 0x00


	//----- nvinfo : EIATTR_KPARAM_INFO
	.align		4
.L_7073:
        /*00bc*/ 	.byte	0x04, 0x17
        /*00be*/ 	.short	(.L_7075 - .L_7074)
.L_7074:
        /*00c0*/ 	.word	0x00000000
        /*00c4*/ 	.short	0x000b
        /*00c6*/ 	.short	0x0050
        /*00c8*/ 	.byte	0x00, 0xf0, 0x21, 0x00


	//----- nvinfo : EIATTR_KPARAM_INFO
	.align		4
.L_7075:
        /*00cc*/ 	.byte	0x04, 0x17
        /*00ce*/ 	.short	(.L_7077 - .L_7076)
.L_7076:
        /*00d0*/ 	.word	0x00000000
        /*00d4*/ 	.short	0x000a
        /*00d6*/ 	.short	0x0048
        /*00d8*/ 	.byte	0x00, 0xf0, 0x11, 0x00


	//----- nvinfo : EIATTR_KPARAM_INFO
	.align		4
.L_7077:
        /*00dc*/ 	.byte	0x04, 0x17
        /*00de*/ 	.short	(.L_7079 - .L_7078)
.L_7078:
        /*00e0*/ 	.word	0x00000000
        /*00e4*/ 	.short	0x0009
        /*00e6*/ 	.short	0x0040
        /*00e8*/ 	.byte	0x00, 0xf0, 0x21, 0x00


	//----- nvinfo : EIATTR_KPARAM_INFO
	.align		4
.L_7079:
        /*00ec*/ 	.byte	0x04, 0x17
        /*00ee*/ 	.short	(.L_7081 - .L_7080)
.L_7080:
        /*00f0*/ 	.word	0x00000000
        /*00f4*/ 	.short	0x0008
        /*00f6*/ 	.short	0x0038
        /*00f8*/ 	.byte	0x00, 0xf0, 0x21, 0x00


	//----- nvinfo : EIATTR_KPARAM_INFO
	.align		4
.L_7081:
        /*00fc*/ 	.byte	0x04, 0x17
        /*00fe*/ 	.short	(.L_7083 - .L_7082)
.L_7082:
        /*0100*/ 	.word	0x00000000
        /*0104*/ 	.short	0x0007
        /*0106*/ 	.short	0x0034
        /*0108*/ 	.byte	0x00, 0xf0, 0x11, 0x00


	//----- nvinfo : EIATTR_KPARAM_INFO
	.align		4
.L_7083:
        /*010c*/ 	.byte	0x04, 0x17
        /*010e*/ 	.short	(.L_7085 - .L_7084)
.L_7084:
        /*0110*/ 	.word	0x00000000
        /*0114*/ 	.short	0x0006
        /*0116*/ 	.short	0x0030
        /*0118*/ 	.byte	0x00, 0xf0, 0x11, 0x00


	//----- nvinfo : EIATTR_KPARAM_INFO
	.align		4
.L_7085:
        /*011c*/ 	.byte	0x04, 0x17
        /*011e*/ 	.short	(.L_7087 - .L_7086)
.L_7086:
        /*0120*/ 	.word	0x00000000
        /*0124*/ 	.short	0x0005
        /*0126*/ 	.short	0x0028
        /*0128*/ 	.byte	0x00, 0xf0, 0x21, 0x00


	//----- nvinfo : EIATTR_KPARAM_INFO
	.align		4
.L_7087:
        /*012c*/ 	.byte	0x04, 0x17
        /*012e*/ 	.short	(.L_7089 - .L_7088)
.L_7088:
        /*0130*/ 	.word	0x00000000
        /*0134*/ 	.short	0x0004
        /*0136*/ 	.short	0x0020
        /*0138*/ 	.byte	0x00, 0xf0, 0x21, 0x00


	//----- nvinfo : EIATTR_KPARAM_INFO
	.align		4
.L_7089:
        /*013c*/ 	.byte	0x04, 0x17
        /*013e*/ 	.short	(.L_7091 - .L_7090)
.L_7090:
        /*0140*/ 	.word	0x00000000
        /*0144*/ 	.short	0x0003
        /*0146*/ 	.short	0x0018
        /*0148*/ 	.byte	0x00, 0xf0, 0x21, 0x00


	//----- nvinfo : EIATTR_KPARAM_INFO
	.align		4
.L_7091:
        /*014c*/ 	.byte	0x04, 0x17
        /*014e*/ 	.short	(.L_7093 - .L_7092)
.L_7092:
        /*0150*/ 	.word	0x00000000
        /*0154*/ 	.short	0x0002
        /*0156*/ 	.short	0x0010
        /*0158*/ 	.byte	0x00, 0xf0, 0x21, 0x00


	//----- nvinfo : EIATTR_KPARAM_INFO
	.align		4
.L_7093:
        /*015c*/ 	.byte	0x04, 0x17
        /*015e*/ 	.short	(.L_7095 - .L_7094)
.L_7094:
        /*0160*/ 	.word	0x00000000
        /*0164*/ 	.short	0x0001
        /*0166*/ 	.short	0x0008
        /*0168*/ 	.byte	0x00, 0xf0, 0x21, 0x00


	//----- nvinfo : EIATTR_KPARAM_INFO
	.align		4
.L_7095:
        /*016c*/ 	.byte	0x04, 0x17
        /*016e*/ 	.short	(.L_7097 - .L_7096)
.L_7096:
        /*0170*/ 	.word	0x00000000
        /*0174*/ 	.short	0x0000
        /*0176*/ 	.short	0x0000
        /*0178*/ 	.byte	0x00, 0xf0, 0x21, 0x00


	//----- nvinfo : EIATTR_MAXREG_COUNT
	.align		4
.L_7097:
        /*017c*/ 	.byte	0x03, 0x1b
        /*017e*/ 	.short	0x00ff


	//----- nvinfo : EIATTR_NUM_BARRIERS
	.align		4
        /*0180*/ 	.byte	0x02, 0x4c
        /*0182*/ 	.byte	0x01
	.zero		1


	//----- nvinfo : EIATTR_EXTERNS
	.align		4
        /*0184*/ 	.byte	0x04, 0x0f
        /*0186*/ 	.short	(.L_7099 - .L_7098)


	//   ....[0]....
	.align		4
.L_7098:
        /*0188*/ 	.word	index@(__assertfail)


	//----- nvinfo : EIATTR_MERCURY_ISA_VERSION
	.align		4
.L_7099:
        /*018c*/ 	.byte	0x03, 0x5f
        /*018e*/ 	.short	0x0000


	//----- nvinfo : EIATTR_COOP_GROUP_MASK_REGIDS
	.align		4
        /*0190*/ 	.byte	0x04, 0x29
        /*0192*/ 	.short	(.L_7101 - .L_7100)


	//   ....[0]....
.L_7100:
        /*0194*/ 	.word	0xffffffff


	//   ....[1]....
        /*0198*/ 	.word	0xffffffff


	//   ....[2]....
        /*019c*/ 	.word	0xffffffff


	//   ....[3]....
        /*01a0*/ 	.word	0xffffffff


	//   ....[4]....
        /*01a4*/ 	.word	0xffffffff


	//   ....[5]....
        /*01a8*/ 	.word	0xffffffff


	//   ....[6]....
        /*01ac*/ 	.word	0xffffffff


	//   ....[7]....
        /*01b0*/ 	.word	0xffffffff


	//   ....[8]....
        /*01b4*/ 	.word	0xffffffff


	//   ....[9]....
        /*01b8*/ 	.word	0xffffffff


	//   ....[10]....
        /*01bc*/ 	.word	0xffffffff


	//   ....[11]....
        /*01c0*/ 	.word	0xffffffff


	//   ....[12]....
        /*01c4*/ 	.word	0xffffffff


	//   ....[13]....
        /*01c8*/ 	.word	0xffffffff


	//   ....[14]....
        /*01cc*/ 	.word	0xffffffff


	//   ....[15]....
        /*01d0*/ 	.word	0xffffffff


	//----- nvinfo : EIATTR_COOP_GROUP_INSTR_OFFSETS
	.align		4
.L_7101:
        /*01d4*/ 	.byte	0x04, 0x28
        /*01d6*/ 	.short	(.L_7103 - .L_7102)


	//   ....[0]....
.L_7102:
        /*01d8*/ 	.word	0x00001020


	//   ....[1]....
        /*01dc*/ 	.word	0x00001040


	//   ....[2]....
        /*01e0*/ 	.word	0x000010f0


	//   ....[3]....
        /*01e4*/ 	.word	0x00001110


	//   ....[4]....
        /*01e8*/ 	.word	0x00001130


	//   ....[5]....
        /*01ec*/ 	.word	0x00001f70


	//   ....[6]....
        /*01f0*/ 	.word	0x00001fd0


	//   ....[7]....
        /*01f4*/ 	.word	0x00002000


	//   ....[8]....
        /*01f8*/ 	.word	0x00002020


	//   ....[9]....
        /*01fc*/ 	.word	0x00002040


	//   ....[10]....
        /*0200*/ 	.word	0x00002090


	//   ....[11]....
        /*0204*/ 	.word	0x000020b0


	//   ....[12]....
        /*0208*/ 	.word	0x000020d0


	//   ....[13]....
        /*020c*/ 	.word	0x00003670


	//   ....[14]....
        /*0210*/ 	.word	0x000036f0


	//   ....[15]....
        /*0214*/ 	.word	0x00003750


	//----- nvinfo : EIATTR_SYSCALL_OFFSETS
	.align		4
.L_7103:
        /*0218*/ 	.byte	0x04, 0x46
        /*021a*/ 	.short	(.L_7105 - .L_7104)


	//   ....[0]....
.L_7104:
        /*021c*/ 	.word	0x000034d0


	//   ....[1]....
        /*0220*/ 	.word	0x00003600


	//----- nvinfo : EIATTR_EXIT_INSTR_OFFSETS
	.align		4
.L_7105:
        /*0224*/ 	.byte	0x04, 0x1c
        /*0226*/ 	.short	(.L_7107 - .L_7106)


	//   ....[0]....
.L_7106:
        /*0228*/ 	.word	0x000000b0


	//   ....[1]....
        /*022c*/ 	.word	0x00003190


	//   ....[2]....
        /*0230*/ 	.word	0x00003320


	//   ....[3]....
        /*0234*/ 	.word	0x000033a0


	//   ....[4]....
        /*0238*/ 	.word	0x00003610


	//----- nvinfo : EIATTR_CTAIDZ_USED
	.align		4
.L_7107:
        /*023c*/ 	.byte	0x01, 0x04
	.zero		2


	//----- nvinfo : EIATTR_CRS_STACK_SIZE
	.align		4
        /*0240*/ 	.byte	0x04, 0x1e
        /*0242*/ 	.short	(.L_7109 - .L_7108)
.L_7108:
        /*0244*/ 	.word	0x00000000
.L_7109:


//--------------------- .nv.info._ZN4vllm25paged_attention_v2_kernelI13__nv_bfloat16hLi64ELi8ELi128ELNS_18Fp8KVCacheDataTypeE2ELb1ELi512EEEvPfS3_PT_PKS4_PKT0_SA_ifPKiSC_iPKfiiiSE_SE_iiiii --------------------------
	.section	.nv.info._ZN4vllm25paged_attention_v2_kernelI13__nv_bfloat16hLi64ELi8ELi128ELNS_18Fp8KVCacheDataTypeE2ELb1ELi512EEEvPfS3_PT_PKS4_PKT0_SA_ifPKiSC_iPKfiiiSE_SE_iiiii,"",@"SHT_CUDA_INFO"
	.sectionflags	@""
	.align	4


	//----- nvinfo : EIATTR_CUDA_API_VERSION
	.align		4
        /*0000*/ 	.byte	0x04, 0x37
        /*0002*/ 	.short	(.L_7111 - .L_7110)
.L_7110:
        /*0004*/ 	.word	0x00000082


	//----- nvinfo : EIATTR_SW2861232_WAR
	.align		4
.L_7111:
        /*0008*/ 	.byte	0x01, 0x35
	.zero		2


	//----- nvinfo : EIATTR_PARAM_CBANK
	.align		4
        /*000c*/ 	.byte	0x04, 0x0a
        /*000e*/ 	.short	(.L_7113 - .L_7112)
	.align		4
.L_7112:
        /*0010*/ 	.word	index@(.nv.constant0._ZN4vllm25paged_attention_v2_kernelI13__nv_bfloat16hLi64ELi8ELi128ELNS_18Fp8KVCacheDataTypeE2ELb1ELi512EEEvPfS3_PT_PKS4_PKT0_SA_ifPKiSC_iPKfiiiSE_SE_iiiii)
        /*0014*/ 	.short	0x0160
        /*0016*/ 	.short	0x008c


	//----- nvinfo : EIATTR_CBANK_PARAM_SIZE
	.align		4
.L_7113:
        /*0018*/ 	.byte	0x03, 0x19
        /*001a*/ 	.short	0x008c


	//----- nvinfo : EIATTR_KPARAM_INFO
	.align		4
        /*001c*/ 	.byte	0x04, 0x17
        /*001e*/ 	.short	(.L_7115 - .L_7114)
.L_7114:
        /*0020*/ 	.word	0x00000000
        /*0024*/ 	.short	0x0015
        /*0026*/ 	.short	0x0088
        /*0028*/ 	.byte	0x00, 0xf0, 0x11, 0x00


	//----- nvinfo : EIATTR_KPARAM_INFO
	.align		4
.L_7115:
        /*002c*/ 	.byte	0x04, 0x17
        /*002e*/ 	.short	(.L_7117 - .L_7116)
.L_7116:
        /*0030*/ 	.word	0x00000000
        /*0034*/ 	.short	0x0014
        /*0036*/ 	.short	0x0084
        /*0038*/ 	.byte	0x00, 0xf0, 0x11, 0x00


	//----- nvinfo : EIATTR_KPARAM_INFO
	.align		4
.L_7117:
        /*003c*/ 	.byte	0x04, 0x17
        /*003e*/ 	.short	(.L_7119 - .L_7118)
.L_7118:
        /*0040*/ 	.word	0x00000000
        /*0044*/ 	.short	0x0013
        /*0046*/ 	.short	0x0080
        /*0048*/ 	.byte	0x00, 0xf0, 0x11, 0x00


	//----- nvinfo : EIATTR_KPARAM_INFO
	.align		4
.L_7119:
        /*004c*/ 	.byte	0x04, 0x17
        /*004e*/ 	.short	(.L_7121 - .L_7120)
.L_7120:
        /*0050*/ 	.word	0x00000000
        /*0054*/ 	.short	0x0012
        /*0056*/ 	.short	0x007c
        /*0058*/ 	.byte	0x00, 0xf0, 0x11, 0x00


	//----- nvinfo : EIATTR_KPARAM_INFO
	.align		4
.L_7121:
        /*005c*/ 	.byte	0x04, 0x17
        /*005e*/ 	.short	(.L_7123 - .L_7122)
.L_7122:
        /*0060*/ 	.word	0x00000000
        /*0064*/ 	.short	0x0011
        /*0066*/ 	.short	0x0078
        /*0068*/ 	.byte	0x00, 0xf0, 0x11, 0x00


	//----- nvinfo : EIATTR_KPARAM_INFO
	.align		4
.L_7123:
        /*006c*/ 	.byte	0x04, 0x17
        /*006e*/ 	.short	(.L_7125 - .L_7124)
.L_7124:
        /*0070*/ 	.word	0x00000000
        /*0074*/ 	.short	0x0010
        /*0076*/ 	.short	0x0070
        /*0078*/ 	.byte	0x00, 0xf0, 0x21, 0x00


	//----- nvinfo : EIATTR_KPARAM_INFO
	.align		4
.L_7125:
        /*007c*/ 	.byte	0x04, 0x17
        /*007e*/ 	.short	(.L_7127 - .L_7126)
.L_7126:
        /*0080*/ 	.word	0x00000000
        /*0084*/ 	.short	0x000f
        /*0086*/ 	.short	0x0068
        /*0088*/ 	.byte	0x00, 0xf0, 0x21, 0x00


	//----- nvinfo : EIATTR_KPARAM_INFO
	.align		4
.L_7127:
        /*008c*/ 	.byte	0x04, 0x17
        /*008e*/ 	.short	(.L_7129 - .L_7128)
.L_7128:
        /*0090*/ 	.word	0x00000000
        /*0094*/ 	.short	0x000e
        /*0096*/ 	.short	0x0060
        /*0098*/ 	.byte	0x00, 0xf0, 0x11, 0x00


	//----- nvinfo : EIATTR_KPARAM_INFO
	.align		4
.L_7129:
        /*009c*/ 	.byte	0x04, 0x17
        /*009e*/ 	.short	(.L_7131 - .L_7130)
.L_7130:
        /*00a0*/ 	.word	0x00000000
        /*00a4*/ 	.short	0x000d
        /*00a6*/ 	.short	0x005c
        /*00a8*/ 	.byte	0x00, 0xf0, 0x11, 0x00


	//----- nvinfo : EIATTR_KPARAM_INFO
	.align		4
.L_7131:
        /*00ac*/ 	.byte	0x04, 0x17
        /*00ae*/ 	.short	(.L_7133 - .L_7132)
.L_7132:
        /*00b0*/ 	.word	0x00000000
        /*00b4*/ 	.short	0x000c
        /*00b6*/ 	.short	0x0058
        /*00b8*/ 	.byte	0x00, 0xf0, 0x11, 0x00


	//----- nvinfo : EIATTR_KPARAM_INFO
	.align		4
.L_7133:
        /*00bc*/ 	.byte	0x04, 0x17
        /*00be*/ 	.short	(.L_7135 - .L_7134)
.L_7134:
        /*00c0*/ 	.word	0x00000000
        /*00c4*/ 	.short	0x000b
        /*00c6*/ 	.short	0x0050
        /*00c8*/ 	.byte	0x00, 0xf0, 0x21, 0x00


	//----- nvinfo : EIATTR_KPARAM_INFO
	.align		4
.L_7135:
        /*00cc*/ 	.byte	0x04, 0x17
        /*00ce*/ 	.short	(.L_7137 - .L_7136)
.L_7136:
        /*00d0*/ 	.word	0x00000000
        /*00d4*/ 	.short	0x000a
        /*00d6*/ 	.short	0x0048
        /*00d8*/ 	.byte	0x00, 0xf0, 0x11, 0x00


	//----- nvinfo : EIATTR_KPARAM_INFO
	.align		4
.L_7137:
        /*00dc*/ 	.byte	0x04, 0x17
        /*00de*/ 	.short	(.L_7139 - .L_7138)
.L_7138:
        /*00e0*/ 	.word	0x00000000
        /*00e4*/ 	.short	0x0009
        /*00e6*/ 	.short	0x0040
        /*00e8*/ 	.byte	0x00, 0xf0, 0x21, 0x00


	//----- nvinfo : EIATTR_KPARAM_INFO
	.align		4
.L_7139:
        /*00ec*/ 	.byte	0x04, 0x17
        /*00ee*/ 	.short	(.L_7141 - .L_7140)
.L_7140:
        /*00f0*/ 	.word	0x00000000
        /*00f4*/ 	.short	0x0008
        /*00f6*/ 	.short	0x0038
        /*00f8*/ 	.byte	0x00, 0xf0, 0x21, 0x00


	//----- nvinfo : EIATTR_KPARAM_INFO
	.align		4
.L_7141:
        /*00fc*/ 	.byte	0x04, 0x17
        /*00fe*/ 	.short	(.L_7143 - .L_7142)
.L_7142:
        /*0100*/ 	.word	0x00000000
        /*0104*/ 	.short	0x0007
        /*0106*/ 	.short	0x0034
        /*0108*/ 	.byte	0x00, 0xf0, 0x11, 0x00


	//----- nvinfo : EIATTR_KPARAM_INFO
	.align		4
.L_7143:
        /*010c*/ 	.byte	0x04, 0x17
        /*010e*/ 	.short	(.L_7145 - .L_7144)
.L_7144:
        /*0110*/ 	.word	0x00000000
        /*0114*/ 	.short	0x0006
        /*0116*/ 	.short	0x0030
        /*0118*/ 	.byte	0x00, 0xf0, 0x11, 0x00


	//----- nvinfo : EIATTR_KPARAM_INFO
	.align		4
.L_7145:
        /*011c*/ 	.byte	0x04, 0x17
        /*011e*/ 	.short	(.L_7147 - .L_7146)
.L_7146:
        /*0120*/ 	.word	0x00000000
        /*0124*/ 	.short	0x0005
        /*0126*/ 	.short	0x0028
        /*0128*/ 	.byte	0x00, 0xf0, 0x21, 0x00


	//----- nvinfo : EIATTR_KPARAM_INFO
	.align		4
.L_7147:
        /*012c*/ 	.byte	0x04, 0x17
        /*012e*/ 	.short	(.L_7149 - .L_7148)
.L_7148:
        /*0130*/ 	.word	0x00000000
        /*0134*/ 	.short	0x0004
        /*0136*/ 	.short	0x0020
        /*0138*/ 	.byte	0x00, 0xf0, 0x21, 0x00


	//----- nvinfo : EIATTR_KPARAM_INFO
	.align		4
.L_7149:
        /*013c*/ 	.byte	0x04, 0x17
        /*013e*/ 	.short	(.L_7151 - .L_7150)
.L_7150:
        /*0140*/ 	.word	0x00000000
        /*0144*/ 	.short	0x0003
        /*0146*/ 	.short	0x0018
        /*0148*/ 	.byte	0x00, 0xf0, 0x21, 0x00


	//----- nvinfo : EIATTR_KPARAM_INFO
	.align		4
.L_7151:
        /*014c*/ 	.byte	0x04, 0x17
        /*014e*/ 	.short	(.L_7153 - .L_7152)
.L_7152:
        /*0150*/ 	.word	0x00000000
        /*0154*/ 	.short	0x0002
        /*0156*/ 	.short	0x0010
        /*0158*/ 	.byte	0x00, 0xf0, 0x21, 0x00


	//----- nvinfo : EIATTR_KPARAM_INFO
	.align		4
.L_7153:
        /*015c*/ 	.byte	0x04, 0x17
        /*015e*/ 	.short	(.L_7155 - .L_7154)
.L_7154:
        /*0160*/ 	.word	0x00000000
        /*0164*/ 	.short	0x0001
        /*0166*/ 	.short	0x0008
        /*0168*/ 	.byte	0x00, 0xf0, 0x21, 0x00


	//----- nvinfo : EIATTR_KPARAM_INFO
	.align		4
.L_7155:
        /*016c*/ 	.byte	0x04, 0x17
        /*016e*/ 	.short	(.L_7157 - .L_7156)
.L_7156:
        /*0170*/ 	.word	0x00000000
        /*0174*/ 	.short	0x0000
        /*0176*/ 	.short	0x0000
        /*0178*/ 	.byte	0x00, 0xf0, 0x21, 0x00


	//----- nvinfo : EIATTR_MAXREG_COUNT
	.align		4
.L_7157:
        /*017c*/ 	.byte	0x03, 0x1b
        /*017e*/ 	.short	0x00ff


	//----- nvinfo : EIATTR_NUM_BARRIERS
	.align		4
        /*0180*/ 	.byte	0x02, 0x4c
        /*0182*/ 	.byte	0x01
	.zero		1


	//----- nvinfo : EIATTR_EXTERNS
	.align		4
        /*0184*/ 	.byte	0x04, 0x0f
        /*0186*/ 	.short	(.L_7159 - .L_7158)


	//   ....[0]....
	.align		4
.L_7158:
        /*0188*/ 	.word	index@(__assertfail)


	//----- nvinfo : EIATTR_MERCURY_ISA_VERSION
	.align		4
.L_7159:
        /*018c*/ 	.byte	0x03, 0x5f
        /*018e*/ 	.short	0x0000


	//----- nvinfo : EIATTR_COOP_GROUP_MASK_REGIDS
	.align		4
        /*0190*/ 	.byte	0x04, 0x29
        /*0192*/ 	.short	(.L_7161 - .L_7160)


	//   ....[0]....
.L_7160:
        /*0194*/ 	.word	0xffffffff


	//   ....[1]....
        /*0198*/ 	.word	0xffffffff


	//   ....[2]....
        /*019c*/ 	.word	0xffffffff


	//   ....[3]....
        /*01a0*/ 	.word	0xffffffff


	//   ....[4]....
        /*01a4*/ 	.word	0xffffffff


	//   ....[5]....
        /*01a8*/ 	.word	0xffffffff


	//   ....[6]....
        /*01ac*/ 	.word	0xffffffff


	//   ....[7]....
        /*01b0*/ 	.word	0xffffffff


	//   ....[8]....
        /*01b4*/ 	.word	0xffffffff


	//   ....[9]....
        /*01b8*/ 	.word	0xffffffff


	//   ....[10]....
        /*01bc*/ 	.word	0xffffffff


	//   ....[11]....
        /*01c0*/ 	.word	0xffffffff


	//   ....[12]....
        /*01c4*/ 	.word	0xffffffff


	//   ....[13]....
        /*01c8*/ 	.word	0xffffffff


	//   ....[14]....
        /*01cc*/ 	.word	0xffffffff


	//   ....[15]....
        /*01d0*/ 	.word	0xffffffff


	//----- nvinfo : EIATTR_COOP_GROUP_INSTR_OFFSETS
	.align		4
.L_7161:
        /*01d4*/ 	.byte	0x04, 0x28
        /*01d6*/ 	.short	(.L_7163 - .L_7162)


	//   ....[0]....
.L_7162:
        /*01d8*/ 	.word	0x00000fc0


	//   ....[1]....
        /*01dc*/ 	.word	0x00000fe0


	//   ....[2]....
        /*01e0*/ 	.word	0x00001090


	//   ....[3]....
        /*01e4*/ 	.word	0x000010b0


	//   ....[4]....
        /*01e8*/ 	.word	0x000010d0


	//   ....[5]....
        /*01ec*/ 	.word	0x00001ef0


	//   ....[6]....
        /*01f0*/ 	.word	0x00001f50


	//   ....[7]....
        /*01f4*/ 	.word	0x00001f80


	//   ....[8]....
        /*01f8*/ 	.word	0x00001fa0


	//   ....[9]....
        /*01fc*/ 	.word	0x00001fc0


	//   ....[10]....
        /*0200*/ 	.word	0x00002010


	//   ....[11]....
        /*0204*/ 	.word	0x00002030


	//   ....[12]....
        /*0208*/ 	.word	0x00002050


	//   ....[13]....
        /*020c*/ 	.word	0x00003410


	//   ....[14]....
        /*0210*/ 	.word	0x00003490


	//   ....[15]....
        /*0214*/ 	.word	0x000034f0


	//----- nvinfo : EIATTR_SYSCALL_OFFSETS
	.align		4
.L_7163:
        /*0218*/ 	.byte	0x04, 0x46
        /*021a*/ 	.short	(.L_7165 - .L_7164)


	//   ....[0]....
.L_7164:
        /*021c*/ 	.word	0x00003270


	//   ....[1]....
        /*0220*/ 	.word	0x000033a0


	//----- nvinfo : EIATTR_EXIT_INSTR_OFFSETS
	.align		4
.L_7165:
        /*0224*/ 	.byte	0x04, 0x1c
        /*0226*/ 	.short	(.L_7167 - .L_7166)


	//   ....[0]....
.L_7166:
        /*0228*/ 	.word	0x00000090


	//   ....[1]....
        /*022c*/ 	.word	0x00002fa0


	//   ....[2]....
        /*0230*/ 	.word	0x00003140


	//   ....[3]....
        /*0234*/ 	.word	0x000033b0


	//----- nvinfo : EIATTR_CTAIDZ_USED
	.align		4
.L_7167:
        /*0238*/ 	.byte	0x01, 0x04
	.zero		2


	//----- nvinfo : EIATTR_CRS_STACK_SIZE
	.align		4
        /*023c*/ 	.byte	0x04, 0x1e
        /*023e*/ 	.short	(.L_7169 - .L_7168)
.L_7168:
        /*0240*/ 	.word	0x00000000
.L_7169:


//--------------------- .nv.info._ZN4vllm25paged_attention_v2_kernelI13__nv_bfloat16hLi32ELi8ELi128ELNS_18Fp8KVCacheDataTypeE2ELb1ELi512EEEvPfS3_PT_PKS4_PKT0_SA_ifPKiSC_iPKfiiiSE_SE_iiiii --------------------------
	.section	.nv.info._ZN4vllm25paged_attention_v2_kernelI13__nv_bfloat16hLi32ELi8ELi128ELNS_18Fp8KVCacheDataTypeE2ELb1ELi512EEEvPfS3_PT_PKS4_PKT0_SA_ifPKiSC_iPKfiiiSE_SE_iiiii,"",@"SHT_CUDA_INFO"
	.sectionflags	@""
	.align	4


	//----- nvinfo : EIATTR_CUDA_API_VERSION
	.align		4
        /*0000*/ 	.byte	0x04, 0x37
        /*0002*/ 	.short	(.L_7171 - .L_7170)
.L_7170:
        /*0004*/ 	.word	0x00000082


	//----- nvinfo : EIATTR_SW2861232_WAR
	.align		4
.L_7171:
        /*0008*/ 	.byte	0x01, 0x35
	.zero		2


	//----- nvinfo : EIATTR_PARAM_CBANK
	.align		4
        /*000c*/ 	.byte	0x04, 0x0a
        /*000e*/ 	.short	(.L_7173 - .L_7172)
	.align		4
.L_7172:
        /*0010*/ 	.word	index@(.nv.constant0._ZN4vllm25paged_attention_v2_kernelI13__nv_bfloat16hLi32ELi8ELi128ELNS_18Fp8KVCacheDataTypeE2ELb1ELi512EEEvPfS3_PT_PKS4_PKT0_SA_ifPKiSC_iPKfiiiSE_SE_iiiii)
        /*0014*/ 	.short	0x0160
        /*0016*/ 	.short	0x008c


	//----- nvinfo : EIATTR_CBANK_PARAM_SIZE
	.align		4
.L_7173:
        /*0018*/ 	.byte	0x03, 0x19
        /*001a*/ 	.short	0x008c


	//----- nvinfo : EIATTR_KPARAM_INFO
	.align		4
        /*001c*/ 	.byte	0x04, 0x17
        /*001e*/ 	.short	(.L_7175 - .L_7174)
.L_7174:
        /*0020*/ 	.word	0x00000000
        /*0024*/ 	.short	0x0015
        /*0026*/ 	.short	0x0088
        /*0028*/ 	.byte	0x00, 0xf0, 0x11, 0x00


	//----- nvinfo : EIATTR_KPARAM_INFO
	.align		4
.L_7175:
        /*002c*/ 	.byte	0x04, 0x17
        /*002e*/ 	.short	(.L_7177 - .L_7176)
.L_7176:
        /*0030*/ 	.word	0x00000000
        /*0034*/ 	.short	0x0014
        /*0036*/ 	.short	0x0084
        /*0038*/ 	.byte	0x00, 0xf0, 0x11, 0x00


	//----- nvinfo : EIATTR_KPARAM_INFO
	.align		4
.L_7177:
        /*003c*/ 	.byte	0x04, 0x17
        /*003e*/ 	.short	(.L_7179 - .L_7178)
.L_7178:
        /*0040*/ 	.word	0x00000000
        /*0044*/ 	.short	0x0013
        /*0046*/ 	.short	0x0080
        /*0048*/ 	.byte	0x00, 0xf0, 0x11, 0x00


	//----- nvinfo : EIATTR_KPARAM_INFO
	.align		4
.L_7179:
        /*004c*/ 	.byte	0x04, 0x17
        /*004e*/ 	.short	(.L_7181 - .L_7180)
.L_7180:
        /*0050*/ 	.word	0x00000000
        /*0054*/ 	.short	0x0012
        /*0056*/ 	.short	0x007c
        /*0058*/ 	.byte	0x00, 0xf0, 0x11, 0x00


	//----- nvinfo : EIATTR_KPARAM_INFO
	.align		4
.L_7181:
        /*005c*/ 	.byte	0x04, 0x17
        /*005e*/ 	.short	(.L_7183 - .L_7182)
.L_7182:
        /*0060*/ 	.word	0x00000000
        /*0064*/ 	.short	0x0011
        /*0066*/ 	.short	0x0078
        /*0068*/ 	.byte	0x00, 0xf0, 0x11, 0x00


	//----- nvinfo : EIATTR_KPARAM_INFO
	.align		4
.L_7183:
        /*006c*/ 	.byte	0x04, 0x17
        /*006e*/ 	.short	(.L_7185 - .L_7184)
.L_7184:
        /*0070*/ 	.word	0x00000000
        /*0074*/ 	.short	0x0010
        /*0076*/ 	.short	0x0070
        /*0078*/ 	.byte	0x00, 0xf0, 0x21, 0x00


	//----- nvinfo : EIATTR_KPARAM_INFO
	.align		4
.L_7185:
        /*007c*/ 	.byte	0x04, 0x17
        /*007e*/ 	.short	(.L_7187 - .L_7186)
.L_7186:
        /*0080*/ 	.word	0x00000000
        /*0084*/ 	.short	0x000f
        /*0086*/ 	.short	0x0068
        /*0088*/ 	.byte	0x00, 0xf0, 0x21, 0x00


	//----- nvinfo : EIATTR_KPARAM_INFO
	.align		4
.L_7187:
        /*008c*/ 	.byte	0x04, 0x17
        /*008e*/ 	.short	(.L_7189 - .L_7188)
.L_7188:
        /*0090*/ 	.word	0x00000000
        /*0094*/ 	.short	0x000e
        /*0096*/ 	.short	0x0060
        /*0098*/ 	.byte	0x00, 0xf0, 0x11, 0x00


	//----- nvinfo : EIATTR_KPARAM_INFO
	.align		4
.L_7189:
        /*009c*/ 	.byte	0x04, 0x17
        /*009e*/ 	.short	(.L_7191 - .L_7190)
.L_7190:
        /*00a0*/ 	.word	0x00000000
        /*00a4*/ 	.short	0x000d
        /*00a6*/ 	.short	0x005c
        /*00a8*/ 	.byte	0x00, 0xf0, 0x11, 0x00


	//----- nvinfo : EIATTR_KPARAM_INFO
	.align		4
.L_7191:
        /*00ac*/ 	.byte	0x04, 0x17
        /*00ae*/ 	.short	(.L_7193 - .L_7192)
.L_7192:
        /*00b0*/ 	.word	0x00000000
        /*00b4*/ 	.short	0x000c
        /*00b6*/ 	.short	0x0058
        /*00b8*/ 	.byte	0x00, 0xf0, 0x11, 0x00


	//----- nvinfo : EIATTR_KPARAM_INFO
	.align		4
.L_7193:
        /*00bc*/ 	.byte	0x04, 0x17
        /*00be*/ 	.short	(.L_7195 - .L_7194)
.L_7194:
        /*00c0*/ 	.word	0x00000000
        /*00c4*/ 	.short	0x000b
        /*00c6*/ 	.short	0x0050
        /*00c8*/ 	.byte	0x00, 0xf0, 0x21, 0x00


	//----- nvinfo : EIATTR_KPARAM_INFO
	.align		4
.L_7195:
        /*00cc*/ 	.byte	0x04, 0x17
        /*00ce*/ 	.short	(.L_7197 - .L_7196)
.L_7196:
        /*00d0*/ 	.word	0x00000000
        /*00d4*/ 	.short	0x000a
        /*00d6*/ 	.short	0x0048
        /*00d8*/ 	.byte	0x00, 0xf0, 0x11, 0x00


	//----- nvinfo : EIATTR_KPARAM_INFO
	.align		4
.L_7197:
        /*00dc*/ 	.byte	0x04, 0x17
        /*00de*/ 	.short	(.L_7199 - .L_7198)
.L_7198:
        /*00e0*/ 	.word	0x00000000
        /*00e4*/ 	.short	0x0009
        /*00e6*/ 	.short	0x0040
        /*00e8*/ 	.byte	0x00, 0xf0, 0x21, 0x00


	//----- nvinfo : EIATTR_KPARAM_INFO
	.align		4
.L_7199:
        /*00ec*/ 	.byte	0x04, 0x17
        /*00ee*/ 	.short	(.L_7201 - .L_7200)
.L_7200:
        /*00f0*/ 	.word	0x00000000
        /*00f4*/ 	.short	0x0008
        /*00f6*/ 	.short	0x0038
        /*00f8*/ 	.byte	0x00, 0xf0, 0x21, 0x00


	//----- nvinfo : EIATTR_KPARAM_INFO
	.align		4
.L_7201:
        /*00fc*/ 	.byte	0x04, 0x17
        /*00fe*/ 	.short	(.L_7203 - .L_7202)
.L_7202:
        /*0100*/ 	.word	0x00000000
        /*0104*/ 	.short	0x0007
        /*0106*/ 	.short	0x0034
        /*0108*/ 	.byte	0x00, 0xf0, 0x11, 0x00


	//----- nvinfo : EIATTR_KPARAM_INFO
	.align		4
.L_7203:
        /*010c*/ 	.byte	0x04, 0x17
        /*010e*/ 	.short	(.L_7205 - .L_7204)
.L_7204:
        /*0110*/ 	.word	0x00000000
        /*0114*/ 	.short	0x0006
        /*0116*/ 	.short	0x0030
        /*0118*/ 	.byte	0x00, 0xf0, 0x11, 0x00


	//----- nvinfo : EIATTR_KPARAM_INFO
	.align		4
.L_7205:
        /*011c*/ 	.byte	0x04, 0x17
        /*011e*/ 	.short	(.L_7207 - .L_7206)
.L_7206:
        /*0120*/ 	.word	0x00000000
        /*0124*/ 	.short	0x0005
        /*0126*/ 	.short	0x0028
        /*0128*/ 	.byte	0x00, 0xf0, 0x21, 0x00


	//----- nvinfo : EIATTR_KPARAM_INFO
	.align		4
.L_7207:
        /*012c*/ 	.byte	0x04, 0x17
        /*012e*/ 	.short	(.L_7209 - .L_7208)
.L_7208:
        /*0130*/ 	.word	0x00000000
        /*0134*/ 	.short	0x0004
        /*0136*/ 	.short	0x0020
        /*0138*/ 	.byte	0x00, 0xf0, 0x21, 0x00


	//----- nvinfo : EIATTR_KPARAM_INFO
	.align		4
.L_7209:
        /*013c*/ 	.byte	0x04, 0x17
        /*013e*/ 	.short	(.L_7211 - .L_7210)
.L_7210:
        /*0140*/ 	.word	0x00000000
        /*0144*/ 	.short	0x0003
        /*0146*/ 	.short	0x0018
        /*0148*/ 	.byte	0x00, 0xf0, 0x21, 0x00


	//----- nvinfo : EIATTR_KPARAM_INFO
	.align		4
.L_7211:
        /*014c*/ 	.byte	0x04, 0x17
        /*014e*/ 	.short	(.L_7213 - .L_7212)
.L_7212:
        /*0150*/ 	.word	0x00000000
        /*0154*/ 	.short	0x0002
        /*0156*/ 	.short	0x0010
        /*0158*/ 	.byte	0x00, 0xf0, 0x21, 0x00


	//----- nvinfo : EIATTR_KPARAM_INFO
	.align		4
.L_7213:
        /*015c*/ 	.byte	0x04, 0x17
        /*015e*/ 	.short	(.L_7215 - .L_7214)
.L_7214:
        /*0160*/ 	.word	0x00000000
        /*0164*/ 	.short	0x0001
        /*0166*/ 	.short	0x0008
        /*0168*/ 	.byte	0x00, 0xf0, 0x21, 0x00


	//----- nvinfo : EIATTR_KPARAM_INFO
	.align		4
.L_7215:
        /*016c*/ 	.byte	0x04, 0x17
        /*016e*/ 	.short	(.L_7217 - .L_7216)
.L_7216:
        /*0170*/ 	.word	0x00000000
        /*0174*/ 	.short	0x0000
        /*0176*/ 	.short	0x0000
        /*0178*/ 	.byte	0x00, 0xf0, 0x21, 0x00


	//----- nvinfo : EIATTR_MAXREG_COUNT
	.align		4
.L_7217:
        /*017c*/ 	.byte	0x03, 0x1b
        /*017e*/ 	.short	0x00ff


	//----- nvinfo : EIATTR_NUM_BARRIERS
	.align		4
        /*0180*/ 	.byte	0x02, 0x4c
        /*0182*/ 	.byte	0x01
	.zero		1


	//----- nvinfo : EIATTR_EXTERNS
	.align		4
        /*0184*/ 	.byte	0x04, 0x0f
        /*0186*/ 	.short	(.L_7219 - .L_7218)


	//   ....[0]....
	.align		4
.L_7218:
        /*0188*/ 	.word	index@(__assertfail)


	//----- nvinfo : EIATTR_MERCURY_ISA_VERSION
	.align		4
.L_7219:
        /*018c*/ 	.byte	0x03, 0x5f
        /*018e*/ 	.short	0x0000


	//----- nvinfo : EIATTR_COOP_GROUP_MASK_REGIDS
	.align		4
        /*0190*/ 	.byte	0x04, 0x29
        /*0192*/ 	.short	(.L_7221 - .L_7220)


	//   ....[0]....
.L_7220:
        /*0194*/ 	.word	0xffffffff


	//   ....[1]....
        /*0198*/ 	.word	0xffffffff


	//   ....[2]....
        /*019c*/ 	.word	0xffffffff


	//   ....[3]....
        /*01a0*/ 	.word	0xffffffff


	//   ....[4]....
        /*01a4*/ 	.word	0xffffffff


	//   ....[5]....
        /*01a8*/ 	.word	0xffffffff


	//   ....[6]....
        /*01ac*/ 	.word	0xffffffff


	//   ....[7]....
        /*01b0*/ 	.word	0xffffffff


	//   ....[8]....
        /*01b4*/ 	.word	0xffffffff


	//   ....[9]....
        /*01b8*/ 	.word	0xffffffff


	//   ....[10]....
        /*01bc*/ 	.word	0xffffffff


	//   ....[11]....
        /*01c0*/ 	.word	0xffffffff


	//   ....[12]....
        /*01c4*/ 	.word	0xffffffff


	//   ....[13]....
        /*01c8*/ 	.word	0xffffffff


	//   ....[14]....
        /*01cc*/ 	.word	0xffffffff


	//   ....[15]....
        /*01d0*/ 	.word	0xffffffff


	//----- nvinfo : EIATTR_COOP_GROUP_INSTR_OFFSETS
	.align		4
.L_7221:
        /*01d4*/ 	.byte	0x04, 0x28
        /*01d6*/ 	.short	(.L_7223 - .L_7222)


	//   ....[0]....
.L_7222:
        /*01d8*/ 	.word	0x00000fd0


	//   ....[1]....
        /*01dc*/ 	.word	0x00000ff0


	//   ....[2]....
        /*01e0*/ 	.word	0x000010a0


	//   ....[3]....
        /*01e4*/ 	.word	0x000010c0


	//   ....[4]....
        /*01e8*/ 	.word	0x000010e0


	//   ....[5]....
        /*01ec*/ 	.word	0x00001f10


	//   ....[6]....
        /*01f0*/ 	.word	0x00001f70


	//   ....[7]....
        /*01f4*/ 	.word	0x00001fa0


	//   ....[8]....
        /*01f8*/ 	.word	0x00001fc0


	//   ....[9]....
        /*01fc*/ 	.word	0x00001fe0


	//   ....[10]....
        /*0200*/ 	.word	0x00002030


	//   ....[11]....
        /*0204*/ 	.word	0x00002050


	//   ....[12]....
        /*0208*/ 	.word	0x00002070


	//   ....[13]....
        /*020c*/ 	.word	0x00003380


	//   ....[14]....
        /*0210*/ 	.word	0x000033f0


	//   ....[15]....
        /*0214*/ 	.word	0x00003450


	//----- nvinfo : EIATTR_SYSCALL_OFFSETS
	.align		4
.L_7223:
        /*0218*/ 	.byte	0x04, 0x46
        /*021a*/ 	.short	(.L_7225 - .L_7224)


	//   ....[0]....
.L_7224:
        /*021c*/ 	.word	0x000031e0


	//   ....[1]....
        /*0220*/ 	.word	0x00003310


	//----- nvinfo : EIATTR_EXIT_INSTR_OFFSETS
	.align		4
.L_7225:
        /*0224*/ 	.byte	0x04, 0x1c
        /*0226*/ 	.short	(.L_7227 - .L_7226)


	//   ....[0]....
.L_7226:
        /*0228*/ 	.word	0x00000090


	//   ....[1]....
        /*022c*/ 	.word	0x00002f80


	//   ....[2]....
        /*0230*/ 	.word	0x000030b0


	//   ....[3]....
        /*0234*/ 	.word	0x00003320


	//----- nvinfo : EIATTR_CTAIDZ_USED
	.align		4
.L_7227:
        /*0238*/ 	.byte	0x01, 0x04
	.zero		2


	//----- nvinfo : EIATTR_CRS_STACK_SIZE
	.align		4
        /*023c*/ 	.byte	0x04, 0x1e
        /*023e*/ 	.short	(.L_7229 - .L_7228)
.L_7228:
        /*0240*/ 	.word	0x00000000
.L_7229:


//--------------------- .nv.info._ZN4vllm25paged_attention_v2_kernelIthLi256ELi32ELi128ELNS_18Fp8KVCacheDataTypeE2ELb0ELi512EEEvPfS2_PT_PKS3_PKT0_S9_ifPKiSB_iPKfiiiSD_SD_iiiii --------------------------
	.section	.nv.info._ZN4vllm25paged_attention_v2_kernelIthLi256ELi32ELi128ELNS_18Fp8KVCacheDataTypeE2ELb0ELi512EEEvPfS2_PT_PKS3_PKT0_S9_ifPKiSB_iPKfiiiSD_SD_iiiii,"",@"SHT_CUDA_INFO"
	.sectionflags	@""
	.align	4


	//----- nvinfo : EIATTR_CUDA_API_VERSION
	.align		4
        /*0000*/ 	.byte	0x04, 0x37
        /*0002*/ 	.short	(.L_7231 - .L_7230)
.L_7230:
        /*0004*/ 	.word	0x00000082


	//----- nvinfo : EIATTR_SW2861232_WAR
	.align		4
.L_7231:
        /*0008*/ 	.byte	0x01, 0x35
	.zero		2


	//----- nvinfo : EIATTR_PARAM_CBANK
	.align		4
        /*000c*/ 	.byte	0x04, 0x0a
        /*000e*/ 	.short	(.L_7233 - .L_7232)
	.align		4
.L_7232:
        /*0010*/ 	.word	index@(.nv.constant0._ZN4vllm25paged_attention_v2_kernelIthLi256ELi32ELi128ELNS_18Fp8KVCacheDataTypeE2ELb0ELi512EEEvPfS2_PT_PKS3_PKT0_S9_ifPKiSB_iPKfiiiSD_SD_iiiii)
        /*0014*/ 	.short	0x0160
        /*0016*/ 	.short	0x008c


	//----- nvinfo : EIATTR_CBANK_PARAM_SIZE
	.align		4
.L_7233:
        /*0018*/ 	.byte	0x03, 0x19
        /*001a*/ 	.short	0x008c


	//----- nvinfo : EIATTR_KPARAM_INFO
	.align		4
        /*001c*/ 	.byte	0x04, 0x17
        /*001e*/ 	.short	(.L_7235 - .L_7234)
.L_7234:
        /*0020*/ 	.word	0x00000000
        /*0024*/ 	.short	0x0015
        /*0026*/ 	.short	0x0088
        /*0028*/ 	.byte	0x00, 0xf0, 0x11, 0x00


	//----- nvinfo : EIATTR_KPARAM_INFO
	.align		4
.L_7235:
        /*002c*/ 	.byte	0x04, 0x17
        /*002e*/ 	.short	(.L_7237 - .L_7236)
.L_7236:
        /*0030*/ 	.word	0x00000000
        /*0034*/ 	.short	0x0014
        /*0036*/ 	.short	0x0084
        /*0038*/ 	.byte	0x00, 0xf0, 0x11, 0x00


	//----- nvinfo : EIATTR_KPARAM_INFO
	.align		4
.L_7237:
        /*003c*/ 	.byte	0x04, 0x17
        /*003e*/ 	.short	(.L_7239 - .L_7238)
.L_7238:
        /*0040*/ 	.word	0x00000000
        /*0044*/ 	.short	0x0013
        /*0046*/ 	.short	0x0080
        /*0048*/ 	.byte	0x00, 0xf0, 0x11, 0x00


	//----- nvinfo : EIATTR_KPARAM_INFO
	.align		4
.L_7239:
        /*004c*/ 	.byte	0x04, 0x17
        /*004e*/ 	.short	(.L_7241 - .L_7240)
.L_7240:
        /*0050*/ 	.word	0x00000000
        /*0054*/ 	.short	0x0012
        /*0056*/ 	.short	0x007c
        /*0058*/ 	.byte	0x00, 0xf0, 0x11, 0x00


	//----- nvinfo : EIATTR_KPARAM_INFO
	.align		4
.L_7241:
        /*005c*/ 	.byte	0x04, 0x17
        /*005e*/ 	.short	(.L_7243 - .L_7242)
.L_7242:
        /*0060*/ 	.word	0x00000000
        /*0064*/ 	.short	0x0011
        /*0066*/ 	.short	0x0078
        /*0068*/ 	.byte	0x00, 0xf0, 0x11, 0x00


	//----- nvinfo : EIATTR_KPARAM_INFO
	.align		4
.L_7243:
        /*006c*/ 	.byte	0x04, 0x17
        /*006e*/ 	.short	(.L_7245 - .L_7244)
.L_7244:
        /*0070*/ 	.word	0x00000000
        /*0074*/ 	.short	0x0010
        /*0076*/ 	.short	0x0070
        /*0078*/ 	.byte	0x00, 0xf0, 0x21, 0x00


	//----- nvinfo : EIATTR_KPARAM_INFO
	.align		4
.L_7245:
        /*007c*/ 	.byte	0x04, 0x17
        /*007e*/ 	.short	(.L_7247 - .L_7246)
.L_7246:
        /*0080*/ 	.word	0x00000000
        /*0084*/ 	.short	0x000f
        /*0086*/ 	.short	0x0068
        /*0088*/ 	.byte	0x00, 0xf0, 0x21, 0x00


	//----- nvinfo : EIATTR_KPARAM_INFO
	.align		4
.L_7247:
        /*008c*/ 	.byte	0x04, 0x17
        /*008e*/ 	.short	(.L_7249 - .L_7248)
.L_7248:
        /*0090*/ 	.word	0x00000000
        /*0094*/ 	.short	0x000e
        /*0096*/ 	.short	0x0060
        /*0098*/ 	.byte	0x00, 0xf0, 0x11, 0x00


	//----- nvinfo : EIATTR_KPARAM_INFO
	.align		4
.L_7249:
        /*009c*/ 	.byte	0x04, 0x17
        /*009e*/ 	.short	(.L_7251 - .L_7250)
.L_7250:
        /*00a0*/ 	.word	0x00000000
        /*00a4*/ 	.short	0x000d
        /*00a6*/ 	.short	0x005c
        /*00a8*/ 	.byte	0x00, 0xf0, 0x11, 0x00


	//----- nvinfo : EIATTR_KPARAM_INFO
	.align		4
.L_7251:
        /*00ac*/ 	.byte	0x04, 0x17
        /*00ae*/ 	.short	(.L_7253 - .L_7252)
.L_7252:
        /*00b0*/ 	.word	0x00000000
        /*00b4*/ 	.short	0x000c
        /*00b6*/ 	.short	0x0058
        /*00b8*/ 	.byte	0x00, 0xf0, 0x11, 0x00


	//----- nvinfo : EIATTR_KPARAM_INFO
	.align		4
.L_7253:
        /*00bc*/ 	.byte	0x04, 0x17
        /*00be*/ 	.short	(.L_7255 - .L_7254)
.L_7254:
        /*00c0*/ 	.word	0x00000000
        /*00c4*/ 	.short	0x000b
        /*00c6*/ 	.short	0x0050
        /*00c8*/ 	.byte	0x00, 0xf0, 0x21, 0x00


	//----- nvinfo : EIATTR_KPARAM_INFO
	.align		4
.L_7255:
        /*00cc*/ 	.byte	0x04, 0x17
        /*00ce*/ 	.short	(.L_7257 - .L_7256)
.L_7256:
        /*00d0*/ 	.word	0x00000000
        /*00d4*/ 	.short	0x000a
        /*00d6*/ 	.short	0x0048
        /*00d8*/ 	.byte	0x00, 0xf0, 0x11, 0x00


	//----- nvinfo : EIATTR_KPARAM_INFO
	.align		4
.L_7257:
        /*00dc*/ 	.byte	0x04, 0x17
        /*00de*/ 	.short	(.L_7259 - .L_7258)
.L_7258:
        /*00e0*/ 	.word	0x00000000
        /*00e4*/ 	.short	0x0009
        /*00e6*/ 	.short	0x0040
        /*00e8*/ 	.byte	0x00, 0xf0, 0x21, 0x00


	//----- nvinfo : EIATTR_KPARAM_INFO
	.align		4
.L_7259:
        /*00ec*/ 	.byte	0x04, 0x17
        /*00ee*/ 	.short	(.L_7261 - .L_7260)
.L_7260:
        /*00f0*/ 	.word	0x00000000
        /*00f4*/ 	.short	0x0008
        /*00f6*/ 	.short	0x0038
        /*00f8*/ 	.byte	0x00, 0xf0, 0x21, 0x00


	//----- nvinfo : EIATTR_KPARAM_INFO
	.align		4
.L_7261:
        /*00fc*/ 	.byte	0x04, 0x17
        /*00fe*/ 	.short	(.L_7263 - .L_7262)
.L_7262:
        /*0100*/ 	.word	0x00000000
        /*0104*/ 	.short	0x0007
        /*0106*/ 	.short	0x0034
        /*0108*/ 	.byte	0x00, 0xf0, 0x11, 0x00


	//----- nvinfo : EIATTR_KPARAM_INFO
	.align		4
.L_7263:
        /*010c*/ 	.byte	0x04, 0x17
        /*010e*/ 	.short	(.L_7265 - .L_7264)
.L_7264:
        /*0110*/ 	.word	0x00000000
        /*0114*/ 	.short	0x0006
        /*0116*/ 	.short	0x0030
        /*0118*/ 	.byte	0x00, 0xf0, 0x11, 0x00


	//----- nvinfo : EIATTR_KPARAM_INFO
	.align		4
.L_7265:
        /*011c*/ 	.byte	0x04, 0x17
        /*011e*/ 	.short	(.L_7267 - .L_7266)
.L_7266:
        /*0120*/ 	.word	0x00000000
        /*0124*/ 	.short	0x0005
        /*0126*/ 	.short	0x0028
        /*0128*/ 	.byte	0x00, 0xf0, 0x21, 0x00


	//----- nvinfo : EIATTR_KPARAM_INFO
	.align		4
.L_7267:
        /*012c*/ 	.byte	0x04, 0x17
        /*012e*/ 	.short	(.L_7269 - .L_7268)
.L_7268:
        /*0130*/ 	.word	0x00000000
        /*0134*/ 	.short	0x0004
        /*0136*/ 	.short	0x0020
        /*0138*/ 	.byte	0x00, 0xf0, 0x21, 0x00


	//----- nvinfo : EIATTR_KPARAM_INFO
	.align		4
.L_7269:
        /*013c*/ 	.byte	0x04, 0x17
        /*013e*/ 	.short	(.L_7271 - .L_7270)
.L_7270:
        /*0140*/ 	.word	0x00000000
        /*0144*/ 	.short	0x0003
        /*0146*/ 	.short	0x0018
        /*0148*/ 	.byte	0x00, 0xf0, 0x21, 0x00


	//----- nvinfo : EIATTR_KPARAM_INFO
	.align		4
.L_7271:
        /*014c*/ 	.byte	0x04, 0x17
        /*014e*/ 	.short	(.L_7273 - .L_7272)
.L_7272:
        /*0150*/ 	.word	0x00000000
        /*0154*/ 	.short	0x0002
        /*0156*/ 	.short	0x0010
        /*0158*/ 	.byte	0x00, 0xf0, 0x21, 0x00


	//----- nvinfo : EIATTR_KPARAM_INFO
	.align		4
.L_7273:
        /*015c*/ 	.byte	0x04, 0x17
        /*015e*/ 	.short	(.L_7275 - .L_7274)
.L_7274:
        /*0160*/ 	.word	0x00000000
        /*0164*/ 	.short	0x0001
        /*0166*/ 	.short	0x0008
        /*0168*/ 	.byte	0x00, 0xf0, 0x21, 0x00


	//----- nvinfo : EIATTR_KPARAM_INFO
	.align		4
.L_7275:
        /*016c*/ 	.byte	0x04, 0x17
        /*016e*/ 	.short	(.L_7277 - .L_7276)
.L_7276:
        /*0170*/ 	.word	0x00000000
        /*0174*/ 	.short	0x0000
        /*0176*/ 	.short	0x0000
        /*0178*/ 	.byte	0x00, 0xf0, 0x21, 0x00


	//----- nvinfo : EIATTR_MAXREG_COUNT
	.align		4
.L_7277:
        /*017c*/ 	.byte	0x03, 0x1b
        /*017e*/ 	.short	0x00ff


	//----- nvinfo : EIATTR_NUM_BARRIERS
	.align		4
        /*0180*/ 	.byte	0x02, 0x4c
        /*0182*/ 	.byte	0x01
	.zero		1


	//----- nvinfo : EIATTR_EXTERNS
	.align		4
        /*0184*/ 	.byte	0x04, 0x0f
        /*0186*/ 	.short	(.L_7279 - .L_7278)


	//   ....[0]....
	.align		4
.L_7278:
        /*0188*/ 	.word	index@(__assertfail)


	//----- nvinfo : EIATTR_MERCURY_ISA_VERSION
	.align		4
.L_7279:
        /*018c*/ 	.byte	0x03, 0x5f
        /*018e*/ 	.short	0x0000


	//----- nvinfo : EIATTR_COOP_GROUP_MASK_REGIDS
	.align		4
        /*0190*/ 	.byte	0x04, 0x29
        /*0192*/ 	.short	(.L_7281 - .L_7280)


	//   ....[0]....
.L_7280:
        /*0194*/ 	.word	0xffffffff


	//   ....[1]....
        /*0198*/ 	.word	0xffffffff


	//   ....[2]....
        /*019c*/ 	.word	0xffffffff


	//   ....[3]....
        /*01a0*/ 	.word	0xffffffff


	//   ....[4]....
        /*01a4*/ 	.word	0xffffffff


	//   ....[5]....
        /*01a8*/ 	.word	0xffffffff


	//   ....[6]....
        /*01ac*/ 	.word	0xffffffff


	//   ....[7]....
        /*01b0*/ 	.word	0xffffffff


	//   ....[8]....
        /*01b4*/ 	.word	0xffffffff


	//   ....[9]....
        /*01b8*/ 	.word	0xffffffff


	//   ....[10]....
        /*01bc*/ 	.word	0xffffffff


	//   ....[11]....
        /*01c0*/ 	.word	0xffffffff


	//   ....[12]....
        /*01c4*/ 	.word	0xffffffff


	//   ....[13]....
        /*01c8*/ 	.word	0xffffffff


	//   ....[14]....
        /*01cc*/ 	.word	0xffffffff


	//   ....[15]....
        /*01d0*/ 	.word	0xffffffff


	//   ....[16]....
        /*01d4*/ 	.word	0xffffffff


	//   ....[17]....
        /*01d8*/ 	.word	0xffffffff


	//   ....[18]....
        /*01dc*/ 	.word	0xffffffff


	//   ....[19]....
        /*01e0*/ 	.word	0xffffffff


	//----- nvinfo : EIATTR_COOP_GROUP_INSTR_OFFSETS
	.align		4
.L_7281:
        /*01e4*/ 	.byte	0x04, 0x28
        /*01e6*/ 	.short	(.L_7283 - .L_7282)


	//   ....[0]....
.L_7282:
        /*01e8*/ 	.word	0x00000240


	//   ....[1]....
        /*01ec*/ 	.word	0x00000260


	//   ....[2]....
        /*01f0*/ 	.word	0x00000280


	//   ....[3]....
        /*01f4*/ 	.word	0x000002a0


	//   ....[4]....
        /*01f8*/ 	.word	0x00000340


	//   ....[5]....
        /*01fc*/ 	.word	0x00000360


	//   ....[6]....
        /*0200*/ 	.word	0x00000390


	//   ....[7]....
        /*0204*/ 	.word	0x000011c0


	//   ....[8]....
        /*0208*/ 	.word	0x00001220


	//   ....[9]....
        /*020c*/ 	.word	0x00001250


	//   ....[10]....
        /*0210*/ 	.word	0x00001270


	//   ....[11]....
        /*0214*/ 	.word	0x00001290


	//   ....[12]....
        /*0218*/ 	.word	0x000012e0


	//   ....[13]....
        /*021c*/ 	.word	0x00001300


	//   ....[14]....
        /*0220*/ 	.word	0x00001320


	//   ....[15]....
        /*0224*/ 	.word	0x00003dc0


	//   ....[16]....
        /*0228*/ 	.word	0x00003e20


	//   ....[17]....
        /*022c*/ 	.word	0x00003e80


	//   ....[18]....
        /*0230*/ 	.word	0x00003ee0


	//   ....[19]....
        /*0234*/ 	.word	0x00003f40


	//----- nvinfo : EIATTR_SYSCALL_OFFSETS
	.align		4
.L_7283:
        /*0238*/ 	.byte	0x04, 0x46
        /*023a*/ 	.short	(.L_7285 - .L_7284)


	//   ....[0]....
.L_7284:
        /*023c*/ 	.word	0x00003d50


	//----- nvinfo : EIATTR_EXIT_INSTR_OFFSETS
	.align		4
.L_7285:
        /*0240*/ 	.byte	0x04, 0x1c
        /*0242*/ 	.short	(.L_7287 - .L_7286)


	//   ....[0]....
.L_7286:
        /*0244*/ 	.word	0x00000090


	//   ....[1]....
        /*0248*/ 	.word	0x00002cf0


	//   ....[2]....
        /*024c*/ 	.word	0x00002d00


	//   ....[3]....
        /*0250*/ 	.word	0x00003c20


	//   ....[4]....
        /*0254*/ 	.word	0x00003d60


	//----- nvinfo : EIATTR_CTAIDZ_USED
	.align		4
.L_7287:
        /*0258*/ 	.byte	0x01, 0x04
	.zero		2


	//----- nvinfo : EIATTR_CRS_STACK_SIZE
	.align		4
        /*025c*/ 	.byte	0x04, 0x1e
        /*025e*/ 	.short	(.L_7289 - .L_7288)
.L_7288:
        /*0260*/ 	.word	0x00000000
.L_7289:


//--------------------- .nv.info._ZN4vllm25paged_attention_v2_kernelIthLi192ELi32ELi128ELNS_18Fp8KVCacheDataTypeE2ELb0ELi512EEEvPfS2_PT_PKS3_PKT0_S9_ifPKiSB_iPKfiiiSD_SD_iiiii --------------------------
	.section	.nv.info._ZN4vllm25paged_attention_v2_kernelIthLi192ELi32ELi128ELNS_18Fp8KVCacheDataTypeE2ELb0ELi512EEEvPfS2_PT_PKS3_PKT0_S9_ifPKiSB_iPKfiiiSD_SD_iiiii,"",@"SHT_CUDA_INFO"
	.sectionflags	@""
	.align	4


	//----- nvinfo : EIATTR_CUDA_API_VERSION
	.align		4
        /*0000*/ 	.byte	0x04, 0x37
        /*0002*/ 	.short	(.L_7291 - .L_7290)
.L_7290:
        /*0004*/ 	.word	0x00000082


	//----- nvinfo : EIATTR_SW2861232_WAR
	.align		4
.L_7291:
        /*0008*/ 	.byte	0x01, 0x35
	.zero		2


	//----- nvinfo : EIATTR_PARAM_CBANK
	.align		4
        /*000c*/ 	.byte	0x04, 0x0a
        /*000e*/ 	.short	(.L_7293 - .L_7292)
	.align		4
.L_7292:
        /*0010*/ 	.word	index@(.nv.constant0._ZN4vllm25paged_attention_v2_kernelIthLi192ELi32ELi128ELNS_18Fp8KVCacheDataTypeE2ELb0ELi512EEEvPfS2_PT_PKS3_PKT0_S9_ifPKiSB_iPKfiiiSD_SD_iiiii)
        /*0014*/ 	.short	0x0160
        /*0016*/ 	.short	0x008c


	//----- nvinfo : EIATTR_CBANK_PARAM_SIZE
	.align		4
.L_7293:
        /*0018*/ 	.byte	0x03, 0x19
        /*001a*/ 	.short	0x008c


	//----- nvinfo : EIATTR_KPARAM_INFO
	.align		4
        /*001c*/ 	.byte	0x04, 0x17
        /*001e*/ 	.short	(.L_7295 - .L_7294)
.L_7294:
        /*0020*/ 	.word	0x00000000
        /*0024*/ 	.short	0x0015
        /*0026*/ 	.short	0x0088
        /*0028*/ 	.byte	0x00, 0xf0, 0x11, 0x00


	//----- nvinfo : EIATTR_KPARAM_INFO
	.align		4
.L_7295:
        /*002c*/ 	.byte	0x04, 0x17
        /*002e*/ 	.short	(.L_7297 - .L_7296)
.L_7296:
        /*0030*/ 	.word	0x00000000
        /*0034*/ 	.short	0x0014
        /*0036*/ 	.short	0x0084
        /*0038*/ 	.byte	0x00, 0xf0, 0x11, 0x00


	//----- nvinfo : EIATTR_KPARAM_INFO
	.align		4
.L_7297:
        /*003c*/ 	.byte	0x04, 0x17
        /*003e*/ 	.short	(.L_7299 - .L_7298)
.L_7298:
        /*0040*/ 	.word	0x00000000
        /*0044*/ 	.short	0x0013
        /*0046*/ 	.short	0x0080
        /*0048*/ 	.byte	0x00, 0xf0, 0x11, 0x00


	//----- nvinfo : EIATTR_KPARAM_INFO
	.align		4
.L_7299:
        /*004c*/ 	.byte	0x04, 0x17
        /*004e*/ 	.short	(.L_7301 - .L_7300)
.L_7300:
        /*0050*/ 	.word	0x00000000
        /*0054*/ 	.short	0x0012
        /*0056*/ 	.short	0x007c
        /*0058*/ 	.byte	0x00, 0xf0, 0x11, 0x00


	//----- nvinfo : EIATTR_KPARAM_INFO
	.align		4
.L_7301:
        /*005c*/ 	.byte	0x04, 0x17
        /*005e*/ 	.short	(.L_7303 - .L_7302)
.L_7302:
        /*0060*/ 	.word	0x00000000
        /*0064*/ 	.short	0x0011
        /*0066*/ 	.short	0x0078
        /*0068*/ 	.byte	0x00, 0xf0, 0x11, 0x00


	//----- nvinfo : EIATTR_KPARAM_INFO
	.align		4
.L_7303:
        /*006c*/ 	.byte	0x04, 0x17
        /*006e*/ 	.short	(.L_7305 - .L_7304)
.L_7304:
        /*0070*/ 	.word	0x00000000
        /*0074*/ 	.short	0x0010
        /*0076*/ 	.short	0x0070
        /*0078*/ 	.byte	0x00, 0xf0, 0x21, 0x00


	//----- nvinfo : EIATTR_KPARAM_INFO
	.align		4
.L_7305:
        /*007c*/ 	.byte	0x04, 0x17
        /*007e*/ 	.short	(.L_7307 - .L_7306)
.L_7306:
        /*0080*/ 	.word	0x00000000
        /*0084*/ 	.short	0x000f
        /*0086*/ 	.short	0x0068
        /*0088*/ 	.byte	0x00, 0xf0, 0x21, 0x00


	//----- nvinfo : EIATTR_KPARAM_INFO
	.align		4
.L_7307:
        /*008c*/ 	.byte	0x04, 0x17
        /*008e*/ 	.short	(.L_7309 - .L_7308)
.L_7308:
        /*0090*/ 	.word	0x00000000
        /*0094*/ 	.short	0x000e
        /*0096*/ 	.short	0x0060
        /*0098*/ 	.byte	0x00, 0xf0, 0x11, 0x00


	//----- nvinfo : EIATTR_KPARAM_INFO
	.align		4
.L_7309:
        /*009c*/ 	.byte	0x04, 0x17
        /*009e*/ 	.short	(.L_7311 - .L_7310)
.L_7310:
        /*00a0*/ 	.word	0x00000000
        /*00a4*/ 	.short	0x000d
        /*00a6*/ 	.short	0x005c
        /*00a8*/ 	.byte	0x00, 0xf0, 0x11, 0x00


	//----- nvinfo : EIATTR_KPARAM_INFO
	.align		4
.L_7311:
        /*00ac*/ 	.byte	0x04, 0x17
        /*00ae*/ 	.short	(.L_7313 - .L_7312)
.L_7312:
        /*00b0*/ 	.word	0x00000000
        /*00b4*/ 	.short	0x000c
        /*00b6*/ 	.short	0x0058
        /*00b8*/ 	.byte	0x00, 0xf0, 0x11, 0x00


	//----- nvinfo : EIATTR_KPARAM_INFO
	.align		4
.L_7313:
        /*00bc*/ 	.byte	0x04, 0x17
        /*00be*/ 	.short	(.L_7315 - .L_7314)
.L_7314:
        /*00c0*/ 	.word	0x00000000
        /*00c4*/ 	.short	0x000b
        /*00c6*/ 	.short	0x0050
        /*00c8*/ 	.byte	0x00, 0xf0, 0x21, 0x00


	//----- nvinfo : EIATTR_KPARAM_INFO
	.align		4
.L_7315:
        /*00cc*/ 	.byte	0x04, 0x17
        /*00ce*/ 	.short	(.L_7317 - .L_7316)
.L_7316:
        /*00d0*/ 	.word	0x00000000
        /*00d4*/ 	.short	0x000a
        /*00d6*/ 	.short	0x0048
        /*00d8*/ 	.byte	0x00, 0xf0, 0x11, 0x00


	//----- nvinfo : EIATTR_KPARAM_INFO
	.align		4
.L_7317:
        /*00dc*/ 	.byte	0x04, 0x17
        /*00de*/ 	.short	(.L_7319 - .L_7318)
.L_7318:
        /*00e0*/ 	.word	0x00000000
        /*00e4*/ 	.short	0x0009
        /*00e6*/ 	.short	0x0040
        /*00e8*/ 	.byte	0x00, 0xf0, 0x21, 0x00


	//----- nvinfo : EIATTR_KPARAM_INFO
	.align		4
.L_7319:
        /*00ec*/ 	.byte	0x04, 0x17
        /*00ee*/ 	.short	(.L_7321 - .L_7320)
.L_7320:
        /*00f0*/ 	.word	0x00000000
        /*00f4*/ 	.short	0x0008
        /*00f6*/ 	.short	0x0038
        /*00f8*/ 	.byte	0x00, 0xf0, 0x21, 0x00


	//----- nvinfo : EIATTR_KPARAM_INFO
	.align		4
.L_7321:
        /*00fc*/ 	.byte	0x04, 0x17
        /*00fe*/ 	.short	(.L_7323 - .L_7322)
.L_7322:
        /*0100*/ 	.word	0x00000000
        /*0104*/ 	.short	0x0007
        /*0106*/ 	.short	0x0034
        /*0108*/ 	.byte	0x00, 0xf0, 0x11, 0x00


	//----- nvinfo : EIATTR_KPARAM_INFO
	.align		4
.L_7323:
        /*010c*/ 	.byte	0x04, 0x17
        /*010e*/ 	.short	(.L_7325 - .L_7324)
.L_7324:
        /*0110*/ 	.word	0x00000000
        /*0114*/ 	.short	0x0006
        /*0116*/ 	.short	0x0030
        /*0118*/ 	.byte	0x00, 0xf0, 0x11, 0x00


	//----- nvinfo : EIATTR_KPARAM_INFO
	.align		4
.L_7325:
        /*011c*/ 	.byte	0x04, 0x17
        /*011e*/ 	.short	(.L_7327 - .L_7326)
.L_7326:
        /*0120*/ 	.word	0x00000000
        /*0124*/ 	.short	0x0005
        /*0126*/ 	.short	0x0028
        /*0128*/ 	.byte	0x00, 0xf0, 0x21, 0x00


	//----- nvinfo : EIATTR_KPARAM_INFO
	.align		4
.L_7327:
        /*012c*/ 	.byte	0x04, 0x17
        /*012e*/ 	.short	(.L_7329 - .L_7328)
.L_7328:
        /*0130*/ 	.word	0x00000000
        /*0134*/ 	.short	0x0004
        /*0136*/ 	.short	0x0020
        /*0138*/ 	.byte	0x00, 0xf0, 0x21, 0x00


	//----- nvinfo : EIATTR_KPARAM_INFO
	.align		4
.L_7329:
        /*013c*/ 	.byte	0x04, 0x17
        /*013e*/ 	.short	(.L_7331 - .L_7330)
.L_7330:
        /*0140*/ 	.word	0x00000000
        /*0144*/ 	.short	0x0003
        /*0146*/ 	.short	0x0018
        /*0148*/ 	.byte	0x00, 0xf0, 0x21, 0x00


	//----- nvinfo : EIATTR_KPARAM_INFO
	.align		4
.L_7331:
        /*014c*/ 	.byte	0x04, 0x17
        /*014e*/ 	.short	(.L_7333 - .L_7332)
.L_7332:
        /*0150*/ 	.word	0x00000000
        /*0154*/ 	.short	0x0002
        /*0156*/ 	.short	0x0010
        /*0158*/ 	.byte	0x00, 0xf0, 0x21, 0x00


	//----- nvinfo : EIATTR_KPARAM_INFO
	.align		4
.L_7333:
        /*015c*/ 	.byte	0x04, 0x17
        /*015e*/ 	.short	(.L_7335 - .L_7334)
.L_7334:
        /*0160*/ 	.word	0x00000000
        /*0164*/ 	.short	0x0001
        /*0166*/ 	.short	0x0008
        /*0168*/ 	.byte	0x00, 0xf0, 0x21, 0x00


	//----- nvinfo : EIATTR_KPARAM_INFO
	.align		4
.L_7335:
        /*016c*/ 	.byte	0x04, 0x17
        /*016e*/ 	.short	(.L_7337 - .L_7336)
.L_7336:
        /*0170*/ 	.word	0x00000000
        /*0174*/ 	.short	0x0000
        /*0176*/ 	.short	0x0000
        /*0178*/ 	.byte	0x00, 0xf0, 0x21, 0x00


	//----- nvinfo : EIATTR_MAXREG_COUNT
	.align		4
.L_7337:
        /*017c*/ 	.byte	0x03, 0x1b
        /*017e*/ 	.short	0x00ff


	//----- nvinfo : EIATTR_NUM_BARRIERS
	.align		4
        /*0180*/ 	.byte	0x02, 0x4c
        /*0182*/ 	.byte	0x01
	.zero		1


	//----- nvinfo : EIATTR_EXTERNS
	.align		4
        /*0184*/ 	.byte	0x04, 0x0f
        /*0186*/ 	.short	(.L_7339 - .L_7338)


	//   ....[0]....
	.align		4
.L_7338:
        /*0188*/ 	.word	index@(__assertfail)


	//----- nvinfo : EIATTR_MERCURY_ISA_VERSION
	.align		4
.L_7339:
        /*018c*/ 	.byte	0x03, 0x5f
        /*018e*/ 	.short	0x0000


	//----- nvinfo : EIATTR_COOP_GROUP_MASK_REGIDS
	.align		4
        /*0190*/ 	.byte	0x04, 0x29
        /*0192*/ 	.short	(.L_7341 - .L_7340)


	//   ....[0]....
.L_7340:
        /*0194*/ 	.word	0xffffffff


	//   ....[1]....
        /*0198*/ 	.word	0xffffffff


	//   ....[2]....
        /*019c*/ 	.word	0xffffffff


	//   ....[3]....
        /*01a0*/ 	.word	0xffffffff


	//   ....[4]....
        /*01a4*/ 	.word	0xffffffff


	//   ....[5]....
        /*01a8*/ 	.word	0xffffffff


	//   ....[6]....
        /*01ac*/ 	.word	0xffffffff


	//   ....[7]....
        /*01b0*/ 	.word	0xffffffff


	//   ....[8]....
        /*01b4*/ 	.word	0xffffffff


	//   ....[9]....
        /*01b8*/ 	.word	0xffffffff


	//   ....[10]....
        /*01bc*/ 	.word	0xffffffff


	//   ....[11]....
        /*01c0*/ 	.word	0xffffffff


	//   ....[12]....
        /*01c4*/ 	.word	0xffffffff


	//   ....[13]....
        /*01c8*/ 	.word	0xffffffff


	//   ....[14]....
        /*01cc*/ 	.word	0xffffffff


	//   ....[15]....
        /*01d0*/ 	.word	0xffffffff


	//   ....[16]....
        /*01d4*/ 	.word	0xffffffff


	//   ....[17]....
        /*01d8*/ 	.word	0xffffffff


	//   ....[18]....
        /*01dc*/ 	.word	0xffffffff


	//   ....[19]....
        /*01e0*/ 	.word	0xffffffff


	//----- nvinfo : EIATTR_COOP_GROUP_INSTR_OFFSETS
	.align		4
.L_7341:
        /*01e4*/ 	.byte	0x04, 0x28
        /*01e6*/ 	.short	(.L_7343 - .L_7342)


	//   ....[0]....
.L_7342:
        /*01e8*/ 	.word	0x00000240


	//   ....[1]....
        /*01ec*/ 	.word	0x00000260


	//   ....[2]....
        /*01f0*/ 	.word	0x00000280


	//   ....[3]....
        /*01f4*/ 	.word	0x000002a0


	//   ....[4]....
        /*01f8*/ 	.word	0x00000350


	//   ....[5]....
        /*01fc*/ 	.word	0x00000370


	//   ....[6]....
        /*0200*/ 	.word	0x00000390


	//   ....[7]....
        /*0204*/ 	.word	0x000011c0


	//   ....[8]....
        /*0208*/ 	.word	0x00001220


	//   ....[9]....
        /*020c*/ 	.word	0x00001250


	//   ....[10]....
        /*0210*/ 	.word	0x00001270


	//   ....[11]....
        /*0214*/ 	.word	0x00001290


	//   ....[12]....
        /*0218*/ 	.word	0x000012e0


	//   ....[13]....
        /*021c*/ 	.word	0x00001300


	//   ....[14]....
        /*0220*/ 	.word	0x00001320


	//   ....[15]....
        /*0224*/ 	.word	0x00003620


	//   ....[16]....
        /*0228*/ 	.word	0x00003690


	//   ....[17]....
        /*022c*/ 	.word	0x000036f0


	//   ....[18]....
        /*0230*/ 	.word	0x00003750


	//   ....[19]....
        /*0234*/ 	.word	0x000037b0


	//----- nvinfo : EIATTR_SYSCALL_OFFSETS
	.align		4
.L_7343:
        /*0238*/ 	.byte	0x04, 0x46
        /*023a*/ 	.short	(.L_7345 - .L_7344)


	//   ....[0]....
.L_7344:
        /*023c*/ 	.word	0x000035b0


	//----- nvinfo : EIATTR_EXIT_INSTR_OFFSETS
	.align		4
.L_7345:
        /*0240*/ 	.byte	0x04, 0x1c
        /*0242*/ 	.short	(.L_7347 - .L_7346)


	//   ....[0]....
.L_7346:
        /*0244*/ 	.word	0x00000090


	//   ....[1]....
        /*0248*/ 	.word	0x00002900


	//   ....[2]....
        /*024c*/ 	.word	0x00002960


	//   ....[3]....
        /*0250*/ 	.word	0x00003480


	//   ....[4]....
        /*0254*/ 	.word	0x000035c0


	//----- nvinfo : EIATTR_CTAIDZ_USED
	.align		4
.L_7347:
        /*0258*/ 	.byte	0x01, 0x04
	.zero		2


	//----- nvinfo : EIATTR_CRS_STACK_SIZE
	.align		4
        /*025c*/ 	.byte	0x04, 0x1e
        /*025e*/ 	.short	(.L_7349 - .L_7348)
.L_7348:
        /*0260*/ 	.word	0x00000000
.L_7349:


//--------------------- .nv.info._ZN4vllm25paged_attention_v2_kernelIthLi128ELi32ELi128ELNS_18Fp8KVCacheDataTypeE2ELb0ELi512EEEvPfS2_PT_PKS3_PKT0_S9_ifPKiSB_iPKfiiiSD_SD_iiiii --------------------------
	.section	.nv.info._ZN4vllm25paged_attention_v2_kernelIthLi128ELi32ELi128ELNS_18Fp8KVCacheDataTypeE2ELb0ELi512EEEvPfS2_PT_PKS3_PKT0_S9_ifPKiSB_iPKfiiiSD_SD_iiiii,"",@"SHT_CUDA_INFO"
	.sectionflags	@""
	.align	4


	//----- nvinfo : EIATTR_CUDA_API_VERSION
	.align		4
        /*0000*/ 	.byte	0x04, 0x37
        /*0002*/ 	.short	(.L_7351 - .L_7350)
.L_7350:
        /*0004*/ 	.word	0x00000082


	//----- nvinfo : EIATTR_SW2861232_WAR
	.align		4
.L_7351:
        /*0008*/ 	.byte	0x01, 0x35
	.zero		2


	//----- nvinfo : EIATTR_PARAM_CBANK
	.align		4
        /*000c*/ 	.byte	0x04, 0x0a
        /*000e*/ 	.short	(.L_7353 - .L_7352)
	.align		4
.L_7352:
        /*0010*/ 	.word	index@(.nv.constant0._ZN4vllm25paged_attention_v2_kernelIthLi128ELi32ELi128ELNS_18Fp8KVCacheDataTypeE2ELb0ELi512EEEvPfS2_PT_PKS3_PKT0_S9_ifPKiSB_iPKfiiiSD_SD_iiiii)
        /*0014*/ 	.short	0x0160
        /*0016*/ 	.short	0x008c


	//----- nvinfo : EIATTR_CBANK_PARAM_SIZE
	.align		4
.L_7353:
        /*0018*/ 	.byte	0x03, 0x19
        /*001a*/ 	.short	0x008c


	//----- nvinfo : EIATTR_KPARAM_INFO
	.align		4
        /*001c*/ 	.byte	0x04, 0x17
        /*001e*/ 	.short	(.L_7355 - .L_7354)
.L_7354:
        /*0020*/ 	.word	0x00000000
        /*0024*/ 	.short	0x0015
        /*0026*/ 	.short	0x0088
        /*0028*/ 	.byte	0x00, 0xf0, 0x11, 0x00


	//----- nvinfo : EIATTR_KPARAM_INFO
	.align		4
.L_7355:
        /*002c*/ 	.byte	0x04, 0x17
        /*002e*/ 	.short	(.L_7357 - .L_7356)
.L_7356:
        /*0030*/ 	.word	0x00000000
        /*0034*/ 	.short	0x0014
        /*0036*/ 	.short	0x0084
        /*0038*/ 	.byte	0x00, 0xf0, 0x11, 0x00


	//----- nvinfo : EIATTR_KPARAM_INFO
	.align		4
.L_7357:
        /*003c*/ 	.byte	0x04, 0x17
        /*003e*/ 	.short	(.L_7359 - .L_7358)
.L_7358:
        /*0040*/ 	.word	0x00000000
        /*0044*/ 	.short	0x0013
        /*0046*/ 	.short	0x0080
        /*0048*/ 	.byte	0x00, 0xf0, 0x11, 0x00


	//----- nvinfo : EIATTR_KPARAM_INFO
	.align		4
.L_7359:
        /*004c*/ 	.byte	0x04, 0x17
        /*004e*/ 	.short	(.L_7361 - .L_7360)
.L_7360:
        /*0050*/ 	.word	0x00000000
        /*0054*/ 	.short	0x0012
        /*0056*/ 	.short	0x007c
        /*0058*/ 	.byte	0x00, 0xf0, 0x11, 0x00


	//----- nvinfo : EIATTR_KPARAM_INFO
	.align		4
.L_7361:
        /*005c*/ 	.byte	0x04, 0x17
        /*005e*/ 	.short	(.L_7363 - .L_7362)
.L_7362:
        /*0060*/ 	.word	0x00000000
        /*0064*/ 	.short	0x0011
        /*0066*/ 	.short	0x0078
        /*0068*/ 	.byte	0x00, 0xf0, 0x11, 0x00


	//----- nvinfo : EIATTR_KPARAM_INFO
	.align		4
.L_7363:
        /*006c*/ 	.byte	0x04, 0x17
        /*006e*/ 	.short	(.L_7365 - .L_7364)
.L_7364:
        /*0070*/ 	.word	0x00000000
        /*0074*/ 	.short	0x0010
        /*0076*/ 	.short	0x0070
        /*0078*/ 	.byte	0x00, 0xf0, 0x21, 0x00


	//----- nvinfo : EIATTR_KPARAM_INFO
	.align		4
.L_7365:
        /*007c*/ 	.byte	0x04, 0x17
        /*007e*/ 	.short	(.L_7367 - .L_7366)
.L_7366:
        /*0080*/ 	.word	0x00000000
        /*0084*/ 	.short	0x000f
        /*0086*/ 	.short	0x0068
        /*0088*/ 	.byte	0x00, 0xf0, 0x21, 0x00


	//----- nvinfo : EIATTR_KPARAM_INFO
	.align		4
.L_7367:
        /*008c*/ 	.byte	0x04, 0x17
        /*008e*/ 	.short	(.L_7369 - .L_7368)
.L_7368:
        /*0090*/ 	.word	0x00000000
        /*0094*/ 	.short	0x000e
        /*0096*/ 	.short	0x0060
        /*0098*/ 	.byte	0x00, 0xf0, 0x11, 0x00


	//----- nvinfo : EIATTR_KPARAM_INFO
	.align		4
.L_7369:
        /*009c*/ 	.byte	0x04, 0x17
        /*009e*/ 	.short	(.L_7371 - .L_7370)
.L_7370:
        /*00a0*/ 	.word	0x00000000
        /*00a4*/ 	.short	0x000d
        /*00a6*/ 	.short	0x005c
        /*00a8*/ 	.byte	0x00, 0xf0, 0x11, 0x00


	//----- nvinfo : EIATTR_KPARAM_INFO
	.align		4
.L_7371:
        /*00ac*/ 	.byte	0x04, 0x17
        /*00ae*/ 	.short	(.L_7373 - .L_7372)
.L_7372:
        /*00b0*/ 	.word	0x00000000
        /*00b4*/ 	.short	0x000c
        /*00b6*/ 	.short	0x0058
        /*00b8*/ 	.byte	0x00, 0xf0, 0x11, 0x00


	//----- nvinfo : EIATTR_KPARAM_INFO
	.align		4
.L_7373:
        /*00bc*/ 	.byte	0x04, 0x17
        /*00be*/ 	.short	(.L_7375 - .L_7374)
.L_7374:
        /*00c0*/ 	.word	0x00000000
        /*00c4*/ 	.short	0x000b
        /*00c6*/ 	.short	0x0050
        /*00c8*/ 	.byte	0x00, 0xf0, 0x21, 0x00


	//----- nvinfo : EIATTR_KPARAM_INFO
	.align		4
.L_7375:
        /*00cc*/ 	.byte	0x04, 0x17
        /*00ce*/ 	.short	(.L_7377 - .L_7376)
.L_7376:
        /*00d0*/ 	.word	0x00000000
        /*00d4*/ 	.short	0x000a
        /*00d6*/ 	.short	0x0048
        /*00d8*/ 	.byte	0x00, 0xf0, 0x11, 0x00


	//----- nvinfo : EIATTR_KPARAM_INFO
	.align		4
.L_7377:
        /*00dc*/ 	.byte	0x04, 0x17
        /*00de*/ 	.short	(.L_7379 - .L_7378)
.L_7378:
        /*00e0*/ 	.word	0x00000000
        /*00e4*/ 	.short	0x0009
        /*00e6*/ 	.short	0x0040
        /*00e8*/ 	.byte	0x00, 0xf0, 0x21, 0x00


	//----- nvinfo : EIATTR_KPARAM_INFO
	.align		4
.L_7379:
        /*00ec*/ 	.byte	0x04, 0x17
        /*00ee*/ 	.short	(.L_7381 - .L_7380)
.L_7380:
        /*00f0*/ 	.word	0x00000000
        /*00f4*/ 	.short	0x0008
        /*00f6*/ 	.short	0x0038
        /*00f8*/ 	.byte	0x00, 0xf0, 0x21, 0x00


	//----- nvinfo : EIATTR_KPARAM_INFO
	.align		4
.L_7381:
        /*00fc*/ 	.byte	0x04, 0x17
        /*00fe*/ 	.short	(.L_7383 - .L_7382)
.L_7382:
        /*0100*/ 	.word	0x00000000
        /*0104*/ 	.short	0x0007
        /*0106*/ 	.short	0x0034
        /*0108*/ 	.byte	0x00, 0xf0, 0x11, 0x00


	//----- nvinfo : EIATTR_KPARAM_INFO
	.align		4
.L_7383:
        /*010c*/ 	.byte	0x04, 0x17
        /*010e*/ 	.short	(.L_7385 - .L_7384)
.L_7384:
        /*0110*/ 	.word	0x00000000
        /*0114*/ 	.short	0x0006
        /*0116*/ 	.short	0x0030
        /*0118*/ 	.byte	0x00, 0xf0, 0x11, 0x00


	//----- nvinfo : EIATTR_KPARAM_INFO
	.align		4
.L_7385:
        /*011c*/ 	.byte	0x04, 0x17
        /*011e*/ 	.short	(.L_7387 - .L_7386)
.L_7386:
        /*0120*/ 	.word	0x00000000
        /*0124*/ 	.short	0x0005
        /*0126*/ 	.short	0x0028
        /*0128*/ 	.byte	0x00, 0xf0, 0x21, 0x00


	//----- nvinfo : EIATTR_KPARAM_INFO
	.align		4
.L_7387:
        /*012c*/ 	.byte	0x04, 0x17
        /*012e*/ 	.short	(.L_7389 - .L_7388)
.L_7388:
        /*0130*/ 	.word	0x00000000
        /*0134*/ 	.short	0x0004
        /*0136*/ 	.short	0x0020
        /*0138*/ 	.byte	0x00, 0xf0, 0x21, 0x00


	//----- nvinfo : EIATTR_KPARAM_INFO
	.align		4
.L_7389:
        /*013c*/ 	.byte	0x04, 0x17
        /*013e*/ 	.short	(.L_7391 - .L_7390)
.L_7390:
        /*0140*/ 	.word	0x00000000
        /*0144*/ 	.short	0x0003
        /*0146*/ 	.short	0x0018
        /*0148*/ 	.byte	0x00, 0xf0, 0x21, 0x00


	//----- nvinfo : EIATTR_KPARAM_INFO
	.align		4
.L_7391:
        /*014c*/ 	.byte	0x04, 0x17
        /*014e*/ 	.short	(.L_7393 - .L_7392)
.L_7392:
        /*0150*/ 	.word	0x00000000
        /*0154*/ 	.short	0x0002
        /*0156*/ 	.short	0x0010
        /*0158*/ 	.byte	0x00, 0xf0, 0x21, 0x00


	//----- nvinfo : EIATTR_KPARAM_INFO
	.align		4
.L_7393:
        /*015c*/ 	.byte	0x04, 0x17
        /*015e*/ 	.short	(.L_7395 - .L_7394)
.L_7394:
        /*0160*/ 	.word	0x00000000
        /*0164*/ 	.short	0x0001
        /*0166*/ 	.short	0x0008
        /*0168*/ 	.byte	0x00, 0xf0, 0x21, 0x00


	//----- nvinfo : EIATTR_KPARAM_INFO
	.align		4
.L_7395:
        /*016c*/ 	.byte	0x04, 0x17
        /*016e*/ 	.short	(.L_7397 - .L_7396)
.L_7396:
        /*0170*/ 	.word	0x00000000
        /*0174*/ 	.short	0x0000
        /*0176*/ 	.short	0x0000
        /*0178*/ 	.byte	0x00, 0xf0, 0x21, 0x00


	//----- nvinfo : EIATTR_MAXREG_COUNT
	.align		4
.L_7397:
        /*017c*/ 	.byte	0x03, 0x1b
        /*017e*/ 	.short	0x00ff


	//----- nvinfo : EIATTR_NUM_BARRIERS
	.align		4
        /*0180*/ 	.byte	0x02, 0x4c
        /*0182*/ 	.byte	0x01
	.zero		1


	//----- nvinfo : EIATTR_EXTERNS
	.align		4
        /*0184*/ 	.byte	0x04, 0x0f
        /*0186*/ 	.short	(.L_7399 - .L_7398)


	//   ....[0]....
	.align		4
.L_7398:
        /*0188*/ 	.word	index@(__assertfail)


	//----- nvinfo : EIATTR_MERCURY_ISA_VERSION
	.align		4
.L_7399:
        /*018c*/ 	.byte	0x03, 0x5f
        /*018e*/ 	.short	0x0000


	//----- nvinfo : EIATTR_COOP_GROUP_MASK_REGIDS
	.align		4
        /*0190*/ 	.byte	0x04, 0x29
        /*0192*/ 	.short	(.L_7401 - .L_7400)


	//   ....[0]....
.L_7400:
        /*0194*/ 	.word	0xffffffff


	//   ....[1]....
        /*0198*/ 	.word	0xffffffff


	//   ....[2]....
        /*019c*/ 	.word	0xffffffff


	//   ....[3]....
        /*01a0*/ 	.word	0xffffffff


	//   ....[4]....
        /*01a4*/ 	.word	0xffffffff


	//   ....[5]....
        /*01a8*/ 	.word	0xffffffff


	//   ....[6]....
        /*01ac*/ 	.word	0xffffffff


	//   ....[7]....
        /*01b0*/ 	.word	0xffffffff


	//   ....[8]....
        /*01b4*/ 	.word	0xffffffff


	//   ....[9]....
        /*01b8*/ 	.word	0xffffffff


	//   ....[10]....
        /*01bc*/ 	.word	0xffffffff


	//   ....[11]....
        /*01c0*/ 	.word	0xffffffff


	//   ....[12]....
        /*01c4*/ 	.word	0xffffffff


	//   ....[13]....
        /*01c8*/ 	.word	0xffffffff


	//   ....[14]....
        /*01cc*/ 	.word	0xffffffff


	//   ....[15]....
        /*01d0*/ 	.word	0xffffffff


	//   ....[16]....
        /*01d4*/ 	.word	0xffffffff


	//   ....[17]....
        /*01d8*/ 	.word	0xffffffff


	//   ....[18]....
        /*01dc*/ 	.word	0xffffffff


	//   ....[19]....
        /*01e0*/ 	.word	0xffffffff


	//----- nvinfo : EIATTR_COOP_GROUP_INSTR_OFFSETS
	.align		4
.L_7401:
        /*01e4*/ 	.byte	0x04, 0x28
        /*01e6*/ 	.short	(.L_7403 - .L_7402)


	//   ....[0]....
.L_7402:
        /*01e8*/ 	.word	0x00000240


	//   ....[1]....
        /*01ec*/ 	.word	0x00000260


	//   ....[2]....
        /*01f0*/ 	.word	0x00000280


	//   ....[3]....
        /*01f4*/ 	.word	0x000002a0


	//   ....[4]....
        /*01f8*/ 	.word	0x00000350


	//   ....[5]....
        /*01fc*/ 	.word	0x00000370


	//   ....[6]....
        /*0200*/ 	.word	0x00000390


	//   ....[7]....
        /*0204*/ 	.word	0x000011c0


	//   ....[8]....
        /*0208*/ 	.word	0x00001220


	//   ....[9]....
        /*020c*/ 	.word	0x00001250


	//   ....[10]....
        /*0210*/ 	.word	0x00001270


	//   ....[11]....
        /*0214*/ 	.word	0x00001290


	//   ....[12]....
        /*0218*/ 	.word	0x000012e0


	//   ....[13]....
        /*021c*/ 	.word	0x00001300


	//   ....[14]....
        /*0220*/ 	.word	0x00001320


	//   ....[15]....
        /*0224*/ 	.word	0x00002f70


	//   ....[16]....
        /*0228*/ 	.word	0x00002fe0


	//   ....[17]....
        /*022c*/ 	.word	0x00003040


	//   ....[18]....
        /*0230*/ 	.word	0x000030a0


	//   ....[19]....
        /*0234*/ 	.word	0x00003100


	//----- nvinfo : EIATTR_SYSCALL_OFFSETS
	.align		4
.L_7403:
        /*0238*/ 	.byte	0x04, 0x46
        /*023a*/ 	.short	(.L_7405 - .L_7404)


	//   ....[0]....
.L_7404:
        /*023c*/ 	.word	0x00002f00


	//----- nvinfo : EIATTR_EXIT_INSTR_OFFSETS
	.align		4
.L_7405:
        /*0240*/ 	.byte	0x04, 0x1c
        /*0242*/ 	.short	(.L_7407 - .L_7406)


	//   ....[0]....
.L_7406:
        /*0244*/ 	.word	0x00000090


	//   ....[1]....
        /*0248*/ 	.word	0x000025d0


	//   ....[2]....
        /*024c*/ 	.word	0x00002680


	//   ....[3]....
        /*0250*/ 	.word	0x00002dd0


	//   ....[4]....
        /*0254*/ 	.word	0x00002f10


	//----- nvinfo : EIATTR_CTAIDZ_USED
	.align		4
.L_7407:
        /*0258*/ 	.byte	0x01, 0x04
	.zero		2


	//----- nvinfo : EIATTR_CRS_STACK_SIZE
	.align		4
        /*025c*/ 	.byte	0x04, 0x1e
        /*025e*/ 	.short	(.L_7409 - .L_7408)
.L_7408:
        /*0260*/ 	.word	0x00000000
.L_7409:


//--------------------- .nv.info._ZN4vllm25paged_attention_v2_kernelIthLi120ELi32ELi128ELNS_18Fp8KVCacheDataTypeE2ELb0ELi512EEEvPfS2_PT_PKS3_PKT0_S9_ifPKiSB_iPKfiiiSD_SD_iiiii --------------------------
	.section	.nv.info._ZN4vllm25paged_attention_v2_kernelIthLi120ELi32ELi128ELNS_18Fp8KVCacheDataTypeE2ELb0ELi512EEEvPfS2_PT_PKS3_PKT0_S9_ifPKiSB_iPKfiiiSD_SD_iiiii,"",@"SHT_CUDA_INFO"
	.sectionflags	@""
	.align	4


	//----- nvinfo : EIATTR_CUDA_API_VERSION
	.align		4
        /*0000*/ 	.byte	0x04, 0x37
        /*0002*/ 	.short	(.L_7411 - .L_7410)
.L_7410:
        /*0004*/ 	.word	0x00000082


	//----- nvinfo : EIATTR_SW2861232_WAR
	.align		4
.L_7411:
        /*0008*/ 	.byte	0x01, 0x35
	.zero		2


	//----- nvinfo : EIATTR_PARAM_CBANK
	.align		4
        /*000c*/ 	.byte	0x04, 0x0a
        /*000e*/ 	.short	(.L_7413 - .L_7412)
	.align		4
.L_7412:
        /*0010*/ 	.word	index@(.nv.constant0._ZN4vllm25paged_attention_v2_kernelIthLi120ELi32ELi128ELNS_18Fp8KVCacheDataTypeE2ELb0ELi512EEEvPfS2_PT_PKS3_PKT0_S9_ifPKiSB_iPKfiiiSD_SD_iiiii)
        /*0014*/ 	.short	0x0160
        /*0016*/ 	.short	0x008c


	//----- nvinfo : EIATTR_CBANK_PARAM_SIZE
	.align		4
.L_7413:
        /*0018*/ 	.byte	0x03, 0x19
        /*001a*/ 	.short	0x008c


	//----- nvinfo : EIATTR_KPARAM_INFO
	.align		4
        /*001c*/ 	.byte	0x04, 0x17
        /*001e*/ 	.short	(.L_7415 - .L_7414)
.L_7414:
        /*0020*/ 	.word	0x00000000
        /*0024*/ 	.short	0x0015
        /*0026*/ 	.short	0x0088
        /*0028*/ 	.byte	0x00, 0xf0, 0x11, 0x00


	//----- nvinfo : EIATTR_KPARAM_INFO
	.align		4
.L_7415:
        /*002c*/ 	.byte	0x04, 0x17
        /*002e*/ 	.short	(.L_7417 - .L_7416)
.L_7416:
        /*0030*/ 	.word	0x00000000
        /*0034*/ 	.short	0x0014
        /*0036*/ 	.short	0x0084
        /*0038*/ 	.byte	0x00, 0xf0, 0x11, 0x00


	//----- nvinfo : EIATTR_KPARAM_INFO
	.align		4
.L_7417:
        /*003c*/ 	.byte	0x04, 0x17
        /*003e*/ 	.short	(.L_7419 - .L_7418)
.L_7418:
        /*0040*/ 	.word	0x00000000
        /*0044*/ 	.short	0x0013
        /*0046*/ 	.short	0x0080
        /*0048*/ 	.byte	0x00, 0xf0, 0x11, 0x00


	//----- nvinfo : EIATTR_KPARAM_INFO
	.align		4
.L_7419:
        /*004c*/ 	.byte	0x04, 0x17
        /*004e*/ 	.short	(.L_7421 - .L_7420)
.L_7420:
        /*0050*/ 	.word	0x00000000
        /*0054*/ 	.short	0x0012
        /*0056*/ 	.short	0x007c
        /*0058*/ 	.byte	0x00, 0xf0, 0x11, 0x00


	//----- nvinfo : EIATTR_KPARAM_INFO
	.align		4
.L_7421:
        /*005c*/ 	.byte	0x04, 0x17
        /*005e*/ 	.short	(.L_7423 - .L_7422)
.L_7422:
        /*0060*/ 	.word	0x00000000
        /*0064*/ 	.short	0x0011
        /*0066*/ 	.short	0x0078
        /*0068*/ 	.byte	0x00, 0xf0, 0x11, 0x00


	//----- nvinfo : EIATTR_KPARAM_INFO
	.align		4
.L_7423:
        /*006c*/ 	.byte	0x04, 0x17
        /*006e*/ 	.short	(.L_7425 - .L_7424)
.L_7424:
        /*0070*/ 	.word	0x00000000
        /*0074*/ 	.short	0x0010
        /*0076*/ 	.short	0x0070
        /*0078*/ 	.byte	0x00, 0xf0, 0x21, 0x00


	//----- nvinfo : EIATTR_KPARAM_INFO
	.align		4
.L_7425:
        /*007c*/ 	.byte	0x04, 0x17
        /*007e*/ 	.short	(.L_7427 - .L_7426)
.L_7426:
        /*0080*/ 	.word	0x00000000
        /*0084*/ 	.short	0x000f
        /*0086*/ 	.short	0x0068
        /*0088*/ 	.byte	0x00, 0xf0, 0x21, 0x00


	//----- nvinfo : EIATTR_KPARAM_INFO
	.align		4
.L_7427:
        /*008c*/ 	.byte	0x04, 0x17
        /*008e*/ 	.short	(.L_7429 - .L_7428)
.L_7428:
        /*0090*/ 	.word	0x00000000
        /*0094*/ 	.short	0x000e
        /*0096*/ 	.short	0x0060
        /*0098*/ 	.byte	0x00, 0xf0, 0x11, 0x00


	//----- nvinfo : EIATTR_KPARAM_INFO
	.align		4
.L_7429:
        /*009c*/ 	.byte	0x04, 0x17
        /*009e*/ 	.short	(.L_7431 - .L_7430)
.L_7430:
        /*00a0*/ 	.word	0x00000000
        /*00a4*/ 	.short	0x000d
        /*00a6*/ 	.short	0x005c
        /*00a8*/ 	.byte	0x00, 0xf0, 0x11, 0x00


	//----- nvinfo : EIATTR_KPARAM_INFO
	.align		4
.L_7431:
        /*00ac*/ 	.byte	0x04, 0x17
        /*00ae*/ 	.short	(.L_7433 - .L_7432)
.L_7432:
        /*00b0*/ 	.word	0x00000000
        /*00b4*/ 	.short	0x000c
        /*00b6*/ 	.short	0x0058
        /*00b8*/ 	.byte	0x00, 0xf0, 0x11, 0x00


	//----- nvinfo : EIATTR_KPARAM_INFO
	.align		4
.L_7433:
        /*00bc*/ 	.byte	0x04, 0x17
        /*00be*/ 	.short	(.L_7435 - .L_7434)
.L_7434:
        /*00c0*/ 	.word	0x00000000
        /*00c4*/ 	.short	0x000b
        /*00c6*/ 	.short	0x0050
        /*00c8*/ 	.byte	0x00, 0xf0, 0x21, 0x00


	//----- nvinfo : EIATTR_KPARAM_INFO
	.align		4
.L_7435:
        /*00cc*/ 	.byte	0x04, 0x17
        /*00ce*/ 	.short	(.L_7437 - .L_7436)
.L_7436:
        /*00d0*/ 	.word	0x00000000
        /*00d4*/ 	.short	0x000a
        /*00d6*/ 	.short	0x0048
        /*00d8*/ 	.byte	0x00, 0xf0, 0x11, 0x00


	//----- nvinfo : EIATTR_KPARAM_INFO
	.align		4
.L_7437:
        /*00dc*/ 	.byte	0x04, 0x17
        /*00de*/ 	.short	(.L_7439 - .L_7438)
.L_7438:
        /*00e0*/ 	.word	0x00000000
        /*00e4*/ 	.short	0x0009
        /*00e6*/ 	.short	0x0040
        /*00e8*/ 	.byte	0x00, 0xf0, 0x21, 0x00


	//----- nvinfo : EIATTR_KPARAM_INFO
	.align		4
.L_7439:
        /*00ec*/ 	.byte	0x04, 0x17
        /*00ee*/ 	.short	(.L_7441 - .L_7440)
.L_7440:
        /*00f0*/ 	.word	0x00000000
        /*00f4*/ 	.short	0x0008
        /*00f6*/ 	.short	0x0038
        /*00f8*/ 	.byte	0x00, 0xf0, 0x21, 0x00


	//----- nvinfo : EIATTR_KPARAM_INFO
	.align		4
.L_7441:
        /*00fc*/ 	.byte	0x04, 0x17
        /*00fe*/ 	.short	(.L_7443 - .L_7442)
.L_7442:
        /*0100*/ 	.word	0x00000000
        /*0104*/ 	.short	0x0007
        /*0106*/ 	.short	0x0034
        /*0108*/ 	.byte	0x00, 0xf0, 0x11, 0x00


	//----- nvinfo : EIATTR_KPARAM_INFO
	.align		4
.L_7443:
        /*010c*/ 	.byte	0x04, 0x17
        /*010e*/ 	.short	(.L_7445 - .L_7444)
.L_7444:
        /*0110*/ 	.word	0x00000000
        /*0114*/ 	.short	0x0006
        /*0116*/ 	.short	0x0030
        /*0118*/ 	.byte	0x00, 0xf0, 0x11, 0x00


	//----- nvinfo : EIATTR_KPARAM_INFO
	.align		4
.L_7445:
        /*011c*/ 	.byte	0x04, 0x17
        /*011e*/ 	.short	(.L_7447 - .L_7446)
.L_7446:
        /*0120*/ 	.word	0x00000000
        /*0124*/ 	.short	0x0005
        /*0126*/ 	.short	0x0028
        /*0128*/ 	.byte	0x00, 0xf0, 0x21, 0x00


	//----- nvinfo : EIATTR_KPARAM_INFO
	.align		4
.L_7447:
        /*012c*/ 	.byte	0x04, 0x17
        /*012e*/ 	.short	(.L_7449 - .L_7448)
.L_7448:
        /*0130*/ 	.word	0x00000000
        /*0134*/ 	.short	0x0004
        /*0136*/ 	.short	0x0020
        /*0138*/ 	.byte	0x00, 0xf0, 0x21, 0x00


	//----- nvinfo : EIATTR_KPARAM_INFO
	.align		4
.L_7449:
        /*013c*/ 	.byte	0x04, 0x17
        /*013e*/ 	.short	(.L_7451 - .L_7450)
.L_7450:
        /*0140*/ 	.word	0x00000000
        /*0144*/ 	.short	0x0003
        /*0146*/ 	.short	0x0018
        /*0148*/ 	.byte	0x00, 0xf0, 0x21, 0x00


	//----- nvinfo : EIATTR_KPARAM_INFO
	.align		4
.L_7451:
        /*014c*/ 	.byte	0x04, 0x17
        /*014e*/ 	.short	(.L_7453 - .L_7452)
.L_7452:
        /*0150*/ 	.word	0x00000000
        /*0154*/ 	.short	0x0002
        /*0156*/ 	.short	0x0010
        /*0158*/ 	.byte	0x00, 0xf0, 0x21, 0x00


	//----- nvinfo : EIATTR_KPARAM_INFO
	.align		4
.L_7453:
        /*015c*/ 	.byte	0x04, 0x17
        /*015e*/ 	.short	(.L_7455 - .L_7454)
.L_7454:
        /*0160*/ 	.word	0x00000000
        /*0164*/ 	.short	0x0001
        /*0166*/ 	.short	0x0008
        /*0168*/ 	.byte	0x00, 0xf0, 0x21, 0x00


	//----- nvinfo : EIATTR_KPARAM_INFO
	.align		4
.L_7455:
        /*016c*/ 	.byte	0x04, 0x17
        /*016e*/ 	.short	(.L_7457 - .L_7456)
.L_7456:
        /*0170*/ 	.word	0x00000000
        /*0174*/ 	.short	0x0000
        /*0176*/ 	.short	0x0000
        /*0178*/ 	.byte	0x00, 0xf0, 0x21, 0x00


	//----- nvinfo : EIATTR_MAXREG_COUNT
	.align		4
.L_7457:
        /*017c*/ 	.byte	0x03, 0x1b
        /*017e*/ 	.short	0x00ff


	//----- nvinfo : EIATTR_NUM_BARRIERS
	.align		4
        /*0180*/ 	.byte	0x02, 0x4c
        /*0182*/ 	.byte	0x01
	.zero		1


	//----- nvinfo : EIATTR_EXTERNS
	.align		4
        /*0184*/ 	.byte	0x04, 0x0f
        /*0186*/ 	.short	(.L_7459 - .L_7458)


	//   ....[0]....
	.align		4
.L_7458:
        /*0188*/ 	.word	index@(__assertfail)


	//----- nvinfo : EIATTR_MERCURY_ISA_VERSION
	.align		4
.L_7459:
        /*018c*/ 	.byte	0x03, 0x5f
        /*018e*/ 	.short	0x0000


	//----- nvinfo : EIATTR_COOP_GROUP_MASK_REGIDS
	.align		4
        /*0190*/ 	.byte	0x04, 0x29
        /*0192*/ 	.short	(.L_7461 - .L_7460)


	//   ....[0]....
.L_7460:
        /*0194*/ 	.word	0xffffffff


	//   ....[1]....
        /*0198*/ 	.word	0xffffffff


	//   ....[2]....
        /*019c*/ 	.word	0xffffffff


	//   ....[3]....
        /*01a0*/ 	.word	0xffffffff


	//   ....[4]....
        /*01a4*/ 	.word	0xffffffff


	//   ....[5]....
        /*01a8*/ 	.word	0xffffffff


	//   ....[6]....
        /*01ac*/ 	.word	0xffffffff


	//   ....[7]....
        /*01b0*/ 	.word	0xffffffff


	//   ....[8]....
        /*01b4*/ 	.word	0xffffffff


	//   ....[9]....
        /*01b8*/ 	.word	0xffffffff


	//   ....[10]....
        /*01bc*/ 	.word	0xffffffff


	//   ....[11]....
        /*01c0*/ 	.word	0xffffffff


	//   ....[12]....
        /*01c4*/ 	.word	0xffffffff


	//   ....[13]....
        /*01c8*/ 	.word	0xffffffff


	//   ....[14]....
        /*01cc*/ 	.word	0xffffffff


	//   ....[15]....
        /*01d0*/ 	.word	0xffffffff


	//   ....[16]....
        /*01d4*/ 	.word	0xffffffff


	//   ....[17]....
        /*01d8*/ 	.word	0xffffffff


	//   ....[18]....
        /*01dc*/ 	.word	0xffffffff


	//   ....[19]....
        /*01e0*/ 	.word	0xffffffff


	//----- nvinfo : EIATTR_COOP_GROUP_INSTR_OFFSETS
	.align		4
.L_7461:
        /*01e4*/ 	.byte	0x04, 0x28
        /*01e6*/ 	.short	(.L_7463 - .L_7462)


	//   ....[0]....
.L_7462:
        /*01e8*/ 	.word	0x00000240


	//   ....[1]....
        /*01ec*/ 	.word	0x00000260


	//   ....[2]....
        /*01f0*/ 	.word	0x00000280


	//   ....[3]....
        /*01f4*/ 	.word	0x000002a0


	//   ....[4]....
        /*01f8*/ 	.word	0x00000350


	//   ....[5]....
        /*01fc*/ 	.word	0x00000370


	//   ....[6]....
        /*0200*/ 	.word	0x00000390


	//   ....[7]....
        /*0204*/ 	.word	0x000011c0


	//   ....[8]....
        /*0208*/ 	.word	0x00001220


	//   ....[9]....
        /*020c*/ 	.word	0x00001250


	//   ....[10]....
        /*0210*/ 	.word	0x00001270


	//   ....[11]....
        /*0214*/ 	.word	0x00001290


	//   ....[12]....
        /*0218*/ 	.word	0x000012e0


	//   ....[13]....
        /*021c*/ 	.word	0x00001300


	//   ....[14]....
        /*0220*/ 	.word	0x00001320


	//   ....[15]....
        /*0224*/ 	.word	0x00002e70


	//   ....[16]....
        /*0228*/ 	.word	0x00002ee0


	//   ....[17]....
        /*022c*/ 	.word	0x00002f40


	//   ....[18]....
        /*0230*/ 	.word	0x00002fa0


	//   ....[19]....
        /*0234*/ 	.word	0x00003000


	//----- nvinfo : EIATTR_SYSCALL_OFFSETS
	.align		4
.L_7463:
        /*0238*/ 	.byte	0x04, 0x46
        /*023a*/ 	.short	(.L_7465 - .L_7464)


	//   ....[0]....
.L_7464:
        /*023c*/ 	.word	0x00002e00


	//----- nvinfo : EIATTR_EXIT_INSTR_OFFSETS
	.align		4
.L_7465:
        /*0240*/ 	.byte	0x04, 0x1c
        /*0242*/ 	.short	(.L_7467 - .L_7466)


	//   ....[0]....
.L_7466:
        /*0244*/ 	.word	0x00000090


	//   ....[1]....
        /*0248*/ 	.word	0x00002560


	//   ....[2]....
        /*024c*/ 	.word	0x00002610


	//   ....[3]....
        /*0250*/ 	.word	0x00002cd0


	//   ....[4]....
        /*0254*/ 	.word	0x00002e10


	//----- nvinfo : EIATTR_CTAIDZ_USED
	.align		4
.L_7467:
        /*0258*/ 	.byte	0x01, 0x04
	.zero		2


	//----- nvinfo : EIATTR_CRS_STACK_SIZE
	.align		4
        /*025c*/ 	.byte	0x04, 0x1e
        /*025e*/ 	.short	(.L_7469 - .L_7468)
.L_7468:
        /*0260*/ 	.word	0x00000000
.L_7469:


//--------------------- .nv.info._ZN4vllm25paged_attention_v2_kernelIthLi112ELi32ELi128ELNS_18Fp8KVCacheDataTypeE2ELb0ELi512EEEvPfS2_PT_PKS3_PKT0_S9_ifPKiSB_iPKfiiiSD_SD_iiiii --------------------------
	.section	.nv.info._ZN4vllm25paged_attention_v2_kernelIthLi112ELi32ELi128ELNS_18Fp8KVCacheDataTypeE2ELb0ELi512EEEvPfS2_PT_PKS3_PKT0_S9_ifPKiSB_iPKfiiiSD_SD_iiiii,"",@"SHT_CUDA_INFO"
	.sectionflags	@""
	.align	4


	//----- nvinfo : EIATTR_CUDA_API_VERSION
	.align		4
        /*0000*/ 	.byte	0x04, 0x37
        /*0002*/ 	.short	(.L_7471 - .L_7470)
.L_7470:
        /*0004*/ 	.word	0x00000082


	//----- nvinfo : EIATTR_SW2861232_WAR
	.align		4
.L_7471:
        /*0008*/ 	.byte	0x01, 0x35
	.zero		2


	//----- nvinfo : EIATTR_PARAM_CBANK
	.align		4
        /*000c*/ 	.byte	0x04, 0x0a
        /*000e*/ 	.short	(.L_7473 - .L_7472)
	.align		4
.L_7472:
        /*0010*/ 	.word	index@(.nv.constant0._ZN4vllm25paged_attention_v2_kernelIthLi112ELi32ELi128ELNS_18Fp8KVCacheDataTypeE2ELb0ELi512EEEvPfS2_PT_PKS3_PKT0_S9_ifPKiSB_iPKfiiiSD_SD_iiiii)
        /*0014*/ 	.short	0x0160
        /*0016*/ 	.short	0x008c


	//----- nvinfo : EIATTR_CBANK_PARAM_SIZE
	.align		4
.L_7473:
        /*0018*/ 	.byte	0x03, 0x19
        /*001a*/ 	.short	0x008c


	//----- nvinfo : EIATTR_KPARAM_INFO
	.align		4
        /*001c*/ 	.byte	0x04, 0x17
        /*001e*/ 	.short	(.L_7475 - .L_7474)
.L_7474:
        /*0020*/ 	.word	0x00000000
        /*0024*/ 	.short	0x0015
        /*0026*/ 	.short	0x0088
        /*0028*/ 	.byte	0x00, 0xf0, 0x11, 0x00


	//----- nvinfo : EIATTR_KPARAM_INFO
	.align		4
.L_7475:
        /*002c*/ 	.byte	0x04, 0x17
        /*002e*/ 	.short	(.L_7477 - .L_7476)
.L_7476:
        /*0030*/ 	.word	0x00000000
        /*0034*/ 	.short	0x0014
        /*0036*/ 	.short	0x0084
        /*0038*/ 	.byte	0x00, 0xf0, 0x11, 0x00


	//----- nvinfo : EIATTR_KPARAM_INFO
	.align		4
.L_7477:
        /*003c*/ 	.byte	0x04, 0x17
        /*003e*/ 	.short	(.L_7479 - .L_7478)
.L_7478:
        /*0040*/ 	.word	0x00000000
        /*0044*/ 	.short	0x0013
        /*0046*/ 	.short	0x0080
        /*0048*/ 	.byte	0x00, 0xf0, 0x11, 0x00


	//----- nvinfo : EIATTR_KPARAM_INFO
	.align		4
.L_7479:
        /*004c*/ 	.byte	0x04, 0x17
        /*004e*/ 	.short	(.L_7481 - .L_7480)
.L_7480:
        /*0050*/ 	.word	0x00000000
        /*0054*/ 	.short	0x0012
        /*0056*/ 	.short	0x007c
        /*0058*/ 	.byte	0x00, 0xf0, 0x11, 0x00


	//----- nvinfo : EIATTR_KPARAM_INFO
	.align		4
.L_7481:
        /*005c*/ 	.byte	0x04, 0x17
        /*005e*/ 	.short	(.L_7483 - .L_7482)
.L_7482:
        /*0060*/ 	.word	0x00000000
        /*0064*/ 	.short	0x0011
        /*0066*/ 	.short	0x0078
        /*0068*/ 	.byte	0x00, 0xf0, 0x11, 0x00


	//----- nvinfo : EIATTR_KPARAM_INFO
	.align		4
.L_7483:
        /*006c*/ 	.byte	0x04, 0x17
        /*006e*/ 	.short	(.L_7485 - .L_7484)
.L_7484:
        /*0070*/ 	.word	0x00000000
        /*0074*/ 	.short	0x0010
        /*0076*/ 	.short	0x0070
        /*0078*/ 	.byte	0x00, 0xf0, 0x21, 0x00


	//----- nvinfo : EIATTR_KPARAM_INFO
	.align		4
.L_7485:
        /*007c*/ 	.byte	0x04, 0x17
        /*007e*/ 	.short	(.L_7487 - .L_7486)
.L_7486:
        /*0080*/ 	.word	0x00000000
        /*0084*/ 	.short	0x000f
        /*0086*/ 	.short	0x0068
        /*0088*/ 	.byte	0x00, 0xf0, 0x21, 0x00


	//----- nvinfo : EIATTR_KPARAM_INFO
	.align		4
.L_7487:
        /*008c*/ 	.byte	0x04, 0x17
        /*008e*/ 	.short	(.L_7489 - .L_7488)
.L_7488:
        /*0090*/ 	.word	0x00000000
        /*0094*/ 	.short	0x000e
        /*0096*/ 	.short	0x0060
        /*0098*/ 	.byte	0x00, 0xf0, 0x11, 0x00


	//----- nvinfo : EIATTR_KPARAM_INFO
	.align		4
.L_7489:
        /*009c*/ 	.byte	0x04, 0x17
        /*009e*/ 	.short	(.L_7491 - .L_7490)
.L_7490:
        /*00a0*/ 	.word	0x00000000
        /*00a4*/ 	.short	0x000d
        /*00a6*/ 	.short	0x005c
        /*00a8*/ 	.byte	0x00, 0xf0, 0x11, 0x00


	//----- nvinfo : EIATTR_KPARAM_INFO
	.align		4
.L_7491:
        /*00ac*/ 	.byte	0x04, 0x17
        /*00ae*/ 	.short	(.L_7493 - .L_7492)
.L_7492:
        /*00b0*/ 	.word	0x00000000
        /*00b4*/ 	.short	0x000c
        /*00b6*/ 	.short	0x0058
        /*00b8*/ 	.byte	0x00, 0xf0, 0x11, 0x00


	//----- nvinfo : EIATTR_KPARAM_INFO
	.align		4
.L_7493:
        /*00bc*/ 	.byte	0x04, 0x17
        /*00be*/ 	.short	(.L_7495 - .L_7494)
.L_7494:
        /*00c0*/ 	.word	0x00000000
        /*00c4*/ 	.short	0x000b
        /*00c6*/ 	.short	0x0050
        /*00c8*/ 	.byte	0x00, 0xf0, 0x21, 0x00


	//----- nvinfo : EIATTR_KPARAM_INFO
	.align		4
.L_7495:
        /*00cc*/ 	.byte	0x04, 0x17
        /*00ce*/ 	.short	(.L_7497 - .L_7496)
.L_7496:
        /*00d0*/ 	.word	0x00000000
        /*00d4*/ 	.short	0x000a
        /*00d6*/ 	.short	0x0048
        /*00d8*/ 	.byte	0x00, 0xf0, 0x11, 0x00


	//----- nvinfo : EIATTR_KPARAM_INFO
	.align		4
.L_7497:
        /*00dc*/ 	.byte	0x04, 0x17
        /*00de*/ 	.short	(.L_7499 - .L_7498)
.L_7498:
        /*00e0*/ 	.word	0x00000000
        /*00e4*/ 	.short	0x0009
        /*00e6*/ 	.short	0x0040
        /*00e8*/ 	.byte	0x00, 0xf0, 0x21, 0x00


	//----- nvinfo : EIATTR_KPARAM_INFO
	.align		4
.L_7499:
        /*00ec*/ 	.byte	0x04, 0x17
        /*00ee*/ 	.short	(.L_7501 - .L_7500)
.L_7500:
        /*00f0*/ 	.word	0x00000000
        /*00f4*/ 	.short	0x0008
        /*00f6*/ 	.short	0x0038
        /*00f8*/ 	.byte	0x00, 0xf0, 0x21, 0x00


	//----- nvinfo : EIATTR_KPARAM_INFO
	.align		4
.L_7501:
        /*00fc*/ 	.byte	0x04, 0x17
        /*00fe*/ 	.short	(.L_7503 - .L_7502)
.L_7502:
        /*0100*/ 	.word	0x00000000
        /*0104*/ 	.short	0x0007
        /*0106*/ 	.short	0x0034
        /*0108*/ 	.byte	0x00, 0xf0, 0x11, 0x00


	//----- nvinfo : EIATTR_KPARAM_INFO
	.align		4
.L_7503:
        /*010c*/ 	.byte	0x04, 0x17
        /*010e*/ 	.short	(.L_7505 - .L_7504)
.L_7504:
        /*0110*/ 	.word	0x00000000
        /*0114*/ 	.short	0x0006
        /*0116*/ 	.short	0x0030
        /*0118*/ 	.byte	0x00, 0xf0, 0x11, 0x00


	//----- nvinfo : EIATTR_KPARAM_INFO
	.align		4
.L_7505:
        /*011c*/ 	.byte	0x04, 0x17
        /*011e*/ 	.short	(.L_7507 - .L_7506)
.L_7506:
        /*0120*/ 	.word	0x00000000
        /*0124*/ 	.short	0x0005
        /*0126*/ 	.short	0x0028
        /*0128*/ 	.byte	0x00, 0xf0, 0x21, 0x00


	//----- nvinfo : EIATTR_KPARAM_INFO
	.align		4
.L_7507:
        /*012c*/ 	.byte	0x04, 0x17
        /*012e*/ 	.short	(.L_7509 - .L_7508)
.L_7508:
        /*0130*/ 	.word	0x00000000
        /*0134*/ 	.short	0x0004
        /*0136*/ 	.short	0x0020
        /*0138*/ 	.byte	0x00, 0xf0, 0x21, 0x00


	//----- nvinfo : EIATTR_KPARAM_INFO
	.align		4
.L_7509:
        /*013c*/ 	.byte	0x04, 0x17
        /*013e*/ 	.short	(.L_7511 - .L_7510)
.L_7510:
        /*0140*/ 	.word	0x00000000
        /*0144*/ 	.short	0x0003
        /*0146*/ 	.short	0x0018
        /*0148*/ 	.byte	0x00, 0xf0, 0x21, 0x00


	//----- nvinfo : EIATTR_KPARAM_INFO
	.align		4
.L_7511:
        /*014c*/ 	.byte	0x04, 0x17
        /*014e*/ 	.short	(.L_7513 - .L_7512)
.L_7512:
        /*0150*/ 	.word	0x00000000
        /*0154*/ 	.short	0x0002
        /*0156*/ 	.short	0x0010
        /*0158*/ 	.byte	0x00, 0xf0, 0x21, 0x00


	//----- nvinfo : EIATTR_KPARAM_INFO
	.align		4
.L_7513:
        /*015c*/ 	.byte	0x04, 0x17
        /*015e*/ 	.short	(.L_7515 - .L_7514)
.L_7514:
        /*0160*/ 	.word	0x00000000
        /*0164*/ 	.short	0x0001
        /*0166*/ 	.short	0x0008
        /*0168*/ 	.byte	0x00, 0xf0, 0x21, 0x00


	//----- nvinfo : EIATTR_KPARAM_INFO
	.align		4
.L_7515:
        /*016c*/ 	.byte	0x04, 0x17
        /*016e*/ 	.short	(.L_7517 - .L_7516)
.L_7516:
        /*0170*/ 	.word	0x00000000
        /*0174*/ 	.short	0x0000
        /*0176*/ 	.short	0x0000
        /*0178*/ 	.byte	0x00, 0xf0, 0x21, 0x00


	//----- nvinfo : EIATTR_MAXREG_COUNT
	.align		4
.L_7517:
        /*017c*/ 	.byte	0x03, 0x1b
        /*017e*/ 	.short	0x00ff


	//----- nvinfo : EIATTR_NUM_BARRIERS
	.align		4
        /*0180*/ 	.byte	0x02, 0x4c
        /*0182*/ 	.byte	0x01
	.zero		1


	//----- nvinfo : EIATTR_EXTERNS
	.align		4
        /*0184*/ 	.byte	0x04, 0x0f
        /*0186*/ 	.short	(.L_7519 - .L_7518)


	//   ....[0]....
	.align		4
.L_7518:
        /*0188*/ 	.word	index@(__assertfail)


	//----- nvinfo : EIATTR_MERCURY_ISA_VERSION
	.align		4
.L_7519:
        /*018c*/ 	.byte	0x03, 0x5f
        /*018e*/ 	.short	0x0000


	//----- nvinfo : EIATTR_COOP_GROUP_MASK_REGIDS
	.align		4
        /*0190*/ 	.byte	0x04, 0x29
        /*0192*/ 	.short	(.L_7521 - .L_7520)


	//   ....[0]....
.L_7520:
        /*0194*/ 	.word	0xffffffff


	//   ....[1]....
        /*0198*/ 	.word	0xffffffff


	//   ....[2]....
        /*019c*/ 	.word	0xffffffff


	//   ....[3]....
        /*01a0*/ 	.word	0xffffffff


	//   ....[4]....
        /*01a4*/ 	.word	0xffffffff


	//   ....[5]....
        /*01a8*/ 	.word	0xffffffff


	//   ....[6]....
        /*01ac*/ 	.word	0xffffffff


	//   ....[7]....
        /*01b0*/ 	.word	0xffffffff


	//   ....[8]....
        /*01b4*/ 	.word	0xffffffff


	//   ....[9]....
        /*01b8*/ 	.word	0xffffffff


	//   ....[10]....
        /*01bc*/ 	.word	0xffffffff


	//   ....[11]....
        /*01c0*/ 	.word	0xffffffff


	//   ....[12]....
        /*01c4*/ 	.word	0xffffffff


	//   ....[13]....
        /*01c8*/ 	.word	0xffffffff


	//   ....[14]....
        /*01cc*/ 	.word	0xffffffff


	//   ....[15]....
        /*01d0*/ 	.word	0xffffffff


	//   ....[16]....
        /*01d4*/ 	.word	0xffffffff


	//   ....[17]....
        /*01d8*/ 	.word	0xffffffff


	//   ....[18]....
        /*01dc*/ 	.word	0xffffffff


	//   ....[19]....
        /*01e0*/ 	.word	0xffffffff


	//----- nvinfo : EIATTR_COOP_GROUP_INSTR_OFFSETS
	.align		4
.L_7521:
        /*01e4*/ 	.byte	0x04, 0x28
        /*01e6*/ 	.short	(.L_7523 - .L_7522)


	//   ....[0]....
.L_7522:
        /*01e8*/ 	.word	0x00000240


	//   ....[1]....
        /*01ec*/ 	.word	0x00000260


	//   ....[2]....
        /*01f0*/ 	.word	0x00000280


	//   ....[3]....
        /*01f4*/ 	.word	0x000002a0


	//   ....[4]....
        /*01f8*/ 	.word	0x00000350


	//   ....[5]....
        /*01fc*/ 	.word	0x00000370


	//   ....[6]....
        /*0200*/ 	.word	0x00000390


	//   ....[7]....
        /*0204*/ 	.word	0x000011c0


	//   ....[8]....
        /*0208*/ 	.word	0x00001220


	//   ....[9]....
        /*020c*/ 	.word	0x00001250


	//   ....[10]....
        /*0210*/ 	.word	0x00001270


	//   ....[11]....
        /*0214*/ 	.word	0x00001290


	//   ....[12]....
        /*0218*/ 	.word	0x000012e0


	//   ....[13]....
        /*021c*/ 	.word	0x00001300


	//   ....[14]....
        /*0220*/ 	.word	0x00001320


	//   ....[15]....
        /*0224*/ 	.word	0x00002db0


	//   ....[16]....
        /*0228*/ 	.word	0x00002e20


	//   ....[17]....
        /*022c*/ 	.word	0x00002e80


	//   ....[18]....
        /*0230*/ 	.word	0x00002ee0


	//   ....[19]....
        /*0234*/ 	.word	0x00002f40


	//----- nvinfo : EIATTR_SYSCALL_OFFSETS
	.align		4
.L_7523:
        /*0238*/ 	.byte	0x04, 0x46
        /*023a*/ 	.short	(.L_7525 - .L_7524)


	//   ....[0]....
.L_7524:
        /*023c*/ 	.word	0x00002d40


	//----- nvinfo : EIATTR_EXIT_INSTR_OFFSETS
	.align		4
.L_7525:
        /*0240*/ 	.byte	0x04, 0x1c
        /*0242*/ 	.short	(.L_7527 - .L_7526)


	//   ....[0]....
.L_7526:
        /*0244*/ 	.word	0x00000090


	//   ....[1]....
        /*0248*/ 	.word	0x00002510


	//   ....[2]....
        /*024c*/ 	.word	0x000025d0


	//   ....[3]....
        /*0250*/ 	.word	0x00002c10


	//   ....[4]....
        /*0254*/ 	.word	0x00002d50


	//----- nvinfo : EIATTR_CTAIDZ_USED
	.align		4
.L_7527:
        /*0258*/ 	.byte	0x01, 0x04
	.zero		2


	//----- nvinfo : EIATTR_CRS_STACK_SIZE
	.align		4
        /*025c*/ 	.byte	0x04, 0x1e
        /*025e*/ 	.short	(.L_7529 - .L_7528)
.L_7528:
        /*0260*/ 	.word	0x00000000
.L_7529:


//--------------------- .nv.info._ZN4vllm25paged_attention_v2_kernelIthLi96ELi32ELi128ELNS_18Fp8KVCacheDataTypeE2ELb0ELi512EEEvPfS2_PT_PKS3_PKT0_S9_ifPKiSB_iPKfiiiSD_SD_iiiii --------------------------
	.section	.nv.info._ZN4vllm25paged_attention_v2_kernelIthLi96ELi32ELi128ELNS_18Fp8KVCacheDataTypeE2ELb0ELi512EEEvPfS2_PT_PKS3_PKT0_S9_ifPKiSB_iPKfiiiSD_SD_iiiii,"",@"SHT_CUDA_INFO"
	.sectionflags	@""
	.align	4


	//----- nvinfo : EIATTR_CUDA_API_VERSION
	.align		4
        /*0000*/ 	.byte	0x04, 0x37
        /*0002*/ 	.short	(.L_7531 - .L_7530)
.L_7530:
        /*0004*/ 	.word	0x00000082


	//----- nvinfo : EIATTR_SW2861232_WAR
	.align		4
.L_7531:
        /*0008*/ 	.byte	0x01, 0x35
	.zero		2


	//----- nvinfo : EIATTR_PARAM_CBANK
	.align		4
        /*000c*/ 	.byte	0x04, 0x0a
        /*000e*/ 	.short	(.L_7533 - .L_7532)
	.align		4
.L_7532:
        /*0010*/ 	.word	index@(.nv.constant0._ZN4vllm25paged_attention_v2_kernelIthLi96ELi32ELi128ELNS_18Fp8KVCacheDataTypeE2ELb0ELi512EEEvPfS2_PT_PKS3_PKT0_S9_ifPKiSB_iPKfiiiSD_SD_iiiii)
        /*0014*/ 	.short	0x0160
        /*0016*/ 	.short	0x008c


	//----- nvinfo : EIATTR_CBANK_PARAM_SIZE
	.align		4
.L_7533:
        /*0018*/ 	.byte	0x03, 0x19
        /*001a*/ 	.short	0x008c


	//----- nvinfo : EIATTR_KPARAM_INFO
	.align		4
        /*001c*/ 	.byte	0x04, 0x17
        /*001e*/ 	.short	(.L_7535 - .L_7534)
.L_7534:
        /*0020*/ 	.word	0x00000000
        /*0024*/ 	.short	0x0015
        /*0026*/ 	.short	0x0088
        /*0028*/ 	.byte	0x00, 0xf0, 0x11, 0x00


	//----- nvinfo : EIATTR_KPARAM_INFO
	.align		4
.L_7535:
        /*002c*/ 	.byte	0x04, 0x17
        /*002e*/ 	.short	(.L_7537 - .L_7536)
.L_7536:
        /*0030*/ 	.word	0x00000000
        /*0034*/ 	.short	0x0014
        /*0036*/ 	.short	0x0084
        /*0038*/ 	.byte	0x00, 0xf0, 0x11, 0x00


	//----- nvinfo : EIATTR_KPARAM_INFO
	.align		4
.L_7537:
        /*003c*/ 	.byte	0x04, 0x17
        /*003e*/ 	.short	(.L_7539 - .L_7538)
.L_7538:
        /*0040*/ 	.word	0x00000000
        /*0044*/ 	.short	0x0013
        /*0046*/ 	.short	0x0080
        /*0048*/ 	.byte	0x00, 0xf0, 0x11, 0x00


	//----- nvinfo : EIATTR_KPARAM_INFO
	.align		4
.L_7539:
        /*004c*/ 	.byte	0x04, 0x17
        /*004e*/ 	.short	(.L_7541 - .L_7540)
.L_7540:
        /*0050*/ 	.word	0x00000000
        /*0054*/ 	.short	0x0012
        /*0056*/ 	.short	0x007c
        /*0058*/ 	.byte	0x00, 0xf0, 0x11, 0x00


	//----- nvinfo : EIATTR_KPARAM_INFO
	.align		4
.L_7541:
        /*005c*/ 	.byte	0x04, 0x17
        /*005e*/ 	.short	(.L_7543 - .L_7542)
.L_7542:
        /*0060*/ 	.word	0x00000000
        /*0064*/ 	.short	0x0011
        /*0066*/ 	.short	0x0078
        /*0068*/ 	.byte	0x00, 0xf0, 0x11, 0x00


	//----- nvinfo : EIATTR_KPARAM_INFO
	.align		4
.L_7543:
        /*006c*/ 	.byte	0x04, 0x17
        /*006e*/ 	.short	(.L_7545 - .L_7544)
.L_7544:
        /*0070*/ 	.word	0x00000000
        /*0074*/ 	.short	0x0010
        /*0076*/ 	.short	0x0070
        /*0078*/ 	.byte	0x00, 0xf0, 0x21, 0x00


	//----- nvinfo : EIATTR_KPARAM_INFO
	.align		4
.L_7545:
        /*007c*/ 	.byte	0x04, 0x17
        /*007e*/ 	.short	(.L_7547 - .L_7546)
.L_7546:
        /*0080*/ 	.word	0x00000000
        /*0084*/ 	.short	0x000f
        /*0086*/ 	.short	0x0068
        /*0088*/ 	.byte	0x00, 0xf0, 0x21, 0x00


	//----- nvinfo : EIATTR_KPARAM_INFO
	.align		4
.L_7547:
        /*008c*/ 	.byte	0x04, 0x17
        /*008e*/ 	.short	(.L_7549 - .L_7548)
.L_7548:
        /*0090*/ 	.word	0x00000000
        /*0094*/ 	.short	0x000e
        /*0096*/ 	.short	0x0060
        /*0098*/ 	.byte	0x00, 0xf0, 0x11, 0x00


	//----- nvinfo : EIATTR_KPARAM_INFO
	.align		4
.L_7549:
        /*009c*/ 	.byte	0x04, 0x17
        /*009e*/ 	.short	(.L_7551 - .L_7550)
.L_7550:
        /*00a0*/ 	.word	0x00000000
        /*00a4*/ 	.short	0x000d
        /*00a6*/ 	.short	0x005c
        /*00a8*/ 	.byte	0x00, 0xf0, 0x11, 0x00


	//----- nvinfo : EIATTR_KPARAM_INFO
	.align		4
.L_7551:
        /*00ac*/ 	.byte	0x04, 0x17
        /*00ae*/ 	.short	(.L_7553 - .L_7552)
.L_7552:
        /*00b0*/ 	.word	0x00000000
        /*00b4*/ 	.short	0x000c
        /*00b6*/ 	.short	0x0058
        /*00b8*/ 	.byte	0x00, 0xf0, 0x11, 0x00


	//----- nvinfo : EIATTR_KPARAM_INFO
	.align		4
.L_7553:
        /*00bc*/ 	.byte	0x04, 0x17
        /*00be*/ 	.short	(.L_7555 - .L_7554)
.L_7554:
        /*00c0*/ 	.word	0x00000000
        /*00c4*/ 	.short	0x000b
        /*00c6*/ 	.short	0x0050
        /*00c8*/ 	.byte	0x00, 0xf0, 0x21, 0x00


	//----- nvinfo : EIATTR_KPARAM_INFO
	.align		4
.L_7555:
        /*00cc*/ 	.byte	0x04, 0x17
        /*00ce*/ 	.short	(.L_7557 - .L_7556)
.L_7556:
        /*00d0*/ 	.word	0x00000000
        /*00d4*/ 	.short	0x000a
        /*00d6*/ 	.short	0x0048
        /*00d8*/ 	.byte	0x00, 0xf0, 0x11, 0x00


	//----- nvinfo : EIATTR_KPARAM_INFO
	.align		4
.L_7557:
        /*00dc*/ 	.byte	0x04, 0x17
        /*00de*/ 	.short	(.L_7559 - .L_7558)
.L_7558:
        /*00e0*/ 	.word	0x00000000
        /*00e4*/ 	.short	0x0009
        /*00e6*/ 	.short	0x0040
        /*00e8*/ 	.byte	0x00, 0xf0, 0x21, 0x00


	//----- nvinfo : EIATTR_KPARAM_INFO
	.align		4
.L_7559:
        /*00ec*/ 	.byte	0x04, 0x17
        /*00ee*/ 	.short	(.L_7561 - .L_7560)
.L_7560:
        /*00f0*/ 	.word	0x00000000
        /*00f4*/ 	.short	0x0008
        /*00f6*/ 	.short	0x0038
        /*00f8*/ 	.byte	0x00, 0xf0, 0x21, 0x00


	//----- nvinfo : EIATTR_KPARAM_INFO
	.align		4
.L_7561:
        /*00fc*/ 	.byte	0x04, 0x17
        /*00fe*/ 	.short	(.L_7563 - .L_7562)
.L_7562:
        /*0100*/ 	.word	0x00000000
        /*0104*/ 	.short	0x0007
        /*0106*/ 	.short	0x0034
        /*0108*/ 	.byte	0x00, 0xf0, 0x11, 0x00


	//----- nvinfo : EIATTR_KPARAM_INFO
	.align		4
.L_7563:
        /*010c*/ 	.byte	0x04, 0x17
        /*010e*/ 	.short	(.L_7565 - .L_7564)
.L_7564:
        /*0110*/ 	.word	0x00000000
        /*0114*/ 	.short	0x0006
        /*0116*/ 	.short	0x0030
        /*0118*/ 	.byte	0x00, 0xf0, 0x11, 0x00


	//----- nvinfo : EIATTR_KPARAM_INFO
	.align		4
.L_7565:
        /*011c*/ 	.byte	0x04, 0x17
        /*011e*/ 	.short	(.L_7567 - .L_7566)
.L_7566:
        /*0120*/ 	.word	0x00000000
        /*0124*/ 	.short	0x0005
        /*0126*/ 	.short	0x0028
        /*0128*/ 	.byte	0x00, 0xf0, 0x21, 0x00


	//----- nvinfo : EIATTR_KPARAM_INFO
	.align		4
.L_7567:
        /*012c*/ 	.byte	0x04, 0x17
        /*012e*/ 	.short	(.L_7569 - .L_7568)
.L_7568:
        /*0130*/ 	.word	0x00000000
        /*0134*/ 	.short	0x0004
        /*0136*/ 	.short	0x0020
        /*0138*/ 	.byte	0x00, 0xf0, 0x21, 0x00


	//----- nvinfo : EIATTR_KPARAM_INFO
	.align		4
.L_7569:
        /*013c*/ 	.byte	0x04, 0x17
        /*013e*/ 	.short	(.L_7571 - .L_7570)
.L_7570:
        /*0140*/ 	.word	0x00000000
        /*0144*/ 	.short	0x0003
        /*0146*/ 	.short	0x0018
        /*0148*/ 	.byte	0x00, 0xf0, 0x21, 0x00


	//----- nvinfo : EIATTR_KPARAM_INFO
	.align		4
.L_7571:
        /*014c*/ 	.byte	0x04, 0x17
        /*014e*/ 	.short	(.L_7573 - .L_7572)
.L_7572:
        /*0150*/ 	.word	0x00000000
        /*0154*/ 	.short	0x0002
        /*0156*/ 	.short	0x0010
        /*0158*/ 	.byte	0x00, 0xf0, 0x21, 0x00


	//----- nvinfo : EIATTR_KPARAM_INFO
	.align		4
.L_7573:
        /*015c*/ 	.byte	0x04, 0x17
        /*015e*/ 	.short	(.L_7575 - .L_7574)
.L_7574:
        /*0160*/ 	.word	0x00000000
        /*0164*/ 	.short	0x0001
        /*0166*/ 	.short	0x0008
        /*0168*/ 	.byte	0x00, 0xf0, 0x21, 0x00


	//----- nvinfo : EIATTR_KPARAM_INFO
	.align		4
.L_7575:
        /*016c*/ 	.byte	0x04, 0x17
        /*016e*/ 	.short	(.L_7577 - .L_7576)
.L_7576:
        /*0170*/ 	.word	0x00000000
        /*0174*/ 	.short	0x0000
        /*0176*/ 	.short	0x0000
        /*0178*/ 	.byte	0x00, 0xf0, 0x21, 0x00


	//----- nvinfo : EIATTR_MAXREG_COUNT
	.align		4
.L_7577:
        /*017c*/ 	.byte	0x03, 0x1b
        /*017e*/ 	.short	0x00ff


	//----- nvinfo : EIATTR_NUM_BARRIERS
	.align		4
        /*0180*/ 	.byte	0x02, 0x4c
        /*0182*/ 	.byte	0x01
	.zero		1


	//----- nvinfo : EIATTR_EXTERNS
	.align		4
        /*0184*/ 	.byte	0x04, 0x0f
        /*0186*/ 	.short	(.L_7579 - .L_7578)


	//   ....[0]....
	.align		4
.L_7578:
        /*0188*/ 	.word	index@(__assertfail)


	//----- nvinfo : EIATTR_MERCURY_ISA_VERSION
	.align		4
.L_7579:
        /*018c*/ 	.byte	0x03, 0x5f
        /*018e*/ 	.short	0x0000


	//----- nvinfo : EIATTR_COOP_GROUP_MASK_REGIDS
	.align		4
        /*0190*/ 	.byte	0x04, 0x29
        /*0192*/ 	.short	(.L_7581 - .L_7580)


	//   ....[0]....
.L_7580:
        /*0194*/ 	.word	0xffffffff


	//   ....[1]....
        /*0198*/ 	.word	0xffffffff


	//   ....[2]....
        /*019c*/ 	.word	0xffffffff


	//   ....[3]....
        /*01a0*/ 	.word	0xffffffff


	//   ....[4]....
        /*01a4*/ 	.word	0xffffffff


	//   ....[5]....
        /*01a8*/ 	.word	0xffffffff


	//   ....[6]....
        /*01ac*/ 	.word	0xffffffff


	//   ....[7]....
        /*01b0*/ 	.word	0xffffffff


	//   ....[8]....
        /*01b4*/ 	.word	0xffffffff


	//   ....[9]....
        /*01b8*/ 	.word	0xffffffff


	//   ....[10]....
        /*01bc*/ 	.word	0xffffffff


	//   ....[11]....
        /*01c0*/ 	.word	0xffffffff


	//   ....[12]....
        /*01c4*/ 	.word	0xffffffff


	//   ....[13]....
        /*01c8*/ 	.word	0xffffffff


	//   ....[14]....
        /*01cc*/ 	.word	0xffffffff


	//   ....[15]....
        /*01d0*/ 	.word	0xffffffff


	//   ....[16]....
        /*01d4*/ 	.word	0xffffffff


	//   ....[17]....
        /*01d8*/ 	.word	0xffffffff


	//   ....[18]....
        /*01dc*/ 	.word	0xffffffff


	//   ....[19]....
        /*01e0*/ 	.word	0xffffffff


	//----- nvinfo : EIATTR_COOP_GROUP_INSTR_OFFSETS
	.align		4
.L_7581:
        /*01e4*/ 	.byte	0x04, 0x28
        /*01e6*/ 	.short	(.L_7583 - .L_7582)


	//   ....[0]....
.L_7582:
        /*01e8*/ 	.word	0x00000240


	//   ....[1]....
        /*01ec*/ 	.word	0x00000260


	//   ....[2]....
        /*01f0*/ 	.word	0x00000280


	//   ....[3]....
        /*01f4*/ 	.word	0x000002a0


	//   ....[4]....
        /*01f8*/ 	.word	0x00000350


	//   ....[5]....
        /*01fc*/ 	.word	0x00000370


	//   ....[6]....
        /*0200*/ 	.word	0x00000390


	//   ....[7]....
        /*0204*/ 	.word	0x000011c0


	//   ....[8]....
        /*0208*/ 	.word	0x00001220


	//   ....[9]....
        /*020c*/ 	.word	0x00001250


	//   ....[10]....
        /*0210*/ 	.word	0x00001270


	//   ....[11]....
        /*0214*/ 	.word	0x00001290


	//   ....[12]....
        /*0218*/ 	.word	0x000012e0


	//   ....[13]....
        /*021c*/ 	.word	0x00001300


	//   ....[14]....
        /*0220*/ 	.word	0x00001320


	//   ....[15]....
        /*0224*/ 	.word	0x00002c00


	//   ....[16]....
        /*0228*/ 	.word	0x00002c70


	//   ....[17]....
        /*022c*/ 	.word	0x00002cd0


	//   ....[18]....
        /*0230*/ 	.word	0x00002d30


	//   ....[19]....
        /*0234*/ 	.word	0x00002d90


	//----- nvinfo : EIATTR_SYSCALL_OFFSETS
	.align		4
.L_7583:
        /*0238*/ 	.byte	0x04, 0x46
        /*023a*/ 	.short	(.L_7585 - .L_7584)


	//   ....[0]....
.L_7584:
        /*023c*/ 	.word	0x00002b90


	//----- nvinfo : EIATTR_EXIT_INSTR_OFFSETS
	.align		4
.L_7585:
        /*0240*/ 	.byte	0x04, 0x1c
        /*0242*/ 	.short	(.L_7587 - .L_7586)


	//   ....[0]....
.L_7586:
        /*0244*/ 	.word	0x00000090


	//   ....[1]....
        /*0248*/ 	.word	0x00002440


	//   ....[2]....
        /*024c*/ 	.word	0x00002500


	//   ....[3]....
        /*0250*/ 	.word	0x00002a60


	//   ....[4]....
        /*0254*/ 	.word	0x00002ba0


	//----- nvinfo : EIATTR_CTAIDZ_USED
	.align		4
.L_7587:
        /*0258*/ 	.byte	0x01, 0x04
	.zero		2


	//----- nvinfo : EIATTR_CRS_STACK_SIZE
	.align		4
        /*025c*/ 	.byte	0x04, 0x1e
        /*025e*/ 	.short	(.L_7589 - .L_7588)
.L_7588:
        /*0260*/ 	.word	0x00000000
.L_7589:


//--------------------- .nv.info._ZN4vllm25paged_attention_v2_kernelIthLi80ELi32ELi128ELNS_18Fp8KVCacheDataTypeE2ELb0ELi512EEEvPfS2_PT_PKS3_PKT0_S9_ifPKiSB_iPKfiiiSD_SD_iiiii --------------------------
	.section	.nv.info._ZN4vllm25paged_attention_v2_kernelIthLi80ELi32ELi128ELNS_18Fp8KVCacheDataTypeE2ELb0ELi512EEEvPfS2_PT_PKS3_PKT0_S9_ifPKiSB_iPKfiiiSD_SD_iiiii,"",@"SHT_CUDA_INFO"
	.sectionflags	@""
	.align	4


	//----- nvinfo : EIATTR_CUDA_API_VERSION
	.align		4
        /*0000*/ 	.byte	0x04, 0x37
        /*0002*/ 	.short	(.L_7591 - .L_7590)
.L_7590:
        /*0004*/ 	.word	0x00000082


	//----- nvinfo : EIATTR_SW2861232_WAR
	.align		4
.L_7591:
        /*0008*/ 	.byte	0x01, 0x35
	.zero		2


	//----- nvinfo : EIATTR_PARAM_CBANK
	.align		4
        /*000c*/ 	.byte	0x04, 0x0a
        /*000e*/ 	.short	(.L_7593 - .L_7592)
	.align		4
.L_7592:
        /*0010*/ 	.word	index@(.nv.constant0._ZN4vllm25paged_attention_v2_kernelIthLi80ELi32ELi128ELNS_18Fp8KVCacheDataTypeE2ELb0ELi512EEEvPfS2_PT_PKS3_PKT0_S9_ifPKiSB_iPKfiiiSD_SD_iiiii)
        /*0014*/ 	.short	0x0160
        /*0016*/ 	.short	0x008c


	//----- nvinfo : EIATTR_CBANK_PARAM_SIZE
	.align		4
.L_7593:
        /*0018*/ 	.byte	0x03, 0x19
        /*001a*/ 	.short	0x008c


	//----- nvinfo : EIATTR_KPARAM_INFO
	.align		4
        /*001c*/ 	.byte	0x04, 0x17
        /*001e*/ 	.short	(.L_7595 - .L_7594)
.L_7594:
        /*0020*/ 	.word	0x00000000
        /*0024*/ 	.short	0x0015
        /*0026*/ 	.short	0x0088
        /*0028*/ 	.byte	0x00, 0xf0, 0x11, 0x00


	//----- nvinfo : EIATTR_KPARAM_INFO
	.align		4
.L_7595:
        /*002c*/ 	.byte	0x04, 0x17
        /*002e*/ 	.short	(.L_7597 - .L_7596)
.L_7596:
        /*0030*/ 	.word	0x00000000
        /*0034*/ 	.short	0x0014
        /*0036*/ 	.short	0x0084
        /*0038*/ 	.byte	0x00, 0xf0, 0x11, 0x00


	//----- nvinfo : EIATTR_KPARAM_INFO
	.align		4
.L_7597:
        /*003c*/ 	.byte	0x04, 0x17
        /*003e*/ 	.short	(.L_7599 - .L_7598)
.L_7598:
        /*0040*/ 	.word	0x00000000
        /*0044*/ 	.short	0x0013
        /*0046*/ 	.short	0x0080
        /*0048*/ 	.byte	0x00, 0xf0, 0x11, 0x00


	//----- nvinfo : EIATTR_KPARAM_INFO
	.align		4
.L_7599:
        /*004c*/ 	.byte	0x04, 0x17
        /*004e*/ 	.short	(.L_7601 - .L_7600)
.L_7600:
        /*0050*/ 	.word	0x00000000
        /*0054*/ 	.short	0x0012
        /*0056*/ 	.short	0x007c
        /*0058*/ 	.byte	0x00, 0xf0, 0x11, 0x00


	//----- nvinfo : EIATTR_KPARAM_INFO
	.align		4
.L_7601:
        /*005c*/ 	.byte	0x04, 0x17
        /*005e*/ 	.short	(.L_7603 - .L_7602)
.L_7602:
        /*0060*/ 	.word	0x00000000
        /*0064*/ 	.short	0x0011
        /*0066*/ 	.short	0x0078
        /*0068*/ 	.byte	0x00, 0xf0, 0x11, 0x00


	//----- nvinfo : EIATTR_KPARAM_INFO
	.align		4
.L_7603:
        /*006c*/ 	.byte	0x04, 0x17
        /*006e*/ 	.short	(.L_7605 - .L_7604)
.L_7604:
        /*0070*/ 	.word	0x00000000
        /*0074*/ 	.short	0x0010
        /*0076*/ 	.short	0x0070
        /*0078*/ 	.byte	0x00, 0xf0, 0x21, 0x00


	//----- nvinfo : EIATTR_KPARAM_INFO
	.align		4
.L_7605:
        /*007c*/ 	.byte	0x04, 0x17
        /*007e*/ 	.short	(.L_7607 - .L_7606)
.L_7606:
        /*0080*/ 	.word	0x00000000
        /*0084*/ 	.short	0x000f
        /*0086*/ 	.short	0x0068
        /*0088*/ 	.byte	0x00, 0xf0, 0x21, 0x00


	//----- nvinfo : EIATTR_KPARAM_INFO
	.align		4
.L_7607:
        /*008c*/ 	.byte	0x04, 0x17
        /*008e*/ 	.short	(.L_7609 - .L_7608)
.L_7608:
        /*0090*/ 	.word	0x00000000
        /*0094*/ 	.short	0x000e
        /*0096*/ 	.short	0x0060
        /*0098*/ 	.byte	0x00, 0xf0, 0x11, 0x00


	//----- nvinfo : EIATTR_KPARAM_INFO
	.align		4
.L_7609:
        /*009c*/ 	.byte	0x04, 0x17
        /*009e*/ 	.short	(.L_7611 - .L_7610)
.L_7610:
        /*00a0*/ 	.word	0x00000000
        /*00a4*/ 	.short	0x000d
        /*00a6*/ 	.short	0x005c
        /*00a8*/ 	.byte	0x00, 0xf0, 0x11, 0x00


	//----- nvinfo : EIATTR_KPARAM_INFO
	.align		4
.L_7611:
        /*00ac*/ 	.byte	0x04, 0x17
        /*00ae*/ 	.short	(.L_7613 - .L_7612)
.L_7612:
        /*00b0*/ 	.word	0x00000000
        /*00b4*/ 	.short	0x000c
        /*00b6*/ 	.short	0x0058
        /*00b8*/ 	.byte	0x00, 0xf0, 0x11, 0x00


	//----- nvinfo : EIATTR_KPARAM_INFO
	.align		4
.L_7613:
        /*00bc*/ 	.byte	0x04, 0x17
        /*00be*/ 	.short	(.L_7615 - .L_7614)
.L_7614:
        /*00c0*/ 	.word	0x00000000
        /*00c4*/ 	.short	0x000b
        /*00c6*/ 	.short	0x0050
        /*00c8*/ 	.byte	0x00, 0xf0, 0x21, 0x00


	//----- nvinfo : EIATTR_KPARAM_INFO
	.align		4
.L_7615:
        /*00cc*/ 	.byte	0x04, 0x17
        /*00ce*/ 	.short	(.L_7617 - .L_7616)
.L_7616:
        /*00d0*/ 	.word	0x00000000
        /*00d4*/ 	.short	0x000a
        /*00d6*/ 	.short	0x0048
        /*00d8*/ 	.byte	0x00, 0xf0, 0x11, 0x00


	//----- nvinfo : EIATTR_KPARAM_INFO
	.align		4
.L_7617:
        /*00dc*/ 	.byte	0x04, 0x17
        /*00de*/ 	.short	(.L_7619 - .L_7618)
.L_7618:
        /*00e0*/ 	.word	0x00000000
        /*00e4*/ 	.short	0x0009
        /*00e6*/ 	.short	0x0040
        /*00e8*/ 	.byte	0x00, 0xf0, 0x21, 0x00


	//----- nvinfo : EIATTR_KPARAM_INFO
	.align		4
.L_7619:
        /*00ec*/ 	.byte	0x04, 0x17
        /*00ee*/ 	.short	(.L_7621 - .L_7620)
.L_7620:
        /*00f0*/ 	.word	0x00000000
        /*00f4*/ 	.short	0x0008
        /*00f6*/ 	.short	0x0038
        /*00f8*/ 	.byte	0x00, 0xf0, 0x21, 0x00


	//----- nvinfo : EIATTR_KPARAM_INFO
	.align		4
.L_7621:
        /*00fc*/ 	.byte	0x04, 0x17
        /*00fe*/ 	.short	(.L_7623 - .L_7622)
.L_7622:
        /*0100*/ 	.word	0x00000000
        /*0104*/ 	.short	0x0007
        /*0106*/ 	.short	0x0034
        /*0108*/ 	.byte	0x00, 0xf0, 0x11, 0x00


	//----- nvinfo : EIATTR_KPARAM_INFO
	.align		4
.L_7623:
        /*010c*/ 	.byte	0x04, 0x17
        /*010e*/ 	.short	(.L_7625 - .L_7624)
.L_7624:
        /*0110*/ 	.word	0x00000000
        /*0114*/ 	.short	0x0006
        /*0116*/ 	.short	0x0030
        /*0118*/ 	.byte	0x00, 0xf0, 0x11, 0x00


	//----- nvinfo : EIATTR_KPARAM_INFO
	.align		4
.L_7625:
        /*011c*/ 	.byte	0x04, 0x17
        /*011e*/ 	.short	(.L_7627 - .L_7626)
.L_7626:
        /*0120*/ 	.word	0x00000000
        /*0124*/ 	.short	0x0005
        /*0126*/ 	.short	0x0028
        /*0128*/ 	.byte	0x00, 0xf0, 0x21, 0x00


	//----- nvinfo : EIATTR_KPARAM_INFO
	.align		4
.L_7627:
        /*012c*/ 	.byte	0x04, 0x17
        /*012e*/ 	.short	(.L_7629 - .L_7628)
.L_7628:
        /*0130*/ 	.word	0x00000000
        /*0134*/ 	.short	0x0004
        /*0136*/ 	.short	0x0020
        /*0138*/ 	.byte	0x00, 0xf0, 0x21, 0x00


	//----- nvinfo : EIATTR_KPARAM_INFO
	.align		4
.L_7629:
        /*013c*/ 	.byte	0x04, 0x17
        /*013e*/ 	.short	(.L_7631 - .L_7630)
.L_7630:
        /*0140*/ 	.word	0x00000000
        /*0144*/ 	.short	0x0003
        /*0146*/ 	.short	0x0018
        /*0148*/ 	.byte	0x00, 0xf0, 0x21, 0x00


	//----- nvinfo : EIATTR_KPARAM_INFO
	.align		4
.L_7631:
        /*014c*/ 	.byte	0x04, 0x17
        /*014e*/ 	.short	(.L_7633 - .L_7632)
.L_7632:
        /*0150*/ 	.word	0x00000000
        /*0154*/ 	.short	0x0002
        /*0156*/ 	.short	0x0010
        /*0158*/ 	.byte	0x00, 0xf0, 0x21, 0x00


	//----- nvinfo : EIATTR_KPARAM_INFO
	.align		4
.L_7633:
        /*015c*/ 	.byte	0x04, 0x17
        /*015e*/ 	.short	(.L_7635 - .L_7634)
.L_7634:
        /*0160*/ 	.word	0x00000000
        /*0164*/ 	.short	0x0001
        /*0166*/ 	.short	0x0008
        /*0168*/ 	.byte	0x00, 0xf0, 0x21, 0x00


	//----- nvinfo : EIATTR_KPARAM_INFO
	.align		4
.L_7635:
        /*016c*/ 	.byte	0x04, 0x17
        /*016e*/ 	.short	(.L_7637 - .L_7636)
.L_7636:
        /*0170*/ 	.word	0x00000000
        /*0174*/ 	.short	0x0000
        /*0176*/ 	.short	0x0000
        /*0178*/ 	.byte	0x00, 0xf0, 0x21, 0x00


	//----- nvinfo : EIATTR_MAXREG_COUNT
	.align		4
.L_7637:
        /*017c*/ 	.byte	0x03, 0x1b
        /*017e*/ 	.short	0x00ff


	//----- nvinfo : EIATTR_NUM_BARRIERS
	.align		4
        /*0180*/ 	.byte	0x02, 0x4c
        /*0182*/ 	.byte	0x01
	.zero		1


	//----- nvinfo : EIATTR_EXTERNS
	.align		4
        /*0184*/ 	.byte	0x04, 0x0f
        /*0186*/ 	.short	(.L_7639 - .L_7638)


	//   ....[0]....
	.align		4
.L_7638:
        /*0188*/ 	.word	index@(__assertfail)


	//----- nvinfo : EIATTR_MERCURY_ISA_VERSION
	.align		4
.L_7639:
        /*018c*/ 	.byte	0x03, 0x5f
        /*018e*/ 	.short	0x0000


	//----- nvinfo : EIATTR_COOP_GROUP_MASK_REGIDS
	.align		4
        /*0190*/ 	.byte	0x04, 0x29
        /*0192*/ 	.short	(.L_7641 - .L_7640)


	//   ....[0]....
.L_7640:
        /*0194*/ 	.word	0xffffffff


	//   ....[1]....
        /*0198*/ 	.word	0xffffffff


	//   ....[2]....
        /*019c*/ 	.word	0xffffffff


	//   ....[3]....
        /*01a0*/ 	.word	0xffffffff


	//   ....[4]....
        /*01a4*/ 	.word	0xffffffff


	//   ....[5]....
        /*01a8*/ 	.word	0xffffffff


	//   ....[6]....
        /*01ac*/ 	.word	0xffffffff


	//   ....[7]....
        /*01b0*/ 	.word	0xffffffff


	//   ....[8]....
        /*01b4*/ 	.word	0xffffffff


	//   ....[9]....
        /*01b8*/ 	.word	0xffffffff


	//   ....[10]....
        /*01bc*/ 	.word	0xffffffff


	//   ....[11]....
        /*01c0*/ 	.word	0xffffffff


	//   ....[12]....
        /*01c4*/ 	.word	0xffffffff


	//   ....[13]....
        /*01c8*/ 	.word	0xffffffff


	//   ....[14]....
        /*01cc*/ 	.word	0xffffffff


	//   ....[15]....
        /*01d0*/ 	.word	0xffffffff


	//   ....[16]....
        /*01d4*/ 	.word	0xffffffff


	//   ....[17]....
        /*01d8*/ 	.word	0xffffffff


	//   ....[18]....
        /*01dc*/ 	.word	0xffffffff


	//   ....[19]....
        /*01e0*/ 	.word	0xffffffff


	//----- nvinfo : EIATTR_COOP_GROUP_INSTR_OFFSETS
	.align		4
.L_7641:
        /*01e4*/ 	.byte	0x04, 0x28
        /*01e6*/ 	.short	(.L_7643 - .L_7642)


	//   ....[0]....
.L_7642:
        /*01e8*/ 	.word	0x00000240


	//   ....[1]....
        /*01ec*/ 	.word	0x00000260


	//   ....[2]....
        /*01f0*/ 	.word	0x00000280


	//   ....[3]....
        /*01f4*/ 	.word	0x000002a0


	//   ....[4]....
        /*01f8*/ 	.word	0x00000350


	//   ....[5]....
        /*01fc*/ 	.word	0x00000370


	//   ....[6]....
        /*0200*/ 	.word	0x00000390


	//   ....[7]....
        /*0204*/ 	.word	0x000011c0


	//   ....[8]....
        /*0208*/ 	.word	0x00001220


	//   ....[9]....
        /*020c*/ 	.word	0x00001250


	//   ....[10]....
        /*0210*/ 	.word	0x00001270


	//   ....[11]....
        /*0214*/ 	.word	0x00001290


	//   ....[12]....
        /*0218*/ 	.word	0x000012e0


	//   ....[13]....
        /*021c*/ 	.word	0x00001300


	//   ....[14]....
        /*0220*/ 	.word	0x00001320


	//   ....[15]....
        /*0224*/ 	.word	0x00002a20


	//   ....[16]....
        /*0228*/ 	.word	0x00002a90


	//   ....[17]....
        /*022c*/ 	.word	0x00002af0


	//   ....[18]....
        /*0230*/ 	.word	0x00002b50


	//   ....[19]....
        /*0234*/ 	.word	0x00002bb0


	//----- nvinfo : EIATTR_SYSCALL_OFFSETS
	.align		4
.L_7643:
        /*0238*/ 	.byte	0x04, 0x46
        /*023a*/ 	.short	(.L_7645 - .L_7644)


	//   ....[0]....
.L_7644:
        /*023c*/ 	.word	0x000029b0


	//----- nvinfo : EIATTR_EXIT_INSTR_OFFSETS
	.align		4
.L_7645:
        /*0240*/ 	.byte	0x04, 0x1c
        /*0242*/ 	.short	(.L_7647 - .L_7646)


	//   ....[0]....
.L_7646:
        /*0244*/ 	.word	0x00000090


	//   ....[1]....
        /*0248*/ 	.word	0x00002360


	//   ....[2]....
        /*024c*/ 	.word	0x00002420


	//   ....[3]....
        /*0250*/ 	.word	0x00002880


	//   ....[4]....
        /*0254*/ 	.word	0x000029c0


	//----- nvinfo : EIATTR_CTAIDZ_USED
	.align		4
.L_7647:
        /*0258*/ 	.byte	0x01, 0x04
	.zero		2


	//----- nvinfo : EIATTR_CRS_STACK_SIZE
	.align		4
        /*025c*/ 	.byte	0x04, 0x1e
        /*025e*/ 	.short	(.L_7649 - .L_7648)
.L_7648:
        /*0260*/ 	.word	0x00000000
.L_7649:


//--------------------- .nv.info._ZN4vllm25paged_attention_v2_kernelIthLi64ELi32ELi128ELNS_18Fp8KVCacheDataTypeE2ELb0ELi512EEEvPfS2_PT_PKS3_PKT0_S9_ifPKiSB_iPKfiiiSD_SD_iiiii --------------------------
	.section	.nv.info._ZN4vllm25paged_attention_v2_kernelIthLi64ELi32ELi128ELNS_18Fp8KVCacheDataTypeE2ELb0ELi512EEEvPfS2_PT_PKS3_PKT0_S9_ifPKiSB_iPKfiiiSD_SD_iiiii,"",@"SHT_CUDA_INFO"
	.sectionflags	@""
	.align	4


	//----- nvinfo : EIATTR_CUDA_API_VERSION
	.align		4
        /*0000*/ 	.byte	0x04, 0x37
        /*0002*/ 	.short	(.L_7651 - .L_7650)
.L_7650:
        /*0004*/ 	.word	0x00000082


	//----- nvinfo : EIATTR_SW2861232_WAR
	.align		4
.L_7651:
        /*0008*/ 	.byte	0x01, 0x35
	.zero		2


	//----- nvinfo : EIATTR_PARAM_CBANK
	.align		4
        /*000c*/ 	.byte	0x04, 0x0a
        /*000e*/ 	.short	(.L_7653 - .L_7652)
	.align		4
.L_7652:
        /*0010*/ 	.word	index@(.nv.constant0._ZN4vllm25paged_attention_v2_kernelIthLi64ELi32ELi128ELNS_18Fp8KVCacheDataTypeE2ELb0ELi512EEEvPfS2_PT_PKS3_PKT0_S9_ifPKiSB_iPKfiiiSD_SD_iiiii)
        /*0014*/ 	.short	0x0160
        /*0016*/ 	.short	0x008c


	//----- nvinfo : EIATTR_CBANK_PARAM_SIZE
	.align		4
.L_7653:
        /*0018*/ 	.byte	0x03, 0x19
        /*001a*/ 	.short	0x008c


	//----- nvinfo : EIATTR_KPARAM_INFO
	.align		4
        /*001c*/ 	.byte	0x04, 0x17
        /*001e*/ 	.short	(.L_7655 - .L_7654)
.L_7654:
        /*0020*/ 	.word	0x00000000
        /*0024*/ 	.short	0x0015
        /*0026*/ 	.short	0x0088
        /*0028*/ 	.byte	0x00, 0xf0, 0x11, 0x00


	//----- nvinfo : EIATTR_KPARAM_INFO
	.align		4
.L_7655:
        /*002c*/ 	.byte	0x04, 0x17
        /*002e*/ 	.short	(.L_7657 - .L_7656)
.L_7656:
        /*0030*/ 	.word	0x00000000
        /*0034*/ 	.short	0x0014
        /*0036*/ 	.short	0x0084
        /*0038*/ 	.byte	0x00, 0xf0, 0x11, 0x00


	//----- nvinfo : EIATTR_KPARAM_INFO
	.align		4
.L_7657:
        /*003c*/ 	.byte	0x04, 0x17
        /*003e*/ 	.short	(.L_7659 - .L_7658)
.L_7658:
        /*0040*/ 	.word	0x00000000
        /*0044*/ 	.short	0x0013
        /*0046*/ 	.short	0x0080
        /*0048*/ 	.byte	0x00, 0xf0, 0x11, 0x00


	//----- nvinfo : EIATTR_KPARAM_INFO
	.align		4
.L_7659:
        /*004c*/ 	.byte	0x04, 0x17
        /*004e*/ 	.short	(.L_7661 - .L_7660)
.L_7660:
        /*0050*/ 	.word	0x00000000
        /*0054*/ 	.short	0x0012
        /*0056*/ 	.short	0x007c
        /*0058*/ 	.byte	0x00, 0xf0, 0x11, 0x00


	//----- nvinfo : EIATTR_KPARAM_INFO
	.align		4
.L_7661:
        /*005c*/ 	.byte	0x04, 0x17
        /*005e*/ 	.short	(.L_7663 - .L_7662)
.L_7662:
        /*0060*/ 	.word	0x00000000
        /*0064*/ 	.short	0x0011
        /*0066*/ 	.short	0x0078
        /*0068*/ 	.byte	0x00, 0xf0, 0x11, 0x00


	//----- nvinfo : EIATTR_KPARAM_INFO
	.align		4
.L_7663:
        /*006c*/ 	.byte	0x04, 0x17
        /*006e*/ 	.short	(.L_7665 - .L_7664)
.L_7664:
        /*0070*/ 	.word	0x00000000
        /*0074*/ 	.short	0x0010
        /*0076*/ 	.short	0x0070
        /*0078*/ 	.byte	0x00, 0xf0, 0x21, 0x00


	//----- nvinfo : EIATTR_KPARAM_INFO
	.align		4
.L_7665:
        /*007c*/ 	.byte	0x04, 0x17
        /*007e*/ 	.short	(.L_7667 - .L_7666)
.L_7666:
        /*0080*/ 	.word	0x00000000
        /*0084*/ 	.short	0x000f
        /*0086*/ 	.short	0x0068
        /*0088*/ 	.byte	0x00, 0xf0, 0x21, 0x00


	//----- nvinfo : EIATTR_KPARAM_INFO
	.align		4
.L_7667:
        /*008c*/ 	.byte	0x04, 0x17
        /*008e*/ 	.short	(.L_7669 - .L_7668)
.L_7668:
        /*0090*/ 	.word	0x00000000
        /*0094*/ 	.short	0x000e
        /*0096*/ 	.short	0x0060
        /*0098*/ 	.byte	0x00, 0xf0, 0x11, 0x00


	//----- nvinfo : EIATTR_KPARAM_INFO
	.align		4
.L_7669:
        /*009c*/ 	.byte	0x04, 0x17
        /*009e*/ 	.short	(.L_7671 - .L_7670)
.L_7670:
        /*00a0*/ 	.word	0x00000000
        /*00a4*/ 	.short	0x000d
        /*00a6*/ 	.short	0x005c
        /*00a8*/ 	.byte	0x00, 0xf0, 0x11, 0x00


	//----- nvinfo : EIATTR_KPARAM_INFO
	.align		4
.L_7671:
        /*00ac*/ 	.byte	0x04, 0x17
        /*00ae*/ 	.short	(.L_7673 - .L_7672)
.L_7672:
        /*00b0*/ 	.word	0x00000000
        /*00b4*/ 	.short	0x000c
        /*00b6*/ 	.short	0x0058
        /*00b8*/ 	.byte	0x00, 0xf0, 0x11, 0x00


	//----- nvinfo : EIATTR_KPARAM_INFO
	.align		4
.L_7673:
        /*00bc*/ 	.byte	0x04, 0x17
        /*00be*/ 	.short	(.L_7675 - .L_7674)
.L_7674:
        /*00c0*/ 	.word	0x00000000
        /*00c4*/ 	.short	0x000b
        /*00c6*/ 	.short	0x0050
        /*00c8*/ 	.byte	0x00, 0xf0, 0x21, 0x00


	//----- nvinfo : EIATTR_KPARAM_INFO
	.align		4
.L_7675:
        /*00cc*/ 	.byte	0x04, 0x17
        /*00ce*/ 	.short	(.L_7677 - .L_7676)
.L_7676:
        /*00d0*/ 	.word	0x00000000
        /*00d4*/ 	.short	0x000a
        /*00d6*/ 	.short	0x0048
        /*00d8*/ 	.byte	0x00, 0xf0, 0x11, 0x00


	//----- nvinfo : EIATTR_KPARAM_INFO
	.align		4
.L_7677:
        /*00dc*/ 	.byte	0x04, 0x17
        /*00de*/ 	.short	(.L_7679 - .L_7678)
.L_7678:
        /*00e0*/ 	.word	0x00000000
        /*00e4*/ 	.short	0x0009
        /*00e6*/ 	.short	0x0040
        /*00e8*/ 	.byte	0x00, 0xf0, 0x21, 0x00


	//----- nvinfo : EIATTR_KPARAM_INFO
	.align		4
.L_7679:
        /*00ec*/ 	.byte	0x04, 0x17
        /*00ee*/ 	.short	(.L_7681 - .L_7680)
.L_7680:
        /*00f0*/ 	.word	0x00000000
        /*00f4*/ 	.short	0x0008
        /*00f6*/ 	.short	0x0038
        /*00f8*/ 	.byte	0x00, 0xf0, 0x21, 0x00


	//----- nvinfo : EIATTR_KPARAM_INFO
	.align		4
.L_7681:
        /*00fc*/ 	.byte	0x04, 0x17
        /*00fe*/ 	.short	(.L_7683 - .L_7682)
.L_7682:
        /*0100*/ 	.word	0x00000000
        /*0104*/ 	.short	0x0007
        /*0106*/ 	.short	0x0034
        /*0108*/ 	.byte	0x00, 0xf0, 0x11, 0x00


	//----- nvinfo : EIATTR_KPARAM_INFO
	.align		4
.L_7683:
        /*010c*/ 	.byte	0x04, 0x17
        /*010e*/ 	.short	(.L_7685 - .L_7684)
.L_7684:
        /*0110*/ 	.word	0x00000000
        /*0114*/ 	.short	0x0006
        /*0116*/ 	.short	0x0030
        /*0118*/ 	.byte	0x00, 0xf0, 0x11, 0x00


	//----- nvinfo : EIATTR_KPARAM_INFO
	.align		4
.L_7685:
        /*011c*/ 	.byte	0x04, 0x17
        /*011e*/ 	.short	(.L_7687 - .L_7686)
.L_7686:
        /*0120*/ 	.word	0x00000000
        /*0124*/ 	.short	0x0005
        /*0126*/ 	.short	0x0028
        /*0128*/ 	.byte	0x00, 0xf0, 0x21, 0x00


	//----- nvinfo : EIATTR_KPARAM_INFO
	.align		4
.L_7687:
        /*012c*/ 	.byte	0x04, 0x17
        /*012e*/ 	.short	(.L_7689 - .L_7688)
.L_7688:
        /*0130*/ 	.word	0x00000000
        /*0134*/ 	.short	0x0004
        /*0136*/ 	.short	0x0020
        /*0138*/ 	.byte	0x00, 0xf0, 0x21, 0x00


	//----- nvinfo : EIATTR_KPARAM_INFO
	.align		4
.L_7689:
        /*013c*/ 	.byte	0x04, 0x17
        /*013e*/ 	.short	(.L_7691 - .L_7690)
.L_7690:
        /*0140*/ 	.word	0x00000000
        /*0144*/ 	.short	0x0003
        /*0146*/ 	.short	0x0018
        /*0148*/ 	.byte	0x00, 0xf0, 0x21, 0x00


	//----- nvinfo : EIATTR_KPARAM_INFO
	.align		4
.L_7691:
        /*014c*/ 	.byte	0x04, 0x17
        /*014e*/ 	.short	(.L_7693 - .L_7692)
.L_7692:
        /*0150*/ 	.word	0x00000000
        /*0154*/ 	.short	0x0002
        /*0156*/ 	.short	0x0010
        /*0158*/ 	.byte	0x00, 0xf0, 0x21, 0x00


	//----- nvinfo : EIATTR_KPARAM_INFO
	.align		4
.L_7693:
        /*015c*/ 	.byte	0x04, 0x17
        /*015e*/ 	.short	(.L_7695 - .L_7694)
.L_7694:
        /*0160*/ 	.word	0x00000000
        /*0164*/ 	.short	0x0001
        /*0166*/ 	.short	0x0008
        /*0168*/ 	.byte	0x00, 0xf0, 0x21, 0x00


	//----- nvinfo : EIATTR_KPARAM_INFO
	.align		4
.L_7695:
        /*016c*/ 	.byte	0x04, 0x17
        /*016e*/ 	.short	(.L_7697 - .L_7696)
.L_7696:
        /*0170*/ 	.word	0x00000000
        /*0174*/ 	.short	0x0000
        /*0176*/ 	.short	0x0000
        /*0178*/ 	.byte	0x00, 0xf0, 0x21, 0x00


	//----- nvinfo : EIATTR_MAXREG_COUNT
	.align		4
.L_7697:
        /*017c*/ 	.byte	0x03, 0x1b
        /*017e*/ 	.short	0x00ff


	//----- nvinfo : EIATTR_NUM_BARRIERS
	.align		4
        /*0180*/ 	.byte	0x02, 0x4c
        /*0182*/ 	.byte	0x01
	.zero		1


	//----- nvinfo : EIATTR_EXTERNS
	.align		4
        /*0184*/ 	.byte	0x04, 0x0f
        /*0186*/ 	.short	(.L_7699 - .L_7698)


	//   ....[0]....
	.align		4
.L_7698:
        /*0188*/ 	.word	index@(__assertfail)


	//----- nvinfo : EIATTR_MERCURY_ISA_VERSION
	.align		4
.L_7699:
        /*018c*/ 	.byte	0x03, 0x5f
        /*018e*/ 	.short	0x0000


	//----- nvinfo : EIATTR_COOP_GROUP_MASK_REGIDS
	.align		4
        /*0190*/ 	.byte	0x04, 0x29
        /*0192*/ 	.short	(.L_7701 - .L_7700)


	//   ....[0]....
.L_7700:
        /*0194*/ 	.word	0xffffffff


	//   ....[1]....
        /*0198*/ 	.word	0xffffffff


	//   ....[2]....
        /*019c*/ 	.word	0xffffffff


	//   ....[3]....
        /*01a0*/ 	.word	0xffffffff


	//   ....[4]....
        /*01a4*/ 	.word	0xffffffff


	//   ....[5]....
        /*01a8*/ 	.word	0xffffffff


	//   ....[6]....
        /*01ac*/ 	.word	0xffffffff


	//   ....[7]....
        /*01b0*/ 	.word	0xffffffff


	//   ....[8]....
        /*01b4*/ 	.word	0xffffffff


	//   ....[9]....
        /*01b8*/ 	.word	0xffffffff


	//   ....[10]....
        /*01bc*/ 	.word	0xffffffff


	//   ....[11]....
        /*01c0*/ 	.word	0xffffffff


	//   ....[12]....
        /*01c4*/ 	.word	0xffffffff


	//   ....[13]....
        /*01c8*/ 	.word	0xffffffff


	//   ....[14]....
        /*01cc*/ 	.word	0xffffffff


	//   ....[15]....
        /*01d0*/ 	.word	0xffffffff


	//   ....[16]....
        /*01d4*/ 	.word	0xffffffff


	//   ....[17]....
        /*01d8*/ 	.word	0xffffffff


	//   ....[18]....
        /*01dc*/ 	.word	0xffffffff


	//   ....[19]....
        /*01e0*/ 	.word	0xffffffff


	//----- nvinfo : EIATTR_COOP_GROUP_INSTR_OFFSETS
	.align		4
.L_7701:
        /*01e4*/ 	.byte	0x04, 0x28
        /*01e6*/ 	.short	(.L_7703 - .L_7702)


	//   ....[0]....
.L_7702:
        /*01e8*/ 	.word	0x00000240


	//   ....[1]....
        /*01ec*/ 	.word	0x00000260


	//   ....[2]....
        /*01f0*/ 	.word	0x00000280


	//   ....[3]....
        /*01f4*/ 	.word	0x000002a0


	//   ....[4]....
        /*01f8*/ 	.word	0x00000350


	//   ....[5]....
        /*01fc*/ 	.word	0x00000370


	//   ....[6]....
        /*0200*/ 	.word	0x00000390


	//   ....[7]....
        /*0204*/ 	.word	0x000011c0


	//   ....[8]....
        /*0208*/ 	.word	0x00001220


	//   ....[9]....
        /*020c*/ 	.word	0x00001250


	//   ....[10]....
        /*0210*/ 	.word	0x00001270


	//   ....[11]....
        /*0214*/ 	.word	0x00001290


	//   ....[12]....
        /*0218*/ 	.word	0x000012e0


	//   ....[13]....
        /*021c*/ 	.word	0x00001300


	//   ....[14]....
        /*0220*/ 	.word	0x00001320


	//   ....[15]....
        /*0224*/ 	.word	0x00002800


	//   ....[16]....
        /*0228*/ 	.word	0x00002860


	//   ....[17]....
        /*022c*/ 	.word	0x000028c0


	//   ....[18]....
        /*0230*/ 	.word	0x00002920


	//   ....[19]....
        /*0234*/ 	.word	0x00002980


	//----- nvinfo : EIATTR_SYSCALL_OFFSETS
	.align		4
.L_7703:
        /*0238*/ 	.byte	0x04, 0x46
        /*023a*/ 	.short	(.L_7705 - .L_7704)


	//   ....[0]....
.L_7704:
        /*023c*/ 	.word	0x00002790


	//----- nvinfo : EIATTR_EXIT_INSTR_OFFSETS
	.align		4
.L_7705:
        /*0240*/ 	.byte	0x04, 0x1c
        /*0242*/ 	.short	(.L_7707 - .L_7706)


	//   ....[0]....
.L_7706:
        /*0244*/ 	.word	0x00000090


	//   ....[1]....
        /*0248*/ 	.word	0x00002220


	//   ....[2]....
        /*024c*/ 	.word	0x000022d0


	//   ....[3]....
        /*0250*/ 	.word	0x00002660


	//   ....[4]....
        /*0254*/ 	.word	0x000027a0


	//----- nvinfo : EIATTR_CTAIDZ_USED
	.align		4
.L_7707:
        /*0258*/ 	.byte	0x01, 0x04
	.zero		2


	//----- nvinfo : EIATTR_CRS_STACK_SIZE
	.align		4
        /*025c*/ 	.byte	0x04, 0x1e
        /*025e*/ 	.short	(.L_7709 - .L_7708)
.L_7708:
        /*0260*/ 	.word	0x00000000
.L_7709:


//--------------------- .nv.info._ZN4vllm25paged_attention_v2_kernelIthLi32ELi32ELi128ELNS_18Fp8KVCacheDataTypeE2ELb0ELi512EEEvPfS2_PT_PKS3_PKT0_S9_ifPKiSB_iPKfiiiSD_SD_iiiii --------------------------
	.section	.nv.info._ZN4vllm25paged_attention_v2_kernelIthLi32ELi32ELi128ELNS_18Fp8KVCacheDataTypeE2ELb0ELi512EEEvPfS2_PT_PKS3_PKT0_S9_ifPKiSB_iPKfiiiSD_SD_iiiii,"",@"SHT_CUDA_INFO"
	.sectionflags	@""
	.align	4


	//----- nvinfo : EIATTR_CUDA_API_VERSION
	.align		4
        /*0000*/ 	.byte	0x04, 0x37
        /*0002*/ 	.short	(.L_7711 - .L_7710)
.L_7710:
        /*0004*/ 	.word	0x00000082


	//----- nvinfo : EIATTR_SW2861232_WAR
	.align		4
.L_7711:
        /*0008*/ 	.byte	0x01, 0x35
	.zero		2


	//----- nvinfo : EIATTR_PARAM_CBANK
	.align		4
        /*000c*/ 	.byte	0x04, 0x0a
        /*000e*/ 	.short	(.L_7713 - .L_7712)
	.align		4
.L_7712:
        /*0010*/ 	.word	index@(.nv.constant0._ZN4vllm25paged_attention_v2_kernelIthLi32ELi32ELi128ELNS_18Fp8KVCacheDataTypeE2ELb0ELi512EEEvPfS2_PT_PKS3_PKT0_S9_ifPKiSB_iPKfiiiSD_SD_iiiii)
        /*0014*/ 	.short	0x0160
        /*0016*/ 	.short	0x008c


	//----- nvinfo : EIATTR_CBANK_PARAM_SIZE
	.align		4
.L_7713:
        /*0018*/ 	.byte	0x03, 0x19
        /*001a*/ 	.short	0x008c


	//----- nvinfo : EIATTR_KPARAM_INFO
	.align		4
        /*001c*/ 	.byte	0x04, 0x17
        /*001e*/ 	.short	(.L_7715 - .L_7714)
.L_7714:
        /*0020*/ 	.word	0x00000000
        /*0024*/ 	.short	0x0015
        /*0026*/ 	.short	0x0088
        /*0028*/ 	.byte	0x00, 0xf0, 0x11, 0x00


	//----- nvinfo : EIATTR_KPARAM_INFO
	.align		4
.L_7715:
        /*002c*/ 	.byte	0x04, 0x17
        /*002e*/ 	.short	(.L_7717 - .L_7716)
.L_7716:
        /*0030*/ 	.word	0x00000000
        /*0034*/ 	.short	0x0014
        /*0036*/ 	.short	0x0084
        /*0038*/ 	.byte	0x00, 0xf0, 0x11, 0x00


	//----- nvinfo : EIATTR_KPARAM_INFO
	.align		4
.L_7717:
        /*003c*/ 	.byte	0x04, 0x17
        /*003e*/ 	.short	(.L_7719 - .L_7718)
.L_7718:
        /*0040*/ 	.word	0x00000000
        /*0044*/ 	.short	0x0013
        /*0046*/ 	.short	0x0080
        /*0048*/ 	.byte	0x00, 0xf0, 0x11, 0x00


	//----- nvinfo : EIATTR_KPARAM_INFO
	.align		4
.L_7719:
        /*004c*/ 	.byte	0x04, 0x17
        /*004e*/ 	.short	(.L_7721 - .L_7720)
.L_7720:
        /*0050*/ 	.word	0x00000000
        /*0054*/ 	.short	0x0012
        /*0056*/ 	.short	0x007c
        /*0058*/ 	.byte	0x00, 0xf0, 0x11, 0x00


	//----- nvinfo : EIATTR_KPARAM_INFO
	.align		4
.L_7721:
        /*005c*/ 	.byte	0x04, 0x17
        /*005e*/ 	.short	(.L_7723 - .L_7722)
.L_7722:
        /*0060*/ 	.word	0x00000000
        /*0064*/ 	.short	0x0011
        /*0066*/ 	.short	0x0078
        /*0068*/ 	.byte	0x00, 0xf0, 0x11, 0x00


	//----- nvinfo : EIATTR_KPARAM_INFO
	.align		4
.L_7723:
        /*006c*/ 	.byte	0x04, 0x17
        /*006e*/ 	.short	(.L_7725 - .L_7724)
.L_7724:
        /*0070*/ 	.word	0x00000000
        /*0074*/ 	.short	0x0010
        /*0076*/ 	.short	0x0070
        /*0078*/ 	.byte	0x00, 0xf0, 0x21, 0x00


	//----- nvinfo : EIATTR_KPARAM_INFO
	.align		4
.L_7725:
        /*007c*/ 	.byte	0x04, 0x17
        /*007e*/ 	.short	(.L_7727 - .L_7726)
.L_7726:
        /*0080*/ 	.word	0x00000000
        /*0084*/ 	.short	0x000f
        /*0086*/ 	.short	0x0068
        /*0088*/ 	.byte	0x00, 0xf0, 0x21, 0x00


	//----- nvinfo : EIATTR_KPARAM_INFO
	.align		4
.L_7727:
        /*008c*/ 	.byte	0x04, 0x17
        /*008e*/ 	.short	(.L_7729 - .L_7728)
.L_7728:
        /*0090*/ 	.word	0x00000000
        /*0094*/ 	.short	0x000e
        /*0096*/ 	.short	0x0060
        /*0098*/ 	.byte	0x00, 0xf0, 0x11, 0x00


	//----- nvinfo : EIATTR_KPARAM_INFO
	.align		4
.L_7729:
        /*009c*/ 	.byte	0x04, 0x17
        /*009e*/ 	.short	(.L_7731 - .L_7730)
.L_7730:
        /*00a0*/ 	.word	0x00000000
        /*00a4*/ 	.short	0x000d
        /*00a6*/ 	.short	0x005c
        /*00a8*/ 	.byte	0x00, 0xf0, 0x11, 0x00


	//----- nvinfo : EIATTR_KPARAM_INFO
	.align		4
.L_7731:
        /*00ac*/ 	.byte	0x04, 0x17
        /*00ae*/ 	.short	(.L_7733 - .L_7732)
.L_7732:
        /*00b0*/ 	.word	0x00000000
        /*00b4*/ 	.short	0x000c
        /*00b6*/ 	.short	0x0058
        /*00b8*/ 	.byte	0x00, 0xf0, 0x11, 0x00


	//----- nvinfo : EIATTR_KPARAM_INFO
	.align		4
.L_7733:
        /*00bc*/ 	.byte	0x04, 0x17
        /*00be*/ 	.short	(.L_7735 - .L_7734)
.L_7734:
        /*00c0*/ 	.word	0x00000000
        /*00c4*/ 	.short	0x000b
        /*00c6*/ 	.short	0x0050
        /*00c8*/ 	.byte	0x00, 0xf0, 0x21, 0x00


	//----- nvinfo : EIATTR_KPARAM_INFO
	.align		4
.L_7735:
        /*00cc*/ 	.byte	0x04, 0x17
        /*00ce*/ 	.short	(.L_7737 - .L_7736)
.L_7736:
        /*00d0*/ 	.word	0x00000000
        /*00d4*/ 	.short	0x000a
        /*00d6*/ 	.short	0x0048
        /*00d8*/ 	.byte	0x00, 0xf0, 0x11, 0x00


	//----- nvinfo : EIATTR_KPARAM_INFO
	.align		4
.L_7737:
        /*00dc*/ 	.byte	0x04, 0x17
        /*00de*/ 	.short	(.L_7739 - .L_7738)
.L_7738:
        /*00e0*/ 	.word	0x00000000
        /*00e4*/ 	.short	0x0009
        /*00e6*/ 	.short	0x0040
        /*00e8*/ 	.byte	0x00, 0xf0, 0x21, 0x00


	//----- nvinfo : EIATTR_KPARAM_INFO
	.align		4
.L_7739:
        /*00ec*/ 	.byte	0x04, 0x17
        /*00ee*/ 	.short	(.L_7741 - .L_7740)
.L_7740:
        /*00f0*/ 	.word	0x00000000
        /*00f4*/ 	.short	0x0008
        /*00f6*/ 	.short	0x0038
        /*00f8*/ 	.byte	0x00, 0xf0, 0x21, 0x00


	//----- nvinfo : EIATTR_KPARAM_INFO
	.align		4
.L_7741:
        /*00fc*/ 	.byte	0x04, 0x17
        /*00fe*/ 	.short	(.L_7743 - .L_7742)
.L_7742:
        /*0100*/ 	.word	0x00000000
        /*0104*/ 	.short	0x0007
        /*0106*/ 	.short	0x0034
        /*0108*/ 	.byte	0x00, 0xf0, 0x11, 0x00


	//----- nvinfo : EIATTR_KPARAM_INFO
	.align		4
.L_7743:
        /*010c*/ 	.byte	0x04, 0x17
        /*010e*/ 	.short	(.L_7745 - .L_7744)
.L_7744:
        /*0110*/ 	.word	0x00000000
        /*0114*/ 	.short	0x0006
        /*0116*/ 	.short	0x0030
        /*0118*/ 	.byte	0x00, 0xf0, 0x11, 0x00


	//----- nvinfo : EIATTR_KPARAM_INFO
	.align		4
.L_7745:
        /*011c*/ 	.byte	0x04, 0x17
        /*011e*/ 	.short	(.L_7747 - .L_7746)
.L_7746:
        /*0120*/ 	.word	0x00000000
        /*0124*/ 	.short	0x0005
        /*0126*/ 	.short	0x0028
        /*0128*/ 	.byte	0x00, 0xf0, 0x21, 0x00


	//----- nvinfo : EIATTR_KPARAM_INFO
	.align		4
.L_7747:
        /*012c*/ 	.byte	0x04, 0x17
        /*012e*/ 	.short	(.L_7749 - .L_7748)
.L_7748:
        /*0130*/ 	.word	0x00000000
        /*0134*/ 	.short	0x0004
        /*0136*/ 	.short	0x0020
        /*0138*/ 	.byte	0x00, 0xf0, 0x21, 0x00


	//----- nvinfo : EIATTR_KPARAM_INFO
	.align		4
.L_7749:
        /*013c*/ 	.byte	0x04, 0x17
        /*013e*/ 	.short	(.L_7751 - .L_7750)
.L_7750:
        /*0140*/ 	.word	0x00000000
        /*0144*/ 	.short	0x0003
        /*0146*/ 	.short	0x0018
        /*0148*/ 	.byte	0x00, 0xf0, 0x21, 0x00


	//----- nvinfo : EIATTR_KPARAM_INFO
	.align		4
.L_7751:
        /*014c*/ 	.byte	0x04, 0x17
        /*014e*/ 	.short	(.L_7753 - .L_7752)
.L_7752:
        /*0150*/ 	.word	0x00000000
        /*0154*/ 	.short	0x0002
        /*0156*/ 	.short	0x0010
        /*0158*/ 	.byte	0x00, 0xf0, 0x21, 0x00


	//----- nvinfo : EIATTR_KPARAM_INFO
	.align		4
.L_7753:
        /*015c*/ 	.byte	0x04, 0x17
        /*015e*/ 	.short	(.L_7755 - .L_7754)
.L_7754:
        /*0160*/ 	.word	0x00000000
        /*0164*/ 	.short	0x0001
        /*0166*/ 	.short	0x0008
        /*0168*/ 	.byte	0x00, 0xf0, 0x21, 0x00


	//----- nvinfo : EIATTR_KPARAM_INFO
	.align		4
.L_7755:
        /*016c*/ 	.byte	0x04, 0x17
        /*016e*/ 	.short	(.L_7757 - .L_7756)
.L_7756:
        /*0170*/ 	.word	0x00000000
        /*0174*/ 	.short	0x0000
        /*0176*/ 	.short	0x0000
        /*0178*/ 	.byte	0x00, 0xf0, 0x21, 0x00


	//----- nvinfo : EIATTR_MAXREG_COUNT
	.align		4
.L_7757:
        /*017c*/ 	.byte	0x03, 0x1b
        /*017e*/ 	.short	0x00ff


	//----- nvinfo : EIATTR_NUM_BARRIERS
	.align		4
        /*0180*/ 	.byte	0x02, 0x4c
        /*0182*/ 	.byte	0x01
	.zero		1


	//----- nvinfo : EIATTR_EXTERNS
	.align		4
        /*0184*/ 	.byte	0x04, 0x0f
        /*0186*/ 	.short	(.L_7759 - .L_7758)


	//   ....[0]....
	.align		4
.L_7758:
        /*0188*/ 	.word	index@(__assertfail)


	//----- nvinfo : EIATTR_MERCURY_ISA_VERSION
	.align		4
.L_7759:
        /*018c*/ 	.byte	0x03, 0x5f
        /*018e*/ 	.short	0x0000


	//----- nvinfo : EIATTR_COOP_GROUP_MASK_REGIDS
	.align		4
        /*0190*/ 	.byte	0x04, 0x29
        /*0192*/ 	.short	(.L_7761 - .L_7760)


	//   ....[0]....
.L_7760:
        /*0194*/ 	.word	0xffffffff


	//   ....[1]....
        /*0198*/ 	.word	0xffffffff


	//   ....[2]....
        /*019c*/ 	.word	0xffffffff


	//   ....[3]....
        /*01a0*/ 	.word	0xffffffff


	//   ....[4]....
        /*01a4*/ 	.word	0xffffffff


	//   ....[5]....
        /*01a8*/ 	.word	0xffffffff


	//   ....[6]....
        /*01ac*/ 	.word	0xffffffff


	//   ....[7]....
        /*01b0*/ 	.word	0xffffffff


	//   ....[8]....
        /*01b4*/ 	.word	0xffffffff


	//   ....[9]....
        /*01b8*/ 	.word	0xffffffff


	//   ....[10]....
        /*01bc*/ 	.word	0xffffffff


	//   ....[11]....
        /*01c0*/ 	.word	0xffffffff


	//   ....[12]....
        /*01c4*/ 	.word	0xffffffff


	//   ....[13]....
        /*01c8*/ 	.word	0xffffffff


	//   ....[14]....
        /*01cc*/ 	.word	0xffffffff


	//   ....[15]....
        /*01d0*/ 	.word	0xffffffff


	//   ....[16]....
        /*01d4*/ 	.word	0xffffffff


	//   ....[17]....
        /*01d8*/ 	.word	0xffffffff


	//   ....[18]....
        /*01dc*/ 	.word	0xffffffff


	//   ....[19]....
        /*01e0*/ 	.word	0xffffffff


	//----- nvinfo : EIATTR_COOP_GROUP_INSTR_OFFSETS
	.align		4
.L_7761:
        /*01e4*/ 	.byte	0x04, 0x28
        /*01e6*/ 	.short	(.L_7763 - .L_7762)


	//   ....[0]....
.L_7762:
        /*01e8*/ 	.word	0x00000240


	//   ....[1]....
        /*01ec*/ 	.word	0x00000260


	//   ....[2]....
        /*01f0*/ 	.word	0x00000280


	//   ....[3]....
        /*01f4*/ 	.word	0x000002a0


	//   ....[4]....
        /*01f8*/ 	.word	0x00000350


	//   ....[5]....
        /*01fc*/ 	.word	0x00000370


	//   ....[6]....
        /*0200*/ 	.word	0x00000390


	//   ....[7]....
        /*0204*/ 	.word	0x000011c0


	//   ....[8]....
        /*0208*/ 	.word	0x00001220


	//   ....[9]....
        /*020c*/ 	.word	0x00001250


	//   ....[10]....
        /*0210*/ 	.word	0x00001270


	//   ....[11]....
        /*0214*/ 	.word	0x00001290


	//   ....[12]....
        /*0218*/ 	.word	0x000012e0


	//   ....[13]....
        /*021c*/ 	.word	0x00001300


	//   ....[14]....
        /*0220*/ 	.word	0x00001320


	//   ....[15]....
        /*0224*/ 	.word	0x00002470


	//   ....[16]....
        /*0228*/ 	.word	0x000024e0


	//   ....[17]....
        /*022c*/ 	.word	0x00002540


	//   ....[18]....
        /*0230*/ 	.word	0x000025a0


	//   ....[19]....
        /*0234*/ 	.word	0x00002600


	//----- nvinfo : EIATTR_SYSCALL_OFFSETS
	.align		4
.L_7763:
        /*0238*/ 	.byte	0x04, 0x46
        /*023a*/ 	.short	(.L_7765 - .L_7764)


	//   ....[0]....
.L_7764:
        /*023c*/ 	.word	0x00002400


	//----- nvinfo : EIATTR_EXIT_INSTR_OFFSETS
	.align		4
.L_7765:
        /*0240*/ 	.byte	0x04, 0x1c
        /*0242*/ 	.short	(.L_7767 - .L_7766)


	//   ....[0]....
.L_7766:
        /*0244*/ 	.word	0x00000090


	//   ....[1]....
        /*0248*/ 	.word	0x00002050


	//   ....[2]....
        /*024c*/ 	.word	0x00002100


	//   ....[3]....
        /*0250*/ 	.word	0x000022d0


	//   ....[4]....
        /*0254*/ 	.word	0x00002410


	//----- nvinfo : EIATTR_CTAIDZ_USED
	.align		4
.L_7767:
        /*0258*/ 	.byte	0x01, 0x04
	.zero		2


	//----- nvinfo : EIATTR_CRS_STACK_SIZE
	.align		4
        /*025c*/ 	.byte	0x04, 0x1e
        /*025e*/ 	.short	(.L_7769 - .L_7768)
.L_7768:
        /*0260*/ 	.word	0x00000000
.L_7769:


//--------------------- .nv.info._ZN4vllm25paged_attention_v2_kernelIthLi256ELi32ELi128ELNS_18Fp8KVCacheDataTypeE2ELb1ELi512EEEvPfS2_PT_PKS3_PKT0_S9_ifPKiSB_iPKfiiiSD_SD_iiiii --------------------------
	.section	.nv.info._ZN4vllm25paged_attention_v2_kernelIthLi256ELi32ELi128ELNS_18Fp8KVCacheDataTypeE2ELb1ELi512EEEvPfS2_PT_PKS3_PKT0_S9_ifPKiSB_iPKfiiiSD_SD_iiiii,"",@"SHT_CUDA_INFO"
	.sectionflags	@""
	.align	4


	//----- nvinfo : EIATTR_CUDA_API_VERSION
	.align		4
        /*0000*/ 	.byte	0x04, 0x37
        /*0002*/ 	.short	(.L_7771 - .L_7770)
.L_7770:
        /*0004*/ 	.word	0x00000082


	//----- nvinfo : EIATTR_SW2861232_WAR
	.align		4
.L_7771:
        /*0008*/ 	.byte	0x01, 0x35
	.zero		2


	//----- nvinfo : EIATTR_PARAM_CBANK
	.align		4
        /*000c*/ 	.byte	0x04, 0x0a
        /*000e*/ 	.short	(.L_7773 - .L_7772)
	.align		4
.L_7772:
        /*0010*/ 	.word	index@(.nv.constant0._ZN4vllm25paged_attention_v2_kernelIthLi256ELi32ELi128ELNS_18Fp8KVCacheDataTypeE2ELb1ELi512EEEvPfS2_PT_PKS3_PKT0_S9_ifPKiSB_iPKfiiiSD_SD_iiiii)
        /*0014*/ 	.short	0x0160
        /*0016*/ 	.short	0x008c


	//----- nvinfo : EIATTR_CBANK_PARAM_SIZE
	.align		4
.L_7773:
        /*0018*/ 	.byte	0x03, 0x19
        /*001a*/ 	.short	0x008c


	//----- nvinfo : EIATTR_KPARAM_INFO
	.align		4
        /*001c*/ 	.byte	0x04, 0x17
        /*001e*/ 	.short	(.L_7775 - .L_7774)
.L_7774:
        /*0020*/ 	.word	0x00000000
        /*0024*/ 	.short	0x0015
        /*0026*/ 	.short	0x0088
        /*0028*/ 	.byte	0x00, 0xf0, 0x11, 0x00


	//----- nvinfo : EIATTR_KPARAM_INFO
	.align		4
.L_7775:
        /*002c*/ 	.byte	0x04, 0x17
        /*002e*/ 	.short	(.L_7777 - .L_7776)
.L_7776:
        /*0030*/ 	.word	0x00000000
        /*0034*/ 	.short	0x0014
        /*0036*/ 	.short	0x0084
        /*0038*/ 	.byte	0x00, 0xf0, 0x11, 0x00


	//----- nvinfo : EIATTR_KPARAM_INFO
	.align		4
.L_7777:
        /*003c*/ 	.byte	0x04, 0x17
        /*003e*/ 	.short	(.L_7779 - .L_7778)
.L_7778:
        /*0040*/ 	.word	0x00000000
        /*0044*/ 	.short	0x0013
        /*0046*/ 	.short	0x0080
        /*0048*/ 	.byte	0x00, 0xf0, 0x11, 0x00


	//----- nvinfo : EIATTR_KPARAM_INFO
	.align		4
.L_7779:
        /*004c*/ 	.byte	0x04, 0x17
        /*004e*/ 	.short	(.L_7781 - .L_7780)
.L_7780:
        /*0050*/ 	.word	0x00000000
        /*0054*/ 	.short	0x0012
        /*0056*/ 	.short	0x007c
        /*0058*/ 	.byte	0x00, 0xf0, 0x11, 0x00


	//----- nvinfo : EIATTR_KPARAM_INFO
	.align		4
.L_7781:
        /*005c*/ 	.byte	0x04, 0x17
        /*005e*/ 	.short	(.L_7783 - .L_7782)
.L_7782:
        /*0060*/ 	.word	0x00000000
        /*0064*/ 	.short	0x0011
        /*0066*/ 	.short	0x0078
        /*0068*/ 	.byte	0x00, 0xf0, 0x11, 0x00


	//----- nvinfo : EIATTR_KPARAM_INFO
	.align		4
.L_7783:
        /*006c*/ 	.byte	0x04, 0x17
        /*006e*/ 	.short	(.L_7785 - .L_7784)
.L_7784:
        /*0070*/ 	.word	0x00000000
        /*0074*/ 	.short	0x0010
        /*0076*/ 	.short	0x0070
        /*0078*/ 	.byte	0x00, 0xf0, 0x21, 0x00


	//----- nvinfo : EIATTR_KPARAM_INFO
	.align		4
.L_7785:
        /*007c*/ 	.byte	0x04, 0x17
        /*007e*/ 	.short	(.L_7787 - .L_7786)
.L_7786:
        /*0080*/ 	.word	0x00000000
        /*0084*/ 	.short	0x000f
        /*0086*/ 	.short	0x0068
        /*0088*/ 	.byte	0x00, 0xf0, 0x21, 0x00


	//----- nvinfo : EIATTR_KPARAM_INFO
	.align		4
.L_7787:
        /*008c*/ 	.byte	0x04, 0x17
        /*008e*/ 	.short	(.L_7789 - .L_7788)
.L_7788:
        /*0090*/ 	.word	0x00000000
        /*0094*/ 	.short	0x000e
        /*0096*/ 	.short	0x0060
        /*0098*/ 	.byte	0x00, 0xf0, 0x11, 0x00


	//----- nvinfo : EIATTR_KPARAM_INFO
	.align		4
.L_7789:
        /*009c*/ 	.byte	0x04, 0x17
        /*009e*/ 	.short	(.L_7791 - .L_7790)
.L_7790:
        /*00a0*/ 	.word	0x00000000
        /*00a4*/ 	.short	0x000d
        /*00a6*/ 	.short	0x005c
        /*00a8*/ 	.byte	0x00, 0xf0, 0x11, 0x00


	//----- nvinfo : EIATTR_KPARAM_INFO
	.align		4
.L_7791:
        /*00ac*/ 	.byte	0x04, 0x17
        /*00ae*/ 	.short	(.L_7793 - .L_7792)
.L_7792:
        /*00b0*/ 	.word	0x00000000
        /*00b4*/ 	.short	0x000c
        /*00b6*/ 	.short	0x0058
        /*00b8*/ 	.byte	0x00, 0xf0, 0x11, 0x00


	//----- nvinfo : EIATTR_KPARAM_INFO
	.align		4
.L_7793:
        /*00bc*/ 	.byte	0x04, 0x17
        /*00be*/ 	.short	(.L_7795 - .L_7794)
.L_7794:
        /*00c0*/ 	.word	0x00000000
        /*00c4*/ 	.short	0x000b
        /*00c6*/ 	.short	0x0050
        /*00c8*/ 	.byte	0x00, 0xf0, 0x21, 0x00


	//----- nvinfo : EIATTR_KPARAM_INFO
	.align		4
.L_7795:
        /*00cc*/ 	.byte	0x04, 0x17
        /*00ce*/ 	.short	(.L_7797 - .L_7796)
.L_7796:
        /*00d0*/ 	.word	0x00000000
        /*00d4*/ 	.short	0x000a
        /*00d6*/ 	.short	0x0048
        /*00d8*/ 	.byte	0x00, 0xf0, 0x11, 0x00


	//----- nvinfo : EIATTR_KPARAM_INFO
	.align		4
.L_7797:
        /*00dc*/ 	.byte	0x04, 0x17
        /*00de*/ 	.short	(.L_7799 - .L_7798)
.L_7798:
        /*00e0*/ 	.word	0x00000000
        /*00e4*/ 	.short	0x0009
        /*00e6*/ 	.short	0x0040
        /*00e8*/ 	.byte	0x00, 0xf0, 0x21, 0x00


	//----- nvinfo : EIATTR_KPARAM_INFO
	.align		4
.L_7799:
        /*00ec*/ 	.byte	0x04, 0x17
        /*00ee*/ 	.short	(.L_7801 - .L_7800)
.L_7800:
        /*00f0*/ 	.word	0x00000000
        /*00f4*/ 	.short	0x0008
        /*00f6*/ 	.short	0x0038
        /*00f8*/ 	.byte	0x00, 0xf0, 0x21, 0x00


	//----- nvinfo : EIATTR_KPARAM_INFO
	.align		4
.L_7801:
        /*00fc*/ 	.byte	0x04, 0x17
        /*00fe*/ 	.short	(.L_7803 - .L_7802)
.L_7802:
        /*0100*/ 	.word	0x00000000
        /*0104*/ 	.short	0x0007
        /*0106*/ 	.short	0x0034
        /*0108*/ 	.byte	0x00, 0xf0, 0x11, 0x00


	//----- nvinfo : EIATTR_KPARAM_INFO
	.align		4
.L_7803:
        /*010c*/ 	.byte	0x04, 0x17
        /*010e*/ 	.short	(.L_7805 - .L_7804)
.L_7804:
        /*0110*/ 	.word	0x00000000
        /*0114*/ 	.short	0x0006
        /*0116*/ 	.short	0x0030
        /*0118*/ 	.byte	0x00, 0xf0, 0x11, 0x00


	//----- nvinfo : EIATTR_KPARAM_INFO
	.align		4
.L_7805:
        /*011c*/ 	.byte	0x04, 0x17
        /*011e*/ 	.short	(.L_7807 - .L_7806)
.L_7806:
        /*0120*/ 	.word	0x00000000
        /*0124*/ 	.short	0x0005
        /*0126*/ 	.short	0x0028
        /*0128*/ 	.byte	0x00, 0xf0, 0x21, 0x00


	//----- nvinfo : EIATTR_KPARAM_INFO
	.align		4
.L_7807:
        /*012c*/ 	.byte	0x04, 0x17
        /*012e*/ 	.short	(.L_7809 - .L_7808)
.L_7808:
        /*0130*/ 	.word	0x00000000
        /*0134*/ 	.short	0x0004
        /*0136*/ 	.short	0x0020
        /*0138*/ 	.byte	0x00, 0xf0, 0x21, 0x00


	//----- nvinfo : EIATTR_KPARAM_INFO
	.align		4
.L_7809:
        /*013c*/ 	.byte	0x04, 0x17
        /*013e*/ 	.short	(.L_7811 - .L_7810)
.L_7810:
        /*0140*/ 	.word	0x00000000
        /*0144*/ 	.short	0x0003
        /*0146*/ 	.short	0x0018
        /*0148*/ 	.byte	0x00, 0xf0, 0x21, 0x00


	//----- nvinfo : EIATTR_KPARAM_INFO
	.align		4
.L_7811:
        /*014c*/ 	.byte	0x04, 0x17
        /*014e*/ 	.short	(.L_7813 - .L_7812)
.L_7812:
        /*0150*/ 	.word	0x00000000
        /*0154*/ 	.short	0x0002
        /*0156*/ 	.short	0x0010
        /*0158*/ 	.byte	0x00, 0xf0, 0x21, 0x00


	//----- nvinfo : EIATTR_KPARAM_INFO
	.align		4
.L_7813:
        /*015c*/ 	.byte	0x04, 0x17
        /*015e*/ 	.short	(.L_7815 - .L_7814)
.L_7814:
        /*0160*/ 	.word	0x00000000
        /*0164*/ 	.short	0x0001
        /*0166*/ 	.short	0x0008
        /*0168*/ 	.byte	0x00, 0xf0, 0x21, 0x00


	//----- nvinfo : EIATTR_KPARAM_INFO
	.align		4
.L_7815:
        /*016c*/ 	.byte	0x04, 0x17
        /*016e*/ 	.short	(.L_7817 - .L_7816)
.L_7816:
        /*0170*/ 	.word	0x00000000
        /*0174*/ 	.short	0x0000
        /*0176*/ 	.short	0x0000
        /*0178*/ 	.byte	0x00, 0xf0, 0x21, 0x00


	//----- nvinfo : EIATTR_MAXREG_COUNT
	.align		4
.L_7817:
        /*017c*/ 	.byte	0x03, 0x1b
        /*017e*/ 	.short	0x00ff


	//----- nvinfo : EIATTR_NUM_BARRIERS
	.align		4
        /*0180*/ 	.byte	0x02, 0x4c
        /*0182*/ 	.byte	0x01
	.zero		1


	//----- nvinfo : EIATTR_EXTERNS
	.align		4
        /*0184*/ 	.byte	0x04, 0x0f
        /*0186*/ 	.short	(.L_7819 - .L_7818)


	//   ....[0]....
	.align		4
.L_7818:
        /*0188*/ 	.word	index@(__assertfail)


	//----- nvinfo : EIATTR_MERCURY_ISA_VERSION
	.align		4
.L_7819:
        /*018c*/ 	.byte	0x03, 0x5f
        /*018e*/ 	.short	0x0000


	//----- nvinfo : EIATTR_COOP_GROUP_MASK_REGIDS
	.align		4
        /*0190*/ 	.byte	0x04, 0x29
        /*0192*/ 	.short	(.L_7821 - .L_7820)


	//   ....[0]....
.L_7820:
        /*0194*/ 	.word	0xffffffff


	//   ....[1]....
        /*0198*/ 	.word	0xffffffff


	//   ....[2]....
        /*019c*/ 	.word	0xffffffff


	//   ....[3]....
        /*01a0*/ 	.word	0xffffffff


	//   ....[4]....
        /*01a4*/ 	.word	0xffffffff


	//   ....[5]....
        /*01a8*/ 	.word	0xffffffff


	//   ....[6]....
        /*01ac*/ 	.word	0xffffffff


	//   ....[7]....
        /*01b0*/ 	.word	0xffffffff


	//   ....[8]....
        /*01b4*/ 	.word	0xffffffff


	//   ....[9]....
        /*01b8*/ 	.word	0xffffffff


	//   ....[10]....
        /*01bc*/ 	.word	0xffffffff


	//   ....[11]....
        /*01c0*/ 	.word	0xffffffff


	//   ....[12]....
        /*01c4*/ 	.word	0xffffffff


	//   ....[13]....
        /*01c8*/ 	.word	0xffffffff


	//   ....[14]....
        /*01cc*/ 	.word	0xffffffff


	//   ....[15]....
        /*01d0*/ 	.word	0xffffffff


	//   ....[16]....
        /*01d4*/ 	.word	0xffffffff


	//   ....[17]....
        /*01d8*/ 	.word	0xffffffff


	//   ....[18]....
        /*01dc*/ 	.word	0xffffffff


	//   ....[19]....
        /*01e0*/ 	.word	0xffffffff


	//   ....[20]....
        /*01e4*/ 	.word	0xffffffff


	//   ....[21]....
        /*01e8*/ 	.word	0xffffffff


	//   ....[22]....
        /*01ec*/ 	.word	0xffffffff


	//   ....[23]....
        /*01f0*/ 	.word	0xffffffff


	//   ....[24]....
        /*01f4*/ 	.word	0xffffffff


	//   ....[25]....
        /*01f8*/ 	.word	0xffffffff


	//   ....[26]....
        /*01fc*/ 	.word	0xffffffff


	//   ....[27]....
        /*0200*/ 	.word	0xffffffff


	//   ....[28]....
        /*0204*/ 	.word	0xffffffff


	//   ....[29]....
        /*0208*/ 	.word	0xffffffff


	//   ....[30]....
        /*020c*/ 	.word	0xffffffff


	//   ....[31]....
        /*0210*/ 	.word	0xffffffff


	//   ....[32]....
        /*0214*/ 	.word	0xffffffff


	//   ....[33]....
        /*0218*/ 	.word	0xffffffff


	//   ....[34]....
        /*021c*/ 	.word	0xffffffff


	//   ....[35]....
        /*0220*/ 	.word	0xffffffff


	//   ....[36]....
        /*0224*/ 	.word	0xffffffff


	//   ....[37]....
        /*0228*/ 	.word	0xffffffff


	//   ....[38]....
        /*022c*/ 	.word	0xffffffff


	//   ....[39]....
        /*0230*/ 	.word	0xffffffff


	//   ....[40]....
        /*0234*/ 	.word	0xffffffff


	//   ....[41]....
        /*0238*/ 	.word	0xffffffff


	//   ....[42]....
        /*023c*/ 	.word	0xffffffff


	//   ....[43]....
        /*0240*/ 	.word	0xffffffff


	//   ....[44]....
        /*0244*/ 	.word	0xffffffff


	//   ....[45]....
        /*0248*/ 	.word	0xffffffff


	//   ....[46]....
        /*024c*/ 	.word	0xffffffff


	//   ....[47]....
        /*0250*/ 	.word	0xffffffff


	//   ....[48]....
        /*0254*/ 	.word	0xffffffff


	//   ....[49]....
        /*0258*/ 	.word	0xffffffff


	//   ....[50]....
        /*025c*/ 	.word	0xffffffff


	//   ....[51]....
        /*0260*/ 	.word	0xffffffff


	//   ....[52]....
        /*0264*/ 	.word	0xffffffff


	//   ....[53]....
        /*0268*/ 	.word	0xffffffff


	//   ....[54]....
        /*026c*/ 	.word	0xffffffff


	//   ....[55]....
        /*0270*/ 	.word	0xffffffff


	//   ....[56]....
        /*0274*/ 	.word	0xffffffff


	//   ....[57]....
        /*0278*/ 	.word	0xffffffff


	//   ....[58]....
        /*027c*/ 	.word	0xffffffff


	//   ....[59]....
        /*0280*/ 	.word	0xffffffff


	//   ....[60]....
        /*0284*/ 	.word	0xffffffff


	//   ....[61]....
        /*0288*/ 	.word	0xffffffff


	//   ....[62]....
        /*028c*/ 	.word	0xffffffff


	//   ....[63]....
        /*0290*/ 	.word	0xffffffff


	//   ....[64]....
        /*0294*/ 	.word	0xffffffff


	//   ....[65]....
        /*0298*/ 	.word	0xffffffff


	//   ....[66]....
        /*029c*/ 	.word	0xffffffff


	//   ....[67]....
        /*02a0*/ 	.word	0xffffffff


	//   ....[68]....
        /*02a4*/ 	.word	0xffffffff


	//   ....[69]....
        /*02a8*/ 	.word	0xffffffff


	//   ....[70]....
        /*02ac*/ 	.word	0xffffffff


	//   ....[71]....
        /*02b0*/ 	.word	0xffffffff


	//   ....[72]....
        /*02b4*/ 	.word	0xffffffff


	//   ....[73]....
        /*02b8*/ 	.word	0xffffffff


	//   ....[74]....
        /*02bc*/ 	.word	0xffffffff


	//   ....[75]....
        /*02c0*/ 	.word	0xffffffff


	//   ....[76]....
        /*02c4*/ 	.word	0xffffffff


	//   ....[77]....
        /*02c8*/ 	.word	0xffffffff


	//   ....[78]....
        /*02cc*/ 	.word	0xffffffff


	//   ....[79]....
        /*02d0*/ 	.word	0xffffffff


	//   ....[80]....
        /*02d4*/ 	.word	0xffffffff


	//   ....[81]....
        /*02d8*/ 	.word	0xffffffff


	//   ....[82]....
        /*02dc*/ 	.word	0xffffffff


	//   ....[83]....
        /*02e0*/ 	.word	0xffffffff


	//   ....[84]....
        /*02e4*/ 	.word	0xffffffff


	//----- nvinfo : EIATTR_COOP_GROUP_INSTR_OFFSETS
	.align		4
.L_7821:
        /*02e8*/ 	.byte	0x04, 0x28
        /*02ea*/ 	.short	(.L_7823 - .L_7822)


	//   ....[0]....
.L_7822:
        /*02ec*/ 	.word	0x00000b20


	//   ....[1]....
        /*02f0*/ 	.word	0x00000b40


	//   ....[2]....
        /*02f4*/ 	.word	0x00000b60


	//   ....[3]....
        /*02f8*/ 	.word	0x00000b80


	//   ....[4]....
        /*02fc*/ 	.word	0x00000c30


	//   ....[5]....
        /*0300*/ 	.word	0x00000c50


	//   ....[6]....
        /*0304*/ 	.word	0x00000c70


	//   ....[7]....
        /*0308*/ 	.word	0x00001aa0


	//   ....[8]....
        /*030c*/ 	.word	0x00001b00


	//   ....[9]....
        /*0310*/ 	.word	0x00001b30


	//   ....[10]....
        /*0314*/ 	.word	0x00001b50


	//   ....[11]....
        /*0318*/ 	.word	0x00001b70


	//   ....[12]....
        /*031c*/ 	.word	0x00001bc0


	//   ....[13]....
        /*0320*/ 	.word	0x00001be0


	//   ....[14]....
        /*0324*/ 	.word	0x00001c00


	//   ....[15]....
        /*0328*/ 	.word	0x00002a10


	//   ....[16]....
        /*032c*/ 	.word	0x00004c00


	//   ....[17]....
        /*0330*/ 	.word	0x00004c80


	//   ....[18]....
        /*0334*/ 	.word	0x00004ce0


	//   ....[19]....
        /*0338*/ 	.word	0x00004d40


	//   ....[20]....
        /*033c*/ 	.word	0x00004da0


	//   ....[21]....
        /*0340*/ 	.word	0x00004e20


	//   ....[22]....
        /*0344*/ 	.word	0x00004e90


	//   ....[23]....
        /*0348*/ 	.word	0x00004f00


	//   ....[24]....
        /*034c*/ 	.word	0x00004f60


	//   ....[25]....
        /*0350*/ 	.word	0x00004fd0


	//   ....[26]....
        /*0354*/ 	.word	0x00005030


	//   ....[27]....
        /*0358*/ 	.word	0x000050a0


	//   ....[28]....
        /*035c*/ 	.word	0x00005100


	//   ....[29]....
        /*0360*/ 	.word	0x00005170


	//   ....[30]....
        /*0364*/ 	.word	0x000051d0


	//   ....[31]....
        /*0368*/ 	.word	0x00005240


	//   ....[32]....
        /*036c*/ 	.word	0x000052a0


	//   ....[33]....
        /*0370*/ 	.word	0x00005310


	//   ....[34]....
        /*0374*/ 	.word	0x00005370


	//   ....[35]....
        /*0378*/ 	.word	0x000053e0


	//   ....[36]....
        /*037c*/ 	.word	0x00005440


	//   ....[37]....
        /*0380*/ 	.word	0x000054b0


	//   ....[38]....
        /*0384*/ 	.word	0x00005510


	//   ....[39]....
        /*0388*/ 	.word	0x00005580


	//   ....[40]....
        /*038c*/ 	.word	0x000055e0


	//   ....[41]....
        /*0390*/ 	.word	0x00005650


	//   ....[42]....
        /*0394*/ 	.word	0x000056b0


	//   ....[43]....
        /*0398*/ 	.word	0x00005720


	//   ....[44]....
        /*039c*/ 	.word	0x00005780


	//   ....[45]....
        /*03a0*/ 	.word	0x000057f0


	//   ....[46]....
        /*03a4*/ 	.word	0x00005850


	//   ....[47]....
        /*03a8*/ 	.word	0x000058c0


	//   ....[48]....
        /*03ac*/ 	.word	0x00005920


	//   ....[49]....
        /*03b0*/ 	.word	0x00005990


	//   ....[50]....
        /*03b4*/ 	.word	0x000059f0


	//   ....[51]....
        /*03b8*/ 	.word	0x00005a60


	//   ....[52]....
        /*03bc*/ 	.word	0x00005ac0


	//   ....[53]....
        /*03c0*/ 	.word	0x00005b30


	//   ....[54]....
        /*03c4*/ 	.word	0x00005b90


	//   ....[55]....
        /*03c8*/ 	.word	0x00005c00


	//   ....[56]....
        /*03cc*/ 	.word	0x00005c60


	//   ....[57]....
        /*03d0*/ 	.word	0x00005cd0


	//   ....[58]....
        /*03d4*/ 	.word	0x00005d30


	//   ....[59]....
        /*03d8*/ 	.word	0x00005da0


	//   ....[60]....
        /*03dc*/ 	.word	0x00005e00


	//   ....[61]....
        /*03e0*/ 	.word	0x00005e70


	//   ....[62]....
        /*03e4*/ 	.word	0x00005ed0


	//   ....[63]....
        /*03e8*/ 	.word	0x00005f40


	//   ....[64]....
        /*03ec*/ 	.word	0x00005fa0


	//   ....[65]....
        /*03f0*/ 	.word	0x00006010


	//   ....[66]....
        /*03f4*/ 	.word	0x00006070


	//   ....[67]....
        /*03f8*/ 	.word	0x000060e0


	//   ....[68]....
        /*03fc*/ 	.word	0x00006140


	//   ....[69]....
        /*0400*/ 	.word	0x000061b0


	//   ....[70]....
        /*0404*/ 	.word	0x00006210


	//   ....[71]....
        /*0408*/ 	.word	0x00006280


	//   ....[72]....
        /*040c*/ 	.word	0x000062e0


	//   ....[73]....
        /*0410*/ 	.word	0x00006350


	//   ....[74]....
        /*0414*/ 	.word	0x000063b0


	//   ....[75]....
        /*0418*/ 	.word	0x00006420


	//   ....[76]....
        /*041c*/ 	.word	0x00006480


	//   ....[77]....
        /*0420*/ 	.word	0x000064f0


	//   ....[78]....
        /*0424*/ 	.word	0x00006550


	//   ....[79]....
        /*0428*/ 	.word	0x000065c0


	//   ....[80]....
        /*042c*/ 	.word	0x00006620


	//   ....[81]....
        /*0430*/ 	.word	0x00006690


	//   ....[82]....
        /*0434*/ 	.word	0x000066f0


	//   ....[83]....
        /*0438*/ 	.word	0x00006760


	//   ....[84]....
        /*043c*/ 	.word	0x000067c0


	//----- nvinfo : EIATTR_SYSCALL_OFFSETS
	.align		4
.L_7823:
        /*0440*/ 	.byte	0x04, 0x46
        /*0442*/ 	.short	(.L_7825 - .L_7824)


	//   ....[0]....
.L_7824:
        /*0444*/ 	.word	0x00004a60


	//   ....[1]....
        /*0448*/ 	.word	0x00004b90


	//----- nvinfo : EIATTR_EXIT_INSTR_OFFSETS
	.align		4
.L_7825:
        /*044c*/ 	.byte	0x04, 0x1c
        /*044e*/ 	.short	(.L_7827 - .L_7826)


	//   ....[0]....
.L_7826:
        /*0450*/ 	.word	0x00000090


	//   ....[1]....
        /*0454*/ 	.word	0x000039f0


	//   ....[2]....
        /*0458*/ 	.word	0x00003a00


	//   ....[3]....
        /*045c*/ 	.word	0x00004930


	//   ....[4]....
        /*0460*/ 	.word	0x00004ba0


	//----- nvinfo : EIATTR_CTAIDZ_USED
	.align		4
.L_7827:
        /*0464*/ 	.byte	0x01, 0x04
	.zero		2


	//----- nvinfo : EIATTR_CRS_STACK_SIZE
	.align		4
        /*0468*/ 	.byte	0x04, 0x1e
        /*046a*/ 	.short	(.L_7829 - .L_7828)
.L_7828:
        /*046c*/ 	.word	0x00000000
.L_7829:


//--------------------- .nv.info._ZN4vllm25paged_attention_v2_kernelIthLi192ELi32ELi128ELNS_18Fp8KVCacheDataTypeE2ELb1ELi512EEEvPfS2_PT_PKS3_PKT0_S9_ifPKiSB_iPKfiiiSD_SD_iiiii --------------------------
	.section	.nv.info._ZN4vllm25paged_attention_v2_kernelIthLi192ELi32ELi128ELNS_18Fp8KVCacheDataTypeE2ELb1ELi512EEEvPfS2_PT_PKS3_PKT0_S9_ifPKiSB_iPKfiiiSD_SD_iiiii,"",@"SHT_CUDA_INFO"
	.sectionflags	@""
	.align	4


	//----- nvinfo : EIATTR_CUDA_API_VERSION
	.align		4
        /*0000*/ 	.byte	0x04, 0x37
        /*0002*/ 	.short	(.L_7831 - .L_7830)
.L_7830:
        /*0004*/ 	.word	0x00000082


	//----- nvinfo : EIATTR_SW2861232_WAR
	.align		4
.L_7831:
        /*0008*/ 	.byte	0x01, 0x35
	.zero		2


	//----- nvinfo : EIATTR_PARAM_CBANK
	.align		4
        /*000c*/ 	.byte	0x04, 0x0a
        /*000e*/ 	.short	(.L_7833 - .L_7832)
	.align		4
.L_7832:
        /*0010*/ 	.word	index@(.nv.constant0._ZN4vllm25paged_attention_v2_kernelIthLi192ELi32ELi128ELNS_18Fp8KVCacheDataTypeE2ELb1ELi512EEEvPfS2_PT_PKS3_PKT0_S9_ifPKiSB_iPKfiiiSD_SD_iiiii)
        /*0014*/ 	.short	0x0160
        /*0016*/ 	.short	0x008c


	//----- nvinfo : EIATTR_CBANK_PARAM_SIZE
	.align		4
.L_7833:
        /*0018*/ 	.byte	0x03, 0x19
        /*001a*/ 	.short	0x008c


	//----- nvinfo : EIATTR_KPARAM_INFO
	.align		4
        /*001c*/ 	.byte	0x04, 0x17
        /*001e*/ 	.short	(.L_7835 - .L_7834)
.L_7834:
        /*0020*/ 	.word	0x00000000
        /*0024*/ 	.short	0x0015
        /*0026*/ 	.short	0x0088
        /*0028*/ 	.byte	0x00, 0xf0, 0x11, 0x00


	//----- nvinfo : EIATTR_KPARAM_INFO
	.align		4
.L_7835:
        /*002c*/ 	.byte	0x04, 0x17
        /*002e*/ 	.short	(.L_7837 - .L_7836)
.L_7836:
        /*0030*/ 	.word	0x00000000
        /*0034*/ 	.short	0x0014
        /*0036*/ 	.short	0x0084
        /*0038*/ 	.byte	0x00, 0xf0, 0x11, 0x00


	//----- nvinfo : EIATTR_KPARAM_INFO
	.align		4
.L_7837:
        /*003c*/ 	.byte	0x04, 0x17
        /*003e*/ 	.short	(.L_7839 - .L_7838)
.L_7838:
        /*0040*/ 	.word	0x00000000
        /*0044*/ 	.short	0x0013
        /*0046*/ 	.short	0x0080
        /*0048*/ 	.byte	0x00, 0xf0, 0x11, 0x00


	//----- nvinfo : EIATTR_KPARAM_INFO
	.align		4
.L_7839:
        /*004c*/ 	.byte	0x04, 0x17
        /*004e*/ 	.short	(.L_7841 - .L_7840)
.L_7840:
        /*0050*/ 	.word	0x00000000
        /*0054*/ 	.short	0x0012
        /*0056*/ 	.short	0x007c
        /*0058*/ 	.byte	0x00, 0xf0, 0x11, 0x00


	//----- nvinfo : EIATTR_KPARAM_INFO
	.align		4
.L_7841:
        /*005c*/ 	.byte	0x04, 0x17
        /*005e*/ 	.short	(.L_7843 - .L_7842)
.L_7842:
        /*0060*/ 	.word	0x00000000
        /*0064*/ 	.short	0x0011
        /*0066*/ 	.short	0x0078
        /*0068*/ 	.byte	0x00, 0xf0, 0x11, 0x00


	//----- nvinfo : EIATTR_KPARAM_INFO
	.align		4
.L_7843:
        /*006c*/ 	.byte	0x04, 0x17
        /*006e*/ 	.short	(.L_7845 - .L_7844)
.L_7844:
        /*0070*/ 	.word	0x00000000
        /*0074*/ 	.short	0x0010
        /*0076*/ 	.short	0x0070
        /*0078*/ 	.byte	0x00, 0xf0, 0x21, 0x00


	//----- nvinfo : EIATTR_KPARAM_INFO
	.align		4
.L_7845:
        /*007c*/ 	.byte	0x04, 0x17
        /*007e*/ 	.short	(.L_7847 - .L_7846)
.L_7846:
        /*0080*/ 	.word	0x00000000
        /*0084*/ 	.short	0x000f
        /*0086*/ 	.short	0x0068
        /*0088*/ 	.byte	0x00, 0xf0, 0x21, 0x00


	//----- nvinfo : EIATTR_KPARAM_INFO
	.align		4
.L_7847:
        /*008c*/ 	.byte	0x04, 0x17
        /*008e*/ 	.short	(.L_7849 - .L_7848)
.L_7848:
        /*0090*/ 	.word	0x00000000
        /*0094*/ 	.short	0x000e
        /*0096*/ 	.short	0x0060
        /*0098*/ 	.byte	0x00, 0xf0, 0x11, 0x00


	//----- nvinfo : EIATTR_KPARAM_INFO
	.align		4
.L_7849:
        /*009c*/ 	.byte	0x04, 0x17
        /*009e*/ 	.short	(.L_7851 - .L_7850)
.L_7850:
        /*00a0*/ 	.word	0x00000000
        /*00a4*/ 	.short	0x000d
        /*00a6*/ 	.short	0x005c
        /*00a8*/ 	.byte	0x00, 0xf0, 0x11, 0x00


	//----- nvinfo : EIATTR_KPARAM_INFO
	.align		4
.L_7851:
        /*00ac*/ 	.byte	0x04, 0x17
        /*00ae*/ 	.short	(.L_7853 - .L_7852)
.L_7852:
        /*00b0*/ 	.word	0x00000000
        /*00b4*/ 	.short	0x000c
        /*00b6*/ 	.short	0x0058
        /*00b8*/ 	.byte	0x00, 0xf0, 0x11, 0x00


	//----- nvinfo : EIATTR_KPARAM_INFO
	.align		4
.L_7853:
        /*00bc*/ 	.byte	0x04, 0x17
        /*00be*/ 	.short	(.L_7855 - .L_7854)
.L_7854:
        /*00c0*/ 	.word	0x00000000
        /*00c4*/ 	.short	0x000b
        /*00c6*/ 	.short	0x0050
        /*00c8*/ 	.byte	0x00, 0xf0, 0x21, 0x00


	//----- nvinfo : EIATTR_KPARAM_INFO
	.align		4
.L_7855:
        /*00cc*/ 	.byte	0x04, 0x17
        /*00ce*/ 	.short	(.L_7857 - .L_7856)
.L_7856:
        /*00d0*/ 	.word	0x00000000
        /*00d4*/ 	.short	0x000a
        /*00d6*/ 	.short	0x0048
        /*00d8*/ 	.byte	0x00, 0xf0, 0x11, 0x00


	//----- nvinfo : EIATTR_KPARAM_INFO
	.align		4
.L_7857:
        /*00dc*/ 	.byte	0x04, 0x17
        /*00de*/ 	.short	(.L_7859 - .L_7858)
.L_7858:
        /*00e0*/ 	.word	0x00000000
        /*00e4*/ 	.short	0x0009
        /*00e6*/ 	.short	0x0040
        /*00e8*/ 	.byte	0x00, 0xf0, 0x21, 0x00


	//----- nvinfo : EIATTR_KPARAM_INFO
	.align		4
.L_7859:
        /*00ec*/ 	.byte	0x04, 0x17
        /*00ee*/ 	.short	(.L_7861 - .L_7860)
.L_7860:
        /*00f0*/ 	.word	0x00000000
        /*00f4*/ 	.short	0x0008
        /*00f6*/ 	.short	0x0038
        /*00f8*/ 	.byte	0x00, 0xf0, 0x21, 0x00


	//----- nvinfo : EIATTR_KPARAM_INFO
	.align		4
.L_7861:
        /*00fc*/ 	.byte	0x04, 0x17
        /*00fe*/ 	.short	(.L_7863 - .L_7862)
.L_7862:
        /*0100*/ 	.word	0x00000000
        /*0104*/ 	.short	0x0007
        /*0106*/ 	.short	0x0034
        /*0108*/ 	.byte	0x00, 0xf0, 0x11, 0x00


	//----- nvinfo : EIATTR_KPARAM_INFO
	.align		4
.L_7863:
        /*010c*/ 	.byte	0x04, 0x17
        /*010e*/ 	.short	(.L_7865 - .L_7864)
.L_7864:
        /*0110*/ 	.word	0x00000000
        /*0114*/ 	.short	0x0006
        /*0116*/ 	.short	0x0030
        /*0118*/ 	.byte	0x00, 0xf0, 0x11, 0x00


	//----- nvinfo : EIATTR_KPARAM_INFO
	.align		4
.L_7865:
        /*011c*/ 	.byte	0x04, 0x17
        /*011e*/ 	.short	(.L_7867 - .L_7866)
.L_7866:
        /*0120*/ 	.word	0x00000000
        /*0124*/ 	.short	0x0005
        /*0126*/ 	.short	0x0028
        /*0128*/ 	.byte	0x00, 0xf0, 0x21, 0x00


	//----- nvinfo : EIATTR_KPARAM_INFO
	.align		4
.L_7867:
        /*012c*/ 	.byte	0x04, 0x17
        /*012e*/ 	.short	(.L_7869 - .L_7868)
.L_7868:
        /*0130*/ 	.word	0x00000000
        /*0134*/ 	.short	0x0004
        /*0136*/ 	.short	0x0020
        /*0138*/ 	.byte	0x00, 0xf0, 0x21, 0x00


	//----- nvinfo : EIATTR_KPARAM_INFO
	.align		4
.L_7869:
        /*013c*/ 	.byte	0x04, 0x17
        /*013e*/ 	.short	(.L_7871 - .L_7870)
.L_7870:
        /*0140*/ 	.word	0x00000000
        /*0144*/ 	.short	0x0003
        /*0146*/ 	.short	0x0018
        /*0148*/ 	.byte	0x00, 0xf0, 0x21, 0x00


	//----- nvinfo : EIATTR_KPARAM_INFO
	.align		4
.L_7871:
        /*014c*/ 	.byte	0x04, 0x17
        /*014e*/ 	.short	(.L_7873 - .L_7872)
.L_7872:
        /*0150*/ 	.word	0x00000000
        /*0154*/ 	.short	0x0002
        /*0156*/ 	.short	0x0010
        /*0158*/ 	.byte	0x00, 0xf0, 0x21, 0x00


	//----- nvinfo : EIATTR_KPARAM_INFO
	.align		4
.L_7873:
        /*015c*/ 	.byte	0x04, 0x17
        /*015e*/ 	.short	(.L_7875 - .L_7874)
.L_7874:
        /*0160*/ 	.word	0x00000000
        /*0164*/ 	.short	0x0001
        /*0166*/ 	.short	0x0008
        /*0168*/ 	.byte	0x00, 0xf0, 0x21, 0x00


	//----- nvinfo : EIATTR_KPARAM_INFO
	.align		4
.L_7875:
        /*016c*/ 	.byte	0x04, 0x17
        /*016e*/ 	.short	(.L_7877 - .L_7876)
.L_7876:
        /*0170*/ 	.word	0x00000000
        /*0174*/ 	.short	0x0000
        /*0176*/ 	.short	0x0000
        /*0178*/ 	.byte	0x00, 0xf0, 0x21, 0x00


	//----- nvinfo : EIATTR_MAXREG_COUNT
	.align		4
.L_7877:
        /*017c*/ 	.byte	0x03, 0x1b
        /*017e*/ 	.short	0x00ff


	//----- nvinfo : EIATTR_NUM_BARRIERS
	.align		4
        /*0180*/ 	.byte	0x02, 0x4c
        /*0182*/ 	.byte	0x01
	.zero		1


	//----- nvinfo : EIATTR_EXTERNS
	.align		4
        /*0184*/ 	.byte	0x04, 0x0f
        /*0186*/ 	.short	(.L_7879 - .L_7878)


	//   ....[0]....
	.align		4
.L_7878:
        /*0188*/ 	.word	index@(__assertfail)


	//----- nvinfo : EIATTR_MERCURY_ISA_VERSION
	.align		4
.L_7879:
        /*018c*/ 	.byte	0x03, 0x5f
        /*018e*/ 	.short	0x0000


	//----- nvinfo : EIATTR_COOP_GROUP_MASK_REGIDS
	.align		4
        /*0190*/ 	.byte	0x04, 0x29
        /*0192*/ 	.short	(.L_7881 - .L_7880)


	//   ....[0]....
.L_7880:
        /*0194*/ 	.word	0xffffffff


	//   ....[1]....
        /*0198*/ 	.word	0xffffffff


	//   ....[2]....
        /*019c*/ 	.word	0xffffffff


	//   ....[3]....
        /*01a0*/ 	.word	0xffffffff


	//   ....[4]....
        /*01a4*/ 	.word	0xffffffff


	//   ....[5]....
        /*01a8*/ 	.word	0xffffffff


	//   ....[6]....
        /*01ac*/ 	.word	0xffffffff


	//   ....[7]....
        /*01b0*/ 	.word	0xffffffff


	//   ....[8]....
        /*01b4*/ 	.word	0xffffffff


	//   ....[9]....
        /*01b8*/ 	.word	0xffffffff


	//   ....[10]....
        /*01bc*/ 	.word	0xffffffff


	//   ....[11]....
        /*01c0*/ 	.word	0xffffffff


	//   ....[12]....
        /*01c4*/ 	.word	0xffffffff


	//   ....[13]....
        /*01c8*/ 	.word	0xffffffff


	//   ....[14]....
        /*01cc*/ 	.word	0xffffffff


	//   ....[15]....
        /*01d0*/ 	.word	0xffffffff


	//   ....[16]....
        /*01d4*/ 	.word	0xffffffff


	//   ....[17]....
        /*01d8*/ 	.word	0xffffffff


	//   ....[18]....
        /*01dc*/ 	.word	0xffffffff


	//   ....[19]....
        /*01e0*/ 	.word	0xffffffff


	//   ....[20]....
        /*01e4*/ 	.word	0xffffffff


	//   ....[21]....
        /*01e8*/ 	.word	0xffffffff


	//   ....[22]....
        /*01ec*/ 	.word	0xffffffff


	//   ....[23]....
        /*01f0*/ 	.word	0xffffffff


	//   ....[24]....
        /*01f4*/ 	.word	0xffffffff


	//   ....[25]....
        /*01f8*/ 	.word	0xffffffff


	//   ....[26]....
        /*01fc*/ 	.word	0xffffffff


	//   ....[27]....
        /*0200*/ 	.word	0xffffffff


	//   ....[28]....
        /*0204*/ 	.word	0xffffffff


	//   ....[29]....
        /*0208*/ 	.word	0xffffffff


	//   ....[30]....
        /*020c*/ 	.word	0xffffffff


	//   ....[31]....
        /*0210*/ 	.word	0xffffffff


	//   ....[32]....
        /*0214*/ 	.word	0xffffffff


	//   ....[33]....
        /*0218*/ 	.word	0xffffffff


	//   ....[34]....
        /*021c*/ 	.word	0xffffffff


	//   ....[35]....
        /*0220*/ 	.word	0xffffffff


	//   ....[36]....
        /*0224*/ 	.word	0xffffffff


	//   ....[37]....
        /*0228*/ 	.word	0xffffffff


	//   ....[38]....
        /*022c*/ 	.word	0xffffffff


	//   ....[39]....
        /*0230*/ 	.word	0xffffffff


	//   ....[40]....
        /*0234*/ 	.word	0xffffffff


	//   ....[41]....
        /*0238*/ 	.word	0xffffffff


	//   ....[42]....
        /*023c*/ 	.word	0xffffffff


	//   ....[43]....
        /*0240*/ 	.word	0xffffffff


	//   ....[44]....
        /*0244*/ 	.word	0xffffffff


	//   ....[45]....
        /*0248*/ 	.word	0xffffffff


	//   ....[46]....
        /*024c*/ 	.word	0xffffffff


	//   ....[47]....
        /*0250*/ 	.word	0xffffffff


	//   ....[48]....
        /*0254*/ 	.word	0xffffffff


	//   ....[49]....
        /*0258*/ 	.word	0xffffffff


	//   ....[50]....
        /*025c*/ 	.word	0xffffffff


	//   ....[51]....
        /*0260*/ 	.word	0xffffffff


	//   ....[52]....
        /*0264*/ 	.word	0xffffffff


	//   ....[53]....
        /*0268*/ 	.word	0xffffffff


	//   ....[54]....
        /*026c*/ 	.word	0xffffffff


	//   ....[55]....
        /*0270*/ 	.word	0xffffffff


	//   ....[56]....
        /*0274*/ 	.word	0xffffffff


	//   ....[57]....
        /*0278*/ 	.word	0xffffffff


	//   ....[58]....
        /*027c*/ 	.word	0xffffffff


	//   ....[59]....
        /*0280*/ 	.word	0xffffffff


	//   ....[60]....
        /*0284*/ 	.word	0xffffffff


	//   ....[61]....
        /*0288*/ 	.word	0xffffffff


	//   ....[62]....
        /*028c*/ 	.word	0xffffffff


	//   ....[63]....
        /*0290*/ 	.word	0xffffffff


	//   ....[64]....
        /*0294*/ 	.word	0xffffffff


	//   ....[65]....
        /*0298*/ 	.word	0xffffffff


	//   ....[66]....
        /*029c*/ 	.word	0xffffffff


	//   ....[67]....
        /*02a0*/ 	.word	0xffffffff


	//   ....[68]....
        /*02a4*/ 	.word	0xffffffff


	//----- nvinfo : EIATTR_COOP_GROUP_INSTR_OFFSETS
	.align		4
.L_7881:
        /*02a8*/ 	.byte	0x04, 0x28
        /*02aa*/ 	.short	(.L_7883 - .L_7882)


	//   ....[0]....
.L_7882:
        /*02ac*/ 	.word	0x00000b20


	//   ....[1]....
        /*02b0*/ 	.word	0x00000b40


	//   ....[2]....
        /*02b4*/ 	.word	0x00000b60


	//   ....[3]....
        /*02b8*/ 	.word	0x00000b80


	//   ....[4]....
        /*02bc*/ 	.word	0x00000c30


	//   ....[5]....
        /*02c0*/ 	.word	0x00000c50


	//   ....[6]....
        /*02c4*/ 	.word	0x00000c70


	//   ....[7]....
        /*02c8*/ 	.word	0x00001aa0


	//   ....[8]....
        /*02cc*/ 	.word	0x00001b00


	//   ....[9]....
        /*02d0*/ 	.word	0x00001b30


	//   ....[10]....
        /*02d4*/ 	.word	0x00001b50


	//   ....[11]....
        /*02d8*/ 	.word	0x00001b70


	//   ....[12]....
        /*02dc*/ 	.word	0x00001bc0


	//   ....[13]....
        /*02e0*/ 	.word	0x00001be0


	//   ....[14]....
        /*02e4*/ 	.word	0x00001c00


	//   ....[15]....
        /*02e8*/ 	.word	0x00002a00


	//   ....[16]....
        /*02ec*/ 	.word	0x00004490


	//   ....[17]....
        /*02f0*/ 	.word	0x00004500


	//   ....[18]....
        /*02f4*/ 	.word	0x00004560


	//   ....[19]....
        /*02f8*/ 	.word	0x000045c0


	//   ....[20]....
        /*02fc*/ 	.word	0x00004630


	//   ....[21]....
        /*0300*/ 	.word	0x000046b0


	//   ....[22]....
        /*0304*/ 	.word	0x00004720


	//   ....[23]....
        /*0308*/ 	.word	0x00004790


	//   ....[24]....
        /*030c*/ 	.word	0x000047f0


	//   ....[25]....
        /*0310*/ 	.word	0x00004860


	//   ....[26]....
        /*0314*/ 	.word	0x000048c0


	//   ....[27]....
        /*0318*/ 	.word	0x00004930


	//   ....[28]....
        /*031c*/ 	.word	0x00004990


	//   ....[29]....
        /*0320*/ 	.word	0x00004a00


	//   ....[30]....
        /*0324*/ 	.word	0x00004a60


	//   ....[31]....
        /*0328*/ 	.word	0x00004ad0


	//   ....[32]....
        /*032c*/ 	.word	0x00004b30


	//   ....[33]....
        /*0330*/ 	.word	0x00004ba0


	//   ....[34]....
        /*0334*/ 	.word	0x00004c00


	//   ....[35]....
        /*0338*/ 	.word	0x00004c70


	//   ....[36]....
        /*033c*/ 	.word	0x00004cd0


	//   ....[37]....
        /*0340*/ 	.word	0x00004d40


	//   ....[38]....
        /*0344*/ 	.word	0x00004da0


	//   ....[39]....
        /*0348*/ 	.word	0x00004e10


	//   ....[40]....
        /*034c*/ 	.word	0x00004e70


	//   ....[41]....
        /*0350*/ 	.word	0x00004ee0


	//   ....[42]....
        /*0354*/ 	.word	0x00004f40


	//   ....[43]....
        /*0358*/ 	.word	0x00004fb0


	//   ....[44]....
        /*035c*/ 	.word	0x00005010


	//   ....[45]....
        /*0360*/ 	.word	0x00005080


	//   ....[46]....
        /*0364*/ 	.word	0x000050e0


	//   ....[47]....
        /*0368*/ 	.word	0x00005150


	//   ....[48]....
        /*036c*/ 	.word	0x000051b0


	//   ....[49]....
        /*0370*/ 	.word	0x00005220


	//   ....[50]....
        /*0374*/ 	.word	0x00005280


	//   ....[51]....
        /*0378*/ 	.word	0x000052f0


	//   ....[52]....
        /*037c*/ 	.word	0x00005350


	//   ....[53]....
        /*0380*/ 	.word	0x000053c0


	//   ....[54]....
        /*0384*/ 	.word	0x00005420


	//   ....[55]....
        /*0388*/ 	.word	0x00005490


	//   ....[56]....
        /*038c*/ 	.word	0x000054f0


	//   ....[57]....
        /*0390*/ 	.word	0x00005560


	//   ....[58]....
        /*0394*/ 	.word	0x000055c0


	//   ....[59]....
        /*0398*/ 	.word	0x00005630


	//   ....[60]....
        /*039c*/ 	.word	0x00005690


	//   ....[61]....
        /*03a0*/ 	.word	0x00005700


	//   ....[62]....
        /*03a4*/ 	.word	0x00005760


	//   ....[63]....
        /*03a8*/ 	.word	0x000057d0


	//   ....[64]....
        /*03ac*/ 	.word	0x00005830


	//   ....[65]....
        /*03b0*/ 	.word	0x000058a0


	//   ....[66]....
        /*03b4*/ 	.word	0x00005900


	//   ....[67]....
        /*03b8*/ 	.word	0x00005970


	//   ....[68]....
        /*03bc*/ 	.word	0x000059d0


	//----- nvinfo : EIATTR_SYSCALL_OFFSETS
	.align		4
.L_7883:
        /*03c0*/ 	.byte	0x04, 0x46
        /*03c2*/ 	.short	(.L_7885 - .L_7884)


	//   ....[0]....
.L_7884:
        /*03c4*/ 	.word	0x000042f0


	//   ....[1]....
        /*03c8*/ 	.word	0x00004420


	//----- nvinfo : EIATTR_EXIT_INSTR_OFFSETS
	.align		4
.L_7885:
        /*03cc*/ 	.byte	0x04, 0x1c
        /*03ce*/ 	.short	(.L_7887 - .L_7886)


	//   ....[0]....
.L_7886:
        /*03d0*/ 	.word	0x00000090


	//   ....[1]....
        /*03d4*/ 	.word	0x00003620


	//   ....[2]....
        /*03d8*/ 	.word	0x00003680


	//   ....[3]....
        /*03dc*/ 	.word	0x000041c0


	//   ....[4]....
        /*03e0*/ 	.word	0x00004430


	//----- nvinfo : EIATTR_CTAIDZ_USED
	.align		4
.L_7887:
        /*03e4*/ 	.byte	0x01, 0x04
	.zero		2


	//----- nvinfo : EIATTR_CRS_STACK_SIZE
	.align		4
        /*03e8*/ 	.byte	0x04, 0x1e
        /*03ea*/ 	.short	(.L_7889 - .L_7888)
.L_7888:
        /*03ec*/ 	.word	0x00000000
.L_7889:


//--------------------- .nv.info._ZN4vllm25paged_attention_v2_kernelIthLi128ELi32ELi128ELNS_18Fp8KVCacheDataTypeE2ELb1ELi512EEEvPfS2_PT_PKS3_PKT0_S9_ifPKiSB_iPKfiiiSD_SD_iiiii --------------------------
	.section	.nv.info._ZN4vllm25paged_attention_v2_kernelIthLi128ELi32ELi128ELNS_18Fp8KVCacheDataTypeE2ELb1ELi512EEEvPfS2_PT_PKS3_PKT0_S9_ifPKiSB_iPKfiiiSD_SD_iiiii,"",@"SHT_CUDA_INFO"
	.sectionflags	@""
	.align	4


	//----- nvinfo : EIATTR_CUDA_API_VERSION
	.align		4
        /*0000*/ 	.byte	0x04, 0x37
        /*0002*/ 	.short	(.L_7891 - .L_7890)
.L_7890:
        /*0004*/ 	.word	0x00000082


	//----- nvinfo : EIATTR_SW2861232_WAR
	.align		4
.L_7891:
        /*0008*/ 	.byte	0x01, 0x35
	.zero		2


	//----- nvinfo : EIATTR_PARAM_CBANK
	.align		4
        /*000c*/ 	.byte	0x04, 0x0a
        /*000e*/ 	.short	(.L_7893 - .L_7892)
	.align		4
.L_7892:
        /*0010*/ 	.word	index@(.nv.constant0._ZN4vllm25paged_attention_v2_kernelIthLi128ELi32ELi128ELNS_18Fp8KVCacheDataTypeE2ELb1ELi512EEEvPfS2_PT_PKS3_PKT0_S9_ifPKiSB_iPKfiiiSD_SD_iiiii)
        /*0014*/ 	.short	0x0160
        /*0016*/ 	.short	0x008c


	//----- nvinfo : EIATTR_CBANK_PARAM_SIZE
	.align		4
.L_7893:
        /*0018*/ 	.byte	0x03, 0x19
        /*001a*/ 	.short	0x008c


	//----- nvinfo : EIATTR_KPARAM_INFO
	.align		4
        /*001c*/ 	.byte	0x04, 0x17
        /*001e*/ 	.short	(.L_7895 - .L_7894)
.L_7894:
        /*0020*/ 	.word	0x00000000
        /*0024*/ 	.short	0x0015
        /*0026*/ 	.short	0x0088
        /*0028*/ 	.byte	0x00, 0xf0, 0x11, 0x00


	//----- nvinfo : EIATTR_KPARAM_INFO
	.align		4
.L_7895:
        /*002c*/ 	.byte	0x04, 0x17
        /*002e*/ 	.short	(.L_7897 - .L_7896)
.L_7896:
        /*0030*/ 	.word	0x00000000
        /*0034*/ 	.short	0x0014
        /*0036*/ 	.short	0x0084
        /*0038*/ 	.byte	0x00, 0xf0, 0x11, 0x00


	//----- nvinfo : EIATTR_KPARAM_INFO
	.align		4
.L_7897:
        /*003c*/ 	.byte	0x04, 0x17
        /*003e*/ 	.short	(.L_7899 - .L_7898)
.L_7898:
        /*0040*/ 	.word	0x00000000
        /*0044*/ 	.short	0x0013
        /*0046*/ 	.short	0x0080
        /*0048*/ 	.byte	0x00, 0xf0, 0x11, 0x00


	//----- nvinfo : EIATTR_KPARAM_INFO
	.align		4
.L_7899:
        /*004c*/ 	.byte	0x04, 0x17
        /*004e*/ 	.short	(.L_7901 - .L_7900)
.L_7900:
        /*0050*/ 	.word	0x00000000
        /*0054*/ 	.short	0x0012
        /*0056*/ 	.short	0x007c
        /*0058*/ 	.byte	0x00, 0xf0, 0x11, 0x00


	//----- nvinfo : EIATTR_KPARAM_INFO
	.align		4
.L_7901:
        /*005c*/ 	.byte	0x04, 0x17
        /*005e*/ 	.short	(.L_7903 - .L_7902)
.L_7902:
        /*0060*/ 	.word	0x00000000
        /*0064*/ 	.short	0x0011
        /*0066*/ 	.short	0x0078
        /*0068*/ 	.byte	0x00, 0xf0, 0x11, 0x00


	//----- nvinfo : EIATTR_KPARAM_INFO
	.align		4
.L_7903:
        /*006c*/ 	.byte	0x04, 0x17
        /*006e*/ 	.short	(.L_7905 - .L_7904)
.L_7904:
        /*0070*/ 	.word	0x00000000
        /*0074*/ 	.short	0x0010
        /*0076*/ 	.short	0x0070
        /*0078*/ 	.byte	0x00, 0xf0, 0x21, 0x00


	//----- nvinfo : EIATTR_KPARAM_INFO
	.align		4
.L_7905:
        /*007c*/ 	.byte	0x04, 0x17
        /*007e*/ 	.short	(.L_7907 - .L_7906)
.L_7906:
        /*0080*/ 	.word	0x00000000
        /*0084*/ 	.short	0x000f
        /*0086*/ 	.short	0x0068
        /*0088*/ 	.byte	0x00, 0xf0, 0x21, 0x00


	//----- nvinfo : EIATTR_KPARAM_INFO
	.align		4
.L_7907:
        /*008c*/ 	.byte	0x04, 0x17
        /*008e*/ 	.short	(.L_7909 - .L_7908)
.L_7908:
        /*0090*/ 	.word	0x00000000
        /*0094*/ 	.short	0x000e
        /*0096*/ 	.short	0x0060
        /*0098*/ 	.byte	0x00, 0xf0, 0x11, 0x00


	//----- nvinfo : EIATTR_KPARAM_INFO
	.align		4
.L_7909:
        /*009c*/ 	.byte	0x04, 0x17
        /*009e*/ 	.short	(.L_7911 - .L_7910)
.L_7910:
        /*00a0*/ 	.word	0x00000000
        /*00a4*/ 	.short	0x000d
        /*00a6*/ 	.short	0x005c
        /*00a8*/ 	.byte	0x00, 0xf0, 0x11, 0x00


	//----- nvinfo : EIATTR_KPARAM_INFO
	.align		4
.L_7911:
        /*00ac*/ 	.byte	0x04, 0x17
        /*00ae*/ 	.short	(.L_7913 - .L_7912)
.L_7912:
        /*00b0*/ 	.word	0x00000000
        /*00b4*/ 	.short	0x000c
        /*00b6*/ 	.short	0x0058
        /*00b8*/ 	.byte	0x00, 0xf0, 0x11, 0x00


	//----- nvinfo : EIATTR_KPARAM_INFO
	.align		4
.L_7913:
        /*00bc*/ 	.byte	0x04, 0x17
        /*00be*/ 	.short	(.L_7915 - .L_7914)
.L_7914:
        /*00c0*/ 	.word	0x00000000
        /*00c4*/ 	.short	0x000b
        /*00c6*/ 	.short	0x0050
        /*00c8*/ 	.byte	0x00, 0xf0, 0x21, 0x00


	//----- nvinfo : EIATTR_KPARAM_INFO
	.align		4
.L_7915:
        /*00cc*/ 	.byte	0x04, 0x17
        /*00ce*/ 	.short	(.L_7917 - .L_7916)
.L_7916:
        /*00d0*/ 	.word	0x00000000
        /*00d4*/ 	.short	0x000a
        /*00d6*/ 	.short	0x0048
        /*00d8*/ 	.byte	0x00, 0xf0, 0x11, 0x00


	//----- nvinfo : EIATTR_KPARAM_INFO
	.align		4
.L_7917:
        /*00dc*/ 	.byte	0x04, 0x17
        /*00de*/ 	.short	(.L_7919 - .L_7918)
.L_7918:
        /*00e0*/ 	.word	0x00000000
        /*00e4*/ 	.short	0x0009
        /*00e6*/ 	.short	0x0040
        /*00e8*/ 	.byte	0x00, 0xf0, 0x21, 0x00


	//----- nvinfo : EIATTR_KPARAM_INFO
	.align		4
.L_7919:
        /*00ec*/ 	.byte	0x04, 0x17
        /*00ee*/ 	.short	(.L_7921 - .L_7920)
.L_7920:
        /*00f0*/ 	.word	0x00000000
        /*00f4*/ 	.short	0x0008
        /*00f6*/ 	.short	0x0038
        /*00f8*/ 	.byte	0x00, 0xf0, 0x21, 0x00


	//----- nvinfo : EIATTR_KPARAM_INFO
	.align		4
.L_7921:
        /*00fc*/ 	.byte	0x04, 0x17
        /*00fe*/ 	.short	(.L_7923 - .L_7922)
.L_7922:
        /*0100*/ 	.word	0x00000000
        /*0104*/ 	.short	0x0007
        /*0106*/ 	.short	0x0034
        /*0108*/ 	.byte	0x00, 0xf0, 0x11, 0x00


	//----- nvinfo : EIATTR_KPARAM_INFO
	.align		4
.L_7923:
        /*010c*/ 	.byte	0x04, 0x17
        /*010e*/ 	.short	(.L_7925 - .L_7924)
.L_7924:
        /*0110*/ 	.word	0x00000000
        /*0114*/ 	.short	0x0006
        /*0116*/ 	.short	0x0030
        /*0118*/ 	.byte	0x00, 0xf0, 0x11, 0x00


	//----- nvinfo : EIATTR_KPARAM_INFO
	.align		4
.L_7925:
        /*011c*/ 	.byte	0x04, 0x17
        /*011e*/ 	.short	(.L_7927 - .L_7926)
.L_7926:
        /*0120*/ 	.word	0x00000000
        /*0124*/ 	.short	0x0005
        /*0126*/ 	.short	0x0028
        /*0128*/ 	.byte	0x00, 0xf0, 0x21, 0x00


	//----- nvinfo : EIATTR_KPARAM_INFO
	.align		4
.L_7927:
        /*012c*/ 	.byte	0x04, 0x17
        /*012e*/ 	.short	(.L_7929 - .L_7928)
.L_7928:
        /*0130*/ 	.word	0x00000000
        /*0134*/ 	.short	0x0004
        /*0136*/ 	.short	0x0020
        /*0138*/ 	.byte	0x00, 0xf0, 0x21, 0x00


	//----- nvinfo : EIATTR_KPARAM_INFO
	.align		4
.L_7929:
        /*013c*/ 	.byte	0x04, 0x17
        /*013e*/ 	.short	(.L_7931 - .L_7930)
.L_7930:
        /*0140*/ 	.word	0x00000000
        /*0144*/ 	.short	0x0003
        /*0146*/ 	.short	0x0018
        /*0148*/ 	.byte	0x00, 0xf0, 0x21, 0x00


	//----- nvinfo : EIATTR_KPARAM_INFO
	.align		4
.L_7931:
        /*014c*/ 	.byte	0x04, 0x17
        /*014e*/ 	.short	(.L_7933 - .L_7932)
.L_7932:
        /*0150*/ 	.word	0x00000000
        /*0154*/ 	.short	0x0002
        /*0156*/ 	.short	0x0010
        /*0158*/ 	.byte	0x00, 0xf0, 0x21, 0x00


	//----- nvinfo : EIATTR_KPARAM_INFO
	.align		4
.L_7933:
        /*015c*/ 	.byte	0x04, 0x17
        /*015e*/ 	.short	(.L_7935 - .L_7934)
.L_7934:
        /*0160*/ 	.word	0x00000000
        /*0164*/ 	.short	0x0001
        /*0166*/ 	.short	0x0008
        /*0168*/ 	.byte	0x00, 0xf0, 0x21, 0x00


	//----- nvinfo : EIATTR_KPARAM_INFO
	.align		4
.L_7935:
        /*016c*/ 	.byte	0x04, 0x17
        /*016e*/ 	.short	(.L_7937 - .L_7936)
.L_7936:
        /*0170*/ 	.word	0x00000000
        /*0174*/ 	.short	0x0000
        /*0176*/ 	.short	0x0000
        /*0178*/ 	.byte	0x00, 0xf0, 0x21, 0x00


	//----- nvinfo : EIATTR_MAXREG_COUNT
	.align		4
.L_7937:
        /*017c*/ 	.byte	0x03, 0x1b
        /*017e*/ 	.short	0x00ff


	//----- nvinfo : EIATTR_NUM_BARRIERS
	.align		4
        /*0180*/ 	.byte	0x02, 0x4c
        /*0182*/ 	.byte	0x01
	.zero		1


	//----- nvinfo : EIATTR_EXTERNS
	.align		4
        /*0184*/ 	.byte	0x04, 0x0f
        /*0186*/ 	.short	(.L_7939 - .L_7938)


	//   ....[0]....
	.align		4
.L_7938:
        /*0188*/ 	.word	index@(__assertfail)


	//----- nvinfo : EIATTR_MERCURY_ISA_VERSION
	.align		4
.L_7939:
        /*018c*/ 	.byte	0x03, 0x5f
        /*018e*/ 	.short	0x0000


	//----- nvinfo : EIATTR_COOP_GROUP_MASK_REGIDS
	.align		4
        /*0190*/ 	.byte	0x04, 0x29
        /*0192*/ 	.short	(.L_7941 - .L_7940)


	//   ....[0]....
.L_7940:
        /*0194*/ 	.word	0xffffffff


	//   ....[1]....
        /*0198*/ 	.word	0xffffffff


	//   ....[2]....
        /*019c*/ 	.word	0xffffffff


	//   ....[3]....
        /*01a0*/ 	.word	0xffffffff


	//   ....[4]....
        /*01a4*/ 	.word	0xffffffff


	//   ....[5]....
        /*01a8*/ 	.word	0xffffffff


	//   ....[6]....
        /*01ac*/ 	.word	0xffffffff


	//   ....[7]....
        /*01b0*/ 	.word	0xffffffff


	//   ....[8]....
        /*01b4*/ 	.word	0xffffffff


	//   ....[9]....
        /*01b8*/ 	.word	0xffffffff


	//   ....[10]....
        /*01bc*/ 	.word	0xffffffff


	//   ....[11]....
        /*01c0*/ 	.word	0xffffffff


	//   ....[12]....
        /*01c4*/ 	.word	0xffffffff


	//   ....[13]....
        /*01c8*/ 	.word	0xffffffff


	//   ....[14]....
        /*01cc*/ 	.word	0xffffffff


	//   ....[15]....
        /*01d0*/ 	.word	0xffffffff


	//   ....[16]....
        /*01d4*/ 	.word	0xffffffff


	//   ....[17]....
        /*01d8*/ 	.word	0xffffffff


	//   ....[18]....
        /*01dc*/ 	.word	0xffffffff


	//   ....[19]....
        /*01e0*/ 	.word	0xffffffff


	//   ....[20]....
        /*01e4*/ 	.word	0xffffffff


	//   ....[21]....
        /*01e8*/ 	.word	0xffffffff


	//   ....[22]....
        /*01ec*/ 	.word	0xffffffff


	//   ....[23]....
        /*01f0*/ 	.word	0xffffffff


	//   ....[24]....
        /*01f4*/ 	.word	0xffffffff


	//   ....[25]....
        /*01f8*/ 	.word	0xffffffff


	//   ....[26]....
        /*01fc*/ 	.word	0xffffffff


	//   ....[27]....
        /*0200*/ 	.word	0xffffffff


	//   ....[28]....
        /*0204*/ 	.word	0xffffffff


	//   ....[29]....
        /*0208*/ 	.word	0xffffffff


	//   ....[30]....
        /*020c*/ 	.word	0xffffffff


	//   ....[31]....
        /*0210*/ 	.word	0xffffffff


	//   ....[32]....
        /*0214*/ 	.word	0xffffffff


	//   ....[33]....
        /*0218*/ 	.word	0xffffffff


	//   ....[34]....
        /*021c*/ 	.word	0xffffffff


	//   ....[35]....
        /*0220*/ 	.word	0xffffffff


	//   ....[36]....
        /*0224*/ 	.word	0xffffffff


	//   ....[37]....
        /*0228*/ 	.word	0xffffffff


	//   ....[38]....
        /*022c*/ 	.word	0xffffffff


	//   ....[39]....
        /*0230*/ 	.word	0xffffffff


	//   ....[40]....
        /*0234*/ 	.word	0xffffffff


	//   ....[41]....
        /*0238*/ 	.word	0xffffffff


	//   ....[42]....
        /*023c*/ 	.word	0xffffffff


	//   ....[43]....
        /*0240*/ 	.word	0xffffffff


	//   ....[44]....
        /*0244*/ 	.word	0xffffffff


	//   ....[45]....
        /*0248*/ 	.word	0xffffffff


	//   ....[46]....
        /*024c*/ 	.word	0xffffffff


	//   ....[47]....
        /*0250*/ 	.word	0xffffffff


	//   ....[48]....
        /*0254*/ 	.word	0xffffffff


	//   ....[49]....
        /*0258*/ 	.word	0xffffffff


	//   ....[50]....
        /*025c*/ 	.word	0xffffffff


	//   ....[51]....
        /*0260*/ 	.word	0xffffffff


	//   ....[52]....
        /*0264*/ 	.word	0xffffffff


	//----- nvinfo : EIATTR_COOP_GROUP_INSTR_OFFSETS
	.align		4
.L_7941:
        /*0268*/ 	.byte	0x04, 0x28
        /*026a*/ 	.short	(.L_7943 - .L_7942)


	//   ....[0]....
.L_7942:
        /*026c*/ 	.word	0x00000b20


	//   ....[1]....
        /*0270*/ 	.word	0x00000b40


	//   ....[2]....
        /*0274*/ 	.word	0x00000b60


	//   ....[3]....
        /*0278*/ 	.word	0x00000b80


	//   ....[4]....
        /*027c*/ 	.word	0x00000c30


	//   ....[5]....
        /*0280*/ 	.word	0x00000c50


	//   ....[6]....
        /*0284*/ 	.word	0x00000c70


	//   ....[7]....
        /*0288*/ 	.word	0x00001aa0


	//   ....[8]....
        /*028c*/ 	.word	0x00001b00


	//   ....[9]....
        /*0290*/ 	.word	0x00001b30


	//   ....[10]....
        /*0294*/ 	.word	0x00001b50


	//   ....[11]....
        /*0298*/ 	.word	0x00001b70


	//   ....[12]....
        /*029c*/ 	.word	0x00001bc0


	//   ....[13]....
        /*02a0*/ 	.word	0x00001be0


	//   ....[14]....
        /*02a4*/ 	.word	0x00001c00


	//   ....[15]....
        /*02a8*/ 	.word	0x00002a00


	//   ....[16]....
        /*02ac*/ 	.word	0x00003da0


	//   ....[17]....
        /*02b0*/ 	.word	0x00003e10


	//   ....[18]....
        /*02b4*/ 	.word	0x00003e70


	//   ....[19]....
        /*02b8*/ 	.word	0x00003ed0


	//   ....[20]....
        /*02bc*/ 	.word	0x00003f40


	//   ....[21]....
        /*02c0*/ 	.word	0x00003fc0


	//   ....[22]....
        /*02c4*/ 	.word	0x00004030


	//   ....[23]....
        /*02c8*/ 	.word	0x000040a0


	//   ....[24]....
        /*02cc*/ 	.word	0x00004100


	//   ....[25]....
        /*02d0*/ 	.word	0x00004170


	//   ....[26]....
        /*02d4*/ 	.word	0x000041d0


	//   ....[27]....
        /*02d8*/ 	.word	0x00004240


	//   ....[28]....
        /*02dc*/ 	.word	0x000042a0


	//   ....[29]....
        /*02e0*/ 	.word	0x00004310


	//   ....[30]....
        /*02e4*/ 	.word	0x00004370


	//   ....[31]....
        /*02e8*/ 	.word	0x000043e0


	//   ....[32]....
        /*02ec*/ 	.word	0x00004440


	//   ....[33]....
        /*02f0*/ 	.word	0x000044b0


	//   ....[34]....
        /*02f4*/ 	.word	0x00004510


	//   ....[35]....
        /*02f8*/ 	.word	0x00004580


	//   ....[36]....
        /*02fc*/ 	.word	0x000045e0


	//   ....[37]....
        /*0300*/ 	.word	0x00004650


	//   ....[38]....
        /*0304*/ 	.word	0x000046b0


	//   ....[39]....
        /*0308*/ 	.word	0x00004720


	//   ....[40]....
        /*030c*/ 	.word	0x00004780


	//   ....[41]....
        /*0310*/ 	.word	0x000047f0


	//   ....[42]....
        /*0314*/ 	.word	0x00004850


	//   ....[43]....
        /*0318*/ 	.word	0x000048c0


	//   ....[44]....
        /*031c*/ 	.word	0x00004920


	//   ....[45]....
        /*0320*/ 	.word	0x00004990


	//   ....[46]....
        /*0324*/ 	.word	0x000049f0


	//   ....[47]....
        /*0328*/ 	.word	0x00004a60


	//   ....[48]....
        /*032c*/ 	.word	0x00004ac0


	//   ....[49]....
        /*0330*/ 	.word	0x00004b30


	//   ....[50]....
        /*0334*/ 	.word	0x00004b90


	//   ....[51]....
        /*0338*/ 	.word	0x00004c00


	//   ....[52]....
        /*033c*/ 	.word	0x00004c60


	//----- nvinfo : EIATTR_SYSCALL_OFFSETS
	.align		4
.L_7943:
        /*0340*/ 	.byte	0x04, 0x46
        /*0342*/ 	.short	(.L_7945 - .L_7944)


	//   ....[0]....
.L_7944:
        /*0344*/ 	.word	0x00003c00


	//   ....[1]....
        /*0348*/ 	.word	0x00003d30


	//----- nvinfo : EIATTR_EXIT_INSTR_OFFSETS
	.align		4
.L_7945:
        /*034c*/ 	.byte	0x04, 0x1c
        /*034e*/ 	.short	(.L_7947 - .L_7946)


	//   ....[0]....
.L_7946:
        /*0350*/ 	.word	0x00000090


	//   ....[1]....
        /*0354*/ 	.word	0x000032e0


	//   ....[2]....
        /*0358*/ 	.word	0x00003390


	//   ....[3]....
        /*035c*/ 	.word	0x00003ad0


	//   ....[4]....
        /*0360*/ 	.word	0x00003d40


	//----- nvinfo : EIATTR_CTAIDZ_USED
	.align		4
.L_7947:
        /*0364*/ 	.byte	0x01, 0x04
	.zero		2


	//----- nvinfo : EIATTR_CRS_STACK_SIZE
	.align		4
        /*0368*/ 	.byte	0x04, 0x1e
        /*036a*/ 	.short	(.L_7949 - .L_7948)
.L_7948:
        /*036c*/ 	.word	0x00000000
.L_7949:


//--------------------- .nv.info._ZN4vllm25paged_attention_v2_kernelIthLi120ELi32ELi128ELNS_18Fp8KVCacheDataTypeE2ELb1ELi512EEEvPfS2_PT_PKS3_PKT0_S9_ifPKiSB_iPKfiiiSD_SD_iiiii --------------------------
	.section	.nv.info._ZN4vllm25paged_attention_v2_kernelIthLi120ELi32ELi128ELNS_18Fp8KVCacheDataTypeE2ELb1ELi512EEEvPfS2_PT_PKS3_PKT0_S9_ifPKiSB_iPKfiiiSD_SD_iiiii,"",@"SHT_CUDA_INFO"
	.sectionflags	@""
	.align	4


	//----- nvinfo : EIATTR_CUDA_API_VERSION
	.align		4
        /*0000*/ 	.byte	0x04, 0x37
        /*0002*/ 	.short	(.L_7951 - .L_7950)
.L_7950:
        /*0004*/ 	.word	0x00000082


	//----- nvinfo : EIATTR_SW2861232_WAR
	.align		4
.L_7951:
        /*0008*/ 	.byte	0x01, 0x35
	.zero		2


	//----- nvinfo : EIATTR_PARAM_CBANK
	.align		4
        /*000c*/ 	.byte	0x04, 0x0a
        /*000e*/ 	.short	(.L_7953 - .L_7952)
	.align		4
.L_7952:
        /*0010*/ 	.word	index@(.nv.constant0._ZN4vllm25paged_attention_v2_kernelIthLi120ELi32ELi128ELNS_18Fp8KVCacheDataTypeE2ELb1ELi512EEEvPfS2_PT_PKS3_PKT0_S9_ifPKiSB_iPKfiiiSD_SD_iiiii)
        /*0014*/ 	.short	0x0160
        /*0016*/ 	.short	0x008c


	//----- nvinfo : EIATTR_CBANK_PARAM_SIZE
	.align		4
.L_7953:
        /*0018*/ 	.byte	0x03, 0x19
        /*001a*/ 	.short	0x008c


	//----- nvinfo : EIATTR_KPARAM_INFO
	.align		4
        /*001c*/ 	.byte	0x04, 0x17
        /*001e*/ 	.short	(.L_7955 - .L_7954)
.L_7954:
        /*0020*/ 	.word	0x00000000
        /*0024*/ 	.short	0x0015
        /*0026*/ 	.short	0x0088
        /*0028*/ 	.byte	0x00, 0xf0, 0x11, 0x00


	//----- nvinfo : EIATTR_KPARAM_INFO
	.align		4
.L_7955:
        /*002c*/ 	.byte	0x04, 0x17
        /*002e*/ 	.short	(.L_7957 - .L_7956)
.L_7956:
        /*0030*/ 	.word	0x00000000
        /*0034*/ 	.short	0x0014
        /*0036*/ 	.short	0x0084
        /*0038*/ 	.byte	0x00, 0xf0, 0x11, 0x00


	//----- nvinfo : EIATTR_KPARAM_INFO
	.align		4
.L_7957:
        /*003c*/ 	.byte	0x04, 0x17
        /*003e*/ 	.short	(.L_7959 - .L_7958)
.L_7958:
        /*0040*/ 	.word	0x00000000
        /*0044*/ 	.short	0x0013
        /*0046*/ 	.short	0x0080
        /*0048*/ 	.byte	0x00, 0xf0, 0x11, 0x00


	//----- nvinfo : EIATTR_KPARAM_INFO
	.align		4
.L_7959:
        /*004c*/ 	.byte	0x04, 0x17
        /*004e*/ 	.short	(.L_7961 - .L_7960)
.L_7960:
        /*0050*/ 	.word	0x00000000
        /*0054*/ 	.short	0x0012
        /*0056*/ 	.short	0x007c
        /*0058*/ 	.byte	0x00, 0xf0, 0x11, 0x00


	//----- nvinfo : EIATTR_KPARAM_INFO
	.align		4
.L_7961:
        /*005c*/ 	.byte	0x04, 0x17
        /*005e*/ 	.short	(.L_7963 - .L_7962)
.L_7962:
        /*0060*/ 	.word	0x00000000
        /*0064*/ 	.short	0x0011
        /*0066*/ 	.short	0x0078
        /*0068*/ 	.byte	0x00, 0xf0, 0x11, 0x00


	//----- nvinfo : EIATTR_KPARAM_INFO
	.align		4
.L_7963:
        /*006c*/ 	.byte	0x04, 0x17
        /*006e*/ 	.short	(.L_7965 - .L_7964)
.L_7964:
        /*0070*/ 	.word	0x00000000
        /*0074*/ 	.short	0x0010
        /*0076*/ 	.short	0x0070
        /*0078*/ 	.byte	0x00, 0xf0, 0x21, 0x00


	//----- nvinfo : EIATTR_KPARAM_INFO
	.align		4
.L_7965:
        /*007c*/ 	.byte	0x04, 0x17
        /*007e*/ 	.short	(.L_7967 - .L_7966)
.L_7966:
        /*0080*/ 	.word	0x00000000
        /*0084*/ 	.short	0x000f
        /*0086*/ 	.short	0x0068
        /*0088*/ 	.byte	0x00, 0xf0, 0x21, 0x00


	//----- nvinfo : EIATTR_KPARAM_INFO
	.align		4
.L_7967:
        /*008c*/ 	.byte	0x04, 0x17
        /*008e*/ 	.short	(.L_7969 - .L_7968)
.L_7968:
        /*0090*/ 	.word	0x00000000
        /*0094*/ 	.short	0x000e
        /*0096*/ 	.short	0x0060
        /*0098*/ 	.byte	0x00, 0xf0, 0x11, 0x00


	//----- nvinfo : EIATTR_KPARAM_INFO
	.align		4
.L_7969:
        /*009c*/ 	.byte	0x04, 0x17
        /*009e*/ 	.short	(.L_7971 - .L_7970)
.L_7970:
        /*00a0*/ 	.word	0x00000000
        /*00a4*/ 	.short	0x000d
        /*00a6*/ 	.short	0x005c
        /*00a8*/ 	.byte	0x00, 0xf0, 0x11, 0x00


	//----- nvinfo : EIATTR_KPARAM_INFO
	.align		4
.L_7971:
        /*00ac*/ 	.byte	0x04, 0x17
        /*00ae*/ 	.short	(.L_7973 - .L_7972)
.L_7972:
        /*00b0*/ 	.word	0x00000000
        /*00b4*/ 	.short	0x000c
        /*00b6*/ 	.short	0x0058
        /*00b8*/ 	.byte	0x00, 0xf0, 0x11, 0x00


	//----- nvinfo : EIATTR_KPARAM_INFO
	.align		4
.L_7973:
        /*00bc*/ 	.byte	0x04, 0x17
        /*00be*/ 	.short	(.L_7975 - .L_7974)
.L_7974:
        /*00c0*/ 	.word	0x00000000
        /*00c4*/ 	.short	0x000b
        /*00c6*/ 	.short	0x0050
        /*00c8*/ 	.byte	0x00, 0xf0, 0x21, 0x00


	//----- nvinfo : EIATTR_KPARAM_INFO
	.align		4
.L_7975:
        /*00cc*/ 	.byte	0x04, 0x17
        /*00ce*/ 	.short	(.L_7977 - .L_7976)
.L_7976:
        /*00d0*/ 	.word	0x00000000
        /*00d4*/ 	.short	0x000a
        /*00d6*/ 	.short	0x0048
        /*00d8*/ 	.byte	0x00, 0xf0, 0x11, 0x00


	//----- nvinfo : EIATTR_KPARAM_INFO
	.align		4
.L_7977:
        /*00dc*/ 	.byte	0x04, 0x17
        /*00de*/ 	.short	(.L_7979 - .L_7978)
.L_7978:
        /*00e0*/ 	.word	0x00000000
        /*00e4*/ 	.short	0x0009
        /*00e6*/ 	.short	0x0040
        /*00e8*/ 	.byte	0x00, 0xf0, 0x21, 0x00


	//----- nvinfo : EIATTR_KPARAM_INFO
	.align		4
.L_7979:
        /*00ec*/ 	.byte	0x04, 0x17
        /*00ee*/ 	.short	(.L_7981 - .L_7980)
.L_7980:
        /*00f0*/ 	.word	0x00000000
        /*00f4*/ 	.short	0x0008
        /*00f6*/ 	.short	0x0038
        /*00f8*/ 	.byte	0x00, 0xf0, 0x21, 0x00


	//----- nvinfo : EIATTR_KPARAM_INFO
	.align		4
.L_7981:
        /*00fc*/ 	.byte	0x04, 0x17
        /*00fe*/ 	.short	(.L_7983 - .L_7982)
.L_7982:
        /*0100*/ 	.word	0x00000000
        /*0104*/ 	.short	0x0007
        /*0106*/ 	.short	0x0034
        /*0108*/ 	.byte	0x00, 0xf0, 0x11, 0x00


	//----- nvinfo : EIATTR_KPARAM_INFO
	.align		4
.L_7983:
        /*010c*/ 	.byte	0x04, 0x17
        /*010e*/ 	.short	(.L_7985 - .L_7984)
.L_7984:
        /*0110*/ 	.word	0x00000000
        /*0114*/ 	.short	0x0006
        /*0116*/ 	.short	0x0030
        /*0118*/ 	.byte	0x00, 0xf0, 0x11, 0x00


	//----- nvinfo : EIATTR_KPARAM_INFO
	.align		4
.L_7985:
        /*011c*/ 	.byte	0x04, 0x17
        /*011e*/ 	.short	(.L_7987 - .L_7986)
.L_7986:
        /*0120*/ 	.word	0x00000000
        /*0124*/ 	.short	0x0005
        /*0126*/ 	.short	0x0028
        /*0128*/ 	.byte	0x00, 0xf0, 0x21, 0x00


	//----- nvinfo : EIATTR_KPARAM_INFO
	.align		4
.L_7987:
        /*012c*/ 	.byte	0x04, 0x17
        /*012e*/ 	.short	(.L_7989 - .L_7988)
.L_7988:
        /*0130*/ 	.word	0x00000000
        /*0134*/ 	.short	0x0004
        /*0136*/ 	.short	0x0020
        /*0138*/ 	.byte	0x00, 0xf0, 0x21, 0x00


	//----- nvinfo : EIATTR_KPARAM_INFO
	.align		4
.L_7989:
        /*013c*/ 	.byte	0x04, 0x17
        /*013e*/ 	.short	(.L_7991 - .L_7990)
.L_7990:
        /*0140*/ 	.word	0x00000000
        /*0144*/ 	.short	0x0003
        /*0146*/ 	.short	0x0018
        /*0148*/ 	.byte	0x00, 0xf0, 0x21, 0x00


	//----- nvinfo : EIATTR_KPARAM_INFO
	.align		4
.L_7991:
        /*014c*/ 	.byte	0x04, 0x17
        /*014e*/ 	.short	(.L_7993 - .L_7992)
.L_7992:
        /*0150*/ 	.word	0x00000000
        /*0154*/ 	.short	0x0002
        /*0156*/ 	.short	0x0010
        /*0158*/ 	.byte	0x00, 0xf0, 0x21, 0x00


	//----- nvinfo : EIATTR_KPARAM_INFO
	.align		4
.L_7993:
        /*015c*/ 	.byte	0x04, 0x17
        /*015e*/ 	.short	(.L_7995 - .L_7994)
.L_7994:
        /*0160*/ 	.word	0x00000000
        /*0164*/ 	.short	0x0001
        /*0166*/ 	.short	0x0008
        /*0168*/ 	.byte	0x00, 0xf0, 0x21, 0x00


	//----- nvinfo : EIATTR_KPARAM_INFO
	.align		4
.L_7995:
        /*016c*/ 	.byte	0x04, 0x17
        /*016e*/ 	.short	(.L_7997 - .L_7996)
.L_7996:
        /*0170*/ 	.word	0x00000000
        /*0174*/ 	.short	0x0000
        /*0176*/ 	.short	0x0000
        /*0178*/ 	.byte	0x00, 0xf0, 0x21, 0x00


	//----- nvinfo : EIATTR_MAXREG_COUNT
	.align		4
.L_7997:
        /*017c*/ 	.byte	0x03, 0x1b
        /*017e*/ 	.short	0x00ff


	//----- nvinfo : EIATTR_NUM_BARRIERS
	.align		4
        /*0180*/ 	.byte	0x02, 0x4c
        /*0182*/ 	.byte	0x01
	.zero		1


	//----- nvinfo : EIATTR_EXTERNS
	.align		4
        /*0184*/ 	.byte	0x04, 0x0f
        /*0186*/ 	.short	(.L_7999 - .L_7998)


	//   ....[0]....
	.align		4
.L_7998:
        /*0188*/ 	.word	index@(__assertfail)


	//----- nvinfo : EIATTR_MERCURY_ISA_VERSION
	.align		4
.L_7999:
        /*018c*/ 	.byte	0x03, 0x5f
        /*018e*/ 	.short	0x0000


	//----- nvinfo : EIATTR_COOP_GROUP_MASK_REGIDS
	.align		4
        /*0190*/ 	.byte	0x04, 0x29
        /*0192*/ 	.short	(.L_8001 - .L_8000)


	//   ....[0]....
.L_8000:
        /*0194*/ 	.word	0xffffffff


	//   ....[1]....
        /*0198*/ 	.word	0xffffffff


	//   ....[2]....
        /*019c*/ 	.word	0xffffffff


	//   ....[3]....
        /*01a0*/ 	.word	0xffffffff


	//   ....[4]....
        /*01a4*/ 	.word	0xffffffff


	//   ....[5]....
        /*01a8*/ 	.word	0xffffffff


	//   ....[6]....
        /*01ac*/ 	.word	0xffffffff


	//   ....[7]....
        /*01b0*/ 	.word	0xffffffff


	//   ....[8]....
        /*01b4*/ 	.word	0xffffffff


	//   ....[9]....
        /*01b8*/ 	.word	0xffffffff


	//   ....[10]....
        /*01bc*/ 	.word	0xffffffff


	//   ....[11]....
        /*01c0*/ 	.word	0xffffffff


	//   ....[12]....
        /*01c4*/ 	.word	0xffffffff


	//   ....[13]....
        /*01c8*/ 	.word	0xffffffff


	//   ....[14]....
        /*01cc*/ 	.word	0xffffffff


	//   ....[15]....
        /*01d0*/ 	.word	0xffffffff


	//   ....[16]....
        /*01d4*/ 	.word	0xffffffff


	//   ....[17]....
        /*01d8*/ 	.word	0xffffffff


	//   ....[18]....
        /*01dc*/ 	.word	0xffffffff


	//   ....[19]....
        /*01e0*/ 	.word	0xffffffff


	//   ....[20]....
        /*01e4*/ 	.word	0xffffffff


	//   ....[21]....
        /*01e8*/ 	.word	0xffffffff


	//   ....[22]....
        /*01ec*/ 	.word	0xffffffff


	//   ....[23]....
        /*01f0*/ 	.word	0xffffffff


	//   ....[24]....
        /*01f4*/ 	.word	0xffffffff


	//   ....[25]....
        /*01f8*/ 	.word	0xffffffff


	//   ....[26]....
        /*01fc*/ 	.word	0xffffffff


	//   ....[27]....
        /*0200*/ 	.word	0xffffffff


	//   ....[28]....
        /*0204*/ 	.word	0xffffffff


	//   ....[29]....
        /*0208*/ 	.word	0xffffffff


	//   ....[30]....
        /*020c*/ 	.word	0xffffffff


	//   ....[31]....
        /*0210*/ 	.word	0xffffffff


	//   ....[32]....
        /*0214*/ 	.word	0xffffffff


	//   ....[33]....
        /*0218*/ 	.word	0xffffffff


	//   ....[34]....
        /*021c*/ 	.word	0xffffffff


	//   ....[35]....
        /*0220*/ 	.word	0xffffffff


	//   ....[36]....
        /*0224*/ 	.word	0xffffffff


	//   ....[37]....
        /*0228*/ 	.word	0xffffffff


	//   ....[38]....
        /*022c*/ 	.word	0xffffffff


	//   ....[39]....
        /*0230*/ 	.word	0xffffffff


	//   ....[40]....
        /*0234*/ 	.word	0xffffffff


	//   ....[41]....
        /*0238*/ 	.word	0xffffffff


	//   ....[42]....
        /*023c*/ 	.word	0xffffffff


	//   ....[43]....
        /*0240*/ 	.word	0xffffffff


	//   ....[44]....
        /*0244*/ 	.word	0xffffffff


	//   ....[45]....
        /*0248*/ 	.word	0xffffffff


	//   ....[46]....
        /*024c*/ 	.word	0xffffffff


	//   ....[47]....
        /*0250*/ 	.word	0xffffffff


	//   ....[48]....
        /*0254*/ 	.word	0xffffffff


	//   ....[49]....
        /*0258*/ 	.word	0xffffffff


	//   ....[50]....
        /*025c*/ 	.word	0xffffffff


	//----- nvinfo : EIATTR_COOP_GROUP_INSTR_OFFSETS
	.align		4
.L_8001:
        /*0260*/ 	.byte	0x04, 0x28
        /*0262*/ 	.short	(.L_8003 - .L_8002)


	//   ....[0]....
.L_8002:
        /*0264*/ 	.word	0x00000b20


	//   ....[1]....
        /*0268*/ 	.word	0x00000b40


	//   ....[2]....
        /*026c*/ 	.word	0x00000b60


	//   ....[3]....
        /*0270*/ 	.word	0x00000b80


	//   ....[4]....
        /*0274*/ 	.word	0x00000c20


	//   ....[5]....
        /*0278*/ 	.word	0x00000c40


	//   ....[6]....
        /*027c*/ 	.word	0x00000c70


	//   ....[7]....
        /*0280*/ 	.word	0x00001aa0


	//   ....[8]....
        /*0284*/ 	.word	0x00001b00


	//   ....[9]....
        /*0288*/ 	.word	0x00001b30


	//   ....[10]....
        /*028c*/ 	.word	0x00001b50


	//   ....[11]....
        /*0290*/ 	.word	0x00001b70


	//   ....[12]....
        /*0294*/ 	.word	0x00001bc0


	//   ....[13]....
        /*0298*/ 	.word	0x00001be0


	//   ....[14]....
        /*029c*/ 	.word	0x00001c00


	//   ....[15]....
        /*02a0*/ 	.word	0x00002a00


	//   ....[16]....
        /*02a4*/ 	.word	0x00003cc0


	//   ....[17]....
        /*02a8*/ 	.word	0x00003d30


	//   ....[18]....
        /*02ac*/ 	.word	0x00003d90


	//   ....[19]....
        /*02b0*/ 	.word	0x00003df0


	//   ....[20]....
        /*02b4*/ 	.word	0x00003e60


	//   ....[21]....
        /*02b8*/ 	.word	0x00003ee0


	//   ....[22]....
        /*02bc*/ 	.word	0x00003f50


	//   ....[23]....
        /*02c0*/ 	.word	0x00003fc0


	//   ....[24]....
        /*02c4*/ 	.word	0x00004020


	//   ....[25]....
        /*02c8*/ 	.word	0x00004090


	//   ....[26]....
        /*02cc*/ 	.word	0x000040f0


	//   ....[27]....
        /*02d0*/ 	.word	0x00004160


	//   ....[28]....
        /*02d4*/ 	.word	0x000041c0


	//   ....[29]....
        /*02d8*/ 	.word	0x00004230


	//   ....[30]....
        /*02dc*/ 	.word	0x00004290


	//   ....[31]....
        /*02e0*/ 	.word	0x00004300


	//   ....[32]....
        /*02e4*/ 	.word	0x00004360


	//   ....[33]....
        /*02e8*/ 	.word	0x000043d0


	//   ....[34]....
        /*02ec*/ 	.word	0x00004430


	//   ....[35]....
        /*02f0*/ 	.word	0x000044a0


	//   ....[36]....
        /*02f4*/ 	.word	0x00004500


	//   ....[37]....
        /*02f8*/ 	.word	0x00004570


	//   ....[38]....
        /*02fc*/ 	.word	0x000045d0


	//   ....[39]....
        /*0300*/ 	.word	0x00004640


	//   ....[40]....
        /*0304*/ 	.word	0x000046a0


	//   ....[41]....
        /*0308*/ 	.word	0x00004710


	//   ....[42]....
        /*030c*/ 	.word	0x00004770


	//   ....[43]....
        /*0310*/ 	.word	0x000047e0


	//   ....[44]....
        /*0314*/ 	.word	0x00004840


	//   ....[45]....
        /*0318*/ 	.word	0x000048b0


	//   ....[46]....
        /*031c*/ 	.word	0x00004910


	//   ....[47]....
        /*0320*/ 	.word	0x00004980


	//   ....[48]....
        /*0324*/ 	.word	0x000049e0


	//   ....[49]....
        /*0328*/ 	.word	0x00004a50


	//   ....[50]....
        /*032c*/ 	.word	0x00004ab0


	//----- nvinfo : EIATTR_SYSCALL_OFFSETS
	.align		4
.L_8003:
        /*0330*/ 	.byte	0x04, 0x46
        /*0332*/ 	.short	(.L_8005 - .L_8004)


	//   ....[0]....
.L_8004:
        /*0334*/ 	.word	0x00003b20


	//   ....[1]....
        /*0338*/ 	.word	0x00003c50


	//----- nvinfo : EIATTR_EXIT_INSTR_OFFSETS
	.align		4
.L_8005:
        /*033c*/ 	.byte	0x04, 0x1c
        /*033e*/ 	.short	(.L_8007 - .L_8006)


	//   ....[0]....
.L_8006:
        /*0340*/ 	.word	0x00000090


	//   ....[1]....
        /*0344*/ 	.word	0x00003280


	//   ....[2]....
        /*0348*/ 	.word	0x00003330


	//   ....[3]....
        /*034c*/ 	.word	0x000039f0


	//   ....[4]....
        /*0350*/ 	.word	0x00003c60


	//----- nvinfo : EIATTR_CTAIDZ_USED
	.align		4
.L_8007:
        /*0354*/ 	.byte	0x01, 0x04
	.zero		2


	//----- nvinfo : EIATTR_CRS_STACK_SIZE
	.align		4
        /*0358*/ 	.byte	0x04, 0x1e
        /*035a*/ 	.short	(.L_8009 - .L_8008)
.L_8008:
        /*035c*/ 	.word	0x00000000
.L_8009:


//--------------------- .nv.info._ZN4vllm25paged_attention_v2_kernelIthLi112ELi32ELi128ELNS_18Fp8KVCacheDataTypeE2ELb1ELi512EEEvPfS2_PT_PKS3_PKT0_S9_ifPKiSB_iPKfiiiSD_SD_iiiii --------------------------
	.section	.nv.info._ZN4vllm25paged_attention_v2_kernelIthLi112ELi32ELi128ELNS_18Fp8KVCacheDataTypeE2ELb1ELi512EEEvPfS2_PT_PKS3_PKT0_S9_ifPKiSB_iPKfiiiSD_SD_iiiii,"",@"SHT_CUDA_INFO"
	.sectionflags	@""
	.align	4


	//----- nvinfo : EIATTR_CUDA_API_VERSION
	.align		4
        /*0000*/ 	.byte	0x04, 0x37
        /*0002*/ 	.short	(.L_8011 - .L_8010)
.L_8010:
        /*0004*/ 	.word	0x00000082


	//----- nvinfo : EIATTR_SW2861232_WAR
	.align		4
.L_8011:
        /*0008*/ 	.byte	0x01, 0x35
	.zero		2


	//----- nvinfo : EIATTR_PARAM_CBANK
	.align		4
        /*000c*/ 	.byte	0x04, 0x0a
        /*000e*/ 	.short	(.L_8013 - .L_8012)
	.align		4
.L_8012:
        /*0010*/ 	.word	index@(.nv.constant0._ZN4vllm25paged_attention_v2_kernelIthLi112ELi32ELi128ELNS_18Fp8KVCacheDataTypeE2ELb1ELi512EEEvPfS2_PT_PKS3_PKT0_S9_ifPKiSB_iPKfiiiSD_SD_iiiii)
        /*0014*/ 	.short	0x0160
        /*0016*/ 	.short	0x008c


	//----- nvinfo : EIATTR_CBANK_PARAM_SIZE
	.align		4
.L_8013:
        /*0018*/ 	.byte	0x03, 0x19
        /*001a*/ 	.short	0x008c


	//----- nvinfo : EIATTR_KPARAM_INFO
	.align		4
        /*001c*/ 	.byte	0x04, 0x17
        /*001e*/ 	.short	(.L_8015 - .L_8014)
.L_8014:
        /*0020*/ 	.word	0x00000000
        /*0024*/ 	.short	0x0015
        /*0026*/ 	.short	0x0088
        /*0028*/ 	.byte	0x00, 0xf0, 0x11, 0x00


	//----- nvinfo : EIATTR_KPARAM_INFO
	.align		4
.L_8015:
        /*002c*/ 	.byte	0x04, 0x17
        /*002e*/ 	.short	(.L_8017 - .L_8016)
.L_8016:
        /*0030*/ 	.word	0x00000000
        /*0034*/ 	.short	0x0014
        /*0036*/ 	.short	0x0084
        /*0038*/ 	.byte	0x00, 0xf0, 0x11, 0x00


	//----- nvinfo : EIATTR_KPARAM_INFO
	.align		4
.L_8017:
        /*003c*/ 	.byte	0x04, 0x17
        /*003e*/ 	.short	(.L_8019 - .L_8018)
.L_8018:
        /*0040*/ 	.word	0x00000000
        /*0044*/ 	.short	0x0013
        /*0046*/ 	.short	0x0080
        /*0048*/ 	.byte	0x00, 0xf0, 0x11, 0x00


	//----- nvinfo : EIATTR_KPARAM_INFO
	.align		4
.L_8019:
        /*004c*/ 	.byte	0x04, 0x17
        /*004e*/ 	.short	(.L_8021 - .L_8020)
.L_8020:
        /*0050*/ 	.word	0x00000000
        /*0054*/ 	.short	0x0012
        /*0056*/ 	.short	0x007c
        /*0058*/ 	.byte	0x00, 0xf0, 0x11, 0x00


	//----- nvinfo : EIATTR_KPARAM_INFO
	.align		4
.L_8021:
        /*005c*/ 	.byte	0x04, 0x17
        /*005e*/ 	.short	(.L_8023 - .L_8022)
.L_8022:
        /*0060*/ 	.word	0x00000000
        /*0064*/ 	.short	0x0011
        /*0066*/ 	.short	0x0078
        /*0068*/ 	.byte	0x00, 0xf0, 0x11, 0x00


	//----- nvinfo : EIATTR_KPARAM_INFO
	.align		4
.L_8023:
        /*006c*/ 	.byte	0x04, 0x17
        /*006e*/ 	.short	(.L_8025 - .L_8024)
.L_8024:
        /*0070*/ 	.word	0x00000000
        /*0074*/ 	.short	0x0010
        /*0076*/ 	.short	0x0070
        /*0078*/ 	.byte	0x00, 0xf0, 0x21, 0x00


	//----- nvinfo : EIATTR_KPARAM_INFO
	.align		4
.L_8025:
        /*007c*/ 	.byte	0x04, 0x17
        /*007e*/ 	.short	(.L_8027 - .L_8026)
.L_8026:
        /*0080*/ 	.word	0x00000000
        /*0084*/ 	.short	0x000f
        /*0086*/ 	.short	0x0068
        /*0088*/ 	.byte	0x00, 0xf0, 0x21, 0x00


	//----- nvinfo : EIATTR_KPARAM_INFO
	.align		4
.L_8027:
        /*008c*/ 	.byte	0x04, 0x17
        /*008e*/ 	.short	(.L_8029 - .L_8028)
.L_8028:
        /*0090*/ 	.word	0x00000000
        /*0094*/ 	.short	0x000e
        /*0096*/ 	.short	0x0060
        /*0098*/ 	.byte	0x00, 0xf0, 0x11, 0x00


	//----- nvinfo : EIATTR_KPARAM_INFO
	.align		4
.L_8029:
        /*009c*/ 	.byte	0x04, 0x17
        /*009e*/ 	.short	(.L_8031 - .L_8030)
.L_8030:
        /*00a0*/ 	.word	0x00000000
        /*00a4*/ 	.short	0x000d
        /*00a6*/ 	.short	0x005c
        /*00a8*/ 	.byte	0x00, 0xf0, 0x11, 0x00


	//----- nvinfo : EIATTR_KPARAM_INFO
	.align		4
.L_8031:
        /*00ac*/ 	.byte	0x04, 0x17
        /*00ae*/ 	.short	(.L_8033 - .L_8032)
.L_8032:
        /*00b0*/ 	.word	0x00000000
        /*00b4*/ 	.short	0x000c
        /*00b6*/ 	.short	0x0058
        /*00b8*/ 	.byte	0x00, 0xf0, 0x11, 0x00


	//----- nvinfo : EIATTR_KPARAM_INFO
	.align		4
.L_8033:
        /*00bc*/ 	.byte	0x04, 0x17
        /*00be*/ 	.short	(.L_8035 - .L_8034)
.L_8034:
        /*00c0*/ 	.word	0x00000000
        /*00c4*/ 	.short	0x000b
        /*00c6*/ 	.short	0x0050
        /*00c8*/ 	.byte	0x00, 0xf0, 0x21, 0x00


	//----- nvinfo : EIATTR_KPARAM_INFO
	.align		4
.L_8035:
        /*00cc*/ 	.byte	0x04, 0x17
        /*00ce*/ 	.short	(.L_8037 - .L_8036)
.L_8036:
        /*00d0*/ 	.word	0x00000000
        /*00d4*/ 	.short	0x000a
        /*00d6*/ 	.short	0x0048
        /*00d8*/ 	.byte	0x00, 0xf0, 0x11, 0x00


	//----- nvinfo : EIATTR_KPARAM_INFO
	.align		4
.L_8037:
        /*00dc*/ 	.byte	0x04, 0x17
        /*00de*/ 	.short	(.L_8039 - .L_8038)
.L_8038:
        /*00e0*/ 	.word	0x00000000
        /*00e4*/ 	.short	0x0009
        /*00e6*/ 	.short	0x0040
        /*00e8*/ 	.byte	0x00, 0xf0, 0x21, 0x00


	//----- nvinfo : EIATTR_KPARAM_INFO
	.align		4
.L_8039:
        /*00ec*/ 	.byte	0x04, 0x17
        /*00ee*/ 	.short	(.L_8041 - .L_8040)
.L_8040:
        /*00f0*/ 	.word	0x00000000
        /*00f4*/ 	.short	0x0008
        /*00f6*/ 	.short	0x0038
        /*00f8*/ 	.byte	0x00, 0xf0, 0x21, 0x00


	//----- nvinfo : EIATTR_KPARAM_INFO
	.align		4
.L_8041:
        /*00fc*/ 	.byte	0x04, 0x17
        /*00fe*/ 	.short	(.L_8043 - .L_8042)
.L_8042:
        /*0100*/ 	.word	0x00000000
        /*0104*/ 	.short	0x0007
        /*0106*/ 	.short	0x0034
        /*0108*/ 	.byte	0x00, 0xf0, 0x11, 0x00


	//----- nvinfo : EIATTR_KPARAM_INFO
	.align		4
.L_8043:
        /*010c*/ 	.byte	0x04, 0x17
        /*010e*/ 	.short	(.L_8045 - .L_8044)
.L_8044:
        /*0110*/ 	.word	0x00000000
        /*0114*/ 	.short	0x0006
        /*0116*/ 	.short	0x0030
        /*0118*/ 	.byte	0x00, 0xf0, 0x11, 0x00


	//----- nvinfo : EIATTR_KPARAM_INFO
	.align		4
.L_8045:
        /*011c*/ 	.byte	0x04, 0x17
        /*011e*/ 	.short	(.L_8047 - .L_8046)
.L_8046:
        /*0120*/ 	.word	0x00000000
        /*0124*/ 	.short	0x0005
        /*0126*/ 	.short	0x0028
        /*0128*/ 	.byte	0x00, 0xf0, 0x21, 0x00


	//----- nvinfo : EIATTR_KPARAM_INFO
	.align		4
.L_8047:
        /*012c*/ 	.byte	0x04, 0x17
        /*012e*/ 	.short	(.L_8049 - .L_8048)
.L_8048:
        /*0130*/ 	.word	0x00000000
        /*0134*/ 	.short	0x0004
        /*0136*/ 	.short	0x0020
        /*0138*/ 	.byte	0x00, 0xf0, 0x21, 0x00


	//----- nvinfo : EIATTR_KPARAM_INFO
	.align		4
.L_8049:
        /*013c*/ 	.byte	0x04, 0x17
        /*013e*/ 	.short	(.L_8051 - .L_8050)
.L_8050:
        /*0140*/ 	.word	0x00000000
        /*0144*/ 	.short	0x0003
        /*0146*/ 	.short	0x0018
        /*0148*/ 	.byte	0x00, 0xf0, 0x21, 0x00


	//----- nvinfo : EIATTR_KPARAM_INFO
	.align		4
.L_8051:
        /*014c*/ 	.byte	0x04, 0x17
        /*014e*/ 	.short	(.L_8053 - .L_8052)
.L_8052:
        /*0150*/ 	.word	0x00000000
        /*0154*/ 	.short	0x0002
        /*0156*/ 	.short	0x0010
        /*0158*/ 	.byte	0x00, 0xf0, 0x21, 0x00


	//----- nvinfo : EIATTR_KPARAM_INFO
	.align		4
.L_8053:
        /*015c*/ 	.byte	0x04, 0x17
        /*015e*/ 	.short	(.L_8055 - .L_8054)
.L_8054:
        /*0160*/ 	.word	0x00000000
        /*0164*/ 	.short	0x0001
        /*0166*/ 	.short	0x0008
        /*0168*/ 	.byte	0x00, 0xf0, 0x21, 0x00


	//----- nvinfo : EIATTR_KPARAM_INFO
	.align		4
.L_8055:
        /*016c*/ 	.byte	0x04, 0x17
        /*016e*/ 	.short	(.L_8057 - .L_8056)
.L_8056:
        /*0170*/ 	.word	0x00000000
        /*0174*/ 	.short	0x0000
        /*0176*/ 	.short	0x0000
        /*0178*/ 	.byte	0x00, 0xf0, 0x21, 0x00


	//----- nvinfo : EIATTR_MAXREG_COUNT
	.align		4
.L_8057:
        /*017c*/ 	.byte	0x03, 0x1b
        /*017e*/ 	.short	0x00ff


	//----- nvinfo : EIATTR_NUM_BARRIERS
	.align		4
        /*0180*/ 	.byte	0x02, 0x4c
        /*0182*/ 	.byte	0x01
	.zero		1


	//----- nvinfo : EIATTR_EXTERNS
	.align		4
        /*0184*/ 	.byte	0x04, 0x0f
        /*0186*/ 	.short	(.L_8059 - .L_8058)


	//   ....[0]....
	.align		4
.L_8058:
        /*0188*/ 	.word	index@(__assertfail)


	//----- nvinfo : EIATTR_MERCURY_ISA_VERSION
	.align		4
.L_8059:
        /*018c*/ 	.byte	0x03, 0x5f
        /*018e*/ 	.short	0x0000


	//----- nvinfo : EIATTR_COOP_GROUP_MASK_REGIDS
	.align		4
        /*0190*/ 	.byte	0x04, 0x29
        /*0192*/ 	.short	(.L_8061 - .L_8060)


	//   ....[0]....
.L_8060:
        /*0194*/ 	.word	0xffffffff


	//   ....[1]....
        /*0198*/ 	.word	0xffffffff


	//   ....[2]....
        /*019c*/ 	.word	0xffffffff


	//   ....[3]....
        /*01a0*/ 	.word	0xffffffff


	//   ....[4]....
        /*01a4*/ 	.word	0xffffffff


	//   ....[5]....
        /*01a8*/ 	.word	0xffffffff


	//   ....[6]....
        /*01ac*/ 	.word	0xffffffff


	//   ....[7]....
        /*01b0*/ 	.word	0xffffffff


	//   ....[8]....
        /*01b4*/ 	.word	0xffffffff


	//   ....[9]....
        /*01b8*/ 	.word	0xffffffff


	//   ....[10]....
        /*01bc*/ 	.word	0xffffffff


	//   ....[11]....
        /*01c0*/ 	.word	0xffffffff


	//   ....[12]....
        /*01c4*/ 	.word	0xffffffff


	//   ....[13]....
        /*01c8*/ 	.word	0xffffffff


	//   ....[14]....
        /*01cc*/ 	.word	0xffffffff


	//   ....[15]....
        /*01d0*/ 	.word	0xffffffff


	//   ....[16]....
        /*01d4*/ 	.word	0xffffffff


	//   ....[17]....
        /*01d8*/ 	.word	0xffffffff


	//   ....[18]....
        /*01dc*/ 	.word	0xffffffff


	//   ....[19]....
        /*01e0*/ 	.word	0xffffffff


	//   ....[20]....
        /*01e4*/ 	.word	0xffffffff


	//   ....[21]....
        /*01e8*/ 	.word	0xffffffff


	//   ....[22]....
        /*01ec*/ 	.word	0xffffffff


	//   ....[23]....
        /*01f0*/ 	.word	0xffffffff


	//   ....[24]....
        /*01f4*/ 	.word	0xffffffff


	//   ....[25]....
        /*01f8*/ 	.word	0xffffffff


	//   ....[26]....
        /*01fc*/ 	.word	0xffffffff


	//   ....[27]....
        /*0200*/ 	.word	0xffffffff


	//   ....[28]....
        /*0204*/ 	.word	0xffffffff


	//   ....[29]....
        /*0208*/ 	.word	0xffffffff


	//   ....[30]....
        /*020c*/ 	.word	0xffffffff


	//   ....[31]....
        /*0210*/ 	.word	0xffffffff


	//   ....[32]....
        /*0214*/ 	.word	0xffffffff


	//   ....[33]....
        /*0218*/ 	.word	0xffffffff


	//   ....[34]....
        /*021c*/ 	.word	0xffffffff


	//   ....[35]....
        /*0220*/ 	.word	0xffffffff


	//   ....[36]....
        /*0224*/ 	.word	0xffffffff


	//   ....[37]....
        /*0228*/ 	.word	0xffffffff


	//   ....[38]....
        /*022c*/ 	.word	0xffffffff


	//   ....[39]....
        /*0230*/ 	.word	0xffffffff


	//   ....[40]....
        /*0234*/ 	.word	0xffffffff


	//   ....[41]....
        /*0238*/ 	.word	0xffffffff


	//   ....[42]....
        /*023c*/ 	.word	0xffffffff


	//   ....[43]....
        /*0240*/ 	.word	0xffffffff


	//   ....[44]....
        /*0244*/ 	.word	0xffffffff


	//   ....[45]....
        /*0248*/ 	.word	0xffffffff


	//   ....[46]....
        /*024c*/ 	.word	0xffffffff


	//   ....[47]....
        /*0250*/ 	.word	0xffffffff


	//   ....[48]....
        /*0254*/ 	.word	0xffffffff


	//----- nvinfo : EIATTR_COOP_GROUP_INSTR_OFFSETS
	.align		4
.L_8061:
        /*0258*/ 	.byte	0x04, 0x28
        /*025a*/ 	.short	(.L_8063 - .L_8062)


	//   ....[0]....
.L_8062:
        /*025c*/ 	.word	0x00000b30


	//   ....[1]....
        /*0260*/ 	.word	0x00000b50


	//   ....[2]....
        /*0264*/ 	.word	0x00000b70


	//   ....[3]....
        /*0268*/ 	.word	0x00000b90


	//   ....[4]....
        /*026c*/ 	.word	0x00000c30


	//   ....[5]....
        /*0270*/ 	.word	0x00000c50


	//   ....[6]....
        /*0274*/ 	.word	0x00000c80


	//   ....[7]....
        /*0278*/ 	.word	0x00001ab0


	//   ....[8]....
        /*027c*/ 	.word	0x00001b10


	//   ....[9]....
        /*0280*/ 	.word	0x00001b40


	//   ....[10]....
        /*0284*/ 	.word	0x00001b60


	//   ....[11]....
        /*0288*/ 	.word	0x00001b80


	//   ....[12]....
        /*028c*/ 	.word	0x00001bd0


	//   ....[13]....
        /*0290*/ 	.word	0x00001bf0


	//   ....[14]....
        /*0294*/ 	.word	0x00001c10


	//   ....[15]....
        /*0298*/ 	.word	0x00002a10


	//   ....[16]....
        /*029c*/ 	.word	0x00003bf0


	//   ....[17]....
        /*02a0*/ 	.word	0x00003c60


	//   ....[18]....
        /*02a4*/ 	.word	0x00003cc0


	//   ....[19]....
        /*02a8*/ 	.word	0x00003d20


	//   ....[20]....
        /*02ac*/ 	.word	0x00003d90


	//   ....[21]....
        /*02b0*/ 	.word	0x00003e10


	//   ....[22]....
        /*02b4*/ 	.word	0x00003e80


	//   ....[23]....
        /*02b8*/ 	.word	0x00003ef0


	//   ....[24]....
        /*02bc*/ 	.word	0x00003f50


	//   ....[25]....
        /*02c0*/ 	.word	0x00003fc0


	//   ....[26]....
        /*02c4*/ 	.word	0x00004020


	//   ....[27]....
        /*02c8*/ 	.word	0x00004090


	//   ....[28]....
        /*02cc*/ 	.word	0x000040f0


	//   ....[29]....
        /*02d0*/ 	.word	0x00004160


	//   ....[30]....
        /*02d4*/ 	.word	0x000041c0


	//   ....[31]....
        /*02d8*/ 	.word	0x00004230


	//   ....[32]....
        /*02dc*/ 	.word	0x00004290


	//   ....[33]....
        /*02e0*/ 	.word	0x00004300


	//   ....[34]....
        /*02e4*/ 	.word	0x00004360


	//   ....[35]....
        /*02e8*/ 	.word	0x000043d0


	//   ....[36]....
        /*02ec*/ 	.word	0x00004430


	//   ....[37]....
        /*02f0*/ 	.word	0x000044a0


	//   ....[38]....
        /*02f4*/ 	.word	0x00004500


	//   ....[39]....
        /*02f8*/ 	.word	0x00004570


	//   ....[40]....
        /*02fc*/ 	.word	0x000045d0


	//   ....[41]....
        /*0300*/ 	.word	0x00004640


	//   ....[42]....
        /*0304*/ 	.word	0x000046a0


	//   ....[43]....
        /*0308*/ 	.word	0x00004710


	//   ....[44]....
        /*030c*/ 	.word	0x00004770


	//   ....[45]....
        /*0310*/ 	.word	0x000047e0


	//   ....[46]....
        /*0314*/ 	.word	0x00004840


	//   ....[47]....
        /*0318*/ 	.word	0x000048b0


	//   ....[48]....
        /*031c*/ 	.word	0x00004910


	//----- nvinfo : EIATTR_SYSCALL_OFFSETS
	.align		4
.L_8063:
        /*0320*/ 	.byte	0x04, 0x46
        /*0322*/ 	.short	(.L_8065 - .L_8064)


	//   ....[0]....
.L_8064:
        /*0324*/ 	.word	0x00003a50


	//   ....[1]....
        /*0328*/ 	.word	0x00003b80


	//----- nvinfo : EIATTR_EXIT_INSTR_OFFSETS
	.align		4
.L_8065:
        /*032c*/ 	.byte	0x04, 0x1c
        /*032e*/ 	.short	(.L_8067 - .L_8066)


	//   ....[0]....
.L_8066:
        /*0330*/ 	.word	0x00000090


	//   ....[1]....
        /*0334*/ 	.word	0x00003220


	//   ....[2]....
        /*0338*/ 	.word	0x000032e0


	//   ....[3]....
        /*033c*/ 	.word	0x00003920


	//   ....[4]....
        /*0340*/ 	.word	0x00003b90


	//----- nvinfo : EIATTR_CTAIDZ_USED
	.align		4
.L_8067:
        /*0344*/ 	.byte	0x01, 0x04
	.zero		2


	//----- nvinfo : EIATTR_CRS_STACK_SIZE
	.align		4
        /*0348*/ 	.byte	0x04, 0x1e
        /*034a*/ 	.short	(.L_8069 - .L_8068)
.L_8068:
        /*034c*/ 	.word	0x00000000
.L_8069:


//--------------------- .nv.info._ZN4vllm25paged_attention_v2_kernelIthLi96ELi32ELi128ELNS_18Fp8KVCacheDataTypeE2ELb1ELi512EEEvPfS2_PT_PKS3_PKT0_S9_ifPKiSB_iPKfiiiSD_SD_iiiii --------------------------
	.section	.nv.info._ZN4vllm25paged_attention_v2_kernelIthLi96ELi32ELi128ELNS_18Fp8KVCacheDataTypeE2ELb1ELi512EEEvPfS2_PT_PKS3_PKT0_S9_ifPKiSB_iPKfiiiSD_SD_iiiii,"",@"SHT_CUDA_INFO"
	.sectionflags	@""
	.align	4


	//----- nvinfo : EIATTR_CUDA_API_VERSION
	.align		4
        /*0000*/ 	.byte	0x04, 0x37
        /*0002*/ 	.short	(.L_8071 - .L_8070)
.L_8070:
        /*0004*/ 	.word	0x00000082


	//----- nvinfo : EIATTR_SW2861232_WAR
	.align		4
.L_8071:
        /*0008*/ 	.byte	0x01, 0x35
	.zero		2


	//----- nvinfo : EIATTR_PARAM_CBANK
	.align		4
        /*000c*/ 	.byte	0x04, 0x0a
        /*000e*/ 	.short	(.L_8073 - .L_8072)
	.align		4
.L_8072:
        /*0010*/ 	.word	index@(.nv.constant0._ZN4vllm25paged_attention_v2_kernelIthLi96ELi32ELi128ELNS_18Fp8KVCacheDataTypeE2ELb1ELi512EEEvPfS2_PT_PKS3_PKT0_S9_ifPKiSB_iPKfiiiSD_SD_iiiii)
        /*0014*/ 	.short	0x0160
        /*0016*/ 	.short	0x008c


	//----- nvinfo : EIATTR_CBANK_PARAM_SIZE
	.align		4
.L_8073:
        /*0018*/ 	.byte	0x03, 0x19
        /*001a*/ 	.short	0x008c


	//----- nvinfo : EIATTR_KPARAM_INFO
	.align		4
        /*001c*/ 	.byte	0x04, 0x17
        /*001e*/ 	.short	(.L_8075 - .L_8074)
.L_8074:
        /*0020*/ 	.word	0x00000000
        /*0024*/ 	.short	0x0015
        /*0026*/ 	.short	0x0088
        /*0028*/ 	.byte	0x00, 0xf0, 0x11, 0x00


	//----- nvinfo : EIATTR_KPARAM_INFO
	.align		4
.L_8075:
        /*002c*/ 	.byte	0x04, 0x17
        /*002e*/ 	.short	(.L_8077 - .L_8076)
.L_8076:
        /*0030*/ 	.word	0x00000000
        /*0034*/ 	.short	0x0014
        /*0036*/ 	.short	0x0084
        /*0038*/ 	.byte	0x00, 0xf0, 0x11, 0x00


	//----- nvinfo : EIATTR_KPARAM_INFO
	.align		4
.L_8077:
        /*003c*/ 	.byte	0x04, 0x17
        /*003e*/ 	.short	(.L_8079 - .L_8078)
.L_8078:
        /*0040*/ 	.word	0x00000000
        /*0044*/ 	.short	0x0013
        /*0046*/ 	.short	0x0080
        /*0048*/ 	.byte	0x00, 0xf0, 0x11, 0x00


	//----- nvinfo : EIATTR_KPARAM_INFO
	.align		4
.L_8079:
        /*004c*/ 	.byte	0x04, 0x17
        /*004e*/ 	.short	(.L_8081 - .L_8080)
.L_8080:
        /*0050*/ 	.word	0x00000000
        /*0054*/ 	.short	0x0012
        /*0056*/ 	.short	0x007c
        /*0058*/ 	.byte	0x00, 0xf0, 0x11, 0x00


	//----- nvinfo : EIATTR_KPARAM_INFO
	.align		4
.L_8081:
        /*005c*/ 	.byte	0x04, 0x17
        /*005e*/ 	.short	(.L_8083 - .L_8082)
.L_8082:
        /*0060*/ 	.word	0x00000000
        /*0064*/ 	.short	0x0011
        /*0066*/ 	.short	0x0078
        /*0068*/ 	.byte	0x00, 0xf0, 0x11, 0x00


	//----- nvinfo : EIATTR_KPARAM_INFO
	.align		4
.L_8083:
        /*006c*/ 	.byte	0x04, 0x17
        /*006e*/ 	.short	(.L_8085 - .L_8084)
.L_8084:
        /*0070*/ 	.word	0x00000000
        /*0074*/ 	.short	0x0010
        /*0076*/ 	.short	0x0070
        /*0078*/ 	.byte	0x00, 0xf0, 0x21, 0x00


	//----- nvinfo : EIATTR_KPARAM_INFO
	.align		4
.L_8085:
        /*007c*/ 	.byte	0x04, 0x17
        /*007e*/ 	.short	(.L_8087 - .L_8086)
.L_8086:
        /*0080*/ 	.word	0x00000000
        /*0084*/ 	.short	0x000f
        /*0086*/ 	.short	0x0068
        /*0088*/ 	.byte	0x00, 0xf0, 0x21, 0x00


	//----- nvinfo : EIATTR_KPARAM_INFO
	.align		4
.L_8087:
        /*008c*/ 	.byte	0x04, 0x17
        /*008e*/ 	.short	(.L_8089 - .L_8088)
.L_8088:
        /*0090*/ 	.word	0x00000000
        /*0094*/ 	.short	0x000e
        /*0096*/ 	.short	0x0060
        /*0098*/ 	.byte	0x00, 0xf0, 0x11, 0x00


	//----- nvinfo : EIATTR_KPARAM_INFO
	.align		4
.L_8089:
        /*009c*/ 	.byte	0x04, 0x17
        /*009e*/ 	.short	(.L_8091 - .L_8090)
.L_8090:
        /*00a0*/ 	.word	0x00000000
        /*00a4*/ 	.short	0x000d
        /*00a6*/ 	.short	0x005c
        /*00a8*/ 	.byte	0x00, 0xf0, 0x11, 0x00


	//----- nvinfo : EIATTR_KPARAM_INFO
	.align		4
.L_8091:
        /*00ac*/ 	.byte	0x04, 0x17
        /*00ae*/ 	.short	(.L_8093 - .L_8092)
.L_8092:
        /*00b0*/ 	.word	0x00000000
        /*00b4*/ 	.short	0x000c
        /*00b6*/ 	.short	0x0058
        /*00b8*/ 	.byte	0x00, 0xf0, 0x11, 0x00


	//----- nvinfo : EIATTR_KPARAM_INFO
	.align		4
.L_8093:
        /*00bc*/ 	.byte	0x04, 0x17
        /*00be*/ 	.short	(.L_8095 - .L_8094)
.L_8094:
        /*00c0*/ 	.word	0x00000000
        /*00c4*/ 	.short	0x000b
        /*00c6*/ 	.short	0x0050
        /*00c8*/ 	.byte	0x00, 0xf0, 0x21, 0x00


	//----- nvinfo : EIATTR_KPARAM_INFO
	.align		4
.L_8095:
        /*00cc*/ 	.byte	0x04, 0x17
        /*00ce*/ 	.short	(.L_8097 - .L_8096)
.L_8096:
        /*00d0*/ 	.word	0x00000000
        /*00d4*/ 	.short	0x000a
        /*00d6*/ 	.short	0x0048
        /*00d8*/ 	.byte	0x00, 0xf0, 0x11, 0x00


	//----- nvinfo : EIATTR_KPARAM_INFO
	.align		4
.L_8097:
        /*00dc*/ 	.byte	0x04, 0x17
        /*00de*/ 	.short	(.L_8099 - .L_8098)
.L_8098:
        /*00e0*/ 	.word	0x00000000
        /*00e4*/ 	.short	0x0009
        /*00e6*/ 	.short	0x0040
        /*00e8*/ 	.byte	0x00, 0xf0, 0x21, 0x00


	//----- nvinfo : EIATTR_KPARAM_INFO
	.align		4
.L_8099:
        /*00ec*/ 	.byte	0x04, 0x17
        /*00ee*/ 	.short	(.L_8101 - .L_8100)
.L_8100:
        /*00f0*/ 	.word	0x00000000
        /*00f4*/ 	.short	0x0008
        /*00f6*/ 	.short	0x0038
        /*00f8*/ 	.byte	0x00, 0xf0, 0x21, 0x00


	//----- nvinfo : EIATTR_KPARAM_INFO
	.align		4
.L_8101:
        /*00fc*/ 	.byte	0x04, 0x17
        /*00fe*/ 	.short	(.L_8103 - .L_8102)
.L_8102:
        /*0100*/ 	.word	0x00000000
        /*0104*/ 	.short	0x0007
        /*0106*/ 	.short	0x0034
        /*0108*/ 	.byte	0x00, 0xf0, 0x11, 0x00


	//----- nvinfo : EIATTR_KPARAM_INFO
	.align		4
.L_8103:
        /*010c*/ 	.byte	0x04, 0x17
        /*010e*/ 	.short	(.L_8105 - .L_8104)
.L_8104:
        /*0110*/ 	.word	0x00000000
        /*0114*/ 	.short	0x0006
        /*0116*/ 	.short	0x0030
        /*0118*/ 	.byte	0x00, 0xf0, 0x11, 0x00


	//----- nvinfo : EIATTR_KPARAM_INFO
	.align		4
.L_8105:
        /*011c*/ 	.byte	0x04, 0x17
        /*011e*/ 	.short	(.L_8107 - .L_8106)
.L_8106:
        /*0120*/ 	.word	0x00000000
        /*0124*/ 	.short	0x0005
        /*0126*/ 	.short	0x0028
        /*0128*/ 	.byte	0x00, 0xf0, 0x21, 0x00


	//----- nvinfo : EIATTR_KPARAM_INFO
	.align		4
.L_8107:
        /*012c*/ 	.byte	0x04, 0x17
        /*012e*/ 	.short	(.L_8109 - .L_8108)
.L_8108:
        /*0130*/ 	.word	0x00000000
        /*0134*/ 	.short	0x0004
        /*0136*/ 	.short	0x0020
        /*0138*/ 	.byte	0x00, 0xf0, 0x21, 0x00


	//----- nvinfo : EIATTR_KPARAM_INFO
	.align		4
.L_8109:
        /*013c*/ 	.byte	0x04, 0x17
        /*013e*/ 	.short	(.L_8111 - .L_8110)
.L_8110:
        /*0140*/ 	.word	0x00000000
        /*0144*/ 	.short	0x0003
        /*0146*/ 	.short	0x0018
        /*0148*/ 	.byte	0x00, 0xf0, 0x21, 0x00


	//----- nvinfo : EIATTR_KPARAM_INFO
	.align		4
.L_8111:
        /*014c*/ 	.byte	0x04, 0x17
        /*014e*/ 	.short	(.L_8113 - .L_8112)
.L_8112:
        /*0150*/ 	.word	0x00000000
        /*0154*/ 	.short	0x0002
        /*0156*/ 	.short	0x0010
        /*0158*/ 	.byte	0x00, 0xf0, 0x21, 0x00


	//----- nvinfo : EIATTR_KPARAM_INFO
	.align		4
.L_8113:
        /*015c*/ 	.byte	0x04, 0x17
        /*015e*/ 	.short	(.L_8115 - .L_8114)
.L_8114:
        /*0160*/ 	.word	0x00000000
        /*0164*/ 	.short	0x0001
        /*0166*/ 	.short	0x0008
        /*0168*/ 	.byte	0x00, 0xf0, 0x21, 0x00


	//----- nvinfo : EIATTR_KPARAM_INFO
	.align		4
.L_8115:
        /*016c*/ 	.byte	0x04, 0x17
        /*016e*/ 	.short	(.L_8117 - .L_8116)
.L_8116:
        /*0170*/ 	.word	0x00000000
        /*0174*/ 	.short	0x0000
        /*0176*/ 	.short	0x0000
        /*0178*/ 	.byte	0x00, 0xf0, 0x21, 0x00


	//----- nvinfo : EIATTR_MAXREG_COUNT
	.align		4
.L_8117:
        /*017c*/ 	.byte	0x03, 0x1b
        /*017e*/ 	.short	0x00ff


	//----- nvinfo : EIATTR_NUM_BARRIERS
	.align		4
        /*0180*/ 	.byte	0x02, 0x4c
        /*0182*/ 	.byte	0x01
	.zero		1


	//----- nvinfo : EIATTR_EXTERNS
	.align		4
        /*0184*/ 	.byte	0x04, 0x0f
        /*0186*/ 	.short	(.L_8119 - .L_8118)


	//   ....[0]....
	.align		4
.L_8118:
        /*0188*/ 	.word	index@(__assertfail)


	//----- nvinfo : EIATTR_MERCURY_ISA_VERSION
	.align		4
.L_8119:
        /*018c*/ 	.byte	0x03, 0x5f
        /*018e*/ 	.short	0x0000


	//----- nvinfo : EIATTR_COOP_GROUP_MASK_REGIDS
	.align		4
        /*0190*/ 	.byte	0x04, 0x29
        /*0192*/ 	.short	(.L_8121 - .L_8120)


	//   ....[0]....
.L_8120:
        /*0194*/ 	.word	0xffffffff


	//   ....[1]....
        /*0198*/ 	.word	0xffffffff


	//   ....[2]....
        /*019c*/ 	.word	0xffffffff


	//   ....[3]....
        /*01a0*/ 	.word	0xffffffff


	//   ....[4]....
        /*01a4*/ 	.word	0xffffffff


	//   ....[5]....
        /*01a8*/ 	.word	0xffffffff


	//   ....[6]....
        /*01ac*/ 	.word	0xffffffff


	//   ....[7]....
        /*01b0*/ 	.word	0xffffffff


	//   ....[8]....
        /*01b4*/ 	.word	0xffffffff


	//   ....[9]....
        /*01b8*/ 	.word	0xffffffff


	//   ....[10]....
        /*01bc*/ 	.word	0xffffffff


	//   ....[11]....
        /*01c0*/ 	.word	0xffffffff


	//   ....[12]....
        /*01c4*/ 	.word	0xffffffff


	//   ....[13]....
        /*01c8*/ 	.word	0xffffffff


	//   ....[14]....
        /*01cc*/ 	.word	0xffffffff


	//   ....[15]....
        /*01d0*/ 	.word	0xffffffff


	//   ....[16]....
        /*01d4*/ 	.word	0xffffffff


	//   ....[17]....
        /*01d8*/ 	.word	0xffffffff


	//   ....[18]....
        /*01dc*/ 	.word	0xffffffff


	//   ....[19]....
        /*01e0*/ 	.word	0xffffffff


	//   ....[20]....
        /*01e4*/ 	.word	0xffffffff


	//   ....[21]....
        /*01e8*/ 	.word	0xffffffff


	//   ....[22]....
        /*01ec*/ 	.word	0xffffffff


	//   ....[23]....
        /*01f0*/ 	.word	0xffffffff


	//   ....[24]....
        /*01f4*/ 	.word	0xffffffff


	//   ....[25]....
        /*01f8*/ 	.word	0xffffffff


	//   ....[26]....
        /*01fc*/ 	.word	0xffffffff


	//   ....[27]....
        /*0200*/ 	.word	0xffffffff


	//   ....[28]....
        /*0204*/ 	.word	0xffffffff


	//   ....[29]....
        /*0208*/ 	.word	0xffffffff


	//   ....[30]....
        /*020c*/ 	.word	0xffffffff


	//   ....[31]....
        /*0210*/ 	.word	0xffffffff


	//   ....[32]....
        /*0214*/ 	.word	0xffffffff


	//   ....[33]....
        /*0218*/ 	.word	0xffffffff


	//   ....[34]....
        /*021c*/ 	.word	0xffffffff


	//   ....[35]....
        /*0220*/ 	.word	0xffffffff


	//   ....[36]....
        /*0224*/ 	.word	0xffffffff


	//   ....[37]....
        /*0228*/ 	.word	0xffffffff


	//   ....[38]....
        /*022c*/ 	.word	0xffffffff


	//   ....[39]....
        /*0230*/ 	.word	0xffffffff


	//   ....[40]....
        /*0234*/ 	.word	0xffffffff


	//   ....[41]....
        /*0238*/ 	.word	0xffffffff


	//   ....[42]....
        /*023c*/ 	.word	0xffffffff


	//   ....[43]....
        /*0240*/ 	.word	0xffffffff


	//   ....[44]....
        /*0244*/ 	.word	0xffffffff


	//----- nvinfo : EIATTR_COOP_GROUP_INSTR_OFFSETS
	.align		4
.L_8121:
        /*0248*/ 	.byte	0x04, 0x28
        /*024a*/ 	.short	(.L_8123 - .L_8122)


	//   ....[0]....
.L_8122:
        /*024c*/ 	.word	0x00000b20


	//   ....[1]....
        /*0250*/ 	.word	0x00000b40


	//   ....[2]....
        /*0254*/ 	.word	0x00000b60


	//   ....[3]....
        /*0258*/ 	.word	0x00000b80


	//   ....[4]....
        /*025c*/ 	.word	0x00000c30


	//   ....[5]....
        /*0260*/ 	.word	0x00000c50


	//   ....[6]....
        /*0264*/ 	.word	0x00000c70


	//   ....[7]....
        /*0268*/ 	.word	0x00001aa0


	//   ....[8]....
        /*026c*/ 	.word	0x00001b00


	//   ....[9]....
        /*0270*/ 	.word	0x00001b30


	//   ....[10]....
        /*0274*/ 	.word	0x00001b50


	//   ....[11]....
        /*0278*/ 	.word	0x00001b70


	//   ....[12]....
        /*027c*/ 	.word	0x00001bc0


	//   ....[13]....
        /*0280*/ 	.word	0x00001be0


	//   ....[14]....
        /*0284*/ 	.word	0x00001c00


	//   ....[15]....
        /*0288*/ 	.word	0x00002a00


	//   ....[16]....
        /*028c*/ 	.word	0x00003a20


	//   ....[17]....
        /*0290*/ 	.word	0x00003a90


	//   ....[18]....
        /*0294*/ 	.word	0x00003af0


	//   ....[19]....
        /*0298*/ 	.word	0x00003b50


	//   ....[20]....
        /*029c*/ 	.word	0x00003bc0


	//   ....[21]....
        /*02a0*/ 	.word	0x00003c40


	//   ....[22]....
        /*02a4*/ 	.word	0x00003cb0


	//   ....[23]....
        /*02a8*/ 	.word	0x00003d20


	//   ....[24]....
        /*02ac*/ 	.word	0x00003d80


	//   ....[25]....
        /*02b0*/ 	.word	0x00003df0


	//   ....[26]....
        /*02b4*/ 	.word	0x00003e50


	//   ....[27]....
        /*02b8*/ 	.word	0x00003ec0


	//   ....[28]....
        /*02bc*/ 	.word	0x00003f20


	//   ....[29]....
        /*02c0*/ 	.word	0x00003f90


	//   ....[30]....
        /*02c4*/ 	.word	0x00003ff0


	//   ....[31]....
        /*02c8*/ 	.word	0x00004060


	//   ....[32]....
        /*02cc*/ 	.word	0x000040c0


	//   ....[33]....
        /*02d0*/ 	.word	0x00004130


	//   ....[34]....
        /*02d4*/ 	.word	0x00004190


	//   ....[35]....
        /*02d8*/ 	.word	0x00004200


	//   ....[36]....
        /*02dc*/ 	.word	0x00004260


	//   ....[37]....
        /*02e0*/ 	.word	0x000042d0


	//   ....[38]....
        /*02e4*/ 	.word	0x00004330


	//   ....[39]....
        /*02e8*/ 	.word	0x000043a0


	//   ....[40]....
        /*02ec*/ 	.word	0x00004400


	//   ....[41]....
        /*02f0*/ 	.word	0x00004470


	//   ....[42]....
        /*02f4*/ 	.word	0x000044d0


	//   ....[43]....
        /*02f8*/ 	.word	0x00004540


	//   ....[44]....
        /*02fc*/ 	.word	0x000045a0


	//----- nvinfo : EIATTR_SYSCALL_OFFSETS
	.align		4
.L_8123:
        /*0300*/ 	.byte	0x04, 0x46
        /*0302*/ 	.short	(.L_8125 - .L_8124)


	//   ....[0]....
.L_8124:
        /*0304*/ 	.word	0x00003880


	//   ....[1]....
        /*0308*/ 	.word	0x000039b0


	//----- nvinfo : EIATTR_EXIT_INSTR_OFFSETS
	.align		4
.L_8125:
        /*030c*/ 	.byte	0x04, 0x1c
        /*030e*/ 	.short	(.L_8127 - .L_8126)


	//   ....[0]....
.L_8126:
        /*0310*/ 	.word	0x00000090


	//   ....[1]....
        /*0314*/ 	.word	0x00003130


	//   ....[2]....
        /*0318*/ 	.word	0x000031f0


	//   ....[3]....
        /*031c*/ 	.word	0x00003750


	//   ....[4]....
        /*0320*/ 	.word	0x000039c0


	//----- nvinfo : EIATTR_CTAIDZ_USED
	.align		4
.L_8127:
        /*0324*/ 	.byte	0x01, 0x04
	.zero		2


	//----- nvinfo : EIATTR_CRS_STACK_SIZE
	.align		4
        /*0328*/ 	.byte	0x04, 0x1e
        /*032a*/ 	.short	(.L_8129 - .L_8128)
.L_8128:
        /*032c*/ 	.word	0x00000000
.L_8129:


//--------------------- .nv.info._ZN4vllm25paged_attention_v2_kernelIthLi80ELi32ELi128ELNS_18Fp8KVCacheDataTypeE2ELb1ELi512EEEvPfS2_PT_PKS3_PKT0_S9_ifPKiSB_iPKfiiiSD_SD_iiiii --------------------------
	.section	.nv.info._ZN4vllm25paged_attention_v2_kernelIthLi80ELi32ELi128ELNS_18Fp8KVCacheDataTypeE2ELb1ELi512EEEvPfS2_PT_PKS3_PKT0_S9_ifPKiSB_iPKfiiiSD_SD_iiiii,"",@"SHT_CUDA_INFO"
	.sectionflags	@""
	.align	4


	//----- nvinfo : EIATTR_CUDA_API_VERSION
	.align		4
        /*0000*/ 	.byte	0x04, 0x37
        /*0002*/ 	.short	(.L_8131 - .L_8130)
.L_8130:
        /*0004*/ 	.word	0x00000082


	//----- nvinfo : EIATTR_SW2861232_WAR
	.align		4
.L_8131:
        /*0008*/ 	.byte	0x01, 0x35
	.zero		2


	//----- nvinfo : EIATTR_PARAM_CBANK
	.align		4
        /*000c*/ 	.byte	0x04, 0x0a
        /*000e*/ 	.short	(.L_8133 - .L_8132)
	.align		4
.L_8132:
        /*0010*/ 	.word	index@(.nv.constant0._ZN4vllm25paged_attention_v2_kernelIthLi80ELi32ELi128ELNS_18Fp8KVCacheDataTypeE2ELb1ELi512EEEvPfS2_PT_PKS3_PKT0_S9_ifPKiSB_iPKfiiiSD_SD_iiiii)
        /*0014*/ 	.short	0x0160
        /*0016*/ 	.short	0x008c


	//----- nvinfo : EIATTR_CBANK_PARAM_SIZE
	.align		4
.L_8133:
        /*0018*/ 	.byte	0x03, 0x19
        /*001a*/ 	.short	0x008c


	//----- nvinfo : EIATTR_KPARAM_INFO
	.align		4
        /*001c*/ 	.byte	0x04, 0x17
        /*001e*/ 	.short	(.L_8135 - .L_8134)
.L_8134:
        /*0020*/ 	.word	0x00000000
        /*0024*/ 	.short	0x0015
        /*0026*/ 	.short	0x0088
        /*0028*/ 	.byte	0x00, 0xf0, 0x11, 0x00


	//----- nvinfo : EIATTR_KPARAM_INFO
	.align		4
.L_8135:
        /*002c*/ 	.byte	0x04, 0x17
        /*002e*/ 	.short	(.L_8137 - .L_8136)
.L_8136:
        /*0030*/ 	.word	0x00000000
        /*0034*/ 	.short	0x0014
        /*0036*/ 	.short	0x0084
        /*0038*/ 	.byte	0x00, 0xf0, 0x11, 0x00


	//----- nvinfo : EIATTR_KPARAM_INFO
	.align		4
.L_8137:
        /*003c*/ 	.byte	0x04, 0x17
        /*003e*/ 	.short	(.L_8139 - .L_8138)
.L_8138:
        /*0040*/ 	.word	0x00000000
        /*0044*/ 	.short	0x0013
        /*0046*/ 	.short	0x0080
        /*0048*/ 	.byte	0x00, 0xf0, 0x11, 0x00


	//----- nvinfo : EIATTR_KPARAM_INFO
	.align		4
.L_8139:
        /*004c*/ 	.byte	0x04, 0x17
        /*004e*/ 	.short	(.L_8141 - .L_8140)
.L_8140:
        /*0050*/ 	.word	0x00000000
        /*0054*/ 	.short	0x0012
        /*0056*/ 	.short	0x007c
        /*0058*/ 	.byte	0x00, 0xf0, 0x11, 0x00


	//----- nvinfo : EIATTR_KPARAM_INFO
	.align		4
.L_8141:
        /*005c*/ 	.byte	0x04, 0x17
        /*005e*/ 	.short	(.L_8143 - .L_8142)
.L_8142:
        /*0060*/ 	.word	0x00000000
        /*0064*/ 	.short	0x0011
        /*0066*/ 	.short	0x0078
        /*0068*/ 	.byte	0x00, 0xf0, 0x11, 0x00


	//----- nvinfo : EIATTR_KPARAM_INFO
	.align		4
.L_8143:
        /*006c*/ 	.byte	0x04, 0x17
        /*006e*/ 	.short	(.L_8145 - .L_8144)
.L_8144:
        /*0070*/ 	.word	0x00000000
        /*0074*/ 	.short	0x0010
        /*0076*/ 	.short	0x0070
        /*0078*/ 	.byte	0x00, 0xf0, 0x21, 0x00


	//----- nvinfo : EIATTR_KPARAM_INFO
	.align		4
.L_8145:
        /*007c*/ 	.byte	0x04, 0x17
        /*007e*/ 	.short	(.L_8147 - .L_8146)
.L_8146:
        /*0080*/ 	.word	0x00000000
        /*0084*/ 	.short	0x000f
        /*0086*/ 	.short	0x0068
        /*0088*/ 	.byte	0x00, 0xf0, 0x21, 0x00


	//----- nvinfo : EIATTR_KPARAM_INFO
	.align		4
.L_8147:
        /*008c*/ 	.byte	0x04, 0x17
        /*008e*/ 	.short	(.L_8149 - .L_8148)
.L_8148:
        /*0090*/ 	.word	0x00000000
        /*0094*/ 	.short	0x000e
        /*0096*/ 	.short	0x0060
        /*0098*/ 	.byte	0x00, 0xf0, 0x11, 0x00


	//----- nvinfo : EIATTR_KPARAM_INFO
	.align		4
.L_8149:
        /*009c*/ 	.byte	0x04, 0x17
        /*009e*/ 	.short	(.L_8151 - .L_8150)
.L_8150:
        /*00a0*/ 	.word	0x00000000
        /*00a4*/ 	.short	0x000d
        /*00a6*/ 	.short	0x005c
        /*00a8*/ 	.byte	0x00, 0xf0, 0x11, 0x00


	//----- nvinfo : EIATTR_KPARAM_INFO
	.align		4
.L_8151:
        /*00ac*/ 	.byte	0x04, 0x17
        /*00ae*/ 	.short	(.L_8153 - .L_8152)
.L_8152:
        /*00b0*/ 	.word	0x00000000
        /*00b4*/ 	.short	0x000c
        /*00b6*/ 	.short	0x0058
        /*00b8*/ 	.byte	0x00, 0xf0, 0x11, 0x00


	//----- nvinfo : EIATTR_KPARAM_INFO
	.align		4
.L_8153:
        /*00bc*/ 	.byte	0x04, 0x17
        /*00be*/ 	.short	(.L_8155 - .L_8154)
.L_8154:
        /*00c0*/ 	.word	0x00000000
        /*00c4*/ 	.short	0x000b
        /*00c6*/ 	.short	0x0050
        /*00c8*/ 	.byte	0x00, 0xf0, 0x21, 0x00


	//----- nvinfo : EIATTR_KPARAM_INFO
	.align		4
.L_8155:
        /*00cc*/ 	.byte	0x04, 0x17
        /*00ce*/ 	.short	(.L_8157 - .L_8156)
.L_8156:
        /*00d0*/ 	.word	0x00000000
        /*00d4*/ 	.short	0x000a
        /*00d6*/ 	.short	0x0048
        /*00d8*/ 	.byte	0x00, 0xf0, 0x11, 0x00


	//----- nvinfo : EIATTR_KPARAM_INFO
	.align		4
.L_8157:
        /*00dc*/ 	.byte	0x04, 0x17
        /*00de*/ 	.short	(.L_8159 - .L_8158)
.L_8158:
        /*00e0*/ 	.word	0x00000000
        /*00e4*/ 	.short	0x0009
        /*00e6*/ 	.short	0x0040
        /*00e8*/ 	.byte	0x00, 0xf0, 0x21, 0x00


	//----- nvinfo : EIATTR_KPARAM_INFO
	.align		4
.L_8159:
        /*00ec*/ 	.byte	0x04, 0x17
        /*00ee*/ 	.short	(.L_8161 - .L_8160)
.L_8160:
        /*00f0*/ 	.word	0x00000000
        /*00f4*/ 	.short	0x0008
        /*00f6*/ 	.short	0x0038
        /*00f8*/ 	.byte	0x00, 0xf0, 0x21, 0x00


	//----- nvinfo : EIATTR_KPARAM_INFO
	.align		4
.L_8161:
        /*00fc*/ 	.byte	0x04, 0x17
        /*00fe*/ 	.short	(.L_8163 - .L_8162)
.L_8162:
        /*0100*/ 	.word	0x00000000
        /*0104*/ 	.short	0x0007
        /*0106*/ 	.short	0x0034
        /*0108*/ 	.byte	0x00, 0xf0, 0x11, 0x00


	//----- nvinfo : EIATTR_KPARAM_INFO
	.align		4
.L_8163:
        /*010c*/ 	.byte	0x04, 0x17
        /*010e*/ 	.short	(.L_8165 - .L_8164)
.L_8164:
        /*0110*/ 	.word	0x00000000
        /*0114*/ 	.short	0x0006
        /*0116*/ 	.short	0x0030
        /*0118*/ 	.byte	0x00, 0xf0, 0x11, 0x00


	//----- nvinfo : EIATTR_KPARAM_INFO
	.align		4
.L_8165:
        /*011c*/ 	.byte	0x04, 0x17
        /*011e*/ 	.short	(.L_8167 - .L_8166)
.L_8166:
        /*0120*/ 	.word	0x00000000
        /*0124*/ 	.short	0x0005
        /*0126*/ 	.short	0x0028
        /*0128*/ 	.byte	0x00, 0xf0, 0x21, 0x00


	//----- nvinfo : EIATTR_KPARAM_INFO
	.align		4
.L_8167:
        /*012c*/ 	.byte	0x04, 0x17
        /*012e*/ 	.short	(.L_8169 - .L_8168)
.L_8168:
        /*0130*/ 	.word	0x00000000
        /*0134*/ 	.short	0x0004
        /*0136*/ 	.short	0x0020
        /*0138*/ 	.byte	0x00, 0xf0, 0x21, 0x00


	//----- nvinfo : EIATTR_KPARAM_INFO
	.align		4
.L_8169:
        /*013c*/ 	.byte	0x04, 0x17
        /*013e*/ 	.short	(.L_8171 - .L_8170)
.L_8170:
        /*0140*/ 	.word	0x00000000
        /*0144*/ 	.short	0x0003
        /*0146*/ 	.short	0x0018
        /*0148*/ 	.byte	0x00, 0xf0, 0x21, 0x00


	//----- nvinfo : EIATTR_KPARAM_INFO
	.align		4
.L_8171:
        /*014c*/ 	.byte	0x04, 0x17
        /*014e*/ 	.short	(.L_8173 - .L_8172)
.L_8172:
        /*0150*/ 	.word	0x00000000
        /*0154*/ 	.short	0x0002
        /*0156*/ 	.short	0x0010
        /*0158*/ 	.byte	0x00, 0xf0, 0x21, 0x00


	//----- nvinfo : EIATTR_KPARAM_INFO
	.align		4
.L_8173:
        /*015c*/ 	.byte	0x04, 0x17
        /*015e*/ 	.short	(.L_8175 - .L_8174)
.L_8174:
        /*0160*/ 	.word	0x00000000
        /*0164*/ 	.short	0x0001
        /*0166*/ 	.short	0x0008
        /*0168*/ 	.byte	0x00, 0xf0, 0x21, 0x00


	//----- nvinfo : EIATTR_KPARAM_INFO
	.align		4
.L_8175:
        /*016c*/ 	.byte	0x04, 0x17
        /*016e*/ 	.short	(.L_8177 - .L_8176)
.L_8176:
        /*0170*/ 	.word	0x00000000
        /*0174*/ 	.short	0x0000
        /*0176*/ 	.short	0x0000
        /*0178*/ 	.byte	0x00, 0xf0, 0x21, 0x00


	//----- nvinfo : EIATTR_MAXREG_COUNT
	.align		4
.L_8177:
        /*017c*/ 	.byte	0x03, 0x1b
        /*017e*/ 	.short	0x00ff


	//----- nvinfo : EIATTR_NUM_BARRIERS
	.align		4
        /*0180*/ 	.byte	0x02, 0x4c
        /*0182*/ 	.byte	0x01
	.zero		1


	//----- nvinfo : EIATTR_EXTERNS
	.align		4
        /*0184*/ 	.byte	0x04, 0x0f
        /*0186*/ 	.short	(.L_8179 - .L_8178)


	//   ....[0]....
	.align		4
.L_8178:
        /*0188*/ 	.word	index@(__assertfail)


	//----- nvinfo : EIATTR_MERCURY_ISA_VERSION
	.align		4
.L_8179:
        /*018c*/ 	.byte	0x03, 0x5f
        /*018e*/ 	.short	0x0000


	//----- nvinfo : EIATTR_COOP_GROUP_MASK_REGIDS
	.align		4
        /*0190*/ 	.byte	0x04, 0x29
        /*0192*/ 	.short	(.L_8181 - .L_8180)


	//   ....[0]....
.L_8180:
        /*0194*/ 	.word	0xffffffff


	//   ....[1]....
        /*0198*/ 	.word	0xffffffff


	//   ....[2]....
        /*019c*/ 	.word	0xffffffff


	//   ....[3]....
        /*01a0*/ 	.word	0xffffffff


	//   ....[4]....
        /*01a4*/ 	.word	0xffffffff


	//   ....[5]....
        /*01a8*/ 	.word	0xffffffff


	//   ....[6]....
        /*01ac*/ 	.word	0xffffffff


	//   ....[7]....
        /*01b0*/ 	.word	0xffffffff


	//   ....[8]....
        /*01b4*/ 	.word	0xffffffff


	//   ....[9]....
        /*01b8*/ 	.word	0xffffffff


	//   ....[10]....
        /*01bc*/ 	.word	0xffffffff


	//   ....[11]....
        /*01c0*/ 	.word	0xffffffff


	//   ....[12]....
        /*01c4*/ 	.word	0xffffffff


	//   ....[13]....
        /*01c8*/ 	.word	0xffffffff


	//   ....[14]....
        /*01cc*/ 	.word	0xffffffff


	//   ....[15]....
        /*01d0*/ 	.word	0xffffffff


	//   ....[16]....
        /*01d4*/ 	.word	0xffffffff


	//   ....[17]....
        /*01d8*/ 	.word	0xffffffff


	//   ....[18]....
        /*01dc*/ 	.word	0xffffffff


	//   ....[19]....
        /*01e0*/ 	.word	0xffffffff


	//   ....[20]....
        /*01e4*/ 	.word	0xffffffff


	//   ....[21]....
        /*01e8*/ 	.word	0xffffffff


	//   ....[22]....
        /*01ec*/ 	.word	0xffffffff


	//   ....[23]....
        /*01f0*/ 	.word	0xffffffff


	//   ....[24]....
        /*01f4*/ 	.word	0xffffffff


	//   ....[25]....
        /*01f8*/ 	.word	0xffffffff


	//   ....[26]....
        /*01fc*/ 	.word	0xffffffff


	//   ....[27]....
        /*0200*/ 	.word	0xffffffff


	//   ....[28]....
        /*0204*/ 	.word	0xffffffff


	//   ....[29]....
        /*0208*/ 	.word	0xffffffff


	//   ....[30]....
        /*020c*/ 	.word	0xffffffff


	//   ....[31]....
        /*0210*/ 	.word	0xffffffff


	//   ....[32]....
        /*0214*/ 	.word	0xffffffff


	//   ....[33]....
        /*0218*/ 	.word	0xffffffff


	//   ....[34]....
        /*021c*/ 	.word	0xffffffff


	//   ....[35]....
        /*0220*/ 	.word	0xffffffff


	//   ....[36]....
        /*0224*/ 	.word	0xffffffff


	//   ....[37]....
        /*0228*/ 	.word	0xffffffff


	//   ....[38]....
        /*022c*/ 	.word	0xffffffff


	//   ....[39]....
        /*0230*/ 	.word	0xffffffff


	//   ....[40]....
        /*0234*/ 	.word	0xffffffff


	//----- nvinfo : EIATTR_COOP_GROUP_INSTR_OFFSETS
	.align		4
.L_8181:
        /*0238*/ 	.byte	0x04, 0x28
        /*023a*/ 	.short	(.L_8183 - .L_8182)


	//   ....[0]....
.L_8182:
        /*023c*/ 	.word	0x00000b30


	//   ....[1]....
        /*0240*/ 	.word	0x00000b50


	//   ....[2]....
        /*0244*/ 	.word	0x00000b70


	//   ....[3]....
        /*0248*/ 	.word	0x00000b90


	//   ....[4]....
        /*024c*/ 	.word	0x00000c30


	//   ....[5]....
        /*0250*/ 	.word	0x00000c50


	//   ....[6]....
        /*0254*/ 	.word	0x00000c80


	//   ....[7]....
        /*0258*/ 	.word	0x00001ab0


	//   ....[8]....
        /*025c*/ 	.word	0x00001b10


	//   ....[9]....
        /*0260*/ 	.word	0x00001b40


	//   ....[10]....
        /*0264*/ 	.word	0x00001b60


	//   ....[11]....
        /*0268*/ 	.word	0x00001b80


	//   ....[12]....
        /*026c*/ 	.word	0x00001bd0


	//   ....[13]....
        /*0270*/ 	.word	0x00001bf0


	//   ....[14]....
        /*0274*/ 	.word	0x00001c10


	//   ....[15]....
        /*0278*/ 	.word	0x000029f0


	//   ....[16]....
        /*027c*/ 	.word	0x00003830


	//   ....[17]....
        /*0280*/ 	.word	0x000038b0


	//   ....[18]....
        /*0284*/ 	.word	0x00003910


	//   ....[19]....
        /*0288*/ 	.word	0x00003970


	//   ....[20]....
        /*028c*/ 	.word	0x000039d0


	//   ....[21]....
        /*0290*/ 	.word	0x00003a40


	//   ....[22]....
        /*0294*/ 	.word	0x00003ab0


	//   ....[23]....
        /*0298*/ 	.word	0x00003b20


	//   ....[24]....
        /*029c*/ 	.word	0x00003b80


	//   ....[25]....
        /*02a0*/ 	.word	0x00003bf0


	//   ....[26]....
        /*02a4*/ 	.word	0x00003c50


	//   ....[27]....
        /*02a8*/ 	.word	0x00003cc0


	//   ....[28]....
        /*02ac*/ 	.word	0x00003d20


	//   ....[29]....
        /*02b0*/ 	.word	0x00003d90


	//   ....[30]....
        /*02b4*/ 	.word	0x00003df0


	//   ....[31]....
        /*02b8*/ 	.word	0x00003e60


	//   ....[32]....
        /*02bc*/ 	.word	0x00003ec0


	//   ....[33]....
        /*02c0*/ 	.word	0x00003f30


	//   ....[34]....
        /*02c4*/ 	.word	0x00003f90


	//   ....[35]....
        /*02c8*/ 	.word	0x00004000


	//   ....[36]....
        /*02cc*/ 	.word	0x00004060


	//   ....[37]....
        /*02d0*/ 	.word	0x000040d0


	//   ....[38]....
        /*02d4*/ 	.word	0x00004130


	//   ....[39]....
        /*02d8*/ 	.word	0x000041a0


	//   ....[40]....
        /*02dc*/ 	.word	0x00004200


	//----- nvinfo : EIATTR_SYSCALL_OFFSETS
	.align		4
.L_8183:
        /*02e0*/ 	.byte	0x04, 0x46
        /*02e2*/ 	.short	(.L_8185 - .L_8184)


	//   ....[0]....
.L_8184:
        /*02e4*/ 	.word	0x00003690


	//   ....[1]....
        /*02e8*/ 	.word	0x000037c0


	//----- nvinfo : EIATTR_EXIT_INSTR_OFFSETS
	.align		4
.L_8185:
        /*02ec*/ 	.byte	0x04, 0x1c
        /*02ee*/ 	.short	(.L_8187 - .L_8186)


	//   ....[0]....
.L_8186:
        /*02f0*/ 	.word	0x00000090


	//   ....[1]....
        /*02f4*/ 	.word	0x00003040


	//   ....[2]....
        /*02f8*/ 	.word	0x00003100


	//   ....[3]....
        /*02fc*/ 	.word	0x00003560


	//   ....[4]....
        /*0300*/ 	.word	0x000037d0


	//----- nvinfo : EIATTR_CTAIDZ_USED
	.align		4
.L_8187:
        /*0304*/ 	.byte	0x01, 0x04
	.zero		2


	//----- nvinfo : EIATTR_CRS_STACK_SIZE
	.align		4
        /*0308*/ 	.byte	0x04, 0x1e
        /*030a*/ 	.short	(.L_8189 - .L_8188)
.L_8188:
        /*030c*/ 	.word	0x00000000
.L_8189:


//--------------------- .nv.info._ZN4vllm25paged_attention_v2_kernelIthLi64ELi32ELi128ELNS_18Fp8KVCacheDataTypeE2ELb1ELi512EEEvPfS2_PT_PKS3_PKT0_S9_ifPKiSB_iPKfiiiSD_SD_iiiii --------------------------
	.section	.nv.info._ZN4vllm25paged_attention_v2_kernelIthLi64ELi32ELi128ELNS_18Fp8KVCacheDataTypeE2ELb1ELi512EEEvPfS2_PT_PKS3_PKT0_S9_ifPKiSB_iPKfiiiSD_SD_iiiii,"",@"SHT_CUDA_INFO"
	.sectionflags	@""
	.align	4


	//----- nvinfo : EIATTR_CUDA_API_VERSION
	.align		4
        /*0000*/ 	.byte	0x04, 0x37
        /*0002*/ 	.short	(.L_8191 - .L_8190)
.L_8190:
        /*0004*/ 	.word	0x00000082


	//----- nvinfo : EIATTR_SW2861232_WAR
	.align		4
.L_8191:
        /*0008*/ 	.byte	0x01, 0x35
	.zero		2


	//----- nvinfo : EIATTR_PARAM_CBANK
	.align		4
        /*000c*/ 	.byte	0x04, 0x0a
        /*000e*/ 	.short	(.L_8193 - .L_8192)
	.align		4
.L_8192:
        /*0010*/ 	.word	index@(.nv.constant0._ZN4vllm25paged_attention_v2_kernelIthLi64ELi32ELi128ELNS_18Fp8KVCacheDataTypeE2ELb1ELi512EEEvPfS2_PT_PKS3_PKT0_S9_ifPKiSB_iPKfiiiSD_SD_iiiii)
        /*0014*/ 	.short	0x0160
        /*0016*/ 	.short	0x008c


	//----- nvinfo : EIATTR_CBANK_PARAM_SIZE
	.align		4
.L_8193:
        /*0018*/ 	.byte	0x03, 0x19
        /*001a*/ 	.short	0x008c


	//----- nvinfo : EIATTR_KPARAM_INFO
	.align		4
        /*001c*/ 	.byte	0x04, 0x17
        /*001e*/ 	.short	(.L_8195 - .L_8194)
.L_8194:
        /*0020*/ 	.word	0x00000000
        /*0024*/ 	.short	0x0015
        /*0026*/ 	.short	0x0088
        /*0028*/ 	.byte	0x00, 0xf0, 0x11, 0x00


	//----- nvinfo : EIATTR_KPARAM_INFO
	.align		4
.L_8195:
        /*002c*/ 	.byte	0x04, 0x17
        /*002e*/ 	.short	(.L_8197 - .L_8196)
.L_8196:
        /*0030*/ 	.word	0x00000000
        /*0034*/ 	.short	0x0014
        /*0036*/ 	.short	0x0084
        /*0038*/ 	.byte	0x00, 0xf0, 0x11, 0x00


	//----- nvinfo : EIATTR_KPARAM_INFO
	.align		4
.L_8197:
        /*003c*/ 	.byte	0x04, 0x17
        /*003e*/ 	.short	(.L_8199 - .L_8198)
.L_8198:
        /*0040*/ 	.word	0x00000000
        /*0044*/ 	.short	0x0013
        /*0046*/ 	.short	0x0080
        /*0048*/ 	.byte	0x00, 0xf0, 0x11, 0x00


	//----- nvinfo : EIATTR_KPARAM_INFO
	.align		4
.L_8199:
        /*004c*/ 	.byte	0x04, 0x17
        /*004e*/ 	.short	(.L_8201 - .L_8200)
.L_8200:
        /*0050*/ 	.word	0x00000000
        /*0054*/ 	.short	0x0012
        /*0056*/ 	.short	0x007c
        /*0058*/ 	.byte	0x00, 0xf0, 0x11, 0x00


	//----- nvinfo : EIATTR_KPARAM_INFO
	.align		4
.L_8201:
        /*005c*/ 	.byte	0x04, 0x17
        /*005e*/ 	.short	(.L_8203 - .L_8202)
.L_8202:
        /*0060*/ 	.word	0x00000000
        /*0064*/ 	.short	0x0011
        /*0066*/ 	.short	0x0078
        /*0068*/ 	.byte	0x00, 0xf0, 0x11, 0x00


	//----- nvinfo : EIATTR_KPARAM_INFO
	.align		4
.L_8203:
        /*006c*/ 	.byte	0x04, 0x17
        /*006e*/ 	.short	(.L_8205 - .L_8204)
.L_8204:
        /*0070*/ 	.word	0x00000000
        /*0074*/ 	.short	0x0010
        /*0076*/ 	.short	0x0070
        /*0078*/ 	.byte	0x00, 0xf0, 0x21, 0x00


	//----- nvinfo : EIATTR_KPARAM_INFO
	.align		4
.L_8205:
        /*007c*/ 	.byte	0x04, 0x17
        /*007e*/ 	.short	(.L_8207 - .L_8206)
.L_8206:
        /*0080*/ 	.word	0x00000000
        /*0084*/ 	.short	0x000f
        /*0086*/ 	.short	0x0068
        /*0088*/ 	.byte	0x00, 0xf0, 0x21, 0x00


	//----- nvinfo : EIATTR_KPARAM_INFO
	.align		4
.L_8207:
        /*008c*/ 	.byte	0x04, 0x17
        /*008e*/ 	.short	(.L_8209 - .L_8208)
.L_8208:
        /*0090*/ 	.word	0x00000000
        /*0094*/ 	.short	0x000e
        /*0096*/ 	.short	0x0060
        /*0098*/ 	.byte	0x00, 0xf0, 0x11, 0x00


	//----- nvinfo : EIATTR_KPARAM_INFO
	.align		4
.L_8209:
        /*009c*/ 	.byte	0x04, 0x17
        /*009e*/ 	.short	(.L_8211 - .L_8210)
.L_8210:
        /*00a0*/ 	.word	0x00000000
        /*00a4*/ 	.short	0x000d
        /*00a6*/ 	.short	0x005c
        /*00a8*/ 	.byte	0x00, 0xf0, 0x11, 0x00


	//----- nvinfo : EIATTR_KPARAM_INFO
	.align		4
.L_8211:
        /*00ac*/ 	.byte	0x04, 0x17
        /*00ae*/ 	.short	(.L_8213 - .L_8212)
.L_8212:
        /*00b0*/ 	.word	0x00000000
        /*00b4*/ 	.short	0x000c
        /*00b6*/ 	.short	0x0058
        /*00b8*/ 	.byte	0x00, 0xf0, 0x11, 0x00


	//----- nvinfo : EIATTR_KPARAM_INFO
	.align		4
.L_8213:
        /*00bc*/ 	.byte	0x04, 0x17
        /*00be*/ 	.short	(.L_8215 - .L_8214)
.L_8214:
        /*00c0*/ 	.word	0x00000000
        /*00c4*/ 	.short	0x000b
        /*00c6*/ 	.short	0x0050
        /*00c8*/ 	.byte	0x00, 0xf0, 0x21, 0x00


	//----- nvinfo : EIATTR_KPARAM_INFO
	.align		4
.L_8215:
        /*00cc*/ 	.byte	0x04, 0x17
        /*00ce*/ 	.short	(.L_8217 - .L_8216)
.L_8216:
        /*00d0*/ 	.word	0x00000000
        /*00d4*/ 	.short	0x000a
        /*00d6*/ 	.short	0x0048
        /*00d8*/ 	.byte	0x00, 0xf0, 0x11, 0x00


	//----- nvinfo : EIATTR_KPARAM_INFO
	.align		4
.L_8217:
        /*00dc*/ 	.byte	0x04, 0x17
        /*00de*/ 	.short	(.L_8219 - .L_8218)
.L_8218:
        /*00e0*/ 	.word	0x00000000
        /*00e4*/ 	.short	0x0009
        /*00e6*/ 	.short	0x0040
        /*00e8*/ 	.byte	0x00, 0xf0, 0x21, 0x00


	//----- nvinfo : EIATTR_KPARAM_INFO
	.align		4
.L_8219:
        /*00ec*/ 	.byte	0x04, 0x17
        /*00ee*/ 	.short	(.L_8221 - .L_8220)
.L_8220:
        /*00f0*/ 	.word	0x00000000
        /*00f4*/ 	.short	0x0008
        /*00f6*/ 	.short	0x0038
        /*00f8*/ 	.byte	0x00, 0xf0, 0x21, 0x00


	//----- nvinfo : EIATTR_KPARAM_INFO
	.align		4
.L_8221:
        /*00fc*/ 	.byte	0x04, 0x17
        /*00fe*/ 	.short	(.L_8223 - .L_8222)
.L_8222:
        /*0100*/ 	.word	0x00000000
        /*0104*/ 	.short	0x0007
        /*0106*/ 	.short	0x0034
        /*0108*/ 	.byte	0x00, 0xf0, 0x11, 0x00


	//----- nvinfo : EIATTR_KPARAM_INFO
	.align		4
.L_8223:
        /*010c*/ 	.byte	0x04, 0x17
        /*010e*/ 	.short	(.L_8225 - .L_8224)
.L_8224:
        /*0110*/ 	.word	0x00000000
        /*0114*/ 	.short	0x0006
        /*0116*/ 	.short	0x0030
        /*0118*/ 	.byte	0x00, 0xf0, 0x11, 0x00


	//----- nvinfo : EIATTR_KPARAM_INFO
	.align		4
.L_8225:
        /*011c*/ 	.byte	0x04, 0x17
        /*011e*/ 	.short	(.L_8227 - .L_8226)
.L_8226:
        /*0120*/ 	.word	0x00000000
        /*0124*/ 	.short	0x0005
        /*0126*/ 	.short	0x0028
        /*0128*/ 	.byte	0x00, 0xf0, 0x21, 0x00


	//----- nvinfo : EIATTR_KPARAM_INFO
	.align		4
.L_8227:
        /*012c*/ 	.byte	0x04, 0x17
        /*012e*/ 	.short	(.L_8229 - .L_8228)
.L_8228:
        /*0130*/ 	.word	0x00000000
        /*0134*/ 	.short	0x0004
        /*0136*/ 	.short	0x0020
        /*0138*/ 	.byte	0x00, 0xf0, 0x21, 0x00


	//----- nvinfo : EIATTR_KPARAM_INFO
	.align		4
.L_8229:
        /*013c*/ 	.byte	0x04, 0x17
        /*013e*/ 	.short	(.L_8231 - .L_8230)
.L_8230:
        /*0140*/ 	.word	0x00000000
        /*0144*/ 	.short	0x0003
        /*0146*/ 	.short	0x0018
        /*0148*/ 	.byte	0x00, 0xf0, 0x21, 0x00


	//----- nvinfo : EIATTR_KPARAM_INFO
	.align		4
.L_8231:
        /*014c*/ 	.byte	0x04, 0x17
        /*014e*/ 	.short	(.L_8233 - .L_8232)
.L_8232:
        /*0150*/ 	.word	0x00000000
        /*0154*/ 	.short	0x0002
        /*0156*/ 	.short	0x0010
        /*0158*/ 	.byte	0x00, 0xf0, 0x21, 0x00


	//----- nvinfo : EIATTR_KPARAM_INFO
	.align		4
.L_8233:
        /*015c*/ 	.byte	0x04, 0x17
        /*015e*/ 	.short	(.L_8235 - .L_8234)
.L_8234:
        /*0160*/ 	.word	0x00000000
        /*0164*/ 	.short	0x0001
        /*0166*/ 	.short	0x0008
        /*0168*/ 	.byte	0x00, 0xf0, 0x21, 0x00


	//----- nvinfo : EIATTR_KPARAM_INFO
	.align		4
.L_8235:
        /*016c*/ 	.byte	0x04, 0x17
        /*016e*/ 	.short	(.L_8237 - .L_8236)
.L_8236:
        /*0170*/ 	.word	0x00000000
        /*0174*/ 	.short	0x0000
        /*0176*/ 	.short	0x0000
        /*0178*/ 	.byte	0x00, 0xf0, 0x21, 0x00


	//----- nvinfo : EIATTR_MAXREG_COUNT
	.align		4
.L_8237:
        /*017c*/ 	.byte	0x03, 0x1b
        /*017e*/ 	.short	0x00ff


	//----- nvinfo : EIATTR_NUM_BARRIERS
	.align		4
        /*0180*/ 	.byte	0x02, 0x4c
        /*0182*/ 	.byte	0x01
	.zero		1


	//----- nvinfo : EIATTR_EXTERNS
	.align		4
        /*0184*/ 	.byte	0x04, 0x0f
        /*0186*/ 	.short	(.L_8239 - .L_8238)


	//   ....[0]....
	.align		4
.L_8238:
        /*0188*/ 	.word	index@(__assertfail)


	//----- nvinfo : EIATTR_MERCURY_ISA_VERSION
	.align		4
.L_8239:
        /*018c*/ 	.byte	0x03, 0x5f
        /*018e*/ 	.short	0x0000


	//----- nvinfo : EIATTR_COOP_GROUP_MASK_REGIDS
	.align		4
        /*0190*/ 	.byte	0x04, 0x29
        /*0192*/ 	.short	(.L_8241 - .L_8240)


	//   ....[0]....
.L_8240:
        /*0194*/ 	.word	0xffffffff


	//   ....[1]....
        /*0198*/ 	.word	0xffffffff


	//   ....[2]....
        /*019c*/ 	.word	0xffffffff


	//   ....[3]....
        /*01a0*/ 	.word	0xffffffff


	//   ....[4]....
        /*01a4*/ 	.word	0xffffffff


	//   ....[5]....
        /*01a8*/ 	.word	0xffffffff


	//   ....[6]....
        /*01ac*/ 	.word	0xffffffff


	//   ....[7]....
        /*01b0*/ 	.word	0xffffffff


	//   ....[8]....
        /*01b4*/ 	.word	0xffffffff


	//   ....[9]....
        /*01b8*/ 	.word	0xffffffff


	//   ....[10]....
        /*01bc*/ 	.word	0xffffffff


	//   ....[11]....
        /*01c0*/ 	.word	0xffffffff


	//   ....[12]....
        /*01c4*/ 	.word	0xffffffff


	//   ....[13]....
        /*01c8*/ 	.word	0xffffffff


	//   ....[14]....
        /*01cc*/ 	.word	0xffffffff


	//   ....[15]....
        /*01d0*/ 	.word	0xffffffff


	//   ....[16]....
        /*01d4*/ 	.word	0xffffffff


	//   ....[17]....
        /*01d8*/ 	.word	0xffffffff


	//   ....[18]....
        /*01dc*/ 	.word	0xffffffff


	//   ....[19]....
        /*01e0*/ 	.word	0xffffffff


	//   ....[20]....
        /*01e4*/ 	.word	0xffffffff


	//   ....[21]....
        /*01e8*/ 	.word	0xffffffff


	//   ....[22]....
        /*01ec*/ 	.word	0xffffffff


	//   ....[23]....
        /*01f0*/ 	.word	0xffffffff


	//   ....[24]....
        /*01f4*/ 	.word	0xffffffff


	//   ....[25]....
        /*01f8*/ 	.word	0xffffffff


	//   ....[26]....
        /*01fc*/ 	.word	0xffffffff


	//   ....[27]....
        /*0200*/ 	.word	0xffffffff


	//   ....[28]....
        /*0204*/ 	.word	0xffffffff


	//   ....[29]....
        /*0208*/ 	.word	0xffffffff


	//   ....[30]....
        /*020c*/ 	.word	0xffffffff


	//   ....[31]....
        /*0210*/ 	.word	0xffffffff


	//   ....[32]....
        /*0214*/ 	.word	0xffffffff


	//   ....[33]....
        /*0218*/ 	.word	0xffffffff


	//   ....[34]....
        /*021c*/ 	.word	0xffffffff


	//   ....[35]....
        /*0220*/ 	.word	0xffffffff


	//   ....[36]....
        /*0224*/ 	.word	0xffffffff


	//----- nvinfo : EIATTR_COOP_GROUP_INSTR_OFFSETS
	.align		4
.L_8241:
        /*0228*/ 	.byte	0x04, 0x28
        /*022a*/ 	.short	(.L_8243 - .L_8242)


	//   ....[0]....
.L_8242:
        /*022c*/ 	.word	0x00000b20


	//   ....[1]....
        /*0230*/ 	.word	0x00000b40


	//   ....[2]....
        /*0234*/ 	.word	0x00000b60


	//   ....[3]....
        /*0238*/ 	.word	0x00000b80


	//   ....[4]....
        /*023c*/ 	.word	0x00000c20


	//   ....[5]....
        /*0240*/ 	.word	0x00000c40


	//   ....[6]....
        /*0244*/ 	.word	0x00000c70


	//   ....[7]....
        /*0248*/ 	.word	0x00001aa0


	//   ....[8]....
        /*024c*/ 	.word	0x00001b00


	//   ....[9]....
        /*0250*/ 	.word	0x00001b30


	//   ....[10]....
        /*0254*/ 	.word	0x00001b50


	//   ....[11]....
        /*0258*/ 	.word	0x00001b70


	//   ....[12]....
        /*025c*/ 	.word	0x00001bc0


	//   ....[13]....
        /*0260*/ 	.word	0x00001be0


	//   ....[14]....
        /*0264*/ 	.word	0x00001c00


	//   ....[15]....
        /*0268*/ 	.word	0x00002a00


	//   ....[16]....
        /*026c*/ 	.word	0x00003630


	//   ....[17]....
        /*0270*/ 	.word	0x000036a0


	//   ....[18]....
        /*0274*/ 	.word	0x00003700


	//   ....[19]....
        /*0278*/ 	.word	0x00003760


	//   ....[20]....
        /*027c*/ 	.word	0x000037c0


	//   ....[21]....
        /*0280*/ 	.word	0x00003840


	//   ....[22]....
        /*0284*/ 	.word	0x000038b0


	//   ....[23]....
        /*0288*/ 	.word	0x00003920


	//   ....[24]....
        /*028c*/ 	.word	0x00003980


	//   ....[25]....
        /*0290*/ 	.word	0x000039f0


	//   ....[26]....
        /*0294*/ 	.word	0x00003a50


	//   ....[27]....
        /*0298*/ 	.word	0x00003ac0


	//   ....[28]....
        /*029c*/ 	.word	0x00003b20


	//   ....[29]....
        /*02a0*/ 	.word	0x00003b90


	//   ....[30]....
        /*02a4*/ 	.word	0x00003bf0


	//   ....[31]....
        /*02a8*/ 	.word	0x00003c60


	//   ....[32]....
        /*02ac*/ 	.word	0x00003cc0


	//   ....[33]....
        /*02b0*/ 	.word	0x00003d30


	//   ....[34]....
        /*02b4*/ 	.word	0x00003d90


	//   ....[35]....
        /*02b8*/ 	.word	0x00003e00


	//   ....[36]....
        /*02bc*/ 	.word	0x00003e70


	//----- nvinfo : EIATTR_SYSCALL_OFFSETS
	.align		4
.L_8243:
        /*02c0*/ 	.byte	0x04, 0x46
        /*02c2*/ 	.short	(.L_8245 - .L_8244)


	//   ....[0]....
.L_8244:
        /*02c4*/ 	.word	0x00003490


	//   ....[1]....
        /*02c8*/ 	.word	0x000035c0


	//----- nvinfo : EIATTR_EXIT_INSTR_OFFSETS
	.align		4
.L_8245:
        /*02cc*/ 	.byte	0x04, 0x1c
        /*02ce*/ 	.short	(.L_8247 - .L_8246)


	//   ....[0]....
.L_8246:
        /*02d0*/ 	.word	0x00000090


	//   ....[1]....
        /*02d4*/ 	.word	0x00002f20


	//   ....[2]....
        /*02d8*/ 	.word	0x00002fd0


	//   ....[3]....
        /*02dc*/ 	.word	0x00003360


	//   ....[4]....
        /*02e0*/ 	.word	0x000035d0


	//----- nvinfo : EIATTR_CTAIDZ_USED
	.align		4
.L_8247:
        /*02e4*/ 	.byte	0x01, 0x04
	.zero		2


	//----- nvinfo : EIATTR_CRS_STACK_SIZE
	.align		4
        /*02e8*/ 	.byte	0x04, 0x1e
        /*02ea*/ 	.short	(.L_8249 - .L_8248)
.L_8248:
        /*02ec*/ 	.word	0x00000000
.L_8249:


//--------------------- .nv.info._ZN4vllm25paged_attention_v2_kernelIthLi32ELi32ELi128ELNS_18Fp8KVCacheDataTypeE2ELb1ELi512EEEvPfS2_PT_PKS3_PKT0_S9_ifPKiSB_iPKfiiiSD_SD_iiiii --------------------------
	.section	.nv.info._ZN4vllm25paged_attention_v2_kernelIthLi32ELi32ELi128ELNS_18Fp8KVCacheDataTypeE2ELb1ELi512EEEvPfS2_PT_PKS3_PKT0_S9_ifPKiSB_iPKfiiiSD_SD_iiiii,"",@"SHT_CUDA_INFO"
	.sectionflags	@""
	.align	4


	//----- nvinfo : EIATTR_CUDA_API_VERSION
	.align		4
        /*0000*/ 	.byte	0x04, 0x37
        /*0002*/ 	.short	(.L_8251 - .L_8250)
.L_8250:
        /*0004*/ 	.word	0x00000082


	//----- nvinfo : EIATTR_SW2861232_WAR
	.align		4
.L_8251:
        /*0008*/ 	.byte	0x01, 0x35
	.zero		2


	//----- nvinfo : EIATTR_PARAM_CBANK
	.align		4
        /*000c*/ 	.byte	0x04, 0x0a
        /*000e*/ 	.short	(.L_8253 - .L_8252)
	.align		4
.L_8252:
        /*0010*/ 	.word	index@(.nv.constant0._ZN4vllm25paged_attention_v2_kernelIthLi32ELi32ELi128ELNS_18Fp8KVCacheDataTypeE2ELb1ELi512EEEvPfS2_PT_PKS3_PKT0_S9_ifPKiSB_iPKfiiiSD_SD_iiiii)
        /*0014*/ 	.short	0x0160
        /*0016*/ 	.short	0x008c


	//----- nvinfo : EIATTR_CBANK_PARAM_SIZE
	.align		4
.L_8253:
        /*0018*/ 	.byte	0x03, 0x19
        /*001a*/ 	.short	0x008c


	//----- nvinfo : EIATTR_KPARAM_INFO
	.align		4
        /*001c*/ 	.byte	0x04, 0x17
        /*001e*/ 	.short	(.L_8255 - .L_8254)
.L_8254:
        /*0020*/ 	.word	0x00000000
        /*0024*/ 	.short	0x0015
        /*0026*/ 	.short	0x0088
        /*0028*/ 	.byte	0x00, 0xf0, 0x11, 0x00


	//----- nvinfo : EIATTR_KPARAM_INFO
	.align		4
.L_8255:
        /*002c*/ 	.byte	0x04, 0x17
        /*002e*/ 	.short	(.L_8257 - .L_8256)
.L_8256:
        /*0030*/ 	.word	0x00000000
        /*0034*/ 	.short	0x0014
        /*0036*/ 	.short	0x0084
        /*0038*/ 	.byte	0x00, 0xf0, 0x11, 0x00


	//----- nvinfo : EIATTR_KPARAM_INFO
	.align		4
.L_8257:
        /*003c*/ 	.byte	0x04, 0x17
        /*003e*/ 	.short	(.L_8259 - .L_8258)
.L_8258:
        /*0040*/ 	.word	0x00000000
        /*0044*/ 	.short	0x0013
        /*0046*/ 	.short	0x0080
        /*0048*/ 	.byte	0x00, 0xf0, 0x11, 0x00


	//----- nvinfo : EIATTR_KPARAM_INFO
	.align		4
.L_8259:
        /*004c*/ 	.byte	0x04, 0x17
        /*004e*/ 	.short	(.L_8261 - .L_8260)
.L_8260:
        /*0050*/ 	.word	0x00000000
        /*0054*/ 	.short	0x0012
        /*0056*/ 	.short	0x007c
        /*0058*/ 	.byte	0x00, 0xf0, 0x11, 0x00


	//----- nvinfo : EIATTR_KPARAM_INFO
	.align		4
.L_8261:
        /*005c*/ 	.byte	0x04, 0x17
        /*005e*/ 	.short	(.L_8263 - .L_8262)
.L_8262:
        /*0060*/ 	.word	0x00000000
        /*0064*/ 	.short	0x0011
        /*0066*/ 	.short	0x0078
        /*0068*/ 	.byte	0x00, 0xf0, 0x11, 0x00


	//----- nvinfo : EIATTR_KPARAM_INFO
	.align		4
.L_8263:
        /*006c*/ 	.byte	0x04, 0x17
        /*006e*/ 	.short	(.L_8265 - .L_8264)
.L_8264:
        /*0070*/ 	.word	0x00000000
        /*0074*/ 	.short	0x0010
        /*0076*/ 	.short	0x0070
        /*0078*/ 	.byte	0x00, 0xf0, 0x21, 0x00


	//----- nvinfo : EIATTR_KPARAM_INFO
	.align		4
.L_8265:
        /*007c*/ 	.byte	0x04, 0x17
        /*007e*/ 	.short	(.L_8267 - .L_8266)
.L_8266:
        /*0080*/ 	.word	0x00000000
        /*0084*/ 	.short	0x000f
        /*0086*/ 	.short	0x0068
        /*0088*/ 	.byte	0x00, 0xf0, 0x21, 0x00


	//----- nvinfo : EIATTR_KPARAM_INFO
	.align		4
.L_8267:
        /*008c*/ 	.byte	0x04, 0x17
        /*008e*/ 	.short	(.L_8269 - .L_8268)
.L_8268:
        /*0090*/ 	.word	0x00000000
        /*0094*/ 	.short	0x000e
        /*0096*/ 	.short	0x0060
        /*0098*/ 	.byte	0x00, 0xf0, 0x11, 0x00


	//----- nvinfo : EIATTR_KPARAM_INFO
	.align		4
.L_8269:
        /*009c*/ 	.byte	0x04, 0x17
        /*009e*/ 	.short	(.L_8271 - .L_8270)
.L_8270:
        /*00a0*/ 	.word	0x00000000
        /*00a4*/ 	.short	0x000d
        /*00a6*/ 	.short	0x005c
        /*00a8*/ 	.byte	0x00, 0xf0, 0x11, 0x00


	//----- nvinfo : EIATTR_KPARAM_INFO
	.align		4
.L_8271:
        /*00ac*/ 	.byte	0x04, 0x17
        /*00ae*/ 	.short	(.L_8273 - .L_8272)
.L_8272:
        /*00b0*/ 	.word	0x00000000
        /*00b4*/ 	.short	0x000c
        /*00b6*/ 	.short	0x0058
        /*00b8*/ 	.byte	0x00, 0xf0, 0x11, 0x00


	//----- nvinfo : EIATTR_KPARAM_INFO
	.align		4
.L_8273:
        /*00bc*/ 	.byte	0x04, 0x17
        /*00be*/ 	.short	(.L_8275 - .L_8274)
.L_8274:
        /*00c0*/ 	.word	0x00000000
        /*00c4*/ 	.short	0x000b
        /*00c6*/ 	.short	0x0050
        /*00c8*/ 	.byte	0x00, 0xf0, 0x21, 0x00


	//----- nvinfo : EIATTR_KPARAM_INFO
	.align		4
.L_8275:
        /*00cc*/ 	.byte	0x04, 0x17
        /*00ce*/ 	.short	(.L_8277 - .L_8276)
.L_8276:
        /*00d0*/ 	.word	0x00000000
        /*00d4*/ 	.short	0x000a
        /*00d6*/ 	.short	0x0048
        /*00d8*/ 	.byte	0x00, 0xf0, 0x11, 0x00


	//----- nvinfo : EIATTR_KPARAM_INFO
	.align		4
.L_8277:
        /*00dc*/ 	.byte	0x04, 0x17
        /*00de*/ 	.short	(.L_8279 - .L_8278)
.L_8278:
        /*00e0*/ 	.word	0x00000000
        /*00e4*/ 	.short	0x0009
        /*00e6*/ 	.short	0x0040
        /*00e8*/ 	.byte	0x00, 0xf0, 0x21, 0x00


	//----- nvinfo : EIATTR_KPARAM_INFO
	.align		4
.L_8279:
        /*00ec*/ 	.byte	0x04, 0x17
        /*00ee*/ 	.short	(.L_8281 - .L_8280)
.L_8280:
        /*00f0*/ 	.word	0x00000000
        /*00f4*/ 	.short	0x0008
        /*00f6*/ 	.short	0x0038
        /*00f8*/ 	.byte	0x00, 0xf0, 0x21, 0x00


	//----- nvinfo : EIATTR_KPARAM_INFO
	.align		4
.L_8281:
        /*00fc*/ 	.byte	0x04, 0x17
        /*00fe*/ 	.short	(.L_8283 - .L_8282)
.L_8282:
        /*0100*/ 	.word	0x00000000
        /*0104*/ 	.short	0x0007
        /*0106*/ 	.short	0x0034
        /*0108*/ 	.byte	0x00, 0xf0, 0x11, 0x00


	//----- nvinfo : EIATTR_KPARAM_INFO
	.align		4
.L_8283:
        /*010c*/ 	.byte	0x04, 0x17
        /*010e*/ 	.short	(.L_8285 - .L_8284)
.L_8284:
        /*0110*/ 	.word	0x00000000
        /*0114*/ 	.short	0x0006
        /*0116*/ 	.short	0x0030
        /*0118*/ 	.byte	0x00, 0xf0, 0x11, 0x00


	//----- nvinfo : EIATTR_KPARAM_INFO
	.align		4
.L_8285:
        /*011c*/ 	.byte	0x04, 0x17
        /*011e*/ 	.short	(.L_8287 - .L_8286)
.L_8286:
        /*0120*/ 	.word	0x00000000
        /*0124*/ 	.short	0x0005
        /*0126*/ 	.short	0x0028
        /*0128*/ 	.byte	0x00, 0xf0, 0x21, 0x00


	//----- nvinfo : EIATTR_KPARAM_INFO
	.align		4
.L_8287:
        /*012c*/ 	.byte	0x04, 0x17
        /*012e*/ 	.short	(.L_8289 - .L_8288)
.L_8288:
        /*0130*/ 	.word	0x00000000
        /*0134*/ 	.short	0x0004
        /*0136*/ 	.short	0x0020
        /*0138*/ 	.byte	0x00, 0xf0, 0x21, 0x00


	//----- nvinfo : EIATTR_KPARAM_INFO
	.align		4
.L_8289:
        /*013c*/ 	.byte	0x04, 0x17
        /*013e*/ 	.short	(.L_8291 - .L_8290)
.L_8290:
        /*0140*/ 	.word	0x00000000
        /*0144*/ 	.short	0x0003
        /*0146*/ 	.short	0x0018
        /*0148*/ 	.byte	0x00, 0xf0, 0x21, 0x00


	//----- nvinfo : EIATTR_KPARAM_INFO
	.align		4
.L_8291:
        /*014c*/ 	.byte	0x04, 0x17
        /*014e*/ 	.short	(.L_8293 - .L_8292)
.L_8292:
        /*0150*/ 	.word	0x00000000
        /*0154*/ 	.short	0x0002
        /*0156*/ 	.short	0x0010
        /*0158*/ 	.byte	0x00, 0xf0, 0x21, 0x00


	//----- nvinfo : EIATTR_KPARAM_INFO
	.align		4
.L_8293:
        /*015c*/ 	.byte	0x04, 0x17
        /*015e*/ 	.short	(.L_8295 - .L_8294)
.L_8294:
        /*0160*/ 	.word	0x00000000
        /*0164*/ 	.short	0x0001
        /*0166*/ 	.short	0x0008
        /*0168*/ 	.byte	0x00, 0xf0, 0x21, 0x00


	//----- nvinfo : EIATTR_KPARAM_INFO
	.align		4
.L_8295:
        /*016c*/ 	.byte	0x04, 0x17
        /*016e*/ 	.short	(.L_8297 - .L_8296)
.L_8296:
        /*0170*/ 	.word	0x00000000
        /*0174*/ 	.short	0x0000
        /*0176*/ 	.short	0x0000
        /*0178*/ 	.byte	0x00, 0xf0, 0x21, 0x00


	//----- nvinfo : EIATTR_MAXREG_COUNT
	.align		4
.L_8297:
        /*017c*/ 	.byte	0x03, 0x1b
        /*017e*/ 	.short	0x00ff


	//----- nvinfo : EIATTR_NUM_BARRIERS
	.align		4
        /*0180*/ 	.byte	0x02, 0x4c
        /*0182*/ 	.byte	0x01
	.zero		1


	//----- nvinfo : EIATTR_EXTERNS
	.align		4
        /*0184*/ 	.byte	0x04, 0x0f
        /*0186*/ 	.short	(.L_8299 - .L_8298)


	//   ....[0]....
	.align		4
.L_8298:
        /*0188*/ 	.word	index@(__assertfail)


	//----- nvinfo : EIATTR_MERCURY_ISA_VERSION
	.align		4
.L_8299:
        /*018c*/ 	.byte	0x03, 0x5f
        /*018e*/ 	.short	0x0000


	//----- nvinfo : EIATTR_COOP_GROUP_MASK_REGIDS
	.align		4
        /*0190*/ 	.byte	0x04, 0x29
        /*0192*/ 	.short	(.L_8301 - .L_8300)


	//   ....[0]....
.L_8300:
        /*0194*/ 	.word	0xffffffff


	//   ....[1]....
        /*0198*/ 	.word	0xffffffff


	//   ....[2]....
        /*019c*/ 	.word	0xffffffff


	//   ....[3]....
        /*01a0*/ 	.word	0xffffffff


	//   ....[4]....
        /*01a4*/ 	.word	0xffffffff


	//   ....[5]....
        /*01a8*/ 	.word	0xffffffff


	//   ....[6]....
        /*01ac*/ 	.word	0xffffffff


	//   ....[7]....
        /*01b0*/ 	.word	0xffffffff


	//   ....[8]....
        /*01b4*/ 	.word	0xffffffff


	//   ....[9]....
        /*01b8*/ 	.word	0xffffffff


	//   ....[10]....
        /*01bc*/ 	.word	0xffffffff


	//   ....[11]....
        /*01c0*/ 	.word	0xffffffff


	//   ....[12]....
        /*01c4*/ 	.word	0xffffffff


	//   ....[13]....
        /*01c8*/ 	.word	0xffffffff


	//   ....[14]....
        /*01cc*/ 	.word	0xffffffff


	//   ....[15]....
        /*01d0*/ 	.word	0xffffffff


	//   ....[16]....
        /*01d4*/ 	.word	0xffffffff


	//   ....[17]....
        /*01d8*/ 	.word	0xffffffff


	//   ....[18]....
        /*01dc*/ 	.word	0xffffffff


	//   ....[19]....
        /*01e0*/ 	.word	0xffffffff


	//   ....[20]....
        /*01e4*/ 	.word	0xffffffff


	//   ....[21]....
        /*01e8*/ 	.word	0xffffffff


	//   ....[22]....
        /*01ec*/ 	.word	0xffffffff


	//   ....[23]....
        /*01f0*/ 	.word	0xffffffff


	//   ....[24]....
        /*01f4*/ 	.word	0xffffffff


	//   ....[25]....
        /*01f8*/ 	.word	0xffffffff


	//   ....[26]....
        /*01fc*/ 	.word	0xffffffff


	//   ....[27]....
        /*0200*/ 	.word	0xffffffff


	//   ....[28]....
        /*0204*/ 	.word	0xffffffff


	//----- nvinfo : EIATTR_COOP_GROUP_INSTR_OFFSETS
	.align		4
.L_8301:
        /*0208*/ 	.byte	0x04, 0x28
        /*020a*/ 	.short	(.L_8303 - .L_8302)


	//   ....[0]....
.L_8302:
        /*020c*/ 	.word	0x00000b20


	//   ....[1]....
        /*0210*/ 	.word	0x00000b40


	//   ....[2]....
        /*0214*/ 	.word	0x00000b60


	//   ....[3]....
        /*0218*/ 	.word	0x00000b80


	//   ....[4]....
        /*021c*/ 	.word	0x00000c30


	//   ....[5]....
        /*0220*/ 	.word	0x00000c50


	//   ....[6]....
        /*0224*/ 	.word	0x00000c70


	//   ....[7]....
        /*0228*/ 	.word	0x00001aa0


	//   ....[8]....
        /*022c*/ 	.word	0x00001b00


	//   ....[9]....
        /*0230*/ 	.word	0x00001b30


	//   ....[10]....
        /*0234*/ 	.word	0x00001b50


	//   ....[11]....
        /*0238*/ 	.word	0x00001b70


	//   ....[12]....
        /*023c*/ 	.word	0x00001bc0


	//   ....[13]....
        /*0240*/ 	.word	0x00001be0


	//   ....[14]....
        /*0244*/ 	.word	0x00001c00


	//   ....[15]....
        /*0248*/ 	.word	0x000029e0


	//   ....[16]....
        /*024c*/ 	.word	0x00003290


	//   ....[17]....
        /*0250*/ 	.word	0x000032f0


	//   ....[18]....
        /*0254*/ 	.word	0x00003350


	//   ....[19]....
        /*0258*/ 	.word	0x000033b0


	//   ....[20]....
        /*025c*/ 	.word	0x00003410


	//   ....[21]....
        /*0260*/ 	.word	0x00003490


	//   ....[22]....
        /*0264*/ 	.word	0x00003500


	//   ....[23]....
        /*0268*/ 	.word	0x00003570


	//   ....[24]....
        /*026c*/ 	.word	0x000035d0


	//   ....[25]....
        /*0270*/ 	.word	0x00003640


	//   ....[26]....
        /*0274*/ 	.word	0x000036a0


	//   ....[27]....
        /*0278*/ 	.word	0x00003710


	//   ....[28]....
        /*027c*/ 	.word	0x00003780


	//----- nvinfo : EIATTR_SYSCALL_OFFSETS
	.align		4
.L_8303:
        /*0280*/ 	.byte	0x04, 0x46
        /*0282*/ 	.short	(.L_8305 - .L_8304)


	//   ....[0]....
.L_8304:
        /*0284*/ 	.word	0x000030f0


	//   ....[1]....
        /*0288*/ 	.word	0x00003220


	//----- nvinfo : EIATTR_EXIT_INSTR_OFFSETS
	.align		4
.L_8305:
        /*028c*/ 	.byte	0x04, 0x1c
        /*028e*/ 	.short	(.L_8307 - .L_8306)


	//   ....[0]....
.L_8306:
        /*0290*/ 	.word	0x00000090


	//   ....[1]....
        /*0294*/ 	.word	0x00002d40


	//   ....[2]....
        /*0298*/ 	.word	0x00002df0


	//   ....[3]....
        /*029c*/ 	.word	0x00002fc0


	//   ....[4]....
        /*02a0*/ 	.word	0x00003230


	//----- nvinfo : EIATTR_CTAIDZ_USED
	.align		4
.L_8307:
        /*02a4*/ 	.byte	0x01, 0x04
	.zero		2


	//----- nvinfo : EIATTR_CRS_STACK_SIZE
	.align		4
        /*02a8*/ 	.byte	0x04, 0x1e
        /*02aa*/ 	.short	(.L_8309 - .L_8308)
.L_8308:
        /*02ac*/ 	.word	0x00000000
.L_8309:


//--------------------- .nv.info._ZN4vllm25paged_attention_v2_kernelIthLi256ELi16ELi128ELNS_18Fp8KVCacheDataTypeE2ELb0ELi512EEEvPfS2_PT_PKS3_PKT0_S9_ifPKiSB_iPKfiiiSD_SD_iiiii --------------------------
	.section	.nv.info._ZN4vllm25paged_attention_v2_kernelIthLi256ELi16ELi128ELNS_18Fp8KVCacheDataTypeE2ELb0ELi512EEEvPfS2_PT_PKS3_PKT0_S9_ifPKiSB_iPKfiiiSD_SD_iiiii,"",@"SHT_CUDA_INFO"
	.sectionflags	@""
	.align	4


	//----- nvinfo : EIATTR_CUDA_API_VERSION
	.align		4
        /*0000*/ 	.byte	0x04, 0x37
        /*0002*/ 	.short	(.L_8311 - .L_8310)
.L_8310:
        /*0004*/ 	.word	0x00000082


	//----- nvinfo : EIATTR_SW2861232_WAR
	.align		4
.L_8311:
        /*0008*/ 	.byte	0x01, 0x35
	.zero		2


	//----- nvinfo : EIATTR_PARAM_CBANK
	.align		4
        /*000c*/ 	.byte	0x04, 0x0a
        /*000e*/ 	.short	(.L_8313 - .L_8312)
	.align		4
.L_8312:
        /*0010*/ 	.word	index@(.nv.constant0._ZN4vllm25paged_attention_v2_kernelIthLi256ELi16ELi128ELNS_18Fp8KVCacheDataTypeE2ELb0ELi512EEEvPfS2_PT_PKS3_PKT0_S9_ifPKiSB_iPKfiiiSD_SD_iiiii)
        /*0014*/ 	.short	0x0160
        /*0016*/ 	.short	0x008c


	//----- nvinfo : EIATTR_CBANK_PARAM_SIZE
	.align		4
.L_8313:
        /*0018*/ 	.byte	0x03, 0x19
        /*001a*/ 	.short	0x008c


	//----- nvinfo : EIATTR_KPARAM_INFO
	.align		4
        /*001c*/ 	.byte	0x04, 0x17
        /*001e*/ 	.short	(.L_8315 - .L_8314)
.L_8314:
        /*0020*/ 	.word	0x00000000
        /*0024*/ 	.short	0x0015
        /*0026*/ 	.short	0x0088
        /*0028*/ 	.byte	0x00, 0xf0, 0x11, 0x00


	//----- nvinfo : EIATTR_KPARAM_INFO
	.align		4
.L_8315:
        /*002c*/ 	.byte	0x04, 0x17
        /*002e*/ 	.short	(.L_8317 - .L_8316)
.L_8316:
        /*0030*/ 	.word	0x00000000
        /*0034*/ 	.short	0x0014
        /*0036*/ 	.short	0x0084
        /*0038*/ 	.byte	0x00, 0xf0, 0x11, 0x00


	//----- nvinfo : EIATTR_KPARAM_INFO
	.align		4
.L_8317:
        /*003c*/ 	.byte	0x04, 0x17
        /*003e*/ 	.short	(.L_8319 - .L_8318)
.L_8318:
        /*0040*/ 	.word	0x00000000
        /*0044*/ 	.short	0x0013
        /*0046*/ 	.short	0x0080
        /*0048*/ 	.byte	0x00, 0xf0, 0x11, 0x00


	//----- nvinfo : EIATTR_KPARAM_INFO
	.align		4
.L_8319:
        /*004c*/ 	.byte	0x04, 0x17
        /*004e*/ 	.short	(.L_8321 - .L_8320)
.L_8320:
        /*0050*/ 	.word	0x00000000
        /*0054*/ 	.short	0x0012
        /*0056*/ 	.short	0x007c
        /*0058*/ 	.byte	0x00, 0xf0, 0x11, 0x00


	//----- nvinfo : EIATTR_KPARAM_INFO
	.align		4
.L_8321:
        /*005c*/ 	.byte	0x04, 0x17
        /*005e*/ 	.short	(.L_8323 - .L_8322)
.L_8322:
        /*0060*/ 	.word	0x00000000
        /*0064*/ 	.short	0x0011
        /*0066*/ 	.short	0x0078
        /*0068*/ 	.byte	0x00, 0xf0, 0x11, 0x00


	//----- nvinfo : EIATTR_KPARAM_INFO
	.align		4
.L_8323:
        /*006c*/ 	.byte	0x04, 0x17
        /*006e*/ 	.short	(.L_8325 - .L_8324)
.L_8324:
        /*0070*/ 	.word	0x00000000
        /*0074*/ 	.short	0x0010
        /*0076*/ 	.short	0x0070
        /*0078*/ 	.byte	0x00, 0xf0, 0x21, 0x00


	//----- nvinfo : EIATTR_KPARAM_INFO
	.align		4
.L_8325:
        /*007c*/ 	.byte	0x04, 0x17
        /*007e*/ 	.short	(.L_8327 - .L_8326)
.L_8326:
        /*0080*/ 	.word	0x00000000
        /*0084*/ 	.short	0x000f
        /*0086*/ 	.short	0x0068
        /*0088*/ 	.byte	0x00, 0xf0, 0x21, 0x00


	//----- nvinfo : EIATTR_KPARAM_INFO
	.align		4
.L_8327:
        /*008c*/ 	.byte	0x04, 0x17
        /*008e*/ 	.short	(.L_8329 - .L_8328)
.L_8328:
        /*0090*/ 	.word	0x00000000
        /*0094*/ 	.short	0x000e
        /*0096*/ 	.short	0x0060
        /*0098*/ 	.byte	0x00, 0xf0, 0x11, 0x00


	//----- nvinfo : EIATTR_KPARAM_INFO
	.align		4
.L_8329:
        /*009c*/ 	.byte	0x04, 0x17
        /*009e*/ 	.short	(.L_8331 - .L_8330)
.L_8330:
        /*00a0*/ 	.word	0x00000000
        /*00a4*/ 	.short	0x000d
        /*00a6*/ 	.short	0x005c
        /*00a8*/ 	.byte	0x00, 0xf0, 0x11, 0x00


	//----- nvinfo : EIATTR_KPARAM_INFO
	.align		4
.L_8331:
        /*00ac*/ 	.byte	0x04, 0x17
        /*00ae*/ 	.short	(.L_8333 - .L_8332)
.L_8332:
        /*00b0*/ 	.word	0x00000000
        /*00b4*/ 	.short	0x000c
        /*00b6*/ 	.short	0x0058
        /*00b8*/ 	.byte	0x00, 0xf0, 0x11, 0x00


	//----- nvinfo : EIATTR_KPARAM_INFO
	.align		4
.L_8333:
        /*00bc*/ 	.byte	0x04, 0x17
        /*00be*/ 	.short	(.L_8335 - .L_8334)
.L_8334:
        /*00c0*/ 	.word	0x00000000
        /*00c4*/ 	.short	0x000b
        /*00c6*/ 	.short	0x0050
        /*00c8*/ 	.byte	0x00, 0xf0, 0x21, 0x00


	//----- nvinfo : EIATTR_KPARAM_INFO
	.align		4
.L_8335:
        /*00cc*/ 	.byte	0x04, 0x17
        /*00ce*/ 	.short	(.L_8337 - .L_8336)
.L_8336:
        /*00d0*/ 	.word	0x00000000
        /*00d4*/ 	.short	0x000a
        /*00d6*/ 	.short	0x0048
        /*00d8*/ 	.byte	0x00, 0xf0, 0x11, 0x00


	//----- nvinfo : EIATTR_KPARAM_INFO
	.align		4
.L_8337:
        /*00dc*/ 	.byte	0x04, 0x17
        /*00de*/ 	.short	(.L_8339 - .L_8338)
.L_8338:
        /*00e0*/ 	.word	0x00000000
        /*00e4*/ 	.short	0x0009
        /*00e6*/ 	.short	0x0040
        /*00e8*/ 	.byte	0x00, 0xf0, 0x21, 0x00


	//----- nvinfo : EIATTR_KPARAM_INFO
	.align		4
.L_8339:
        /*00ec*/ 	.byte	0x04, 0x17
        /*00ee*/ 	.short	(.L_8341 - .L_8340)
.L_8340:
        /*00f0*/ 	.word	0x00000000
        /*00f4*/ 	.short	0x0008
        /*00f6*/ 	.short	0x0038
        /*00f8*/ 	.byte	0x00, 0xf0, 0x21, 0x00


	//----- nvinfo : EIATTR_KPARAM_INFO
	.align		4
.L_8341:
        /*00fc*/ 	.byte	0x04, 0x17
        /*00fe*/ 	.short	(.L_8343 - .L_8342)
.L_8342:
        /*0100*/ 	.word	0x00000000
        /*0104*/ 	.short	0x0007
        /*0106*/ 	.short	0x0034
        /*0108*/ 	.byte	0x00, 0xf0, 0x11, 0x00


	//----- nvinfo : EIATTR_KPARAM_INFO
	.align		4
.L_8343:
        /*010c*/ 	.byte	0x04, 0x17
        /*010e*/ 	.short	(.L_8345 - .L_8344)
.L_8344:
        /*0110*/ 	.word	0x00000000
        /*0114*/ 	.short	0x0006
        /*0116*/ 	.short	0x0030
        /*0118*/ 	.byte	0x00, 0xf0, 0x11, 0x00


	//----- nvinfo : EIATTR_KPARAM_INFO
	.align		4
.L_8345:
        /*011c*/ 	.byte	0x04, 0x17
        /*011e*/ 	.short	(.L_8347 - .L_8346)
.L_8346:
        /*0120*/ 	.word	0x00000000
        /*0124*/ 	.short	0x0005
        /*0126*/ 	.short	0x0028
        /*0128*/ 	.byte	0x00, 0xf0, 0x21, 0x00


	//----- nvinfo : EIATTR_KPARAM_INFO
	.align		4
.L_8347:
        /*012c*/ 	.byte	0x04, 0x17
        /*012e*/ 	.short	(.L_8349 - .L_8348)
.L_8348:
        /*0130*/ 	.word	0x00000000
        /*0134*/ 	.short	0x0004
        /*0136*/ 	.short	0x0020
        /*0138*/ 	.byte	0x00, 0xf0, 0x21, 0x00


	//----- nvinfo : EIATTR_KPARAM_INFO
	.align		4
.L_8349:
        /*013c*/ 	.byte	0x04, 0x17
        /*013e*/ 	.short	(.L_8351 - .L_8350)
.L_8350:
        /*0140*/ 	.word	0x00000000
        /*0144*/ 	.short	0x0003
        /*0146*/ 	.short	0x0018
        /*0148*/ 	.byte	0x00, 0xf0, 0x21, 0x00


	//----- nvinfo : EIATTR_KPARAM_INFO
	.align		4
.L_8351:
        /*014c*/ 	.byte	0x04, 0x17
        /*014e*/ 	.short	(.L_8353 - .L_8352)
.L_8352:
        /*0150*/ 	.word	0x00000000
        /*0154*/ 	.short	0x0002
        /*0156*/ 	.short	0x0010
        /*0158*/ 	.byte	0x00, 0xf0, 0x21, 0x00


	//----- nvinfo : EIATTR_KPARAM_INFO
	.align		4
.L_8353:
        /*015c*/ 	.byte	0x04, 0x17
        /*015e*/ 	.short	(.L_8355 - .L_8354)
.L_8354:
        /*0160*/ 	.word	0x00000000
        /*0164*/ 	.short	0x0001
        /*0166*/ 	.short	0x0008
        /*0168*/ 	.byte	0x00, 0xf0, 0x21, 0x00


	//----- nvinfo : EIATTR_KPARAM_INFO
	.align		4
.L_8355:
        /*016c*/ 	.byte	0x04, 0x17
        /*016e*/ 	.short	(.L_8357 - .L_8356)
.L_8356:
        /*0170*/ 	.word	0x00000000
        /*0174*/ 	.short	0x0000
        /*0176*/ 	.short	0x0000
        /*0178*/ 	.byte	0x00, 0xf0, 0x21, 0x00


	//----- nvinfo : EIATTR_MAXREG_COUNT
	.align		4
.L_8357:
        /*017c*/ 	.byte	0x03, 0x1b
        /*017e*/ 	.short	0x00ff


	//----- nvinfo : EIATTR_NUM_BARRIERS
	.align		4
        /*0180*/ 	.byte	0x02, 0x4c
        /*0182*/ 	.byte	0x01
	.zero		1


	//----- nvinfo : EIATTR_EXTERNS
	.align		4
        /*0184*/ 	.byte	0x04, 0x0f
        /*0186*/ 	.short	(.L_8359 - .L_8358)


	//   ....[0]....
	.align		4
.L_8358:
        /*0188*/ 	.word	index@(__assertfail)


	//----- nvinfo : EIATTR_MERCURY_ISA_VERSION
	.align		4
.L_8359:
        /*018c*/ 	.byte	0x03, 0x5f
        /*018e*/ 	.short	0x0000


	//----- nvinfo : EIATTR_COOP_GROUP_MASK_REGIDS
	.align		4
        /*0190*/ 	.byte	0x04, 0x29
        /*0192*/ 	.short	(.L_8361 - .L_8360)


	//   ....[0]....
.L_8360:
        /*0194*/ 	.word	0xffffffff


	//   ....[1]....
        /*0198*/ 	.word	0xffffffff


	//   ....[2]....
        /*019c*/ 	.word	0xffffffff


	//   ....[3]....
        /*01a0*/ 	.word	0xffffffff


	//   ....[4]....
        /*01a4*/ 	.word	0xffffffff


	//   ....[5]....
        /*01a8*/ 	.word	0xffffffff


	//   ....[6]....
        /*01ac*/ 	.word	0xffffffff


	//   ....[7]....
        /*01b0*/ 	.word	0xffffffff


	//   ....[8]....
        /*01b4*/ 	.word	0xffffffff


	//   ....[9]....
        /*01b8*/ 	.word	0xffffffff


	//   ....[10]....
        /*01bc*/ 	.word	0xffffffff


	//   ....[11]....
        /*01c0*/ 	.word	0xffffffff


	//   ....[12]....
        /*01c4*/ 	.word	0xffffffff


	//   ....[13]....
        /*01c8*/ 	.word	0xffffffff


	//   ....[14]....
        /*01cc*/ 	.word	0xffffffff


	//   ....[15]....
        /*01d0*/ 	.word	0xffffffff


	//   ....[16]....
        /*01d4*/ 	.word	0xffffffff


	//   ....[17]....
        /*01d8*/ 	.word	0xffffffff


	//----- nvinfo : EIATTR_COOP_GROUP_INSTR_OFFSETS
	.align		4
.L_8361:
        /*01dc*/ 	.byte	0x04, 0x28
        /*01de*/ 	.short	(.L_8363 - .L_8362)


	//   ....[0]....
.L_8362:
        /*01e0*/ 	.word	0x00000240


	//   ....[1]....
        /*01e4*/ 	.word	0x00000260


	//   ....[2]....
        /*01e8*/ 	.word	0x00000280


	//   ....[3]....
        /*01ec*/ 	.word	0x00000330


	//   ....[4]....
        /*01f0*/ 	.word	0x00000350


	//   ....[5]....
        /*01f4*/ 	.word	0x00000370


	//   ....[6]....
        /*01f8*/ 	.word	0x000011a0


	//   ....[7]....
        /*01fc*/ 	.word	0x00001200


	//   ....[8]....
        /*0200*/ 	.word	0x00001230


	//   ....[9]....
        /*0204*/ 	.word	0x00001250


	//   ....[10]....
        /*0208*/ 	.word	0x00001270


	//   ....[11]....
        /*020c*/ 	.word	0x000012c0


	//   ....[12]....
        /*0210*/ 	.word	0x000012e0


	//   ....[13]....
        /*0214*/ 	.word	0x00001300


	//   ....[14]....
        /*0218*/ 	.word	0x00002f40


	//   ....[15]....
        /*021c*/ 	.word	0x00002fb0


	//   ....[16]....
        /*0220*/ 	.word	0x00003010


	//   ....[17]....
        /*0224*/ 	.word	0x00003070


	//----- nvinfo : EIATTR_SYSCALL_OFFSETS
	.align		4
.L_8363:
        /*0228*/ 	.byte	0x04, 0x46
        /*022a*/ 	.short	(.L_8365 - .L_8364)


	//   ....[0]....
.L_8364:
        /*022c*/ 	.word	0x00002ed0


	//----- nvinfo : EIATTR_EXIT_INSTR_OFFSETS
	.align		4
.L_8365:
        /*0230*/ 	.byte	0x04, 0x1c
        /*0232*/ 	.short	(.L_8367 - .L_8366)


	//   ....[0]....
.L_8366:
        /*0234*/ 	.word	0x00000090


	//   ....[1]....
        /*0238*/ 	.word	0x000025a0


	//   ....[2]....
        /*023c*/ 	.word	0x00002650


	//   ....[3]....
        /*0240*/ 	.word	0x00002da0


	//   ....[4]....
        /*0244*/ 	.word	0x00002ee0


	//----- nvinfo : EIATTR_CTAIDZ_USED
	.align		4
.L_8367:
        /*0248*/ 	.byte	0x01, 0x04
	.zero		2


	//----- nvinfo : EIATTR_CRS_STACK_SIZE
	.align		4
        /*024c*/ 	.byte	0x04, 0x1e
        /*024e*/ 	.short	(.L_8369 - .L_8368)
.L_8368:
        /*0250*/ 	.word	0x00000000
.L_8369:


//--------------------- .nv.info._ZN4vllm25paged_attention_v2_kernelIthLi192ELi16ELi128ELNS_18Fp8KVCacheDataTypeE2ELb0ELi512EEEvPfS2_PT_PKS3_PKT0_S9_ifPKiSB_iPKfiiiSD_SD_iiiii --------------------------
	.section	.nv.info._ZN4vllm25paged_attention_v2_kernelIthLi192ELi16ELi128ELNS_18Fp8KVCacheDataTypeE2ELb0ELi512EEEvPfS2_PT_PKS3_PKT0_S9_ifPKiSB_iPKfiiiSD_SD_iiiii,"",@"SHT_CUDA_INFO"
	.sectionflags	@""
	.align	4


	//----- nvinfo : EIATTR_CUDA_API_VERSION
	.align		4
        /*0000*/ 	.byte	0x04, 0x37
        /*0002*/ 	.short	(.L_8371 - .L_8370)
.L_8370:
        /*0004*/ 	.word	0x00000082


	//----- nvinfo : EIATTR_SW2861232_WAR
	.align		4
.L_8371:
        /*0008*/ 	.byte	0x01, 0x35
	.zero		2


	//----- nvinfo : EIATTR_PARAM_CBANK
	.align		4
        /*000c*/ 	.byte	0x04, 0x0a
        /*000e*/ 	.short	(.L_8373 - .L_8372)
	.align		4
.L_8372:
        /*0010*/ 	.word	index@(.nv.constant0._ZN4vllm25paged_attention_v2_kernelIthLi192ELi16ELi128ELNS_18Fp8KVCacheDataTypeE2ELb0ELi512EEEvPfS2_PT_PKS3_PKT0_S9_ifPKiSB_iPKfiiiSD_SD_iiiii)
        /*0014*/ 	.short	0x0160
        /*0016*/ 	.short	0x008c


	//----- nvinfo : EIATTR_CBANK_PARAM_SIZE
	.align		4
.L_8373:
        /*0018*/ 	.byte	0x03, 0x19
        /*001a*/ 	.short	0x008c


	//----- nvinfo : EIATTR_KPARAM_INFO
	.align		4
        /*001c*/ 	.byte	0x04, 0x17
        /*001e*/ 	.short	(.L_8375 - .L_8374)
.L_8374:
        /*0020*/ 	.word	0x00000000
        /*0024*/ 	.short	0x0015
        /*0026*/ 	.short	0x0088
        /*0028*/ 	.byte	0x00, 0xf0, 0x11, 0x00


	//----- nvinfo : EIATTR_KPARAM_INFO
	.align		4
.L_8375:
        /*002c*/ 	.byte	0x04, 0x17
        /*002e*/ 	.short	(.L_8377 - .L_8376)
.L_8376:
        /*0030*/ 	.word	0x00000000
        /*0034*/ 	.short	0x0014
        /*0036*/ 	.short	0x0084
        /*0038*/ 	.byte	0x00, 0xf0, 0x11, 0x00


	//----- nvinfo : EIATTR_KPARAM_INFO
	.align		4
.L_8377:
        /*003c*/ 	.byte	0x04, 0x17
        /*003e*/ 	.short	(.L_8379 - .L_8378)
.L_8378:
        /*0040*/ 	.word	0x00000000
        /*0044*/ 	.short	0x0013
        /*0046*/ 	.short	0x0080
        /*0048*/ 	.byte	0x00, 0xf0, 0x11, 0x00


	//----- nvinfo : EIATTR_KPARAM_INFO
	.align		4
.L_8379:
        /*004c*/ 	.byte	0x04, 0x17
        /*004e*/ 	.short	(.L_8381 - .L_8380)
.L_8380:
        /*0050*/ 	.word	0x00000000
        /*0054*/ 	.short	0x0012
        /*0056*/ 	.short	0x007c
        /*0058*/ 	.byte	0x00, 0xf0, 0x11, 0x00


	//----- nvinfo : EIATTR_KPARAM_INFO
	.align		4
.L_8381:
        /*005c*/ 	.byte	0x04, 0x17
        /*005e*/ 	.short	(.L_8383 - .L_8382)
.L_8382:
        /*0060*/ 	.word	0x00000000
        /*0064*/ 	.short	0x0011
        /*0066*/ 	.short	0x0078
        /*0068*/ 	.byte	0x00, 0xf0, 0x11, 0x00


	//----- nvinfo : EIATTR_KPARAM_INFO
	.align		4
.L_8383:
        /*006c*/ 	.byte	0x04, 0x17
        /*006e*/ 	.short	(.L_8385 - .L_8384)
.L_8384:
        /*0070*/ 	.word	0x00000000
        /*0074*/ 	.short	0x0010
        /*0076*/ 	.short	0x0070
        /*0078*/ 	.byte	0x00, 0xf0, 0x21, 0x00


	//----- nvinfo : EIATTR_KPARAM_INFO
	.align		4
.L_8385:
        /*007c*/ 	.byte	0x04, 0x17
        /*007e*/ 	.short	(.L_8387 - .L_8386)
.L_8386:
        /*0080*/ 	.word	0x00000000
        /*0084*/ 	.short	0x000f
        /*0086*/ 	.short	0x0068
        /*0088*/ 	.byte	0x00, 0xf0, 0x21, 0x00


	//----- nvinfo : EIATTR_KPARAM_INFO
	.align		4
.L_8387:
        /*008c*/ 	.byte	0x04, 0x17
        /*008e*/ 	.short	(.L_8389 - .L_8388)
.L_8388:
        /*0090*/ 	.word	0x00000000
        /*0094*/ 	.short	0x000e
        /*0096*/ 	.short	0x0060
        /*0098*/ 	.byte	0x00, 0xf0, 0x11, 0x00


	//----- nvinfo : EIATTR_KPARAM_INFO
	.align		4
.L_8389:
        /*009c*/ 	.byte	0x04, 0x17
        /*009e*/ 	.short	(.L_8391 - .L_8390)
.L_8390:
        /*00a0*/ 	.word	0x00000000
        /*00a4*/ 	.short	0x000d
        /*00a6*/ 	.short	0x005c
        /*00a8*/ 	.byte	0x00, 0xf0, 0x11, 0x00


	//----- nvinfo : EIATTR_KPARAM_INFO
	.align		4
.L_8391:
        /*00ac*/ 	.byte	0x04, 0x17
        /*00ae*/ 	.short	(.L_8393 - .L_8392)
.L_8392:
        /*00b0*/ 	.word	0x00000000
        /*00b4*/ 	.short	0x000c
        /*00b6*/ 	.short	0x0058
        /*00b8*/ 	.byte	0x00, 0xf0, 0x11, 0x00


	//----- nvinfo : EIATTR_KPARAM_INFO
	.align		4
.L_8393:
        /*00bc*/ 	.byte	0x04, 0x17
        /*00be*/ 	.short	(.L_8395 - .L_8394)
.L_8394:
        /*00c0*/ 	.word	0x00000000
        /*00c4*/ 	.short	0x000b
        /*00c6*/ 	.short	0x0050
        /*00c8*/ 	.byte	0x00, 0xf0, 0x21, 0x00


	//----- nvinfo : EIATTR_KPARAM_INFO
	.align		4
.L_8395:
        /*00cc*/ 	.byte	0x04, 0x17
        /*00ce*/ 	.short	(.L_8397 - .L_8396)
.L_8396:
        /*00d0*/ 	.word	0x00000000
        /*00d4*/ 	.short	0x000a
        /*00d6*/ 	.short	0x0048
        /*00d8*/ 	.byte	0x00, 0xf0, 0x11, 0x00


	//----- nvinfo : EIATTR_KPARAM_INFO
	.align		4
.L_8397:
        /*00dc*/ 	.byte	0x04, 0x17
        /*00de*/ 	.short	(.L_8399 - .L_8398)
.L_8398:
        /*00e0*/ 	.word	0x00000000
        /*00e4*/ 	.short	0x0009
        /*00e6*/ 	.short	0x0040
        /*00e8*/ 	.byte	0x00, 0xf0, 0x21, 0x00


	//----- nvinfo : EIATTR_KPARAM_INFO
	.align		4
.L_8399:
        /*00ec*/ 	.byte	0x04, 0x17
        /*00ee*/ 	.short	(.L_8401 - .L_8400)
.L_8400:
        /*00f0*/ 	.word	0x00000000
        /*00f4*/ 	.short	0x0008
        /*00f6*/ 	.short	0x0038
        /*00f8*/ 	.byte	0x00, 0xf0, 0x21, 0x00


	//----- nvinfo : EIATTR_KPARAM_INFO
	.align		4
.L_8401:
        /*00fc*/ 	.byte	0x04, 0x17
        /*00fe*/ 	.short	(.L_8403 - .L_8402)
.L_8402:
        /*0100*/ 	.word	0x00000000
        /*0104*/ 	.short	0x0007
        /*0106*/ 	.short	0x0034
        /*0108*/ 	.byte	0x00, 0xf0, 0x11, 0x00


	//----- nvinfo : EIATTR_KPARAM_INFO
	.align		4
.L_8403:
        /*010c*/ 	.byte	0x04, 0x17
        /*010e*/ 	.short	(.L_8405 - .L_8404)
.L_8404:
        /*0110*/ 	.word	0x00000000
        /*0114*/ 	.short	0x0006
        /*0116*/ 	.short	0x0030
        /*0118*/ 	.byte	0x00, 0xf0, 0x11, 0x00


	//----- nvinfo : EIATTR_KPARAM_INFO
	.align		4
.L_8405:
        /*011c*/ 	.byte	0x04, 0x17
        /*011e*/ 	.short	(.L_8407 - .L_8406)
.L_8406:
        /*0120*/ 	.word	0x00000000
        /*0124*/ 	.short	0x0005
        /*0126*/ 	.short	0x0028
        /*0128*/ 	.byte	0x00, 0xf0, 0x21, 0x00


	//----- nvinfo : EIATTR_KPARAM_INFO
	.align		4
.L_8407:
        /*012c*/ 	.byte	0x04, 0x17
        /*012e*/ 	.short	(.L_8409 - .L_8408)
.L_8408:
        /*0130*/ 	.word	0x00000000
        /*0134*/ 	.short	0x0004
        /*0136*/ 	.short	0x0020
        /*0138*/ 	.byte	0x00, 0xf0, 0x21, 0x00


	//----- nvinfo : EIATTR_KPARAM_INFO
	.align		4
.L_8409:
        /*013c*/ 	.byte	0x04, 0x17
        /*013e*/ 	.short	(.L_8411 - .L_8410)
.L_8410:
        /*0140*/ 	.word	0x00000000
        /*0144*/ 	.short	0x0003
        /*0146*/ 	.short	0x0018
        /*0148*/ 	.byte	0x00, 0xf0, 0x21, 0x00


	//----- nvinfo : EIATTR_KPARAM_INFO
	.align		4
.L_8411:
        /*014c*/ 	.byte	0x04, 0x17
        /*014e*/ 	.short	(.L_8413 - .L_8412)
.L_8412:
        /*0150*/ 	.word	0x00000000
        /*0154*/ 	.short	0x0002
        /*0156*/ 	.short	0x0010
        /*0158*/ 	.byte	0x00, 0xf0, 0x21, 0x00


	//----- nvinfo : EIATTR_KPARAM_INFO
	.align		4
.L_8413:
        /*015c*/ 	.byte	0x04, 0x17
        /*015e*/ 	.short	(.L_8415 - .L_8414)
.L_8414:
        /*0160*/ 	.word	0x00000000
        /*0164*/ 	.short	0x0001
        /*0166*/ 	.short	0x0008
        /*0168*/ 	.byte	0x00, 0xf0, 0x21, 0x00


	//----- nvinfo : EIATTR_KPARAM_INFO
	.align		4
.L_8415:
        /*016c*/ 	.byte	0x04, 0x17
        /*016e*/ 	.short	(.L_8417 - .L_8416)
.L_8416:
        /*0170*/ 	.word	0x00000000
        /*0174*/ 	.short	0x0000
        /*0176*/ 	.short	0x0000
        /*0178*/ 	.byte	0x00, 0xf0, 0x21, 0x00


	//----- nvinfo : EIATTR_MAXREG_COUNT
	.align		4
.L_8417:
        /*017c*/ 	.byte	0x03, 0x1b
        /*017e*/ 	.short	0x00ff


	//----- nvinfo : EIATTR_NUM_BARRIERS
	.align		4
        /*0180*/ 	.byte	0x02, 0x4c
        /*0182*/ 	.byte	0x01
	.zero		1


	//----- nvinfo : EIATTR_EXTERNS
	.align		4
        /*0184*/ 	.byte	0x04, 0x0f
        /*0186*/ 	.short	(.L_8419 - .L_8418)


	//   ....[0]....
	.align		4
.L_8418:
        /*0188*/ 	.word	index@(__assertfail)


	//----- nvinfo : EIATTR_MERCURY_ISA_VERSION
	.align		4
.L_8419:
        /*018c*/ 	.byte	0x03, 0x5f
        /*018e*/ 	.short	0x0000


	//----- nvinfo : EIATTR_COOP_GROUP_MASK_REGIDS
	.align		4
        /*0190*/ 	.byte	0x04, 0x29
        /*0192*/ 	.short	(.L_8421 - .L_8420)


	//   ....[0]....
.L_8420:
        /*0194*/ 	.word	0xffffffff


	//   ....[1]....
        /*0198*/ 	.word	0xffffffff


	//   ....[2]....
        /*019c*/ 	.word	0xffffffff


	//   ....[3]....
        /*01a0*/ 	.word	0xffffffff


	//   ....[4]....
        /*01a4*/ 	.word	0xffffffff


	//   ....[5]....
        /*01a8*/ 	.word	0xffffffff


	//   ....[6]....
        /*01ac*/ 	.word	0xffffffff


	//   ....[7]....
        /*01b0*/ 	.word	0xffffffff


	//   ....[8]....
        /*01b4*/ 	.word	0xffffffff


	//   ....[9]....
        /*01b8*/ 	.word	0xffffffff


	//   ....[10]....
        /*01bc*/ 	.word	0xffffffff


	//   ....[11]....
        /*01c0*/ 	.word	0xffffffff


	//   ....[12]....
        /*01c4*/ 	.word	0xffffffff


	//   ....[13]....
        /*01c8*/ 	.word	0xffffffff


	//   ....[14]....
        /*01cc*/ 	.word	0xffffffff


	//   ....[15]....
        /*01d0*/ 	.word	0xffffffff


	//   ....[16]....
        /*01d4*/ 	.word	0xffffffff


	//   ....[17]....
        /*01d8*/ 	.word	0xffffffff


	//----- nvinfo : EIATTR_COOP_GROUP_INSTR_OFFSETS
	.align		4
.L_8421:
        /*01dc*/ 	.byte	0x04, 0x28
        /*01de*/ 	.short	(.L_8423 - .L_8422)


	//   ....[0]....
.L_8422:
        /*01e0*/ 	.word	0x00000240


	//   ....[1]....
        /*01e4*/ 	.word	0x00000260


	//   ....[2]....
        /*01e8*/ 	.word	0x00000280


	//   ....[3]....
        /*01ec*/ 	.word	0x00000330


	//   ....[4]....
        /*01f0*/ 	.word	0x00000350


	//   ....[5]....
        /*01f4*/ 	.word	0x00000370


	//   ....[6]....
        /*01f8*/ 	.word	0x000011a0


	//   ....[7]....
        /*01fc*/ 	.word	0x00001200


	//   ....[8]....
        /*0200*/ 	.word	0x00001230


	//   ....[9]....
        /*0204*/ 	.word	0x00001250


	//   ....[10]....
        /*0208*/ 	.word	0x00001270


	//   ....[11]....
        /*020c*/ 	.word	0x000012c0


	//   ....[12]....
        /*0210*/ 	.word	0x000012e0


	//   ....[13]....
        /*0214*/ 	.word	0x00001300


	//   ....[14]....
        /*0218*/ 	.word	0x00002bd0


	//   ....[15]....
        /*021c*/ 	.word	0x00002c40


	//   ....[16]....
        /*0220*/ 	.word	0x00002ca0


	//   ....[17]....
        /*0224*/ 	.word	0x00002d00


	//----- nvinfo : EIATTR_SYSCALL_OFFSETS
	.align		4
.L_8423:
        /*0228*/ 	.byte	0x04, 0x46
        /*022a*/ 	.short	(.L_8425 - .L_8424)


	//   ....[0]....
.L_8424:
        /*022c*/ 	.word	0x00002b60


	//----- nvinfo : EIATTR_EXIT_INSTR_OFFSETS
	.align		4
.L_8425:
        /*0230*/ 	.byte	0x04, 0x1c
        /*0232*/ 	.short	(.L_8427 - .L_8426)


	//   ....[0]....
.L_8426:
        /*0234*/ 	.word	0x00000090


	//   ....[1]....
        /*0238*/ 	.word	0x00002410


	//   ....[2]....
        /*023c*/ 	.word	0x000024d0


	//   ....[3]....
        /*0240*/ 	.word	0x00002a30


	//   ....[4]....
        /*0244*/ 	.word	0x00002b70


	//----- nvinfo : EIATTR_CTAIDZ_USED
	.align		4
.L_8427:
        /*0248*/ 	.byte	0x01, 0x04
	.zero		2


	//----- nvinfo : EIATTR_CRS_STACK_SIZE
	.align		4
        /*024c*/ 	.byte	0x04, 0x1e
        /*024e*/ 	.short	(.L_8429 - .L_8428)
.L_8428:
        /*0250*/ 	.word	0x00000000
.L_8429:


//--------------------- .nv.info._ZN4vllm25paged_attention_v2_kernelIthLi128ELi16ELi128ELNS_18Fp8KVCacheDataTypeE2ELb0ELi512EEEvPfS2_PT_PKS3_PKT0_S9_ifPKiSB_iPKfiiiSD_SD_iiiii --------------------------
	.section	.nv.info._ZN4vllm25paged_attention_v2_kernelIthLi128ELi16ELi128ELNS_18Fp8KVCacheDataTypeE2ELb0ELi512EEEvPfS2_PT_PKS3_PKT0_S9_ifPKiSB_iPKfiiiSD_SD_iiiii,"",@"SHT_CUDA_INFO"
	.sectionflags	@""
	.align	4


	//----- nvinfo : EIATTR_CUDA_API_VERSION
	.align		4
        /*0000*/ 	.byte	0x04, 0x37
        /*0002*/ 	.short	(.L_8431 - .L_8430)
.L_8430:
        /*0004*/ 	.word	0x00000082


	//----- nvinfo : EIATTR_SW2861232_WAR
	.align		4
.L_8431:
        /*0008*/ 	.byte	0x01, 0x35
	.zero		2


	//----- nvinfo : EIATTR_PARAM_CBANK
	.align		4
        /*000c*/ 	.byte	0x04, 0x0a
        /*000e*/ 	.short	(.L_8433 - .L_8432)
	.align		4
.L_8432:
        /*0010*/ 	.word	index@(.nv.constant0._ZN4vllm25paged_attention_v2_kernelIthLi128ELi16ELi128ELNS_18Fp8KVCacheDataTypeE2ELb0ELi512EEEvPfS2_PT_PKS3_PKT0_S9_ifPKiSB_iPKfiiiSD_SD_iiiii)
        /*0014*/ 	.short	0x0160
        /*0016*/ 	.short	0x008c


	//----- nvinfo : EIATTR_CBANK_PARAM_SIZE
	.align		4
.L_8433:
        /*0018*/ 	.byte	0x03, 0x19
        /*001a*/ 	.short	0x008c


	//----- nvinfo : EIATTR_KPARAM_INFO
	.align		4
        /*001c*/ 	.byte	0x04, 0x17
        /*001e*/ 	.short	(.L_8435 - .L_8434)
.L_8434:
        /*0020*/ 	.word	0x00000000
        /*0024*/ 	.short	0x0015
        /*0026*/ 	.short	0x0088
        /*0028*/ 	.byte	0x00, 0xf0, 0x11, 0x00


	//----- nvinfo : EIATTR_KPARAM_INFO
	.align		4
.L_8435:
        /*002c*/ 	.byte	0x04, 0x17
        /*002e*/ 	.short	(.L_8437 - .L_8436)
.L_8436:
        /*0030*/ 	.word	0x00000000
        /*0034*/ 	.short	0x0014
        /*0036*/ 	.short	0x0084
        /*0038*/ 	.byte	0x00, 0xf0, 0x11, 0x00


	//----- nvinfo : EIATTR_KPARAM_INFO
	.align		4
.L_8437:
        /*003c*/ 	.byte	0x04, 0x17
        /*003e*/ 	.short	(.L_8439 - .L_8438)
.L_8438:
        /*0040*/ 	.word	0x00000000
        /*0044*/ 	.short	0x0013
        /*0046*/ 	.short	0x0080
        /*0048*/ 	.byte	0x00, 0xf0, 0x11, 0x00


	//----- nvinfo : EIATTR_KPARAM_INFO
	.align		4
.L_8439:
        /*004c*/ 	.byte	0x04, 0x17
        /*004e*/ 	.short	(.L_8441 - .L_8440)
.L_8440:
        /*0050*/ 	.word	0x00000000
        /*0054*/ 	.short	0x0012
        /*0056*/ 	.short	0x007c
        /*0058*/ 	.byte	0x00, 0xf0, 0x11, 0x00


	//----- nvinfo : EIATTR_KPARAM_INFO
	.align		4
.L_8441:
        /*005c*/ 	.byte	0x04, 0x17
        /*005e*/ 	.short	(.L_8443 - .L_8442)
.L_8442:
        /*0060*/ 	.word	0x00000000
        /*0064*/ 	.short	0x0011
        /*0066*/ 	.short	0x0078
        /*0068*/ 	.byte	0x00, 0xf0, 0x11, 0x00


	//----- nvinfo : EIATTR_KPARAM_INFO
	.align		4
.L_8443:
        /*006c*/ 	.byte	0x04, 0x17
        /*006e*/ 	.short	(.L_8445 - .L_8444)
.L_8444:
        /*0070*/ 	.word	0x00000000
        /*0074*/ 	.short	0x0010
        /*0076*/ 	.short	0x0070
        /*0078*/ 	.byte	0x00, 0xf0, 0x21, 0x00


	//----- nvinfo : EIATTR_KPARAM_INFO
	.align		4
.L_8445:
        /*007c*/ 	.byte	0x04, 0x17
        /*007e*/ 	.short	(.L_8447 - .L_8446)
.L_8446:
        /*0080*/ 	.word	0x00000000
        /*0084*/ 	.short	0x000f
        /*0086*/ 	.short	0x0068
        /*0088*/ 	.byte	0x00, 0xf0, 0x21, 0x00


	//----- nvinfo : EIATTR_KPARAM_INFO
	.align		4
.L_8447:
        /*008c*/ 	.byte	0x04, 0x17
        /*008e*/ 	.short	(.L_8449 - .L_8448)
.L_8448:
        /*0090*/ 	.word	0x00000000
        /*0094*/ 	.short	0x000e
        /*0096*/ 	.short	0x0060
        /*0098*/ 	.byte	0x00, 0xf0, 0x11, 0x00


	//----- nvinfo : EIATTR_KPARAM_INFO
	.align		4
.L_8449:
        /*009c*/ 	.byte	0x04, 0x17
        /*009e*/ 	.short	(.L_8451 - .L_8450)
.L_8450:
        /*00a0*/ 	.word	0x00000000
        /*00a4*/ 	.short	0x000d
        /*00a6*/ 	.short	0x005c
        /*00a8*/ 	.byte	0x00, 0xf0, 0x11, 0x00


	//----- nvinfo : EIATTR_KPARAM_INFO
	.align		4
.L_8451:
        /*00ac*/ 	.byte	0x04, 0x17
        /*00ae*/ 	.short	(.L_8453 - .L_8452)
.L_8452:
        /*00b0*/ 	.word	0x00000000
        /*00b4*/ 	.short	0x000c
        /*00b6*/ 	.short	0x0058
        /*00b8*/ 	.byte	0x00, 0xf0, 0x11, 0x00


	//----- nvinfo : EIATTR_KPARAM_INFO
	.align		4
.L_8453:
        /*00bc*/ 	.byte	0x04, 0x17
        /*00be*/ 	.short	(.L_8455 - .L_8454)
.L_8454:
        /*00c0*/ 	.word	0x00000000
        /*00c4*/ 	.short	0x000b
        /*00c6*/ 	.short	0x0050
        /*00c8*/ 	.byte	0x00, 0xf0, 0x21, 0x00


	//----- nvinfo : EIATTR_KPARAM_INFO
	.align		4
.L_8455:
        /*00cc*/ 	.byte	0x04, 0x17
        /*00ce*/ 	.short	(.L_8457 - .L_8456)
.L_8456:
        /*00d0*/ 	.word	0x00000000
        /*00d4*/ 	.short	0x000a
        /*00d6*/ 	.short	0x0048
        /*00d8*/ 	.byte	0x00, 0xf0, 0x11, 0x00


	//----- nvinfo : EIATTR_KPARAM_INFO
	.align		4
.L_8457:
        /*00dc*/ 	.byte	0x04, 0x17
        /*00de*/ 	.short	(.L_8459 - .L_8458)
.L_8458:
        /*00e0*/ 	.word	0x00000000
        /*00e4*/ 	.short	0x0009
        /*00e6*/ 	.short	0x0040
        /*00e8*/ 	.byte	0x00, 0xf0, 0x21, 0x00


	//----- nvinfo : EIATTR_KPARAM_INFO
	.align		4
.L_8459:
        /*00ec*/ 	.byte	0x04, 0x17
        /*00ee*/ 	.short	(.L_8461 - .L_8460)
.L_8460:
        /*00f0*/ 	.word	0x00000000
        /*00f4*/ 	.short	0x0008
        /*00f6*/ 	.short	0x0038
        /*00f8*/ 	.byte	0x00, 0xf0, 0x21, 0x00


	//----- nvinfo : EIATTR_KPARAM_INFO
	.align		4
.L_8461:
        /*00fc*/ 	.byte	0x04, 0x17
        /*00fe*/ 	.short	(.L_8463 - .L_8462)
.L_8462:
        /*0100*/ 	.word	0x00000000
        /*0104*/ 	.short	0x0007
        /*0106*/ 	.short	0x0034
        /*0108*/ 	.byte	0x00, 0xf0, 0x11, 0x00


	//----- nvinfo : EIATTR_KPARAM_INFO
	.align		4
.L_8463:
        /*010c*/ 	.byte	0x04, 0x17
        /*010e*/ 	.short	(.L_8465 - .L_8464)
.L_8464:
        /*0110*/ 	.word	0x00000000
        /*0114*/ 	.short	0x0006
        /*0116*/ 	.short	0x0030
        /*0118*/ 	.byte	0x00, 0xf0, 0x11, 0x00


	//----- nvinfo : EIATTR_KPARAM_INFO
	.align		4
.L_8465:
        /*011c*/ 	.byte	0x04, 0x17
        /*011e*/ 	.short	(.L_8467 - .L_8466)
.L_8466:
        /*0120*/ 	.word	0x00000000
        /*0124*/ 	.short	0x0005
        /*0126*/ 	.short	0x0028
        /*0128*/ 	.byte	0x00, 0xf0, 0x21, 0x00


	//----- nvinfo : EIATTR_KPARAM_INFO
	.align		4
.L_8467:
        /*012c*/ 	.byte	0x04, 0x17
        /*012e*/ 	.short	(.L_8469 - .L_8468)
.L_8468:
        /*0130*/ 	.word	0x00000000
        /*0134*/ 	.short	0x0004
        /*0136*/ 	.short	0x0020
        /*0138*/ 	.byte	0x00, 0xf0, 0x21, 0x00


	//----- nvinfo : EIATTR_KPARAM_INFO
	.align		4
.L_8469:
        /*013c*/ 	.byte	0x04, 0x17
        /*013e*/ 	.short	(.L_8471 - .L_8470)
.L_8470:
        /*0140*/ 	.word	0x00000000
        /*0144*/ 	.short	0x0003
        /*0146*/ 	.short	0x0018
        /*0148*/ 	.byte	0x00, 0xf0, 0x21, 0x00


	//----- nvinfo : EIATTR_KPARAM_INFO
	.align		4
.L_8471:
        /*014c*/ 	.byte	0x04, 0x17
        /*014e*/ 	.short	(.L_8473 - .L_8472)
.L_8472:
        /*0150*/ 	.word	0x00000000
        /*0154*/ 	.short	0x0002
        /*0156*/ 	.short	0x0010
        /*0158*/ 	.byte	0x00, 0xf0, 0x21, 0x00


	//----- nvinfo : EIATTR_KPARAM_INFO
	.align		4
.L_8473:
        /*015c*/ 	.byte	0x04, 0x17
        /*015e*/ 	.short	(.L_8475 - .L_8474)
.L_8474:
        /*0160*/ 	.word	0x00000000
        /*0164*/ 	.short	0x0001
        /*0166*/ 	.short	0x0008
        /*0168*/ 	.byte	0x00, 0xf0, 0x21, 0x00


	//----- nvinfo : EIATTR_KPARAM_INFO
	.align		4
.L_8475:
        /*016c*/ 	.byte	0x04, 0x17
        /*016e*/ 	.short	(.L_8477 - .L_8476)
.L_8476:
        /*0170*/ 	.word	0x00000000
        /*0174*/ 	.short	0x0000
        /*0176*/ 	.short	0x0000
        /*0178*/ 	.byte	0x00, 0xf0, 0x21, 0x00


	//----- nvinfo : EIATTR_MAXREG_COUNT
	.align		4
.L_8477:
        /*017c*/ 	.byte	0x03, 0x1b
        /*017e*/ 	.short	0x00ff


	//----- nvinfo : EIATTR_NUM_BARRIERS
	.align		4
        /*0180*/ 	.byte	0x02, 0x4c
        /*0182*/ 	.byte	0x01
	.zero		1


	//----- nvinfo : EIATTR_EXTERNS
	.align		4
        /*0184*/ 	.byte	0x04, 0x0f
        /*0186*/ 	.short	(.L_8479 - .L_8478)


	//   ....[0]....
	.align		4
.L_8478:
        /*0188*/ 	.word	index@(__assertfail)


	//----- nvinfo : EIATTR_MERCURY_ISA_VERSION
	.align		4
.L_8479:
        /*018c*/ 	.byte	0x03, 0x5f
        /*018e*/ 	.short	0x0000


	//----- nvinfo : EIATTR_COOP_GROUP_MASK_REGIDS
	.align		4
        /*0190*/ 	.byte	0x04, 0x29
        /*0192*/ 	.short	(.L_8481 - .L_8480)


	//   ....[0]....
.L_8480:
        /*0194*/ 	.word	0xffffffff


	//   ....[1]....
        /*0198*/ 	.word	0xffffffff


	//   ....[2]....
        /*019c*/ 	.word	0xffffffff


	//   ....[3]....
        /*01a0*/ 	.word	0xffffffff


	//   ....[4]....
        /*01a4*/ 	.word	0xffffffff


	//   ....[5]....
        /*01a8*/ 	.word	0xffffffff


	//   ....[6]....
        /*01ac*/ 	.word	0xffffffff


	//   ....[7]....
        /*01b0*/ 	.word	0xffffffff


	//   ....[8]....
        /*01b4*/ 	.word	0xffffffff


	//   ....[9]....
        /*01b8*/ 	.word	0xffffffff


	//   ....[10]....
        /*01bc*/ 	.word	0xffffffff


	//   ....[11]....
        /*01c0*/ 	.word	0xffffffff


	//   ....[12]....
        /*01c4*/ 	.word	0xffffffff


	//   ....[13]....
        /*01c8*/ 	.word	0xffffffff


	//   ....[14]....
        /*01cc*/ 	.word	0xffffffff


	//   ....[15]....
        /*01d0*/ 	.word	0xffffffff


	//   ....[16]....
        /*01d4*/ 	.word	0xffffffff


	//   ....[17]....
        /*01d8*/ 	.word	0xffffffff


	//----- nvinfo : EIATTR_COOP_GROUP_INSTR_OFFSETS
	.align		4
.L_8481:
        /*01dc*/ 	.byte	0x04, 0x28
        /*01de*/ 	.short	(.L_8483 - .L_8482)


	//   ....[0]....
.L_8482:
        /*01e0*/ 	.word	0x00000240


	//   ....[1]....
        /*01e4*/ 	.word	0x00000260


	//   ....[2]....
        /*01e8*/ 	.word	0x00000280


	//   ....[3]....
        /*01ec*/ 	.word	0x00000330


	//   ....[4]....
        /*01f0*/ 	.word	0x00000350


	//   ....[5]....
        /*01f4*/ 	.word	0x00000370


	//   ....[6]....
        /*01f8*/ 	.word	0x000011a0


	//   ....[7]....
        /*01fc*/ 	.word	0x00001200


	//   ....[8]....
        /*0200*/ 	.word	0x00001230


	//   ....[9]....
        /*0204*/ 	.word	0x00001250


	//   ....[10]....
        /*0208*/ 	.word	0x00001270


	//   ....[11]....
        /*020c*/ 	.word	0x000012c0


	//   ....[12]....
        /*0210*/ 	.word	0x000012e0


	//   ....[13]....
        /*0214*/ 	.word	0x00001300


	//   ....[14]....
        /*0218*/ 	.word	0x000027d0


	//   ....[15]....
        /*021c*/ 	.word	0x00002830


	//   ....[16]....
        /*0220*/ 	.word	0x00002890


	//   ....[17]....
        /*0224*/ 	.word	0x000028f0


	//----- nvinfo : EIATTR_SYSCALL_OFFSETS
	.align		4
.L_8483:
        /*0228*/ 	.byte	0x04, 0x46
        /*022a*/ 	.short	(.L_8485 - .L_8484)


	//   ....[0]....
.L_8484:
        /*022c*/ 	.word	0x00002760


	//----- nvinfo : EIATTR_EXIT_INSTR_OFFSETS
	.align		4
.L_8485:
        /*0230*/ 	.byte	0x04, 0x1c
        /*0232*/ 	.short	(.L_8487 - .L_8486)


	//   ....[0]....
.L_8486:
        /*0234*/ 	.word	0x00000090


	//   ....[1]....
        /*0238*/ 	.word	0x000021f0


	//   ....[2]....
        /*023c*/ 	.word	0x000022a0


	//   ....[3]....
        /*0240*/ 	.word	0x00002630


	//   ....[4]....
        /*0244*/ 	.word	0x00002770


	//----- nvinfo : EIATTR_CTAIDZ_USED
	.align		4
.L_8487:
        /*0248*/ 	.byte	0x01, 0x04
	.zero		2


	//----- nvinfo : EIATTR_CRS_STACK_SIZE
	.align		4
        /*024c*/ 	.byte	0x04, 0x1e
        /*024e*/ 	.short	(.L_8489 - .L_8488)
.L_8488:
        /*0250*/ 	.word	0x00000000
.L_8489:


//--------------------- .nv.info._ZN4vllm25paged_attention_v2_kernelIthLi120ELi16ELi128ELNS_18Fp8KVCacheDataTypeE2ELb0ELi512EEEvPfS2_PT_PKS3_PKT0_S9_ifPKiSB_iPKfiiiSD_SD_iiiii --------------------------
	.section	.nv.info._ZN4vllm25paged_attention_v2_kernelIthLi120ELi16ELi128ELNS_18Fp8KVCacheDataTypeE2ELb0ELi512EEEvPfS2_PT_PKS3_PKT0_S9_ifPKiSB_iPKfiiiSD_SD_iiiii,"",@"SHT_CUDA_INFO"
	.sectionflags	@""
	.align	4


	//----- nvinfo : EIATTR_CUDA_API_VERSION
	.align		4
        /*0000*/ 	.byte	0x04, 0x37
        /*0002*/ 	.short	(.L_8491 - .L_8490)
.L_8490:
        /*0004*/ 	.word	0x00000082


	//----- nvinfo : EIATTR_SW2861232_WAR
	.align		4
.L_8491:
        /*0008*/ 	.byte	0x01, 0x35
	.zero		2


	//----- nvinfo : EIATTR_PARAM_CBANK
	.align		4
        /*000c*/ 	.byte	0x04, 0x0a
        /*000e*/ 	.short	(.L_8493 - .L_8492)
	.align		4
.L_8492:
        /*0010*/ 	.word	index@(.nv.constant0._ZN4vllm25paged_attention_v2_kernelIthLi120ELi16ELi128ELNS_18Fp8KVCacheDataTypeE2ELb0ELi512EEEvPfS2_PT_PKS3_PKT0_S9_ifPKiSB_iPKfiiiSD_SD_iiiii)
        /*0014*/ 	.short	0x0160
        /*0016*/ 	.short	0x008c


	//----- nvinfo : EIATTR_CBANK_PARAM_SIZE
	.align		4
.L_8493:
        /*0018*/ 	.byte	0x03, 0x19
        /*001a*/ 	.short	0x008c


	//----- nvinfo : EIATTR_KPARAM_INFO
	.align		4
        /*001c*/ 	.byte	0x04, 0x17
        /*001e*/ 	.short	(.L_8495 - .L_8494)
.L_8494:
        /*0020*/ 	.word	0x00000000
        /*0024*/ 	.short	0x0015
        /*0026*/ 	.short	0x0088
        /*0028*/ 	.byte	0x00, 0xf0, 0x11, 0x00


	//----- nvinfo : EIATTR_KPARAM_INFO
	.align		4
.L_8495:
        /*002c*/ 	.byte	0x04, 0x17
        /*002e*/ 	.short	(.L_8497 - .L_8496)
.L_8496:
        /*0030*/ 	.word	0x00000000
        /*0034*/ 	.short	0x0014
        /*0036*/ 	.short	0x0084
        /*0038*/ 	.byte	0x00, 0xf0, 0x11, 0x00


	//----- nvinfo : EIATTR_KPARAM_INFO
	.align		4
.L_8497:
        /*003c*/ 	.byte	0x04, 0x17
        /*003e*/ 	.short	(.L_8499 - .L_8498)
.L_8498:
        /*0040*/ 	.word	0x00000000
        /*0044*/ 	.short	0x0013
        /*0046*/ 	.short	0x0080
        /*0048*/ 	.byte	0x00, 0xf0, 0x11, 0x00


	//----- nvinfo : EIATTR_KPARAM_INFO
	.align		4
.L_8499:
        /*004c*/ 	.byte	0x04, 0x17
        /*004e*/ 	.short	(.L_8501 - .L_8500)
.L_8500:
        /*0050*/ 	.word	0x00000000
        /*0054*/ 	.short	0x0012
        /*0056*/ 	.short	0x007c
        /*0058*/ 	.byte	0x00, 0xf0, 0x11, 0x00


	//----- nvinfo : EIATTR_KPARAM_INFO
	.align		4
.L_8501:
        /*005c*/ 	.byte	0x04, 0x17
        /*005e*/ 	.short	(.L_8503 - .L_8502)
.L_8502:
        /*0060*/ 	.word	0x00000000
        /*0064*/ 	.short	0x0011
        /*0066*/ 	.short	0x0078
        /*0068*/ 	.byte	0x00, 0xf0, 0x11, 0x00


	//----- nvinfo : EIATTR_KPARAM_INFO
	.align		4
.L_8503:
        /*006c*/ 	.byte	0x04, 0x17
        /*006e*/ 	.short	(.L_8505 - .L_8504)
.L_8504:
        /*0070*/ 	.word	0x00000000
        /*0074*/ 	.short	0x0010
        /*0076*/ 	.short	0x0070
        /*0078*/ 	.byte	0x00, 0xf0, 0x21, 0x00


	//----- nvinfo : EIATTR_KPARAM_INFO
	.align		4
.L_8505:
        /*007c*/ 	.byte	0x04, 0x17
        /*007e*/ 	.short	(.L_8507 - .L_8506)
.L_8506:
        /*0080*/ 	.word	0x00000000
        /*0084*/ 	.short	0x000f
        /*0086*/ 	.short	0x0068
        /*0088*/ 	.byte	0x00, 0xf0, 0x21, 0x00


	//----- nvinfo : EIATTR_KPARAM_INFO
	.align		4
.L_8507:
        /*008c*/ 	.byte	0x04, 0x17
        /*008e*/ 	.short	(.L_8509 - .L_8508)
.L_8508:
        /*0090*/ 	.word	0x00000000
        /*0094*/ 	.short	0x000e
        /*0096*/ 	.short	0x0060
        /*0098*/ 	.byte	0x00, 0xf0, 0x11, 0x00


	//----- nvinfo : EIATTR_KPARAM_INFO
	.align		4
.L_8509:
        /*009c*/ 	.byte	0x04, 0x17
        /*009e*/ 	.short	(.L_8511 - .L_8510)
.L_8510:
        /*00a0*/ 	.word	0x00000000
        /*00a4*/ 	.short	0x000d
        /*00a6*/ 	.short	0x005c
        /*00a8*/ 	.byte	0x00, 0xf0, 0x11, 0x00


	//----- nvinfo : EIATTR_KPARAM_INFO
	.align		4
.L_8511:
        /*00ac*/ 	.byte	0x04, 0x17
        /*00ae*/ 	.short	(.L_8513 - .L_8512)
.L_8512:
        /*00b0*/ 	.word	0x00000000
        /*00b4*/ 	.short	0x000c
        /*00b6*/ 	.short	0x0058
        /*00b8*/ 	.byte	0x00, 0xf0, 0x11, 0x00


	//----- nvinfo : EIATTR_KPARAM_INFO
	.align		4
.L_8513:
        /*00bc*/ 	.byte	0x04, 0x17
        /*00be*/ 	.short	(.L_8515 - .L_8514)
.L_8514:
        /*00c0*/ 	.word	0x00000000
        /*00c4*/ 	.short	0x000b
        /*00c6*/ 	.short	0x0050
        /*00c8*/ 	.byte	0x00, 0xf0, 0x21, 0x00


	//----- nvinfo : EIATTR_KPARAM_INFO
	.align		4
.L_8515:
        /*00cc*/ 	.byte	0x04, 0x17
        /*00ce*/ 	.short	(.L_8517 - .L_8516)
.L_8516:
        /*00d0*/ 	.word	0x00000000
        /*00d4*/ 	.short	0x000a
        /*00d6*/ 	.short	0x0048
        /*00d8*/ 	.byte	0x00, 0xf0, 0x11, 0x00


	//----- nvinfo : EIATTR_KPARAM_INFO
	.align		4
.L_8517:
        /*00dc*/ 	.byte	0x04, 0x17
        /*00de*/ 	.short	(.L_8519 - .L_8518)
.L_8518:
        /*00e0*/ 	.word	0x00000000
        /*00e4*/ 	.short	0x0009
        /*00e6*/ 	.short	0x0040
        /*00e8*/ 	.byte	0x00, 0xf0, 0x21, 0x00


	//----- nvinfo : EIATTR_KPARAM_INFO
	.align		4
.L_8519:
        /*00ec*/ 	.byte	0x04, 0x17
        /*00ee*/ 	.short	(.L_8521 - .L_8520)
.L_8520:
        /*00f0*/ 	.word	0x00000000
        /*00f4*/ 	.short	0x0008
        /*00f6*/ 	.short	0x0038
        /*00f8*/ 	.byte	0x00, 0xf0, 0x21, 0x00


	//----- nvinfo : EIATTR_KPARAM_INFO
	.align		4
.L_8521:
        /*00fc*/ 	.byte	0x04, 0x17
        /*00fe*/ 	.short	(.L_8523 - .L_8522)
.L_8522:
        /*0100*/ 	.word	0x00000000
        /*0104*/ 	.short	0x0007
        /*0106*/ 	.short	0x0034
        /*0108*/ 	.byte	0x00, 0xf0, 0x11, 0x00


	//----- nvinfo : EIATTR_KPARAM_INFO
	.align		4
.L_8523:
        /*010c*/ 	.byte	0x04, 0x17
        /*010e*/ 	.short	(.L_8525 - .L_8524)
.L_8524:
        /*0110*/ 	.word	0x00000000
        /*0114*/ 	.short	0x0006
        /*0116*/ 	.short	0x0030
        /*0118*/ 	.byte	0x00, 0xf0, 0x11, 0x00


	//----- nvinfo : EIATTR_KPARAM_INFO
	.align		4
.L_8525:
        /*011c*/ 	.byte	0x04, 0x17
        /*011e*/ 	.short	(.L_8527 - .L_8526)
.L_8526:
        /*0120*/ 	.word	0x00000000
        /*0124*/ 	.short	0x0005
        /*0126*/ 	.short	0x0028
        /*0128*/ 	.byte	0x00, 0xf0, 0x21, 0x00


	//----- nvinfo : EIATTR_KPARAM_INFO
	.align		4
.L_8527:
        /*012c*/ 	.byte	0x04, 0x17
        /*012e*/ 	.short	(.L_8529 - .L_8528)
.L_8528:
        /*0130*/ 	.word	0x00000000
        /*0134*/ 	.short	0x0004
        /*0136*/ 	.short	0x0020
        /*0138*/ 	.byte	0x00, 0xf0, 0x21, 0x00


	//----- nvinfo : EIATTR_KPARAM_INFO
	.align		4
.L_8529:
        /*013c*/ 	.byte	0x04, 0x17
        /*013e*/ 	.short	(.L_8531 - .L_8530)
.L_8530:
        /*0140*/ 	.word	0x00000000
        /*0144*/ 	.short	0x0003
        /*0146*/ 	.short	0x0018
        /*0148*/ 	.byte	0x00, 0xf0, 0x21, 0x00


	//----- nvinfo : EIATTR_KPARAM_INFO
	.align		4
.L_8531:
        /*014c*/ 	.byte	0x04, 0x17
        /*014e*/ 	.short	(.L_8533 - .L_8532)
.L_8532:
        /*0150*/ 	.word	0x00000000
        /*0154*/ 	.short	0x0002
        /*0156*/ 	.short	0x0010
        /*0158*/ 	.byte	0x00, 0xf0, 0x21, 0x00


	//----- nvinfo : EIATTR_KPARAM_INFO
	.align		4
.L_8533:
        /*015c*/ 	.byte	0x04, 0x17
        /*015e*/ 	.short	(.L_8535 - .L_8534)
.L_8534:
        /*0160*/ 	.word	0x00000000
        /*0164*/ 	.short	0x0001
        /*0166*/ 	.short	0x0008
        /*0168*/ 	.byte	0x00, 0xf0, 0x21, 0x00


	//----- nvinfo : EIATTR_KPARAM_INFO
	.align		4
.L_8535:
        /*016c*/ 	.byte	0x04, 0x17
        /*016e*/ 	.short	(.L_8537 - .L_8536)
.L_8536:
        /*0170*/ 	.word	0x00000000
        /*0174*/ 	.short	0x0000
        /*0176*/ 	.short	0x0000
        /*0178*/ 	.byte	0x00, 0xf0, 0x21, 0x00


	//----- nvinfo : EIATTR_MAXREG_COUNT
	.align		4
.L_8537:
        /*017c*/ 	.byte	0x03, 0x1b
        /*017e*/ 	.short	0x00ff


	//----- nvinfo : EIATTR_NUM_BARRIERS
	.align		4
        /*0180*/ 	.byte	0x02, 0x4c
        /*0182*/ 	.byte	0x01
	.zero		1


	//----- nvinfo : EIATTR_EXTERNS
	.align		4
        /*0184*/ 	.byte	0x04, 0x0f
        /*0186*/ 	.short	(.L_8539 - .L_8538)


	//   ....[0]....
	.align		4
.L_8538:
        /*0188*/ 	.word	index@(__assertfail)


	//----- nvinfo : EIATTR_MERCURY_ISA_VERSION
	.align		4
.L_8539:
        /*018c*/ 	.byte	0x03, 0x5f
        /*018e*/ 	.short	0x0000


	//----- nvinfo : EIATTR_COOP_GROUP_MASK_REGIDS
	.align		4
        /*0190*/ 	.byte	0x04, 0x29
        /*0192*/ 	.short	(.L_8541 - .L_8540)


	//   ....[0]....
.L_8540:
        /*0194*/ 	.word	0xffffffff


	//   ....[1]....
        /*0198*/ 	.word	0xffffffff


	//   ....[2]....
        /*019c*/ 	.word	0xffffffff


	//   ....[3]....
        /*01a0*/ 	.word	0xffffffff


	//   ....[4]....
        /*01a4*/ 	.word	0xffffffff


	//   ....[5]....
        /*01a8*/ 	.word	0xffffffff


	//   ....[6]....
        /*01ac*/ 	.word	0xffffffff


	//   ....[7]....
        /*01b0*/ 	.word	0xffffffff


	//   ....[8]....
        /*01b4*/ 	.word	0xffffffff


	//   ....[9]....
        /*01b8*/ 	.word	0xffffffff


	//   ....[10]....
        /*01bc*/ 	.word	0xffffffff


	//   ....[11]....
        /*01c0*/ 	.word	0xffffffff


	//   ....[12]....
        /*01c4*/ 	.word	0xffffffff


	//   ....[13]....
        /*01c8*/ 	.word	0xffffffff


	//   ....[14]....
        /*01cc*/ 	.word	0xffffffff


	//   ....[15]....
        /*01d0*/ 	.word	0xffffffff


	//   ....[16]....
        /*01d4*/ 	.word	0xffffffff


	//   ....[17]....
        /*01d8*/ 	.word	0xffffffff


	//----- nvinfo : EIATTR_COOP_GROUP_INSTR_OFFSETS
	.align		4
.L_8541:
        /*01dc*/ 	.byte	0x04, 0x28
        /*01de*/ 	.short	(.L_8543 - .L_8542)


	//   ....[0]....
.L_8542:
        /*01e0*/ 	.word	0x00000240


	//   ....[1]....
        /*01e4*/ 	.word	0x00000260


	//   ....[2]....
        /*01e8*/ 	.word	0x00000280


	//   ....[3]....
        /*01ec*/ 	.word	0x00000330


	//   ....[4]....
        /*01f0*/ 	.word	0x00000350


	//   ....[5]....
        /*01f4*/ 	.word	0x00000370


	//   ....[6]....
        /*01f8*/ 	.word	0x000011a0


	//   ....[7]....
        /*01fc*/ 	.word	0x00001200


	//   ....[8]....
        /*0200*/ 	.word	0x00001230


	//   ....[9]....
        /*0204*/ 	.word	0x00001250


	//   ....[10]....
        /*0208*/ 	.word	0x00001270


	//   ....[11]....
        /*020c*/ 	.word	0x000012c0


	//   ....[12]....
        /*0210*/ 	.word	0x000012e0


	//   ....[13]....
        /*0214*/ 	.word	0x00001300


	//   ....[14]....
        /*0218*/ 	.word	0x00002990


	//   ....[15]....
        /*021c*/ 	.word	0x000029f0


	//   ....[16]....
        /*0220*/ 	.word	0x00002a50


	//   ....[17]....
        /*0224*/ 	.word	0x00002ab0


	//----- nvinfo : EIATTR_SYSCALL_OFFSETS
	.align		4
.L_8543:
        /*0228*/ 	.byte	0x04, 0x46
        /*022a*/ 	.short	(.L_8545 - .L_8544)


	//   ....[0]....
.L_8544:
        /*022c*/ 	.word	0x00002920


	//----- nvinfo : EIATTR_EXIT_INSTR_OFFSETS
	.align		4
.L_8545:
        /*0230*/ 	.byte	0x04, 0x1c
        /*0232*/ 	.short	(.L_8547 - .L_8546)


	//   ....[0]....
.L_8546:
        /*0234*/ 	.word	0x00000090


	//   ....[1]....
        /*0238*/ 	.word	0x00002350


	//   ....[2]....
        /*023c*/ 	.word	0x00002770


	//   ....[3]....
        /*0240*/ 	.word	0x000027f0


	//   ....[4]....
        /*0244*/ 	.word	0x00002930


	//----- nvinfo : EIATTR_CTAIDZ_USED
	.align		4
.L_8547:
        /*0248*/ 	.byte	0x01, 0x04
	.zero		2


	//----- nvinfo : EIATTR_CRS_STACK_SIZE
	.align		4
        /*024c*/ 	.byte	0x04, 0x1e
        /*024e*/ 	.short	(.L_8549 - .L_8548)
.L_8548:
        /*0250*/ 	.word	0x00000000
.L_8549:


//--------------------- .nv.info._ZN4vllm25paged_attention_v2_kernelIthLi112ELi16ELi128ELNS_18Fp8KVCacheDataTypeE2ELb0ELi512EEEvPfS2_PT_PKS3_PKT0_S9_ifPKiSB_iPKfiiiSD_SD_iiiii --------------------------
	.section	.nv.info._ZN4vllm25paged_attention_v2_kernelIthLi112ELi16ELi128ELNS_18Fp8KVCacheDataTypeE2ELb0ELi512EEEvPfS2_PT_PKS3_PKT0_S9_ifPKiSB_iPKfiiiSD_SD_iiiii,"",@"SHT_CUDA_INFO"
	.sectionflags	@""
	.align	4


	//----- nvinfo : EIATTR_CUDA_API_VERSION
	.align		4
        /*0000*/ 	.byte	0x04, 0x37
        /*0002*/ 	.short	(.L_8551 - .L_8550)
.L_8550:
        /*0004*/ 	.word	0x00000082


	//----- nvinfo : EIATTR_SW2861232_WAR
	.align		4
.L_8551:
        /*0008*/ 	.byte	0x01, 0x35
	.zero		2


	//----- nvinfo : EIATTR_PARAM_CBANK
	.align		4
        /*000c*/ 	.byte	0x04, 0x0a
        /*000e*/ 	.short	(.L_8553 - .L_8552)
	.align		4
.L_8552:
        /*0010*/ 	.word	index@(.nv.constant0._ZN4vllm25paged_attention_v2_kernelIthLi112ELi16ELi128ELNS_18Fp8KVCacheDataTypeE2ELb0ELi512EEEvPfS2_PT_PKS3_PKT0_S9_ifPKiSB_iPKfiiiSD_SD_iiiii)
        /*0014*/ 	.short	0x0160
        /*0016*/ 	.short	0x008c


	//----- nvinfo : EIATTR_CBANK_PARAM_SIZE
	.align		4
.L_8553:
        /*0018*/ 	.byte	0x03, 0x19
        /*001a*/ 	.short	0x008c


	//----- nvinfo : EIATTR_KPARAM_INFO
	.align		4
        /*001c*/ 	.byte	0x04, 0x17
        /*001e*/ 	.short	(.L_8555 - .L_8554)
.L_8554:
        /*0020*/ 	.word	0x00000000
        /*0024*/ 	.short	0x0015
        /*0026*/ 	.short	0x0088
        /*0028*/ 	.byte	0x00, 0xf0, 0x11, 0x00


	//----- nvinfo : EIATTR_KPARAM_INFO
	.align		4
.L_8555:
        /*002c*/ 	.byte	0x04, 0x17
        /*002e*/ 	.short	(.L_8557 - .L_8556)
.L_8556:
        /*0030*/ 	.word	0x00000000
        /*0034*/ 	.short	0x0014
        /*0036*/ 	.short	0x0084
        /*0038*/ 	.byte	0x00, 0xf0, 0x11, 0x00


	//----- nvinfo : EIATTR_KPARAM_INFO
	.align		4
.L_8557:
        /*003c*/ 	.byte	0x04, 0x17
        /*003e*/ 	.short	(.L_8559 - .L_8558)
.L_8558:
        /*0040*/ 	.word	0x00000000
        /*0044*/ 	.short	0x0013
        /*0046*/ 	.short	0x0080
        /*0048*/ 	.byte	0x00, 0xf0, 0x11, 0x00


	//----- nvinfo : EIATTR_KPARAM_INFO
	.align		4
.L_8559:
        /*004c*/ 	.byte	0x04, 0x17
        /*004e*/ 	.short	(.L_8561 - .L_8560)
.L_8560:
        /*0050*/ 	.word	0x00000000
        /*0054*/ 	.short	0x0012
        /*0056*/ 	.short	0x007c
        /*0058*/ 	.byte	0x00, 0xf0, 0x11, 0x00


	//----- nvinfo : EIATTR_KPARAM_INFO
	.align		4
.L_8561:
        /*005c*/ 	.byte	0x04, 0x17
        /*005e*/ 	.short	(.L_8563 - .L_8562)
.L_8562:
        /*0060*/ 	.word	0x00000000
        /*0064*/ 	.short	0x0011
        /*0066*/ 	.short	0x0078
        /*0068*/ 	.byte	0x00, 0xf0, 0x11, 0x00


	//----- nvinfo : EIATTR_KPARAM_INFO
	.align		4
.L_8563:
        /*006c*/ 	.byte	0x04, 0x17
        /*006e*/ 	.short	(.L_8565 - .L_8564)
.L_8564:
        /*0070*/ 	.word	0x00000000
        /*0074*/ 	.short	0x0010
        /*0076*/ 	.short	0x0070
        /*0078*/ 	.byte	0x00, 0xf0, 0x21, 0x00


	//----- nvinfo : EIATTR_KPARAM_INFO
	.align		4
.L_8565:
        /*007c*/ 	.byte	0x04, 0x17
        /*007e*/ 	.short	(.L_8567 - .L_8566)
.L_8566:
        /*0080*/ 	.word	0x00000000
        /*0084*/ 	.short	0x000f
        /*0086*/ 	.short	0x0068
        /*0088*/ 	.byte	0x00, 0xf0, 0x21, 0x00


	//----- nvinfo : EIATTR_KPARAM_INFO
	.align		4
.L_8567:
        /*008c*/ 	.byte	0x04, 0x17
        /*008e*/ 	.short	(.L_8569 - .L_8568)
.L_8568:
        /*0090*/ 	.word	0x00000000
        /*0094*/ 	.short	0x000e
        /*0096*/ 	.short	0x0060
        /*0098*/ 	.byte	0x00, 0xf0, 0x11, 0x00


	//----- nvinfo : EIATTR_KPARAM_INFO
	.align		4
.L_8569:
        /*009c*/ 	.byte	0x04, 0x17
        /*009e*/ 	.short	(.L_8571 - .L_8570)
.L_8570:
        /*00a0*/ 	.word	0x00000000
        /*00a4*/ 	.short	0x000d
        /*00a6*/ 	.short	0x005c
        /*00a8*/ 	.byte	0x00, 0xf0, 0x11, 0x00


	//----- nvinfo : EIATTR_KPARAM_INFO
	.align		4
.L_8571:
        /*00ac*/ 	.byte	0x04, 0x17
        /*00ae*/ 	.short	(.L_8573 - .L_8572)
.L_8572:
        /*00b0*/ 	.word	0x00000000
        /*00b4*/ 	.short	0x000c
        /*00b6*/ 	.short	0x0058
        /*00b8*/ 	.byte	0x00, 0xf0, 0x11, 0x00


	//----- nvinfo : EIATTR_KPARAM_INFO
	.align		4
.L_8573:
        /*00bc*/ 	.byte	0x04, 0x17
        /*00be*/ 	.short	(.L_8575 - .L_8574)
.L_8574:
        /*00c0*/ 	.word	0x00000000
        /*00c4*/ 	.short	0x000b
        /*00c6*/ 	.short	0x0050
        /*00c8*/ 	.byte	0x00, 0xf0, 0x21, 0x00


	//----- nvinfo : EIATTR_KPARAM_INFO
	.align		4
.L_8575:
        /*00cc*/ 	.byte	0x04, 0x17
        /*00ce*/ 	.short	(.L_8577 - .L_8576)
.L_8576:
        /*00d0*/ 	.word	0x00000000
        /*00d4*/ 	.short	0x000a
        /*00d6*/ 	.short	0x0048
        /*00d8*/ 	.byte	0x00, 0xf0, 0x11, 0x00


	//----- nvinfo : EIATTR_KPARAM_INFO
	.align		4
.L_8577:
        /*00dc*/ 	.byte	0x04, 0x17
        /*00de*/ 	.short	(.L_8579 - .L_8578)
.L_8578:
        /*00e0*/ 	.word	0x00000000
        /*00e4*/ 	.short	0x0009
        /*00e6*/ 	.short	0x0040
        /*00e8*/ 	.byte	0x00, 0xf0, 0x21, 0x00


	//----- nvinfo : EIATTR_KPARAM_INFO
	.align		4
.L_8579:
        /*00ec*/ 	.byte	0x04, 0x17
        /*00ee*/ 	.short	(.L_8581 - .L_8580)
.L_8580:
        /*00f0*/ 	.word	0x00000000
        /*00f4*/ 	.short	0x0008
        /*00f6*/ 	.short	0x0038
        /*00f8*/ 	.byte	0x00, 0xf0, 0x21, 0x00


	//----- nvinfo : EIATTR_KPARAM_INFO
	.align		4
.L_8581:
        /*00fc*/ 	.byte	0x04, 0x17
        /*00fe*/ 	.short	(.L_8583 - .L_8582)
.L_8582:
        /*0100*/ 	.word	0x00000000
        /*0104*/ 	.short	0x0007
        /*0106*/ 	.short	0x0034
        /*0108*/ 	.byte	0x00, 0xf0, 0x11, 0x00


	//----- nvinfo : EIATTR_KPARAM_INFO
	.align		4
.L_8583:
        /*010c*/ 	.byte	0x04, 0x17
        /*010e*/ 	.short	(.L_8585 - .L_8584)
.L_8584:
        /*0110*/ 	.word	0x00000000
        /*0114*/ 	.short	0x0006
        /*0116*/ 	.short	0x0030
        /*0118*/ 	.byte	0x00, 0xf0, 0x11, 0x00


	//----- nvinfo : EIATTR_KPARAM_INFO
	.align		4
.L_8585:
        /*011c*/ 	.byte	0x04, 0x17
        /*011e*/ 	.short	(.L_8587 - .L_8586)
.L_8586:
        /*0120*/ 	.word	0x00000000
        /*0124*/ 	.short	0x0005
        /*0126*/ 	.short	0x0028
        /*0128*/ 	.byte	0x00, 0xf0, 0x21, 0x00


	//----- nvinfo : EIATTR_KPARAM_INFO
	.align		4
.L_8587:
        /*012c*/ 	.byte	0x04, 0x17
        /*012e*/ 	.short	(.L_8589 - .L_8588)
.L_8588:
        /*0130*/ 	.word	0x00000000
        /*0134*/ 	.short	0x0004
        /*0136*/ 	.short	0x0020
        /*0138*/ 	.byte	0x00, 0xf0, 0x21, 0x00


	//----- nvinfo : EIATTR_KPARAM_INFO
	.align		4
.L_8589:
        /*013c*/ 	.byte	0x04, 0x17
        /*013e*/ 	.short	(.L_8591 - .L_8590)
.L_8590:
        /*0140*/ 	.word	0x00000000
        /*0144*/ 	.short	0x0003
        /*0146*/ 	.short	0x0018
        /*0148*/ 	.byte	0x00, 0xf0, 0x21, 0x00


	//----- nvinfo : EIATTR_KPARAM_INFO
	.align		4
.L_8591:
        /*014c*/ 	.byte	0x04, 0x17
        /*014e*/ 	.short	(.L_8593 - .L_8592)
.L_8592:
        /*0150*/ 	.word	0x00000000
        /*0154*/ 	.short	0x0002
        /*0156*/ 	.short	0x0010
        /*0158*/ 	.byte	0x00, 0xf0, 0x21, 0x00


	//----- nvinfo : EIATTR_KPARAM_INFO
	.align		4
.L_8593:
        /*015c*/ 	.byte	0x04, 0x17
        /*015e*/ 	.short	(.L_8595 - .L_8594)
.L_8594:
        /*0160*/ 	.word	0x00000000
        /*0164*/ 	.short	0x0001
        /*0166*/ 	.short	0x0008
        /*0168*/ 	.byte	0x00, 0xf0, 0x21, 0x00


	//----- nvinfo : EIATTR_KPARAM_INFO
	.align		4
.L_8595:
        /*016c*/ 	.byte	0x04, 0x17
        /*016e*/ 	.short	(.L_8597 - .L_8596)
.L_8596:
        /*0170*/ 	.word	0x00000000
        /*0174*/ 	.short	0x0000
        /*0176*/ 	.short	0x0000
        /*0178*/ 	.byte	0x00, 0xf0, 0x21, 0x00


	//----- nvinfo : EIATTR_MAXREG_COUNT
	.align		4
.L_8597:
        /*017c*/ 	.byte	0x03, 0x1b
        /*017e*/ 	.short	0x00ff


	//----- nvinfo : EIATTR_NUM_BARRIERS
	.align		4
        /*0180*/ 	.byte	0x02, 0x4c
        /*0182*/ 	.byte	0x01
	.zero		1


	//----- nvinfo : EIATTR_EXTERNS
	.align		4
        /*0184*/ 	.byte	0x04, 0x0f
        /*0186*/ 	.short	(.L_8599 - .L_8598)


	//   ....[0]....
	.align		4
.L_8598:
        /*0188*/ 	.word	index@(__assertfail)


	//----- nvinfo : EIATTR_MERCURY_ISA_VERSION
	.align		4
.L_8599:
        /*018c*/ 	.byte	0x03, 0x5f
        /*018e*/ 	.short	0x0000


	//----- nvinfo : EIATTR_COOP_GROUP_MASK_REGIDS
	.align		4
        /*0190*/ 	.byte	0x04, 0x29
        /*0192*/ 	.short	(.L_8601 - .L_8600)


	//   ....[0]....
.L_8600:
        /*0194*/ 	.word	0xffffffff


	//   ....[1]....
        /*0198*/ 	.word	0xffffffff


	//   ....[2]....
        /*019c*/ 	.word	0xffffffff


	//   ....[3]....
        /*01a0*/ 	.word	0xffffffff


	//   ....[4]....
        /*01a4*/ 	.word	0xffffffff


	//   ....[5]....
        /*01a8*/ 	.word	0xffffffff


	//   ....[6]....
        /*01ac*/ 	.word	0xffffffff


	//   ....[7]....
        /*01b0*/ 	.word	0xffffffff


	//   ....[8]....
        /*01b4*/ 	.word	0xffffffff


	//   ....[9]....
        /*01b8*/ 	.word	0xffffffff


	//   ....[10]....
        /*01bc*/ 	.word	0xffffffff


	//   ....[11]....
        /*01c0*/ 	.word	0xffffffff


	//   ....[12]....
        /*01c4*/ 	.word	0xffffffff


	//   ....[13]....
        /*01c8*/ 	.word	0xffffffff


	//   ....[14]....
        /*01cc*/ 	.word	0xffffffff


	//   ....[15]....
        /*01d0*/ 	.word	0xffffffff


	//   ....[16]....
        /*01d4*/ 	.word	0xffffffff


	//   ....[17]....
        /*01d8*/ 	.word	0xffffffff


	//----- nvinfo : EIATTR_COOP_GROUP_INSTR_OFFSETS
	.align		4
.L_8601:
        /*01dc*/ 	.byte	0x04, 0x28
        /*01de*/ 	.short	(.L_8603 - .L_8602)


	//   ....[0]....
.L_8602:
        /*01e0*/ 	.word	0x00000240


	//   ....[1]....
        /*01e4*/ 	.word	0x00000260


	//   ....[2]....
        /*01e8*/ 	.word	0x00000280


	//   ....[3]....
        /*01ec*/ 	.word	0x00000330


	//   ....[4]....
        /*01f0*/ 	.word	0x00000350


	//   ....[5]....
        /*01f4*/ 	.word	0x00000370


	//   ....[6]....
        /*01f8*/ 	.word	0x000011a0


	//   ....[7]....
        /*01fc*/ 	.word	0x00001200


	//   ....[8]....
        /*0200*/ 	.word	0x00001230


	//   ....[9]....
        /*0204*/ 	.word	0x00001250


	//   ....[10]....
        /*0208*/ 	.word	0x00001270


	//   ....[11]....
        /*020c*/ 	.word	0x000012c0


	//   ....[12]....
        /*0210*/ 	.word	0x000012e0


	//   ....[13]....
        /*0214*/ 	.word	0x00001300


	//   ....[14]....
        /*0218*/ 	.word	0x00002700


	//   ....[15]....
        /*021c*/ 	.word	0x00002760


	//   ....[16]....
        /*0220*/ 	.word	0x000027c0


	//   ....[17]....
        /*0224*/ 	.word	0x00002820


	//----- nvinfo : EIATTR_SYSCALL_OFFSETS
	.align		4
.L_8603:
        /*0228*/ 	.byte	0x04, 0x46
        /*022a*/ 	.short	(.L_8605 - .L_8604)


	//   ....[0]....
.L_8604:
        /*022c*/ 	.word	0x00002690


	//----- nvinfo : EIATTR_EXIT_INSTR_OFFSETS
	.align		4
.L_8605:
        /*0230*/ 	.byte	0x04, 0x1c
        /*0232*/ 	.short	(.L_8607 - .L_8606)


	//   ....[0]....
.L_8606:
        /*0234*/ 	.word	0x00000090


	//   ....[1]....
        /*0238*/ 	.word	0x00002190


	//   ....[2]....
        /*023c*/ 	.word	0x00002250


	//   ....[3]....
        /*0240*/ 	.word	0x00002560


	//   ....[4]....
        /*0244*/ 	.word	0x000026a0


	//----- nvinfo : EIATTR_CTAIDZ_USED
	.align		4
.L_8607:
        /*0248*/ 	.byte	0x01, 0x04
	.zero		2


	//----- nvinfo : EIATTR_CRS_STACK_SIZE
	.align		4
        /*024c*/ 	.byte	0x04, 0x1e
        /*024e*/ 	.short	(.L_8609 - .L_8608)
.L_8608:
        /*0250*/ 	.word	0x00000000
.L_8609:


//--------------------- .nv.info._ZN4vllm25paged_attention_v2_kernelIthLi96ELi16ELi128ELNS_18Fp8KVCacheDataTypeE2ELb0ELi512EEEvPfS2_PT_PKS3_PKT0_S9_ifPKiSB_iPKfiiiSD_SD_iiiii --------------------------
	.section	.nv.info._ZN4vllm25paged_attention_v2_kernelIthLi96ELi16ELi128ELNS_18Fp8KVCacheDataTypeE2ELb0ELi512EEEvPfS2_PT_PKS3_PKT0_S9_ifPKiSB_iPKfiiiSD_SD_iiiii,"",@"SHT_CUDA_INFO"
	.sectionflags	@""
	.align	4


	//----- nvinfo : EIATTR_CUDA_API_VERSION
	.align		4
        /*0000*/ 	.byte	0x04, 0x37
        /*0002*/ 	.short	(.L_8611 - .L_8610)
.L_8610:
        /*0004*/ 	.word	0x00000082


	//----- nvinfo : EIATTR_SW2861232_WAR
	.align		4
.L_8611:
        /*0008*/ 	.byte	0x01, 0x35
	.zero		2


	//----- nvinfo : EIATTR_PARAM_CBANK
	.align		4
        /*000c*/ 	.byte	0x04, 0x0a
        /*000e*/ 	.short	(.L_8613 - .L_8612)
	.align		4
.L_8612:
        /*0010*/ 	.word	index@(.nv.constant0._ZN4vllm25paged_attention_v2_kernelIthLi96ELi16ELi128ELNS_18Fp8KVCacheDataTypeE2ELb0ELi512EEEvPfS2_PT_PKS3_PKT0_S9_ifPKiSB_iPKfiiiSD_SD_iiiii)
        /*0014*/ 	.short	0x0160
        /*0016*/ 	.short	0x008c


	//----- nvinfo : EIATTR_CBANK_PARAM_SIZE
	.align		4
.L_8613:
        /*0018*/ 	.byte	0x03, 0x19
        /*001a*/ 	.short	0x008c


	//----- nvinfo : EIATTR_KPARAM_INFO
	.align		4
        /*001c*/ 	.byte	0x04, 0x17
        /*001e*/ 	.short	(.L_8615 - .L_8614)
.L_8614:
        /*0020*/ 	.word	0x00000000
        /*0024*/ 	.short	0x0015
        /*0026*/ 	.short	0x0088
        /*0028*/ 	.byte	0x00, 0xf0, 0x11, 0x00


	//----- nvinfo : EIATTR_KPARAM_INFO
	.align		4
.L_8615:
        /*002c*/ 	.byte	0x04, 0x17
        /*002e*/ 	.short	(.L_8617 - .L_8616)
.L_8616:
        /*0030*/ 	.word	0x00000000
        /*0034*/ 	.short	0x0014
        /*0036*/ 	.short	0x0084
        /*0038*/ 	.byte	0x00, 0xf0, 0x11, 0x00


	//----- nvinfo : EIATTR_KPARAM_INFO
	.align		4
.L_8617:
        /*003c*/ 	.byte	0x04, 0x17
        /*003e*/ 	.short	(.L_8619 - .L_8618)
.L_8618:
        /*0040*/ 	.word	0x00000000
        /*0044*/ 	.short	0x0013
        /*0046*/ 	.short	0x0080
        /*0048*/ 	.byte	0x00, 0xf0, 0x11, 0x00


	//----- nvinfo : EIATTR_KPARAM_INFO
	.align		4
.L_8619:
        /*004c*/ 	.byte	0x04, 0x17
        /*004e*/ 	.short	(.L_8621 - .L_8620)
.L_8620:
        /*0050*/ 	.word	0x00000000
        /*0054*/ 	.short	0x0012
        /*0056*/ 	.short	0x007c
        /*0058*/ 	.byte	0x00, 0xf0, 0x11, 0x00


	//----- nvinfo : EIATTR_KPARAM_INFO
	.align		4
.L_8621:
        /*005c*/ 	.byte	0x04, 0x17
        /*005e*/ 	.short	(.L_8623 - .L_8622)
.L_8622:
        /*0060*/ 	.word	0x00000000
        /*0064*/ 	.short	0x0011
        /*0066*/ 	.short	0x0078
        /*0068*/ 	.byte	0x00, 0xf0, 0x11, 0x00


	//----- nvinfo : EIATTR_KPARAM_INFO
	.align		4
.L_8623:
        /*006c*/ 	.byte	0x04, 0x17
        /*006e*/ 	.short	(.L_8625 - .L_8624)
.L_8624:
        /*0070*/ 	.word	0x00000000
        /*0074*/ 	.short	0x0010
        /*0076*/ 	.short	0x0070
        /*0078*/ 	.byte	0x00, 0xf0, 0x21, 0x00


	//----- nvinfo : EIATTR_KPARAM_INFO
	.align		4
.L_8625:
        /*007c*/ 	.byte	0x04, 0x17
        /*007e*/ 	.short	(.L_8627 - .L_8626)
.L_8626:
        /*0080*/ 	.word	0x00000000
        /*0084*/ 	.short	0x000f
        /*0086*/ 	.short	0x0068
        /*0088*/ 	.byte	0x00, 0xf0, 0x21, 0x00


	//----- nvinfo : EIATTR_KPARAM_INFO
	.align		4
.L_8627:
        /*008c*/ 	.byte	0x04, 0x17
        /*008e*/ 	.short	(.L_8629 - .L_8628)
.L_8628:
        /*0090*/ 	.word	0x00000000
        /*0094*/ 	.short	0x000e
        /*0096*/ 	.short	0x0060
        /*0098*/ 	.byte	0x00, 0xf0, 0x11, 0x00


	//----- nvinfo : EIATTR_KPARAM_INFO
	.align		4
.L_8629:
        /*009c*/ 	.byte	0x04, 0x17
        /*009e*/ 	.short	(.L_8631 - .L_8630)
.L_8630:
        /*00a0*/ 	.word	0x00000000
        /*00a4*/ 	.short	0x000d
        /*00a6*/ 	.short	0x005c
        /*00a8*/ 	.byte	0x00, 0xf0, 0x11, 0x00


	//----- nvinfo : EIATTR_KPARAM_INFO
	.align		4
.L_8631:
        /*00ac*/ 	.byte	0x04, 0x17
        /*00ae*/ 	.short	(.L_8633 - .L_8632)
.L_8632:
        /*00b0*/ 	.word	0x00000000
        /*00b4*/ 	.short	0x000c
        /*00b6*/ 	.short	0x0058
        /*00b8*/ 	.byte	0x00, 0xf0, 0x11, 0x00


	//----- nvinfo : EIATTR_KPARAM_INFO
	.align		4
.L_8633:
        /*00bc*/ 	.byte	0x04, 0x17
        /*00be*/ 	.short	(.L_8635 - .L_8634)
.L_8634:
        /*00c0*/ 	.word	0x00000000
        /*00c4*/ 	.short	0x000b
        /*00c6*/ 	.short	0x0050
        /*00c8*/ 	.byte	0x00, 0xf0, 0x21, 0x00


	//----- nvinfo : EIATTR_KPARAM_INFO
	.align		4
.L_8635:
        /*00cc*/ 	.byte	0x04, 0x17
        /*00ce*/ 	.short	(.L_8637 - .L_8636)
.L_8636:
        /*00d0*/ 	.word	0x00000000
        /*00d4*/ 	.short	0x000a
        /*00d6*/ 	.short	0x0048
        /*00d8*/ 	.byte	0x00, 0xf0, 0x11, 0x00


	//----- nvinfo : EIATTR_KPARAM_INFO
	.align		4
.L_8637:
        /*00dc*/ 	.byte	0x04, 0x17
        /*00de*/ 	.short	(.L_8639 - .L_8638)
.L_8638:
        /*00e0*/ 	.word	0x00000000
        /*00e4*/ 	.short	0x0009
        /*00e6*/ 	.short	0x0040
        /*00e8*/ 	.byte	0x00, 0xf0, 0x21, 0x00


	//----- nvinfo : EIATTR_KPARAM_INFO
	.align		4
.L_8639:
        /*00ec*/ 	.byte	0x04, 0x17
        /*00ee*/ 	.short	(.L_8641 - .L_8640)
.L_8640:
        /*00f0*/ 	.word	0x00000000
        /*00f4*/ 	.short	0x0008
        /*00f6*/ 	.short	0x0038
        /*00f8*/ 	.byte	0x00, 0xf0, 0x21, 0x00


	//----- nvinfo : EIATTR_KPARAM_INFO
	.align		4
.L_8641:
        /*00fc*/ 	.byte	0x04, 0x17
        /*00fe*/ 	.short	(.L_8643 - .L_8642)
.L_8642:
        /*0100*/ 	.word	0x00000000
        /*0104*/ 	.short	0x0007
        /*0106*/ 	.short	0x0034
        /*0108*/ 	.byte	0x00, 0xf0, 0x11, 0x00


	//----- nvinfo : EIATTR_KPARAM_INFO
	.align		4
.L_8643:
        /*010c*/ 	.byte	0x04, 0x17
        /*010e*/ 	.short	(.L_8645 - .L_8644)
.L_8644:
        /*0110*/ 	.word	0x00000000
        /*0114*/ 	.short	0x0006
        /*0116*/ 	.short	0x0030
        /*0118*/ 	.byte	0x00, 0xf0, 0x11, 0x00


	//----- nvinfo : EIATTR_KPARAM_INFO
	.align		4
.L_8645:
        /*011c*/ 	.byte	0x04, 0x17
        /*011e*/ 	.short	(.L_8647 - .L_8646)
.L_8646:
        /*0120*/ 	.word	0x00000000
        /*0124*/ 	.short	0x0005
        /*0126*/ 	.short	0x0028
        /*0128*/ 	.byte	0x00, 0xf0, 0x21, 0x00


	//----- nvinfo : EIATTR_KPARAM_INFO
	.align		4
.L_8647:
        /*012c*/ 	.byte	0x04, 0x17
        /*012e*/ 	.short	(.L_8649 - .L_8648)
.L_8648:
        /*0130*/ 	.word	0x00000000
        /*0134*/ 	.short	0x0004
        /*0136*/ 	.short	0x0020
        /*0138*/ 	.byte	0x00, 0xf0, 0x21, 0x00


	//----- nvinfo : EIATTR_KPARAM_INFO
	.align		4
.L_8649:
        /*013c*/ 	.byte	0x04, 0x17
        /*013e*/ 	.short	(.L_8651 - .L_8650)
.L_8650:
        /*0140*/ 	.word	0x00000000
        /*0144*/ 	.short	0x0003
        /*0146*/ 	.short	0x0018
        /*0148*/ 	.byte	0x00, 0xf0, 0x21, 0x00


	//----- nvinfo : EIATTR_KPARAM_INFO
	.align		4
.L_8651:
        /*014c*/ 	.byte	0x04, 0x17
        /*014e*/ 	.short	(.L_8653 - .L_8652)
.L_8652:
        /*0150*/ 	.word	0x00000000
        /*0154*/ 	.short	0x0002
        /*0156*/ 	.short	0x0010
        /*0158*/ 	.byte	0x00, 0xf0, 0x21, 0x00


	//----- nvinfo : EIATTR_KPARAM_INFO
	.align		4
.L_8653:
        /*015c*/ 	.byte	0x04, 0x17
        /*015e*/ 	.short	(.L_8655 - .L_8654)
.L_8654:
        /*0160*/ 	.word	0x00000000
        /*0164*/ 	.short	0x0001
        /*0166*/ 	.short	0x0008
        /*0168*/ 	.byte	0x00, 0xf0, 0x21, 0x00


	//----- nvinfo : EIATTR_KPARAM_INFO
	.align		4
.L_8655:
        /*016c*/ 	.byte	0x04, 0x17
        /*016e*/ 	.short	(.L_8657 - .L_8656)
.L_8656:
        /*0170*/ 	.word	0x00000000
        /*0174*/ 	.short	0x0000
        /*0176*/ 	.short	0x0000
        /*0178*/ 	.byte	0x00, 0xf0, 0x21, 0x00


	//----- nvinfo : EIATTR_MAXREG_COUNT
	.align		4
.L_8657:
        /*017c*/ 	.byte	0x03, 0x1b
        /*017e*/ 	.short	0x00ff


	//----- nvinfo : EIATTR_NUM_BARRIERS
	.align		4
        /*0180*/ 	.byte	0x02, 0x4c
        /*0182*/ 	.byte	0x01
	.zero		1


	//----- nvinfo : EIATTR_EXTERNS
	.align		4
        /*0184*/ 	.byte	0x04, 0x0f
        /*0186*/ 	.short	(.L_8659 - .L_8658)


	//   ....[0]....
	.align		4
.L_8658:
        /*0188*/ 	.word	index@(__assertfail)


	//----- nvinfo : EIATTR_MERCURY_ISA_VERSION
	.align		4
.L_8659:
        /*018c*/ 	.byte	0x03, 0x5f
        /*018e*/ 	.short	0x0000


	//----- nvinfo : EIATTR_COOP_GROUP_MASK_REGIDS
	.align		4
        /*0190*/ 	.byte	0x04, 0x29
        /*0192*/ 	.short	(.L_8661 - .L_8660)


	//   ....[0]....
.L_8660:
        /*0194*/ 	.word	0xffffffff


	//   ....[1]....
        /*0198*/ 	.word	0xffffffff


	//   ....[2]....
        /*019c*/ 	.word	0xffffffff


	//   ....[3]....
        /*01a0*/ 	.word	0xffffffff


	//   ....[4]....
        /*01a4*/ 	.word	0xffffffff


	//   ....[5]....
        /*01a8*/ 	.word	0xffffffff


	//   ....[6]....
        /*01ac*/ 	.word	0xffffffff


	//   ....[7]....
        /*01b0*/ 	.word	0xffffffff


	//   ....[8]....
        /*01b4*/ 	.word	0xffffffff


	//   ....[9]....
        /*01b8*/ 	.word	0xffffffff


	//   ....[10]....
        /*01bc*/ 	.word	0xffffffff


	//   ....[11]....
        /*01c0*/ 	.word	0xffffffff


	//   ....[12]....
        /*01c4*/ 	.word	0xffffffff


	//   ....[13]....
        /*01c8*/ 	.word	0xffffffff


	//   ....[14]....
        /*01cc*/ 	.word	0xffffffff


	//   ....[15]....
        /*01d0*/ 	.word	0xffffffff


	//   ....[16]....
        /*01d4*/ 	.word	0xffffffff


	//   ....[17]....
        /*01d8*/ 	.word	0xffffffff


	//----- nvinfo : EIATTR_COOP_GROUP_INSTR_OFFSETS
	.align		4
.L_8661:
        /*01dc*/ 	.byte	0x04, 0x28
        /*01de*/ 	.short	(.L_8663 - .L_8662)


	//   ....[0]....
.L_8662:
        /*01e0*/ 	.word	0x00000240


	//   ....[1]....
        /*01e4*/ 	.word	0x00000260


	//   ....[2]....
        /*01e8*/ 	.word	0x00000280


	//   ....[3]....
        /*01ec*/ 	.word	0x00000330


	//   ....[4]....
        /*01f0*/ 	.word	0x00000350


	//   ....[5]....
        /*01f4*/ 	.word	0x00000370


	//   ....[6]....
        /*01f8*/ 	.word	0x000011a0


	//   ....[7]....
        /*01fc*/ 	.word	0x00001200


	//   ....[8]....
        /*0200*/ 	.word	0x00001230


	//   ....[9]....
        /*0204*/ 	.word	0x00001250


	//   ....[10]....
        /*0208*/ 	.word	0x00001270


	//   ....[11]....
        /*020c*/ 	.word	0x000012c0


	//   ....[12]....
        /*0210*/ 	.word	0x000012e0


	//   ....[13]....
        /*0214*/ 	.word	0x00001300


	//   ....[14]....
        /*0218*/ 	.word	0x00002610


	//   ....[15]....
        /*021c*/ 	.word	0x00002680


	//   ....[16]....
        /*0220*/ 	.word	0x000026e0


	//   ....[17]....
        /*0224*/ 	.word	0x00002740


	//----- nvinfo : EIATTR_SYSCALL_OFFSETS
	.align		4
.L_8663:
        /*0228*/ 	.byte	0x04, 0x46
        /*022a*/ 	.short	(.L_8665 - .L_8664)


	//   ....[0]....
.L_8664:
        /*022c*/ 	.word	0x000025a0


	//----- nvinfo : EIATTR_EXIT_INSTR_OFFSETS
	.align		4
.L_8665:
        /*0230*/ 	.byte	0x04, 0x1c
        /*0232*/ 	.short	(.L_8667 - .L_8666)


	//   ....[0]....
.L_8666:
        /*0234*/ 	.word	0x00000090


	//   ....[1]....
        /*0238*/ 	.word	0x00002110


	//   ....[2]....
        /*023c*/ 	.word	0x000021d0


	//   ....[3]....
        /*0240*/ 	.word	0x00002470


	//   ....[4]....
        /*0244*/ 	.word	0x000025b0


	//----- nvinfo : EIATTR_CTAIDZ_USED
	.align		4
.L_8667:
        /*0248*/ 	.byte	0x01, 0x04
	.zero		2


	//----- nvinfo : EIATTR_CRS_STACK_SIZE
	.align		4
        /*024c*/ 	.byte	0x04, 0x1e
        /*024e*/ 	.short	(.L_8669 - .L_8668)
.L_8668:
        /*0250*/ 	.word	0x00000000
.L_8669:


//--------------------- .nv.info._ZN4vllm25paged_attention_v2_kernelIthLi80ELi16ELi128ELNS_18Fp8KVCacheDataTypeE2ELb0ELi512EEEvPfS2_PT_PKS3_PKT0_S9_ifPKiSB_iPKfiiiSD_SD_iiiii --------------------------
	.section	.nv.info._ZN4vllm25paged_attention_v2_kernelIthLi80ELi16ELi128ELNS_18Fp8KVCacheDataTypeE2ELb0ELi512EEEvPfS2_PT_PKS3_PKT0_S9_ifPKiSB_iPKfiiiSD_SD_iiiii,"",@"SHT_CUDA_INFO"
	.sectionflags	@""
	.align	4


	//----- nvinfo : EIATTR_CUDA_API_VERSION
	.align		4
        /*0000*/ 	.byte	0x04, 0x37
        /*0002*/ 	.short	(.L_8671 - .L_8670)
.L_8670:
        /*0004*/ 	.word	0x00000082


	//----- nvinfo : EIATTR_SW2861232_WAR
	.align		4
.L_8671:
        /*0008*/ 	.byte	0x01, 0x35
	.zero		2


	//----- nvinfo : EIATTR_PARAM_CBANK
	.align		4
        /*000c*/ 	.byte	0x04, 0x0a
        /*000e*/ 	.short	(.L_8673 - .L_8672)
	.align		4
.L_8672:
        /*0010*/ 	.word	index@(.nv.constant0._ZN4vllm25paged_attention_v2_kernelIthLi80ELi16ELi128ELNS_18Fp8KVCacheDataTypeE2ELb0ELi512EEEvPfS2_PT_PKS3_PKT0_S9_ifPKiSB_iPKfiiiSD_SD_iiiii)
        /*0014*/ 	.short	0x0160
        /*0016*/ 	.short	0x008c


	//----- nvinfo : EIATTR_CBANK_PARAM_SIZE
	.align		4
.L_8673:
        /*0018*/ 	.byte	0x03, 0x19
        /*001a*/ 	.short	0x008c


	//----- nvinfo : EIATTR_KPARAM_INFO
	.align		4
        /*001c*/ 	.byte	0x04, 0x17
        /*001e*/ 	.short	(.L_8675 - .L_8674)
.L_8674:
        /*0020*/ 	.word	0x00000000
        /*0024*/ 	.short	0x0015
        /*0026*/ 	.short	0x0088
        /*0028*/ 	.byte	0x00, 0xf0, 0x11, 0x00


	//----- nvinfo : EIATTR_KPARAM_INFO
	.align		4
.L_8675:
        /*002c*/ 	.byte	0x04, 0x17
        /*002e*/ 	.short	(.L_8677 - .L_8676)
.L_8676:
        /*0030*/ 	.word	0x00000000
        /*0034*/ 	.short	0x0014
        /*0036*/ 	.short	0x0084
        /*0038*/ 	.byte	0x00, 0xf0, 0x11, 0x00


	//----- nvinfo : EIATTR_KPARAM_INFO
	.align		4
.L_8677:
        /*003c*/ 	.byte	0x04, 0x17
        /*003e*/ 	.short	(.L_8679 - .L_8678)
.L_8678:
        /*0040*/ 	.word	0x00000000
        /*0044*/ 	.short	0x0013
        /*0046*/ 	.short	0x0080
        /*0048*/ 	.byte	0x00, 0xf0, 0x11, 0x00


	//----- nvinfo : EIATTR_KPARAM_INFO
	.align		4
.L_8679:
        /*004c*/ 	.byte	0x04, 0x17
        /*004e*/ 	.short	(.L_8681 - .L_8680)
.L_8680:
        /*0050*/ 	.word	0x00000000
        /*0054*/ 	.short	0x0012
        /*0056*/ 	.short	0x007c
        /*0058*/ 	.byte	0x00, 0xf0, 0x11, 0x00


	//----- nvinfo : EIATTR_KPARAM_INFO
	.align		4
.L_8681:
        /*005c*/ 	.byte	0x04, 0x17
        /*005e*/ 	.short	(.L_8683 - .L_8682)
.L_8682:
        /*0060*/ 	.word	0x00000000
        /*0064*/ 	.short	0x0011
        /*0066*/ 	.short	0x0078
        /*0068*/ 	.byte	0x00, 0xf0, 0x11, 0x00


	//----- nvinfo : EIATTR_KPARAM_INFO
	.align		4
.L_8683:
        /*006c*/ 	.byte	0x04, 0x17
        /*006e*/ 	.short	(.L_8685 - .L_8684)
.L_8684:
        /*0070*/ 	.word	0x00000000
        /*0074*/ 	.short	0x0010
        /*0076*/ 	.short	0x0070
        /*0078*/ 	.byte	0x00, 0xf0, 0x21, 0x00


	//----- nvinfo : EIATTR_KPARAM_INFO
	.align		4
.L_8685:
        /*007c*/ 	.byte	0x04, 0x17
        /*007e*/ 	.short	(.L_8687 - .L_8686)
.L_8686:
        /*0080*/ 	.word	0x00000000
        /*0084*/ 	.short	0x000f
        /*0086*/ 	.short	0x0068
        /*0088*/ 	.byte	0x00, 0xf0, 0x21, 0x00


	//----- nvinfo : EIATTR_KPARAM_INFO
	.align		4
.L_8687:
        /*008c*/ 	.byte	0x04, 0x17
        /*008e*/ 	.short	(.L_8689 - .L_8688)
.L_8688:
        /*0090*/ 	.word	0x00000000
        /*0094*/ 	.short	0x000e
        /*0096*/ 	.short	0x0060
        /*0098*/ 	.byte	0x00, 0xf0, 0x11, 0x00


	//----- nvinfo : EIATTR_KPARAM_INFO
	.align		4
.L_8689:
        /*009c*/ 	.byte	0x04, 0x17
        /*009e*/ 	.short	(.L_8691 - .L_8690)
.L_8690:
        /*00a0*/ 	.word	0x00000000
        /*00a4*/ 	.short	0x000d
        /*00a6*/ 	.short	0x005c
        /*00a8*/ 	.byte	0x00, 0xf0, 0x11, 0x00


	//----- nvinfo : EIATTR_KPARAM_INFO
	.align		4
.L_8691:
        /*00ac*/ 	.byte	0x04, 0x17
        /*00ae*/ 	.short	(.L_8693 - .L_8692)
.L_8692:
        /*00b0*/ 	.word	0x00000000
        /*00b4*/ 	.short	0x000c
        /*00b6*/ 	.short	0x0058
        /*00b8*/ 	.byte	0x00, 0xf0, 0x11, 0x00


	//----- nvinfo : EIATTR_KPARAM_INFO
	.align		4
.L_8693:
        /*00bc*/ 	.byte	0x04, 0x17
        /*00be*/ 	.short	(.L_8695 - .L_8694)
.L_8694:
        /*00c0*/ 	.word	0x00000000
        /*00c4*/ 	.short	0x000b
        /*00c6*/ 	.short	0x0050
        /*00c8*/ 	.byte	0x00, 0xf0, 0x21, 0x00


	//----- nvinfo : EIATTR_KPARAM_INFO
	.align		4
.L_8695:
        /*00cc*/ 	.byte	0x04, 0x17
        /*00ce*/ 	.short	(.L_8697 - .L_8696)
.L_8696:
        /*00d0*/ 	.word	0x00000000
        /*00d4*/ 	.short	0x000a
        /*00d6*/ 	.short	0x0048
        /*00d8*/ 	.byte	0x00, 0xf0, 0x11, 0x00


	//----- nvinfo : EIATTR_KPARAM_INFO
	.align		4
.L_8697:
        /*00dc*/ 	.byte	0x04, 0x17
        /*00de*/ 	.short	(.L_8699 - .L_8698)
.L_8698:
        /*00e0*/ 	.word	0x00000000
        /*00e4*/ 	.short	0x0009
        /*00e6*/ 	.short	0x0040
        /*00e8*/ 	.byte	0x00, 0xf0, 0x21, 0x00


	//----- nvinfo : EIATTR_KPARAM_INFO
	.align		4
.L_8699:
        /*00ec*/ 	.byte	0x04, 0x17
        /*00ee*/ 	.short	(.L_8701 - .L_8700)
.L_8700:
        /*00f0*/ 	.word	0x00000000
        /*00f4*/ 	.short	0x0008
        /*00f6*/ 	.short	0x0038
        /*00f8*/ 	.byte	0x00, 0xf0, 0x21, 0x00


	//----- nvinfo : EIATTR_KPARAM_INFO
	.align		4
.L_8701:
        /*00fc*/ 	.byte	0x04, 0x17
        /*00fe*/ 	.short	(.L_8703 - .L_8702)
.L_8702:
        /*0100*/ 	.word	0x00000000
        /*0104*/ 	.short	0x0007
        /*0106*/ 	.short	0x0034
        /*0108*/ 	.byte	0x00, 0xf0, 0x11, 0x00


	//----- nvinfo : EIATTR_KPARAM_INFO
	.align		4
.L_8703:
        /*010c*/ 	.byte	0x04, 0x17
        /*010e*/ 	.short	(.L_8705 - .L_8704)
.L_8704:
        /*0110*/ 	.word	0x00000000
        /*0114*/ 	.short	0x0006
        /*0116*/ 	.short	0x0030
        /*0118*/ 	.byte	0x00, 0xf0, 0x11, 0x00


	//----- nvinfo : EIATTR_KPARAM_INFO
	.align		4
.L_8705:
        /*011c*/ 	.byte	0x04, 0x17
        /*011e*/ 	.short	(.L_8707 - .L_8706)
.L_8706:
        /*0120*/ 	.word	0x00000000
        /*0124*/ 	.short	0x0005
        /*0126*/ 	.short	0x0028
        /*0128*/ 	.byte	0x00, 0xf0, 0x21, 0x00


	//----- nvinfo : EIATTR_KPARAM_INFO
	.align		4
.L_8707:
        /*012c*/ 	.byte	0x04, 0x17
        /*012e*/ 	.short	(.L_8709 - .L_8708)
.L_8708:
        /*0130*/ 	.word	0x00000000
        /*0134*/ 	.short	0x0004
        /*0136*/ 	.short	0x0020
        /*0138*/ 	.byte	0x00, 0xf0, 0x21, 0x00


	//----- nvinfo : EIATTR_KPARAM_INFO
	.align		4
.L_8709:
        /*013c*/ 	.byte	0x04, 0x17
        /*013e*/ 	.short	(.L_8711 - .L_8710)
.L_8710:
        /*0140*/ 	.word	0x00000000
        /*0144*/ 	.short	0x0003
        /*0146*/ 	.short	0x0018
        /*0148*/ 	.byte	0x00, 0xf0, 0x21, 0x00


	//----- nvinfo : EIATTR_KPARAM_INFO
	.align		4
.L_8711:
        /*014c*/ 	.byte	0x04, 0x17
        /*014e*/ 	.short	(.L_8713 - .L_8712)
.L_8712:
        /*0150*/ 	.word	0x00000000
        /*0154*/ 	.short	0x0002
        /*0156*/ 	.short	0x0010
        /*0158*/ 	.byte	0x00, 0xf0, 0x21, 0x00


	//----- nvinfo : EIATTR_KPARAM_INFO
	.align		4
.L_8713:
        /*015c*/ 	.byte	0x04, 0x17
        /*015e*/ 	.short	(.L_8715 - .L_8714)
.L_8714:
        /*0160*/ 	.word	0x00000000
        /*0164*/ 	.short	0x0001
        /*0166*/ 	.short	0x0008
        /*0168*/ 	.byte	0x00, 0xf0, 0x21, 0x00


	//----- nvinfo : EIATTR_KPARAM_INFO
	.align		4
.L_8715:
        /*016c*/ 	.byte	0x04, 0x17
        /*016e*/ 	.short	(.L_8717 - .L_8716)
.L_8716:
        /*0170*/ 	.word	0x00000000
        /*0174*/ 	.short	0x0000
        /*0176*/ 	.short	0x0000
        /*0178*/ 	.byte	0x00, 0xf0, 0x21, 0x00


	//----- nvinfo : EIATTR_MAXREG_COUNT
	.align		4
.L_8717:
        /*017c*/ 	.byte	0x03, 0x1b
        /*017e*/ 	.short	0x00ff


	//----- nvinfo : EIATTR_NUM_BARRIERS
	.align		4
        /*0180*/ 	.byte	0x02, 0x4c
        /*0182*/ 	.byte	0x01
	.zero		1


	//----- nvinfo : EIATTR_EXTERNS
	.align		4
        /*0184*/ 	.byte	0x04, 0x0f
        /*0186*/ 	.short	(.L_8719 - .L_8718)


	//   ....[0]....
	.align		4
.L_8718:
        /*0188*/ 	.word	index@(__assertfail)


	//----- nvinfo : EIATTR_MERCURY_ISA_VERSION
	.align		4
.L_8719:
        /*018c*/ 	.byte	0x03, 0x5f
        /*018e*/ 	.short	0x0000


	//----- nvinfo : EIATTR_COOP_GROUP_MASK_REGIDS
	.align		4
        /*0190*/ 	.byte	0x04, 0x29
        /*0192*/ 	.short	(.L_8721 - .L_8720)


	//   ....[0]....
.L_8720:
        /*0194*/ 	.word	0xffffffff


	//   ....[1]....
        /*0198*/ 	.word	0xffffffff


	//   ....[2]....
        /*019c*/ 	.word	0xffffffff


	//   ....[3]....
        /*01a0*/ 	.word	0xffffffff


	//   ....[4]....
        /*01a4*/ 	.word	0xffffffff


	//   ....[5]....
        /*01a8*/ 	.word	0xffffffff


	//   ....[6]....
        /*01ac*/ 	.word	0xffffffff


	//   ....[7]....
        /*01b0*/ 	.word	0xffffffff


	//   ....[8]....
        /*01b4*/ 	.word	0xffffffff


	//   ....[9]....
        /*01b8*/ 	.word	0xffffffff


	//   ....[10]....
        /*01bc*/ 	.word	0xffffffff


	//   ....[11]....
        /*01c0*/ 	.word	0xffffffff


	//   ....[12]....
        /*01c4*/ 	.word	0xffffffff


	//   ....[13]....
        /*01c8*/ 	.word	0xffffffff


	//   ....[14]....
        /*01cc*/ 	.word	0xffffffff


	//   ....[15]....
        /*01d0*/ 	.word	0xffffffff


	//   ....[16]....
        /*01d4*/ 	.word	0xffffffff


	//   ....[17]....
        /*01d8*/ 	.word	0xffffffff


	//----- nvinfo : EIATTR_COOP_GROUP_INSTR_OFFSETS
	.align		4
.L_8721:
        /*01dc*/ 	.byte	0x04, 0x28
        /*01de*/ 	.short	(.L_8723 - .L_8722)


	//   ....[0]....
.L_8722:
        /*01e0*/ 	.word	0x00000240


	//   ....[1]....
        /*01e4*/ 	.word	0x00000260


	//   ....[2]....
        /*01e8*/ 	.word	0x00000280


	//   ....[3]....
        /*01ec*/ 	.word	0x00000330


	//   ....[4]....
        /*01f0*/ 	.word	0x00000350


	//   ....[5]....
        /*01f4*/ 	.word	0x00000370


	//   ....[6]....
        /*01f8*/ 	.word	0x000011a0


	//   ....[7]....
        /*01fc*/ 	.word	0x00001200


	//   ....[8]....
        /*0200*/ 	.word	0x00001230


	//   ....[9]....
        /*0204*/ 	.word	0x00001250


	//   ....[10]....
        /*0208*/ 	.word	0x00001270


	//   ....[11]....
        /*020c*/ 	.word	0x000012c0


	//   ....[12]....
        /*0210*/ 	.word	0x000012e0


	//   ....[13]....
        /*0214*/ 	.word	0x00001300


	//   ....[14]....
        /*0218*/ 	.word	0x00002550


	//   ....[15]....
        /*021c*/ 	.word	0x000025c0


	//   ....[16]....
        /*0220*/ 	.word	0x00002620


	//   ....[17]....
        /*0224*/ 	.word	0x00002680


	//----- nvinfo : EIATTR_SYSCALL_OFFSETS
	.align		4
.L_8723:
        /*0228*/ 	.byte	0x04, 0x46
        /*022a*/ 	.short	(.L_8725 - .L_8724)


	//   ....[0]....
.L_8724:
        /*022c*/ 	.word	0x000024e0


	//----- nvinfo : EIATTR_EXIT_INSTR_OFFSETS
	.align		4
.L_8725:
        /*0230*/ 	.byte	0x04, 0x1c
        /*0232*/ 	.short	(.L_8727 - .L_8726)


	//   ....[0]....
.L_8726:
        /*0234*/ 	.word	0x00000090


	//   ....[1]....
        /*0238*/ 	.word	0x000020c0


	//   ....[2]....
        /*023c*/ 	.word	0x00002180


	//   ....[3]....
        /*0240*/ 	.word	0x000023b0


	//   ....[4]....
        /*0244*/ 	.word	0x000024f0


	//----- nvinfo : EIATTR_CTAIDZ_USED
	.align		4
.L_8727:
        /*0248*/ 	.byte	0x01, 0x04
	.zero		2


	//----- nvinfo : EIATTR_CRS_STACK_SIZE
	.align		4
        /*024c*/ 	.byte	0x04, 0x1e
        /*024e*/ 	.short	(.L_8729 - .L_8728)
.L_8728:
        /*0250*/ 	.word	0x00000000
.L_8729:


//--------------------- .nv.info._ZN4vllm25paged_attention_v2_kernelIthLi64ELi16ELi128ELNS_18Fp8KVCacheDataTypeE2ELb0ELi512EEEvPfS2_PT_PKS3_PKT0_S9_ifPKiSB_iPKfiiiSD_SD_iiiii --------------------------
	.section	.nv.info._ZN4vllm25paged_attention_v2_kernelIthLi64ELi16ELi128ELNS_18Fp8KVCacheDataTypeE2ELb0ELi512EEEvPfS2_PT_PKS3_PKT0_S9_ifPKiSB_iPKfiiiSD_SD_iiiii,"",@"SHT_CUDA_INFO"
	.sectionflags	@""
	.align	4


	//----- nvinfo : EIATTR_CUDA_API_VERSION
	.align		4
        /*0000*/ 	.byte	0x04, 0x37
        /*0002*/ 	.short	(.L_8731 - .L_8730)
.L_8730:
        /*0004*/ 	.word	0x00000082


	//----- nvinfo : EIATTR_SW2861232_WAR
	.align		4
.L_8731:
        /*0008*/ 	.byte	0x01, 0x35
	.zero		2


	//----- nvinfo : EIATTR_PARAM_CBANK
	.align		4
        /*000c*/ 	.byte	0x04, 0x0a
        /*000e*/ 	.short	(.L_8733 - .L_8732)
	.align		4
.L_8732:
        /*0010*/ 	.word	index@(.nv.constant0._ZN4vllm25paged_attention_v2_kernelIthLi64ELi16ELi128ELNS_18Fp8KVCacheDataTypeE2ELb0ELi512EEEvPfS2_PT_PKS3_PKT0_S9_ifPKiSB_iPKfiiiSD_SD_iiiii)
        /*0014*/ 	.short	0x0160
        /*0016*/ 	.short	0x008c


	//----- nvinfo : EIATTR_CBANK_PARAM_SIZE
	.align		4
.L_8733:
        /*0018*/ 	.byte	0x03, 0x19
        /*001a*/ 	.short	0x008c


	//----- nvinfo : EIATTR_KPARAM_INFO
	.align		4
        /*001c*/ 	.byte	0x04, 0x17
        /*001e*/ 	.short	(.L_8735 - .L_8734)
.L_8734:
        /*0020*/ 	.word	0x00000000
        /*0024*/ 	.short	0x0015
        /*0026*/ 	.short	0x0088
        /*0028*/ 	.byte	0x00, 0xf0, 0x11, 0x00


	//----- nvinfo : EIATTR_KPARAM_INFO
	.align		4
.L_8735:
        /*002c*/ 	.byte	0x04, 0x17
        /*002e*/ 	.short	(.L_8737 - .L_8736)
.L_8736:
        /*0030*/ 	.word	0x00000000
        /*0034*/ 	.short	0x0014
        /*0036*/ 	.short	0x0084
        /*0038*/ 	.byte	0x00, 0xf0, 0x11, 0x00


	//----- nvinfo : EIATTR_KPARAM_INFO
	.align		4
.L_8737:
        /*003c*/ 	.byte	0x04, 0x17
        /*003e*/ 	.short	(.L_8739 - .L_8738)
.L_8738:
        /*0040*/ 	.word	0x00000000
        /*0044*/ 	.short	0x0013
        /*0046*/ 	.short	0x0080
        /*0048*/ 	.byte	0x00, 0xf0, 0x11, 0x00


	//----- nvinfo : EIATTR_KPARAM_INFO
	.align		4
.L_8739:
        /*004c*/ 	.byte	0x04, 0x17
        /*004e*/ 	.short	(.L_8741 - .L_8740)
.L_8740:
        /*0050*/ 	.word	0x00000000
        /*0054*/ 	.short	0x0012
        /*0056*/ 	.short	0x007c
        /*0058*/ 	.byte	0x00, 0xf0, 0x11, 0x00


	//----- nvinfo : EIATTR_KPARAM_INFO
	.align		4
.L_8741:
        /*005c*/ 	.byte	0x04, 0x17
        /*005e*/ 	.short	(.L_8743 - .L_8742)
.L_8742:
        /*0060*/ 	.word	0x00000000
        /*0064*/ 	.short	0x0011
        /*0066*/ 	.short	0x0078
        /*0068*/ 	.byte	0x00, 0xf0, 0x11, 0x00


	//----- nvinfo : EIATTR_KPARAM_INFO
	.align		4
.L_8743:
        /*006c*/ 	.byte	0x04, 0x17
        /*006e*/ 	.short	(.L_8745 - .L_8744)
.L_8744:
        /*0070*/ 	.word	0x00000000
        /*0074*/ 	.short	0x0010
        /*0076*/ 	.short	0x0070
        /*0078*/ 	.byte	0x00, 0xf0, 0x21, 0x00


	//----- nvinfo : EIATTR_KPARAM_INFO
	.align		4
.L_8745:
        /*007c*/ 	.byte	0x04, 0x17
        /*007e*/ 	.short	(.L_8747 - .L_8746)
.L_8746:
        /*0080*/ 	.word	0x00000000
        /*0084*/ 	.short	0x000f
        /*0086*/ 	.short	0x0068
        /*0088*/ 	.byte	0x00, 0xf0, 0x21, 0x00


	//----- nvinfo : EIATTR_KPARAM_INFO
	.align		4
.L_8747:
        /*008c*/ 	.byte	0x04, 0x17
        /*008e*/ 	.short	(.L_8749 - .L_8748)
.L_8748:
        /*0090*/ 	.word	0x00000000
        /*0094*/ 	.short	0x000e
        /*0096*/ 	.short	0x0060
        /*0098*/ 	.byte	0x00, 0xf0, 0x11, 0x00


	//----- nvinfo : EIATTR_KPARAM_INFO
	.align		4
.L_8749:
        /*009c*/ 	.byte	0x04, 0x17
        /*009e*/ 	.short	(.L_8751 - .L_8750)
.L_8750:
        /*00a0*/ 	.word	0x00000000
        /*00a4*/ 	.short	0x000d
        /*00a6*/ 	.short	0x005c
        /*00a8*/ 	.byte	0x00, 0xf0, 0x11, 0x00


	//----- nvinfo : EIATTR_KPARAM_INFO
	.align		4
.L_8751:
        /*00ac*/ 	.byte	0x04, 0x17
        /*00ae*/ 	.short	(.L_8753 - .L_8752)
.L_8752:
        /*00b0*/ 	.word	0x00000000
        /*00b4*/ 	.short	0x000c
        /*00b6*/ 	.short	0x0058
        /*00b8*/ 	.byte	0x00, 0xf0, 0x11, 0x00


	//----- nvinfo : EIATTR_KPARAM_INFO
	.align		4
.L_8753:
        /*00bc*/ 	.byte	0x04, 0x17
        /*00be*/ 	.short	(.L_8755 - .L_8754)
.L_8754:
        /*00c0*/ 	.word	0x00000000
        /*00c4*/ 	.short	0x000b
        /*00c6*/ 	.short	0x0050
        /*00c8*/ 	.byte	0x00, 0xf0, 0x21, 0x00


	//----- nvinfo : EIATTR_KPARAM_INFO
	.align		4
.L_8755:
        /*00cc*/ 	.byte	0x04, 0x17
        /*00ce*/ 	.short	(.L_8757 - .L_8756)
.L_8756:
        /*00d0*/ 	.word	0x00000000
        /*00d4*/ 	.short	0x000a
        /*00d6*/ 	.short	0x0048
        /*00d8*/ 	.byte	0x00, 0xf0, 0x11, 0x00


	//----- nvinfo : EIATTR_KPARAM_INFO
	.align		4
.L_8757:
        /*00dc*/ 	.byte	0x04, 0x17
        /*00de*/ 	.short	(.L_8759 - .L_8758)
.L_8758:
        /*00e0*/ 	.word	0x00000000
        /*00e4*/ 	.short	0x0009
        /*00e6*/ 	.short	0x0040
        /*00e8*/ 	.byte	0x00, 0xf0, 0x21, 0x00


	//----- nvinfo : EIATTR_KPARAM_INFO
	.align		4
.L_8759:
        /*00ec*/ 	.byte	0x04, 0x17
        /*00ee*/ 	.short	(.L_8761 - .L_8760)
.L_8760:
        /*00f0*/ 	.word	0x00000000
        /*00f4*/ 	.short	0x0008
        /*00f6*/ 	.short	0x0038
        /*00f8*/ 	.byte	0x00, 0xf0, 0x21, 0x00


	//----- nvinfo : EIATTR_KPARAM_INFO
	.align		4
.L_8761:
        /*00fc*/ 	.byte	0x04, 0x17
        /*00fe*/ 	.short	(.L_8763 - .L_8762)
.L_8762:
        /*0100*/ 	.word	0x00000000
        /*0104*/ 	.short	0x0007
        /*0106*/ 	.short	0x0034
        /*0108*/ 	.byte	0x00, 0xf0, 0x11, 0x00


	//----- nvinfo : EIATTR_KPARAM_INFO
	.align		4
.L_8763:
        /*010c*/ 	.byte	0x04, 0x17
        /*010e*/ 	.short	(.L_8765 - .L_8764)
.L_8764:
        /*0110*/ 	.word	0x00000000
        /*0114*/ 	.short	0x0006
        /*0116*/ 	.short	0x0030
        /*0118*/ 	.byte	0x00, 0xf0, 0x11, 0x00


	//----- nvinfo : EIATTR_KPARAM_INFO
	.align		4
.L_8765:
        /*011c*/ 	.byte	0x04, 0x17
        /*011e*/ 	.short	(.L_8767 - .L_8766)
.L_8766:
        /*0120*/ 	.word	0x00000000
        /*0124*/ 	.short	0x0005
        /*0126*/ 	.short	0x0028
        /*0128*/ 	.byte	0x00, 0xf0, 0x21, 0x00


	//----- nvinfo : EIATTR_KPARAM_INFO
	.align		4
.L_8767:
        /*012c*/ 	.byte	0x04, 0x17
        /*012e*/ 	.short	(.L_8769 - .L_8768)
.L_8768:
        /*0130*/ 	.word	0x00000000
        /*0134*/ 	.short	0x0004
        /*0136*/ 	.short	0x0020
        /*0138*/ 	.byte	0x00, 0xf0, 0x21, 0x00


	//----- nvinfo : EIATTR_KPARAM_INFO
	.align		4
.L_8769:
        /*013c*/ 	.byte	0x04, 0x17
        /*013e*/ 	.short	(.L_8771 - .L_8770)
.L_8770:
        /*0140*/ 	.word	0x00000000
        /*0144*/ 	.short	0x0003
        /*0146*/ 	.short	0x0018
        /*0148*/ 	.byte	0x00, 0xf0, 0x21, 0x00


	//----- nvinfo : EIATTR_KPARAM_INFO
	.align		4
.L_8771:
        /*014c*/ 	.byte	0x04, 0x17
        /*014e*/ 	.short	(.L_8773 - .L_8772)
.L_8772:
        /*0150*/ 	.word	0x00000000
        /*0154*/ 	.short	0x0002
        /*0156*/ 	.short	0x0010
        /*0158*/ 	.byte	0x00, 0xf0, 0x21, 0x00


	//----- nvinfo : EIATTR_KPARAM_INFO
	.align		4
.L_8773:
        /*015c*/ 	.byte	0x04, 0x17
        /*015e*/ 	.short	(.L_8775 - .L_8774)
.L_8774:
        /*0160*/ 	.word	0x00000000
        /*0164*/ 	.short	0x0001
        /*0166*/ 	.short	0x0008
        /*0168*/ 	.byte	0x00, 0xf0, 0x21, 0x00


	//----- nvinfo : EIATTR_KPARAM_INFO
	.align		4
.L_8775:
        /*016c*/ 	.byte	0x04, 0x17
        /*016e*/ 	.short	(.L_8777 - .L_8776)
.L_8776:
        /*0170*/ 	.word	0x00000000
        /*0174*/ 	.short	0x0000
        /*0176*/ 	.short	0x0000
        /*0178*/ 	.byte	0x00, 0xf0, 0x21, 0x00


	//----- nvinfo : EIATTR_MAXREG_COUNT
	.align		4
.L_8777:
        /*017c*/ 	.byte	0x03, 0x1b
        /*017e*/ 	.short	0x00ff


	//----- nvinfo : EIATTR_NUM_BARRIERS
	.align		4
        /*0180*/ 	.byte	0x02, 0x4c
        /*0182*/ 	.byte	0x01
	.zero		1


	//----- nvinfo : EIATTR_EXTERNS
	.align		4
        /*0184*/ 	.byte	0x04, 0x0f
        /*0186*/ 	.short	(.L_8779 - .L_8778)


	//   ....[0]....
	.align		4
.L_8778:
        /*0188*/ 	.word	index@(__assertfail)


	//----- nvinfo : EIATTR_MERCURY_ISA_VERSION
	.align		4
.L_8779:
        /*018c*/ 	.byte	0x03, 0x5f
        /*018e*/ 	.short	0x0000


	//----- nvinfo : EIATTR_COOP_GROUP_MASK_REGIDS
	.align		4
        /*0190*/ 	.byte	0x04, 0x29
        /*0192*/ 	.short	(.L_8781 - .L_8780)


	//   ....[0]....
.L_8780:
        /*0194*/ 	.word	0xffffffff


	//   ....[1]....
        /*0198*/ 	.word	0xffffffff


	//   ....[2]....
        /*019c*/ 	.word	0xffffffff


	//   ....[3]....
        /*01a0*/ 	.word	0xffffffff


	//   ....[4]....
        /*01a4*/ 	.word	0xffffffff


	//   ....[5]....
        /*01a8*/ 	.word	0xffffffff


	//   ....[6]....
        /*01ac*/ 	.word	0xffffffff


	//   ....[7]....
        /*01b0*/ 	.word	0xffffffff


	//   ....[8]....
        /*01b4*/ 	.word	0xffffffff


	//   ....[9]....
        /*01b8*/ 	.word	0xffffffff


	//   ....[10]....
        /*01bc*/ 	.word	0xffffffff


	//   ....[11]....
        /*01c0*/ 	.word	0xffffffff


	//   ....[12]....
        /*01c4*/ 	.word	0xffffffff


	//   ....[13]....
        /*01c8*/ 	.word	0xffffffff


	//   ....[14]....
        /*01cc*/ 	.word	0xffffffff


	//   ....[15]....
        /*01d0*/ 	.word	0xffffffff


	//   ....[16]....
        /*01d4*/ 	.word	0xffffffff


	//   ....[17]....
        /*01d8*/ 	.word	0xffffffff


	//----- nvinfo : EIATTR_COOP_GROUP_INSTR_OFFSETS
	.align		4
.L_8781:
        /*01dc*/ 	.byte	0x04, 0x28
        /*01de*/ 	.short	(.L_8783 - .L_8782)


	//   ....[0]....
.L_8782:
        /*01e0*/ 	.word	0x00000240


	//   ....[1]....
        /*01e4*/ 	.word	0x00000260


	//   ....[2]....
        /*01e8*/ 	.word	0x00000280


	//   ....[3]....
        /*01ec*/ 	.word	0x00000330


	//   ....[4]....
        /*01f0*/ 	.word	0x00000350


	//   ....[5]....
        /*01f4*/ 	.word	0x00000370


	//   ....[6]....
        /*01f8*/ 	.word	0x000011a0


	//   ....[7]....
        /*01fc*/ 	.word	0x00001200


	//   ....[8]....
        /*0200*/ 	.word	0x00001230


	//   ....[9]....
        /*0204*/ 	.word	0x00001250


	//   ....[10]....
        /*0208*/ 	.word	0x00001270


	//   ....[11]....
        /*020c*/ 	.word	0x000012c0


	//   ....[12]....
        /*0210*/ 	.word	0x000012e0


	//   ....[13]....
        /*0214*/ 	.word	0x00001300


	//   ....[14]....
        /*0218*/ 	.word	0x00002440


	//   ....[15]....
        /*021c*/ 	.word	0x000024b0


	//   ....[16]....
        /*0220*/ 	.word	0x00002510


	//   ....[17]....
        /*0224*/ 	.word	0x00002570


	//----- nvinfo : EIATTR_SYSCALL_OFFSETS
	.align		4
.L_8783:
        /*0228*/ 	.byte	0x04, 0x46
        /*022a*/ 	.short	(.L_8785 - .L_8784)


	//   ....[0]....
.L_8784:
        /*022c*/ 	.word	0x000023d0


	//----- nvinfo : EIATTR_EXIT_INSTR_OFFSETS
	.align		4
.L_8785:
        /*0230*/ 	.byte	0x04, 0x1c
        /*0232*/ 	.short	(.L_8787 - .L_8786)


	//   ....[0]....
.L_8786:
        /*0234*/ 	.word	0x00000090


	//   ....[1]....
        /*0238*/ 	.word	0x00002020


	//   ....[2]....
        /*023c*/ 	.word	0x000020d0


	//   ....[3]....
        /*0240*/ 	.word	0x000022a0


	//   ....[4]....
        /*0244*/ 	.word	0x000023e0


	//----- nvinfo : EIATTR_CTAIDZ_USED
	.align		4
.L_8787:
        /*0248*/ 	.byte	0x01, 0x04
	.zero		2


	//----- nvinfo : EIATTR_CRS_STACK_SIZE
	.align		4
        /*024c*/ 	.byte	0x04, 0x1e
        /*024e*/ 	.short	(.L_8789 - .L_8788)
.L_8788:
        /*0250*/ 	.word	0x00000000
.L_8789:


//--------------------- .nv.info._ZN4vllm25paged_attention_v2_kernelIthLi32ELi16ELi128ELNS_18Fp8KVCacheDataTypeE2ELb0ELi512EEEvPfS2_PT_PKS3_PKT0_S9_ifPKiSB_iPKfiiiSD_SD_iiiii --------------------------
	.section	.nv.info._ZN4vllm25paged_attention_v2_kernelIthLi32ELi16ELi128ELNS_18Fp8KVCacheDataTypeE2ELb0ELi512EEEvPfS2_PT_PKS3_PKT0_S9_ifPKiSB_iPKfiiiSD_SD_iiiii,"",@"SHT_CUDA_INFO"
	.sectionflags	@""
	.align	4


	//----- nvinfo : EIATTR_CUDA_API_VERSION
	.align		4
        /*0000*/ 	.byte	0x04, 0x37
        /*0002*/ 	.short	(.L_8791 - .L_8790)
.L_8790:
        /*0004*/ 	.word	0x00000082


	//----- nvinfo : EIATTR_SW2861232_WAR
	.align		4
.L_8791:
        /*0008*/ 	.byte	0x01, 0x35
	.zero		2


	//----- nvinfo : EIATTR_PARAM_CBANK
	.align		4
        /*000c*/ 	.byte	0x04, 0x0a
        /*000e*/ 	.short	(.L_8793 - .L_8792)
	.align		4
.L_8792:
        /*0010*/ 	.word	index@(.nv.constant0._ZN4vllm25paged_attention_v2_kernelIthLi32ELi16ELi128ELNS_18Fp8KVCacheDataTypeE2ELb0ELi512EEEvPfS2_PT_PKS3_PKT0_S9_ifPKiSB_iPKfiiiSD_SD_iiiii)
        /*0014*/ 	.short	0x0160
        /*0016*/ 	.short	0x008c


	//----- nvinfo : EIATTR_CBANK_PARAM_SIZE
	.align		4
.L_8793:
        /*0018*/ 	.byte	0x03, 0x19
        /*001a*/ 	.short	0x008c


	//----- nvinfo : EIATTR_KPARAM_INFO
	.align		4
        /*001c*/ 	.byte	0x04, 0x17
        /*001e*/ 	.short	(.L_8795 - .L_8794)
.L_8794:
        /*0020*/ 	.word	0x00000000
        /*0024*/ 	.short	0x0015
        /*0026*/ 	.short	0x0088
        /*0028*/ 	.byte	0x00, 0xf0, 0x11, 0x00


	//----- nvinfo : EIATTR_KPARAM_INFO
	.align		4
.L_8795:
        /*002c*/ 	.byte	0x04, 0x17
        /*002e*/ 	.short	(.L_8797 - .L_8796)
.L_8796:
        /*0030*/ 	.word	0x00000000
        /*0034*/ 	.short	0x0014
        /*0036*/ 	.short	0x0084
        /*0038*/ 	.byte	0x00, 0xf0, 0x11, 0x00


	//----- nvinfo : EIATTR_KPARAM_INFO
	.align		4
.L_8797:
        /*003c*/ 	.byte	0x04, 0x17
        /*003e*/ 	.short	(.L_8799 - .L_8798)
.L_8798:
        /*0040*/ 	.word	0x00000000
        /*0044*/ 	.short	0x0013
        /*0046*/ 	.short	0x0080
        /*0048*/ 	.byte	0x00, 0xf0, 0x11, 0x00


	//----- nvinfo : EIATTR_KPARAM_INFO
	.align		4
.L_8799:
        /*004c*/ 	.byte	0x04, 0x17
        /*004e*/ 	.short	(.L_8801 - .L_8800)
.L_8800:
        /*0050*/ 	.word	0x00000000
        /*0054*/ 	.short	0x0012
        /*0056*/ 	.short	0x007c
        /*0058*/ 	.byte	0x00, 0xf0, 0x11, 0x00


	//----- nvinfo : EIATTR_KPARAM_INFO
	.align		4
.L_8801:
        /*005c*/ 	.byte	0x04, 0x17
        /*005e*/ 	.short	(.L_8803 - .L_8802)
.L_8802:
        /*0060*/ 	.word	0x00000000
        /*0064*/ 	.short	0x0011
        /*0066*/ 	.short	0x0078
        /*0068*/ 	.byte	0x00, 0xf0, 0x11, 0x00


	//----- nvinfo : EIATTR_KPARAM_INFO
	.align		4
.L_8803:
        /*006c*/ 	.byte	0x04, 0x17
        /*006e*/ 	.short	(.L_8805 - .L_8804)
.L_8804:
        /*0070*/ 	.word	0x00000000
        /*0074*/ 	.short	0x0010
        /*0076*/ 	.short	0x0070
        /*0078*/ 	.byte	0x00, 0xf0, 0x21, 0x00


	//----- nvinfo : EIATTR_KPARAM_INFO
	.align		4
.L_8805:
        /*007c*/ 	.byte	0x04, 0x17
        /*007e*/ 	.short	(.L_8807 - .L_8806)
.L_8806:
        /*0080*/ 	.word	0x00000000
        /*0084*/ 	.short	0x000f
        /*0086*/ 	.short	0x0068
        /*0088*/ 	.byte	0x00, 0xf0, 0x21, 0x00


	//----- nvinfo : EIATTR_KPARAM_INFO
	.align		4
.L_8807:
        /*008c*/ 	.byte	0x04, 0x17
        /*008e*/ 	.short	(.L_8809 - .L_8808)
.L_8808:
        /*0090*/ 	.word	0x00000000
        /*0094*/ 	.short	0x000e
        /*0096*/ 	.short	0x0060
        /*0098*/ 	.byte	0x00, 0xf0, 0x11, 0x00


	//----- nvinfo : EIATTR_KPARAM_INFO
	.align		4
.L_8809:
        /*009c*/ 	.byte	0x04, 0x17
        /*009e*/ 	.short	(.L_8811 - .L_8810)
.L_8810:
        /*00a0*/ 	.word	0x00000000
        /*00a4*/ 	.short	0x000d
        /*00a6*/ 	.short	0x005c
        /*00a8*/ 	.byte	0x00, 0xf0, 0x11, 0x00


	//----- nvinfo : EIATTR_KPARAM_INFO
	.align		4
.L_8811:
        /*00ac*/ 	.byte	0x04, 0x17
        /*00ae*/ 	.short	(.L_8813 - .L_8812)
.L_8812:
        /*00b0*/ 	.word	0x00000000
        /*00b4*/ 	.short	0x000c
        /*00b6*/ 	.short	0x0058
        /*00b8*/ 	.byte	0x00, 0xf0, 0x11, 0x00


	//----- nvinfo : EIATTR_KPARAM_INFO
	.align		4
.L_8813:
        /*00bc*/ 	.byte	0x04, 0x17
        /*00be*/ 	.short	(.L_8815 - .L_8814)
.L_8814:
        /*00c0*/ 	.word	0x00000000
        /*00c4*/ 	.short	0x000b
        /*00c6*/ 	.short	0x0050
        /*00c8*/ 	.byte	0x00, 0xf0, 0x21, 0x00


	//----- nvinfo : EIATTR_KPARAM_INFO
	.align		4
.L_8815:
        /*00cc*/ 	.byte	0x04, 0x17
        /*00ce*/ 	.short	(.L_8817 - .L_8816)
.L_8816:
        /*00d0*/ 	.word	0x00000000
        /*00d4*/ 	.short	0x000a
        /*00d6*/ 	.short	0x0048
        /*00d8*/ 	.byte	0x00, 0xf0, 0x11, 0x00


	//----- nvinfo : EIATTR_KPARAM_INFO
	.align		4
.L_8817:
        /*00dc*/ 	.byte	0x04, 0x17
        /*00de*/ 	.short	(.L_8819 - .L_8818)
.L_8818:
        /*00e0*/ 	.word	0x00000000
        /*00e4*/ 	.short	0x0009
        /*00e6*/ 	.short	0x0040
        /*00e8*/ 	.byte	0x00, 0xf0, 0x21, 0x00


	//----- nvinfo : EIATTR_KPARAM_INFO
	.align		4
.L_8819:
        /*00ec*/ 	.byte	0x04, 0x17
        /*00ee*/ 	.short	(.L_8821 - .L_8820)
.L_8820:
        /*00f0*/ 	.word	0x00000000
        /*00f4*/ 	.short	0x0008
        /*00f6*/ 	.short	0x0038
        /*00f8*/ 	.byte	0x00, 0xf0, 0x21, 0x00


	//----- nvinfo : EIATTR_KPARAM_INFO
	.align		4
.L_8821:
        /*00fc*/ 	.byte	0x04, 0x17
        /*00fe*/ 	.short	(.L_8823 - .L_8822)
.L_8822:
        /*0100*/ 	.word	0x00000000
        /*0104*/ 	.short	0x0007
        /*0106*/ 	.short	0x0034
        /*0108*/ 	.byte	0x00, 0xf0, 0x11, 0x00


	//----- nvinfo : EIATTR_KPARAM_INFO
	.align		4
.L_8823:
        /*010c*/ 	.byte	0x04, 0x17
        /*010e*/ 	.short	(.L_8825 - .L_8824)
.L_8824:
        /*0110*/ 	.word	0x00000000
        /*0114*/ 	.short	0x0006
        /*0116*/ 	.short	0x0030
        /*0118*/ 	.byte	0x00, 0xf0, 0x11, 0x00


	//----- nvinfo : EIATTR_KPARAM_INFO
	.align		4
.L_8825:
        /*011c*/ 	.byte	0x04, 0x17
        /*011e*/ 	.short	(.L_8827 - .L_8826)
.L_8826:
        /*0120*/ 	.word	0x00000000
        /*0124*/ 	.short	0x0005
        /*0126*/ 	.short	0x0028
        /*0128*/ 	.byte	0x00, 0xf0, 0x21, 0x00


	//----- nvinfo : EIATTR_KPARAM_INFO
	.align		4
.L_8827:
        /*012c*/ 	.byte	0x04, 0x17
        /*012e*/ 	.short	(.L_8829 - .L_8828)
.L_8828:
        /*0130*/ 	.word	0x00000000
        /*0134*/ 	.short	0x0004
        /*0136*/ 	.short	0x0020
        /*0138*/ 	.byte	0x00, 0xf0, 0x21, 0x00


	//----- nvinfo : EIATTR_KPARAM_INFO
	.align		4
.L_8829:
        /*013c*/ 	.byte	0x04, 0x17
        /*013e*/ 	.short	(.L_8831 - .L_8830)
.L_8830:
        /*0140*/ 	.word	0x00000000
        /*0144*/ 	.short	0x0003
        /*0146*/ 	.short	0x0018
        /*0148*/ 	.byte	0x00, 0xf0, 0x21, 0x00


	//----- nvinfo : EIATTR_KPARAM_INFO
	.align		4
.L_8831:
        /*014c*/ 	.byte	0x04, 0x17
        /*014e*/ 	.short	(.L_8833 - .L_8832)
.L_8832:
        /*0150*/ 	.word	0x00000000
        /*0154*/ 	.short	0x0002
        /*0156*/ 	.short	0x0010
        /*0158*/ 	.byte	0x00, 0xf0, 0x21, 0x00


	//----- nvinfo : EIATTR_KPARAM_INFO
	.align		4
.L_8833:
        /*015c*/ 	.byte	0x04, 0x17
        /*015e*/ 	.short	(.L_8835 - .L_8834)
.L_8834:
        /*0160*/ 	.word	0x00000000
        /*0164*/ 	.short	0x0001
        /*0166*/ 	.short	0x0008
        /*0168*/ 	.byte	0x00, 0xf0, 0x21, 0x00


	//----- nvinfo : EIATTR_KPARAM_INFO
	.align		4
.L_8835:
        /*016c*/ 	.byte	0x04, 0x17
        /*016e*/ 	.short	(.L_8837 - .L_8836)
.L_8836:
        /*0170*/ 	.word	0x00000000
        /*0174*/ 	.short	0x0000
        /*0176*/ 	.short	0x0000
        /*0178*/ 	.byte	0x00, 0xf0, 0x21, 0x00


	//----- nvinfo : EIATTR_MAXREG_COUNT
	.align		4
.L_8837:
        /*017c*/ 	.byte	0x03, 0x1b
        /*017e*/ 	.short	0x00ff


	//----- nvinfo : EIATTR_NUM_BARRIERS
	.align		4
        /*0180*/ 	.byte	0x02, 0x4c
        /*0182*/ 	.byte	0x01
	.zero		1


	//----- nvinfo : EIATTR_EXTERNS
	.align		4
        /*0184*/ 	.byte	0x04, 0x0f
        /*0186*/ 	.short	(.L_8839 - .L_8838)


	//   ....[0]....
	.align		4
.L_8838:
        /*0188*/ 	.word	index@(__assertfail)


	//----- nvinfo : EIATTR_MERCURY_ISA_VERSION
	.align		4
.L_8839:
        /*018c*/ 	.byte	0x03, 0x5f
        /*018e*/ 	.short	0x0000


	//----- nvinfo : EIATTR_COOP_GROUP_MASK_REGIDS
	.align		4
        /*0190*/ 	.byte	0x04, 0x29
        /*0192*/ 	.short	(.L_8841 - .L_8840)


	//   ....[0]....
.L_8840:
        /*0194*/ 	.word	0xffffffff


	//   ....[1]....
        /*0198*/ 	.word	0xffffffff


	//   ....[2]....
        /*019c*/ 	.word	0xffffffff


	//   ....[3]....
        /*01a0*/ 	.word	0xffffffff


	//   ....[4]....
        /*01a4*/ 	.word	0xffffffff


	//   ....[5]....
        /*01a8*/ 	.word	0xffffffff


	//   ....[6]....
        /*01ac*/ 	.word	0xffffffff


	//   ....[7]....
        /*01b0*/ 	.word	0xffffffff


	//   ....[8]....
        /*01b4*/ 	.word	0xffffffff


	//   ....[9]....
        /*01b8*/ 	.word	0xffffffff


	//   ....[10]....
        /*01bc*/ 	.word	0xffffffff


	//   ....[11]....
        /*01c0*/ 	.word	0xffffffff


	//   ....[12]....
        /*01c4*/ 	.word	0xffffffff


	//   ....[13]....
        /*01c8*/ 	.word	0xffffffff


	//   ....[14]....
        /*01cc*/ 	.word	0xffffffff


	//   ....[15]....
        /*01d0*/ 	.word	0xffffffff


	//   ....[16]....
        /*01d4*/ 	.word	0xffffffff


	//   ....[17]....
        /*01d8*/ 	.word	0xffffffff


	//----- nvinfo : EIATTR_COOP_GROUP_INSTR_OFFSETS
	.align		4
.L_8841:
        /*01dc*/ 	.byte	0x04, 0x28
        /*01de*/ 	.short	(.L_8843 - .L_8842)


	//   ....[0]....
.L_8842:
        /*01e0*/ 	.word	0x00000250


	//   ....[1]....
        /*01e4*/ 	.word	0x00000270


	//   ....[2]....
        /*01e8*/ 	.word	0x00000290


	//   ....[3]....
        /*01ec*/ 	.word	0x00000340


	//   ....[4]....
        /*01f0*/ 	.word	0x00000360


	//   ....[5]....
        /*01f4*/ 	.word	0x00000380


	//   ....[6]....
        /*01f8*/ 	.word	0x000011a0


	//   ....[7]....
        /*01fc*/ 	.word	0x00001200


	//   ....[8]....
        /*0200*/ 	.word	0x00001230


	//   ....[9]....
        /*0204*/ 	.word	0x00001250


	//   ....[10]....
        /*0208*/ 	.word	0x00001270


	//   ....[11]....
        /*020c*/ 	.word	0x000012c0


	//   ....[12]....
        /*0210*/ 	.word	0x000012e0


	//   ....[13]....
        /*0214*/ 	.word	0x00001300


	//   ....[14]....
        /*0218*/ 	.word	0x000022a0


	//   ....[15]....
        /*021c*/ 	.word	0x00002310


	//   ....[16]....
        /*0220*/ 	.word	0x00002370


	//   ....[17]....
        /*0224*/ 	.word	0x000023d0


	//----- nvinfo : EIATTR_SYSCALL_OFFSETS
	.align		4
.L_8843:
        /*0228*/ 	.byte	0x04, 0x46
        /*022a*/ 	.short	(.L_8845 - .L_8844)


	//   ....[0]....
.L_8844:
        /*022c*/ 	.word	0x00002230


	//----- nvinfo : EIATTR_EXIT_INSTR_OFFSETS
	.align		4
.L_8845:
        /*0230*/ 	.byte	0x04, 0x1c
        /*0232*/ 	.short	(.L_8847 - .L_8846)


	//   ....[0]....
.L_8846:
        /*0234*/ 	.word	0x00000090


	//   ....[1]....
        /*0238*/ 	.word	0x00001f70


	//   ....[2]....
        /*023c*/ 	.word	0x00002020


	//   ....[3]....
        /*0240*/ 	.word	0x00002100


	//   ....[4]....
        /*0244*/ 	.word	0x00002240


	//----- nvinfo : EIATTR_CTAIDZ_USED
	.align		4
.L_8847:
        /*0248*/ 	.byte	0x01, 0x04
	.zero		2


	//----- nvinfo : EIATTR_CRS_STACK_SIZE
	.align		4
        /*024c*/ 	.byte	0x04, 0x1e
        /*024e*/ 	.short	(.L_8849 - .L_8848)
.L_8848:
        /*0250*/ 	.word	0x00000000
.L_8849:


//--------------------- .nv.info._ZN4vllm25paged_attention_v2_kernelIthLi256ELi16ELi128ELNS_18Fp8KVCacheDataTypeE2ELb1ELi512EEEvPfS2_PT_PKS3_PKT0_S9_ifPKiSB_iPKfiiiSD_SD_iiiii --------------------------
	.section	.nv.info._ZN4vllm25paged_attention_v2_kernelIthLi256ELi16ELi128ELNS_18Fp8KVCacheDataTypeE2ELb1ELi512EEEvPfS2_PT_PKS3_PKT0_S9_ifPKiSB_iPKfiiiSD_SD_iiiii,"",@"SHT_CUDA_INFO"
	.sectionflags	@""
	.align	4


	//----- nvinfo : EIATTR_CUDA_API_VERSION
	.align		4
        /*0000*/ 	.byte	0x04, 0x37
        /*0002*/ 	.short	(.L_8851 - .L_8850)
.L_8850:
        /*0004*/ 	.word	0x00000082


	//----- nvinfo : EIATTR_SW2861232_WAR
	.align		4
.L_8851:
        /*0008*/ 	.byte	0x01, 0x35
	.zero		2


	//----- nvinfo : EIATTR_PARAM_CBANK
	.align		4
        /*000c*/ 	.byte	0x04, 0x0a
        /*000e*/ 	.short	(.L_8853 - .L_8852)
	.align		4
.L_8852:
        /*0010*/ 	.word	index@(.nv.constant0._ZN4vllm25paged_attention_v2_kernelIthLi256ELi16ELi128ELNS_18Fp8KVCacheDataTypeE2ELb1ELi512EEEvPfS2_PT_PKS3_PKT0_S9_ifPKiSB_iPKfiiiSD_SD_iiiii)
        /*0014*/ 	.short	0x0160
        /*0016*/ 	.short	0x008c


	//----- nvinfo : EIATTR_CBANK_PARAM_SIZE
	.align		4
.L_8853:
        /*0018*/ 	.byte	0x03, 0x19
        /*001a*/ 	.short	0x008c


	//----- nvinfo : EIATTR_KPARAM_INFO
	.align		4
        /*001c*/ 	.byte	0x04, 0x17
        /*001e*/ 	.short	(.L_8855 - .L_8854)
.L_8854:
        /*0020*/ 	.word	0x00000000
        /*0024*/ 	.short	0x0015
        /*0026*/ 	.short	0x0088
        /*0028*/ 	.byte	0x00, 0xf0, 0x11, 0x00


	//----- nvinfo : EIATTR_KPARAM_INFO
	.align		4
.L_8855:
        /*002c*/ 	.byte	0x04, 0x17
        /*002e*/ 	.short	(.L_8857 - .L_8856)
.L_8856:
        /*0030*/ 	.word	0x00000000
        /*0034*/ 	.short	0x0014
        /*0036*/ 	.short	0x0084
        /*0038*/ 	.byte	0x00, 0xf0, 0x11, 0x00


	//----- nvinfo : EIATTR_KPARAM_INFO
	.align		4
.L_8857:
        /*003c*/ 	.byte	0x04, 0x17
        /*003e*/ 	.short	(.L_8859 - .L_8858)
.L_8858:
        /*0040*/ 	.word	0x00000000
        /*0044*/ 	.short	0x0013
        /*0046*/ 	.short	0x0080
        /*0048*/ 	.byte	0x00, 0xf0, 0x11, 0x00


	//----- nvinfo : EIATTR_KPARAM_INFO
	.align		4
.L_8859:
        /*004c*/ 	.byte	0x04, 0x17
        /*004e*/ 	.short	(.L_8861 - .L_8860)
.L_8860:
        /*0050*/ 	.word	0x00000000
        /*0054*/ 	.short	0x0012
        /*0056*/ 	.short	0x007c
        /*0058*/ 	.byte	0x00, 0xf0, 0x11, 0x00


	//----- nvinfo : EIATTR_KPARAM_INFO
	.align		4
.L_8861:
        /*005c*/ 	.byte	0x04, 0x17
        /*005e*/ 	.short	(.L_8863 - .L_8862)
.L_8862:
        /*0060*/ 	.word	0x00000000
        /*0064*/ 	.short	0x0011
        /*0066*/ 	.short	0x0078
        /*0068*/ 	.byte	0x00, 0xf0, 0x11, 0x00


	//----- nvinfo : EIATTR_KPARAM_INFO
	.align		4
.L_8863:
        /*006c*/ 	.byte	0x04, 0x17
        /*006e*/ 	.short	(.L_8865 - .L_8864)
.L_8864:
        /*0070*/ 	.word	0x00000000
        /*0074*/ 	.short	0x0010
        /*0076*/ 	.short	0x0070
        /*0078*/ 	.byte	0x00, 0xf0, 0x21, 0x00


	//----- nvinfo : EIATTR_KPARAM_INFO
	.align		4
.L_8865:
        /*007c*/ 	.byte	0x04, 0x17
        /*007e*/ 	.short	(.L_8867 - .L_8866)
.L_8866:
        /*0080*/ 	.word	0x00000000
        /*0084*/ 	.short	0x000f
        /*0086*/ 	.short	0x0068
        /*0088*/ 	.byte	0x00, 0xf0, 0x21, 0x00


	//----- nvinfo : EIATTR_KPARAM_INFO
	.align		4
.L_8867:
        /*008c*/ 	.byte	0x04, 0x17
        /*008e*/ 	.short	(.L_8869 - .L_8868)
.L_8868:
        /*0090*/ 	.word	0x00000000
        /*0094*/ 	.short	0x000e
        /*0096*/ 	.short	0x0060
        /*0098*/ 	.byte	0x00, 0xf0, 0x11, 0x00


	//----- nvinfo : EIATTR_KPARAM_INFO
	.align		4
.L_8869:
        /*009c*/ 	.byte	0x04, 0x17
        /*009e*/ 	.short	(.L_8871 - .L_8870)
.L_8870:
        /*00a0*/ 	.word	0x00000000
        /*00a4*/ 	.short	0x000d
        /*00a6*/ 	.short	0x005c
        /*00a8*/ 	.byte	0x00, 0xf0, 0x11, 0x00


	//----- nvinfo : EIATTR_KPARAM_INFO
	.align		4
.L_8871:
        /*00ac*/ 	.byte	0x04, 0x17
        /*00ae*/ 	.short	(.L_8873 - .L_8872)
.L_8872:
        /*00b0*/ 	.word	0x00000000
        /*00b4*/ 	.short	0x000c
        /*00b6*/ 	.short	0x0058
        /*00b8*/ 	.byte	0x00, 0xf0, 0x11, 0x00


	//----- nvinfo : EIATTR_KPARAM_INFO
	.align		4
.L_8873:
        /*00bc*/ 	.byte	0x04, 0x17
        /*00be*/ 	.short	(.L_8875 - .L_8874)
.L_8874:
        /*00c0*/ 	.word	0x00000000
        /*00c4*/ 	.short	0x000b
        /*00c6*/ 	.short	0x0050
        /*00c8*/ 	.byte	0x00, 0xf0, 0x21, 0x00


	//----- nvinfo : EIATTR_KPARAM_INFO
	.align		4
.L_8875:
        /*00cc*/ 	.byte	0x04, 0x17
        /*00ce*/ 	.short	(.L_8877 - .L_8876)
.L_8876:
        /*00d0*/ 	.word	0x00000000
        /*00d4*/ 	.short	0x000a
        /*00d6*/ 	.short	0x0048
        /*00d8*/ 	.byte	0x00, 0xf0, 0x11, 0x00


	//----- nvinfo : EIATTR_KPARAM_INFO
	.align		4
.L_8877:
        /*00dc*/ 	.byte	0x04, 0x17
        /*00de*/ 	.short	(.L_8879 - .L_8878)
.L_8878:
        /*00e0*/ 	.word	0x00000000
        /*00e4*/ 	.short	0x0009
        /*00e6*/ 	.short	0x0040
        /*00e8*/ 	.byte	0x00, 0xf0, 0x21, 0x00


	//----- nvinfo : EIATTR_KPARAM_INFO
	.align		4
.L_8879:
        /*00ec*/ 	.byte	0x04, 0x17
        /*00ee*/ 	.short	(.L_8881 - .L_8880)
.L_8880:
        /*00f0*/ 	.word	0x00000000
        /*00f4*/ 	.short	0x0008
        /*00f6*/ 	.short	0x0038
        /*00f8*/ 	.byte	0x00, 0xf0, 0x21, 0x00


	//----- nvinfo : EIATTR_KPARAM_INFO
	.align		4
.L_8881:
        /*00fc*/ 	.byte	0x04, 0x17
        /*00fe*/ 	.short	(.L_8883 - .L_8882)
.L_8882:
        /*0100*/ 	.word	0x00000000
        /*0104*/ 	.short	0x0007
        /*0106*/ 	.short	0x0034
        /*0108*/ 	.byte	0x00, 0xf0, 0x11, 0x00


	//----- nvinfo : EIATTR_KPARAM_INFO
	.align		4
.L_8883:
        /*010c*/ 	.byte	0x04, 0x17
        /*010e*/ 	.short	(.L_8885 - .L_8884)
.L_8884:
        /*0110*/ 	.word	0x00000000
        /*0114*/ 	.short	0x0006
        /*0116*/ 	.short	0x0030
        /*0118*/ 	.byte	0x00, 0xf0, 0x11, 0x00


	//----- nvinfo : EIATTR_KPARAM_INFO
	.align		4
.L_8885:
        /*011c*/ 	.byte	0x04, 0x17
        /*011e*/ 	.short	(.L_8887 - .L_8886)
.L_8886:
        /*0120*/ 	.word	0x00000000
        /*0124*/ 	.short	0x0005
        /*0126*/ 	.short	0x0028
        /*0128*/ 	.byte	0x00, 0xf0, 0x21, 0x00


	//----- nvinfo : EIATTR_KPARAM_INFO
	.align		4
.L_8887:
        /*012c*/ 	.byte	0x04, 0x17
        /*012e*/ 	.short	(.L_8889 - .L_8888)
.L_8888:
        /*0130*/ 	.word	0x00000000
        /*0134*/ 	.short	0x0004
        /*0136*/ 	.short	0x0020
        /*0138*/ 	.byte	0x00, 0xf0, 0x21, 0x00


	//----- nvinfo : EIATTR_KPARAM_INFO
	.align		4
.L_8889:
        /*013c*/ 	.byte	0x04, 0x17
        /*013e*/ 	.short	(.L_8891 - .L_8890)
.L_8890:
        /*0140*/ 	.word	0x00000000
        /*0144*/ 	.short	0x0003
        /*0146*/ 	.short	0x0018
        /*0148*/ 	.byte	0x00, 0xf0, 0x21, 0x00


	//----- nvinfo : EIATTR_KPARAM_INFO
	.align		4
.L_8891:
        /*014c*/ 	.byte	0x04, 0x17
        /*014e*/ 	.short	(.L_8893 - .L_8892)
.L_8892:
        /*0150*/ 	.word	0x00000000
        /*0154*/ 	.short	0x0002
        /*0156*/ 	.short	0x0010
        /*0158*/ 	.byte	0x00, 0xf0, 0x21, 0x00


	//----- nvinfo : EIATTR_KPARAM_INFO
	.align		4
.L_8893:
        /*015c*/ 	.byte	0x04, 0x17
        /*015e*/ 	.short	(.L_8895 - .L_8894)
.L_8894:
        /*0160*/ 	.word	0x00000000
        /*0164*/ 	.short	0x0001
        /*0166*/ 	.short	0x0008
        /*0168*/ 	.byte	0x00, 0xf0, 0x21, 0x00


	//----- nvinfo : EIATTR_KPARAM_INFO
	.align		4
.L_8895:
        /*016c*/ 	.byte	0x04, 0x17
        /*016e*/ 	.short	(.L_8897 - .L_8896)
.L_8896:
        /*0170*/ 	.word	0x00000000
        /*0174*/ 	.short	0x0000
        /*0176*/ 	.short	0x0000
        /*0178*/ 	.byte	0x00, 0xf0, 0x21, 0x00


	//----- nvinfo : EIATTR_MAXREG_COUNT
	.align		4
.L_8897:
        /*017c*/ 	.byte	0x03, 0x1b
        /*017e*/ 	.short	0x00ff


	//----- nvinfo : EIATTR_NUM_BARRIERS
	.align		4
        /*0180*/ 	.byte	0x02, 0x4c
        /*0182*/ 	.byte	0x01
	.zero		1


	//----- nvinfo : EIATTR_EXTERNS
	.align		4
        /*0184*/ 	.byte	0x04, 0x0f
        /*0186*/ 	.short	(.L_8899 - .L_8898)


	//   ....[0]....
	.align		4
.L_8898:
        /*0188*/ 	.word	index@(__assertfail)


	//----- nvinfo : EIATTR_MERCURY_ISA_VERSION
	.align		4
.L_8899:
        /*018c*/ 	.byte	0x03, 0x5f
        /*018e*/ 	.short	0x0000


	//----- nvinfo : EIATTR_COOP_GROUP_MASK_REGIDS
	.align		4
        /*0190*/ 	.byte	0x04, 0x29
        /*0192*/ 	.short	(.L_8901 - .L_8900)


	//   ....[0]....
.L_8900:
        /*0194*/ 	.word	0xffffffff


	//   ....[1]....
        /*0198*/ 	.word	0xffffffff


	//   ....[2]....
        /*019c*/ 	.word	0xffffffff


	//   ....[3]....
        /*01a0*/ 	.word	0xffffffff


	//   ....[4]....
        /*01a4*/ 	.word	0xffffffff


	//   ....[5]....
        /*01a8*/ 	.word	0xffffffff


	//   ....[6]....
        /*01ac*/ 	.word	0xffffffff


	//   ....[7]....
        /*01b0*/ 	.word	0xffffffff


	//   ....[8]....
        /*01b4*/ 	.word	0xffffffff


	//   ....[9]....
        /*01b8*/ 	.word	0xffffffff


	//   ....[10]....
        /*01bc*/ 	.word	0xffffffff


	//   ....[11]....
        /*01c0*/ 	.word	0xffffffff


	//   ....[12]....
        /*01c4*/ 	.word	0xffffffff


	//   ....[13]....
        /*01c8*/ 	.word	0xffffffff


	//   ....[14]....
        /*01cc*/ 	.word	0xffffffff


	//   ....[15]....
        /*01d0*/ 	.word	0xffffffff


	//   ....[16]....
        /*01d4*/ 	.word	0xffffffff


	//   ....[17]....
        /*01d8*/ 	.word	0xffffffff


	//   ....[18]....
        /*01dc*/ 	.word	0xffffffff


	//   ....[19]....
        /*01e0*/ 	.word	0xffffffff


	//   ....[20]....
        /*01e4*/ 	.word	0xffffffff


	//   ....[21]....
        /*01e8*/ 	.word	0xffffffff


	//   ....[22]....
        /*01ec*/ 	.word	0xffffffff


	//   ....[23]....
        /*01f0*/ 	.word	0xffffffff


	//   ....[24]....
        /*01f4*/ 	.word	0xffffffff


	//   ....[25]....
        /*01f8*/ 	.word	0xffffffff


	//   ....[26]....
        /*01fc*/ 	.word	0xffffffff


	//   ....[27]....
        /*0200*/ 	.word	0xffffffff


	//   ....[28]....
        /*0204*/ 	.word	0xffffffff


	//   ....[29]....
        /*0208*/ 	.word	0xffffffff


	//   ....[30]....
        /*020c*/ 	.word	0xffffffff


	//   ....[31]....
        /*0210*/ 	.word	0xffffffff


	//   ....[32]....
        /*0214*/ 	.word	0xffffffff


	//   ....[33]....
        /*0218*/ 	.word	0xffffffff


	//----- nvinfo : EIATTR_COOP_GROUP_INSTR_OFFSETS
	.align		4
.L_8901:
        /*021c*/ 	.byte	0x04, 0x28
        /*021e*/ 	.short	(.L_8903 - .L_8902)


	//   ....[0]....
.L_8902:
        /*0220*/ 	.word	0x00000b70


	//   ....[1]....
        /*0224*/ 	.word	0x00000b90


	//   ....[2]....
        /*0228*/ 	.word	0x00000bb0


	//   ....[3]....
        /*022c*/ 	.word	0x00000c50


	//   ....[4]....
        /*0230*/ 	.word	0x00000c70


	//   ....[5]....
        /*0234*/ 	.word	0x00000ca0


	//   ....[6]....
        /*0238*/ 	.word	0x00001ad0


	//   ....[7]....
        /*023c*/ 	.word	0x00001b30


	//   ....[8]....
        /*0240*/ 	.word	0x00001b60


	//   ....[9]....
        /*0244*/ 	.word	0x00001b80


	//   ....[10]....
        /*0248*/ 	.word	0x00001ba0


	//   ....[11]....
        /*024c*/ 	.word	0x00001bf0


	//   ....[12]....
        /*0250*/ 	.word	0x00001c10


	//   ....[13]....
        /*0254*/ 	.word	0x00001c30


	//   ....[14]....
        /*0258*/ 	.word	0x00003d80


	//   ....[15]....
        /*025c*/ 	.word	0x00003e00


	//   ....[16]....
        /*0260*/ 	.word	0x00003e70


	//   ....[17]....
        /*0264*/ 	.word	0x00003ee0


	//   ....[18]....
        /*0268*/ 	.word	0x00003f60


	//   ....[19]....
        /*026c*/ 	.word	0x00003fe0


	//   ....[20]....
        /*0270*/ 	.word	0x00004050


	//   ....[21]....
        /*0274*/ 	.word	0x000040c0


	//   ....[22]....
        /*0278*/ 	.word	0x00004130


	//   ....[23]....
        /*027c*/ 	.word	0x000041a0


	//   ....[24]....
        /*0280*/ 	.word	0x00004210


	//   ....[25]....
        /*0284*/ 	.word	0x00004280


	//   ....[26]....
        /*0288*/ 	.word	0x000042f0


	//   ....[27]....
        /*028c*/ 	.word	0x00004360


	//   ....[28]....
        /*0290*/ 	.word	0x000043d0


	//   ....[29]....
        /*0294*/ 	.word	0x00004440


	//   ....[30]....
        /*0298*/ 	.word	0x000044b0


	//   ....[31]....
        /*029c*/ 	.word	0x00004520


	//   ....[32]....
        /*02a0*/ 	.word	0x00004590


	//   ....[33]....
        /*02a4*/ 	.word	0x00004600


	//----- nvinfo : EIATTR_SYSCALL_OFFSETS
	.align		4
.L_8903:
        /*02a8*/ 	.byte	0x04, 0x46
        /*02aa*/ 	.short	(.L_8905 - .L_8904)


	//   ....[0]....
.L_8904:
        /*02ac*/ 	.word	0x00003be0


	//   ....[1]....
        /*02b0*/ 	.word	0x00003d10


	//----- nvinfo : EIATTR_EXIT_INSTR_OFFSETS
	.align		4
.L_8905:
        /*02b4*/ 	.byte	0x04, 0x1c
        /*02b6*/ 	.short	(.L_8907 - .L_8906)


	//   ....[0]....
.L_8906:
        /*02b8*/ 	.word	0x00000090


	//   ....[1]....
        /*02bc*/ 	.word	0x000032b0


	//   ....[2]....
        /*02c0*/ 	.word	0x00003360


	//   ....[3]....
        /*02c4*/ 	.word	0x00003ab0


	//   ....[4]....
        /*02c8*/ 	.word	0x00003d20


	//----- nvinfo : EIATTR_CTAIDZ_USED
	.align		4
.L_8907:
        /*02cc*/ 	.byte	0x01, 0x04
	.zero		2


	//----- nvinfo : EIATTR_CRS_STACK_SIZE
	.align		4
        /*02d0*/ 	.byte	0x04, 0x1e
        /*02d2*/ 	.short	(.L_8909 - .L_8908)
.L_8908:
        /*02d4*/ 	.word	0x00000000
.L_8909:


//--------------------- .nv.info._ZN4vllm25paged_attention_v2_kernelIthLi192ELi16ELi128ELNS_18Fp8KVCacheDataTypeE2ELb1ELi512EEEvPfS2_PT_PKS3_PKT0_S9_ifPKiSB_iPKfiiiSD_SD_iiiii --------------------------
	.section	.nv.info._ZN4vllm25paged_attention_v2_kernelIthLi192ELi16ELi128ELNS_18Fp8KVCacheDataTypeE2ELb1ELi512EEEvPfS2_PT_PKS3_PKT0_S9_ifPKiSB_iPKfiiiSD_SD_iiiii,"",@"SHT_CUDA_INFO"
	.sectionflags	@""
	.align	4


	//----- nvinfo : EIATTR_CUDA_API_VERSION
	.align		4
        /*0000*/ 	.byte	0x04, 0x37
        /*0002*/ 	.short	(.L_8911 - .L_8910)
.L_8910:
        /*0004*/ 	.word	0x00000082


	//----- nvinfo : EIATTR_SW2861232_WAR
	.align		4
.L_8911:
        /*0008*/ 	.byte	0x01, 0x35
	.zero		2


	//----- nvinfo : EIATTR_PARAM_CBANK
	.align		4
        /*000c*/ 	.byte	0x04, 0x0a
        /*000e*/ 	.short	(.L_8913 - .L_8912)
	.align		4
.L_8912:
        /*0010*/ 	.word	index@(.nv.constant0._ZN4vllm25paged_attention_v2_kernelIthLi192ELi16ELi128ELNS_18Fp8KVCacheDataTypeE2ELb1ELi512EEEvPfS2_PT_PKS3_PKT0_S9_ifPKiSB_iPKfiiiSD_SD_iiiii)
        /*0014*/ 	.short	0x0160
        /*0016*/ 	.short	0x008c


	//----- nvinfo : EIATTR_CBANK_PARAM_SIZE
	.align		4
.L_8913:
        /*0018*/ 	.byte	0x03, 0x19
        /*001a*/ 	.short	0x008c


	//----- nvinfo : EIATTR_KPARAM_INFO
	.align		4
        /*001c*/ 	.byte	0x04, 0x17
        /*001e*/ 	.short	(.L_8915 - .L_8914)
.L_8914:
        /*0020*/ 	.word	0x00000000
        /*0024*/ 	.short	0x0015
        /*0026*/ 	.short	0x0088
        /*0028*/ 	.byte	0x00, 0xf0, 0x11, 0x00


	//----- nvinfo : EIATTR_KPARAM_INFO
	.align		4
.L_8915:
        /*002c*/ 	.byte	0x04, 0x17
        /*002e*/ 	.short	(.L_8917 - .L_8916)
.L_8916:
        /*0030*/ 	.word	0x00000000
        /*0034*/ 	.short	0x0014
        /*0036*/ 	.short	0x0084
        /*0038*/ 	.byte	0x00, 0xf0, 0x11, 0x00


	//----- nvinfo : EIATTR_KPARAM_INFO
	.align		4
.L_8917:
        /*003c*/ 	.byte	0x04, 0x17
        /*003e*/ 	.short	(.L_8919 - .L_8918)
.L_8918:
        /*0040*/ 	.word	0x00000000
        /*0044*/ 	.short	0x0013
        /*0046*/ 	.short	0x0080
        /*0048*/ 	.byte	0x00, 0xf0, 0x11, 0x00


	//----- nvinfo : EIATTR_KPARAM_INFO
	.align		4
.L_8919:
        /*004c*/ 	.byte	0x04, 0x17
        /*004e*/ 	.short	(.L_8921 - .L_8920)
.L_8920:
        /*0050*/ 	.word	0x00000000
        /*0054*/ 	.short	0x0012
        /*0056*/ 	.short	0x007c
        /*0058*/ 	.byte	0x00, 0xf0, 0x11, 0x00


	//----- nvinfo : EIATTR_KPARAM_INFO
	.align		4
.L_8921:
        /*005c*/ 	.byte	0x04, 0x17
        /*005e*/ 	.short	(.L_8923 - .L_8922)
.L_8922:
        /*0060*/ 	.word	0x00000000
        /*0064*/ 	.short	0x0011
        /*0066*/ 	.short	0x0078
        /*0068*/ 	.byte	0x00, 0xf0, 0x11, 0x00


	//----- nvinfo : EIATTR_KPARAM_INFO
	.align		4
.L_8923:
        /*006c*/ 	.byte	0x04, 0x17
        /*006e*/ 	.short	(.L_8925 - .L_8924)
.L_8924:
        /*0070*/ 	.word	0x00000000
        /*0074*/ 	.short	0x0010
        /*0076*/ 	.short	0x0070
        /*0078*/ 	.byte	0x00, 0xf0, 0x21, 0x00


	//----- nvinfo : EIATTR_KPARAM_INFO
	.align		4
.L_8925:
        /*007c*/ 	.byte	0x04, 0x17
        /*007e*/ 	.short	(.L_8927 - .L_8926)
.L_8926:
        /*0080*/ 	.word	0x00000000
        /*0084*/ 	.short	0x000f
        /*0086*/ 	.short	0x0068
        /*0088*/ 	.byte	0x00, 0xf0, 0x21, 0x00


	//----- nvinfo : EIATTR_KPARAM_INFO
	.align		4
.L_8927:
        /*008c*/ 	.byte	0x04, 0x17
        /*008e*/ 	.short	(.L_8929 - .L_8928)
.L_8928:
        /*0090*/ 	.word	0x00000000
        /*0094*/ 	.short	0x000e
        /*0096*/ 	.short	0x0060
        /*0098*/ 	.byte	0x00, 0xf0, 0x11, 0x00


	//----- nvinfo : EIATTR_KPARAM_INFO
	.align		4
.L_8929:
        /*009c*/ 	.byte	0x04, 0x17
        /*009e*/ 	.short	(.L_8931 - .L_8930)
.L_8930:
        /*00a0*/ 	.word	0x00000000
        /*00a4*/ 	.short	0x000d
        /*00a6*/ 	.short	0x005c
        /*00a8*/ 	.byte	0x00, 0xf0, 0x11, 0x00


	//----- nvinfo : EIATTR_KPARAM_INFO
	.align		4
.L_8931:
        /*00ac*/ 	.byte	0x04, 0x17
        /*00ae*/ 	.short	(.L_8933 - .L_8932)
.L_8932:
        /*00b0*/ 	.word	0x00000000
        /*00b4*/ 	.short	0x000c
        /*00b6*/ 	.short	0x0058
        /*00b8*/ 	.byte	0x00, 0xf0, 0x11, 0x00


	//----- nvinfo : EIATTR_KPARAM_INFO
	.align		4
.L_8933:
        /*00bc*/ 	.byte	0x04, 0x17
        /*00be*/ 	.short	(.L_8935 - .L_8934)
.L_8934:
        /*00c0*/ 	.word	0x00000000
        /*00c4*/ 	.short	0x000b
        /*00c6*/ 	.short	0x0050
        /*00c8*/ 	.byte	0x00, 0xf0, 0x21, 0x00


	//----- nvinfo : EIATTR_KPARAM_INFO
	.align		4
.L_8935:
        /*00cc*/ 	.byte	0x04, 0x17
        /*00ce*/ 	.short	(.L_8937 - .L_8936)
.L_8936:
        /*00d0*/ 	.word	0x00000000
        /*00d4*/ 	.short	0x000a
        /*00d6*/ 	.short	0x0048
        /*00d8*/ 	.byte	0x00, 0xf0, 0x11, 0x00


	//----- nvinfo : EIATTR_KPARAM_INFO
	.align		4
.L_8937:
        /*00dc*/ 	.byte	0x04, 0x17
        /*00de*/ 	.short	(.L_8939 - .L_8938)
.L_8938:
        /*00e0*/ 	.word	0x00000000
        /*00e4*/ 	.short	0x0009
        /*00e6*/ 	.short	0x0040
        /*00e8*/ 	.byte	0x00, 0xf0, 0x21, 0x00


	//----- nvinfo : EIATTR_KPARAM_INFO
	.align		4
.L_8939:
        /*00ec*/ 	.byte	0x04, 0x17
        /*00ee*/ 	.short	(.L_8941 - .L_8940)
.L_8940:
        /*00f0*/ 	.word	0x00000000
        /*00f4*/ 	.short	0x0008
        /*00f6*/ 	.short	0x0038
        /*00f8*/ 	.byte	0x00, 0xf0, 0x21, 0x00


	//----- nvinfo : EIATTR_KPARAM_INFO
	.align		4
.L_8941:
        /*00fc*/ 	.byte	0x04, 0x17
        /*00fe*/ 	.short	(.L_8943 - .L_8942)
.L_8942:
        /*0100*/ 	.word	0x00000000
        /*0104*/ 	.short	0x0007
        /*0106*/ 	.short	0x0034
        /*0108*/ 	.byte	0x00, 0xf0, 0x11, 0x00


	//----- nvinfo : EIATTR_KPARAM_INFO
	.align		4
.L_8943:
        /*010c*/ 	.byte	0x04, 0x17
        /*010e*/ 	.short	(.L_8945 - .L_8944)
.L_8944:
        /*0110*/ 	.word	0x00000000
        /*0114*/ 	.short	0x0006
        /*0116*/ 	.short	0x0030
        /*0118*/ 	.byte	0x00, 0xf0, 0x11, 0x00


	//----- nvinfo : EIATTR_KPARAM_INFO
	.align		4
.L_8945:
        /*011c*/ 	.byte	0x04, 0x17
        /*011e*/ 	.short	(.L_8947 - .L_8946)
.L_8946:
        /*0120*/ 	.word	0x00000000
        /*0124*/ 	.short	0x0005
        /*0126*/ 	.short	0x0028
        /*0128*/ 	.byte	0x00, 0xf0, 0x21, 0x00


	//----- nvinfo : EIATTR_KPARAM_INFO
	.align		4
.L_8947:
        /*012c*/ 	.byte	0x04, 0x17
        /*012e*/ 	.short	(.L_8949 - .L_8948)
.L_8948:
        /*0130*/ 	.word	0x00000000
        /*0134*/ 	.short	0x0004
        /*0136*/ 	.short	0x0020
        /*0138*/ 	.byte	0x00, 0xf0, 0x21, 0x00


	//----- nvinfo : EIATTR_KPARAM_INFO
	.align		4
.L_8949:
        /*013c*/ 	.byte	0x04, 0x17
        /*013e*/ 	.short	(.L_8951 - .L_8950)
.L_8950:
        /*0140*/ 	.word	0x00000000
        /*0144*/ 	.short	0x0003
        /*0146*/ 	.short	0x0018
        /*0148*/ 	.byte	0x00, 0xf0, 0x21, 0x00


	//----- nvinfo : EIATTR_KPARAM_INFO
	.align		4
.L_8951:
        /*014c*/ 	.byte	0x04, 0x17
        /*014e*/ 	.short	(.L_8953 - .L_8952)
.L_8952:
        /*0150*/ 	.word	0x00000000
        /*0154*/ 	.short	0x0002
        /*0156*/ 	.short	0x0010
        /*0158*/ 	.byte	0x00, 0xf0, 0x21, 0x00


	//----- nvinfo : EIATTR_KPARAM_INFO
	.align		4
.L_8953:
        /*015c*/ 	.byte	0x04, 0x17
        /*015e*/ 	.short	(.L_8955 - .L_8954)
.L_8954:
        /*0160*/ 	.word	0x00000000
        /*0164*/ 	.short	0x0001
        /*0166*/ 	.short	0x0008
        /*0168*/ 	.byte	0x00, 0xf0, 0x21, 0x00


	//----- nvinfo : EIATTR_KPARAM_INFO
	.align		4
.L_8955:
        /*016c*/ 	.byte	0x04, 0x17
        /*016e*/ 	.short	(.L_8957 - .L_8956)
.L_8956:
        /*0170*/ 	.word	0x00000000
        /*0174*/ 	.short	0x0000
        /*0176*/ 	.short	0x0000
        /*0178*/ 	.byte	0x00, 0xf0, 0x21, 0x00


	//----- nvinfo : EIATTR_MAXREG_COUNT
	.align		4
.L_8957:
        /*017c*/ 	.byte	0x03, 0x1b
        /*017e*/ 	.short	0x00ff


	//----- nvinfo : EIATTR_NUM_BARRIERS
	.align		4
        /*0180*/ 	.byte	0x02, 0x4c
        /*0182*/ 	.byte	0x01
	.zero		1


	//----- nvinfo : EIATTR_EXTERNS
	.align		4
        /*0184*/ 	.byte	0x04, 0x0f
        /*0186*/ 	.short	(.L_8959 - .L_8958)


	//   ....[0]....
	.align		4
.L_8958:
        /*0188*/ 	.word	index@(__assertfail)


	//----- nvinfo : EIATTR_MERCURY_ISA_VERSION
	.align		4
.L_8959:
        /*018c*/ 	.byte	0x03, 0x5f
        /*018e*/ 	.short	0x0000


	//----- nvinfo : EIATTR_COOP_GROUP_MASK_REGIDS
	.align		4
        /*0190*/ 	.byte	0x04, 0x29
        /*0192*/ 	.short	(.L_8961 - .L_8960)


	//   ....[0]....
.L_8960:
        /*0194*/ 	.word	0xffffffff


	//   ....[1]....
        /*0198*/ 	.word	0xffffffff


	//   ....[2]....
        /*019c*/ 	.word	0xffffffff


	//   ....[3]....
        /*01a0*/ 	.word	0xffffffff


	//   ....[4]....
        /*01a4*/ 	.word	0xffffffff


	//   ....[5]....
        /*01a8*/ 	.word	0xffffffff


	//   ....[6]....
        /*01ac*/ 	.word	0xffffffff


	//   ....[7]....
        /*01b0*/ 	.word	0xffffffff


	//   ....[8]....
        /*01b4*/ 	.word	0xffffffff


	//   ....[9]....
        /*01b8*/ 	.word	0xffffffff


	//   ....[10]....
        /*01bc*/ 	.word	0xffffffff


	//   ....[11]....
        /*01c0*/ 	.word	0xffffffff


	//   ....[12]....
        /*01c4*/ 	.word	0xffffffff


	//   ....[13]....
        /*01c8*/ 	.word	0xffffffff


	//   ....[14]....
        /*01cc*/ 	.word	0xffffffff


	//   ....[15]....
        /*01d0*/ 	.word	0xffffffff


	//   ....[16]....
        /*01d4*/ 	.word	0xffffffff


	//   ....[17]....
        /*01d8*/ 	.word	0xffffffff


	//   ....[18]....
        /*01dc*/ 	.word	0xffffffff


	//   ....[19]....
        /*01e0*/ 	.word	0xffffffff


	//   ....[20]....
        /*01e4*/ 	.word	0xffffffff


	//   ....[21]....
        /*01e8*/ 	.word	0xffffffff


	//   ....[22]....
        /*01ec*/ 	.word	0xffffffff


	//   ....[23]....
        /*01f0*/ 	.word	0xffffffff


	//   ....[24]....
        /*01f4*/ 	.word	0xffffffff


	//   ....[25]....
        /*01f8*/ 	.word	0xffffffff


	//   ....[26]....
        /*01fc*/ 	.word	0xffffffff


	//   ....[27]....
        /*0200*/ 	.word	0xffffffff


	//   ....[28]....
        /*0204*/ 	.word	0xffffffff


	//   ....[29]....
        /*0208*/ 	.word	0xffffffff


	//----- nvinfo : EIATTR_COOP_GROUP_INSTR_OFFSETS
	.align		4
.L_8961:
        /*020c*/ 	.byte	0x04, 0x28
        /*020e*/ 	.short	(.L_8963 - .L_8962)


	//   ....[0]....
.L_8962:
        /*0210*/ 	.word	0x00000b80


	//   ....[1]....
        /*0214*/ 	.word	0x00000ba0


	//   ....[2]....
        /*0218*/ 	.word	0x00000bc0


	//   ....[3]....
        /*021c*/ 	.word	0x00000c70


	//   ....[4]....
        /*0220*/ 	.word	0x00000c90


	//   ....[5]....
        /*0224*/ 	.word	0x00000cb0


	//   ....[6]....
        /*0228*/ 	.word	0x00001ae0


	//   ....[7]....
        /*022c*/ 	.word	0x00001b40


	//   ....[8]....
        /*0230*/ 	.word	0x00001b70


	//   ....[9]....
        /*0234*/ 	.word	0x00001b90


	//   ....[10]....
        /*0238*/ 	.word	0x00001bb0


	//   ....[11]....
        /*023c*/ 	.word	0x00001c00


	//   ....[12]....
        /*0240*/ 	.word	0x00001c20


	//   ....[13]....
        /*0244*/ 	.word	0x00001c40


	//   ....[14]....
        /*0248*/ 	.word	0x00003a00


	//   ....[15]....
        /*024c*/ 	.word	0x00003a70


	//   ....[16]....
        /*0250*/ 	.word	0x00003ad0


	//   ....[17]....
        /*0254*/ 	.word	0x00003b40


	//   ....[18]....
        /*0258*/ 	.word	0x00003bc0


	//   ....[19]....
        /*025c*/ 	.word	0x00003c40


	//   ....[20]....
        /*0260*/ 	.word	0x00003cb0


	//   ....[21]....
        /*0264*/ 	.word	0x00003d20


	//   ....[22]....
        /*0268*/ 	.word	0x00003d90


	//   ....[23]....
        /*026c*/ 	.word	0x00003e00


	//   ....[24]....
        /*0270*/ 	.word	0x00003e70


	//   ....[25]....
        /*0274*/ 	.word	0x00003ee0


	//   ....[26]....
        /*0278*/ 	.word	0x00003f50


	//   ....[27]....
        /*027c*/ 	.word	0x00003fc0


	//   ....[28]....
        /*0280*/ 	.word	0x00004030


	//   ....[29]....
        /*0284*/ 	.word	0x000040a0


	//----- nvinfo : EIATTR_SYSCALL_OFFSETS
	.align		4
.L_8963:
        /*0288*/ 	.byte	0x04, 0x46
        /*028a*/ 	.short	(.L_8965 - .L_8964)


	//   ....[0]....
.L_8964:
        /*028c*/ 	.word	0x00003860


	//   ....[1]....
        /*0290*/ 	.word	0x00003990


	//----- nvinfo : EIATTR_EXIT_INSTR_OFFSETS
	.align		4
.L_8965:
        /*0294*/ 	.byte	0x04, 0x1c
        /*0296*/ 	.short	(.L_8967 - .L_8966)


	//   ....[0]....
.L_8966:
        /*0298*/ 	.word	0x00000090


	//   ....[1]....
        /*029c*/ 	.word	0x00003130


	//   ....[2]....
        /*02a0*/ 	.word	0x000031f0


	//   ....[3]....
        /*02a4*/ 	.word	0x00003730


	//   ....[4]....
        /*02a8*/ 	.word	0x000039a0


	//----- nvinfo : EIATTR_CTAIDZ_USED
	.align		4
.L_8967:
        /*02ac*/ 	.byte	0x01, 0x04
	.zero		2


	//----- nvinfo : EIATTR_CRS_STACK_SIZE
	.align		4
        /*02b0*/ 	.byte	0x04, 0x1e
        /*02b2*/ 	.short	(.L_8969 - .L_8968)
.L_8968:
        /*02b4*/ 	.word	0x00000000
.L_8969:


//--------------------- .nv.info._ZN4vllm25paged_attention_v2_kernelIthLi128ELi16ELi128ELNS_18Fp8KVCacheDataTypeE2ELb1ELi512EEEvPfS2_PT_PKS3_PKT0_S9_ifPKiSB_iPKfiiiSD_SD_iiiii --------------------------
	.section	.nv.info._ZN4vllm25paged_attention_v2_kernelIthLi128ELi16ELi128ELNS_18Fp8KVCacheDataTypeE2ELb1ELi512EEEvPfS2_PT_PKS3_PKT0_S9_ifPKiSB_iPKfiiiSD_SD_iiiii,"",@"SHT_CUDA_INFO"
	.sectionflags	@""
	.align	4


	//----- nvinfo : EIATTR_CUDA_API_VERSION
	.align		4
        /*0000*/ 	.byte	0x04, 0x37
        /*0002*/ 	.short	(.L_8971 - .L_8970)
.L_8970:
        /*0004*/ 	.word	0x00000082


	//----- nvinfo : EIATTR_SW2861232_WAR
	.align		4
.L_8971:
        /*0008*/ 	.byte	0x01, 0x35
	.zero		2


	//----- nvinfo : EIATTR_PARAM_CBANK
	.align		4
        /*000c*/ 	.byte	0x04, 0x0a
        /*000e*/ 	.short	(.L_8973 - .L_8972)
	.align		4
.L_8972:
        /*0010*/ 	.word	index@(.nv.constant0._ZN4vllm25paged_attention_v2_kernelIthLi128ELi16ELi128ELNS_18Fp8KVCacheDataTypeE2ELb1ELi512EEEvPfS2_PT_PKS3_PKT0_S9_ifPKiSB_iPKfiiiSD_SD_iiiii)
        /*0014*/ 	.short	0x0160
        /*0016*/ 	.short	0x008c


	//----- nvinfo : EIATTR_CBANK_PARAM_SIZE
	.align		4
.L_8973:
        /*0018*/ 	.byte	0x03, 0x19
        /*001a*/ 	.short	0x008c


	//----- nvinfo : EIATTR_KPARAM_INFO
	.align		4
        /*001c*/ 	.byte	0x04, 0x17
        /*001e*/ 	.short	(.L_8975 - .L_8974)
.L_8974:
        /*0020*/ 	.word	0x00000000
        /*0024*/ 	.short	0x0015
        /*0026*/ 	.short	0x0088
        /*0028*/ 	.byte	0x00, 0xf0, 0x11, 0x00


	//----- nvinfo : EIATTR_KPARAM_INFO
	.align		4
.L_8975:
        /*002c*/ 	.byte	0x04, 0x17
        /*002e*/ 	.short	(.L_8977 - .L_8976)
.L_8976:
        /*0030*/ 	.word	0x00000000
        /*0034*/ 	.short	0x0014
        /*0036*/ 	.short	0x0084
        /*0038*/ 	.byte	0x00, 0xf0, 0x11, 0x00


	//----- nvinfo : EIATTR_KPARAM_INFO
	.align		4
.L_8977:
        /*003c*/ 	.byte	0x04, 0x17
        /*003e*/ 	.short	(.L_8979 - .L_8978)
.L_8978:
        /*0040*/ 	.word	0x00000000
        /*0044*/ 	.short	0x0013
        /*0046*/ 	.short	0x0080
        /*0048*/ 	.byte	0x00, 0xf0, 0x11, 0x00


	//----- nvinfo : EIATTR_KPARAM_INFO
	.align		4
.L_8979:
        /*004c*/ 	.byte	0x04, 0x17
        /*004e*/ 	.short	(.L_8981 - .L_8980)
.L_8980:
        /*0050*/ 	.word	0x00000000
        /*0054*/ 	.short	0x0012
        /*0056*/ 	.short	0x007c
        /*0058*/ 	.byte	0x00, 0xf0, 0x11, 0x00


	//----- nvinfo : EIATTR_KPARAM_INFO
	.align		4
.L_8981:
        /*005c*/ 	.byte	0x04, 0x17
        /*005e*/ 	.short	(.L_8983 - .L_8982)
.L_8982:
        /*0060*/ 	.word	0x00000000
        /*0064*/ 	.short	0x0011
        /*0066*/ 	.short	0x0078
        /*0068*/ 	.byte	0x00, 0xf0, 0x11, 0x00


	//----- nvinfo : EIATTR_KPARAM_INFO
	.align		4
.L_8983:
        /*006c*/ 	.byte	0x04, 0x17
        /*006e*/ 	.short	(.L_8985 - .L_8984)
.L_8984:
        /*0070*/ 	.word	0x00000000
        /*0074*/ 	.short	0x0010
        /*0076*/ 	.short	0x0070
        /*0078*/ 	.byte	0x00, 0xf0, 0x21, 0x00


	//----- nvinfo : EIATTR_KPARAM_INFO
	.align		4
.L_8985:
        /*007c*/ 	.byte	0x04, 0x17
        /*007e*/ 	.short	(.L_8987 - .L_8986)
.L_8986:
        /*0080*/ 	.word	0x00000000
        /*0084*/ 	.short	0x000f
        /*0086*/ 	.short	0x0068
        /*0088*/ 	.byte	0x00, 0xf0, 0x21, 0x00


	//----- nvinfo : EIATTR_KPARAM_INFO
	.align		4
.L_8987:
        /*008c*/ 	.byte	0x04, 0x17
        /*008e*/ 	.short	(.L_8989 - .L_8988)
.L_8988:
        /*0090*/ 	.word	0x00000000
        /*0094*/ 	.short	0x000e
        /*0096*/ 	.short	0x0060
        /*0098*/ 	.byte	0x00, 0xf0, 0x11, 0x00


	//----- nvinfo : EIATTR_KPARAM_INFO
	.align		4
.L_8989:
        /*009c*/ 	.byte	0x04, 0x17
        /*009e*/ 	.short	(.L_8991 - .L_8990)
.L_8990:
        /*00a0*/ 	.word	0x00000000
        /*00a4*/ 	.short	0x000d
        /*00a6*/ 	.short	0x005c
        /*00a8*/ 	.byte	0x00, 0xf0, 0x11, 0x00


	//----- nvinfo : EIATTR_KPARAM_INFO
	.align		4
.L_8991:
        /*00ac*/ 	.byte	0x04, 0x17
        /*00ae*/ 	.short	(.L_8993 - .L_8992)
.L_8992:
        /*00b0*/ 	.word	0x00000000
        /*00b4*/ 	.short	0x000c
        /*00b6*/ 	.short	0x0058
        /*00b8*/ 	.byte	0x00, 0xf0, 0x11, 0x00


	//----- nvinfo : EIATTR_KPARAM_INFO
	.align		4
.L_8993:
        /*00bc*/ 	.byte	0x04, 0x17
        /*00be*/ 	.short	(.L_8995 - .L_8994)
.L_8994:
        /*00c0*/ 	.word	0x00000000
        /*00c4*/ 	.short	0x000b
        /*00c6*/ 	.short	0x0050
        /*00c8*/ 	.byte	0x00, 0xf0, 0x21, 0x00


	//----- nvinfo : EIATTR_KPARAM_INFO
	.align		4
.L_8995:
        /*00cc*/ 	.byte	0x04, 0x17
        /*00ce*/ 	.short	(.L_8997 - .L_8996)
.L_8996:
        /*00d0*/ 	.word	0x00000000
        /*00d4*/ 	.short	0x000a
        /*00d6*/ 	.short	0x0048
        /*00d8*/ 	.byte	0x00, 0xf0, 0x11, 0x00


	//----- nvinfo : EIATTR_KPARAM_INFO
	.align		4
.L_8997:
        /*00dc*/ 	.byte	0x04, 0x17
        /*00de*/ 	.short	(.L_8999 - .L_8998)
.L_8998:
        /*00e0*/ 	.word	0x00000000
        /*00e4*/ 	.short	0x0009
        /*00e6*/ 	.short	0x0040
        /*00e8*/ 	.byte	0x00, 0xf0, 0x21, 0x00


	//----- nvinfo : EIATTR_KPARAM_INFO
	.align		4
.L_8999:
        /*00ec*/ 	.byte	0x04, 0x17
        /*00ee*/ 	.short	(.L_9001 - .L_9000)
.L_9000:
        /*00f0*/ 	.word	0x00000000
        /*00f4*/ 	.short	0x0008
        /*00f6*/ 	.short	0x0038
        /*00f8*/ 	.byte	0x00, 0xf0, 0x21, 0x00


	//----- nvinfo : EIATTR_KPARAM_INFO
	.align		4
.L_9001:
        /*00fc*/ 	.byte	0x04, 0x17
        /*00fe*/ 	.short	(.L_9003 - .L_9002)
.L_9002:
        /*0100*/ 	.word	0x00000000
        /*0104*/ 	.short	0x0007
        /*0106*/ 	.short	0x0034
        /*0108*/ 	.byte	0x00, 0xf0, 0x11, 0x00


	//----- nvinfo : EIATTR_KPARAM_INFO
	.align		4
.L_9003:
        /*010c*/ 	.byte	0x04, 0x17
        /*010e*/ 	.short	(.L_9005 - .L_9004)
.L_9004:
        /*0110*/ 	.word	0x00000000
        /*0114*/ 	.short	0x0006
        /*0116*/ 	.short	0x0030
        /*0118*/ 	.byte	0x00, 0xf0, 0x11, 0x00


	//----- nvinfo : EIATTR_KPARAM_INFO
	.align		4
.L_9005:
        /*011c*/ 	.byte	0x04, 0x17
        /*011e*/ 	.short	(.L_9007 - .L_9006)
.L_9006:
        /*0120*/ 	.word	0x00000000
        /*0124*/ 	.short	0x0005
        /*0126*/ 	.short	0x0028
        /*0128*/ 	.byte	0x00, 0xf0, 0x21, 0x00


	//----- nvinfo : EIATTR_KPARAM_INFO
	.align		4
.L_9007:
        /*012c*/ 	.byte	0x04, 0x17
        /*012e*/ 	.short	(.L_9009 - .L_9008)
.L_9008:
        /*0130*/ 	.word	0x00000000
        /*0134*/ 	.short	0x0004
        /*0136*/ 	.short	0x0020
        /*0138*/ 	.byte	0x00, 0xf0, 0x21, 0x00


	//----- nvinfo : EIATTR_KPARAM_INFO
	.align		4
.L_9009:
        /*013c*/ 	.byte	0x04, 0x17
        /*013e*/ 	.short	(.L_9011 - .L_9010)
.L_9010:
        /*0140*/ 	.word	0x00000000
        /*0144*/ 	.short	0x0003
        /*0146*/ 	.short	0x0018
        /*0148*/ 	.byte	0x00, 0xf0, 0x21, 0x00


	//----- nvinfo : EIATTR_KPARAM_INFO
	.align		4
.L_9011:
        /*014c*/ 	.byte	0x04, 0x17
        /*014e*/ 	.short	(.L_9013 - .L_9012)
.L_9012:
        /*0150*/ 	.word	0x00000000
        /*0154*/ 	.short	0x0002
        /*0156*/ 	.short	0x0010
        /*0158*/ 	.byte	0x00, 0xf0, 0x21, 0x00


	//----- nvinfo : EIATTR_KPARAM_INFO
	.align		4
.L_9013:
        /*015c*/ 	.byte	0x04, 0x17
        /*015e*/ 	.short	(.L_9015 - .L_9014)
.L_9014:
        /*0160*/ 	.word	0x00000000
        /*0164*/ 	.short	0x0001
        /*0166*/ 	.short	0x0008
        /*0168*/ 	.byte	0x00, 0xf0, 0x21, 0x00


	//----- nvinfo : EIATTR_KPARAM_INFO
	.align		4
.L_9015:
        /*016c*/ 	.byte	0x04, 0x17
        /*016e*/ 	.short	(.L_9017 - .L_9016)
.L_9016:
        /*0170*/ 	.word	0x00000000
        /*0174*/ 	.short	0x0000
        /*0176*/ 	.short	0x0000
        /*0178*/ 	.byte	0x00, 0xf0, 0x21, 0x00


	//----- nvinfo : EIATTR_MAXREG_COUNT
	.align		4
.L_9017:
        /*017c*/ 	.byte	0x03, 0x1b
        /*017e*/ 	.short	0x00ff


	//----- nvinfo : EIATTR_NUM_BARRIERS
	.align		4
        /*0180*/ 	.byte	0x02, 0x4c
        /*0182*/ 	.byte	0x01
	.zero		1


	//----- nvinfo : EIATTR_EXTERNS
	.align		4
        /*0184*/ 	.byte	0x04, 0x0f
        /*0186*/ 	.short	(.L_9019 - .L_9018)


	//   ....[0]....
	.align		4
.L_9018:
        /*0188*/ 	.word	index@(__assertfail)


	//----- nvinfo : EIATTR_MERCURY_ISA_VERSION
	.align		4
.L_9019:
        /*018c*/ 	.byte	0x03, 0x5f
        /*018e*/ 	.short	0x0000


	//----- nvinfo : EIATTR_COOP_GROUP_MASK_REGIDS
	.align		4
        /*0190*/ 	.byte	0x04, 0x29
        /*0192*/ 	.short	(.L_9021 - .L_9020)


	//   ....[0]....
.L_9020:
        /*0194*/ 	.word	0xffffffff


	//   ....[1]....
        /*0198*/ 	.word	0xffffffff


	//   ....[2]....
        /*019c*/ 	.word	0xffffffff


	//   ....[3]....
        /*01a0*/ 	.word	0xffffffff


	//   ....[4]....
        /*01a4*/ 	.word	0xffffffff


	//   ....[5]....
        /*01a8*/ 	.word	0xffffffff


	//   ....[6]....
        /*01ac*/ 	.word	0xffffffff


	//   ....[7]....
        /*01b0*/ 	.word	0xffffffff


	//   ....[8]....
        /*01b4*/ 	.word	0xffffffff


	//   ....[9]....
        /*01b8*/ 	.word	0xffffffff


	//   ....[10]....
        /*01bc*/ 	.word	0xffffffff


	//   ....[11]....
        /*01c0*/ 	.word	0xffffffff


	//   ....[12]....
        /*01c4*/ 	.word	0xffffffff


	//   ....[13]....
        /*01c8*/ 	.word	0xffffffff


	//   ....[14]....
        /*01cc*/ 	.word	0xffffffff


	//   ....[15]....
        /*01d0*/ 	.word	0xffffffff


	//   ....[16]....
        /*01d4*/ 	.word	0xffffffff


	//   ....[17]....
        /*01d8*/ 	.word	0xffffffff


	//   ....[18]....
        /*01dc*/ 	.word	0xffffffff


	//   ....[19]....
        /*01e0*/ 	.word	0xffffffff


	//   ....[20]....
        /*01e4*/ 	.word	0xffffffff


	//   ....[21]....
        /*01e8*/ 	.word	0xffffffff


	//   ....[22]....
        /*01ec*/ 	.word	0xffffffff


	//   ....[23]....
        /*01f0*/ 	.word	0xffffffff


	//   ....[24]....
        /*01f4*/ 	.word	0xffffffff


	//   ....[25]....
        /*01f8*/ 	.word	0xffffffff


	//----- nvinfo : EIATTR_COOP_GROUP_INSTR_OFFSETS
	.align		4
.L_9021:
        /*01fc*/ 	.byte	0x04, 0x28
        /*01fe*/ 	.short	(.L_9023 - .L_9022)


	//   ....[0]....
.L_9022:
        /*0200*/ 	.word	0x00000b80


	//   ....[1]....
        /*0204*/ 	.word	0x00000ba0


	//   ....[2]....
        /*0208*/ 	.word	0x00000bc0


	//   ....[3]....
        /*020c*/ 	.word	0x00000c70


	//   ....[4]....
        /*0210*/ 	.word	0x00000c90


	//   ....[5]....
        /*0214*/ 	.word	0x00000cb0


	//   ....[6]....
        /*0218*/ 	.word	0x00001ae0


	//   ....[7]....
        /*021c*/ 	.word	0x00001b40


	//   ....[8]....
        /*0220*/ 	.word	0x00001b70


	//   ....[9]....
        /*0224*/ 	.word	0x00001b90


	//   ....[10]....
        /*0228*/ 	.word	0x00001bb0


	//   ....[11]....
        /*022c*/ 	.word	0x00001c00


	//   ....[12]....
        /*0230*/ 	.word	0x00001c20


	//   ....[13]....
        /*0234*/ 	.word	0x00001c40


	//   ....[14]....
        /*0238*/ 	.word	0x00003640


	//   ....[15]....
        /*023c*/ 	.word	0x000036b0


	//   ....[16]....
        /*0240*/ 	.word	0x00003710


	//   ....[17]....
        /*0244*/ 	.word	0x00003780


	//   ....[18]....
        /*0248*/ 	.word	0x00003800


	//   ....[19]....
        /*024c*/ 	.word	0x00003880


	//   ....[20]....
        /*0250*/ 	.word	0x000038f0


	//   ....[21]....
        /*0254*/ 	.word	0x00003960


	//   ....[22]....
        /*0258*/ 	.word	0x000039d0


	//   ....[23]....
        /*025c*/ 	.word	0x00003a40


	//   ....[24]....
        /*0260*/ 	.word	0x00003ab0


	//   ....[25]....
        /*0264*/ 	.word	0x00003b20


	//----- nvinfo : EIATTR_SYSCALL_OFFSETS
	.align		4
.L_9023:
        /*0268*/ 	.byte	0x04, 0x46
        /*026a*/ 	.short	(.L_9025 - .L_9024)


	//   ....[0]....
.L_9024:
        /*026c*/ 	.word	0x000034a0


	//   ....[1]....
        /*0270*/ 	.word	0x000035d0


	//----- nvinfo : EIATTR_EXIT_INSTR_OFFSETS
	.align		4
.L_9025:
        /*0274*/ 	.byte	0x04, 0x1c
        /*0276*/ 	.short	(.L_9027 - .L_9026)


	//   ....[0]....
.L_9026:
        /*0278*/ 	.word	0x00000090


	//   ....[1]....
        /*027c*/ 	.word	0x00002f30


	//   ....[2]....
        /*0280*/ 	.word	0x00002fe0


	//   ....[3]....
        /*0284*/ 	.word	0x00003370


	//   ....[4]....
        /*0288*/ 	.word	0x000035e0


	//----- nvinfo : EIATTR_CTAIDZ_USED
	.align		4
.L_9027:
        /*028c*/ 	.byte	0x01, 0x04
	.zero		2


	//----- nvinfo : EIATTR_CRS_STACK_SIZE
	.align		4
        /*0290*/ 	.byte	0x04, 0x1e
        /*0292*/ 	.short	(.L_9029 - .L_9028)
.L_9028:
        /*0294*/ 	.word	0x00000000
.L_9029:


//--------------------- .nv.info._ZN4vllm25paged_attention_v2_kernelIthLi120ELi16ELi128ELNS_18Fp8KVCacheDataTypeE2ELb1ELi512EEEvPfS2_PT_PKS3_PKT0_S9_ifPKiSB_iPKfiiiSD_SD_iiiii --------------------------
	.section	.nv.info._ZN4vllm25paged_attention_v2_kernelIthLi120ELi16ELi128ELNS_18Fp8KVCacheDataTypeE2ELb1ELi512EEEvPfS2_PT_PKS3_PKT0_S9_ifPKiSB_iPKfiiiSD_SD_iiiii,"",@"SHT_CUDA_INFO"
	.sectionflags	@""
	.align	4


	//----- nvinfo : EIATTR_CUDA_API_VERSION
	.align		4
        /*0000*/ 	.byte	0x04, 0x37
        /*0002*/ 	.short	(.L_9031 - .L_9030)
.L_9030:
        /*0004*/ 	.word	0x00000082


	//----- nvinfo : EIATTR_SW2861232_WAR
	.align		4
.L_9031:
        /*0008*/ 	.byte	0x01, 0x35
	.zero		2


	//----- nvinfo : EIATTR_PARAM_CBANK
	.align		4
        /*000c*/ 	.byte	0x04, 0x0a
        /*000e*/ 	.short	(.L_9033 - .L_9032)
	.align		4
.L_9032:
        /*0010*/ 	.word	index@(.nv.constant0._ZN4vllm25paged_attention_v2_kernelIthLi120ELi16ELi128ELNS_18Fp8KVCacheDataTypeE2ELb1ELi512EEEvPfS2_PT_PKS3_PKT0_S9_ifPKiSB_iPKfiiiSD_SD_iiiii)
        /*0014*/ 	.short	0x0160
        /*0016*/ 	.short	0x008c


	//----- nvinfo : EIATTR_CBANK_PARAM_SIZE
	.align		4
.L_9033:
        /*0018*/ 	.byte	0x03, 0x19
        /*001a*/ 	.short	0x008c


	//----- nvinfo : EIATTR_KPARAM_INFO
	.align		4
        /*001c*/ 	.byte	0x04, 0x17
        /*001e*/ 	.short	(.L_9035 - .L_9034)
.L_9034:
        /*0020*/ 	.word	0x00000000
        /*0024*/ 	.short	0x0015
        /*0026*/ 	.short	0x0088
        /*0028*/ 	.byte	0x00, 0xf0, 0x11, 0x00


	//----- nvinfo : EIATTR_KPARAM_INFO
	.align		4
.L_9035:
        /*002c*/ 	.byte	0x04, 0x17
        /*002e*/ 	.short	(.L_9037 - .L_9036)
.L_9036:
        /*0030*/ 	.word	0x00000000
        /*0034*/ 	.short	0x0014
        /*0036*/ 	.short	0x0084
        /*0038*/ 	.byte	0x00, 0xf0, 0x11, 0x00


	//----- nvinfo : EIATTR_KPARAM_INFO
	.align		4
.L_9037:
        /*003c*/ 	.byte	0x04, 0x17
        /*003e*/ 	.short	(.L_9039 - .L_9038)
.L_9038:
        /*0040*/ 	.word	0x00000000
        /*0044*/ 	.short	0x0013
        /*0046*/ 	.short	0x0080
        /*0048*/ 	.byte	0x00, 0xf0, 0x11, 0x00


	//----- nvinfo : EIATTR_KPARAM_INFO
	.align		4
.L_9039:
        /*004c*/ 	.byte	0x04, 0x17
        /*004e*/ 	.short	(.L_9041 - .L_9040)
.L_9040:
        /*0050*/ 	.word	0x00000000
        /*0054*/ 	.short	0x0012
        /*0056*/ 	.short	0x007c
        /*0058*/ 	.byte	0x00, 0xf0, 0x11, 0x00


	//----- nvinfo : EIATTR_KPARAM_INFO
	.align		4
.L_9041:
        /*005c*/ 	.byte	0x04, 0x17
        /*005e*/ 	.short	(.L_9043 - .L_9042)
.L_9042:
        /*0060*/ 	.word	0x00000000
        /*0064*/ 	.short	0x0011
        /*0066*/ 	.short	0x0078
        /*0068*/ 	.byte	0x00, 0xf0, 0x11, 0x00


	//----- nvinfo : EIATTR_KPARAM_INFO
	.align		4
.L_9043:
        /*006c*/ 	.byte	0x04, 0x17
        /*006e*/ 	.short	(.L_9045 - .L_9044)
.L_9044:
        /*0070*/ 	.word	0x00000000
        /*0074*/ 	.short	0x0010
        /*0076*/ 	.short	0x0070
        /*0078*/ 	.byte	0x00, 0xf0, 0x21, 0x00


	//----- nvinfo : EIATTR_KPARAM_INFO
	.align		4
.L_9045:
        /*007c*/ 	.byte	0x04, 0x17
        /*007e*/ 	.short	(.L_9047 - .L_9046)
.L_9046:
        /*0080*/ 	.word	0x00000000
        /*0084*/ 	.short	0x000f
        /*0086*/ 	.short	0x0068
        /*0088*/ 	.byte	0x00, 0xf0, 0x21, 0x00


	//----- nvinfo : EIATTR_KPARAM_INFO
	.align		4
.L_9047:
        /*008c*/ 	.byte	0x04, 0x17
        /*008e*/ 	.short	(.L_9049 - .L_9048)
.L_9048:
        /*0090*/ 	.word	0x00000000
        /*0094*/ 	.short	0x000e
        /*0096*/ 	.short	0x0060
        /*0098*/ 	.byte	0x00, 0xf0, 0x11, 0x00


	//----- nvinfo : EIATTR_KPARAM_INFO
	.align		4
.L_9049:
        /*009c*/ 	.byte	0x04, 0x17
        /*009e*/ 	.short	(.L_9051 - .L_9050)
.L_9050:
        /*00a0*/ 	.word	0x00000000
        /*00a4*/ 	.short	0x000d
        /*00a6*/ 	.short	0x005c
        /*00a8*/ 	.byte	0x00, 0xf0, 0x11, 0x00


	//----- nvinfo : EIATTR_KPARAM_INFO
	.align		4
.L_9051:
        /*00ac*/ 	.byte	0x04, 0x17
        /*00ae*/ 	.short	(.L_9053 - .L_9052)
.L_9052:
        /*00b0*/ 	.word	0x00000000
        /*00b4*/ 	.short	0x000c
        /*00b6*/ 	.short	0x0058
        /*00b8*/ 	.byte	0x00, 0xf0, 0x11, 0x00


	//----- nvinfo : EIATTR_KPARAM_INFO
	.align		4
.L_9053:
        /*00bc*/ 	.byte	0x04, 0x17
        /*00be*/ 	.short	(.L_9055 - .L_9054)
.L_9054:
        /*00c0*/ 	.word	0x00000000
        /*00c4*/ 	.short	0x000b
        /*00c6*/ 	.short	0x0050
        /*00c8*/ 	.byte	0x00, 0xf0, 0x21, 0x00


	//----- nvinfo : EIATTR_KPARAM_INFO
	.align		4
.L_9055:
        /*00cc*/ 	.byte	0x04, 0x17
        /*00ce*/ 	.short	(.L_9057 - .L_9056)
.L_9056:
        /*00d0*/ 	.word	0x00000000
        /*00d4*/ 	.short	0x000a
        /*00d6*/ 	.short	0x0048
        /*00d8*/ 	.byte	0x00, 0xf0, 0x11, 0x00


	//----- nvinfo : EIATTR_KPARAM_INFO
	.align		4
.L_9057:
        /*00dc*/ 	.byte	0x04, 0x17
        /*00de*/ 	.short	(.L_9059 - .L_9058)
.L_9058:
        /*00e0*/ 	.word	0x00000000
        /*00e4*/ 	.short	0x0009
        /*00e6*/ 	.short	0x0040
        /*00e8*/ 	.byte	0x00, 0xf0, 0x21, 0x00


	//----- nvinfo : EIATTR_KPARAM_INFO
	.align		4
.L_9059:
        /*00ec*/ 	.byte	0x04, 0x17
        /*00ee*/ 	.short	(.L_9061 - .L_9060)
.L_9060:
        /*00f0*/ 	.word	0x00000000
        /*00f4*/ 	.short	0x0008
        /*00f6*/ 	.short	0x0038
        /*00f8*/ 	.byte	0x00, 0xf0, 0x21, 0x00


	//----- nvinfo : EIATTR_KPARAM_INFO
	.align		4
.L_9061:
        /*00fc*/ 	.byte	0x04, 0x17
        /*00fe*/ 	.short	(.L_9063 - .L_9062)
.L_9062:
        /*0100*/ 	.word	0x00000000
        /*0104*/ 	.short	0x0007
        /*0106*/ 	.short	0x0034
        /*0108*/ 	.byte	0x00, 0xf0, 0x11, 0x00


	//----- nvinfo : EIATTR_KPARAM_INFO
	.align		4
.L_9063:
        /*010c*/ 	.byte	0x04, 0x17
        /*010e*/ 	.short	(.L_9065 - .L_9064)
.L_9064:
        /*0110*/ 	.word	0x00000000
        /*0114*/ 	.short	0x0006
        /*0116*/ 	.short	0x0030
        /*0118*/ 	.byte	0x00, 0xf0, 0x11, 0x00


	//----- nvinfo : EIATTR_KPARAM_INFO
	.align		4
.L_9065:
        /*011c*/ 	.byte	0x04, 0x17
        /*011e*/ 	.short	(.L_9067 - .L_9066)
.L_9066:
        /*0120*/ 	.word	0x00000000
        /*0124*/ 	.short	0x0005
        /*0126*/ 	.short	0x0028
        /*0128*/ 	.byte	0x00, 0xf0, 0x21, 0x00


	//----- nvinfo : EIATTR_KPARAM_INFO
	.align		4
.L_9067:
        /*012c*/ 	.byte	0x04, 0x17
        /*012e*/ 	.short	(.L_9069 - .L_9068)
.L_9068:
        /*0130*/ 	.word	0x00000000
        /*0134*/ 	.short	0x0004
        /*0136*/ 	.short	0x0020
        /*0138*/ 	.byte	0x00, 0xf0, 0x21, 0x00


	//----- nvinfo : EIATTR_KPARAM_INFO
	.align		4
.L_9069:
        /*013c*/ 	.byte	0x04, 0x17
        /*013e*/ 	.short	(.L_9071 - .L_9070)
.L_9070:
        /*0140*/ 	.word	0x00000000
        /*0144*/ 	.short	0x0003
        /*0146*/ 	.short	0x0018
        /*0148*/ 	.byte	0x00, 0xf0, 0x21, 0x00


	//----- nvinfo : EIATTR_KPARAM_INFO
	.align		4
.L_9071:
        /*014c*/ 	.byte	0x04, 0x17
        /*014e*/ 	.short	(.L_9073 - .L_9072)
.L_9072:
        /*0150*/ 	.word	0x00000000
        /*0154*/ 	.short	0x0002
        /*0156*/ 	.short	0x0010
        /*0158*/ 	.byte	0x00, 0xf0, 0x21, 0x00


	//----- nvinfo : EIATTR_KPARAM_INFO
	.align		4
.L_9073:
        /*015c*/ 	.byte	0x04, 0x17
        /*015e*/ 	.short	(.L_9075 - .L_9074)
.L_9074:
        /*0160*/ 	.word	0x00000000
        /*0164*/ 	.short	0x0001
        /*0166*/ 	.short	0x0008
        /*0168*/ 	.byte	0x00, 0xf0, 0x21, 0x00


	//----- nvinfo : EIATTR_KPARAM_INFO
	.align		4
.L_9075:
        /*016c*/ 	.byte	0x04, 0x17
        /*016e*/ 	.short	(.L_9077 - .L_9076)
.L_9076:
        /*0170*/ 	.word	0x00000000
        /*0174*/ 	.short	0x0000
        /*0176*/ 	.short	0x0000
        /*0178*/ 	.byte	0x00, 0xf0, 0x21, 0x00


	//----- nvinfo : EIATTR_MAXREG_COUNT
	.align		4
.L_9077:
        /*017c*/ 	.byte	0x03, 0x1b
        /*017e*/ 	.short	0x00ff


	//----- nvinfo : EIATTR_NUM_BARRIERS
	.align		4
        /*0180*/ 	.byte	0x02, 0x4c
        /*0182*/ 	.byte	0x01
	.zero		1


	//----- nvinfo : EIATTR_EXTERNS
	.align		4
        /*0184*/ 	.byte	0x04, 0x0f
        /*0186*/ 	.short	(.L_9079 - .L_9078)


	//   ....[0]....
	.align		4
.L_9078:
        /*0188*/ 	.word	index@(__assertfail)


	//----- nvinfo : EIATTR_MERCURY_ISA_VERSION
	.align		4
.L_9079:
        /*018c*/ 	.byte	0x03, 0x5f
        /*018e*/ 	.short	0x0000


	//----- nvinfo : EIATTR_COOP_GROUP_MASK_REGIDS
	.align		4
        /*0190*/ 	.byte	0x04, 0x29
        /*0192*/ 	.short	(.L_9081 - .L_9080)


	//   ....[0]....
.L_9080:
        /*0194*/ 	.word	0xffffffff


	//   ....[1]....
        /*0198*/ 	.word	0xffffffff


	//   ....[2]....
        /*019c*/ 	.word	0xffffffff


	//   ....[3]....
        /*01a0*/ 	.word	0xffffffff


	//   ....[4]....
        /*01a4*/ 	.word	0xffffffff


	//   ....[5]....
        /*01a8*/ 	.word	0xffffffff


	//   ....[6]....
        /*01ac*/ 	.word	0xffffffff


	//   ....[7]....
        /*01b0*/ 	.word	0xffffffff


	//   ....[8]....
        /*01b4*/ 	.word	0xffffffff


	//   ....[9]....
        /*01b8*/ 	.word	0xffffffff


	//   ....[10]....
        /*01bc*/ 	.word	0xffffffff


	//   ....[11]....
        /*01c0*/ 	.word	0xffffffff


	//   ....[12]....
        /*01c4*/ 	.word	0xffffffff


	//   ....[13]....
        /*01c8*/ 	.word	0xffffffff


	//   ....[14]....
        /*01cc*/ 	.word	0xffffffff


	//   ....[15]....
        /*01d0*/ 	.word	0xffffffff


	//   ....[16]....
        /*01d4*/ 	.word	0xffffffff


	//   ....[17]....
        /*01d8*/ 	.word	0xffffffff


	//   ....[18]....
        /*01dc*/ 	.word	0xffffffff


	//   ....[19]....
        /*01e0*/ 	.word	0xffffffff


	//   ....[20]....
        /*01e4*/ 	.word	0xffffffff


	//   ....[21]....
        /*01e8*/ 	.word	0xffffffff


	//   ....[22]....
        /*01ec*/ 	.word	0xffffffff


	//   ....[23]....
        /*01f0*/ 	.word	0xffffffff


	//   ....[24]....
        /*01f4*/ 	.word	0xffffffff


	//   ....[25]....
        /*01f8*/ 	.word	0xffffffff


	//----- nvinfo : EIATTR_COOP_GROUP_INSTR_OFFSETS
	.align		4
.L_9081:
        /*01fc*/ 	.byte	0x04, 0x28
        /*01fe*/ 	.short	(.L_9083 - .L_9082)


	//   ....[0]....
.L_9082:
        /*0200*/ 	.word	0x00000b70


	//   ....[1]....
        /*0204*/ 	.word	0x00000b90


	//   ....[2]....
        /*0208*/ 	.word	0x00000bb0


	//   ....[3]....
        /*020c*/ 	.word	0x00000c60


	//   ....[4]....
        /*0210*/ 	.word	0x00000c80


	//   ....[5]....
        /*0214*/ 	.word	0x00000ca0


	//   ....[6]....
        /*0218*/ 	.word	0x00001ad0


	//   ....[7]....
        /*021c*/ 	.word	0x00001b30


	//   ....[8]....
        /*0220*/ 	.word	0x00001b60


	//   ....[9]....
        /*0224*/ 	.word	0x00001b80


	//   ....[10]....
        /*0228*/ 	.word	0x00001ba0


	//   ....[11]....
        /*022c*/ 	.word	0x00001bf0


	//   ....[12]....
        /*0230*/ 	.word	0x00001c10


	//   ....[13]....
        /*0234*/ 	.word	0x00001c30


	//   ....[14]....
        /*0238*/ 	.word	0x000037e0


	//   ....[15]....
        /*023c*/ 	.word	0x00003850


	//   ....[16]....
        /*0240*/ 	.word	0x000038b0


	//   ....[17]....
        /*0244*/ 	.word	0x00003910


	//   ....[18]....
        /*0248*/ 	.word	0x00003980


	//   ....[19]....
        /*024c*/ 	.word	0x00003a00


	//   ....[20]....
        /*0250*/ 	.word	0x00003a70


	//   ....[21]....
        /*0254*/ 	.word	0x00003ae0


	//   ....[22]....
        /*0258*/ 	.word	0x00003b50


	//   ....[23]....
        /*025c*/ 	.word	0x00003bc0


	//   ....[24]....
        /*0260*/ 	.word	0x00003c30


	//   ....[25]....
        /*0264*/ 	.word	0x00003ca0


	//----- nvinfo : EIATTR_SYSCALL_OFFSETS
	.align		4
.L_9083:
        /*0268*/ 	.byte	0x04, 0x46
        /*026a*/ 	.short	(.L_9085 - .L_9084)


	//   ....[0]....
.L_9084:
        /*026c*/ 	.word	0x00003640


	//   ....[1]....
        /*0270*/ 	.word	0x00003770


	//----- nvinfo : EIATTR_EXIT_INSTR_OFFSETS
	.align		4
.L_9085:
        /*0274*/ 	.byte	0x04, 0x1c
        /*0276*/ 	.short	(.L_9087 - .L_9086)


	//   ....[0]....
.L_9086:
        /*0278*/ 	.word	0x00000090


	//   ....[1]....
        /*027c*/ 	.word	0x00003070


	//   ....[2]....
        /*0280*/ 	.word	0x00003490


	//   ....[3]....
        /*0284*/ 	.word	0x00003510


	//   ....[4]....
        /*0288*/ 	.word	0x00003780


	//----- nvinfo : EIATTR_CTAIDZ_USED
	.align		4
.L_9087:
        /*028c*/ 	.byte	0x01, 0x04
	.zero		2


	//----- nvinfo : EIATTR_CRS_STACK_SIZE
	.align		4
        /*0290*/ 	.byte	0x04, 0x1e
        /*0292*/ 	.short	(.L_9089 - .L_9088)
.L_9088:
        /*0294*/ 	.word	0x00000000
.L_9089:


//--------------------- .nv.info._ZN4vllm25paged_attention_v2_kernelIthLi112ELi16ELi128ELNS_18Fp8KVCacheDataTypeE2ELb1ELi512EEEvPfS2_PT_PKS3_PKT0_S9_ifPKiSB_iPKfiiiSD_SD_iiiii --------------------------
	.section	.nv.info._ZN4vllm25paged_attention_v2_kernelIthLi112ELi16ELi128ELNS_18Fp8KVCacheDataTypeE2ELb1ELi512EEEvPfS2_PT_PKS3_PKT0_S9_ifPKiSB_iPKfiiiSD_SD_iiiii,"",@"SHT_CUDA_INFO"
	.sectionflags	@""
	.align	4


	//----- nvinfo : EIATTR_CUDA_API_VERSION
	.align		4
        /*0000*/ 	.byte	0x04, 0x37
        /*0002*/ 	.short	(.L_9091 - .L_9090)
.L_9090:
        /*0004*/ 	.word	0x00000082


	//----- nvinfo : EIATTR_SW2861232_WAR
	.align		4
.L_9091:
        /*0008*/ 	.byte	0x01, 0x35
	.zero		2


	//----- nvinfo : EIATTR_PARAM_CBANK
	.align		4
        /*000c*/ 	.byte	0x04, 0x0a
        /*000e*/ 	.short	(.L_9093 - .L_9092)
	.align		4
.L_9092:
        /*0010*/ 	.word	index@(.nv.constant0._ZN4vllm25paged_attention_v2_kernelIthLi112ELi16ELi128ELNS_18Fp8KVCacheDataTypeE2ELb1ELi512EEEvPfS2_PT_PKS3_PKT0_S9_ifPKiSB_iPKfiiiSD_SD_iiiii)
        /*0014*/ 	.short	0x0160
        /*0016*/ 	.short	0x008c


	//----- nvinfo : EIATTR_CBANK_PARAM_SIZE
	.align		4
.L_9093:
        /*0018*/ 	.byte	0x03, 0x19
        /*001a*/ 	.short	0x008c


	//----- nvinfo : EIATTR_KPARAM_INFO
	.align		4
        /*001c*/ 	.byte	0x04, 0x17
        /*001e*/ 	.short	(.L_9095 - .L_9094)
.L_9094:
        /*0020*/ 	.word	0x00000000
        /*0024*/ 	.short	0x0015
        /*0026*/ 	.short	0x0088
        /*0028*/ 	.byte	0x00, 0xf0, 0x11, 0x00


	//----- nvinfo : EIATTR_KPARAM_INFO
	.align		4
.L_9095:
        /*002c*/ 	.byte	0x04, 0x17
        /*002e*/ 	.short	(.L_9097 - .L_9096)
.L_9096:
        /*0030*/ 	.word	0x00000000
        /*0034*/ 	.short	0x0014
        /*0036*/ 	.short	0x0084
        /*0038*/ 	.byte	0x00, 0xf0, 0x11, 0x00


	//----- nvinfo : EIATTR_KPARAM_INFO
	.align		4
.L_9097:
        /*003c*/ 	.byte	0x04, 0x17
        /*003e*/ 	.short	(.L_9099 - .L_9098)
.L_9098:
        /*0040*/ 	.word	0x00000000
        /*0044*/ 	.short	0x0013
        /*0046*/ 	.short	0x0080
        /*0048*/ 	.byte	0x00, 0xf0, 0x11, 0x00


	//----- nvinfo : EIATTR_KPARAM_INFO
	.align		4
.L_9099:
        /*004c*/ 	.byte	0x04, 0x17
        /*004e*/ 	.short	(.L_9101 - .L_9100)
.L_9100:
        /*0050*/ 	.word	0x00000000
        /*0054*/ 	.short	0x0012
        /*0056*/ 	.short	0x007c
        /*0058*/ 	.byte	0x00, 0xf0, 0x11, 0x00


	//----- nvinfo : EIATTR_KPARAM_INFO
	.align		4
.L_9101:
        /*005c*/ 	.byte	0x04, 0x17
        /*005e*/ 	.short	(.L_9103 - .L_9102)
.L_9102:
        /*0060*/ 	.word	0x00000000
        /*0064*/ 	.short	0x0011
        /*0066*/ 	.short	0x0078
        /*0068*/ 	.byte	0x00, 0xf0, 0x11, 0x00


	//----- nvinfo : EIATTR_KPARAM_INFO
	.align		4
.L_9103:
        /*006c*/ 	.byte	0x04, 0x17
        /*006e*/ 	.short	(.L_9105 - .L_9104)
.L_9104:
        /*0070*/ 	.word	0x00000000
        /*0074*/ 	.short	0x0010
        /*0076*/ 	.short	0x0070
        /*0078*/ 	.byte	0x00, 0xf0, 0x21, 0x00


	//----- nvinfo : EIATTR_KPARAM_INFO
	.align		4
.L_9105:
        /*007c*/ 	.byte	0x04, 0x17
        /*007e*/ 	.short	(.L_9107 - .L_9106)
.L_9106:
        /*0080*/ 	.word	0x00000000
        /*0084*/ 	.short	0x000f
        /*0086*/ 	.short	0x0068
        /*0088*/ 	.byte	0x00, 0xf0, 0x21, 0x00


	//----- nvinfo : EIATTR_KPARAM_INFO
	.align		4
.L_9107:
        /*008c*/ 	.byte	0x04, 0x17
        /*008e*/ 	.short	(.L_9109 - .L_9108)
.L_9108:
        /*0090*/ 	.word	0x00000000
        /*0094*/ 	.short	0x000e
        /*0096*/ 	.short	0x0060
        /*0098*/ 	.byte	0x00, 0xf0, 0x11, 0x00


	//----- nvinfo : EIATTR_KPARAM_INFO
	.align		4
.L_9109:
        /*009c*/ 	.byte	0x04, 0x17
        /*009e*/ 	.short	(.L_9111 - .L_9110)
.L_9110:
        /*00a0*/ 	.word	0x00000000
        /*00a4*/ 	.short	0x000d
        /*00a6*/ 	.short	0x005c
        /*00a8*/ 	.byte	0x00, 0xf0, 0x11, 0x00


	//----- nvinfo : EIATTR_KPARAM_INFO
	.align		4
.L_9111:
        /*00ac*/ 	.byte	0x04, 0x17
        /*00ae*/ 	.short	(.L_9113 - .L_9112)
.L_9112:
        /*00b0*/ 	.word	0x00000000
        /*00b4*/ 	.short	0x000c
        /*00b6*/ 	.short	0x0058
        /*00b8*/ 	.byte	0x00, 0xf0, 0x11, 0x00


	//----- nvinfo : EIATTR_KPARAM_INFO
	.align		4
.L_9113:
        /*00bc*/ 	.byte	0x04, 0x17
        /*00be*/ 	.short	(.L_9115 - .L_9114)
.L_9114:
        /*00c0*/ 	.word	0x00000000
        /*00c4*/ 	.short	0x000b
        /*00c6*/ 	.short	0x0050
        /*00c8*/ 	.byte	0x00, 0xf0, 0x21, 0x00


	//----- nvinfo : EIATTR_KPARAM_INFO
	.align		4
.L_9115:
        /*00cc*/ 	.byte	0x04, 0x17
        /*00ce*/ 	.short	(.L_9117 - .L_9116)
.L_9116:
        /*00d0*/ 	.word	0x00000000
        /*00d4*/ 	.short	0x000a
        /*00d6*/ 	.short	0x0048
        /*00d8*/ 	.byte	0x00, 0xf0, 0x11, 0x00


	//----- nvinfo : EIATTR_KPARAM_INFO
	.align		4
.L_9117:
        /*00dc*/ 	.byte	0x04, 0x17
        /*00de*/ 	.short	(.L_9119 - .L_9118)
.L_9118:
        /*00e0*/ 	.word	0x00000000
        /*00e4*/ 	.short	0x0009
        /*00e6*/ 	.short	0x0040
        /*00e8*/ 	.byte	0x00, 0xf0, 0x21, 0x00


	//----- nvinfo : EIATTR_KPARAM_INFO
	.align		4
.L_9119:
        /*00ec*/ 	.byte	0x04, 0x17
        /*00ee*/ 	.short	(.L_9121 - .L_9120)
.L_9120:
        /*00f0*/ 	.word	0x00000000
        /*00f4*/ 	.short	0x0008
        /*00f6*/ 	.short	0x0038
        /*00f8*/ 	.byte	0x00, 0xf0, 0x21, 0x00


	//----- nvinfo : EIATTR_KPARAM_INFO
	.align		4
.L_9121:
        /*00fc*/ 	.byte	0x04, 0x17
        /*00fe*/ 	.short	(.L_9123 - .L_9122)
.L_9122:
        /*0100*/ 	.word	0x00000000
        /*0104*/ 	.short	0x0007
        /*0106*/ 	.short	0x0034
        /*0108*/ 	.byte	0x00, 0xf0, 0x11, 0x00


	//----- nvinfo : EIATTR_KPARAM_INFO
	.align		4
.L_9123:
        /*010c*/ 	.byte	0x04, 0x17
        /*010e*/ 	.short	(.L_9125 - .L_9124)
.L_9124:
        /*0110*/ 	.word	0x00000000
        /*0114*/ 	.short	0x0006
        /*0116*/ 	.short	0x0030
        /*0118*/ 	.byte	0x00, 0xf0, 0x11, 0x00


	//----- nvinfo : EIATTR_KPARAM_INFO
	.align		4
.L_9125:
        /*011c*/ 	.byte	0x04, 0x17
        /*011e*/ 	.short	(.L_9127 - .L_9126)
.L_9126:
        /*0120*/ 	.word	0x00000000
        /*0124*/ 	.short	0x0005
        /*0126*/ 	.short	0x0028
        /*0128*/ 	.byte	0x00, 0xf0, 0x21, 0x00


	//----- nvinfo : EIATTR_KPARAM_INFO
	.align		4
.L_9127:
        /*012c*/ 	.byte	0x04, 0x17
        /*012e*/ 	.short	(.L_9129 - .L_9128)
.L_9128:
        /*0130*/ 	.word	0x00000000
        /*0134*/ 	.short	0x0004
        /*0136*/ 	.short	0x0020
        /*0138*/ 	.byte	0x00, 0xf0, 0x21, 0x00


	//----- nvinfo : EIATTR_KPARAM_INFO
	.align		4
.L_9129:
        /*013c*/ 	.byte	0x04, 0x17
        /*013e*/ 	.short	(.L_9131 - .L_9130)
.L_9130:
        /*0140*/ 	.word	0x00000000
        /*0144*/ 	.short	0x0003
        /*0146*/ 	.short	0x0018
        /*0148*/ 	.byte	0x00, 0xf0, 0x21, 0x00


	//----- nvinfo : EIATTR_KPARAM_INFO
	.align		4
.L_9131:
        /*014c*/ 	.byte	0x04, 0x17
        /*014e*/ 	.short	(.L_9133 - .L_9132)
.L_9132:
        /*0150*/ 	.word	0x00000000
        /*0154*/ 	.short	0x0002
        /*0156*/ 	.short	0x0010
        /*0158*/ 	.byte	0x00, 0xf0, 0x21, 0x00


	//----- nvinfo : EIATTR_KPARAM_INFO
	.align		4
.L_9133:
        /*015c*/ 	.byte	0x04, 0x17
        /*015e*/ 	.short	(.L_9135 - .L_9134)
.L_9134:
        /*0160*/ 	.word	0x00000000
        /*0164*/ 	.short	0x0001
        /*0166*/ 	.short	0x0008
        /*0168*/ 	.byte	0x00, 0xf0, 0x21, 0x00


	//----- nvinfo : EIATTR_KPARAM_INFO
	.align		4
.L_9135:
        /*016c*/ 	.byte	0x04, 0x17
        /*016e*/ 	.short	(.L_9137 - .L_9136)
.L_9136:
        /*0170*/ 	.word	0x00000000
        /*0174*/ 	.short	0x0000
        /*0176*/ 	.short	0x0000
        /*0178*/ 	.byte	0x00, 0xf0, 0x21, 0x00


	//----- nvinfo : EIATTR_MAXREG_COUNT
	.align		4
.L_9137:
        /*017c*/ 	.byte	0x03, 0x1b
        /*017e*/ 	.short	0x00ff


	//----- nvinfo : EIATTR_NUM_BARRIERS
	.align		4
        /*0180*/ 	.byte	0x02, 0x4c
        /*0182*/ 	.byte	0x01
	.zero		1


	//----- nvinfo : EIATTR_EXTERNS
	.align		4
        /*0184*/ 	.byte	0x04, 0x0f
        /*0186*/ 	.short	(.L_9139 - .L_9138)


	//   ....[0]....
	.align		4
.L_9138:
        /*0188*/ 	.word	index@(__assertfail)


	//----- nvinfo : EIATTR_MERCURY_ISA_VERSION
	.align		4
.L_9139:
        /*018c*/ 	.byte	0x03, 0x5f
        /*018e*/ 	.short	0x0000


	//----- nvinfo : EIATTR_COOP_GROUP_MASK_REGIDS
	.align		4
        /*0190*/ 	.byte	0x04, 0x29
        /*0192*/ 	.short	(.L_9141 - .L_9140)


	//   ....[0]....
.L_9140:
        /*0194*/ 	.word	0xffffffff


	//   ....[1]....
        /*0198*/ 	.word	0xffffffff


	//   ....[2]....
        /*019c*/ 	.word	0xffffffff


	//   ....[3]....
        /*01a0*/ 	.word	0xffffffff


	//   ....[4]....
        /*01a4*/ 	.word	0xffffffff


	//   ....[5]....
        /*01a8*/ 	.word	0xffffffff


	//   ....[6]....
        /*01ac*/ 	.word	0xffffffff


	//   ....[7]....
        /*01b0*/ 	.word	0xffffffff


	//   ....[8]....
        /*01b4*/ 	.word	0xffffffff


	//   ....[9]....
        /*01b8*/ 	.word	0xffffffff


	//   ....[10]....
        /*01bc*/ 	.word	0xffffffff


	//   ....[11]....
        /*01c0*/ 	.word	0xffffffff


	//   ....[12]....
        /*01c4*/ 	.word	0xffffffff


	//   ....[13]....
        /*01c8*/ 	.word	0xffffffff


	//   ....[14]....
        /*01cc*/ 	.word	0xffffffff


	//   ....[15]....
        /*01d0*/ 	.word	0xffffffff


	//   ....[16]....
        /*01d4*/ 	.word	0xffffffff


	//   ....[17]....
        /*01d8*/ 	.word	0xffffffff


	//   ....[18]....
        /*01dc*/ 	.word	0xffffffff


	//   ....[19]....
        /*01e0*/ 	.word	0xffffffff


	//   ....[20]....
        /*01e4*/ 	.word	0xffffffff


	//   ....[21]....
        /*01e8*/ 	.word	0xffffffff


	//   ....[22]....
        /*01ec*/ 	.word	0xffffffff


	//   ....[23]....
        /*01f0*/ 	.word	0xffffffff


	//   ....[24]....
        /*01f4*/ 	.word	0xffffffff


	//----- nvinfo : EIATTR_COOP_GROUP_INSTR_OFFSETS
	.align		4
.L_9141:
        /*01f8*/ 	.byte	0x04, 0x28
        /*01fa*/ 	.short	(.L_9143 - .L_9142)


	//   ....[0]....
.L_9142:
        /*01fc*/ 	.word	0x00000b50


	//   ....[1]....
        /*0200*/ 	.word	0x00000b70


	//   ....[2]....
        /*0204*/ 	.word	0x00000b90


	//   ....[3]....
        /*0208*/ 	.word	0x00000c40


	//   ....[4]....
        /*020c*/ 	.word	0x00000c60


	//   ....[5]....
        /*0210*/ 	.word	0x00000c80


	//   ....[6]....
        /*0214*/ 	.word	0x00001ab0


	//   ....[7]....
        /*0218*/ 	.word	0x00001b10


	//   ....[8]....
        /*021c*/ 	.word	0x00001b40


	//   ....[9]....
        /*0220*/ 	.word	0x00001b60


	//   ....[10]....
        /*0224*/ 	.word	0x00001b80


	//   ....[11]....
        /*0228*/ 	.word	0x00001bd0


	//   ....[12]....
        /*022c*/ 	.word	0x00001bf0


	//   ....[13]....
        /*0230*/ 	.word	0x00001c10


	//   ....[14]....
        /*0234*/ 	.word	0x00003540


	//   ....[15]....
        /*0238*/ 	.word	0x000035b0


	//   ....[16]....
        /*023c*/ 	.word	0x00003610


	//   ....[17]....
        /*0240*/ 	.word	0x00003670


	//   ....[18]....
        /*0244*/ 	.word	0x000036f0


	//   ....[19]....
        /*0248*/ 	.word	0x00003770


	//   ....[20]....
        /*024c*/ 	.word	0x000037e0


	//   ....[21]....
        /*0250*/ 	.word	0x00003850


	//   ....[22]....
        /*0254*/ 	.word	0x000038c0


	//   ....[23]....
        /*0258*/ 	.word	0x00003930


	//   ....[24]....
        /*025c*/ 	.word	0x000039a0


	//----- nvinfo : EIATTR_SYSCALL_OFFSETS
	.align		4
.L_9143:
        /*0260*/ 	.byte	0x04, 0x46
        /*0262*/ 	.short	(.L_9145 - .L_9144)


	//   ....[0]....
.L_9144:
        /*0264*/ 	.word	0x000033a0


	//   ....[1]....
        /*0268*/ 	.word	0x000034d0


	//----- nvinfo : EIATTR_EXIT_INSTR_OFFSETS
	.align		4
.L_9145:
        /*026c*/ 	.byte	0x04, 0x1c
        /*026e*/ 	.short	(.L_9147 - .L_9146)


	//   ....[0]....
.L_9146:
        /*0270*/ 	.word	0x00000090


	//   ....[1]....
        /*0274*/ 	.word	0x00002ea0


	//   ....[2]....
        /*0278*/ 	.word	0x00002f60


	//   ....[3]....
        /*027c*/ 	.word	0x00003270


	//   ....[4]....
        /*0280*/ 	.word	0x000034e0


	//----- nvinfo : EIATTR_CTAIDZ_USED
	.align		4
.L_9147:
        /*0284*/ 	.byte	0x01, 0x04
	.zero		2


	//----- nvinfo : EIATTR_CRS_STACK_SIZE
	.align		4
        /*0288*/ 	.byte	0x04, 0x1e
        /*028a*/ 	.short	(.L_9149 - .L_9148)
.L_9148:
        /*028c*/ 	.word	0x00000000
.L_9149:


//--------------------- .nv.info._ZN4vllm25paged_attention_v2_kernelIthLi96ELi16ELi128ELNS_18Fp8KVCacheDataTypeE2ELb1ELi512EEEvPfS2_PT_PKS3_PKT0_S9_ifPKiSB_iPKfiiiSD_SD_iiiii --------------------------
	.section	.nv.info._ZN4vllm25paged_attention_v2_kernelIthLi96ELi16ELi128ELNS_18Fp8KVCacheDataTypeE2ELb1ELi512EEEvPfS2_PT_PKS3_PKT0_S9_ifPKiSB_iPKfiiiSD_SD_iiiii,"",@"SHT_CUDA_INFO"
	.sectionflags	@""
	.align	4


	//----- nvinfo : EIATTR_CUDA_API_VERSION
	.align		4
        /*0000*/ 	.byte	0x04, 0x37
        /*0002*/ 	.short	(.L_9151 - .L_9150)
.L_9150:
        /*0004*/ 	.word	0x00000082


	//----- nvinfo : EIATTR_SW2861232_WAR
	.align		4
.L_9151:
        /*0008*/ 	.byte	0x01, 0x35
	.zero		2


	//----- nvinfo : EIATTR_PARAM_CBANK
	.align		4
        /*000c*/ 	.byte	0x04, 0x0a
        /*000e*/ 	.short	(.L_9153 - .L_9152)
	.align		4
.L_9152:
        /*0010*/ 	.word	index@(.nv.constant0._ZN4vllm25paged_attention_v2_kernelIthLi96ELi16ELi128ELNS_18Fp8KVCacheDataTypeE2ELb1ELi512EEEvPfS2_PT_PKS3_PKT0_S9_ifPKiSB_iPKfiiiSD_SD_iiiii)
        /*0014*/ 	.short	0x0160
        /*0016*/ 	.short	0x008c


	//----- nvinfo : EIATTR_CBANK_PARAM_SIZE
	.align		4
.L_9153:
        /*0018*/ 	.byte	0x03, 0x19
        /*001a*/ 	.short	0x008c


	//----- nvinfo : EIATTR_KPARAM_INFO
	.align		4
        /*001c*/ 	.byte	0x04, 0x17
        /*001e*/ 	.short	(.L_9155 - .L_9154)
.L_9154:
        /*0020*/ 	.word	0x00000000
        /*0024*/ 	.short	0x0015
        /*0026*/ 	.short	0x0088
        /*0028*/ 	.byte	0x00, 0xf0, 0x11, 0x00


	//----- nvinfo : EIATTR_KPARAM_INFO
	.align		4
.L_9155:
        /*002c*/ 	.byte	0x04, 0x17
        /*002e*/ 	.short	(.L_9157 - .L_9156)
.L_9156:
        /*0030*/ 	.word	0x00000000
        /*0034*/ 	.short	0x0014
        /*0036*/ 	.short	0x0084
        /*0038*/ 	.byte	0x00, 0xf0, 0x11, 0x00


	//----- nvinfo : EIATTR_KPARAM_INFO
	.align		4
.L_9157:
        /*003c*/ 	.byte	0x04, 0x17
        /*003e*/ 	.short	(.L_9159 - .L_9158)
.L_9158:
        /*0040*/ 	.word	0x00000000
        /*0044*/ 	.short	0x0013
        /*0046*/ 	.short	0x0080
        /*0048*/ 	.byte	0x00, 0xf0, 0x11, 0x00


	//----- nvinfo : EIATTR_KPARAM_INFO
	.align		4
.L_9159:
        /*004c*/ 	.byte	0x04, 0x17
        /*004e*/ 	.short	(.L_9161 - .L_9160)
.L_9160:
        /*0050*/ 	.word	0x00000000
        /*0054*/ 	.short	0x0012
        /*0056*/ 	.short	0x007c
        /*0058*/ 	.byte	0x00, 0xf0, 0x11, 0x00


	//----- nvinfo : EIATTR_KPARAM_INFO
	.align		4
.L_9161:
        /*005c*/ 	.byte	0x04, 0x17
        /*005e*/ 	.short	(.L_9163 - .L_9162)
.L_9162:
        /*0060*/ 	.word	0x00000000
        /*0064*/ 	.short	0x0011
        /*0066*/ 	.short	0x0078
        /*0068*/ 	.byte	0x00, 0xf0, 0x11, 0x00


	//----- nvinfo : EIATTR_KPARAM_INFO
	.align		4
.L_9163:
        /*006c*/ 	.byte	0x04, 0x17
        /*006e*/ 	.short	(.L_9165 - .L_9164)
.L_9164:
        /*0070*/ 	.word	0x00000000
        /*0074*/ 	.short	0x0010
        /*0076*/ 	.short	0x0070
        /*0078*/ 	.byte	0x00, 0xf0, 0x21, 0x00


	//----- nvinfo : EIATTR_KPARAM_INFO
	.align		4
.L_9165:
        /*007c*/ 	.byte	0x04, 0x17
        /*007e*/ 	.short	(.L_9167 - .L_9166)
.L_9166:
        /*0080*/ 	.word	0x00000000
        /*0084*/ 	.short	0x000f
        /*0086*/ 	.short	0x0068
        /*0088*/ 	.byte	0x00, 0xf0, 0x21, 0x00


	//----- nvinfo : EIATTR_KPARAM_INFO
	.align		4
.L_9167:
        /*008c*/ 	.byte	0x04, 0x17
        /*008e*/ 	.short	(.L_9169 - .L_9168)
.L_9168:
        /*0090*/ 	.word	0x00000000
        /*0094*/ 	.short	0x000e
        /*0096*/ 	.short	0x0060
        /*0098*/ 	.byte	0x00, 0xf0, 0x11, 0x00


	//----- nvinfo : EIATTR_KPARAM_INFO
	.align		4
.L_9169:
        /*009c*/ 	.byte	0x04, 0x17
        /*009e*/ 	.short	(.L_9171 - .L_9170)
.L_9170:
        /*00a0*/ 	.word	0x00000000
        /*00a4*/ 	.short	0x000d
        /*00a6*/ 	.short	0x005c
        /*00a8*/ 	.byte	0x00, 0xf0, 0x11, 0x00


	//----- nvinfo : EIATTR_KPARAM_INFO
	.align		4
.L_9171:
        /*00ac*/ 	.byte	0x04, 0x17
        /*00ae*/ 	.short	(.L_9173 - .L_9172)
.L_9172:
        /*00b0*/ 	.word	0x00000000
        /*00b4*/ 	.short	0x000c
        /*00b6*/ 	.short	0x0058
        /*00b8*/ 	.byte	0x00, 0xf0, 0x11, 0x00


	//----- nvinfo : EIATTR_KPARAM_INFO
	.align		4
.L_9173:
        /*00bc*/ 	.byte	0x04, 0x17
        /*00be*/ 	.short	(.L_9175 - .L_9174)
.L_9174:
        /*00c0*/ 	.word	0x00000000
        /*00c4*/ 	.short	0x000b
        /*00c6*/ 	.short	0x0050
        /*00c8*/ 	.byte	0x00, 0xf0, 0x21, 0x00


	//----- nvinfo : EIATTR_KPARAM_INFO
	.align		4
.L_9175:
        /*00cc*/ 	.byte	0x04, 0x17
        /*00ce*/ 	.short	(.L_9177 - .L_9176)
.L_9176:
        /*00d0*/ 	.word	0x00000000
        /*00d4*/ 	.short	0x000a
        /*00d6*/ 	.short	0x0048
        /*00d8*/ 	.byte	0x00, 0xf0, 0x11, 0x00


	//----- nvinfo : EIATTR_KPARAM_INFO
	.align		4
.L_9177:
        /*00dc*/ 	.byte	0x04, 0x17
        /*00de*/ 	.short	(.L_9179 - .L_9178)
.L_9178:
        /*00e0*/ 	.word	0x00000000
        /*00e4*/ 	.short	0x0009
        /*00e6*/ 	.short	0x0040
        /*00e8*/ 	.byte	0x00, 0xf0, 0x21, 0x00


	//----- nvinfo : EIATTR_KPARAM_INFO
	.align		4
.L_9179:
        /*00ec*/ 	.byte	0x04, 0x17
        /*00ee*/ 	.short	(.L_9181 - .L_9180)
.L_9180:
        /*00f0*/ 	.word	0x00000000
        /*00f4*/ 	.short	0x0008
        /*00f6*/ 	.short	0x0038
        /*00f8*/ 	.byte	0x00, 0xf0, 0x21, 0x00


	//----- nvinfo : EIATTR_KPARAM_INFO
	.align		4
.L_9181:
        /*00fc*/ 	.byte	0x04, 0x17
        /*00fe*/ 	.short	(.L_9183 - .L_9182)
.L_9182:
        /*0100*/ 	.word	0x00000000
        /*0104*/ 	.short	0x0007
        /*0106*/ 	.short	0x0034
        /*0108*/ 	.byte	0x00, 0xf0, 0x11, 0x00


	//----- nvinfo : EIATTR_KPARAM_INFO
	.align		4
.L_9183:
        /*010c*/ 	.byte	0x04, 0x17
        /*010e*/ 	.short	(.L_9185 - .L_9184)
.L_9184:
        /*0110*/ 	.word	0x00000000
        /*0114*/ 	.short	0x0006
        /*0116*/ 	.short	0x0030
        /*0118*/ 	.byte	0x00, 0xf0, 0x11, 0x00


	//----- nvinfo : EIATTR_KPARAM_INFO
	.align		4
.L_9185:
        /*011c*/ 	.byte	0x04, 0x17
        /*011e*/ 	.short	(.L_9187 - .L_9186)
.L_9186:
        /*0120*/ 	.word	0x00000000
        /*0124*/ 	.short	0x0005
        /*0126*/ 	.short	0x0028
        /*0128*/ 	.byte	0x00, 0xf0, 0x21, 0x00


	//----- nvinfo : EIATTR_KPARAM_INFO
	.align		4
.L_9187:
        /*012c*/ 	.byte	0x04, 0x17
        /*012e*/ 	.short	(.L_9189 - .L_9188)
.L_9188:
        /*0130*/ 	.word	0x00000000
        /*0134*/ 	.short	0x0004
        /*0136*/ 	.short	0x0020
        /*0138*/ 	.byte	0x00, 0xf0, 0x21, 0x00


	//----- nvinfo : EIATTR_KPARAM_INFO
	.align		4
.L_9189:
        /*013c*/ 	.byte	0x04, 0x17
        /*013e*/ 	.short	(.L_9191 - .L_9190)
.L_9190:
        /*0140*/ 	.word	0x00000000
        /*0144*/ 	.short	0x0003
        /*0146*/ 	.short	0x0018
        /*0148*/ 	.byte	0x00, 0xf0, 0x21, 0x00


	//----- nvinfo : EIATTR_KPARAM_INFO
	.align		4
.L_9191:
        /*014c*/ 	.byte	0x04, 0x17
        /*014e*/ 	.short	(.L_9193 - .L_9192)
.L_9192:
        /*0150*/ 	.word	0x00000000
        /*0154*/ 	.short	0x0002
        /*0156*/ 	.short	0x0010
        /*0158*/ 	.byte	0x00, 0xf0, 0x21, 0x00


	//----- nvinfo : EIATTR_KPARAM_INFO
	.align		4
.L_9193:
        /*015c*/ 	.byte	0x04, 0x17
        /*015e*/ 	.short	(.L_9195 - .L_9194)
.L_9194:
        /*0160*/ 	.word	0x00000000
        /*0164*/ 	.short	0x0001
        /*0166*/ 	.short	0x0008
        /*0168*/ 	.byte	0x00, 0xf0, 0x21, 0x00


	//----- nvinfo : EIATTR_KPARAM_INFO
	.align		4
.L_9195:
        /*016c*/ 	.byte	0x04, 0x17
        /*016e*/ 	.short	(.L_9197 - .L_9196)
.L_9196:
        /*0170*/ 	.word	0x00000000
        /*0174*/ 	.short	0x0000
        /*0176*/ 	.short	0x0000
        /*0178*/ 	.byte	0x00, 0xf0, 0x21, 0x00


	//----- nvinfo : EIATTR_MAXREG_COUNT
	.align		4
.L_9197:
        /*017c*/ 	.byte	0x03, 0x1b
        /*017e*/ 	.short	0x00ff


	//----- nvinfo : EIATTR_NUM_BARRIERS
	.align		4
        /*0180*/ 	.byte	0x02, 0x4c
        /*0182*/ 	.byte	0x01
	.zero		1


	//----- nvinfo : EIATTR_EXTERNS
	.align		4
        /*0184*/ 	.byte	0x04, 0x0f
        /*0186*/ 	.short	(.L_9199 - .L_9198)


	//   ....[0]....
	.align		4
.L_9198:
        /*0188*/ 	.word	index@(__assertfail)


	//----- nvinfo : EIATTR_MERCURY_ISA_VERSION
	.align		4
.L_9199:
        /*018c*/ 	.byte	0x03, 0x5f
        /*018e*/ 	.short	0x0000


	//----- nvinfo : EIATTR_COOP_GROUP_MASK_REGIDS
	.align		4
        /*0190*/ 	.byte	0x04, 0x29
        /*0192*/ 	.short	(.L_9201 - .L_9200)


	//   ....[0]....
.L_9200:
        /*0194*/ 	.word	0xffffffff


	//   ....[1]....
        /*0198*/ 	.word	0xffffffff


	//   ....[2]....
        /*019c*/ 	.word	0xffffffff


	//   ....[3]....
        /*01a0*/ 	.word	0xffffffff


	//   ....[4]....
        /*01a4*/ 	.word	0xffffffff


	//   ....[5]....
        /*01a8*/ 	.word	0xffffffff


	//   ....[6]....
        /*01ac*/ 	.word	0xffffffff


	//   ....[7]....
        /*01b0*/ 	.word	0xffffffff


	//   ....[8]....
        /*01b4*/ 	.word	0xffffffff


	//   ....[9]....
        /*01b8*/ 	.word	0xffffffff


	//   ....[10]....
        /*01bc*/ 	.word	0xffffffff


	//   ....[11]....
        /*01c0*/ 	.word	0xffffffff


	//   ....[12]....
        /*01c4*/ 	.word	0xffffffff


	//   ....[13]....
        /*01c8*/ 	.word	0xffffffff


	//   ....[14]....
        /*01cc*/ 	.word	0xffffffff


	//   ....[15]....
        /*01d0*/ 	.word	0xffffffff


	//   ....[16]....
        /*01d4*/ 	.word	0xffffffff


	//   ....[17]....
        /*01d8*/ 	.word	0xffffffff


	//   ....[18]....
        /*01dc*/ 	.word	0xffffffff


	//   ....[19]....
        /*01e0*/ 	.word	0xffffffff


	//   ....[20]....
        /*01e4*/ 	.word	0xffffffff


	//   ....[21]....
        /*01e8*/ 	.word	0xffffffff


	//   ....[22]....
        /*01ec*/ 	.word	0xffffffff


	//   ....[23]....
        /*01f0*/ 	.word	0xffffffff


	//----- nvinfo : EIATTR_COOP_GROUP_INSTR_OFFSETS
	.align		4
.L_9201:
        /*01f4*/ 	.byte	0x04, 0x28
        /*01f6*/ 	.short	(.L_9203 - .L_9202)


	//   ....[0]....
.L_9202:
        /*01f8*/ 	.word	0x00000b70


	//   ....[1]....
        /*01fc*/ 	.word	0x00000b90


	//   ....[2]....
        /*0200*/ 	.word	0x00000bb0


	//   ....[3]....
        /*0204*/ 	.word	0x00000c60


	//   ....[4]....
        /*0208*/ 	.word	0x00000c80


	//   ....[5]....
        /*020c*/ 	.word	0x00000ca0


	//   ....[6]....
        /*0210*/ 	.word	0x00001ad0


	//   ....[7]....
        /*0214*/ 	.word	0x00001b30


	//   ....[8]....
        /*0218*/ 	.word	0x00001b60


	//   ....[9]....
        /*021c*/ 	.word	0x00001b80


	//   ....[10]....
        /*0220*/ 	.word	0x00001ba0


	//   ....[11]....
        /*0224*/ 	.word	0x00001bf0


	//   ....[12]....
        /*0228*/ 	.word	0x00001c10


	//   ....[13]....
        /*022c*/ 	.word	0x00001c30


	//   ....[14]....
        /*0230*/ 	.word	0x00003480


	//   ....[15]....
        /*0234*/ 	.word	0x000034f0


	//   ....[16]....
        /*0238*/ 	.word	0x00003550


	//   ....[17]....
        /*023c*/ 	.word	0x000035b0


	//   ....[18]....
        /*0240*/ 	.word	0x00003630


	//   ....[19]....
        /*0244*/ 	.word	0x000036b0


	//   ....[20]....
        /*0248*/ 	.word	0x00003720


	//   ....[21]....
        /*024c*/ 	.word	0x00003790


	//   ....[22]....
        /*0250*/ 	.word	0x00003800


	//   ....[23]....
        /*0254*/ 	.word	0x00003870


	//----- nvinfo : EIATTR_SYSCALL_OFFSETS
	.align		4
.L_9203:
        /*0258*/ 	.byte	0x04, 0x46
        /*025a*/ 	.short	(.L_9205 - .L_9204)


	//   ....[0]....
.L_9204:
        /*025c*/ 	.word	0x000032e0


	//   ....[1]....
        /*0260*/ 	.word	0x00003410


	//----- nvinfo : EIATTR_EXIT_INSTR_OFFSETS
	.align		4
.L_9205:
        /*0264*/ 	.byte	0x04, 0x1c
        /*0266*/ 	.short	(.L_9207 - .L_9206)


	//   ....[0]....
.L_9206:
        /*0268*/ 	.word	0x00000090


	//   ....[1]....
        /*026c*/ 	.word	0x00002e50


	//   ....[2]....
        /*0270*/ 	.word	0x00002f10


	//   ....[3]....
        /*0274*/ 	.word	0x000031b0


	//   ....[4]....
        /*0278*/ 	.word	0x00003420


	//----- nvinfo : EIATTR_CTAIDZ_USED
	.align		4
.L_9207:
        /*027c*/ 	.byte	0x01, 0x04
	.zero		2


	//----- nvinfo : EIATTR_CRS_STACK_SIZE
	.align		4
        /*0280*/ 	.byte	0x04, 0x1e
        /*0282*/ 	.short	(.L_9209 - .L_9208)
.L_9208:
        /*0284*/ 	.word	0x00000000
.L_9209:


//--------------------- .nv.info._ZN4vllm25paged_attention_v2_kernelIthLi80ELi16ELi128ELNS_18Fp8KVCacheDataTypeE2ELb1ELi512EEEvPfS2_PT_PKS3_PKT0_S9_ifPKiSB_iPKfiiiSD_SD_iiiii --------------------------
	.section	.nv.info._ZN4vllm25paged_attention_v2_kernelIthLi80ELi16ELi128ELNS_18Fp8KVCacheDataTypeE2ELb1ELi512EEEvPfS2_PT_PKS3_PKT0_S9_ifPKiSB_iPKfiiiSD_SD_iiiii,"",@"SHT_CUDA_INFO"
	.sectionflags	@""
	.align	4


	//----- nvinfo : EIATTR_CUDA_API_VERSION
	.align		4
        /*0000*/ 	.byte	0x04, 0x37
        /*0002*/ 	.short	(.L_9211 - .L_9210)
.L_9210:
        /*0004*/ 	.word	0x00000082


	//----- nvinfo : EIATTR_SW2861232_WAR
	.align		4
.L_9211:
        /*0008*/ 	.byte	0x01, 0x35
	.zero		2


	//----- nvinfo : EIATTR_PARAM_CBANK
	.align		4
        /*000c*/ 	.byte	0x04, 0x0a
        /*000e*/ 	.short	(.L_9213 - .L_9212)
	.align		4
.L_9212:
        /*0010*/ 	.word	index@(.nv.constant0._ZN4vllm25paged_attention_v2_kernelIthLi80ELi16ELi128ELNS_18Fp8KVCacheDataTypeE2ELb1ELi512EEEvPfS2_PT_PKS3_PKT0_S9_ifPKiSB_iPKfiiiSD_SD_iiiii)
        /*0014*/ 	.short	0x0160
        /*0016*/ 	.short	0x008c


	//----- nvinfo : EIATTR_CBANK_PARAM_SIZE
	.align		4
.L_9213:
        /*0018*/ 	.byte	0x03, 0x19
        /*001a*/ 	.short	0x008c


	//----- nvinfo : EIATTR_KPARAM_INFO
	.align		4
        /*001c*/ 	.byte	0x04, 0x17
        /*001e*/ 	.short	(.L_9215 - .L_9214)
.L_9214:
        /*0020*/ 	.word	0x00000000
        /*0024*/ 	.short	0x0015
        /*0026*/ 	.short	0x0088
        /*0028*/ 	.byte	0x00, 0xf0, 0x11, 0x00


	//----- nvinfo : EIATTR_KPARAM_INFO
	.align		4
.L_9215:
        /*002c*/ 	.byte	0x04, 0x17
        /*002e*/ 	.short	(.L_9217 - .L_9216)
.L_9216:
        /*0030*/ 	.word	0x00000000
        /*0034*/ 	.short	0x0014
        /*0036*/ 	.short	0x0084
        /*0038*/ 	.byte	0x00, 0xf0, 0x11, 0x00


	//----- nvinfo : EIATTR_KPARAM_INFO
	.align		4
.L_9217:
        /*003c*/ 	.byte	0x04, 0x17
        /*003e*/ 	.short	(.L_9219 - .L_9218)
.L_9218:
        /*0040*/ 	.word	0x00000000
        /*0044*/ 	.short	0x0013
        /*0046*/ 	.short	0x0080
        /*0048*/ 	.byte	0x00, 0xf0, 0x11, 0x00


	//----- nvinfo : EIATTR_KPARAM_INFO
	.align		4
.L_9219:
        /*004c*/ 	.byte	0x04, 0x17
        /*004e*/ 	.short	(.L_9221 - .L_9220)
.L_9220:
        /*0050*/ 	.word	0x00000000
        /*0054*/ 	.short	0x0012
        /*0056*/ 	.short	0x007c
        /*0058*/ 	.byte	0x00, 0xf0, 0x11, 0x00


	//----- nvinfo : EIATTR_KPARAM_INFO
	.align		4
.L_9221:
        /*005c*/ 	.byte	0x04, 0x17
        /*005e*/ 	.short	(.L_9223 - .L_9222)
.L_9222:
        /*0060*/ 	.word	0x00000000
        /*0064*/ 	.short	0x0011
        /*0066*/ 	.short	0x0078
        /*0068*/ 	.byte	0x00, 0xf0, 0x11, 0x00


	//----- nvinfo : EIATTR_KPARAM_INFO
	.align		4
.L_9223:
        /*006c*/ 	.byte	0x04, 0x17
        /*006e*/ 	.short	(.L_9225 - .L_9224)
.L_9224:
        /*0070*/ 	.word	0x00000000
        /*0074*/ 	.short	0x0010
        /*0076*/ 	.short	0x0070
        /*0078*/ 	.byte	0x00, 0xf0, 0x21, 0x00


	//----- nvinfo : EIATTR_KPARAM_INFO
	.align		4
.L_9225:
        /*007c*/ 	.byte	0x04, 0x17
        /*007e*/ 	.short	(.L_9227 - .L_9226)
.L_9226:
        /*0080*/ 	.word	0x00000000
        /*0084*/ 	.short	0x000f
        /*0086*/ 	.short	0x0068
        /*0088*/ 	.byte	0x00, 0xf0, 0x21, 0x00


	//----- nvinfo : EIATTR_KPARAM_INFO
	.align		4
.L_9227:
        /*008c*/ 	.byte	0x04, 0x17
        /*008e*/ 	.short	(.L_9229 - .L_9228)
.L_9228:
        /*0090*/ 	.word	0x00000000
        /*0094*/ 	.short	0x000e
        /*0096*/ 	.short	0x0060
        /*0098*/ 	.byte	0x00, 0xf0, 0x11, 0x00


	//----- nvinfo : EIATTR_KPARAM_INFO
	.align		4
.L_9229:
        /*009c*/ 	.byte	0x04, 0x17
        /*009e*/ 	.short	(.L_9231 - .L_9230)
.L_9230:
        /*00a0*/ 	.word	0x00000000
        /*00a4*/ 	.short	0x000d
        /*00a6*/ 	.short	0x005c
        /*00a8*/ 	.byte	0x00, 0xf0, 0x11, 0x00


	//----- nvinfo : EIATTR_KPARAM_INFO
	.align		4
.L_9231:
        /*00ac*/ 	.byte	0x04, 0x17
        /*00ae*/ 	.short	(.L_9233 - .L_9232)
.L_9232:
        /*00b0*/ 	.word	0x00000000
        /*00b4*/ 	.short	0x000c
        /*00b6*/ 	.short	0x0058
        /*00b8*/ 	.byte	0x00, 0xf0, 0x11, 0x00


	//----- nvinfo : EIATTR_KPARAM_INFO
	.align		4
.L_9233:
        /*00bc*/ 	.byte	0x04, 0x17
        /*00be*/ 	.short	(.L_9235 - .L_9234)
.L_9234:
        /*00c0*/ 	.word	0x00000000
        /*00c4*/ 	.short	0x000b
        /*00c6*/ 	.short	0x0050
        /*00c8*/ 	.byte	0x00, 0xf0, 0x21, 0x00


	//----- nvinfo : EIATTR_KPARAM_INFO
	.align		4
.L_9235:
        /*00cc*/ 	.byte	0x04, 0x17
        /*00ce*/ 	.short	(.L_9237 - .L_9236)
.L_9236:
        /*00d0*/ 	.word	0x00000000
        /*00d4*/ 	.short	0x000a
        /*00d6*/ 	.short	0x0048
        /*00d8*/ 	.byte	0x00, 0xf0, 0x11, 0x00


	//----- nvinfo : EIATTR_KPARAM_INFO
	.align		4
.L_9237:
        /*00dc*/ 	.byte	0x04, 0x17
        /*00de*/ 	.short	(.L_9239 - .L_9238)
.L_9238:
        /*00e0*/ 	.word	0x00000000
        /*00e4*/ 	.short	0x0009
        /*00e6*/ 	.short	0x0040
        /*00e8*/ 	.byte	0x00, 0xf0, 0x21, 0x00


	//----- nvinfo : EIATTR_KPARAM_INFO
	.align		4
.L_9239:
        /*00ec*/ 	.byte	0x04, 0x17
        /*00ee*/ 	.short	(.L_9241 - .L_9240)
.L_9240:
        /*00f0*/ 	.word	0x00000000
        /*00f4*/ 	.short	0x0008
        /*00f6*/ 	.short	0x0038
        /*00f8*/ 	.byte	0x00, 0xf0, 0x21, 0x00


	//----- nvinfo : EIATTR_KPARAM_INFO
	.align		4
.L_9241:
        /*00fc*/ 	.byte	0x04, 0x17
        /*00fe*/ 	.short	(.L_9243 - .L_9242)
.L_9242:
        /*0100*/ 	.word	0x00000000
        /*0104*/ 	.short	0x0007
        /*0106*/ 	.short	0x0034
        /*0108*/ 	.byte	0x00, 0xf0, 0x11, 0x00


	//----- nvinfo : EIATTR_KPARAM_INFO
	.align		4
.L_9243:
        /*010c*/ 	.byte	0x04, 0x17
        /*010e*/ 	.short	(.L_9245 - .L_9244)
.L_9244:
        /*0110*/ 	.word	0x00000000
        /*0114*/ 	.short	0x0006
        /*0116*/ 	.short	0x0030
        /*0118*/ 	.byte	0x00, 0xf0, 0x11, 0x00


	//----- nvinfo : EIATTR_KPARAM_INFO
	.align		4
.L_9245:
        /*011c*/ 	.byte	0x04, 0x17
        /*011e*/ 	.short	(.L_9247 - .L_9246)
.L_9246:
        /*0120*/ 	.word	0x00000000
        /*0124*/ 	.short	0x0005
        /*0126*/ 	.short	0x0028
        /*0128*/ 	.byte	0x00, 0xf0, 0x21, 0x00


	//----- nvinfo : EIATTR_KPARAM_INFO
	.align		4
.L_9247:
        /*012c*/ 	.byte	0x04, 0x17
        /*012e*/ 	.short	(.L_9249 - .L_9248)
.L_9248:
        /*0130*/ 	.word	0x00000000
        /*0134*/ 	.short	0x0004
        /*0136*/ 	.short	0x0020
        /*0138*/ 	.byte	0x00, 0xf0, 0x21, 0x00


	//----- nvinfo : EIATTR_KPARAM_INFO
	.align		4
.L_9249:
        /*013c*/ 	.byte	0x04, 0x17
        /*013e*/ 	.short	(.L_9251 - .L_9250)
.L_9250:
        /*0140*/ 	.word	0x00000000
        /*0144*/ 	.short	0x0003
        /*0146*/ 	.short	0x0018
        /*0148*/ 	.byte	0x00, 0xf0, 0x21, 0x00


	//----- nvinfo : EIATTR_KPARAM_INFO
	.align		4
.L_9251:
        /*014c*/ 	.byte	0x04, 0x17
        /*014e*/ 	.short	(.L_9253 - .L_9252)
.L_9252:
        /*0150*/ 	.word	0x00000000
        /*0154*/ 	.short	0x0002
        /*0156*/ 	.short	0x0010
        /*0158*/ 	.byte	0x00, 0xf0, 0x21, 0x00


	//----- nvinfo : EIATTR_KPARAM_INFO
	.align		4
.L_9253:
        /*015c*/ 	.byte	0x04, 0x17
        /*015e*/ 	.short	(.L_9255 - .L_9254)
.L_9254:
        /*0160*/ 	.word	0x00000000
        /*0164*/ 	.short	0x0001
        /*0166*/ 	.short	0x0008
        /*0168*/ 	.byte	0x00, 0xf0, 0x21, 0x00


	//----- nvinfo : EIATTR_KPARAM_INFO
	.align		4
.L_9255:
        /*016c*/ 	.byte	0x04, 0x17
        /*016e*/ 	.short	(.L_9257 - .L_9256)
.L_9256:
        /*0170*/ 	.word	0x00000000
        /*0174*/ 	.short	0x0000
        /*0176*/ 	.short	0x0000
        /*0178*/ 	.byte	0x00, 0xf0, 0x21, 0x00


	//----- nvinfo : EIATTR_MAXREG_COUNT
	.align		4
.L_9257:
        /*017c*/ 	.byte	0x03, 0x1b
        /*017e*/ 	.short	0x00ff


	//----- nvinfo : EIATTR_NUM_BARRIERS
	.align		4
        /*0180*/ 	.byte	0x02, 0x4c
        /*0182*/ 	.byte	0x01
	.zero		1


	//----- nvinfo : EIATTR_EXTERNS
	.align		4
        /*0184*/ 	.byte	0x04, 0x0f
        /*0186*/ 	.short	(.L_9259 - .L_9258)


	//   ....[0]....
	.align		4
.L_9258:
        /*0188*/ 	.word	index@(__assertfail)


	//----- nvinfo : EIATTR_MERCURY_ISA_VERSION
	.align		4
.L_9259:
        /*018c*/ 	.byte	0x03, 0x5f
        /*018e*/ 	.short	0x0000


	//----- nvinfo : EIATTR_COOP_GROUP_MASK_REGIDS
	.align		4
        /*0190*/ 	.byte	0x04, 0x29
        /*0192*/ 	.short	(.L_9261 - .L_9260)


	//   ....[0]....
.L_9260:
        /*0194*/ 	.word	0xffffffff


	//   ....[1]....
        /*0198*/ 	.word	0xffffffff


	//   ....[2]....
        /*019c*/ 	.word	0xffffffff


	//   ....[3]....
        /*01a0*/ 	.word	0xffffffff


	//   ....[4]....
        /*01a4*/ 	.word	0xffffffff


	//   ....[5]....
        /*01a8*/ 	.word	0xffffffff


	//   ....[6]....
        /*01ac*/ 	.word	0xffffffff


	//   ....[7]....
        /*01b0*/ 	.word	0xffffffff


	//   ....[8]....
        /*01b4*/ 	.word	0xffffffff


	//   ....[9]....
        /*01b8*/ 	.word	0xffffffff


	//   ....[10]....
        /*01bc*/ 	.word	0xffffffff


	//   ....[11]....
        /*01c0*/ 	.word	0xffffffff


	//   ....[12]....
        /*01c4*/ 	.word	0xffffffff


	//   ....[13]....
        /*01c8*/ 	.word	0xffffffff


	//   ....[14]....
        /*01cc*/ 	.word	0xffffffff


	//   ....[15]....
        /*01d0*/ 	.word	0xffffffff


	//   ....[16]....
        /*01d4*/ 	.word	0xffffffff


	//   ....[17]....
        /*01d8*/ 	.word	0xffffffff


	//   ....[18]....
        /*01dc*/ 	.word	0xffffffff


	//   ....[19]....
        /*01e0*/ 	.word	0xffffffff


	//   ....[20]....
        /*01e4*/ 	.word	0xffffffff


	//   ....[21]....
        /*01e8*/ 	.word	0xffffffff


	//   ....[22]....
        /*01ec*/ 	.word	0xffffffff


	//----- nvinfo : EIATTR_COOP_GROUP_INSTR_OFFSETS
	.align		4
.L_9261:
        /*01f0*/ 	.byte	0x04, 0x28
        /*01f2*/ 	.short	(.L_9263 - .L_9262)


	//   ....[0]....
.L_9262:
        /*01f4*/ 	.word	0x00000b70


	//   ....[1]....
        /*01f8*/ 	.word	0x00000b90


	//   ....[2]....
        /*01fc*/ 	.word	0x00000bb0


	//   ....[3]....
        /*0200*/ 	.word	0x00000c60


	//   ....[4]....
        /*0204*/ 	.word	0x00000c80


	//   ....[5]....
        /*0208*/ 	.word	0x00000ca0


	//   ....[6]....
        /*020c*/ 	.word	0x00001ad0


	//   ....[7]....
        /*0210*/ 	.word	0x00001b30


	//   ....[8]....
        /*0214*/ 	.word	0x00001b60


	//   ....[9]....
        /*0218*/ 	.word	0x00001b80


	//   ....[10]....
        /*021c*/ 	.word	0x00001ba0


	//   ....[11]....
        /*0220*/ 	.word	0x00001bf0


	//   ....[12]....
        /*0224*/ 	.word	0x00001c10


	//   ....[13]....
        /*0228*/ 	.word	0x00001c30


	//   ....[14]....
        /*022c*/ 	.word	0x000033b0


	//   ....[15]....
        /*0230*/ 	.word	0x00003420


	//   ....[16]....
        /*0234*/ 	.word	0x00003480


	//   ....[17]....
        /*0238*/ 	.word	0x000034e0


	//   ....[18]....
        /*023c*/ 	.word	0x00003560


	//   ....[19]....
        /*0240*/ 	.word	0x000035e0


	//   ....[20]....
        /*0244*/ 	.word	0x00003650


	//   ....[21]....
        /*0248*/ 	.word	0x000036c0


	//   ....[22]....
        /*024c*/ 	.word	0x00003730


	//----- nvinfo : EIATTR_SYSCALL_OFFSETS
	.align		4
.L_9263:
        /*0250*/ 	.byte	0x04, 0x46
        /*0252*/ 	.short	(.L_9265 - .L_9264)


	//   ....[0]....
.L_9264:
        /*0254*/ 	.word	0x00003210


	//   ....[1]....
        /*0258*/ 	.word	0x00003340


	//----- nvinfo : EIATTR_EXIT_INSTR_OFFSETS
	.align		4
.L_9265:
        /*025c*/ 	.byte	0x04, 0x1c
        /*025e*/ 	.short	(.L_9267 - .L_9266)


	//   ....[0]....
.L_9266:
        /*0260*/ 	.word	0x00000090


	//   ....[1]....
        /*0264*/ 	.word	0x00002df0


	//   ....[2]....
        /*0268*/ 	.word	0x00002eb0


	//   ....[3]....
        /*026c*/ 	.word	0x000030e0


	//   ....[4]....
        /*0270*/ 	.word	0x00003350


	//----- nvinfo : EIATTR_CTAIDZ_USED
	.align		4
.L_9267:
        /*0274*/ 	.byte	0x01, 0x04
	.zero		2


	//----- nvinfo : EIATTR_CRS_STACK_SIZE
	.align		4
        /*0278*/ 	.byte	0x04, 0x1e
        /*027a*/ 	.short	(.L_9269 - .L_9268)
.L_9268:
        /*027c*/ 	.word	0x00000000
.L_9269:


//--------------------- .nv.info._ZN4vllm25paged_attention_v2_kernelIthLi64ELi16ELi128ELNS_18Fp8KVCacheDataTypeE2ELb1ELi512EEEvPfS2_PT_PKS3_PKT0_S9_ifPKiSB_iPKfiiiSD_SD_iiiii --------------------------
	.section	.nv.info._ZN4vllm25paged_attention_v2_kernelIthLi64ELi16ELi128ELNS_18Fp8KVCacheDataTypeE2ELb1ELi512EEEvPfS2_PT_PKS3_PKT0_S9_ifPKiSB_iPKfiiiSD_SD_iiiii,"",@"SHT_CUDA_INFO"
	.sectionflags	@""
	.align	4


	//----- nvinfo : EIATTR_CUDA_API_VERSION
	.align		4
        /*0000*/ 	.byte	0x04, 0x37
        /*0002*/ 	.short	(.L_9271 - .L_9270)
.L_9270:
        /*0004*/ 	.word	0x00000082


	//----- nvinfo : EIATTR_SW2861232_WAR
	.align		4
.L_9271:
        /*0008*/ 	.byte	0x01, 0x35
	.zero		2


	//----- nvinfo : EIATTR_PARAM_CBANK
	.align		4
        /*000c*/ 	.byte	0x04, 0x0a
        /*000e*/ 	.short	(.L_9273 - .L_9272)
	.align		4
.L_9272:
        /*0010*/ 	.word	index@(.nv.constant0._ZN4vllm25paged_attention_v2_kernelIthLi64ELi16ELi128ELNS_18Fp8KVCacheDataTypeE2ELb1ELi512EEEvPfS2_PT_PKS3_PKT0_S9_ifPKiSB_iPKfiiiSD_SD_iiiii)
        /*0014*/ 	.short	0x0160
        /*0016*/ 	.short	0x008c


	//----- nvinfo : EIATTR_CBANK_PARAM_SIZE
	.align		4
.L_9273:
        /*0018*/ 	.byte	0x03, 0x19
        /*001a*/ 	.short	0x008c


	//----- nvinfo : EIATTR_KPARAM_INFO
	.align		4
        /*001c*/ 	.byte	0x04, 0x17
        /*001e*/ 	.short	(.L_9275 - .L_9274)
.L_9274:
        /*0020*/ 	.word	0x00000000
        /*0024*/ 	.short	0x0015
        /*0026*/ 	.short	0x0088
        /*0028*/ 	.byte	0x00, 0xf0, 0x11, 0x00


	//----- nvinfo : EIATTR_KPARAM_INFO
	.align		4
.L_9275:
        /*002c*/ 	.byte	0x04, 0x17
        /*002e*/ 	.short	(.L_9277 - .L_9276)
.L_9276:
        /*0030*/ 	.word	0x00000000
        /*0034*/ 	.short	0x0014
        /*0036*/ 	.short	0x0084
        /*0038*/ 	.byte	0x00, 0xf0, 0x11, 0x00


	//----- nvinfo : EIATTR_KPARAM_INFO
	.align		4
.L_9277:
        /*003c*/ 	.byte	0x04, 0x17
        /*003e*/ 	.short	(.L_9279 - .L_9278)
.L_9278:
        /*0040*/ 	.word	0x00000000
        /*0044*/ 	.short	0x0013
        /*0046*/ 	.short	0x0080
        /*0048*/ 	.byte	0x00, 0xf0, 0x11, 0x00


	//----- nvinfo : EIATTR_KPARAM_INFO
	.align		4
.L_9279:
        /*004c*/ 	.byte	0x04, 0x17
        /*004e*/ 	.short	(.L_9281 - .L_9280)
.L_9280:
        /*0050*/ 	.word	0x00000000
        /*0054*/ 	.short	0x0012
        /*0056*/ 	.short	0x007c
        /*0058*/ 	.byte	0x00, 0xf0, 0x11, 0x00


	//----- nvinfo : EIATTR_KPARAM_INFO
	.align		4
.L_9281:
        /*005c*/ 	.byte	0x04, 0x17
        /*005e*/ 	.short	(.L_9283 - .L_9282)
.L_9282:
        /*0060*/ 	.word	0x00000000
        /*0064*/ 	.short	0x0011
        /*0066*/ 	.short	0x0078
        /*0068*/ 	.byte	0x00, 0xf0, 0x11, 0x00


	//----- nvinfo : EIATTR_KPARAM_INFO
	.align		4
.L_9283:
        /*006c*/ 	.byte	0x04, 0x17
        /*006e*/ 	.short	(.L_9285 - .L_9284)
.L_9284:
        /*0070*/ 	.word	0x00000000
        /*0074*/ 	.short	0x0010
        /*0076*/ 	.short	0x0070
        /*0078*/ 	.byte	0x00, 0xf0, 0x21, 0x00


	//----- nvinfo : EIATTR_KPARAM_INFO
	.align		4
.L_9285:
        /*007c*/ 	.byte	0x04, 0x17
        /*007e*/ 	.short	(.L_9287 - .L_9286)
.L_9286:
        /*0080*/ 	.word	0x00000000
        /*0084*/ 	.short	0x000f
        /*0086*/ 	.short	0x0068
        /*0088*/ 	.byte	0x00, 0xf0, 0x21, 0x00


	//----- nvinfo : EIATTR_KPARAM_INFO
	.align		4
.L_9287:
        /*008c*/ 	.byte	0x04, 0x17
        /*008e*/ 	.short	(.L_9289 - .L_9288)
.L_9288:
        /*0090*/ 	.word	0x00000000
        /*0094*/ 	.short	0x000e
        /*0096*/ 	.short	0x0060
        /*0098*/ 	.byte	0x00, 0xf0, 0x11, 0x00


	//----- nvinfo : EIATTR_KPARAM_INFO
	.align		4
.L_9289:
        /*009c*/ 	.byte	0x04, 0x17
        /*009e*/ 	.short	(.L_9291 - .L_9290)
.L_9290:
        /*00a0*/ 	.word	0x00000000
        /*00a4*/ 	.short	0x000d
        /*00a6*/ 	.short	0x005c
        /*00a8*/ 	.byte	0x00, 0xf0, 0x11, 0x00


	//----- nvinfo : EIATTR_KPARAM_INFO
	.align		4
.L_9291:
        /*00ac*/ 	.byte	0x04, 0x17
        /*00ae*/ 	.short	(.L_9293 - .L_9292)
.L_9292:
        /*00b0*/ 	.word	0x00000000
        /*00b4*/ 	.short	0x000c
        /*00b6*/ 	.short	0x0058
        /*00b8*/ 	.byte	0x00, 0xf0, 0x11, 0x00


	//----- nvinfo : EIATTR_KPARAM_INFO
	.align		4
.L_9293:
        /*00bc*/ 	.byte	0x04, 0x17
        /*00be*/ 	.short	(.L_9295 - .L_9294)
.L_9294:
        /*00c0*/ 	.word	0x00000000
        /*00c4*/ 	.short	0x000b
        /*00c6*/ 	.short	0x0050
        /*00c8*/ 	.byte	0x00, 0xf0, 0x21, 0x00


	//----- nvinfo : EIATTR_KPARAM_INFO
	.align		4
.L_9295:
        /*00cc*/ 	.byte	0x04, 0x17
        /*00ce*/ 	.short	(.L_9297 - .L_9296)
.L_9296:
        /*00d0*/ 	.word	0x00000000
        /*00d4*/ 	.short	0x000a
        /*00d6*/ 	.short	0x0048
        /*00d8*/ 	.byte	0x00, 0xf0, 0x11, 0x00


	//----- nvinfo : EIATTR_KPARAM_INFO
	.align		4
.L_9297:
        /*00dc*/ 	.byte	0x04, 0x17
        /*00de*/ 	.short	(.L_9299 - .L_9298)
.L_9298:
        /*00e0*/ 	.word	0x00000000
        /*00e4*/ 	.short	0x0009
        /*00e6*/ 	.short	0x0040
        /*00e8*/ 	.byte	0x00, 0xf0, 0x21, 0x00


	//----- nvinfo : EIATTR_KPARAM_INFO
	.align		4
.L_9299:
        /*00ec*/ 	.byte	0x04, 0x17
        /*00ee*/ 	.short	(.L_9301 - .L_9300)
.L_9300:
        /*00f0*/ 	.word	0x00000000
        /*00f4*/ 	.short	0x0008
        /*00f6*/ 	.short	0x0038
        /*00f8*/ 	.byte	0x00, 0xf0, 0x21, 0x00


	//----- nvinfo : EIATTR_KPARAM_INFO
	.align		4
.L_9301:
        /*00fc*/ 	.byte	0x04, 0x17
        /*00fe*/ 	.short	(.L_9303 - .L_9302)
.L_9302:
        /*0100*/ 	.word	0x00000000
        /*0104*/ 	.short	0x0007
        /*0106*/ 	.short	0x0034
        /*0108*/ 	.byte	0x00, 0xf0, 0x11, 0x00


	//----- nvinfo : EIATTR_KPARAM_INFO
	.align		4
.L_9303:
        /*010c*/ 	.byte	0x04, 0x17
        /*010e*/ 	.short	(.L_9305 - .L_9304)
.L_9304:
        /*0110*/ 	.word	0x00000000
        /*0114*/ 	.short	0x0006
        /*0116*/ 	.short	0x0030
        /*0118*/ 	.byte	0x00, 0xf0, 0x11, 0x00


	//----- nvinfo : EIATTR_KPARAM_INFO
	.align		4
.L_9305:
        /*011c*/ 	.byte	0x04, 0x17
        /*011e*/ 	.short	(.L_9307 - .L_9306)
.L_9306:
        /*0120*/ 	.word	0x00000000
        /*0124*/ 	.short	0x0005
        /*0126*/ 	.short	0x0028
        /*0128*/ 	.byte	0x00, 0xf0, 0x21, 0x00


	//----- nvinfo : EIATTR_KPARAM_INFO
	.align		4
.L_9307:
        /*012c*/ 	.byte	0x04, 0x17
        /*012e*/ 	.short	(.L_9309 - .L_9308)
.L_9308:
        /*0130*/ 	.word	0x00000000
        /*0134*/ 	.short	0x0004
        /*0136*/ 	.short	0x0020
        /*0138*/ 	.byte	0x00, 0xf0, 0x21, 0x00


	//----- nvinfo : EIATTR_KPARAM_INFO
	.align		4
.L_9309:
        /*013c*/ 	.byte	0x04, 0x17
        /*013e*/ 	.short	(.L_9311 - .L_9310)
.L_9310:
        /*0140*/ 	.word	0x00000000
        /*0144*/ 	.short	0x0003
        /*0146*/ 	.short	0x0018
        /*0148*/ 	.byte	0x00, 0xf0, 0x21, 0x00


	//----- nvinfo : EIATTR_KPARAM_INFO
	.align		4
.L_9311:
        /*014c*/ 	.byte	0x04, 0x17
        /*014e*/ 	.short	(.L_9313 - .L_9312)
.L_9312:
        /*0150*/ 	.word	0x00000000
        /*0154*/ 	.short	0x0002
        /*0156*/ 	.short	0x0010
        /*0158*/ 	.byte	0x00, 0xf0, 0x21, 0x00


	//----- nvinfo : EIATTR_KPARAM_INFO
	.align		4
.L_9313:
        /*015c*/ 	.byte	0x04, 0x17
        /*015e*/ 	.short	(.L_9315 - .L_9314)
.L_9314:
        /*0160*/ 	.word	0x00000000
        /*0164*/ 	.short	0x0001
        /*0166*/ 	.short	0x0008
        /*0168*/ 	.byte	0x00, 0xf0, 0x21, 0x00


	//----- nvinfo : EIATTR_KPARAM_INFO
	.align		4
.L_9315:
        /*016c*/ 	.byte	0x04, 0x17
        /*016e*/ 	.short	(.L_9317 - .L_9316)
.L_9316:
        /*0170*/ 	.word	0x00000000
        /*0174*/ 	.short	0x0000
        /*0176*/ 	.short	0x0000
        /*0178*/ 	.byte	0x00, 0xf0, 0x21, 0x00


	//----- nvinfo : EIATTR_MAXREG_COUNT
	.align		4
.L_9317:
        /*017c*/ 	.byte	0x03, 0x1b
        /*017e*/ 	.short	0x00ff


	//----- nvinfo : EIATTR_NUM_BARRIERS
	.align		4
        /*0180*/ 	.byte	0x02, 0x4c
        /*0182*/ 	.byte	0x01
	.zero		1


	//----- nvinfo : EIATTR_EXTERNS
	.align		4
        /*0184*/ 	.byte	0x04, 0x0f
        /*0186*/ 	.short	(.L_9319 - .L_9318)


	//   ....[0]....
	.align		4
.L_9318:
        /*0188*/ 	.word	index@(__assertfail)


	//----- nvinfo : EIATTR_MERCURY_ISA_VERSION
	.align		4
.L_9319:
        /*018c*/ 	.byte	0x03, 0x5f
        /*018e*/ 	.short	0x0000


	//----- nvinfo : EIATTR_COOP_GROUP_MASK_REGIDS
	.align		4
        /*0190*/ 	.byte	0x04, 0x29
        /*0192*/ 	.short	(.L_9321 - .L_9320)


	//   ....[0]....
.L_9320:
        /*0194*/ 	.word	0xffffffff


	//   ....[1]....
        /*0198*/ 	.word	0xffffffff


	//   ....[2]....
        /*019c*/ 	.word	0xffffffff


	//   ....[3]....
        /*01a0*/ 	.word	0xffffffff


	//   ....[4]....
        /*01a4*/ 	.word	0xffffffff


	//   ....[5]....
        /*01a8*/ 	.word	0xffffffff


	//   ....[6]....
        /*01ac*/ 	.word	0xffffffff


	//   ....[7]....
        /*01b0*/ 	.word	0xffffffff


	//   ....[8]....
        /*01b4*/ 	.word	0xffffffff


	//   ....[9]....
        /*01b8*/ 	.word	0xffffffff


	//   ....[10]....
        /*01bc*/ 	.word	0xffffffff


	//   ....[11]....
        /*01c0*/ 	.word	0xffffffff


	//   ....[12]....
        /*01c4*/ 	.word	0xffffffff


	//   ....[13]....
        /*01c8*/ 	.word	0xffffffff


	//   ....[14]....
        /*01cc*/ 	.word	0xffffffff


	//   ....[15]....
        /*01d0*/ 	.word	0xffffffff


	//   ....[16]....
        /*01d4*/ 	.word	0xffffffff


	//   ....[17]....
        /*01d8*/ 	.word	0xffffffff


	//   ....[18]....
        /*01dc*/ 	.word	0xffffffff


	//   ....[19]....
        /*01e0*/ 	.word	0xffffffff


	//   ....[20]....
        /*01e4*/ 	.word	0xffffffff


	//   ....[21]....
        /*01e8*/ 	.word	0xffffffff


	//----- nvinfo : EIATTR_COOP_GROUP_INSTR_OFFSETS
	.align		4
.L_9321:
        /*01ec*/ 	.byte	0x04, 0x28
        /*01ee*/ 	.short	(.L_9323 - .L_9322)


	//   ....[0]....
.L_9322:
        /*01f0*/ 	.word	0x00000b70


	//   ....[1]....
        /*01f4*/ 	.word	0x00000b90


	//   ....[2]....
        /*01f8*/ 	.word	0x00000bb0


	//   ....[3]....
        /*01fc*/ 	.word	0x00000c60


	//   ....[4]....
        /*0200*/ 	.word	0x00000c80


	//   ....[5]....
        /*0204*/ 	.word	0x00000ca0


	//   ....[6]....
        /*0208*/ 	.word	0x00001ad0


	//   ....[7]....
        /*020c*/ 	.word	0x00001b30


	//   ....[8]....
        /*0210*/ 	.word	0x00001b60


	//   ....[9]....
        /*0214*/ 	.word	0x00001b80


	//   ....[10]....
        /*0218*/ 	.word	0x00001ba0


	//   ....[11]....
        /*021c*/ 	.word	0x00001bf0


	//   ....[12]....
        /*0220*/ 	.word	0x00001c10


	//   ....[13]....
        /*0224*/ 	.word	0x00001c30


	//   ....[14]....
        /*0228*/ 	.word	0x000032a0


	//   ....[15]....
        /*022c*/ 	.word	0x00003310


	//   ....[16]....
        /*0230*/ 	.word	0x00003370


	//   ....[17]....
        /*0234*/ 	.word	0x000033d0


	//   ....[18]....
        /*0238*/ 	.word	0x00003450


	//   ....[19]....
        /*023c*/ 	.word	0x000034d0


	//   ....[20]....
        /*0240*/ 	.word	0x00003540


	//   ....[21]....
        /*0244*/ 	.word	0x000035b0


	//----- nvinfo : EIATTR_SYSCALL_OFFSETS
	.align		4
.L_9323:
        /*0248*/ 	.byte	0x04, 0x46
        /*024a*/ 	.short	(.L_9325 - .L_9324)


	//   ....[0]....
.L_9324:
        /*024c*/ 	.word	0x00003100


	//   ....[1]....
        /*0250*/ 	.word	0x00003230


	//----- nvinfo : EIATTR_EXIT_INSTR_OFFSETS
	.align		4
.L_9325:
        /*0254*/ 	.byte	0x04, 0x1c
        /*0256*/ 	.short	(.L_9327 - .L_9326)


	//   ....[0]....
.L_9326:
        /*0258*/ 	.word	0x00000090


	//   ....[1]....
        /*025c*/ 	.word	0x00002d50


	//   ....[2]....
        /*0260*/ 	.word	0x00002e00


	//   ....[3]....
        /*0264*/ 	.word	0x00002fd0


	//   ....[4]....
        /*0268*/ 	.word	0x00003240


	//----- nvinfo : EIATTR_CTAIDZ_USED
	.align		4
.L_9327:
        /*026c*/ 	.byte	0x01, 0x04
	.zero		2


	//----- nvinfo : EIATTR_CRS_STACK_SIZE
	.align		4
        /*0270*/ 	.byte	0x04, 0x1e
        /*0272*/ 	.short	(.L_9329 - .L_9328)
.L_9328:
        /*0274*/ 	.word	0x00000000
.L_9329:


//--------------------- .nv.info._ZN4vllm25paged_attention_v2_kernelIthLi32ELi16ELi128ELNS_18Fp8KVCacheDataTypeE2ELb1ELi512EEEvPfS2_PT_PKS3_PKT0_S9_ifPKiSB_iPKfiiiSD_SD_iiiii --------------------------
	.section	.nv.info._ZN4vllm25paged_attention_v2_kernelIthLi32ELi16ELi128ELNS_18Fp8KVCacheDataTypeE2ELb1ELi512EEEvPfS2_PT_PKS3_PKT0_S9_ifPKiSB_iPKfiiiSD_SD_iiiii,"",@"SHT_CUDA_INFO"
	.sectionflags	@""
	.align	4


	//----- nvinfo : EIATTR_CUDA_API_VERSION
	.align		4
        /*0000*/ 	.byte	0x04, 0x37
        /*0002*/ 	.short	(.L_9331 - .L_9330)
.L_9330:
        /*0004*/ 	.word	0x00000082


	//----- nvinfo : EIATTR_SW2861232_WAR
	.align		4
.L_9331:
        /*0008*/ 	.byte	0x01, 0x35
	.zero		2


	//----- nvinfo : EIATTR_PARAM_CBANK
	.align		4
        /*000c*/ 	.byte	0x04, 0x0a
        /*000e*/ 	.short	(.L_9333 - .L_9332)
	.align		4
.L_9332:
        /*0010*/ 	.word	index@(.nv.constant0._ZN4vllm25paged_attention_v2_kernelIthLi32ELi16ELi128ELNS_18Fp8KVCacheDataTypeE2ELb1ELi512EEEvPfS2_PT_PKS3_PKT0_S9_ifPKiSB_iPKfiiiSD_SD_iiiii)
        /*0014*/ 	.short	0x0160
        /*0016*/ 	.short	0x008c


	//----- nvinfo : EIATTR_CBANK_PARAM_SIZE
	.align		4
.L_9333:
        /*0018*/ 	.byte	0x03, 0x19
        /*001a*/ 	.short	0x008c


	//----- nvinfo : EIATTR_KPARAM_INFO
	.align		4
        /*001c*/ 	.byte	0x04, 0x17
        /*001e*/ 	.short	(.L_9335 - .L_9334)
.L_9334:
        /*0020*/ 	.word	0x00000000
        /*0024*/ 	.short	0x0015
        /*0026*/ 	.short	0x0088
        /*0028*/ 	.byte	0x00, 0xf0, 0x11, 0x00


	//----- nvinfo : EIATTR_KPARAM_INFO
	.align		4
.L_9335:
        /*002c*/ 	.byte	0x04, 0x17
        /*002e*/ 	.short	(.L_9337 - .L_9336)
.L_9336:
        /*0030*/ 	.word	0x00000000
        /*0034*/ 	.short	0x0014
        /*0036*/ 	.short	0x0084
        /*0038*/ 	.byte	0x00, 0xf0, 0x11, 0x00


	//----- nvinfo : EIATTR_KPARAM_INFO
	.align		4
.L_9337:
        /*003c*/ 	.byte	0x04, 0x17
        /*003e*/ 	.short	(.L_9339 - .L_9338)
.L_9338:
        /*0040*/ 	.word	0x00000000
        /*0044*/ 	.short	0x0013
        /*0046*/ 	.short	0x0080
        /*0048*/ 	.byte	0x00, 0xf0, 0x11, 0x00


	//----- nvinfo : EIATTR_KPARAM_INFO
	.align		4
.L_9339:
        /*004c*/ 	.byte	0x04, 0x17
        /*004e*/ 	.short	(.L_9341 - .L_9340)
.L_9340:
        /*0050*/ 	.word	0x00000000
        /*0054*/ 	.short	0x0012
        /*0056*/ 	.short	0x007c
        /*0058*/ 	.byte	0x00, 0xf0, 0x11, 0x00


	//----- nvinfo : EIATTR_KPARAM_INFO
	.align		4
.L_9341:
        /*005c*/ 	.byte	0x04, 0x17
        /*005e*/ 	.short	(.L_9343 - .L_9342)
.L_9342:
        /*0060*/ 	.word	0x00000000
        /*0064*/ 	.short	0x0011
        /*0066*/ 	.short	0x0078
        /*0068*/ 	.byte	0x00, 0xf0, 0x11, 0x00


	//----- nvinfo : EIATTR_KPARAM_INFO
	.align		4
.L_9343:
        /*006c*/ 	.byte	0x04, 0x17
        /*006e*/ 	.short	(.L_9345 - .L_9344)
.L_9344:
        /*0070*/ 	.word	0x00000000
        /*0074*/ 	.short	0x0010
        /*0076*/ 	.short	0x0070
        /*0078*/ 	.byte	0x00, 0xf0, 0x21, 0x00


	//----- nvinfo : EIATTR_KPARAM_INFO
	.align		4
.L_9345:
        /*007c*/ 	.byte	0x04, 0x17
        /*007e*/ 	.short	(.L_9347 - .L_9346)
.L_9346:
        /*0080*/ 	.word	0x00000000
        /*0084*/ 	.short	0x000f
        /*0086*/ 	.short	0x0068
        /*0088*/ 	.byte	0x00, 0xf0, 0x21, 0x00


	//----- nvinfo : EIATTR_KPARAM_INFO
	.align		4
.L_9347:
        /*008c*/ 	.byte	0x04, 0x17
        /*008e*/ 	.short	(.L_9349 - .L_9348)
.L_9348:
        /*0090*/ 	.word	0x00000000
        /*0094*/ 	.short	0x000e
        /*0096*/ 	.short	0x0060
        /*0098*/ 	.byte	0x00, 0xf0, 0x11, 0x00


	//----- nvinfo : EIATTR_KPARAM_INFO
	.align		4
.L_9349:
        /*009c*/ 	.byte	0x04, 0x17
        /*009e*/ 	.short	(.L_9351 - .L_9350)
.L_9350:
        /*00a0*/ 	.word	0x00000000
        /*00a4*/ 	.short	0x000d
        /*00a6*/ 	.short	0x005c
        /*00a8*/ 	.byte	0x00, 0xf0, 0x11, 0x00


	//----- nvinfo : EIATTR_KPARAM_INFO
	.align		4
.L_9351:
        /*00ac*/ 	.byte	0x04, 0x17
        /*00ae*/ 	.short	(.L_9353 - .L_9352)
.L_9352:
        /*00b0*/ 	.word	0x00000000
        /*00b4*/ 	.short	0x000c
        /*00b6*/ 	.short	0x0058
        /*00b8*/ 	.byte	0x00, 0xf0, 0x11, 0x00


	//----- nvinfo : EIATTR_KPARAM_INFO
	.align		4
.L_9353:
        /*00bc*/ 	.byte	0x04, 0x17
        /*00be*/ 	.short	(.L_9355 - .L_9354)
.L_9354:
        /*00c0*/ 	.word	0x00000000
        /*00c4*/ 	.short	0x000b
        /*00c6*/ 	.short	0x0050
        /*00c8*/ 	.byte	0x00, 0xf0, 0x21, 0x00


	//----- nvinfo : EIATTR_KPARAM_INFO
	.align		4
.L_9355:
        /*00cc*/ 	.byte	0x04, 0x17
        /*00ce*/ 	.short	(.L_9357 - .L_9356)
.L_9356:
        /*00d0*/ 	.word	0x00000000
        /*00d4*/ 	.short	0x000a
        /*00d6*/ 	.short	0x0048
        /*00d8*/ 	.byte	0x00, 0xf0, 0x11, 0x00


	//----- nvinfo : EIATTR_KPARAM_INFO
	.align		4
.L_9357:
        /*00dc*/ 	.byte	0x04, 0x17
        /*00de*/ 	.short	(.L_9359 - .L_9358)
.L_9358:
        /*00e0*/ 	.word	0x00000000
        /*00e4*/ 	.short	0x0009
        /*00e6*/ 	.short	0x0040
        /*00e8*/ 	.byte	0x00, 0xf0, 0x21, 0x00


	//----- nvinfo : EIATTR_KPARAM_INFO
	.align		4
.L_9359:
        /*00ec*/ 	.byte	0x04, 0x17
        /*00ee*/ 	.short	(.L_9361 - .L_9360)
.L_9360:
        /*00f0*/ 	.word	0x00000000
        /*00f4*/ 	.short	0x0008
        /*00f6*/ 	.short	0x0038
        /*00f8*/ 	.byte	0x00, 0xf0, 0x21, 0x00


	//----- nvinfo : EIATTR_KPARAM_INFO
	.align		4
.L_9361:
        /*00fc*/ 	.byte	0x04, 0x17
        /*00fe*/ 	.short	(.L_9363 - .L_9362)
.L_9362:
        /*0100*/ 	.word	0x00000000
        /*0104*/ 	.short	0x0007
        /*0106*/ 	.short	0x0034
        /*0108*/ 	.byte	0x00, 0xf0, 0x11, 0x00


	//----- nvinfo : EIATTR_KPARAM_INFO
	.align		4
.L_9363:
        /*010c*/ 	.byte	0x04, 0x17
        /*010e*/ 	.short	(.L_9365 - .L_9364)
.L_9364:
        /*0110*/ 	.word	0x00000000
        /*0114*/ 	.short	0x0006
        /*0116*/ 	.short	0x0030
        /*0118*/ 	.byte	0x00, 0xf0, 0x11, 0x00


	//----- nvinfo : EIATTR_KPARAM_INFO
	.align		4
.L_9365:
        /*011c*/ 	.byte	0x04, 0x17
        /*011e*/ 	.short	(.L_9367 - .L_9366)
.L_9366:
        /*0120*/ 	.word	0x00000000
        /*0124*/ 	.short	0x0005
        /*0126*/ 	.short	0x0028
        /*0128*/ 	.byte	0x00, 0xf0, 0x21, 0x00


	//----- nvinfo : EIATTR_KPARAM_INFO
	.align		4
.L_9367:
        /*012c*/ 	.byte	0x04, 0x17
        /*012e*/ 	.short	(.L_9369 - .L_9368)
.L_9368:
        /*0130*/ 	.word	0x00000000
        /*0134*/ 	.short	0x0004
        /*0136*/ 	.short	0x0020
        /*0138*/ 	.byte	0x00, 0xf0, 0x21, 0x00


	//----- nvinfo : EIATTR_KPARAM_INFO
	.align		4
.L_9369:
        /*013c*/ 	.byte	0x04, 0x17
        /*013e*/ 	.short	(.L_9371 - .L_9370)
.L_9370:
        /*0140*/ 	.word	0x00000000
        /*0144*/ 	.short	0x0003
        /*0146*/ 	.short	0x0018
        /*0148*/ 	.byte	0x00, 0xf0, 0x21, 0x00


	//----- nvinfo : EIATTR_KPARAM_INFO
	.align		4
.L_9371:
        /*014c*/ 	.byte	0x04, 0x17
        /*014e*/ 	.short	(.L_9373 - .L_9372)
.L_9372:
        /*0150*/ 	.word	0x00000000
        /*0154*/ 	.short	0x0002
        /*0156*/ 	.short	0x0010
        /*0158*/ 	.byte	0x00, 0xf0, 0x21, 0x00


	//----- nvinfo : EIATTR_KPARAM_INFO
	.align		4
.L_9373:
        /*015c*/ 	.byte	0x04, 0x17
        /*015e*/ 	.short	(.L_9375 - .L_9374)
.L_9374:
        /*0160*/ 	.word	0x00000000
        /*0164*/ 	.short	0x0001
        /*0166*/ 	.short	0x0008
        /*0168*/ 	.byte	0x00, 0xf0, 0x21, 0x00


	//----- nvinfo : EIATTR_KPARAM_INFO
	.align		4
.L_9375:
        /*016c*/ 	.byte	0x04, 0x17
        /*016e*/ 	.short	(.L_9377 - .L_9376)
.L_9376:
        /*0170*/ 	.word	0x00000000
        /*0174*/ 	.short	0x0000
        /*0176*/ 	.short	0x0000
        /*0178*/ 	.byte	0x00, 0xf0, 0x21, 0x00


	//----- nvinfo : EIATTR_MAXREG_COUNT
	.align		4
.L_9377:
        /*017c*/ 	.byte	0x03, 0x1b
        /*017e*/ 	.short	0x00ff


	//----- nvinfo : EIATTR_NUM_BARRIERS
	.align		4
        /*0180*/ 	.byte	0x02, 0x4c
        /*0182*/ 	.byte	0x01
	.zero		1


	//----- nvinfo : EIATTR_EXTERNS
	.align		4
        /*0184*/ 	.byte	0x04, 0x0f
        /*0186*/ 	.short	(.L_9379 - .L_9378)


	//   ....[0]....
	.align		4
.L_9378:
        /*0188*/ 	.word	index@(__assertfail)


	//----- nvinfo : EIATTR_MERCURY_ISA_VERSION
	.align		4
.L_9379:
        /*018c*/ 	.byte	0x03, 0x5f
        /*018e*/ 	.short	0x0000


	//----- nvinfo : EIATTR_COOP_GROUP_MASK_REGIDS
	.align		4
        /*0190*/ 	.byte	0x04, 0x29
        /*0192*/ 	.short	(.L_9381 - .L_9380)


	//   ....[0]....
.L_9380:
        /*0194*/ 	.word	0xffffffff


	//   ....[1]....
        /*0198*/ 	.word	0xffffffff


	//   ....[2]....
        /*019c*/ 	.word	0xffffffff


	//   ....[3]....
        /*01a0*/ 	.word	0xffffffff


	//   ....[4]....
        /*01a4*/ 	.word	0xffffffff


	//   ....[5]....
        /*01a8*/ 	.word	0xffffffff


	//   ....[6]....
        /*01ac*/ 	.word	0xffffffff


	//   ....[7]....
        /*01b0*/ 	.word	0xffffffff


	//   ....[8]....
        /*01b4*/ 	.word	0xffffffff


	//   ....[9]....
        /*01b8*/ 	.word	0xffffffff


	//   ....[10]....
        /*01bc*/ 	.word	0xffffffff


	//   ....[11]....
        /*01c0*/ 	.word	0xffffffff


	//   ....[12]....
        /*01c4*/ 	.word	0xffffffff


	//   ....[13]....
        /*01c8*/ 	.word	0xffffffff


	//   ....[14]....
        /*01cc*/ 	.word	0xffffffff


	//   ....[15]....
        /*01d0*/ 	.word	0xffffffff


	//   ....[16]....
        /*01d4*/ 	.word	0xffffffff


	//   ....[17]....
        /*01d8*/ 	.word	0xffffffff


	//   ....[18]....
        /*01dc*/ 	.word	0xffffffff


	//   ....[19]....
        /*01e0*/ 	.word	0xffffffff


	//----- nvinfo : EIATTR_COOP_GROUP_INSTR_OFFSETS
	.align		4
.L_9381:
        /*01e4*/ 	.byte	0x04, 0x28
        /*01e6*/ 	.short	(.L_9383 - .L_9382)


	//   ....[0]....
.L_9382:
        /*01e8*/ 	.word	0x00000b90


	//   ....[1]....
        /*01ec*/ 	.word	0x00000bb0


	//   ....[2]....
        /*01f0*/ 	.word	0x00000bd0


	//   ....[3]....
        /*01f4*/ 	.word	0x00000c80


	//   ....[4]....
        /*01f8*/ 	.word	0x00000ca0


	//   ....[5]....
        /*01fc*/ 	.word	0x00000cc0


	//   ....[6]....
        /*0200*/ 	.word	0x00001ae0


	//   ....[7]....
        /*0204*/ 	.word	0x00001b40


	//   ....[8]....
        /*0208*/ 	.word	0x00001b70


	//   ....[9]....
        /*020c*/ 	.word	0x00001b90


	//   ....[10]....
        /*0210*/ 	.word	0x00001bb0


	//   ....[11]....
        /*0214*/ 	.word	0x00001c00


	//   ....[12]....
        /*0218*/ 	.word	0x00001c20


	//   ....[13]....
        /*021c*/ 	.word	0x00001c40


	//   ....[14]....
        /*0220*/ 	.word	0x00003100


	//   ....[15]....
        /*0224*/ 	.word	0x00003160


	//   ....[16]....
        /*0228*/ 	.word	0x000031c0


	//   ....[17]....
        /*022c*/ 	.word	0x00003220


	//   ....[18]....
        /*0230*/ 	.word	0x000032a0


	//   ....[19]....
        /*0234*/ 	.word	0x00003320


	//----- nvinfo : EIATTR_SYSCALL_OFFSETS
	.align		4
.L_9383:
        /*0238*/ 	.byte	0x04, 0x46
        /*023a*/ 	.short	(.L_9385 - .L_9384)


	//   ....[0]....
.L_9384:
        /*023c*/ 	.word	0x00002f60


	//   ....[1]....
        /*0240*/ 	.word	0x00003090


	//----- nvinfo : EIATTR_EXIT_INSTR_OFFSETS
	.align		4
.L_9385:
        /*0244*/ 	.byte	0x04, 0x1c
        /*0246*/ 	.short	(.L_9387 - .L_9386)


	//   ....[0]....
.L_9386:
        /*0248*/ 	.word	0x00000090


	//   ....[1]....
        /*024c*/ 	.word	0x00002ca0


	//   ....[2]....
        /*0250*/ 	.word	0x00002d50


	//   ....[3]....
        /*0254*/ 	.word	0x00002e30


	//   ....[4]....
        /*0258*/ 	.word	0x000030a0


	//----- nvinfo : EIATTR_CTAIDZ_USED
	.align		4
.L_9387:
        /*025c*/ 	.byte	0x01, 0x04
	.zero		2


	//----- nvinfo : EIATTR_CRS_STACK_SIZE
	.align		4
        /*0260*/ 	.byte	0x04, 0x1e
        /*0262*/ 	.short	(.L_9389 - .L_9388)
.L_9388:
        /*0264*/ 	.word	0x00000000
.L_9389:


//--------------------- .nv.info._ZN4vllm25paged_attention_v2_kernelIthLi256ELi8ELi128ELNS_18Fp8KVCacheDataTypeE2ELb0ELi512EEEvPfS2_PT_PKS3_PKT0_S9_ifPKiSB_iPKfiiiSD_SD_iiiii --------------------------
	.section	.nv.info._ZN4vllm25paged_attention_v2_kernelIthLi256ELi8ELi128ELNS_18Fp8KVCacheDataTypeE2ELb0ELi512EEEvPfS2_PT_PKS3_PKT0_S9_ifPKiSB_iPKfiiiSD_SD_iiiii,"",@"SHT_CUDA_INFO"
	.sectionflags	@""
	.align	4


	//----- nvinfo : EIATTR_CUDA_API_VERSION
	.align		4
        /*0000*/ 	.byte	0x04, 0x37
        /*0002*/ 	.short	(.L_9391 - .L_9390)
.L_9390:
        /*0004*/ 	.word	0x00000082


	//----- nvinfo : EIATTR_SW2861232_WAR
	.align		4
.L_9391:
        /*0008*/ 	.byte	0x01, 0x35
	.zero		2


	//----- nvinfo : EIATTR_PARAM_CBANK
	.align		4
        /*000c*/ 	.byte	0x04, 0x0a
        /*000e*/ 	.short	(.L_9393 - .L_9392)
	.align		4
.L_9392:
        /*0010*/ 	.word	index@(.nv.constant0._ZN4vllm25paged_attention_v2_kernelIthLi256ELi8ELi128ELNS_18Fp8KVCacheDataTypeE2ELb0ELi512EEEvPfS2_PT_PKS3_PKT0_S9_ifPKiSB_iPKfiiiSD_SD_iiiii)
        /*0014*/ 	.short	0x0160
        /*0016*/ 	.short	0x008c


	//----- nvinfo : EIATTR_CBANK_PARAM_SIZE
	.align		4
.L_9393:
        /*0018*/ 	.byte	0x03, 0x19
        /*001a*/ 	.short	0x008c


	//----- nvinfo : EIATTR_KPARAM_INFO
	.align		4
        /*001c*/ 	.byte	0x04, 0x17
        /*001e*/ 	.short	(.L_9395 - .L_9394)
.L_9394:
        /*0020*/ 	.word	0x00000000
        /*0024*/ 	.short	0x0015
        /*0026*/ 	.short	0x0088
        /*0028*/ 	.byte	0x00, 0xf0, 0x11, 0x00


	//----- nvinfo : EIATTR_KPARAM_INFO
	.align		4
.L_9395:
        /*002c*/ 	.byte	0x04, 0x17
        /*002e*/ 	.short	(.L_9397 - .L_9396)
.L_9396:
        /*0030*/ 	.word	0x00000000
        /*0034*/ 	.short	0x0014
        /*0036*/ 	.short	0x0084
        /*0038*/ 	.byte	0x00, 0xf0, 0x11, 0x00


	//----- nvinfo : EIATTR_KPARAM_INFO
	.align		4
.L_9397:
        /*003c*/ 	.byte	0x04, 0x17
        /*003e*/ 	.short	(.L_9399 - .L_9398)
.L_9398:
        /*0040*/ 	.word	0x00000000
        /*0044*/ 	.short	0x0013
        /*0046*/ 	.short	0x0080
        /*0048*/ 	.byte	0x00, 0xf0, 0x11, 0x00


	//----- nvinfo : EIATTR_KPARAM_INFO
	.align		4
.L_9399:
        /*004c*/ 	.byte	0x04, 0x17
        /*004e*/ 	.short	(.L_9401 - .L_9400)
.L_9400:
        /*0050*/ 	.word	0x00000000
        /*0054*/ 	.short	0x0012
        /*0056*/ 	.short	0x007c
        /*0058*/ 	.byte	0x00, 0xf0, 0x11, 0x00


	//----- nvinfo : EIATTR_KPARAM_INFO
	.align		4
.L_9401:
        /*005c*/ 	.byte	0x04, 0x17
        /*005e*/ 	.short	(.L_9403 - .L_9402)
.L_9402:
        /*0060*/ 	.word	0x00000000
        /*0064*/ 	.short	0x0011
        /*0066*/ 	.short	0x0078
        /*0068*/ 	.byte	0x00, 0xf0, 0x11, 0x00


	//----- nvinfo : EIATTR_KPARAM_INFO
	.align		4
.L_9403:
        /*006c*/ 	.byte	0x04, 0x17
        /*006e*/ 	.short	(.L_9405 - .L_9404)
.L_9404:
        /*0070*/ 	.word	0x00000000
        /*0074*/ 	.short	0x0010
        /*0076*/ 	.short	0x0070
        /*0078*/ 	.byte	0x00, 0xf0, 0x21, 0x00


	//----- nvinfo : EIATTR_KPARAM_INFO
	.align		4
.L_9405:
        /*007c*/ 	.byte	0x04, 0x17
        /*007e*/ 	.short	(.L_9407 - .L_9406)
.L_9406:
        /*0080*/ 	.word	0x00000000
        /*0084*/ 	.short	0x000f
        /*0086*/ 	.short	0x0068
        /*0088*/ 	.byte	0x00, 0xf0, 0x21, 0x00


	//----- nvinfo : EIATTR_KPARAM_INFO
	.align		4
.L_9407:
        /*008c*/ 	.byte	0x04, 0x17
        /*008e*/ 	.short	(.L_9409 - .L_9408)
.L_9408:
        /*0090*/ 	.word	0x00000000
        /*0094*/ 	.short	0x000e
        /*0096*/ 	.short	0x0060
        /*0098*/ 	.byte	0x00, 0xf0, 0x11, 0x00


	//----- nvinfo : EIATTR_KPARAM_INFO
	.align		4
.L_9409:
        /*009c*/ 	.byte	0x04, 0x17
        /*009e*/ 	.short	(.L_9411 - .L_9410)
.L_9410:
        /*00a0*/ 	.word	0x00000000
        /*00a4*/ 	.short	0x000d
        /*00a6*/ 	.short	0x005c
        /*00a8*/ 	.byte	0x00, 0xf0, 0x11, 0x00


	//----- nvinfo : EIATTR_KPARAM_INFO
	.align		4
.L_9411:
        /*00ac*/ 	.byte	0x04, 0x17
        /*00ae*/ 	.short	(.L_9413 - .L_9412)
.L_9412:
        /*00b0*/ 	.word	0x00000000
        /*00b4*/ 	.short	0x000c
        /*00b6*/ 	.short	0x0058
        /*00b8*/ 	.byte	0x00, 0xf0, 0x11, 0x00


	//----- nvinfo : EIATTR_KPARAM_INFO
	.align		4
.L_9413:
        /*00bc*/ 	.byte	0x04, 0x17
        /*00be*/ 	.short	(.L_9415 - .L_9414)
.L_9414:
        /*00c0*/ 	.word	0x00000000
        /*00c4*/ 	.short	0x000b
        /*00c6*/ 	.short	0x0050
        /*00c8*/ 	.byte	0x00, 0xf0, 0x21, 0x00


	//----- nvinfo : EIATTR_KPARAM_INFO
	.align		4
.L_9415:
        /*00cc*/ 	.byte	0x04, 0x17
        /*00ce*/ 	.short	(.L_9417 - .L_9416)
.L_9416:
        /*00d0*/ 	.word	0x00000000
        /*00d4*/ 	.short	0x000a
        /*00d6*/ 	.short	0x0048
        /*00d8*/ 	.byte	0x00, 0xf0, 0x11, 0x00


	//----- nvinfo : EIATTR_KPARAM_INFO
	.align		4
.L_9417:
        /*00dc*/ 	.byte	0x04, 0x17
        /*00de*/ 	.short	(.L_9419 - .L_9418)
.L_9418:
        /*00e0*/ 	.word	0x00000000
        /*00e4*/ 	.short	0x0009
        /*00e6*/ 	.short	0x0040
        /*00e8*/ 	.byte	0x00, 0xf0, 0x21, 0x00


	//----- nvinfo : EIATTR_KPARAM_INFO
	.align		4
.L_9419:
        /*00ec*/ 	.byte	0x04, 0x17
        /*00ee*/ 	.short	(.L_9421 - .L_9420)
.L_9420:
        /*00f0*/ 	.word	0x00000000
        /*00f4*/ 	.short	0x0008
        /*00f6*/ 	.short	0x0038
        /*00f8*/ 	.byte	0x00, 0xf0, 0x21, 0x00


	//----- nvinfo : EIATTR_KPARAM_INFO
	.align		4
.L_9421:
        /*00fc*/ 	.byte	0x04, 0x17
        /*00fe*/ 	.short	(.L_9423 - .L_9422)
.L_9422:
        /*0100*/ 	.word	0x00000000
        /*0104*/ 	.short	0x0007
        /*0106*/ 	.short	0x0034
        /*0108*/ 	.byte	0x00, 0xf0, 0x11, 0x00


	//----- nvinfo : EIATTR_KPARAM_INFO
	.align		4
.L_9423:
        /*010c*/ 	.byte	0x04, 0x17
        /*010e*/ 	.short	(.L_9425 - .L_9424)
.L_9424:
        /*0110*/ 	.word	0x00000000
        /*0114*/ 	.short	0x0006
        /*0116*/ 	.short	0x0030
        /*0118*/ 	.byte	0x00, 0xf0, 0x11, 0x00


	//----- nvinfo : EIATTR_KPARAM_INFO
	.align		4
.L_9425:
        /*011c*/ 	.byte	0x04, 0x17
        /*011e*/ 	.short	(.L_9427 - .L_9426)
.L_9426:
        /*0120*/ 	.word	0x00000000
        /*0124*/ 	.short	0x0005
        /*0126*/ 	.short	0x0028
        /*0128*/ 	.byte	0x00, 0xf0, 0x21, 0x00


	//----- nvinfo : EIATTR_KPARAM_INFO
	.align		4
.L_9427:
        /*012c*/ 	.byte	0x04, 0x17
        /*012e*/ 	.short	(.L_9429 - .L_9428)
.L_9428:
        /*0130*/ 	.word	0x00000000
        /*0134*/ 	.short	0x0004
        /*0136*/ 	.short	0x0020
        /*0138*/ 	.byte	0x00, 0xf0, 0x21, 0x00


	//----- nvinfo : EIATTR_KPARAM_INFO
	.align		4
.L_9429:
        /*013c*/ 	.byte	0x04, 0x17
        /*013e*/ 	.short	(.L_9431 - .L_9430)
.L_9430:
        /*0140*/ 	.word	0x00000000
        /*0144*/ 	.short	0x0003
        /*0146*/ 	.short	0x0018
        /*0148*/ 	.byte	0x00, 0xf0, 0x21, 0x00


	//----- nvinfo : EIATTR_KPARAM_INFO
	.align		4
.L_9431:
        /*014c*/ 	.byte	0x04, 0x17
        /*014e*/ 	.short	(.L_9433 - .L_9432)
.L_9432:
        /*0150*/ 	.word	0x00000000
        /*0154*/ 	.short	0x0002
        /*0156*/ 	.short	0x0010
        /*0158*/ 	.byte	0x00, 0xf0, 0x21, 0x00


	//----- nvinfo : EIATTR_KPARAM_INFO
	.align		4
.L_9433:
        /*015c*/ 	.byte	0x04, 0x17
        /*015e*/ 	.short	(.L_9435 - .L_9434)
.L_9434:
        /*0160*/ 	.word	0x00000000
        /*0164*/ 	.short	0x0001
        /*0166*/ 	.short	0x0008
        /*0168*/ 	.byte	0x00, 0xf0, 0x21, 0x00


	//----- nvinfo : EIATTR_KPARAM_INFO
	.align		4
.L_9435:
        /*016c*/ 	.byte	0x04, 0x17
        /*016e*/ 	.short	(.L_9437 - .L_9436)
.L_9436:
        /*0170*/ 	.word	0x00000000
        /*0174*/ 	.short	0x0000
        /*0176*/ 	.short	0x0000
        /*0178*/ 	.byte	0x00, 0xf0, 0x21, 0x00


	//----- nvinfo : EIATTR_MAXREG_COUNT
	.align		4
.L_9437:
        /*017c*/ 	.byte	0x03, 0x1b
        /*017e*/ 	.short	0x00ff


	//----- nvinfo : EIATTR_NUM_BARRIERS
	.align		4
        /*0180*/ 	.byte	0x02, 0x4c
        /*0182*/ 	.byte	0x01
	.zero		1


	//----- nvinfo : EIATTR_EXTERNS
	.align		4
        /*0184*/ 	.byte	0x04, 0x0f
        /*0186*/ 	.short	(.L_9439 - .L_9438)


	//   ....[0]....
	.align		4
.L_9438:
        /*0188*/ 	.word	index@(__assertfail)


	//----- nvinfo : EIATTR_MERCURY_ISA_VERSION
	.align		4
.L_9439:
        /*018c*/ 	.byte	0x03, 0x5f
        /*018e*/ 	.short	0x0000


	//----- nvinfo : EIATTR_COOP_GROUP_MASK_REGIDS
	.align		4
        /*0190*/ 	.byte	0x04, 0x29
        /*0192*/ 	.short	(.L_9441 - .L_9440)


	//   ....[0]....
.L_9440:
        /*0194*/ 	.word	0xffffffff


	//   ....[1]....
        /*0198*/ 	.word	0xffffffff


	//   ....[2]....
        /*019c*/ 	.word	0xffffffff


	//   ....[3]....
        /*01a0*/ 	.word	0xffffffff


	//   ....[4]....
        /*01a4*/ 	.word	0xffffffff


	//   ....[5]....
        /*01a8*/ 	.word	0xffffffff


	//   ....[6]....
        /*01ac*/ 	.word	0xffffffff


	//   ....[7]....
        /*01b0*/ 	.word	0xffffffff


	//   ....[8]....
        /*01b4*/ 	.word	0xffffffff


	//   ....[9]....
        /*01b8*/ 	.word	0xffffffff


	//   ....[10]....
        /*01bc*/ 	.word	0xffffffff


	//   ....[11]....
        /*01c0*/ 	.word	0xffffffff


	//   ....[12]....
        /*01c4*/ 	.word	0xffffffff


	//   ....[13]....
        /*01c8*/ 	.word	0xffffffff


	//   ....[14]....
        /*01cc*/ 	.word	0xffffffff


	//   ....[15]....
        /*01d0*/ 	.word	0xffffffff


	//----- nvinfo : EIATTR_COOP_GROUP_INSTR_OFFSETS
	.align		4
.L_9441:
        /*01d4*/ 	.byte	0x04, 0x28
        /*01d6*/ 	.short	(.L_9443 - .L_9442)


	//   ....[0]....
.L_9442:
        /*01d8*/ 	.word	0x00000240


	//   ....[1]....
        /*01dc*/ 	.word	0x00000260


	//   ....[2]....
        /*01e0*/ 	.word	0x00000310


	//   ....[3]....
        /*01e4*/ 	.word	0x00000330


	//   ....[4]....
        /*01e8*/ 	.word	0x00000350


	//   ....[5]....
        /*01ec*/ 	.word	0x00001180


	//   ....[6]....
        /*01f0*/ 	.word	0x000011e0


	//   ....[7]....
        /*01f4*/ 	.word	0x00001210


	//   ....[8]....
        /*01f8*/ 	.word	0x00001230


	//   ....[9]....
        /*01fc*/ 	.word	0x00001250


	//   ....[10]....
        /*0200*/ 	.word	0x000012a0


	//   ....[11]....
        /*0204*/ 	.word	0x000012c0


	//   ....[12]....
        /*0208*/ 	.word	0x000012e0


	//   ....[13]....
        /*020c*/ 	.word	0x00002760


	//   ....[14]....
        /*0210*/ 	.word	0x000027e0


	//   ....[15]....
        /*0214*/ 	.word	0x00002840


	//----- nvinfo : EIATTR_SYSCALL_OFFSETS
	.align		4
.L_9443:
        /*0218*/ 	.byte	0x04, 0x46
        /*021a*/ 	.short	(.L_9445 - .L_9444)


	//   ....[0]....
.L_9444:
        /*021c*/ 	.word	0x000026f0


	//----- nvinfo : EIATTR_EXIT_INSTR_OFFSETS
	.align		4
.L_9445:
        /*0220*/ 	.byte	0x04, 0x1c
        /*0222*/ 	.short	(.L_9447 - .L_9446)


	//   ....[0]....
.L_9446:
        /*0224*/ 	.word	0x00000090


	//   ....[1]....
        /*0228*/ 	.word	0x00002190


	//   ....[2]....
        /*022c*/ 	.word	0x000025c0


	//   ....[3]....
        /*0230*/ 	.word	0x00002700


	//----- nvinfo : EIATTR_CTAIDZ_USED
	.align		4
.L_9447:
        /*0234*/ 	.byte	0x01, 0x04
	.zero		2


	//----- nvinfo : EIATTR_CRS_STACK_SIZE
	.align		4
        /*0238*/ 	.byte	0x04, 0x1e
        /*023a*/ 	.short	(.L_9449 - .L_9448)
.L_9448:
        /*023c*/ 	.word	0x00000000
.L_9449:


//--------------------- .nv.info._ZN4vllm25paged_attention_v2_kernelIthLi192ELi8ELi128ELNS_18Fp8KVCacheDataTypeE2ELb0ELi512EEEvPfS2_PT_PKS3_PKT0_S9_ifPKiSB_iPKfiiiSD_SD_iiiii --------------------------
	.section	.nv.info._ZN4vllm25paged_attention_v2_kernelIthLi192ELi8ELi128ELNS_18Fp8KVCacheDataTypeE2ELb0ELi512EEEvPfS2_PT_PKS3_PKT0_S9_ifPKiSB_iPKfiiiSD_SD_iiiii,"",@"SHT_CUDA_INFO"
	.sectionflags	@""
	.align	4


	//----- nvinfo : EIATTR_CUDA_API_VERSION
	.align		4
        /*0000*/ 	.byte	0x04, 0x37
        /*0002*/ 	.short	(.L_9451 - .L_9450)
.L_9450:
        /*0004*/ 	.word	0x00000082


	//----- nvinfo : EIATTR_SW2861232_WAR
	.align		4
.L_9451:
        /*0008*/ 	.byte	0x01, 0x35
	.zero		2


	//----- nvinfo : EIATTR_PARAM_CBANK
	.align		4
        /*000c*/ 	.byte	0x04, 0x0a
        /*000e*/ 	.short	(.L_9453 - .L_9452)
	.align		4
.L_9452:
        /*0010*/ 	.word	index@(.nv.constant0._ZN4vllm25paged_attention_v2_kernelIthLi192ELi8ELi128ELNS_18Fp8KVCacheDataTypeE2ELb0ELi512EEEvPfS2_PT_PKS3_PKT0_S9_ifPKiSB_iPKfiiiSD_SD_iiiii)
        /*0014*/ 	.short	0x0160
        /*0016*/ 	.short	0x008c


	//----- nvinfo : EIATTR_CBANK_PARAM_SIZE
	.align		4
.L_9453:
        /*0018*/ 	.byte	0x03, 0x19
        /*001a*/ 	.short	0x008c


	//----- nvinfo : EIATTR_KPARAM_INFO
	.align		4
        /*001c*/ 	.byte	0x04, 0x17
        /*001e*/ 	.short	(.L_9455 - .L_9454)
.L_9454:
        /*0020*/ 	.word	0x00000000
        /*0024*/ 	.short	0x0015
        /*0026*/ 	.short	0x0088
        /*0028*/ 	.byte	0x00, 0xf0, 0x11, 0x00


	//----- nvinfo : EIATTR_KPARAM_INFO
	.align		4
.L_9455:
        /*002c*/ 	.byte	0x04, 0x17
        /*002e*/ 	.short	(.L_9457 - .L_9456)
.L_9456:
        /*0030*/ 	.word	0x00000000
        /*0034*/ 	.short	0x0014
        /*0036*/ 	.short	0x0084
        /*0038*/ 	.byte	0x00, 0xf0, 0x11, 0x00


	//----- nvinfo : EIATTR_KPARAM_INFO
	.align		4
.L_9457:
        /*003c*/ 	.byte	0x04, 0x17
        /*003e*/ 	.short	(.L_9459 - .L_9458)
.L_9458:
        /*0040*/ 	.word	0x00000000
        /*0044*/ 	.short	0x0013
        /*0046*/ 	.short	0x0080
        /*0048*/ 	.byte	0x00, 0xf0, 0x11, 0x00


	//----- nvinfo : EIATTR_KPARAM_INFO
	.align		4
.L_9459:
        /*004c*/ 	.byte	0x04, 0x17
        /*004e*/ 	.short	(.L_9461 - .L_9460)
.L_9460:
        /*0050*/ 	.word	0x00000000
        /*0054*/ 	.short	0x0012
        /*0056*/ 	.short	0x007c
        /*0058*/ 	.byte	0x00, 0xf0, 0x11, 0x00


	//----- nvinfo : EIATTR_KPARAM_INFO
	.align		4
.L_9461:
        /*005c*/ 	.byte	0x04, 0x17
        /*005e*/ 	.short	(.L_9463 - .L_9462)
.L_9462:
        /*0060*/ 	.word	0x00000000
        /*0064*/ 	.short	0x0011
        /*0066*/ 	.short	0x0078
        /*0068*/ 	.byte	0x00, 0xf0, 0x11, 0x00


	//----- nvinfo : EIATTR_KPARAM_INFO
	.align		4
.L_9463:
        /*006c*/ 	.byte	0x04, 0x17
        /*006e*/ 	.short	(.L_9465 - .L_9464)
.L_9464:
        /*0070*/ 	.word	0x00000000
        /*0074*/ 	.short	0x0010
        /*0076*/ 	.short	0x0070
        /*0078*/ 	.byte	0x00, 0xf0, 0x21, 0x00


	//----- nvinfo : EIATTR_KPARAM_INFO
	.align		4
.L_9465:
        /*007c*/ 	.byte	0x04, 0x17
        /*007e*/ 	.short	(.L_9467 - .L_9466)
.L_9466:
        /*0080*/ 	.word	0x00000000
        /*0084*/ 	.short	0x000f
        /*0086*/ 	.short	0x0068
        /*0088*/ 	.byte	0x00, 0xf0, 0x21, 0x00


	//----- nvinfo : EIATTR_KPARAM_INFO
	.align		4
.L_9467:
        /*008c*/ 	.byte	0x04, 0x17
        /*008e*/ 	.short	(.L_9469 - .L_9468)
.L_9468:
        /*0090*/ 	.word	0x00000000
        /*0094*/ 	.short	0x000e
        /*0096*/ 	.short	0x0060
        /*0098*/ 	.byte	0x00, 0xf0, 0x11, 0x00


	//----- nvinfo : EIATTR_KPARAM_INFO
	.align		4
.L_9469:
        /*009c*/ 	.byte	0x04, 0x17
        /*009e*/ 	.short	(.L_9471 - .L_9470)
.L_9470:
        /*00a0*/ 	.word	0x00000000
        /*00a4*/ 	.short	0x000d
        /*00a6*/ 	.short	0x005c
        /*00a8*/ 	.byte	0x00, 0xf0, 0x11, 0x00


	//----- nvinfo : EIATTR_KPARAM_INFO
	.align		4
.L_9471:
        /*00ac*/ 	.byte	0x04, 0x17
        /*00ae*/ 	.short	(.L_9473 - .L_9472)
.L_9472:
        /*00b0*/ 	.word	0x00000000
        /*00b4*/ 	.short	0x000c
        /*00b6*/ 	.short	0x0058
        /*00b8*/ 	.byte	0x00, 0xf0, 0x11, 0x00


	//----- nvinfo : EIATTR_KPARAM_INFO
	.align		4
.L_9473:
        /*00bc*/ 	.byte	0x04, 0x17
        /*00be*/ 	.short	(.L_9475 - .L_9474)
.L_9474:
        /*00c0*/ 	.word	0x00000000
        /*00c4*/ 	.short	0x000b
        /*00c6*/ 	.short	0x0050
        /*00c8*/ 	.byte	0x00, 0xf0, 0x21, 0x00


	//----- nvinfo : EIATTR_KPARAM_INFO
	.align		4
.L_9475:
        /*00cc*/ 	.byte	0x04, 0x17
        /*00ce*/ 	.short	(.L_9477 - .L_9476)
.L_9476:
        /*00d0*/ 	.word	0x00000000
        /*00d4*/ 	.short	0x000a
        /*00d6*/ 	.short	0x0048
        /*00d8*/ 	.byte	0x00, 0xf0, 0x11, 0x00


	//----- nvinfo : EIATTR_KPARAM_INFO
	.align		4
.L_9477:
        /*00dc*/ 	.byte	0x04, 0x17
        /*00de*/ 	.short	(.L_9479 - .L_9478)
.L_9478:
        /*00e0*/ 	.word	0x00000000
        /*00e4*/ 	.short	0x0009
        /*00e6*/ 	.short	0x0040
        /*00e8*/ 	.byte	0x00, 0xf0, 0x21, 0x00


	//----- nvinfo : EIATTR_KPARAM_INFO
	.align		4
.L_9479:
        /*00ec*/ 	.byte	0x04, 0x17
        /*00ee*/ 	.short	(.L_9481 - .L_9480)
.L_9480:
        /*00f0*/ 	.word	0x00000000
        /*00f4*/ 	.short	0x0008
        /*00f6*/ 	.short	0x0038
        /*00f8*/ 	.byte	0x00, 0xf0, 0x21, 0x00


	//----- nvinfo : EIATTR_KPARAM_INFO
	.align		4
.L_9481:
        /*00fc*/ 	.byte	0x04, 0x17
        /*00fe*/ 	.short	(.L_9483 - .L_9482)
.L_9482:
        /*0100*/ 	.word	0x00000000
        /*0104*/ 	.short	0x0007
        /*0106*/ 	.short	0x0034
        /*0108*/ 	.byte	0x00, 0xf0, 0x11, 0x00


	//----- nvinfo : EIATTR_KPARAM_INFO
	.align		4
.L_9483:
        /*010c*/ 	.byte	0x04, 0x17
        /*010e*/ 	.short	(.L_9485 - .L_9484)
.L_9484:
        /*0110*/ 	.word	0x00000000
        /*0114*/ 	.short	0x0006
        /*0116*/ 	.short	0x0030
        /*0118*/ 	.byte	0x00, 0xf0, 0x11, 0x00


	//----- nvinfo : EIATTR_KPARAM_INFO
	.align		4
.L_9485:
        /*011c*/ 	.byte	0x04, 0x17
        /*011e*/ 	.short	(.L_9487 - .L_9486)
.L_9486:
        /*0120*/ 	.word	0x00000000
        /*0124*/ 	.short	0x0005
        /*0126*/ 	.short	0x0028
        /*0128*/ 	.byte	0x00, 0xf0, 0x21, 0x00


	//----- nvinfo : EIATTR_KPARAM_INFO
	.align		4
.L_9487:
        /*012c*/ 	.byte	0x04, 0x17
        /*012e*/ 	.short	(.L_9489 - .L_9488)
.L_9488:
        /*0130*/ 	.word	0x00000000
        /*0134*/ 	.short	0x0004
        /*0136*/ 	.short	0x0020
        /*0138*/ 	.byte	0x00, 0xf0, 0x21, 0x00


	//----- nvinfo : EIATTR_KPARAM_INFO
	.align		4
.L_9489:
        /*013c*/ 	.byte	0x04, 0x17
        /*013e*/ 	.short	(.L_9491 - .L_9490)
.L_9490:
        /*0140*/ 	.word	0x00000000
        /*0144*/ 	.short	0x0003
        /*0146*/ 	.short	0x0018
        /*0148*/ 	.byte	0x00, 0xf0, 0x21, 0x00


	//----- nvinfo : EIATTR_KPARAM_INFO
	.align		4
.L_9491:
        /*014c*/ 	.byte	0x04, 0x17
        /*014e*/ 	.short	(.L_9493 - .L_9492)
.L_9492:
        /*0150*/ 	.word	0x00000000
        /*0154*/ 	.short	0x0002
        /*0156*/ 	.short	0x0010
        /*0158*/ 	.byte	0x00, 0xf0, 0x21, 0x00


	//----- nvinfo : EIATTR_KPARAM_INFO
	.align		4
.L_9493:
        /*015c*/ 	.byte	0x04, 0x17
        /*015e*/ 	.short	(.L_9495 - .L_9494)
.L_9494:
        /*0160*/ 	.word	0x00000000
        /*0164*/ 	.short	0x0001
        /*0166*/ 	.short	0x0008
        /*0168*/ 	.byte	0x00, 0xf0, 0x21, 0x00


	//----- nvinfo : EIATTR_KPARAM_INFO
	.align		4
.L_9495:
        /*016c*/ 	.byte	0x04, 0x17
        /*016e*/ 	.short	(.L_9497 - .L_9496)
.L_9496:
        /*0170*/ 	.word	0x00000000
        /*0174*/ 	.short	0x0000
        /*0176*/ 	.short	0x0000
        /*0178*/ 	.byte	0x00, 0xf0, 0x21, 0x00


	//----- nvinfo : EIATTR_MAXREG_COUNT
	.align		4
.L_9497:
        /*017c*/ 	.byte	0x03, 0x1b
        /*017e*/ 	.short	0x00ff


	//----- nvinfo : EIATTR_NUM_BARRIERS
	.align		4
        /*0180*/ 	.byte	0x02, 0x4c
        /*0182*/ 	.byte	0x01
	.zero		1


	//----- nvinfo : EIATTR_EXTERNS
	.align		4
        /*0184*/ 	.byte	0x04, 0x0f
        /*0186*/ 	.short	(.L_9499 - .L_9498)


	//   ....[0]....
	.align		4
.L_9498:
        /*0188*/ 	.word	index@(__assertfail)


	//----- nvinfo : EIATTR_MERCURY_ISA_VERSION
	.align		4
.L_9499:
        /*018c*/ 	.byte	0x03, 0x5f
        /*018e*/ 	.short	0x0000


	//----- nvinfo : EIATTR_COOP_GROUP_MASK_REGIDS
	.align		4
        /*0190*/ 	.byte	0x04, 0x29
        /*0192*/ 	.short	(.L_9501 - .L_9500)


	//   ....[0]....
.L_9500:
        /*0194*/ 	.word	0xffffffff


	//   ....[1]....
        /*0198*/ 	.word	0xffffffff


	//   ....[2]....
        /*019c*/ 	.word	0xffffffff


	//   ....[3]....
        /*01a0*/ 	.word	0xffffffff


	//   ....[4]....
        /*01a4*/ 	.word	0xffffffff


	//   ....[5]....
        /*01a8*/ 	.word	0xffffffff


	//   ....[6]....
        /*01ac*/ 	.word	0xffffffff


	//   ....[7]....
        /*01b0*/ 	.word	0xffffffff


	//   ....[8]....
        /*01b4*/ 	.word	0xffffffff


	//   ....[9]....
        /*01b8*/ 	.word	0xffffffff


	//   ....[10]....
        /*01bc*/ 	.word	0xffffffff


	//   ....[11]....
        /*01c0*/ 	.word	0xffffffff


	//   ....[12]....
        /*01c4*/ 	.word	0xffffffff


	//   ....[13]....
        /*01c8*/ 	.word	0xffffffff


	//   ....[14]....
        /*01cc*/ 	.word	0xffffffff


	//   ....[15]....
        /*01d0*/ 	.word	0xffffffff


	//----- nvinfo : EIATTR_COOP_GROUP_INSTR_OFFSETS
	.align		4
.L_9501:
        /*01d4*/ 	.byte	0x04, 0x28
        /*01d6*/ 	.short	(.L_9503 - .L_9502)


	//   ....[0]....
.L_9502:
        /*01d8*/ 	.word	0x00000240


	//   ....[1]....
        /*01dc*/ 	.word	0x00000260


	//   ....[2]....
        /*01e0*/ 	.word	0x00000310


	//   ....[3]....
        /*01e4*/ 	.word	0x00000330


	//   ....[4]....
        /*01e8*/ 	.word	0x00000350


	//   ....[5]....
        /*01ec*/ 	.word	0x00001180


	//   ....[6]....
        /*01f0*/ 	.word	0x000011e0


	//   ....[7]....
        /*01f4*/ 	.word	0x00001210


	//   ....[8]....
        /*01f8*/ 	.word	0x00001230


	//   ....[9]....
        /*01fc*/ 	.word	0x00001250


	//   ....[10]....
        /*0200*/ 	.word	0x000012a0


	//   ....[11]....
        /*0204*/ 	.word	0x000012c0


	//   ....[12]....
        /*0208*/ 	.word	0x000012e0


	//   ....[13]....
        /*020c*/ 	.word	0x000025a0


	//   ....[14]....
        /*0210*/ 	.word	0x00002620


	//   ....[15]....
        /*0214*/ 	.word	0x00002680


	//----- nvinfo : EIATTR_SYSCALL_OFFSETS
	.align		4
.L_9503:
        /*0218*/ 	.byte	0x04, 0x46
        /*021a*/ 	.short	(.L_9505 - .L_9504)


	//   ....[0]....
.L_9504:
        /*021c*/ 	.word	0x00002530


	//----- nvinfo : EIATTR_EXIT_INSTR_OFFSETS
	.align		4
.L_9505:
        /*0220*/ 	.byte	0x04, 0x1c
        /*0222*/ 	.short	(.L_9507 - .L_9506)


	//   ....[0]....
.L_9506:
        /*0224*/ 	.word	0x00000090


	//   ....[1]....
        /*0228*/ 	.word	0x000020b0


	//   ....[2]....
        /*022c*/ 	.word	0x00002400


	//   ....[3]....
        /*0230*/ 	.word	0x00002540


	//----- nvinfo : EIATTR_CTAIDZ_USED
	.align		4
.L_9507:
        /*0234*/ 	.byte	0x01, 0x04
	.zero		2


	//----- nvinfo : EIATTR_CRS_STACK_SIZE
	.align		4
        /*0238*/ 	.byte	0x04, 0x1e
        /*023a*/ 	.short	(.L_9509 - .L_9508)
.L_9508:
        /*023c*/ 	.word	0x00000000
.L_9509:


//--------------------- .nv.info._ZN4vllm25paged_attention_v2_kernelIthLi128ELi8ELi128ELNS_18Fp8KVCacheDataTypeE2ELb0ELi512EEEvPfS2_PT_PKS3_PKT0_S9_ifPKiSB_iPKfiiiSD_SD_iiiii --------------------------
	.section	.nv.info._ZN4vllm25paged_attention_v2_kernelIthLi128ELi8ELi128ELNS_18Fp8KVCacheDataTypeE2ELb0ELi512EEEvPfS2_PT_PKS3_PKT0_S9_ifPKiSB_iPKfiiiSD_SD_iiiii,"",@"SHT_CUDA_INFO"
	.sectionflags	@""
	.align	4


	//----- nvinfo : EIATTR_CUDA_API_VERSION
	.align		4
        /*0000*/ 	.byte	0x04, 0x37
        /*0002*/ 	.short	(.L_9511 - .L_9510)
.L_9510:
        /*0004*/ 	.word	0x00000082


	//----- nvinfo : EIATTR_SW2861232_WAR
	.align		4
.L_9511:
        /*0008*/ 	.byte	0x01, 0x35
	.zero		2


	//----- nvinfo : EIATTR_PARAM_CBANK
	.align		4
        /*000c*/ 	.byte	0x04, 0x0a
        /*000e*/ 	.short	(.L_9513 - .L_9512)
	.align		4
.L_9512:
        /*0010*/ 	.word	index@(.nv.constant0._ZN4vllm25paged_attention_v2_kernelIthLi128ELi8ELi128ELNS_18Fp8KVCacheDataTypeE2ELb0ELi512EEEvPfS2_PT_PKS3_PKT0_S9_ifPKiSB_iPKfiiiSD_SD_iiiii)
        /*0014*/ 	.short	0x0160
        /*0016*/ 	.short	0x008c


	//----- nvinfo : EIATTR_CBANK_PARAM_SIZE
	.align		4
.L_9513:
        /*0018*/ 	.byte	0x03, 0x19
        /*001a*/ 	.short	0x008c


	//----- nvinfo : EIATTR_KPARAM_INFO
	.align		4
        /*001c*/ 	.byte	0x04, 0x17
        /*001e*/ 	.short	(.L_9515 - .L_9514)
.L_9514:
        /*0020*/ 	.word	0x00000000
        /*0024*/ 	.short	0x0015
        /*0026*/ 	.short	0x0088
        /*0028*/ 	.byte	0x00, 0xf0, 0x11, 0x00


	//----- nvinfo : EIATTR_KPARAM_INFO
	.align		4
.L_9515:
        /*002c*/ 	.byte	0x04, 0x17
        /*002e*/ 	.short	(.L_9517 - .L_9516)
.L_9516:
        /*0030*/ 	.word	0x00000000
        /*0034*/ 	.short	0x0014
        /*0036*/ 	.short	0x0084
        /*0038*/ 	.byte	0x00, 0xf0, 0x11, 0x00


	//----- nvinfo : EIATTR_KPARAM_INFO
	.align		4
.L_9517:
        /*003c*/ 	.byte	0x04, 0x17
        /*003e*/ 	.short	(.L_9519 - .L_9518)
.L_9518:
        /*0040*/ 	.word	0x00000000
        /*0044*/ 	.short	0x0013
        /*0046*/ 	.short	0x0080
        /*0048*/ 	.byte	0x00, 0xf0, 0x11, 0x00


	//----- nvinfo : EIATTR_KPARAM_INFO
	.align		4
.L_9519:
        /*004c*/ 	.byte	0x04, 0x17
        /*004e*/ 	.short	(.L_9521 - .L_9520)
.L_9520:
        /*0050*/ 	.word	0x00000000
        /*0054*/ 	.short	0x0012
        /*0056*/ 	.short	0x007c
        /*0058*/ 	.byte	0x00, 0xf0, 0x11, 0x00


	//----- nvinfo : EIATTR_KPARAM_INFO
	.align		4
.L_9521:
        /*005c*/ 	.byte	0x04, 0x17
        /*005e*/ 	.short	(.L_9523 - .L_9522)
.L_9522:
        /*0060*/ 	.word	0x00000000
        /*0064*/ 	.short	0x0011
        /*0066*/ 	.short	0x0078
        /*0068*/ 	.byte	0x00, 0xf0, 0x11, 0x00


	//----- nvinfo : EIATTR_KPARAM_INFO
	.align		4
.L_9523:
        /*006c*/ 	.byte	0x04, 0x17
        /*006e*/ 	.short	(.L_9525 - .L_9524)
.L_9524:
        /*0070*/ 	.word	0x00000000
        /*0074*/ 	.short	0x0010
        /*0076*/ 	.short	0x0070
        /*0078*/ 	.byte	0x00, 0xf0, 0x21, 0x00


	//----- nvinfo : EIATTR_KPARAM_INFO
	.align		4
.L_9525:
        /*007c*/ 	.byte	0x04, 0x17
        /*007e*/ 	.short	(.L_9527 - .L_9526)
.L_9526:
        /*0080*/ 	.word	0x00000000
        /*0084*/ 	.short	0x000f
        /*0086*/ 	.short	0x0068
        /*0088*/ 	.byte	0x00, 0xf0, 0x21, 0x00


	//----- nvinfo : EIATTR_KPARAM_INFO
	.align		4
.L_9527:
        /*008c*/ 	.byte	0x04, 0x17
        /*008e*/ 	.short	(.L_9529 - .L_9528)
.L_9528:
        /*0090*/ 	.word	0x00000000
        /*0094*/ 	.short	0x000e
        /*0096*/ 	.short	0x0060
        /*0098*/ 	.byte	0x00, 0xf0, 0x11, 0x00


	//----- nvinfo : EIATTR_KPARAM_INFO
	.align		4
.L_9529:
        /*009c*/ 	.byte	0x04, 0x17
        /*009e*/ 	.short	(.L_9531 - .L_9530)
.L_9530:
        /*00a0*/ 	.word	0x00000000
        /*00a4*/ 	.short	0x000d
        /*00a6*/ 	.short	0x005c
        /*00a8*/ 	.byte	0x00, 0xf0, 0x11, 0x00


	//----- nvinfo : EIATTR_KPARAM_INFO
	.align		4
.L_9531:
        /*00ac*/ 	.byte	0x04, 0x17
        /*00ae*/ 	.short	(.L_9533 - .L_9532)
.L_9532:
        /*00b0*/ 	.word	0x00000000
        /*00b4*/ 	.short	0x000c
        /*00b6*/ 	.short	0x0058
        /*00b8*/ 	.byte	0x00, 0xf0, 0x11, 0x00


	//----- nvinfo : EIATTR_KPARAM_INFO
	.align		4
.L_9533:
        /*00bc*/ 	.byte	0x04, 0x17
        /*00be*/ 	.short	(.L_9535 - .L_9534)
.L_9534:
        /*00c0*/ 	.word	0x00000000
        /*00c4*/ 	.short	0x000b
        /*00c6*/ 	.short	0x0050
        /*00c8*/ 	.byte	0x00, 0xf0, 0x21, 0x00


	//----- nvinfo : EIATTR_KPARAM_INFO
	.align		4
.L_9535:
        /*00cc*/ 	.byte	0x04, 0x17
        /*00ce*/ 	.short	(.L_9537 - .L_9536)
.L_9536:
        /*00d0*/ 	.word	0x00000000
        /*00d4*/ 	.short	0x000a
        /*00d6*/ 	.short	0x0048
        /*00d8*/ 	.byte	0x00, 0xf0, 0x11, 0x00


	//----- nvinfo : EIATTR_KPARAM_INFO
	.align		4
.L_9537:
        /*00dc*/ 	.byte	0x04, 0x17
        /*00de*/ 	.short	(.L_9539 - .L_9538)
.L_9538:
        /*00e0*/ 	.word	0x00000000
        /*00e4*/ 	.short	0x0009
        /*00e6*/ 	.short	0x0040
        /*00e8*/ 	.byte	0x00, 0xf0, 0x21, 0x00


	//----- nvinfo : EIATTR_KPARAM_INFO
	.align		4
.L_9539:
        /*00ec*/ 	.byte	0x04, 0x17
        /*00ee*/ 	.short	(.L_9541 - .L_9540)
.L_9540:
        /*00f0*/ 	.word	0x00000000
        /*00f4*/ 	.short	0x0008
        /*00f6*/ 	.short	0x0038
        /*00f8*/ 	.byte	0x00, 0xf0, 0x21, 0x00


	//----- nvinfo : EIATTR_KPARAM_INFO
	.align		4
.L_9541:
        /*00fc*/ 	.byte	0x04, 0x17
        /*00fe*/ 	.short	(.L_9543 - .L_9542)
.L_9542:
        /*0100*/ 	.word	0x00000000
        /*0104*/ 	.short	0x0007
        /*0106*/ 	.short	0x0034
        /*0108*/ 	.byte	0x00, 0xf0, 0x11, 0x00


	//----- nvinfo : EIATTR_KPARAM_INFO
	.align		4
.L_9543:
        /*010c*/ 	.byte	0x04, 0x17
        /*010e*/ 	.short	(.L_9545 - .L_9544)
.L_9544:
        /*0110*/ 	.word	0x00000000
        /*0114*/ 	.short	0x0006
        /*0116*/ 	.short	0x0030
        /*0118*/ 	.byte	0x00, 0xf0, 0x11, 0x00


	//----- nvinfo : EIATTR_KPARAM_INFO
	.align		4
.L_9545:
        /*011c*/ 	.byte	0x04, 0x17
        /*011e*/ 	.short	(.L_9547 - .L_9546)
.L_9546:
        /*0120*/ 	.word	0x00000000
        /*0124*/ 	.short	0x0005
        /*0126*/ 	.short	0x0028
        /*0128*/ 	.byte	0x00, 0xf0, 0x21, 0x00


	//----- nvinfo : EIATTR_KPARAM_INFO
	.align		4
.L_9547:
        /*012c*/ 	.byte	0x04, 0x17
        /*012e*/ 	.short	(.L_9549 - .L_9548)
.L_9548:
        /*0130*/ 	.word	0x00000000
        /*0134*/ 	.short	0x0004
        /*0136*/ 	.short	0x0020
        /*0138*/ 	.byte	0x00, 0xf0, 0x21, 0x00


	//----- nvinfo : EIATTR_KPARAM_INFO
	.align		4
.L_9549:
        /*013c*/ 	.byte	0x04, 0x17
        /*013e*/ 	.short	(.L_9551 - .L_9550)
.L_9550:
        /*0140*/ 	.word	0x00000000
        /*0144*/ 	.short	0x0003
        /*0146*/ 	.short	0x0018
        /*0148*/ 	.byte	0x00, 0xf0, 0x21, 0x00


	//----- nvinfo : EIATTR_KPARAM_INFO
	.align		4
.L_9551:
        /*014c*/ 	.byte	0x04, 0x17
        /*014e*/ 	.short	(.L_9553 - .L_9552)
.L_9552:
        /*0150*/ 	.word	0x00000000
        /*0154*/ 	.short	0x0002
        /*0156*/ 	.short	0x0010
        /*0158*/ 	.byte	0x00, 0xf0, 0x21, 0x00


	//----- nvinfo : EIATTR_KPARAM_INFO
	.align		4
.L_9553:
        /*015c*/ 	.byte	0x04, 0x17
        /*015e*/ 	.short	(.L_9555 - .L_9554)
.L_9554:
        /*0160*/ 	.word	0x00000000
        /*0164*/ 	.short	0x0001
        /*0166*/ 	.short	0x0008
        /*0168*/ 	.byte	0x00, 0xf0, 0x21, 0x00


	//----- nvinfo : EIATTR_KPARAM_INFO
	.align		4
.L_9555:
        /*016c*/ 	.byte	0x04, 0x17
        /*016e*/ 	.short	(.L_9557 - .L_9556)
.L_9556:
        /*0170*/ 	.word	0x00000000
        /*0174*/ 	.short	0x0000
        /*0176*/ 	.short	0x0000
        /*0178*/ 	.byte	0x00, 0xf0, 0x21, 0x00


	//----- nvinfo : EIATTR_MAXREG_COUNT
	.align		4
.L_9557:
        /*017c*/ 	.byte	0x03, 0x1b
        /*017e*/ 	.short	0x00ff


	//----- nvinfo : EIATTR_NUM_BARRIERS
	.align		4
        /*0180*/ 	.byte	0x02, 0x4c
        /*0182*/ 	.byte	0x01
	.zero		1


	//----- nvinfo : EIATTR_EXTERNS
	.align		4
        /*0184*/ 	.byte	0x04, 0x0f
        /*0186*/ 	.short	(.L_9559 - .L_9558)


	//   ....[0]....
	.align		4
.L_9558:
        /*0188*/ 	.word	index@(__assertfail)


	//----- nvinfo : EIATTR_MERCURY_ISA_VERSION
	.align		4
.L_9559:
        /*018c*/ 	.byte	0x03, 0x5f
        /*018e*/ 	.short	0x0000


	//----- nvinfo : EIATTR_COOP_GROUP_MASK_REGIDS
	.align		4
        /*0190*/ 	.byte	0x04, 0x29
        /*0192*/ 	.short	(.L_9561 - .L_9560)


	//   ....[0]....
.L_9560:
        /*0194*/ 	.word	0xffffffff


	//   ....[1]....
        /*0198*/ 	.word	0xffffffff


	//   ....[2]....
        /*019c*/ 	.word	0xffffffff


	//   ....[3]....
        /*01a0*/ 	.word	0xffffffff


	//   ....[4]....
        /*01a4*/ 	.word	0xffffffff


	//   ....[5]....
        /*01a8*/ 	.word	0xffffffff


	//   ....[6]....
        /*01ac*/ 	.word	0xffffffff


	//   ....[7]....
        /*01b0*/ 	.word	0xffffffff


	//   ....[8]....
        /*01b4*/ 	.word	0xffffffff


	//   ....[9]....
        /*01b8*/ 	.word	0xffffffff


	//   ....[10]....
        /*01bc*/ 	.word	0xffffffff


	//   ....[11]....
        /*01c0*/ 	.word	0xffffffff


	//   ....[12]....
        /*01c4*/ 	.word	0xffffffff


	//   ....[13]....
        /*01c8*/ 	.word	0xffffffff


	//   ....[14]....
        /*01cc*/ 	.word	0xffffffff


	//   ....[15]....
        /*01d0*/ 	.word	0xffffffff


	//----- nvinfo : EIATTR_COOP_GROUP_INSTR_OFFSETS
	.align		4
.L_9561:
        /*01d4*/ 	.byte	0x04, 0x28
        /*01d6*/ 	.short	(.L_9563 - .L_9562)


	//   ....[0]....
.L_9562:
        /*01d8*/ 	.word	0x00000240


	//   ....[1]....
        /*01dc*/ 	.word	0x00000260


	//   ....[2]....
        /*01e0*/ 	.word	0x00000310


	//   ....[3]....
        /*01e4*/ 	.word	0x00000330


	//   ....[4]....
        /*01e8*/ 	.word	0x00000350


	//   ....[5]....
        /*01ec*/ 	.word	0x00001180


	//   ....[6]....
        /*01f0*/ 	.word	0x000011e0


	//   ....[7]....
        /*01f4*/ 	.word	0x00001210


	//   ....[8]....
        /*01f8*/ 	.word	0x00001230


	//   ....[9]....
        /*01fc*/ 	.word	0x00001250


	//   ....[10]....
        /*0200*/ 	.word	0x000012a0


	//   ....[11]....
        /*0204*/ 	.word	0x000012c0


	//   ....[12]....
        /*0208*/ 	.word	0x000012e0


	//   ....[13]....
        /*020c*/ 	.word	0x000023a0


	//   ....[14]....
        /*0210*/ 	.word	0x00002420


	//   ....[15]....
        /*0214*/ 	.word	0x00002480


	//----- nvinfo : EIATTR_SYSCALL_OFFSETS
	.align		4
.L_9563:
        /*0218*/ 	.byte	0x04, 0x46
        /*021a*/ 	.short	(.L_9565 - .L_9564)


	//   ....[0]....
.L_9564:
        /*021c*/ 	.word	0x00002330


	//----- nvinfo : EIATTR_EXIT_INSTR_OFFSETS
	.align		4
.L_9565:
        /*0220*/ 	.byte	0x04, 0x1c
        /*0222*/ 	.short	(.L_9567 - .L_9566)


	//   ....[0]....
.L_9566:
        /*0224*/ 	.word	0x00000090


	//   ....[1]....
        /*0228*/ 	.word	0x00001f50


	//   ....[2]....
        /*022c*/ 	.word	0x00002200


	//   ....[3]....
        /*0230*/ 	.word	0x00002340


	//----- nvinfo : EIATTR_CTAIDZ_USED
	.align		4
.L_9567:
        /*0234*/ 	.byte	0x01, 0x04
	.zero		2


	//----- nvinfo : EIATTR_CRS_STACK_SIZE
	.align		4
        /*0238*/ 	.byte	0x04, 0x1e
        /*023a*/ 	.short	(.L_9569 - .L_9568)
.L_9568:
        /*023c*/ 	.word	0x00000000
.L_9569:


//--------------------- .nv.info._ZN4vllm25paged_attention_v2_kernelIthLi120ELi8ELi128ELNS_18Fp8KVCacheDataTypeE2ELb0ELi512EEEvPfS2_PT_PKS3_PKT0_S9_ifPKiSB_iPKfiiiSD_SD_iiiii --------------------------
	.section	.nv.info._ZN4vllm25paged_attention_v2_kernelIthLi120ELi8ELi128ELNS_18Fp8KVCacheDataTypeE2ELb0ELi512EEEvPfS2_PT_PKS3_PKT0_S9_ifPKiSB_iPKfiiiSD_SD_iiiii,"",@"SHT_CUDA_INFO"
	.sectionflags	@""
	.align	4


	//----- nvinfo : EIATTR_CUDA_API_VERSION
	.align		4
        /*0000*/ 	.byte	0x04, 0x37
        /*0002*/ 	.short	(.L_9571 - .L_9570)
.L_9570:
        /*0004*/ 	.word	0x00000082


	//----- nvinfo : EIATTR_SW2861232_WAR
	.align		4
.L_9571:
        /*0008*/ 	.byte	0x01, 0x35
	.zero		2


	//----- nvinfo : EIATTR_PARAM_CBANK
	.align		4
        /*000c*/ 	.byte	0x04, 0x0a
        /*000e*/ 	.short	(.L_9573 - .L_9572)
	.align		4
.L_9572:
        /*0010*/ 	.word	index@(.nv.constant0._ZN4vllm25paged_attention_v2_kernelIthLi120ELi8ELi128ELNS_18Fp8KVCacheDataTypeE2ELb0ELi512EEEvPfS2_PT_PKS3_PKT0_S9_ifPKiSB_iPKfiiiSD_SD_iiiii)
        /*0014*/ 	.short	0x0160
        /*0016*/ 	.short	0x008c


	//----- nvinfo : EIATTR_CBANK_PARAM_SIZE
	.align		4
.L_9573:
        /*0018*/ 	.byte	0x03, 0x19
        /*001a*/ 	.short	0x008c


	//----- nvinfo : EIATTR_KPARAM_INFO
	.align		4
        /*001c*/ 	.byte	0x04, 0x17
        /*001e*/ 	.short	(.L_9575 - .L_9574)
.L_9574:
        /*0020*/ 	.word	0x00000000
        /*0024*/ 	.short	0x0015
        /*0026*/ 	.short	0x0088
        /*0028*/ 	.byte	0x00, 0xf0, 0x11, 0x00


	//----- nvinfo : EIATTR_KPARAM_INFO
	.align		4
.L_9575:
        /*002c*/ 	.byte	0x04, 0x17
        /*002e*/ 	.short	(.L_9577 - .L_9576)
.L_9576:
        /*0030*/ 	.word	0x00000000
        /*0034*/ 	.short	0x0014
        /*0036*/ 	.short	0x0084
        /*0038*/ 	.byte	0x00, 0xf0, 0x11, 0x00


	//----- nvinfo : EIATTR_KPARAM_INFO
	.align		4
.L_9577:
        /*003c*/ 	.byte	0x04, 0x17
        /*003e*/ 	.short	(.L_9579 - .L_9578)
.L_9578:
        /*0040*/ 	.word	0x00000000
        /*0044*/ 	.short	0x0013
        /*0046*/ 	.short	0x0080
        /*0048*/ 	.byte	0x00, 0xf0, 0x11, 0x00


	//----- nvinfo : EIATTR_KPARAM_INFO
	.align		4
.L_9579:
        /*004c*/ 	.byte	0x04, 0x17
        /*004e*/ 	.short	(.L_9581 - .L_9580)
.L_9580:
        /*0050*/ 	.word	0x00000000
        /*0054*/ 	.short	0x0012
        /*0056*/ 	.short	0x007c
        /*0058*/ 	.byte	0x00, 0xf0, 0x11, 0x00


	//----- nvinfo : EIATTR_KPARAM_INFO
	.align		4
.L_9581:
        /*005c*/ 	.byte	0x04, 0x17
        /*005e*/ 	.short	(.L_9583 - .L_9582)
.L_9582:
        /*0060*/ 	.word	0x00000000
        /*0064*/ 	.short	0x0011
        /*0066*/ 	.short	0x0078
        /*0068*/ 	.byte	0x00, 0xf0, 0x11, 0x00


	//----- nvinfo : EIATTR_KPARAM_INFO
	.align		4
.L_9583:
        /*006c*/ 	.byte	0x04, 0x17
        /*006e*/ 	.short	(.L_9585 - .L_9584)
.L_9584:
        /*0070*/ 	.word	0x00000000
        /*0074*/ 	.short	0x0010
        /*0076*/ 	.short	0x0070
        /*0078*/ 	.byte	0x00, 0xf0, 0x21, 0x00


	//----- nvinfo : EIATTR_KPARAM_INFO
	.align		4
.L_9585:
        /*007c*/ 	.byte	0x04, 0x17
        /*007e*/ 	.short	(.L_9587 - .L_9586)
.L_9586:
        /*0080*/ 	.word	0x00000000
        /*0084*/ 	.short	0x000f
        /*0086*/ 	.short	0x0068
        /*0088*/ 	.byte	0x00, 0xf0, 0x21, 0x00


	//----- nvinfo : EIATTR_KPARAM_INFO
	.align		4
.L_9587:
        /*008c*/ 	.byte	0x04, 0x17
        /*008e*/ 	.short	(.L_9589 - .L_9588)
.L_9588:
        /*0090*/ 	.word	0x00000000
        /*0094*/ 	.short	0x000e
        /*0096*/ 	.short	0x0060
        /*0098*/ 	.byte	0x00, 0xf0, 0x11, 0x00


	//----- nvinfo : EIATTR_KPARAM_INFO
	.align		4
.L_9589:
        /*009c*/ 	.byte	0x04, 0x17
        /*009e*/ 	.short	(.L_9591 - .L_9590)
.L_9590:
        /*00a0*/ 	.word	0x00000000
        /*00a4*/ 	.short	0x000d
        /*00a6*/ 	.short	0x005c
        /*00a8*/ 	.byte	0x00, 0xf0, 0x11, 0x00


	//----- nvinfo : EIATTR_KPARAM_INFO
	.align		4
.L_9591:
        /*00ac*/ 	.byte	0x04, 0x17
        /*00ae*/ 	.short	(.L_9593 - .L_9592)
.L_9592:
        /*00b0*/ 	.word	0x00000000
        /*00b4*/ 	.short	0x000c
        /*00b6*/ 	.short	0x0058
        /*00b8*/ 	.byte	0x00, 0xf0, 0x11, 0x00


	//----- nvinfo : EIATTR_KPARAM_INFO
	.align		4
.L_9593:
        /*00bc*/ 	.byte	0x04, 0x17
        /*00be*/ 	.short	(.L_9595 - .L_9594)
.L_9594:
        /*00c0*/ 	.word	0x00000000
        /*00c4*/ 	.short	0x000b
        /*00c6*/ 	.short	0x0050
        /*00c8*/ 	.byte	0x00, 0xf0, 0x21, 0x00


	//----- nvinfo : EIATTR_KPARAM_INFO
	.align		4
.L_9595:
        /*00cc*/ 	.byte	0x04, 0x17
        /*00ce*/ 	.short	(.L_9597 - .L_9596)
.L_9596:
        /*00d0*/ 	.word	0x00000000
        /*00d4*/ 	.short	0x000a
        /*00d6*/ 	.short	0x0048
        /*00d8*/ 	.byte	0x00, 0xf0, 0x11, 0x00


	//----- nvinfo : EIATTR_KPARAM_INFO
	.align		4
.L_9597:
        /*00dc*/ 	.byte	0x04, 0x17
        /*00de*/ 	.short	(.L_9599 - .L_9598)
.L_9598:
        /*00e0*/ 	.word	0x00000000
        /*00e4*/ 	.short	0x0009
        /*00e6*/ 	.short	0x0040
        /*00e8*/ 	.byte	0x00, 0xf0, 0x21, 0x00


	//----- nvinfo : EIATTR_KPARAM_INFO
	.align		4
.L_9599:
        /*00ec*/ 	.byte	0x04, 0x17
        /*00ee*/ 	.short	(.L_9601 - .L_9600)
.L_9600:
        /*00f0*/ 	.word	0x00000000
        /*00f4*/ 	.short	0x0008
        /*00f6*/ 	.short	0x0038
        /*00f8*/ 	.byte	0x00, 0xf0, 0x21, 0x00


	//----- nvinfo : EIATTR_KPARAM_INFO
	.align		4
.L_9601:
        /*00fc*/ 	.byte	0x04, 0x17
        /*00fe*/ 	.short	(.L_9603 - .L_9602)
.L_9602:
        /*0100*/ 	.word	0x00000000
        /*0104*/ 	.short	0x0007
        /*0106*/ 	.short	0x0034
        /*0108*/ 	.byte	0x00, 0xf0, 0x11, 0x00


	//----- nvinfo : EIATTR_KPARAM_INFO
	.align		4
.L_9603:
        /*010c*/ 	.byte	0x04, 0x17
        /*010e*/ 	.short	(.L_9605 - .L_9604)
.L_9604:
        /*0110*/ 	.word	0x00000000
        /*0114*/ 	.short	0x0006
        /*0116*/ 	.short	0x0030
        /*0118*/ 	.byte	0x00, 0xf0, 0x11, 0x00


	//----- nvinfo : EIATTR_KPARAM_INFO
	.align		4
.L_9605:
        /*011c*/ 	.byte	0x04, 0x17
        /*011e*/ 	.short	(.L_9607 - .L_9606)
.L_9606:
        /*0120*/ 	.word	0x00000000
        /*0124*/ 	.short	0x0005
        /*0126*/ 	.short	0x0028
        /*0128*/ 	.byte	0x00, 0xf0, 0x21, 0x00


	//----- nvinfo : EIATTR_KPARAM_INFO
	.align		4
.L_9607:
        /*012c*/ 	.byte	0x04, 0x17
        /*012e*/ 	.short	(.L_9609 - .L_9608)
.L_9608:
        /*0130*/ 	.word	0x00000000
        /*0134*/ 	.short	0x0004
        /*0136*/ 	.short	0x0020
        /*0138*/ 	.byte	0x00, 0xf0, 0x21, 0x00


	//----- nvinfo : EIATTR_KPARAM_INFO
	.align		4
.L_9609:
        /*013c*/ 	.byte	0x04, 0x17
        /*013e*/ 	.short	(.L_9611 - .L_9610)
.L_9610:
        /*0140*/ 	.word	0x00000000
        /*0144*/ 	.short	0x0003
        /*0146*/ 	.short	0x0018
        /*0148*/ 	.byte	0x00, 0xf0, 0x21, 0x00


	//----- nvinfo : EIATTR_KPARAM_INFO
	.align		4
.L_9611:
        /*014c*/ 	.byte	0x04, 0x17
        /*014e*/ 	.short	(.L_9613 - .L_9612)
.L_9612:
        /*0150*/ 	.word	0x00000000
        /*0154*/ 	.short	0x0002
        /*0156*/ 	.short	0x0010
        /*0158*/ 	.byte	0x00, 0xf0, 0x21, 0x00


	//----- nvinfo : EIATTR_KPARAM_INFO
	.align		4
.L_9613:
        /*015c*/ 	.byte	0x04, 0x17
        /*015e*/ 	.short	(.L_9615 - .L_9614)
.L_9614:
        /*0160*/ 	.word	0x00000000
        /*0164*/ 	.short	0x0001
        /*0166*/ 	.short	0x0008
        /*0168*/ 	.byte	0x00, 0xf0, 0x21, 0x00


	//----- nvinfo : EIATTR_KPARAM_INFO
	.align		4
.L_9615:
        /*016c*/ 	.byte	0x04, 0x17
        /*016e*/ 	.short	(.L_9617 - .L_9616)
.L_9616:
        /*0170*/ 	.word	0x00000000
        /*0174*/ 	.short	0x0000
        /*0176*/ 	.short	0x0000
        /*0178*/ 	.byte	0x00, 0xf0, 0x21, 0x00


	//----- nvinfo : EIATTR_MAXREG_COUNT
	.align		4
.L_9617:
        /*017c*/ 	.byte	0x03, 0x1b
        /*017e*/ 	.short	0x00ff


	//----- nvinfo : EIATTR_NUM_BARRIERS
	.align		4
        /*0180*/ 	.byte	0x02, 0x4c
        /*0182*/ 	.byte	0x01
	.zero		1


	//----- nvinfo : EIATTR_EXTERNS
	.align		4
        /*0184*/ 	.byte	0x04, 0x0f
        /*0186*/ 	.short	(.L_9619 - .L_9618)


	//   ....[0]....
	.align		4
.L_9618:
        /*0188*/ 	.word	index@(__assertfail)


	//----- nvinfo : EIATTR_MERCURY_ISA_VERSION
	.align		4
.L_9619:
        /*018c*/ 	.byte	0x03, 0x5f
        /*018e*/ 	.short	0x0000


	//----- nvinfo : EIATTR_COOP_GROUP_MASK_REGIDS
	.align		4
        /*0190*/ 	.byte	0x04, 0x29
        /*0192*/ 	.short	(.L_9621 - .L_9620)


	//   ....[0]....
.L_9620:
        /*0194*/ 	.word	0xffffffff


	//   ....[1]....
        /*0198*/ 	.word	0xffffffff


	//   ....[2]....
        /*019c*/ 	.word	0xffffffff


	//   ....[3]....
        /*01a0*/ 	.word	0xffffffff


	//   ....[4]....
        /*01a4*/ 	.word	0xffffffff


	//   ....[5]....
        /*01a8*/ 	.word	0xffffffff


	//   ....[6]....
        /*01ac*/ 	.word	0xffffffff


	//   ....[7]....
        /*01b0*/ 	.word	0xffffffff


	//   ....[8]....
        /*01b4*/ 	.word	0xffffffff


	//   ....[9]....
        /*01b8*/ 	.word	0xffffffff


	//   ....[10]....
        /*01bc*/ 	.word	0xffffffff


	//   ....[11]....
        /*01c0*/ 	.word	0xffffffff


	//   ....[12]....
        /*01c4*/ 	.word	0xffffffff


	//   ....[13]....
        /*01c8*/ 	.word	0xffffffff


	//   ....[14]....
        /*01cc*/ 	.word	0xffffffff


	//   ....[15]....
        /*01d0*/ 	.word	0xffffffff


	//----- nvinfo : EIATTR_COOP_GROUP_INSTR_OFFSETS
	.align		4
.L_9621:
        /*01d4*/ 	.byte	0x04, 0x28
        /*01d6*/ 	.short	(.L_9623 - .L_9622)


	//   ....[0]....
.L_9622:
        /*01d8*/ 	.word	0x00000240


	//   ....[1]....
        /*01dc*/ 	.word	0x00000260


	//   ....[2]....
        /*01e0*/ 	.word	0x00000310


	//   ....[3]....
        /*01e4*/ 	.word	0x00000330


	//   ....[4]....
        /*01e8*/ 	.word	0x00000350


	//   ....[5]....
        /*01ec*/ 	.word	0x00001180


	//   ....[6]....
        /*01f0*/ 	.word	0x000011e0


	//   ....[7]....
        /*01f4*/ 	.word	0x00001210


	//   ....[8]....
        /*01f8*/ 	.word	0x00001230


	//   ....[9]....
        /*01fc*/ 	.word	0x00001250


	//   ....[10]....
        /*0200*/ 	.word	0x000012a0


	//   ....[11]....
        /*0204*/ 	.word	0x000012c0


	//   ....[12]....
        /*0208*/ 	.word	0x000012e0


	//   ....[13]....
        /*020c*/ 	.word	0x000024b0


	//   ....[14]....
        /*0210*/ 	.word	0x00002530


	//   ....[15]....
        /*0214*/ 	.word	0x00002590


	//----- nvinfo : EIATTR_SYSCALL_OFFSETS
	.align		4
.L_9623:
        /*0218*/ 	.byte	0x04, 0x46
        /*021a*/ 	.short	(.L_9625 - .L_9624)


	//   ....[0]....
.L_9624:
        /*021c*/ 	.word	0x00002440


	//----- nvinfo : EIATTR_EXIT_INSTR_OFFSETS
	.align		4
.L_9625:
        /*0220*/ 	.byte	0x04, 0x1c
        /*0222*/ 	.short	(.L_9627 - .L_9626)


	//   ....[0]....
.L_9626:
        /*0224*/ 	.word	0x00000090


	//   ....[1]....
        /*0228*/ 	.word	0x00002080


	//   ....[2]....
        /*022c*/ 	.word	0x00002290


	//   ....[3]....
        /*0230*/ 	.word	0x00002310


	//   ....[4]....
        /*0234*/ 	.word	0x00002450


	//----- nvinfo : EIATTR_CTAIDZ_USED
	.align		4
.L_9627:
        /*0238*/ 	.byte	0x01, 0x04
	.zero		2


	//----- nvinfo : EIATTR_CRS_STACK_SIZE
	.align		4
        /*023c*/ 	.byte	0x04, 0x1e
        /*023e*/ 	.short	(.L_9629 - .L_9628)
.L_9628:
        /*0240*/ 	.word	0x00000000
.L_9629:


//--------------------- .nv.info._ZN4vllm25paged_attention_v2_kernelIthLi112ELi8ELi128ELNS_18Fp8KVCacheDataTypeE2ELb0ELi512EEEvPfS2_PT_PKS3_PKT0_S9_ifPKiSB_iPKfiiiSD_SD_iiiii --------------------------
	.section	.nv.info._ZN4vllm25paged_attention_v2_kernelIthLi112ELi8ELi128ELNS_18Fp8KVCacheDataTypeE2ELb0ELi512EEEvPfS2_PT_PKS3_PKT0_S9_ifPKiSB_iPKfiiiSD_SD_iiiii,"",@"SHT_CUDA_INFO"
	.sectionflags	@""
	.align	4


	//----- nvinfo : EIATTR_CUDA_API_VERSION
	.align		4
        /*0000*/ 	.byte	0x04, 0x37
        /*0002*/ 	.short	(.L_9631 - .L_9630)
.L_9630:
        /*0004*/ 	.word	0x00000082


	//----- nvinfo : EIATTR_SW2861232_WAR
	.align		4
.L_9631:
        /*0008*/ 	.byte	0x01, 0x35
	.zero		2


	//----- nvinfo : EIATTR_PARAM_CBANK
	.align		4
        /*000c*/ 	.byte	0x04, 0x0a
        /*000e*/ 	.short	(.L_9633 - .L_9632)
	.align		4
.L_9632:
        /*0010*/ 	.word	index@(.nv.constant0._ZN4vllm25paged_attention_v2_kernelIthLi112ELi8ELi128ELNS_18Fp8KVCacheDataTypeE2ELb0ELi512EEEvPfS2_PT_PKS3_PKT0_S9_ifPKiSB_iPKfiiiSD_SD_iiiii)
        /*0014*/ 	.short	0x0160
        /*0016*/ 	.short	0x008c


	//----- nvinfo : EIATTR_CBANK_PARAM_SIZE
	.align		4
.L_9633:
        /*0018*/ 	.byte	0x03, 0x19
        /*001a*/ 	.short	0x008c


	//----- nvinfo : EIATTR_KPARAM_INFO
	.align		4
        /*001c*/ 	.byte	0x04, 0x17
        /*001e*/ 	.short	(.L_9635 - .L_9634)
.L_9634:
        /*0020*/ 	.word	0x00000000
        /*0024*/ 	.short	0x0015
        /*0026*/ 	.short	0x0088
        /*0028*/ 	.byte	0x00, 0xf0, 0x11, 0x00


	//----- nvinfo : EIATTR_KPARAM_INFO
	.align		4
.L_9635:
        /*002c*/ 	.byte	0x04, 0x17
        /*002e*/ 	.short	(.L_9637 - .L_9636)
.L_9636:
        /*0030*/ 	.word	0x00000000
        /*0034*/ 	.short	0x0014
        /*0036*/ 	.short	0x0084
        /*0038*/ 	.byte	0x00, 0xf0, 0x11, 0x00


	//----- nvinfo : EIATTR_KPARAM_INFO
	.align		4
.L_9637:
        /*003c*/ 	.byte	0x04, 0x17
        /*003e*/ 	.short	(.L_9639 - .L_9638)
.L_9638:
        /*0040*/ 	.word	0x00000000
        /*0044*/ 	.short	0x0013
        /*0046*/ 	.short	0x0080
        /*0048*/ 	.byte	0x00, 0xf0, 0x11, 0x00


	//----- nvinfo : EIATTR_KPARAM_INFO
	.align		4
.L_9639:
        /*004c*/ 	.byte	0x04, 0x17
        /*004e*/ 	.short	(.L_9641 - .L_9640)
.L_9640:
        /*0050*/ 	.word	0x00000000
        /*0054*/ 	.short	0x0012
        /*0056*/ 	.short	0x007c
        /*0058*/ 	.byte	0x00, 0xf0, 0x11, 0x00


	//----- nvinfo : EIATTR_KPARAM_INFO
	.align		4
.L_9641:
        /*005c*/ 	.byte	0x04, 0x17
        /*005e*/ 	.short	(.L_9643 - .L_9642)
.L_9642:
        /*0060*/ 	.word	0x00000000
        /*0064*/ 	.short	0x0011
        /*0066*/ 	.short	0x0078
        /*0068*/ 	.byte	0x00, 0xf0, 0x11, 0x00


	//----- nvinfo : EIATTR_KPARAM_INFO
	.align		4
.L_9643:
        /*006c*/ 	.byte	0x04, 0x17
        /*006e*/ 	.short	(.L_9645 - .L_9644)
.L_9644:
        /*0070*/ 	.word	0x00000000
        /*0074*/ 	.short	0x0010
        /*0076*/ 	.short	0x0070
        /*0078*/ 	.byte	0x00, 0xf0, 0x21, 0x00


	//----- nvinfo : EIATTR_KPARAM_INFO
	.align		4
.L_9645:
        /*007c*/ 	.byte	0x04, 0x17
        /*007e*/ 	.short	(.L_9647 - .L_9646)
.L_9646:
        /*0080*/ 	.word	0x00000000
        /*0084*/ 	.short	0x000f
        /*0086*/ 	.short	0x0068
        /*0088*/ 	.byte	0x00, 0xf0, 0x21, 0x00


	//----- nvinfo : EIATTR_KPARAM_INFO
	.align		4
.L_9647:
        /*008c*/ 	.byte	0x04, 0x17
        /*008e*/ 	.short	(.L_9649 - .L_9648)
.L_9648:
        /*0090*/ 	.word	0x00000000
        /*0094*/ 	.short	0x000e
        /*0096*/ 	.short	0x0060
        /*0098*/ 	.byte	0x00, 0xf0, 0x11, 0x00


	//----- nvinfo : EIATTR_KPARAM_INFO
	.align		4
.L_9649:
        /*009c*/ 	.byte	0x04, 0x17
        /*009e*/ 	.short	(.L_9651 - .L_9650)
.L_9650:
        /*00a0*/ 	.word	0x00000000
        /*00a4*/ 	.short	0x000d
        /*00a6*/ 	.short	0x005c
        /*00a8*/ 	.byte	0x00, 0xf0, 0x11, 0x00


	//----- nvinfo : EIATTR_KPARAM_INFO
	.align		4
.L_9651:
        /*00ac*/ 	.byte	0x04, 0x17
        /*00ae*/ 	.short	(.L_9653 - .L_9652)
.L_9652:
        /*00b0*/ 	.word	0x00000000
        /*00b4*/ 	.short	0x000c
        /*00b6*/ 	.short	0x0058
        /*00b8*/ 	.byte	0x00, 0xf0, 0x11, 0x00


	//----- nvinfo : EIATTR_KPARAM_INFO
	.align		4
.L_9653:
        /*00bc*/ 	.byte	0x04, 0x17
        /*00be*/ 	.short	(.L_9655 - .L_9654)
.L_9654:
        /*00c0*/ 	.word	0x00000000
        /*00c4*/ 	.short	0x000b
        /*00c6*/ 	.short	0x0050
        /*00c8*/ 	.byte	0x00, 0xf0, 0x21, 0x00


	//----- nvinfo : EIATTR_KPARAM_INFO
	.align		4
.L_9655:
        /*00cc*/ 	.byte	0x04, 0x17
        /*00ce*/ 	.short	(.L_9657 - .L_9656)
.L_9656:
        /*00d0*/ 	.word	0x00000000
        /*00d4*/ 	.short	0x000a
        /*00d6*/ 	.short	0x0048
        /*00d8*/ 	.byte	0x00, 0xf0, 0x11, 0x00


	//----- nvinfo : EIATTR_KPARAM_INFO
	.align		4
.L_9657:
        /*00dc*/ 	.byte	0x04, 0x17
        /*00de*/ 	.short	(.L_9659 - .L_9658)
.L_9658:
        /*00e0*/ 	.word	0x00000000
        /*00e4*/ 	.short	0x0009
        /*00e6*/ 	.short	0x0040
        /*00e8*/ 	.byte	0x00, 0xf0, 0x21, 0x00


	//----- nvinfo : EIATTR_KPARAM_INFO
	.align		4
.L_9659:
        /*00ec*/ 	.byte	0x04, 0x17
        /*00ee*/ 	.short	(.L_9661 - .L_9660)
.L_9660:
        /*00f0*/ 	.word	0x00000000
        /*00f4*/ 	.short	0x0008
        /*00f6*/ 	.short	0x0038
        /*00f8*/ 	.byte	0x00, 0xf0, 0x21, 0x00


	//----- nvinfo : EIATTR_KPARAM_INFO
	.align		4
.L_9661:
        /*00fc*/ 	.byte	0x04, 0x17
        /*00fe*/ 	.short	(.L_9663 - .L_9662)
.L_9662:
        /*0100*/ 	.word	0x00000000
        /*0104*/ 	.short	0x0007
        /*0106*/ 	.short	0x0034
        /*0108*/ 	.byte	0x00, 0xf0, 0x11, 0x00


	//----- nvinfo : EIATTR_KPARAM_INFO
	.align		4
.L_9663:
        /*010c*/ 	.byte	0x04, 0x17
        /*010e*/ 	.short	(.L_9665 - .L_9664)
.L_9664:
        /*0110*/ 	.word	0x00000000
        /*0114*/ 	.short	0x0006
        /*0116*/ 	.short	0x0030
        /*0118*/ 	.byte	0x00, 0xf0, 0x11, 0x00


	//----- nvinfo : EIATTR_KPARAM_INFO
	.align		4
.L_9665:
        /*011c*/ 	.byte	0x04, 0x17
        /*011e*/ 	.short	(.L_9667 - .L_9666)
.L_9666:
        /*0120*/ 	.word	0x00000000
        /*0124*/ 	.short	0x0005
        /*0126*/ 	.short	0x0028
        /*0128*/ 	.byte	0x00, 0xf0, 0x21, 0x00


	//----- nvinfo : EIATTR_KPARAM_INFO
	.align		4
.L_9667:
        /*012c*/ 	.byte	0x04, 0x17
        /*012e*/ 	.short	(.L_9669 - .L_9668)
.L_9668:
        /*0130*/ 	.word	0x00000000
        /*0134*/ 	.short	0x0004
        /*0136*/ 	.short	0x0020
        /*0138*/ 	.byte	0x00, 0xf0, 0x21, 0x00


	//----- nvinfo : EIATTR_KPARAM_INFO
	.align		4
.L_9669:
        /*013c*/ 	.byte	0x04, 0x17
        /*013e*/ 	.short	(.L_9671 - .L_9670)
.L_9670:
        /*0140*/ 	.word	0x00000000
        /*0144*/ 	.short	0x0003
        /*0146*/ 	.short	0x0018
        /*0148*/ 	.byte	0x00, 0xf0, 0x21, 0x00


	//----- nvinfo : EIATTR_KPARAM_INFO
	.align		4
.L_9671:
        /*014c*/ 	.byte	0x04, 0x17
        /*014e*/ 	.short	(.L_9673 - .L_9672)
.L_9672:
        /*0150*/ 	.word	0x00000000
        /*0154*/ 	.short	0x0002
        /*0156*/ 	.short	0x0010
        /*0158*/ 	.byte	0x00, 0xf0, 0x21, 0x00


	//----- nvinfo : EIATTR_KPARAM_INFO
	.align		4
.L_9673:
        /*015c*/ 	.byte	0x04, 0x17
        /*015e*/ 	.short	(.L_9675 - .L_9674)
.L_9674:
        /*0160*/ 	.word	0x00000000
        /*0164*/ 	.short	0x0001
        /*0166*/ 	.short	0x0008
        /*0168*/ 	.byte	0x00, 0xf0, 0x21, 0x00


	//----- nvinfo : EIATTR_KPARAM_INFO
	.align		4
.L_9675:
        /*016c*/ 	.byte	0x04, 0x17
        /*016e*/ 	.short	(.L_9677 - .L_9676)
.L_9676:
        /*0170*/ 	.word	0x00000000
        /*0174*/ 	.short	0x0000
        /*0176*/ 	.short	0x0000
        /*0178*/ 	.byte	0x00, 0xf0, 0x21, 0x00


	//----- nvinfo : EIATTR_MAXREG_COUNT
	.align		4
.L_9677:
        /*017c*/ 	.byte	0x03, 0x1b
        /*017e*/ 	.short	0x00ff


	//----- nvinfo : EIATTR_NUM_BARRIERS
	.align		4
        /*0180*/ 	.byte	0x02, 0x4c
        /*0182*/ 	.byte	0x01
	.zero		1


	//----- nvinfo : EIATTR_EXTERNS
	.align		4
        /*0184*/ 	.byte	0x04, 0x0f
        /*0186*/ 	.short	(.L_9679 - .L_9678)


	//   ....[0]....
	.align		4
.L_9678:
        /*0188*/ 	.word	index@(__assertfail)


	//----- nvinfo : EIATTR_MERCURY_ISA_VERSION
	.align		4
.L_9679:
        /*018c*/ 	.byte	0x03, 0x5f
        /*018e*/ 	.short	0x0000


	//----- nvinfo : EIATTR_COOP_GROUP_MASK_REGIDS
	.align		4
        /*0190*/ 	.byte	0x04, 0x29
        /*0192*/ 	.short	(.L_9681 - .L_9680)


	//   ....[0]....
.L_9680:
        /*0194*/ 	.word	0xffffffff


	//   ....[1]....
        /*0198*/ 	.word	0xffffffff


	//   ....[2]....
        /*019c*/ 	.word	0xffffffff


	//   ....[3]....
        /*01a0*/ 	.word	0xffffffff


	//   ....[4]....
        /*01a4*/ 	.word	0xffffffff


	//   ....[5]....
        /*01a8*/ 	.word	0xffffffff


	//   ....[6]....
        /*01ac*/ 	.word	0xffffffff


	//   ....[7]....
        /*01b0*/ 	.word	0xffffffff


	//   ....[8]....
        /*01b4*/ 	.word	0xffffffff


	//   ....[9]....
        /*01b8*/ 	.word	0xffffffff


	//   ....[10]....
        /*01bc*/ 	.word	0xffffffff


	//   ....[11]....
        /*01c0*/ 	.word	0xffffffff


	//   ....[12]....
        /*01c4*/ 	.word	0xffffffff


	//   ....[13]....
        /*01c8*/ 	.word	0xffffffff


	//   ....[14]....
        /*01cc*/ 	.word	0xffffffff


	//   ....[15]....
        /*01d0*/ 	.word	0xffffffff


	//----- nvinfo : EIATTR_COOP_GROUP_INSTR_OFFSETS
	.align		4
.L_9681:
        /*01d4*/ 	.byte	0x04, 0x28
        /*01d6*/ 	.short	(.L_9683 - .L_9682)


	//   ....[0]....
.L_9682:
        /*01d8*/ 	.word	0x00000240


	//   ....[1]....
        /*01dc*/ 	.word	0x00000260


	//   ....[2]....
        /*01e0*/ 	.word	0x00000310


	//   ....[3]....
        /*01e4*/ 	.word	0x00000330


	//   ....[4]....
        /*01e8*/ 	.word	0x00000350


	//   ....[5]....
        /*01ec*/ 	.word	0x00001180


	//   ....[6]....
        /*01f0*/ 	.word	0x000011e0


	//   ....[7]....
        /*01f4*/ 	.word	0x00001210


	//   ....[8]....
        /*01f8*/ 	.word	0x00001230


	//   ....[9]....
        /*01fc*/ 	.word	0x00001250


	//   ....[10]....
        /*0200*/ 	.word	0x000012a0


	//   ....[11]....
        /*0204*/ 	.word	0x000012c0


	//   ....[12]....
        /*0208*/ 	.word	0x000012e0


	//   ....[13]....
        /*020c*/ 	.word	0x000024b0


	//   ....[14]....
        /*0210*/ 	.word	0x00002530


	//   ....[15]....
        /*0214*/ 	.word	0x00002590


	//----- nvinfo : EIATTR_SYSCALL_OFFSETS
	.align		4
.L_9683:
        /*0218*/ 	.byte	0x04, 0x46
        /*021a*/ 	.short	(.L_9685 - .L_9684)


	//   ....[0]....
.L_9684:
        /*021c*/ 	.word	0x00002440


	//----- nvinfo : EIATTR_EXIT_INSTR_OFFSETS
	.align		4
.L_9685:
        /*0220*/ 	.byte	0x04, 0x1c
        /*0222*/ 	.short	(.L_9687 - .L_9686)


	//   ....[0]....
.L_9686:
        /*0224*/ 	.word	0x00000090


	//   ....[1]....
        /*0228*/ 	.word	0x00002080


	//   ....[2]....
        /*022c*/ 	.word	0x00002290


	//   ....[3]....
        /*0230*/ 	.word	0x00002310


	//   ....[4]....
        /*0234*/ 	.word	0x00002450


	//----- nvinfo : EIATTR_CTAIDZ_USED
	.align		4
.L_9687:
        /*0238*/ 	.byte	0x01, 0x04
	.zero		2


	//----- nvinfo : EIATTR_CRS_STACK_SIZE
	.align		4
        /*023c*/ 	.byte	0x04, 0x1e
        /*023e*/ 	.short	(.L_9689 - .L_9688)
.L_9688:
        /*0240*/ 	.word	0x00000000
.L_9689:


//--------------------- .nv.info._ZN4vllm25paged_attention_v2_kernelIthLi96ELi8ELi128ELNS_18Fp8KVCacheDataTypeE2ELb0ELi512EEEvPfS2_PT_PKS3_PKT0_S9_ifPKiSB_iPKfiiiSD_SD_iiiii --------------------------
	.section	.nv.info._ZN4vllm25paged_attention_v2_kernelIthLi96ELi8ELi128ELNS_18Fp8KVCacheDataTypeE2ELb0ELi512EEEvPfS2_PT_PKS3_PKT0_S9_ifPKiSB_iPKfiiiSD_SD_iiiii,"",@"SHT_CUDA_INFO"
	.sectionflags	@""
	.align	4


	//----- nvinfo : EIATTR_CUDA_API_VERSION
	.align		4
        /*0000*/ 	.byte	0x04, 0x37
        /*0002*/ 	.short	(.L_9691 - .L_9690)
.L_9690:
        /*0004*/ 	.word	0x00000082


	//----- nvinfo : EIATTR_SW2861232_WAR
	.align		4
.L_9691:
        /*0008*/ 	.byte	0x01, 0x35
	.zero		2


	//----- nvinfo : EIATTR_PARAM_CBANK
	.align		4
        /*000c*/ 	.byte	0x04, 0x0a
        /*000e*/ 	.short	(.L_9693 - .L_9692)
	.align		4
.L_9692:
        /*0010*/ 	.word	index@(.nv.constant0._ZN4vllm25paged_attention_v2_kernelIthLi96ELi8ELi128ELNS_18Fp8KVCacheDataTypeE2ELb0ELi512EEEvPfS2_PT_PKS3_PKT0_S9_ifPKiSB_iPKfiiiSD_SD_iiiii)
        /*0014*/ 	.short	0x0160
        /*0016*/ 	.short	0x008c


	//----- nvinfo : EIATTR_CBANK_PARAM_SIZE
	.align		4
.L_9693:
        /*0018*/ 	.byte	0x03, 0x19
        /*001a*/ 	.short	0x008c


	//----- nvinfo : EIATTR_KPARAM_INFO
	.align		4
        /*001c*/ 	.byte	0x04, 0x17
        /*001e*/ 	.short	(.L_9695 - .L_9694)
.L_9694:
        /*0020*/ 	.word	0x00000000
        /*0024*/ 	.short	0x0015
        /*0026*/ 	.short	0x0088
        /*0028*/ 	.byte	0x00, 0xf0, 0x11, 0x00


	//----- nvinfo : EIATTR_KPARAM_INFO
	.align		4
.L_9695:
        /*002c*/ 	.byte	0x04, 0x17
        /*002e*/ 	.short	(.L_9697 - .L_9696)
.L_9696:
        /*0030*/ 	.word	0x00000000
        /*0034*/ 	.short	0x0014
        /*0036*/ 	.short	0x0084
        /*0038*/ 	.byte	0x00, 0xf0, 0x11, 0x00


	//----- nvinfo : EIATTR_KPARAM_INFO
	.align		4
.L_9697:
        /*003c*/ 	.byte	0x04, 0x17
        /*003e*/ 	.short	(.L_9699 - .L_9698)
.L_9698:
        /*0040*/ 	.word	0x00000000
        /*0044*/ 	.short	0x0013
        /*0046*/ 	.short	0x0080
        /*0048*/ 	.byte	0x00, 0xf0, 0x11, 0x00


	//----- nvinfo : EIATTR_KPARAM_INFO
	.align		4
.L_9699:
        /*004c*/ 	.byte	0x04, 0x17
        /*004e*/ 	.short	(.L_9701 - .L_9700)
.L_9700:
        /*0050*/ 	.word	0x00000000
        /*0054*/ 	.short	0x0012
        /*0056*/ 	.short	0x007c
        /*0058*/ 	.byte	0x00, 0xf0, 0x11, 0x00


	//----- nvinfo : EIATTR_KPARAM_INFO
	.align		4
.L_9701:
        /*005c*/ 	.byte	0x04, 0x17
        /*005e*/ 	.short	(.L_9703 - .L_9702)
.L_9702:
        /*0060*/ 	.word	0x00000000
        /*0064*/ 	.short	0x0011
        /*0066*/ 	.short	0x0078
        /*0068*/ 	.byte	0x00, 0xf0, 0x11, 0x00


	//----- nvinfo : EIATTR_KPARAM_INFO
	.align		4
.L_9703:
        /*006c*/ 	.byte	0x04, 0x17
        /*006e*/ 	.short	(.L_9705 - .L_9704)
.L_9704:
        /*0070*/ 	.word	0x00000000
        /*0074*/ 	.short	0x0010
        /*0076*/ 	.short	0x0070
        /*0078*/ 	.byte	0x00, 0xf0, 0x21, 0x00


	//----- nvinfo : EIATTR_KPARAM_INFO
	.align		4
.L_9705:
        /*007c*/ 	.byte	0x04, 0x17
        /*007e*/ 	.short	(.L_9707 - .L_9706)
.L_9706:
        /*0080*/ 	.word	0x00000000
        /*0084*/ 	.short	0x000f
        /*0086*/ 	.short	0x0068
        /*0088*/ 	.byte	0x00, 0xf0, 0x21, 0x00


	//----- nvinfo : EIATTR_KPARAM_INFO
	.align		4
.L_9707:
        /*008c*/ 	.byte	0x04, 0x17
        /*008e*/ 	.short	(.L_9709 - .L_9708)
.L_9708:
        /*0090*/ 	.word	0x00000000
        /*0094*/ 	.short	0x000e
        /*0096*/ 	.short	0x0060
        /*0098*/ 	.byte	0x00, 0xf0, 0x11, 0x00


	//----- nvinfo : EIATTR_KPARAM_INFO
	.align		4
.L_9709:
        /*009c*/ 	.byte	0x04, 0x17
        /*009e*/ 	.short	(.L_9711 - .L_9710)
.L_9710:
        /*00a0*/ 	.word	0x00000000
        /*00a4*/ 	.short	0x000d
        /*00a6*/ 	.short	0x005c
        /*00a8*/ 	.byte	0x00, 0xf0, 0x11, 0x00


	//----- nvinfo : EIATTR_KPARAM_INFO
	.align		4
.L_9711:
        /*00ac*/ 	.byte	0x04, 0x17
        /*00ae*/ 	.short	(.L_9713 - .L_9712)
.L_9712:
        /*00b0*/ 	.word	0x00000000
        /*00b4*/ 	.short	0x000c
        /*00b6*/ 	.short	0x0058
        /*00b8*/ 	.byte	0x00, 0xf0, 0x11, 0x00


	//----- nvinfo : EIATTR_KPARAM_INFO
	.align		4
.L_9713:
        /*00bc*/ 	.byte	0x04, 0x17
        /*00be*/ 	.short	(.L_9715 - .L_9714)
.L_9714:
        /*00c0*/ 	.word	0x00000000
        /*00c4*/ 	.short	0x000b
        /*00c6*/ 	.short	0x0050
        /*00c8*/ 	.byte	0x00, 0xf0, 0x21, 0x00


	//----- nvinfo : EIATTR_KPARAM_INFO
	.align		4
.L_9715:
        /*00cc*/ 	.byte	0x04, 0x17
        /*00ce*/ 	.short	(.L_9717 - .L_9716)
.L_9716:
        /*00d0*/ 	.word	0x00000000
        /*00d4*/ 	.short	0x000a
        /*00d6*/ 	.short	0x0048
        /*00d8*/ 	.byte	0x00, 0xf0, 0x11, 0x00


	//----- nvinfo : EIATTR_KPARAM_INFO
	.align		4
.L_9717:
        /*00dc*/ 	.byte	0x04, 0x17
        /*00de*/ 	.short	(.L_9719 - .L_9718)
.L_9718:
        /*00e0*/ 	.word	0x00000000
        /*00e4*/ 	.short	0x0009
        /*00e6*/ 	.short	0x0040
        /*00e8*/ 	.byte	0x00, 0xf0, 0x21, 0x00


	//----- nvinfo : EIATTR_KPARAM_INFO
	.align		4
.L_9719:
        /*00ec*/ 	.byte	0x04, 0x17
        /*00ee*/ 	.short	(.L_9721 - .L_9720)
.L_9720:
        /*00f0*/ 	.word	0x00000000
        /*00f4*/ 	.short	0x0008
        /*00f6*/ 	.short	0x0038
        /*00f8*/ 	.byte	0x00, 0xf0, 0x21, 0x00


	//----- nvinfo : EIATTR_KPARAM_INFO
	.align		4
.L_9721:
        /*00fc*/ 	.byte	0x04, 0x17
        /*00fe*/ 	.short	(.L_9723 - .L_9722)
.L_9722:
        /*0100*/ 	.word	0x00000000
        /*0104*/ 	.short	0x0007
        /*0106*/ 	.short	0x0034
        /*0108*/ 	.byte	0x00, 0xf0, 0x11, 0x00


	//----- nvinfo : EIATTR_KPARAM_INFO
	.align		4
.L_9723:
        /*010c*/ 	.byte	0x04, 0x17
        /*010e*/ 	.short	(.L_9725 - .L_9724)
.L_9724:
        /*0110*/ 	.word	0x00000000
        /*0114*/ 	.short	0x0006
        /*0116*/ 	.short	0x0030
        /*0118*/ 	.byte	0x00, 0xf0, 0x11, 0x00


	//----- nvinfo : EIATTR_KPARAM_INFO
	.align		4
.L_9725:
        /*011c*/ 	.byte	0x04, 0x17
        /*011e*/ 	.short	(.L_9727 - .L_9726)
.L_9726:
        /*0120*/ 	.word	0x00000000
        /*0124*/ 	.short	0x0005
        /*0126*/ 	.short	0x0028
        /*0128*/ 	.byte	0x00, 0xf0, 0x21, 0x00


	//----- nvinfo : EIATTR_KPARAM_INFO
	.align		4
.L_9727:
        /*012c*/ 	.byte	0x04, 0x17
        /*012e*/ 	.short	(.L_9729 - .L_9728)
.L_9728:
        /*0130*/ 	.word	0x00000000
        /*0134*/ 	.short	0x0004
        /*0136*/ 	.short	0x0020
        /*0138*/ 	.byte	0x00, 0xf0, 0x21, 0x00


	//----- nvinfo : EIATTR_KPARAM_INFO
	.align		4
.L_9729:
        /*013c*/ 	.byte	0x04, 0x17
        /*013e*/ 	.short	(.L_9731 - .L_9730)
.L_9730:
        /*0140*/ 	.word	0x00000000
        /*0144*/ 	.short	0x0003
        /*0146*/ 	.short	0x0018
        /*0148*/ 	.byte	0x00, 0xf0, 0x21, 0x00


	//----- nvinfo : EIATTR_KPARAM_INFO
	.align		4
.L_9731:
        /*014c*/ 	.byte	0x04, 0x17
        /*014e*/ 	.short	(.L_9733 - .L_9732)
.L_9732:
        /*0150*/ 	.word	0x00000000
        /*0154*/ 	.short	0x0002
        /*0156*/ 	.short	0x0010
        /*0158*/ 	.byte	0x00, 0xf0, 0x21, 0x00


	//----- nvinfo : EIATTR_KPARAM_INFO
	.align		4
.L_9733:
        /*015c*/ 	.byte	0x04, 0x17
        /*015e*/ 	.short	(.L_9735 - .L_9734)
.L_9734:
        /*0160*/ 	.word	0x00000000
        /*0164*/ 	.short	0x0001
        /*0166*/ 	.short	0x0008
        /*0168*/ 	.byte	0x00, 0xf0, 0x21, 0x00


	//----- nvinfo : EIATTR_KPARAM_INFO
	.align		4
.L_9735:
        /*016c*/ 	.byte	0x04, 0x17
        /*016e*/ 	.short	(.L_9737 - .L_9736)
.L_9736:
        /*0170*/ 	.word	0x00000000
        /*0174*/ 	.short	0x0000
        /*0176*/ 	.short	0x0000
        /*0178*/ 	.byte	0x00, 0xf0, 0x21, 0x00


	//----- nvinfo : EIATTR_MAXREG_COUNT
	.align		4
.L_9737:
        /*017c*/ 	.byte	0x03, 0x1b
        /*017e*/ 	.short	0x00ff


	//----- nvinfo : EIATTR_NUM_BARRIERS
	.align		4
        /*0180*/ 	.byte	0x02, 0x4c
        /*0182*/ 	.byte	0x01
	.zero		1


	//----- nvinfo : EIATTR_EXTERNS
	.align		4
        /*0184*/ 	.byte	0x04, 0x0f
        /*0186*/ 	.short	(.L_9739 - .L_9738)


	//   ....[0]....
	.align		4
.L_9738:
        /*0188*/ 	.word	index@(__assertfail)


	//----- nvinfo : EIATTR_MERCURY_ISA_VERSION
	.align		4
.L_9739:
        /*018c*/ 	.byte	0x03, 0x5f
        /*018e*/ 	.short	0x0000


	//----- nvinfo : EIATTR_COOP_GROUP_MASK_REGIDS
	.align		4
        /*0190*/ 	.byte	0x04, 0x29
        /*0192*/ 	.short	(.L_9741 - .L_9740)


	//   ....[0]....
.L_9740:
        /*0194*/ 	.word	0xffffffff


	//   ....[1]....
        /*0198*/ 	.word	0xffffffff


	//   ....[2]....
        /*019c*/ 	.word	0xffffffff


	//   ....[3]....
        /*01a0*/ 	.word	0xffffffff


	//   ....[4]....
        /*01a4*/ 	.word	0xffffffff


	//   ....[5]....
        /*01a8*/ 	.word	0xffffffff


	//   ....[6]....
        /*01ac*/ 	.word	0xffffffff


	//   ....[7]....
        /*01b0*/ 	.word	0xffffffff


	//   ....[8]....
        /*01b4*/ 	.word	0xffffffff


	//   ....[9]....
        /*01b8*/ 	.word	0xffffffff


	//   ....[10]....
        /*01bc*/ 	.word	0xffffffff


	//   ....[11]....
        /*01c0*/ 	.word	0xffffffff


	//   ....[12]....
        /*01c4*/ 	.word	0xffffffff


	//   ....[13]....
        /*01c8*/ 	.word	0xffffffff


	//   ....[14]....
        /*01cc*/ 	.word	0xffffffff


	//   ....[15]....
        /*01d0*/ 	.word	0xffffffff


	//----- nvinfo : EIATTR_COOP_GROUP_INSTR_OFFSETS
	.align		4
.L_9741:
        /*01d4*/ 	.byte	0x04, 0x28
        /*01d6*/ 	.short	(.L_9743 - .L_9742)


	//   ....[0]....
.L_9742:
        /*01d8*/ 	.word	0x00000240


	//   ....[1]....
        /*01dc*/ 	.word	0x00000260


	//   ....[2]....
        /*01e0*/ 	.word	0x00000310


	//   ....[3]....
        /*01e4*/ 	.word	0x00000330


	//   ....[4]....
        /*01e8*/ 	.word	0x00000350


	//   ....[5]....
        /*01ec*/ 	.word	0x00001180


	//   ....[6]....
        /*01f0*/ 	.word	0x000011e0


	//   ....[7]....
        /*01f4*/ 	.word	0x00001210


	//   ....[8]....
        /*01f8*/ 	.word	0x00001230


	//   ....[9]....
        /*01fc*/ 	.word	0x00001250


	//   ....[10]....
        /*0200*/ 	.word	0x000012a0


	//   ....[11]....
        /*0204*/ 	.word	0x000012c0


	//   ....[12]....
        /*0208*/ 	.word	0x000012e0


	//   ....[13]....
        /*020c*/ 	.word	0x000022c0


	//   ....[14]....
        /*0210*/ 	.word	0x00002340


	//   ....[15]....
        /*0214*/ 	.word	0x000023a0


	//----- nvinfo : EIATTR_SYSCALL_OFFSETS
	.align		4
.L_9743:
        /*0218*/ 	.byte	0x04, 0x46
        /*021a*/ 	.short	(.L_9745 - .L_9744)


	//   ....[0]....
.L_9744:
        /*021c*/ 	.word	0x00002250


	//----- nvinfo : EIATTR_EXIT_INSTR_OFFSETS
	.align		4
.L_9745:
        /*0220*/ 	.byte	0x04, 0x1c
        /*0222*/ 	.short	(.L_9747 - .L_9746)


	//   ....[0]....
.L_9746:
        /*0224*/ 	.word	0x00000090


	//   ....[1]....
        /*0228*/ 	.word	0x00001ef0


	//   ....[2]....
        /*022c*/ 	.word	0x00002120


	//   ....[3]....
        /*0230*/ 	.word	0x00002260


	//----- nvinfo : EIATTR_CTAIDZ_USED
	.align		4
.L_9747:
        /*0234*/ 	.byte	0x01, 0x04
	.zero		2


	//----- nvinfo : EIATTR_CRS_STACK_SIZE
	.align		4
        /*0238*/ 	.byte	0x04, 0x1e
        /*023a*/ 	.short	(.L_9749 - .L_9748)
.L_9748:
        /*023c*/ 	.word	0x00000000
.L_9749:


//--------------------- .nv.info._ZN4vllm25paged_attention_v2_kernelIthLi80ELi8ELi128ELNS_18Fp8KVCacheDataTypeE2ELb0ELi512EEEvPfS2_PT_PKS3_PKT0_S9_ifPKiSB_iPKfiiiSD_SD_iiiii --------------------------
	.section	.nv.info._ZN4vllm25paged_attention_v2_kernelIthLi80ELi8ELi128ELNS_18Fp8KVCacheDataTypeE2ELb0ELi512EEEvPfS2_PT_PKS3_PKT0_S9_ifPKiSB_iPKfiiiSD_SD_iiiii,"",@"SHT_CUDA_INFO"
	.sectionflags	@""
	.align	4


	//----- nvinfo : EIATTR_CUDA_API_VERSION
	.align		4
        /*0000*/ 	.byte	0x04, 0x37
        /*0002*/ 	.short	(.L_9751 - .L_9750)
.L_9750:
        /*0004*/ 	.word	0x00000082


	//----- nvinfo : EIATTR_SW2861232_WAR
	.align		4
.L_9751:
        /*0008*/ 	.byte	0x01, 0x35
	.zero		2


	//----- nvinfo : EIATTR_PARAM_CBANK
	.align		4
        /*000c*/ 	.byte	0x04, 0x0a
        /*000e*/ 	.short	(.L_9753 - .L_9752)
	.align		4
.L_9752:
        /*0010*/ 	.word	index@(.nv.constant0._ZN4vllm25paged_attention_v2_kernelIthLi80ELi8ELi128ELNS_18Fp8KVCacheDataTypeE2ELb0ELi512EEEvPfS2_PT_PKS3_PKT0_S9_ifPKiSB_iPKfiiiSD_SD_iiiii)
        /*0014*/ 	.short	0x0160
        /*0016*/ 	.short	0x008c


	//----- nvinfo : EIATTR_CBANK_PARAM_SIZE
	.align		4
.L_9753:
        /*0018*/ 	.byte	0x03, 0x19
        /*001a*/ 	.short	0x008c


	//----- nvinfo : EIATTR_KPARAM_INFO
	.align		4
        /*001c*/ 	.byte	0x04, 0x17
        /*001e*/ 	.short	(.L_9755 - .L_9754)
.L_9754:
        /*0020*/ 	.word	0x00000000
        /*0024*/ 	.short	0x0015
        /*0026*/ 	.short	0x0088
        /*0028*/ 	.byte	0x00, 0xf0, 0x11, 0x00


	//----- nvinfo : EIATTR_KPARAM_INFO
	.align		4
.L_9755:
        /*002c*/ 	.byte	0x04, 0x17
        /*002e*/ 	.short	(.L_9757 - .L_9756)
.L_9756:
        /*0030*/ 	.word	0x00000000
        /*0034*/ 	.short	0x0014
        /*0036*/ 	.short	0x0084
        /*0038*/ 	.byte	0x00, 0xf0, 0x11, 0x00


	//----- nvinfo : EIATTR_KPARAM_INFO
	.align		4
.L_9757:
        /*003c*/ 	.byte	0x04, 0x17
        /*003e*/ 	.short	(.L_9759 - .L_9758)
.L_9758:
        /*0040*/ 	.word	0x00000000
        /*0044*/ 	.short	0x0013
        /*0046*/ 	.short	0x0080
        /*0048*/ 	.byte	0x00, 0xf0, 0x11, 0x00


	//----- nvinfo : EIATTR_KPARAM_INFO
	.align		4
.L_9759:
        /*004c*/ 	.byte	0x04, 0x17
        /*004e*/ 	.short	(.L_9761 - .L_9760)
.L_9760:
        /*0050*/ 	.word	0x00000000
        /*0054*/ 	.short	0x0012
        /*0056*/ 	.short	0x007c
        /*0058*/ 	.byte	0x00, 0xf0, 0x11, 0x00


	//----- nvinfo : EIATTR_KPARAM_INFO
	.align		4
.L_9761:
        /*005c*/ 	.byte	0x04, 0x17
        /*005e*/ 	.short	(.L_9763 - .L_9762)
.L_9762:
        /*0060*/ 	.word	0x00000000
        /*0064*/ 	.short	0x0011
        /*0066*/ 	.short	0x0078
        /*0068*/ 	.byte	0x00, 0xf0, 0x11, 0x00


	//----- nvinfo : EIATTR_KPARAM_INFO
	.align		4
.L_9763:
        /*006c*/ 	.byte	0x04, 0x17
        /*006e*/ 	.short	(.L_9765 - .L_9764)
.L_9764:
        /*0070*/ 	.word	0x00000000
        /*0074*/ 	.short	0x0010
        /*0076*/ 	.short	0x0070
        /*0078*/ 	.byte	0x00, 0xf0, 0x21, 0x00


	//----- nvinfo : EIATTR_KPARAM_INFO
	.align		4
.L_9765:
        /*007c*/ 	.byte	0x04, 0x17
        /*007e*/ 	.short	(.L_9767 - .L_9766)
.L_9766:
        /*0080*/ 	.word	0x00000000
        /*0084*/ 	.short	0x000f
        /*0086*/ 	.short	0x0068
        /*0088*/ 	.byte	0x00, 0xf0, 0x21, 0x00


	//----- nvinfo : EIATTR_KPARAM_INFO
	.align		4
.L_9767:
        /*008c*/ 	.byte	0x04, 0x17
        /*008e*/ 	.short	(.L_9769 - .L_9768)
.L_9768:
        /*0090*/ 	.word	0x00000000
        /*0094*/ 	.short	0x000e
        /*0096*/ 	.short	0x0060
        /*0098*/ 	.byte	0x00, 0xf0, 0x11, 0x00


	//----- nvinfo : EIATTR_KPARAM_INFO
	.align		4
.L_9769:
        /*009c*/ 	.byte	0x04, 0x17
        /*009e*/ 	.short	(.L_9771 - .L_9770)
.L_9770:
        /*00a0*/ 	.word	0x00000000
        /*00a4*/ 	.short	0x000d
        /*00a6*/ 	.short	0x005c
        /*00a8*/ 	.byte	0x00, 0xf0, 0x11, 0x00


	//----- nvinfo : EIATTR_KPARAM_INFO
	.align		4
.L_9771:
        /*00ac*/ 	.byte	0x04, 0x17
        /*00ae*/ 	.short	(.L_9773 - .L_9772)
.L_9772:
        /*00b0*/ 	.word	0x00000000
        /*00b4*/ 	.short	0x000c
        /*00b6*/ 	.short	0x0058
        /*00b8*/ 	.byte	0x00, 0xf0, 0x11, 0x00


	//----- nvinfo : EIATTR_KPARAM_INFO
	.align		4
.L_9773:
        /*00bc*/ 	.byte	0x04, 0x17
        /*00be*/ 	.short	(.L_9775 - .L_9774)
.L_9774:
        /*00c0*/ 	.word	0x00000000
        /*00c4*/ 	.short	0x000b
        /*00c6*/ 	.short	0x0050
        /*00c8*/ 	.byte	0x00, 0xf0, 0x21, 0x00


	//----- nvinfo : EIATTR_KPARAM_INFO
	.align		4
.L_9775:
        /*00cc*/ 	.byte	0x04, 0x17
        /*00ce*/ 	.short	(.L_9777 - .L_9776)
.L_9776:
        /*00d0*/ 	.word	0x00000000
        /*00d4*/ 	.short	0x000a
        /*00d6*/ 	.short	0x0048
        /*00d8*/ 	.byte	0x00, 0xf0, 0x11, 0x00


	//----- nvinfo : EIATTR_KPARAM_INFO
	.align		4
.L_9777:
        /*00dc*/ 	.byte	0x04, 0x17
        /*00de*/ 	.short	(.L_9779 - .L_9778)
.L_9778:
        /*00e0*/ 	.word	0x00000000
        /*00e4*/ 	.short	0x0009
        /*00e6*/ 	.short	0x0040
        /*00e8*/ 	.byte	0x00, 0xf0, 0x21, 0x00


	//----- nvinfo : EIATTR_KPARAM_INFO
	.align		4
.L_9779:
        /*00ec*/ 	.byte	0x04, 0x17
        /*00ee*/ 	.short	(.L_9781 - .L_9780)
.L_9780:
        /*00f0*/ 	.word	0x00000000
        /*00f4*/ 	.short	0x0008
        /*00f6*/ 	.short	0x0038
        /*00f8*/ 	.byte	0x00, 0xf0, 0x21, 0x00


	//----- nvinfo : EIATTR_KPARAM_INFO
	.align		4
.L_9781:
        /*00fc*/ 	.byte	0x04, 0x17
        /*00fe*/ 	.short	(.L_9783 - .L_9782)
.L_9782:
        /*0100*/ 	.word	0x00000000
        /*0104*/ 	.short	0x0007
        /*0106*/ 	.short	0x0034
        /*0108*/ 	.byte	0x00, 0xf0, 0x11, 0x00


	//----- nvinfo : EIATTR_KPARAM_INFO
	.align		4
.L_9783:
        /*010c*/ 	.byte	0x04, 0x17
        /*010e*/ 	.short	(.L_9785 - .L_9784)
.L_9784:
        /*0110*/ 	.word	0x00000000
        /*0114*/ 	.short	0x0006
        /*0116*/ 	.short	0x0030
        /*0118*/ 	.byte	0x00, 0xf0, 0x11, 0x00


	//----- nvinfo : EIATTR_KPARAM_INFO
	.align		4
.L_9785:
        /*011c*/ 	.byte	0x04, 0x17
        /*011e*/ 	.short	(.L_9787 - .L_9786)
.L_9786:
        /*0120*/ 	.word	0x00000000
        /*0124*/ 	.short	0x0005
        /*0126*/ 	.short	0x0028
        /*0128*/ 	.byte	0x00, 0xf0, 0x21, 0x00


	//----- nvinfo : EIATTR_KPARAM_INFO
	.align		4
.L_9787:
        /*012c*/ 	.byte	0x04, 0x17
        /*012e*/ 	.short	(.L_9789 - .L_9788)
.L_9788:
        /*0130*/ 	.word	0x00000000
        /*0134*/ 	.short	0x0004
        /*0136*/ 	.short	0x0020
        /*0138*/ 	.byte	0x00, 0xf0, 0x21, 0x00


	//----- nvinfo : EIATTR_KPARAM_INFO
	.align		4
.L_9789:
        /*013c*/ 	.byte	0x04, 0x17
        /*013e*/ 	.short	(.L_9791 - .L_9790)
.L_9790:
        /*0140*/ 	.word	0x00000000
        /*0144*/ 	.short	0x0003
        /*0146*/ 	.short	0x0018
        /*0148*/ 	.byte	0x00, 0xf0, 0x21, 0x00


	//----- nvinfo : EIATTR_KPARAM_INFO
	.align		4
.L_9791:
        /*014c*/ 	.byte	0x04, 0x17
        /*014e*/ 	.short	(.L_9793 - .L_9792)
.L_9792:
        /*0150*/ 	.word	0x00000000
        /*0154*/ 	.short	0x0002
        /*0156*/ 	.short	0x0010
        /*0158*/ 	.byte	0x00, 0xf0, 0x21, 0x00


	//----- nvinfo : EIATTR_KPARAM_INFO
	.align		4
.L_9793:
        /*015c*/ 	.byte	0x04, 0x17
        /*015e*/ 	.short	(.L_9795 - .L_9794)
.L_9794:
        /*0160*/ 	.word	0x00000000
        /*0164*/ 	.short	0x0001
        /*0166*/ 	.short	0x0008
        /*0168*/ 	.byte	0x00, 0xf0, 0x21, 0x00


	//----- nvinfo : EIATTR_KPARAM_INFO
	.align		4
.L_9795:
        /*016c*/ 	.byte	0x04, 0x17
        /*016e*/ 	.short	(.L_9797 - .L_9796)
.L_9796:
        /*0170*/ 	.word	0x00000000
        /*0174*/ 	.short	0x0000
        /*0176*/ 	.short	0x0000
        /*0178*/ 	.byte	0x00, 0xf0, 0x21, 0x00


	//----- nvinfo : EIATTR_MAXREG_COUNT
	.align		4
.L_9797:
        /*017c*/ 	.byte	0x03, 0x1b
        /*017e*/ 	.short	0x00ff


	//----- nvinfo : EIATTR_NUM_BARRIERS
	.align		4
        /*0180*/ 	.byte	0x02, 0x4c
        /*0182*/ 	.byte	0x01
	.zero		1


	//----- nvinfo : EIATTR_EXTERNS
	.align		4
        /*0184*/ 	.byte	0x04, 0x0f
        /*0186*/ 	.short	(.L_9799 - .L_9798)


	//   ....[0]....
	.align		4
.L_9798:
        /*0188*/ 	.word	index@(__assertfail)


	//----- nvinfo : EIATTR_MERCURY_ISA_VERSION
	.align		4
.L_9799:
        /*018c*/ 	.byte	0x03, 0x5f
        /*018e*/ 	.short	0x0000


	//----- nvinfo : EIATTR_COOP_GROUP_MASK_REGIDS
	.align		4
        /*0190*/ 	.byte	0x04, 0x29
        /*0192*/ 	.short	(.L_9801 - .L_9800)


	//   ....[0]....
.L_9800:
        /*0194*/ 	.word	0xffffffff


	//   ....[1]....
        /*0198*/ 	.word	0xffffffff


	//   ....[2]....
        /*019c*/ 	.word	0xffffffff


	//   ....[3]....
        /*01a0*/ 	.word	0xffffffff


	//   ....[4]....
        /*01a4*/ 	.word	0xffffffff


	//   ....[5]....
        /*01a8*/ 	.word	0xffffffff


	//   ....[6]....
        /*01ac*/ 	.word	0xffffffff


	//   ....[7]....
        /*01b0*/ 	.word	0xffffffff


	//   ....[8]....
        /*01b4*/ 	.word	0xffffffff


	//   ....[9]....
        /*01b8*/ 	.word	0xffffffff


	//   ....[10]....
        /*01bc*/ 	.word	0xffffffff


	//   ....[11]....
        /*01c0*/ 	.word	0xffffffff


	//   ....[12]....
        /*01c4*/ 	.word	0xffffffff


	//   ....[13]....
        /*01c8*/ 	.word	0xffffffff


	//   ....[14]....
        /*01cc*/ 	.word	0xffffffff


	//   ....[15]....
        /*01d0*/ 	.word	0xffffffff


	//----- nvinfo : EIATTR_COOP_GROUP_INSTR_OFFSETS
	.align		4
.L_9801:
        /*01d4*/ 	.byte	0x04, 0x28
        /*01d6*/ 	.short	(.L_9803 - .L_9802)


	//   ....[0]....
.L_9802:
        /*01d8*/ 	.word	0x00000240


	//   ....[1]....
        /*01dc*/ 	.word	0x00000260


	//   ....[2]....
        /*01e0*/ 	.word	0x00000310


	//   ....[3]....
        /*01e4*/ 	.word	0x00000330


	//   ....[4]....
        /*01e8*/ 	.word	0x00000350


	//   ....[5]....
        /*01ec*/ 	.word	0x00001180


	//   ....[6]....
        /*01f0*/ 	.word	0x000011e0


	//   ....[7]....
        /*01f4*/ 	.word	0x00001210


	//   ....[8]....
        /*01f8*/ 	.word	0x00001230


	//   ....[9]....
        /*01fc*/ 	.word	0x00001250


	//   ....[10]....
        /*0200*/ 	.word	0x000012a0


	//   ....[11]....
        /*0204*/ 	.word	0x000012c0


	//   ....[12]....
        /*0208*/ 	.word	0x000012e0


	//   ....[13]....
        /*020c*/ 	.word	0x000023e0


	//   ....[14]....
        /*0210*/ 	.word	0x00002460


	//   ....[15]....
        /*0214*/ 	.word	0x000024c0


	//----- nvinfo : EIATTR_SYSCALL_OFFSETS
	.align		4
.L_9803:
        /*0218*/ 	.byte	0x04, 0x46
        /*021a*/ 	.short	(.L_9805 - .L_9804)


	//   ....[0]....
.L_9804:
        /*021c*/ 	.word	0x00002370


	//----- nvinfo : EIATTR_EXIT_INSTR_OFFSETS
	.align		4
.L_9805:
        /*0220*/ 	.byte	0x04, 0x1c
        /*0222*/ 	.short	(.L_9807 - .L_9806)


	//   ....[0]....
.L_9806:
        /*0224*/ 	.word	0x00000090


	//   ....[1]....
        /*0228*/ 	.word	0x00002020


	//   ....[2]....
        /*022c*/ 	.word	0x000021c0


	//   ....[3]....
        /*0230*/ 	.word	0x00002240


	//   ....[4]....
        /*0234*/ 	.word	0x00002380


	//----- nvinfo : EIATTR_CTAIDZ_USED
	.align		4
.L_9807:
        /*0238*/ 	.byte	0x01, 0x04
	.zero		2


	//----- nvinfo : EIATTR_CRS_STACK_SIZE
	.align		4
        /*023c*/ 	.byte	0x04, 0x1e
        /*023e*/ 	.short	(.L_9809 - .L_9808)
.L_9808:
        /*0240*/ 	.word	0x00000000
.L_9809:


//--------------------- .nv.info._ZN4vllm25paged_attention_v2_kernelIthLi64ELi8ELi128ELNS_18Fp8KVCacheDataTypeE2ELb0ELi512EEEvPfS2_PT_PKS3_PKT0_S9_ifPKiSB_iPKfiiiSD_SD_iiiii --------------------------
	.section	.nv.info._ZN4vllm25paged_attention_v2_kernelIthLi64ELi8ELi128ELNS_18Fp8KVCacheDataTypeE2ELb0ELi512EEEvPfS2_PT_PKS3_PKT0_S9_ifPKiSB_iPKfiiiSD_SD_iiiii,"",@"SHT_CUDA_INFO"
	.sectionflags	@""
	.align	4


	//----- nvinfo : EIATTR_CUDA_API_VERSION
	.align		4
        /*0000*/ 	.byte	0x04, 0x37
        /*0002*/ 	.short	(.L_9811 - .L_9810)
.L_9810:
        /*0004*/ 	.word	0x00000082


	//----- nvinfo : EIATTR_SW2861232_WAR
	.align		4
.L_9811:
        /*0008*/ 	.byte	0x01, 0x35
	.zero		2


	//----- nvinfo : EIATTR_PARAM_CBANK
	.align		4
        /*000c*/ 	.byte	0x04, 0x0a
        /*000e*/ 	.short	(.L_9813 - .L_9812)
	.align		4
.L_9812:
        /*0010*/ 	.word	index@(.nv.constant0._ZN4vllm25paged_attention_v2_kernelIthLi64ELi8ELi128ELNS_18Fp8KVCacheDataTypeE2ELb0ELi512EEEvPfS2_PT_PKS3_PKT0_S9_ifPKiSB_iPKfiiiSD_SD_iiiii)
        /*0014*/ 	.short	0x0160
        /*0016*/ 	.short	0x008c


	//----- nvinfo : EIATTR_CBANK_PARAM_SIZE
	.align		4
.L_9813:
        /*0018*/ 	.byte	0x03, 0x19
        /*001a*/ 	.short	0x008c


	//----- nvinfo : EIATTR_KPARAM_INFO
	.align		4
        /*001c*/ 	.byte	0x04, 0x17
        /*001e*/ 	.short	(.L_9815 - .L_9814)
.L_9814:
        /*0020*/ 	.word	0x00000000
        /*0024*/ 	.short	0x0015
        /*0026*/ 	.short	0x0088
        /*0028*/ 	.byte	0x00, 0xf0, 0x11, 0x00


	//----- nvinfo : EIATTR_KPARAM_INFO
	.align		4
.L_9815:
        /*002c*/ 	.byte	0x04, 0x17
        /*002e*/ 	.short	(.L_9817 - .L_9816)
.L_9816:
        /*0030*/ 	.word	0x00000000
        /*0034*/ 	.short	0x0014
        /*0036*/ 	.short	0x0084
        /*0038*/ 	.byte	0x00, 0xf0, 0x11, 0x00


	//----- nvinfo : EIATTR_KPARAM_INFO
	.align		4
.L_9817:
        /*003c*/ 	.byte	0x04, 0x17
        /*003e*/ 	.short	(.L_9819 - .L_9818)
.L_9818:
        /*0040*/ 	.word	0x00000000
        /*0044*/ 	.short	0x0013
        /*0046*/ 	.short	0x0080
        /*0048*/ 	.byte	0x00, 0xf0, 0x11, 0x00


	//----- nvinfo : EIATTR_KPARAM_INFO
	.align		4
.L_9819:
        /*004c*/ 	.byte	0x04, 0x17
        /*004e*/ 	.short	(.L_9821 - .L_9820)
.L_9820:
        /*0050*/ 	.word	0x00000000
        /*0054*/ 	.short	0x0012
        /*0056*/ 	.short	0x007c
        /*0058*/ 	.byte	0x00, 0xf0, 0x11, 0x00


	//----- nvinfo : EIATTR_KPARAM_INFO
	.align		4
.L_9821:
        /*005c*/ 	.byte	0x04, 0x17
        /*005e*/ 	.short	(.L_9823 - .L_9822)
.L_9822:
        /*0060*/ 	.word	0x00000000
        /*0064*/ 	.short	0x0011
        /*0066*/ 	.short	0x0078
        /*0068*/ 	.byte	0x00, 0xf0, 0x11, 0x00


	//----- nvinfo : EIATTR_KPARAM_INFO
	.align		4
.L_9823:
        /*006c*/ 	.byte	0x04, 0x17
        /*006e*/ 	.short	(.L_9825 - .L_9824)
.L_9824:
        /*0070*/ 	.word	0x00000000
        /*0074*/ 	.short	0x0010
        /*0076*/ 	.short	0x0070
        /*0078*/ 	.byte	0x00, 0xf0, 0x21, 0x00


	//----- nvinfo : EIATTR_KPARAM_INFO
	.align		4
.L_9825:
        /*007c*/ 	.byte	0x04, 0x17
        /*007e*/ 	.short	(.L_9827 - .L_9826)
.L_9826:
        /*0080*/ 	.word	0x00000000
        /*0084*/ 	.short	0x000f
        /*0086*/ 	.short	0x0068
        /*0088*/ 	.byte	0x00, 0xf0, 0x21, 0x00


	//----- nvinfo : EIATTR_KPARAM_INFO
	.align		4
.L_9827:
        /*008c*/ 	.byte	0x04, 0x17
        /*008e*/ 	.short	(.L_9829 - .L_9828)
.L_9828:
        /*0090*/ 	.word	0x00000000
        /*0094*/ 	.short	0x000e
        /*0096*/ 	.short	0x0060
        /*0098*/ 	.byte	0x00, 0xf0, 0x11, 0x00


	//----- nvinfo : EIATTR_KPARAM_INFO
	.align		4
.L_9829:
        /*009c*/ 	.byte	0x04, 0x17
        /*009e*/ 	.short	(.L_9831 - .L_9830)
.L_9830:
        /*00a0*/ 	.word	0x00000000
        /*00a4*/ 	.short	0x000d
        /*00a6*/ 	.short	0x005c
        /*00a8*/ 	.byte	0x00, 0xf0, 0x11, 0x00


	//----- nvinfo : EIATTR_KPARAM_INFO
	.align		4
.L_9831:
        /*00ac*/ 	.byte	0x04, 0x17
        /*00ae*/ 	.short	(.L_9833 - .L_9832)
.L_9832:
        /*00b0*/ 	.word	0x00000000
        /*00b4*/ 	.short	0x000c
        /*00b6*/ 	.short	0x0058
        /*00b8*/ 	.byte	0x00, 0xf0, 0x11, 0x00


	//----- nvinfo : EIATTR_KPARAM_INFO
	.align		4
.L_9833:
        /*00bc*/ 	.byte	0x04, 0x17
        /*00be*/ 	.short	(.L_9835 - .L_9834)
.L_9834:
        /*00c0*/ 	.word	0x00000000
        /*00c4*/ 	.short	0x000b
        /*00c6*/ 	.short	0x0050
        /*00c8*/ 	.byte	0x00, 0xf0, 0x21, 0x00


	//----- nvinfo : EIATTR_KPARAM_INFO
	.align		4
.L_9835:
        /*00cc*/ 	.byte	0x04, 0x17
        /*00ce*/ 	.short	(.L_9837 - .L_9836)
.L_9836:
        /*00d0*/ 	.word	0x00000000
        /*00d4*/ 	.short	0x000a
        /*00d6*/ 	.short	0x0048
        /*00d8*/ 	.byte	0x00, 0xf0, 0x11, 0x00


	//----- nvinfo : EIATTR_KPARAM_INFO
	.align		4
.L_9837:
        /*00dc*/ 	.byte	0x04, 0x17
        /*00de*/ 	.short	(.L_9839 - .L_9838)
.L_9838:
        /*00e0*/ 	.word	0x00000000
        /*00e4*/ 	.short	0x0009
        /*00e6*/ 	.short	0x0040
        /*00e8*/ 	.byte	0x00, 0xf0, 0x21, 0x00


	//----- nvinfo : EIATTR_KPARAM_INFO
	.align		4
.L_9839:
        /*00ec*/ 	.byte	0x04, 0x17
        /*00ee*/ 	.short	(.L_9841 - .L_9840)
.L_9840:
        /*00f0*/ 	.word	0x00000000
        /*00f4*/ 	.short	0x0008
        /*00f6*/ 	.short	0x0038
        /*00f8*/ 	.byte	0x00, 0xf0, 0x21, 0x00


	//----- nvinfo : EIATTR_KPARAM_INFO
	.align		4
.L_9841:
        /*00fc*/ 	.byte	0x04, 0x17
        /*00fe*/ 	.short	(.L_9843 - .L_9842)
.L_9842:
        /*0100*/ 	.word	0x00000000
        /*0104*/ 	.short	0x0007
        /*0106*/ 	.short	0x0034
        /*0108*/ 	.byte	0x00, 0xf0, 0x11, 0x00


	//----- nvinfo : EIATTR_KPARAM_INFO
	.align		4
.L_9843:
        /*010c*/ 	.byte	0x04, 0x17
        /*010e*/ 	.short	(.L_9845 - .L_9844)
.L_9844:
        /*0110*/ 	.word	0x00000000
        /*0114*/ 	.short	0x0006
        /*0116*/ 	.short	0x0030
        /*0118*/ 	.byte	0x00, 0xf0, 0x11, 0x00


	//----- nvinfo : EIATTR_KPARAM_INFO
	.align		4
.L_9845:
        /*011c*/ 	.byte	0x04, 0x17
        /*011e*/ 	.short	(.L_9847 - .L_9846)
.L_9846:
        /*0120*/ 	.word	0x00000000
        /*0124*/ 	.short	0x0005
        /*0126*/ 	.short	0x0028
        /*0128*/ 	.byte	0x00, 0xf0, 0x21, 0x00


	//----- nvinfo : EIATTR_KPARAM_INFO
	.align		4
.L_9847:
        /*012c*/ 	.byte	0x04, 0x17
        /*012e*/ 	.short	(.L_9849 - .L_9848)
.L_9848:
        /*0130*/ 	.word	0x00000000
        /*0134*/ 	.short	0x0004
        /*0136*/ 	.short	0x0020
        /*0138*/ 	.byte	0x00, 0xf0, 0x21, 0x00


	//----- nvinfo : EIATTR_KPARAM_INFO
	.align		4
.L_9849:
        /*013c*/ 	.byte	0x04, 0x17
        /*013e*/ 	.short	(.L_9851 - .L_9850)
.L_9850:
        /*0140*/ 	.word	0x00000000
        /*0144*/ 	.short	0x0003
        /*0146*/ 	.short	0x0018
        /*0148*/ 	.byte	0x00, 0xf0, 0x21, 0x00


	//----- nvinfo : EIATTR_KPARAM_INFO
	.align		4
.L_9851:
        /*014c*/ 	.byte	0x04, 0x17
        /*014e*/ 	.short	(.L_9853 - .L_9852)
.L_9852:
        /*0150*/ 	.word	0x00000000
        /*0154*/ 	.short	0x0002
        /*0156*/ 	.short	0x0010
        /*0158*/ 	.byte	0x00, 0xf0, 0x21, 0x00


	//----- nvinfo : EIATTR_KPARAM_INFO
	.align		4
.L_9853:
        /*015c*/ 	.byte	0x04, 0x17
        /*015e*/ 	.short	(.L_9855 - .L_9854)
.L_9854:
        /*0160*/ 	.word	0x00000000
        /*0164*/ 	.short	0x0001
        /*0166*/ 	.short	0x0008
        /*0168*/ 	.byte	0x00, 0xf0, 0x21, 0x00


	//----- nvinfo : EIATTR_KPARAM_INFO
	.align		4
.L_9855:
        /*016c*/ 	.byte	0x04, 0x17
        /*016e*/ 	.short	(.L_9857 - .L_9856)
.L_9856:
        /*0170*/ 	.word	0x00000000
        /*0174*/ 	.short	0x0000
        /*0176*/ 	.short	0x0000
        /*0178*/ 	.byte	0x00, 0xf0, 0x21, 0x00


	//----- nvinfo : EIATTR_MAXREG_COUNT
	.align		4
.L_9857:
        /*017c*/ 	.byte	0x03, 0x1b
        /*017e*/ 	.short	0x00ff


	//----- nvinfo : EIATTR_NUM_BARRIERS
	.align		4
        /*0180*/ 	.byte	0x02, 0x4c
        /*0182*/ 	.byte	0x01
	.zero		1


	//----- nvinfo : EIATTR_EXTERNS
	.align		4
        /*0184*/ 	.byte	0x04, 0x0f
        /*0186*/ 	.short	(.L_9859 - .L_9858)


	//   ....[0]....
	.align		4
.L_9858:
        /*0188*/ 	.word	index@(__assertfail)


	//----- nvinfo : EIATTR_MERCURY_ISA_VERSION
	.align		4
.L_9859:
        /*018c*/ 	.byte	0x03, 0x5f
        /*018e*/ 	.short	0x0000


	//----- nvinfo : EIATTR_COOP_GROUP_MASK_REGIDS
	.align		4
        /*0190*/ 	.byte	0x04, 0x29
        /*0192*/ 	.short	(.L_9861 - .L_9860)


	//   ....[0]....
.L_9860:
        /*0194*/ 	.word	0xffffffff


	//   ....[1]....
        /*0198*/ 	.word	0xffffffff


	//   ....[2]....
        /*019c*/ 	.word	0xffffffff


	//   ....[3]....
        /*01a0*/ 	.word	0xffffffff


	//   ....[4]....
        /*01a4*/ 	.word	0xffffffff


	//   ....[5]....
        /*01a8*/ 	.word	0xffffffff


	//   ....[6]....
        /*01ac*/ 	.word	0xffffffff


	//   ....[7]....
        /*01b0*/ 	.word	0xffffffff


	//   ....[8]....
        /*01b4*/ 	.word	0xffffffff


	//   ....[9]....
        /*01b8*/ 	.word	0xffffffff


	//   ....[10]....
        /*01bc*/ 	.word	0xffffffff


	//   ....[11]....
        /*01c0*/ 	.word	0xffffffff


	//   ....[12]....
        /*01c4*/ 	.word	0xffffffff


	//   ....[13]....
        /*01c8*/ 	.word	0xffffffff


	//   ....[14]....
        /*01cc*/ 	.word	0xffffffff


	//   ....[15]....
        /*01d0*/ 	.word	0xffffffff


	//----- nvinfo : EIATTR_COOP_GROUP_INSTR_OFFSETS
	.align		4
.L_9861:
        /*01d4*/ 	.byte	0x04, 0x28
        /*01d6*/ 	.short	(.L_9863 - .L_9862)


	//   ....[0]....
.L_9862:
        /*01d8*/ 	.word	0x00000250


	//   ....[1]....
        /*01dc*/ 	.word	0x00000270


	//   ....[2]....
        /*01e0*/ 	.word	0x00000320


	//   ....[3]....
        /*01e4*/ 	.word	0x00000340


	//   ....[4]....
        /*01e8*/ 	.word	0x00000360


	//   ....[5]....
        /*01ec*/ 	.word	0x00001180


	//   ....[6]....
        /*01f0*/ 	.word	0x000011e0


	//   ....[7]....
        /*01f4*/ 	.word	0x00001210


	//   ....[8]....
        /*01f8*/ 	.word	0x00001230


	//   ....[9]....
        /*01fc*/ 	.word	0x00001250


	//   ....[10]....
        /*0200*/ 	.word	0x000012a0


	//   ....[11]....
        /*0204*/ 	.word	0x000012c0


	//   ....[12]....
        /*0208*/ 	.word	0x000012e0


	//   ....[13]....
        /*020c*/ 	.word	0x000021d0


	//   ....[14]....
        /*0210*/ 	.word	0x00002250


	//   ....[15]....
        /*0214*/ 	.word	0x000022b0


	//----- nvinfo : EIATTR_SYSCALL_OFFSETS
	.align		4
.L_9863:
        /*0218*/ 	.byte	0x04, 0x46
        /*021a*/ 	.short	(.L_9865 - .L_9864)


	//   ....[0]....
.L_9864:
        /*021c*/ 	.word	0x00002160


	//----- nvinfo : EIATTR_EXIT_INSTR_OFFSETS
	.align		4
.L_9865:
        /*0220*/ 	.byte	0x04, 0x1c
        /*0222*/ 	.short	(.L_9867 - .L_9866)


	//   ....[0]....
.L_9866:
        /*0224*/ 	.word	0x00000090


	//   ....[1]....
        /*0228*/ 	.word	0x00001e90


	//   ....[2]....
        /*022c*/ 	.word	0x00002030


	//   ....[3]....
        /*0230*/ 	.word	0x00002170


	//----- nvinfo : EIATTR_CTAIDZ_USED
	.align		4
.L_9867:
        /*0234*/ 	.byte	0x01, 0x04
	.zero		2


	//----- nvinfo : EIATTR_CRS_STACK_SIZE
	.align		4
        /*0238*/ 	.byte	0x04, 0x1e
        /*023a*/ 	.short	(.L_9869 - .L_9868)
.L_9868:
        /*023c*/ 	.word	0x00000000
.L_9869:


//--------------------- .nv.info._ZN4vllm25paged_attention_v2_kernelIthLi32ELi8ELi128ELNS_18Fp8KVCacheDataTypeE2ELb0ELi512EEEvPfS2_PT_PKS3_PKT0_S9_ifPKiSB_iPKfiiiSD_SD_iiiii --------------------------
	.section	.nv.info._ZN4vllm25paged_attention_v2_kernelIthLi32ELi8ELi128ELNS_18Fp8KVCacheDataTypeE2ELb0ELi512EEEvPfS2_PT_PKS3_PKT0_S9_ifPKiSB_iPKfiiiSD_SD_iiiii,"",@"SHT_CUDA_INFO"
	.sectionflags	@""
	.align	4


	//----- nvinfo : EIATTR_CUDA_API_VERSION
	.align		4
        /*0000*/ 	.byte	0x04, 0x37
        /*0002*/ 	.short	(.L_9871 - .L_9870)
.L_9870:
        /*0004*/ 	.word	0x00000082


	//----- nvinfo : EIATTR_SW2861232_WAR
	.align		4
.L_9871:
        /*0008*/ 	.byte	0x01, 0x35
	.zero		2


	//----- nvinfo : EIATTR_PARAM_CBANK
	.align		4
        /*000c*/ 	.byte	0x04, 0x0a
        /*000e*/ 	.short	(.L_9873 - .L_9872)
	.align		4
.L_9872:
        /*0010*/ 	.word	index@(.nv.constant0._ZN4vllm25paged_attention_v2_kernelIthLi32ELi8ELi128ELNS_18Fp8KVCacheDataTypeE2ELb0ELi512EEEvPfS2_PT_PKS3_PKT0_S9_ifPKiSB_iPKfiiiSD_SD_iiiii)
        /*0014*/ 	.short	0x0160
        /*0016*/ 	.short	0x008c


	//----- nvinfo : EIATTR_CBANK_PARAM_SIZE
	.align		4
.L_9873:
        /*0018*/ 	.byte	0x03, 0x19
        /*001a*/ 	.short	0x008c


	//----- nvinfo : EIATTR_KPARAM_INFO
	.align		4
        /*001c*/ 	.byte	0x04, 0x17
        /*001e*/ 	.short	(.L_9875 - .L_9874)
.L_9874:
        /*0020*/ 	.word	0x00000000
        /*0024*/ 	.short	0x0015
        /*0026*/ 	.short	0x0088
        /*0028*/ 	.byte	0x00, 0xf0, 0x11, 0x00


	//----- nvinfo : EIATTR_KPARAM_INFO
	.align		4
.L_9875:
        /*002c*/ 	.byte	0x04, 0x17
        /*002e*/ 	.short	(.L_9877 - .L_9876)
.L_9876:
        /*0030*/ 	.word	0x00000000
        /*0034*/ 	.short	0x0014
        /*0036*/ 	.short	0x0084
        /*0038*/ 	.byte	0x00, 0xf0, 0x11, 0x00


	//----- nvinfo : EIATTR_KPARAM_INFO
	.align		4
.L_9877:
        /*003c*/ 	.byte	0x04, 0x17
        /*003e*/ 	.short	(.L_9879 - .L_9878)
.L_9878:
        /*0040*/ 	.word	0x00000000
        /*0044*/ 	.short	0x0013
        /*0046*/ 	.short	0x0080
        /*0048*/ 	.byte	0x00, 0xf0, 0x11, 0x00


	//----- nvinfo : EIATTR_KPARAM_INFO
	.align		4
.L_9879:
        /*004c*/ 	.byte	0x04, 0x17
        /*004e*/ 	.short	(.L_9881 - .L_9880)
.L_9880:
        /*0050*/ 	.word	0x00000000
        /*0054*/ 	.short	0x0012
        /*0056*/ 	.short	0x007c
        /*0058*/ 	.byte	0x00, 0xf0, 0x11, 0x00


	//----- nvinfo : EIATTR_KPARAM_INFO
	.align		4
.L_9881:
        /*005c*/ 	.byte	0x04, 0x17
        /*005e*/ 	.short	(.L_9883 - .L_9882)
.L_9882:
        /*0060*/ 	.word	0x00000000
        /*0064*/ 	.short	0x0011
        /*0066*/ 	.short	0x0078
        /*0068*/ 	.byte	0x00, 0xf0, 0x11, 0x00


	//----- nvinfo : EIATTR_KPARAM_INFO
	.align		4
.L_9883:
        /*006c*/ 	.byte	0x04, 0x17
        /*006e*/ 	.short	(.L_9885 - .L_9884)
.L_9884:
        /*0070*/ 	.word	0x00000000
        /*0074*/ 	.short	0x0010
        /*0076*/ 	.short	0x0070
        /*0078*/ 	.byte	0x00, 0xf0, 0x21, 0x00


	//----- nvinfo : EIATTR_KPARAM_INFO
	.align		4
.L_9885:
        /*007c*/ 	.byte	0x04, 0x17
        /*007e*/ 	.short	(.L_9887 - .L_9886)
.L_9886:
        /*0080*/ 	.word	0x00000000
        /*0084*/ 	.short	0x000f
        /*0086*/ 	.short	0x0068
        /*0088*/ 	.byte	0x00, 0xf0, 0x21, 0x00


	//----- nvinfo : EIATTR_KPARAM_INFO
	.align		4
.L_9887:
        /*008c*/ 	.byte	0x04, 0x17
        /*008e*/ 	.short	(.L_9889 - .L_9888)
.L_9888:
        /*0090*/ 	.word	0x00000000
        /*0094*/ 	.short	0x000e
        /*0096*/ 	.short	0x0060
        /*0098*/ 	.byte	0x00, 0xf0, 0x11, 0x00


	//----- nvinfo : EIATTR_KPARAM_INFO
	.align		4
.L_9889:
        /*009c*/ 	.byte	0x04, 0x17
        /*009e*/ 	.short	(.L_9891 - .L_9890)
.L_9890:
        /*00a0*/ 	.word	0x00000000
        /*00a4*/ 	.short	0x000d
        /*00a6*/ 	.short	0x005c
        /*00a8*/ 	.byte	0x00, 0xf0, 0x11, 0x00


	//----- nvinfo : EIATTR_KPARAM_INFO
	.align		4
.L_9891:
        /*00ac*/ 	.byte	0x04, 0x17
        /*00ae*/ 	.short	(.L_9893 - .L_9892)
.L_9892:
        /*00b0*/ 	.word	0x00000000
        /*00b4*/ 	.short	0x000c
        /*00b6*/ 	.short	0x0058
        /*00b8*/ 	.byte	0x00, 0xf0, 0x11, 0x00


	//----- nvinfo : EIATTR_KPARAM_INFO
	.align		4
.L_9893:
        /*00bc*/ 	.byte	0x04, 0x17
        /*00be*/ 	.short	(.L_9895 - .L_9894)
.L_9894:
        /*00c0*/ 	.word	0x00000000
        /*00c4*/ 	.short	0x000b
        /*00c6*/ 	.short	0x0050
        /*00c8*/ 	.byte	0x00, 0xf0, 0x21, 0x00


	//----- nvinfo : EIATTR_KPARAM_INFO
	.align		4
.L_9895:
        /*00cc*/ 	.byte	0x04, 0x17
        /*00ce*/ 	.short	(.L_9897 - .L_9896)
.L_9896:
        /*00d0*/ 	.word	0x00000000
        /*00d4*/ 	.short	0x000a
        /*00d6*/ 	.short	0x0048
        /*00d8*/ 	.byte	0x00, 0xf0, 0x11, 0x00


	//----- nvinfo : EIATTR_KPARAM_INFO
	.align		4
.L_9897:
        /*00dc*/ 	.byte	0x04, 0x17
        /*00de*/ 	.short	(.L_9899 - .L_9898)
.L_9898:
        /*00e0*/ 	.word	0x00000000
        /*00e4*/ 	.short	0x0009
        /*00e6*/ 	.short	0x0040
        /*00e8*/ 	.byte	0x00, 0xf0, 0x21, 0x00


	//----- nvinfo : EIATTR_KPARAM_INFO
	.align		4
.L_9899:
        /*00ec*/ 	.byte	0x04, 0x17
        /*00ee*/ 	.short	(.L_9901 - .L_9900)
.L_9900:
        /*00f0*/ 	.word	0x00000000
        /*00f4*/ 	.short	0x0008
        /*00f6*/ 	.short	0x0038
        /*00f8*/ 	.byte	0x00, 0xf0, 0x21, 0x00


	//----- nvinfo : EIATTR_KPARAM_INFO
	.align		4
.L_9901:
        /*00fc*/ 	.byte	0x04, 0x17
        /*00fe*/ 	.short	(.L_9903 - .L_9902)
.L_9902:
        /*0100*/ 	.word	0x00000000
        /*0104*/ 	.short	0x0007
        /*0106*/ 	.short	0x0034
        /*0108*/ 	.byte	0x00, 0xf0, 0x11, 0x00


	//----- nvinfo : EIATTR_KPARAM_INFO
	.align		4
.L_9903:
        /*010c*/ 	.byte	0x04, 0x17
        /*010e*/ 	.short	(.L_9905 - .L_9904)
.L_9904:
        /*0110*/ 	.word	0x00000000
        /*0114*/ 	.short	0x0006
        /*0116*/ 	.short	0x0030
        /*0118*/ 	.byte	0x00, 0xf0, 0x11, 0x00


	//----- nvinfo : EIATTR_KPARAM_INFO
	.align		4
.L_9905:
        /*011c*/ 	.byte	0x04, 0x17
        /*011e*/ 	.short	(.L_9907 - .L_9906)
.L_9906:
        /*0120*/ 	.word	0x00000000
        /*0124*/ 	.short	0x0005
        /*0126*/ 	.short	0x0028
        /*0128*/ 	.byte	0x00, 0xf0, 0x21, 0x00


	//----- nvinfo : EIATTR_KPARAM_INFO
	.align		4
.L_9907:
        /*012c*/ 	.byte	0x04, 0x17
        /*012e*/ 	.short	(.L_9909 - .L_9908)
.L_9908:
        /*0130*/ 	.word	0x00000000
        /*0134*/ 	.short	0x0004
        /*0136*/ 	.short	0x0020
        /*0138*/ 	.byte	0x00, 0xf0, 0x21, 0x00


	//----- nvinfo : EIATTR_KPARAM_INFO
	.align		4
.L_9909:
        /*013c*/ 	.byte	0x04, 0x17
        /*013e*/ 	.short	(.L_9911 - .L_9910)
.L_9910:
        /*0140*/ 	.word	0x00000000
        /*0144*/ 	.short	0x0003
        /*0146*/ 	.short	0x0018
        /*0148*/ 	.byte	0x00, 0xf0, 0x21, 0x00


	//----- nvinfo : EIATTR_KPARAM_INFO
	.align		4
.L_9911:
        /*014c*/ 	.byte	0x04, 0x17
        /*014e*/ 	.short	(.L_9913 - .L_9912)
.L_9912:
        /*0150*/ 	.word	0x00000000
        /*0154*/ 	.short	0x0002
        /*0156*/ 	.short	0x0010
        /*0158*/ 	.byte	0x00, 0xf0, 0x21, 0x00


	//----- nvinfo : EIATTR_KPARAM_INFO
	.align		4
.L_9913:
        /*015c*/ 	.byte	0x04, 0x17
        /*015e*/ 	.short	(.L_9915 - .L_9914)
.L_9914:
        /*0160*/ 	.word	0x00000000
        /*0164*/ 	.short	0x0001
        /*0166*/ 	.short	0x0008
        /*0168*/ 	.byte	0x00, 0xf0, 0x21, 0x00


	//----- nvinfo : EIATTR_KPARAM_INFO
	.align		4
.L_9915:
        /*016c*/ 	.byte	0x04, 0x17
        /*016e*/ 	.short	(.L_9917 - .L_9916)
.L_9916:
        /*0170*/ 	.word	0x00000000
        /*0174*/ 	.short	0x0000
        /*0176*/ 	.short	0x0000
        /*0178*/ 	.byte	0x00, 0xf0, 0x21, 0x00


	//----- nvinfo : EIATTR_MAXREG_COUNT
	.align		4
.L_9917:
        /*017c*/ 	.byte	0x03, 0x1b
        /*017e*/ 	.short	0x00ff


	//----- nvinfo : EIATTR_NUM_BARRIERS
	.align		4
        /*0180*/ 	.byte	0x02, 0x4c
        /*0182*/ 	.byte	0x01
	.zero		1


	//----- nvinfo : EIATTR_EXTERNS
	.align		4
        /*0184*/ 	.byte	0x04, 0x0f
        /*0186*/ 	.short	(.L_9919 - .L_9918)


	//   ....[0]....
	.align		4
.L_9918:
        /*0188*/ 	.word	index@(__assertfail)


	//----- nvinfo : EIATTR_MERCURY_ISA_VERSION
	.align		4
.L_9919:
        /*018c*/ 	.byte	0x03, 0x5f
        /*018e*/ 	.short	0x0000


	//----- nvinfo : EIATTR_COOP_GROUP_MASK_REGIDS
	.align		4
        /*0190*/ 	.byte	0x04, 0x29
        /*0192*/ 	.short	(.L_9921 - .L_9920)


	//   ....[0]....
.L_9920:
        /*0194*/ 	.word	0xffffffff


	//   ....[1]....
        /*0198*/ 	.word	0xffffffff


	//   ....[2]....
        /*019c*/ 	.word	0xffffffff


	//   ....[3]....
        /*01a0*/ 	.word	0xffffffff


	//   ....[4]....
        /*01a4*/ 	.word	0xffffffff


	//   ....[5]....
        /*01a8*/ 	.word	0xffffffff


	//   ....[6]....
        /*01ac*/ 	.word	0xffffffff


	//   ....[7]....
        /*01b0*/ 	.word	0xffffffff


	//   ....[8]....
        /*01b4*/ 	.word	0xffffffff


	//   ....[9]....
        /*01b8*/ 	.word	0xffffffff


	//   ....[10]....
        /*01bc*/ 	.word	0xffffffff


	//   ....[11]....
        /*01c0*/ 	.word	0xffffffff


	//   ....[12]....
        /*01c4*/ 	.word	0xffffffff


	//   ....[13]....
        /*01c8*/ 	.word	0xffffffff


	//   ....[14]....
        /*01cc*/ 	.word	0xffffffff


	//   ....[15]....
        /*01d0*/ 	.word	0xffffffff


	//----- nvinfo : EIATTR_COOP_GROUP_INSTR_OFFSETS
	.align		4
.L_9921:
        /*01d4*/ 	.byte	0x04, 0x28
        /*01d6*/ 	.short	(.L_9923 - .L_9922)


	//   ....[0]....
.L_9922:
        /*01d8*/ 	.word	0x00000240


	//   ....[1]....
        /*01dc*/ 	.word	0x00000260


	//   ....[2]....
        /*01e0*/ 	.word	0x00000310


	//   ....[3]....
        /*01e4*/ 	.word	0x00000330


	//   ....[4]....
        /*01e8*/ 	.word	0x00000350


	//   ....[5]....
        /*01ec*/ 	.word	0x00001180


	//   ....[6]....
        /*01f0*/ 	.word	0x000011e0


	//   ....[7]....
        /*01f4*/ 	.word	0x00001210


	//   ....[8]....
        /*01f8*/ 	.word	0x00001230


	//   ....[9]....
        /*01fc*/ 	.word	0x00001250


	//   ....[10]....
        /*0200*/ 	.word	0x000012a0


	//   ....[11]....
        /*0204*/ 	.word	0x000012c0


	//   ....[12]....
        /*0208*/ 	.word	0x000012e0


	//   ....[13]....
        /*020c*/ 	.word	0x00002100


	//   ....[14]....
        /*0210*/ 	.word	0x00002180


	//   ....[15]....
        /*0214*/ 	.word	0x000021e0


	//----- nvinfo : EIATTR_SYSCALL_OFFSETS
	.align		4
.L_9923:
        /*0218*/ 	.byte	0x04, 0x46
        /*021a*/ 	.short	(.L_9925 - .L_9924)


	//   ....[0]....
.L_9924:
        /*021c*/ 	.word	0x00002090


	//----- nvinfo : EIATTR_EXIT_INSTR_OFFSETS
	.align		4
.L_9925:
        /*0220*/ 	.byte	0x04, 0x1c
        /*0222*/ 	.short	(.L_9927 - .L_9926)


	//   ....[0]....
.L_9926:
        /*0224*/ 	.word	0x00000090


	//   ....[1]....
        /*0228*/ 	.word	0x00001e30


	//   ....[2]....
        /*022c*/ 	.word	0x00001f60


	//   ....[3]....
        /*0230*/ 	.word	0x000020a0


	//----- nvinfo : EIATTR_CTAIDZ_USED
	.align		4
.L_9927:
        /*0234*/ 	.byte	0x01, 0x04
	.zero		2


	//----- nvinfo : EIATTR_CRS_STACK_SIZE
	.align		4
        /*0238*/ 	.byte	0x04, 0x1e
        /*023a*/ 	.short	(.L_9929 - .L_9928)
.L_9928:
        /*023c*/ 	.word	0x00000000
.L_9929:


//--------------------- .nv.info._ZN4vllm25paged_attention_v2_kernelIthLi256ELi8ELi128ELNS_18Fp8KVCacheDataTypeE2ELb1ELi512EEEvPfS2_PT_PKS3_PKT0_S9_ifPKiSB_iPKfiiiSD_SD_iiiii --------------------------
	.section	.nv.info._ZN4vllm25paged_attention_v2_kernelIthLi256ELi8ELi128ELNS_18Fp8KVCacheDataTypeE2ELb1ELi512EEEvPfS2_PT_PKS3_PKT0_S9_ifPKiSB_iPKfiiiSD_SD_iiiii,"",@"SHT_CUDA_INFO"
	.sectionflags	@""
	.align	4


	//----- nvinfo : EIATTR_CUDA_API_VERSION
	.align		4
        /*0000*/ 	.byte	0x04, 0x37
        /*0002*/ 	.short	(.L_9931 - .L_9930)
.L_9930:
        /*0004*/ 	.word	0x00000082


	//----- nvinfo : EIATTR_SW2861232_WAR
	.align		4
.L_9931:
        /*0008*/ 	.byte	0x01, 0x35
	.zero		2


	//----- nvinfo : EIATTR_PARAM_CBANK
	.align		4
        /*000c*/ 	.byte	0x04, 0x0a
        /*000e*/ 	.short	(.L_9933 - .L_9932)
	.align		4
.L_9932:
        /*0010*/ 	.word	index@(.nv.constant0._ZN4vllm25paged_attention_v2_kernelIthLi256ELi8ELi128ELNS_18Fp8KVCacheDataTypeE2ELb1ELi512EEEvPfS2_PT_PKS3_PKT0_S9_ifPKiSB_iPKfiiiSD_SD_iiiii)
        /*0014*/ 	.short	0x0160
        /*0016*/ 	.short	0x008c


	//----- nvinfo : EIATTR_CBANK_PARAM_SIZE
	.align		4
.L_9933:
        /*0018*/ 	.byte	0x03, 0x19
        /*001a*/ 	.short	0x008c


	//----- nvinfo : EIATTR_KPARAM_INFO
	.align		4
        /*001c*/ 	.byte	0x04, 0x17
        /*001e*/ 	.short	(.L_9935 - .L_9934)
.L_9934:
        /*0020*/ 	.word	0x00000000
        /*0024*/ 	.short	0x0015
        /*0026*/ 	.short	0x0088
        /*0028*/ 	.byte	0x00, 0xf0, 0x11, 0x00


	//----- nvinfo : EIATTR_KPARAM_INFO
	.align		4
.L_9935:
        /*002c*/ 	.byte	0x04, 0x17
        /*002e*/ 	.short	(.L_9937 - .L_9936)
.L_9936:
        /*0030*/ 	.word	0x00000000
        /*0034*/ 	.short	0x0014
        /*0036*/ 	.short	0x0084
        /*0038*/ 	.byte	0x00, 0xf0, 0x11, 0x00


	//----- nvinfo : EIATTR_KPARAM_INFO
	.align		4
.L_9937:
        /*003c*/ 	.byte	0x04, 0x17
        /*003e*/ 	.short	(.L_9939 - .L_9938)
.L_9938:
        /*0040*/ 	.word	0x00000000
        /*0044*/ 	.short	0x0013
        /*0046*/ 	.short	0x0080
        /*0048*/ 	.byte	0x00, 0xf0, 0x11, 0x00


	//----- nvinfo : EIATTR_KPARAM_INFO
	.align		4
.L_9939:
        /*004c*/ 	.byte	0x04, 0x17
        /*004e*/ 	.short	(.L_9941 - .L_9940)
.L_9940:
        /*0050*/ 	.word	0x00000000
        /*0054*/ 	.short	0x0012
        /*0056*/ 	.short	0x007c
        /*0058*/ 	.byte	0x00, 0xf0, 0x11, 0x00


	//----- nvinfo : EIATTR_KPARAM_INFO
	.align		4
.L_9941:
        /*005c*/ 	.byte	0x04, 0x17
        /*005e*/ 	.short	(.L_9943 - .L_9942)
.L_9942:
        /*0060*/ 	.word	0x00000000
        /*0064*/ 	.short	0x0011
        /*0066*/ 	.short	0x0078
        /*0068*/ 	.byte	0x00, 0xf0, 0x11, 0x00


	//----- nvinfo : EIATTR_KPARAM_INFO
	.align		4
.L_9943:
        /*006c*/ 	.byte	0x04, 0x17
        /*006e*/ 	.short	(.L_9945 - .L_9944)
.L_9944:
        /*0070*/ 	.word	0x00000000
        /*0074*/ 	.short	0x0010
        /*0076*/ 	.short	0x0070
        /*0078*/ 	.byte	0x00, 0xf0, 0x21, 0x00


	//----- nvinfo : EIATTR_KPARAM_INFO
	.align		4
.L_9945:
        /*007c*/ 	.byte	0x04, 0x17
        /*007e*/ 	.short	(.L_9947 - .L_9946)
.L_9946:
        /*0080*/ 	.word	0x00000000
        /*0084*/ 	.short	0x000f
        /*0086*/ 	.short	0x0068
        /*0088*/ 	.byte	0x00, 0xf0, 0x21, 0x00


	//----- nvinfo : EIATTR_KPARAM_INFO
	.align		4
.L_9947:
        /*008c*/ 	.byte	0x04, 0x17
        /*008e*/ 	.short	(.L_9949 - .L_9948)
.L_9948:
        /*0090*/ 	.word	0x00000000
        /*0094*/ 	.short	0x000e
        /*0096*/ 	.short	0x0060
        /*0098*/ 	.byte	0x00, 0xf0, 0x11, 0x00


	//----- nvinfo : EIATTR_KPARAM_INFO
	.align		4
.L_9949:
        /*009c*/ 	.byte	0x04, 0x17
        /*009e*/ 	.short	(.L_9951 - .L_9950)
.L_9950:
        /*00a0*/ 	.word	0x00000000
        /*00a4*/ 	.short	0x000d
        /*00a6*/ 	.short	0x005c
        /*00a8*/ 	.byte	0x00, 0xf0, 0x11, 0x00


	//----- nvinfo : EIATTR_KPARAM_INFO
	.align		4
.L_9951:
        /*00ac*/ 	.byte	0x04, 0x17
        /*00ae*/ 	.short	(.L_9953 - .L_9952)
.L_9952:
        /*00b0*/ 	.word	0x00000000
        /*00b4*/ 	.short	0x000c
        /*00b6*/ 	.short	0x0058
        /*00b8*/ 	.byte	0x00, 0xf0, 0x11, 0x00


	//----- nvinfo : EIATTR_KPARAM_INFO
	.align		4
.L_9953:
        /*00bc*/ 	.byte	0x04, 0x17
        /*00be*/ 	.short	(.L_9955 - .L_9954)
.L_9954:
        /*00c0*/ 	.word	0x00000000
        /*00c4*/ 	.short	0x000b
        /*00c6*/ 	.short	0x0050
        /*00c8*/ 	.byte	0x00, 0xf0, 0x21, 0x00


	//----- nvinfo : EIATTR_KPARAM_INFO
	.align		4
.L_9955:
        /*00cc*/ 	.byte	0x04, 0x17
        /*00ce*/ 	.short	(.L_9957 - .L_9956)
.L_9956:
        /*00d0*/ 	.word	0x00000000
        /*00d4*/ 	.short	0x000a
        /*00d6*/ 	.short	0x0048
        /*00d8*/ 	.byte	0x00, 0xf0, 0x11, 0x00


	//----- nvinfo : EIATTR_KPARAM_INFO
	.align		4
.L_9957:
        /*00dc*/ 	.byte	0x04, 0x17
        /*00de*/ 	.short	(.L_9959 - .L_9958)
.L_9958:
        /*00e0*/ 	.word	0x00000000
        /*00e4*/ 	.short	0x0009
        /*00e6*/ 	.short	0x0040
        /*00e8*/ 	.byte	0x00, 0xf0, 0x21, 0x00


	//----- nvinfo : EIATTR_KPARAM_INFO
	.align		4
.L_9959:
        /*00ec*/ 	.byte	0x04, 0x17
        /*00ee*/ 	.short	(.L_9961 - .L_9960)
.L_9960:
        /*00f0*/ 	.word	0x00000000
        /*00f4*/ 	.short	0x0008
        /*00f6*/ 	.short	0x0038
        /*00f8*/ 	.byte	0x00, 0xf0, 0x21, 0x00


	//----- nvinfo : EIATTR_KPARAM_INFO
	.align		4
.L_9961:
        /*00fc*/ 	.byte	0x04, 0x17
        /*00fe*/ 	.short	(.L_9963 - .L_9962)
.L_9962:
        /*0100*/ 	.word	0x00000000
        /*0104*/ 	.short	0x0007
        /*0106*/ 	.short	0x0034
        /*0108*/ 	.byte	0x00, 0xf0, 0x11, 0x00


	//----- nvinfo : EIATTR_KPARAM_INFO
	.align		4
.L_9963:
        /*010c*/ 	.byte	0x04, 0x17
        /*010e*/ 	.short	(.L_9965 - .L_9964)
.L_9964:
        /*0110*/ 	.word	0x00000000
        /*0114*/ 	.short	0x0006
        /*0116*/ 	.short	0x0030
        /*0118*/ 	.byte	0x00, 0xf0, 0x11, 0x00


	//----- nvinfo : EIATTR_KPARAM_INFO
	.align		4
.L_9965:
        /*011c*/ 	.byte	0x04, 0x17
        /*011e*/ 	.short	(.L_9967 - .L_9966)
.L_9966:
        /*0120*/ 	.word	0x00000000
        /*0124*/ 	.short	0x0005
        /*0126*/ 	.short	0x0028
        /*0128*/ 	.byte	0x00, 0xf0, 0x21, 0x00


	//----- nvinfo : EIATTR_KPARAM_INFO
	.align		4
.L_9967:
        /*012c*/ 	.byte	0x04, 0x17
        /*012e*/ 	.short	(.L_9969 - .L_9968)
.L_9968:
        /*0130*/ 	.word	0x00000000
        /*0134*/ 	.short	0x0004
        /*0136*/ 	.short	0x0020
        /*0138*/ 	.byte	0x00, 0xf0, 0x21, 0x00


	//----- nvinfo : EIATTR_KPARAM_INFO
	.align		4
.L_9969:
        /*013c*/ 	.byte	0x04, 0x17
        /*013e*/ 	.short	(.L_9971 - .L_9970)
.L_9970:
        /*0140*/ 	.word	0x00000000
        /*0144*/ 	.short	0x0003
        /*0146*/ 	.short	0x0018
        /*0148*/ 	.byte	0x00, 0xf0, 0x21, 0x00


	//----- nvinfo : EIATTR_KPARAM_INFO
	.align		4
.L_9971:
        /*014c*/ 	.byte	0x04, 0x17
        /*014e*/ 	.short	(.L_9973 - .L_9972)
.L_9972:
        /*0150*/ 	.word	0x00000000
        /*0154*/ 	.short	0x0002
        /*0156*/ 	.short	0x0010
        /*0158*/ 	.byte	0x00, 0xf0, 0x21, 0x00


	//----- nvinfo : EIATTR_KPARAM_INFO
	.align		4
.L_9973:
        /*015c*/ 	.byte	0x04, 0x17
        /*015e*/ 	.short	(.L_9975 - .L_9974)
.L_9974:
        /*0160*/ 	.word	0x00000000
        /*0164*/ 	.short	0x0001
        /*0166*/ 	.short	0x0008
        /*0168*/ 	.byte	0x00, 0xf0, 0x21, 0x00


	//----- nvinfo : EIATTR_KPARAM_INFO
	.align		4
.L_9975:
        /*016c*/ 	.byte	0x04, 0x17
        /*016e*/ 	.short	(.L_9977 - .L_9976)
.L_9976:
        /*0170*/ 	.word	0x00000000
        /*0174*/ 	.short	0x0000
        /*0176*/ 	.short	0x0000
        /*0178*/ 	.byte	0x00, 0xf0, 0x21, 0x00


	//----- nvinfo : EIATTR_MAXREG_COUNT
	.align		4
.L_9977:
        /*017c*/ 	.byte	0x03, 0x1b
        /*017e*/ 	.short	0x00ff


	//----- nvinfo : EIATTR_NUM_BARRIERS
	.align		4
        /*0180*/ 	.byte	0x02, 0x4c
        /*0182*/ 	.byte	0x01
	.zero		1


	//----- nvinfo : EIATTR_EXTERNS
	.align		4
        /*0184*/ 	.byte	0x04, 0x0f
        /*0186*/ 	.short	(.L_9979 - .L_9978)


	//   ....[0]....
	.align		4
.L_9978:
        /*0188*/ 	.word	index@(__assertfail)


	//----- nvinfo : EIATTR_MERCURY_ISA_VERSION
	.align		4
.L_9979:
        /*018c*/ 	.byte	0x03, 0x5f
        /*018e*/ 	.short	0x0000


	//----- nvinfo : EIATTR_COOP_GROUP_MASK_REGIDS
	.align		4
        /*0190*/ 	.byte	0x04, 0x29
        /*0192*/ 	.short	(.L_9981 - .L_9980)


	//   ....[0]....
.L_9980:
        /*0194*/ 	.word	0xffffffff


	//   ....[1]....
        /*0198*/ 	.word	0xffffffff


	//   ....[2]....
        /*019c*/ 	.word	0xffffffff


	//   ....[3]....
        /*01a0*/ 	.word	0xffffffff


	//   ....[4]....
        /*01a4*/ 	.word	0xffffffff


	//   ....[5]....
        /*01a8*/ 	.word	0xffffffff


	//   ....[6]....
        /*01ac*/ 	.word	0xffffffff


	//   ....[7]....
        /*01b0*/ 	.word	0xffffffff


	//   ....[8]....
        /*01b4*/ 	.word	0xffffffff


	//   ....[9]....
        /*01b8*/ 	.word	0xffffffff


	//   ....[10]....
        /*01bc*/ 	.word	0xffffffff


	//   ....[11]....
        /*01c0*/ 	.word	0xffffffff


	//   ....[12]....
        /*01c4*/ 	.word	0xffffffff


	//   ....[13]....
        /*01c8*/ 	.word	0xffffffff


	//   ....[14]....
        /*01cc*/ 	.word	0xffffffff


	//   ....[15]....
        /*01d0*/ 	.word	0xffffffff


	//----- nvinfo : EIATTR_COOP_GROUP_INSTR_OFFSETS
	.align		4
.L_9981:
        /*01d4*/ 	.byte	0x04, 0x28
        /*01d6*/ 	.short	(.L_9983 - .L_9982)


	//   ....[0]....
.L_9982:
        /*01d8*/ 	.word	0x00000b70


	//   ....[1]....
        /*01dc*/ 	.word	0x00000b90


	//   ....[2]....
        /*01e0*/ 	.word	0x00000c40


	//   ....[3]....
        /*01e4*/ 	.word	0x00000c60


	//   ....[4]....
        /*01e8*/ 	.word	0x00000c80


	//   ....[5]....
        /*01ec*/ 	.word	0x00001ab0


	//   ....[6]....
        /*01f0*/ 	.word	0x00001b10


	//   ....[7]....
        /*01f4*/ 	.word	0x00001b40


	//   ....[8]....
        /*01f8*/ 	.word	0x00001b60


	//   ....[9]....
        /*01fc*/ 	.word	0x00001b80


	//   ....[10]....
        /*0200*/ 	.word	0x00001bd0


	//   ....[11]....
        /*0204*/ 	.word	0x00001bf0


	//   ....[12]....
        /*0208*/ 	.word	0x00001c10


	//   ....[13]....
        /*020c*/ 	.word	0x00003580


	//   ....[14]....
        /*0210*/ 	.word	0x000035f0


	//   ....[15]....
        /*0214*/ 	.word	0x00003650


	//----- nvinfo : EIATTR_SYSCALL_OFFSETS
	.align		4
.L_9983:
        /*0218*/ 	.byte	0x04, 0x46
        /*021a*/ 	.short	(.L_9985 - .L_9984)


	//   ....[0]....
.L_9984:
        /*021c*/ 	.word	0x000033e0


	//   ....[1]....
        /*0220*/ 	.word	0x00003510


	//----- nvinfo : EIATTR_EXIT_INSTR_OFFSETS
	.align		4
.L_9985:
        /*0224*/ 	.byte	0x04, 0x1c
        /*0226*/ 	.short	(.L_9987 - .L_9986)


	//   ....[0]....
.L_9986:
        /*0228*/ 	.word	0x00000090


	//   ....[1]....
        /*022c*/ 	.word	0x00002e80


	//   ....[2]....
        /*0230*/ 	.word	0x000032b0


	//   ....[3]....
        /*0234*/ 	.word	0x00003520


	//----- nvinfo : EIATTR_CTAIDZ_USED
	.align		4
.L_9987:
        /*0238*/ 	.byte	0x01, 0x04
	.zero		2


	//----- nvinfo : EIATTR_CRS_STACK_SIZE
	.align		4
        /*023c*/ 	.byte	0x04, 0x1e
        /*023e*/ 	.short	(.L_9989 - .L_9988)
.L_9988:
        /*0240*/ 	.word	0x00000000
.L_9989:


//--------------------- .nv.info._ZN4vllm25paged_attention_v2_kernelIthLi192ELi8ELi128ELNS_18Fp8KVCacheDataTypeE2ELb1ELi512EEEvPfS2_PT_PKS3_PKT0_S9_ifPKiSB_iPKfiiiSD_SD_iiiii --------------------------
	.section	.nv.info._ZN4vllm25paged_attention_v2_kernelIthLi192ELi8ELi128ELNS_18Fp8KVCacheDataTypeE2ELb1ELi512EEEvPfS2_PT_PKS3_PKT0_S9_ifPKiSB_iPKfiiiSD_SD_iiiii,"",@"SHT_CUDA_INFO"
	.sectionflags	@""
	.align	4


	//----- nvinfo : EIATTR_CUDA_API_VERSION
	.align		4
        /*0000*/ 	.byte	0x04, 0x37
        /*0002*/ 	.short	(.L_9991 - .L_9990)
.L_9990:
        /*0004*/ 	.word	0x00000082


	//----- nvinfo : EIATTR_SW2861232_WAR
	.align		4
.L_9991:
        /*0008*/ 	.byte	0x01, 0x35
	.zero		2


	//----- nvinfo : EIATTR_PARAM_CBANK
	.align		4
        /*000c*/ 	.byte	0x04, 0x0a
        /*000e*/ 	.short	(.L_9993 - .L_9992)
	.align		4
.L_9992:
        /*0010*/ 	.word	index@(.nv.constant0._ZN4vllm25paged_attention_v2_kernelIthLi192ELi8ELi128ELNS_18Fp8KVCacheDataTypeE2ELb1ELi512EEEvPfS2_PT_PKS3_PKT0_S9_ifPKiSB_iPKfiiiSD_SD_iiiii)
        /*0014*/ 	.short	0x0160
        /*0016*/ 	.short	0x008c


	//----- nvinfo : EIATTR_CBANK_PARAM_SIZE
	.align		4
.L_9993:
        /*0018*/ 	.byte	0x03, 0x19
        /*001a*/ 	.short	0x008c


	//----- nvinfo : EIATTR_KPARAM_INFO
	.align		4
        /*001c*/ 	.byte	0x04, 0x17
        /*001e*/ 	.short	(.L_9995 - .L_9994)
.L_9994:
        /*0020*/ 	.word	0x00000000
        /*0024*/ 	.short	0x0015
        /*0026*/ 	.short	0x0088
        /*0028*/ 	.byte	0x00, 0xf0, 0x11, 0x00


	//----- nvinfo : EIATTR_KPARAM_INFO
	.align		4
.L_9995:
        /*002c*/ 	.byte	0x04, 0x17
        /*002e*/ 	.short	(.L_9997 - .L_9996)
.L_9996:
        /*0030*/ 	.word	0x00000000
        /*0034*/ 	.short	0x0014
        /*0036*/ 	.short	0x0084
        /*0038*/ 	.byte	0x00, 0xf0, 0x11, 0x00


	//----- nvinfo : EIATTR_KPARAM_INFO
	.align		4
.L_9997:
        /*003c*/ 	.byte	0x04, 0x17
        /*003e*/ 	.short	(.L_9999 - .L_9998)
.L_9998:
        /*0040*/ 	.word	0x00000000
        /*0044*/ 	.short	0x0013
        /*0046*/ 	.short	0x0080
        /*0048*/ 	.byte	0x00, 0xf0, 0x11, 0x00


	//----- nvinfo : EIATTR_KPARAM_INFO
	.align		4
.L_9999:
        /*004c*/ 	.byte	0x04, 0x17
        /*004e*/ 	.short	(.L_10001 - .L_10000)
.L_10000:
        /*0050*/ 	.word	0x00000000
        /*0054*/ 	.short	0x0012
        /*0056*/ 	.short	0x007c
        /*0058*/ 	.byte	0x00, 0xf0, 0x11, 0x00


	//----- nvinfo : EIATTR_KPARAM_INFO
	.align		4
.L_10001:
        /*005c*/ 	.byte	0x04, 0x17
        /*005e*/ 	.short	(.L_10003 - .L_10002)
.L_10002:
        /*0060*/ 	.word	0x00000000
        /*0064*/ 	.short	0x0011
        /*0066*/ 	.short	0x0078
        /*0068*/ 	.byte	0x00, 0xf0, 0x11, 0x00


	//----- nvinfo : EIATTR_KPARAM_INFO
	.align		4
.L_10003:
        /*006c*/ 	.byte	0x04, 0x17
        /*006e*/ 	.short	(.L_10005 - .L_10004)
.L_10004:
        /*0070*/ 	.word	0x00000000
        /*0074*/ 	.short	0x0010
        /*0076*/ 	.short	0x0070
        /*0078*/ 	.byte	0x00, 0xf0, 0x21, 0x00


	//----- nvinfo : EIATTR_KPARAM_INFO
	.align		4
.L_10005:
        /*007c*/ 	.byte	0x04, 0x17
        /*007e*/ 	.short	(.L_10007 - .L_10006)
.L_10006:
        /*0080*/ 	.word	0x00000000
        /*0084*/ 	.short	0x000f
        /*0086*/ 	.short	0x0068
        /*0088*/ 	.byte	0x00, 0xf0, 0x21, 0x00


	//----- nvinfo : EIATTR_KPARAM_INFO
	.align		4
.L_10007:
        /*008c*/ 	.byte	0x04, 0x17
        /*008e*/ 	.short	(.L_10009 - .L_10008)
.L_10008:
        /*0090*/ 	.word	0x00000000
        /*0094*/ 	.short	0x000e
        /*0096*/ 	.short	0x0060
        /*0098*/ 	.byte	0x00, 0xf0, 0x11, 0x00


	//----- nvinfo : EIATTR_KPARAM_INFO
	.align		4
.L_10009:
        /*009c*/ 	.byte	0x04, 0x17
        /*009e*/ 	.short	(.L_10011 - .L_10010)
.L_10010:
        /*00a0*/ 	.word	0x00000000
        /*00a4*/ 	.short	0x000d
        /*00a6*/ 	.short	0x005c
        /*00a8*/ 	.byte	0x00, 0xf0, 0x11, 0x00


	//----- nvinfo : EIATTR_KPARAM_INFO
	.align		4
.L_10011:
        /*00ac*/ 	.byte	0x04, 0x17
        /*00ae*/ 	.short	(.L_10013 - .L_10012)
.L_10012:
        /*00b0*/ 	.word	0x00000000
        /*00b4*/ 	.short	0x000c
        /*00b6*/ 	.short	0x0058
        /*00b8*/ 	.byte	0x00, 0xf0, 0x11, 0x00


	//----- nvinfo : EIATTR_KPARAM_INFO
	.align		4
.L_10013:
        /*00bc*/ 	.byte	0x04, 0x17
        /*00be*/ 	.short	(.L_10015 - .L_10014)
.L_10014:
        /*00c0*/ 	.word	0x00000000
        /*00c4*/ 	.short	0x000b
        /*00c6*/ 	.short	0x0050
        /*00c8*/ 	.byte	0x00, 0xf0, 0x21, 0x00


	//----- nvinfo : EIATTR_KPARAM_INFO
	.align		4
.L_10015:
        /*00cc*/ 	.byte	0x04, 0x17
        /*00ce*/ 	.short	(.L_10017 - .L_10016)
.L_10016:
        /*00d0*/ 	.word	0x00000000
        /*00d4*/ 	.short	0x000a
        /*00d6*/ 	.short	0x0048
        /*00d8*/ 	.byte	0x00, 0xf0, 0x11, 0x00


	//----- nvinfo : EIATTR_KPARAM_INFO
	.align		4
.L_10017:
        /*00dc*/ 	.byte	0x04, 0x17
        /*00de*/ 	.short	(.L_10019 - .L_10018)
.L_10018:
        /*00e0*/ 	.word	0x00000000
        /*00e4*/ 	.short	0x0009
        /*00e6*/ 	.short	0x0040
        /*00e8*/ 	.byte	0x00, 0xf0, 0x21, 0x00


	//----- nvinfo : EIATTR_KPARAM_INFO
	.align		4
.L_10019:
        /*00ec*/ 	.byte	0x04, 0x17
        /*00ee*/ 	.short	(.L_10021 - .L_10020)
.L_10020:
        /*00f0*/ 	.word	0x00000000
        /*00f4*/ 	.short	0x0008
        /*00f6*/ 	.short	0x0038
        /*00f8*/ 	.byte	0x00, 0xf0, 0x21, 0x00


	//----- nvinfo : EIATTR_KPARAM_INFO
	.align		4
.L_10021:
        /*00fc*/ 	.byte	0x04, 0x17
        /*00fe*/ 	.short	(.L_10023 - .L_10022)
.L_10022:
        /*0100*/ 	.word	0x00000000
        /*0104*/ 	.short	0x0007
        /*0106*/ 	.short	0x0034
        /*0108*/ 	.byte	0x00, 0xf0, 0x11, 0x00


	//----- nvinfo : EIATTR_KPARAM_INFO
	.align		4
.L_10023:
        /*010c*/ 	.byte	0x04, 0x17
        /*010e*/ 	.short	(.L_10025 - .L_10024)
.L_10024:
        /*0110*/ 	.word	0x00000000
        /*0114*/ 	.short	0x0006
        /*0116*/ 	.short	0x0030
        /*0118*/ 	.byte	0x00, 0xf0, 0x11, 0x00


	//----- nvinfo : EIATTR_KPARAM_INFO
	.align		4
.L_10025:
        /*011c*/ 	.byte	0x04, 0x17
        /*011e*/ 	.short	(.L_10027 - .L_10026)
.L_10026:
        /*0120*/ 	.word	0x00000000
        /*0124*/ 	.short	0x0005
        /*0126*/ 	.short	0x0028
        /*0128*/ 	.byte	0x00, 0xf0, 0x21, 0x00


	//----- nvinfo : EIATTR_KPARAM_INFO
	.align		4
.L_10027:
        /*012c*/ 	.byte	0x04, 0x17
        /*012e*/ 	.short	(.L_10029 - .L_10028)
.L_10028:
        /*0130*/ 	.word	0x00000000
        /*0134*/ 	.short	0x0004
        /*0136*/ 	.short	0x0020
        /*0138*/ 	.byte	0x00, 0xf0, 0x21, 0x00


	//----- nvinfo : EIATTR_KPARAM_INFO
	.align		4
.L_10029:
        /*013c*/ 	.byte	0x04, 0x17
        /*013e*/ 	.short	(.L_10031 - .L_10030)
.L_10030:
        /*0140*/ 	.word	0x00000000
        /*0144*/ 	.short	0x0003
        /*0146*/ 	.short	0x0018
        /*0148*/ 	.byte	0x00, 0xf0, 0x21, 0x00


	//----- nvinfo : EIATTR_KPARAM_INFO
	.align		4
.L_10031:
        /*014c*/ 	.byte	0x04, 0x17
        /*014e*/ 	.short	(.L_10033 - .L_10032)
.L_10032:
        /*0150*/ 	.word	0x00000000
        /*0154*/ 	.short	0x0002
        /*0156*/ 	.short	0x0010
        /*0158*/ 	.byte	0x00, 0xf0, 0x21, 0x00


	//----- nvinfo : EIATTR_KPARAM_INFO
	.align		4
.L_10033:
        /*015c*/ 	.byte	0x04, 0x17
        /*015e*/ 	.short	(.L_10035 - .L_10034)
.L_10034:
        /*0160*/ 	.word	0x00000000
        /*0164*/ 	.short	0x0001
        /*0166*/ 	.short	0x0008
        /*0168*/ 	.byte	0x00, 0xf0, 0x21, 0x00


	//----- nvinfo : EIATTR_KPARAM_INFO
	.align		4
.L_10035:
        /*016c*/ 	.byte	0x04, 0x17
        /*016e*/ 	.short	(.L_10037 - .L_10036)
.L_10036:
        /*0170*/ 	.word	0x00000000
        /*0174*/ 	.short	0x0000
        /*0176*/ 	.short	0x0000
        /*0178*/ 	.byte	0x00, 0xf0, 0x21, 0x00


	//----- nvinfo : EIATTR_MAXREG_COUNT
	.align		4
.L_10037:
        /*017c*/ 	.byte	0x03, 0x1b
        /*017e*/ 	.short	0x00ff


	//----- nvinfo : EIATTR_NUM_BARRIERS
	.align		4
        /*0180*/ 	.byte	0x02, 0x4c
        /*0182*/ 	.byte	0x01
	.zero		1


	//----- nvinfo : EIATTR_EXTERNS
	.align		4
        /*0184*/ 	.byte	0x04, 0x0f
        /*0186*/ 	.short	(.L_10039 - .L_10038)


	//   ....[0]....
	.align		4
.L_10038:
        /*0188*/ 	.word	index@(__assertfail)


	//----- nvinfo : EIATTR_MERCURY_ISA_VERSION
	.align		4
.L_10039:
        /*018c*/ 	.byte	0x03, 0x5f
        /*018e*/ 	.short	0x0000


	//----- nvinfo : EIATTR_COOP_GROUP_MASK_REGIDS
	.align		4
        /*0190*/ 	.byte	0x04, 0x29
        /*0192*/ 	.short	(.L_10041 - .L_10040)


	//   ....[0]....
.L_10040:
        /*0194*/ 	.word	0xffffffff


	//   ....[1]....
        /*0198*/ 	.word	0xffffffff


	//   ....[2]....
        /*019c*/ 	.word	0xffffffff


	//   ....[3]....
        /*01a0*/ 	.word	0xffffffff


	//   ....[4]....
        /*01a4*/ 	.word	0xffffffff


	//   ....[5]....
        /*01a8*/ 	.word	0xffffffff


	//   ....[6]....
        /*01ac*/ 	.word	0xffffffff


	//   ....[7]....
        /*01b0*/ 	.word	0xffffffff


	//   ....[8]....
        /*01b4*/ 	.word	0xffffffff


	//   ....[9]....
        /*01b8*/ 	.word	0xffffffff


	//   ....[10]....
        /*01bc*/ 	.word	0xffffffff


	//   ....[11]....
        /*01c0*/ 	.word	0xffffffff


	//   ....[12]....
        /*01c4*/ 	.word	0xffffffff


	//   ....[13]....
        /*01c8*/ 	.word	0xffffffff


	//   ....[14]....
        /*01cc*/ 	.word	0xffffffff


	//   ....[15]....
        /*01d0*/ 	.word	0xffffffff


	//----- nvinfo : EIATTR_COOP_GROUP_INSTR_OFFSETS
	.align		4
.L_10041:
        /*01d4*/ 	.byte	0x04, 0x28
        /*01d6*/ 	.short	(.L_10043 - .L_10042)


	//   ....[0]....
.L_10042:
        /*01d8*/ 	.word	0x00000b80


	//   ....[1]....
        /*01dc*/ 	.word	0x00000ba0


	//   ....[2]....
        /*01e0*/ 	.word	0x00000c50


	//   ....[3]....
        /*01e4*/ 	.word	0x00000c70


	//   ....[4]....
        /*01e8*/ 	.word	0x00000c90


	//   ....[5]....
        /*01ec*/ 	.word	0x00001ac0


	//   ....[6]....
        /*01f0*/ 	.word	0x00001b20


	//   ....[7]....
        /*01f4*/ 	.word	0x00001b50


	//   ....[8]....
        /*01f8*/ 	.word	0x00001b70


	//   ....[9]....
        /*01fc*/ 	.word	0x00001b90


	//   ....[10]....
        /*0200*/ 	.word	0x00001be0


	//   ....[11]....
        /*0204*/ 	.word	0x00001c00


	//   ....[12]....
        /*0208*/ 	.word	0x00001c20


	//   ....[13]....
        /*020c*/ 	.word	0x000033e0


	//   ....[14]....
        /*0210*/ 	.word	0x00003450


	//   ....[15]....
        /*0214*/ 	.word	0x000034b0


	//----- nvinfo : EIATTR_SYSCALL_OFFSETS
	.align		4
.L_10043:
        /*0218*/ 	.byte	0x04, 0x46
        /*021a*/ 	.short	(.L_10045 - .L_10044)


	//   ....[0]....
.L_10044:
        /*021c*/ 	.word	0x00003240


	//   ....[1]....
        /*0220*/ 	.word	0x00003370


	//----- nvinfo : EIATTR_EXIT_INSTR_OFFSETS
	.align		4
.L_10045:
        /*0224*/ 	.byte	0x04, 0x1c
        /*0226*/ 	.short	(.L_10047 - .L_10046)


	//   ....[0]....
.L_10046:
        /*0228*/ 	.word	0x00000090


	//   ....[1]....
        /*022c*/ 	.word	0x00002dc0


	//   ....[2]....
        /*0230*/ 	.word	0x00003110


	//   ....[3]....
        /*0234*/ 	.word	0x00003380


	//----- nvinfo : EIATTR_CTAIDZ_USED
	.align		4
.L_10047:
        /*0238*/ 	.byte	0x01, 0x04
	.zero		2


	//----- nvinfo : EIATTR_CRS_STACK_SIZE
	.align		4
        /*023c*/ 	.byte	0x04, 0x1e
        /*023e*/ 	.short	(.L_10049 - .L_10048)
.L_10048:
        /*0240*/ 	.word	0x00000000
.L_10049:


//--------------------- .nv.info._ZN4vllm25paged_attention_v2_kernelIthLi128ELi8ELi128ELNS_18Fp8KVCacheDataTypeE2ELb1ELi512EEEvPfS2_PT_PKS3_PKT0_S9_ifPKiSB_iPKfiiiSD_SD_iiiii --------------------------
	.section	.nv.info._ZN4vllm25paged_attention_v2_kernelIthLi128ELi8ELi128ELNS_18Fp8KVCacheDataTypeE2ELb1ELi512EEEvPfS2_PT_PKS3_PKT0_S9_ifPKiSB_iPKfiiiSD_SD_iiiii,"",@"SHT_CUDA_INFO"
	.sectionflags	@""
	.align	4


	//----- nvinfo : EIATTR_CUDA_API_VERSION
	.align		4
        /*0000*/ 	.byte	0x04, 0x37
        /*0002*/ 	.short	(.L_10051 - .L_10050)
.L_10050:
        /*0004*/ 	.word	0x00000082


	//----- nvinfo : EIATTR_SW2861232_WAR
	.align		4
.L_10051:
        /*0008*/ 	.byte	0x01, 0x35
	.zero		2


	//----- nvinfo : EIATTR_PARAM_CBANK
	.align		4
        /*000c*/ 	.byte	0x04, 0x0a
        /*000e*/ 	.short	(.L_10053 - .L_10052)
	.align		4
.L_10052:
        /*0010*/ 	.word	index@(.nv.constant0._ZN4vllm25paged_attention_v2_kernelIthLi128ELi8ELi128ELNS_18Fp8KVCacheDataTypeE2ELb1ELi512EEEvPfS2_PT_PKS3_PKT0_S9_ifPKiSB_iPKfiiiSD_SD_iiiii)
        /*0014*/ 	.short	0x0160
        /*0016*/ 	.short	0x008c


	//----- nvinfo : EIATTR_CBANK_PARAM_SIZE
	.align		4
.L_10053:
        /*0018*/ 	.byte	0x03, 0x19
        /*001a*/ 	.short	0x008c


	//----- nvinfo : EIATTR_KPARAM_INFO
	.align		4
        /*001c*/ 	.byte	0x04, 0x17
        /*001e*/ 	.short	(.L_10055 - .L_10054)
.L_10054:
        /*0020*/ 	.word	0x00000000
        /*0024*/ 	.short	0x0015
        /*0026*/ 	.short	0x0088
        /*0028*/ 	.byte	0x00, 0xf0, 0x11, 0x00


	//----- nvinfo : EIATTR_KPARAM_INFO
	.align		4
.L_10055:
        /*002c*/ 	.byte	0x04, 0x17
        /*002e*/ 	.short	(.L_10057 - .L_10056)
.L_10056:
        /*0030*/ 	.word	0x00000000
        /*0034*/ 	.short	0x0014
        /*0036*/ 	.short	0x0084
        /*0038*/ 	.byte	0x00, 0xf0, 0x11, 0x00


	//----- nvinfo : EIATTR_KPARAM_INFO
	.align		4
.L_10057:
        /*003c*/ 	.byte	0x04, 0x17
        /*003e*/ 	.short	(.L_10059 - .L_10058)
.L_10058:
        /*0040*/ 	.word	0x00000000
        /*0044*/ 	.short	0x0013
        /*0046*/ 	.short	0x0080
        /*0048*/ 	.byte	0x00, 0xf0, 0x11, 0x00


	//----- nvinfo : EIATTR_KPARAM_INFO
	.align		4
.L_10059:
        /*004c*/ 	.byte	0x04, 0x17
        /*004e*/ 	.short	(.L_10061 - .L_10060)
.L_10060:
        /*0050*/ 	.word	0x00000000
        /*0054*/ 	.short	0x0012
        /*0056*/ 	.short	0x007c
        /*0058*/ 	.byte	0x00, 0xf0, 0x11, 0x00


	//----- nvinfo : EIATTR_KPARAM_INFO
	.align		4
.L_10061:
        /*005c*/ 	.byte	0x04, 0x17
        /*005e*/ 	.short	(.L_10063 - .L_10062)
.L_10062:
        /*0060*/ 	.word	0x00000000
        /*0064*/ 	.short	0x0011
        /*0066*/ 	.short	0x0078
        /*0068*/ 	.byte	0x00, 0xf0, 0x11, 0x00


	//----- nvinfo : EIATTR_KPARAM_INFO
	.align		4
.L_10063:
        /*006c*/ 	.byte	0x04, 0x17
        /*006e*/ 	.short	(.L_10065 - .L_10064)
.L_10064:
        /*0070*/ 	.word	0x00000000
        /*0074*/ 	.short	0x0010
        /*0076*/ 	.short	0x0070
        /*0078*/ 	.byte	0x00, 0xf0, 0x21, 0x00


	//----- nvinfo : EIATTR_KPARAM_INFO
	.align		4
.L_10065:
        /*007c*/ 	.byte	0x04, 0x17
        /*007e*/ 	.short	(.L_10067 - .L_10066)
.L_10066:
        /*0080*/ 	.word	0x00000000
        /*0084*/ 	.short	0x000f
        /*0086*/ 	.short	0x0068
        /*0088*/ 	.byte	0x00, 0xf0, 0x21, 0x00


	//----- nvinfo : EIATTR_KPARAM_INFO
	.align		4
.L_10067:
        /*008c*/ 	.byte	0x04, 0x17
        /*008e*/ 	.short	(.L_10069 - .L_10068)
.L_10068:
        /*0090*/ 	.word	0x00000000
        /*0094*/ 	.short	0x000e
        /*0096*/ 	.short	0x0060
        /*0098*/ 	.byte	0x00, 0xf0, 0x11, 0x00


	//----- nvinfo : EIATTR_KPARAM_INFO
	.align		4
.L_10069:
        /*009c*/ 	.byte	0x04, 0x17
        /*009e*/ 	.short	(.L_10071 - .L_10070)
.L_10070:
        /*00a0*/ 	.word	0x00000000
        /*00a4*/ 	.short	0x000d
        /*00a6*/ 	.short	0x005c
        /*00a8*/ 	.byte	0x00, 0xf0, 0x11, 0x00


	//----- nvinfo : EIATTR_KPARAM_INFO
	.align		4
.L_10071:
        /*00ac*/ 	.byte	0x04, 0x17
        /*00ae*/ 	.short	(.L_10073 - .L_10072)
.L_10072:
        /*00b0*/ 	.word	0x00000000
        /*00b4*/ 	.short	0x000c
        /*00b6*/ 	.short	0x0058
        /*00b8*/ 	.byte	0x00, 0xf0, 0x11, 0x00


	//----- nvinfo : EIATTR_KPARAM_INFO
	.align		4
.L_10073:
        /*00bc*/ 	.byte	0x04, 0x17
        /*00be*/ 	.short	(.L_10075 - .L_10074)
.L_10074:
        /*00c0*/ 	.word	0x00000000
        /*00c4*/ 	.short	0x000b
        /*00c6*/ 	.short	0x0050
        /*00c8*/ 	.byte	0x00, 0xf0, 0x21, 0x00


	//----- nvinfo : EIATTR_KPARAM_INFO
	.align		4
.L_10075:
        /*00cc*/ 	.byte	0x04, 0x17
        /*00ce*/ 	.short	(.L_10077 - .L_10076)
.L_10076:
        /*00d0*/ 	.word	0x00000000
        /*00d4*/ 	.short	0x000a
        /*00d6*/ 	.short	0x0048
        /*00d8*/ 	.byte	0x00, 0xf0, 0x11, 0x00


	//----- nvinfo : EIATTR_KPARAM_INFO
	.align		4
.L_10077:
        /*00dc*/ 	.byte	0x04, 0x17
        /*00de*/ 	.short	(.L_10079 - .L_10078)
.L_10078:
        /*00e0*/ 	.word	0x00000000
        /*00e4*/ 	.short	0x0009
        /*00e6*/ 	.short	0x0040
        /*00e8*/ 	.byte	0x00, 0xf0, 0x21, 0x00


	//----- nvinfo : EIATTR_KPARAM_INFO
	.align		4
.L_10079:
        /*00ec*/ 	.byte	0x04, 0x17
        /*00ee*/ 	.short	(.L_10081 - .L_10080)
.L_10080:
        /*00f0*/ 	.word	0x00000000
        /*00f4*/ 	.short	0x0008
        /*00f6*/ 	.short	0x0038
        /*00f8*/ 	.byte	0x00, 0xf0, 0x21, 0x00


	//----- nvinfo : EIATTR_KPARAM_INFO
	.align		4
.L_10081:
        /*00fc*/ 	.byte	0x04, 0x17
        /*00fe*/ 	.short	(.L_10083 - .L_10082)
.L_10082:
        /*0100*/ 	.word	0x00000000
        /*0104*/ 	.short	0x0007
        /*0106*/ 	.short	0x0034
        /*0108*/ 	.byte	0x00, 0xf0, 0x11, 0x00


	//----- nvinfo : EIATTR_KPARAM_INFO
	.align		4
.L_10083:
        /*010c*/ 	.byte	0x04, 0x17
        /*010e*/ 	.short	(.L_10085 - .L_10084)
.L_10084:
        /*0110*/ 	.word	0x00000000
        /*0114*/ 	.short	0x0006
        /*0116*/ 	.short	0x0030
        /*0118*/ 	.byte	0x00, 0xf0, 0x11, 0x00


	//----- nvinfo : EIATTR_KPARAM_INFO
	.align		4
.L_10085:
        /*011c*/ 	.byte	0x04, 0x17
        /*011e*/ 	.short	(.L_10087 - .L_10086)
.L_10086:
        /*0120*/ 	.word	0x00000000
        /*0124*/ 	.short	0x0005
        /*0126*/ 	.short	0x0028
        /*0128*/ 	.byte	0x00, 0xf0, 0x21, 0x00


	//----- nvinfo : EIATTR_KPARAM_INFO
	.align		4
.L_10087:
        /*012c*/ 	.byte	0x04, 0x17
        /*012e*/ 	.short	(.L_10089 - .L_10088)
.L_10088:
        /*0130*/ 	.word	0x00000000
        /*0134*/ 	.short	0x0004
        /*0136*/ 	.short	0x0020
        /*0138*/ 	.byte	0x00, 0xf0, 0x21, 0x00


	//----- nvinfo : EIATTR_KPARAM_INFO
	.align		4
.L_10089:
        /*013c*/ 	.byte	0x04, 0x17
        /*013e*/ 	.short	(.L_10091 - .L_10090)
.L_10090:
        /*0140*/ 	.word	0x00000000
        /*0144*/ 	.short	0x0003
        /*0146*/ 	.short	0x0018
        /*0148*/ 	.byte	0x00, 0xf0, 0x21, 0x00


	//----- nvinfo : EIATTR_KPARAM_INFO
	.align		4
.L_10091:
        /*014c*/ 	.byte	0x04, 0x17
        /*014e*/ 	.short	(.L_10093 - .L_10092)
.L_10092:
        /*0150*/ 	.word	0x00000000
        /*0154*/ 	.short	0x0002
        /*0156*/ 	.short	0x0010
        /*0158*/ 	.byte	0x00, 0xf0, 0x21, 0x00


	//----- nvinfo : EIATTR_KPARAM_INFO
	.align		4
.L_10093:
        /*015c*/ 	.byte	0x04, 0x17
        /*015e*/ 	.short	(.L_10095 - .L_10094)
.L_10094:
        /*0160*/ 	.word	0x00000000
        /*0164*/ 	.short	0x0001
        /*0166*/ 	.short	0x0008
        /*0168*/ 	.byte	0x00, 0xf0, 0x21, 0x00


	//----- nvinfo : EIATTR_KPARAM_INFO
	.align		4
.L_10095:
        /*016c*/ 	.byte	0x04, 0x17
        /*016e*/ 	.short	(.L_10097 - .L_10096)
.L_10096:
        /*0170*/ 	.word	0x00000000
        /*0174*/ 	.short	0x0000
        /*0176*/ 	.short	0x0000
        /*0178*/ 	.byte	0x00, 0xf0, 0x21, 0x00


	//----- nvinfo : EIATTR_MAXREG_COUNT
	.align		4
.L_10097:
        /*017c*/ 	.byte	0x03, 0x1b
        /*017e*/ 	.short	0x00ff


	//----- nvinfo : EIATTR_NUM_BARRIERS
	.align		4
        /*0180*/ 	.byte	0x02, 0x4c
        /*0182*/ 	.byte	0x01
	.zero		1


	//----- nvinfo : EIATTR_EXTERNS
	.align		4
        /*0184*/ 	.byte	0x04, 0x0f
        /*0186*/ 	.short	(.L_10099 - .L_10098)


	//   ....[0]....
	.align		4
.L_10098:
        /*0188*/ 	.word	index@(__assertfail)


	//----- nvinfo : EIATTR_MERCURY_ISA_VERSION
	.align		4
.L_10099:
        /*018c*/ 	.byte	0x03, 0x5f
        /*018e*/ 	.short	0x0000


	//----- nvinfo : EIATTR_COOP_GROUP_MASK_REGIDS
	.align		4
        /*0190*/ 	.byte	0x04, 0x29
        /*0192*/ 	.short	(.L_10101 - .L_10100)


	//   ....[0]....
.L_10100:
        /*0194*/ 	.word	0xffffffff


	//   ....[1]....
        /*0198*/ 	.word	0xffffffff


	//   ....[2]....
        /*019c*/ 	.word	0xffffffff


	//   ....[3]....
        /*01a0*/ 	.word	0xffffffff


	//   ....[4]....
        /*01a4*/ 	.word	0xffffffff


	//   ....[5]....
        /*01a8*/ 	.word	0xffffffff


	//   ....[6]....
        /*01ac*/ 	.word	0xffffffff


	//   ....[7]....
        /*01b0*/ 	.word	0xffffffff


	//   ....[8]....
        /*01b4*/ 	.word	0xffffffff


	//   ....[9]....
        /*01b8*/ 	.word	0xffffffff


	//   ....[10]....
        /*01bc*/ 	.word	0xffffffff


	//   ....[11]....
        /*01c0*/ 	.word	0xffffffff


	//   ....[12]....
        /*01c4*/ 	.word	0xffffffff


	//   ....[13]....
        /*01c8*/ 	.word	0xffffffff


	//   ....[14]....
        /*01cc*/ 	.word	0xffffffff


	//   ....[15]....
        /*01d0*/ 	.word	0xffffffff


	//----- nvinfo : EIATTR_COOP_GROUP_INSTR_OFFSETS
	.align		4
.L_10101:
        /*01d4*/ 	.byte	0x04, 0x28
        /*01d6*/ 	.short	(.L_10103 - .L_10102)


	//   ....[0]....
.L_10102:
        /*01d8*/ 	.word	0x00000b80


	//   ....[1]....
        /*01dc*/ 	.word	0x00000ba0


	//   ....[2]....
        /*01e0*/ 	.word	0x00000c50


	//   ....[3]....
        /*01e4*/ 	.word	0x00000c70


	//   ....[4]....
        /*01e8*/ 	.word	0x00000c90


	//   ....[5]....
        /*01ec*/ 	.word	0x00001ac0


	//   ....[6]....
        /*01f0*/ 	.word	0x00001b20


	//   ....[7]....
        /*01f4*/ 	.word	0x00001b50


	//   ....[8]....
        /*01f8*/ 	.word	0x00001b70


	//   ....[9]....
        /*01fc*/ 	.word	0x00001b90


	//   ....[10]....
        /*0200*/ 	.word	0x00001be0


	//   ....[11]....
        /*0204*/ 	.word	0x00001c00


	//   ....[12]....
        /*0208*/ 	.word	0x00001c20


	//   ....[13]....
        /*020c*/ 	.word	0x000031c0


	//   ....[14]....
        /*0210*/ 	.word	0x00003230


	//   ....[15]....
        /*0214*/ 	.word	0x00003290


	//----- nvinfo : EIATTR_SYSCALL_OFFSETS
	.align		4
.L_10103:
        /*0218*/ 	.byte	0x04, 0x46
        /*021a*/ 	.short	(.L_10105 - .L_10104)


	//   ....[0]....
.L_10104:
        /*021c*/ 	.word	0x00003020


	//   ....[1]....
        /*0220*/ 	.word	0x00003150


	//----- nvinfo : EIATTR_EXIT_INSTR_OFFSETS
	.align		4
.L_10105:
        /*0224*/ 	.byte	0x04, 0x1c
        /*0226*/ 	.short	(.L_10107 - .L_10106)


	//   ....[0]....
.L_10106:
        /*0228*/ 	.word	0x00000090


	//   ....[1]....
        /*022c*/ 	.word	0x00002c40


	//   ....[2]....
        /*0230*/ 	.word	0x00002ef0


	//   ....[3]....
        /*0234*/ 	.word	0x00003160


	//----- nvinfo : EIATTR_CTAIDZ_USED
	.align		4
.L_10107:
        /*0238*/ 	.byte	0x01, 0x04
	.zero		2


	//----- nvinfo : EIATTR_CRS_STACK_SIZE
	.align		4
        /*023c*/ 	.byte	0x04, 0x1e
        /*023e*/ 	.short	(.L_10109 - .L_10108)
.L_10108:
        /*0240*/ 	.word	0x00000000
.L_10109:


//--------------------- .nv.info._ZN4vllm25paged_attention_v2_kernelIthLi120ELi8ELi128ELNS_18Fp8KVCacheDataTypeE2ELb1ELi512EEEvPfS2_PT_PKS3_PKT0_S9_ifPKiSB_iPKfiiiSD_SD_iiiii --------------------------
	.section	.nv.info._ZN4vllm25paged_attention_v2_kernelIthLi120ELi8ELi128ELNS_18Fp8KVCacheDataTypeE2ELb1ELi512EEEvPfS2_PT_PKS3_PKT0_S9_ifPKiSB_iPKfiiiSD_SD_iiiii,"",@"SHT_CUDA_INFO"
	.sectionflags	@""
	.align	4


	//----- nvinfo : EIATTR_CUDA_API_VERSION
	.align		4
        /*0000*/ 	.byte	0x04, 0x37
        /*0002*/ 	.short	(.L_10111 - .L_10110)
.L_10110:
        /*0004*/ 	.word	0x00000082


	//----- nvinfo : EIATTR_SW2861232_WAR
	.align		4
.L_10111:
        /*0008*/ 	.byte	0x01, 0x35
	.zero		2


	//----- nvinfo : EIATTR_PARAM_CBANK
	.align		4
        /*000c*/ 	.byte	0x04, 0x0a
        /*000e*/ 	.short	(.L_10113 - .L_10112)
	.align		4
.L_10112:
        /*0010*/ 	.word	index@(.nv.constant0._ZN4vllm25paged_attention_v2_kernelIthLi120ELi8ELi128ELNS_18Fp8KVCacheDataTypeE2ELb1ELi512EEEvPfS2_PT_PKS3_PKT0_S9_ifPKiSB_iPKfiiiSD_SD_iiiii)
        /*0014*/ 	.short	0x0160
        /*0016*/ 	.short	0x008c


	//----- nvinfo : EIATTR_CBANK_PARAM_SIZE
	.align		4
.L_10113:
        /*0018*/ 	.byte	0x03, 0x19
        /*001a*/ 	.short	0x008c


	//----- nvinfo : EIATTR_KPARAM_INFO
	.align		4
        /*001c*/ 	.byte	0x04, 0x17
        /*001e*/ 	.short	(.L_10115 - .L_10114)
.L_10114:
        /*0020*/ 	.word	0x00000000
        /*0024*/ 	.short	0x0015
        /*0026*/ 	.short	0x0088
        /*0028*/ 	.byte	0x00, 0xf0, 0x11, 0x00


	//----- nvinfo : EIATTR_KPARAM_INFO
	.align		4
.L_10115:
        /*002c*/ 	.byte	0x04, 0x17
        /*002e*/ 	.short	(.L_10117 - .L_10116)
.L_10116:
        /*0030*/ 	.word	0x00000000
        /*0034*/ 	.short	0x0014
        /*0036*/ 	.short	0x0084
        /*0038*/ 	.byte	0x00, 0xf0, 0x11, 0x00


	//----- nvinfo : EIATTR_KPARAM_INFO
	.align		4
.L_10117:
        /*003c*/ 	.byte	0x04, 0x17
        /*003e*/ 	.short	(.L_10119 - .L_10118)
.L_10118:
        /*0040*/ 	.word	0x00000000
        /*0044*/ 	.short	0x0013
        /*0046*/ 	.short	0x0080
        /*0048*/ 	.byte	0x00, 0xf0, 0x11, 0x00


	//----- nvinfo : EIATTR_KPARAM_INFO
	.align		4
.L_10119:
        /*004c*/ 	.byte	0x04, 0x17
        /*004e*/ 	.short	(.L_10121 - .L_10120)
.L_10120:
        /*0050*/ 	.word	0x00000000
        /*0054*/ 	.short	0x0012
        /*0056*/ 	.short	0x007c
        /*0058*/ 	.byte	0x00, 0xf0, 0x11, 0x00


	//----- nvinfo : EIATTR_KPARAM_INFO
	.align		4
.L_10121:
        /*005c*/ 	.byte	0x04, 0x17
        /*005e*/ 	.short	(.L_10123 - .L_10122)
.L_10122:
        /*0060*/ 	.word	0x00000000
        /*0064*/ 	.short	0x0011
        /*0066*/ 	.short	0x0078
        /*0068*/ 	.byte	0x00, 0xf0, 0x11, 0x00


	//----- nvinfo : EIATTR_KPARAM_INFO
	.align		4
.L_10123:
        /*006c*/ 	.byte	0x04, 0x17
        /*006e*/ 	.short	(.L_10125 - .L_10124)
.L_10124:
        /*0070*/ 	.word	0x00000000
        /*0074*/ 	.short	0x0010
        /*0076*/ 	.short	0x0070
        /*0078*/ 	.byte	0x00, 0xf0, 0x21, 0x00


	//----- nvinfo : EIATTR_KPARAM_INFO
	.align		4
.L_10125:
        /*007c*/ 	.byte	0x04, 0x17
        /*007e*/ 	.short	(.L_10127 - .L_10126)
.L_10126:
        /*0080*/ 	.word	0x00000000
        /*0084*/ 	.short	0x000f
        /*0086*/ 	.short	0x0068
        /*0088*/ 	.byte	0x00, 0xf0, 0x21, 0x00


	//----- nvinfo : EIATTR_KPARAM_INFO
	.align		4
.L_10127:
        /*008c*/ 	.byte	0x04, 0x17
        /*008e*/ 	.short	(.L_10129 - .L_10128)
.L_10128:
        /*0090*/ 	.word	0x00000000
        /*0094*/ 	.short	0x000e
        /*0096*/ 	.short	0x0060
        /*0098*/ 	.byte	0x00, 0xf0, 0x11, 0x00


	//----- nvinfo : EIATTR_KPARAM_INFO
	.align		4
.L_10129:
        /*009c*/ 	.byte	0x04, 0x17
        /*009e*/ 	.short	(.L_10131 - .L_10130)
.L_10130:
        /*00a0*/ 	.word	0x00000000
        /*00a4*/ 	.short	0x000d
        /*00a6*/ 	.short	0x005c
        /*00a8*/ 	.byte	0x00, 0xf0, 0x11, 0x00


	//----- nvinfo : EIATTR_KPARAM_INFO
	.align		4
.L_10131:
        /*00ac*/ 	.byte	0x04, 0x17
        /*00ae*/ 	.short	(.L_10133 - .L_10132)
.L_10132:
        /*00b0*/ 	.word	0x00000000
        /*00b4*/ 	.short	0x000c
        /*00b6*/ 	.short	0x0058
        /*00b8*/ 	.byte	0x00, 0xf0, 0x11, 0x00


	//----- nvinfo : EIATTR_KPARAM_INFO
	.align		4
.L_10133:
        /*00bc*/ 	.byte	0x04, 0x17
        /*00be*/ 	.short	(.L_10135 - .L_10134)
.L_10134:
        /*00c0*/ 	.word	0x00000000
        /*00c4*/ 	.short	0x000b
        /*00c6*/ 	.short	0x0050
        /*00c8*/ 	.byte	0x00, 0xf0, 0x21, 0x00


	//----- nvinfo : EIATTR_KPARAM_INFO
	.align		4
.L_10135:
        /*00cc*/ 	.byte	0x04, 0x17
        /*00ce*/ 	.short	(.L_10137 - .L_10136)
.L_10136:
        /*00d0*/ 	.word	0x00000000
        /*00d4*/ 	.short	0x000a
        /*00d6*/ 	.short	0x0048
        /*00d8*/ 	.byte	0x00, 0xf0, 0x11, 0x00


	//----- nvinfo : EIATTR_KPARAM_INFO
	.align		4
.L_10137:
        /*00dc*/ 	.byte	0x04, 0x17
        /*00de*/ 	.short	(.L_10139 - .L_10138)
.L_10138:
        /*00e0*/ 	.word	0x00000000
        /*00e4*/ 	.short	0x0009
        /*00e6*/ 	.short	0x0040
        /*00e8*/ 	.byte	0x00, 0xf0, 0x21, 0x00


	//----- nvinfo : EIATTR_KPARAM_INFO
	.align		4
.L_10139:
        /*00ec*/ 	.byte	0x04, 0x17
        /*00ee*/ 	.short	(.L_10141 - .L_10140)
.L_10140:
        /*00f0*/ 	.word	0x00000000
        /*00f4*/ 	.short	0x0008
        /*00f6*/ 	.short	0x0038
        /*00f8*/ 	.byte	0x00, 0xf0, 0x21, 0x00


	//----- nvinfo : EIATTR_KPARAM_INFO
	.align		4
.L_10141:
        /*00fc*/ 	.byte	0x04, 0x17
        /*00fe*/ 	.short	(.L_10143 - .L_10142)
.L_10142:
        /*0100*/ 	.word	0x00000000
        /*0104*/ 	.short	0x0007
        /*0106*/ 	.short	0x0034
        /*0108*/ 	.byte	0x00, 0xf0, 0x11, 0x00


	//----- nvinfo : EIATTR_KPARAM_INFO
	.align		4
.L_10143:
        /*010c*/ 	.byte	0x04, 0x17
        /*010e*/ 	.short	(.L_10145 - .L_10144)
.L_10144:
        /*0110*/ 	.word	0x00000000
        /*0114*/ 	.short	0x0006
        /*0116*/ 	.short	0x0030
        /*0118*/ 	.byte	0x00, 0xf0, 0x11, 0x00


	//----- nvinfo : EIATTR_KPARAM_INFO
	.align		4
.L_10145:
        /*011c*/ 	.byte	0x04, 0x17
        /*011e*/ 	.short	(.L_10147 - .L_10146)
.L_10146:
        /*0120*/ 	.word	0x00000000
        /*0124*/ 	.short	0x0005
        /*0126*/ 	.short	0x0028
        /*0128*/ 	.byte	0x00, 0xf0, 0x21, 0x00


	//----- nvinfo : EIATTR_KPARAM_INFO
	.align		4
.L_10147:
        /*012c*/ 	.byte	0x04, 0x17
        /*012e*/ 	.short	(.L_10149 - .L_10148)
.L_10148:
        /*0130*/ 	.word	0x00000000
        /*0134*/ 	.short	0x0004
        /*0136*/ 	.short	0x0020
        /*0138*/ 	.byte	0x00, 0xf0, 0x21, 0x00


	//----- nvinfo : EIATTR_KPARAM_INFO
	.align		4
.L_10149:
        /*013c*/ 	.byte	0x04, 0x17
        /*013e*/ 	.short	(.L_10151 - .L_10150)
.L_10150:
        /*0140*/ 	.word	0x00000000
        /*0144*/ 	.short	0x0003
        /*0146*/ 	.short	0x0018
        /*0148*/ 	.byte	0x00, 0xf0, 0x21, 0x00


	//----- nvinfo : EIATTR_KPARAM_INFO
	.align		4
.L_10151:
        /*014c*/ 	.byte	0x04, 0x17
        /*014e*/ 	.short	(.L_10153 - .L_10152)
.L_10152:
        /*0150*/ 	.word	0x00000000
        /*0154*/ 	.short	0x0002
        /*0156*/ 	.short	0x0010
        /*0158*/ 	.byte	0x00, 0xf0, 0x21, 0x00


	//----- nvinfo : EIATTR_KPARAM_INFO
	.align		4
.L_10153:
        /*015c*/ 	.byte	0x04, 0x17
        /*015e*/ 	.short	(.L_10155 - .L_10154)
.L_10154:
        /*0160*/ 	.word	0x00000000
        /*0164*/ 	.short	0x0001
        /*0166*/ 	.short	0x0008
        /*0168*/ 	.byte	0x00, 0xf0, 0x21, 0x00


	//----- nvinfo : EIATTR_KPARAM_INFO
	.align		4
.L_10155:
        /*016c*/ 	.byte	0x04, 0x17
        /*016e*/ 	.short	(.L_10157 - .L_10156)
.L_10156:
        /*0170*/ 	.word	0x00000000
        /*0174*/ 	.short	0x0000
        /*0176*/ 	.short	0x0000
        /*0178*/ 	.byte	0x00, 0xf0, 0x21, 0x00


	//----- nvinfo : EIATTR_MAXREG_COUNT
	.align		4
.L_10157:
        /*017c*/ 	.byte	0x03, 0x1b
        /*017e*/ 	.short	0x00ff


	//----- nvinfo : EIATTR_NUM_BARRIERS
	.align		4
        /*0180*/ 	.byte	0x02, 0x4c
        /*0182*/ 	.byte	0x01
	.zero		1


	//----- nvinfo : EIATTR_EXTERNS
	.align		4
        /*0184*/ 	.byte	0x04, 0x0f
        /*0186*/ 	.short	(.L_10159 - .L_10158)


	//   ....[0]....
	.align		4
.L_10158:
        /*0188*/ 	.word	index@(__assertfail)


	//----- nvinfo : EIATTR_MERCURY_ISA_VERSION
	.align		4
.L_10159:
        /*018c*/ 	.byte	0x03, 0x5f
        /*018e*/ 	.short	0x0000


	//----- nvinfo : EIATTR_COOP_GROUP_MASK_REGIDS
	.align		4
        /*0190*/ 	.byte	0x04, 0x29
        /*0192*/ 	.short	(.L_10161 - .L_10160)


	//   ....[0]....
.L_10160:
        /*0194*/ 	.word	0xffffffff


	//   ....[1]....
        /*0198*/ 	.word	0xffffffff


	//   ....[2]....
        /*019c*/ 	.word	0xffffffff


	//   ....[3]....
        /*01a0*/ 	.word	0xffffffff


	//   ....[4]....
        /*01a4*/ 	.word	0xffffffff


	//   ....[5]....
        /*01a8*/ 	.word	0xffffffff


	//   ....[6]....
        /*01ac*/ 	.word	0xffffffff


	//   ....[7]....
        /*01b0*/ 	.word	0xffffffff


	//   ....[8]....
        /*01b4*/ 	.word	0xffffffff


	//   ....[9]....
        /*01b8*/ 	.word	0xffffffff


	//   ....[10]....
        /*01bc*/ 	.word	0xffffffff


	//   ....[11]....
        /*01c0*/ 	.word	0xffffffff


	//   ....[12]....
        /*01c4*/ 	.word	0xffffffff


	//   ....[13]....
        /*01c8*/ 	.word	0xffffffff


	//   ....[14]....
        /*01cc*/ 	.word	0xffffffff


	//   ....[15]....
        /*01d0*/ 	.word	0xffffffff


	//----- nvinfo : EIATTR_COOP_GROUP_INSTR_OFFSETS
	.align		4
.L_10161:
        /*01d4*/ 	.byte	0x04, 0x28
        /*01d6*/ 	.short	(.L_10163 - .L_10162)


	//   ....[0]....
.L_10162:
        /*01d8*/ 	.word	0x00000b80


	//   ....[1]....
        /*01dc*/ 	.word	0x00000ba0


	//   ....[2]....
        /*01e0*/ 	.word	0x00000c50


	//   ....[3]....
        /*01e4*/ 	.word	0x00000c70


	//   ....[4]....
        /*01e8*/ 	.word	0x00000c90


	//   ....[5]....
        /*01ec*/ 	.word	0x00001ac0


	//   ....[6]....
        /*01f0*/ 	.word	0x00001b20


	//   ....[7]....
        /*01f4*/ 	.word	0x00001b50


	//   ....[8]....
        /*01f8*/ 	.word	0x00001b70


	//   ....[9]....
        /*01fc*/ 	.word	0x00001b90


	//   ....[10]....
        /*0200*/ 	.word	0x00001be0


	//   ....[11]....
        /*0204*/ 	.word	0x00001c00


	//   ....[12]....
        /*0208*/ 	.word	0x00001c20


	//   ....[13]....
        /*020c*/ 	.word	0x000032c0


	//   ....[14]....
        /*0210*/ 	.word	0x00003330


	//   ....[15]....
        /*0214*/ 	.word	0x00003390


	//----- nvinfo : EIATTR_SYSCALL_OFFSETS
	.align		4
.L_10163:
        /*0218*/ 	.byte	0x04, 0x46
        /*021a*/ 	.short	(.L_10165 - .L_10164)


	//   ....[0]....
.L_10164:
        /*021c*/ 	.word	0x00003120


	//   ....[1]....
        /*0220*/ 	.word	0x00003250


	//----- nvinfo : EIATTR_EXIT_INSTR_OFFSETS
	.align		4
.L_10165:
        /*0224*/ 	.byte	0x04, 0x1c
        /*0226*/ 	.short	(.L_10167 - .L_10166)


	//   ....[0]....
.L_10166:
        /*0228*/ 	.word	0x00000090


	//   ....[1]....
        /*022c*/ 	.word	0x00002d60


	//   ....[2]....
        /*0230*/ 	.word	0x00002f70


	//   ....[3]....
        /*0234*/ 	.word	0x00002ff0


	//   ....[4]....
        /*0238*/ 	.word	0x00003260


	//----- nvinfo : EIATTR_CTAIDZ_USED
	.align		4
.L_10167:
        /*023c*/ 	.byte	0x01, 0x04
	.zero		2


	//----- nvinfo : EIATTR_CRS_STACK_SIZE
	.align		4
        /*0240*/ 	.byte	0x04, 0x1e
        /*0242*/ 	.short	(.L_10169 - .L_10168)
.L_10168:
        /*0244*/ 	.word	0x00000000
.L_10169:


//--------------------- .nv.info._ZN4vllm25paged_attention_v2_kernelIthLi112ELi8ELi128ELNS_18Fp8KVCacheDataTypeE2ELb1ELi512EEEvPfS2_PT_PKS3_PKT0_S9_ifPKiSB_iPKfiiiSD_SD_iiiii --------------------------
	.section	.nv.info._ZN4vllm25paged_attention_v2_kernelIthLi112ELi8ELi128ELNS_18Fp8KVCacheDataTypeE2ELb1ELi512EEEvPfS2_PT_PKS3_PKT0_S9_ifPKiSB_iPKfiiiSD_SD_iiiii,"",@"SHT_CUDA_INFO"
	.sectionflags	@""
	.align	4


	//----- nvinfo : EIATTR_CUDA_API_VERSION
	.align		4
        /*0000*/ 	.byte	0x04, 0x37
        /*0002*/ 	.short	(.L_10171 - .L_10170)
.L_10170:
        /*0004*/ 	.word	0x00000082


	//----- nvinfo : EIATTR_SW2861232_WAR
	.align		4
.L_10171:
        /*0008*/ 	.byte	0x01, 0x35
	.zero		2


	//----- nvinfo : EIATTR_PARAM_CBANK
	.align		4
        /*000c*/ 	.byte	0x04, 0x0a
        /*000e*/ 	.short	(.L_10173 - .L_10172)
	.align		4
.L_10172:
        /*0010*/ 	.word	index@(.nv.constant0._ZN4vllm25paged_attention_v2_kernelIthLi112ELi8ELi128ELNS_18Fp8KVCacheDataTypeE2ELb1ELi512EEEvPfS2_PT_PKS3_PKT0_S9_ifPKiSB_iPKfiiiSD_SD_iiiii)
        /*0014*/ 	.short	0x0160
        /*0016*/ 	.short	0x008c


	//----- nvinfo : EIATTR_CBANK_PARAM_SIZE
	.align		4
.L_10173:
        /*0018*/ 	.byte	0x03, 0x19
        /*001a*/ 	.short	0x008c


	//----- nvinfo : EIATTR_KPARAM_INFO
	.align		4
        /*001c*/ 	.byte	0x04, 0x17
        /*001e*/ 	.short	(.L_10175 - .L_10174)
.L_10174:
        /*0020*/ 	.word	0x00000000
        /*0024*/ 	.short	0x0015
        /*0026*/ 	.short	0x0088
        /*0028*/ 	.byte	0x00, 0xf0, 0x11, 0x00


	//----- nvinfo : EIATTR_KPARAM_INFO
	.align		4
.L_10175:
        /*002c*/ 	.byte	0x04, 0x17
        /*002e*/ 	.short	(.L_10177 - .L_10176)
.L_10176:
        /*0030*/ 	.word	0x00000000
        /*0034*/ 	.short	0x0014
        /*0036*/ 	.short	0x0084
        /*0038*/ 	.byte	0x00, 0xf0, 0x11, 0x00


	//----- nvinfo : EIATTR_KPARAM_INFO
	.align		4
.L_10177:
        /*003c*/ 	.byte	0x04, 0x17
        /*003e*/ 	.short	(.L_10179 - .L_10178)
.L_10178:
        /*0040*/ 	.word	0x00000000
        /*0044*/ 	.short	0x0013
        /*0046*/ 	.short	0x0080
        /*0048*/ 	.byte	0x00, 0xf0, 0x11, 0x00


	//----- nvinfo : EIATTR_KPARAM_INFO
	.align		4
.L_10179:
        /*004c*/ 	.byte	0x04, 0x17
        /*004e*/ 	.short	(.L_10181 - .L_10180)
.L_10180:
        /*0050*/ 	.word	0x00000000
        /*0054*/ 	.short	0x0012
        /*0056*/ 	.short	0x007c
        /*0058*/ 	.byte	0x00, 0xf0, 0x11, 0x00


	//----- nvinfo : EIATTR_KPARAM_INFO
	.align		4
.L_10181:
        /*005c*/ 	.byte	0x04, 0x17
        /*005e*/ 	.short	(.L_10183 - .L_10182)
.L_10182:
        /*0060*/ 	.word	0x00000000
        /*0064*/ 	.short	0x0011
        /*0066*/ 	.short	0x0078
        /*0068*/ 	.byte	0x00, 0xf0, 0x11, 0x00


	//----- nvinfo : EIATTR_KPARAM_INFO
	.align		4
.L_10183:
        /*006c*/ 	.byte	0x04, 0x17
        /*006e*/ 	.short	(.L_10185 - .L_10184)
.L_10184:
        /*0070*/ 	.word	0x00000000
        /*0074*/ 	.short	0x0010
        /*0076*/ 	.short	0x0070
        /*0078*/ 	.byte	0x00, 0xf0, 0x21, 0x00


	//----- nvinfo : EIATTR_KPARAM_INFO
	.align		4
.L_10185:
        /*007c*/ 	.byte	0x04, 0x17
        /*007e*/ 	.short	(.L_10187 - .L_10186)
.L_10186:
        /*0080*/ 	.word	0x00000000
        /*0084*/ 	.short	0x000f
        /*0086*/ 	.short	0x0068
        /*0088*/ 	.byte	0x00, 0xf0, 0x21, 0x00


	//----- nvinfo : EIATTR_KPARAM_INFO
	.align		4
.L_10187:
        /*008c*/ 	.byte	0x04, 0x17
        /*008e*/ 	.short	(.L_10189 - .L_10188)
.L_10188:
        /*0090*/ 	.word	0x00000000
        /*0094*/ 	.short	0x000e
        /*0096*/ 	.short	0x0060
        /*0098*/ 	.byte	0x00, 0xf0, 0x11, 0x00


	//----- nvinfo : EIATTR_KPARAM_INFO
	.align		4
.L_10189:
        /*009c*/ 	.byte	0x04, 0x17
        /*009e*/ 	.short	(.L_10191 - .L_10190)
.L_10190:
        /*00a0*/ 	.word	0x00000000
        /*00a4*/ 	.short	0x000d
        /*00a6*/ 	.short	0x005c
        /*00a8*/ 	.byte	0x00, 0xf0, 0x11, 0x00


	//----- nvinfo : EIATTR_KPARAM_INFO
	.align		4
.L_10191:
        /*00ac*/ 	.byte	0x04, 0x17
        /*00ae*/ 	.short	(.L_10193 - .L_10192)
.L_10192:
        /*00b0*/ 	.word	0x00000000
        /*00b4*/ 	.short	0x000c
        /*00b6*/ 	.short	0x0058
        /*00b8*/ 	.byte	0x00, 0xf0, 0x11, 0x00


	//----- nvinfo : EIATTR_KPARAM_INFO
	.align		4
.L_10193:
        /*00bc*/ 	.byte	0x04, 0x17
        /*00be*/ 	.short	(.L_10195 - .L_10194)
.L_10194:
        /*00c0*/ 	.word	0x00000000
        /*00c4*/ 	.short	0x000b
        /*00c6*/ 	.short	0x0050
        /*00c8*/ 	.byte	0x00, 0xf0, 0x21, 0x00


	//----- nvinfo : EIATTR_KPARAM_INFO
	.align		4
.L_10195:
        /*00cc*/ 	.byte	0x04, 0x17
        /*00ce*/ 	.short	(.L_10197 - .L_10196)
.L_10196:
        /*00d0*/ 	.word	0x00000000
        /*00d4*/ 	.short	0x000a
        /*00d6*/ 	.short	0x0048
        /*00d8*/ 	.byte	0x00, 0xf0, 0x11, 0x00


	//----- nvinfo : EIATTR_KPARAM_INFO
	.align		4
.L_10197:
        /*00dc*/ 	.byte	0x04, 0x17
        /*00de*/ 	.short	(.L_10199 - .L_10198)
.L_10198:
        /*00e0*/ 	.word	0x00000000
        /*00e4*/ 	.short	0x0009
        /*00e6*/ 	.short	0x0040
        /*00e8*/ 	.byte	0x00, 0xf0, 0x21, 0x00


	//----- nvinfo : EIATTR_KPARAM_INFO
	.align		4
.L_10199:
        /*00ec*/ 	.byte	0x04, 0x17
        /*00ee*/ 	.short	(.L_10201 - .L_10200)
.L_10200:
        /*00f0*/ 	.word	0x00000000
        /*00f4*/ 	.short	0x0008
        /*00f6*/ 	.short	0x0038
        /*00f8*/ 	.byte	0x00, 0xf0, 0x21, 0x00


	//----- nvinfo : EIATTR_KPARAM_INFO
	.align		4
.L_10201:
        /*00fc*/ 	.byte	0x04, 0x17
        /*00fe*/ 	.short	(.L_10203 - .L_10202)
.L_10202:
        /*0100*/ 	.word	0x00000000
        /*0104*/ 	.short	0x0007
        /*0106*/ 	.short	0x0034
        /*0108*/ 	.byte	0x00, 0xf0, 0x11, 0x00


	//----- nvinfo : EIATTR_KPARAM_INFO
	.align		4
.L_10203:
        /*010c*/ 	.byte	0x04, 0x17
        /*010e*/ 	.short	(.L_10205 - .L_10204)
.L_10204:
        /*0110*/ 	.word	0x00000000
        /*0114*/ 	.short	0x0006
        /*0116*/ 	.short	0x0030
        /*0118*/ 	.byte	0x00, 0xf0, 0x11, 0x00


	//----- nvinfo : EIATTR_KPARAM_INFO
	.align		4
.L_10205:
        /*011c*/ 	.byte	0x04, 0x17
        /*011e*/ 	.short	(.L_10207 - .L_10206)
.L_10206:
        /*0120*/ 	.word	0x00000000
        /*0124*/ 	.short	0x0005
        /*0126*/ 	.short	0x0028
        /*0128*/ 	.byte	0x00, 0xf0, 0x21, 0x00


	//----- nvinfo : EIATTR_KPARAM_INFO
	.align		4
.L_10207:
        /*012c*/ 	.byte	0x04, 0x17
        /*012e*/ 	.short	(.L_10209 - .L_10208)
.L_10208:
        /*0130*/ 	.word	0x00000000
        /*0134*/ 	.short	0x0004
        /*0136*/ 	.short	0x0020
        /*0138*/ 	.byte	0x00, 0xf0, 0x21, 0x00


	//----- nvinfo : EIATTR_KPARAM_INFO
	.align		4
.L_10209:
        /*013c*/ 	.byte	0x04, 0x17
        /*013e*/ 	.short	(.L_10211 - .L_10210)
.L_10210:
        /*0140*/ 	.word	0x00000000
        /*0144*/ 	.short	0x0003
        /*0146*/ 	.short	0x0018
        /*0148*/ 	.byte	0x00, 0xf0, 0x21, 0x00


	//----- nvinfo : EIATTR_KPARAM_INFO
	.align		4
.L_10211:
        /*014c*/ 	.byte	0x04, 0x17
        /*014e*/ 	.short	(.L_10213 - .L_10212)
.L_10212:
        /*0150*/ 	.word	0x00000000
        /*0154*/ 	.short	0x0002
        /*0156*/ 	.short	0x0010
        /*0158*/ 	.byte	0x00, 0xf0, 0x21, 0x00


	//----- nvinfo : EIATTR_KPARAM_INFO
	.align		4
.L_10213:
        /*015c*/ 	.byte	0x04, 0x17
        /*015e*/ 	.short	(.L_10215 - .L_10214)
.L_10214:
        /*0160*/ 	.word	0x00000000
        /*0164*/ 	.short	0x0001
        /*0166*/ 	.short	0x0008
        /*0168*/ 	.byte	0x00, 0xf0, 0x21, 0x00


	//----- nvinfo : EIATTR_KPARAM_INFO
	.align		4
.L_10215:
        /*016c*/ 	.byte	0x04, 0x17
        /*016e*/ 	.short	(.L_10217 - .L_10216)
.L_10216:
        /*0170*/ 	.word	0x00000000
        /*0174*/ 	.short	0x0000
        /*0176*/ 	.short	0x0000
        /*0178*/ 	.byte	0x00, 0xf0, 0x21, 0x00


	//----- nvinfo : EIATTR_MAXREG_COUNT
	.align		4
.L_10217:
        /*017c*/ 	.byte	0x03, 0x1b
        /*017e*/ 	.short	0x00ff


	//----- nvinfo : EIATTR_NUM_BARRIERS
	.align		4
        /*0180*/ 	.byte	0x02, 0x4c
        /*0182*/ 	.byte	0x01
	.zero		1


	//----- nvinfo : EIATTR_EXTERNS
	.align		4
        /*0184*/ 	.byte	0x04, 0x0f
        /*0186*/ 	.short	(.L_10219 - .L_10218)


	//   ....[0]....
	.align		4
.L_10218:
        /*0188*/ 	.word	index@(__assertfail)


	//----- nvinfo : EIATTR_MERCURY_ISA_VERSION
	.align		4
.L_10219:
        /*018c*/ 	.byte	0x03, 0x5f
        /*018e*/ 	.short	0x0000


	//----- nvinfo : EIATTR_COOP_GROUP_MASK_REGIDS
	.align		4
        /*0190*/ 	.byte	0x04, 0x29
        /*0192*/ 	.short	(.L_10221 - .L_10220)


	//   ....[0]....
.L_10220:
        /*0194*/ 	.word	0xffffffff


	//   ....[1]....
        /*0198*/ 	.word	0xffffffff


	//   ....[2]....
        /*019c*/ 	.word	0xffffffff


	//   ....[3]....
        /*01a0*/ 	.word	0xffffffff


	//   ....[4]....
        /*01a4*/ 	.word	0xffffffff


	//   ....[5]....
        /*01a8*/ 	.word	0xffffffff


	//   ....[6]....
        /*01ac*/ 	.word	0xffffffff


	//   ....[7]....
        /*01b0*/ 	.word	0xffffffff


	//   ....[8]....
        /*01b4*/ 	.word	0xffffffff


	//   ....[9]....
        /*01b8*/ 	.word	0xffffffff


	//   ....[10]....
        /*01bc*/ 	.word	0xffffffff


	//   ....[11]....
        /*01c0*/ 	.word	0xffffffff


	//   ....[12]....
        /*01c4*/ 	.word	0xffffffff


	//   ....[13]....
        /*01c8*/ 	.word	0xffffffff


	//   ....[14]....
        /*01cc*/ 	.word	0xffffffff


	//   ....[15]....
        /*01d0*/ 	.word	0xffffffff


	//----- nvinfo : EIATTR_COOP_GROUP_INSTR_OFFSETS
	.align		4
.L_10221:
        /*01d4*/ 	.byte	0x04, 0x28
        /*01d6*/ 	.short	(.L_10223 - .L_10222)


	//   ....[0]....
.L_10222:
        /*01d8*/ 	.word	0x00000b80


	//   ....[1]....
        /*01dc*/ 	.word	0x00000ba0


	//   ....[2]....
        /*01e0*/ 	.word	0x00000c50


	//   ....[3]....
        /*01e4*/ 	.word	0x00000c70


	//   ....[4]....
        /*01e8*/ 	.word	0x00000c90


	//   ....[5]....
        /*01ec*/ 	.word	0x00001ac0


	//   ....[6]....
        /*01f0*/ 	.word	0x00001b20


	//   ....[7]....
        /*01f4*/ 	.word	0x00001b50


	//   ....[8]....
        /*01f8*/ 	.word	0x00001b70


	//   ....[9]....
        /*01fc*/ 	.word	0x00001b90


	//   ....[10]....
        /*0200*/ 	.word	0x00001be0


	//   ....[11]....
        /*0204*/ 	.word	0x00001c00


	//   ....[12]....
        /*0208*/ 	.word	0x00001c20


	//   ....[13]....
        /*020c*/ 	.word	0x000032c0


	//   ....[14]....
        /*0210*/ 	.word	0x00003330


	//   ....[15]....
        /*0214*/ 	.word	0x00003390


	//----- nvinfo : EIATTR_SYSCALL_OFFSETS
	.align		4
.L_10223:
        /*0218*/ 	.byte	0x04, 0x46
        /*021a*/ 	.short	(.L_10225 - .L_10224)


	//   ....[0]....
.L_10224:
        /*021c*/ 	.word	0x00003120


	//   ....[1]....
        /*0220*/ 	.word	0x00003250


	//----- nvinfo : EIATTR_EXIT_INSTR_OFFSETS
	.align		4
.L_10225:
        /*0224*/ 	.byte	0x04, 0x1c
        /*0226*/ 	.short	(.L_10227 - .L_10226)


	//   ....[0]....
.L_10226:
        /*0228*/ 	.word	0x00000090


	//   ....[1]....
        /*022c*/ 	.word	0x00002d60


	//   ....[2]....
        /*0230*/ 	.word	0x00002f70


	//   ....[3]....
        /*0234*/ 	.word	0x00002ff0


	//   ....[4]....
        /*0238*/ 	.word	0x00003260


	//----- nvinfo : EIATTR_CTAIDZ_USED
	.align		4
.L_10227:
        /*023c*/ 	.byte	0x01, 0x04
	.zero		2


	//----- nvinfo : EIATTR_CRS_STACK_SIZE
	.align		4
        /*0240*/ 	.byte	0x04, 0x1e
        /*0242*/ 	.short	(.L_10229 - .L_10228)
.L_10228:
        /*0244*/ 	.word	0x00000000
.L_10229:


//--------------------- .nv.info._ZN4vllm25paged_attention_v2_kernelIthLi96ELi8ELi128ELNS_18Fp8KVCacheDataTypeE2ELb1ELi512EEEvPfS2_PT_PKS3_PKT0_S9_ifPKiSB_iPKfiiiSD_SD_iiiii --------------------------
	.section	.nv.info._ZN4vllm25paged_attention_v2_kernelIthLi96ELi8ELi128ELNS_18Fp8KVCacheDataTypeE2ELb1ELi512EEEvPfS2_PT_PKS3_PKT0_S9_ifPKiSB_iPKfiiiSD_SD_iiiii,"",@"SHT_CUDA_INFO"
	.sectionflags	@""
	.align	4


	//----- nvinfo : EIATTR_CUDA_API_VERSION
	.align		4
        /*0000*/ 	.byte	0x04, 0x37
        /*0002*/ 	.short	(.L_10231 - .L_10230)
.L_10230:
        /*0004*/ 	.word	0x00000082


	//----- nvinfo : EIATTR_SW2861232_WAR
	.align		4
.L_10231:
        /*0008*/ 	.byte	0x01, 0x35
	.zero		2


	//----- nvinfo : EIATTR_PARAM_CBANK
	.align		4
        /*000c*/ 	.byte	0x04, 0x0a
        /*000e*/ 	.short	(.L_10233 - .L_10232)
	.align		4
.L_10232:
        /*0010*/ 	.word	index@(.nv.constant0._ZN4vllm25paged_attention_v2_kernelIthLi96ELi8ELi128ELNS_18Fp8KVCacheDataTypeE2ELb1ELi512EEEvPfS2_PT_PKS3_PKT0_S9_ifPKiSB_iPKfiiiSD_SD_iiiii)
        /*0014*/ 	.short	0x0160
        /*0016*/ 	.short	0x008c


	//----- nvinfo : EIATTR_CBANK_PARAM_SIZE
	.align		4
.L_10233:
        /*0018*/ 	.byte	0x03, 0x19
        /*001a*/ 	.short	0x008c


	//----- nvinfo : EIATTR_KPARAM_INFO
	.align		4
        /*001c*/ 	.byte	0x04, 0x17
        /*001e*/ 	.short	(.L_10235 - .L_10234)
.L_10234:
        /*0020*/ 	.word	0x00000000
        /*0024*/ 	.short	0x0015
        /*0026*/ 	.short	0x0088
        /*0028*/ 	.byte	0x00, 0xf0, 0x11, 0x00


	//----- nvinfo : EIATTR_KPARAM_INFO
	.align		4
.L_10235:
        /*002c*/ 	.byte	0x04, 0x17
        /*002e*/ 	.short	(.L_10237 - .L_10236)
.L_10236:
        /*0030*/ 	.word	0x00000000
        /*0034*/ 	.short	0x0014
        /*0036*/ 	.short	0x0084
        /*0038*/ 	.byte	0x00, 0xf0, 0x11, 0x00


	//----- nvinfo : EIATTR_KPARAM_INFO
	.align		4
.L_10237:
        /*003c*/ 	.byte	0x04, 0x17
        /*003e*/ 	.short	(.L_10239 - .L_10238)
.L_10238:
        /*0040*/ 	.word	0x00000000
        /*0044*/ 	.short	0x0013
        /*0046*/ 	.short	0x0080
        /*0048*/ 	.byte	0x00, 0xf0, 0x11, 0x00


	//----- nvinfo : EIATTR_KPARAM_INFO
	.align		4
.L_10239:
        /*004c*/ 	.byte	0x04, 0x17
        /*004e*/ 	.short	(.L_10241 - .L_10240)
.L_10240:
        /*0050*/ 	.word	0x00000000
        /*0054*/ 	.short	0x0012
        /*0056*/ 	.short	0x007c
        /*0058*/ 	.byte	0x00, 0xf0, 0x11, 0x00


	//----- nvinfo : EIATTR_KPARAM_INFO
	.align		4
.L_10241:
        /*005c*/ 	.byte	0x04, 0x17
        /*005e*/ 	.short	(.L_10243 - .L_10242)
.L_10242:
        /*0060*/ 	.word	0x00000000
        /*0064*/ 	.short	0x0011
        /*0066*/ 	.short	0x0078
        /*0068*/ 	.byte	0x00, 0xf0, 0x11, 0x00


	//----- nvinfo : EIATTR_KPARAM_INFO
	.align		4
.L_10243:
        /*006c*/ 	.byte	0x04, 0x17
        /*006e*/ 	.short	(.L_10245 - .L_10244)
.L_10244:
        /*0070*/ 	.word	0x00000000
        /*0074*/ 	.short	0x0010
        /*0076*/ 	.short	0x0070
        /*0078*/ 	.byte	0x00, 0xf0, 0x21, 0x00


	//----- nvinfo : EIATTR_KPARAM_INFO
	.align		4
.L_10245:
        /*007c*/ 	.byte	0x04, 0x17
        /*007e*/ 	.short	(.L_10247 - .L_10246)
.L_10246:
        /*0080*/ 	.word	0x00000000
        /*0084*/ 	.short	0x000f
        /*0086*/ 	.short	0x0068
        /*0088*/ 	.byte	0x00, 0xf0, 0x21, 0x00


	//----- nvinfo : EIATTR_KPARAM_INFO
	.align		4
.L_10247:
        /*008c*/ 	.byte	0x04, 0x17
        /*008e*/ 	.short	(.L_10249 - .L_10248)
.L_10248:
        /*0090*/ 	.word	0x00000000
        /*0094*/ 	.short	0x000e
        /*0096*/ 	.short	0x0060
        /*0098*/ 	.byte	0x00, 0xf0, 0x11, 0x00


	//----- nvinfo : EIATTR_KPARAM_INFO
	.align		4
.L_10249:
        /*009c*/ 	.byte	0x04, 0x17
        /*009e*/ 	.short	(.L_10251 - .L_10250)
.L_10250:
        /*00a0*/ 	.word	0x00000000
        /*00a4*/ 	.short	0x000d
        /*00a6*/ 	.short	0x005c
        /*00a8*/ 	.byte	0x00, 0xf0, 0x11, 0x00


	//----- nvinfo : EIATTR_KPARAM_INFO
	.align		4
.L_10251:
        /*00ac*/ 	.byte	0x04, 0x17
        /*00ae*/ 	.short	(.L_10253 - .L_10252)
.L_10252:
        /*00b0*/ 	.word	0x00000000
        /*00b4*/ 	.short	0x000c
        /*00b6*/ 	.short	0x0058
        /*00b8*/ 	.byte	0x00, 0xf0, 0x11, 0x00


	//----- nvinfo : EIATTR_KPARAM_INFO
	.align		4
.L_10253:
        /*00bc*/ 	.byte	0x04, 0x17
        /*00be*/ 	.short	(.L_10255 - .L_10254)
.L_10254:
        /*00c0*/ 	.word	0x00000000
        /*00c4*/ 	.short	0x000b
        /*00c6*/ 	.short	0x0050
        /*00c8*/ 	.byte	0x00, 0xf0, 0x21, 0x00


	//----- nvinfo : EIATTR_KPARAM_INFO
	.align		4
.L_10255:
        /*00cc*/ 	.byte	0x04, 0x17
        /*00ce*/ 	.short	(.L_10257 - .L_10256)
.L_10256:
        /*00d0*/ 	.word	0x00000000
        /*00d4*/ 	.short	0x000a
        /*00d6*/ 	.short	0x0048
        /*00d8*/ 	.byte	0x00, 0xf0, 0x11, 0x00


	//----- nvinfo : EIATTR_KPARAM_INFO
	.align		4
.L_10257:
        /*00dc*/ 	.byte	0x04, 0x17
        /*00de*/ 	.short	(.L_10259 - .L_10258)
.L_10258:
        /*00e0*/ 	.word	0x00000000
        /*00e4*/ 	.short	0x0009
        /*00e6*/ 	.short	0x0040
        /*00e8*/ 	.byte	0x00, 0xf0, 0x21, 0x00


	//----- nvinfo : EIATTR_KPARAM_INFO
	.align		4
.L_10259:
        /*00ec*/ 	.byte	0x04, 0x17
        /*00ee*/ 	.short	(.L_10261 - .L_10260)
.L_10260:
        /*00f0*/ 	.word	0x00000000
        /*00f4*/ 	.short	0x0008
        /*00f6*/ 	.short	0x0038
        /*00f8*/ 	.byte	0x00, 0xf0, 0x21, 0x00


	//----- nvinfo : EIATTR_KPARAM_INFO
	.align		4
.L_10261:
        /*00fc*/ 	.byte	0x04, 0x17
        /*00fe*/ 	.short	(.L_10263 - .L_10262)
.L_10262:
        /*0100*/ 	.word	0x00000000
        /*0104*/ 	.short	0x0007
        /*0106*/ 	.short	0x0034
        /*0108*/ 	.byte	0x00, 0xf0, 0x11, 0x00


	//----- nvinfo : EIATTR_KPARAM_INFO
	.align		4
.L_10263:
        /*010c*/ 	.byte	0x04, 0x17
        /*010e*/ 	.short	(.L_10265 - .L_10264)
.L_10264:
        /*0110*/ 	.word	0x00000000
        /*0114*/ 	.short	0x0006
        /*0116*/ 	.short	0x0030
        /*0118*/ 	.byte	0x00, 0xf0, 0x11, 0x00


	//----- nvinfo : EIATTR_KPARAM_INFO
	.align		4
.L_10265:
        /*011c*/ 	.byte	0x04, 0x17
        /*011e*/ 	.short	(.L_10267 - .L_10266)
.L_10266:
        /*0120*/ 	.word	0x00000000
        /*0124*/ 	.short	0x0005
        /*0126*/ 	.short	0x0028
        /*0128*/ 	.byte	0x00, 0xf0, 0x21, 0x00


	//----- nvinfo : EIATTR_KPARAM_INFO
	.align		4
.L_10267:
        /*012c*/ 	.byte	0x04, 0x17
        /*012e*/ 	.short	(.L_10269 - .L_10268)
.L_10268:
        /*0130*/ 	.word	0x00000000
        /*0134*/ 	.short	0x0004
        /*0136*/ 	.short	0x0020
        /*0138*/ 	.byte	0x00, 0xf0, 0x21, 0x00


	//----- nvinfo : EIATTR_KPARAM_INFO
	.align		4
.L_10269:
        /*013c*/ 	.byte	0x04, 0x17
        /*013e*/ 	.short	(.L_10271 - .L_10270)
.L_10270:
        /*0140*/ 	.word	0x00000000
        /*0144*/ 	.short	0x0003
        /*0146*/ 	.short	0x0018
        /*0148*/ 	.byte	0x00, 0xf0, 0x21, 0x00


	//----- nvinfo : EIATTR_KPARAM_INFO
	.align		4
.L_10271:
        /*014c*/ 	.byte	0x04, 0x17
        /*014e*/ 	.short	(.L_10273 - .L_10272)
.L_10272:
        /*0150*/ 	.word	0x00000000
        /*0154*/ 	.short	0x0002
        /*0156*/ 	.short	0x0010
        /*0158*/ 	.byte	0x00, 0xf0, 0x21, 0x00


	//----- nvinfo : EIATTR_KPARAM_INFO
	.align		4
.L_10273:
        /*015c*/ 	.byte	0x04, 0x17
        /*015e*/ 	.short	(.L_10275 - .L_10274)
.L_10274:
        /*0160*/ 	.word	0x00000000
        /*0164*/ 	.short	0x0001
        /*0166*/ 	.short	0x0008
        /*0168*/ 	.byte	0x00, 0xf0, 0x21, 0x00


	//----- nvinfo : EIATTR_KPARAM_INFO
	.align		4
.L_10275:
        /*016c*/ 	.byte	0x04, 0x17
        /*016e*/ 	.short	(.L_10277 - .L_10276)
.L_10276:
        /*0170*/ 	.word	0x00000000
        /*0174*/ 	.short	0x0000
        /*0176*/ 	.short	0x0000
        /*0178*/ 	.byte	0x00, 0xf0, 0x21, 0x00


	//----- nvinfo : EIATTR_MAXREG_COUNT
	.align		4
.L_10277:
        /*017c*/ 	.byte	0x03, 0x1b
        /*017e*/ 	.short	0x00ff


	//----- nvinfo : EIATTR_NUM_BARRIERS
	.align		4
        /*0180*/ 	.byte	0x02, 0x4c
        /*0182*/ 	.byte	0x01
	.zero		1


	//----- nvinfo : EIATTR_EXTERNS
	.align		4
        /*0184*/ 	.byte	0x04, 0x0f
        /*0186*/ 	.short	(.L_10279 - .L_10278)


	//   ....[0]....
	.align		4
.L_10278:
        /*0188*/ 	.word	index@(__assertfail)


	//----- nvinfo : EIATTR_MERCURY_ISA_VERSION
	.align		4
.L_10279:
        /*018c*/ 	.byte	0x03, 0x5f
        /*018e*/ 	.short	0x0000


	//----- nvinfo : EIATTR_COOP_GROUP_MASK_REGIDS
	.align		4
        /*0190*/ 	.byte	0x04, 0x29
        /*0192*/ 	.short	(.L_10281 - .L_10280)


	//   ....[0]....
.L_10280:
        /*0194*/ 	.word	0xffffffff


	//   ....[1]....
        /*0198*/ 	.word	0xffffffff


	//   ....[2]....
        /*019c*/ 	.word	0xffffffff


	//   ....[3]....
        /*01a0*/ 	.word	0xffffffff


	//   ....[4]....
        /*01a4*/ 	.word	0xffffffff


	//   ....[5]....
        /*01a8*/ 	.word	0xffffffff


	//   ....[6]....
        /*01ac*/ 	.word	0xffffffff


	//   ....[7]....
        /*01b0*/ 	.word	0xffffffff


	//   ....[8]....
        /*01b4*/ 	.word	0xffffffff


	//   ....[9]....
        /*01b8*/ 	.word	0xffffffff


	//   ....[10]....
        /*01bc*/ 	.word	0xffffffff


	//   ....[11]....
        /*01c0*/ 	.word	0xffffffff


	//   ....[12]....
        /*01c4*/ 	.word	0xffffffff


	//   ....[13]....
        /*01c8*/ 	.word	0xffffffff


	//   ....[14]....
        /*01cc*/ 	.word	0xffffffff


	//   ....[15]....
        /*01d0*/ 	.word	0xffffffff


	//----- nvinfo : EIATTR_COOP_GROUP_INSTR_OFFSETS
	.align		4
.L_10281:
        /*01d4*/ 	.byte	0x04, 0x28
        /*01d6*/ 	.short	(.L_10283 - .L_10282)


	//   ....[0]....
.L_10282:
        /*01d8*/ 	.word	0x00000b80


	//   ....[1]....
        /*01dc*/ 	.word	0x00000ba0


	//   ....[2]....
        /*01e0*/ 	.word	0x00000c50


	//   ....[3]....
        /*01e4*/ 	.word	0x00000c70


	//   ....[4]....
        /*01e8*/ 	.word	0x00000c90


	//   ....[5]....
        /*01ec*/ 	.word	0x00001ac0


	//   ....[6]....
        /*01f0*/ 	.word	0x00001b20


	//   ....[7]....
        /*01f4*/ 	.word	0x00001b50


	//   ....[8]....
        /*01f8*/ 	.word	0x00001b70


	//   ....[9]....
        /*01fc*/ 	.word	0x00001b90


	//   ....[10]....
        /*0200*/ 	.word	0x00001be0


	//   ....[11]....
        /*0204*/ 	.word	0x00001c00


	//   ....[12]....
        /*0208*/ 	.word	0x00001c20


	//   ....[13]....
        /*020c*/ 	.word	0x000030e0


	//   ....[14]....
        /*0210*/ 	.word	0x00003150


	//   ....[15]....
        /*0214*/ 	.word	0x000031b0


	//----- nvinfo : EIATTR_SYSCALL_OFFSETS
	.align		4
.L_10283:
        /*0218*/ 	.byte	0x04, 0x46
        /*021a*/ 	.short	(.L_10285 - .L_10284)


	//   ....[0]....
.L_10284:
        /*021c*/ 	.word	0x00002f40


	//   ....[1]....
        /*0220*/ 	.word	0x00003070


	//----- nvinfo : EIATTR_EXIT_INSTR_OFFSETS
	.align		4
.L_10285:
        /*0224*/ 	.byte	0x04, 0x1c
        /*0226*/ 	.short	(.L_10287 - .L_10286)


	//   ....[0]....
.L_10286:
        /*0228*/ 	.word	0x00000090


	//   ....[1]....
        /*022c*/ 	.word	0x00002be0


	//   ....[2]....
        /*0230*/ 	.word	0x00002e10


	//   ....[3]....
        /*0234*/ 	.word	0x00003080


	//----- nvinfo : EIATTR_CTAIDZ_USED
	.align		4
.L_10287:
        /*0238*/ 	.byte	0x01, 0x04
	.zero		2


	//----- nvinfo : EIATTR_CRS_STACK_SIZE
	.align		4
        /*023c*/ 	.byte	0x04, 0x1e
        /*023e*/ 	.short	(.L_10289 - .L_10288)
.L_10288:
        /*0240*/ 	.word	0x00000000
.L_10289:


//--------------------- .nv.info._ZN4vllm25paged_attention_v2_kernelIthLi80ELi8ELi128ELNS_18Fp8KVCacheDataTypeE2ELb1ELi512EEEvPfS2_PT_PKS3_PKT0_S9_ifPKiSB_iPKfiiiSD_SD_iiiii --------------------------
	.section	.nv.info._ZN4vllm25paged_attention_v2_kernelIthLi80ELi8ELi128ELNS_18Fp8KVCacheDataTypeE2ELb1ELi512EEEvPfS2_PT_PKS3_PKT0_S9_ifPKiSB_iPKfiiiSD_SD_iiiii,"",@"SHT_CUDA_INFO"
	.sectionflags	@""
	.align	4


	//----- nvinfo : EIATTR_CUDA_API_VERSION
	.align		4
        /*0000*/ 	.byte	0x04, 0x37
        /*0002*/ 	.short	(.L_10291 - .L_10290)
.L_10290:
        /*0004*/ 	.word	0x00000082


	//----- nvinfo : EIATTR_SW2861232_WAR
	.align		4
.L_10291:
        /*0008*/ 	.byte	0x01, 0x35
	.zero		2


	//----- nvinfo : EIATTR_PARAM_CBANK
	.align		4
        /*000c*/ 	.byte	0x04, 0x0a
        /*000e*/ 	.short	(.L_10293 - .L_10292)
	.align		4
.L_10292:
        /*0010*/ 	.word	index@(.nv.constant0._ZN4vllm25paged_attention_v2_kernelIthLi80ELi8ELi128ELNS_18Fp8KVCacheDataTypeE2ELb1ELi512EEEvPfS2_PT_PKS3_PKT0_S9_ifPKiSB_iPKfiiiSD_SD_iiiii)
        /*0014*/ 	.short	0x0160
        /*0016*/ 	.short	0x008c


	//----- nvinfo : EIATTR_CBANK_PARAM_SIZE
	.align		4
.L_10293:
        /*0018*/ 	.byte	0x03, 0x19
        /*001a*/ 	.short	0x008c


	//----- nvinfo : EIATTR_KPARAM_INFO
	.align		4
        /*001c*/ 	.byte	0x04, 0x17
        /*001e*/ 	.short	(.L_10295 - .L_10294)
.L_10294:
        /*0020*/ 	.word	0x00000000
        /*0024*/ 	.short	0x0015
        /*0026*/ 	.short	0x0088
        /*0028*/ 	.byte	0x00, 0xf0, 0x11, 0x00


	//----- nvinfo : EIATTR_KPARAM_INFO
	.align		4
.L_10295:
        /*002c*/ 	.byte	0x04, 0x17
        /*002e*/ 	.short	(.L_10297 - .L_10296)
.L_10296:
        /*0030*/ 	.word	0x00000000
        /*0034*/ 	.short	0x0014
        /*0036*/ 	.short	0x0084
        /*0038*/ 	.byte	0x00, 0xf0, 0x11, 0x00


	//----- nvinfo : EIATTR_KPARAM_INFO
	.align		4
.L_10297:
        /*003c*/ 	.byte	0x04, 0x17
        /*003e*/ 	.short	(.L_10299 - .L_10298)
.L_10298:
        /*0040*/ 	.word	0x00000000
        /*0044*/ 	.short	0x0013
        /*0046*/ 	.short	0x0080
        /*0048*/ 	.byte	0x00, 0xf0, 0x11, 0x00


	//----- nvinfo : EIATTR_KPARAM_INFO
	.align		4
.L_10299:
        /*004c*/ 	.byte	0x04, 0x17
        /*004e*/ 	.short	(.L_10301 - .L_10300)
.L_10300:
        /*0050*/ 	.word	0x00000000
        /*0054*/ 	.short	0x0012
        /*0056*/ 	.short	0x007c
        /*0058*/ 	.byte	0x00, 0xf0, 0x11, 0x00


	//----- nvinfo : EIATTR_KPARAM_INFO
	.align		4
.L_10301:
        /*005c*/ 	.byte	0x04, 0x17
        /*005e*/ 	.short	(.L_10303 - .L_10302)
.L_10302:
        /*0060*/ 	.word	0x00000000
        /*0064*/ 	.short	0x0011
        /*0066*/ 	.short	0x0078
        /*0068*/ 	.byte	0x00, 0xf0, 0x11, 0x00


	//----- nvinfo : EIATTR_KPARAM_INFO
	.align		4
.L_10303:
        /*006c*/ 	.byte	0x04, 0x17
        /*006e*/ 	.short	(.L_10305 - .L_10304)
.L_10304:
        /*0070*/ 	.word	0x00000000
        /*0074*/ 	.short	0x0010
        /*0076*/ 	.short	0x0070
        /*0078*/ 	.byte	0x00, 0xf0, 0x21, 0x00


	//----- nvinfo : EIATTR_KPARAM_INFO
	.align		4
.L_10305:
        /*007c*/ 	.byte	0x04, 0x17
        /*007e*/ 	.short	(.L_10307 - .L_10306)
.L_10306:
        /*0080*/ 	.word	0x00000000
        /*0084*/ 	.short	0x000f
        /*0086*/ 	.short	0x0068
        /*0088*/ 	.byte	0x00, 0xf0, 0x21, 0x00


	//----- nvinfo : EIATTR_KPARAM_INFO
	.align		4
.L_10307:
        /*008c*/ 	.byte	0x04, 0x17
        /*008e*/ 	.short	(.L_10309 - .L_10308)
.L_10308:
        /*0090*/ 	.word	0x00000000
        /*0094*/ 	.short	0x000e
        /*0096*/ 	.short	0x0060
        /*0098*/ 	.byte	0x00, 0xf0, 0x11, 0x00


	//----- nvinfo : EIATTR_KPARAM_INFO
	.align		4
.L_10309:
        /*009c*/ 	.byte	0x04, 0x17
        /*009e*/ 	.short	(.L_10311 - .L_10310)
.L_10310:
        /*00a0*/ 	.word	0x00000000
        /*00a4*/ 	.short	0x000d
        /*00a6*/ 	.short	0x005c
        /*00a8*/ 	.byte	0x00, 0xf0, 0x11, 0x00


	//----- nvinfo : EIATTR_KPARAM_INFO
	.align		4
.L_10311:
        /*00ac*/ 	.byte	0x04, 0x17
        /*00ae*/ 	.short	(.L_10313 - .L_10312)
.L_10312:
        /*00b0*/ 	.word	0x00000000
        /*00b4*/ 	.short	0x000c
        /*00b6*/ 	.short	0x0058
        /*00b8*/ 	.byte	0x00, 0xf0, 0x11, 0x00


	//----- nvinfo : EIATTR_KPARAM_INFO
	.align		4
.L_10313:
        /*00bc*/ 	.byte	0x04, 0x17
        /*00be*/ 	.short	(.L_10315 - .L_10314)
.L_10314:
        /*00c0*/ 	.word	0x00000000
        /*00c4*/ 	.short	0x000b
        /*00c6*/ 	.short	0x0050
        /*00c8*/ 	.byte	0x00, 0xf0, 0x21, 0x00


	//----- nvinfo : EIATTR_KPARAM_INFO
	.align		4
.L_10315:
        /*00cc*/ 	.byte	0x04, 0x17
        /*00ce*/ 	.short	(.L_10317 - .L_10316)
.L_10316:
        /*00d0*/ 	.word	0x00000000
        /*00d4*/ 	.short	0x000a
        /*00d6*/ 	.short	0x0048
        /*00d8*/ 	.byte	0x00, 0xf0, 0x11, 0x00


	//----- nvinfo : EIATTR_KPARAM_INFO
	.align		4
.L_10317:
        /*00dc*/ 	.byte	0x04, 0x17
        /*00de*/ 	.short	(.L_10319 - .L_10318)
.L_10318:
        /*00e0*/ 	.word	0x00000000
        /*00e4*/ 	.short	0x0009
        /*00e6*/ 	.short	0x0040
        /*00e8*/ 	.byte	0x00, 0xf0, 0x21, 0x00


	//----- nvinfo : EIATTR_KPARAM_INFO
	.align		4
.L_10319:
        /*00ec*/ 	.byte	0x04, 0x17
        /*00ee*/ 	.short	(.L_10321 - .L_10320)
.L_10320:
        /*00f0*/ 	.word	0x00000000
        /*00f4*/ 	.short	0x0008
        /*00f6*/ 	.short	0x0038
        /*00f8*/ 	.byte	0x00, 0xf0, 0x21, 0x00


	//----- nvinfo : EIATTR_KPARAM_INFO
	.align		4
.L_10321:
        /*00fc*/ 	.byte	0x04, 0x17
        /*00fe*/ 	.short	(.L_10323 - .L_10322)
.L_10322:
        /*0100*/ 	.word	0x00000000
        /*0104*/ 	.short	0x0007
        /*0106*/ 	.short	0x0034
        /*0108*/ 	.byte	0x00, 0xf0, 0x11, 0x00


	//----- nvinfo : EIATTR_KPARAM_INFO
	.align		4
.L_10323:
        /*010c*/ 	.byte	0x04, 0x17
        /*010e*/ 	.short	(.L_10325 - .L_10324)
.L_10324:
        /*0110*/ 	.word	0x00000000
        /*0114*/ 	.short	0x0006
        /*0116*/ 	.short	0x0030
        /*0118*/ 	.byte	0x00, 0xf0, 0x11, 0x00


	//----- nvinfo : EIATTR_KPARAM_INFO
	.align		4
.L_10325:
        /*011c*/ 	.byte	0x04, 0x17
        /*011e*/ 	.short	(.L_10327 - .L_10326)
.L_10326:
        /*0120*/ 	.word	0x00000000
        /*0124*/ 	.short	0x0005
        /*0126*/ 	.short	0x0028
        /*0128*/ 	.byte	0x00, 0xf0, 0x21, 0x00


	//----- nvinfo : EIATTR_KPARAM_INFO
	.align		4
.L_10327:
        /*012c*/ 	.byte	0x04, 0x17
        /*012e*/ 	.short	(.L_10329 - .L_10328)
.L_10328:
        /*0130*/ 	.word	0x00000000
        /*0134*/ 	.short	0x0004
        /*0136*/ 	.short	0x0020
        /*0138*/ 	.byte	0x00, 0xf0, 0x21, 0x00


	//----- nvinfo : EIATTR_KPARAM_INFO
	.align		4
.L_10329:
        /*013c*/ 	.byte	0x04, 0x17
        /*013e*/ 	.short	(.L_10331 - .L_10330)
.L_10330:
        /*0140*/ 	.word	0x00000000
        /*0144*/ 	.short	0x0003
        /*0146*/ 	.short	0x0018
        /*0148*/ 	.byte	0x00, 0xf0, 0x21, 0x00


	//----- nvinfo : EIATTR_KPARAM_INFO
	.align		4
.L_10331:
        /*014c*/ 	.byte	0x04, 0x17
        /*014e*/ 	.short	(.L_10333 - .L_10332)
.L_10332:
        /*0150*/ 	.word	0x00000000
        /*0154*/ 	.short	0x0002
        /*0156*/ 	.short	0x0010
        /*0158*/ 	.byte	0x00, 0xf0, 0x21, 0x00


	//----- nvinfo : EIATTR_KPARAM_INFO
	.align		4
.L_10333:
        /*015c*/ 	.byte	0x04, 0x17
        /*015e*/ 	.short	(.L_10335 - .L_10334)
.L_10334:
        /*0160*/ 	.word	0x00000000
        /*0164*/ 	.short	0x0001
        /*0166*/ 	.short	0x0008
        /*0168*/ 	.byte	0x00, 0xf0, 0x21, 0x00


	//----- nvinfo : EIATTR_KPARAM_INFO
	.align		4
.L_10335:
        /*016c*/ 	.byte	0x04, 0x17
        /*016e*/ 	.short	(.L_10337 - .L_10336)
.L_10336:
        /*0170*/ 	.word	0x00000000
        /*0174*/ 	.short	0x0000
        /*0176*/ 	.short	0x0000
        /*0178*/ 	.byte	0x00, 0xf0, 0x21, 0x00


	//----- nvinfo : EIATTR_MAXREG_COUNT
	.align		4
.L_10337:
        /*017c*/ 	.byte	0x03, 0x1b
        /*017e*/ 	.short	0x00ff


	//----- nvinfo : EIATTR_NUM_BARRIERS
	.align		4
        /*0180*/ 	.byte	0x02, 0x4c
        /*0182*/ 	.byte	0x01
	.zero		1


	//----- nvinfo : EIATTR_EXTERNS
	.align		4
        /*0184*/ 	.byte	0x04, 0x0f
        /*0186*/ 	.short	(.L_10339 - .L_10338)


	//   ....[0]....
	.align		4
.L_10338:
        /*0188*/ 	.word	index@(__assertfail)


	//----- nvinfo : EIATTR_MERCURY_ISA_VERSION
	.align		4
.L_10339:
        /*018c*/ 	.byte	0x03, 0x5f
        /*018e*/ 	.short	0x0000


	//----- nvinfo : EIATTR_COOP_GROUP_MASK_REGIDS
	.align		4
        /*0190*/ 	.byte	0x04, 0x29
        /*0192*/ 	.short	(.L_10341 - .L_10340)


	//   ....[0]....
.L_10340:
        /*0194*/ 	.word	0xffffffff


	//   ....[1]....
        /*0198*/ 	.word	0xffffffff


	//   ....[2]....
        /*019c*/ 	.word	0xffffffff


	//   ....[3]....
        /*01a0*/ 	.word	0xffffffff


	//   ....[4]....
        /*01a4*/ 	.word	0xffffffff


	//   ....[5]....
        /*01a8*/ 	.word	0xffffffff


	//   ....[6]....
        /*01ac*/ 	.word	0xffffffff


	//   ....[7]....
        /*01b0*/ 	.word	0xffffffff


	//   ....[8]....
        /*01b4*/ 	.word	0xffffffff


	//   ....[9]....
        /*01b8*/ 	.word	0xffffffff


	//   ....[10]....
        /*01bc*/ 	.word	0xffffffff


	//   ....[11]....
        /*01c0*/ 	.word	0xffffffff


	//   ....[12]....
        /*01c4*/ 	.word	0xffffffff


	//   ....[13]....
        /*01c8*/ 	.word	0xffffffff


	//   ....[14]....
        /*01cc*/ 	.word	0xffffffff


	//   ....[15]....
        /*01d0*/ 	.word	0xffffffff


	//----- nvinfo : EIATTR_COOP_GROUP_INSTR_OFFSETS
	.align		4
.L_10341:
        /*01d4*/ 	.byte	0x04, 0x28
        /*01d6*/ 	.short	(.L_10343 - .L_10342)


	//   ....[0]....
.L_10342:
        /*01d8*/ 	.word	0x00000b80


	//   ....[1]....
        /*01dc*/ 	.word	0x00000ba0


	//   ....[2]....
        /*01e0*/ 	.word	0x00000c50


	//   ....[3]....
        /*01e4*/ 	.word	0x00000c70


	//   ....[4]....
        /*01e8*/ 	.word	0x00000c90


	//   ....[5]....
        /*01ec*/ 	.word	0x00001ac0


	//   ....[6]....
        /*01f0*/ 	.word	0x00001b20


	//   ....[7]....
        /*01f4*/ 	.word	0x00001b50


	//   ....[8]....
        /*01f8*/ 	.word	0x00001b70


	//   ....[9]....
        /*01fc*/ 	.word	0x00001b90


	//   ....[10]....
        /*0200*/ 	.word	0x00001be0


	//   ....[11]....
        /*0204*/ 	.word	0x00001c00


	//   ....[12]....
        /*0208*/ 	.word	0x00001c20


	//   ....[13]....
        /*020c*/ 	.word	0x000031f0


	//   ....[14]....
        /*0210*/ 	.word	0x00003260


	//   ....[15]....
        /*0214*/ 	.word	0x000032c0


	//----- nvinfo : EIATTR_SYSCALL_OFFSETS
	.align		4
.L_10343:
        /*0218*/ 	.byte	0x04, 0x46
        /*021a*/ 	.short	(.L_10345 - .L_10344)


	//   ....[0]....
.L_10344:
        /*021c*/ 	.word	0x00003050


	//   ....[1]....
        /*0220*/ 	.word	0x00003180


	//----- nvinfo : EIATTR_EXIT_INSTR_OFFSETS
	.align		4
.L_10345:
        /*0224*/ 	.byte	0x04, 0x1c
        /*0226*/ 	.short	(.L_10347 - .L_10346)


	//   ....[0]....
.L_10346:
        /*0228*/ 	.word	0x00000090


	//   ....[1]....
        /*022c*/ 	.word	0x00002d00


	//   ....[2]....
        /*0230*/ 	.word	0x00002ea0


	//   ....[3]....
        /*0234*/ 	.word	0x00002f20


	//   ....[4]....
        /*0238*/ 	.word	0x00003190


	//----- nvinfo : EIATTR_CTAIDZ_USED
	.align		4
.L_10347:
        /*023c*/ 	.byte	0x01, 0x04
	.zero		2


	//----- nvinfo : EIATTR_CRS_STACK_SIZE
	.align		4
        /*0240*/ 	.byte	0x04, 0x1e
        /*0242*/ 	.short	(.L_10349 - .L_10348)
.L_10348:
        /*0244*/ 	.word	0x00000000
.L_10349:


//--------------------- .nv.info._ZN4vllm25paged_attention_v2_kernelIthLi64ELi8ELi128ELNS_18Fp8KVCacheDataTypeE2ELb1ELi512EEEvPfS2_PT_PKS3_PKT0_S9_ifPKiSB_iPKfiiiSD_SD_iiiii --------------------------
	.section	.nv.info._ZN4vllm25paged_attention_v2_kernelIthLi64ELi8ELi128ELNS_18Fp8KVCacheDataTypeE2ELb1ELi512EEEvPfS2_PT_PKS3_PKT0_S9_ifPKiSB_iPKfiiiSD_SD_iiiii,"",@"SHT_CUDA_INFO"
	.sectionflags	@""
	.align	4


	//----- nvinfo : EIATTR_CUDA_API_VERSION
	.align		4
        /*0000*/ 	.byte	0x04, 0x37
        /*0002*/ 	.short	(.L_10351 - .L_10350)
.L_10350:
        /*0004*/ 	.word	0x00000082


	//----- nvinfo : EIATTR_SW2861232_WAR
	.align		4
.L_10351:
        /*0008*/ 	.byte	0x01, 0x35
	.zero		2


	//----- nvinfo : EIATTR_PARAM_CBANK
	.align		4
        /*000c*/ 	.byte	0x04, 0x0a
        /*000e*/ 	.short	(.L_10353 - .L_10352)
	.align		4
.L_10352:
        /*0010*/ 	.word	index@(.nv.constant0._ZN4vllm25paged_attention_v2_kernelIthLi64ELi8ELi128ELNS_18Fp8KVCacheDataTypeE2ELb1ELi512EEEvPfS2_PT_PKS3_PKT0_S9_ifPKiSB_iPKfiiiSD_SD_iiiii)
        /*0014*/ 	.short	0x0160
        /*0016*/ 	.short	0x008c


	//----- nvinfo : EIATTR_CBANK_PARAM_SIZE
	.align		4
.L_10353:
        /*0018*/ 	.byte	0x03, 0x19
        /*001a*/ 	.short	0x008c


	//----- nvinfo : EIATTR_KPARAM_INFO
	.align		4
        /*001c*/ 	.byte	0x04, 0x17
        /*001e*/ 	.short	(.L_10355 - .L_10354)
.L_10354:
        /*0020*/ 	.word	0x00000000
        /*0024*/ 	.short	0x0015
        /*0026*/ 	.short	0x0088
        /*0028*/ 	.byte	0x00, 0xf0, 0x11, 0x00


	//----- nvinfo : EIATTR_KPARAM_INFO
	.align		4
.L_10355:
        /*002c*/ 	.byte	0x04, 0x17
        /*002e*/ 	.short	(.L_10357 - .L_10356)
.L_10356:
        /*0030*/ 	.word	0x00000000
        /*0034*/ 	.short	0x0014
        /*0036*/ 	.short	0x0084
        /*0038*/ 	.byte	0x00, 0xf0, 0x11, 0x00


	//----- nvinfo : EIATTR_KPARAM_INFO
	.align		4
.L_10357:
        /*003c*/ 	.byte	0x04, 0x17
        /*003e*/ 	.short	(.L_10359 - .L_10358)
.L_10358:
        /*0040*/ 	.word	0x00000000
        /*0044*/ 	.short	0x0013
        /*0046*/ 	.short	0x0080
        /*0048*/ 	.byte	0x00, 0xf0, 0x11, 0x00


	//----- nvinfo : EIATTR_KPARAM_INFO
	.align		4
.L_10359:
        /*004c*/ 	.byte	0x04, 0x17
        /*004e*/ 	.short	(.L_10361 - .L_10360)
.L_10360:
        /*0050*/ 	.word	0x00000000
        /*0054*/ 	.short	0x0012
        /*0056*/ 	.short	0x007c
        /*0058*/ 	.byte	0x00, 0xf0, 0x11, 0x00


	//----- nvinfo : EIATTR_KPARAM_INFO
	.align		4
.L_10361:
        /*005c*/ 	.byte	0x04, 0x17
        /*005e*/ 	.short	(.L_10363 - .L_10362)
.L_10362:
        /*0060*/ 	.word	0x00000000
        /*0064*/ 	.short	0x0011
        /*0066*/ 	.short	0x0078
        /*0068*/ 	.byte	0x00, 0xf0, 0x11, 0x00


	//----- nvinfo : EIATTR_KPARAM_INFO
	.align		4
.L_10363:
        /*006c*/ 	.byte	0x04, 0x17
        /*006e*/ 	.short	(.L_10365 - .L_10364)
.L_10364:
        /*0070*/ 	.word	0x00000000
        /*0074*/ 	.short	0x0010
        /*0076*/ 	.short	0x0070
        /*0078*/ 	.byte	0x00, 0xf0, 0x21, 0x00


	//----- nvinfo : EIATTR_KPARAM_INFO
	.align		4
.L_10365:
        /*007c*/ 	.byte	0x04, 0x17
        /*007e*/ 	.short	(.L_10367 - .L_10366)
.L_10366:
        /*0080*/ 	.word	0x00000000
        /*0084*/ 	.short	0x000f
        /*0086*/ 	.short	0x0068
        /*0088*/ 	.byte	0x00, 0xf0, 0x21, 0x00


	//----- nvinfo : EIATTR_KPARAM_INFO
	.align		4
.L_10367:
        /*008c*/ 	.byte	0x04, 0x17
        /*008e*/ 	.short	(.L_10369 - .L_10368)
.L_10368:
        /*0090*/ 	.word	0x00000000
        /*0094*/ 	.short	0x000e
        /*0096*/ 	.short	0x0060
        /*0098*/ 	.byte	0x00, 0xf0, 0x11, 0x00


	//----- nvinfo : EIATTR_KPARAM_INFO
	.align		4
.L_10369:
        /*009c*/ 	.byte	0x04, 0x17
        /*009e*/ 	.short	(.L_10371 - .L_10370)
.L_10370:
        /*00a0*/ 	.word	0x00000000
        /*00a4*/ 	.short	0x000d
        /*00a6*/ 	.short	0x005c
        /*00a8*/ 	.byte	0x00, 0xf0, 0x11, 0x00


	//----- nvinfo : EIATTR_KPARAM_INFO
	.align		4
.L_10371:
        /*00ac*/ 	.byte	0x04, 0x17
        /*00ae*/ 	.short	(.L_10373 - .L_10372)
.L_10372:
        /*00b0*/ 	.word	0x00000000
        /*00b4*/ 	.short	0x000c
        /*00b6*/ 	.short	0x0058
        /*00b8*/ 	.byte	0x00, 0xf0, 0x11, 0x00


	//----- nvinfo : EIATTR_KPARAM_INFO
	.align		4
.L_10373:
        /*00bc*/ 	.byte	0x04, 0x17
        /*00be*/ 	.short	(.L_10375 - .L_10374)
.L_10374:
        /*00c0*/ 	.word	0x00000000
        /*00c4*/ 	.short	0x000b
        /*00c6*/ 	.short	0x0050
        /*00c8*/ 	.byte	0x00, 0xf0, 0x21, 0x00


	//----- nvinfo : EIATTR_KPARAM_INFO
	.align		4
.L_10375:
        /*00cc*/ 	.byte	0x04, 0x17
        /*00ce*/ 	.short	(.L_10377 - .L_10376)
.L_10376:
        /*00d0*/ 	.word	0x00000000
        /*00d4*/ 	.short	0x000a
        /*00d6*/ 	.short	0x0048
        /*00d8*/ 	.byte	0x00, 0xf0, 0x11, 0x00


	//----- nvinfo : EIATTR_KPARAM_INFO
	.align		4
.L_10377:
        /*00dc*/ 	.byte	0x04, 0x17
        /*00de*/ 	.short	(.L_10379 - .L_10378)
.L_10378:
        /*00e0*/ 	.word	0x00000000
        /*00e4*/ 	.short	0x0009
        /*00e6*/ 	.short	0x0040
        /*00e8*/ 	.byte	0x00, 0xf0, 0x21, 0x00


	//----- nvinfo : EIATTR_KPARAM_INFO
	.align		4
.L_10379:
        /*00ec*/ 	.byte	0x04, 0x17
        /*00ee*/ 	.short	(.L_10381 - .L_10380)
.L_10380:
        /*00f0*/ 	.word	0x00000000
        /*00f4*/ 	.short	0x0008
        /*00f6*/ 	.short	0x0038
        /*00f8*/ 	.byte	0x00, 0xf0, 0x21, 0x00


	//----- nvinfo : EIATTR_KPARAM_INFO
	.align		4
.L_10381:
        /*00fc*/ 	.byte	0x04, 0x17
        /*00fe*/ 	.short	(.L_10383 - .L_10382)
.L_10382:
        /*0100*/ 	.word	0x00000000
        /*0104*/ 	.short	0x0007
        /*0106*/ 	.short	0x0034
        /*0108*/ 	.byte	0x00, 0xf0, 0x11, 0x00


	//----- nvinfo : EIATTR_KPARAM_INFO
	.align		4
.L_10383:
        /*010c*/ 	.byte	0x04, 0x17
        /*010e*/ 	.short	(.L_10385 - .L_10384)
.L_10384:
        /*0110*/ 	.word	0x00000000
        /*0114*/ 	.short	0x0006
        /*0116*/ 	.short	0x0030
        /*0118*/ 	.byte	0x00, 0xf0, 0x11, 0x00


	//----- nvinfo : EIATTR_KPARAM_INFO
	.align		4
.L_10385:
        /*011c*/ 	.byte	0x04, 0x17
        /*011e*/ 	.short	(.L_10387 - .L_10386)
.L_10386:
        /*0120*/ 	.word	0x00000000
        /*0124*/ 	.short	0x0005
        /*0126*/ 	.short	0x0028
        /*0128*/ 	.byte	0x00, 0xf0, 0x21, 0x00


	//----- nvinfo : EIATTR_KPARAM_INFO
	.align		4
.L_10387:
        /*012c*/ 	.byte	0x04, 0x17
        /*012e*/ 	.short	(.L_10389 - .L_10388)
.L_10388:
        /*0130*/ 	.word	0x00000000
        /*0134*/ 	.short	0x0004
        /*0136*/ 	.short	0x0020
        /*0138*/ 	.byte	0x00, 0xf0, 0x21, 0x00


	//----- nvinfo : EIATTR_KPARAM_INFO
	.align		4
.L_10389:
        /*013c*/ 	.byte	0x04, 0x17
        /*013e*/ 	.short	(.L_10391 - .L_10390)
.L_10390:
        /*0140*/ 	.word	0x00000000
        /*0144*/ 	.short	0x0003
        /*0146*/ 	.short	0x0018
        /*0148*/ 	.byte	0x00, 0xf0, 0x21, 0x00


	//----- nvinfo : EIATTR_KPARAM_INFO
	.align		4
.L_10391:
        /*014c*/ 	.byte	0x04, 0x17
        /*014e*/ 	.short	(.L_10393 - .L_10392)
.L_10392:
        /*0150*/ 	.word	0x00000000
        /*0154*/ 	.short	0x0002
        /*0156*/ 	.short	0x0010
        /*0158*/ 	.byte	0x00, 0xf0, 0x21, 0x00


	//----- nvinfo : EIATTR_KPARAM_INFO
	.align		4
.L_10393:
        /*015c*/ 	.byte	0x04, 0x17
        /*015e*/ 	.short	(.L_10395 - .L_10394)
.L_10394:
        /*0160*/ 	.word	0x00000000
        /*0164*/ 	.short	0x0001
        /*0166*/ 	.short	0x0008
        /*0168*/ 	.byte	0x00, 0xf0, 0x21, 0x00


	//----- nvinfo : EIATTR_KPARAM_INFO
	.align		4
.L_10395:
        /*016c*/ 	.byte	0x04, 0x17
        /*016e*/ 	.short	(.L_10397 - .L_10396)
.L_10396:
        /*0170*/ 	.word	0x00000000
        /*0174*/ 	.short	0x0000
        /*0176*/ 	.short	0x0000
        /*0178*/ 	.byte	0x00, 0xf0, 0x21, 0x00


	//----- nvinfo : EIATTR_MAXREG_COUNT
	.align		4
.L_10397:
        /*017c*/ 	.byte	0x03, 0x1b
        /*017e*/ 	.short	0x00ff


	//----- nvinfo : EIATTR_NUM_BARRIERS
	.align		4
        /*0180*/ 	.byte	0x02, 0x4c
        /*0182*/ 	.byte	0x01
	.zero		1


	//----- nvinfo : EIATTR_EXTERNS
	.align		4
        /*0184*/ 	.byte	0x04, 0x0f
        /*0186*/ 	.short	(.L_10399 - .L_10398)


	//   ....[0]....
	.align		4
.L_10398:
        /*0188*/ 	.word	index@(__assertfail)


	//----- nvinfo : EIATTR_MERCURY_ISA_VERSION
	.align		4
.L_10399:
        /*018c*/ 	.byte	0x03, 0x5f
        /*018e*/ 	.short	0x0000


	//----- nvinfo : EIATTR_COOP_GROUP_MASK_REGIDS
	.align		4
        /*0190*/ 	.byte	0x04, 0x29
        /*0192*/ 	.short	(.L_10401 - .L_10400)


	//   ....[0]....
.L_10400:
        /*0194*/ 	.word	0xffffffff


	//   ....[1]....
        /*0198*/ 	.word	0xffffffff


	//   ....[2]....
        /*019c*/ 	.word	0xffffffff


	//   ....[3]....
        /*01a0*/ 	.word	0xffffffff


	//   ....[4]....
        /*01a4*/ 	.word	0xffffffff


	//   ....[5]....
        /*01a8*/ 	.word	0xffffffff


	//   ....[6]....
        /*01ac*/ 	.word	0xffffffff


	//   ....[7]....
        /*01b0*/ 	.word	0xffffffff


	//   ....[8]....
        /*01b4*/ 	.word	0xffffffff


	//   ....[9]....
        /*01b8*/ 	.word	0xffffffff


	//   ....[10]....
        /*01bc*/ 	.word	0xffffffff


	//   ....[11]....
        /*01c0*/ 	.word	0xffffffff


	//   ....[12]....
        /*01c4*/ 	.word	0xffffffff


	//   ....[13]....
        /*01c8*/ 	.word	0xffffffff


	//   ....[14]....
        /*01cc*/ 	.word	0xffffffff


	//   ....[15]....
        /*01d0*/ 	.word	0xffffffff


	//----- nvinfo : EIATTR_COOP_GROUP_INSTR_OFFSETS
	.align		4
.L_10401:
        /*01d4*/ 	.byte	0x04, 0x28
        /*01d6*/ 	.short	(.L_10403 - .L_10402)


	//   ....[0]....
.L_10402:
        /*01d8*/ 	.word	0x00000b90


	//   ....[1]....
        /*01dc*/ 	.word	0x00000bb0


	//   ....[2]....
        /*01e0*/ 	.word	0x00000c60


	//   ....[3]....
        /*01e4*/ 	.word	0x00000c80


	//   ....[4]....
        /*01e8*/ 	.word	0x00000ca0


	//   ....[5]....
        /*01ec*/ 	.word	0x00001ac0


	//   ....[6]....
        /*01f0*/ 	.word	0x00001b20


	//   ....[7]....
        /*01f4*/ 	.word	0x00001b50


	//   ....[8]....
        /*01f8*/ 	.word	0x00001b70


	//   ....[9]....
        /*01fc*/ 	.word	0x00001b90


	//   ....[10]....
        /*0200*/ 	.word	0x00001be0


	//   ....[11]....
        /*0204*/ 	.word	0x00001c00


	//   ....[12]....
        /*0208*/ 	.word	0x00001c20


	//   ....[13]....
        /*020c*/ 	.word	0x00002ff0


	//   ....[14]....
        /*0210*/ 	.word	0x00003070


	//   ....[15]....
        /*0214*/ 	.word	0x000030d0


	//----- nvinfo : EIATTR_SYSCALL_OFFSETS
	.align		4
.L_10403:
        /*0218*/ 	.byte	0x04, 0x46
        /*021a*/ 	.short	(.L_10405 - .L_10404)


	//   ....[0]....
.L_10404:
        /*021c*/ 	.word	0x00002e50


	//   ....[1]....
        /*0220*/ 	.word	0x00002f80


	//----- nvinfo : EIATTR_EXIT_INSTR_OFFSETS
	.align		4
.L_10405:
        /*0224*/ 	.byte	0x04, 0x1c
        /*0226*/ 	.short	(.L_10407 - .L_10406)


	//   ....[0]....
.L_10406:
        /*0228*/ 	.word	0x00000090


	//   ....[1]....
        /*022c*/ 	.word	0x00002b80


	//   ....[2]....
        /*0230*/ 	.word	0x00002d20


	//   ....[3]....
        /*0234*/ 	.word	0x00002f90


	//----- nvinfo : EIATTR_CTAIDZ_USED
	.align		4
.L_10407:
        /*0238*/ 	.byte	0x01, 0x04
	.zero		2


	//----- nvinfo : EIATTR_CRS_STACK_SIZE
	.align		4
        /*023c*/ 	.byte	0x04, 0x1e
        /*023e*/ 	.short	(.L_10409 - .L_10408)
.L_10408:
        /*0240*/ 	.word	0x00000000
.L_10409:


//--------------------- .nv.info._ZN4vllm25paged_attention_v2_kernelIthLi32ELi8ELi128ELNS_18Fp8KVCacheDataTypeE2ELb1ELi512EEEvPfS2_PT_PKS3_PKT0_S9_ifPKiSB_iPKfiiiSD_SD_iiiii --------------------------
	.section	.nv.info._ZN4vllm25paged_attention_v2_kernelIthLi32ELi8ELi128ELNS_18Fp8KVCacheDataTypeE2ELb1ELi512EEEvPfS2_PT_PKS3_PKT0_S9_ifPKiSB_iPKfiiiSD_SD_iiiii,"",@"SHT_CUDA_INFO"
	.sectionflags	@""
	.align	4


	//----- nvinfo : EIATTR_CUDA_API_VERSION
	.align		4
        /*0000*/ 	.byte	0x04, 0x37
        /*0002*/ 	.short	(.L_10411 - .L_10410)
.L_10410:
        /*0004*/ 	.word	0x00000082


	//----- nvinfo : EIATTR_SW2861232_WAR
	.align		4
.L_10411:
        /*0008*/ 	.byte	0x01, 0x35
	.zero		2


	//----- nvinfo : EIATTR_PARAM_CBANK
	.align		4
        /*000c*/ 	.byte	0x04, 0x0a
        /*000e*/ 	.short	(.L_10413 - .L_10412)
	.align		4
.L_10412:
        /*0010*/ 	.word	index@(.nv.constant0._ZN4vllm25paged_attention_v2_kernelIthLi32ELi8ELi128ELNS_18Fp8KVCacheDataTypeE2ELb1ELi512EEEvPfS2_PT_PKS3_PKT0_S9_ifPKiSB_iPKfiiiSD_SD_iiiii)
        /*0014*/ 	.short	0x0160
        /*0016*/ 	.short	0x008c


	//----- nvinfo : EIATTR_CBANK_PARAM_SIZE
	.align		4
.L_10413:
        /*0018*/ 	.byte	0x03, 0x19
        /*001a*/ 	.short	0x008c


	//----- nvinfo : EIATTR_KPARAM_INFO
	.align		4
        /*001c*/ 	.byte	0x04, 0x17
        /*001e*/ 	.short	(.L_10415 - .L_10414)
.L_10414:
        /*0020*/ 	.word	0x00000000
        /*0024*/ 	.short	0x0015
        /*0026*/ 	.short	0x0088
        /*0028*/ 	.byte	0x00, 0xf0, 0x11, 0x00


	//----- nvinfo : EIATTR_KPARAM_INFO
	.align		4
.L_10415:
        /*002c*/ 	.byte	0x04, 0x17
        /*002e*/ 	.short	(.L_10417 - .L_10416)
.L_10416:
        /*0030*/ 	.word	0x00000000
        /*0034*/ 	.short	0x0014
        /*0036*/ 	.short	0x0084
        /*0038*/ 	.byte	0x00, 0xf0, 0x11, 0x00


	//----- nvinfo : EIATTR_KPARAM_INFO
	.align		4
.L_10417:
        /*003c*/ 	.byte	0x04, 0x17
        /*003e*/ 	.short	(.L_10419 - .L_10418)
.L_10418:
        /*0040*/ 	.word	0x00000000
        /*0044*/ 	.short	0x0013
        /*0046*/ 	.short	0x0080
        /*0048*/ 	.byte	0x00, 0xf0, 0x11, 0x00


	//----- nvinfo : EIATTR_KPARAM_INFO
	.align		4
.L_10419:
        /*004c*/ 	.byte	0x04, 0x17
        /*004e*/ 	.short	(.L_10421 - .L_10420)
.L_10420:
        /*0050*/ 	.word	0x00000000
        /*0054*/ 	.short	0x0012
        /*0056*/ 	.short	0x007c
        /*0058*/ 	.byte	0x00, 0xf0, 0x11, 0x00


	//----- nvinfo : EIATTR_KPARAM_INFO
	.align		4
.L_10421:
        /*005c*/ 	.byte	0x04, 0x17
        /*005e*/ 	.short	(.L_10423 - .L_10422)
.L_10422:
        /*0060*/ 	.word	0x00000000
        /*0064*/ 	.short	0x0011
        /*0066*/ 	.short	0x0078
        /*0068*/ 	.byte	0x00, 0xf0, 0x11, 0x00


	//----- nvinfo : EIATTR_KPARAM_INFO
	.align		4
.L_10423:
        /*006c*/ 	.byte	0x04, 0x17
        /*006e*/ 	.short	(.L_10425 - .L_10424)
.L_10424:
        /*0070*/ 	.word	0x00000000
        /*0074*/ 	.short	0x0010
        /*0076*/ 	.short	0x0070
        /*0078*/ 	.byte	0x00, 0xf0, 0x21, 0x00


	//----- nvinfo : EIATTR_KPARAM_INFO
	.align		4
.L_10425:
        /*007c*/ 	.byte	0x04, 0x17
        /*007e*/ 	.short	(.L_10427 - .L_10426)
.L_10426:
        /*0080*/ 	.word	0x00000000
        /*0084*/ 	.short	0x000f
        /*0086*/ 	.short	0x0068
        /*0088*/ 	.byte	0x00, 0xf0, 0x21, 0x00


	//----- nvinfo : EIATTR_KPARAM_INFO
	.align		4
.L_10427:
        /*008c*/ 	.byte	0x04, 0x17
        /*008e*/ 	.short	(.L_10429 - .L_10428)
.L_10428:
        /*0090*/ 	.word	0x00000000
        /*0094*/ 	.short	0x000e
        /*0096*/ 	.short	0x0060
        /*0098*/ 	.byte	0x00, 0xf0, 0x11, 0x00


	//----- nvinfo : EIATTR_KPARAM_INFO
	.align		4
.L_10429:
        /*009c*/ 	.byte	0x04, 0x17
        /*009e*/ 	.short	(.L_10431 - .L_10430)
.L_10430:
        /*00a0*/ 	.word	0x00000000
        /*00a4*/ 	.short	0x000d
        /*00a6*/ 	.short	0x005c
        /*00a8*/ 	.byte	0x00, 0xf0, 0x11, 0x00


	//----- nvinfo : EIATTR_KPARAM_INFO
	.align		4
.L_10431:
        /*00ac*/ 	.byte	0x04, 0x17
        /*00ae*/ 	.short	(.L_10433 - .L_10432)
.L_10432:
        /*00b0*/ 	.word	0x00000000
        /*00b4*/ 	.short	0x000c
        /*00b6*/ 	.short	0x0058
        /*00b8*/ 	.byte	0x00, 0xf0, 0x11, 0x00


	//----- nvinfo : EIATTR_KPARAM_INFO
	.align		4
.L_10433:
        /*00bc*/ 	.byte	0x04, 0x17
        /*00be*/ 	.short	(.L_10435 - .L_10434)
.L_10434:
        /*00c0*/ 	.word	0x00000000
        /*00c4*/ 	.short	0x000b
        /*00c6*/ 	.short	0x0050
        /*00c8*/ 	.byte	0x00, 0xf0, 0x21, 0x00


	//----- nvinfo : EIATTR_KPARAM_INFO
	.align		4
.L_10435:
        /*00cc*/ 	.byte	0x04, 0x17
        /*00ce*/ 	.short	(.L_10437 - .L_10436)
.L_10436:
        /*00d0*/ 	.word	0x00000000
        /*00d4*/ 	.short	0x000a
        /*00d6*/ 	.short	0x0048
        /*00d8*/ 	.byte	0x00, 0xf0, 0x11, 0x00


	//----- nvinfo : EIATTR_KPARAM_INFO
	.align		4
.L_10437:
        /*00dc*/ 	.byte	0x04, 0x17
        /*00de*/ 	.short	(.L_10439 - .L_10438)
.L_10438:
        /*00e0*/ 	.word	0x00000000
        /*00e4*/ 	.short	0x0009
        /*00e6*/ 	.short	0x0040
        /*00e8*/ 	.byte	0x00, 0xf0, 0x21, 0x00


	//----- nvinfo : EIATTR_KPARAM_INFO
	.align		4
.L_10439:
        /*00ec*/ 	.byte	0x04, 0x17
        /*00ee*/ 	.short	(.L_10441 - .L_10440)
.L_10440:
        /*00f0*/ 	.word	0x00000000
        /*00f4*/ 	.short	0x0008
        /*00f6*/ 	.short	0x0038
        /*00f8*/ 	.byte	0x00, 0xf0, 0x21, 0x00


	//----- nvinfo : EIATTR_KPARAM_INFO
	.align		4
.L_10441:
        /*00fc*/ 	.byte	0x04, 0x17
        /*00fe*/ 	.short	(.L_10443 - .L_10442)
.L_10442:
        /*0100*/ 	.word	0x00000000
        /*0104*/ 	.short	0x0007
        /*0106*/ 	.short	0x0034
        /*0108*/ 	.byte	0x00, 0xf0, 0x11, 0x00


	//----- nvinfo : EIATTR_KPARAM_INFO
	.align		4
.L_10443:
        /*010c*/ 	.byte	0x04, 0x17
        /*010e*/ 	.short	(.L_10445 - .L_10444)
.L_10444:
        /*0110*/ 	.word	0x00000000
        /*0114*/ 	.short	0x0006
        /*0116*/ 	.short	0x0030
        /*0118*/ 	.byte	0x00, 0xf0, 0x11, 0x00


	//----- nvinfo : EIATTR_KPARAM_INFO
	.align		4
.L_10445:
        /*011c*/ 	.byte	0x04, 0x17
        /*011e*/ 	.short	(.L_10447 - .L_10446)
.L_10446:
        /*0120*/ 	.word	0x00000000
        /*0124*/ 	.short	0x0005
        /*0126*/ 	.short	0x0028
        /*0128*/ 	.byte	0x00, 0xf0, 0x21, 0x00


	//----- nvinfo : EIATTR_KPARAM_INFO
	.align		4
.L_10447:
        /*012c*/ 	.byte	0x04, 0x17
        /*012e*/ 	.short	(.L_10449 - .L_10448)
.L_10448:
        /*0130*/ 	.word	0x00000000
        /*0134*/ 	.short	0x0004
        /*0136*/ 	.short	0x0020
        /*0138*/ 	.byte	0x00, 0xf0, 0x21, 0x00


	//----- nvinfo : EIATTR_KPARAM_INFO
	.align		4
.L_10449:
        /*013c*/ 	.byte	0x04, 0x17
        /*013e*/ 	.short	(.L_10451 - .L_10450)
.L_10450:
        /*0140*/ 	.word	0x00000000
        /*0144*/ 	.short	0x0003
        /*0146*/ 	.short	0x0018
        /*0148*/ 	.byte	0x00, 0xf0, 0x21, 0x00


	//----- nvinfo : EIATTR_KPARAM_INFO
	.align		4
.L_10451:
        /*014c*/ 	.byte	0x04, 0x17
        /*014e*/ 	.short	(.L_10453 - .L_10452)
.L_10452:
        /*0150*/ 	.word	0x00000000
        /*0154*/ 	.short	0x0002
        /*0156*/ 	.short	0x0010
        /*0158*/ 	.byte	0x00, 0xf0, 0x21, 0x00


	//----- nvinfo : EIATTR_KPARAM_INFO
	.align		4
.L_10453:
        /*015c*/ 	.byte	0x04, 0x17
        /*015e*/ 	.short	(.L_10455 - .L_10454)
.L_10454:
        /*0160*/ 	.word	0x00000000
        /*0164*/ 	.short	0x0001
        /*0166*/ 	.short	0x0008
        /*0168*/ 	.byte	0x00, 0xf0, 0x21, 0x00


	//----- nvinfo : EIATTR_KPARAM_INFO
	.align		4
.L_10455:
        /*016c*/ 	.byte	0x04, 0x17
        /*016e*/ 	.short	(.L_10457 - .L_10456)
.L_10456:
        /*0170*/ 	.word	0x00000000
        /*0174*/ 	.short	0x0000
        /*0176*/ 	.short	0x0000
        /*0178*/ 	.byte	0x00, 0xf0, 0x21, 0x00


	//----- nvinfo : EIATTR_MAXREG_COUNT
	.align		4
.L_10457:
        /*017c*/ 	.byte	0x03, 0x1b
        /*017e*/ 	.short	0x00ff


	//----- nvinfo : EIATTR_NUM_BARRIERS
	.align		4
        /*0180*/ 	.byte	0x02, 0x4c
        /*0182*/ 	.byte	0x01
	.zero		1


	//----- nvinfo : EIATTR_EXTERNS
	.align		4
        /*0184*/ 	.byte	0x04, 0x0f
        /*0186*/ 	.short	(.L_10459 - .L_10458)


	//   ....[0]....
	.align		4
.L_10458:
        /*0188*/ 	.word	index@(__assertfail)


	//----- nvinfo : EIATTR_MERCURY_ISA_VERSION
	.align		4
.L_10459:
        /*018c*/ 	.byte	0x03, 0x5f
        /*018e*/ 	.short	0x0000


	//----- nvinfo : EIATTR_COOP_GROUP_MASK_REGIDS
	.align		4
        /*0190*/ 	.byte	0x04, 0x29
        /*0192*/ 	.short	(.L_10461 - .L_10460)


	//   ....[0]....
.L_10460:
        /*0194*/ 	.word	0xffffffff


	//   ....[1]....
        /*0198*/ 	.word	0xffffffff


	//   ....[2]....
        /*019c*/ 	.word	0xffffffff


	//   ....[3]....
        /*01a0*/ 	.word	0xffffffff


	//   ....[4]....
        /*01a4*/ 	.word	0xffffffff


	//   ....[5]....
        /*01a8*/ 	.word	0xffffffff


	//   ....[6]....
        /*01ac*/ 	.word	0xffffffff


	//   ....[7]....
        /*01b0*/ 	.word	0xffffffff


	//   ....[8]....
        /*01b4*/ 	.word	0xffffffff


	//   ....[9]....
        /*01b8*/ 	.word	0xffffffff


	//   ....[10]....
        /*01bc*/ 	.word	0xffffffff


	//   ....[11]....
        /*01c0*/ 	.word	0xffffffff


	//   ....[12]....
        /*01c4*/ 	.word	0xffffffff


	//   ....[13]....
        /*01c8*/ 	.word	0xffffffff


	//   ....[14]....
        /*01cc*/ 	.word	0xffffffff


	//   ....[15]....
        /*01d0*/ 	.word	0xffffffff


	//----- nvinfo : EIATTR_COOP_GROUP_INSTR_OFFSETS
	.align		4
.L_10461:
        /*01d4*/ 	.byte	0x04, 0x28
        /*01d6*/ 	.short	(.L_10463 - .L_10462)


	//   ....[0]....
.L_10462:
        /*01d8*/ 	.word	0x00000b80


	//   ....[1]....
        /*01dc*/ 	.word	0x00000ba0


	//   ....[2]....
        /*01e0*/ 	.word	0x00000c50


	//   ....[3]....
        /*01e4*/ 	.word	0x00000c70


	//   ....[4]....
        /*01e8*/ 	.word	0x00000c90


	//   ....[5]....
        /*01ec*/ 	.word	0x00001ac0


	//   ....[6]....
        /*01f0*/ 	.word	0x00001b20


	//   ....[7]....
        /*01f4*/ 	.word	0x00001b50


	//   ....[8]....
        /*01f8*/ 	.word	0x00001b70


	//   ....[9]....
        /*01fc*/ 	.word	0x00001b90


	//   ....[10]....
        /*0200*/ 	.word	0x00001be0


	//   ....[11]....
        /*0204*/ 	.word	0x00001c00


	//   ....[12]....
        /*0208*/ 	.word	0x00001c20


	//   ....[13]....
        /*020c*/ 	.word	0x00002f30


	//   ....[14]....
        /*0210*/ 	.word	0x00002fa0


	//   ....[15]....
        /*0214*/ 	.word	0x00003000


	//----- nvinfo : EIATTR_SYSCALL_OFFSETS
	.align		4
.L_10463:
        /*0218*/ 	.byte	0x04, 0x46
        /*021a*/ 	.short	(.L_10465 - .L_10464)


	//   ....[0]....
.L_10464:
        /*021c*/ 	.word	0x00002d90


	//   ....[1]....
        /*0220*/ 	.word	0x00002ec0


	//----- nvinfo : EIATTR_EXIT_INSTR_OFFSETS
	.align		4
.L_10465:
        /*0224*/ 	.byte	0x04, 0x1c
        /*0226*/ 	.short	(.L_10467 - .L_10466)


	//   ....[0]....
.L_10466:
        /*0228*/ 	.word	0x00000090


	//   ....[1]....
        /*022c*/ 	.word	0x00002b30


	//   ....[2]....
        /*0230*/ 	.word	0x00002c60


	//   ....[3]....
        /*0234*/ 	.word	0x00002ed0


	//----- nvinfo : EIATTR_CTAIDZ_USED
	.align		4
.L_10467:
        /*0238*/ 	.byte	0x01, 0x04
	.zero		2


	//----- nvinfo : EIATTR_CRS_STACK_SIZE
	.align		4
        /*023c*/ 	.byte	0x04, 0x1e
        /*023e*/ 	.short	(.L_10469 - .L_10468)
.L_10468:
        /*0240*/ 	.word	0x00000000
.L_10469:


//--------------------- .nv.info._ZN4vllm25paged_attention_v2_kernelIfhLi256ELi32ELi128ELNS_18Fp8KVCacheDataTypeE2ELb0ELi512EEEvPfS2_PT_PKS3_PKT0_S9_ifPKiSB_iPKfiiiSD_SD_iiiii --------------------------
	.section	.nv.info._ZN4vllm25paged_attention_v2_kernelIfhLi256ELi32ELi128ELNS_18Fp8KVCacheDataTypeE2ELb0ELi512EEEvPfS2_PT_PKS3_PKT0_S9_ifPKiSB_iPKfiiiSD_SD_iiiii,"",@"SHT_CUDA_INFO"
	.sectionflags	@""
	.align	4


	//----- nvinfo : EIATTR_CUDA_API_VERSION
	.align		4
        /*0000*/ 	.byte	0x04, 0x37
        /*0002*/ 	.short	(.L_10471 - .L_10470)
.L_10470:
        /*0004*/ 	.word	0x00000082


	//----- nvinfo : EIATTR_SW2861232_WAR
	.align		4
.L_10471:
        /*0008*/ 	.byte	0x01, 0x35
	.zero		2


	//----- nvinfo : EIATTR_PARAM_CBANK
	.align		4
        /*000c*/ 	.byte	0x04, 0x0a
        /*000e*/ 	.short	(.L_10473 - .L_10472)
	.align		4
.L_10472:
        /*0010*/ 	.word	index@(.nv.constant0._ZN4vllm25paged_attention_v2_kernelIfhLi256ELi32ELi128ELNS_18Fp8KVCacheDataTypeE2ELb0ELi512EEEvPfS2_PT_PKS3_PKT0_S9_ifPKiSB_iPKfiiiSD_SD_iiiii)
        /*0014*/ 	.short	0x0160
        /*0016*/ 	.short	0x008c


	//----- nvinfo : EIATTR_CBANK_PARAM_SIZE
	.align		4
.L_10473:
        /*0018*/ 	.byte	0x03, 0x19
        /*001a*/ 	.short	0x008c


	//----- nvinfo : EIATTR_KPARAM_INFO
	.align		4
        /*001c*/ 	.byte	0x04, 0x17
        /*001e*/ 	.short	(.L_10475 - .L_10474)
.L_10474:
        /*0020*/ 	.word	0x00000000
        /*0024*/ 	.short	0x0015
        /*0026*/ 	.short	0x0088
        /*0028*/ 	.byte	0x00, 0xf0, 0x11, 0x00


	//----- nvinfo : EIATTR_KPARAM_INFO
	.align		4
.L_10475:
        /*002c*/ 	.byte	0x04, 0x17
        /*002e*/ 	.short	(.L_10477 - .L_10476)
.L_10476:
        /*0030*/ 	.word	0x00000000
        /*0034*/ 	.short	0x0014
        /*0036*/ 	.short	0x0084
        /*0038*/ 	.byte	0x00, 0xf0, 0x11, 0x00


	//----- nvinfo : EIATTR_KPARAM_INFO
	.align		4
.L_10477:
        /*003c*/ 	.byte	0x04, 0x17
        /*003e*/ 	.short	(.L_10479 - .L_10478)
.L_10478:
        /*0040*/ 	.word	0x00000000
        /*0044*/ 	.short	0x0013
        /*0046*/ 	.short	0x0080
        /*0048*/ 	.byte	0x00, 0xf0, 0x11, 0x00


	//----- nvinfo : EIATTR_KPARAM_INFO
	.align		4
.L_10479:
        /*004c*/ 	.byte	0x04, 0x17
        /*004e*/ 	.short	(.L_10481 - .L_10480)
.L_10480:
        /*0050*/ 	.word	0x00000000
        /*0054*/ 	.short	0x0012
        /*0056*/ 	.short	0x007c
        /*0058*/ 	.byte	0x00, 0xf0, 0x11, 0x00


	//----- nvinfo : EIATTR_KPARAM_INFO
	.align		4
.L_10481:
        /*005c*/ 	.byte	0x04, 0x17
        /*005e*/ 	.short	(.L_10483 - .L_10482)
.L_10482:
        /*0060*/ 	.word	0x00000000
        /*0064*/ 	.short	0x0011
        /*0066*/ 	.short	0x0078
        /*0068*/ 	.byte	0x00, 0xf0, 0x11, 0x00


	//----- nvinfo : EIATTR_KPARAM_INFO
	.align		4
.L_10483:
        /*006c*/ 	.byte	0x04, 0x17
        /*006e*/ 	.short	(.L_10485 - .L_10484)
.L_10484:
        /*0070*/ 	.word	0x00000000
        /*0074*/ 	.short	0x0010
        /*0076*/ 	.short	0x0070
        /*0078*/ 	.byte	0x00, 0xf0, 0x21, 0x00


	//----- nvinfo : EIATTR_KPARAM_INFO
	.align		4
.L_10485:
        /*007c*/ 	.byte	0x04, 0x17
        /*007e*/ 	.short	(.L_10487 - .L_10486)
.L_10486:
        /*0080*/ 	.word	0x00000000
        /*0084*/ 	.short	0x000f
        /*0086*/ 	.short	0x0068
        /*0088*/ 	.byte	0x00, 0xf0, 0x21, 0x00


	//----- nvinfo : EIATTR_KPARAM_INFO
	.align		4
.L_10487:
        /*008c*/ 	.byte	0x04, 0x17
        /*008e*/ 	.short	(.L_10489 - .L_10488)
.L_10488:
        /*0090*/ 	.word	0x00000000
        /*0094*/ 	.short	0x000e
        /*0096*/ 	.short	0x0060
        /*0098*/ 	.byte	0x00, 0xf0, 0x11, 0x00


	//----- nvinfo : EIATTR_KPARAM_INFO
	.align		4
.L_10489:
        /*009c*/ 	.byte	0x04, 0x17
        /*009e*/ 	.short	(.L_10491 - .L_10490)
.L_10490:
        /*00a0*/ 	.word	0x00000000
        /*00a4*/ 	.short	0x000d
        /*00a6*/ 	.short	0x005c
        /*00a8*/ 	.byte	0x00, 0xf0, 0x11, 0x00


	//----- nvinfo : EIATTR_KPARAM_INFO
	.align		4
.L_10491:
        /*00ac*/ 	.byte	0x04, 0x17
        /*00ae*/ 	.short	(.L_10493 - .L_10492)
.L_10492:
        /*00b0*/ 	.word	0x00000000
        /*00b4*/ 	.short	0x000c
        /*00b6*/ 	.short	0x0058
        /*00b8*/ 	.byte	0x00, 0xf0, 0x11, 0x00


	//----- nvinfo : EIATTR_KPARAM_INFO
	.align		4
.L_10493:
        /*00bc*/ 	.byte	0x04, 0x17
        /*00be*/ 	.short	(.L_10495 - .L_10494)
.L_10494:
        /*00c0*/ 	.word	0x00000000
        /*00c4*/ 	.short	0x000b
        /*00c6*/ 	.short	0x0050
        /*00c8*/ 	.byte	0x00, 0xf0, 0x21, 0x00


	//----- nvinfo : EIATTR_KPARAM_INFO
	.align		4
.L_10495:
        /*00cc*/ 	.byte	0x04, 0x17
        /*00ce*/ 	.short	(.L_10497 - .L_10496)
.L_10496:
        /*00d0*/ 	.word	0x00000000
        /*00d4*/ 	.short	0x000a
        /*00d6*/ 	.short	0x0048
        /*00d8*/ 	.byte	0x00, 0xf0, 0x11, 0x00


	//----- nvinfo : EIATTR_KPARAM_INFO
	.align		4
.L_10497:
        /*00dc*/ 	.byte	0x04, 0x17
        /*00de*/ 	.short	(.L_10499 - .L_10498)
.L_10498:
        /*00e0*/ 	.word	0x00000000
        /*00e4*/ 	.short	0x0009
        /*00e6*/ 	.short	0x0040
        /*00e8*/ 	.byte	0x00, 0xf0, 0x21, 0x00


	//----- nvinfo : EIATTR_KPARAM_INFO
	.align		4
.L_10499:
        /*00ec*/ 	.byte	0x04, 0x17
        /*00ee*/ 	.short	(.L_10501 - .L_10500)
.L_10500:
        /*00f0*/ 	.word	0x00000000
        /*00f4*/ 	.short	0x0008
        /*00f6*/ 	.short	0x0038
        /*00f8*/ 	.byte	0x00, 0xf0, 0x21, 0x00


	//----- nvinfo : EIATTR_KPARAM_INFO
	.align		4
.L_10501:
        /*00fc*/ 	.byte	0x04, 0x17
        /*00fe*/ 	.short	(.L_10503 - .L_10502)
.L_10502:
        /*0100*/ 	.word	0x00000000
        /*0104*/ 	.short	0x0007
        /*0106*/ 	.short	0x0034
        /*0108*/ 	.byte	0x00, 0xf0, 0x11, 0x00


	//----- nvinfo : EIATTR_KPARAM_INFO
	.align		4
.L_10503:
        /*010c*/ 	.byte	0x04, 0x17
        /*010e*/ 	.short	(.L_10505 - .L_10504)
.L_10504:
        /*0110*/ 	.word	0x00000000
        /*0114*/ 	.short	0x0006
        /*0116*/ 	.short	0x0030
        /*0118*/ 	.byte	0x00, 0xf0, 0x11, 0x00


	//----- nvinfo : EIATTR_KPARAM_INFO
	.align		4
.L_10505:
        /*011c*/ 	.byte	0x04, 0x17
        /*011e*/ 	.short	(.L_10507 - .L_10506)
.L_10506:
        /*0120*/ 	.word	0x00000000
        /*0124*/ 	.short	0x0005
        /*0126*/ 	.short	0x0028
        /*0128*/ 	.byte	0x00, 0xf0, 0x21, 0x00


	//----- nvinfo : EIATTR_KPARAM_INFO
	.align		4
.L_10507:
        /*012c*/ 	.byte	0x04, 0x17
        /*012e*/ 	.short	(.L_10509 - .L_10508)
.L_10508:
        /*0130*/ 	.word	0x00000000
        /*0134*/ 	.short	0x0004
        /*0136*/ 	.short	0x0020
        /*0138*/ 	.byte	0x00, 0xf0, 0x21, 0x00


	//----- nvinfo : EIATTR_KPARAM_INFO
	.align		4
.L_10509:
        /*013c*/ 	.byte	0x04, 0x17
        /*013e*/ 	.short	(.L_10511 - .L_10510)
.L_10510:
        /*0140*/ 	.word	0x00000000
        /*0144*/ 	.short	0x0003
        /*0146*/ 	.short	0x0018
        /*0148*/ 	.byte	0x00, 0xf0, 0x21, 0x00


	//----- nvinfo : EIATTR_KPARAM_INFO
	.align		4
.L_10511:
        /*014c*/ 	.byte	0x04, 0x17
        /*014e*/ 	.short	(.L_10513 - .L_10512)
.L_10512:
        /*0150*/ 	.word	0x00000000
        /*0154*/ 	.short	0x0002
        /*0156*/ 	.short	0x0010
        /*0158*/ 	.byte	0x00, 0xf0, 0x21, 0x00


	//----- nvinfo : EIATTR_KPARAM_INFO
	.align		4
.L_10513:
        /*015c*/ 	.byte	0x04, 0x17
        /*015e*/ 	.short	(.L_10515 - .L_10514)
.L_10514:
        /*0160*/ 	.word	0x00000000
        /*0164*/ 	.short	0x0001
        /*0166*/ 	.short	0x0008
        /*0168*/ 	.byte	0x00, 0xf0, 0x21, 0x00


	//----- nvinfo : EIATTR_KPARAM_INFO
	.align		4
.L_10515:
        /*016c*/ 	.byte	0x04, 0x17
        /*016e*/ 	.short	(.L_10517 - .L_10516)
.L_10516:
        /*0170*/ 	.word	0x00000000
        /*0174*/ 	.short	0x0000
        /*0176*/ 	.short	0x0000
        /*0178*/ 	.byte	0x00, 0xf0, 0x21, 0x00


	//----- nvinfo : EIATTR_MAXREG_COUNT
	.align		4
.L_10517:
        /*017c*/ 	.byte	0x03, 0x1b
        /*017e*/ 	.short	0x00ff


	//----- nvinfo : EIATTR_NUM_BARRIERS
	.align		4
        /*0180*/ 	.byte	0x02, 0x4c
        /*0182*/ 	.byte	0x01
	.zero		1


	//----- nvinfo : EIATTR_EXTERNS
	.align		4
        /*0184*/ 	.byte	0x04, 0x0f
        /*0186*/ 	.short	(.L_10519 - .L_10518)


	//   ....[0]....
	.align		4
.L_10518:
        /*0188*/ 	.word	index@(__assertfail)


	//----- nvinfo : EIATTR_MERCURY_ISA_VERSION
	.align		4
.L_10519:
        /*018c*/ 	.byte	0x03, 0x5f
        /*018e*/ 	.short	0x0000


	//----- nvinfo : EIATTR_COOP_GROUP_MASK_REGIDS
	.align		4
        /*0190*/ 	.byte	0x04, 0x29
        /*0192*/ 	.short	(.L_10521 - .L_10520)


	//   ....[0]....
.L_10520:
        /*0194*/ 	.word	0xffffffff


	//   ....[1]....
        /*0198*/ 	.word	0xffffffff


	//   ....[2]....
        /*019c*/ 	.word	0xffffffff


	//   ....[3]....
        /*01a0*/ 	.word	0xffffffff


	//   ....[4]....
        /*01a4*/ 	.word	0xffffffff


	//   ....[5]....
        /*01a8*/ 	.word	0xffffffff


	//   ....[6]....
        /*01ac*/ 	.word	0xffffffff


	//   ....[7]....
        /*01b0*/ 	.word	0xffffffff


	//   ....[8]....
        /*01b4*/ 	.word	0xffffffff


	//   ....[9]....
        /*01b8*/ 	.word	0xffffffff


	//   ....[10]....
        /*01bc*/ 	.word	0xffffffff


	//   ....[11]....
        /*01c0*/ 	.word	0xffffffff


	//   ....[12]....
        /*01c4*/ 	.word	0xffffffff


	//   ....[13]....
        /*01c8*/ 	.word	0xffffffff


	//   ....[14]....
        /*01cc*/ 	.word	0xffffffff


	//   ....[15]....
        /*01d0*/ 	.word	0xffffffff


	//   ....[16]....
        /*01d4*/ 	.word	0xffffffff


	//   ....[17]....
        /*01d8*/ 	.word	0xffffffff


	//   ....[18]....
        /*01dc*/ 	.word	0xffffffff


	//   ....[19]....
        /*01e0*/ 	.word	0xffffffff


	//----- nvinfo : EIATTR_COOP_GROUP_INSTR_OFFSETS
	.align		4
.L_10521:
        /*01e4*/ 	.byte	0x04, 0x28
        /*01e6*/ 	.short	(.L_10523 - .L_10522)


	//   ....[0]....
.L_10522:
        /*01e8*/ 	.word	0x00000240


	//   ....[1]....
        /*01ec*/ 	.word	0x00000260


	//   ....[2]....
        /*01f0*/ 	.word	0x00000280


	//   ....[3]....
        /*01f4*/ 	.word	0x000002a0


	//   ....[4]....
        /*01f8*/ 	.word	0x00000340


	//   ....[5]....
        /*01fc*/ 	.word	0x00000360


	//   ....[6]....
        /*0200*/ 	.word	0x00000390


	//   ....[7]....
        /*0204*/ 	.word	0x000011c0


	//   ....[8]....
        /*0208*/ 	.word	0x00001220


	//   ....[9]....
        /*020c*/ 	.word	0x00001250


	//   ....[10]....
        /*0210*/ 	.word	0x00001270


	//   ....[11]....
        /*0214*/ 	.word	0x00001290


	//   ....[12]....
        /*0218*/ 	.word	0x000012e0


	//   ....[13]....
        /*021c*/ 	.word	0x00001300


	//   ....[14]....
        /*0220*/ 	.word	0x00001320


	//   ....[15]....
        /*0224*/ 	.word	0x00005540


	//   ....[16]....
        /*0228*/ 	.word	0x000055a0


	//   ....[17]....
        /*022c*/ 	.word	0x00005600


	//   ....[18]....
        /*0230*/ 	.word	0x00005660


	//   ....[19]....
        /*0234*/ 	.word	0x000056c0


	//----- nvinfo : EIATTR_SYSCALL_OFFSETS
	.align		4
.L_10523:
        /*0238*/ 	.byte	0x04, 0x46
        /*023a*/ 	.short	(.L_10525 - .L_10524)


	//   ....[0]....
.L_10524:
        /*023c*/ 	.word	0x000054d0


	//----- nvinfo : EIATTR_EXIT_INSTR_OFFSETS
	.align		4
.L_10525:
        /*0240*/ 	.byte	0x04, 0x1c
        /*0242*/ 	.short	(.L_10527 - .L_10526)


	//   ....[0]....
.L_10526:
        /*0244*/ 	.word	0x00000090


	//   ....[1]....
        /*0248*/ 	.word	0x00003a60


	//   ....[2]....
        /*024c*/ 	.word	0x00003a70


	//   ....[3]....
        /*0250*/ 	.word	0x000053a0


	//   ....[4]....
        /*0254*/ 	.word	0x000054e0


	//----- nvinfo : EIATTR_CTAIDZ_USED
	.align		4
.L_10527:
        /*0258*/ 	.byte	0x01, 0x04
	.zero		2


	//----- nvinfo : EIATTR_CRS_STACK_SIZE
	.align		4
        /*025c*/ 	.byte	0x04, 0x1e
        /*025e*/ 	.short	(.L_10529 - .L_10528)
.L_10528:
        /*0260*/ 	.word	0x00000000
.L_10529:


//--------------------- .nv.info._ZN4vllm25paged_attention_v2_kernelIfhLi192ELi32ELi128ELNS_18Fp8KVCacheDataTypeE2ELb0ELi512EEEvPfS2_PT_PKS3_PKT0_S9_ifPKiSB_iPKfiiiSD_SD_iiiii --------------------------
	.section	.nv.info._ZN4vllm25paged_attention_v2_kernelIfhLi192ELi32ELi128ELNS_18Fp8KVCacheDataTypeE2ELb0ELi512EEEvPfS2_PT_PKS3_PKT0_S9_ifPKiSB_iPKfiiiSD_SD_iiiii,"",@"SHT_CUDA_INFO"
	.sectionflags	@""
	.align	4


	//----- nvinfo : EIATTR_CUDA_API_VERSION
	.align		4
        /*0000*/ 	.byte	0x04, 0x37
        /*0002*/ 	.short	(.L_10531 - .L_10530)
.L_10530:
        /*0004*/ 	.word	0x00000082


	//----- nvinfo : EIATTR_SW2861232_WAR
	.align		4
.L_10531:
        /*0008*/ 	.byte	0x01, 0x35
	.zero		2


	//----- nvinfo : EIATTR_PARAM_CBANK
	.align		4
        /*000c*/ 	.byte	0x04, 0x0a
        /*000e*/ 	.short	(.L_10533 - .L_10532)
	.align		4
.L_10532:
        /*0010*/ 	.word	index@(.nv.constant0._ZN4vllm25paged_attention_v2_kernelIfhLi192ELi32ELi128ELNS_18Fp8KVCacheDataTypeE2ELb0ELi512EEEvPfS2_PT_PKS3_PKT0_S9_ifPKiSB_iPKfiiiSD_SD_iiiii)
        /*0014*/ 	.short	0x0160
        /*0016*/ 	.short	0x008c


	//----- nvinfo : EIATTR_CBANK_PARAM_SIZE
	.align		4
.L_10533:
        /*0018*/ 	.byte	0x03, 0x19
        /*001a*/ 	.short	0x008c


	//----- nvinfo : EIATTR_KPARAM_INFO
	.align		4
        /*001c*/ 	.byte	0x04, 0x17
        /*001e*/ 	.short	(.L_10535 - .L_10534)
.L_10534:
        /*0020*/ 	.word	0x00000000
        /*0024*/ 	.short	0x0015
        /*0026*/ 	.short	0x0088
        /*0028*/ 	.byte	0x00, 0xf0, 0x11, 0x00


	//----- nvinfo : EIATTR_KPARAM_INFO
	.align		4
.L_10535:
        /*002c*/ 	.byte	0x04, 0x17
        /*002e*/ 	.short	(.L_10537 - .L_10536)
.L_10536:
        /*0030*/ 	.word	0x00000000
        /*0034*/ 	.short	0x0014
        /*0036*/ 	.short	0x0084
        /*0038*/ 	.byte	0x00, 0xf0, 0x11, 0x00


	//----- nvinfo : EIATTR_KPARAM_INFO
	.align		4
.L_10537:
        /*003c*/ 	.byte	0x04, 0x17
        /*003e*/ 	.short	(.L_10539 - .L_10538)
.L_10538:
        /*0040*/ 	.word	0x00000000
        /*0044*/ 	.short	0x0013
        /*0046*/ 	.short	0x0080
        /*0048*/ 	.byte	0x00, 0xf0, 0x11, 0x00


	//----- nvinfo : EIATTR_KPARAM_INFO
	.align		4
.L_10539:
        /*004c*/ 	.byte	0x04, 0x17
        /*004e*/ 	.short	(.L_10541 - .L_10540)
.L_10540:
        /*0050*/ 	.word	0x00000000
        /*0054*/ 	.short	0x0012
        /*0056*/ 	.short	0x007c
        /*0058*/ 	.byte	0x00, 0xf0, 0x11, 0x00


	//----- nvinfo : EIATTR_KPARAM_INFO
	.align		4
.L_10541:
        /*005c*/ 	.byte	0x04, 0x17
        /*005e*/ 	.short	(.L_10543 - .L_10542)
.L_10542:
        /*0060*/ 	.word	0x00000000
        /*0064*/ 	.short	0x0011
        /*0066*/ 	.short	0x0078
        /*0068*/ 	.byte	0x00, 0xf0, 0x11, 0x00


	//----- nvinfo : EIATTR_KPARAM_INFO
	.align		4
.L_10543:
        /*006c*/ 	.byte	0x04, 0x17
        /*006e*/ 	.short	(.L_10545 - .L_10544)
.L_10544:
        /*0070*/ 	.word	0x00000000
        /*0074*/ 	.short	0x0010
        /*0076*/ 	.short	0x0070
        /*0078*/ 	.byte	0x00, 0xf0, 0x21, 0x00


	//----- nvinfo : EIATTR_KPARAM_INFO
	.align		4
.L_10545:
        /*007c*/ 	.byte	0x04, 0x17
        /*007e*/ 	.short	(.L_10547 - .L_10546)
.L_10546:
        /*0080*/ 	.word	0x00000000
        /*0084*/ 	.short	0x000f
        /*0086*/ 	.short	0x0068
        /*0088*/ 	.byte	0x00, 0xf0, 0x21, 0x00


	//----- nvinfo : EIATTR_KPARAM_INFO
	.align		4
.L_10547:
        /*008c*/ 	.byte	0x04, 0x17
        /*008e*/ 	.short	(.L_10549 - .L_10548)
.L_10548:
        /*0090*/ 	.word	0x00000000
        /*0094*/ 	.short	0x000e
        /*0096*/ 	.short	0x0060
        /*0098*/ 	.byte	0x00, 0xf0, 0x11, 0x00


	//----- nvinfo : EIATTR_KPARAM_INFO
	.align		4
.L_10549:
        /*009c*/ 	.byte	0x04, 0x17
        /*009e*/ 	.short	(.L_10551 - .L_10550)
.L_10550:
        /*00a0*/ 	.word	0x00000000
        /*00a4*/ 	.short	0x000d
        /*00a6*/ 	.short	0x005c
        /*00a8*/ 	.byte	0x00, 0xf0, 0x11, 0x00


	//----- nvinfo : EIATTR_KPARAM_INFO
	.align		4
.L_10551:
        /*00ac*/ 	.byte	0x04, 0x17
        /*00ae*/ 	.short	(.L_10553 - .L_10552)
.L_10552:
        /*00b0*/ 	.word	0x00000000
        /*00b4*/ 	.short	0x000c
        /*00b6*/ 	.short	0x0058
        /*00b8*/ 	.byte	0x00, 0xf0, 0x11, 0x00


	//----- nvinfo : EIATTR_KPARAM_INFO
	.align		4
.L_10553:
        /*00bc*/ 	.byte	0x04, 0x17
        /*00be*/ 	.short	(.L_10555 - .L_10554)
.L_10554:
        /*00c0*/ 	.word	0x00000000
        /*00c4*/ 	.short	0x000b
        /*00c6*/ 	.short	0x0050
        /*00c8*/ 	.byte	0x00, 0xf0, 0x21, 0x00


	//----- nvinfo : EIATTR_KPARAM_INFO
	.align		4
.L_10555:
        /*00cc*/ 	.byte	0x04, 0x17
        /*00ce*/ 	.short	(.L_10557 - .L_10556)
.L_10556:
        /*00d0*/ 	.word	0x00000000
        /*00d4*/ 	.short	0x000a
        /*00d6*/ 	.short	0x0048
        /*00d8*/ 	.byte	0x00, 0xf0, 0x11, 0x00


	//----- nvinfo : EIATTR_KPARAM_INFO
	.align		4
.L_10557:
        /*00dc*/ 	.byte	0x04, 0x17
        /*00de*/ 	.short	(.L_10559 - .L_10558)
.L_10558:
        /*00e0*/ 	.word	0x00000000
        /*00e4*/ 	.short	0x0009
        /*00e6*/ 	.short	0x0040
        /*00e8*/ 	.byte	0x00, 0xf0, 0x21, 0x00


	//----- nvinfo : EIATTR_KPARAM_INFO
	.align		4
.L_10559:
        /*00ec*/ 	.byte	0x04, 0x17
        /*00ee*/ 	.short	(.L_10561 - .L_10560)
.L_10560:
        /*00f0*/ 	.word	0x00000000
        /*00f4*/ 	.short	0x0008
        /*00f6*/ 	.short	0x0038
        /*00f8*/ 	.byte	0x00, 0xf0, 0x21, 0x00


	//----- nvinfo : EIATTR_KPARAM_INFO
	.align		4
.L_10561:
        /*00fc*/ 	.byte	0x04, 0x17
        /*00fe*/ 	.short	(.L_10563 - .L_10562)
.L_10562:
        /*0100*/ 	.word	0x00000000
        /*0104*/ 	.short	0x0007
        /*0106*/ 	.short	0x0034
        /*0108*/ 	.byte	0x00, 0xf0, 0x11, 0x00


	//----- nvinfo : EIATTR_KPARAM_INFO
	.align		4
.L_10563:
        /*010c*/ 	.byte	0x04, 0x17
        /*010e*/ 	.short	(.L_10565 - .L_10564)
.L_10564:
        /*0110*/ 	.word	0x00000000
        /*0114*/ 	.short	0x0006
        /*0116*/ 	.short	0x0030
        /*0118*/ 	.byte	0x00, 0xf0, 0x11, 0x00


	//----- nvinfo : EIATTR_KPARAM_INFO
	.align		4
.L_10565:
        /*011c*/ 	.byte	0x04, 0x17
        /*011e*/ 	.short	(.L_10567 - .L_10566)
.L_10566:
        /*0120*/ 	.word	0x00000000
        /*0124*/ 	.short	0x0005
        /*0126*/ 	.short	0x0028
        /*0128*/ 	.byte	0x00, 0xf0, 0x21, 0x00


	//----- nvinfo : EIATTR_KPARAM_INFO
	.align		4
.L_10567:
        /*012c*/ 	.byte	0x04, 0x17
        /*012e*/ 	.short	(.L_10569 - .L_10568)
.L_10568:
        /*0130*/ 	.word	0x00000000
        /*0134*/ 	.short	0x0004
        /*0136*/ 	.short	0x0020
        /*0138*/ 	.byte	0x00, 0xf0, 0x21, 0x00


	//----- nvinfo : EIATTR_KPARAM_INFO
	.align		4
.L_10569:
        /*013c*/ 	.byte	0x04, 0x17
        /*013e*/ 	.short	(.L_10571 - .L_10570)
.L_10570:
        /*0140*/ 	.word	0x00000000
        /*0144*/ 	.short	0x0003
        /*0146*/ 	.short	0x0018
        /*0148*/ 	.byte	0x00, 0xf0, 0x21, 0x00


	//----- nvinfo : EIATTR_KPARAM_INFO
	.align		4
.L_10571:
        /*014c*/ 	.byte	0x04, 0x17
        /*014e*/ 	.short	(.L_10573 - .L_10572)
.L_10572:
        /*0150*/ 	.word	0x00000000
        /*0154*/ 	.short	0x0002
        /*0156*/ 	.short	0x0010
        /*0158*/ 	.byte	0x00, 0xf0, 0x21, 0x00


	//----- nvinfo : EIATTR_KPARAM_INFO
	.align		4
.L_10573:
        /*015c*/ 	.byte	0x04, 0x17
        /*015e*/ 	.short	(.L_10575 - .L_10574)
.L_10574:
        /*0160*/ 	.word	0x00000000
        /*0164*/ 	.short	0x0001
        /*0166*/ 	.short	0x0008
        /*0168*/ 	.byte	0x00, 0xf0, 0x21, 0x00


	//----- nvinfo : EIATTR_KPARAM_INFO
	.align		4
.L_10575:
        /*016c*/ 	.byte	0x04, 0x17
        /*016e*/ 	.short	(.L_10577 - .L_10576)
.L_10576:
        /*0170*/ 	.word	0x00000000
        /*0174*/ 	.short	0x0000
        /*0176*/ 	.short	0x0000
        /*0178*/ 	.byte	0x00, 0xf0, 0x21, 0x00


	//----- nvinfo : EIATTR_MAXREG_COUNT
	.align		4
.L_10577:
        /*017c*/ 	.byte	0x03, 0x1b
        /*017e*/ 	.short	0x00ff


	//----- nvinfo : EIATTR_NUM_BARRIERS
	.align		4
        /*0180*/ 	.byte	0x02, 0x4c
        /*0182*/ 	.byte	0x01
	.zero		1


	//----- nvinfo : EIATTR_EXTERNS
	.align		4
        /*0184*/ 	.byte	0x04, 0x0f
        /*0186*/ 	.short	(.L_10579 - .L_10578)


	//   ....[0]....
	.align		4
.L_10578:
        /*0188*/ 	.word	index@(__assertfail)


	//----- nvinfo : EIATTR_MERCURY_ISA_VERSION
	.align		4
.L_10579:
        /*018c*/ 	.byte	0x03, 0x5f
        /*018e*/ 	.short	0x0000


	//----- nvinfo : EIATTR_COOP_GROUP_MASK_REGIDS
	.align		4
        /*0190*/ 	.byte	0x04, 0x29
        /*0192*/ 	.short	(.L_10581 - .L_10580)


	//   ....[0]....
.L_10580:
        /*0194*/ 	.word	0xffffffff


	//   ....[1]....
        /*0198*/ 	.word	0xffffffff


	//   ....[2]....
        /*019c*/ 	.word	0xffffffff


	//   ....[3]....
        /*01a0*/ 	.word	0xffffffff


	//   ....[4]....
        /*01a4*/ 	.word	0xffffffff


	//   ....[5]....
        /*01a8*/ 	.word	0xffffffff


	//   ....[6]....
        /*01ac*/ 	.word	0xffffffff


	//   ....[7]....
        /*01b0*/ 	.word	0xffffffff


	//   ....[8]....
        /*01b4*/ 	.word	0xffffffff


	//   ....[9]....
        /*01b8*/ 	.word	0xffffffff


	//   ....[10]....
        /*01bc*/ 	.word	0xffffffff


	//   ....[11]....
        /*01c0*/ 	.word	0xffffffff


	//   ....[12]....
        /*01c4*/ 	.word	0xffffffff


	//   ....[13]....
        /*01c8*/ 	.word	0xffffffff


	//   ....[14]....
        /*01cc*/ 	.word	0xffffffff


	//   ....[15]....
        /*01d0*/ 	.word	0xffffffff


	//   ....[16]....
        /*01d4*/ 	.word	0xffffffff


	//   ....[17]....
        /*01d8*/ 	.word	0xffffffff


	//   ....[18]....
        /*01dc*/ 	.word	0xffffffff


	//   ....[19]....
        /*01e0*/ 	.word	0xffffffff


	//----- nvinfo : EIATTR_COOP_GROUP_INSTR_OFFSETS
	.align		4
.L_10581:
        /*01e4*/ 	.byte	0x04, 0x28
        /*01e6*/ 	.short	(.L_10583 - .L_10582)


	//   ....[0]....
.L_10582:
        /*01e8*/ 	.word	0x00000240


	//   ....[1]....
        /*01ec*/ 	.word	0x00000260


	//   ....[2]....
        /*01f0*/ 	.word	0x00000280


	//   ....[3]....
        /*01f4*/ 	.word	0x000002a0


	//   ....[4]....
        /*01f8*/ 	.word	0x00000340


	//   ....[5]....
        /*01fc*/ 	.word	0x00000370


	//   ....[6]....
        /*0200*/ 	.word	0x00000390


	//   ....[7]....
        /*0204*/ 	.word	0x000011c0


	//   ....[8]....
        /*0208*/ 	.word	0x00001220


	//   ....[9]....
        /*020c*/ 	.word	0x00001250


	//   ....[10]....
        /*0210*/ 	.word	0x00001270


	//   ....[11]....
        /*0214*/ 	.word	0x00001290


	//   ....[12]....
        /*0218*/ 	.word	0x000012e0


	//   ....[13]....
        /*021c*/ 	.word	0x00001300


	//   ....[14]....
        /*0220*/ 	.word	0x00001320


	//   ....[15]....
        /*0224*/ 	.word	0x00004870


	//   ....[16]....
        /*0228*/ 	.word	0x000048f0


	//   ....[17]....
        /*022c*/ 	.word	0x00004950


	//   ....[18]....
        /*0230*/ 	.word	0x000049b0


	//   ....[19]....
        /*0234*/ 	.word	0x00004a10


	//----- nvinfo : EIATTR_SYSCALL_OFFSETS
	.align		4
.L_10583:
        /*0238*/ 	.byte	0x04, 0x46
        /*023a*/ 	.short	(.L_10585 - .L_10584)


	//   ....[0]....
.L_10584:
        /*023c*/ 	.word	0x00004800


	//----- nvinfo : EIATTR_EXIT_INSTR_OFFSETS
	.align		4
.L_10585:
        /*0240*/ 	.byte	0x04, 0x1c
        /*0242*/ 	.short	(.L_10587 - .L_10586)


	//   ....[0]....
.L_10586:
        /*0244*/ 	.word	0x00000090


	//   ....[1]....
        /*0248*/ 	.word	0x000033a0


	//   ....[2]....
        /*024c*/ 	.word	0x00003430


	//   ....[3]....
        /*0250*/ 	.word	0x000046d0


	//   ....[4]....
        /*0254*/ 	.word	0x00004810


	//----- nvinfo : EIATTR_CTAIDZ_USED
	.align		4
.L_10587:
        /*0258*/ 	.byte	0x01, 0x04
	.zero		2


	//----- nvinfo : EIATTR_CRS_STACK_SIZE
	.align		4
        /*025c*/ 	.byte	0x04, 0x1e
        /*025e*/ 	.short	(.L_10589 - .L_10588)
.L_10588:
        /*0260*/ 	.word	0x00000000
.L_10589:


//--------------------- .nv.info._ZN4vllm25paged_attention_v2_kernelIfhLi128ELi32ELi128ELNS_18Fp8KVCacheDataTypeE2ELb0ELi512EEEvPfS2_PT_PKS3_PKT0_S9_ifPKiSB_iPKfiiiSD_SD_iiiii --------------------------
	.section	.nv.info._ZN4vllm25paged_attention_v2_kernelIfhLi128ELi32ELi128ELNS_18Fp8KVCacheDataTypeE2ELb0ELi512EEEvPfS2_PT_PKS3_PKT0_S9_ifPKiSB_iPKfiiiSD_SD_iiiii,"",@"SHT_CUDA_INFO"
	.sectionflags	@""
	.align	4


	//----- nvinfo : EIATTR_CUDA_API_VERSION
	.align		4
        /*0000*/ 	.byte	0x04, 0x37
        /*0002*/ 	.short	(.L_10591 - .L_10590)
.L_10590:
        /*0004*/ 	.word	0x00000082


	//----- nvinfo : EIATTR_SW2861232_WAR
	.align		4
.L_10591:
        /*0008*/ 	.byte	0x01, 0x35
	.zero		2


	//----- nvinfo : EIATTR_PARAM_CBANK
	.align		4
        /*000c*/ 	.byte	0x04, 0x0a
        /*000e*/ 	.short	(.L_10593 - .L_10592)
	.align		4
.L_10592:
        /*0010*/ 	.word	index@(.nv.constant0._ZN4vllm25paged_attention_v2_kernelIfhLi128ELi32ELi128ELNS_18Fp8KVCacheDataTypeE2ELb0ELi512EEEvPfS2_PT_PKS3_PKT0_S9_ifPKiSB_iPKfiiiSD_SD_iiiii)
        /*0014*/ 	.short	0x0160
        /*0016*/ 	.short	0x008c


	//----- nvinfo : EIATTR_CBANK_PARAM_SIZE
	.align		4
.L_10593:
        /*0018*/ 	.byte	0x03, 0x19
        /*001a*/ 	.short	0x008c


	//----- nvinfo : EIATTR_KPARAM_INFO
	.align		4
        /*001c*/ 	.byte	0x04, 0x17
        /*001e*/ 	.short	(.L_10595 - .L_10594)
.L_10594:
        /*0020*/ 	.word	0x00000000
        /*0024*/ 	.short	0x0015
        /*0026*/ 	.short	0x0088
        /*0028*/ 	.byte	0x00, 0xf0, 0x11, 0x00


	//----- nvinfo : EIATTR_KPARAM_INFO
	.align		4
.L_10595:
        /*002c*/ 	.byte	0x04, 0x17
        /*002e*/ 	.short	(.L_10597 - .L_10596)
.L_10596:
        /*0030*/ 	.word	0x00000000
        /*0034*/ 	.short	0x0014
        /*0036*/ 	.short	0x0084
        /*0038*/ 	.byte	0x00, 0xf0, 0x11, 0x00


	//----- nvinfo : EIATTR_KPARAM_INFO
	.align		4
.L_10597:
        /*003c*/ 	.byte	0x04, 0x17
        /*003e*/ 	.short	(.L_10599 - .L_10598)
.L_10598:
        /*0040*/ 	.word	0x00000000
        /*0044*/ 	.short	0x0013
        /*0046*/ 	.short	0x0080
        /*0048*/ 	.byte	0x00, 0xf0, 0x11, 0x00


	//----- nvinfo : EIATTR_KPARAM_INFO
	.align		4
.L_10599:
        /*004c*/ 	.byte	0x04, 0x17
        /*004e*/ 	.short	(.L_10601 - .L_10600)
.L_10600:
        /*0050*/ 	.word	0x00000000
        /*0054*/ 	.short	0x0012
        /*0056*/ 	.short	0x007c
        /*0058*/ 	.byte	0x00, 0xf0, 0x11, 0x00


	//----- nvinfo : EIATTR_KPARAM_INFO
	.align		4
.L_10601:
        /*005c*/ 	.byte	0x04, 0x17
        /*005e*/ 	.short	(.L_10603 - .L_10602)
.L_10602:
        /*0060*/ 	.word	0x00000000
        /*0064*/ 	.short	0x0011
        /*0066*/ 	.short	0x0078
        /*0068*/ 	.byte	0x00, 0xf0, 0x11, 0x00


	//----- nvinfo : EIATTR_KPARAM_INFO
	.align		4
.L_10603:
        /*006c*/ 	.byte	0x04, 0x17
        /*006e*/ 	.short	(.L_10605 - .L_10604)
.L_10604:
        /*0070*/ 	.word	0x00000000
        /*0074*/ 	.short	0x0010
        /*0076*/ 	.short	0x0070
        /*0078*/ 	.byte	0x00, 0xf0, 0x21, 0x00


	//----- nvinfo : EIATTR_KPARAM_INFO
	.align		4
.L_10605:
        /*007c*/ 	.byte	0x04, 0x17
        /*007e*/ 	.short	(.L_10607 - .L_10606)
.L_10606:
        /*0080*/ 	.word	0x00000000
        /*0084*/ 	.short	0x000f
        /*0086*/ 	.short	0x0068
        /*0088*/ 	.byte	0x00, 0xf0, 0x21, 0x00


	//----- nvinfo : EIATTR_KPARAM_INFO
	.align		4
.L_10607:
        /*008c*/ 	.byte	0x04, 0x17
        /*008e*/ 	.short	(.L_10609 - .L_10608)
.L_10608:
        /*0090*/ 	.word	0x00000000
        /*0094*/ 	.short	0x000e
        /*0096*/ 	.short	0x0060
        /*0098*/ 	.byte	0x00, 0xf0, 0x11, 0x00


	//----- nvinfo : EIATTR_KPARAM_INFO
	.align		4
.L_10609:
        /*009c*/ 	.byte	0x04, 0x17
        /*009e*/ 	.short	(.L_10611 - .L_10610)
.L_10610:
        /*00a0*/ 	.word	0x00000000
        /*00a4*/ 	.short	0x000d
        /*00a6*/ 	.short	0x005c
        /*00a8*/ 	.byte	0x00, 0xf0, 0x11, 0x00


	//----- nvinfo : EIATTR_KPARAM_INFO
	.align		4
.L_10611:
        /*00ac*/ 	.byte	0x04, 0x17
        /*00ae*/ 	.short	(.L_10613 - .L_10612)
.L_10612:
        /*00b0*/ 	.word	0x00000000
        /*00b4*/ 	.short	0x000c
        /*00b6*/ 	.short	0x0058
        /*00b8*/ 	.byte	0x00, 0xf0, 0x11, 0x00


	//----- nvinfo : EIATTR_KPARAM_INFO
	.align		4
.L_10613:
        /*00bc*/ 	.byte	0x04, 0x17
        /*00be*/ 	.short	(.L_10615 - .L_10614)
.L_10614:
        /*00c0*/ 	.word	0x00000000
        /*00c4*/ 	.short	0x000b
        /*00c6*/ 	.short	0x0050
        /*00c8*/ 	.byte	0x00, 0xf0, 0x21, 0x00


	//----- nvinfo : EIATTR_KPARAM_INFO
	.align		4
.L_10615:
        /*00cc*/ 	.byte	0x04, 0x17
        /*00ce*/ 	.short	(.L_10617 - .L_10616)
.L_10616:
        /*00d0*/ 	.word	0x00000000
        /*00d4*/ 	.short	0x000a
        /*00d6*/ 	.short	0x0048
        /*00d8*/ 	.byte	0x00, 0xf0, 0x11, 0x00


	//----- nvinfo : EIATTR_KPARAM_INFO
	.align		4
.L_10617:
        /*00dc*/ 	.byte	0x04, 0x17
        /*00de*/ 	.short	(.L_10619 - .L_10618)
.L_10618:
        /*00e0*/ 	.word	0x00000000
        /*00e4*/ 	.short	0x0009
        /*00e6*/ 	.short	0x0040
        /*00e8*/ 	.byte	0x00, 0xf0, 0x21, 0x00


	//----- nvinfo : EIATTR_KPARAM_INFO
	.align		4
.L_10619:
        /*00ec*/ 	.byte	0x04, 0x17
        /*00ee*/ 	.short	(.L_10621 - .L_10620)
.L_10620:
        /*00f0*/ 	.word	0x00000000
        /*00f4*/ 	.short	0x0008
        /*00f6*/ 	.short	0x0038
        /*00f8*/ 	.byte	0x00, 0xf0, 0x21, 0x00


	//----- nvinfo : EIATTR_KPARAM_INFO
	.align		4
.L_10621:
        /*00fc*/ 	.byte	0x04, 0x17
        /*00fe*/ 	.short	(.L_10623 - .L_10622)
.L_10622:
        /*0100*/ 	.word	0x00000000
        /*0104*/ 	.short	0x0007
        /*0106*/ 	.short	0x0034
        /*0108*/ 	.byte	0x00, 0xf0, 0x11, 0x00


	//----- nvinfo : EIATTR_KPARAM_INFO
	.align		4
.L_10623:
        /*010c*/ 	.byte	0x04, 0x17
        /*010e*/ 	.short	(.L_10625 - .L_10624)
.L_10624:
        /*0110*/ 	.word	0x00000000
        /*0114*/ 	.short	0x0006
        /*0116*/ 	.short	0x0030
        /*0118*/ 	.byte	0x00, 0xf0, 0x11, 0x00


	//----- nvinfo : EIATTR_KPARAM_INFO
	.align		4
.L_10625:
        /*011c*/ 	.byte	0x04, 0x17
        /*011e*/ 	.short	(.L_10627 - .L_10626)
.L_10626:
        /*0120*/ 	.word	0x00000000
        /*0124*/ 	.short	0x0005
        /*0126*/ 	.short	0x0028
        /*0128*/ 	.byte	0x00, 0xf0, 0x21, 0x00


	//----- nvinfo : EIATTR_KPARAM_INFO
	.align		4
.L_10627:
        /*012c*/ 	.byte	0x04, 0x17
        /*012e*/ 	.short	(.L_10629 - .L_10628)
.L_10628:
        /*0130*/ 	.word	0x00000000
        /*0134*/ 	.short	0x0004
        /*0136*/ 	.short	0x0020
        /*0138*/ 	.byte	0x00, 0xf0, 0x21, 0x00


	//----- nvinfo : EIATTR_KPARAM_INFO
	.align		4
.L_10629:
        /*013c*/ 	.byte	0x04, 0x17
        /*013e*/ 	.short	(.L_10631 - .L_10630)
.L_10630:
        /*0140*/ 	.word	0x00000000
        /*0144*/ 	.short	0x0003
        /*0146*/ 	.short	0x0018
        /*0148*/ 	.byte	0x00, 0xf0, 0x21, 0x00


	//----- nvinfo : EIATTR_KPARAM_INFO
	.align		4
.L_10631:
        /*014c*/ 	.byte	0x04, 0x17
        /*014e*/ 	.short	(.L_10633 - .L_10632)
.L_10632:
        /*0150*/ 	.word	0x00000000
        /*0154*/ 	.short	0x0002
        /*0156*/ 	.short	0x0010
        /*0158*/ 	.byte	0x00, 0xf0, 0x21, 0x00


	//----- nvinfo : EIATTR_KPARAM_INFO
	.align		4
.L_10633:
        /*015c*/ 	.byte	0x04, 0x17
        /*015e*/ 	.short	(.L_10635 - .L_10634)
.L_10634:
        /*0160*/ 	.word	0x00000000
        /*0164*/ 	.short	0x0001
        /*0166*/ 	.short	0x0008
        /*0168*/ 	.byte	0x00, 0xf0, 0x21, 0x00


	//----- nvinfo : EIATTR_KPARAM_INFO
	.align		4
.L_10635:
        /*016c*/ 	.byte	0x04, 0x17
        /*016e*/ 	.short	(.L_10637 - .L_10636)
.L_10636:
        /*0170*/ 	.word	0x00000000
        /*0174*/ 	.short	0x0000
        /*0176*/ 	.short	0x0000
        /*0178*/ 	.byte	0x00, 0xf0, 0x21, 0x00


	//----- nvinfo : EIATTR_MAXREG_COUNT
	.align		4
.L_10637:
        /*017c*/ 	.byte	0x03, 0x1b
        /*017e*/ 	.short	0x00ff


	//----- nvinfo : EIATTR_NUM_BARRIERS
	.align		4
        /*0180*/ 	.byte	0x02, 0x4c
        /*0182*/ 	.byte	0x01
	.zero		1


	//----- nvinfo : EIATTR_EXTERNS
	.align		4
        /*0184*/ 	.byte	0x04, 0x0f
        /*0186*/ 	.short	(.L_10639 - .L_10638)


	//   ....[0]....
	.align		4
.L_10638:
        /*0188*/ 	.word	index@(__assertfail)


	//----- nvinfo : EIATTR_MERCURY_ISA_VERSION
	.align		4
.L_10639:
        /*018c*/ 	.byte	0x03, 0x5f
        /*018e*/ 	.short	0x0000


	//----- nvinfo : EIATTR_COOP_GROUP_MASK_REGIDS
	.align		4
        /*0190*/ 	.byte	0x04, 0x29
        /*0192*/ 	.short	(.L_10641 - .L_10640)


	//   ....[0]....
.L_10640:
        /*0194*/ 	.word	0xffffffff


	//   ....[1]....
        /*0198*/ 	.word	0xffffffff


	//   ....[2]....
        /*019c*/ 	.word	0xffffffff


	//   ....[3]....
        /*01a0*/ 	.word	0xffffffff


	//   ....[4]....
        /*01a4*/ 	.word	0xffffffff


	//   ....[5]....
        /*01a8*/ 	.word	0xffffffff


	//   ....[6]....
        /*01ac*/ 	.word	0xffffffff


	//   ....[7]....
        /*01b0*/ 	.word	0xffffffff


	//   ....[8]....
        /*01b4*/ 	.word	0xffffffff


	//   ....[9]....
        /*01b8*/ 	.word	0xffffffff


	//   ....[10]....
        /*01bc*/ 	.word	0xffffffff


	//   ....[11]....
        /*01c0*/ 	.word	0xffffffff


	//   ....[12]....
        /*01c4*/ 	.word	0xffffffff


	//   ....[13]....
        /*01c8*/ 	.word	0xffffffff


	//   ....[14]....
        /*01cc*/ 	.word	0xffffffff


	//   ....[15]....
        /*01d0*/ 	.word	0xffffffff


	//   ....[16]....
        /*01d4*/ 	.word	0xffffffff


	//   ....[17]....
        /*01d8*/ 	.word	0xffffffff


	//   ....[18]....
        /*01dc*/ 	.word	0xffffffff


	//   ....[19]....
        /*01e0*/ 	.word	0xffffffff


	//----- nvinfo : EIATTR_COOP_GROUP_INSTR_OFFSETS
	.align		4
.L_10641:
        /*01e4*/ 	.byte	0x04, 0x28
        /*01e6*/ 	.short	(.L_10643 - .L_10642)


	//   ....[0]....
.L_10642:
        /*01e8*/ 	.word	0x00000240


	//   ....[1]....
        /*01ec*/ 	.word	0x00000260


	//   ....[2]....
        /*01f0*/ 	.word	0x00000280


	//   ....[3]....
        /*01f4*/ 	.word	0x000002a0


	//   ....[4]....
        /*01f8*/ 	.word	0x00000340


	//   ....[5]....
        /*01fc*/ 	.word	0x00000360


	//   ....[6]....
        /*0200*/ 	.word	0x00000390


	//   ....[7]....
        /*0204*/ 	.word	0x000011c0


	//   ....[8]....
        /*0208*/ 	.word	0x00001220


	//   ....[9]....
        /*020c*/ 	.word	0x00001250


	//   ....[10]....
        /*0210*/ 	.word	0x00001270


	//   ....[11]....
        /*0214*/ 	.word	0x00001290


	//   ....[12]....
        /*0218*/ 	.word	0x000012e0


	//   ....[13]....
        /*021c*/ 	.word	0x00001300


	//   ....[14]....
        /*0220*/ 	.word	0x00001320


	//   ....[15]....
        /*0224*/ 	.word	0x00003b80


	//   ....[16]....
        /*0228*/ 	.word	0x00003be0


	//   ....[17]....
        /*022c*/ 	.word	0x00003c40


	//   ....[18]....
        /*0230*/ 	.word	0x00003ca0


	//   ....[19]....
        /*0234*/ 	.word	0x00003d00


	//----- nvinfo : EIATTR_SYSCALL_OFFSETS
	.align		4
.L_10643:
        /*0238*/ 	.byte	0x04, 0x46
        /*023a*/ 	.short	(.L_10645 - .L_10644)


	//   ....[0]....
.L_10644:
        /*023c*/ 	.word	0x00003b10


	//----- nvinfo : EIATTR_EXIT_INSTR_OFFSETS
	.align		4
.L_10645:
        /*0240*/ 	.byte	0x04, 0x1c
        /*0242*/ 	.short	(.L_10647 - .L_10646)


	//   ....[0]....
.L_10646:
        /*0244*/ 	.word	0x00000090


	//   ....[1]....
        /*0248*/ 	.word	0x00002cf0


	//   ....[2]....
        /*024c*/ 	.word	0x00002d00


	//   ....[3]....
        /*0250*/ 	.word	0x000039e0


	//   ....[4]....
        /*0254*/ 	.word	0x00003b20


	//----- nvinfo : EIATTR_CTAIDZ_USED
	.align		4
.L_10647:
        /*0258*/ 	.byte	0x01, 0x04
	.zero		2


	//----- nvinfo : EIATTR_CRS_STACK_SIZE
	.align		4
        /*025c*/ 	.byte	0x04, 0x1e
        /*025e*/ 	.short	(.L_10649 - .L_10648)
.L_10648:
        /*0260*/ 	.word	0x00000000
.L_10649:


//--------------------- .nv.info._ZN4vllm25paged_attention_v2_kernelIfhLi120ELi32ELi128ELNS_18Fp8KVCacheDataTypeE2ELb0ELi512EEEvPfS2_PT_PKS3_PKT0_S9_ifPKiSB_iPKfiiiSD_SD_iiiii --------------------------
	.section	.nv.info._ZN4vllm25paged_attention_v2_kernelIfhLi120ELi32ELi128ELNS_18Fp8KVCacheDataTypeE2ELb0ELi512EEEvPfS2_PT_PKS3_PKT0_S9_ifPKiSB_iPKfiiiSD_SD_iiiii,"",@"SHT_CUDA_INFO"
	.sectionflags	@""
	.align	4


	//----- nvinfo : EIATTR_CUDA_API_VERSION
	.align		4
        /*0000*/ 	.byte	0x04, 0x37
        /*0002*/ 	.short	(.L_10651 - .L_10650)
.L_10650:
        /*0004*/ 	.word	0x00000082


	//----- nvinfo : EIATTR_SW2861232_WAR
	.align		4
.L_10651:
        /*0008*/ 	.byte	0x01, 0x35
	.zero		2


	//----- nvinfo : EIATTR_PARAM_CBANK
	.align		4
        /*000c*/ 	.byte	0x04, 0x0a
        /*000e*/ 	.short	(.L_10653 - .L_10652)
	.align		4
.L_10652:
        /*0010*/ 	.word	index@(.nv.constant0._ZN4vllm25paged_attention_v2_kernelIfhLi120ELi32ELi128ELNS_18Fp8KVCacheDataTypeE2ELb0ELi512EEEvPfS2_PT_PKS3_PKT0_S9_ifPKiSB_iPKfiiiSD_SD_iiiii)
        /*0014*/ 	.short	0x0160
        /*0016*/ 	.short	0x008c


	//----- nvinfo : EIATTR_CBANK_PARAM_SIZE
	.align		4
.L_10653:
        /*0018*/ 	.byte	0x03, 0x19
        /*001a*/ 	.short	0x008c


	//----- nvinfo : EIATTR_KPARAM_INFO
	.align		4
        /*001c*/ 	.byte	0x04, 0x17
        /*001e*/ 	.short	(.L_10655 - .L_10654)
.L_10654:
        /*0020*/ 	.word	0x00000000
        /*0024*/ 	.short	0x0015
        /*0026*/ 	.short	0x0088
        /*0028*/ 	.byte	0x00, 0xf0, 0x11, 0x00


	//----- nvinfo : EIATTR_KPARAM_INFO
	.align		4
.L_10655:
        /*002c*/ 	.byte	0x04, 0x17
        /*002e*/ 	.short	(.L_10657 - .L_10656)
.L_10656:
        /*0030*/ 	.word	0x00000000
        /*0034*/ 	.short	0x0014
        /*0036*/ 	.short	0x0084
        /*0038*/ 	.byte	0x00, 0xf0, 0x11, 0x00


	//----- nvinfo : EIATTR_KPARAM_INFO
	.align		4
.L_10657:
        /*003c*/ 	.byte	0x04, 0x17
        /*003e*/ 	.short	(.L_10659 - .L_10658)
.L_10658:
        /*0040*/ 	.word	0x00000000
        /*0044*/ 	.short	0x0013
        /*0046*/ 	.short	0x0080
        /*0048*/ 	.byte	0x00, 0xf0, 0x11, 0x00


	//----- nvinfo : EIATTR_KPARAM_INFO
	.align		4
.L_10659:
        /*004c*/ 	.byte	0x04, 0x17
        /*004e*/ 	.short	(.L_10661 - .L_10660)
.L_10660:
        /*0050*/ 	.word	0x00000000
        /*0054*/ 	.short	0x0012
        /*0056*/ 	.short	0x007c
        /*0058*/ 	.byte	0x00, 0xf0, 0x11, 0x00


	//----- nvinfo : EIATTR_KPARAM_INFO
	.align		4
.L_10661:
        /*005c*/ 	.byte	0x04, 0x17
        /*005e*/ 	.short	(.L_10663 - .L_10662)
.L_10662:
        /*0060*/ 	.word	0x00000000
        /*0064*/ 	.short	0x0011
        /*0066*/ 	.short	0x0078
        /*0068*/ 	.byte	0x00, 0xf0, 0x11, 0x00


	//----- nvinfo : EIATTR_KPARAM_INFO
	.align		4
.L_10663:
        /*006c*/ 	.byte	0x04, 0x17
        /*006e*/ 	.short	(.L_10665 - .L_10664)
.L_10664:
        /*0070*/ 	.word	0x00000000
        /*0074*/ 	.short	0x0010
        /*0076*/ 	.short	0x0070
        /*0078*/ 	.byte	0x00, 0xf0, 0x21, 0x00


	//----- nvinfo : EIATTR_KPARAM_INFO
	.align		4
.L_10665:
        /*007c*/ 	.byte	0x04, 0x17
        /*007e*/ 	.short	(.L_10667 - .L_10666)
.L_10666:
        /*0080*/ 	.word	0x00000000
        /*0084*/ 	.short	0x000f
        /*0086*/ 	.short	0x0068
        /*0088*/ 	.byte	0x00, 0xf0, 0x21, 0x00


	//----- nvinfo : EIATTR_KPARAM_INFO
	.align		4
.L_10667:
        /*008c*/ 	.byte	0x04, 0x17
        /*008e*/ 	.short	(.L_10669 - .L_10668)
.L_10668:
        /*0090*/ 	.word	0x00000000
        /*0094*/ 	.short	0x000e
        /*0096*/ 	.short	0x0060
        /*0098*/ 	.byte	0x00, 0xf0, 0x11, 0x00


	//----- nvinfo : EIATTR_KPARAM_INFO
	.align		4
.L_10669:
        /*009c*/ 	.byte	0x04, 0x17
        /*009e*/ 	.short	(.L_10671 - .L_10670)
.L_10670:
        /*00a0*/ 	.word	0x00000000
        /*00a4*/ 	.short	0x000d
        /*00a6*/ 	.short	0x005c
        /*00a8*/ 	.byte	0x00, 0xf0, 0x11, 0x00


	//----- nvinfo : EIATTR_KPARAM_INFO
	.align		4
.L_10671:
        /*00ac*/ 	.byte	0x04, 0x17
        /*00ae*/ 	.short	(.L_10673 - .L_10672)
.L_10672:
        /*00b0*/ 	.word	0x00000000
        /*00b4*/ 	.short	0x000c
        /*00b6*/ 	.short	0x0058
        /*00b8*/ 	.byte	0x00, 0xf0, 0x11, 0x00


	//----- nvinfo : EIATTR_KPARAM_INFO
	.align		4
.L_10673:
        /*00bc*/ 	.byte	0x04, 0x17
        /*00be*/ 	.short	(.L_10675 - .L_10674)
.L_10674:
        /*00c0*/ 	.word	0x00000000
        /*00c4*/ 	.short	0x000b
        /*00c6*/ 	.short	0x0050
        /*00c8*/ 	.byte	0x00, 0xf0, 0x21, 0x00


	//----- nvinfo : EIATTR_KPARAM_INFO
	.align		4
.L_10675:
        /*00cc*/ 	.byte	0x04, 0x17
        /*00ce*/ 	.short	(.L_10677 - .L_10676)
.L_10676:
        /*00d0*/ 	.word	0x00000000
        /*00d4*/ 	.short	0x000a
        /*00d6*/ 	.short	0x0048
        /*00d8*/ 	.byte	0x00, 0xf0, 0x11, 0x00


	//----- nvinfo : EIATTR_KPARAM_INFO
	.align		4
.L_10677:
        /*00dc*/ 	.byte	0x04, 0x17
        /*00de*/ 	.short	(.L_10679 - .L_10678)
.L_10678:
        /*00e0*/ 	.word	0x00000000
        /*00e4*/ 	.short	0x0009
        /*00e6*/ 	.short	0x0040
        /*00e8*/ 	.byte	0x00, 0xf0, 0x21, 0x00


	//----- nvinfo : EIATTR_KPARAM_INFO
	.align		4
.L_10679:
        /*00ec*/ 	.byte	0x04, 0x17
        /*00ee*/ 	.short	(.L_10681 - .L_10680)
.L_10680:
        /*00f0*/ 	.word	0x00000000
        /*00f4*/ 	.short	0x0008
        /*00f6*/ 	.short	0x0038
        /*00f8*/ 	.byte	0x00, 0xf0, 0x21, 0x00


	//----- nvinfo : EIATTR_KPARAM_INFO
	.align		4
.L_10681:
        /*00fc*/ 	.byte	0x04, 0x17
        /*00fe*/ 	.short	(.L_10683 - .L_10682)
.L_10682:
        /*0100*/ 	.word	0x00000000
        /*0104*/ 	.short	0x0007
        /*0106*/ 	.short	0x0034
        /*0108*/ 	.byte	0x00, 0xf0, 0x11, 0x00


	//----- nvinfo : EIATTR_KPARAM_INFO
	.align		4
.L_10683:
        /*010c*/ 	.byte	0x04, 0x17
        /*010e*/ 	.short	(.L_10685 - .L_10684)
.L_10684:
        /*0110*/ 	.word	0x00000000
        /*0114*/ 	.short	0x0006
        /*0116*/ 	.short	0x0030
        /*0118*/ 	.byte	0x00, 0xf0, 0x11, 0x00


	//----- nvinfo : EIATTR_KPARAM_INFO
	.align		4
.L_10685:
        /*011c*/ 	.byte	0x04, 0x17
        /*011e*/ 	.short	(.L_10687 - .L_10686)
.L_10686:
        /*0120*/ 	.word	0x00000000
        /*0124*/ 	.short	0x0005
        /*0126*/ 	.short	0x0028
        /*0128*/ 	.byte	0x00, 0xf0, 0x21, 0x00


	//----- nvinfo : EIATTR_KPARAM_INFO
	.align		4
.L_10687:
        /*012c*/ 	.byte	0x04, 0x17
        /*012e*/ 	.short	(.L_10689 - .L_10688)
.L_10688:
        /*0130*/ 	.word	0x00000000
        /*0134*/ 	.short	0x0004
        /*0136*/ 	.short	0x0020
        /*0138*/ 	.byte	0x00, 0xf0, 0x21, 0x00


	//----- nvinfo : EIATTR_KPARAM_INFO
	.align		4
.L_10689:
        /*013c*/ 	.byte	0x04, 0x17
        /*013e*/ 	.short	(.L_10691 - .L_10690)
.L_10690:
        /*0140*/ 	.word	0x00000000
        /*0144*/ 	.short	0x0003
        /*0146*/ 	.short	0x0018
        /*0148*/ 	.byte	0x00, 0xf0, 0x21, 0x00


	//----- nvinfo : EIATTR_KPARAM_INFO
	.align		4
.L_10691:
        /*014c*/ 	.byte	0x04, 0x17
        /*014e*/ 	.short	(.L_10693 - .L_10692)
.L_10692:
        /*0150*/ 	.word	0x00000000
        /*0154*/ 	.short	0x0002
        /*0156*/ 	.short	0x0010
        /*0158*/ 	.byte	0x00, 0xf0, 0x21, 0x00


	//----- nvinfo : EIATTR_KPARAM_INFO
	.align		4
.L_10693:
        /*015c*/ 	.byte	0x04, 0x17
        /*015e*/ 	.short	(.L_10695 - .L_10694)
.L_10694:
        /*0160*/ 	.word	0x00000000
        /*0164*/ 	.short	0x0001
        /*0166*/ 	.short	0x0008
        /*0168*/ 	.byte	0x00, 0xf0, 0x21, 0x00


	//----- nvinfo : EIATTR_KPARAM_INFO
	.align		4
.L_10695:
        /*016c*/ 	.byte	0x04, 0x17
        /*016e*/ 	.short	(.L_10697 - .L_10696)
.L_10696:
        /*0170*/ 	.word	0x00000000
        /*0174*/ 	.short	0x0000
        /*0176*/ 	.short	0x0000
        /*0178*/ 	.byte	0x00, 0xf0, 0x21, 0x00


	//----- nvinfo : EIATTR_MAXREG_COUNT
	.align		4
.L_10697:
        /*017c*/ 	.byte	0x03, 0x1b
        /*017e*/ 	.short	0x00ff


	//----- nvinfo : EIATTR_NUM_BARRIERS
	.align		4
        /*0180*/ 	.byte	0x02, 0x4c
        /*0182*/ 	.byte	0x01
	.zero		1


	//----- nvinfo : EIATTR_EXTERNS
	.align		4
        /*0184*/ 	.byte	0x04, 0x0f
        /*0186*/ 	.short	(.L_10699 - .L_10698)


	//   ....[0]....
	.align		4
.L_10698:
        /*0188*/ 	.word	index@(__assertfail)


	//----- nvinfo : EIATTR_MERCURY_ISA_VERSION
	.align		4
.L_10699:
        /*018c*/ 	.byte	0x03, 0x5f
        /*018e*/ 	.short	0x0000


	//----- nvinfo : EIATTR_COOP_GROUP_MASK_REGIDS
	.align		4
        /*0190*/ 	.byte	0x04, 0x29
        /*0192*/ 	.short	(.L_10701 - .L_10700)


	//   ....[0]....
.L_10700:
        /*0194*/ 	.word	0xffffffff


	//   ....[1]....
        /*0198*/ 	.word	0xffffffff


	//   ....[2]....
        /*019c*/ 	.word	0xffffffff


	//   ....[3]....
        /*01a0*/ 	.word	0xffffffff


	//   ....[4]....
        /*01a4*/ 	.word	0xffffffff


	//   ....[5]....
        /*01a8*/ 	.word	0xffffffff


	//   ....[6]....
        /*01ac*/ 	.word	0xffffffff


	//   ....[7]....
        /*01b0*/ 	.word	0xffffffff


	//   ....[8]....
        /*01b4*/ 	.word	0xffffffff


	//   ....[9]....
        /*01b8*/ 	.word	0xffffffff


	//   ....[10]....
        /*01bc*/ 	.word	0xffffffff


	//   ....[11]....
        /*01c0*/ 	.word	0xffffffff


	//   ....[12]....
        /*01c4*/ 	.word	0xffffffff


	//   ....[13]....
        /*01c8*/ 	.word	0xffffffff


	//   ....[14]....
        /*01cc*/ 	.word	0xffffffff


	//   ....[15]....
        /*01d0*/ 	.word	0xffffffff


	//   ....[16]....
        /*01d4*/ 	.word	0xffffffff


	//   ....[17]....
        /*01d8*/ 	.word	0xffffffff


	//   ....[18]....
        /*01dc*/ 	.word	0xffffffff


	//   ....[19]....
        /*01e0*/ 	.word	0xffffffff


	//----- nvinfo : EIATTR_COOP_GROUP_INSTR_OFFSETS
	.align		4
.L_10701:
        /*01e4*/ 	.byte	0x04, 0x28
        /*01e6*/ 	.short	(.L_10703 - .L_10702)


	//   ....[0]....
.L_10702:
        /*01e8*/ 	.word	0x00000240


	//   ....[1]....
        /*01ec*/ 	.word	0x00000260


	//   ....[2]....
        /*01f0*/ 	.word	0x00000280


	//   ....[3]....
        /*01f4*/ 	.word	0x000002a0


	//   ....[4]....
        /*01f8*/ 	.word	0x00000340


	//   ....[5]....
        /*01fc*/ 	.word	0x00000360


	//   ....[6]....
        /*0200*/ 	.word	0x00000390


	//   ....[7]....
        /*0204*/ 	.word	0x000011c0


	//   ....[8]....
        /*0208*/ 	.word	0x00001220


	//   ....[9]....
        /*020c*/ 	.word	0x00001250


	//   ....[10]....
        /*0210*/ 	.word	0x00001270


	//   ....[11]....
        /*0214*/ 	.word	0x00001290


	//   ....[12]....
        /*0218*/ 	.word	0x000012e0


	//   ....[13]....
        /*021c*/ 	.word	0x00001300


	//   ....[14]....
        /*0220*/ 	.word	0x00001320


	//   ....[15]....
        /*0224*/ 	.word	0x00003a00


	//   ....[16]....
        /*0228*/ 	.word	0x00003a60


	//   ....[17]....
        /*022c*/ 	.word	0x00003ac0


	//   ....[18]....
        /*0230*/ 	.word	0x00003b20


	//   ....[19]....
        /*0234*/ 	.word	0x00003b80


	//----- nvinfo : EIATTR_SYSCALL_OFFSETS
	.align		4
.L_10703:
        /*0238*/ 	.byte	0x04, 0x46
        /*023a*/ 	.short	(.L_10705 - .L_10704)


	//   ....[0]....
.L_10704:
        /*023c*/ 	.word	0x00003990


	//----- nvinfo : EIATTR_EXIT_INSTR_OFFSETS
	.align		4
.L_10705:
        /*0240*/ 	.byte	0x04, 0x1c
        /*0242*/ 	.short	(.L_10707 - .L_10706)


	//   ....[0]....
.L_10706:
        /*0244*/ 	.word	0x00000090


	//   ....[1]....
        /*0248*/ 	.word	0x00002c30


	//   ....[2]....
        /*024c*/ 	.word	0x00002c90


	//   ....[3]....
        /*0250*/ 	.word	0x00003860


	//   ....[4]....
        /*0254*/ 	.word	0x000039a0


	//----- nvinfo : EIATTR_CTAIDZ_USED
	.align		4
.L_10707:
        /*0258*/ 	.byte	0x01, 0x04
	.zero		2


	//----- nvinfo : EIATTR_CRS_STACK_SIZE
	.align		4
        /*025c*/ 	.byte	0x04, 0x1e
        /*025e*/ 	.short	(.L_10709 - .L_10708)
.L_10708:
        /*0260*/ 	.word	0x00000000
.L_10709:


//--------------------- .nv.info._ZN4vllm25paged_attention_v2_kernelIfhLi112ELi32ELi128ELNS_18Fp8KVCacheDataTypeE2ELb0ELi512EEEvPfS2_PT_PKS3_PKT0_S9_ifPKiSB_iPKfiiiSD_SD_iiiii --------------------------
	.section	.nv.info._ZN4vllm25paged_attention_v2_kernelIfhLi112ELi32ELi128ELNS_18Fp8KVCacheDataTypeE2ELb0ELi512EEEvPfS2_PT_PKS3_PKT0_S9_ifPKiSB_iPKfiiiSD_SD_iiiii,"",@"SHT_CUDA_INFO"
	.sectionflags	@""
	.align	4


	//----- nvinfo : EIATTR_CUDA_API_VERSION
	.align		4
        /*0000*/ 	.byte	0x04, 0x37
        /*0002*/ 	.short	(.L_10711 - .L_10710)
.L_10710:
        /*0004*/ 	.word	0x00000082


	//----- nvinfo : EIATTR_SW2861232_WAR
	.align		4
.L_10711:
        /*0008*/ 	.byte	0x01, 0x35
	.zero		2


	//----- nvinfo : EIATTR_PARAM_CBANK
	.align		4
        /*000c*/ 	.byte	0x04, 0x0a
        /*000e*/ 	.short	(.L_10713 - .L_10712)
	.align		4
.L_10712:
        /*0010*/ 	.word	index@(.nv.constant0._ZN4vllm25paged_attention_v2_kernelIfhLi112ELi32ELi128ELNS_18Fp8KVCacheDataTypeE2ELb0ELi512EEEvPfS2_PT_PKS3_PKT0_S9_ifPKiSB_iPKfiiiSD_SD_iiiii)
        /*0014*/ 	.short	0x0160
        /*0016*/ 	.short	0x008c


	//----- nvinfo : EIATTR_CBANK_PARAM_SIZE
	.align		4
.L_10713:
        /*0018*/ 	.byte	0x03, 0x19
        /*001a*/ 	.short	0x008c


	//----- nvinfo : EIATTR_KPARAM_INFO
	.align		4
        /*001c*/ 	.byte	0x04, 0x17
        /*001e*/ 	.short	(.L_10715 - .L_10714)
.L_10714:
        /*0020*/ 	.word	0x00000000
        /*0024*/ 	.short	0x0015
        /*0026*/ 	.short	0x0088
        /*0028*/ 	.byte	0x00, 0xf0, 0x11, 0x00


	//----- nvinfo : EIATTR_KPARAM_INFO
	.align		4
.L_10715:
        /*002c*/ 	.byte	0x04, 0x17
        /*002e*/ 	.short	(.L_10717 - .L_10716)
.L_10716:
        /*0030*/ 	.word	0x00000000
        /*0034*/ 	.short	0x0014
        /*0036*/ 	.short	0x0084
        /*0038*/ 	.byte	0x00, 0xf0, 0x11, 0x00


	//----- nvinfo : EIATTR_KPARAM_INFO
	.align		4
.L_10717:
        /*003c*/ 	.byte	0x04, 0x17
        /*003e*/ 	.short	(.L_10719 - .L_10718)
.L_10718:
        /*0040*/ 	.word	0x00000000
        /*0044*/ 	.short	0x0013
        /*0046*/ 	.short	0x0080
        /*0048*/ 	.byte	0x00, 0xf0, 0x11, 0x00


	//----- nvinfo : EIATTR_KPARAM_INFO
	.align		4
.L_10719:
        /*004c*/ 	.byte	0x04, 0x17
        /*004e*/ 	.short	(.L_10721 - .L_10720)
.L_10720:
        /*0050*/ 	.word	0x00000000
        /*0054*/ 	.short	0x0012
        /*0056*/ 	.short	0x007c
        /*0058*/ 	.byte	0x00, 0xf0, 0x11, 0x00


	//----- nvinfo : EIATTR_KPARAM_INFO
	.align		4
.L_10721:
        /*005c*/ 	.byte	0x04, 0x17
        /*005e*/ 	.short	(.L_10723 - .L_10722)
.L_10722:
        /*0060*/ 	.word	0x00000000
        /*0064*/ 	.short	0x0011
        /*0066*/ 	.short	0x0078
        /*0068*/ 	.byte	0x00, 0xf0, 0x11, 0x00


	//----- nvinfo : EIATTR_KPARAM_INFO
	.align		4
.L_10723:
        /*006c*/ 	.byte	0x04, 0x17
        /*006e*/ 	.short	(.L_10725 - .L_10724)
.L_10724:
        /*0070*/ 	.word	0x00000000
        /*0074*/ 	.short	0x0010
        /*0076*/ 	.short	0x0070
        /*0078*/ 	.byte	0x00, 0xf0, 0x21, 0x00


	//----- nvinfo : EIATTR_KPARAM_INFO
	.align		4
.L_10725:
        /*007c*/ 	.byte	0x04, 0x17
        /*007e*/ 	.short	(.L_10727 - .L_10726)
.L_10726:
        /*0080*/ 	.word	0x00000000
        /*0084*/ 	.short	0x000f
        /*0086*/ 	.short	0x0068
        /*0088*/ 	.byte	0x00, 0xf0, 0x21, 0x00


	//----- nvinfo : EIATTR_KPARAM_INFO
	.align		4
.L_10727:
        /*008c*/ 	.byte	0x04, 0x17
        /*008e*/ 	.short	(.L_10729 - .L_10728)
.L_10728:
        /*0090*/ 	.word	0x00000000
        /*0094*/ 	.short	0x000e
        /*0096*/ 	.short	0x0060
        /*0098*/ 	.byte	0x00, 0xf0, 0x11, 0x00


	//----- nvinfo : EIATTR_KPARAM_INFO
	.align		4
.L_10729:
        /*009c*/ 	.byte	0x04, 0x17
        /*009e*/ 	.short	(.L_10731 - .L_10730)
.L_10730:
        /*00a0*/ 	.word	0x00000000
        /*00a4*/ 	.short	0x000d
        /*00a6*/ 	.short	0x005c
        /*00a8*/ 	.byte	0x00, 0xf0, 0x11, 0x00


	//----- nvinfo : EIATTR_KPARAM_INFO
	.align		4
.L_10731:
        /*00ac*/ 	.byte	0x04, 0x17
        /*00ae*/ 	.short	(.L_10733 - .L_10732)
.L_10732:
        /*00b0*/ 	.word	0x00000000
        /*00b4*/ 	.short	0x000c
        /*00b6*/ 	.short	0x0058
        /*00b8*/ 	.byte	0x00, 0xf0, 0x11, 0x00


	//----- nvinfo : EIATTR_KPARAM_INFO
	.align		4
.L_10733:
        /*00bc*/ 	.byte	0x04, 0x17
        /*00be*/ 	.short	(.L_10735 - .L_10734)
.L_10734:
        /*00c0*/ 	.word	0x00000000
        /*00c4*/ 	.short	0x000b
        /*00c6*/ 	.short	0x0050
        /*00c8*/ 	.byte	0x00, 0xf0, 0x21, 0x00


	//----- nvinfo : EIATTR_KPARAM_INFO
	.align		4
.L_10735:
        /*00cc*/ 	.byte	0x04, 0x17
        /*00ce*/ 	.short	(.L_10737 - .L_10736)
.L_10736:
        /*00d0*/ 	.word	0x00000000
        /*00d4*/ 	.short	0x000a
        /*00d6*/ 	.short	0x0048
        /*00d8*/ 	.byte	0x00, 0xf0, 0x11, 0x00


	//----- nvinfo : EIATTR_KPARAM_INFO
	.align		4
.L_10737:
        /*00dc*/ 	.byte	0x04, 0x17
        /*00de*/ 	.short	(.L_10739 - .L_10738)
.L_10738:
        /*00e0*/ 	.word	0x00000000
        /*00e4*/ 	.short	0x0009
        /*00e6*/ 	.short	0x0040
        /*00e8*/ 	.byte	0x00, 0xf0, 0x21, 0x00


	//----- nvinfo : EIATTR_KPARAM_INFO
	.align		4
.L_10739:
        /*00ec*/ 	.byte	0x04, 0x17
        /*00ee*/ 	.short	(.L_10741 - .L_10740)
.L_10740:
        /*00f0*/ 	.word	0x00000000
        /*00f4*/ 	.short	0x0008
        /*00f6*/ 	.short	0x0038
        /*00f8*/ 	.byte	0x00, 0xf0, 0x21, 0x00


	//----- nvinfo : EIATTR_KPARAM_INFO
	.align		4
.L_10741:
        /*00fc*/ 	.byte	0x04, 0x17
        /*00fe*/ 	.short	(.L_10743 - .L_10742)
.L_10742:
        /*0100*/ 	.word	0x00000000
        /*0104*/ 	.short	0x0007
        /*0106*/ 	.short	0x0034
        /*0108*/ 	.byte	0x00, 0xf0, 0x11, 0x00


	//----- nvinfo : EIATTR_KPARAM_INFO
	.align		4
.L_10743:
        /*010c*/ 	.byte	0x04, 0x17
        /*010e*/ 	.short	(.L_10745 - .L_10744)
.L_10744:
        /*0110*/ 	.word	0x00000000
        /*0114*/ 	.short	0x0006
        /*0116*/ 	.short	0x0030
        /*0118*/ 	.byte	0x00, 0xf0, 0x11, 0x00


	//----- nvinfo : EIATTR_KPARAM_INFO
	.align		4
.L_10745:
        /*011c*/ 	.byte	0x04, 0x17
        /*011e*/ 	.short	(.L_10747 - .L_10746)
.L_10746:
        /*0120*/ 	.word	0x00000000
        /*0124*/ 	.short	0x0005
        /*0126*/ 	.short	0x0028
        /*0128*/ 	.byte	0x00, 0xf0, 0x21, 0x00


	//----- nvinfo : EIATTR_KPARAM_INFO
	.align		4
.L_10747:
        /*012c*/ 	.byte	0x04, 0x17
        /*012e*/ 	.short	(.L_10749 - .L_10748)
.L_10748:
        /*0130*/ 	.word	0x00000000
        /*0134*/ 	.short	0x0004
        /*0136*/ 	.short	0x0020
        /*0138*/ 	.byte	0x00, 0xf0, 0x21, 0x00


	//----- nvinfo : EIATTR_KPARAM_INFO
	.align		4
.L_10749:
        /*013c*/ 	.byte	0x04, 0x17
        /*013e*/ 	.short	(.L_10751 - .L_10750)
.L_10750:
        /*0140*/ 	.word	0x00000000
        /*0144*/ 	.short	0x0003
        /*0146*/ 	.short	0x0018
        /*0148*/ 	.byte	0x00, 0xf0, 0x21, 0x00


	//----- nvinfo : EIATTR_KPARAM_INFO
	.align		4
.L_10751:
        /*014c*/ 	.byte	0x04, 0x17
        /*014e*/ 	.short	(.L_10753 - .L_10752)
.L_10752:
        /*0150*/ 	.word	0x00000000
        /*0154*/ 	.short	0x0002
        /*0156*/ 	.short	0x0010
        /*0158*/ 	.byte	0x00, 0xf0, 0x21, 0x00


	//----- nvinfo : EIATTR_KPARAM_INFO
	.align		4
.L_10753:
        /*015c*/ 	.byte	0x04, 0x17
        /*015e*/ 	.short	(.L_10755 - .L_10754)
.L_10754:
        /*0160*/ 	.word	0x00000000
        /*0164*/ 	.short	0x0001
        /*0166*/ 	.short	0x0008
        /*0168*/ 	.byte	0x00, 0xf0, 0x21, 0x00


	//----- nvinfo : EIATTR_KPARAM_INFO
	.align		4
.L_10755:
        /*016c*/ 	.byte	0x04, 0x17
        /*016e*/ 	.short	(.L_10757 - .L_10756)
.L_10756:
        /*0170*/ 	.word	0x00000000
        /*0174*/ 	.short	0x0000
        /*0176*/ 	.short	0x0000
        /*0178*/ 	.byte	0x00, 0xf0, 0x21, 0x00


	//----- nvinfo : EIATTR_MAXREG_COUNT
	.align		4
.L_10757:
        /*017c*/ 	.byte	0x03, 0x1b
        /*017e*/ 	.short	0x00ff


	//----- nvinfo : EIATTR_NUM_BARRIERS
	.align		4
        /*0180*/ 	.byte	0x02, 0x4c
        /*0182*/ 	.byte	0x01
	.zero		1


	//----- nvinfo : EIATTR_EXTERNS
	.align		4
        /*0184*/ 	.byte	0x04, 0x0f
        /*0186*/ 	.short	(.L_10759 - .L_10758)


	//   ....[0]....
	.align		4
.L_10758:
        /*0188*/ 	.word	index@(__assertfail)


	//----- nvinfo : EIATTR_MERCURY_ISA_VERSION
	.align		4
.L_10759:
        /*018c*/ 	.byte	0x03, 0x5f
        /*018e*/ 	.short	0x0000


	//----- nvinfo : EIATTR_COOP_GROUP_MASK_REGIDS
	.align		4
        /*0190*/ 	.byte	0x04, 0x29
        /*0192*/ 	.short	(.L_10761 - .L_10760)


	//   ....[0]....
.L_10760:
        /*0194*/ 	.word	0xffffffff


	//   ....[1]....
        /*0198*/ 	.word	0xffffffff


	//   ....[2]....
        /*019c*/ 	.word	0xffffffff


	//   ....[3]....
        /*01a0*/ 	.word	0xffffffff


	//   ....[4]....
        /*01a4*/ 	.word	0xffffffff


	//   ....[5]....
        /*01a8*/ 	.word	0xffffffff


	//   ....[6]....
        /*01ac*/ 	.word	0xffffffff


	//   ....[7]....
        /*01b0*/ 	.word	0xffffffff


	//   ....[8]....
        /*01b4*/ 	.word	0xffffffff


	//   ....[9]....
        /*01b8*/ 	.word	0xffffffff


	//   ....[10]....
        /*01bc*/ 	.word	0xffffffff


	//   ....[11]....
        /*01c0*/ 	.word	0xffffffff


	//   ....[12]....
        /*01c4*/ 	.word	0xffffffff


	//   ....[13]....
        /*01c8*/ 	.word	0xffffffff


	//   ....[14]....
        /*01cc*/ 	.word	0xffffffff


	//   ....[15]....
        /*01d0*/ 	.word	0xffffffff


	//   ....[16]....
        /*01d4*/ 	.word	0xffffffff


	//   ....[17]....
        /*01d8*/ 	.word	0xffffffff


	//   ....[18]....
        /*01dc*/ 	.word	0xffffffff


	//   ....[19]....
        /*01e0*/ 	.word	0xffffffff


	//----- nvinfo : EIATTR_COOP_GROUP_INSTR_OFFSETS
	.align		4
.L_10761:
        /*01e4*/ 	.byte	0x04, 0x28
        /*01e6*/ 	.short	(.L_10763 - .L_10762)


	//   ....[0]....
.L_10762:
        /*01e8*/ 	.word	0x00000240


	//   ....[1]....
        /*01ec*/ 	.word	0x00000260


	//   ....[2]....
        /*01f0*/ 	.word	0x00000280


	//   ....[3]....
        /*01f4*/ 	.word	0x000002a0


	//   ....[4]....
        /*01f8*/ 	.word	0x00000350


	//   ....[5]....
        /*01fc*/ 	.word	0x00000370


	//   ....[6]....
        /*0200*/ 	.word	0x00000390


	//   ....[7]....
        /*0204*/ 	.word	0x000011c0


	//   ....[8]....
        /*0208*/ 	.word	0x00001220


	//   ....[9]....
        /*020c*/ 	.word	0x00001250


	//   ....[10]....
        /*0210*/ 	.word	0x00001270


	//   ....[11]....
        /*0214*/ 	.word	0x00001290


	//   ....[12]....
        /*0218*/ 	.word	0x000012e0


	//   ....[13]....
        /*021c*/ 	.word	0x00001300


	//   ....[14]....
        /*0220*/ 	.word	0x00001320


	//   ....[15]....
        /*0224*/ 	.word	0x00003870


	//   ....[16]....
        /*0228*/ 	.word	0x000038d0


	//   ....[17]....
        /*022c*/ 	.word	0x00003930


	//   ....[18]....
        /*0230*/ 	.word	0x00003990


	//   ....[19]....
        /*0234*/ 	.word	0x000039f0


	//----- nvinfo : EIATTR_SYSCALL_OFFSETS
	.align		4
.L_10763:
        /*0238*/ 	.byte	0x04, 0x46
        /*023a*/ 	.short	(.L_10765 - .L_10764)


	//   ....[0]....
.L_10764:
        /*023c*/ 	.word	0x00003800


	//----- nvinfo : EIATTR_EXIT_INSTR_OFFSETS
	.align		4
.L_10765:
        /*0240*/ 	.byte	0x04, 0x1c
        /*0242*/ 	.short	(.L_10767 - .L_10766)


	//   ....[0]....
.L_10766:
        /*0244*/ 	.word	0x00000090


	//   ....[1]....
        /*0248*/ 	.word	0x00002b60


	//   ....[2]....
        /*024c*/ 	.word	0x00002bc0


	//   ....[3]....
        /*0250*/ 	.word	0x000036d0


	//   ....[4]....
        /*0254*/ 	.word	0x00003810


	//----- nvinfo : EIATTR_CTAIDZ_USED
	.align		4
.L_10767:
        /*0258*/ 	.byte	0x01, 0x04
	.zero		2


	//----- nvinfo : EIATTR_CRS_STACK_SIZE
	.align		4
        /*025c*/ 	.byte	0x04, 0x1e
        /*025e*/ 	.short	(.L_10769 - .L_10768)
.L_10768:
        /*0260*/ 	.word	0x00000000
.L_10769:


//--------------------- .nv.info._ZN4vllm25paged_attention_v2_kernelIfhLi96ELi32ELi128ELNS_18Fp8KVCacheDataTypeE2ELb0ELi512EEEvPfS2_PT_PKS3_PKT0_S9_ifPKiSB_iPKfiiiSD_SD_iiiii --------------------------
	.section	.nv.info._ZN4vllm25paged_attention_v2_kernelIfhLi96ELi32ELi128ELNS_18Fp8KVCacheDataTypeE2ELb0ELi512EEEvPfS2_PT_PKS3_PKT0_S9_ifPKiSB_iPKfiiiSD_SD_iiiii,"",@"SHT_CUDA_INFO"
	.sectionflags	@""
	.align	4


	//----- nvinfo : EIATTR_CUDA_API_VERSION
	.align		4
        /*0000*/ 	.byte	0x04, 0x37
        /*0002*/ 	.short	(.L_10771 - .L_10770)
.L_10770:
        /*0004*/ 	.word	0x00000082


	//----- nvinfo : EIATTR_SW2861232_WAR
	.align		4
.L_10771:
        /*0008*/ 	.byte	0x01, 0x35
	.zero		2


	//----- nvinfo : EIATTR_PARAM_CBANK
	.align		4
        /*000c*/ 	.byte	0x04, 0x0a
        /*000e*/ 	.short	(.L_10773 - .L_10772)
	.align		4
.L_10772:
        /*0010*/ 	.word	index@(.nv.constant0._ZN4vllm25paged_attention_v2_kernelIfhLi96ELi32ELi128ELNS_18Fp8KVCacheDataTypeE2ELb0ELi512EEEvPfS2_PT_PKS3_PKT0_S9_ifPKiSB_iPKfiiiSD_SD_iiiii)
        /*0014*/ 	.short	0x0160
        /*0016*/ 	.short	0x008c


	//----- nvinfo : EIATTR_CBANK_PARAM_SIZE
	.align		4
.L_10773:
        /*0018*/ 	.byte	0x03, 0x19
        /*001a*/ 	.short	0x008c


	//----- nvinfo : EIATTR_KPARAM_INFO
	.align		4
        /*001c*/ 	.byte	0x04, 0x17
        /*001e*/ 	.short	(.L_10775 - .L_10774)
.L_10774:
        /*0020*/ 	.word	0x00000000
        /*0024*/ 	.short	0x0015
        /*0026*/ 	.short	0x0088
        /*0028*/ 	.byte	0x00, 0xf0, 0x11, 0x00


	//----- nvinfo : EIATTR_KPARAM_INFO
	.align		4
.L_10775:
        /*002c*/ 	.byte	0x04, 0x17
        /*002e*/ 	.short	(.L_10777 - .L_10776)
.L_10776:
        /*0030*/ 	.word	0x00000000
        /*0034*/ 	.short	0x0014
        /*0036*/ 	.short	0x0084
        /*0038*/ 	.byte	0x00, 0xf0, 0x11, 0x00


	//----- nvinfo : EIATTR_KPARAM_INFO
	.align		4
.L_10777:
        /*003c*/ 	.byte	0x04, 0x17
        /*003e*/ 	.short	(.L_10779 - .L_10778)
.L_10778:
        /*0040*/ 	.word	0x00000000
        /*0044*/ 	.short	0x0013
        /*0046*/ 	.short	0x0080
        /*0048*/ 	.byte	0x00, 0xf0, 0x11, 0x00


	//----- nvinfo : EIATTR_KPARAM_INFO
	.align		4
.L_10779:
        /*004c*/ 	.byte	0x04, 0x17
        /*004e*/ 	.short	(.L_10781 - .L_10780)
.L_10780:
        /*0050*/ 	.word	0x00000000
        /*0054*/ 	.short	0x0012
        /*0056*/ 	.short	0x007c
        /*0058*/ 	.byte	0x00, 0xf0, 0x11, 0x00


	//----- nvinfo : EIATTR_KPARAM_INFO
	.align		4
.L_10781:
        /*005c*/ 	.byte	0x04, 0x17
        /*005e*/ 	.short	(.L_10783 - .L_10782)
.L_10782:
        /*0060*/ 	.word	0x00000000
        /*0064*/ 	.short	0x0011
        /*0066*/ 	.short	0x0078
        /*0068*/ 	.byte	0x00, 0xf0, 0x11, 0x00


	//----- nvinfo : EIATTR_KPARAM_INFO
	.align		4
.L_10783:
        /*006c*/ 	.byte	0x04, 0x17
        /*006e*/ 	.short	(.L_10785 - .L_10784)
.L_10784:
        /*0070*/ 	.word	0x00000000
        /*0074*/ 	.short	0x0010
        /*0076*/ 	.short	0x0070
        /*0078*/ 	.byte	0x00, 0xf0, 0x21, 0x00


	//----- nvinfo : EIATTR_KPARAM_INFO
	.align		4
.L_10785:
        /*007c*/ 	.byte	0x04, 0x17
        /*007e*/ 	.short	(.L_10787 - .L_10786)
.L_10786:
        /*0080*/ 	.word	0x00000000
        /*0084*/ 	.short	0x000f
        /*0086*/ 	.short	0x0068
        /*0088*/ 	.byte	0x00, 0xf0, 0x21, 0x00


	//----- nvinfo : EIATTR_KPARAM_INFO
	.align		4
.L_10787:
        /*008c*/ 	.byte	0x04, 0x17
        /*008e*/ 	.short	(.L_10789 - .L_10788)
.L_10788:
        /*0090*/ 	.word	0x00000000
        /*0094*/ 	.short	0x000e
        /*0096*/ 	.short	0x0060
        /*0098*/ 	.byte	0x00, 0xf0, 0x11, 0x00


	//----- nvinfo : EIATTR_KPARAM_INFO
	.align		4
.L_10789:
        /*009c*/ 	.byte	0x04, 0x17
        /*009e*/ 	.short	(.L_10791 - .L_10790)
.L_10790:
        /*00a0*/ 	.word	0x00000000
        /*00a4*/ 	.short	0x000d
        /*00a6*/ 	.short	0x005c
        /*00a8*/ 	.byte	0x00, 0xf0, 0x11, 0x00


	//----- nvinfo : EIATTR_KPARAM_INFO
	.align		4
.L_10791:
        /*00ac*/ 	.byte	0x04, 0x17
        /*00ae*/ 	.short	(.L_10793 - .L_10792)
.L_10792:
        /*00b0*/ 	.word	0x00000000
        /*00b4*/ 	.short	0x000c
        /*00b6*/ 	.short	0x0058
        /*00b8*/ 	.byte	0x00, 0xf0, 0x11, 0x00


	//----- nvinfo : EIATTR_KPARAM_INFO
	.align		4
.L_10793:
        /*00bc*/ 	.byte	0x04, 0x17
        /*00be*/ 	.short	(.L_10795 - .L_10794)
.L_10794:
        /*00c0*/ 	.word	0x00000000
        /*00c4*/ 	.short	0x000b
        /*00c6*/ 	.short	0x0050
        /*00c8*/ 	.byte	0x00, 0xf0, 0x21, 0x00


	//----- nvinfo : EIATTR_KPARAM_INFO
	.align		4
.L_10795:
        /*00cc*/ 	.byte	0x04, 0x17
        /*00ce*/ 	.short	(.L_10797 - .L_10796)
.L_10796:
        /*00d0*/ 	.word	0x00000000
        /*00d4*/ 	.short	0x000a
        /*00d6*/ 	.short	0x0048
        /*00d8*/ 	.byte	0x00, 0xf0, 0x11, 0x00


	//----- nvinfo : EIATTR_KPARAM_INFO
	.align		4
.L_10797:
        /*00dc*/ 	.byte	0x04, 0x17
        /*00de*/ 	.short	(.L_10799 - .L_10798)
.L_10798:
        /*00e0*/ 	.word	0x00000000
        /*00e4*/ 	.short	0x0009
        /*00e6*/ 	.short	0x0040
        /*00e8*/ 	.byte	0x00, 0xf0, 0x21, 0x00


	//----- nvinfo : EIATTR_KPARAM_INFO
	.align		4
.L_10799:
        /*00ec*/ 	.byte	0x04, 0x17
        /*00ee*/ 	.short	(.L_10801 - .L_10800)
.L_10800:
        /*00f0*/ 	.word	0x00000000
        /*00f4*/ 	.short	0x0008
        /*00f6*/ 	.short	0x0038
        /*00f8*/ 	.byte	0x00, 0xf0, 0x21, 0x00


	//----- nvinfo : EIATTR_KPARAM_INFO
	.align		4
.L_10801:
        /*00fc*/ 	.byte	0x04, 0x17
        /*00fe*/ 	.short	(.L_10803 - .L_10802)
.L_10802:
        /*0100*/ 	.word	0x00000000
        /*0104*/ 	.short	0x0007
        /*0106*/ 	.short	0x0034
        /*0108*/ 	.byte	0x00, 0xf0, 0x11, 0x00


	//----- nvinfo : EIATTR_KPARAM_INFO
	.align		4
.L_10803:
        /*010c*/ 	.byte	0x04, 0x17
        /*010e*/ 	.short	(.L_10805 - .L_10804)
.L_10804:
        /*0110*/ 	.word	0x00000000
        /*0114*/ 	.short	0x0006
        /*0116*/ 	.short	0x0030
        /*0118*/ 	.byte	0x00, 0xf0, 0x11, 0x00


	//----- nvinfo : EIATTR_KPARAM_INFO
	.align		4
.L_10805:
        /*011c*/ 	.byte	0x04, 0x17
        /*011e*/ 	.short	(.L_10807 - .L_10806)
.L_10806:
        /*0120*/ 	.word	0x00000000
        /*0124*/ 	.short	0x0005
        /*0126*/ 	.short	0x0028
        /*0128*/ 	.byte	0x00, 0xf0, 0x21, 0x00


	//----- nvinfo : EIATTR_KPARAM_INFO
	.align		4
.L_10807:
        /*012c*/ 	.byte	0x04, 0x17
        /*012e*/ 	.short	(.L_10809 - .L_10808)
.L_10808:
        /*0130*/ 	.word	0x00000000
        /*0134*/ 	.short	0x0004
        /*0136*/ 	.short	0x0020
        /*0138*/ 	.byte	0x00, 0xf0, 0x21, 0x00


	//----- nvinfo : EIATTR_KPARAM_INFO
	.align		4
.L_10809:
        /*013c*/ 	.byte	0x04, 0x17
        /*013e*/ 	.short	(.L_10811 - .L_10810)
.L_10810:
        /*0140*/ 	.word	0x00000000
        /*0144*/ 	.short	0x0003
        /*0146*/ 	.short	0x0018
        /*0148*/ 	.byte	0x00, 0xf0, 0x21, 0x00


	//----- nvinfo : EIATTR_KPARAM_INFO
	.align		4
.L_10811:
        /*014c*/ 	.byte	0x04, 0x17
        /*014e*/ 	.short	(.L_10813 - .L_10812)
.L_10812:
        /*0150*/ 	.word	0x00000000
        /*0154*/ 	.short	0x0002
        /*0156*/ 	.short	0x0010
        /*0158*/ 	.byte	0x00, 0xf0, 0x21, 0x00


	//----- nvinfo : EIATTR_KPARAM_INFO
	.align		4
.L_10813:
        /*015c*/ 	.byte	0x04, 0x17
        /*015e*/ 	.short	(.L_10815 - .L_10814)
.L_10814:
        /*0160*/ 	.word	0x00000000
        /*0164*/ 	.short	0x0001
        /*0166*/ 	.short	0x0008
        /*0168*/ 	.byte	0x00, 0xf0, 0x21, 0x00


	//----- nvinfo : EIATTR_KPARAM_INFO
	.align		4
.L_10815:
        /*016c*/ 	.byte	0x04, 0x17
        /*016e*/ 	.short	(.L_10817 - .L_10816)
.L_10816:
        /*0170*/ 	.word	0x00000000
        /*0174*/ 	.short	0x0000
        /*0176*/ 	.short	0x0000
        /*0178*/ 	.byte	0x00, 0xf0, 0x21, 0x00


	//----- nvinfo : EIATTR_MAXREG_COUNT
	.align		4
.L_10817:
        /*017c*/ 	.byte	0x03, 0x1b
        /*017e*/ 	.short	0x00ff


	//----- nvinfo : EIATTR_NUM_BARRIERS
	.align		4
        /*0180*/ 	.byte	0x02, 0x4c
        /*0182*/ 	.byte	0x01
	.zero		1


	//----- nvinfo : EIATTR_EXTERNS
	.align		4
        /*0184*/ 	.byte	0x04, 0x0f
        /*0186*/ 	.short	(.L_10819 - .L_10818)


	//   ....[0]....
	.align		4
.L_10818:
        /*0188*/ 	.word	index@(__assertfail)


	//----- nvinfo : EIATTR_MERCURY_ISA_VERSION
	.align		4
.L_10819:
        /*018c*/ 	.byte	0x03, 0x5f
        /*018e*/ 	.short	0x0000


	//----- nvinfo : EIATTR_COOP_GROUP_MASK_REGIDS
	.align		4
        /*0190*/ 	.byte	0x04, 0x29
        /*0192*/ 	.short	(.L_10821 - .L_10820)


	//   ....[0]....
.L_10820:
        /*0194*/ 	.word	0xffffffff


	//   ....[1]....
        /*0198*/ 	.word	0xffffffff


	//   ....[2]....
        /*019c*/ 	.word	0xffffffff


	//   ....[3]....
        /*01a0*/ 	.word	0xffffffff


	//   ....[4]....
        /*01a4*/ 	.word	0xffffffff


	//   ....[5]....
        /*01a8*/ 	.word	0xffffffff


	//   ....[6]....
        /*01ac*/ 	.word	0xffffffff


	//   ....[7]....
        /*01b0*/ 	.word	0xffffffff


	//   ....[8]....
        /*01b4*/ 	.word	0xffffffff


	//   ....[9]....
        /*01b8*/ 	.word	0xffffffff


	//   ....[10]....
        /*01bc*/ 	.word	0xffffffff


	//   ....[11]....
        /*01c0*/ 	.word	0xffffffff


	//   ....[12]....
        /*01c4*/ 	.word	0xffffffff


	//   ....[13]....
        /*01c8*/ 	.word	0xffffffff


	//   ....[14]....
        /*01cc*/ 	.word	0xffffffff


	//   ....[15]....
        /*01d0*/ 	.word	0xffffffff


	//   ....[16]....
        /*01d4*/ 	.word	0xffffffff


	//   ....[17]....
        /*01d8*/ 	.word	0xffffffff


	//   ....[18]....
        /*01dc*/ 	.word	0xffffffff


	//   ....[19]....
        /*01e0*/ 	.word	0xffffffff


	//----- nvinfo : EIATTR_COOP_GROUP_INSTR_OFFSETS
	.align		4
.L_10821:
        /*01e4*/ 	.byte	0x04, 0x28
        /*01e6*/ 	.short	(.L_10823 - .L_10822)


	//   ....[0]....
.L_10822:
        /*01e8*/ 	.word	0x00000240


	//   ....[1]....
        /*01ec*/ 	.word	0x00000260


	//   ....[2]....
        /*01f0*/ 	.word	0x00000280


	//   ....[3]....
        /*01f4*/ 	.word	0x000002a0


	//   ....[4]....
        /*01f8*/ 	.word	0x00000350


	//   ....[5]....
        /*01fc*/ 	.word	0x00000370


	//   ....[6]....
        /*0200*/ 	.word	0x00000390


	//   ....[7]....
        /*0204*/ 	.word	0x000011c0


	//   ....[8]....
        /*0208*/ 	.word	0x00001220


	//   ....[9]....
        /*020c*/ 	.word	0x00001250


	//   ....[10]....
        /*0210*/ 	.word	0x00001270


	//   ....[11]....
        /*0214*/ 	.word	0x00001290


	//   ....[12]....
        /*0218*/ 	.word	0x000012e0


	//   ....[13]....
        /*021c*/ 	.word	0x00001300


	//   ....[14]....
        /*0220*/ 	.word	0x00001320


	//   ....[15]....
        /*0224*/ 	.word	0x00003480


	//   ....[16]....
        /*0228*/ 	.word	0x000034f0


	//   ....[17]....
        /*022c*/ 	.word	0x00003550


	//   ....[18]....
        /*0230*/ 	.word	0x000035b0


	//   ....[19]....
        /*0234*/ 	.word	0x00003610


	//----- nvinfo : EIATTR_SYSCALL_OFFSETS
	.align		4
.L_10823:
        /*0238*/ 	.byte	0x04, 0x46
        /*023a*/ 	.short	(.L_10825 - .L_10824)


	//   ....[0]....
.L_10824:
        /*023c*/ 	.word	0x00003410


	//----- nvinfo : EIATTR_EXIT_INSTR_OFFSETS
	.align		4
.L_10825:
        /*0240*/ 	.byte	0x04, 0x1c
        /*0242*/ 	.short	(.L_10827 - .L_10826)


	//   ....[0]....
.L_10826:
        /*0244*/ 	.word	0x00000090


	//   ....[1]....
        /*0248*/ 	.word	0x00002920


	//   ....[2]....
        /*024c*/ 	.word	0x00002980


	//   ....[3]....
        /*0250*/ 	.word	0x000032e0


	//   ....[4]....
        /*0254*/ 	.word	0x00003420


	//----- nvinfo : EIATTR_CTAIDZ_USED
	.align		4
.L_10827:
        /*0258*/ 	.byte	0x01, 0x04
	.zero		2


	//----- nvinfo : EIATTR_CRS_STACK_SIZE
	.align		4
        /*025c*/ 	.byte	0x04, 0x1e
        /*025e*/ 	.short	(.L_10829 - .L_10828)
.L_10828:
        /*0260*/ 	.word	0x00000000
.L_10829:


//--------------------- .nv.info._ZN4vllm25paged_attention_v2_kernelIfhLi80ELi32ELi128ELNS_18Fp8KVCacheDataTypeE2ELb0ELi512EEEvPfS2_PT_PKS3_PKT0_S9_ifPKiSB_iPKfiiiSD_SD_iiiii --------------------------
	.section	.nv.info._ZN4vllm25paged_attention_v2_kernelIfhLi80ELi32ELi128ELNS_18Fp8KVCacheDataTypeE2ELb0ELi512EEEvPfS2_PT_PKS3_PKT0_S9_ifPKiSB_iPKfiiiSD_SD_iiiii,"",@"SHT_CUDA_INFO"
	.sectionflags	@""
	.align	4


	//----- nvinfo : EIATTR_CUDA_API_VERSION
	.align		4
        /*0000*/ 	.byte	0x04, 0x37
        /*0002*/ 	.short	(.L_10831 - .L_10830)
.L_10830:
        /*0004*/ 	.word	0x00000082


	//----- nvinfo : EIATTR_SW2861232_WAR
	.align		4
.L_10831:
        /*0008*/ 	.byte	0x01, 0x35
	.zero		2


	//----- nvinfo : EIATTR_PARAM_CBANK
	.align		4
        /*000c*/ 	.byte	0x04, 0x0a
        /*000e*/ 	.short	(.L_10833 - .L_10832)
	.align		4
.L_10832:
        /*0010*/ 	.word	index@(.nv.constant0._ZN4vllm25paged_attention_v2_kernelIfhLi80ELi32ELi128ELNS_18Fp8KVCacheDataTypeE2ELb0ELi512EEEvPfS2_PT_PKS3_PKT0_S9_ifPKiSB_iPKfiiiSD_SD_iiiii)
        /*0014*/ 	.short	0x0160
        /*0016*/ 	.short	0x008c


	//----- nvinfo : EIATTR_CBANK_PARAM_SIZE
	.align		4
.L_10833:
        /*0018*/ 	.byte	0x03, 0x19
        /*001a*/ 	.short	0x008c


	//----- nvinfo : EIATTR_KPARAM_INFO
	.align		4
        /*001c*/ 	.byte	0x04, 0x17
        /*001e*/ 	.short	(.L_10835 - .L_10834)
.L_10834:
        /*0020*/ 	.word	0x00000000
        /*0024*/ 	.short	0x0015
        /*0026*/ 	.short	0x0088
        /*0028*/ 	.byte	0x00, 0xf0, 0x11, 0x00


	//----- nvinfo : EIATTR_KPARAM_INFO
	.align		4
.L_10835:
        /*002c*/ 	.byte	0x04, 0x17
        /*002e*/ 	.short	(.L_10837 - .L_10836)
.L_10836:
        /*0030*/ 	.word	0x00000000
        /*0034*/ 	.short	0x0014
        /*0036*/ 	.short	0x0084
        /*0038*/ 	.byte	0x00, 0xf0, 0x11, 0x00


	//----- nvinfo : EIATTR_KPARAM_INFO
	.align		4
.L_10837:
        /*003c*/ 	.byte	0x04, 0x17
        /*003e*/ 	.short	(.L_10839 - .L_10838)
.L_10838:
        /*0040*/ 	.word	0x00000000
        /*0044*/ 	.short	0x0013
        /*0046*/ 	.short	0x0080
        /*0048*/ 	.byte	0x00, 0xf0, 0x11, 0x00


	//----- nvinfo : EIATTR_KPARAM_INFO
	.align		4
.L_10839:
        /*004c*/ 	.byte	0x04, 0x17
        /*004e*/ 	.short	(.L_10841 - .L_10840)
.L_10840:
        /*0050*/ 	.word	0x00000000
        /*0054*/ 	.short	0x0012
        /*0056*/ 	.short	0x007c
        /*0058*/ 	.byte	0x00, 0xf0, 0x11, 0x00


	//----- nvinfo : EIATTR_KPARAM_INFO
	.align		4
.L_10841:
        /*005c*/ 	.byte	0x04, 0x17
        /*005e*/ 	.short	(.L_10843 - .L_10842)
.L_10842:
        /*0060*/ 	.word	0x00000000
        /*0064*/ 	.short	0x0011
        /*0066*/ 	.short	0x0078
        /*0068*/ 	.byte	0x00, 0xf0, 0x11, 0x00


	//----- nvinfo : EIATTR_KPARAM_INFO
	.align		4
.L_10843:
        /*006c*/ 	.byte	0x04, 0x17
        /*006e*/ 	.short	(.L_10845 - .L_10844)
.L_10844:
        /*0070*/ 	.word	0x00000000
        /*0074*/ 	.short	0x0010
        /*0076*/ 	.short	0x0070
        /*0078*/ 	.byte	0x00, 0xf0, 0x21, 0x00


	//----- nvinfo : EIATTR_KPARAM_INFO
	.align		4
.L_10845:
        /*007c*/ 	.byte	0x04, 0x17
        /*007e*/ 	.short	(.L_10847 - .L_10846)
.L_10846:
        /*0080*/ 	.word	0x00000000
        /*0084*/ 	.short	0x000f
        /*0086*/ 	.short	0x0068
        /*0088*/ 	.byte	0x00, 0xf0, 0x21, 0x00


	//----- nvinfo : EIATTR_KPARAM_INFO
	.align		4
.L_10847:
        /*008c*/ 	.byte	0x04, 0x17
        /*008e*/ 	.short	(.L_10849 - .L_10848)
.L_10848:
        /*0090*/ 	.word	0x00000000
        /*0094*/ 	.short	0x000e
        /*0096*/ 	.short	0x0060
        /*0098*/ 	.byte	0x00, 0xf0, 0x11, 0x00


	//----- nvinfo : EIATTR_KPARAM_INFO
	.align		4
.L_10849:
        /*009c*/ 	.byte	0x04, 0x17
        /*009e*/ 	.short	(.L_10851 - .L_10850)
.L_10850:
        /*00a0*/ 	.word	0x00000000
        /*00a4*/ 	.short	0x000d
        /*00a6*/ 	.short	0x005c
        /*00a8*/ 	.byte	0x00, 0xf0, 0x11, 0x00


	//----- nvinfo : EIATTR_KPARAM_INFO
	.align		4
.L_10851:
        /*00ac*/ 	.byte	0x04, 0x17
        /*00ae*/ 	.short	(.L_10853 - .L_10852)
.L_10852:
        /*00b0*/ 	.word	0x00000000
        /*00b4*/ 	.short	0x000c
        /*00b6*/ 	.short	0x0058
        /*00b8*/ 	.byte	0x00, 0xf0, 0x11, 0x00


	//----- nvinfo : EIATTR_KPARAM_INFO
	.align		4
.L_10853:
        /*00bc*/ 	.byte	0x04, 0x17
        /*00be*/ 	.short	(.L_10855 - .L_10854)
.L_10854:
        /*00c0*/ 	.word	0x00000000
        /*00c4*/ 	.short	0x000b
        /*00c6*/ 	.short	0x0050
        /*00c8*/ 	.byte	0x00, 0xf0, 0x21, 0x00


	//----- nvinfo : EIATTR_KPARAM_INFO
	.align		4
.L_10855:
        /*00cc*/ 	.byte	0x04, 0x17
        /*00ce*/ 	.short	(.L_10857 - .L_10856)
.L_10856:
        /*00d0*/ 	.word	0x00000000
        /*00d4*/ 	.short	0x000a
        /*00d6*/ 	.short	0x0048
        /*00d8*/ 	.byte	0x00, 0xf0, 0x11, 0x00


	//----- nvinfo : EIATTR_KPARAM_INFO
	.align		4
.L_10857:
        /*00dc*/ 	.byte	0x04, 0x17
        /*00de*/ 	.short	(.L_10859 - .L_10858)
.L_10858:
        /*00e0*/ 	.word	0x00000000
        /*00e4*/ 	.short	0x0009
        /*00e6*/ 	.short	0x0040
        /*00e8*/ 	.byte	0x00, 0xf0, 0x21, 0x00


	//----- nvinfo : EIATTR_KPARAM_INFO
	.align		4
.L_10859:
        /*00ec*/ 	.byte	0x04, 0x17
        /*00ee*/ 	.short	(.L_10861 - .L_10860)
.L_10860:
        /*00f0*/ 	.word	0x00000000
        /*00f4*/ 	.short	0x0008
        /*00f6*/ 	.short	0x0038
        /*00f8*/ 	.byte	0x00, 0xf0, 0x21, 0x00


	//----- nvinfo : EIATTR_KPARAM_INFO
	.align		4
.L_10861:
        /*00fc*/ 	.byte	0x04, 0x17
        /*00fe*/ 	.short	(.L_10863 - .L_10862)
.L_10862:
        /*0100*/ 	.word	0x00000000
        /*0104*/ 	.short	0x0007
        /*0106*/ 	.short	0x0034
        /*0108*/ 	.byte	0x00, 0xf0, 0x11, 0x00


	//----- nvinfo : EIATTR_KPARAM_INFO
	.align		4
.L_10863:
        /*010c*/ 	.byte	0x04, 0x17
        /*010e*/ 	.short	(.L_10865 - .L_10864)
.L_10864:
        /*0110*/ 	.word	0x00000000
        /*0114*/ 	.short	0x0006
        /*0116*/ 	.short	0x0030
        /*0118*/ 	.byte	0x00, 0xf0, 0x11, 0x00


	//----- nvinfo : EIATTR_KPARAM_INFO
	.align		4
.L_10865:
        /*011c*/ 	.byte	0x04, 0x17
        /*011e*/ 	.short	(.L_10867 - .L_10866)
.L_10866:
        /*0120*/ 	.word	0x00000000
        /*0124*/ 	.short	0x0005
        /*0126*/ 	.short	0x0028
        /*0128*/ 	.byte	0x00, 0xf0, 0x21, 0x00


	//----- nvinfo : EIATTR_KPARAM_INFO
	.align		4
.L_10867:
        /*012c*/ 	.byte	0x04, 0x17
        /*012e*/ 	.short	(.L_10869 - .L_10868)
.L_10868:
        /*0130*/ 	.word	0x00000000
        /*0134*/ 	.short	0x0004
        /*0136*/ 	.short	0x0020
        /*0138*/ 	.byte	0x00, 0xf0, 0x21, 0x00


	//----- nvinfo : EIATTR_KPARAM_INFO
	.align		4
.L_10869:
        /*013c*/ 	.byte	0x04, 0x17
        /*013e*/ 	.short	(.L_10871 - .L_10870)
.L_10870:
        /*0140*/ 	.word	0x00000000
        /*0144*/ 	.short	0x0003
        /*0146*/ 	.short	0x0018
        /*0148*/ 	.byte	0x00, 0xf0, 0x21, 0x00


	//----- nvinfo : EIATTR_KPARAM_INFO
	.align		4
.L_10871:
        /*014c*/ 	.byte	0x04, 0x17
        /*014e*/ 	.short	(.L_10873 - .L_10872)
.L_10872:
        /*0150*/ 	.word	0x00000000
        /*0154*/ 	.short	0x0002
        /*0156*/ 	.short	0x0010
        /*0158*/ 	.byte	0x00, 0xf0, 0x21, 0x00


	//----- nvinfo : EIATTR_KPARAM_INFO
	.align		4
.L_10873:
        /*015c*/ 	.byte	0x04, 0x17
        /*015e*/ 	.short	(.L_10875 - .L_10874)
.L_10874:
        /*0160*/ 	.word	0x00000000
        /*0164*/ 	.short	0x0001
        /*0166*/ 	.short	0x0008
        /*0168*/ 	.byte	0x00, 0xf0, 0x21, 0x00


	//----- nvinfo : EIATTR_KPARAM_INFO
	.align		4
.L_10875:
        /*016c*/ 	.byte	0x04, 0x17
        /*016e*/ 	.short	(.L_10877 - .L_10876)
.L_10876:
        /*0170*/ 	.word	0x00000000
        /*0174*/ 	.short	0x0000
        /*0176*/ 	.short	0x0000
        /*0178*/ 	.byte	0x00, 0xf0, 0x21, 0x00


	//----- nvinfo : EIATTR_MAXREG_COUNT
	.align		4
.L_10877:
        /*017c*/ 	.byte	0x03, 0x1b
        /*017e*/ 	.short	0x00ff


	//----- nvinfo : EIATTR_NUM_BARRIERS
	.align		4
        /*0180*/ 	.byte	0x02, 0x4c
        /*0182*/ 	.byte	0x01
	.zero		1


	//----- nvinfo : EIATTR_EXTERNS
	.align		4
        /*0184*/ 	.byte	0x04, 0x0f
        /*0186*/ 	.short	(.L_10879 - .L_10878)


	//   ....[0]....
	.align		4
.L_10878:
        /*0188*/ 	.word	index@(__assertfail)


	//----- nvinfo : EIATTR_MERCURY_ISA_VERSION
	.align		4
.L_10879:
        /*018c*/ 	.byte	0x03, 0x5f
        /*018e*/ 	.short	0x0000


	//----- nvinfo : EIATTR_COOP_GROUP_MASK_REGIDS
	.align		4
        /*0190*/ 	.byte	0x04, 0x29
        /*0192*/ 	.short	(.L_10881 - .L_10880)


	//   ....[0]....
.L_10880:
        /*0194*/ 	.word	0xffffffff


	//   ....[1]....
        /*0198*/ 	.word	0xffffffff


	//   ....[2]....
        /*019c*/ 	.word	0xffffffff


	//   ....[3]....
        /*01a0*/ 	.word	0xffffffff


	//   ....[4]....
        /*01a4*/ 	.word	0xffffffff


	//   ....[5]....
        /*01a8*/ 	.word	0xffffffff


	//   ....[6]....
        /*01ac*/ 	.word	0xffffffff


	//   ....[7]....
        /*01b0*/ 	.word	0xffffffff


	//   ....[8]....
        /*01b4*/ 	.word	0xffffffff


	//   ....[9]....
        /*01b8*/ 	.word	0xffffffff


	//   ....[10]....
        /*01bc*/ 	.word	0xffffffff


	//   ....[11]....
        /*01c0*/ 	.word	0xffffffff


	//   ....[12]....
        /*01c4*/ 	.word	0xffffffff


	//   ....[13]....
        /*01c8*/ 	.word	0xffffffff


	//   ....[14]....
        /*01cc*/ 	.word	0xffffffff


	//   ....[15]....
        /*01d0*/ 	.word	0xffffffff


	//   ....[16]....
        /*01d4*/ 	.word	0xffffffff


	//   ....[17]....
        /*01d8*/ 	.word	0xffffffff


	//   ....[18]....
        /*01dc*/ 	.word	0xffffffff


	//   ....[19]....
        /*01e0*/ 	.word	0xffffffff


	//----- nvinfo : EIATTR_COOP_GROUP_INSTR_OFFSETS
	.align		4
.L_10881:
        /*01e4*/ 	.byte	0x04, 0x28
        /*01e6*/ 	.short	(.L_10883 - .L_10882)


	//   ....[0]....
.L_10882:
        /*01e8*/ 	.word	0x00000240


	//   ....[1]....
        /*01ec*/ 	.word	0x00000260


	//   ....[2]....
        /*01f0*/ 	.word	0x00000280


	//   ....[3]....
        /*01f4*/ 	.word	0x000002a0


	//   ....[4]....
        /*01f8*/ 	.word	0x00000350


	//   ....[5]....
        /*01fc*/ 	.word	0x00000370


	//   ....[6]....
        /*0200*/ 	.word	0x00000390


	//   ....[7]....
        /*0204*/ 	.word	0x000011c0


	//   ....[8]....
        /*0208*/ 	.word	0x00001220


	//   ....[9]....
        /*020c*/ 	.word	0x00001250


	//   ....[10]....
        /*0210*/ 	.word	0x00001270


	//   ....[11]....
        /*0214*/ 	.word	0x00001290


	//   ....[12]....
        /*0218*/ 	.word	0x000012e0


	//   ....[13]....
        /*021c*/ 	.word	0x00001300


	//   ....[14]....
        /*0220*/ 	.word	0x00001320


	//   ....[15]....
        /*0224*/ 	.word	0x00003140


	//   ....[16]....
        /*0228*/ 	.word	0x000031c0


	//   ....[17]....
        /*022c*/ 	.word	0x00003220


	//   ....[18]....
        /*0230*/ 	.word	0x00003280


	//   ....[19]....
        /*0234*/ 	.word	0x000032e0


	//----- nvinfo : EIATTR_SYSCALL_OFFSETS
	.align		4
.L_10883:
        /*0238*/ 	.byte	0x04, 0x46
        /*023a*/ 	.short	(.L_10885 - .L_10884)


	//   ....[0]....
.L_10884:
        /*023c*/ 	.word	0x000030d0


	//----- nvinfo : EIATTR_EXIT_INSTR_OFFSETS
	.align		4
.L_10885:
        /*0240*/ 	.byte	0x04, 0x1c
        /*0242*/ 	.short	(.L_10887 - .L_10886)


	//   ....[0]....
.L_10886:
        /*0244*/ 	.word	0x00000090


	//   ....[1]....
        /*0248*/ 	.word	0x00002760


	//   ....[2]....
        /*024c*/ 	.word	0x00002820


	//   ....[3]....
        /*0250*/ 	.word	0x00002fa0


	//   ....[4]....
        /*0254*/ 	.word	0x000030e0


	//----- nvinfo : EIATTR_CTAIDZ_USED
	.align		4
.L_10887:
        /*0258*/ 	.byte	0x01, 0x04
	.zero		2


	//----- nvinfo : EIATTR_CRS_STACK_SIZE
	.align		4
        /*025c*/ 	.byte	0x04, 0x1e
        /*025e*/ 	.short	(.L_10889 - .L_10888)
.L_10888:
        /*0260*/ 	.word	0x00000000
.L_10889:


//--------------------- .nv.info._ZN4vllm25paged_attention_v2_kernelIfhLi64ELi32ELi128ELNS_18Fp8KVCacheDataTypeE2ELb0ELi512EEEvPfS2_PT_PKS3_PKT0_S9_ifPKiSB_iPKfiiiSD_SD_iiiii --------------------------
	.section	.nv.info._ZN4vllm25paged_attention_v2_kernelIfhLi64ELi32ELi128ELNS_18Fp8KVCacheDataTypeE2ELb0ELi512EEEvPfS2_PT_PKS3_PKT0_S9_ifPKiSB_iPKfiiiSD_SD_iiiii,"",@"SHT_CUDA_INFO"
	.sectionflags	@""
	.align	4


	//----- nvinfo : EIATTR_CUDA_API_VERSION
	.align		4
        /*0000*/ 	.byte	0x04, 0x37
        /*0002*/ 	.short	(.L_10891 - .L_10890)
.L_10890:
        /*0004*/ 	.word	0x00000082


	//----- nvinfo : EIATTR_SW2861232_WAR
	.align		4
.L_10891:
        /*0008*/ 	.byte	0x01, 0x35
	.zero		2


	//----- nvinfo : EIATTR_PARAM_CBANK
	.align		4
        /*000c*/ 	.byte	0x04, 0x0a
        /*000e*/ 	.short	(.L_10893 - .L_10892)
	.align		4
.L_10892:
        /*0010*/ 	.word	index@(.nv.constant0._ZN4vllm25paged_attention_v2_kernelIfhLi64ELi32ELi128ELNS_18Fp8KVCacheDataTypeE2ELb0ELi512EEEvPfS2_PT_PKS3_PKT0_S9_ifPKiSB_iPKfiiiSD_SD_iiiii)
        /*0014*/ 	.short	0x0160
        /*0016*/ 	.short	0x008c


	//----- nvinfo : EIATTR_CBANK_PARAM_SIZE
	.align		4
.L_10893:
        /*0018*/ 	.byte	0x03, 0x19
        /*001a*/ 	.short	0x008c


	//----- nvinfo : EIATTR_KPARAM_INFO
	.align		4
        /*001c*/ 	.byte	0x04, 0x17
        /*001e*/ 	.short	(.L_10895 - .L_10894)
.L_10894:
        /*0020*/ 	.word	0x00000000
        /*0024*/ 	.short	0x0015
        /*0026*/ 	.short	0x0088
        /*0028*/ 	.byte	0x00, 0xf0, 0x11, 0x00


	//----- nvinfo : EIATTR_KPARAM_INFO
	.align		4
.L_10895:
        /*002c*/ 	.byte	0x04, 0x17
        /*002e*/ 	.short	(.L_10897 - .L_10896)
.L_10896:
        /*0030*/ 	.word	0x00000000
        /*0034*/ 	.short	0x0014
        /*0036*/ 	.short	0x0084
        /*0038*/ 	.byte	0x00, 0xf0, 0x11, 0x00


	//----- nvinfo : EIATTR_KPARAM_INFO
	.align		4
.L_10897:
        /*003c*/ 	.byte	0x04, 0x17
        /*003e*/ 	.short	(.L_10899 - .L_10898)
.L_10898:
        /*0040*/ 	.word	0x00000000
        /*0044*/ 	.short	0x0013
        /*0046*/ 	.short	0x0080
        /*0048*/ 	.byte	0x00, 0xf0, 0x11, 0x00


	//----- nvinfo : EIATTR_KPARAM_INFO
	.align		4
.L_10899:
        /*004c*/ 	.byte	0x04, 0x17
        /*004e*/ 	.short	(.L_10901 - .L_10900)
.L_10900:
        /*0050*/ 	.word	0x00000000
        /*0054*/ 	.short	0x0012
        /*0056*/ 	.short	0x007c
        /*0058*/ 	.byte	0x00, 0xf0, 0x11, 0x00


	//----- nvinfo : EIATTR_KPARAM_INFO
	.align		4
.L_10901:
        /*005c*/ 	.byte	0x04, 0x17
        /*005e*/ 	.short	(.L_10903 - .L_10902)
.L_10902:
        /*0060*/ 	.word	0x00000000
        /*0064*/ 	.short	0x0011
        /*0066*/ 	.short	0x0078
        /*0068*/ 	.byte	0x00, 0xf0, 0x11, 0x00


	//----- nvinfo : EIATTR_KPARAM_INFO
	.align		4
.L_10903:
        /*006c*/ 	.byte	0x04, 0x17
        /*006e*/ 	.short	(.L_10905 - .L_10904)
.L_10904:
        /*0070*/ 	.word	0x00000000
        /*0074*/ 	.short	0x0010
        /*0076*/ 	.short	0x0070
        /*0078*/ 	.byte	0x00, 0xf0, 0x21, 0x00


	//----- nvinfo : EIATTR_KPARAM_INFO
	.align		4
.L_10905:
        /*007c*/ 	.byte	0x04, 0x17
        /*007e*/ 	.short	(.L_10907 - .L_10906)
.L_10906:
        /*0080*/ 	.word	0x00000000
        /*0084*/ 	.short	0x000f
        /*0086*/ 	.short	0x0068
        /*0088*/ 	.byte	0x00, 0xf0, 0x21, 0x00


	//----- nvinfo : EIATTR_KPARAM_INFO
	.align		4
.L_10907:
        /*008c*/ 	.byte	0x04, 0x17
        /*008e*/ 	.short	(.L_10909 - .L_10908)
.L_10908:
        /*0090*/ 	.word	0x00000000
        /*0094*/ 	.short	0x000e
        /*0096*/ 	.short	0x0060
        /*0098*/ 	.byte	0x00, 0xf0, 0x11, 0x00


	//----- nvinfo : EIATTR_KPARAM_INFO
	.align		4
.L_10909:
        /*009c*/ 	.byte	0x04, 0x17
        /*009e*/ 	.short	(.L_10911 - .L_10910)
.L_10910:
        /*00a0*/ 	.word	0x00000000
        /*00a4*/ 	.short	0x000d
        /*00a6*/ 	.short	0x005c
        /*00a8*/ 	.byte	0x00, 0xf0, 0x11, 0x00


	//----- nvinfo : EIATTR_KPARAM_INFO
	.align		4
.L_10911:
        /*00ac*/ 	.byte	0x04, 0x17
        /*00ae*/ 	.short	(.L_10913 - .L_10912)
.L_10912:
        /*00b0*/ 	.word	0x00000000
        /*00b4*/ 	.short	0x000c
        /*00b6*/ 	.short	0x0058
        /*00b8*/ 	.byte	0x00, 0xf0, 0x11, 0x00


	//----- nvinfo : EIATTR_KPARAM_INFO
	.align		4
.L_10913:
        /*00bc*/ 	.byte	0x04, 0x17
        /*00be*/ 	.short	(.L_10915 - .L_10914)
.L_10914:
        /*00c0*/ 	.word	0x00000000
        /*00c4*/ 	.short	0x000b
        /*00c6*/ 	.short	0x0050
        /*00c8*/ 	.byte	0x00, 0xf0, 0x21, 0x00


	//----- nvinfo : EIATTR_KPARAM_INFO
	.align		4
.L_10915:
        /*00cc*/ 	.byte	0x04, 0x17
        /*00ce*/ 	.short	(.L_10917 - .L_10916)
.L_10916:
        /*00d0*/ 	.word	0x00000000
        /*00d4*/ 	.short	0x000a
        /*00d6*/ 	.short	0x0048
        /*00d8*/ 	.byte	0x00, 0xf0, 0x11, 0x00


	//----- nvinfo : EIATTR_KPARAM_INFO
	.align		4
.L_10917:
        /*00dc*/ 	.byte	0x04, 0x17
        /*00de*/ 	.short	(.L_10919 - .L_10918)
.L_10918:
        /*00e0*/ 	.word	0x00000000
        /*00e4*/ 	.short	0x0009
        /*00e6*/ 	.short	0x0040
        /*00e8*/ 	.byte	0x00, 0xf0, 0x21, 0x00


	//----- nvinfo : EIATTR_KPARAM_INFO
	.align		4
.L_10919:
        /*00ec*/ 	.byte	0x04, 0x17
        /*00ee*/ 	.short	(.L_10921 - .L_10920)
.L_10920:
        /*00f0*/ 	.word	0x00000000
        /*00f4*/ 	.short	0x0008
        /*00f6*/ 	.short	0x0038
        /*00f8*/ 	.byte	0x00, 0xf0, 0x21, 0x00


	//----- nvinfo : EIATTR_KPARAM_INFO
	.align		4
.L_10921:
        /*00fc*/ 	.byte	0x04, 0x17
        /*00fe*/ 	.short	(.L_10923 - .L_10922)
.L_10922:
        /*0100*/ 	.word	0x00000000
        /*0104*/ 	.short	0x0007
        /*0106*/ 	.short	0x0034
        /*0108*/ 	.byte	0x00, 0xf0, 0x11, 0x00


	//----- nvinfo : EIATTR_KPARAM_INFO
	.align		4
.L_10923:
        /*010c*/ 	.byte	0x04, 0x17
        /*010e*/ 	.short	(.L_10925 - .L_10924)
.L_10924:
        /*0110*/ 	.word	0x00000000
        /*0114*/ 	.short	0x0006
        /*0116*/ 	.short	0x0030
        /*0118*/ 	.byte	0x00, 0xf0, 0x11, 0x00


	//----- nvinfo : EIATTR_KPARAM_INFO
	.align		4
.L_10925:
        /*011c*/ 	.byte	0x04, 0x17
        /*011e*/ 	.short	(.L_10927 - .L_10926)
.L_10926:
        /*0120*/ 	.word	0x00000000
        /*0124*/ 	.short	0x0005
        /*0126*/ 	.short	0x0028
        /*0128*/ 	.byte	0x00, 0xf0, 0x21, 0x00


	//----- nvinfo : EIATTR_KPARAM_INFO
	.align		4
.L_10927:
        /*012c*/ 	.byte	0x04, 0x17
        /*012e*/ 	.short	(.L_10929 - .L_10928)
.L_10928:
        /*0130*/ 	.word	0x00000000
        /*0134*/ 	.short	0x0004
        /*0136*/ 	.short	0x0020
        /*0138*/ 	.byte	0x00, 0xf0, 0x21, 0x00


	//----- nvinfo : EIATTR_KPARAM_INFO
	.align		4
.L_10929:
        /*013c*/ 	.byte	0x04, 0x17
        /*013e*/ 	.short	(.L_10931 - .L_10930)
.L_10930:
        /*0140*/ 	.word	0x00000000
        /*0144*/ 	.short	0x0003
        /*0146*/ 	.short	0x0018
        /*0148*/ 	.byte	0x00, 0xf0, 0x21, 0x00


	//----- nvinfo : EIATTR_KPARAM_INFO
	.align		4
.L_10931:
        /*014c*/ 	.byte	0x04, 0x17
        /*014e*/ 	.short	(.L_10933 - .L_10932)
.L_10932:
        /*0150*/ 	.word	0x00000000
        /*0154*/ 	.short	0x0002
        /*0156*/ 	.short	0x0010
        /*0158*/ 	.byte	0x00, 0xf0, 0x21, 0x00


	//----- nvinfo : EIATTR_KPARAM_INFO
	.align		4
.L_10933:
        /*015c*/ 	.byte	0x04, 0x17
        /*015e*/ 	.short	(.L_10935 - .L_10934)
.L_10934:
        /*0160*/ 	.word	0x00000000
        /*0164*/ 	.short	0x0001
        /*0166*/ 	.short	0x0008
        /*0168*/ 	.byte	0x00, 0xf0, 0x21, 0x00


	//----- nvinfo : EIATTR_KPARAM_INFO
	.align		4
.L_10935:
        /*016c*/ 	.byte	0x04, 0x17
        /*016e*/ 	.short	(.L_10937 - .L_10936)
.L_10936:
        /*0170*/ 	.word	0x00000000
        /*0174*/ 	.short	0x0000
        /*0176*/ 	.short	0x0000
        /*0178*/ 	.byte	0x00, 0xf0, 0x21, 0x00


	//----- nvinfo : EIATTR_MAXREG_COUNT
	.align		4
.L_10937:
        /*017c*/ 	.byte	0x03, 0x1b
        /*017e*/ 	.short	0x00ff


	//----- nvinfo : EIATTR_NUM_BARRIERS
	.align		4
        /*0180*/ 	.byte	0x02, 0x4c
        /*0182*/ 	.byte	0x01
	.zero		1


	//----- nvinfo : EIATTR_EXTERNS
	.align		4
        /*0184*/ 	.byte	0x04, 0x0f
        /*0186*/ 	.short	(.L_10939 - .L_10938)


	//   ....[0]....
	.align		4
.L_10938:
        /*0188*/ 	.word	index@(__assertfail)


	//----- nvinfo : EIATTR_MERCURY_ISA_VERSION
	.align		4
.L_10939:
        /*018c*/ 	.byte	0x03, 0x5f
        /*018e*/ 	.short	0x0000


	//----- nvinfo : EIATTR_COOP_GROUP_MASK_REGIDS
	.align		4
        /*0190*/ 	.byte	0x04, 0x29
        /*0192*/ 	.short	(.L_10941 - .L_10940)


	//   ....[0]....
.L_10940:
        /*0194*/ 	.word	0xffffffff


	//   ....[1]....
        /*0198*/ 	.word	0xffffffff


	//   ....[2]....
        /*019c*/ 	.word	0xffffffff


	//   ....[3]....
        /*01a0*/ 	.word	0xffffffff


	//   ....[4]....
        /*01a4*/ 	.word	0xffffffff


	//   ....[5]....
        /*01a8*/ 	.word	0xffffffff


	//   ....[6]....
        /*01ac*/ 	.word	0xffffffff


	//   ....[7]....
        /*01b0*/ 	.word	0xffffffff


	//   ....[8]....
        /*01b4*/ 	.word	0xffffffff


	//   ....[9]....
        /*01b8*/ 	.word	0xffffffff


	//   ....[10]....
        /*01bc*/ 	.word	0xffffffff


	//   ....[11]....
        /*01c0*/ 	.word	0xffffffff


	//   ....[12]....
        /*01c4*/ 	.word	0xffffffff


	//   ....[13]....
        /*01c8*/ 	.word	0xffffffff


	//   ....[14]....
        /*01cc*/ 	.word	0xffffffff


	//   ....[15]....
        /*01d0*/ 	.word	0xffffffff


	//   ....[16]....
        /*01d4*/ 	.word	0xffffffff


	//   ....[17]....
        /*01d8*/ 	.word	0xffffffff


	//   ....[18]....
        /*01dc*/ 	.word	0xffffffff


	//   ....[19]....
        /*01e0*/ 	.word	0xffffffff


	//----- nvinfo : EIATTR_COOP_GROUP_INSTR_OFFSETS
	.align		4
.L_10941:
        /*01e4*/ 	.byte	0x04, 0x28
        /*01e6*/ 	.short	(.L_10943 - .L_10942)


	//   ....[0]....
.L_10942:
        /*01e8*/ 	.word	0x00000240


	//   ....[1]....
        /*01ec*/ 	.word	0x00000260


	//   ....[2]....
        /*01f0*/ 	.word	0x00000280


	//   ....[3]....
        /*01f4*/ 	.word	0x000002a0


	//   ....[4]....
        /*01f8*/ 	.word	0x00000350


	//   ....[5]....
        /*01fc*/ 	.word	0x00000370


	//   ....[6]....
        /*0200*/ 	.word	0x00000390


	//   ....[7]....
        /*0204*/ 	.word	0x000011c0


	//   ....[8]....
        /*0208*/ 	.word	0x00001220


	//   ....[9]....
        /*020c*/ 	.word	0x00001250


	//   ....[10]....
        /*0210*/ 	.word	0x00001270


	//   ....[11]....
        /*0214*/ 	.word	0x00001290


	//   ....[12]....
        /*0218*/ 	.word	0x000012e0


	//   ....[13]....
        /*021c*/ 	.word	0x00001300


	//   ....[14]....
        /*0220*/ 	.word	0x00001320


	//   ....[15]....
        /*0224*/ 	.word	0x00002e20


	//   ....[16]....
        /*0228*/ 	.word	0x00002e80


	//   ....[17]....
        /*022c*/ 	.word	0x00002ee0


	//   ....[18]....
        /*0230*/ 	.word	0x00002f40


	//   ....[19]....
        /*0234*/ 	.word	0x00002fa0


	//----- nvinfo : EIATTR_SYSCALL_OFFSETS
	.align		4
.L_10943:
        /*0238*/ 	.byte	0x04, 0x46
        /*023a*/ 	.short	(.L_10945 - .L_10944)


	//   ....[0]....
.L_10944:
        /*023c*/ 	.word	0x00002db0


	//----- nvinfo : EIATTR_EXIT_INSTR_OFFSETS
	.align		4
.L_10945:
        /*0240*/ 	.byte	0x04, 0x1c
        /*0242*/ 	.short	(.L_10947 - .L_10946)


	//   ....[0]....
.L_10946:
        /*0244*/ 	.word	0x00000090


	//   ....[1]....
        /*0248*/ 	.word	0x000025c0


	//   ....[2]....
        /*024c*/ 	.word	0x00002670


	//   ....[3]....
        /*0250*/ 	.word	0x00002c80


	//   ....[4]....
        /*0254*/ 	.word	0x00002dc0


	//----- nvinfo : EIATTR_CTAIDZ_USED
	.align		4
.L_10947:
        /*0258*/ 	.byte	0x01, 0x04
	.zero		2


	//----- nvinfo : EIATTR_CRS_STACK_SIZE
	.align		4
        /*025c*/ 	.byte	0x04, 0x1e
        /*025e*/ 	.short	(.L_10949 - .L_10948)
.L_10948:
        /*0260*/ 	.word	0x00000000
.L_10949:


//--------------------- .nv.info._ZN4vllm25paged_attention_v2_kernelIfhLi32ELi32ELi128ELNS_18Fp8KVCacheDataTypeE2ELb0ELi512EEEvPfS2_PT_PKS3_PKT0_S9_ifPKiSB_iPKfiiiSD_SD_iiiii --------------------------
	.section	.nv.info._ZN4vllm25paged_attention_v2_kernelIfhLi32ELi32ELi128ELNS_18Fp8KVCacheDataTypeE2ELb0ELi512EEEvPfS2_PT_PKS3_PKT0_S9_ifPKiSB_iPKfiiiSD_SD_iiiii,"",@"SHT_CUDA_INFO"
	.sectionflags	@""
	.align	4


	//----- nvinfo : EIATTR_CUDA_API_VERSION
	.align		4
        /*0000*/ 	.byte	0x04, 0x37
        /*0002*/ 	.short	(.L_10951 - .L_10950)
.L_10950:
        /*0004*/ 	.word	0x00000082


	//----- nvinfo : EIATTR_SW2861232_WAR
	.align		4
.L_10951:
        /*0008*/ 	.byte	0x01, 0x35
	.zero		2


	//----- nvinfo : EIATTR_PARAM_CBANK
	.align		4
        /*000c*/ 	.byte	0x04, 0x0a
        /*000e*/ 	.short	(.L_10953 - .L_10952)
	.align		4
.L_10952:
        /*0010*/ 	.word	index@(.nv.constant0._ZN4vllm25paged_attention_v2_kernelIfhLi32ELi32ELi128ELNS_18Fp8KVCacheDataTypeE2ELb0ELi512EEEvPfS2_PT_PKS3_PKT0_S9_ifPKiSB_iPKfiiiSD_SD_iiiii)
        /*0014*/ 	.short	0x0160
        /*0016*/ 	.short	0x008c


	//----- nvinfo : EIATTR_CBANK_PARAM_SIZE
	.align		4
.L_10953:
        /*0018*/ 	.byte	0x03, 0x19
        /*001a*/ 	.short	0x008c


	//----- nvinfo : EIATTR_KPARAM_INFO
	.align		4
        /*001c*/ 	.byte	0x04, 0x17
        /*001e*/ 	.short	(.L_10955 - .L_10954)
.L_10954:
        /*0020*/ 	.word	0x00000000
        /*0024*/ 	.short	0x0015
        /*0026*/ 	.short	0x0088
        /*0028*/ 	.byte	0x00, 0xf0, 0x11, 0x00


	//----- nvinfo : EIATTR_KPARAM_INFO
	.align		4
.L_10955:
        /*002c*/ 	.byte	0x04, 0x17
        /*002e*/ 	.short	(.L_10957 - .L_10956)
.L_10956:
        /*0030*/ 	.word	0x00000000
        /*0034*/ 	.short	0x0014
        /*0036*/ 	.short	0x0084
        /*0038*/ 	.byte	0x00, 0xf0, 0x11, 0x00


	//----- nvinfo : EIATTR_KPARAM_INFO
	.align		4
.L_10957:
        /*003c*/ 	.byte	0x04, 0x17
        /*003e*/ 	.short	(.L_10959 - .L_10958)
.L_10958:
        /*0040*/ 	.word	0x00000000
        /*0044*/ 	.short	0x0013
        /*0046*/ 	.short	0x0080
        /*0048*/ 	.byte	0x00, 0xf0, 0x11, 0x00


	//----- nvinfo : EIATTR_KPARAM_INFO
	.align		4
.L_10959:
        /*004c*/ 	.byte	0x04, 0x17
        /*004e*/ 	.short	(.L_10961 - .L_10960)
.L_10960:
        /*0050*/ 	.word	0x00000000
        /*0054*/ 	.short	0x0012
        /*0056*/ 	.short	0x007c
        /*0058*/ 	.byte	0x00, 0xf0, 0x11, 0x00


	//----- nvinfo : EIATTR_KPARAM_INFO
	.align		4
.L_10961:
        /*005c*/ 	.byte	0x04, 0x17
        /*005e*/ 	.short	(.L_10963 - .L_10962)
.L_10962:
        /*0060*/ 	.word	0x00000000
        /*0064*/ 	.short	0x0011
        /*0066*/ 	.short	0x0078
        /*0068*/ 	.byte	0x00, 0xf0, 0x11, 0x00


	//----- nvinfo : EIATTR_KPARAM_INFO
	.align		4
.L_10963:
        /*006c*/ 	.byte	0x04, 0x17
        /*006e*/ 	.short	(.L_10965 - .L_10964)
.L_10964:
        /*0070*/ 	.word	0x00000000
        /*0074*/ 	.short	0x0010
        /*0076*/ 	.short	0x0070
        /*0078*/ 	.byte	0x00, 0xf0, 0x21, 0x00


	//----- nvinfo : EIATTR_KPARAM_INFO
	.align		4
.L_10965:
        /*007c*/ 	.byte	0x04, 0x17
        /*007e*/ 	.short	(.L_10967 - .L_10966)
.L_10966:
        /*0080*/ 	.word	0x00000000
        /*0084*/ 	.short	0x000f
        /*0086*/ 	.short	0x0068
        /*0088*/ 	.byte	0x00, 0xf0, 0x21, 0x00


	//----- nvinfo : EIATTR_KPARAM_INFO
	.align		4
.L_10967:
        /*008c*/ 	.byte	0x04, 0x17
        /*008e*/ 	.short	(.L_10969 - .L_10968)
.L_10968:
        /*0090*/ 	.word	0x00000000
        /*0094*/ 	.short	0x000e
        /*0096*/ 	.short	0x0060
        /*0098*/ 	.byte	0x00, 0xf0, 0x11, 0x00


	//----- nvinfo : EIATTR_KPARAM_INFO
	.align		4
.L_10969:
        /*009c*/ 	.byte	0x04, 0x17
        /*009e*/ 	.short	(.L_10971 - .L_10970)
.L_10970:
        /*00a0*/ 	.word	0x00000000
        /*00a4*/ 	.short	0x000d
        /*00a6*/ 	.short	0x005c
        /*00a8*/ 	.byte	0x00, 0xf0, 0x11, 0x00


	//----- nvinfo : EIATTR_KPARAM_INFO
	.align		4
.L_10971:
        /*00ac*/ 	.byte	0x04, 0x17
        /*00ae*/ 	.short	(.L_10973 - .L_10972)
.L_10972:
        /*00b0*/ 	.word	0x00000000
        /*00b4*/ 	.short	0x000c
        /*00b6*/ 	.short	0x0058
        /*00b8*/ 	.byte	0x00, 0xf0, 0x11, 0x00


	//----- nvinfo : EIATTR_KPARAM_INFO
	.align		4
.L_10973:
        /*00bc*/ 	.byte	0x04, 0x17
        /*00be*/ 	.short	(.L_10975 - .L_10974)
.L_10974:
        /*00c0*/ 	.word	0x00000000
        /*00c4*/ 	.short	0x000b
        /*00c6*/ 	.short	0x0050
        /*00c8*/ 	.byte	0x00, 0xf0, 0x21, 0x00


	//----- nvinfo : EIATTR_KPARAM_INFO
	.align		4
.L_10975:
        /*00cc*/ 	.byte	0x04, 0x17
        /*00ce*/ 	.short	(.L_10977 - .L_10976)
.L_10976:
        /*00d0*/ 	.word	0x00000000
        /*00d4*/ 	.short	0x000a
        /*00d6*/ 	.short	0x0048
        /*00d8*/ 	.byte	0x00, 0xf0, 0x11, 0x00


	//----- nvinfo : EIATTR_KPARAM_INFO
	.align		4
.L_10977:
        /*00dc*/ 	.byte	0x04, 0x17
        /*00de*/ 	.short	(.L_10979 - .L_10978)
.L_10978:
        /*00e0*/ 	.word	0x00000000
        /*00e4*/ 	.short	0x0009
        /*00e6*/ 	.short	0x0040
        /*00e8*/ 	.byte	0x00, 0xf0, 0x21, 0x00


	//----- nvinfo : EIATTR_KPARAM_INFO
	.align		4
.L_10979:
        /*00ec*/ 	.byte	0x04, 0x17
        /*00ee*/ 	.short	(.L_10981 - .L_10980)
.L_10980:
        /*00f0*/ 	.word	0x00000000
        /*00f4*/ 	.short	0x0008
        /*00f6*/ 	.short	0x0038
        /*00f8*/ 	.byte	0x00, 0xf0, 0x21, 0x00


	//----- nvinfo : EIATTR_KPARAM_INFO
	.align		4
.L_10981:
        /*00fc*/ 	.byte	0x04, 0x17
        /*00fe*/ 	.short	(.L_10983 - .L_10982)
.L_10982:
        /*0100*/ 	.word	0x00000000
        /*0104*/ 	.short	0x0007
        /*0106*/ 	.short	0x0034
        /*0108*/ 	.byte	0x00, 0xf0, 0x11, 0x00


	//----- nvinfo : EIATTR_KPARAM_INFO
	.align		4
.L_10983:
        /*010c*/ 	.byte	0x04, 0x17
        /*010e*/ 	.short	(.L_10985 - .L_10984)
.L_10984:
        /*0110*/ 	.word	0x00000000
        /*0114*/ 	.short	0x0006
        /*0116*/ 	.short	0x0030
        /*0118*/ 	.byte	0x00, 0xf0, 0x11, 0x00


	//----- nvinfo : EIATTR_KPARAM_INFO
	.align		4
.L_10985:
        /*011c*/ 	.byte	0x04, 0x17
        /*011e*/ 	.short	(.L_10987 - .L_10986)
.L_10986:
        /*0120*/ 	.word	0x00000000
        /*0124*/ 	.short	0x0005
        /*0126*/ 	.short	0x0028
        /*0128*/ 	.byte	0x00, 0xf0, 0x21, 0x00


	//----- nvinfo : EIATTR_KPARAM_INFO
	.align		4
.L_10987:
        /*012c*/ 	.byte	0x04, 0x17
        /*012e*/ 	.short	(.L_10989 - .L_10988)
.L_10988:
        /*0130*/ 	.word	0x00000000
        /*0134*/ 	.short	0x0004
        /*0136*/ 	.short	0x0020
        /*0138*/ 	.byte	0x00, 0xf0, 0x21, 0x00


	//----- nvinfo : EIATTR_KPARAM_INFO
	.align		4
.L_10989:
        /*013c*/ 	.byte	0x04, 0x17
        /*013e*/ 	.short	(.L_10991 - .L_10990)
.L_10990:
        /*0140*/ 	.word	0x00000000
        /*0144*/ 	.short	0x0003
        /*0146*/ 	.short	0x0018
        /*0148*/ 	.byte	0x00, 0xf0, 0x21, 0x00


	//----- nvinfo : EIATTR_KPARAM_INFO
	.align		4
.L_10991:
        /*014c*/ 	.byte	0x04, 0x17
        /*014e*/ 	.short	(.L_10993 - .L_10992)
.L_10992:
        /*0150*/ 	.word	0x00000000
        /*0154*/ 	.short	0x0002
        /*0156*/ 	.short	0x0010
        /*0158*/ 	.byte	0x00, 0xf0, 0x21, 0x00


	//----- nvinfo : EIATTR_KPARAM_INFO
	.align		4
.L_10993:
        /*015c*/ 	.byte	0x04, 0x17
        /*015e*/ 	.short	(.L_10995 - .L_10994)
.L_10994:
        /*0160*/ 	.word	0x00000000
        /*0164*/ 	.short	0x0001
        /*0166*/ 	.short	0x0008
        /*0168*/ 	.byte	0x00, 0xf0, 0x21, 0x00


	//----- nvinfo : EIATTR_KPARAM_INFO
	.align		4
.L_10995:
        /*016c*/ 	.byte	0x04, 0x17
        /*016e*/ 	.short	(.L_10997 - .L_10996)
.L_10996:
        /*0170*/ 	.word	0x00000000
        /*0174*/ 	.short	0x0000
        /*0176*/ 	.short	0x0000
        /*0178*/ 	.byte	0x00, 0xf0, 0x21, 0x00


	//----- nvinfo : EIATTR_MAXREG_COUNT
	.align		4
.L_10997:
        /*017c*/ 	.byte	0x03, 0x1b
        /*017e*/ 	.short	0x00ff


	//----- nvinfo : EIATTR_NUM_BARRIERS
	.align		4
        /*0180*/ 	.byte	0x02, 0x4c
        /*0182*/ 	.byte	0x01
	.zero		1


	//----- nvinfo : EIATTR_EXTERNS
	.align		4
        /*0184*/ 	.byte	0x04, 0x0f
        /*0186*/ 	.short	(.L_10999 - .L_10998)


	//   ....[0]....
	.align		4
.L_10998:
        /*0188*/ 	.word	index@(__assertfail)


	//----- nvinfo : EIATTR_MERCURY_ISA_VERSION
	.align		4
.L_10999:
        /*018c*/ 	.byte	0x03, 0x5f
        /*018e*/ 	.short	0x0000


	//----- nvinfo : EIATTR_COOP_GROUP_MASK_REGIDS
	.align		4
        /*0190*/ 	.byte	0x04, 0x29
        /*0192*/ 	.short	(.L_11001 - .L_11000)


	//   ....[0]....
.L_11000:
        /*0194*/ 	.word	0xffffffff


	//   ....[1]....
        /*0198*/ 	.word	0xffffffff


	//   ....[2]....
        /*019c*/ 	.word	0xffffffff


	//   ....[3]....
        /*01a0*/ 	.word	0xffffffff


	//   ....[4]....
        /*01a4*/ 	.word	0xffffffff


	//   ....[5]....
        /*01a8*/ 	.word	0xffffffff


	//   ....[6]....
        /*01ac*/ 	.word	0xffffffff


	//   ....[7]....
        /*01b0*/ 	.word	0xffffffff


	//   ....[8]....
        /*01b4*/ 	.word	0xffffffff


	//   ....[9]....
        /*01b8*/ 	.word	0xffffffff


	//   ....[10]....
        /*01bc*/ 	.word	0xffffffff


	//   ....[11]....
        /*01c0*/ 	.word	0xffffffff


	//   ....[12]....
        /*01c4*/ 	.word	0xffffffff


	//   ....[13]....
        /*01c8*/ 	.word	0xffffffff


	//   ....[14]....
        /*01cc*/ 	.word	0xffffffff


	//   ....[15]....
        /*01d0*/ 	.word	0xffffffff


	//   ....[16]....
        /*01d4*/ 	.word	0xffffffff


	//   ....[17]....
        /*01d8*/ 	.word	0xffffffff


	//   ....[18]....
        /*01dc*/ 	.word	0xffffffff


	//   ....[19]....
        /*01e0*/ 	.word	0xffffffff


	//----- nvinfo : EIATTR_COOP_GROUP_INSTR_OFFSETS
	.align		4
.L_11001:
        /*01e4*/ 	.byte	0x04, 0x28
        /*01e6*/ 	.short	(.L_11003 - .L_11002)


	//   ....[0]....
.L_11002:
        /*01e8*/ 	.word	0x00000240


	//   ....[1]....
        /*01ec*/ 	.word	0x00000260


	//   ....[2]....
        /*01f0*/ 	.word	0x00000280


	//   ....[3]....
        /*01f4*/ 	.word	0x000002a0


	//   ....[4]....
        /*01f8*/ 	.word	0x00000350


	//   ....[5]....
        /*01fc*/ 	.word	0x00000370


	//   ....[6]....
        /*0200*/ 	.word	0x00000390


	//   ....[7]....
        /*0204*/ 	.word	0x000011c0


	//   ....[8]....
        /*0208*/ 	.word	0x00001220


	//   ....[9]....
        /*020c*/ 	.word	0x00001250


	//   ....[10]....
        /*0210*/ 	.word	0x00001270


	//   ....[11]....
        /*0214*/ 	.word	0x00001290


	//   ....[12]....
        /*0218*/ 	.word	0x000012e0


	//   ....[13]....
        /*021c*/ 	.word	0x00001300


	//   ....[14]....
        /*0220*/ 	.word	0x00001320


	//   ....[15]....
        /*0224*/ 	.word	0x00002780


	//   ....[16]....
        /*0228*/ 	.word	0x000027f0


	//   ....[17]....
        /*022c*/ 	.word	0x00002850


	//   ....[18]....
        /*0230*/ 	.word	0x000028b0


	//   ....[19]....
        /*0234*/ 	.word	0x00002910


	//----- nvinfo : EIATTR_SYSCALL_OFFSETS
	.align		4
.L_11003:
        /*0238*/ 	.byte	0x04, 0x46
        /*023a*/ 	.short	(.L_11005 - .L_11004)


	//   ....[0]....
.L_11004:
        /*023c*/ 	.word	0x00002710


	//----- nvinfo : EIATTR_EXIT_INSTR_OFFSETS
	.align		4
.L_11005:
        /*0240*/ 	.byte	0x04, 0x1c
        /*0242*/ 	.short	(.L_11007 - .L_11006)


	//   ....[0]....
.L_11006:
        /*0244*/ 	.word	0x00000090


	//   ....[1]....
        /*0248*/ 	.word	0x00002220


	//   ....[2]....
        /*024c*/ 	.word	0x000022d0


	//   ....[3]....
        /*0250*/ 	.word	0x000025e0


	//   ....[4]....
        /*0254*/ 	.word	0x00002720


	//----- nvinfo : EIATTR_CTAIDZ_USED
	.align		4
.L_11007:
        /*0258*/ 	.byte	0x01, 0x04
	.zero		2


	//----- nvinfo : EIATTR_CRS_STACK_SIZE
	.align		4
        /*025c*/ 	.byte	0x04, 0x1e
        /*025e*/ 	.short	(.L_11009 - .L_11008)
.L_11008:
        /*0260*/ 	.word	0x00000000
.L_11009:


//--------------------- .nv.info._ZN4vllm25paged_attention_v2_kernelIfhLi256ELi32ELi128ELNS_18Fp8KVCacheDataTypeE2ELb1ELi512EEEvPfS2_PT_PKS3_PKT0_S9_ifPKiSB_iPKfiiiSD_SD_iiiii --------------------------
	.section	.nv.info._ZN4vllm25paged_attention_v2_kernelIfhLi256ELi32ELi128ELNS_18Fp8KVCacheDataTypeE2ELb1ELi512EEEvPfS2_PT_PKS3_PKT0_S9_ifPKiSB_iPKfiiiSD_SD_iiiii,"",@"SHT_CUDA_INFO"
	.sectionflags	@""
	.align	4


	//----- nvinfo : EIATTR_CUDA_API_VERSION
	.align		4
        /*0000*/ 	.byte	0x04, 0x37
        /*0002*/ 	.short	(.L_11011 - .L_11010)
.L_11010:
        /*0004*/ 	.word	0x00000082


	//----- nvinfo : EIATTR_SW2861232_WAR
	.align		4
.L_11011:
        /*0008*/ 	.byte	0x01, 0x35
	.zero		2


	//----- nvinfo : EIATTR_PARAM_CBANK
	.align		4
        /*000c*/ 	.byte	0x04, 0x0a
        /*000e*/ 	.short	(.L_11013 - .L_11012)
	.align		4
.L_11012:
        /*0010*/ 	.word	index@(.nv.constant0._ZN4vllm25paged_attention_v2_kernelIfhLi256ELi32ELi128ELNS_18Fp8KVCacheDataTypeE2ELb1ELi512EEEvPfS2_PT_PKS3_PKT0_S9_ifPKiSB_iPKfiiiSD_SD_iiiii)
        /*0014*/ 	.short	0x0160
        /*0016*/ 	.short	0x008c


	//----- nvinfo : EIATTR_CBANK_PARAM_SIZE
	.align		4
.L_11013:
        /*0018*/ 	.byte	0x03, 0x19
        /*001a*/ 	.short	0x008c


	//----- nvinfo : EIATTR_KPARAM_INFO
	.align		4
        /*001c*/ 	.byte	0x04, 0x17
        /*001e*/ 	.short	(.L_11015 - .L_11014)
.L_11014:
        /*0020*/ 	.word	0x00000000
        /*0024*/ 	.short	0x0015
        /*0026*/ 	.short	0x0088
        /*0028*/ 	.byte	0x00, 0xf0, 0x11, 0x00


	//----- nvinfo : EIATTR_KPARAM_INFO
	.align		4
.L_11015:
        /*002c*/ 	.byte	0x04, 0x17
        /*002e*/ 	.short	(.L_11017 - .L_11016)
.L_11016:
        /*0030*/ 	.word	0x00000000
        /*0034*/ 	.short	0x0014
        /*0036*/ 	.short	0x0084
        /*0038*/ 	.byte	0x00, 0xf0, 0x11, 0x00


	//----- nvinfo : EIATTR_KPARAM_INFO
	.align		4
.L_11017:
        /*003c*/ 	.byte	0x04, 0x17
        /*003e*/ 	.short	(.L_11019 - .L_11018)
.L_11018:
        /*0040*/ 	.word	0x00000000
        /*0044*/ 	.short	0x0013
        /*0046*/ 	.short	0x0080
        /*0048*/ 	.byte	0x00, 0xf0, 0x11, 0x00


	//----- nvinfo : EIATTR_KPARAM_INFO
	.align		4
.L_11019:
        /*004c*/ 	.byte	0x04, 0x17
        /*004e*/ 	.short	(.L_11021 - .L_11020)
.L_11020:
        /*0050*/ 	.word	0x00000000
        /*0054*/ 	.short	0x0012
        /*0056*/ 	.short	0x007c
        /*0058*/ 	.byte	0x00, 0xf0, 0x11, 0x00


	//----- nvinfo : EIATTR_KPARAM_INFO
	.align		4
.L_11021:
        /*005c*/ 	.byte	0x04, 0x17
        /*005e*/ 	.short	(.L_11023 - .L_11022)
.L_11022:
        /*0060*/ 	.word	0x00000000
        /*0064*/ 	.short	0x0011
        /*0066*/ 	.short	0x0078
        /*0068*/ 	.byte	0x00, 0xf0, 0x11, 0x00


	//----- nvinfo : EIATTR_KPARAM_INFO
	.align		4
.L_11023:
        /*006c*/ 	.byte	0x04, 0x17
        /*006e*/ 	.short	(.L_11025 - .L_11024)
.L_11024:
        /*0070*/ 	.word	0x00000000
        /*0074*/ 	.short	0x0010
        /*0076*/ 	.short	0x0070
        /*0078*/ 	.byte	0x00, 0xf0, 0x21, 0x00


	//----- nvinfo : EIATTR_KPARAM_INFO
	.align		4
.L_11025:
        /*007c*/ 	.byte	0x04, 0x17
        /*007e*/ 	.short	(.L_11027 - .L_11026)
.L_11026:
        /*0080*/ 	.word	0x00000000
        /*0084*/ 	.short	0x000f
        /*0086*/ 	.short	0x0068
        /*0088*/ 	.byte	0x00, 0xf0, 0x21, 0x00


	//----- nvinfo : EIATTR_KPARAM_INFO
	.align		4
.L_11027:
        /*008c*/ 	.byte	0x04, 0x17
        /*008e*/ 	.short	(.L_11029 - .L_11028)
.L_11028:
        /*0090*/ 	.word	0x00000000
        /*0094*/ 	.short	0x000e
        /*0096*/ 	.short	0x0060
        /*0098*/ 	.byte	0x00, 0xf0, 0x11, 0x00


	//----- nvinfo : EIATTR_KPARAM_INFO
	.align		4
.L_11029:
        /*009c*/ 	.byte	0x04, 0x17
        /*009e*/ 	.short	(.L_11031 - .L_11030)
.L_11030:
        /*00a0*/ 	.word	0x00000000
        /*00a4*/ 	.short	0x000d
        /*00a6*/ 	.short	0x005c
        /*00a8*/ 	.byte	0x00, 0xf0, 0x11, 0x00


	//----- nvinfo : EIATTR_KPARAM_INFO
	.align		4
.L_11031:
        /*00ac*/ 	.byte	0x04, 0x17
        /*00ae*/ 	.short	(.L_11033 - .L_11032)
.L_11032:
        /*00b0*/ 	.word	0x00000000
        /*00b4*/ 	.short	0x000c
        /*00b6*/ 	.short	0x0058
        /*00b8*/ 	.byte	0x00, 0xf0, 0x11, 0x00


	//----- nvinfo : EIATTR_KPARAM_INFO
	.align		4
.L_11033:
        /*00bc*/ 	.byte	0x04, 0x17
        /*00be*/ 	.short	(.L_11035 - .L_11034)
.L_11034:
        /*00c0*/ 	.word	0x00000000
        /*00c4*/ 	.short	0x000b
        /*00c6*/ 	.short	0x0050
        /*00c8*/ 	.byte	0x00, 0xf0, 0x21, 0x00


	//----- nvinfo : EIATTR_KPARAM_INFO
	.align		4
.L_11035:
        /*00cc*/ 	.byte	0x04, 0x17
        /*00ce*/ 	.short	(.L_11037 - .L_11036)
.L_11036:
        /*00d0*/ 	.word	0x00000000
        /*00d4*/ 	.short	0x000a
        /*00d6*/ 	.short	0x0048
        /*00d8*/ 	.byte	0x00, 0xf0, 0x11, 0x00


	//----- nvinfo : EIATTR_KPARAM_INFO
	.align		4
.L_11037:
        /*00dc*/ 	.byte	0x04, 0x17
        /*00de*/ 	.short	(.L_11039 - .L_11038)
.L_11038:
        /*00e0*/ 	.word	0x00000000
        /*00e4*/ 	.short	0x0009
        /*00e6*/ 	.short	0x0040
        /*00e8*/ 	.byte	0x00, 0xf0, 0x21, 0x00


	//----- nvinfo : EIATTR_KPARAM_INFO
	.align		4
.L_11039:
        /*00ec*/ 	.byte	0x04, 0x17
        /*00ee*/ 	.short	(.L_11041 - .L_11040)
.L_11040:
        /*00f0*/ 	.word	0x00000000
        /*00f4*/ 	.short	0x0008
        /*00f6*/ 	.short	0x0038
        /*00f8*/ 	.byte	0x00, 0xf0, 0x21, 0x00


	//----- nvinfo : EIATTR_KPARAM_INFO
	.align		4
.L_11041:
        /*00fc*/ 	.byte	0x04, 0x17
        /*00fe*/ 	.short	(.L_11043 - .L_11042)
.L_11042:
        /*0100*/ 	.word	0x00000000
        /*0104*/ 	.short	0x0007
        /*0106*/ 	.short	0x0034
        /*0108*/ 	.byte	0x00, 0xf0, 0x11, 0x00


	//----- nvinfo : EIATTR_KPARAM_INFO
	.align		4
.L_11043:
        /*010c*/ 	.byte	0x04, 0x17
        /*010e*/ 	.short	(.L_11045 - .L_11044)
.L_11044:
        /*0110*/ 	.word	0x00000000
        /*0114*/ 	.short	0x0006
        /*0116*/ 	.short	0x0030
        /*0118*/ 	.byte	0x00, 0xf0, 0x11, 0x00


	//----- nvinfo : EIATTR_KPARAM_INFO
	.align		4
.L_11045:
        /*011c*/ 	.byte	0x04, 0x17
        /*011e*/ 	.short	(.L_11047 - .L_11046)
.L_11046:
        /*0120*/ 	.word	0x00000000
        /*0124*/ 	.short	0x0005
        /*0126*/ 	.short	0x0028
        /*0128*/ 	.byte	0x00, 0xf0, 0x21, 0x00


	//----- nvinfo : EIATTR_KPARAM_INFO
	.align		4
.L_11047:
        /*012c*/ 	.byte	0x04, 0x17
        /*012e*/ 	.short	(.L_11049 - .L_11048)
.L_11048:
        /*0130*/ 	.word	0x00000000
        /*0134*/ 	.short	0x0004
        /*0136*/ 	.short	0x0020
        /*0138*/ 	.byte	0x00, 0xf0, 0x21, 0x00


	//----- nvinfo : EIATTR_KPARAM_INFO
	.align		4
.L_11049:
        /*013c*/ 	.byte	0x04, 0x17
        /*013e*/ 	.short	(.L_11051 - .L_11050)
.L_11050:
        /*0140*/ 	.word	0x00000000
        /*0144*/ 	.short	0x0003
        /*0146*/ 	.short	0x0018
        /*0148*/ 	.byte	0x00, 0xf0, 0x21, 0x00


	//----- nvinfo : EIATTR_KPARAM_INFO
	.align		4
.L_11051:
        /*014c*/ 	.byte	0x04, 0x17
        /*014e*/ 	.short	(.L_11053 - .L_11052)
.L_11052:
        /*0150*/ 	.word	0x00000000
        /*0154*/ 	.short	0x0002
        /*0156*/ 	.short	0x0010
        /*0158*/ 	.byte	0x00, 0xf0, 0x21, 0x00


	//----- nvinfo : EIATTR_KPARAM_INFO
	.align		4
.L_11053:
        /*015c*/ 	.byte	0x04, 0x17
        /*015e*/ 	.short	(.L_11055 - .L_11054)
.L_11054:
        /*0160*/ 	.word	0x00000000
        /*0164*/ 	.short	0x0001
        /*0166*/ 	.short	0x0008
        /*0168*/ 	.byte	0x00, 0xf0, 0x21, 0x00


	//----- nvinfo : EIATTR_KPARAM_INFO
	.align		4
.L_11055:
        /*016c*/ 	.byte	0x04, 0x17
        /*016e*/ 	.short	(.L_11057 - .L_11056)
.L_11056:
        /*0170*/ 	.word	0x00000000
        /*0174*/ 	.short	0x0000
        /*0176*/ 	.short	0x0000
        /*0178*/ 	.byte	0x00, 0xf0, 0x21, 0x00


	//----- nvinfo : EIATTR_MAXREG_COUNT
	.align		4
.L_11057:
        /*017c*/ 	.byte	0x03, 0x1b
        /*017e*/ 	.short	0x00ff


	//----- nvinfo : EIATTR_NUM_BARRIERS
	.align		4
        /*0180*/ 	.byte	0x02, 0x4c
        /*0182*/ 	.byte	0x01
	.zero		1


	//----- nvinfo : EIATTR_EXTERNS
	.align		4
        /*0184*/ 	.byte	0x04, 0x0f
        /*0186*/ 	.short	(.L_11059 - .L_11058)


	//   ....[0]....
	.align		4
.L_11058:
        /*0188*/ 	.word	index@(__assertfail)


	//----- nvinfo : EIATTR_MERCURY_ISA_VERSION
	.align		4
.L_11059:
        /*018c*/ 	.byte	0x03, 0x5f
        /*018e*/ 	.short	0x0000


	//----- nvinfo : EIATTR_COOP_GROUP_MASK_REGIDS
	.align		4
        /*0190*/ 	.byte	0x04, 0x29
        /*0192*/ 	.short	(.L_11061 - .L_11060)


	//   ....[0]....
.L_11060:
        /*0194*/ 	.word	0xffffffff


	//   ....[1]....
        /*0198*/ 	.word	0xffffffff


	//   ....[2]....
        /*019c*/ 	.word	0xffffffff


	//   ....[3]....
        /*01a0*/ 	.word	0xffffffff


	//   ....[4]....
        /*01a4*/ 	.word	0xffffffff


	//   ....[5]....
        /*01a8*/ 	.word	0xffffffff


	//   ....[6]....
        /*01ac*/ 	.word	0xffffffff


	//   ....[7]....
        /*01b0*/ 	.word	0xffffffff


	//   ....[8]....
        /*01b4*/ 	.word	0xffffffff


	//   ....[9]....
        /*01b8*/ 	.word	0xffffffff


	//   ....[10]....
        /*01bc*/ 	.word	0xffffffff


	//   ....[11]....
        /*01c0*/ 	.word	0xffffffff


	//   ....[12]....
        /*01c4*/ 	.word	0xffffffff


	//   ....[13]....
        /*01c8*/ 	.word	0xffffffff


	//   ....[14]....
        /*01cc*/ 	.word	0xffffffff


	//   ....[15]....
        /*01d0*/ 	.word	0xffffffff


	//   ....[16]....
        /*01d4*/ 	.word	0xffffffff


	//   ....[17]....
        /*01d8*/ 	.word	0xffffffff


	//   ....[18]....
        /*01dc*/ 	.word	0xffffffff


	//   ....[19]....
        /*01e0*/ 	.word	0xffffffff


	//   ....[20]....
        /*01e4*/ 	.word	0xffffffff


	//   ....[21]....
        /*01e8*/ 	.word	0xffffffff


	//   ....[22]....
        /*01ec*/ 	.word	0xffffffff


	//   ....[23]....
        /*01f0*/ 	.word	0xffffffff


	//   ....[24]....
        /*01f4*/ 	.word	0xffffffff


	//   ....[25]....
        /*01f8*/ 	.word	0xffffffff


	//   ....[26]....
        /*01fc*/ 	.word	0xffffffff


	//   ....[27]....
        /*0200*/ 	.word	0xffffffff


	//   ....[28]....
        /*0204*/ 	.word	0xffffffff


	//   ....[29]....
        /*0208*/ 	.word	0xffffffff


	//   ....[30]....
        /*020c*/ 	.word	0xffffffff


	//   ....[31]....
        /*0210*/ 	.word	0xffffffff


	//   ....[32]....
        /*0214*/ 	.word	0xffffffff


	//   ....[33]....
        /*0218*/ 	.word	0xffffffff


	//   ....[34]....
        /*021c*/ 	.word	0xffffffff


	//   ....[35]....
        /*0220*/ 	.word	0xffffffff


	//   ....[36]....
        /*0224*/ 	.word	0xffffffff


	//   ....[37]....
        /*0228*/ 	.word	0xffffffff


	//   ....[38]....
        /*022c*/ 	.word	0xffffffff


	//   ....[39]....
        /*0230*/ 	.word	0xffffffff


	//   ....[40]....
        /*0234*/ 	.word	0xffffffff


	//   ....[41]....
        /*0238*/ 	.word	0xffffffff


	//   ....[42]....
        /*023c*/ 	.word	0xffffffff


	//   ....[43]....
        /*0240*/ 	.word	0xffffffff


	//   ....[44]....
        /*0244*/ 	.word	0xffffffff


	//   ....[45]....
        /*0248*/ 	.word	0xffffffff


	//   ....[46]....
        /*024c*/ 	.word	0xffffffff


	//   ....[47]....
        /*0250*/ 	.word	0xffffffff


	//   ....[48]....
        /*0254*/ 	.word	0xffffffff


	//   ....[49]....
        /*0258*/ 	.word	0xffffffff


	//   ....[50]....
        /*025c*/ 	.word	0xffffffff


	//   ....[51]....
        /*0260*/ 	.word	0xffffffff


	//   ....[52]....
        /*0264*/ 	.word	0xffffffff


	//   ....[53]....
        /*0268*/ 	.word	0xffffffff


	//   ....[54]....
        /*026c*/ 	.word	0xffffffff


	//   ....[55]....
        /*0270*/ 	.word	0xffffffff


	//   ....[56]....
        /*0274*/ 	.word	0xffffffff


	//   ....[57]....
        /*0278*/ 	.word	0xffffffff


	//   ....[58]....
        /*027c*/ 	.word	0xffffffff


	//   ....[59]....
        /*0280*/ 	.word	0xffffffff


	//   ....[60]....
        /*0284*/ 	.word	0xffffffff


	//   ....[61]....
        /*0288*/ 	.word	0xffffffff


	//   ....[62]....
        /*028c*/ 	.word	0xffffffff


	//   ....[63]....
        /*0290*/ 	.word	0xffffffff


	//   ....[64]....
        /*0294*/ 	.word	0xffffffff


	//   ....[65]....
        /*0298*/ 	.word	0xffffffff


	//   ....[66]....
        /*029c*/ 	.word	0xffffffff


	//   ....[67]....
        /*02a0*/ 	.word	0xffffffff


	//   ....[68]....
        /*02a4*/ 	.word	0xffffffff


	//   ....[69]....
        /*02a8*/ 	.word	0xffffffff


	//   ....[70]....
        /*02ac*/ 	.word	0xffffffff


	//   ....[71]....
        /*02b0*/ 	.word	0xffffffff


	//   ....[72]....
        /*02b4*/ 	.word	0xffffffff


	//   ....[73]....
        /*02b8*/ 	.word	0xffffffff


	//   ....[74]....
        /*02bc*/ 	.word	0xffffffff


	//   ....[75]....
        /*02c0*/ 	.word	0xffffffff


	//   ....[76]....
        /*02c4*/ 	.word	0xffffffff


	//   ....[77]....
        /*02c8*/ 	.word	0xffffffff


	//   ....[78]....
        /*02cc*/ 	.word	0xffffffff


	//   ....[79]....
        /*02d0*/ 	.word	0xffffffff


	//   ....[80]....
        /*02d4*/ 	.word	0xffffffff


	//   ....[81]....
        /*02d8*/ 	.word	0xffffffff


	//   ....[82]....
        /*02dc*/ 	.word	0xffffffff


	//   ....[83]....
        /*02e0*/ 	.word	0xffffffff


	//   ....[84]....
        /*02e4*/ 	.word	0xffffffff


	//   ....[85]....
        /*02e8*/ 	.word	0xffffffff


	//   ....[86]....
        /*02ec*/ 	.word	0xffffffff


	//   ....[87]....
        /*02f0*/ 	.word	0xffffffff


	//   ....[88]....
        /*02f4*/ 	.word	0xffffffff


	//   ....[89]....
        /*02f8*/ 	.word	0xffffffff


	//   ....[90]....
        /*02fc*/ 	.word	0xffffffff


	//   ....[91]....
        /*0300*/ 	.word	0xffffffff


	//   ....[92]....
        /*0304*/ 	.word	0xffffffff


	//   ....[93]....
        /*0308*/ 	.word	0xffffffff


	//   ....[94]....
        /*030c*/ 	.word	0xffffffff


	//   ....[95]....
        /*0310*/ 	.word	0xffffffff


	//   ....[96]....
        /*0314*/ 	.word	0xffffffff


	//   ....[97]....
        /*0318*/ 	.word	0xffffffff


	//   ....[98]....
        /*031c*/ 	.word	0xffffffff


	//   ....[99]....
        /*0320*/ 	.word	0xffffffff


	//   ....[100]....
        /*0324*/ 	.word	0xffffffff


	//   ....[101]....
        /*0328*/ 	.word	0xffffffff


	//   ....[102]....
        /*032c*/ 	.word	0xffffffff


	//   ....[103]....
        /*0330*/ 	.word	0xffffffff


	//   ....[104]....
        /*0334*/ 	.word	0xffffffff


	//   ....[105]....
        /*0338*/ 	.word	0xffffffff


	//   ....[106]....
        /*033c*/ 	.word	0xffffffff


	//   ....[107]....
        /*0340*/ 	.word	0xffffffff


	//   ....[108]....
        /*0344*/ 	.word	0xffffffff


	//   ....[109]....
        /*0348*/ 	.word	0xffffffff


	//   ....[110]....
        /*034c*/ 	.word	0xffffffff


	//   ....[111]....
        /*0350*/ 	.word	0xffffffff


	//   ....[112]....
        /*0354*/ 	.word	0xffffffff


	//   ....[113]....
        /*0358*/ 	.word	0xffffffff


	//   ....[114]....
        /*035c*/ 	.word	0xffffffff


	//   ....[115]....
        /*0360*/ 	.word	0xffffffff


	//   ....[116]....
        /*0364*/ 	.word	0xffffffff


	//   ....[117]....
        /*0368*/ 	.word	0xffffffff


	//   ....[118]....
        /*036c*/ 	.word	0xffffffff


	//   ....[119]....
        /*0370*/ 	.word	0xffffffff


	//   ....[120]....
        /*0374*/ 	.word	0xffffffff


	//   ....[121]....
        /*0378*/ 	.word	0xffffffff


	//   ....[122]....
        /*037c*/ 	.word	0xffffffff


	//   ....[123]....
        /*0380*/ 	.word	0xffffffff


	//   ....[124]....
        /*0384*/ 	.word	0xffffffff


	//   ....[125]....
        /*0388*/ 	.word	0xffffffff


	//   ....[126]....
        /*038c*/ 	.word	0xffffffff


	//   ....[127]....
        /*0390*/ 	.word	0xffffffff


	//   ....[128]....
        /*0394*/ 	.word	0xffffffff


	//   ....[129]....
        /*0398*/ 	.word	0xffffffff


	//   ....[130]....
        /*039c*/ 	.word	0xffffffff


	//   ....[131]....
        /*03a0*/ 	.word	0xffffffff


	//   ....[132]....
        /*03a4*/ 	.word	0xffffffff


	//   ....[133]....
        /*03a8*/ 	.word	0xffffffff


	//   ....[134]....
        /*03ac*/ 	.word	0xffffffff


	//   ....[135]....
        /*03b0*/ 	.word	0xffffffff


	//   ....[136]....
        /*03b4*/ 	.word	0xffffffff


	//   ....[137]....
        /*03b8*/ 	.word	0xffffffff


	//   ....[138]....
        /*03bc*/ 	.word	0xffffffff


	//   ....[139]....
        /*03c0*/ 	.word	0xffffffff


	//   ....[140]....
        /*03c4*/ 	.word	0xffffffff


	//   ....[141]....
        /*03c8*/ 	.word	0xffffffff


	//   ....[142]....
        /*03cc*/ 	.word	0xffffffff


	//   ....[143]....
        /*03d0*/ 	.word	0xffffffff


	//   ....[144]....
        /*03d4*/ 	.word	0xffffffff


	//   ....[145]....
        /*03d8*/ 	.word	0xffffffff


	//   ....[146]....
        /*03dc*/ 	.word	0xffffffff


	//   ....[147]....
        /*03e0*/ 	.word	0xffffffff


	//   ....[148]....
        /*03e4*/ 	.word	0xffffffff


	//   ....[149]....
        /*03e8*/ 	.word	0xffffffff


	//   ....[150]....
        /*03ec*/ 	.word	0xffffffff


	//   ....[151]....
        /*03f0*/ 	.word	0xffffffff


	//   ....[152]....
        /*03f4*/ 	.word	0xffffffff


	//   ....[153]....
        /*03f8*/ 	.word	0xffffffff


	//   ....[154]....
        /*03fc*/ 	.word	0xffffffff


	//   ....[155]....
        /*0400*/ 	.word	0xffffffff


	//   ....[156]....
        /*0404*/ 	.word	0xffffffff


	//   ....[157]....
        /*0408*/ 	.word	0xffffffff


	//   ....[158]....
        /*040c*/ 	.word	0xffffffff


	//   ....[159]....
        /*0410*/ 	.word	0xffffffff


	//   ....[160]....
        /*0414*/ 	.word	0xffffffff


	//   ....[161]....
        /*0418*/ 	.word	0xffffffff


	//   ....[162]....
        /*041c*/ 	.word	0xffffffff


	//   ....[163]....
        /*0420*/ 	.word	0xffffffff


	//   ....[164]....
        /*0424*/ 	.word	0xffffffff


	//   ....[165]....
        /*0428*/ 	.word	0xffffffff


	//   ....[166]....
        /*042c*/ 	.word	0xffffffff


	//   ....[167]....
        /*0430*/ 	.word	0xffffffff


	//   ....[168]....
        /*0434*/ 	.word	0xffffffff


	//   ....[169]....
        /*0438*/ 	.word	0xffffffff


	//   ....[170]....
        /*043c*/ 	.word	0xffffffff


	//   ....[171]....
        /*0440*/ 	.word	0xffffffff


	//   ....[172]....
        /*0444*/ 	.word	0xffffffff


	//   ....[173]....
        /*0448*/ 	.word	0xffffffff


	//   ....[174]....
        /*044c*/ 	.word	0xffffffff


	//   ....[175]....
        /*0450*/ 	.word	0xffffffff


	//   ....[176]....
        /*0454*/ 	.word	0xffffffff


	//   ....[177]....
        /*0458*/ 	.word	0xffffffff


	//   ....[178]....
        /*045c*/ 	.word	0xffffffff


	//   ....[179]....
        /*0460*/ 	.word	0xffffffff


	//   ....[180]....
        /*0464*/ 	.word	0xffffffff


	//   ....[181]....
        /*0468*/ 	.word	0xffffffff


	//   ....[182]....
        /*046c*/ 	.word	0xffffffff


	//   ....[183]....
        /*0470*/ 	.word	0xffffffff


	//   ....[184]....
        /*0474*/ 	.word	0xffffffff


	//   ....[185]....
        /*0478*/ 	.word	0xffffffff


	//   ....[186]....
        /*047c*/ 	.word	0xffffffff


	//   ....[187]....
        /*0480*/ 	.word	0xffffffff


	//   ....[188]....
        /*0484*/ 	.word	0xffffffff


	//   ....[189]....
        /*0488*/ 	.word	0xffffffff


	//   ....[190]....
        /*048c*/ 	.word	0xffffffff


	//   ....[191]....
        /*0490*/ 	.word	0xffffffff


	//   ....[192]....
        /*0494*/ 	.word	0xffffffff


	//   ....[193]....
        /*0498*/ 	.word	0xffffffff


	//   ....[194]....
        /*049c*/ 	.word	0xffffffff


	//   ....[195]....
        /*04a0*/ 	.word	0xffffffff


	//   ....[196]....
        /*04a4*/ 	.word	0xffffffff


	//   ....[197]....
        /*04a8*/ 	.word	0xffffffff


	//   ....[198]....
        /*04ac*/ 	.word	0xffffffff


	//   ....[199]....
        /*04b0*/ 	.word	0xffffffff


	//   ....[200]....
        /*04b4*/ 	.word	0xffffffff


	//   ....[201]....
        /*04b8*/ 	.word	0xffffffff


	//   ....[202]....
        /*04bc*/ 	.word	0xffffffff


	//   ....[203]....
        /*04c0*/ 	.word	0xffffffff


	//   ....[204]....
        /*04c4*/ 	.word	0xffffffff


	//   ....[205]....
        /*04c8*/ 	.word	0xffffffff


	//   ....[206]....
        /*04cc*/ 	.word	0xffffffff


	//   ....[207]....
        /*04d0*/ 	.word	0xffffffff


	//   ....[208]....
        /*04d4*/ 	.word	0xffffffff


	//   ....[209]....
        /*04d8*/ 	.word	0xffffffff


	//   ....[210]....
        /*04dc*/ 	.word	0xffffffff


	//   ....[211]....
        /*04e0*/ 	.word	0xffffffff


	//   ....[212]....
        /*04e4*/ 	.word	0xffffffff


	//   ....[213]....
        /*04e8*/ 	.word	0xffffffff


	//----- nvinfo : EIATTR_COOP_GROUP_INSTR_OFFSETS
	.align		4
.L_11061:
        /*04ec*/ 	.byte	0x04, 0x28
        /*04ee*/ 	.short	(.L_11063 - .L_11062)


	//   ....[0]....
.L_11062:
        /*04f0*/ 	.word	0x00000b10


	//   ....[1]....
        /*04f4*/ 	.word	0x00000b30


	//   ....[2]....
        /*04f8*/ 	.word	0x00000b50


	//   ....[3]....
        /*04fc*/ 	.word	0x00000b70


	//   ....[4]....
        /*0500*/ 	.word	0x00000c20


	//   ....[5]....
        /*0504*/ 	.word	0x00000c40


	//   ....[6]....
        /*0508*/ 	.word	0x00000c60


	//   ....[7]....
        /*050c*/ 	.word	0x00001a90


	//   ....[8]....
        /*0510*/ 	.word	0x00001af0


	//   ....[9]....
        /*0514*/ 	.word	0x00001b20


	//   ....[10]....
        /*0518*/ 	.word	0x00001b40


	//   ....[11]....
        /*051c*/ 	.word	0x00001b60


	//   ....[12]....
        /*0520*/ 	.word	0x00001bb0


	//   ....[13]....
        /*0524*/ 	.word	0x00001bd0


	//   ....[14]....
        /*0528*/ 	.word	0x00001bf0


	//   ....[15]....
        /*052c*/ 	.word	0x00002a00


	//   ....[16]....
        /*0530*/ 	.word	0x00002bd0


	//   ....[17]....
        /*0534*/ 	.word	0x00006340


	//   ....[18]....
        /*0538*/ 	.word	0x000063b0


	//   ....[19]....
        /*053c*/ 	.word	0x00006410


	//   ....[20]....
        /*0540*/ 	.word	0x00006470


	//   ....[21]....
        /*0544*/ 	.word	0x000064e0


	//   ....[22]....
        /*0548*/ 	.word	0x00006560


	//   ....[23]....
        /*054c*/ 	.word	0x000065d0


	//   ....[24]....
        /*0550*/ 	.word	0x00006630


	//   ....[25]....
        /*0554*/ 	.word	0x000066a0


	//   ....[26]....
        /*0558*/ 	.word	0x00006700


	//   ....[27]....
        /*055c*/ 	.word	0x00006760


	//   ....[28]....
        /*0560*/ 	.word	0x000067d0


	//   ....[29]....
        /*0564*/ 	.word	0x00006830


	//   ....[30]....
        /*0568*/ 	.word	0x00006890


	//   ....[31]....
        /*056c*/ 	.word	0x00006900


	//   ....[32]....
        /*0570*/ 	.word	0x00006960


	//   ....[33]....
        /*0574*/ 	.word	0x000069c0


	//   ....[34]....
        /*0578*/ 	.word	0x00006a30


	//   ....[35]....
        /*057c*/ 	.word	0x00006a90


	//   ....[36]....
        /*0580*/ 	.word	0x00006af0


	//   ....[37]....
        /*0584*/ 	.word	0x00006b60


	//   ....[38]....
        /*0588*/ 	.word	0x00006bc0


	//   ....[39]....
        /*058c*/ 	.word	0x00006c20


	//   ....[40]....
        /*0590*/ 	.word	0x00006c90


	//   ....[41]....
        /*0594*/ 	.word	0x00006cf0


	//   ....[42]....
        /*0598*/ 	.word	0x00006d50


	//   ....[43]....
        /*059c*/ 	.word	0x00006dc0


	//   ....[44]....
        /*05a0*/ 	.word	0x00006e20


	//   ....[45]....
        /*05a4*/ 	.word	0x00006e80


	//   ....[46]....
        /*05a8*/ 	.word	0x00006ef0


	//   ....[47]....
        /*05ac*/ 	.word	0x00006f50


	//   ....[48]....
        /*05b0*/ 	.word	0x00006fb0


	//   ....[49]....
        /*05b4*/ 	.word	0x00007020


	//   ....[50]....
        /*05b8*/ 	.word	0x00007080


	//   ....[51]....
        /*05bc*/ 	.word	0x000070e0


	//   ....[52]....
        /*05c0*/ 	.word	0x00007150


	//   ....[53]....
        /*05c4*/ 	.word	0x000071b0


	//   ....[54]....
        /*05c8*/ 	.word	0x00007210


	//   ....[55]....
        /*05cc*/ 	.word	0x00007280


	//   ....[56]....
        /*05d0*/ 	.word	0x000072e0


	//   ....[57]....
        /*05d4*/ 	.word	0x00007340


	//   ....[58]....
        /*05d8*/ 	.word	0x000073b0


	//   ....[59]....
        /*05dc*/ 	.word	0x00007410


	//   ....[60]....
        /*05e0*/ 	.word	0x00007470


	//   ....[61]....
        /*05e4*/ 	.word	0x000074e0


	//   ....[62]....
        /*05e8*/ 	.word	0x00007540


	//   ....[63]....
        /*05ec*/ 	.word	0x000075a0


	//   ....[64]....
        /*05f0*/ 	.word	0x00007610


	//   ....[65]....
        /*05f4*/ 	.word	0x00007670


	//   ....[66]....
        /*05f8*/ 	.word	0x000076d0


	//   ....[67]....
        /*05fc*/ 	.word	0x00007740


	//   ....[68]....
        /*0600*/ 	.word	0x000077a0


	//   ....[69]....
        /*0604*/ 	.word	0x00007800


	//   ....[70]....
        /*0608*/ 	.word	0x00007870


	//   ....[71]....
        /*060c*/ 	.word	0x000078d0


	//   ....[72]....
        /*0610*/ 	.word	0x00007930


	//   ....[73]....
        /*0614*/ 	.word	0x000079a0


	//   ....[74]....
        /*0618*/ 	.word	0x00007a00


	//   ....[75]....
        /*061c*/ 	.word	0x00007a60


	//   ....[76]....
        /*0620*/ 	.word	0x00007ad0


	//   ....[77]....
        /*0624*/ 	.word	0x00007b30


	//   ....[78]....
        /*0628*/ 	.word	0x00007b90


	//   ....[79]....
        /*062c*/ 	.word	0x00007c00


	//   ....[80]....
        /*0630*/ 	.word	0x00007c60


	//   ....[81]....
        /*0634*/ 	.word	0x00007cc0


	//   ....[82]....
        /*0638*/ 	.word	0x00007d30


	//   ....[83]....
        /*063c*/ 	.word	0x00007d90


	//   ....[84]....
        /*0640*/ 	.word	0x00007df0


	//   ....[85]....
        /*0644*/ 	.word	0x00007e60


	//   ....[86]....
        /*0648*/ 	.word	0x00007ec0


	//   ....[87]....
        /*064c*/ 	.word	0x00007f20


	//   ....[88]....
        /*0650*/ 	.word	0x00007f90


	//   ....[89]....
        /*0654*/ 	.word	0x00007ff0


	//   ....[90]....
        /*0658*/ 	.word	0x00008050


	//   ....[91]....
        /*065c*/ 	.word	0x000080c0


	//   ....[92]....
        /*0660*/ 	.word	0x00008120


	//   ....[93]....
        /*0664*/ 	.word	0x00008180


	//   ....[94]....
        /*0668*/ 	.word	0x000081f0


	//   ....[95]....
        /*066c*/ 	.word	0x00008250


	//   ....[96]....
        /*0670*/ 	.word	0x000082b0


	//   ....[97]....
        /*0674*/ 	.word	0x00008320


	//   ....[98]....
        /*0678*/ 	.word	0x00008380


	//   ....[99]....
        /*067c*/ 	.word	0x000083e0


	//   ....[100]....
        /*0680*/ 	.word	0x00008450


	//   ....[101]....
        /*0684*/ 	.word	0x000084b0


	//   ....[102]....
        /*0688*/ 	.word	0x00008510


	//   ....[103]....
        /*068c*/ 	.word	0x00008580


	//   ....[104]....
        /*0690*/ 	.word	0x000085e0


	//   ....[105]....
        /*0694*/ 	.word	0x00008640


	//   ....[106]....
        /*0698*/ 	.word	0x000086b0


	//   ....[107]....
        /*069c*/ 	.word	0x00008710


	//   ....[108]....
        /*06a0*/ 	.word	0x00008770


	//   ....[109]....
        /*06a4*/ 	.word	0x000087e0


	//   ....[110]....
        /*06a8*/ 	.word	0x00008840


	//   ....[111]....
        /*06ac*/ 	.word	0x000088a0


	//   ....[112]....
        /*06b0*/ 	.word	0x00008910


	//   ....[113]....
        /*06b4*/ 	.word	0x00008970


	//   ....[114]....
        /*06b8*/ 	.word	0x000089d0


	//   ....[115]....
        /*06bc*/ 	.word	0x00008a40


	//   ....[116]....
        /*06c0*/ 	.word	0x00008aa0


	//   ....[117]....
        /*06c4*/ 	.word	0x00008b00


	//   ....[118]....
        /*06c8*/ 	.word	0x00008b70


	//   ....[119]....
        /*06cc*/ 	.word	0x00008bd0


	//   ....[120]....
        /*06d0*/ 	.word	0x00008c30


	//   ....[121]....
        /*06d4*/ 	.word	0x00008ca0


	//   ....[122]....
        /*06d8*/ 	.word	0x00008d00


	//   ....[123]....
        /*06dc*/ 	.word	0x00008d60


	//   ....[124]....
        /*06e0*/ 	.word	0x00008dd0


	//   ....[125]....
        /*06e4*/ 	.word	0x00008e30


	//   ....[126]....
        /*06e8*/ 	.word	0x00008e90


	//   ....[127]....
        /*06ec*/ 	.word	0x00008f00


	//   ....[128]....
        /*06f0*/ 	.word	0x00008f60


	//   ....[129]....
        /*06f4*/ 	.word	0x00008fc0


	//   ....[130]....
        /*06f8*/ 	.word	0x00009030


	//   ....[131]....
        /*06fc*/ 	.word	0x00009090


	//   ....[132]....
        /*0700*/ 	.word	0x000090f0


	//   ....[133]....
        /*0704*/ 	.word	0x00009160


	//   ....[134]....
        /*0708*/ 	.word	0x000091c0


	//   ....[135]....
        /*070c*/ 	.word	0x00009220


	//   ....[136]....
        /*0710*/ 	.word	0x00009290


	//   ....[137]....
        /*0714*/ 	.word	0x000092f0


	//   ....[138]....
        /*0718*/ 	.word	0x00009350


	//   ....[139]....
        /*071c*/ 	.word	0x000093c0


	//   ....[140]....
        /*0720*/ 	.word	0x00009420


	//   ....[141]....
        /*0724*/ 	.word	0x00009480


	//   ....[142]....
        /*0728*/ 	.word	0x000094f0


	//   ....[143]....
        /*072c*/ 	.word	0x00009550


	//   ....[144]....
        /*0730*/ 	.word	0x000095b0


	//   ....[145]....
        /*0734*/ 	.word	0x00009620


	//   ....[146]....
        /*0738*/ 	.word	0x00009680


	//   ....[147]....
        /*073c*/ 	.word	0x000096e0


	//   ....[148]....
        /*0740*/ 	.word	0x00009750


	//   ....[149]....
        /*0744*/ 	.word	0x000097b0


	//   ....[150]....
        /*0748*/ 	.word	0x00009810


	//   ....[151]....
        /*074c*/ 	.word	0x00009880


	//   ....[152]....
        /*0750*/ 	.word	0x000098e0


	//   ....[153]....
        /*0754*/ 	.word	0x00009940


	//   ....[154]....
        /*0758*/ 	.word	0x000099b0


	//   ....[155]....
        /*075c*/ 	.word	0x00009a10


	//   ....[156]....
        /*0760*/ 	.word	0x00009a70


	//   ....[157]....
        /*0764*/ 	.word	0x00009ae0


	//   ....[158]....
        /*0768*/ 	.word	0x00009b40


	//   ....[159]....
        /*076c*/ 	.word	0x00009ba0


	//   ....[160]....
        /*0770*/ 	.word	0x00009c10


	//   ....[161]....
        /*0774*/ 	.word	0x00009c70


	//   ....[162]....
        /*0778*/ 	.word	0x00009cd0


	//   ....[163]....
        /*077c*/ 	.word	0x00009d40


	//   ....[164]....
        /*0780*/ 	.word	0x00009da0


	//   ....[165]....
        /*0784*/ 	.word	0x00009e00


	//   ....[166]....
        /*0788*/ 	.word	0x00009e70


	//   ....[167]....
        /*078c*/ 	.word	0x00009ed0


	//   ....[168]....
        /*0790*/ 	.word	0x00009f30


	//   ....[169]....
        /*0794*/ 	.word	0x00009fa0


	//   ....[170]....
        /*0798*/ 	.word	0x0000a000


	//   ....[171]....
        /*079c*/ 	.word	0x0000a060


	//   ....[172]....
        /*07a0*/ 	.word	0x0000a0d0


	//   ....[173]....
        /*07a4*/ 	.word	0x0000a130


	//   ....[174]....
        /*07a8*/ 	.word	0x0000a190


	//   ....[175]....
        /*07ac*/ 	.word	0x0000a200


	//   ....[176]....
        /*07b0*/ 	.word	0x0000a260


	//   ....[177]....
        /*07b4*/ 	.word	0x0000a2c0


	//   ....[178]....
        /*07b8*/ 	.word	0x0000a330


	//   ....[179]....
        /*07bc*/ 	.word	0x0000a390


	//   ....[180]....
        /*07c0*/ 	.word	0x0000a3f0


	//   ....[181]....
        /*07c4*/ 	.word	0x0000a460


	//   ....[182]....
        /*07c8*/ 	.word	0x0000a4c0


	//   ....[183]....
        /*07cc*/ 	.word	0x0000a520


	//   ....[184]....
        /*07d0*/ 	.word	0x0000a590


	//   ....[185]....
        /*07d4*/ 	.word	0x0000a5f0


	//   ....[186]....
        /*07d8*/ 	.word	0x0000a650


	//   ....[187]....
        /*07dc*/ 	.word	0x0000a6c0


	//   ....[188]....
        /*07e0*/ 	.word	0x0000a720


	//   ....[189]....
        /*07e4*/ 	.word	0x0000a780


	//   ....[190]....
        /*07e8*/ 	.word	0x0000a7f0


	//   ....[191]....
        /*07ec*/ 	.word	0x0000a850


	//   ....[192]....
        /*07f0*/ 	.word	0x0000a8b0


	//   ....[193]....
        /*07f4*/ 	.word	0x0000a920


	//   ....[194]....
        /*07f8*/ 	.word	0x0000a980


	//   ....[195]....
        /*07fc*/ 	.word	0x0000a9e0


	//   ....[196]....
        /*0800*/ 	.word	0x0000aa50


	//   ....[197]....
        /*0804*/ 	.word	0x0000aab0


	//   ....[198]....
        /*0808*/ 	.word	0x0000ab10


	//   ....[199]....
        /*080c*/ 	.word	0x0000ab80


	//   ....[200]....
        /*0810*/ 	.word	0x0000abe0


	//   ....[201]....
        /*0814*/ 	.word	0x0000ac40


	//   ....[202]....
        /*0818*/ 	.word	0x0000acb0


	//   ....[203]....
        /*081c*/ 	.word	0x0000ad10


	//   ....[204]....
        /*0820*/ 	.word	0x0000ad70


	//   ....[205]....
        /*0824*/ 	.word	0x0000ade0


	//   ....[206]....
        /*0828*/ 	.word	0x0000ae40


	//   ....[207]....
        /*082c*/ 	.word	0x0000aea0


	//   ....[208]....
        /*0830*/ 	.word	0x0000af10


	//   ....[209]....
        /*0834*/ 	.word	0x0000af70


	//   ....[210]....
        /*0838*/ 	.word	0x0000afd0


	//   ....[211]....
        /*083c*/ 	.word	0x0000b040


	//   ....[212]....
        /*0840*/ 	.word	0x0000b0a0


	//   ....[213]....
        /*0844*/ 	.word	0x0000b100


	//----- nvinfo : EIATTR_SYSCALL_OFFSETS
	.align		4
.L_11063:
        /*0848*/ 	.byte	0x04, 0x46
        /*084a*/ 	.short	(.L_11065 - .L_11064)


	//   ....[0]....
.L_11064:
        /*084c*/ 	.word	0x000061a0


	//   ....[1]....
        /*0850*/ 	.word	0x000062d0


	//----- nvinfo : EIATTR_EXIT_INSTR_OFFSETS
	.align		4
.L_11065:
        /*0854*/ 	.byte	0x04, 0x1c
        /*0856*/ 	.short	(.L_11067 - .L_11066)


	//   ....[0]....
.L_11066:
        /*0858*/ 	.word	0x00000090


	//   ....[1]....
        /*085c*/ 	.word	0x00004730


	//   ....[2]....
        /*0860*/ 	.word	0x00004740


	//   ....[3]....
        /*0864*/ 	.word	0x00006070


	//   ....[4]....
        /*0868*/ 	.word	0x000062e0


	//----- nvinfo : EIATTR_CTAIDZ_USED
	.align		4
.L_11067:
        /*086c*/ 	.byte	0x01, 0x04
	.zero		2


	//----- nvinfo : EIATTR_CRS_STACK_SIZE
	.align		4
        /*0870*/ 	.byte	0x04, 0x1e
        /*0872*/ 	.short	(.L_11069 - .L_11068)
.L_11068:
        /*0874*/ 	.word	0x00000000
.L_11069:


//--------------------- .nv.info._ZN4vllm25paged_attention_v2_kernelIfhLi192ELi32ELi128ELNS_18Fp8KVCacheDataTypeE2ELb1ELi512EEEvPfS2_PT_PKS3_PKT0_S9_ifPKiSB_iPKfiiiSD_SD_iiiii --------------------------
	.section	.nv.info._ZN4vllm25paged_attention_v2_kernelIfhLi192ELi32ELi128ELNS_18Fp8KVCacheDataTypeE2ELb1ELi512EEEvPfS2_PT_PKS3_PKT0_S9_ifPKiSB_iPKfiiiSD_SD_iiiii,"",@"SHT_CUDA_INFO"
	.sectionflags	@""
	.align	4


	//----- nvinfo : EIATTR_CUDA_API_VERSION
	.align		4
        /*0000*/ 	.byte	0x04, 0x37
        /*0002*/ 	.short	(.L_11071 - .L_11070)
.L_11070:
        /*0004*/ 	.word	0x00000082


	//----- nvinfo : EIATTR_SW2861232_WAR
	.align		4
.L_11071:
        /*0008*/ 	.byte	0x01, 0x35
	.zero		2


	//----- nvinfo : EIATTR_PARAM_CBANK
	.align		4
        /*000c*/ 	.byte	0x04, 0x0a
        /*000e*/ 	.short	(.L_11073 - .L_11072)
	.align		4
.L_11072:
        /*0010*/ 	.word	index@(.nv.constant0._ZN4vllm25paged_attention_v2_kernelIfhLi192ELi32ELi128ELNS_18Fp8KVCacheDataTypeE2ELb1ELi512EEEvPfS2_PT_PKS3_PKT0_S9_ifPKiSB_iPKfiiiSD_SD_iiiii)
        /*0014*/ 	.short	0x0160
        /*0016*/ 	.short	0x008c


	//----- nvinfo : EIATTR_CBANK_PARAM_SIZE
	.align		4
.L_11073:
        /*0018*/ 	.byte	0x03, 0x19
        /*001a*/ 	.short	0x008c


	//----- nvinfo : EIATTR_KPARAM_INFO
	.align		4
        /*001c*/ 	.byte	0x04, 0x17
        /*001e*/ 	.short	(.L_11075 - .L_11074)
.L_11074:
        /*0020*/ 	.word	0x00000000
        /*0024*/ 	.short	0x0015
        /*0026*/ 	.short	0x0088
        /*0028*/ 	.byte	0x00, 0xf0, 0x11, 0x00


	//----- nvinfo : EIATTR_KPARAM_INFO
	.align		4
.L_11075:
        /*002c*/ 	.byte	0x04, 0x17
        /*002e*/ 	.short	(.L_11077 - .L_11076)
.L_11076:
        /*0030*/ 	.word	0x00000000
        /*0034*/ 	.short	0x0014
        /*0036*/ 	.short	0x0084
        /*0038*/ 	.byte	0x00, 0xf0, 0x11, 0x00


	//----- nvinfo : EIATTR_KPARAM_INFO
	.align		4
.L_11077:
        /*003c*/ 	.byte	0x04, 0x17
        /*003e*/ 	.short	(.L_11079 - .L_11078)
.L_11078:
        /*0040*/ 	.word	0x00000000
        /*0044*/ 	.short	0x0013
        /*0046*/ 	.short	0x0080
        /*0048*/ 	.byte	0x00, 0xf0, 0x11, 0x00


	//----- nvinfo : EIATTR_KPARAM_INFO
	.align		4
.L_11079:
        /*004c*/ 	.byte	0x04, 0x17
        /*004e*/ 	.short	(.L_11081 - .L_11080)
.L_11080:
        /*0050*/ 	.word	0x00000000
        /*0054*/ 	.short	0x0012
        /*0056*/ 	.short	0x007c
        /*0058*/ 	.byte	0x00, 0xf0, 0x11, 0x00


	//----- nvinfo : EIATTR_KPARAM_INFO
	.align		4
.L_11081:
        /*005c*/ 	.byte	0x04, 0x17
        /*005e*/ 	.short	(.L_11083 - .L_11082)
.L_11082:
        /*0060*/ 	.word	0x00000000
        /*0064*/ 	.short	0x0011
        /*0066*/ 	.short	0x0078
        /*0068*/ 	.byte	0x00, 0xf0, 0x11, 0x00


	//----- nvinfo : EIATTR_KPARAM_INFO
	.align		4
.L_11083:
        /*006c*/ 	.byte	0x04, 0x17
        /*006e*/ 	.short	(.L_11085 - .L_11084)
.L_11084:
        /*0070*/ 	.word	0x00000000
        /*0074*/ 	.short	0x0010
        /*0076*/ 	.short	0x0070
        /*0078*/ 	.byte	0x00, 0xf0, 0x21, 0x00


	//----- nvinfo : EIATTR_KPARAM_INFO
	.align		4
.L_11085:
        /*007c*/ 	.byte	0x04, 0x17
        /*007e*/ 	.short	(.L_11087 - .L_11086)
.L_11086:
        /*0080*/ 	.word	0x00000000
        /*0084*/ 	.short	0x000f
        /*0086*/ 	.short	0x0068
        /*0088*/ 	.byte	0x00, 0xf0, 0x21, 0x00


	//----- nvinfo : EIATTR_KPARAM_INFO
	.align		4
.L_11087:
        /*008c*/ 	.byte	0x04, 0x17
        /*008e*/ 	.short	(.L_11089 - .L_11088)
.L_11088:
        /*0090*/ 	.word	0x00000000
        /*0094*/ 	.short	0x000e
        /*0096*/ 	.short	0x0060
        /*0098*/ 	.byte	0x00, 0xf0, 0x11, 0x00


	//----- nvinfo : EIATTR_KPARAM_INFO
	.align		4
.L_11089:
        /*009c*/ 	.byte	0x04, 0x17
        /*009e*/ 	.short	(.L_11091 - .L_11090)
.L_11090:
        /*00a0*/ 	.word	0x00000000
        /*00a4*/ 	.short	0x000d
        /*00a6*/ 	.short	0x005c
        /*00a8*/ 	.byte	0x00, 0xf0, 0x11, 0x00


	//----- nvinfo : EIATTR_KPARAM_INFO
	.align		4
.L_11091:
        /*00ac*/ 	.byte	0x04, 0x17
        /*00ae*/ 	.short	(.L_11093 - .L_11092)
.L_11092:
        /*00b0*/ 	.word	0x00000000
        /*00b4*/ 	.short	0x000c
        /*00b6*/ 	.short	0x0058
        /*00b8*/ 	.byte	0x00, 0xf0, 0x11, 0x00


	//----- nvinfo : EIATTR_KPARAM_INFO
	.align		4
.L_11093:
        /*00bc*/ 	.byte	0x04, 0x17
        /*00be*/ 	.short	(.L_11095 - .L_11094)
.L_11094:
        /*00c0*/ 	.word	0x00000000
        /*00c4*/ 	.short	0x000b
        /*00c6*/ 	.short	0x0050
        /*00c8*/ 	.byte	0x00, 0xf0, 0x21, 0x00


	//----- nvinfo : EIATTR_KPARAM_INFO
	.align		4
.L_11095:
        /*00cc*/ 	.byte	0x04, 0x17
        /*00ce*/ 	.short	(.L_11097 - .L_11096)
.L_11096:
        /*00d0*/ 	.word	0x00000000
        /*00d4*/ 	.short	0x000a
        /*00d6*/ 	.short	0x0048
        /*00d8*/ 	.byte	0x00, 0xf0, 0x11, 0x00


	//----- nvinfo : EIATTR_KPARAM_INFO
	.align		4
.L_11097:
        /*00dc*/ 	.byte	0x04, 0x17
        /*00de*/ 	.short	(.L_11099 - .L_11098)
.L_11098:
        /*00e0*/ 	.word	0x00000000
        /*00e4*/ 	.short	0x0009
        /*00e6*/ 	.short	0x0040
        /*00e8*/ 	.byte	0x00, 0xf0, 0x21, 0x00


	//----- nvinfo : EIATTR_KPARAM_INFO
	.align		4
.L_11099:
        /*00ec*/ 	.byte	0x04, 0x17
        /*00ee*/ 	.short	(.L_11101 - .L_11100)
.L_11100:
        /*00f0*/ 	.word	0x00000000
        /*00f4*/ 	.short	0x0008
        /*00f6*/ 	.short	0x0038
        /*00f8*/ 	.byte	0x00, 0xf0, 0x21, 0x00


	//----- nvinfo : EIATTR_KPARAM_INFO
	.align		4
.L_11101:
        /*00fc*/ 	.byte	0x04, 0x17
        /*00fe*/ 	.short	(.L_11103 - .L_11102)
.L_11102:
        /*0100*/ 	.word	0x00000000
        /*0104*/ 	.short	0x0007
        /*0106*/ 	.short	0x0034
        /*0108*/ 	.byte	0x00, 0xf0, 0x11, 0x00


	//----- nvinfo : EIATTR_KPARAM_INFO
	.align		4
.L_11103:
        /*010c*/ 	.byte	0x04, 0x17
        /*010e*/ 	.short	(.L_11105 - .L_11104)
.L_11104:
        /*0110*/ 	.word	0x00000000
        /*0114*/ 	.short	0x0006
        /*0116*/ 	.short	0x0030
        /*0118*/ 	.byte	0x00, 0xf0, 0x11, 0x00


	//----- nvinfo : EIATTR_KPARAM_INFO
	.align		4
.L_11105:
        /*011c*/ 	.byte	0x04, 0x17
        /*011e*/ 	.short	(.L_11107 - .L_11106)
.L_11106:
        /*0120*/ 	.word	0x00000000
        /*0124*/ 	.short	0x0005
        /*0126*/ 	.short	0x0028
        /*0128*/ 	.byte	0x00, 0xf0, 0x21, 0x00


	//----- nvinfo : EIATTR_KPARAM_INFO
	.align		4
.L_11107:
        /*012c*/ 	.byte	0x04, 0x17
        /*012e*/ 	.short	(.L_11109 - .L_11108)
.L_11108:
        /*0130*/ 	.word	0x00000000
        /*0134*/ 	.short	0x0004
        /*0136*/ 	.short	0x0020
        /*0138*/ 	.byte	0x00, 0xf0, 0x21, 0x00


	//----- nvinfo : EIATTR_KPARAM_INFO
	.align		4
.L_11109:
        /*013c*/ 	.byte	0x04, 0x17
        /*013e*/ 	.short	(.L_11111 - .L_11110)
.L_11110:
        /*0140*/ 	.word	0x00000000
        /*0144*/ 	.short	0x0003
        /*0146*/ 	.short	0x0018
        /*0148*/ 	.byte	0x00, 0xf0, 0x21, 0x00


	//----- nvinfo : EIATTR_KPARAM_INFO
	.align		4
.L_11111:
        /*014c*/ 	.byte	0x04, 0x17
        /*014e*/ 	.short	(.L_11113 - .L_11112)
.L_11112:
        /*0150*/ 	.word	0x00000000
        /*0154*/ 	.short	0x0002
        /*0156*/ 	.short	0x0010
        /*0158*/ 	.byte	0x00, 0xf0, 0x21, 0x00


	//----- nvinfo : EIATTR_KPARAM_INFO
	.align		4
.L_11113:
        /*015c*/ 	.byte	0x04, 0x17
        /*015e*/ 	.short	(.L_11115 - .L_11114)
.L_11114:
        /*0160*/ 	.word	0x00000000
        /*0164*/ 	.short	0x0001
        /*0166*/ 	.short	0x0008
        /*0168*/ 	.byte	0x00, 0xf0, 0x21, 0x00


	//----- nvinfo : EIATTR_KPARAM_INFO
	.align		4
.L_11115:
        /*016c*/ 	.byte	0x04, 0x17
        /*016e*/ 	.short	(.L_11117 - .L_11116)
.L_11116:
        /*0170*/ 	.word	0x00000000
        /*0174*/ 	.short	0x0000
        /*0176*/ 	.short	0x0000
        /*0178*/ 	.byte	0x00, 0xf0, 0x21, 0x00


	//----- nvinfo : EIATTR_MAXREG_COUNT
	.align		4
.L_11117:
        /*017c*/ 	.byte	0x03, 0x1b
        /*017e*/ 	.short	0x00ff


	//----- nvinfo : EIATTR_NUM_BARRIERS
	.align		4
        /*0180*/ 	.byte	0x02, 0x4c
        /*0182*/ 	.byte	0x01
	.zero		1


	//----- nvinfo : EIATTR_EXTERNS
	.align		4
        /*0184*/ 	.byte	0x04, 0x0f
        /*0186*/ 	.short	(.L_11119 - .L_11118)


	//   ....[0]....
	.align		4
.L_11118:
        /*0188*/ 	.word	index@(__assertfail)


	//----- nvinfo : EIATTR_MERCURY_ISA_VERSION
	.align		4
.L_11119:
        /*018c*/ 	.byte	0x03, 0x5f
        /*018e*/ 	.short	0x0000


	//----- nvinfo : EIATTR_COOP_GROUP_MASK_REGIDS
	.align		4
        /*0190*/ 	.byte	0x04, 0x29
        /*0192*/ 	.short	(.L_11121 - .L_11120)


	//   ....[0]....
.L_11120:
        /*0194*/ 	.word	0xffffffff


	//   ....[1]....
        /*0198*/ 	.word	0xffffffff


	//   ....[2]....
        /*019c*/ 	.word	0xffffffff


	//   ....[3]....
        /*01a0*/ 	.word	0xffffffff


	//   ....[4]....
        /*01a4*/ 	.word	0xffffffff


	//   ....[5]....
        /*01a8*/ 	.word	0xffffffff


	//   ....[6]....
        /*01ac*/ 	.word	0xffffffff


	//   ....[7]....
        /*01b0*/ 	.word	0xffffffff


	//   ....[8]....
        /*01b4*/ 	.word	0xffffffff


	//   ....[9]....
        /*01b8*/ 	.word	0xffffffff


	//   ....[10]....
        /*01bc*/ 	.word	0xffffffff


	//   ....[11]....
        /*01c0*/ 	.word	0xffffffff


	//   ....[12]....
        /*01c4*/ 	.word	0xffffffff


	//   ....[13]....
        /*01c8*/ 	.word	0xffffffff


	//   ....[14]....
        /*01cc*/ 	.word	0xffffffff


	//   ....[15]....
        /*01d0*/ 	.word	0xffffffff


	//   ....[16]....
        /*01d4*/ 	.word	0xffffffff


	//   ....[17]....
        /*01d8*/ 	.word	0xffffffff


	//   ....[18]....
        /*01dc*/ 	.word	0xffffffff


	//   ....[19]....
        /*01e0*/ 	.word	0xffffffff


	//   ....[20]....
        /*01e4*/ 	.word	0xffffffff


	//   ....[21]....
        /*01e8*/ 	.word	0xffffffff


	//   ....[22]....
        /*01ec*/ 	.word	0xffffffff


	//   ....[23]....
        /*01f0*/ 	.word	0xffffffff


	//   ....[24]....
        /*01f4*/ 	.word	0xffffffff


	//   ....[25]....
        /*01f8*/ 	.word	0xffffffff


	//   ....[26]....
        /*01fc*/ 	.word	0xffffffff


	//   ....[27]....
        /*0200*/ 	.word	0xffffffff


	//   ....[28]....
        /*0204*/ 	.word	0xffffffff


	//   ....[29]....
        /*0208*/ 	.word	0xffffffff


	//   ....[30]....
        /*020c*/ 	.word	0xffffffff


	//   ....[31]....
        /*0210*/ 	.word	0xffffffff


	//   ....[32]....
        /*0214*/ 	.word	0xffffffff


	//   ....[33]....
        /*0218*/ 	.word	0xffffffff


	//   ....[34]....
        /*021c*/ 	.word	0xffffffff


	//   ....[35]....
        /*0220*/ 	.word	0xffffffff


	//   ....[36]....
        /*0224*/ 	.word	0xffffffff


	//   ....[37]....
        /*0228*/ 	.word	0xffffffff


	//   ....[38]....
        /*022c*/ 	.word	0xffffffff


	//   ....[39]....
        /*0230*/ 	.word	0xffffffff


	//   ....[40]....
        /*0234*/ 	.word	0xffffffff


	//   ....[41]....
        /*0238*/ 	.word	0xffffffff


	//   ....[42]....
        /*023c*/ 	.word	0xffffffff


	//   ....[43]....
        /*0240*/ 	.word	0xffffffff


	//   ....[44]....
        /*0244*/ 	.word	0xffffffff


	//   ....[45]....
        /*0248*/ 	.word	0xffffffff


	//   ....[46]....
        /*024c*/ 	.word	0xffffffff


	//   ....[47]....
        /*0250*/ 	.word	0xffffffff


	//   ....[48]....
        /*0254*/ 	.word	0xffffffff


	//   ....[49]....
        /*0258*/ 	.word	0xffffffff


	//   ....[50]....
        /*025c*/ 	.word	0xffffffff


	//   ....[51]....
        /*0260*/ 	.word	0xffffffff


	//   ....[52]....
        /*0264*/ 	.word	0xffffffff


	//   ....[53]....
        /*0268*/ 	.word	0xffffffff


	//   ....[54]....
        /*026c*/ 	.word	0xffffffff


	//   ....[55]....
        /*0270*/ 	.word	0xffffffff


	//   ....[56]....
        /*0274*/ 	.word	0xffffffff


	//   ....[57]....
        /*0278*/ 	.word	0xffffffff


	//   ....[58]....
        /*027c*/ 	.word	0xffffffff


	//   ....[59]....
        /*0280*/ 	.word	0xffffffff


	//   ....[60]....
        /*0284*/ 	.word	0xffffffff


	//   ....[61]....
        /*0288*/ 	.word	0xffffffff


	//   ....[62]....
        /*028c*/ 	.word	0xffffffff


	//   ....[63]....
        /*0290*/ 	.word	0xffffffff


	//   ....[64]....
        /*0294*/ 	.word	0xffffffff


	//   ....[65]....
        /*0298*/ 	.word	0xffffffff


	//   ....[66]....
        /*029c*/ 	.word	0xffffffff


	//   ....[67]....
        /*02a0*/ 	.word	0xffffffff


	//   ....[68]....
        /*02a4*/ 	.word	0xffffffff


	//   ....[69]....
        /*02a8*/ 	.word	0xffffffff


	//   ....[70]....
        /*02ac*/ 	.word	0xffffffff


	//   ....[71]....
        /*02b0*/ 	.word	0xffffffff


	//   ....[72]....
        /*02b4*/ 	.word	0xffffffff


	//   ....[73]....
        /*02b8*/ 	.word	0xffffffff


	//   ....[74]....
        /*02bc*/ 	.word	0xffffffff


	//   ....[75]....
        /*02c0*/ 	.word	0xffffffff


	//   ....[76]....
        /*02c4*/ 	.word	0xffffffff


	//   ....[77]....
        /*02c8*/ 	.word	0xffffffff


	//   ....[78]....
        /*02cc*/ 	.word	0xffffffff


	//   ....[79]....
        /*02d0*/ 	.word	0xffffffff


	//   ....[80]....
        /*02d4*/ 	.word	0xffffffff


	//   ....[81]....
        /*02d8*/ 	.word	0xffffffff


	//   ....[82]....
        /*02dc*/ 	.word	0xffffffff


	//   ....[83]....
        /*02e0*/ 	.word	0xffffffff


	//   ....[84]....
        /*02e4*/ 	.word	0xffffffff


	//   ....[85]....
        /*02e8*/ 	.word	0xffffffff


	//   ....[86]....
        /*02ec*/ 	.word	0xffffffff


	//   ....[87]....
        /*02f0*/ 	.word	0xffffffff


	//   ....[88]....
        /*02f4*/ 	.word	0xffffffff


	//   ....[89]....
        /*02f8*/ 	.word	0xffffffff


	//   ....[90]....
        /*02fc*/ 	.word	0xffffffff


	//   ....[91]....
        /*0300*/ 	.word	0xffffffff


	//   ....[92]....
        /*0304*/ 	.word	0xffffffff


	//   ....[93]....
        /*0308*/ 	.word	0xffffffff


	//   ....[94]....
        /*030c*/ 	.word	0xffffffff


	//   ....[95]....
        /*0310*/ 	.word	0xffffffff


	//   ....[96]....
        /*0314*/ 	.word	0xffffffff


	//   ....[97]....
        /*0318*/ 	.word	0xffffffff


	//   ....[98]....
        /*031c*/ 	.word	0xffffffff


	//   ....[99]....
        /*0320*/ 	.word	0xffffffff


	//   ....[100]....
        /*0324*/ 	.word	0xffffffff


	//   ....[101]....
        /*0328*/ 	.word	0xffffffff


	//   ....[102]....
        /*032c*/ 	.word	0xffffffff


	//   ....[103]....
        /*0330*/ 	.word	0xffffffff


	//   ....[104]....
        /*0334*/ 	.word	0xffffffff


	//   ....[105]....
        /*0338*/ 	.word	0xffffffff


	//   ....[106]....
        /*033c*/ 	.word	0xffffffff


	//   ....[107]....
        /*0340*/ 	.word	0xffffffff


	//   ....[108]....
        /*0344*/ 	.word	0xffffffff


	//   ....[109]....
        /*0348*/ 	.word	0xffffffff


	//   ....[110]....
        /*034c*/ 	.word	0xffffffff


	//   ....[111]....
        /*0350*/ 	.word	0xffffffff


	//   ....[112]....
        /*0354*/ 	.word	0xffffffff


	//   ....[113]....
        /*0358*/ 	.word	0xffffffff


	//   ....[114]....
        /*035c*/ 	.word	0xffffffff


	//   ....[115]....
        /*0360*/ 	.word	0xffffffff


	//   ....[116]....
        /*0364*/ 	.word	0xffffffff


	//   ....[117]....
        /*0368*/ 	.word	0xffffffff


	//   ....[118]....
        /*036c*/ 	.word	0xffffffff


	//   ....[119]....
        /*0370*/ 	.word	0xffffffff


	//   ....[120]....
        /*0374*/ 	.word	0xffffffff


	//   ....[121]....
        /*0378*/ 	.word	0xffffffff


	//   ....[122]....
        /*037c*/ 	.word	0xffffffff


	//   ....[123]....
        /*0380*/ 	.word	0xffffffff


	//   ....[124]....
        /*0384*/ 	.word	0xffffffff


	//   ....[125]....
        /*0388*/ 	.word	0xffffffff


	//   ....[126]....
        /*038c*/ 	.word	0xffffffff


	//   ....[127]....
        /*0390*/ 	.word	0xffffffff


	//   ....[128]....
        /*0394*/ 	.word	0xffffffff


	//   ....[129]....
        /*0398*/ 	.word	0xffffffff


	//   ....[130]....
        /*039c*/ 	.word	0xffffffff


	//   ....[131]....
        /*03a0*/ 	.word	0xffffffff


	//   ....[132]....
        /*03a4*/ 	.word	0xffffffff


	//   ....[133]....
        /*03a8*/ 	.word	0xffffffff


	//   ....[134]....
        /*03ac*/ 	.word	0xffffffff


	//   ....[135]....
        /*03b0*/ 	.word	0xffffffff


	//   ....[136]....
        /*03b4*/ 	.word	0xffffffff


	//   ....[137]....
        /*03b8*/ 	.word	0xffffffff


	//   ....[138]....
        /*03bc*/ 	.word	0xffffffff


	//   ....[139]....
        /*03c0*/ 	.word	0xffffffff


	//   ....[140]....
        /*03c4*/ 	.word	0xffffffff


	//   ....[141]....
        /*03c8*/ 	.word	0xffffffff


	//   ....[142]....
        /*03cc*/ 	.word	0xffffffff


	//   ....[143]....
        /*03d0*/ 	.word	0xffffffff


	//   ....[144]....
        /*03d4*/ 	.word	0xffffffff


	//   ....[145]....
        /*03d8*/ 	.word	0xffffffff


	//   ....[146]....
        /*03dc*/ 	.word	0xffffffff


	//   ....[147]....
        /*03e0*/ 	.word	0xffffffff


	//   ....[148]....
        /*03e4*/ 	.word	0xffffffff


	//   ....[149]....
        /*03e8*/ 	.word	0xffffffff


	//   ....[150]....
        /*03ec*/ 	.word	0xffffffff


	//   ....[151]....
        /*03f0*/ 	.word	0xffffffff


	//   ....[152]....
        /*03f4*/ 	.word	0xffffffff


	//   ....[153]....
        /*03f8*/ 	.word	0xffffffff


	//   ....[154]....
        /*03fc*/ 	.word	0xffffffff


	//   ....[155]....
        /*0400*/ 	.word	0xffffffff


	//   ....[156]....
        /*0404*/ 	.word	0xffffffff


	//   ....[157]....
        /*0408*/ 	.word	0xffffffff


	//   ....[158]....
        /*040c*/ 	.word	0xffffffff


	//   ....[159]....
        /*0410*/ 	.word	0xffffffff


	//   ....[160]....
        /*0414*/ 	.word	0xffffffff


	//   ....[161]....
        /*0418*/ 	.word	0xffffffff


	//   ....[162]....
        /*041c*/ 	.word	0xffffffff


	//   ....[163]....
        /*0420*/ 	.word	0xffffffff


	//   ....[164]....
        /*0424*/ 	.word	0xffffffff


	//   ....[165]....
        /*0428*/ 	.word	0xffffffff


	//----- nvinfo : EIATTR_COOP_GROUP_INSTR_OFFSETS
	.align		4
.L_11121:
        /*042c*/ 	.byte	0x04, 0x28
        /*042e*/ 	.short	(.L_11123 - .L_11122)


	//   ....[0]....
.L_11122:
        /*0430*/ 	.word	0x00000b40


	//   ....[1]....
        /*0434*/ 	.word	0x00000b60


	//   ....[2]....
        /*0438*/ 	.word	0x00000b80


	//   ....[3]....
        /*043c*/ 	.word	0x00000ba0


	//   ....[4]....
        /*0440*/ 	.word	0x00000c40


	//   ....[5]....
        /*0444*/ 	.word	0x00000c60


	//   ....[6]....
        /*0448*/ 	.word	0x00000c90


	//   ....[7]....
        /*044c*/ 	.word	0x00001ac0


	//   ....[8]....
        /*0450*/ 	.word	0x00001b20


	//   ....[9]....
        /*0454*/ 	.word	0x00001b50


	//   ....[10]....
        /*0458*/ 	.word	0x00001b70


	//   ....[11]....
        /*045c*/ 	.word	0x00001b90


	//   ....[12]....
        /*0460*/ 	.word	0x00001be0


	//   ....[13]....
        /*0464*/ 	.word	0x00001c00


	//   ....[14]....
        /*0468*/ 	.word	0x00001c20


	//   ....[15]....
        /*046c*/ 	.word	0x00002a30


	//   ....[16]....
        /*0470*/ 	.word	0x00002bd0


	//   ....[17]....
        /*0474*/ 	.word	0x000056b0


	//   ....[18]....
        /*0478*/ 	.word	0x00005720


	//   ....[19]....
        /*047c*/ 	.word	0x00005780


	//   ....[20]....
        /*0480*/ 	.word	0x000057e0


	//   ....[21]....
        /*0484*/ 	.word	0x00005850


	//   ....[22]....
        /*0488*/ 	.word	0x000058d0


	//   ....[23]....
        /*048c*/ 	.word	0x00005940


	//   ....[24]....
        /*0490*/ 	.word	0x000059a0


	//   ....[25]....
        /*0494*/ 	.word	0x00005a10


	//   ....[26]....
        /*0498*/ 	.word	0x00005a70


	//   ....[27]....
        /*049c*/ 	.word	0x00005ad0


	//   ....[28]....
        /*04a0*/ 	.word	0x00005b40


	//   ....[29]....
        /*04a4*/ 	.word	0x00005ba0


	//   ....[30]....
        /*04a8*/ 	.word	0x00005c00


	//   ....[31]....
        /*04ac*/ 	.word	0x00005c70


	//   ....[32]....
        /*04b0*/ 	.word	0x00005cd0


	//   ....[33]....
        /*04b4*/ 	.word	0x00005d30


	//   ....[34]....
        /*04b8*/ 	.word	0x00005da0


	//   ....[35]....
        /*04bc*/ 	.word	0x00005e00


	//   ....[36]....
        /*04c0*/ 	.word	0x00005e60


	//   ....[37]....
        /*04c4*/ 	.word	0x00005ed0


	//   ....[38]....
        /*04c8*/ 	.word	0x00005f30


	//   ....[39]....
        /*04cc*/ 	.word	0x00005f90


	//   ....[40]....
        /*04d0*/ 	.word	0x00006000


	//   ....[41]....
        /*04d4*/ 	.word	0x00006060


	//   ....[42]....
        /*04d8*/ 	.word	0x000060c0


	//   ....[43]....
        /*04dc*/ 	.word	0x00006130


	//   ....[44]....
        /*04e0*/ 	.word	0x00006190


	//   ....[45]....
        /*04e4*/ 	.word	0x000061f0


	//   ....[46]....
        /*04e8*/ 	.word	0x00006260


	//   ....[47]....
        /*04ec*/ 	.word	0x000062c0


	//   ....[48]....
        /*04f0*/ 	.word	0x00006320


	//   ....[49]....
        /*04f4*/ 	.word	0x00006390


	//   ....[50]....
        /*04f8*/ 	.word	0x000063f0


	//   ....[51]....
        /*04fc*/ 	.word	0x00006450


	//   ....[52]....
        /*0500*/ 	.word	0x000064c0


	//   ....[53]....
        /*0504*/ 	.word	0x00006520


	//   ....[54]....
        /*0508*/ 	.word	0x00006580


	//   ....[55]....
        /*050c*/ 	.word	0x000065f0


	//   ....[56]....
        /*0510*/ 	.word	0x00006650


	//   ....[57]....
        /*0514*/ 	.word	0x000066b0


	//   ....[58]....
        /*0518*/ 	.word	0x00006720


	//   ....[59]....
        /*051c*/ 	.word	0x00006780


	//   ....[60]....
        /*0520*/ 	.word	0x000067e0


	//   ....[61]....
        /*0524*/ 	.word	0x00006850


	//   ....[62]....
        /*0528*/ 	.word	0x000068b0


	//   ....[63]....
        /*052c*/ 	.word	0x00006910


	//   ....[64]....
        /*0530*/ 	.word	0x00006980


	//   ....[65]....
        /*0534*/ 	.word	0x000069e0


	//   ....[66]....
        /*0538*/ 	.word	0x00006a40


	//   ....[67]....
        /*053c*/ 	.word	0x00006ab0


	//   ....[68]....
        /*0540*/ 	.word	0x00006b10


	//   ....[69]....
        /*0544*/ 	.word	0x00006b70


	//   ....[70]....
        /*0548*/ 	.word	0x00006be0


	//   ....[71]....
        /*054c*/ 	.word	0x00006c40


	//   ....[72]....
        /*0550*/ 	.word	0x00006ca0


	//   ....[73]....
        /*0554*/ 	.word	0x00006d10


	//   ....[74]....
        /*0558*/ 	.word	0x00006d70


	//   ....[75]....
        /*055c*/ 	.word	0x00006dd0


	//   ....[76]....
        /*0560*/ 	.word	0x00006e40


	//   ....[77]....
        /*0564*/ 	.word	0x00006ea0


	//   ....[78]....
        /*0568*/ 	.word	0x00006f00


	//   ....[79]....
        /*056c*/ 	.word	0x00006f70


	//   ....[80]....
        /*0570*/ 	.word	0x00006fd0


	//   ....[81]....
        /*0574*/ 	.word	0x00007030


	//   ....[82]....
        /*0578*/ 	.word	0x000070a0


	//   ....[83]....
        /*057c*/ 	.word	0x00007100


	//   ....[84]....
        /*0580*/ 	.word	0x00007160


	//   ....[85]....
        /*0584*/ 	.word	0x000071d0


	//   ....[86]....
        /*0588*/ 	.word	0x00007230


	//   ....[87]....
        /*058c*/ 	.word	0x00007290


	//   ....[88]....
        /*0590*/ 	.word	0x00007300


	//   ....[89]....
        /*0594*/ 	.word	0x00007360


	//   ....[90]....
        /*0598*/ 	.word	0x000073c0


	//   ....[91]....
        /*059c*/ 	.word	0x00007430


	//   ....[92]....
        /*05a0*/ 	.word	0x00007490


	//   ....[93]....
        /*05a4*/ 	.word	0x000074f0


	//   ....[94]....
        /*05a8*/ 	.word	0x00007560


	//   ....[95]....
        /*05ac*/ 	.word	0x000075c0


	//   ....[96]....
        /*05b0*/ 	.word	0x00007620


	//   ....[97]....
        /*05b4*/ 	.word	0x00007690


	//   ....[98]....
        /*05b8*/ 	.word	0x000076f0


	//   ....[99]....
        /*05bc*/ 	.word	0x00007750


	//   ....[100]....
        /*05c0*/ 	.word	0x000077c0


	//   ....[101]....
        /*05c4*/ 	.word	0x00007820


	//   ....[102]....
        /*05c8*/ 	.word	0x00007880


	//   ....[103]....
        /*05cc*/ 	.word	0x000078f0


	//   ....[104]....
        /*05d0*/ 	.word	0x00007950


	//   ....[105]....
        /*05d4*/ 	.word	0x000079b0


	//   ....[106]....
        /*05d8*/ 	.word	0x00007a20


	//   ....[107]....
        /*05dc*/ 	.word	0x00007a80


	//   ....[108]....
        /*05e0*/ 	.word	0x00007ae0


	//   ....[109]....
        /*05e4*/ 	.word	0x00007b50


	//   ....[110]....
        /*05e8*/ 	.word	0x00007bb0


	//   ....[111]....
        /*05ec*/ 	.word	0x00007c10


	//   ....[112]....
        /*05f0*/ 	.word	0x00007c80


	//   ....[113]....
        /*05f4*/ 	.word	0x00007ce0


	//   ....[114]....
        /*05f8*/ 	.word	0x00007d40


	//   ....[115]....
        /*05fc*/ 	.word	0x00007db0


	//   ....[116]....
        /*0600*/ 	.word	0x00007e10


	//   ....[117]....
        /*0604*/ 	.word	0x00007e70


	//   ....[118]....
        /*0608*/ 	.word	0x00007ee0


	//   ....[119]....
        /*060c*/ 	.word	0x00007f40


	//   ....[120]....
        /*0610*/ 	.word	0x00007fa0


	//   ....[121]....
        /*0614*/ 	.word	0x00008010


	//   ....[122]....
        /*0618*/ 	.word	0x00008070


	//   ....[123]....
        /*061c*/ 	.word	0x000080d0


	//   ....[124]....
        /*0620*/ 	.word	0x00008140


	//   ....[125]....
        /*0624*/ 	.word	0x000081a0


	//   ....[126]....
        /*0628*/ 	.word	0x00008200


	//   ....[127]....
        /*062c*/ 	.word	0x00008270


	//   ....[128]....
        /*0630*/ 	.word	0x000082d0


	//   ....[129]....
        /*0634*/ 	.word	0x00008330


	//   ....[130]....
        /*0638*/ 	.word	0x000083a0


	//   ....[131]....
        /*063c*/ 	.word	0x00008400


	//   ....[132]....
        /*0640*/ 	.word	0x00008460


	//   ....[133]....
        /*0644*/ 	.word	0x000084d0


	//   ....[134]....
        /*0648*/ 	.word	0x00008530


	//   ....[135]....
        /*064c*/ 	.word	0x00008590


	//   ....[136]....
        /*0650*/ 	.word	0x00008600


	//   ....[137]....
        /*0654*/ 	.word	0x00008660


	//   ....[138]....
        /*0658*/ 	.word	0x000086c0


	//   ....[139]....
        /*065c*/ 	.word	0x00008730


	//   ....[140]....
        /*0660*/ 	.word	0x00008790


	//   ....[141]....
        /*0664*/ 	.word	0x000087f0


	//   ....[142]....
        /*0668*/ 	.word	0x00008860


	//   ....[143]....
        /*066c*/ 	.word	0x000088c0


	//   ....[144]....
        /*0670*/ 	.word	0x00008920


	//   ....[145]....
        /*0674*/ 	.word	0x00008990


	//   ....[146]....
        /*0678*/ 	.word	0x000089f0


	//   ....[147]....
        /*067c*/ 	.word	0x00008a50


	//   ....[148]....
        /*0680*/ 	.word	0x00008ac0


	//   ....[149]....
        /*0684*/ 	.word	0x00008b20


	//   ....[150]....
        /*0688*/ 	.word	0x00008b80


	//   ....[151]....
        /*068c*/ 	.word	0x00008bf0


	//   ....[152]....
        /*0690*/ 	.word	0x00008c50


	//   ....[153]....
        /*0694*/ 	.word	0x00008cb0


	//   ....[154]....
        /*0698*/ 	.word	0x00008d20


	//   ....[155]....
        /*069c*/ 	.word	0x00008d80


	//   ....[156]....
        /*06a0*/ 	.word	0x00008de0


	//   ....[157]....
        /*06a4*/ 	.word	0x00008e50


	//   ....[158]....
        /*06a8*/ 	.word	0x00008eb0


	//   ....[159]....
        /*06ac*/ 	.word	0x00008f10


	//   ....[160]....
        /*06b0*/ 	.word	0x00008f80


	//   ....[161]....
        /*06b4*/ 	.word	0x00008fe0


	//   ....[162]....
        /*06b8*/ 	.word	0x00009040


	//   ....[163]....
        /*06bc*/ 	.word	0x000090b0


	//   ....[164]....
        /*06c0*/ 	.word	0x00009110


	//   ....[165]....
        /*06c4*/ 	.word	0x00009170


	//----- nvinfo : EIATTR_SYSCALL_OFFSETS
	.align		4
.L_11123:
        /*06c8*/ 	.byte	0x04, 0x46
        /*06ca*/ 	.short	(.L_11125 - .L_11124)


	//   ....[0]....
.L_11124:
        /*06cc*/ 	.word	0x00005510


	//   ....[1]....
        /*06d0*/ 	.word	0x00005640


	//----- nvinfo : EIATTR_EXIT_INSTR_OFFSETS
	.align		4
.L_11125:
        /*06d4*/ 	.byte	0x04, 0x1c
        /*06d6*/ 	.short	(.L_11127 - .L_11126)


	//   ....[0]....
.L_11126:
        /*06d8*/ 	.word	0x00000090


	//   ....[1]....
        /*06dc*/ 	.word	0x000040b0


	//   ....[2]....
        /*06e0*/ 	.word	0x00004140


	//   ....[3]....
        /*06e4*/ 	.word	0x000053e0


	//   ....[4]....
        /*06e8*/ 	.word	0x00005650


	//----- nvinfo : EIATTR_CTAIDZ_USED
	.align		4
.L_11127:
        /*06ec*/ 	.byte	0x01, 0x04
	.zero		2


	//----- nvinfo : EIATTR_CRS_STACK_SIZE
	.align		4
        /*06f0*/ 	.byte	0x04, 0x1e
        /*06f2*/ 	.short	(.L_11129 - .L_11128)
.L_11128:
        /*06f4*/ 	.word	0x00000000
.L_11129:


//--------------------- .nv.info._ZN4vllm25paged_attention_v2_kernelIfhLi128ELi32ELi128ELNS_18Fp8KVCacheDataTypeE2ELb1ELi512EEEvPfS2_PT_PKS3_PKT0_S9_ifPKiSB_iPKfiiiSD_SD_iiiii --------------------------
	.section	.nv.info._ZN4vllm25paged_attention_v2_kernelIfhLi128ELi32ELi128ELNS_18Fp8KVCacheDataTypeE2ELb1ELi512EEEvPfS2_PT_PKS3_PKT0_S9_ifPKiSB_iPKfiiiSD_SD_iiiii,"",@"SHT_CUDA_INFO"
	.sectionflags	@""
	.align	4


	//----- nvinfo : EIATTR_CUDA_API_VERSION
	.align		4
        /*0000*/ 	.byte	0x04, 0x37
        /*0002*/ 	.short	(.L_11131 - .L_11130)
.L_11130:
        /*0004*/ 	.word	0x00000082


	//----- nvinfo : EIATTR_SW2861232_WAR
	.align		4
.L_11131:
        /*0008*/ 	.byte	0x01, 0x35
	.zero		2


	//----- nvinfo : EIATTR_PARAM_CBANK
	.align		4
        /*000c*/ 	.byte	0x04, 0x0a
        /*000e*/ 	.short	(.L_11133 - .L_11132)
	.align		4
.L_11132:
        /*0010*/ 	.word	index@(.nv.constant0._ZN4vllm25paged_attention_v2_kernelIfhLi128ELi32ELi128ELNS_18Fp8KVCacheDataTypeE2ELb1ELi512EEEvPfS2_PT_PKS3_PKT0_S9_ifPKiSB_iPKfiiiSD_SD_iiiii)
        /*0014*/ 	.short	0x0160
        /*0016*/ 	.short	0x008c


	//----- nvinfo : EIATTR_CBANK_PARAM_SIZE
	.align		4
.L_11133:
        /*0018*/ 	.byte	0x03, 0x19
        /*001a*/ 	.short	0x008c


	//----- nvinfo : EIATTR_KPARAM_INFO
	.align		4
        /*001c*/ 	.byte	0x04, 0x17
        /*001e*/ 	.short	(.L_11135 - .L_11134)
.L_11134:
        /*0020*/ 	.word	0x00000000
        /*0024*/ 	.short	0x0015
        /*0026*/ 	.short	0x0088
        /*0028*/ 	.byte	0x00, 0xf0, 0x11, 0x00


	//----- nvinfo : EIATTR_KPARAM_INFO
	.align		4
.L_11135:
        /*002c*/ 	.byte	0x04, 0x17
        /*002e*/ 	.short	(.L_11137 - .L_11136)
.L_11136:
        /*0030*/ 	.word	0x00000000
        /*0034*/ 	.short	0x0014
        /*0036*/ 	.short	0x0084
        /*0038*/ 	.byte	0x00, 0xf0, 0x11, 0x00


	//----- nvinfo : EIATTR_KPARAM_INFO
	.align		4
.L_11137:
        /*003c*/ 	.byte	0x04, 0x17
        /*003e*/ 	.short	(.L_11139 - .L_11138)
.L_11138:
        /*0040*/ 	.word	0x00000000
        /*0044*/ 	.short	0x0013
        /*0046*/ 	.short	0x0080
        /*0048*/ 	.byte	0x00, 0xf0, 0x11, 0x00


	//----- nvinfo : EIATTR_KPARAM_INFO
	.align		4
.L_11139:
        /*004c*/ 	.byte	0x04, 0x17
        /*004e*/ 	.short	(.L_11141 - .L_11140)
.L_11140:
        /*0050*/ 	.word	0x00000000
        /*0054*/ 	.short	0x0012
        /*0056*/ 	.short	0x007c
        /*0058*/ 	.byte	0x00, 0xf0, 0x11, 0x00


	//----- nvinfo : EIATTR_KPARAM_INFO
	.align		4
.L_11141:
        /*005c*/ 	.byte	0x04, 0x17
        /*005e*/ 	.short	(.L_11143 - .L_11142)
.L_11142:
        /*0060*/ 	.word	0x00000000
        /*0064*/ 	.short	0x0011
        /*0066*/ 	.short	0x0078
        /*0068*/ 	.byte	0x00, 0xf0, 0x11, 0x00


	//----- nvinfo : EIATTR_KPARAM_INFO
	.align		4
.L_11143:
        /*006c*/ 	.byte	0x04, 0x17
        /*006e*/ 	.short	(.L_11145 - .L_11144)
.L_11144:
        /*0070*/ 	.word	0x00000000
        /*0074*/ 	.short	0x0010
        /*0076*/ 	.short	0x0070
        /*0078*/ 	.byte	0x00, 0xf0, 0x21, 0x00


	//----- nvinfo : EIATTR_KPARAM_INFO
	.align		4
.L_11145:
        /*007c*/ 	.byte	0x04, 0x17
        /*007e*/ 	.short	(.L_11147 - .L_11146)
.L_11146:
        /*0080*/ 	.word	0x00000000
        /*0084*/ 	.short	0x000f
        /*0086*/ 	.short	0x0068
        /*0088*/ 	.byte	0x00, 0xf0, 0x21, 0x00


	//----- nvinfo : EIATTR_KPARAM_INFO
	.align		4
.L_11147:
        /*008c*/ 	.byte	0x04, 0x17
        /*008e*/ 	.short	(.L_11149 - .L_11148)
.L_11148:
        /*0090*/ 	.word	0x00000000
        /*0094*/ 	.short	0x000e
        /*0096*/ 	.short	0x0060
        /*0098*/ 	.byte	0x00, 0xf0, 0x11, 0x00


	//----- nvinfo : EIATTR_KPARAM_INFO
	.align		4
.L_11149:
        /*009c*/ 	.byte	0x04, 0x17
        /*009e*/ 	.short	(.L_11151 - .L_11150)
.L_11150:
        /*00a0*/ 	.word	0x00000000
        /*00a4*/ 	.short	0x000d
        /*00a6*/ 	.short	0x005c
        /*00a8*/ 	.byte	0x00, 0xf0, 0x11, 0x00


	//----- nvinfo : EIATTR_KPARAM_INFO
	.align		4
.L_11151:
        /*00ac*/ 	.byte	0x04, 0x17
        /*00ae*/ 	.short	(.L_11153 - .L_11152)
.L_11152:
        /*00b0*/ 	.word	0x00000000
        /*00b4*/ 	.short	0x000c
        /*00b6*/ 	.short	0x0058
        /*00b8*/ 	.byte	0x00, 0xf0, 0x11, 0x00


	//----- nvinfo : EIATTR_KPARAM_INFO
	.align		4
.L_11153:
        /*00bc*/ 	.byte	0x04, 0x17
        /*00be*/ 	.short	(.L_11155 - .L_11154)
.L_11154:
        /*00c0*/ 	.word	0x00000000
        /*00c4*/ 	.short	0x000b
        /*00c6*/ 	.short	0x0050
        /*00c8*/ 	.byte	0x00, 0xf0, 0x21, 0x00


	//----- nvinfo : EIATTR_KPARAM_INFO
	.align		4
.L_11155:
        /*00cc*/ 	.byte	0x04, 0x17
        /*00ce*/ 	.short	(.L_11157 - .L_11156)
.L_11156:
        /*00d0*/ 	.word	0x00000000
        /*00d4*/ 	.short	0x000a
        /*00d6*/ 	.short	0x0048
        /*00d8*/ 	.byte	0x00, 0xf0, 0x11, 0x00


	//----- nvinfo : EIATTR_KPARAM_INFO
	.align		4
.L_11157:
        /*00dc*/ 	.byte	0x04, 0x17
        /*00de*/ 	.short	(.L_11159 - .L_11158)
.L_11158:
        /*00e0*/ 	.word	0x00000000
        /*00e4*/ 	.short	0x0009
        /*00e6*/ 	.short	0x0040
        /*00e8*/ 	.byte	0x00, 0xf0, 0x21, 0x00


	//----- nvinfo : EIATTR_KPARAM_INFO
	.align		4
.L_11159:
        /*00ec*/ 	.byte	0x04, 0x17
        /*00ee*/ 	.short	(.L_11161 - .L_11160)
.L_11160:
        /*00f0*/ 	.word	0x00000000
        /*00f4*/ 	.short	0x0008
        /*00f6*/ 	.short	0x0038
        /*00f8*/ 	.byte	0x00, 0xf0, 0x21, 0x00


	//----- nvinfo : EIATTR_KPARAM_INFO
	.align		4
.L_11161:
        /*00fc*/ 	.byte	0x04, 0x17
        /*00fe*/ 	.short	(.L_11163 - .L_11162)
.L_11162:
        /*0100*/ 	.word	0x00000000
        /*0104*/ 	.short	0x0007
        /*0106*/ 	.short	0x0034
        /*0108*/ 	.byte	0x00, 0xf0, 0x11, 0x00


	//----- nvinfo : EIATTR_KPARAM_INFO
	.align		4
.L_11163:
        /*010c*/ 	.byte	0x04, 0x17
        /*010e*/ 	.short	(.L_11165 - .L_11164)
.L_11164:
        /*0110*/ 	.word	0x00000000
        /*0114*/ 	.short	0x0006
        /*0116*/ 	.short	0x0030
        /*0118*/ 	.byte	0x00, 0xf0, 0x11, 0x00


	//----- nvinfo : EIATTR_KPARAM_INFO
	.align		4
.L_11165:
        /*011c*/ 	.byte	0x04, 0x17
        /*011e*/ 	.short	(.L_11167 - .L_11166)
.L_11166:
        /*0120*/ 	.word	0x00000000
        /*0124*/ 	.short	0x0005
        /*0126*/ 	.short	0x0028
        /*0128*/ 	.byte	0x00, 0xf0, 0x21, 0x00


	//----- nvinfo : EIATTR_KPARAM_INFO
	.align		4
.L_11167:
        /*012c*/ 	.byte	0x04, 0x17
        /*012e*/ 	.short	(.L_11169 - .L_11168)
.L_11168:
        /*0130*/ 	.word	0x00000000
        /*0134*/ 	.short	0x0004
        /*0136*/ 	.short	0x0020
        /*0138*/ 	.byte	0x00, 0xf0, 0x21, 0x00


	//----- nvinfo : EIATTR_KPARAM_INFO
	.align		4
.L_11169:
        /*013c*/ 	.byte	0x04, 0x17
        /*013e*/ 	.short	(.L_11171 - .L_11170)
.L_11170:
        /*0140*/ 	.word	0x00000000
        /*0144*/ 	.short	0x0003
        /*0146*/ 	.short	0x0018
        /*0148*/ 	.byte	0x00, 0xf0, 0x21, 0x00


	//----- nvinfo : EIATTR_KPARAM_INFO
	.align		4
.L_11171:
        /*014c*/ 	.byte	0x04, 0x17
        /*014e*/ 	.short	(.L_11173 - .L_11172)
.L_11172:
        /*0150*/ 	.word	0x00000000
        /*0154*/ 	.short	0x0002
        /*0156*/ 	.short	0x0010
        /*0158*/ 	.byte	0x00, 0xf0, 0x21, 0x00


	//----- nvinfo : EIATTR_KPARAM_INFO
	.align		4
.L_11173:
        /*015c*/ 	.byte	0x04, 0x17
        /*015e*/ 	.short	(.L_11175 - .L_11174)
.L_11174:
        /*0160*/ 	.word	0x00000000
        /*0164*/ 	.short	0x0001
        /*0166*/ 	.short	0x0008
        /*0168*/ 	.byte	0x00, 0xf0, 0x21, 0x00


	//----- nvinfo : EIATTR_KPARAM_INFO
	.align		4
.L_11175:
        /*016c*/ 	.byte	0x04, 0x17
        /*016e*/ 	.short	(.L_11177 - .L_11176)
.L_11176:
        /*0170*/ 	.word	0x00000000
        /*0174*/ 	.short	0x0000
        /*0176*/ 	.short	0x0000
        /*0178*/ 	.byte	0x00, 0xf0, 0x21, 0x00


	//----- nvinfo : EIATTR_MAXREG_COUNT
	.align		4
.L_11177:
        /*017c*/ 	.byte	0x03, 0x1b
        /*017e*/ 	.short	0x00ff


	//----- nvinfo : EIATTR_NUM_BARRIERS
	.align		4
        /*0180*/ 	.byte	0x02, 0x4c
        /*0182*/ 	.byte	0x01
	.zero		1


	//----- nvinfo : EIATTR_EXTERNS
	.align		4
        /*0184*/ 	.byte	0x04, 0x0f
        /*0186*/ 	.short	(.L_11179 - .L_11178)


	//   ....[0]....
	.align		4
.L_11178:
        /*0188*/ 	.word	index@(__assertfail)


	//----- nvinfo : EIATTR_MERCURY_ISA_VERSION
	.align		4
.L_11179:
        /*018c*/ 	.byte	0x03, 0x5f
        /*018e*/ 	.short	0x0000


	//----- nvinfo : EIATTR_COOP_GROUP_MASK_REGIDS
	.align		4
        /*0190*/ 	.byte	0x04, 0x29
        /*0192*/ 	.short	(.L_11181 - .L_11180)


	//   ....[0]....
.L_11180:
        /*0194*/ 	.word	0xffffffff


	//   ....[1]....
        /*0198*/ 	.word	0xffffffff


	//   ....[2]....
        /*019c*/ 	.word	0xffffffff


	//   ....[3]....
        /*01a0*/ 	.word	0xffffffff


	//   ....[4]....
        /*01a4*/ 	.word	0xffffffff


	//   ....[5]....
        /*01a8*/ 	.word	0xffffffff


	//   ....[6]....
        /*01ac*/ 	.word	0xffffffff


	//   ....[7]....
        /*01b0*/ 	.word	0xffffffff


	//   ....[8]....
        /*01b4*/ 	.word	0xffffffff


	//   ....[9]....
        /*01b8*/ 	.word	0xffffffff


	//   ....[10]....
        /*01bc*/ 	.word	0xffffffff


	//   ....[11]....
        /*01c0*/ 	.word	0xffffffff


	//   ....[12]....
        /*01c4*/ 	.word	0xffffffff


	//   ....[13]....
        /*01c8*/ 	.word	0xffffffff


	//   ....[14]....
        /*01cc*/ 	.word	0xffffffff


	//   ....[15]....
        /*01d0*/ 	.word	0xffffffff


	//   ....[16]....
        /*01d4*/ 	.word	0xffffffff


	//   ....[17]....
        /*01d8*/ 	.word	0xffffffff


	//   ....[18]....
        /*01dc*/ 	.word	0xffffffff


	//   ....[19]....
        /*01e0*/ 	.word	0xffffffff


	//   ....[20]....
        /*01e4*/ 	.word	0xffffffff


	//   ....[21]....
        /*01e8*/ 	.word	0xffffffff


	//   ....[22]....
        /*01ec*/ 	.word	0xffffffff


	//   ....[23]....
        /*01f0*/ 	.word	0xffffffff


	//   ....[24]....
        /*01f4*/ 	.word	0xffffffff


	//   ....[25]....
        /*01f8*/ 	.word	0xffffffff


	//   ....[26]....
        /*01fc*/ 	.word	0xffffffff


	//   ....[27]....
        /*0200*/ 	.word	0xffffffff


	//   ....[28]....
        /*0204*/ 	.word	0xffffffff


	//   ....[29]....
        /*0208*/ 	.word	0xffffffff


	//   ....[30]....
        /*020c*/ 	.word	0xffffffff


	//   ....[31]....
        /*0210*/ 	.word	0xffffffff


	//   ....[32]....
        /*0214*/ 	.word	0xffffffff


	//   ....[33]....
        /*0218*/ 	.word	0xffffffff


	//   ....[34]....
        /*021c*/ 	.word	0xffffffff


	//   ....[35]....
        /*0220*/ 	.word	0xffffffff


	//   ....[36]....
        /*0224*/ 	.word	0xffffffff


	//   ....[37]....
        /*0228*/ 	.word	0xffffffff


	//   ....[38]....
        /*022c*/ 	.word	0xffffffff


	//   ....[39]....
        /*0230*/ 	.word	0xffffffff


	//   ....[40]....
        /*0234*/ 	.word	0xffffffff


	//   ....[41]....
        /*0238*/ 	.word	0xffffffff


	//   ....[42]....
        /*023c*/ 	.word	0xffffffff


	//   ....[43]....
        /*0240*/ 	.word	0xffffffff


	//   ....[44]....
        /*0244*/ 	.word	0xffffffff


	//   ....[45]....
        /*0248*/ 	.word	0xffffffff


	//   ....[46]....
        /*024c*/ 	.word	0xffffffff


	//   ....[47]....
        /*0250*/ 	.word	0xffffffff


	//   ....[48]....
        /*0254*/ 	.word	0xffffffff


	//   ....[49]....
        /*0258*/ 	.word	0xffffffff


	//   ....[50]....
        /*025c*/ 	.word	0xffffffff


	//   ....[51]....
        /*0260*/ 	.word	0xffffffff


	//   ....[52]....
        /*0264*/ 	.word	0xffffffff


	//   ....[53]....
        /*0268*/ 	.word	0xffffffff


	//   ....[54]....
        /*026c*/ 	.word	0xffffffff


	//   ....[55]....
        /*0270*/ 	.word	0xffffffff


	//   ....[56]....
        /*0274*/ 	.word	0xffffffff


	//   ....[57]....
        /*0278*/ 	.word	0xffffffff


	//   ....[58]....
        /*027c*/ 	.word	0xffffffff


	//   ....[59]....
        /*0280*/ 	.word	0xffffffff


	//   ....[60]....
        /*0284*/ 	.word	0xffffffff


	//   ....[61]....
        /*0288*/ 	.word	0xffffffff


	//   ....[62]....
        /*028c*/ 	.word	0xffffffff


	//   ....[63]....
        /*0290*/ 	.word	0xffffffff


	//   ....[64]....
        /*0294*/ 	.word	0xffffffff


	//   ....[65]....
        /*0298*/ 	.word	0xffffffff


	//   ....[66]....
        /*029c*/ 	.word	0xffffffff


	//   ....[67]....
        /*02a0*/ 	.word	0xffffffff


	//   ....[68]....
        /*02a4*/ 	.word	0xffffffff


	//   ....[69]....
        /*02a8*/ 	.word	0xffffffff


	//   ....[70]....
        /*02ac*/ 	.word	0xffffffff


	//   ....[71]....
        /*02b0*/ 	.word	0xffffffff


	//   ....[72]....
        /*02b4*/ 	.word	0xffffffff


	//   ....[73]....
        /*02b8*/ 	.word	0xffffffff


	//   ....[74]....
        /*02bc*/ 	.word	0xffffffff


	//   ....[75]....
        /*02c0*/ 	.word	0xffffffff


	//   ....[76]....
        /*02c4*/ 	.word	0xffffffff


	//   ....[77]....
        /*02c8*/ 	.word	0xffffffff


	//   ....[78]....
        /*02cc*/ 	.word	0xffffffff


	//   ....[79]....
        /*02d0*/ 	.word	0xffffffff


	//   ....[80]....
        /*02d4*/ 	.word	0xffffffff


	//   ....[81]....
        /*02d8*/ 	.word	0xffffffff


	//   ....[82]....
        /*02dc*/ 	.word	0xffffffff


	//   ....[83]....
        /*02e0*/ 	.word	0xffffffff


	//   ....[84]....
        /*02e4*/ 	.word	0xffffffff


	//   ....[85]....
        /*02e8*/ 	.word	0xffffffff


	//   ....[86]....
        /*02ec*/ 	.word	0xffffffff


	//   ....[87]....
        /*02f0*/ 	.word	0xffffffff


	//   ....[88]....
        /*02f4*/ 	.word	0xffffffff


	//   ....[89]....
        /*02f8*/ 	.word	0xffffffff


	//   ....[90]....
        /*02fc*/ 	.word	0xffffffff


	//   ....[91]....
        /*0300*/ 	.word	0xffffffff


	//   ....[92]....
        /*0304*/ 	.word	0xffffffff


	//   ....[93]....
        /*0308*/ 	.word	0xffffffff


	//   ....[94]....
        /*030c*/ 	.word	0xffffffff


	//   ....[95]....
        /*0310*/ 	.word	0xffffffff


	//   ....[96]....
        /*0314*/ 	.word	0xffffffff


	//   ....[97]....
        /*0318*/ 	.word	0xffffffff


	//   ....[98]....
        /*031c*/ 	.word	0xffffffff


	//   ....[99]....
        /*0320*/ 	.word	0xffffffff


	//   ....[100]....
        /*0324*/ 	.word	0xffffffff


	//   ....[101]....
        /*0328*/ 	.word	0xffffffff


	//   ....[102]....
        /*032c*/ 	.word	0xffffffff


	//   ....[103]....
        /*0330*/ 	.word	0xffffffff


	//   ....[104]....
        /*0334*/ 	.word	0xffffffff


	//   ....[105]....
        /*0338*/ 	.word	0xffffffff


	//   ....[106]....
        /*033c*/ 	.word	0xffffffff


	//   ....[107]....
        /*0340*/ 	.word	0xffffffff


	//   ....[108]....
        /*0344*/ 	.word	0xffffffff


	//   ....[109]....
        /*0348*/ 	.word	0xffffffff


	//   ....[110]....
        /*034c*/ 	.word	0xffffffff


	//   ....[111]....
        /*0350*/ 	.word	0xffffffff


	//   ....[112]....
        /*0354*/ 	.word	0xffffffff


	//   ....[113]....
        /*0358*/ 	.word	0xffffffff


	//   ....[114]....
        /*035c*/ 	.word	0xffffffff


	//   ....[115]....
        /*0360*/ 	.word	0xffffffff


	//   ....[116]....
        /*0364*/ 	.word	0xffffffff


	//   ....[117]....
        /*0368*/ 	.word	0xffffffff


	//----- nvinfo : EIATTR_COOP_GROUP_INSTR_OFFSETS
	.align		4
.L_11181:
        /*036c*/ 	.byte	0x04, 0x28
        /*036e*/ 	.short	(.L_11183 - .L_11182)


	//   ....[0]....
.L_11182:
        /*0370*/ 	.word	0x00000b20


	//   ....[1]....
        /*0374*/ 	.word	0x00000b40


	//   ....[2]....
        /*0378*/ 	.word	0x00000b60


	//   ....[3]....
        /*037c*/ 	.word	0x00000b80


	//   ....[4]....
        /*0380*/ 	.word	0x00000c20


	//   ....[5]....
        /*0384*/ 	.word	0x00000c40


	//   ....[6]....
        /*0388*/ 	.word	0x00000c70


	//   ....[7]....
        /*038c*/ 	.word	0x00001aa0


	//   ....[8]....
        /*0390*/ 	.word	0x00001b00


	//   ....[9]....
        /*0394*/ 	.word	0x00001b30


	//   ....[10]....
        /*0398*/ 	.word	0x00001b50


	//   ....[11]....
        /*039c*/ 	.word	0x00001b70


	//   ....[12]....
        /*03a0*/ 	.word	0x00001bc0


	//   ....[13]....
        /*03a4*/ 	.word	0x00001be0


	//   ....[14]....
        /*03a8*/ 	.word	0x00001c00


	//   ....[15]....
        /*03ac*/ 	.word	0x00002a10


	//   ....[16]....
        /*03b0*/ 	.word	0x00002b30


	//   ....[17]....
        /*03b4*/ 	.word	0x000049c0


	//   ....[18]....
        /*03b8*/ 	.word	0x00004a30


	//   ....[19]....
        /*03bc*/ 	.word	0x00004a90


	//   ....[20]....
        /*03c0*/ 	.word	0x00004af0


	//   ....[21]....
        /*03c4*/ 	.word	0x00004b60


	//   ....[22]....
        /*03c8*/ 	.word	0x00004be0


	//   ....[23]....
        /*03cc*/ 	.word	0x00004c50


	//   ....[24]....
        /*03d0*/ 	.word	0x00004cb0


	//   ....[25]....
        /*03d4*/ 	.word	0x00004d20


	//   ....[26]....
        /*03d8*/ 	.word	0x00004d80


	//   ....[27]....
        /*03dc*/ 	.word	0x00004de0


	//   ....[28]....
        /*03e0*/ 	.word	0x00004e50


	//   ....[29]....
        /*03e4*/ 	.word	0x00004eb0


	//   ....[30]....
        /*03e8*/ 	.word	0x00004f10


	//   ....[31]....
        /*03ec*/ 	.word	0x00004f80


	//   ....[32]....
        /*03f0*/ 	.word	0x00004fe0


	//   ....[33]....
        /*03f4*/ 	.word	0x00005040


	//   ....[34]....
        /*03f8*/ 	.word	0x000050b0


	//   ....[35]....
        /*03fc*/ 	.word	0x00005110


	//   ....[36]....
        /*0400*/ 	.word	0x00005170


	//   ....[37]....
        /*0404*/ 	.word	0x000051e0


	//   ....[38]....
        /*0408*/ 	.word	0x00005240


	//   ....[39]....
        /*040c*/ 	.word	0x000052a0


	//   ....[40]....
        /*0410*/ 	.word	0x00005310


	//   ....[41]....
        /*0414*/ 	.word	0x00005370


	//   ....[42]....
        /*0418*/ 	.word	0x000053d0


	//   ....[43]....
        /*041c*/ 	.word	0x00005440


	//   ....[44]....
        /*0420*/ 	.word	0x000054a0


	//   ....[45]....
        /*0424*/ 	.word	0x00005500


	//   ....[46]....
        /*0428*/ 	.word	0x00005570


	//   ....[47]....
        /*042c*/ 	.word	0x000055d0


	//   ....[48]....
        /*0430*/ 	.word	0x00005630


	//   ....[49]....
        /*0434*/ 	.word	0x000056a0


	//   ....[50]....
        /*0438*/ 	.word	0x00005700


	//   ....[51]....
        /*043c*/ 	.word	0x00005760


	//   ....[52]....
        /*0440*/ 	.word	0x000057d0


	//   ....[53]....
        /*0444*/ 	.word	0x00005830


	//   ....[54]....
        /*0448*/ 	.word	0x00005890


	//   ....[55]....
        /*044c*/ 	.word	0x00005900


	//   ....[56]....
        /*0450*/ 	.word	0x00005960


	//   ....[57]....
        /*0454*/ 	.word	0x000059c0


	//   ....[58]....
        /*0458*/ 	.word	0x00005a30


	//   ....[59]....
        /*045c*/ 	.word	0x00005a90


	//   ....[60]....
        /*0460*/ 	.word	0x00005af0


	//   ....[61]....
        /*0464*/ 	.word	0x00005b60


	//   ....[62]....
        /*0468*/ 	.word	0x00005bc0


	//   ....[63]....
        /*046c*/ 	.word	0x00005c20


	//   ....[64]....
        /*0470*/ 	.word	0x00005c90


	//   ....[65]....
        /*0474*/ 	.word	0x00005cf0


	//   ....[66]....
        /*0478*/ 	.word	0x00005d50


	//   ....[67]....
        /*047c*/ 	.word	0x00005dc0


	//   ....[68]....
        /*0480*/ 	.word	0x00005e20


	//   ....[69]....
        /*0484*/ 	.word	0x00005e80


	//   ....[70]....
        /*0488*/ 	.word	0x00005ef0


	//   ....[71]....
        /*048c*/ 	.word	0x00005f50


	//   ....[72]....
        /*0490*/ 	.word	0x00005fb0


	//   ....[73]....
        /*0494*/ 	.word	0x00006020


	//   ....[74]....
        /*0498*/ 	.word	0x00006080


	//   ....[75]....
        /*049c*/ 	.word	0x000060e0


	//   ....[76]....
        /*04a0*/ 	.word	0x00006150


	//   ....[77]....
        /*04a4*/ 	.word	0x000061b0


	//   ....[78]....
        /*04a8*/ 	.word	0x00006210


	//   ....[79]....
        /*04ac*/ 	.word	0x00006280


	//   ....[80]....
        /*04b0*/ 	.word	0x000062e0


	//   ....[81]....
        /*04b4*/ 	.word	0x00006340


	//   ....[82]....
        /*04b8*/ 	.word	0x000063b0


	//   ....[83]....
        /*04bc*/ 	.word	0x00006410


	//   ....[84]....
        /*04c0*/ 	.word	0x00006470


	//   ....[85]....
        /*04c4*/ 	.word	0x000064e0


	//   ....[86]....
        /*04c8*/ 	.word	0x00006540


	//   ....[87]....
        /*04cc*/ 	.word	0x000065a0


	//   ....[88]....
        /*04d0*/ 	.word	0x00006610


	//   ....[89]....
        /*04d4*/ 	.word	0x00006670


	//   ....[90]....
        /*04d8*/ 	.word	0x000066d0


	//   ....[91]....
        /*04dc*/ 	.word	0x00006740


	//   ....[92]....
        /*04e0*/ 	.word	0x000067a0


	//   ....[93]....
        /*04e4*/ 	.word	0x00006800


	//   ....[94]....
        /*04e8*/ 	.word	0x00006870


	//   ....[95]....
        /*04ec*/ 	.word	0x000068d0


	//   ....[96]....
        /*04f0*/ 	.word	0x00006930


	//   ....[97]....
        /*04f4*/ 	.word	0x000069a0


	//   ....[98]....
        /*04f8*/ 	.word	0x00006a00


	//   ....[99]....
        /*04fc*/ 	.word	0x00006a60


	//   ....[100]....
        /*0500*/ 	.word	0x00006ad0


	//   ....[101]....
        /*0504*/ 	.word	0x00006b30


	//   ....[102]....
        /*0508*/ 	.word	0x00006b90


	//   ....[103]....
        /*050c*/ 	.word	0x00006c00


	//   ....[104]....
        /*0510*/ 	.word	0x00006c60


	//   ....[105]....
        /*0514*/ 	.word	0x00006cc0


	//   ....[106]....
        /*0518*/ 	.word	0x00006d30


	//   ....[107]....
        /*051c*/ 	.word	0x00006d90


	//   ....[108]....
        /*0520*/ 	.word	0x00006df0


	//   ....[109]....
        /*0524*/ 	.word	0x00006e60


	//   ....[110]....
        /*0528*/ 	.word	0x00006ec0


	//   ....[111]....
        /*052c*/ 	.word	0x00006f20


	//   ....[112]....
        /*0530*/ 	.word	0x00006f90


	//   ....[113]....
        /*0534*/ 	.word	0x00006ff0


	//   ....[114]....
        /*0538*/ 	.word	0x00007050


	//   ....[115]....
        /*053c*/ 	.word	0x000070c0


	//   ....[116]....
        /*0540*/ 	.word	0x00007120


	//   ....[117]....
        /*0544*/ 	.word	0x00007180


	//----- nvinfo : EIATTR_SYSCALL_OFFSETS
	.align		4
.L_11183:
        /*0548*/ 	.byte	0x04, 0x46
        /*054a*/ 	.short	(.L_11185 - .L_11184)


	//   ....[0]....
.L_11184:
        /*054c*/ 	.word	0x00004820


	//   ....[1]....
        /*0550*/ 	.word	0x00004950


	//----- nvinfo : EIATTR_EXIT_INSTR_OFFSETS
	.align		4
.L_11185:
        /*0554*/ 	.byte	0x04, 0x1c
        /*0556*/ 	.short	(.L_11187 - .L_11186)


	//   ....[0]....
.L_11186:
        /*0558*/ 	.word	0x00000090


	//   ....[1]....
        /*055c*/ 	.word	0x00003a00


	//   ....[2]....
        /*0560*/ 	.word	0x00003a10


	//   ....[3]....
        /*0564*/ 	.word	0x000046f0


	//   ....[4]....
        /*0568*/ 	.word	0x00004960


	//----- nvinfo : EIATTR_CTAIDZ_USED
	.align		4
.L_11187:
        /*056c*/ 	.byte	0x01, 0x04
	.zero		2


	//----- nvinfo : EIATTR_CRS_STACK_SIZE
	.align		4
        /*0570*/ 	.byte	0x04, 0x1e
        /*0572*/ 	.short	(.L_11189 - .L_11188)
.L_11188:
        /*0574*/ 	.word	0x00000000
.L_11189:


//--------------------- .nv.info._ZN4vllm25paged_attention_v2_kernelIfhLi120ELi32ELi128ELNS_18Fp8KVCacheDataTypeE2ELb1ELi512EEEvPfS2_PT_PKS3_PKT0_S9_ifPKiSB_iPKfiiiSD_SD_iiiii --------------------------
	.section	.nv.info._ZN4vllm25paged_attention_v2_kernelIfhLi120ELi32ELi128ELNS_18Fp8KVCacheDataTypeE2ELb1ELi512EEEvPfS2_PT_PKS3_PKT0_S9_ifPKiSB_iPKfiiiSD_SD_iiiii,"",@"SHT_CUDA_INFO"
	.sectionflags	@""
	.align	4


	//----- nvinfo : EIATTR_CUDA_API_VERSION
	.align		4
        /*0000*/ 	.byte	0x04, 0x37
        /*0002*/ 	.short	(.L_11191 - .L_11190)
.L_11190:
        /*0004*/ 	.word	0x00000082


	//----- nvinfo : EIATTR_SW2861232_WAR
	.align		4
.L_11191:
        /*0008*/ 	.byte	0x01, 0x35
	.zero		2


	//----- nvinfo : EIATTR_PARAM_CBANK
	.align		4
        /*000c*/ 	.byte	0x04, 0x0a
        /*000e*/ 	.short	(.L_11193 - .L_11192)
	.align		4
.L_11192:
        /*0010*/ 	.word	index@(.nv.constant0._ZN4vllm25paged_attention_v2_kernelIfhLi120ELi32ELi128ELNS_18Fp8KVCacheDataTypeE2ELb1ELi512EEEvPfS2_PT_PKS3_PKT0_S9_ifPKiSB_iPKfiiiSD_SD_iiiii)
        /*0014*/ 	.short	0x0160
        /*0016*/ 	.short	0x008c


	//----- nvinfo : EIATTR_CBANK_PARAM_SIZE
	.align		4
.L_11193:
        /*0018*/ 	.byte	0x03, 0x19
        /*001a*/ 	.short	0x008c


	//----- nvinfo : EIATTR_KPARAM_INFO
	.align		4
        /*001c*/ 	.byte	0x04, 0x17
        /*001e*/ 	.short	(.L_11195 - .L_11194)
.L_11194:
        /*0020*/ 	.word	0x00000000
        /*0024*/ 	.short	0x0015
        /*0026*/ 	.short	0x0088
        /*0028*/ 	.byte	0x00, 0xf0, 0x11, 0x00


	//----- nvinfo : EIATTR_KPARAM_INFO
	.align		4
.L_11195:
        /*002c*/ 	.byte	0x04, 0x17
        /*002e*/ 	.short	(.L_11197 - .L_11196)
.L_11196:
        /*0030*/ 	.word	0x00000000
        /*0034*/ 	.short	0x0014
        /*0036*/ 	.short	0x0084
        /*0038*/ 	.byte	0x00, 0xf0, 0x11, 0x00


	//----- nvinfo : EIATTR_KPARAM_INFO
	.align		4
.L_11197:
        /*003c*/ 	.byte	0x04, 0x17
        /*003e*/ 	.short	(.L_11199 - .L_11198)
.L_11198:
        /*0040*/ 	.word	0x00000000
        /*0044*/ 	.short	0x0013
        /*0046*/ 	.short	0x0080
        /*0048*/ 	.byte	0x00, 0xf0, 0x11, 0x00


	//----- nvinfo : EIATTR_KPARAM_INFO
	.align		4
.L_11199:
        /*004c*/ 	.byte	0x04, 0x17
        /*004e*/ 	.short	(.L_11201 - .L_11200)
.L_11200:
        /*0050*/ 	.word	0x00000000
        /*0054*/ 	.short	0x0012
        /*0056*/ 	.short	0x007c
        /*0058*/ 	.byte	0x00, 0xf0, 0x11, 0x00


	//----- nvinfo : EIATTR_KPARAM_INFO
	.align		4
.L_11201:
        /*005c*/ 	.byte	0x04, 0x17
        /*005e*/ 	.short	(.L_11203 - .L_11202)
.L_11202:
        /*0060*/ 	.word	0x00000000
        /*0064*/ 	.short	0x0011
        /*0066*/ 	.short	0x0078
        /*0068*/ 	.byte	0x00, 0xf0, 0x11, 0x00


	//----- nvinfo : EIATTR_KPARAM_INFO
	.align		4
.L_11203:
        /*006c*/ 	.byte	0x04, 0x17
        /*006e*/ 	.short	(.L_11205 - .L_11204)
.L_11204:
        /*0070*/ 	.word	0x00000000
        /*0074*/ 	.short	0x0010
        /*0076*/ 	.short	0x0070
        /*0078*/ 	.byte	0x00, 0xf0, 0x21, 0x00


	//----- nvinfo : EIATTR_KPARAM_INFO
	.align		4
.L_11205:
        /*007c*/ 	.byte	0x04, 0x17
        /*007e*/ 	.short	(.L_11207 - .L_11206)
.L_11206:
        /*0080*/ 	.word	0x00000000
        /*0084*/ 	.short	0x000f
        /*0086*/ 	.short	0x0068
        /*0088*/ 	.byte	0x00, 0xf0, 0x21, 0x00


	//----- nvinfo : EIATTR_KPARAM_INFO
	.align		4
.L_11207:
        /*008c*/ 	.byte	0x04, 0x17
        /*008e*/ 	.short	(.L_11209 - .L_11208)
.L_11208:
        /*0090*/ 	.word	0x00000000
        /*0094*/ 	.short	0x000e
        /*0096*/ 	.short	0x0060
        /*0098*/ 	.byte	0x00, 0xf0, 0x11, 0x00


	//----- nvinfo : EIATTR_KPARAM_INFO
	.align		4
.L_11209:
        /*009c*/ 	.byte	0x04, 0x17
        /*009e*/ 	.short	(.L_11211 - .L_11210)
.L_11210:
        /*00a0*/ 	.word	0x00000000
        /*00a4*/ 	.short	0x000d
        /*00a6*/ 	.short	0x005c
        /*00a8*/ 	.byte	0x00, 0xf0, 0x11, 0x00


	//----- nvinfo : EIATTR_KPARAM_INFO
	.align		4
.L_11211:
        /*00ac*/ 	.byte	0x04, 0x17
        /*00ae*/ 	.short	(.L_11213 - .L_11212)
.L_11212:
        /*00b0*/ 	.word	0x00000000
        /*00b4*/ 	.short	0x000c
        /*00b6*/ 	.short	0x0058
        /*00b8*/ 	.byte	0x00, 0xf0, 0x11, 0x00


	//----- nvinfo : EIATTR_KPARAM_INFO
	.align		4
.L_11213:
        /*00bc*/ 	.byte	0x04, 0x17
        /*00be*/ 	.short	(.L_11215 - .L_11214)
.L_11214:
        /*00c0*/ 	.word	0x00000000
        /*00c4*/ 	.short	0x000b
        /*00c6*/ 	.short	0x0050
        /*00c8*/ 	.byte	0x00, 0xf0, 0x21, 0x00


	//----- nvinfo : EIATTR_KPARAM_INFO
	.align		4
.L_11215:
        /*00cc*/ 	.byte	0x04, 0x17
        /*00ce*/ 	.short	(.L_11217 - .L_11216)
.L_11216:
        /*00d0*/ 	.word	0x00000000
        /*00d4*/ 	.short	0x000a
        /*00d6*/ 	.short	0x0048
        /*00d8*/ 	.byte	0x00, 0xf0, 0x11, 0x00


	//----- nvinfo : EIATTR_KPARAM_INFO
	.align		4
.L_11217:
        /*00dc*/ 	.byte	0x04, 0x17
        /*00de*/ 	.short	(.L_11219 - .L_11218)
.L_11218:
        /*00e0*/ 	.word	0x00000000
        /*00e4*/ 	.short	0x0009
        /*00e6*/ 	.short	0x0040
        /*00e8*/ 	.byte	0x00, 0xf0, 0x21, 0x00


	//----- nvinfo : EIATTR_KPARAM_INFO
	.align		4
.L_11219:
        /*00ec*/ 	.byte	0x04, 0x17
        /*00ee*/ 	.short	(.L_11221 - .L_11220)
.L_11220:
        /*00f0*/ 	.word	0x00000000
        /*00f4*/ 	.short	0x0008
        /*00f6*/ 	.short	0x0038
        /*00f8*/ 	.byte	0x00, 0xf0, 0x21, 0x00


	//----- nvinfo : EIATTR_KPARAM_INFO
	.align		4
.L_11221:
        /*00fc*/ 	.byte	0x04, 0x17
        /*00fe*/ 	.short	(.L_11223 - .L_11222)
.L_11222:
        /*0100*/ 	.word	0x00000000
        /*0104*/ 	.short	0x0007
        /*0106*/ 	.short	0x0034
        /*0108*/ 	.byte	0x00, 0xf0, 0x11, 0x00


	//----- nvinfo : EIATTR_KPARAM_INFO
	.align		4
.L_11223:
        /*010c*/ 	.byte	0x04, 0x17
        /*010e*/ 	.short	(.L_11225 - .L_11224)
.L_11224:
        /*0110*/ 	.word	0x00000000
        /*0114*/ 	.short	0x0006
        /*0116*/ 	.short	0x0030
        /*0118*/ 	.byte	0x00, 0xf0, 0x11, 0x00


	//----- nvinfo : EIATTR_KPARAM_INFO
	.align		4
.L_11225:
        /*011c*/ 	.byte	0x04, 0x17
        /*011e*/ 	.short	(.L_11227 - .L_11226)
.L_11226:
        /*0120*/ 	.word	0x00000000
        /*0124*/ 	.short	0x0005
        /*0126*/ 	.short	0x0028
        /*0128*/ 	.byte	0x00, 0xf0, 0x21, 0x00


	//----- nvinfo : EIATTR_KPARAM_INFO
	.align		4
.L_11227:
        /*012c*/ 	.byte	0x04, 0x17
        /*012e*/ 	.short	(.L_11229 - .L_11228)
.L_11228:
        /*0130*/ 	.word	0x00000000
        /*0134*/ 	.short	0x0004
        /*0136*/ 	.short	0x0020
        /*0138*/ 	.byte	0x00, 0xf0, 0x21, 0x00


	//----- nvinfo : EIATTR_KPARAM_INFO
	.align		4
.L_11229:
        /*013c*/ 	.byte	0x04, 0x17
        /*013e*/ 	.short	(.L_11231 - .L_11230)
.L_11230:
        /*0140*/ 	.word	0x00000000
        /*0144*/ 	.short	0x0003
        /*0146*/ 	.short	0x0018
        /*0148*/ 	.byte	0x00, 0xf0, 0x21, 0x00


	//----- nvinfo : EIATTR_KPARAM_INFO
	.align		4
.L_11231:
        /*014c*/ 	.byte	0x04, 0x17
        /*014e*/ 	.short	(.L_11233 - .L_11232)
.L_11232:
        /*0150*/ 	.word	0x00000000
        /*0154*/ 	.short	0x0002
        /*0156*/ 	.short	0x0010
        /*0158*/ 	.byte	0x00, 0xf0, 0x21, 0x00


	//----- nvinfo : EIATTR_KPARAM_INFO
	.align		4
.L_11233:
        /*015c*/ 	.byte	0x04, 0x17
        /*015e*/ 	.short	(.L_11235 - .L_11234)
.L_11234:
        /*0160*/ 	.word	0x00000000
        /*0164*/ 	.short	0x0001
        /*0166*/ 	.short	0x0008
        /*0168*/ 	.byte	0x00, 0xf0, 0x21, 0x00


	//----- nvinfo : EIATTR_KPARAM_INFO
	.align		4
.L_11235:
        /*016c*/ 	.byte	0x04, 0x17
        /*016e*/ 	.short	(.L_11237 - .L_11236)
.L_11236:
        /*0170*/ 	.word	0x00000000
        /*0174*/ 	.short	0x0000
        /*0176*/ 	.short	0x0000
        /*0178*/ 	.byte	0x00, 0xf0, 0x21, 0x00


	//----- nvinfo : EIATTR_MAXREG_COUNT
	.align		4
.L_11237:
        /*017c*/ 	.byte	0x03, 0x1b
        /*017e*/ 	.short	0x00ff


	//----- nvinfo : EIATTR_NUM_BARRIERS
	.align		4
        /*0180*/ 	.byte	0x02, 0x4c
        /*0182*/ 	.byte	0x01
	.zero		1


	//----- nvinfo : EIATTR_EXTERNS
	.align		4
        /*0184*/ 	.byte	0x04, 0x0f
        /*0186*/ 	.short	(.L_11239 - .L_11238)


	//   ....[0]....
	.align		4
.L_11238:
        /*0188*/ 	.word	index@(__assertfail)


	//----- nvinfo : EIATTR_MERCURY_ISA_VERSION
	.align		4
.L_11239:
        /*018c*/ 	.byte	0x03, 0x5f
        /*018e*/ 	.short	0x0000


	//----- nvinfo : EIATTR_COOP_GROUP_MASK_REGIDS
	.align		4
        /*0190*/ 	.byte	0x04, 0x29
        /*0192*/ 	.short	(.L_11241 - .L_11240)


	//   ....[0]....
.L_11240:
        /*0194*/ 	.word	0xffffffff


	//   ....[1]....
        /*0198*/ 	.word	0xffffffff


	//   ....[2]....
        /*019c*/ 	.word	0xffffffff


	//   ....[3]....
        /*01a0*/ 	.word	0xffffffff


	//   ....[4]....
        /*01a4*/ 	.word	0xffffffff


	//   ....[5]....
        /*01a8*/ 	.word	0xffffffff


	//   ....[6]....
        /*01ac*/ 	.word	0xffffffff


	//   ....[7]....
        /*01b0*/ 	.word	0xffffffff


	//   ....[8]....
        /*01b4*/ 	.word	0xffffffff


	//   ....[9]....
        /*01b8*/ 	.word	0xffffffff


	//   ....[10]....
        /*01bc*/ 	.word	0xffffffff


	//   ....[11]....
        /*01c0*/ 	.word	0xffffffff


	//   ....[12]....
        /*01c4*/ 	.word	0xffffffff


	//   ....[13]....
        /*01c8*/ 	.word	0xffffffff


	//   ....[14]....
        /*01cc*/ 	.word	0xffffffff


	//   ....[15]....
        /*01d0*/ 	.word	0xffffffff


	//   ....[16]....
        /*01d4*/ 	.word	0xffffffff


	//   ....[17]....
        /*01d8*/ 	.word	0xffffffff


	//   ....[18]....
        /*01dc*/ 	.word	0xffffffff


	//   ....[19]....
        /*01e0*/ 	.word	0xffffffff


	//   ....[20]....
        /*01e4*/ 	.word	0xffffffff


	//   ....[21]....
        /*01e8*/ 	.word	0xffffffff


	//   ....[22]....
        /*01ec*/ 	.word	0xffffffff


	//   ....[23]....
        /*01f0*/ 	.word	0xffffffff


	//   ....[24]....
        /*01f4*/ 	.word	0xffffffff


	//   ....[25]....
        /*01f8*/ 	.word	0xffffffff


	//   ....[26]....
        /*01fc*/ 	.word	0xffffffff


	//   ....[27]....
        /*0200*/ 	.word	0xffffffff


	//   ....[28]....
        /*0204*/ 	.word	0xffffffff


	//   ....[29]....
        /*0208*/ 	.word	0xffffffff


	//   ....[30]....
        /*020c*/ 	.word	0xffffffff


	//   ....[31]....
        /*0210*/ 	.word	0xffffffff


	//   ....[32]....
        /*0214*/ 	.word	0xffffffff


	//   ....[33]....
        /*0218*/ 	.word	0xffffffff


	//   ....[34]....
        /*021c*/ 	.word	0xffffffff


	//   ....[35]....
        /*0220*/ 	.word	0xffffffff


	//   ....[36]....
        /*0224*/ 	.word	0xffffffff


	//   ....[37]....
        /*0228*/ 	.word	0xffffffff


	//   ....[38]....
        /*022c*/ 	.word	0xffffffff


	//   ....[39]....
        /*0230*/ 	.word	0xffffffff


	//   ....[40]....
        /*0234*/ 	.word	0xffffffff


	//   ....[41]....
        /*0238*/ 	.word	0xffffffff


	//   ....[42]....
        /*023c*/ 	.word	0xffffffff


	//   ....[43]....
        /*0240*/ 	.word	0xffffffff


	//   ....[44]....
        /*0244*/ 	.word	0xffffffff


	//   ....[45]....
        /*0248*/ 	.word	0xffffffff


	//   ....[46]....
        /*024c*/ 	.word	0xffffffff


	//   ....[47]....
        /*0250*/ 	.word	0xffffffff


	//   ....[48]....
        /*0254*/ 	.word	0xffffffff


	//   ....[49]....
        /*0258*/ 	.word	0xffffffff


	//   ....[50]....
        /*025c*/ 	.word	0xffffffff


	//   ....[51]....
        /*0260*/ 	.word	0xffffffff


	//   ....[52]....
        /*0264*/ 	.word	0xffffffff


	//   ....[53]....
        /*0268*/ 	.word	0xffffffff


	//   ....[54]....
        /*026c*/ 	.word	0xffffffff


	//   ....[55]....
        /*0270*/ 	.word	0xffffffff


	//   ....[56]....
        /*0274*/ 	.word	0xffffffff


	//   ....[57]....
        /*0278*/ 	.word	0xffffffff


	//   ....[58]....
        /*027c*/ 	.word	0xffffffff


	//   ....[59]....
        /*0280*/ 	.word	0xffffffff


	//   ....[60]....
        /*0284*/ 	.word	0xffffffff


	//   ....[61]....
        /*0288*/ 	.word	0xffffffff


	//   ....[62]....
        /*028c*/ 	.word	0xffffffff


	//   ....[63]....
        /*0290*/ 	.word	0xffffffff


	//   ....[64]....
        /*0294*/ 	.word	0xffffffff


	//   ....[65]....
        /*0298*/ 	.word	0xffffffff


	//   ....[66]....
        /*029c*/ 	.word	0xffffffff


	//   ....[67]....
        /*02a0*/ 	.word	0xffffffff


	//   ....[68]....
        /*02a4*/ 	.word	0xffffffff


	//   ....[69]....
        /*02a8*/ 	.word	0xffffffff


	//   ....[70]....
        /*02ac*/ 	.word	0xffffffff


	//   ....[71]....
        /*02b0*/ 	.word	0xffffffff


	//   ....[72]....
        /*02b4*/ 	.word	0xffffffff


	//   ....[73]....
        /*02b8*/ 	.word	0xffffffff


	//   ....[74]....
        /*02bc*/ 	.word	0xffffffff


	//   ....[75]....
        /*02c0*/ 	.word	0xffffffff


	//   ....[76]....
        /*02c4*/ 	.word	0xffffffff


	//   ....[77]....
        /*02c8*/ 	.word	0xffffffff


	//   ....[78]....
        /*02cc*/ 	.word	0xffffffff


	//   ....[79]....
        /*02d0*/ 	.word	0xffffffff


	//   ....[80]....
        /*02d4*/ 	.word	0xffffffff


	//   ....[81]....
        /*02d8*/ 	.word	0xffffffff


	//   ....[82]....
        /*02dc*/ 	.word	0xffffffff


	//   ....[83]....
        /*02e0*/ 	.word	0xffffffff


	//   ....[84]....
        /*02e4*/ 	.word	0xffffffff


	//   ....[85]....
        /*02e8*/ 	.word	0xffffffff


	//   ....[86]....
        /*02ec*/ 	.word	0xffffffff


	//   ....[87]....
        /*02f0*/ 	.word	0xffffffff


	//   ....[88]....
        /*02f4*/ 	.word	0xffffffff


	//   ....[89]....
        /*02f8*/ 	.word	0xffffffff


	//   ....[90]....
        /*02fc*/ 	.word	0xffffffff


	//   ....[91]....
        /*0300*/ 	.word	0xffffffff


	//   ....[92]....
        /*0304*/ 	.word	0xffffffff


	//   ....[93]....
        /*0308*/ 	.word	0xffffffff


	//   ....[94]....
        /*030c*/ 	.word	0xffffffff


	//   ....[95]....
        /*0310*/ 	.word	0xffffffff


	//   ....[96]....
        /*0314*/ 	.word	0xffffffff


	//   ....[97]....
        /*0318*/ 	.word	0xffffffff


	//   ....[98]....
        /*031c*/ 	.word	0xffffffff


	//   ....[99]....
        /*0320*/ 	.word	0xffffffff


	//   ....[100]....
        /*0324*/ 	.word	0xffffffff


	//   ....[101]....
        /*0328*/ 	.word	0xffffffff


	//   ....[102]....
        /*032c*/ 	.word	0xffffffff


	//   ....[103]....
        /*0330*/ 	.word	0xffffffff


	//   ....[104]....
        /*0334*/ 	.word	0xffffffff


	//   ....[105]....
        /*0338*/ 	.word	0xffffffff


	//   ....[106]....
        /*033c*/ 	.word	0xffffffff


	//   ....[107]....
        /*0340*/ 	.word	0xffffffff


	//   ....[108]....
        /*0344*/ 	.word	0xffffffff


	//   ....[109]....
        /*0348*/ 	.word	0xffffffff


	//   ....[110]....
        /*034c*/ 	.word	0xffffffff


	//   ....[111]....
        /*0350*/ 	.word	0xffffffff


	//----- nvinfo : EIATTR_COOP_GROUP_INSTR_OFFSETS
	.align		4
.L_11241:
        /*0354*/ 	.byte	0x04, 0x28
        /*0356*/ 	.short	(.L_11243 - .L_11242)


	//   ....[0]....
.L_11242:
        /*0358*/ 	.word	0x00000be0


	//   ....[1]....
        /*035c*/ 	.word	0x00000c00


	//   ....[2]....
        /*0360*/ 	.word	0x00000c20


	//   ....[3]....
        /*0364*/ 	.word	0x00000c40


	//   ....[4]....
        /*0368*/ 	.word	0x00000ce0


	//   ....[5]....
        /*036c*/ 	.word	0x00000d00


	//   ....[6]....
        /*0370*/ 	.word	0x00000d30


	//   ....[7]....
        /*0374*/ 	.word	0x00001b70


	//   ....[8]....
        /*0378*/ 	.word	0x00001bd0


	//   ....[9]....
        /*037c*/ 	.word	0x00001c00


	//   ....[10]....
        /*0380*/ 	.word	0x00001c20


	//   ....[11]....
        /*0384*/ 	.word	0x00001c40


	//   ....[12]....
        /*0388*/ 	.word	0x00001c90


	//   ....[13]....
        /*038c*/ 	.word	0x00001cb0


	//   ....[14]....
        /*0390*/ 	.word	0x00001cd0


	//   ....[15]....
        /*0394*/ 	.word	0x00002b70


	//   ....[16]....
        /*0398*/ 	.word	0x00002c80


	//   ....[17]....
        /*039c*/ 	.word	0x000049a0


	//   ....[18]....
        /*03a0*/ 	.word	0x00004a10


	//   ....[19]....
        /*03a4*/ 	.word	0x00004a70


	//   ....[20]....
        /*03a8*/ 	.word	0x00004ad0


	//   ....[21]....
        /*03ac*/ 	.word	0x00004b40


	//   ....[22]....
        /*03b0*/ 	.word	0x00004bc0


	//   ....[23]....
        /*03b4*/ 	.word	0x00004c30


	//   ....[24]....
        /*03b8*/ 	.word	0x00004c90


	//   ....[25]....
        /*03bc*/ 	.word	0x00004d00


	//   ....[26]....
        /*03c0*/ 	.word	0x00004d60


	//   ....[27]....
        /*03c4*/ 	.word	0x00004dc0


	//   ....[28]....
        /*03c8*/ 	.word	0x00004e30


	//   ....[29]....
        /*03cc*/ 	.word	0x00004e90


	//   ....[30]....
        /*03d0*/ 	.word	0x00004ef0


	//   ....[31]....
        /*03d4*/ 	.word	0x00004f60


	//   ....[32]....
        /*03d8*/ 	.word	0x00004fc0


	//   ....[33]....
        /*03dc*/ 	.word	0x00005020


	//   ....[34]....
        /*03e0*/ 	.word	0x00005090


	//   ....[35]....
        /*03e4*/ 	.word	0x000050f0


	//   ....[36]....
        /*03e8*/ 	.word	0x00005150


	//   ....[37]....
        /*03ec*/ 	.word	0x000051c0


	//   ....[38]....
        /*03f0*/ 	.word	0x00005220


	//   ....[39]....
        /*03f4*/ 	.word	0x00005280


	//   ....[40]....
        /*03f8*/ 	.word	0x000052f0


	//   ....[41]....
        /*03fc*/ 	.word	0x00005350


	//   ....[42]....
        /*0400*/ 	.word	0x000053b0


	//   ....[43]....
        /*0404*/ 	.word	0x00005420


	//   ....[44]....
        /*0408*/ 	.word	0x00005480


	//   ....[45]....
        /*040c*/ 	.word	0x000054e0


	//   ....[46]....
        /*0410*/ 	.word	0x00005550


	//   ....[47]....
        /*0414*/ 	.word	0x000055b0


	//   ....[48]....
        /*0418*/ 	.word	0x00005610


	//   ....[49]....
        /*041c*/ 	.word	0x00005680


	//   ....[50]....
        /*0420*/ 	.word	0x000056e0


	//   ....[51]....
        /*0424*/ 	.word	0x00005740


	//   ....[52]....
        /*0428*/ 	.word	0x000057b0


	//   ....[53]....
        /*042c*/ 	.word	0x00005810


	//   ....[54]....
        /*0430*/ 	.word	0x00005870


	//   ....[55]....
        /*0434*/ 	.word	0x000058e0


	//   ....[56]....
        /*0438*/ 	.word	0x00005940


	//   ....[57]....
        /*043c*/ 	.word	0x000059a0


	//   ....[58]....
        /*0440*/ 	.word	0x00005a10


	//   ....[59]....
        /*0444*/ 	.word	0x00005a70


	//   ....[60]....
        /*0448*/ 	.word	0x00005ad0


	//   ....[61]....
        /*044c*/ 	.word	0x00005b40


	//   ....[62]....
        /*0450*/ 	.word	0x00005ba0


	//   ....[63]....
        /*0454*/ 	.word	0x00005c00


	//   ....[64]....
        /*0458*/ 	.word	0x00005c70


	//   ....[65]....
        /*045c*/ 	.word	0x00005cd0


	//   ....[66]....
        /*0460*/ 	.word	0x00005d30


	//   ....[67]....
        /*0464*/ 	.word	0x00005da0


	//   ....[68]....
        /*0468*/ 	.word	0x00005e00


	//   ....[69]....
        /*046c*/ 	.word	0x00005e60


	//   ....[70]....
        /*0470*/ 	.word	0x00005ed0


	//   ....[71]....
        /*0474*/ 	.word	0x00005f30


	//   ....[72]....
        /*0478*/ 	.word	0x00005f90


	//   ....[73]....
        /*047c*/ 	.word	0x00006000


	//   ....[74]....
        /*0480*/ 	.word	0x00006060


	//   ....[75]....
        /*0484*/ 	.word	0x000060c0


	//   ....[76]....
        /*0488*/ 	.word	0x00006130


	//   ....[77]....
        /*048c*/ 	.word	0x00006190


	//   ....[78]....
        /*0490*/ 	.word	0x000061f0


	//   ....[79]....
        /*0494*/ 	.word	0x00006260


	//   ....[80]....
        /*0498*/ 	.word	0x000062c0


	//   ....[81]....
        /*049c*/ 	.word	0x00006320


	//   ....[82]....
        /*04a0*/ 	.word	0x00006390


	//   ....[83]....
        /*04a4*/ 	.word	0x000063f0


	//   ....[84]....
        /*04a8*/ 	.word	0x00006450


	//   ....[85]....
        /*04ac*/ 	.word	0x000064c0


	//   ....[86]....
        /*04b0*/ 	.word	0x00006520


	//   ....[87]....
        /*04b4*/ 	.word	0x00006580


	//   ....[88]....
        /*04b8*/ 	.word	0x000065f0


	//   ....[89]....
        /*04bc*/ 	.word	0x00006650


	//   ....[90]....
        /*04c0*/ 	.word	0x000066b0


	//   ....[91]....
        /*04c4*/ 	.word	0x00006720


	//   ....[92]....
        /*04c8*/ 	.word	0x00006780


	//   ....[93]....
        /*04cc*/ 	.word	0x000067e0


	//   ....[94]....
        /*04d0*/ 	.word	0x00006850


	//   ....[95]....
        /*04d4*/ 	.word	0x000068b0


	//   ....[96]....
        /*04d8*/ 	.word	0x00006910


	//   ....[97]....
        /*04dc*/ 	.word	0x00006980


	//   ....[98]....
        /*04e0*/ 	.word	0x000069e0


	//   ....[99]....
        /*04e4*/ 	.word	0x00006a40


	//   ....[100]....
        /*04e8*/ 	.word	0x00006ab0


	//   ....[101]....
        /*04ec*/ 	.word	0x00006b10


	//   ....[102]....
        /*04f0*/ 	.word	0x00006b70


	//   ....[103]....
        /*04f4*/ 	.word	0x00006be0


	//   ....[104]....
        /*04f8*/ 	.word	0x00006c40


	//   ....[105]....
        /*04fc*/ 	.word	0x00006ca0


	//   ....[106]....
        /*0500*/ 	.word	0x00006d10


	//   ....[107]....
        /*0504*/ 	.word	0x00006d70


	//   ....[108]....
        /*0508*/ 	.word	0x00006dd0


	//   ....[109]....
        /*050c*/ 	.word	0x00006e40


	//   ....[110]....
        /*0510*/ 	.word	0x00006ea0


	//   ....[111]....
        /*0514*/ 	.word	0x00006f00


	//----- nvinfo : EIATTR_SYSCALL_OFFSETS
	.align		4
.L_11243:
        /*0518*/ 	.byte	0x04, 0x46
        /*051a*/ 	.short	(.L_11245 - .L_11244)


	//   ....[0]....
.L_11244:
        /*051c*/ 	.word	0x00004800


	//   ....[1]....
        /*0520*/ 	.word	0x00004930


	//----- nvinfo : EIATTR_EXIT_INSTR_OFFSETS
	.align		4
.L_11245:
        /*0524*/ 	.byte	0x04, 0x1c
        /*0526*/ 	.short	(.L_11247 - .L_11246)


	//   ....[0]....
.L_11246:
        /*0528*/ 	.word	0x000000e0


	//   ....[1]....
        /*052c*/ 	.word	0x00003a90


	//   ....[2]....
        /*0530*/ 	.word	0x00003b00


	//   ....[3]....
        /*0534*/ 	.word	0x000046d0


	//   ....[4]....
        /*0538*/ 	.word	0x00004940


	//----- nvinfo : EIATTR_CTAIDZ_USED
	.align		4
.L_11247:
        /*053c*/ 	.byte	0x01, 0x04
	.zero		2


	//----- nvinfo : EIATTR_CRS_STACK_SIZE
	.align		4
        /*0540*/ 	.byte	0x04, 0x1e
        /*0542*/ 	.short	(.L_11249 - .L_11248)
.L_11248:
        /*0544*/ 	.word	0x00000000
.L_11249:


//--------------------- .nv.info._ZN4vllm25paged_attention_v2_kernelIfhLi112ELi32ELi128ELNS_18Fp8KVCacheDataTypeE2ELb1ELi512EEEvPfS2_PT_PKS3_PKT0_S9_ifPKiSB_iPKfiiiSD_SD_iiiii --------------------------
	.section	.nv.info._ZN4vllm25paged_attention_v2_kernelIfhLi112ELi32ELi128ELNS_18Fp8KVCacheDataTypeE2ELb1ELi512EEEvPfS2_PT_PKS3_PKT0_S9_ifPKiSB_iPKfiiiSD_SD_iiiii,"",@"SHT_CUDA_INFO"
	.sectionflags	@""
	.align	4


	//----- nvinfo : EIATTR_CUDA_API_VERSION
	.align		4
        /*0000*/ 	.byte	0x04, 0x37
        /*0002*/ 	.short	(.L_11251 - .L_11250)
.L_11250:
        /*0004*/ 	.word	0x00000082


	//----- nvinfo : EIATTR_SW2861232_WAR
	.align		4
.L_11251:
        /*0008*/ 	.byte	0x01, 0x35
	.zero		2


	//----- nvinfo : EIATTR_PARAM_CBANK
	.align		4
        /*000c*/ 	.byte	0x04, 0x0a
        /*000e*/ 	.short	(.L_11253 - .L_11252)
	.align		4
.L_11252:
        /*0010*/ 	.word	index@(.nv.constant0._ZN4vllm25paged_attention_v2_kernelIfhLi112ELi32ELi128ELNS_18Fp8KVCacheDataTypeE2ELb1ELi512EEEvPfS2_PT_PKS3_PKT0_S9_ifPKiSB_iPKfiiiSD_SD_iiiii)
        /*0014*/ 	.short	0x0160
        /*0016*/ 	.short	0x008c


	//----- nvinfo : EIATTR_CBANK_PARAM_SIZE
	.align		4
.L_11253:
        /*0018*/ 	.byte	0x03, 0x19
        /*001a*/ 	.short	0x008c


	//----- nvinfo : EIATTR_KPARAM_INFO
	.align		4
        /*001c*/ 	.byte	0x04, 0x17
        /*001e*/ 	.short	(.L_11255 - .L_11254)
.L_11254:
        /*0020*/ 	.word	0x00000000
        /*0024*/ 	.short	0x0015
        /*0026*/ 	.short	0x0088
        /*0028*/ 	.byte	0x00, 0xf0, 0x11, 0x00


	//----- nvinfo : EIATTR_KPARAM_INFO
	.align		4
.L_11255:
        /*002c*/ 	.byte	0x04, 0x17
        /*002e*/ 	.short	(.L_11257 - .L_11256)
.L_11256:
        /*0030*/ 	.word	0x00000000
        /*0034*/ 	.short	0x0014
        /*0036*/ 	.short	0x0084
        /*0038*/ 	.byte	0x00, 0xf0, 0x11, 0x00


	//----- nvinfo : EIATTR_KPARAM_INFO
	.align		4
.L_11257:
        /*003c*/ 	.byte	0x04, 0x17
        /*003e*/ 	.short	(.L_11259 - .L_11258)
.L_11258:
        /*0040*/ 	.word	0x00000000
        /*0044*/ 	.short	0x0013
        /*0046*/ 	.short	0x0080
        /*0048*/ 	.byte	0x00, 0xf0, 0x11, 0x00


	//----- nvinfo : EIATTR_KPARAM_INFO
	.align		4
.L_11259:
        /*004c*/ 	.byte	0x04, 0x17
        /*004e*/ 	.short	(.L_11261 - .L_11260)
.L_11260:
        /*0050*/ 	.word	0x00000000
        /*0054*/ 	.short	0x0012
        /*0056*/ 	.short	0x007c
        /*0058*/ 	.byte	0x00, 0xf0, 0x11, 0x00


	//----- nvinfo : EIATTR_KPARAM_INFO
	.align		4
.L_11261:
        /*005c*/ 	.byte	0x04, 0x17
        /*005e*/ 	.short	(.L_11263 - .L_11262)
.L_11262:
        /*0060*/ 	.word	0x00000000
        /*0064*/ 	.short	0x0011
        /*0066*/ 	.short	0x0078
        /*0068*/ 	.byte	0x00, 0xf0, 0x11, 0x00


	//----- nvinfo : EIATTR_KPARAM_INFO
	.align		4
.L_11263:
        /*006c*/ 	.byte	0x04, 0x17
        /*006e*/ 	.short	(.L_11265 - .L_11264)
.L_11264:
        /*0070*/ 	.word	0x00000000
        /*0074*/ 	.short	0x0010
        /*0076*/ 	.short	0x0070
        /*0078*/ 	.byte	0x00, 0xf0, 0x21, 0x00


	//----- nvinfo : EIATTR_KPARAM_INFO
	.align		4
.L_11265:
        /*007c*/ 	.byte	0x04, 0x17
        /*007e*/ 	.short	(.L_11267 - .L_11266)
.L_11266:
        /*0080*/ 	.word	0x00000000
        /*0084*/ 	.short	0x000f
        /*0086*/ 	.short	0x0068
        /*0088*/ 	.byte	0x00, 0xf0, 0x21, 0x00


	//----- nvinfo : EIATTR_KPARAM_INFO
	.align		4
.L_11267:
        /*008c*/ 	.byte	0x04, 0x17
        /*008e*/ 	.short	(.L_11269 - .L_11268)
.L_11268:
        /*0090*/ 	.word	0x00000000
        /*0094*/ 	.short	0x000e
        /*0096*/ 	.short	0x0060
        /*0098*/ 	.byte	0x00, 0xf0, 0x11, 0x00


	//----- nvinfo : EIATTR_KPARAM_INFO
	.align		4
.L_11269:
        /*009c*/ 	.byte	0x04, 0x17
        /*009e*/ 	.short	(.L_11271 - .L_11270)
.L_11270:
        /*00a0*/ 	.word	0x00000000
        /*00a4*/ 	.short	0x000d
        /*00a6*/ 	.short	0x005c
        /*00a8*/ 	.byte	0x00, 0xf0, 0x11, 0x00


	//----- nvinfo : EIATTR_KPARAM_INFO
	.align		4
.L_11271:
        /*00ac*/ 	.byte	0x04, 0x17
        /*00ae*/ 	.short	(.L_11273 - .L_11272)
.L_11272:
        /*00b0*/ 	.word	0x00000000
        /*00b4*/ 	.short	0x000c
        /*00b6*/ 	.short	0x0058
        /*00b8*/ 	.byte	0x00, 0xf0, 0x11, 0x00


	//----- nvinfo : EIATTR_KPARAM_INFO
	.align		4
.L_11273:
        /*00bc*/ 	.byte	0x04, 0x17
        /*00be*/ 	.short	(.L_11275 - .L_11274)
.L_11274:
        /*00c0*/ 	.word	0x00000000
        /*00c4*/ 	.short	0x000b
        /*00c6*/ 	.short	0x0050
        /*00c8*/ 	.byte	0x00, 0xf0, 0x21, 0x00


	//----- nvinfo : EIATTR_KPARAM_INFO
	.align		4
.L_11275:
        /*00cc*/ 	.byte	0x04, 0x17
        /*00ce*/ 	.short	(.L_11277 - .L_11276)
.L_11276:
        /*00d0*/ 	.word	0x00000000
        /*00d4*/ 	.short	0x000a
        /*00d6*/ 	.short	0x0048
        /*00d8*/ 	.byte	0x00, 0xf0, 0x11, 0x00


	//----- nvinfo : EIATTR_KPARAM_INFO
	.align		4
.L_11277:
        /*00dc*/ 	.byte	0x04, 0x17
        /*00de*/ 	.short	(.L_11279 - .L_11278)
.L_11278:
        /*00e0*/ 	.word	0x00000000
        /*00e4*/ 	.short	0x0009
        /*00e6*/ 	.short	0x0040
        /*00e8*/ 	.byte	0x00, 0xf0, 0x21, 0x00


	//----- nvinfo : EIATTR_KPARAM_INFO
	.align		4
.L_11279:
        /*00ec*/ 	.byte	0x04, 0x17
        /*00ee*/ 	.short	(.L_11281 - .L_11280)
.L_11280:
        /*00f0*/ 	.word	0x00000000
        /*00f4*/ 	.short	0x0008
        /*00f6*/ 	.short	0x0038
        /*00f8*/ 	.byte	0x00, 0xf0, 0x21, 0x00


	//----- nvinfo : EIATTR_KPARAM_INFO
	.align		4
.L_11281:
        /*00fc*/ 	.byte	0x04, 0x17
        /*00fe*/ 	.short	(.L_11283 - .L_11282)
.L_11282:
        /*0100*/ 	.word	0x00000000
        /*0104*/ 	.short	0x0007
        /*0106*/ 	.short	0x0034
        /*0108*/ 	.byte	0x00, 0xf0, 0x11, 0x00


	//----- nvinfo : EIATTR_KPARAM_INFO
	.align		4
.L_11283:
        /*010c*/ 	.byte	0x04, 0x17
        /*010e*/ 	.short	(.L_11285 - .L_11284)
.L_11284:
        /*0110*/ 	.word	0x00000000
        /*0114*/ 	.short	0x0006
        /*0116*/ 	.short	0x0030
        /*0118*/ 	.byte	0x00, 0xf0, 0x11, 0x00


	//----- nvinfo : EIATTR_KPARAM_INFO
	.align		4
.L_11285:
        /*011c*/ 	.byte	0x04, 0x17
        /*011e*/ 	.short	(.L_11287 - .L_11286)
.L_11286:
        /*0120*/ 	.word	0x00000000
        /*0124*/ 	.short	0x0005
        /*0126*/ 	.short	0x0028
        /*0128*/ 	.byte	0x00, 0xf0, 0x21, 0x00


	//----- nvinfo : EIATTR_KPARAM_INFO
	.align		4
.L_11287:
        /*012c*/ 	.byte	0x04, 0x17
        /*012e*/ 	.short	(.L_11289 - .L_11288)
.L_11288:
        /*0130*/ 	.word	0x00000000
        /*0134*/ 	.short	0x0004
        /*0136*/ 	.short	0x0020
        /*0138*/ 	.byte	0x00, 0xf0, 0x21, 0x00


	//----- nvinfo : EIATTR_KPARAM_INFO
	.align		4
.L_11289:
        /*013c*/ 	.byte	0x04, 0x17
        /*013e*/ 	.short	(.L_11291 - .L_11290)
.L_11290:
        /*0140*/ 	.word	0x00000000
        /*0144*/ 	.short	0x0003
        /*0146*/ 	.short	0x0018
        /*0148*/ 	.byte	0x00, 0xf0, 0x21, 0x00


	//----- nvinfo : EIATTR_KPARAM_INFO
	.align		4
.L_11291:
        /*014c*/ 	.byte	0x04, 0x17
        /*014e*/ 	.short	(.L_11293 - .L_11292)
.L_11292:
        /*0150*/ 	.word	0x00000000
        /*0154*/ 	.short	0x0002
        /*0156*/ 	.short	0x0010
        /*0158*/ 	.byte	0x00, 0xf0, 0x21, 0x00


	//----- nvinfo : EIATTR_KPARAM_INFO
	.align		4
.L_11293:
        /*015c*/ 	.byte	0x04, 0x17
        /*015e*/ 	.short	(.L_11295 - .L_11294)
.L_11294:
        /*0160*/ 	.word	0x00000000
        /*0164*/ 	.short	0x0001
        /*0166*/ 	.short	0x0008
        /*0168*/ 	.byte	0x00, 0xf0, 0x21, 0x00


	//----- nvinfo : EIATTR_KPARAM_INFO
	.align		4
.L_11295:
        /*016c*/ 	.byte	0x04, 0x17
        /*016e*/ 	.short	(.L_11297 - .L_11296)
.L_11296:
        /*0170*/ 	.word	0x00000000
        /*0174*/ 	.short	0x0000
        /*0176*/ 	.short	0x0000
        /*0178*/ 	.byte	0x00, 0xf0, 0x21, 0x00


	//----- nvinfo : EIATTR_MAXREG_COUNT
	.align		4
.L_11297:
        /*017c*/ 	.byte	0x03, 0x1b
        /*017e*/ 	.short	0x00ff


	//----- nvinfo : EIATTR_NUM_BARRIERS
	.align		4
        /*0180*/ 	.byte	0x02, 0x4c
        /*0182*/ 	.byte	0x01
	.zero		1


	//----- nvinfo : EIATTR_EXTERNS
	.align		4
        /*0184*/ 	.byte	0x04, 0x0f
        /*0186*/ 	.short	(.L_11299 - .L_11298)


	//   ....[0]....
	.align		4
.L_11298:
        /*0188*/ 	.word	index@(__assertfail)


	//----- nvinfo : EIATTR_MERCURY_ISA_VERSION
	.align		4
.L_11299:
        /*018c*/ 	.byte	0x03, 0x5f
        /*018e*/ 	.short	0x0000


	//----- nvinfo : EIATTR_COOP_GROUP_MASK_REGIDS
	.align		4
        /*0190*/ 	.byte	0x04, 0x29
        /*0192*/ 	.short	(.L_11301 - .L_11300)


	//   ....[0]....
.L_11300:
        /*0194*/ 	.word	0xffffffff


	//   ....[1]....
        /*0198*/ 	.word	0xffffffff


	//   ....[2]....
        /*019c*/ 	.word	0xffffffff


	//   ....[3]....
        /*01a0*/ 	.word	0xffffffff


	//   ....[4]....
        /*01a4*/ 	.word	0xffffffff


	//   ....[5]....
        /*01a8*/ 	.word	0xffffffff


	//   ....[6]....
        /*01ac*/ 	.word	0xffffffff


	//   ....[7]....
        /*01b0*/ 	.word	0xffffffff


	//   ....[8]....
        /*01b4*/ 	.word	0xffffffff


	//   ....[9]....
        /*01b8*/ 	.word	0xffffffff


	//   ....[10]....
        /*01bc*/ 	.word	0xffffffff


	//   ....[11]....
        /*01c0*/ 	.word	0xffffffff


	//   ....[12]....
        /*01c4*/ 	.word	0xffffffff


	//   ....[13]....
        /*01c8*/ 	.word	0xffffffff


	//   ....[14]....
        /*01cc*/ 	.word	0xffffffff


	//   ....[15]....
        /*01d0*/ 	.word	0xffffffff


	//   ....[16]....
        /*01d4*/ 	.word	0xffffffff


	//   ....[17]....
        /*01d8*/ 	.word	0xffffffff


	//   ....[18]....
        /*01dc*/ 	.word	0xffffffff


	//   ....[19]....
        /*01e0*/ 	.word	0xffffffff


	//   ....[20]....
        /*01e4*/ 	.word	0xffffffff


	//   ....[21]....
        /*01e8*/ 	.word	0xffffffff


	//   ....[22]....
        /*01ec*/ 	.word	0xffffffff


	//   ....[23]....
        /*01f0*/ 	.word	0xffffffff


	//   ....[24]....
        /*01f4*/ 	.word	0xffffffff


	//   ....[25]....
        /*01f8*/ 	.word	0xffffffff


	//   ....[26]....
        /*01fc*/ 	.word	0xffffffff


	//   ....[27]....
        /*0200*/ 	.word	0xffffffff


	//   ....[28]....
        /*0204*/ 	.word	0xffffffff


	//   ....[29]....
        /*0208*/ 	.word	0xffffffff


	//   ....[30]....
        /*020c*/ 	.word	0xffffffff


	//   ....[31]....
        /*0210*/ 	.word	0xffffffff


	//   ....[32]....
        /*0214*/ 	.word	0xffffffff


	//   ....[33]....
        /*0218*/ 	.word	0xffffffff


	//   ....[34]....
        /*021c*/ 	.word	0xffffffff


	//   ....[35]....
        /*0220*/ 	.word	0xffffffff


	//   ....[36]....
        /*0224*/ 	.word	0xffffffff


	//   ....[37]....
        /*0228*/ 	.word	0xffffffff


	//   ....[38]....
        /*022c*/ 	.word	0xffffffff


	//   ....[39]....
        /*0230*/ 	.word	0xffffffff


	//   ....[40]....
        /*0234*/ 	.word	0xffffffff


	//   ....[41]....
        /*0238*/ 	.word	0xffffffff


	//   ....[42]....
        /*023c*/ 	.word	0xffffffff


	//   ....[43]....
        /*0240*/ 	.word	0xffffffff


	//   ....[44]....
        /*0244*/ 	.word	0xffffffff


	//   ....[45]....
        /*0248*/ 	.word	0xffffffff


	//   ....[46]....
        /*024c*/ 	.word	0xffffffff


	//   ....[47]....
        /*0250*/ 	.word	0xffffffff


	//   ....[48]....
        /*0254*/ 	.word	0xffffffff


	//   ....[49]....
        /*0258*/ 	.word	0xffffffff


	//   ....[50]....
        /*025c*/ 	.word	0xffffffff


	//   ....[51]....
        /*0260*/ 	.word	0xffffffff


	//   ....[52]....
        /*0264*/ 	.word	0xffffffff


	//   ....[53]....
        /*0268*/ 	.word	0xffffffff


	//   ....[54]....
        /*026c*/ 	.word	0xffffffff


	//   ....[55]....
        /*0270*/ 	.word	0xffffffff


	//   ....[56]....
        /*0274*/ 	.word	0xffffffff


	//   ....[57]....
        /*0278*/ 	.word	0xffffffff


	//   ....[58]....
        /*027c*/ 	.word	0xffffffff


	//   ....[59]....
        /*0280*/ 	.word	0xffffffff


	//   ....[60]....
        /*0284*/ 	.word	0xffffffff


	//   ....[61]....
        /*0288*/ 	.word	0xffffffff


	//   ....[62]....
        /*028c*/ 	.word	0xffffffff


	//   ....[63]....
        /*0290*/ 	.word	0xffffffff


	//   ....[64]....
        /*0294*/ 	.word	0xffffffff


	//   ....[65]....
        /*0298*/ 	.word	0xffffffff


	//   ....[66]....
        /*029c*/ 	.word	0xffffffff


	//   ....[67]....
        /*02a0*/ 	.word	0xffffffff


	//   ....[68]....
        /*02a4*/ 	.word	0xffffffff


	//   ....[69]....
        /*02a8*/ 	.word	0xffffffff


	//   ....[70]....
        /*02ac*/ 	.word	0xffffffff


	//   ....[71]....
        /*02b0*/ 	.word	0xffffffff


	//   ....[72]....
        /*02b4*/ 	.word	0xffffffff


	//   ....[73]....
        /*02b8*/ 	.word	0xffffffff


	//   ....[74]....
        /*02bc*/ 	.word	0xffffffff


	//   ....[75]....
        /*02c0*/ 	.word	0xffffffff


	//   ....[76]....
        /*02c4*/ 	.word	0xffffffff


	//   ....[77]....
        /*02c8*/ 	.word	0xffffffff


	//   ....[78]....
        /*02cc*/ 	.word	0xffffffff


	//   ....[79]....
        /*02d0*/ 	.word	0xffffffff


	//   ....[80]....
        /*02d4*/ 	.word	0xffffffff


	//   ....[81]....
        /*02d8*/ 	.word	0xffffffff


	//   ....[82]....
        /*02dc*/ 	.word	0xffffffff


	//   ....[83]....
        /*02e0*/ 	.word	0xffffffff


	//   ....[84]....
        /*02e4*/ 	.word	0xffffffff


	//   ....[85]....
        /*02e8*/ 	.word	0xffffffff


	//   ....[86]....
        /*02ec*/ 	.word	0xffffffff


	//   ....[87]....
        /*02f0*/ 	.word	0xffffffff


	//   ....[88]....
        /*02f4*/ 	.word	0xffffffff


	//   ....[89]....
        /*02f8*/ 	.word	0xffffffff


	//   ....[90]....
        /*02fc*/ 	.word	0xffffffff


	//   ....[91]....
        /*0300*/ 	.word	0xffffffff


	//   ....[92]....
        /*0304*/ 	.word	0xffffffff


	//   ....[93]....
        /*0308*/ 	.word	0xffffffff


	//   ....[94]....
        /*030c*/ 	.word	0xffffffff


	//   ....[95]....
        /*0310*/ 	.word	0xffffffff


	//   ....[96]....
        /*0314*/ 	.word	0xffffffff


	//   ....[97]....
        /*0318*/ 	.word	0xffffffff


	//   ....[98]....
        /*031c*/ 	.word	0xffffffff


	//   ....[99]....
        /*0320*/ 	.word	0xffffffff


	//   ....[100]....
        /*0324*/ 	.word	0xffffffff


	//   ....[101]....
        /*0328*/ 	.word	0xffffffff


	//   ....[102]....
        /*032c*/ 	.word	0xffffffff


	//   ....[103]....
        /*0330*/ 	.word	0xffffffff


	//   ....[104]....
        /*0334*/ 	.word	0xffffffff


	//   ....[105]....
        /*0338*/ 	.word	0xffffffff


	//----- nvinfo : EIATTR_COOP_GROUP_INSTR_OFFSETS
	.align		4
.L_11301:
        /*033c*/ 	.byte	0x04, 0x28
        /*033e*/ 	.short	(.L_11303 - .L_11302)


	//   ....[0]....
.L_11302:
        /*0340*/ 	.word	0x00000b20


	//   ....[1]....
        /*0344*/ 	.word	0x00000b40


	//   ....[2]....
        /*0348*/ 	.word	0x00000b60


	//   ....[3]....
        /*034c*/ 	.word	0x00000b80


	//   ....[4]....
        /*0350*/ 	.word	0x00000c20


	//   ....[5]....
        /*0354*/ 	.word	0x00000c40


	//   ....[6]....
        /*0358*/ 	.word	0x00000c70


	//   ....[7]....
        /*035c*/ 	.word	0x00001aa0


	//   ....[8]....
        /*0360*/ 	.word	0x00001b00


	//   ....[9]....
        /*0364*/ 	.word	0x00001b30


	//   ....[10]....
        /*0368*/ 	.word	0x00001b50


	//   ....[11]....
        /*036c*/ 	.word	0x00001b70


	//   ....[12]....
        /*0370*/ 	.word	0x00001bc0


	//   ....[13]....
        /*0374*/ 	.word	0x00001be0


	//   ....[14]....
        /*0378*/ 	.word	0x00001c00


	//   ....[15]....
        /*037c*/ 	.word	0x00002a10


	//   ....[16]....
        /*0380*/ 	.word	0x00002b10


	//   ....[17]....
        /*0384*/ 	.word	0x000046a0


	//   ....[18]....
        /*0388*/ 	.word	0x00004710


	//   ....[19]....
        /*038c*/ 	.word	0x00004770


	//   ....[20]....
        /*0390*/ 	.word	0x000047d0


	//   ....[21]....
        /*0394*/ 	.word	0x00004840


	//   ....[22]....
        /*0398*/ 	.word	0x000048c0


	//   ....[23]....
        /*039c*/ 	.word	0x00004930


	//   ....[24]....
        /*03a0*/ 	.word	0x00004990


	//   ....[25]....
        /*03a4*/ 	.word	0x00004a00


	//   ....[26]....
        /*03a8*/ 	.word	0x00004a60


	//   ....[27]....
        /*03ac*/ 	.word	0x00004ac0


	//   ....[28]....
        /*03b0*/ 	.word	0x00004b30


	//   ....[29]....
        /*03b4*/ 	.word	0x00004b90


	//   ....[30]....
        /*03b8*/ 	.word	0x00004bf0


	//   ....[31]....
        /*03bc*/ 	.word	0x00004c60


	//   ....[32]....
        /*03c0*/ 	.word	0x00004cc0


	//   ....[33]....
        /*03c4*/ 	.word	0x00004d20


	//   ....[34]....
        /*03c8*/ 	.word	0x00004d90


	//   ....[35]....
        /*03cc*/ 	.word	0x00004df0


	//   ....[36]....
        /*03d0*/ 	.word	0x00004e50


	//   ....[37]....
        /*03d4*/ 	.word	0x00004ec0


	//   ....[38]....
        /*03d8*/ 	.word	0x00004f20


	//   ....[39]....
        /*03dc*/ 	.word	0x00004f80


	//   ....[40]....
        /*03e0*/ 	.word	0x00004ff0


	//   ....[41]....
        /*03e4*/ 	.word	0x00005050


	//   ....[42]....
        /*03e8*/ 	.word	0x000050b0


	//   ....[43]....
        /*03ec*/ 	.word	0x00005120


	//   ....[44]....
        /*03f0*/ 	.word	0x00005180


	//   ....[45]....
        /*03f4*/ 	.word	0x000051e0


	//   ....[46]....
        /*03f8*/ 	.word	0x00005250


	//   ....[47]....
        /*03fc*/ 	.word	0x000052b0


	//   ....[48]....
        /*0400*/ 	.word	0x00005310


	//   ....[49]....
        /*0404*/ 	.word	0x00005380


	//   ....[50]....
        /*0408*/ 	.word	0x000053e0


	//   ....[51]....
        /*040c*/ 	.word	0x00005440


	//   ....[52]....
        /*0410*/ 	.word	0x000054b0


	//   ....[53]....
        /*0414*/ 	.word	0x00005510


	//   ....[54]....
        /*0418*/ 	.word	0x00005570


	//   ....[55]....
        /*041c*/ 	.word	0x000055e0


	//   ....[56]....
        /*0420*/ 	.word	0x00005640


	//   ....[57]....
        /*0424*/ 	.word	0x000056a0


	//   ....[58]....
        /*0428*/ 	.word	0x00005710


	//   ....[59]....
        /*042c*/ 	.word	0x00005770


	//   ....[60]....
        /*0430*/ 	.word	0x000057d0


	//   ....[61]....
        /*0434*/ 	.word	0x00005840


	//   ....[62]....
        /*0438*/ 	.word	0x000058a0


	//   ....[63]....
        /*043c*/ 	.word	0x00005900


	//   ....[64]....
        /*0440*/ 	.word	0x00005970


	//   ....[65]....
        /*0444*/ 	.word	0x000059d0


	//   ....[66]....
        /*0448*/ 	.word	0x00005a30


	//   ....[67]....
        /*044c*/ 	.word	0x00005aa0


	//   ....[68]....
        /*0450*/ 	.word	0x00005b00


	//   ....[69]....
        /*0454*/ 	.word	0x00005b60


	//   ....[70]....
        /*0458*/ 	.word	0x00005bd0


	//   ....[71]....
        /*045c*/ 	.word	0x00005c30


	//   ....[72]....
        /*0460*/ 	.word	0x00005c90


	//   ....[73]....
        /*0464*/ 	.word	0x00005d00


	//   ....[74]....
        /*0468*/ 	.word	0x00005d60


	//   ....[75]....
        /*046c*/ 	.word	0x00005dc0


	//   ....[76]....
        /*0470*/ 	.word	0x00005e30


	//   ....[77]....
        /*0474*/ 	.word	0x00005e90


	//   ....[78]....
        /*0478*/ 	.word	0x00005ef0


	//   ....[79]....
        /*047c*/ 	.word	0x00005f60


	//   ....[80]....
        /*0480*/ 	.word	0x00005fc0


	//   ....[81]....
        /*0484*/ 	.word	0x00006020


	//   ....[82]....
        /*0488*/ 	.word	0x00006090


	//   ....[83]....
        /*048c*/ 	.word	0x000060f0


	//   ....[84]....
        /*0490*/ 	.word	0x00006150


	//   ....[85]....
        /*0494*/ 	.word	0x000061c0


	//   ....[86]....
        /*0498*/ 	.word	0x00006220


	//   ....[87]....
        /*049c*/ 	.word	0x00006280


	//   ....[88]....
        /*04a0*/ 	.word	0x000062f0


	//   ....[89]....
        /*04a4*/ 	.word	0x00006350


	//   ....[90]....
        /*04a8*/ 	.word	0x000063b0


	//   ....[91]....
        /*04ac*/ 	.word	0x00006420


	//   ....[92]....
        /*04b0*/ 	.word	0x00006480


	//   ....[93]....
        /*04b4*/ 	.word	0x000064e0


	//   ....[94]....
        /*04b8*/ 	.word	0x00006550


	//   ....[95]....
        /*04bc*/ 	.word	0x000065b0


	//   ....[96]....
        /*04c0*/ 	.word	0x00006610


	//   ....[97]....
        /*04c4*/ 	.word	0x00006680


	//   ....[98]....
        /*04c8*/ 	.word	0x000066e0


	//   ....[99]....
        /*04cc*/ 	.word	0x00006740


	//   ....[100]....
        /*04d0*/ 	.word	0x000067b0


	//   ....[101]....
        /*04d4*/ 	.word	0x00006810


	//   ....[102]....
        /*04d8*/ 	.word	0x00006870


	//   ....[103]....
        /*04dc*/ 	.word	0x000068e0


	//   ....[104]....
        /*04e0*/ 	.word	0x00006940


	//   ....[105]....
        /*04e4*/ 	.word	0x000069a0


	//----- nvinfo : EIATTR_SYSCALL_OFFSETS
	.align		4
.L_11303:
        /*04e8*/ 	.byte	0x04, 0x46
        /*04ea*/ 	.short	(.L_11305 - .L_11304)


	//   ....[0]....
.L_11304:
        /*04ec*/ 	.word	0x00004500


	//   ....[1]....
        /*04f0*/ 	.word	0x00004630


	//----- nvinfo : EIATTR_EXIT_INSTR_OFFSETS
	.align		4
.L_11305:
        /*04f4*/ 	.byte	0x04, 0x1c
        /*04f6*/ 	.short	(.L_11307 - .L_11306)


	//   ....[0]....
.L_11306:
        /*04f8*/ 	.word	0x00000090


	//   ....[1]....
        /*04fc*/ 	.word	0x00003860


	//   ....[2]....
        /*0500*/ 	.word	0x000038c0


	//   ....[3]....
        /*0504*/ 	.word	0x000043d0


	//   ....[4]....
        /*0508*/ 	.word	0x00004640


	//----- nvinfo : EIATTR_CTAIDZ_USED
	.align		4
.L_11307:
        /*050c*/ 	.byte	0x01, 0x04
	.zero		2


	//----- nvinfo : EIATTR_CRS_STACK_SIZE
	.align		4
        /*0510*/ 	.byte	0x04, 0x1e
        /*0512*/ 	.short	(.L_11309 - .L_11308)
.L_11308:
        /*0514*/ 	.word	0x00000000
.L_11309:


//--------------------- .nv.info._ZN4vllm25paged_attention_v2_kernelIfhLi96ELi32ELi128ELNS_18Fp8KVCacheDataTypeE2ELb1ELi512EEEvPfS2_PT_PKS3_PKT0_S9_ifPKiSB_iPKfiiiSD_SD_iiiii --------------------------
	.section	.nv.info._ZN4vllm25paged_attention_v2_kernelIfhLi96ELi32ELi128ELNS_18Fp8KVCacheDataTypeE2ELb1ELi512EEEvPfS2_PT_PKS3_PKT0_S9_ifPKiSB_iPKfiiiSD_SD_iiiii,"",@"SHT_CUDA_INFO"
	.sectionflags	@""
	.align	4


	//----- nvinfo : EIATTR_CUDA_API_VERSION
	.align		4
        /*0000*/ 	.byte	0x04, 0x37
        /*0002*/ 	.short	(.L_11311 - .L_11310)
.L_11310:
        /*0004*/ 	.word	0x00000082


	//----- nvinfo : EIATTR_SW2861232_WAR
	.align		4
.L_11311:
        /*0008*/ 	.byte	0x01, 0x35
	.zero		2


	//----- nvinfo : EIATTR_PARAM_CBANK
	.align		4
        /*000c*/ 	.byte	0x04, 0x0a
        /*000e*/ 	.short	(.L_11313 - .L_11312)
	.align		4
.L_11312:
        /*0010*/ 	.word	index@(.nv.constant0._ZN4vllm25paged_attention_v2_kernelIfhLi96ELi32ELi128ELNS_18Fp8KVCacheDataTypeE2ELb1ELi512EEEvPfS2_PT_PKS3_PKT0_S9_ifPKiSB_iPKfiiiSD_SD_iiiii)
        /*0014*/ 	.short	0x0160
        /*0016*/ 	.short	0x008c


	//----- nvinfo : EIATTR_CBANK_PARAM_SIZE
	.align		4
.L_11313:
        /*0018*/ 	.byte	0x03, 0x19
        /*001a*/ 	.short	0x008c


	//----- nvinfo : EIATTR_KPARAM_INFO
	.align		4
        /*001c*/ 	.byte	0x04, 0x17
        /*001e*/ 	.short	(.L_11315 - .L_11314)
.L_11314:
        /*0020*/ 	.word	0x00000000
        /*0024*/ 	.short	0x0015
        /*0026*/ 	.short	0x0088
        /*0028*/ 	.byte	0x00, 0xf0, 0x11, 0x00


	//----- nvinfo : EIATTR_KPARAM_INFO
	.align		4
.L_11315:
        /*002c*/ 	.byte	0x04, 0x17
        /*002e*/ 	.short	(.L_11317 - .L_11316)
.L_11316:
        /*0030*/ 	.word	0x00000000
        /*0034*/ 	.short	0x0014
        /*0036*/ 	.short	0x0084
        /*0038*/ 	.byte	0x00, 0xf0, 0x11, 0x00


	//----- nvinfo : EIATTR_KPARAM_INFO
	.align		4
.L_11317:
        /*003c*/ 	.byte	0x04, 0x17
        /*003e*/ 	.short	(.L_11319 - .L_11318)
.L_11318:
        /*0040*/ 	.word	0x00000000
        /*0044*/ 	.short	0x0013
        /*0046*/ 	.short	0x0080
        /*0048*/ 	.byte	0x00, 0xf0, 0x11, 0x00


	//----- nvinfo : EIATTR_KPARAM_INFO
	.align		4
.L_11319:
        /*004c*/ 	.byte	0x04, 0x17
        /*004e*/ 	.short	(.L_11321 - .L_11320)
.L_11320:
        /*0050*/ 	.word	0x00000000
        /*0054*/ 	.short	0x0012
        /*0056*/ 	.short	0x007c
        /*0058*/ 	.byte	0x00, 0xf0, 0x11, 0x00


	//----- nvinfo : EIATTR_KPARAM_INFO
	.align		4
.L_11321:
        /*005c*/ 	.byte	0x04, 0x17
        /*005e*/ 	.short	(.L_11323 - .L_11322)
.L_11322:
        /*0060*/ 	.word	0x00000000
        /*0064*/ 	.short	0x0011
        /*0066*/ 	.short	0x0078
        /*0068*/ 	.byte	0x00, 0xf0, 0x11, 0x00


	//----- nvinfo : EIATTR_KPARAM_INFO
	.align		4
.L_11323:
        /*006c*/ 	.byte	0x04, 0x17
        /*006e*/ 	.short	(.L_11325 - .L_11324)
.L_11324:
        /*0070*/ 	.word	0x00000000
        /*0074*/ 	.short	0x0010
        /*0076*/ 	.short	0x0070
        /*0078*/ 	.byte	0x00, 0xf0, 0x21, 0x00


	//----- nvinfo : EIATTR_KPARAM_INFO
	.align		4
.L_11325:
        /*007c*/ 	.byte	0x04, 0x17
        /*007e*/ 	.short	(.L_11327 - .L_11326)
.L_11326:
        /*0080*/ 	.word	0x00000000
        /*0084*/ 	.short	0x000f
        /*0086*/ 	.short	0x0068
        /*0088*/ 	.byte	0x00, 0xf0, 0x21, 0x00


	//----- nvinfo : EIATTR_KPARAM_INFO
	.align		4
.L_11327:
        /*008c*/ 	.byte	0x04, 0x17
        /*008e*/ 	.short	(.L_11329 - .L_11328)
.L_11328:
        /*0090*/ 	.word	0x00000000
        /*0094*/ 	.short	0x000e
        /*0096*/ 	.short	0x0060
        /*0098*/ 	.byte	0x00, 0xf0, 0x11, 0x00


	//----- nvinfo : EIATTR_KPARAM_INFO
	.align		4
.L_11329:
        /*009c*/ 	.byte	0x04, 0x17
        /*009e*/ 	.short	(.L_11331 - .L_11330)
.L_11330:
        /*00a0*/ 	.word	0x00000000
        /*00a4*/ 	.short	0x000d
        /*00a6*/ 	.short	0x005c
        /*00a8*/ 	.byte	0x00, 0xf0, 0x11, 0x00


	//----- nvinfo : EIATTR_KPARAM_INFO
	.align		4
.L_11331:
        /*00ac*/ 	.byte	0x04, 0x17
        /*00ae*/ 	.short	(.L_11333 - .L_11332)
.L_11332:
        /*00b0*/ 	.word	0x00000000
        /*00b4*/ 	.short	0x000c
        /*00b6*/ 	.short	0x0058
        /*00b8*/ 	.byte	0x00, 0xf0, 0x11, 0x00


	//----- nvinfo : EIATTR_KPARAM_INFO
	.align		4
.L_11333:
        /*00bc*/ 	.byte	0x04, 0x17
        /*00be*/ 	.short	(.L_11335 - .L_11334)
.L_11334:
        /*00c0*/ 	.word	0x00000000
        /*00c4*/ 	.short	0x000b
        /*00c6*/ 	.short	0x0050
        /*00c8*/ 	.byte	0x00, 0xf0, 0x21, 0x00


	//----- nvinfo : EIATTR_KPARAM_INFO
	.align		4
.L_11335:
        /*00cc*/ 	.byte	0x04, 0x17
        /*00ce*/ 	.short	(.L_11337 - .L_11336)
.L_11336:
        /*00d0*/ 	.word	0x00000000
        /*00d4*/ 	.short	0x000a
        /*00d6*/ 	.short	0x0048
        /*00d8*/ 	.byte	0x00, 0xf0, 0x11, 0x00


	//----- nvinfo : EIATTR_KPARAM_INFO
	.align		4
.L_11337:
        /*00dc*/ 	.byte	0x04, 0x17
        /*00de*/ 	.short	(.L_11339 - .L_11338)
.L_11338:
        /*00e0*/ 	.word	0x00000000
        /*00e4*/ 	.short	0x0009
        /*00e6*/ 	.short	0x0040
        /*00e8*/ 	.byte	0x00, 0xf0, 0x21, 0x00


	//----- nvinfo : EIATTR_KPARAM_INFO
	.align		4
.L_11339:
        /*00ec*/ 	.byte	0x04, 0x17
        /*00ee*/ 	.short	(.L_11341 - .L_11340)
.L_11340:
        /*00f0*/ 	.word	0x00000000
        /*00f4*/ 	.short	0x0008
        /*00f6*/ 	.short	0x0038
        /*00f8*/ 	.byte	0x00, 0xf0, 0x21, 0x00


	//----- nvinfo : EIATTR_KPARAM_INFO
	.align		4
.L_11341:
        /*00fc*/ 	.byte	0x04, 0x17
        /*00fe*/ 	.short	(.L_11343 - .L_11342)
.L_11342:
        /*0100*/ 	.word	0x00000000
        /*0104*/ 	.short	0x0007
        /*0106*/ 	.short	0x0034
        /*0108*/ 	.byte	0x00, 0xf0, 0x11, 0x00


	//----- nvinfo : EIATTR_KPARAM_INFO
	.align		4
.L_11343:
        /*010c*/ 	.byte	0x04, 0x17
        /*010e*/ 	.short	(.L_11345 - .L_11344)
.L_11344:
        /*0110*/ 	.word	0x00000000
        /*0114*/ 	.short	0x0006
        /*0116*/ 	.short	0x0030
        /*0118*/ 	.byte	0x00, 0xf0, 0x11, 0x00


	//----- nvinfo : EIATTR_KPARAM_INFO
	.align		4
.L_11345:
        /*011c*/ 	.byte	0x04, 0x17
        /*011e*/ 	.short	(.L_11347 - .L_11346)
.L_11346:
        /*0120*/ 	.word	0x00000000
        /*0124*/ 	.short	0x0005
        /*0126*/ 	.short	0x0028
        /*0128*/ 	.byte	0x00, 0xf0, 0x21, 0x00


	//----- nvinfo : EIATTR_KPARAM_INFO
	.align		4
.L_11347:
        /*012c*/ 	.byte	0x04, 0x17
        /*012e*/ 	.short	(.L_11349 - .L_11348)
.L_11348:
        /*0130*/ 	.word	0x00000000
        /*0134*/ 	.short	0x0004
        /*0136*/ 	.short	0x0020
        /*0138*/ 	.byte	0x00, 0xf0, 0x21, 0x00


	//----- nvinfo : EIATTR_KPARAM_INFO
	.align		4
.L_11349:
        /*013c*/ 	.byte	0x04, 0x17
        /*013e*/ 	.short	(.L_11351 - .L_11350)
.L_11350:
        /*0140*/ 	.word	0x00000000
        /*0144*/ 	.short	0x0003
        /*0146*/ 	.short	0x0018
        /*0148*/ 	.byte	0x00, 0xf0, 0x21, 0x00


	//----- nvinfo : EIATTR_KPARAM_INFO
	.align		4
.L_11351:
        /*014c*/ 	.byte	0x04, 0x17
        /*014e*/ 	.short	(.L_11353 - .L_11352)
.L_11352:
        /*0150*/ 	.word	0x00000000
        /*0154*/ 	.short	0x0002
        /*0156*/ 	.short	0x0010
        /*0158*/ 	.byte	0x00, 0xf0, 0x21, 0x00


	//----- nvinfo : EIATTR_KPARAM_INFO
	.align		4
.L_11353:
        /*015c*/ 	.byte	0x04, 0x17
        /*015e*/ 	.short	(.L_11355 - .L_11354)
.L_11354:
        /*0160*/ 	.word	0x00000000
        /*0164*/ 	.short	0x0001
        /*0166*/ 	.short	0x0008
        /*0168*/ 	.byte	0x00, 0xf0, 0x21, 0x00


	//----- nvinfo : EIATTR_KPARAM_INFO
	.align		4
.L_11355:
        /*016c*/ 	.byte	0x04, 0x17
        /*016e*/ 	.short	(.L_11357 - .L_11356)
.L_11356:
        /*0170*/ 	.word	0x00000000
        /*0174*/ 	.short	0x0000
        /*0176*/ 	.short	0x0000
        /*0178*/ 	.byte	0x00, 0xf0, 0x21, 0x00


	//----- nvinfo : EIATTR_MAXREG_COUNT
	.align		4
.L_11357:
        /*017c*/ 	.byte	0x03, 0x1b
        /*017e*/ 	.short	0x00ff


	//----- nvinfo : EIATTR_NUM_BARRIERS
	.align		4
        /*0180*/ 	.byte	0x02, 0x4c
        /*0182*/ 	.byte	0x01
	.zero		1


	//----- nvinfo : EIATTR_EXTERNS
	.align		4
        /*0184*/ 	.byte	0x04, 0x0f
        /*0186*/ 	.short	(.L_11359 - .L_11358)


	//   ....[0]....
	.align		4
.L_11358:
        /*0188*/ 	.word	index@(__assertfail)


	//----- nvinfo : EIATTR_MERCURY_ISA_VERSION
	.align		4
.L_11359:
        /*018c*/ 	.byte	0x03, 0x5f
        /*018e*/ 	.short	0x0000


	//----- nvinfo : EIATTR_COOP_GROUP_MASK_REGIDS
	.align		4
        /*0190*/ 	.byte	0x04, 0x29
        /*0192*/ 	.short	(.L_11361 - .L_11360)


	//   ....[0]....
.L_11360:
        /*0194*/ 	.word	0xffffffff


	//   ....[1]....
        /*0198*/ 	.word	0xffffffff


	//   ....[2]....
        /*019c*/ 	.word	0xffffffff


	//   ....[3]....
        /*01a0*/ 	.word	0xffffffff


	//   ....[4]....
        /*01a4*/ 	.word	0xffffffff


	//   ....[5]....
        /*01a8*/ 	.word	0xffffffff


	//   ....[6]....
        /*01ac*/ 	.word	0xffffffff


	//   ....[7]....
        /*01b0*/ 	.word	0xffffffff


	//   ....[8]....
        /*01b4*/ 	.word	0xffffffff


	//   ....[9]....
        /*01b8*/ 	.word	0xffffffff


	//   ....[10]....
        /*01bc*/ 	.word	0xffffffff


	//   ....[11]....
        /*01c0*/ 	.word	0xffffffff


	//   ....[12]....
        /*01c4*/ 	.word	0xffffffff


	//   ....[13]....
        /*01c8*/ 	.word	0xffffffff


	//   ....[14]....
        /*01cc*/ 	.word	0xffffffff


	//   ....[15]....
        /*01d0*/ 	.word	0xffffffff


	//   ....[16]....
        /*01d4*/ 	.word	0xffffffff


	//   ....[17]....
        /*01d8*/ 	.word	0xffffffff


	//   ....[18]....
        /*01dc*/ 	.word	0xffffffff


	//   ....[19]....
        /*01e0*/ 	.word	0xffffffff


	//   ....[20]....
        /*01e4*/ 	.word	0xffffffff


	//   ....[21]....
        /*01e8*/ 	.word	0xffffffff


	//   ....[22]....
        /*01ec*/ 	.word	0xffffffff


	//   ....[23]....
        /*01f0*/ 	.word	0xffffffff


	//   ....[24]....
        /*01f4*/ 	.word	0xffffffff


	//   ....[25]....
        /*01f8*/ 	.word	0xffffffff


	//   ....[26]....
        /*01fc*/ 	.word	0xffffffff


	//   ....[27]....
        /*0200*/ 	.word	0xffffffff


	//   ....[28]....
        /*0204*/ 	.word	0xffffffff


	//   ....[29]....
        /*0208*/ 	.word	0xffffffff


	//   ....[30]....
        /*020c*/ 	.word	0xffffffff


	//   ....[31]....
        /*0210*/ 	.word	0xffffffff


	//   ....[32]....
        /*0214*/ 	.word	0xffffffff


	//   ....[33]....
        /*0218*/ 	.word	0xffffffff


	//   ....[34]....
        /*021c*/ 	.word	0xffffffff


	//   ....[35]....
        /*0220*/ 	.word	0xffffffff


	//   ....[36]....
        /*0224*/ 	.word	0xffffffff


	//   ....[37]....
        /*0228*/ 	.word	0xffffffff


	//   ....[38]....
        /*022c*/ 	.word	0xffffffff


	//   ....[39]....
        /*0230*/ 	.word	0xffffffff


	//   ....[40]....
        /*0234*/ 	.word	0xffffffff


	//   ....[41]....
        /*0238*/ 	.word	0xffffffff


	//   ....[42]....
        /*023c*/ 	.word	0xffffffff


	//   ....[43]....
        /*0240*/ 	.word	0xffffffff


	//   ....[44]....
        /*0244*/ 	.word	0xffffffff


	//   ....[45]....
        /*0248*/ 	.word	0xffffffff


	//   ....[46]....
        /*024c*/ 	.word	0xffffffff


	//   ....[47]....
        /*0250*/ 	.word	0xffffffff


	//   ....[48]....
        /*0254*/ 	.word	0xffffffff


	//   ....[49]....
        /*0258*/ 	.word	0xffffffff


	//   ....[50]....
        /*025c*/ 	.word	0xffffffff


	//   ....[51]....
        /*0260*/ 	.word	0xffffffff


	//   ....[52]....
        /*0264*/ 	.word	0xffffffff


	//   ....[53]....
        /*0268*/ 	.word	0xffffffff


	//   ....[54]....
        /*026c*/ 	.word	0xffffffff


	//   ....[55]....
        /*0270*/ 	.word	0xffffffff


	//   ....[56]....
        /*0274*/ 	.word	0xffffffff


	//   ....[57]....
        /*0278*/ 	.word	0xffffffff


	//   ....[58]....
        /*027c*/ 	.word	0xffffffff


	//   ....[59]....
        /*0280*/ 	.word	0xffffffff


	//   ....[60]....
        /*0284*/ 	.word	0xffffffff


	//   ....[61]....
        /*0288*/ 	.word	0xffffffff


	//   ....[62]....
        /*028c*/ 	.word	0xffffffff


	//   ....[63]....
        /*0290*/ 	.word	0xffffffff


	//   ....[64]....
        /*0294*/ 	.word	0xffffffff


	//   ....[65]....
        /*0298*/ 	.word	0xffffffff


	//   ....[66]....
        /*029c*/ 	.word	0xffffffff


	//   ....[67]....
        /*02a0*/ 	.word	0xffffffff


	//   ....[68]....
        /*02a4*/ 	.word	0xffffffff


	//   ....[69]....
        /*02a8*/ 	.word	0xffffffff


	//   ....[70]....
        /*02ac*/ 	.word	0xffffffff


	//   ....[71]....
        /*02b0*/ 	.word	0xffffffff


	//   ....[72]....
        /*02b4*/ 	.word	0xffffffff


	//   ....[73]....
        /*02b8*/ 	.word	0xffffffff


	//   ....[74]....
        /*02bc*/ 	.word	0xffffffff


	//   ....[75]....
        /*02c0*/ 	.word	0xffffffff


	//   ....[76]....
        /*02c4*/ 	.word	0xffffffff


	//   ....[77]....
        /*02c8*/ 	.word	0xffffffff


	//   ....[78]....
        /*02cc*/ 	.word	0xffffffff


	//   ....[79]....
        /*02d0*/ 	.word	0xffffffff


	//   ....[80]....
        /*02d4*/ 	.word	0xffffffff


	//   ....[81]....
        /*02d8*/ 	.word	0xffffffff


	//   ....[82]....
        /*02dc*/ 	.word	0xffffffff


	//   ....[83]....
        /*02e0*/ 	.word	0xffffffff


	//   ....[84]....
        /*02e4*/ 	.word	0xffffffff


	//   ....[85]....
        /*02e8*/ 	.word	0xffffffff


	//   ....[86]....
        /*02ec*/ 	.word	0xffffffff


	//   ....[87]....
        /*02f0*/ 	.word	0xffffffff


	//   ....[88]....
        /*02f4*/ 	.word	0xffffffff


	//   ....[89]....
        /*02f8*/ 	.word	0xffffffff


	//   ....[90]....
        /*02fc*/ 	.word	0xffffffff


	//   ....[91]....
        /*0300*/ 	.word	0xffffffff


	//   ....[92]....
        /*0304*/ 	.word	0xffffffff


	//   ....[93]....
        /*0308*/ 	.word	0xffffffff


	//----- nvinfo : EIATTR_COOP_GROUP_INSTR_OFFSETS
	.align		4
.L_11361:
        /*030c*/ 	.byte	0x04, 0x28
        /*030e*/ 	.short	(.L_11363 - .L_11362)


	//   ....[0]....
.L_11362:
        /*0310*/ 	.word	0x00000b20


	//   ....[1]....
        /*0314*/ 	.word	0x00000b40


	//   ....[2]....
        /*0318*/ 	.word	0x00000b60


	//   ....[3]....
        /*031c*/ 	.word	0x00000b80


	//   ....[4]....
        /*0320*/ 	.word	0x00000c20


	//   ....[5]....
        /*0324*/ 	.word	0x00000c40


	//   ....[6]....
        /*0328*/ 	.word	0x00000c70


	//   ....[7]....
        /*032c*/ 	.word	0x00001aa0


	//   ....[8]....
        /*0330*/ 	.word	0x00001b00


	//   ....[9]....
        /*0334*/ 	.word	0x00001b30


	//   ....[10]....
        /*0338*/ 	.word	0x00001b50


	//   ....[11]....
        /*033c*/ 	.word	0x00001b70


	//   ....[12]....
        /*0340*/ 	.word	0x00001bc0


	//   ....[13]....
        /*0344*/ 	.word	0x00001be0


	//   ....[14]....
        /*0348*/ 	.word	0x00001c00


	//   ....[15]....
        /*034c*/ 	.word	0x00002a10


	//   ....[16]....
        /*0350*/ 	.word	0x00002af0


	//   ....[17]....
        /*0354*/ 	.word	0x000042d0


	//   ....[18]....
        /*0358*/ 	.word	0x00004340


	//   ....[19]....
        /*035c*/ 	.word	0x000043a0


	//   ....[20]....
        /*0360*/ 	.word	0x00004400


	//   ....[21]....
        /*0364*/ 	.word	0x00004470


	//   ....[22]....
        /*0368*/ 	.word	0x000044f0


	//   ....[23]....
        /*036c*/ 	.word	0x00004560


	//   ....[24]....
        /*0370*/ 	.word	0x000045c0


	//   ....[25]....
        /*0374*/ 	.word	0x00004630


	//   ....[26]....
        /*0378*/ 	.word	0x00004690


	//   ....[27]....
        /*037c*/ 	.word	0x000046f0


	//   ....[28]....
        /*0380*/ 	.word	0x00004760


	//   ....[29]....
        /*0384*/ 	.word	0x000047c0


	//   ....[30]....
        /*0388*/ 	.word	0x00004820


	//   ....[31]....
        /*038c*/ 	.word	0x00004890


	//   ....[32]....
        /*0390*/ 	.word	0x000048f0


	//   ....[33]....
        /*0394*/ 	.word	0x00004950


	//   ....[34]....
        /*0398*/ 	.word	0x000049c0


	//   ....[35]....
        /*039c*/ 	.word	0x00004a20


	//   ....[36]....
        /*03a0*/ 	.word	0x00004a80


	//   ....[37]....
        /*03a4*/ 	.word	0x00004af0


	//   ....[38]....
        /*03a8*/ 	.word	0x00004b50


	//   ....[39]....
        /*03ac*/ 	.word	0x00004bb0


	//   ....[40]....
        /*03b0*/ 	.word	0x00004c20


	//   ....[41]....
        /*03b4*/ 	.word	0x00004c80


	//   ....[42]....
        /*03b8*/ 	.word	0x00004ce0


	//   ....[43]....
        /*03bc*/ 	.word	0x00004d50


	//   ....[44]....
        /*03c0*/ 	.word	0x00004db0


	//   ....[45]....
        /*03c4*/ 	.word	0x00004e10


	//   ....[46]....
        /*03c8*/ 	.word	0x00004e80


	//   ....[47]....
        /*03cc*/ 	.word	0x00004ee0


	//   ....[48]....
        /*03d0*/ 	.word	0x00004f40


	//   ....[49]....
        /*03d4*/ 	.word	0x00004fb0


	//   ....[50]....
        /*03d8*/ 	.word	0x00005010


	//   ....[51]....
        /*03dc*/ 	.word	0x00005070


	//   ....[52]....
        /*03e0*/ 	.word	0x000050e0


	//   ....[53]....
        /*03e4*/ 	.word	0x00005140


	//   ....[54]....
        /*03e8*/ 	.word	0x000051a0


	//   ....[55]....
        /*03ec*/ 	.word	0x00005210


	//   ....[56]....
        /*03f0*/ 	.word	0x00005270


	//   ....[57]....
        /*03f4*/ 	.word	0x000052d0


	//   ....[58]....
        /*03f8*/ 	.word	0x00005340


	//   ....[59]....
        /*03fc*/ 	.word	0x000053a0


	//   ....[60]....
        /*0400*/ 	.word	0x00005400


	//   ....[61]....
        /*0404*/ 	.word	0x00005470


	//   ....[62]....
        /*0408*/ 	.word	0x000054d0


	//   ....[63]....
        /*040c*/ 	.word	0x00005530


	//   ....[64]....
        /*0410*/ 	.word	0x000055a0


	//   ....[65]....
        /*0414*/ 	.word	0x00005600


	//   ....[66]....
        /*0418*/ 	.word	0x00005660


	//   ....[67]....
        /*041c*/ 	.word	0x000056d0


	//   ....[68]....
        /*0420*/ 	.word	0x00005730


	//   ....[69]....
        /*0424*/ 	.word	0x00005790


	//   ....[70]....
        /*0428*/ 	.word	0x00005800


	//   ....[71]....
        /*042c*/ 	.word	0x00005860


	//   ....[72]....
        /*0430*/ 	.word	0x000058c0


	//   ....[73]....
        /*0434*/ 	.word	0x00005930


	//   ....[74]....
        /*0438*/ 	.word	0x00005990


	//   ....[75]....
        /*043c*/ 	.word	0x000059f0


	//   ....[76]....
        /*0440*/ 	.word	0x00005a60


	//   ....[77]....
        /*0444*/ 	.word	0x00005ac0


	//   ....[78]....
        /*0448*/ 	.word	0x00005b20


	//   ....[79]....
        /*044c*/ 	.word	0x00005b90


	//   ....[80]....
        /*0450*/ 	.word	0x00005bf0


	//   ....[81]....
        /*0454*/ 	.word	0x00005c50


	//   ....[82]....
        /*0458*/ 	.word	0x00005cc0


	//   ....[83]....
        /*045c*/ 	.word	0x00005d20


	//   ....[84]....
        /*0460*/ 	.word	0x00005d80


	//   ....[85]....
        /*0464*/ 	.word	0x00005df0


	//   ....[86]....
        /*0468*/ 	.word	0x00005e50


	//   ....[87]....
        /*046c*/ 	.word	0x00005eb0


	//   ....[88]....
        /*0470*/ 	.word	0x00005f20


	//   ....[89]....
        /*0474*/ 	.word	0x00005f80


	//   ....[90]....
        /*0478*/ 	.word	0x00005fe0


	//   ....[91]....
        /*047c*/ 	.word	0x00006050


	//   ....[92]....
        /*0480*/ 	.word	0x000060b0


	//   ....[93]....
        /*0484*/ 	.word	0x00006110


	//----- nvinfo : EIATTR_SYSCALL_OFFSETS
	.align		4
.L_11363:
        /*0488*/ 	.byte	0x04, 0x46
        /*048a*/ 	.short	(.L_11365 - .L_11364)


	//   ....[0]....
.L_11364:
        /*048c*/ 	.word	0x00004130


	//   ....[1]....
        /*0490*/ 	.word	0x00004260


	//----- nvinfo : EIATTR_EXIT_INSTR_OFFSETS
	.align		4
.L_11365:
        /*0494*/ 	.byte	0x04, 0x1c
        /*0496*/ 	.short	(.L_11367 - .L_11366)


	//   ....[0]....
.L_11366:
        /*0498*/ 	.word	0x00000090


	//   ....[1]....
        /*049c*/ 	.word	0x00003640


	//   ....[2]....
        /*04a0*/ 	.word	0x000036a0


	//   ....[3]....
        /*04a4*/ 	.word	0x00004000


	//   ....[4]....
        /*04a8*/ 	.word	0x00004270


	//----- nvinfo : EIATTR_CTAIDZ_USED
	.align		4
.L_11367:
        /*04ac*/ 	.byte	0x01, 0x04
	.zero		2


	//----- nvinfo : EIATTR_CRS_STACK_SIZE
	.align		4
        /*04b0*/ 	.byte	0x04, 0x1e
        /*04b2*/ 	.short	(.L_11369 - .L_11368)
.L_11368:
        /*04b4*/ 	.word	0x00000000
.L_11369:


//--------------------- .nv.info._ZN4vllm25paged_attention_v2_kernelIfhLi80ELi32ELi128ELNS_18Fp8KVCacheDataTypeE2ELb1ELi512EEEvPfS2_PT_PKS3_PKT0_S9_ifPKiSB_iPKfiiiSD_SD_iiiii --------------------------
	.section	.nv.info._ZN4vllm25paged_attention_v2_kernelIfhLi80ELi32ELi128ELNS_18Fp8KVCacheDataTypeE2ELb1ELi512EEEvPfS2_PT_PKS3_PKT0_S9_ifPKiSB_iPKfiiiSD_SD_iiiii,"",@"SHT_CUDA_INFO"
	.sectionflags	@""
	.align	4


	//----- nvinfo : EIATTR_CUDA_API_VERSION
	.align		4
        /*0000*/ 	.byte	0x04, 0x37
        /*0002*/ 	.short	(.L_11371 - .L_11370)
.L_11370:
        /*0004*/ 	.word	0x00000082


	//----- nvinfo : EIATTR_SW2861232_WAR
	.align		4
.L_11371:
        /*0008*/ 	.byte	0x01, 0x35
	.zero		2


	//----- nvinfo : EIATTR_PARAM_CBANK
	.align		4
        /*000c*/ 	.byte	0x04, 0x0a
        /*000e*/ 	.short	(.L_11373 - .L_11372)
	.align		4
.L_11372:
        /*0010*/ 	.word	index@(.nv.constant0._ZN4vllm25paged_attention_v2_kernelIfhLi80ELi32ELi128ELNS_18Fp8KVCacheDataTypeE2ELb1ELi512EEEvPfS2_PT_PKS3_PKT0_S9_ifPKiSB_iPKfiiiSD_SD_iiiii)
        /*0014*/ 	.short	0x0160
        /*0016*/ 	.short	0x008c


	//----- nvinfo : EIATTR_CBANK_PARAM_SIZE
	.align		4
.L_11373:
        /*0018*/ 	.byte	0x03, 0x19
        /*001a*/ 	.short	0x008c


	//----- nvinfo : EIATTR_KPARAM_INFO
	.align		4
        /*001c*/ 	.byte	0x04, 0x17
        /*001e*/ 	.short	(.L_11375 - .L_11374)
.L_11374:
        /*0020*/ 	.word	0x00000000
        /*0024*/ 	.short	0x0015
        /*0026*/ 	.short	0x0088
        /*0028*/ 	.byte	0x00, 0xf0, 0x11, 0x00


	//----- nvinfo : EIATTR_KPARAM_INFO
	.align		4
.L_11375:
        /*002c*/ 	.byte	0x04, 0x17
        /*002e*/ 	.short	(.L_11377 - .L_11376)
.L_11376:
        /*0030*/ 	.word	0x00000000
        /*0034*/ 	.short	0x0014
        /*0036*/ 	.short	0x0084
        /*0038*/ 	.byte	0x00, 0xf0, 0x11, 0x00


	//----- nvinfo : EIATTR_KPARAM_INFO
	.align		4
.L_11377:
        /*003c*/ 	.byte	0x04, 0x17
        /*003e*/ 	.short	(.L_11379 - .L_11378)
.L_11378:
        /*0040*/ 	.word	0x00000000
        /*0044*/ 	.short	0x0013
        /*0046*/ 	.short	0x0080
        /*0048*/ 	.byte	0x00, 0xf0, 0x11, 0x00


	//----- nvinfo : EIATTR_KPARAM_INFO
	.align		4
.L_11379:
        /*004c*/ 	.byte	0x04, 0x17
        /*004e*/ 	.short	(.L_11381 - .L_11380)
.L_11380:
        /*0050*/ 	.word	0x00000000
        /*0054*/ 	.short	0x0012
        /*0056*/ 	.short	0x007c
        /*0058*/ 	.byte	0x00, 0xf0, 0x11, 0x00


	//----- nvinfo : EIATTR_KPARAM_INFO
	.align		4
.L_11381:
        /*005c*/ 	.byte	0x04, 0x17
        /*005e*/ 	.short	(.L_11383 - .L_11382)
.L_11382:
        /*0060*/ 	.word	0x00000000
        /*0064*/ 	.short	0x0011
        /*0066*/ 	.short	0x0078
        /*0068*/ 	.byte	0x00, 0xf0, 0x11, 0x00


	//----- nvinfo : EIATTR_KPARAM_INFO
	.align		4
.L_11383:
        /*006c*/ 	.byte	0x04, 0x17
        /*006e*/ 	.short	(.L_11385 - .L_11384)
.L_11384:
        /*0070*/ 	.word	0x00000000
        /*0074*/ 	.short	0x0010
        /*0076*/ 	.short	0x0070
        /*0078*/ 	.byte	0x00, 0xf0, 0x21, 0x00


	//----- nvinfo : EIATTR_KPARAM_INFO
	.align		4
.L_11385:
        /*007c*/ 	.byte	0x04, 0x17
        /*007e*/ 	.short	(.L_11387 - .L_11386)
.L_11386:
        /*0080*/ 	.word	0x00000000
        /*0084*/ 	.short	0x000f
        /*0086*/ 	.short	0x0068
        /*0088*/ 	.byte	0x00, 0xf0, 0x21, 0x00


	//----- nvinfo : EIATTR_KPARAM_INFO
	.align		4
.L_11387:
        /*008c*/ 	.byte	0x04, 0x17
        /*008e*/ 	.short	(.L_11389 - .L_11388)
.L_11388:
        /*0090*/ 	.word	0x00000000
        /*0094*/ 	.short	0x000e
        /*0096*/ 	.short	0x0060
        /*0098*/ 	.byte	0x00, 0xf0, 0x11, 0x00


	//----- nvinfo : EIATTR_KPARAM_INFO
	.align		4
.L_11389:
        /*009c*/ 	.byte	0x04, 0x17
        /*009e*/ 	.short	(.L_11391 - .L_11390)
.L_11390:
        /*00a0*/ 	.word	0x00000000
        /*00a4*/ 	.short	0x000d
        /*00a6*/ 	.short	0x005c
        /*00a8*/ 	.byte	0x00, 0xf0, 0x11, 0x00


	//----- nvinfo : EIATTR_KPARAM_INFO
	.align		4
.L_11391:
        /*00ac*/ 	.byte	0x04, 0x17
        /*00ae*/ 	.short	(.L_11393 - .L_11392)
.L_11392:
        /*00b0*/ 	.word	0x00000000
        /*00b4*/ 	.short	0x000c
        /*00b6*/ 	.short	0x0058
        /*00b8*/ 	.byte	0x00, 0xf0, 0x11, 0x00


	//----- nvinfo : EIATTR_KPARAM_INFO
	.align		4
.L_11393:
        /*00bc*/ 	.byte	0x04, 0x17
        /*00be*/ 	.short	(.L_11395 - .L_11394)
.L_11394:
        /*00c0*/ 	.word	0x00000000
        /*00c4*/ 	.short	0x000b
        /*00c6*/ 	.short	0x0050
        /*00c8*/ 	.byte	0x00, 0xf0, 0x21, 0x00


	//----- nvinfo : EIATTR_KPARAM_INFO
	.align		4
.L_11395:
        /*00cc*/ 	.byte	0x04, 0x17
        /*00ce*/ 	.short	(.L_11397 - .L_11396)
.L_11396:
        /*00d0*/ 	.word	0x00000000
        /*00d4*/ 	.short	0x000a
        /*00d6*/ 	.short	0x0048
        /*00d8*/ 	.byte	0x00, 0xf0, 0x11, 0x00


	//----- nvinfo : EIATTR_KPARAM_INFO
	.align		4
.L_11397:
        /*00dc*/ 	.byte	0x04, 0x17
        /*00de*/ 	.short	(.L_11399 - .L_11398)
.L_11398:
        /*00e0*/ 	.word	0x00000000
        /*00e4*/ 	.short	0x0009
        /*00e6*/ 	.short	0x0040
        /*00e8*/ 	.byte	0x00, 0xf0, 0x21, 0x00


	//----- nvinfo : EIATTR_KPARAM_INFO
	.align		4
.L_11399:
        /*00ec*/ 	.byte	0x04, 0x17
        /*00ee*/ 	.short	(.L_11401 - .L_11400)
.L_11400:
        /*00f0*/ 	.word	0x00000000
        /*00f4*/ 	.short	0x0008
        /*00f6*/ 	.short	0x0038
        /*00f8*/ 	.byte	0x00, 0xf0, 0x21, 0x00


	//----- nvinfo : EIATTR_KPARAM_INFO
	.align		4
.L_11401:
        /*00fc*/ 	.byte	0x04, 0x17
        /*00fe*/ 	.short	(.L_11403 - .L_11402)
.L_11402:
        /*0100*/ 	.word	0x00000000
        /*0104*/ 	.short	0x0007
        /*0106*/ 	.short	0x0034
        /*0108*/ 	.byte	0x00, 0xf0, 0x11, 0x00


	//----- nvinfo : EIATTR_KPARAM_INFO
	.align		4
.L_11403:
        /*010c*/ 	.byte	0x04, 0x17
        /*010e*/ 	.short	(.L_11405 - .L_11404)
.L_11404:
        /*0110*/ 	.word	0x00000000
        /*0114*/ 	.short	0x0006
        /*0116*/ 	.short	0x0030
        /*0118*/ 	.byte	0x00, 0xf0, 0x11, 0x00


	//----- nvinfo : EIATTR_KPARAM_INFO
	.align		4
.L_11405:
        /*011c*/ 	.byte	0x04, 0x17
        /*011e*/ 	.short	(.L_11407 - .L_11406)
.L_11406:
        /*0120*/ 	.word	0x00000000
        /*0124*/ 	.short	0x0005
        /*0126*/ 	.short	0x0028
        /*0128*/ 	.byte	0x00, 0xf0, 0x21, 0x00


	//----- nvinfo : EIATTR_KPARAM_INFO
	.align		4
.L_11407:
        /*012c*/ 	.byte	0x04, 0x17
        /*012e*/ 	.short	(.L_11409 - .L_11408)
.L_11408:
        /*0130*/ 	.word	0x00000000
        /*0134*/ 	.short	0x0004
        /*0136*/ 	.short	0x0020
        /*0138*/ 	.byte	0x00, 0xf0, 0x21, 0x00


	//----- nvinfo : EIATTR_KPARAM_INFO
	.align		4
.L_11409:
        /*013c*/ 	.byte	0x04, 0x17
        /*013e*/ 	.short	(.L_11411 - .L_11410)
.L_11410:
        /*0140*/ 	.word	0x00000000
        /*0144*/ 	.short	0x0003
        /*0146*/ 	.short	0x0018
        /*0148*/ 	.byte	0x00, 0xf0, 0x21, 0x00


	//----- nvinfo : EIATTR_KPARAM_INFO
	.align		4
.L_11411:
        /*014c*/ 	.byte	0x04, 0x17
        /*014e*/ 	.short	(.L_11413 - .L_11412)
.L_11412:
        /*0150*/ 	.word	0x00000000
        /*0154*/ 	.short	0x0002
        /*0156*/ 	.short	0x0010
        /*0158*/ 	.byte	0x00, 0xf0, 0x21, 0x00


	//----- nvinfo : EIATTR_KPARAM_INFO
	.align		4
.L_11413:
        /*015c*/ 	.byte	0x04, 0x17
        /*015e*/ 	.short	(.L_11415 - .L_11414)
.L_11414:
        /*0160*/ 	.word	0x00000000
        /*0164*/ 	.short	0x0001
        /*0166*/ 	.short	0x0008
        /*0168*/ 	.byte	0x00, 0xf0, 0x21, 0x00


	//----- nvinfo : EIATTR_KPARAM_INFO
	.align		4
.L_11415:
        /*016c*/ 	.byte	0x04, 0x17
        /*016e*/ 	.short	(.L_11417 - .L_11416)
.L_11416:
        /*0170*/ 	.word	0x00000000
        /*0174*/ 	.short	0x0000
        /*0176*/ 	.short	0x0000
        /*0178*/ 	.byte	0x00, 0xf0, 0x21, 0x00


	//----- nvinfo : EIATTR_MAXREG_COUNT
	.align		4
.L_11417:
        /*017c*/ 	.byte	0x03, 0x1b
        /*017e*/ 	.short	0x00ff


	//----- nvinfo : EIATTR_NUM_BARRIERS
	.align		4
        /*0180*/ 	.byte	0x02, 0x4c
        /*0182*/ 	.byte	0x01
	.zero		1


	//----- nvinfo : EIATTR_EXTERNS
	.align		4
        /*0184*/ 	.byte	0x04, 0x0f
        /*0186*/ 	.short	(.L_11419 - .L_11418)


	//   ....[0]....
	.align		4
.L_11418:
        /*0188*/ 	.word	index@(__assertfail)


	//----- nvinfo : EIATTR_MERCURY_ISA_VERSION
	.align		4
.L_11419:
        /*018c*/ 	.byte	0x03, 0x5f
        /*018e*/ 	.short	0x0000


	//----- nvinfo : EIATTR_COOP_GROUP_MASK_REGIDS
	.align		4
        /*0190*/ 	.byte	0x04, 0x29
        /*0192*/ 	.short	(.L_11421 - .L_11420)


	//   ....[0]....
.L_11420:
        /*0194*/ 	.word	0xffffffff


	//   ....[1]....
        /*0198*/ 	.word	0xffffffff


	//   ....[2]....
        /*019c*/ 	.word	0xffffffff


	//   ....[3]....
        /*01a0*/ 	.word	0xffffffff


	//   ....[4]....
        /*01a4*/ 	.word	0xffffffff


	//   ....[5]....
        /*01a8*/ 	.word	0xffffffff


	//   ....[6]....
        /*01ac*/ 	.word	0xffffffff


	//   ....[7]....
        /*01b0*/ 	.word	0xffffffff


	//   ....[8]....
        /*01b4*/ 	.word	0xffffffff


	//   ....[9]....
        /*01b8*/ 	.word	0xffffffff


	//   ....[10]....
        /*01bc*/ 	.word	0xffffffff


	//   ....[11]....
        /*01c0*/ 	.word	0xffffffff


	//   ....[12]....
        /*01c4*/ 	.word	0xffffffff


	//   ....[13]....
        /*01c8*/ 	.word	0xffffffff


	//   ....[14]....
        /*01cc*/ 	.word	0xffffffff


	//   ....[15]....
        /*01d0*/ 	.word	0xffffffff


	//   ....[16]....
        /*01d4*/ 	.word	0xffffffff


	//   ....[17]....
        /*01d8*/ 	.word	0xffffffff


	//   ....[18]....
        /*01dc*/ 	.word	0xffffffff


	//   ....[19]....
        /*01e0*/ 	.word	0xffffffff


	//   ....[20]....
        /*01e4*/ 	.word	0xffffffff


	//   ....[21]....
        /*01e8*/ 	.word	0xffffffff


	//   ....[22]....
        /*01ec*/ 	.word	0xffffffff


	//   ....[23]....
        /*01f0*/ 	.word	0xffffffff


	//   ....[24]....
        /*01f4*/ 	.word	0xffffffff


	//   ....[25]....
        /*01f8*/ 	.word	0xffffffff


	//   ....[26]....
        /*01fc*/ 	.word	0xffffffff


	//   ....[27]....
        /*0200*/ 	.word	0xffffffff


	//   ....[28]....
        /*0204*/ 	.word	0xffffffff


	//   ....[29]....
        /*0208*/ 	.word	0xffffffff


	//   ....[30]....
        /*020c*/ 	.word	0xffffffff


	//   ....[31]....
        /*0210*/ 	.word	0xffffffff


	//   ....[32]....
        /*0214*/ 	.word	0xffffffff


	//   ....[33]....
        /*0218*/ 	.word	0xffffffff


	//   ....[34]....
        /*021c*/ 	.word	0xffffffff


	//   ....[35]....
        /*0220*/ 	.word	0xffffffff


	//   ....[36]....
        /*0224*/ 	.word	0xffffffff


	//   ....[37]....
        /*0228*/ 	.word	0xffffffff


	//   ....[38]....
        /*022c*/ 	.word	0xffffffff


	//   ....[39]....
        /*0230*/ 	.word	0xffffffff


	//   ....[40]....
        /*0234*/ 	.word	0xffffffff


	//   ....[41]....
        /*0238*/ 	.word	0xffffffff


	//   ....[42]....
        /*023c*/ 	.word	0xffffffff


	//   ....[43]....
        /*0240*/ 	.word	0xffffffff


	//   ....[44]....
        /*0244*/ 	.word	0xffffffff


	//   ....[45]....
        /*0248*/ 	.word	0xffffffff


	//   ....[46]....
        /*024c*/ 	.word	0xffffffff


	//   ....[47]....
        /*0250*/ 	.word	0xffffffff


	//   ....[48]....
        /*0254*/ 	.word	0xffffffff


	//   ....[49]....
        /*0258*/ 	.word	0xffffffff


	//   ....[50]....
        /*025c*/ 	.word	0xffffffff


	//   ....[51]....
        /*0260*/ 	.word	0xffffffff


	//   ....[52]....
        /*0264*/ 	.word	0xffffffff


	//   ....[53]....
        /*0268*/ 	.word	0xffffffff


	//   ....[54]....
        /*026c*/ 	.word	0xffffffff


	//   ....[55]....
        /*0270*/ 	.word	0xffffffff


	//   ....[56]....
        /*0274*/ 	.word	0xffffffff


	//   ....[57]....
        /*0278*/ 	.word	0xffffffff


	//   ....[58]....
        /*027c*/ 	.word	0xffffffff


	//   ....[59]....
        /*0280*/ 	.word	0xffffffff


	//   ....[60]....
        /*0284*/ 	.word	0xffffffff


	//   ....[61]....
        /*0288*/ 	.word	0xffffffff


	//   ....[62]....
        /*028c*/ 	.word	0xffffffff


	//   ....[63]....
        /*0290*/ 	.word	0xffffffff


	//   ....[64]....
        /*0294*/ 	.word	0xffffffff


	//   ....[65]....
        /*0298*/ 	.word	0xffffffff


	//   ....[66]....
        /*029c*/ 	.word	0xffffffff


	//   ....[67]....
        /*02a0*/ 	.word	0xffffffff


	//   ....[68]....
        /*02a4*/ 	.word	0xffffffff


	//   ....[69]....
        /*02a8*/ 	.word	0xffffffff


	//   ....[70]....
        /*02ac*/ 	.word	0xffffffff


	//   ....[71]....
        /*02b0*/ 	.word	0xffffffff


	//   ....[72]....
        /*02b4*/ 	.word	0xffffffff


	//   ....[73]....
        /*02b8*/ 	.word	0xffffffff


	//   ....[74]....
        /*02bc*/ 	.word	0xffffffff


	//   ....[75]....
        /*02c0*/ 	.word	0xffffffff


	//   ....[76]....
        /*02c4*/ 	.word	0xffffffff


	//   ....[77]....
        /*02c8*/ 	.word	0xffffffff


	//   ....[78]....
        /*02cc*/ 	.word	0xffffffff


	//   ....[79]....
        /*02d0*/ 	.word	0xffffffff


	//   ....[80]....
        /*02d4*/ 	.word	0xffffffff


	//   ....[81]....
        /*02d8*/ 	.word	0xffffffff


	//----- nvinfo : EIATTR_COOP_GROUP_INSTR_OFFSETS
	.align		4
.L_11421:
        /*02dc*/ 	.byte	0x04, 0x28
        /*02de*/ 	.short	(.L_11423 - .L_11422)


	//   ....[0]....
.L_11422:
        /*02e0*/ 	.word	0x00000b10


	//   ....[1]....
        /*02e4*/ 	.word	0x00000b30


	//   ....[2]....
        /*02e8*/ 	.word	0x00000b50


	//   ....[3]....
        /*02ec*/ 	.word	0x00000b70


	//   ....[4]....
        /*02f0*/ 	.word	0x00000c20


	//   ....[5]....
        /*02f4*/ 	.word	0x00000c40


	//   ....[6]....
        /*02f8*/ 	.word	0x00000c60


	//   ....[7]....
        /*02fc*/ 	.word	0x00001a90


	//   ....[8]....
        /*0300*/ 	.word	0x00001af0


	//   ....[9]....
        /*0304*/ 	.word	0x00001b20


	//   ....[10]....
        /*0308*/ 	.word	0x00001b40


	//   ....[11]....
        /*030c*/ 	.word	0x00001b60


	//   ....[12]....
        /*0310*/ 	.word	0x00001bb0


	//   ....[13]....
        /*0314*/ 	.word	0x00001bd0


	//   ....[14]....
        /*0318*/ 	.word	0x00001bf0


	//   ....[15]....
        /*031c*/ 	.word	0x00002a00


	//   ....[16]....
        /*0320*/ 	.word	0x00002ac0


	//   ....[17]....
        /*0324*/ 	.word	0x00003fa0


	//   ....[18]....
        /*0328*/ 	.word	0x00004010


	//   ....[19]....
        /*032c*/ 	.word	0x00004070


	//   ....[20]....
        /*0330*/ 	.word	0x000040d0


	//   ....[21]....
        /*0334*/ 	.word	0x00004140


	//   ....[22]....
        /*0338*/ 	.word	0x000041c0


	//   ....[23]....
        /*033c*/ 	.word	0x00004230


	//   ....[24]....
        /*0340*/ 	.word	0x00004290


	//   ....[25]....
        /*0344*/ 	.word	0x00004300


	//   ....[26]....
        /*0348*/ 	.word	0x00004360


	//   ....[27]....
        /*034c*/ 	.word	0x000043c0


	//   ....[28]....
        /*0350*/ 	.word	0x00004430


	//   ....[29]....
        /*0354*/ 	.word	0x00004490


	//   ....[30]....
        /*0358*/ 	.word	0x000044f0


	//   ....[31]....
        /*035c*/ 	.word	0x00004560


	//   ....[32]....
        /*0360*/ 	.word	0x000045c0


	//   ....[33]....
        /*0364*/ 	.word	0x00004620


	//   ....[34]....
        /*0368*/ 	.word	0x00004690


	//   ....[35]....
        /*036c*/ 	.word	0x000046f0


	//   ....[36]....
        /*0370*/ 	.word	0x00004750


	//   ....[37]....
        /*0374*/ 	.word	0x000047c0


	//   ....[38]....
        /*0378*/ 	.word	0x00004820


	//   ....[39]....
        /*037c*/ 	.word	0x00004880


	//   ....[40]....
        /*0380*/ 	.word	0x000048f0


	//   ....[41]....
        /*0384*/ 	.word	0x00004950


	//   ....[42]....
        /*0388*/ 	.word	0x000049b0


	//   ....[43]....
        /*038c*/ 	.word	0x00004a20


	//   ....[44]....
        /*0390*/ 	.word	0x00004a80


	//   ....[45]....
        /*0394*/ 	.word	0x00004ae0


	//   ....[46]....
        /*0398*/ 	.word	0x00004b50


	//   ....[47]....
        /*039c*/ 	.word	0x00004bb0


	//   ....[48]....
        /*03a0*/ 	.word	0x00004c10


	//   ....[49]....
        /*03a4*/ 	.word	0x00004c80


	//   ....[50]....
        /*03a8*/ 	.word	0x00004ce0


	//   ....[51]....
        /*03ac*/ 	.word	0x00004d40


	//   ....[52]....
        /*03b0*/ 	.word	0x00004db0


	//   ....[53]....
        /*03b4*/ 	.word	0x00004e10


	//   ....[54]....
        /*03b8*/ 	.word	0x00004e70


	//   ....[55]....
        /*03bc*/ 	.word	0x00004ee0


	//   ....[56]....
        /*03c0*/ 	.word	0x00004f40


	//   ....[57]....
        /*03c4*/ 	.word	0x00004fa0


	//   ....[58]....
        /*03c8*/ 	.word	0x00005010


	//   ....[59]....
        /*03cc*/ 	.word	0x00005070


	//   ....[60]....
        /*03d0*/ 	.word	0x000050d0


	//   ....[61]....
        /*03d4*/ 	.word	0x00005140


	//   ....[62]....
        /*03d8*/ 	.word	0x000051a0


	//   ....[63]....
        /*03dc*/ 	.word	0x00005200


	//   ....[64]....
        /*03e0*/ 	.word	0x00005270


	//   ....[65]....
        /*03e4*/ 	.word	0x000052d0


	//   ....[66]....
        /*03e8*/ 	.word	0x00005330


	//   ....[67]....
        /*03ec*/ 	.word	0x000053a0


	//   ....[68]....
        /*03f0*/ 	.word	0x00005400


	//   ....[69]....
        /*03f4*/ 	.word	0x00005460


	//   ....[70]....
        /*03f8*/ 	.word	0x000054d0


	//   ....[71]....
        /*03fc*/ 	.word	0x00005530


	//   ....[72]....
        /*0400*/ 	.word	0x00005590


	//   ....[73]....
        /*0404*/ 	.word	0x00005600


	//   ....[74]....
        /*0408*/ 	.word	0x00005660


	//   ....[75]....
        /*040c*/ 	.word	0x000056c0


	//   ....[76]....
        /*0410*/ 	.word	0x00005730


	//   ....[77]....
        /*0414*/ 	.word	0x00005790


	//   ....[78]....
        /*0418*/ 	.word	0x000057f0


	//   ....[79]....
        /*041c*/ 	.word	0x00005860


	//   ....[80]....
        /*0420*/ 	.word	0x000058c0


	//   ....[81]....
        /*0424*/ 	.word	0x00005920


	//----- nvinfo : EIATTR_SYSCALL_OFFSETS
	.align		4
.L_11423:
        /*0428*/ 	.byte	0x04, 0x46
        /*042a*/ 	.short	(.L_11425 - .L_11424)


	//   ....[0]....
.L_11424:
        /*042c*/ 	.word	0x00003e00


	//   ....[1]....
        /*0430*/ 	.word	0x00003f30


	//----- nvinfo : EIATTR_EXIT_INSTR_OFFSETS
	.align		4
.L_11425:
        /*0434*/ 	.byte	0x04, 0x1c
        /*0436*/ 	.short	(.L_11427 - .L_11426)


	//   ....[0]....
.L_11426:
        /*0438*/ 	.word	0x00000090


	//   ....[1]....
        /*043c*/ 	.word	0x00003490


	//   ....[2]....
        /*0440*/ 	.word	0x00003550


	//   ....[3]....
        /*0444*/ 	.word	0x00003cd0


	//   ....[4]....
        /*0448*/ 	.word	0x00003f40


	//----- nvinfo : EIATTR_CTAIDZ_USED
	.align		4
.L_11427:
        /*044c*/ 	.byte	0x01, 0x04
	.zero		2


	//----- nvinfo : EIATTR_CRS_STACK_SIZE
	.align		4
        /*0450*/ 	.byte	0x04, 0x1e
        /*0452*/ 	.short	(.L_11429 - .L_11428)
.L_11428:
        /*0454*/ 	.word	0x00000000
.L_11429:


//--------------------- .nv.info._ZN4vllm25paged_attention_v2_kernelIfhLi64ELi32ELi128ELNS_18Fp8KVCacheDataTypeE2ELb1ELi512EEEvPfS2_PT_PKS3_PKT0_S9_ifPKiSB_iPKfiiiSD_SD_iiiii --------------------------
	.section	.nv.info._ZN4vllm25paged_attention_v2_kernelIfhLi64ELi32ELi128ELNS_18Fp8KVCacheDataTypeE2ELb1ELi512EEEvPfS2_PT_PKS3_PKT0_S9_ifPKiSB_iPKfiiiSD_SD_iiiii,"",@"SHT_CUDA_INFO"
	.sectionflags	@""
	.align	4


	//----- nvinfo : EIATTR_CUDA_API_VERSION
	.align		4
        /*0000*/ 	.byte	0x04, 0x37
        /*0002*/ 	.short	(.L_11431 - .L_11430)
.L_11430:
        /*0004*/ 	.word	0x00000082


	//----- nvinfo : EIATTR_SW2861232_WAR
	.align		4
.L_11431:
        /*0008*/ 	.byte	0x01, 0x35
	.zero		2


	//----- nvinfo : EIATTR_PARAM_CBANK
	.align		4
        /*000c*/ 	.byte	0x04, 0x0a
        /*000e*/ 	.short	(.L_11433 - .L_11432)
	.align		4
.L_11432:
        /*0010*/ 	.word	index@(.nv.constant0._ZN4vllm25paged_attention_v2_kernelIfhLi64ELi32ELi128ELNS_18Fp8KVCacheDataTypeE2ELb1ELi512EEEvPfS2_PT_PKS3_PKT0_S9_ifPKiSB_iPKfiiiSD_SD_iiiii)
        /*0014*/ 	.short	0x0160
        /*0016*/ 	.short	0x008c


	//----- nvinfo : EIATTR_CBANK_PARAM_SIZE
	.align		4
.L_11433:
        /*0018*/ 	.byte	0x03, 0x19
        /*001a*/ 	.short	0x008c


	//----- nvinfo : EIATTR_KPARAM_INFO
	.align		4
        /*001c*/ 	.byte	0x04, 0x17
        /*001e*/ 	.short	(.L_11435 - .L_11434)
.L_11434:
        /*0020*/ 	.word	0x00000000
        /*0024*/ 	.short	0x0015
        /*0026*/ 	.short	0x0088
        /*0028*/ 	.byte	0x00, 0xf0, 0x11, 0x00


	//----- nvinfo : EIATTR_KPARAM_INFO
	.align		4
.L_11435:
        /*002c*/ 	.byte	0x04, 0x17
        /*002e*/ 	.short	(.L_11437 - .L_11436)
.L_11436:
        /*0030*/ 	.word	0x00000000
        /*0034*/ 	.short	0x0014
        /*0036*/ 	.short	0x0084
        /*0038*/ 	.byte	0x00, 0xf0, 0x11, 0x00


	//----- nvinfo : EIATTR_KPARAM_INFO
	.align		4
.L_11437:
        /*003c*/ 	.byte	0x04, 0x17
        /*003e*/ 	.short	(.L_11439 - .L_11438)
.L_11438:
        /*0040*/ 	.word	0x00000000
        /*0044*/ 	.short	0x0013
        /*0046*/ 	.short	0x0080
        /*0048*/ 	.byte	0x00, 0xf0, 0x11, 0x00


	//----- nvinfo : EIATTR_KPARAM_INFO
	.align		4
.L_11439:
        /*004c*/ 	.byte	0x04, 0x17
        /*004e*/ 	.short	(.L_11441 - .L_11440)
.L_11440:
        /*0050*/ 	.word	0x00000000
        /*0054*/ 	.short	0x0012
        /*0056*/ 	.short	0x007c
        /*0058*/ 	.byte	0x00, 0xf0, 0x11, 0x00


	//----- nvinfo : EIATTR_KPARAM_INFO
	.align		4
.L_11441:
        /*005c*/ 	.byte	0x04, 0x17
        /*005e*/ 	.short	(.L_11443 - .L_11442)
.L_11442:
        /*0060*/ 	.word	0x00000000
        /*0064*/ 	.short	0x0011
        /*0066*/ 	.short	0x0078
        /*0068*/ 	.byte	0x00, 0xf0, 0x11, 0x00


	//----- nvinfo : EIATTR_KPARAM_INFO
	.align		4
.L_11443:
        /*006c*/ 	.byte	0x04, 0x17
        /*006e*/ 	.short	(.L_11445 - .L_11444)
.L_11444:
        /*0070*/ 	.word	0x00000000
        /*0074*/ 	.short	0x0010
        /*0076*/ 	.short	0x0070
        /*0078*/ 	.byte	0x00, 0xf0, 0x21, 0x00


	//----- nvinfo : EIATTR_KPARAM_INFO
	.align		4
.L_11445:
        /*007c*/ 	.byte	0x04, 0x17
        /*007e*/ 	.short	(.L_11447 - .L_11446)
.L_11446:
        /*0080*/ 	.word	0x00000000
        /*0084*/ 	.short	0x000f
        /*0086*/ 	.short	0x0068
        /*0088*/ 	.byte	0x00, 0xf0, 0x21, 0x00


	//----- nvinfo : EIATTR_KPARAM_INFO
	.align		4
.L_11447:
        /*008c*/ 	.byte	0x04, 0x17
        /*008e*/ 	.short	(.L_11449 - .L_11448)
.L_11448:
        /*0090*/ 	.word	0x00000000
        /*0094*/ 	.short	0x000e
        /*0096*/ 	.short	0x0060
        /*0098*/ 	.byte	0x00, 0xf0, 0x11, 0x00


	//----- nvinfo : EIATTR_KPARAM_INFO
	.align		4
.L_11449:
        /*009c*/ 	.byte	0x04, 0x17
        /*009e*/ 	.short	(.L_11451 - .L_11450)
.L_11450:
        /*00a0*/ 	.word	0x00000000
        /*00a4*/ 	.short	0x000d
        /*00a6*/ 	.short	0x005c
        /*00a8*/ 	.byte	0x00, 0xf0, 0x11, 0x00


	//----- nvinfo : EIATTR_KPARAM_INFO
	.align		4
.L_11451:
        /*00ac*/ 	.byte	0x04, 0x17
        /*00ae*/ 	.short	(.L_11453 - .L_11452)
.L_11452:
        /*00b0*/ 	.word	0x00000000
        /*00b4*/ 	.short	0x000c
        /*00b6*/ 	.short	0x0058
        /*00b8*/ 	.byte	0x00, 0xf0, 0x11, 0x00


	//----- nvinfo : EIATTR_KPARAM_INFO
	.align		4
.L_11453:
        /*00bc*/ 	.byte	0x04, 0x17
        /*00be*/ 	.short	(.L_11455 - .L_11454)
.L_11454:
        /*00c0*/ 	.word	0x00000000
        /*00c4*/ 	.short	0x000b
        /*00c6*/ 	.short	0x0050
        /*00c8*/ 	.byte	0x00, 0xf0, 0x21, 0x00


	//----- nvinfo : EIATTR_KPARAM_INFO
	.align		4
.L_11455:
        /*00cc*/ 	.byte	0x04, 0x17
        /*00ce*/ 	.short	(.L_11457 - .L_11456)
.L_11456:
        /*00d0*/ 	.word	0x00000000
        /*00d4*/ 	.short	0x000a
        /*00d6*/ 	.short	0x0048
        /*00d8*/ 	.byte	0x00, 0xf0, 0x11, 0x00


	//----- nvinfo : EIATTR_KPARAM_INFO
	.align		4
.L_11457:
        /*00dc*/ 	.byte	0x04, 0x17
        /*00de*/ 	.short	(.L_11459 - .L_11458)
.L_11458:
        /*00e0*/ 	.word	0x00000000
        /*00e4*/ 	.short	0x0009
        /*00e6*/ 	.short	0x0040
        /*00e8*/ 	.byte	0x00, 0xf0, 0x21, 0x00


	//----- nvinfo : EIATTR_KPARAM_INFO
	.align		4
.L_11459:
        /*00ec*/ 	.byte	0x04, 0x17
        /*00ee*/ 	.short	(.L_11461 - .L_11460)
.L_11460:
        /*00f0*/ 	.word	0x00000000
        /*00f4*/ 	.short	0x0008
        /*00f6*/ 	.short	0x0038
        /*00f8*/ 	.byte	0x00, 0xf0, 0x21, 0x00


	//----- nvinfo : EIATTR_KPARAM_INFO
	.align		4
.L_11461:
        /*00fc*/ 	.byte	0x04, 0x17
        /*00fe*/ 	.short	(.L_11463 - .L_11462)
.L_11462:
        /*0100*/ 	.word	0x00000000
        /*0104*/ 	.short	0x0007
        /*0106*/ 	.short	0x0034
        /*0108*/ 	.byte	0x00, 0xf0, 0x11, 0x00


	//----- nvinfo : EIATTR_KPARAM_INFO
	.align		4
.L_11463:
        /*010c*/ 	.byte	0x04, 0x17
        /*010e*/ 	.short	(.L_11465 - .L_11464)
.L_11464:
        /*0110*/ 	.word	0x00000000
        /*0114*/ 	.short	0x0006
        /*0116*/ 	.short	0x0030
        /*0118*/ 	.byte	0x00, 0xf0, 0x11, 0x00


	//----- nvinfo : EIATTR_KPARAM_INFO
	.align		4
.L_11465:
        /*011c*/ 	.byte	0x04, 0x17
        /*011e*/ 	.short	(.L_11467 - .L_11466)
.L_11466:
        /*0120*/ 	.word	0x00000000
        /*0124*/ 	.short	0x0005
        /*0126*/ 	.short	0x0028
        /*0128*/ 	.byte	0x00, 0xf0, 0x21, 0x00


	//----- nvinfo : EIATTR_KPARAM_INFO
	.align		4
.L_11467:
        /*012c*/ 	.byte	0x04, 0x17
        /*012e*/ 	.short	(.L_11469 - .L_11468)
.L_11468:
        /*0130*/ 	.word	0x00000000
        /*0134*/ 	.short	0x0004
        /*0136*/ 	.short	0x0020
        /*0138*/ 	.byte	0x00, 0xf0, 0x21, 0x00


	//----- nvinfo : EIATTR_KPARAM_INFO
	.align		4
.L_11469:
        /*013c*/ 	.byte	0x04, 0x17
        /*013e*/ 	.short	(.L_11471 - .L_11470)
.L_11470:
        /*0140*/ 	.word	0x00000000
        /*0144*/ 	.short	0x0003
        /*0146*/ 	.short	0x0018
        /*0148*/ 	.byte	0x00, 0xf0, 0x21, 0x00


	//----- nvinfo : EIATTR_KPARAM_INFO
	.align		4
.L_11471:
        /*014c*/ 	.byte	0x04, 0x17
        /*014e*/ 	.short	(.L_11473 - .L_11472)
.L_11472:
        /*0150*/ 	.word	0x00000000
        /*0154*/ 	.short	0x0002
        /*0156*/ 	.short	0x0010
        /*0158*/ 	.byte	0x00, 0xf0, 0x21, 0x00


	//----- nvinfo : EIATTR_KPARAM_INFO
	.align		4
.L_11473:
        /*015c*/ 	.byte	0x04, 0x17
        /*015e*/ 	.short	(.L_11475 - .L_11474)
.L_11474:
        /*0160*/ 	.word	0x00000000
        /*0164*/ 	.short	0x0001
        /*0166*/ 	.short	0x0008
        /*0168*/ 	.byte	0x00, 0xf0, 0x21, 0x00


	//----- nvinfo : EIATTR_KPARAM_INFO
	.align		4
.L_11475:
        /*016c*/ 	.byte	0x04, 0x17
        /*016e*/ 	.short	(.L_11477 - .L_11476)
.L_11476:
        /*0170*/ 	.word	0x00000000
        /*0174*/ 	.short	0x0000
        /*0176*/ 	.short	0x0000
        /*0178*/ 	.byte	0x00, 0xf0, 0x21, 0x00


	//----- nvinfo : EIATTR_MAXREG_COUNT
	.align		4
.L_11477:
        /*017c*/ 	.byte	0x03, 0x1b
        /*017e*/ 	.short	0x00ff


	//----- nvinfo : EIATTR_NUM_BARRIERS
	.align		4
        /*0180*/ 	.byte	0x02, 0x4c
        /*0182*/ 	.byte	0x01
	.zero		1


	//----- nvinfo : EIATTR_EXTERNS
	.align		4
        /*0184*/ 	.byte	0x04, 0x0f
        /*0186*/ 	.short	(.L_11479 - .L_11478)


	//   ....[0]....
	.align		4
.L_11478:
        /*0188*/ 	.word	index@(__assertfail)


	//----- nvinfo : EIATTR_MERCURY_ISA_VERSION
	.align		4
.L_11479:
        /*018c*/ 	.byte	0x03, 0x5f
        /*018e*/ 	.short	0x0000


	//----- nvinfo : EIATTR_COOP_GROUP_MASK_REGIDS
	.align		4
        /*0190*/ 	.byte	0x04, 0x29
        /*0192*/ 	.short	(.L_11481 - .L_11480)


	//   ....[0]....
.L_11480:
        /*0194*/ 	.word	0xffffffff


	//   ....[1]....
        /*0198*/ 	.word	0xffffffff


	//   ....[2]....
        /*019c*/ 	.word	0xffffffff


	//   ....[3]....
        /*01a0*/ 	.word	0xffffffff


	//   ....[4]....
        /*01a4*/ 	.word	0xffffffff


	//   ....[5]....
        /*01a8*/ 	.word	0xffffffff


	//   ....[6]....
        /*01ac*/ 	.word	0xffffffff


	//   ....[7]....
        /*01b0*/ 	.word	0xffffffff


	//   ....[8]....
        /*01b4*/ 	.word	0xffffffff


	//   ....[9]....
        /*01b8*/ 	.word	0xffffffff


	//   ....[10]....
        /*01bc*/ 	.word	0xffffffff


	//   ....[11]....
        /*01c0*/ 	.word	0xffffffff


	//   ....[12]....
        /*01c4*/ 	.word	0xffffffff


	//   ....[13]....
        /*01c8*/ 	.word	0xffffffff


	//   ....[14]....
        /*01cc*/ 	.word	0xffffffff


	//   ....[15]....
        /*01d0*/ 	.word	0xffffffff


	//   ....[16]....
        /*01d4*/ 	.word	0xffffffff


	//   ....[17]....
        /*01d8*/ 	.word	0xffffffff


	//   ....[18]....
        /*01dc*/ 	.word	0xffffffff


	//   ....[19]....
        /*01e0*/ 	.word	0xffffffff


	//   ....[20]....
        /*01e4*/ 	.word	0xffffffff


	//   ....[21]....
        /*01e8*/ 	.word	0xffffffff


	//   ....[22]....
        /*01ec*/ 	.word	0xffffffff


	//   ....[23]....
        /*01f0*/ 	.word	0xffffffff


	//   ....[24]....
        /*01f4*/ 	.word	0xffffffff


	//   ....[25]....
        /*01f8*/ 	.word	0xffffffff


	//   ....[26]....
        /*01fc*/ 	.word	0xffffffff


	//   ....[27]....
        /*0200*/ 	.word	0xffffffff


	//   ....[28]....
        /*0204*/ 	.word	0xffffffff


	//   ....[29]....
        /*0208*/ 	.word	0xffffffff


	//   ....[30]....
        /*020c*/ 	.word	0xffffffff


	//   ....[31]....
        /*0210*/ 	.word	0xffffffff


	//   ....[32]....
        /*0214*/ 	.word	0xffffffff


	//   ....[33]....
        /*0218*/ 	.word	0xffffffff


	//   ....[34]....
        /*021c*/ 	.word	0xffffffff


	//   ....[35]....
        /*0220*/ 	.word	0xffffffff


	//   ....[36]....
        /*0224*/ 	.word	0xffffffff


	//   ....[37]....
        /*0228*/ 	.word	0xffffffff


	//   ....[38]....
        /*022c*/ 	.word	0xffffffff


	//   ....[39]....
        /*0230*/ 	.word	0xffffffff


	//   ....[40]....
        /*0234*/ 	.word	0xffffffff


	//   ....[41]....
        /*0238*/ 	.word	0xffffffff


	//   ....[42]....
        /*023c*/ 	.word	0xffffffff


	//   ....[43]....
        /*0240*/ 	.word	0xffffffff


	//   ....[44]....
        /*0244*/ 	.word	0xffffffff


	//   ....[45]....
        /*0248*/ 	.word	0xffffffff


	//   ....[46]....
        /*024c*/ 	.word	0xffffffff


	//   ....[47]....
        /*0250*/ 	.word	0xffffffff


	//   ....[48]....
        /*0254*/ 	.word	0xffffffff


	//   ....[49]....
        /*0258*/ 	.word	0xffffffff


	//   ....[50]....
        /*025c*/ 	.word	0xffffffff


	//   ....[51]....
        /*0260*/ 	.word	0xffffffff


	//   ....[52]....
        /*0264*/ 	.word	0xffffffff


	//   ....[53]....
        /*0268*/ 	.word	0xffffffff


	//   ....[54]....
        /*026c*/ 	.word	0xffffffff


	//   ....[55]....
        /*0270*/ 	.word	0xffffffff


	//   ....[56]....
        /*0274*/ 	.word	0xffffffff


	//   ....[57]....
        /*0278*/ 	.word	0xffffffff


	//   ....[58]....
        /*027c*/ 	.word	0xffffffff


	//   ....[59]....
        /*0280*/ 	.word	0xffffffff


	//   ....[60]....
        /*0284*/ 	.word	0xffffffff


	//   ....[61]....
        /*0288*/ 	.word	0xffffffff


	//   ....[62]....
        /*028c*/ 	.word	0xffffffff


	//   ....[63]....
        /*0290*/ 	.word	0xffffffff


	//   ....[64]....
        /*0294*/ 	.word	0xffffffff


	//   ....[65]....
        /*0298*/ 	.word	0xffffffff


	//   ....[66]....
        /*029c*/ 	.word	0xffffffff


	//   ....[67]....
        /*02a0*/ 	.word	0xffffffff


	//   ....[68]....
        /*02a4*/ 	.word	0xffffffff


	//   ....[69]....
        /*02a8*/ 	.word	0xffffffff


	//----- nvinfo : EIATTR_COOP_GROUP_INSTR_OFFSETS
	.align		4
.L_11481:
        /*02ac*/ 	.byte	0x04, 0x28
        /*02ae*/ 	.short	(.L_11483 - .L_11482)


	//   ....[0]....
.L_11482:
        /*02b0*/ 	.word	0x00000b20


	//   ....[1]....
        /*02b4*/ 	.word	0x00000b40


	//   ....[2]....
        /*02b8*/ 	.word	0x00000b60


	//   ....[3]....
        /*02bc*/ 	.word	0x00000b80


	//   ....[4]....
        /*02c0*/ 	.word	0x00000c30


	//   ....[5]....
        /*02c4*/ 	.word	0x00000c50


	//   ....[6]....
        /*02c8*/ 	.word	0x00000c70


	//   ....[7]....
        /*02cc*/ 	.word	0x00001aa0


	//   ....[8]....
        /*02d0*/ 	.word	0x00001b00


	//   ....[9]....
        /*02d4*/ 	.word	0x00001b30


	//   ....[10]....
        /*02d8*/ 	.word	0x00001b50


	//   ....[11]....
        /*02dc*/ 	.word	0x00001b70


	//   ....[12]....
        /*02e0*/ 	.word	0x00001bc0


	//   ....[13]....
        /*02e4*/ 	.word	0x00001be0


	//   ....[14]....
        /*02e8*/ 	.word	0x00001c00


	//   ....[15]....
        /*02ec*/ 	.word	0x00002a10


	//   ....[16]....
        /*02f0*/ 	.word	0x00002ab0


	//   ....[17]....
        /*02f4*/ 	.word	0x00003ca0


	//   ....[18]....
        /*02f8*/ 	.word	0x00003d10


	//   ....[19]....
        /*02fc*/ 	.word	0x00003d70


	//   ....[20]....
        /*0300*/ 	.word	0x00003dd0


	//   ....[21]....
        /*0304*/ 	.word	0x00003e40


	//   ....[22]....
        /*0308*/ 	.word	0x00003ec0


	//   ....[23]....
        /*030c*/ 	.word	0x00003f30


	//   ....[24]....
        /*0310*/ 	.word	0x00003f90


	//   ....[25]....
        /*0314*/ 	.word	0x00004000


	//   ....[26]....
        /*0318*/ 	.word	0x00004060


	//   ....[27]....
        /*031c*/ 	.word	0x000040c0


	//   ....[28]....
        /*0320*/ 	.word	0x00004130


	//   ....[29]....
        /*0324*/ 	.word	0x00004190


	//   ....[30]....
        /*0328*/ 	.word	0x000041f0


	//   ....[31]....
        /*032c*/ 	.word	0x00004260


	//   ....[32]....
        /*0330*/ 	.word	0x000042c0


	//   ....[33]....
        /*0334*/ 	.word	0x00004320


	//   ....[34]....
        /*0338*/ 	.word	0x00004390


	//   ....[35]....
        /*033c*/ 	.word	0x000043f0


	//   ....[36]....
        /*0340*/ 	.word	0x00004450


	//   ....[37]....
        /*0344*/ 	.word	0x000044c0


	//   ....[38]....
        /*0348*/ 	.word	0x00004520


	//   ....[39]....
        /*034c*/ 	.word	0x00004580


	//   ....[40]....
        /*0350*/ 	.word	0x000045f0


	//   ....[41]....
        /*0354*/ 	.word	0x00004650


	//   ....[42]....
        /*0358*/ 	.word	0x000046b0


	//   ....[43]....
        /*035c*/ 	.word	0x00004720


	//   ....[44]....
        /*0360*/ 	.word	0x00004780


	//   ....[45]....
        /*0364*/ 	.word	0x000047e0


	//   ....[46]....
        /*0368*/ 	.word	0x00004850


	//   ....[47]....
        /*036c*/ 	.word	0x000048b0


	//   ....[48]....
        /*0370*/ 	.word	0x00004910


	//   ....[49]....
        /*0374*/ 	.word	0x00004980


	//   ....[50]....
        /*0378*/ 	.word	0x000049e0


	//   ....[51]....
        /*037c*/ 	.word	0x00004a40


	//   ....[52]....
        /*0380*/ 	.word	0x00004ab0


	//   ....[53]....
        /*0384*/ 	.word	0x00004b10


	//   ....[54]....
        /*0388*/ 	.word	0x00004b70


	//   ....[55]....
        /*038c*/ 	.word	0x00004be0


	//   ....[56]....
        /*0390*/ 	.word	0x00004c40


	//   ....[57]....
        /*0394*/ 	.word	0x00004ca0


	//   ....[58]....
        /*0398*/ 	.word	0x00004d10


	//   ....[59]....
        /*039c*/ 	.word	0x00004d70


	//   ....[60]....
        /*03a0*/ 	.word	0x00004dd0


	//   ....[61]....
        /*03a4*/ 	.word	0x00004e40


	//   ....[62]....
        /*03a8*/ 	.word	0x00004ea0


	//   ....[63]....
        /*03ac*/ 	.word	0x00004f00


	//   ....[64]....
        /*03b0*/ 	.word	0x00004f70


	//   ....[65]....
        /*03b4*/ 	.word	0x00004fd0


	//   ....[66]....
        /*03b8*/ 	.word	0x00005030


	//   ....[67]....
        /*03bc*/ 	.word	0x000050a0


	//   ....[68]....
        /*03c0*/ 	.word	0x00005100


	//   ....[69]....
        /*03c4*/ 	.word	0x00005160


	//----- nvinfo : EIATTR_SYSCALL_OFFSETS
	.align		4
.L_11483:
        /*03c8*/ 	.byte	0x04, 0x46
        /*03ca*/ 	.short	(.L_11485 - .L_11484)


	//   ....[0]....
.L_11484:
        /*03cc*/ 	.word	0x00003b00


	//   ....[1]....
        /*03d0*/ 	.word	0x00003c30


	//----- nvinfo : EIATTR_EXIT_INSTR_OFFSETS
	.align		4
.L_11485:
        /*03d4*/ 	.byte	0x04, 0x1c
        /*03d6*/ 	.short	(.L_11487 - .L_11486)


	//   ....[0]....
.L_11486:
        /*03d8*/ 	.word	0x00000090


	//   ....[1]....
        /*03dc*/ 	.word	0x00003310


	//   ....[2]....
        /*03e0*/ 	.word	0x000033c0


	//   ....[3]....
        /*03e4*/ 	.word	0x000039d0


	//   ....[4]....
        /*03e8*/ 	.word	0x00003c40


	//----- nvinfo : EIATTR_CTAIDZ_USED
	.align		4
.L_11487:
        /*03ec*/ 	.byte	0x01, 0x04
	.zero		2


	//----- nvinfo : EIATTR_CRS_STACK_SIZE
	.align		4
        /*03f0*/ 	.byte	0x04, 0x1e
        /*03f2*/ 	.short	(.L_11489 - .L_11488)
.L_11488:
        /*03f4*/ 	.word	0x00000000
.L_11489:


//--------------------- .nv.info._ZN4vllm25paged_attention_v2_kernelIfhLi32ELi32ELi128ELNS_18Fp8KVCacheDataTypeE2ELb1ELi512EEEvPfS2_PT_PKS3_PKT0_S9_ifPKiSB_iPKfiiiSD_SD_iiiii --------------------------
	.section	.nv.info._ZN4vllm25paged_attention_v2_kernelIfhLi32ELi32ELi128ELNS_18Fp8KVCacheDataTypeE2ELb1ELi512EEEvPfS2_PT_PKS3_PKT0_S9_ifPKiSB_iPKfiiiSD_SD_iiiii,"",@"SHT_CUDA_INFO"
	.sectionflags	@""
	.align	4


	//----- nvinfo : EIATTR_CUDA_API_VERSION
	.align		4
        /*0000*/ 	.byte	0x04, 0x37
        /*0002*/ 	.short	(.L_11491 - .L_11490)
.L_11490:
        /*0004*/ 	.word	0x00000082


	//----- nvinfo : EIATTR_SW2861232_WAR
	.align		4
.L_11491:
        /*0008*/ 	.byte	0x01, 0x35
	.zero		2


	//----- nvinfo : EIATTR_PARAM_CBANK
	.align		4
        /*000c*/ 	.byte	0x04, 0x0a
        /*000e*/ 	.short	(.L_11493 - .L_11492)
	.align		4
.L_11492:
        /*0010*/ 	.word	index@(.nv.constant0._ZN4vllm25paged_attention_v2_kernelIfhLi32ELi32ELi128ELNS_18Fp8KVCacheDataTypeE2ELb1ELi512EEEvPfS2_PT_PKS3_PKT0_S9_ifPKiSB_iPKfiiiSD_SD_iiiii)
        /*0014*/ 	.short	0x0160
        /*0016*/ 	.short	0x008c


	//----- nvinfo : EIATTR_CBANK_PARAM_SIZE
	.align		4
.L_11493:
        /*0018*/ 	.byte	0x03, 0x19
        /*001a*/ 	.short	0x008c


	//----- nvinfo : EIATTR_KPARAM_INFO
	.align		4
        /*001c*/ 	.byte	0x04, 0x17
        /*001e*/ 	.short	(.L_11495 - .L_11494)
.L_11494:
        /*0020*/ 	.word	0x00000000
        /*0024*/ 	.short	0x0015
        /*0026*/ 	.short	0x0088
        /*0028*/ 	.byte	0x00, 0xf0, 0x11, 0x00


	//----- nvinfo : EIATTR_KPARAM_INFO
	.align		4
.L_11495:
        /*002c*/ 	.byte	0x04, 0x17
        /*002e*/ 	.short	(.L_11497 - .L_11496)
.L_11496:
        /*0030*/ 	.word	0x00000000
        /*0034*/ 	.short	0x0014
        /*0036*/ 	.short	0x0084
        /*0038*/ 	.byte	0x00, 0xf0, 0x11, 0x00


	//----- nvinfo : EIATTR_KPARAM_INFO
	.align		4
.L_11497:
        /*003c*/ 	.byte	0x04, 0x17
        /*003e*/ 	.short	(.L_11499 - .L_11498)
.L_11498:
        /*0040*/ 	.word	0x00000000
        /*0044*/ 	.short	0x0013
        /*0046*/ 	.short	0x0080
        /*0048*/ 	.byte	0x00, 0xf0, 0x11, 0x00


	//----- nvinfo : EIATTR_KPARAM_INFO
	.align		4
.L_11499:
        /*004c*/ 	.byte	0x04, 0x17
        /*004e*/ 	.short	(.L_11501 - .L_11500)
.L_11500:
        /*0050*/ 	.word	0x00000000
        /*0054*/ 	.short	0x0012
        /*0056*/ 	.short	0x007c
        /*0058*/ 	.byte	0x00, 0xf0, 0x11, 0x00


	//----- nvinfo : EIATTR_KPARAM_INFO
	.align		4
.L_11501:
        /*005c*/ 	.byte	0x04, 0x17
        /*005e*/ 	.short	(.L_11503 - .L_11502)
.L_11502:
        /*0060*/ 	.word	0x00000000
        /*0064*/ 	.short	0x0011
        /*0066*/ 	.short	0x0078
        /*0068*/ 	.byte	0x00, 0xf0, 0x11, 0x00


	//----- nvinfo : EIATTR_KPARAM_INFO
	.align		4
.L_11503:
        /*006c*/ 	.byte	0x04, 0x17
        /*006e*/ 	.short	(.L_11505 - .L_11504)
.L_11504:
        /*0070*/ 	.word	0x00000000
        /*0074*/ 	.short	0x0010
        /*0076*/ 	.short	0x0070
        /*0078*/ 	.byte	0x00, 0xf0, 0x21, 0x00


	//----- nvinfo : EIATTR_KPARAM_INFO
	.align		4
.L_11505:
        /*007c*/ 	.byte	0x04, 0x17
        /*007e*/ 	.short	(.L_11507 - .L_11506)
.L_11506:
        /*0080*/ 	.word	0x00000000
        /*0084*/ 	.short	0x000f
        /*0086*/ 	.short	0x0068
        /*0088*/ 	.byte	0x00, 0xf0, 0x21, 0x00


	//----- nvinfo : EIATTR_KPARAM_INFO
	.align		4
.L_11507:
        /*008c*/ 	.byte	0x04, 0x17
        /*008e*/ 	.short	(.L_11509 - .L_11508)
.L_11508:
        /*0090*/ 	.word	0x00000000
        /*0094*/ 	.short	0x000e
        /*0096*/ 	.short	0x0060
        /*0098*/ 	.byte	0x00, 0xf0, 0x11, 0x00


	//----- nvinfo : EIATTR_KPARAM_INFO
	.align		4
.L_11509:
        /*009c*/ 	.byte	0x04, 0x17
        /*009e*/ 	.short	(.L_11511 - .L_11510)
.L_11510:
        /*00a0*/ 	.word	0x00000000
        /*00a4*/ 	.short	0x000d
        /*00a6*/ 	.short	0x005c
        /*00a8*/ 	.byte	0x00, 0xf0, 0x11, 0x00


	//----- nvinfo : EIATTR_KPARAM_INFO
	.align		4
.L_11511:
        /*00ac*/ 	.byte	0x04, 0x17
        /*00ae*/ 	.short	(.L_11513 - .L_11512)
.L_11512:
        /*00b0*/ 	.word	0x00000000
        /*00b4*/ 	.short	0x000c
        /*00b6*/ 	.short	0x0058
        /*00b8*/ 	.byte	0x00, 0xf0, 0x11, 0x00


	//----- nvinfo : EIATTR_KPARAM_INFO
	.align		4
.L_11513:
        /*00bc*/ 	.byte	0x04, 0x17
        /*00be*/ 	.short	(.L_11515 - .L_11514)
.L_11514:
        /*00c0*/ 	.word	0x00000000
        /*00c4*/ 	.short	0x000b
        /*00c6*/ 	.short	0x0050
        /*00c8*/ 	.byte	0x00, 0xf0, 0x21, 0x00


	//----- nvinfo : EIATTR_KPARAM_INFO
	.align		4
.L_11515:
        /*00cc*/ 	.byte	0x04, 0x17
        /*00ce*/ 	.short	(.L_11517 - .L_11516)
.L_11516:
        /*00d0*/ 	.word	0x00000000
        /*00d4*/ 	.short	0x000a
        /*00d6*/ 	.short	0x0048
        /*00d8*/ 	.byte	0x00, 0xf0, 0x11, 0x00


	//----- nvinfo : EIATTR_KPARAM_INFO
	.align		4
.L_11517:
        /*00dc*/ 	.byte	0x04, 0x17
        /*00de*/ 	.short	(.L_11519 - .L_11518)
.L_11518:
        /*00e0*/ 	.word	0x00000000
        /*00e4*/ 	.short	0x0009
        /*00e6*/ 	.short	0x0040
        /*00e8*/ 	.byte	0x00, 0xf0, 0x21, 0x00


	//----- nvinfo : EIATTR_KPARAM_INFO
	.align		4
.L_11519:
        /*00ec*/ 	.byte	0x04, 0x17
        /*00ee*/ 	.short	(.L_11521 - .L_11520)
.L_11520:
        /*00f0*/ 	.word	0x00000000
        /*00f4*/ 	.short	0x0008
        /*00f6*/ 	.short	0x0038
        /*00f8*/ 	.byte	0x00, 0xf0, 0x21, 0x00


	//----- nvinfo : EIATTR_KPARAM_INFO
	.align		4
.L_11521:
        /*00fc*/ 	.byte	0x04, 0x17
        /*00fe*/ 	.short	(.L_11523 - .L_11522)
.L_11522:
        /*0100*/ 	.word	0x00000000
        /*0104*/ 	.short	0x0007
        /*0106*/ 	.short	0x0034
        /*0108*/ 	.byte	0x00, 0xf0, 0x11, 0x00


	//----- nvinfo : EIATTR_KPARAM_INFO
	.align		4
.L_11523:
        /*010c*/ 	.byte	0x04, 0x17
        /*010e*/ 	.short	(.L_11525 - .L_11524)
.L_11524:
        /*0110*/ 	.word	0x00000000
        /*0114*/ 	.short	0x0006
        /*0116*/ 	.short	0x0030
        /*0118*/ 	.byte	0x00, 0xf0, 0x11, 0x00


	//----- nvinfo : EIATTR_KPARAM_INFO
	.align		4
.L_11525:
        /*011c*/ 	.byte	0x04, 0x17
        /*011e*/ 	.short	(.L_11527 - .L_11526)
.L_11526:
        /*0120*/ 	.word	0x00000000
        /*0124*/ 	.short	0x0005
        /*0126*/ 	.short	0x0028
        /*0128*/ 	.byte	0x00, 0xf0, 0x21, 0x00


	//----- nvinfo : EIATTR_KPARAM_INFO
	.align		4
.L_11527:
        /*012c*/ 	.byte	0x04, 0x17
        /*012e*/ 	.short	(.L_11529 - .L_11528)
.L_11528:
        /*0130*/ 	.word	0x00000000
        /*0134*/ 	.short	0x0004
        /*0136*/ 	.short	0x0020
        /*0138*/ 	.byte	0x00, 0xf0, 0x21, 0x00


	//----- nvinfo : EIATTR_KPARAM_INFO
	.align		4
.L_11529:
        /*013c*/ 	.byte	0x04, 0x17
        /*013e*/ 	.short	(.L_11531 - .L_11530)
.L_11530:
        /*0140*/ 	.word	0x00000000
        /*0144*/ 	.short	0x0003
        /*0146*/ 	.short	0x0018
        /*0148*/ 	.byte	0x00, 0xf0, 0x21, 0x00


	//----- nvinfo : EIATTR_KPARAM_INFO
	.align		4
.L_11531:
        /*014c*/ 	.byte	0x04, 0x17
        /*014e*/ 	.short	(.L_11533 - .L_11532)
.L_11532:
        /*0150*/ 	.word	0x00000000
        /*0154*/ 	.short	0x0002
        /*0156*/ 	.short	0x0010
        /*0158*/ 	.byte	0x00, 0xf0, 0x21, 0x00


	//----- nvinfo : EIATTR_KPARAM_INFO
	.align		4
.L_11533:
        /*015c*/ 	.byte	0x04, 0x17
        /*015e*/ 	.short	(.L_11535 - .L_11534)
.L_11534:
        /*0160*/ 	.word	0x00000000
        /*0164*/ 	.short	0x0001
        /*0166*/ 	.short	0x0008
        /*0168*/ 	.byte	0x00, 0xf0, 0x21, 0x00


	//----- nvinfo : EIATTR_KPARAM_INFO
	.align		4
.L_11535:
        /*016c*/ 	.byte	0x04, 0x17
        /*016e*/ 	.short	(.L_11537 - .L_11536)
.L_11536:
        /*0170*/ 	.word	0x00000000
        /*0174*/ 	.short	0x0000
        /*0176*/ 	.short	0x0000
        /*0178*/ 	.byte	0x00, 0xf0, 0x21, 0x00


	//----- nvinfo : EIATTR_MAXREG_COUNT
	.align		4
.L_11537:
        /*017c*/ 	.byte	0x03, 0x1b
        /*017e*/ 	.short	0x00ff


	//----- nvinfo : EIATTR_NUM_BARRIERS
	.align		4
        /*0180*/ 	.byte	0x02, 0x4c
        /*0182*/ 	.byte	0x01
	.zero		1


	//----- nvinfo : EIATTR_EXTERNS
	.align		4
        /*0184*/ 	.byte	0x04, 0x0f
        /*0186*/ 	.short	(.L_11539 - .L_11538)


	//   ....[0]....
	.align		4
.L_11538:
        /*0188*/ 	.word	index@(__assertfail)


	//----- nvinfo : EIATTR_MERCURY_ISA_VERSION
	.align		4
.L_11539:
        /*018c*/ 	.byte	0x03, 0x5f
        /*018e*/ 	.short	0x0000


	//----- nvinfo : EIATTR_COOP_GROUP_MASK_REGIDS
	.align		4
        /*0190*/ 	.byte	0x04, 0x29
        /*0192*/ 	.short	(.L_11541 - .L_11540)


	//   ....[0]....
.L_11540:
        /*0194*/ 	.word	0xffffffff


	//   ....[1]....
        /*0198*/ 	.word	0xffffffff


	//   ....[2]....
        /*019c*/ 	.word	0xffffffff


	//   ....[3]....
        /*01a0*/ 	.word	0xffffffff


	//   ....[4]....
        /*01a4*/ 	.word	0xffffffff


	//   ....[5]....
        /*01a8*/ 	.word	0xffffffff


	//   ....[6]....
        /*01ac*/ 	.word	0xffffffff


	//   ....[7]....
        /*01b0*/ 	.word	0xffffffff


	//   ....[8]....
        /*01b4*/ 	.word	0xffffffff


	//   ....[9]....
        /*01b8*/ 	.word	0xffffffff


	//   ....[10]....
        /*01bc*/ 	.word	0xffffffff


	//   ....[11]....
        /*01c0*/ 	.word	0xffffffff


	//   ....[12]....
        /*01c4*/ 	.word	0xffffffff


	//   ....[13]....
        /*01c8*/ 	.word	0xffffffff


	//   ....[14]....
        /*01cc*/ 	.word	0xffffffff


	//   ....[15]....
        /*01d0*/ 	.word	0xffffffff


	//   ....[16]....
        /*01d4*/ 	.word	0xffffffff


	//   ....[17]....
        /*01d8*/ 	.word	0xffffffff


	//   ....[18]....
        /*01dc*/ 	.word	0xffffffff


	//   ....[19]....
        /*01e0*/ 	.word	0xffffffff


	//   ....[20]....
        /*01e4*/ 	.word	0xffffffff


	//   ....[21]....
        /*01e8*/ 	.word	0xffffffff


	//   ....[22]....
        /*01ec*/ 	.word	0xffffffff


	//   ....[23]....
        /*01f0*/ 	.word	0xffffffff


	//   ....[24]....
        /*01f4*/ 	.word	0xffffffff


	//   ....[25]....
        /*01f8*/ 	.word	0xffffffff


	//   ....[26]....
        /*01fc*/ 	.word	0xffffffff


	//   ....[27]....
        /*0200*/ 	.word	0xffffffff


	//   ....[28]....
        /*0204*/ 	.word	0xffffffff


	//   ....[29]....
        /*0208*/ 	.word	0xffffffff


	//   ....[30]....
        /*020c*/ 	.word	0xffffffff


	//   ....[31]....
        /*0210*/ 	.word	0xffffffff


	//   ....[32]....
        /*0214*/ 	.word	0xffffffff


	//   ....[33]....
        /*0218*/ 	.word	0xffffffff


	//   ....[34]....
        /*021c*/ 	.word	0xffffffff


	//   ....[35]....
        /*0220*/ 	.word	0xffffffff


	//   ....[36]....
        /*0224*/ 	.word	0xffffffff


	//   ....[37]....
        /*0228*/ 	.word	0xffffffff


	//   ....[38]....
        /*022c*/ 	.word	0xffffffff


	//   ....[39]....
        /*0230*/ 	.word	0xffffffff


	//   ....[40]....
        /*0234*/ 	.word	0xffffffff


	//   ....[41]....
        /*0238*/ 	.word	0xffffffff


	//   ....[42]....
        /*023c*/ 	.word	0xffffffff


	//   ....[43]....
        /*0240*/ 	.word	0xffffffff


	//   ....[44]....
        /*0244*/ 	.word	0xffffffff


	//   ....[45]....
        /*0248*/ 	.word	0xffffffff


	//----- nvinfo : EIATTR_COOP_GROUP_INSTR_OFFSETS
	.align		4
.L_11541:
        /*024c*/ 	.byte	0x04, 0x28
        /*024e*/ 	.short	(.L_11543 - .L_11542)


	//   ....[0]....
.L_11542:
        /*0250*/ 	.word	0x00000b20


	//   ....[1]....
        /*0254*/ 	.word	0x00000b40


	//   ....[2]....
        /*0258*/ 	.word	0x00000b60


	//   ....[3]....
        /*025c*/ 	.word	0x00000b80


	//   ....[4]....
        /*0260*/ 	.word	0x00000c30


	//   ....[5]....
        /*0264*/ 	.word	0x00000c50


	//   ....[6]....
        /*0268*/ 	.word	0x00000c70


	//   ....[7]....
        /*026c*/ 	.word	0x00001aa0


	//   ....[8]....
        /*0270*/ 	.word	0x00001b00


	//   ....[9]....
        /*0274*/ 	.word	0x00001b30


	//   ....[10]....
        /*0278*/ 	.word	0x00001b50


	//   ....[11]....
        /*027c*/ 	.word	0x00001b70


	//   ....[12]....
        /*0280*/ 	.word	0x00001bc0


	//   ....[13]....
        /*0284*/ 	.word	0x00001be0


	//   ....[14]....
        /*0288*/ 	.word	0x00001c00


	//   ....[15]....
        /*028c*/ 	.word	0x00002a00


	//   ....[16]....
        /*0290*/ 	.word	0x00002a80


	//   ....[17]....
        /*0294*/ 	.word	0x000035e0


	//   ....[18]....
        /*0298*/ 	.word	0x00003660


	//   ....[19]....
        /*029c*/ 	.word	0x000036d0


	//   ....[20]....
        /*02a0*/ 	.word	0x00003740


	//   ....[21]....
        /*02a4*/ 	.word	0x000037b0


	//   ....[22]....
        /*02a8*/ 	.word	0x00003820


	//   ....[23]....
        /*02ac*/ 	.word	0x000038a0


	//   ....[24]....
        /*02b0*/ 	.word	0x00003910


	//   ....[25]....
        /*02b4*/ 	.word	0x00003980


	//   ....[26]....
        /*02b8*/ 	.word	0x000039f0


	//   ....[27]....
        /*02bc*/ 	.word	0x00003a60


	//   ....[28]....
        /*02c0*/ 	.word	0x00003ad0


	//   ....[29]....
        /*02c4*/ 	.word	0x00003b40


	//   ....[30]....
        /*02c8*/ 	.word	0x00003bb0


	//   ....[31]....
        /*02cc*/ 	.word	0x00003c20


	//   ....[32]....
        /*02d0*/ 	.word	0x00003c90


	//   ....[33]....
        /*02d4*/ 	.word	0x00003d00


	//   ....[34]....
        /*02d8*/ 	.word	0x00003d70


	//   ....[35]....
        /*02dc*/ 	.word	0x00003de0


	//   ....[36]....
        /*02e0*/ 	.word	0x00003e50


	//   ....[37]....
        /*02e4*/ 	.word	0x00003ec0


	//   ....[38]....
        /*02e8*/ 	.word	0x00003f30


	//   ....[39]....
        /*02ec*/ 	.word	0x00003fa0


	//   ....[40]....
        /*02f0*/ 	.word	0x00004010


	//   ....[41]....
        /*02f4*/ 	.word	0x00004080


	//   ....[42]....
        /*02f8*/ 	.word	0x000040f0


	//   ....[43]....
        /*02fc*/ 	.word	0x00004160


	//   ....[44]....
        /*0300*/ 	.word	0x000041d0


	//   ....[45]....
        /*0304*/ 	.word	0x00004240


	//----- nvinfo : EIATTR_SYSCALL_OFFSETS
	.align		4
.L_11543:
        /*0308*/ 	.byte	0x04, 0x46
        /*030a*/ 	.short	(.L_11545 - .L_11544)


	//   ....[0]....
.L_11544:
        /*030c*/ 	.word	0x00003440


	//   ....[1]....
        /*0310*/ 	.word	0x00003570


	//----- nvinfo : EIATTR_EXIT_INSTR_OFFSETS
	.align		4
.L_11545:
        /*0314*/ 	.byte	0x04, 0x1c
        /*0316*/ 	.short	(.L_11547 - .L_11546)


	//   ....[0]....
.L_11546:
        /*0318*/ 	.word	0x00000090


	//   ....[1]....
        /*031c*/ 	.word	0x00002f50


	//   ....[2]....
        /*0320*/ 	.word	0x00003000


	//   ....[3]....
        /*0324*/ 	.word	0x00003310


	//   ....[4]....
        /*0328*/ 	.word	0x00003580


	//----- nvinfo : EIATTR_CTAIDZ_USED
	.align		4
.L_11547:
        /*032c*/ 	.byte	0x01, 0x04
	.zero		2


	//----- nvinfo : EIATTR_CRS_STACK_SIZE
	.align		4
        /*0330*/ 	.byte	0x04, 0x1e
        /*0332*/ 	.short	(.L_11549 - .L_11548)
.L_11548:
        /*0334*/ 	.word	0x00000000
.L_11549:


//--------------------- .nv.info._ZN4vllm25paged_attention_v2_kernelIfhLi256ELi16ELi128ELNS_18Fp8KVCacheDataTypeE2ELb0ELi512EEEvPfS2_PT_PKS3_PKT0_S9_ifPKiSB_iPKfiiiSD_SD_iiiii --------------------------
	.section	.nv.info._ZN4vllm25paged_attention_v2_kernelIfhLi256ELi16ELi128ELNS_18Fp8KVCacheDataTypeE2ELb0ELi512EEEvPfS2_PT_PKS3_PKT0_S9_ifPKiSB_iPKfiiiSD_SD_iiiii,"",@"SHT_CUDA_INFO"
	.sectionflags	@""
	.align	4


	//----- nvinfo : EIATTR_CUDA_API_VERSION
	.align		4
        /*0000*/ 	.byte	0x04, 0x37
        /*0002*/ 	.short	(.L_11551 - .L_11550)
.L_11550:
        /*0004*/ 	.word	0x00000082


	//----- nvinfo : EIATTR_SW2861232_WAR
	.align		4
.L_11551:
        /*0008*/ 	.byte	0x01, 0x35
	.zero		2


	//----- nvinfo : EIATTR_PARAM_CBANK
	.align		4
        /*000c*/ 	.byte	0x04, 0x0a
        /*000e*/ 	.short	(.L_11553 - .L_11552)
	.align		4
.L_11552:
        /*0010*/ 	.word	index@(.nv.constant0._ZN4vllm25paged_attention_v2_kernelIfhLi256ELi16ELi128ELNS_18Fp8KVCacheDataTypeE2ELb0ELi512EEEvPfS2_PT_PKS3_PKT0_S9_ifPKiSB_iPKfiiiSD_SD_iiiii)
        /*0014*/ 	.short	0x0160
        /*0016*/ 	.short	0x008c


	//----- nvinfo : EIATTR_CBANK_PARAM_SIZE
	.align		4
.L_11553:
        /*0018*/ 	.byte	0x03, 0x19
        /*001a*/ 	.short	0x008c


	//----- nvinfo : EIATTR_KPARAM_INFO
	.align		4
        /*001c*/ 	.byte	0x04, 0x17
        /*001e*/ 	.short	(.L_11555 - .L_11554)
.L_11554:
        /*0020*/ 	.word	0x00000000
        /*0024*/ 	.short	0x0015
        /*0026*/ 	.short	0x0088
        /*0028*/ 	.byte	0x00, 0xf0, 0x11, 0x00


	//----- nvinfo : EIATTR_KPARAM_INFO
	.align		4
.L_11555:
        /*002c*/ 	.byte	0x04, 0x17
        /*002e*/ 	.short	(.L_11557 - .L_11556)
.L_11556:
        /*0030*/ 	.word	0x00000000
        /*0034*/ 	.short	0x0014
        /*0036*/ 	.short	0x0084
        /*0038*/ 	.byte	0x00, 0xf0, 0x11, 0x00


	//----- nvinfo : EIATTR_KPARAM_INFO
	.align		4
.L_11557:
        /*003c*/ 	.byte	0x04, 0x17
        /*003e*/ 	.short	(.L_11559 - .L_11558)
.L_11558:
        /*0040*/ 	.word	0x00000000
        /*0044*/ 	.short	0x0013
        /*0046*/ 	.short	0x0080
        /*0048*/ 	.byte	0x00, 0xf0, 0x11, 0x00


	//----- nvinfo : EIATTR_KPARAM_INFO
	.align		4
.L_11559:
        /*004c*/ 	.byte	0x04, 0x17
        /*004e*/ 	.short	(.L_11561 - .L_11560)
.L_11560:
        /*0050*/ 	.word	0x00000000
        /*0054*/ 	.short	0x0012
        /*0056*/ 	.short	0x007c
        /*0058*/ 	.byte	0x00, 0xf0, 0x11, 0x00


	//----- nvinfo : EIATTR_KPARAM_INFO
	.align		4
.L_11561:
        /*005c*/ 	.byte	0x04, 0x17
        /*005e*/ 	.short	(.L_11563 - .L_11562)
.L_11562:
        /*0060*/ 	.word	0x00000000
        /*0064*/ 	.short	0x0011
        /*0066*/ 	.short	0x0078
        /*0068*/ 	.byte	0x00, 0xf0, 0x11, 0x00


	//----- nvinfo : EIATTR_KPARAM_INFO
	.align		4
.L_11563:
        /*006c*/ 	.byte	0x04, 0x17
        /*006e*/ 	.short	(.L_11565 - .L_11564)
.L_11564:
        /*0070*/ 	.word	0x00000000
        /*0074*/ 	.short	0x0010
        /*0076*/ 	.short	0x0070
        /*0078*/ 	.byte	0x00, 0xf0, 0x21, 0x00


	//----- nvinfo : EIATTR_KPARAM_INFO
	.align		4
.L_11565:
        /*007c*/ 	.byte	0x04, 0x17
        /*007e*/ 	.short	(.L_11567 - .L_11566)
.L_11566:
        /*0080*/ 	.word	0x00000000
        /*0084*/ 	.short	0x000f
        /*0086*/ 	.short	0x0068
        /*0088*/ 	.byte	0x00, 0xf0, 0x21, 0x00


	//----- nvinfo : EIATTR_KPARAM_INFO
	.align		4
.L_11567:
        /*008c*/ 	.byte	0x04, 0x17
        /*008e*/ 	.short	(.L_11569 - .L_11568)
.L_11568:
        /*0090*/ 	.word	0x00000000
        /*0094*/ 	.short	0x000e
        /*0096*/ 	.short	0x0060
        /*0098*/ 	.byte	0x00, 0xf0, 0x11, 0x00


	//----- nvinfo : EIATTR_KPARAM_INFO
	.align		4
.L_11569:
        /*009c*/ 	.byte	0x04, 0x17
        /*009e*/ 	.short	(.L_11571 - .L_11570)
.L_11570:
        /*00a0*/ 	.word	0x00000000
        /*00a4*/ 	.short	0x000d
        /*00a6*/ 	.short	0x005c
        /*00a8*/ 	.byte	0x00, 0xf0, 0x11, 0x00


	//----- nvinfo : EIATTR_KPARAM_INFO
	.align		4
.L_11571:
        /*00ac*/ 	.byte	0x04, 0x17
        /*00ae*/ 	.short	(.L_11573 - .L_11572)
.L_11572:
        /*00b0*/ 	.word	0x00000000
        /*00b4*/ 	.short	0x000c
        /*00b6*/ 	.short	0x0058
        /*00b8*/ 	.byte	0x00, 0xf0, 0x11, 0x00


	//----- nvinfo : EIATTR_KPARAM_INFO
	.align		4
.L_11573:
        /*00bc*/ 	.byte	0x04, 0x17
        /*00be*/ 	.short	(.L_11575 - .L_11574)
.L_11574:
        /*00c0*/ 	.word	0x00000000
        /*00c4*/ 	.short	0x000b
        /*00c6*/ 	.short	0x0050
        /*00c8*/ 	.byte	0x00, 0xf0, 0x21, 0x00


	//----- nvinfo : EIATTR_KPARAM_INFO
	.align		4
.L_11575:
        /*00cc*/ 	.byte	0x04, 0x17
        /*00ce*/ 	.short	(.L_11577 - .L_11576)
.L_11576:
        /*00d0*/ 	.word	0x00000000
        /*00d4*/ 	.short	0x000a
        /*00d6*/ 	.short	0x0048
        /*00d8*/ 	.byte	0x00, 0xf0, 0x11, 0x00


	//----- nvinfo : EIATTR_KPARAM_INFO
	.align		4
.L_11577:
        /*00dc*/ 	.byte	0x04, 0x17
        /*00de*/ 	.short	(.L_11579 - .L_11578)
.L_11578:
        /*00e0*/ 	.word	0x00000000
        /*00e4*/ 	.short	0x0009
        /*00e6*/ 	.short	0x0040
        /*00e8*/ 	.byte	0x00, 0xf0, 0x21, 0x00


	//----- nvinfo : EIATTR_KPARAM_INFO
	.align		4
.L_11579:
        /*00ec*/ 	.byte	0x04, 0x17
        /*00ee*/ 	.short	(.L_11581 - .L_11580)
.L_11580:
        /*00f0*/ 	.word	0x00000000
        /*00f4*/ 	.short	0x0008
        /*00f6*/ 	.short	0x0038
        /*00f8*/ 	.byte	0x00, 0xf0, 0x21, 0x00


	//----- nvinfo : EIATTR_KPARAM_INFO
	.align		4
.L_11581:
        /*00fc*/ 	.byte	0x04, 0x17
        /*00fe*/ 	.short	(.L_11583 - .L_11582)
.L_11582:
        /*0100*/ 	.word	0x00000000
        /*0104*/ 	.short	0x0007
        /*0106*/ 	.short	0x0034
        /*0108*/ 	.byte	0x00, 0xf0, 0x11, 0x00


	//----- nvinfo : EIATTR_KPARAM_INFO
	.align		4
.L_11583:
        /*010c*/ 	.byte	0x04, 0x17
        /*010e*/ 	.short	(.L_11585 - .L_11584)
.L_11584:
        /*0110*/ 	.word	0x00000000
        /*0114*/ 	.short	0x0006
        /*0116*/ 	.short	0x0030
        /*0118*/ 	.byte	0x00, 0xf0, 0x11, 0x00


	//----- nvinfo : EIATTR_KPARAM_INFO
	.align		4
.L_11585:
        /*011c*/ 	.byte	0x04, 0x17
        /*011e*/ 	.short	(.L_11587 - .L_11586)
.L_11586:
        /*0120*/ 	.word	0x00000000
        /*0124*/ 	.short	0x0005
        /*0126*/ 	.short	0x0028
        /*0128*/ 	.byte	0x00, 0xf0, 0x21, 0x00


	//----- nvinfo : EIATTR_KPARAM_INFO
	.align		4
.L_11587:
        /*012c*/ 	.byte	0x04, 0x17
        /*012e*/ 	.short	(.L_11589 - .L_11588)
.L_11588:
        /*0130*/ 	.word	0x00000000
        /*0134*/ 	.short	0x0004
        /*0136*/ 	.short	0x0020
        /*0138*/ 	.byte	0x00, 0xf0, 0x21, 0x00


	//----- nvinfo : EIATTR_KPARAM_INFO
	.align		4
.L_11589:
        /*013c*/ 	.byte	0x04, 0x17
        /*013e*/ 	.short	(.L_11591 - .L_11590)
.L_11590:
        /*0140*/ 	.word	0x00000000
        /*0144*/ 	.short	0x0003
        /*0146*/ 	.short	0x0018
        /*0148*/ 	.byte	0x00, 0xf0, 0x21, 0x00


	//----- nvinfo : EIATTR_KPARAM_INFO
	.align		4
.L_11591:
        /*014c*/ 	.byte	0x04, 0x17
        /*014e*/ 	.short	(.L_11593 - .L_11592)
.L_11592:
        /*0150*/ 	.word	0x00000000
        /*0154*/ 	.short	0x0002
        /*0156*/ 	.short	0x0010
        /*0158*/ 	.byte	0x00, 0xf0, 0x21, 0x00


	//----- nvinfo : EIATTR_KPARAM_INFO
	.align		4
.L_11593:
        /*015c*/ 	.byte	0x04, 0x17
        /*015e*/ 	.short	(.L_11595 - .L_11594)
.L_11594:
        /*0160*/ 	.word	0x00000000
        /*0164*/ 	.short	0x0001
        /*0166*/ 	.short	0x0008
        /*0168*/ 	.byte	0x00, 0xf0, 0x21, 0x00


	//----- nvinfo : EIATTR_KPARAM_INFO
	.align		4
.L_11595:
        /*016c*/ 	.byte	0x04, 0x17
        /*016e*/ 	.short	(.L_11597 - .L_11596)
.L_11596:
        /*0170*/ 	.word	0x00000000
        /*0174*/ 	.short	0x0000
        /*0176*/ 	.short	0x0000
        /*0178*/ 	.byte	0x00, 0xf0, 0x21, 0x00


	//----- nvinfo : EIATTR_MAXREG_COUNT
	.align		4
.L_11597:
        /*017c*/ 	.byte	0x03, 0x1b
        /*017e*/ 	.short	0x00ff


	//----- nvinfo : EIATTR_NUM_BARRIERS
	.align		4
        /*0180*/ 	.byte	0x02, 0x4c
        /*0182*/ 	.byte	0x01
	.zero		1


	//----- nvinfo : EIATTR_EXTERNS
	.align		4
        /*0184*/ 	.byte	0x04, 0x0f
        /*0186*/ 	.short	(.L_11599 - .L_11598)


	//   ....[0]....
	.align		4
.L_11598:
        /*0188*/ 	.word	index@(__assertfail)


	//----- nvinfo : EIATTR_MERCURY_ISA_VERSION
	.align		4
.L_11599:
        /*018c*/ 	.byte	0x03, 0x5f
        /*018e*/ 	.short	0x0000


	//----- nvinfo : EIATTR_COOP_GROUP_MASK_REGIDS
	.align		4
        /*0190*/ 	.byte	0x04, 0x29
        /*0192*/ 	.short	(.L_11601 - .L_11600)


	//   ....[0]....
.L_11600:
        /*0194*/ 	.word	0xffffffff


	//   ....[1]....
        /*0198*/ 	.word	0xffffffff


	//   ....[2]....
        /*019c*/ 	.word	0xffffffff


	//   ....[3]....
        /*01a0*/ 	.word	0xffffffff


	//   ....[4]....
        /*01a4*/ 	.word	0xffffffff


	//   ....[5]....
        /*01a8*/ 	.word	0xffffffff


	//   ....[6]....
        /*01ac*/ 	.word	0xffffffff


	//   ....[7]....
        /*01b0*/ 	.word	0xffffffff


	//   ....[8]....
        /*01b4*/ 	.word	0xffffffff


	//   ....[9]....
        /*01b8*/ 	.word	0xffffffff


	//   ....[10]....
        /*01bc*/ 	.word	0xffffffff


	//   ....[11]....
        /*01c0*/ 	.word	0xffffffff


	//   ....[12]....
        /*01c4*/ 	.word	0xffffffff


	//   ....[13]....
        /*01c8*/ 	.word	0xffffffff


	//   ....[14]....
        /*01cc*/ 	.word	0xffffffff


	//   ....[15]....
        /*01d0*/ 	.word	0xffffffff


	//   ....[16]....
        /*01d4*/ 	.word	0xffffffff


	//   ....[17]....
        /*01d8*/ 	.word	0xffffffff


	//----- nvinfo : EIATTR_COOP_GROUP_INSTR_OFFSETS
	.align		4
.L_11601:
        /*01dc*/ 	.byte	0x04, 0x28
        /*01de*/ 	.short	(.L_11603 - .L_11602)


	//   ....[0]....
.L_11602:
        /*01e0*/ 	.word	0x00000240


	//   ....[1]....
        /*01e4*/ 	.word	0x00000260


	//   ....[2]....
        /*01e8*/ 	.word	0x00000280


	//   ....[3]....
        /*01ec*/ 	.word	0x00000320


	//   ....[4]....
        /*01f0*/ 	.word	0x00000340


	//   ....[5]....
        /*01f4*/ 	.word	0x00000370


	//   ....[6]....
        /*01f8*/ 	.word	0x000011a0


	//   ....[7]....
        /*01fc*/ 	.word	0x00001200


	//   ....[8]....
        /*0200*/ 	.word	0x00001230


	//   ....[9]....
        /*0204*/ 	.word	0x00001250


	//   ....[10]....
        /*0208*/ 	.word	0x00001270


	//   ....[11]....
        /*020c*/ 	.word	0x000012c0


	//   ....[12]....
        /*0210*/ 	.word	0x000012e0


	//   ....[13]....
        /*0214*/ 	.word	0x00001300


	//   ....[14]....
        /*0218*/ 	.word	0x00003b60


	//   ....[15]....
        /*021c*/ 	.word	0x00003bd0


	//   ....[16]....
        /*0220*/ 	.word	0x00003c30


	//   ....[17]....
        /*0224*/ 	.word	0x00003c90


	//----- nvinfo : EIATTR_SYSCALL_OFFSETS
	.align		4
.L_11603:
        /*0228*/ 	.byte	0x04, 0x46
        /*022a*/ 	.short	(.L_11605 - .L_11604)


	//   ....[0]....
.L_11604:
        /*022c*/ 	.word	0x00003af0


	//----- nvinfo : EIATTR_EXIT_INSTR_OFFSETS
	.align		4
.L_11605:
        /*0230*/ 	.byte	0x04, 0x1c
        /*0232*/ 	.short	(.L_11607 - .L_11606)


	//   ....[0]....
.L_11606:
        /*0234*/ 	.word	0x00000090


	//   ....[1]....
        /*0238*/ 	.word	0x00002cd0


	//   ....[2]....
        /*023c*/ 	.word	0x00002ce0


	//   ....[3]....
        /*0240*/ 	.word	0x000039c0


	//   ....[4]....
        /*0244*/ 	.word	0x00003b00


	//----- nvinfo : EIATTR_CTAIDZ_USED
	.align		4
.L_11607:
        /*0248*/ 	.byte	0x01, 0x04
	.zero		2


	//----- nvinfo : EIATTR_CRS_STACK_SIZE
	.align		4
        /*024c*/ 	.byte	0x04, 0x1e
        /*024e*/ 	.short	(.L_11609 - .L_11608)
.L_11608:
        /*0250*/ 	.word	0x00000000
.L_11609:


//--------------------- .nv.info._ZN4vllm25paged_attention_v2_kernelIfhLi192ELi16ELi128ELNS_18Fp8KVCacheDataTypeE2ELb0ELi512EEEvPfS2_PT_PKS3_PKT0_S9_ifPKiSB_iPKfiiiSD_SD_iiiii --------------------------
	.section	.nv.info._ZN4vllm25paged_attention_v2_kernelIfhLi192ELi16ELi128ELNS_18Fp8KVCacheDataTypeE2ELb0ELi512EEEvPfS2_PT_PKS3_PKT0_S9_ifPKiSB_iPKfiiiSD_SD_iiiii,"",@"SHT_CUDA_INFO"
	.sectionflags	@""
	.align	4


	//----- nvinfo : EIATTR_CUDA_API_VERSION
	.align		4
        /*0000*/ 	.byte	0x04, 0x37
        /*0002*/ 	.short	(.L_11611 - .L_11610)
.L_11610:
        /*0004*/ 	.word	0x00000082


	//----- nvinfo : EIATTR_SW2861232_WAR
	.align		4
.L_11611:
        /*0008*/ 	.byte	0x01, 0x35
	.zero		2


	//----- nvinfo : EIATTR_PARAM_CBANK
	.align		4
        /*000c*/ 	.byte	0x04, 0x0a
        /*000e*/ 	.short	(.L_11613 - .L_11612)
	.align		4
.L_11612:
        /*0010*/ 	.word	index@(.nv.constant0._ZN4vllm25paged_attention_v2_kernelIfhLi192ELi16ELi128ELNS_18Fp8KVCacheDataTypeE2ELb0ELi512EEEvPfS2_PT_PKS3_PKT0_S9_ifPKiSB_iPKfiiiSD_SD_iiiii)
        /*0014*/ 	.short	0x0160
        /*0016*/ 	.short	0x008c


	//----- nvinfo : EIATTR_CBANK_PARAM_SIZE
	.align		4
.L_11613:
        /*0018*/ 	.byte	0x03, 0x19
        /*001a*/ 	.short	0x008c


	//----- nvinfo : EIATTR_KPARAM_INFO
	.align		4
        /*001c*/ 	.byte	0x04, 0x17
        /*001e*/ 	.short	(.L_11615 - .L_11614)
.L_11614:
        /*0020*/ 	.word	0x00000000
        /*0024*/ 	.short	0x0015
        /*0026*/ 	.short	0x0088
        /*0028*/ 	.byte	0x00, 0xf0, 0x11, 0x00


	//----- nvinfo : EIATTR_KPARAM_INFO
	.align		4
.L_11615:
        /*002c*/ 	.byte	0x04, 0x17
        /*002e*/ 	.short	(.L_11617 - .L_11616)
.L_11616:
        /*0030*/ 	.word	0x00000000
        /*0034*/ 	.short	0x0014
        /*0036*/ 	.short	0x0084
        /*0038*/ 	.byte	0x00, 0xf0, 0x11, 0x00


	//----- nvinfo : EIATTR_KPARAM_INFO
	.align		4
.L_11617:
        /*003c*/ 	.byte	0x04, 0x17
        /*003e*/ 	.short	(.L_11619 - .L_11618)
.L_11618:
        /*0040*/ 	.word	0x00000000
        /*0044*/ 	.short	0x0013
        /*0046*/ 	.short	0x0080
        /*0048*/ 	.byte	0x00, 0xf0, 0x11, 0x00


	//----- nvinfo : EIATTR_KPARAM_INFO
	.align		4
.L_11619:
        /*004c*/ 	.byte	0x04, 0x17
        /*004e*/ 	.short	(.L_11621 - .L_11620)
.L_11620:
        /*0050*/ 	.word	0x00000000
        /*0054*/ 	.short	0x0012
        /*0056*/ 	.short	0x007c
        /*0058*/ 	.byte	0x00, 0xf0, 0x11, 0x00


	//----- nvinfo : EIATTR_KPARAM_INFO
	.align		4
.L_11621:
        /*005c*/ 	.byte	0x04, 0x17
        /*005e*/ 	.short	(.L_11623 - .L_11622)
.L_11622:
        /*0060*/ 	.word	0x00000000
        /*0064*/ 	.short	0x0011
        /*0066*/ 	.short	0x0078
        /*0068*/ 	.byte	0x00, 0xf0, 0x11, 0x00


	//----- nvinfo : EIATTR_KPARAM_INFO
	.align		4
.L_11623:
        /*006c*/ 	.byte	0x04, 0x17
        /*006e*/ 	.short	(.L_11625 - .L_11624)
.L_11624:
        /*0070*/ 	.word	0x00000000
        /*0074*/ 	.short	0x0010
        /*0076*/ 	.short	0x0070
        /*0078*/ 	.byte	0x00, 0xf0, 0x21, 0x00


	//----- nvinfo : EIATTR_KPARAM_INFO
	.align		4
.L_11625:
        /*007c*/ 	.byte	0x04, 0x17
        /*007e*/ 	.short	(.L_11627 - .L_11626)
.L_11626:
        /*0080*/ 	.word	0x00000000
        /*0084*/ 	.short	0x000f
        /*0086*/ 	.short	0x0068
        /*0088*/ 	.byte	0x00, 0xf0, 0x21, 0x00


	//----- nvinfo : EIATTR_KPARAM_INFO
	.align		4
.L_11627:
        /*008c*/ 	.byte	0x04, 0x17
        /*008e*/ 	.short	(.L_11629 - .L_11628)
.L_11628:
        /*0090*/ 	.word	0x00000000
        /*0094*/ 	.short	0x000e
        /*0096*/ 	.short	0x0060
        /*0098*/ 	.byte	0x00, 0xf0, 0x11, 0x00


	//----- nvinfo : EIATTR_KPARAM_INFO
	.align		4
.L_11629:
        /*009c*/ 	.byte	0x04, 0x17
        /*009e*/ 	.short	(.L_11631 - .L_11630)
.L_11630:
        /*00a0*/ 	.word	0x00000000
        /*00a4*/ 	.short	0x000d
        /*00a6*/ 	.short	0x005c
        /*00a8*/ 	.byte	0x00, 0xf0, 0x11, 0x00


	//----- nvinfo : EIATTR_KPARAM_INFO
	.align		4
.L_11631:
        /*00ac*/ 	.byte	0x04, 0x17
        /*00ae*/ 	.short	(.L_11633 - .L_11632)
.L_11632:
        /*00b0*/ 	.word	0x00000000
        /*00b4*/ 	.short	0x000c
        /*00b6*/ 	.short	0x0058
        /*00b8*/ 	.byte	0x00, 0xf0, 0x11, 0x00


	//----- nvinfo : EIATTR_KPARAM_INFO
	.align		4
.L_11633:
        /*00bc*/ 	.byte	0x04, 0x17
        /*00be*/ 	.short	(.L_11635 - .L_11634)
.L_11634:
        /*00c0*/ 	.word	0x00000000
        /*00c4*/ 	.short	0x000b
        /*00c6*/ 	.short	0x0050
        /*00c8*/ 	.byte	0x00, 0xf0, 0x21, 0x00


	//----- nvinfo : EIATTR_KPARAM_INFO
	.align		4
.L_11635:
        /*00cc*/ 	.byte	0x04, 0x17
        /*00ce*/ 	.short	(.L_11637 - .L_11636)
.L_11636:
        /*00d0*/ 	.word	0x00000000
        /*00d4*/ 	.short	0x000a
        /*00d6*/ 	.short	0x0048
        /*00d8*/ 	.byte	0x00, 0xf0, 0x11, 0x00


	//----- nvinfo : EIATTR_KPARAM_INFO
	.align		4
.L_11637:
        /*00dc*/ 	.byte	0x04, 0x17
        /*00de*/ 	.short	(.L_11639 - .L_11638)
.L_11638:
        /*00e0*/ 	.word	0x00000000
        /*00e4*/ 	.short	0x0009
        /*00e6*/ 	.short	0x0040
        /*00e8*/ 	.byte	0x00, 0xf0, 0x21, 0x00


	//----- nvinfo : EIATTR_KPARAM_INFO
	.align		4
.L_11639:
        /*00ec*/ 	.byte	0x04, 0x17
        /*00ee*/ 	.short	(.L_11641 - .L_11640)
.L_11640:
        /*00f0*/ 	.word	0x00000000
        /*00f4*/ 	.short	0x0008
        /*00f6*/ 	.short	0x0038
        /*00f8*/ 	.byte	0x00, 0xf0, 0x21, 0x00


	//----- nvinfo : EIATTR_KPARAM_INFO
	.align		4
.L_11641:
        /*00fc*/ 	.byte	0x04, 0x17
        /*00fe*/ 	.short	(.L_11643 - .L_11642)
.L_11642:
        /*0100*/ 	.word	0x00000000
        /*0104*/ 	.short	0x0007
        /*0106*/ 	.short	0x0034
        /*0108*/ 	.byte	0x00, 0xf0, 0x11, 0x00


	//----- nvinfo : EIATTR_KPARAM_INFO
	.align		4
.L_11643:
        /*010c*/ 	.byte	0x04, 0x17
        /*010e*/ 	.short	(.L_11645 - .L_11644)
.L_11644:
        /*0110*/ 	.word	0x00000000
        /*0114*/ 	.short	0x0006
        /*0116*/ 	.short	0x0030
        /*0118*/ 	.byte	0x00, 0xf0, 0x11, 0x00


	//----- nvinfo : EIATTR_KPARAM_INFO
	.align		4
.L_11645:
        /*011c*/ 	.byte	0x04, 0x17
        /*011e*/ 	.short	(.L_11647 - .L_11646)
.L_11646:
        /*0120*/ 	.word	0x00000000
        /*0124*/ 	.short	0x0005
        /*0126*/ 	.short	0x0028
        /*0128*/ 	.byte	0x00, 0xf0, 0x21, 0x00


	//----- nvinfo : EIATTR_KPARAM_INFO
	.align		4
.L_11647:
        /*012c*/ 	.byte	0x04, 0x17
        /*012e*/ 	.short	(.L_11649 - .L_11648)
.L_11648:
        /*0130*/ 	.word	0x00000000
        /*0134*/ 	.short	0x0004
        /*0136*/ 	.short	0x0020
        /*0138*/ 	.byte	0x00, 0xf0, 0x21, 0x00


	//----- nvinfo : EIATTR_KPARAM_INFO
	.align		4
.L_11649:
        /*013c*/ 	.byte	0x04, 0x17
        /*013e*/ 	.short	(.L_11651 - .L_11650)
.L_11650:
        /*0140*/ 	.word	0x00000000
        /*0144*/ 	.short	0x0003
        /*0146*/ 	.short	0x0018
        /*0148*/ 	.byte	0x00, 0xf0, 0x21, 0x00


	//----- nvinfo : EIATTR_KPARAM_INFO
	.align		4
.L_11651:
        /*014c*/ 	.byte	0x04, 0x17
        /*014e*/ 	.short	(.L_11653 - .L_11652)
.L_11652:
        /*0150*/ 	.word	0x00000000
        /*0154*/ 	.short	0x0002
        /*0156*/ 	.short	0x0010
        /*0158*/ 	.byte	0x00, 0xf0, 0x21, 0x00


	//----- nvinfo : EIATTR_KPARAM_INFO
	.align		4
.L_11653:
        /*015c*/ 	.byte	0x04, 0x17
        /*015e*/ 	.short	(.L_11655 - .L_11654)
.L_11654:
        /*0160*/ 	.word	0x00000000
        /*0164*/ 	.short	0x0001
        /*0166*/ 	.short	0x0008
        /*0168*/ 	.byte	0x00, 0xf0, 0x21, 0x00


	//----- nvinfo : EIATTR_KPARAM_INFO
	.align		4
.L_11655:
        /*016c*/ 	.byte	0x04, 0x17
        /*016e*/ 	.short	(.L_11657 - .L_11656)
.L_11656:
        /*0170*/ 	.word	0x00000000
        /*0174*/ 	.short	0x0000
        /*0176*/ 	.short	0x0000
        /*0178*/ 	.byte	0x00, 0xf0, 0x21, 0x00


	//----- nvinfo : EIATTR_MAXREG_COUNT
	.align		4
.L_11657:
        /*017c*/ 	.byte	0x03, 0x1b
        /*017e*/ 	.short	0x00ff


	//----- nvinfo : EIATTR_NUM_BARRIERS
	.align		4
        /*0180*/ 	.byte	0x02, 0x4c
        /*0182*/ 	.byte	0x01
	.zero		1


	//----- nvinfo : EIATTR_EXTERNS
	.align		4
        /*0184*/ 	.byte	0x04, 0x0f
        /*0186*/ 	.short	(.L_11659 - .L_11658)


	//   ....[0]....
	.align		4
.L_11658:
        /*0188*/ 	.word	index@(__assertfail)


	//----- nvinfo : EIATTR_MERCURY_ISA_VERSION
	.align		4
.L_11659:
        /*018c*/ 	.byte	0x03, 0x5f
        /*018e*/ 	.short	0x0000


	//----- nvinfo : EIATTR_COOP_GROUP_MASK_REGIDS
	.align		4
        /*0190*/ 	.byte	0x04, 0x29
        /*0192*/ 	.short	(.L_11661 - .L_11660)


	//   ....[0]....
.L_11660:
        /*0194*/ 	.word	0xffffffff


	//   ....[1]....
        /*0198*/ 	.word	0xffffffff


	//   ....[2]....
        /*019c*/ 	.word	0xffffffff


	//   ....[3]....
        /*01a0*/ 	.word	0xffffffff


	//   ....[4]....
        /*01a4*/ 	.word	0xffffffff


	//   ....[5]....
        /*01a8*/ 	.word	0xffffffff


	//   ....[6]....
        /*01ac*/ 	.word	0xffffffff


	//   ....[7]....
        /*01b0*/ 	.word	0xffffffff


	//   ....[8]....
        /*01b4*/ 	.word	0xffffffff


	//   ....[9]....
        /*01b8*/ 	.word	0xffffffff


	//   ....[10]....
        /*01bc*/ 	.word	0xffffffff


	//   ....[11]....
        /*01c0*/ 	.word	0xffffffff


	//   ....[12]....
        /*01c4*/ 	.word	0xffffffff


	//   ....[13]....
        /*01c8*/ 	.word	0xffffffff


	//   ....[14]....
        /*01cc*/ 	.word	0xffffffff


	//   ....[15]....
        /*01d0*/ 	.word	0xffffffff


	//   ....[16]....
        /*01d4*/ 	.word	0xffffffff


	//   ....[17]....
        /*01d8*/ 	.word	0xffffffff


	//----- nvinfo : EIATTR_COOP_GROUP_INSTR_OFFSETS
	.align		4
.L_11661:
        /*01dc*/ 	.byte	0x04, 0x28
        /*01de*/ 	.short	(.L_11663 - .L_11662)


	//   ....[0]....
.L_11662:
        /*01e0*/ 	.word	0x00000240


	//   ....[1]....
        /*01e4*/ 	.word	0x00000260


	//   ....[2]....
        /*01e8*/ 	.word	0x00000280


	//   ....[3]....
        /*01ec*/ 	.word	0x00000330


	//   ....[4]....
        /*01f0*/ 	.word	0x00000350


	//   ....[5]....
        /*01f4*/ 	.word	0x00000370


	//   ....[6]....
        /*01f8*/ 	.word	0x000011a0


	//   ....[7]....
        /*01fc*/ 	.word	0x00001200


	//   ....[8]....
        /*0200*/ 	.word	0x00001230


	//   ....[9]....
        /*0204*/ 	.word	0x00001250


	//   ....[10]....
        /*0208*/ 	.word	0x00001270


	//   ....[11]....
        /*020c*/ 	.word	0x000012c0


	//   ....[12]....
        /*0210*/ 	.word	0x000012e0


	//   ....[13]....
        /*0214*/ 	.word	0x00001300


	//   ....[14]....
        /*0218*/ 	.word	0x00003460


	//   ....[15]....
        /*021c*/ 	.word	0x000034d0


	//   ....[16]....
        /*0220*/ 	.word	0x00003530


	//   ....[17]....
        /*0224*/ 	.word	0x00003590


	//----- nvinfo : EIATTR_SYSCALL_OFFSETS
	.align		4
.L_11663:
        /*0228*/ 	.byte	0x04, 0x46
        /*022a*/ 	.short	(.L_11665 - .L_11664)


	//   ....[0]....
.L_11664:
        /*022c*/ 	.word	0x000033f0


	//----- nvinfo : EIATTR_EXIT_INSTR_OFFSETS
	.align		4
.L_11665:
        /*0230*/ 	.byte	0x04, 0x1c
        /*0232*/ 	.short	(.L_11667 - .L_11666)


	//   ....[0]....
.L_11666:
        /*0234*/ 	.word	0x00000090


	//   ....[1]....
        /*0238*/ 	.word	0x00002900


	//   ....[2]....
        /*023c*/ 	.word	0x00002960


	//   ....[3]....
        /*0240*/ 	.word	0x000032c0


	//   ....[4]....
        /*0244*/ 	.word	0x00003400


	//----- nvinfo : EIATTR_CTAIDZ_USED
	.align		4
.L_11667:
        /*0248*/ 	.byte	0x01, 0x04
	.zero		2


	//----- nvinfo : EIATTR_CRS_STACK_SIZE
	.align		4
        /*024c*/ 	.byte	0x04, 0x1e
        /*024e*/ 	.short	(.L_11669 - .L_11668)
.L_11668:
        /*0250*/ 	.word	0x00000000
.L_11669:


//--------------------- .nv.info._ZN4vllm25paged_attention_v2_kernelIfhLi128ELi16ELi128ELNS_18Fp8KVCacheDataTypeE2ELb0ELi512EEEvPfS2_PT_PKS3_PKT0_S9_ifPKiSB_iPKfiiiSD_SD_iiiii --------------------------
	.section	.nv.info._ZN4vllm25paged_attention_v2_kernelIfhLi128ELi16ELi128ELNS_18Fp8KVCacheDataTypeE2ELb0ELi512EEEvPfS2_PT_PKS3_PKT0_S9_ifPKiSB_iPKfiiiSD_SD_iiiii,"",@"SHT_CUDA_INFO"
	.sectionflags	@""
	.align	4


	//----- nvinfo : EIATTR_CUDA_API_VERSION
	.align		4
        /*0000*/ 	.byte	0x04, 0x37
        /*0002*/ 	.short	(.L_11671 - .L_11670)
.L_11670:
        /*0004*/ 	.word	0x00000082


	//----- nvinfo : EIATTR_SW2861232_WAR
	.align		4
.L_11671:
        /*0008*/ 	.byte	0x01, 0x35
	.zero		2


	//----- nvinfo : EIATTR_PARAM_CBANK
	.align		4
        /*000c*/ 	.byte	0x04, 0x0a
        /*000e*/ 	.short	(.L_11673 - .L_11672)
	.align		4
.L_11672:
        /*0010*/ 	.word	index@(.nv.constant0._ZN4vllm25paged_attention_v2_kernelIfhLi128ELi16ELi128ELNS_18Fp8KVCacheDataTypeE2ELb0ELi512EEEvPfS2_PT_PKS3_PKT0_S9_ifPKiSB_iPKfiiiSD_SD_iiiii)
        /*0014*/ 	.short	0x0160
        /*0016*/ 	.short	0x008c


	//----- nvinfo : EIATTR_CBANK_PARAM_SIZE
	.align		4
.L_11673:
        /*0018*/ 	.byte	0x03, 0x19
        /*001a*/ 	.short	0x008c


	//----- nvinfo : EIATTR_KPARAM_INFO
	.align		4
        /*001c*/ 	.byte	0x04, 0x17
        /*001e*/ 	.short	(.L_11675 - .L_11674)
.L_11674:
        /*0020*/ 	.word	0x00000000
        /*0024*/ 	.short	0x0015
        /*0026*/ 	.short	0x0088
        /*0028*/ 	.byte	0x00, 0xf0, 0x11, 0x00


	//----- nvinfo : EIATTR_KPARAM_INFO
	.align		4
.L_11675:
        /*002c*/ 	.byte	0x04, 0x17
        /*002e*/ 	.short	(.L_11677 - .L_11676)
.L_11676:
        /*0030*/ 	.word	0x00000000
        /*0034*/ 	.short	0x0014
        /*0036*/ 	.short	0x0084
        /*0038*/ 	.byte	0x00, 0xf0, 0x11, 0x00


	//----- nvinfo : EIATTR_KPARAM_INFO
	.align		4
.L_11677:
        /*003c*/ 	.byte	0x04, 0x17
        /*003e*/ 	.short	(.L_11679 - .L_11678)
.L_11678:
        /*0040*/ 	.word	0x00000000
        /*0044*/ 	.short	0x0013
        /*0046*/ 	.short	0x0080
        /*0048*/ 	.byte	0x00, 0xf0, 0x11, 0x00


	//----- nvinfo : EIATTR_KPARAM_INFO
	.align		4
.L_11679:
        /*004c*/ 	.byte	0x04, 0x17
        /*004e*/ 	.short	(.L_11681 - .L_11680)
.L_11680:
        /*0050*/ 	.word	0x00000000
        /*0054*/ 	.short	0x0012
        /*0056*/ 	.short	0x007c
        /*0058*/ 	.byte	0x00, 0xf0, 0x11, 0x00


	//----- nvinfo : EIATTR_KPARAM_INFO
	.align		4
.L_11681:
        /*005c*/ 	.byte	0x04, 0x17
        /*005e*/ 	.short	(.L_11683 - .L_11682)
.L_11682:
        /*0060*/ 	.word	0x00000000
        /*0064*/ 	.short	0x0011
        /*0066*/ 	.short	0x0078
        /*0068*/ 	.byte	0x00, 0xf0, 0x11, 0x00


	//----- nvinfo : EIATTR_KPARAM_INFO
	.align		4
.L_11683:
        /*006c*/ 	.byte	0x04, 0x17
        /*006e*/ 	.short	(.L_11685 - .L_11684)
.L_11684:
        /*0070*/ 	.word	0x00000000
        /*0074*/ 	.short	0x0010
        /*0076*/ 	.short	0x0070
        /*0078*/ 	.byte	0x00, 0xf0, 0x21, 0x00


	//----- nvinfo : EIATTR_KPARAM_INFO
	.align		4
.L_11685:
        /*007c*/ 	.byte	0x04, 0x17
        /*007e*/ 	.short	(.L_11687 - .L_11686)
.L_11686:
        /*0080*/ 	.word	0x00000000
        /*0084*/ 	.short	0x000f
        /*0086*/ 	.short	0x0068
        /*0088*/ 	.byte	0x00, 0xf0, 0x21, 0x00


	//----- nvinfo : EIATTR_KPARAM_INFO
	.align		4
.L_11687:
        /*008c*/ 	.byte	0x04, 0x17
        /*008e*/ 	.short	(.L_11689 - .L_11688)
.L_11688:
        /*0090*/ 	.word	0x00000000
        /*0094*/ 	.short	0x000e
        /*0096*/ 	.short	0x0060
        /*0098*/ 	.byte	0x00, 0xf0, 0x11, 0x00


	//----- nvinfo : EIATTR_KPARAM_INFO
	.align		4
.L_11689:
        /*009c*/ 	.byte	0x04, 0x17
        /*009e*/ 	.short	(.L_11691 - .L_11690)
.L_11690:
        /*00a0*/ 	.word	0x00000000
        /*00a4*/ 	.short	0x000d
        /*00a6*/ 	.short	0x005c
        /*00a8*/ 	.byte	0x00, 0xf0, 0x11, 0x00


	//----- nvinfo : EIATTR_KPARAM_INFO
	.align		4
.L_11691:
        /*00ac*/ 	.byte	0x04, 0x17
        /*00ae*/ 	.short	(.L_11693 - .L_11692)
.L_11692:
        /*00b0*/ 	.word	0x00000000
        /*00b4*/ 	.short	0x000c
        /*00b6*/ 	.short	0x0058
        /*00b8*/ 	.byte	0x00, 0xf0, 0x11, 0x00


	//----- nvinfo : EIATTR_KPARAM_INFO
	.align		4
.L_11693:
        /*00bc*/ 	.byte	0x04, 0x17
        /*00be*/ 	.short	(.L_11695 - .L_11694)
.L_11694:
        /*00c0*/ 	.word	0x00000000
        /*00c4*/ 	.short	0x000b
        /*00c6*/ 	.short	0x0050
        /*00c8*/ 	.byte	0x00, 0xf0, 0x21, 0x00


	//----- nvinfo : EIATTR_KPARAM_INFO
	.align		4
.L_11695:
        /*00cc*/ 	.byte	0x04, 0x17
        /*00ce*/ 	.short	(.L_11697 - .L_11696)
.L_11696:
        /*00d0*/ 	.word	0x00000000
        /*00d4*/ 	.short	0x000a
        /*00d6*/ 	.short	0x0048
        /*00d8*/ 	.byte	0x00, 0xf0, 0x11, 0x00


	//----- nvinfo : EIATTR_KPARAM_INFO
	.align		4
.L_11697:
        /*00dc*/ 	.byte	0x04, 0x17
        /*00de*/ 	.short	(.L_11699 - .L_11698)
.L_11698:
        /*00e0*/ 	.word	0x00000000
        /*00e4*/ 	.short	0x0009
        /*00e6*/ 	.short	0x0040
        /*00e8*/ 	.byte	0x00, 0xf0, 0x21, 0x00


	//----- nvinfo : EIATTR_KPARAM_INFO
	.align		4
.L_11699:
        /*00ec*/ 	.byte	0x04, 0x17
        /*00ee*/ 	.short	(.L_11701 - .L_11700)
.L_11700:
        /*00f0*/ 	.word	0x00000000
        /*00f4*/ 	.short	0x0008
        /*00f6*/ 	.short	0x0038
        /*00f8*/ 	.byte	0x00, 0xf0, 0x21, 0x00


	//----- nvinfo : EIATTR_KPARAM_INFO
	.align		4
.L_11701:
        /*00fc*/ 	.byte	0x04, 0x17
        /*00fe*/ 	.short	(.L_11703 - .L_11702)
.L_11702:
        /*0100*/ 	.word	0x00000000
        /*0104*/ 	.short	0x0007
        /*0106*/ 	.short	0x0034
        /*0108*/ 	.byte	0x00, 0xf0, 0x11, 0x00


	//----- nvinfo : EIATTR_KPARAM_INFO
	.align		4
.L_11703:
        /*010c*/ 	.byte	0x04, 0x17
        /*010e*/ 	.short	(.L_11705 - .L_11704)
.L_11704:
        /*0110*/ 	.word	0x00000000
        /*0114*/ 	.short	0x0006
        /*0116*/ 	.short	0x0030
        /*0118*/ 	.byte	0x00, 0xf0, 0x11, 0x00


	//----- nvinfo : EIATTR_KPARAM_INFO
	.align		4
.L_11705:
        /*011c*/ 	.byte	0x04, 0x17
        /*011e*/ 	.short	(.L_11707 - .L_11706)
.L_11706:
        /*0120*/ 	.word	0x00000000
        /*0124*/ 	.short	0x0005
        /*0126*/ 	.short	0x0028
        /*0128*/ 	.byte	0x00, 0xf0, 0x21, 0x00


	//----- nvinfo : EIATTR_KPARAM_INFO
	.align		4
.L_11707:
        /*012c*/ 	.byte	0x04, 0x17
        /*012e*/ 	.short	(.L_11709 - .L_11708)
.L_11708:
        /*0130*/ 	.word	0x00000000
        /*0134*/ 	.short	0x0004
        /*0136*/ 	.short	0x0020
        /*0138*/ 	.byte	0x00, 0xf0, 0x21, 0x00


	//----- nvinfo : EIATTR_KPARAM_INFO
	.align		4
.L_11709:
        /*013c*/ 	.byte	0x04, 0x17
        /*013e*/ 	.short	(.L_11711 - .L_11710)
.L_11710:
        /*0140*/ 	.word	0x00000000
        /*0144*/ 	.short	0x0003
        /*0146*/ 	.short	0x0018
        /*0148*/ 	.byte	0x00, 0xf0, 0x21, 0x00


	//----- nvinfo : EIATTR_KPARAM_INFO
	.align		4
.L_11711:
        /*014c*/ 	.byte	0x04, 0x17
        /*014e*/ 	.short	(.L_11713 - .L_11712)
.L_11712:
        /*0150*/ 	.word	0x00000000
        /*0154*/ 	.short	0x0002
        /*0156*/ 	.short	0x0010
        /*0158*/ 	.byte	0x00, 0xf0, 0x21, 0x00


	//----- nvinfo : EIATTR_KPARAM_INFO
	.align		4
.L_11713:
        /*015c*/ 	.byte	0x04, 0x17
        /*015e*/ 	.short	(.L_11715 - .L_11714)
.L_11714:
        /*0160*/ 	.word	0x00000000
        /*0164*/ 	.short	0x0001
        /*0166*/ 	.short	0x0008
        /*0168*/ 	.byte	0x00, 0xf0, 0x21, 0x00


	//----- nvinfo : EIATTR_KPARAM_INFO
	.align		4
.L_11715:
        /*016c*/ 	.byte	0x04, 0x17
        /*016e*/ 	.short	(.L_11717 - .L_11716)
.L_11716:
        /*0170*/ 	.word	0x00000000
        /*0174*/ 	.short	0x0000
        /*0176*/ 	.short	0x0000
        /*0178*/ 	.byte	0x00, 0xf0, 0x21, 0x00


	//----- nvinfo : EIATTR_MAXREG_COUNT
	.align		4
.L_11717:
        /*017c*/ 	.byte	0x03, 0x1b
        /*017e*/ 	.short	0x00ff


	//----- nvinfo : EIATTR_NUM_BARRIERS
	.align		4
        /*0180*/ 	.byte	0x02, 0x4c
        /*0182*/ 	.byte	0x01
	.zero		1


	//----- nvinfo : EIATTR_EXTERNS
	.align		4
        /*0184*/ 	.byte	0x04, 0x0f
        /*0186*/ 	.short	(.L_11719 - .L_11718)


	//   ....[0]....
	.align		4
.L_11718:
        /*0188*/ 	.word	index@(__assertfail)


	//----- nvinfo : EIATTR_MERCURY_ISA_VERSION
	.align		4
.L_11719:
        /*018c*/ 	.byte	0x03, 0x5f
        /*018e*/ 	.short	0x0000


	//----- nvinfo : EIATTR_COOP_GROUP_MASK_REGIDS
	.align		4
        /*0190*/ 	.byte	0x04, 0x29
        /*0192*/ 	.short	(.L_11721 - .L_11720)


	//   ....[0]....
.L_11720:
        /*0194*/ 	.word	0xffffffff


	//   ....[1]....
        /*0198*/ 	.word	0xffffffff


	//   ....[2]....
        /*019c*/ 	.word	0xffffffff


	//   ....[3]....
        /*01a0*/ 	.word	0xffffffff


	//   ....[4]....
        /*01a4*/ 	.word	0xffffffff


	//   ....[5]....
        /*01a8*/ 	.word	0xffffffff


	//   ....[6]....
        /*01ac*/ 	.word	0xffffffff


	//   ....[7]....
        /*01b0*/ 	.word	0xffffffff


	//   ....[8]....
        /*01b4*/ 	.word	0xffffffff


	//   ....[9]....
        /*01b8*/ 	.word	0xffffffff


	//   ....[10]....
        /*01bc*/ 	.word	0xffffffff


	//   ....[11]....
        /*01c0*/ 	.word	0xffffffff


	//   ....[12]....
        /*01c4*/ 	.word	0xffffffff


	//   ....[13]....
        /*01c8*/ 	.word	0xffffffff


	//   ....[14]....
        /*01cc*/ 	.word	0xffffffff


	//   ....[15]....
        /*01d0*/ 	.word	0xffffffff


	//   ....[16]....
        /*01d4*/ 	.word	0xffffffff


	//   ....[17]....
        /*01d8*/ 	.word	0xffffffff


	//----- nvinfo : EIATTR_COOP_GROUP_INSTR_OFFSETS
	.align		4
.L_11721:
        /*01dc*/ 	.byte	0x04, 0x28
        /*01de*/ 	.short	(.L_11723 - .L_11722)


	//   ....[0]....
.L_11722:
        /*01e0*/ 	.word	0x00000240


	//   ....[1]....
        /*01e4*/ 	.word	0x00000260


	//   ....[2]....
        /*01e8*/ 	.word	0x00000280


	//   ....[3]....
        /*01ec*/ 	.word	0x00000330


	//   ....[4]....
        /*01f0*/ 	.word	0x00000350


	//   ....[5]....
        /*01f4*/ 	.word	0x00000370


	//   ....[6]....
        /*01f8*/ 	.word	0x000011a0


	//   ....[7]....
        /*01fc*/ 	.word	0x00001200


	//   ....[8]....
        /*0200*/ 	.word	0x00001230


	//   ....[9]....
        /*0204*/ 	.word	0x00001250


	//   ....[10]....
        /*0208*/ 	.word	0x00001270


	//   ....[11]....
        /*020c*/ 	.word	0x000012c0


	//   ....[12]....
        /*0210*/ 	.word	0x000012e0


	//   ....[13]....
        /*0214*/ 	.word	0x00001300


	//   ....[14]....
        /*0218*/ 	.word	0x00002e00


	//   ....[15]....
        /*021c*/ 	.word	0x00002e60


	//   ....[16]....
        /*0220*/ 	.word	0x00002ec0


	//   ....[17]....
        /*0224*/ 	.word	0x00002f20


	//----- nvinfo : EIATTR_SYSCALL_OFFSETS
	.align		4
.L_11723:
        /*0228*/ 	.byte	0x04, 0x46
        /*022a*/ 	.short	(.L_11725 - .L_11724)


	//   ....[0]....
.L_11724:
        /*022c*/ 	.word	0x00002d90


	//----- nvinfo : EIATTR_EXIT_INSTR_OFFSETS
	.align		4
.L_11725:
        /*0230*/ 	.byte	0x04, 0x1c
        /*0232*/ 	.short	(.L_11727 - .L_11726)


	//   ....[0]....
.L_11726:
        /*0234*/ 	.word	0x00000090


	//   ....[1]....
        /*0238*/ 	.word	0x000025a0


	//   ....[2]....
        /*023c*/ 	.word	0x00002650


	//   ....[3]....
        /*0240*/ 	.word	0x00002c60


	//   ....[4]....
        /*0244*/ 	.word	0x00002da0


	//----- nvinfo : EIATTR_CTAIDZ_USED
	.align		4
.L_11727:
        /*0248*/ 	.byte	0x01, 0x04
	.zero		2


	//----- nvinfo : EIATTR_CRS_STACK_SIZE
	.align		4
        /*024c*/ 	.byte	0x04, 0x1e
        /*024e*/ 	.short	(.L_11729 - .L_11728)
.L_11728:
        /*0250*/ 	.word	0x00000000
.L_11729:


//--------------------- .nv.info._ZN4vllm25paged_attention_v2_kernelIfhLi120ELi16ELi128ELNS_18Fp8KVCacheDataTypeE2ELb0ELi512EEEvPfS2_PT_PKS3_PKT0_S9_ifPKiSB_iPKfiiiSD_SD_iiiii --------------------------
	.section	.nv.info._ZN4vllm25paged_attention_v2_kernelIfhLi120ELi16ELi128ELNS_18Fp8KVCacheDataTypeE2ELb0ELi512EEEvPfS2_PT_PKS3_PKT0_S9_ifPKiSB_iPKfiiiSD_SD_iiiii,"",@"SHT_CUDA_INFO"
	.sectionflags	@""
	.align	4


	//----- nvinfo : EIATTR_CUDA_API_VERSION
	.align		4
        /*0000*/ 	.byte	0x04, 0x37
        /*0002*/ 	.short	(.L_11731 - .L_11730)
.L_11730:
        /*0004*/ 	.word	0x00000082


	//----- nvinfo : EIATTR_SW2861232_WAR
	.align		4
.L_11731:
        /*0008*/ 	.byte	0x01, 0x35
	.zero		2


	//----- nvinfo : EIATTR_PARAM_CBANK
	.align		4
        /*000c*/ 	.byte	0x04, 0x0a
        /*000e*/ 	.short	(.L_11733 - .L_11732)
	.align		4
.L_11732:
        /*0010*/ 	.word	index@(.nv.constant0._ZN4vllm25paged_attention_v2_kernelIfhLi120ELi16ELi128ELNS_18Fp8KVCacheDataTypeE2ELb0ELi512EEEvPfS2_PT_PKS3_PKT0_S9_ifPKiSB_iPKfiiiSD_SD_iiiii)
        /*0014*/ 	.short	0x0160
        /*0016*/ 	.short	0x008c


	//----- nvinfo : EIATTR_CBANK_PARAM_SIZE
	.align		4
.L_11733:
        /*0018*/ 	.byte	0x03, 0x19
        /*001a*/ 	.short	0x008c


	//----- nvinfo : EIATTR_KPARAM_INFO
	.align		4
        /*001c*/ 	.byte	0x04, 0x17
        /*001e*/ 	.short	(.L_11735 - .L_11734)
.L_11734:
        /*0020*/ 	.word	0x00000000
        /*0024*/ 	.short	0x0015
        /*0026*/ 	.short	0x0088
        /*0028*/ 	.byte	0x00, 0xf0, 0x11, 0x00


	//----- nvinfo : EIATTR_KPARAM_INFO
	.align		4
.L_11735:
        /*002c*/ 	.byte	0x04, 0x17
        /*002e*/ 	.short	(.L_11737 - .L_11736)
.L_11736:
        /*0030*/ 	.word	0x00000000
        /*0034*/ 	.short	0x0014
        /*0036*/ 	.short	0x0084
        /*0038*/ 	.byte	0x00, 0xf0, 0x11, 0x00


	//----- nvinfo : EIATTR_KPARAM_INFO
	.align		4
.L_11737:
        /*003c*/ 	.byte	0x04, 0x17
        /*003e*/ 	.short	(.L_11739 - .L_11738)
.L_11738:
        /*0040*/ 	.word	0x00000000
        /*0044*/ 	.short	0x0013
        /*0046*/ 	.short	0x0080
        /*0048*/ 	.byte	0x00, 0xf0, 0x11, 0x00


	//----- nvinfo : EIATTR_KPARAM_INFO
	.align		4
.L_11739:
        /*004c*/ 	.byte	0x04, 0x17
        /*004e*/ 	.short	(.L_11741 - .L_11740)
.L_11740:
        /*0050*/ 	.word	0x00000000
        /*0054*/ 	.short	0x0012
        /*0056*/ 	.short	0x007c
        /*0058*/ 	.byte	0x00, 0xf0, 0x11, 0x00


	//----- nvinfo : EIATTR_KPARAM_INFO
	.align		4
.L_11741:
        /*005c*/ 	.byte	0x04, 0x17
        /*005e*/ 	.short	(.L_11743 - .L_11742)
.L_11742:
        /*0060*/ 	.word	0x00000000
        /*0064*/ 	.short	0x0011
        /*0066*/ 	.short	0x0078
        /*0068*/ 	.byte	0x00, 0xf0, 0x11, 0x00


	//----- nvinfo : EIATTR_KPARAM_INFO
	.align		4
.L_11743:
        /*006c*/ 	.byte	0x04, 0x17
        /*006e*/ 	.short	(.L_11745 - .L_11744)
.L_11744:
        /*0070*/ 	.word	0x00000000
        /*0074*/ 	.short	0x0010
        /*0076*/ 	.short	0x0070
        /*0078*/ 	.byte	0x00, 0xf0, 0x21, 0x00


	//----- nvinfo : EIATTR_KPARAM_INFO
	.align		4
.L_11745:
        /*007c*/ 	.byte	0x04, 0x17
        /*007e*/ 	.short	(.L_11747 - .L_11746)
.L_11746:
        /*0080*/ 	.word	0x00000000
        /*0084*/ 	.short	0x000f
        /*0086*/ 	.short	0x0068
        /*0088*/ 	.byte	0x00, 0xf0, 0x21, 0x00


	//----- nvinfo : EIATTR_KPARAM_INFO
	.align		4
.L_11747:
        /*008c*/ 	.byte	0x04, 0x17
        /*008e*/ 	.short	(.L_11749 - .L_11748)
.L_11748:
        /*0090*/ 	.word	0x00000000
        /*0094*/ 	.short	0x000e
        /*0096*/ 	.short	0x0060
        /*0098*/ 	.byte	0x00, 0xf0, 0x11, 0x00


	//----- nvinfo : EIATTR_KPARAM_INFO
	.align		4
.L_11749:
        /*009c*/ 	.byte	0x04, 0x17
        /*009e*/ 	.short	(.L_11751 - .L_11750)
.L_11750:
        /*00a0*/ 	.word	0x00000000
        /*00a4*/ 	.short	0x000d
        /*00a6*/ 	.short	0x005c
        /*00a8*/ 	.byte	0x00, 0xf0, 0x11, 0x00


	//----- nvinfo : EIATTR_KPARAM_INFO
	.align		4
.L_11751:
        /*00ac*/ 	.byte	0x04, 0x17
        /*00ae*/ 	.short	(.L_11753 - .L_11752)
.L_11752:
        /*00b0*/ 	.word	0x00000000
        /*00b4*/ 	.short	0x000c
        /*00b6*/ 	.short	0x0058
        /*00b8*/ 	.byte	0x00, 0xf0, 0x11, 0x00


	//----- nvinfo : EIATTR_KPARAM_INFO
	.align		4
.L_11753:
        /*00bc*/ 	.byte	0x04, 0x17
        /*00be*/ 	.short	(.L_11755 - .L_11754)
.L_11754:
        /*00c0*/ 	.word	0x00000000
        /*00c4*/ 	.short	0x000b
        /*00c6*/ 	.short	0x0050
        /*00c8*/ 	.byte	0x00, 0xf0, 0x21, 0x00


	//----- nvinfo : EIATTR_KPARAM_INFO
	.align		4
.L_11755:
        /*00cc*/ 	.byte	0x04, 0x17
        /*00ce*/ 	.short	(.L_11757 - .L_11756)
.L_11756:
        /*00d0*/ 	.word	0x00000000
        /*00d4*/ 	.short	0x000a
        /*00d6*/ 	.short	0x0048
        /*00d8*/ 	.byte	0x00, 0xf0, 0x11, 0x00


	//----- nvinfo : EIATTR_KPARAM_INFO
	.align		4
.L_11757:
        /*00dc*/ 	.byte	0x04, 0x17
        /*00de*/ 	.short	(.L_11759 - .L_11758)
.L_11758:
        /*00e0*/ 	.word	0x00000000
        /*00e4*/ 	.short	0x0009
        /*00e6*/ 	.short	0x0040
        /*00e8*/ 	.byte	0x00, 0xf0, 0x21, 0x00


	//----- nvinfo : EIATTR_KPARAM_INFO
	.align		4
.L_11759:
        /*00ec*/ 	.byte	0x04, 0x17
        /*00ee*/ 	.short	(.L_11761 - .L_11760)
.L_11760:
        /*00f0*/ 	.word	0x00000000
        /*00f4*/ 	.short	0x0008
        /*00f6*/ 	.short	0x0038
        /*00f8*/ 	.byte	0x00, 0xf0, 0x21, 0x00


	//----- nvinfo : EIATTR_KPARAM_INFO
	.align		4
.L_11761:
        /*00fc*/ 	.byte	0x04, 0x17
        /*00fe*/ 	.short	(.L_11763 - .L_11762)
.L_11762:
        /*0100*/ 	.word	0x00000000
        /*0104*/ 	.short	0x0007
        /*0106*/ 	.short	0x0034
        /*0108*/ 	.byte	0x00, 0xf0, 0x11, 0x00


	//----- nvinfo : EIATTR_KPARAM_INFO
	.align		4
.L_11763:
        /*010c*/ 	.byte	0x04, 0x17
        /*010e*/ 	.short	(.L_11765 - .L_11764)
.L_11764:
        /*0110*/ 	.word	0x00000000
        /*0114*/ 	.short	0x0006
        /*0116*/ 	.short	0x0030
        /*0118*/ 	.byte	0x00, 0xf0, 0x11, 0x00


	//----- nvinfo : EIATTR_KPARAM_INFO
	.align		4
.L_11765:
        /*011c*/ 	.byte	0x04, 0x17
        /*011e*/ 	.short	(.L_11767 - .L_11766)
.L_11766:
        /*0120*/ 	.word	0x00000000
        /*0124*/ 	.short	0x0005
        /*0126*/ 	.short	0x0028
        /*0128*/ 	.byte	0x00, 0xf0, 0x21, 0x00


	//----- nvinfo : EIATTR_KPARAM_INFO
	.align		4
.L_11767:
        /*012c*/ 	.byte	0x04, 0x17
        /*012e*/ 	.short	(.L_11769 - .L_11768)
.L_11768:
        /*0130*/ 	.word	0x00000000
        /*0134*/ 	.short	0x0004
        /*0136*/ 	.short	0x0020
        /*0138*/ 	.byte	0x00, 0xf0, 0x21, 0x00


	//----- nvinfo : EIATTR_KPARAM_INFO
	.align		4
.L_11769:
        /*013c*/ 	.byte	0x04, 0x17
        /*013e*/ 	.short	(.L_11771 - .L_11770)
.L_11770:
        /*0140*/ 	.word	0x00000000
        /*0144*/ 	.short	0x0003
        /*0146*/ 	.short	0x0018
        /*0148*/ 	.byte	0x00, 0xf0, 0x21, 0x00


	//----- nvinfo : EIATTR_KPARAM_INFO
	.align		4
.L_11771:
        /*014c*/ 	.byte	0x04, 0x17
        /*014e*/ 	.short	(.L_11773 - .L_11772)
.L_11772:
        /*0150*/ 	.word	0x00000000
        /*0154*/ 	.short	0x0002
        /*0156*/ 	.short	0x0010
        /*0158*/ 	.byte	0x00, 0xf0, 0x21, 0x00


	//----- nvinfo : EIATTR_KPARAM_INFO
	.align		4
.L_11773:
        /*015c*/ 	.byte	0x04, 0x17
        /*015e*/ 	.short	(.L_11775 - .L_11774)
.L_11774:
        /*0160*/ 	.word	0x00000000
        /*0164*/ 	.short	0x0001
        /*0166*/ 	.short	0x0008
        /*0168*/ 	.byte	0x00, 0xf0, 0x21, 0x00


	//----- nvinfo : EIATTR_KPARAM_INFO
	.align		4
.L_11775:
        /*016c*/ 	.byte	0x04, 0x17
        /*016e*/ 	.short	(.L_11777 - .L_11776)
.L_11776:
        /*0170*/ 	.word	0x00000000
        /*0174*/ 	.short	0x0000
        /*0176*/ 	.short	0x0000
        /*0178*/ 	.byte	0x00, 0xf0, 0x21, 0x00


	//----- nvinfo : EIATTR_MAXREG_COUNT
	.align		4
.L_11777:
        /*017c*/ 	.byte	0x03, 0x1b
        /*017e*/ 	.short	0x00ff


	//----- nvinfo : EIATTR_NUM_BARRIERS
	.align		4
        /*0180*/ 	.byte	0x02, 0x4c
        /*0182*/ 	.byte	0x01
	.zero		1


	//----- nvinfo : EIATTR_EXTERNS
	.align		4
        /*0184*/ 	.byte	0x04, 0x0f
        /*0186*/ 	.short	(.L_11779 - .L_11778)


	//   ....[0]....
	.align		4
.L_11778:
        /*0188*/ 	.word	index@(__assertfail)


	//----- nvinfo : EIATTR_MERCURY_ISA_VERSION
	.align		4
.L_11779:
        /*018c*/ 	.byte	0x03, 0x5f
        /*018e*/ 	.short	0x0000


	//----- nvinfo : EIATTR_COOP_GROUP_MASK_REGIDS
	.align		4
        /*0190*/ 	.byte	0x04, 0x29
        /*0192*/ 	.short	(.L_11781 - .L_11780)


	//   ....[0]....
.L_11780:
        /*0194*/ 	.word	0xffffffff


	//   ....[1]....
        /*0198*/ 	.word	0xffffffff


	//   ....[2]....
        /*019c*/ 	.word	0xffffffff


	//   ....[3]....
        /*01a0*/ 	.word	0xffffffff


	//   ....[4]....
        /*01a4*/ 	.word	0xffffffff


	//   ....[5]....
        /*01a8*/ 	.word	0xffffffff


	//   ....[6]....
        /*01ac*/ 	.word	0xffffffff


	//   ....[7]....
        /*01b0*/ 	.word	0xffffffff


	//   ....[8]....
        /*01b4*/ 	.word	0xffffffff


	//   ....[9]....
        /*01b8*/ 	.word	0xffffffff


	//   ....[10]....
        /*01bc*/ 	.word	0xffffffff


	//   ....[11]....
        /*01c0*/ 	.word	0xffffffff


	//   ....[12]....
        /*01c4*/ 	.word	0xffffffff


	//   ....[13]....
        /*01c8*/ 	.word	0xffffffff


	//   ....[14]....
        /*01cc*/ 	.word	0xffffffff


	//   ....[15]....
        /*01d0*/ 	.word	0xffffffff


	//   ....[16]....
        /*01d4*/ 	.word	0xffffffff


	//   ....[17]....
        /*01d8*/ 	.word	0xffffffff


	//----- nvinfo : EIATTR_COOP_GROUP_INSTR_OFFSETS
	.align		4
.L_11781:
        /*01dc*/ 	.byte	0x04, 0x28
        /*01de*/ 	.short	(.L_11783 - .L_11782)


	//   ....[0]....
.L_11782:
        /*01e0*/ 	.word	0x00000240


	//   ....[1]....
        /*01e4*/ 	.word	0x00000260


	//   ....[2]....
        /*01e8*/ 	.word	0x00000280


	//   ....[3]....
        /*01ec*/ 	.word	0x00000330


	//   ....[4]....
        /*01f0*/ 	.word	0x00000350


	//   ....[5]....
        /*01f4*/ 	.word	0x00000370


	//   ....[6]....
        /*01f8*/ 	.word	0x000011a0


	//   ....[7]....
        /*01fc*/ 	.word	0x00001200


	//   ....[8]....
        /*0200*/ 	.word	0x00001230


	//   ....[9]....
        /*0204*/ 	.word	0x00001250


	//   ....[10]....
        /*0208*/ 	.word	0x00001270


	//   ....[11]....
        /*020c*/ 	.word	0x000012c0


	//   ....[12]....
        /*0210*/ 	.word	0x000012e0


	//   ....[13]....
        /*0214*/ 	.word	0x00001300


	//   ....[14]....
        /*0218*/ 	.word	0x00002d60


	//   ....[15]....
        /*021c*/ 	.word	0x00002dd0


	//   ....[16]....
        /*0220*/ 	.word	0x00002e30


	//   ....[17]....
        /*0224*/ 	.word	0x00002e90


	//----- nvinfo : EIATTR_SYSCALL_OFFSETS
	.align		4
.L_11783:
        /*0228*/ 	.byte	0x04, 0x46
        /*022a*/ 	.short	(.L_11785 - .L_11784)


	//   ....[0]....
.L_11784:
        /*022c*/ 	.word	0x00002cf0


	//----- nvinfo : EIATTR_EXIT_INSTR_OFFSETS
	.align		4
.L_11785:
        /*0230*/ 	.byte	0x04, 0x1c
        /*0232*/ 	.short	(.L_11787 - .L_11786)


	//   ....[0]....
.L_11786:
        /*0234*/ 	.word	0x00000090


	//   ....[1]....
        /*0238*/ 	.word	0x00002560


	//   ....[2]....
        /*023c*/ 	.word	0x00002620


	//   ....[3]....
        /*0240*/ 	.word	0x00002bc0


	//   ....[4]....
        /*0244*/ 	.word	0x00002d00


	//----- nvinfo : EIATTR_CTAIDZ_USED
	.align		4
.L_11787:
        /*0248*/ 	.byte	0x01, 0x04
	.zero		2


	//----- nvinfo : EIATTR_CRS_STACK_SIZE
	.align		4
        /*024c*/ 	.byte	0x04, 0x1e
        /*024e*/ 	.short	(.L_11789 - .L_11788)
.L_11788:
        /*0250*/ 	.word	0x00000000
.L_11789:


//--------------------- .nv.info._ZN4vllm25paged_attention_v2_kernelIfhLi112ELi16ELi128ELNS_18Fp8KVCacheDataTypeE2ELb0ELi512EEEvPfS2_PT_PKS3_PKT0_S9_ifPKiSB_iPKfiiiSD_SD_iiiii --------------------------
	.section	.nv.info._ZN4vllm25paged_attention_v2_kernelIfhLi112ELi16ELi128ELNS_18Fp8KVCacheDataTypeE2ELb0ELi512EEEvPfS2_PT_PKS3_PKT0_S9_ifPKiSB_iPKfiiiSD_SD_iiiii,"",@"SHT_CUDA_INFO"
	.sectionflags	@""
	.align	4


	//----- nvinfo : EIATTR_CUDA_API_VERSION
	.align		4
        /*0000*/ 	.byte	0x04, 0x37
        /*0002*/ 	.short	(.L_11791 - .L_11790)
.L_11790:
        /*0004*/ 	.word	0x00000082


	//----- nvinfo : EIATTR_SW2861232_WAR
	.align		4
.L_11791:
        /*0008*/ 	.byte	0x01, 0x35
	.zero		2


	//----- nvinfo : EIATTR_PARAM_CBANK
	.align		4
        /*000c*/ 	.byte	0x04, 0x0a
        /*000e*/ 	.short	(.L_11793 - .L_11792)
	.align		4
.L_11792:
        /*0010*/ 	.word	index@(.nv.constant0._ZN4vllm25paged_attention_v2_kernelIfhLi112ELi16ELi128ELNS_18Fp8KVCacheDataTypeE2ELb0ELi512EEEvPfS2_PT_PKS3_PKT0_S9_ifPKiSB_iPKfiiiSD_SD_iiiii)
        /*0014*/ 	.short	0x0160
        /*0016*/ 	.short	0x008c


	//----- nvinfo : EIATTR_CBANK_PARAM_SIZE
	.align		4
.L_11793:
        /*0018*/ 	.byte	0x03, 0x19
        /*001a*/ 	.short	0x008c


	//----- nvinfo : EIATTR_KPARAM_INFO
	.align		4
        /*001c*/ 	.byte	0x04, 0x17
        /*001e*/ 	.short	(.L_11795 - .L_11794)
.L_11794:
        /*0020*/ 	.word	0x00000000
        /*0024*/ 	.short	0x0015
        /*0026*/ 	.short	0x0088
        /*0028*/ 	.byte	0x00, 0xf0, 0x11, 0x00


	//----- nvinfo : EIATTR_KPARAM_INFO
	.align		4
.L_11795:
        /*002c*/ 	.byte	0x04, 0x17
        /*002e*/ 	.short	(.L_11797 - .L_11796)
.L_11796:
        /*0030*/ 	.word	0x00000000
        /*0034*/ 	.short	0x0014
        /*0036*/ 	.short	0x0084
        /*0038*/ 	.byte	0x00, 0xf0, 0x11, 0x00


	//----- nvinfo : EIATTR_KPARAM_INFO
	.align		4
.L_11797:
        /*003c*/ 	.byte	0x04, 0x17
        /*003e*/ 	.short	(.L_11799 - .L_11798)
.L_11798:
        /*0040*/ 	.word	0x00000000
        /*0044*/ 	.short	0x0013
        /*0046*/ 	.short	0x0080
        /*0048*/ 	.byte	0x00, 0xf0, 0x11, 0x00


	//----- nvinfo : EIATTR_KPARAM_INFO
	.align		4
.L_11799:
        /*004c*/ 	.byte	0x04, 0x17
        /*004e*/ 	.short	(.L_11801 - .L_11800)
.L_11800:
        /*0050*/ 	.word	0x00000000
        /*0054*/ 	.short	0x0012
        /*0056*/ 	.short	0x007c
        /*0058*/ 	.byte	0x00, 0xf0, 0x11, 0x00


	//----- nvinfo : EIATTR_KPARAM_INFO
	.align		4
.L_11801:
        /*005c*/ 	.byte	0x04, 0x17
        /*005e*/ 	.short	(.L_11803 - .L_11802)
.L_11802:
        /*0060*/ 	.word	0x00000000
        /*0064*/ 	.short	0x0011
        /*0066*/ 	.short	0x0078
        /*0068*/ 	.byte	0x00, 0xf0, 0x11, 0x00


	//----- nvinfo : EIATTR_KPARAM_INFO
	.align		4
.L_11803:
        /*006c*/ 	.byte	0x04, 0x17
        /*006e*/ 	.short	(.L_11805 - .L_11804)
.L_11804:
        /*0070*/ 	.word	0x00000000
        /*0074*/ 	.short	0x0010
        /*0076*/ 	.short	0x0070
        /*0078*/ 	.byte	0x00, 0xf0, 0x21, 0x00


	//----- nvinfo : EIATTR_KPARAM_INFO
	.align		4
.L_11805:
        /*007c*/ 	.byte	0x04, 0x17
        /*007e*/ 	.short	(.L_11807 - .L_11806)
.L_11806:
        /*0080*/ 	.word	0x00000000
        /*0084*/ 	.short	0x000f
        /*0086*/ 	.short	0x0068
        /*0088*/ 	.byte	0x00, 0xf0, 0x21, 0x00


	//----- nvinfo : EIATTR_KPARAM_INFO
	.align		4
.L_11807:
        /*008c*/ 	.byte	0x04, 0x17
        /*008e*/ 	.short	(.L_11809 - .L_11808)
.L_11808:
        /*0090*/ 	.word	0x00000000
        /*0094*/ 	.short	0x000e
        /*0096*/ 	.short	0x0060
        /*0098*/ 	.byte	0x00, 0xf0, 0x11, 0x00


	//----- nvinfo : EIATTR_KPARAM_INFO
	.align		4
.L_11809:
        /*009c*/ 	.byte	0x04, 0x17
        /*009e*/ 	.short	(.L_11811 - .L_11810)
.L_11810:
        /*00a0*/ 	.word	0x00000000
        /*00a4*/ 	.short	0x000d
        /*00a6*/ 	.short	0x005c
        /*00a8*/ 	.byte	0x00, 0xf0, 0x11, 0x00


	//----- nvinfo : EIATTR_KPARAM_INFO
	.align		4
.L_11811:
        /*00ac*/ 	.byte	0x04, 0x17
        /*00ae*/ 	.short	(.L_11813 - .L_11812)
.L_11812:
        /*00b0*/ 	.word	0x00000000
        /*00b4*/ 	.short	0x000c
        /*00b6*/ 	.short	0x0058
        /*00b8*/ 	.byte	0x00, 0xf0, 0x11, 0x00


	//----- nvinfo : EIATTR_KPARAM_INFO
	.align		4
.L_11813:
        /*00bc*/ 	.byte	0x04, 0x17
        /*00be*/ 	.short	(.L_11815 - .L_11814)
.L_11814:
        /*00c0*/ 	.word	0x00000000
        /*00c4*/ 	.short	0x000b
        /*00c6*/ 	.short	0x0050
        /*00c8*/ 	.byte	0x00, 0xf0, 0x21, 0x00


	//----- nvinfo : EIATTR_KPARAM_INFO
	.align		4
.L_11815:
        /*00cc*/ 	.byte	0x04, 0x17
        /*00ce*/ 	.short	(.L_11817 - .L_11816)
.L_11816:
        /*00d0*/ 	.word	0x00000000
        /*00d4*/ 	.short	0x000a
        /*00d6*/ 	.short	0x0048
        /*00d8*/ 	.byte	0x00, 0xf0, 0x11, 0x00


	//----- nvinfo : EIATTR_KPARAM_INFO
	.align		4
.L_11817:
        /*00dc*/ 	.byte	0x04, 0x17
        /*00de*/ 	.short	(.L_11819 - .L_11818)
.L_11818:
        /*00e0*/ 	.word	0x00000000
        /*00e4*/ 	.short	0x0009
        /*00e6*/ 	.short	0x0040
        /*00e8*/ 	.byte	0x00, 0xf0, 0x21, 0x00


	//----- nvinfo : EIATTR_KPARAM_INFO
	.align		4
.L_11819:
        /*00ec*/ 	.byte	0x04, 0x17
        /*00ee*/ 	.short	(.L_11821 - .L_11820)
.L_11820:
        /*00f0*/ 	.word	0x00000000
        /*00f4*/ 	.short	0x0008
        /*00f6*/ 	.short	0x0038
        /*00f8*/ 	.byte	0x00, 0xf0, 0x21, 0x00


	//----- nvinfo : EIATTR_KPARAM_INFO
	.align		4
.L_11821:
        /*00fc*/ 	.byte	0x04, 0x17
        /*00fe*/ 	.short	(.L_11823 - .L_11822)
.L_11822:
        /*0100*/ 	.word	0x00000000
        /*0104*/ 	.short	0x0007
        /*0106*/ 	.short	0x0034
        /*0108*/ 	.byte	0x00, 0xf0, 0x11, 0x00


	//----- nvinfo : EIATTR_KPARAM_INFO
	.align		4
.L_11823:
        /*010c*/ 	.byte	0x04, 0x17
        /*010e*/ 	.short	(.L_11825 - .L_11824)
.L_11824:
        /*0110*/ 	.word	0x00000000
        /*0114*/ 	.short	0x0006
        /*0116*/ 	.short	0x0030
        /*0118*/ 	.byte	0x00, 0xf0, 0x11, 0x00


	//----- nvinfo : EIATTR_KPARAM_INFO
	.align		4
.L_11825:
        /*011c*/ 	.byte	0x04, 0x17
        /*011e*/ 	.short	(.L_11827 - .L_11826)
.L_11826:
        /*0120*/ 	.word	0x00000000
        /*0124*/ 	.short	0x0005
        /*0126*/ 	.short	0x0028
        /*0128*/ 	.byte	0x00, 0xf0, 0x21, 0x00


	//----- nvinfo : EIATTR_KPARAM_INFO
	.align		4
.L_11827:
        /*012c*/ 	.byte	0x04, 0x17
        /*012e*/ 	.short	(.L_11829 - .L_11828)
.L_11828:
        /*0130*/ 	.word	0x00000000
        /*0134*/ 	.short	0x0004
        /*0136*/ 	.short	0x0020
        /*0138*/ 	.byte	0x00, 0xf0, 0x21, 0x00


	//----- nvinfo : EIATTR_KPARAM_INFO
	.align		4
.L_11829:
        /*013c*/ 	.byte	0x04, 0x17
        /*013e*/ 	.short	(.L_11831 - .L_11830)
.L_11830:
        /*0140*/ 	.word	0x00000000
        /*0144*/ 	.short	0x0003
        /*0146*/ 	.short	0x0018
        /*0148*/ 	.byte	0x00, 0xf0, 0x21, 0x00


	//----- nvinfo : EIATTR_KPARAM_INFO
	.align		4
.L_11831:
        /*014c*/ 	.byte	0x04, 0x17
        /*014e*/ 	.short	(.L_11833 - .L_11832)
.L_11832:
        /*0150*/ 	.word	0x00000000
        /*0154*/ 	.short	0x0002
        /*0156*/ 	.short	0x0010
        /*0158*/ 	.byte	0x00, 0xf0, 0x21, 0x00


	//----- nvinfo : EIATTR_KPARAM_INFO
	.align		4
.L_11833:
        /*015c*/ 	.byte	0x04, 0x17
        /*015e*/ 	.short	(.L_11835 - .L_11834)
.L_11834:
        /*0160*/ 	.word	0x00000000
        /*0164*/ 	.short	0x0001
        /*0166*/ 	.short	0x0008
        /*0168*/ 	.byte	0x00, 0xf0, 0x21, 0x00


	//----- nvinfo : EIATTR_KPARAM_INFO
	.align		4
.L_11835:
        /*016c*/ 	.byte	0x04, 0x17
        /*016e*/ 	.short	(.L_11837 - .L_11836)
.L_11836:
        /*0170*/ 	.word	0x00000000
        /*0174*/ 	.short	0x0000
        /*0176*/ 	.short	0x0000
        /*0178*/ 	.byte	0x00, 0xf0, 0x21, 0x00


	//----- nvinfo : EIATTR_MAXREG_COUNT
	.align		4
.L_11837:
        /*017c*/ 	.byte	0x03, 0x1b
        /*017e*/ 	.short	0x00ff


	//----- nvinfo : EIATTR_NUM_BARRIERS
	.align		4
        /*0180*/ 	.byte	0x02, 0x4c
        /*0182*/ 	.byte	0x01
	.zero		1


	//----- nvinfo : EIATTR_EXTERNS
	.align		4
        /*0184*/ 	.byte	0x04, 0x0f
        /*0186*/ 	.short	(.L_11839 - .L_11838)


	//   ....[0]....
	.align		4
.L_11838:
        /*0188*/ 	.word	index@(__assertfail)


	//----- nvinfo : EIATTR_MERCURY_ISA_VERSION
	.align		4
.L_11839:
        /*018c*/ 	.byte	0x03, 0x5f
        /*018e*/ 	.short	0x0000


	//----- nvinfo : EIATTR_COOP_GROUP_MASK_REGIDS
	.align		4
        /*0190*/ 	.byte	0x04, 0x29
        /*0192*/ 	.short	(.L_11841 - .L_11840)


	//   ....[0]....
.L_11840:
        /*0194*/ 	.word	0xffffffff


	//   ....[1]....
        /*0198*/ 	.word	0xffffffff


	//   ....[2]....
        /*019c*/ 	.word	0xffffffff


	//   ....[3]....
        /*01a0*/ 	.word	0xffffffff


	//   ....[4]....
        /*01a4*/ 	.word	0xffffffff


	//   ....[5]....
        /*01a8*/ 	.word	0xffffffff


	//   ....[6]....
        /*01ac*/ 	.word	0xffffffff


	//   ....[7]....
        /*01b0*/ 	.word	0xffffffff


	//   ....[8]....
        /*01b4*/ 	.word	0xffffffff


	//   ....[9]....
        /*01b8*/ 	.word	0xffffffff


	//   ....[10]....
        /*01bc*/ 	.word	0xffffffff


	//   ....[11]....
        /*01c0*/ 	.word	0xffffffff


	//   ....[12]....
        /*01c4*/ 	.word	0xffffffff


	//   ....[13]....
        /*01c8*/ 	.word	0xffffffff


	//   ....[14]....
        /*01cc*/ 	.word	0xffffffff


	//   ....[15]....
        /*01d0*/ 	.word	0xffffffff


	//   ....[16]....
        /*01d4*/ 	.word	0xffffffff


	//   ....[17]....
        /*01d8*/ 	.word	0xffffffff


	//----- nvinfo : EIATTR_COOP_GROUP_INSTR_OFFSETS
	.align		4
.L_11841:
        /*01dc*/ 	.byte	0x04, 0x28
        /*01de*/ 	.short	(.L_11843 - .L_11842)


	//   ....[0]....
.L_11842:
        /*01e0*/ 	.word	0x00000240


	//   ....[1]....
        /*01e4*/ 	.word	0x00000260


	//   ....[2]....
        /*01e8*/ 	.word	0x00000280


	//   ....[3]....
        /*01ec*/ 	.word	0x00000330


	//   ....[4]....
        /*01f0*/ 	.word	0x00000350


	//   ....[5]....
        /*01f4*/ 	.word	0x00000370


	//   ....[6]....
        /*01f8*/ 	.word	0x000011a0


	//   ....[7]....
        /*01fc*/ 	.word	0x00001200


	//   ....[8]....
        /*0200*/ 	.word	0x00001230


	//   ....[9]....
        /*0204*/ 	.word	0x00001250


	//   ....[10]....
        /*0208*/ 	.word	0x00001270


	//   ....[11]....
        /*020c*/ 	.word	0x000012c0


	//   ....[12]....
        /*0210*/ 	.word	0x000012e0


	//   ....[13]....
        /*0214*/ 	.word	0x00001300


	//   ....[14]....
        /*0218*/ 	.word	0x00002c90


	//   ....[15]....
        /*021c*/ 	.word	0x00002d00


	//   ....[16]....
        /*0220*/ 	.word	0x00002d60


	//   ....[17]....
        /*0224*/ 	.word	0x00002dc0


	//----- nvinfo : EIATTR_SYSCALL_OFFSETS
	.align		4
.L_11843:
        /*0228*/ 	.byte	0x04, 0x46
        /*022a*/ 	.short	(.L_11845 - .L_11844)


	//   ....[0]....
.L_11844:
        /*022c*/ 	.word	0x00002c20


	//----- nvinfo : EIATTR_EXIT_INSTR_OFFSETS
	.align		4
.L_11845:
        /*0230*/ 	.byte	0x04, 0x1c
        /*0232*/ 	.short	(.L_11847 - .L_11846)


	//   ....[0]....
.L_11846:
        /*0234*/ 	.word	0x00000090


	//   ....[1]....
        /*0238*/ 	.word	0x000024f0


	//   ....[2]....
        /*023c*/ 	.word	0x000025b0


	//   ....[3]....
        /*0240*/ 	.word	0x00002af0


	//   ....[4]....
        /*0244*/ 	.word	0x00002c30


	//----- nvinfo : EIATTR_CTAIDZ_USED
	.align		4
.L_11847:
        /*0248*/ 	.byte	0x01, 0x04
	.zero		2


	//----- nvinfo : EIATTR_CRS_STACK_SIZE
	.align		4
        /*024c*/ 	.byte	0x04, 0x1e
        /*024e*/ 	.short	(.L_11849 - .L_11848)
.L_11848:
        /*0250*/ 	.word	0x00000000
.L_11849:


//--------------------- .nv.info._ZN4vllm25paged_attention_v2_kernelIfhLi96ELi16ELi128ELNS_18Fp8KVCacheDataTypeE2ELb0ELi512EEEvPfS2_PT_PKS3_PKT0_S9_ifPKiSB_iPKfiiiSD_SD_iiiii --------------------------
	.section	.nv.info._ZN4vllm25paged_attention_v2_kernelIfhLi96ELi16ELi128ELNS_18Fp8KVCacheDataTypeE2ELb0ELi512EEEvPfS2_PT_PKS3_PKT0_S9_ifPKiSB_iPKfiiiSD_SD_iiiii,"",@"SHT_CUDA_INFO"
	.sectionflags	@""
	.align	4


	//----- nvinfo : EIATTR_CUDA_API_VERSION
	.align		4
        /*0000*/ 	.byte	0x04, 0x37
        /*0002*/ 	.short	(.L_11851 - .L_11850)
.L_11850:
        /*0004*/ 	.word	0x00000082


	//----- nvinfo : EIATTR_SW2861232_WAR
	.align		4
.L_11851:
        /*0008*/ 	.byte	0x01, 0x35
	.zero		2


	//----- nvinfo : EIATTR_PARAM_CBANK
	.align		4
        /*000c*/ 	.byte	0x04, 0x0a
        /*000e*/ 	.short	(.L_11853 - .L_11852)
	.align		4
.L_11852:
        /*0010*/ 	.word	index@(.nv.constant0._ZN4vllm25paged_attention_v2_kernelIfhLi96ELi16ELi128ELNS_18Fp8KVCacheDataTypeE2ELb0ELi512EEEvPfS2_PT_PKS3_PKT0_S9_ifPKiSB_iPKfiiiSD_SD_iiiii)
        /*0014*/ 	.short	0x0160
        /*0016*/ 	.short	0x008c


	//----- nvinfo : EIATTR_CBANK_PARAM_SIZE
	.align		4
.L_11853:
        /*0018*/ 	.byte	0x03, 0x19
        /*001a*/ 	.short	0x008c


	//----- nvinfo : EIATTR_KPARAM_INFO
	.align		4
        /*001c*/ 	.byte	0x04, 0x17
        /*001e*/ 	.short	(.L_11855 - .L_11854)
.L_11854:
        /*0020*/ 	.word	0x00000000
        /*0024*/ 	.short	0x0015
        /*0026*/ 	.short	0x0088
        /*0028*/ 	.byte	0x00, 0xf0, 0x11, 0x00


	//----- nvinfo : EIATTR_KPARAM_INFO
	.align		4
.L_11855:
        /*002c*/ 	.byte	0x04, 0x17
        /*002e*/ 	.short	(.L_11857 - .L_11856)
.L_11856:
        /*0030*/ 	.word	0x00000000
        /*0034*/ 	.short	0x0014
        /*0036*/ 	.short	0x0084
        /*0038*/ 	.byte	0x00, 0xf0, 0x11, 0x00


	//----- nvinfo : EIATTR_KPARAM_INFO
	.align		4
.L_11857:
        /*003c*/ 	.byte	0x04, 0x17
        /*003e*/ 	.short	(.L_11859 - .L_11858)
.L_11858:
        /*0040*/ 	.word	0x00000000
        /*0044*/ 	.short	0x0013
        /*0046*/ 	.short	0x0080
        /*0048*/ 	.byte	0x00, 0xf0, 0x11, 0x00


	//----- nvinfo : EIATTR_KPARAM_INFO
	.align		4
.L_11859:
        /*004c*/ 	.byte	0x04, 0x17
        /*004e*/ 	.short	(.L_11861 - .L_11860)
.L_11860:
        /*0050*/ 	.word	0x00000000
        /*0054*/ 	.short	0x0012
        /*0056*/ 	.short	0x007c
        /*0058*/ 	.byte	0x00, 0xf0, 0x11, 0x00


	//----- nvinfo : EIATTR_KPARAM_INFO
	.align		4
.L_11861:
        /*005c*/ 	.byte	0x04, 0x17
        /*005e*/ 	.short	(.L_11863 - .L_11862)
.L_11862:
        /*0060*/ 	.word	0x00000000
        /*0064*/ 	.short	0x0011
        /*0066*/ 	.short	0x0078
        /*0068*/ 	.byte	0x00, 0xf0, 0x11, 0x00


	//----- nvinfo : EIATTR_KPARAM_INFO
	.align		4
.L_11863:
        /*006c*/ 	.byte	0x04, 0x17
        /*006e*/ 	.short	(.L_11865 - .L_11864)
.L_11864:
        /*0070*/ 	.word	0x00000000
        /*0074*/ 	.short	0x0010
        /*0076*/ 	.short	0x0070
        /*0078*/ 	.byte	0x00, 0xf0, 0x21, 0x00


	//----- nvinfo : EIATTR_KPARAM_INFO
	.align		4
.L_11865:
        /*007c*/ 	.byte	0x04, 0x17
        /*007e*/ 	.short	(.L_11867 - .L_11866)
.L_11866:
        /*0080*/ 	.word	0x00000000
        /*0084*/ 	.short	0x000f
        /*0086*/ 	.short	0x0068
        /*0088*/ 	.byte	0x00, 0xf0, 0x21, 0x00


	//----- nvinfo : EIATTR_KPARAM_INFO
	.align		4
.L_11867:
        /*008c*/ 	.byte	0x04, 0x17
        /*008e*/ 	.short	(.L_11869 - .L_11868)
.L_11868:
        /*0090*/ 	.word	0x00000000
        /*0094*/ 	.short	0x000e
        /*0096*/ 	.short	0x0060
        /*0098*/ 	.byte	0x00, 0xf0, 0x11, 0x00


	//----- nvinfo : EIATTR_KPARAM_INFO
	.align		4
.L_11869:
        /*009c*/ 	.byte	0x04, 0x17
        /*009e*/ 	.short	(.L_11871 - .L_11870)
.L_11870:
        /*00a0*/ 	.word	0x00000000
        /*00a4*/ 	.short	0x000d
        /*00a6*/ 	.short	0x005c
        /*00a8*/ 	.byte	0x00, 0xf0, 0x11, 0x00


	//----- nvinfo : EIATTR_KPARAM_INFO
	.align		4
.L_11871:
        /*00ac*/ 	.byte	0x04, 0x17
        /*00ae*/ 	.short	(.L_11873 - .L_11872)
.L_11872:
        /*00b0*/ 	.word	0x00000000
        /*00b4*/ 	.short	0x000c
        /*00b6*/ 	.short	0x0058
        /*00b8*/ 	.byte	0x00, 0xf0, 0x11, 0x00


	//----- nvinfo : EIATTR_KPARAM_INFO
	.align		4
.L_11873:
        /*00bc*/ 	.byte	0x04, 0x17
        /*00be*/ 	.short	(.L_11875 - .L_11874)
.L_11874:
        /*00c0*/ 	.word	0x00000000
        /*00c4*/ 	.short	0x000b
        /*00c6*/ 	.short	0x0050
        /*00c8*/ 	.byte	0x00, 0xf0, 0x21, 0x00


	//----- nvinfo : EIATTR_KPARAM_INFO
	.align		4
.L_11875:
        /*00cc*/ 	.byte	0x04, 0x17
        /*00ce*/ 	.short	(.L_11877 - .L_11876)
.L_11876:
        /*00d0*/ 	.word	0x00000000
        /*00d4*/ 	.short	0x000a
        /*00d6*/ 	.short	0x0048
        /*00d8*/ 	.byte	0x00, 0xf0, 0x11, 0x00


	//----- nvinfo : EIATTR_KPARAM_INFO
	.align		4
.L_11877:
        /*00dc*/ 	.byte	0x04, 0x17
        /*00de*/ 	.short	(.L_11879 - .L_11878)
.L_11878:
        /*00e0*/ 	.word	0x00000000
        /*00e4*/ 	.short	0x0009
        /*00e6*/ 	.short	0x0040
        /*00e8*/ 	.byte	0x00, 0xf0, 0x21, 0x00


	//----- nvinfo : EIATTR_KPARAM_INFO
	.align		4
.L_11879:
        /*00ec*/ 	.byte	0x04, 0x17
        /*00ee*/ 	.short	(.L_11881 - .L_11880)
.L_11880:
        /*00f0*/ 	.word	0x00000000
        /*00f4*/ 	.short	0x0008
        /*00f6*/ 	.short	0x0038
        /*00f8*/ 	.byte	0x00, 0xf0, 0x21, 0x00


	//----- nvinfo : EIATTR_KPARAM_INFO
	.align		4
.L_11881:
        /*00fc*/ 	.byte	0x04, 0x17
        /*00fe*/ 	.short	(.L_11883 - .L_11882)
.L_11882:
        /*0100*/ 	.word	0x00000000
        /*0104*/ 	.short	0x0007
        /*0106*/ 	.short	0x0034
        /*0108*/ 	.byte	0x00, 0xf0, 0x11, 0x00


	//----- nvinfo : EIATTR_KPARAM_INFO
	.align		4
.L_11883:
        /*010c*/ 	.byte	0x04, 0x17
        /*010e*/ 	.short	(.L_11885 - .L_11884)
.L_11884:
        /*0110*/ 	.word	0x00000000
        /*0114*/ 	.short	0x0006
        /*0116*/ 	.short	0x0030
        /*0118*/ 	.byte	0x00, 0xf0, 0x11, 0x00


	//----- nvinfo : EIATTR_KPARAM_INFO
	.align		4
.L_11885:
        /*011c*/ 	.byte	0x04, 0x17
        /*011e*/ 	.short	(.L_11887 - .L_11886)
.L_11886:
        /*0120*/ 	.word	0x00000000
        /*0124*/ 	.short	0x0005
        /*0126*/ 	.short	0x0028
        /*0128*/ 	.byte	0x00, 0xf0, 0x21, 0x00


	//----- nvinfo : EIATTR_KPARAM_INFO
	.align		4
.L_11887:
        /*012c*/ 	.byte	0x04, 0x17
        /*012e*/ 	.short	(.L_11889 - .L_11888)
.L_11888:
        /*0130*/ 	.word	0x00000000
        /*0134*/ 	.short	0x0004
        /*0136*/ 	.short	0x0020
        /*0138*/ 	.byte	0x00, 0xf0, 0x21, 0x00


	//----- nvinfo : EIATTR_KPARAM_INFO
	.align		4
.L_11889:
        /*013c*/ 	.byte	0x04, 0x17
        /*013e*/ 	.short	(.L_11891 - .L_11890)
.L_11890:
        /*0140*/ 	.word	0x00000000
        /*0144*/ 	.short	0x0003
        /*0146*/ 	.short	0x0018
        /*0148*/ 	.byte	0x00, 0xf0, 0x21, 0x00


	//----- nvinfo : EIATTR_KPARAM_INFO
	.align		4
.L_11891:
        /*014c*/ 	.byte	0x04, 0x17
        /*014e*/ 	.short	(.L_11893 - .L_11892)
.L_11892:
        /*0150*/ 	.word	0x00000000
        /*0154*/ 	.short	0x0002
        /*0156*/ 	.short	0x0010
        /*0158*/ 	.byte	0x00, 0xf0, 0x21, 0x00


	//----- nvinfo : EIATTR_KPARAM_INFO
	.align		4
.L_11893:
        /*015c*/ 	.byte	0x04, 0x17
        /*015e*/ 	.short	(.L_11895 - .L_11894)
.L_11894:
        /*0160*/ 	.word	0x00000000
        /*0164*/ 	.short	0x0001
        /*0166*/ 	.short	0x0008
        /*0168*/ 	.byte	0x00, 0xf0, 0x21, 0x00


	//----- nvinfo : EIATTR_KPARAM_INFO
	.align		4
.L_11895:
        /*016c*/ 	.byte	0x04, 0x17
        /*016e*/ 	.short	(.L_11897 - .L_11896)
.L_11896:
        /*0170*/ 	.word	0x00000000
        /*0174*/ 	.short	0x0000
        /*0176*/ 	.short	0x0000
        /*0178*/ 	.byte	0x00, 0xf0, 0x21, 0x00


	//----- nvinfo : EIATTR_MAXREG_COUNT
	.align		4
.L_11897:
        /*017c*/ 	.byte	0x03, 0x1b
        /*017e*/ 	.short	0x00ff


	//----- nvinfo : EIATTR_NUM_BARRIERS
	.align		4
        /*0180*/ 	.byte	0x02, 0x4c
        /*0182*/ 	.byte	0x01
	.zero		1


	//----- nvinfo : EIATTR_EXTERNS
	.align		4
        /*0184*/ 	.byte	0x04, 0x0f
        /*0186*/ 	.short	(.L_11899 - .L_11898)


	//   ....[0]....
	.align		4
.L_11898:
        /*0188*/ 	.word	index@(__assertfail)


	//----- nvinfo : EIATTR_MERCURY_ISA_VERSION
	.align		4
.L_11899:
        /*018c*/ 	.byte	0x03, 0x5f
        /*018e*/ 	.short	0x0000


	//----- nvinfo : EIATTR_COOP_GROUP_MASK_REGIDS
	.align		4
        /*0190*/ 	.byte	0x04, 0x29
        /*0192*/ 	.short	(.L_11901 - .L_11900)


	//   ....[0]....
.L_11900:
        /*0194*/ 	.word	0xffffffff


	//   ....[1]....
        /*0198*/ 	.word	0xffffffff


	//   ....[2]....
        /*019c*/ 	.word	0xffffffff


	//   ....[3]....
        /*01a0*/ 	.word	0xffffffff


	//   ....[4]....
        /*01a4*/ 	.word	0xffffffff


	//   ....[5]....
        /*01a8*/ 	.word	0xffffffff


	//   ....[6]....
        /*01ac*/ 	.word	0xffffffff


	//   ....[7]....
        /*01b0*/ 	.word	0xffffffff


	//   ....[8]....
        /*01b4*/ 	.word	0xffffffff


	//   ....[9]....
        /*01b8*/ 	.word	0xffffffff


	//   ....[10]....
        /*01bc*/ 	.word	0xffffffff


	//   ....[11]....
        /*01c0*/ 	.word	0xffffffff


	//   ....[12]....
        /*01c4*/ 	.word	0xffffffff


	//   ....[13]....
        /*01c8*/ 	.word	0xffffffff


	//   ....[14]....
        /*01cc*/ 	.word	0xffffffff


	//   ....[15]....
        /*01d0*/ 	.word	0xffffffff


	//   ....[16]....
        /*01d4*/ 	.word	0xffffffff


	//   ....[17]....
        /*01d8*/ 	.word	0xffffffff


	//----- nvinfo : EIATTR_COOP_GROUP_INSTR_OFFSETS
	.align		4
.L_11901:
        /*01dc*/ 	.byte	0x04, 0x28
        /*01de*/ 	.short	(.L_11903 - .L_11902)


	//   ....[0]....
.L_11902:
        /*01e0*/ 	.word	0x00000240


	//   ....[1]....
        /*01e4*/ 	.word	0x00000260


	//   ....[2]....
        /*01e8*/ 	.word	0x00000280


	//   ....[3]....
        /*01ec*/ 	.word	0x00000330


	//   ....[4]....
        /*01f0*/ 	.word	0x00000350


	//   ....[5]....
        /*01f4*/ 	.word	0x00000370


	//   ....[6]....
        /*01f8*/ 	.word	0x000011a0


	//   ....[7]....
        /*01fc*/ 	.word	0x00001200


	//   ....[8]....
        /*0200*/ 	.word	0x00001230


	//   ....[9]....
        /*0204*/ 	.word	0x00001250


	//   ....[10]....
        /*0208*/ 	.word	0x00001270


	//   ....[11]....
        /*020c*/ 	.word	0x000012c0


	//   ....[12]....
        /*0210*/ 	.word	0x000012e0


	//   ....[13]....
        /*0214*/ 	.word	0x00001300


	//   ....[14]....
        /*0218*/ 	.word	0x00002ae0


	//   ....[15]....
        /*021c*/ 	.word	0x00002b40


	//   ....[16]....
        /*0220*/ 	.word	0x00002ba0


	//   ....[17]....
        /*0224*/ 	.word	0x00002c00


	//----- nvinfo : EIATTR_SYSCALL_OFFSETS
	.align		4
.L_11903:
        /*0228*/ 	.byte	0x04, 0x46
        /*022a*/ 	.short	(.L_11905 - .L_11904)


	//   ....[0]....
.L_11904:
        /*022c*/ 	.word	0x00002a70


	//----- nvinfo : EIATTR_EXIT_INSTR_OFFSETS
	.align		4
.L_11905:
        /*0230*/ 	.byte	0x04, 0x1c
        /*0232*/ 	.short	(.L_11907 - .L_11906)


	//   ....[0]....
.L_11906:
        /*0234*/ 	.word	0x00000090


	//   ....[1]....
        /*0238*/ 	.word	0x00002400


	//   ....[2]....
        /*023c*/ 	.word	0x000024b0


	//   ....[3]....
        /*0240*/ 	.word	0x00002940


	//   ....[4]....
        /*0244*/ 	.word	0x00002a80


	//----- nvinfo : EIATTR_CTAIDZ_USED
	.align		4
.L_11907:
        /*0248*/ 	.byte	0x01, 0x04
	.zero		2


	//----- nvinfo : EIATTR_CRS_STACK_SIZE
	.align		4
        /*024c*/ 	.byte	0x04, 0x1e
        /*024e*/ 	.short	(.L_11909 - .L_11908)
.L_11908:
        /*0250*/ 	.word	0x00000000
.L_11909:


//--------------------- .nv.info._ZN4vllm25paged_attention_v2_kernelIfhLi80ELi16ELi128ELNS_18Fp8KVCacheDataTypeE2ELb0ELi512EEEvPfS2_PT_PKS3_PKT0_S9_ifPKiSB_iPKfiiiSD_SD_iiiii --------------------------
	.section	.nv.info._ZN4vllm25paged_attention_v2_kernelIfhLi80ELi16ELi128ELNS_18Fp8KVCacheDataTypeE2ELb0ELi512EEEvPfS2_PT_PKS3_PKT0_S9_ifPKiSB_iPKfiiiSD_SD_iiiii,"",@"SHT_CUDA_INFO"
	.sectionflags	@""
	.align	4


	//----- nvinfo : EIATTR_CUDA_API_VERSION
	.align		4
        /*0000*/ 	.byte	0x04, 0x37
        /*0002*/ 	.short	(.L_11911 - .L_11910)
.L_11910:
        /*0004*/ 	.word	0x00000082


	//----- nvinfo : EIATTR_SW2861232_WAR
	.align		4
.L_11911:
        /*0008*/ 	.byte	0x01, 0x35
	.zero		2


	//----- nvinfo : EIATTR_PARAM_CBANK
	.align		4
        /*000c*/ 	.byte	0x04, 0x0a
        /*000e*/ 	.short	(.L_11913 - .L_11912)
	.align		4
.L_11912:
        /*0010*/ 	.word	index@(.nv.constant0._ZN4vllm25paged_attention_v2_kernelIfhLi80ELi16ELi128ELNS_18Fp8KVCacheDataTypeE2ELb0ELi512EEEvPfS2_PT_PKS3_PKT0_S9_ifPKiSB_iPKfiiiSD_SD_iiiii)
        /*0014*/ 	.short	0x0160
        /*0016*/ 	.short	0x008c


	//----- nvinfo : EIATTR_CBANK_PARAM_SIZE
	.align		4
.L_11913:
        /*0018*/ 	.byte	0x03, 0x19
        /*001a*/ 	.short	0x008c


	//----- nvinfo : EIATTR_KPARAM_INFO
	.align		4
        /*001c*/ 	.byte	0x04, 0x17
        /*001e*/ 	.short	(.L_11915 - .L_11914)
.L_11914:
        /*0020*/ 	.word	0x00000000
        /*0024*/ 	.short	0x0015
        /*0026*/ 	.short	0x0088
        /*0028*/ 	.byte	0x00, 0xf0, 0x11, 0x00


	//----- nvinfo : EIATTR_KPARAM_INFO
	.align		4
.L_11915:
        /*002c*/ 	.byte	0x04, 0x17
        /*002e*/ 	.short	(.L_11917 - .L_11916)
.L_11916:
        /*0030*/ 	.word	0x00000000
        /*0034*/ 	.short	0x0014
        /*0036*/ 	.short	0x0084
        /*0038*/ 	.byte	0x00, 0xf0, 0x11, 0x00


	//----- nvinfo : EIATTR_KPARAM_INFO
	.align		4
.L_11917:
        /*003c*/ 	.byte	0x04, 0x17
        /*003e*/ 	.short	(.L_11919 - .L_11918)
.L_11918:
        /*0040*/ 	.word	0x00000000
        /*0044*/ 	.short	0x0013
        /*0046*/ 	.short	0x0080
        /*0048*/ 	.byte	0x00, 0xf0, 0x11, 0x00


	//----- nvinfo : EIATTR_KPARAM_INFO
	.align		4
.L_11919:
        /*004c*/ 	.byte	0x04, 0x17
        /*004e*/ 	.short	(.L_11921 - .L_11920)
.L_11920:
        /*0050*/ 	.word	0x00000000
        /*0054*/ 	.short	0x0012
        /*0056*/ 	.short	0x007c
        /*0058*/ 	.byte	0x00, 0xf0, 0x11, 0x00


	//----- nvinfo : EIATTR_KPARAM_INFO
	.align		4
.L_11921:
        /*005c*/ 	.byte	0x04, 0x17
        /*005e*/ 	.short	(.L_11923 - .L_11922)
.L_11922:
        /*0060*/ 	.word	0x00000000
        /*0064*/ 	.short	0x0011
        /*0066*/ 	.short	0x0078
        /*0068*/ 	.byte	0x00, 0xf0, 0x11, 0x00


	//----- nvinfo : EIATTR_KPARAM_INFO
	.align		4
.L_11923:
        /*006c*/ 	.byte	0x04, 0x17
        /*006e*/ 	.short	(.L_11925 - .L_11924)
.L_11924:
        /*0070*/ 	.word	0x00000000
        /*0074*/ 	.short	0x0010
        /*0076*/ 	.short	0x0070
        /*0078*/ 	.byte	0x00, 0xf0, 0x21, 0x00


	//----- nvinfo : EIATTR_KPARAM_INFO
	.align		4
.L_11925:
        /*007c*/ 	.byte	0x04, 0x17
        /*007e*/ 	.short	(.L_11927 - .L_11926)
.L_11926:
        /*0080*/ 	.word	0x00000000
        /*0084*/ 	.short	0x000f
        /*0086*/ 	.short	0x0068
        /*0088*/ 	.byte	0x00, 0xf0, 0x21, 0x00


	//----- nvinfo : EIATTR_KPARAM_INFO
	.align		4
.L_11927:
        /*008c*/ 	.byte	0x04, 0x17
        /*008e*/ 	.short	(.L_11929 - .L_11928)
.L_11928:
        /*0090*/ 	.word	0x00000000
        /*0094*/ 	.short	0x000e
        /*0096*/ 	.short	0x0060
        /*0098*/ 	.byte	0x00, 0xf0, 0x11, 0x00


	//----- nvinfo : EIATTR_KPARAM_INFO
	.align		4
.L_11929:
        /*009c*/ 	.byte	0x04, 0x17
        /*009e*/ 	.short	(.L_11931 - .L_11930)
.L_11930:
        /*00a0*/ 	.word	0x00000000
        /*00a4*/ 	.short	0x000d
        /*00a6*/ 	.short	0x005c
        /*00a8*/ 	.byte	0x00, 0xf0, 0x11, 0x00


	//----- nvinfo : EIATTR_KPARAM_INFO
	.align		4
.L_11931:
        /*00ac*/ 	.byte	0x04, 0x17
        /*00ae*/ 	.short	(.L_11933 - .L_11932)
.L_11932:
        /*00b0*/ 	.word	0x00000000
        /*00b4*/ 	.short	0x000c
        /*00b6*/ 	.short	0x0058
        /*00b8*/ 	.byte	0x00, 0xf0, 0x11, 0x00


	//----- nvinfo : EIATTR_KPARAM_INFO
	.align		4
.L_11933:
        /*00bc*/ 	.byte	0x04, 0x17
        /*00be*/ 	.short	(.L_11935 - .L_11934)
.L_11934:
        /*00c0*/ 	.word	0x00000000
        /*00c4*/ 	.short	0x000b
        /*00c6*/ 	.short	0x0050
        /*00c8*/ 	.byte	0x00, 0xf0, 0x21, 0x00


	//----- nvinfo : EIATTR_KPARAM_INFO
	.align		4
.L_11935:
        /*00cc*/ 	.byte	0x04, 0x17
        /*00ce*/ 	.short	(.L_11937 - .L_11936)
.L_11936:
        /*00d0*/ 	.word	0x00000000
        /*00d4*/ 	.short	0x000a
        /*00d6*/ 	.short	0x0048
        /*00d8*/ 	.byte	0x00, 0xf0, 0x11, 0x00


	//----- nvinfo : EIATTR_KPARAM_INFO
	.align		4
.L_11937:
        /*00dc*/ 	.byte	0x04, 0x17
        /*00de*/ 	.short	(.L_11939 - .L_11938)
.L_11938:
        /*00e0*/ 	.word	0x00000000
        /*00e4*/ 	.short	0x0009
        /*00e6*/ 	.short	0x0040
        /*00e8*/ 	.byte	0x00, 0xf0, 0x21, 0x00


	//----- nvinfo : EIATTR_KPARAM_INFO
	.align		4
.L_11939:
        /*00ec*/ 	.byte	0x04, 0x17
        /*00ee*/ 	.short	(.L_11941 - .L_11940)
.L_11940:
        /*00f0*/ 	.word	0x00000000
        /*00f4*/ 	.short	0x0008
        /*00f6*/ 	.short	0x0038
        /*00f8*/ 	.byte	0x00, 0xf0, 0x21, 0x00


	//----- nvinfo : EIATTR_KPARAM_INFO
	.align		4
.L_11941:
        /*00fc*/ 	.byte	0x04, 0x17
        /*00fe*/ 	.short	(.L_11943 - .L_11942)
.L_11942:
        /*0100*/ 	.word	0x00000000
        /*0104*/ 	.short	0x0007
        /*0106*/ 	.short	0x0034
        /*0108*/ 	.byte	0x00, 0xf0, 0x11, 0x00


	//----- nvinfo : EIATTR_KPARAM_INFO
	.align		4
.L_11943:
        /*010c*/ 	.byte	0x04, 0x17
        /*010e*/ 	.short	(.L_11945 - .L_11944)
.L_11944:
        /*0110*/ 	.word	0x00000000
        /*0114*/ 	.short	0x0006
        /*0116*/ 	.short	0x0030
        /*0118*/ 	.byte	0x00, 0xf0, 0x11, 0x00


	//----- nvinfo : EIATTR_KPARAM_INFO
	.align		4
.L_11945:
        /*011c*/ 	.byte	0x04, 0x17
        /*011e*/ 	.short	(.L_11947 - .L_11946)
.L_11946:
        /*0120*/ 	.word	0x00000000
        /*0124*/ 	.short	0x0005
        /*0126*/ 	.short	0x0028
        /*0128*/ 	.byte	0x00, 0xf0, 0x21, 0x00


	//----- nvinfo : EIATTR_KPARAM_INFO
	.align		4
.L_11947:
        /*012c*/ 	.byte	0x04, 0x17
        /*012e*/ 	.short	(.L_11949 - .L_11948)
.L_11948:
        /*0130*/ 	.word	0x00000000
        /*0134*/ 	.short	0x0004
        /*0136*/ 	.short	0x0020
        /*0138*/ 	.byte	0x00, 0xf0, 0x21, 0x00


	//----- nvinfo : EIATTR_KPARAM_INFO
	.align		4
.L_11949:
        /*013c*/ 	.byte	0x04, 0x17
        /*013e*/ 	.short	(.L_11951 - .L_11950)
.L_11950:
        /*0140*/ 	.word	0x00000000
        /*0144*/ 	.short	0x0003
        /*0146*/ 	.short	0x0018
        /*0148*/ 	.byte	0x00, 0xf0, 0x21, 0x00


	//----- nvinfo : EIATTR_KPARAM_INFO
	.align		4
.L_11951:
        /*014c*/ 	.byte	0x04, 0x17
        /*014e*/ 	.short	(.L_11953 - .L_11952)
.L_11952:
        /*0150*/ 	.word	0x00000000
        /*0154*/ 	.short	0x0002
        /*0156*/ 	.short	0x0010
        /*0158*/ 	.byte	0x00, 0xf0, 0x21, 0x00


	//----- nvinfo : EIATTR_KPARAM_INFO
	.align		4
.L_11953:
        /*015c*/ 	.byte	0x04, 0x17
        /*015e*/ 	.short	(.L_11955 - .L_11954)
.L_11954:
        /*0160*/ 	.word	0x00000000
        /*0164*/ 	.short	0x0001
        /*0166*/ 	.short	0x0008
        /*0168*/ 	.byte	0x00, 0xf0, 0x21, 0x00


	//----- nvinfo : EIATTR_KPARAM_INFO
	.align		4
.L_11955:
        /*016c*/ 	.byte	0x04, 0x17
        /*016e*/ 	.short	(.L_11957 - .L_11956)
.L_11956:
        /*0170*/ 	.word	0x00000000
        /*0174*/ 	.short	0x0000
        /*0176*/ 	.short	0x0000
        /*0178*/ 	.byte	0x00, 0xf0, 0x21, 0x00


	//----- nvinfo : EIATTR_MAXREG_COUNT
	.align		4
.L_11957:
        /*017c*/ 	.byte	0x03, 0x1b
        /*017e*/ 	.short	0x00ff


	//----- nvinfo : EIATTR_NUM_BARRIERS
	.align		4
        /*0180*/ 	.byte	0x02, 0x4c
        /*0182*/ 	.byte	0x01
	.zero		1


	//----- nvinfo : EIATTR_EXTERNS
	.align		4
        /*0184*/ 	.byte	0x04, 0x0f
        /*0186*/ 	.short	(.L_11959 - .L_11958)


	//   ....[0]....
	.align		4
.L_11958:
        /*0188*/ 	.word	index@(__assertfail)


	//----- nvinfo : EIATTR_MERCURY_ISA_VERSION
	.align		4
.L_11959:
        /*018c*/ 	.byte	0x03, 0x5f
        /*018e*/ 	.short	0x0000


	//----- nvinfo : EIATTR_COOP_GROUP_MASK_REGIDS
	.align		4
        /*0190*/ 	.byte	0x04, 0x29
        /*0192*/ 	.short	(.L_11961 - .L_11960)


	//   ....[0]....
.L_11960:
        /*0194*/ 	.word	0xffffffff


	//   ....[1]....
        /*0198*/ 	.word	0xffffffff


	//   ....[2]....
        /*019c*/ 	.word	0xffffffff


	//   ....[3]....
        /*01a0*/ 	.word	0xffffffff


	//   ....[4]....
        /*01a4*/ 	.word	0xffffffff


	//   ....[5]....
        /*01a8*/ 	.word	0xffffffff


	//   ....[6]....
        /*01ac*/ 	.word	0xffffffff


	//   ....[7]....
        /*01b0*/ 	.word	0xffffffff


	//   ....[8]....
        /*01b4*/ 	.word	0xffffffff


	//   ....[9]....
        /*01b8*/ 	.word	0xffffffff


	//   ....[10]....
        /*01bc*/ 	.word	0xffffffff


	//   ....[11]....
        /*01c0*/ 	.word	0xffffffff


	//   ....[12]....
        /*01c4*/ 	.word	0xffffffff


	//   ....[13]....
        /*01c8*/ 	.word	0xffffffff


	//   ....[14]....
        /*01cc*/ 	.word	0xffffffff


	//   ....[15]....
        /*01d0*/ 	.word	0xffffffff


	//   ....[16]....
        /*01d4*/ 	.word	0xffffffff


	//   ....[17]....
        /*01d8*/ 	.word	0xffffffff


	//----- nvinfo : EIATTR_COOP_GROUP_INSTR_OFFSETS
	.align		4
.L_11961:
        /*01dc*/ 	.byte	0x04, 0x28
        /*01de*/ 	.short	(.L_11963 - .L_11962)


	//   ....[0]....
.L_11962:
        /*01e0*/ 	.word	0x00000240


	//   ....[1]....
        /*01e4*/ 	.word	0x00000260


	//   ....[2]....
        /*01e8*/ 	.word	0x00000280


	//   ....[3]....
        /*01ec*/ 	.word	0x00000330


	//   ....[4]....
        /*01f0*/ 	.word	0x00000350


	//   ....[5]....
        /*01f4*/ 	.word	0x00000370


	//   ....[6]....
        /*01f8*/ 	.word	0x000011a0


	//   ....[7]....
        /*01fc*/ 	.word	0x00001200


	//   ....[8]....
        /*0200*/ 	.word	0x00001230


	//   ....[9]....
        /*0204*/ 	.word	0x00001250


	//   ....[10]....
        /*0208*/ 	.word	0x00001270


	//   ....[11]....
        /*020c*/ 	.word	0x000012c0


	//   ....[12]....
        /*0210*/ 	.word	0x000012e0


	//   ....[13]....
        /*0214*/ 	.word	0x00001300


	//   ....[14]....
        /*0218*/ 	.word	0x00002960


	//   ....[15]....
        /*021c*/ 	.word	0x000029c0


	//   ....[16]....
        /*0220*/ 	.word	0x00002a20


	//   ....[17]....
        /*0224*/ 	.word	0x00002a80


	//----- nvinfo : EIATTR_SYSCALL_OFFSETS
	.align		4
.L_11963:
        /*0228*/ 	.byte	0x04, 0x46
        /*022a*/ 	.short	(.L_11965 - .L_11964)


	//   ....[0]....
.L_11964:
        /*022c*/ 	.word	0x000028f0


	//----- nvinfo : EIATTR_EXIT_INSTR_OFFSETS
	.align		4
.L_11965:
        /*0230*/ 	.byte	0x04, 0x1c
        /*0232*/ 	.short	(.L_11967 - .L_11966)


	//   ....[0]....
.L_11966:
        /*0234*/ 	.word	0x00000090


	//   ....[1]....
        /*0238*/ 	.word	0x00002340


	//   ....[2]....
        /*023c*/ 	.word	0x00002400


	//   ....[3]....
        /*0240*/ 	.word	0x000027c0


	//   ....[4]....
        /*0244*/ 	.word	0x00002900


	//----- nvinfo : EIATTR_CTAIDZ_USED
	.align		4
.L_11967:
        /*0248*/ 	.byte	0x01, 0x04
	.zero		2


	//----- nvinfo : EIATTR_CRS_STACK_SIZE
	.align		4
        /*024c*/ 	.byte	0x04, 0x1e
        /*024e*/ 	.short	(.L_11969 - .L_11968)
.L_11968:
        /*0250*/ 	.word	0x00000000
.L_11969:


//--------------------- .nv.info._ZN4vllm25paged_attention_v2_kernelIfhLi64ELi16ELi128ELNS_18Fp8KVCacheDataTypeE2ELb0ELi512EEEvPfS2_PT_PKS3_PKT0_S9_ifPKiSB_iPKfiiiSD_SD_iiiii --------------------------
	.section	.nv.info._ZN4vllm25paged_attention_v2_kernelIfhLi64ELi16ELi128ELNS_18Fp8KVCacheDataTypeE2ELb0ELi512EEEvPfS2_PT_PKS3_PKT0_S9_ifPKiSB_iPKfiiiSD_SD_iiiii,"",@"SHT_CUDA_INFO"
	.sectionflags	@""
	.align	4


	//----- nvinfo : EIATTR_CUDA_API_VERSION
	.align		4
        /*0000*/ 	.byte	0x04, 0x37
        /*0002*/ 	.short	(.L_11971 - .L_11970)
.L_11970:
        /*0004*/ 	.word	0x00000082


	//----- nvinfo : EIATTR_SW2861232_WAR
	.align		4
.L_11971:
        /*0008*/ 	.byte	0x01, 0x35
	.zero		2


	//----- nvinfo : EIATTR_PARAM_CBANK
	.align		4
        /*000c*/ 	.byte	0x04, 0x0a
        /*000e*/ 	.short	(.L_11973 - .L_11972)
	.align		4
.L_11972:
        /*0010*/ 	.word	index@(.nv.constant0._ZN4vllm25paged_attention_v2_kernelIfhLi64ELi16ELi128ELNS_18Fp8KVCacheDataTypeE2ELb0ELi512EEEvPfS2_PT_PKS3_PKT0_S9_ifPKiSB_iPKfiiiSD_SD_iiiii)
        /*0014*/ 	.short	0x0160
        /*0016*/ 	.short	0x008c


	//----- nvinfo : EIATTR_CBANK_PARAM_SIZE
	.align		4
.L_11973:
        /*0018*/ 	.byte	0x03, 0x19
        /*001a*/ 	.short	0x008c


	//----- nvinfo : EIATTR_KPARAM_INFO
	.align		4
        /*001c*/ 	.byte	0x04, 0x17
        /*001e*/ 	.short	(.L_11975 - .L_11974)
.L_11974:
        /*0020*/ 	.word	0x00000000
        /*0024*/ 	.short	0x0015
        /*0026*/ 	.short	0x0088
        /*0028*/ 	.byte	0x00, 0xf0, 0x11, 0x00


	//----- nvinfo : EIATTR_KPARAM_INFO
	.align		4
.L_11975:
        /*002c*/ 	.byte	0x04, 0x17
        /*002e*/ 	.short	(.L_11977 - .L_11976)
.L_11976:
        /*0030*/ 	.word	0x00000000
        /*0034*/ 	.short	0x0014
        /*0036*/ 	.short	0x0084
        /*0038*/ 	.byte	0x00, 0xf0, 0x11, 0x00


	//----- nvinfo : EIATTR_KPARAM_INFO
	.align		4
.L_11977:
        /*003c*/ 	.byte	0x04, 0x17
        /*003e*/ 	.short	(.L_11979 - .L_11978)
.L_11978:
        /*0040*/ 	.word	0x00000000
        /*0044*/ 	.short	0x0013
        /*0046*/ 	.short	0x0080
        /*0048*/ 	.byte	0x00, 0xf0, 0x11, 0x00


	//----- nvinfo : EIATTR_KPARAM_INFO
	.align		4
.L_11979:
        /*004c*/ 	.byte	0x04, 0x17
        /*004e*/ 	.short	(.L_11981 - .L_11980)
.L_11980:
        /*0050*/ 	.word	0x00000000
        /*0054*/ 	.short	0x0012
        /*0056*/ 	.short	0x007c
        /*0058*/ 	.byte	0x00, 0xf0, 0x11, 0x00


	//----- nvinfo : EIATTR_KPARAM_INFO
	.align		4
.L_11981:
        /*005c*/ 	.byte	0x04, 0x17
        /*005e*/ 	.short	(.L_11983 - .L_11982)
.L_11982:
        /*0060*/ 	.word	0x00000000
        /*0064*/ 	.short	0x0011
        /*0066*/ 	.short	0x0078
        /*0068*/ 	.byte	0x00, 0xf0, 0x11, 0x00


	//----- nvinfo : EIATTR_KPARAM_INFO
	.align		4
.L_11983:
        /*006c*/ 	.byte	0x04, 0x17
        /*006e*/ 	.short	(.L_11985 - .L_11984)
.L_11984:
        /*0070*/ 	.word	0x00000000
        /*0074*/ 	.short	0x0010
        /*0076*/ 	.short	0x0070
        /*0078*/ 	.byte	0x00, 0xf0, 0x21, 0x00


	//----- nvinfo : EIATTR_KPARAM_INFO
	.align		4
.L_11985:
        /*007c*/ 	.byte	0x04, 0x17
        /*007e*/ 	.short	(.L_11987 - .L_11986)
.L_11986:
        /*0080*/ 	.word	0x00000000
        /*0084*/ 	.short	0x000f
        /*0086*/ 	.short	0x0068
        /*0088*/ 	.byte	0x00, 0xf0, 0x21, 0x00


	//----- nvinfo : EIATTR_KPARAM_INFO
	.align		4
.L_11987:
        /*008c*/ 	.byte	0x04, 0x17
        /*008e*/ 	.short	(.L_11989 - .L_11988)
.L_11988:
        /*0090*/ 	.word	0x00000000
        /*0094*/ 	.short	0x000e
        /*0096*/ 	.short	0x0060
        /*0098*/ 	.byte	0x00, 0xf0, 0x11, 0x00


	//----- nvinfo : EIATTR_KPARAM_INFO
	.align		4
.L_11989:
        /*009c*/ 	.byte	0x04, 0x17
        /*009e*/ 	.short	(.L_11991 - .L_11990)
.L_11990:
        /*00a0*/ 	.word	0x00000000
        /*00a4*/ 	.short	0x000d
        /*00a6*/ 	.short	0x005c
        /*00a8*/ 	.byte	0x00, 0xf0, 0x11, 0x00


	//----- nvinfo : EIATTR_KPARAM_INFO
	.align		4
.L_11991:
        /*00ac*/ 	.byte	0x04, 0x17
        /*00ae*/ 	.short	(.L_11993 - .L_11992)
.L_11992:
        /*00b0*/ 	.word	0x00000000
        /*00b4*/ 	.short	0x000c
        /*00b6*/ 	.short	0x0058
        /*00b8*/ 	.byte	0x00, 0xf0, 0x11, 0x00


	//----- nvinfo : EIATTR_KPARAM_INFO
	.align		4
.L_11993:
        /*00bc*/ 	.byte	0x04, 0x17
        /*00be*/ 	.short	(.L_11995 - .L_11994)
.L_11994:
        /*00c0*/ 	.word	0x00000000
        /*00c4*/ 	.short	0x000b
        /*00c6*/ 	.short	0x0050
        /*00c8*/ 	.byte	0x00, 0xf0, 0x21, 0x00


	//----- nvinfo : EIATTR_KPARAM_INFO
	.align		4
.L_11995:
        /*00cc*/ 	.byte	0x04, 0x17
        /*00ce*/ 	.short	(.L_11997 - .L_11996)
.L_11996:
        /*00d0*/ 	.word	0x00000000
        /*00d4*/ 	.short	0x000a
        /*00d6*/ 	.short	0x0048
        /*00d8*/ 	.byte	0x00, 0xf0, 0x11, 0x00


	//----- nvinfo : EIATTR_KPARAM_INFO
	.align		4
.L_11997:
        /*00dc*/ 	.byte	0x04, 0x17
        /*00de*/ 	.short	(.L_11999 - .L_11998)
.L_11998:
        /*00e0*/ 	.word	0x00000000
        /*00e4*/ 	.short	0x0009
        /*00e6*/ 	.short	0x0040
        /*00e8*/ 	.byte	0x00, 0xf0, 0x21, 0x00


	//----- nvinfo : EIATTR_KPARAM_INFO
	.align		4
.L_11999:
        /*00ec*/ 	.byte	0x04, 0x17
        /*00ee*/ 	.short	(.L_12001 - .L_12000)
.L_12000:
        /*00f0*/ 	.word	0x00000000
        /*00f4*/ 	.short	0x0008
        /*00f6*/ 	.short	0x0038
        /*00f8*/ 	.byte	0x00, 0xf0, 0x21, 0x00


	//----- nvinfo : EIATTR_KPARAM_INFO
	.align		4
.L_12001:
        /*00fc*/ 	.byte	0x04, 0x17
        /*00fe*/ 	.short	(.L_12003 - .L_12002)
.L_12002:
        /*0100*/ 	.word	0x00000000
        /*0104*/ 	.short	0x0007
        /*0106*/ 	.short	0x0034
        /*0108*/ 	.byte	0x00, 0xf0, 0x11, 0x00


	//----- nvinfo : EIATTR_KPARAM_INFO
	.align		4
.L_12003:
        /*010c*/ 	.byte	0x04, 0x17
        /*010e*/ 	.short	(.L_12005 - .L_12004)
.L_12004:
        /*0110*/ 	.word	0x00000000
        /*0114*/ 	.short	0x0006
        /*0116*/ 	.short	0x0030
        /*0118*/ 	.byte	0x00, 0xf0, 0x11, 0x00


	//----- nvinfo : EIATTR_KPARAM_INFO
	.align		4
.L_12005:
        /*011c*/ 	.byte	0x04, 0x17
        /*011e*/ 	.short	(.L_12007 - .L_12006)
.L_12006:
        /*0120*/ 	.word	0x00000000
        /*0124*/ 	.short	0x0005
        /*0126*/ 	.short	0x0028
        /*0128*/ 	.byte	0x00, 0xf0, 0x21, 0x00


	//----- nvinfo : EIATTR_KPARAM_INFO
	.align		4
.L_12007:
        /*012c*/ 	.byte	0x04, 0x17
        /*012e*/ 	.short	(.L_12009 - .L_12008)
.L_12008:
        /*0130*/ 	.word	0x00000000
        /*0134*/ 	.short	0x0004
        /*0136*/ 	.short	0x0020
        /*0138*/ 	.byte	0x00, 0xf0, 0x21, 0x00


	//----- nvinfo : EIATTR_KPARAM_INFO
	.align		4
.L_12009:
        /*013c*/ 	.byte	0x04, 0x17
        /*013e*/ 	.short	(.L_12011 - .L_12010)
.L_12010:
        /*0140*/ 	.word	0x00000000
        /*0144*/ 	.short	0x0003
        /*0146*/ 	.short	0x0018
        /*0148*/ 	.byte	0x00, 0xf0, 0x21, 0x00


	//----- nvinfo : EIATTR_KPARAM_INFO
	.align		4
.L_12011:
        /*014c*/ 	.byte	0x04, 0x17
        /*014e*/ 	.short	(.L_12013 - .L_12012)
.L_12012:
        /*0150*/ 	.word	0x00000000
        /*0154*/ 	.short	0x0002
        /*0156*/ 	.short	0x0010
        /*0158*/ 	.byte	0x00, 0xf0, 0x21, 0x00


	//----- nvinfo : EIATTR_KPARAM_INFO
	.align		4
.L_12013:
        /*015c*/ 	.byte	0x04, 0x17
        /*015e*/ 	.short	(.L_12015 - .L_12014)
.L_12014:
        /*0160*/ 	.word	0x00000000
        /*0164*/ 	.short	0x0001
        /*0166*/ 	.short	0x0008
        /*0168*/ 	.byte	0x00, 0xf0, 0x21, 0x00


	//----- nvinfo : EIATTR_KPARAM_INFO
	.align		4
.L_12015:
        /*016c*/ 	.byte	0x04, 0x17
        /*016e*/ 	.short	(.L_12017 - .L_12016)
.L_12016:
        /*0170*/ 	.word	0x00000000
        /*0174*/ 	.short	0x0000
        /*0176*/ 	.short	0x0000
        /*0178*/ 	.byte	0x00, 0xf0, 0x21, 0x00


	//----- nvinfo : EIATTR_MAXREG_COUNT
	.align		4
.L_12017:
        /*017c*/ 	.byte	0x03, 0x1b
        /*017e*/ 	.short	0x00ff


	//----- nvinfo : EIATTR_NUM_BARRIERS
	.align		4
        /*0180*/ 	.byte	0x02, 0x4c
        /*0182*/ 	.byte	0x01
	.zero		1


	//----- nvinfo : EIATTR_EXTERNS
	.align		4
        /*0184*/ 	.byte	0x04, 0x0f
        /*0186*/ 	.short	(.L_12019 - .L_12018)


	//   ....[0]....
	.align		4
.L_12018:
        /*0188*/ 	.word	index@(__assertfail)


	//----- nvinfo : EIATTR_MERCURY_ISA_VERSION
	.align		4
.L_12019:
        /*018c*/ 	.byte	0x03, 0x5f
        /*018e*/ 	.short	0x0000


	//----- nvinfo : EIATTR_COOP_GROUP_MASK_REGIDS
	.align		4
        /*0190*/ 	.byte	0x04, 0x29
        /*0192*/ 	.short	(.L_12021 - .L_12020)


	//   ....[0]....
.L_12020:
        /*0194*/ 	.word	0xffffffff


	//   ....[1]....
        /*0198*/ 	.word	0xffffffff


	//   ....[2]....
        /*019c*/ 	.word	0xffffffff


	//   ....[3]....
        /*01a0*/ 	.word	0xffffffff


	//   ....[4]....
        /*01a4*/ 	.word	0xffffffff


	//   ....[5]....
        /*01a8*/ 	.word	0xffffffff


	//   ....[6]....
        /*01ac*/ 	.word	0xffffffff


	//   ....[7]....
        /*01b0*/ 	.word	0xffffffff


	//   ....[8]....
        /*01b4*/ 	.word	0xffffffff


	//   ....[9]....
        /*01b8*/ 	.word	0xffffffff


	//   ....[10]....
        /*01bc*/ 	.word	0xffffffff


	//   ....[11]....
        /*01c0*/ 	.word	0xffffffff


	//   ....[12]....
        /*01c4*/ 	.word	0xffffffff


	//   ....[13]....
        /*01c8*/ 	.word	0xffffffff


	//   ....[14]....
        /*01cc*/ 	.word	0xffffffff


	//   ....[15]....
        /*01d0*/ 	.word	0xffffffff


	//   ....[16]....
        /*01d4*/ 	.word	0xffffffff


	//   ....[17]....
        /*01d8*/ 	.word	0xffffffff


	//----- nvinfo : EIATTR_COOP_GROUP_INSTR_OFFSETS
	.align		4
.L_12021:
        /*01dc*/ 	.byte	0x04, 0x28
        /*01de*/ 	.short	(.L_12023 - .L_12022)


	//   ....[0]....
.L_12022:
        /*01e0*/ 	.word	0x00000240


	//   ....[1]....
        /*01e4*/ 	.word	0x00000260


	//   ....[2]....
        /*01e8*/ 	.word	0x00000280


	//   ....[3]....
        /*01ec*/ 	.word	0x00000330


	//   ....[4]....
        /*01f0*/ 	.word	0x00000350


	//   ....[5]....
        /*01f4*/ 	.word	0x00000370


	//   ....[6]....
        /*01f8*/ 	.word	0x000011a0


	//   ....[7]....
        /*01fc*/ 	.word	0x00001200


	//   ....[8]....
        /*0200*/ 	.word	0x00001230


	//   ....[9]....
        /*0204*/ 	.word	0x00001250


	//   ....[10]....
        /*0208*/ 	.word	0x00001270


	//   ....[11]....
        /*020c*/ 	.word	0x000012c0


	//   ....[12]....
        /*0210*/ 	.word	0x000012e0


	//   ....[13]....
        /*0214*/ 	.word	0x00001300


	//   ....[14]....
        /*0218*/ 	.word	0x00002760


	//   ....[15]....
        /*021c*/ 	.word	0x000027d0


	//   ....[16]....
        /*0220*/ 	.word	0x00002830


	//   ....[17]....
        /*0224*/ 	.word	0x00002890


	//----- nvinfo : EIATTR_SYSCALL_OFFSETS
	.align		4
.L_12023:
        /*0228*/ 	.byte	0x04, 0x46
        /*022a*/ 	.short	(.L_12025 - .L_12024)


	//   ....[0]....
.L_12024:
        /*022c*/ 	.word	0x000026f0


	//----- nvinfo : EIATTR_EXIT_INSTR_OFFSETS
	.align		4
.L_12025:
        /*0230*/ 	.byte	0x04, 0x1c
        /*0232*/ 	.short	(.L_12027 - .L_12026)


	//   ....[0]....
.L_12026:
        /*0234*/ 	.word	0x00000090


	//   ....[1]....
        /*0238*/ 	.word	0x00002200


	//   ....[2]....
        /*023c*/ 	.word	0x000022b0


	//   ....[3]....
        /*0240*/ 	.word	0x000025c0


	//   ....[4]....
        /*0244*/ 	.word	0x00002700


	//----- nvinfo : EIATTR_CTAIDZ_USED
	.align		4
.L_12027:
        /*0248*/ 	.byte	0x01, 0x04
	.zero		2


	//----- nvinfo : EIATTR_CRS_STACK_SIZE
	.align		4
        /*024c*/ 	.byte	0x04, 0x1e
        /*024e*/ 	.short	(.L_12029 - .L_12028)
.L_12028:
        /*0250*/ 	.word	0x00000000
.L_12029:


//--------------------- .nv.info._ZN4vllm25paged_attention_v2_kernelIfhLi32ELi16ELi128ELNS_18Fp8KVCacheDataTypeE2ELb0ELi512EEEvPfS2_PT_PKS3_PKT0_S9_ifPKiSB_iPKfiiiSD_SD_iiiii --------------------------
	.section	.nv.info._ZN4vllm25paged_attention_v2_kernelIfhLi32ELi16ELi128ELNS_18Fp8KVCacheDataTypeE2ELb0ELi512EEEvPfS2_PT_PKS3_PKT0_S9_ifPKiSB_iPKfiiiSD_SD_iiiii,"",@"SHT_CUDA_INFO"
	.sectionflags	@""
	.align	4


	//----- nvinfo : EIATTR_CUDA_API_VERSION
	.align		4
        /*0000*/ 	.byte	0x04, 0x37
        /*0002*/ 	.short	(.L_12031 - .L_12030)
.L_12030:
        /*0004*/ 	.word	0x00000082


	//----- nvinfo : EIATTR_SW2861232_WAR
	.align		4
.L_12031:
        /*0008*/ 	.byte	0x01, 0x35
	.zero		2


	//----- nvinfo : EIATTR_PARAM_CBANK
	.align		4
        /*000c*/ 	.byte	0x04, 0x0a
        /*000e*/ 	.short	(.L_12033 - .L_12032)
	.align		4
.L_12032:
        /*0010*/ 	.word	index@(.nv.constant0._ZN4vllm25paged_attention_v2_kernelIfhLi32ELi16ELi128ELNS_18Fp8KVCacheDataTypeE2ELb0ELi512EEEvPfS2_PT_PKS3_PKT0_S9_ifPKiSB_iPKfiiiSD_SD_iiiii)
        /*0014*/ 	.short	0x0160
        /*0016*/ 	.short	0x008c


	//----- nvinfo : EIATTR_CBANK_PARAM_SIZE
	.align		4
.L_12033:
        /*0018*/ 	.byte	0x03, 0x19
        /*001a*/ 	.short	0x008c


	//----- nvinfo : EIATTR_KPARAM_INFO
	.align		4
        /*001c*/ 	.byte	0x04, 0x17
        /*001e*/ 	.short	(.L_12035 - .L_12034)
.L_12034:
        /*0020*/ 	.word	0x00000000
        /*0024*/ 	.short	0x0015
        /*0026*/ 	.short	0x0088
        /*0028*/ 	.byte	0x00, 0xf0, 0x11, 0x00


	//----- nvinfo : EIATTR_KPARAM_INFO
	.align		4
.L_12035:
        /*002c*/ 	.byte	0x04, 0x17
        /*002e*/ 	.short	(.L_12037 - .L_12036)
.L_12036:
        /*0030*/ 	.word	0x00000000
        /*0034*/ 	.short	0x0014
        /*0036*/ 	.short	0x0084
        /*0038*/ 	.byte	0x00, 0xf0, 0x11, 0x00


	//----- nvinfo : EIATTR_KPARAM_INFO
	.align		4
.L_12037:
        /*003c*/ 	.byte	0x04, 0x17
        /*003e*/ 	.short	(.L_12039 - .L_12038)
.L_12038:
        /*0040*/ 	.word	0x00000000
        /*0044*/ 	.short	0x0013
        /*0046*/ 	.short	0x0080
        /*0048*/ 	.byte	0x00, 0xf0, 0x11, 0x00


	//----- nvinfo : EIATTR_KPARAM_INFO
	.align		4
.L_12039:
        /*004c*/ 	.byte	0x04, 0x17
        /*004e*/ 	.short	(.L_12041 - .L_12040)
.L_12040:
        /*0050*/ 	.word	0x00000000
        /*0054*/ 	.short	0x0012
        /*0056*/ 	.short	0x007c
        /*0058*/ 	.byte	0x00, 0xf0, 0x11, 0x00


	//----- nvinfo : EIATTR_KPARAM_INFO
	.align		4
.L_12041:
        /*005c*/ 	.byte	0x04, 0x17
        /*005e*/ 	.short	(.L_12043 - .L_12042)
.L_12042:
        /*0060*/ 	.word	0x00000000
        /*0064*/ 	.short	0x0011
        /*0066*/ 	.short	0x0078
        /*0068*/ 	.byte	0x00, 0xf0, 0x11, 0x00


	//----- nvinfo : EIATTR_KPARAM_INFO
	.align		4
.L_12043:
        /*006c*/ 	.byte	0x04, 0x17
        /*006e*/ 	.short	(.L_12045 - .L_12044)
.L_12044:
        /*0070*/ 	.word	0x00000000
        /*0074*/ 	.short	0x0010
        /*0076*/ 	.short	0x0070
        /*0078*/ 	.byte	0x00, 0xf0, 0x21, 0x00


	//----- nvinfo : EIATTR_KPARAM_INFO
	.align		4
.L_12045:
        /*007c*/ 	.byte	0x04, 0x17
        /*007e*/ 	.short	(.L_12047 - .L_12046)
.L_12046:
        /*0080*/ 	.word	0x00000000
        /*0084*/ 	.short	0x000f
        /*0086*/ 	.short	0x0068
        /*0088*/ 	.byte	0x00, 0xf0, 0x21, 0x00


	//----- nvinfo : EIATTR_KPARAM_INFO
	.align		4
.L_12047:
        /*008c*/ 	.byte	0x04, 0x17
        /*008e*/ 	.short	(.L_12049 - .L_12048)
.L_12048:
        /*0090*/ 	.word	0x00000000
        /*0094*/ 	.short	0x000e
        /*0096*/ 	.short	0x0060
        /*0098*/ 	.byte	0x00, 0xf0, 0x11, 0x00


	//----- nvinfo : EIATTR_KPARAM_INFO
	.align		4
.L_12049:
        /*009c*/ 	.byte	0x04, 0x17
        /*009e*/ 	.short	(.L_12051 - .L_12050)
.L_12050:
        /*00a0*/ 	.word	0x00000000
        /*00a4*/ 	.short	0x000d
        /*00a6*/ 	.short	0x005c
        /*00a8*/ 	.byte	0x00, 0xf0, 0x11, 0x00


	//----- nvinfo : EIATTR_KPARAM_INFO
	.align		4
.L_12051:
        /*00ac*/ 	.byte	0x04, 0x17
        /*00ae*/ 	.short	(.L_12053 - .L_12052)
.L_12052:
        /*00b0*/ 	.word	0x00000000
        /*00b4*/ 	.short	0x000c
        /*00b6*/ 	.short	0x0058
        /*00b8*/ 	.byte	0x00, 0xf0, 0x11, 0x00


	//----- nvinfo : EIATTR_KPARAM_INFO
	.align		4
.L_12053:
        /*00bc*/ 	.byte	0x04, 0x17
        /*00be*/ 	.short	(.L_12055 - .L_12054)
.L_12054:
        /*00c0*/ 	.word	0x00000000
        /*00c4*/ 	.short	0x000b
        /*00c6*/ 	.short	0x0050
        /*00c8*/ 	.byte	0x00, 0xf0, 0x21, 0x00


	//----- nvinfo : EIATTR_KPARAM_INFO
	.align		4
.L_12055:
        /*00cc*/ 	.byte	0x04, 0x17
        /*00ce*/ 	.short	(.L_12057 - .L_12056)
.L_12056:
        /*00d0*/ 	.word	0x00000000
        /*00d4*/ 	.short	0x000a
        /*00d6*/ 	.short	0x0048
        /*00d8*/ 	.byte	0x00, 0xf0, 0x11, 0x00


	//----- nvinfo : EIATTR_KPARAM_INFO
	.align		4
.L_12057:
        /*00dc*/ 	.byte	0x04, 0x17
        /*00de*/ 	.short	(.L_12059 - .L_12058)
.L_12058:
        /*00e0*/ 	.word	0x00000000
        /*00e4*/ 	.short	0x0009
        /*00e6*/ 	.short	0x0040
        /*00e8*/ 	.byte	0x00, 0xf0, 0x21, 0x00


	//----- nvinfo : EIATTR_KPARAM_INFO
	.align		4
.L_12059:
        /*00ec*/ 	.byte	0x04, 0x17
        /*00ee*/ 	.short	(.L_12061 - .L_12060)
.L_12060:
        /*00f0*/ 	.word	0x00000000
        /*00f4*/ 	.short	0x0008
        /*00f6*/ 	.short	0x0038
        /*00f8*/ 	.byte	0x00, 0xf0, 0x21, 0x00


	//----- nvinfo : EIATTR_KPARAM_INFO
	.align		4
.L_12061:
        /*00fc*/ 	.byte	0x04, 0x17
        /*00fe*/ 	.short	(.L_12063 - .L_12062)
.L_12062:
        /*0100*/ 	.word	0x00000000
        /*0104*/ 	.short	0x0007
        /*0106*/ 	.short	0x0034
        /*0108*/ 	.byte	0x00, 0xf0, 0x11, 0x00


	//----- nvinfo : EIATTR_KPARAM_INFO
	.align		4
.L_12063:
        /*010c*/ 	.byte	0x04, 0x17
        /*010e*/ 	.short	(.L_12065 - .L_12064)
.L_12064:
        /*0110*/ 	.word	0x00000000
        /*0114*/ 	.short	0x0006
        /*0116*/ 	.short	0x0030
        /*0118*/ 	.byte	0x00, 0xf0, 0x11, 0x00


	//----- nvinfo : EIATTR_KPARAM_INFO
	.align		4
.L_12065:
        /*011c*/ 	.byte	0x04, 0x17
        /*011e*/ 	.short	(.L_12067 - .L_12066)
.L_12066:
        /*0120*/ 	.word	0x00000000
        /*0124*/ 	.short	0x0005
        /*0126*/ 	.short	0x0028
        /*0128*/ 	.byte	0x00, 0xf0, 0x21, 0x00


	//----- nvinfo : EIATTR_KPARAM_INFO
	.align		4
.L_12067:
        /*012c*/ 	.byte	0x04, 0x17
        /*012e*/ 	.short	(.L_12069 - .L_12068)
.L_12068:
        /*0130*/ 	.word	0x00000000
        /*0134*/ 	.short	0x0004
        /*0136*/ 	.short	0x0020
        /*0138*/ 	.byte	0x00, 0xf0, 0x21, 0x00


	//----- nvinfo : EIATTR_KPARAM_INFO
	.align		4
.L_12069:
        /*013c*/ 	.byte	0x04, 0x17
        /*013e*/ 	.short	(.L_12071 - .L_12070)
.L_12070:
        /*0140*/ 	.word	0x00000000
        /*0144*/ 	.short	0x0003
        /*0146*/ 	.short	0x0018
        /*0148*/ 	.byte	0x00, 0xf0, 0x21, 0x00


	//----- nvinfo : EIATTR_KPARAM_INFO
	.align		4
.L_12071:
        /*014c*/ 	.byte	0x04, 0x17
        /*014e*/ 	.short	(.L_12073 - .L_12072)
.L_12072:
        /*0150*/ 	.word	0x00000000
        /*0154*/ 	.short	0x0002
        /*0156*/ 	.short	0x0010
        /*0158*/ 	.byte	0x00, 0xf0, 0x21, 0x00


	//----- nvinfo : EIATTR_KPARAM_INFO
	.align		4
.L_12073:
        /*015c*/ 	.byte	0x04, 0x17
        /*015e*/ 	.short	(.L_12075 - .L_12074)
.L_12074:
        /*0160*/ 	.word	0x00000000
        /*0164*/ 	.short	0x0001
        /*0166*/ 	.short	0x0008
        /*0168*/ 	.byte	0x00, 0xf0, 0x21, 0x00


	//----- nvinfo : EIATTR_KPARAM_INFO
	.align		4
.L_12075:
        /*016c*/ 	.byte	0x04, 0x17
        /*016e*/ 	.short	(.L_12077 - .L_12076)
.L_12076:
        /*0170*/ 	.word	0x00000000
        /*0174*/ 	.short	0x0000
        /*0176*/ 	.short	0x0000
        /*0178*/ 	.byte	0x00, 0xf0, 0x21, 0x00


	//----- nvinfo : EIATTR_MAXREG_COUNT
	.align		4
.L_12077:
        /*017c*/ 	.byte	0x03, 0x1b
        /*017e*/ 	.short	0x00ff


	//----- nvinfo : EIATTR_NUM_BARRIERS
	.align		4
        /*0180*/ 	.byte	0x02, 0x4c
        /*0182*/ 	.byte	0x01
	.zero		1


	//----- nvinfo : EIATTR_EXTERNS
	.align		4
        /*0184*/ 	.byte	0x04, 0x0f
        /*0186*/ 	.short	(.L_12079 - .L_12078)


	//   ....[0]....
	.align		4
.L_12078:
        /*0188*/ 	.word	index@(__assertfail)


	//----- nvinfo : EIATTR_MERCURY_ISA_VERSION
	.align		4
.L_12079:
        /*018c*/ 	.byte	0x03, 0x5f
        /*018e*/ 	.short	0x0000


	//----- nvinfo : EIATTR_COOP_GROUP_MASK_REGIDS
	.align		4
        /*0190*/ 	.byte	0x04, 0x29
        /*0192*/ 	.short	(.L_12081 - .L_12080)


	//   ....[0]....
.L_12080:
        /*0194*/ 	.word	0xffffffff


	//   ....[1]....
        /*0198*/ 	.word	0xffffffff


	//   ....[2]....
        /*019c*/ 	.word	0xffffffff


	//   ....[3]....
        /*01a0*/ 	.word	0xffffffff


	//   ....[4]....
        /*01a4*/ 	.word	0xffffffff


	//   ....[5]....
        /*01a8*/ 	.word	0xffffffff


	//   ....[6]....
        /*01ac*/ 	.word	0xffffffff


	//   ....[7]....
        /*01b0*/ 	.word	0xffffffff


	//   ....[8]....
        /*01b4*/ 	.word	0xffffffff


	//   ....[9]....
        /*01b8*/ 	.word	0xffffffff


	//   ....[10]....
        /*01bc*/ 	.word	0xffffffff


	//   ....[11]....
        /*01c0*/ 	.word	0xffffffff


	//   ....[12]....
        /*01c4*/ 	.word	0xffffffff


	//   ....[13]....
        /*01c8*/ 	.word	0xffffffff


	//   ....[14]....
        /*01cc*/ 	.word	0xffffffff


	//   ....[15]....
        /*01d0*/ 	.word	0xffffffff


	//   ....[16]....
        /*01d4*/ 	.word	0xffffffff


	//   ....[17]....
        /*01d8*/ 	.word	0xffffffff


	//----- nvinfo : EIATTR_COOP_GROUP_INSTR_OFFSETS
	.align		4
.L_12081:
        /*01dc*/ 	.byte	0x04, 0x28
        /*01de*/ 	.short	(.L_12083 - .L_12082)


	//   ....[0]....
.L_12082:
        /*01e0*/ 	.word	0x00000250


	//   ....[1]....
        /*01e4*/ 	.word	0x00000270


	//   ....[2]....
        /*01e8*/ 	.word	0x00000290


	//   ....[3]....
        /*01ec*/ 	.word	0x00000340


	//   ....[4]....
        /*01f0*/ 	.word	0x00000360


	//   ....[5]....
        /*01f4*/ 	.word	0x00000380


	//   ....[6]....
        /*01f8*/ 	.word	0x000011a0


	//   ....[7]....
        /*01fc*/ 	.word	0x00001200


	//   ....[8]....
        /*0200*/ 	.word	0x00001230


	//   ....[9]....
        /*0204*/ 	.word	0x00001250


	//   ....[10]....
        /*0208*/ 	.word	0x00001270


	//   ....[11]....
        /*020c*/ 	.word	0x000012c0


	//   ....[12]....
        /*0210*/ 	.word	0x000012e0


	//   ....[13]....
        /*0214*/ 	.word	0x00001300


	//   ....[14]....
        /*0218*/ 	.word	0x000023f0


	//   ....[15]....
        /*021c*/ 	.word	0x00002460


	//   ....[16]....
        /*0220*/ 	.word	0x000024c0


	//   ....[17]....
        /*0224*/ 	.word	0x00002520


	//----- nvinfo : EIATTR_SYSCALL_OFFSETS
	.align		4
.L_12083:
        /*0228*/ 	.byte	0x04, 0x46
        /*022a*/ 	.short	(.L_12085 - .L_12084)


	//   ....[0]....
.L_12084:
        /*022c*/ 	.word	0x00002380


	//----- nvinfo : EIATTR_EXIT_INSTR_OFFSETS
	.align		4
.L_12085:
        /*0230*/ 	.byte	0x04, 0x1c
        /*0232*/ 	.short	(.L_12087 - .L_12086)


	//   ....[0]....
.L_12086:
        /*0234*/ 	.word	0x00000090


	//   ....[1]....
        /*0238*/ 	.word	0x00002020


	//   ....[2]....
        /*023c*/ 	.word	0x000020d0


	//   ....[3]....
        /*0240*/ 	.word	0x00002250


	//   ....[4]....
        /*0244*/ 	.word	0x00002390


	//----- nvinfo : EIATTR_CTAIDZ_USED
	.align		4
.L_12087:
        /*0248*/ 	.byte	0x01, 0x04
	.zero		2


	//----- nvinfo : EIATTR_CRS_STACK_SIZE
	.align		4
        /*024c*/ 	.byte	0x04, 0x1e
        /*024e*/ 	.short	(.L_12089 - .L_12088)
.L_12088:
        /*0250*/ 	.word	0x00000000
.L_12089:


//--------------------- .nv.info._ZN4vllm25paged_attention_v2_kernelIfhLi256ELi16ELi128ELNS_18Fp8KVCacheDataTypeE2ELb1ELi512EEEvPfS2_PT_PKS3_PKT0_S9_ifPKiSB_iPKfiiiSD_SD_iiiii --------------------------
	.section	.nv.info._ZN4vllm25paged_attention_v2_kernelIfhLi256ELi16ELi128ELNS_18Fp8KVCacheDataTypeE2ELb1ELi512EEEvPfS2_PT_PKS3_PKT0_S9_ifPKiSB_iPKfiiiSD_SD_iiiii,"",@"SHT_CUDA_INFO"
	.sectionflags	@""
	.align	4


	//----- nvinfo : EIATTR_CUDA_API_VERSION
	.align		4
        /*0000*/ 	.byte	0x04, 0x37
        /*0002*/ 	.short	(.L_12091 - .L_12090)
.L_12090:
        /*0004*/ 	.word	0x00000082


	//----- nvinfo : EIATTR_SW2861232_WAR
	.align		4
.L_12091:
        /*0008*/ 	.byte	0x01, 0x35
	.zero		2


	//----- nvinfo : EIATTR_PARAM_CBANK
	.align		4
        /*000c*/ 	.byte	0x04, 0x0a
        /*000e*/ 	.short	(.L_12093 - .L_12092)
	.align		4
.L_12092:
        /*0010*/ 	.word	index@(.nv.constant0._ZN4vllm25paged_attention_v2_kernelIfhLi256ELi16ELi128ELNS_18Fp8KVCacheDataTypeE2ELb1ELi512EEEvPfS2_PT_PKS3_PKT0_S9_ifPKiSB_iPKfiiiSD_SD_iiiii)
        /*0014*/ 	.short	0x0160
        /*0016*/ 	.short	0x008c


	//----- nvinfo : EIATTR_CBANK_PARAM_SIZE
	.align		4
.L_12093:
        /*0018*/ 	.byte	0x03, 0x19
        /*001a*/ 	.short	0x008c


	//----- nvinfo : EIATTR_KPARAM_INFO
	.align		4
        /*001c*/ 	.byte	0x04, 0x17
        /*001e*/ 	.short	(.L_12095 - .L_12094)
.L_12094:
        /*0020*/ 	.word	0x00000000
        /*0024*/ 	.short	0x0015
        /*0026*/ 	.short	0x0088
        /*0028*/ 	.byte	0x00, 0xf0, 0x11, 0x00


	//----- nvinfo : EIATTR_KPARAM_INFO
	.align		4
.L_12095:
        /*002c*/ 	.byte	0x04, 0x17
        /*002e*/ 	.short	(.L_12097 - .L_12096)
.L_12096:
        /*0030*/ 	.word	0x00000000
        /*0034*/ 	.short	0x0014
        /*0036*/ 	.short	0x0084
        /*0038*/ 	.byte	0x00, 0xf0, 0x11, 0x00


	//----- nvinfo : EIATTR_KPARAM_INFO
	.align		4
.L_12097:
        /*003c*/ 	.byte	0x04, 0x17
        /*003e*/ 	.short	(.L_12099 - .L_12098)
.L_12098:
        /*0040*/ 	.word	0x00000000
        /*0044*/ 	.short	0x0013
        /*0046*/ 	.short	0x0080
        /*0048*/ 	.byte	0x00, 0xf0, 0x11, 0x00


	//----- nvinfo : EIATTR_KPARAM_INFO
	.align		4
.L_12099:
        /*004c*/ 	.byte	0x04, 0x17
        /*004e*/ 	.short	(.L_12101 - .L_12100)
.L_12100:
        /*0050*/ 	.word	0x00000000
        /*0054*/ 	.short	0x0012
        /*0056*/ 	.short	0x007c
        /*0058*/ 	.byte	0x00, 0xf0, 0x11, 0x00


	//----- nvinfo : EIATTR_KPARAM_INFO
	.align		4
.L_12101:
        /*005c*/ 	.byte	0x04, 0x17
        /*005e*/ 	.short	(.L_12103 - .L_12102)
.L_12102:
        /*0060*/ 	.word	0x00000000
        /*0064*/ 	.short	0x0011
        /*0066*/ 	.short	0x0078
        /*0068*/ 	.byte	0x00, 0xf0, 0x11, 0x00


	//----- nvinfo : EIATTR_KPARAM_INFO
	.align		4
.L_12103:
        /*006c*/ 	.byte	0x04, 0x17
        /*006e*/ 	.short	(.L_12105 - .L_12104)
.L_12104:
        /*0070*/ 	.word	0x00000000
        /*0074*/ 	.short	0x0010
        /*0076*/ 	.short	0x0070
        /*0078*/ 	.byte	0x00, 0xf0, 0x21, 0x00


	//----- nvinfo : EIATTR_KPARAM_INFO
	.align		4
.L_12105:
        /*007c*/ 	.byte	0x04, 0x17
        /*007e*/ 	.short	(.L_12107 - .L_12106)
.L_12106:
        /*0080*/ 	.word	0x00000000
        /*0084*/ 	.short	0x000f
        /*0086*/ 	.short	0x0068
        /*0088*/ 	.byte	0x00, 0xf0, 0x21, 0x00


	//----- nvinfo : EIATTR_KPARAM_INFO
	.align		4
.L_12107:
        /*008c*/ 	.byte	0x04, 0x17
        /*008e*/ 	.short	(.L_12109 - .L_12108)
.L_12108:
        /*0090*/ 	.word	0x00000000
        /*0094*/ 	.short	0x000e
        /*0096*/ 	.short	0x0060
        /*0098*/ 	.byte	0x00, 0xf0, 0x11, 0x00


	//----- nvinfo : EIATTR_KPARAM_INFO
	.align		4
.L_12109:
        /*009c*/ 	.byte	0x04, 0x17
        /*009e*/ 	.short	(.L_12111 - .L_12110)
.L_12110:
        /*00a0*/ 	.word	0x00000000
        /*00a4*/ 	.short	0x000d
        /*00a6*/ 	.short	0x005c
        /*00a8*/ 	.byte	0x00, 0xf0, 0x11, 0x00


	//----- nvinfo : EIATTR_KPARAM_INFO
	.align		4
.L_12111:
        /*00ac*/ 	.byte	0x04, 0x17
        /*00ae*/ 	.short	(.L_12113 - .L_12112)
.L_12112:
        /*00b0*/ 	.word	0x00000000
        /*00b4*/ 	.short	0x000c
        /*00b6*/ 	.short	0x0058
        /*00b8*/ 	.byte	0x00, 0xf0, 0x11, 0x00


	//----- nvinfo : EIATTR_KPARAM_INFO
	.align		4
.L_12113:
        /*00bc*/ 	.byte	0x04, 0x17
        /*00be*/ 	.short	(.L_12115 - .L_12114)
.L_12114:
        /*00c0*/ 	.word	0x00000000
        /*00c4*/ 	.short	0x000b
        /*00c6*/ 	.short	0x0050
        /*00c8*/ 	.byte	0x00, 0xf0, 0x21, 0x00


	//----- nvinfo : EIATTR_KPARAM_INFO
	.align		4
.L_12115:
        /*00cc*/ 	.byte	0x04, 0x17
        /*00ce*/ 	.short	(.L_12117 - .L_12116)
.L_12116:
        /*00d0*/ 	.word	0x00000000
        /*00d4*/ 	.short	0x000a
        /*00d6*/ 	.short	0x0048
        /*00d8*/ 	.byte	0x00, 0xf0, 0x11, 0x00


	//----- nvinfo : EIATTR_KPARAM_INFO
	.align		4
.L_12117:
        /*00dc*/ 	.byte	0x04, 0x17
        /*00de*/ 	.short	(.L_12119 - .L_12118)
.L_12118:
        /*00e0*/ 	.word	0x00000000
        /*00e4*/ 	.short	0x0009
        /*00e6*/ 	.short	0x0040
        /*00e8*/ 	.byte	0x00, 0xf0, 0x21, 0x00


	//----- nvinfo : EIATTR_KPARAM_INFO
	.align		4
.L_12119:
        /*00ec*/ 	.byte	0x04, 0x17
        /*00ee*/ 	.short	(.L_12121 - .L_12120)
.L_12120:
        /*00f0*/ 	.word	0x00000000
        /*00f4*/ 	.short	0x0008
        /*00f6*/ 	.short	0x0038
        /*00f8*/ 	.byte	0x00, 0xf0, 0x21, 0x00


	//----- nvinfo : EIATTR_KPARAM_INFO
	.align		4
.L_12121:
        /*00fc*/ 	.byte	0x04, 0x17
        /*00fe*/ 	.short	(.L_12123 - .L_12122)
.L_12122:
        /*0100*/ 	.word	0x00000000
        /*0104*/ 	.short	0x0007
        /*0106*/ 	.short	0x0034
        /*0108*/ 	.byte	0x00, 0xf0, 0x11, 0x00


	//----- nvinfo : EIATTR_KPARAM_INFO
	.align		4
.L_12123:
        /*010c*/ 	.byte	0x04, 0x17
        /*010e*/ 	.short	(.L_12125 - .L_12124)
.L_12124:
        /*0110*/ 	.word	0x00000000
        /*0114*/ 	.short	0x0006
        /*0116*/ 	.short	0x0030
        /*0118*/ 	.byte	0x00, 0xf0, 0x11, 0x00


	//----- nvinfo : EIATTR_KPARAM_INFO
	.align		4
.L_12125:
        /*011c*/ 	.byte	0x04, 0x17
        /*011e*/ 	.short	(.L_12127 - .L_12126)
.L_12126:
        /*0120*/ 	.word	0x00000000
        /*0124*/ 	.short	0x0005
        /*0126*/ 	.short	0x0028
        /*0128*/ 	.byte	0x00, 0xf0, 0x21, 0x00


	//----- nvinfo : EIATTR_KPARAM_INFO
	.align		4
.L_12127:
        /*012c*/ 	.byte	0x04, 0x17
        /*012e*/ 	.short	(.L_12129 - .L_12128)
.L_12128:
        /*0130*/ 	.word	0x00000000
        /*0134*/ 	.short	0x0004
        /*0136*/ 	.short	0x0020
        /*0138*/ 	.byte	0x00, 0xf0, 0x21, 0x00


	//----- nvinfo : EIATTR_KPARAM_INFO
	.align		4
.L_12129:
        /*013c*/ 	.byte	0x04, 0x17
        /*013e*/ 	.short	(.L_12131 - .L_12130)
.L_12130:
        /*0140*/ 	.word	0x00000000
        /*0144*/ 	.short	0x0003
        /*0146*/ 	.short	0x0018
        /*0148*/ 	.byte	0x00, 0xf0, 0x21, 0x00


	//----- nvinfo : EIATTR_KPARAM_INFO
	.align		4
.L_12131:
        /*014c*/ 	.byte	0x04, 0x17
        /*014e*/ 	.short	(.L_12133 - .L_12132)
.L_12132:
        /*0150*/ 	.word	0x00000000
        /*0154*/ 	.short	0x0002
        /*0156*/ 	.short	0x0010
        /*0158*/ 	.byte	0x00, 0xf0, 0x21, 0x00


	//----- nvinfo : EIATTR_KPARAM_INFO
	.align		4
.L_12133:
        /*015c*/ 	.byte	0x04, 0x17
        /*015e*/ 	.short	(.L_12135 - .L_12134)
.L_12134:
        /*0160*/ 	.word	0x00000000
        /*0164*/ 	.short	0x0001
        /*0166*/ 	.short	0x0008
        /*0168*/ 	.byte	0x00, 0xf0, 0x21, 0x00


	//----- nvinfo : EIATTR_KPARAM_INFO
	.align		4
.L_12135:
        /*016c*/ 	.byte	0x04, 0x17
        /*016e*/ 	.short	(.L_12137 - .L_12136)
.L_12136:
        /*0170*/ 	.word	0x00000000
        /*0174*/ 	.short	0x0000
        /*0176*/ 	.short	0x0000
        /*0178*/ 	.byte	0x00, 0xf0, 0x21, 0x00


	//----- nvinfo : EIATTR_MAXREG_COUNT
	.align		4
.L_12137:
        /*017c*/ 	.byte	0x03, 0x1b
        /*017e*/ 	.short	0x00ff


	//----- nvinfo : EIATTR_NUM_BARRIERS
	.align		4
        /*0180*/ 	.byte	0x02, 0x4c
        /*0182*/ 	.byte	0x01
	.zero		1


	//----- nvinfo : EIATTR_EXTERNS
	.align		4
        /*0184*/ 	.byte	0x04, 0x0f
        /*0186*/ 	.short	(.L_12139 - .L_12138)


	//   ....[0]....
	.align		4
.L_12138:
        /*0188*/ 	.word	index@(__assertfail)


	//----- nvinfo : EIATTR_MERCURY_ISA_VERSION
	.align		4
.L_12139:
        /*018c*/ 	.byte	0x03, 0x5f
        /*018e*/ 	.short	0x0000


	//----- nvinfo : EIATTR_COOP_GROUP_MASK_REGIDS
	.align		4
        /*0190*/ 	.byte	0x04, 0x29
        /*0192*/ 	.short	(.L_12141 - .L_12140)


	//   ....[0]....
.L_12140:
        /*0194*/ 	.word	0xffffffff


	//   ....[1]....
        /*0198*/ 	.word	0xffffffff


	//   ....[2]....
        /*019c*/ 	.word	0xffffffff


	//   ....[3]....
        /*01a0*/ 	.word	0xffffffff


	//   ....[4]....
        /*01a4*/ 	.word	0xffffffff


	//   ....[5]....
        /*01a8*/ 	.word	0xffffffff


	//   ....[6]....
        /*01ac*/ 	.word	0xffffffff


	//   ....[7]....
        /*01b0*/ 	.word	0xffffffff


	//   ....[8]....
        /*01b4*/ 	.word	0xffffffff


	//   ....[9]....
        /*01b8*/ 	.word	0xffffffff


	//   ....[10]....
        /*01bc*/ 	.word	0xffffffff


	//   ....[11]....
        /*01c0*/ 	.word	0xffffffff


	//   ....[12]....
        /*01c4*/ 	.word	0xffffffff


	//   ....[13]....
        /*01c8*/ 	.word	0xffffffff


	//   ....[14]....
        /*01cc*/ 	.word	0xffffffff


	//   ....[15]....
        /*01d0*/ 	.word	0xffffffff


	//   ....[16]....
        /*01d4*/ 	.word	0xffffffff


	//   ....[17]....
        /*01d8*/ 	.word	0xffffffff


	//   ....[18]....
        /*01dc*/ 	.word	0xffffffff


	//   ....[19]....
        /*01e0*/ 	.word	0xffffffff


	//   ....[20]....
        /*01e4*/ 	.word	0xffffffff


	//   ....[21]....
        /*01e8*/ 	.word	0xffffffff


	//   ....[22]....
        /*01ec*/ 	.word	0xffffffff


	//   ....[23]....
        /*01f0*/ 	.word	0xffffffff


	//   ....[24]....
        /*01f4*/ 	.word	0xffffffff


	//   ....[25]....
        /*01f8*/ 	.word	0xffffffff


	//   ....[26]....
        /*01fc*/ 	.word	0xffffffff


	//   ....[27]....
        /*0200*/ 	.word	0xffffffff


	//   ....[28]....
        /*0204*/ 	.word	0xffffffff


	//   ....[29]....
        /*0208*/ 	.word	0xffffffff


	//   ....[30]....
        /*020c*/ 	.word	0xffffffff


	//   ....[31]....
        /*0210*/ 	.word	0xffffffff


	//   ....[32]....
        /*0214*/ 	.word	0xffffffff


	//   ....[33]....
        /*0218*/ 	.word	0xffffffff


	//   ....[34]....
        /*021c*/ 	.word	0xffffffff


	//   ....[35]....
        /*0220*/ 	.word	0xffffffff


	//   ....[36]....
        /*0224*/ 	.word	0xffffffff


	//   ....[37]....
        /*0228*/ 	.word	0xffffffff


	//   ....[38]....
        /*022c*/ 	.word	0xffffffff


	//   ....[39]....
        /*0230*/ 	.word	0xffffffff


	//   ....[40]....
        /*0234*/ 	.word	0xffffffff


	//   ....[41]....
        /*0238*/ 	.word	0xffffffff


	//   ....[42]....
        /*023c*/ 	.word	0xffffffff


	//   ....[43]....
        /*0240*/ 	.word	0xffffffff


	//   ....[44]....
        /*0244*/ 	.word	0xffffffff


	//   ....[45]....
        /*0248*/ 	.word	0xffffffff


	//   ....[46]....
        /*024c*/ 	.word	0xffffffff


	//   ....[47]....
        /*0250*/ 	.word	0xffffffff


	//   ....[48]....
        /*0254*/ 	.word	0xffffffff


	//   ....[49]....
        /*0258*/ 	.word	0xffffffff


	//   ....[50]....
        /*025c*/ 	.word	0xffffffff


	//   ....[51]....
        /*0260*/ 	.word	0xffffffff


	//   ....[52]....
        /*0264*/ 	.word	0xffffffff


	//   ....[53]....
        /*0268*/ 	.word	0xffffffff


	//   ....[54]....
        /*026c*/ 	.word	0xffffffff


	//   ....[55]....
        /*0270*/ 	.word	0xffffffff


	//   ....[56]....
        /*0274*/ 	.word	0xffffffff


	//   ....[57]....
        /*0278*/ 	.word	0xffffffff


	//   ....[58]....
        /*027c*/ 	.word	0xffffffff


	//   ....[59]....
        /*0280*/ 	.word	0xffffffff


	//   ....[60]....
        /*0284*/ 	.word	0xffffffff


	//   ....[61]....
        /*0288*/ 	.word	0xffffffff


	//   ....[62]....
        /*028c*/ 	.word	0xffffffff


	//   ....[63]....
        /*0290*/ 	.word	0xffffffff


	//   ....[64]....
        /*0294*/ 	.word	0xffffffff


	//   ....[65]....
        /*0298*/ 	.word	0xffffffff


	//   ....[66]....
        /*029c*/ 	.word	0xffffffff


	//   ....[67]....
        /*02a0*/ 	.word	0xffffffff


	//   ....[68]....
        /*02a4*/ 	.word	0xffffffff


	//   ....[69]....
        /*02a8*/ 	.word	0xffffffff


	//   ....[70]....
        /*02ac*/ 	.word	0xffffffff


	//   ....[71]....
        /*02b0*/ 	.word	0xffffffff


	//   ....[72]....
        /*02b4*/ 	.word	0xffffffff


	//   ....[73]....
        /*02b8*/ 	.word	0xffffffff


	//   ....[74]....
        /*02bc*/ 	.word	0xffffffff


	//   ....[75]....
        /*02c0*/ 	.word	0xffffffff


	//   ....[76]....
        /*02c4*/ 	.word	0xffffffff


	//   ....[77]....
        /*02c8*/ 	.word	0xffffffff


	//   ....[78]....
        /*02cc*/ 	.word	0xffffffff


	//   ....[79]....
        /*02d0*/ 	.word	0xffffffff


	//   ....[80]....
        /*02d4*/ 	.word	0xffffffff


	//   ....[81]....
        /*02d8*/ 	.word	0xffffffff


	//   ....[82]....
        /*02dc*/ 	.word	0xffffffff


	//----- nvinfo : EIATTR_COOP_GROUP_INSTR_OFFSETS
	.align		4
.L_12141:
        /*02e0*/ 	.byte	0x04, 0x28
        /*02e2*/ 	.short	(.L_12143 - .L_12142)


	//   ....[0]....
.L_12142:
        /*02e4*/ 	.word	0x00000b80


	//   ....[1]....
        /*02e8*/ 	.word	0x00000ba0


	//   ....[2]....
        /*02ec*/ 	.word	0x00000bc0


	//   ....[3]....
        /*02f0*/ 	.word	0x00000c60


	//   ....[4]....
        /*02f4*/ 	.word	0x00000c80


	//   ....[5]....
        /*02f8*/ 	.word	0x00000cb0


	//   ....[6]....
        /*02fc*/ 	.word	0x00001ae0


	//   ....[7]....
        /*0300*/ 	.word	0x00001b40


	//   ....[8]....
        /*0304*/ 	.word	0x00001b70


	//   ....[9]....
        /*0308*/ 	.word	0x00001b90


	//   ....[10]....
        /*030c*/ 	.word	0x00001bb0


	//   ....[11]....
        /*0310*/ 	.word	0x00001c00


	//   ....[12]....
        /*0314*/ 	.word	0x00001c20


	//   ....[13]....
        /*0318*/ 	.word	0x00001c40


	//   ....[14]....
        /*031c*/ 	.word	0x00002a50


	//   ....[15]....
        /*0320*/ 	.word	0x000049e0


	//   ....[16]....
        /*0324*/ 	.word	0x00004a50


	//   ....[17]....
        /*0328*/ 	.word	0x00004ab0


	//   ....[18]....
        /*032c*/ 	.word	0x00004b20


	//   ....[19]....
        /*0330*/ 	.word	0x00004ba0


	//   ....[20]....
        /*0334*/ 	.word	0x00004c10


	//   ....[21]....
        /*0338*/ 	.word	0x00004c80


	//   ....[22]....
        /*033c*/ 	.word	0x00004ce0


	//   ....[23]....
        /*0340*/ 	.word	0x00004d50


	//   ....[24]....
        /*0344*/ 	.word	0x00004db0


	//   ....[25]....
        /*0348*/ 	.word	0x00004e20


	//   ....[26]....
        /*034c*/ 	.word	0x00004e80


	//   ....[27]....
        /*0350*/ 	.word	0x00004ef0


	//   ....[28]....
        /*0354*/ 	.word	0x00004f50


	//   ....[29]....
        /*0358*/ 	.word	0x00004fc0


	//   ....[30]....
        /*035c*/ 	.word	0x00005020


	//   ....[31]....
        /*0360*/ 	.word	0x00005090


	//   ....[32]....
        /*0364*/ 	.word	0x000050f0


	//   ....[33]....
        /*0368*/ 	.word	0x00005160


	//   ....[34]....
        /*036c*/ 	.word	0x000051c0


	//   ....[35]....
        /*0370*/ 	.word	0x00005230


	//   ....[36]....
        /*0374*/ 	.word	0x00005290


	//   ....[37]....
        /*0378*/ 	.word	0x00005300


	//   ....[38]....
        /*037c*/ 	.word	0x00005360


	//   ....[39]....
        /*0380*/ 	.word	0x000053d0


	//   ....[40]....
        /*0384*/ 	.word	0x00005430


	//   ....[41]....
        /*0388*/ 	.word	0x000054a0


	//   ....[42]....
        /*038c*/ 	.word	0x00005500


	//   ....[43]....
        /*0390*/ 	.word	0x00005570


	//   ....[44]....
        /*0394*/ 	.word	0x000055d0


	//   ....[45]....
        /*0398*/ 	.word	0x00005640


	//   ....[46]....
        /*039c*/ 	.word	0x000056a0


	//   ....[47]....
        /*03a0*/ 	.word	0x00005710


	//   ....[48]....
        /*03a4*/ 	.word	0x00005770


	//   ....[49]....
        /*03a8*/ 	.word	0x000057e0


	//   ....[50]....
        /*03ac*/ 	.word	0x00005840


	//   ....[51]....
        /*03b0*/ 	.word	0x000058b0


	//   ....[52]....
        /*03b4*/ 	.word	0x00005910


	//   ....[53]....
        /*03b8*/ 	.word	0x00005980


	//   ....[54]....
        /*03bc*/ 	.word	0x000059e0


	//   ....[55]....
        /*03c0*/ 	.word	0x00005a50


	//   ....[56]....
        /*03c4*/ 	.word	0x00005ab0


	//   ....[57]....
        /*03c8*/ 	.word	0x00005b20


	//   ....[58]....
        /*03cc*/ 	.word	0x00005b80


	//   ....[59]....
        /*03d0*/ 	.word	0x00005bf0


	//   ....[60]....
        /*03d4*/ 	.word	0x00005c50


	//   ....[61]....
        /*03d8*/ 	.word	0x00005cc0


	//   ....[62]....
        /*03dc*/ 	.word	0x00005d20


	//   ....[63]....
        /*03e0*/ 	.word	0x00005d90


	//   ....[64]....
        /*03e4*/ 	.word	0x00005df0


	//   ....[65]....
        /*03e8*/ 	.word	0x00005e60


	//   ....[66]....
        /*03ec*/ 	.word	0x00005ec0


	//   ....[67]....
        /*03f0*/ 	.word	0x00005f30


	//   ....[68]....
        /*03f4*/ 	.word	0x00005f90


	//   ....[69]....
        /*03f8*/ 	.word	0x00006000


	//   ....[70]....
        /*03fc*/ 	.word	0x00006060


	//   ....[71]....
        /*0400*/ 	.word	0x000060d0


	//   ....[72]....
        /*0404*/ 	.word	0x00006130


	//   ....[73]....
        /*0408*/ 	.word	0x000061a0


	//   ....[74]....
        /*040c*/ 	.word	0x00006200


	//   ....[75]....
        /*0410*/ 	.word	0x00006270


	//   ....[76]....
        /*0414*/ 	.word	0x000062d0


	//   ....[77]....
        /*0418*/ 	.word	0x00006340


	//   ....[78]....
        /*041c*/ 	.word	0x000063a0


	//   ....[79]....
        /*0420*/ 	.word	0x00006410


	//   ....[80]....
        /*0424*/ 	.word	0x00006470


	//   ....[81]....
        /*0428*/ 	.word	0x000064e0


	//   ....[82]....
        /*042c*/ 	.word	0x00006540


	//----- nvinfo : EIATTR_SYSCALL_OFFSETS
	.align		4
.L_12143:
        /*0430*/ 	.byte	0x04, 0x46
        /*0432*/ 	.short	(.L_12145 - .L_12144)


	//   ....[0]....
.L_12144:
        /*0434*/ 	.word	0x00004840


	//   ....[1]....
        /*0438*/ 	.word	0x00004970


	//----- nvinfo : EIATTR_EXIT_INSTR_OFFSETS
	.align		4
.L_12145:
        /*043c*/ 	.byte	0x04, 0x1c
        /*043e*/ 	.short	(.L_12147 - .L_12146)


	//   ....[0]....
.L_12146:
        /*0440*/ 	.word	0x00000090


	//   ....[1]....
        /*0444*/ 	.word	0x00003a20


	//   ....[2]....
        /*0448*/ 	.word	0x00003a30


	//   ....[3]....
        /*044c*/ 	.word	0x00004710


	//   ....[4]....
        /*0450*/ 	.word	0x00004980


	//----- nvinfo : EIATTR_CTAIDZ_USED
	.align		4
.L_12147:
        /*0454*/ 	.byte	0x01, 0x04
	.zero		2


	//----- nvinfo : EIATTR_CRS_STACK_SIZE
	.align		4
        /*0458*/ 	.byte	0x04, 0x1e
        /*045a*/ 	.short	(.L_12149 - .L_12148)
.L_12148:
        /*045c*/ 	.word	0x00000000
.L_12149:


//--------------------- .nv.info._ZN4vllm25paged_attention_v2_kernelIfhLi192ELi16ELi128ELNS_18Fp8KVCacheDataTypeE2ELb1ELi512EEEvPfS2_PT_PKS3_PKT0_S9_ifPKiSB_iPKfiiiSD_SD_iiiii --------------------------
	.section	.nv.info._ZN4vllm25paged_attention_v2_kernelIfhLi192ELi16ELi128ELNS_18Fp8KVCacheDataTypeE2ELb1ELi512EEEvPfS2_PT_PKS3_PKT0_S9_ifPKiSB_iPKfiiiSD_SD_iiiii,"",@"SHT_CUDA_INFO"
	.sectionflags	@""
	.align	4


	//----- nvinfo : EIATTR_CUDA_API_VERSION
	.align		4
        /*0000*/ 	.byte	0x04, 0x37
        /*0002*/ 	.short	(.L_12151 - .L_12150)
.L_12150:
        /*0004*/ 	.word	0x00000082


	//----- nvinfo : EIATTR_SW2861232_WAR
	.align		4
.L_12151:
        /*0008*/ 	.byte	0x01, 0x35
	.zero		2


	//----- nvinfo : EIATTR_PARAM_CBANK
	.align		4
        /*000c*/ 	.byte	0x04, 0x0a
        /*000e*/ 	.short	(.L_12153 - .L_12152)
	.align		4
.L_12152:
        /*0010*/ 	.word	index@(.nv.constant0._ZN4vllm25paged_attention_v2_kernelIfhLi192ELi16ELi128ELNS_18Fp8KVCacheDataTypeE2ELb1ELi512EEEvPfS2_PT_PKS3_PKT0_S9_ifPKiSB_iPKfiiiSD_SD_iiiii)
        /*0014*/ 	.short	0x0160
        /*0016*/ 	.short	0x008c


	//----- nvinfo : EIATTR_CBANK_PARAM_SIZE
	.align		4
.L_12153:
        /*0018*/ 	.byte	0x03, 0x19
        /*001a*/ 	.short	0x008c


	//----- nvinfo : EIATTR_KPARAM_INFO
	.align		4
        /*001c*/ 	.byte	0x04, 0x17
        /*001e*/ 	.short	(.L_12155 - .L_12154)
.L_12154:
        /*0020*/ 	.word	0x00000000
        /*0024*/ 	.short	0x0015
        /*0026*/ 	.short	0x0088
        /*0028*/ 	.byte	0x00, 0xf0, 0x11, 0x00


	//----- nvinfo : EIATTR_KPARAM_INFO
	.align		4
.L_12155:
        /*002c*/ 	.byte	0x04, 0x17
        /*002e*/ 	.short	(.L_12157 - .L_12156)
.L_12156:
        /*0030*/ 	.word	0x00000000
        /*0034*/ 	.short	0x0014
        /*0036*/ 	.short	0x0084
        /*0038*/ 	.byte	0x00, 0xf0, 0x11, 0x00


	//----- nvinfo : EIATTR_KPARAM_INFO
	.align		4
.L_12157:
        /*003c*/ 	.byte	0x04, 0x17
        /*003e*/ 	.short	(.L_12159 - .L_12158)
.L_12158:
        /*0040*/ 	.word	0x00000000
        /*0044*/ 	.short	0x0013
        /*0046*/ 	.short	0x0080
        /*0048*/ 	.byte	0x00, 0xf0, 0x11, 0x00


	//----- nvinfo : EIATTR_KPARAM_INFO
	.align		4
.L_12159:
        /*004c*/ 	.byte	0x04, 0x17
        /*004e*/ 	.short	(.L_12161 - .L_12160)
.L_12160:
        /*0050*/ 	.word	0x00000000
        /*0054*/ 	.short	0x0012
        /*0056*/ 	.short	0x007c
        /*0058*/ 	.byte	0x00, 0xf0, 0x11, 0x00


	//----- nvinfo : EIATTR_KPARAM_INFO
	.align		4
.L_12161:
        /*005c*/ 	.byte	0x04, 0x17
        /*005e*/ 	.short	(.L_12163 - .L_12162)
.L_12162:
        /*0060*/ 	.word	0x00000000
        /*0064*/ 	.short	0x0011
        /*0066*/ 	.short	0x0078
        /*0068*/ 	.byte	0x00, 0xf0, 0x11, 0x00


	//----- nvinfo : EIATTR_KPARAM_INFO
	.align		4
.L_12163:
        /*006c*/ 	.byte	0x04, 0x17
        /*006e*/ 	.short	(.L_12165 - .L_12164)
.L_12164:
        /*0070*/ 	.word	0x00000000
        /*0074*/ 	.short	0x0010
        /*0076*/ 	.short	0x0070
        /*0078*/ 	.byte	0x00, 0xf0, 0x21, 0x00


	//----- nvinfo : EIATTR_KPARAM_INFO
	.align		4
.L_12165:
        /*007c*/ 	.byte	0x04, 0x17
        /*007e*/ 	.short	(.L_12167 - .L_12166)
.L_12166:
        /*0080*/ 	.word	0x00000000
        /*0084*/ 	.short	0x000f
        /*0086*/ 	.short	0x0068
        /*0088*/ 	.byte	0x00, 0xf0, 0x21, 0x00


	//----- nvinfo : EIATTR_KPARAM_INFO
	.align		4
.L_12167:
        /*008c*/ 	.byte	0x04, 0x17
        /*008e*/ 	.short	(.L_12169 - .L_12168)
.L_12168:
        /*0090*/ 	.word	0x00000000
        /*0094*/ 	.short	0x000e
        /*0096*/ 	.short	0x0060
        /*0098*/ 	.byte	0x00, 0xf0, 0x11, 0x00


	//----- nvinfo : EIATTR_KPARAM_INFO
	.align		4
.L_12169:
        /*009c*/ 	.byte	0x04, 0x17
        /*009e*/ 	.short	(.L_12171 - .L_12170)
.L_12170:
        /*00a0*/ 	.word	0x00000000
        /*00a4*/ 	.short	0x000d
        /*00a6*/ 	.short	0x005c
        /*00a8*/ 	.byte	0x00, 0xf0, 0x11, 0x00


	//----- nvinfo : EIATTR_KPARAM_INFO
	.align		4
.L_12171:
        /*00ac*/ 	.byte	0x04, 0x17
        /*00ae*/ 	.short	(.L_12173 - .L_12172)
.L_12172:
        /*00b0*/ 	.word	0x00000000
        /*00b4*/ 	.short	0x000c
        /*00b6*/ 	.short	0x0058
        /*00b8*/ 	.byte	0x00, 0xf0, 0x11, 0x00


	//----- nvinfo : EIATTR_KPARAM_INFO
	.align		4
.L_12173:
        /*00bc*/ 	.byte	0x04, 0x17
        /*00be*/ 	.short	(.L_12175 - .L_12174)
.L_12174:
        /*00c0*/ 	.word	0x00000000
        /*00c4*/ 	.short	0x000b
        /*00c6*/ 	.short	0x0050
        /*00c8*/ 	.byte	0x00, 0xf0, 0x21, 0x00


	//----- nvinfo : EIATTR_KPARAM_INFO
	.align		4
.L_12175:
        /*00cc*/ 	.byte	0x04, 0x17
        /*00ce*/ 	.short	(.L_12177 - .L_12176)
.L_12176:
        /*00d0*/ 	.word	0x00000000
        /*00d4*/ 	.short	0x000a
        /*00d6*/ 	.short	0x0048
        /*00d8*/ 	.byte	0x00, 0xf0, 0x11, 0x00


	//----- nvinfo : EIATTR_KPARAM_INFO
	.align		4
.L_12177:
        /*00dc*/ 	.byte	0x04, 0x17
        /*00de*/ 	.short	(.L_12179 - .L_12178)
.L_12178:
        /*00e0*/ 	.word	0x00000000
        /*00e4*/ 	.short	0x0009
        /*00e6*/ 	.short	0x0040
        /*00e8*/ 	.byte	0x00, 0xf0, 0x21, 0x00


	//----- nvinfo : EIATTR_KPARAM_INFO
	.align		4
.L_12179:
        /*00ec*/ 	.byte	0x04, 0x17
        /*00ee*/ 	.short	(.L_12181 - .L_12180)
.L_12180:
        /*00f0*/ 	.word	0x00000000
        /*00f4*/ 	.short	0x0008
        /*00f6*/ 	.short	0x0038
        /*00f8*/ 	.byte	0x00, 0xf0, 0x21, 0x00


	//----- nvinfo : EIATTR_KPARAM_INFO
	.align		4
.L_12181:
        /*00fc*/ 	.byte	0x04, 0x17
        /*00fe*/ 	.short	(.L_12183 - .L_12182)
.L_12182:
        /*0100*/ 	.word	0x00000000
        /*0104*/ 	.short	0x0007
        /*0106*/ 	.short	0x0034
        /*0108*/ 	.byte	0x00, 0xf0, 0x11, 0x00


	//----- nvinfo : EIATTR_KPARAM_INFO
	.align		4
.L_12183:
        /*010c*/ 	.byte	0x04, 0x17
        /*010e*/ 	.short	(.L_12185 - .L_12184)
.L_12184:
        /*0110*/ 	.word	0x00000000
        /*0114*/ 	.short	0x0006
        /*0116*/ 	.short	0x0030
        /*0118*/ 	.byte	0x00, 0xf0, 0x11, 0x00


	//----- nvinfo : EIATTR_KPARAM_INFO
	.align		4
.L_12185:
        /*011c*/ 	.byte	0x04, 0x17
        /*011e*/ 	.short	(.L_12187 - .L_12186)
.L_12186:
        /*0120*/ 	.word	0x00000000
        /*0124*/ 	.short	0x0005
        /*0126*/ 	.short	0x0028
        /*0128*/ 	.byte	0x00, 0xf0, 0x21, 0x00


	//----- nvinfo : EIATTR_KPARAM_INFO
	.align		4
.L_12187:
        /*012c*/ 	.byte	0x04, 0x17
        /*012e*/ 	.short	(.L_12189 - .L_12188)
.L_12188:
        /*0130*/ 	.word	0x00000000
        /*0134*/ 	.short	0x0004
        /*0136*/ 	.short	0x0020
        /*0138*/ 	.byte	0x00, 0xf0, 0x21, 0x00


	//----- nvinfo : EIATTR_KPARAM_INFO
	.align		4
.L_12189:
        /*013c*/ 	.byte	0x04, 0x17
        /*013e*/ 	.short	(.L_12191 - .L_12190)
.L_12190:
        /*0140*/ 	.word	0x00000000
        /*0144*/ 	.short	0x0003
        /*0146*/ 	.short	0x0018
        /*0148*/ 	.byte	0x00, 0xf0, 0x21, 0x00


	//----- nvinfo : EIATTR_KPARAM_INFO
	.align		4
.L_12191:
        /*014c*/ 	.byte	0x04, 0x17
        /*014e*/ 	.short	(.L_12193 - .L_12192)
.L_12192:
        /*0150*/ 	.word	0x00000000
        /*0154*/ 	.short	0x0002
        /*0156*/ 	.short	0x0010
        /*0158*/ 	.byte	0x00, 0xf0, 0x21, 0x00


	//----- nvinfo : EIATTR_KPARAM_INFO
	.align		4
.L_12193:
        /*015c*/ 	.byte	0x04, 0x17
        /*015e*/ 	.short	(.L_12195 - .L_12194)
.L_12194:
        /*0160*/ 	.word	0x00000000
        /*0164*/ 	.short	0x0001
        /*0166*/ 	.short	0x0008
        /*0168*/ 	.byte	0x00, 0xf0, 0x21, 0x00


	//----- nvinfo : EIATTR_KPARAM_INFO
	.align		4
.L_12195:
        /*016c*/ 	.byte	0x04, 0x17
        /*016e*/ 	.short	(.L_12197 - .L_12196)
.L_12196:
        /*0170*/ 	.word	0x00000000
        /*0174*/ 	.short	0x0000
        /*0176*/ 	.short	0x0000
        /*0178*/ 	.byte	0x00, 0xf0, 0x21, 0x00


	//----- nvinfo : EIATTR_MAXREG_COUNT
	.align		4
.L_12197:
        /*017c*/ 	.byte	0x03, 0x1b
        /*017e*/ 	.short	0x00ff


	//----- nvinfo : EIATTR_NUM_BARRIERS
	.align		4
        /*0180*/ 	.byte	0x02, 0x4c
        /*0182*/ 	.byte	0x01
	.zero		1


	//----- nvinfo : EIATTR_EXTERNS
	.align		4
        /*0184*/ 	.byte	0x04, 0x0f
        /*0186*/ 	.short	(.L_12199 - .L_12198)


	//   ....[0]....
	.align		4
.L_12198:
        /*0188*/ 	.word	index@(__assertfail)


	//----- nvinfo : EIATTR_MERCURY_ISA_VERSION
	.align		4
.L_12199:
        /*018c*/ 	.byte	0x03, 0x5f
        /*018e*/ 	.short	0x0000


	//----- nvinfo : EIATTR_COOP_GROUP_MASK_REGIDS
	.align		4
        /*0190*/ 	.byte	0x04, 0x29
        /*0192*/ 	.short	(.L_12201 - .L_12200)


	//   ....[0]....
.L_12200:
        /*0194*/ 	.word	0xffffffff


	//   ....[1]....
        /*0198*/ 	.word	0xffffffff


	//   ....[2]....
        /*019c*/ 	.word	0xffffffff


	//   ....[3]....
        /*01a0*/ 	.word	0xffffffff


	//   ....[4]....
        /*01a4*/ 	.word	0xffffffff


	//   ....[5]....
        /*01a8*/ 	.word	0xffffffff


	//   ....[6]....
        /*01ac*/ 	.word	0xffffffff


	//   ....[7]....
        /*01b0*/ 	.word	0xffffffff


	//   ....[8]....
        /*01b4*/ 	.word	0xffffffff


	//   ....[9]....
        /*01b8*/ 	.word	0xffffffff


	//   ....[10]....
        /*01bc*/ 	.word	0xffffffff


	//   ....[11]....
        /*01c0*/ 	.word	0xffffffff


	//   ....[12]....
        /*01c4*/ 	.word	0xffffffff


	//   ....[13]....
        /*01c8*/ 	.word	0xffffffff


	//   ....[14]....
        /*01cc*/ 	.word	0xffffffff


	//   ....[15]....
        /*01d0*/ 	.word	0xffffffff


	//   ....[16]....
        /*01d4*/ 	.word	0xffffffff


	//   ....[17]....
        /*01d8*/ 	.word	0xffffffff


	//   ....[18]....
        /*01dc*/ 	.word	0xffffffff


	//   ....[19]....
        /*01e0*/ 	.word	0xffffffff


	//   ....[20]....
        /*01e4*/ 	.word	0xffffffff


	//   ....[21]....
        /*01e8*/ 	.word	0xffffffff


	//   ....[22]....
        /*01ec*/ 	.word	0xffffffff


	//   ....[23]....
        /*01f0*/ 	.word	0xffffffff


	//   ....[24]....
        /*01f4*/ 	.word	0xffffffff


	//   ....[25]....
        /*01f8*/ 	.word	0xffffffff


	//   ....[26]....
        /*01fc*/ 	.word	0xffffffff


	//   ....[27]....
        /*0200*/ 	.word	0xffffffff


	//   ....[28]....
        /*0204*/ 	.word	0xffffffff


	//   ....[29]....
        /*0208*/ 	.word	0xffffffff


	//   ....[30]....
        /*020c*/ 	.word	0xffffffff


	//   ....[31]....
        /*0210*/ 	.word	0xffffffff


	//   ....[32]....
        /*0214*/ 	.word	0xffffffff


	//   ....[33]....
        /*0218*/ 	.word	0xffffffff


	//   ....[34]....
        /*021c*/ 	.word	0xffffffff


	//   ....[35]....
        /*0220*/ 	.word	0xffffffff


	//   ....[36]....
        /*0224*/ 	.word	0xffffffff


	//   ....[37]....
        /*0228*/ 	.word	0xffffffff


	//   ....[38]....
        /*022c*/ 	.word	0xffffffff


	//   ....[39]....
        /*0230*/ 	.word	0xffffffff


	//   ....[40]....
        /*0234*/ 	.word	0xffffffff


	//   ....[41]....
        /*0238*/ 	.word	0xffffffff


	//   ....[42]....
        /*023c*/ 	.word	0xffffffff


	//   ....[43]....
        /*0240*/ 	.word	0xffffffff


	//   ....[44]....
        /*0244*/ 	.word	0xffffffff


	//   ....[45]....
        /*0248*/ 	.word	0xffffffff


	//   ....[46]....
        /*024c*/ 	.word	0xffffffff


	//   ....[47]....
        /*0250*/ 	.word	0xffffffff


	//   ....[48]....
        /*0254*/ 	.word	0xffffffff


	//   ....[49]....
        /*0258*/ 	.word	0xffffffff


	//   ....[50]....
        /*025c*/ 	.word	0xffffffff


	//   ....[51]....
        /*0260*/ 	.word	0xffffffff


	//   ....[52]....
        /*0264*/ 	.word	0xffffffff


	//   ....[53]....
        /*0268*/ 	.word	0xffffffff


	//   ....[54]....
        /*026c*/ 	.word	0xffffffff


	//   ....[55]....
        /*0270*/ 	.word	0xffffffff


	//   ....[56]....
        /*0274*/ 	.word	0xffffffff


	//   ....[57]....
        /*0278*/ 	.word	0xffffffff


	//   ....[58]....
        /*027c*/ 	.word	0xffffffff


	//   ....[59]....
        /*0280*/ 	.word	0xffffffff


	//   ....[60]....
        /*0284*/ 	.word	0xffffffff


	//   ....[61]....
        /*0288*/ 	.word	0xffffffff


	//   ....[62]....
        /*028c*/ 	.word	0xffffffff


	//   ....[63]....
        /*0290*/ 	.word	0xffffffff


	//   ....[64]....
        /*0294*/ 	.word	0xffffffff


	//   ....[65]....
        /*0298*/ 	.word	0xffffffff


	//   ....[66]....
        /*029c*/ 	.word	0xffffffff


	//----- nvinfo : EIATTR_COOP_GROUP_INSTR_OFFSETS
	.align		4
.L_12201:
        /*02a0*/ 	.byte	0x04, 0x28
        /*02a2*/ 	.short	(.L_12203 - .L_12202)


	//   ....[0]....
.L_12202:
        /*02a4*/ 	.word	0x00000b80


	//   ....[1]....
        /*02a8*/ 	.word	0x00000ba0


	//   ....[2]....
        /*02ac*/ 	.word	0x00000bc0


	//   ....[3]....
        /*02b0*/ 	.word	0x00000c70


	//   ....[4]....
        /*02b4*/ 	.word	0x00000c90


	//   ....[5]....
        /*02b8*/ 	.word	0x00000cb0


	//   ....[6]....
        /*02bc*/ 	.word	0x00001ae0


	//   ....[7]....
        /*02c0*/ 	.word	0x00001b40


	//   ....[8]....
        /*02c4*/ 	.word	0x00001b70


	//   ....[9]....
        /*02c8*/ 	.word	0x00001b90


	//   ....[10]....
        /*02cc*/ 	.word	0x00001bb0


	//   ....[11]....
        /*02d0*/ 	.word	0x00001c00


	//   ....[12]....
        /*02d4*/ 	.word	0x00001c20


	//   ....[13]....
        /*02d8*/ 	.word	0x00001c40


	//   ....[14]....
        /*02dc*/ 	.word	0x00002a50


	//   ....[15]....
        /*02e0*/ 	.word	0x000042f0


	//   ....[16]....
        /*02e4*/ 	.word	0x00004360


	//   ....[17]....
        /*02e8*/ 	.word	0x000043c0


	//   ....[18]....
        /*02ec*/ 	.word	0x00004430


	//   ....[19]....
        /*02f0*/ 	.word	0x000044b0


	//   ....[20]....
        /*02f4*/ 	.word	0x00004520


	//   ....[21]....
        /*02f8*/ 	.word	0x00004590


	//   ....[22]....
        /*02fc*/ 	.word	0x000045f0


	//   ....[23]....
        /*0300*/ 	.word	0x00004660


	//   ....[24]....
        /*0304*/ 	.word	0x000046c0


	//   ....[25]....
        /*0308*/ 	.word	0x00004730


	//   ....[26]....
        /*030c*/ 	.word	0x00004790


	//   ....[27]....
        /*0310*/ 	.word	0x00004800


	//   ....[28]....
        /*0314*/ 	.word	0x00004860


	//   ....[29]....
        /*0318*/ 	.word	0x000048d0


	//   ....[30]....
        /*031c*/ 	.word	0x00004930


	//   ....[31]....
        /*0320*/ 	.word	0x000049a0


	//   ....[32]....
        /*0324*/ 	.word	0x00004a00


	//   ....[33]....
        /*0328*/ 	.word	0x00004a70


	//   ....[34]....
        /*032c*/ 	.word	0x00004ad0


	//   ....[35]....
        /*0330*/ 	.word	0x00004b40


	//   ....[36]....
        /*0334*/ 	.word	0x00004ba0


	//   ....[37]....
        /*0338*/ 	.word	0x00004c10


	//   ....[38]....
        /*033c*/ 	.word	0x00004c70


	//   ....[39]....
        /*0340*/ 	.word	0x00004ce0


	//   ....[40]....
        /*0344*/ 	.word	0x00004d40


	//   ....[41]....
        /*0348*/ 	.word	0x00004db0


	//   ....[42]....
        /*034c*/ 	.word	0x00004e10


	//   ....[43]....
        /*0350*/ 	.word	0x00004e80


	//   ....[44]....
        /*0354*/ 	.word	0x00004ee0


	//   ....[45]....
        /*0358*/ 	.word	0x00004f50


	//   ....[46]....
        /*035c*/ 	.word	0x00004fb0


	//   ....[47]....
        /*0360*/ 	.word	0x00005020


	//   ....[48]....
        /*0364*/ 	.word	0x00005080


	//   ....[49]....
        /*0368*/ 	.word	0x000050f0


	//   ....[50]....
        /*036c*/ 	.word	0x00005150


	//   ....[51]....
        /*0370*/ 	.word	0x000051c0


	//   ....[52]....
        /*0374*/ 	.word	0x00005220


	//   ....[53]....
        /*0378*/ 	.word	0x00005290


	//   ....[54]....
        /*037c*/ 	.word	0x000052f0


	//   ....[55]....
        /*0380*/ 	.word	0x00005360


	//   ....[56]....
        /*0384*/ 	.word	0x000053c0


	//   ....[57]....
        /*0388*/ 	.word	0x00005430


	//   ....[58]....
        /*038c*/ 	.word	0x00005490


	//   ....[59]....
        /*0390*/ 	.word	0x00005500


	//   ....[60]....
        /*0394*/ 	.word	0x00005560


	//   ....[61]....
        /*0398*/ 	.word	0x000055d0


	//   ....[62]....
        /*039c*/ 	.word	0x00005630


	//   ....[63]....
        /*03a0*/ 	.word	0x000056a0


	//   ....[64]....
        /*03a4*/ 	.word	0x00005700


	//   ....[65]....
        /*03a8*/ 	.word	0x00005770


	//   ....[66]....
        /*03ac*/ 	.word	0x000057d0


	//----- nvinfo : EIATTR_SYSCALL_OFFSETS
	.align		4
.L_12203:
        /*03b0*/ 	.byte	0x04, 0x46
        /*03b2*/ 	.short	(.L_12205 - .L_12204)


	//   ....[0]....
.L_12204:
        /*03b4*/ 	.word	0x00004150


	//   ....[1]....
        /*03b8*/ 	.word	0x00004280


	//----- nvinfo : EIATTR_EXIT_INSTR_OFFSETS
	.align		4
.L_12205:
        /*03bc*/ 	.byte	0x04, 0x1c
        /*03be*/ 	.short	(.L_12207 - .L_12206)


	//   ....[0]....
.L_12206:
        /*03c0*/ 	.word	0x00000090


	//   ....[1]....
        /*03c4*/ 	.word	0x00003660


	//   ....[2]....
        /*03c8*/ 	.word	0x000036c0


	//   ....[3]....
        /*03cc*/ 	.word	0x00004020


	//   ....[4]....
        /*03d0*/ 	.word	0x00004290


	//----- nvinfo : EIATTR_CTAIDZ_USED
	.align		4
.L_12207:
        /*03d4*/ 	.byte	0x01, 0x04
	.zero		2


	//----- nvinfo : EIATTR_CRS_STACK_SIZE
	.align		4
        /*03d8*/ 	.byte	0x04, 0x1e
        /*03da*/ 	.short	(.L_12209 - .L_12208)
.L_12208:
        /*03dc*/ 	.word	0x00000000
.L_12209:


//--------------------- .nv.info._ZN4vllm25paged_attention_v2_kernelIfhLi128ELi16ELi128ELNS_18Fp8KVCacheDataTypeE2ELb1ELi512EEEvPfS2_PT_PKS3_PKT0_S9_ifPKiSB_iPKfiiiSD_SD_iiiii --------------------------
	.section	.nv.info._ZN4vllm25paged_attention_v2_kernelIfhLi128ELi16ELi128ELNS_18Fp8KVCacheDataTypeE2ELb1ELi512EEEvPfS2_PT_PKS3_PKT0_S9_ifPKiSB_iPKfiiiSD_SD_iiiii,"",@"SHT_CUDA_INFO"
	.sectionflags	@""
	.align	4


	//----- nvinfo : EIATTR_CUDA_API_VERSION
	.align		4
        /*0000*/ 	.byte	0x04, 0x37
        /*0002*/ 	.short	(.L_12211 - .L_12210)
.L_12210:
        /*0004*/ 	.word	0x00000082


	//----- nvinfo : EIATTR_SW2861232_WAR
	.align		4
.L_12211:
        /*0008*/ 	.byte	0x01, 0x35
	.zero		2


	//----- nvinfo : EIATTR_PARAM_CBANK
	.align		4
        /*000c*/ 	.byte	0x04, 0x0a
        /*000e*/ 	.short	(.L_12213 - .L_12212)
	.align		4
.L_12212:
        /*0010*/ 	.word	index@(.nv.constant0._ZN4vllm25paged_attention_v2_kernelIfhLi128ELi16ELi128ELNS_18Fp8KVCacheDataTypeE2ELb1ELi512EEEvPfS2_PT_PKS3_PKT0_S9_ifPKiSB_iPKfiiiSD_SD_iiiii)
        /*0014*/ 	.short	0x0160
        /*0016*/ 	.short	0x008c


	//----- nvinfo : EIATTR_CBANK_PARAM_SIZE
	.align		4
.L_12213:
        /*0018*/ 	.byte	0x03, 0x19
        /*001a*/ 	.short	0x008c


	//----- nvinfo : EIATTR_KPARAM_INFO
	.align		4
        /*001c*/ 	.byte	0x04, 0x17
        /*001e*/ 	.short	(.L_12215 - .L_12214)
.L_12214:
        /*0020*/ 	.word	0x00000000
        /*0024*/ 	.short	0x0015
        /*0026*/ 	.short	0x0088
        /*0028*/ 	.byte	0x00, 0xf0, 0x11, 0x00


	//----- nvinfo : EIATTR_KPARAM_INFO
	.align		4
.L_12215:
        /*002c*/ 	.byte	0x04, 0x17
        /*002e*/ 	.short	(.L_12217 - .L_12216)
.L_12216:
        /*0030*/ 	.word	0x00000000
        /*0034*/ 	.short	0x0014
        /*0036*/ 	.short	0x0084
        /*0038*/ 	.byte	0x00, 0xf0, 0x11, 0x00


	//----- nvinfo : EIATTR_KPARAM_INFO
	.align		4
.L_12217:
        /*003c*/ 	.byte	0x04, 0x17
        /*003e*/ 	.short	(.L_12219 - .L_12218)
.L_12218:
        /*0040*/ 	.word	0x00000000
        /*0044*/ 	.short	0x0013
        /*0046*/ 	.short	0x0080
        /*0048*/ 	.byte	0x00, 0xf0, 0x11, 0x00


	//----- nvinfo : EIATTR_KPARAM_INFO
	.align		4
.L_12219:
        /*004c*/ 	.byte	0x04, 0x17
        /*004e*/ 	.short	(.L_12221 - .L_12220)
.L_12220:
        /*0050*/ 	.word	0x00000000
        /*0054*/ 	.short	0x0012
        /*0056*/ 	.short	0x007c
        /*0058*/ 	.byte	0x00, 0xf0, 0x11, 0x00


	//----- nvinfo : EIATTR_KPARAM_INFO
	.align		4
.L_12221:
        /*005c*/ 	.byte	0x04, 0x17
        /*005e*/ 	.short	(.L_12223 - .L_12222)
.L_12222:
        /*0060*/ 	.word	0x00000000
        /*0064*/ 	.short	0x0011
        /*0066*/ 	.short	0x0078
        /*0068*/ 	.byte	0x00, 0xf0, 0x11, 0x00


	//----- nvinfo : EIATTR_KPARAM_INFO
	.align		4
.L_12223:
        /*006c*/ 	.byte	0x04, 0x17
        /*006e*/ 	.short	(.L_12225 - .L_12224)
.L_12224:
        /*0070*/ 	.word	0x00000000
        /*0074*/ 	.short	0x0010
        /*0076*/ 	.short	0x0070
        /*0078*/ 	.byte	0x00, 0xf0, 0x21, 0x00


	//----- nvinfo : EIATTR_KPARAM_INFO
	.align		4
.L_12225:
        /*007c*/ 	.byte	0x04, 0x17
        /*007e*/ 	.short	(.L_12227 - .L_12226)
.L_12226:
        /*0080*/ 	.word	0x00000000
        /*0084*/ 	.short	0x000f
        /*0086*/ 	.short	0x0068
        /*0088*/ 	.byte	0x00, 0xf0, 0x21, 0x00


	//----- nvinfo : EIATTR_KPARAM_INFO
	.align		4
.L_12227:
        /*008c*/ 	.byte	0x04, 0x17
        /*008e*/ 	.short	(.L_12229 - .L_12228)
.L_12228:
        /*0090*/ 	.word	0x00000000
        /*0094*/ 	.short	0x000e
        /*0096*/ 	.short	0x0060
        /*0098*/ 	.byte	0x00, 0xf0, 0x11, 0x00


	//----- nvinfo : EIATTR_KPARAM_INFO
	.align		4
.L_12229:
        /*009c*/ 	.byte	0x04, 0x17
        /*009e*/ 	.short	(.L_12231 - .L_12230)
.L_12230:
        /*00a0*/ 	.word	0x00000000
        /*00a4*/ 	.short	0x000d
        /*00a6*/ 	.short	0x005c
        /*00a8*/ 	.byte	0x00, 0xf0, 0x11, 0x00


	//----- nvinfo : EIATTR_KPARAM_INFO
	.align		4
.L_12231:
        /*00ac*/ 	.byte	0x04, 0x17
        /*00ae*/ 	.short	(.L_12233 - .L_12232)
.L_12232:
        /*00b0*/ 	.word	0x00000000
        /*00b4*/ 	.short	0x000c
        /*00b6*/ 	.short	0x0058
        /*00b8*/ 	.byte	0x00, 0xf0, 0x11, 0x00


	//----- nvinfo : EIATTR_KPARAM_INFO
	.align		4
.L_12233:
        /*00bc*/ 	.byte	0x04, 0x17
        /*00be*/ 	.short	(.L_12235 - .L_12234)
.L_12234:
        /*00c0*/ 	.word	0x00000000
        /*00c4*/ 	.short	0x000b
        /*00c6*/ 	.short	0x0050
        /*00c8*/ 	.byte	0x00, 0xf0, 0x21, 0x00


	//----- nvinfo : EIATTR_KPARAM_INFO
	.align		4
.L_12235:
        /*00cc*/ 	.byte	0x04, 0x17
        /*00ce*/ 	.short	(.L_12237 - .L_12236)
.L_12236:
        /*00d0*/ 	.word	0x00000000
        /*00d4*/ 	.short	0x000a
        /*00d6*/ 	.short	0x0048
        /*00d8*/ 	.byte	0x00, 0xf0, 0x11, 0x00


	//----- nvinfo : EIATTR_KPARAM_INFO
	.align		4
.L_12237:
        /*00dc*/ 	.byte	0x04, 0x17
        /*00de*/ 	.short	(.L_12239 - .L_12238)
.L_12238:
        /*00e0*/ 	.word	0x00000000
        /*00e4*/ 	.short	0x0009
        /*00e6*/ 	.short	0x0040
        /*00e8*/ 	.byte	0x00, 0xf0, 0x21, 0x00


	//----- nvinfo : EIATTR_KPARAM_INFO
	.align		4
.L_12239:
        /*00ec*/ 	.byte	0x04, 0x17
        /*00ee*/ 	.short	(.L_12241 - .L_12240)
.L_12240:
        /*00f0*/ 	.word	0x00000000
        /*00f4*/ 	.short	0x0008
        /*00f6*/ 	.short	0x0038
        /*00f8*/ 	.byte	0x00, 0xf0, 0x21, 0x00


	//----- nvinfo : EIATTR_KPARAM_INFO
	.align		4
.L_12241:
        /*00fc*/ 	.byte	0x04, 0x17
        /*00fe*/ 	.short	(.L_12243 - .L_12242)
.L_12242:
        /*0100*/ 	.word	0x00000000
        /*0104*/ 	.short	0x0007
        /*0106*/ 	.short	0x0034
        /*0108*/ 	.byte	0x00, 0xf0, 0x11, 0x00


	//----- nvinfo : EIATTR_KPARAM_INFO
	.align		4
.L_12243:
        /*010c*/ 	.byte	0x04, 0x17
        /*010e*/ 	.short	(.L_12245 - .L_12244)
.L_12244:
        /*0110*/ 	.word	0x00000000
        /*0114*/ 	.short	0x0006
        /*0116*/ 	.short	0x0030
        /*0118*/ 	.byte	0x00, 0xf0, 0x11, 0x00


	//----- nvinfo : EIATTR_KPARAM_INFO
	.align		4
.L_12245:
        /*011c*/ 	.byte	0x04, 0x17
        /*011e*/ 	.short	(.L_12247 - .L_12246)
.L_12246:
        /*0120*/ 	.word	0x00000000
        /*0124*/ 	.short	0x0005
        /*0126*/ 	.short	0x0028
        /*0128*/ 	.byte	0x00, 0xf0, 0x21, 0x00


	//----- nvinfo : EIATTR_KPARAM_INFO
	.align		4
.L_12247:
        /*012c*/ 	.byte	0x04, 0x17
        /*012e*/ 	.short	(.L_12249 - .L_12248)
.L_12248:
        /*0130*/ 	.word	0x00000000
        /*0134*/ 	.short	0x0004
        /*0136*/ 	.short	0x0020
        /*0138*/ 	.byte	0x00, 0xf0, 0x21, 0x00


	//----- nvinfo : EIATTR_KPARAM_INFO
	.align		4
.L_12249:
        /*013c*/ 	.byte	0x04, 0x17
        /*013e*/ 	.short	(.L_12251 - .L_12250)
.L_12250:
        /*0140*/ 	.word	0x00000000
        /*0144*/ 	.short	0x0003
        /*0146*/ 	.short	0x0018
        /*0148*/ 	.byte	0x00, 0xf0, 0x21, 0x00


	//----- nvinfo : EIATTR_KPARAM_INFO
	.align		4
.L_12251:
        /*014c*/ 	.byte	0x04, 0x17
        /*014e*/ 	.short	(.L_12253 - .L_12252)
.L_12252:
        /*0150*/ 	.word	0x00000000
        /*0154*/ 	.short	0x0002
        /*0156*/ 	.short	0x0010
        /*0158*/ 	.byte	0x00, 0xf0, 0x21, 0x00


	//----- nvinfo : EIATTR_KPARAM_INFO
	.align		4
.L_12253:
        /*015c*/ 	.byte	0x04, 0x17
        /*015e*/ 	.short	(.L_12255 - .L_12254)
.L_12254:
        /*0160*/ 	.word	0x00000000
        /*0164*/ 	.short	0x0001
        /*0166*/ 	.short	0x0008
        /*0168*/ 	.byte	0x00, 0xf0, 0x21, 0x00


	//----- nvinfo : EIATTR_KPARAM_INFO
	.align		4
.L_12255:
        /*016c*/ 	.byte	0x04, 0x17
        /*016e*/ 	.short	(.L_12257 - .L_12256)
.L_12256:
        /*0170*/ 	.word	0x00000000
        /*0174*/ 	.short	0x0000
        /*0176*/ 	.short	0x0000
        /*0178*/ 	.byte	0x00, 0xf0, 0x21, 0x00


	//----- nvinfo : EIATTR_MAXREG_COUNT
	.align		4
.L_12257:
        /*017c*/ 	.byte	0x03, 0x1b
        /*017e*/ 	.short	0x00ff


	//----- nvinfo : EIATTR_NUM_BARRIERS
	.align		4
        /*0180*/ 	.byte	0x02, 0x4c
        /*0182*/ 	.byte	0x01
	.zero		1


	//----- nvinfo : EIATTR_EXTERNS
	.align		4
        /*0184*/ 	.byte	0x04, 0x0f
        /*0186*/ 	.short	(.L_12259 - .L_12258)


	//   ....[0]....
	.align		4
.L_12258:
        /*0188*/ 	.word	index@(__assertfail)


	//----- nvinfo : EIATTR_MERCURY_ISA_VERSION
	.align		4
.L_12259:
        /*018c*/ 	.byte	0x03, 0x5f
        /*018e*/ 	.short	0x0000


	//----- nvinfo : EIATTR_COOP_GROUP_MASK_REGIDS
	.align		4
        /*0190*/ 	.byte	0x04, 0x29
        /*0192*/ 	.short	(.L_12261 - .L_12260)


	//   ....[0]....
.L_12260:
        /*0194*/ 	.word	0xffffffff


	//   ....[1]....
        /*0198*/ 	.word	0xffffffff


	//   ....[2]....
        /*019c*/ 	.word	0xffffffff


	//   ....[3]....
        /*01a0*/ 	.word	0xffffffff


	//   ....[4]....
        /*01a4*/ 	.word	0xffffffff


	//   ....[5]....
        /*01a8*/ 	.word	0xffffffff


	//   ....[6]....
        /*01ac*/ 	.word	0xffffffff


	//   ....[7]....
        /*01b0*/ 	.word	0xffffffff


	//   ....[8]....
        /*01b4*/ 	.word	0xffffffff


	//   ....[9]....
        /*01b8*/ 	.word	0xffffffff


	//   ....[10]....
        /*01bc*/ 	.word	0xffffffff


	//   ....[11]....
        /*01c0*/ 	.word	0xffffffff


	//   ....[12]....
        /*01c4*/ 	.word	0xffffffff


	//   ....[13]....
        /*01c8*/ 	.word	0xffffffff


	//   ....[14]....
        /*01cc*/ 	.word	0xffffffff


	//   ....[15]....
        /*01d0*/ 	.word	0xffffffff


	//   ....[16]....
        /*01d4*/ 	.word	0xffffffff


	//   ....[17]....
        /*01d8*/ 	.word	0xffffffff


	//   ....[18]....
        /*01dc*/ 	.word	0xffffffff


	//   ....[19]....
        /*01e0*/ 	.word	0xffffffff


	//   ....[20]....
        /*01e4*/ 	.word	0xffffffff


	//   ....[21]....
        /*01e8*/ 	.word	0xffffffff


	//   ....[22]....
        /*01ec*/ 	.word	0xffffffff


	//   ....[23]....
        /*01f0*/ 	.word	0xffffffff


	//   ....[24]....
        /*01f4*/ 	.word	0xffffffff


	//   ....[25]....
        /*01f8*/ 	.word	0xffffffff


	//   ....[26]....
        /*01fc*/ 	.word	0xffffffff


	//   ....[27]....
        /*0200*/ 	.word	0xffffffff


	//   ....[28]....
        /*0204*/ 	.word	0xffffffff


	//   ....[29]....
        /*0208*/ 	.word	0xffffffff


	//   ....[30]....
        /*020c*/ 	.word	0xffffffff


	//   ....[31]....
        /*0210*/ 	.word	0xffffffff


	//   ....[32]....
        /*0214*/ 	.word	0xffffffff


	//   ....[33]....
        /*0218*/ 	.word	0xffffffff


	//   ....[34]....
        /*021c*/ 	.word	0xffffffff


	//   ....[35]....
        /*0220*/ 	.word	0xffffffff


	//   ....[36]....
        /*0224*/ 	.word	0xffffffff


	//   ....[37]....
        /*0228*/ 	.word	0xffffffff


	//   ....[38]....
        /*022c*/ 	.word	0xffffffff


	//   ....[39]....
        /*0230*/ 	.word	0xffffffff


	//   ....[40]....
        /*0234*/ 	.word	0xffffffff


	//   ....[41]....
        /*0238*/ 	.word	0xffffffff


	//   ....[42]....
        /*023c*/ 	.word	0xffffffff


	//   ....[43]....
        /*0240*/ 	.word	0xffffffff


	//   ....[44]....
        /*0244*/ 	.word	0xffffffff


	//   ....[45]....
        /*0248*/ 	.word	0xffffffff


	//   ....[46]....
        /*024c*/ 	.word	0xffffffff


	//   ....[47]....
        /*0250*/ 	.word	0xffffffff


	//   ....[48]....
        /*0254*/ 	.word	0xffffffff


	//   ....[49]....
        /*0258*/ 	.word	0xffffffff


	//   ....[50]....
        /*025c*/ 	.word	0xffffffff


	//----- nvinfo : EIATTR_COOP_GROUP_INSTR_OFFSETS
	.align		4
.L_12261:
        /*0260*/ 	.byte	0x04, 0x28
        /*0262*/ 	.short	(.L_12263 - .L_12262)


	//   ....[0]....
.L_12262:
        /*0264*/ 	.word	0x00000b80


	//   ....[1]....
        /*0268*/ 	.word	0x00000ba0


	//   ....[2]....
        /*026c*/ 	.word	0x00000bc0


	//   ....[3]....
        /*0270*/ 	.word	0x00000c70


	//   ....[4]....
        /*0274*/ 	.word	0x00000c90


	//   ....[5]....
        /*0278*/ 	.word	0x00000cb0


	//   ....[6]....
        /*027c*/ 	.word	0x00001ae0


	//   ....[7]....
        /*0280*/ 	.word	0x00001b40


	//   ....[8]....
        /*0284*/ 	.word	0x00001b70


	//   ....[9]....
        /*0288*/ 	.word	0x00001b90


	//   ....[10]....
        /*028c*/ 	.word	0x00001bb0


	//   ....[11]....
        /*0290*/ 	.word	0x00001c00


	//   ....[12]....
        /*0294*/ 	.word	0x00001c20


	//   ....[13]....
        /*0298*/ 	.word	0x00001c40


	//   ....[14]....
        /*029c*/ 	.word	0x00002a40


	//   ....[15]....
        /*02a0*/ 	.word	0x00003cb0


	//   ....[16]....
        /*02a4*/ 	.word	0x00003d20


	//   ....[17]....
        /*02a8*/ 	.word	0x00003d80


	//   ....[18]....
        /*02ac*/ 	.word	0x00003df0


	//   ....[19]....
        /*02b0*/ 	.word	0x00003e70


	//   ....[20]....
        /*02b4*/ 	.word	0x00003ee0


	//   ....[21]....
        /*02b8*/ 	.word	0x00003f50


	//   ....[22]....
        /*02bc*/ 	.word	0x00003fb0


	//   ....[23]....
        /*02c0*/ 	.word	0x00004020


	//   ....[24]....
        /*02c4*/ 	.word	0x00004080


	//   ....[25]....
        /*02c8*/ 	.word	0x000040f0


	//   ....[26]....
        /*02cc*/ 	.word	0x00004150


	//   ....[27]....
        /*02d0*/ 	.word	0x000041c0


	//   ....[28]....
        /*02d4*/ 	.word	0x00004220


	//   ....[29]....
        /*02d8*/ 	.word	0x00004290


	//   ....[30]....
        /*02dc*/ 	.word	0x000042f0


	//   ....[31]....
        /*02e0*/ 	.word	0x00004360


	//   ....[32]....
        /*02e4*/ 	.word	0x000043c0


	//   ....[33]....
        /*02e8*/ 	.word	0x00004430


	//   ....[34]....
        /*02ec*/ 	.word	0x00004490


	//   ....[35]....
        /*02f0*/ 	.word	0x00004500


	//   ....[36]....
        /*02f4*/ 	.word	0x00004560


	//   ....[37]....
        /*02f8*/ 	.word	0x000045d0


	//   ....[38]....
        /*02fc*/ 	.word	0x00004630


	//   ....[39]....
        /*0300*/ 	.word	0x000046a0


	//   ....[40]....
        /*0304*/ 	.word	0x00004700


	//   ....[41]....
        /*0308*/ 	.word	0x00004770


	//   ....[42]....
        /*030c*/ 	.word	0x000047d0


	//   ....[43]....
        /*0310*/ 	.word	0x00004840


	//   ....[44]....
        /*0314*/ 	.word	0x000048a0


	//   ....[45]....
        /*0318*/ 	.word	0x00004910


	//   ....[46]....
        /*031c*/ 	.word	0x00004970


	//   ....[47]....
        /*0320*/ 	.word	0x000049e0


	//   ....[48]....
        /*0324*/ 	.word	0x00004a40


	//   ....[49]....
        /*0328*/ 	.word	0x00004ab0


	//   ....[50]....
        /*032c*/ 	.word	0x00004b10


	//----- nvinfo : EIATTR_SYSCALL_OFFSETS
	.align		4
.L_12263:
        /*0330*/ 	.byte	0x04, 0x46
        /*0332*/ 	.short	(.L_12265 - .L_12264)


	//   ....[0]....
.L_12264:
        /*0334*/ 	.word	0x00003b10


	//   ....[1]....
        /*0338*/ 	.word	0x00003c40


	//----- nvinfo : EIATTR_EXIT_INSTR_OFFSETS
	.align		4
.L_12265:
        /*033c*/ 	.byte	0x04, 0x1c
        /*033e*/ 	.short	(.L_12267 - .L_12266)


	//   ....[0]....
.L_12266:
        /*0340*/ 	.word	0x00000090


	//   ....[1]....
        /*0344*/ 	.word	0x00003320


	//   ....[2]....
        /*0348*/ 	.word	0x000033d0


	//   ....[3]....
        /*034c*/ 	.word	0x000039e0


	//   ....[4]....
        /*0350*/ 	.word	0x00003c50


	//----- nvinfo : EIATTR_CTAIDZ_USED
	.align		4
.L_12267:
        /*0354*/ 	.byte	0x01, 0x04
	.zero		2


	//----- nvinfo : EIATTR_CRS_STACK_SIZE
	.align		4
        /*0358*/ 	.byte	0x04, 0x1e
        /*035a*/ 	.short	(.L_12269 - .L_12268)
.L_12268:
        /*035c*/ 	.word	0x00000000
.L_12269:


//--------------------- .nv.info._ZN4vllm25paged_attention_v2_kernelIfhLi120ELi16ELi128ELNS_18Fp8KVCacheDataTypeE2ELb1ELi512EEEvPfS2_PT_PKS3_PKT0_S9_ifPKiSB_iPKfiiiSD_SD_iiiii --------------------------
	.section	.nv.info._ZN4vllm25paged_attention_v2_kernelIfhLi120ELi16ELi128ELNS_18Fp8KVCacheDataTypeE2ELb1ELi512EEEvPfS2_PT_PKS3_PKT0_S9_ifPKiSB_iPKfiiiSD_SD_iiiii,"",@"SHT_CUDA_INFO"
	.sectionflags	@""
	.align	4


	//----- nvinfo : EIATTR_CUDA_API_VERSION
	.align		4
        /*0000*/ 	.byte	0x04, 0x37
        /*0002*/ 	.short	(.L_12271 - .L_12270)
.L_12270:
        /*0004*/ 	.word	0x00000082


	//----- nvinfo : EIATTR_SW2861232_WAR
	.align		4
.L_12271:
        /*0008*/ 	.byte	0x01, 0x35
	.zero		2


	//----- nvinfo : EIATTR_PARAM_CBANK
	.align		4
        /*000c*/ 	.byte	0x04, 0x0a
        /*000e*/ 	.short	(.L_12273 - .L_12272)
	.align		4
.L_12272:
        /*0010*/ 	.word	index@(.nv.constant0._ZN4vllm25paged_attention_v2_kernelIfhLi120ELi16ELi128ELNS_18Fp8KVCacheDataTypeE2ELb1ELi512EEEvPfS2_PT_PKS3_PKT0_S9_ifPKiSB_iPKfiiiSD_SD_iiiii)
        /*0014*/ 	.short	0x0160
        /*0016*/ 	.short	0x008c


	//----- nvinfo : EIATTR_CBANK_PARAM_SIZE
	.align		4
.L_12273:
        /*0018*/ 	.byte	0x03, 0x19
        /*001a*/ 	.short	0x008c


	//----- nvinfo : EIATTR_KPARAM_INFO
	.align		4
        /*001c*/ 	.byte	0x04, 0x17
        /*001e*/ 	.short	(.L_12275 - .L_12274)
.L_12274:
        /*0020*/ 	.word	0x00000000
        /*0024*/ 	.short	0x0015
        /*0026*/ 	.short	0x0088
        /*0028*/ 	.byte	0x00, 0xf0, 0x11, 0x00


	//----- nvinfo : EIATTR_KPARAM_INFO
	.align		4
.L_12275:
        /*002c*/ 	.byte	0x04, 0x17
        /*002e*/ 	.short	(.L_12277 - .L_12276)
.L_12276:
        /*0030*/ 	.word	0x00000000
        /*0034*/ 	.short	0x0014
        /*0036*/ 	.short	0x0084
        /*0038*/ 	.byte	0x00, 0xf0, 0x11, 0x00


	//----- nvinfo : EIATTR_KPARAM_INFO
	.align		4
.L_12277:
        /*003c*/ 	.byte	0x04, 0x17
        /*003e*/ 	.short	(.L_12279 - .L_12278)
.L_12278:
        /*0040*/ 	.word	0x00000000
        /*0044*/ 	.short	0x0013
        /*0046*/ 	.short	0x0080
        /*0048*/ 	.byte	0x00, 0xf0, 0x11, 0x00


	//----- nvinfo : EIATTR_KPARAM_INFO
	.align		4
.L_12279:
        /*004c*/ 	.byte	0x04, 0x17
        /*004e*/ 	.short	(.L_12281 - .L_12280)
.L_12280:
        /*0050*/ 	.word	0x00000000
        /*0054*/ 	.short	0x0012
        /*0056*/ 	.short	0x007c
        /*0058*/ 	.byte	0x00, 0xf0, 0x11, 0x00


	//----- nvinfo : EIATTR_KPARAM_INFO
	.align		4
.L_12281:
        /*005c*/ 	.byte	0x04, 0x17
        /*005e*/ 	.short	(.L_12283 - .L_12282)
.L_12282:
        /*0060*/ 	.word	0x00000000
        /*0064*/ 	.short	0x0011
        /*0066*/ 	.short	0x0078
        /*0068*/ 	.byte	0x00, 0xf0, 0x11, 0x00


	//----- nvinfo : EIATTR_KPARAM_INFO
	.align		4
.L_12283:
        /*006c*/ 	.byte	0x04, 0x17
        /*006e*/ 	.short	(.L_12285 - .L_12284)
.L_12284:
        /*0070*/ 	.word	0x00000000
        /*0074*/ 	.short	0x0010
        /*0076*/ 	.short	0x0070
        /*0078*/ 	.byte	0x00, 0xf0, 0x21, 0x00


	//----- nvinfo : EIATTR_KPARAM_INFO
	.align		4
.L_12285:
        /*007c*/ 	.byte	0x04, 0x17
        /*007e*/ 	.short	(.L_12287 - .L_12286)
.L_12286:
        /*0080*/ 	.word	0x00000000
        /*0084*/ 	.short	0x000f
        /*0086*/ 	.short	0x0068
        /*0088*/ 	.byte	0x00, 0xf0, 0x21, 0x00


	//----- nvinfo : EIATTR_KPARAM_INFO
	.align		4
.L_12287:
        /*008c*/ 	.byte	0x04, 0x17
        /*008e*/ 	.short	(.L_12289 - .L_12288)
.L_12288:
        /*0090*/ 	.word	0x00000000
        /*0094*/ 	.short	0x000e
        /*0096*/ 	.short	0x0060
        /*0098*/ 	.byte	0x00, 0xf0, 0x11, 0x00


	//----- nvinfo : EIATTR_KPARAM_INFO
	.align		4
.L_12289:
        /*009c*/ 	.byte	0x04, 0x17
        /*009e*/ 	.short	(.L_12291 - .L_12290)
.L_12290:
        /*00a0*/ 	.word	0x00000000
        /*00a4*/ 	.short	0x000d
        /*00a6*/ 	.short	0x005c
        /*00a8*/ 	.byte	0x00, 0xf0, 0x11, 0x00


	//----- nvinfo : EIATTR_KPARAM_INFO
	.align		4
.L_12291:
        /*00ac*/ 	.byte	0x04, 0x17
        /*00ae*/ 	.short	(.L_12293 - .L_12292)
.L_12292:
        /*00b0*/ 	.word	0x00000000
        /*00b4*/ 	.short	0x000c
        /*00b6*/ 	.short	0x0058
        /*00b8*/ 	.byte	0x00, 0xf0, 0x11, 0x00


	//----- nvinfo : EIATTR_KPARAM_INFO
	.align		4
.L_12293:
        /*00bc*/ 	.byte	0x04, 0x17
        /*00be*/ 	.short	(.L_12295 - .L_12294)
.L_12294:
        /*00c0*/ 	.word	0x00000000
        /*00c4*/ 	.short	0x000b
        /*00c6*/ 	.short	0x0050
        /*00c8*/ 	.byte	0x00, 0xf0, 0x21, 0x00


	//----- nvinfo : EIATTR_KPARAM_INFO
	.align		4
.L_12295:
        /*00cc*/ 	.byte	0x04, 0x17
        /*00ce*/ 	.short	(.L_12297 - .L_12296)
.L_12296:
        /*00d0*/ 	.word	0x00000000
        /*00d4*/ 	.short	0x000a
        /*00d6*/ 	.short	0x0048
        /*00d8*/ 	.byte	0x00, 0xf0, 0x11, 0x00


	//----- nvinfo : EIATTR_KPARAM_INFO
	.align		4
.L_12297:
        /*00dc*/ 	.byte	0x04, 0x17
        /*00de*/ 	.short	(.L_12299 - .L_12298)
.L_12298:
        /*00e0*/ 	.word	0x00000000
        /*00e4*/ 	.short	0x0009
        /*00e6*/ 	.short	0x0040
        /*00e8*/ 	.byte	0x00, 0xf0, 0x21, 0x00


	//----- nvinfo : EIATTR_KPARAM_INFO
	.align		4
.L_12299:
        /*00ec*/ 	.byte	0x04, 0x17
        /*00ee*/ 	.short	(.L_12301 - .L_12300)
.L_12300:
        /*00f0*/ 	.word	0x00000000
        /*00f4*/ 	.short	0x0008
        /*00f6*/ 	.short	0x0038
        /*00f8*/ 	.byte	0x00, 0xf0, 0x21, 0x00


	//----- nvinfo : EIATTR_KPARAM_INFO
	.align		4
.L_12301:
        /*00fc*/ 	.byte	0x04, 0x17
        /*00fe*/ 	.short	(.L_12303 - .L_12302)
.L_12302:
        /*0100*/ 	.word	0x00000000
        /*0104*/ 	.short	0x0007
        /*0106*/ 	.short	0x0034
        /*0108*/ 	.byte	0x00, 0xf0, 0x11, 0x00


	//----- nvinfo : EIATTR_KPARAM_INFO
	.align		4
.L_12303:
        /*010c*/ 	.byte	0x04, 0x17
        /*010e*/ 	.short	(.L_12305 - .L_12304)
.L_12304:
        /*0110*/ 	.word	0x00000000
        /*0114*/ 	.short	0x0006
        /*0116*/ 	.short	0x0030
        /*0118*/ 	.byte	0x00, 0xf0, 0x11, 0x00


	//----- nvinfo : EIATTR_KPARAM_INFO
	.align		4
.L_12305:
        /*011c*/ 	.byte	0x04, 0x17
        /*011e*/ 	.short	(.L_12307 - .L_12306)
.L_12306:
        /*0120*/ 	.word	0x00000000
        /*0124*/ 	.short	0x0005
        /*0126*/ 	.short	0x0028
        /*0128*/ 	.byte	0x00, 0xf0, 0x21, 0x00


	//----- nvinfo : EIATTR_KPARAM_INFO
	.align		4
.L_12307:
        /*012c*/ 	.byte	0x04, 0x17
        /*012e*/ 	.short	(.L_12309 - .L_12308)
.L_12308:
        /*0130*/ 	.word	0x00000000
        /*0134*/ 	.short	0x0004
        /*0136*/ 	.short	0x0020
        /*0138*/ 	.byte	0x00, 0xf0, 0x21, 0x00


	//----- nvinfo : EIATTR_KPARAM_INFO
	.align		4
.L_12309:
        /*013c*/ 	.byte	0x04, 0x17
        /*013e*/ 	.short	(.L_12311 - .L_12310)
.L_12310:
        /*0140*/ 	.word	0x00000000
        /*0144*/ 	.short	0x0003
        /*0146*/ 	.short	0x0018
        /*0148*/ 	.byte	0x00, 0xf0, 0x21, 0x00


	//----- nvinfo : EIATTR_KPARAM_INFO
	.align		4
.L_12311:
        /*014c*/ 	.byte	0x04, 0x17
        /*014e*/ 	.short	(.L_12313 - .L_12312)
.L_12312:
        /*0150*/ 	.word	0x00000000
        /*0154*/ 	.short	0x0002
        /*0156*/ 	.short	0x0010
        /*0158*/ 	.byte	0x00, 0xf0, 0x21, 0x00


	//----- nvinfo : EIATTR_KPARAM_INFO
	.align		4
.L_12313:
        /*015c*/ 	.byte	0x04, 0x17
        /*015e*/ 	.short	(.L_12315 - .L_12314)
.L_12314:
        /*0160*/ 	.word	0x00000000
        /*0164*/ 	.short	0x0001
        /*0166*/ 	.short	0x0008
        /*0168*/ 	.byte	0x00, 0xf0, 0x21, 0x00


	//----- nvinfo : EIATTR_KPARAM_INFO
	.align		4
.L_12315:
        /*016c*/ 	.byte	0x04, 0x17
        /*016e*/ 	.short	(.L_12317 - .L_12316)
.L_12316:
        /*0170*/ 	.word	0x00000000
        /*0174*/ 	.short	0x0000
        /*0176*/ 	.short	0x0000
        /*0178*/ 	.byte	0x00, 0xf0, 0x21, 0x00


	//----- nvinfo : EIATTR_MAXREG_COUNT
	.align		4
.L_12317:
        /*017c*/ 	.byte	0x03, 0x1b
        /*017e*/ 	.short	0x00ff


	//----- nvinfo : EIATTR_NUM_BARRIERS
	.align		4
        /*0180*/ 	.byte	0x02, 0x4c
        /*0182*/ 	.byte	0x01
	.zero		1


	//----- nvinfo : EIATTR_EXTERNS
	.align		4
        /*0184*/ 	.byte	0x04, 0x0f
        /*0186*/ 	.short	(.L_12319 - .L_12318)


	//   ....[0]....
	.align		4
.L_12318:
        /*0188*/ 	.word	index@(__assertfail)


	//----- nvinfo : EIATTR_MERCURY_ISA_VERSION
	.align		4
.L_12319:
        /*018c*/ 	.byte	0x03, 0x5f
        /*018e*/ 	.short	0x0000


	//----- nvinfo : EIATTR_COOP_GROUP_MASK_REGIDS
	.align		4
        /*0190*/ 	.byte	0x04, 0x29
        /*0192*/ 	.short	(.L_12321 - .L_12320)


	//   ....[0]....
.L_12320:
        /*0194*/ 	.word	0xffffffff


	//   ....[1]....
        /*0198*/ 	.word	0xffffffff


	//   ....[2]....
        /*019c*/ 	.word	0xffffffff


	//   ....[3]....
        /*01a0*/ 	.word	0xffffffff


	//   ....[4]....
        /*01a4*/ 	.word	0xffffffff


	//   ....[5]....
        /*01a8*/ 	.word	0xffffffff


	//   ....[6]....
        /*01ac*/ 	.word	0xffffffff


	//   ....[7]....
        /*01b0*/ 	.word	0xffffffff


	//   ....[8]....
        /*01b4*/ 	.word	0xffffffff


	//   ....[9]....
        /*01b8*/ 	.word	0xffffffff


	//   ....[10]....
        /*01bc*/ 	.word	0xffffffff


	//   ....[11]....
        /*01c0*/ 	.word	0xffffffff


	//   ....[12]....
        /*01c4*/ 	.word	0xffffffff


	//   ....[13]....
        /*01c8*/ 	.word	0xffffffff


	//   ....[14]....
        /*01cc*/ 	.word	0xffffffff


	//   ....[15]....
        /*01d0*/ 	.word	0xffffffff


	//   ....[16]....
        /*01d4*/ 	.word	0xffffffff


	//   ....[17]....
        /*01d8*/ 	.word	0xffffffff


	//   ....[18]....
        /*01dc*/ 	.word	0xffffffff


	//   ....[19]....
        /*01e0*/ 	.word	0xffffffff


	//   ....[20]....
        /*01e4*/ 	.word	0xffffffff


	//   ....[21]....
        /*01e8*/ 	.word	0xffffffff


	//   ....[22]....
        /*01ec*/ 	.word	0xffffffff


	//   ....[23]....
        /*01f0*/ 	.word	0xffffffff


	//   ....[24]....
        /*01f4*/ 	.word	0xffffffff


	//   ....[25]....
        /*01f8*/ 	.word	0xffffffff


	//   ....[26]....
        /*01fc*/ 	.word	0xffffffff


	//   ....[27]....
        /*0200*/ 	.word	0xffffffff


	//   ....[28]....
        /*0204*/ 	.word	0xffffffff


	//   ....[29]....
        /*0208*/ 	.word	0xffffffff


	//   ....[30]....
        /*020c*/ 	.word	0xffffffff


	//   ....[31]....
        /*0210*/ 	.word	0xffffffff


	//   ....[32]....
        /*0214*/ 	.word	0xffffffff


	//   ....[33]....
        /*0218*/ 	.word	0xffffffff


	//   ....[34]....
        /*021c*/ 	.word	0xffffffff


	//   ....[35]....
        /*0220*/ 	.word	0xffffffff


	//   ....[36]....
        /*0224*/ 	.word	0xffffffff


	//   ....[37]....
        /*0228*/ 	.word	0xffffffff


	//   ....[38]....
        /*022c*/ 	.word	0xffffffff


	//   ....[39]....
        /*0230*/ 	.word	0xffffffff


	//   ....[40]....
        /*0234*/ 	.word	0xffffffff


	//   ....[41]....
        /*0238*/ 	.word	0xffffffff


	//   ....[42]....
        /*023c*/ 	.word	0xffffffff


	//   ....[43]....
        /*0240*/ 	.word	0xffffffff


	//   ....[44]....
        /*0244*/ 	.word	0xffffffff


	//   ....[45]....
        /*0248*/ 	.word	0xffffffff


	//   ....[46]....
        /*024c*/ 	.word	0xffffffff


	//   ....[47]....
        /*0250*/ 	.word	0xffffffff


	//   ....[48]....
        /*0254*/ 	.word	0xffffffff


	//----- nvinfo : EIATTR_COOP_GROUP_INSTR_OFFSETS
	.align		4
.L_12321:
        /*0258*/ 	.byte	0x04, 0x28
        /*025a*/ 	.short	(.L_12323 - .L_12322)


	//   ....[0]....
.L_12322:
        /*025c*/ 	.word	0x00000b80


	//   ....[1]....
        /*0260*/ 	.word	0x00000ba0


	//   ....[2]....
        /*0264*/ 	.word	0x00000bc0


	//   ....[3]....
        /*0268*/ 	.word	0x00000c60


	//   ....[4]....
        /*026c*/ 	.word	0x00000c80


	//   ....[5]....
        /*0270*/ 	.word	0x00000cb0


	//   ....[6]....
        /*0274*/ 	.word	0x00001ae0


	//   ....[7]....
        /*0278*/ 	.word	0x00001b40


	//   ....[8]....
        /*027c*/ 	.word	0x00001b70


	//   ....[9]....
        /*0280*/ 	.word	0x00001b90


	//   ....[10]....
        /*0284*/ 	.word	0x00001bb0


	//   ....[11]....
        /*0288*/ 	.word	0x00001c00


	//   ....[12]....
        /*028c*/ 	.word	0x00001c20


	//   ....[13]....
        /*0290*/ 	.word	0x00001c40


	//   ....[14]....
        /*0294*/ 	.word	0x00002a40


	//   ....[15]....
        /*0298*/ 	.word	0x00003be0


	//   ....[16]....
        /*029c*/ 	.word	0x00003c50


	//   ....[17]....
        /*02a0*/ 	.word	0x00003cb0


	//   ....[18]....
        /*02a4*/ 	.word	0x00003d20


	//   ....[19]....
        /*02a8*/ 	.word	0x00003da0


	//   ....[20]....
        /*02ac*/ 	.word	0x00003e10


	//   ....[21]....
        /*02b0*/ 	.word	0x00003e80


	//   ....[22]....
        /*02b4*/ 	.word	0x00003ee0


	//   ....[23]....
        /*02b8*/ 	.word	0x00003f50


	//   ....[24]....
        /*02bc*/ 	.word	0x00003fb0


	//   ....[25]....
        /*02c0*/ 	.word	0x00004020


	//   ....[26]....
        /*02c4*/ 	.word	0x00004080


	//   ....[27]....
        /*02c8*/ 	.word	0x000040f0


	//   ....[28]....
        /*02cc*/ 	.word	0x00004150


	//   ....[29]....
        /*02d0*/ 	.word	0x000041c0


	//   ....[30]....
        /*02d4*/ 	.word	0x00004220


	//   ....[31]....
        /*02d8*/ 	.word	0x00004290


	//   ....[32]....
        /*02dc*/ 	.word	0x000042f0


	//   ....[33]....
        /*02e0*/ 	.word	0x00004360


	//   ....[34]....
        /*02e4*/ 	.word	0x000043c0


	//   ....[35]....
        /*02e8*/ 	.word	0x00004430


	//   ....[36]....
        /*02ec*/ 	.word	0x00004490


	//   ....[37]....
        /*02f0*/ 	.word	0x00004500


	//   ....[38]....
        /*02f4*/ 	.word	0x00004560


	//   ....[39]....
        /*02f8*/ 	.word	0x000045d0


	//   ....[40]....
        /*02fc*/ 	.word	0x00004630


	//   ....[41]....
        /*0300*/ 	.word	0x000046a0


	//   ....[42]....
        /*0304*/ 	.word	0x00004700


	//   ....[43]....
        /*0308*/ 	.word	0x00004770


	//   ....[44]....
        /*030c*/ 	.word	0x000047d0


	//   ....[45]....
        /*0310*/ 	.word	0x00004840


	//   ....[46]....
        /*0314*/ 	.word	0x000048a0


	//   ....[47]....
        /*0318*/ 	.word	0x00004910


	//   ....[48]....
        /*031c*/ 	.word	0x00004970


	//----- nvinfo : EIATTR_SYSCALL_OFFSETS
	.align		4
.L_12323:
        /*0320*/ 	.byte	0x04, 0x46
        /*0322*/ 	.short	(.L_12325 - .L_12324)


	//   ....[0]....
.L_12324:
        /*0324*/ 	.word	0x00003a40


	//   ....[1]....
        /*0328*/ 	.word	0x00003b70


	//----- nvinfo : EIATTR_EXIT_INSTR_OFFSETS
	.align		4
.L_12325:
        /*032c*/ 	.byte	0x04, 0x1c
        /*032e*/ 	.short	(.L_12327 - .L_12326)


	//   ....[0]....
.L_12326:
        /*0330*/ 	.word	0x00000090


	//   ....[1]....
        /*0334*/ 	.word	0x000032b0


	//   ....[2]....
        /*0338*/ 	.word	0x00003370


	//   ....[3]....
        /*033c*/ 	.word	0x00003910


	//   ....[4]....
        /*0340*/ 	.word	0x00003b80


	//----- nvinfo : EIATTR_CTAIDZ_USED
	.align		4
.L_12327:
        /*0344*/ 	.byte	0x01, 0x04
	.zero		2


	//----- nvinfo : EIATTR_CRS_STACK_SIZE
	.align		4
        /*0348*/ 	.byte	0x04, 0x1e
        /*034a*/ 	.short	(.L_12329 - .L_12328)
.L_12328:
        /*034c*/ 	.word	0x00000000
.L_12329:


//--------------------- .nv.info._ZN4vllm25paged_attention_v2_kernelIfhLi112ELi16ELi128ELNS_18Fp8KVCacheDataTypeE2ELb1ELi512EEEvPfS2_PT_PKS3_PKT0_S9_ifPKiSB_iPKfiiiSD_SD_iiiii --------------------------
	.section	.nv.info._ZN4vllm25paged_attention_v2_kernelIfhLi112ELi16ELi128ELNS_18Fp8KVCacheDataTypeE2ELb1ELi512EEEvPfS2_PT_PKS3_PKT0_S9_ifPKiSB_iPKfiiiSD_SD_iiiii,"",@"SHT_CUDA_INFO"
	.sectionflags	@""
	.align	4


	//----- nvinfo : EIATTR_CUDA_API_VERSION
	.align		4
        /*0000*/ 	.byte	0x04, 0x37
        /*0002*/ 	.short	(.L_12331 - .L_12330)
.L_12330:
        /*0004*/ 	.word	0x00000082


	//----- nvinfo : EIATTR_SW2861232_WAR
	.align		4
.L_12331:
        /*0008*/ 	.byte	0x01, 0x35
	.zero		2


	//----- nvinfo : EIATTR_PARAM_CBANK
	.align		4
        /*000c*/ 	.byte	0x04, 0x0a
        /*000e*/ 	.short	(.L_12333 - .L_12332)
	.align		4
.L_12332:
        /*0010*/ 	.word	index@(.nv.constant0._ZN4vllm25paged_attention_v2_kernelIfhLi112ELi16ELi128ELNS_18Fp8KVCacheDataTypeE2ELb1ELi512EEEvPfS2_PT_PKS3_PKT0_S9_ifPKiSB_iPKfiiiSD_SD_iiiii)
        /*0014*/ 	.short	0x0160
        /*0016*/ 	.short	0x008c


	//----- nvinfo : EIATTR_CBANK_PARAM_SIZE
	.align		4
.L_12333:
        /*0018*/ 	.byte	0x03, 0x19
        /*001a*/ 	.short	0x008c


	//----- nvinfo : EIATTR_KPARAM_INFO
	.align		4
        /*001c*/ 	.byte	0x04, 0x17
        /*001e*/ 	.short	(.L_12335 - .L_12334)
.L_12334:
        /*0020*/ 	.word	0x00000000
        /*0024*/ 	.short	0x0015
        /*0026*/ 	.short	0x0088
        /*0028*/ 	.byte	0x00, 0xf0, 0x11, 0x00


	//----- nvinfo : EIATTR_KPARAM_INFO
	.align		4
.L_12335:
        /*002c*/ 	.byte	0x04, 0x17
        /*002e*/ 	.short	(.L_12337 - .L_12336)
.L_12336:
        /*0030*/ 	.word	0x00000000
        /*0034*/ 	.short	0x0014
        /*0036*/ 	.short	0x0084
        /*0038*/ 	.byte	0x00, 0xf0, 0x11, 0x00


	//----- nvinfo : EIATTR_KPARAM_INFO
	.align		4
.L_12337:
        /*003c*/ 	.byte	0x04, 0x17
        /*003e*/ 	.short	(.L_12339 - .L_12338)
.L_12338:
        /*0040*/ 	.word	0x00000000
        /*0044*/ 	.short	0x0013
        /*0046*/ 	.short	0x0080
        /*0048*/ 	.byte	0x00, 0xf0, 0x11, 0x00


	//----- nvinfo : EIATTR_KPARAM_INFO
	.align		4
.L_12339:
        /*004c*/ 	.byte	0x04, 0x17
        /*004e*/ 	.short	(.L_12341 - .L_12340)
.L_12340:
        /*0050*/ 	.word	0x00000000
        /*0054*/ 	.short	0x0012
        /*0056*/ 	.short	0x007c
        /*0058*/ 	.byte	0x00, 0xf0, 0x11, 0x00


	//----- nvinfo : EIATTR_KPARAM_INFO
	.align		4
.L_12341:
        /*005c*/ 	.byte	0x04, 0x17
        /*005e*/ 	.short	(.L_12343 - .L_12342)
.L_12342:
        /*0060*/ 	.word	0x00000000
        /*0064*/ 	.short	0x0011
        /*0066*/ 	.short	0x0078
        /*0068*/ 	.byte	0x00, 0xf0, 0x11, 0x00


	//----- nvinfo : EIATTR_KPARAM_INFO
	.align		4
.L_12343:
        /*006c*/ 	.byte	0x04, 0x17
        /*006e*/ 	.short	(.L_12345 - .L_12344)
.L_12344:
        /*0070*/ 	.word	0x00000000
        /*0074*/ 	.short	0x0010
        /*0076*/ 	.short	0x0070
        /*0078*/ 	.byte	0x00, 0xf0, 0x21, 0x00


	//----- nvinfo : EIATTR_KPARAM_INFO
	.align		4
.L_12345:
        /*007c*/ 	.byte	0x04, 0x17
        /*007e*/ 	.short	(.L_12347 - .L_12346)
.L_12346:
        /*0080*/ 	.word	0x00000000
        /*0084*/ 	.short	0x000f
        /*0086*/ 	.short	0x0068
        /*0088*/ 	.byte	0x00, 0xf0, 0x21, 0x00


	//----- nvinfo : EIATTR_KPARAM_INFO
	.align		4
.L_12347:
        /*008c*/ 	.byte	0x04, 0x17
        /*008e*/ 	.short	(.L_12349 - .L_12348)
.L_12348:
        /*0090*/ 	.word	0x00000000
        /*0094*/ 	.short	0x000e
        /*0096*/ 	.short	0x0060
        /*0098*/ 	.byte	0x00, 0xf0, 0x11, 0x00


	//----- nvinfo : EIATTR_KPARAM_INFO
	.align		4
.L_12349:
        /*009c*/ 	.byte	0x04, 0x17
        /*009e*/ 	.short	(.L_12351 - .L_12350)
.L_12350:
        /*00a0*/ 	.word	0x00000000
        /*00a4*/ 	.short	0x000d
        /*00a6*/ 	.short	0x005c
        /*00a8*/ 	.byte	0x00, 0xf0, 0x11, 0x00


	//----- nvinfo : EIATTR_KPARAM_INFO
	.align		4
.L_12351:
        /*00ac*/ 	.byte	0x04, 0x17
        /*00ae*/ 	.short	(.L_12353 - .L_12352)
.L_12352:
        /*00b0*/ 	.word	0x00000000
        /*00b4*/ 	.short	0x000c
        /*00b6*/ 	.short	0x0058
        /*00b8*/ 	.byte	0x00, 0xf0, 0x11, 0x00


	//----- nvinfo : EIATTR_KPARAM_INFO
	.align		4
.L_12353:
        /*00bc*/ 	.byte	0x04, 0x17
        /*00be*/ 	.short	(.L_12355 - .L_12354)
.L_12354:
        /*00c0*/ 	.word	0x00000000
        /*00c4*/ 	.short	0x000b
        /*00c6*/ 	.short	0x0050
        /*00c8*/ 	.byte	0x00, 0xf0, 0x21, 0x00


	//----- nvinfo : EIATTR_KPARAM_INFO
	.align		4
.L_12355:
        /*00cc*/ 	.byte	0x04, 0x17
        /*00ce*/ 	.short	(.L_12357 - .L_12356)
.L_12356:
        /*00d0*/ 	.word	0x00000000
        /*00d4*/ 	.short	0x000a
        /*00d6*/ 	.short	0x0048
        /*00d8*/ 	.byte	0x00, 0xf0, 0x11, 0x00


	//----- nvinfo : EIATTR_KPARAM_INFO
	.align		4
.L_12357:
        /*00dc*/ 	.byte	0x04, 0x17
        /*00de*/ 	.short	(.L_12359 - .L_12358)
.L_12358:
        /*00e0*/ 	.word	0x00000000
        /*00e4*/ 	.short	0x0009
        /*00e6*/ 	.short	0x0040
        /*00e8*/ 	.byte	0x00, 0xf0, 0x21, 0x00


	//----- nvinfo : EIATTR_KPARAM_INFO
	.align		4
.L_12359:
        /*00ec*/ 	.byte	0x04, 0x17
        /*00ee*/ 	.short	(.L_12361 - .L_12360)
.L_12360:
        /*00f0*/ 	.word	0x00000000
        /*00f4*/ 	.short	0x0008
        /*00f6*/ 	.short	0x0038
        /*00f8*/ 	.byte	0x00, 0xf0, 0x21, 0x00


	//----- nvinfo : EIATTR_KPARAM_INFO
	.align		4
.L_12361:
        /*00fc*/ 	.byte	0x04, 0x17
        /*00fe*/ 	.short	(.L_12363 - .L_12362)
.L_12362:
        /*0100*/ 	.word	0x00000000
        /*0104*/ 	.short	0x0007
        /*0106*/ 	.short	0x0034
        /*0108*/ 	.byte	0x00, 0xf0, 0x11, 0x00


	//----- nvinfo : EIATTR_KPARAM_INFO
	.align		4
.L_12363:
        /*010c*/ 	.byte	0x04, 0x17
        /*010e*/ 	.short	(.L_12365 - .L_12364)
.L_12364:
        /*0110*/ 	.word	0x00000000
        /*0114*/ 	.short	0x0006
        /*0116*/ 	.short	0x0030
        /*0118*/ 	.byte	0x00, 0xf0, 0x11, 0x00


	//----- nvinfo : EIATTR_KPARAM_INFO
	.align		4
.L_12365:
        /*011c*/ 	.byte	0x04, 0x17
        /*011e*/ 	.short	(.L_12367 - .L_12366)
.L_12366:
        /*0120*/ 	.word	0x00000000
        /*0124*/ 	.short	0x0005
        /*0126*/ 	.short	0x0028
        /*0128*/ 	.byte	0x00, 0xf0, 0x21, 0x00


	//----- nvinfo : EIATTR_KPARAM_INFO
	.align		4
.L_12367:
        /*012c*/ 	.byte	0x04, 0x17
        /*012e*/ 	.short	(.L_12369 - .L_12368)
.L_12368:
        /*0130*/ 	.word	0x00000000
        /*0134*/ 	.short	0x0004
        /*0136*/ 	.short	0x0020
        /*0138*/ 	.byte	0x00, 0xf0, 0x21, 0x00


	//----- nvinfo : EIATTR_KPARAM_INFO
	.align		4
.L_12369:
        /*013c*/ 	.byte	0x04, 0x17
        /*013e*/ 	.short	(.L_12371 - .L_12370)
.L_12370:
        /*0140*/ 	.word	0x00000000
        /*0144*/ 	.short	0x0003
        /*0146*/ 	.short	0x0018
        /*0148*/ 	.byte	0x00, 0xf0, 0x21, 0x00


	//----- nvinfo : EIATTR_KPARAM_INFO
	.align		4
.L_12371:
        /*014c*/ 	.byte	0x04, 0x17
        /*014e*/ 	.short	(.L_12373 - .L_12372)
.L_12372:
        /*0150*/ 	.word	0x00000000
        /*0154*/ 	.short	0x0002
        /*0156*/ 	.short	0x0010
        /*0158*/ 	.byte	0x00, 0xf0, 0x21, 0x00


	//----- nvinfo : EIATTR_KPARAM_INFO
	.align		4
.L_12373:
        /*015c*/ 	.byte	0x04, 0x17
        /*015e*/ 	.short	(.L_12375 - .L_12374)
.L_12374:
        /*0160*/ 	.word	0x00000000
        /*0164*/ 	.short	0x0001
        /*0166*/ 	.short	0x0008
        /*0168*/ 	.byte	0x00, 0xf0, 0x21, 0x00


	//----- nvinfo : EIATTR_KPARAM_INFO
	.align		4
.L_12375:
        /*016c*/ 	.byte	0x04, 0x17
        /*016e*/ 	.short	(.L_12377 - .L_12376)
.L_12376:
        /*0170*/ 	.word	0x00000000
        /*0174*/ 	.short	0x0000
        /*0176*/ 	.short	0x0000
        /*0178*/ 	.byte	0x00, 0xf0, 0x21, 0x00


	//----- nvinfo : EIATTR_MAXREG_COUNT
	.align		4
.L_12377:
        /*017c*/ 	.byte	0x03, 0x1b
        /*017e*/ 	.short	0x00ff


	//----- nvinfo : EIATTR_NUM_BARRIERS
	.align		4
        /*0180*/ 	.byte	0x02, 0x4c
        /*0182*/ 	.byte	0x01
	.zero		1


	//----- nvinfo : EIATTR_EXTERNS
	.align		4
        /*0184*/ 	.byte	0x04, 0x0f
        /*0186*/ 	.short	(.L_12379 - .L_12378)


	//   ....[0]....
	.align		4
.L_12378:
        /*0188*/ 	.word	index@(__assertfail)


	//----- nvinfo : EIATTR_MERCURY_ISA_VERSION
	.align		4
.L_12379:
        /*018c*/ 	.byte	0x03, 0x5f
        /*018e*/ 	.short	0x0000


	//----- nvinfo : EIATTR_COOP_GROUP_MASK_REGIDS
	.align		4
        /*0190*/ 	.byte	0x04, 0x29
        /*0192*/ 	.short	(.L_12381 - .L_12380)


	//   ....[0]....
.L_12380:
        /*0194*/ 	.word	0xffffffff


	//   ....[1]....
        /*0198*/ 	.word	0xffffffff


	//   ....[2]....
        /*019c*/ 	.word	0xffffffff


	//   ....[3]....
        /*01a0*/ 	.word	0xffffffff


	//   ....[4]....
        /*01a4*/ 	.word	0xffffffff


	//   ....[5]....
        /*01a8*/ 	.word	0xffffffff


	//   ....[6]....
        /*01ac*/ 	.word	0xffffffff


	//   ....[7]....
        /*01b0*/ 	.word	0xffffffff


	//   ....[8]....
        /*01b4*/ 	.word	0xffffffff


	//   ....[9]....
        /*01b8*/ 	.word	0xffffffff


	//   ....[10]....
        /*01bc*/ 	.word	0xffffffff


	//   ....[11]....
        /*01c0*/ 	.word	0xffffffff


	//   ....[12]....
        /*01c4*/ 	.word	0xffffffff


	//   ....[13]....
        /*01c8*/ 	.word	0xffffffff


	//   ....[14]....
        /*01cc*/ 	.word	0xffffffff


	//   ....[15]....
        /*01d0*/ 	.word	0xffffffff


	//   ....[16]....
        /*01d4*/ 	.word	0xffffffff


	//   ....[17]....
        /*01d8*/ 	.word	0xffffffff


	//   ....[18]....
        /*01dc*/ 	.word	0xffffffff


	//   ....[19]....
        /*01e0*/ 	.word	0xffffffff


	//   ....[20]....
        /*01e4*/ 	.word	0xffffffff


	//   ....[21]....
        /*01e8*/ 	.word	0xffffffff


	//   ....[22]....
        /*01ec*/ 	.word	0xffffffff


	//   ....[23]....
        /*01f0*/ 	.word	0xffffffff


	//   ....[24]....
        /*01f4*/ 	.word	0xffffffff


	//   ....[25]....
        /*01f8*/ 	.word	0xffffffff


	//   ....[26]....
        /*01fc*/ 	.word	0xffffffff


	//   ....[27]....
        /*0200*/ 	.word	0xffffffff


	//   ....[28]....
        /*0204*/ 	.word	0xffffffff


	//   ....[29]....
        /*0208*/ 	.word	0xffffffff


	//   ....[30]....
        /*020c*/ 	.word	0xffffffff


	//   ....[31]....
        /*0210*/ 	.word	0xffffffff


	//   ....[32]....
        /*0214*/ 	.word	0xffffffff


	//   ....[33]....
        /*0218*/ 	.word	0xffffffff


	//   ....[34]....
        /*021c*/ 	.word	0xffffffff


	//   ....[35]....
        /*0220*/ 	.word	0xffffffff


	//   ....[36]....
        /*0224*/ 	.word	0xffffffff


	//   ....[37]....
        /*0228*/ 	.word	0xffffffff


	//   ....[38]....
        /*022c*/ 	.word	0xffffffff


	//   ....[39]....
        /*0230*/ 	.word	0xffffffff


	//   ....[40]....
        /*0234*/ 	.word	0xffffffff


	//   ....[41]....
        /*0238*/ 	.word	0xffffffff


	//   ....[42]....
        /*023c*/ 	.word	0xffffffff


	//   ....[43]....
        /*0240*/ 	.word	0xffffffff


	//   ....[44]....
        /*0244*/ 	.word	0xffffffff


	//   ....[45]....
        /*0248*/ 	.word	0xffffffff


	//   ....[46]....
        /*024c*/ 	.word	0xffffffff


	//----- nvinfo : EIATTR_COOP_GROUP_INSTR_OFFSETS
	.align		4
.L_12381:
        /*0250*/ 	.byte	0x04, 0x28
        /*0252*/ 	.short	(.L_12383 - .L_12382)


	//   ....[0]....
.L_12382:
        /*0254*/ 	.word	0x00000b90


	//   ....[1]....
        /*0258*/ 	.word	0x00000bb0


	//   ....[2]....
        /*025c*/ 	.word	0x00000bd0


	//   ....[3]....
        /*0260*/ 	.word	0x00000c70


	//   ....[4]....
        /*0264*/ 	.word	0x00000c90


	//   ....[5]....
        /*0268*/ 	.word	0x00000cc0


	//   ....[6]....
        /*026c*/ 	.word	0x00001af0


	//   ....[7]....
        /*0270*/ 	.word	0x00001b50


	//   ....[8]....
        /*0274*/ 	.word	0x00001b80


	//   ....[9]....
        /*0278*/ 	.word	0x00001ba0


	//   ....[10]....
        /*027c*/ 	.word	0x00001bc0


	//   ....[11]....
        /*0280*/ 	.word	0x00001c10


	//   ....[12]....
        /*0284*/ 	.word	0x00001c30


	//   ....[13]....
        /*0288*/ 	.word	0x00001c50


	//   ....[14]....
        /*028c*/ 	.word	0x00002a50


	//   ....[15]....
        /*0290*/ 	.word	0x00003b30


	//   ....[16]....
        /*0294*/ 	.word	0x00003ba0


	//   ....[17]....
        /*0298*/ 	.word	0x00003c00


	//   ....[18]....
        /*029c*/ 	.word	0x00003c70


	//   ....[19]....
        /*02a0*/ 	.word	0x00003cf0


	//   ....[20]....
        /*02a4*/ 	.word	0x00003d60


	//   ....[21]....
        /*02a8*/ 	.word	0x00003dd0


	//   ....[22]....
        /*02ac*/ 	.word	0x00003e30


	//   ....[23]....
        /*02b0*/ 	.word	0x00003ea0


	//   ....[24]....
        /*02b4*/ 	.word	0x00003f00


	//   ....[25]....
        /*02b8*/ 	.word	0x00003f70


	//   ....[26]....
        /*02bc*/ 	.word	0x00003fd0


	//   ....[27]....
        /*02c0*/ 	.word	0x00004040


	//   ....[28]....
        /*02c4*/ 	.word	0x000040a0


	//   ....[29]....
        /*02c8*/ 	.word	0x00004110


	//   ....[30]....
        /*02cc*/ 	.word	0x00004170


	//   ....[31]....
        /*02d0*/ 	.word	0x000041e0


	//   ....[32]....
        /*02d4*/ 	.word	0x00004240


	//   ....[33]....
        /*02d8*/ 	.word	0x000042b0


	//   ....[34]....
        /*02dc*/ 	.word	0x00004310


	//   ....[35]....
        /*02e0*/ 	.word	0x00004380


	//   ....[36]....
        /*02e4*/ 	.word	0x000043e0


	//   ....[37]....
        /*02e8*/ 	.word	0x00004450


	//   ....[38]....
        /*02ec*/ 	.word	0x000044b0


	//   ....[39]....
        /*02f0*/ 	.word	0x00004520


	//   ....[40]....
        /*02f4*/ 	.word	0x00004580


	//   ....[41]....
        /*02f8*/ 	.word	0x000045f0


	//   ....[42]....
        /*02fc*/ 	.word	0x00004650


	//   ....[43]....
        /*0300*/ 	.word	0x000046c0


	//   ....[44]....
        /*0304*/ 	.word	0x00004720


	//   ....[45]....
        /*0308*/ 	.word	0x00004790


	//   ....[46]....
        /*030c*/ 	.word	0x000047f0


	//----- nvinfo : EIATTR_SYSCALL_OFFSETS
	.align		4
.L_12383:
        /*0310*/ 	.byte	0x04, 0x46
        /*0312*/ 	.short	(.L_12385 - .L_12384)


	//   ....[0]....
.L_12384:
        /*0314*/ 	.word	0x00003990


	//   ....[1]....
        /*0318*/ 	.word	0x00003ac0


	//----- nvinfo : EIATTR_EXIT_INSTR_OFFSETS
	.align		4
.L_12385:
        /*031c*/ 	.byte	0x04, 0x1c
        /*031e*/ 	.short	(.L_12387 - .L_12386)


	//   ....[0]....
.L_12386:
        /*0320*/ 	.word	0x00000090


	//   ....[1]....
        /*0324*/ 	.word	0x00003260


	//   ....[2]....
        /*0328*/ 	.word	0x00003320


	//   ....[3]....
        /*032c*/ 	.word	0x00003860


	//   ....[4]....
        /*0330*/ 	.word	0x00003ad0


	//----- nvinfo : EIATTR_CTAIDZ_USED
	.align		4
.L_12387:
        /*0334*/ 	.byte	0x01, 0x04
	.zero		2


	//----- nvinfo : EIATTR_CRS_STACK_SIZE
	.align		4
        /*0338*/ 	.byte	0x04, 0x1e
        /*033a*/ 	.short	(.L_12389 - .L_12388)
.L_12388:
        /*033c*/ 	.word	0x00000000
.L_12389:


//--------------------- .nv.info._ZN4vllm25paged_attention_v2_kernelIfhLi96ELi16ELi128ELNS_18Fp8KVCacheDataTypeE2ELb1ELi512EEEvPfS2_PT_PKS3_PKT0_S9_ifPKiSB_iPKfiiiSD_SD_iiiii --------------------------
	.section	.nv.info._ZN4vllm25paged_attention_v2_kernelIfhLi96ELi16ELi128ELNS_18Fp8KVCacheDataTypeE2ELb1ELi512EEEvPfS2_PT_PKS3_PKT0_S9_ifPKiSB_iPKfiiiSD_SD_iiiii,"",@"SHT_CUDA_INFO"
	.sectionflags	@""
	.align	4


	//----- nvinfo : EIATTR_CUDA_API_VERSION
	.align		4
        /*0000*/ 	.byte	0x04, 0x37
        /*0002*/ 	.short	(.L_12391 - .L_12390)
.L_12390:
        /*0004*/ 	.word	0x00000082


	//----- nvinfo : EIATTR_SW2861232_WAR
	.align		4
.L_12391:
        /*0008*/ 	.byte	0x01, 0x35
	.zero		2


	//----- nvinfo : EIATTR_PARAM_CBANK
	.align		4
        /*000c*/ 	.byte	0x04, 0x0a
        /*000e*/ 	.short	(.L_12393 - .L_12392)
	.align		4
.L_12392:
        /*0010*/ 	.word	index@(.nv.constant0._ZN4vllm25paged_attention_v2_kernelIfhLi96ELi16ELi128ELNS_18Fp8KVCacheDataTypeE2ELb1ELi512EEEvPfS2_PT_PKS3_PKT0_S9_ifPKiSB_iPKfiiiSD_SD_iiiii)
        /*0014*/ 	.short	0x0160
        /*0016*/ 	.short	0x008c


	//----- nvinfo : EIATTR_CBANK_PARAM_SIZE
	.align		4
.L_12393:
        /*0018*/ 	.byte	0x03, 0x19
        /*001a*/ 	.short	0x008c


	//----- nvinfo : EIATTR_KPARAM_INFO
	.align		4
        /*001c*/ 	.byte	0x04, 0x17
        /*001e*/ 	.short	(.L_12395 - .L_12394)
.L_12394:
        /*0020*/ 	.word	0x00000000
        /*0024*/ 	.short	0x0015
        /*0026*/ 	.short	0x0088
        /*0028*/ 	.byte	0x00, 0xf0, 0x11, 0x00


	//----- nvinfo : EIATTR_KPARAM_INFO
	.align		4
.L_12395:
        /*002c*/ 	.byte	0x04, 0x17
        /*002e*/ 	.short	(.L_12397 - .L_12396)
.L_12396:
        /*0030*/ 	.word	0x00000000
        /*0034*/ 	.short	0x0014
        /*0036*/ 	.short	0x0084
        /*0038*/ 	.byte	0x00, 0xf0, 0x11, 0x00


	//----- nvinfo : EIATTR_KPARAM_INFO
	.align		4
.L_12397:
        /*003c*/ 	.byte	0x04, 0x17
        /*003e*/ 	.short	(.L_12399 - .L_12398)
.L_12398:
        /*0040*/ 	.word	0x00000000
        /*0044*/ 	.short	0x0013
        /*0046*/ 	.short	0x0080
        /*0048*/ 	.byte	0x00, 0xf0, 0x11, 0x00


	//----- nvinfo : EIATTR_KPARAM_INFO
	.align		4
.L_12399:
        /*004c*/ 	.byte	0x04, 0x17
        /*004e*/ 	.short	(.L_12401 - .L_12400)
.L_12400:
        /*0050*/ 	.word	0x00000000
        /*0054*/ 	.short	0x0012
        /*0056*/ 	.short	0x007c
        /*0058*/ 	.byte	0x00, 0xf0, 0x11, 0x00


	//----- nvinfo : EIATTR_KPARAM_INFO
	.align		4
.L_12401:
        /*005c*/ 	.byte	0x04, 0x17
        /*005e*/ 	.short	(.L_12403 - .L_12402)
.L_12402:
        /*0060*/ 	.word	0x00000000
        /*0064*/ 	.short	0x0011
        /*0066*/ 	.short	0x0078
        /*0068*/ 	.byte	0x00, 0xf0, 0x11, 0x00


	//----- nvinfo : EIATTR_KPARAM_INFO
	.align		4
.L_12403:
        /*006c*/ 	.byte	0x04, 0x17
        /*006e*/ 	.short	(.L_12405 - .L_12404)
.L_12404:
        /*0070*/ 	.word	0x00000000
        /*0074*/ 	.short	0x0010
        /*0076*/ 	.short	0x0070
        /*0078*/ 	.byte	0x00, 0xf0, 0x21, 0x00


	//----- nvinfo : EIATTR_KPARAM_INFO
	.align		4
.L_12405:
        /*007c*/ 	.byte	0x04, 0x17
        /*007e*/ 	.short	(.L_12407 - .L_12406)
.L_12406:
        /*0080*/ 	.word	0x00000000
        /*0084*/ 	.short	0x000f
        /*0086*/ 	.short	0x0068
        /*0088*/ 	.byte	0x00, 0xf0, 0x21, 0x00


	//----- nvinfo : EIATTR_KPARAM_INFO
	.align		4
.L_12407:
        /*008c*/ 	.byte	0x04, 0x17
        /*008e*/ 	.short	(.L_12409 - .L_12408)
.L_12408:
        /*0090*/ 	.word	0x00000000
        /*0094*/ 	.short	0x000e
        /*0096*/ 	.short	0x0060
        /*0098*/ 	.byte	0x00, 0xf0, 0x11, 0x00


	//----- nvinfo : EIATTR_KPARAM_INFO
	.align		4
.L_12409:
        /*009c*/ 	.byte	0x04, 0x17
        /*009e*/ 	.short	(.L_12411 - .L_12410)
.L_12410:
        /*00a0*/ 	.word	0x00000000
        /*00a4*/ 	.short	0x000d
        /*00a6*/ 	.short	0x005c
        /*00a8*/ 	.byte	0x00, 0xf0, 0x11, 0x00


	//----- nvinfo : EIATTR_KPARAM_INFO
	.align		4
.L_12411:
        /*00ac*/ 	.byte	0x04, 0x17
        /*00ae*/ 	.short	(.L_12413 - .L_12412)
.L_12412:
        /*00b0*/ 	.word	0x00000000
        /*00b4*/ 	.short	0x000c
        /*00b6*/ 	.short	0x0058
        /*00b8*/ 	.byte	0x00, 0xf0, 0x11, 0x00


	//----- nvinfo : EIATTR_KPARAM_INFO
	.align		4
.L_12413:
        /*00bc*/ 	.byte	0x04, 0x17
        /*00be*/ 	.short	(.L_12415 - .L_12414)
.L_12414:
        /*00c0*/ 	.word	0x00000000
        /*00c4*/ 	.short	0x000b
        /*00c6*/ 	.short	0x0050
        /*00c8*/ 	.byte	0x00, 0xf0, 0x21, 0x00


	//----- nvinfo : EIATTR_KPARAM_INFO
	.align		4
.L_12415:
        /*00cc*/ 	.byte	0x04, 0x17
        /*00ce*/ 	.short	(.L_12417 - .L_12416)
.L_12416:
        /*00d0*/ 	.word	0x00000000
        /*00d4*/ 	.short	0x000a
        /*00d6*/ 	.short	0x0048
        /*00d8*/ 	.byte	0x00, 0xf0, 0x11, 0x00


	//----- nvinfo : EIATTR_KPARAM_INFO
	.align		4
.L_12417:
        /*00dc*/ 	.byte	0x04, 0x17
        /*00de*/ 	.short	(.L_12419 - .L_12418)
.L_12418:
        /*00e0*/ 	.word	0x00000000
        /*00e4*/ 	.short	0x0009
        /*00e6*/ 	.short	0x0040
        /*00e8*/ 	.byte	0x00, 0xf0, 0x21, 0x00


	//----- nvinfo : EIATTR_KPARAM_INFO
	.align		4
.L_12419:
        /*00ec*/ 	.byte	0x04, 0x17
        /*00ee*/ 	.short	(.L_12421 - .L_12420)
.L_12420:
        /*00f0*/ 	.word	0x00000000
        /*00f4*/ 	.short	0x0008
        /*00f6*/ 	.short	0x0038
        /*00f8*/ 	.byte	0x00, 0xf0, 0x21, 0x00


	//----- nvinfo : EIATTR_KPARAM_INFO
	.align		4
.L_12421:
        /*00fc*/ 	.byte	0x04, 0x17
        /*00fe*/ 	.short	(.L_12423 - .L_12422)
.L_12422:
        /*0100*/ 	.word	0x00000000
        /*0104*/ 	.short	0x0007
        /*0106*/ 	.short	0x0034
        /*0108*/ 	.byte	0x00, 0xf0, 0x11, 0x00


	//----- nvinfo : EIATTR_KPARAM_INFO
	.align		4
.L_12423:
        /*010c*/ 	.byte	0x04, 0x17
        /*010e*/ 	.short	(.L_12425 - .L_12424)
.L_12424:
        /*0110*/ 	.word	0x00000000
        /*0114*/ 	.short	0x0006
        /*0116*/ 	.short	0x0030
        /*0118*/ 	.byte	0x00, 0xf0, 0x11, 0x00


	//----- nvinfo : EIATTR_KPARAM_INFO
	.align		4
.L_12425:
        /*011c*/ 	.byte	0x04, 0x17
        /*011e*/ 	.short	(.L_12427 - .L_12426)
.L_12426:
        /*0120*/ 	.word	0x00000000
        /*0124*/ 	.short	0x0005
        /*0126*/ 	.short	0x0028
        /*0128*/ 	.byte	0x00, 0xf0, 0x21, 0x00


	//----- nvinfo : EIATTR_KPARAM_INFO
	.align		4
.L_12427:
        /*012c*/ 	.byte	0x04, 0x17
        /*012e*/ 	.short	(.L_12429 - .L_12428)
.L_12428:
        /*0130*/ 	.word	0x00000000
        /*0134*/ 	.short	0x0004
        /*0136*/ 	.short	0x0020
        /*0138*/ 	.byte	0x00, 0xf0, 0x21, 0x00


	//----- nvinfo : EIATTR_KPARAM_INFO
	.align		4
.L_12429:
        /*013c*/ 	.byte	0x04, 0x17
        /*013e*/ 	.short	(.L_12431 - .L_12430)
.L_12430:
        /*0140*/ 	.word	0x00000000
        /*0144*/ 	.short	0x0003
        /*0146*/ 	.short	0x0018
        /*0148*/ 	.byte	0x00, 0xf0, 0x21, 0x00


	//----- nvinfo : EIATTR_KPARAM_INFO
	.align		4
.L_12431:
        /*014c*/ 	.byte	0x04, 0x17
        /*014e*/ 	.short	(.L_12433 - .L_12432)
.L_12432:
        /*0150*/ 	.word	0x00000000
        /*0154*/ 	.short	0x0002
        /*0156*/ 	.short	0x0010
        /*0158*/ 	.byte	0x00, 0xf0, 0x21, 0x00


	//----- nvinfo : EIATTR_KPARAM_INFO
	.align		4
.L_12433:
        /*015c*/ 	.byte	0x04, 0x17
        /*015e*/ 	.short	(.L_12435 - .L_12434)
.L_12434:
        /*0160*/ 	.word	0x00000000
        /*0164*/ 	.short	0x0001
        /*0166*/ 	.short	0x0008
        /*0168*/ 	.byte	0x00, 0xf0, 0x21, 0x00


	//----- nvinfo : EIATTR_KPARAM_INFO
	.align		4
.L_12435:
        /*016c*/ 	.byte	0x04, 0x17
        /*016e*/ 	.short	(.L_12437 - .L_12436)
.L_12436:
        /*0170*/ 	.word	0x00000000
        /*0174*/ 	.short	0x0000
        /*0176*/ 	.short	0x0000
        /*0178*/ 	.byte	0x00, 0xf0, 0x21, 0x00


	//----- nvinfo : EIATTR_MAXREG_COUNT
	.align		4
.L_12437:
        /*017c*/ 	.byte	0x03, 0x1b
        /*017e*/ 	.short	0x00ff


	//----- nvinfo : EIATTR_NUM_BARRIERS
	.align		4
        /*0180*/ 	.byte	0x02, 0x4c
        /*0182*/ 	.byte	0x01
	.zero		1


	//----- nvinfo : EIATTR_EXTERNS
	.align		4
        /*0184*/ 	.byte	0x04, 0x0f
        /*0186*/ 	.short	(.L_12439 - .L_12438)


	//   ....[0]....
	.align		4
.L_12438:
        /*0188*/ 	.word	index@(__assertfail)


	//----- nvinfo : EIATTR_MERCURY_ISA_VERSION
	.align		4
.L_12439:
        /*018c*/ 	.byte	0x03, 0x5f
        /*018e*/ 	.short	0x0000


	//----- nvinfo : EIATTR_COOP_GROUP_MASK_REGIDS
	.align		4
        /*0190*/ 	.byte	0x04, 0x29
        /*0192*/ 	.short	(.L_12441 - .L_12440)


	//   ....[0]....
.L_12440:
        /*0194*/ 	.word	0xffffffff


	//   ....[1]....
        /*0198*/ 	.word	0xffffffff


	//   ....[2]....
        /*019c*/ 	.word	0xffffffff


	//   ....[3]....
        /*01a0*/ 	.word	0xffffffff


	//   ....[4]....
        /*01a4*/ 	.word	0xffffffff


	//   ....[5]....
        /*01a8*/ 	.word	0xffffffff


	//   ....[6]....
        /*01ac*/ 	.word	0xffffffff


	//   ....[7]....
        /*01b0*/ 	.word	0xffffffff


	//   ....[8]....
        /*01b4*/ 	.word	0xffffffff


	//   ....[9]....
        /*01b8*/ 	.word	0xffffffff


	//   ....[10]....
        /*01bc*/ 	.word	0xffffffff


	//   ....[11]....
        /*01c0*/ 	.word	0xffffffff


	//   ....[12]....
        /*01c4*/ 	.word	0xffffffff


	//   ....[13]....
        /*01c8*/ 	.word	0xffffffff


	//   ....[14]....
        /*01cc*/ 	.word	0xffffffff


	//   ....[15]....
        /*01d0*/ 	.word	0xffffffff


	//   ....[16]....
        /*01d4*/ 	.word	0xffffffff


	//   ....[17]....
        /*01d8*/ 	.word	0xffffffff


	//   ....[18]....
        /*01dc*/ 	.word	0xffffffff


	//   ....[19]....
        /*01e0*/ 	.word	0xffffffff


	//   ....[20]....
        /*01e4*/ 	.word	0xffffffff


	//   ....[21]....
        /*01e8*/ 	.word	0xffffffff


	//   ....[22]....
        /*01ec*/ 	.word	0xffffffff


	//   ....[23]....
        /*01f0*/ 	.word	0xffffffff


	//   ....[24]....
        /*01f4*/ 	.word	0xffffffff


	//   ....[25]....
        /*01f8*/ 	.word	0xffffffff


	//   ....[26]....
        /*01fc*/ 	.word	0xffffffff


	//   ....[27]....
        /*0200*/ 	.word	0xffffffff


	//   ....[28]....
        /*0204*/ 	.word	0xffffffff


	//   ....[29]....
        /*0208*/ 	.word	0xffffffff


	//   ....[30]....
        /*020c*/ 	.word	0xffffffff


	//   ....[31]....
        /*0210*/ 	.word	0xffffffff


	//   ....[32]....
        /*0214*/ 	.word	0xffffffff


	//   ....[33]....
        /*0218*/ 	.word	0xffffffff


	//   ....[34]....
        /*021c*/ 	.word	0xffffffff


	//   ....[35]....
        /*0220*/ 	.word	0xffffffff


	//   ....[36]....
        /*0224*/ 	.word	0xffffffff


	//   ....[37]....
        /*0228*/ 	.word	0xffffffff


	//   ....[38]....
        /*022c*/ 	.word	0xffffffff


	//   ....[39]....
        /*0230*/ 	.word	0xffffffff


	//   ....[40]....
        /*0234*/ 	.word	0xffffffff


	//   ....[41]....
        /*0238*/ 	.word	0xffffffff


	//   ....[42]....
        /*023c*/ 	.word	0xffffffff


	//----- nvinfo : EIATTR_COOP_GROUP_INSTR_OFFSETS
	.align		4
.L_12441:
        /*0240*/ 	.byte	0x04, 0x28
        /*0242*/ 	.short	(.L_12443 - .L_12442)


	//   ....[0]....
.L_12442:
        /*0244*/ 	.word	0x00000b80


	//   ....[1]....
        /*0248*/ 	.word	0x00000ba0


	//   ....[2]....
        /*024c*/ 	.word	0x00000bc0


	//   ....[3]....
        /*0250*/ 	.word	0x00000c70


	//   ....[4]....
        /*0254*/ 	.word	0x00000c90


	//   ....[5]....
        /*0258*/ 	.word	0x00000cb0


	//   ....[6]....
        /*025c*/ 	.word	0x00001ae0


	//   ....[7]....
        /*0260*/ 	.word	0x00001b40


	//   ....[8]....
        /*0264*/ 	.word	0x00001b70


	//   ....[9]....
        /*0268*/ 	.word	0x00001b90


	//   ....[10]....
        /*026c*/ 	.word	0x00001bb0


	//   ....[11]....
        /*0270*/ 	.word	0x00001c00


	//   ....[12]....
        /*0274*/ 	.word	0x00001c20


	//   ....[13]....
        /*0278*/ 	.word	0x00001c40


	//   ....[14]....
        /*027c*/ 	.word	0x00002a30


	//   ....[15]....
        /*0280*/ 	.word	0x00003970


	//   ....[16]....
        /*0284*/ 	.word	0x000039e0


	//   ....[17]....
        /*0288*/ 	.word	0x00003a40


	//   ....[18]....
        /*028c*/ 	.word	0x00003ab0


	//   ....[19]....
        /*0290*/ 	.word	0x00003b30


	//   ....[20]....
        /*0294*/ 	.word	0x00003ba0


	//   ....[21]....
        /*0298*/ 	.word	0x00003c10


	//   ....[22]....
        /*029c*/ 	.word	0x00003c70


	//   ....[23]....
        /*02a0*/ 	.word	0x00003ce0


	//   ....[24]....
        /*02a4*/ 	.word	0x00003d40


	//   ....[25]....
        /*02a8*/ 	.word	0x00003db0


	//   ....[26]....
        /*02ac*/ 	.word	0x00003e10


	//   ....[27]....
        /*02b0*/ 	.word	0x00003e80


	//   ....[28]....
        /*02b4*/ 	.word	0x00003ee0


	//   ....[29]....
        /*02b8*/ 	.word	0x00003f50


	//   ....[30]....
        /*02bc*/ 	.word	0x00003fb0


	//   ....[31]....
        /*02c0*/ 	.word	0x00004020


	//   ....[32]....
        /*02c4*/ 	.word	0x00004080


	//   ....[33]....
        /*02c8*/ 	.word	0x000040f0


	//   ....[34]....
        /*02cc*/ 	.word	0x00004150


	//   ....[35]....
        /*02d0*/ 	.word	0x000041c0


	//   ....[36]....
        /*02d4*/ 	.word	0x00004220


	//   ....[37]....
        /*02d8*/ 	.word	0x00004290


	//   ....[38]....
        /*02dc*/ 	.word	0x000042f0


	//   ....[39]....
        /*02e0*/ 	.word	0x00004360


	//   ....[40]....
        /*02e4*/ 	.word	0x000043c0


	//   ....[41]....
        /*02e8*/ 	.word	0x00004430


	//   ....[42]....
        /*02ec*/ 	.word	0x00004490


	//----- nvinfo : EIATTR_SYSCALL_OFFSETS
	.align		4
.L_12443:
        /*02f0*/ 	.byte	0x04, 0x46
        /*02f2*/ 	.short	(.L_12445 - .L_12444)


	//   ....[0]....
.L_12444:
        /*02f4*/ 	.word	0x000037d0


	//   ....[1]....
        /*02f8*/ 	.word	0x00003900


	//----- nvinfo : EIATTR_EXIT_INSTR_OFFSETS
	.align		4
.L_12445:
        /*02fc*/ 	.byte	0x04, 0x1c
        /*02fe*/ 	.short	(.L_12447 - .L_12446)


	//   ....[0]....
.L_12446:
        /*0300*/ 	.word	0x00000090


	//   ....[1]....
        /*0304*/ 	.word	0x00003160


	//   ....[2]....
        /*0308*/ 	.word	0x00003210


	//   ....[3]....
        /*030c*/ 	.word	0x000036a0


	//   ....[4]....
        /*0310*/ 	.word	0x00003910


	//----- nvinfo : EIATTR_CTAIDZ_USED
	.align		4
.L_12447:
        /*0314*/ 	.byte	0x01, 0x04
	.zero		2


	//----- nvinfo : EIATTR_CRS_STACK_SIZE
	.align		4
        /*0318*/ 	.byte	0x04, 0x1e
        /*031a*/ 	.short	(.L_12449 - .L_12448)
.L_12448:
        /*031c*/ 	.word	0x00000000
.L_12449:


//--------------------- .nv.info._ZN4vllm25paged_attention_v2_kernelIfhLi80ELi16ELi128ELNS_18Fp8KVCacheDataTypeE2ELb1ELi512EEEvPfS2_PT_PKS3_PKT0_S9_ifPKiSB_iPKfiiiSD_SD_iiiii --------------------------
	.section	.nv.info._ZN4vllm25paged_attention_v2_kernelIfhLi80ELi16ELi128ELNS_18Fp8KVCacheDataTypeE2ELb1ELi512EEEvPfS2_PT_PKS3_PKT0_S9_ifPKiSB_iPKfiiiSD_SD_iiiii,"",@"SHT_CUDA_INFO"
	.sectionflags	@""
	.align	4


	//----- nvinfo : EIATTR_CUDA_API_VERSION
	.align		4
        /*0000*/ 	.byte	0x04, 0x37
        /*0002*/ 	.short	(.L_12451 - .L_12450)
.L_12450:
        /*0004*/ 	.word	0x00000082


	//----- nvinfo : EIATTR_SW2861232_WAR
	.align		4
.L_12451:
        /*0008*/ 	.byte	0x01, 0x35
	.zero		2


	//----- nvinfo : EIATTR_PARAM_CBANK
	.align		4
        /*000c*/ 	.byte	0x04, 0x0a
        /*000e*/ 	.short	(.L_12453 - .L_12452)
	.align		4
.L_12452:
        /*0010*/ 	.word	index@(.nv.constant0._ZN4vllm25paged_attention_v2_kernelIfhLi80ELi16ELi128ELNS_18Fp8KVCacheDataTypeE2ELb1ELi512EEEvPfS2_PT_PKS3_PKT0_S9_ifPKiSB_iPKfiiiSD_SD_iiiii)
        /*0014*/ 	.short	0x0160
        /*0016*/ 	.short	0x008c


	//----- nvinfo : EIATTR_CBANK_PARAM_SIZE
	.align		4
.L_12453:
        /*0018*/ 	.byte	0x03, 0x19
        /*001a*/ 	.short	0x008c


	//----- nvinfo : EIATTR_KPARAM_INFO
	.align		4
        /*001c*/ 	.byte	0x04, 0x17
        /*001e*/ 	.short	(.L_12455 - .L_12454)
.L_12454:
        /*0020*/ 	.word	0x00000000
        /*0024*/ 	.short	0x0015
        /*0026*/ 	.short	0x0088
        /*0028*/ 	.byte	0x00, 0xf0, 0x11, 0x00


	//----- nvinfo : EIATTR_KPARAM_INFO
	.align		4
.L_12455:
        /*002c*/ 	.byte	0x04, 0x17
        /*002e*/ 	.short	(.L_12457 - .L_12456)
.L_12456:
        /*0030*/ 	.word	0x00000000
        /*0034*/ 	.short	0x0014
        /*0036*/ 	.short	0x0084
        /*0038*/ 	.byte	0x00, 0xf0, 0x11, 0x00


	//----- nvinfo : EIATTR_KPARAM_INFO
	.align		4
.L_12457:
        /*003c*/ 	.byte	0x04, 0x17
        /*003e*/ 	.short	(.L_12459 - .L_12458)
.L_12458:
        /*0040*/ 	.word	0x00000000
        /*0044*/ 	.short	0x0013
        /*0046*/ 	.short	0x0080
        /*0048*/ 	.byte	0x00, 0xf0, 0x11, 0x00


	//----- nvinfo : EIATTR_KPARAM_INFO
	.align		4
.L_12459:
        /*004c*/ 	.byte	0x04, 0x17
        /*004e*/ 	.short	(.L_12461 - .L_12460)
.L_12460:
        /*0050*/ 	.word	0x00000000
        /*0054*/ 	.short	0x0012
        /*0056*/ 	.short	0x007c
        /*0058*/ 	.byte	0x00, 0xf0, 0x11, 0x00


	//----- nvinfo : EIATTR_KPARAM_INFO
	.align		4
.L_12461:
        /*005c*/ 	.byte	0x04, 0x17
        /*005e*/ 	.short	(.L_12463 - .L_12462)
.L_12462:
        /*0060*/ 	.word	0x00000000
        /*0064*/ 	.short	0x0011
        /*0066*/ 	.short	0x0078
        /*0068*/ 	.byte	0x00, 0xf0, 0x11, 0x00


	//----- nvinfo : EIATTR_KPARAM_INFO
	.align		4
.L_12463:
        /*006c*/ 	.byte	0x04, 0x17
        /*006e*/ 	.short	(.L_12465 - .L_12464)
.L_12464:
        /*0070*/ 	.word	0x00000000
        /*0074*/ 	.short	0x0010
        /*0076*/ 	.short	0x0070
        /*0078*/ 	.byte	0x00, 0xf0, 0x21, 0x00


	//----- nvinfo : EIATTR_KPARAM_INFO
	.align		4
.L_12465:
        /*007c*/ 	.byte	0x04, 0x17
        /*007e*/ 	.short	(.L_12467 - .L_12466)
.L_12466:
        /*0080*/ 	.word	0x00000000
        /*0084*/ 	.short	0x000f
        /*0086*/ 	.short	0x0068
        /*0088*/ 	.byte	0x00, 0xf0, 0x21, 0x00


	//----- nvinfo : EIATTR_KPARAM_INFO
	.align		4
.L_12467:
        /*008c*/ 	.byte	0x04, 0x17
        /*008e*/ 	.short	(.L_12469 - .L_12468)
.L_12468:
        /*0090*/ 	.word	0x00000000
        /*0094*/ 	.short	0x000e
        /*0096*/ 	.short	0x0060
        /*0098*/ 	.byte	0x00, 0xf0, 0x11, 0x00


	//----- nvinfo : EIATTR_KPARAM_INFO
	.align		4
.L_12469:
        /*009c*/ 	.byte	0x04, 0x17
        /*009e*/ 	.short	(.L_12471 - .L_12470)
.L_12470:
        /*00a0*/ 	.word	0x00000000
        /*00a4*/ 	.short	0x000d
        /*00a6*/ 	.short	0x005c
        /*00a8*/ 	.byte	0x00, 0xf0, 0x11, 0x00


	//----- nvinfo : EIATTR_KPARAM_INFO
	.align		4
.L_12471:
        /*00ac*/ 	.byte	0x04, 0x17
        /*00ae*/ 	.short	(.L_12473 - .L_12472)
.L_12472:
        /*00b0*/ 	.word	0x00000000
        /*00b4*/ 	.short	0x000c
        /*00b6*/ 	.short	0x0058
        /*00b8*/ 	.byte	0x00, 0xf0, 0x11, 0x00


	//----- nvinfo : EIATTR_KPARAM_INFO
	.align		4
.L_12473:
        /*00bc*/ 	.byte	0x04, 0x17
        /*00be*/ 	.short	(.L_12475 - .L_12474)
.L_12474:
        /*00c0*/ 	.word	0x00000000
        /*00c4*/ 	.short	0x000b
        /*00c6*/ 	.short	0x0050
        /*00c8*/ 	.byte	0x00, 0xf0, 0x21, 0x00


	//----- nvinfo : EIATTR_KPARAM_INFO
	.align		4
.L_12475:
        /*00cc*/ 	.byte	0x04, 0x17
        /*00ce*/ 	.short	(.L_12477 - .L_12476)
.L_12476:
        /*00d0*/ 	.word	0x00000000
        /*00d4*/ 	.short	0x000a
        /*00d6*/ 	.short	0x0048
        /*00d8*/ 	.byte	0x00, 0xf0, 0x11, 0x00


	//----- nvinfo : EIATTR_KPARAM_INFO
	.align		4
.L_12477:
        /*00dc*/ 	.byte	0x04, 0x17
        /*00de*/ 	.short	(.L_12479 - .L_12478)
.L_12478:
        /*00e0*/ 	.word	0x00000000
        /*00e4*/ 	.short	0x0009
        /*00e6*/ 	.short	0x0040
        /*00e8*/ 	.byte	0x00, 0xf0, 0x21, 0x00


	//----- nvinfo : EIATTR_KPARAM_INFO
	.align		4
.L_12479:
        /*00ec*/ 	.byte	0x04, 0x17
        /*00ee*/ 	.short	(.L_12481 - .L_12480)
.L_12480:
        /*00f0*/ 	.word	0x00000000
        /*00f4*/ 	.short	0x0008
        /*00f6*/ 	.short	0x0038
        /*00f8*/ 	.byte	0x00, 0xf0, 0x21, 0x00


	//----- nvinfo : EIATTR_KPARAM_INFO
	.align		4
.L_12481:
        /*00fc*/ 	.byte	0x04, 0x17
        /*00fe*/ 	.short	(.L_12483 - .L_12482)
.L_12482:
        /*0100*/ 	.word	0x00000000
        /*0104*/ 	.short	0x0007
        /*0106*/ 	.short	0x0034
        /*0108*/ 	.byte	0x00, 0xf0, 0x11, 0x00


	//----- nvinfo : EIATTR_KPARAM_INFO
	.align		4
.L_12483:
        /*010c*/ 	.byte	0x04, 0x17
        /*010e*/ 	.short	(.L_12485 - .L_12484)
.L_12484:
        /*0110*/ 	.word	0x00000000
        /*0114*/ 	.short	0x0006
        /*0116*/ 	.short	0x0030
        /*0118*/ 	.byte	0x00, 0xf0, 0x11, 0x00


	//----- nvinfo : EIATTR_KPARAM_INFO
	.align		4
.L_12485:
        /*011c*/ 	.byte	0x04, 0x17
        /*011e*/ 	.short	(.L_12487 - .L_12486)
.L_12486:
        /*0120*/ 	.word	0x00000000
        /*0124*/ 	.short	0x0005
        /*0126*/ 	.short	0x0028
        /*0128*/ 	.byte	0x00, 0xf0, 0x21, 0x00


	//----- nvinfo : EIATTR_KPARAM_INFO
	.align		4
.L_12487:
        /*012c*/ 	.byte	0x04, 0x17
        /*012e*/ 	.short	(.L_12489 - .L_12488)
.L_12488:
        /*0130*/ 	.word	0x00000000
        /*0134*/ 	.short	0x0004
        /*0136*/ 	.short	0x0020
        /*0138*/ 	.byte	0x00, 0xf0, 0x21, 0x00


	//----- nvinfo : EIATTR_KPARAM_INFO
	.align		4
.L_12489:
        /*013c*/ 	.byte	0x04, 0x17
        /*013e*/ 	.short	(.L_12491 - .L_12490)
.L_12490:
        /*0140*/ 	.word	0x00000000
        /*0144*/ 	.short	0x0003
        /*0146*/ 	.short	0x0018
        /*0148*/ 	.byte	0x00, 0xf0, 0x21, 0x00


	//----- nvinfo : EIATTR_KPARAM_INFO
	.align		4
.L_12491:
        /*014c*/ 	.byte	0x04, 0x17
        /*014e*/ 	.short	(.L_12493 - .L_12492)
.L_12492:
        /*0150*/ 	.word	0x00000000
        /*0154*/ 	.short	0x0002
        /*0156*/ 	.short	0x0010
        /*0158*/ 	.byte	0x00, 0xf0, 0x21, 0x00


	//----- nvinfo : EIATTR_KPARAM_INFO
	.align		4
.L_12493:
        /*015c*/ 	.byte	0x04, 0x17
        /*015e*/ 	.short	(.L_12495 - .L_12494)
.L_12494:
        /*0160*/ 	.word	0x00000000
        /*0164*/ 	.short	0x0001
        /*0166*/ 	.short	0x0008
        /*0168*/ 	.byte	0x00, 0xf0, 0x21, 0x00


	//----- nvinfo : EIATTR_KPARAM_INFO
	.align		4
.L_12495:
        /*016c*/ 	.byte	0x04, 0x17
        /*016e*/ 	.short	(.L_12497 - .L_12496)
.L_12496:
        /*0170*/ 	.word	0x00000000
        /*0174*/ 	.short	0x0000
        /*0176*/ 	.short	0x0000
        /*0178*/ 	.byte	0x00, 0xf0, 0x21, 0x00


	//----- nvinfo : EIATTR_MAXREG_COUNT
	.align		4
.L_12497:
        /*017c*/ 	.byte	0x03, 0x1b
        /*017e*/ 	.short	0x00ff


	//----- nvinfo : EIATTR_NUM_BARRIERS
	.align		4
        /*0180*/ 	.byte	0x02, 0x4c
        /*0182*/ 	.byte	0x01
	.zero		1


	//----- nvinfo : EIATTR_EXTERNS
	.align		4
        /*0184*/ 	.byte	0x04, 0x0f
        /*0186*/ 	.short	(.L_12499 - .L_12498)


	//   ....[0]....
	.align		4
.L_12498:
        /*0188*/ 	.word	index@(__assertfail)


	//----- nvinfo : EIATTR_MERCURY_ISA_VERSION
	.align		4
.L_12499:
        /*018c*/ 	.byte	0x03, 0x5f
        /*018e*/ 	.short	0x0000


	//----- nvinfo : EIATTR_COOP_GROUP_MASK_REGIDS
	.align		4
        /*0190*/ 	.byte	0x04, 0x29
        /*0192*/ 	.short	(.L_12501 - .L_12500)


	//   ....[0]....
.L_12500:
        /*0194*/ 	.word	0xffffffff


	//   ....[1]....
        /*0198*/ 	.word	0xffffffff


	//   ....[2]....
        /*019c*/ 	.word	0xffffffff


	//   ....[3]....
        /*01a0*/ 	.word	0xffffffff


	//   ....[4]....
        /*01a4*/ 	.word	0xffffffff


	//   ....[5]....
        /*01a8*/ 	.word	0xffffffff


	//   ....[6]....
        /*01ac*/ 	.word	0xffffffff


	//   ....[7]....
        /*01b0*/ 	.word	0xffffffff


	//   ....[8]....
        /*01b4*/ 	.word	0xffffffff


	//   ....[9]....
        /*01b8*/ 	.word	0xffffffff


	//   ....[10]....
        /*01bc*/ 	.word	0xffffffff


	//   ....[11]....
        /*01c0*/ 	.word	0xffffffff


	//   ....[12]....
        /*01c4*/ 	.word	0xffffffff


	//   ....[13]....
        /*01c8*/ 	.word	0xffffffff


	//   ....[14]....
        /*01cc*/ 	.word	0xffffffff


	//   ....[15]....
        /*01d0*/ 	.word	0xffffffff


	//   ....[16]....
        /*01d4*/ 	.word	0xffffffff


	//   ....[17]....
        /*01d8*/ 	.word	0xffffffff


	//   ....[18]....
        /*01dc*/ 	.word	0xffffffff


	//   ....[19]....
        /*01e0*/ 	.word	0xffffffff


	//   ....[20]....
        /*01e4*/ 	.word	0xffffffff


	//   ....[21]....
        /*01e8*/ 	.word	0xffffffff


	//   ....[22]....
        /*01ec*/ 	.word	0xffffffff


	//   ....[23]....
        /*01f0*/ 	.word	0xffffffff


	//   ....[24]....
        /*01f4*/ 	.word	0xffffffff


	//   ....[25]....
        /*01f8*/ 	.word	0xffffffff


	//   ....[26]....
        /*01fc*/ 	.word	0xffffffff


	//   ....[27]....
        /*0200*/ 	.word	0xffffffff


	//   ....[28]....
        /*0204*/ 	.word	0xffffffff


	//   ....[29]....
        /*0208*/ 	.word	0xffffffff


	//   ....[30]....
        /*020c*/ 	.word	0xffffffff


	//   ....[31]....
        /*0210*/ 	.word	0xffffffff


	//   ....[32]....
        /*0214*/ 	.word	0xffffffff


	//   ....[33]....
        /*0218*/ 	.word	0xffffffff


	//   ....[34]....
        /*021c*/ 	.word	0xffffffff


	//   ....[35]....
        /*0220*/ 	.word	0xffffffff


	//   ....[36]....
        /*0224*/ 	.word	0xffffffff


	//   ....[37]....
        /*0228*/ 	.word	0xffffffff


	//   ....[38]....
        /*022c*/ 	.word	0xffffffff


	//----- nvinfo : EIATTR_COOP_GROUP_INSTR_OFFSETS
	.align		4
.L_12501:
        /*0230*/ 	.byte	0x04, 0x28
        /*0232*/ 	.short	(.L_12503 - .L_12502)


	//   ....[0]....
.L_12502:
        /*0234*/ 	.word	0x00000b80


	//   ....[1]....
        /*0238*/ 	.word	0x00000ba0


	//   ....[2]....
        /*023c*/ 	.word	0x00000bc0


	//   ....[3]....
        /*0240*/ 	.word	0x00000c60


	//   ....[4]....
        /*0244*/ 	.word	0x00000c80


	//   ....[5]....
        /*0248*/ 	.word	0x00000cb0


	//   ....[6]....
        /*024c*/ 	.word	0x00001ae0


	//   ....[7]....
        /*0250*/ 	.word	0x00001b40


	//   ....[8]....
        /*0254*/ 	.word	0x00001b70


	//   ....[9]....
        /*0258*/ 	.word	0x00001b90


	//   ....[10]....
        /*025c*/ 	.word	0x00001bb0


	//   ....[11]....
        /*0260*/ 	.word	0x00001c00


	//   ....[12]....
        /*0264*/ 	.word	0x00001c20


	//   ....[13]....
        /*0268*/ 	.word	0x00001c40


	//   ....[14]....
        /*026c*/ 	.word	0x00002a30


	//   ....[15]....
        /*0270*/ 	.word	0x000037d0


	//   ....[16]....
        /*0274*/ 	.word	0x00003840


	//   ....[17]....
        /*0278*/ 	.word	0x000038a0


	//   ....[18]....
        /*027c*/ 	.word	0x00003900


	//   ....[19]....
        /*0280*/ 	.word	0x00003980


	//   ....[20]....
        /*0284*/ 	.word	0x000039f0


	//   ....[21]....
        /*0288*/ 	.word	0x00003a60


	//   ....[22]....
        /*028c*/ 	.word	0x00003ac0


	//   ....[23]....
        /*0290*/ 	.word	0x00003b30


	//   ....[24]....
        /*0294*/ 	.word	0x00003b90


	//   ....[25]....
        /*0298*/ 	.word	0x00003c00


	//   ....[26]....
        /*029c*/ 	.word	0x00003c60


	//   ....[27]....
        /*02a0*/ 	.word	0x00003cd0


	//   ....[28]....
        /*02a4*/ 	.word	0x00003d30


	//   ....[29]....
        /*02a8*/ 	.word	0x00003da0


	//   ....[30]....
        /*02ac*/ 	.word	0x00003e00


	//   ....[31]....
        /*02b0*/ 	.word	0x00003e70


	//   ....[32]....
        /*02b4*/ 	.word	0x00003ed0


	//   ....[33]....
        /*02b8*/ 	.word	0x00003f40


	//   ....[34]....
        /*02bc*/ 	.word	0x00003fa0


	//   ....[35]....
        /*02c0*/ 	.word	0x00004010


	//   ....[36]....
        /*02c4*/ 	.word	0x00004070


	//   ....[37]....
        /*02c8*/ 	.word	0x000040e0


	//   ....[38]....
        /*02cc*/ 	.word	0x00004140


	//----- nvinfo : EIATTR_SYSCALL_OFFSETS
	.align		4
.L_12503:
        /*02d0*/ 	.byte	0x04, 0x46
        /*02d2*/ 	.short	(.L_12505 - .L_12504)


	//   ....[0]....
.L_12504:
        /*02d4*/ 	.word	0x00003630


	//   ....[1]....
        /*02d8*/ 	.word	0x00003760


	//----- nvinfo : EIATTR_EXIT_INSTR_OFFSETS
	.align		4
.L_12505:
        /*02dc*/ 	.byte	0x04, 0x1c
        /*02de*/ 	.short	(.L_12507 - .L_12506)


	//   ....[0]....
.L_12506:
        /*02e0*/ 	.word	0x00000090


	//   ....[1]....
        /*02e4*/ 	.word	0x00003080


	//   ....[2]....
        /*02e8*/ 	.word	0x00003140


	//   ....[3]....
        /*02ec*/ 	.word	0x00003500


	//   ....[4]....
        /*02f0*/ 	.word	0x00003770


	//----- nvinfo : EIATTR_CTAIDZ_USED
	.align		4
.L_12507:
        /*02f4*/ 	.byte	0x01, 0x04
	.zero		2


	//----- nvinfo : EIATTR_CRS_STACK_SIZE
	.align		4
        /*02f8*/ 	.byte	0x04, 0x1e
        /*02fa*/ 	.short	(.L_12509 - .L_12508)
.L_12508:
        /*02fc*/ 	.word	0x00000000
.L_12509:


//--------------------- .nv.info._ZN4vllm25paged_attention_v2_kernelIfhLi64ELi16ELi128ELNS_18Fp8KVCacheDataTypeE2ELb1ELi512EEEvPfS2_PT_PKS3_PKT0_S9_ifPKiSB_iPKfiiiSD_SD_iiiii --------------------------
	.section	.nv.info._ZN4vllm25paged_attention_v2_kernelIfhLi64ELi16ELi128ELNS_18Fp8KVCacheDataTypeE2ELb1ELi512EEEvPfS2_PT_PKS3_PKT0_S9_ifPKiSB_iPKfiiiSD_SD_iiiii,"",@"SHT_CUDA_INFO"
	.sectionflags	@""
	.align	4


	//----- nvinfo : EIATTR_CUDA_API_VERSION
	.align		4
        /*0000*/ 	.byte	0x04, 0x37
        /*0002*/ 	.short	(.L_12511 - .L_12510)
.L_12510:
        /*0004*/ 	.word	0x00000082


	//----- nvinfo : EIATTR_SW2861232_WAR
	.align		4
.L_12511:
        /*0008*/ 	.byte	0x01, 0x35
	.zero		2


	//----- nvinfo : EIATTR_PARAM_CBANK
	.align		4
        /*000c*/ 	.byte	0x04, 0x0a
        /*000e*/ 	.short	(.L_12513 - .L_12512)
	.align		4
.L_12512:
        /*0010*/ 	.word	index@(.nv.constant0._ZN4vllm25paged_attention_v2_kernelIfhLi64ELi16ELi128ELNS_18Fp8KVCacheDataTypeE2ELb1ELi512EEEvPfS2_PT_PKS3_PKT0_S9_ifPKiSB_iPKfiiiSD_SD_iiiii)
        /*0014*/ 	.short	0x0160
        /*0016*/ 	.short	0x008c


	//----- nvinfo : EIATTR_CBANK_PARAM_SIZE
	.align		4
.L_12513:
        /*0018*/ 	.byte	0x03, 0x19
        /*001a*/ 	.short	0x008c


	//----- nvinfo : EIATTR_KPARAM_INFO
	.align		4
        /*001c*/ 	.byte	0x04, 0x17
        /*001e*/ 	.short	(.L_12515 - .L_12514)
.L_12514:
        /*0020*/ 	.word	0x00000000
        /*0024*/ 	.short	0x0015
        /*0026*/ 	.short	0x0088
        /*0028*/ 	.byte	0x00, 0xf0, 0x11, 0x00


	//----- nvinfo : EIATTR_KPARAM_INFO
	.align		4
.L_12515:
        /*002c*/ 	.byte	0x04, 0x17
        /*002e*/ 	.short	(.L_12517 - .L_12516)
.L_12516:
        /*0030*/ 	.word	0x00000000
        /*0034*/ 	.short	0x0014
        /*0036*/ 	.short	0x0084
        /*0038*/ 	.byte	0x00, 0xf0, 0x11, 0x00


	//----- nvinfo : EIATTR_KPARAM_INFO
	.align		4
.L_12517:
        /*003c*/ 	.byte	0x04, 0x17
        /*003e*/ 	.short	(.L_12519 - .L_12518)
.L_12518:
        /*0040*/ 	.word	0x00000000
        /*0044*/ 	.short	0x0013
        /*0046*/ 	.short	0x0080
        /*0048*/ 	.byte	0x00, 0xf0, 0x11, 0x00


	//----- nvinfo : EIATTR_KPARAM_INFO
	.align		4
.L_12519:
        /*004c*/ 	.byte	0x04, 0x17
        /*004e*/ 	.short	(.L_12521 - .L_12520)
.L_12520:
        /*0050*/ 	.word	0x00000000
        /*0054*/ 	.short	0x0012
        /*0056*/ 	.short	0x007c
        /*0058*/ 	.byte	0x00, 0xf0, 0x11, 0x00


	//----- nvinfo : EIATTR_KPARAM_INFO
	.align		4
.L_12521:
        /*005c*/ 	.byte	0x04, 0x17
        /*005e*/ 	.short	(.L_12523 - .L_12522)
.L_12522:
        /*0060*/ 	.word	0x00000000
        /*0064*/ 	.short	0x0011
        /*0066*/ 	.short	0x0078
        /*0068*/ 	.byte	0x00, 0xf0, 0x11, 0x00


	//----- nvinfo : EIATTR_KPARAM_INFO
	.align		4
.L_12523:
        /*006c*/ 	.byte	0x04, 0x17
        /*006e*/ 	.short	(.L_12525 - .L_12524)
.L_12524:
        /*0070*/ 	.word	0x00000000
        /*0074*/ 	.short	0x0010
        /*0076*/ 	.short	0x0070
        /*0078*/ 	.byte	0x00, 0xf0, 0x21, 0x00


	//----- nvinfo : EIATTR_KPARAM_INFO
	.align		4
.L_12525:
        /*007c*/ 	.byte	0x04, 0x17
        /*007e*/ 	.short	(.L_12527 - .L_12526)
.L_12526:
        /*0080*/ 	.word	0x00000000
        /*0084*/ 	.short	0x000f
        /*0086*/ 	.short	0x0068
        /*0088*/ 	.byte	0x00, 0xf0, 0x21, 0x00


	//----- nvinfo : EIATTR_KPARAM_INFO
	.align		4
.L_12527:
        /*008c*/ 	.byte	0x04, 0x17
        /*008e*/ 	.short	(.L_12529 - .L_12528)
.L_12528:
        /*0090*/ 	.word	0x00000000
        /*0094*/ 	.short	0x000e
        /*0096*/ 	.short	0x0060
        /*0098*/ 	.byte	0x00, 0xf0, 0x11, 0x00


	//----- nvinfo : EIATTR_KPARAM_INFO
	.align		4
.L_12529:
        /*009c*/ 	.byte	0x04, 0x17
        /*009e*/ 	.short	(.L_12531 - .L_12530)
.L_12530:
        /*00a0*/ 	.word	0x00000000
        /*00a4*/ 	.short	0x000d
        /*00a6*/ 	.short	0x005c
        /*00a8*/ 	.byte	0x00, 0xf0, 0x11, 0x00


	//----- nvinfo : EIATTR_KPARAM_INFO
	.align		4
.L_12531:
        /*00ac*/ 	.byte	0x04, 0x17
        /*00ae*/ 	.short	(.L_12533 - .L_12532)
.L_12532:
        /*00b0*/ 	.word	0x00000000
        /*00b4*/ 	.short	0x000c
        /*00b6*/ 	.short	0x0058
        /*00b8*/ 	.byte	0x00, 0xf0, 0x11, 0x00


	//----- nvinfo : EIATTR_KPARAM_INFO
	.align		4
.L_12533:
        /*00bc*/ 	.byte	0x04, 0x17
        /*00be*/ 	.short	(.L_12535 - .L_12534)
.L_12534:
        /*00c0*/ 	.word	0x00000000
        /*00c4*/ 	.short	0x000b
        /*00c6*/ 	.short	0x0050
        /*00c8*/ 	.byte	0x00, 0xf0, 0x21, 0x00


	//----- nvinfo : EIATTR_KPARAM_INFO
	.align		4
.L_12535:
        /*00cc*/ 	.byte	0x04, 0x17
        /*00ce*/ 	.short	(.L_12537 - .L_12536)
.L_12536:
        /*00d0*/ 	.word	0x00000000
        /*00d4*/ 	.short	0x000a
        /*00d6*/ 	.short	0x0048
        /*00d8*/ 	.byte	0x00, 0xf0, 0x11, 0x00


	//----- nvinfo : EIATTR_KPARAM_INFO
	.align		4
.L_12537:
        /*00dc*/ 	.byte	0x04, 0x17
        /*00de*/ 	.short	(.L_12539 - .L_12538)
.L_12538:
        /*00e0*/ 	.word	0x00000000
        /*00e4*/ 	.short	0x0009
        /*00e6*/ 	.short	0x0040
        /*00e8*/ 	.byte	0x00, 0xf0, 0x21, 0x00


	//----- nvinfo : EIATTR_KPARAM_INFO
	.align		4
.L_12539:
        /*00ec*/ 	.byte	0x04, 0x17
        /*00ee*/ 	.short	(.L_12541 - .L_12540)
.L_12540:
        /*00f0*/ 	.word	0x00000000
        /*00f4*/ 	.short	0x0008
        /*00f6*/ 	.short	0x0038
        /*00f8*/ 	.byte	0x00, 0xf0, 0x21, 0x00


	//----- nvinfo : EIATTR_KPARAM_INFO
	.align		4
.L_12541:
        /*00fc*/ 	.byte	0x04, 0x17
        /*00fe*/ 	.short	(.L_12543 - .L_12542)
.L_12542:
        /*0100*/ 	.word	0x00000000
        /*0104*/ 	.short	0x0007
        /*0106*/ 	.short	0x0034
        /*0108*/ 	.byte	0x00, 0xf0, 0x11, 0x00


	//----- nvinfo : EIATTR_KPARAM_INFO
	.align		4
.L_12543:
        /*010c*/ 	.byte	0x04, 0x17
        /*010e*/ 	.short	(.L_12545 - .L_12544)
.L_12544:
        /*0110*/ 	.word	0x00000000
        /*0114*/ 	.short	0x0006
        /*0116*/ 	.short	0x0030
        /*0118*/ 	.byte	0x00, 0xf0, 0x11, 0x00


	//----- nvinfo : EIATTR_KPARAM_INFO
	.align		4
.L_12545:
        /*011c*/ 	.byte	0x04, 0x17
        /*011e*/ 	.short	(.L_12547 - .L_12546)
.L_12546:
        /*0120*/ 	.word	0x00000000
        /*0124*/ 	.short	0x0005
        /*0126*/ 	.short	0x0028
        /*0128*/ 	.byte	0x00, 0xf0, 0x21, 0x00


	//----- nvinfo : EIATTR_KPARAM_INFO
	.align		4
.L_12547:
        /*012c*/ 	.byte	0x04, 0x17
        /*012e*/ 	.short	(.L_12549 - .L_12548)
.L_12548:
        /*0130*/ 	.word	0x00000000
        /*0134*/ 	.short	0x0004
        /*0136*/ 	.short	0x0020
        /*0138*/ 	.byte	0x00, 0xf0, 0x21, 0x00


	//----- nvinfo : EIATTR_KPARAM_INFO
	.align		4
.L_12549:
        /*013c*/ 	.byte	0x04, 0x17
        /*013e*/ 	.short	(.L_12551 - .L_12550)
.L_12550:
        /*0140*/ 	.word	0x00000000
        /*0144*/ 	.short	0x0003
        /*0146*/ 	.short	0x0018
        /*0148*/ 	.byte	0x00, 0xf0, 0x21, 0x00


	//----- nvinfo : EIATTR_KPARAM_INFO
	.align		4
.L_12551:
        /*014c*/ 	.byte	0x04, 0x17
        /*014e*/ 	.short	(.L_12553 - .L_12552)
.L_12552:
        /*0150*/ 	.word	0x00000000
        /*0154*/ 	.short	0x0002
        /*0156*/ 	.short	0x0010
        /*0158*/ 	.byte	0x00, 0xf0, 0x21, 0x00


	//----- nvinfo : EIATTR_KPARAM_INFO
	.align		4
.L_12553:
        /*015c*/ 	.byte	0x04, 0x17
        /*015e*/ 	.short	(.L_12555 - .L_12554)
.L_12554:
        /*0160*/ 	.word	0x00000000
        /*0164*/ 	.short	0x0001
        /*0166*/ 	.short	0x0008
        /*0168*/ 	.byte	0x00, 0xf0, 0x21, 0x00


	//----- nvinfo : EIATTR_KPARAM_INFO
	.align		4
.L_12555:
        /*016c*/ 	.byte	0x04, 0x17
        /*016e*/ 	.short	(.L_12557 - .L_12556)
.L_12556:
        /*0170*/ 	.word	0x00000000
        /*0174*/ 	.short	0x0000
        /*0176*/ 	.short	0x0000
        /*0178*/ 	.byte	0x00, 0xf0, 0x21, 0x00


	//----- nvinfo : EIATTR_MAXREG_COUNT
	.align		4
.L_12557:
        /*017c*/ 	.byte	0x03, 0x1b
        /*017e*/ 	.short	0x00ff


	//----- nvinfo : EIATTR_NUM_BARRIERS
	.align		4
        /*0180*/ 	.byte	0x02, 0x4c
        /*0182*/ 	.byte	0x01
	.zero		1


	//----- nvinfo : EIATTR_EXTERNS
	.align		4
        /*0184*/ 	.byte	0x04, 0x0f
        /*0186*/ 	.short	(.L_12559 - .L_12558)


	//   ....[0]....
	.align		4
.L_12558:
        /*0188*/ 	.word	index@(__assertfail)


	//----- nvinfo : EIATTR_MERCURY_ISA_VERSION
	.align		4
.L_12559:
        /*018c*/ 	.byte	0x03, 0x5f
        /*018e*/ 	.short	0x0000


	//----- nvinfo : EIATTR_COOP_GROUP_MASK_REGIDS
	.align		4
        /*0190*/ 	.byte	0x04, 0x29
        /*0192*/ 	.short	(.L_12561 - .L_12560)


	//   ....[0]....
.L_12560:
        /*0194*/ 	.word	0xffffffff


	//   ....[1]....
        /*0198*/ 	.word	0xffffffff


	//   ....[2]....
        /*019c*/ 	.word	0xffffffff


	//   ....[3]....
        /*01a0*/ 	.word	0xffffffff


	//   ....[4]....
        /*01a4*/ 	.word	0xffffffff


	//   ....[5]....
        /*01a8*/ 	.word	0xffffffff


	//   ....[6]....
        /*01ac*/ 	.word	0xffffffff


	//   ....[7]....
        /*01b0*/ 	.word	0xffffffff


	//   ....[8]....
        /*01b4*/ 	.word	0xffffffff


	//   ....[9]....
        /*01b8*/ 	.word	0xffffffff


	//   ....[10]....
        /*01bc*/ 	.word	0xffffffff


	//   ....[11]....
        /*01c0*/ 	.word	0xffffffff


	//   ....[12]....
        /*01c4*/ 	.word	0xffffffff


	//   ....[13]....
        /*01c8*/ 	.word	0xffffffff


	//   ....[14]....
        /*01cc*/ 	.word	0xffffffff


	//   ....[15]....
        /*01d0*/ 	.word	0xffffffff


	//   ....[16]....
        /*01d4*/ 	.word	0xffffffff


	//   ....[17]....
        /*01d8*/ 	.word	0xffffffff


	//   ....[18]....
        /*01dc*/ 	.word	0xffffffff


	//   ....[19]....
        /*01e0*/ 	.word	0xffffffff


	//   ....[20]....
        /*01e4*/ 	.word	0xffffffff


	//   ....[21]....
        /*01e8*/ 	.word	0xffffffff


	//   ....[22]....
        /*01ec*/ 	.word	0xffffffff


	//   ....[23]....
        /*01f0*/ 	.word	0xffffffff


	//   ....[24]....
        /*01f4*/ 	.word	0xffffffff


	//   ....[25]....
        /*01f8*/ 	.word	0xffffffff


	//   ....[26]....
        /*01fc*/ 	.word	0xffffffff


	//   ....[27]....
        /*0200*/ 	.word	0xffffffff


	//   ....[28]....
        /*0204*/ 	.word	0xffffffff


	//   ....[29]....
        /*0208*/ 	.word	0xffffffff


	//   ....[30]....
        /*020c*/ 	.word	0xffffffff


	//   ....[31]....
        /*0210*/ 	.word	0xffffffff


	//   ....[32]....
        /*0214*/ 	.word	0xffffffff


	//   ....[33]....
        /*0218*/ 	.word	0xffffffff


	//   ....[34]....
        /*021c*/ 	.word	0xffffffff


	//----- nvinfo : EIATTR_COOP_GROUP_INSTR_OFFSETS
	.align		4
.L_12561:
        /*0220*/ 	.byte	0x04, 0x28
        /*0222*/ 	.short	(.L_12563 - .L_12562)


	//   ....[0]....
.L_12562:
        /*0224*/ 	.word	0x00000b70


	//   ....[1]....
        /*0228*/ 	.word	0x00000b90


	//   ....[2]....
        /*022c*/ 	.word	0x00000bb0


	//   ....[3]....
        /*0230*/ 	.word	0x00000c60


	//   ....[4]....
        /*0234*/ 	.word	0x00000c80


	//   ....[5]....
        /*0238*/ 	.word	0x00000ca0


	//   ....[6]....
        /*023c*/ 	.word	0x00001ad0


	//   ....[7]....
        /*0240*/ 	.word	0x00001b30


	//   ....[8]....
        /*0244*/ 	.word	0x00001b60


	//   ....[9]....
        /*0248*/ 	.word	0x00001b80


	//   ....[10]....
        /*024c*/ 	.word	0x00001ba0


	//   ....[11]....
        /*0250*/ 	.word	0x00001bf0


	//   ....[12]....
        /*0254*/ 	.word	0x00001c10


	//   ....[13]....
        /*0258*/ 	.word	0x00001c30


	//   ....[14]....
        /*025c*/ 	.word	0x00002a20


	//   ....[15]....
        /*0260*/ 	.word	0x000035d0


	//   ....[16]....
        /*0264*/ 	.word	0x00003640


	//   ....[17]....
        /*0268*/ 	.word	0x000036a0


	//   ....[18]....
        /*026c*/ 	.word	0x00003700


	//   ....[19]....
        /*0270*/ 	.word	0x00003780


	//   ....[20]....
        /*0274*/ 	.word	0x000037f0


	//   ....[21]....
        /*0278*/ 	.word	0x00003860


	//   ....[22]....
        /*027c*/ 	.word	0x000038c0


	//   ....[23]....
        /*0280*/ 	.word	0x00003930


	//   ....[24]....
        /*0284*/ 	.word	0x00003990


	//   ....[25]....
        /*0288*/ 	.word	0x00003a00


	//   ....[26]....
        /*028c*/ 	.word	0x00003a60


	//   ....[27]....
        /*0290*/ 	.word	0x00003ad0


	//   ....[28]....
        /*0294*/ 	.word	0x00003b30


	//   ....[29]....
        /*0298*/ 	.word	0x00003ba0


	//   ....[30]....
        /*029c*/ 	.word	0x00003c00


	//   ....[31]....
        /*02a0*/ 	.word	0x00003c70


	//   ....[32]....
        /*02a4*/ 	.word	0x00003cd0


	//   ....[33]....
        /*02a8*/ 	.word	0x00003d40


	//   ....[34]....
        /*02ac*/ 	.word	0x00003db0


	//----- nvinfo : EIATTR_SYSCALL_OFFSETS
	.align		4
.L_12563:
        /*02b0*/ 	.byte	0x04, 0x46
        /*02b2*/ 	.short	(.L_12565 - .L_12564)


	//   ....[0]....
.L_12564:
        /*02b4*/ 	.word	0x00003430


	//   ....[1]....
        /*02b8*/ 	.word	0x00003560


	//----- nvinfo : EIATTR_EXIT_INSTR_OFFSETS
	.align		4
.L_12565:
        /*02bc*/ 	.byte	0x04, 0x1c
        /*02be*/ 	.short	(.L_12567 - .L_12566)


	//   ....[0]....
.L_12566:
        /*02c0*/ 	.word	0x00000090


	//   ....[1]....
        /*02c4*/ 	.word	0x00002f40


	//   ....[2]....
        /*02c8*/ 	.word	0x00002ff0


	//   ....[3]....
        /*02cc*/ 	.word	0x00003300


	//   ....[4]....
        /*02d0*/ 	.word	0x00003570


	//----- nvinfo : EIATTR_CTAIDZ_USED
	.align		4
.L_12567:
        /*02d4*/ 	.byte	0x01, 0x04
	.zero		2


	//----- nvinfo : EIATTR_CRS_STACK_SIZE
	.align		4
        /*02d8*/ 	.byte	0x04, 0x1e
        /*02da*/ 	.short	(.L_12569 - .L_12568)
.L_12568:
        /*02dc*/ 	.word	0x00000000
.L_12569:


//--------------------- .nv.info._ZN4vllm25paged_attention_v2_kernelIfhLi32ELi16ELi128ELNS_18Fp8KVCacheDataTypeE2ELb1ELi512EEEvPfS2_PT_PKS3_PKT0_S9_ifPKiSB_iPKfiiiSD_SD_iiiii --------------------------
	.section	.nv.info._ZN4vllm25paged_attention_v2_kernelIfhLi32ELi16ELi128ELNS_18Fp8KVCacheDataTypeE2ELb1ELi512EEEvPfS2_PT_PKS3_PKT0_S9_ifPKiSB_iPKfiiiSD_SD_iiiii,"",@"SHT_CUDA_INFO"
	.sectionflags	@""
	.align	4


	//----- nvinfo : EIATTR_CUDA_API_VERSION
	.align		4
        /*0000*/ 	.byte	0x04, 0x37
        /*0002*/ 	.short	(.L_12571 - .L_12570)
.L_12570:
        /*0004*/ 	.word	0x00000082


	//----- nvinfo : EIATTR_SW2861232_WAR
	.align		4
.L_12571:
        /*0008*/ 	.byte	0x01, 0x35
	.zero		2


	//----- nvinfo : EIATTR_PARAM_CBANK
	.align		4
        /*000c*/ 	.byte	0x04, 0x0a
        /*000e*/ 	.short	(.L_12573 - .L_12572)
	.align		4
.L_12572:
        /*0010*/ 	.word	index@(.nv.constant0._ZN4vllm25paged_attention_v2_kernelIfhLi32ELi16ELi128ELNS_18Fp8KVCacheDataTypeE2ELb1ELi512EEEvPfS2_PT_PKS3_PKT0_S9_ifPKiSB_iPKfiiiSD_SD_iiiii)
        /*0014*/ 	.short	0x0160
        /*0016*/ 	.short	0x008c


	//----- nvinfo : EIATTR_CBANK_PARAM_SIZE
	.align		4
.L_12573:
        /*0018*/ 	.byte	0x03, 0x19
        /*001a*/ 	.short	0x008c


	//----- nvinfo : EIATTR_KPARAM_INFO
	.align		4
        /*001c*/ 	.byte	0x04, 0x17
        /*001e*/ 	.short	(.L_12575 - .L_12574)
.L_12574:
        /*0020*/ 	.word	0x00000000
        /*0024*/ 	.short	0x0015
        /*0026*/ 	.short	0x0088
        /*0028*/ 	.byte	0x00, 0xf0, 0x11, 0x00


	//----- nvinfo : EIATTR_KPARAM_INFO
	.align		4
.L_12575:
        /*002c*/ 	.byte	0x04, 0x17
        /*002e*/ 	.short	(.L_12577 - .L_12576)
.L_12576:
        /*0030*/ 	.word	0x00000000
        /*0034*/ 	.short	0x0014
        /*0036*/ 	.short	0x0084
        /*0038*/ 	.byte	0x00, 0xf0, 0x11, 0x00


	//----- nvinfo : EIATTR_KPARAM_INFO
	.align		4
.L_12577:
        /*003c*/ 	.byte	0x04, 0x17
        /*003e*/ 	.short	(.L_12579 - .L_12578)
.L_12578:
        /*0040*/ 	.word	0x00000000
        /*0044*/ 	.short	0x0013
        /*0046*/ 	.short	0x0080
        /*0048*/ 	.byte	0x00, 0xf0, 0x11, 0x00


	//----- nvinfo : EIATTR_KPARAM_INFO
	.align		4
.L_12579:
        /*004c*/ 	.byte	0x04, 0x17
        /*004e*/ 	.short	(.L_12581 - .L_12580)
.L_12580:
        /*0050*/ 	.word	0x00000000
        /*0054*/ 	.short	0x0012
        /*0056*/ 	.short	0x007c
        /*0058*/ 	.byte	0x00, 0xf0, 0x11, 0x00


	//----- nvinfo : EIATTR_KPARAM_INFO
	.align		4
.L_12581:
        /*005c*/ 	.byte	0x04, 0x17
        /*005e*/ 	.short	(.L_12583 - .L_12582)
.L_12582:
        /*0060*/ 	.word	0x00000000
        /*0064*/ 	.short	0x0011
        /*0066*/ 	.short	0x0078
        /*0068*/ 	.byte	0x00, 0xf0, 0x11, 0x00


	//----- nvinfo : EIATTR_KPARAM_INFO
	.align		4
.L_12583:
        /*006c*/ 	.byte	0x04, 0x17
        /*006e*/ 	.short	(.L_12585 - .L_12584)
.L_12584:
        /*0070*/ 	.word	0x00000000
        /*0074*/ 	.short	0x0010
        /*0076*/ 	.short	0x0070
        /*0078*/ 	.byte	0x00, 0xf0, 0x21, 0x00


	//----- nvinfo : EIATTR_KPARAM_INFO
	.align		4
.L_12585:
        /*007c*/ 	.byte	0x04, 0x17
        /*007e*/ 	.short	(.L_12587 - .L_12586)
.L_12586:
        /*0080*/ 	.word	0x00000000
        /*0084*/ 	.short	0x000f
        /*0086*/ 	.short	0x0068
        /*0088*/ 	.byte	0x00, 0xf0, 0x21, 0x00


	//----- nvinfo : EIATTR_KPARAM_INFO
	.align		4
.L_12587:
        /*008c*/ 	.byte	0x04, 0x17
        /*008e*/ 	.short	(.L_12589 - .L_12588)
.L_12588:
        /*0090*/ 	.word	0x00000000
        /*0094*/ 	.short	0x000e
        /*0096*/ 	.short	0x0060
        /*0098*/ 	.byte	0x00, 0xf0, 0x11, 0x00


	//----- nvinfo : EIATTR_KPARAM_INFO
	.align		4
.L_12589:
        /*009c*/ 	.byte	0x04, 0x17
        /*009e*/ 	.short	(.L_12591 - .L_12590)
.L_12590:
        /*00a0*/ 	.word	0x00000000
        /*00a4*/ 	.short	0x000d
        /*00a6*/ 	.short	0x005c
        /*00a8*/ 	.byte	0x00, 0xf0, 0x11, 0x00


	//----- nvinfo : EIATTR_KPARAM_INFO
	.align		4
.L_12591:
        /*00ac*/ 	.byte	0x04, 0x17
        /*00ae*/ 	.short	(.L_12593 - .L_12592)
.L_12592:
        /*00b0*/ 	.word	0x00000000
        /*00b4*/ 	.short	0x000c
        /*00b6*/ 	.short	0x0058
        /*00b8*/ 	.byte	0x00, 0xf0, 0x11, 0x00


	//----- nvinfo : EIATTR_KPARAM_INFO
	.align		4
.L_12593:
        /*00bc*/ 	.byte	0x04, 0x17
        /*00be*/ 	.short	(.L_12595 - .L_12594)
.L_12594:
        /*00c0*/ 	.word	0x00000000
        /*00c4*/ 	.short	0x000b
        /*00c6*/ 	.short	0x0050
        /*00c8*/ 	.byte	0x00, 0xf0, 0x21, 0x00


	//----- nvinfo : EIATTR_KPARAM_INFO
	.align		4
.L_12595:
        /*00cc*/ 	.byte	0x04, 0x17
        /*00ce*/ 	.short	(.L_12597 - .L_12596)
.L_12596:
        /*00d0*/ 	.word	0x00000000
        /*00d4*/ 	.short	0x000a
        /*00d6*/ 	.short	0x0048
        /*00d8*/ 	.byte	0x00, 0xf0, 0x11, 0x00


	//----- nvinfo : EIATTR_KPARAM_INFO
	.align		4
.L_12597:
        /*00dc*/ 	.byte	0x04, 0x17
        /*00de*/ 	.short	(.L_12599 - .L_12598)
.L_12598:
        /*00e0*/ 	.word	0x00000000
        /*00e4*/ 	.short	0x0009
        /*00e6*/ 	.short	0x0040
        /*00e8*/ 	.byte	0x00, 0xf0, 0x21, 0x00


	//----- nvinfo : EIATTR_KPARAM_INFO
	.align		4
.L_12599:
        /*00ec*/ 	.byte	0x04, 0x17
        /*00ee*/ 	.short	(.L_12601 - .L_12600)
.L_12600:
        /*00f0*/ 	.word	0x00000000
        /*00f4*/ 	.short	0x0008
        /*00f6*/ 	.short	0x0038
        /*00f8*/ 	.byte	0x00, 0xf0, 0x21, 0x00


	//----- nvinfo : EIATTR_KPARAM_INFO
	.align		4
.L_12601:
        /*00fc*/ 	.byte	0x04, 0x17
        /*00fe*/ 	.short	(.L_12603 - .L_12602)
.L_12602:
        /*0100*/ 	.word	0x00000000
        /*0104*/ 	.short	0x0007
        /*0106*/ 	.short	0x0034
        /*0108*/ 	.byte	0x00, 0xf0, 0x11, 0x00


	//----- nvinfo : EIATTR_KPARAM_INFO
	.align		4
.L_12603:
        /*010c*/ 	.byte	0x04, 0x17
        /*010e*/ 	.short	(.L_12605 - .L_12604)
.L_12604:
        /*0110*/ 	.word	0x00000000
        /*0114*/ 	.short	0x0006
        /*0116*/ 	.short	0x0030
        /*0118*/ 	.byte	0x00, 0xf0, 0x11, 0x00


	//----- nvinfo : EIATTR_KPARAM_INFO
	.align		4
.L_12605:
        /*011c*/ 	.byte	0x04, 0x17
        /*011e*/ 	.short	(.L_12607 - .L_12606)
.L_12606:
        /*0120*/ 	.word	0x00000000
        /*0124*/ 	.short	0x0005
        /*0126*/ 	.short	0x0028
        /*0128*/ 	.byte	0x00, 0xf0, 0x21, 0x00


	//----- nvinfo : EIATTR_KPARAM_INFO
	.align		4
.L_12607:
        /*012c*/ 	.byte	0x04, 0x17
        /*012e*/ 	.short	(.L_12609 - .L_12608)
.L_12608:
        /*0130*/ 	.word	0x00000000
        /*0134*/ 	.short	0x0004
        /*0136*/ 	.short	0x0020
        /*0138*/ 	.byte	0x00, 0xf0, 0x21, 0x00


	//----- nvinfo : EIATTR_KPARAM_INFO
	.align		4
.L_12609:
        /*013c*/ 	.byte	0x04, 0x17
        /*013e*/ 	.short	(.L_12611 - .L_12610)
.L_12610:
        /*0140*/ 	.word	0x00000000
        /*0144*/ 	.short	0x0003
        /*0146*/ 	.short	0x0018
        /*0148*/ 	.byte	0x00, 0xf0, 0x21, 0x00


	//----- nvinfo : EIATTR_KPARAM_INFO
	.align		4
.L_12611:
        /*014c*/ 	.byte	0x04, 0x17
        /*014e*/ 	.short	(.L_12613 - .L_12612)
.L_12612:
        /*0150*/ 	.word	0x00000000
        /*0154*/ 	.short	0x0002
        /*0156*/ 	.short	0x0010
        /*0158*/ 	.byte	0x00, 0xf0, 0x21, 0x00


	//----- nvinfo : EIATTR_KPARAM_INFO
	.align		4
.L_12613:
        /*015c*/ 	.byte	0x04, 0x17
        /*015e*/ 	.short	(.L_12615 - .L_12614)
.L_12614:
        /*0160*/ 	.word	0x00000000
        /*0164*/ 	.short	0x0001
        /*0166*/ 	.short	0x0008
        /*0168*/ 	.byte	0x00, 0xf0, 0x21, 0x00


	//----- nvinfo : EIATTR_KPARAM_INFO
	.align		4
.L_12615:
        /*016c*/ 	.byte	0x04, 0x17
        /*016e*/ 	.short	(.L_12617 - .L_12616)
.L_12616:
        /*0170*/ 	.word	0x00000000
        /*0174*/ 	.short	0x0000
        /*0176*/ 	.short	0x0000
        /*0178*/ 	.byte	0x00, 0xf0, 0x21, 0x00


	//----- nvinfo : EIATTR_MAXREG_COUNT
	.align		4
.L_12617:
        /*017c*/ 	.byte	0x03, 0x1b
        /*017e*/ 	.short	0x00ff


	//----- nvinfo : EIATTR_NUM_BARRIERS
	.align		4
        /*0180*/ 	.byte	0x02, 0x4c
        /*0182*/ 	.byte	0x01
	.zero		1


	//----- nvinfo : EIATTR_EXTERNS
	.align		4
        /*0184*/ 	.byte	0x04, 0x0f
        /*0186*/ 	.short	(.L_12619 - .L_12618)


	//   ....[0]....
	.align		4
.L_12618:
        /*0188*/ 	.word	index@(__assertfail)


	//----- nvinfo : EIATTR_MERCURY_ISA_VERSION
	.align		4
.L_12619:
        /*018c*/ 	.byte	0x03, 0x5f
        /*018e*/ 	.short	0x0000


	//----- nvinfo : EIATTR_COOP_GROUP_MASK_REGIDS
	.align		4
        /*0190*/ 	.byte	0x04, 0x29
        /*0192*/ 	.short	(.L_12621 - .L_12620)


	//   ....[0]....
.L_12620:
        /*0194*/ 	.word	0xffffffff


	//   ....[1]....
        /*0198*/ 	.word	0xffffffff


	//   ....[2]....
        /*019c*/ 	.word	0xffffffff


	//   ....[3]....
        /*01a0*/ 	.word	0xffffffff


	//   ....[4]....
        /*01a4*/ 	.word	0xffffffff


	//   ....[5]....
        /*01a8*/ 	.word	0xffffffff


	//   ....[6]....
        /*01ac*/ 	.word	0xffffffff


	//   ....[7]....
        /*01b0*/ 	.word	0xffffffff


	//   ....[8]....
        /*01b4*/ 	.word	0xffffffff


	//   ....[9]....
        /*01b8*/ 	.word	0xffffffff


	//   ....[10]....
        /*01bc*/ 	.word	0xffffffff


	//   ....[11]....
        /*01c0*/ 	.word	0xffffffff


	//   ....[12]....
        /*01c4*/ 	.word	0xffffffff


	//   ....[13]....
        /*01c8*/ 	.word	0xffffffff


	//   ....[14]....
        /*01cc*/ 	.word	0xffffffff


	//   ....[15]....
        /*01d0*/ 	.word	0xffffffff


	//   ....[16]....
        /*01d4*/ 	.word	0xffffffff


	//   ....[17]....
        /*01d8*/ 	.word	0xffffffff


	//   ....[18]....
        /*01dc*/ 	.word	0xffffffff


	//   ....[19]....
        /*01e0*/ 	.word	0xffffffff


	//   ....[20]....
        /*01e4*/ 	.word	0xffffffff


	//   ....[21]....
        /*01e8*/ 	.word	0xffffffff


	//   ....[22]....
        /*01ec*/ 	.word	0xffffffff


	//   ....[23]....
        /*01f0*/ 	.word	0xffffffff


	//   ....[24]....
        /*01f4*/ 	.word	0xffffffff


	//   ....[25]....
        /*01f8*/ 	.word	0xffffffff


	//   ....[26]....
        /*01fc*/ 	.word	0xffffffff


	//----- nvinfo : EIATTR_COOP_GROUP_INSTR_OFFSETS
	.align		4
.L_12621:
        /*0200*/ 	.byte	0x04, 0x28
        /*0202*/ 	.short	(.L_12623 - .L_12622)


	//   ....[0]....
.L_12622:
        /*0204*/ 	.word	0x00000b90


	//   ....[1]....
        /*0208*/ 	.word	0x00000bb0


	//   ....[2]....
        /*020c*/ 	.word	0x00000bd0


	//   ....[3]....
        /*0210*/ 	.word	0x00000c80


	//   ....[4]....
        /*0214*/ 	.word	0x00000ca0


	//   ....[5]....
        /*0218*/ 	.word	0x00000cc0


	//   ....[6]....
        /*021c*/ 	.word	0x00001ae0


	//   ....[7]....
        /*0220*/ 	.word	0x00001b40


	//   ....[8]....
        /*0224*/ 	.word	0x00001b70


	//   ....[9]....
        /*0228*/ 	.word	0x00001b90


	//   ....[10]....
        /*022c*/ 	.word	0x00001bb0


	//   ....[11]....
        /*0230*/ 	.word	0x00001c00


	//   ....[12]....
        /*0234*/ 	.word	0x00001c20


	//   ....[13]....
        /*0238*/ 	.word	0x00001c40


	//   ....[14]....
        /*023c*/ 	.word	0x00002a30


	//   ....[15]....
        /*0240*/ 	.word	0x00003290


	//   ....[16]....
        /*0244*/ 	.word	0x000032f0


	//   ....[17]....
        /*0248*/ 	.word	0x00003350


	//   ....[18]....
        /*024c*/ 	.word	0x000033b0


	//   ....[19]....
        /*0250*/ 	.word	0x00003430


	//   ....[20]....
        /*0254*/ 	.word	0x000034a0


	//   ....[21]....
        /*0258*/ 	.word	0x00003510


	//   ....[22]....
        /*025c*/ 	.word	0x00003570


	//   ....[23]....
        /*0260*/ 	.word	0x000035e0


	//   ....[24]....
        /*0264*/ 	.word	0x00003640


	//   ....[25]....
        /*0268*/ 	.word	0x000036b0


	//   ....[26]....
        /*026c*/ 	.word	0x00003720


	//----- nvinfo : EIATTR_SYSCALL_OFFSETS
	.align		4
.L_12623:
        /*0270*/ 	.byte	0x04, 0x46
        /*0272*/ 	.short	(.L_12625 - .L_12624)


	//   ....[0]....
.L_12624:
        /*0274*/ 	.word	0x000030f0


	//   ....[1]....
        /*0278*/ 	.word	0x00003220


	//----- nvinfo : EIATTR_EXIT_INSTR_OFFSETS
	.align		4
.L_12625:
        /*027c*/ 	.byte	0x04, 0x1c
        /*027e*/ 	.short	(.L_12627 - .L_12626)


	//   ....[0]....
.L_12626:
        /*0280*/ 	.word	0x00000090


	//   ....[1]....
        /*0284*/ 	.word	0x00002d90


	//   ....[2]....
        /*0288*/ 	.word	0x00002e40


	//   ....[3]....
        /*028c*/ 	.word	0x00002fc0


	//   ....[4]....
        /*0290*/ 	.word	0x00003230


	//----- nvinfo : EIATTR_CTAIDZ_USED
	.align		4
.L_12627:
        /*0294*/ 	.byte	0x01, 0x04
	.zero		2


	//----- nvinfo : EIATTR_CRS_STACK_SIZE
	.align		4
        /*0298*/ 	.byte	0x04, 0x1e
        /*029a*/ 	.short	(.L_12629 - .L_12628)
.L_12628:
        /*029c*/ 	.word	0x00000000
.L_12629:


//--------------------- .nv.info._ZN4vllm25paged_attention_v2_kernelIfhLi256ELi8ELi128ELNS_18Fp8KVCacheDataTypeE2ELb0ELi512EEEvPfS2_PT_PKS3_PKT0_S9_ifPKiSB_iPKfiiiSD_SD_iiiii --------------------------
	.section	.nv.info._ZN4vllm25paged_attention_v2_kernelIfhLi256ELi8ELi128ELNS_18Fp8KVCacheDataTypeE2ELb0ELi512EEEvPfS2_PT_PKS3_PKT0_S9_ifPKiSB_iPKfiiiSD_SD_iiiii,"",@"SHT_CUDA_INFO"
	.sectionflags	@""
	.align	4


	//----- nvinfo : EIATTR_CUDA_API_VERSION
	.align		4
        /*0000*/ 	.byte	0x04, 0x37
        /*0002*/ 	.short	(.L_12631 - .L_12630)
.L_12630:
        /*0004*/ 	.word	0x00000082


	//----- nvinfo : EIATTR_SW2861232_WAR
	.align		4
.L_12631:
        /*0008*/ 	.byte	0x01, 0x35
	.zero		2


	//----- nvinfo : EIATTR_PARAM_CBANK
	.align		4
        /*000c*/ 	.byte	0x04, 0x0a
        /*000e*/ 	.short	(.L_12633 - .L_12632)
	.align		4
.L_12632:
        /*0010*/ 	.word	index@(.nv.constant0._ZN4vllm25paged_attention_v2_kernelIfhLi256ELi8ELi128ELNS_18Fp8KVCacheDataTypeE2ELb0ELi512EEEvPfS2_PT_PKS3_PKT0_S9_ifPKiSB_iPKfiiiSD_SD_iiiii)
        /*0014*/ 	.short	0x0160
        /*0016*/ 	.short	0x008c


	//----- nvinfo : EIATTR_CBANK_PARAM_SIZE
	.align		4
.L_12633:
        /*0018*/ 	.byte	0x03, 0x19
        /*001a*/ 	.short	0x008c


	//----- nvinfo : EIATTR_KPARAM_INFO
	.align		4
        /*001c*/ 	.byte	0x04, 0x17
        /*001e*/ 	.short	(.L_12635 - .L_12634)
.L_12634:
        /*0020*/ 	.word	0x00000000
        /*0024*/ 	.short	0x0015
        /*0026*/ 	.short	0x0088
        /*0028*/ 	.byte	0x00, 0xf0, 0x11, 0x00


	//----- nvinfo : EIATTR_KPARAM_INFO
	.align		4
.L_12635:
        /*002c*/ 	.byte	0x04, 0x17
        /*002e*/ 	.short	(.L_12637 - .L_12636)
.L_12636:
        /*0030*/ 	.word	0x00000000
        /*0034*/ 	.short	0x0014
        /*0036*/ 	.short	0x0084
        /*0038*/ 	.byte	0x00, 0xf0, 0x11, 0x00


	//----- nvinfo : EIATTR_KPARAM_INFO
	.align		4
.L_12637:
        /*003c*/ 	.byte	0x04, 0x17
        /*003e*/ 	.short	(.L_12639 - .L_12638)
.L_12638:
        /*0040*/ 	.word	0x00000000
        /*0044*/ 	.short	0x0013
        /*0046*/ 	.short	0x0080
        /*0048*/ 	.byte	0x00, 0xf0, 0x11, 0x00


	//----- nvinfo : EIATTR_KPARAM_INFO
	.align		4
.L_12639:
        /*004c*/ 	.byte	0x04, 0x17
        /*004e*/ 	.short	(.L_12641 - .L_12640)
.L_12640:
        /*0050*/ 	.word	0x00000000
        /*0054*/ 	.short	0x0012
        /*0056*/ 	.short	0x007c
        /*0058*/ 	.byte	0x00, 0xf0, 0x11, 0x00


	//----- nvinfo : EIATTR_KPARAM_INFO
	.align		4
.L_12641:
        /*005c*/ 	.byte	0x04, 0x17
        /*005e*/ 	.short	(.L_12643 - .L_12642)
.L_12642:
        /*0060*/ 	.word	0x00000000
        /*0064*/ 	.short	0x0011
        /*0066*/ 	.short	0x0078
        /*0068*/ 	.byte	0x00, 0xf0, 0x11, 0x00


	//----- nvinfo : EIATTR_KPARAM_INFO
	.align		4
.L_12643:
        /*006c*/ 	.byte	0x04, 0x17
        /*006e*/ 	.short	(.L_12645 - .L_12644)
.L_12644:
        /*0070*/ 	.word	0x00000000
        /*0074*/ 	.short	0x0010
        /*0076*/ 	.short	0x0070
        /*0078*/ 	.byte	0x00, 0xf0, 0x21, 0x00


	//----- nvinfo : EIATTR_KPARAM_INFO
	.align		4
.L_12645:
        /*007c*/ 	.byte	0x04, 0x17
        /*007e*/ 	.short	(.L_12647 - .L_12646)
.L_12646:
        /*0080*/ 	.word	0x00000000
        /*0084*/ 	.short	0x000f
        /*0086*/ 	.short	0x0068
        /*0088*/ 	.byte	0x00, 0xf0, 0x21, 0x00


	//----- nvinfo : EIATTR_KPARAM_INFO
	.align		4
.L_12647:
        /*008c*/ 	.byte	0x04, 0x17
        /*008e*/ 	.short	(.L_12649 - .L_12648)
.L_12648:
        /*0090*/ 	.word	0x00000000
        /*0094*/ 	.short	0x000e
        /*0096*/ 	.short	0x0060
        /*0098*/ 	.byte	0x00, 0xf0, 0x11, 0x00


	//----- nvinfo : EIATTR_KPARAM_INFO
	.align		4
.L_12649:
        /*009c*/ 	.byte	0x04, 0x17
        /*009e*/ 	.short	(.L_12651 - .L_12650)
.L_12650:
        /*00a0*/ 	.word	0x00000000
        /*00a4*/ 	.short	0x000d
        /*00a6*/ 	.short	0x005c
        /*00a8*/ 	.byte	0x00, 0xf0, 0x11, 0x00


	//----- nvinfo : EIATTR_KPARAM_INFO
	.align		4
.L_12651:
        /*00ac*/ 	.byte	0x04, 0x17
        /*00ae*/ 	.short	(.L_12653 - .L_12652)
.L_12652:
        /*00b0*/ 	.word	0x00000000
        /*00b4*/ 	.short	0x000c
        /*00b6*/ 	.short	0x0058
        /*00b8*/ 	.byte	0x00, 0xf0, 0x11, 0x00


	//----- nvinfo : EIATTR_KPARAM_INFO
	.align		4
.L_12653:
        /*00bc*/ 	.byte	0x04, 0x17
        /*00be*/ 	.short	(.L_12655 - .L_12654)
.L_12654:
        /*00c0*/ 	.word	0x00000000
        /*00c4*/ 	.short	0x000b
        /*00c6*/ 	.short	0x0050
        /*00c8*/ 	.byte	0x00, 0xf0, 0x21, 0x00


	//----- nvinfo : EIATTR_KPARAM_INFO
	.align		4
.L_12655:
        /*00cc*/ 	.byte	0x04, 0x17
        /*00ce*/ 	.short	(.L_12657 - .L_12656)
.L_12656:
        /*00d0*/ 	.word	0x00000000
        /*00d4*/ 	.short	0x000a
        /*00d6*/ 	.short	0x0048
        /*00d8*/ 	.byte	0x00, 0xf0, 0x11, 0x00


	//----- nvinfo : EIATTR_KPARAM_INFO
	.align		4
.L_12657:
        /*00dc*/ 	.byte	0x04, 0x17
        /*00de*/ 	.short	(.L_12659 - .L_12658)
.L_12658:
        /*00e0*/ 	.word	0x00000000
        /*00e4*/ 	.short	0x0009
        /*00e6*/ 	.short	0x0040
        /*00e8*/ 	.byte	0x00, 0xf0, 0x21, 0x00


	//----- nvinfo : EIATTR_KPARAM_INFO
	.align		4
.L_12659:
        /*00ec*/ 	.byte	0x04, 0x17
        /*00ee*/ 	.short	(.L_12661 - .L_12660)
.L_12660:
        /*00f0*/ 	.word	0x00000000
        /*00f4*/ 	.short	0x0008
        /*00f6*/ 	.short	0x0038
        /*00f8*/ 	.byte	0x00, 0xf0, 0x21, 0x00


	//----- nvinfo : EIATTR_KPARAM_INFO
	.align		4
.L_12661:
        /*00fc*/ 	.byte	0x04, 0x17
        /*00fe*/ 	.short	(.L_12663 - .L_12662)
.L_12662:
        /*0100*/ 	.word	0x00000000
        /*0104*/ 	.short	0x0007
        /*0106*/ 	.short	0x0034
        /*0108*/ 	.byte	0x00, 0xf0, 0x11, 0x00


	//----- nvinfo : EIATTR_KPARAM_INFO
	.align		4
.L_12663:
        /*010c*/ 	.byte	0x04, 0x17
        /*010e*/ 	.short	(.L_12665 - .L_12664)
.L_12664:
        /*0110*/ 	.word	0x00000000
        /*0114*/ 	.short	0x0006
        /*0116*/ 	.short	0x0030
        /*0118*/ 	.byte	0x00, 0xf0, 0x11, 0x00


	//----- nvinfo : EIATTR_KPARAM_INFO
	.align		4
.L_12665:
        /*011c*/ 	.byte	0x04, 0x17
        /*011e*/ 	.short	(.L_12667 - .L_12666)
.L_12666:
        /*0120*/ 	.word	0x00000000
        /*0124*/ 	.short	0x0005
        /*0126*/ 	.short	0x0028
        /*0128*/ 	.byte	0x00, 0xf0, 0x21, 0x00


	//----- nvinfo : EIATTR_KPARAM_INFO
	.align		4
.L_12667:
        /*012c*/ 	.byte	0x04, 0x17
        /*012e*/ 	.short	(.L_12669 - .L_12668)
.L_12668:
        /*0130*/ 	.word	0x00000000
        /*0134*/ 	.short	0x0004
        /*0136*/ 	.short	0x0020
        /*0138*/ 	.byte	0x00, 0xf0, 0x21, 0x00


	//----- nvinfo : EIATTR_KPARAM_INFO
	.align		4
.L_12669:
        /*013c*/ 	.byte	0x04, 0x17
        /*013e*/ 	.short	(.L_12671 - .L_12670)
.L_12670:
        /*0140*/ 	.word	0x00000000
        /*0144*/ 	.short	0x0003
        /*0146*/ 	.short	0x0018
        /*0148*/ 	.byte	0x00, 0xf0, 0x21, 0x00


	//----- nvinfo : EIATTR_KPARAM_INFO
	.align		4
.L_12671:
        /*014c*/ 	.byte	0x04, 0x17
        /*014e*/ 	.short	(.L_12673 - .L_12672)
.L_12672:
        /*0150*/ 	.word	0x00000000
        /*0154*/ 	.short	0x0002
        /*0156*/ 	.short	0x0010
        /*0158*/ 	.byte	0x00, 0xf0, 0x21, 0x00


	//----- nvinfo : EIATTR_KPARAM_INFO
	.align		4
.L_12673:
        /*015c*/ 	.byte	0x04, 0x17
        /*015e*/ 	.short	(.L_12675 - .L_12674)
.L_12674:
        /*0160*/ 	.word	0x00000000
        /*0164*/ 	.short	0x0001
        /*0166*/ 	.short	0x0008
        /*0168*/ 	.byte	0x00, 0xf0, 0x21, 0x00


	//----- nvinfo : EIATTR_KPARAM_INFO
	.align		4
.L_12675:
        /*016c*/ 	.byte	0x04, 0x17
        /*016e*/ 	.short	(.L_12677 - .L_12676)
.L_12676:
        /*0170*/ 	.word	0x00000000
        /*0174*/ 	.short	0x0000
        /*0176*/ 	.short	0x0000
        /*0178*/ 	.byte	0x00, 0xf0, 0x21, 0x00


	//----- nvinfo : EIATTR_MAXREG_COUNT
	.align		4
.L_12677:
        /*017c*/ 	.byte	0x03, 0x1b
        /*017e*/ 	.short	0x00ff


	//----- nvinfo : EIATTR_NUM_BARRIERS
	.align		4
        /*0180*/ 	.byte	0x02, 0x4c
        /*0182*/ 	.byte	0x01
	.zero		1


	//----- nvinfo : EIATTR_EXTERNS
	.align		4
        /*0184*/ 	.byte	0x04, 0x0f
        /*0186*/ 	.short	(.L_12679 - .L_12678)


	//   ....[0]....
	.align		4
.L_12678:
        /*0188*/ 	.word	index@(__assertfail)


	//----- nvinfo : EIATTR_MERCURY_ISA_VERSION
	.align		4
.L_12679:
        /*018c*/ 	.byte	0x03, 0x5f
        /*018e*/ 	.short	0x0000


	//----- nvinfo : EIATTR_COOP_GROUP_MASK_REGIDS
	.align		4
        /*0190*/ 	.byte	0x04, 0x29
        /*0192*/ 	.short	(.L_12681 - .L_12680)


	//   ....[0]....
.L_12680:
        /*0194*/ 	.word	0xffffffff


	//   ....[1]....
        /*0198*/ 	.word	0xffffffff


	//   ....[2]....
        /*019c*/ 	.word	0xffffffff


	//   ....[3]....
        /*01a0*/ 	.word	0xffffffff


	//   ....[4]....
        /*01a4*/ 	.word	0xffffffff


	//   ....[5]....
        /*01a8*/ 	.word	0xffffffff


	//   ....[6]....
        /*01ac*/ 	.word	0xffffffff


	//   ....[7]....
        /*01b0*/ 	.word	0xffffffff


	//   ....[8]....
        /*01b4*/ 	.word	0xffffffff


	//   ....[9]....
        /*01b8*/ 	.word	0xffffffff


	//   ....[10]....
        /*01bc*/ 	.word	0xffffffff


	//   ....[11]....
        /*01c0*/ 	.word	0xffffffff


	//   ....[12]....
        /*01c4*/ 	.word	0xffffffff


	//   ....[13]....
        /*01c8*/ 	.word	0xffffffff


	//   ....[14]....
        /*01cc*/ 	.word	0xffffffff


	//   ....[15]....
        /*01d0*/ 	.word	0xffffffff


	//----- nvinfo : EIATTR_COOP_GROUP_INSTR_OFFSETS
	.align		4
.L_12681:
        /*01d4*/ 	.byte	0x04, 0x28
        /*01d6*/ 	.short	(.L_12683 - .L_12682)


	//   ....[0]....
.L_12682:
        /*01d8*/ 	.word	0x00000240


	//   ....[1]....
        /*01dc*/ 	.word	0x00000260


	//   ....[2]....
        /*01e0*/ 	.word	0x00000310


	//   ....[3]....
        /*01e4*/ 	.word	0x00000330


	//   ....[4]....
        /*01e8*/ 	.word	0x00000350


	//   ....[5]....
        /*01ec*/ 	.word	0x00001180


	//   ....[6]....
        /*01f0*/ 	.word	0x000011e0


	//   ....[7]....
        /*01f4*/ 	.word	0x00001210


	//   ....[8]....
        /*01f8*/ 	.word	0x00001230


	//   ....[9]....
        /*01fc*/ 	.word	0x00001250


	//   ....[10]....
        /*0200*/ 	.word	0x000012a0


	//   ....[11]....
        /*0204*/ 	.word	0x000012c0


	//   ....[12]....
        /*0208*/ 	.word	0x000012e0


	//   ....[13]....
        /*020c*/ 	.word	0x00002dd0


	//   ....[14]....
        /*0210*/ 	.word	0x00002e50


	//   ....[15]....
        /*0214*/ 	.word	0x00002eb0


	//----- nvinfo : EIATTR_SYSCALL_OFFSETS
	.align		4
.L_12683:
        /*0218*/ 	.byte	0x04, 0x46
        /*021a*/ 	.short	(.L_12685 - .L_12684)


	//   ....[0]....
.L_12684:
        /*021c*/ 	.word	0x00002d60


	//----- nvinfo : EIATTR_EXIT_INSTR_OFFSETS
	.align		4
.L_12685:
        /*0220*/ 	.byte	0x04, 0x1c
        /*0222*/ 	.short	(.L_12687 - .L_12686)


	//   ....[0]....
.L_12686:
        /*0224*/ 	.word	0x00000090


	//   ....[1]....
        /*0228*/ 	.word	0x00002570


	//   ....[2]....
        /*022c*/ 	.word	0x00002620


	//   ....[3]....
        /*0230*/ 	.word	0x00002c30


	//   ....[4]....
        /*0234*/ 	.word	0x00002d70


	//----- nvinfo : EIATTR_CTAIDZ_USED
	.align		4
.L_12687:
        /*0238*/ 	.byte	0x01, 0x04
	.zero		2


	//----- nvinfo : EIATTR_CRS_STACK_SIZE
	.align		4
        /*023c*/ 	.byte	0x04, 0x1e
        /*023e*/ 	.short	(.L_12689 - .L_12688)
.L_12688:
        /*0240*/ 	.word	0x00000000
.L_12689:


//--------------------- .nv.info._ZN4vllm25paged_attention_v2_kernelIfhLi192ELi8ELi128ELNS_18Fp8KVCacheDataTypeE2ELb0ELi512EEEvPfS2_PT_PKS3_PKT0_S9_ifPKiSB_iPKfiiiSD_SD_iiiii --------------------------
	.section	.nv.info._ZN4vllm25paged_attention_v2_kernelIfhLi192ELi8ELi128ELNS_18Fp8KVCacheDataTypeE2ELb0ELi512EEEvPfS2_PT_PKS3_PKT0_S9_ifPKiSB_iPKfiiiSD_SD_iiiii,"",@"SHT_CUDA_INFO"
	.sectionflags	@""
	.align	4


	//----- nvinfo : EIATTR_CUDA_API_VERSION
	.align		4
        /*0000*/ 	.byte	0x04, 0x37
        /*0002*/ 	.short	(.L_12691 - .L_12690)
.L_12690:
        /*0004*/ 	.word	0x00000082


	//----- nvinfo : EIATTR_SW2861232_WAR
	.align		4
.L_12691:
        /*0008*/ 	.byte	0x01, 0x35
	.zero		2


	//----- nvinfo : EIATTR_PARAM_CBANK
	.align		4
        /*000c*/ 	.byte	0x04, 0x0a
        /*000e*/ 	.short	(.L_12693 - .L_12692)
	.align		4
.L_12692:
        /*0010*/ 	.word	index@(.nv.constant0._ZN4vllm25paged_attention_v2_kernelIfhLi192ELi8ELi128ELNS_18Fp8KVCacheDataTypeE2ELb0ELi512EEEvPfS2_PT_PKS3_PKT0_S9_ifPKiSB_iPKfiiiSD_SD_iiiii)
        /*0014*/ 	.short	0x0160
        /*0016*/ 	.short	0x008c


	//----- nvinfo : EIATTR_CBANK_PARAM_SIZE
	.align		4
.L_12693:
        /*0018*/ 	.byte	0x03, 0x19
        /*001a*/ 	.short	0x008c


	//----- nvinfo : EIATTR_KPARAM_INFO
	.align		4
        /*001c*/ 	.byte	0x04, 0x17
        /*001e*/ 	.short	(.L_12695 - .L_12694)
.L_12694:
        /*0020*/ 	.word	0x00000000
        /*0024*/ 	.short	0x0015
        /*0026*/ 	.short	0x0088
        /*0028*/ 	.byte	0x00, 0xf0, 0x11, 0x00


	//----- nvinfo : EIATTR_KPARAM_INFO
	.align		4
.L_12695:
        /*002c*/ 	.byte	0x04, 0x17
        /*002e*/ 	.short	(.L_12697 - .L_12696)
.L_12696:
        /*0030*/ 	.word	0x00000000
        /*0034*/ 	.short	0x0014
        /*0036*/ 	.short	0x0084
        /*0038*/ 	.byte	0x00, 0xf0, 0x11, 0x00


	//----- nvinfo : EIATTR_KPARAM_INFO
	.align		4
.L_12697:
        /*003c*/ 	.byte	0x04, 0x17
        /*003e*/ 	.short	(.L_12699 - .L_12698)
.L_12698:
        /*0040*/ 	.word	0x00000000
        /*0044*/ 	.short	0x0013
        /*0046*/ 	.short	0x0080
        /*0048*/ 	.byte	0x00, 0xf0, 0x11, 0x00


	//----- nvinfo : EIATTR_KPARAM_INFO
	.align		4
.L_12699:
        /*004c*/ 	.byte	0x04, 0x17
        /*004e*/ 	.short	(.L_12701 - .L_12700)
.L_12700:
        /*0050*/ 	.word	0x00000000
        /*0054*/ 	.short	0x0012
        /*0056*/ 	.short	0x007c
        /*0058*/ 	.byte	0x00, 0xf0, 0x11, 0x00


	//----- nvinfo : EIATTR_KPARAM_INFO
	.align		4
.L_12701:
        /*005c*/ 	.byte	0x04, 0x17
        /*005e*/ 	.short	(.L_12703 - .L_12702)
.L_12702:
        /*0060*/ 	.word	0x00000000
        /*0064*/ 	.short	0x0011
        /*0066*/ 	.short	0x0078
        /*0068*/ 	.byte	0x00, 0xf0, 0x11, 0x00


	//----- nvinfo : EIATTR_KPARAM_INFO
	.align		4
.L_12703:
        /*006c*/ 	.byte	0x04, 0x17
        /*006e*/ 	.short	(.L_12705 - .L_12704)
.L_12704:
        /*0070*/ 	.word	0x00000000
        /*0074*/ 	.short	0x0010
        /*0076*/ 	.short	0x0070
        /*0078*/ 	.byte	0x00, 0xf0, 0x21, 0x00


	//----- nvinfo : EIATTR_KPARAM_INFO
	.align		4
.L_12705:
        /*007c*/ 	.byte	0x04, 0x17
        /*007e*/ 	.short	(.L_12707 - .L_12706)
.L_12706:
        /*0080*/ 	.word	0x00000000
        /*0084*/ 	.short	0x000f
        /*0086*/ 	.short	0x0068
        /*0088*/ 	.byte	0x00, 0xf0, 0x21, 0x00


	//----- nvinfo : EIATTR_KPARAM_INFO
	.align		4
.L_12707:
        /*008c*/ 	.byte	0x04, 0x17
        /*008e*/ 	.short	(.L_12709 - .L_12708)
.L_12708:
        /*0090*/ 	.word	0x00000000
        /*0094*/ 	.short	0x000e
        /*0096*/ 	.short	0x0060
        /*0098*/ 	.byte	0x00, 0xf0, 0x11, 0x00


	//----- nvinfo : EIATTR_KPARAM_INFO
	.align		4
.L_12709:
        /*009c*/ 	.byte	0x04, 0x17
        /*009e*/ 	.short	(.L_12711 - .L_12710)
.L_12710:
        /*00a0*/ 	.word	0x00000000
        /*00a4*/ 	.short	0x000d
        /*00a6*/ 	.short	0x005c
        /*00a8*/ 	.byte	0x00, 0xf0, 0x11, 0x00


	//----- nvinfo : EIATTR_KPARAM_INFO
	.align		4
.L_12711:
        /*00ac*/ 	.byte	0x04, 0x17
        /*00ae*/ 	.short	(.L_12713 - .L_12712)
.L_12712:
        /*00b0*/ 	.word	0x00000000
        /*00b4*/ 	.short	0x000c
        /*00b6*/ 	.short	0x0058
        /*00b8*/ 	.byte	0x00, 0xf0, 0x11, 0x00


	//----- nvinfo : EIATTR_KPARAM_INFO
	.align		4
.L_12713:
        /*00bc*/ 	.byte	0x04, 0x17
        /*00be*/ 	.short	(.L_12715 - .L_12714)
.L_12714:
        /*00c0*/ 	.word	0x00000000
        /*00c4*/ 	.short	0x000b
        /*00c6*/ 	.short	0x0050
        /*00c8*/ 	.byte	0x00, 0xf0, 0x21, 0x00


	//----- nvinfo : EIATTR_KPARAM_INFO
	.align		4
.L_12715:
        /*00cc*/ 	.byte	0x04, 0x17
        /*00ce*/ 	.short	(.L_12717 - .L_12716)
.L_12716:
        /*00d0*/ 	.word	0x00000000
        /*00d4*/ 	.short	0x000a
        /*00d6*/ 	.short	0x0048
        /*00d8*/ 	.byte	0x00, 0xf0, 0x11, 0x00


	//----- nvinfo : EIATTR_KPARAM_INFO
	.align		4
.L_12717:
        /*00dc*/ 	.byte	0x04, 0x17
        /*00de*/ 	.short	(.L_12719 - .L_12718)
.L_12718:
        /*00e0*/ 	.word	0x00000000
        /*00e4*/ 	.short	0x0009
        /*00e6*/ 	.short	0x0040
        /*00e8*/ 	.byte	0x00, 0xf0, 0x21, 0x00


	//----- nvinfo : EIATTR_KPARAM_INFO
	.align		4
.L_12719:
        /*00ec*/ 	.byte	0x04, 0x17
        /*00ee*/ 	.short	(.L_12721 - .L_12720)
.L_12720:
        /*00f0*/ 	.word	0x00000000
        /*00f4*/ 	.short	0x0008
        /*00f6*/ 	.short	0x0038
        /*00f8*/ 	.byte	0x00, 0xf0, 0x21, 0x00


	//----- nvinfo : EIATTR_KPARAM_INFO
	.align		4
.L_12721:
        /*00fc*/ 	.byte	0x04, 0x17
        /*00fe*/ 	.short	(.L_12723 - .L_12722)
.L_12722:
        /*0100*/ 	.word	0x00000000
        /*0104*/ 	.short	0x0007
        /*0106*/ 	.short	0x0034
        /*0108*/ 	.byte	0x00, 0xf0, 0x11, 0x00


	//----- nvinfo : EIATTR_KPARAM_INFO
	.align		4
.L_12723:
        /*010c*/ 	.byte	0x04, 0x17
        /*010e*/ 	.short	(.L_12725 - .L_12724)
.L_12724:
        /*0110*/ 	.word	0x00000000
        /*0114*/ 	.short	0x0006
        /*0116*/ 	.short	0x0030
        /*0118*/ 	.byte	0x00, 0xf0, 0x11, 0x00


	//----- nvinfo : EIATTR_KPARAM_INFO
	.align		4
.L_12725:
        /*011c*/ 	.byte	0x04, 0x17
        /*011e*/ 	.short	(.L_12727 - .L_12726)
.L_12726:
        /*0120*/ 	.word	0x00000000
        /*0124*/ 	.short	0x0005
        /*0126*/ 	.short	0x0028
        /*0128*/ 	.byte	0x00, 0xf0, 0x21, 0x00


	//----- nvinfo : EIATTR_KPARAM_INFO
	.align		4
.L_12727:
        /*012c*/ 	.byte	0x04, 0x17
        /*012e*/ 	.short	(.L_12729 - .L_12728)
.L_12728:
        /*0130*/ 	.word	0x00000000
        /*0134*/ 	.short	0x0004
        /*0136*/ 	.short	0x0020
        /*0138*/ 	.byte	0x00, 0xf0, 0x21, 0x00


	//----- nvinfo : EIATTR_KPARAM_INFO
	.align		4
.L_12729:
        /*013c*/ 	.byte	0x04, 0x17
        /*013e*/ 	.short	(.L_12731 - .L_12730)
.L_12730:
        /*0140*/ 	.word	0x00000000
        /*0144*/ 	.short	0x0003
        /*0146*/ 	.short	0x0018
        /*0148*/ 	.byte	0x00, 0xf0, 0x21, 0x00


	//----- nvinfo : EIATTR_KPARAM_INFO
	.align		4
.L_12731:
        /*014c*/ 	.byte	0x04, 0x17
        /*014e*/ 	.short	(.L_12733 - .L_12732)
.L_12732:
        /*0150*/ 	.word	0x00000000
        /*0154*/ 	.short	0x0002
        /*0156*/ 	.short	0x0010
        /*0158*/ 	.byte	0x00, 0xf0, 0x21, 0x00


	//----- nvinfo : EIATTR_KPARAM_INFO
	.align		4
.L_12733:
        /*015c*/ 	.byte	0x04, 0x17
        /*015e*/ 	.short	(.L_12735 - .L_12734)
.L_12734:
        /*0160*/ 	.word	0x00000000
        /*0164*/ 	.short	0x0001
        /*0166*/ 	.short	0x0008
        /*0168*/ 	.byte	0x00, 0xf0, 0x21, 0x00


	//----- nvinfo : EIATTR_KPARAM_INFO
	.align		4
.L_12735:
        /*016c*/ 	.byte	0x04, 0x17
        /*016e*/ 	.short	(.L_12737 - .L_12736)
.L_12736:
        /*0170*/ 	.word	0x00000000
        /*0174*/ 	.short	0x0000
        /*0176*/ 	.short	0x0000
        /*0178*/ 	.byte	0x00, 0xf0, 0x21, 0x00


	//----- nvinfo : EIATTR_MAXREG_COUNT
	.align		4
.L_12737:
        /*017c*/ 	.byte	0x03, 0x1b
        /*017e*/ 	.short	0x00ff


	//----- nvinfo : EIATTR_NUM_BARRIERS
	.align		4
        /*0180*/ 	.byte	0x02, 0x4c
        /*0182*/ 	.byte	0x01
	.zero		1


	//----- nvinfo : EIATTR_EXTERNS
	.align		4
        /*0184*/ 	.byte	0x04, 0x0f
        /*0186*/ 	.short	(.L_12739 - .L_12738)


	//   ....[0]....
	.align		4
.L_12738:
        /*0188*/ 	.word	index@(__assertfail)


	//----- nvinfo : EIATTR_MERCURY_ISA_VERSION
	.align		4
.L_12739:
        /*018c*/ 	.byte	0x03, 0x5f
        /*018e*/ 	.short	0x0000


	//----- nvinfo : EIATTR_COOP_GROUP_MASK_REGIDS
	.align		4
        /*0190*/ 	.byte	0x04, 0x29
        /*0192*/ 	.short	(.L_12741 - .L_12740)


	//   ....[0]....
.L_12740:
        /*0194*/ 	.word	0xffffffff


	//   ....[1]....
        /*0198*/ 	.word	0xffffffff


	//   ....[2]....
        /*019c*/ 	.word	0xffffffff


	//   ....[3]....
        /*01a0*/ 	.word	0xffffffff


	//   ....[4]....
        /*01a4*/ 	.word	0xffffffff


	//   ....[5]....
        /*01a8*/ 	.word	0xffffffff


	//   ....[6]....
        /*01ac*/ 	.word	0xffffffff


	//   ....[7]....
        /*01b0*/ 	.word	0xffffffff


	//   ....[8]....
        /*01b4*/ 	.word	0xffffffff


	//   ....[9]....
        /*01b8*/ 	.word	0xffffffff


	//   ....[10]....
        /*01bc*/ 	.word	0xffffffff


	//   ....[11]....
        /*01c0*/ 	.word	0xffffffff


	//   ....[12]....
        /*01c4*/ 	.word	0xffffffff


	//   ....[13]....
        /*01c8*/ 	.word	0xffffffff


	//   ....[14]....
        /*01cc*/ 	.word	0xffffffff


	//   ....[15]....
        /*01d0*/ 	.word	0xffffffff


	//----- nvinfo : EIATTR_COOP_GROUP_INSTR_OFFSETS
	.align		4
.L_12741:
        /*01d4*/ 	.byte	0x04, 0x28
        /*01d6*/ 	.short	(.L_12743 - .L_12742)


	//   ....[0]....
.L_12742:
        /*01d8*/ 	.word	0x00000240


	//   ....[1]....
        /*01dc*/ 	.word	0x00000260


	//   ....[2]....
        /*01e0*/ 	.word	0x00000310


	//   ....[3]....
        /*01e4*/ 	.word	0x00000330


	//   ....[4]....
        /*01e8*/ 	.word	0x00000350


	//   ....[5]....
        /*01ec*/ 	.word	0x00001180


	//   ....[6]....
        /*01f0*/ 	.word	0x000011e0


	//   ....[7]....
        /*01f4*/ 	.word	0x00001210


	//   ....[8]....
        /*01f8*/ 	.word	0x00001230


	//   ....[9]....
        /*01fc*/ 	.word	0x00001250


	//   ....[10]....
        /*0200*/ 	.word	0x000012a0


	//   ....[11]....
        /*0204*/ 	.word	0x000012c0


	//   ....[12]....
        /*0208*/ 	.word	0x000012e0


	//   ....[13]....
        /*020c*/ 	.word	0x00002ab0


	//   ....[14]....
        /*0210*/ 	.word	0x00002b30


	//   ....[15]....
        /*0214*/ 	.word	0x00002b90


	//----- nvinfo : EIATTR_SYSCALL_OFFSETS
	.align		4
.L_12743:
        /*0218*/ 	.byte	0x04, 0x46
        /*021a*/ 	.short	(.L_12745 - .L_12744)


	//   ....[0]....
.L_12744:
        /*021c*/ 	.word	0x00002a40


	//----- nvinfo : EIATTR_EXIT_INSTR_OFFSETS
	.align		4
.L_12745:
        /*0220*/ 	.byte	0x04, 0x1c
        /*0222*/ 	.short	(.L_12747 - .L_12746)


	//   ....[0]....
.L_12746:
        /*0224*/ 	.word	0x00000090


	//   ....[1]....
        /*0228*/ 	.word	0x000023d0


	//   ....[2]....
        /*022c*/ 	.word	0x00002480


	//   ....[3]....
        /*0230*/ 	.word	0x00002910


	//   ....[4]....
        /*0234*/ 	.word	0x00002a50


	//----- nvinfo : EIATTR_CTAIDZ_USED
	.align		4
.L_12747:
        /*0238*/ 	.byte	0x01, 0x04
	.zero		2


	//----- nvinfo : EIATTR_CRS_STACK_SIZE
	.align		4
        /*023c*/ 	.byte	0x04, 0x1e
        /*023e*/ 	.short	(.L_12749 - .L_12748)
.L_12748:
        /*0240*/ 	.word	0x00000000
.L_12749:


//--------------------- .nv.info._ZN4vllm25paged_attention_v2_kernelIfhLi128ELi8ELi128ELNS_18Fp8KVCacheDataTypeE2ELb0ELi512EEEvPfS2_PT_PKS3_PKT0_S9_ifPKiSB_iPKfiiiSD_SD_iiiii --------------------------
	.section	.nv.info._ZN4vllm25paged_attention_v2_kernelIfhLi128ELi8ELi128ELNS_18Fp8KVCacheDataTypeE2ELb0ELi512EEEvPfS2_PT_PKS3_PKT0_S9_ifPKiSB_iPKfiiiSD_SD_iiiii,"",@"SHT_CUDA_INFO"
	.sectionflags	@""
	.align	4


	//----- nvinfo : EIATTR_CUDA_API_VERSION
	.align		4
        /*0000*/ 	.byte	0x04, 0x37
        /*0002*/ 	.short	(.L_12751 - .L_12750)
.L_12750:
        /*0004*/ 	.word	0x00000082


	//----- nvinfo : EIATTR_SW2861232_WAR
	.align		4
.L_12751:
        /*0008*/ 	.byte	0x01, 0x35
	.zero		2


	//----- nvinfo : EIATTR_PARAM_CBANK
	.align		4
        /*000c*/ 	.byte	0x04, 0x0a
        /*000e*/ 	.short	(.L_12753 - .L_12752)
	.align		4
.L_12752:
        /*0010*/ 	.word	index@(.nv.constant0._ZN4vllm25paged_attention_v2_kernelIfhLi128ELi8ELi128ELNS_18Fp8KVCacheDataTypeE2ELb0ELi512EEEvPfS2_PT_PKS3_PKT0_S9_ifPKiSB_iPKfiiiSD_SD_iiiii)
        /*0014*/ 	.short	0x0160
        /*0016*/ 	.short	0x008c


	//----- nvinfo : EIATTR_CBANK_PARAM_SIZE
	.align		4
.L_12753:
        /*0018*/ 	.byte	0x03, 0x19
        /*001a*/ 	.short	0x008c


	//----- nvinfo : EIATTR_KPARAM_INFO
	.align		4
        /*001c*/ 	.byte	0x04, 0x17
        /*001e*/ 	.short	(.L_12755 - .L_12754)
.L_12754:
        /*0020*/ 	.word	0x00000000
        /*0024*/ 	.short	0x0015
        /*0026*/ 	.short	0x0088
        /*0028*/ 	.byte	0x00, 0xf0, 0x11, 0x00


	//----- nvinfo : EIATTR_KPARAM_INFO
	.align		4
.L_12755:
        /*002c*/ 	.byte	0x04, 0x17
        /*002e*/ 	.short	(.L_12757 - .L_12756)
.L_12756:
        /*0030*/ 	.word	0x00000000
        /*0034*/ 	.short	0x0014
        /*0036*/ 	.short	0x0084
        /*0038*/ 	.byte	0x00, 0xf0, 0x11, 0x00


	//----- nvinfo : EIATTR_KPARAM_INFO
	.align		4
.L_12757:
        /*003c*/ 	.byte	0x04, 0x17
        /*003e*/ 	.short	(.L_12759 - .L_12758)
.L_12758:
        /*0040*/ 	.word	0x00000000
        /*0044*/ 	.short	0x0013
        /*0046*/ 	.short	0x0080
        /*0048*/ 	.byte	0x00, 0xf0, 0x11, 0x00


	//----- nvinfo : EIATTR_KPARAM_INFO
	.align		4
.L_12759:
        /*004c*/ 	.byte	0x04, 0x17
        /*004e*/ 	.short	(.L_12761 - .L_12760)
.L_12760:
        /*0050*/ 	.word	0x00000000
        /*0054*/ 	.short	0x0012
        /*0056*/ 	.short	0x007c
        /*0058*/ 	.byte	0x00, 0xf0, 0x11, 0x00


	//----- nvinfo : EIATTR_KPARAM_INFO
	.align		4
.L_12761:
        /*005c*/ 	.byte	0x04, 0x17
        /*005e*/ 	.short	(.L_12763 - .L_12762)
.L_12762:
        /*0060*/ 	.word	0x00000000
        /*0064*/ 	.short	0x0011
        /*0066*/ 	.short	0x0078
        /*0068*/ 	.byte	0x00, 0xf0, 0x11, 0x00


	//----- nvinfo : EIATTR_KPARAM_INFO
	.align		4
.L_12763:
        /*006c*/ 	.byte	0x04, 0x17
        /*006e*/ 	.short	(.L_12765 - .L_12764)
.L_12764:
        /*0070*/ 	.word	0x00000000
        /*0074*/ 	.short	0x0010
        /*0076*/ 	.short	0x0070
        /*0078*/ 	.byte	0x00, 0xf0, 0x21, 0x00


	//----- nvinfo : EIATTR_KPARAM_INFO
	.align		4
.L_12765:
        /*007c*/ 	.byte	0x04, 0x17
        /*007e*/ 	.short	(.L_12767 - .L_12766)
.L_12766:
        /*0080*/ 	.word	0x00000000
        /*0084*/ 	.short	0x000f
        /*0086*/ 	.short	0x0068
        /*0088*/ 	.byte	0x00, 0xf0, 0x21, 0x00


	//----- nvinfo : EIATTR_KPARAM_INFO
	.align		4
.L_12767:
        /*008c*/ 	.byte	0x04, 0x17
        /*008e*/ 	.short	(.L_12769 - .L_12768)
.L_12768:
        /*0090*/ 	.word	0x00000000
        /*0094*/ 	.short	0x000e
        /*0096*/ 	.short	0x0060
        /*0098*/ 	.byte	0x00, 0xf0, 0x11, 0x00


	//----- nvinfo : EIATTR_KPARAM_INFO
	.align		4
.L_12769:
        /*009c*/ 	.byte	0x04, 0x17
        /*009e*/ 	.short	(.L_12771 - .L_12770)
.L_12770:
        /*00a0*/ 	.word	0x00000000
        /*00a4*/ 	.short	0x000d
        /*00a6*/ 	.short	0x005c
        /*00a8*/ 	.byte	0x00, 0xf0, 0x11, 0x00


	//----- nvinfo : EIATTR_KPARAM_INFO
	.align		4
.L_12771:
        /*00ac*/ 	.byte	0x04, 0x17
        /*00ae*/ 	.short	(.L_12773 - .L_12772)
.L_12772:
        /*00b0*/ 	.word	0x00000000
        /*00b4*/ 	.short	0x000c
        /*00b6*/ 	.short	0x0058
        /*00b8*/ 	.byte	0x00, 0xf0, 0x11, 0x00


	//----- nvinfo : EIATTR_KPARAM_INFO
	.align		4
.L_12773:
        /*00bc*/ 	.byte	0x04, 0x17
        /*00be*/ 	.short	(.L_12775 - .L_12774)
.L_12774:
        /*00c0*/ 	.word	0x00000000
        /*00c4*/ 	.short	0x000b
        /*00c6*/ 	.short	0x0050
        /*00c8*/ 	.byte	0x00, 0xf0, 0x21, 0x00


	//----- nvinfo : EIATTR_KPARAM_INFO
	.align		4
.L_12775:
        /*00cc*/ 	.byte	0x04, 0x17
        /*00ce*/ 	.short	(.L_12777 - .L_12776)
.L_12776:
        /*00d0*/ 	.word	0x00000000
        /*00d4*/ 	.short	0x000a
        /*00d6*/ 	.short	0x0048
        /*00d8*/ 	.byte	0x00, 0xf0, 0x11, 0x00


	//----- nvinfo : EIATTR_KPARAM_INFO
	.align		4
.L_12777:
        /*00dc*/ 	.byte	0x04, 0x17
        /*00de*/ 	.short	(.L_12779 - .L_12778)
.L_12778:
        /*00e0*/ 	.word	0x00000000
        /*00e4*/ 	.short	0x0009
        /*00e6*/ 	.short	0x0040
        /*00e8*/ 	.byte	0x00, 0xf0, 0x21, 0x00


	//----- nvinfo : EIATTR_KPARAM_INFO
	.align		4
.L_12779:
        /*00ec*/ 	.byte	0x04, 0x17
        /*00ee*/ 	.short	(.L_12781 - .L_12780)
.L_12780:
        /*00f0*/ 	.word	0x00000000
        /*00f4*/ 	.short	0x0008
        /*00f6*/ 	.short	0x0038
        /*00f8*/ 	.byte	0x00, 0xf0, 0x21, 0x00


	//----- nvinfo : EIATTR_KPARAM_INFO
	.align		4
.L_12781:
        /*00fc*/ 	.byte	0x04, 0x17
        /*00fe*/ 	.short	(.L_12783 - .L_12782)
.L_12782:
        /*0100*/ 	.word	0x00000000
        /*0104*/ 	.short	0x0007
        /*0106*/ 	.short	0x0034
        /*0108*/ 	.byte	0x00, 0xf0, 0x11, 0x00


	//----- nvinfo : EIATTR_KPARAM_INFO
	.align		4
.L_12783:
        /*010c*/ 	.byte	0x04, 0x17
        /*010e*/ 	.short	(.L_12785 - .L_12784)
.L_12784:
        /*0110*/ 	.word	0x00000000
        /*0114*/ 	.short	0x0006
        /*0116*/ 	.short	0x0030
        /*0118*/ 	.byte	0x00, 0xf0, 0x11, 0x00


	//----- nvinfo : EIATTR_KPARAM_INFO
	.align		4
.L_12785:
        /*011c*/ 	.byte	0x04, 0x17
        /*011e*/ 	.short	(.L_12787 - .L_12786)
.L_12786:
        /*0120*/ 	.word	0x00000000
        /*0124*/ 	.short	0x0005
        /*0126*/ 	.short	0x0028
        /*0128*/ 	.byte	0x00, 0xf0, 0x21, 0x00


	//----- nvinfo : EIATTR_KPARAM_INFO
	.align		4
.L_12787:
        /*012c*/ 	.byte	0x04, 0x17
        /*012e*/ 	.short	(.L_12789 - .L_12788)
.L_12788:
        /*0130*/ 	.word	0x00000000
        /*0134*/ 	.short	0x0004
        /*0136*/ 	.short	0x0020
        /*0138*/ 	.byte	0x00, 0xf0, 0x21, 0x00


	//----- nvinfo : EIATTR_KPARAM_INFO
	.align		4
.L_12789:
        /*013c*/ 	.byte	0x04, 0x17
        /*013e*/ 	.short	(.L_12791 - .L_12790)
.L_12790:
        /*0140*/ 	.word	0x00000000
        /*0144*/ 	.short	0x0003
        /*0146*/ 	.short	0x0018
        /*0148*/ 	.byte	0x00, 0xf0, 0x21, 0x00


	//----- nvinfo : EIATTR_KPARAM_INFO
	.align		4
.L_12791:
        /*014c*/ 	.byte	0x04, 0x17
        /*014e*/ 	.short	(.L_12793 - .L_12792)
.L_12792:
        /*0150*/ 	.word	0x00000000
        /*0154*/ 	.short	0x0002
        /*0156*/ 	.short	0x0010
        /*0158*/ 	.byte	0x00, 0xf0, 0x21, 0x00


	//----- nvinfo : EIATTR_KPARAM_INFO
	.align		4
.L_12793:
        /*015c*/ 	.byte	0x04, 0x17
        /*015e*/ 	.short	(.L_12795 - .L_12794)
.L_12794:
        /*0160*/ 	.word	0x00000000
        /*0164*/ 	.short	0x0001
        /*0166*/ 	.short	0x0008
        /*0168*/ 	.byte	0x00, 0xf0, 0x21, 0x00


	//----- nvinfo : EIATTR_KPARAM_INFO
	.align		4
.L_12795:
        /*016c*/ 	.byte	0x04, 0x17
        /*016e*/ 	.short	(.L_12797 - .L_12796)
.L_12796:
        /*0170*/ 	.word	0x00000000
        /*0174*/ 	.short	0x0000
        /*0176*/ 	.short	0x0000
        /*0178*/ 	.byte	0x00, 0xf0, 0x21, 0x00


	//----- nvinfo : EIATTR_MAXREG_COUNT
	.align		4
.L_12797:
        /*017c*/ 	.byte	0x03, 0x1b
        /*017e*/ 	.short	0x00ff


	//----- nvinfo : EIATTR_NUM_BARRIERS
	.align		4
        /*0180*/ 	.byte	0x02, 0x4c
        /*0182*/ 	.byte	0x01
	.zero		1


	//----- nvinfo : EIATTR_EXTERNS
	.align		4
        /*0184*/ 	.byte	0x04, 0x0f
        /*0186*/ 	.short	(.L_12799 - .L_12798)


	//   ....[0]....
	.align		4
.L_12798:
        /*0188*/ 	.word	index@(__assertfail)


	//----- nvinfo : EIATTR_MERCURY_ISA_VERSION
	.align		4
.L_12799:
        /*018c*/ 	.byte	0x03, 0x5f
        /*018e*/ 	.short	0x0000


	//----- nvinfo : EIATTR_COOP_GROUP_MASK_REGIDS
	.align		4
        /*0190*/ 	.byte	0x04, 0x29
        /*0192*/ 	.short	(.L_12801 - .L_12800)


	//   ....[0]....
.L_12800:
        /*0194*/ 	.word	0xffffffff


	//   ....[1]....
        /*0198*/ 	.word	0xffffffff


	//   ....[2]....
        /*019c*/ 	.word	0xffffffff


	//   ....[3]....
        /*01a0*/ 	.word	0xffffffff


	//   ....[4]....
        /*01a4*/ 	.word	0xffffffff


	//   ....[5]....
        /*01a8*/ 	.word	0xffffffff


	//   ....[6]....
        /*01ac*/ 	.word	0xffffffff


	//   ....[7]....
        /*01b0*/ 	.word	0xffffffff


	//   ....[8]....
        /*01b4*/ 	.word	0xffffffff


	//   ....[9]....
        /*01b8*/ 	.word	0xffffffff


	//   ....[10]....
        /*01bc*/ 	.word	0xffffffff


	//   ....[11]....
        /*01c0*/ 	.word	0xffffffff


	//   ....[12]....
        /*01c4*/ 	.word	0xffffffff


	//   ....[13]....
        /*01c8*/ 	.word	0xffffffff


	//   ....[14]....
        /*01cc*/ 	.word	0xffffffff


	//   ....[15]....
        /*01d0*/ 	.word	0xffffffff


	//----- nvinfo : EIATTR_COOP_GROUP_INSTR_OFFSETS
	.align		4
.L_12801:
        /*01d4*/ 	.byte	0x04, 0x28
        /*01d6*/ 	.short	(.L_12803 - .L_12802)


	//   ....[0]....
.L_12802:
        /*01d8*/ 	.word	0x00000240


	//   ....[1]....
        /*01dc*/ 	.word	0x00000260


	//   ....[2]....
        /*01e0*/ 	.word	0x00000310


	//   ....[3]....
        /*01e4*/ 	.word	0x00000330


	//   ....[4]....
        /*01e8*/ 	.word	0x00000350


	//   ....[5]....
        /*01ec*/ 	.word	0x00001180


	//   ....[6]....
        /*01f0*/ 	.word	0x000011e0


	//   ....[7]....
        /*01f4*/ 	.word	0x00001210


	//   ....[8]....
        /*01f8*/ 	.word	0x00001230


	//   ....[9]....
        /*01fc*/ 	.word	0x00001250


	//   ....[10]....
        /*0200*/ 	.word	0x000012a0


	//   ....[11]....
        /*0204*/ 	.word	0x000012c0


	//   ....[12]....
        /*0208*/ 	.word	0x000012e0


	//   ....[13]....
        /*020c*/ 	.word	0x00002730


	//   ....[14]....
        /*0210*/ 	.word	0x000027b0


	//   ....[15]....
        /*0214*/ 	.word	0x00002810


	//----- nvinfo : EIATTR_SYSCALL_OFFSETS
	.align		4
.L_12803:
        /*0218*/ 	.byte	0x04, 0x46
        /*021a*/ 	.short	(.L_12805 - .L_12804)


	//   ....[0]....
.L_12804:
        /*021c*/ 	.word	0x000026c0


	//----- nvinfo : EIATTR_EXIT_INSTR_OFFSETS
	.align		4
.L_12805:
        /*0220*/ 	.byte	0x04, 0x1c
        /*0222*/ 	.short	(.L_12807 - .L_12806)


	//   ....[0]....
.L_12806:
        /*0224*/ 	.word	0x00000090


	//   ....[1]....
        /*0228*/ 	.word	0x000021d0


	//   ....[2]....
        /*022c*/ 	.word	0x00002280


	//   ....[3]....
        /*0230*/ 	.word	0x00002590


	//   ....[4]....
        /*0234*/ 	.word	0x000026d0


	//----- nvinfo : EIATTR_CTAIDZ_USED
	.align		4
.L_12807:
        /*0238*/ 	.byte	0x01, 0x04
	.zero		2


	//----- nvinfo : EIATTR_CRS_STACK_SIZE
	.align		4
        /*023c*/ 	.byte	0x04, 0x1e
        /*023e*/ 	.short	(.L_12809 - .L_12808)
.L_12808:
        /*0240*/ 	.word	0x00000000
.L_12809:


//--------------------- .nv.info._ZN4vllm25paged_attention_v2_kernelIfhLi120ELi8ELi128ELNS_18Fp8KVCacheDataTypeE2ELb0ELi512EEEvPfS2_PT_PKS3_PKT0_S9_ifPKiSB_iPKfiiiSD_SD_iiiii --------------------------
	.section	.nv.info._ZN4vllm25paged_attention_v2_kernelIfhLi120ELi8ELi128ELNS_18Fp8KVCacheDataTypeE2ELb0ELi512EEEvPfS2_PT_PKS3_PKT0_S9_ifPKiSB_iPKfiiiSD_SD_iiiii,"",@"SHT_CUDA_INFO"
	.sectionflags	@""
	.align	4


	//----- nvinfo : EIATTR_CUDA_API_VERSION
	.align		4
        /*0000*/ 	.byte	0x04, 0x37
        /*0002*/ 	.short	(.L_12811 - .L_12810)
.L_12810:
        /*0004*/ 	.word	0x00000082


	//----- nvinfo : EIATTR_SW2861232_WAR
	.align		4
.L_12811:
        /*0008*/ 	.byte	0x01, 0x35
	.zero		2


	//----- nvinfo : EIATTR_PARAM_CBANK
	.align		4
        /*000c*/ 	.byte	0x04, 0x0a
        /*000e*/ 	.short	(.L_12813 - .L_12812)
	.align		4
.L_12812:
        /*0010*/ 	.word	index@(.nv.constant0._ZN4vllm25paged_attention_v2_kernelIfhLi120ELi8ELi128ELNS_18Fp8KVCacheDataTypeE2ELb0ELi512EEEvPfS2_PT_PKS3_PKT0_S9_ifPKiSB_iPKfiiiSD_SD_iiiii)
        /*0014*/ 	.short	0x0160
        /*0016*/ 	.short	0x008c


	//----- nvinfo : EIATTR_CBANK_PARAM_SIZE
	.align		4
.L_12813:
        /*0018*/ 	.byte	0x03, 0x19
        /*001a*/ 	.short	0x008c


	//----- nvinfo : EIATTR_KPARAM_INFO
	.align		4
        /*001c*/ 	.byte	0x04, 0x17
        /*001e*/ 	.short	(.L_12815 - .L_12814)
.L_12814:
        /*0020*/ 	.word	0x00000000
        /*0024*/ 	.short	0x0015
        /*0026*/ 	.short	0x0088
        /*0028*/ 	.byte	0x00, 0xf0, 0x11, 0x00


	//----- nvinfo : EIATTR_KPARAM_INFO
	.align		4
.L_12815:
        /*002c*/ 	.byte	0x04, 0x17
        /*002e*/ 	.short	(.L_12817 - .L_12816)
.L_12816:
        /*0030*/ 	.word	0x00000000
        /*0034*/ 	.short	0x0014
        /*0036*/ 	.short	0x0084
        /*0038*/ 	.byte	0x00, 0xf0, 0x11, 0x00


	//----- nvinfo : EIATTR_KPARAM_INFO
	.align		4
.L_12817:
        /*003c*/ 	.byte	0x04, 0x17
        /*003e*/ 	.short	(.L_12819 - .L_12818)
.L_12818:
        /*0040*/ 	.word	0x00000000
        /*0044*/ 	.short	0x0013
        /*0046*/ 	.short	0x0080
        /*0048*/ 	.byte	0x00, 0xf0, 0x11, 0x00


	//----- nvinfo : EIATTR_KPARAM_INFO
	.align		4
.L_12819:
        /*004c*/ 	.byte	0x04, 0x17
        /*004e*/ 	.short	(.L_12821 - .L_12820)
.L_12820:
        /*0050*/ 	.word	0x00000000
        /*0054*/ 	.short	0x0012
        /*0056*/ 	.short	0x007c
        /*0058*/ 	.byte	0x00, 0xf0, 0x11, 0x00


	//----- nvinfo : EIATTR_KPARAM_INFO
	.align		4
.L_12821:
        /*005c*/ 	.byte	0x04, 0x17
        /*005e*/ 	.short	(.L_12823 - .L_12822)
.L_12822:
        /*0060*/ 	.word	0x00000000
        /*0064*/ 	.short	0x0011
        /*0066*/ 	.short	0x0078
        /*0068*/ 	.byte	0x00, 0xf0, 0x11, 0x00


	//----- nvinfo : EIATTR_KPARAM_INFO
	.align		4
.L_12823:
        /*006c*/ 	.byte	0x04, 0x17
        /*006e*/ 	.short	(.L_12825 - .L_12824)
.L_12824:
        /*0070*/ 	.word	0x00000000
        /*0074*/ 	.short	0x0010
        /*0076*/ 	.short	0x0070
        /*0078*/ 	.byte	0x00, 0xf0, 0x21, 0x00


	//----- nvinfo : EIATTR_KPARAM_INFO
	.align		4
.L_12825:
        /*007c*/ 	.byte	0x04, 0x17
        /*007e*/ 	.short	(.L_12827 - .L_12826)
.L_12826:
        /*0080*/ 	.word	0x00000000
        /*0084*/ 	.short	0x000f
        /*0086*/ 	.short	0x0068
        /*0088*/ 	.byte	0x00, 0xf0, 0x21, 0x00


	//----- nvinfo : EIATTR_KPARAM_INFO
	.align		4
.L_12827:
        /*008c*/ 	.byte	0x04, 0x17
        /*008e*/ 	.short	(.L_12829 - .L_12828)
.L_12828:
        /*0090*/ 	.word	0x00000000
        /*0094*/ 	.short	0x000e
        /*0096*/ 	.short	0x0060
        /*0098*/ 	.byte	0x00, 0xf0, 0x11, 0x00


	//----- nvinfo : EIATTR_KPARAM_INFO
	.align		4
.L_12829:
        /*009c*/ 	.byte	0x04, 0x17
        /*009e*/ 	.short	(.L_12831 - .L_12830)
.L_12830:
        /*00a0*/ 	.word	0x00000000
        /*00a4*/ 	.short	0x000d
        /*00a6*/ 	.short	0x005c
        /*00a8*/ 	.byte	0x00, 0xf0, 0x11, 0x00


	//----- nvinfo : EIATTR_KPARAM_INFO
	.align		4
.L_12831:
        /*00ac*/ 	.byte	0x04, 0x17
        /*00ae*/ 	.short	(.L_12833 - .L_12832)
.L_12832:
        /*00b0*/ 	.word	0x00000000
        /*00b4*/ 	.short	0x000c
        /*00b6*/ 	.short	0x0058
        /*00b8*/ 	.byte	0x00, 0xf0, 0x11, 0x00


	//----- nvinfo : EIATTR_KPARAM_INFO
	.align		4
.L_12833:
        /*00bc*/ 	.byte	0x04, 0x17
        /*00be*/ 	.short	(.L_12835 - .L_12834)
.L_12834:
        /*00c0*/ 	.word	0x00000000
        /*00c4*/ 	.short	0x000b
        /*00c6*/ 	.short	0x0050
        /*00c8*/ 	.byte	0x00, 0xf0, 0x21, 0x00


	//----- nvinfo : EIATTR_KPARAM_INFO
	.align		4
.L_12835:
        /*00cc*/ 	.byte	0x04, 0x17
        /*00ce*/ 	.short	(.L_12837 - .L_12836)
.L_12836:
        /*00d0*/ 	.word	0x00000000
        /*00d4*/ 	.short	0x000a
        /*00d6*/ 	.short	0x0048
        /*00d8*/ 	.byte	0x00, 0xf0, 0x11, 0x00


	//----- nvinfo : EIATTR_KPARAM_INFO
	.align		4
.L_12837:
        /*00dc*/ 	.byte	0x04, 0x17
        /*00de*/ 	.short	(.L_12839 - .L_12838)
.L_12838:
        /*00e0*/ 	.word	0x00000000
        /*00e4*/ 	.short	0x0009
        /*00e6*/ 	.short	0x0040
        /*00e8*/ 	.byte	0x00, 0xf0, 0x21, 0x00


	//----- nvinfo : EIATTR_KPARAM_INFO
	.align		4
.L_12839:
        /*00ec*/ 	.byte	0x04, 0x17
        /*00ee*/ 	.short	(.L_12841 - .L_12840)
.L_12840:
        /*00f0*/ 	.word	0x00000000
        /*00f4*/ 	.short	0x0008
        /*00f6*/ 	.short	0x0038
        /*00f8*/ 	.byte	0x00, 0xf0, 0x21, 0x00


	//----- nvinfo : EIATTR_KPARAM_INFO
	.align		4
.L_12841:
        /*00fc*/ 	.byte	0x04, 0x17
        /*00fe*/ 	.short	(.L_12843 - .L_12842)
.L_12842:
        /*0100*/ 	.word	0x00000000
        /*0104*/ 	.short	0x0007
        /*0106*/ 	.short	0x0034
        /*0108*/ 	.byte	0x00, 0xf0, 0x11, 0x00


	//----- nvinfo : EIATTR_KPARAM_INFO
	.align		4
.L_12843:
        /*010c*/ 	.byte	0x04, 0x17
        /*010e*/ 	.short	(.L_12845 - .L_12844)
.L_12844:
        /*0110*/ 	.word	0x00000000
        /*0114*/ 	.short	0x0006
        /*0116*/ 	.short	0x0030
        /*0118*/ 	.byte	0x00, 0xf0, 0x11, 0x00


	//----- nvinfo : EIATTR_KPARAM_INFO
	.align		4
.L_12845:
        /*011c*/ 	.byte	0x04, 0x17
        /*011e*/ 	.short	(.L_12847 - .L_12846)
.L_12846:
        /*0120*/ 	.word	0x00000000
        /*0124*/ 	.short	0x0005
        /*0126*/ 	.short	0x0028
        /*0128*/ 	.byte	0x00, 0xf0, 0x21, 0x00


	//----- nvinfo : EIATTR_KPARAM_INFO
	.align		4
.L_12847:
        /*012c*/ 	.byte	0x04, 0x17
        /*012e*/ 	.short	(.L_12849 - .L_12848)
.L_12848:
        /*0130*/ 	.word	0x00000000
        /*0134*/ 	.short	0x0004
        /*0136*/ 	.short	0x0020
        /*0138*/ 	.byte	0x00, 0xf0, 0x21, 0x00


	//----- nvinfo : EIATTR_KPARAM_INFO
	.align		4
.L_12849:
        /*013c*/ 	.byte	0x04, 0x17
        /*013e*/ 	.short	(.L_12851 - .L_12850)
.L_12850:
        /*0140*/ 	.word	0x00000000
        /*0144*/ 	.short	0x0003
        /*0146*/ 	.short	0x0018
        /*0148*/ 	.byte	0x00, 0xf0, 0x21, 0x00


	//----- nvinfo : EIATTR_KPARAM_INFO
	.align		4
.L_12851:
        /*014c*/ 	.byte	0x04, 0x17
        /*014e*/ 	.short	(.L_12853 - .L_12852)
.L_12852:
        /*0150*/ 	.word	0x00000000
        /*0154*/ 	.short	0x0002
        /*0156*/ 	.short	0x0010
        /*0158*/ 	.byte	0x00, 0xf0, 0x21, 0x00


	//----- nvinfo : EIATTR_KPARAM_INFO
	.align		4
.L_12853:
        /*015c*/ 	.byte	0x04, 0x17
        /*015e*/ 	.short	(.L_12855 - .L_12854)
.L_12854:
        /*0160*/ 	.word	0x00000000
        /*0164*/ 	.short	0x0001
        /*0166*/ 	.short	0x0008
        /*0168*/ 	.byte	0x00, 0xf0, 0x21, 0x00


	//----- nvinfo : EIATTR_KPARAM_INFO
	.align		4
.L_12855:
        /*016c*/ 	.byte	0x04, 0x17
        /*016e*/ 	.short	(.L_12857 - .L_12856)
.L_12856:
        /*0170*/ 	.word	0x00000000
        /*0174*/ 	.short	0x0000
        /*0176*/ 	.short	0x0000
        /*0178*/ 	.byte	0x00, 0xf0, 0x21, 0x00


	//----- nvinfo : EIATTR_MAXREG_COUNT
	.align		4
.L_12857:
        /*017c*/ 	.byte	0x03, 0x1b
        /*017e*/ 	.short	0x00ff


	//----- nvinfo : EIATTR_NUM_BARRIERS
	.align		4
        /*0180*/ 	.byte	0x02, 0x4c
        /*0182*/ 	.byte	0x01
	.zero		1


	//----- nvinfo : EIATTR_EXTERNS
	.align		4
        /*0184*/ 	.byte	0x04, 0x0f
        /*0186*/ 	.short	(.L_12859 - .L_12858)


	//   ....[0]....
	.align		4
.L_12858:
        /*0188*/ 	.word	index@(__assertfail)


	//----- nvinfo : EIATTR_MERCURY_ISA_VERSION
	.align		4
.L_12859:
        /*018c*/ 	.byte	0x03, 0x5f
        /*018e*/ 	.short	0x0000


	//----- nvinfo : EIATTR_COOP_GROUP_MASK_REGIDS
	.align		4
        /*0190*/ 	.byte	0x04, 0x29
        /*0192*/ 	.short	(.L_12861 - .L_12860)


	//   ....[0]....
.L_12860:
        /*0194*/ 	.word	0xffffffff


	//   ....[1]....
        /*0198*/ 	.word	0xffffffff


	//   ....[2]....
        /*019c*/ 	.word	0xffffffff


	//   ....[3]....
        /*01a0*/ 	.word	0xffffffff


	//   ....[4]....
        /*01a4*/ 	.word	0xffffffff


	//   ....[5]....
        /*01a8*/ 	.word	0xffffffff


	//   ....[6]....
        /*01ac*/ 	.word	0xffffffff


	//   ....[7]....
        /*01b0*/ 	.word	0xffffffff


	//   ....[8]....
        /*01b4*/ 	.word	0xffffffff


	//   ....[9]....
        /*01b8*/ 	.word	0xffffffff


	//   ....[10]....
        /*01bc*/ 	.word	0xffffffff


	//   ....[11]....
        /*01c0*/ 	.word	0xffffffff


	//   ....[12]....
        /*01c4*/ 	.word	0xffffffff


	//   ....[13]....
        /*01c8*/ 	.word	0xffffffff


	//   ....[14]....
        /*01cc*/ 	.word	0xffffffff


	//   ....[15]....
        /*01d0*/ 	.word	0xffffffff


	//----- nvinfo : EIATTR_COOP_GROUP_INSTR_OFFSETS
	.align		4
.L_12861:
        /*01d4*/ 	.byte	0x04, 0x28
        /*01d6*/ 	.short	(.L_12863 - .L_12862)


	//   ....[0]....
.L_12862:
        /*01d8*/ 	.word	0x00000240


	//   ....[1]....
        /*01dc*/ 	.word	0x00000260


	//   ....[2]....
        /*01e0*/ 	.word	0x00000310


	//   ....[3]....
        /*01e4*/ 	.word	0x00000330


	//   ....[4]....
        /*01e8*/ 	.word	0x00000350


	//   ....[5]....
        /*01ec*/ 	.word	0x00001180


	//   ....[6]....
        /*01f0*/ 	.word	0x000011e0


	//   ....[7]....
        /*01f4*/ 	.word	0x00001210


	//   ....[8]....
        /*01f8*/ 	.word	0x00001230


	//   ....[9]....
        /*01fc*/ 	.word	0x00001250


	//   ....[10]....
        /*0200*/ 	.word	0x000012a0


	//   ....[11]....
        /*0204*/ 	.word	0x000012c0


	//   ....[12]....
        /*0208*/ 	.word	0x000012e0


	//   ....[13]....
        /*020c*/ 	.word	0x00002910


	//   ....[14]....
        /*0210*/ 	.word	0x00002990


	//   ....[15]....
        /*0214*/ 	.word	0x000029f0


	//----- nvinfo : EIATTR_SYSCALL_OFFSETS
	.align		4
.L_12863:
        /*0218*/ 	.byte	0x04, 0x46
        /*021a*/ 	.short	(.L_12865 - .L_12864)


	//   ....[0]....
.L_12864:
        /*021c*/ 	.word	0x000028a0


	//----- nvinfo : EIATTR_EXIT_INSTR_OFFSETS
	.align		4
.L_12865:
        /*0220*/ 	.byte	0x04, 0x1c
        /*0222*/ 	.short	(.L_12867 - .L_12866)


	//   ....[0]....
.L_12866:
        /*0224*/ 	.word	0x00000090


	//   ....[1]....
        /*0228*/ 	.word	0x00002350


	//   ....[2]....
        /*022c*/ 	.word	0x00002700


	//   ....[3]....
        /*0230*/ 	.word	0x00002770


	//   ....[4]....
        /*0234*/ 	.word	0x000028b0


	//----- nvinfo : EIATTR_CTAIDZ_USED
	.align		4
.L_12867:
        /*0238*/ 	.byte	0x01, 0x04
	.zero		2


	//----- nvinfo : EIATTR_CRS_STACK_SIZE
	.align		4
        /*023c*/ 	.byte	0x04, 0x1e
        /*023e*/ 	.short	(.L_12869 - .L_12868)
.L_12868:
        /*0240*/ 	.word	0x00000000
.L_12869:


//--------------------- .nv.info._ZN4vllm25paged_attention_v2_kernelIfhLi112ELi8ELi128ELNS_18Fp8KVCacheDataTypeE2ELb0ELi512EEEvPfS2_PT_PKS3_PKT0_S9_ifPKiSB_iPKfiiiSD_SD_iiiii --------------------------
	.section	.nv.info._ZN4vllm25paged_attention_v2_kernelIfhLi112ELi8ELi128ELNS_18Fp8KVCacheDataTypeE2ELb0ELi512EEEvPfS2_PT_PKS3_PKT0_S9_ifPKiSB_iPKfiiiSD_SD_iiiii,"",@"SHT_CUDA_INFO"
	.sectionflags	@""
	.align	4


	//----- nvinfo : EIATTR_CUDA_API_VERSION
	.align		4
        /*0000*/ 	.byte	0x04, 0x37
        /*0002*/ 	.short	(.L_12871 - .L_12870)
.L_12870:
        /*0004*/ 	.word	0x00000082


	//----- nvinfo : EIATTR_SW2861232_WAR
	.align		4
.L_12871:
        /*0008*/ 	.byte	0x01, 0x35
	.zero		2


	//----- nvinfo : EIATTR_PARAM_CBANK
	.align		4
        /*000c*/ 	.byte	0x04, 0x0a
        /*000e*/ 	.short	(.L_12873 - .L_12872)
	.align		4
.L_12872:
        /*0010*/ 	.word	index@(.nv.constant0._ZN4vllm25paged_attention_v2_kernelIfhLi112ELi8ELi128ELNS_18Fp8KVCacheDataTypeE2ELb0ELi512EEEvPfS2_PT_PKS3_PKT0_S9_ifPKiSB_iPKfiiiSD_SD_iiiii)
        /*0014*/ 	.short	0x0160
        /*0016*/ 	.short	0x008c


	//----- nvinfo : EIATTR_CBANK_PARAM_SIZE
	.align		4
.L_12873:
        /*0018*/ 	.byte	0x03, 0x19
        /*001a*/ 	.short	0x008c


	//----- nvinfo : EIATTR_KPARAM_INFO
	.align		4
        /*001c*/ 	.byte	0x04, 0x17
        /*001e*/ 	.short	(.L_12875 - .L_12874)
.L_12874:
        /*0020*/ 	.word	0x00000000
        /*0024*/ 	.short	0x0015
        /*0026*/ 	.short	0x0088
        /*0028*/ 	.byte	0x00, 0xf0, 0x11, 0x00


	//----- nvinfo : EIATTR_KPARAM_INFO
	.align		4
.L_12875:
        /*002c*/ 	.byte	0x04, 0x17
        /*002e*/ 	.short	(.L_12877 - .L_12876)
.L_12876:
        /*0030*/ 	.word	0x00000000
        /*0034*/ 	.short	0x0014
        /*0036*/ 	.short	0x0084
        /*0038*/ 	.byte	0x00, 0xf0, 0x11, 0x00


	//----- nvinfo : EIATTR_KPARAM_INFO
	.align		4
.L_12877:
        /*003c*/ 	.byte	0x04, 0x17
        /*003e*/ 	.short	(.L_12879 - .L_12878)
.L_12878:
        /*0040*/ 	.word	0x00000000
        /*0044*/ 	.short	0x0013
        /*0046*/ 	.short	0x0080
        /*0048*/ 	.byte	0x00, 0xf0, 0x11, 0x00


	//----- nvinfo : EIATTR_KPARAM_INFO
	.align		4
.L_12879:
        /*004c*/ 	.byte	0x04, 0x17
        /*004e*/ 	.short	(.L_12881 - .L_12880)
.L_12880:
        /*0050*/ 	.word	0x00000000
        /*0054*/ 	.short	0x0012
        /*0056*/ 	.short	0x007c
        /*0058*/ 	.byte	0x00, 0xf0, 0x11, 0x00


	//----- nvinfo : EIATTR_KPARAM_INFO
	.align		4
.L_12881:
        /*005c*/ 	.byte	0x04, 0x17
        /*005e*/ 	.short	(.L_12883 - .L_12882)
.L_12882:
        /*0060*/ 	.word	0x00000000
        /*0064*/ 	.short	0x0011
        /*0066*/ 	.short	0x0078
        /*0068*/ 	.byte	0x00, 0xf0, 0x11, 0x00


	//----- nvinfo : EIATTR_KPARAM_INFO
	.align		4
.L_12883:
        /*006c*/ 	.byte	0x04, 0x17
        /*006e*/ 	.short	(.L_12885 - .L_12884)
.L_12884:
        /*0070*/ 	.word	0x00000000
        /*0074*/ 	.short	0x0010
        /*0076*/ 	.short	0x0070
        /*0078*/ 	.byte	0x00, 0xf0, 0x21, 0x00


	//----- nvinfo : EIATTR_KPARAM_INFO
	.align		4
.L_12885:
        /*007c*/ 	.byte	0x04, 0x17
        /*007e*/ 	.short	(.L_12887 - .L_12886)
.L_12886:
        /*0080*/ 	.word	0x00000000
        /*0084*/ 	.short	0x000f
        /*0086*/ 	.short	0x0068
        /*0088*/ 	.byte	0x00, 0xf0, 0x21, 0x00


	//----- nvinfo : EIATTR_KPARAM_INFO
	.align		4
.L_12887:
        /*008c*/ 	.byte	0x04, 0x17
        /*008e*/ 	.short	(.L_12889 - .L_12888)
.L_12888:
        /*0090*/ 	.word	0x00000000
        /*0094*/ 	.short	0x000e
        /*0096*/ 	.short	0x0060
        /*0098*/ 	.byte	0x00, 0xf0, 0x11, 0x00


	//----- nvinfo : EIATTR_KPARAM_INFO
	.align		4
.L_12889:
        /*009c*/ 	.byte	0x04, 0x17
        /*009e*/ 	.short	(.L_12891 - .L_12890)
.L_12890:
        /*00a0*/ 	.word	0x00000000
        /*00a4*/ 	.short	0x000d
        /*00a6*/ 	.short	0x005c
        /*00a8*/ 	.byte	0x00, 0xf0, 0x11, 0x00


	//----- nvinfo : EIATTR_KPARAM_INFO
	.align		4
.L_12891:
        /*00ac*/ 	.byte	0x04, 0x17
        /*00ae*/ 	.short	(.L_12893 - .L_12892)
.L_12892:
        /*00b0*/ 	.word	0x00000000
        /*00b4*/ 	.short	0x000c
        /*00b6*/ 	.short	0x0058
        /*00b8*/ 	.byte	0x00, 0xf0, 0x11, 0x00


	//----- nvinfo : EIATTR_KPARAM_INFO
	.align		4
.L_12893:
        /*00bc*/ 	.byte	0x04, 0x17
        /*00be*/ 	.short	(.L_12895 - .L_12894)
.L_12894:
        /*00c0*/ 	.word	0x00000000
        /*00c4*/ 	.short	0x000b
        /*00c6*/ 	.short	0x0050
        /*00c8*/ 	.byte	0x00, 0xf0, 0x21, 0x00


	//----- nvinfo : EIATTR_KPARAM_INFO
	.align		4
.L_12895:
        /*00cc*/ 	.byte	0x04, 0x17
        /*00ce*/ 	.short	(.L_12897 - .L_12896)
.L_12896:
        /*00d0*/ 	.word	0x00000000
        /*00d4*/ 	.short	0x000a
        /*00d6*/ 	.short	0x0048
        /*00d8*/ 	.byte	0x00, 0xf0, 0x11, 0x00


	//----- nvinfo : EIATTR_KPARAM_INFO
	.align		4
.L_12897:
        /*00dc*/ 	.byte	0x04, 0x17
        /*00de*/ 	.short	(.L_12899 - .L_12898)
.L_12898:
        /*00e0*/ 	.word	0x00000000
        /*00e4*/ 	.short	0x0009
        /*00e6*/ 	.short	0x0040
        /*00e8*/ 	.byte	0x00, 0xf0, 0x21, 0x00


	//----- nvinfo : EIATTR_KPARAM_INFO
	.align		4
.L_12899:
        /*00ec*/ 	.byte	0x04, 0x17
        /*00ee*/ 	.short	(.L_12901 - .L_12900)
.L_12900:
        /*00f0*/ 	.word	0x00000000
        /*00f4*/ 	.short	0x0008
        /*00f6*/ 	.short	0x0038
        /*00f8*/ 	.byte	0x00, 0xf0, 0x21, 0x00


	//----- nvinfo : EIATTR_KPARAM_INFO
	.align		4
.L_12901:
        /*00fc*/ 	.byte	0x04, 0x17
        /*00fe*/ 	.short	(.L_12903 - .L_12902)
.L_12902:
        /*0100*/ 	.word	0x00000000
        /*0104*/ 	.short	0x0007
        /*0106*/ 	.short	0x0034
        /*0108*/ 	.byte	0x00, 0xf0, 0x11, 0x00


	//----- nvinfo : EIATTR_KPARAM_INFO
	.align		4
.L_12903:
        /*010c*/ 	.byte	0x04, 0x17
        /*010e*/ 	.short	(.L_12905 - .L_12904)
.L_12904:
        /*0110*/ 	.word	0x00000000
        /*0114*/ 	.short	0x0006
        /*0116*/ 	.short	0x0030
        /*0118*/ 	.byte	0x00, 0xf0, 0x11, 0x00


	//----- nvinfo : EIATTR_KPARAM_INFO
	.align		4
.L_12905:
        /*011c*/ 	.byte	0x04, 0x17
        /*011e*/ 	.short	(.L_12907 - .L_12906)
.L_12906:
        /*0120*/ 	.word	0x00000000
        /*0124*/ 	.short	0x0005
        /*0126*/ 	.short	0x0028
        /*0128*/ 	.byte	0x00, 0xf0, 0x21, 0x00


	//----- nvinfo : EIATTR_KPARAM_INFO
	.align		4
.L_12907:
        /*012c*/ 	.byte	0x04, 0x17
        /*012e*/ 	.short	(.L_12909 - .L_12908)
.L_12908:
        /*0130*/ 	.word	0x00000000
        /*0134*/ 	.short	0x0004
        /*0136*/ 	.short	0x0020
        /*0138*/ 	.byte	0x00, 0xf0, 0x21, 0x00


	//----- nvinfo : EIATTR_KPARAM_INFO
	.align		4
.L_12909:
        /*013c*/ 	.byte	0x04, 0x17
        /*013e*/ 	.short	(.L_12911 - .L_12910)
.L_12910:
        /*0140*/ 	.word	0x00000000
        /*0144*/ 	.short	0x0003
        /*0146*/ 	.short	0x0018
        /*0148*/ 	.byte	0x00, 0xf0, 0x21, 0x00


	//----- nvinfo : EIATTR_KPARAM_INFO
	.align		4
.L_12911:
        /*014c*/ 	.byte	0x04, 0x17
        /*014e*/ 	.short	(.L_12913 - .L_12912)
.L_12912:
        /*0150*/ 	.word	0x00000000
        /*0154*/ 	.short	0x0002
        /*0156*/ 	.short	0x0010
        /*0158*/ 	.byte	0x00, 0xf0, 0x21, 0x00


	//----- nvinfo : EIATTR_KPARAM_INFO
	.align		4
.L_12913:
        /*015c*/ 	.byte	0x04, 0x17
        /*015e*/ 	.short	(.L_12915 - .L_12914)
.L_12914:
        /*0160*/ 	.word	0x00000000
        /*0164*/ 	.short	0x0001
        /*0166*/ 	.short	0x0008
        /*0168*/ 	.byte	0x00, 0xf0, 0x21, 0x00


	//----- nvinfo : EIATTR_KPARAM_INFO
	.align		4
.L_12915:
        /*016c*/ 	.byte	0x04, 0x17
        /*016e*/ 	.short	(.L_12917 - .L_12916)
.L_12916:
        /*0170*/ 	.word	0x00000000
        /*0174*/ 	.short	0x0000
        /*0176*/ 	.short	0x0000
        /*0178*/ 	.byte	0x00, 0xf0, 0x21, 0x00


	//----- nvinfo : EIATTR_MAXREG_COUNT
	.align		4
.L_12917:
        /*017c*/ 	.byte	0x03, 0x1b
        /*017e*/ 	.short	0x00ff


	//----- nvinfo : EIATTR_NUM_BARRIERS
	.align		4
        /*0180*/ 	.byte	0x02, 0x4c
        /*0182*/ 	.byte	0x01
	.zero		1


	//----- nvinfo : EIATTR_EXTERNS
	.align		4
        /*0184*/ 	.byte	0x04, 0x0f
        /*0186*/ 	.short	(.L_12919 - .L_12918)


	//   ....[0]....
	.align		4
.L_12918:
        /*0188*/ 	.word	index@(__assertfail)


	//----- nvinfo : EIATTR_MERCURY_ISA_VERSION
	.align		4
.L_12919:
        /*018c*/ 	.byte	0x03, 0x5f
        /*018e*/ 	.short	0x0000


	//----- nvinfo : EIATTR_COOP_GROUP_MASK_REGIDS
	.align		4
        /*0190*/ 	.byte	0x04, 0x29
        /*0192*/ 	.short	(.L_12921 - .L_12920)


	//   ....[0]....
.L_12920:
        /*0194*/ 	.word	0xffffffff


	//   ....[1]....
        /*0198*/ 	.word	0xffffffff


	//   ....[2]....
        /*019c*/ 	.word	0xffffffff


	//   ....[3]....
        /*01a0*/ 	.word	0xffffffff


	//   ....[4]....
        /*01a4*/ 	.word	0xffffffff


	//   ....[5]....
        /*01a8*/ 	.word	0xffffffff


	//   ....[6]....
        /*01ac*/ 	.word	0xffffffff


	//   ....[7]....
        /*01b0*/ 	.word	0xffffffff


	//   ....[8]....
        /*01b4*/ 	.word	0xffffffff


	//   ....[9]....
        /*01b8*/ 	.word	0xffffffff


	//   ....[10]....
        /*01bc*/ 	.word	0xffffffff


	//   ....[11]....
        /*01c0*/ 	.word	0xffffffff


	//   ....[12]....
        /*01c4*/ 	.word	0xffffffff


	//   ....[13]....
        /*01c8*/ 	.word	0xffffffff


	//   ....[14]....
        /*01cc*/ 	.word	0xffffffff


	//   ....[15]....
        /*01d0*/ 	.word	0xffffffff


	//----- nvinfo : EIATTR_COOP_GROUP_INSTR_OFFSETS
	.align		4
.L_12921:
        /*01d4*/ 	.byte	0x04, 0x28
        /*01d6*/ 	.short	(.L_12923 - .L_12922)


	//   ....[0]....
.L_12922:
        /*01d8*/ 	.word	0x00000240


	//   ....[1]....
        /*01dc*/ 	.word	0x00000260


	//   ....[2]....
        /*01e0*/ 	.word	0x00000310


	//   ....[3]....
        /*01e4*/ 	.word	0x00000330


	//   ....[4]....
        /*01e8*/ 	.word	0x00000350


	//   ....[5]....
        /*01ec*/ 	.word	0x00001180


	//   ....[6]....
        /*01f0*/ 	.word	0x000011e0


	//   ....[7]....
        /*01f4*/ 	.word	0x00001210


	//   ....[8]....
        /*01f8*/ 	.word	0x00001230


	//   ....[9]....
        /*01fc*/ 	.word	0x00001250


	//   ....[10]....
        /*0200*/ 	.word	0x000012a0


	//   ....[11]....
        /*0204*/ 	.word	0x000012c0


	//   ....[12]....
        /*0208*/ 	.word	0x000012e0


	//   ....[13]....
        /*020c*/ 	.word	0x00002680


	//   ....[14]....
        /*0210*/ 	.word	0x00002700


	//   ....[15]....
        /*0214*/ 	.word	0x00002760


	//----- nvinfo : EIATTR_SYSCALL_OFFSETS
	.align		4
.L_12923:
        /*0218*/ 	.byte	0x04, 0x46
        /*021a*/ 	.short	(.L_12925 - .L_12924)


	//   ....[0]....
.L_12924:
        /*021c*/ 	.word	0x00002610


	//----- nvinfo : EIATTR_EXIT_INSTR_OFFSETS
	.align		4
.L_12925:
        /*0220*/ 	.byte	0x04, 0x1c
        /*0222*/ 	.short	(.L_12927 - .L_12926)


	//   ....[0]....
.L_12926:
        /*0224*/ 	.word	0x00000090


	//   ....[1]....
        /*0228*/ 	.word	0x00002180


	//   ....[2]....
        /*022c*/ 	.word	0x00002240


	//   ....[3]....
        /*0230*/ 	.word	0x000024e0


	//   ....[4]....
        /*0234*/ 	.word	0x00002620


	//----- nvinfo : EIATTR_CTAIDZ_USED
	.align		4
.L_12927:
        /*0238*/ 	.byte	0x01, 0x04
	.zero		2


	//----- nvinfo : EIATTR_CRS_STACK_SIZE
	.align		4
        /*023c*/ 	.byte	0x04, 0x1e
        /*023e*/ 	.short	(.L_12929 - .L_12928)
.L_12928:
        /*0240*/ 	.word	0x00000000
.L_12929:


//--------------------- .nv.info._ZN4vllm25paged_attention_v2_kernelIfhLi96ELi8ELi128ELNS_18Fp8KVCacheDataTypeE2ELb0ELi512EEEvPfS2_PT_PKS3_PKT0_S9_ifPKiSB_iPKfiiiSD_SD_iiiii --------------------------
	.section	.nv.info._ZN4vllm25paged_attention_v2_kernelIfhLi96ELi8ELi128ELNS_18Fp8KVCacheDataTypeE2ELb0ELi512EEEvPfS2_PT_PKS3_PKT0_S9_ifPKiSB_iPKfiiiSD_SD_iiiii,"",@"SHT_CUDA_INFO"
	.sectionflags	@""
	.align	4


	//----- nvinfo : EIATTR_CUDA_API_VERSION
	.align		4
        /*0000*/ 	.byte	0x04, 0x37
        /*0002*/ 	.short	(.L_12931 - .L_12930)
.L_12930:
        /*0004*/ 	.word	0x00000082


	//----- nvinfo : EIATTR_SW2861232_WAR
	.align		4
.L_12931:
        /*0008*/ 	.byte	0x01, 0x35
	.zero		2


	//----- nvinfo : EIATTR_PARAM_CBANK
	.align		4
        /*000c*/ 	.byte	0x04, 0x0a
        /*000e*/ 	.short	(.L_12933 - .L_12932)
	.align		4
.L_12932:
        /*0010*/ 	.word	index@(.nv.constant0._ZN4vllm25paged_attention_v2_kernelIfhLi96ELi8ELi128ELNS_18Fp8KVCacheDataTypeE2ELb0ELi512EEEvPfS2_PT_PKS3_PKT0_S9_ifPKiSB_iPKfiiiSD_SD_iiiii)
        /*0014*/ 	.short	0x0160
        /*0016*/ 	.short	0x008c


	//----- nvinfo : EIATTR_CBANK_PARAM_SIZE
	.align		4
.L_12933:
        /*0018*/ 	.byte	0x03, 0x19
        /*001a*/ 	.short	0x008c


	//----- nvinfo : EIATTR_KPARAM_INFO
	.align		4
        /*001c*/ 	.byte	0x04, 0x17
        /*001e*/ 	.short	(.L_12935 - .L_12934)
.L_12934:
        /*0020*/ 	.word	0x00000000
        /*0024*/ 	.short	0x0015
        /*0026*/ 	.short	0x0088
        /*0028*/ 	.byte	0x00, 0xf0, 0x11, 0x00


	//----- nvinfo : EIATTR_KPARAM_INFO
	.align		4
.L_12935:
        /*002c*/ 	.byte	0x04, 0x17
        /*002e*/ 	.short	(.L_12937 - .L_12936)
.L_12936:
        /*0030*/ 	.word	0x00000000
        /*0034*/ 	.short	0x0014
        /*0036*/ 	.short	0x0084
        /*0038*/ 	.byte	0x00, 0xf0, 0x11, 0x00


	//----- nvinfo : EIATTR_KPARAM_INFO
	.align		4
.L_12937:
        /*003c*/ 	.byte	0x04, 0x17
        /*003e*/ 	.short	(.L_12939 - .L_12938)
.L_12938:
        /*0040*/ 	.word	0x00000000
        /*0044*/ 	.short	0x0013
        /*0046*/ 	.short	0x0080
        /*0048*/ 	.byte	0x00, 0xf0, 0x11, 0x00


	//----- nvinfo : EIATTR_KPARAM_INFO
	.align		4
.L_12939:
        /*004c*/ 	.byte	0x04, 0x17
        /*004e*/ 	.short	(.L_12941 - .L_12940)
.L_12940:
        /*0050*/ 	.word	0x00000000
        /*0054*/ 	.short	0x0012
        /*0056*/ 	.short	0x007c
        /*0058*/ 	.byte	0x00, 0xf0, 0x11, 0x00


	//----- nvinfo : EIATTR_KPARAM_INFO
	.align		4
.L_12941:
        /*005c*/ 	.byte	0x04, 0x17
        /*005e*/ 	.short	(.L_12943 - .L_12942)
.L_12942:
        /*0060*/ 	.word	0x00000000
        /*0064*/ 	.short	0x0011
        /*0066*/ 	.short	0x0078
        /*0068*/ 	.byte	0x00, 0xf0, 0x11, 0x00


	//----- nvinfo : EIATTR_KPARAM_INFO
	.align		4
.L_12943:
        /*006c*/ 	.byte	0x04, 0x17
        /*006e*/ 	.short	(.L_12945 - .L_12944)
.L_12944:
        /*0070*/ 	.word	0x00000000
        /*0074*/ 	.short	0x0010
        /*0076*/ 	.short	0x0070
        /*0078*/ 	.byte	0x00, 0xf0, 0x21, 0x00


	//----- nvinfo : EIATTR_KPARAM_INFO
	.align		4
.L_12945:
        /*007c*/ 	.byte	0x04, 0x17
        /*007e*/ 	.short	(.L_12947 - .L_12946)
.L_12946:
        /*0080*/ 	.word	0x00000000
        /*0084*/ 	.short	0x000f
        /*0086*/ 	.short	0x0068
        /*0088*/ 	.byte	0x00, 0xf0, 0x21, 0x00


	//----- nvinfo : EIATTR_KPARAM_INFO
	.align		4
.L_12947:
        /*008c*/ 	.byte	0x04, 0x17
        /*008e*/ 	.short	(.L_12949 - .L_12948)
.L_12948:
        /*0090*/ 	.word	0x00000000
        /*0094*/ 	.short	0x000e
        /*0096*/ 	.short	0x0060
        /*0098*/ 	.byte	0x00, 0xf0, 0x11, 0x00


	//----- nvinfo : EIATTR_KPARAM_INFO
	.align		4
.L_12949:
        /*009c*/ 	.byte	0x04, 0x17
        /*009e*/ 	.short	(.L_12951 - .L_12950)
.L_12950:
        /*00a0*/ 	.word	0x00000000
        /*00a4*/ 	.short	0x000d
        /*00a6*/ 	.short	0x005c
        /*00a8*/ 	.byte	0x00, 0xf0, 0x11, 0x00


	//----- nvinfo : EIATTR_KPARAM_INFO
	.align		4
.L_12951:
        /*00ac*/ 	.byte	0x04, 0x17
        /*00ae*/ 	.short	(.L_12953 - .L_12952)
.L_12952:
        /*00b0*/ 	.word	0x00000000
        /*00b4*/ 	.short	0x000c
        /*00b6*/ 	.short	0x0058
        /*00b8*/ 	.byte	0x00, 0xf0, 0x11, 0x00


	//----- nvinfo : EIATTR_KPARAM_INFO
	.align		4
.L_12953:
        /*00bc*/ 	.byte	0x04, 0x17
        /*00be*/ 	.short	(.L_12955 - .L_12954)
.L_12954:
        /*00c0*/ 	.word	0x00000000
        /*00c4*/ 	.short	0x000b
        /*00c6*/ 	.short	0x0050
        /*00c8*/ 	.byte	0x00, 0xf0, 0x21, 0x00


	//----- nvinfo : EIATTR_KPARAM_INFO
	.align		4
.L_12955:
        /*00cc*/ 	.byte	0x04, 0x17
        /*00ce*/ 	.short	(.L_12957 - .L_12956)
.L_12956:
        /*00d0*/ 	.word	0x00000000
        /*00d4*/ 	.short	0x000a
        /*00d6*/ 	.short	0x0048
        /*00d8*/ 	.byte	0x00, 0xf0, 0x11, 0x00


	//----- nvinfo : EIATTR_KPARAM_INFO
	.align		4
.L_12957:
        /*00dc*/ 	.byte	0x04, 0x17
        /*00de*/ 	.short	(.L_12959 - .L_12958)
.L_12958:
        /*00e0*/ 	.word	0x00000000
        /*00e4*/ 	.short	0x0009
        /*00e6*/ 	.short	0x0040
        /*00e8*/ 	.byte	0x00, 0xf0, 0x21, 0x00


	//----- nvinfo : EIATTR_KPARAM_INFO
	.align		4
.L_12959:
        /*00ec*/ 	.byte	0x04, 0x17
        /*00ee*/ 	.short	(.L_12961 - .L_12960)
.L_12960:
        /*00f0*/ 	.word	0x00000000
        /*00f4*/ 	.short	0x0008
        /*00f6*/ 	.short	0x0038
        /*00f8*/ 	.byte	0x00, 0xf0, 0x21, 0x00


	//----- nvinfo : EIATTR_KPARAM_INFO
	.align		4
.L_12961:
        /*00fc*/ 	.byte	0x04, 0x17
        /*00fe*/ 	.short	(.L_12963 - .L_12962)
.L_12962:
        /*0100*/ 	.word	0x00000000
        /*0104*/ 	.short	0x0007
        /*0106*/ 	.short	0x0034
        /*0108*/ 	.byte	0x00, 0xf0, 0x11, 0x00


	//----- nvinfo : EIATTR_KPARAM_INFO
	.align		4
.L_12963:
        /*010c*/ 	.byte	0x04, 0x17
        /*010e*/ 	.short	(.L_12965 - .L_12964)
.L_12964:
        /*0110*/ 	.word	0x00000000
        /*0114*/ 	.short	0x0006
        /*0116*/ 	.short	0x0030
        /*0118*/ 	.byte	0x00, 0xf0, 0x11, 0x00


	//----- nvinfo : EIATTR_KPARAM_INFO
	.align		4
.L_12965:
        /*011c*/ 	.byte	0x04, 0x17
        /*011e*/ 	.short	(.L_12967 - .L_12966)
.L_12966:
        /*0120*/ 	.word	0x00000000
        /*0124*/ 	.short	0x0005
        /*0126*/ 	.short	0x0028
        /*0128*/ 	.byte	0x00, 0xf0, 0x21, 0x00


	//----- nvinfo : EIATTR_KPARAM_INFO
	.align		4
.L_12967:
        /*012c*/ 	.byte	0x04, 0x17
        /*012e*/ 	.short	(.L_12969 - .L_12968)
.L_12968:
        /*0130*/ 	.word	0x00000000
        /*0134*/ 	.short	0x0004
        /*0136*/ 	.short	0x0020
        /*0138*/ 	.byte	0x00, 0xf0, 0x21, 0x00


	//----- nvinfo : EIATTR_KPARAM_INFO
	.align		4
.L_12969:
        /*013c*/ 	.byte	0x04, 0x17
        /*013e*/ 	.short	(.L_12971 - .L_12970)
.L_12970:
        /*0140*/ 	.word	0x00000000
        /*0144*/ 	.short	0x0003
        /*0146*/ 	.short	0x0018
        /*0148*/ 	.byte	0x00, 0xf0, 0x21, 0x00


	//----- nvinfo : EIATTR_KPARAM_INFO
	.align		4
.L_12971:
        /*014c*/ 	.byte	0x04, 0x17
        /*014e*/ 	.short	(.L_12973 - .L_12972)
.L_12972:
        /*0150*/ 	.word	0x00000000
        /*0154*/ 	.short	0x0002
        /*0156*/ 	.short	0x0010
        /*0158*/ 	.byte	0x00, 0xf0, 0x21, 0x00


	//----- nvinfo : EIATTR_KPARAM_INFO
	.align		4
.L_12973:
        /*015c*/ 	.byte	0x04, 0x17
        /*015e*/ 	.short	(.L_12975 - .L_12974)
.L_12974:
        /*0160*/ 	.word	0x00000000
        /*0164*/ 	.short	0x0001
        /*0166*/ 	.short	0x0008
        /*0168*/ 	.byte	0x00, 0xf0, 0x21, 0x00


	//----- nvinfo : EIATTR_KPARAM_INFO
	.align		4
.L_12975:
        /*016c*/ 	.byte	0x04, 0x17
        /*016e*/ 	.short	(.L_12977 - .L_12976)
.L_12976:
        /*0170*/ 	.word	0x00000000
        /*0174*/ 	.short	0x0000
        /*0176*/ 	.short	0x0000
        /*0178*/ 	.byte	0x00, 0xf0, 0x21, 0x00


	//----- nvinfo : EIATTR_MAXREG_COUNT
	.align		4
.L_12977:
        /*017c*/ 	.byte	0x03, 0x1b
        /*017e*/ 	.short	0x00ff


	//----- nvinfo : EIATTR_NUM_BARRIERS
	.align		4
        /*0180*/ 	.byte	0x02, 0x4c
        /*0182*/ 	.byte	0x01
	.zero		1


	//----- nvinfo : EIATTR_EXTERNS
	.align		4
        /*0184*/ 	.byte	0x04, 0x0f
        /*0186*/ 	.short	(.L_12979 - .L_12978)


	//   ....[0]....
	.align		4
.L_12978:
        /*0188*/ 	.word	index@(__assertfail)


	//----- nvinfo : EIATTR_MERCURY_ISA_VERSION
	.align		4
.L_12979:
        /*018c*/ 	.byte	0x03, 0x5f
        /*018e*/ 	.short	0x0000


	//----- nvinfo : EIATTR_COOP_GROUP_MASK_REGIDS
	.align		4
        /*0190*/ 	.byte	0x04, 0x29
        /*0192*/ 	.short	(.L_12981 - .L_12980)


	//   ....[0]....
.L_12980:
        /*0194*/ 	.word	0xffffffff


	//   ....[1]....
        /*0198*/ 	.word	0xffffffff


	//   ....[2]....
        /*019c*/ 	.word	0xffffffff


	//   ....[3]....
        /*01a0*/ 	.word	0xffffffff


	//   ....[4]....
        /*01a4*/ 	.word	0xffffffff


	//   ....[5]....
        /*01a8*/ 	.word	0xffffffff


	//   ....[6]....
        /*01ac*/ 	.word	0xffffffff


	//   ....[7]....
        /*01b0*/ 	.word	0xffffffff


	//   ....[8]....
        /*01b4*/ 	.word	0xffffffff


	//   ....[9]....
        /*01b8*/ 	.word	0xffffffff


	//   ....[10]....
        /*01bc*/ 	.word	0xffffffff


	//   ....[11]....
        /*01c0*/ 	.word	0xffffffff


	//   ....[12]....
        /*01c4*/ 	.word	0xffffffff


	//   ....[13]....
        /*01c8*/ 	.word	0xffffffff


	//   ....[14]....
        /*01cc*/ 	.word	0xffffffff


	//   ....[15]....
        /*01d0*/ 	.word	0xffffffff


	//----- nvinfo : EIATTR_COOP_GROUP_INSTR_OFFSETS
	.align		4
.L_12981:
        /*01d4*/ 	.byte	0x04, 0x28
        /*01d6*/ 	.short	(.L_12983 - .L_12982)


	//   ....[0]....
.L_12982:
        /*01d8*/ 	.word	0x00000240


	//   ....[1]....
        /*01dc*/ 	.word	0x00000260


	//   ....[2]....
        /*01e0*/ 	.word	0x00000310


	//   ....[3]....
        /*01e4*/ 	.word	0x00000330


	//   ....[4]....
        /*01e8*/ 	.word	0x00000350


	//   ....[5]....
        /*01ec*/ 	.word	0x00001180


	//   ....[6]....
        /*01f0*/ 	.word	0x000011e0


	//   ....[7]....
        /*01f4*/ 	.word	0x00001210


	//   ....[8]....
        /*01f8*/ 	.word	0x00001230


	//   ....[9]....
        /*01fc*/ 	.word	0x00001250


	//   ....[10]....
        /*0200*/ 	.word	0x000012a0


	//   ....[11]....
        /*0204*/ 	.word	0x000012c0


	//   ....[12]....
        /*0208*/ 	.word	0x000012e0


	//   ....[13]....
        /*020c*/ 	.word	0x000025b0


	//   ....[14]....
        /*0210*/ 	.word	0x00002630


	//   ....[15]....
        /*0214*/ 	.word	0x00002690


	//----- nvinfo : EIATTR_SYSCALL_OFFSETS
	.align		4
.L_12983:
        /*0218*/ 	.byte	0x04, 0x46
        /*021a*/ 	.short	(.L_12985 - .L_12984)


	//   ....[0]....
.L_12984:
        /*021c*/ 	.word	0x00002540


	//----- nvinfo : EIATTR_EXIT_INSTR_OFFSETS
	.align		4
.L_12985:
        /*0220*/ 	.byte	0x04, 0x1c
        /*0222*/ 	.short	(.L_12987 - .L_12986)


	//   ....[0]....
.L_12986:
        /*0224*/ 	.word	0x00000090


	//   ....[1]....
        /*0228*/ 	.word	0x00002110


	//   ....[2]....
        /*022c*/ 	.word	0x000021d0


	//   ....[3]....
        /*0230*/ 	.word	0x00002410


	//   ....[4]....
        /*0234*/ 	.word	0x00002550


	//----- nvinfo : EIATTR_CTAIDZ_USED
	.align		4
.L_12987:
        /*0238*/ 	.byte	0x01, 0x04
	.zero		2


	//----- nvinfo : EIATTR_CRS_STACK_SIZE
	.align		4
        /*023c*/ 	.byte	0x04, 0x1e
        /*023e*/ 	.short	(.L_12989 - .L_12988)
.L_12988:
        /*0240*/ 	.word	0x00000000
.L_12989:


//--------------------- .nv.info._ZN4vllm25paged_attention_v2_kernelIfhLi80ELi8ELi128ELNS_18Fp8KVCacheDataTypeE2ELb0ELi512EEEvPfS2_PT_PKS3_PKT0_S9_ifPKiSB_iPKfiiiSD_SD_iiiii --------------------------
	.section	.nv.info._ZN4vllm25paged_attention_v2_kernelIfhLi80ELi8ELi128ELNS_18Fp8KVCacheDataTypeE2ELb0ELi512EEEvPfS2_PT_PKS3_PKT0_S9_ifPKiSB_iPKfiiiSD_SD_iiiii,"",@"SHT_CUDA_INFO"
	.sectionflags	@""
	.align	4


	//----- nvinfo : EIATTR_CUDA_API_VERSION
	.align		4
        /*0000*/ 	.byte	0x04, 0x37
        /*0002*/ 	.short	(.L_12991 - .L_12990)
.L_12990:
        /*0004*/ 	.word	0x00000082


	//----- nvinfo : EIATTR_SW2861232_WAR
	.align		4
.L_12991:
        /*0008*/ 	.byte	0x01, 0x35
	.zero		2


	//----- nvinfo : EIATTR_PARAM_CBANK
	.align		4
        /*000c*/ 	.byte	0x04, 0x0a
        /*000e*/ 	.short	(.L_12993 - .L_12992)
	.align		4
.L_12992:
        /*0010*/ 	.word	index@(.nv.constant0._ZN4vllm25paged_attention_v2_kernelIfhLi80ELi8ELi128ELNS_18Fp8KVCacheDataTypeE2ELb0ELi512EEEvPfS2_PT_PKS3_PKT0_S9_ifPKiSB_iPKfiiiSD_SD_iiiii)
        /*0014*/ 	.short	0x0160
        /*0016*/ 	.short	0x008c


	//----- nvinfo : EIATTR_CBANK_PARAM_SIZE
	.align		4
.L_12993:
        /*0018*/ 	.byte	0x03, 0x19
        /*001a*/ 	.short	0x008c


	//----- nvinfo : EIATTR_KPARAM_INFO
	.align		4
        /*001c*/ 	.byte	0x04, 0x17
        /*001e*/ 	.short	(.L_12995 - .L_12994)
.L_12994:
        /*0020*/ 	.word	0x00000000
        /*0024*/ 	.short	0x0015
        /*0026*/ 	.short	0x0088
        /*0028*/ 	.byte	0x00, 0xf0, 0x11, 0x00


	//----- nvinfo : EIATTR_KPARAM_INFO
	.align		4
.L_12995:
        /*002c*/ 	.byte	0x04, 0x17
        /*002e*/ 	.short	(.L_12997 - .L_12996)
.L_12996:
        /*0030*/ 	.word	0x00000000
        /*0034*/ 	.short	0x0014
        /*0036*/ 	.short	0x0084
        /*0038*/ 	.byte	0x00, 0xf0, 0x11, 0x00


	//----- nvinfo : EIATTR_KPARAM_INFO
	.align		4
.L_12997:
        /*003c*/ 	.byte	0x04, 0x17
        /*003e*/ 	.short	(.L_12999 - .L_12998)
.L_12998:
        /*0040*/ 	.word	0x00000000
        /*0044*/ 	.short	0x0013
        /*0046*/ 	.short	0x0080
        /*0048*/ 	.byte	0x00, 0xf0, 0x11, 0x00


	//----- nvinfo : EIATTR_KPARAM_INFO
	.align		4
.L_12999:
        /*004c*/ 	.byte	0x04, 0x17
        /*004e*/ 	.short	(.L_13001 - .L_13000)
.L_13000:
        /*0050*/ 	.word	0x00000000
        /*0054*/ 	.short	0x0012
        /*0056*/ 	.short	0x007c
        /*0058*/ 	.byte	0x00, 0xf0, 0x11, 0x00


	//----- nvinfo : EIATTR_KPARAM_INFO
	.align		4
.L_13001:
        /*005c*/ 	.byte	0x04, 0x17
        /*005e*/ 	.short	(.L_13003 - .L_13002)
.L_13002:
        /*0060*/ 	.word	0x00000000
        /*0064*/ 	.short	0x0011
        /*0066*/ 	.short	0x0078
        /*0068*/ 	.byte	0x00, 0xf0, 0x11, 0x00


	//----- nvinfo : EIATTR_KPARAM_INFO
	.align		4
.L_13003:
        /*006c*/ 	.byte	0x04, 0x17
        /*006e*/ 	.short	(.L_13005 - .L_13004)
.L_13004:
        /*0070*/ 	.word	0x00000000
        /*0074*/ 	.short	0x0010
        /*0076*/ 	.short	0x0070
        /*0078*/ 	.byte	0x00, 0xf0, 0x21, 0x00


	//----- nvinfo : EIATTR_KPARAM_INFO
	.align		4
.L_13005:
        /*007c*/ 	.byte	0x04, 0x17
        /*007e*/ 	.short	(.L_13007 - .L_13006)
.L_13006:
        /*0080*/ 	.word	0x00000000
        /*0084*/ 	.short	0x000f
        /*0086*/ 	.short	0x0068
        /*0088*/ 	.byte	0x00, 0xf0, 0x21, 0x00


	//----- nvinfo : EIATTR_KPARAM_INFO
	.align		4
.L_13007:
        /*008c*/ 	.byte	0x04, 0x17
        /*008e*/ 	.short	(.L_13009 - .L_13008)
.L_13008:
        /*0090*/ 	.word	0x00000000
        /*0094*/ 	.short	0x000e
        /*0096*/ 	.short	0x0060
        /*0098*/ 	.byte	0x00, 0xf0, 0x11, 0x00


	//----- nvinfo : EIATTR_KPARAM_INFO
	.align		4
.L_13009:
        /*009c*/ 	.byte	0x04, 0x17
        /*009e*/ 	.short	(.L_13011 - .L_13010)
.L_13010:
        /*00a0*/ 	.word	0x00000000
        /*00a4*/ 	.short	0x000d
        /*00a6*/ 	.short	0x005c
        /*00a8*/ 	.byte	0x00, 0xf0, 0x11, 0x00


	//----- nvinfo : EIATTR_KPARAM_INFO
	.align		4
.L_13011:
        /*00ac*/ 	.byte	0x04, 0x17
        /*00ae*/ 	.short	(.L_13013 - .L_13012)
.L_13012:
        /*00b0*/ 	.word	0x00000000
        /*00b4*/ 	.short	0x000c
        /*00b6*/ 	.short	0x0058
        /*00b8*/ 	.byte	0x00, 0xf0, 0x11, 0x00


	//----- nvinfo : EIATTR_KPARAM_INFO
	.align		4
.L_13013:
        /*00bc*/ 	.byte	0x04, 0x17
        /*00be*/ 	.short	(.L_13015 - .L_13014)
.L_13014:
        /*00c0*/ 	.word	0x00000000
        /*00c4*/ 	.short	0x000b
        /*00c6*/ 	.short	0x0050
        /*00c8*/ 	.byte	0x00, 0xf0, 0x21, 0x00


	//----- nvinfo : EIATTR_KPARAM_INFO
	.align		4
.L_13015:
        /*00cc*/ 	.byte	0x04, 0x17
        /*00ce*/ 	.short	(.L_13017 - .L_13016)
.L_13016:
        /*00d0*/ 	.word	0x00000000
        /*00d4*/ 	.short	0x000a
        /*00d6*/ 	.short	0x0048
        /*00d8*/ 	.byte	0x00, 0xf0, 0x11, 0x00


	//----- nvinfo : EIATTR_KPARAM_INFO
	.align		4
.L_13017:
        /*00dc*/ 	.byte	0x04, 0x17
        /*00de*/ 	.short	(.L_13019 - .L_13018)
.L_13018:
        /*00e0*/ 	.word	0x00000000
        /*00e4*/ 	.short	0x0009
        /*00e6*/ 	.short	0x0040
        /*00e8*/ 	.byte	0x00, 0xf0, 0x21, 0x00


	//----- nvinfo : EIATTR_KPARAM_INFO
	.align		4
.L_13019:
        /*00ec*/ 	.byte	0x04, 0x17
        /*00ee*/ 	.short	(.L_13021 - .L_13020)
.L_13020:
        /*00f0*/ 	.word	0x00000000
        /*00f4*/ 	.short	0x0008
        /*00f6*/ 	.short	0x0038
        /*00f8*/ 	.byte	0x00, 0xf0, 0x21, 0x00


	//----- nvinfo : EIATTR_KPARAM_INFO
	.align		4
.L_13021:
        /*00fc*/ 	.byte	0x04, 0x17
        /*00fe*/ 	.short	(.L_13023 - .L_13022)
.L_13022:
        /*0100*/ 	.word	0x00000000
        /*0104*/ 	.short	0x0007
        /*0106*/ 	.short	0x0034
        /*0108*/ 	.byte	0x00, 0xf0, 0x11, 0x00


	//----- nvinfo : EIATTR_KPARAM_INFO
	.align		4
.L_13023:
        /*010c*/ 	.byte	0x04, 0x17
        /*010e*/ 	.short	(.L_13025 - .L_13024)
.L_13024:
        /*0110*/ 	.word	0x00000000
        /*0114*/ 	.short	0x0006
        /*0116*/ 	.short	0x0030
        /*0118*/ 	.byte	0x00, 0xf0, 0x11, 0x00


	//----- nvinfo : EIATTR_KPARAM_INFO
	.align		4
.L_13025:
        /*011c*/ 	.byte	0x04, 0x17
        /*011e*/ 	.short	(.L_13027 - .L_13026)
.L_13026:
        /*0120*/ 	.word	0x00000000
        /*0124*/ 	.short	0x0005
        /*0126*/ 	.short	0x0028
        /*0128*/ 	.byte	0x00, 0xf0, 0x21, 0x00


	//----- nvinfo : EIATTR_KPARAM_INFO
	.align		4
.L_13027:
        /*012c*/ 	.byte	0x04, 0x17
        /*012e*/ 	.short	(.L_13029 - .L_13028)
.L_13028:
        /*0130*/ 	.word	0x00000000
        /*0134*/ 	.short	0x0004
        /*0136*/ 	.short	0x0020
        /*0138*/ 	.byte	0x00, 0xf0, 0x21, 0x00


	//----- nvinfo : EIATTR_KPARAM_INFO
	.align		4
.L_13029:
        /*013c*/ 	.byte	0x04, 0x17
        /*013e*/ 	.short	(.L_13031 - .L_13030)
.L_13030:
        /*0140*/ 	.word	0x00000000
        /*0144*/ 	.short	0x0003
        /*0146*/ 	.short	0x0018
        /*0148*/ 	.byte	0x00, 0xf0, 0x21, 0x00


	//----- nvinfo : EIATTR_KPARAM_INFO
	.align		4
.L_13031:
        /*014c*/ 	.byte	0x04, 0x17
        /*014e*/ 	.short	(.L_13033 - .L_13032)
.L_13032:
        /*0150*/ 	.word	0x00000000
        /*0154*/ 	.short	0x0002
        /*0156*/ 	.short	0x0010
        /*0158*/ 	.byte	0x00, 0xf0, 0x21, 0x00


	//----- nvinfo : EIATTR_KPARAM_INFO
	.align		4
.L_13033:
        /*015c*/ 	.byte	0x04, 0x17
        /*015e*/ 	.short	(.L_13035 - .L_13034)
.L_13034:
        /*0160*/ 	.word	0x00000000
        /*0164*/ 	.short	0x0001
        /*0166*/ 	.short	0x0008
        /*0168*/ 	.byte	0x00, 0xf0, 0x21, 0x00


	//----- nvinfo : EIATTR_KPARAM_INFO
	.align		4
.L_13035:
        /*016c*/ 	.byte	0x04, 0x17
        /*016e*/ 	.short	(.L_13037 - .L_13036)
.L_13036:
        /*0170*/ 	.word	0x00000000
        /*0174*/ 	.short	0x0000
        /*0176*/ 	.short	0x0000
        /*0178*/ 	.byte	0x00, 0xf0, 0x21, 0x00


	//----- nvinfo : EIATTR_MAXREG_COUNT
	.align		4
.L_13037:
        /*017c*/ 	.byte	0x03, 0x1b
        /*017e*/ 	.short	0x00ff


	//----- nvinfo : EIATTR_NUM_BARRIERS
	.align		4
        /*0180*/ 	.byte	0x02, 0x4c
        /*0182*/ 	.byte	0x01
	.zero		1


	//----- nvinfo : EIATTR_EXTERNS
	.align		4
        /*0184*/ 	.byte	0x04, 0x0f
        /*0186*/ 	.short	(.L_13039 - .L_13038)


	//   ....[0]....
	.align		4
.L_13038:
        /*0188*/ 	.word	index@(__assertfail)


	//----- nvinfo : EIATTR_MERCURY_ISA_VERSION
	.align		4
.L_13039:
        /*018c*/ 	.byte	0x03, 0x5f
        /*018e*/ 	.short	0x0000


	//----- nvinfo : EIATTR_COOP_GROUP_MASK_REGIDS
	.align		4
        /*0190*/ 	.byte	0x04, 0x29
        /*0192*/ 	.short	(.L_13041 - .L_13040)


	//   ....[0]....
.L_13040:
        /*0194*/ 	.word	0xffffffff


	//   ....[1]....
        /*0198*/ 	.word	0xffffffff


	//   ....[2]....
        /*019c*/ 	.word	0xffffffff


	//   ....[3]....
        /*01a0*/ 	.word	0xffffffff


	//   ....[4]....
        /*01a4*/ 	.word	0xffffffff


	//   ....[5]....
        /*01a8*/ 	.word	0xffffffff


	//   ....[6]....
        /*01ac*/ 	.word	0xffffffff


	//   ....[7]....
        /*01b0*/ 	.word	0xffffffff


	//   ....[8]....
        /*01b4*/ 	.word	0xffffffff


	//   ....[9]....
        /*01b8*/ 	.word	0xffffffff


	//   ....[10]....
        /*01bc*/ 	.word	0xffffffff


	//   ....[11]....
        /*01c0*/ 	.word	0xffffffff


	//   ....[12]....
        /*01c4*/ 	.word	0xffffffff


	//   ....[13]....
        /*01c8*/ 	.word	0xffffffff


	//   ....[14]....
        /*01cc*/ 	.word	0xffffffff


	//   ....[15]....
        /*01d0*/ 	.word	0xffffffff


	//----- nvinfo : EIATTR_COOP_GROUP_INSTR_OFFSETS
	.align		4
.L_13041:
        /*01d4*/ 	.byte	0x04, 0x28
        /*01d6*/ 	.short	(.L_13043 - .L_13042)


	//   ....[0]....
.L_13042:
        /*01d8*/ 	.word	0x00000240


	//   ....[1]....
        /*01dc*/ 	.word	0x00000260


	//   ....[2]....
        /*01e0*/ 	.word	0x00000310


	//   ....[3]....
        /*01e4*/ 	.word	0x00000330


	//   ....[4]....
        /*01e8*/ 	.word	0x00000350


	//   ....[5]....
        /*01ec*/ 	.word	0x00001180


	//   ....[6]....
        /*01f0*/ 	.word	0x000011e0


	//   ....[7]....
        /*01f4*/ 	.word	0x00001210


	//   ....[8]....
        /*01f8*/ 	.word	0x00001230


	//   ....[9]....
        /*01fc*/ 	.word	0x00001250


	//   ....[10]....
        /*0200*/ 	.word	0x000012a0


	//   ....[11]....
        /*0204*/ 	.word	0x000012c0


	//   ....[12]....
        /*0208*/ 	.word	0x000012e0


	//   ....[13]....
        /*020c*/ 	.word	0x000024d0


	//   ....[14]....
        /*0210*/ 	.word	0x00002550


	//   ....[15]....
        /*0214*/ 	.word	0x000025b0


	//----- nvinfo : EIATTR_SYSCALL_OFFSETS
	.align		4
.L_13043:
        /*0218*/ 	.byte	0x04, 0x46
        /*021a*/ 	.short	(.L_13045 - .L_13044)


	//   ....[0]....
.L_13044:
        /*021c*/ 	.word	0x00002460


	//----- nvinfo : EIATTR_EXIT_INSTR_OFFSETS
	.align		4
.L_13045:
        /*0220*/ 	.byte	0x04, 0x1c
        /*0222*/ 	.short	(.L_13047 - .L_13046)


	//   ....[0]....
.L_13046:
        /*0224*/ 	.word	0x00000090


	//   ....[1]....
        /*0228*/ 	.word	0x00002090


	//   ....[2]....
        /*022c*/ 	.word	0x00002150


	//   ....[3]....
        /*0230*/ 	.word	0x00002330


	//   ....[4]....
        /*0234*/ 	.word	0x00002470


	//----- nvinfo : EIATTR_CTAIDZ_USED
	.align		4
.L_13047:
        /*0238*/ 	.byte	0x01, 0x04
	.zero		2


	//----- nvinfo : EIATTR_CRS_STACK_SIZE
	.align		4
        /*023c*/ 	.byte	0x04, 0x1e
        /*023e*/ 	.short	(.L_13049 - .L_13048)
.L_13048:
        /*0240*/ 	.word	0x00000000
.L_13049:


//--------------------- .nv.info._ZN4vllm25paged_attention_v2_kernelIfhLi64ELi8ELi128ELNS_18Fp8KVCacheDataTypeE2ELb0ELi512EEEvPfS2_PT_PKS3_PKT0_S9_ifPKiSB_iPKfiiiSD_SD_iiiii --------------------------
	.section	.nv.info._ZN4vllm25paged_attention_v2_kernelIfhLi64ELi8ELi128ELNS_18Fp8KVCacheDataTypeE2ELb0ELi512EEEvPfS2_PT_PKS3_PKT0_S9_ifPKiSB_iPKfiiiSD_SD_iiiii,"",@"SHT_CUDA_INFO"
	.sectionflags	@""
	.align	4


	//----- nvinfo : EIATTR_CUDA_API_VERSION
	.align		4
        /*0000*/ 	.byte	0x04, 0x37
        /*0002*/ 	.short	(.L_13051 - .L_13050)
.L_13050:
        /*0004*/ 	.word	0x00000082


	//----- nvinfo : EIATTR_SW2861232_WAR
	.align		4
.L_13051:
        /*0008*/ 	.byte	0x01, 0x35
	.zero		2


	//----- nvinfo : EIATTR_PARAM_CBANK
	.align		4
        /*000c*/ 	.byte	0x04, 0x0a
        /*000e*/ 	.short	(.L_13053 - .L_13052)
	.align		4
.L_13052:
        /*0010*/ 	.word	index@(.nv.constant0._ZN4vllm25paged_attention_v2_kernelIfhLi64ELi8ELi128ELNS_18Fp8KVCacheDataTypeE2ELb0ELi512EEEvPfS2_PT_PKS3_PKT0_S9_ifPKiSB_iPKfiiiSD_SD_iiiii)
        /*0014*/ 	.short	0x0160
        /*0016*/ 	.short	0x008c


	//----- nvinfo : EIATTR_CBANK_PARAM_SIZE
	.align		4
.L_13053:
        /*0018*/ 	.byte	0x03, 0x19
        /*001a*/ 	.short	0x008c


	//----- nvinfo : EIATTR_KPARAM_INFO
	.align		4
        /*001c*/ 	.byte	0x04, 0x17
        /*001e*/ 	.short	(.L_13055 - .L_13054)
.L_13054:
        /*0020*/ 	.word	0x00000000
        /*0024*/ 	.short	0x0015
        /*0026*/ 	.short	0x0088
        /*0028*/ 	.byte	0x00, 0xf0, 0x11, 0x00


	//----- nvinfo : EIATTR_KPARAM_INFO
	.align		4
.L_13055:
        /*002c*/ 	.byte	0x04, 0x17
        /*002e*/ 	.short	(.L_13057 - .L_13056)
.L_13056:
        /*0030*/ 	.word	0x00000000
        /*0034*/ 	.short	0x0014
        /*0036*/ 	.short	0x0084
        /*0038*/ 	.byte	0x00, 0xf0, 0x11, 0x00


	//----- nvinfo : EIATTR_KPARAM_INFO
	.align		4
.L_13057:
        /*003c*/ 	.byte	0x04, 0x17
        /*003e*/ 	.short	(.L_13059 - .L_13058)
.L_13058:
        /*0040*/ 	.word	0x00000000
        /*0044*/ 	.short	0x0013
        /*0046*/ 	.short	0x0080
        /*0048*/ 	.byte	0x00, 0xf0, 0x11, 0x00


	//----- nvinfo : EIATTR_KPARAM_INFO
	.align		4
.L_13059:
        /*004c*/ 	.byte	0x04, 0x17
        /*004e*/ 	.short	(.L_13061 - .L_13060)
.L_13060:
        /*0050*/ 	.word	0x00000000
        /*0054*/ 	.short	0x0012
        /*0056*/ 	.short	0x007c
        /*0058*/ 	.byte	0x00, 0xf0, 0x11, 0x00


	//----- nvinfo : EIATTR_KPARAM_INFO
	.align		4
.L_13061:
        /*005c*/ 	.byte	0x04, 0x17
        /*005e*/ 	.short	(.L_13063 - .L_13062)
.L_13062:
        /*0060*/ 	.word	0x00000000
        /*0064*/ 	.short	0x0011
        /*0066*/ 	.short	0x0078
        /*0068*/ 	.byte	0x00, 0xf0, 0x11, 0x00


	//----- nvinfo : EIATTR_KPARAM_INFO
	.align		4
.L_13063:
        /*006c*/ 	.byte	0x04, 0x17
        /*006e*/ 	.short	(.L_13065 - .L_13064)
.L_13064:
        /*0070*/ 	.word	0x00000000
        /*0074*/ 	.short	0x0010
        /*0076*/ 	.short	0x0070
        /*0078*/ 	.byte	0x00, 0xf0, 0x21, 0x00


	//----- nvinfo : EIATTR_KPARAM_INFO
	.align		4
.L_13065:
        /*007c*/ 	.byte	0x04, 0x17
        /*007e*/ 	.short	(.L_13067 - .L_13066)
.L_13066:
        /*0080*/ 	.word	0x00000000
        /*0084*/ 	.short	0x000f
        /*0086*/ 	.short	0x0068
        /*0088*/ 	.byte	0x00, 0xf0, 0x21, 0x00


	//----- nvinfo : EIATTR_KPARAM_INFO
	.align		4
.L_13067:
        /*008c*/ 	.byte	0x04, 0x17
        /*008e*/ 	.short	(.L_13069 - .L_13068)
.L_13068:
        /*0090*/ 	.word	0x00000000
        /*0094*/ 	.short	0x000e
        /*0096*/ 	.short	0x0060
        /*0098*/ 	.byte	0x00, 0xf0, 0x11, 0x00


	//----- nvinfo : EIATTR_KPARAM_INFO
	.align		4
.L_13069:
        /*009c*/ 	.byte	0x04, 0x17
        /*009e*/ 	.short	(.L_13071 - .L_13070)
.L_13070:
        /*00a0*/ 	.word	0x00000000
        /*00a4*/ 	.short	0x000d
        /*00a6*/ 	.short	0x005c
        /*00a8*/ 	.byte	0x00, 0xf0, 0x11, 0x00


	//----- nvinfo : EIATTR_KPARAM_INFO
	.align		4
.L_13071:
        /*00ac*/ 	.byte	0x04, 0x17
        /*00ae*/ 	.short	(.L_13073 - .L_13072)
.L_13072:
        /*00b0*/ 	.word	0x00000000
        /*00b4*/ 	.short	0x000c
        /*00b6*/ 	.short	0x0058
        /*00b8*/ 	.byte	0x00, 0xf0, 0x11, 0x00


	//----- nvinfo : EIATTR_KPARAM_INFO
	.align		4
.L_13073:
        /*00bc*/ 	.byte	0x04, 0x17
        /*00be*/ 	.short	(.L_13075 - .L_13074)
.L_13074:
        /*00c0*/ 	.word	0x00000000
        /*00c4*/ 	.short	0x000b
        /*00c6*/ 	.short	0x0050
        /*00c8*/ 	.byte	0x00, 0xf0, 0x21, 0x00


	//----- nvinfo : EIATTR_KPARAM_INFO
	.align		4
.L_13075:
        /*00cc*/ 	.byte	0x04, 0x17
        /*00ce*/ 	.short	(.L_13077 - .L_13076)
.L_13076:
        /*00d0*/ 	.word	0x00000000
        /*00d4*/ 	.short	0x000a
        /*00d6*/ 	.short	0x0048
        /*00d8*/ 	.byte	0x00, 0xf0, 0x11, 0x00


	//----- nvinfo : EIATTR_KPARAM_INFO
	.align		4
.L_13077:
        /*00dc*/ 	.byte	0x04, 0x17
        /*00de*/ 	.short	(.L_13079 - .L_13078)
.L_13078:
        /*00e0*/ 	.word	0x00000000
        /*00e4*/ 	.short	0x0009
        /*00e6*/ 	.short	0x0040
        /*00e8*/ 	.byte	0x00, 0xf0, 0x21, 0x00


	//----- nvinfo : EIATTR_KPARAM_INFO
	.align		4
.L_13079:
        /*00ec*/ 	.byte	0x04, 0x17
        /*00ee*/ 	.short	(.L_13081 - .L_13080)
.L_13080:
        /*00f0*/ 	.word	0x00000000
        /*00f4*/ 	.short	0x0008
        /*00f6*/ 	.short	0x0038
        /*00f8*/ 	.byte	0x00, 0xf0, 0x21, 0x00


	//----- nvinfo : EIATTR_KPARAM_INFO
	.align		4
.L_13081:
        /*00fc*/ 	.byte	0x04, 0x17
        /*00fe*/ 	.short	(.L_13083 - .L_13082)
.L_13082:
        /*0100*/ 	.word	0x00000000
        /*0104*/ 	.short	0x0007
        /*0106*/ 	.short	0x0034
        /*0108*/ 	.byte	0x00, 0xf0, 0x11, 0x00


	//----- nvinfo : EIATTR_KPARAM_INFO
	.align		4
.L_13083:
        /*010c*/ 	.byte	0x04, 0x17
        /*010e*/ 	.short	(.L_13085 - .L_13084)
.L_13084:
        /*0110*/ 	.word	0x00000000
        /*0114*/ 	.short	0x0006
        /*0116*/ 	.short	0x0030
        /*0118*/ 	.byte	0x00, 0xf0, 0x11, 0x00


	//----- nvinfo : EIATTR_KPARAM_INFO
	.align		4
.L_13085:
        /*011c*/ 	.byte	0x04, 0x17
        /*011e*/ 	.short	(.L_13087 - .L_13086)
.L_13086:
        /*0120*/ 	.word	0x00000000
        /*0124*/ 	.short	0x0005
        /*0126*/ 	.short	0x0028
        /*0128*/ 	.byte	0x00, 0xf0, 0x21, 0x00


	//----- nvinfo : EIATTR_KPARAM_INFO
	.align		4
.L_13087:
        /*012c*/ 	.byte	0x04, 0x17
        /*012e*/ 	.short	(.L_13089 - .L_13088)
.L_13088:
        /*0130*/ 	.word	0x00000000
        /*0134*/ 	.short	0x0004
        /*0136*/ 	.short	0x0020
        /*0138*/ 	.byte	0x00, 0xf0, 0x21, 0x00


	//----- nvinfo : EIATTR_KPARAM_INFO
	.align		4
.L_13089:
        /*013c*/ 	.byte	0x04, 0x17
        /*013e*/ 	.short	(.L_13091 - .L_13090)
.L_13090:
        /*0140*/ 	.word	0x00000000
        /*0144*/ 	.short	0x0003
        /*0146*/ 	.short	0x0018
        /*0148*/ 	.byte	0x00, 0xf0, 0x21, 0x00


	//----- nvinfo : EIATTR_KPARAM_INFO
	.align		4
.L_13091:
        /*014c*/ 	.byte	0x04, 0x17
        /*014e*/ 	.short	(.L_13093 - .L_13092)
.L_13092:
        /*0150*/ 	.word	0x00000000
        /*0154*/ 	.short	0x0002
        /*0156*/ 	.short	0x0010
        /*0158*/ 	.byte	0x00, 0xf0, 0x21, 0x00


	//----- nvinfo : EIATTR_KPARAM_INFO
	.align		4
.L_13093:
        /*015c*/ 	.byte	0x04, 0x17
        /*015e*/ 	.short	(.L_13095 - .L_13094)
.L_13094:
        /*0160*/ 	.word	0x00000000
        /*0164*/ 	.short	0x0001
        /*0166*/ 	.short	0x0008
        /*0168*/ 	.byte	0x00, 0xf0, 0x21, 0x00


	//----- nvinfo : EIATTR_KPARAM_INFO
	.align		4
.L_13095:
        /*016c*/ 	.byte	0x04, 0x17
        /*016e*/ 	.short	(.L_13097 - .L_13096)
.L_13096:
        /*0170*/ 	.word	0x00000000
        /*0174*/ 	.short	0x0000
        /*0176*/ 	.short	0x0000
        /*0178*/ 	.byte	0x00, 0xf0, 0x21, 0x00


	//----- nvinfo : EIATTR_MAXREG_COUNT
	.align		4
.L_13097:
        /*017c*/ 	.byte	0x03, 0x1b
        /*017e*/ 	.short	0x00ff


	//----- nvinfo : EIATTR_NUM_BARRIERS
	.align		4
        /*0180*/ 	.byte	0x02, 0x4c
        /*0182*/ 	.byte	0x01
	.zero		1


	//----- nvinfo : EIATTR_EXTERNS
	.align		4
        /*0184*/ 	.byte	0x04, 0x0f
        /*0186*/ 	.short	(.L_13099 - .L_13098)


	//   ....[0]....
	.align		4
.L_13098:
        /*0188*/ 	.word	index@(__assertfail)


	//----- nvinfo : EIATTR_MERCURY_ISA_VERSION
	.align		4
.L_13099:
        /*018c*/ 	.byte	0x03, 0x5f
        /*018e*/ 	.short	0x0000


	//----- nvinfo : EIATTR_COOP_GROUP_MASK_REGIDS
	.align		4
        /*0190*/ 	.byte	0x04, 0x29
        /*0192*/ 	.short	(.L_13101 - .L_13100)


	//   ....[0]....
.L_13100:
        /*0194*/ 	.word	0xffffffff


	//   ....[1]....
        /*0198*/ 	.word	0xffffffff


	//   ....[2]....
        /*019c*/ 	.word	0xffffffff


	//   ....[3]....
        /*01a0*/ 	.word	0xffffffff


	//   ....[4]....
        /*01a4*/ 	.word	0xffffffff


	//   ....[5]....
        /*01a8*/ 	.word	0xffffffff


	//   ....[6]....
        /*01ac*/ 	.word	0xffffffff


	//   ....[7]....
        /*01b0*/ 	.word	0xffffffff


	//   ....[8]....
        /*01b4*/ 	.word	0xffffffff


	//   ....[9]....
        /*01b8*/ 	.word	0xffffffff


	//   ....[10]....
        /*01bc*/ 	.word	0xffffffff


	//   ....[11]....
        /*01c0*/ 	.word	0xffffffff


	//   ....[12]....
        /*01c4*/ 	.word	0xffffffff


	//   ....[13]....
        /*01c8*/ 	.word	0xffffffff


	//   ....[14]....
        /*01cc*/ 	.word	0xffffffff


	//   ....[15]....
        /*01d0*/ 	.word	0xffffffff


	//----- nvinfo : EIATTR_COOP_GROUP_INSTR_OFFSETS
	.align		4
.L_13101:
        /*01d4*/ 	.byte	0x04, 0x28
        /*01d6*/ 	.short	(.L_13103 - .L_13102)


	//   ....[0]....
.L_13102:
        /*01d8*/ 	.word	0x00000250


	//   ....[1]....
        /*01dc*/ 	.word	0x00000270


	//   ....[2]....
        /*01e0*/ 	.word	0x00000320


	//   ....[3]....
        /*01e4*/ 	.word	0x00000340


	//   ....[4]....
        /*01e8*/ 	.word	0x00000360


	//   ....[5]....
        /*01ec*/ 	.word	0x00001180


	//   ....[6]....
        /*01f0*/ 	.word	0x000011e0


	//   ....[7]....
        /*01f4*/ 	.word	0x00001210


	//   ....[8]....
        /*01f8*/ 	.word	0x00001230


	//   ....[9]....
        /*01fc*/ 	.word	0x00001250


	//   ....[10]....
        /*0200*/ 	.word	0x000012a0


	//   ....[11]....
        /*0204*/ 	.word	0x000012c0


	//   ....[12]....
        /*0208*/ 	.word	0x000012e0


	//   ....[13]....
        /*020c*/ 	.word	0x000023c0


	//   ....[14]....
        /*0210*/ 	.word	0x00002440


	//   ....[15]....
        /*0214*/ 	.word	0x000024a0


	//----- nvinfo : EIATTR_SYSCALL_OFFSETS
	.align		4
.L_13103:
        /*0218*/ 	.byte	0x04, 0x46
        /*021a*/ 	.short	(.L_13105 - .L_13104)


	//   ....[0]....
.L_13104:
        /*021c*/ 	.word	0x00002350


	//----- nvinfo : EIATTR_EXIT_INSTR_OFFSETS
	.align		4
.L_13105:
        /*0220*/ 	.byte	0x04, 0x1c
        /*0222*/ 	.short	(.L_13107 - .L_13106)


	//   ....[0]....
.L_13106:
        /*0224*/ 	.word	0x00000090


	//   ....[1]....
        /*0228*/ 	.word	0x00001ff0


	//   ....[2]....
        /*022c*/ 	.word	0x000020a0


	//   ....[3]....
        /*0230*/ 	.word	0x00002220


	//   ....[4]....
        /*0234*/ 	.word	0x00002360


	//----- nvinfo : EIATTR_CTAIDZ_USED
	.align		4
.L_13107:
        /*0238*/ 	.byte	0x01, 0x04
	.zero		2


	//----- nvinfo : EIATTR_CRS_STACK_SIZE
	.align		4
        /*023c*/ 	.byte	0x04, 0x1e
        /*023e*/ 	.short	(.L_13109 - .L_13108)
.L_13108:
        /*0240*/ 	.word	0x00000000
.L_13109:


//--------------------- .nv.info._ZN4vllm25paged_attention_v2_kernelIfhLi32ELi8ELi128ELNS_18Fp8KVCacheDataTypeE2ELb0ELi512EEEvPfS2_PT_PKS3_PKT0_S9_ifPKiSB_iPKfiiiSD_SD_iiiii --------------------------
	.section	.nv.info._ZN4vllm25paged_attention_v2_kernelIfhLi32ELi8ELi128ELNS_18Fp8KVCacheDataTypeE2ELb0ELi512EEEvPfS2_PT_PKS3_PKT0_S9_ifPKiSB_iPKfiiiSD_SD_iiiii,"",@"SHT_CUDA_INFO"
	.sectionflags	@""
	.align	4


	//----- nvinfo : EIATTR_CUDA_API_VERSION
	.align		4
        /*0000*/ 	.byte	0x04, 0x37
        /*0002*/ 	.short	(.L_13111 - .L_13110)
.L_13110:
        /*0004*/ 	.word	0x00000082


	//----- nvinfo : EIATTR_SW2861232_WAR
	.align		4
.L_13111:
        /*0008*/ 	.byte	0x01, 0x35
	.zero		2


	//----- nvinfo : EIATTR_PARAM_CBANK
	.align		4
        /*000c*/ 	.byte	0x04, 0x0a
        /*000e*/ 	.short	(.L_13113 - .L_13112)
	.align		4
.L_13112:
        /*0010*/ 	.word	index@(.nv.constant0._ZN4vllm25paged_attention_v2_kernelIfhLi32ELi8ELi128ELNS_18Fp8KVCacheDataTypeE2ELb0ELi512EEEvPfS2_PT_PKS3_PKT0_S9_ifPKiSB_iPKfiiiSD_SD_iiiii)
        /*0014*/ 	.short	0x0160
        /*0016*/ 	.short	0x008c


	//----- nvinfo : EIATTR_CBANK_PARAM_SIZE
	.align		4
.L_13113:
        /*0018*/ 	.byte	0x03, 0x19
        /*001a*/ 	.short	0x008c


	//----- nvinfo : EIATTR_KPARAM_INFO
	.align		4
        /*001c*/ 	.byte	0x04, 0x17
        /*001e*/ 	.short	(.L_13115 - .L_13114)
.L_13114:
        /*0020*/ 	.word	0x00000000
        /*0024*/ 	.short	0x0015
        /*0026*/ 	.short	0x0088
        /*0028*/ 	.byte	0x00, 0xf0, 0x11, 0x00


	//----- nvinfo : EIATTR_KPARAM_INFO
	.align		4
.L_13115:
        /*002c*/ 	.byte	0x04, 0x17
        /*002e*/ 	.short	(.L_13117 - .L_13116)
.L_13116:
        /*0030*/ 	.word	0x00000000
        /*0034*/ 	.short	0x0014
        /*0036*/ 	.short	0x0084
        /*0038*/ 	.byte	0x00, 0xf0, 0x11, 0x00


	//----- nvinfo : EIATTR_KPARAM_INFO
	.align		4
.L_13117:
        /*003c*/ 	.byte	0x04, 0x17
        /*003e*/ 	.short	(.L_13119 - .L_13118)
.L_13118:
        /*0040*/ 	.word	0x00000000
        /*0044*/ 	.short	0x0013
        /*0046*/ 	.short	0x0080
        /*0048*/ 	.byte	0x00, 0xf0, 0x11, 0x00


	//----- nvinfo : EIATTR_KPARAM_INFO
	.align		4
.L_13119:
        /*004c*/ 	.byte	0x04, 0x17
        /*004e*/ 	.short	(.L_13121 - .L_13120)
.L_13120:
        /*0050*/ 	.word	0x00000000
        /*0054*/ 	.short	0x0012
        /*0056*/ 	.short	0x007c
        /*0058*/ 	.byte	0x00, 0xf0, 0x11, 0x00


	//----- nvinfo : EIATTR_KPARAM_INFO
	.align		4
.L_13121:
        /*005c*/ 	.byte	0x04, 0x17
        /*005e*/ 	.short	(.L_13123 - .L_13122)
.L_13122:
        /*0060*/ 	.word	0x00000000
        /*0064*/ 	.short	0x0011
        /*0066*/ 	.short	0x0078
        /*0068*/ 	.byte	0x00, 0xf0, 0x11, 0x00


	//----- nvinfo : EIATTR_KPARAM_INFO
	.align		4
.L_13123:
        /*006c*/ 	.byte	0x04, 0x17
        /*006e*/ 	.short	(.L_13125 - .L_13124)
.L_13124:
        /*0070*/ 	.word	0x00000000
        /*0074*/ 	.short	0x0010
        /*0076*/ 	.short	0x0070
        /*0078*/ 	.byte	0x00, 0xf0, 0x21, 0x00


	//----- nvinfo : EIATTR_KPARAM_INFO
	.align		4
.L_13125:
        /*007c*/ 	.byte	0x04, 0x17
        /*007e*/ 	.short	(.L_13127 - .L_13126)
.L_13126:
        /*0080*/ 	.word	0x00000000
        /*0084*/ 	.short	0x000f
        /*0086*/ 	.short	0x0068
        /*0088*/ 	.byte	0x00, 0xf0, 0x21, 0x00


	//----- nvinfo : EIATTR_KPARAM_INFO
	.align		4
.L_13127:
        /*008c*/ 	.byte	0x04, 0x17
        /*008e*/ 	.short	(.L_13129 - .L_13128)
.L_13128:
        /*0090*/ 	.word	0x00000000
        /*0094*/ 	.short	0x000e
        /*0096*/ 	.short	0x0060
        /*0098*/ 	.byte	0x00, 0xf0, 0x11, 0x00


	//----- nvinfo : EIATTR_KPARAM_INFO
	.align		4
.L_13129:
        /*009c*/ 	.byte	0x04, 0x17
        /*009e*/ 	.short	(.L_13131 - .L_13130)
.L_13130:
        /*00a0*/ 	.word	0x00000000
        /*00a4*/ 	.short	0x000d
        /*00a6*/ 	.short	0x005c
        /*00a8*/ 	.byte	0x00, 0xf0, 0x11, 0x00


	//----- nvinfo : EIATTR_KPARAM_INFO
	.align		4
.L_13131:
        /*00ac*/ 	.byte	0x04, 0x17
        /*00ae*/ 	.short	(.L_13133 - .L_13132)
.L_13132:
        /*00b0*/ 	.word	0x00000000
        /*00b4*/ 	.short	0x000c
        /*00b6*/ 	.short	0x0058
        /*00b8*/ 	.byte	0x00, 0xf0, 0x11, 0x00


	//----- nvinfo : EIATTR_KPARAM_INFO
	.align		4
.L_13133:
        /*00bc*/ 	.byte	0x04, 0x17
        /*00be*/ 	.short	(.L_13135 - .L_13134)
.L_13134:
        /*00c0*/ 	.word	0x00000000
        /*00c4*/ 	.short	0x000b
        /*00c6*/ 	.short	0x0050
        /*00c8*/ 	.byte	0x00, 0xf0, 0x21, 0x00


	//----- nvinfo : EIATTR_KPARAM_INFO
	.align		4
.L_13135:
        /*00cc*/ 	.byte	0x04, 0x17
        /*00ce*/ 	.short	(.L_13137 - .L_13136)
.L_13136:
        /*00d0*/ 	.word	0x00000000
        /*00d4*/ 	.short	0x000a
        /*00d6*/ 	.short	0x0048
        /*00d8*/ 	.byte	0x00, 0xf0, 0x11, 0x00


	//----- nvinfo : EIATTR_KPARAM_INFO
	.align		4
.L_13137:
        /*00dc*/ 	.byte	0x04, 0x17
        /*00de*/ 	.short	(.L_13139 - .L_13138)
.L_13138:
        /*00e0*/ 	.word	0x00000000
        /*00e4*/ 	.short	0x0009
        /*00e6*/ 	.short	0x0040
        /*00e8*/ 	.byte	0x00, 0xf0, 0x21, 0x00


	//----- nvinfo : EIATTR_KPARAM_INFO
	.align		4
.L_13139:
        /*00ec*/ 	.byte	0x04, 0x17
        /*00ee*/ 	.short	(.L_13141 - .L_13140)
.L_13140:
        /*00f0*/ 	.word	0x00000000
        /*00f4*/ 	.short	0x0008
        /*00f6*/ 	.short	0x0038
        /*00f8*/ 	.byte	0x00, 0xf0, 0x21, 0x00


	//----- nvinfo : EIATTR_KPARAM_INFO
	.align		4
.L_13141:
        /*00fc*/ 	.byte	0x04, 0x17
        /*00fe*/ 	.short	(.L_13143 - .L_13142)
.L_13142:
        /*0100*/ 	.word	0x00000000
        /*0104*/ 	.short	0x0007
        /*0106*/ 	.short	0x0034
        /*0108*/ 	.byte	0x00, 0xf0, 0x11, 0x00


	//----- nvinfo : EIATTR_KPARAM_INFO
	.align		4
.L_13143:
        /*010c*/ 	.byte	0x04, 0x17
        /*010e*/ 	.short	(.L_13145 - .L_13144)
.L_13144:
        /*0110*/ 	.word	0x00000000
        /*0114*/ 	.short	0x0006
        /*0116*/ 	.short	0x0030
        /*0118*/ 	.byte	0x00, 0xf0, 0x11, 0x00


	//----- nvinfo : EIATTR_KPARAM_INFO
	.align		4
.L_13145:
        /*011c*/ 	.byte	0x04, 0x17
        /*011e*/ 	.short	(.L_13147 - .L_13146)
.L_13146:
        /*0120*/ 	.word	0x00000000
        /*0124*/ 	.short	0x0005
        /*0126*/ 	.short	0x0028
        /*0128*/ 	.byte	0x00, 0xf0, 0x21, 0x00


	//----- nvinfo : EIATTR_KPARAM_INFO
	.align		4
.L_13147:
        /*012c*/ 	.byte	0x04, 0x17
        /*012e*/ 	.short	(.L_13149 - .L_13148)
.L_13148:
        /*0130*/ 	.word	0x00000000
        /*0134*/ 	.short	0x0004
        /*0136*/ 	.short	0x0020
        /*0138*/ 	.byte	0x00, 0xf0, 0x21, 0x00


	//----- nvinfo : EIATTR_KPARAM_INFO
	.align		4
.L_13149:
        /*013c*/ 	.byte	0x04, 0x17
        /*013e*/ 	.short	(.L_13151 - .L_13150)
.L_13150:
        /*0140*/ 	.word	0x00000000
        /*0144*/ 	.short	0x0003
        /*0146*/ 	.short	0x0018
        /*0148*/ 	.byte	0x00, 0xf0, 0x21, 0x00


	//----- nvinfo : EIATTR_KPARAM_INFO
	.align		4
.L_13151:
        /*014c*/ 	.byte	0x04, 0x17
        /*014e*/ 	.short	(.L_13153 - .L_13152)
.L_13152:
        /*0150*/ 	.word	0x00000000
        /*0154*/ 	.short	0x0002
        /*0156*/ 	.short	0x0010
        /*0158*/ 	.byte	0x00, 0xf0, 0x21, 0x00


	//----- nvinfo : EIATTR_KPARAM_INFO
	.align		4
.L_13153:
        /*015c*/ 	.byte	0x04, 0x17
        /*015e*/ 	.short	(.L_13155 - .L_13154)
.L_13154:
        /*0160*/ 	.word	0x00000000
        /*0164*/ 	.short	0x0001
        /*0166*/ 	.short	0x0008
        /*0168*/ 	.byte	0x00, 0xf0, 0x21, 0x00


	//----- nvinfo : EIATTR_KPARAM_INFO
	.align		4
.L_13155:
        /*016c*/ 	.byte	0x04, 0x17
        /*016e*/ 	.short	(.L_13157 - .L_13156)
.L_13156:
        /*0170*/ 	.word	0x00000000
        /*0174*/ 	.short	0x0000
        /*0176*/ 	.short	0x0000
        /*0178*/ 	.byte	0x00, 0xf0, 0x21, 0x00


	//----- nvinfo : EIATTR_MAXREG_COUNT
	.align		4
.L_13157:
        /*017c*/ 	.byte	0x03, 0x1b
        /*017e*/ 	.short	0x00ff


	//----- nvinfo : EIATTR_NUM_BARRIERS
	.align		4
        /*0180*/ 	.byte	0x02, 0x4c
        /*0182*/ 	.byte	0x01
	.zero		1


	//----- nvinfo : EIATTR_EXTERNS
	.align		4
        /*0184*/ 	.byte	0x04, 0x0f
        /*0186*/ 	.short	(.L_13159 - .L_13158)


	//   ....[0]....
	.align		4
.L_13158:
        /*0188*/ 	.word	index@(__assertfail)


	//----- nvinfo : EIATTR_MERCURY_ISA_VERSION
	.align		4
.L_13159:
        /*018c*/ 	.byte	0x03, 0x5f
        /*018e*/ 	.short	0x0000


	//----- nvinfo : EIATTR_COOP_GROUP_MASK_REGIDS
	.align		4
        /*0190*/ 	.byte	0x04, 0x29
        /*0192*/ 	.short	(.L_13161 - .L_13160)


	//   ....[0]....
.L_13160:
        /*0194*/ 	.word	0xffffffff


	//   ....[1]....
        /*0198*/ 	.word	0xffffffff


	//   ....[2]....
        /*019c*/ 	.word	0xffffffff


	//   ....[3]....
        /*01a0*/ 	.word	0xffffffff


	//   ....[4]....
        /*01a4*/ 	.word	0xffffffff


	//   ....[5]....
        /*01a8*/ 	.word	0xffffffff


	//   ....[6]....
        /*01ac*/ 	.word	0xffffffff


	//   ....[7]....
        /*01b0*/ 	.word	0xffffffff


	//   ....[8]....
        /*01b4*/ 	.word	0xffffffff


	//   ....[9]....
        /*01b8*/ 	.word	0xffffffff


	//   ....[10]....
        /*01bc*/ 	.word	0xffffffff


	//   ....[11]....
        /*01c0*/ 	.word	0xffffffff


	//   ....[12]....
        /*01c4*/ 	.word	0xffffffff


	//   ....[13]....
        /*01c8*/ 	.word	0xffffffff


	//   ....[14]....
        /*01cc*/ 	.word	0xffffffff


	//   ....[15]....
        /*01d0*/ 	.word	0xffffffff


	//----- nvinfo : EIATTR_COOP_GROUP_INSTR_OFFSETS
	.align		4
.L_13161:
        /*01d4*/ 	.byte	0x04, 0x28
        /*01d6*/ 	.short	(.L_13163 - .L_13162)


	//   ....[0]....
.L_13162:
        /*01d8*/ 	.word	0x00000240


	//   ....[1]....
        /*01dc*/ 	.word	0x00000260


	//   ....[2]....
        /*01e0*/ 	.word	0x00000310


	//   ....[3]....
        /*01e4*/ 	.word	0x00000330


	//   ....[4]....
        /*01e8*/ 	.word	0x00000350


	//   ....[5]....
        /*01ec*/ 	.word	0x00001180


	//   ....[6]....
        /*01f0*/ 	.word	0x000011e0


	//   ....[7]....
        /*01f4*/ 	.word	0x00001210


	//   ....[8]....
        /*01f8*/ 	.word	0x00001230


	//   ....[9]....
        /*01fc*/ 	.word	0x00001250


	//   ....[10]....
        /*0200*/ 	.word	0x000012a0


	//   ....[11]....
        /*0204*/ 	.word	0x000012c0


	//   ....[12]....
        /*0208*/ 	.word	0x000012e0


	//   ....[13]....
        /*020c*/ 	.word	0x00002270


	//   ....[14]....
        /*0210*/ 	.word	0x000022f0


	//   ....[15]....
        /*0214*/ 	.word	0x00002350


	//----- nvinfo : EIATTR_SYSCALL_OFFSETS
	.align		4
.L_13163:
        /*0218*/ 	.byte	0x04, 0x46
        /*021a*/ 	.short	(.L_13165 - .L_13164)


	//   ....[0]....
.L_13164:
        /*021c*/ 	.word	0x00002200


	//----- nvinfo : EIATTR_EXIT_INSTR_OFFSETS
	.align		4
.L_13165:
        /*0220*/ 	.byte	0x04, 0x1c
        /*0222*/ 	.short	(.L_13167 - .L_13166)


	//   ....[0]....
.L_13166:
        /*0224*/ 	.word	0x00000090


	//   ....[1]....
        /*0228*/ 	.word	0x00001f50


	//   ....[2]....
        /*022c*/ 	.word	0x00002000


	//   ....[3]....
        /*0230*/ 	.word	0x000020d0


	//   ....[4]....
        /*0234*/ 	.word	0x00002210


	//----- nvinfo : EIATTR_CTAIDZ_USED
	.align		4
.L_13167:
        /*0238*/ 	.byte	0x01, 0x04
	.zero		2


	//----- nvinfo : EIATTR_CRS_STACK_SIZE
	.align		4
        /*023c*/ 	.byte	0x04, 0x1e
        /*023e*/ 	.short	(.L_13169 - .L_13168)
.L_13168:
        /*0240*/ 	.word	0x00000000
.L_13169:


//--------------------- .nv.info._ZN4vllm25paged_attention_v2_kernelIfhLi256ELi8ELi128ELNS_18Fp8KVCacheDataTypeE2ELb1ELi512EEEvPfS2_PT_PKS3_PKT0_S9_ifPKiSB_iPKfiiiSD_SD_iiiii --------------------------
	.section	.nv.info._ZN4vllm25paged_attention_v2_kernelIfhLi256ELi8ELi128ELNS_18Fp8KVCacheDataTypeE2ELb1ELi512EEEvPfS2_PT_PKS3_PKT0_S9_ifPKiSB_iPKfiiiSD_SD_iiiii,"",@"SHT_CUDA_INFO"
	.sectionflags	@""
	.align	4


	//----- nvinfo : EIATTR_CUDA_API_VERSION
	.align		4
        /*0000*/ 	.byte	0x04, 0x37
        /*0002*/ 	.short	(.L_13171 - .L_13170)
.L_13170:
        /*0004*/ 	.word	0x00000082


	//----- nvinfo : EIATTR_SW2861232_WAR
	.align		4
.L_13171:
        /*0008*/ 	.byte	0x01, 0x35
	.zero		2


	//----- nvinfo : EIATTR_PARAM_CBANK
	.align		4
        /*000c*/ 	.byte	0x04, 0x0a
        /*000e*/ 	.short	(.L_13173 - .L_13172)
	.align		4
.L_13172:
        /*0010*/ 	.word	index@(.nv.constant0._ZN4vllm25paged_attention_v2_kernelIfhLi256ELi8ELi128ELNS_18Fp8KVCacheDataTypeE2ELb1ELi512EEEvPfS2_PT_PKS3_PKT0_S9_ifPKiSB_iPKfiiiSD_SD_iiiii)
        /*0014*/ 	.short	0x0160
        /*0016*/ 	.short	0x008c


	//----- nvinfo : EIATTR_CBANK_PARAM_SIZE
	.align		4
.L_13173:
        /*0018*/ 	.byte	0x03, 0x19
        /*001a*/ 	.short	0x008c


	//----- nvinfo : EIATTR_KPARAM_INFO
	.align		4
        /*001c*/ 	.byte	0x04, 0x17
        /*001e*/ 	.short	(.L_13175 - .L_13174)
.L_13174:
        /*0020*/ 	.word	0x00000000
        /*0024*/ 	.short	0x0015
        /*0026*/ 	.short	0x0088
        /*0028*/ 	.byte	0x00, 0xf0, 0x11, 0x00


	//----- nvinfo : EIATTR_KPARAM_INFO
	.align		4
.L_13175:
        /*002c*/ 	.byte	0x04, 0x17
        /*002e*/ 	.short	(.L_13177 - .L_13176)
.L_13176:
        /*0030*/ 	.word	0x00000000
        /*0034*/ 	.short	0x0014
        /*0036*/ 	.short	0x0084
        /*0038*/ 	.byte	0x00, 0xf0, 0x11, 0x00


	//----- nvinfo : EIATTR_KPARAM_INFO
	.align		4
.L_13177:
        /*003c*/ 	.byte	0x04, 0x17
        /*003e*/ 	.short	(.L_13179 - .L_13178)
.L_13178:
        /*0040*/ 	.word	0x00000000
        /*0044*/ 	.short	0x0013
        /*0046*/ 	.short	0x0080
        /*0048*/ 	.byte	0x00, 0xf0, 0x11, 0x00


	//----- nvinfo : EIATTR_KPARAM_INFO
	.align		4
.L_13179:
        /*004c*/ 	.byte	0x04, 0x17
        /*004e*/ 	.short	(.L_13181 - .L_13180)
.L_13180:
        /*0050*/ 	.word	0x00000000
        /*0054*/ 	.short	0x0012
        /*0056*/ 	.short	0x007c
        /*0058*/ 	.byte	0x00, 0xf0, 0x11, 0x00


	//----- nvinfo : EIATTR_KPARAM_INFO
	.align		4
.L_13181:
        /*005c*/ 	.byte	0x04, 0x17
        /*005e*/ 	.short	(.L_13183 - .L_13182)
.L_13182:
        /*0060*/ 	.word	0x00000000
        /*0064*/ 	.short	0x0011
        /*0066*/ 	.short	0x0078
        /*0068*/ 	.byte	0x00, 0xf0, 0x11, 0x00


	//----- nvinfo : EIATTR_KPARAM_INFO
	.align		4
.L_13183:
        /*006c*/ 	.byte	0x04, 0x17
        /*006e*/ 	.short	(.L_13185 - .L_13184)
.L_13184:
        /*0070*/ 	.word	0x00000000
        /*0074*/ 	.short	0x0010
        /*0076*/ 	.short	0x0070
        /*0078*/ 	.byte	0x00, 0xf0, 0x21, 0x00


	//----- nvinfo : EIATTR_KPARAM_INFO
	.align		4
.L_13185:
        /*007c*/ 	.byte	0x04, 0x17
        /*007e*/ 	.short	(.L_13187 - .L_13186)
.L_13186:
        /*0080*/ 	.word	0x00000000
        /*0084*/ 	.short	0x000f
        /*0086*/ 	.short	0x0068
        /*0088*/ 	.byte	0x00, 0xf0, 0x21, 0x00


	//----- nvinfo : EIATTR_KPARAM_INFO
	.align		4
.L_13187:
        /*008c*/ 	.byte	0x04, 0x17
        /*008e*/ 	.short	(.L_13189 - .L_13188)
.L_13188:
        /*0090*/ 	.word	0x00000000
        /*0094*/ 	.short	0x000e
        /*0096*/ 	.short	0x0060
        /*0098*/ 	.byte	0x00, 0xf0, 0x11, 0x00


	//----- nvinfo : EIATTR_KPARAM_INFO
	.align		4
.L_13189:
        /*009c*/ 	.byte	0x04, 0x17
        /*009e*/ 	.short	(.L_13191 - .L_13190)
.L_13190:
        /*00a0*/ 	.word	0x00000000
        /*00a4*/ 	.short	0x000d
        /*00a6*/ 	.short	0x005c
        /*00a8*/ 	.byte	0x00, 0xf0, 0x11, 0x00


	//----- nvinfo : EIATTR_KPARAM_INFO
	.align		4
.L_13191:
        /*00ac*/ 	.byte	0x04, 0x17
        /*00ae*/ 	.short	(.L_13193 - .L_13192)
.L_13192:
        /*00b0*/ 	.word	0x00000000
        /*00b4*/ 	.short	0x000c
        /*00b6*/ 	.short	0x0058
        /*00b8*/ 	.byte	0x00, 0xf0, 0x11, 0x00


	//----- nvinfo : EIATTR_KPARAM_INFO
	.align		4
.L_13193:
        /*00bc*/ 	.byte	0x04, 0x17
        /*00be*/ 	.short	(.L_13195 - .L_13194)
.L_13194:
        /*00c0*/ 	.word	0x00000000
        /*00c4*/ 	.short	0x000b
        /*00c6*/ 	.short	0x0050
        /*00c8*/ 	.byte	0x00, 0xf0, 0x21, 0x00


	//----- nvinfo : EIATTR_KPARAM_INFO
	.align		4
.L_13195:
        /*00cc*/ 	.byte	0x04, 0x17
        /*00ce*/ 	.short	(.L_13197 - .L_13196)
.L_13196:
        /*00d0*/ 	.word	0x00000000
        /*00d4*/ 	.short	0x000a
        /*00d6*/ 	.short	0x0048
        /*00d8*/ 	.byte	0x00, 0xf0, 0x11, 0x00


	//----- nvinfo : EIATTR_KPARAM_INFO
	.align		4
.L_13197:
        /*00dc*/ 	.byte	0x04, 0x17
        /*00de*/ 	.short	(.L_13199 - .L_13198)
.L_13198:
        /*00e0*/ 	.word	0x00000000
        /*00e4*/ 	.short	0x0009
        /*00e6*/ 	.short	0x0040
        /*00e8*/ 	.byte	0x00, 0xf0, 0x21, 0x00


	//----- nvinfo : EIATTR_KPARAM_INFO
	.align		4
.L_13199:
        /*00ec*/ 	.byte	0x04, 0x17
        /*00ee*/ 	.short	(.L_13201 - .L_13200)
.L_13200:
        /*00f0*/ 	.word	0x00000000
        /*00f4*/ 	.short	0x0008
        /*00f6*/ 	.short	0x0038
        /*00f8*/ 	.byte	0x00, 0xf0, 0x21, 0x00


	//----- nvinfo : EIATTR_KPARAM_INFO
	.align		4
.L_13201:
        /*00fc*/ 	.byte	0x04, 0x17
        /*00fe*/ 	.short	(.L_13203 - .L_13202)
.L_13202:
        /*0100*/ 	.word	0x00000000
        /*0104*/ 	.short	0x0007
        /*0106*/ 	.short	0x0034
        /*0108*/ 	.byte	0x00, 0xf0, 0x11, 0x00


	//----- nvinfo : EIATTR_KPARAM_INFO
	.align		4
.L_13203:
        /*010c*/ 	.byte	0x04, 0x17
        /*010e*/ 	.short	(.L_13205 - .L_13204)
.L_13204:
        /*0110*/ 	.word	0x00000000
        /*0114*/ 	.short	0x0006
        /*0116*/ 	.short	0x0030
        /*0118*/ 	.byte	0x00, 0xf0, 0x11, 0x00


	//----- nvinfo : EIATTR_KPARAM_INFO
	.align		4
.L_13205:
        /*011c*/ 	.byte	0x04, 0x17
        /*011e*/ 	.short	(.L_13207 - .L_13206)
.L_13206:
        /*0120*/ 	.word	0x00000000
        /*0124*/ 	.short	0x0005
        /*0126*/ 	.short	0x0028
        /*0128*/ 	.byte	0x00, 0xf0, 0x21, 0x00


	//----- nvinfo : EIATTR_KPARAM_INFO
	.align		4
.L_13207:
        /*012c*/ 	.byte	0x04, 0x17
        /*012e*/ 	.short	(.L_13209 - .L_13208)
.L_13208:
        /*0130*/ 	.word	0x00000000
        /*0134*/ 	.short	0x0004
        /*0136*/ 	.short	0x0020
        /*0138*/ 	.byte	0x00, 0xf0, 0x21, 0x00


	//----- nvinfo : EIATTR_KPARAM_INFO
	.align		4
.L_13209:
        /*013c*/ 	.byte	0x04, 0x17
        /*013e*/ 	.short	(.L_13211 - .L_13210)
.L_13210:
        /*0140*/ 	.word	0x00000000
        /*0144*/ 	.short	0x0003
        /*0146*/ 	.short	0x0018
        /*0148*/ 	.byte	0x00, 0xf0, 0x21, 0x00


	//----- nvinfo : EIATTR_KPARAM_INFO
	.align		4
.L_13211:
        /*014c*/ 	.byte	0x04, 0x17
        /*014e*/ 	.short	(.L_13213 - .L_13212)
.L_13212:
        /*0150*/ 	.word	0x00000000
        /*0154*/ 	.short	0x0002
        /*0156*/ 	.short	0x0010
        /*0158*/ 	.byte	0x00, 0xf0, 0x21, 0x00


	//----- nvinfo : EIATTR_KPARAM_INFO
	.align		4
.L_13213:
        /*015c*/ 	.byte	0x04, 0x17
        /*015e*/ 	.short	(.L_13215 - .L_13214)
.L_13214:
        /*0160*/ 	.word	0x00000000
        /*0164*/ 	.short	0x0001
        /*0166*/ 	.short	0x0008
        /*0168*/ 	.byte	0x00, 0xf0, 0x21, 0x00


	//----- nvinfo : EIATTR_KPARAM_INFO
	.align		4
.L_13215:
        /*016c*/ 	.byte	0x04, 0x17
        /*016e*/ 	.short	(.L_13217 - .L_13216)
.L_13216:
        /*0170*/ 	.word	0x00000000
        /*0174*/ 	.short	0x0000
        /*0176*/ 	.short	0x0000
        /*0178*/ 	.byte	0x00, 0xf0, 0x21, 0x00


	//----- nvinfo : EIATTR_MAXREG_COUNT
	.align		4
.L_13217:
        /*017c*/ 	.byte	0x03, 0x1b
        /*017e*/ 	.short	0x00ff


	//----- nvinfo : EIATTR_NUM_BARRIERS
	.align		4
        /*0180*/ 	.byte	0x02, 0x4c
        /*0182*/ 	.byte	0x01
	.zero		1


	//----- nvinfo : EIATTR_EXTERNS
	.align		4
        /*0184*/ 	.byte	0x04, 0x0f
        /*0186*/ 	.short	(.L_13219 - .L_13218)


	//   ....[0]....
	.align		4
.L_13218:
        /*0188*/ 	.word	index@(__assertfail)


	//----- nvinfo : EIATTR_MERCURY_ISA_VERSION
	.align		4
.L_13219:
        /*018c*/ 	.byte	0x03, 0x5f
        /*018e*/ 	.short	0x0000


	//----- nvinfo : EIATTR_COOP_GROUP_MASK_REGIDS
	.align		4
        /*0190*/ 	.byte	0x04, 0x29
        /*0192*/ 	.short	(.L_13221 - .L_13220)


	//   ....[0]....
.L_13220:
        /*0194*/ 	.word	0xffffffff


	//   ....[1]....
        /*0198*/ 	.word	0xffffffff


	//   ....[2]....
        /*019c*/ 	.word	0xffffffff


	//   ....[3]....
        /*01a0*/ 	.word	0xffffffff


	//   ....[4]....
        /*01a4*/ 	.word	0xffffffff


	//   ....[5]....
        /*01a8*/ 	.word	0xffffffff


	//   ....[6]....
        /*01ac*/ 	.word	0xffffffff


	//   ....[7]....
        /*01b0*/ 	.word	0xffffffff


	//   ....[8]....
        /*01b4*/ 	.word	0xffffffff


	//   ....[9]....
        /*01b8*/ 	.word	0xffffffff


	//   ....[10]....
        /*01bc*/ 	.word	0xffffffff


	//   ....[11]....
        /*01c0*/ 	.word	0xffffffff


	//   ....[12]....
        /*01c4*/ 	.word	0xffffffff


	//   ....[13]....
        /*01c8*/ 	.word	0xffffffff


	//   ....[14]....
        /*01cc*/ 	.word	0xffffffff


	//   ....[15]....
        /*01d0*/ 	.word	0xffffffff


	//   ....[16]....
        /*01d4*/ 	.word	0xffffffff


	//   ....[17]....
        /*01d8*/ 	.word	0xffffffff


	//   ....[18]....
        /*01dc*/ 	.word	0xffffffff


	//   ....[19]....
        /*01e0*/ 	.word	0xffffffff


	//   ....[20]....
        /*01e4*/ 	.word	0xffffffff


	//   ....[21]....
        /*01e8*/ 	.word	0xffffffff


	//   ....[22]....
        /*01ec*/ 	.word	0xffffffff


	//   ....[23]....
        /*01f0*/ 	.word	0xffffffff


	//   ....[24]....
        /*01f4*/ 	.word	0xffffffff


	//   ....[25]....
        /*01f8*/ 	.word	0xffffffff


	//   ....[26]....
        /*01fc*/ 	.word	0xffffffff


	//   ....[27]....
        /*0200*/ 	.word	0xffffffff


	//   ....[28]....
        /*0204*/ 	.word	0xffffffff


	//   ....[29]....
        /*0208*/ 	.word	0xffffffff


	//   ....[30]....
        /*020c*/ 	.word	0xffffffff


	//   ....[31]....
        /*0210*/ 	.word	0xffffffff


	//----- nvinfo : EIATTR_COOP_GROUP_INSTR_OFFSETS
	.align		4
.L_13221:
        /*0214*/ 	.byte	0x04, 0x28
        /*0216*/ 	.short	(.L_13223 - .L_13222)


	//   ....[0]....
.L_13222:
        /*0218*/ 	.word	0x00000b80


	//   ....[1]....
        /*021c*/ 	.word	0x00000ba0


	//   ....[2]....
        /*0220*/ 	.word	0x00000c50


	//   ....[3]....
        /*0224*/ 	.word	0x00000c70


	//   ....[4]....
        /*0228*/ 	.word	0x00000c90


	//   ....[5]....
        /*022c*/ 	.word	0x00001ac0


	//   ....[6]....
        /*0230*/ 	.word	0x00001b20


	//   ....[7]....
        /*0234*/ 	.word	0x00001b50


	//   ....[8]....
        /*0238*/ 	.word	0x00001b70


	//   ....[9]....
        /*023c*/ 	.word	0x00001b90


	//   ....[10]....
        /*0240*/ 	.word	0x00001be0


	//   ....[11]....
        /*0244*/ 	.word	0x00001c00


	//   ....[12]....
        /*0248*/ 	.word	0x00001c20


	//   ....[13]....
        /*024c*/ 	.word	0x00003c60


	//   ....[14]....
        /*0250*/ 	.word	0x00003ce0


	//   ....[15]....
        /*0254*/ 	.word	0x00003d50


	//   ....[16]....
        /*0258*/ 	.word	0x00003dd0


	//   ....[17]....
        /*025c*/ 	.word	0x00003e50


	//   ....[18]....
        /*0260*/ 	.word	0x00003ec0


	//   ....[19]....
        /*0264*/ 	.word	0x00003f30


	//   ....[20]....
        /*0268*/ 	.word	0x00003fa0


	//   ....[21]....
        /*026c*/ 	.word	0x00004010


	//   ....[22]....
        /*0270*/ 	.word	0x00004080


	//   ....[23]....
        /*0274*/ 	.word	0x000040f0


	//   ....[24]....
        /*0278*/ 	.word	0x00004160


	//   ....[25]....
        /*027c*/ 	.word	0x000041d0


	//   ....[26]....
        /*0280*/ 	.word	0x00004240


	//   ....[27]....
        /*0284*/ 	.word	0x000042b0


	//   ....[28]....
        /*0288*/ 	.word	0x00004320


	//   ....[29]....
        /*028c*/ 	.word	0x00004390


	//   ....[30]....
        /*0290*/ 	.word	0x00004400


	//   ....[31]....
        /*0294*/ 	.word	0x00004470


	//----- nvinfo : EIATTR_SYSCALL_OFFSETS
	.align		4
.L_13223:
        /*0298*/ 	.byte	0x04, 0x46
        /*029a*/ 	.short	(.L_13225 - .L_13224)


	//   ....[0]....
.L_13224:
        /*029c*/ 	.word	0x00003ac0


	//   ....[1]....
        /*02a0*/ 	.word	0x00003bf0


	//----- nvinfo : EIATTR_EXIT_INSTR_OFFSETS
	.align		4
.L_13225:
        /*02a4*/ 	.byte	0x04, 0x1c
        /*02a6*/ 	.short	(.L_13227 - .L_13226)


	//   ....[0]....
.L_13226:
        /*02a8*/ 	.word	0x00000090


	//   ....[1]....
        /*02ac*/ 	.word	0x000032d0


	//   ....[2]....
        /*02b0*/ 	.word	0x00003380


	//   ....[3]....
        /*02b4*/ 	.word	0x00003990


	//   ....[4]....
        /*02b8*/ 	.word	0x00003c00


	//----- nvinfo : EIATTR_CTAIDZ_USED
	.align		4
.L_13227:
        /*02bc*/ 	.byte	0x01, 0x04
	.zero		2


	//----- nvinfo : EIATTR_CRS_STACK_SIZE
	.align		4
        /*02c0*/ 	.byte	0x04, 0x1e
        /*02c2*/ 	.short	(.L_13229 - .L_13228)
.L_13228:
        /*02c4*/ 	.word	0x00000000
.L_13229:


//--------------------- .nv.info._ZN4vllm25paged_attention_v2_kernelIfhLi192ELi8ELi128ELNS_18Fp8KVCacheDataTypeE2ELb1ELi512EEEvPfS2_PT_PKS3_PKT0_S9_ifPKiSB_iPKfiiiSD_SD_iiiii --------------------------
	.section	.nv.info._ZN4vllm25paged_attention_v2_kernelIfhLi192ELi8ELi128ELNS_18Fp8KVCacheDataTypeE2ELb1ELi512EEEvPfS2_PT_PKS3_PKT0_S9_ifPKiSB_iPKfiiiSD_SD_iiiii,"",@"SHT_CUDA_INFO"
	.sectionflags	@""
	.align	4


	//----- nvinfo : EIATTR_CUDA_API_VERSION
	.align		4
        /*0000*/ 	.byte	0x04, 0x37
        /*0002*/ 	.short	(.L_13231 - .L_13230)
.L_13230:
        /*0004*/ 	.word	0x00000082


	//----- nvinfo : EIATTR_SW2861232_WAR
	.align		4
.L_13231:
        /*0008*/ 	.byte	0x01, 0x35
	.zero		2


	//----- nvinfo : EIATTR_PARAM_CBANK
	.align		4
        /*000c*/ 	.byte	0x04, 0x0a
        /*000e*/ 	.short	(.L_13233 - .L_13232)
	.align		4
.L_13232:
        /*0010*/ 	.word	index@(.nv.constant0._ZN4vllm25paged_attention_v2_kernelIfhLi192ELi8ELi128ELNS_18Fp8KVCacheDataTypeE2ELb1ELi512EEEvPfS2_PT_PKS3_PKT0_S9_ifPKiSB_iPKfiiiSD_SD_iiiii)
        /*0014*/ 	.short	0x0160
        /*0016*/ 	.short	0x008c


	//----- nvinfo : EIATTR_CBANK_PARAM_SIZE
	.align		4
.L_13233:
        /*0018*/ 	.byte	0x03, 0x19
        /*001a*/ 	.short	0x008c


	//----- nvinfo : EIATTR_KPARAM_INFO
	.align		4
        /*001c*/ 	.byte	0x04, 0x17
        /*001e*/ 	.short	(.L_13235 - .L_13234)
.L_13234:
        /*0020*/ 	.word	0x00000000
        /*0024*/ 	.short	0x0015
        /*0026*/ 	.short	0x0088
        /*0028*/ 	.byte	0x00, 0xf0, 0x11, 0x00


	//----- nvinfo : EIATTR_KPARAM_INFO
	.align		4
.L_13235:
        /*002c*/ 	.byte	0x04, 0x17
        /*002e*/ 	.short	(.L_13237 - .L_13236)
.L_13236:
        /*0030*/ 	.word	0x00000000
        /*0034*/ 	.short	0x0014
        /*0036*/ 	.short	0x0084
        /*0038*/ 	.byte	0x00, 0xf0, 0x11, 0x00


	//----- nvinfo : EIATTR_KPARAM_INFO
	.align		4
.L_13237:
        /*003c*/ 	.byte	0x04, 0x17
        /*003e*/ 	.short	(.L_13239 - .L_13238)
.L_13238:
        /*0040*/ 	.word	0x00000000
        /*0044*/ 	.short	0x0013
        /*0046*/ 	.short	0x0080
        /*0048*/ 	.byte	0x00, 0xf0, 0x11, 0x00


	//----- nvinfo : EIATTR_KPARAM_INFO
	.align		4
.L_13239:
        /*004c*/ 	.byte	0x04, 0x17
        /*004e*/ 	.short	(.L_13241 - .L_13240)
.L_13240:
        /*0050*/ 	.word	0x00000000
        /*0054*/ 	.short	0x0012
        /*0056*/ 	.short	0x007c
        /*0058*/ 	.byte	0x00, 0xf0, 0x11, 0x00


	//----- nvinfo : EIATTR_KPARAM_INFO
	.align		4
.L_13241:
        /*005c*/ 	.byte	0x04, 0x17
        /*005e*/ 	.short	(.L_13243 - .L_13242)
.L_13242:
        /*0060*/ 	.word	0x00000000
        /*0064*/ 	.short	0x0011
        /*0066*/ 	.short	0x0078
        /*0068*/ 	.byte	0x00, 0xf0, 0x11, 0x00


	//----- nvinfo : EIATTR_KPARAM_INFO
	.align		4
.L_13243:
        /*006c*/ 	.byte	0x04, 0x17
        /*006e*/ 	.short	(.L_13245 - .L_13244)
.L_13244:
        /*0070*/ 	.word	0x00000000
        /*0074*/ 	.short	0x0010
        /*0076*/ 	.short	0x0070
        /*0078*/ 	.byte	0x00, 0xf0, 0x21, 0x00


	//----- nvinfo : EIATTR_KPARAM_INFO
	.align		4
.L_13245:
        /*007c*/ 	.byte	0x04, 0x17
        /*007e*/ 	.short	(.L_13247 - .L_13246)
.L_13246:
        /*0080*/ 	.word	0x00000000
        /*0084*/ 	.short	0x000f
        /*0086*/ 	.short	0x0068
        /*0088*/ 	.byte	0x00, 0xf0, 0x21, 0x00


	//----- nvinfo : EIATTR_KPARAM_INFO
	.align		4
.L_13247:
        /*008c*/ 	.byte	0x04, 0x17
        /*008e*/ 	.short	(.L_13249 - .L_13248)
.L_13248:
        /*0090*/ 	.word	0x00000000
        /*0094*/ 	.short	0x000e
        /*0096*/ 	.short	0x0060
        /*0098*/ 	.byte	0x00, 0xf0, 0x11, 0x00


	//----- nvinfo : EIATTR_KPARAM_INFO
	.align		4
.L_13249:
        /*009c*/ 	.byte	0x04, 0x17
        /*009e*/ 	.short	(.L_13251 - .L_13250)
.L_13250:
        /*00a0*/ 	.word	0x00000000
        /*00a4*/ 	.short	0x000d
        /*00a6*/ 	.short	0x005c
        /*00a8*/ 	.byte	0x00, 0xf0, 0x11, 0x00


	//----- nvinfo : EIATTR_KPARAM_INFO
	.align		4
.L_13251:
        /*00ac*/ 	.byte	0x04, 0x17
        /*00ae*/ 	.short	(.L_13253 - .L_13252)
.L_13252:
        /*00b0*/ 	.word	0x00000000
        /*00b4*/ 	.short	0x000c
        /*00b6*/ 	.short	0x0058
        /*00b8*/ 	.byte	0x00, 0xf0, 0x11, 0x00


	//----- nvinfo : EIATTR_KPARAM_INFO
	.align		4
.L_13253:
        /*00bc*/ 	.byte	0x04, 0x17
        /*00be*/ 	.short	(.L_13255 - .L_13254)
.L_13254:
        /*00c0*/ 	.word	0x00000000
        /*00c4*/ 	.short	0x000b
        /*00c6*/ 	.short	0x0050
        /*00c8*/ 	.byte	0x00, 0xf0, 0x21, 0x00


	//----- nvinfo : EIATTR_KPARAM_INFO
	.align		4
.L_13255:
        /*00cc*/ 	.byte	0x04, 0x17
        /*00ce*/ 	.short	(.L_13257 - .L_13256)
.L_13256:
        /*00d0*/ 	.word	0x00000000
        /*00d4*/ 	.short	0x000a
        /*00d6*/ 	.short	0x0048
        /*00d8*/ 	.byte	0x00, 0xf0, 0x11, 0x00


	//----- nvinfo : EIATTR_KPARAM_INFO
	.align		4
.L_13257:
        /*00dc*/ 	.byte	0x04, 0x17
        /*00de*/ 	.short	(.L_13259 - .L_13258)
.L_13258:
        /*00e0*/ 	.word	0x00000000
        /*00e4*/ 	.short	0x0009
        /*00e6*/ 	.short	0x0040
        /*00e8*/ 	.byte	0x00, 0xf0, 0x21, 0x00


	//----- nvinfo : EIATTR_KPARAM_INFO
	.align		4
.L_13259:
        /*00ec*/ 	.byte	0x04, 0x17
        /*00ee*/ 	.short	(.L_13261 - .L_13260)
.L_13260:
        /*00f0*/ 	.word	0x00000000
        /*00f4*/ 	.short	0x0008
        /*00f6*/ 	.short	0x0038
        /*00f8*/ 	.byte	0x00, 0xf0, 0x21, 0x00


	//----- nvinfo : EIATTR_KPARAM_INFO
	.align		4
.L_13261:
        /*00fc*/ 	.byte	0x04, 0x17
        /*00fe*/ 	.short	(.L_13263 - .L_13262)
.L_13262:
        /*0100*/ 	.word	0x00000000
        /*0104*/ 	.short	0x0007
        /*0106*/ 	.short	0x0034
        /*0108*/ 	.byte	0x00, 0xf0, 0x11, 0x00


	//----- nvinfo : EIATTR_KPARAM_INFO
	.align		4
.L_13263:
        /*010c*/ 	.byte	0x04, 0x17
        /*010e*/ 	.short	(.L_13265 - .L_13264)
.L_13264:
        /*0110*/ 	.word	0x00000000
        /*0114*/ 	.short	0x0006
        /*0116*/ 	.short	0x0030
        /*0118*/ 	.byte	0x00, 0xf0, 0x11, 0x00


	//----- nvinfo : EIATTR_KPARAM_INFO
	.align		4
.L_13265:
        /*011c*/ 	.byte	0x04, 0x17
        /*011e*/ 	.short	(.L_13267 - .L_13266)
.L_13266:
        /*0120*/ 	.word	0x00000000
        /*0124*/ 	.short	0x0005
        /*0126*/ 	.short	0x0028
        /*0128*/ 	.byte	0x00, 0xf0, 0x21, 0x00


	//----- nvinfo : EIATTR_KPARAM_INFO
	.align		4
.L_13267:
        /*012c*/ 	.byte	0x04, 0x17
        /*012e*/ 	.short	(.L_13269 - .L_13268)
.L_13268:
        /*0130*/ 	.word	0x00000000
        /*0134*/ 	.short	0x0004
        /*0136*/ 	.short	0x0020
        /*0138*/ 	.byte	0x00, 0xf0, 0x21, 0x00


	//----- nvinfo : EIATTR_KPARAM_INFO
	.align		4
.L_13269:
        /*013c*/ 	.byte	0x04, 0x17
        /*013e*/ 	.short	(.L_13271 - .L_13270)
.L_13270:
        /*0140*/ 	.word	0x00000000
        /*0144*/ 	.short	0x0003
        /*0146*/ 	.short	0x0018
        /*0148*/ 	.byte	0x00, 0xf0, 0x21, 0x00


	//----- nvinfo : EIATTR_KPARAM_INFO
	.align		4
.L_13271:
        /*014c*/ 	.byte	0x04, 0x17
        /*014e*/ 	.short	(.L_13273 - .L_13272)
.L_13272:
        /*0150*/ 	.word	0x00000000
        /*0154*/ 	.short	0x0002
        /*0156*/ 	.short	0x0010
        /*0158*/ 	.byte	0x00, 0xf0, 0x21, 0x00


	//----- nvinfo : EIATTR_KPARAM_INFO
	.align		4
.L_13273:
        /*015c*/ 	.byte	0x04, 0x17
        /*015e*/ 	.short	(.L_13275 - .L_13274)
.L_13274:
        /*0160*/ 	.word	0x00000000
        /*0164*/ 	.short	0x0001
        /*0166*/ 	.short	0x0008
        /*0168*/ 	.byte	0x00, 0xf0, 0x21, 0x00


	//----- nvinfo : EIATTR_KPARAM_INFO
	.align		4
.L_13275:
        /*016c*/ 	.byte	0x04, 0x17
        /*016e*/ 	.short	(.L_13277 - .L_13276)
.L_13276:
        /*0170*/ 	.word	0x00000000
        /*0174*/ 	.short	0x0000
        /*0176*/ 	.short	0x0000
        /*0178*/ 	.byte	0x00, 0xf0, 0x21, 0x00


	//----- nvinfo : EIATTR_MAXREG_COUNT
	.align		4
.L_13277:
        /*017c*/ 	.byte	0x03, 0x1b
        /*017e*/ 	.short	0x00ff


	//----- nvinfo : EIATTR_NUM_BARRIERS
	.align		4
        /*0180*/ 	.byte	0x02, 0x4c
        /*0182*/ 	.byte	0x01
	.zero		1


	//----- nvinfo : EIATTR_EXTERNS
	.align		4
        /*0184*/ 	.byte	0x04, 0x0f
        /*0186*/ 	.short	(.L_13279 - .L_13278)


	//   ....[0]....
	.align		4
.L_13278:
        /*0188*/ 	.word	index@(__assertfail)


	//----- nvinfo : EIATTR_MERCURY_ISA_VERSION
	.align		4
.L_13279:
        /*018c*/ 	.byte	0x03, 0x5f
        /*018e*/ 	.short	0x0000


	//----- nvinfo : EIATTR_COOP_GROUP_MASK_REGIDS
	.align		4
        /*0190*/ 	.byte	0x04, 0x29
        /*0192*/ 	.short	(.L_13281 - .L_13280)


	//   ....[0]....
.L_13280:
        /*0194*/ 	.word	0xffffffff


	//   ....[1]....
        /*0198*/ 	.word	0xffffffff


	//   ....[2]....
        /*019c*/ 	.word	0xffffffff


	//   ....[3]....
        /*01a0*/ 	.word	0xffffffff


	//   ....[4]....
        /*01a4*/ 	.word	0xffffffff


	//   ....[5]....
        /*01a8*/ 	.word	0xffffffff


	//   ....[6]....
        /*01ac*/ 	.word	0xffffffff


	//   ....[7]....
        /*01b0*/ 	.word	0xffffffff


	//   ....[8]....
        /*01b4*/ 	.word	0xffffffff


	//   ....[9]....
        /*01b8*/ 	.word	0xffffffff


	//   ....[10]....
        /*01bc*/ 	.word	0xffffffff


	//   ....[11]....
        /*01c0*/ 	.word	0xffffffff


	//   ....[12]....
        /*01c4*/ 	.word	0xffffffff


	//   ....[13]....
        /*01c8*/ 	.word	0xffffffff


	//   ....[14]....
        /*01cc*/ 	.word	0xffffffff


	//   ....[15]....
        /*01d0*/ 	.word	0xffffffff


	//   ....[16]....
        /*01d4*/ 	.word	0xffffffff


	//   ....[17]....
        /*01d8*/ 	.word	0xffffffff


	//   ....[18]....
        /*01dc*/ 	.word	0xffffffff


	//   ....[19]....
        /*01e0*/ 	.word	0xffffffff


	//   ....[20]....
        /*01e4*/ 	.word	0xffffffff


	//   ....[21]....
        /*01e8*/ 	.word	0xffffffff


	//   ....[22]....
        /*01ec*/ 	.word	0xffffffff


	//   ....[23]....
        /*01f0*/ 	.word	0xffffffff


	//   ....[24]....
        /*01f4*/ 	.word	0xffffffff


	//   ....[25]....
        /*01f8*/ 	.word	0xffffffff


	//   ....[26]....
        /*01fc*/ 	.word	0xffffffff


	//   ....[27]....
        /*0200*/ 	.word	0xffffffff


	//----- nvinfo : EIATTR_COOP_GROUP_INSTR_OFFSETS
	.align		4
.L_13281:
        /*0204*/ 	.byte	0x04, 0x28
        /*0206*/ 	.short	(.L_13283 - .L_13282)


	//   ....[0]....
.L_13282:
        /*0208*/ 	.word	0x00000b80


	//   ....[1]....
        /*020c*/ 	.word	0x00000ba0


	//   ....[2]....
        /*0210*/ 	.word	0x00000c50


	//   ....[3]....
        /*0214*/ 	.word	0x00000c70


	//   ....[4]....
        /*0218*/ 	.word	0x00000c90


	//   ....[5]....
        /*021c*/ 	.word	0x00001ac0


	//   ....[6]....
        /*0220*/ 	.word	0x00001b20


	//   ....[7]....
        /*0224*/ 	.word	0x00001b50


	//   ....[8]....
        /*0228*/ 	.word	0x00001b70


	//   ....[9]....
        /*022c*/ 	.word	0x00001b90


	//   ....[10]....
        /*0230*/ 	.word	0x00001be0


	//   ....[11]....
        /*0234*/ 	.word	0x00001c00


	//   ....[12]....
        /*0238*/ 	.word	0x00001c20


	//   ....[13]....
        /*023c*/ 	.word	0x00003930


	//   ....[14]....
        /*0240*/ 	.word	0x000039b0


	//   ....[15]....
        /*0244*/ 	.word	0x00003a10


	//   ....[16]....
        /*0248*/ 	.word	0x00003a90


	//   ....[17]....
        /*024c*/ 	.word	0x00003b10


	//   ....[18]....
        /*0250*/ 	.word	0x00003b80


	//   ....[19]....
        /*0254*/ 	.word	0x00003bf0


	//   ....[20]....
        /*0258*/ 	.word	0x00003c60


	//   ....[21]....
        /*025c*/ 	.word	0x00003cd0


	//   ....[22]....
        /*0260*/ 	.word	0x00003d40


	//   ....[23]....
        /*0264*/ 	.word	0x00003db0


	//   ....[24]....
        /*0268*/ 	.word	0x00003e20


	//   ....[25]....
        /*026c*/ 	.word	0x00003e90


	//   ....[26]....
        /*0270*/ 	.word	0x00003f00


	//   ....[27]....
        /*0274*/ 	.word	0x00003f70


	//----- nvinfo : EIATTR_SYSCALL_OFFSETS
	.align		4
.L_13283:
        /*0278*/ 	.byte	0x04, 0x46
        /*027a*/ 	.short	(.L_13285 - .L_13284)


	//   ....[0]....
.L_13284:
        /*027c*/ 	.word	0x00003790


	//   ....[1]....
        /*0280*/ 	.word	0x000038c0


	//----- nvinfo : EIATTR_EXIT_INSTR_OFFSETS
	.align		4
.L_13285:
        /*0284*/ 	.byte	0x04, 0x1c
        /*0286*/ 	.short	(.L_13287 - .L_13286)


	//   ....[0]....
.L_13286:
        /*0288*/ 	.word	0x00000090


	//   ....[1]....
        /*028c*/ 	.word	0x00003120


	//   ....[2]....
        /*0290*/ 	.word	0x000031d0


	//   ....[3]....
        /*0294*/ 	.word	0x00003660


	//   ....[4]....
        /*0298*/ 	.word	0x000038d0


	//----- nvinfo : EIATTR_CTAIDZ_USED
	.align		4
.L_13287:
        /*029c*/ 	.byte	0x01, 0x04
	.zero		2


	//----- nvinfo : EIATTR_CRS_STACK_SIZE
	.align		4
        /*02a0*/ 	.byte	0x04, 0x1e
        /*02a2*/ 	.short	(.L_13289 - .L_13288)
.L_13288:
        /*02a4*/ 	.word	0x00000000
.L_13289:


//--------------------- .nv.info._ZN4vllm25paged_attention_v2_kernelIfhLi128ELi8ELi128ELNS_18Fp8KVCacheDataTypeE2ELb1ELi512EEEvPfS2_PT_PKS3_PKT0_S9_ifPKiSB_iPKfiiiSD_SD_iiiii --------------------------
	.section	.nv.info._ZN4vllm25paged_attention_v2_kernelIfhLi128ELi8ELi128ELNS_18Fp8KVCacheDataTypeE2ELb1ELi512EEEvPfS2_PT_PKS3_PKT0_S9_ifPKiSB_iPKfiiiSD_SD_iiiii,"",@"SHT_CUDA_INFO"
	.sectionflags	@""
	.align	4


	//----- nvinfo : EIATTR_CUDA_API_VERSION
	.align		4
        /*0000*/ 	.byte	0x04, 0x37
        /*0002*/ 	.short	(.L_13291 - .L_13290)
.L_13290:
        /*0004*/ 	.word	0x00000082


	//----- nvinfo : EIATTR_SW2861232_WAR
	.align		4
.L_13291:
        /*0008*/ 	.byte	0x01, 0x35
	.zero		2


	//----- nvinfo : EIATTR_PARAM_CBANK
	.align		4
        /*000c*/ 	.byte	0x04, 0x0a
        /*000e*/ 	.short	(.L_13293 - .L_13292)
	.align		4
.L_13292:
        /*0010*/ 	.word	index@(.nv.constant0._ZN4vllm25paged_attention_v2_kernelIfhLi128ELi8ELi128ELNS_18Fp8KVCacheDataTypeE2ELb1ELi512EEEvPfS2_PT_PKS3_PKT0_S9_ifPKiSB_iPKfiiiSD_SD_iiiii)
        /*0014*/ 	.short	0x0160
        /*0016*/ 	.short	0x008c


	//----- nvinfo : EIATTR_CBANK_PARAM_SIZE
	.align		4
.L_13293:
        /*0018*/ 	.byte	0x03, 0x19
        /*001a*/ 	.short	0x008c


	//----- nvinfo : EIATTR_KPARAM_INFO
	.align		4
        /*001c*/ 	.byte	0x04, 0x17
        /*001e*/ 	.short	(.L_13295 - .L_13294)
.L_13294:
        /*0020*/ 	.word	0x00000000
        /*0024*/ 	.short	0x0015
        /*0026*/ 	.short	0x0088
        /*0028*/ 	.byte	0x00, 0xf0, 0x11, 0x00


	//----- nvinfo : EIATTR_KPARAM_INFO
	.align		4
.L_13295:
        /*002c*/ 	.byte	0x04, 0x17
        /*002e*/ 	.short	(.L_13297 - .L_13296)
.L_13296:
        /*0030*/ 	.word	0x00000000
        /*0034*/ 	.short	0x0014
        /*0036*/ 	.short	0x0084
        /*0038*/ 	.byte	0x00, 0xf0, 0x11, 0x00


	//----- nvinfo : EIATTR_KPARAM_INFO
	.align		4
.L_13297:
        /*003c*/ 	.byte	0x04, 0x17
        /*003e*/ 	.short	(.L_13299 - .L_13298)
.L_13298:
        /*0040*/ 	.word	0x00000000
        /*0044*/ 	.short	0x0013
        /*0046*/ 	.short	0x0080
        /*0048*/ 	.byte	0x00, 0xf0, 0x11, 0x00


	//----- nvinfo : EIATTR_KPARAM_INFO
	.align		4
.L_13299:
        /*004c*/ 	.byte	0x04, 0x17
        /*004e*/ 	.short	(.L_13301 - .L_13300)
.L_13300:
        /*0050*/ 	.word	0x00000000
        /*0054*/ 	.short	0x0012
        /*0056*/ 	.short	0x007c
        /*0058*/ 	.byte	0x00, 0xf0, 0x11, 0x00


	//----- nvinfo : EIATTR_KPARAM_INFO
	.align		4
.L_13301:
        /*005c*/ 	.byte	0x04, 0x17
        /*005e*/ 	.short	(.L_13303 - .L_13302)
.L_13302:
        /*0060*/ 	.word	0x00000000
        /*0064*/ 	.short	0x0011
        /*0066*/ 	.short	0x0078
        /*0068*/ 	.byte	0x00, 0xf0, 0x11, 0x00


	//----- nvinfo : EIATTR_KPARAM_INFO
	.align		4
.L_13303:
        /*006c*/ 	.byte	0x04, 0x17
        /*006e*/ 	.short	(.L_13305 - .L_13304)
.L_13304:
        /*0070*/ 	.word	0x00000000
        /*0074*/ 	.short	0x0010
        /*0076*/ 	.short	0x0070
        /*0078*/ 	.byte	0x00, 0xf0, 0x21, 0x00


	//----- nvinfo : EIATTR_KPARAM_INFO
	.align		4
.L_13305:
        /*007c*/ 	.byte	0x04, 0x17
        /*007e*/ 	.short	(.L_13307 - .L_13306)
.L_13306:
        /*0080*/ 	.word	0x00000000
        /*0084*/ 	.short	0x000f
        /*0086*/ 	.short	0x0068
        /*0088*/ 	.byte	0x00, 0xf0, 0x21, 0x00


	//----- nvinfo : EIATTR_KPARAM_INFO
	.align		4
.L_13307:
        /*008c*/ 	.byte	0x04, 0x17
        /*008e*/ 	.short	(.L_13309 - .L_13308)
.L_13308:
        /*0090*/ 	.word	0x00000000
        /*0094*/ 	.short	0x000e
        /*0096*/ 	.short	0x0060
        /*0098*/ 	.byte	0x00, 0xf0, 0x11, 0x00


	//----- nvinfo : EIATTR_KPARAM_INFO
	.align		4
.L_13309:
        /*009c*/ 	.byte	0x04, 0x17
        /*009e*/ 	.short	(.L_13311 - .L_13310)
.L_13310:
        /*00a0*/ 	.word	0x00000000
        /*00a4*/ 	.short	0x000d
        /*00a6*/ 	.short	0x005c
        /*00a8*/ 	.byte	0x00, 0xf0, 0x11, 0x00


	//----- nvinfo : EIATTR_KPARAM_INFO
	.align		4
.L_13311:
        /*00ac*/ 	.byte	0x04, 0x17
        /*00ae*/ 	.short	(.L_13313 - .L_13312)
.L_13312:
        /*00b0*/ 	.word	0x00000000
        /*00b4*/ 	.short	0x000c
        /*00b6*/ 	.short	0x0058
        /*00b8*/ 	.byte	0x00, 0xf0, 0x11, 0x00


	//----- nvinfo : EIATTR_KPARAM_INFO
	.align		4
.L_13313:
        /*00bc*/ 	.byte	0x04, 0x17
        /*00be*/ 	.short	(.L_13315 - .L_13314)
.L_13314:
        /*00c0*/ 	.word	0x00000000
        /*00c4*/ 	.short	0x000b
        /*00c6*/ 	.short	0x0050
        /*00c8*/ 	.byte	0x00, 0xf0, 0x21, 0x00


	//----- nvinfo : EIATTR_KPARAM_INFO
	.align		4
.L_13315:
        /*00cc*/ 	.byte	0x04, 0x17
        /*00ce*/ 	.short	(.L_13317 - .L_13316)
.L_13316:
        /*00d0*/ 	.word	0x00000000
        /*00d4*/ 	.short	0x000a
        /*00d6*/ 	.short	0x0048
        /*00d8*/ 	.byte	0x00, 0xf0, 0x11, 0x00


	//----- nvinfo : EIATTR_KPARAM_INFO
	.align		4
.L_13317:
        /*00dc*/ 	.byte	0x04, 0x17
        /*00de*/ 	.short	(.L_13319 - .L_13318)
.L_13318:
        /*00e0*/ 	.word	0x00000000
        /*00e4*/ 	.short	0x0009
        /*00e6*/ 	.short	0x0040
        /*00e8*/ 	.byte	0x00, 0xf0, 0x21, 0x00


	//----- nvinfo : EIATTR_KPARAM_INFO
	.align		4
.L_13319:
        /*00ec*/ 	.byte	0x04, 0x17
        /*00ee*/ 	.short	(.L_13321 - .L_13320)
.L_13320:
        /*00f0*/ 	.word	0x00000000
        /*00f4*/ 	.short	0x0008
        /*00f6*/ 	.short	0x0038
        /*00f8*/ 	.byte	0x00, 0xf0, 0x21, 0x00


	//----- nvinfo : EIATTR_KPARAM_INFO
	.align		4
.L_13321:
        /*00fc*/ 	.byte	0x04, 0x17
        /*00fe*/ 	.short	(.L_13323 - .L_13322)
.L_13322:
        /*0100*/ 	.word	0x00000000
        /*0104*/ 	.short	0x0007
        /*0106*/ 	.short	0x0034
        /*0108*/ 	.byte	0x00, 0xf0, 0x11, 0x00


	//----- nvinfo : EIATTR_KPARAM_INFO
	.align		4
.L_13323:
        /*010c*/ 	.byte	0x04, 0x17
        /*010e*/ 	.short	(.L_13325 - .L_13324)
.L_13324:
        /*0110*/ 	.word	0x00000000
        /*0114*/ 	.short	0x0006
        /*0116*/ 	.short	0x0030
        /*0118*/ 	.byte	0x00, 0xf0, 0x11, 0x00


	//----- nvinfo : EIATTR_KPARAM_INFO
	.align		4
.L_13325:
        /*011c*/ 	.byte	0x04, 0x17
        /*011e*/ 	.short	(.L_13327 - .L_13326)
.L_13326:
        /*0120*/ 	.word	0x00000000
        /*0124*/ 	.short	0x0005
        /*0126*/ 	.short	0x0028
        /*0128*/ 	.byte	0x00, 0xf0, 0x21, 0x00


	//----- nvinfo : EIATTR_KPARAM_INFO
	.align		4
.L_13327:
        /*012c*/ 	.byte	0x04, 0x17
        /*012e*/ 	.short	(.L_13329 - .L_13328)
.L_13328:
        /*0130*/ 	.word	0x00000000
        /*0134*/ 	.short	0x0004
        /*0136*/ 	.short	0x0020
        /*0138*/ 	.byte	0x00, 0xf0, 0x21, 0x00


	//----- nvinfo : EIATTR_KPARAM_INFO
	.align		4
.L_13329:
        /*013c*/ 	.byte	0x04, 0x17
        /*013e*/ 	.short	(.L_13331 - .L_13330)
.L_13330:
        /*0140*/ 	.word	0x00000000
        /*0144*/ 	.short	0x0003
        /*0146*/ 	.short	0x0018
        /*0148*/ 	.byte	0x00, 0xf0, 0x21, 0x00


	//----- nvinfo : EIATTR_KPARAM_INFO
	.align		4
.L_13331:
        /*014c*/ 	.byte	0x04, 0x17
        /*014e*/ 	.short	(.L_13333 - .L_13332)
.L_13332:
        /*0150*/ 	.word	0x00000000
        /*0154*/ 	.short	0x0002
        /*0156*/ 	.short	0x0010
        /*0158*/ 	.byte	0x00, 0xf0, 0x21, 0x00


	//----- nvinfo : EIATTR_KPARAM_INFO
	.align		4
.L_13333:
        /*015c*/ 	.byte	0x04, 0x17
        /*015e*/ 	.short	(.L_13335 - .L_13334)
.L_13334:
        /*0160*/ 	.word	0x00000000
        /*0164*/ 	.short	0x0001
        /*0166*/ 	.short	0x0008
        /*0168*/ 	.byte	0x00, 0xf0, 0x21, 0x00


	//----- nvinfo : EIATTR_KPARAM_INFO
	.align		4
.L_13335:
        /*016c*/ 	.byte	0x04, 0x17
        /*016e*/ 	.short	(.L_13337 - .L_13336)
.L_13336:
        /*0170*/ 	.word	0x00000000
        /*0174*/ 	.short	0x0000
        /*0176*/ 	.short	0x0000
        /*0178*/ 	.byte	0x00, 0xf0, 0x21, 0x00


	//----- nvinfo : EIATTR_MAXREG_COUNT
	.align		4
.L_13337:
        /*017c*/ 	.byte	0x03, 0x1b
        /*017e*/ 	.short	0x00ff


	//----- nvinfo : EIATTR_NUM_BARRIERS
	.align		4
        /*0180*/ 	.byte	0x02, 0x4c
        /*0182*/ 	.byte	0x01
	.zero		1


	//----- nvinfo : EIATTR_EXTERNS
	.align		4
        /*0184*/ 	.byte	0x04, 0x0f
        /*0186*/ 	.short	(.L_13339 - .L_13338)


	//   ....[0]....
	.align		4
.L_13338:
        /*0188*/ 	.word	index@(__assertfail)


	//----- nvinfo : EIATTR_MERCURY_ISA_VERSION
	.align		4
.L_13339:
        /*018c*/ 	.byte	0x03, 0x5f
        /*018e*/ 	.short	0x0000


	//----- nvinfo : EIATTR_COOP_GROUP_MASK_REGIDS
	.align		4
        /*0190*/ 	.byte	0x04, 0x29
        /*0192*/ 	.short	(.L_13341 - .L_13340)


	//   ....[0]....
.L_13340:
        /*0194*/ 	.word	0xffffffff


	//   ....[1]....
        /*0198*/ 	.word	0xffffffff


	//   ....[2]....
        /*019c*/ 	.word	0xffffffff


	//   ....[3]....
        /*01a0*/ 	.word	0xffffffff


	//   ....[4]....
        /*01a4*/ 	.word	0xffffffff


	//   ....[5]....
        /*01a8*/ 	.word	0xffffffff


	//   ....[6]....
        /*01ac*/ 	.word	0xffffffff


	//   ....[7]....
        /*01b0*/ 	.word	0xffffffff


	//   ....[8]....
        /*01b4*/ 	.word	0xffffffff


	//   ....[9]....
        /*01b8*/ 	.word	0xffffffff


	//   ....[10]....
        /*01bc*/ 	.word	0xffffffff


	//   ....[11]....
        /*01c0*/ 	.word	0xffffffff


	//   ....[12]....
        /*01c4*/ 	.word	0xffffffff


	//   ....[13]....
        /*01c8*/ 	.word	0xffffffff


	//   ....[14]....
        /*01cc*/ 	.word	0xffffffff


	//   ....[15]....
        /*01d0*/ 	.word	0xffffffff


	//   ....[16]....
        /*01d4*/ 	.word	0xffffffff


	//   ....[17]....
        /*01d8*/ 	.word	0xffffffff


	//   ....[18]....
        /*01dc*/ 	.word	0xffffffff


	//   ....[19]....
        /*01e0*/ 	.word	0xffffffff


	//   ....[20]....
        /*01e4*/ 	.word	0xffffffff


	//   ....[21]....
        /*01e8*/ 	.word	0xffffffff


	//   ....[22]....
        /*01ec*/ 	.word	0xffffffff


	//   ....[23]....
        /*01f0*/ 	.word	0xffffffff


	//----- nvinfo : EIATTR_COOP_GROUP_INSTR_OFFSETS
	.align		4
.L_13341:
        /*01f4*/ 	.byte	0x04, 0x28
        /*01f6*/ 	.short	(.L_13343 - .L_13342)


	//   ....[0]....
.L_13342:
        /*01f8*/ 	.word	0x00000b60


	//   ....[1]....
        /*01fc*/ 	.word	0x00000b80


	//   ....[2]....
        /*0200*/ 	.word	0x00000c30


	//   ....[3]....
        /*0204*/ 	.word	0x00000c50


	//   ....[4]....
        /*0208*/ 	.word	0x00000c70


	//   ....[5]....
        /*020c*/ 	.word	0x00001aa0


	//   ....[6]....
        /*0210*/ 	.word	0x00001b00


	//   ....[7]....
        /*0214*/ 	.word	0x00001b30


	//   ....[8]....
        /*0218*/ 	.word	0x00001b50


	//   ....[9]....
        /*021c*/ 	.word	0x00001b70


	//   ....[10]....
        /*0220*/ 	.word	0x00001bc0


	//   ....[11]....
        /*0224*/ 	.word	0x00001be0


	//   ....[12]....
        /*0228*/ 	.word	0x00001c00


	//   ....[13]....
        /*022c*/ 	.word	0x00003590


	//   ....[14]....
        /*0230*/ 	.word	0x00003610


	//   ....[15]....
        /*0234*/ 	.word	0x00003680


	//   ....[16]....
        /*0238*/ 	.word	0x00003700


	//   ....[17]....
        /*023c*/ 	.word	0x00003780


	//   ....[18]....
        /*0240*/ 	.word	0x000037f0


	//   ....[19]....
        /*0244*/ 	.word	0x00003860


	//   ....[20]....
        /*0248*/ 	.word	0x000038d0


	//   ....[21]....
        /*024c*/ 	.word	0x00003940


	//   ....[22]....
        /*0250*/ 	.word	0x000039b0


	//   ....[23]....
        /*0254*/ 	.word	0x00003a20


	//----- nvinfo : EIATTR_SYSCALL_OFFSETS
	.align		4
.L_13343:
        /*0258*/ 	.byte	0x04, 0x46
        /*025a*/ 	.short	(.L_13345 - .L_13344)


	//   ....[0]....
.L_13344:
        /*025c*/ 	.word	0x000033f0


	//   ....[1]....
        /*0260*/ 	.word	0x00003520


	//----- nvinfo : EIATTR_EXIT_INSTR_OFFSETS
	.align		4
.L_13345:
        /*0264*/ 	.byte	0x04, 0x1c
        /*0266*/ 	.short	(.L_13347 - .L_13346)


	//   ....[0]....
.L_13346:
        /*0268*/ 	.word	0x00000090


	//   ....[1]....
        /*026c*/ 	.word	0x00002f00


	//   ....[2]....
        /*0270*/ 	.word	0x00002fb0


	//   ....[3]....
        /*0274*/ 	.word	0x000032c0


	//   ....[4]....
        /*0278*/ 	.word	0x00003530


	//----- nvinfo : EIATTR_CTAIDZ_USED
	.align		4
.L_13347:
        /*027c*/ 	.byte	0x01, 0x04
	.zero		2


	//----- nvinfo : EIATTR_CRS_STACK_SIZE
	.align		4
        /*0280*/ 	.byte	0x04, 0x1e
        /*0282*/ 	.short	(.L_13349 - .L_13348)
.L_13348:
        /*0284*/ 	.word	0x00000000
.L_13349:


//--------------------- .nv.info._ZN4vllm25paged_attention_v2_kernelIfhLi120ELi8ELi128ELNS_18Fp8KVCacheDataTypeE2ELb1ELi512EEEvPfS2_PT_PKS3_PKT0_S9_ifPKiSB_iPKfiiiSD_SD_iiiii --------------------------
	.section	.nv.info._ZN4vllm25paged_attention_v2_kernelIfhLi120ELi8ELi128ELNS_18Fp8KVCacheDataTypeE2ELb1ELi512EEEvPfS2_PT_PKS3_PKT0_S9_ifPKiSB_iPKfiiiSD_SD_iiiii,"",@"SHT_CUDA_INFO"
	.sectionflags	@""
	.align	4


	//----- nvinfo : EIATTR_CUDA_API_VERSION
	.align		4
        /*0000*/ 	.byte	0x04, 0x37
        /*0002*/ 	.short	(.L_13351 - .L_13350)
.L_13350:
        /*0004*/ 	.word	0x00000082


	//----- nvinfo : EIATTR_SW2861232_WAR
	.align		4
.L_13351:
        /*0008*/ 	.byte	0x01, 0x35
	.zero		2


	//----- nvinfo : EIATTR_PARAM_CBANK
	.align		4
        /*000c*/ 	.byte	0x04, 0x0a
        /*000e*/ 	.short	(.L_13353 - .L_13352)
	.align		4
.L_13352:
        /*0010*/ 	.word	index@(.nv.constant0._ZN4vllm25paged_attention_v2_kernelIfhLi120ELi8ELi128ELNS_18Fp8KVCacheDataTypeE2ELb1ELi512EEEvPfS2_PT_PKS3_PKT0_S9_ifPKiSB_iPKfiiiSD_SD_iiiii)
        /*0014*/ 	.short	0x0160
        /*0016*/ 	.short	0x008c


	//----- nvinfo : EIATTR_CBANK_PARAM_SIZE
	.align		4
.L_13353:
        /*0018*/ 	.byte	0x03, 0x19
        /*001a*/ 	.short	0x008c


	//----- nvinfo : EIATTR_KPARAM_INFO
	.align		4
        /*001c*/ 	.byte	0x04, 0x17
        /*001e*/ 	.short	(.L_13355 - .L_13354)
.L_13354:
        /*0020*/ 	.word	0x00000000
        /*0024*/ 	.short	0x0015
        /*0026*/ 	.short	0x0088
        /*0028*/ 	.byte	0x00, 0xf0, 0x11, 0x00


	//----- nvinfo : EIATTR_KPARAM_INFO
	.align		4
.L_13355:
        /*002c*/ 	.byte	0x04, 0x17
        /*002e*/ 	.short	(.L_13357 - .L_13356)
.L_13356:
        /*0030*/ 	.word	0x00000000
        /*0034*/ 	.short	0x0014
        /*0036*/ 	.short	0x0084
        /*0038*/ 	.byte	0x00, 0xf0, 0x11, 0x00


	//----- nvinfo : EIATTR_KPARAM_INFO
	.align		4
.L_13357:
        /*003c*/ 	.byte	0x04, 0x17
        /*003e*/ 	.short	(.L_13359 - .L_13358)
.L_13358:
        /*0040*/ 	.word	0x00000000
        /*0044*/ 	.short	0x0013
        /*0046*/ 	.short	0x0080
        /*0048*/ 	.byte	0x00, 0xf0, 0x11, 0x00


	//----- nvinfo : EIATTR_KPARAM_INFO
	.align		4
.L_13359:
        /*004c*/ 	.byte	0x04, 0x17
        /*004e*/ 	.short	(.L_13361 - .L_13360)
.L_13360:
        /*0050*/ 	.word	0x00000000
        /*0054*/ 	.short	0x0012
        /*0056*/ 	.short	0x007c
        /*0058*/ 	.byte	0x00, 0xf0, 0x11, 0x00


	//----- nvinfo : EIATTR_KPARAM_INFO
	.align		4
.L_13361:
        /*005c*/ 	.byte	0x04, 0x17
        /*005e*/ 	.short	(.L_13363 - .L_13362)
.L_13362:
        /*0060*/ 	.word	0x00000000
        /*0064*/ 	.short	0x0011
        /*0066*/ 	.short	0x0078
        /*0068*/ 	.byte	0x00, 0xf0, 0x11, 0x00


	//----- nvinfo : EIATTR_KPARAM_INFO
	.align		4
.L_13363:
        /*006c*/ 	.byte	0x04, 0x17
        /*006e*/ 	.short	(.L_13365 - .L_13364)
.L_13364:
        /*0070*/ 	.word	0x00000000
        /*0074*/ 	.short	0x0010
        /*0076*/ 	.short	0x0070
        /*0078*/ 	.byte	0x00, 0xf0, 0x21, 0x00


	//----- nvinfo : EIATTR_KPARAM_INFO
	.align		4
.L_13365:
        /*007c*/ 	.byte	0x04, 0x17
        /*007e*/ 	.short	(.L_13367 - .L_13366)
.L_13366:
        /*0080*/ 	.word	0x00000000
        /*0084*/ 	.short	0x000f
        /*0086*/ 	.short	0x0068
        /*0088*/ 	.byte	0x00, 0xf0, 0x21, 0x00


	//----- nvinfo : EIATTR_KPARAM_INFO
	.align		4
.L_13367:
        /*008c*/ 	.byte	0x04, 0x17
        /*008e*/ 	.short	(.L_13369 - .L_13368)
.L_13368:
        /*0090*/ 	.word	0x00000000
        /*0094*/ 	.short	0x000e
        /*0096*/ 	.short	0x0060
        /*0098*/ 	.byte	0x00, 0xf0, 0x11, 0x00


	//----- nvinfo : EIATTR_KPARAM_INFO
	.align		4
.L_13369:
        /*009c*/ 	.byte	0x04, 0x17
        /*009e*/ 	.short	(.L_13371 - .L_13370)
.L_13370:
        /*00a0*/ 	.word	0x00000000
        /*00a4*/ 	.short	0x000d
        /*00a6*/ 	.short	0x005c
        /*00a8*/ 	.byte	0x00, 0xf0, 0x11, 0x00


	//----- nvinfo : EIATTR_KPARAM_INFO
	.align		4
.L_13371:
        /*00ac*/ 	.byte	0x04, 0x17
        /*00ae*/ 	.short	(.L_13373 - .L_13372)
.L_13372:
        /*00b0*/ 	.word	0x00000000
        /*00b4*/ 	.short	0x000c
        /*00b6*/ 	.short	0x0058
        /*00b8*/ 	.byte	0x00, 0xf0, 0x11, 0x00


	//----- nvinfo : EIATTR_KPARAM_INFO
	.align		4
.L_13373:
        /*00bc*/ 	.byte	0x04, 0x17
        /*00be*/ 	.short	(.L_13375 - .L_13374)
.L_13374:
        /*00c0*/ 	.word	0x00000000
        /*00c4*/ 	.short	0x000b
        /*00c6*/ 	.short	0x0050
        /*00c8*/ 	.byte	0x00, 0xf0, 0x21, 0x00


	//----- nvinfo : EIATTR_KPARAM_INFO
	.align		4
.L_13375:
        /*00cc*/ 	.byte	0x04, 0x17
        /*00ce*/ 	.short	(.L_13377 - .L_13376)
.L_13376:
        /*00d0*/ 	.word	0x00000000
        /*00d4*/ 	.short	0x000a
        /*00d6*/ 	.short	0x0048
        /*00d8*/ 	.byte	0x00, 0xf0, 0x11, 0x00


	//----- nvinfo : EIATTR_KPARAM_INFO
	.align		4
.L_13377:
        /*00dc*/ 	.byte	0x04, 0x17
        /*00de*/ 	.short	(.L_13379 - .L_13378)
.L_13378:
        /*00e0*/ 	.word	0x00000000
        /*00e4*/ 	.short	0x0009
        /*00e6*/ 	.short	0x0040
        /*00e8*/ 	.byte	0x00, 0xf0, 0x21, 0x00


	//----- nvinfo : EIATTR_KPARAM_INFO
	.align		4
.L_13379:
        /*00ec*/ 	.byte	0x04, 0x17
        /*00ee*/ 	.short	(.L_13381 - .L_13380)
.L_13380:
        /*00f0*/ 	.word	0x00000000
        /*00f4*/ 	.short	0x0008
        /*00f6*/ 	.short	0x0038
        /*00f8*/ 	.byte	0x00, 0xf0, 0x21, 0x00


	//----- nvinfo : EIATTR_KPARAM_INFO
	.align		4
.L_13381:
        /*00fc*/ 	.byte	0x04, 0x17
        /*00fe*/ 	.short	(.L_13383 - .L_13382)
.L_13382:
        /*0100*/ 	.word	0x00000000
        /*0104*/ 	.short	0x0007
        /*0106*/ 	.short	0x0034
        /*0108*/ 	.byte	0x00, 0xf0, 0x11, 0x00


	//----- nvinfo : EIATTR_KPARAM_INFO
	.align		4
.L_13383:
        /*010c*/ 	.byte	0x04, 0x17
        /*010e*/ 	.short	(.L_13385 - .L_13384)
.L_13384:
        /*0110*/ 	.word	0x00000000
        /*0114*/ 	.short	0x0006
        /*0116*/ 	.short	0x0030
        /*0118*/ 	.byte	0x00, 0xf0, 0x11, 0x00


	//----- nvinfo : EIATTR_KPARAM_INFO
	.align		4
.L_13385:
        /*011c*/ 	.byte	0x04, 0x17
        /*011e*/ 	.short	(.L_13387 - .L_13386)
.L_13386:
        /*0120*/ 	.word	0x00000000
        /*0124*/ 	.short	0x0005
        /*0126*/ 	.short	0x0028
        /*0128*/ 	.byte	0x00, 0xf0, 0x21, 0x00


	//----- nvinfo : EIATTR_KPARAM_INFO
	.align		4
.L_13387:
        /*012c*/ 	.byte	0x04, 0x17
        /*012e*/ 	.short	(.L_13389 - .L_13388)
.L_13388:
        /*0130*/ 	.word	0x00000000
        /*0134*/ 	.short	0x0004
        /*0136*/ 	.short	0x0020
        /*0138*/ 	.byte	0x00, 0xf0, 0x21, 0x00


	//----- nvinfo : EIATTR_KPARAM_INFO
	.align		4
.L_13389:
        /*013c*/ 	.byte	0x04, 0x17
        /*013e*/ 	.short	(.L_13391 - .L_13390)
.L_13390:
        /*0140*/ 	.word	0x00000000
        /*0144*/ 	.short	0x0003
        /*0146*/ 	.short	0x0018
        /*0148*/ 	.byte	0x00, 0xf0, 0x21, 0x00


	//----- nvinfo : EIATTR_KPARAM_INFO
	.align		4
.L_13391:
        /*014c*/ 	.byte	0x04, 0x17
        /*014e*/ 	.short	(.L_13393 - .L_13392)
.L_13392:
        /*0150*/ 	.word	0x00000000
        /*0154*/ 	.short	0x0002
        /*0156*/ 	.short	0x0010
        /*0158*/ 	.byte	0x00, 0xf0, 0x21, 0x00


	//----- nvinfo : EIATTR_KPARAM_INFO
	.align		4
.L_13393:
        /*015c*/ 	.byte	0x04, 0x17
        /*015e*/ 	.short	(.L_13395 - .L_13394)
.L_13394:
        /*0160*/ 	.word	0x00000000
        /*0164*/ 	.short	0x0001
        /*0166*/ 	.short	0x0008
        /*0168*/ 	.byte	0x00, 0xf0, 0x21, 0x00


	//----- nvinfo : EIATTR_KPARAM_INFO
	.align		4
.L_13395:
        /*016c*/ 	.byte	0x04, 0x17
        /*016e*/ 	.short	(.L_13397 - .L_13396)
.L_13396:
        /*0170*/ 	.word	0x00000000
        /*0174*/ 	.short	0x0000
        /*0176*/ 	.short	0x0000
        /*0178*/ 	.byte	0x00, 0xf0, 0x21, 0x00


	//----- nvinfo : EIATTR_MAXREG_COUNT
	.align		4
.L_13397:
        /*017c*/ 	.byte	0x03, 0x1b
        /*017e*/ 	.short	0x00ff


	//----- nvinfo : EIATTR_NUM_BARRIERS
	.align		4
        /*0180*/ 	.byte	0x02, 0x4c
        /*0182*/ 	.byte	0x01
	.zero		1


	//----- nvinfo : EIATTR_EXTERNS
	.align		4
        /*0184*/ 	.byte	0x04, 0x0f
        /*0186*/ 	.short	(.L_13399 - .L_13398)


	//   ....[0]....
	.align		4
.L_13398:
        /*0188*/ 	.word	index@(__assertfail)


	//----- nvinfo : EIATTR_MERCURY_ISA_VERSION
	.align		4
.L_13399:
        /*018c*/ 	.byte	0x03, 0x5f
        /*018e*/ 	.short	0x0000


	//----- nvinfo : EIATTR_COOP_GROUP_MASK_REGIDS
	.align		4
        /*0190*/ 	.byte	0x04, 0x29
        /*0192*/ 	.short	(.L_13401 - .L_13400)


	//   ....[0]....
.L_13400:
        /*0194*/ 	.word	0xffffffff


	//   ....[1]....
        /*0198*/ 	.word	0xffffffff


	//   ....[2]....
        /*019c*/ 	.word	0xffffffff


	//   ....[3]....
        /*01a0*/ 	.word	0xffffffff


	//   ....[4]....
        /*01a4*/ 	.word	0xffffffff


	//   ....[5]....
        /*01a8*/ 	.word	0xffffffff


	//   ....[6]....
        /*01ac*/ 	.word	0xffffffff


	//   ....[7]....
        /*01b0*/ 	.word	0xffffffff


	//   ....[8]....
        /*01b4*/ 	.word	0xffffffff


	//   ....[9]....
        /*01b8*/ 	.word	0xffffffff


	//   ....[10]....
        /*01bc*/ 	.word	0xffffffff


	//   ....[11]....
        /*01c0*/ 	.word	0xffffffff


	//   ....[12]....
        /*01c4*/ 	.word	0xffffffff


	//   ....[13]....
        /*01c8*/ 	.word	0xffffffff


	//   ....[14]....
        /*01cc*/ 	.word	0xffffffff


	//   ....[15]....
        /*01d0*/ 	.word	0xffffffff


	//   ....[16]....
        /*01d4*/ 	.word	0xffffffff


	//   ....[17]....
        /*01d8*/ 	.word	0xffffffff


	//   ....[18]....
        /*01dc*/ 	.word	0xffffffff


	//   ....[19]....
        /*01e0*/ 	.word	0xffffffff


	//   ....[20]....
        /*01e4*/ 	.word	0xffffffff


	//   ....[21]....
        /*01e8*/ 	.word	0xffffffff


	//   ....[22]....
        /*01ec*/ 	.word	0xffffffff


	//   ....[23]....
        /*01f0*/ 	.word	0xffffffff


	//----- nvinfo : EIATTR_COOP_GROUP_INSTR_OFFSETS
	.align		4
.L_13401:
        /*01f4*/ 	.byte	0x04, 0x28
        /*01f6*/ 	.short	(.L_13403 - .L_13402)


	//   ....[0]....
.L_13402:
        /*01f8*/ 	.word	0x00000b60


	//   ....[1]....
        /*01fc*/ 	.word	0x00000b80


	//   ....[2]....
        /*0200*/ 	.word	0x00000c30


	//   ....[3]....
        /*0204*/ 	.word	0x00000c50


	//   ....[4]....
        /*0208*/ 	.word	0x00000c70


	//   ....[5]....
        /*020c*/ 	.word	0x00001aa0


	//   ....[6]....
        /*0210*/ 	.word	0x00001b00


	//   ....[7]....
        /*0214*/ 	.word	0x00001b30


	//   ....[8]....
        /*0218*/ 	.word	0x00001b50


	//   ....[9]....
        /*021c*/ 	.word	0x00001b70


	//   ....[10]....
        /*0220*/ 	.word	0x00001bc0


	//   ....[11]....
        /*0224*/ 	.word	0x00001be0


	//   ....[12]....
        /*0228*/ 	.word	0x00001c00


	//   ....[13]....
        /*022c*/ 	.word	0x00003740


	//   ....[14]....
        /*0230*/ 	.word	0x000037b0


	//   ....[15]....
        /*0234*/ 	.word	0x00003810


	//   ....[16]....
        /*0238*/ 	.word	0x00003890


	//   ....[17]....
        /*023c*/ 	.word	0x00003910


	//   ....[18]....
        /*0240*/ 	.word	0x00003980


	//   ....[19]....
        /*0244*/ 	.word	0x000039f0


	//   ....[20]....
        /*0248*/ 	.word	0x00003a60


	//   ....[21]....
        /*024c*/ 	.word	0x00003ad0


	//   ....[22]....
        /*0250*/ 	.word	0x00003b40


	//   ....[23]....
        /*0254*/ 	.word	0x00003bb0


	//----- nvinfo : EIATTR_SYSCALL_OFFSETS
	.align		4
.L_13403:
        /*0258*/ 	.byte	0x04, 0x46
        /*025a*/ 	.short	(.L_13405 - .L_13404)


	//   ....[0]....
.L_13404:
        /*025c*/ 	.word	0x000035a0


	//   ....[1]....
        /*0260*/ 	.word	0x000036d0


	//----- nvinfo : EIATTR_EXIT_INSTR_OFFSETS
	.align		4
.L_13405:
        /*0264*/ 	.byte	0x04, 0x1c
        /*0266*/ 	.short	(.L_13407 - .L_13406)


	//   ....[0]....
.L_13406:
        /*0268*/ 	.word	0x00000090


	//   ....[1]....
        /*026c*/ 	.word	0x00003050


	//   ....[2]....
        /*0270*/ 	.word	0x00003400


	//   ....[3]....
        /*0274*/ 	.word	0x00003470


	//   ....[4]....
        /*0278*/ 	.word	0x000036e0


	//----- nvinfo : EIATTR_CTAIDZ_USED
	.align		4
.L_13407:
        /*027c*/ 	.byte	0x01, 0x04
	.zero		2


	//----- nvinfo : EIATTR_CRS_STACK_SIZE
	.align		4
        /*0280*/ 	.byte	0x04, 0x1e
        /*0282*/ 	.short	(.L_13409 - .L_13408)
.L_13408:
        /*0284*/ 	.word	0x00000000
.L_13409:


//--------------------- .nv.info._ZN4vllm25paged_attention_v2_kernelIfhLi112ELi8ELi128ELNS_18Fp8KVCacheDataTypeE2ELb1ELi512EEEvPfS2_PT_PKS3_PKT0_S9_ifPKiSB_iPKfiiiSD_SD_iiiii --------------------------
	.section	.nv.info._ZN4vllm25paged_attention_v2_kernelIfhLi112ELi8ELi128ELNS_18Fp8KVCacheDataTypeE2ELb1ELi512EEEvPfS2_PT_PKS3_PKT0_S9_ifPKiSB_iPKfiiiSD_SD_iiiii,"",@"SHT_CUDA_INFO"
	.sectionflags	@""
	.align	4


	//----- nvinfo : EIATTR_CUDA_API_VERSION
	.align		4
        /*0000*/ 	.byte	0x04, 0x37
        /*0002*/ 	.short	(.L_13411 - .L_13410)
.L_13410:
        /*0004*/ 	.word	0x00000082


	//----- nvinfo : EIATTR_SW2861232_WAR
	.align		4
.L_13411:
        /*0008*/ 	.byte	0x01, 0x35
	.zero		2


	//----- nvinfo : EIATTR_PARAM_CBANK
	.align		4
        /*000c*/ 	.byte	0x04, 0x0a
        /*000e*/ 	.short	(.L_13413 - .L_13412)
	.align		4
.L_13412:
        /*0010*/ 	.word	index@(.nv.constant0._ZN4vllm25paged_attention_v2_kernelIfhLi112ELi8ELi128ELNS_18Fp8KVCacheDataTypeE2ELb1ELi512EEEvPfS2_PT_PKS3_PKT0_S9_ifPKiSB_iPKfiiiSD_SD_iiiii)
        /*0014*/ 	.short	0x0160
        /*0016*/ 	.short	0x008c


	//----- nvinfo : EIATTR_CBANK_PARAM_SIZE
	.align		4
.L_13413:
        /*0018*/ 	.byte	0x03, 0x19
        /*001a*/ 	.short	0x008c


	//----- nvinfo : EIATTR_KPARAM_INFO
	.align		4
        /*001c*/ 	.byte	0x04, 0x17
        /*001e*/ 	.short	(.L_13415 - .L_13414)
.L_13414:
        /*0020*/ 	.word	0x00000000
        /*0024*/ 	.short	0x0015
        /*0026*/ 	.short	0x0088
        /*0028*/ 	.byte	0x00, 0xf0, 0x11, 0x00


	//----- nvinfo : EIATTR_KPARAM_INFO
	.align		4
.L_13415:
        /*002c*/ 	.byte	0x04, 0x17
        /*002e*/ 	.short	(.L_13417 - .L_13416)
.L_13416:
        /*0030*/ 	.word	0x00000000
        /*0034*/ 	.short	0x0014
        /*0036*/ 	.short	0x0084
        /*0038*/ 	.byte	0x00, 0xf0, 0x11, 0x00


	//----- nvinfo : EIATTR_KPARAM_INFO
	.align		4
.L_13417:
        /*003c*/ 	.byte	0x04, 0x17
        /*003e*/ 	.short	(.L_13419 - .L_13418)
.L_13418:
        /*0040*/ 	.word	0x00000000
        /*0044*/ 	.short	0x0013
        /*0046*/ 	.short	0x0080
        /*0048*/ 	.byte	0x00, 0xf0, 0x11, 0x00


	//----- nvinfo : EIATTR_KPARAM_INFO
	.align		4
.L_13419:
        /*004c*/ 	.byte	0x04, 0x17
        /*004e*/ 	.short	(.L_13421 - .L_13420)
.L_13420:
        /*0050*/ 	.word	0x00000000
        /*0054*/ 	.short	0x0012
        /*0056*/ 	.short	0x007c
        /*0058*/ 	.byte	0x00, 0xf0, 0x11, 0x00


	//----- nvinfo : EIATTR_KPARAM_INFO
	.align		4
.L_13421:
        /*005c*/ 	.byte	0x04, 0x17
        /*005e*/ 	.short	(.L_13423 - .L_13422)
.L_13422:
        /*0060*/ 	.word	0x00000000
        /*0064*/ 	.short	0x0011
        /*0066*/ 	.short	0x0078
        /*0068*/ 	.byte	0x00, 0xf0, 0x11, 0x00


	//----- nvinfo : EIATTR_KPARAM_INFO
	.align		4
.L_13423:
        /*006c*/ 	.byte	0x04, 0x17
        /*006e*/ 	.short	(.L_13425 - .L_13424)
.L_13424:
        /*0070*/ 	.word	0x00000000
        /*0074*/ 	.short	0x0010
        /*0076*/ 	.short	0x0070
        /*0078*/ 	.byte	0x00, 0xf0, 0x21, 0x00


	//----- nvinfo : EIATTR_KPARAM_INFO
	.align		4
.L_13425:
        /*007c*/ 	.byte	0x04, 0x17
        /*007e*/ 	.short	(.L_13427 - .L_13426)
.L_13426:
        /*0080*/ 	.word	0x00000000
        /*0084*/ 	.short	0x000f
        /*0086*/ 	.short	0x0068
        /*0088*/ 	.byte	0x00, 0xf0, 0x21, 0x00


	//----- nvinfo : EIATTR_KPARAM_INFO
	.align		4
.L_13427:
        /*008c*/ 	.byte	0x04, 0x17
        /*008e*/ 	.short	(.L_13429 - .L_13428)
.L_13428:
        /*0090*/ 	.word	0x00000000
        /*0094*/ 	.short	0x000e
        /*0096*/ 	.short	0x0060
        /*0098*/ 	.byte	0x00, 0xf0, 0x11, 0x00


	//----- nvinfo : EIATTR_KPARAM_INFO
	.align		4
.L_13429:
        /*009c*/ 	.byte	0x04, 0x17
        /*009e*/ 	.short	(.L_13431 - .L_13430)
.L_13430:
        /*00a0*/ 	.word	0x00000000
        /*00a4*/ 	.short	0x000d
        /*00a6*/ 	.short	0x005c
        /*00a8*/ 	.byte	0x00, 0xf0, 0x11, 0x00


	//----- nvinfo : EIATTR_KPARAM_INFO
	.align		4
.L_13431:
        /*00ac*/ 	.byte	0x04, 0x17
        /*00ae*/ 	.short	(.L_13433 - .L_13432)
.L_13432:
        /*00b0*/ 	.word	0x00000000
        /*00b4*/ 	.short	0x000c
        /*00b6*/ 	.short	0x0058
        /*00b8*/ 	.byte	0x00, 0xf0, 0x11, 0x00


	//----- nvinfo : EIATTR_KPARAM_INFO
	.align		4
.L_13433:
        /*00bc*/ 	.byte	0x04, 0x17
        /*00be*/ 	.short	(.L_13435 - .L_13434)
.L_13434:
        /*00c0*/ 	.word	0x00000000
        /*00c4*/ 	.short	0x000b
        /*00c6*/ 	.short	0x0050
        /*00c8*/ 	.byte	0x00, 0xf0, 0x21, 0x00


	//----- nvinfo : EIATTR_KPARAM_INFO
	.align		4
.L_13435:
        /*00cc*/ 	.byte	0x04, 0x17
        /*00ce*/ 	.short	(.L_13437 - .L_13436)
.L_13436:
        /*00d0*/ 	.word	0x00000000
        /*00d4*/ 	.short	0x000a
        /*00d6*/ 	.short	0x0048
        /*00d8*/ 	.byte	0x00, 0xf0, 0x11, 0x00


	//----- nvinfo : EIATTR_KPARAM_INFO
	.align		4
.L_13437:
        /*00dc*/ 	.byte	0x04, 0x17
        /*00de*/ 	.short	(.L_13439 - .L_13438)
.L_13438:
        /*00e0*/ 	.word	0x00000000
        /*00e4*/ 	.short	0x0009
        /*00e6*/ 	.short	0x0040
        /*00e8*/ 	.byte	0x00, 0xf0, 0x21, 0x00


	//----- nvinfo : EIATTR_KPARAM_INFO
	.align		4
.L_13439:
        /*00ec*/ 	.byte	0x04, 0x17
        /*00ee*/ 	.short	(.L_13441 - .L_13440)
.L_13440:
        /*00f0*/ 	.word	0x00000000
        /*00f4*/ 	.short	0x0008
        /*00f6*/ 	.short	0x0038
        /*00f8*/ 	.byte	0x00, 0xf0, 0x21, 0x00


	//----- nvinfo : EIATTR_KPARAM_INFO
	.align		4
.L_13441:
        /*00fc*/ 	.byte	0x04, 0x17
        /*00fe*/ 	.short	(.L_13443 - .L_13442)
.L_13442:
        /*0100*/ 	.word	0x00000000
        /*0104*/ 	.short	0x0007
        /*0106*/ 	.short	0x0034
        /*0108*/ 	.byte	0x00, 0xf0, 0x11, 0x00


	//----- nvinfo : EIATTR_KPARAM_INFO
	.align		4
.L_13443:
        /*010c*/ 	.byte	0x04, 0x17
        /*010e*/ 	.short	(.L_13445 - .L_13444)
.L_13444:
        /*0110*/ 	.word	0x00000000
        /*0114*/ 	.short	0x0006
        /*0116*/ 	.short	0x0030
        /*0118*/ 	.byte	0x00, 0xf0, 0x11, 0x00


	//----- nvinfo : EIATTR_KPARAM_INFO
	.align		4
.L_13445:
        /*011c*/ 	.byte	0x04, 0x17
        /*011e*/ 	.short	(.L_13447 - .L_13446)
.L_13446:
        /*0120*/ 	.word	0x00000000
        /*0124*/ 	.short	0x0005
        /*0126*/ 	.short	0x0028
        /*0128*/ 	.byte	0x00, 0xf0, 0x21, 0x00


	//----- nvinfo : EIATTR_KPARAM_INFO
	.align		4
.L_13447:
        /*012c*/ 	.byte	0x04, 0x17
        /*012e*/ 	.short	(.L_13449 - .L_13448)
.L_13448:
        /*0130*/ 	.word	0x00000000
        /*0134*/ 	.short	0x0004
        /*0136*/ 	.short	0x0020
        /*0138*/ 	.byte	0x00, 0xf0, 0x21, 0x00


	//----- nvinfo : EIATTR_KPARAM_INFO
	.align		4
.L_13449:
        /*013c*/ 	.byte	0x04, 0x17
        /*013e*/ 	.short	(.L_13451 - .L_13450)
.L_13450:
        /*0140*/ 	.word	0x00000000
        /*0144*/ 	.short	0x0003
        /*0146*/ 	.short	0x0018
        /*0148*/ 	.byte	0x00, 0xf0, 0x21, 0x00


	//----- nvinfo : EIATTR_KPARAM_INFO
	.align		4
.L_13451:
        /*014c*/ 	.byte	0x04, 0x17
        /*014e*/ 	.short	(.L_13453 - .L_13452)
.L_13452:
        /*0150*/ 	.word	0x00000000
        /*0154*/ 	.short	0x0002
        /*0156*/ 	.short	0x0010
        /*0158*/ 	.byte	0x00, 0xf0, 0x21, 0x00


	//----- nvinfo : EIATTR_KPARAM_INFO
	.align		4
.L_13453:
        /*015c*/ 	.byte	0x04, 0x17
        /*015e*/ 	.short	(.L_13455 - .L_13454)
.L_13454:
        /*0160*/ 	.word	0x00000000
        /*0164*/ 	.short	0x0001
        /*0166*/ 	.short	0x0008
        /*0168*/ 	.byte	0x00, 0xf0, 0x21, 0x00


	//----- nvinfo : EIATTR_KPARAM_INFO
	.align		4
.L_13455:
        /*016c*/ 	.byte	0x04, 0x17
        /*016e*/ 	.short	(.L_13457 - .L_13456)
.L_13456:
        /*0170*/ 	.word	0x00000000
        /*0174*/ 	.short	0x0000
        /*0176*/ 	.short	0x0000
        /*0178*/ 	.byte	0x00, 0xf0, 0x21, 0x00


	//----- nvinfo : EIATTR_MAXREG_COUNT
	.align		4
.L_13457:
        /*017c*/ 	.byte	0x03, 0x1b
        /*017e*/ 	.short	0x00ff


	//----- nvinfo : EIATTR_NUM_BARRIERS
	.align		4
        /*0180*/ 	.byte	0x02, 0x4c
        /*0182*/ 	.byte	0x01
	.zero		1


	//----- nvinfo : EIATTR_EXTERNS
	.align		4
        /*0184*/ 	.byte	0x04, 0x0f
        /*0186*/ 	.short	(.L_13459 - .L_13458)


	//   ....[0]....
	.align		4
.L_13458:
        /*0188*/ 	.word	index@(__assertfail)


	//----- nvinfo : EIATTR_MERCURY_ISA_VERSION
	.align		4
.L_13459:
        /*018c*/ 	.byte	0x03, 0x5f
        /*018e*/ 	.short	0x0000


	//----- nvinfo : EIATTR_COOP_GROUP_MASK_REGIDS
	.align		4
        /*0190*/ 	.byte	0x04, 0x29
        /*0192*/ 	.short	(.L_13461 - .L_13460)


	//   ....[0]....
.L_13460:
        /*0194*/ 	.word	0xffffffff


	//   ....[1]....
        /*0198*/ 	.word	0xffffffff


	//   ....[2]....
        /*019c*/ 	.word	0xffffffff


	//   ....[3]....
        /*01a0*/ 	.word	0xffffffff


	//   ....[4]....
        /*01a4*/ 	.word	0xffffffff


	//   ....[5]....
        /*01a8*/ 	.word	0xffffffff


	//   ....[6]....
        /*01ac*/ 	.word	0xffffffff


	//   ....[7]....
        /*01b0*/ 	.word	0xffffffff


	//   ....[8]....
        /*01b4*/ 	.word	0xffffffff


	//   ....[9]....
        /*01b8*/ 	.word	0xffffffff


	//   ....[10]....
        /*01bc*/ 	.word	0xffffffff


	//   ....[11]....
        /*01c0*/ 	.word	0xffffffff


	//   ....[12]....
        /*01c4*/ 	.word	0xffffffff


	//   ....[13]....
        /*01c8*/ 	.word	0xffffffff


	//   ....[14]....
        /*01cc*/ 	.word	0xffffffff


	//   ....[15]....
        /*01d0*/ 	.word	0xffffffff


	//   ....[16]....
        /*01d4*/ 	.word	0xffffffff


	//   ....[17]....
        /*01d8*/ 	.word	0xffffffff


	//   ....[18]....
        /*01dc*/ 	.word	0xffffffff


	//   ....[19]....
        /*01e0*/ 	.word	0xffffffff


	//   ....[20]....
        /*01e4*/ 	.word	0xffffffff


	//   ....[21]....
        /*01e8*/ 	.word	0xffffffff


	//   ....[22]....
        /*01ec*/ 	.word	0xffffffff


	//----- nvinfo : EIATTR_COOP_GROUP_INSTR_OFFSETS
	.align		4
.L_13461:
        /*01f0*/ 	.byte	0x04, 0x28
        /*01f2*/ 	.short	(.L_13463 - .L_13462)


	//   ....[0]....
.L_13462:
        /*01f4*/ 	.word	0x00000b70


	//   ....[1]....
        /*01f8*/ 	.word	0x00000b90


	//   ....[2]....
        /*01fc*/ 	.word	0x00000c40


	//   ....[3]....
        /*0200*/ 	.word	0x00000c60


	//   ....[4]....
        /*0204*/ 	.word	0x00000c80


	//   ....[5]....
        /*0208*/ 	.word	0x00001ab0


	//   ....[6]....
        /*020c*/ 	.word	0x00001b10


	//   ....[7]....
        /*0210*/ 	.word	0x00001b40


	//   ....[8]....
        /*0214*/ 	.word	0x00001b60


	//   ....[9]....
        /*0218*/ 	.word	0x00001b80


	//   ....[10]....
        /*021c*/ 	.word	0x00001bd0


	//   ....[11]....
        /*0220*/ 	.word	0x00001bf0


	//   ....[12]....
        /*0224*/ 	.word	0x00001c10


	//   ....[13]....
        /*0228*/ 	.word	0x000034c0


	//   ....[14]....
        /*022c*/ 	.word	0x00003530


	//   ....[15]....
        /*0230*/ 	.word	0x00003590


	//   ....[16]....
        /*0234*/ 	.word	0x00003610


	//   ....[17]....
        /*0238*/ 	.word	0x00003690


	//   ....[18]....
        /*023c*/ 	.word	0x00003700


	//   ....[19]....
        /*0240*/ 	.word	0x00003770


	//   ....[20]....
        /*0244*/ 	.word	0x000037e0


	//   ....[21]....
        /*0248*/ 	.word	0x00003850


	//   ....[22]....
        /*024c*/ 	.word	0x000038c0


	//----- nvinfo : EIATTR_SYSCALL_OFFSETS
	.align		4
.L_13463:
        /*0250*/ 	.byte	0x04, 0x46
        /*0252*/ 	.short	(.L_13465 - .L_13464)


	//   ....[0]....
.L_13464:
        /*0254*/ 	.word	0x00003320


	//   ....[1]....
        /*0258*/ 	.word	0x00003450


	//----- nvinfo : EIATTR_EXIT_INSTR_OFFSETS
	.align		4
.L_13465:
        /*025c*/ 	.byte	0x04, 0x1c
        /*025e*/ 	.short	(.L_13467 - .L_13466)


	//   ....[0]....
.L_13466:
        /*0260*/ 	.word	0x00000090


	//   ....[1]....
        /*0264*/ 	.word	0x00002e90


	//   ....[2]....
        /*0268*/ 	.word	0x00002f50


	//   ....[3]....
        /*026c*/ 	.word	0x000031f0


	//   ....[4]....
        /*0270*/ 	.word	0x00003460


	//----- nvinfo : EIATTR_CTAIDZ_USED
	.align		4
.L_13467:
        /*0274*/ 	.byte	0x01, 0x04
	.zero		2


	//----- nvinfo : EIATTR_CRS_STACK_SIZE
	.align		4
        /*0278*/ 	.byte	0x04, 0x1e
        /*027a*/ 	.short	(.L_13469 - .L_13468)
.L_13468:
        /*027c*/ 	.word	0x00000000
.L_13469:


//--------------------- .nv.info._ZN4vllm25paged_attention_v2_kernelIfhLi96ELi8ELi128ELNS_18Fp8KVCacheDataTypeE2ELb1ELi512EEEvPfS2_PT_PKS3_PKT0_S9_ifPKiSB_iPKfiiiSD_SD_iiiii --------------------------
	.section	.nv.info._ZN4vllm25paged_attention_v2_kernelIfhLi96ELi8ELi128ELNS_18Fp8KVCacheDataTypeE2ELb1ELi512EEEvPfS2_PT_PKS3_PKT0_S9_ifPKiSB_iPKfiiiSD_SD_iiiii,"",@"SHT_CUDA_INFO"
	.sectionflags	@""
	.align	4


	//----- nvinfo : EIATTR_CUDA_API_VERSION
	.align		4
        /*0000*/ 	.byte	0x04, 0x37
        /*0002*/ 	.short	(.L_13471 - .L_13470)
.L_13470:
        /*0004*/ 	.word	0x00000082


	//----- nvinfo : EIATTR_SW2861232_WAR
	.align		4
.L_13471:
        /*0008*/ 	.byte	0x01, 0x35
	.zero		2


	//----- nvinfo : EIATTR_PARAM_CBANK
	.align		4
        /*000c*/ 	.byte	0x04, 0x0a
        /*000e*/ 	.short	(.L_13473 - .L_13472)
	.align		4
.L_13472:
        /*0010*/ 	.word	index@(.nv.constant0._ZN4vllm25paged_attention_v2_kernelIfhLi96ELi8ELi128ELNS_18Fp8KVCacheDataTypeE2ELb1ELi512EEEvPfS2_PT_PKS3_PKT0_S9_ifPKiSB_iPKfiiiSD_SD_iiiii)
        /*0014*/ 	.short	0x0160
        /*0016*/ 	.short	0x008c


	//----- nvinfo : EIATTR_CBANK_PARAM_SIZE
	.align		4
.L_13473:
        /*0018*/ 	.byte	0x03, 0x19
        /*001a*/ 	.short	0x008c


	//----- nvinfo : EIATTR_KPARAM_INFO
	.align		4
        /*001c*/ 	.byte	0x04, 0x17
        /*001e*/ 	.short	(.L_13475 - .L_13474)
.L_13474:
        /*0020*/ 	.word	0x00000000
        /*0024*/ 	.short	0x0015
        /*0026*/ 	.short	0x0088
        /*0028*/ 	.byte	0x00, 0xf0, 0x11, 0x00


	//----- nvinfo : EIATTR_KPARAM_INFO
	.align		4
.L_13475:
        /*002c*/ 	.byte	0x04, 0x17
        /*002e*/ 	.short	(.L_13477 - .L_13476)
.L_13476:
        /*0030*/ 	.word	0x00000000
        /*0034*/ 	.short	0x0014
        /*0036*/ 	.short	0x0084
        /*0038*/ 	.byte	0x00, 0xf0, 0x11, 0x00


	//----- nvinfo : EIATTR_KPARAM_INFO
	.align		4
.L_13477:
        /*003c*/ 	.byte	0x04, 0x17
        /*003e*/ 	.short	(.L_13479 - .L_13478)
.L_13478:
        /*0040*/ 	.word	0x00000000
        /*0044*/ 	.short	0x0013
        /*0046*/ 	.short	0x0080
        /*0048*/ 	.byte	0x00, 0xf0, 0x11, 0x00


	//----- nvinfo : EIATTR_KPARAM_INFO
	.align		4
.L_13479:
        /*004c*/ 	.byte	0x04, 0x17
        /*004e*/ 	.short	(.L_13481 - .L_13480)
.L_13480:
        /*0050*/ 	.word	0x00000000
        /*0054*/ 	.short	0x0012
        /*0056*/ 	.short	0x007c
        /*0058*/ 	.byte	0x00, 0xf0, 0x11, 0x00


	//----- nvinfo : EIATTR_KPARAM_INFO
	.align		4
.L_13481:
        /*005c*/ 	.byte	0x04, 0x17
        /*005e*/ 	.short	(.L_13483 - .L_13482)
.L_13482:
        /*0060*/ 	.word	0x00000000
        /*0064*/ 	.short	0x0011
        /*0066*/ 	.short	0x0078
        /*0068*/ 	.byte	0x00, 0xf0, 0x11, 0x00


	//----- nvinfo : EIATTR_KPARAM_INFO
	.align		4
.L_13483:
        /*006c*/ 	.byte	0x04, 0x17
        /*006e*/ 	.short	(.L_13485 - .L_13484)
.L_13484:
        /*0070*/ 	.word	0x00000000
        /*0074*/ 	.short	0x0010
        /*0076*/ 	.short	0x0070
        /*0078*/ 	.byte	0x00, 0xf0, 0x21, 0x00


	//----- nvinfo : EIATTR_KPARAM_INFO
	.align		4
.L_13485:
        /*007c*/ 	.byte	0x04, 0x17
        /*007e*/ 	.short	(.L_13487 - .L_13486)
.L_13486:
        /*0080*/ 	.word	0x00000000
        /*0084*/ 	.short	0x000f
        /*0086*/ 	.short	0x0068
        /*0088*/ 	.byte	0x00, 0xf0, 0x21, 0x00


	//----- nvinfo : EIATTR_KPARAM_INFO
	.align		4
.L_13487:
        /*008c*/ 	.byte	0x04, 0x17
        /*008e*/ 	.short	(.L_13489 - .L_13488)
.L_13488:
        /*0090*/ 	.word	0x00000000
        /*0094*/ 	.short	0x000e
        /*0096*/ 	.short	0x0060
        /*0098*/ 	.byte	0x00, 0xf0, 0x11, 0x00


	//----- nvinfo : EIATTR_KPARAM_INFO
	.align		4
.L_13489:
        /*009c*/ 	.byte	0x04, 0x17
        /*009e*/ 	.short	(.L_13491 - .L_13490)
.L_13490:
        /*00a0*/ 	.word	0x00000000
        /*00a4*/ 	.short	0x000d
        /*00a6*/ 	.short	0x005c
        /*00a8*/ 	.byte	0x00, 0xf0, 0x11, 0x00


	//----- nvinfo : EIATTR_KPARAM_INFO
	.align		4
.L_13491:
        /*00ac*/ 	.byte	0x04, 0x17
        /*00ae*/ 	.short	(.L_13493 - .L_13492)
.L_13492:
        /*00b0*/ 	.word	0x00000000
        /*00b4*/ 	.short	0x000c
        /*00b6*/ 	.short	0x0058
        /*00b8*/ 	.byte	0x00, 0xf0, 0x11, 0x00


	//----- nvinfo : EIATTR_KPARAM_INFO
	.align		4
.L_13493:
        /*00bc*/ 	.byte	0x04, 0x17
        /*00be*/ 	.short	(.L_13495 - .L_13494)
.L_13494:
        /*00c0*/ 	.word	0x00000000
        /*00c4*/ 	.short	0x000b
        /*00c6*/ 	.short	0x0050
        /*00c8*/ 	.byte	0x00, 0xf0, 0x21, 0x00


	//----- nvinfo : EIATTR_KPARAM_INFO
	.align		4
.L_13495:
        /*00cc*/ 	.byte	0x04, 0x17
        /*00ce*/ 	.short	(.L_13497 - .L_13496)
.L_13496:
        /*00d0*/ 	.word	0x00000000
        /*00d4*/ 	.short	0x000a
        /*00d6*/ 	.short	0x0048
        /*00d8*/ 	.byte	0x00, 0xf0, 0x11, 0x00


	//----- nvinfo : EIATTR_KPARAM_INFO
	.align		4
.L_13497:
        /*00dc*/ 	.byte	0x04, 0x17
        /*00de*/ 	.short	(.L_13499 - .L_13498)
.L_13498:
        /*00e0*/ 	.word	0x00000000
        /*00e4*/ 	.short	0x0009
        /*00e6*/ 	.short	0x0040
        /*00e8*/ 	.byte	0x00, 0xf0, 0x21, 0x00


	//----- nvinfo : EIATTR_KPARAM_INFO
	.align		4
.L_13499:
        /*00ec*/ 	.byte	0x04, 0x17
        /*00ee*/ 	.short	(.L_13501 - .L_13500)
.L_13500:
        /*00f0*/ 	.word	0x00000000
        /*00f4*/ 	.short	0x0008
        /*00f6*/ 	.short	0x0038
        /*00f8*/ 	.byte	0x00, 0xf0, 0x21, 0x00


	//----- nvinfo : EIATTR_KPARAM_INFO
	.align		4
.L_13501:
        /*00fc*/ 	.byte	0x04, 0x17
        /*00fe*/ 	.short	(.L_13503 - .L_13502)
.L_13502:
        /*0100*/ 	.word	0x00000000
        /*0104*/ 	.short	0x0007
        /*0106*/ 	.short	0x0034
        /*0108*/ 	.byte	0x00, 0xf0, 0x11, 0x00


	//----- nvinfo : EIATTR_KPARAM_INFO
	.align		4
.L_13503:
        /*010c*/ 	.byte	0x04, 0x17
        /*010e*/ 	.short	(.L_13505 - .L_13504)
.L_13504:
        /*0110*/ 	.word	0x00000000
        /*0114*/ 	.short	0x0006
        /*0116*/ 	.short	0x0030
        /*0118*/ 	.byte	0x00, 0xf0, 0x11, 0x00


	//----- nvinfo : EIATTR_KPARAM_INFO
	.align		4
.L_13505:
        /*011c*/ 	.byte	0x04, 0x17
        /*011e*/ 	.short	(.L_13507 - .L_13506)
.L_13506:
        /*0120*/ 	.word	0x00000000
        /*0124*/ 	.short	0x0005
        /*0126*/ 	.short	0x0028
        /*0128*/ 	.byte	0x00, 0xf0, 0x21, 0x00


	//----- nvinfo : EIATTR_KPARAM_INFO
	.align		4
.L_13507:
        /*012c*/ 	.byte	0x04, 0x17
        /*012e*/ 	.short	(.L_13509 - .L_13508)
.L_13508:
        /*0130*/ 	.word	0x00000000
        /*0134*/ 	.short	0x0004
        /*0136*/ 	.short	0x0020
        /*0138*/ 	.byte	0x00, 0xf0, 0x21, 0x00


	//----- nvinfo : EIATTR_KPARAM_INFO
	.align		4
.L_13509:
        /*013c*/ 	.byte	0x04, 0x17
        /*013e*/ 	.short	(.L_13511 - .L_13510)
.L_13510:
        /*0140*/ 	.word	0x00000000
        /*0144*/ 	.short	0x0003
        /*0146*/ 	.short	0x0018
        /*0148*/ 	.byte	0x00, 0xf0, 0x21, 0x00


	//----- nvinfo : EIATTR_KPARAM_INFO
	.align		4
.L_13511:
        /*014c*/ 	.byte	0x04, 0x17
        /*014e*/ 	.short	(.L_13513 - .L_13512)
.L_13512:
        /*0150*/ 	.word	0x00000000
        /*0154*/ 	.short	0x0002
        /*0156*/ 	.short	0x0010
        /*0158*/ 	.byte	0x00, 0xf0, 0x21, 0x00


	//----- nvinfo : EIATTR_KPARAM_INFO
	.align		4
.L_13513:
        /*015c*/ 	.byte	0x04, 0x17
        /*015e*/ 	.short	(.L_13515 - .L_13514)
.L_13514:
        /*0160*/ 	.word	0x00000000
        /*0164*/ 	.short	0x0001
        /*0166*/ 	.short	0x0008
        /*0168*/ 	.byte	0x00, 0xf0, 0x21, 0x00


	//----- nvinfo : EIATTR_KPARAM_INFO
	.align		4
.L_13515:
        /*016c*/ 	.byte	0x04, 0x17
        /*016e*/ 	.short	(.L_13517 - .L_13516)
.L_13516:
        /*0170*/ 	.word	0x00000000
        /*0174*/ 	.short	0x0000
        /*0176*/ 	.short	0x0000
        /*0178*/ 	.byte	0x00, 0xf0, 0x21, 0x00


	//----- nvinfo : EIATTR_MAXREG_COUNT
	.align		4
.L_13517:
        /*017c*/ 	.byte	0x03, 0x1b
        /*017e*/ 	.short	0x00ff


	//----- nvinfo : EIATTR_NUM_BARRIERS
	.align		4
        /*0180*/ 	.byte	0x02, 0x4c
        /*0182*/ 	.byte	0x01
	.zero		1


	//----- nvinfo : EIATTR_EXTERNS
	.align		4
        /*0184*/ 	.byte	0x04, 0x0f
        /*0186*/ 	.short	(.L_13519 - .L_13518)


	//   ....[0]....
	.align		4
.L_13518:
        /*0188*/ 	.word	index@(__assertfail)


	//----- nvinfo : EIATTR_MERCURY_ISA_VERSION
	.align		4
.L_13519:
        /*018c*/ 	.byte	0x03, 0x5f
        /*018e*/ 	.short	0x0000


	//----- nvinfo : EIATTR_COOP_GROUP_MASK_REGIDS
	.align		4
        /*0190*/ 	.byte	0x04, 0x29
        /*0192*/ 	.short	(.L_13521 - .L_13520)


	//   ....[0]....
.L_13520:
        /*0194*/ 	.word	0xffffffff


	//   ....[1]....
        /*0198*/ 	.word	0xffffffff


	//   ....[2]....
        /*019c*/ 	.word	0xffffffff


	//   ....[3]....
        /*01a0*/ 	.word	0xffffffff


	//   ....[4]....
        /*01a4*/ 	.word	0xffffffff


	//   ....[5]....
        /*01a8*/ 	.word	0xffffffff


	//   ....[6]....
        /*01ac*/ 	.word	0xffffffff


	//   ....[7]....
        /*01b0*/ 	.word	0xffffffff


	//   ....[8]....
        /*01b4*/ 	.word	0xffffffff


	//   ....[9]....
        /*01b8*/ 	.word	0xffffffff


	//   ....[10]....
        /*01bc*/ 	.word	0xffffffff


	//   ....[11]....
        /*01c0*/ 	.word	0xffffffff


	//   ....[12]....
        /*01c4*/ 	.word	0xffffffff


	//   ....[13]....
        /*01c8*/ 	.word	0xffffffff


	//   ....[14]....
        /*01cc*/ 	.word	0xffffffff


	//   ....[15]....
        /*01d0*/ 	.word	0xffffffff


	//   ....[16]....
        /*01d4*/ 	.word	0xffffffff


	//   ....[17]....
        /*01d8*/ 	.word	0xffffffff


	//   ....[18]....
        /*01dc*/ 	.word	0xffffffff


	//   ....[19]....
        /*01e0*/ 	.word	0xffffffff


	//   ....[20]....
        /*01e4*/ 	.word	0xffffffff


	//   ....[21]....
        /*01e8*/ 	.word	0xffffffff


	//----- nvinfo : EIATTR_COOP_GROUP_INSTR_OFFSETS
	.align		4
.L_13521:
        /*01ec*/ 	.byte	0x04, 0x28
        /*01ee*/ 	.short	(.L_13523 - .L_13522)


	//   ....[0]....
.L_13522:
        /*01f0*/ 	.word	0x00000b60


	//   ....[1]....
        /*01f4*/ 	.word	0x00000b80


	//   ....[2]....
        /*01f8*/ 	.word	0x00000c30


	//   ....[3]....
        /*01fc*/ 	.word	0x00000c50


	//   ....[4]....
        /*0200*/ 	.word	0x00000c70


	//   ....[5]....
        /*0204*/ 	.word	0x00001aa0


	//   ....[6]....
        /*0208*/ 	.word	0x00001b00


	//   ....[7]....
        /*020c*/ 	.word	0x00001b30


	//   ....[8]....
        /*0210*/ 	.word	0x00001b50


	//   ....[9]....
        /*0214*/ 	.word	0x00001b70


	//   ....[10]....
        /*0218*/ 	.word	0x00001bc0


	//   ....[11]....
        /*021c*/ 	.word	0x00001be0


	//   ....[12]....
        /*0220*/ 	.word	0x00001c00


	//   ....[13]....
        /*0224*/ 	.word	0x000033f0


	//   ....[14]....
        /*0228*/ 	.word	0x00003460


	//   ....[15]....
        /*022c*/ 	.word	0x000034c0


	//   ....[16]....
        /*0230*/ 	.word	0x00003540


	//   ....[17]....
        /*0234*/ 	.word	0x000035c0


	//   ....[18]....
        /*0238*/ 	.word	0x00003630


	//   ....[19]....
        /*023c*/ 	.word	0x000036a0


	//   ....[20]....
        /*0240*/ 	.word	0x00003710


	//   ....[21]....
        /*0244*/ 	.word	0x00003780


	//----- nvinfo : EIATTR_SYSCALL_OFFSETS
	.align		4
.L_13523:
        /*0248*/ 	.byte	0x04, 0x46
        /*024a*/ 	.short	(.L_13525 - .L_13524)


	//   ....[0]....
.L_13524:
        /*024c*/ 	.word	0x00003250


	//   ....[1]....
        /*0250*/ 	.word	0x00003380


	//----- nvinfo : EIATTR_EXIT_INSTR_OFFSETS
	.align		4
.L_13525:
        /*0254*/ 	.byte	0x04, 0x1c
        /*0256*/ 	.short	(.L_13527 - .L_13526)


	//   ....[0]....
.L_13526:
        /*0258*/ 	.word	0x00000090


	//   ....[1]....
        /*025c*/ 	.word	0x00002e20


	//   ....[2]....
        /*0260*/ 	.word	0x00002ee0


	//   ....[3]....
        /*0264*/ 	.word	0x00003120


	//   ....[4]....
        /*0268*/ 	.word	0x00003390


	//----- nvinfo : EIATTR_CTAIDZ_USED
	.align		4
.L_13527:
        /*026c*/ 	.byte	0x01, 0x04
	.zero		2


	//----- nvinfo : EIATTR_CRS_STACK_SIZE
	.align		4
        /*0270*/ 	.byte	0x04, 0x1e
        /*0272*/ 	.short	(.L_13529 - .L_13528)
.L_13528:
        /*0274*/ 	.word	0x00000000
.L_13529:


//--------------------- .nv.info._ZN4vllm25paged_attention_v2_kernelIfhLi80ELi8ELi128ELNS_18Fp8KVCacheDataTypeE2ELb1ELi512EEEvPfS2_PT_PKS3_PKT0_S9_ifPKiSB_iPKfiiiSD_SD_iiiii --------------------------
	.section	.nv.info._ZN4vllm25paged_attention_v2_kernelIfhLi80ELi8ELi128ELNS_18Fp8KVCacheDataTypeE2ELb1ELi512EEEvPfS2_PT_PKS3_PKT0_S9_ifPKiSB_iPKfiiiSD_SD_iiiii,"",@"SHT_CUDA_INFO"
	.sectionflags	@""
	.align	4


	//----- nvinfo : EIATTR_CUDA_API_VERSION
	.align		4
        /*0000*/ 	.byte	0x04, 0x37
        /*0002*/ 	.short	(.L_13531 - .L_13530)
.L_13530:
        /*0004*/ 	.word	0x00000082


	//----- nvinfo : EIATTR_SW2861232_WAR
	.align		4
.L_13531:
        /*0008*/ 	.byte	0x01, 0x35
	.zero		2


	//----- nvinfo : EIATTR_PARAM_CBANK
	.align		4
        /*000c*/ 	.byte	0x04, 0x0a
        /*000e*/ 	.short	(.L_13533 - .L_13532)
	.align		4
.L_13532:
        /*0010*/ 	.word	index@(.nv.constant0._ZN4vllm25paged_attention_v2_kernelIfhLi80ELi8ELi128ELNS_18Fp8KVCacheDataTypeE2ELb1ELi512EEEvPfS2_PT_PKS3_PKT0_S9_ifPKiSB_iPKfiiiSD_SD_iiiii)
        /*0014*/ 	.short	0x0160
        /*0016*/ 	.short	0x008c


	//----- nvinfo : EIATTR_CBANK_PARAM_SIZE
	.align		4
.L_13533:
        /*0018*/ 	.byte	0x03, 0x19
        /*001a*/ 	.short	0x008c


	//----- nvinfo : EIATTR_KPARAM_INFO
	.align		4
        /*001c*/ 	.byte	0x04, 0x17
        /*001e*/ 	.short	(.L_13535 - .L_13534)
.L_13534:
        /*0020*/ 	.word	0x00000000
        /*0024*/ 	.short	0x0015
        /*0026*/ 	.short	0x0088
        /*0028*/ 	.byte	0x00, 0xf0, 0x11, 0x00


	//----- nvinfo : EIATTR_KPARAM_INFO
	.align		4
.L_13535:
        /*002c*/ 	.byte	0x04, 0x17
        /*002e*/ 	.short	(.L_13537 - .L_13536)
.L_13536:
        /*0030*/ 	.word	0x00000000
        /*0034*/ 	.short	0x0014
        /*0036*/ 	.short	0x0084
        /*0038*/ 	.byte	0x00, 0xf0, 0x11, 0x00


	//----- nvinfo : EIATTR_KPARAM_INFO
	.align		4
.L_13537:
        /*003c*/ 	.byte	0x04, 0x17
        /*003e*/ 	.short	(.L_13539 - .L_13538)
.L_13538:
        /*0040*/ 	.word	0x00000000
        /*0044*/ 	.short	0x0013
        /*0046*/ 	.short	0x0080
        /*0048*/ 	.byte	0x00, 0xf0, 0x11, 0x00


	//----- nvinfo : EIATTR_KPARAM_INFO
	.align		4
.L_13539:
        /*004c*/ 	.byte	0x04, 0x17
        /*004e*/ 	.short	(.L_13541 - .L_13540)
.L_13540:
        /*0050*/ 	.word	0x00000000
        /*0054*/ 	.short	0x0012
        /*0056*/ 	.short	0x007c
        /*0058*/ 	.byte	0x00, 0xf0, 0x11, 0x00


	//----- nvinfo : EIATTR_KPARAM_INFO
	.align		4
.L_13541:
        /*005c*/ 	.byte	0x04, 0x17
        /*005e*/ 	.short	(.L_13543 - .L_13542)
.L_13542:
        /*0060*/ 	.word	0x00000000
        /*0064*/ 	.short	0x0011
        /*0066*/ 	.short	0x0078
        /*0068*/ 	.byte	0x00, 0xf0, 0x11, 0x00


	//----- nvinfo : EIATTR_KPARAM_INFO
	.align		4
.L_13543:
        /*006c*/ 	.byte	0x04, 0x17
        /*006e*/ 	.short	(.L_13545 - .L_13544)
.L_13544:
        /*0070*/ 	.word	0x00000000
        /*0074*/ 	.short	0x0010
        /*0076*/ 	.short	0x0070
        /*0078*/ 	.byte	0x00, 0xf0, 0x21, 0x00


	//----- nvinfo : EIATTR_KPARAM_INFO
	.align		4
.L_13545:
        /*007c*/ 	.byte	0x04, 0x17
        /*007e*/ 	.short	(.L_13547 - .L_13546)
.L_13546:
        /*0080*/ 	.word	0x00000000
        /*0084*/ 	.short	0x000f
        /*0086*/ 	.short	0x0068
        /*0088*/ 	.byte	0x00, 0xf0, 0x21, 0x00


	//----- nvinfo : EIATTR_KPARAM_INFO
	.align		4
.L_13547:
        /*008c*/ 	.byte	0x04, 0x17
        /*008e*/ 	.short	(.L_13549 - .L_13548)
.L_13548:
        /*0090*/ 	.word	0x00000000
        /*0094*/ 	.short	0x000e
        /*0096*/ 	.short	0x0060
        /*0098*/ 	.byte	0x00, 0xf0, 0x11, 0x00


	//----- nvinfo : EIATTR_KPARAM_INFO
	.align		4
.L_13549:
        /*009c*/ 	.byte	0x04, 0x17
        /*009e*/ 	.short	(.L_13551 - .L_13550)
.L_13550:
        /*00a0*/ 	.word	0x00000000
        /*00a4*/ 	.short	0x000d
        /*00a6*/ 	.short	0x005c
        /*00a8*/ 	.byte	0x00, 0xf0, 0x11, 0x00


	//----- nvinfo : EIATTR_KPARAM_INFO
	.align		4
.L_13551:
        /*00ac*/ 	.byte	0x04, 0x17
        /*00ae*/ 	.short	(.L_13553 - .L_13552)
.L_13552:
        /*00b0*/ 	.word	0x00000000
        /*00b4*/ 	.short	0x000c
        /*00b6*/ 	.short	0x0058
        /*00b8*/ 	.byte	0x00, 0xf0, 0x11, 0x00


	//----- nvinfo : EIATTR_KPARAM_INFO
	.align		4
.L_13553:
        /*00bc*/ 	.byte	0x04, 0x17
        /*00be*/ 	.short	(.L_13555 - .L_13554)
.L_13554:
        /*00c0*/ 	.word	0x00000000
        /*00c4*/ 	.short	0x000b
        /*00c6*/ 	.short	0x0050
        /*00c8*/ 	.byte	0x00, 0xf0, 0x21, 0x00


	//----- nvinfo : EIATTR_KPARAM_INFO
	.align		4
.L_13555:
        /*00cc*/ 	.byte	0x04, 0x17
        /*00ce*/ 	.short	(.L_13557 - .L_13556)
.L_13556:
        /*00d0*/ 	.word	0x00000000
        /*00d4*/ 	.short	0x000a
        /*00d6*/ 	.short	0x0048
        /*00d8*/ 	.byte	0x00, 0xf0, 0x11, 0x00


	//----- nvinfo : EIATTR_KPARAM_INFO
	.align		4
.L_13557:
        /*00dc*/ 	.byte	0x04, 0x17
        /*00de*/ 	.short	(.L_13559 - .L_13558)
.L_13558:
        /*00e0*/ 	.word	0x00000000
        /*00e4*/ 	.short	0x0009
        /*00e6*/ 	.short	0x0040
        /*00e8*/ 	.byte	0x00, 0xf0, 0x21, 0x00


	//----- nvinfo : EIATTR_KPARAM_INFO
	.align		4
.L_13559:
        /*00ec*/ 	.byte	0x04, 0x17
        /*00ee*/ 	.short	(.L_13561 - .L_13560)
.L_13560:
        /*00f0*/ 	.word	0x00000000
        /*00f4*/ 	.short	0x0008
        /*00f6*/ 	.short	0x0038
        /*00f8*/ 	.byte	0x00, 0xf0, 0x21, 0x00


	//----- nvinfo : EIATTR_KPARAM_INFO
	.align		4
.L_13561:
        /*00fc*/ 	.byte	0x04, 0x17
        /*00fe*/ 	.short	(.L_13563 - .L_13562)
.L_13562:
        /*0100*/ 	.word	0x00000000
        /*0104*/ 	.short	0x0007
        /*0106*/ 	.short	0x0034
        /*0108*/ 	.byte	0x00, 0xf0, 0x11, 0x00


	//----- nvinfo : EIATTR_KPARAM_INFO
	.align		4
.L_13563:
        /*010c*/ 	.byte	0x04, 0x17
        /*010e*/ 	.short	(.L_13565 - .L_13564)
.L_13564:
        /*0110*/ 	.word	0x00000000
        /*0114*/ 	.short	0x0006
        /*0116*/ 	.short	0x0030
        /*0118*/ 	.byte	0x00, 0xf0, 0x11, 0x00


	//----- nvinfo : EIATTR_KPARAM_INFO
	.align		4
.L_13565:
        /*011c*/ 	.byte	0x04, 0x17
        /*011e*/ 	.short	(.L_13567 - .L_13566)
.L_13566:
        /*0120*/ 	.word	0x00000000
        /*0124*/ 	.short	0x0005
        /*0126*/ 	.short	0x0028
        /*0128*/ 	.byte	0x00, 0xf0, 0x21, 0x00


	//----- nvinfo : EIATTR_KPARAM_INFO
	.align		4
.L_13567:
        /*012c*/ 	.byte	0x04, 0x17
        /*012e*/ 	.short	(.L_13569 - .L_13568)
.L_13568:
        /*0130*/ 	.word	0x00000000
        /*0134*/ 	.short	0x0004
        /*0136*/ 	.short	0x0020
        /*0138*/ 	.byte	0x00, 0xf0, 0x21, 0x00


	//----- nvinfo : EIATTR_KPARAM_INFO
	.align		4
.L_13569:
        /*013c*/ 	.byte	0x04, 0x17
        /*013e*/ 	.short	(.L_13571 - .L_13570)
.L_13570:
        /*0140*/ 	.word	0x00000000
        /*0144*/ 	.short	0x0003
        /*0146*/ 	.short	0x0018
        /*0148*/ 	.byte	0x00, 0xf0, 0x21, 0x00


	//----- nvinfo : EIATTR_KPARAM_INFO
	.align		4
.L_13571:
        /*014c*/ 	.byte	0x04, 0x17
        /*014e*/ 	.short	(.L_13573 - .L_13572)
.L_13572:
        /*0150*/ 	.word	0x00000000
        /*0154*/ 	.short	0x0002
        /*0156*/ 	.short	0x0010
        /*0158*/ 	.byte	0x00, 0xf0, 0x21, 0x00


	//----- nvinfo : EIATTR_KPARAM_INFO
	.align		4
.L_13573:
        /*015c*/ 	.byte	0x04, 0x17
        /*015e*/ 	.short	(.L_13575 - .L_13574)
.L_13574:
        /*0160*/ 	.word	0x00000000
        /*0164*/ 	.short	0x0001
        /*0166*/ 	.short	0x0008
        /*0168*/ 	.byte	0x00, 0xf0, 0x21, 0x00


	//----- nvinfo : EIATTR_KPARAM_INFO
	.align		4
.L_13575:
        /*016c*/ 	.byte	0x04, 0x17
        /*016e*/ 	.short	(.L_13577 - .L_13576)
.L_13576:
        /*0170*/ 	.word	0x00000000
        /*0174*/ 	.short	0x0000
        /*0176*/ 	.short	0x0000
        /*0178*/ 	.byte	0x00, 0xf0, 0x21, 0x00


	//----- nvinfo : EIATTR_MAXREG_COUNT
	.align		4
.L_13577:
        /*017c*/ 	.byte	0x03, 0x1b
        /*017e*/ 	.short	0x00ff


	//----- nvinfo : EIATTR_NUM_BARRIERS
	.align		4
        /*0180*/ 	.byte	0x02, 0x4c
        /*0182*/ 	.byte	0x01
	.zero		1


	//----- nvinfo : EIATTR_EXTERNS
	.align		4
        /*0184*/ 	.byte	0x04, 0x0f
        /*0186*/ 	.short	(.L_13579 - .L_13578)


	//   ....[0]....
	.align		4
.L_13578:
        /*0188*/ 	.word	index@(__assertfail)


	//----- nvinfo : EIATTR_MERCURY_ISA_VERSION
	.align		4
.L_13579:
        /*018c*/ 	.byte	0x03, 0x5f
        /*018e*/ 	.short	0x0000


	//----- nvinfo : EIATTR_COOP_GROUP_MASK_REGIDS
	.align		4
        /*0190*/ 	.byte	0x04, 0x29
        /*0192*/ 	.short	(.L_13581 - .L_13580)


	//   ....[0]....
.L_13580:
        /*0194*/ 	.word	0xffffffff


	//   ....[1]....
        /*0198*/ 	.word	0xffffffff


	//   ....[2]....
        /*019c*/ 	.word	0xffffffff


	//   ....[3]....
        /*01a0*/ 	.word	0xffffffff


	//   ....[4]....
        /*01a4*/ 	.word	0xffffffff


	//   ....[5]....
        /*01a8*/ 	.word	0xffffffff


	//   ....[6]....
        /*01ac*/ 	.word	0xffffffff


	//   ....[7]....
        /*01b0*/ 	.word	0xffffffff


	//   ....[8]....
        /*01b4*/ 	.word	0xffffffff


	//   ....[9]....
        /*01b8*/ 	.word	0xffffffff


	//   ....[10]....
        /*01bc*/ 	.word	0xffffffff


	//   ....[11]....
        /*01c0*/ 	.word	0xffffffff


	//   ....[12]....
        /*01c4*/ 	.word	0xffffffff


	//   ....[13]....
        /*01c8*/ 	.word	0xffffffff


	//   ....[14]....
        /*01cc*/ 	.word	0xffffffff


	//   ....[15]....
        /*01d0*/ 	.word	0xffffffff


	//   ....[16]....
        /*01d4*/ 	.word	0xffffffff


	//   ....[17]....
        /*01d8*/ 	.word	0xffffffff


	//   ....[18]....
        /*01dc*/ 	.word	0xffffffff


	//   ....[19]....
        /*01e0*/ 	.word	0xffffffff


	//   ....[20]....
        /*01e4*/ 	.word	0xffffffff


	//----- nvinfo : EIATTR_COOP_GROUP_INSTR_OFFSETS
	.align		4
.L_13581:
        /*01e8*/ 	.byte	0x04, 0x28
        /*01ea*/ 	.short	(.L_13583 - .L_13582)


	//   ....[0]....
.L_13582:
        /*01ec*/ 	.word	0x00000b80


	//   ....[1]....
        /*01f0*/ 	.word	0x00000ba0


	//   ....[2]....
        /*01f4*/ 	.word	0x00000c50


	//   ....[3]....
        /*01f8*/ 	.word	0x00000c70


	//   ....[4]....
        /*01fc*/ 	.word	0x00000c90


	//   ....[5]....
        /*0200*/ 	.word	0x00001ac0


	//   ....[6]....
        /*0204*/ 	.word	0x00001b20


	//   ....[7]....
        /*0208*/ 	.word	0x00001b50


	//   ....[8]....
        /*020c*/ 	.word	0x00001b70


	//   ....[9]....
        /*0210*/ 	.word	0x00001b90


	//   ....[10]....
        /*0214*/ 	.word	0x00001be0


	//   ....[11]....
        /*0218*/ 	.word	0x00001c00


	//   ....[12]....
        /*021c*/ 	.word	0x00001c20


	//   ....[13]....
        /*0220*/ 	.word	0x00003350


	//   ....[14]....
        /*0224*/ 	.word	0x000033c0


	//   ....[15]....
        /*0228*/ 	.word	0x00003420


	//   ....[16]....
        /*022c*/ 	.word	0x000034a0


	//   ....[17]....
        /*0230*/ 	.word	0x00003520


	//   ....[18]....
        /*0234*/ 	.word	0x00003590


	//   ....[19]....
        /*0238*/ 	.word	0x00003600


	//   ....[20]....
        /*023c*/ 	.word	0x00003670


	//----- nvinfo : EIATTR_SYSCALL_OFFSETS
	.align		4
.L_13583:
        /*0240*/ 	.byte	0x04, 0x46
        /*0242*/ 	.short	(.L_13585 - .L_13584)


	//   ....[0]....
.L_13584:
        /*0244*/ 	.word	0x000031b0


	//   ....[1]....
        /*0248*/ 	.word	0x000032e0


	//----- nvinfo : EIATTR_EXIT_INSTR_OFFSETS
	.align		4
.L_13585:
        /*024c*/ 	.byte	0x04, 0x1c
        /*024e*/ 	.short	(.L_13587 - .L_13586)


	//   ....[0]....
.L_13586:
        /*0250*/ 	.word	0x00000090


	//   ....[1]....
        /*0254*/ 	.word	0x00002de0


	//   ....[2]....
        /*0258*/ 	.word	0x00002ea0


	//   ....[3]....
        /*025c*/ 	.word	0x00003080


	//   ....[4]....
        /*0260*/ 	.word	0x000032f0


	//----- nvinfo : EIATTR_CTAIDZ_USED
	.align		4
.L_13587:
        /*0264*/ 	.byte	0x01, 0x04
	.zero		2


	//----- nvinfo : EIATTR_CRS_STACK_SIZE
	.align		4
        /*0268*/ 	.byte	0x04, 0x1e
        /*026a*/ 	.short	(.L_13589 - .L_13588)
.L_13588:
        /*026c*/ 	.word	0x00000000
.L_13589:


//--------------------- .nv.info._ZN4vllm25paged_attention_v2_kernelIfhLi64ELi8ELi128ELNS_18Fp8KVCacheDataTypeE2ELb1ELi512EEEvPfS2_PT_PKS3_PKT0_S9_ifPKiSB_iPKfiiiSD_SD_iiiii --------------------------
	.section	.nv.info._ZN4vllm25paged_attention_v2_kernelIfhLi64ELi8ELi128ELNS_18Fp8KVCacheDataTypeE2ELb1ELi512EEEvPfS2_PT_PKS3_PKT0_S9_ifPKiSB_iPKfiiiSD_SD_iiiii,"",@"SHT_CUDA_INFO"
	.sectionflags	@""
	.align	4


	//----- nvinfo : EIATTR_CUDA_API_VERSION
	.align		4
        /*0000*/ 	.byte	0x04, 0x37
        /*0002*/ 	.short	(.L_13591 - .L_13590)
.L_13590:
        /*0004*/ 	.word	0x00000082


	//----- nvinfo : EIATTR_SW2861232_WAR
	.align		4
.L_13591:
        /*0008*/ 	.byte	0x01, 0x35
	.zero		2


	//----- nvinfo : EIATTR_PARAM_CBANK
	.align		4
        /*000c*/ 	.byte	0x04, 0x0a
        /*000e*/ 	.short	(.L_13593 - .L_13592)
	.align		4
.L_13592:
        /*0010*/ 	.word	index@(.nv.constant0._ZN4vllm25paged_attention_v2_kernelIfhLi64ELi8ELi128ELNS_18Fp8KVCacheDataTypeE2ELb1ELi512EEEvPfS2_PT_PKS3_PKT0_S9_ifPKiSB_iPKfiiiSD_SD_iiiii)
        /*0014*/ 	.short	0x0160
        /*0016*/ 	.short	0x008c


	//----- nvinfo : EIATTR_CBANK_PARAM_SIZE
	.align		4
.L_13593:
        /*0018*/ 	.byte	0x03, 0x19
        /*001a*/ 	.short	0x008c


	//----- nvinfo : EIATTR_KPARAM_INFO
	.align		4
        /*001c*/ 	.byte	0x04, 0x17
        /*001e*/ 	.short	(.L_13595 - .L_13594)
.L_13594:
        /*0020*/ 	.word	0x00000000
        /*0024*/ 	.short	0x0015
        /*0026*/ 	.short	0x0088
        /*0028*/ 	.byte	0x00, 0xf0, 0x11, 0x00


	//----- nvinfo : EIATTR_KPARAM_INFO
	.align		4
.L_13595:
        /*002c*/ 	.byte	0x04, 0x17
        /*002e*/ 	.short	(.L_13597 - .L_13596)
.L_13596:
        /*0030*/ 	.word	0x00000000
        /*0034*/ 	.short	0x0014
        /*0036*/ 	.short	0x0084
        /*0038*/ 	.byte	0x00, 0xf0, 0x11, 0x00


	//----- nvinfo : EIATTR_KPARAM_INFO
	.align		4
.L_13597:
        /*003c*/ 	.byte	0x04, 0x17
        /*003e*/ 	.short	(.L_13599 - .L_13598)
.L_13598:
        /*0040*/ 	.word	0x00000000
        /*0044*/ 	.short	0x0013
        /*0046*/ 	.short	0x0080
        /*0048*/ 	.byte	0x00, 0xf0, 0x11, 0x00


	//----- nvinfo : EIATTR_KPARAM_INFO
	.align		4
.L_13599:
        /*004c*/ 	.byte	0x04, 0x17
        /*004e*/ 	.short	(.L_13601 - .L_13600)
.L_13600:
        /*0050*/ 	.word	0x00000000
        /*0054*/ 	.short	0x0012
        /*0056*/ 	.short	0x007c
        /*0058*/ 	.byte	0x00, 0xf0, 0x11, 0x00


	//----- nvinfo : EIATTR_KPARAM_INFO
	.align		4
.L_13601:
        /*005c*/ 	.byte	0x04, 0x17
        /*005e*/ 	.short	(.L_13603 - .L_13602)
.L_13602:
        /*0060*/ 	.word	0x00000000
        /*0064*/ 	.short	0x0011
        /*0066*/ 	.short	0x0078
        /*0068*/ 	.byte	0x00, 0xf0, 0x11, 0x00


	//----- nvinfo : EIATTR_KPARAM_INFO
	.align		4
.L_13603:
        /*006c*/ 	.byte	0x04, 0x17
        /*006e*/ 	.short	(.L_13605 - .L_13604)
.L_13604:
        /*0070*/ 	.word	0x00000000
        /*0074*/ 	.short	0x0010
        /*0076*/ 	.short	0x0070
        /*0078*/ 	.byte	0x00, 0xf0, 0x21, 0x00


	//----- nvinfo : EIATTR_KPARAM_INFO
	.align		4
.L_13605:
        /*007c*/ 	.byte	0x04, 0x17
        /*007e*/ 	.short	(.L_13607 - .L_13606)
.L_13606:
        /*0080*/ 	.word	0x00000000
        /*0084*/ 	.short	0x000f
        /*0086*/ 	.short	0x0068
        /*0088*/ 	.byte	0x00, 0xf0, 0x21, 0x00


	//----- nvinfo : EIATTR_KPARAM_INFO
	.align		4
.L_13607:
        /*008c*/ 	.byte	0x04, 0x17
        /*008e*/ 	.short	(.L_13609 - .L_13608)
.L_13608:
        /*0090*/ 	.word	0x00000000
        /*0094*/ 	.short	0x000e
        /*0096*/ 	.short	0x0060
        /*0098*/ 	.byte	0x00, 0xf0, 0x11, 0x00


	//----- nvinfo : EIATTR_KPARAM_INFO
	.align		4
.L_13609:
        /*009c*/ 	.byte	0x04, 0x17
        /*009e*/ 	.short	(.L_13611 - .L_13610)
.L_13610:
        /*00a0*/ 	.word	0x00000000
        /*00a4*/ 	.short	0x000d
        /*00a6*/ 	.short	0x005c
        /*00a8*/ 	.byte	0x00, 0xf0, 0x11, 0x00


	//----- nvinfo : EIATTR_KPARAM_INFO
	.align		4
.L_13611:
        /*00ac*/ 	.byte	0x04, 0x17
        /*00ae*/ 	.short	(.L_13613 - .L_13612)
.L_13612:
        /*00b0*/ 	.word	0x00000000
        /*00b4*/ 	.short	0x000c
        /*00b6*/ 	.short	0x0058
        /*00b8*/ 	.byte	0x00, 0xf0, 0x11, 0x00


	//----- nvinfo : EIATTR_KPARAM_INFO
	.align		4
.L_13613:
        /*00bc*/ 	.byte	0x04, 0x17
        /*00be*/ 	.short	(.L_13615 - .L_13614)
.L_13614:
        /*00c0*/ 	.word	0x00000000
        /*00c4*/ 	.short	0x000b
        /*00c6*/ 	.short	0x0050
        /*00c8*/ 	.byte	0x00, 0xf0, 0x21, 0x00


	//----- nvinfo : EIATTR_KPARAM_INFO
	.align		4
.L_13615:
        /*00cc*/ 	.byte	0x04, 0x17
        /*00ce*/ 	.short	(.L_13617 - .L_13616)
.L_13616:
        /*00d0*/ 	.word	0x00000000
        /*00d4*/ 	.short	0x000a
        /*00d6*/ 	.short	0x0048
        /*00d8*/ 	.byte	0x00, 0xf0, 0x11, 0x00


	//----- nvinfo : EIATTR_KPARAM_INFO
	.align		4
.L_13617:
        /*00dc*/ 	.byte	0x04, 0x17
        /*00de*/ 	.short	(.L_13619 - .L_13618)
.L_13618:
        /*00e0*/ 	.word	0x00000000
        /*00e4*/ 	.short	0x0009
        /*00e6*/ 	.short	0x0040
        /*00e8*/ 	.byte	0x00, 0xf0, 0x21, 0x00


	//----- nvinfo : EIATTR_KPARAM_INFO
	.align		4
.L_13619:
        /*00ec*/ 	.byte	0x04, 0x17
        /*00ee*/ 	.short	(.L_13621 - .L_13620)
.L_13620:
        /*00f0*/ 	.word	0x00000000
        /*00f4*/ 	.short	0x0008
        /*00f6*/ 	.short	0x0038
        /*00f8*/ 	.byte	0x00, 0xf0, 0x21, 0x00


	//----- nvinfo : EIATTR_KPARAM_INFO
	.align		4
.L_13621:
        /*00fc*/ 	.byte	0x04, 0x17
        /*00fe*/ 	.short	(.L_13623 - .L_13622)
.L_13622:
        /*0100*/ 	.word	0x00000000
        /*0104*/ 	.short	0x0007
        /*0106*/ 	.short	0x0034
        /*0108*/ 	.byte	0x00, 0xf0, 0x11, 0x00


	//----- nvinfo : EIATTR_KPARAM_INFO
	.align		4
.L_13623:
        /*010c*/ 	.byte	0x04, 0x17
        /*010e*/ 	.short	(.L_13625 - .L_13624)
.L_13624:
        /*0110*/ 	.word	0x00000000
        /*0114*/ 	.short	0x0006
        /*0116*/ 	.short	0x0030
        /*0118*/ 	.byte	0x00, 0xf0, 0x11, 0x00


	//----- nvinfo : EIATTR_KPARAM_INFO
	.align		4
.L_13625:
        /*011c*/ 	.byte	0x04, 0x17
        /*011e*/ 	.short	(.L_13627 - .L_13626)
.L_13626:
        /*0120*/ 	.word	0x00000000
        /*0124*/ 	.short	0x0005
        /*0126*/ 	.short	0x0028
        /*0128*/ 	.byte	0x00, 0xf0, 0x21, 0x00


	//----- nvinfo : EIATTR_KPARAM_INFO
	.align		4
.L_13627:
        /*012c*/ 	.byte	0x04, 0x17
        /*012e*/ 	.short	(.L_13629 - .L_13628)
.L_13628:
        /*0130*/ 	.word	0x00000000
        /*0134*/ 	.short	0x0004
        /*0136*/ 	.short	0x0020
        /*0138*/ 	.byte	0x00, 0xf0, 0x21, 0x00


	//----- nvinfo : EIATTR_KPARAM_INFO
	.align		4
.L_13629:
        /*013c*/ 	.byte	0x04, 0x17
        /*013e*/ 	.short	(.L_13631 - .L_13630)
.L_13630:
        /*0140*/ 	.word	0x00000000
        /*0144*/ 	.short	0x0003
        /*0146*/ 	.short	0x0018
        /*0148*/ 	.byte	0x00, 0xf0, 0x21, 0x00


	//----- nvinfo : EIATTR_KPARAM_INFO
	.align		4
.L_13631:
        /*014c*/ 	.byte	0x04, 0x17
        /*014e*/ 	.short	(.L_13633 - .L_13632)
.L_13632:
        /*0150*/ 	.word	0x00000000
        /*0154*/ 	.short	0x0002
        /*0156*/ 	.short	0x0010
        /*0158*/ 	.byte	0x00, 0xf0, 0x21, 0x00


	//----- nvinfo : EIATTR_KPARAM_INFO
	.align		4
.L_13633:
        /*015c*/ 	.byte	0x04, 0x17
        /*015e*/ 	.short	(.L_13635 - .L_13634)
.L_13634:
        /*0160*/ 	.word	0x00000000
        /*0164*/ 	.short	0x0001
        /*0166*/ 	.short	0x0008
        /*0168*/ 	.byte	0x00, 0xf0, 0x21, 0x00


	//----- nvinfo : EIATTR_KPARAM_INFO
	.align		4
.L_13635:
        /*016c*/ 	.byte	0x04, 0x17
        /*016e*/ 	.short	(.L_13637 - .L_13636)
.L_13636:
        /*0170*/ 	.word	0x00000000
        /*0174*/ 	.short	0x0000
        /*0176*/ 	.short	0x0000
        /*0178*/ 	.byte	0x00, 0xf0, 0x21, 0x00


	//----- nvinfo : EIATTR_MAXREG_COUNT
	.align		4
.L_13637:
        /*017c*/ 	.byte	0x03, 0x1b
        /*017e*/ 	.short	0x00ff


	//----- nvinfo : EIATTR_NUM_BARRIERS
	.align		4
        /*0180*/ 	.byte	0x02, 0x4c
        /*0182*/ 	.byte	0x01
	.zero		1


	//----- nvinfo : EIATTR_EXTERNS
	.align		4
        /*0184*/ 	.byte	0x04, 0x0f
        /*0186*/ 	.short	(.L_13639 - .L_13638)


	//   ....[0]....
	.align		4
.L_13638:
        /*0188*/ 	.word	index@(__assertfail)


	//----- nvinfo : EIATTR_MERCURY_ISA_VERSION
	.align		4
.L_13639:
        /*018c*/ 	.byte	0x03, 0x5f
        /*018e*/ 	.short	0x0000


	//----- nvinfo : EIATTR_COOP_GROUP_MASK_REGIDS
	.align		4
        /*0190*/ 	.byte	0x04, 0x29
        /*0192*/ 	.short	(.L_13641 - .L_13640)


	//   ....[0]....
.L_13640:
        /*0194*/ 	.word	0xffffffff


	//   ....[1]....
        /*0198*/ 	.word	0xffffffff


	//   ....[2]....
        /*019c*/ 	.word	0xffffffff


	//   ....[3]....
        /*01a0*/ 	.word	0xffffffff


	//   ....[4]....
        /*01a4*/ 	.word	0xffffffff


	//   ....[5]....
        /*01a8*/ 	.word	0xffffffff


	//   ....[6]....
        /*01ac*/ 	.word	0xffffffff


	//   ....[7]....
        /*01b0*/ 	.word	0xffffffff


	//   ....[8]....
        /*01b4*/ 	.word	0xffffffff


	//   ....[9]....
        /*01b8*/ 	.word	0xffffffff


	//   ....[10]....
        /*01bc*/ 	.word	0xffffffff


	//   ....[11]....
        /*01c0*/ 	.word	0xffffffff


	//   ....[12]....
        /*01c4*/ 	.word	0xffffffff


	//   ....[13]....
        /*01c8*/ 	.word	0xffffffff


	//   ....[14]....
        /*01cc*/ 	.word	0xffffffff


	//   ....[15]....
        /*01d0*/ 	.word	0xffffffff


	//   ....[16]....
        /*01d4*/ 	.word	0xffffffff


	//   ....[17]....
        /*01d8*/ 	.word	0xffffffff


	//   ....[18]....
        /*01dc*/ 	.word	0xffffffff


	//   ....[19]....
        /*01e0*/ 	.word	0xffffffff


	//----- nvinfo : EIATTR_COOP_GROUP_INSTR_OFFSETS
	.align		4
.L_13641:
        /*01e4*/ 	.byte	0x04, 0x28
        /*01e6*/ 	.short	(.L_13643 - .L_13642)


	//   ....[0]....
.L_13642:
        /*01e8*/ 	.word	0x00000b90


	//   ....[1]....
        /*01ec*/ 	.word	0x00000bb0


	//   ....[2]....
        /*01f0*/ 	.word	0x00000c60


	//   ....[3]....
        /*01f4*/ 	.word	0x00000c80


	//   ....[4]....
        /*01f8*/ 	.word	0x00000ca0


	//   ....[5]....
        /*01fc*/ 	.word	0x00001ac0


	//   ....[6]....
        /*0200*/ 	.word	0x00001b20


	//   ....[7]....
        /*0204*/ 	.word	0x00001b50


	//   ....[8]....
        /*0208*/ 	.word	0x00001b70


	//   ....[9]....
        /*020c*/ 	.word	0x00001b90


	//   ....[10]....
        /*0210*/ 	.word	0x00001be0


	//   ....[11]....
        /*0214*/ 	.word	0x00001c00


	//   ....[12]....
        /*0218*/ 	.word	0x00001c20


	//   ....[13]....
        /*021c*/ 	.word	0x00003220


	//   ....[14]....
        /*0220*/ 	.word	0x000032a0


	//   ....[15]....
        /*0224*/ 	.word	0x00003300


	//   ....[16]....
        /*0228*/ 	.word	0x00003380


	//   ....[17]....
        /*022c*/ 	.word	0x00003400


	//   ....[18]....
        /*0230*/ 	.word	0x00003470


	//   ....[19]....
        /*0234*/ 	.word	0x000034e0


	//----- nvinfo : EIATTR_SYSCALL_OFFSETS
	.align		4
.L_13643:
        /*0238*/ 	.byte	0x04, 0x46
        /*023a*/ 	.short	(.L_13645 - .L_13644)


	//   ....[0]....
.L_13644:
        /*023c*/ 	.word	0x00003080


	//   ....[1]....
        /*0240*/ 	.word	0x000031b0


	//----- nvinfo : EIATTR_EXIT_INSTR_OFFSETS
	.align		4
.L_13645:
        /*0244*/ 	.byte	0x04, 0x1c
        /*0246*/ 	.short	(.L_13647 - .L_13646)


	//   ....[0]....
.L_13646:
        /*0248*/ 	.word	0x00000090


	//   ....[1]....
        /*024c*/ 	.word	0x00002d20


	//   ....[2]....
        /*0250*/ 	.word	0x00002dd0


	//   ....[3]....
        /*0254*/ 	.word	0x00002f50


	//   ....[4]....
        /*0258*/ 	.word	0x000031c0


	//----- nvinfo : EIATTR_CTAIDZ_USED
	.align		4
.L_13647:
        /*025c*/ 	.byte	0x01, 0x04
	.zero		2


	//----- nvinfo : EIATTR_CRS_STACK_SIZE
	.align		4
        /*0260*/ 	.byte	0x04, 0x1e
        /*0262*/ 	.short	(.L_13649 - .L_13648)
.L_13648:
        /*0264*/ 	.word	0x00000000
.L_13649:


//--------------------- .nv.info._ZN4vllm25paged_attention_v2_kernelIfhLi32ELi8ELi128ELNS_18Fp8KVCacheDataTypeE2ELb1ELi512EEEvPfS2_PT_PKS3_PKT0_S9_ifPKiSB_iPKfiiiSD_SD_iiiii --------------------------
	.section	.nv.info._ZN4vllm25paged_attention_v2_kernelIfhLi32ELi8ELi128ELNS_18Fp8KVCacheDataTypeE2ELb1ELi512EEEvPfS2_PT_PKS3_PKT0_S9_ifPKiSB_iPKfiiiSD_SD_iiiii,"",@"SHT_CUDA_INFO"
	.sectionflags	@""
	.align	4


	//----- nvinfo : EIATTR_CUDA_API_VERSION
	.align		4
        /*0000*/ 	.byte	0x04, 0x37
        /*0002*/ 	.short	(.L_13651 - .L_13650)
.L_13650:
        /*0004*/ 	.word	0x00000082


	//----- nvinfo : EIATTR_SW2861232_WAR
	.align		4
.L_13651:
        /*0008*/ 	.byte	0x01, 0x35
	.zero		2


	//----- nvinfo : EIATTR_PARAM_CBANK
	.align		4
        /*000c*/ 	.byte	0x04, 0x0a
        /*000e*/ 	.short	(.L_13653 - .L_13652)
	.align		4
.L_13652:
        /*0010*/ 	.word	index@(.nv.constant0._ZN4vllm25paged_attention_v2_kernelIfhLi32ELi8ELi128ELNS_18Fp8KVCacheDataTypeE2ELb1ELi512EEEvPfS2_PT_PKS3_PKT0_S9_ifPKiSB_iPKfiiiSD_SD_iiiii)
        /*0014*/ 	.short	0x0160
        /*0016*/ 	.short	0x008c


	//----- nvinfo : EIATTR_CBANK_PARAM_SIZE
	.align		4
.L_13653:
        /*0018*/ 	.byte	0x03, 0x19
        /*001a*/ 	.short	0x008c


	//----- nvinfo : EIATTR_KPARAM_INFO
	.align		4
        /*001c*/ 	.byte	0x04, 0x17
        /*001e*/ 	.short	(.L_13655 - .L_13654)
.L_13654:
        /*0020*/ 	.word	0x00000000
        /*0024*/ 	.short	0x0015
        /*0026*/ 	.short	0x0088
        /*0028*/ 	.byte	0x00, 0xf0, 0x11, 0x00


	//----- nvinfo : EIATTR_KPARAM_INFO
	.align		4
.L_13655:
        /*002c*/ 	.byte	0x04, 0x17
        /*002e*/ 	.short	(.L_13657 - .L_13656)
.L_13656:
        /*0030*/ 	.word	0x00000000
        /*0034*/ 	.short	0x0014
        /*0036*/ 	.short	0x0084
        /*0038*/ 	.byte	0x00, 0xf0, 0x11, 0x00


	//----- nvinfo : EIATTR_KPARAM_INFO
	.align		4
.L_13657:
        /*003c*/ 	.byte	0x04, 0x17
        /*003e*/ 	.short	(.L_13659 - .L_13658)
.L_13658:
        /*0040*/ 	.word	0x00000000
        /*0044*/ 	.short	0x0013
        /*0046*/ 	.short	0x0080
        /*0048*/ 	.byte	0x00, 0xf0, 0x11, 0x00


	//----- nvinfo : EIATTR_KPARAM_INFO
	.align		4
.L_13659:
        /*004c*/ 	.byte	0x04, 0x17
        /*004e*/ 	.short	(.L_13661 - .L_13660)
.L_13660:
        /*0050*/ 	.word	0x00000000
        /*0054*/ 	.short	0x0012
        /*0056*/ 	.short	0x007c
        /*0058*/ 	.byte	0x00, 0xf0, 0x11, 0x00


	//----- nvinfo : EIATTR_KPARAM_INFO
	.align		4
.L_13661:
        /*005c*/ 	.byte	0x04, 0x17
        /*005e*/ 	.short	(.L_13663 - .L_13662)
.L_13662:
        /*0060*/ 	.word	0x00000000
        /*0064*/ 	.short	0x0011
        /*0066*/ 	.short	0x0078
        /*0068*/ 	.byte	0x00, 0xf0, 0x11, 0x00


	//----- nvinfo : EIATTR_KPARAM_INFO
	.align		4
.L_13663:
        /*006c*/ 	.byte	0x04, 0x17
        /*006e*/ 	.short	(.L_13665 - .L_13664)
.L_13664:
        /*0070*/ 	.word	0x00000000
        /*0074*/ 	.short	0x0010
        /*0076*/ 	.short	0x0070
        /*0078*/ 	.byte	0x00, 0xf0, 0x21, 0x00


	//----- nvinfo : EIATTR_KPARAM_INFO
	.align		4
.L_13665:
        /*007c*/ 	.byte	0x04, 0x17
        /*007e*/ 	.short	(.L_13667 - .L_13666)
.L_13666:
        /*0080*/ 	.word	0x00000000
        /*0084*/ 	.short	0x000f
        /*0086*/ 	.short	0x0068
        /*0088*/ 	.byte	0x00, 0xf0, 0x21, 0x00


	//----- nvinfo : EIATTR_KPARAM_INFO
	.align		4
.L_13667:
        /*008c*/ 	.byte	0x04, 0x17
        /*008e*/ 	.short	(.L_13669 - .L_13668)
.L_13668:
        /*0090*/ 	.word	0x00000000
        /*0094*/ 	.short	0x000e
        /*0096*/ 	.short	0x0060
        /*0098*/ 	.byte	0x00, 0xf0, 0x11, 0x00


	//----- nvinfo : EIATTR_KPARAM_INFO
	.align		4
.L_13669:
        /*009c*/ 	.byte	0x04, 0x17
        /*009e*/ 	.short	(.L_13671 - .L_13670)
.L_13670:
        /*00a0*/ 	.word	0x00000000
        /*00a4*/ 	.short	0x000d
        /*00a6*/ 	.short	0x005c
        /*00a8*/ 	.byte	0x00, 0xf0, 0x11, 0x00


	//----- nvinfo : EIATTR_KPARAM_INFO
	.align		4
.L_13671:
        /*00ac*/ 	.byte	0x04, 0x17
        /*00ae*/ 	.short	(.L_13673 - .L_13672)
.L_13672:
        /*00b0*/ 	.word	0x00000000
        /*00b4*/ 	.short	0x000c
        /*00b6*/ 	.short	0x0058
        /*00b8*/ 	.byte	0x00, 0xf0, 0x11, 0x00


	//----- nvinfo : EIATTR_KPARAM_INFO
	.align		4
.L_13673:
        /*00bc*/ 	.byte	0x04, 0x17
        /*00be*/ 	.short	(.L_13675 - .L_13674)
.L_13674:
        /*00c0*/ 	.word	0x00000000
        /*00c4*/ 	.short	0x000b
        /*00c6*/ 	.short	0x0050
        /*00c8*/ 	.byte	0x00, 0xf0, 0x21, 0x00


	//----- nvinfo : EIATTR_KPARAM_INFO
	.align		4
.L_13675:
        /*00cc*/ 	.byte	0x04, 0x17
        /*00ce*/ 	.short	(.L_13677 - .L_13676)
.L_13676:
        /*00d0*/ 	.word	0x00000000
        /*00d4*/ 	.short	0x000a
        /*00d6*/ 	.short	0x0048
        /*00d8*/ 	.byte	0x00, 0xf0, 0x11, 0x00


	//----- nvinfo : EIATTR_KPARAM_INFO
	.align		4
.L_13677:
        /*00dc*/ 	.byte	0x04, 0x17
        /*00de*/ 	.short	(.L_13679 - .L_13678)
.L_13678:
        /*00e0*/ 	.word	0x00000000
        /*00e4*/ 	.short	0x0009
        /*00e6*/ 	.short	0x0040
        /*00e8*/ 	.byte	0x00, 0xf0, 0x21, 0x00


	//----- nvinfo : EIATTR_KPARAM_INFO
	.align		4
.L_13679:
        /*00ec*/ 	.byte	0x04, 0x17
        /*00ee*/ 	.short	(.L_13681 - .L_13680)
.L_13680:
        /*00f0*/ 	.word	0x00000000
        /*00f4*/ 	.short	0x0008
        /*00f6*/ 	.short	0x0038
        /*00f8*/ 	.byte	0x00, 0xf0, 0x21, 0x00


	//----- nvinfo : EIATTR_KPARAM_INFO
	.align		4
.L_13681:
        /*00fc*/ 	.byte	0x04, 0x17
        /*00fe*/ 	.short	(.L_13683 - .L_13682)
.L_13682:
        /*0100*/ 	.word	0x00000000
        /*0104*/ 	.short	0x0007
        /*0106*/ 	.short	0x0034
        /*0108*/ 	.byte	0x00, 0xf0, 0x11, 0x00


	//----- nvinfo : EIATTR_KPARAM_INFO
	.align		4
.L_13683:
        /*010c*/ 	.byte	0x04, 0x17
        /*010e*/ 	.short	(.L_13685 - .L_13684)
.L_13684:
        /*0110*/ 	.word	0x00000000
        /*0114*/ 	.short	0x0006
        /*0116*/ 	.short	0x0030
        /*0118*/ 	.byte	0x00, 0xf0, 0x11, 0x00


	//----- nvinfo : EIATTR_KPARAM_INFO
	.align		4
.L_13685:
        /*011c*/ 	.byte	0x04, 0x17
        /*011e*/ 	.short	(.L_13687 - .L_13686)
.L_13686:
        /*0120*/ 	.word	0x00000000
        /*0124*/ 	.short	0x0005
        /*0126*/ 	.short	0x0028
        /*0128*/ 	.byte	0x00, 0xf0, 0x21, 0x00


	//----- nvinfo : EIATTR_KPARAM_INFO
	.align		4
.L_13687:
        /*012c*/ 	.byte	0x04, 0x17
        /*012e*/ 	.short	(.L_13689 - .L_13688)
.L_13688:
        /*0130*/ 	.word	0x00000000
        /*0134*/ 	.short	0x0004
        /*0136*/ 	.short	0x0020
        /*0138*/ 	.byte	0x00, 0xf0, 0x21, 0x00


	//----- nvinfo : EIATTR_KPARAM_INFO
	.align		4
.L_13689:
        /*013c*/ 	.byte	0x04, 0x17
        /*013e*/ 	.short	(.L_13691 - .L_13690)
.L_13690:
        /*0140*/ 	.word	0x00000000
        /*0144*/ 	.short	0x0003
        /*0146*/ 	.short	0x0018
        /*0148*/ 	.byte	0x00, 0xf0, 0x21, 0x00


	//----- nvinfo : EIATTR_KPARAM_INFO
	.align		4
.L_13691:
        /*014c*/ 	.byte	0x04, 0x17
        /*014e*/ 	.short	(.L_13693 - .L_13692)
.L_13692:
        /*0150*/ 	.word	0x00000000
        /*0154*/ 	.short	0x0002
        /*0156*/ 	.short	0x0010
        /*0158*/ 	.byte	0x00, 0xf0, 0x21, 0x00


	//----- nvinfo : EIATTR_KPARAM_INFO
	.align		4
.L_13693:
        /*015c*/ 	.byte	0x04, 0x17
        /*015e*/ 	.short	(.L_13695 - .L_13694)
.L_13694:
        /*0160*/ 	.word	0x00000000
        /*0164*/ 	.short	0x0001
        /*0166*/ 	.short	0x0008
        /*0168*/ 	.byte	0x00, 0xf0, 0x21, 0x00


	//----- nvinfo : EIATTR_KPARAM_INFO
	.align		4
.L_13695:
        /*016c*/ 	.byte	0x04, 0x17
        /*016e*/ 	.short	(.L_13697 - .L_13696)
.L_13696:
        /*0170*/ 	.word	0x00000000
        /*0174*/ 	.short	0x0000
        /*0176*/ 	.short	0x0000
        /*0178*/ 	.byte	0x00, 0xf0, 0x21, 0x00


	//----- nvinfo : EIATTR_MAXREG_COUNT
	.align		4
.L_13697:
        /*017c*/ 	.byte	0x03, 0x1b
        /*017e*/ 	.short	0x00ff


	//----- nvinfo : EIATTR_NUM_BARRIERS
	.align		4
        /*0180*/ 	.byte	0x02, 0x4c
        /*0182*/ 	.byte	0x01
	.zero		1


	//----- nvinfo : EIATTR_EXTERNS
	.align		4
        /*0184*/ 	.byte	0x04, 0x0f
        /*0186*/ 	.short	(.L_13699 - .L_13698)


	//   ....[0]....
	.align		4
.L_13698:
        /*0188*/ 	.word	index@(__assertfail)


	//----- nvinfo : EIATTR_MERCURY_ISA_VERSION
	.align		4
.L_13699:
        /*018c*/ 	.byte	0x03, 0x5f
        /*018e*/ 	.short	0x0000


	//----- nvinfo : EIATTR_COOP_GROUP_MASK_REGIDS
	.align		4
        /*0190*/ 	.byte	0x04, 0x29
        /*0192*/ 	.short	(.L_13701 - .L_13700)


	//   ....[0]....
.L_13700:
        /*0194*/ 	.word	0xffffffff


	//   ....[1]....
        /*0198*/ 	.word	0xffffffff


	//   ....[2]....
        /*019c*/ 	.word	0xffffffff


	//   ....[3]....
        /*01a0*/ 	.word	0xffffffff


	//   ....[4]....
        /*01a4*/ 	.word	0xffffffff


	//   ....[5]....
        /*01a8*/ 	.word	0xffffffff


	//   ....[6]....
        /*01ac*/ 	.word	0xffffffff


	//   ....[7]....
        /*01b0*/ 	.word	0xffffffff


	//   ....[8]....
        /*01b4*/ 	.word	0xffffffff


	//   ....[9]....
        /*01b8*/ 	.word	0xffffffff


	//   ....[10]....
        /*01bc*/ 	.word	0xffffffff


	//   ....[11]....
        /*01c0*/ 	.word	0xffffffff


	//   ....[12]....
        /*01c4*/ 	.word	0xffffffff


	//   ....[13]....
        /*01c8*/ 	.word	0xffffffff


	//   ....[14]....
        /*01cc*/ 	.word	0xffffffff


	//   ....[15]....
        /*01d0*/ 	.word	0xffffffff


	//   ....[16]....
        /*01d4*/ 	.word	0xffffffff


	//   ....[17]....
        /*01d8*/ 	.word	0xffffffff


	//----- nvinfo : EIATTR_COOP_GROUP_INSTR_OFFSETS
	.align		4
.L_13701:
        /*01dc*/ 	.byte	0x04, 0x28
        /*01de*/ 	.short	(.L_13703 - .L_13702)


	//   ....[0]....
.L_13702:
        /*01e0*/ 	.word	0x00000b80


	//   ....[1]....
        /*01e4*/ 	.word	0x00000ba0


	//   ....[2]....
        /*01e8*/ 	.word	0x00000c50


	//   ....[3]....
        /*01ec*/ 	.word	0x00000c70


	//   ....[4]....
        /*01f0*/ 	.word	0x00000c90


	//   ....[5]....
        /*01f4*/ 	.word	0x00001ac0


	//   ....[6]....
        /*01f8*/ 	.word	0x00001b20


	//   ....[7]....
        /*01fc*/ 	.word	0x00001b50


	//   ....[8]....
        /*0200*/ 	.word	0x00001b70


	//   ....[9]....
        /*0204*/ 	.word	0x00001b90


	//   ....[10]....
        /*0208*/ 	.word	0x00001be0


	//   ....[11]....
        /*020c*/ 	.word	0x00001c00


	//   ....[12]....
        /*0210*/ 	.word	0x00001c20


	//   ....[13]....
        /*0214*/ 	.word	0x000030e0


	//   ....[14]....
        /*0218*/ 	.word	0x00003150


	//   ....[15]....
        /*021c*/ 	.word	0x000031b0


	//   ....[16]....
        /*0220*/ 	.word	0x00003230


	//   ....[17]....
        /*0224*/ 	.word	0x000032b0


	//----- nvinfo : EIATTR_SYSCALL_OFFSETS
	.align		4
.L_13703:
        /*0228*/ 	.byte	0x04, 0x46
        /*022a*/ 	.short	(.L_13705 - .L_13704)


	//   ....[0]....
.L_13704:
        /*022c*/ 	.word	0x00002f40


	//   ....[1]....
        /*0230*/ 	.word	0x00003070


	//----- nvinfo : EIATTR_EXIT_INSTR_OFFSETS
	.align		4
.L_13705:
        /*0234*/ 	.byte	0x04, 0x1c
        /*0236*/ 	.short	(.L_13707 - .L_13706)


	//   ....[0]....
.L_13706:
        /*0238*/ 	.word	0x00000090


	//   ....[1]....
        /*023c*/ 	.word	0x00002c90


	//   ....[2]....
        /*0240*/ 	.word	0x00002d40


	//   ....[3]....
        /*0244*/ 	.word	0x00002e10


	//   ....[4]....
        /*0248*/ 	.word	0x00003080


	//----- nvinfo : EIATTR_CTAIDZ_USED
	.align		4
.L_13707:
        /*024c*/ 	.byte	0x01, 0x04
	.zero		2


	//----- nvinfo : EIATTR_CRS_STACK_SIZE
	.align		4
        /*0250*/ 	.byte	0x04, 0x1e
        /*0252*/ 	.short	(.L_13709 - .L_13708)
.L_13708:
        /*0254*/ 	.word	0x00000000
.L_13709:


//--------------------- .nv.info._ZN4vllm25paged_attention_v2_kernelI13__nv_bfloat16hLi256ELi32ELi128ELNS_18Fp8KVCacheDataTypeE1ELb0ELi512EEEvPfS3_PT_PKS4_PKT0_SA_ifPKiSC_iPKfiiiSE_SE_iiiii --------------------------
	.section	.nv.info._ZN4vllm25paged_attention_v2_kernelI13__nv_bfloat16hLi256ELi32ELi128ELNS_18Fp8KVCacheDataTypeE1ELb0ELi512EEEvPfS3_PT_PKS4_PKT0_SA_ifPKiSC_iPKfiiiSE_SE_iiiii,"",@"SHT_CUDA_INFO"
	.sectionflags	@""
	.align	4


	//----- nvinfo : EIATTR_CUDA_API_VERSION
	.align		4
        /*0000*/ 	.byte	0x04, 0x37
        /*0002*/ 	.short	(.L_13711 - .L_13710)
.L_13710:
        /*0004*/ 	.word	0x00000082


	//----- nvinfo : EIATTR_SW2861232_WAR
	.align		4
.L_13711:
        /*0008*/ 	.byte	0x01, 0x35
	.zero		2


	//----- nvinfo : EIATTR_PARAM_CBANK
	.align		4
        /*000c*/ 	.byte	0x04, 0x0a
        /*000e*/ 	.short	(.L_13713 - .L_13712)
	.align		4
.L_13712:
        /*0010*/ 	.word	index@(.nv.constant0._ZN4vllm25paged_attention_v2_kernelI13__nv_bfloat16hLi256ELi32ELi128ELNS_18Fp8KVCacheDataTypeE1ELb0ELi512EEEvPfS3_PT_PKS4_PKT0_SA_ifPKiSC_iPKfiiiSE_SE_iiiii)
        /*0014*/ 	.short	0x0160
        /*0016*/ 	.short	0x008c


	//----- nvinfo : EIATTR_CBANK_PARAM_SIZE
	.align		4
.L_13713:
        /*0018*/ 	.byte	0x03, 0x19
        /*001a*/ 	.short	0x008c


	//----- nvinfo : EIATTR_KPARAM_INFO
	.align		4
        /*001c*/ 	.byte	0x04, 0x17
        /*001e*/ 	.short	(.L_13715 - .L_13714)
.L_13714:
        /*0020*/ 	.word	0x00000000
        /*0024*/ 	.short	0x0015
        /*0026*/ 	.short	0x0088
        /*0028*/ 	.byte	0x00, 0xf0, 0x11, 0x00


	//----- nvinfo : EIATTR_KPARAM_INFO
	.align		4
.L_13715:
        /*002c*/ 	.byte	0x04, 0x17
        /*002e*/ 	.short	(.L_13717 - .L_13716)
.L_13716:
        /*0030*/ 	.word	0x00000000
        /*0034*/ 	.short	0x0014
        /*0036*/ 	.short	0x0084
        /*0038*/ 	.byte	0x00, 0xf0, 0x11, 0x00


	//----- nvinfo : EIATTR_KPARAM_INFO
	.align		4
.L_13717:
        /*003c*/ 	.byte	0x04, 0x17
        /*003e*/ 	.short	(.L_13719 - .L_13718)
.L_13718:
        /*0040*/ 	.word	0x00000000
        /*0044*/ 	.short	0x0013
        /*0046*/ 	.short	0x0080
        /*0048*/ 	.byte	0x00, 0xf0, 0x11, 0x00


	//----- nvinfo : EIATTR_KPARAM_INFO
	.align		4
.L_13719:
        /*004c*/ 	.byte	0x04, 0x17
        /*004e*/ 	.short	(.L_13721 - .L_13720)
.L_13720:
        /*0050*/ 	.word	0x00000000
        /*0054*/ 	.short	0x0012
        /*0056*/ 	.short	0x007c
        /*0058*/ 	.byte	0x00, 0xf0, 0x11, 0x00


	//----- nvinfo : EIATTR_KPARAM_INFO
	.align		4
.L_13721:
        /*005c*/ 	.byte	0x04, 0x17
        /*005e*/ 	.short	(.L_13723 - .L_13722)
.L_13722:
        /*0060*/ 	.word	0x00000000
        /*0064*/ 	.short	0x0011
        /*0066*/ 	.short	0x0078
        /*0068*/ 	.byte	0x00, 0xf0, 0x11, 0x00


	//----- nvinfo : EIATTR_KPARAM_INFO
	.align		4
.L_13723:
        /*006c*/ 	.byte	0x04, 0x17
        /*006e*/ 	.short	(.L_13725 - .L_13724)
.L_13724:
        /*0070*/ 	.word	0x00000000
        /*0074*/ 	.short	0x0010
        /*0076*/ 	.short	0x0070
        /*0078*/ 	.byte	0x00, 0xf0, 0x21, 0x00


	//----- nvinfo : EIATTR_KPARAM_INFO
	.align		4
.L_13725:
        /*007c*/ 	.byte	0x04, 0x17
        /*007e*/ 	.short	(.L_13727 - .L_13726)
.L_13726:
        /*0080*/ 	.word	0x00000000
        /*0084*/ 	.short	0x000f
        /*0086*/ 	.short	0x0068
        /*0088*/ 	.byte	0x00, 0xf0, 0x21, 0x00


	//----- nvinfo : EIATTR_KPARAM_INFO
	.align		4
.L_13727:
        /*008c*/ 	.byte	0x04, 0x17
        /*008e*/ 	.short	(.L_13729 - .L_13728)
.L_13728:
        /*0090*/ 	.word	0x00000000
        /*0094*/ 	.short	0x000e
        /*0096*/ 	.short	0x0060
        /*0098*/ 	.byte	0x00, 0xf0, 0x11, 0x00


	//----- nvinfo : EIATTR_KPARAM_INFO
	.align		4
.L_13729:
        /*009c*/ 	.byte	0x04, 0x17
        /*009e*/ 	.short	(.L_13731 - .L_13730)
.L_13730:
        /*00a0*/ 	.word	0x00000000
        /*00a4*/ 	.short	0x000d
        /*00a6*/ 	.short	0x005c
        /*00a8*/ 	.byte	0x00, 0xf0, 0x11, 0x00


	//----- nvinfo : EIATTR_KPARAM_INFO
	.align		4
.L_13731:
        /*00ac*/ 	.byte	0x04, 0x17
        /*00ae*/ 	.short	(.L_13733 - .L_13732)
.L_13732:
        /*00b0*/ 	.word	0x00000000
        /*00b4*/ 	.short	0x000c
        /*00b6*/ 	.short	0x0058
        /*00b8*/ 	.byte	0x00, 0xf0, 0x11, 0x00


	//----- nvinfo : EIATTR_KPARAM_INFO
	.align		4
.L_13733:
        /*00bc*/ 	.byte	0x04, 0x17
        /*00be*/ 	.short	(.L_13735 - .L_13734)
.L_13734:
        /*00c0*/ 	.word	0x00000000
        /*00c4*/ 	.short	0x000b
        /*00c6*/ 	.short	0x0050
        /*00c8*/ 	.byte	0x00, 0xf0, 0x21, 0x00


	//----- nvinfo : EIATTR_KPARAM_INFO
	.align		4
.L_13735:
        /*00cc*/ 	.byte	0x04, 0x17
        /*00ce*/ 	.short	(.L_13737 - .L_13736)
.L_13736:
        /*00d0*/ 	.word	0x00000000
        /*00d4*/ 	.short	0x000a
        /*00d6*/ 	.short	0x0048
        /*00d8*/ 	.byte	0x00, 0xf0, 0x11, 0x00


	//----- nvinfo : EIATTR_KPARAM_INFO
	.align		4
.L_13737:
        /*00dc*/ 	.byte	0x04, 0x17
        /*00de*/ 	.short	(.L_13739 - .L_13738)
.L_13738:
        /*00e0*/ 	.word	0x00000000
        /*00e4*/ 	.short	0x0009
        /*00e6*/ 	.short	0x0040
        /*00e8*/ 	.byte	0x00, 0xf0, 0x21, 0x00


	//----- nvinfo : EIATTR_KPARAM_INFO
	.align		4
.L_13739:
        /*00ec*/ 	.byte	0x04, 0x17
        /*00ee*/ 	.short	(.L_13741 - .L_13740)
.L_13740:
        /*00f0*/ 	.word	0x00000000
        /*00f4*/ 	.short	0x0008
        /*00f6*/ 	.short	0x0038
        /*00f8*/ 	.byte	0x00, 0xf0, 0x21, 0x00


	//----- nvinfo : EIATTR_KPARAM_INFO
	.align		4
.L_13741:
        /*00fc*/ 	.byte	0x04, 0x17
        /*00fe*/ 	.short	(.L_13743 - .L_13742)
.L_13742:
        /*0100*/ 	.word	0x00000000
        /*0104*/ 	.short	0x0007
        /*0106*/ 	.short	0x0034
        /*0108*/ 	.byte	0x00, 0xf0, 0x11, 0x00


	//----- nvinfo : EIATTR_KPARAM_INFO
	.align		4
.L_13743:
        /*010c*/ 	.byte	0x04, 0x17
        /*010e*/ 	.short	(.L_13745 - .L_13744)
.L_13744:
        /*0110*/ 	.word	0x00000000
        /*0114*/ 	.short	0x0006
        /*0116*/ 	.short	0x0030
        /*0118*/ 	.byte	0x00, 0xf0, 0x11, 0x00


	//----- nvinfo : EIATTR_KPARAM_INFO
	.align		4
.L_13745:
        /*011c*/ 	.byte	0x04, 0x17
        /*011e*/ 	.short	(.L_13747 - .L_13746)
.L_13746:
        /*0120*/ 	.word	0x00000000
        /*0124*/ 	.short	0x0005
        /*0126*/ 	.short	0x0028
        /*0128*/ 	.byte	0x00, 0xf0, 0x21, 0x00


	//----- nvinfo : EIATTR_KPARAM_INFO
	.align		4
.L_13747:
        /*012c*/ 	.byte	0x04, 0x17
        /*012e*/ 	.short	(.L_13749 - .L_13748)
.L_13748:
        /*0130*/ 	.word	0x00000000
        /*0134*/ 	.short	0x0004
        /*0136*/ 	.short	0x0020
        /*0138*/ 	.byte	0x00, 0xf0, 0x21, 0x00


	//----- nvinfo : EIATTR_KPARAM_INFO
	.align		4
.L_13749:
        /*013c*/ 	.byte	0x04, 0x17
        /*013e*/ 	.short	(.L_13751 - .L_13750)
.L_13750:
        /*0140*/ 	.word	0x00000000
        /*0144*/ 	.short	0x0003
        /*0146*/ 	.short	0x0018
        /*0148*/ 	.byte	0x00, 0xf0, 0x21, 0x00


	//----- nvinfo : EIATTR_KPARAM_INFO
	.align		4
.L_13751:
        /*014c*/ 	.byte	0x04, 0x17
        /*014e*/ 	.short	(.L_13753 - .L_13752)
.L_13752:
        /*0150*/ 	.word	0x00000000
        /*0154*/ 	.short	0x0002
        /*0156*/ 	.short	0x0010
        /*0158*/ 	.byte	0x00, 0xf0, 0x21, 0x00


	//----- nvinfo : EIATTR_KPARAM_INFO
	.align		4
.L_13753:
        /*015c*/ 	.byte	0x04, 0x17
        /*015e*/ 	.short	(.L_13755 - .L_13754)
.L_13754:
        /*0160*/ 	.word	0x00000000
        /*0164*/ 	.short	0x0001
        /*0166*/ 	.short	0x0008
        /*0168*/ 	.byte	0x00, 0xf0, 0x21, 0x00


	//----- nvinfo : EIATTR_KPARAM_INFO
	.align		4
.L_13755:
        /*016c*/ 	.byte	0x04, 0x17
        /*016e*/ 	.short	(.L_13757 - .L_13756)
.L_13756:
        /*0170*/ 	.word	0x00000000
        /*0174*/ 	.short	0x0000
        /*0176*/ 	.short	0x0000
        /*0178*/ 	.byte	0x00, 0xf0, 0x21, 0x00


	//----- nvinfo : EIATTR_MAXREG_COUNT
	.align		4
.L_13757:
        /*017c*/ 	.byte	0x03, 0x1b
        /*017e*/ 	.short	0x00ff


	//----- nvinfo : EIATTR_NUM_BARRIERS
	.align		4
        /*0180*/ 	.byte	0x02, 0x4c
        /*0182*/ 	.byte	0x01
	.zero		1


	//----- nvinfo : EIATTR_EXTERNS
	.align		4
        /*0184*/ 	.byte	0x04, 0x0f
        /*0186*/ 	.short	(.L_13759 - .L_13758)


	//   ....[0]....
	.align		4
.L_13758:
        /*0188*/ 	.word	index@(__assertfail)


	//----- nvinfo : EIATTR_MERCURY_ISA_VERSION
	.align		4
.L_13759:
        /*018c*/ 	.byte	0x03, 0x5f
        /*018e*/ 	.short	0x0000


	//----- nvinfo : EIATTR_COOP_GROUP_MASK_REGIDS
	.align		4
        /*0190*/ 	.byte	0x04, 0x29
        /*0192*/ 	.short	(.L_13761 - .L_13760)


	//   ....[0]....
.L_13760:
        /*0194*/ 	.word	0xffffffff


	//   ....[1]....
        /*0198*/ 	.word	0xffffffff


	//   ....[2]....
        /*019c*/ 	.word	0xffffffff


	//   ....[3]....
        /*01a0*/ 	.word	0xffffffff


	//   ....[4]....
        /*01a4*/ 	.word	0xffffffff


	//   ....[5]....
        /*01a8*/ 	.word	0xffffffff


	//   ....[6]....
        /*01ac*/ 	.word	0xffffffff


	//   ....[7]....
        /*01b0*/ 	.word	0xffffffff


	//   ....[8]....
        /*01b4*/ 	.word	0xffffffff


	//   ....[9]....
        /*01b8*/ 	.word	0xffffffff


	//   ....[10]....
        /*01bc*/ 	.word	0xffffffff


	//   ....[11]....
        /*01c0*/ 	.word	0xffffffff


	//   ....[12]....
        /*01c4*/ 	.word	0xffffffff


	//   ....[13]....
        /*01c8*/ 	.word	0xffffffff


	//   ....[14]....
        /*01cc*/ 	.word	0xffffffff


	//   ....[15]....
        /*01d0*/ 	.word	0xffffffff


	//   ....[16]....
        /*01d4*/ 	.word	0xffffffff


	//   ....[17]....
        /*01d8*/ 	.word	0xffffffff


	//   ....[18]....
        /*01dc*/ 	.word	0xffffffff


	//   ....[19]....
        /*01e0*/ 	.word	0xffffffff


	//----- nvinfo : EIATTR_COOP_GROUP_INSTR_OFFSETS
	.align		4
.L_13761:
        /*01e4*/ 	.byte	0x04, 0x28
        /*01e6*/ 	.short	(.L_13763 - .L_13762)


	//   ....[0]....
.L_13762:
        /*01e8*/ 	.word	0x000007f0


	//   ....[1]....
        /*01ec*/ 	.word	0x00000810


	//   ....[2]....
        /*01f0*/ 	.word	0x00000830


	//   ....[3]....
        /*01f4*/ 	.word	0x00000850


	//   ....[4]....
        /*01f8*/ 	.word	0x000008f0


	//   ....[5]....
        /*01fc*/ 	.word	0x00000910


	//   ....[6]....
        /*0200*/ 	.word	0x00000940


	//   ....[7]....
        /*0204*/ 	.word	0x00001780


	//   ....[8]....
        /*0208*/ 	.word	0x000017e0


	//   ....[9]....
        /*020c*/ 	.word	0x00001810


	//   ....[10]....
        /*0210*/ 	.word	0x00001830


	//   ....[11]....
        /*0214*/ 	.word	0x00001850


	//   ....[12]....
        /*0218*/ 	.word	0x000018a0


	//   ....[13]....
        /*021c*/ 	.word	0x000018c0


	//   ....[14]....
        /*0220*/ 	.word	0x000018e0


	//   ....[15]....
        /*0224*/ 	.word	0x00004460


	//   ....[16]....
        /*0228*/ 	.word	0x000044e0


	//   ....[17]....
        /*022c*/ 	.word	0x00004540


	//   ....[18]....
        /*0230*/ 	.word	0x000045a0


	//   ....[19]....
        /*0234*/ 	.word	0x00004600


	//----- nvinfo : EIATTR_SYSCALL_OFFSETS
	.align		4
.L_13763:
        /*0238*/ 	.byte	0x04, 0x46
        /*023a*/ 	.short	(.L_13765 - .L_13764)


	//   ....[0]....
.L_13764:
        /*023c*/ 	.word	0x000043f0


	//----- nvinfo : EIATTR_EXIT_INSTR_OFFSETS
	.align		4
.L_13765:
        /*0240*/ 	.byte	0x04, 0x1c
        /*0242*/ 	.short	(.L_13767 - .L_13766)


	//   ....[0]....
.L_13766:
        /*0244*/ 	.word	0x000000e0


	//   ....[1]....
        /*0248*/ 	.word	0x00003320


	//   ....[2]....
        /*024c*/ 	.word	0x00003330


	//   ....[3]....
        /*0250*/ 	.word	0x000042c0


	//   ....[4]....
        /*0254*/ 	.word	0x00004400


	//----- nvinfo : EIATTR_CTAIDZ_USED
	.align		4
.L_13767:
        /*0258*/ 	.byte	0x01, 0x04
	.zero		2


	//----- nvinfo : EIATTR_CRS_STACK_SIZE
	.align		4
        /*025c*/ 	.byte	0x04, 0x1e
        /*025e*/ 	.short	(.L_13769 - .L_13768)
.L_13768:
        /*0260*/ 	.word	0x00000000
.L_13769:


//--------------------- .nv.info._ZN4vllm25paged_attention_v2_kernelI13__nv_bfloat16hLi192ELi32ELi128ELNS_18Fp8KVCacheDataTypeE1ELb0ELi512EEEvPfS3_PT_PKS4_PKT0_SA_ifPKiSC_iPKfiiiSE_SE_iiiii --------------------------
	.section	.nv.info._ZN4vllm25paged_attention_v2_kernelI13__nv_bfloat16hLi192ELi32ELi128ELNS_18Fp8KVCacheDataTypeE1ELb0ELi512EEEvPfS3_PT_PKS4_PKT0_SA_ifPKiSC_iPKfiiiSE_SE_iiiii,"",@"SHT_CUDA_INFO"
	.sectionflags	@""
	.align	4


	//----- nvinfo : EIATTR_CUDA_API_VERSION
	.align		4
        /*0000*/ 	.byte	0x04, 0x37
        /*0002*/ 	.short	(.L_13771 - .L_13770)
.L_13770:
        /*0004*/ 	.word	0x00000082


	//----- nvinfo : EIATTR_SW2861232_WAR
	.align		4
.L_13771:
        /*0008*/ 	.byte	0x01, 0x35
	.zero		2


	//----- nvinfo : EIATTR_PARAM_CBANK
	.align		4
        /*000c*/ 	.byte	0x04, 0x0a
        /*000e*/ 	.short	(.L_13773 - .L_13772)
	.align		4
.L_13772:
        /*0010*/ 	.word	index@(.nv.constant0._ZN4vllm25paged_attention_v2_kernelI13__nv_bfloat16hLi192ELi32ELi128ELNS_18Fp8KVCacheDataTypeE1ELb0ELi512EEEvPfS3_PT_PKS4_PKT0_SA_ifPKiSC_iPKfiiiSE_SE_iiiii)
        /*0014*/ 	.short	0x0160
        /*0016*/ 	.short	0x008c


	//----- nvinfo : EIATTR_CBANK_PARAM_SIZE
	.align		4
.L_13773:
        /*0018*/ 	.byte	0x03, 0x19
        /*001a*/ 	.short	0x008c


	//----- nvinfo : EIATTR_KPARAM_INFO
	.align		4
        /*001c*/ 	.byte	0x04, 0x17
        /*001e*/ 	.short	(.L_13775 - .L_13774)
.L_13774:
        /*0020*/ 	.word	0x00000000
        /*0024*/ 	.short	0x0015
        /*0026*/ 	.short	0x0088
        /*0028*/ 	.byte	0x00, 0xf0, 0x11, 0x00


	//----- nvinfo : EIATTR_KPARAM_INFO
	.align		4
.L_13775:
        /*002c*/ 	.byte	0x04, 0x17
        /*002e*/ 	.short	(.L_13777 - .L_13776)
.L_13776:
        /*0030*/ 	.word	0x00000000
        /*0034*/ 	.short	0x0014
        /*0036*/ 	.short	0x0084
        /*0038*/ 	.byte	0x00, 0xf0, 0x11, 0x00


	//----- nvinfo : EIATTR_KPARAM_INFO
	.align		4
.L_13777:
        /*003c*/ 	.byte	0x04, 0x17
        /*003e*/ 	.short	(.L_13779 - .L_13778)
.L_13778:
        /*0040*/ 	.word	0x00000000
        /*0044*/ 	.short	0x0013
        /*0046*/ 	.short	0x0080
        /*0048*/ 	.byte	0x00, 0xf0, 0x11, 0x00


	//----- nvinfo : EIATTR_KPARAM_INFO
	.align		4
.L_13779:
        /*004c*/ 	.byte	0x04, 0x17
        /*004e*/ 	.short	(.L_13781 - .L_13780)
.L_13780:
        /*0050*/ 	.word	0x00000000
        /*0054*/ 	.short	0x0012
        /*0056*/ 	.short	0x007c
        /*0058*/ 	.byte	0x00, 0xf0, 0x11, 0x00


	//----- nvinfo : EIATTR_KPARAM_INFO
	.align		4
.L_13781:
        /*005c*/ 	.byte	0x04, 0x17
        /*005e*/ 	.short	(.L_13783 - .L_13782)
.L_13782:
        /*0060*/ 	.word	0x00000000
        /*0064*/ 	.short	0x0011
        /*0066*/ 	.short	0x0078
        /*0068*/ 	.byte	0x00, 0xf0, 0x11, 0x00


	//----- nvinfo : EIATTR_KPARAM_INFO
	.align		4
.L_13783:
        /*006c*/ 	.byte	0x04, 0x17
        /*006e*/ 	.short	(.L_13785 - .L_13784)
.L_13784:
        /*0070*/ 	.word	0x00000000
        /*0074*/ 	.short	0x0010
        /*0076*/ 	.short	0x0070
        /*0078*/ 	.byte	0x00, 0xf0, 0x21, 0x00


	//----- nvinfo : EIATTR_KPARAM_INFO
	.align		4
.L_13785:
        /*007c*/ 	.byte	0x04, 0x17
        /*007e*/ 	.short	(.L_13787 - .L_13786)
.L_13786:
        /*0080*/ 	.word	0x00000000
        /*0084*/ 	.short	0x000f
        /*0086*/ 	.short	0x0068
        /*0088*/ 	.byte	0x00, 0xf0, 0x21, 0x00


	//----- nvinfo : EIATTR_KPARAM_INFO
	.align		4
.L_13787:
        /*008c*/ 	.byte	0x04, 0x17
        /*008e*/ 	.short	(.L_13789 - .L_13788)
.L_13788:
        /*0090*/ 	.word	0x00000000
        /*0094*/ 	.short	0x000e
        /*0096*/ 	.short	0x0060
        /*0098*/ 	.byte	0x00, 0xf0, 0x11, 0x00


	//----- nvinfo : EIATTR_KPARAM_INFO
	.align		4
.L_13789:
        /*009c*/ 	.byte	0x04, 0x17
        /*009e*/ 	.short	(.L_13791 - .L_13790)
.L_13790:
        /*00a0*/ 	.word	0x00000000
        /*00a4*/ 	.short	0x000d
        /*00a6*/ 	.short	0x005c
        /*00a8*/ 	.byte	0x00, 0xf0, 0x11, 0x00


	//----- nvinfo : EIATTR_KPARAM_INFO
	.align		4
.L_13791:
        /*00ac*/ 	.byte	0x04, 0x17
        /*00ae*/ 	.short	(.L_13793 - .L_13792)
.L_13792:
        /*00b0*/ 	.word	0x00000000
        /*00b4*/ 	.short	0x000c
        /*00b6*/ 	.short	0x0058
        /*00b8*/ 	.byte	0x00, 0xf0, 0x11, 0x00


	//----- nvinfo : EIATTR_KPARAM_INFO
	.align		4
.L_13793:
        /*00bc*/ 	.byte	0x04, 0x17
        /*00be*/ 	.short	(.L_13795 - .L_13794)
.L_13794:
        /*00c0*/ 	.word	0x00000000
        /*00c4*/ 	.short	0x000b
        /*00c6*/ 	.short	0x0050
        /*00c8*/ 	.byte	0x00, 0xf0, 0x21, 0x00


	//----- nvinfo : EIATTR_KPARAM_INFO
	.align		4
.L_13795:
        /*00cc*/ 	.byte	0x04, 0x17
        /*00ce*/ 	.short	(.L_13797 - .L_13796)
.L_13796:
        /*00d0*/ 	.word	0x00000000
        /*00d4*/ 	.short	0x000a
        /*00d6*/ 	.short	0x0048
        /*00d8*/ 	.byte	0x00, 0xf0, 0x11, 0x00


	//----- nvinfo : EIATTR_KPARAM_INFO
	.align		4
.L_13797:
        /*00dc*/ 	.byte	0x04, 0x17
        /*00de*/ 	.short	(.L_13799 - .L_13798)
.L_13798:
        /*00e0*/ 	.word	0x00000000
        /*00e4*/ 	.short	0x0009
        /*00e6*/ 	.short	0x0040
        /*00e8*/ 	.byte	0x00, 0xf0, 0x21, 0x00


	//----- nvinfo : EIATTR_KPARAM_INFO
	.align		4
.L_13799:
        /*00ec*/ 	.byte	0x04, 0x17
        /*00ee*/ 	.short	(.L_13801 - .L_13800)
.L_13800:
        /*00f0*/ 	.word	0x00000000
        /*00f4*/ 	.short	0x0008
        /*00f6*/ 	.short	0x0038
        /*00f8*/ 	.byte	0x00, 0xf0, 0x21, 0x00


	//----- nvinfo : EIATTR_KPARAM_INFO
	.align		4
.L_13801:
        /*00fc*/ 	.byte	0x04, 0x17
        /*00fe*/ 	.short	(.L_13803 - .L_13802)
.L_13802:
        /*0100*/ 	.word	0x00000000
        /*0104*/ 	.short	0x0007
        /*0106*/ 	.short	0x0034
        /*0108*/ 	.byte	0x00, 0xf0, 0x11, 0x00


	//----- nvinfo : EIATTR_KPARAM_INFO
	.align		4
.L_13803:
        /*010c*/ 	.byte	0x04, 0x17
        /*010e*/ 	.short	(.L_13805 - .L_13804)
.L_13804:
        /*0110*/ 	.word	0x00000000
        /*0114*/ 	.short	0x0006
        /*0116*/ 	.short	0x0030
        /*0118*/ 	.byte	0x00, 0xf0, 0x11, 0x00


	//----- nvinfo : EIATTR_KPARAM_INFO
	.align		4
.L_13805:
        /*011c*/ 	.byte	0x04, 0x17
        /*011e*/ 	.short	(.L_13807 - .L_13806)
.L_13806:
        /*0120*/ 	.word	0x00000000
        /*0124*/ 	.short	0x0005
        /*0126*/ 	.short	0x0028
        /*0128*/ 	.byte	0x00, 0xf0, 0x21, 0x00


	//----- nvinfo : EIATTR_KPARAM_INFO
	.align		4
.L_13807:
        /*012c*/ 	.byte	0x04, 0x17
        /*012e*/ 	.short	(.L_13809 - .L_13808)
.L_13808:
        /*0130*/ 	.word	0x00000000
        /*0134*/ 	.short	0x0004
        /*0136*/ 	.short	0x0020
        /*0138*/ 	.byte	0x00, 0xf0, 0x21, 0x00


	//----- nvinfo : EIATTR_KPARAM_INFO
	.align		4
.L_13809:
        /*013c*/ 	.byte	0x04, 0x17
        /*013e*/ 	.short	(.L_13811 - .L_13810)
.L_13810:
        /*0140*/ 	.word	0x00000000
        /*0144*/ 	.short	0x0003
        /*0146*/ 	.short	0x0018
        /*0148*/ 	.byte	0x00, 0xf0, 0x21, 0x00


	//----- nvinfo : EIATTR_KPARAM_INFO
	.align		4
.L_13811:
        /*014c*/ 	.byte	0x04, 0x17
        /*014e*/ 	.short	(.L_13813 - .L_13812)
.L_13812:
        /*0150*/ 	.word	0x00000000
        /*0154*/ 	.short	0x0002
        /*0156*/ 	.short	0x0010
        /*0158*/ 	.byte	0x00, 0xf0, 0x21, 0x00


	//----- nvinfo : EIATTR_KPARAM_INFO
	.align		4
.L_13813:
        /*015c*/ 	.byte	0x04, 0x17
        /*015e*/ 	.short	(.L_13815 - .L_13814)
.L_13814:
        /*0160*/ 	.word	0x00000000
        /*0164*/ 	.short	0x0001
        /*0166*/ 	.short	0x0008
        /*0168*/ 	.byte	0x00, 0xf0, 0x21, 0x00


	//----- nvinfo : EIATTR_KPARAM_INFO
	.align		4
.L_13815:
        /*016c*/ 	.byte	0x04, 0x17
        /*016e*/ 	.short	(.L_13817 - .L_13816)
.L_13816:
        /*0170*/ 	.word	0x00000000
        /*0174*/ 	.short	0x0000
        /*0176*/ 	.short	0x0000
        /*0178*/ 	.byte	0x00, 0xf0, 0x21, 0x00


	//----- nvinfo : EIATTR_MAXREG_COUNT
	.align		4
.L_13817:
        /*017c*/ 	.byte	0x03, 0x1b
        /*017e*/ 	.short	0x00ff


	//----- nvinfo : EIATTR_NUM_BARRIERS
	.align		4
        /*0180*/ 	.byte	0x02, 0x4c
        /*0182*/ 	.byte	0x01
	.zero		1


	//----- nvinfo : EIATTR_EXTERNS
	.align		4
        /*0184*/ 	.byte	0x04, 0x0f
        /*0186*/ 	.short	(.L_13819 - .L_13818)


	//   ....[0]....
	.align		4
.L_13818:
        /*0188*/ 	.word	index@(__assertfail)


	//----- nvinfo : EIATTR_MERCURY_ISA_VERSION
	.align		4
.L_13819:
        /*018c*/ 	.byte	0x03, 0x5f
        /*018e*/ 	.short	0x0000


	//----- nvinfo : EIATTR_COOP_GROUP_MASK_REGIDS
	.align		4
        /*0190*/ 	.byte	0x04, 0x29
        /*0192*/ 	.short	(.L_13821 - .L_13820)


	//   ....[0]....
.L_13820:
        /*0194*/ 	.word	0xffffffff


	//   ....[1]....
        /*0198*/ 	.word	0xffffffff


	//   ....[2]....
        /*019c*/ 	.word	0xffffffff


	//   ....[3]....
        /*01a0*/ 	.word	0xffffffff


	//   ....[4]....
        /*01a4*/ 	.word	0xffffffff


	//   ....[5]....
        /*01a8*/ 	.word	0xffffffff


	//   ....[6]....
        /*01ac*/ 	.word	0xffffffff


	//   ....[7]....
        /*01b0*/ 	.word	0xffffffff


	//   ....[8]....
        /*01b4*/ 	.word	0xffffffff


	//   ....[9]....
        /*01b8*/ 	.word	0xffffffff


	//   ....[10]....
        /*01bc*/ 	.word	0xffffffff


	//   ....[11]....
        /*01c0*/ 	.word	0xffffffff


	//   ....[12]....
        /*01c4*/ 	.word	0xffffffff


	//   ....[13]....
        /*01c8*/ 	.word	0xffffffff


	//   ....[14]....
        /*01cc*/ 	.word	0xffffffff


	//   ....[15]....
        /*01d0*/ 	.word	0xffffffff


	//   ....[16]....
        /*01d4*/ 	.word	0xffffffff


	//   ....[17]....
        /*01d8*/ 	.word	0xffffffff


	//   ....[18]....
        /*01dc*/ 	.word	0xffffffff


	//   ....[19]....
        /*01e0*/ 	.word	0xffffffff


	//----- nvinfo : EIATTR_COOP_GROUP_INSTR_OFFSETS
	.align		4
.L_13821:
        /*01e4*/ 	.byte	0x04, 0x28
        /*01e6*/ 	.short	(.L_13823 - .L_13822)


	//   ....[0]....
.L_13822:
        /*01e8*/ 	.word	0x000007f0


	//   ....[1]....
        /*01ec*/ 	.word	0x00000810


	//   ....[2]....
        /*01f0*/ 	.word	0x00000830


	//   ....[3]....
        /*01f4*/ 	.word	0x00000850


	//   ....[4]....
        /*01f8*/ 	.word	0x00000900


	//   ....[5]....
        /*01fc*/ 	.word	0x00000920


	//   ....[6]....
        /*0200*/ 	.word	0x00000940


	//   ....[7]....
        /*0204*/ 	.word	0x00001780


	//   ....[8]....
        /*0208*/ 	.word	0x000017e0


	//   ....[9]....
        /*020c*/ 	.word	0x00001810


	//   ....[10]....
        /*0210*/ 	.word	0x00001830


	//   ....[11]....
        /*0214*/ 	.word	0x00001850


	//   ....[12]....
        /*0218*/ 	.word	0x000018a0


	//   ....[13]....
        /*021c*/ 	.word	0x000018c0


	//   ....[14]....
        /*0220*/ 	.word	0x000018e0


	//   ....[15]....
        /*0224*/ 	.word	0x00003cb0


	//   ....[16]....
        /*0228*/ 	.word	0x00003d30


	//   ....[17]....
        /*022c*/ 	.word	0x00003d90


	//   ....[18]....
        /*0230*/ 	.word	0x00003df0


	//   ....[19]....
        /*0234*/ 	.word	0x00003e50


	//----- nvinfo : EIATTR_SYSCALL_OFFSETS
	.align		4
.L_13823:
        /*0238*/ 	.byte	0x04, 0x46
        /*023a*/ 	.short	(.L_13825 - .L_13824)


	//   ....[0]....
.L_13824:
        /*023c*/ 	.word	0x00003c40


	//----- nvinfo : EIATTR_EXIT_INSTR_OFFSETS
	.align		4
.L_13825:
        /*0240*/ 	.byte	0x04, 0x1c
        /*0242*/ 	.short	(.L_13827 - .L_13826)


	//   ....[0]....
.L_13826:
        /*0244*/ 	.word	0x000000e0


	//   ....[1]....
        /*0248*/ 	.word	0x00002f50


	//   ....[2]....
        /*024c*/ 	.word	0x00002f60


	//   ....[3]....
        /*0250*/ 	.word	0x00003b10


	//   ....[4]....
        /*0254*/ 	.word	0x00003c50


	//----- nvinfo : EIATTR_CTAIDZ_USED
	.align		4
.L_13827:
        /*0258*/ 	.byte	0x01, 0x04
	.zero		2


	//----- nvinfo : EIATTR_CRS_STACK_SIZE
	.align		4
        /*025c*/ 	.byte	0x04, 0x1e
        /*025e*/ 	.short	(.L_13829 - .L_13828)
.L_13828:
        /*0260*/ 	.word	0x00000000
.L_13829:


//--------------------- .nv.info._ZN4vllm25paged_attention_v2_kernelI13__nv_bfloat16hLi128ELi32ELi128ELNS_18Fp8KVCacheDataTypeE1ELb0ELi512EEEvPfS3_PT_PKS4_PKT0_SA_ifPKiSC_iPKfiiiSE_SE_iiiii --------------------------
	.section	.nv.info._ZN4vllm25paged_attention_v2_kernelI13__nv_bfloat16hLi128ELi32ELi128ELNS_18Fp8KVCacheDataTypeE1ELb0ELi512EEEvPfS3_PT_PKS4_PKT0_SA_ifPKiSC_iPKfiiiSE_SE_iiiii,"",@"SHT_CUDA_INFO"
	.sectionflags	@""
	.align	4


	//----- nvinfo : EIATTR_CUDA_API_VERSION
	.align		4
        /*0000*/ 	.byte	0x04, 0x37
        /*0002*/ 	.short	(.L_13831 - .L_13830)
.L_13830:
        /*0004*/ 	.word	0x00000082


	//----- nvinfo : EIATTR_SW2861232_WAR
	.align		4
.L_13831:
        /*0008*/ 	.byte	0x01, 0x35
	.zero		2


	//----- nvinfo : EIATTR_PARAM_CBANK
	.align		4
        /*000c*/ 	.byte	0x04, 0x0a
        /*000e*/ 	.short	(.L_13833 - .L_13832)
	.align		4
.L_13832:
        /*0010*/ 	.word	index@(.nv.constant0._ZN4vllm25paged_attention_v2_kernelI13__nv_bfloat16hLi128ELi32ELi128ELNS_18Fp8KVCacheDataTypeE1ELb0ELi512EEEvPfS3_PT_PKS4_PKT0_SA_ifPKiSC_iPKfiiiSE_SE_iiiii)
        /*0014*/ 	.short	0x0160
        /*0016*/ 	.short	0x008c


	//----- nvinfo : EIATTR_CBANK_PARAM_SIZE
	.align		4
.L_13833:
        /*0018*/ 	.byte	0x03, 0x19
        /*001a*/ 	.short	0x008c


	//----- nvinfo : EIATTR_KPARAM_INFO
	.align		4
        /*001c*/ 	.byte	0x04, 0x17
        /*001e*/ 	.short	(.L_13835 - .L_13834)
.L_13834:
        /*0020*/ 	.word	0x00000000
        /*0024*/ 	.short	0x0015
        /*0026*/ 	.short	0x0088
        /*0028*/ 	.byte	0x00, 0xf0, 0x11, 0x00


	//----- nvinfo : EIATTR_KPARAM_INFO
	.align		4
.L_13835:
        /*002c*/ 	.byte	0x04, 0x17
        /*002e*/ 	.short	(.L_13837 - .L_13836)
.L_13836:
        /*0030*/ 	.word	0x00000000
        /*0034*/ 	.short	0x0014
        /*0036*/ 	.short	0x0084
        /*0038*/ 	.byte	0x00, 0xf0, 0x11, 0x00


	//----- nvinfo : EIATTR_KPARAM_INFO
	.align		4
.L_13837:
        /*003c*/ 	.byte	0x04, 0x17
        /*003e*/ 	.short	(.L_13839 - .L_13838)
.L_13838:
        /*0040*/ 	.word	0x00000000
        /*0044*/ 	.short	0x0013
        /*0046*/ 	.short	0x0080
        /*0048*/ 	.byte	0x00, 0xf0, 0x11, 0x00


	//----- nvinfo : EIATTR_KPARAM_INFO
	.align		4
.L_13839:
        /*004c*/ 	.byte	0x04, 0x17
        /*004e*/ 	.short	(.L_13841 - .L_13840)
.L_13840:
        /*0050*/ 	.word	0x00000000
        /*0054*/ 	.short	0x0012
        /*0056*/ 	.short	0x007c
        /*0058*/ 	.byte	0x00, 0xf0, 0x11, 0x00


	//----- nvinfo : EIATTR_KPARAM_INFO
	.align		4
.L_13841:
        /*005c*/ 	.byte	0x04, 0x17
        /*005e*/ 	.short	(.L_13843 - .L_13842)
.L_13842:
        /*0060*/ 	.word	0x00000000
        /*0064*/ 	.short	0x0011
        /*0066*/ 	.short	0x0078
        /*0068*/ 	.byte	0x00, 0xf0, 0x11, 0x00


	//----- nvinfo : EIATTR_KPARAM_INFO
	.align		4
.L_13843:
        /*006c*/ 	.byte	0x04, 0x17
        /*006e*/ 	.short	(.L_13845 - .L_13844)
.L_13844:
        /*0070*/ 	.word	0x00000000
        /*0074*/ 	.short	0x0010
        /*0076*/ 	.short	0x0070
        /*0078*/ 	.byte	0x00, 0xf0, 0x21, 0x00


	//----- nvinfo : EIATTR_KPARAM_INFO
	.align		4
.L_13845:
        /*007c*/ 	.byte	0x04, 0x17
        /*007e*/ 	.short	(.L_13847 - .L_13846)
.L_13846:
        /*0080*/ 	.word	0x00000000
        /*0084*/ 	.short	0x000f
        /*0086*/ 	.short	0x0068
        /*0088*/ 	.byte	0x00, 0xf0, 0x21, 0x00


	//----- nvinfo : EIATTR_KPARAM_INFO
	.align		4
.L_13847:
        /*008c*/ 	.byte	0x04, 0x17
        /*008e*/ 	.short	(.L_13849 - .L_13848)
.L_13848:
        /*0090*/ 	.word	0x00000000
        /*0094*/ 	.short	0x000e
        /*0096*/ 	.short	0x0060
        /*0098*/ 	.byte	0x00, 0xf0, 0x11, 0x00


	//----- nvinfo : EIATTR_KPARAM_INFO
	.align		4
.L_13849:
        /*009c*/ 	.byte	0x04, 0x17
        /*009e*/ 	.short	(.L_13851 - .L_13850)
.L_13850:
        /*00a0*/ 	.word	0x00000000
        /*00a4*/ 	.short	0x000d
        /*00a6*/ 	.short	0x005c
        /*00a8*/ 	.byte	0x00, 0xf0, 0x11, 0x00


	//----- nvinfo : EIATTR_KPARAM_INFO
	.align		4
.L_13851:
        /*00ac*/ 	.byte	0x04, 0x17
        /*00ae*/ 	.short	(.L_13853 - .L_13852)
.L_13852:
        /*00b0*/ 	.word	0x00000000
        /*00b4*/ 	.short	0x000c
        /*00b6*/ 	.short	0x0058
        /*00b8*/ 	.byte	0x00, 0xf0, 0x11, 0x00


	//----- nvinfo : EIATTR_KPARAM_INFO
	.align		4
.L_13853:
        /*00bc*/ 	.byte	0x04, 0x17
        /*00be*/ 	.short	(.L_13855 - .L_13854)
.L_13854:
        /*00c0*/ 	.word	0x00000000
        /*00c4*/ 	.short	0x000b
        /*00c6*/ 	.short	0x0050
        /*00c8*/ 	.byte	0x00, 0xf0, 0x21, 0x00


	//----- nvinfo : EIATTR_KPARAM_INFO
	.align		4
.L_13855:
        /*00cc*/ 	.byte	0x04, 0x17
        /*00ce*/ 	.short	(.L_13857 - .L_13856)
.L_13856:
        /*00d0*/ 	.word	0x00000000
        /*00d4*/ 	.short	0x000a
        /*00d6*/ 	.short	0x0048
        /*00d8*/ 	.byte	0x00, 0xf0, 0x11, 0x00


	//----- nvinfo : EIATTR_KPARAM_INFO
	.align		4
.L_13857:
        /*00dc*/ 	.byte	0x04, 0x17
        /*00de*/ 	.short	(.L_13859 - .L_13858)
.L_13858:
        /*00e0*/ 	.word	0x00000000
        /*00e4*/ 	.short	0x0009
        /*00e6*/ 	.short	0x0040
        /*00e8*/ 	.byte	0x00, 0xf0, 0x21, 0x00


	//----- nvinfo : EIATTR_KPARAM_INFO
	.align		4
.L_13859:
        /*00ec*/ 	.byte	0x04, 0x17
        /*00ee*/ 	.short	(.L_13861 - .L_13860)
.L_13860:
        /*00f0*/ 	.word	0x00000000
        /*00f4*/ 	.short	0x0008
        /*00f6*/ 	.short	0x0038
        /*00f8*/ 	.byte	0x00, 0xf0, 0x21, 0x00


	//----- nvinfo : EIATTR_KPARAM_INFO
	.align		4
.L_13861:
        /*00fc*/ 	.byte	0x04, 0x17
        /*00fe*/ 	.short	(.L_13863 - .L_13862)
.L_13862:
        /*0100*/ 	.word	0x00000000
        /*0104*/ 	.short	0x0007
        /*0106*/ 	.short	0x0034
        /*0108*/ 	.byte	0x00, 0xf0, 0x11, 0x00


	//----- nvinfo : EIATTR_KPARAM_INFO
	.align		4
.L_13863:
        /*010c*/ 	.byte	0x04, 0x17
        /*010e*/ 	.short	(.L_13865 - .L_13864)
.L_13864:
        /*0110*/ 	.word	0x00000000
        /*0114*/ 	.short	0x0006
        /*0116*/ 	.short	0x0030
        /*0118*/ 	.byte	0x00, 0xf0, 0x11, 0x00


	//----- nvinfo : EIATTR_KPARAM_INFO
	.align		4
.L_13865:
        /*011c*/ 	.byte	0x04, 0x17
        /*011e*/ 	.short	(.L_13867 - .L_13866)
.L_13866:
        /*0120*/ 	.word	0x00000000
        /*0124*/ 	.short	0x0005
        /*0126*/ 	.short	0x0028
        /*0128*/ 	.byte	0x00, 0xf0, 0x21, 0x00


	//----- nvinfo : EIATTR_KPARAM_INFO
	.align		4
.L_13867:
        /*012c*/ 	.byte	0x04, 0x17
        /*012e*/ 	.short	(.L_13869 - .L_13868)
.L_13868:
        /*0130*/ 	.word	0x00000000
        /*0134*/ 	.short	0x0004
        /*0136*/ 	.short	0x0020
        /*0138*/ 	.byte	0x00, 0xf0, 0x21, 0x00


	//----- nvinfo : EIATTR_KPARAM_INFO
	.align		4
.L_13869:
        /*013c*/ 	.byte	0x04, 0x17
        /*013e*/ 	.short	(.L_13871 - .L_13870)
.L_13870:
        /*0140*/ 	.word	0x00000000
        /*0144*/ 	.short	0x0003
        /*0146*/ 	.short	0x0018
        /*0148*/ 	.byte	0x00, 0xf0, 0x21, 0x00


	//----- nvinfo : EIATTR_KPARAM_INFO
	.align		4
.L_13871:
        /*014c*/ 	.byte	0x04, 0x17
        /*014e*/ 	.short	(.L_13873 - .L_13872)
.L_13872:
        /*0150*/ 	.word	0x00000000
        /*0154*/ 	.short	0x0002
        /*0156*/ 	.short	0x0010
        /*0158*/ 	.byte	0x00, 0xf0, 0x21, 0x00


	//----- nvinfo : EIATTR_KPARAM_INFO
	.align		4
.L_13873:
        /*015c*/ 	.byte	0x04, 0x17
        /*015e*/ 	.short	(.L_13875 - .L_13874)
.L_13874:
        /*0160*/ 	.word	0x00000000
        /*0164*/ 	.short	0x0001
        /*0166*/ 	.short	0x0008
        /*0168*/ 	.byte	0x00, 0xf0, 0x21, 0x00


	//----- nvinfo : EIATTR_KPARAM_INFO
	.align		4
.L_13875:
        /*016c*/ 	.byte	0x04, 0x17
        /*016e*/ 	.short	(.L_13877 - .L_13876)
.L_13876:
        /*0170*/ 	.word	0x00000000
        /*0174*/ 	.short	0x0000
        /*0176*/ 	.short	0x0000
        /*0178*/ 	.byte	0x00, 0xf0, 0x21, 0x00


	//----- nvinfo : EIATTR_MAXREG_COUNT
	.align		4
.L_13877:
        /*017c*/ 	.byte	0x03, 0x1b
        /*017e*/ 	.short	0x00ff


	//----- nvinfo : EIATTR_NUM_BARRIERS
	.align		4
        /*0180*/ 	.byte	0x02, 0x4c
        /*0182*/ 	.byte	0x01
	.zero		1


	//----- nvinfo : EIATTR_EXTERNS
	.align		4
        /*0184*/ 	.byte	0x04, 0x0f
        /*0186*/ 	.short	(.L_13879 - .L_13878)


	//   ....[0]....
	.align		4
.L_13878:
        /*0188*/ 	.word	index@(__assertfail)


	//----- nvinfo : EIATTR_MERCURY_ISA_VERSION
	.align		4
.L_13879:
        /*018c*/ 	.byte	0x03, 0x5f
        /*018e*/ 	.short	0x0000


	//----- nvinfo : EIATTR_COOP_GROUP_MASK_REGIDS
	.align		4
        /*0190*/ 	.byte	0x04, 0x29
        /*0192*/ 	.short	(.L_13881 - .L_13880)


	//   ....[0]....
.L_13880:
        /*0194*/ 	.word	0xffffffff


	//   ....[1]....
        /*0198*/ 	.word	0xffffffff


	//   ....[2]....
        /*019c*/ 	.word	0xffffffff


	//   ....[3]....
        /*01a0*/ 	.word	0xffffffff


	//   ....[4]....
        /*01a4*/ 	.word	0xffffffff


	//   ....[5]....
        /*01a8*/ 	.word	0xffffffff


	//   ....[6]....
        /*01ac*/ 	.word	0xffffffff


	//   ....[7]....
        /*01b0*/ 	.word	0xffffffff


	//   ....[8]....
        /*01b4*/ 	.word	0xffffffff


	//   ....[9]....
        /*01b8*/ 	.word	0xffffffff


	//   ....[10]....
        /*01bc*/ 	.word	0xffffffff


	//   ....[11]....
        /*01c0*/ 	.word	0xffffffff


	//   ....[12]....
        /*01c4*/ 	.word	0xffffffff


	//   ....[13]....
        /*01c8*/ 	.word	0xffffffff


	//   ....[14]....
        /*01cc*/ 	.word	0xffffffff


	//   ....[15]....
        /*01d0*/ 	.word	0xffffffff


	//   ....[16]....
        /*01d4*/ 	.word	0xffffffff


	//   ....[17]....
        /*01d8*/ 	.word	0xffffffff


	//   ....[18]....
        /*01dc*/ 	.word	0xffffffff


	//   ....[19]....
        /*01e0*/ 	.word	0xffffffff


	//----- nvinfo : EIATTR_COOP_GROUP_INSTR_OFFSETS
	.align		4
.L_13881:
        /*01e4*/ 	.byte	0x04, 0x28
        /*01e6*/ 	.short	(.L_13883 - .L_13882)


	//   ....[0]....
.L_13882:
        /*01e8*/ 	.word	0x00000750


	//   ....[1]....
        /*01ec*/ 	.word	0x00000770


	//   ....[2]....
        /*01f0*/ 	.word	0x00000790


	//   ....[3]....
        /*01f4*/ 	.word	0x000007b0


	//   ....[4]....
        /*01f8*/ 	.word	0x00000860


	//   ....[5]....
        /*01fc*/ 	.word	0x00000880


	//   ....[6]....
        /*0200*/ 	.word	0x000008a0


	//   ....[7]....
        /*0204*/ 	.word	0x000016d0


	//   ....[8]....
        /*0208*/ 	.word	0x00001730


	//   ....[9]....
        /*020c*/ 	.word	0x00001760


	//   ....[10]....
        /*0210*/ 	.word	0x00001780


	//   ....[11]....
        /*0214*/ 	.word	0x000017a0


	//   ....[12]....
        /*0218*/ 	.word	0x000017f0


	//   ....[13]....
        /*021c*/ 	.word	0x00001810


	//   ....[14]....
        /*0220*/ 	.word	0x00001830


	//   ....[15]....
        /*0224*/ 	.word	0x00003480


	//   ....[16]....
        /*0228*/ 	.word	0x000034f0


	//   ....[17]....
        /*022c*/ 	.word	0x00003550


	//   ....[18]....
        /*0230*/ 	.word	0x000035b0


	//   ....[19]....
        /*0234*/ 	.word	0x00003610


	//----- nvinfo : EIATTR_SYSCALL_OFFSETS
	.align		4
.L_13883:
        /*0238*/ 	.byte	0x04, 0x46
        /*023a*/ 	.short	(.L_13885 - .L_13884)


	//   ....[0]....
.L_13884:
        /*023c*/ 	.word	0x00003410


	//----- nvinfo : EIATTR_EXIT_INSTR_OFFSETS
	.align		4
.L_13885:
        /*0240*/ 	.byte	0x04, 0x1c
        /*0242*/ 	.short	(.L_13887 - .L_13886)


	//   ....[0]....
.L_13886:
        /*0244*/ 	.word	0x00000090


	//   ....[1]....
        /*0248*/ 	.word	0x00002b00


	//   ....[2]....
        /*024c*/ 	.word	0x00002bb0


	//   ....[3]....
        /*0250*/ 	.word	0x000032e0


	//   ....[4]....
        /*0254*/ 	.word	0x00003420


	//----- nvinfo : EIATTR_CTAIDZ_USED
	.align		4
.L_13887:
        /*0258*/ 	.byte	0x01, 0x04
	.zero		2


	//----- nvinfo : EIATTR_CRS_STACK_SIZE
	.align		4
        /*025c*/ 	.byte	0x04, 0x1e
        /*025e*/ 	.short	(.L_13889 - .L_13888)
.L_13888:
        /*0260*/ 	.word	0x00000000
.L_13889:


//--------------------- .nv.info._ZN4vllm25paged_attention_v2_kernelI13__nv_bfloat16hLi120ELi32ELi128ELNS_18Fp8KVCacheDataTypeE1ELb0ELi512EEEvPfS3_PT_PKS4_PKT0_SA_ifPKiSC_iPKfiiiSE_SE_iiiii --------------------------
	.section	.nv.info._ZN4vllm25paged_attention_v2_kernelI13__nv_bfloat16hLi120ELi32ELi128ELNS_18Fp8KVCacheDataTypeE1ELb0ELi512EEEvPfS3_PT_PKS4_PKT0_SA_ifPKiSC_iPKfiiiSE_SE_iiiii,"",@"SHT_CUDA_INFO"
	.sectionflags	@""
	.align	4


	//----- nvinfo : EIATTR_CUDA_API_VERSION
	.align		4
        /*0000*/ 	.byte	0x04, 0x37
        /*0002*/ 	.short	(.L_13891 - .L_13890)
.L_13890:
        /*0004*/ 	.word	0x00000082


	//----- nvinfo : EIATTR_SW2861232_WAR
	.align		4
.L_13891:
        /*0008*/ 	.byte	0x01, 0x35
	.zero		2


	//----- nvinfo : EIATTR_PARAM_CBANK
	.align		4
        /*000c*/ 	.byte	0x04, 0x0a
        /*000e*/ 	.short	(.L_13893 - .L_13892)
	.align		4
.L_13892:
        /*0010*/ 	.word	index@(.nv.constant0._ZN4vllm25paged_attention_v2_kernelI13__nv_bfloat16hLi120ELi32ELi128ELNS_18Fp8KVCacheDataTypeE1ELb0ELi512EEEvPfS3_PT_PKS4_PKT0_SA_ifPKiSC_iPKfiiiSE_SE_iiiii)
        /*0014*/ 	.short	0x0160
        /*0016*/ 	.short	0x008c


	//----- nvinfo : EIATTR_CBANK_PARAM_SIZE
	.align		4
.L_13893:
        /*0018*/ 	.byte	0x03, 0x19
        /*001a*/ 	.short	0x008c


	//----- nvinfo : EIATTR_KPARAM_INFO
	.align		4
        /*001c*/ 	.byte	0x04, 0x17
        /*001e*/ 	.short	(.L_13895 - .L_13894)
.L_13894:
        /*0020*/ 	.word	0x00000000
        /*0024*/ 	.short	0x0015
        /*0026*/ 	.short	0x0088
        /*0028*/ 	.byte	0x00, 0xf0, 0x11, 0x00


	//----- nvinfo : EIATTR_KPARAM_INFO
	.align		4
.L_13895:
        /*002c*/ 	.byte	0x04, 0x17
        /*002e*/ 	.short	(.L_13897 - .L_13896)
.L_13896:
        /*0030*/ 	.word	0x00000000
        /*0034*/ 	.short	0x0014
        /*0036*/ 	.short	0x0084
        /*0038*/ 	.byte	0x00, 0xf0, 0x11, 0x00


	//----- nvinfo : EIATTR_KPARAM_INFO
	.align		4
.L_13897:
        /*003c*/ 	.byte	0x04, 0x17
        /*003e*/ 	.short	(.L_13899 - .L_13898)
.L_13898:
        /*0040*/ 	.word	0x00000000
        /*0044*/ 	.short	0x0013
        /*0046*/ 	.short	0x0080
        /*0048*/ 	.byte	0x00, 0xf0, 0x11, 0x00


	//----- nvinfo : EIATTR_KPARAM_INFO
	.align		4
.L_13899:
        /*004c*/ 	.byte	0x04, 0x17
        /*004e*/ 	.short	(.L_13901 - .L_13900)
.L_13900:
        /*0050*/ 	.word	0x00000000
        /*0054*/ 	.short	0x0012
        /*0056*/ 	.short	0x007c
        /*0058*/ 	.byte	0x00, 0xf0, 0x11, 0x00


	//----- nvinfo : EIATTR_KPARAM_INFO
	.align		4
.L_13901:
        /*005c*/ 	.byte	0x04, 0x17
        /*005e*/ 	.short	(.L_13903 - .L_13902)
.L_13902:
        /*0060*/ 	.word	0x00000000
        /*0064*/ 	.short	0x0011
        /*0066*/ 	.short	0x0078
        /*0068*/ 	.byte	0x00, 0xf0, 0x11, 0x00


	//----- nvinfo : EIATTR_KPARAM_INFO
	.align		4
.L_13903:
        /*006c*/ 	.byte	0x04, 0x17
        /*006e*/ 	.short	(.L_13905 - .L_13904)
.L_13904:
        /*0070*/ 	.word	0x00000000
        /*0074*/ 	.short	0x0010
        /*0076*/ 	.short	0x0070
        /*0078*/ 	.byte	0x00, 0xf0, 0x21, 0x00


	//----- nvinfo : EIATTR_KPARAM_INFO
	.align		4
.L_13905:
        /*007c*/ 	.byte	0x04, 0x17
        /*007e*/ 	.short	(.L_13907 - .L_13906)
.L_13906:
        /*0080*/ 	.word	0x00000000
        /*0084*/ 	.short	0x000f
        /*0086*/ 	.short	0x0068
        /*0088*/ 	.byte	0x00, 0xf0, 0x21, 0x00


	//----- nvinfo : EIATTR_KPARAM_INFO
	.align		4
.L_13907:
        /*008c*/ 	.byte	0x04, 0x17
        /*008e*/ 	.short	(.L_13909 - .L_13908)
.L_13908:
        /*0090*/ 	.word	0x00000000
        /*0094*/ 	.short	0x000e
        /*0096*/ 	.short	0x0060
        /*0098*/ 	.byte	0x00, 0xf0, 0x11, 0x00


	//----- nvinfo : EIATTR_KPARAM_INFO
	.align		4
.L_13909:
        /*009c*/ 	.byte	0x04, 0x17
        /*009e*/ 	.short	(.L_13911 - .L_13910)
.L_13910:
        /*00a0*/ 	.word	0x00000000
        /*00a4*/ 	.short	0x000d
        /*00a6*/ 	.short	0x005c
        /*00a8*/ 	.byte	0x00, 0xf0, 0x11, 0x00


	//----- nvinfo : EIATTR_KPARAM_INFO
	.align		4
.L_13911:
        /*00ac*/ 	.byte	0x04, 0x17
        /*00ae*/ 	.short	(.L_13913 - .L_13912)
.L_13912:
        /*00b0*/ 	.word	0x00000000
        /*00b4*/ 	.short	0x000c
        /*00b6*/ 	.short	0x0058
        /*00b8*/ 	.byte	0x00, 0xf0, 0x11, 0x00


	//----- nvinfo : EIATTR_KPARAM_INFO
	.align		4
.L_13913:
        /*00bc*/ 	.byte	0x04, 0x17
        /*00be*/ 	.short	(.L_13915 - .L_13914)
.L_13914:
        /*00c0*/ 	.word	0x00000000
        /*00c4*/ 	.short	0x000b
        /*00c6*/ 	.short	0x0050
        /*00c8*/ 	.byte	0x00, 0xf0, 0x21, 0x00


	//----- nvinfo : EIATTR_KPARAM_INFO
	.align		4
.L_13915:
        /*00cc*/ 	.byte	0x04, 0x17
        /*00ce*/ 	.short	(.L_13917 - .L_13916)
.L_13916:
        /*00d0*/ 	.word	0x00000000
        /*00d4*/ 	.short	0x000a
        /*00d6*/ 	.short	0x0048
        /*00d8*/ 	.byte	0x00, 0xf0, 0x11, 0x00


	//----- nvinfo : EIATTR_KPARAM_INFO
	.align		4
.L_13917:
        /*00dc*/ 	.byte	0x04, 0x17
        /*00de*/ 	.short	(.L_13919 - .L_13918)
.L_13918:
        /*00e0*/ 	.word	0x00000000
        /*00e4*/ 	.short	0x0009
        /*00e6*/ 	.short	0x0040
        /*00e8*/ 	.byte	0x00, 0xf0, 0x21, 0x00


	//----- nvinfo : EIATTR_KPARAM_INFO
	.align		4
.L_13919:
        /*00ec*/ 	.byte	0x04, 0x17
        /*00ee*/ 	.short	(.L_13921 - .L_13920)
.L_13920:
        /*00f0*/ 	.word	0x00000000
        /*00f4*/ 	.short	0x0008
        /*00f6*/ 	.short	0x0038
        /*00f8*/ 	.byte	0x00, 0xf0, 0x21, 0x00


	//----- nvinfo : EIATTR_KPARAM_INFO
	.align		4
.L_13921:
        /*00fc*/ 	.byte	0x04, 0x17
        /*00fe*/ 	.short	(.L_13923 - .L_13922)
.L_13922:
        /*0100*/ 	.word	0x00000000
        /*0104*/ 	.short	0x0007
        /*0106*/ 	.short	0x0034
        /*0108*/ 	.byte	0x00, 0xf0, 0x11, 0x00


	//----- nvinfo : EIATTR_KPARAM_INFO
	.align		4
.L_13923:
        /*010c*/ 	.byte	0x04, 0x17
        /*010e*/ 	.short	(.L_13925 - .L_13924)
.L_13924:
        /*0110*/ 	.word	0x00000000
        /*0114*/ 	.short	0x0006
        /*0116*/ 	.short	0x0030
        /*0118*/ 	.byte	0x00, 0xf0, 0x11, 0x00


	//----- nvinfo : EIATTR_KPARAM_INFO
	.align		4
.L_13925:
        /*011c*/ 	.byte	0x04, 0x17
        /*011e*/ 	.short	(.L_13927 - .L_13926)
.L_13926:
        /*0120*/ 	.word	0x00000000
        /*0124*/ 	.short	0x0005
        /*0126*/ 	.short	0x0028
        /*0128*/ 	.byte	0x00, 0xf0, 0x21, 0x00


	//----- nvinfo : EIATTR_KPARAM_INFO
	.align		4
.L_13927:
        /*012c*/ 	.byte	0x04, 0x17
        /*012e*/ 	.short	(.L_13929 - .L_13928)
.L_13928:
        /*0130*/ 	.word	0x00000000
        /*0134*/ 	.short	0x0004
        /*0136*/ 	.short	0x0020
        /*0138*/ 	.byte	0x00, 0xf0, 0x21, 0x00


	//----- nvinfo : EIATTR_KPARAM_INFO
	.align		4
.L_13929:
        /*013c*/ 	.byte	0x04, 0x17
        /*013e*/ 	.short	(.L_13931 - .L_13930)
.L_13930:
        /*0140*/ 	.word	0x00000000
        /*0144*/ 	.short	0x0003
        /*0146*/ 	.short	0x0018
        /*0148*/ 	.byte	0x00, 0xf0, 0x21, 0x00


	//----- nvinfo : EIATTR_KPARAM_INFO
	.align		4
.L_13931:
        /*014c*/ 	.byte	0x04, 0x17
        /*014e*/ 	.short	(.L_13933 - .L_13932)
.L_13932:
        /*0150*/ 	.word	0x00000000
        /*0154*/ 	.short	0x0002
        /*0156*/ 	.short	0x0010
        /*0158*/ 	.byte	0x00, 0xf0, 0x21, 0x00


	//----- nvinfo : EIATTR_KPARAM_INFO
	.align		4
.L_13933:
        /*015c*/ 	.byte	0x04, 0x17
        /*015e*/ 	.short	(.L_13935 - .L_13934)
.L_13934:
        /*0160*/ 	.word	0x00000000
        /*0164*/ 	.short	0x0001
        /*0166*/ 	.short	0x0008
        /*0168*/ 	.byte	0x00, 0xf0, 0x21, 0x00


	//----- nvinfo : EIATTR_KPARAM_INFO
	.align		4
.L_13935:
        /*016c*/ 	.byte	0x04, 0x17
        /*016e*/ 	.short	(.L_13937 - .L_13936)
.L_13936:
        /*0170*/ 	.word	0x00000000
        /*0174*/ 	.short	0x0000
        /*0176*/ 	.short	0x0000
        /*0178*/ 	.byte	0x00, 0xf0, 0x21, 0x00


	//----- nvinfo : EIATTR_MAXREG_COUNT
	.align		4
.L_13937:
        /*017c*/ 	.byte	0x03, 0x1b
        /*017e*/ 	.short	0x00ff


	//----- nvinfo : EIATTR_NUM_BARRIERS
	.align		4
        /*0180*/ 	.byte	0x02, 0x4c
        /*0182*/ 	.byte	0x01
	.zero		1


	//----- nvinfo : EIATTR_EXTERNS
	.align		4
        /*0184*/ 	.byte	0x04, 0x0f
        /*0186*/ 	.short	(.L_13939 - .L_13938)


	//   ....[0]....
	.align		4
.L_13938:
        /*0188*/ 	.word	index@(__assertfail)


	//----- nvinfo : EIATTR_MERCURY_ISA_VERSION
	.align		4
.L_13939:
        /*018c*/ 	.byte	0x03, 0x5f
        /*018e*/ 	.short	0x0000


	//----- nvinfo : EIATTR_COOP_GROUP_MASK_REGIDS
	.align		4
        /*0190*/ 	.byte	0x04, 0x29
        /*0192*/ 	.short	(.L_13941 - .L_13940)


	//   ....[0]....
.L_13940:
        /*0194*/ 	.word	0xffffffff


	//   ....[1]....
        /*0198*/ 	.word	0xffffffff


	//   ....[2]....
        /*019c*/ 	.word	0xffffffff


	//   ....[3]....
        /*01a0*/ 	.word	0xffffffff


	//   ....[4]....
        /*01a4*/ 	.word	0xffffffff


	//   ....[5]....
        /*01a8*/ 	.word	0xffffffff


	//   ....[6]....
        /*01ac*/ 	.word	0xffffffff


	//   ....[7]....
        /*01b0*/ 	.word	0xffffffff


	//   ....[8]....
        /*01b4*/ 	.word	0xffffffff


	//   ....[9]....
        /*01b8*/ 	.word	0xffffffff


	//   ....[10]....
        /*01bc*/ 	.word	0xffffffff


	//   ....[11]....
        /*01c0*/ 	.word	0xffffffff


	//   ....[12]....
        /*01c4*/ 	.word	0xffffffff


	//   ....[13]....
        /*01c8*/ 	.word	0xffffffff


	//   ....[14]....
        /*01cc*/ 	.word	0xffffffff


	//   ....[15]....
        /*01d0*/ 	.word	0xffffffff


	//   ....[16]....
        /*01d4*/ 	.word	0xffffffff


	//   ....[17]....
        /*01d8*/ 	.word	0xffffffff


	//   ....[18]....
        /*01dc*/ 	.word	0xffffffff


	//   ....[19]....
        /*01e0*/ 	.word	0xffffffff


	//----- nvinfo : EIATTR_COOP_GROUP_INSTR_OFFSETS
	.align		4
.L_13941:
        /*01e4*/ 	.byte	0x04, 0x28
        /*01e6*/ 	.short	(.L_13943 - .L_13942)


	//   ....[0]....
.L_13942:
        /*01e8*/ 	.word	0x00000750


	//   ....[1]....
        /*01ec*/ 	.word	0x00000770


	//   ....[2]....
        /*01f0*/ 	.word	0x00000790


	//   ....[3]....
        /*01f4*/ 	.word	0x000007b0


	//   ....[4]....
        /*01f8*/ 	.word	0x00000860


	//   ....[5]....
        /*01fc*/ 	.word	0x00000880


	//   ....[6]....
        /*0200*/ 	.word	0x000008a0


	//   ....[7]....
        /*0204*/ 	.word	0x000016d0


	//   ....[8]....
        /*0208*/ 	.word	0x00001730


	//   ....[9]....
        /*020c*/ 	.word	0x00001760


	//   ....[10]....
        /*0210*/ 	.word	0x00001780


	//   ....[11]....
        /*0214*/ 	.word	0x000017a0


	//   ....[12]....
        /*0218*/ 	.word	0x000017f0


	//   ....[13]....
        /*021c*/ 	.word	0x00001810


	//   ....[14]....
        /*0220*/ 	.word	0x00001830


	//   ....[15]....
        /*0224*/ 	.word	0x00003370


	//   ....[16]....
        /*0228*/ 	.word	0x000033f0


	//   ....[17]....
        /*022c*/ 	.word	0x00003450


	//   ....[18]....
        /*0230*/ 	.word	0x000034b0


	//   ....[19]....
        /*0234*/ 	.word	0x00003510


	//----- nvinfo : EIATTR_SYSCALL_OFFSETS
	.align		4
.L_13943:
        /*0238*/ 	.byte	0x04, 0x46
        /*023a*/ 	.short	(.L_13945 - .L_13944)


	//   ....[0]....
.L_13944:
        /*023c*/ 	.word	0x00003300


	//----- nvinfo : EIATTR_EXIT_INSTR_OFFSETS
	.align		4
.L_13945:
        /*0240*/ 	.byte	0x04, 0x1c
        /*0242*/ 	.short	(.L_13947 - .L_13946)


	//   ....[0]....
.L_13946:
        /*0244*/ 	.word	0x00000090


	//   ....[1]....
        /*0248*/ 	.word	0x00002a70


	//   ....[2]....
        /*024c*/ 	.word	0x00002b10


	//   ....[3]....
        /*0250*/ 	.word	0x000031d0


	//   ....[4]....
        /*0254*/ 	.word	0x00003310


	//----- nvinfo : EIATTR_CTAIDZ_USED
	.align		4
.L_13947:
        /*0258*/ 	.byte	0x01, 0x04
	.zero		2


	//----- nvinfo : EIATTR_CRS_STACK_SIZE
	.align		4
        /*025c*/ 	.byte	0x04, 0x1e
        /*025e*/ 	.short	(.L_13949 - .L_13948)
.L_13948:
        /*0260*/ 	.word	0x00000000
.L_13949:


//--------------------- .nv.info._ZN4vllm25paged_attention_v2_kernelI13__nv_bfloat16hLi112ELi32ELi128ELNS_18Fp8KVCacheDataTypeE1ELb0ELi512EEEvPfS3_PT_PKS4_PKT0_SA_ifPKiSC_iPKfiiiSE_SE_iiiii --------------------------
	.section	.nv.info._ZN4vllm25paged_attention_v2_kernelI13__nv_bfloat16hLi112ELi32ELi128ELNS_18Fp8KVCacheDataTypeE1ELb0ELi512EEEvPfS3_PT_PKS4_PKT0_SA_ifPKiSC_iPKfiiiSE_SE_iiiii,"",@"SHT_CUDA_INFO"
	.sectionflags	@""
	.align	4


	//----- nvinfo : EIATTR_CUDA_API_VERSION
	.align		4
        /*0000*/ 	.byte	0x04, 0x37
        /*0002*/ 	.short	(.L_13951 - .L_13950)
.L_13950:
        /*0004*/ 	.word	0x00000082


	//----- nvinfo : EIATTR_SW2861232_WAR
	.align		4
.L_13951:
        /*0008*/ 	.byte	0x01, 0x35
	.zero		2


	//----- nvinfo : EIATTR_PARAM_CBANK
	.align		4
        /*000c*/ 	.byte	0x04, 0x0a
        /*000e*/ 	.short	(.L_13953 - .L_13952)
	.align		4
.L_13952:
        /*0010*/ 	.word	index@(.nv.constant0._ZN4vllm25paged_attention_v2_kernelI13__nv_bfloat16hLi112ELi32ELi128ELNS_18Fp8KVCacheDataTypeE1ELb0ELi512EEEvPfS3_PT_PKS4_PKT0_SA_ifPKiSC_iPKfiiiSE_SE_iiiii)
        /*0014*/ 	.short	0x0160
        /*0016*/ 	.short	0x008c


	//----- nvinfo : EIATTR_CBANK_PARAM_SIZE
	.align		4
.L_13953:
        /*0018*/ 	.byte	0x03, 0x19
        /*001a*/ 	.short	0x008c


	//----- nvinfo : EIATTR_KPARAM_INFO
	.align		4
        /*001c*/ 	.byte	0x04, 0x17
        /*001e*/ 	.short	(.L_13955 - .L_13954)
.L_13954:
        /*0020*/ 	.word	0x00000000
        /*0024*/ 	.short	0x0015
        /*0026*/ 	.short	0x0088
        /*0028*/ 	.byte	0x00, 0xf0, 0x11, 0x00


	//----- nvinfo : EIATTR_KPARAM_INFO
	.align		4
.L_13955:
        /*002c*/ 	.byte	0x04, 0x17
        /*002e*/ 	.short	(.L_13957 - .L_13956)
.L_13956:
        /*0030*/ 	.word	0x00000000
        /*0034*/ 	.short	0x0014
        /*0036*/ 	.short	0x0084
        /*0038*/ 	.byte	0x00, 0xf0, 0x11, 0x00


	//----- nvinfo : EIATTR_KPARAM_INFO
	.align		4
.L_13957:
        /*003c*/ 	.byte	0x04, 0x17
        /*003e*/ 	.short	(.L_13959 - .L_13958)
.L_13958:
        /*0040*/ 	.word	0x00000000
        /*0044*/ 	.short	0x0013
        /*0046*/ 	.short	0x0080
        /*0048*/ 	.byte	0x00, 0xf0, 0x11, 0x00


	//----- nvinfo : EIATTR_KPARAM_INFO
	.align		4
.L_13959:
        /*004c*/ 	.byte	0x04, 0x17
        /*004e*/ 	.short	(.L_13961 - .L_13960)
.L_13960:
        /*0050*/ 	.word	0x00000000
        /*0054*/ 	.short	0x0012
        /*0056*/ 	.short	0x007c
        /*0058*/ 	.byte	0x00, 0xf0, 0x11, 0x00


	//----- nvinfo : EIATTR_KPARAM_INFO
	.align		4
.L_13961:
        /*005c*/ 	.byte	0x04, 0x17
        /*005e*/ 	.short	(.L_13963 - .L_13962)
.L_13962:
        /*0060*/ 	.word	0x00000000
        /*0064*/ 	.short	0x0011
        /*0066*/ 	.short	0x0078
        /*0068*/ 	.byte	0x00, 0xf0, 0x11, 0x00


	//----- nvinfo : EIATTR_KPARAM_INFO
	.align		4
.L_13963:
        /*006c*/ 	.byte	0x04, 0x17
        /*006e*/ 	.short	(.L_13965 - .L_13964)
.L_13964:
        /*0070*/ 	.word	0x00000000
        /*0074*/ 	.short	0x0010
        /*0076*/ 	.short	0x0070
        /*0078*/ 	.byte	0x00, 0xf0, 0x21, 0x00


	//----- nvinfo : EIATTR_KPARAM_INFO
	.align		4
.L_13965:
        /*007c*/ 	.byte	0x04, 0x17
        /*007e*/ 	.short	(.L_13967 - .L_13966)
.L_13966:
        /*0080*/ 	.word	0x00000000
        /*0084*/ 	.short	0x000f
        /*0086*/ 	.short	0x0068
        /*0088*/ 	.byte	0x00, 0xf0, 0x21, 0x00


	//----- nvinfo : EIATTR_KPARAM_INFO
	.align		4
.L_13967:
        /*008c*/ 	.byte	0x04, 0x17
        /*008e*/ 	.short	(.L_13969 - .L_13968)
.L_13968:
        /*0090*/ 	.word	0x00000000
        /*0094*/ 	.short	0x000e
        /*0096*/ 	.short	0x0060
        /*0098*/ 	.byte	0x00, 0xf0, 0x11, 0x00


	//----- nvinfo : EIATTR_KPARAM_INFO
	.align		4
.L_13969:
        /*009c*/ 	.byte	0x04, 0x17
        /*009e*/ 	.short	(.L_13971 - .L_13970)
.L_13970:
        /*00a0*/ 	.word	0x00000000
        /*00a4*/ 	.short	0x000d
        /*00a6*/ 	.short	0x005c
        /*00a8*/ 	.byte	0x00, 0xf0, 0x11, 0x00


	//----- nvinfo : EIATTR_KPARAM_INFO
	.align		4
.L_13971:
        /*00ac*/ 	.byte	0x04, 0x17
        /*00ae*/ 	.short	(.L_13973 - .L_13972)
.L_13972:
        /*00b0*/ 	.word	0x00000000
        /*00b4*/ 	.short	0x000c
        /*00b6*/ 	.short	0x0058
        /*00b8*/ 	.byte	0x00, 0xf0, 0x11, 0x00


	//----- nvinfo : EIATTR_KPARAM_INFO
	.align		4
.L_13973:
        /*00bc*/ 	.byte	0x04, 0x17
        /*00be*/ 	.short	(.L_13975 - .L_13974)
.L_13974:
        /*00c0*/ 	.word	0x00000000
        /*00c4*/ 	.short	0x000b
        /*00c6*/ 	.short	0x0050
        /*00c8*/ 	.byte	0x00, 0xf0, 0x21, 0x00


	//----- nvinfo : EIATTR_KPARAM_INFO
	.align		4
.L_13975:
        /*00cc*/ 	.byte	0x04, 0x17
        /*00ce*/ 	.short	(.L_13977 - .L_13976)
.L_13976:
        /*00d0*/ 	.word	0x00000000
        /*00d4*/ 	.short	0x000a
        /*00d6*/ 	.short	0x0048
        /*00d8*/ 	.byte	0x00, 0xf0, 0x11, 0x00


	//----- nvinfo : EIATTR_KPARAM_INFO
	.align		4
.L_13977:
        /*00dc*/ 	.byte	0x04, 0x17
        /*00de*/ 	.short	(.L_13979 - .L_13978)
.L_13978:
        /*00e0*/ 	.word	0x00000000
        /*00e4*/ 	.short	0x0009
        /*00e6*/ 	.short	0x0040
        /*00e8*/ 	.byte	0x00, 0xf0, 0x21, 0x00


	//----- nvinfo : EIATTR_KPARAM_INFO
	.align		4
.L_13979:
        /*00ec*/ 	.byte	0x04, 0x17
        /*00ee*/ 	.short	(.L_13981 - .L_13980)
.L_13980:
        /*00f0*/ 	.word	0x00000000
        /*00f4*/ 	.short	0x0008
        /*00f6*/ 	.short	0x0038
        /*00f8*/ 	.byte	0x00, 0xf0, 0x21, 0x00


	//----- nvinfo : EIATTR_KPARAM_INFO
	.align		4
.L_13981:
        /*00fc*/ 	.byte	0x04, 0x17
        /*00fe*/ 	.short	(.L_13983 - .L_13982)
.L_13982:
        /*0100*/ 	.word	0x00000000
        /*0104*/ 	.short	0x0007
        /*0106*/ 	.short	0x0034
        /*0108*/ 	.byte	0x00, 0xf0, 0x11, 0x00


	//----- nvinfo : EIATTR_KPARAM_INFO
	.align		4
.L_13983:
        /*010c*/ 	.byte	0x04, 0x17
        /*010e*/ 	.short	(.L_13985 - .L_13984)
.L_13984:
        /*0110*/ 	.word	0x00000000
        /*0114*/ 	.short	0x0006
        /*0116*/ 	.short	0x0030
        /*0118*/ 	.byte	0x00, 0xf0, 0x11, 0x00


	//----- nvinfo : EIATTR_KPARAM_INFO
	.align		4
.L_13985:
        /*011c*/ 	.byte	0x04, 0x17
        /*011e*/ 	.short	(.L_13987 - .L_13986)
.L_13986:
        /*0120*/ 	.word	0x00000000
        /*0124*/ 	.short	0x0005
        /*0126*/ 	.short	0x0028
        /*0128*/ 	.byte	0x00, 0xf0, 0x21, 0x00


	//----- nvinfo : EIATTR_KPARAM_INFO
	.align		4
.L_13987:
        /*012c*/ 	.byte	0x04, 0x17
        /*012e*/ 	.short	(.L_13989 - .L_13988)
.L_13988:
        /*0130*/ 	.word	0x00000000
        /*0134*/ 	.short	0x0004
        /*0136*/ 	.short	0x0020
        /*0138*/ 	.byte	0x00, 0xf0, 0x21, 0x00


	//----- nvinfo : EIATTR_KPARAM_INFO
	.align		4
.L_13989:
        /*013c*/ 	.byte	0x04, 0x17
        /*013e*/ 	.short	(.L_13991 - .L_13990)
.L_13990:
        /*0140*/ 	.word	0x00000000
        /*0144*/ 	.short	0x0003
        /*0146*/ 	.short	0x0018
        /*0148*/ 	.byte	0x00, 0xf0, 0x21, 0x00


	//----- nvinfo : EIATTR_KPARAM_INFO
	.align		4
.L_13991:
        /*014c*/ 	.byte	0x04, 0x17
        /*014e*/ 	.short	(.L_13993 - .L_13992)
.L_13992:
        /*0150*/ 	.word	0x00000000
        /*0154*/ 	.short	0x0002
        /*0156*/ 	.short	0x0010
        /*0158*/ 	.byte	0x00, 0xf0, 0x21, 0x00


	//----- nvinfo : EIATTR_KPARAM_INFO
	.align		4
.L_13993:
        /*015c*/ 	.byte	0x04, 0x17
        /*015e*/ 	.short	(.L_13995 - .L_13994)
.L_13994:
        /*0160*/ 	.word	0x00000000
        /*0164*/ 	.short	0x0001
        /*0166*/ 	.short	0x0008
        /*0168*/ 	.byte	0x00, 0xf0, 0x21, 0x00


	//----- nvinfo : EIATTR_KPARAM_INFO
	.align		4
.L_13995:
        /*016c*/ 	.byte	0x04, 0x17
        /*016e*/ 	.short	(.L_13997 - .L_13996)
.L_13996:
        /*0170*/ 	.word	0x00000000
        /*0174*/ 	.short	0x0000
        /*0176*/ 	.short	0x0000
        /*0178*/ 	.byte	0x00, 0xf0, 0x21, 0x00


	//----- nvinfo : EIATTR_MAXREG_COUNT
	.align		4
.L_13997:
        /*017c*/ 	.byte	0x03, 0x1b
        /*017e*/ 	.short	0x00ff


	//----- nvinfo : EIATTR_NUM_BARRIERS
	.align		4
        /*0180*/ 	.byte	0x02, 0x4c
        /*0182*/ 	.byte	0x01
	.zero		1


	//----- nvinfo : EIATTR_EXTERNS
	.align		4
        /*0184*/ 	.byte	0x04, 0x0f
        /*0186*/ 	.short	(.L_13999 - .L_13998)


	//   ....[0]....
	.align		4
.L_13998:
        /*0188*/ 	.word	index@(__assertfail)


	//----- nvinfo : EIATTR_MERCURY_ISA_VERSION
	.align		4
.L_13999:
        /*018c*/ 	.byte	0x03, 0x5f
        /*018e*/ 	.short	0x0000


	//----- nvinfo : EIATTR_COOP_GROUP_MASK_REGIDS
	.align		4
        /*0190*/ 	.byte	0x04, 0x29
        /*0192*/ 	.short	(.L_14001 - .L_14000)


	//   ....[0]....
.L_14000:
        /*0194*/ 	.word	0xffffffff


	//   ....[1]....
        /*0198*/ 	.word	0xffffffff


	//   ....[2]....
        /*019c*/ 	.word	0xffffffff


	//   ....[3]....
        /*01a0*/ 	.word	0xffffffff


	//   ....[4]....
        /*01a4*/ 	.word	0xffffffff


	//   ....[5]....
        /*01a8*/ 	.word	0xffffffff


	//   ....[6]....
        /*01ac*/ 	.word	0xffffffff


	//   ....[7]....
        /*01b0*/ 	.word	0xffffffff


	//   ....[8]....
        /*01b4*/ 	.word	0xffffffff


	//   ....[9]....
        /*01b8*/ 	.word	0xffffffff


	//   ....[10]....
        /*01bc*/ 	.word	0xffffffff


	//   ....[11]....
        /*01c0*/ 	.word	0xffffffff


	//   ....[12]....
        /*01c4*/ 	.word	0xffffffff


	//   ....[13]....
        /*01c8*/ 	.word	0xffffffff


	//   ....[14]....
        /*01cc*/ 	.word	0xffffffff


	//   ....[15]....
        /*01d0*/ 	.word	0xffffffff


	//   ....[16]....
        /*01d4*/ 	.word	0xffffffff


	//   ....[17]....
        /*01d8*/ 	.word	0xffffffff


	//   ....[18]....
        /*01dc*/ 	.word	0xffffffff


	//   ....[19]....
        /*01e0*/ 	.word	0xffffffff


	//----- nvinfo : EIATTR_COOP_GROUP_INSTR_OFFSETS
	.align		4
.L_14001:
        /*01e4*/ 	.byte	0x04, 0x28
        /*01e6*/ 	.short	(.L_14003 - .L_14002)


	//   ....[0]....
.L_14002:
        /*01e8*/ 	.word	0x00000750


	//   ....[1]....
        /*01ec*/ 	.word	0x00000770


	//   ....[2]....
        /*01f0*/ 	.word	0x00000790


	//   ....[3]....
        /*01f4*/ 	.word	0x000007b0


	//   ....[4]....
        /*01f8*/ 	.word	0x00000860


	//   ....[5]....
        /*01fc*/ 	.word	0x00000880


	//   ....[6]....
        /*0200*/ 	.word	0x000008a0


	//   ....[7]....
        /*0204*/ 	.word	0x000016d0


	//   ....[8]....
        /*0208*/ 	.word	0x00001730


	//   ....[9]....
        /*020c*/ 	.word	0x00001760


	//   ....[10]....
        /*0210*/ 	.word	0x00001780


	//   ....[11]....
        /*0214*/ 	.word	0x000017a0


	//   ....[12]....
        /*0218*/ 	.word	0x000017f0


	//   ....[13]....
        /*021c*/ 	.word	0x00001810


	//   ....[14]....
        /*0220*/ 	.word	0x00001830


	//   ....[15]....
        /*0224*/ 	.word	0x000032b0


	//   ....[16]....
        /*0228*/ 	.word	0x00003330


	//   ....[17]....
        /*022c*/ 	.word	0x00003390


	//   ....[18]....
        /*0230*/ 	.word	0x000033f0


	//   ....[19]....
        /*0234*/ 	.word	0x00003450


	//----- nvinfo : EIATTR_SYSCALL_OFFSETS
	.align		4
.L_14003:
        /*0238*/ 	.byte	0x04, 0x46
        /*023a*/ 	.short	(.L_14005 - .L_14004)


	//   ....[0]....
.L_14004:
        /*023c*/ 	.word	0x00003240


	//----- nvinfo : EIATTR_EXIT_INSTR_OFFSETS
	.align		4
.L_14005:
        /*0240*/ 	.byte	0x04, 0x1c
        /*0242*/ 	.short	(.L_14007 - .L_14006)


	//   ....[0]....
.L_14006:
        /*0244*/ 	.word	0x00000090


	//   ....[1]....
        /*0248*/ 	.word	0x00002a20


	//   ....[2]....
        /*024c*/ 	.word	0x00002ab0


	//   ....[3]....
        /*0250*/ 	.word	0x00003110


	//   ....[4]....
        /*0254*/ 	.word	0x00003250


	//----- nvinfo : EIATTR_CTAIDZ_USED
	.align		4
.L_14007:
        /*0258*/ 	.byte	0x01, 0x04
	.zero		2


	//----- nvinfo : EIATTR_CRS_STACK_SIZE
	.align		4
        /*025c*/ 	.byte	0x04, 0x1e
        /*025e*/ 	.short	(.L_14009 - .L_14008)
.L_14008:
        /*0260*/ 	.word	0x00000000
.L_14009:


//--------------------- .nv.info._ZN4vllm25paged_attention_v2_kernelI13__nv_bfloat16hLi96ELi32ELi128ELNS_18Fp8KVCacheDataTypeE1ELb0ELi512EEEvPfS3_PT_PKS4_PKT0_SA_ifPKiSC_iPKfiiiSE_SE_iiiii --------------------------
	.section	.nv.info._ZN4vllm25paged_attention_v2_kernelI13__nv_bfloat16hLi96ELi32ELi128ELNS_18Fp8KVCacheDataTypeE1ELb0ELi512EEEvPfS3_PT_PKS4_PKT0_SA_ifPKiSC_iPKfiiiSE_SE_iiiii,"",@"SHT_CUDA_INFO"
	.sectionflags	@""
	.align	4


	//----- nvinfo : EIATTR_CUDA_API_VERSION
	.align		4
        /*0000*/ 	.byte	0x04, 0x37
        /*0002*/ 	.short	(.L_14011 - .L_14010)
.L_14010:
        /*0004*/ 	.word	0x00000082


	//----- nvinfo : EIATTR_SW2861232_WAR
	.align		4
.L_14011:
        /*0008*/ 	.byte	0x01, 0x35
	.zero		2


	//----- nvinfo : EIATTR_PARAM_CBANK
	.align		4
        /*000c*/ 	.byte	0x04, 0x0a
        /*000e*/ 	.short	(.L_14013 - .L_14012)
	.align		4
.L_14012:
        /*0010*/ 	.word	index@(.nv.constant0._ZN4vllm25paged_attention_v2_kernelI13__nv_bfloat16hLi96ELi32ELi128ELNS_18Fp8KVCacheDataTypeE1ELb0ELi512EEEvPfS3_PT_PKS4_PKT0_SA_ifPKiSC_iPKfiiiSE_SE_iiiii)
        /*0014*/ 	.short	0x0160
        /*0016*/ 	.short	0x008c


	//----- nvinfo : EIATTR_CBANK_PARAM_SIZE
	.align		4
.L_14013:
        /*0018*/ 	.byte	0x03, 0x19
        /*001a*/ 	.short	0x008c


	//----- nvinfo : EIATTR_KPARAM_INFO
	.align		4
        /*001c*/ 	.byte	0x04, 0x17
        /*001e*/ 	.short	(.L_14015 - .L_14014)
.L_14014:
        /*0020*/ 	.word	0x00000000
        /*0024*/ 	.short	0x0015
        /*0026*/ 	.short	0x0088
        /*0028*/ 	.byte	0x00, 0xf0, 0x11, 0x00


	//----- nvinfo : EIATTR_KPARAM_INFO
	.align		4
.L_14015:
        /*002c*/ 	.byte	0x04, 0x17
        /*002e*/ 	.short	(.L_14017 - .L_14016)
.L_14016:
        /*0030*/ 	.word	0x00000000
        /*0034*/ 	.short	0x0014
        /*0036*/ 	.short	0x0084
        /*0038*/ 	.byte	0x00, 0xf0, 0x11, 0x00


	//----- nvinfo : EIATTR_KPARAM_INFO
	.align		4
.L_14017:
        /*003c*/ 	.byte	0x04, 0x17
        /*003e*/ 	.short	(.L_14019 - .L_14018)
.L_14018:
        /*0040*/ 	.word	0x00000000
        /*0044*/ 	.short	0x0013
        /*0046*/ 	.short	0x0080
        /*0048*/ 	.byte	0x00, 0xf0, 0x11, 0x00


	//----- nvinfo : EIATTR_KPARAM_INFO
	.align		4
.L_14019:
        /*004c*/ 	.byte	0x04, 0x17
        /*004e*/ 	.short	(.L_14021 - .L_14020)
.L_14020:
        /*0050*/ 	.word	0x00000000
        /*0054*/ 	.short	0x0012
        /*0056*/ 	.short	0x007c
        /*0058*/ 	.byte	0x00, 0xf0, 0x11, 0x00


	//----- nvinfo : EIATTR_KPARAM_INFO
	.align		4
.L_14021:
        /*005c*/ 	.byte	0x04, 0x17
        /*005e*/ 	.short	(.L_14023 - .L_14022)
.L_14022:
        /*0060*/ 	.word	0x00000000
        /*0064*/ 	.short	0x0011
        /*0066*/ 	.short	0x0078
        /*0068*/ 	.byte	0x00, 0xf0, 0x11, 0x00


	//----- nvinfo : EIATTR_KPARAM_INFO
	.align		4
.L_14023:
        /*006c*/ 	.byte	0x04, 0x17
        /*006e*/ 	.short	(.L_14025 - .L_14024)
.L_14024:
        /*0070*/ 	.word	0x00000000
        /*0074*/ 	.short	0x0010
        /*0076*/ 	.short	0x0070
        /*0078*/ 	.byte	0x00, 0xf0, 0x21, 0x00


	//----- nvinfo : EIATTR_KPARAM_INFO
	.align		4
.L_14025:
        /*007c*/ 	.byte	0x04, 0x17
        /*007e*/ 	.short	(.L_14027 - .L_14026)
.L_14026:
        /*0080*/ 	.word	0x00000000
        /*0084*/ 	.short	0x000f
        /*0086*/ 	.short	0x0068
        /*0088*/ 	.byte	0x00, 0xf0, 0x21, 0x00


	//----- nvinfo : EIATTR_KPARAM_INFO
	.align		4
.L_14027:
        /*008c*/ 	.byte	0x04, 0x17
        /*008e*/ 	.short	(.L_14029 - .L_14028)
.L_14028:
        /*0090*/ 	.word	0x00000000
        /*0094*/ 	.short	0x000e
        /*0096*/ 	.short	0x0060
        /*0098*/ 	.byte	0x00, 0xf0, 0x11, 0x00


	//----- nvinfo : EIATTR_KPARAM_INFO
	.align		4
.L_14029:
        /*009c*/ 	.byte	0x04, 0x17
        /*009e*/ 	.short	(.L_14031 - .L_14030)
.L_14030:
        /*00a0*/ 	.word	0x00000000
        /*00a4*/ 	.short	0x000d
        /*00a6*/ 	.short	0x005c
        /*00a8*/ 	.byte	0x00, 0xf0, 0x11, 0x00


	//----- nvinfo : EIATTR_KPARAM_INFO
	.align		4
.L_14031:
        /*00ac*/ 	.byte	0x04, 0x17
        /*00ae*/ 	.short	(.L_14033 - .L_14032)
.L_14032:
        /*00b0*/ 	.word	0x00000000
        /*00b4*/ 	.short	0x000c
        /*00b6*/ 	.short	0x0058
        /*00b8*/ 	.byte	0x00, 0xf0, 0x11, 0x00


	//----- nvinfo : EIATTR_KPARAM_INFO
	.align		4
.L_14033:
        /*00bc*/ 	.byte	0x04, 0x17
        /*00be*/ 	.short	(.L_14035 - .L_14034)
.L_14034:
        /*00c0*/ 	.word	0x00000000
        /*00c4*/ 	.short	0x000b
        /*00c6*/ 	.short	0x0050
        /*00c8*/ 	.byte	0x00, 0xf0, 0x21, 0x00


	//----- nvinfo : EIATTR_KPARAM_INFO
	.align		4
.L_14035:
        /*00cc*/ 	.byte	0x04, 0x17
        /*00ce*/ 	.short	(.L_14037 - .L_14036)
.L_14036:
        /*00d0*/ 	.word	0x00000000
        /*00d4*/ 	.short	0x000a
        /*00d6*/ 	.short	0x0048
        /*00d8*/ 	.byte	0x00, 0xf0, 0x11, 0x00


	//----- nvinfo : EIATTR_KPARAM_INFO
	.align		4
.L_14037:
        /*00dc*/ 	.byte	0x04, 0x17
        /*00de*/ 	.short	(.L_14039 - .L_14038)
.L_14038:
        /*00e0*/ 	.word	0x00000000
        /*00e4*/ 	.short	0x0009
        /*00e6*/ 	.short	0x0040
        /*00e8*/ 	.byte	0x00, 0xf0, 0x21, 0x00


	//----- nvinfo : EIATTR_KPARAM_INFO
	.align		4
.L_14039:
        /*00ec*/ 	.byte	0x04, 0x17
        /*00ee*/ 	.short	(.L_14041 - .L_14040)
.L_14040:
        /*00f0*/ 	.word	0x00000000
        /*00f4*/ 	.short	0x0008
        /*00f6*/ 	.short	0x0038
        /*00f8*/ 	.byte	0x00, 0xf0, 0x21, 0x00


	//----- nvinfo : EIATTR_KPARAM_INFO
	.align		4
.L_14041:
        /*00fc*/ 	.byte	0x04, 0x17
        /*00fe*/ 	.short	(.L_14043 - .L_14042)
.L_14042:
        /*0100*/ 	.word	0x00000000
        /*0104*/ 	.short	0x0007
        /*0106*/ 	.short	0x0034
        /*0108*/ 	.byte	0x00, 0xf0, 0x11, 0x00


	//----- nvinfo : EIATTR_KPARAM_INFO
	.align		4
.L_14043:
        /*010c*/ 	.byte	0x04, 0x17
        /*010e*/ 	.short	(.L_14045 - .L_14044)
.L_14044:
        /*0110*/ 	.word	0x00000000
        /*0114*/ 	.short	0x0006
        /*0116*/ 	.short	0x0030
        /*0118*/ 	.byte	0x00, 0xf0, 0x11, 0x00


	//----- nvinfo : EIATTR_KPARAM_INFO
	.align		4
.L_14045:
        /*011c*/ 	.byte	0x04, 0x17
        /*011e*/ 	.short	(.L_14047 - .L_14046)
.L_14046:
        /*0120*/ 	.word	0x00000000
        /*0124*/ 	.short	0x0005
        /*0126*/ 	.short	0x0028
        /*0128*/ 	.byte	0x00, 0xf0, 0x21, 0x00


	//----- nvinfo : EIATTR_KPARAM_INFO
	.align		4
.L_14047:
        /*012c*/ 	.byte	0x04, 0x17
        /*012e*/ 	.short	(.L_14049 - .L_14048)
.L_14048:
        /*0130*/ 	.word	0x00000000
        /*0134*/ 	.short	0x0004
        /*0136*/ 	.short	0x0020
        /*0138*/ 	.byte	0x00, 0xf0, 0x21, 0x00


	//----- nvinfo : EIATTR_KPARAM_INFO
	.align		4
.L_14049:
        /*013c*/ 	.byte	0x04, 0x17
        /*013e*/ 	.short	(.L_14051 - .L_14050)
.L_14050:
        /*0140*/ 	.word	0x00000000
        /*0144*/ 	.short	0x0003
        /*0146*/ 	.short	0x0018
        /*0148*/ 	.byte	0x00, 0xf0, 0x21, 0x00


	//----- nvinfo : EIATTR_KPARAM_INFO
	.align		4
.L_14051:
        /*014c*/ 	.byte	0x04, 0x17
        /*014e*/ 	.short	(.L_14053 - .L_14052)
.L_14052:
        /*0150*/ 	.word	0x00000000
        /*0154*/ 	.short	0x0002
        /*0156*/ 	.short	0x0010
        /*0158*/ 	.byte	0x00, 0xf0, 0x21, 0x00


	//----- nvinfo : EIATTR_KPARAM_INFO
	.align		4
.L_14053:
        /*015c*/ 	.byte	0x04, 0x17
        /*015e*/ 	.short	(.L_14055 - .L_14054)
.L_14054:
        /*0160*/ 	.word	0x00000000
        /*0164*/ 	.short	0x0001
        /*0166*/ 	.short	0x0008
        /*0168*/ 	.byte	0x00, 0xf0, 0x21, 0x00


	//----- nvinfo : EIATTR_KPARAM_INFO
	.align		4
.L_14055:
        /*016c*/ 	.byte	0x04, 0x17
        /*016e*/ 	.short	(.L_14057 - .L_14056)
.L_14056:
        /*0170*/ 	.word	0x00000000
        /*0174*/ 	.short	0x0000
        /*0176*/ 	.short	0x0000
        /*0178*/ 	.byte	0x00, 0xf0, 0x21, 0x00


	//----- nvinfo : EIATTR_MAXREG_COUNT
	.align		4
.L_14057:
        /*017c*/ 	.byte	0x03, 0x1b
        /*017e*/ 	.short	0x00ff


	//----- nvinfo : EIATTR_NUM_BARRIERS
	.align		4
        /*0180*/ 	.byte	0x02, 0x4c
        /*0182*/ 	.byte	0x01
	.zero		1


	//----- nvinfo : EIATTR_EXTERNS
	.align		4
        /*0184*/ 	.byte	0x04, 0x0f
        /*0186*/ 	.short	(.L_14059 - .L_14058)


	//   ....[0]....
	.align		4
.L_14058:
        /*0188*/ 	.word	index@(__assertfail)


	//----- nvinfo : EIATTR_MERCURY_ISA_VERSION
	.align		4
.L_14059:
        /*018c*/ 	.byte	0x03, 0x5f
        /*018e*/ 	.short	0x0000


	//----- nvinfo : EIATTR_COOP_GROUP_MASK_REGIDS
	.align		4
        /*0190*/ 	.byte	0x04, 0x29
        /*0192*/ 	.short	(.L_14061 - .L_14060)


	//   ....[0]....
.L_14060:
        /*0194*/ 	.word	0xffffffff


	//   ....[1]....
        /*0198*/ 	.word	0xffffffff


	//   ....[2]....
        /*019c*/ 	.word	0xffffffff


	//   ....[3]....
        /*01a0*/ 	.word	0xffffffff


	//   ....[4]....
        /*01a4*/ 	.word	0xffffffff


	//   ....[5]....
        /*01a8*/ 	.word	0xffffffff


	//   ....[6]....
        /*01ac*/ 	.word	0xffffffff


	//   ....[7]....
        /*01b0*/ 	.word	0xffffffff


	//   ....[8]....
        /*01b4*/ 	.word	0xffffffff


	//   ....[9]....
        /*01b8*/ 	.word	0xffffffff


	//   ....[10]....
        /*01bc*/ 	.word	0xffffffff


	//   ....[11]....
        /*01c0*/ 	.word	0xffffffff


	//   ....[12]....
        /*01c4*/ 	.word	0xffffffff


	//   ....[13]....
        /*01c8*/ 	.word	0xffffffff


	//   ....[14]....
        /*01cc*/ 	.word	0xffffffff


	//   ....[15]....
        /*01d0*/ 	.word	0xffffffff


	//   ....[16]....
        /*01d4*/ 	.word	0xffffffff


	//   ....[17]....
        /*01d8*/ 	.word	0xffffffff


	//   ....[18]....
        /*01dc*/ 	.word	0xffffffff


	//   ....[19]....
        /*01e0*/ 	.word	0xffffffff


	//----- nvinfo : EIATTR_COOP_GROUP_INSTR_OFFSETS
	.align		4
.L_14061:
        /*01e4*/ 	.byte	0x04, 0x28
        /*01e6*/ 	.short	(.L_14063 - .L_14062)


	//   ....[0]....
.L_14062:
        /*01e8*/ 	.word	0x00000750


	//   ....[1]....
        /*01ec*/ 	.word	0x00000770


	//   ....[2]....
        /*01f0*/ 	.word	0x00000790


	//   ....[3]....
        /*01f4*/ 	.word	0x000007b0


	//   ....[4]....
        /*01f8*/ 	.word	0x00000860


	//   ....[5]....
        /*01fc*/ 	.word	0x00000880


	//   ....[6]....
        /*0200*/ 	.word	0x000008a0


	//   ....[7]....
        /*0204*/ 	.word	0x000016d0


	//   ....[8]....
        /*0208*/ 	.word	0x00001730


	//   ....[9]....
        /*020c*/ 	.word	0x00001760


	//   ....[10]....
        /*0210*/ 	.word	0x00001780


	//   ....[11]....
        /*0214*/ 	.word	0x000017a0


	//   ....[12]....
        /*0218*/ 	.word	0x000017f0


	//   ....[13]....
        /*021c*/ 	.word	0x00001810


	//   ....[14]....
        /*0220*/ 	.word	0x00001830


	//   ....[15]....
        /*0224*/ 	.word	0x00003100


	//   ....[16]....
        /*0228*/ 	.word	0x00003180


	//   ....[17]....
        /*022c*/ 	.word	0x000031e0


	//   ....[18]....
        /*0230*/ 	.word	0x00003240


	//   ....[19]....
        /*0234*/ 	.word	0x000032a0


	//----- nvinfo : EIATTR_SYSCALL_OFFSETS
	.align		4
.L_14063:
        /*0238*/ 	.byte	0x04, 0x46
        /*023a*/ 	.short	(.L_14065 - .L_14064)


	//   ....[0]....
.L_14064:
        /*023c*/ 	.word	0x00003090


	//----- nvinfo : EIATTR_EXIT_INSTR_OFFSETS
	.align		4
.L_14065:
        /*0240*/ 	.byte	0x04, 0x1c
        /*0242*/ 	.short	(.L_14067 - .L_14066)


	//   ....[0]....
.L_14066:
        /*0244*/ 	.word	0x00000090


	//   ....[1]....
        /*0248*/ 	.word	0x00002950


	//   ....[2]....
        /*024c*/ 	.word	0x000029f0


	//   ....[3]....
        /*0250*/ 	.word	0x00002f60


	//   ....[4]....
        /*0254*/ 	.word	0x000030a0


	//----- nvinfo : EIATTR_CTAIDZ_USED
	.align		4
.L_14067:
        /*0258*/ 	.byte	0x01, 0x04
	.zero		2


	//----- nvinfo : EIATTR_CRS_STACK_SIZE
	.align		4
        /*025c*/ 	.byte	0x04, 0x1e
        /*025e*/ 	.short	(.L_14069 - .L_14068)
.L_14068:
        /*0260*/ 	.word	0x00000000
.L_14069:


//--------------------- .nv.info._ZN4vllm25paged_attention_v2_kernelI13__nv_bfloat16hLi80ELi32ELi128ELNS_18Fp8KVCacheDataTypeE1ELb0ELi512EEEvPfS3_PT_PKS4_PKT0_SA_ifPKiSC_iPKfiiiSE_SE_iiiii --------------------------
	.section	.nv.info._ZN4vllm25paged_attention_v2_kernelI13__nv_bfloat16hLi80ELi32ELi128ELNS_18Fp8KVCacheDataTypeE1ELb0ELi512EEEvPfS3_PT_PKS4_PKT0_SA_ifPKiSC_iPKfiiiSE_SE_iiiii,"",@"SHT_CUDA_INFO"
	.sectionflags	@""
	.align	4


	//----- nvinfo : EIATTR_CUDA_API_VERSION
	.align		4
        /*0000*/ 	.byte	0x04, 0x37
        /*0002*/ 	.short	(.L_14071 - .L_14070)
.L_14070:
        /*0004*/ 	.word	0x00000082


	//----- nvinfo : EIATTR_SW2861232_WAR
	.align		4
.L_14071:
        /*0008*/ 	.byte	0x01, 0x35
	.zero		2


	//----- nvinfo : EIATTR_PARAM_CBANK
	.align		4
        /*000c*/ 	.byte	0x04, 0x0a
        /*000e*/ 	.short	(.L_14073 - .L_14072)
	.align		4
.L_14072:
        /*0010*/ 	.word	index@(.nv.constant0._ZN4vllm25paged_attention_v2_kernelI13__nv_bfloat16hLi80ELi32ELi128ELNS_18Fp8KVCacheDataTypeE1ELb0ELi512EEEvPfS3_PT_PKS4_PKT0_SA_ifPKiSC_iPKfiiiSE_SE_iiiii)
        /*0014*/ 	.short	0x0160
        /*0016*/ 	.short	0x008c


	//----- nvinfo : EIATTR_CBANK_PARAM_SIZE
	.align		4
.L_14073:
        /*0018*/ 	.byte	0x03, 0x19
        /*001a*/ 	.short	0x008c


	//----- nvinfo : EIATTR_KPARAM_INFO
	.align		4
        /*001c*/ 	.byte	0x04, 0x17
        /*001e*/ 	.short	(.L_14075 - .L_14074)
.L_14074:
        /*0020*/ 	.word	0x00000000
        /*0024*/ 	.short	0x0015
        /*0026*/ 	.short	0x0088
        /*0028*/ 	.byte	0x00, 0xf0, 0x11, 0x00


	//----- nvinfo : EIATTR_KPARAM_INFO
	.align		4
.L_14075:
        /*002c*/ 	.byte	0x04, 0x17
        /*002e*/ 	.short	(.L_14077 - .L_14076)
.L_14076:
        /*0030*/ 	.word	0x00000000
        /*0034*/ 	.short	0x0014
        /*0036*/ 	.short	0x0084
        /*0038*/ 	.byte	0x00, 0xf0, 0x11, 0x00


	//----- nvinfo : EIATTR_KPARAM_INFO
	.align		4
.L_14077:
        /*003c*/ 	.byte	0x04, 0x17
        /*003e*/ 	.short	(.L_14079 - .L_14078)
.L_14078:
        /*0040*/ 	.word	0x00000000
        /*0044*/ 	.short	0x0013
        /*0046*/ 	.short	0x0080
        /*0048*/ 	.byte	0x00, 0xf0, 0x11, 0x00


	//----- nvinfo : EIATTR_KPARAM_INFO
	.align		4
.L_14079:
        /*004c*/ 	.byte	0x04, 0x17
        /*004e*/ 	.short	(.L_14081 - .L_14080)
.L_14080:
        /*0050*/ 	.word	0x00000000
        /*0054*/ 	.short	0x0012
        /*0056*/ 	.short	0x007c
        /*0058*/ 	.byte	0x00, 0xf0, 0x11, 0x00


	//----- nvinfo : EIATTR_KPARAM_INFO
	.align		4
.L_14081:
        /*005c*/ 	.byte	0x04, 0x17
        /*005e*/ 	.short	(.L_14083 - .L_14082)
.L_14082:
        /*0060*/ 	.word	0x00000000
        /*0064*/ 	.short	0x0011
        /*0066*/ 	.short	0x0078
        /*0068*/ 	.byte	0x00, 0xf0, 0x11, 0x00


	//----- nvinfo : EIATTR_KPARAM_INFO
	.align		4
.L_14083:
        /*006c*/ 	.byte	0x04, 0x17
        /*006e*/ 	.short	(.L_14085 - .L_14084)
.L_14084:
        /*0070*/ 	.word	0x00000000
        /*0074*/ 	.short	0x0010
        /*0076*/ 	.short	0x0070
        /*0078*/ 	.byte	0x00, 0xf0, 0x21, 0x00


	//----- nvinfo : EIATTR_KPARAM_INFO
	.align		4
.L_14085:
        /*007c*/ 	.byte	0x04, 0x17
        /*007e*/ 	.short	(.L_14087 - .L_14086)
.L_14086:
        /*0080*/ 	.word	0x00000000
        /*0084*/ 	.short	0x000f
        /*0086*/ 	.short	0x0068
        /*0088*/ 	.byte	0x00, 0xf0, 0x21, 0x00


	//----- nvinfo : EIATTR_KPARAM_INFO
	.align		4
.L_14087:
        /*008c*/ 	.byte	0x04, 0x17
        /*008e*/ 	.short	(.L_14089 - .L_14088)
.L_14088:
        /*0090*/ 	.word	0x00000000
        /*0094*/ 	.short	0x000e
        /*0096*/ 	.short	0x0060
        /*0098*/ 	.byte	0x00, 0xf0, 0x11, 0x00


	//----- nvinfo : EIATTR_KPARAM_INFO
	.align		4
.L_14089:
        /*009c*/ 	.byte	0x04, 0x17
        /*009e*/ 	.short	(.L_14091 - .L_14090)
.L_14090:
        /*00a0*/ 	.word	0x00000000
        /*00a4*/ 	.short	0x000d
        /*00a6*/ 	.short	0x005c
        /*00a8*/ 	.byte	0x00, 0xf0, 0x11, 0x00


	//----- nvinfo : EIATTR_KPARAM_INFO
	.align		4
.L_14091:
        /*00ac*/ 	.byte	0x04, 0x17
        /*00ae*/ 	.short	(.L_14093 - .L_14092)
.L_14092:
        /*00b0*/ 	.word	0x00000000
        /*00b4*/ 	.short	0x000c
        /*00b6*/ 	.short	0x0058
        /*00b8*/ 	.byte	0x00, 0xf0, 0x11, 0x00


	//----- nvinfo : EIATTR_KPARAM_INFO
	.align		4
.L_14093:
        /*00bc*/ 	.byte	0x04, 0x17
        /*00be*/ 	.short	(.L_14095 - .L_14094)
.L_14094:
        /*00c0*/ 	.word	0x00000000
        /*00c4*/ 	.short	0x000b
        /*00c6*/ 	.short	0x0050
        /*00c8*/ 	.byte	0x00, 0xf0, 0x21, 0x00


	//----- nvinfo : EIATTR_KPARAM_INFO
	.align		4
.L_14095:
        /*00cc*/ 	.byte	0x04, 0x17
        /*00ce*/ 	.short	(.L_14097 - .L_14096)
.L_14096:
        /*00d0*/ 	.word	0x00000000
        /*00d4*/ 	.short	0x000a
        /*00d6*/ 	.short	0x0048
        /*00d8*/ 	.byte	0x00, 0xf0, 0x11, 0x00


	//----- nvinfo : EIATTR_KPARAM_INFO
	.align		4
.L_14097:
        /*00dc*/ 	.byte	0x04, 0x17
        /*00de*/ 	.short	(.L_14099 - .L_14098)
.L_14098:
        /*00e0*/ 	.word	0x00000000
        /*00e4*/ 	.short	0x0009
        /*00e6*/ 	.short	0x0040
        /*00e8*/ 	.byte	0x00, 0xf0, 0x21, 0x00


	//----- nvinfo : EIATTR_KPARAM_INFO
	.align		4
.L_14099:
        /*00ec*/ 	.byte	0x04, 0x17
        /*00ee*/ 	.short	(.L_14101 - .L_14100)
.L_14100:
        /*00f0*/ 	.word	0x00000000
        /*00f4*/ 	.short	0x0008
        /*00f6*/ 	.short	0x0038
        /*00f8*/ 	.byte	0x00, 0xf0, 0x21, 0x00


	//----- nvinfo : EIATTR_KPARAM_INFO
	.align		4
.L_14101:
        /*00fc*/ 	.byte	0x04, 0x17
        /*00fe*/ 	.short	(.L_14103 - .L_14102)
.L_14102:
        /*0100*/ 	.word	0x00000000
        /*0104*/ 	.short	0x0007
        /*0106*/ 	.short	0x0034
        /*0108*/ 	.byte	0x00, 0xf0, 0x11, 0x00


	//----- nvinfo : EIATTR_KPARAM_INFO
	.align		4
.L_14103:
        /*010c*/ 	.byte	0x04, 0x17
        /*010e*/ 	.short	(.L_14105 - .L_14104)
.L_14104:
        /*0110*/ 	.word	0x00000000
        /*0114*/ 	.short	0x0006
        /*0116*/ 	.short	0x0030
        /*0118*/ 	.byte	0x00, 0xf0, 0x11, 0x00


	//----- nvinfo : EIATTR_KPARAM_INFO
	.align		4
.L_14105:
        /*011c*/ 	.byte	0x04, 0x17
        /*011e*/ 	.short	(.L_14107 - .L_14106)
.L_14106:
        /*0120*/ 	.word	0x00000000
        /*0124*/ 	.short	0x0005
        /*0126*/ 	.short	0x0028
        /*0128*/ 	.byte	0x00, 0xf0, 0x21, 0x00


	//----- nvinfo : EIATTR_KPARAM_INFO
	.align		4
.L_14107:
        /*012c*/ 	.byte	0x04, 0x17
        /*012e*/ 	.short	(.L_14109 - .L_14108)
.L_14108:
        /*0130*/ 	.word	0x00000000
        /*0134*/ 	.short	0x0004
        /*0136*/ 	.short	0x0020
        /*0138*/ 	.byte	0x00, 0xf0, 0x21, 0x00


	//----- nvinfo : EIATTR_KPARAM_INFO
	.align		4
.L_14109:
        /*013c*/ 	.byte	0x04, 0x17
        /*013e*/ 	.short	(.L_14111 - .L_14110)
.L_14110:
        /*0140*/ 	.word	0x00000000
        /*0144*/ 	.short	0x0003
        /*0146*/ 	.short	0x0018
        /*0148*/ 	.byte	0x00, 0xf0, 0x21, 0x00


	//----- nvinfo : EIATTR_KPARAM_INFO
	.align		4
.L_14111:
        /*014c*/ 	.byte	0x04, 0x17
        /*014e*/ 	.short	(.L_14113 - .L_14112)
.L_14112:
        /*0150*/ 	.word	0x00000000
        /*0154*/ 	.short	0x0002
        /*0156*/ 	.short	0x0010
        /*0158*/ 	.byte	0x00, 0xf0, 0x21, 0x00


	//----- nvinfo : EIATTR_KPARAM_INFO
	.align		4
.L_14113:
        /*015c*/ 	.byte	0x04, 0x17
        /*015e*/ 	.short	(.L_14115 - .L_14114)
.L_14114:
        /*0160*/ 	.word	0x00000000
        /*0164*/ 	.short	0x0001
        /*0166*/ 	.short	0x0008
        /*0168*/ 	.byte	0x00, 0xf0, 0x21, 0x00


	//----- nvinfo : EIATTR_KPARAM_INFO
	.align		4
.L_14115:
        /*016c*/ 	.byte	0x04, 0x17
        /*016e*/ 	.short	(.L_14117 - .L_14116)
.L_14116:
        /*0170*/ 	.word	0x00000000
        /*0174*/ 	.short	0x0000
        /*0176*/ 	.short	0x0000
        /*0178*/ 	.byte	0x00, 0xf0, 0x21, 0x00


	//----- nvinfo : EIATTR_MAXREG_COUNT
	.align		4
.L_14117:
        /*017c*/ 	.byte	0x03, 0x1b
        /*017e*/ 	.short	0x00ff


	//----- nvinfo : EIATTR_NUM_BARRIERS
	.align		4
        /*0180*/ 	.byte	0x02, 0x4c
        /*0182*/ 	.byte	0x01
	.zero		1


	//----- nvinfo : EIATTR_EXTERNS
	.align		4
        /*0184*/ 	.byte	0x04, 0x0f
        /*0186*/ 	.short	(.L_14119 - .L_14118)


	//   ....[0]....
	.align		4
.L_14118:
        /*0188*/ 	.word	index@(__assertfail)


	//----- nvinfo : EIATTR_MERCURY_ISA_VERSION
	.align		4
.L_14119:
        /*018c*/ 	.byte	0x03, 0x5f
        /*018e*/ 	.short	0x0000


	//----- nvinfo : EIATTR_COOP_GROUP_MASK_REGIDS
	.align		4
        /*0190*/ 	.byte	0x04, 0x29
        /*0192*/ 	.short	(.L_14121 - .L_14120)


	//   ....[0]....
.L_14120:
        /*0194*/ 	.word	0xffffffff


	//   ....[1]....
        /*0198*/ 	.word	0xffffffff


	//   ....[2]....
        /*019c*/ 	.word	0xffffffff


	//   ....[3]....
        /*01a0*/ 	.word	0xffffffff


	//   ....[4]....
        /*01a4*/ 	.word	0xffffffff


	//   ....[5]....
        /*01a8*/ 	.word	0xffffffff


	//   ....[6]....
        /*01ac*/ 	.word	0xffffffff


	//   ....[7]....
        /*01b0*/ 	.word	0xffffffff


	//   ....[8]....
        /*01b4*/ 	.word	0xffffffff


	//   ....[9]....
        /*01b8*/ 	.word	0xffffffff


	//   ....[10]....
        /*01bc*/ 	.word	0xffffffff


	//   ....[11]....
        /*01c0*/ 	.word	0xffffffff


	//   ....[12]....
        /*01c4*/ 	.word	0xffffffff


	//   ....[13]....
        /*01c8*/ 	.word	0xffffffff


	//   ....[14]....
        /*01cc*/ 	.word	0xffffffff


	//   ....[15]....
        /*01d0*/ 	.word	0xffffffff


	//   ....[16]....
        /*01d4*/ 	.word	0xffffffff


	//   ....[17]....
        /*01d8*/ 	.word	0xffffffff


	//   ....[18]....
        /*01dc*/ 	.word	0xffffffff


	//   ....[19]....
        /*01e0*/ 	.word	0xffffffff


	//----- nvinfo : EIATTR_COOP_GROUP_INSTR_OFFSETS
	.align		4
.L_14121:
        /*01e4*/ 	.byte	0x04, 0x28
        /*01e6*/ 	.short	(.L_14123 - .L_14122)


	//   ....[0]....
.L_14122:
        /*01e8*/ 	.word	0x00000750


	//   ....[1]....
        /*01ec*/ 	.word	0x00000770


	//   ....[2]....
        /*01f0*/ 	.word	0x00000790


	//   ....[3]....
        /*01f4*/ 	.word	0x000007b0


	//   ....[4]....
        /*01f8*/ 	.word	0x00000860


	//   ....[5]....
        /*01fc*/ 	.word	0x00000880


	//   ....[6]....
        /*0200*/ 	.word	0x000008a0


	//   ....[7]....
        /*0204*/ 	.word	0x000016d0


	//   ....[8]....
        /*0208*/ 	.word	0x00001730


	//   ....[9]....
        /*020c*/ 	.word	0x00001760


	//   ....[10]....
        /*0210*/ 	.word	0x00001780


	//   ....[11]....
        /*0214*/ 	.word	0x000017a0


	//   ....[12]....
        /*0218*/ 	.word	0x000017f0


	//   ....[13]....
        /*021c*/ 	.word	0x00001810


	//   ....[14]....
        /*0220*/ 	.word	0x00001830


	//   ....[15]....
        /*0224*/ 	.word	0x00002f20


	//   ....[16]....
        /*0228*/ 	.word	0x00002fa0


	//   ....[17]....
        /*022c*/ 	.word	0x00003000


	//   ....[18]....
        /*0230*/ 	.word	0x00003060


	//   ....[19]....
        /*0234*/ 	.word	0x000030c0


	//----- nvinfo : EIATTR_SYSCALL_OFFSETS
	.align		4
.L_14123:
        /*0238*/ 	.byte	0x04, 0x46
        /*023a*/ 	.short	(.L_14125 - .L_14124)


	//   ....[0]....
.L_14124:
        /*023c*/ 	.word	0x00002eb0


	//----- nvinfo : EIATTR_EXIT_INSTR_OFFSETS
	.align		4
.L_14125:
        /*0240*/ 	.byte	0x04, 0x1c
        /*0242*/ 	.short	(.L_14127 - .L_14126)


	//   ....[0]....
.L_14126:
        /*0244*/ 	.word	0x00000090


	//   ....[1]....
        /*0248*/ 	.word	0x00002860


	//   ....[2]....
        /*024c*/ 	.word	0x00002900


	//   ....[3]....
        /*0250*/ 	.word	0x00002d80


	//   ....[4]....
        /*0254*/ 	.word	0x00002ec0


	//----- nvinfo : EIATTR_CTAIDZ_USED
	.align		4
.L_14127:
        /*0258*/ 	.byte	0x01, 0x04
	.zero		2


	//----- nvinfo : EIATTR_CRS_STACK_SIZE
	.align		4
        /*025c*/ 	.byte	0x04, 0x1e
        /*025e*/ 	.short	(.L_14129 - .L_14128)
.L_14128:
        /*0260*/ 	.word	0x00000000
.L_14129:


//--------------------- .nv.info._ZN4vllm25paged_attention_v2_kernelI13__nv_bfloat16hLi64ELi32ELi128ELNS_18Fp8KVCacheDataTypeE1ELb0ELi512EEEvPfS3_PT_PKS4_PKT0_SA_ifPKiSC_iPKfiiiSE_SE_iiiii --------------------------
	.section	.nv.info._ZN4vllm25paged_attention_v2_kernelI13__nv_bfloat16hLi64ELi32ELi128ELNS_18Fp8KVCacheDataTypeE1ELb0ELi512EEEvPfS3_PT_PKS4_PKT0_SA_ifPKiSC_iPKfiiiSE_SE_iiiii,"",@"SHT_CUDA_INFO"
	.sectionflags	@""
	.align	4


	//----- nvinfo : EIATTR_CUDA_API_VERSION
	.align		4
        /*0000*/ 	.byte	0x04, 0x37
        /*0002*/ 	.short	(.L_14131 - .L_14130)
.L_14130:
        /*0004*/ 	.word	0x00000082


	//----- nvinfo : EIATTR_SW2861232_WAR
	.align		4
.L_14131:
        /*0008*/ 	.byte	0x01, 0x35
	.zero		2


	//----- nvinfo : EIATTR_PARAM_CBANK
	.align		4
        /*000c*/ 	.byte	0x04, 0x0a
        /*000e*/ 	.short	(.L_14133 - .L_14132)
	.align		4
.L_14132:
        /*0010*/ 	.word	index@(.nv.constant0._ZN4vllm25paged_attention_v2_kernelI13__nv_bfloat16hLi64ELi32ELi128ELNS_18Fp8KVCacheDataTypeE1ELb0ELi512EEEvPfS3_PT_PKS4_PKT0_SA_ifPKiSC_iPKfiiiSE_SE_iiiii)
        /*0014*/ 	.short	0x0160
        /*0016*/ 	.short	0x008c


	//----- nvinfo : EIATTR_CBANK_PARAM_SIZE
	.align		4
.L_14133:
        /*0018*/ 	.byte	0x03, 0x19
        /*001a*/ 	.short	0x008c


	//----- nvinfo : EIATTR_KPARAM_INFO
	.align		4
        /*001c*/ 	.byte	0x04, 0x17
        /*001e*/ 	.short	(.L_14135 - .L_14134)
.L_14134:
        /*0020*/ 	.word	0x00000000
        /*0024*/ 	.short	0x0015
        /*0026*/ 	.short	0x0088
        /*0028*/ 	.byte	0x00, 0xf0, 0x11, 0x00


	//----- nvinfo : EIATTR_KPARAM_INFO
	.align		4
.L_14135:
        /*002c*/ 	.byte	0x04, 0x17
        /*002e*/ 	.short	(.L_14137 - .L_14136)
.L_14136:
        /*0030*/ 	.word	0x00000000
        /*0034*/ 	.short	0x0014
        /*0036*/ 	.short	0x0084
        /*0038*/ 	.byte	0x00, 0xf0, 0x11, 0x00


	//----- nvinfo : EIATTR_KPARAM_INFO
	.align		4
.L_14137:
        /*003c*/ 	.byte	0x04, 0x17
        /*003e*/ 	.short	(.L_14139 - .L_14138)
.L_14138:
        /*0040*/ 	.word	0x00000000
        /*0044*/ 	.short	0x0013
        /*0046*/ 	.short	0x0080
        /*0048*/ 	.byte	0x00, 0xf0, 0x11, 0x00


	//----- nvinfo : EIATTR_KPARAM_INFO
	.align		4
.L_14139:
        /*004c*/ 	.byte	0x04, 0x17
        /*004e*/ 	.short	(.L_14141 - .L_14140)
.L_14140:
        /*0050*/ 	.word	0x00000000
        /*0054*/ 	.short	0x0012
        /*0056*/ 	.short	0x007c
        /*0058*/ 	.byte	0x00, 0xf0, 0x11, 0x00


	//----- nvinfo : EIATTR_KPARAM_INFO
	.align		4
.L_14141:
        /*005c*/ 	.byte	0x04, 0x17
        /*005e*/ 	.short	(.L_14143 - .L_14142)
.L_14142:
        /*0060*/ 	.word	0x00000000
        /*0064*/ 	.short	0x0011
        /*0066*/ 	.short	0x0078
        /*0068*/ 	.byte	0x00, 0xf0, 0x11, 0x00


	//----- nvinfo : EIATTR_KPARAM_INFO
	.align		4
.L_14143:
        /*006c*/ 	.byte	0x04, 0x17
        /*006e*/ 	.short	(.L_14145 - .L_14144)
.L_14144:
        /*0070*/ 	.word	0x00000000
        /*0074*/ 	.short	0x0010
        /*0076*/ 	.short	0x0070
        /*0078*/ 	.byte	0x00, 0xf0, 0x21, 0x00


	//----- nvinfo : EIATTR_KPARAM_INFO
	.align		4
.L_14145:
        /*007c*/ 	.byte	0x04, 0x17
        /*007e*/ 	.short	(.L_14147 - .L_14146)
.L_14146:
        /*0080*/ 	.word	0x00000000
        /*0084*/ 	.short	0x000f
        /*0086*/ 	.short	0x0068
        /*0088*/ 	.byte	0x00, 0xf0, 0x21, 0x00


	//----- nvinfo : EIATTR_KPARAM_INFO
	.align		4
.L_14147:
        /*008c*/ 	.byte	0x04, 0x17
        /*008e*/ 	.short	(.L_14149 - .L_14148)
.L_14148:
        /*0090*/ 	.word	0x00000000
        /*0094*/ 	.short	0x000e
        /*0096*/ 	.short	0x0060
        /*0098*/ 	.byte	0x00, 0xf0, 0x11, 0x00


	//----- nvinfo : EIATTR_KPARAM_INFO
	.align		4
.L_14149:
        /*009c*/ 	.byte	0x04, 0x17
        /*009e*/ 	.short	(.L_14151 - .L_14150)
.L_14150:
        /*00a0*/ 	.word	0x00000000
        /*00a4*/ 	.short	0x000d
        /*00a6*/ 	.short	0x005c
        /*00a8*/ 	.byte	0x00, 0xf0, 0x11, 0x00


	//----- nvinfo : EIATTR_KPARAM_INFO
	.align		4
.L_14151:
        /*00ac*/ 	.byte	0x04, 0x17
        /*00ae*/ 	.short	(.L_14153 - .L_14152)
.L_14152:
        /*00b0*/ 	.word	0x00000000
        /*00b4*/ 	.short	0x000c
        /*00b6*/ 	.short	0x0058
        /*00b8*/ 	.byte	0x00, 0xf0, 0x11, 0x00


	//----- nvinfo : EIATTR_KPARAM_INFO
	.align		4
.L_14153:
        /*00bc*/ 	.byte	0x04, 0x17
        /*00be*/ 	.short	(.L_14155 - .L_14154)
.L_14154:
        /*00c0*/ 	.word	0x00000000
        /*00c4*/ 	.short	0x000b
        /*00c6*/ 	.short	0x0050
        /*00c8*/ 	.byte	0x00, 0xf0, 0x21, 0x00


	//----- nvinfo : EIATTR_KPARAM_INFO
	.align		4
.L_14155:
        /*00cc*/ 	.byte	0x04, 0x17
        /*00ce*/ 	.short	(.L_14157 - .L_14156)
.L_14156:
        /*00d0*/ 	.word	0x00000000
        /*00d4*/ 	.short	0x000a
        /*00d6*/ 	.short	0x0048
        /*00d8*/ 	.byte	0x00, 0xf0, 0x11, 0x00


	//----- nvinfo : EIATTR_KPARAM_INFO
	.align		4
.L_14157:
        /*00dc*/ 	.byte	0x04, 0x17
        /*00de*/ 	.short	(.L_14159 - .L_14158)
.L_14158:
        /*00e0*/ 	.word	0x00000000
        /*00e4*/ 	.short	0x0009
        /*00e6*/ 	.short	0x0040
        /*00e8*/ 	.byte	0x00, 0xf0, 0x21, 0x00


	//----- nvinfo : EIATTR_KPARAM_INFO
	.align		4
.L_14159:
        /*00ec*/ 	.byte	0x04, 0x17
        /*00ee*/ 	.short	(.L_14161 - .L_14160)
.L_14160:
        /*00f0*/ 	.word	0x00000000
        /*00f4*/ 	.short	0x0008
        /*00f6*/ 	.short	0x0038
        /*00f8*/ 	.byte	0x00, 0xf0, 0x21, 0x00


	//----- nvinfo : EIATTR_KPARAM_INFO
	.align		4
.L_14161:
        /*00fc*/ 	.byte	0x04, 0x17
        /*00fe*/ 	.short	(.L_14163 - .L_14162)
.L_14162:
        /*0100*/ 	.word	0x00000000
        /*0104*/ 	.short	0x0007
        /*0106*/ 	.short	0x0034
        /*0108*/ 	.byte	0x00, 0xf0, 0x11, 0x00


	//----- nvinfo : EIATTR_KPARAM_INFO
	.align		4
.L_14163:
        /*010c*/ 	.byte	0x04, 0x17
        /*010e*/ 	.short	(.L_14165 - .L_14164)
.L_14164:
        /*0110*/ 	.word	0x00000000
        /*0114*/ 	.short	0x0006
        /*0116*/ 	.short	0x0030
        /*0118*/ 	.byte	0x00, 0xf0, 0x11, 0x00


	//----- nvinfo : EIATTR_KPARAM_INFO
	.align		4
.L_14165:
        /*011c*/ 	.byte	0x04, 0x17
        /*011e*/ 	.short	(.L_14167 - .L_14166)
.L_14166:
        /*0120*/ 	.word	0x00000000
        /*0124*/ 	.short	0x0005
        /*0126*/ 	.short	0x0028
        /*0128*/ 	.byte	0x00, 0xf0, 0x21, 0x00


	//----- nvinfo : EIATTR_KPARAM_INFO
	.align		4
.L_14167:
        /*012c*/ 	.byte	0x04, 0x17
        /*012e*/ 	.short	(.L_14169 - .L_14168)
.L_14168:
        /*0130*/ 	.word	0x00000000
        /*0134*/ 	.short	0x0004
        /*0136*/ 	.short	0x0020
        /*0138*/ 	.byte	0x00, 0xf0, 0x21, 0x00


	//----- nvinfo : EIATTR_KPARAM_INFO
	.align		4
.L_14169:
        /*013c*/ 	.byte	0x04, 0x17
        /*013e*/ 	.short	(.L_14171 - .L_14170)
.L_14170:
        /*0140*/ 	.word	0x00000000
        /*0144*/ 	.short	0x0003
        /*0146*/ 	.short	0x0018
        /*0148*/ 	.byte	0x00, 0xf0, 0x21, 0x00


	//----- nvinfo : EIATTR_KPARAM_INFO
	.align		4
.L_14171:
        /*014c*/ 	.byte	0x04, 0x17
        /*014e*/ 	.short	(.L_14173 - .L_14172)
.L_14172:
        /*0150*/ 	.word	0x00000000
        /*0154*/ 	.short	0x0002
        /*0156*/ 	.short	0x0010
        /*0158*/ 	.byte	0x00, 0xf0, 0x21, 0x00


	//----- nvinfo : EIATTR_KPARAM_INFO
	.align		4
.L_14173:
        /*015c*/ 	.byte	0x04, 0x17
        /*015e*/ 	.short	(.L_14175 - .L_14174)
.L_14174:
        /*0160*/ 	.word	0x00000000
        /*0164*/ 	.short	0x0001
        /*0166*/ 	.short	0x0008
        /*0168*/ 	.byte	0x00, 0xf0, 0x21, 0x00


	//----- nvinfo : EIATTR_KPARAM_INFO
	.align		4
.L_14175:
        /*016c*/ 	.byte	0x04, 0x17
        /*016e*/ 	.short	(.L_14177 - .L_14176)
.L_14176:
        /*0170*/ 	.word	0x00000000
        /*0174*/ 	.short	0x0000
        /*0176*/ 	.short	0x0000
        /*0178*/ 	.byte	0x00, 0xf0, 0x21, 0x00


	//----- nvinfo : EIATTR_MAXREG_COUNT
	.align		4
.L_14177:
        /*017c*/ 	.byte	0x03, 0x1b
        /*017e*/ 	.short	0x00ff


	//----- nvinfo : EIATTR_NUM_BARRIERS
	.align		4
        /*0180*/ 	.byte	0x02, 0x4c
        /*0182*/ 	.byte	0x01
	.zero		1


	//----- nvinfo : EIATTR_EXTERNS
	.align		4
        /*0184*/ 	.byte	0x04, 0x0f
        /*0186*/ 	.short	(.L_14179 - .L_14178)


	//   ....[0]....
	.align		4
.L_14178:
        /*0188*/ 	.word	index@(__assertfail)


	//----- nvinfo : EIATTR_MERCURY_ISA_VERSION
	.align		4
.L_14179:
        /*018c*/ 	.byte	0x03, 0x5f
        /*018e*/ 	.short	0x0000


	//----- nvinfo : EIATTR_COOP_GROUP_MASK_REGIDS
	.align		4
        /*0190*/ 	.byte	0x04, 0x29
        /*0192*/ 	.short	(.L_14181 - .L_14180)


	//   ....[0]....
.L_14180:
        /*0194*/ 	.word	0xffffffff


	//   ....[1]....
        /*0198*/ 	.word	0xffffffff


	//   ....[2]....
        /*019c*/ 	.word	0xffffffff


	//   ....[3]....
        /*01a0*/ 	.word	0xffffffff


	//   ....[4]....
        /*01a4*/ 	.word	0xffffffff


	//   ....[5]....
        /*01a8*/ 	.word	0xffffffff


	//   ....[6]....
        /*01ac*/ 	.word	0xffffffff


	//   ....[7]....
        /*01b0*/ 	.word	0xffffffff


	//   ....[8]....
        /*01b4*/ 	.word	0xffffffff


	//   ....[9]....
        /*01b8*/ 	.word	0xffffffff


	//   ....[10]....
        /*01bc*/ 	.word	0xffffffff


	//   ....[11]....
        /*01c0*/ 	.word	0xffffffff


	//   ....[12]....
        /*01c4*/ 	.word	0xffffffff


	//   ....[13]....
        /*01c8*/ 	.word	0xffffffff


	//   ....[14]....
        /*01cc*/ 	.word	0xffffffff


	//   ....[15]....
        /*01d0*/ 	.word	0xffffffff


	//   ....[16]....
        /*01d4*/ 	.word	0xffffffff


	//   ....[17]....
        /*01d8*/ 	.word	0xffffffff


	//   ....[18]....
        /*01dc*/ 	.word	0xffffffff


	//   ....[19]....
        /*01e0*/ 	.word	0xffffffff


	//----- nvinfo : EIATTR_COOP_GROUP_INSTR_OFFSETS
	.align		4
.L_14181:
        /*01e4*/ 	.byte	0x04, 0x28
        /*01e6*/ 	.short	(.L_14183 - .L_14182)


	//   ....[0]....
.L_14182:
        /*01e8*/ 	.word	0x00000750


	//   ....[1]....
        /*01ec*/ 	.word	0x00000770


	//   ....[2]....
        /*01f0*/ 	.word	0x00000790


	//   ....[3]....
        /*01f4*/ 	.word	0x000007b0


	//   ....[4]....
        /*01f8*/ 	.word	0x00000860


	//   ....[5]....
        /*01fc*/ 	.word	0x00000880


	//   ....[6]....
        /*0200*/ 	.word	0x000008a0


	//   ....[7]....
        /*0204*/ 	.word	0x000016d0


	//   ....[8]....
        /*0208*/ 	.word	0x00001730


	//   ....[9]....
        /*020c*/ 	.word	0x00001760


	//   ....[10]....
        /*0210*/ 	.word	0x00001780


	//   ....[11]....
        /*0214*/ 	.word	0x000017a0


	//   ....[12]....
        /*0218*/ 	.word	0x000017f0


	//   ....[13]....
        /*021c*/ 	.word	0x00001810


	//   ....[14]....
        /*0220*/ 	.word	0x00001830


	//   ....[15]....
        /*0224*/ 	.word	0x00002d10


	//   ....[16]....
        /*0228*/ 	.word	0x00002d80


	//   ....[17]....
        /*022c*/ 	.word	0x00002de0


	//   ....[18]....
        /*0230*/ 	.word	0x00002e40


	//   ....[19]....
        /*0234*/ 	.word	0x00002ea0


	//----- nvinfo : EIATTR_SYSCALL_OFFSETS
	.align		4
.L_14183:
        /*0238*/ 	.byte	0x04, 0x46
        /*023a*/ 	.short	(.L_14185 - .L_14184)


	//   ....[0]....
.L_14184:
        /*023c*/ 	.word	0x00002ca0


	//----- nvinfo : EIATTR_EXIT_INSTR_OFFSETS
	.align		4
.L_14185:
        /*0240*/ 	.byte	0x04, 0x1c
        /*0242*/ 	.short	(.L_14187 - .L_14186)


	//   ....[0]....
.L_14186:
        /*0244*/ 	.word	0x00000090


	//   ....[1]....
        /*0248*/ 	.word	0x00002730


	//   ....[2]....
        /*024c*/ 	.word	0x000027e0


	//   ....[3]....
        /*0250*/ 	.word	0x00002b70


	//   ....[4]....
        /*0254*/ 	.word	0x00002cb0


	//----- nvinfo : EIATTR_CTAIDZ_USED
	.align		4
.L_14187:
        /*0258*/ 	.byte	0x01, 0x04
	.zero		2


	//----- nvinfo : EIATTR_CRS_STACK_SIZE
	.align		4
        /*025c*/ 	.byte	0x04, 0x1e
        /*025e*/ 	.short	(.L_14189 - .L_14188)
.L_14188:
        /*0260*/ 	.word	0x00000000
.L_14189:


//--------------------- .nv.info._ZN4vllm25paged_attention_v2_kernelI13__nv_bfloat16hLi32ELi32ELi128ELNS_18Fp8KVCacheDataTypeE1ELb0ELi512EEEvPfS3_PT_PKS4_PKT0_SA_ifPKiSC_iPKfiiiSE_SE_iiiii --------------------------
	.section	.nv.info._ZN4vllm25paged_attention_v2_kernelI13__nv_bfloat16hLi32ELi32ELi128ELNS_18Fp8KVCacheDataTypeE1ELb0ELi512EEEvPfS3_PT_PKS4_PKT0_SA_ifPKiSC_iPKfiiiSE_SE_iiiii,"",@"SHT_CUDA_INFO"
	.sectionflags	@""
	.align	4


	//----- nvinfo : EIATTR_CUDA_API_VERSION
	.align		4
        /*0000*/ 	.byte	0x04, 0x37
        /*0002*/ 	.short	(.L_14191 - .L_14190)
.L_14190:
        /*0004*/ 	.word	0x00000082


	//----- nvinfo : EIATTR_SW2861232_WAR
	.align		4
.L_14191:
        /*0008*/ 	.byte	0x01, 0x35
	.zero		2


	//----- nvinfo : EIATTR_PARAM_CBANK
	.align		4
        /*000c*/ 	.byte	0x04, 0x0a
        /*000e*/ 	.short	(.L_14193 - .L_14192)
	.align		4
.L_14192:
        /*0010*/ 	.word	index@(.nv.constant0._ZN4vllm25paged_attention_v2_kernelI13__nv_bfloat16hLi32ELi32ELi128ELNS_18Fp8KVCacheDataTypeE1ELb0ELi512EEEvPfS3_PT_PKS4_PKT0_SA_ifPKiSC_iPKfiiiSE_SE_iiiii)
        /*0014*/ 	.short	0x0160
        /*0016*/ 	.short	0x008c


	//----- nvinfo : EIATTR_CBANK_PARAM_SIZE
	.align		4
.L_14193:
        /*0018*/ 	.byte	0x03, 0x19
        /*001a*/ 	.short	0x008c


	//----- nvinfo : EIATTR_KPARAM_INFO
	.align		4
        /*001c*/ 	.byte	0x04, 0x17
        /*001e*/ 	.short	(.L_14195 - .L_14194)
.L_14194:
        /*0020*/ 	.word	0x00000000
        /*0024*/ 	.short	0x0015
        /*0026*/ 	.short	0x0088
        /*0028*/ 	.byte	0x00, 0xf0, 0x11, 0x00


	//----- nvinfo : EIATTR_KPARAM_INFO
	.align		4
.L_14195:
        /*002c*/ 	.byte	0x04, 0x17
        /*002e*/ 	.short	(.L_14197 - .L_14196)
.L_14196:
        /*0030*/ 	.word	0x00000000
        /*0034*/ 	.short	0x0014
        /*0036*/ 	.short	0x0084
        /*0038*/ 	.byte	0x00, 0xf0, 0x11, 0x00


	//----- nvinfo : EIATTR_KPARAM_INFO
	.align		4
.L_14197:
        /*003c*/ 	.byte	0x04, 0x17
        /*003e*/ 	.short	(.L_14199 - .L_14198)
.L_14198:
        /*0040*/ 	.word	0x00000000
        /*0044*/ 	.short	0x0013
        /*0046*/ 	.short	0x0080
        /*0048*/ 	.byte	0x00, 0xf0, 0x11, 0x00


	//----- nvinfo : EIATTR_KPARAM_INFO
	.align		4
.L_14199:
        /*004c*/ 	.byte	0x04, 0x17
        /*004e*/ 	.short	(.L_14201 - .L_14200)
.L_14200:
        /*0050*/ 	.word	0x00000000
        /*0054*/ 	.short	0x0012
        /*0056*/ 	.short	0x007c
        /*0058*/ 	.byte	0x00, 0xf0, 0x11, 0x00


	//----- nvinfo : EIATTR_KPARAM_INFO
	.align		4
.L_14201:
        /*005c*/ 	.byte	0x04, 0x17
        /*005e*/ 	.short	(.L_14203 - .L_14202)
.L_14202:
        /*0060*/ 	.word	0x00000000
        /*0064*/ 	.short	0x0011
        /*0066*/ 	.short	0x0078
        /*0068*/ 	.byte	0x00, 0xf0, 0x11, 0x00


	//----- nvinfo : EIATTR_KPARAM_INFO
	.align		4
.L_14203:
        /*006c*/ 	.byte	0x04, 0x17
        /*006e*/ 	.short	(.L_14205 - .L_14204)
.L_14204:
        /*0070*/ 	.word	0x00000000
        /*0074*/ 	.short	0x0010
        /*0076*/ 	.short	0x0070
        /*0078*/ 	.byte	0x00, 0xf0, 0x21, 0x00


	//----- nvinfo : EIATTR_KPARAM_INFO
	.align		4
.L_14205:
        /*007c*/ 	.byte	0x04, 0x17
        /*007e*/ 	.short	(.L_14207 - .L_14206)
.L_14206:
        /*0080*/ 	.word	0x00000000
        /*0084*/ 	.short	0x000f
        /*0086*/ 	.short	0x0068
        /*0088*/ 	.byte	0x00, 0xf0, 0x21, 0x00


	//----- nvinfo : EIATTR_KPARAM_INFO
	.align		4
.L_14207:
        /*008c*/ 	.byte	0x04, 0x17
        /*008e*/ 	.short	(.L_14209 - .L_14208)
.L_14208:
        /*0090*/ 	.word	0x00000000
        /*0094*/ 	.short	0x000e
        /*0096*/ 	.short	0x0060
        /*0098*/ 	.byte	0x00, 0xf0, 0x11, 0x00


	//----- nvinfo : EIATTR_KPARAM_INFO
	.align		4
.L_14209:
        /*009c*/ 	.byte	0x04, 0x17
        /*009e*/ 	.short	(.L_14211 - .L_14210)
.L_14210:
        /*00a0*/ 	.word	0x00000000
        /*00a4*/ 	.short	0x000d
        /*00a6*/ 	.short	0x005c
        /*00a8*/ 	.byte	0x00, 0xf0, 0x11, 0x00


	//----- nvinfo : EIATTR_KPARAM_INFO
	.align		4
.L_14211:
        /*00ac*/ 	.byte	0x04, 0x17
        /*00ae*/ 	.short	(.L_14213 - .L_14212)
.L_14212:
        /*00b0*/ 	.word	0x00000000
        /*00b4*/ 	.short	0x000c
        /*00b6*/ 	.short	0x0058
        /*00b8*/ 	.byte	0x00, 0xf0, 0x11, 0x00


	//----- nvinfo : EIATTR_KPARAM_INFO
	.align		4
.L_14213:
        /*00bc*/ 	.byte	0x04, 0x17
        /*00be*/ 	.short	(.L_14215 - .L_14214)
.L_14214:
        /*00c0*/ 	.word	0x00000000
        /*00c4*/ 	.short	0x000b
        /*00c6*/ 	.short	0x0050
        /*00c8*/ 	.byte	0x00, 0xf0, 0x21, 0x00


	//----- nvinfo : EIATTR_KPARAM_INFO
	.align		4
.L_14215:
        /*00cc*/ 	.byte	0x04, 0x17
        /*00ce*/ 	.short	(.L_14217 - .L_14216)
.L_14216:
        /*00d0*/ 	.word	0x00000000
        /*00d4*/ 	.short	0x000a
        /*00d6*/ 	.short	0x0048
        /*00d8*/ 	.byte	0x00, 0xf0, 0x11, 0x00


	//----- nvinfo : EIATTR_KPARAM_INFO
	.align		4
.L_14217:
        /*00dc*/ 	.byte	0x04, 0x17
        /*00de*/ 	.short	(.L_14219 - .L_14218)
.L_14218:
        /*00e0*/ 	.word	0x00000000
        /*00e4*/ 	.short	0x0009
        /*00e6*/ 	.short	0x0040
        /*00e8*/ 	.byte	0x00, 0xf0, 0x21, 0x00


	//----- nvinfo : EIATTR_KPARAM_INFO
	.align		4
.L_14219:
        /*00ec*/ 	.byte	0x04, 0x17
        /*00ee*/ 	.short	(.L_14221 - .L_14220)
.L_14220:
        /*00f0*/ 	.word	0x00000000
        /*00f4*/ 	.short	0x0008
        /*00f6*/ 	.short	0x0038
        /*00f8*/ 	.byte	0x00, 0xf0, 0x21, 0x00


	//----- nvinfo : EIATTR_KPARAM_INFO
	.align		4
.L_14221:
        /*00fc*/ 	.byte	0x04, 0x17
        /*00fe*/ 	.short	(.L_14223 - .L_14222)
.L_14222:
        /*0100*/ 	.word	0x00000000
        /*0104*/ 	.short	0x0007
        /*0106*/ 	.short	0x0034
        /*0108*/ 	.byte	0x00, 0xf0, 0x11, 0x00


	//----- nvinfo : EIATTR_KPARAM_INFO
	.align		4
.L_14223:
        /*010c*/ 	.byte	0x04, 0x17
        /*010e*/ 	.short	(.L_14225 - .L_14224)
.L_14224:
        /*0110*/ 	.word	0x00000000
        /*0114*/ 	.short	0x0006
        /*0116*/ 	.short	0x0030
        /*0118*/ 	.byte	0x00, 0xf0, 0x11, 0x00


	//----- nvinfo : EIATTR_KPARAM_INFO
	.align		4
.L_14225:
        /*011c*/ 	.byte	0x04, 0x17
        /*011e*/ 	.short	(.L_14227 - .L_14226)
.L_14226:
        /*0120*/ 	.word	0x00000000
        /*0124*/ 	.short	0x0005
        /*0126*/ 	.short	0x0028
        /*0128*/ 	.byte	0x00, 0xf0, 0x21, 0x00


	//----- nvinfo : EIATTR_KPARAM_INFO
	.align		4
.L_14227:
        /*012c*/ 	.byte	0x04, 0x17
        /*012e*/ 	.short	(.L_14229 - .L_14228)
.L_14228:
        /*0130*/ 	.word	0x00000000
        /*0134*/ 	.short	0x0004
        /*0136*/ 	.short	0x0020
        /*0138*/ 	.byte	0x00, 0xf0, 0x21, 0x00


	//----- nvinfo : EIATTR_KPARAM_INFO
	.align		4
.L_14229:
        /*013c*/ 	.byte	0x04, 0x17
        /*013e*/ 	.short	(.L_14231 - .L_14230)
.L_14230:
        /*0140*/ 	.word	0x00000000
        /*0144*/ 	.short	0x0003
        /*0146*/ 	.short	0x0018
        /*0148*/ 	.byte	0x00, 0xf0, 0x21, 0x00


	//----- nvinfo : EIATTR_KPARAM_INFO
	.align		4
.L_14231:
        /*014c*/ 	.byte	0x04, 0x17
        /*014e*/ 	.short	(.L_14233 - .L_14232)
.L_14232:
        /*0150*/ 	.word	0x00000000
        /*0154*/ 	.short	0x0002
        /*0156*/ 	.short	0x0010
        /*0158*/ 	.byte	0x00, 0xf0, 0x21, 0x00


	//----- nvinfo : EIATTR_KPARAM_INFO
	.align		4
.L_14233:
        /*015c*/ 	.byte	0x04, 0x17
        /*015e*/ 	.short	(.L_14235 - .L_14234)
.L_14234:
        /*0160*/ 	.word	0x00000000
        /*0164*/ 	.short	0x0001
        /*0166*/ 	.short	0x0008
        /*0168*/ 	.byte	0x00, 0xf0, 0x21, 0x00


	//----- nvinfo : EIATTR_KPARAM_INFO
	.align		4
.L_14235:
        /*016c*/ 	.byte	0x04, 0x17
        /*016e*/ 	.short	(.L_14237 - .L_14236)
.L_14236:
        /*0170*/ 	.word	0x00000000
        /*0174*/ 	.short	0x0000
        /*0176*/ 	.short	0x0000
        /*0178*/ 	.byte	0x00, 0xf0, 0x21, 0x00


	//----- nvinfo : EIATTR_MAXREG_COUNT
	.align		4
.L_14237:
        /*017c*/ 	.byte	0x03, 0x1b
        /*017e*/ 	.short	0x00ff


	//----- nvinfo : EIATTR_NUM_BARRIERS
	.align		4
        /*0180*/ 	.byte	0x02, 0x4c
        /*0182*/ 	.byte	0x01
	.zero		1


	//----- nvinfo : EIATTR_EXTERNS
	.align		4
        /*0184*/ 	.byte	0x04, 0x0f
        /*0186*/ 	.short	(.L_14239 - .L_14238)


	//   ....[0]....
	.align		4
.L_14238:
        /*0188*/ 	.word	index@(__assertfail)


	//----- nvinfo : EIATTR_MERCURY_ISA_VERSION
	.align		4
.L_14239:
        /*018c*/ 	.byte	0x03, 0x5f
        /*018e*/ 	.short	0x0000


	//----- nvinfo : EIATTR_COOP_GROUP_MASK_REGIDS
	.align		4
        /*0190*/ 	.byte	0x04, 0x29
        /*0192*/ 	.short	(.L_14241 - .L_14240)


	//   ....[0]....
.L_14240:
        /*0194*/ 	.word	0xffffffff


	//   ....[1]....
        /*0198*/ 	.word	0xffffffff


	//   ....[2]....
        /*019c*/ 	.word	0xffffffff


	//   ....[3]....
        /*01a0*/ 	.word	0xffffffff


	//   ....[4]....
        /*01a4*/ 	.word	0xffffffff


	//   ....[5]....
        /*01a8*/ 	.word	0xffffffff


	//   ....[6]....
        /*01ac*/ 	.word	0xffffffff


	//   ....[7]....
        /*01b0*/ 	.word	0xffffffff


	//   ....[8]....
        /*01b4*/ 	.word	0xffffffff


	//   ....[9]....
        /*01b8*/ 	.word	0xffffffff


	//   ....[10]....
        /*01bc*/ 	.word	0xffffffff


	//   ....[11]....
        /*01c0*/ 	.word	0xffffffff


	//   ....[12]....
        /*01c4*/ 	.word	0xffffffff


	//   ....[13]....
        /*01c8*/ 	.word	0xffffffff


	//   ....[14]....
        /*01cc*/ 	.word	0xffffffff


	//   ....[15]....
        /*01d0*/ 	.word	0xffffffff


	//   ....[16]....
        /*01d4*/ 	.word	0xffffffff


	//   ....[17]....
        /*01d8*/ 	.word	0xffffffff


	//   ....[18]....
        /*01dc*/ 	.word	0xffffffff


	//   ....[19]....
        /*01e0*/ 	.word	0xffffffff


	//----- nvinfo : EIATTR_COOP_GROUP_INSTR_OFFSETS
	.align		4
.L_14241:
        /*01e4*/ 	.byte	0x04, 0x28
        /*01e6*/ 	.short	(.L_14243 - .L_14242)


	//   ....[0]....
.L_14242:
        /*01e8*/ 	.word	0x00000750


	//   ....[1]....
        /*01ec*/ 	.word	0x00000770


	//   ....[2]....
        /*01f0*/ 	.word	0x00000790


	//   ....[3]....
        /*01f4*/ 	.word	0x000007b0


	//   ....[4]....
        /*01f8*/ 	.word	0x00000860


	//   ....[5]....
        /*01fc*/ 	.word	0x00000880


	//   ....[6]....
        /*0200*/ 	.word	0x000008a0


	//   ....[7]....
        /*0204*/ 	.word	0x000016d0


	//   ....[8]....
        /*0208*/ 	.word	0x00001730


	//   ....[9]....
        /*020c*/ 	.word	0x00001760


	//   ....[10]....
        /*0210*/ 	.word	0x00001780


	//   ....[11]....
        /*0214*/ 	.word	0x000017a0


	//   ....[12]....
        /*0218*/ 	.word	0x000017f0


	//   ....[13]....
        /*021c*/ 	.word	0x00001810


	//   ....[14]....
        /*0220*/ 	.word	0x00001830


	//   ....[15]....
        /*0224*/ 	.word	0x00002970


	//   ....[16]....
        /*0228*/ 	.word	0x000029e0


	//   ....[17]....
        /*022c*/ 	.word	0x00002a40


	//   ....[18]....
        /*0230*/ 	.word	0x00002aa0


	//   ....[19]....
        /*0234*/ 	.word	0x00002b00


	//----- nvinfo : EIATTR_SYSCALL_OFFSETS
	.align		4
.L_14243:
        /*0238*/ 	.byte	0x04, 0x46
        /*023a*/ 	.short	(.L_14245 - .L_14244)


	//   ....[0]....
.L_14244:
        /*023c*/ 	.word	0x00002900


	//----- nvinfo : EIATTR_EXIT_INSTR_OFFSETS
	.align		4
.L_14245:
        /*0240*/ 	.byte	0x04, 0x1c
        /*0242*/ 	.short	(.L_14247 - .L_14246)


	//   ....[0]....
.L_14246:
        /*0244*/ 	.word	0x00000090


	//   ....[1]....
        /*0248*/ 	.word	0x00002550


	//   ....[2]....
        /*024c*/ 	.word	0x00002600


	//   ....[3]....
        /*0250*/ 	.word	0x000027d0


	//   ....[4]....
        /*0254*/ 	.word	0x00002910


	//----- nvinfo : EIATTR_CTAIDZ_USED
	.align		4
.L_14247:
        /*0258*/ 	.byte	0x01, 0x04
	.zero		2


	//----- nvinfo : EIATTR_CRS_STACK_SIZE
	.align		4
        /*025c*/ 	.byte	0x04, 0x1e
        /*025e*/ 	.short	(.L_14249 - .L_14248)
.L_14248:
        /*0260*/ 	.word	0x00000000
.L_14249:


//--------------------- .nv.info._ZN4vllm25paged_attention_v2_kernelI13__nv_bfloat16hLi256ELi32ELi128ELNS_18Fp8KVCacheDataTypeE1ELb1ELi512EEEvPfS3_PT_PKS4_PKT0_SA_ifPKiSC_iPKfiiiSE_SE_iiiii --------------------------
	.section	.nv.info._ZN4vllm25paged_attention_v2_kernelI13__nv_bfloat16hLi256ELi32ELi128ELNS_18Fp8KVCacheDataTypeE1ELb1ELi512EEEvPfS3_PT_PKS4_PKT0_SA_ifPKiSC_iPKfiiiSE_SE_iiiii,"",@"SHT_CUDA_INFO"
	.sectionflags	@""
	.align	4


	//----- nvinfo : EIATTR_CUDA_API_VERSION
	.align		4
        /*0000*/ 	.byte	0x04, 0x37
        /*0002*/ 	.short	(.L_14251 - .L_14250)
.L_14250:
        /*0004*/ 	.word	0x00000082


	//----- nvinfo : EIATTR_SW2861232_WAR
	.align		4
.L_14251:
        /*0008*/ 	.byte	0x01, 0x35
	.zero		2


	//----- nvinfo : EIATTR_PARAM_CBANK
	.align		4
        /*000c*/ 	.byte	0x04, 0x0a
        /*000e*/ 	.short	(.L_14253 - .L_14252)
	.align		4
.L_14252:
        /*0010*/ 	.word	index@(.nv.constant0._ZN4vllm25paged_attention_v2_kernelI13__nv_bfloat16hLi256ELi32ELi128ELNS_18Fp8KVCacheDataTypeE1ELb1ELi512EEEvPfS3_PT_PKS4_PKT0_SA_ifPKiSC_iPKfiiiSE_SE_iiiii)
        /*0014*/ 	.short	0x0160
        /*0016*/ 	.short	0x008c


	//----- nvinfo : EIATTR_CBANK_PARAM_SIZE
	.align		4
.L_14253:
        /*0018*/ 	.byte	0x03, 0x19
        /*001a*/ 	.short	0x008c


	//----- nvinfo : EIATTR_KPARAM_INFO
	.align		4
        /*001c*/ 	.byte	0x04, 0x17
        /*001e*/ 	.short	(.L_14255 - .L_14254)
.L_14254:
        /*0020*/ 	.word	0x00000000
        /*0024*/ 	.short	0x0015
        /*0026*/ 	.short	0x0088
        /*0028*/ 	.byte	0x00, 0xf0, 0x11, 0x00


	//----- nvinfo : EIATTR_KPARAM_INFO
	.align		4
.L_14255:
        /*002c*/ 	.byte	0x04, 0x17
        /*002e*/ 	.short	(.L_14257 - .L_14256)
.L_14256:
        /*0030*/ 	.word	0x00000000
        /*0034*/ 	.short	0x0014
        /*0036*/ 	.short	0x0084
        /*0038*/ 	.byte	0x00, 0xf0, 0x11, 0x00


	//----- nvinfo : EIATTR_KPARAM_INFO
	.align		4
.L_14257:
        /*003c*/ 	.byte	0x04, 0x17
        /*003e*/ 	.short	(.L_14259 - .L_14258)
.L_14258:
        /*0040*/ 	.word	0x00000000
        /*0044*/ 	.short	0x0013
        /*0046*/ 	.short	0x0080
        /*0048*/ 	.byte	0x00, 0xf0, 0x11, 0x00


	//----- nvinfo : EIATTR_KPARAM_INFO
	.align		4
.L_14259:
        /*004c*/ 	.byte	0x04, 0x17
        /*004e*/ 	.short	(.L_14261 - .L_14260)
.L_14260:
        /*0050*/ 	.word	0x00000000
        /*0054*/ 	.short	0x0012
        /*0056*/ 	.short	0x007c
        /*0058*/ 	.byte	0x00, 0xf0, 0x11, 0x00


	//----- nvinfo : EIATTR_KPARAM_INFO
	.align		4
.L_14261:
        /*005c*/ 	.byte	0x04, 0x17
        /*005e*/ 	.short	(.L_14263 - .L_14262)
.L_14262:
        /*0060*/ 	.word	0x00000000
        /*0064*/ 	.short	0x0011
        /*0066*/ 	.short	0x0078
        /*0068*/ 	.byte	0x00, 0xf0, 0x11, 0x00


	//----- nvinfo : EIATTR_KPARAM_INFO
	.align		4
.L_14263:
        /*006c*/ 	.byte	0x04, 0x17
        /*006e*/ 	.short	(.L_14265 - .L_14264)
.L_14264:
        /*0070*/ 	.word	0x00000000
        /*0074*/ 	.short	0x0010
        /*0076*/ 	.short	0x0070
        /*0078*/ 	.byte	0x00, 0xf0, 0x21, 0x00


	//----- nvinfo : EIATTR_KPARAM_INFO
	.align		4
.L_14265:
        /*007c*/ 	.byte	0x04, 0x17
        /*007e*/ 	.short	(.L_14267 - .L_14266)
.L_14266:
        /*0080*/ 	.word	0x00000000
        /*0084*/ 	.short	0x000f
        /*0086*/ 	.short	0x0068
        /*0088*/ 	.byte	0x00, 0xf0, 0x21, 0x00


	//----- nvinfo : EIATTR_KPARAM_INFO
	.align		4
.L_14267:
        /*008c*/ 	.byte	0x04, 0x17
        /*008e*/ 	.short	(.L_14269 - .L_14268)
.L_14268:
        /*0090*/ 	.word	0x00000000
        /*0094*/ 	.short	0x000e
        /*0096*/ 	.short	0x0060
        /*0098*/ 	.byte	0x00, 0xf0, 0x11, 0x00


	//----- nvinfo : EIATTR_KPARAM_INFO
	.align		4
.L_14269:
        /*009c*/ 	.byte	0x04, 0x17
        /*009e*/ 	.short	(.L_14271 - .L_14270)
.L_14270:
        /*00a0*/ 	.word	0x00000000
        /*00a4*/ 	.short	0x000d
        /*00a6*/ 	.short	0x005c
        /*00a8*/ 	.byte	0x00, 0xf0, 0x11, 0x00


	//----- nvinfo : EIATTR_KPARAM_INFO
	.align		4
.L_14271:
        /*00ac*/ 	.byte	0x04, 0x17
        /*00ae*/ 	.short	(.L_14273 - .L_14272)
.L_14272:
        /*00b0*/ 	.word	0x00000000
        /*00b4*/ 	.short	0x000c
        /*00b6*/ 	.short	0x0058
        /*00b8*/ 	.byte	0x00, 0xf0, 0x11, 0x00


	//----- nvinfo : EIATTR_KPARAM_INFO
	.align		4
.L_14273:
        /*00bc*/ 	.byte	0x04, 0x17
        /*00be*/ 	.short	(.L_14275 - .L_14274)
.L_14274:
        /*00c0*/ 	.word	0x00000000
        /*00c4*/ 	.short	0x000b
        /*00c6*/ 	.short	0x0050
        /*00c8*/ 	.byte	0x00, 0xf0, 0x21, 0x00


	//----- nvinfo : EIATTR_KPARAM_INFO
	.align		4
.L_14275:
        /*00cc*/ 	.byte	0x04, 0x17
        /*00ce*/ 	.short	(.L_14277 - .L_14276)
.L_14276:
        /*00d0*/ 	.word	0x00000000
        /*00d4*/ 	.short	0x000a
        /*00d6*/ 	.short	0x0048
        /*00d8*/ 	.byte	0x00, 0xf0, 0x11, 0x00


	//----- nvinfo : EIATTR_KPARAM_INFO
	.align		4
.L_14277:
        /*00dc*/ 	.byte	0x04, 0x17
        /*00de*/ 	.short	(.L_14279 - .L_14278)
.L_14278:
        /*00e0*/ 	.word	0x00000000
        /*00e4*/ 	.short	0x0009
        /*00e6*/ 	.short	0x0040
        /*00e8*/ 	.byte	0x00, 0xf0, 0x21, 0x00


	//----- nvinfo : EIATTR_KPARAM_INFO
	.align		4
.L_14279:
        /*00ec*/ 	.byte	0x04, 0x17
        /*00ee*/ 	.short	(.L_14281 - .L_14280)
.L_14280:
        /*00f0*/ 	.word	0x00000000
        /*00f4*/ 	.short	0x0008
        /*00f6*/ 	.short	0x0038
        /*00f8*/ 	.byte	0x00, 0xf0, 0x21, 0x00


	//----- nvinfo : EIATTR_KPARAM_INFO
	.align		4
.L_14281:
        /*00fc*/ 	.byte	0x04, 0x17
        /*00fe*/ 	.short	(.L_14283 - .L_14282)
.L_14282:
        /*0100*/ 	.word	0x00000000
        /*0104*/ 	.short	0x0007
        /*0106*/ 	.short	0x0034
        /*0108*/ 	.byte	0x00, 0xf0, 0x11, 0x00


	//----- nvinfo : EIATTR_KPARAM_INFO
	.align		4
.L_14283:
        /*010c*/ 	.byte	0x04, 0x17
        /*010e*/ 	.short	(.L_14285 - .L_14284)
.L_14284:
        /*0110*/ 	.word	0x00000000
        /*0114*/ 	.short	0x0006
        /*0116*/ 	.short	0x0030
        /*0118*/ 	.byte	0x00, 0xf0, 0x11, 0x00


	//----- nvinfo : EIATTR_KPARAM_INFO
	.align		4
.L_14285:
        /*011c*/ 	.byte	0x04, 0x17
        /*011e*/ 	.short	(.L_14287 - .L_14286)
.L_14286:
        /*0120*/ 	.word	0x00000000
        /*0124*/ 	.short	0x0005
        /*0126*/ 	.short	0x0028
        /*0128*/ 	.byte	0x00, 0xf0, 0x21, 0x00


	//----- nvinfo : EIATTR_KPARAM_INFO
	.align		4
.L_14287:
        /*012c*/ 	.byte	0x04, 0x17
        /*012e*/ 	.short	(.L_14289 - .L_14288)
.L_14288:
        /*0130*/ 	.word	0x00000000
        /*0134*/ 	.short	0x0004
        /*0136*/ 	.short	0x0020
        /*0138*/ 	.byte	0x00, 0xf0, 0x21, 0x00


	//----- nvinfo : EIATTR_KPARAM_INFO
	.align		4
.L_14289:
        /*013c*/ 	.byte	0x04, 0x17
        /*013e*/ 	.short	(.L_14291 - .L_14290)
.L_14290:
        /*0140*/ 	.word	0x00000000
        /*0144*/ 	.short	0x0003
        /*0146*/ 	.short	0x0018
        /*0148*/ 	.byte	0x00, 0xf0, 0x21, 0x00


	//----- nvinfo : EIATTR_KPARAM_INFO
	.align		4
.L_14291:
        /*014c*/ 	.byte	0x04, 0x17
        /*014e*/ 	.short	(.L_14293 - .L_14292)
.L_14292:
        /*0150*/ 	.word	0x00000000
        /*0154*/ 	.short	0x0002
        /*0156*/ 	.short	0x0010
        /*0158*/ 	.byte	0x00, 0xf0, 0x21, 0x00


	//----- nvinfo : EIATTR_KPARAM_INFO
	.align		4
.L_14293:
        /*015c*/ 	.byte	0x04, 0x17
        /*015e*/ 	.short	(.L_14295 - .L_14294)
.L_14294:
        /*0160*/ 	.word	0x00000000
        /*0164*/ 	.short	0x0001
        /*0166*/ 	.short	0x0008
        /*0168*/ 	.byte	0x00, 0xf0, 0x21, 0x00


	//----- nvinfo : EIATTR_KPARAM_INFO
	.align		4
.L_14295:
        /*016c*/ 	.byte	0x04, 0x17
        /*016e*/ 	.short	(.L_14297 - .L_14296)
.L_14296:
        /*0170*/ 	.word	0x00000000
        /*0174*/ 	.short	0x0000
        /*0176*/ 	.short	0x0000
        /*0178*/ 	.byte	0x00, 0xf0, 0x21, 0x00


	//----- nvinfo : EIATTR_MAXREG_COUNT
	.align		4
.L_14297:
        /*017c*/ 	.byte	0x03, 0x1b
        /*017e*/ 	.short	0x00ff


	//----- nvinfo : EIATTR_NUM_BARRIERS
	.align		4
        /*0180*/ 	.byte	0x02, 0x4c
        /*0182*/ 	.byte	0x01
	.zero		1


	//----- nvinfo : EIATTR_EXTERNS
	.align		4
        /*0184*/ 	.byte	0x04, 0x0f
        /*0186*/ 	.short	(.L_14299 - .L_14298)


	//   ....[0]....
	.align		4
.L_14298:
        /*0188*/ 	.word	index@(__assertfail)


	//----- nvinfo : EIATTR_MERCURY_ISA_VERSION
	.align		4
.L_14299:
        /*018c*/ 	.byte	0x03, 0x5f
        /*018e*/ 	.short	0x0000


	//----- nvinfo : EIATTR_COOP_GROUP_MASK_REGIDS
	.align		4
        /*0190*/ 	.byte	0x04, 0x29
        /*0192*/ 	.short	(.L_14301 - .L_14300)


	//   ....[0]....
.L_14300:
        /*0194*/ 	.word	0xffffffff


	//   ....[1]....
        /*0198*/ 	.word	0xffffffff


	//   ....[2]....
        /*019c*/ 	.word	0xffffffff


	//   ....[3]....
        /*01a0*/ 	.word	0xffffffff


	//   ....[4]....
        /*01a4*/ 	.word	0xffffffff


	//   ....[5]....
        /*01a8*/ 	.word	0xffffffff


	//   ....[6]....
        /*01ac*/ 	.word	0xffffffff


	//   ....[7]....
        /*01b0*/ 	.word	0xffffffff


	//   ....[8]....
        /*01b4*/ 	.word	0xffffffff


	//   ....[9]....
        /*01b8*/ 	.word	0xffffffff


	//   ....[10]....
        /*01bc*/ 	.word	0xffffffff


	//   ....[11]....
        /*01c0*/ 	.word	0xffffffff


	//   ....[12]....
        /*01c4*/ 	.word	0xffffffff


	//   ....[13]....
        /*01c8*/ 	.word	0xffffffff


	//   ....[14]....
        /*01cc*/ 	.word	0xffffffff


	//   ....[15]....
        /*01d0*/ 	.word	0xffffffff


	//   ....[16]....
        /*01d4*/ 	.word	0xffffffff


	//   ....[17]....
        /*01d8*/ 	.word	0xffffffff


	//   ....[18]....
        /*01dc*/ 	.word	0xffffffff


	//   ....[19]....
        /*01e0*/ 	.word	0xffffffff


	//   ....[20]....
        /*01e4*/ 	.word	0xffffffff


	//   ....[21]....
        /*01e8*/ 	.word	0xffffffff


	//   ....[22]....
        /*01ec*/ 	.word	0xffffffff


	//   ....[23]....
        /*01f0*/ 	.word	0xffffffff


	//   ....[24]....
        /*01f4*/ 	.word	0xffffffff


	//   ....[25]....
        /*01f8*/ 	.word	0xffffffff


	//   ....[26]....
        /*01fc*/ 	.word	0xffffffff


	//   ....[27]....
        /*0200*/ 	.word	0xffffffff


	//   ....[28]....
        /*0204*/ 	.word	0xffffffff


	//   ....[29]....
        /*0208*/ 	.word	0xffffffff


	//   ....[30]....
        /*020c*/ 	.word	0xffffffff


	//   ....[31]....
        /*0210*/ 	.word	0xffffffff


	//   ....[32]....
        /*0214*/ 	.word	0xffffffff


	//   ....[33]....
        /*0218*/ 	.word	0xffffffff


	//   ....[34]....
        /*021c*/ 	.word	0xffffffff


	//   ....[35]....
        /*0220*/ 	.word	0xffffffff


	//   ....[36]....
        /*0224*/ 	.word	0xffffffff


	//   ....[37]....
        /*0228*/ 	.word	0xffffffff


	//   ....[38]....
        /*022c*/ 	.word	0xffffffff


	//   ....[39]....
        /*0230*/ 	.word	0xffffffff


	//   ....[40]....
        /*0234*/ 	.word	0xffffffff


	//   ....[41]....
        /*0238*/ 	.word	0xffffffff


	//   ....[42]....
        /*023c*/ 	.word	0xffffffff


	//   ....[43]....
        /*0240*/ 	.word	0xffffffff


	//   ....[44]....
        /*0244*/ 	.word	0xffffffff


	//   ....[45]....
        /*0248*/ 	.word	0xffffffff


	//   ....[46]....
        /*024c*/ 	.word	0xffffffff


	//   ....[47]....
        /*0250*/ 	.word	0xffffffff


	//   ....[48]....
        /*0254*/ 	.word	0xffffffff


	//   ....[49]....
        /*0258*/ 	.word	0xffffffff


	//   ....[50]....
        /*025c*/ 	.word	0xffffffff


	//   ....[51]....
        /*0260*/ 	.word	0xffffffff


	//   ....[52]....
        /*0264*/ 	.word	0xffffffff


	//   ....[53]....
        /*0268*/ 	.word	0xffffffff


	//   ....[54]....
        /*026c*/ 	.word	0xffffffff


	//   ....[55]....
        /*0270*/ 	.word	0xffffffff


	//   ....[56]....
        /*0274*/ 	.word	0xffffffff


	//   ....[57]....
        /*0278*/ 	.word	0xffffffff


	//   ....[58]....
        /*027c*/ 	.word	0xffffffff


	//   ....[59]....
        /*0280*/ 	.word	0xffffffff


	//   ....[60]....
        /*0284*/ 	.word	0xffffffff


	//   ....[61]....
        /*0288*/ 	.word	0xffffffff


	//   ....[62]....
        /*028c*/ 	.word	0xffffffff


	//   ....[63]....
        /*0290*/ 	.word	0xffffffff


	//   ....[64]....
        /*0294*/ 	.word	0xffffffff


	//   ....[65]....
        /*0298*/ 	.word	0xffffffff


	//   ....[66]....
        /*029c*/ 	.word	0xffffffff


	//   ....[67]....
        /*02a0*/ 	.word	0xffffffff


	//   ....[68]....
        /*02a4*/ 	.word	0xffffffff


	//   ....[69]....
        /*02a8*/ 	.word	0xffffffff


	//   ....[70]....
        /*02ac*/ 	.word	0xffffffff


	//   ....[71]....
        /*02b0*/ 	.word	0xffffffff


	//   ....[72]....
        /*02b4*/ 	.word	0xffffffff


	//   ....[73]....
        /*02b8*/ 	.word	0xffffffff


	//   ....[74]....
        /*02bc*/ 	.word	0xffffffff


	//   ....[75]....
        /*02c0*/ 	.word	0xffffffff


	//   ....[76]....
        /*02c4*/ 	.word	0xffffffff


	//   ....[77]....
        /*02c8*/ 	.word	0xffffffff


	//   ....[78]....
        /*02cc*/ 	.word	0xffffffff


	//   ....[79]....
        /*02d0*/ 	.word	0xffffffff


	//   ....[80]....
        /*02d4*/ 	.word	0xffffffff


	//   ....[81]....
        /*02d8*/ 	.word	0xffffffff


	//   ....[82]....
        /*02dc*/ 	.word	0xffffffff


	//   ....[83]....
        /*02e0*/ 	.word	0xffffffff


	//   ....[84]....
        /*02e4*/ 	.word	0xffffffff


	//----- nvinfo : EIATTR_COOP_GROUP_INSTR_OFFSETS
	.align		4
.L_14301:
        /*02e8*/ 	.byte	0x04, 0x28
        /*02ea*/ 	.short	(.L_14303 - .L_14302)


	//   ....[0]....
.L_14302:
        /*02ec*/ 	.word	0x00001030


	//   ....[1]....
        /*02f0*/ 	.word	0x00001050


	//   ....[2]....
        /*02f4*/ 	.word	0x00001070


	//   ....[3]....
        /*02f8*/ 	.word	0x00001090


	//   ....[4]....
        /*02fc*/ 	.word	0x00001140


	//   ....[5]....
        /*0300*/ 	.word	0x00001160


	//   ....[6]....
        /*0304*/ 	.word	0x00001180


	//   ....[7]....
        /*0308*/ 	.word	0x00001fb0


	//   ....[8]....
        /*030c*/ 	.word	0x00002010


	//   ....[9]....
        /*0310*/ 	.word	0x00002040


	//   ....[10]....
        /*0314*/ 	.word	0x00002060


	//   ....[11]....
        /*0318*/ 	.word	0x00002080


	//   ....[12]....
        /*031c*/ 	.word	0x000020d0


	//   ....[13]....
        /*0320*/ 	.word	0x000020f0


	//   ....[14]....
        /*0324*/ 	.word	0x00002110


	//   ....[15]....
        /*0328*/ 	.word	0x00002f20


	//   ....[16]....
        /*032c*/ 	.word	0x00005110


	//   ....[17]....
        /*0330*/ 	.word	0x00005190


	//   ....[18]....
        /*0334*/ 	.word	0x000051f0


	//   ....[19]....
        /*0338*/ 	.word	0x00005250


	//   ....[20]....
        /*033c*/ 	.word	0x000052b0


	//   ....[21]....
        /*0340*/ 	.word	0x00005330


	//   ....[22]....
        /*0344*/ 	.word	0x000053a0


	//   ....[23]....
        /*0348*/ 	.word	0x00005410


	//   ....[24]....
        /*034c*/ 	.word	0x00005470


	//   ....[25]....
        /*0350*/ 	.word	0x000054e0


	//   ....[26]....
        /*0354*/ 	.word	0x00005540


	//   ....[27]....
        /*0358*/ 	.word	0x000055b0


	//   ....[28]....
        /*035c*/ 	.word	0x00005610


	//   ....[29]....
        /*0360*/ 	.word	0x00005680


	//   ....[30]....
        /*0364*/ 	.word	0x000056e0


	//   ....[31]....
        /*0368*/ 	.word	0x00005750


	//   ....[32]....
        /*036c*/ 	.word	0x000057b0


	//   ....[33]....
        /*0370*/ 	.word	0x00005820


	//   ....[34]....
        /*0374*/ 	.word	0x00005880


	//   ....[35]....
        /*0378*/ 	.word	0x000058f0


	//   ....[36]....
        /*037c*/ 	.word	0x00005950


	//   ....[37]....
        /*0380*/ 	.word	0x000059c0


	//   ....[38]....
        /*0384*/ 	.word	0x00005a20


	//   ....[39]....
        /*0388*/ 	.word	0x00005a90


	//   ....[40]....
        /*038c*/ 	.word	0x00005af0


	//   ....[41]....
        /*0390*/ 	.word	0x00005b60


	//   ....[42]....
        /*0394*/ 	.word	0x00005bc0


	//   ....[43]....
        /*0398*/ 	.word	0x00005c30


	//   ....[44]....
        /*039c*/ 	.word	0x00005c90


	//   ....[45]....
        /*03a0*/ 	.word	0x00005d00


	//   ....[46]....
        /*03a4*/ 	.word	0x00005d60


	//   ....[47]....
        /*03a8*/ 	.word	0x00005dd0


	//   ....[48]....
        /*03ac*/ 	.word	0x00005e30


	//   ....[49]....
        /*03b0*/ 	.word	0x00005ea0


	//   ....[50]....
        /*03b4*/ 	.word	0x00005f00


	//   ....[51]....
        /*03b8*/ 	.word	0x00005f70


	//   ....[52]....
        /*03bc*/ 	.word	0x00005fd0


	//   ....[53]....
        /*03c0*/ 	.word	0x00006040


	//   ....[54]....
        /*03c4*/ 	.word	0x000060a0


	//   ....[55]....
        /*03c8*/ 	.word	0x00006110


	//   ....[56]....
        /*03cc*/ 	.word	0x00006170


	//   ....[57]....
        /*03d0*/ 	.word	0x000061e0


	//   ....[58]....
        /*03d4*/ 	.word	0x00006240


	//   ....[59]....
        /*03d8*/ 	.word	0x000062b0


	//   ....[60]....
        /*03dc*/ 	.word	0x00006310


	//   ....[61]....
        /*03e0*/ 	.word	0x00006380


	//   ....[62]....
        /*03e4*/ 	.word	0x000063e0


	//   ....[63]....
        /*03e8*/ 	.word	0x00006450


	//   ....[64]....
        /*03ec*/ 	.word	0x000064b0


	//   ....[65]....
        /*03f0*/ 	.word	0x00006520


	//   ....[66]....
        /*03f4*/ 	.word	0x00006580


	//   ....[67]....
        /*03f8*/ 	.word	0x000065f0


	//   ....[68]....
        /*03fc*/ 	.word	0x00006650


	//   ....[69]....
        /*0400*/ 	.word	0x000066c0


	//   ....[70]....
        /*0404*/ 	.word	0x00006720


	//   ....[71]....
        /*0408*/ 	.word	0x00006790


	//   ....[72]....
        /*040c*/ 	.word	0x000067f0


	//   ....[73]....
        /*0410*/ 	.word	0x00006860


	//   ....[74]....
        /*0414*/ 	.word	0x000068c0


	//   ....[75]....
        /*0418*/ 	.word	0x00006930


	//   ....[76]....
        /*041c*/ 	.word	0x00006990


	//   ....[77]....
        /*0420*/ 	.word	0x00006a00


	//   ....[78]....
        /*0424*/ 	.word	0x00006a60


	//   ....[79]....
        /*0428*/ 	.word	0x00006ad0


	//   ....[80]....
        /*042c*/ 	.word	0x00006b30


	//   ....[81]....
        /*0430*/ 	.word	0x00006ba0


	//   ....[82]....
        /*0434*/ 	.word	0x00006c00


	//   ....[83]....
        /*0438*/ 	.word	0x00006c70


	//   ....[84]....
        /*043c*/ 	.word	0x00006cd0


	//----- nvinfo : EIATTR_SYSCALL_OFFSETS
	.align		4
.L_14303:
        /*0440*/ 	.byte	0x04, 0x46
        /*0442*/ 	.short	(.L_14305 - .L_14304)


	//   ....[0]....
.L_14304:
        /*0444*/ 	.word	0x00004f70


	//   ....[1]....
        /*0448*/ 	.word	0x000050a0


	//----- nvinfo : EIATTR_EXIT_INSTR_OFFSETS
	.align		4
.L_14305:
        /*044c*/ 	.byte	0x04, 0x1c
        /*044e*/ 	.short	(.L_14307 - .L_14306)


	//   ....[0]....
.L_14306:
        /*0450*/ 	.word	0x00000090


	//   ....[1]....
        /*0454*/ 	.word	0x00003f00


	//   ....[2]....
        /*0458*/ 	.word	0x00003f10


	//   ....[3]....
        /*045c*/ 	.word	0x00004e40


	//   ....[4]....
        /*0460*/ 	.word	0x000050b0


	//----- nvinfo : EIATTR_CTAIDZ_USED
	.align		4
.L_14307:
        /*0464*/ 	.byte	0x01, 0x04
	.zero		2


	//----- nvinfo : EIATTR_CRS_STACK_SIZE
	.align		4
        /*0468*/ 	.byte	0x04, 0x1e
        /*046a*/ 	.short	(.L_14309 - .L_14308)
.L_14308:
        /*046c*/ 	.word	0x00000000
.L_14309:


//--------------------- .nv.info._ZN4vllm25paged_attention_v2_kernelI13__nv_bfloat16hLi192ELi32ELi128ELNS_18Fp8KVCacheDataTypeE1ELb1ELi512EEEvPfS3_PT_PKS4_PKT0_SA_ifPKiSC_iPKfiiiSE_SE_iiiii --------------------------
	.section	.nv.info._ZN4vllm25paged_attention_v2_kernelI13__nv_bfloat16hLi192ELi32ELi128ELNS_18Fp8KVCacheDataTypeE1ELb1ELi512EEEvPfS3_PT_PKS4_PKT0_SA_ifPKiSC_iPKfiiiSE_SE_iiiii,"",@"SHT_CUDA_INFO"
	.sectionflags	@""
	.align	4


	//----- nvinfo : EIATTR_CUDA_API_VERSION
	.align		4
        /*0000*/ 	.byte	0x04, 0x37
        /*0002*/ 	.short	(.L_14311 - .L_14310)
.L_14310:
        /*0004*/ 	.word	0x00000082


	//----- nvinfo : EIATTR_SW2861232_WAR
	.align		4
.L_14311:
        /*0008*/ 	.byte	0x01, 0x35
	.zero		2


	//----- nvinfo : EIATTR_PARAM_CBANK
	.align		4
        /*000c*/ 	.byte	0x04, 0x0a
        /*000e*/ 	.short	(.L_14313 - .L_14312)
	.align		4
.L_14312:
        /*0010*/ 	.word	index@(.nv.constant0._ZN4vllm25paged_attention_v2_kernelI13__nv_bfloat16hLi192ELi32ELi128ELNS_18Fp8KVCacheDataTypeE1ELb1ELi512EEEvPfS3_PT_PKS4_PKT0_SA_ifPKiSC_iPKfiiiSE_SE_iiiii)
        /*0014*/ 	.short	0x0160
        /*0016*/ 	.short	0x008c


	//----- nvinfo : EIATTR_CBANK_PARAM_SIZE
	.align		4
.L_14313:
        /*0018*/ 	.byte	0x03, 0x19
        /*001a*/ 	.short	0x008c


	//----- nvinfo : EIATTR_KPARAM_INFO
	.align		4
        /*001c*/ 	.byte	0x04, 0x17
        /*001e*/ 	.short	(.L_14315 - .L_14314)
.L_14314:
        /*0020*/ 	.word	0x00000000
        /*0024*/ 	.short	0x0015
        /*0026*/ 	.short	0x0088
        /*0028*/ 	.byte	0x00, 0xf0, 0x11, 0x00


	//----- nvinfo : EIATTR_KPARAM_INFO
	.align		4
.L_14315:
        /*002c*/ 	.byte	0x04, 0x17
        /*002e*/ 	.short	(.L_14317 - .L_14316)
.L_14316:
        /*0030*/ 	.word	0x00000000
        /*0034*/ 	.short	0x0014
        /*0036*/ 	.short	0x0084
        /*0038*/ 	.byte	0x00, 0xf0, 0x11, 0x00


	//----- nvinfo : EIATTR_KPARAM_INFO
	.align		4
.L_14317:
        /*003c*/ 	.byte	0x04, 0x17
        /*003e*/ 	.short	(.L_14319 - .L_14318)
.L_14318:
        /*0040*/ 	.word	0x00000000
        /*0044*/ 	.short	0x0013
        /*0046*/ 	.short	0x0080
        /*0048*/ 	.byte	0x00, 0xf0, 0x11, 0x00


	//----- nvinfo : EIATTR_KPARAM_INFO
	.align		4
.L_14319:
        /*004c*/ 	.byte	0x04, 0x17
        /*004e*/ 	.short	(.L_14321 - .L_14320)
.L_14320:
        /*0050*/ 	.word	0x00000000
        /*0054*/ 	.short	0x0012
        /*0056*/ 	.short	0x007c
        /*0058*/ 	.byte	0x00, 0xf0, 0x11, 0x00


	//----- nvinfo : EIATTR_KPARAM_INFO
	.align		4
.L_14321:
        /*005c*/ 	.byte	0x04, 0x17
        /*005e*/ 	.short	(.L_14323 - .L_14322)
.L_14322:
        /*0060*/ 	.word	0x00000000
        /*0064*/ 	.short	0x0011
        /*0066*/ 	.short	0x0078
        /*0068*/ 	.byte	0x00, 0xf0, 0x11, 0x00


	//----- nvinfo : EIATTR_KPARAM_INFO
	.align		4
.L_14323:
        /*006c*/ 	.byte	0x04, 0x17
        /*006e*/ 	.short	(.L_14325 - .L_14324)
.L_14324:
        /*0070*/ 	.word	0x00000000
        /*0074*/ 	.short	0x0010
        /*0076*/ 	.short	0x0070
        /*0078*/ 	.byte	0x00, 0xf0, 0x21, 0x00


	//----- nvinfo : EIATTR_KPARAM_INFO
	.align		4
.L_14325:
        /*007c*/ 	.byte	0x04, 0x17
        /*007e*/ 	.short	(.L_14327 - .L_14326)
.L_14326:
        /*0080*/ 	.word	0x00000000
        /*0084*/ 	.short	0x000f
        /*0086*/ 	.short	0x0068
        /*0088*/ 	.byte	0x00, 0xf0, 0x21, 0x00


	//----- nvinfo : EIATTR_KPARAM_INFO
	.align		4
.L_14327:
        /*008c*/ 	.byte	0x04, 0x17
        /*008e*/ 	.short	(.L_14329 - .L_14328)
.L_14328:
        /*0090*/ 	.word	0x00000000
        /*0094*/ 	.short	0x000e
        /*0096*/ 	.short	0x0060
        /*0098*/ 	.byte	0x00, 0xf0, 0x11, 0x00


	//----- nvinfo : EIATTR_KPARAM_INFO
	.align		4
.L_14329:
        /*009c*/ 	.byte	0x04, 0x17
        /*009e*/ 	.short	(.L_14331 - .L_14330)
.L_14330:
        /*00a0*/ 	.word	0x00000000
        /*00a4*/ 	.short	0x000d
        /*00a6*/ 	.short	0x005c
        /*00a8*/ 	.byte	0x00, 0xf0, 0x11, 0x00


	//----- nvinfo : EIATTR_KPARAM_INFO
	.align		4
.L_14331:
        /*00ac*/ 	.byte	0x04, 0x17
        /*00ae*/ 	.short	(.L_14333 - .L_14332)
.L_14332:
        /*00b0*/ 	.word	0x00000000
        /*00b4*/ 	.short	0x000c
        /*00b6*/ 	.short	0x0058
        /*00b8*/ 	.byte	0x00, 0xf0, 0x11, 0x00


	//----- nvinfo : EIATTR_KPARAM_INFO
	.align		4
.L_14333:
        /*00bc*/ 	.byte	0x04, 0x17
        /*00be*/ 	.short	(.L_14335 - .L_14334)
.L_14334:
        /*00c0*/ 	.word	0x00000000
        /*00c4*/ 	.short	0x000b
        /*00c6*/ 	.short	0x0050
        /*00c8*/ 	.byte	0x00, 0xf0, 0x21, 0x00


	//----- nvinfo : EIATTR_KPARAM_INFO
	.align		4
.L_14335:
        /*00cc*/ 	.byte	0x04, 0x17
        /*00ce*/ 	.short	(.L_14337 - .L_14336)
.L_14336:
        /*00d0*/ 	.word	0x00000000
        /*00d4*/ 	.short	0x000a
        /*00d6*/ 	.short	0x0048
        /*00d8*/ 	.byte	0x00, 0xf0, 0x11, 0x00


	//----- nvinfo : EIATTR_KPARAM_INFO
	.align		4
.L_14337:
        /*00dc*/ 	.byte	0x04, 0x17
        /*00de*/ 	.short	(.L_14339 - .L_14338)
.L_14338:
        /*00e0*/ 	.word	0x00000000
        /*00e4*/ 	.short	0x0009
        /*00e6*/ 	.short	0x0040
        /*00e8*/ 	.byte	0x00, 0xf0, 0x21, 0x00


	//----- nvinfo : EIATTR_KPARAM_INFO
	.align		4
.L_14339:
        /*00ec*/ 	.byte	0x04, 0x17
        /*00ee*/ 	.short	(.L_14341 - .L_14340)
.L_14340:
        /*00f0*/ 	.word	0x00000000
        /*00f4*/ 	.short	0x0008
        /*00f6*/ 	.short	0x0038
        /*00f8*/ 	.byte	0x00, 0xf0, 0x21, 0x00


	//----- nvinfo : EIATTR_KPARAM_INFO
	.align		4
.L_14341:
        /*00fc*/ 	.byte	0x04, 0x17
        /*00fe*/ 	.short	(.L_14343 - .L_14342)
.L_14342:
        /*0100*/ 	.word	0x00000000
        /*0104*/ 	.short	0x0007
        /*0106*/ 	.short	0x0034
        /*0108*/ 	.byte	0x00, 0xf0, 0x11, 0x00


	//----- nvinfo : EIATTR_KPARAM_INFO
	.align		4
.L_14343:
        /*010c*/ 	.byte	0x04, 0x17
        /*010e*/ 	.short	(.L_14345 - .L_14344)
.L_14344:
        /*0110*/ 	.word	0x00000000
        /*0114*/ 	.short	0x0006
        /*0116*/ 	.short	0x0030
        /*0118*/ 	.byte	0x00, 0xf0, 0x11, 0x00


	//----- nvinfo : EIATTR_KPARAM_INFO
	.align		4
.L_14345:
        /*011c*/ 	.byte	0x04, 0x17
        /*011e*/ 	.short	(.L_14347 - .L_14346)
.L_14346:
        /*0120*/ 	.word	0x00000000
        /*0124*/ 	.short	0x0005
        /*0126*/ 	.short	0x0028
        /*0128*/ 	.byte	0x00, 0xf0, 0x21, 0x00


	//----- nvinfo : EIATTR_KPARAM_INFO
	.align		4
.L_14347:
        /*012c*/ 	.byte	0x04, 0x17
        /*012e*/ 	.short	(.L_14349 - .L_14348)
.L_14348:
        /*0130*/ 	.word	0x00000000
        /*0134*/ 	.short	0x0004
        /*0136*/ 	.short	0x0020
        /*0138*/ 	.byte	0x00, 0xf0, 0x21, 0x00


	//----- nvinfo : EIATTR_KPARAM_INFO
	.align		4
.L_14349:
        /*013c*/ 	.byte	0x04, 0x17
        /*013e*/ 	.short	(.L_14351 - .L_14350)
.L_14350:
        /*0140*/ 	.word	0x00000000
        /*0144*/ 	.short	0x0003
        /*0146*/ 	.short	0x0018
        /*0148*/ 	.byte	0x00, 0xf0, 0x21, 0x00


	//----- nvinfo : EIATTR_KPARAM_INFO
	.align		4
.L_14351:
        /*014c*/ 	.byte	0x04, 0x17
        /*014e*/ 	.short	(.L_14353 - .L_14352)
.L_14352:
        /*0150*/ 	.word	0x00000000
        /*0154*/ 	.short	0x0002
        /*0156*/ 	.short	0x0010
        /*0158*/ 	.byte	0x00, 0xf0, 0x21, 0x00


	//----- nvinfo : EIATTR_KPARAM_INFO
	.align		4
.L_14353:
        /*015c*/ 	.byte	0x04, 0x17
        /*015e*/ 	.short	(.L_14355 - .L_14354)
.L_14354:
        /*0160*/ 	.word	0x00000000
        /*0164*/ 	.short	0x0001
        /*0166*/ 	.short	0x0008
        /*0168*/ 	.byte	0x00, 0xf0, 0x21, 0x00


	//----- nvinfo : EIATTR_KPARAM_INFO
	.align		4
.L_14355:
        /*016c*/ 	.byte	0x04, 0x17
        /*016e*/ 	.short	(.L_14357 - .L_14356)
.L_14356:
        /*0170*/ 	.word	0x00000000
        /*0174*/ 	.short	0x0000
        /*0176*/ 	.short	0x0000
        /*0178*/ 	.byte	0x00, 0xf0, 0x21, 0x00


	//----- nvinfo : EIATTR_MAXREG_COUNT
	.align		4
.L_14357:
        /*017c*/ 	.byte	0x03, 0x1b
        /*017e*/ 	.short	0x00ff


	//----- nvinfo : EIATTR_NUM_BARRIERS
	.align		4
        /*0180*/ 	.byte	0x02, 0x4c
        /*0182*/ 	.byte	0x01
	.zero		1


	//----- nvinfo : EIATTR_EXTERNS
	.align		4
        /*0184*/ 	.byte	0x04, 0x0f
        /*0186*/ 	.short	(.L_14359 - .L_14358)


	//   ....[0]....
	.align		4
.L_14358:
        /*0188*/ 	.word	index@(__assertfail)


	//----- nvinfo : EIATTR_MERCURY_ISA_VERSION
	.align		4
.L_14359:
        /*018c*/ 	.byte	0x03, 0x5f
        /*018e*/ 	.short	0x0000


	//----- nvinfo : EIATTR_COOP_GROUP_MASK_REGIDS
	.align		4
        /*0190*/ 	.byte	0x04, 0x29
        /*0192*/ 	.short	(.L_14361 - .L_14360)


	//   ....[0]....
.L_14360:
        /*0194*/ 	.word	0xffffffff


	//   ....[1]....
        /*0198*/ 	.word	0xffffffff


	//   ....[2]....
        /*019c*/ 	.word	0xffffffff


	//   ....[3]....
        /*01a0*/ 	.word	0xffffffff


	//   ....[4]....
        /*01a4*/ 	.word	0xffffffff


	//   ....[5]....
        /*01a8*/ 	.word	0xffffffff


	//   ....[6]....
        /*01ac*/ 	.word	0xffffffff


	//   ....[7]....
        /*01b0*/ 	.word	0xffffffff


	//   ....[8]....
        /*01b4*/ 	.word	0xffffffff


	//   ....[9]....
        /*01b8*/ 	.word	0xffffffff


	//   ....[10]....
        /*01bc*/ 	.word	0xffffffff


	//   ....[11]....
        /*01c0*/ 	.word	0xffffffff


	//   ....[12]....
        /*01c4*/ 	.word	0xffffffff


	//   ....[13]....
        /*01c8*/ 	.word	0xffffffff


	//   ....[14]....
        /*01cc*/ 	.word	0xffffffff


	//   ....[15]....
        /*01d0*/ 	.word	0xffffffff


	//   ....[16]....
        /*01d4*/ 	.word	0xffffffff


	//   ....[17]....
        /*01d8*/ 	.word	0xffffffff


	//   ....[18]....
        /*01dc*/ 	.word	0xffffffff


	//   ....[19]....
        /*01e0*/ 	.word	0xffffffff


	//   ....[20]....
        /*01e4*/ 	.word	0xffffffff


	//   ....[21]....
        /*01e8*/ 	.word	0xffffffff


	//   ....[22]....
        /*01ec*/ 	.word	0xffffffff


	//   ....[23]....
        /*01f0*/ 	.word	0xffffffff


	//   ....[24]....
        /*01f4*/ 	.word	0xffffffff


	//   ....[25]....
        /*01f8*/ 	.word	0xffffffff


	//   ....[26]....
        /*01fc*/ 	.word	0xffffffff


	//   ....[27]....
        /*0200*/ 	.word	0xffffffff


	//   ....[28]....
        /*0204*/ 	.word	0xffffffff


	//   ....[29]....
        /*0208*/ 	.word	0xffffffff


	//   ....[30]....
        /*020c*/ 	.word	0xffffffff


	//   ....[31]....
        /*0210*/ 	.word	0xffffffff


	//   ....[32]....
        /*0214*/ 	.word	0xffffffff


	//   ....[33]....
        /*0218*/ 	.word	0xffffffff


	//   ....[34]....
        /*021c*/ 	.word	0xffffffff


	//   ....[35]....
        /*0220*/ 	.word	0xffffffff


	//   ....[36]....
        /*0224*/ 	.word	0xffffffff


	//   ....[37]....
        /*0228*/ 	.word	0xffffffff


	//   ....[38]....
        /*022c*/ 	.word	0xffffffff


	//   ....[39]....
        /*0230*/ 	.word	0xffffffff


	//   ....[40]....
        /*0234*/ 	.word	0xffffffff


	//   ....[41]....
        /*0238*/ 	.word	0xffffffff


	//   ....[42]....
        /*023c*/ 	.word	0xffffffff


	//   ....[43]....
        /*0240*/ 	.word	0xffffffff


	//   ....[44]....
        /*0244*/ 	.word	0xffffffff


	//   ....[45]....
        /*0248*/ 	.word	0xffffffff


	//   ....[46]....
        /*024c*/ 	.word	0xffffffff


	//   ....[47]....
        /*0250*/ 	.word	0xffffffff


	//   ....[48]....
        /*0254*/ 	.word	0xffffffff


	//   ....[49]....
        /*0258*/ 	.word	0xffffffff


	//   ....[50]....
        /*025c*/ 	.word	0xffffffff


	//   ....[51]....
        /*0260*/ 	.word	0xffffffff


	//   ....[52]....
        /*0264*/ 	.word	0xffffffff


	//   ....[53]....
        /*0268*/ 	.word	0xffffffff


	//   ....[54]....
        /*026c*/ 	.word	0xffffffff


	//   ....[55]....
        /*0270*/ 	.word	0xffffffff


	//   ....[56]....
        /*0274*/ 	.word	0xffffffff


	//   ....[57]....
        /*0278*/ 	.word	0xffffffff


	//   ....[58]....
        /*027c*/ 	.word	0xffffffff


	//   ....[59]....
        /*0280*/ 	.word	0xffffffff


	//   ....[60]....
        /*0284*/ 	.word	0xffffffff


	//   ....[61]....
        /*0288*/ 	.word	0xffffffff


	//   ....[62]....
        /*028c*/ 	.word	0xffffffff


	//   ....[63]....
        /*0290*/ 	.word	0xffffffff


	//   ....[64]....
        /*0294*/ 	.word	0xffffffff


	//   ....[65]....
        /*0298*/ 	.word	0xffffffff


	//   ....[66]....
        /*029c*/ 	.word	0xffffffff


	//   ....[67]....
        /*02a0*/ 	.word	0xffffffff


	//   ....[68]....
        /*02a4*/ 	.word	0xffffffff


	//----- nvinfo : EIATTR_COOP_GROUP_INSTR_OFFSETS
	.align		4
.L_14361:
        /*02a8*/ 	.byte	0x04, 0x28
        /*02aa*/ 	.short	(.L_14363 - .L_14362)


	//   ....[0]....
.L_14362:
        /*02ac*/ 	.word	0x00001030


	//   ....[1]....
        /*02b0*/ 	.word	0x00001050


	//   ....[2]....
        /*02b4*/ 	.word	0x00001070


	//   ....[3]....
        /*02b8*/ 	.word	0x00001090


	//   ....[4]....
        /*02bc*/ 	.word	0x00001140


	//   ....[5]....
        /*02c0*/ 	.word	0x00001160


	//   ....[6]....
        /*02c4*/ 	.word	0x00001180


	//   ....[7]....
        /*02c8*/ 	.word	0x00001fb0


	//   ....[8]....
        /*02cc*/ 	.word	0x00002010


	//   ....[9]....
        /*02d0*/ 	.word	0x00002040


	//   ....[10]....
        /*02d4*/ 	.word	0x00002060


	//   ....[11]....
        /*02d8*/ 	.word	0x00002080


	//   ....[12]....
        /*02dc*/ 	.word	0x000020d0


	//   ....[13]....
        /*02e0*/ 	.word	0x000020f0


	//   ....[14]....
        /*02e4*/ 	.word	0x00002110


	//   ....[15]....
        /*02e8*/ 	.word	0x00002f10


	//   ....[16]....
        /*02ec*/ 	.word	0x00004990


	//   ....[17]....
        /*02f0*/ 	.word	0x00004a00


	//   ....[18]....
        /*02f4*/ 	.word	0x00004a60


	//   ....[19]....
        /*02f8*/ 	.word	0x00004ac0


	//   ....[20]....
        /*02fc*/ 	.word	0x00004b30


	//   ....[21]....
        /*0300*/ 	.word	0x00004bb0


	//   ....[22]....
        /*0304*/ 	.word	0x00004c20


	//   ....[23]....
        /*0308*/ 	.word	0x00004c90


	//   ....[24]....
        /*030c*/ 	.word	0x00004cf0


	//   ....[25]....
        /*0310*/ 	.word	0x00004d60


	//   ....[26]....
        /*0314*/ 	.word	0x00004dc0


	//   ....[27]....
        /*0318*/ 	.word	0x00004e30


	//   ....[28]....
        /*031c*/ 	.word	0x00004e90


	//   ....[29]....
        /*0320*/ 	.word	0x00004f00


	//   ....[30]....
        /*0324*/ 	.word	0x00004f60


	//   ....[31]....
        /*0328*/ 	.word	0x00004fd0


	//   ....[32]....
        /*032c*/ 	.word	0x00005030


	//   ....[33]....
        /*0330*/ 	.word	0x000050a0


	//   ....[34]....
        /*0334*/ 	.word	0x00005100


	//   ....[35]....
        /*0338*/ 	.word	0x00005170


	//   ....[36]....
        /*033c*/ 	.word	0x000051d0


	//   ....[37]....
        /*0340*/ 	.word	0x00005240


	//   ....[38]....
        /*0344*/ 	.word	0x000052a0


	//   ....[39]....
        /*0348*/ 	.word	0x00005310


	//   ....[40]....
        /*034c*/ 	.word	0x00005370


	//   ....[41]....
        /*0350*/ 	.word	0x000053e0


	//   ....[42]....
        /*0354*/ 	.word	0x00005440


	//   ....[43]....
        /*0358*/ 	.word	0x000054b0


	//   ....[44]....
        /*035c*/ 	.word	0x00005510


	//   ....[45]....
        /*0360*/ 	.word	0x00005580


	//   ....[46]....
        /*0364*/ 	.word	0x000055e0


	//   ....[47]....
        /*0368*/ 	.word	0x00005650


	//   ....[48]....
        /*036c*/ 	.word	0x000056b0


	//   ....[49]....
        /*0370*/ 	.word	0x00005720


	//   ....[50]....
        /*0374*/ 	.word	0x00005780


	//   ....[51]....
        /*0378*/ 	.word	0x000057f0


	//   ....[52]....
        /*037c*/ 	.word	0x00005850


	//   ....[53]....
        /*0380*/ 	.word	0x000058c0


	//   ....[54]....
        /*0384*/ 	.word	0x00005920


	//   ....[55]....
        /*0388*/ 	.word	0x00005990


	//   ....[56]....
        /*038c*/ 	.word	0x000059f0


	//   ....[57]....
        /*0390*/ 	.word	0x00005a60


	//   ....[58]....
        /*0394*/ 	.word	0x00005ac0


	//   ....[59]....
        /*0398*/ 	.word	0x00005b30


	//   ....[60]....
        /*039c*/ 	.word	0x00005b90


	//   ....[61]....
        /*03a0*/ 	.word	0x00005c00


	//   ....[62]....
        /*03a4*/ 	.word	0x00005c60


	//   ....[63]....
        /*03a8*/ 	.word	0x00005cd0


	//   ....[64]....
        /*03ac*/ 	.word	0x00005d30


	//   ....[65]....
        /*03b0*/ 	.word	0x00005da0


	//   ....[66]....
        /*03b4*/ 	.word	0x00005e00


	//   ....[67]....
        /*03b8*/ 	.word	0x00005e70


	//   ....[68]....
        /*03bc*/ 	.word	0x00005ed0


	//----- nvinfo : EIATTR_SYSCALL_OFFSETS
	.align		4
.L_14363:
        /*03c0*/ 	.byte	0x04, 0x46
        /*03c2*/ 	.short	(.L_14365 - .L_14364)


	//   ....[0]....
.L_14364:
        /*03c4*/ 	.word	0x000047f0


	//   ....[1]....
        /*03c8*/ 	.word	0x00004920


	//----- nvinfo : EIATTR_EXIT_INSTR_OFFSETS
	.align		4
.L_14365:
        /*03cc*/ 	.byte	0x04, 0x1c
        /*03ce*/ 	.short	(.L_14367 - .L_14366)


	//   ....[0]....
.L_14366:
        /*03d0*/ 	.word	0x00000090


	//   ....[1]....
        /*03d4*/ 	.word	0x00003b30


	//   ....[2]....
        /*03d8*/ 	.word	0x00003b40


	//   ....[3]....
        /*03dc*/ 	.word	0x000046c0


	//   ....[4]....
        /*03e0*/ 	.word	0x00004930


	//----- nvinfo : EIATTR_CTAIDZ_USED
	.align		4
.L_14367:
        /*03e4*/ 	.byte	0x01, 0x04
	.zero		2


	//----- nvinfo : EIATTR_CRS_STACK_SIZE
	.align		4
        /*03e8*/ 	.byte	0x04, 0x1e
        /*03ea*/ 	.short	(.L_14369 - .L_14368)
.L_14368:
        /*03ec*/ 	.word	0x00000000
.L_14369:


//--------------------- .nv.info._ZN4vllm25paged_attention_v2_kernelI13__nv_bfloat16hLi128ELi32ELi128ELNS_18Fp8KVCacheDataTypeE1ELb1ELi512EEEvPfS3_PT_PKS4_PKT0_SA_ifPKiSC_iPKfiiiSE_SE_iiiii --------------------------
	.section	.nv.info._ZN4vllm25paged_attention_v2_kernelI13__nv_bfloat16hLi128ELi32ELi128ELNS_18Fp8KVCacheDataTypeE1ELb1ELi512EEEvPfS3_PT_PKS4_PKT0_SA_ifPKiSC_iPKfiiiSE_SE_iiiii,"",@"SHT_CUDA_INFO"
	.sectionflags	@""
	.align	4


	//----- nvinfo : EIATTR_CUDA_API_VERSION
	.align		4
        /*0000*/ 	.byte	0x04, 0x37
        /*0002*/ 	.short	(.L_14371 - .L_14370)
.L_14370:
        /*0004*/ 	.word	0x00000082


	//----- nvinfo : EIATTR_SW2861232_WAR
	.align		4
.L_14371:
        /*0008*/ 	.byte	0x01, 0x35
	.zero		2


	//----- nvinfo : EIATTR_PARAM_CBANK
	.align		4
        /*000c*/ 	.byte	0x04, 0x0a
        /*000e*/ 	.short	(.L_14373 - .L_14372)
	.align		4
.L_14372:
        /*0010*/ 	.word	index@(.nv.constant0._ZN4vllm25paged_attention_v2_kernelI13__nv_bfloat16hLi128ELi32ELi128ELNS_18Fp8KVCacheDataTypeE1ELb1ELi512EEEvPfS3_PT_PKS4_PKT0_SA_ifPKiSC_iPKfiiiSE_SE_iiiii)
        /*0014*/ 	.short	0x0160
        /*0016*/ 	.short	0x008c


	//----- nvinfo : EIATTR_CBANK_PARAM_SIZE
	.align		4
.L_14373:
        /*0018*/ 	.byte	0x03, 0x19
        /*001a*/ 	.short	0x008c


	//----- nvinfo : EIATTR_KPARAM_INFO
	.align		4
        /*001c*/ 	.byte	0x04, 0x17
        /*001e*/ 	.short	(.L_14375 - .L_14374)
.L_14374:
        /*0020*/ 	.word	0x00000000
        /*0024*/ 	.short	0x0015
        /*0026*/ 	.short	0x0088
        /*0028*/ 	.byte	0x00, 0xf0, 0x11, 0x00


	//----- nvinfo : EIATTR_KPARAM_INFO
	.align		4
.L_14375:
        /*002c*/ 	.byte	0x04, 0x17
        /*002e*/ 	.short	(.L_14377 - .L_14376)
.L_14376:
        /*0030*/ 	.word	0x00000000
        /*0034*/ 	.short	0x0014
        /*0036*/ 	.short	0x0084
        /*0038*/ 	.byte	0x00, 0xf0, 0x11, 0x00


	//----- nvinfo : EIATTR_KPARAM_INFO
	.align		4
.L_14377:
        /*003c*/ 	.byte	0x04, 0x17
        /*003e*/ 	.short	(.L_14379 - .L_14378)
.L_14378:
        /*0040*/ 	.word	0x00000000
        /*0044*/ 	.short	0x0013
        /*0046*/ 	.short	0x0080
        /*0048*/ 	.byte	0x00, 0xf0, 0x11, 0x00


	//----- nvinfo : EIATTR_KPARAM_INFO
	.align		4
.L_14379:
        /*004c*/ 	.byte	0x04, 0x17
        /*004e*/ 	.short	(.L_14381 - .L_14380)
.L_14380:
        /*0050*/ 	.word	0x00000000
        /*0054*/ 	.short	0x0012
        /*0056*/ 	.short	0x007c
        /*0058*/ 	.byte	0x00, 0xf0, 0x11, 0x00


	//----- nvinfo : EIATTR_KPARAM_INFO
	.align		4
.L_14381:
        /*005c*/ 	.byte	0x04, 0x17
        /*005e*/ 	.short	(.L_14383 - .L_14382)
.L_14382:
        /*0060*/ 	.word	0x00000000
        /*0064*/ 	.short	0x0011
        /*0066*/ 	.short	0x0078
        /*0068*/ 	.byte	0x00, 0xf0, 0x11, 0x00


	//----- nvinfo : EIATTR_KPARAM_INFO
	.align		4
.L_14383:
        /*006c*/ 	.byte	0x04, 0x17
        /*006e*/ 	.short	(.L_14385 - .L_14384)
.L_14384:
        /*0070*/ 	.word	0x00000000
        /*0074*/ 	.short	0x0010
        /*0076*/ 	.short	0x0070
        /*0078*/ 	.byte	0x00, 0xf0, 0x21, 0x00


	//----- nvinfo : EIATTR_KPARAM_INFO
	.align		4
.L_14385:
        /*007c*/ 	.byte	0x04, 0x17
        /*007e*/ 	.short	(.L_14387 - .L_14386)
.L_14386:
        /*0080*/ 	.word	0x00000000
        /*0084*/ 	.short	0x000f
        /*0086*/ 	.short	0x0068
        /*0088*/ 	.byte	0x00, 0xf0, 0x21, 0x00


	//----- nvinfo : EIATTR_KPARAM_INFO
	.align		4
.L_14387:
        /*008c*/ 	.byte	0x04, 0x17
        /*008e*/ 	.short	(.L_14389 - .L_14388)
.L_14388:
        /*0090*/ 	.word	0x00000000
        /*0094*/ 	.short	0x000e
        /*0096*/ 	.short	0x0060
        /*0098*/ 	.byte	0x00, 0xf0, 0x11, 0x00


	//----- nvinfo : EIATTR_KPARAM_INFO
	.align		4
.L_14389:
        /*009c*/ 	.byte	0x04, 0x17
        /*009e*/ 	.short	(.L_14391 - .L_14390)
.L_14390:
        /*00a0*/ 	.word	0x00000000
        /*00a4*/ 	.short	0x000d
        /*00a6*/ 	.short	0x005c
        /*00a8*/ 	.byte	0x00, 0xf0, 0x11, 0x00


	//----- nvinfo : EIATTR_KPARAM_INFO
	.align		4
.L_14391:
        /*00ac*/ 	.byte	0x04, 0x17
        /*00ae*/ 	.short	(.L_14393 - .L_14392)
.L_14392:
        /*00b0*/ 	.word	0x00000000
        /*00b4*/ 	.short	0x000c
        /*00b6*/ 	.short	0x0058
        /*00b8*/ 	.byte	0x00, 0xf0, 0x11, 0x00


	//----- nvinfo : EIATTR_KPARAM_INFO
	.align		4
.L_14393:
        /*00bc*/ 	.byte	0x04, 0x17
        /*00be*/ 	.short	(.L_14395 - .L_14394)
.L_14394:
        /*00c0*/ 	.word	0x00000000
        /*00c4*/ 	.short	0x000b
        /*00c6*/ 	.short	0x0050
        /*00c8*/ 	.byte	0x00, 0xf0, 0x21, 0x00


	//----- nvinfo : EIATTR_KPARAM_INFO
	.align		4
.L_14395:
        /*00cc*/ 	.byte	0x04, 0x17
        /*00ce*/ 	.short	(.L_14397 - .L_14396)
.L_14396:
        /*00d0*/ 	.word	0x00000000
        /*00d4*/ 	.short	0x000a
        /*00d6*/ 	.short	0x0048
        /*00d8*/ 	.byte	0x00, 0xf0, 0x11, 0x00


	//----- nvinfo : EIATTR_KPARAM_INFO
	.align		4
.L_14397:
        /*00dc*/ 	.byte	0x04, 0x17
        /*00de*/ 	.short	(.L_14399 - .L_14398)
.L_14398:
        /*00e0*/ 	.word	0x00000000
        /*00e4*/ 	.short	0x0009
        /*00e6*/ 	.short	0x0040
        /*00e8*/ 	.byte	0x00, 0xf0, 0x21, 0x00


	//----- nvinfo : EIATTR_KPARAM_INFO
	.align		4
.L_14399:
        /*00ec*/ 	.byte	0x04, 0x17
        /*00ee*/ 	.short	(.L_14401 - .L_14400)
.L_14400:
        /*00f0*/ 	.word	0x00000000
        /*00f4*/ 	.short	0x0008
        /*00f6*/ 	.short	0x0038
        /*00f8*/ 	.byte	0x00, 0xf0, 0x21, 0x00


	//----- nvinfo : EIATTR_KPARAM_INFO
	.align		4
.L_14401:
        /*00fc*/ 	.byte	0x04, 0x17
        /*00fe*/ 	.short	(.L_14403 - .L_14402)
.L_14402:
        /*0100*/ 	.word	0x00000000
        /*0104*/ 	.short	0x0007
        /*0106*/ 	.short	0x0034
        /*0108*/ 	.byte	0x00, 0xf0, 0x11, 0x00


	//----- nvinfo : EIATTR_KPARAM_INFO
	.align		4
.L_14403:
        /*010c*/ 	.byte	0x04, 0x17
        /*010e*/ 	.short	(.L_14405 - .L_14404)
.L_14404:
        /*0110*/ 	.word	0x00000000
        /*0114*/ 	.short	0x0006
        /*0116*/ 	.short	0x0030
        /*0118*/ 	.byte	0x00, 0xf0, 0x11, 0x00


	//----- nvinfo : EIATTR_KPARAM_INFO
	.align		4
.L_14405:
        /*011c*/ 	.byte	0x04, 0x17
        /*011e*/ 	.short	(.L_14407 - .L_14406)
.L_14406:
        /*0120*/ 	.word	0x00000000
        /*0124*/ 	.short	0x0005
        /*0126*/ 	.short	0x0028
        /*0128*/ 	.byte	0x00, 0xf0, 0x21, 0x00


	//----- nvinfo : EIATTR_KPARAM_INFO
	.align		4
.L_14407:
        /*012c*/ 	.byte	0x04, 0x17
        /*012e*/ 	.short	(.L_14409 - .L_14408)
.L_14408:
        /*0130*/ 	.word	0x00000000
        /*0134*/ 	.short	0x0004
        /*0136*/ 	.short	0x0020
        /*0138*/ 	.byte	0x00, 0xf0, 0x21, 0x00


	//----- nvinfo : EIATTR_KPARAM_INFO
	.align		4
.L_14409:
        /*013c*/ 	.byte	0x04, 0x17
        /*013e*/ 	.short	(.L_14411 - .L_14410)
.L_14410:
        /*0140*/ 	.word	0x00000000
        /*0144*/ 	.short	0x0003
        /*0146*/ 	.short	0x0018
        /*0148*/ 	.byte	0x00, 0xf0, 0x21, 0x00


	//----- nvinfo : EIATTR_KPARAM_INFO
	.align		4
.L_14411:
        /*014c*/ 	.byte	0x04, 0x17
        /*014e*/ 	.short	(.L_14413 - .L_14412)
.L_14412:
        /*0150*/ 	.word	0x00000000
        /*0154*/ 	.short	0x0002
        /*0156*/ 	.short	0x0010
        /*0158*/ 	.byte	0x00, 0xf0, 0x21, 0x00


	//----- nvinfo : EIATTR_KPARAM_INFO
	.align		4
.L_14413:
        /*015c*/ 	.byte	0x04, 0x17
        /*015e*/ 	.short	(.L_14415 - .L_14414)
.L_14414:
        /*0160*/ 	.word	0x00000000
        /*0164*/ 	.short	0x0001
        /*0166*/ 	.short	0x0008
        /*0168*/ 	.byte	0x00, 0xf0, 0x21, 0x00


	//----- nvinfo : EIATTR_KPARAM_INFO
	.align		4
.L_14415:
        /*016c*/ 	.byte	0x04, 0x17
        /*016e*/ 	.short	(.L_14417 - .L_14416)
.L_14416:
        /*0170*/ 	.word	0x00000000
        /*0174*/ 	.short	0x0000
        /*0176*/ 	.short	0x0000
        /*0178*/ 	.byte	0x00, 0xf0, 0x21, 0x00


	//----- nvinfo : EIATTR_MAXREG_COUNT
	.align		4
.L_14417:
        /*017c*/ 	.byte	0x03, 0x1b
        /*017e*/ 	.short	0x00ff


	//----- nvinfo : EIATTR_NUM_BARRIERS
	.align		4
        /*0180*/ 	.byte	0x02, 0x4c
        /*0182*/ 	.byte	0x01
	.zero		1


	//----- nvinfo : EIATTR_EXTERNS
	.align		4
        /*0184*/ 	.byte	0x04, 0x0f
        /*0186*/ 	.short	(.L_14419 - .L_14418)


	//   ....[0]....
	.align		4
.L_14418:
        /*0188*/ 	.word	index@(__assertfail)


	//----- nvinfo : EIATTR_MERCURY_ISA_VERSION
	.align		4
.L_14419:
        /*018c*/ 	.byte	0x03, 0x5f
        /*018e*/ 	.short	0x0000


	//----- nvinfo : EIATTR_COOP_GROUP_MASK_REGIDS
	.align		4
        /*0190*/ 	.byte	0x04, 0x29
        /*0192*/ 	.short	(.L_14421 - .L_14420)


	//   ....[0]....
.L_14420:
        /*0194*/ 	.word	0xffffffff


	//   ....[1]....
        /*0198*/ 	.word	0xffffffff


	//   ....[2]....
        /*019c*/ 	.word	0xffffffff


	//   ....[3]....
        /*01a0*/ 	.word	0xffffffff


	//   ....[4]....
        /*01a4*/ 	.word	0xffffffff


	//   ....[5]....
        /*01a8*/ 	.word	0xffffffff


	//   ....[6]....
        /*01ac*/ 	.word	0xffffffff


	//   ....[7]....
        /*01b0*/ 	.word	0xffffffff


	//   ....[8]....
        /*01b4*/ 	.word	0xffffffff


	//   ....[9]....
        /*01b8*/ 	.word	0xffffffff


	//   ....[10]....
        /*01bc*/ 	.word	0xffffffff


	//   ....[11]....
        /*01c0*/ 	.word	0xffffffff


	//   ....[12]....
        /*01c4*/ 	.word	0xffffffff


	//   ....[13]....
        /*01c8*/ 	.word	0xffffffff


	//   ....[14]....
        /*01cc*/ 	.word	0xffffffff


	//   ....[15]....
        /*01d0*/ 	.word	0xffffffff


	//   ....[16]....
        /*01d4*/ 	.word	0xffffffff


	//   ....[17]....
        /*01d8*/ 	.word	0xffffffff


	//   ....[18]....
        /*01dc*/ 	.word	0xffffffff


	//   ....[19]....
        /*01e0*/ 	.word	0xffffffff


	//   ....[20]....
        /*01e4*/ 	.word	0xffffffff


	//   ....[21]....
        /*01e8*/ 	.word	0xffffffff


	//   ....[22]....
        /*01ec*/ 	.word	0xffffffff


	//   ....[23]....
        /*01f0*/ 	.word	0xffffffff


	//   ....[24]....
        /*01f4*/ 	.word	0xffffffff


	//   ....[25]....
        /*01f8*/ 	.word	0xffffffff


	//   ....[26]....
        /*01fc*/ 	.word	0xffffffff


	//   ....[27]....
        /*0200*/ 	.word	0xffffffff


	//   ....[28]....
        /*0204*/ 	.word	0xffffffff


	//   ....[29]....
        /*0208*/ 	.word	0xffffffff


	//   ....[30]....
        /*020c*/ 	.word	0xffffffff


	//   ....[31]....
        /*0210*/ 	.word	0xffffffff


	//   ....[32]....
        /*0214*/ 	.word	0xffffffff


	//   ....[33]....
        /*0218*/ 	.word	0xffffffff


	//   ....[34]....
        /*021c*/ 	.word	0xffffffff


	//   ....[35]....
        /*0220*/ 	.word	0xffffffff


	//   ....[36]....
        /*0224*/ 	.word	0xffffffff


	//   ....[37]....
        /*0228*/ 	.word	0xffffffff


	//   ....[38]....
        /*022c*/ 	.word	0xffffffff


	//   ....[39]....
        /*0230*/ 	.word	0xffffffff


	//   ....[40]....
        /*0234*/ 	.word	0xffffffff


	//   ....[41]....
        /*0238*/ 	.word	0xffffffff


	//   ....[42]....
        /*023c*/ 	.word	0xffffffff


	//   ....[43]....
        /*0240*/ 	.word	0xffffffff


	//   ....[44]....
        /*0244*/ 	.word	0xffffffff


	//   ....[45]....
        /*0248*/ 	.word	0xffffffff


	//   ....[46]....
        /*024c*/ 	.word	0xffffffff


	//   ....[47]....
        /*0250*/ 	.word	0xffffffff


	//   ....[48]....
        /*0254*/ 	.word	0xffffffff


	//   ....[49]....
        /*0258*/ 	.word	0xffffffff


	//   ....[50]....
        /*025c*/ 	.word	0xffffffff


	//   ....[51]....
        /*0260*/ 	.word	0xffffffff


	//   ....[52]....
        /*0264*/ 	.word	0xffffffff


	//----- nvinfo : EIATTR_COOP_GROUP_INSTR_OFFSETS
	.align		4
.L_14421:
        /*0268*/ 	.byte	0x04, 0x28
        /*026a*/ 	.short	(.L_14423 - .L_14422)


	//   ....[0]....
.L_14422:
        /*026c*/ 	.word	0x00001030


	//   ....[1]....
        /*0270*/ 	.word	0x00001050


	//   ....[2]....
        /*0274*/ 	.word	0x00001070


	//   ....[3]....
        /*0278*/ 	.word	0x00001090


	//   ....[4]....
        /*027c*/ 	.word	0x00001140


	//   ....[5]....
        /*0280*/ 	.word	0x00001160


	//   ....[6]....
        /*0284*/ 	.word	0x00001180


	//   ....[7]....
        /*0288*/ 	.word	0x00001fb0


	//   ....[8]....
        /*028c*/ 	.word	0x00002010


	//   ....[9]....
        /*0290*/ 	.word	0x00002040


	//   ....[10]....
        /*0294*/ 	.word	0x00002060


	//   ....[11]....
        /*0298*/ 	.word	0x00002080


	//   ....[12]....
        /*029c*/ 	.word	0x000020d0


	//   ....[13]....
        /*02a0*/ 	.word	0x000020f0


	//   ....[14]....
        /*02a4*/ 	.word	0x00002110


	//   ....[15]....
        /*02a8*/ 	.word	0x00002f10


	//   ....[16]....
        /*02ac*/ 	.word	0x000042c0


	//   ....[17]....
        /*02b0*/ 	.word	0x00004330


	//   ....[18]....
        /*02b4*/ 	.word	0x00004390


	//   ....[19]....
        /*02b8*/ 	.word	0x000043f0


	//   ....[20]....
        /*02bc*/ 	.word	0x00004460


	//   ....[21]....
        /*02c0*/ 	.word	0x000044e0


	//   ....[22]....
        /*02c4*/ 	.word	0x00004550


	//   ....[23]....
        /*02c8*/ 	.word	0x000045c0


	//   ....[24]....
        /*02cc*/ 	.word	0x00004620


	//   ....[25]....
        /*02d0*/ 	.word	0x00004690


	//   ....[26]....
        /*02d4*/ 	.word	0x000046f0


	//   ....[27]....
        /*02d8*/ 	.word	0x00004760


	//   ....[28]....
        /*02dc*/ 	.word	0x000047c0


	//   ....[29]....
        /*02e0*/ 	.word	0x00004830


	//   ....[30]....
        /*02e4*/ 	.word	0x00004890


	//   ....[31]....
        /*02e8*/ 	.word	0x00004900


	//   ....[32]....
        /*02ec*/ 	.word	0x00004960


	//   ....[33]....
        /*02f0*/ 	.word	0x000049d0


	//   ....[34]....
        /*02f4*/ 	.word	0x00004a30


	//   ....[35]....
        /*02f8*/ 	.word	0x00004aa0


	//   ....[36]....
        /*02fc*/ 	.word	0x00004b00


	//   ....[37]....
        /*0300*/ 	.word	0x00004b70


	//   ....[38]....
        /*0304*/ 	.word	0x00004bd0


	//   ....[39]....
        /*0308*/ 	.word	0x00004c40


	//   ....[40]....
        /*030c*/ 	.word	0x00004ca0


	//   ....[41]....
        /*0310*/ 	.word	0x00004d10


	//   ....[42]....
        /*0314*/ 	.word	0x00004d70


	//   ....[43]....
        /*0318*/ 	.word	0x00004de0


	//   ....[44]....
        /*031c*/ 	.word	0x00004e40


	//   ....[45]....
        /*0320*/ 	.word	0x00004eb0


	//   ....[46]....
        /*0324*/ 	.word	0x00004f10


	//   ....[47]....
        /*0328*/ 	.word	0x00004f80


	//   ....[48]....
        /*032c*/ 	.word	0x00004fe0


	//   ....[49]....
        /*0330*/ 	.word	0x00005050


	//   ....[50]....
        /*0334*/ 	.word	0x000050b0


	//   ....[51]....
        /*0338*/ 	.word	0x00005120


	//   ....[52]....
        /*033c*/ 	.word	0x00005180


	//----- nvinfo : EIATTR_SYSCALL_OFFSETS
	.align		4
.L_14423:
        /*0340*/ 	.byte	0x04, 0x46
        /*0342*/ 	.short	(.L_14425 - .L_14424)


	//   ....[0]....
.L_14424:
        /*0344*/ 	.word	0x00004120


	//   ....[1]....
        /*0348*/ 	.word	0x00004250


	//----- nvinfo : EIATTR_EXIT_INSTR_OFFSETS
	.align		4
.L_14425:
        /*034c*/ 	.byte	0x04, 0x1c
        /*034e*/ 	.short	(.L_14427 - .L_14426)


	//   ....[0]....
.L_14426:
        /*0350*/ 	.word	0x00000090


	//   ....[1]....
        /*0354*/ 	.word	0x000037f0


	//   ....[2]....
        /*0358*/ 	.word	0x000038a0


	//   ....[3]....
        /*035c*/ 	.word	0x00003ff0


	//   ....[4]....
        /*0360*/ 	.word	0x00004260


	//----- nvinfo : EIATTR_CTAIDZ_USED
	.align		4
.L_14427:
        /*0364*/ 	.byte	0x01, 0x04
	.zero		2


	//----- nvinfo : EIATTR_CRS_STACK_SIZE
	.align		4
        /*0368*/ 	.byte	0x04, 0x1e
        /*036a*/ 	.short	(.L_14429 - .L_14428)
.L_14428:
        /*036c*/ 	.word	0x00000000
.L_14429:


//--------------------- .nv.info._ZN4vllm25paged_attention_v2_kernelI13__nv_bfloat16hLi120ELi32ELi128ELNS_18Fp8KVCacheDataTypeE1ELb1ELi512EEEvPfS3_PT_PKS4_PKT0_SA_ifPKiSC_iPKfiiiSE_SE_iiiii --------------------------
	.section	.nv.info._ZN4vllm25paged_attention_v2_kernelI13__nv_bfloat16hLi120ELi32ELi128ELNS_18Fp8KVCacheDataTypeE1ELb1ELi512EEEvPfS3_PT_PKS4_PKT0_SA_ifPKiSC_iPKfiiiSE_SE_iiiii,"",@"SHT_CUDA_INFO"
	.sectionflags	@""
	.align	4


	//----- nvinfo : EIATTR_CUDA_API_VERSION
	.align		4
        /*0000*/ 	.byte	0x04, 0x37
        /*0002*/ 	.short	(.L_14431 - .L_14430)
.L_14430:
        /*0004*/ 	.word	0x00000082


	//----- nvinfo : EIATTR_SW2861232_WAR
	.align		4
.L_14431:
        /*0008*/ 	.byte	0x01, 0x35
	.zero		2


	//----- nvinfo : EIATTR_PARAM_CBANK
	.align		4
        /*000c*/ 	.byte	0x04, 0x0a
        /*000e*/ 	.short	(.L_14433 - .L_14432)
	.align		4
.L_14432:
        /*0010*/ 	.word	index@(.nv.constant0._ZN4vllm25paged_attention_v2_kernelI13__nv_bfloat16hLi120ELi32ELi128ELNS_18Fp8KVCacheDataTypeE1ELb1ELi512EEEvPfS3_PT_PKS4_PKT0_SA_ifPKiSC_iPKfiiiSE_SE_iiiii)
        /*0014*/ 	.short	0x0160
        /*0016*/ 	.short	0x008c


	//----- nvinfo : EIATTR_CBANK_PARAM_SIZE
	.align		4
.L_14433:
        /*0018*/ 	.byte	0x03, 0x19
        /*001a*/ 	.short	0x008c


	//----- nvinfo : EIATTR_KPARAM_INFO
	.align		4
        /*001c*/ 	.byte	0x04, 0x17
        /*001e*/ 	.short	(.L_14435 - .L_14434)
.L_14434:
        /*0020*/ 	.word	0x00000000
        /*0024*/ 	.short	0x0015
        /*0026*/ 	.short	0x0088
        /*0028*/ 	.byte	0x00, 0xf0, 0x11, 0x00


	//----- nvinfo : EIATTR_KPARAM_INFO
	.align		4
.L_14435:
        /*002c*/ 	.byte	0x04, 0x17
        /*002e*/ 	.short	(.L_14437 - .L_14436)
.L_14436:
        /*0030*/ 	.word	0x00000000
        /*0034*/ 	.short	0x0014
        /*0036*/ 	.short	0x0084
        /*0038*/ 	.byte	0x00, 0xf0, 0x11, 0x00


	//----- nvinfo : EIATTR_KPARAM_INFO
	.align		4
.L_14437:
        /*003c*/ 	.byte	0x04, 0x17
        /*003e*/ 	.short	(.L_14439 - .L_14438)
.L_14438:
        /*0040*/ 	.word	0x00000000
        /*0044*/ 	.short	0x0013
        /*0046*/ 	.short	0x0080
        /*0048*/ 	.byte	0x00, 0xf0, 0x11, 0x00


	//----- nvinfo : EIATTR_KPARAM_INFO
	.align		4
.L_14439:
        /*004c*/ 	.byte	0x04, 0x17
        /*004e*/ 	.short	(.L_14441 - .L_14440)
.L_14440:
        /*0050*/ 	.word	0x00000000
        /*0054*/ 	.short	0x0012
        /*0056*/ 	.short	0x007c
        /*0058*/ 	.byte	0x00, 0xf0, 0x11, 0x00


	//----- nvinfo : EIATTR_KPARAM_INFO
	.align		4
.L_14441:
        /*005c*/ 	.byte	0x04, 0x17
        /*005e*/ 	.short	(.L_14443 - .L_14442)
.L_14442:
        /*0060*/ 	.word	0x00000000
        /*0064*/ 	.short	0x0011
        /*0066*/ 	.short	0x0078
        /*0068*/ 	.byte	0x00, 0xf0, 0x11, 0x00


	//----- nvinfo : EIATTR_KPARAM_INFO
	.align		4
.L_14443:
        /*006c*/ 	.byte	0x04, 0x17
        /*006e*/ 	.short	(.L_14445 - .L_14444)
.L_14444:
        /*0070*/ 	.word	0x00000000
        /*0074*/ 	.short	0x0010
        /*0076*/ 	.short	0x0070
        /*0078*/ 	.byte	0x00, 0xf0, 0x21, 0x00


	//----- nvinfo : EIATTR_KPARAM_INFO
	.align		4
.L_14445:
        /*007c*/ 	.byte	0x04, 0x17
        /*007e*/ 	.short	(.L_14447 - .L_14446)
.L_14446:
        /*0080*/ 	.word	0x00000000
        /*0084*/ 	.short	0x000f
        /*0086*/ 	.short	0x0068
        /*0088*/ 	.byte	0x00, 0xf0, 0x21, 0x00


	//----- nvinfo : EIATTR_KPARAM_INFO
	.align		4
.L_14447:
        /*008c*/ 	.byte	0x04, 0x17
        /*008e*/ 	.short	(.L_14449 - .L_14448)
.L_14448:
        /*0090*/ 	.word	0x00000000
        /*0094*/ 	.short	0x000e
        /*0096*/ 	.short	0x0060
        /*0098*/ 	.byte	0x00, 0xf0, 0x11, 0x00


	//----- nvinfo : EIATTR_KPARAM_INFO
	.align		4
.L_14449:
        /*009c*/ 	.byte	0x04, 0x17
        /*009e*/ 	.short	(.L_14451 - .L_14450)
.L_14450:
        /*00a0*/ 	.word	0x00000000
        /*00a4*/ 	.short	0x000d
        /*00a6*/ 	.short	0x005c
        /*00a8*/ 	.byte	0x00, 0xf0, 0x11, 0x00


	//----- nvinfo : EIATTR_KPARAM_INFO
	.align		4
.L_14451:
        /*00ac*/ 	.byte	0x04, 0x17
        /*00ae*/ 	.short	(.L_14453 - .L_14452)
.L_14452:
        /*00b0*/ 	.word	0x00000000
        /*00b4*/ 	.short	0x000c
        /*00b6*/ 	.short	0x0058
        /*00b8*/ 	.byte	0x00, 0xf0, 0x11, 0x00


	//----- nvinfo : EIATTR_KPARAM_INFO
	.align		4
.L_14453:
        /*00bc*/ 	.byte	0x04, 0x17
        /*00be*/ 	.short	(.L_14455 - .L_14454)
.L_14454:
        /*00c0*/ 	.word	0x00000000
        /*00c4*/ 	.short	0x000b
        /*00c6*/ 	.short	0x0050
        /*00c8*/ 	.byte	0x00, 0xf0, 0x21, 0x00


	//----- nvinfo : EIATTR_KPARAM_INFO
	.align		4
.L_14455:
        /*00cc*/ 	.byte	0x04, 0x17
        /*00ce*/ 	.short	(.L_14457 - .L_14456)
.L_14456:
        /*00d0*/ 	.word	0x00000000
        /*00d4*/ 	.short	0x000a
        /*00d6*/ 	.short	0x0048
        /*00d8*/ 	.byte	0x00, 0xf0, 0x11, 0x00


	//----- nvinfo : EIATTR_KPARAM_INFO
	.align		4
.L_14457:
        /*00dc*/ 	.byte	0x04, 0x17
        /*00de*/ 	.short	(.L_14459 - .L_14458)
.L_14458:
        /*00e0*/ 	.word	0x00000000
        /*00e4*/ 	.short	0x0009
        /*00e6*/ 	.short	0x0040
        /*00e8*/ 	.byte	0x00, 0xf0, 0x21, 0x00


	//----- nvinfo : EIATTR_KPARAM_INFO
	.align		4
.L_14459:
        /*00ec*/ 	.byte	0x04, 0x17
        /*00ee*/ 	.short	(.L_14461 - .L_14460)
.L_14460:
        /*00f0*/ 	.word	0x00000000
        /*00f4*/ 	.short	0x0008
        /*00f6*/ 	.short	0x0038
        /*00f8*/ 	.byte	0x00, 0xf0, 0x21, 0x00


	//----- nvinfo : EIATTR_KPARAM_INFO
	.align		4
.L_14461:
        /*00fc*/ 	.byte	0x04, 0x17
        /*00fe*/ 	.short	(.L_14463 - .L_14462)
.L_14462:
        /*0100*/ 	.word	0x00000000
        /*0104*/ 	.short	0x0007
        /*0106*/ 	.short	0x0034
        /*0108*/ 	.byte	0x00, 0xf0, 0x11, 0x00


	//----- nvinfo : EIATTR_KPARAM_INFO
	.align		4
.L_14463:
        /*010c*/ 	.byte	0x04, 0x17
        /*010e*/ 	.short	(.L_14465 - .L_14464)
.L_14464:
        /*0110*/ 	.word	0x00000000
        /*0114*/ 	.short	0x0006
        /*0116*/ 	.short	0x0030
        /*0118*/ 	.byte	0x00, 0xf0, 0x11, 0x00


	//----- nvinfo : EIATTR_KPARAM_INFO
	.align		4
.L_14465:
        /*011c*/ 	.byte	0x04, 0x17
        /*011e*/ 	.short	(.L_14467 - .L_14466)
.L_14466:
        /*0120*/ 	.word	0x00000000
        /*0124*/ 	.short	0x0005
        /*0126*/ 	.short	0x0028
        /*0128*/ 	.byte	0x00, 0xf0, 0x21, 0x00


	//----- nvinfo : EIATTR_KPARAM_INFO
	.align		4
.L_14467:
        /*012c*/ 	.byte	0x04, 0x17
        /*012e*/ 	.short	(.L_14469 - .L_14468)
.L_14468:
        /*0130*/ 	.word	0x00000000
        /*0134*/ 	.short	0x0004
        /*0136*/ 	.short	0x0020
        /*0138*/ 	.byte	0x00, 0xf0, 0x21, 0x00


	//----- nvinfo : EIATTR_KPARAM_INFO
	.align		4
.L_14469:
        /*013c*/ 	.byte	0x04, 0x17
        /*013e*/ 	.short	(.L_14471 - .L_14470)
.L_14470:
        /*0140*/ 	.word	0x00000000
        /*0144*/ 	.short	0x0003
        /*0146*/ 	.short	0x0018
        /*0148*/ 	.byte	0x00, 0xf0, 0x21, 0x00


	//----- nvinfo : EIATTR_KPARAM_INFO
	.align		4
.L_14471:
        /*014c*/ 	.byte	0x04, 0x17
        /*014e*/ 	.short	(.L_14473 - .L_14472)
.L_14472:
        /*0150*/ 	.word	0x00000000
        /*0154*/ 	.short	0x0002
        /*0156*/ 	.short	0x0010
        /*0158*/ 	.byte	0x00, 0xf0, 0x21, 0x00


	//----- nvinfo : EIATTR_KPARAM_INFO
	.align		4
.L_14473:
        /*015c*/ 	.byte	0x04, 0x17
        /*015e*/ 	.short	(.L_14475 - .L_14474)
.L_14474:
        /*0160*/ 	.word	0x00000000
        /*0164*/ 	.short	0x0001
        /*0166*/ 	.short	0x0008
        /*0168*/ 	.byte	0x00, 0xf0, 0x21, 0x00


	//----- nvinfo : EIATTR_KPARAM_INFO
	.align		4
.L_14475:
        /*016c*/ 	.byte	0x04, 0x17
        /*016e*/ 	.short	(.L_14477 - .L_14476)
.L_14476:
        /*0170*/ 	.word	0x00000000
        /*0174*/ 	.short	0x0000
        /*0176*/ 	.short	0x0000
        /*0178*/ 	.byte	0x00, 0xf0, 0x21, 0x00


	//----- nvinfo : EIATTR_MAXREG_COUNT
	.align		4
.L_14477:
        /*017c*/ 	.byte	0x03, 0x1b
        /*017e*/ 	.short	0x00ff


	//----- nvinfo : EIATTR_NUM_BARRIERS
	.align		4
        /*0180*/ 	.byte	0x02, 0x4c
        /*0182*/ 	.byte	0x01
	.zero		1


	//----- nvinfo : EIATTR_EXTERNS
	.align		4
        /*0184*/ 	.byte	0x04, 0x0f
        /*0186*/ 	.short	(.L_14479 - .L_14478)


	//   ....[0]....
	.align		4
.L_14478:
        /*0188*/ 	.word	index@(__assertfail)


	//----- nvinfo : EIATTR_MERCURY_ISA_VERSION
	.align		4
.L_14479:
        /*018c*/ 	.byte	0x03, 0x5f
        /*018e*/ 	.short	0x0000


	//----- nvinfo : EIATTR_COOP_GROUP_MASK_REGIDS
	.align		4
        /*0190*/ 	.byte	0x04, 0x29
        /*0192*/ 	.short	(.L_14481 - .L_14480)


	//   ....[0]....
.L_14480:
        /*0194*/ 	.word	0xffffffff


	//   ....[1]....
        /*0198*/ 	.word	0xffffffff


	//   ....[2]....
        /*019c*/ 	.word	0xffffffff


	//   ....[3]....
        /*01a0*/ 	.word	0xffffffff


	//   ....[4]....
        /*01a4*/ 	.word	0xffffffff


	//   ....[5]....
        /*01a8*/ 	.word	0xffffffff


	//   ....[6]....
        /*01ac*/ 	.word	0xffffffff


	//   ....[7]....
        /*01b0*/ 	.word	0xffffffff


	//   ....[8]....
        /*01b4*/ 	.word	0xffffffff


	//   ....[9]....
        /*01b8*/ 	.word	0xffffffff


	//   ....[10]....
        /*01bc*/ 	.word	0xffffffff


	//   ....[11]....
        /*01c0*/ 	.word	0xffffffff


	//   ....[12]....
        /*01c4*/ 	.word	0xffffffff


	//   ....[13]....
        /*01c8*/ 	.word	0xffffffff


	//   ....[14]....
        /*01cc*/ 	.word	0xffffffff


	//   ....[15]....
        /*01d0*/ 	.word	0xffffffff


	//   ....[16]....
        /*01d4*/ 	.word	0xffffffff


	//   ....[17]....
        /*01d8*/ 	.word	0xffffffff


	//   ....[18]....
        /*01dc*/ 	.word	0xffffffff


	//   ....[19]....
        /*01e0*/ 	.word	0xffffffff


	//   ....[20]....
        /*01e4*/ 	.word	0xffffffff


	//   ....[21]....
        /*01e8*/ 	.word	0xffffffff


	//   ....[22]....
        /*01ec*/ 	.word	0xffffffff


	//   ....[23]....
        /*01f0*/ 	.word	0xffffffff


	//   ....[24]....
        /*01f4*/ 	.word	0xffffffff


	//   ....[25]....
        /*01f8*/ 	.word	0xffffffff


	//   ....[26]....
        /*01fc*/ 	.word	0xffffffff


	//   ....[27]....
        /*0200*/ 	.word	0xffffffff


	//   ....[28]....
        /*0204*/ 	.word	0xffffffff


	//   ....[29]....
        /*0208*/ 	.word	0xffffffff


	//   ....[30]....
        /*020c*/ 	.word	0xffffffff


	//   ....[31]....
        /*0210*/ 	.word	0xffffffff


	//   ....[32]....
        /*0214*/ 	.word	0xffffffff


	//   ....[33]....
        /*0218*/ 	.word	0xffffffff


	//   ....[34]....
        /*021c*/ 	.word	0xffffffff


	//   ....[35]....
        /*0220*/ 	.word	0xffffffff


	//   ....[36]....
        /*0224*/ 	.word	0xffffffff


	//   ....[37]....
        /*0228*/ 	.word	0xffffffff


	//   ....[38]....
        /*022c*/ 	.word	0xffffffff


	//   ....[39]....
        /*0230*/ 	.word	0xffffffff


	//   ....[40]....
        /*0234*/ 	.word	0xffffffff


	//   ....[41]....
        /*0238*/ 	.word	0xffffffff


	//   ....[42]....
        /*023c*/ 	.word	0xffffffff


	//   ....[43]....
        /*0240*/ 	.word	0xffffffff


	//   ....[44]....
        /*0244*/ 	.word	0xffffffff


	//   ....[45]....
        /*0248*/ 	.word	0xffffffff


	//   ....[46]....
        /*024c*/ 	.word	0xffffffff


	//   ....[47]....
        /*0250*/ 	.word	0xffffffff


	//   ....[48]....
        /*0254*/ 	.word	0xffffffff


	//   ....[49]....
        /*0258*/ 	.word	0xffffffff


	//   ....[50]....
        /*025c*/ 	.word	0xffffffff


	//----- nvinfo : EIATTR_COOP_GROUP_INSTR_OFFSETS
	.align		4
.L_14481:
        /*0260*/ 	.byte	0x04, 0x28
        /*0262*/ 	.short	(.L_14483 - .L_14482)


	//   ....[0]....
.L_14482:
        /*0264*/ 	.word	0x00001030


	//   ....[1]....
        /*0268*/ 	.word	0x00001050


	//   ....[2]....
        /*026c*/ 	.word	0x00001070


	//   ....[3]....
        /*0270*/ 	.word	0x00001090


	//   ....[4]....
        /*0274*/ 	.word	0x00001140


	//   ....[5]....
        /*0278*/ 	.word	0x00001160


	//   ....[6]....
        /*027c*/ 	.word	0x00001180


	//   ....[7]....
        /*0280*/ 	.word	0x00001fb0


	//   ....[8]....
        /*0284*/ 	.word	0x00002010


	//   ....[9]....
        /*0288*/ 	.word	0x00002040


	//   ....[10]....
        /*028c*/ 	.word	0x00002060


	//   ....[11]....
        /*0290*/ 	.word	0x00002080


	//   ....[12]....
        /*0294*/ 	.word	0x000020d0


	//   ....[13]....
        /*0298*/ 	.word	0x000020f0


	//   ....[14]....
        /*029c*/ 	.word	0x00002110


	//   ....[15]....
        /*02a0*/ 	.word	0x00002f00


	//   ....[16]....
        /*02a4*/ 	.word	0x00004190


	//   ....[17]....
        /*02a8*/ 	.word	0x00004210


	//   ....[18]....
        /*02ac*/ 	.word	0x00004280


	//   ....[19]....
        /*02b0*/ 	.word	0x000042f0


	//   ....[20]....
        /*02b4*/ 	.word	0x00004360


	//   ....[21]....
        /*02b8*/ 	.word	0x000043e0


	//   ....[22]....
        /*02bc*/ 	.word	0x00004460


	//   ....[23]....
        /*02c0*/ 	.word	0x000044d0


	//   ....[24]....
        /*02c4*/ 	.word	0x00004540


	//   ....[25]....
        /*02c8*/ 	.word	0x000045b0


	//   ....[26]....
        /*02cc*/ 	.word	0x00004620


	//   ....[27]....
        /*02d0*/ 	.word	0x00004690


	//   ....[28]....
        /*02d4*/ 	.word	0x00004700


	//   ....[29]....
        /*02d8*/ 	.word	0x00004770


	//   ....[30]....
        /*02dc*/ 	.word	0x000047e0


	//   ....[31]....
        /*02e0*/ 	.word	0x00004850


	//   ....[32]....
        /*02e4*/ 	.word	0x000048c0


	//   ....[33]....
        /*02e8*/ 	.word	0x00004930


	//   ....[34]....
        /*02ec*/ 	.word	0x000049a0


	//   ....[35]....
        /*02f0*/ 	.word	0x00004a10


	//   ....[36]....
        /*02f4*/ 	.word	0x00004a80


	//   ....[37]....
        /*02f8*/ 	.word	0x00004af0


	//   ....[38]....
        /*02fc*/ 	.word	0x00004b60


	//   ....[39]....
        /*0300*/ 	.word	0x00004bd0


	//   ....[40]....
        /*0304*/ 	.word	0x00004c40


	//   ....[41]....
        /*0308*/ 	.word	0x00004cb0


	//   ....[42]....
        /*030c*/ 	.word	0x00004d20


	//   ....[43]....
        /*0310*/ 	.word	0x00004d90


	//   ....[44]....
        /*0314*/ 	.word	0x00004e00


	//   ....[45]....
        /*0318*/ 	.word	0x00004e70


	//   ....[46]....
        /*031c*/ 	.word	0x00004ee0


	//   ....[47]....
        /*0320*/ 	.word	0x00004f50


	//   ....[48]....
        /*0324*/ 	.word	0x00004fc0


	//   ....[49]....
        /*0328*/ 	.word	0x00005030


	//   ....[50]....
        /*032c*/ 	.word	0x000050a0


	//----- nvinfo : EIATTR_SYSCALL_OFFSETS
	.align		4
.L_14483:
        /*0330*/ 	.byte	0x04, 0x46
        /*0332*/ 	.short	(.L_14485 - .L_14484)


	//   ....[0]....
.L_14484:
        /*0334*/ 	.word	0x00003ff0


	//   ....[1]....
        /*0338*/ 	.word	0x00004120


	//----- nvinfo : EIATTR_EXIT_INSTR_OFFSETS
	.align		4
.L_14485:
        /*033c*/ 	.byte	0x04, 0x1c
        /*033e*/ 	.short	(.L_14487 - .L_14486)


	//   ....[0]....
.L_14486:
        /*0340*/ 	.word	0x00000090


	//   ....[1]....
        /*0344*/ 	.word	0x00003770


	//   ....[2]....
        /*0348*/ 	.word	0x00003810


	//   ....[3]....
        /*034c*/ 	.word	0x00003ec0


	//   ....[4]....
        /*0350*/ 	.word	0x00004130


	//----- nvinfo : EIATTR_CTAIDZ_USED
	.align		4
.L_14487:
        /*0354*/ 	.byte	0x01, 0x04
	.zero		2


	//----- nvinfo : EIATTR_CRS_STACK_SIZE
	.align		4
        /*0358*/ 	.byte	0x04, 0x1e
        /*035a*/ 	.short	(.L_14489 - .L_14488)
.L_14488:
        /*035c*/ 	.word	0x00000000
.L_14489:


//--------------------- .nv.info._ZN4vllm25paged_attention_v2_kernelI13__nv_bfloat16hLi112ELi32ELi128ELNS_18Fp8KVCacheDataTypeE1ELb1ELi512EEEvPfS3_PT_PKS4_PKT0_SA_ifPKiSC_iPKfiiiSE_SE_iiiii --------------------------
	.section	.nv.info._ZN4vllm25paged_attention_v2_kernelI13__nv_bfloat16hLi112ELi32ELi128ELNS_18Fp8KVCacheDataTypeE1ELb1ELi512EEEvPfS3_PT_PKS4_PKT0_SA_ifPKiSC_iPKfiiiSE_SE_iiiii,"",@"SHT_CUDA_INFO"
	.sectionflags	@""
	.align	4


	//----- nvinfo : EIATTR_CUDA_API_VERSION
	.align		4
        /*0000*/ 	.byte	0x04, 0x37
        /*0002*/ 	.short	(.L_14491 - .L_14490)
.L_14490:
        /*0004*/ 	.word	0x00000082


	//----- nvinfo : EIATTR_SW2861232_WAR
	.align		4
.L_14491:
        /*0008*/ 	.byte	0x01, 0x35
	.zero		2


	//----- nvinfo : EIATTR_PARAM_CBANK
	.align		4
        /*000c*/ 	.byte	0x04, 0x0a
        /*000e*/ 	.short	(.L_14493 - .L_14492)
	.align		4
.L_14492:
        /*0010*/ 	.word	index@(.nv.constant0._ZN4vllm25paged_attention_v2_kernelI13__nv_bfloat16hLi112ELi32ELi128ELNS_18Fp8KVCacheDataTypeE1ELb1ELi512EEEvPfS3_PT_PKS4_PKT0_SA_ifPKiSC_iPKfiiiSE_SE_iiiii)
        /*0014*/ 	.short	0x0160
        /*0016*/ 	.short	0x008c


	//----- nvinfo : EIATTR_CBANK_PARAM_SIZE
	.align		4
.L_14493:
        /*0018*/ 	.byte	0x03, 0x19
        /*001a*/ 	.short	0x008c


	//----- nvinfo : EIATTR_KPARAM_INFO
	.align		4
        /*001c*/ 	.byte	0x04, 0x17
        /*001e*/ 	.short	(.L_14495 - .L_14494)
.L_14494:
        /*0020*/ 	.word	0x00000000
        /*0024*/ 	.short	0x0015
        /*0026*/ 	.short	0x0088
        /*0028*/ 	.byte	0x00, 0xf0, 0x11, 0x00


	//----- nvinfo : EIATTR_KPARAM_INFO
	.align		4
.L_14495:
        /*002c*/ 	.byte	0x04, 0x17
        /*002e*/ 	.short	(.L_14497 - .L_14496)
.L_14496:
        /*0030*/ 	.word	0x00000000
        /*0034*/ 	.short	0x0014
        /*0036*/ 	.short	0x0084
        /*0038*/ 	.byte	0x00, 0xf0, 0x11, 0x00


	//----- nvinfo : EIATTR_KPARAM_INFO
	.align		4
.L_14497:
        /*003c*/ 	.byte	0x04, 0x17
        /*003e*/ 	.short	(.L_14499 - .L_14498)
.L_14498:
        /*0040*/ 	.word	0x00000000
        /*0044*/ 	.short	0x0013
        /*0046*/ 	.short	0x0080
        /*0048*/ 	.byte	0x00, 0xf0, 0x11, 0x00


	//----- nvinfo : EIATTR_KPARAM_INFO
	.align		4
.L_14499:
        /*004c*/ 	.byte	0x04, 0x17
        /*004e*/ 	.short	(.L_14501 - .L_14500)
.L_14500:
        /*0050*/ 	.word	0x00000000
        /*0054*/ 	.short	0x0012
        /*0056*/ 	.short	0x007c
        /*0058*/ 	.byte	0x00, 0xf0, 0x11, 0x00


	//----- nvinfo : EIATTR_KPARAM_INFO
	.align		4
.L_14501:
        /*005c*/ 	.byte	0x04, 0x17
        /*005e*/ 	.short	(.L_14503 - .L_14502)
.L_14502:
        /*0060*/ 	.word	0x00000000
        /*0064*/ 	.short	0x0011
        /*0066*/ 	.short	0x0078
        /*0068*/ 	.byte	0x00, 0xf0, 0x11, 0x00


	//----- nvinfo : EIATTR_KPARAM_INFO
	.align		4
.L_14503:
        /*006c*/ 	.byte	0x04, 0x17
        /*006e*/ 	.short	(.L_14505 - .L_14504)
.L_14504:
        /*0070*/ 	.word	0x00000000
        /*0074*/ 	.short	0x0010
        /*0076*/ 	.short	0x0070
        /*0078*/ 	.byte	0x00, 0xf0, 0x21, 0x00


	//----- nvinfo : EIATTR_KPARAM_INFO
	.align		4
.L_14505:
        /*007c*/ 	.byte	0x04, 0x17
        /*007e*/ 	.short	(.L_14507 - .L_14506)
.L_14506:
        /*0080*/ 	.word	0x00000000
        /*0084*/ 	.short	0x000f
        /*0086*/ 	.short	0x0068
        /*0088*/ 	.byte	0x00, 0xf0, 0x21, 0x00


	//----- nvinfo : EIATTR_KPARAM_INFO
	.align		4
.L_14507:
        /*008c*/ 	.byte	0x04, 0x17
        /*008e*/ 	.short	(.L_14509 - .L_14508)
.L_14508:
        /*0090*/ 	.word	0x00000000
        /*0094*/ 	.short	0x000e
        /*0096*/ 	.short	0x0060
        /*0098*/ 	.byte	0x00, 0xf0, 0x11, 0x00


	//----- nvinfo : EIATTR_KPARAM_INFO
	.align		4
.L_14509:
        /*009c*/ 	.byte	0x04, 0x17
        /*009e*/ 	.short	(.L_14511 - .L_14510)
.L_14510:
        /*00a0*/ 	.word	0x00000000
        /*00a4*/ 	.short	0x000d
        /*00a6*/ 	.short	0x005c
        /*00a8*/ 	.byte	0x00, 0xf0, 0x11, 0x00


	//----- nvinfo : EIATTR_KPARAM_INFO
	.align		4
.L_14511:
        /*00ac*/ 	.byte	0x04, 0x17
        /*00ae*/ 	.short	(.L_14513 - .L_14512)
.L_14512:
        /*00b0*/ 	.word	0x00000000
        /*00b4*/ 	.short	0x000c
        /*00b6*/ 	.short	0x0058
        /*00b8*/ 	.byte	0x00, 0xf0, 0x11, 0x00


	//----- nvinfo : EIATTR_KPARAM_INFO
	.align		4
.L_14513:
        /*00bc*/ 	.byte	0x04, 0x17
        /*00be*/ 	.short	(.L_14515 - .L_14514)
.L_14514:
        /*00c0*/ 	.word	0x00000000
        /*00c4*/ 	.short	0x000b
        /*00c6*/ 	.short	0x0050
        /*00c8*/ 	.byte	0x00, 0xf0, 0x21, 0x00


	//----- nvinfo : EIATTR_KPARAM_INFO
	.align		4
.L_14515:
        /*00cc*/ 	.byte	0x04, 0x17
        /*00ce*/ 	.short	(.L_14517 - .L_14516)
.L_14516:
        /*00d0*/ 	.word	0x00000000
        /*00d4*/ 	.short	0x000a
        /*00d6*/ 	.short	0x0048
        /*00d8*/ 	.byte	0x00, 0xf0, 0x11, 0x00


	//----- nvinfo : EIATTR_KPARAM_INFO
	.align		4
.L_14517:
        /*00dc*/ 	.byte	0x04, 0x17
        /*00de*/ 	.short	(.L_14519 - .L_14518)
.L_14518:
        /*00e0*/ 	.word	0x00000000
        /*00e4*/ 	.short	0x0009
        /*00e6*/ 	.short	0x0040
        /*00e8*/ 	.byte	0x00, 0xf0, 0x21, 0x00


	//----- nvinfo : EIATTR_KPARAM_INFO
	.align		4
.L_14519:
        /*00ec*/ 	.byte	0x04, 0x17
        /*00ee*/ 	.short	(.L_14521 - .L_14520)
.L_14520:
        /*00f0*/ 	.word	0x00000000
        /*00f4*/ 	.short	0x0008
        /*00f6*/ 	.short	0x0038
        /*00f8*/ 	.byte	0x00, 0xf0, 0x21, 0x00


	//----- nvinfo : EIATTR_KPARAM_INFO
	.align		4
.L_14521:
        /*00fc*/ 	.byte	0x04, 0x17
        /*00fe*/ 	.short	(.L_14523 - .L_14522)
.L_14522:
        /*0100*/ 	.word	0x00000000
        /*0104*/ 	.short	0x0007
        /*0106*/ 	.short	0x0034
        /*0108*/ 	.byte	0x00, 0xf0, 0x11, 0x00


	//----- nvinfo : EIATTR_KPARAM_INFO
	.align		4
.L_14523:
        /*010c*/ 	.byte	0x04, 0x17
        /*010e*/ 	.short	(.L_14525 - .L_14524)
.L_14524:
        /*0110*/ 	.word	0x00000000
        /*0114*/ 	.short	0x0006
        /*0116*/ 	.short	0x0030
        /*0118*/ 	.byte	0x00, 0xf0, 0x11, 0x00


	//----- nvinfo : EIATTR_KPARAM_INFO
	.align		4
.L_14525:
        /*011c*/ 	.byte	0x04, 0x17
        /*011e*/ 	.short	(.L_14527 - .L_14526)
.L_14526:
        /*0120*/ 	.word	0x00000000
        /*0124*/ 	.short	0x0005
        /*0126*/ 	.short	0x0028
        /*0128*/ 	.byte	0x00, 0xf0, 0x21, 0x00


	//----- nvinfo : EIATTR_KPARAM_INFO
	.align		4
.L_14527:
        /*012c*/ 	.byte	0x04, 0x17
        /*012e*/ 	.short	(.L_14529 - .L_14528)
.L_14528:
        /*0130*/ 	.word	0x00000000
        /*0134*/ 	.short	0x0004
        /*0136*/ 	.short	0x0020
        /*0138*/ 	.byte	0x00, 0xf0, 0x21, 0x00


	//----- nvinfo : EIATTR_KPARAM_INFO
	.align		4
.L_14529:
        /*013c*/ 	.byte	0x04, 0x17
        /*013e*/ 	.short	(.L_14531 - .L_14530)
.L_14530:
        /*0140*/ 	.word	0x00000000
        /*0144*/ 	.short	0x0003
        /*0146*/ 	.short	0x0018
        /*0148*/ 	.byte	0x00, 0xf0, 0x21, 0x00


	//----- nvinfo : EIATTR_KPARAM_INFO
	.align		4
.L_14531:
        /*014c*/ 	.byte	0x04, 0x17
        /*014e*/ 	.short	(.L_14533 - .L_14532)
.L_14532:
        /*0150*/ 	.word	0x00000000
        /*0154*/ 	.short	0x0002
        /*0156*/ 	.short	0x0010
        /*0158*/ 	.byte	0x00, 0xf0, 0x21, 0x00


	//----- nvinfo : EIATTR_KPARAM_INFO
	.align		4
.L_14533:
        /*015c*/ 	.byte	0x04, 0x17
        /*015e*/ 	.short	(.L_14535 - .L_14534)
.L_14534:
        /*0160*/ 	.word	0x00000000
        /*0164*/ 	.short	0x0001
        /*0166*/ 	.short	0x0008
        /*0168*/ 	.byte	0x00, 0xf0, 0x21, 0x00


	//----- nvinfo : EIATTR_KPARAM_INFO
	.align		4
.L_14535:
        /*016c*/ 	.byte	0x04, 0x17
        /*016e*/ 	.short	(.L_14537 - .L_14536)
.L_14536:
        /*0170*/ 	.word	0x00000000
        /*0174*/ 	.short	0x0000
        /*0176*/ 	.short	0x0000
        /*0178*/ 	.byte	0x00, 0xf0, 0x21, 0x00


	//----- nvinfo : EIATTR_MAXREG_COUNT
	.align		4
.L_14537:
        /*017c*/ 	.byte	0x03, 0x1b
        /*017e*/ 	.short	0x00ff


	//----- nvinfo : EIATTR_NUM_BARRIERS
	.align		4
        /*0180*/ 	.byte	0x02, 0x4c
        /*0182*/ 	.byte	0x01
	.zero		1


	//----- nvinfo : EIATTR_EXTERNS
	.align		4
        /*0184*/ 	.byte	0x04, 0x0f
        /*0186*/ 	.short	(.L_14539 - .L_14538)


	//   ....[0]....
	.align		4
.L_14538:
        /*0188*/ 	.word	index@(__assertfail)


	//----- nvinfo : EIATTR_MERCURY_ISA_VERSION
	.align		4
.L_14539:
        /*018c*/ 	.byte	0x03, 0x5f
        /*018e*/ 	.short	0x0000


	//----- nvinfo : EIATTR_COOP_GROUP_MASK_REGIDS
	.align		4
        /*0190*/ 	.byte	0x04, 0x29
        /*0192*/ 	.short	(.L_14541 - .L_14540)


	//   ....[0]....
.L_14540:
        /*0194*/ 	.word	0xffffffff


	//   ....[1]....
        /*0198*/ 	.word	0xffffffff


	//   ....[2]....
        /*019c*/ 	.word	0xffffffff


	//   ....[3]....
        /*01a0*/ 	.word	0xffffffff


	//   ....[4]....
        /*01a4*/ 	.word	0xffffffff


	//   ....[5]....
        /*01a8*/ 	.word	0xffffffff


	//   ....[6]....
        /*01ac*/ 	.word	0xffffffff


	//   ....[7]....
        /*01b0*/ 	.word	0xffffffff


	//   ....[8]....
        /*01b4*/ 	.word	0xffffffff


	//   ....[9]....
        /*01b8*/ 	.word	0xffffffff


	//   ....[10]....
        /*01bc*/ 	.word	0xffffffff


	//   ....[11]....
        /*01c0*/ 	.word	0xffffffff


	//   ....[12]....
        /*01c4*/ 	.word	0xffffffff


	//   ....[13]....
        /*01c8*/ 	.word	0xffffffff


	//   ....[14]....
        /*01cc*/ 	.word	0xffffffff


	//   ....[15]....
        /*01d0*/ 	.word	0xffffffff


	//   ....[16]....
        /*01d4*/ 	.word	0xffffffff


	//   ....[17]....
        /*01d8*/ 	.word	0xffffffff


	//   ....[18]....
        /*01dc*/ 	.word	0xffffffff


	//   ....[19]....
        /*01e0*/ 	.word	0xffffffff


	//   ....[20]....
        /*01e4*/ 	.word	0xffffffff


	//   ....[21]....
        /*01e8*/ 	.word	0xffffffff


	//   ....[22]....
        /*01ec*/ 	.word	0xffffffff


	//   ....[23]....
        /*01f0*/ 	.word	0xffffffff


	//   ....[24]....
        /*01f4*/ 	.word	0xffffffff


	//   ....[25]....
        /*01f8*/ 	.word	0xffffffff


	//   ....[26]....
        /*01fc*/ 	.word	0xffffffff


	//   ....[27]....
        /*0200*/ 	.word	0xffffffff


	//   ....[28]....
        /*0204*/ 	.word	0xffffffff


	//   ....[29]....
        /*0208*/ 	.word	0xffffffff


	//   ....[30]....
        /*020c*/ 	.word	0xffffffff


	//   ....[31]....
        /*0210*/ 	.word	0xffffffff


	//   ....[32]....
        /*0214*/ 	.word	0xffffffff


	//   ....[33]....
        /*0218*/ 	.word	0xffffffff


	//   ....[34]....
        /*021c*/ 	.word	0xffffffff


	//   ....[35]....
        /*0220*/ 	.word	0xffffffff


	//   ....[36]....
        /*0224*/ 	.word	0xffffffff


	//   ....[37]....
        /*0228*/ 	.word	0xffffffff


	//   ....[38]....
        /*022c*/ 	.word	0xffffffff


	//   ....[39]....
        /*0230*/ 	.word	0xffffffff


	//   ....[40]....
        /*0234*/ 	.word	0xffffffff


	//   ....[41]....
        /*0238*/ 	.word	0xffffffff


	//   ....[42]....
        /*023c*/ 	.word	0xffffffff


	//   ....[43]....
        /*0240*/ 	.word	0xffffffff


	//   ....[44]....
        /*0244*/ 	.word	0xffffffff


	//   ....[45]....
        /*0248*/ 	.word	0xffffffff


	//   ....[46]....
        /*024c*/ 	.word	0xffffffff


	//   ....[47]....
        /*0250*/ 	.word	0xffffffff


	//   ....[48]....
        /*0254*/ 	.word	0xffffffff


	//----- nvinfo : EIATTR_COOP_GROUP_INSTR_OFFSETS
	.align		4
.L_14541:
        /*0258*/ 	.byte	0x04, 0x28
        /*025a*/ 	.short	(.L_14543 - .L_14542)


	//   ....[0]....
.L_14542:
        /*025c*/ 	.word	0x00001030


	//   ....[1]....
        /*0260*/ 	.word	0x00001050


	//   ....[2]....
        /*0264*/ 	.word	0x00001070


	//   ....[3]....
        /*0268*/ 	.word	0x00001090


	//   ....[4]....
        /*026c*/ 	.word	0x00001130


	//   ....[5]....
        /*0270*/ 	.word	0x00001150


	//   ....[6]....
        /*0274*/ 	.word	0x00001180


	//   ....[7]....
        /*0278*/ 	.word	0x00001fb0


	//   ....[8]....
        /*027c*/ 	.word	0x00002010


	//   ....[9]....
        /*0280*/ 	.word	0x00002040


	//   ....[10]....
        /*0284*/ 	.word	0x00002060


	//   ....[11]....
        /*0288*/ 	.word	0x00002080


	//   ....[12]....
        /*028c*/ 	.word	0x000020d0


	//   ....[13]....
        /*0290*/ 	.word	0x000020f0


	//   ....[14]....
        /*0294*/ 	.word	0x00002110


	//   ....[15]....
        /*0298*/ 	.word	0x00002f20


	//   ....[16]....
        /*029c*/ 	.word	0x000040e0


	//   ....[17]....
        /*02a0*/ 	.word	0x00004160


	//   ....[18]....
        /*02a4*/ 	.word	0x000041d0


	//   ....[19]....
        /*02a8*/ 	.word	0x00004240


	//   ....[20]....
        /*02ac*/ 	.word	0x000042b0


	//   ....[21]....
        /*02b0*/ 	.word	0x00004330


	//   ....[22]....
        /*02b4*/ 	.word	0x000043b0


	//   ....[23]....
        /*02b8*/ 	.word	0x00004420


	//   ....[24]....
        /*02bc*/ 	.word	0x00004490


	//   ....[25]....
        /*02c0*/ 	.word	0x00004500


	//   ....[26]....
        /*02c4*/ 	.word	0x00004570


	//   ....[27]....
        /*02c8*/ 	.word	0x000045e0


	//   ....[28]....
        /*02cc*/ 	.word	0x00004650


	//   ....[29]....
        /*02d0*/ 	.word	0x000046c0


	//   ....[30]....
        /*02d4*/ 	.word	0x00004730


	//   ....[31]....
        /*02d8*/ 	.word	0x000047a0


	//   ....[32]....
        /*02dc*/ 	.word	0x00004810


	//   ....[33]....
        /*02e0*/ 	.word	0x00004880


	//   ....[34]....
        /*02e4*/ 	.word	0x000048f0


	//   ....[35]....
        /*02e8*/ 	.word	0x00004960


	//   ....[36]....
        /*02ec*/ 	.word	0x000049d0


	//   ....[37]....
        /*02f0*/ 	.word	0x00004a40


	//   ....[38]....
        /*02f4*/ 	.word	0x00004ab0


	//   ....[39]....
        /*02f8*/ 	.word	0x00004b20


	//   ....[40]....
        /*02fc*/ 	.word	0x00004b90


	//   ....[41]....
        /*0300*/ 	.word	0x00004c00


	//   ....[42]....
        /*0304*/ 	.word	0x00004c70


	//   ....[43]....
        /*0308*/ 	.word	0x00004ce0


	//   ....[44]....
        /*030c*/ 	.word	0x00004d50


	//   ....[45]....
        /*0310*/ 	.word	0x00004dc0


	//   ....[46]....
        /*0314*/ 	.word	0x00004e30


	//   ....[47]....
        /*0318*/ 	.word	0x00004ea0


	//   ....[48]....
        /*031c*/ 	.word	0x00004f10


	//----- nvinfo : EIATTR_SYSCALL_OFFSETS
	.align		4
.L_14543:
        /*0320*/ 	.byte	0x04, 0x46
        /*0322*/ 	.short	(.L_14545 - .L_14544)


	//   ....[0]....
.L_14544:
        /*0324*/ 	.word	0x00003f40


	//   ....[1]....
        /*0328*/ 	.word	0x00004070


	//----- nvinfo : EIATTR_EXIT_INSTR_OFFSETS
	.align		4
.L_14545:
        /*032c*/ 	.byte	0x04, 0x1c
        /*032e*/ 	.short	(.L_14547 - .L_14546)


	//   ....[0]....
.L_14546:
        /*0330*/ 	.word	0x00000090


	//   ....[1]....
        /*0334*/ 	.word	0x00003730


	//   ....[2]....
        /*0338*/ 	.word	0x000037c0


	//   ....[3]....
        /*033c*/ 	.word	0x00003e10


	//   ....[4]....
        /*0340*/ 	.word	0x00004080


	//----- nvinfo : EIATTR_CTAIDZ_USED
	.align		4
.L_14547:
        /*0344*/ 	.byte	0x01, 0x04
	.zero		2


	//----- nvinfo : EIATTR_CRS_STACK_SIZE
	.align		4
        /*0348*/ 	.byte	0x04, 0x1e
        /*034a*/ 	.short	(.L_14549 - .L_14548)
.L_14548:
        /*034c*/ 	.word	0x00000000
.L_14549:


//--------------------- .nv.info._ZN4vllm25paged_attention_v2_kernelI13__nv_bfloat16hLi96ELi32ELi128ELNS_18Fp8KVCacheDataTypeE1ELb1ELi512EEEvPfS3_PT_PKS4_PKT0_SA_ifPKiSC_iPKfiiiSE_SE_iiiii --------------------------
	.section	.nv.info._ZN4vllm25paged_attention_v2_kernelI13__nv_bfloat16hLi96ELi32ELi128ELNS_18Fp8KVCacheDataTypeE1ELb1ELi512EEEvPfS3_PT_PKS4_PKT0_SA_ifPKiSC_iPKfiiiSE_SE_iiiii,"",@"SHT_CUDA_INFO"
	.sectionflags	@""
	.align	4


	//----- nvinfo : EIATTR_CUDA_API_VERSION
	.align		4
        /*0000*/ 	.byte	0x04, 0x37
        /*0002*/ 	.short	(.L_14551 - .L_14550)
.L_14550:
        /*0004*/ 	.word	0x00000082


	//----- nvinfo : EIATTR_SW2861232_WAR
	.align		4
.L_14551:
        /*0008*/ 	.byte	0x01, 0x35
	.zero		2


	//----- nvinfo : EIATTR_PARAM_CBANK
	.align		4
        /*000c*/ 	.byte	0x04, 0x0a
        /*000e*/ 	.short	(.L_14553 - .L_14552)
	.align		4
.L_14552:
        /*0010*/ 	.word	index@(.nv.constant0._ZN4vllm25paged_attention_v2_kernelI13__nv_bfloat16hLi96ELi32ELi128ELNS_18Fp8KVCacheDataTypeE1ELb1ELi512EEEvPfS3_PT_PKS4_PKT0_SA_ifPKiSC_iPKfiiiSE_SE_iiiii)
        /*0014*/ 	.short	0x0160
        /*0016*/ 	.short	0x008c


	//----- nvinfo : EIATTR_CBANK_PARAM_SIZE
	.align		4
.L_14553:
        /*0018*/ 	.byte	0x03, 0x19
        /*001a*/ 	.short	0x008c


	//----- nvinfo : EIATTR_KPARAM_INFO
	.align		4
        /*001c*/ 	.byte	0x04, 0x17
        /*001e*/ 	.short	(.L_14555 - .L_14554)
.L_14554:
        /*0020*/ 	.word	0x00000000
        /*0024*/ 	.short	0x0015
        /*0026*/ 	.short	0x0088
        /*0028*/ 	.byte	0x00, 0xf0, 0x11, 0x00


	//----- nvinfo : EIATTR_KPARAM_INFO
	.align		4
.L_14555:
        /*002c*/ 	.byte	0x04, 0x17
        /*002e*/ 	.short	(.L_14557 - .L_14556)
.L_14556:
        /*0030*/ 	.word	0x00000000
        /*0034*/ 	.short	0x0014
        /*0036*/ 	.short	0x0084
        /*0038*/ 	.byte	0x00, 0xf0, 0x11, 0x00


	//----- nvinfo : EIATTR_KPARAM_INFO
	.align		4
.L_14557:
        /*003c*/ 	.byte	0x04, 0x17
        /*003e*/ 	.short	(.L_14559 - .L_14558)
.L_14558:
        /*0040*/ 	.word	0x00000000
        /*0044*/ 	.short	0x0013
        /*0046*/ 	.short	0x0080
        /*0048*/ 	.byte	0x00, 0xf0, 0x11, 0x00


	//----- nvinfo : EIATTR_KPARAM_INFO
	.align		4
.L_14559:
        /*004c*/ 	.byte	0x04, 0x17
        /*004e*/ 	.short	(.L_14561 - .L_14560)
.L_14560:
        /*0050*/ 	.word	0x00000000
        /*0054*/ 	.short	0x0012
        /*0056*/ 	.short	0x007c
        /*0058*/ 	.byte	0x00, 0xf0, 0x11, 0x00


	//----- nvinfo : EIATTR_KPARAM_INFO
	.align		4
.L_14561:
        /*005c*/ 	.byte	0x04, 0x17
        /*005e*/ 	.short	(.L_14563 - .L_14562)
.L_14562:
        /*0060*/ 	.word	0x00000000
        /*0064*/ 	.short	0x0011
        /*0066*/ 	.short	0x0078
        /*0068*/ 	.byte	0x00, 0xf0, 0x11, 0x00


	//----- nvinfo : EIATTR_KPARAM_INFO
	.align		4
.L_14563:
        /*006c*/ 	.byte	0x04, 0x17
        /*006e*/ 	.short	(.L_14565 - .L_14564)
.L_14564:
        /*0070*/ 	.word	0x00000000
        /*0074*/ 	.short	0x0010
        /*0076*/ 	.short	0x0070
        /*0078*/ 	.byte	0x00, 0xf0, 0x21, 0x00


	//----- nvinfo : EIATTR_KPARAM_INFO
	.align		4
.L_14565:
        /*007c*/ 	.byte	0x04, 0x17
        /*007e*/ 	.short	(.L_14567 - .L_14566)
.L_14566:
        /*0080*/ 	.word	0x00000000
        /*0084*/ 	.short	0x000f
        /*0086*/ 	.short	0x0068
        /*0088*/ 	.byte	0x00, 0xf0, 0x21, 0x00


	//----- nvinfo : EIATTR_KPARAM_INFO
	.align		4
.L_14567:
        /*008c*/ 	.byte	0x04, 0x17
        /*008e*/ 	.short	(.L_14569 - .L_14568)
.L_14568:
        /*0090*/ 	.word	0x00000000
        /*0094*/ 	.short	0x000e
        /*0096*/ 	.short	0x0060
        /*0098*/ 	.byte	0x00, 0xf0, 0x11, 0x00


	//----- nvinfo : EIATTR_KPARAM_INFO
	.align		4
.L_14569:
        /*009c*/ 	.byte	0x04, 0x17
        /*009e*/ 	.short	(.L_14571 - .L_14570)
.L_14570:
        /*00a0*/ 	.word	0x00000000
        /*00a4*/ 	.short	0x000d
        /*00a6*/ 	.short	0x005c
        /*00a8*/ 	.byte	0x00, 0xf0, 0x11, 0x00


	//----- nvinfo : EIATTR_KPARAM_INFO
	.align		4
.L_14571:
        /*00ac*/ 	.byte	0x04, 0x17
        /*00ae*/ 	.short	(.L_14573 - .L_14572)
.L_14572:
        /*00b0*/ 	.word	0x00000000
        /*00b4*/ 	.short	0x000c
        /*00b6*/ 	.short	0x0058
        /*00b8*/ 	.byte	0x00, 0xf0, 0x11, 0x00


	//----- nvinfo : EIATTR_KPARAM_INFO
	.align		4
.L_14573:
        /*00bc*/ 	.byte	0x04, 0x17
        /*00be*/ 	.short	(.L_14575 - .L_14574)
.L_14574:
        /*00c0*/ 	.word	0x00000000
        /*00c4*/ 	.short	0x000b
        /*00c6*/ 	.short	0x0050
        /*00c8*/ 	.byte	0x00, 0xf0, 0x21, 0x00


	//----- nvinfo : EIATTR_KPARAM_INFO
	.align		4
.L_14575:
        /*00cc*/ 	.byte	0x04, 0x17
        /*00ce*/ 	.short	(.L_14577 - .L_14576)
.L_14576:
        /*00d0*/ 	.word	0x00000000
        /*00d4*/ 	.short	0x000a
        /*00d6*/ 	.short	0x0048
        /*00d8*/ 	.byte	0x00, 0xf0, 0x11, 0x00


	//----- nvinfo : EIATTR_KPARAM_INFO
	.align		4
.L_14577:
        /*00dc*/ 	.byte	0x04, 0x17
        /*00de*/ 	.short	(.L_14579 - .L_14578)
.L_14578:
        /*00e0*/ 	.word	0x00000000
        /*00e4*/ 	.short	0x0009
        /*00e6*/ 	.short	0x0040
        /*00e8*/ 	.byte	0x00, 0xf0, 0x21, 0x00


	//----- nvinfo : EIATTR_KPARAM_INFO
	.align		4
.L_14579:
        /*00ec*/ 	.byte	0x04, 0x17
        /*00ee*/ 	.short	(.L_14581 - .L_14580)
.L_14580:
        /*00f0*/ 	.word	0x00000000
        /*00f4*/ 	.short	0x0008
        /*00f6*/ 	.short	0x0038
        /*00f8*/ 	.byte	0x00, 0xf0, 0x21, 0x00


	//----- nvinfo : EIATTR_KPARAM_INFO
	.align		4
.L_14581:
        /*00fc*/ 	.byte	0x04, 0x17
        /*00fe*/ 	.short	(.L_14583 - .L_14582)
.L_14582:
        /*0100*/ 	.word	0x00000000
        /*0104*/ 	.short	0x0007
        /*0106*/ 	.short	0x0034
        /*0108*/ 	.byte	0x00, 0xf0, 0x11, 0x00


	//----- nvinfo : EIATTR_KPARAM_INFO
	.align		4
.L_14583:
        /*010c*/ 	.byte	0x04, 0x17
        /*010e*/ 	.short	(.L_14585 - .L_14584)
.L_14584:
        /*0110*/ 	.word	0x00000000
        /*0114*/ 	.short	0x0006
        /*0116*/ 	.short	0x0030
        /*0118*/ 	.byte	0x00, 0xf0, 0x11, 0x00


	//----- nvinfo : EIATTR_KPARAM_INFO
	.align		4
.L_14585:
        /*011c*/ 	.byte	0x04, 0x17
        /*011e*/ 	.short	(.L_14587 - .L_14586)
.L_14586:
        /*0120*/ 	.word	0x00000000
        /*0124*/ 	.short	0x0005
        /*0126*/ 	.short	0x0028
        /*0128*/ 	.byte	0x00, 0xf0, 0x21, 0x00


	//----- nvinfo : EIATTR_KPARAM_INFO
	.align		4
.L_14587:
        /*012c*/ 	.byte	0x04, 0x17
        /*012e*/ 	.short	(.L_14589 - .L_14588)
.L_14588:
        /*0130*/ 	.word	0x00000000
        /*0134*/ 	.short	0x0004
        /*0136*/ 	.short	0x0020
        /*0138*/ 	.byte	0x00, 0xf0, 0x21, 0x00


	//----- nvinfo : EIATTR_KPARAM_INFO
	.align		4
.L_14589:
        /*013c*/ 	.byte	0x04, 0x17
        /*013e*/ 	.short	(.L_14591 - .L_14590)
.L_14590:
        /*0140*/ 	.word	0x00000000
        /*0144*/ 	.short	0x0003
        /*0146*/ 	.short	0x0018
        /*0148*/ 	.byte	0x00, 0xf0, 0x21, 0x00


	//----- nvinfo : EIATTR_KPARAM_INFO
	.align		4
.L_14591:
        /*014c*/ 	.byte	0x04, 0x17
        /*014e*/ 	.short	(.L_14593 - .L_14592)
.L_14592:
        /*0150*/ 	.word	0x00000000
        /*0154*/ 	.short	0x0002
        /*0156*/ 	.short	0x0010
        /*0158*/ 	.byte	0x00, 0xf0, 0x21, 0x00


	//----- nvinfo : EIATTR_KPARAM_INFO
	.align		4
.L_14593:
        /*015c*/ 	.byte	0x04, 0x17
        /*015e*/ 	.short	(.L_14595 - .L_14594)
.L_14594:
        /*0160*/ 	.word	0x00000000
        /*0164*/ 	.short	0x0001
        /*0166*/ 	.short	0x0008
        /*0168*/ 	.byte	0x00, 0xf0, 0x21, 0x00


	//----- nvinfo : EIATTR_KPARAM_INFO
	.align		4
.L_14595:
        /*016c*/ 	.byte	0x04, 0x17
        /*016e*/ 	.short	(.L_14597 - .L_14596)
.L_14596:
        /*0170*/ 	.word	0x00000000
        /*0174*/ 	.short	0x0000
        /*0176*/ 	.short	0x0000
        /*0178*/ 	.byte	0x00, 0xf0, 0x21, 0x00


	//----- nvinfo : EIATTR_MAXREG_COUNT
	.align		4
.L_14597:
        /*017c*/ 	.byte	0x03, 0x1b
        /*017e*/ 	.short	0x00ff


	//----- nvinfo : EIATTR_NUM_BARRIERS
	.align		4
        /*0180*/ 	.byte	0x02, 0x4c
        /*0182*/ 	.byte	0x01
	.zero		1


	//----- nvinfo : EIATTR_EXTERNS
	.align		4
        /*0184*/ 	.byte	0x04, 0x0f
        /*0186*/ 	.short	(.L_14599 - .L_14598)


	//   ....[0]....
	.align		4
.L_14598:
        /*0188*/ 	.word	index@(__assertfail)


	//----- nvinfo : EIATTR_MERCURY_ISA_VERSION
	.align		4
.L_14599:
        /*018c*/ 	.byte	0x03, 0x5f
        /*018e*/ 	.short	0x0000


	//----- nvinfo : EIATTR_COOP_GROUP_MASK_REGIDS
	.align		4
        /*0190*/ 	.byte	0x04, 0x29
        /*0192*/ 	.short	(.L_14601 - .L_14600)


	//   ....[0]....
.L_14600:
        /*0194*/ 	.word	0xffffffff


	//   ....[1]....
        /*0198*/ 	.word	0xffffffff


	//   ....[2]....
        /*019c*/ 	.word	0xffffffff


	//   ....[3]....
        /*01a0*/ 	.word	0xffffffff


	//   ....[4]....
        /*01a4*/ 	.word	0xffffffff


	//   ....[5]....
        /*01a8*/ 	.word	0xffffffff


	//   ....[6]....
        /*01ac*/ 	.word	0xffffffff


	//   ....[7]....
        /*01b0*/ 	.word	0xffffffff


	//   ....[8]....
        /*01b4*/ 	.word	0xffffffff


	//   ....[9]....
        /*01b8*/ 	.word	0xffffffff


	//   ....[10]....
        /*01bc*/ 	.word	0xffffffff


	//   ....[11]....
        /*01c0*/ 	.word	0xffffffff


	//   ....[12]....
        /*01c4*/ 	.word	0xffffffff


	//   ....[13]....
        /*01c8*/ 	.word	0xffffffff


	//   ....[14]....
        /*01cc*/ 	.word	0xffffffff


	//   ....[15]....
        /*01d0*/ 	.word	0xffffffff


	//   ....[16]....
        /*01d4*/ 	.word	0xffffffff


	//   ....[17]....
        /*01d8*/ 	.word	0xffffffff


	//   ....[18]....
        /*01dc*/ 	.word	0xffffffff


	//   ....[19]....
        /*01e0*/ 	.word	0xffffffff


	//   ....[20]....
        /*01e4*/ 	.word	0xffffffff


	//   ....[21]....
        /*01e8*/ 	.word	0xffffffff


	//   ....[22]....
        /*01ec*/ 	.word	0xffffffff


	//   ....[23]....
        /*01f0*/ 	.word	0xffffffff


	//   ....[24]....
        /*01f4*/ 	.word	0xffffffff


	//   ....[25]....
        /*01f8*/ 	.word	0xffffffff


	//   ....[26]....
        /*01fc*/ 	.word	0xffffffff


	//   ....[27]....
        /*0200*/ 	.word	0xffffffff


	//   ....[28]....
        /*0204*/ 	.word	0xffffffff


	//   ....[29]....
        /*0208*/ 	.word	0xffffffff


	//   ....[30]....
        /*020c*/ 	.word	0xffffffff


	//   ....[31]....
        /*0210*/ 	.word	0xffffffff


	//   ....[32]....
        /*0214*/ 	.word	0xffffffff


	//   ....[33]....
        /*0218*/ 	.word	0xffffffff


	//   ....[34]....
        /*021c*/ 	.word	0xffffffff


	//   ....[35]....
        /*0220*/ 	.word	0xffffffff


	//   ....[36]....
        /*0224*/ 	.word	0xffffffff


	//   ....[37]....
        /*0228*/ 	.word	0xffffffff


	//   ....[38]....
        /*022c*/ 	.word	0xffffffff


	//   ....[39]....
        /*0230*/ 	.word	0xffffffff


	//   ....[40]....
        /*0234*/ 	.word	0xffffffff


	//   ....[41]....
        /*0238*/ 	.word	0xffffffff


	//   ....[42]....
        /*023c*/ 	.word	0xffffffff


	//   ....[43]....
        /*0240*/ 	.word	0xffffffff


	//   ....[44]....
        /*0244*/ 	.word	0xffffffff


	//----- nvinfo : EIATTR_COOP_GROUP_INSTR_OFFSETS
	.align		4
.L_14601:
        /*0248*/ 	.byte	0x04, 0x28
        /*024a*/ 	.short	(.L_14603 - .L_14602)


	//   ....[0]....
.L_14602:
        /*024c*/ 	.word	0x00001030


	//   ....[1]....
        /*0250*/ 	.word	0x00001050


	//   ....[2]....
        /*0254*/ 	.word	0x00001070


	//   ....[3]....
        /*0258*/ 	.word	0x00001090


	//   ....[4]....
        /*025c*/ 	.word	0x00001130


	//   ....[5]....
        /*0260*/ 	.word	0x00001150


	//   ....[6]....
        /*0264*/ 	.word	0x00001180


	//   ....[7]....
        /*0268*/ 	.word	0x00001fb0


	//   ....[8]....
        /*026c*/ 	.word	0x00002010


	//   ....[9]....
        /*0270*/ 	.word	0x00002040


	//   ....[10]....
        /*0274*/ 	.word	0x00002060


	//   ....[11]....
        /*0278*/ 	.word	0x00002080


	//   ....[12]....
        /*027c*/ 	.word	0x000020d0


	//   ....[13]....
        /*0280*/ 	.word	0x000020f0


	//   ....[14]....
        /*0284*/ 	.word	0x00002110


	//   ....[15]....
        /*0288*/ 	.word	0x00002f20


	//   ....[16]....
        /*028c*/ 	.word	0x00003f20


	//   ....[17]....
        /*0290*/ 	.word	0x00003fa0


	//   ....[18]....
        /*0294*/ 	.word	0x00004010


	//   ....[19]....
        /*0298*/ 	.word	0x00004080


	//   ....[20]....
        /*029c*/ 	.word	0x000040f0


	//   ....[21]....
        /*02a0*/ 	.word	0x00004170


	//   ....[22]....
        /*02a4*/ 	.word	0x000041f0


	//   ....[23]....
        /*02a8*/ 	.word	0x00004260


	//   ....[24]....
        /*02ac*/ 	.word	0x000042d0


	//   ....[25]....
        /*02b0*/ 	.word	0x00004340


	//   ....[26]....
        /*02b4*/ 	.word	0x000043b0


	//   ....[27]....
        /*02b8*/ 	.word	0x00004420


	//   ....[28]....
        /*02bc*/ 	.word	0x00004490


	//   ....[29]....
        /*02c0*/ 	.word	0x00004500


	//   ....[30]....
        /*02c4*/ 	.word	0x00004570


	//   ....[31]....
        /*02c8*/ 	.word	0x000045e0


	//   ....[32]....
        /*02cc*/ 	.word	0x00004650


	//   ....[33]....
        /*02d0*/ 	.word	0x000046c0


	//   ....[34]....
        /*02d4*/ 	.word	0x00004730


	//   ....[35]....
        /*02d8*/ 	.word	0x000047a0


	//   ....[36]....
        /*02dc*/ 	.word	0x00004810


	//   ....[37]....
        /*02e0*/ 	.word	0x00004880


	//   ....[38]....
        /*02e4*/ 	.word	0x000048f0


	//   ....[39]....
        /*02e8*/ 	.word	0x00004960


	//   ....[40]....
        /*02ec*/ 	.word	0x000049d0


	//   ....[41]....
        /*02f0*/ 	.word	0x00004a40


	//   ....[42]....
        /*02f4*/ 	.word	0x00004ab0


	//   ....[43]....
        /*02f8*/ 	.word	0x00004b20


	//   ....[44]....
        /*02fc*/ 	.word	0x00004b90


	//----- nvinfo : EIATTR_SYSCALL_OFFSETS
	.align		4
.L_14603:
        /*0300*/ 	.byte	0x04, 0x46
        /*0302*/ 	.short	(.L_14605 - .L_14604)


	//   ....[0]....
.L_14604:
        /*0304*/ 	.word	0x00003d80


	//   ....[1]....
        /*0308*/ 	.word	0x00003eb0


	//----- nvinfo : EIATTR_EXIT_INSTR_OFFSETS
	.align		4
.L_14605:
        /*030c*/ 	.byte	0x04, 0x1c
        /*030e*/ 	.short	(.L_14607 - .L_14606)


	//   ....[0]....
.L_14606:
        /*0310*/ 	.word	0x00000090


	//   ....[1]....
        /*0314*/ 	.word	0x00003640


	//   ....[2]....
        /*0318*/ 	.word	0x000036e0


	//   ....[3]....
        /*031c*/ 	.word	0x00003c50


	//   ....[4]....
        /*0320*/ 	.word	0x00003ec0


	//----- nvinfo : EIATTR_CTAIDZ_USED
	.align		4
.L_14607:
        /*0324*/ 	.byte	0x01, 0x04
	.zero		2


	//----- nvinfo : EIATTR_CRS_STACK_SIZE
	.align		4
        /*0328*/ 	.byte	0x04, 0x1e
        /*032a*/ 	.short	(.L_14609 - .L_14608)
.L_14608:
        /*032c*/ 	.word	0x00000000
.L_14609:


//--------------------- .nv.info._ZN4vllm25paged_attention_v2_kernelI13__nv_bfloat16hLi80ELi32ELi128ELNS_18Fp8KVCacheDataTypeE1ELb1ELi512EEEvPfS3_PT_PKS4_PKT0_SA_ifPKiSC_iPKfiiiSE_SE_iiiii --------------------------
	.section	.nv.info._ZN4vllm25paged_attention_v2_kernelI13__nv_bfloat16hLi80ELi32ELi128ELNS_18Fp8KVCacheDataTypeE1ELb1ELi512EEEvPfS3_PT_PKS4_PKT0_SA_ifPKiSC_iPKfiiiSE_SE_iiiii,"",@"SHT_CUDA_INFO"
	.sectionflags	@""
	.align	4


	//----- nvinfo : EIATTR_CUDA_API_VERSION
	.align		4
        /*0000*/ 	.byte	0x04, 0x37
        /*0002*/ 	.short	(.L_14611 - .L_14610)
.L_14610:
        /*0004*/ 	.word	0x00000082


	//----- nvinfo : EIATTR_SW2861232_WAR
	.align		4
.L_14611:
        /*0008*/ 	.byte	0x01, 0x35
	.zero		2


	//----- nvinfo : EIATTR_PARAM_CBANK
	.align		4
        /*000c*/ 	.byte	0x04, 0x0a
        /*000e*/ 	.short	(.L_14613 - .L_14612)
	.align		4
.L_14612:
        /*0010*/ 	.word	index@(.nv.constant0._ZN4vllm25paged_attention_v2_kernelI13__nv_bfloat16hLi80ELi32ELi128ELNS_18Fp8KVCacheDataTypeE1ELb1ELi512EEEvPfS3_PT_PKS4_PKT0_SA_ifPKiSC_iPKfiiiSE_SE_iiiii)
        /*0014*/ 	.short	0x0160
        /*0016*/ 	.short	0x008c


	//----- nvinfo : EIATTR_CBANK_PARAM_SIZE
	.align		4
.L_14613:
        /*0018*/ 	.byte	0x03, 0x19
        /*001a*/ 	.short	0x008c


	//----- nvinfo : EIATTR_KPARAM_INFO
	.align		4
        /*001c*/ 	.byte	0x04, 0x17
        /*001e*/ 	.short	(.L_14615 - .L_14614)
.L_14614:
        /*0020*/ 	.word	0x00000000
        /*0024*/ 	.short	0x0015
        /*0026*/ 	.short	0x0088
        /*0028*/ 	.byte	0x00, 0xf0, 0x11, 0x00


	//----- nvinfo : EIATTR_KPARAM_INFO
	.align		4
.L_14615:
        /*002c*/ 	.byte	0x04, 0x17
        /*002e*/ 	.short	(.L_14617 - .L_14616)
.L_14616:
        /*0030*/ 	.word	0x00000000
        /*0034*/ 	.short	0x0014
        /*0036*/ 	.short	0x0084
        /*0038*/ 	.byte	0x00, 0xf0, 0x11, 0x00


	//----- nvinfo : EIATTR_KPARAM_INFO
	.align		4
.L_14617:
        /*003c*/ 	.byte	0x04, 0x17
        /*003e*/ 	.short	(.L_14619 - .L_14618)
.L_14618:
        /*0040*/ 	.word	0x00000000
        /*0044*/ 	.short	0x0013
        /*0046*/ 	.short	0x0080
        /*0048*/ 	.byte	0x00, 0xf0, 0x11, 0x00


	//----- nvinfo : EIATTR_KPARAM_INFO
	.align		4
.L_14619:
        /*004c*/ 	.byte	0x04, 0x17
        /*004e*/ 	.short	(.L_14621 - .L_14620)
.L_14620:
        /*0050*/ 	.word	0x00000000
        /*0054*/ 	.short	0x0012
        /*0056*/ 	.short	0x007c
        /*0058*/ 	.byte	0x00, 0xf0, 0x11, 0x00


	//----- nvinfo : EIATTR_KPARAM_INFO
	.align		4
.L_14621:
        /*005c*/ 	.byte	0x04, 0x17
        /*005e*/ 	.short	(.L_14623 - .L_14622)
.L_14622:
        /*0060*/ 	.word	0x00000000
        /*0064*/ 	.short	0x0011
        /*0066*/ 	.short	0x0078
        /*0068*/ 	.byte	0x00, 0xf0, 0x11, 0x00


	//----- nvinfo : EIATTR_KPARAM_INFO
	.align		4
.L_14623:
        /*006c*/ 	.byte	0x04, 0x17
        /*006e*/ 	.short	(.L_14625 - .L_14624)
.L_14624:
        /*0070*/ 	.word	0x00000000
        /*0074*/ 	.short	0x0010
        /*0076*/ 	.short	0x0070
        /*0078*/ 	.byte	0x00, 0xf0, 0x21, 0x00


	//----- nvinfo : EIATTR_KPARAM_INFO
	.align		4
.L_14625:
        /*007c*/ 	.byte	0x04, 0x17
        /*007e*/ 	.short	(.L_14627 - .L_14626)
.L_14626:
        /*0080*/ 	.word	0x00000000
        /*0084*/ 	.short	0x000f
        /*0086*/ 	.short	0x0068
        /*0088*/ 	.byte	0x00, 0xf0, 0x21, 0x00


	//----- nvinfo : EIATTR_KPARAM_INFO
	.align		4
.L_14627:
        /*008c*/ 	.byte	0x04, 0x17
        /*008e*/ 	.short	(.L_14629 - .L_14628)
.L_14628:
        /*0090*/ 	.word	0x00000000
        /*0094*/ 	.short	0x000e
        /*0096*/ 	.short	0x0060
        /*0098*/ 	.byte	0x00, 0xf0, 0x11, 0x00


	//----- nvinfo : EIATTR_KPARAM_INFO
	.align		4
.L_14629:
        /*009c*/ 	.byte	0x04, 0x17
        /*009e*/ 	.short	(.L_14631 - .L_14630)
.L_14630:
        /*00a0*/ 	.word	0x00000000
        /*00a4*/ 	.short	0x000d
        /*00a6*/ 	.short	0x005c
        /*00a8*/ 	.byte	0x00, 0xf0, 0x11, 0x00


	//----- nvinfo : EIATTR_KPARAM_INFO
	.align		4
.L_14631:
        /*00ac*/ 	.byte	0x04, 0x17
        /*00ae*/ 	.short	(.L_14633 - .L_14632)
.L_14632:
        /*00b0*/ 	.word	0x00000000
        /*00b4*/ 	.short	0x000c
        /*00b6*/ 	.short	0x0058
        /*00b8*/ 	.byte	0x00, 0xf0, 0x11, 0x00


	//----- nvinfo : EIATTR_KPARAM_INFO
	.align		4
.L_14633:
        /*00bc*/ 	.byte	0x04, 0x17
        /*00be*/ 	.short	(.L_14635 - .L_14634)
.L_14634:
        /*00c0*/ 	.word	0x00000000
        /*00c4*/ 	.short	0x000b
        /*00c6*/ 	.short	0x0050
        /*00c8*/ 	.byte	0x00, 0xf0, 0x21, 0x00


	//----- nvinfo : EIATTR_KPARAM_INFO
	.align		4
.L_14635:
        /*00cc*/ 	.byte	0x04, 0x17
        /*00ce*/ 	.short	(.L_14637 - .L_14636)
.L_14636:
        /*00d0*/ 	.word	0x00000000
        /*00d4*/ 	.short	0x000a
        /*00d6*/ 	.short	0x0048
        /*00d8*/ 	.byte	0x00, 0xf0, 0x11, 0x00


	//----- nvinfo : EIATTR_KPARAM_INFO
	.align		4
.L_14637:
        /*00dc*/ 	.byte	0x04, 0x17
        /*00de*/ 	.short	(.L_14639 - .L_14638)
.L_14638:
        /*00e0*/ 	.word	0x00000000
        /*00e4*/ 	.short	0x0009
        /*00e6*/ 	.short	0x0040
        /*00e8*/ 	.byte	0x00, 0xf0, 0x21, 0x00


	//----- nvinfo : EIATTR_KPARAM_INFO
	.align		4
.L_14639:
        /*00ec*/ 	.byte	0x04, 0x17
        /*00ee*/ 	.short	(.L_14641 - .L_14640)
.L_14640:
        /*00f0*/ 	.word	0x00000000
        /*00f4*/ 	.short	0x0008
        /*00f6*/ 	.short	0x0038
        /*00f8*/ 	.byte	0x00, 0xf0, 0x21, 0x00


	//----- nvinfo : EIATTR_KPARAM_INFO
	.align		4
.L_14641:
        /*00fc*/ 	.byte	0x04, 0x17
        /*00fe*/ 	.short	(.L_14643 - .L_14642)
.L_14642:
        /*0100*/ 	.word	0x00000000
        /*0104*/ 	.short	0x0007
        /*0106*/ 	.short	0x0034
        /*0108*/ 	.byte	0x00, 0xf0, 0x11, 0x00


	//----- nvinfo : EIATTR_KPARAM_INFO
	.align		4
.L_14643:
        /*010c*/ 	.byte	0x04, 0x17
        /*010e*/ 	.short	(.L_14645 - .L_14644)
.L_14644:
        /*0110*/ 	.word	0x00000000
        /*0114*/ 	.short	0x0006
        /*0116*/ 	.short	0x0030
        /*0118*/ 	.byte	0x00, 0xf0, 0x11, 0x00


	//----- nvinfo : EIATTR_KPARAM_INFO
	.align		4
.L_14645:
        /*011c*/ 	.byte	0x04, 0x17
        /*011e*/ 	.short	(.L_14647 - .L_14646)
.L_14646:
        /*0120*/ 	.word	0x00000000
        /*0124*/ 	.short	0x0005
        /*0126*/ 	.short	0x0028
        /*0128*/ 	.byte	0x00, 0xf0, 0x21, 0x00


	//----- nvinfo : EIATTR_KPARAM_INFO
	.align		4
.L_14647:
        /*012c*/ 	.byte	0x04, 0x17
        /*012e*/ 	.short	(.L_14649 - .L_14648)
.L_14648:
        /*0130*/ 	.word	0x00000000
        /*0134*/ 	.short	0x0004
        /*0136*/ 	.short	0x0020
        /*0138*/ 	.byte	0x00, 0xf0, 0x21, 0x00


	//----- nvinfo : EIATTR_KPARAM_INFO
	.align		4
.L_14649:
        /*013c*/ 	.byte	0x04, 0x17
        /*013e*/ 	.short	(.L_14651 - .L_14650)
.L_14650:
        /*0140*/ 	.word	0x00000000
        /*0144*/ 	.short	0x0003
        /*0146*/ 	.short	0x0018
        /*0148*/ 	.byte	0x00, 0xf0, 0x21, 0x00


	//----- nvinfo : EIATTR_KPARAM_INFO
	.align		4
.L_14651:
        /*014c*/ 	.byte	0x04, 0x17
        /*014e*/ 	.short	(.L_14653 - .L_14652)
.L_14652:
        /*0150*/ 	.word	0x00000000
        /*0154*/ 	.short	0x0002
        /*0156*/ 	.short	0x0010
        /*0158*/ 	.byte	0x00, 0xf0, 0x21, 0x00


	//----- nvinfo : EIATTR_KPARAM_INFO
	.align		4
.L_14653:
        /*015c*/ 	.byte	0x04, 0x17
        /*015e*/ 	.short	(.L_14655 - .L_14654)
.L_14654:
        /*0160*/ 	.word	0x00000000
        /*0164*/ 	.short	0x0001
        /*0166*/ 	.short	0x0008
        /*0168*/ 	.byte	0x00, 0xf0, 0x21, 0x00


	//----- nvinfo : EIATTR_KPARAM_INFO
	.align		4
.L_14655:
        /*016c*/ 	.byte	0x04, 0x17
        /*016e*/ 	.short	(.L_14657 - .L_14656)
.L_14656:
        /*0170*/ 	.word	0x00000000
        /*0174*/ 	.short	0x0000
        /*0176*/ 	.short	0x0000
        /*0178*/ 	.byte	0x00, 0xf0, 0x21, 0x00


	//----- nvinfo : EIATTR_MAXREG_COUNT
	.align		4
.L_14657:
        /*017c*/ 	.byte	0x03, 0x1b
        /*017e*/ 	.short	0x00ff


	//----- nvinfo : EIATTR_NUM_BARRIERS
	.align		4
        /*0180*/ 	.byte	0x02, 0x4c
        /*0182*/ 	.byte	0x01
	.zero		1


	//----- nvinfo : EIATTR_EXTERNS
	.align		4
        /*0184*/ 	.byte	0x04, 0x0f
        /*0186*/ 	.short	(.L_14659 - .L_14658)


	//   ....[0]....
	.align		4
.L_14658:
        /*0188*/ 	.word	index@(__assertfail)


	//----- nvinfo : EIATTR_MERCURY_ISA_VERSION
	.align		4
.L_14659:
        /*018c*/ 	.byte	0x03, 0x5f
        /*018e*/ 	.short	0x0000


	//----- nvinfo : EIATTR_COOP_GROUP_MASK_REGIDS
	.align		4
        /*0190*/ 	.byte	0x04, 0x29
        /*0192*/ 	.short	(.L_14661 - .L_14660)


	//   ....[0]....
.L_14660:
        /*0194*/ 	.word	0xffffffff


	//   ....[1]....
        /*0198*/ 	.word	0xffffffff


	//   ....[2]....
        /*019c*/ 	.word	0xffffffff


	//   ....[3]....
        /*01a0*/ 	.word	0xffffffff


	//   ....[4]....
        /*01a4*/ 	.word	0xffffffff


	//   ....[5]....
        /*01a8*/ 	.word	0xffffffff


	//   ....[6]....
        /*01ac*/ 	.word	0xffffffff


	//   ....[7]....
        /*01b0*/ 	.word	0xffffffff


	//   ....[8]....
        /*01b4*/ 	.word	0xffffffff


	//   ....[9]....
        /*01b8*/ 	.word	0xffffffff


	//   ....[10]....
        /*01bc*/ 	.word	0xffffffff


	//   ....[11]....
        /*01c0*/ 	.word	0xffffffff


	//   ....[12]....
        /*01c4*/ 	.word	0xffffffff


	//   ....[13]....
        /*01c8*/ 	.word	0xffffffff


	//   ....[14]....
        /*01cc*/ 	.word	0xffffffff


	//   ....[15]....
        /*01d0*/ 	.word	0xffffffff


	//   ....[16]....
        /*01d4*/ 	.word	0xffffffff


	//   ....[17]....
        /*01d8*/ 	.word	0xffffffff


	//   ....[18]....
        /*01dc*/ 	.word	0xffffffff


	//   ....[19]....
        /*01e0*/ 	.word	0xffffffff


	//   ....[20]....
        /*01e4*/ 	.word	0xffffffff


	//   ....[21]....
        /*01e8*/ 	.word	0xffffffff


	//   ....[22]....
        /*01ec*/ 	.word	0xffffffff


	//   ....[23]....
        /*01f0*/ 	.word	0xffffffff


	//   ....[24]....
        /*01f4*/ 	.word	0xffffffff


	//   ....[25]....
        /*01f8*/ 	.word	0xffffffff


	//   ....[26]....
        /*01fc*/ 	.word	0xffffffff


	//   ....[27]....
        /*0200*/ 	.word	0xffffffff


	//   ....[28]....
        /*0204*/ 	.word	0xffffffff


	//   ....[29]....
        /*0208*/ 	.word	0xffffffff


	//   ....[30]....
        /*020c*/ 	.word	0xffffffff


	//   ....[31]....
        /*0210*/ 	.word	0xffffffff


	//   ....[32]....
        /*0214*/ 	.word	0xffffffff


	//   ....[33]....
        /*0218*/ 	.word	0xffffffff


	//   ....[34]....
        /*021c*/ 	.word	0xffffffff


	//   ....[35]....
        /*0220*/ 	.word	0xffffffff


	//   ....[36]....
        /*0224*/ 	.word	0xffffffff


	//   ....[37]....
        /*0228*/ 	.word	0xffffffff


	//   ....[38]....
        /*022c*/ 	.word	0xffffffff


	//   ....[39]....
        /*0230*/ 	.word	0xffffffff


	//   ....[40]....
        /*0234*/ 	.word	0xffffffff


	//----- nvinfo : EIATTR_COOP_GROUP_INSTR_OFFSETS
	.align		4
.L_14661:
        /*0238*/ 	.byte	0x04, 0x28
        /*023a*/ 	.short	(.L_14663 - .L_14662)


	//   ....[0]....
.L_14662:
        /*023c*/ 	.word	0x00001030


	//   ....[1]....
        /*0240*/ 	.word	0x00001050


	//   ....[2]....
        /*0244*/ 	.word	0x00001070


	//   ....[3]....
        /*0248*/ 	.word	0x00001090


	//   ....[4]....
        /*024c*/ 	.word	0x00001130


	//   ....[5]....
        /*0250*/ 	.word	0x00001150


	//   ....[6]....
        /*0254*/ 	.word	0x00001180


	//   ....[7]....
        /*0258*/ 	.word	0x00001fb0


	//   ....[8]....
        /*025c*/ 	.word	0x00002010


	//   ....[9]....
        /*0260*/ 	.word	0x00002040


	//   ....[10]....
        /*0264*/ 	.word	0x00002060


	//   ....[11]....
        /*0268*/ 	.word	0x00002080


	//   ....[12]....
        /*026c*/ 	.word	0x000020d0


	//   ....[13]....
        /*0270*/ 	.word	0x000020f0


	//   ....[14]....
        /*0274*/ 	.word	0x00002110


	//   ....[15]....
        /*0278*/ 	.word	0x00002f00


	//   ....[16]....
        /*027c*/ 	.word	0x00003d30


	//   ....[17]....
        /*0280*/ 	.word	0x00003db0


	//   ....[18]....
        /*0284*/ 	.word	0x00003e20


	//   ....[19]....
        /*0288*/ 	.word	0x00003e90


	//   ....[20]....
        /*028c*/ 	.word	0x00003f00


	//   ....[21]....
        /*0290*/ 	.word	0x00003f80


	//   ....[22]....
        /*0294*/ 	.word	0x00004000


	//   ....[23]....
        /*0298*/ 	.word	0x00004070


	//   ....[24]....
        /*029c*/ 	.word	0x000040e0


	//   ....[25]....
        /*02a0*/ 	.word	0x00004150


	//   ....[26]....
        /*02a4*/ 	.word	0x000041c0


	//   ....[27]....
        /*02a8*/ 	.word	0x00004230


	//   ....[28]....
        /*02ac*/ 	.word	0x000042a0


	//   ....[29]....
        /*02b0*/ 	.word	0x00004310


	//   ....[30]....
        /*02b4*/ 	.word	0x00004380


	//   ....[31]....
        /*02b8*/ 	.word	0x000043f0


	//   ....[32]....
        /*02bc*/ 	.word	0x00004460


	//   ....[33]....
        /*02c0*/ 	.word	0x000044d0


	//   ....[34]....
        /*02c4*/ 	.word	0x00004540


	//   ....[35]....
        /*02c8*/ 	.word	0x000045b0


	//   ....[36]....
        /*02cc*/ 	.word	0x00004620


	//   ....[37]....
        /*02d0*/ 	.word	0x00004690


	//   ....[38]....
        /*02d4*/ 	.word	0x00004700


	//   ....[39]....
        /*02d8*/ 	.word	0x00004770


	//   ....[40]....
        /*02dc*/ 	.word	0x000047e0


	//----- nvinfo : EIATTR_SYSCALL_OFFSETS
	.align		4
.L_14663:
        /*02e0*/ 	.byte	0x04, 0x46
        /*02e2*/ 	.short	(.L_14665 - .L_14664)


	//   ....[0]....
.L_14664:
        /*02e4*/ 	.word	0x00003b90


	//   ....[1]....
        /*02e8*/ 	.word	0x00003cc0


	//----- nvinfo : EIATTR_EXIT_INSTR_OFFSETS
	.align		4
.L_14665:
        /*02ec*/ 	.byte	0x04, 0x1c
        /*02ee*/ 	.short	(.L_14667 - .L_14666)


	//   ....[0]....
.L_14666:
        /*02f0*/ 	.word	0x00000090


	//   ....[1]....
        /*02f4*/ 	.word	0x00003550


	//   ....[2]....
        /*02f8*/ 	.word	0x000035f0


	//   ....[3]....
        /*02fc*/ 	.word	0x00003a60


	//   ....[4]....
        /*0300*/ 	.word	0x00003cd0


	//----- nvinfo : EIATTR_CTAIDZ_USED
	.align		4
.L_14667:
        /*0304*/ 	.byte	0x01, 0x04
	.zero		2


	//----- nvinfo : EIATTR_CRS_STACK_SIZE
	.align		4
        /*0308*/ 	.byte	0x04, 0x1e
        /*030a*/ 	.short	(.L_14669 - .L_14668)
.L_14668:
        /*030c*/ 	.word	0x00000000
.L_14669:


//--------------------- .nv.info._ZN4vllm25paged_attention_v2_kernelI13__nv_bfloat16hLi64ELi32ELi128ELNS_18Fp8KVCacheDataTypeE1ELb1ELi512EEEvPfS3_PT_PKS4_PKT0_SA_ifPKiSC_iPKfiiiSE_SE_iiiii --------------------------
	.section	.nv.info._ZN4vllm25paged_attention_v2_kernelI13__nv_bfloat16hLi64ELi32ELi128ELNS_18Fp8KVCacheDataTypeE1ELb1ELi512EEEvPfS3_PT_PKS4_PKT0_SA_ifPKiSC_iPKfiiiSE_SE_iiiii,"",@"SHT_CUDA_INFO"
	.sectionflags	@""
	.align	4


	//----- nvinfo : EIATTR_CUDA_API_VERSION
	.align		4
        /*0000*/ 	.byte	0x04, 0x37
        /*0002*/ 	.short	(.L_14671 - .L_14670)
.L_14670:
        /*0004*/ 	.word	0x00000082


	//----- nvinfo : EIATTR_SW2861232_WAR
	.align		4
.L_14671:
        /*0008*/ 	.byte	0x01, 0x35
	.zero		2


	//----- nvinfo : EIATTR_PARAM_CBANK
	.align		4
        /*000c*/ 	.byte	0x04, 0x0a
        /*000e*/ 	.short	(.L_14673 - .L_14672)
	.align		4
.L_14672:
        /*0010*/ 	.word	index@(.nv.constant0._ZN4vllm25paged_attention_v2_kernelI13__nv_bfloat16hLi64ELi32ELi128ELNS_18Fp8KVCacheDataTypeE1ELb1ELi512EEEvPfS3_PT_PKS4_PKT0_SA_ifPKiSC_iPKfiiiSE_SE_iiiii)
        /*0014*/ 	.short	0x0160
        /*0016*/ 	.short	0x008c


	//----- nvinfo : EIATTR_CBANK_PARAM_SIZE
	.align		4
.L_14673:
        /*0018*/ 	.byte	0x03, 0x19
        /*001a*/ 	.short	0x008c


	//----- nvinfo : EIATTR_KPARAM_INFO
	.align		4
        /*001c*/ 	.byte	0x04, 0x17
        /*001e*/ 	.short	(.L_14675 - .L_14674)
.L_14674:
        /*0020*/ 	.word	0x00000000
        /*0024*/ 	.short	0x0015
        /*0026*/ 	.short	0x0088
        /*0028*/ 	.byte	0x00, 0xf0, 0x11, 0x00


	//----- nvinfo : EIATTR_KPARAM_INFO
	.align		4
.L_14675:
        /*002c*/ 	.byte	0x04, 0x17
        /*002e*/ 	.short	(.L_14677 - .L_14676)
.L_14676:
        /*0030*/ 	.word	0x00000000
        /*0034*/ 	.short	0x0014
        /*0036*/ 	.short	0x0084
        /*0038*/ 	.byte	0x00, 0xf0, 0x11, 0x00


	//----- nvinfo : EIATTR_KPARAM_INFO
	.align		4
.L_14677:
        /*003c*/ 	.byte	0x04, 0x17
        /*003e*/ 	.short	(.L_14679 - .L_14678)
.L_14678:
        /*0040*/ 	.word	0x00000000
        /*0044*/ 	.short	0x0013
        /*0046*/ 	.short	0x0080
        /*0048*/ 	.byte	0x00, 0xf0, 0x11, 0x00


	//----- nvinfo : EIATTR_KPARAM_INFO
	.align		4
.L_14679:
        /*004c*/ 	.byte	0x04, 0x17
        /*004e*/ 	.short	(.L_14681 - .L_14680)
.L_14680:
        /*0050*/ 	.word	0x00000000
        /*0054*/ 	.short	0x0012
        /*0056*/ 	.short	0x007c
        /*0058*/ 	.byte	0x00, 0xf0, 0x11, 0x00


	//----- nvinfo : EIATTR_KPARAM_INFO
	.align		4
.L_14681:
        /*005c*/ 	.byte	0x04, 0x17
        /*005e*/ 	.short	(.L_14683 - .L_14682)
.L_14682:
        /*0060*/ 	.word	0x00000000
        /*0064*/ 	.short	0x0011
        /*0066*/ 	.short	0x0078
        /*0068*/ 	.byte	0x00, 0xf0, 0x11, 0x00


	//----- nvinfo : EIATTR_KPARAM_INFO
	.align		4
.L_14683:
        /*006c*/ 	.byte	0x04, 0x17
        /*006e*/ 	.short	(.L_14685 - .L_14684)
.L_14684:
        /*0070*/ 	.word	0x00000000
        /*0074*/ 	.short	0x0010
        /*0076*/ 	.short	0x0070
        /*0078*/ 	.byte	0x00, 0xf0, 0x21, 0x00


	//----- nvinfo : EIATTR_KPARAM_INFO
	.align		4
.L_14685:
        /*007c*/ 	.byte	0x04, 0x17
        /*007e*/ 	.short	(.L_14687 - .L_14686)
.L_14686:
        /*0080*/ 	.word	0x00000000
        /*0084*/ 	.short	0x000f
        /*0086*/ 	.short	0x0068
        /*0088*/ 	.byte	0x00, 0xf0, 0x21, 0x00


	//----- nvinfo : EIATTR_KPARAM_INFO
	.align		4
.L_14687:
        /*008c*/ 	.byte	0x04, 0x17
        /*008e*/ 	.short	(.L_14689 - .L_14688)
.L_14688:
        /*0090*/ 	.word	0x00000000
        /*0094*/ 	.short	0x000e
        /*0096*/ 	.short	0x0060
        /*0098*/ 	.byte	0x00, 0xf0, 0x11, 0x00


	//----- nvinfo : EIATTR_KPARAM_INFO
	.align		4
.L_14689:
        /*009c*/ 	.byte	0x04, 0x17
        /*009e*/ 	.short	(.L_14691 - .L_14690)
.L_14690:
        /*00a0*/ 	.word	0x00000000
        /*00a4*/ 	.short	0x000d
        /*00a6*/ 	.short	0x005c
        /*00a8*/ 	.byte	0x00, 0xf0, 0x11, 0x00


	//----- nvinfo : EIATTR_KPARAM_INFO
	.align		4
.L_14691:
        /*00ac*/ 	.byte	0x04, 0x17
        /*00ae*/ 	.short	(.L_14693 - .L_14692)
.L_14692:
        /*00b0*/ 	.word	0x00000000
        /*00b4*/ 	.short	0x000c
        /*00b6*/ 	.short	0x0058
        /*00b8*/ 	.byte	0x00, 0xf0, 0x11, 0x00


	//----- nvinfo : EIATTR_KPARAM_INFO
	.align		4
.L_14693:
        /*00bc*/ 	.byte	0x04, 0x17
        /*00be*/ 	.short	(.L_14695 - .L_14694)
.L_14694:
        /*00c0*/ 	.word	0x00000000
        /*00c4*/ 	.short	0x000b
        /*00c6*/ 	.short	0x0050
        /*00c8*/ 	.byte	0x00, 0xf0, 0x21, 0x00


	//----- nvinfo : EIATTR_KPARAM_INFO
	.align		4
.L_14695:
        /*00cc*/ 	.byte	0x04, 0x17
        /*00ce*/ 	.short	(.L_14697 - .L_14696)
.L_14696:
        /*00d0*/ 	.word	0x00000000
        /*00d4*/ 	.short	0x000a
        /*00d6*/ 	.short	0x0048
        /*00d8*/ 	.byte	0x00, 0xf0, 0x11, 0x00


	//----- nvinfo : EIATTR_KPARAM_INFO
	.align		4
.L_14697:
        /*00dc*/ 	.byte	0x04, 0x17
        /*00de*/ 	.short	(.L_14699 - .L_14698)
.L_14698:
        /*00e0*/ 	.word	0x00000000
        /*00e4*/ 	.short	0x0009
        /*00e6*/ 	.short	0x0040
        /*00e8*/ 	.byte	0x00, 0xf0, 0x21, 0x00


	//----- nvinfo : EIATTR_KPARAM_INFO
	.align		4
.L_14699:
        /*00ec*/ 	.byte	0x04, 0x17
        /*00ee*/ 	.short	(.L_14701 - .L_14700)
.L_14700:
        /*00f0*/ 	.word	0x00000000
        /*00f4*/ 	.short	0x0008
        /*00f6*/ 	.short	0x0038
        /*00f8*/ 	.byte	0x00, 0xf0, 0x21, 0x00


	//----- nvinfo : EIATTR_KPARAM_INFO
	.align		4
.L_14701:
        /*00fc*/ 	.byte	0x04, 0x17
        /*00fe*/ 	.short	(.L_14703 - .L_14702)
.L_14702:
        /*0100*/ 	.word	0x00000000
        /*0104*/ 	.short	0x0007
        /*0106*/ 	.short	0x0034
        /*0108*/ 	.byte	0x00, 0xf0, 0x11, 0x00


	//----- nvinfo : EIATTR_KPARAM_INFO
	.align		4
.L_14703:
        /*010c*/ 	.byte	0x04, 0x17
        /*010e*/ 	.short	(.L_14705 - .L_14704)
.L_14704:
        /*0110*/ 	.word	0x00000000
        /*0114*/ 	.short	0x0006
        /*0116*/ 	.short	0x0030
        /*0118*/ 	.byte	0x00, 0xf0, 0x11, 0x00


	//----- nvinfo : EIATTR_KPARAM_INFO
	.align		4
.L_14705:
        /*011c*/ 	.byte	0x04, 0x17
        /*011e*/ 	.short	(.L_14707 - .L_14706)
.L_14706:
        /*0120*/ 	.word	0x00000000
        /*0124*/ 	.short	0x0005
        /*0126*/ 	.short	0x0028
        /*0128*/ 	.byte	0x00, 0xf0, 0x21, 0x00


	//----- nvinfo : EIATTR_KPARAM_INFO
	.align		4
.L_14707:
        /*012c*/ 	.byte	0x04, 0x17
        /*012e*/ 	.short	(.L_14709 - .L_14708)
.L_14708:
        /*0130*/ 	.word	0x00000000
        /*0134*/ 	.short	0x0004
        /*0136*/ 	.short	0x0020
        /*0138*/ 	.byte	0x00, 0xf0, 0x21, 0x00


	//----- nvinfo : EIATTR_KPARAM_INFO
	.align		4
.L_14709:
        /*013c*/ 	.byte	0x04, 0x17
        /*013e*/ 	.short	(.L_14711 - .L_14710)
.L_14710:
        /*0140*/ 	.word	0x00000000
        /*0144*/ 	.short	0x0003
        /*0146*/ 	.short	0x0018
        /*0148*/ 	.byte	0x00, 0xf0, 0x21, 0x00


	//----- nvinfo : EIATTR_KPARAM_INFO
	.align		4
.L_14711:
        /*014c*/ 	.byte	0x04, 0x17
        /*014e*/ 	.short	(.L_14713 - .L_14712)
.L_14712:
        /*0150*/ 	.word	0x00000000
        /*0154*/ 	.short	0x0002
        /*0156*/ 	.short	0x0010
        /*0158*/ 	.byte	0x00, 0xf0, 0x21, 0x00


	//----- nvinfo : EIATTR_KPARAM_INFO
	.align		4
.L_14713:
        /*015c*/ 	.byte	0x04, 0x17
        /*015e*/ 	.short	(.L_14715 - .L_14714)
.L_14714:
        /*0160*/ 	.word	0x00000000
        /*0164*/ 	.short	0x0001
        /*0166*/ 	.short	0x0008
        /*0168*/ 	.byte	0x00, 0xf0, 0x21, 0x00


	//----- nvinfo : EIATTR_KPARAM_INFO
	.align		4
.L_14715:
        /*016c*/ 	.byte	0x04, 0x17
        /*016e*/ 	.short	(.L_14717 - .L_14716)
.L_14716:
        /*0170*/ 	.word	0x00000000
        /*0174*/ 	.short	0x0000
        /*0176*/ 	.short	0x0000
        /*0178*/ 	.byte	0x00, 0xf0, 0x21, 0x00


	//----- nvinfo : EIATTR_MAXREG_COUNT
	.align		4
.L_14717:
        /*017c*/ 	.byte	0x03, 0x1b
        /*017e*/ 	.short	0x00ff


	//----- nvinfo : EIATTR_NUM_BARRIERS
	.align		4
        /*0180*/ 	.byte	0x02, 0x4c
        /*0182*/ 	.byte	0x01
	.zero		1


	//----- nvinfo : EIATTR_EXTERNS
	.align		4
        /*0184*/ 	.byte	0x04, 0x0f
        /*0186*/ 	.short	(.L_14719 - .L_14718)


	//   ....[0]....
	.align		4
.L_14718:
        /*0188*/ 	.word	index@(__assertfail)


	//----- nvinfo : EIATTR_MERCURY_ISA_VERSION
	.align		4
.L_14719:
        /*018c*/ 	.byte	0x03, 0x5f
        /*018e*/ 	.short	0x0000


	//----- nvinfo : EIATTR_COOP_GROUP_MASK_REGIDS
	.align		4
        /*0190*/ 	.byte	0x04, 0x29
        /*0192*/ 	.short	(.L_14721 - .L_14720)


	//   ....[0]....
.L_14720:
        /*0194*/ 	.word	0xffffffff


	//   ....[1]....
        /*0198*/ 	.word	0xffffffff


	//   ....[2]....
        /*019c*/ 	.word	0xffffffff


	//   ....[3]....
        /*01a0*/ 	.word	0xffffffff


	//   ....[4]....
        /*01a4*/ 	.word	0xffffffff


	//   ....[5]....
        /*01a8*/ 	.word	0xffffffff


	//   ....[6]....
        /*01ac*/ 	.word	0xffffffff


	//   ....[7]....
        /*01b0*/ 	.word	0xffffffff


	//   ....[8]....
        /*01b4*/ 	.word	0xffffffff


	//   ....[9]....
        /*01b8*/ 	.word	0xffffffff


	//   ....[10]....
        /*01bc*/ 	.word	0xffffffff


	//   ....[11]....
        /*01c0*/ 	.word	0xffffffff


	//   ....[12]....
        /*01c4*/ 	.word	0xffffffff


	//   ....[13]....
        /*01c8*/ 	.word	0xffffffff


	//   ....[14]....
        /*01cc*/ 	.word	0xffffffff


	//   ....[15]....
        /*01d0*/ 	.word	0xffffffff


	//   ....[16]....
        /*01d4*/ 	.word	0xffffffff


	//   ....[17]....
        /*01d8*/ 	.word	0xffffffff


	//   ....[18]....
        /*01dc*/ 	.word	0xffffffff


	//   ....[19]....
        /*01e0*/ 	.word	0xffffffff


	//   ....[20]....
        /*01e4*/ 	.word	0xffffffff


	//   ....[21]....
        /*01e8*/ 	.word	0xffffffff


	//   ....[22]....
        /*01ec*/ 	.word	0xffffffff


	//   ....[23]....
        /*01f0*/ 	.word	0xffffffff


	//   ....[24]....
        /*01f4*/ 	.word	0xffffffff


	//   ....[25]....
        /*01f8*/ 	.word	0xffffffff


	//   ....[26]....
        /*01fc*/ 	.word	0xffffffff


	//   ....[27]....
        /*0200*/ 	.word	0xffffffff


	//   ....[28]....
        /*0204*/ 	.word	0xffffffff


	//   ....[29]....
        /*0208*/ 	.word	0xffffffff


	//   ....[30]....
        /*020c*/ 	.word	0xffffffff


	//   ....[31]....
        /*0210*/ 	.word	0xffffffff


	//   ....[32]....
        /*0214*/ 	.word	0xffffffff


	//   ....[33]....
        /*0218*/ 	.word	0xffffffff


	//   ....[34]....
        /*021c*/ 	.word	0xffffffff


	//   ....[35]....
        /*0220*/ 	.word	0xffffffff


	//   ....[36]....
        /*0224*/ 	.word	0xffffffff


	//----- nvinfo : EIATTR_COOP_GROUP_INSTR_OFFSETS
	.align		4
.L_14721:
        /*0228*/ 	.byte	0x04, 0x28
        /*022a*/ 	.short	(.L_14723 - .L_14722)


	//   ....[0]....
.L_14722:
        /*022c*/ 	.word	0x00001040


	//   ....[1]....
        /*0230*/ 	.word	0x00001060


	//   ....[2]....
        /*0234*/ 	.word	0x00001080


	//   ....[3]....
        /*0238*/ 	.word	0x000010a0


	//   ....[4]....
        /*023c*/ 	.word	0x00001150


	//   ....[5]....
        /*0240*/ 	.word	0x00001170


	//   ....[6]....
        /*0244*/ 	.word	0x00001190


	//   ....[7]....
        /*0248*/ 	.word	0x00001fc0


	//   ....[8]....
        /*024c*/ 	.word	0x00002020


	//   ....[9]....
        /*0250*/ 	.word	0x00002050


	//   ....[10]....
        /*0254*/ 	.word	0x00002070


	//   ....[11]....
        /*0258*/ 	.word	0x00002090


	//   ....[12]....
        /*025c*/ 	.word	0x000020e0


	//   ....[13]....
        /*0260*/ 	.word	0x00002100


	//   ....[14]....
        /*0264*/ 	.word	0x00002120


	//   ....[15]....
        /*0268*/ 	.word	0x00002f30


	//   ....[16]....
        /*026c*/ 	.word	0x00003b60


	//   ....[17]....
        /*0270*/ 	.word	0x00003bd0


	//   ....[18]....
        /*0274*/ 	.word	0x00003c30


	//   ....[19]....
        /*0278*/ 	.word	0x00003c90


	//   ....[20]....
        /*027c*/ 	.word	0x00003d00


	//   ....[21]....
        /*0280*/ 	.word	0x00003d80


	//   ....[22]....
        /*0284*/ 	.word	0x00003df0


	//   ....[23]....
        /*0288*/ 	.word	0x00003e60


	//   ....[24]....
        /*028c*/ 	.word	0x00003ec0


	//   ....[25]....
        /*0290*/ 	.word	0x00003f30


	//   ....[26]....
        /*0294*/ 	.word	0x00003f90


	//   ....[27]....
        /*0298*/ 	.word	0x00004000


	//   ....[28]....
        /*029c*/ 	.word	0x00004060


	//   ....[29]....
        /*02a0*/ 	.word	0x000040d0


	//   ....[30]....
        /*02a4*/ 	.word	0x00004130


	//   ....[31]....
        /*02a8*/ 	.word	0x000041a0


	//   ....[32]....
        /*02ac*/ 	.word	0x00004200


	//   ....[33]....
        /*02b0*/ 	.word	0x00004270


	//   ....[34]....
        /*02b4*/ 	.word	0x000042d0


	//   ....[35]....
        /*02b8*/ 	.word	0x00004340


	//   ....[36]....
        /*02bc*/ 	.word	0x000043a0


	//----- nvinfo : EIATTR_SYSCALL_OFFSETS
	.align		4
.L_14723:
        /*02c0*/ 	.byte	0x04, 0x46
        /*02c2*/ 	.short	(.L_14725 - .L_14724)


	//   ....[0]....
.L_14724:
        /*02c4*/ 	.word	0x000039c0


	//   ....[1]....
        /*02c8*/ 	.word	0x00003af0


	//----- nvinfo : EIATTR_EXIT_INSTR_OFFSETS
	.align		4
.L_14725:
        /*02cc*/ 	.byte	0x04, 0x1c
        /*02ce*/ 	.short	(.L_14727 - .L_14726)


	//   ....[0]....
.L_14726:
        /*02d0*/ 	.word	0x00000090


	//   ....[1]....
        /*02d4*/ 	.word	0x00003450


	//   ....[2]....
        /*02d8*/ 	.word	0x00003500


	//   ....[3]....
        /*02dc*/ 	.word	0x00003890


	//   ....[4]....
        /*02e0*/ 	.word	0x00003b00


	//----- nvinfo : EIATTR_CTAIDZ_USED
	.align		4
.L_14727:
        /*02e4*/ 	.byte	0x01, 0x04
	.zero		2


	//----- nvinfo : EIATTR_CRS_STACK_SIZE
	.align		4
        /*02e8*/ 	.byte	0x04, 0x1e
        /*02ea*/ 	.short	(.L_14729 - .L_14728)
.L_14728:
        /*02ec*/ 	.word	0x00000000
.L_14729:


//--------------------- .nv.info._ZN4vllm25paged_attention_v2_kernelI13__nv_bfloat16hLi32ELi32ELi128ELNS_18Fp8KVCacheDataTypeE1ELb1ELi512EEEvPfS3_PT_PKS4_PKT0_SA_ifPKiSC_iPKfiiiSE_SE_iiiii --------------------------
	.section	.nv.info._ZN4vllm25paged_attention_v2_kernelI13__nv_bfloat16hLi32ELi32ELi128ELNS_18Fp8KVCacheDataTypeE1ELb1ELi512EEEvPfS3_PT_PKS4_PKT0_SA_ifPKiSC_iPKfiiiSE_SE_iiiii,"",@"SHT_CUDA_INFO"
	.sectionflags	@""
	.align	4


	//----- nvinfo : EIATTR_CUDA_API_VERSION
	.align		4
        /*0000*/ 	.byte	0x04, 0x37
        /*0002*/ 	.short	(.L_14731 - .L_14730)
.L_14730:
        /*0004*/ 	.word	0x00000082


	//----- nvinfo : EIATTR_SW2861232_WAR
	.align		4
.L_14731:
        /*0008*/ 	.byte	0x01, 0x35
	.zero		2


	//----- nvinfo : EIATTR_PARAM_CBANK
	.align		4
        /*000c*/ 	.byte	0x04, 0x0a
        /*000e*/ 	.short	(.L_14733 - .L_14732)
	.align		4
.L_14732:
        /*0010*/ 	.word	index@(.nv.constant0._ZN4vllm25paged_attention_v2_kernelI13__nv_bfloat16hLi32ELi32ELi128ELNS_18Fp8KVCacheDataTypeE1ELb1ELi512EEEvPfS3_PT_PKS4_PKT0_SA_ifPKiSC_iPKfiiiSE_SE_iiiii)
        /*0014*/ 	.short	0x0160
        /*0016*/ 	.short	0x008c


	//----- nvinfo : EIATTR_CBANK_PARAM_SIZE
	.align		4
.L_14733:
        /*0018*/ 	.byte	0x03, 0x19
        /*001a*/ 	.short	0x008c


	//----- nvinfo : EIATTR_KPARAM_INFO
	.align		4
        /*001c*/ 	.byte	0x04, 0x17
        /*001e*/ 	.short	(.L_14735 - .L_14734)
.L_14734:
        /*0020*/ 	.word	0x00000000
        /*0024*/ 	.short	0x0015
        /*0026*/ 	.short	0x0088
        /*0028*/ 	.byte	0x00, 0xf0, 0x11, 0x00


	//----- nvinfo : EIATTR_KPARAM_INFO
	.align		4
.L_14735:
        /*002c*/ 	.byte	0x04, 0x17
        /*002e*/ 	.short	(.L_14737 - .L_14736)
.L_14736:
        /*0030*/ 	.word	0x00000000
        /*0034*/ 	.short	0x0014
        /*0036*/ 	.short	0x0084
        /*0038*/ 	.byte	0x00, 0xf0, 0x11, 0x00


	//----- nvinfo : EIATTR_KPARAM_INFO
	.align		4
.L_14737:
        /*003c*/ 	.byte	0x04, 0x17
        /*003e*/ 	.short	(.L_14739 - .L_14738)
.L_14738:
        /*0040*/ 	.word	0x00000000
        /*0044*/ 	.short	0x0013
        /*0046*/ 	.short	0x0080
        /*0048*/ 	.byte	0x00, 0xf0, 0x11, 0x00


	//----- nvinfo : EIATTR_KPARAM_INFO
	.align		4
.L_14739:
        /*004c*/ 	.byte	0x04, 0x17
        /*004e*/ 	.short	(.L_14741 - .L_14740)
.L_14740:
        /*0050*/ 	.word	0x00000000
        /*0054*/ 	.short	0x0012
        /*0056*/ 	.short	0x007c
        /*0058*/ 	.byte	0x00, 0xf0, 0x11, 0x00


	//----- nvinfo : EIATTR_KPARAM_INFO
	.align		4
.L_14741:
        /*005c*/ 	.byte	0x04, 0x17
        /*005e*/ 	.short	(.L_14743 - .L_14742)
.L_14742:
        /*0060*/ 	.word	0x00000000
        /*0064*/ 	.short	0x0011
        /*0066*/ 	.short	0x0078
        /*0068*/ 	.byte	0x00, 0xf0, 0x11, 0x00


	//----- nvinfo : EIATTR_KPARAM_INFO
	.align		4
.L_14743:
        /*006c*/ 	.byte	0x04, 0x17
        /*006e*/ 	.short	(.L_14745 - .L_14744)
.L_14744:
        /*0070*/ 	.word	0x00000000
        /*0074*/ 	.short	0x0010
        /*0076*/ 	.short	0x0070
        /*0078*/ 	.byte	0x00, 0xf0, 0x21, 0x00


	//----- nvinfo : EIATTR_KPARAM_INFO
	.align		4
.L_14745:
        /*007c*/ 	.byte	0x04, 0x17
        /*007e*/ 	.short	(.L_14747 - .L_14746)
.L_14746:
        /*0080*/ 	.word	0x00000000
        /*0084*/ 	.short	0x000f
        /*0086*/ 	.short	0x0068
        /*0088*/ 	.byte	0x00, 0xf0, 0x21, 0x00


	//----- nvinfo : EIATTR_KPARAM_INFO
	.align		4
.L_14747:
        /*008c*/ 	.byte	0x04, 0x17
        /*008e*/ 	.short	(.L_14749 - .L_14748)
.L_14748:
        /*0090*/ 	.word	0x00000000
        /*0094*/ 	.short	0x000e
        /*0096*/ 	.short	0x0060
        /*0098*/ 	.byte	0x00, 0xf0, 0x11, 0x00


	//----- nvinfo : EIATTR_KPARAM_INFO
	.align		4
.L_14749:
        /*009c*/ 	.byte	0x04, 0x17
        /*009e*/ 	.short	(.L_14751 - .L_14750)
.L_14750:
        /*00a0*/ 	.word	0x00000000
        /*00a4*/ 	.short	0x000d
        /*00a6*/ 	.short	0x005c
        /*00a8*/ 	.byte	0x00, 0xf0, 0x11, 0x00


	//----- nvinfo : EIATTR_KPARAM_INFO
	.align		4
.L_14751:
        /*00ac*/ 	.byte	0x04, 0x17
        /*00ae*/ 	.short	(.L_14753 - .L_14752)
.L_14752:
        /*00b0*/ 	.word	0x00000000
        /*00b4*/ 	.short	0x000c
        /*00b6*/ 	.short	0x0058
        /*00b8*/ 	.byte	0x00, 0xf0, 0x11, 0x00


	//----- nvinfo : EIATTR_KPARAM_INFO
	.align		4
.L_14753:
        /*00bc*/ 	.byte	0x04, 0x17
        /*00be*/ 	.short	(.L_14755 - .L_14754)
.L_14754:
        /*00c0*/ 	.word	0x00000000
        /*00c4*/ 	.short	0x000b
        /*00c6*/ 	.short	0x0050
        /*00c8*/ 	.byte	0x00, 0xf0, 0x21, 0x00


	//----- nvinfo : EIATTR_KPARAM_INFO
	.align		4
.L_14755:
        /*00cc*/ 	.byte	0x04, 0x17
        /*00ce*/ 	.short	(.L_14757 - .L_14756)
.L_14756:
        /*00d0*/ 	.word	0x00000000
        /*00d4*/ 	.short	0x000a
        /*00d6*/ 	.short	0x0048
        /*00d8*/ 	.byte	0x00, 0xf0, 0x11, 0x00


	//----- nvinfo : EIATTR_KPARAM_INFO
	.align		4
.L_14757:
        /*00dc*/ 	.byte	0x04, 0x17
        /*00de*/ 	.short	(.L_14759 - .L_14758)
.L_14758:
        /*00e0*/ 	.word	0x00000000
        /*00e4*/ 	.short	0x0009
        /*00e6*/ 	.short	0x0040
        /*00e8*/ 	.byte	0x00, 0xf0, 0x21, 0x00


	//----- nvinfo : EIATTR_KPARAM_INFO
	.align		4
.L_14759:
        /*00ec*/ 	.byte	0x04, 0x17
        /*00ee*/ 	.short	(.L_14761 - .L_14760)
.L_14760:
        /*00f0*/ 	.word	0x00000000
        /*00f4*/ 	.short	0x0008
        /*00f6*/ 	.short	0x0038
        /*00f8*/ 	.byte	0x00, 0xf0, 0x21, 0x00


	//----- nvinfo : EIATTR_KPARAM_INFO
	.align		4
.L_14761:
        /*00fc*/ 	.byte	0x04, 0x17
        /*00fe*/ 	.short	(.L_14763 - .L_14762)
.L_14762:
        /*0100*/ 	.word	0x00000000
        /*0104*/ 	.short	0x0007
        /*0106*/ 	.short	0x0034
        /*0108*/ 	.byte	0x00, 0xf0, 0x11, 0x00


	//----- nvinfo : EIATTR_KPARAM_INFO
	.align		4
.L_14763:
        /*010c*/ 	.byte	0x04, 0x17
        /*010e*/ 	.short	(.L_14765 - .L_14764)
.L_14764:
        /*0110*/ 	.word	0x00000000
        /*0114*/ 	.short	0x0006
        /*0116*/ 	.short	0x0030
        /*0118*/ 	.byte	0x00, 0xf0, 0x11, 0x00


	//----- nvinfo : EIATTR_KPARAM_INFO
	.align		4
.L_14765:
        /*011c*/ 	.byte	0x04, 0x17
        /*011e*/ 	.short	(.L_14767 - .L_14766)
.L_14766:
        /*0120*/ 	.word	0x00000000
        /*0124*/ 	.short	0x0005
        /*0126*/ 	.short	0x0028
        /*0128*/ 	.byte	0x00, 0xf0, 0x21, 0x00


	//----- nvinfo : EIATTR_KPARAM_INFO
	.align		4
.L_14767:
        /*012c*/ 	.byte	0x04, 0x17
        /*012e*/ 	.short	(.L_14769 - .L_14768)
.L_14768:
        /*0130*/ 	.word	0x00000000
        /*0134*/ 	.short	0x0004
        /*0136*/ 	.short	0x0020
        /*0138*/ 	.byte	0x00, 0xf0, 0x21, 0x00


	//----- nvinfo : EIATTR_KPARAM_INFO
	.align		4
.L_14769:
        /*013c*/ 	.byte	0x04, 0x17
        /*013e*/ 	.short	(.L_14771 - .L_14770)
.L_14770:
        /*0140*/ 	.word	0x00000000
        /*0144*/ 	.short	0x0003
        /*0146*/ 	.short	0x0018
        /*0148*/ 	.byte	0x00, 0xf0, 0x21, 0x00


	//----- nvinfo : EIATTR_KPARAM_INFO
	.align		4
.L_14771:
        /*014c*/ 	.byte	0x04, 0x17
        /*014e*/ 	.short	(.L_14773 - .L_14772)
.L_14772:
        /*0150*/ 	.word	0x00000000
        /*0154*/ 	.short	0x0002
        /*0156*/ 	.short	0x0010
        /*0158*/ 	.byte	0x00, 0xf0, 0x21, 0x00


	//----- nvinfo : EIATTR_KPARAM_INFO
	.align		4
.L_14773:
        /*015c*/ 	.byte	0x04, 0x17
        /*015e*/ 	.short	(.L_14775 - .L_14774)
.L_14774:
        /*0160*/ 	.word	0x00000000
        /*0164*/ 	.short	0x0001
        /*0166*/ 	.short	0x0008
        /*0168*/ 	.byte	0x00, 0xf0, 0x21, 0x00


	//----- nvinfo : EIATTR_KPARAM_INFO
	.align		4
.L_14775:
        /*016c*/ 	.byte	0x04, 0x17
        /*016e*/ 	.short	(.L_14777 - .L_14776)
.L_14776:
        /*0170*/ 	.word	0x00000000
        /*0174*/ 	.short	0x0000
        /*0176*/ 	.short	0x0000
        /*0178*/ 	.byte	0x00, 0xf0, 0x21, 0x00


	//----- nvinfo : EIATTR_MAXREG_COUNT
	.align		4
.L_14777:
        /*017c*/ 	.byte	0x03, 0x1b
        /*017e*/ 	.short	0x00ff


	//----- nvinfo : EIATTR_NUM_BARRIERS
	.align		4
        /*0180*/ 	.byte	0x02, 0x4c
        /*0182*/ 	.byte	0x01
	.zero		1


	//----- nvinfo : EIATTR_EXTERNS
	.align		4
        /*0184*/ 	.byte	0x04, 0x0f
        /*0186*/ 	.short	(.L_14779 - .L_14778)


	//   ....[0]....
	.align		4
.L_14778:
        /*0188*/ 	.word	index@(__assertfail)


	//----- nvinfo : EIATTR_MERCURY_ISA_VERSION
	.align		4
.L_14779:
        /*018c*/ 	.byte	0x03, 0x5f
        /*018e*/ 	.short	0x0000


	//----- nvinfo : EIATTR_COOP_GROUP_MASK_REGIDS
	.align		4
        /*0190*/ 	.byte	0x04, 0x29
        /*0192*/ 	.short	(.L_14781 - .L_14780)


	//   ....[0]....
.L_14780:
        /*0194*/ 	.word	0xffffffff


	//   ....[1]....
        /*0198*/ 	.word	0xffffffff


	//   ....[2]....
        /*019c*/ 	.word	0xffffffff


	//   ....[3]....
        /*01a0*/ 	.word	0xffffffff


	//   ....[4]....
        /*01a4*/ 	.word	0xffffffff


	//   ....[5]....
        /*01a8*/ 	.word	0xffffffff


	//   ....[6]....
        /*01ac*/ 	.word	0xffffffff


	//   ....[7]....
        /*01b0*/ 	.word	0xffffffff


	//   ....[8]....
        /*01b4*/ 	.word	0xffffffff


	//   ....[9]....
        /*01b8*/ 	.word	0xffffffff


	//   ....[10]....
        /*01bc*/ 	.word	0xffffffff


	//   ....[11]....
        /*01c0*/ 	.word	0xffffffff


	//   ....[12]....
        /*01c4*/ 	.word	0xffffffff


	//   ....[13]....
        /*01c8*/ 	.word	0xffffffff


	//   ....[14]....
        /*01cc*/ 	.word	0xffffffff


	//   ....[15]....
        /*01d0*/ 	.word	0xffffffff


	//   ....[16]....
        /*01d4*/ 	.word	0xffffffff


	//   ....[17]....
        /*01d8*/ 	.word	0xffffffff


	//   ....[18]....
        /*01dc*/ 	.word	0xffffffff


	//   ....[19]....
        /*01e0*/ 	.word	0xffffffff


	//   ....[20]....
        /*01e4*/ 	.word	0xffffffff


	//   ....[21]....
        /*01e8*/ 	.word	0xffffffff


	//   ....[22]....
        /*01ec*/ 	.word	0xffffffff


	//   ....[23]....
        /*01f0*/ 	.word	0xffffffff


	//   ....[24]....
        /*01f4*/ 	.word	0xffffffff


	//   ....[25]....
        /*01f8*/ 	.word	0xffffffff


	//   ....[26]....
        /*01fc*/ 	.word	0xffffffff


	//   ....[27]....
        /*0200*/ 	.word	0xffffffff


	//   ....[28]....
        /*0204*/ 	.word	0xffffffff


	//----- nvinfo : EIATTR_COOP_GROUP_INSTR_OFFSETS
	.align		4
.L_14781:
        /*0208*/ 	.byte	0x04, 0x28
        /*020a*/ 	.short	(.L_14783 - .L_14782)


	//   ....[0]....
.L_14782:
        /*020c*/ 	.word	0x00001030


	//   ....[1]....
        /*0210*/ 	.word	0x00001050


	//   ....[2]....
        /*0214*/ 	.word	0x00001070


	//   ....[3]....
        /*0218*/ 	.word	0x00001090


	//   ....[4]....
        /*021c*/ 	.word	0x00001140


	//   ....[5]....
        /*0220*/ 	.word	0x00001160


	//   ....[6]....
        /*0224*/ 	.word	0x00001180


	//   ....[7]....
        /*0228*/ 	.word	0x00001fb0


	//   ....[8]....
        /*022c*/ 	.word	0x00002010


	//   ....[9]....
        /*0230*/ 	.word	0x00002040


	//   ....[10]....
        /*0234*/ 	.word	0x00002060


	//   ....[11]....
        /*0238*/ 	.word	0x00002080


	//   ....[12]....
        /*023c*/ 	.word	0x000020d0


	//   ....[13]....
        /*0240*/ 	.word	0x000020f0


	//   ....[14]....
        /*0244*/ 	.word	0x00002110


	//   ....[15]....
        /*0248*/ 	.word	0x00002f20


	//   ....[16]....
        /*024c*/ 	.word	0x000037c0


	//   ....[17]....
        /*0250*/ 	.word	0x00003840


	//   ....[18]....
        /*0254*/ 	.word	0x000038a0


	//   ....[19]....
        /*0258*/ 	.word	0x00003900


	//   ....[20]....
        /*025c*/ 	.word	0x00003970


	//   ....[21]....
        /*0260*/ 	.word	0x000039f0


	//   ....[22]....
        /*0264*/ 	.word	0x00003a60


	//   ....[23]....
        /*0268*/ 	.word	0x00003ad0


	//   ....[24]....
        /*026c*/ 	.word	0x00003b30


	//   ....[25]....
        /*0270*/ 	.word	0x00003ba0


	//   ....[26]....
        /*0274*/ 	.word	0x00003c00


	//   ....[27]....
        /*0278*/ 	.word	0x00003c70


	//   ....[28]....
        /*027c*/ 	.word	0x00003cd0


	//----- nvinfo : EIATTR_SYSCALL_OFFSETS
	.align		4
.L_14783:
        /*0280*/ 	.byte	0x04, 0x46
        /*0282*/ 	.short	(.L_14785 - .L_14784)


	//   ....[0]....
.L_14784:
        /*0284*/ 	.word	0x00003620


	//   ....[1]....
        /*0288*/ 	.word	0x00003750


	//----- nvinfo : EIATTR_EXIT_INSTR_OFFSETS
	.align		4
.L_14785:
        /*028c*/ 	.byte	0x04, 0x1c
        /*028e*/ 	.short	(.L_14787 - .L_14786)


	//   ....[0]....
.L_14786:
        /*0290*/ 	.word	0x00000090


	//   ....[1]....
        /*0294*/ 	.word	0x00003270


	//   ....[2]....
        /*0298*/ 	.word	0x00003320


	//   ....[3]....
        /*029c*/ 	.word	0x000034f0


	//   ....[4]....
        /*02a0*/ 	.word	0x00003760


	//----- nvinfo : EIATTR_CTAIDZ_USED
	.align		4
.L_14787:
        /*02a4*/ 	.byte	0x01, 0x04
	.zero		2


	//----- nvinfo : EIATTR_CRS_STACK_SIZE
	.align		4
        /*02a8*/ 	.byte	0x04, 0x1e
        /*02aa*/ 	.short	(.L_14789 - .L_14788)
.L_14788:
        /*02ac*/ 	.word	0x00000000
.L_14789:


//--------------------- .nv.info._ZN4vllm25paged_attention_v2_kernelI13__nv_bfloat16hLi256ELi16ELi128ELNS_18Fp8KVCacheDataTypeE1ELb0ELi512EEEvPfS3_PT_PKS4_PKT0_SA_ifPKiSC_iPKfiiiSE_SE_iiiii --------------------------
	.section	.nv.info._ZN4vllm25paged_attention_v2_kernelI13__nv_bfloat16hLi256ELi16ELi128ELNS_18Fp8KVCacheDataTypeE1ELb0ELi512EEEvPfS3_PT_PKS4_PKT0_SA_ifPKiSC_iPKfiiiSE_SE_iiiii,"",@"SHT_CUDA_INFO"
	.sectionflags	@""
	.align	4


	//----- nvinfo : EIATTR_CUDA_API_VERSION
	.align		4
        /*0000*/ 	.byte	0x04, 0x37
        /*0002*/ 	.short	(.L_14791 - .L_14790)
.L_14790:
        /*0004*/ 	.word	0x00000082


	//----- nvinfo : EIATTR_SW2861232_WAR
	.align		4
.L_14791:
        /*0008*/ 	.byte	0x01, 0x35
	.zero		2


	//----- nvinfo : EIATTR_PARAM_CBANK
	.align		4
        /*000c*/ 	.byte	0x04, 0x0a
        /*000e*/ 	.short	(.L_14793 - .L_14792)
	.align		4
.L_14792:
        /*0010*/ 	.word	index@(.nv.constant0._ZN4vllm25paged_attention_v2_kernelI13__nv_bfloat16hLi256ELi16ELi128ELNS_18Fp8KVCacheDataTypeE1ELb0ELi512EEEvPfS3_PT_PKS4_PKT0_SA_ifPKiSC_iPKfiiiSE_SE_iiiii)
        /*0014*/ 	.short	0x0160
        /*0016*/ 	.short	0x008c


	//----- nvinfo : EIATTR_CBANK_PARAM_SIZE
	.align		4
.L_14793:
        /*0018*/ 	.byte	0x03, 0x19
        /*001a*/ 	.short	0x008c


	//----- nvinfo : EIATTR_KPARAM_INFO
	.align		4
        /*001c*/ 	.byte	0x04, 0x17
        /*001e*/ 	.short	(.L_14795 - .L_14794)
.L_14794:
        /*0020*/ 	.word	0x00000000
        /*0024*/ 	.short	0x0015
        /*0026*/ 	.short	0x0088
        /*0028*/ 	.byte	0x00, 0xf0, 0x11, 0x00


	//----- nvinfo : EIATTR_KPARAM_INFO
	.align		4
.L_14795:
        /*002c*/ 	.byte	0x04, 0x17
        /*002e*/ 	.short	(.L_14797 - .L_14796)
.L_14796:
        /*0030*/ 	.word	0x00000000
        /*0034*/ 	.short	0x0014
        /*0036*/ 	.short	0x0084
        /*0038*/ 	.byte	0x00, 0xf0, 0x11, 0x00


	//----- nvinfo : EIATTR_KPARAM_INFO
	.align		4
.L_14797:
        /*003c*/ 	.byte	0x04, 0x17
        /*003e*/ 	.short	(.L_14799 - .L_14798)
.L_14798:
        /*0040*/ 	.word	0x00000000
        /*0044*/ 	.short	0x0013
        /*0046*/ 	.short	0x0080
        /*0048*/ 	.byte	0x00, 0xf0, 0x11, 0x00


	//----- nvinfo : EIATTR_KPARAM_INFO
	.align		4
.L_14799:
        /*004c*/ 	.byte	0x04, 0x17
        /*004e*/ 	.short	(.L_14801 - .L_14800)
.L_14800:
        /*0050*/ 	.word	0x00000000
        /*0054*/ 	.short	0x0012
        /*0056*/ 	.short	0x007c
        /*0058*/ 	.byte	0x00, 0xf0, 0x11, 0x00


	//----- nvinfo : EIATTR_KPARAM_INFO
	.align		4
.L_14801:
        /*005c*/ 	.byte	0x04, 0x17
        /*005e*/ 	.short	(.L_14803 - .L_14802)
.L_14802:
        /*0060*/ 	.word	0x00000000
        /*0064*/ 	.short	0x0011
        /*0066*/ 	.short	0x0078
        /*0068*/ 	.byte	0x00, 0xf0, 0x11, 0x00


	//----- nvinfo : EIATTR_KPARAM_INFO
	.align		4
.L_14803:
        /*006c*/ 	.byte	0x04, 0x17
        /*006e*/ 	.short	(.L_14805 - .L_14804)
.L_14804:
        /*0070*/ 	.word	0x00000000
        /*0074*/ 	.short	0x0010
        /*0076*/ 	.short	0x0070
        /*0078*/ 	.byte	0x00, 0xf0, 0x21, 0x00


	//----- nvinfo : EIATTR_KPARAM_INFO
	.align		4
.L_14805:
        /*007c*/ 	.byte	0x04, 0x17
        /*007e*/ 	.short	(.L_14807 - .L_14806)
.L_14806:
        /*0080*/ 	.word	0x00000000
        /*0084*/ 	.short	0x000f
        /*0086*/ 	.short	0x0068
        /*0088*/ 	.byte	0x00, 0xf0, 0x21, 0x00


	//----- nvinfo : EIATTR_KPARAM_INFO
	.align		4
.L_14807:
        /*008c*/ 	.byte	0x04, 0x17
        /*008e*/ 	.short	(.L_14809 - .L_14808)
.L_14808:
        /*0090*/ 	.word	0x00000000
        /*0094*/ 	.short	0x000e
        /*0096*/ 	.short	0x0060
        /*0098*/ 	.byte	0x00, 0xf0, 0x11, 0x00


	//----- nvinfo : EIATTR_KPARAM_INFO
	.align		4
.L_14809:
        /*009c*/ 	.byte	0x04, 0x17
        /*009e*/ 	.short	(.L_14811 - .L_14810)
.L_14810:
        /*00a0*/ 	.word	0x00000000
        /*00a4*/ 	.short	0x000d
        /*00a6*/ 	.short	0x005c
        /*00a8*/ 	.byte	0x00, 0xf0, 0x11, 0x00


	//----- nvinfo : EIATTR_KPARAM_INFO
	.align		4
.L_14811:
        /*00ac*/ 	.byte	0x04, 0x17
        /*00ae*/ 	.short	(.L_14813 - .L_14812)
.L_14812:
        /*00b0*/ 	.word	0x00000000
        /*00b4*/ 	.short	0x000c
        /*00b6*/ 	.short	0x0058
        /*00b8*/ 	.byte	0x00, 0xf0, 0x11, 0x00


	//----- nvinfo : EIATTR_KPARAM_INFO
	.align		4
.L_14813:
        /*00bc*/ 	.byte	0x04, 0x17
        /*00be*/ 	.short	(.L_14815 - .L_14814)
.L_14814:
        /*00c0*/ 	.word	0x00000000
        /*00c4*/ 	.short	0x000b
        /*00c6*/ 	.short	0x0050
        /*00c8*/ 	.byte	0x00, 0xf0, 0x21, 0x00


	//----- nvinfo : EIATTR_KPARAM_INFO
	.align		4
.L_14815:
        /*00cc*/ 	.byte	0x04, 0x17
        /*00ce*/ 	.short	(.L_14817 - .L_14816)
.L_14816:
        /*00d0*/ 	.word	0x00000000
        /*00d4*/ 	.short	0x000a
        /*00d6*/ 	.short	0x0048
        /*00d8*/ 	.byte	0x00, 0xf0, 0x11, 0x00


	//----- nvinfo : EIATTR_KPARAM_INFO
	.align		4
.L_14817:
        /*00dc*/ 	.byte	0x04, 0x17
        /*00de*/ 	.short	(.L_14819 - .L_14818)
.L_14818:
        /*00e0*/ 	.word	0x00000000
        /*00e4*/ 	.short	0x0009
        /*00e6*/ 	.short	0x0040
        /*00e8*/ 	.byte	0x00, 0xf0, 0x21, 0x00


	//----- nvinfo : EIATTR_KPARAM_INFO
	.align		4
.L_14819:
        /*00ec*/ 	.byte	0x04, 0x17
        /*00ee*/ 	.short	(.L_14821 - .L_14820)
.L_14820:
        /*00f0*/ 	.word	0x00000000
        /*00f4*/ 	.short	0x0008
        /*00f6*/ 	.short	0x0038
        /*00f8*/ 	.byte	0x00, 0xf0, 0x21, 0x00


	//----- nvinfo : EIATTR_KPARAM_INFO
	.align		4
.L_14821:
        /*00fc*/ 	.byte	0x04, 0x17
        /*00fe*/ 	.short	(.L_14823 - .L_14822)
.L_14822:
        /*0100*/ 	.word	0x00000000
        /*0104*/ 	.short	0x0007
        /*0106*/ 	.short	0x0034
        /*0108*/ 	.byte	0x00, 0xf0, 0x11, 0x00


	//----- nvinfo : EIATTR_KPARAM_INFO
	.align		4
.L_14823:
        /*010c*/ 	.byte	0x04, 0x17
        /*010e*/ 	.short	(.L_14825 - .L_14824)
.L_14824:
        /*0110*/ 	.word	0x00000000
        /*0114*/ 	.short	0x0006
        /*0116*/ 	.short	0x0030
        /*0118*/ 	.byte	0x00, 0xf0, 0x11, 0x00


	//----- nvinfo : EIATTR_KPARAM_INFO
	.align		4
.L_14825:
        /*011c*/ 	.byte	0x04, 0x17
        /*011e*/ 	.short	(.L_14827 - .L_14826)
.L_14826:
        /*0120*/ 	.word	0x00000000
        /*0124*/ 	.short	0x0005
        /*0126*/ 	.short	0x0028
        /*0128*/ 	.byte	0x00, 0xf0, 0x21, 0x00


	//----- nvinfo : EIATTR_KPARAM_INFO
	.align		4
.L_14827:
        /*012c*/ 	.byte	0x04, 0x17
        /*012e*/ 	.short	(.L_14829 - .L_14828)
.L_14828:
        /*0130*/ 	.word	0x00000000
        /*0134*/ 	.short	0x0004
        /*0136*/ 	.short	0x0020
        /*0138*/ 	.byte	0x00, 0xf0, 0x21, 0x00


	//----- nvinfo : EIATTR_KPARAM_INFO
	.align		4
.L_14829:
        /*013c*/ 	.byte	0x04, 0x17
        /*013e*/ 	.short	(.L_14831 - .L_14830)
.L_14830:
        /*0140*/ 	.word	0x00000000
        /*0144*/ 	.short	0x0003
        /*0146*/ 	.short	0x0018
        /*0148*/ 	.byte	0x00, 0xf0, 0x21, 0x00


	//----- nvinfo : EIATTR_KPARAM_INFO
	.align		4
.L_14831:
        /*014c*/ 	.byte	0x04, 0x17
        /*014e*/ 	.short	(.L_14833 - .L_14832)
.L_14832:
        /*0150*/ 	.word	0x00000000
        /*0154*/ 	.short	0x0002
        /*0156*/ 	.short	0x0010
        /*0158*/ 	.byte	0x00, 0xf0, 0x21, 0x00


	//----- nvinfo : EIATTR_KPARAM_INFO
	.align		4
.L_14833:
        /*015c*/ 	.byte	0x04, 0x17
        /*015e*/ 	.short	(.L_14835 - .L_14834)
.L_14834:
        /*0160*/ 	.word	0x00000000
        /*0164*/ 	.short	0x0001
        /*0166*/ 	.short	0x0008
        /*0168*/ 	.byte	0x00, 0xf0, 0x21, 0x00


	//----- nvinfo : EIATTR_KPARAM_INFO
	.align		4
.L_14835:
        /*016c*/ 	.byte	0x04, 0x17
        /*016e*/ 	.short	(.L_14837 - .L_14836)
.L_14836:
        /*0170*/ 	.word	0x00000000
        /*0174*/ 	.short	0x0000
        /*0176*/ 	.short	0x0000
        /*0178*/ 	.byte	0x00, 0xf0, 0x21, 0x00


	//----- nvinfo : EIATTR_MAXREG_COUNT
	.align		4
.L_14837:
        /*017c*/ 	.byte	0x03, 0x1b
        /*017e*/ 	.short	0x00ff


	//----- nvinfo : EIATTR_NUM_BARRIERS
	.align		4
        /*0180*/ 	.byte	0x02, 0x4c
        /*0182*/ 	.byte	0x01
	.zero		1


	//----- nvinfo : EIATTR_EXTERNS
	.align		4
        /*0184*/ 	.byte	0x04, 0x0f
        /*0186*/ 	.short	(.L_14839 - .L_14838)


	//   ....[0]....
	.align		4
.L_14838:
        /*0188*/ 	.word	index@(__assertfail)


	//----- nvinfo : EIATTR_MERCURY_ISA_VERSION
	.align		4
.L_14839:
        /*018c*/ 	.byte	0x03, 0x5f
        /*018e*/ 	.short	0x0000


	//----- nvinfo : EIATTR_COOP_GROUP_MASK_REGIDS
	.align		4
        /*0190*/ 	.byte	0x04, 0x29
        /*0192*/ 	.short	(.L_14841 - .L_14840)


	//   ....[0]....
.L_14840:
        /*0194*/ 	.word	0xffffffff


	//   ....[1]....
        /*0198*/ 	.word	0xffffffff


	//   ....[2]....
        /*019c*/ 	.word	0xffffffff


	//   ....[3]....
        /*01a0*/ 	.word	0xffffffff


	//   ....[4]....
        /*01a4*/ 	.word	0xffffffff


	//   ....[5]....
        /*01a8*/ 	.word	0xffffffff


	//   ....[6]....
        /*01ac*/ 	.word	0xffffffff


	//   ....[7]....
        /*01b0*/ 	.word	0xffffffff


	//   ....[8]....
        /*01b4*/ 	.word	0xffffffff


	//   ....[9]....
        /*01b8*/ 	.word	0xffffffff


	//   ....[10]....
        /*01bc*/ 	.word	0xffffffff


	//   ....[11]....
        /*01c0*/ 	.word	0xffffffff


	//   ....[12]....
        /*01c4*/ 	.word	0xffffffff


	//   ....[13]....
        /*01c8*/ 	.word	0xffffffff


	//   ....[14]....
        /*01cc*/ 	.word	0xffffffff


	//   ....[15]....
        /*01d0*/ 	.word	0xffffffff


	//   ....[16]....
        /*01d4*/ 	.word	0xffffffff


	//   ....[17]....
        /*01d8*/ 	.word	0xffffffff


	//----- nvinfo : EIATTR_COOP_GROUP_INSTR_OFFSETS
	.align		4
.L_14841:
        /*01dc*/ 	.byte	0x04, 0x28
        /*01de*/ 	.short	(.L_14843 - .L_14842)


	//   ....[0]....
.L_14842:
        /*01e0*/ 	.word	0x00000700


	//   ....[1]....
        /*01e4*/ 	.word	0x00000720


	//   ....[2]....
        /*01e8*/ 	.word	0x00000740


	//   ....[3]....
        /*01ec*/ 	.word	0x000007f0


	//   ....[4]....
        /*01f0*/ 	.word	0x00000810


	//   ....[5]....
        /*01f4*/ 	.word	0x00000830


	//   ....[6]....
        /*01f8*/ 	.word	0x00001660


	//   ....[7]....
        /*01fc*/ 	.word	0x000016c0


	//   ....[8]....
        /*0200*/ 	.word	0x000016f0


	//   ....[9]....
        /*0204*/ 	.word	0x00001710


	//   ....[10]....
        /*0208*/ 	.word	0x00001730


	//   ....[11]....
        /*020c*/ 	.word	0x00001780


	//   ....[12]....
        /*0210*/ 	.word	0x000017a0


	//   ....[13]....
        /*0214*/ 	.word	0x000017c0


	//   ....[14]....
        /*0218*/ 	.word	0x00003400


	//   ....[15]....
        /*021c*/ 	.word	0x00003470


	//   ....[16]....
        /*0220*/ 	.word	0x000034d0


	//   ....[17]....
        /*0224*/ 	.word	0x00003530


	//----- nvinfo : EIATTR_SYSCALL_OFFSETS
	.align		4
.L_14843:
        /*0228*/ 	.byte	0x04, 0x46
        /*022a*/ 	.short	(.L_14845 - .L_14844)


	//   ....[0]....
.L_14844:
        /*022c*/ 	.word	0x00003390


	//----- nvinfo : EIATTR_EXIT_INSTR_OFFSETS
	.align		4
.L_14845:
        /*0230*/ 	.byte	0x04, 0x1c
        /*0232*/ 	.short	(.L_14847 - .L_14846)


	//   ....[0]....
.L_14846:
        /*0234*/ 	.word	0x00000090


	//   ....[1]....
        /*0238*/ 	.word	0x00002a60


	//   ....[2]....
        /*023c*/ 	.word	0x00002b10


	//   ....[3]....
        /*0240*/ 	.word	0x00003260


	//   ....[4]....
        /*0244*/ 	.word	0x000033a0


	//----- nvinfo : EIATTR_CTAIDZ_USED
	.align		4
.L_14847:
        /*0248*/ 	.byte	0x01, 0x04
	.zero		2


	//----- nvinfo : EIATTR_CRS_STACK_SIZE
	.align		4
        /*024c*/ 	.byte	0x04, 0x1e
        /*024e*/ 	.short	(.L_14849 - .L_14848)
.L_14848:
        /*0250*/ 	.word	0x00000000
.L_14849:


//--------------------- .nv.info._ZN4vllm25paged_attention_v2_kernelI13__nv_bfloat16hLi192ELi16ELi128ELNS_18Fp8KVCacheDataTypeE1ELb0ELi512EEEvPfS3_PT_PKS4_PKT0_SA_ifPKiSC_iPKfiiiSE_SE_iiiii --------------------------
	.section	.nv.info._ZN4vllm25paged_attention_v2_kernelI13__nv_bfloat16hLi192ELi16ELi128ELNS_18Fp8KVCacheDataTypeE1ELb0ELi512EEEvPfS3_PT_PKS4_PKT0_SA_ifPKiSC_iPKfiiiSE_SE_iiiii,"",@"SHT_CUDA_INFO"
	.sectionflags	@""
	.align	4


	//----- nvinfo : EIATTR_CUDA_API_VERSION
	.align		4
        /*0000*/ 	.byte	0x04, 0x37
        /*0002*/ 	.short	(.L_14851 - .L_14850)
.L_14850:
        /*0004*/ 	.word	0x00000082


	//----- nvinfo : EIATTR_SW2861232_WAR
	.align		4
.L_14851:
        /*0008*/ 	.byte	0x01, 0x35
	.zero		2


	//----- nvinfo : EIATTR_PARAM_CBANK
	.align		4
        /*000c*/ 	.byte	0x04, 0x0a
        /*000e*/ 	.short	(.L_14853 - .L_14852)
	.align		4
.L_14852:
        /*0010*/ 	.word	index@(.nv.constant0._ZN4vllm25paged_attention_v2_kernelI13__nv_bfloat16hLi192ELi16ELi128ELNS_18Fp8KVCacheDataTypeE1ELb0ELi512EEEvPfS3_PT_PKS4_PKT0_SA_ifPKiSC_iPKfiiiSE_SE_iiiii)
        /*0014*/ 	.short	0x0160
        /*0016*/ 	.short	0x008c


	//----- nvinfo : EIATTR_CBANK_PARAM_SIZE
	.align		4
.L_14853:
        /*0018*/ 	.byte	0x03, 0x19
        /*001a*/ 	.short	0x008c


	//----- nvinfo : EIATTR_KPARAM_INFO
	.align		4
        /*001c*/ 	.byte	0x04, 0x17
        /*001e*/ 	.short	(.L_14855 - .L_14854)
.L_14854:
        /*0020*/ 	.word	0x00000000
        /*0024*/ 	.short	0x0015
        /*0026*/ 	.short	0x0088
        /*0028*/ 	.byte	0x00, 0xf0, 0x11, 0x00


	//----- nvinfo : EIATTR_KPARAM_INFO
	.align		4
.L_14855:
        /*002c*/ 	.byte	0x04, 0x17
        /*002e*/ 	.short	(.L_14857 - .L_14856)
.L_14856:
        /*0030*/ 	.word	0x00000000
        /*0034*/ 	.short	0x0014
        /*0036*/ 	.short	0x0084
        /*0038*/ 	.byte	0x00, 0xf0, 0x11, 0x00


	//----- nvinfo : EIATTR_KPARAM_INFO
	.align		4
.L_14857:
        /*003c*/ 	.byte	0x04, 0x17
        /*003e*/ 	.short	(.L_14859 - .L_14858)
.L_14858:
        /*0040*/ 	.word	0x00000000
        /*0044*/ 	.short	0x0013
        /*0046*/ 	.short	0x0080
        /*0048*/ 	.byte	0x00, 0xf0, 0x11, 0x00


	//----- nvinfo : EIATTR_KPARAM_INFO
	.align		4
.L_14859:
        /*004c*/ 	.byte	0x04, 0x17
        /*004e*/ 	.short	(.L_14861 - .L_14860)
.L_14860:
        /*0050*/ 	.word	0x00000000
        /*0054*/ 	.short	0x0012
        /*0056*/ 	.short	0x007c
        /*0058*/ 	.byte	0x00, 0xf0, 0x11, 0x00


	//----- nvinfo : EIATTR_KPARAM_INFO
	.align		4
.L_14861:
        /*005c*/ 	.byte	0x04, 0x17
        /*005e*/ 	.short	(.L_14863 - .L_14862)
.L_14862:
        /*0060*/ 	.word	0x00000000
        /*0064*/ 	.short	0x0011
        /*0066*/ 	.short	0x0078
        /*0068*/ 	.byte	0x00, 0xf0, 0x11, 0x00


	//----- nvinfo : EIATTR_KPARAM_INFO
	.align		4
.L_14863:
        /*006c*/ 	.byte	0x04, 0x17
        /*006e*/ 	.short	(.L_14865 - .L_14864)
.L_14864:
        /*0070*/ 	.word	0x00000000
        /*0074*/ 	.short	0x0010
        /*0076*/ 	.short	0x0070
        /*0078*/ 	.byte	0x00, 0xf0, 0x21, 0x00


	//----- nvinfo : EIATTR_KPARAM_INFO
	.align		4
.L_14865:
        /*007c*/ 	.byte	0x04, 0x17
        /*007e*/ 	.short	(.L_14867 - .L_14866)
.L_14866:
        /*0080*/ 	.word	0x00000000
        /*0084*/ 	.short	0x000f
        /*0086*/ 	.short	0x0068
        /*0088*/ 	.byte	0x00, 0xf0, 0x21, 0x00


	//----- nvinfo : EIATTR_KPARAM_INFO
	.align		4
.L_14867:
        /*008c*/ 	.byte	0x04, 0x17
        /*008e*/ 	.short	(.L_14869 - .L_14868)
.L_14868:
        /*0090*/ 	.word	0x00000000
        /*0094*/ 	.short	0x000e
        /*0096*/ 	.short	0x0060
        /*0098*/ 	.byte	0x00, 0xf0, 0x11, 0x00


	//----- nvinfo : EIATTR_KPARAM_INFO
	.align		4
.L_14869:
        /*009c*/ 	.byte	0x04, 0x17
        /*009e*/ 	.short	(.L_14871 - .L_14870)
.L_14870:
        /*00a0*/ 	.word	0x00000000
        /*00a4*/ 	.short	0x000d
        /*00a6*/ 	.short	0x005c
        /*00a8*/ 	.byte	0x00, 0xf0, 0x11, 0x00


	//----- nvinfo : EIATTR_KPARAM_INFO
	.align		4
.L_14871:
        /*00ac*/ 	.byte	0x04, 0x17
        /*00ae*/ 	.short	(.L_14873 - .L_14872)
.L_14872:
        /*00b0*/ 	.word	0x00000000
        /*00b4*/ 	.short	0x000c
        /*00b6*/ 	.short	0x0058
        /*00b8*/ 	.byte	0x00, 0xf0, 0x11, 0x00


	//----- nvinfo : EIATTR_KPARAM_INFO
	.align		4
.L_14873:
        /*00bc*/ 	.byte	0x04, 0x17
        /*00be*/ 	.short	(.L_14875 - .L_14874)
.L_14874:
        /*00c0*/ 	.word	0x00000000
        /*00c4*/ 	.short	0x000b
        /*00c6*/ 	.short	0x0050
        /*00c8*/ 	.byte	0x00, 0xf0, 0x21, 0x00


	//----- nvinfo : EIATTR_KPARAM_INFO
	.align		4
.L_14875:
        /*00cc*/ 	.byte	0x04, 0x17
        /*00ce*/ 	.short	(.L_14877 - .L_14876)
.L_14876:
        /*00d0*/ 	.word	0x00000000
        /*00d4*/ 	.short	0x000a
        /*00d6*/ 	.short	0x0048
        /*00d8*/ 	.byte	0x00, 0xf0, 0x11, 0x00


	//----- nvinfo : EIATTR_KPARAM_INFO
	.align		4
.L_14877:
        /*00dc*/ 	.byte	0x04, 0x17
        /*00de*/ 	.short	(.L_14879 - .L_14878)
.L_14878:
        /*00e0*/ 	.word	0x00000000
        /*00e4*/ 	.short	0x0009
        /*00e6*/ 	.short	0x0040
        /*00e8*/ 	.byte	0x00, 0xf0, 0x21, 0x00


	//----- nvinfo : EIATTR_KPARAM_INFO
	.align		4
.L_14879:
        /*00ec*/ 	.byte	0x04, 0x17
        /*00ee*/ 	.short	(.L_14881 - .L_14880)
.L_14880:
        /*00f0*/ 	.word	0x00000000
        /*00f4*/ 	.short	0x0008
        /*00f6*/ 	.short	0x0038
        /*00f8*/ 	.byte	0x00, 0xf0, 0x21, 0x00


	//----- nvinfo : EIATTR_KPARAM_INFO
	.align		4
.L_14881:
        /*00fc*/ 	.byte	0x04, 0x17
        /*00fe*/ 	.short	(.L_14883 - .L_14882)
.L_14882:
        /*0100*/ 	.word	0x00000000
        /*0104*/ 	.short	0x0007
        /*0106*/ 	.short	0x0034
        /*0108*/ 	.byte	0x00, 0xf0, 0x11, 0x00


	//----- nvinfo : EIATTR_KPARAM_INFO
	.align		4
.L_14883:
        /*010c*/ 	.byte	0x04, 0x17
        /*010e*/ 	.short	(.L_14885 - .L_14884)
.L_14884:
        /*0110*/ 	.word	0x00000000
        /*0114*/ 	.short	0x0006
        /*0116*/ 	.short	0x0030
        /*0118*/ 	.byte	0x00, 0xf0, 0x11, 0x00


	//----- nvinfo : EIATTR_KPARAM_INFO
	.align		4
.L_14885:
        /*011c*/ 	.byte	0x04, 0x17
        /*011e*/ 	.short	(.L_14887 - .L_14886)
.L_14886:
        /*0120*/ 	.word	0x00000000
        /*0124*/ 	.short	0x0005
        /*0126*/ 	.short	0x0028
        /*0128*/ 	.byte	0x00, 0xf0, 0x21, 0x00


	//----- nvinfo : EIATTR_KPARAM_INFO
	.align		4
.L_14887:
        /*012c*/ 	.byte	0x04, 0x17
        /*012e*/ 	.short	(.L_14889 - .L_14888)
.L_14888:
        /*0130*/ 	.word	0x00000000
        /*0134*/ 	.short	0x0004
        /*0136*/ 	.short	0x0020
        /*0138*/ 	.byte	0x00, 0xf0, 0x21, 0x00


	//----- nvinfo : EIATTR_KPARAM_INFO
	.align		4
.L_14889:
        /*013c*/ 	.byte	0x04, 0x17
        /*013e*/ 	.short	(.L_14891 - .L_14890)
.L_14890:
        /*0140*/ 	.word	0x00000000
        /*0144*/ 	.short	0x0003
        /*0146*/ 	.short	0x0018
        /*0148*/ 	.byte	0x00, 0xf0, 0x21, 0x00


	//----- nvinfo : EIATTR_KPARAM_INFO
	.align		4
.L_14891:
        /*014c*/ 	.byte	0x04, 0x17
        /*014e*/ 	.short	(.L_14893 - .L_14892)
.L_14892:
        /*0150*/ 	.word	0x00000000
        /*0154*/ 	.short	0x0002
        /*0156*/ 	.short	0x0010
        /*0158*/ 	.byte	0x00, 0xf0, 0x21, 0x00


	//----- nvinfo : EIATTR_KPARAM_INFO
	.align		4
.L_14893:
        /*015c*/ 	.byte	0x04, 0x17
        /*015e*/ 	.short	(.L_14895 - .L_14894)
.L_14894:
        /*0160*/ 	.word	0x00000000
        /*0164*/ 	.short	0x0001
        /*0166*/ 	.short	0x0008
        /*0168*/ 	.byte	0x00, 0xf0, 0x21, 0x00


	//----- nvinfo : EIATTR_KPARAM_INFO
	.align		4
.L_14895:
        /*016c*/ 	.byte	0x04, 0x17
        /*016e*/ 	.short	(.L_14897 - .L_14896)
.L_14896:
        /*0170*/ 	.word	0x00000000
        /*0174*/ 	.short	0x0000
        /*0176*/ 	.short	0x0000
        /*0178*/ 	.byte	0x00, 0xf0, 0x21, 0x00


	//----- nvinfo : EIATTR_MAXREG_COUNT
	.align		4
.L_14897:
        /*017c*/ 	.byte	0x03, 0x1b
        /*017e*/ 	.short	0x00ff


	//----- nvinfo : EIATTR_NUM_BARRIERS
	.align		4
        /*0180*/ 	.byte	0x02, 0x4c
        /*0182*/ 	.byte	0x01
	.zero		1


	//----- nvinfo : EIATTR_EXTERNS
	.align		4
        /*0184*/ 	.byte	0x04, 0x0f
        /*0186*/ 	.short	(.L_14899 - .L_14898)


	//   ....[0]....
	.align		4
.L_14898:
        /*0188*/ 	.word	index@(__assertfail)


	//----- nvinfo : EIATTR_MERCURY_ISA_VERSION
	.align		4
.L_14899:
        /*018c*/ 	.byte	0x03, 0x5f
        /*018e*/ 	.short	0x0000


	//----- nvinfo : EIATTR_COOP_GROUP_MASK_REGIDS
	.align		4
        /*0190*/ 	.byte	0x04, 0x29
        /*0192*/ 	.short	(.L_14901 - .L_14900)


	//   ....[0]....
.L_14900:
        /*0194*/ 	.word	0xffffffff


	//   ....[1]....
        /*0198*/ 	.word	0xffffffff


	//   ....[2]....
        /*019c*/ 	.word	0xffffffff


	//   ....[3]....
        /*01a0*/ 	.word	0xffffffff


	//   ....[4]....
        /*01a4*/ 	.word	0xffffffff


	//   ....[5]....
        /*01a8*/ 	.word	0xffffffff


	//   ....[6]....
        /*01ac*/ 	.word	0xffffffff


	//   ....[7]....
        /*01b0*/ 	.word	0xffffffff


	//   ....[8]....
        /*01b4*/ 	.word	0xffffffff


	//   ....[9]....
        /*01b8*/ 	.word	0xffffffff


	//   ....[10]....
        /*01bc*/ 	.word	0xffffffff


	//   ....[11]....
        /*01c0*/ 	.word	0xffffffff


	//   ....[12]....
        /*01c4*/ 	.word	0xffffffff


	//   ....[13]....
        /*01c8*/ 	.word	0xffffffff


	//   ....[14]....
        /*01cc*/ 	.word	0xffffffff


	//   ....[15]....
        /*01d0*/ 	.word	0xffffffff


	//   ....[16]....
        /*01d4*/ 	.word	0xffffffff


	//   ....[17]....
        /*01d8*/ 	.word	0xffffffff


	//----- nvinfo : EIATTR_COOP_GROUP_INSTR_OFFSETS
	.align		4
.L_14901:
        /*01dc*/ 	.byte	0x04, 0x28
        /*01de*/ 	.short	(.L_14903 - .L_14902)


	//   ....[0]....
.L_14902:
        /*01e0*/ 	.word	0x00000700


	//   ....[1]....
        /*01e4*/ 	.word	0x00000720


	//   ....[2]....
        /*01e8*/ 	.word	0x00000740


	//   ....[3]....
        /*01ec*/ 	.word	0x000007f0


	//   ....[4]....
        /*01f0*/ 	.word	0x00000810


	//   ....[5]....
        /*01f4*/ 	.word	0x00000830


	//   ....[6]....
        /*01f8*/ 	.word	0x00001660


	//   ....[7]....
        /*01fc*/ 	.word	0x000016c0


	//   ....[8]....
        /*0200*/ 	.word	0x000016f0


	//   ....[9]....
        /*0204*/ 	.word	0x00001710


	//   ....[10]....
        /*0208*/ 	.word	0x00001730


	//   ....[11]....
        /*020c*/ 	.word	0x00001780


	//   ....[12]....
        /*0210*/ 	.word	0x000017a0


	//   ....[13]....
        /*0214*/ 	.word	0x000017c0


	//   ....[14]....
        /*0218*/ 	.word	0x00003070


	//   ....[15]....
        /*021c*/ 	.word	0x000030e0


	//   ....[16]....
        /*0220*/ 	.word	0x00003140


	//   ....[17]....
        /*0224*/ 	.word	0x000031a0


	//----- nvinfo : EIATTR_SYSCALL_OFFSETS
	.align		4
.L_14903:
        /*0228*/ 	.byte	0x04, 0x46
        /*022a*/ 	.short	(.L_14905 - .L_14904)


	//   ....[0]....
.L_14904:
        /*022c*/ 	.word	0x00003000


	//----- nvinfo : EIATTR_EXIT_INSTR_OFFSETS
	.align		4
.L_14905:
        /*0230*/ 	.byte	0x04, 0x1c
        /*0232*/ 	.short	(.L_14907 - .L_14906)


	//   ....[0]....
.L_14906:
        /*0234*/ 	.word	0x00000090


	//   ....[1]....
        /*0238*/ 	.word	0x000028c0


	//   ....[2]....
        /*023c*/ 	.word	0x00002960


	//   ....[3]....
        /*0240*/ 	.word	0x00002ed0


	//   ....[4]....
        /*0244*/ 	.word	0x00003010


	//----- nvinfo : EIATTR_CTAIDZ_USED
	.align		4
.L_14907:
        /*0248*/ 	.byte	0x01, 0x04
	.zero		2


	//----- nvinfo : EIATTR_CRS_STACK_SIZE
	.align		4
        /*024c*/ 	.byte	0x04, 0x1e
        /*024e*/ 	.short	(.L_14909 - .L_14908)
.L_14908:
        /*0250*/ 	.word	0x00000000
.L_14909:


//--------------------- .nv.info._ZN4vllm25paged_attention_v2_kernelI13__nv_bfloat16hLi128ELi16ELi128ELNS_18Fp8KVCacheDataTypeE1ELb0ELi512EEEvPfS3_PT_PKS4_PKT0_SA_ifPKiSC_iPKfiiiSE_SE_iiiii --------------------------
	.section	.nv.info._ZN4vllm25paged_attention_v2_kernelI13__nv_bfloat16hLi128ELi16ELi128ELNS_18Fp8KVCacheDataTypeE1ELb0ELi512EEEvPfS3_PT_PKS4_PKT0_SA_ifPKiSC_iPKfiiiSE_SE_iiiii,"",@"SHT_CUDA_INFO"
	.sectionflags	@""
	.align	4


	//----- nvinfo : EIATTR_CUDA_API_VERSION
	.align		4
        /*0000*/ 	.byte	0x04, 0x37
        /*0002*/ 	.short	(.L_14911 - .L_14910)
.L_14910:
        /*0004*/ 	.word	0x00000082


	//----- nvinfo : EIATTR_SW2861232_WAR
	.align		4
.L_14911:
        /*0008*/ 	.byte	0x01, 0x35
	.zero		2


	//----- nvinfo : EIATTR_PARAM_CBANK
	.align		4
        /*000c*/ 	.byte	0x04, 0x0a
        /*000e*/ 	.short	(.L_14913 - .L_14912)
	.align		4
.L_14912:
        /*0010*/ 	.word	index@(.nv.constant0._ZN4vllm25paged_attention_v2_kernelI13__nv_bfloat16hLi128ELi16ELi128ELNS_18Fp8KVCacheDataTypeE1ELb0ELi512EEEvPfS3_PT_PKS4_PKT0_SA_ifPKiSC_iPKfiiiSE_SE_iiiii)
        /*0014*/ 	.short	0x0160
        /*0016*/ 	.short	0x008c


	//----- nvinfo : EIATTR_CBANK_PARAM_SIZE
	.align		4
.L_14913:
        /*0018*/ 	.byte	0x03, 0x19
        /*001a*/ 	.short	0x008c


	//----- nvinfo : EIATTR_KPARAM_INFO
	.align		4
        /*001c*/ 	.byte	0x04, 0x17
        /*001e*/ 	.short	(.L_14915 - .L_14914)
.L_14914:
        /*0020*/ 	.word	0x00000000
        /*0024*/ 	.short	0x0015
        /*0026*/ 	.short	0x0088
        /*0028*/ 	.byte	0x00, 0xf0, 0x11, 0x00


	//----- nvinfo : EIATTR_KPARAM_INFO
	.align		4
.L_14915:
        /*002c*/ 	.byte	0x04, 0x17
        /*002e*/ 	.short	(.L_14917 - .L_14916)
.L_14916:
        /*0030*/ 	.word	0x00000000
        /*0034*/ 	.short	0x0014
        /*0036*/ 	.short	0x0084
        /*0038*/ 	.byte	0x00, 0xf0, 0x11, 0x00


	//----- nvinfo : EIATTR_KPARAM_INFO
	.align		4
.L_14917:
        /*003c*/ 	.byte	0x04, 0x17
        /*003e*/ 	.short	(.L_14919 - .L_14918)
.L_14918:
        /*0040*/ 	.word	0x00000000
        /*0044*/ 	.short	0x0013
        /*0046*/ 	.short	0x0080
        /*0048*/ 	.byte	0x00, 0xf0, 0x11, 0x00


	//----- nvinfo : EIATTR_KPARAM_INFO
	.align		4
.L_14919:
        /*004c*/ 	.byte	0x04, 0x17
        /*004e*/ 	.short	(.L_14921 - .L_14920)
.L_14920:
        /*0050*/ 	.word	0x00000000
        /*0054*/ 	.short	0x0012
        /*0056*/ 	.short	0x007c
        /*0058*/ 	.byte	0x00, 0xf0, 0x11, 0x00


	//----- nvinfo : EIATTR_KPARAM_INFO
	.align		4
.L_14921:
        /*005c*/ 	.byte	0x04, 0x17
        /*005e*/ 	.short	(.L_14923 - .L_14922)
.L_14922:
        /*0060*/ 	.word	0x00000000
        /*0064*/ 	.short	0x0011
        /*0066*/ 	.short	0x0078
        /*0068*/ 	.byte	0x00, 0xf0, 0x11, 0x00


	//----- nvinfo : EIATTR_KPARAM_INFO
	.align		4
.L_14923:
        /*006c*/ 	.byte	0x04, 0x17
        /*006e*/ 	.short	(.L_14925 - .L_14924)
.L_14924:
        /*0070*/ 	.word	0x00000000
        /*0074*/ 	.short	0x0010
        /*0076*/ 	.short	0x0070
        /*0078*/ 	.byte	0x00, 0xf0, 0x21, 0x00


	//----- nvinfo : EIATTR_KPARAM_INFO
	.align		4
.L_14925:
        /*007c*/ 	.byte	0x04, 0x17
        /*007e*/ 	.short	(.L_14927 - .L_14926)
.L_14926:
        /*0080*/ 	.word	0x00000000
        /*0084*/ 	.short	0x000f
        /*0086*/ 	.short	0x0068
        /*0088*/ 	.byte	0x00, 0xf0, 0x21, 0x00


	//----- nvinfo : EIATTR_KPARAM_INFO
	.align		4
.L_14927:
        /*008c*/ 	.byte	0x04, 0x17
        /*008e*/ 	.short	(.L_14929 - .L_14928)
.L_14928:
        /*0090*/ 	.word	0x00000000
        /*0094*/ 	.short	0x000e
        /*0096*/ 	.short	0x0060
        /*0098*/ 	.byte	0x00, 0xf0, 0x11, 0x00


	//----- nvinfo : EIATTR_KPARAM_INFO
	.align		4
.L_14929:
        /*009c*/ 	.byte	0x04, 0x17
        /*009e*/ 	.short	(.L_14931 - .L_14930)
.L_14930:
        /*00a0*/ 	.word	0x00000000
        /*00a4*/ 	.short	0x000d
        /*00a6*/ 	.short	0x005c
        /*00a8*/ 	.byte	0x00, 0xf0, 0x11, 0x00


	//----- nvinfo : EIATTR_KPARAM_INFO
	.align		4
.L_14931:
        /*00ac*/ 	.byte	0x04, 0x17
        /*00ae*/ 	.short	(.L_14933 - .L_14932)
.L_14932:
        /*00b0*/ 	.word	0x00000000
        /*00b4*/ 	.short	0x000c
        /*00b6*/ 	.short	0x0058
        /*00b8*/ 	.byte	0x00, 0xf0, 0x11, 0x00


	//----- nvinfo : EIATTR_KPARAM_INFO
	.align		4
.L_14933:
        /*00bc*/ 	.byte	0x04, 0x17
        /*00be*/ 	.short	(.L_14935 - .L_14934)
.L_14934:
        /*00c0*/ 	.word	0x00000000
        /*00c4*/ 	.short	0x000b
        /*00c6*/ 	.short	0x0050
        /*00c8*/ 	.byte	0x00, 0xf0, 0x21, 0x00


	//----- nvinfo : EIATTR_KPARAM_INFO
	.align		4
.L_14935:
        /*00cc*/ 	.byte	0x04, 0x17
        /*00ce*/ 	.short	(.L_14937 - .L_14936)
.L_14936:
        /*00d0*/ 	.word	0x00000000
        /*00d4*/ 	.short	0x000a
        /*00d6*/ 	.short	0x0048
        /*00d8*/ 	.byte	0x00, 0xf0, 0x11, 0x00


	//----- nvinfo : EIATTR_KPARAM_INFO
	.align		4
.L_14937:
        /*00dc*/ 	.byte	0x04, 0x17
        /*00de*/ 	.short	(.L_14939 - .L_14938)
.L_14938:
        /*00e0*/ 	.word	0x00000000
        /*00e4*/ 	.short	0x0009
        /*00e6*/ 	.short	0x0040
        /*00e8*/ 	.byte	0x00, 0xf0, 0x21, 0x00


	//----- nvinfo : EIATTR_KPARAM_INFO
	.align		4
.L_14939:
        /*00ec*/ 	.byte	0x04, 0x17
        /*00ee*/ 	.short	(.L_14941 - .L_14940)
.L_14940:
        /*00f0*/ 	.word	0x00000000
        /*00f4*/ 	.short	0x0008
        /*00f6*/ 	.short	0x0038
        /*00f8*/ 	.byte	0x00, 0xf0, 0x21, 0x00


	//----- nvinfo : EIATTR_KPARAM_INFO
	.align		4
.L_14941:
        /*00fc*/ 	.byte	0x04, 0x17
        /*00fe*/ 	.short	(.L_14943 - .L_14942)
.L_14942:
        /*0100*/ 	.word	0x00000000
        /*0104*/ 	.short	0x0007
        /*0106*/ 	.short	0x0034
        /*0108*/ 	.byte	0x00, 0xf0, 0x11, 0x00


	//----- nvinfo : EIATTR_KPARAM_INFO
	.align		4
.L_14943:
        /*010c*/ 	.byte	0x04, 0x17
        /*010e*/ 	.short	(.L_14945 - .L_14944)
.L_14944:
        /*0110*/ 	.word	0x00000000
        /*0114*/ 	.short	0x0006
        /*0116*/ 	.short	0x0030
        /*0118*/ 	.byte	0x00, 0xf0, 0x11, 0x00


	//----- nvinfo : EIATTR_KPARAM_INFO
	.align		4
.L_14945:
        /*011c*/ 	.byte	0x04, 0x17
        /*011e*/ 	.short	(.L_14947 - .L_14946)
.L_14946:
        /*0120*/ 	.word	0x00000000
        /*0124*/ 	.short	0x0005
        /*0126*/ 	.short	0x0028
        /*0128*/ 	.byte	0x00, 0xf0, 0x21, 0x00


	//----- nvinfo : EIATTR_KPARAM_INFO
	.align		4
.L_14947:
        /*012c*/ 	.byte	0x04, 0x17
        /*012e*/ 	.short	(.L_14949 - .L_14948)
.L_14948:
        /*0130*/ 	.word	0x00000000
        /*0134*/ 	.short	0x0004
        /*0136*/ 	.short	0x0020
        /*0138*/ 	.byte	0x00, 0xf0, 0x21, 0x00


	//----- nvinfo : EIATTR_KPARAM_INFO
	.align		4
.L_14949:
        /*013c*/ 	.byte	0x04, 0x17
        /*013e*/ 	.short	(.L_14951 - .L_14950)
.L_14950:
        /*0140*/ 	.word	0x00000000
        /*0144*/ 	.short	0x0003
        /*0146*/ 	.short	0x0018
        /*0148*/ 	.byte	0x00, 0xf0, 0x21, 0x00


	//----- nvinfo : EIATTR_KPARAM_INFO
	.align		4
.L_14951:
        /*014c*/ 	.byte	0x04, 0x17
        /*014e*/ 	.short	(.L_14953 - .L_14952)
.L_14952:
        /*0150*/ 	.word	0x00000000
        /*0154*/ 	.short	0x0002
        /*0156*/ 	.short	0x0010
        /*0158*/ 	.byte	0x00, 0xf0, 0x21, 0x00


	//----- nvinfo : EIATTR_KPARAM_INFO
	.align		4
.L_14953:
        /*015c*/ 	.byte	0x04, 0x17
        /*015e*/ 	.short	(.L_14955 - .L_14954)
.L_14954:
        /*0160*/ 	.word	0x00000000
        /*0164*/ 	.short	0x0001
        /*0166*/ 	.short	0x0008
        /*0168*/ 	.byte	0x00, 0xf0, 0x21, 0x00


	//----- nvinfo : EIATTR_KPARAM_INFO
	.align		4
.L_14955:
        /*016c*/ 	.byte	0x04, 0x17
        /*016e*/ 	.short	(.L_14957 - .L_14956)
.L_14956:
        /*0170*/ 	.word	0x00000000
        /*0174*/ 	.short	0x0000
        /*0176*/ 	.short	0x0000
        /*0178*/ 	.byte	0x00, 0xf0, 0x21, 0x00


	//----- nvinfo : EIATTR_MAXREG_COUNT
	.align		4
.L_14957:
        /*017c*/ 	.byte	0x03, 0x1b
        /*017e*/ 	.short	0x00ff


	//----- nvinfo : EIATTR_NUM_BARRIERS
	.align		4
        /*0180*/ 	.byte	0x02, 0x4c
        /*0182*/ 	.byte	0x01
	.zero		1


	//----- nvinfo : EIATTR_EXTERNS
	.align		4
        /*0184*/ 	.byte	0x04, 0x0f
        /*0186*/ 	.short	(.L_14959 - .L_14958)


	//   ....[0]....
	.align		4
.L_14958:
        /*0188*/ 	.word	index@(__assertfail)


	//----- nvinfo : EIATTR_MERCURY_ISA_VERSION
	.align		4
.L_14959:
        /*018c*/ 	.byte	0x03, 0x5f
        /*018e*/ 	.short	0x0000


	//----- nvinfo : EIATTR_COOP_GROUP_MASK_REGIDS
	.align		4
        /*0190*/ 	.byte	0x04, 0x29
        /*0192*/ 	.short	(.L_14961 - .L_14960)


	//   ....[0]....
.L_14960:
        /*0194*/ 	.word	0xffffffff


	//   ....[1]....
        /*0198*/ 	.word	0xffffffff


	//   ....[2]....
        /*019c*/ 	.word	0xffffffff


	//   ....[3]....
        /*01a0*/ 	.word	0xffffffff


	//   ....[4]....
        /*01a4*/ 	.word	0xffffffff


	//   ....[5]....
        /*01a8*/ 	.word	0xffffffff


	//   ....[6]....
        /*01ac*/ 	.word	0xffffffff


	//   ....[7]....
        /*01b0*/ 	.word	0xffffffff


	//   ....[8]....
        /*01b4*/ 	.word	0xffffffff


	//   ....[9]....
        /*01b8*/ 	.word	0xffffffff


	//   ....[10]....
        /*01bc*/ 	.word	0xffffffff


	//   ....[11]....
        /*01c0*/ 	.word	0xffffffff


	//   ....[12]....
        /*01c4*/ 	.word	0xffffffff


	//   ....[13]....
        /*01c8*/ 	.word	0xffffffff


	//   ....[14]....
        /*01cc*/ 	.word	0xffffffff


	//   ....[15]....
        /*01d0*/ 	.word	0xffffffff


	//   ....[16]....
        /*01d4*/ 	.word	0xffffffff


	//   ....[17]....
        /*01d8*/ 	.word	0xffffffff


	//----- nvinfo : EIATTR_COOP_GROUP_INSTR_OFFSETS
	.align		4
.L_14961:
        /*01dc*/ 	.byte	0x04, 0x28
        /*01de*/ 	.short	(.L_14963 - .L_14962)


	//   ....[0]....
.L_14962:
        /*01e0*/ 	.word	0x00000700


	//   ....[1]....
        /*01e4*/ 	.word	0x00000720


	//   ....[2]....
        /*01e8*/ 	.word	0x00000740


	//   ....[3]....
        /*01ec*/ 	.word	0x000007f0


	//   ....[4]....
        /*01f0*/ 	.word	0x00000810


	//   ....[5]....
        /*01f4*/ 	.word	0x00000830


	//   ....[6]....
        /*01f8*/ 	.word	0x00001660


	//   ....[7]....
        /*01fc*/ 	.word	0x000016c0


	//   ....[8]....
        /*0200*/ 	.word	0x000016f0


	//   ....[9]....
        /*0204*/ 	.word	0x00001710


	//   ....[10]....
        /*0208*/ 	.word	0x00001730


	//   ....[11]....
        /*020c*/ 	.word	0x00001780


	//   ....[12]....
        /*0210*/ 	.word	0x000017a0


	//   ....[13]....
        /*0214*/ 	.word	0x000017c0


	//   ....[14]....
        /*0218*/ 	.word	0x00002c90


	//   ....[15]....
        /*021c*/ 	.word	0x00002d00


	//   ....[16]....
        /*0220*/ 	.word	0x00002d60


	//   ....[17]....
        /*0224*/ 	.word	0x00002dc0


	//----- nvinfo : EIATTR_SYSCALL_OFFSETS
	.align		4
.L_14963:
        /*0228*/ 	.byte	0x04, 0x46
        /*022a*/ 	.short	(.L_14965 - .L_14964)


	//   ....[0]....
.L_14964:
        /*022c*/ 	.word	0x00002c20


	//----- nvinfo : EIATTR_EXIT_INSTR_OFFSETS
	.align		4
.L_14965:
        /*0230*/ 	.byte	0x04, 0x1c
        /*0232*/ 	.short	(.L_14967 - .L_14966)


	//   ....[0]....
.L_14966:
        /*0234*/ 	.word	0x00000090


	//   ....[1]....
        /*0238*/ 	.word	0x000026b0


	//   ....[2]....
        /*023c*/ 	.word	0x00002760


	//   ....[3]....
        /*0240*/ 	.word	0x00002af0


	//   ....[4]....
        /*0244*/ 	.word	0x00002c30


	//----- nvinfo : EIATTR_CTAIDZ_USED
	.align		4
.L_14967:
        /*0248*/ 	.byte	0x01, 0x04
	.zero		2


	//----- nvinfo : EIATTR_CRS_STACK_SIZE
	.align		4
        /*024c*/ 	.byte	0x04, 0x1e
        /*024e*/ 	.short	(.L_14969 - .L_14968)
.L_14968:
        /*0250*/ 	.word	0x00000000
.L_14969:


//--------------------- .nv.info._ZN4vllm25paged_attention_v2_kernelI13__nv_bfloat16hLi120ELi16ELi128ELNS_18Fp8KVCacheDataTypeE1ELb0ELi512EEEvPfS3_PT_PKS4_PKT0_SA_ifPKiSC_iPKfiiiSE_SE_iiiii --------------------------
	.section	.nv.info._ZN4vllm25paged_attention_v2_kernelI13__nv_bfloat16hLi120ELi16ELi128ELNS_18Fp8KVCacheDataTypeE1ELb0ELi512EEEvPfS3_PT_PKS4_PKT0_SA_ifPKiSC_iPKfiiiSE_SE_iiiii,"",@"SHT_CUDA_INFO"
	.sectionflags	@""
	.align	4


	//----- nvinfo : EIATTR_CUDA_API_VERSION
	.align		4
        /*0000*/ 	.byte	0x04, 0x37
        /*0002*/ 	.short	(.L_14971 - .L_14970)
.L_14970:
        /*0004*/ 	.word	0x00000082


	//----- nvinfo : EIATTR_SW2861232_WAR
	.align		4
.L_14971:
        /*0008*/ 	.byte	0x01, 0x35
	.zero		2


	//----- nvinfo : EIATTR_PARAM_CBANK
	.align		4
        /*000c*/ 	.byte	0x04, 0x0a
        /*000e*/ 	.short	(.L_14973 - .L_14972)
	.align		4
.L_14972:
        /*0010*/ 	.word	index@(.nv.constant0._ZN4vllm25paged_attention_v2_kernelI13__nv_bfloat16hLi120ELi16ELi128ELNS_18Fp8KVCacheDataTypeE1ELb0ELi512EEEvPfS3_PT_PKS4_PKT0_SA_ifPKiSC_iPKfiiiSE_SE_iiiii)
        /*0014*/ 	.short	0x0160
        /*0016*/ 	.short	0x008c


	//----- nvinfo : EIATTR_CBANK_PARAM_SIZE
	.align		4
.L_14973:
        /*0018*/ 	.byte	0x03, 0x19
        /*001a*/ 	.short	0x008c


	//----- nvinfo : EIATTR_KPARAM_INFO
	.align		4
        /*001c*/ 	.byte	0x04, 0x17
        /*001e*/ 	.short	(.L_14975 - .L_14974)
.L_14974:
        /*0020*/ 	.word	0x00000000
        /*0024*/ 	.short	0x0015
        /*0026*/ 	.short	0x0088
        /*0028*/ 	.byte	0x00, 0xf0, 0x11, 0x00


	//----- nvinfo : EIATTR_KPARAM_INFO
	.align		4
.L_14975:
        /*002c*/ 	.byte	0x04, 0x17
        /*002e*/ 	.short	(.L_14977 - .L_14976)
.L_14976:
        /*0030*/ 	.word	0x00000000
        /*0034*/ 	.short	0x0014
        /*0036*/ 	.short	0x0084
        /*0038*/ 	.byte	0x00, 0xf0, 0x11, 0x00


	//----- nvinfo : EIATTR_KPARAM_INFO
	.align		4
.L_14977:
        /*003c*/ 	.byte	0x04, 0x17
        /*003e*/ 	.short	(.L_14979 - .L_14978)
.L_14978:
        /*0040*/ 	.word	0x00000000
        /*0044*/ 	.short	0x0013
        /*0046*/ 	.short	0x0080
        /*0048*/ 	.byte	0x00, 0xf0, 0x11, 0x00


	//----- nvinfo : EIATTR_KPARAM_INFO
	.align		4
.L_14979:
        /*004c*/ 	.byte	0x04, 0x17
        /*004e*/ 	.short	(.L_14981 - .L_14980)
.L_14980:
        /*0050*/ 	.word	0x00000000
        /*0054*/ 	.short	0x0012
        /*0056*/ 	.short	0x007c
        /*0058*/ 	.byte	0x00, 0xf0, 0x11, 0x00


	//----- nvinfo : EIATTR_KPARAM_INFO
	.align		4
.L_14981:
        /*005c*/ 	.byte	0x04, 0x17
        /*005e*/ 	.short	(.L_14983 - .L_14982)
.L_14982:
        /*0060*/ 	.word	0x00000000
        /*0064*/ 	.short	0x0011
        /*0066*/ 	.short	0x0078
        /*0068*/ 	.byte	0x00, 0xf0, 0x11, 0x00


	//----- nvinfo : EIATTR_KPARAM_INFO
	.align		4
.L_14983:
        /*006c*/ 	.byte	0x04, 0x17
        /*006e*/ 	.short	(.L_14985 - .L_14984)
.L_14984:
        /*0070*/ 	.word	0x00000000
        /*0074*/ 	.short	0x0010
        /*0076*/ 	.short	0x0070
        /*0078*/ 	.byte	0x00, 0xf0, 0x21, 0x00


	//----- nvinfo : EIATTR_KPARAM_INFO
	.align		4
.L_14985:
        /*007c*/ 	.byte	0x04, 0x17
        /*007e*/ 	.short	(.L_14987 - .L_14986)
.L_14986:
        /*0080*/ 	.word	0x00000000
        /*0084*/ 	.short	0x000f
        /*0086*/ 	.short	0x0068
        /*0088*/ 	.byte	0x00, 0xf0, 0x21, 0x00


	//----- nvinfo : EIATTR_KPARAM_INFO
	.align		4
.L_14987:
        /*008c*/ 	.byte	0x04, 0x17
        /*008e*/ 	.short	(.L_14989 - .L_14988)
.L_14988:
        /*0090*/ 	.word	0x00000000
        /*0094*/ 	.short	0x000e
        /*0096*/ 	.short	0x0060
        /*0098*/ 	.byte	0x00, 0xf0, 0x11, 0x00


	//----- nvinfo : EIATTR_KPARAM_INFO
	.align		4
.L_14989:
        /*009c*/ 	.byte	0x04, 0x17
        /*009e*/ 	.short	(.L_14991 - .L_14990)
.L_14990:
        /*00a0*/ 	.word	0x00000000
        /*00a4*/ 	.short	0x000d
        /*00a6*/ 	.short	0x005c
        /*00a8*/ 	.byte	0x00, 0xf0, 0x11, 0x00


	//----- nvinfo : EIATTR_KPARAM_INFO
	.align		4
.L_14991:
        /*00ac*/ 	.byte	0x04, 0x17
        /*00ae*/ 	.short	(.L_14993 - .L_14992)
.L_14992:
        /*00b0*/ 	.word	0x00000000
        /*00b4*/ 	.short	0x000c
        /*00b6*/ 	.short	0x0058
        /*00b8*/ 	.byte	0x00, 0xf0, 0x11, 0x00


	//----- nvinfo : EIATTR_KPARAM_INFO
	.align		4
.L_14993:
        /*00bc*/ 	.byte	0x04, 0x17
        /*00be*/ 	.short	(.L_14995 - .L_14994)
.L_14994:
        /*00c0*/ 	.word	0x00000000
        /*00c4*/ 	.short	0x000b
        /*00c6*/ 	.short	0x0050
        /*00c8*/ 	.byte	0x00, 0xf0, 0x21, 0x00


	//----- nvinfo : EIATTR_KPARAM_INFO
	.align		4
.L_14995:
        /*00cc*/ 	.byte	0x04, 0x17
        /*00ce*/ 	.short	(.L_14997 - .L_14996)
.L_14996:
        /*00d0*/ 	.word	0x00000000
        /*00d4*/ 	.short	0x000a
        /*00d6*/ 	.short	0x0048
        /*00d8*/ 	.byte	0x00, 0xf0, 0x11, 0x00


	//----- nvinfo : EIATTR_KPARAM_INFO
	.align		4
.L_14997:
        /*00dc*/ 	.byte	0x04, 0x17
        /*00de*/ 	.short	(.L_14999 - .L_14998)
.L_14998:
        /*00e0*/ 	.word	0x00000000
        /*00e4*/ 	.short	0x0009
        /*00e6*/ 	.short	0x0040
        /*00e8*/ 	.byte	0x00, 0xf0, 0x21, 0x00


	//----- nvinfo : EIATTR_KPARAM_INFO
	.align		4
.L_14999:
        /*00ec*/ 	.byte	0x04, 0x17
        /*00ee*/ 	.short	(.L_15001 - .L_15000)
.L_15000:
        /*00f0*/ 	.word	0x00000000
        /*00f4*/ 	.short	0x0008
        /*00f6*/ 	.short	0x0038
        /*00f8*/ 	.byte	0x00, 0xf0, 0x21, 0x00


	//----- nvinfo : EIATTR_KPARAM_INFO
	.align		4
.L_15001:
        /*00fc*/ 	.byte	0x04, 0x17
        /*00fe*/ 	.short	(.L_15003 - .L_15002)
.L_15002:
        /*0100*/ 	.word	0x00000000
        /*0104*/ 	.short	0x0007
        /*0106*/ 	.short	0x0034
        /*0108*/ 	.byte	0x00, 0xf0, 0x11, 0x00


	//----- nvinfo : EIATTR_KPARAM_INFO
	.align		4
.L_15003:
        /*010c*/ 	.byte	0x04, 0x17
        /*010e*/ 	.short	(.L_15005 - .L_15004)
.L_15004:
        /*0110*/ 	.word	0x00000000
        /*0114*/ 	.short	0x0006
        /*0116*/ 	.short	0x0030
        /*0118*/ 	.byte	0x00, 0xf0, 0x11, 0x00


	//----- nvinfo : EIATTR_KPARAM_INFO
	.align		4
.L_15005:
        /*011c*/ 	.byte	0x04, 0x17
        /*011e*/ 	.short	(.L_15007 - .L_15006)
.L_15006:
        /*0120*/ 	.word	0x00000000
        /*0124*/ 	.short	0x0005
        /*0126*/ 	.short	0x0028
        /*0128*/ 	.byte	0x00, 0xf0, 0x21, 0x00


	//----- nvinfo : EIATTR_KPARAM_INFO
	.align		4
.L_15007:
        /*012c*/ 	.byte	0x04, 0x17
        /*012e*/ 	.short	(.L_15009 - .L_15008)
.L_15008:
        /*0130*/ 	.word	0x00000000
        /*0134*/ 	.short	0x0004
        /*0136*/ 	.short	0x0020
        /*0138*/ 	.byte	0x00, 0xf0, 0x21, 0x00


	//----- nvinfo : EIATTR_KPARAM_INFO
	.align		4
.L_15009:
        /*013c*/ 	.byte	0x04, 0x17
        /*013e*/ 	.short	(.L_15011 - .L_15010)
.L_15010:
        /*0140*/ 	.word	0x00000000
        /*0144*/ 	.short	0x0003
        /*0146*/ 	.short	0x0018
        /*0148*/ 	.byte	0x00, 0xf0, 0x21, 0x00


	//----- nvinfo : EIATTR_KPARAM_INFO
	.align		4
.L_15011:
        /*014c*/ 	.byte	0x04, 0x17
        /*014e*/ 	.short	(.L_15013 - .L_15012)
.L_15012:
        /*0150*/ 	.word	0x00000000
        /*0154*/ 	.short	0x0002
        /*0156*/ 	.short	0x0010
        /*0158*/ 	.byte	0x00, 0xf0, 0x21, 0x00


	//----- nvinfo : EIATTR_KPARAM_INFO
	.align		4
.L_15013:
        /*015c*/ 	.byte	0x04, 0x17
        /*015e*/ 	.short	(.L_15015 - .L_15014)
.L_15014:
        /*0160*/ 	.word	0x00000000
        /*0164*/ 	.short	0x0001
        /*0166*/ 	.short	0x0008
        /*0168*/ 	.byte	0x00, 0xf0, 0x21, 0x00


	//----- nvinfo : EIATTR_KPARAM_INFO
	.align		4
.L_15015:
        /*016c*/ 	.byte	0x04, 0x17
        /*016e*/ 	.short	(.L_15017 - .L_15016)
.L_15016:
        /*0170*/ 	.word	0x00000000
        /*0174*/ 	.short	0x0000
        /*0176*/ 	.short	0x0000
        /*0178*/ 	.byte	0x00, 0xf0, 0x21, 0x00


	//----- nvinfo : EIATTR_MAXREG_COUNT
	.align		4
.L_15017:
        /*017c*/ 	.byte	0x03, 0x1b
        /*017e*/ 	.short	0x00ff


	//----- nvinfo : EIATTR_NUM_BARRIERS
	.align		4
        /*0180*/ 	.byte	0x02, 0x4c
        /*0182*/ 	.byte	0x01
	.zero		1


	//----- nvinfo : EIATTR_EXTERNS
	.align		4
        /*0184*/ 	.byte	0x04, 0x0f
        /*0186*/ 	.short	(.L_15019 - .L_15018)


	//   ....[0]....
	.align		4
.L_15018:
        /*0188*/ 	.word	index@(__assertfail)


	//----- nvinfo : EIATTR_MERCURY_ISA_VERSION
	.align		4
.L_15019:
        /*018c*/ 	.byte	0x03, 0x5f
        /*018e*/ 	.short	0x0000


	//----- nvinfo : EIATTR_COOP_GROUP_MASK_REGIDS
	.align		4
        /*0190*/ 	.byte	0x04, 0x29
        /*0192*/ 	.short	(.L_15021 - .L_15020)


	//   ....[0]....
.L_15020:
        /*0194*/ 	.word	0xffffffff


	//   ....[1]....
        /*0198*/ 	.word	0xffffffff


	//   ....[2]....
        /*019c*/ 	.word	0xffffffff


	//   ....[3]....
        /*01a0*/ 	.word	0xffffffff


	//   ....[4]....
        /*01a4*/ 	.word	0xffffffff


	//   ....[5]....
        /*01a8*/ 	.word	0xffffffff


	//   ....[6]....
        /*01ac*/ 	.word	0xffffffff


	//   ....[7]....
        /*01b0*/ 	.word	0xffffffff


	//   ....[8]....
        /*01b4*/ 	.word	0xffffffff


	//   ....[9]....
        /*01b8*/ 	.word	0xffffffff


	//   ....[10]....
        /*01bc*/ 	.word	0xffffffff


	//   ....[11]....
        /*01c0*/ 	.word	0xffffffff


	//   ....[12]....
        /*01c4*/ 	.word	0xffffffff


	//   ....[13]....
        /*01c8*/ 	.word	0xffffffff


	//   ....[14]....
        /*01cc*/ 	.word	0xffffffff


	//   ....[15]....
        /*01d0*/ 	.word	0xffffffff


	//   ....[16]....
        /*01d4*/ 	.word	0xffffffff


	//   ....[17]....
        /*01d8*/ 	.word	0xffffffff


	//----- nvinfo : EIATTR_COOP_GROUP_INSTR_OFFSETS
	.align		4
.L_15021:
        /*01dc*/ 	.byte	0x04, 0x28
        /*01de*/ 	.short	(.L_15023 - .L_15022)


	//   ....[0]....
.L_15022:
        /*01e0*/ 	.word	0x00000700


	//   ....[1]....
        /*01e4*/ 	.word	0x00000720


	//   ....[2]....
        /*01e8*/ 	.word	0x00000740


	//   ....[3]....
        /*01ec*/ 	.word	0x000007f0


	//   ....[4]....
        /*01f0*/ 	.word	0x00000810


	//   ....[5]....
        /*01f4*/ 	.word	0x00000830


	//   ....[6]....
        /*01f8*/ 	.word	0x00001660


	//   ....[7]....
        /*01fc*/ 	.word	0x000016c0


	//   ....[8]....
        /*0200*/ 	.word	0x000016f0


	//   ....[9]....
        /*0204*/ 	.word	0x00001710


	//   ....[10]....
        /*0208*/ 	.word	0x00001730


	//   ....[11]....
        /*020c*/ 	.word	0x00001780


	//   ....[12]....
        /*0210*/ 	.word	0x000017a0


	//   ....[13]....
        /*0214*/ 	.word	0x000017c0


	//   ....[14]....
        /*0218*/ 	.word	0x00002e50


	//   ....[15]....
        /*021c*/ 	.word	0x00002ec0


	//   ....[16]....
        /*0220*/ 	.word	0x00002f20


	//   ....[17]....
        /*0224*/ 	.word	0x00002f80


	//----- nvinfo : EIATTR_SYSCALL_OFFSETS
	.align		4
.L_15023:
        /*0228*/ 	.byte	0x04, 0x46
        /*022a*/ 	.short	(.L_15025 - .L_15024)


	//   ....[0]....
.L_15024:
        /*022c*/ 	.word	0x00002de0


	//----- nvinfo : EIATTR_EXIT_INSTR_OFFSETS
	.align		4
.L_15025:
        /*0230*/ 	.byte	0x04, 0x1c
        /*0232*/ 	.short	(.L_15027 - .L_15026)


	//   ....[0]....
.L_15026:
        /*0234*/ 	.word	0x00000090


	//   ....[1]....
        /*0238*/ 	.word	0x00002820


	//   ....[2]....
        /*023c*/ 	.word	0x00002c30


	//   ....[3]....
        /*0240*/ 	.word	0x00002cb0


	//   ....[4]....
        /*0244*/ 	.word	0x00002df0


	//----- nvinfo : EIATTR_CTAIDZ_USED
	.align		4
.L_15027:
        /*0248*/ 	.byte	0x01, 0x04
	.zero		2


	//----- nvinfo : EIATTR_CRS_STACK_SIZE
	.align		4
        /*024c*/ 	.byte	0x04, 0x1e
        /*024e*/ 	.short	(.L_15029 - .L_15028)
.L_15028:
        /*0250*/ 	.word	0x00000000
.L_15029:


//--------------------- .nv.info._ZN4vllm25paged_attention_v2_kernelI13__nv_bfloat16hLi112ELi16ELi128ELNS_18Fp8KVCacheDataTypeE1ELb0ELi512EEEvPfS3_PT_PKS4_PKT0_SA_ifPKiSC_iPKfiiiSE_SE_iiiii --------------------------
	.section	.nv.info._ZN4vllm25paged_attention_v2_kernelI13__nv_bfloat16hLi112ELi16ELi128ELNS_18Fp8KVCacheDataTypeE1ELb0ELi512EEEvPfS3_PT_PKS4_PKT0_SA_ifPKiSC_iPKfiiiSE_SE_iiiii,"",@"SHT_CUDA_INFO"
	.sectionflags	@""
	.align	4


	//----- nvinfo : EIATTR_CUDA_API_VERSION
	.align		4
        /*0000*/ 	.byte	0x04, 0x37
        /*0002*/ 	.short	(.L_15031 - .L_15030)
.L_15030:
        /*0004*/ 	.word	0x00000082


	//----- nvinfo : EIATTR_SW2861232_WAR
	.align		4
.L_15031:
        /*0008*/ 	.byte	0x01, 0x35
	.zero		2


	//----- nvinfo : EIATTR_PARAM_CBANK
	.align		4
        /*000c*/ 	.byte	0x04, 0x0a
        /*000e*/ 	.short	(.L_15033 - .L_15032)
	.align		4
.L_15032:
        /*0010*/ 	.word	index@(.nv.constant0._ZN4vllm25paged_attention_v2_kernelI13__nv_bfloat16hLi112ELi16ELi128ELNS_18Fp8KVCacheDataTypeE1ELb0ELi512EEEvPfS3_PT_PKS4_PKT0_SA_ifPKiSC_iPKfiiiSE_SE_iiiii)
        /*0014*/ 	.short	0x0160
        /*0016*/ 	.short	0x008c


	//----- nvinfo : EIATTR_CBANK_PARAM_SIZE
	.align		4
.L_15033:
        /*0018*/ 	.byte	0x03, 0x19
        /*001a*/ 	.short	0x008c


	//----- nvinfo : EIATTR_KPARAM_INFO
	.align		4
        /*001c*/ 	.byte	0x04, 0x17
        /*001e*/ 	.short	(.L_15035 - .L_15034)
.L_15034:
        /*0020*/ 	.word	0x00000000
        /*0024*/ 	.short	0x0015
        /*0026*/ 	.short	0x0088
        /*0028*/ 	.byte	0x00, 0xf0, 0x11, 0x00


	//----- nvinfo : EIATTR_KPARAM_INFO
	.align		4
.L_15035:
        /*002c*/ 	.byte	0x04, 0x17
        /*002e*/ 	.short	(.L_15037 - .L_15036)
.L_15036:
        /*0030*/ 	.word	0x00000000
        /*0034*/ 	.short	0x0014
        /*0036*/ 	.short	0x0084
        /*0038*/ 	.byte	0x00, 0xf0, 0x11, 0x00


	//----- nvinfo : EIATTR_KPARAM_INFO
	.align		4
.L_15037:
        /*003c*/ 	.byte	0x04, 0x17
        /*003e*/ 	.short	(.L_15039 - .L_15038)
.L_15038:
        /*0040*/ 	.word	0x00000000
        /*0044*/ 	.short	0x0013
        /*0046*/ 	.short	0x0080
        /*0048*/ 	.byte	0x00, 0xf0, 0x11, 0x00


	//----- nvinfo : EIATTR_KPARAM_INFO
	.align		4
.L_15039:
        /*004c*/ 	.byte	0x04, 0x17
        /*004e*/ 	.short	(.L_15041 - .L_15040)
.L_15040:
        /*0050*/ 	.word	0x00000000
        /*0054*/ 	.short	0x0012
        /*0056*/ 	.short	0x007c
        /*0058*/ 	.byte	0x00, 0xf0, 0x11, 0x00


	//----- nvinfo : EIATTR_KPARAM_INFO
	.align		4
.L_15041:
        /*005c*/ 	.byte	0x04, 0x17
        /*005e*/ 	.short	(.L_15043 - .L_15042)
.L_15042:
        /*0060*/ 	.word	0x00000000
        /*0064*/ 	.short	0x0011
        /*0066*/ 	.short	0x0078
        /*0068*/ 	.byte	0x00, 0xf0, 0x11, 0x00


	//----- nvinfo : EIATTR_KPARAM_INFO
	.align		4
.L_15043:
        /*006c*/ 	.byte	0x04, 0x17
        /*006e*/ 	.short	(.L_15045 - .L_15044)
.L_15044:
        /*0070*/ 	.word	0x00000000
        /*0074*/ 	.short	0x0010
        /*0076*/ 	.short	0x0070
        /*0078*/ 	.byte	0x00, 0xf0, 0x21, 0x00


	//----- nvinfo : EIATTR_KPARAM_INFO
	.align		4
.L_15045:
        /*007c*/ 	.byte	0x04, 0x17
        /*007e*/ 	.short	(.L_15047 - .L_15046)
.L_15046:
        /*0080*/ 	.word	0x00000000
        /*0084*/ 	.short	0x000f
        /*0086*/ 	.short	0x0068
        /*0088*/ 	.byte	0x00, 0xf0, 0x21, 0x00


	//----- nvinfo : EIATTR_KPARAM_INFO
	.align		4
.L_15047:
        /*008c*/ 	.byte	0x04, 0x17
        /*008e*/ 	.short	(.L_15049 - .L_15048)
.L_15048:
        /*0090*/ 	.word	0x00000000
        /*0094*/ 	.short	0x000e
        /*0096*/ 	.short	0x0060
        /*0098*/ 	.byte	0x00, 0xf0, 0x11, 0x00


	//----- nvinfo : EIATTR_KPARAM_INFO
	.align		4
.L_15049:
        /*009c*/ 	.byte	0x04, 0x17
        /*009e*/ 	.short	(.L_15051 - .L_15050)
.L_15050:
        /*00a0*/ 	.word	0x00000000
        /*00a4*/ 	.short	0x000d
        /*00a6*/ 	.short	0x005c
        /*00a8*/ 	.byte	0x00, 0xf0, 0x11, 0x00


	//----- nvinfo : EIATTR_KPARAM_INFO
	.align		4
.L_15051:
        /*00ac*/ 	.byte	0x04, 0x17
        /*00ae*/ 	.short	(.L_15053 - .L_15052)
.L_15052:
        /*00b0*/ 	.word	0x00000000
        /*00b4*/ 	.short	0x000c
        /*00b6*/ 	.short	0x0058
        /*00b8*/ 	.byte	0x00, 0xf0, 0x11, 0x00


	//----- nvinfo : EIATTR_KPARAM_INFO
	.align		4
.L_15053:
        /*00bc*/ 	.byte	0x04, 0x17
        /*00be*/ 	.short	(.L_15055 - .L_15054)
.L_15054:
        /*00c0*/ 	.word	0x00000000
        /*00c4*/ 	.short	0x000b
        /*00c6*/ 	.short	0x0050
        /*00c8*/ 	.byte	0x00, 0xf0, 0x21, 0x00


	//----- nvinfo : EIATTR_KPARAM_INFO
	.align		4
.L_15055:
        /*00cc*/ 	.byte	0x04, 0x17
        /*00ce*/ 	.short	(.L_15057 - .L_15056)
.L_15056:
        /*00d0*/ 	.word	0x00000000
        /*00d4*/ 	.short	0x000a
        /*00d6*/ 	.short	0x0048
        /*00d8*/ 	.byte	0x00, 0xf0, 0x11, 0x00


	//----- nvinfo : EIATTR_KPARAM_INFO
	.align		4
.L_15057:
        /*00dc*/ 	.byte	0x04, 0x17
        /*00de*/ 	.short	(.L_15059 - .L_15058)
.L_15058:
        /*00e0*/ 	.word	0x00000000
        /*00e4*/ 	.short	0x0009
        /*00e6*/ 	.short	0x0040
        /*00e8*/ 	.byte	0x00, 0xf0, 0x21, 0x00


	//----- nvinfo : EIATTR_KPARAM_INFO
	.align		4
.L_15059:
        /*00ec*/ 	.byte	0x04, 0x17
        /*00ee*/ 	.short	(.L_15061 - .L_15060)
.L_15060:
        /*00f0*/ 	.word	0x00000000
        /*00f4*/ 	.short	0x0008
        /*00f6*/ 	.short	0x0038
        /*00f8*/ 	.byte	0x00, 0xf0, 0x21, 0x00


	//----- nvinfo : EIATTR_KPARAM_INFO
	.align		4
.L_15061:
        /*00fc*/ 	.byte	0x04, 0x17
        /*00fe*/ 	.short	(.L_15063 - .L_15062)
.L_15062:
        /*0100*/ 	.word	0x00000000
        /*0104*/ 	.short	0x0007
        /*0106*/ 	.short	0x0034
        /*0108*/ 	.byte	0x00, 0xf0, 0x11, 0x00


	//----- nvinfo : EIATTR_KPARAM_INFO
	.align		4
.L_15063:
        /*010c*/ 	.byte	0x04, 0x17
        /*010e*/ 	.short	(.L_15065 - .L_15064)
.L_15064:
        /*0110*/ 	.word	0x00000000
        /*0114*/ 	.short	0x0006
        /*0116*/ 	.short	0x0030
        /*0118*/ 	.byte	0x00, 0xf0, 0x11, 0x00


	//----- nvinfo : EIATTR_KPARAM_INFO
	.align		4
.L_15065:
        /*011c*/ 	.byte	0x04, 0x17
        /*011e*/ 	.short	(.L_15067 - .L_15066)
.L_15066:
        /*0120*/ 	.word	0x00000000
        /*0124*/ 	.short	0x0005
        /*0126*/ 	.short	0x0028
        /*0128*/ 	.byte	0x00, 0xf0, 0x21, 0x00


	//----- nvinfo : EIATTR_KPARAM_INFO
	.align		4
.L_15067:
        /*012c*/ 	.byte	0x04, 0x17
        /*012e*/ 	.short	(.L_15069 - .L_15068)
.L_15068:
        /*0130*/ 	.word	0x00000000
        /*0134*/ 	.short	0x0004
        /*0136*/ 	.short	0x0020
        /*0138*/ 	.byte	0x00, 0xf0, 0x21, 0x00


	//----- nvinfo : EIATTR_KPARAM_INFO
	.align		4
.L_15069:
        /*013c*/ 	.byte	0x04, 0x17
        /*013e*/ 	.short	(.L_15071 - .L_15070)
.L_15070:
        /*0140*/ 	.word	0x00000000
        /*0144*/ 	.short	0x0003
        /*0146*/ 	.short	0x0018
        /*0148*/ 	.byte	0x00, 0xf0, 0x21, 0x00


	//----- nvinfo : EIATTR_KPARAM_INFO
	.align		4
.L_15071:
        /*014c*/ 	.byte	0x04, 0x17
        /*014e*/ 	.short	(.L_15073 - .L_15072)
.L_15072:
        /*0150*/ 	.word	0x00000000
        /*0154*/ 	.short	0x0002
        /*0156*/ 	.short	0x0010
        /*0158*/ 	.byte	0x00, 0xf0, 0x21, 0x00


	//----- nvinfo : EIATTR_KPARAM_INFO
	.align		4
.L_15073:
        /*015c*/ 	.byte	0x04, 0x17
        /*015e*/ 	.short	(.L_15075 - .L_15074)
.L_15074:
        /*0160*/ 	.word	0x00000000
        /*0164*/ 	.short	0x0001
        /*0166*/ 	.short	0x0008
        /*0168*/ 	.byte	0x00, 0xf0, 0x21, 0x00


	//----- nvinfo : EIATTR_KPARAM_INFO
	.align		4
.L_15075:
        /*016c*/ 	.byte	0x04, 0x17
        /*016e*/ 	.short	(.L_15077 - .L_15076)
.L_15076:
        /*0170*/ 	.word	0x00000000
        /*0174*/ 	.short	0x0000
        /*0176*/ 	.short	0x0000
        /*0178*/ 	.byte	0x00, 0xf0, 0x21, 0x00


	//----- nvinfo : EIATTR_MAXREG_COUNT
	.align		4
.L_15077:
        /*017c*/ 	.byte	0x03, 0x1b
        /*017e*/ 	.short	0x00ff


	//----- nvinfo : EIATTR_NUM_BARRIERS
	.align		4
        /*0180*/ 	.byte	0x02, 0x4c
        /*0182*/ 	.byte	0x01
	.zero		1


	//----- nvinfo : EIATTR_EXTERNS
	.align		4
        /*0184*/ 	.byte	0x04, 0x0f
        /*0186*/ 	.short	(.L_15079 - .L_15078)


	//   ....[0]....
	.align		4
.L_15078:
        /*0188*/ 	.word	index@(__assertfail)


	//----- nvinfo : EIATTR_MERCURY_ISA_VERSION
	.align		4
.L_15079:
        /*018c*/ 	.byte	0x03, 0x5f
        /*018e*/ 	.short	0x0000


	//----- nvinfo : EIATTR_COOP_GROUP_MASK_REGIDS
	.align		4
        /*0190*/ 	.byte	0x04, 0x29
        /*0192*/ 	.short	(.L_15081 - .L_15080)


	//   ....[0]....
.L_15080:
        /*0194*/ 	.word	0xffffffff


	//   ....[1]....
        /*0198*/ 	.word	0xffffffff


	//   ....[2]....
        /*019c*/ 	.word	0xffffffff


	//   ....[3]....
        /*01a0*/ 	.word	0xffffffff


	//   ....[4]....
        /*01a4*/ 	.word	0xffffffff


	//   ....[5]....
        /*01a8*/ 	.word	0xffffffff


	//   ....[6]....
        /*01ac*/ 	.word	0xffffffff


	//   ....[7]....
        /*01b0*/ 	.word	0xffffffff


	//   ....[8]....
        /*01b4*/ 	.word	0xffffffff


	//   ....[9]....
        /*01b8*/ 	.word	0xffffffff


	//   ....[10]....
        /*01bc*/ 	.word	0xffffffff


	//   ....[11]....
        /*01c0*/ 	.word	0xffffffff


	//   ....[12]....
        /*01c4*/ 	.word	0xffffffff


	//   ....[13]....
        /*01c8*/ 	.word	0xffffffff


	//   ....[14]....
        /*01cc*/ 	.word	0xffffffff


	//   ....[15]....
        /*01d0*/ 	.word	0xffffffff


	//   ....[16]....
        /*01d4*/ 	.word	0xffffffff


	//   ....[17]....
        /*01d8*/ 	.word	0xffffffff


	//----- nvinfo : EIATTR_COOP_GROUP_INSTR_OFFSETS
	.align		4
.L_15081:
        /*01dc*/ 	.byte	0x04, 0x28
        /*01de*/ 	.short	(.L_15083 - .L_15082)


	//   ....[0]....
.L_15082:
        /*01e0*/ 	.word	0x00000700


	//   ....[1]....
        /*01e4*/ 	.word	0x00000720


	//   ....[2]....
        /*01e8*/ 	.word	0x00000740


	//   ....[3]....
        /*01ec*/ 	.word	0x000007f0


	//   ....[4]....
        /*01f0*/ 	.word	0x00000810


	//   ....[5]....
        /*01f4*/ 	.word	0x00000830


	//   ....[6]....
        /*01f8*/ 	.word	0x00001660


	//   ....[7]....
        /*01fc*/ 	.word	0x000016c0


	//   ....[8]....
        /*0200*/ 	.word	0x000016f0


	//   ....[9]....
        /*0204*/ 	.word	0x00001710


	//   ....[10]....
        /*0208*/ 	.word	0x00001730


	//   ....[11]....
        /*020c*/ 	.word	0x00001780


	//   ....[12]....
        /*0210*/ 	.word	0x000017a0


	//   ....[13]....
        /*0214*/ 	.word	0x000017c0


	//   ....[14]....
        /*0218*/ 	.word	0x00002bb0


	//   ....[15]....
        /*021c*/ 	.word	0x00002c20


	//   ....[16]....
        /*0220*/ 	.word	0x00002c80


	//   ....[17]....
        /*0224*/ 	.word	0x00002ce0


	//----- nvinfo : EIATTR_SYSCALL_OFFSETS
	.align		4
.L_15083:
        /*0228*/ 	.byte	0x04, 0x46
        /*022a*/ 	.short	(.L_15085 - .L_15084)


	//   ....[0]....
.L_15084:
        /*022c*/ 	.word	0x00002b40


	//----- nvinfo : EIATTR_EXIT_INSTR_OFFSETS
	.align		4
.L_15085:
        /*0230*/ 	.byte	0x04, 0x1c
        /*0232*/ 	.short	(.L_15087 - .L_15086)


	//   ....[0]....
.L_15086:
        /*0234*/ 	.word	0x00000090


	//   ....[1]....
        /*0238*/ 	.word	0x00002650


	//   ....[2]....
        /*023c*/ 	.word	0x000026f0


	//   ....[3]....
        /*0240*/ 	.word	0x00002a10


	//   ....[4]....
        /*0244*/ 	.word	0x00002b50


	//----- nvinfo : EIATTR_CTAIDZ_USED
	.align		4
.L_15087:
        /*0248*/ 	.byte	0x01, 0x04
	.zero		2


	//----- nvinfo : EIATTR_CRS_STACK_SIZE
	.align		4
        /*024c*/ 	.byte	0x04, 0x1e
        /*024e*/ 	.short	(.L_15089 - .L_15088)
.L_15088:
        /*0250*/ 	.word	0x00000000
.L_15089:


//--------------------- .nv.info._ZN4vllm25paged_attention_v2_kernelI13__nv_bfloat16hLi96ELi16ELi128ELNS_18Fp8KVCacheDataTypeE1ELb0ELi512EEEvPfS3_PT_PKS4_PKT0_SA_ifPKiSC_iPKfiiiSE_SE_iiiii --------------------------
	.section	.nv.info._ZN4vllm25paged_attention_v2_kernelI13__nv_bfloat16hLi96ELi16ELi128ELNS_18Fp8KVCacheDataTypeE1ELb0ELi512EEEvPfS3_PT_PKS4_PKT0_SA_ifPKiSC_iPKfiiiSE_SE_iiiii,"",@"SHT_CUDA_INFO"
	.sectionflags	@""
	.align	4


	//----- nvinfo : EIATTR_CUDA_API_VERSION
	.align		4
        /*0000*/ 	.byte	0x04, 0x37
        /*0002*/ 	.short	(.L_15091 - .L_15090)
.L_15090:
        /*0004*/ 	.word	0x00000082


	//----- nvinfo : EIATTR_SW2861232_WAR
	.align		4
.L_15091:
        /*0008*/ 	.byte	0x01, 0x35
	.zero		2


	//----- nvinfo : EIATTR_PARAM_CBANK
	.align		4
        /*000c*/ 	.byte	0x04, 0x0a
        /*000e*/ 	.short	(.L_15093 - .L_15092)
	.align		4
.L_15092:
        /*0010*/ 	.word	index@(.nv.constant0._ZN4vllm25paged_attention_v2_kernelI13__nv_bfloat16hLi96ELi16ELi128ELNS_18Fp8KVCacheDataTypeE1ELb0ELi512EEEvPfS3_PT_PKS4_PKT0_SA_ifPKiSC_iPKfiiiSE_SE_iiiii)
        /*0014*/ 	.short	0x0160
        /*0016*/ 	.short	0x008c


	//----- nvinfo : EIATTR_CBANK_PARAM_SIZE
	.align		4
.L_15093:
        /*0018*/ 	.byte	0x03, 0x19
        /*001a*/ 	.short	0x008c


	//----- nvinfo : EIATTR_KPARAM_INFO
	.align		4
        /*001c*/ 	.byte	0x04, 0x17
        /*001e*/ 	.short	(.L_15095 - .L_15094)
.L_15094:
        /*0020*/ 	.word	0x00000000
        /*0024*/ 	.short	0x0015
        /*0026*/ 	.short	0x0088
        /*0028*/ 	.byte	0x00, 0xf0, 0x11, 0x00


	//----- nvinfo : EIATTR_KPARAM_INFO
	.align		4
.L_15095:
        /*002c*/ 	.byte	0x04, 0x17
        /*002e*/ 	.short	(.L_15097 - .L_15096)
.L_15096:
        /*0030*/ 	.word	0x00000000
        /*0034*/ 	.short	0x0014
        /*0036*/ 	.short	0x0084
        /*0038*/ 	.byte	0x00, 0xf0, 0x11, 0x00


	//----- nvinfo : EIATTR_KPARAM_INFO
	.align		4
.L_15097:
        /*003c*/ 	.byte	0x04, 0x17
        /*003e*/ 	.short	(.L_15099 - .L_15098)
.L_15098:
        /*0040*/ 	.word	0x00000000
        /*0044*/ 	.short	0x0013
        /*0046*/ 	.short	0x0080
        /*0048*/ 	.byte	0x00, 0xf0, 0x11, 0x00


	//----- nvinfo : EIATTR_KPARAM_INFO
	.align		4
.L_15099:
        /*004c*/ 	.byte	0x04, 0x17
        /*004e*/ 	.short	(.L_15101 - .L_15100)
.L_15100:
        /*0050*/ 	.word	0x00000000
        /*0054*/ 	.short	0x0012
        /*0056*/ 	.short	0x007c
        /*0058*/ 	.byte	0x00, 0xf0, 0x11, 0x00


	//----- nvinfo : EIATTR_KPARAM_INFO
	.align		4
.L_15101:
        /*005c*/ 	.byte	0x04, 0x17
        /*005e*/ 	.short	(.L_15103 - .L_15102)
.L_15102:
        /*0060*/ 	.word	0x00000000
        /*0064*/ 	.short	0x0011
        /*0066*/ 	.short	0x0078
        /*0068*/ 	.byte	0x00, 0xf0, 0x11, 0x00


	//----- nvinfo : EIATTR_KPARAM_INFO
	.align		4
.L_15103:
        /*006c*/ 	.byte	0x04, 0x17
        /*006e*/ 	.short	(.L_15105 - .L_15104)
.L_15104:
        /*0070*/ 	.word	0x00000000
        /*0074*/ 	.short	0x0010
        /*0076*/ 	.short	0x0070
        /*0078*/ 	.byte	0x00, 0xf0, 0x21, 0x00


	//----- nvinfo : EIATTR_KPARAM_INFO
	.align		4
.L_15105:
        /*007c*/ 	.byte	0x04, 0x17
        /*007e*/ 	.short	(.L_15107 - .L_15106)
.L_15106:
        /*0080*/ 	.word	0x00000000
        /*0084*/ 	.short	0x000f
        /*0086*/ 	.short	0x0068
        /*0088*/ 	.byte	0x00, 0xf0, 0x21, 0x00


	//----- nvinfo : EIATTR_KPARAM_INFO
	.align		4
.L_15107:
        /*008c*/ 	.byte	0x04, 0x17
        /*008e*/ 	.short	(.L_15109 - .L_15108)
.L_15108:
        /*0090*/ 	.word	0x00000000
        /*0094*/ 	.short	0x000e
        /*0096*/ 	.short	0x0060
        /*0098*/ 	.byte	0x00, 0xf0, 0x11, 0x00


	//----- nvinfo : EIATTR_KPARAM_INFO
	.align		4
.L_15109:
        /*009c*/ 	.byte	0x04, 0x17
        /*009e*/ 	.short	(.L_15111 - .L_15110)
.L_15110:
        /*00a0*/ 	.word	0x00000000
        /*00a4*/ 	.short	0x000d
        /*00a6*/ 	.short	0x005c
        /*00a8*/ 	.byte	0x00, 0xf0, 0x11, 0x00


	//----- nvinfo : EIATTR_KPARAM_INFO
	.align		4
.L_15111:
        /*00ac*/ 	.byte	0x04, 0x17
        /*00ae*/ 	.short	(.L_15113 - .L_15112)
.L_15112:
        /*00b0*/ 	.word	0x00000000
        /*00b4*/ 	.short	0x000c
        /*00b6*/ 	.short	0x0058
        /*00b8*/ 	.byte	0x00, 0xf0, 0x11, 0x00


	//----- nvinfo : EIATTR_KPARAM_INFO
	.align		4
.L_15113:
        /*00bc*/ 	.byte	0x04, 0x17
        /*00be*/ 	.short	(.L_15115 - .L_15114)
.L_15114:
        /*00c0*/ 	.word	0x00000000
        /*00c4*/ 	.short	0x000b
        /*00c6*/ 	.short	0x0050
        /*00c8*/ 	.byte	0x00, 0xf0, 0x21, 0x00


	//----- nvinfo : EIATTR_KPARAM_INFO
	.align		4
.L_15115:
        /*00cc*/ 	.byte	0x04, 0x17
        /*00ce*/ 	.short	(.L_15117 - .L_15116)
.L_15116:
        /*00d0*/ 	.word	0x00000000
        /*00d4*/ 	.short	0x000a
        /*00d6*/ 	.short	0x0048
        /*00d8*/ 	.byte	0x00, 0xf0, 0x11, 0x00


	//----- nvinfo : EIATTR_KPARAM_INFO
	.align		4
.L_15117:
        /*00dc*/ 	.byte	0x04, 0x17
        /*00de*/ 	.short	(.L_15119 - .L_15118)
.L_15118:
        /*00e0*/ 	.word	0x00000000
        /*00e4*/ 	.short	0x0009
        /*00e6*/ 	.short	0x0040
        /*00e8*/ 	.byte	0x00, 0xf0, 0x21, 0x00


	//----- nvinfo : EIATTR_KPARAM_INFO
	.align		4
.L_15119:
        /*00ec*/ 	.byte	0x04, 0x17
        /*00ee*/ 	.short	(.L_15121 - .L_15120)
.L_15120:
        /*00f0*/ 	.word	0x00000000
        /*00f4*/ 	.short	0x0008
        /*00f6*/ 	.short	0x0038
        /*00f8*/ 	.byte	0x00, 0xf0, 0x21, 0x00


	//----- nvinfo : EIATTR_KPARAM_INFO
	.align		4
.L_15121:
        /*00fc*/ 	.byte	0x04, 0x17
        /*00fe*/ 	.short	(.L_15123 - .L_15122)
.L_15122:
        /*0100*/ 	.word	0x00000000
        /*0104*/ 	.short	0x0007
        /*0106*/ 	.short	0x0034
        /*0108*/ 	.byte	0x00, 0xf0, 0x11, 0x00


	//----- nvinfo : EIATTR_KPARAM_INFO
	.align		4
.L_15123:
        /*010c*/ 	.byte	0x04, 0x17
        /*010e*/ 	.short	(.L_15125 - .L_15124)
.L_15124:
        /*0110*/ 	.word	0x00000000
        /*0114*/ 	.short	0x0006
        /*0116*/ 	.short	0x0030
        /*0118*/ 	.byte	0x00, 0xf0, 0x11, 0x00


	//----- nvinfo : EIATTR_KPARAM_INFO
	.align		4
.L_15125:
        /*011c*/ 	.byte	0x04, 0x17
        /*011e*/ 	.short	(.L_15127 - .L_15126)
.L_15126:
        /*0120*/ 	.word	0x00000000
        /*0124*/ 	.short	0x0005
        /*0126*/ 	.short	0x0028
        /*0128*/ 	.byte	0x00, 0xf0, 0x21, 0x00


	//----- nvinfo : EIATTR_KPARAM_INFO
	.align		4
.L_15127:
        /*012c*/ 	.byte	0x04, 0x17
        /*012e*/ 	.short	(.L_15129 - .L_15128)
.L_15128:
        /*0130*/ 	.word	0x00000000
        /*0134*/ 	.short	0x0004
        /*0136*/ 	.short	0x0020
        /*0138*/ 	.byte	0x00, 0xf0, 0x21, 0x00


	//----- nvinfo : EIATTR_KPARAM_INFO
	.align		4
.L_15129:
        /*013c*/ 	.byte	0x04, 0x17
        /*013e*/ 	.short	(.L_15131 - .L_15130)
.L_15130:
        /*0140*/ 	.word	0x00000000
        /*0144*/ 	.short	0x0003
        /*0146*/ 	.short	0x0018
        /*0148*/ 	.byte	0x00, 0xf0, 0x21, 0x00


	//----- nvinfo : EIATTR_KPARAM_INFO
	.align		4
.L_15131:
        /*014c*/ 	.byte	0x04, 0x17
        /*014e*/ 	.short	(.L_15133 - .L_15132)
.L_15132:
        /*0150*/ 	.word	0x00000000
        /*0154*/ 	.short	0x0002
        /*0156*/ 	.short	0x0010
        /*0158*/ 	.byte	0x00, 0xf0, 0x21, 0x00


	//----- nvinfo : EIATTR_KPARAM_INFO
	.align		4
.L_15133:
        /*015c*/ 	.byte	0x04, 0x17
        /*015e*/ 	.short	(.L_15135 - .L_15134)
.L_15134:
        /*0160*/ 	.word	0x00000000
        /*0164*/ 	.short	0x0001
        /*0166*/ 	.short	0x0008
        /*0168*/ 	.byte	0x00, 0xf0, 0x21, 0x00


	//----- nvinfo : EIATTR_KPARAM_INFO
	.align		4
.L_15135:
        /*016c*/ 	.byte	0x04, 0x17
        /*016e*/ 	.short	(.L_15137 - .L_15136)
.L_15136:
        /*0170*/ 	.word	0x00000000
        /*0174*/ 	.short	0x0000
        /*0176*/ 	.short	0x0000
        /*0178*/ 	.byte	0x00, 0xf0, 0x21, 0x00


	//----- nvinfo : EIATTR_MAXREG_COUNT
	.align		4
.L_15137:
        /*017c*/ 	.byte	0x03, 0x1b
        /*017e*/ 	.short	0x00ff


	//----- nvinfo : EIATTR_NUM_BARRIERS
	.align		4
        /*0180*/ 	.byte	0x02, 0x4c
        /*0182*/ 	.byte	0x01
	.zero		1


	//----- nvinfo : EIATTR_EXTERNS
	.align		4
        /*0184*/ 	.byte	0x04, 0x0f
        /*0186*/ 	.short	(.L_15139 - .L_15138)


	//   ....[0]....
	.align		4
.L_15138:
        /*0188*/ 	.word	index@(__assertfail)


	//----- nvinfo : EIATTR_MERCURY_ISA_VERSION
	.align		4
.L_15139:
        /*018c*/ 	.byte	0x03, 0x5f
        /*018e*/ 	.short	0x0000


	//----- nvinfo : EIATTR_COOP_GROUP_MASK_REGIDS
	.align		4
        /*0190*/ 	.byte	0x04, 0x29
        /*0192*/ 	.short	(.L_15141 - .L_15140)


	//   ....[0]....
.L_15140:
        /*0194*/ 	.word	0xffffffff


	//   ....[1]....
        /*0198*/ 	.word	0xffffffff


	//   ....[2]....
        /*019c*/ 	.word	0xffffffff


	//   ....[3]....
        /*01a0*/ 	.word	0xffffffff


	//   ....[4]....
        /*01a4*/ 	.word	0xffffffff


	//   ....[5]....
        /*01a8*/ 	.word	0xffffffff


	//   ....[6]....
        /*01ac*/ 	.word	0xffffffff


	//   ....[7]....
        /*01b0*/ 	.word	0xffffffff


	//   ....[8]....
        /*01b4*/ 	.word	0xffffffff


	//   ....[9]....
        /*01b8*/ 	.word	0xffffffff


	//   ....[10]....
        /*01bc*/ 	.word	0xffffffff


	//   ....[11]....
        /*01c0*/ 	.word	0xffffffff


	//   ....[12]....
        /*01c4*/ 	.word	0xffffffff


	//   ....[13]....
        /*01c8*/ 	.word	0xffffffff


	//   ....[14]....
        /*01cc*/ 	.word	0xffffffff


	//   ....[15]....
        /*01d0*/ 	.word	0xffffffff


	//   ....[16]....
        /*01d4*/ 	.word	0xffffffff


	//   ....[17]....
        /*01d8*/ 	.word	0xffffffff


	//----- nvinfo : EIATTR_COOP_GROUP_INSTR_OFFSETS
	.align		4
.L_15141:
        /*01dc*/ 	.byte	0x04, 0x28
        /*01de*/ 	.short	(.L_15143 - .L_15142)


	//   ....[0]....
.L_15142:
        /*01e0*/ 	.word	0x00000700


	//   ....[1]....
        /*01e4*/ 	.word	0x00000720


	//   ....[2]....
        /*01e8*/ 	.word	0x00000740


	//   ....[3]....
        /*01ec*/ 	.word	0x000007f0


	//   ....[4]....
        /*01f0*/ 	.word	0x00000810


	//   ....[5]....
        /*01f4*/ 	.word	0x00000830


	//   ....[6]....
        /*01f8*/ 	.word	0x00001660


	//   ....[7]....
        /*01fc*/ 	.word	0x000016c0


	//   ....[8]....
        /*0200*/ 	.word	0x000016f0


	//   ....[9]....
        /*0204*/ 	.word	0x00001710


	//   ....[10]....
        /*0208*/ 	.word	0x00001730


	//   ....[11]....
        /*020c*/ 	.word	0x00001780


	//   ....[12]....
        /*0210*/ 	.word	0x000017a0


	//   ....[13]....
        /*0214*/ 	.word	0x000017c0


	//   ....[14]....
        /*0218*/ 	.word	0x00002ac0


	//   ....[15]....
        /*021c*/ 	.word	0x00002b30


	//   ....[16]....
        /*0220*/ 	.word	0x00002b90


	//   ....[17]....
        /*0224*/ 	.word	0x00002bf0


	//----- nvinfo : EIATTR_SYSCALL_OFFSETS
	.align		4
.L_15143:
        /*0228*/ 	.byte	0x04, 0x46
        /*022a*/ 	.short	(.L_15145 - .L_15144)


	//   ....[0]....
.L_15144:
        /*022c*/ 	.word	0x00002a50


	//----- nvinfo : EIATTR_EXIT_INSTR_OFFSETS
	.align		4
.L_15145:
        /*0230*/ 	.byte	0x04, 0x1c
        /*0232*/ 	.short	(.L_15147 - .L_15146)


	//   ....[0]....
.L_15146:
        /*0234*/ 	.word	0x00000090


	//   ....[1]....
        /*0238*/ 	.word	0x000025d0


	//   ....[2]....
        /*023c*/ 	.word	0x00002670


	//   ....[3]....
        /*0240*/ 	.word	0x00002920


	//   ....[4]....
        /*0244*/ 	.word	0x00002a60


	//----- nvinfo : EIATTR_CTAIDZ_USED
	.align		4
.L_15147:
        /*0248*/ 	.byte	0x01, 0x04
	.zero		2


	//----- nvinfo : EIATTR_CRS_STACK_SIZE
	.align		4
        /*024c*/ 	.byte	0x04, 0x1e
        /*024e*/ 	.short	(.L_15149 - .L_15148)
.L_15148:
        /*0250*/ 	.word	0x00000000
.L_15149:


//--------------------- .nv.info._ZN4vllm25paged_attention_v2_kernelI13__nv_bfloat16hLi80ELi16ELi128ELNS_18Fp8KVCacheDataTypeE1ELb0ELi512EEEvPfS3_PT_PKS4_PKT0_SA_ifPKiSC_iPKfiiiSE_SE_iiiii --------------------------
	.section	.nv.info._ZN4vllm25paged_attention_v2_kernelI13__nv_bfloat16hLi80ELi16ELi128ELNS_18Fp8KVCacheDataTypeE1ELb0ELi512EEEvPfS3_PT_PKS4_PKT0_SA_ifPKiSC_iPKfiiiSE_SE_iiiii,"",@"SHT_CUDA_INFO"
	.sectionflags	@""
	.align	4


	//----- nvinfo : EIATTR_CUDA_API_VERSION
	.align		4
        /*0000*/ 	.byte	0x04, 0x37
        /*0002*/ 	.short	(.L_15151 - .L_15150)
.L_15150:
        /*0004*/ 	.word	0x00000082


	//----- nvinfo : EIATTR_SW2861232_WAR
	.align		4
.L_15151:
        /*0008*/ 	.byte	0x01, 0x35
	.zero		2


	//----- nvinfo : EIATTR_PARAM_CBANK
	.align		4
        /*000c*/ 	.byte	0x04, 0x0a
        /*000e*/ 	.short	(.L_15153 - .L_15152)
	.align		4
.L_15152:
        /*0010*/ 	.word	index@(.nv.constant0._ZN4vllm25paged_attention_v2_kernelI13__nv_bfloat16hLi80ELi16ELi128ELNS_18Fp8KVCacheDataTypeE1ELb0ELi512EEEvPfS3_PT_PKS4_PKT0_SA_ifPKiSC_iPKfiiiSE_SE_iiiii)
        /*0014*/ 	.short	0x0160
        /*0016*/ 	.short	0x008c


	//----- nvinfo : EIATTR_CBANK_PARAM_SIZE
	.align		4
.L_15153:
        /*0018*/ 	.byte	0x03, 0x19
        /*001a*/ 	.short	0x008c


	//----- nvinfo : EIATTR_KPARAM_INFO
	.align		4
        /*001c*/ 	.byte	0x04, 0x17
        /*001e*/ 	.short	(.L_15155 - .L_15154)
.L_15154:
        /*0020*/ 	.word	0x00000000
        /*0024*/ 	.short	0x0015
        /*0026*/ 	.short	0x0088
        /*0028*/ 	.byte	0x00, 0xf0, 0x11, 0x00


	//----- nvinfo : EIATTR_KPARAM_INFO
	.align		4
.L_15155:
        /*002c*/ 	.byte	0x04, 0x17
        /*002e*/ 	.short	(.L_15157 - .L_15156)
.L_15156:
        /*0030*/ 	.word	0x00000000
        /*0034*/ 	.short	0x0014
        /*0036*/ 	.short	0x0084
        /*0038*/ 	.byte	0x00, 0xf0, 0x11, 0x00


	//----- nvinfo : EIATTR_KPARAM_INFO
	.align		4
.L_15157:
        /*003c*/ 	.byte	0x04, 0x17
        /*003e*/ 	.short	(.L_15159 - .L_15158)
.L_15158:
        /*0040*/ 	.word	0x00000000
        /*0044*/ 	.short	0x0013
        /*0046*/ 	.short	0x0080
        /*0048*/ 	.byte	0x00, 0xf0, 0x11, 0x00


	//----- nvinfo : EIATTR_KPARAM_INFO
	.align		4
.L_15159:
        /*004c*/ 	.byte	0x04, 0x17
        /*004e*/ 	.short	(.L_15161 - .L_15160)
.L_15160:
        /*0050*/ 	.word	0x00000000
        /*0054*/ 	.short	0x0012
        /*0056*/ 	.short	0x007c
        /*0058*/ 	.byte	0x00, 0xf0, 0x11, 0x00


	//----- nvinfo : EIATTR_KPARAM_INFO
	.align		4
.L_15161:
        /*005c*/ 	.byte	0x04, 0x17
        /*005e*/ 	.short	(.L_15163 - .L_15162)
.L_15162:
        /*0060*/ 	.word	0x00000000
        /*0064*/ 	.short	0x0011
        /*0066*/ 	.short	0x0078
        /*0068*/ 	.byte	0x00, 0xf0, 0x11, 0x00


	//----- nvinfo : EIATTR_KPARAM_INFO
	.align		4
.L_15163:
        /*006c*/ 	.byte	0x04, 0x17
        /*006e*/ 	.short	(.L_15165 - .L_15164)
.L_15164:
        /*0070*/ 	.word	0x00000000
        /*0074*/ 	.short	0x0010
        /*0076*/ 	.short	0x0070
        /*0078*/ 	.byte	0x00, 0xf0, 0x21, 0x00


	//----- nvinfo : EIATTR_KPARAM_INFO
	.align		4
.L_15165:
        /*007c*/ 	.byte	0x04, 0x17
        /*007e*/ 	.short	(.L_15167 - .L_15166)
.L_15166:
        /*0080*/ 	.word	0x00000000
        /*0084*/ 	.short	0x000f
        /*0086*/ 	.short	0x0068
        /*0088*/ 	.byte	0x00, 0xf0, 0x21, 0x00


	//----- nvinfo : EIATTR_KPARAM_INFO
	.align		4
.L_15167:
        /*008c*/ 	.byte	0x04, 0x17
        /*008e*/ 	.short	(.L_15169 - .L_15168)
.L_15168:
        /*0090*/ 	.word	0x00000000
        /*0094*/ 	.short	0x000e
        /*0096*/ 	.short	0x0060
        /*0098*/ 	.byte	0x00, 0xf0, 0x11, 0x00


	//----- nvinfo : EIATTR_KPARAM_INFO
	.align		4
.L_15169:
        /*009c*/ 	.byte	0x04, 0x17
        /*009e*/ 	.short	(.L_15171 - .L_15170)
.L_15170:
        /*00a0*/ 	.word	0x00000000
        /*00a4*/ 	.short	0x000d
        /*00a6*/ 	.short	0x005c
        /*00a8*/ 	.byte	0x00, 0xf0, 0x11, 0x00


	//----- nvinfo : EIATTR_KPARAM_INFO
	.align		4
.L_15171:
        /*00ac*/ 	.byte	0x04, 0x17
        /*00ae*/ 	.short	(.L_15173 - .L_15172)
.L_15172:
        /*00b0*/ 	.word	0x00000000
        /*00b4*/ 	.short	0x000c
        /*00b6*/ 	.short	0x0058
        /*00b8*/ 	.byte	0x00, 0xf0, 0x11, 0x00


	//----- nvinfo : EIATTR_KPARAM_INFO
	.align		4
.L_15173:
        /*00bc*/ 	.byte	0x04, 0x17
        /*00be*/ 	.short	(.L_15175 - .L_15174)
.L_15174:
        /*00c0*/ 	.word	0x00000000
        /*00c4*/ 	.short	0x000b
        /*00c6*/ 	.short	0x0050
        /*00c8*/ 	.byte	0x00, 0xf0, 0x21, 0x00


	//----- nvinfo : EIATTR_KPARAM_INFO
	.align		4
.L_15175:
        /*00cc*/ 	.byte	0x04, 0x17
        /*00ce*/ 	.short	(.L_15177 - .L_15176)
.L_15176:
        /*00d0*/ 	.word	0x00000000
        /*00d4*/ 	.short	0x000a
        /*00d6*/ 	.short	0x0048
        /*00d8*/ 	.byte	0x00, 0xf0, 0x11, 0x00


	//----- nvinfo : EIATTR_KPARAM_INFO
	.align		4
.L_15177:
        /*00dc*/ 	.byte	0x04, 0x17
        /*00de*/ 	.short	(.L_15179 - .L_15178)
.L_15178:
        /*00e0*/ 	.word	0x00000000
        /*00e4*/ 	.short	0x0009
        /*00e6*/ 	.short	0x0040
        /*00e8*/ 	.byte	0x00, 0xf0, 0x21, 0x00


	//----- nvinfo : EIATTR_KPARAM_INFO
	.align		4
.L_15179:
        /*00ec*/ 	.byte	0x04, 0x17
        /*00ee*/ 	.short	(.L_15181 - .L_15180)
.L_15180:
        /*00f0*/ 	.word	0x00000000
        /*00f4*/ 	.short	0x0008
        /*00f6*/ 	.short	0x0038
        /*00f8*/ 	.byte	0x00, 0xf0, 0x21, 0x00


	//----- nvinfo : EIATTR_KPARAM_INFO
	.align		4
.L_15181:
        /*00fc*/ 	.byte	0x04, 0x17
        /*00fe*/ 	.short	(.L_15183 - .L_15182)
.L_15182:
        /*0100*/ 	.word	0x00000000
        /*0104*/ 	.short	0x0007
        /*0106*/ 	.short	0x0034
        /*0108*/ 	.byte	0x00, 0xf0, 0x11, 0x00


	//----- nvinfo : EIATTR_KPARAM_INFO
	.align		4
.L_15183:
        /*010c*/ 	.byte	0x04, 0x17
        /*010e*/ 	.short	(.L_15185 - .L_15184)
.L_15184:
        /*0110*/ 	.word	0x00000000
        /*0114*/ 	.short	0x0006
        /*0116*/ 	.short	0x0030
        /*0118*/ 	.byte	0x00, 0xf0, 0x11, 0x00


	//----- nvinfo : EIATTR_KPARAM_INFO
	.align		4
.L_15185:
        /*011c*/ 	.byte	0x04, 0x17
        /*011e*/ 	.short	(.L_15187 - .L_15186)
.L_15186:
        /*0120*/ 	.word	0x00000000
        /*0124*/ 	.short	0x0005
        /*0126*/ 	.short	0x0028
        /*0128*/ 	.byte	0x00, 0xf0, 0x21, 0x00


	//----- nvinfo : EIATTR_KPARAM_INFO
	.align		4
.L_15187:
        /*012c*/ 	.byte	0x04, 0x17
        /*012e*/ 	.short	(.L_15189 - .L_15188)
.L_15188:
        /*0130*/ 	.word	0x00000000
        /*0134*/ 	.short	0x0004
        /*0136*/ 	.short	0x0020
        /*0138*/ 	.byte	0x00, 0xf0, 0x21, 0x00


	//----- nvinfo : EIATTR_KPARAM_INFO
	.align		4
.L_15189:
        /*013c*/ 	.byte	0x04, 0x17
        /*013e*/ 	.short	(.L_15191 - .L_15190)
.L_15190:
        /*0140*/ 	.word	0x00000000
        /*0144*/ 	.short	0x0003
        /*0146*/ 	.short	0x0018
        /*0148*/ 	.byte	0x00, 0xf0, 0x21, 0x00


	//----- nvinfo : EIATTR_KPARAM_INFO
	.align		4
.L_15191:
        /*014c*/ 	.byte	0x04, 0x17
        /*014e*/ 	.short	(.L_15193 - .L_15192)
.L_15192:
        /*0150*/ 	.word	0x00000000
        /*0154*/ 	.short	0x0002
        /*0156*/ 	.short	0x0010
        /*0158*/ 	.byte	0x00, 0xf0, 0x21, 0x00


	//----- nvinfo : EIATTR_KPARAM_INFO
	.align		4
.L_15193:
        /*015c*/ 	.byte	0x04, 0x17
        /*015e*/ 	.short	(.L_15195 - .L_15194)
.L_15194:
        /*0160*/ 	.word	0x00000000
        /*0164*/ 	.short	0x0001
        /*0166*/ 	.short	0x0008
        /*0168*/ 	.byte	0x00, 0xf0, 0x21, 0x00


	//----- nvinfo : EIATTR_KPARAM_INFO
	.align		4
.L_15195:
        /*016c*/ 	.byte	0x04, 0x17
        /*016e*/ 	.short	(.L_15197 - .L_15196)
.L_15196:
        /*0170*/ 	.word	0x00000000
        /*0174*/ 	.short	0x0000
        /*0176*/ 	.short	0x0000
        /*0178*/ 	.byte	0x00, 0xf0, 0x21, 0x00


	//----- nvinfo : EIATTR_MAXREG_COUNT
	.align		4
.L_15197:
        /*017c*/ 	.byte	0x03, 0x1b
        /*017e*/ 	.short	0x00ff


	//----- nvinfo : EIATTR_NUM_BARRIERS
	.align		4
        /*0180*/ 	.byte	0x02, 0x4c
        /*0182*/ 	.byte	0x01
	.zero		1


	//----- nvinfo : EIATTR_EXTERNS
	.align		4
        /*0184*/ 	.byte	0x04, 0x0f
        /*0186*/ 	.short	(.L_15199 - .L_15198)


	//   ....[0]....
	.align		4
.L_15198:
        /*0188*/ 	.word	index@(__assertfail)


	//----- nvinfo : EIATTR_MERCURY_ISA_VERSION
	.align		4
.L_15199:
        /*018c*/ 	.byte	0x03, 0x5f
        /*018e*/ 	.short	0x0000


	//----- nvinfo : EIATTR_COOP_GROUP_MASK_REGIDS
	.align		4
        /*0190*/ 	.byte	0x04, 0x29
        /*0192*/ 	.short	(.L_15201 - .L_15200)


	//   ....[0]....
.L_15200:
        /*0194*/ 	.word	0xffffffff


	//   ....[1]....
        /*0198*/ 	.word	0xffffffff


	//   ....[2]....
        /*019c*/ 	.word	0xffffffff


	//   ....[3]....
        /*01a0*/ 	.word	0xffffffff


	//   ....[4]....
        /*01a4*/ 	.word	0xffffffff


	//   ....[5]....
        /*01a8*/ 	.word	0xffffffff


	//   ....[6]....
        /*01ac*/ 	.word	0xffffffff


	//   ....[7]....
        /*01b0*/ 	.word	0xffffffff


	//   ....[8]....
        /*01b4*/ 	.word	0xffffffff


	//   ....[9]....
        /*01b8*/ 	.word	0xffffffff


	//   ....[10]....
        /*01bc*/ 	.word	0xffffffff


	//   ....[11]....
        /*01c0*/ 	.word	0xffffffff


	//   ....[12]....
        /*01c4*/ 	.word	0xffffffff


	//   ....[13]....
        /*01c8*/ 	.word	0xffffffff


	//   ....[14]....
        /*01cc*/ 	.word	0xffffffff


	//   ....[15]....
        /*01d0*/ 	.word	0xffffffff


	//   ....[16]....
        /*01d4*/ 	.word	0xffffffff


	//   ....[17]....
        /*01d8*/ 	.word	0xffffffff


	//----- nvinfo : EIATTR_COOP_GROUP_INSTR_OFFSETS
	.align		4
.L_15201:
        /*01dc*/ 	.byte	0x04, 0x28
        /*01de*/ 	.short	(.L_15203 - .L_15202)


	//   ....[0]....
.L_15202:
        /*01e0*/ 	.word	0x00000700


	//   ....[1]....
        /*01e4*/ 	.word	0x00000720


	//   ....[2]....
        /*01e8*/ 	.word	0x00000740


	//   ....[3]....
        /*01ec*/ 	.word	0x000007f0


	//   ....[4]....
        /*01f0*/ 	.word	0x00000810


	//   ....[5]....
        /*01f4*/ 	.word	0x00000830


	//   ....[6]....
        /*01f8*/ 	.word	0x00001660


	//   ....[7]....
        /*01fc*/ 	.word	0x000016c0


	//   ....[8]....
        /*0200*/ 	.word	0x000016f0


	//   ....[9]....
        /*0204*/ 	.word	0x00001710


	//   ....[10]....
        /*0208*/ 	.word	0x00001730


	//   ....[11]....
        /*020c*/ 	.word	0x00001780


	//   ....[12]....
        /*0210*/ 	.word	0x000017a0


	//   ....[13]....
        /*0214*/ 	.word	0x000017c0


	//   ....[14]....
        /*0218*/ 	.word	0x000029e0


	//   ....[15]....
        /*021c*/ 	.word	0x00002a50


	//   ....[16]....
        /*0220*/ 	.word	0x00002ab0


	//   ....[17]....
        /*0224*/ 	.word	0x00002b10


	//----- nvinfo : EIATTR_SYSCALL_OFFSETS
	.align		4
.L_15203:
        /*0228*/ 	.byte	0x04, 0x46
        /*022a*/ 	.short	(.L_15205 - .L_15204)


	//   ....[0]....
.L_15204:
        /*022c*/ 	.word	0x00002970


	//----- nvinfo : EIATTR_EXIT_INSTR_OFFSETS
	.align		4
.L_15205:
        /*0230*/ 	.byte	0x04, 0x1c
        /*0232*/ 	.short	(.L_15207 - .L_15206)


	//   ....[0]....
.L_15206:
        /*0234*/ 	.word	0x00000090


	//   ....[1]....
        /*0238*/ 	.word	0x00002560


	//   ....[2]....
        /*023c*/ 	.word	0x00002600


	//   ....[3]....
        /*0240*/ 	.word	0x00002840


	//   ....[4]....
        /*0244*/ 	.word	0x00002980


	//----- nvinfo : EIATTR_CTAIDZ_USED
	.align		4
.L_15207:
        /*0248*/ 	.byte	0x01, 0x04
	.zero		2


	//----- nvinfo : EIATTR_CRS_STACK_SIZE
	.align		4
        /*024c*/ 	.byte	0x04, 0x1e
        /*024e*/ 	.short	(.L_15209 - .L_15208)
.L_15208:
        /*0250*/ 	.word	0x00000000
.L_15209:


//--------------------- .nv.info._ZN4vllm25paged_attention_v2_kernelI13__nv_bfloat16hLi64ELi16ELi128ELNS_18Fp8KVCacheDataTypeE1ELb0ELi512EEEvPfS3_PT_PKS4_PKT0_SA_ifPKiSC_iPKfiiiSE_SE_iiiii --------------------------
	.section	.nv.info._ZN4vllm25paged_attention_v2_kernelI13__nv_bfloat16hLi64ELi16ELi128ELNS_18Fp8KVCacheDataTypeE1ELb0ELi512EEEvPfS3_PT_PKS4_PKT0_SA_ifPKiSC_iPKfiiiSE_SE_iiiii,"",@"SHT_CUDA_INFO"
	.sectionflags	@""
	.align	4


	//----- nvinfo : EIATTR_CUDA_API_VERSION
	.align		4
        /*0000*/ 	.byte	0x04, 0x37
        /*0002*/ 	.short	(.L_15211 - .L_15210)
.L_15210:
        /*0004*/ 	.word	0x00000082


	//----- nvinfo : EIATTR_SW2861232_WAR
	.align		4
.L_15211:
        /*0008*/ 	.byte	0x01, 0x35
	.zero		2


	//----- nvinfo : EIATTR_PARAM_CBANK
	.align		4
        /*000c*/ 	.byte	0x04, 0x0a
        /*000e*/ 	.short	(.L_15213 - .L_15212)
	.align		4
.L_15212:
        /*0010*/ 	.word	index@(.nv.constant0._ZN4vllm25paged_attention_v2_kernelI13__nv_bfloat16hLi64ELi16ELi128ELNS_18Fp8KVCacheDataTypeE1ELb0ELi512EEEvPfS3_PT_PKS4_PKT0_SA_ifPKiSC_iPKfiiiSE_SE_iiiii)
        /*0014*/ 	.short	0x0160
        /*0016*/ 	.short	0x008c


	//----- nvinfo : EIATTR_CBANK_PARAM_SIZE
	.align		4
.L_15213:
        /*0018*/ 	.byte	0x03, 0x19
        /*001a*/ 	.short	0x008c


	//----- nvinfo : EIATTR_KPARAM_INFO
	.align		4
        /*001c*/ 	.byte	0x04, 0x17
        /*001e*/ 	.short	(.L_15215 - .L_15214)
.L_15214:
        /*0020*/ 	.word	0x00000000
        /*0024*/ 	.short	0x0015
        /*0026*/ 	.short	0x0088
        /*0028*/ 	.byte	0x00, 0xf0, 0x11, 0x00


	//----- nvinfo : EIATTR_KPARAM_INFO
	.align		4
.L_15215:
        /*002c*/ 	.byte	0x04, 0x17
        /*002e*/ 	.short	(.L_15217 - .L_15216)
.L_15216:
        /*0030*/ 	.word	0x00000000
        /*0034*/ 	.short	0x0014
        /*0036*/ 	.short	0x0084
        /*0038*/ 	.byte	0x00, 0xf0, 0x11, 0x00


	//----- nvinfo : EIATTR_KPARAM_INFO
	.align		4
.L_15217:
        /*003c*/ 	.byte	0x04, 0x17
        /*003e*/ 	.short	(.L_15219 - .L_15218)
.L_15218:
        /*0040*/ 	.word	0x00000000
        /*0044*/ 	.short	0x0013
        /*0046*/ 	.short	0x0080
        /*0048*/ 	.byte	0x00, 0xf0, 0x11, 0x00


	//----- nvinfo : EIATTR_KPARAM_INFO
	.align		4
.L_15219:
        /*004c*/ 	.byte	0x04, 0x17
        /*004e*/ 	.short	(.L_15221 - .L_15220)
.L_15220:
        /*0050*/ 	.word	0x00000000
        /*0054*/ 	.short	0x0012
        /*0056*/ 	.short	0x007c
        /*0058*/ 	.byte	0x00, 0xf0, 0x11, 0x00


	//----- nvinfo : EIATTR_KPARAM_INFO
	.align		4
.L_15221:
        /*005c*/ 	.byte	0x04, 0x17
        /*005e*/ 	.short	(.L_15223 - .L_15222)
.L_15222:
        /*0060*/ 	.word	0x00000000
        /*0064*/ 	.short	0x0011
        /*0066*/ 	.short	0x0078
        /*0068*/ 	.byte	0x00, 0xf0, 0x11, 0x00


	//----- nvinfo : EIATTR_KPARAM_INFO
	.align		4
.L_15223:
        /*006c*/ 	.byte	0x04, 0x17
        /*006e*/ 	.short	(.L_15225 - .L_15224)
.L_15224:
        /*0070*/ 	.word	0x00000000
        /*0074*/ 	.short	0x0010
        /*0076*/ 	.short	0x0070
        /*0078*/ 	.byte	0x00, 0xf0, 0x21, 0x00


	//----- nvinfo : EIATTR_KPARAM_INFO
	.align		4
.L_15225:
        /*007c*/ 	.byte	0x04, 0x17
        /*007e*/ 	.short	(.L_15227 - .L_15226)
.L_15226:
        /*0080*/ 	.word	0x00000000
        /*0084*/ 	.short	0x000f
        /*0086*/ 	.short	0x0068
        /*0088*/ 	.byte	0x00, 0xf0, 0x21, 0x00


	//----- nvinfo : EIATTR_KPARAM_INFO
	.align		4
.L_15227:
        /*008c*/ 	.byte	0x04, 0x17
        /*008e*/ 	.short	(.L_15229 - .L_15228)
.L_15228:
        /*0090*/ 	.word	0x00000000
        /*0094*/ 	.short	0x000e
        /*0096*/ 	.short	0x0060
        /*0098*/ 	.byte	0x00, 0xf0, 0x11, 0x00


	//----- nvinfo : EIATTR_KPARAM_INFO
	.align		4
.L_15229:
        /*009c*/ 	.byte	0x04, 0x17
        /*009e*/ 	.short	(.L_15231 - .L_15230)
.L_15230:
        /*00a0*/ 	.word	0x00000000
        /*00a4*/ 	.short	0x000d
        /*00a6*/ 	.short	0x005c
        /*00a8*/ 	.byte	0x00, 0xf0, 0x11, 0x00


	//----- nvinfo : EIATTR_KPARAM_INFO
	.align		4
.L_15231:
        /*00ac*/ 	.byte	0x04, 0x17
        /*00ae*/ 	.short	(.L_15233 - .L_15232)
.L_15232:
        /*00b0*/ 	.word	0x00000000
        /*00b4*/ 	.short	0x000c
        /*00b6*/ 	.short	0x0058
        /*00b8*/ 	.byte	0x00, 0xf0, 0x11, 0x00


	//----- nvinfo : EIATTR_KPARAM_INFO
	.align		4
.L_15233:
        /*00bc*/ 	.byte	0x04, 0x17
        /*00be*/ 	.short	(.L_15235 - .L_15234)
.L_15234:
        /*00c0*/ 	.word	0x00000000
        /*00c4*/ 	.short	0x000b
        /*00c6*/ 	.short	0x0050
        /*00c8*/ 	.byte	0x00, 0xf0, 0x21, 0x00


	//----- nvinfo : EIATTR_KPARAM_INFO
	.align		4
.L_15235:
        /*00cc*/ 	.byte	0x04, 0x17
        /*00ce*/ 	.short	(.L_15237 - .L_15236)
.L_15236:
        /*00d0*/ 	.word	0x00000000
        /*00d4*/ 	.short	0x000a
        /*00d6*/ 	.short	0x0048
        /*00d8*/ 	.byte	0x00, 0xf0, 0x11, 0x00


	//----- nvinfo : EIATTR_KPARAM_INFO
	.align		4
.L_15237:
        /*00dc*/ 	.byte	0x04, 0x17
        /*00de*/ 	.short	(.L_15239 - .L_15238)
.L_15238:
        /*00e0*/ 	.word	0x00000000
        /*00e4*/ 	.short	0x0009
        /*00e6*/ 	.short	0x0040
        /*00e8*/ 	.byte	0x00, 0xf0, 0x21, 0x00


	//----- nvinfo : EIATTR_KPARAM_INFO
	.align		4
.L_15239:
        /*00ec*/ 	.byte	0x04, 0x17
        /*00ee*/ 	.short	(.L_15241 - .L_15240)
.L_15240:
        /*00f0*/ 	.word	0x00000000
        /*00f4*/ 	.short	0x0008
        /*00f6*/ 	.short	0x0038
        /*00f8*/ 	.byte	0x00, 0xf0, 0x21, 0x00


	//----- nvinfo : EIATTR_KPARAM_INFO
	.align		4
.L_15241:
        /*00fc*/ 	.byte	0x04, 0x17
        /*00fe*/ 	.short	(.L_15243 - .L_15242)
.L_15242:
        /*0100*/ 	.word	0x00000000
        /*0104*/ 	.short	0x0007
        /*0106*/ 	.short	0x0034
        /*0108*/ 	.byte	0x00, 0xf0, 0x11, 0x00


	//----- nvinfo : EIATTR_KPARAM_INFO
	.align		4
.L_15243:
        /*010c*/ 	.byte	0x04, 0x17
        /*010e*/ 	.short	(.L_15245 - .L_15244)
.L_15244:
        /*0110*/ 	.word	0x00000000
        /*0114*/ 	.short	0x0006
        /*0116*/ 	.short	0x0030
        /*0118*/ 	.byte	0x00, 0xf0, 0x11, 0x00


	//----- nvinfo : EIATTR_KPARAM_INFO
	.align		4
.L_15245:
        /*011c*/ 	.byte	0x04, 0x17
        /*011e*/ 	.short	(.L_15247 - .L_15246)
.L_15246:
        /*0120*/ 	.word	0x00000000
        /*0124*/ 	.short	0x0005
        /*0126*/ 	.short	0x0028
        /*0128*/ 	.byte	0x00, 0xf0, 0x21, 0x00


	//----- nvinfo : EIATTR_KPARAM_INFO
	.align		4
.L_15247:
        /*012c*/ 	.byte	0x04, 0x17
        /*012e*/ 	.short	(.L_15249 - .L_15248)
.L_15248:
        /*0130*/ 	.word	0x00000000
        /*0134*/ 	.short	0x0004
        /*0136*/ 	.short	0x0020
        /*0138*/ 	.byte	0x00, 0xf0, 0x21, 0x00


	//----- nvinfo : EIATTR_KPARAM_INFO
	.align		4
.L_15249:
        /*013c*/ 	.byte	0x04, 0x17
        /*013e*/ 	.short	(.L_15251 - .L_15250)
.L_15250:
        /*0140*/ 	.word	0x00000000
        /*0144*/ 	.short	0x0003
        /*0146*/ 	.short	0x0018
        /*0148*/ 	.byte	0x00, 0xf0, 0x21, 0x00


	//----- nvinfo : EIATTR_KPARAM_INFO
	.align		4
.L_15251:
        /*014c*/ 	.byte	0x04, 0x17
        /*014e*/ 	.short	(.L_15253 - .L_15252)
.L_15252:
        /*0150*/ 	.word	0x00000000
        /*0154*/ 	.short	0x0002
        /*0156*/ 	.short	0x0010
        /*0158*/ 	.byte	0x00, 0xf0, 0x21, 0x00


	//----- nvinfo : EIATTR_KPARAM_INFO
	.align		4
.L_15253:
        /*015c*/ 	.byte	0x04, 0x17
        /*015e*/ 	.short	(.L_15255 - .L_15254)
.L_15254:
        /*0160*/ 	.word	0x00000000
        /*0164*/ 	.short	0x0001
        /*0166*/ 	.short	0x0008
        /*0168*/ 	.byte	0x00, 0xf0, 0x21, 0x00


	//----- nvinfo : EIATTR_KPARAM_INFO
	.align		4
.L_15255:
        /*016c*/ 	.byte	0x04, 0x17
        /*016e*/ 	.short	(.L_15257 - .L_15256)
.L_15256:
        /*0170*/ 	.word	0x00000000
        /*0174*/ 	.short	0x0000
        /*0176*/ 	.short	0x0000
        /*0178*/ 	.byte	0x00, 0xf0, 0x21, 0x00


	//----- nvinfo : EIATTR_MAXREG_COUNT
	.align		4
.L_15257:
        /*017c*/ 	.byte	0x03, 0x1b
        /*017e*/ 	.short	0x00ff


	//----- nvinfo : EIATTR_NUM_BARRIERS
	.align		4
        /*0180*/ 	.byte	0x02, 0x4c
        /*0182*/ 	.byte	0x01
	.zero		1


	//----- nvinfo : EIATTR_EXTERNS
	.align		4
        /*0184*/ 	.byte	0x04, 0x0f
        /*0186*/ 	.short	(.L_15259 - .L_15258)


	//   ....[0]....
	.align		4
.L_15258:
        /*0188*/ 	.word	index@(__assertfail)


	//----- nvinfo : EIATTR_MERCURY_ISA_VERSION
	.align		4
.L_15259:
        /*018c*/ 	.byte	0x03, 0x5f
        /*018e*/ 	.short	0x0000


	//----- nvinfo : EIATTR_COOP_GROUP_MASK_REGIDS
	.align		4
        /*0190*/ 	.byte	0x04, 0x29
        /*0192*/ 	.short	(.L_15261 - .L_15260)


	//   ....[0]....
.L_15260:
        /*0194*/ 	.word	0xffffffff


	//   ....[1]....
        /*0198*/ 	.word	0xffffffff


	//   ....[2]....
        /*019c*/ 	.word	0xffffffff


	//   ....[3]....
        /*01a0*/ 	.word	0xffffffff


	//   ....[4]....
        /*01a4*/ 	.word	0xffffffff


	//   ....[5]....
        /*01a8*/ 	.word	0xffffffff


	//   ....[6]....
        /*01ac*/ 	.word	0xffffffff


	//   ....[7]....
        /*01b0*/ 	.word	0xffffffff


	//   ....[8]....
        /*01b4*/ 	.word	0xffffffff


	//   ....[9]....
        /*01b8*/ 	.word	0xffffffff


	//   ....[10]....
        /*01bc*/ 	.word	0xffffffff


	//   ....[11]....
        /*01c0*/ 	.word	0xffffffff


	//   ....[12]....
        /*01c4*/ 	.word	0xffffffff


	//   ....[13]....
        /*01c8*/ 	.word	0xffffffff


	//   ....[14]....
        /*01cc*/ 	.word	0xffffffff


	//   ....[15]....
        /*01d0*/ 	.word	0xffffffff


	//   ....[16]....
        /*01d4*/ 	.word	0xffffffff


	//   ....[17]....
        /*01d8*/ 	.word	0xffffffff


	//----- nvinfo : EIATTR_COOP_GROUP_INSTR_OFFSETS
	.align		4
.L_15261:
        /*01dc*/ 	.byte	0x04, 0x28
        /*01de*/ 	.short	(.L_15263 - .L_15262)


	//   ....[0]....
.L_15262:
        /*01e0*/ 	.word	0x00000700


	//   ....[1]....
        /*01e4*/ 	.word	0x00000720


	//   ....[2]....
        /*01e8*/ 	.word	0x00000740


	//   ....[3]....
        /*01ec*/ 	.word	0x000007f0


	//   ....[4]....
        /*01f0*/ 	.word	0x00000810


	//   ....[5]....
        /*01f4*/ 	.word	0x00000830


	//   ....[6]....
        /*01f8*/ 	.word	0x00001660


	//   ....[7]....
        /*01fc*/ 	.word	0x000016c0


	//   ....[8]....
        /*0200*/ 	.word	0x000016f0


	//   ....[9]....
        /*0204*/ 	.word	0x00001710


	//   ....[10]....
        /*0208*/ 	.word	0x00001730


	//   ....[11]....
        /*020c*/ 	.word	0x00001780


	//   ....[12]....
        /*0210*/ 	.word	0x000017a0


	//   ....[13]....
        /*0214*/ 	.word	0x000017c0


	//   ....[14]....
        /*0218*/ 	.word	0x000028f0


	//   ....[15]....
        /*021c*/ 	.word	0x00002960


	//   ....[16]....
        /*0220*/ 	.word	0x000029c0


	//   ....[17]....
        /*0224*/ 	.word	0x00002a20


	//----- nvinfo : EIATTR_SYSCALL_OFFSETS
	.align		4
.L_15263:
        /*0228*/ 	.byte	0x04, 0x46
        /*022a*/ 	.short	(.L_15265 - .L_15264)


	//   ....[0]....
.L_15264:
        /*022c*/ 	.word	0x00002880


	//----- nvinfo : EIATTR_EXIT_INSTR_OFFSETS
	.align		4
.L_15265:
        /*0230*/ 	.byte	0x04, 0x1c
        /*0232*/ 	.short	(.L_15267 - .L_15266)


	//   ....[0]....
.L_15266:
        /*0234*/ 	.word	0x00000090


	//   ....[1]....
        /*0238*/ 	.word	0x000024d0


	//   ....[2]....
        /*023c*/ 	.word	0x00002580


	//   ....[3]....
        /*0240*/ 	.word	0x00002750


	//   ....[4]....
        /*0244*/ 	.word	0x00002890


	//----- nvinfo : EIATTR_CTAIDZ_USED
	.align		4
.L_15267:
        /*0248*/ 	.byte	0x01, 0x04
	.zero		2


	//----- nvinfo : EIATTR_CRS_STACK_SIZE
	.align		4
        /*024c*/ 	.byte	0x04, 0x1e
        /*024e*/ 	.short	(.L_15269 - .L_15268)
.L_15268:
        /*0250*/ 	.word	0x00000000
.L_15269:


//--------------------- .nv.info._ZN4vllm25paged_attention_v2_kernelI13__nv_bfloat16hLi32ELi16ELi128ELNS_18Fp8KVCacheDataTypeE1ELb0ELi512EEEvPfS3_PT_PKS4_PKT0_SA_ifPKiSC_iPKfiiiSE_SE_iiiii --------------------------
	.section	.nv.info._ZN4vllm25paged_attention_v2_kernelI13__nv_bfloat16hLi32ELi16ELi128ELNS_18Fp8KVCacheDataTypeE1ELb0ELi512EEEvPfS3_PT_PKS4_PKT0_SA_ifPKiSC_iPKfiiiSE_SE_iiiii,"",@"SHT_CUDA_INFO"
	.sectionflags	@""
	.align	4


	//----- nvinfo : EIATTR_CUDA_API_VERSION
	.align		4
        /*0000*/ 	.byte	0x04, 0x37
        /*0002*/ 	.short	(.L_15271 - .L_15270)
.L_15270:
        /*0004*/ 	.word	0x00000082


	//----- nvinfo : EIATTR_SW2861232_WAR
	.align		4
.L_15271:
        /*0008*/ 	.byte	0x01, 0x35
	.zero		2


	//----- nvinfo : EIATTR_PARAM_CBANK
	.align		4
        /*000c*/ 	.byte	0x04, 0x0a
        /*000e*/ 	.short	(.L_15273 - .L_15272)
	.align		4
.L_15272:
        /*0010*/ 	.word	index@(.nv.constant0._ZN4vllm25paged_attention_v2_kernelI13__nv_bfloat16hLi32ELi16ELi128ELNS_18Fp8KVCacheDataTypeE1ELb0ELi512EEEvPfS3_PT_PKS4_PKT0_SA_ifPKiSC_iPKfiiiSE_SE_iiiii)
        /*0014*/ 	.short	0x0160
        /*0016*/ 	.short	0x008c


	//----- nvinfo : EIATTR_CBANK_PARAM_SIZE
	.align		4
.L_15273:
        /*0018*/ 	.byte	0x03, 0x19
        /*001a*/ 	.short	0x008c


	//----- nvinfo : EIATTR_KPARAM_INFO
	.align		4
        /*001c*/ 	.byte	0x04, 0x17
        /*001e*/ 	.short	(.L_15275 - .L_15274)
.L_15274:
        /*0020*/ 	.word	0x00000000
        /*0024*/ 	.short	0x0015
        /*0026*/ 	.short	0x0088
        /*0028*/ 	.byte	0x00, 0xf0, 0x11, 0x00


	//----- nvinfo : EIATTR_KPARAM_INFO
	.align		4
.L_15275:
        /*002c*/ 	.byte	0x04, 0x17
        /*002e*/ 	.short	(.L_15277 - .L_15276)
.L_15276:
        /*0030*/ 	.word	0x00000000
        /*0034*/ 	.short	0x0014
        /*0036*/ 	.short	0x0084
        /*0038*/ 	.byte	0x00, 0xf0, 0x11, 0x00


	//----- nvinfo : EIATTR_KPARAM_INFO
	.align		4
.L_15277:
        /*003c*/ 	.byte	0x04, 0x17
        /*003e*/ 	.short	(.L_15279 - .L_15278)
.L_15278:
        /*0040*/ 	.word	0x00000000
        /*0044*/ 	.short	0x0013
        /*0046*/ 	.short	0x0080
        /*0048*/ 	.byte	0x00, 0xf0, 0x11, 0x00


	//----- nvinfo : EIATTR_KPARAM_INFO
	.align		4
.L_15279:
        /*004c*/ 	.byte	0x04, 0x17
        /*004e*/ 	.short	(.L_15281 - .L_15280)
.L_15280:
        /*0050*/ 	.word	0x00000000
        /*0054*/ 	.short	0x0012
        /*0056*/ 	.short	0x007c
        /*0058*/ 	.byte	0x00, 0xf0, 0x11, 0x00


	//----- nvinfo : EIATTR_KPARAM_INFO
	.align		4
.L_15281:
        /*005c*/ 	.byte	0x04, 0x17
        /*005e*/ 	.short	(.L_15283 - .L_15282)
.L_15282:
        /*0060*/ 	.word	0x00000000
        /*0064*/ 	.short	0x0011
        /*0066*/ 	.short	0x0078
        /*0068*/ 	.byte	0x00, 0xf0, 0x11, 0x00


	//----- nvinfo : EIATTR_KPARAM_INFO
	.align		4
.L_15283:
        /*006c*/ 	.byte	0x04, 0x17
        /*006e*/ 	.short	(.L_15285 - .L_15284)
.L_15284:
        /*0070*/ 	.word	0x00000000
        /*0074*/ 	.short	0x0010
        /*0076*/ 	.short	0x0070
        /*0078*/ 	.byte	0x00, 0xf0, 0x21, 0x00


	//----- nvinfo : EIATTR_KPARAM_INFO
	.align		4
.L_15285:
        /*007c*/ 	.byte	0x04, 0x17
        /*007e*/ 	.short	(.L_15287 - .L_15286)
.L_15286:
        /*0080*/ 	.word	0x00000000
        /*0084*/ 	.short	0x000f
        /*0086*/ 	.short	0x0068
        /*0088*/ 	.byte	0x00, 0xf0, 0x21, 0x00


	//----- nvinfo : EIATTR_KPARAM_INFO
	.align		4
.L_15287:
        /*008c*/ 	.byte	0x04, 0x17
        /*008e*/ 	.short	(.L_15289 - .L_15288)
.L_15288:
        /*0090*/ 	.word	0x00000000
        /*0094*/ 	.short	0x000e
        /*0096*/ 	.short	0x0060
        /*0098*/ 	.byte	0x00, 0xf0, 0x11, 0x00


	//----- nvinfo : EIATTR_KPARAM_INFO
	.align		4
.L_15289:
        /*009c*/ 	.byte	0x04, 0x17
        /*009e*/ 	.short	(.L_15291 - .L_15290)
.L_15290:
        /*00a0*/ 	.word	0x00000000
        /*00a4*/ 	.short	0x000d
        /*00a6*/ 	.short	0x005c
        /*00a8*/ 	.byte	0x00, 0xf0, 0x11, 0x00


	//----- nvinfo : EIATTR_KPARAM_INFO
	.align		4
.L_15291:
        /*00ac*/ 	.byte	0x04, 0x17
        /*00ae*/ 	.short	(.L_15293 - .L_15292)
.L_15292:
        /*00b0*/ 	.word	0x00000000
        /*00b4*/ 	.short	0x000c
        /*00b6*/ 	.short	0x0058
        /*00b8*/ 	.byte	0x00, 0xf0, 0x11, 0x00


	//----- nvinfo : EIATTR_KPARAM_INFO
	.align		4
.L_15293:
        /*00bc*/ 	.byte	0x04, 0x17
        /*00be*/ 	.short	(.L_15295 - .L_15294)
.L_15294:
        /*00c0*/ 	.word	0x00000000
        /*00c4*/ 	.short	0x000b
        /*00c6*/ 	.short	0x0050
        /*00c8*/ 	.byte	0x00, 0xf0, 0x21, 0x00


	//----- nvinfo : EIATTR_KPARAM_INFO
	.align		4
.L_15295:
        /*00cc*/ 	.byte	0x04, 0x17
        /*00ce*/ 	.short	(.L_15297 - .L_15296)
.L_15296:
        /*00d0*/ 	.word	0x00000000
        /*00d4*/ 	.short	0x000a
        /*00d6*/ 	.short	0x0048
        /*00d8*/ 	.byte	0x00, 0xf0, 0x11, 0x00


	//----- nvinfo : EIATTR_KPARAM_INFO
	.align		4
.L_15297:
        /*00dc*/ 	.byte	0x04, 0x17
        /*00de*/ 	.short	(.L_15299 - .L_15298)
.L_15298:
        /*00e0*/ 	.word	0x00000000
        /*00e4*/ 	.short	0x0009
        /*00e6*/ 	.short	0x0040
        /*00e8*/ 	.byte	0x00, 0xf0, 0x21, 0x00


	//----- nvinfo : EIATTR_KPARAM_INFO
	.align		4
.L_15299:
        /*00ec*/ 	.byte	0x04, 0x17
        /*00ee*/ 	.short	(.L_15301 - .L_15300)
.L_15300:
        /*00f0*/ 	.word	0x00000000
        /*00f4*/ 	.short	0x0008
        /*00f6*/ 	.short	0x0038
        /*00f8*/ 	.byte	0x00, 0xf0, 0x21, 0x00


	//----- nvinfo : EIATTR_KPARAM_INFO
	.align		4
.L_15301:
        /*00fc*/ 	.byte	0x04, 0x17
        /*00fe*/ 	.short	(.L_15303 - .L_15302)
.L_15302:
        /*0100*/ 	.word	0x00000000
        /*0104*/ 	.short	0x0007
        /*0106*/ 	.short	0x0034
        /*0108*/ 	.byte	0x00, 0xf0, 0x11, 0x00


	//----- nvinfo : EIATTR_KPARAM_INFO
	.align		4
.L_15303:
        /*010c*/ 	.byte	0x04, 0x17
        /*010e*/ 	.short	(.L_15305 - .L_15304)
.L_15304:
        /*0110*/ 	.word	0x00000000
        /*0114*/ 	.short	0x0006
        /*0116*/ 	.short	0x0030
        /*0118*/ 	.byte	0x00, 0xf0, 0x11, 0x00


	//----- nvinfo : EIATTR_KPARAM_INFO
	.align		4
.L_15305:
        /*011c*/ 	.byte	0x04, 0x17
        /*011e*/ 	.short	(.L_15307 - .L_15306)
.L_15306:
        /*0120*/ 	.word	0x00000000
        /*0124*/ 	.short	0x0005
        /*0126*/ 	.short	0x0028
        /*0128*/ 	.byte	0x00, 0xf0, 0x21, 0x00


	//----- nvinfo : EIATTR_KPARAM_INFO
	.align		4
.L_15307:
        /*012c*/ 	.byte	0x04, 0x17
        /*012e*/ 	.short	(.L_15309 - .L_15308)
.L_15308:
        /*0130*/ 	.word	0x00000000
        /*0134*/ 	.short	0x0004
        /*0136*/ 	.short	0x0020
        /*0138*/ 	.byte	0x00, 0xf0, 0x21, 0x00


	//----- nvinfo : EIATTR_KPARAM_INFO
	.align		4
.L_15309:
        /*013c*/ 	.byte	0x04, 0x17
        /*013e*/ 	.short	(.L_15311 - .L_15310)
.L_15310:
        /*0140*/ 	.word	0x00000000
        /*0144*/ 	.short	0x0003
        /*0146*/ 	.short	0x0018
        /*0148*/ 	.byte	0x00, 0xf0, 0x21, 0x00


	//----- nvinfo : EIATTR_KPARAM_INFO
	.align		4
.L_15311:
        /*014c*/ 	.byte	0x04, 0x17
        /*014e*/ 	.short	(.L_15313 - .L_15312)
.L_15312:
        /*0150*/ 	.word	0x00000000
        /*0154*/ 	.short	0x0002
        /*0156*/ 	.short	0x0010
        /*0158*/ 	.byte	0x00, 0xf0, 0x21, 0x00


	//----- nvinfo : EIATTR_KPARAM_INFO
	.align		4
.L_15313:
        /*015c*/ 	.byte	0x04, 0x17
        /*015e*/ 	.short	(.L_15315 - .L_15314)
.L_15314:
        /*0160*/ 	.word	0x00000000
        /*0164*/ 	.short	0x0001
        /*0166*/ 	.short	0x0008
        /*0168*/ 	.byte	0x00, 0xf0, 0x21, 0x00


	//----- nvinfo : EIATTR_KPARAM_INFO
	.align		4
.L_15315:
        /*016c*/ 	.byte	0x04, 0x17
        /*016e*/ 	.short	(.L_15317 - .L_15316)
.L_15316:
        /*0170*/ 	.word	0x00000000
        /*0174*/ 	.short	0x0000
        /*0176*/ 	.short	0x0000
        /*0178*/ 	.byte	0x00, 0xf0, 0x21, 0x00


	//----- nvinfo : EIATTR_MAXREG_COUNT
	.align		4
.L_15317:
        /*017c*/ 	.byte	0x03, 0x1b
        /*017e*/ 	.short	0x00ff


	//----- nvinfo : EIATTR_NUM_BARRIERS
	.align		4
        /*0180*/ 	.byte	0x02, 0x4c
        /*0182*/ 	.byte	0x01
	.zero		1


	//----- nvinfo : EIATTR_EXTERNS
	.align		4
        /*0184*/ 	.byte	0x04, 0x0f
        /*0186*/ 	.short	(.L_15319 - .L_15318)


	//   ....[0]....
	.align		4
.L_15318:
        /*0188*/ 	.word	index@(__assertfail)


	//----- nvinfo : EIATTR_MERCURY_ISA_VERSION
	.align		4
.L_15319:
        /*018c*/ 	.byte	0x03, 0x5f
        /*018e*/ 	.short	0x0000


	//----- nvinfo : EIATTR_COOP_GROUP_MASK_REGIDS
	.align		4
        /*0190*/ 	.byte	0x04, 0x29
        /*0192*/ 	.short	(.L_15321 - .L_15320)


	//   ....[0]....
.L_15320:
        /*0194*/ 	.word	0xffffffff


	//   ....[1]....
        /*0198*/ 	.word	0xffffffff


	//   ....[2]....
        /*019c*/ 	.word	0xffffffff


	//   ....[3]....
        /*01a0*/ 	.word	0xffffffff


	//   ....[4]....
        /*01a4*/ 	.word	0xffffffff


	//   ....[5]....
        /*01a8*/ 	.word	0xffffffff


	//   ....[6]....
        /*01ac*/ 	.word	0xffffffff


	//   ....[7]....
        /*01b0*/ 	.word	0xffffffff


	//   ....[8]....
        /*01b4*/ 	.word	0xffffffff


	//   ....[9]....
        /*01b8*/ 	.word	0xffffffff


	//   ....[10]....
        /*01bc*/ 	.word	0xffffffff


	//   ....[11]....
        /*01c0*/ 	.word	0xffffffff


	//   ....[12]....
        /*01c4*/ 	.word	0xffffffff


	//   ....[13]....
        /*01c8*/ 	.word	0xffffffff


	//   ....[14]....
        /*01cc*/ 	.word	0xffffffff


	//   ....[15]....
        /*01d0*/ 	.word	0xffffffff


	//   ....[16]....
        /*01d4*/ 	.word	0xffffffff


	//   ....[17]....
        /*01d8*/ 	.word	0xffffffff


	//----- nvinfo : EIATTR_COOP_GROUP_INSTR_OFFSETS
	.align		4
.L_15321:
        /*01dc*/ 	.byte	0x04, 0x28
        /*01de*/ 	.short	(.L_15323 - .L_15322)


	//   ....[0]....
.L_15322:
        /*01e0*/ 	.word	0x000006e0


	//   ....[1]....
        /*01e4*/ 	.word	0x00000700


	//   ....[2]....
        /*01e8*/ 	.word	0x00000720


	//   ....[3]....
        /*01ec*/ 	.word	0x000007d0


	//   ....[4]....
        /*01f0*/ 	.word	0x000007f0


	//   ....[5]....
        /*01f4*/ 	.word	0x00000810


	//   ....[6]....
        /*01f8*/ 	.word	0x00001630


	//   ....[7]....
        /*01fc*/ 	.word	0x00001690


	//   ....[8]....
        /*0200*/ 	.word	0x000016c0


	//   ....[9]....
        /*0204*/ 	.word	0x000016e0


	//   ....[10]....
        /*0208*/ 	.word	0x00001700


	//   ....[11]....
        /*020c*/ 	.word	0x00001750


	//   ....[12]....
        /*0210*/ 	.word	0x00001770


	//   ....[13]....
        /*0214*/ 	.word	0x00001790


	//   ....[14]....
        /*0218*/ 	.word	0x00002730


	//   ....[15]....
        /*021c*/ 	.word	0x000027a0


	//   ....[16]....
        /*0220*/ 	.word	0x00002800


	//   ....[17]....
        /*0224*/ 	.word	0x00002860


	//----- nvinfo : EIATTR_SYSCALL_OFFSETS
	.align		4
.L_15323:
        /*0228*/ 	.byte	0x04, 0x46
        /*022a*/ 	.short	(.L_15325 - .L_15324)


	//   ....[0]....
.L_15324:
        /*022c*/ 	.word	0x000026c0


	//----- nvinfo : EIATTR_EXIT_INSTR_OFFSETS
	.align		4
.L_15325:
        /*0230*/ 	.byte	0x04, 0x1c
        /*0232*/ 	.short	(.L_15327 - .L_15326)


	//   ....[0]....
.L_15326:
        /*0234*/ 	.word	0x00000090


	//   ....[1]....
        /*0238*/ 	.word	0x00002400


	//   ....[2]....
        /*023c*/ 	.word	0x000024b0


	//   ....[3]....
        /*0240*/ 	.word	0x00002590


	//   ....[4]....
        /*0244*/ 	.word	0x000026d0


	//----- nvinfo : EIATTR_CTAIDZ_USED
	.align		4
.L_15327:
        /*0248*/ 	.byte	0x01, 0x04
	.zero		2


	//----- nvinfo : EIATTR_CRS_STACK_SIZE
	.align		4
        /*024c*/ 	.byte	0x04, 0x1e
        /*024e*/ 	.short	(.L_15329 - .L_15328)
.L_15328:
        /*0250*/ 	.word	0x00000000
.L_15329:


//--------------------- .nv.info._ZN4vllm25paged_attention_v2_kernelI13__nv_bfloat16hLi256ELi16ELi128ELNS_18Fp8KVCacheDataTypeE1ELb1ELi512EEEvPfS3_PT_PKS4_PKT0_SA_ifPKiSC_iPKfiiiSE_SE_iiiii --------------------------
	.section	.nv.info._ZN4vllm25paged_attention_v2_kernelI13__nv_bfloat16hLi256ELi16ELi128ELNS_18Fp8KVCacheDataTypeE1ELb1ELi512EEEvPfS3_PT_PKS4_PKT0_SA_ifPKiSC_iPKfiiiSE_SE_iiiii,"",@"SHT_CUDA_INFO"
	.sectionflags	@""
	.align	4


	//----- nvinfo : EIATTR_CUDA_API_VERSION
	.align		4
        /*0000*/ 	.byte	0x04, 0x37
        /*0002*/ 	.short	(.L_15331 - .L_15330)
.L_15330:
        /*0004*/ 	.word	0x00000082


	//----- nvinfo : EIATTR_SW2861232_WAR
	.align		4
.L_15331:
        /*0008*/ 	.byte	0x01, 0x35
	.zero		2


	//----- nvinfo : EIATTR_PARAM_CBANK
	.align		4
        /*000c*/ 	.byte	0x04, 0x0a
        /*000e*/ 	.short	(.L_15333 - .L_15332)
	.align		4
.L_15332:
        /*0010*/ 	.word	index@(.nv.constant0._ZN4vllm25paged_attention_v2_kernelI13__nv_bfloat16hLi256ELi16ELi128ELNS_18Fp8KVCacheDataTypeE1ELb1ELi512EEEvPfS3_PT_PKS4_PKT0_SA_ifPKiSC_iPKfiiiSE_SE_iiiii)
        /*0014*/ 	.short	0x0160
        /*0016*/ 	.short	0x008c


	//----- nvinfo : EIATTR_CBANK_PARAM_SIZE
	.align		4
.L_15333:
        /*0018*/ 	.byte	0x03, 0x19
        /*001a*/ 	.short	0x008c


	//----- nvinfo : EIATTR_KPARAM_INFO
	.align		4
        /*001c*/ 	.byte	0x04, 0x17
        /*001e*/ 	.short	(.L_15335 - .L_15334)
.L_15334:
        /*0020*/ 	.word	0x00000000
        /*0024*/ 	.short	0x0015
        /*0026*/ 	.short	0x0088
        /*0028*/ 	.byte	0x00, 0xf0, 0x11, 0x00


	//----- nvinfo : EIATTR_KPARAM_INFO
	.align		4
.L_15335:
        /*002c*/ 	.byte	0x04, 0x17
        /*002e*/ 	.short	(.L_15337 - .L_15336)
.L_15336:
        /*0030*/ 	.word	0x00000000
        /*0034*/ 	.short	0x0014
        /*0036*/ 	.short	0x0084
        /*0038*/ 	.byte	0x00, 0xf0, 0x11, 0x00


	//----- nvinfo : EIATTR_KPARAM_INFO
	.align		4
.L_15337:
        /*003c*/ 	.byte	0x04, 0x17
        /*003e*/ 	.short	(.L_15339 - .L_15338)
.L_15338:
        /*0040*/ 	.word	0x00000000
        /*0044*/ 	.short	0x0013
        /*0046*/ 	.short	0x0080
        /*0048*/ 	.byte	0x00, 0xf0, 0x11, 0x00


	//----- nvinfo : EIATTR_KPARAM_INFO
	.align		4
.L_15339:
        /*004c*/ 	.byte	0x04, 0x17
        /*004e*/ 	.short	(.L_15341 - .L_15340)
.L_15340:
        /*0050*/ 	.word	0x00000000
        /*0054*/ 	.short	0x0012
        /*0056*/ 	.short	0x007c
        /*0058*/ 	.byte	0x00, 0xf0, 0x11, 0x00


	//----- nvinfo : EIATTR_KPARAM_INFO
	.align		4
.L_15341:
        /*005c*/ 	.byte	0x04, 0x17
        /*005e*/ 	.short	(.L_15343 - .L_15342)
.L_15342:
        /*0060*/ 	.word	0x00000000
        /*0064*/ 	.short	0x0011
        /*0066*/ 	.short	0x0078
        /*0068*/ 	.byte	0x00, 0xf0, 0x11, 0x00


	//----- nvinfo : EIATTR_KPARAM_INFO
	.align		4
.L_15343:
        /*006c*/ 	.byte	0x04, 0x17
        /*006e*/ 	.short	(.L_15345 - .L_15344)
.L_15344:
        /*0070*/ 	.word	0x00000000
        /*0074*/ 	.short	0x0010
        /*0076*/ 	.short	0x0070
        /*0078*/ 	.byte	0x00, 0xf0, 0x21, 0x00


	//----- nvinfo : EIATTR_KPARAM_INFO
	.align		4
.L_15345:
        /*007c*/ 	.byte	0x04, 0x17
        /*007e*/ 	.short	(.L_15347 - .L_15346)
.L_15346:
        /*0080*/ 	.word	0x00000000
        /*0084*/ 	.short	0x000f
        /*0086*/ 	.short	0x0068
        /*0088*/ 	.byte	0x00, 0xf0, 0x21, 0x00


	//----- nvinfo : EIATTR_KPARAM_INFO
	.align		4
.L_15347:
        /*008c*/ 	.byte	0x04, 0x17
        /*008e*/ 	.short	(.L_15349 - .L_15348)
.L_15348:
        /*0090*/ 	.word	0x00000000
        /*0094*/ 	.short	0x000e
        /*0096*/ 	.short	0x0060
        /*0098*/ 	.byte	0x00, 0xf0, 0x11, 0x00


	//----- nvinfo : EIATTR_KPARAM_INFO
	.align		4
.L_15349:
        /*009c*/ 	.byte	0x04, 0x17
        /*009e*/ 	.short	(.L_15351 - .L_15350)
.L_15350:
        /*00a0*/ 	.word	0x00000000
        /*00a4*/ 	.short	0x000d
        /*00a6*/ 	.short	0x005c
        /*00a8*/ 	.byte	0x00, 0xf0, 0x11, 0x00


	//----- nvinfo : EIATTR_KPARAM_INFO
	.align		4
.L_15351:
        /*00ac*/ 	.byte	0x04, 0x17
        /*00ae*/ 	.short	(.L_15353 - .L_15352)
.L_15352:
        /*00b0*/ 	.word	0x00000000
        /*00b4*/ 	.short	0x000c
        /*00b6*/ 	.short	0x0058
        /*00b8*/ 	.byte	0x00, 0xf0, 0x11, 0x00


	//----- nvinfo : EIATTR_KPARAM_INFO
	.align		4
.L_15353:
        /*00bc*/ 	.byte	0x04, 0x17
        /*00be*/ 	.short	(.L_15355 - .L_15354)
.L_15354:
        /*00c0*/ 	.word	0x00000000
        /*00c4*/ 	.short	0x000b
        /*00c6*/ 	.short	0x0050
        /*00c8*/ 	.byte	0x00, 0xf0, 0x21, 0x00


	//----- nvinfo : EIATTR_KPARAM_INFO
	.align		4
.L_15355:
        /*00cc*/ 	.byte	0x04, 0x17
        /*00ce*/ 	.short	(.L_15357 - .L_15356)
.L_15356:
        /*00d0*/ 	.word	0x00000000
        /*00d4*/ 	.short	0x000a
        /*00d6*/ 	.short	0x0048
        /*00d8*/ 	.byte	0x00, 0xf0, 0x11, 0x00


	//----- nvinfo : EIATTR_KPARAM_INFO
	.align		4
.L_15357:
        /*00dc*/ 	.byte	0x04, 0x17
        /*00de*/ 	.short	(.L_15359 - .L_15358)
.L_15358:
        /*00e0*/ 	.word	0x00000000
        /*00e4*/ 	.short	0x0009
        /*00e6*/ 	.short	0x0040
        /*00e8*/ 	.byte	0x00, 0xf0, 0x21, 0x00


	//----- nvinfo : EIATTR_KPARAM_INFO
	.align		4
.L_15359:
        /*00ec*/ 	.byte	0x04, 0x17
        /*00ee*/ 	.short	(.L_15361 - .L_15360)
.L_15360:
        /*00f0*/ 	.word	0x00000000
        /*00f4*/ 	.short	0x0008
        /*00f6*/ 	.short	0x0038
        /*00f8*/ 	.byte	0x00, 0xf0, 0x21, 0x00


	//----- nvinfo : EIATTR_KPARAM_INFO
	.align		4
.L_15361:
        /*00fc*/ 	.byte	0x04, 0x17
        /*00fe*/ 	.short	(.L_15363 - .L_15362)
.L_15362:
        /*0100*/ 	.word	0x00000000
        /*0104*/ 	.short	0x0007
        /*0106*/ 	.short	0x0034
        /*0108*/ 	.byte	0x00, 0xf0, 0x11, 0x00


	//----- nvinfo : EIATTR_KPARAM_INFO
	.align		4
.L_15363:
        /*010c*/ 	.byte	0x04, 0x17
        /*010e*/ 	.short	(.L_15365 - .L_15364)
.L_15364:
        /*0110*/ 	.word	0x00000000
        /*0114*/ 	.short	0x0006
        /*0116*/ 	.short	0x0030
        /*0118*/ 	.byte	0x00, 0xf0, 0x11, 0x00


	//----- nvinfo : EIATTR_KPARAM_INFO
	.align		4
.L_15365:
        /*011c*/ 	.byte	0x04, 0x17
        /*011e*/ 	.short	(.L_15367 - .L_15366)
.L_15366:
        /*0120*/ 	.word	0x00000000
        /*0124*/ 	.short	0x0005
        /*0126*/ 	.short	0x0028
        /*0128*/ 	.byte	0x00, 0xf0, 0x21, 0x00


	//----- nvinfo : EIATTR_KPARAM_INFO
	.align		4
.L_15367:
        /*012c*/ 	.byte	0x04, 0x17
        /*012e*/ 	.short	(.L_15369 - .L_15368)
.L_15368:
        /*0130*/ 	.word	0x00000000
        /*0134*/ 	.short	0x0004
        /*0136*/ 	.short	0x0020
        /*0138*/ 	.byte	0x00, 0xf0, 0x21, 0x00


	//----- nvinfo : EIATTR_KPARAM_INFO
	.align		4
.L_15369:
        /*013c*/ 	.byte	0x04, 0x17
        /*013e*/ 	.short	(.L_15371 - .L_15370)
.L_15370:
        /*0140*/ 	.word	0x00000000
        /*0144*/ 	.short	0x0003
        /*0146*/ 	.short	0x0018
        /*0148*/ 	.byte	0x00, 0xf0, 0x21, 0x00


	//----- nvinfo : EIATTR_KPARAM_INFO
	.align		4
.L_15371:
        /*014c*/ 	.byte	0x04, 0x17
        /*014e*/ 	.short	(.L_15373 - .L_15372)
.L_15372:
        /*0150*/ 	.word	0x00000000
        /*0154*/ 	.short	0x0002
        /*0156*/ 	.short	0x0010
        /*0158*/ 	.byte	0x00, 0xf0, 0x21, 0x00


	//----- nvinfo : EIATTR_KPARAM_INFO
	.align		4
.L_15373:
        /*015c*/ 	.byte	0x04, 0x17
        /*015e*/ 	.short	(.L_15375 - .L_15374)
.L_15374:
        /*0160*/ 	.word	0x00000000
        /*0164*/ 	.short	0x0001
        /*0166*/ 	.short	0x0008
        /*0168*/ 	.byte	0x00, 0xf0, 0x21, 0x00


	//----- nvinfo : EIATTR_KPARAM_INFO
	.align		4
.L_15375:
        /*016c*/ 	.byte	0x04, 0x17
        /*016e*/ 	.short	(.L_15377 - .L_15376)
.L_15376:
        /*0170*/ 	.word	0x00000000
        /*0174*/ 	.short	0x0000
        /*0176*/ 	.short	0x0000
        /*0178*/ 	.byte	0x00, 0xf0, 0x21, 0x00


	//----- nvinfo : EIATTR_MAXREG_COUNT
	.align		4
.L_15377:
        /*017c*/ 	.byte	0x03, 0x1b
        /*017e*/ 	.short	0x00ff


	//----- nvinfo : EIATTR_NUM_BARRIERS
	.align		4
        /*0180*/ 	.byte	0x02, 0x4c
        /*0182*/ 	.byte	0x01
	.zero		1


	//----- nvinfo : EIATTR_EXTERNS
	.align		4
        /*0184*/ 	.byte	0x04, 0x0f
        /*0186*/ 	.short	(.L_15379 - .L_15378)


	//   ....[0]....
	.align		4
.L_15378:
        /*0188*/ 	.word	index@(__assertfail)


	//----- nvinfo : EIATTR_MERCURY_ISA_VERSION
	.align		4
.L_15379:
        /*018c*/ 	.byte	0x03, 0x5f
        /*018e*/ 	.short	0x0000


	//----- nvinfo : EIATTR_COOP_GROUP_MASK_REGIDS
	.align		4
        /*0190*/ 	.byte	0x04, 0x29
        /*0192*/ 	.short	(.L_15381 - .L_15380)


	//   ....[0]....
.L_15380:
        /*0194*/ 	.word	0xffffffff


	//   ....[1]....
        /*0198*/ 	.word	0xffffffff


	//   ....[2]....
        /*019c*/ 	.word	0xffffffff


	//   ....[3]....
        /*01a0*/ 	.word	0xffffffff


	//   ....[4]....
        /*01a4*/ 	.word	0xffffffff


	//   ....[5]....
        /*01a8*/ 	.word	0xffffffff


	//   ....[6]....
        /*01ac*/ 	.word	0xffffffff


	//   ....[7]....
        /*01b0*/ 	.word	0xffffffff


	//   ....[8]....
        /*01b4*/ 	.word	0xffffffff


	//   ....[9]....
        /*01b8*/ 	.word	0xffffffff


	//   ....[10]....
        /*01bc*/ 	.word	0xffffffff


	//   ....[11]....
        /*01c0*/ 	.word	0xffffffff


	//   ....[12]....
        /*01c4*/ 	.word	0xffffffff


	//   ....[13]....
        /*01c8*/ 	.word	0xffffffff


	//   ....[14]....
        /*01cc*/ 	.word	0xffffffff


	//   ....[15]....
        /*01d0*/ 	.word	0xffffffff


	//   ....[16]....
        /*01d4*/ 	.word	0xffffffff


	//   ....[17]....
        /*01d8*/ 	.word	0xffffffff


	//   ....[18]....
        /*01dc*/ 	.word	0xffffffff


	//   ....[19]....
        /*01e0*/ 	.word	0xffffffff


	//   ....[20]....
        /*01e4*/ 	.word	0xffffffff


	//   ....[21]....
        /*01e8*/ 	.word	0xffffffff


	//   ....[22]....
        /*01ec*/ 	.word	0xffffffff


	//   ....[23]....
        /*01f0*/ 	.word	0xffffffff


	//   ....[24]....
        /*01f4*/ 	.word	0xffffffff


	//   ....[25]....
        /*01f8*/ 	.word	0xffffffff


	//   ....[26]....
        /*01fc*/ 	.word	0xffffffff


	//   ....[27]....
        /*0200*/ 	.word	0xffffffff


	//   ....[28]....
        /*0204*/ 	.word	0xffffffff


	//   ....[29]....
        /*0208*/ 	.word	0xffffffff


	//   ....[30]....
        /*020c*/ 	.word	0xffffffff


	//   ....[31]....
        /*0210*/ 	.word	0xffffffff


	//   ....[32]....
        /*0214*/ 	.word	0xffffffff


	//   ....[33]....
        /*0218*/ 	.word	0xffffffff


	//----- nvinfo : EIATTR_COOP_GROUP_INSTR_OFFSETS
	.align		4
.L_15381:
        /*021c*/ 	.byte	0x04, 0x28
        /*021e*/ 	.short	(.L_15383 - .L_15382)


	//   ....[0]....
.L_15382:
        /*0220*/ 	.word	0x00001040


	//   ....[1]....
        /*0224*/ 	.word	0x00001060


	//   ....[2]....
        /*0228*/ 	.word	0x00001080


	//   ....[3]....
        /*022c*/ 	.word	0x00001120


	//   ....[4]....
        /*0230*/ 	.word	0x00001140


	//   ....[5]....
        /*0234*/ 	.word	0x00001170


	//   ....[6]....
        /*0238*/ 	.word	0x00001fa0


	//   ....[7]....
        /*023c*/ 	.word	0x00002000


	//   ....[8]....
        /*0240*/ 	.word	0x00002030


	//   ....[9]....
        /*0244*/ 	.word	0x00002050


	//   ....[10]....
        /*0248*/ 	.word	0x00002070


	//   ....[11]....
        /*024c*/ 	.word	0x000020c0


	//   ....[12]....
        /*0250*/ 	.word	0x000020e0


	//   ....[13]....
        /*0254*/ 	.word	0x00002100


	//   ....[14]....
        /*0258*/ 	.word	0x00004250


	//   ....[15]....
        /*025c*/ 	.word	0x000042d0


	//   ....[16]....
        /*0260*/ 	.word	0x00004340


	//   ....[17]....
        /*0264*/ 	.word	0x000043b0


	//   ....[18]....
        /*0268*/ 	.word	0x00004430


	//   ....[19]....
        /*026c*/ 	.word	0x000044b0


	//   ....[20]....
        /*0270*/ 	.word	0x00004520


	//   ....[21]....
        /*0274*/ 	.word	0x00004590


	//   ....[22]....
        /*0278*/ 	.word	0x00004600


	//   ....[23]....
        /*027c*/ 	.word	0x00004670


	//   ....[24]....
        /*0280*/ 	.word	0x000046e0


	//   ....[25]....
        /*0284*/ 	.word	0x00004750


	//   ....[26]....
        /*0288*/ 	.word	0x000047c0


	//   ....[27]....
        /*028c*/ 	.word	0x00004830


	//   ....[28]....
        /*0290*/ 	.word	0x000048a0


	//   ....[29]....
        /*0294*/ 	.word	0x00004910


	//   ....[30]....
        /*0298*/ 	.word	0x00004980


	//   ....[31]....
        /*029c*/ 	.word	0x000049f0


	//   ....[32]....
        /*02a0*/ 	.word	0x00004a60


	//   ....[33]....
        /*02a4*/ 	.word	0x00004ad0


	//----- nvinfo : EIATTR_SYSCALL_OFFSETS
	.align		4
.L_15383:
        /*02a8*/ 	.byte	0x04, 0x46
        /*02aa*/ 	.short	(.L_15385 - .L_15384)


	//   ....[0]....
.L_15384:
        /*02ac*/ 	.word	0x000040b0


	//   ....[1]....
        /*02b0*/ 	.word	0x000041e0


	//----- nvinfo : EIATTR_EXIT_INSTR_OFFSETS
	.align		4
.L_15385:
        /*02b4*/ 	.byte	0x04, 0x1c
        /*02b6*/ 	.short	(.L_15387 - .L_15386)


	//   ....[0]....
.L_15386:
        /*02b8*/ 	.word	0x00000090


	//   ....[1]....
        /*02bc*/ 	.word	0x00003780


	//   ....[2]....
        /*02c0*/ 	.word	0x00003830


	//   ....[3]....
        /*02c4*/ 	.word	0x00003f80


	//   ....[4]....
        /*02c8*/ 	.word	0x000041f0


	//----- nvinfo : EIATTR_CTAIDZ_USED
	.align		4
.L_15387:
        /*02cc*/ 	.byte	0x01, 0x04
	.zero		2


	//----- nvinfo : EIATTR_CRS_STACK_SIZE
	.align		4
        /*02d0*/ 	.byte	0x04, 0x1e
        /*02d2*/ 	.short	(.L_15389 - .L_15388)
.L_15388:
        /*02d4*/ 	.word	0x00000000
.L_15389:


//--------------------- .nv.info._ZN4vllm25paged_attention_v2_kernelI13__nv_bfloat16hLi192ELi16ELi128ELNS_18Fp8KVCacheDataTypeE1ELb1ELi512EEEvPfS3_PT_PKS4_PKT0_SA_ifPKiSC_iPKfiiiSE_SE_iiiii --------------------------
	.section	.nv.info._ZN4vllm25paged_attention_v2_kernelI13__nv_bfloat16hLi192ELi16ELi128ELNS_18Fp8KVCacheDataTypeE1ELb1ELi512EEEvPfS3_PT_PKS4_PKT0_SA_ifPKiSC_iPKfiiiSE_SE_iiiii,"",@"SHT_CUDA_INFO"
	.sectionflags	@""
	.align	4


	//----- nvinfo : EIATTR_CUDA_API_VERSION
	.align		4
        /*0000*/ 	.byte	0x04, 0x37
        /*0002*/ 	.short	(.L_15391 - .L_15390)
.L_15390:
        /*0004*/ 	.word	0x00000082


	//----- nvinfo : EIATTR_SW2861232_WAR
	.align		4
.L_15391:
        /*0008*/ 	.byte	0x01, 0x35
	.zero		2


	//----- nvinfo : EIATTR_PARAM_CBANK
	.align		4
        /*000c*/ 	.byte	0x04, 0x0a
        /*000e*/ 	.short	(.L_15393 - .L_15392)
	.align		4
.L_15392:
        /*0010*/ 	.word	index@(.nv.constant0._ZN4vllm25paged_attention_v2_kernelI13__nv_bfloat16hLi192ELi16ELi128ELNS_18Fp8KVCacheDataTypeE1ELb1ELi512EEEvPfS3_PT_PKS4_PKT0_SA_ifPKiSC_iPKfiiiSE_SE_iiiii)
        /*0014*/ 	.short	0x0160
        /*0016*/ 	.short	0x008c


	//----- nvinfo : EIATTR_CBANK_PARAM_SIZE
	.align		4
.L_15393:
        /*0018*/ 	.byte	0x03, 0x19
        /*001a*/ 	.short	0x008c


	//----- nvinfo : EIATTR_KPARAM_INFO
	.align		4
        /*001c*/ 	.byte	0x04, 0x17
        /*001e*/ 	.short	(.L_15395 - .L_15394)
.L_15394:
        /*0020*/ 	.word	0x00000000
        /*0024*/ 	.short	0x0015
        /*0026*/ 	.short	0x0088
        /*0028*/ 	.byte	0x00, 0xf0, 0x11, 0x00


	//----- nvinfo : EIATTR_KPARAM_INFO
	.align		4
.L_15395:
        /*002c*/ 	.byte	0x04, 0x17
        /*002e*/ 	.short	(.L_15397 - .L_15396)
.L_15396:
        /*0030*/ 	.word	0x00000000
        /*0034*/ 	.short	0x0014
        /*0036*/ 	.short	0x0084
        /*0038*/ 	.byte	0x00, 0xf0, 0x11, 0x00


	//----- nvinfo : EIATTR_KPARAM_INFO
	.align		4
.L_15397:
        /*003c*/ 	.byte	0x04, 0x17
        /*003e*/ 	.short	(.L_15399 - .L_15398)
.L_15398:
        /*0040*/ 	.word	0x00000000
        /*0044*/ 	.short	0x0013
        /*0046*/ 	.short	0x0080
        /*0048*/ 	.byte	0x00, 0xf0, 0x11, 0x00


	//----- nvinfo : EIATTR_KPARAM_INFO
	.align		4
.L_15399:
        /*004c*/ 	.byte	0x04, 0x17
        /*004e*/ 	.short	(.L_15401 - .L_15400)
.L_15400:
        /*0050*/ 	.word	0x00000000
        /*0054*/ 	.short	0x0012
        /*0056*/ 	.short	0x007c
        /*0058*/ 	.byte	0x00, 0xf0, 0x11, 0x00


	//----- nvinfo : EIATTR_KPARAM_INFO
	.align		4
.L_15401:
        /*005c*/ 	.byte	0x04, 0x17
        /*005e*/ 	.short	(.L_15403 - .L_15402)
.L_15402:
        /*0060*/ 	.word	0x00000000
        /*0064*/ 	.short	0x0011
        /*0066*/ 	.short	0x0078
        /*0068*/ 	.byte	0x00, 0xf0, 0x11, 0x00


	//----- nvinfo : EIATTR_KPARAM_INFO
	.align		4
.L_15403:
        /*006c*/ 	.byte	0x04, 0x17
        /*006e*/ 	.short	(.L_15405 - .L_15404)
.L_15404:
        /*0070*/ 	.word	0x00000000
        /*0074*/ 	.short	0x0010
        /*0076*/ 	.short	0x0070
        /*0078*/ 	.byte	0x00, 0xf0, 0x21, 0x00


	//----- nvinfo : EIATTR_KPARAM_INFO
	.align		4
.L_15405:
        /*007c*/ 	.byte	0x04, 0x17
        /*007e*/ 	.short	(.L_15407 - .L_15406)
.L_15406:
        /*0080*/ 	.word	0x00000000
        /*0084*/ 	.short	0x000f
        /*0086*/ 	.short	0x0068
        /*0088*/ 	.byte	0x00, 0xf0, 0x21, 0x00


	//----- nvinfo : EIATTR_KPARAM_INFO
	.align		4
.L_15407:
        /*008c*/ 	.byte	0x04, 0x17
        /*008e*/ 	.short	(.L_15409 - .L_15408)
.L_15408:
        /*0090*/ 	.word	0x00000000
        /*0094*/ 	.short	0x000e
        /*0096*/ 	.short	0x0060
        /*0098*/ 	.byte	0x00, 0xf0, 0x11, 0x00


	//----- nvinfo : EIATTR_KPARAM_INFO
	.align		4
.L_15409:
        /*009c*/ 	.byte	0x04, 0x17
        /*009e*/ 	.short	(.L_15411 - .L_15410)
.L_15410:
        /*00a0*/ 	.word	0x00000000
        /*00a4*/ 	.short	0x000d
        /*00a6*/ 	.short	0x005c
        /*00a8*/ 	.byte	0x00, 0xf0, 0x11, 0x00


	//----- nvinfo : EIATTR_KPARAM_INFO
	.align		4
.L_15411:
        /*00ac*/ 	.byte	0x04, 0x17
        /*00ae*/ 	.short	(.L_15413 - .L_15412)
.L_15412:
        /*00b0*/ 	.word	0x00000000
        /*00b4*/ 	.short	0x000c
        /*00b6*/ 	.short	0x0058
        /*00b8*/ 	.byte	0x00, 0xf0, 0x11, 0x00


	//----- nvinfo : EIATTR_KPARAM_INFO
	.align		4
.L_15413:
        /*00bc*/ 	.byte	0x04, 0x17
        /*00be*/ 	.short	(.L_15415 - .L_15414)
.L_15414:
        /*00c0*/ 	.word	0x00000000
        /*00c4*/ 	.short	0x000b
        /*00c6*/ 	.short	0x0050
        /*00c8*/ 	.byte	0x00, 0xf0, 0x21, 0x00


	//----- nvinfo : EIATTR_KPARAM_INFO
	.align		4
.L_15415:
        /*00cc*/ 	.byte	0x04, 0x17
        /*00ce*/ 	.short	(.L_15417 - .L_15416)
.L_15416:
        /*00d0*/ 	.word	0x00000000
        /*00d4*/ 	.short	0x000a
        /*00d6*/ 	.short	0x0048
        /*00d8*/ 	.byte	0x00, 0xf0, 0x11, 0x00


	//----- nvinfo : EIATTR_KPARAM_INFO
	.align		4
.L_15417:
        /*00dc*/ 	.byte	0x04, 0x17
        /*00de*/ 	.short	(.L_15419 - .L_15418)
.L_15418:
        /*00e0*/ 	.word	0x00000000
        /*00e4*/ 	.short	0x0009
        /*00e6*/ 	.short	0x0040
        /*00e8*/ 	.byte	0x00, 0xf0, 0x21, 0x00


	//----- nvinfo : EIATTR_KPARAM_INFO
	.align		4
.L_15419:
        /*00ec*/ 	.byte	0x04, 0x17
        /*00ee*/ 	.short	(.L_15421 - .L_15420)
.L_15420:
        /*00f0*/ 	.word	0x00000000
        /*00f4*/ 	.short	0x0008
        /*00f6*/ 	.short	0x0038
        /*00f8*/ 	.byte	0x00, 0xf0, 0x21, 0x00


	//----- nvinfo : EIATTR_KPARAM_INFO
	.align		4
.L_15421:
        /*00fc*/ 	.byte	0x04, 0x17
        /*00fe*/ 	.short	(.L_15423 - .L_15422)
.L_15422:
        /*0100*/ 	.word	0x00000000
        /*0104*/ 	.short	0x0007
        /*0106*/ 	.short	0x0034
        /*0108*/ 	.byte	0x00, 0xf0, 0x11, 0x00


	//----- nvinfo : EIATTR_KPARAM_INFO
	.align		4
.L_15423:
        /*010c*/ 	.byte	0x04, 0x17
        /*010e*/ 	.short	(.L_15425 - .L_15424)
.L_15424:
        /*0110*/ 	.word	0x00000000
        /*0114*/ 	.short	0x0006
        /*0116*/ 	.short	0x0030
        /*0118*/ 	.byte	0x00, 0xf0, 0x11, 0x00


	//----- nvinfo : EIATTR_KPARAM_INFO
	.align		4
.L_15425:
        /*011c*/ 	.byte	0x04, 0x17
        /*011e*/ 	.short	(.L_15427 - .L_15426)
.L_15426:
        /*0120*/ 	.word	0x00000000
        /*0124*/ 	.short	0x0005
        /*0126*/ 	.short	0x0028
        /*0128*/ 	.byte	0x00, 0xf0, 0x21, 0x00


	//----- nvinfo : EIATTR_KPARAM_INFO
	.align		4
.L_15427:
        /*012c*/ 	.byte	0x04, 0x17
        /*012e*/ 	.short	(.L_15429 - .L_15428)
.L_15428:
        /*0130*/ 	.word	0x00000000
        /*0134*/ 	.short	0x0004
        /*0136*/ 	.short	0x0020
        /*0138*/ 	.byte	0x00, 0xf0, 0x21, 0x00


	//----- nvinfo : EIATTR_KPARAM_INFO
	.align		4
.L_15429:
        /*013c*/ 	.byte	0x04, 0x17
        /*013e*/ 	.short	(.L_15431 - .L_15430)
.L_15430:
        /*0140*/ 	.word	0x00000000
        /*0144*/ 	.short	0x0003
        /*0146*/ 	.short	0x0018
        /*0148*/ 	.byte	0x00, 0xf0, 0x21, 0x00


	//----- nvinfo : EIATTR_KPARAM_INFO
	.align		4
.L_15431:
        /*014c*/ 	.byte	0x04, 0x17
        /*014e*/ 	.short	(.L_15433 - .L_15432)
.L_15432:
        /*0150*/ 	.word	0x00000000
        /*0154*/ 	.short	0x0002
        /*0156*/ 	.short	0x0010
        /*0158*/ 	.byte	0x00, 0xf0, 0x21, 0x00


	//----- nvinfo : EIATTR_KPARAM_INFO
	.align		4
.L_15433:
        /*015c*/ 	.byte	0x04, 0x17
        /*015e*/ 	.short	(.L_15435 - .L_15434)
.L_15434:
        /*0160*/ 	.word	0x00000000
        /*0164*/ 	.short	0x0001
        /*0166*/ 	.short	0x0008
        /*0168*/ 	.byte	0x00, 0xf0, 0x21, 0x00


	//----- nvinfo : EIATTR_KPARAM_INFO
	.align		4
.L_15435:
        /*016c*/ 	.byte	0x04, 0x17
        /*016e*/ 	.short	(.L_15437 - .L_15436)
.L_15436:
        /*0170*/ 	.word	0x00000000
        /*0174*/ 	.short	0x0000
        /*0176*/ 	.short	0x0000
        /*0178*/ 	.byte	0x00, 0xf0, 0x21, 0x00


	//----- nvinfo : EIATTR_MAXREG_COUNT
	.align		4
.L_15437:
        /*017c*/ 	.byte	0x03, 0x1b
        /*017e*/ 	.short	0x00ff


	//----- nvinfo : EIATTR_NUM_BARRIERS
	.align		4
        /*0180*/ 	.byte	0x02, 0x4c
        /*0182*/ 	.byte	0x01
	.zero		1


	//----- nvinfo : EIATTR_EXTERNS
	.align		4
        /*0184*/ 	.byte	0x04, 0x0f
        /*0186*/ 	.short	(.L_15439 - .L_15438)


	//   ....[0]....
	.align		4
.L_15438:
        /*0188*/ 	.word	index@(__assertfail)


	//----- nvinfo : EIATTR_MERCURY_ISA_VERSION
	.align		4
.L_15439:
        /*018c*/ 	.byte	0x03, 0x5f
        /*018e*/ 	.short	0x0000


	//----- nvinfo : EIATTR_COOP_GROUP_MASK_REGIDS
	.align		4
        /*0190*/ 	.byte	0x04, 0x29
        /*0192*/ 	.short	(.L_15441 - .L_15440)


	//   ....[0]....
.L_15440:
        /*0194*/ 	.word	0xffffffff


	//   ....[1]....
        /*0198*/ 	.word	0xffffffff


	//   ....[2]....
        /*019c*/ 	.word	0xffffffff


	//   ....[3]....
        /*01a0*/ 	.word	0xffffffff


	//   ....[4]....
        /*01a4*/ 	.word	0xffffffff


	//   ....[5]....
        /*01a8*/ 	.word	0xffffffff


	//   ....[6]....
        /*01ac*/ 	.word	0xffffffff


	//   ....[7]....
        /*01b0*/ 	.word	0xffffffff


	//   ....[8]....
        /*01b4*/ 	.word	0xffffffff


	//   ....[9]....
        /*01b8*/ 	.word	0xffffffff


	//   ....[10]....
        /*01bc*/ 	.word	0xffffffff


	//   ....[11]....
        /*01c0*/ 	.word	0xffffffff


	//   ....[12]....
        /*01c4*/ 	.word	0xffffffff


	//   ....[13]....
        /*01c8*/ 	.word	0xffffffff


	//   ....[14]....
        /*01cc*/ 	.word	0xffffffff


	//   ....[15]....
        /*01d0*/ 	.word	0xffffffff


	//   ....[16]....
        /*01d4*/ 	.word	0xffffffff


	//   ....[17]....
        /*01d8*/ 	.word	0xffffffff


	//   ....[18]....
        /*01dc*/ 	.word	0xffffffff


	//   ....[19]....
        /*01e0*/ 	.word	0xffffffff


	//   ....[20]....
        /*01e4*/ 	.word	0xffffffff


	//   ....[21]....
        /*01e8*/ 	.word	0xffffffff


	//   ....[22]....
        /*01ec*/ 	.word	0xffffffff


	//   ....[23]....
        /*01f0*/ 	.word	0xffffffff


	//   ....[24]....
        /*01f4*/ 	.word	0xffffffff


	//   ....[25]....
        /*01f8*/ 	.word	0xffffffff


	//   ....[26]....
        /*01fc*/ 	.word	0xffffffff


	//   ....[27]....
        /*0200*/ 	.word	0xffffffff


	//   ....[28]....
        /*0204*/ 	.word	0xffffffff


	//   ....[29]....
        /*0208*/ 	.word	0xffffffff


	//----- nvinfo : EIATTR_COOP_GROUP_INSTR_OFFSETS
	.align		4
.L_15441:
        /*020c*/ 	.byte	0x04, 0x28
        /*020e*/ 	.short	(.L_15443 - .L_15442)


	//   ....[0]....
.L_15442:
        /*0210*/ 	.word	0x000010b0


	//   ....[1]....
        /*0214*/ 	.word	0x000010d0


	//   ....[2]....
        /*0218*/ 	.word	0x000010f0


	//   ....[3]....
        /*021c*/ 	.word	0x000011a0


	//   ....[4]....
        /*0220*/ 	.word	0x000011c0


	//   ....[5]....
        /*0224*/ 	.word	0x000011e0


	//   ....[6]....
        /*0228*/ 	.word	0x00002020


	//   ....[7]....
        /*022c*/ 	.word	0x00002080


	//   ....[8]....
        /*0230*/ 	.word	0x000020b0


	//   ....[9]....
        /*0234*/ 	.word	0x000020d0


	//   ....[10]....
        /*0238*/ 	.word	0x000020f0


	//   ....[11]....
        /*023c*/ 	.word	0x00002140


	//   ....[12]....
        /*0240*/ 	.word	0x00002160


	//   ....[13]....
        /*0244*/ 	.word	0x00002180


	//   ....[14]....
        /*0248*/ 	.word	0x00003f60


	//   ....[15]....
        /*024c*/ 	.word	0x00003fd0


	//   ....[16]....
        /*0250*/ 	.word	0x00004030


	//   ....[17]....
        /*0254*/ 	.word	0x000040a0


	//   ....[18]....
        /*0258*/ 	.word	0x00004120


	//   ....[19]....
        /*025c*/ 	.word	0x000041a0


	//   ....[20]....
        /*0260*/ 	.word	0x00004210


	//   ....[21]....
        /*0264*/ 	.word	0x00004280


	//   ....[22]....
        /*0268*/ 	.word	0x000042f0


	//   ....[23]....
        /*026c*/ 	.word	0x00004360


	//   ....[24]....
        /*0270*/ 	.word	0x000043d0


	//   ....[25]....
        /*0274*/ 	.word	0x00004440


	//   ....[26]....
        /*0278*/ 	.word	0x000044b0


	//   ....[27]....
        /*027c*/ 	.word	0x00004520


	//   ....[28]....
        /*0280*/ 	.word	0x00004590


	//   ....[29]....
        /*0284*/ 	.word	0x00004600


	//----- nvinfo : EIATTR_SYSCALL_OFFSETS
	.align		4
.L_15443:
        /*0288*/ 	.byte	0x04, 0x46
        /*028a*/ 	.short	(.L_15445 - .L_15444)


	//   ....[0]....
.L_15444:
        /*028c*/ 	.word	0x00003dc0


	//   ....[1]....
        /*0290*/ 	.word	0x00003ef0


	//----- nvinfo : EIATTR_EXIT_INSTR_OFFSETS
	.align		4
.L_15445:
        /*0294*/ 	.byte	0x04, 0x1c
        /*0296*/ 	.short	(.L_15447 - .L_15446)


	//   ....[0]....
.L_15446:
        /*0298*/ 	.word	0x000000b0


	//   ....[1]....
        /*029c*/ 	.word	0x00003680


	//   ....[2]....
        /*02a0*/ 	.word	0x00003730


	//   ....[3]....
        /*02a4*/ 	.word	0x00003c90


	//   ....[4]....
        /*02a8*/ 	.word	0x00003f00


	//----- nvinfo : EIATTR_CTAIDZ_USED
	.align		4
.L_15447:
        /*02ac*/ 	.byte	0x01, 0x04
	.zero		2


	//----- nvinfo : EIATTR_CRS_STACK_SIZE
	.align		4
        /*02b0*/ 	.byte	0x04, 0x1e
        /*02b2*/ 	.short	(.L_15449 - .L_15448)
.L_15448:
        /*02b4*/ 	.word	0x00000000
.L_15449:


//--------------------- .nv.info._ZN4vllm25paged_attention_v2_kernelI13__nv_bfloat16hLi128ELi16ELi128ELNS_18Fp8KVCacheDataTypeE1ELb1ELi512EEEvPfS3_PT_PKS4_PKT0_SA_ifPKiSC_iPKfiiiSE_SE_iiiii --------------------------
	.section	.nv.info._ZN4vllm25paged_attention_v2_kernelI13__nv_bfloat16hLi128ELi16ELi128ELNS_18Fp8KVCacheDataTypeE1ELb1ELi512EEEvPfS3_PT_PKS4_PKT0_SA_ifPKiSC_iPKfiiiSE_SE_iiiii,"",@"SHT_CUDA_INFO"
	.sectionflags	@""
	.align	4


	//----- nvinfo : EIATTR_CUDA_API_VERSION
	.align		4
        /*0000*/ 	.byte	0x04, 0x37
        /*0002*/ 	.short	(.L_15451 - .L_15450)
.L_15450:
        /*0004*/ 	.word	0x00000082


	//----- nvinfo : EIATTR_SW2861232_WAR
	.align		4
.L_15451:
        /*0008*/ 	.byte	0x01, 0x35
	.zero		2


	//----- nvinfo : EIATTR_PARAM_CBANK
	.align		4
        /*000c*/ 	.byte	0x04, 0x0a
        /*000e*/ 	.short	(.L_15453 - .L_15452)
	.align		4
.L_15452:
        /*0010*/ 	.word	index@(.nv.constant0._ZN4vllm25paged_attention_v2_kernelI13__nv_bfloat16hLi128ELi16ELi128ELNS_18Fp8KVCacheDataTypeE1ELb1ELi512EEEvPfS3_PT_PKS4_PKT0_SA_ifPKiSC_iPKfiiiSE_SE_iiiii)
        /*0014*/ 	.short	0x0160
        /*0016*/ 	.short	0x008c


	//----- nvinfo : EIATTR_CBANK_PARAM_SIZE
	.align		4
.L_15453:
        /*0018*/ 	.byte	0x03, 0x19
        /*001a*/ 	.short	0x008c


	//----- nvinfo : EIATTR_KPARAM_INFO
	.align		4
        /*001c*/ 	.byte	0x04, 0x17
        /*001e*/ 	.short	(.L_15455 - .L_15454)
.L_15454:
        /*0020*/ 	.word	0x00000000
        /*0024*/ 	.short	0x0015
        /*0026*/ 	.short	0x0088
        /*0028*/ 	.byte	0x00, 0xf0, 0x11, 0x00


	//----- nvinfo : EIATTR_KPARAM_INFO
	.align		4
.L_15455:
        /*002c*/ 	.byte	0x04, 0x17
        /*002e*/ 	.short	(.L_15457 - .L_15456)
.L_15456:
        /*0030*/ 	.word	0x00000000
        /*0034*/ 	.short	0x0014
        /*0036*/ 	.short	0x0084
        /*0038*/ 	.byte	0x00, 0xf0, 0x11, 0x00


	//----- nvinfo : EIATTR_KPARAM_INFO
	.align		4
.L_15457:
        /*003c*/ 	.byte	0x04, 0x17
        /*003e*/ 	.short	(.L_15459 - .L_15458)
.L_15458:
        /*0040*/ 	.word	0x00000000
        /*0044*/ 	.short	0x0013
        /*0046*/ 	.short	0x0080
        /*0048*/ 	.byte	0x00, 0xf0, 0x11, 0x00


	//----- nvinfo : EIATTR_KPARAM_INFO
	.align		4
.L_15459:
        /*004c*/ 	.byte	0x04, 0x17
        /*004e*/ 	.short	(.L_15461 - .L_15460)
.L_15460:
        /*0050*/ 	.word	0x00000000
        /*0054*/ 	.short	0x0012
        /*0056*/ 	.short	0x007c
        /*0058*/ 	.byte	0x00, 0xf0, 0x11, 0x00


	//----- nvinfo : EIATTR_KPARAM_INFO
	.align		4
.L_15461:
        /*005c*/ 	.byte	0x04, 0x17
        /*005e*/ 	.short	(.L_15463 - .L_15462)
.L_15462:
        /*0060*/ 	.word	0x00000000
        /*0064*/ 	.short	0x0011
        /*0066*/ 	.short	0x0078
        /*0068*/ 	.byte	0x00, 0xf0, 0x11, 0x00


	//----- nvinfo : EIATTR_KPARAM_INFO
	.align		4
.L_15463:
        /*006c*/ 	.byte	0x04, 0x17
        /*006e*/ 	.short	(.L_15465 - .L_15464)
.L_15464:
        /*0070*/ 	.word	0x00000000
        /*0074*/ 	.short	0x0010
        /*0076*/ 	.short	0x0070
        /*0078*/ 	.byte	0x00, 0xf0, 0x21, 0x00


	//----- nvinfo : EIATTR_KPARAM_INFO
	.align		4
.L_15465:
        /*007c*/ 	.byte	0x04, 0x17
        /*007e*/ 	.short	(.L_15467 - .L_15466)
.L_15466:
        /*0080*/ 	.word	0x00000000
        /*0084*/ 	.short	0x000f
        /*0086*/ 	.short	0x0068
        /*0088*/ 	.byte	0x00, 0xf0, 0x21, 0x00


	//----- nvinfo : EIATTR_KPARAM_INFO
	.align		4
.L_15467:
        /*008c*/ 	.byte	0x04, 0x17
        /*008e*/ 	.short	(.L_15469 - .L_15468)
.L_15468:
        /*0090*/ 	.word	0x00000000
        /*0094*/ 	.short	0x000e
        /*0096*/ 	.short	0x0060
        /*0098*/ 	.byte	0x00, 0xf0, 0x11, 0x00


	//----- nvinfo : EIATTR_KPARAM_INFO
	.align		4
.L_15469:
        /*009c*/ 	.byte	0x04, 0x17
        /*009e*/ 	.short	(.L_15471 - .L_15470)
.L_15470:
        /*00a0*/ 	.word	0x00000000
        /*00a4*/ 	.short	0x000d
        /*00a6*/ 	.short	0x005c
        /*00a8*/ 	.byte	0x00, 0xf0, 0x11, 0x00


	//----- nvinfo : EIATTR_KPARAM_INFO
	.align		4
.L_15471:
        /*00ac*/ 	.byte	0x04, 0x17
        /*00ae*/ 	.short	(.L_15473 - .L_15472)
.L_15472:
        /*00b0*/ 	.word	0x00000000
        /*00b4*/ 	.short	0x000c
        /*00b6*/ 	.short	0x0058
        /*00b8*/ 	.byte	0x00, 0xf0, 0x11, 0x00


	//----- nvinfo : EIATTR_KPARAM_INFO
	.align		4
.L_15473:
        /*00bc*/ 	.byte	0x04, 0x17
        /*00be*/ 	.short	(.L_15475 - .L_15474)
.L_15474:
        /*00c0*/ 	.word	0x00000000
        /*00c4*/ 	.short	0x000b
        /*00c6*/ 	.short	0x0050
        /*00c8*/ 	.byte	0x00, 0xf0, 0x21, 0x00


	//----- nvinfo : EIATTR_KPARAM_INFO
	.align		4
.L_15475:
        /*00cc*/ 	.byte	0x04, 0x17
        /*00ce*/ 	.short	(.L_15477 - .L_15476)
.L_15476:
        /*00d0*/ 	.word	0x00000000
        /*00d4*/ 	.short	0x000a
        /*00d6*/ 	.short	0x0048
        /*00d8*/ 	.byte	0x00, 0xf0, 0x11, 0x00


	//----- nvinfo : EIATTR_KPARAM_INFO
	.align		4
.L_15477:
        /*00dc*/ 	.byte	0x04, 0x17
        /*00de*/ 	.short	(.L_15479 - .L_15478)
.L_15478:
        /*00e0*/ 	.word	0x00000000
        /*00e4*/ 	.short	0x0009
        /*00e6*/ 	.short	0x0040
        /*00e8*/ 	.byte	0x00, 0xf0, 0x21, 0x00


	//----- nvinfo : EIATTR_KPARAM_INFO
	.align		4
.L_15479:
        /*00ec*/ 	.byte	0x04, 0x17
        /*00ee*/ 	.short	(.L_15481 - .L_15480)
.L_15480:
        /*00f0*/ 	.word	0x00000000
        /*00f4*/ 	.short	0x0008
        /*00f6*/ 	.short	0x0038
        /*00f8*/ 	.byte	0x00, 0xf0, 0x21, 0x00


	//----- nvinfo : EIATTR_KPARAM_INFO
	.align		4
.L_15481:
        /*00fc*/ 	.byte	0x04, 0x17
        /*00fe*/ 	.short	(.L_15483 - .L_15482)
.L_15482:
        /*0100*/ 	.word	0x00000000
        /*0104*/ 	.short	0x0007
        /*0106*/ 	.short	0x0034
        /*0108*/ 	.byte	0x00, 0xf0, 0x11, 0x00


	//----- nvinfo : EIATTR_KPARAM_INFO
	.align		4
.L_15483:
        /*010c*/ 	.byte	0x04, 0x17
        /*010e*/ 	.short	(.L_15485 - .L_15484)
.L_15484:
        /*0110*/ 	.word	0x00000000
        /*0114*/ 	.short	0x0006
        /*0116*/ 	.short	0x0030
        /*0118*/ 	.byte	0x00, 0xf0, 0x11, 0x00


	//----- nvinfo : EIATTR_KPARAM_INFO
	.align		4
.L_15485:
        /*011c*/ 	.byte	0x04, 0x17
        /*011e*/ 	.short	(.L_15487 - .L_15486)
.L_15486:
        /*0120*/ 	.word	0x00000000
        /*0124*/ 	.short	0x0005
        /*0126*/ 	.short	0x0028
        /*0128*/ 	.byte	0x00, 0xf0, 0x21, 0x00


	//----- nvinfo : EIATTR_KPARAM_INFO
	.align		4
.L_15487:
        /*012c*/ 	.byte	0x04, 0x17
        /*012e*/ 	.short	(.L_15489 - .L_15488)
.L_15488:
        /*0130*/ 	.word	0x00000000
        /*0134*/ 	.short	0x0004
        /*0136*/ 	.short	0x0020
        /*0138*/ 	.byte	0x00, 0xf0, 0x21, 0x00


	//----- nvinfo : EIATTR_KPARAM_INFO
	.align		4
.L_15489:
        /*013c*/ 	.byte	0x04, 0x17
        /*013e*/ 	.short	(.L_15491 - .L_15490)
.L_15490:
        /*0140*/ 	.word	0x00000000
        /*0144*/ 	.short	0x0003
        /*0146*/ 	.short	0x0018
        /*0148*/ 	.byte	0x00, 0xf0, 0x21, 0x00


	//----- nvinfo : EIATTR_KPARAM_INFO
	.align		4
.L_15491:
        /*014c*/ 	.byte	0x04, 0x17
        /*014e*/ 	.short	(.L_15493 - .L_15492)
.L_15492:
        /*0150*/ 	.word	0x00000000
        /*0154*/ 	.short	0x0002
        /*0156*/ 	.short	0x0010
        /*0158*/ 	.byte	0x00, 0xf0, 0x21, 0x00


	//----- nvinfo : EIATTR_KPARAM_INFO
	.align		4
.L_15493:
        /*015c*/ 	.byte	0x04, 0x17
        /*015e*/ 	.short	(.L_15495 - .L_15494)
.L_15494:
        /*0160*/ 	.word	0x00000000
        /*0164*/ 	.short	0x0001
        /*0166*/ 	.short	0x0008
        /*0168*/ 	.byte	0x00, 0xf0, 0x21, 0x00


	//----- nvinfo : EIATTR_KPARAM_INFO
	.align		4
.L_15495:
        /*016c*/ 	.byte	0x04, 0x17
        /*016e*/ 	.short	(.L_15497 - .L_15496)
.L_15496:
        /*0170*/ 	.word	0x00000000
        /*0174*/ 	.short	0x0000
        /*0176*/ 	.short	0x0000
        /*0178*/ 	.byte	0x00, 0xf0, 0x21, 0x00


	//----- nvinfo : EIATTR_MAXREG_COUNT
	.align		4
.L_15497:
        /*017c*/ 	.byte	0x03, 0x1b
        /*017e*/ 	.short	0x00ff


	//----- nvinfo : EIATTR_NUM_BARRIERS
	.align		4
        /*0180*/ 	.byte	0x02, 0x4c
        /*0182*/ 	.byte	0x01
	.zero		1


	//----- nvinfo : EIATTR_EXTERNS
	.align		4
        /*0184*/ 	.byte	0x04, 0x0f
        /*0186*/ 	.short	(.L_15499 - .L_15498)


	//   ....[0]....
	.align		4
.L_15498:
        /*0188*/ 	.word	index@(__assertfail)


	//----- nvinfo : EIATTR_MERCURY_ISA_VERSION
	.align		4
.L_15499:
        /*018c*/ 	.byte	0x03, 0x5f
        /*018e*/ 	.short	0x0000


	//----- nvinfo : EIATTR_COOP_GROUP_MASK_REGIDS
	.align		4
        /*0190*/ 	.byte	0x04, 0x29
        /*0192*/ 	.short	(.L_15501 - .L_15500)


	//   ....[0]....
.L_15500:
        /*0194*/ 	.word	0xffffffff


	//   ....[1]....
        /*0198*/ 	.word	0xffffffff


	//   ....[2]....
        /*019c*/ 	.word	0xffffffff


	//   ....[3]....
        /*01a0*/ 	.word	0xffffffff


	//   ....[4]....
        /*01a4*/ 	.word	0xffffffff


	//   ....[5]....
        /*01a8*/ 	.word	0xffffffff


	//   ....[6]....
        /*01ac*/ 	.word	0xffffffff


	//   ....[7]....
        /*01b0*/ 	.word	0xffffffff


	//   ....[8]....
        /*01b4*/ 	.word	0xffffffff


	//   ....[9]....
        /*01b8*/ 	.word	0xffffffff


	//   ....[10]....
        /*01bc*/ 	.word	0xffffffff


	//   ....[11]....
        /*01c0*/ 	.word	0xffffffff


	//   ....[12]....
        /*01c4*/ 	.word	0xffffffff


	//   ....[13]....
        /*01c8*/ 	.word	0xffffffff


	//   ....[14]....
        /*01cc*/ 	.word	0xffffffff


	//   ....[15]....
        /*01d0*/ 	.word	0xffffffff


	//   ....[16]....
        /*01d4*/ 	.word	0xffffffff


	//   ....[17]....
        /*01d8*/ 	.word	0xffffffff


	//   ....[18]....
        /*01dc*/ 	.word	0xffffffff


	//   ....[19]....
        /*01e0*/ 	.word	0xffffffff


	//   ....[20]....
        /*01e4*/ 	.word	0xffffffff


	//   ....[21]....
        /*01e8*/ 	.word	0xffffffff


	//   ....[22]....
        /*01ec*/ 	.word	0xffffffff


	//   ....[23]....
        /*01f0*/ 	.word	0xffffffff


	//   ....[24]....
        /*01f4*/ 	.word	0xffffffff


	//   ....[25]....
        /*01f8*/ 	.word	0xffffffff


	//----- nvinfo : EIATTR_COOP_GROUP_INSTR_OFFSETS
	.align		4
.L_15501:
        /*01fc*/ 	.byte	0x04, 0x28
        /*01fe*/ 	.short	(.L_15503 - .L_15502)


	//   ....[0]....
.L_15502:
        /*0200*/ 	.word	0x00001050


	//   ....[1]....
        /*0204*/ 	.word	0x00001070


	//   ....[2]....
        /*0208*/ 	.word	0x00001090


	//   ....[3]....
        /*020c*/ 	.word	0x00001140


	//   ....[4]....
        /*0210*/ 	.word	0x00001160


	//   ....[5]....
        /*0214*/ 	.word	0x00001180


	//   ....[6]....
        /*0218*/ 	.word	0x00001fb0


	//   ....[7]....
        /*021c*/ 	.word	0x00002010


	//   ....[8]....
        /*0220*/ 	.word	0x00002040


	//   ....[9]....
        /*0224*/ 	.word	0x00002060


	//   ....[10]....
        /*0228*/ 	.word	0x00002080


	//   ....[11]....
        /*022c*/ 	.word	0x000020d0


	//   ....[12]....
        /*0230*/ 	.word	0x000020f0


	//   ....[13]....
        /*0234*/ 	.word	0x00002110


	//   ....[14]....
        /*0238*/ 	.word	0x00003b10


	//   ....[15]....
        /*023c*/ 	.word	0x00003b80


	//   ....[16]....
        /*0240*/ 	.word	0x00003be0


	//   ....[17]....
        /*0244*/ 	.word	0x00003c50


	//   ....[18]....
        /*0248*/ 	.word	0x00003cd0


	//   ....[19]....
        /*024c*/ 	.word	0x00003d50


	//   ....[20]....
        /*0250*/ 	.word	0x00003dc0


	//   ....[21]....
        /*0254*/ 	.word	0x00003e30


	//   ....[22]....
        /*0258*/ 	.word	0x00003ea0


	//   ....[23]....
        /*025c*/ 	.word	0x00003f10


	//   ....[24]....
        /*0260*/ 	.word	0x00003f80


	//   ....[25]....
        /*0264*/ 	.word	0x00003ff0


	//----- nvinfo : EIATTR_SYSCALL_OFFSETS
	.align		4
.L_15503:
        /*0268*/ 	.byte	0x04, 0x46
        /*026a*/ 	.short	(.L_15505 - .L_15504)


	//   ....[0]....
.L_15504:
        /*026c*/ 	.word	0x00003970


	//   ....[1]....
        /*0270*/ 	.word	0x00003aa0


	//----- nvinfo : EIATTR_EXIT_INSTR_OFFSETS
	.align		4
.L_15505:
        /*0274*/ 	.byte	0x04, 0x1c
        /*0276*/ 	.short	(.L_15507 - .L_15506)


	//   ....[0]....
.L_15506:
        /*0278*/ 	.word	0x00000090


	//   ....[1]....
        /*027c*/ 	.word	0x00003400


	//   ....[2]....
        /*0280*/ 	.word	0x000034b0


	//   ....[3]....
        /*0284*/ 	.word	0x00003840


	//   ....[4]....
        /*0288*/ 	.word	0x00003ab0


	//----- nvinfo : EIATTR_CTAIDZ_USED
	.align		4
.L_15507:
        /*028c*/ 	.byte	0x01, 0x04
	.zero		2


	//----- nvinfo : EIATTR_CRS_STACK_SIZE
	.align		4
        /*0290*/ 	.byte	0x04, 0x1e
        /*0292*/ 	.short	(.L_15509 - .L_15508)
.L_15508:
        /*0294*/ 	.word	0x00000000
.L_15509:


//--------------------- .nv.info._ZN4vllm25paged_attention_v2_kernelI13__nv_bfloat16hLi120ELi16ELi128ELNS_18Fp8KVCacheDataTypeE1ELb1ELi512EEEvPfS3_PT_PKS4_PKT0_SA_ifPKiSC_iPKfiiiSE_SE_iiiii --------------------------
	.section	.nv.info._ZN4vllm25paged_attention_v2_kernelI13__nv_bfloat16hLi120ELi16ELi128ELNS_18Fp8KVCacheDataTypeE1ELb1ELi512EEEvPfS3_PT_PKS4_PKT0_SA_ifPKiSC_iPKfiiiSE_SE_iiiii,"",@"SHT_CUDA_INFO"
	.sectionflags	@""
	.align	4


	//----- nvinfo : EIATTR_CUDA_API_VERSION
	.align		4
        /*0000*/ 	.byte	0x04, 0x37
        /*0002*/ 	.short	(.L_15511 - .L_15510)
.L_15510:
        /*0004*/ 	.word	0x00000082


	//----- nvinfo : EIATTR_SW2861232_WAR
	.align		4
.L_15511:
        /*0008*/ 	.byte	0x01, 0x35
	.zero		2


	//----- nvinfo : EIATTR_PARAM_CBANK
	.align		4
        /*000c*/ 	.byte	0x04, 0x0a
        /*000e*/ 	.short	(.L_15513 - .L_15512)
	.align		4
.L_15512:
        /*0010*/ 	.word	index@(.nv.constant0._ZN4vllm25paged_attention_v2_kernelI13__nv_bfloat16hLi120ELi16ELi128ELNS_18Fp8KVCacheDataTypeE1ELb1ELi512EEEvPfS3_PT_PKS4_PKT0_SA_ifPKiSC_iPKfiiiSE_SE_iiiii)
        /*0014*/ 	.short	0x0160
        /*0016*/ 	.short	0x008c


	//----- nvinfo : EIATTR_CBANK_PARAM_SIZE
	.align		4
.L_15513:
        /*0018*/ 	.byte	0x03, 0x19
        /*001a*/ 	.short	0x008c


	//----- nvinfo : EIATTR_KPARAM_INFO
	.align		4
        /*001c*/ 	.byte	0x04, 0x17
        /*001e*/ 	.short	(.L_15515 - .L_15514)
.L_15514:
        /*0020*/ 	.word	0x00000000
        /*0024*/ 	.short	0x0015
        /*0026*/ 	.short	0x0088
        /*0028*/ 	.byte	0x00, 0xf0, 0x11, 0x00


	//----- nvinfo : EIATTR_KPARAM_INFO
	.align		4
.L_15515:
        /*002c*/ 	.byte	0x04, 0x17
        /*002e*/ 	.short	(.L_15517 - .L_15516)
.L_15516:
        /*0030*/ 	.word	0x00000000
        /*0034*/ 	.short	0x0014
        /*0036*/ 	.short	0x0084
        /*0038*/ 	.byte	0x00, 0xf0, 0x11, 0x00


	//----- nvinfo : EIATTR_KPARAM_INFO
	.align		4
.L_15517:
        /*003c*/ 	.byte	0x04, 0x17
        /*003e*/ 	.short	(.L_15519 - .L_15518)
.L_15518:
        /*0040*/ 	.word	0x00000000
        /*0044*/ 	.short	0x0013
        /*0046*/ 	.short	0x0080
        /*0048*/ 	.byte	0x00, 0xf0, 0x11, 0x00


	//----- nvinfo : EIATTR_KPARAM_INFO
	.align		4
.L_15519:
        /*004c*/ 	.byte	0x04, 0x17
        /*004e*/ 	.short	(.L_15521 - .L_15520)
.L_15520:
        /*0050*/ 	.word	0x00000000
        /*0054*/ 	.short	0x0012
        /*0056*/ 	.short	0x007c
        /*0058*/ 	.byte	0x00, 0xf0, 0x11, 0x00


	//----- nvinfo : EIATTR_KPARAM_INFO
	.align		4
.L_15521:
        /*005c*/ 	.byte	0x04, 0x17
        /*005e*/ 	.short	(.L_15523 - .L_15522)
.L_15522:
        /*0060*/ 	.word	0x00000000
        /*0064*/ 	.short	0x0011
        /*0066*/ 	.short	0x0078
        /*0068*/ 	.byte	0x00, 0xf0, 0x11, 0x00


	//----- nvinfo : EIATTR_KPARAM_INFO
	.align		4
.L_15523:
        /*006c*/ 	.byte	0x04, 0x17
        /*006e*/ 	.short	(.L_15525 - .L_15524)
.L_15524:
        /*0070*/ 	.word	0x00000000
        /*0074*/ 	.short	0x0010
        /*0076*/ 	.short	0x0070
        /*0078*/ 	.byte	0x00, 0xf0, 0x21, 0x00


	//----- nvinfo : EIATTR_KPARAM_INFO
	.align		4
.L_15525:
        /*007c*/ 	.byte	0x04, 0x17
        /*007e*/ 	.short	(.L_15527 - .L_15526)
.L_15526:
        /*0080*/ 	.word	0x00000000
        /*0084*/ 	.short	0x000f
        /*0086*/ 	.short	0x0068
        /*0088*/ 	.byte	0x00, 0xf0, 0x21, 0x00


	//----- nvinfo : EIATTR_KPARAM_INFO
	.align		4
.L_15527:
        /*008c*/ 	.byte	0x04, 0x17
        /*008e*/ 	.short	(.L_15529 - .L_15528)
.L_15528:
        /*0090*/ 	.word	0x00000000
        /*0094*/ 	.short	0x000e
        /*0096*/ 	.short	0x0060
        /*0098*/ 	.byte	0x00, 0xf0, 0x11, 0x00


	//----- nvinfo : EIATTR_KPARAM_INFO
	.align		4
.L_15529:
        /*009c*/ 	.byte	0x04, 0x17
        /*009e*/ 	.short	(.L_15531 - .L_15530)
.L_15530:
        /*00a0*/ 	.word	0x00000000
        /*00a4*/ 	.short	0x000d
        /*00a6*/ 	.short	0x005c
        /*00a8*/ 	.byte	0x00, 0xf0, 0x11, 0x00


	//----- nvinfo : EIATTR_KPARAM_INFO
	.align		4
.L_15531:
        /*00ac*/ 	.byte	0x04, 0x17
        /*00ae*/ 	.short	(.L_15533 - .L_15532)
.L_15532:
        /*00b0*/ 	.word	0x00000000
        /*00b4*/ 	.short	0x000c
        /*00b6*/ 	.short	0x0058
        /*00b8*/ 	.byte	0x00, 0xf0, 0x11, 0x00


	//----- nvinfo : EIATTR_KPARAM_INFO
	.align		4
.L_15533:
        /*00bc*/ 	.byte	0x04, 0x17
        /*00be*/ 	.short	(.L_15535 - .L_15534)
.L_15534:
        /*00c0*/ 	.word	0x00000000
        /*00c4*/ 	.short	0x000b
        /*00c6*/ 	.short	0x0050
        /*00c8*/ 	.byte	0x00, 0xf0, 0x21, 0x00


	//----- nvinfo : EIATTR_KPARAM_INFO
	.align		4
.L_15535:
        /*00cc*/ 	.byte	0x04, 0x17
        /*00ce*/ 	.short	(.L_15537 - .L_15536)
.L_15536:
        /*00d0*/ 	.word	0x00000000
        /*00d4*/ 	.short	0x000a
        /*00d6*/ 	.short	0x0048
        /*00d8*/ 	.byte	0x00, 0xf0, 0x11, 0x00


	//----- nvinfo : EIATTR_KPARAM_INFO
	.align		4
.L_15537:
        /*00dc*/ 	.byte	0x04, 0x17
        /*00de*/ 	.short	(.L_15539 - .L_15538)
.L_15538:
        /*00e0*/ 	.word	0x00000000
        /*00e4*/ 	.short	0x0009
        /*00e6*/ 	.short	0x0040
        /*00e8*/ 	.byte	0x00, 0xf0, 0x21, 0x00


	//----- nvinfo : EIATTR_KPARAM_INFO
	.align		4
.L_15539:
        /*00ec*/ 	.byte	0x04, 0x17
        /*00ee*/ 	.short	(.L_15541 - .L_15540)
.L_15540:
        /*00f0*/ 	.word	0x00000000
        /*00f4*/ 	.short	0x0008
        /*00f6*/ 	.short	0x0038
        /*00f8*/ 	.byte	0x00, 0xf0, 0x21, 0x00


	//----- nvinfo : EIATTR_KPARAM_INFO
	.align		4
.L_15541:
        /*00fc*/ 	.byte	0x04, 0x17
        /*00fe*/ 	.short	(.L_15543 - .L_15542)
.L_15542:
        /*0100*/ 	.word	0x00000000
        /*0104*/ 	.short	0x0007
        /*0106*/ 	.short	0x0034
        /*0108*/ 	.byte	0x00, 0xf0, 0x11, 0x00


	//----- nvinfo : EIATTR_KPARAM_INFO
	.align		4
.L_15543:
        /*010c*/ 	.byte	0x04, 0x17
        /*010e*/ 	.short	(.L_15545 - .L_15544)
.L_15544:
        /*0110*/ 	.word	0x00000000
        /*0114*/ 	.short	0x0006
        /*0116*/ 	.short	0x0030
        /*0118*/ 	.byte	0x00, 0xf0, 0x11, 0x00


	//----- nvinfo : EIATTR_KPARAM_INFO
	.align		4
.L_15545:
        /*011c*/ 	.byte	0x04, 0x17
        /*011e*/ 	.short	(.L_15547 - .L_15546)
.L_15546:
        /*0120*/ 	.word	0x00000000
        /*0124*/ 	.short	0x0005
        /*0126*/ 	.short	0x0028
        /*0128*/ 	.byte	0x00, 0xf0, 0x21, 0x00


	//----- nvinfo : EIATTR_KPARAM_INFO
	.align		4
.L_15547:
        /*012c*/ 	.byte	0x04, 0x17
        /*012e*/ 	.short	(.L_15549 - .L_15548)
.L_15548:
        /*0130*/ 	.word	0x00000000
        /*0134*/ 	.short	0x0004
        /*0136*/ 	.short	0x0020
        /*0138*/ 	.byte	0x00, 0xf0, 0x21, 0x00


	//----- nvinfo : EIATTR_KPARAM_INFO
	.align		4
.L_15549:
        /*013c*/ 	.byte	0x04, 0x17
        /*013e*/ 	.short	(.L_15551 - .L_15550)
.L_15550:
        /*0140*/ 	.word	0x00000000
        /*0144*/ 	.short	0x0003
        /*0146*/ 	.short	0x0018
        /*0148*/ 	.byte	0x00, 0xf0, 0x21, 0x00


	//----- nvinfo : EIATTR_KPARAM_INFO
	.align		4
.L_15551:
        /*014c*/ 	.byte	0x04, 0x17
        /*014e*/ 	.short	(.L_15553 - .L_15552)
.L_15552:
        /*0150*/ 	.word	0x00000000
        /*0154*/ 	.short	0x0002
        /*0156*/ 	.short	0x0010
        /*0158*/ 	.byte	0x00, 0xf0, 0x21, 0x00


	//----- nvinfo : EIATTR_KPARAM_INFO
	.align		4
.L_15553:
        /*015c*/ 	.byte	0x04, 0x17
        /*015e*/ 	.short	(.L_15555 - .L_15554)
.L_15554:
        /*0160*/ 	.word	0x00000000
        /*0164*/ 	.short	0x0001
        /*0166*/ 	.short	0x0008
        /*0168*/ 	.byte	0x00, 0xf0, 0x21, 0x00


	//----- nvinfo : EIATTR_KPARAM_INFO
	.align		4
.L_15555:
        /*016c*/ 	.byte	0x04, 0x17
        /*016e*/ 	.short	(.L_15557 - .L_15556)
.L_15556:
        /*0170*/ 	.word	0x00000000
        /*0174*/ 	.short	0x0000
        /*0176*/ 	.short	0x0000
        /*0178*/ 	.byte	0x00, 0xf0, 0x21, 0x00


	//----- nvinfo : EIATTR_MAXREG_COUNT
	.align		4
.L_15557:
        /*017c*/ 	.byte	0x03, 0x1b
        /*017e*/ 	.short	0x00ff


	//----- nvinfo : EIATTR_NUM_BARRIERS
	.align		4
        /*0180*/ 	.byte	0x02, 0x4c
        /*0182*/ 	.byte	0x01
	.zero		1


	//----- nvinfo : EIATTR_EXTERNS
	.align		4
        /*0184*/ 	.byte	0x04, 0x0f
        /*0186*/ 	.short	(.L_15559 - .L_15558)


	//   ....[0]....
	.align		4
.L_15558:
        /*0188*/ 	.word	index@(__assertfail)


	//----- nvinfo : EIATTR_MERCURY_ISA_VERSION
	.align		4
.L_15559:
        /*018c*/ 	.byte	0x03, 0x5f
        /*018e*/ 	.short	0x0000


	//----- nvinfo : EIATTR_COOP_GROUP_MASK_REGIDS
	.align		4
        /*0190*/ 	.byte	0x04, 0x29
        /*0192*/ 	.short	(.L_15561 - .L_15560)


	//   ....[0]....
.L_15560:
        /*0194*/ 	.word	0xffffffff


	//   ....[1]....
        /*0198*/ 	.word	0xffffffff


	//   ....[2]....
        /*019c*/ 	.word	0xffffffff


	//   ....[3]....
        /*01a0*/ 	.word	0xffffffff


	//   ....[4]....
        /*01a4*/ 	.word	0xffffffff


	//   ....[5]....
        /*01a8*/ 	.word	0xffffffff


	//   ....[6]....
        /*01ac*/ 	.word	0xffffffff


	//   ....[7]....
        /*01b0*/ 	.word	0xffffffff


	//   ....[8]....
        /*01b4*/ 	.word	0xffffffff


	//   ....[9]....
        /*01b8*/ 	.word	0xffffffff


	//   ....[10]....
        /*01bc*/ 	.word	0xffffffff


	//   ....[11]....
        /*01c0*/ 	.word	0xffffffff


	//   ....[12]....
        /*01c4*/ 	.word	0xffffffff


	//   ....[13]....
        /*01c8*/ 	.word	0xffffffff


	//   ....[14]....
        /*01cc*/ 	.word	0xffffffff


	//   ....[15]....
        /*01d0*/ 	.word	0xffffffff


	//   ....[16]....
        /*01d4*/ 	.word	0xffffffff


	//   ....[17]....
        /*01d8*/ 	.word	0xffffffff


	//   ....[18]....
        /*01dc*/ 	.word	0xffffffff


	//   ....[19]....
        /*01e0*/ 	.word	0xffffffff


	//   ....[20]....
        /*01e4*/ 	.word	0xffffffff


	//   ....[21]....
        /*01e8*/ 	.word	0xffffffff


	//   ....[22]....
        /*01ec*/ 	.word	0xffffffff


	//   ....[23]....
        /*01f0*/ 	.word	0xffffffff


	//   ....[24]....
        /*01f4*/ 	.word	0xffffffff


	//   ....[25]....
        /*01f8*/ 	.word	0xffffffff


	//----- nvinfo : EIATTR_COOP_GROUP_INSTR_OFFSETS
	.align		4
.L_15561:
        /*01fc*/ 	.byte	0x04, 0x28
        /*01fe*/ 	.short	(.L_15563 - .L_15562)


	//   ....[0]....
.L_15562:
        /*0200*/ 	.word	0x00001030


	//   ....[1]....
        /*0204*/ 	.word	0x00001050


	//   ....[2]....
        /*0208*/ 	.word	0x00001070


	//   ....[3]....
        /*020c*/ 	.word	0x00001120


	//   ....[4]....
        /*0210*/ 	.word	0x00001140


	//   ....[5]....
        /*0214*/ 	.word	0x00001160


	//   ....[6]....
        /*0218*/ 	.word	0x00001f90


	//   ....[7]....
        /*021c*/ 	.word	0x00001ff0


	//   ....[8]....
        /*0220*/ 	.word	0x00002020


	//   ....[9]....
        /*0224*/ 	.word	0x00002040


	//   ....[10]....
        /*0228*/ 	.word	0x00002060


	//   ....[11]....
        /*022c*/ 	.word	0x000020b0


	//   ....[12]....
        /*0230*/ 	.word	0x000020d0


	//   ....[13]....
        /*0234*/ 	.word	0x000020f0


	//   ....[14]....
        /*0238*/ 	.word	0x00003ce0


	//   ....[15]....
        /*023c*/ 	.word	0x00003d50


	//   ....[16]....
        /*0240*/ 	.word	0x00003db0


	//   ....[17]....
        /*0244*/ 	.word	0x00003e10


	//   ....[18]....
        /*0248*/ 	.word	0x00003e80


	//   ....[19]....
        /*024c*/ 	.word	0x00003f00


	//   ....[20]....
        /*0250*/ 	.word	0x00003f70


	//   ....[21]....
        /*0254*/ 	.word	0x00003fe0


	//   ....[22]....
        /*0258*/ 	.word	0x00004050


	//   ....[23]....
        /*025c*/ 	.word	0x000040c0


	//   ....[24]....
        /*0260*/ 	.word	0x00004130


	//   ....[25]....
        /*0264*/ 	.word	0x000041a0


	//----- nvinfo : EIATTR_SYSCALL_OFFSETS
	.align		4
.L_15563:
        /*0268*/ 	.byte	0x04, 0x46
        /*026a*/ 	.short	(.L_15565 - .L_15564)


	//   ....[0]....
.L_15564:
        /*026c*/ 	.word	0x00003b40


	//   ....[1]....
        /*0270*/ 	.word	0x00003c70


	//----- nvinfo : EIATTR_EXIT_INSTR_OFFSETS
	.align		4
.L_15565:
        /*0274*/ 	.byte	0x04, 0x1c
        /*0276*/ 	.short	(.L_15567 - .L_15566)


	//   ....[0]....
.L_15566:
        /*0278*/ 	.word	0x00000090


	//   ....[1]....
        /*027c*/ 	.word	0x00003580


	//   ....[2]....
        /*0280*/ 	.word	0x00003990


	//   ....[3]....
        /*0284*/ 	.word	0x00003a10


	//   ....[4]....
        /*0288*/ 	.word	0x00003c80


	//----- nvinfo : EIATTR_CTAIDZ_USED
	.align		4
.L_15567:
        /*028c*/ 	.byte	0x01, 0x04
	.zero		2


	//----- nvinfo : EIATTR_CRS_STACK_SIZE
	.align		4
        /*0290*/ 	.byte	0x04, 0x1e
        /*0292*/ 	.short	(.L_15569 - .L_15568)
.L_15568:
        /*0294*/ 	.word	0x00000000
.L_15569:


//--------------------- .nv.info._ZN4vllm25paged_attention_v2_kernelI13__nv_bfloat16hLi112ELi16ELi128ELNS_18Fp8KVCacheDataTypeE1ELb1ELi512EEEvPfS3_PT_PKS4_PKT0_SA_ifPKiSC_iPKfiiiSE_SE_iiiii --------------------------
	.section	.nv.info._ZN4vllm25paged_attention_v2_kernelI13__nv_bfloat16hLi112ELi16ELi128ELNS_18Fp8KVCacheDataTypeE1ELb1ELi512EEEvPfS3_PT_PKS4_PKT0_SA_ifPKiSC_iPKfiiiSE_SE_iiiii,"",@"SHT_CUDA_INFO"
	.sectionflags	@""
	.align	4


	//----- nvinfo : EIATTR_CUDA_API_VERSION
	.align		4
        /*0000*/ 	.byte	0x04, 0x37
        /*0002*/ 	.short	(.L_15571 - .L_15570)
.L_15570:
        /*0004*/ 	.word	0x00000082


	//----- nvinfo : EIATTR_SW2861232_WAR
	.align		4
.L_15571:
        /*0008*/ 	.byte	0x01, 0x35
	.zero		2


	//----- nvinfo : EIATTR_PARAM_CBANK
	.align		4
        /*000c*/ 	.byte	0x04, 0x0a
        /*000e*/ 	.short	(.L_15573 - .L_15572)
	.align		4
.L_15572:
        /*0010*/ 	.word	index@(.nv.constant0._ZN4vllm25paged_attention_v2_kernelI13__nv_bfloat16hLi112ELi16ELi128ELNS_18Fp8KVCacheDataTypeE1ELb1ELi512EEEvPfS3_PT_PKS4_PKT0_SA_ifPKiSC_iPKfiiiSE_SE_iiiii)
        /*0014*/ 	.short	0x0160
        /*0016*/ 	.short	0x008c


	//----- nvinfo : EIATTR_CBANK_PARAM_SIZE
	.align		4
.L_15573:
        /*0018*/ 	.byte	0x03, 0x19
        /*001a*/ 	.short	0x008c


	//----- nvinfo : EIATTR_KPARAM_INFO
	.align		4
        /*001c*/ 	.byte	0x04, 0x17
        /*001e*/ 	.short	(.L_15575 - .L_15574)
.L_15574:
        /*0020*/ 	.word	0x00000000
        /*0024*/ 	.short	0x0015
        /*0026*/ 	.short	0x0088
        /*0028*/ 	.byte	0x00, 0xf0, 0x11, 0x00


	//----- nvinfo : EIATTR_KPARAM_INFO
	.align		4
.L_15575:
        /*002c*/ 	.byte	0x04, 0x17
        /*002e*/ 	.short	(.L_15577 - .L_15576)
.L_15576:
        /*0030*/ 	.word	0x00000000
        /*0034*/ 	.short	0x0014
        /*0036*/ 	.short	0x0084
        /*0038*/ 	.byte	0x00, 0xf0, 0x11, 0x00


	//----- nvinfo : EIATTR_KPARAM_INFO
	.align		4
.L_15577:
        /*003c*/ 	.byte	0x04, 0x17
        /*003e*/ 	.short	(.L_15579 - .L_15578)
.L_15578:
        /*0040*/ 	.word	0x00000000
        /*0044*/ 	.short	0x0013
        /*0046*/ 	.short	0x0080
        /*0048*/ 	.byte	0x00, 0xf0, 0x11, 0x00


	//----- nvinfo : EIATTR_KPARAM_INFO
	.align		4
.L_15579:
        /*004c*/ 	.byte	0x04, 0x17
        /*004e*/ 	.short	(.L_15581 - .L_15580)
.L_15580:
        /*0050*/ 	.word	0x00000000
        /*0054*/ 	.short	0x0012
        /*0056*/ 	.short	0x007c
        /*0058*/ 	.byte	0x00, 0xf0, 0x11, 0x00


	//----- nvinfo : EIATTR_KPARAM_INFO
	.align		4
.L_15581:
        /*005c*/ 	.byte	0x04, 0x17
        /*005e*/ 	.short	(.L_15583 - .L_15582)
.L_15582:
        /*0060*/ 	.word	0x00000000
        /*0064*/ 	.short	0x0011
        /*0066*/ 	.short	0x0078
        /*0068*/ 	.byte	0x00, 0xf0, 0x11, 0x00


	//----- nvinfo : EIATTR_KPARAM_INFO
	.align		4
.L_15583:
        /*006c*/ 	.byte	0x04, 0x17
        /*006e*/ 	.short	(.L_15585 - .L_15584)
.L_15584:
        /*0070*/ 	.word	0x00000000
        /*0074*/ 	.short	0x0010
        /*0076*/ 	.short	0x0070
        /*0078*/ 	.byte	0x00, 0xf0, 0x21, 0x00


	//----- nvinfo : EIATTR_KPARAM_INFO
	.align		4
.L_15585:
        /*007c*/ 	.byte	0x04, 0x17
        /*007e*/ 	.short	(.L_15587 - .L_15586)
.L_15586:
        /*0080*/ 	.word	0x00000000
        /*0084*/ 	.short	0x000f
        /*0086*/ 	.short	0x0068
        /*0088*/ 	.byte	0x00, 0xf0, 0x21, 0x00


	//----- nvinfo : EIATTR_KPARAM_INFO
	.align		4
.L_15587:
        /*008c*/ 	.byte	0x04, 0x17
        /*008e*/ 	.short	(.L_15589 - .L_15588)
.L_15588:
        /*0090*/ 	.word	0x00000000
        /*0094*/ 	.short	0x000e
        /*0096*/ 	.short	0x0060
        /*0098*/ 	.byte	0x00, 0xf0, 0x11, 0x00


	//----- nvinfo : EIATTR_KPARAM_INFO
	.align		4
.L_15589:
        /*009c*/ 	.byte	0x04, 0x17
        /*009e*/ 	.short	(.L_15591 - .L_15590)
.L_15590:
        /*00a0*/ 	.word	0x00000000
        /*00a4*/ 	.short	0x000d
        /*00a6*/ 	.short	0x005c
        /*00a8*/ 	.byte	0x00, 0xf0, 0x11, 0x00


	//----- nvinfo : EIATTR_KPARAM_INFO
	.align		4
.L_15591:
        /*00ac*/ 	.byte	0x04, 0x17
        /*00ae*/ 	.short	(.L_15593 - .L_15592)
.L_15592:
        /*00b0*/ 	.word	0x00000000
        /*00b4*/ 	.short	0x000c
        /*00b6*/ 	.short	0x0058
        /*00b8*/ 	.byte	0x00, 0xf0, 0x11, 0x00


	//----- nvinfo : EIATTR_KPARAM_INFO
	.align		4
.L_15593:
        /*00bc*/ 	.byte	0x04, 0x17
        /*00be*/ 	.short	(.L_15595 - .L_15594)
.L_15594:
        /*00c0*/ 	.word	0x00000000
        /*00c4*/ 	.short	0x000b
        /*00c6*/ 	.short	0x0050
        /*00c8*/ 	.byte	0x00, 0xf0, 0x21, 0x00


	//----- nvinfo : EIATTR_KPARAM_INFO
	.align		4
.L_15595:
        /*00cc*/ 	.byte	0x04, 0x17
        /*00ce*/ 	.short	(.L_15597 - .L_15596)
.L_15596:
        /*00d0*/ 	.word	0x00000000
        /*00d4*/ 	.short	0x000a
        /*00d6*/ 	.short	0x0048
        /*00d8*/ 	.byte	0x00, 0xf0, 0x11, 0x00


	//----- nvinfo : EIATTR_KPARAM_INFO
	.align		4
.L_15597:
        /*00dc*/ 	.byte	0x04, 0x17
        /*00de*/ 	.short	(.L_15599 - .L_15598)
.L_15598:
        /*00e0*/ 	.word	0x00000000
        /*00e4*/ 	.short	0x0009
        /*00e6*/ 	.short	0x0040
        /*00e8*/ 	.byte	0x00, 0xf0, 0x21, 0x00


	//----- nvinfo : EIATTR_KPARAM_INFO
	.align		4
.L_15599:
        /*00ec*/ 	.byte	0x04, 0x17
        /*00ee*/ 	.short	(.L_15601 - .L_15600)
.L_15600:
        /*00f0*/ 	.word	0x00000000
        /*00f4*/ 	.short	0x0008
        /*00f6*/ 	.short	0x0038
        /*00f8*/ 	.byte	0x00, 0xf0, 0x21, 0x00


	//----- nvinfo : EIATTR_KPARAM_INFO
	.align		4
.L_15601:
        /*00fc*/ 	.byte	0x04, 0x17
        /*00fe*/ 	.short	(.L_15603 - .L_15602)
.L_15602:
        /*0100*/ 	.word	0x00000000
        /*0104*/ 	.short	0x0007
        /*0106*/ 	.short	0x0034
        /*0108*/ 	.byte	0x00, 0xf0, 0x11, 0x00


	//----- nvinfo : EIATTR_KPARAM_INFO
	.align		4
.L_15603:
        /*010c*/ 	.byte	0x04, 0x17
        /*010e*/ 	.short	(.L_15605 - .L_15604)
.L_15604:
        /*0110*/ 	.word	0x00000000
        /*0114*/ 	.short	0x0006
        /*0116*/ 	.short	0x0030
        /*0118*/ 	.byte	0x00, 0xf0, 0x11, 0x00


	//----- nvinfo : EIATTR_KPARAM_INFO
	.align		4
.L_15605:
        /*011c*/ 	.byte	0x04, 0x17
        /*011e*/ 	.short	(.L_15607 - .L_15606)
.L_15606:
        /*0120*/ 	.word	0x00000000
        /*0124*/ 	.short	0x0005
        /*0126*/ 	.short	0x0028
        /*0128*/ 	.byte	0x00, 0xf0, 0x21, 0x00


	//----- nvinfo : EIATTR_KPARAM_INFO
	.align		4
.L_15607:
        /*012c*/ 	.byte	0x04, 0x17
        /*012e*/ 	.short	(.L_15609 - .L_15608)
.L_15608:
        /*0130*/ 	.word	0x00000000
        /*0134*/ 	.short	0x0004
        /*0136*/ 	.short	0x0020
        /*0138*/ 	.byte	0x00, 0xf0, 0x21, 0x00


	//----- nvinfo : EIATTR_KPARAM_INFO
	.align		4
.L_15609:
        /*013c*/ 	.byte	0x04, 0x17
        /*013e*/ 	.short	(.L_15611 - .L_15610)
.L_15610:
        /*0140*/ 	.word	0x00000000
        /*0144*/ 	.short	0x0003
        /*0146*/ 	.short	0x0018
        /*0148*/ 	.byte	0x00, 0xf0, 0x21, 0x00


	//----- nvinfo : EIATTR_KPARAM_INFO
	.align		4
.L_15611:
        /*014c*/ 	.byte	0x04, 0x17
        /*014e*/ 	.short	(.L_15613 - .L_15612)
.L_15612:
        /*0150*/ 	.word	0x00000000
        /*0154*/ 	.short	0x0002
        /*0156*/ 	.short	0x0010
        /*0158*/ 	.byte	0x00, 0xf0, 0x21, 0x00


	//----- nvinfo : EIATTR_KPARAM_INFO
	.align		4
.L_15613:
        /*015c*/ 	.byte	0x04, 0x17
        /*015e*/ 	.short	(.L_15615 - .L_15614)
.L_15614:
        /*0160*/ 	.word	0x00000000
        /*0164*/ 	.short	0x0001
        /*0166*/ 	.short	0x0008
        /*0168*/ 	.byte	0x00, 0xf0, 0x21, 0x00


	//----- nvinfo : EIATTR_KPARAM_INFO
	.align		4
.L_15615:
        /*016c*/ 	.byte	0x04, 0x17
        /*016e*/ 	.short	(.L_15617 - .L_15616)
.L_15616:
        /*0170*/ 	.word	0x00000000
        /*0174*/ 	.short	0x0000
        /*0176*/ 	.short	0x0000
        /*0178*/ 	.byte	0x00, 0xf0, 0x21, 0x00


	//----- nvinfo : EIATTR_MAXREG_COUNT
	.align		4
.L_15617:
        /*017c*/ 	.byte	0x03, 0x1b
        /*017e*/ 	.short	0x00ff


	//----- nvinfo : EIATTR_NUM_BARRIERS
	.align		4
        /*0180*/ 	.byte	0x02, 0x4c
        /*0182*/ 	.byte	0x01
	.zero		1


	//----- nvinfo : EIATTR_EXTERNS
	.align		4
        /*0184*/ 	.byte	0x04, 0x0f
        /*0186*/ 	.short	(.L_15619 - .L_15618)


	//   ....[0]....
	.align		4
.L_15618:
        /*0188*/ 	.word	index@(__assertfail)


	//----- nvinfo : EIATTR_MERCURY_ISA_VERSION
	.align		4
.L_15619:
        /*018c*/ 	.byte	0x03, 0x5f
        /*018e*/ 	.short	0x0000


	//----- nvinfo : EIATTR_COOP_GROUP_MASK_REGIDS
	.align		4
        /*0190*/ 	.byte	0x04, 0x29
        /*0192*/ 	.short	(.L_15621 - .L_15620)


	//   ....[0]....
.L_15620:
        /*0194*/ 	.word	0xffffffff


	//   ....[1]....
        /*0198*/ 	.word	0xffffffff


	//   ....[2]....
        /*019c*/ 	.word	0xffffffff


	//   ....[3]....
        /*01a0*/ 	.word	0xffffffff


	//   ....[4]....
        /*01a4*/ 	.word	0xffffffff


	//   ....[5]....
        /*01a8*/ 	.word	0xffffffff


	//   ....[6]....
        /*01ac*/ 	.word	0xffffffff


	//   ....[7]....
        /*01b0*/ 	.word	0xffffffff


	//   ....[8]....
        /*01b4*/ 	.word	0xffffffff


	//   ....[9]....
        /*01b8*/ 	.word	0xffffffff


	//   ....[10]....
        /*01bc*/ 	.word	0xffffffff


	//   ....[11]....
        /*01c0*/ 	.word	0xffffffff


	//   ....[12]....
        /*01c4*/ 	.word	0xffffffff


	//   ....[13]....
        /*01c8*/ 	.word	0xffffffff


	//   ....[14]....
        /*01cc*/ 	.word	0xffffffff


	//   ....[15]....
        /*01d0*/ 	.word	0xffffffff


	//   ....[16]....
        /*01d4*/ 	.word	0xffffffff


	//   ....[17]....
        /*01d8*/ 	.word	0xffffffff


	//   ....[18]....
        /*01dc*/ 	.word	0xffffffff


	//   ....[19]....
        /*01e0*/ 	.word	0xffffffff


	//   ....[20]....
        /*01e4*/ 	.word	0xffffffff


	//   ....[21]....
        /*01e8*/ 	.word	0xffffffff


	//   ....[22]....
        /*01ec*/ 	.word	0xffffffff


	//   ....[23]....
        /*01f0*/ 	.word	0xffffffff


	//   ....[24]....
        /*01f4*/ 	.word	0xffffffff


	//----- nvinfo : EIATTR_COOP_GROUP_INSTR_OFFSETS
	.align		4
.L_15621:
        /*01f8*/ 	.byte	0x04, 0x28
        /*01fa*/ 	.short	(.L_15623 - .L_15622)


	//   ....[0]....
.L_15622:
        /*01fc*/ 	.word	0x00001080


	//   ....[1]....
        /*0200*/ 	.word	0x000010a0


	//   ....[2]....
        /*0204*/ 	.word	0x000010c0


	//   ....[3]....
        /*0208*/ 	.word	0x00001170


	//   ....[4]....
        /*020c*/ 	.word	0x00001190


	//   ....[5]....
        /*0210*/ 	.word	0x000011b0


	//   ....[6]....
        /*0214*/ 	.word	0x00001ff0


	//   ....[7]....
        /*0218*/ 	.word	0x00002050


	//   ....[8]....
        /*021c*/ 	.word	0x00002080


	//   ....[9]....
        /*0220*/ 	.word	0x000020a0


	//   ....[10]....
        /*0224*/ 	.word	0x000020c0


	//   ....[11]....
        /*0228*/ 	.word	0x00002110


	//   ....[12]....
        /*022c*/ 	.word	0x00002130


	//   ....[13]....
        /*0230*/ 	.word	0x00002150


	//   ....[14]....
        /*0234*/ 	.word	0x00003a60


	//   ....[15]....
        /*0238*/ 	.word	0x00003ae0


	//   ....[16]....
        /*023c*/ 	.word	0x00003b40


	//   ....[17]....
        /*0240*/ 	.word	0x00003ba0


	//   ....[18]....
        /*0244*/ 	.word	0x00003c20


	//   ....[19]....
        /*0248*/ 	.word	0x00003ca0


	//   ....[20]....
        /*024c*/ 	.word	0x00003d10


	//   ....[21]....
        /*0250*/ 	.word	0x00003d80


	//   ....[22]....
        /*0254*/ 	.word	0x00003df0


	//   ....[23]....
        /*0258*/ 	.word	0x00003e60


	//   ....[24]....
        /*025c*/ 	.word	0x00003ed0


	//----- nvinfo : EIATTR_SYSCALL_OFFSETS
	.align		4
.L_15623:
        /*0260*/ 	.byte	0x04, 0x46
        /*0262*/ 	.short	(.L_15625 - .L_15624)


	//   ....[0]....
.L_15624:
        /*0264*/ 	.word	0x000038c0


	//   ....[1]....
        /*0268*/ 	.word	0x000039f0


	//----- nvinfo : EIATTR_EXIT_INSTR_OFFSETS
	.align		4
.L_15625:
        /*026c*/ 	.byte	0x04, 0x1c
        /*026e*/ 	.short	(.L_15627 - .L_15626)


	//   ....[0]....
.L_15626:
        /*0270*/ 	.word	0x000000b0


	//   ....[1]....
        /*0274*/ 	.word	0x000033d0


	//   ....[2]....
        /*0278*/ 	.word	0x00003480


	//   ....[3]....
        /*027c*/ 	.word	0x00003790


	//   ....[4]....
        /*0280*/ 	.word	0x00003a00


	//----- nvinfo : EIATTR_CTAIDZ_USED
	.align		4
.L_15627:
        /*0284*/ 	.byte	0x01, 0x04
	.zero		2


	//----- nvinfo : EIATTR_CRS_STACK_SIZE
	.align		4
        /*0288*/ 	.byte	0x04, 0x1e
        /*028a*/ 	.short	(.L_15629 - .L_15628)
.L_15628:
        /*028c*/ 	.word	0x00000000
.L_15629:


//--------------------- .nv.info._ZN4vllm25paged_attention_v2_kernelI13__nv_bfloat16hLi96ELi16ELi128ELNS_18Fp8KVCacheDataTypeE1ELb1ELi512EEEvPfS3_PT_PKS4_PKT0_SA_ifPKiSC_iPKfiiiSE_SE_iiiii --------------------------
	.section	.nv.info._ZN4vllm25paged_attention_v2_kernelI13__nv_bfloat16hLi96ELi16ELi128ELNS_18Fp8KVCacheDataTypeE1ELb1ELi512EEEvPfS3_PT_PKS4_PKT0_SA_ifPKiSC_iPKfiiiSE_SE_iiiii,"",@"SHT_CUDA_INFO"
	.sectionflags	@""
	.align	4


	//----- nvinfo : EIATTR_CUDA_API_VERSION
	.align		4
        /*0000*/ 	.byte	0x04, 0x37
        /*0002*/ 	.short	(.L_15631 - .L_15630)
.L_15630:
        /*0004*/ 	.word	0x00000082


	//----- nvinfo : EIATTR_SW2861232_WAR
	.align		4
.L_15631:
        /*0008*/ 	.byte	0x01, 0x35
	.zero		2


	//----- nvinfo : EIATTR_PARAM_CBANK
	.align		4
        /*000c*/ 	.byte	0x04, 0x0a
        /*000e*/ 	.short	(.L_15633 - .L_15632)
	.align		4
.L_15632:
        /*0010*/ 	.word	index@(.nv.constant0._ZN4vllm25paged_attention_v2_kernelI13__nv_bfloat16hLi96ELi16ELi128ELNS_18Fp8KVCacheDataTypeE1ELb1ELi512EEEvPfS3_PT_PKS4_PKT0_SA_ifPKiSC_iPKfiiiSE_SE_iiiii)
        /*0014*/ 	.short	0x0160
        /*0016*/ 	.short	0x008c


	//----- nvinfo : EIATTR_CBANK_PARAM_SIZE
	.align		4
.L_15633:
        /*0018*/ 	.byte	0x03, 0x19
        /*001a*/ 	.short	0x008c


	//----- nvinfo : EIATTR_KPARAM_INFO
	.align		4
        /*001c*/ 	.byte	0x04, 0x17
        /*001e*/ 	.short	(.L_15635 - .L_15634)
.L_15634:
        /*0020*/ 	.word	0x00000000
        /*0024*/ 	.short	0x0015
        /*0026*/ 	.short	0x0088
        /*0028*/ 	.byte	0x00, 0xf0, 0x11, 0x00


	//----- nvinfo : EIATTR_KPARAM_INFO
	.align		4
.L_15635:
        /*002c*/ 	.byte	0x04, 0x17
        /*002e*/ 	.short	(.L_15637 - .L_15636)
.L_15636:
        /*0030*/ 	.word	0x00000000
        /*0034*/ 	.short	0x0014
        /*0036*/ 	.short	0x0084
        /*0038*/ 	.byte	0x00, 0xf0, 0x11, 0x00


	//----- nvinfo : EIATTR_KPARAM_INFO
	.align		4
.L_15637:
        /*003c*/ 	.byte	0x04, 0x17
        /*003e*/ 	.short	(.L_15639 - .L_15638)
.L_15638:
        /*0040*/ 	.word	0x00000000
        /*0044*/ 	.short	0x0013
        /*0046*/ 	.short	0x0080
        /*0048*/ 	.byte	0x00, 0xf0, 0x11, 0x00


	//----- nvinfo : EIATTR_KPARAM_INFO
	.align		4
.L_15639:
        /*004c*/ 	.byte	0x04, 0x17
        /*004e*/ 	.short	(.L_15641 - .L_15640)
.L_15640:
        /*0050*/ 	.word	0x00000000
        /*0054*/ 	.short	0x0012
        /*0056*/ 	.short	0x007c
        /*0058*/ 	.byte	0x00, 0xf0, 0x11, 0x00


	//----- nvinfo : EIATTR_KPARAM_INFO
	.align		4
.L_15641:
        /*005c*/ 	.byte	0x04, 0x17
        /*005e*/ 	.short	(.L_15643 - .L_15642)
.L_15642:
        /*0060*/ 	.word	0x00000000
        /*0064*/ 	.short	0x0011
        /*0066*/ 	.short	0x0078
        /*0068*/ 	.byte	0x00, 0xf0, 0x11, 0x00


	//----- nvinfo : EIATTR_KPARAM_INFO
	.align		4
.L_15643:
        /*006c*/ 	.byte	0x04, 0x17
        /*006e*/ 	.short	(.L_15645 - .L_15644)
.L_15644:
        /*0070*/ 	.word	0x00000000
        /*0074*/ 	.short	0x0010
        /*0076*/ 	.short	0x0070
        /*0078*/ 	.byte	0x00, 0xf0, 0x21, 0x00


	//----- nvinfo : EIATTR_KPARAM_INFO
	.align		4
.L_15645:
        /*007c*/ 	.byte	0x04, 0x17
        /*007e*/ 	.short	(.L_15647 - .L_15646)
.L_15646:
        /*0080*/ 	.word	0x00000000
        /*0084*/ 	.short	0x000f
        /*0086*/ 	.short	0x0068
        /*0088*/ 	.byte	0x00, 0xf0, 0x21, 0x00


	//----- nvinfo : EIATTR_KPARAM_INFO
	.align		4
.L_15647:
        /*008c*/ 	.byte	0x04, 0x17
        /*008e*/ 	.short	(.L_15649 - .L_15648)
.L_15648:
        /*0090*/ 	.word	0x00000000
        /*0094*/ 	.short	0x000e
        /*0096*/ 	.short	0x0060
        /*0098*/ 	.byte	0x00, 0xf0, 0x11, 0x00


	//----- nvinfo : EIATTR_KPARAM_INFO
	.align		4
.L_15649:
        /*009c*/ 	.byte	0x04, 0x17
        /*009e*/ 	.short	(.L_15651 - .L_15650)
.L_15650:
        /*00a0*/ 	.word	0x00000000
        /*00a4*/ 	.short	0x000d
        /*00a6*/ 	.short	0x005c
        /*00a8*/ 	.byte	0x00, 0xf0, 0x11, 0x00


	//----- nvinfo : EIATTR_KPARAM_INFO
	.align		4
.L_15651:
        /*00ac*/ 	.byte	0x04, 0x17
        /*00ae*/ 	.short	(.L_15653 - .L_15652)
.L_15652:
        /*00b0*/ 	.word	0x00000000
        /*00b4*/ 	.short	0x000c
        /*00b6*/ 	.short	0x0058
        /*00b8*/ 	.byte	0x00, 0xf0, 0x11, 0x00


	//----- nvinfo : EIATTR_KPARAM_INFO
	.align		4
.L_15653:
        /*00bc*/ 	.byte	0x04, 0x17
        /*00be*/ 	.short	(.L_15655 - .L_15654)
.L_15654:
        /*00c0*/ 	.word	0x00000000
        /*00c4*/ 	.short	0x000b
        /*00c6*/ 	.short	0x0050
        /*00c8*/ 	.byte	0x00, 0xf0, 0x21, 0x00


	//----- nvinfo : EIATTR_KPARAM_INFO
	.align		4
.L_15655:
        /*00cc*/ 	.byte	0x04, 0x17
        /*00ce*/ 	.short	(.L_15657 - .L_15656)
.L_15656:
        /*00d0*/ 	.word	0x00000000
        /*00d4*/ 	.short	0x000a
        /*00d6*/ 	.short	0x0048
        /*00d8*/ 	.byte	0x00, 0xf0, 0x11, 0x00


	//----- nvinfo : EIATTR_KPARAM_INFO
	.align		4
.L_15657:
        /*00dc*/ 	.byte	0x04, 0x17
        /*00de*/ 	.short	(.L_15659 - .L_15658)
.L_15658:
        /*00e0*/ 	.word	0x00000000
        /*00e4*/ 	.short	0x0009
        /*00e6*/ 	.short	0x0040
        /*00e8*/ 	.byte	0x00, 0xf0, 0x21, 0x00


	//----- nvinfo : EIATTR_KPARAM_INFO
	.align		4
.L_15659:
        /*00ec*/ 	.byte	0x04, 0x17
        /*00ee*/ 	.short	(.L_15661 - .L_15660)
.L_15660:
        /*00f0*/ 	.word	0x00000000
        /*00f4*/ 	.short	0x0008
        /*00f6*/ 	.short	0x0038
        /*00f8*/ 	.byte	0x00, 0xf0, 0x21, 0x00


	//----- nvinfo : EIATTR_KPARAM_INFO
	.align		4
.L_15661:
        /*00fc*/ 	.byte	0x04, 0x17
        /*00fe*/ 	.short	(.L_15663 - .L_15662)
.L_15662:
        /*0100*/ 	.word	0x00000000
        /*0104*/ 	.short	0x0007
        /*0106*/ 	.short	0x0034
        /*0108*/ 	.byte	0x00, 0xf0, 0x11, 0x00


	//----- nvinfo : EIATTR_KPARAM_INFO
	.align		4
.L_15663:
        /*010c*/ 	.byte	0x04, 0x17
        /*010e*/ 	.short	(.L_15665 - .L_15664)
.L_15664:
        /*0110*/ 	.word	0x00000000
        /*0114*/ 	.short	0x0006
        /*0116*/ 	.short	0x0030
        /*0118*/ 	.byte	0x00, 0xf0, 0x11, 0x00


	//----- nvinfo : EIATTR_KPARAM_INFO
	.align		4
.L_15665:
        /*011c*/ 	.byte	0x04, 0x17
        /*011e*/ 	.short	(.L_15667 - .L_15666)
.L_15666:
        /*0120*/ 	.word	0x00000000
        /*0124*/ 	.short	0x0005
        /*0126*/ 	.short	0x0028
        /*0128*/ 	.byte	0x00, 0xf0, 0x21, 0x00


	//----- nvinfo : EIATTR_KPARAM_INFO
	.align		4
.L_15667:
        /*012c*/ 	.byte	0x04, 0x17
        /*012e*/ 	.short	(.L_15669 - .L_15668)
.L_15668:
        /*0130*/ 	.word	0x00000000
        /*0134*/ 	.short	0x0004
        /*0136*/ 	.short	0x0020
        /*0138*/ 	.byte	0x00, 0xf0, 0x21, 0x00


	//----- nvinfo : EIATTR_KPARAM_INFO
	.align		4
.L_15669:
        /*013c*/ 	.byte	0x04, 0x17
        /*013e*/ 	.short	(.L_15671 - .L_15670)
.L_15670:
        /*0140*/ 	.word	0x00000000
        /*0144*/ 	.short	0x0003
        /*0146*/ 	.short	0x0018
        /*0148*/ 	.byte	0x00, 0xf0, 0x21, 0x00


	//----- nvinfo : EIATTR_KPARAM_INFO
	.align		4
.L_15671:
        /*014c*/ 	.byte	0x04, 0x17
        /*014e*/ 	.short	(.L_15673 - .L_15672)
.L_15672:
        /*0150*/ 	.word	0x00000000
        /*0154*/ 	.short	0x0002
        /*0156*/ 	.short	0x0010
        /*0158*/ 	.byte	0x00, 0xf0, 0x21, 0x00


	//----- nvinfo : EIATTR_KPARAM_INFO
	.align		4
.L_15673:
        /*015c*/ 	.byte	0x04, 0x17
        /*015e*/ 	.short	(.L_15675 - .L_15674)
.L_15674:
        /*0160*/ 	.word	0x00000000
        /*0164*/ 	.short	0x0001
        /*0166*/ 	.short	0x0008
        /*0168*/ 	.byte	0x00, 0xf0, 0x21, 0x00


	//----- nvinfo : EIATTR_KPARAM_INFO
	.align		4
.L_15675:
        /*016c*/ 	.byte	0x04, 0x17
        /*016e*/ 	.short	(.L_15677 - .L_15676)
.L_15676:
        /*0170*/ 	.word	0x00000000
        /*0174*/ 	.short	0x0000
        /*0176*/ 	.short	0x0000
        /*0178*/ 	.byte	0x00, 0xf0, 0x21, 0x00


	//----- nvinfo : EIATTR_MAXREG_COUNT
	.align		4
.L_15677:
        /*017c*/ 	.byte	0x03, 0x1b
        /*017e*/ 	.short	0x00ff


	//----- nvinfo : EIATTR_NUM_BARRIERS
	.align		4
        /*0180*/ 	.byte	0x02, 0x4c
        /*0182*/ 	.byte	0x01
	.zero		1


	//----- nvinfo : EIATTR_EXTERNS
	.align		4
        /*0184*/ 	.byte	0x04, 0x0f
        /*0186*/ 	.short	(.L_15679 - .L_15678)


	//   ....[0]....
	.align		4
.L_15678:
        /*0188*/ 	.word	index@(__assertfail)


	//----- nvinfo : EIATTR_MERCURY_ISA_VERSION
	.align		4
.L_15679:
        /*018c*/ 	.byte	0x03, 0x5f
        /*018e*/ 	.short	0x0000


	//----- nvinfo : EIATTR_COOP_GROUP_MASK_REGIDS
	.align		4
        /*0190*/ 	.byte	0x04, 0x29
        /*0192*/ 	.short	(.L_15681 - .L_15680)


	//   ....[0]....
.L_15680:
        /*0194*/ 	.word	0xffffffff


	//   ....[1]....
        /*0198*/ 	.word	0xffffffff


	//   ....[2]....
        /*019c*/ 	.word	0xffffffff


	//   ....[3]....
        /*01a0*/ 	.word	0xffffffff


	//   ....[4]....
        /*01a4*/ 	.word	0xffffffff


	//   ....[5]....
        /*01a8*/ 	.word	0xffffffff


	//   ....[6]....
        /*01ac*/ 	.word	0xffffffff


	//   ....[7]....
        /*01b0*/ 	.word	0xffffffff


	//   ....[8]....
        /*01b4*/ 	.word	0xffffffff


	//   ....[9]....
        /*01b8*/ 	.word	0xffffffff


	//   ....[10]....
        /*01bc*/ 	.word	0xffffffff


	//   ....[11]....
        /*01c0*/ 	.word	0xffffffff


	//   ....[12]....
        /*01c4*/ 	.word	0xffffffff


	//   ....[13]....
        /*01c8*/ 	.word	0xffffffff


	//   ....[14]....
        /*01cc*/ 	.word	0xffffffff


	//   ....[15]....
        /*01d0*/ 	.word	0xffffffff


	//   ....[16]....
        /*01d4*/ 	.word	0xffffffff


	//   ....[17]....
        /*01d8*/ 	.word	0xffffffff


	//   ....[18]....
        /*01dc*/ 	.word	0xffffffff


	//   ....[19]....
        /*01e0*/ 	.word	0xffffffff


	//   ....[20]....
        /*01e4*/ 	.word	0xffffffff


	//   ....[21]....
        /*01e8*/ 	.word	0xffffffff


	//   ....[22]....
        /*01ec*/ 	.word	0xffffffff


	//   ....[23]....
        /*01f0*/ 	.word	0xffffffff


	//----- nvinfo : EIATTR_COOP_GROUP_INSTR_OFFSETS
	.align		4
.L_15681:
        /*01f4*/ 	.byte	0x04, 0x28
        /*01f6*/ 	.short	(.L_15683 - .L_15682)


	//   ....[0]....
.L_15682:
        /*01f8*/ 	.word	0x00001090


	//   ....[1]....
        /*01fc*/ 	.word	0x000010b0


	//   ....[2]....
        /*0200*/ 	.word	0x000010d0


	//   ....[3]....
        /*0204*/ 	.word	0x00001180


	//   ....[4]....
        /*0208*/ 	.word	0x000011a0


	//   ....[5]....
        /*020c*/ 	.word	0x000011c0


	//   ....[6]....
        /*0210*/ 	.word	0x00002000


	//   ....[7]....
        /*0214*/ 	.word	0x00002060


	//   ....[8]....
        /*0218*/ 	.word	0x00002090


	//   ....[9]....
        /*021c*/ 	.word	0x000020b0


	//   ....[10]....
        /*0220*/ 	.word	0x000020d0


	//   ....[11]....
        /*0224*/ 	.word	0x00002120


	//   ....[12]....
        /*0228*/ 	.word	0x00002140


	//   ....[13]....
        /*022c*/ 	.word	0x00002160


	//   ....[14]....
        /*0230*/ 	.word	0x00003980


	//   ....[15]....
        /*0234*/ 	.word	0x00003a00


	//   ....[16]....
        /*0238*/ 	.word	0x00003a70


	//   ....[17]....
        /*023c*/ 	.word	0x00003ae0


	//   ....[18]....
        /*0240*/ 	.word	0x00003b60


	//   ....[19]....
        /*0244*/ 	.word	0x00003be0


	//   ....[20]....
        /*0248*/ 	.word	0x00003c50


	//   ....[21]....
        /*024c*/ 	.word	0x00003cc0


	//   ....[22]....
        /*0250*/ 	.word	0x00003d30


	//   ....[23]....
        /*0254*/ 	.word	0x00003da0


	//----- nvinfo : EIATTR_SYSCALL_OFFSETS
	.align		4
.L_15683:
        /*0258*/ 	.byte	0x04, 0x46
        /*025a*/ 	.short	(.L_15685 - .L_15684)


	//   ....[0]....
.L_15684:
        /*025c*/ 	.word	0x000037e0


	//   ....[1]....
        /*0260*/ 	.word	0x00003910


	//----- nvinfo : EIATTR_EXIT_INSTR_OFFSETS
	.align		4
.L_15685:
        /*0264*/ 	.byte	0x04, 0x1c
        /*0266*/ 	.short	(.L_15687 - .L_15686)


	//   ....[0]....
.L_15686:
        /*0268*/ 	.word	0x000000b0


	//   ....[1]....
        /*026c*/ 	.word	0x00003360


	//   ....[2]....
        /*0270*/ 	.word	0x00003410


	//   ....[3]....
        /*0274*/ 	.word	0x000036b0


	//   ....[4]....
        /*0278*/ 	.word	0x00003920


	//----- nvinfo : EIATTR_CTAIDZ_USED
	.align		4
.L_15687:
        /*027c*/ 	.byte	0x01, 0x04
	.zero		2


	//----- nvinfo : EIATTR_CRS_STACK_SIZE
	.align		4
        /*0280*/ 	.byte	0x04, 0x1e
        /*0282*/ 	.short	(.L_15689 - .L_15688)
.L_15688:
        /*0284*/ 	.word	0x00000000
.L_15689:


//--------------------- .nv.info._ZN4vllm25paged_attention_v2_kernelI13__nv_bfloat16hLi80ELi16ELi128ELNS_18Fp8KVCacheDataTypeE1ELb1ELi512EEEvPfS3_PT_PKS4_PKT0_SA_ifPKiSC_iPKfiiiSE_SE_iiiii --------------------------
	.section	.nv.info._ZN4vllm25paged_attention_v2_kernelI13__nv_bfloat16hLi80ELi16ELi128ELNS_18Fp8KVCacheDataTypeE1ELb1ELi512EEEvPfS3_PT_PKS4_PKT0_SA_ifPKiSC_iPKfiiiSE_SE_iiiii,"",@"SHT_CUDA_INFO"
	.sectionflags	@""
	.align	4


	//----- nvinfo : EIATTR_CUDA_API_VERSION
	.align		4
        /*0000*/ 	.byte	0x04, 0x37
        /*0002*/ 	.short	(.L_15691 - .L_15690)
.L_15690:
        /*0004*/ 	.word	0x00000082


	//----- nvinfo : EIATTR_SW2861232_WAR
	.align		4
.L_15691:
        /*0008*/ 	.byte	0x01, 0x35
	.zero		2


	//----- nvinfo : EIATTR_PARAM_CBANK
	.align		4
        /*000c*/ 	.byte	0x04, 0x0a
        /*000e*/ 	.short	(.L_15693 - .L_15692)
	.align		4
.L_15692:
        /*0010*/ 	.word	index@(.nv.constant0._ZN4vllm25paged_attention_v2_kernelI13__nv_bfloat16hLi80ELi16ELi128ELNS_18Fp8KVCacheDataTypeE1ELb1ELi512EEEvPfS3_PT_PKS4_PKT0_SA_ifPKiSC_iPKfiiiSE_SE_iiiii)
        /*0014*/ 	.short	0x0160
        /*0016*/ 	.short	0x008c


	//----- nvinfo : EIATTR_CBANK_PARAM_SIZE
	.align		4
.L_15693:
        /*0018*/ 	.byte	0x03, 0x19
        /*001a*/ 	.short	0x008c


	//----- nvinfo : EIATTR_KPARAM_INFO
	.align		4
        /*001c*/ 	.byte	0x04, 0x17
        /*001e*/ 	.short	(.L_15695 - .L_15694)
.L_15694:
        /*0020*/ 	.word	0x00000000
        /*0024*/ 	.short	0x0015
        /*0026*/ 	.short	0x0088
        /*0028*/ 	.byte	0x00, 0xf0, 0x11, 0x00


	//----- nvinfo : EIATTR_KPARAM_INFO
	.align		4
.L_15695:
        /*002c*/ 	.byte	0x04, 0x17
        /*002e*/ 	.short	(.L_15697 - .L_15696)
.L_15696:
        /*0030*/ 	.word	0x00000000
        /*0034*/ 	.short	0x0014
        /*0036*/ 	.short	0x0084
        /*0038*/ 	.byte	0x00, 0xf0, 0x11, 0x00


	//----- nvinfo : EIATTR_KPARAM_INFO
	.align		4
.L_15697:
        /*003c*/ 	.byte	0x04, 0x17
        /*003e*/ 	.short	(.L_15699 - .L_15698)
.L_15698:
        /*0040*/ 	.word	0x00000000
        /*0044*/ 	.short	0x0013
        /*0046*/ 	.short	0x0080
        /*0048*/ 	.byte	0x00, 0xf0, 0x11, 0x00


	//----- nvinfo : EIATTR_KPARAM_INFO
	.align		4
.L_15699:
        /*004c*/ 	.byte	0x04, 0x17
        /*004e*/ 	.short	(.L_15701 - .L_15700)
.L_15700:
        /*0050*/ 	.word	0x00000000
        /*0054*/ 	.short	0x0012
        /*0056*/ 	.short	0x007c
        /*0058*/ 	.byte	0x00, 0xf0, 0x11, 0x00


	//----- nvinfo : EIATTR_KPARAM_INFO
	.align		4
.L_15701:
        /*005c*/ 	.byte	0x04, 0x17
        /*005e*/ 	.short	(.L_15703 - .L_15702)
.L_15702:
        /*0060*/ 	.word	0x00000000
        /*0064*/ 	.short	0x0011
        /*0066*/ 	.short	0x0078
        /*0068*/ 	.byte	0x00, 0xf0, 0x11, 0x00


	//----- nvinfo : EIATTR_KPARAM_INFO
	.align		4
.L_15703:
        /*006c*/ 	.byte	0x04, 0x17
        /*006e*/ 	.short	(.L_15705 - .L_15704)
.L_15704:
        /*0070*/ 	.word	0x00000000
        /*0074*/ 	.short	0x0010
        /*0076*/ 	.short	0x0070
        /*0078*/ 	.byte	0x00, 0xf0, 0x21, 0x00


	//----- nvinfo : EIATTR_KPARAM_INFO
	.align		4
.L_15705:
        /*007c*/ 	.byte	0x04, 0x17
        /*007e*/ 	.short	(.L_15707 - .L_15706)
.L_15706:
        /*0080*/ 	.word	0x00000000
        /*0084*/ 	.short	0x000f
        /*0086*/ 	.short	0x0068
        /*0088*/ 	.byte	0x00, 0xf0, 0x21, 0x00


	//----- nvinfo : EIATTR_KPARAM_INFO
	.align		4
.L_15707:
        /*008c*/ 	.byte	0x04, 0x17
        /*008e*/ 	.short	(.L_15709 - .L_15708)
.L_15708:
        /*0090*/ 	.word	0x00000000
        /*0094*/ 	.short	0x000e
        /*0096*/ 	.short	0x0060
        /*0098*/ 	.byte	0x00, 0xf0, 0x11, 0x00


	//----- nvinfo : EIATTR_KPARAM_INFO
	.align		4
.L_15709:
        /*009c*/ 	.byte	0x04, 0x17
        /*009e*/ 	.short	(.L_15711 - .L_15710)
.L_15710:
        /*00a0*/ 	.word	0x00000000
        /*00a4*/ 	.short	0x000d
        /*00a6*/ 	.short	0x005c
        /*00a8*/ 	.byte	0x00, 0xf0, 0x11, 0x00


	//----- nvinfo : EIATTR_KPARAM_INFO
	.align		4
.L_15711:
        /*00ac*/ 	.byte	0x04, 0x17
        /*00ae*/ 	.short	(.L_15713 - .L_15712)
.L_15712:
        /*00b0*/ 	.word	0x00000000
        /*00b4*/ 	.short	0x000c
        /*00b6*/ 	.short	0x0058
        /*00b8*/ 	.byte	0x00, 0xf0, 0x11, 0x00


	//----- nvinfo : EIATTR_KPARAM_INFO
	.align		4
.L_15713:
        /*00bc*/ 	.byte	0x04, 0x17
        /*00be*/ 	.short	(.L_15715 - .L_15714)
.L_15714:
        /*00c0*/ 	.word	0x00000000
        /*00c4*/ 	.short	0x000b
        /*00c6*/ 	.short	0x0050
        /*00c8*/ 	.byte	0x00, 0xf0, 0x21, 0x00


	//----- nvinfo : EIATTR_KPARAM_INFO
	.align		4
.L_15715:
        /*00cc*/ 	.byte	0x04, 0x17
        /*00ce*/ 	.short	(.L_15717 - .L_15716)
.L_15716:
        /*00d0*/ 	.word	0x00000000
        /*00d4*/ 	.short	0x000a
        /*00d6*/ 	.short	0x0048
        /*00d8*/ 	.byte	0x00, 0xf0, 0x11, 0x00


	//----- nvinfo : EIATTR_KPARAM_INFO
	.align		4
.L_15717:
        /*00dc*/ 	.byte	0x04, 0x17
        /*00de*/ 	.short	(.L_15719 - .L_15718)
.L_15718:
        /*00e0*/ 	.word	0x00000000
        /*00e4*/ 	.short	0x0009
        /*00e6*/ 	.short	0x0040
        /*00e8*/ 	.byte	0x00, 0xf0, 0x21, 0x00


	//----- nvinfo : EIATTR_KPARAM_INFO
	.align		4
.L_15719:
        /*00ec*/ 	.byte	0x04, 0x17
        /*00ee*/ 	.short	(.L_15721 - .L_15720)
.L_15720:
        /*00f0*/ 	.word	0x00000000
        /*00f4*/ 	.short	0x0008
        /*00f6*/ 	.short	0x0038
        /*00f8*/ 	.byte	0x00, 0xf0, 0x21, 0x00


	//----- nvinfo : EIATTR_KPARAM_INFO
	.align		4
.L_15721:
        /*00fc*/ 	.byte	0x04, 0x17
        /*00fe*/ 	.short	(.L_15723 - .L_15722)
.L_15722:
        /*0100*/ 	.word	0x00000000
        /*0104*/ 	.short	0x0007
        /*0106*/ 	.short	0x0034
        /*0108*/ 	.byte	0x00, 0xf0, 0x11, 0x00


	//----- nvinfo : EIATTR_KPARAM_INFO
	.align		4
.L_15723:
        /*010c*/ 	.byte	0x04, 0x17
        /*010e*/ 	.short	(.L_15725 - .L_15724)
.L_15724:
        /*0110*/ 	.word	0x00000000
        /*0114*/ 	.short	0x0006
        /*0116*/ 	.short	0x0030
        /*0118*/ 	.byte	0x00, 0xf0, 0x11, 0x00


	//----- nvinfo : EIATTR_KPARAM_INFO
	.align		4
.L_15725:
        /*011c*/ 	.byte	0x04, 0x17
        /*011e*/ 	.short	(.L_15727 - .L_15726)
.L_15726:
        /*0120*/ 	.word	0x00000000
        /*0124*/ 	.short	0x0005
        /*0126*/ 	.short	0x0028
        /*0128*/ 	.byte	0x00, 0xf0, 0x21, 0x00


	//----- nvinfo : EIATTR_KPARAM_INFO
	.align		4
.L_15727:
        /*012c*/ 	.byte	0x04, 0x17
        /*012e*/ 	.short	(.L_15729 - .L_15728)
.L_15728:
        /*0130*/ 	.word	0x00000000
        /*0134*/ 	.short	0x0004
        /*0136*/ 	.short	0x0020
        /*0138*/ 	.byte	0x00, 0xf0, 0x21, 0x00


	//----- nvinfo : EIATTR_KPARAM_INFO
	.align		4
.L_15729:
        /*013c*/ 	.byte	0x04, 0x17
        /*013e*/ 	.short	(.L_15731 - .L_15730)
.L_15730:
        /*0140*/ 	.word	0x00000000
        /*0144*/ 	.short	0x0003
        /*0146*/ 	.short	0x0018
        /*0148*/ 	.byte	0x00, 0xf0, 0x21, 0x00


	//----- nvinfo : EIATTR_KPARAM_INFO
	.align		4
.L_15731:
        /*014c*/ 	.byte	0x04, 0x17
        /*014e*/ 	.short	(.L_15733 - .L_15732)
.L_15732:
        /*0150*/ 	.word	0x00000000
        /*0154*/ 	.short	0x0002
        /*0156*/ 	.short	0x0010
        /*0158*/ 	.byte	0x00, 0xf0, 0x21, 0x00


	//----- nvinfo : EIATTR_KPARAM_INFO
	.align		4
.L_15733:
        /*015c*/ 	.byte	0x04, 0x17
        /*015e*/ 	.short	(.L_15735 - .L_15734)
.L_15734:
        /*0160*/ 	.word	0x00000000
        /*0164*/ 	.short	0x0001
        /*0166*/ 	.short	0x0008
        /*0168*/ 	.byte	0x00, 0xf0, 0x21, 0x00


	//----- nvinfo : EIATTR_KPARAM_INFO
	.align		4
.L_15735:
        /*016c*/ 	.byte	0x04, 0x17
        /*016e*/ 	.short	(.L_15737 - .L_15736)
.L_15736:
        /*0170*/ 	.word	0x00000000
        /*0174*/ 	.short	0x0000
        /*0176*/ 	.short	0x0000
        /*0178*/ 	.byte	0x00, 0xf0, 0x21, 0x00


	//----- nvinfo : EIATTR_MAXREG_COUNT
	.align		4
.L_15737:
        /*017c*/ 	.byte	0x03, 0x1b
        /*017e*/ 	.short	0x00ff


	//----- nvinfo : EIATTR_NUM_BARRIERS
	.align		4
        /*0180*/ 	.byte	0x02, 0x4c
        /*0182*/ 	.byte	0x01
	.zero		1


	//----- nvinfo : EIATTR_EXTERNS
	.align		4
        /*0184*/ 	.byte	0x04, 0x0f
        /*0186*/ 	.short	(.L_15739 - .L_15738)


	//   ....[0]....
	.align		4
.L_15738:
        /*0188*/ 	.word	index@(__assertfail)


	//----- nvinfo : EIATTR_MERCURY_ISA_VERSION
	.align		4
.L_15739:
        /*018c*/ 	.byte	0x03, 0x5f
        /*018e*/ 	.short	0x0000


	//----- nvinfo : EIATTR_COOP_GROUP_MASK_REGIDS
	.align		4
        /*0190*/ 	.byte	0x04, 0x29
        /*0192*/ 	.short	(.L_15741 - .L_15740)


	//   ....[0]....
.L_15740:
        /*0194*/ 	.word	0xffffffff


	//   ....[1]....
        /*0198*/ 	.word	0xffffffff


	//   ....[2]....
        /*019c*/ 	.word	0xffffffff


	//   ....[3]....
        /*01a0*/ 	.word	0xffffffff


	//   ....[4]....
        /*01a4*/ 	.word	0xffffffff


	//   ....[5]....
        /*01a8*/ 	.word	0xffffffff


	//   ....[6]....
        /*01ac*/ 	.word	0xffffffff


	//   ....[7]....
        /*01b0*/ 	.word	0xffffffff


	//   ....[8]....
        /*01b4*/ 	.word	0xffffffff


	//   ....[9]....
        /*01b8*/ 	.word	0xffffffff


	//   ....[10]....
        /*01bc*/ 	.word	0xffffffff


	//   ....[11]....
        /*01c0*/ 	.word	0xffffffff


	//   ....[12]....
        /*01c4*/ 	.word	0xffffffff


	//   ....[13]....
        /*01c8*/ 	.word	0xffffffff


	//   ....[14]....
        /*01cc*/ 	.word	0xffffffff


	//   ....[15]....
        /*01d0*/ 	.word	0xffffffff


	//   ....[16]....
        /*01d4*/ 	.word	0xffffffff


	//   ....[17]....
        /*01d8*/ 	.word	0xffffffff


	//   ....[18]....
        /*01dc*/ 	.word	0xffffffff


	//   ....[19]....
        /*01e0*/ 	.word	0xffffffff


	//   ....[20]....
        /*01e4*/ 	.word	0xffffffff


	//   ....[21]....
        /*01e8*/ 	.word	0xffffffff


	//   ....[22]....
        /*01ec*/ 	.word	0xffffffff


	//----- nvinfo : EIATTR_COOP_GROUP_INSTR_OFFSETS
	.align		4
.L_15741:
        /*01f0*/ 	.byte	0x04, 0x28
        /*01f2*/ 	.short	(.L_15743 - .L_15742)


	//   ....[0]....
.L_15742:
        /*01f4*/ 	.word	0x00001090


	//   ....[1]....
        /*01f8*/ 	.word	0x000010b0


	//   ....[2]....
        /*01fc*/ 	.word	0x000010d0


	//   ....[3]....
        /*0200*/ 	.word	0x00001180


	//   ....[4]....
        /*0204*/ 	.word	0x000011a0


	//   ....[5]....
        /*0208*/ 	.word	0x000011c0


	//   ....[6]....
        /*020c*/ 	.word	0x00002000


	//   ....[7]....
        /*0210*/ 	.word	0x00002060


	//   ....[8]....
        /*0214*/ 	.word	0x00002090


	//   ....[9]....
        /*0218*/ 	.word	0x000020b0


	//   ....[10]....
        /*021c*/ 	.word	0x000020d0


	//   ....[11]....
        /*0220*/ 	.word	0x00002120


	//   ....[12]....
        /*0224*/ 	.word	0x00002140


	//   ....[13]....
        /*0228*/ 	.word	0x00002160


	//   ....[14]....
        /*022c*/ 	.word	0x000038b0


	//   ....[15]....
        /*0230*/ 	.word	0x00003930


	//   ....[16]....
        /*0234*/ 	.word	0x000039a0


	//   ....[17]....
        /*0238*/ 	.word	0x00003a10


	//   ....[18]....
        /*023c*/ 	.word	0x00003a90


	//   ....[19]....
        /*0240*/ 	.word	0x00003b10


	//   ....[20]....
        /*0244*/ 	.word	0x00003b80


	//   ....[21]....
        /*0248*/ 	.word	0x00003bf0


	//   ....[22]....
        /*024c*/ 	.word	0x00003c60


	//----- nvinfo : EIATTR_SYSCALL_OFFSETS
	.align		4
.L_15743:
        /*0250*/ 	.byte	0x04, 0x46
        /*0252*/ 	.short	(.L_15745 - .L_15744)


	//   ....[0]....
.L_15744:
        /*0254*/ 	.word	0x00003710


	//   ....[1]....
        /*0258*/ 	.word	0x00003840


	//----- nvinfo : EIATTR_EXIT_INSTR_OFFSETS
	.align		4
.L_15745:
        /*025c*/ 	.byte	0x04, 0x1c
        /*025e*/ 	.short	(.L_15747 - .L_15746)


	//   ....[0]....
.L_15746:
        /*0260*/ 	.word	0x000000b0


	//   ....[1]....
        /*0264*/ 	.word	0x00003300


	//   ....[2]....
        /*0268*/ 	.word	0x000033b0


	//   ....[3]....
        /*026c*/ 	.word	0x000035e0


	//   ....[4]....
        /*0270*/ 	.word	0x00003850


	//----- nvinfo : EIATTR_CTAIDZ_USED
	.align		4
.L_15747:
        /*0274*/ 	.byte	0x01, 0x04
	.zero		2


	//----- nvinfo : EIATTR_CRS_STACK_SIZE
	.align		4
        /*0278*/ 	.byte	0x04, 0x1e
        /*027a*/ 	.short	(.L_15749 - .L_15748)
.L_15748:
        /*027c*/ 	.word	0x00000000
.L_15749:


//--------------------- .nv.info._ZN4vllm25paged_attention_v2_kernelI13__nv_bfloat16hLi64ELi16ELi128ELNS_18Fp8KVCacheDataTypeE1ELb1ELi512EEEvPfS3_PT_PKS4_PKT0_SA_ifPKiSC_iPKfiiiSE_SE_iiiii --------------------------
	.section	.nv.info._ZN4vllm25paged_attention_v2_kernelI13__nv_bfloat16hLi64ELi16ELi128ELNS_18Fp8KVCacheDataTypeE1ELb1ELi512EEEvPfS3_PT_PKS4_PKT0_SA_ifPKiSC_iPKfiiiSE_SE_iiiii,"",@"SHT_CUDA_INFO"
	.sectionflags	@""
	.align	4


	//----- nvinfo : EIATTR_CUDA_API_VERSION
	.align		4
        /*0000*/ 	.byte	0x04, 0x37
        /*0002*/ 	.short	(.L_15751 - .L_15750)
.L_15750:
        /*0004*/ 	.word	0x00000082


	//----- nvinfo : EIATTR_SW2861232_WAR
	.align		4
.L_15751:
        /*0008*/ 	.byte	0x01, 0x35
	.zero		2


	//----- nvinfo : EIATTR_PARAM_CBANK
	.align		4
        /*000c*/ 	.byte	0x04, 0x0a
        /*000e*/ 	.short	(.L_15753 - .L_15752)
	.align		4
.L_15752:
        /*0010*/ 	.word	index@(.nv.constant0._ZN4vllm25paged_attention_v2_kernelI13__nv_bfloat16hLi64ELi16ELi128ELNS_18Fp8KVCacheDataTypeE1ELb1ELi512EEEvPfS3_PT_PKS4_PKT0_SA_ifPKiSC_iPKfiiiSE_SE_iiiii)
        /*0014*/ 	.short	0x0160
        /*0016*/ 	.short	0x008c


	//----- nvinfo : EIATTR_CBANK_PARAM_SIZE
	.align		4
.L_15753:
        /*0018*/ 	.byte	0x03, 0x19
        /*001a*/ 	.short	0x008c


	//----- nvinfo : EIATTR_KPARAM_INFO
	.align		4
        /*001c*/ 	.byte	0x04, 0x17
        /*001e*/ 	.short	(.L_15755 - .L_15754)
.L_15754:
        /*0020*/ 	.word	0x00000000
        /*0024*/ 	.short	0x0015
        /*0026*/ 	.short	0x0088
        /*0028*/ 	.byte	0x00, 0xf0, 0x11, 0x00


	//----- nvinfo : EIATTR_KPARAM_INFO
	.align		4
.L_15755:
        /*002c*/ 	.byte	0x04, 0x17
        /*002e*/ 	.short	(.L_15757 - .L_15756)
.L_15756:
        /*0030*/ 	.word	0x00000000
        /*0034*/ 	.short	0x0014
        /*0036*/ 	.short	0x0084
        /*0038*/ 	.byte	0x00, 0xf0, 0x11, 0x00


	//----- nvinfo : EIATTR_KPARAM_INFO
	.align		4
.L_15757:
        /*003c*/ 	.byte	0x04, 0x17
        /*003e*/ 	.short	(.L_15759 - .L_15758)
.L_15758:
        /*0040*/ 	.word	0x00000000
        /*0044*/ 	.short	0x0013
        /*0046*/ 	.short	0x0080
        /*0048*/ 	.byte	0x00, 0xf0, 0x11, 0x00


	//----- nvinfo : EIATTR_KPARAM_INFO
	.align		4
.L_15759:
        /*004c*/ 	.byte	0x04, 0x17
        /*004e*/ 	.short	(.L_15761 - .L_15760)
.L_15760:
        /*0050*/ 	.word	0x00000000
        /*0054*/ 	.short	0x0012
        /*0056*/ 	.short	0x007c
        /*0058*/ 	.byte	0x00, 0xf0, 0x11, 0x00


	//----- nvinfo : EIATTR_KPARAM_INFO
	.align		4
.L_15761:
        /*005c*/ 	.byte	0x04, 0x17
        /*005e*/ 	.short	(.L_15763 - .L_15762)
.L_15762:
        /*0060*/ 	.word	0x00000000
        /*0064*/ 	.short	0x0011
        /*0066*/ 	.short	0x0078
        /*0068*/ 	.byte	0x00, 0xf0, 0x11, 0x00


	//----- nvinfo : EIATTR_KPARAM_INFO
	.align		4
.L_15763:
        /*006c*/ 	.byte	0x04, 0x17
        /*006e*/ 	.short	(.L_15765 - .L_15764)
.L_15764:
        /*0070*/ 	.word	0x00000000
        /*0074*/ 	.short	0x0010
        /*0076*/ 	.short	0x0070
        /*0078*/ 	.byte	0x00, 0xf0, 0x21, 0x00


	//----- nvinfo : EIATTR_KPARAM_INFO
	.align		4
.L_15765:
        /*007c*/ 	.byte	0x04, 0x17
        /*007e*/ 	.short	(.L_15767 - .L_15766)
.L_15766:
        /*0080*/ 	.word	0x00000000
        /*0084*/ 	.short	0x000f
        /*0086*/ 	.short	0x0068
        /*0088*/ 	.byte	0x00, 0xf0, 0x21, 0x00


	//----- nvinfo : EIATTR_KPARAM_INFO
	.align		4
.L_15767:
        /*008c*/ 	.byte	0x04, 0x17
        /*008e*/ 	.short	(.L_15769 - .L_15768)
.L_15768:
        /*0090*/ 	.word	0x00000000
        /*0094*/ 	.short	0x000e
        /*0096*/ 	.short	0x0060
        /*0098*/ 	.byte	0x00, 0xf0, 0x11, 0x00


	//----- nvinfo : EIATTR_KPARAM_INFO
	.align		4
.L_15769:
        /*009c*/ 	.byte	0x04, 0x17
        /*009e*/ 	.short	(.L_15771 - .L_15770)
.L_15770:
        /*00a0*/ 	.word	0x00000000
        /*00a4*/ 	.short	0x000d
        /*00a6*/ 	.short	0x005c
        /*00a8*/ 	.byte	0x00, 0xf0, 0x11, 0x00


	//----- nvinfo : EIATTR_KPARAM_INFO
	.align		4
.L_15771:
        /*00ac*/ 	.byte	0x04, 0x17
        /*00ae*/ 	.short	(.L_15773 - .L_15772)
.L_15772:
        /*00b0*/ 	.word	0x00000000
        /*00b4*/ 	.short	0x000c
        /*00b6*/ 	.short	0x0058
        /*00b8*/ 	.byte	0x00, 0xf0, 0x11, 0x00


	//----- nvinfo : EIATTR_KPARAM_INFO
	.align		4
.L_15773:
        /*00bc*/ 	.byte	0x04, 0x17
        /*00be*/ 	.short	(.L_15775 - .L_15774)
.L_15774:
        /*00c0*/ 	.word	0x00000000
        /*00c4*/ 	.short	0x000b
        /*00c6*/ 	.short	0x0050
        /*00c8*/ 	.byte	0x00, 0xf0, 0x21, 0x00


	//----- nvinfo : EIATTR_KPARAM_INFO
	.align		4
.L_15775:
        /*00cc*/ 	.byte	0x04, 0x17
        /*00ce*/ 	.short	(.L_15777 - .L_15776)
.L_15776:
        /*00d0*/ 	.word	0x00000000
        /*00d4*/ 	.short	0x000a
        /*00d6*/ 	.short	0x0048
        /*00d8*/ 	.byte	0x00, 0xf0, 0x11, 0x00


	//----- nvinfo : EIATTR_KPARAM_INFO
	.align		4
.L_15777:
        /*00dc*/ 	.byte	0x04, 0x17
        /*00de*/ 	.short	(.L_15779 - .L_15778)
.L_15778:
        /*00e0*/ 	.word	0x00000000
        /*00e4*/ 	.short	0x0009
        /*00e6*/ 	.short	0x0040
        /*00e8*/ 	.byte	0x00, 0xf0, 0x21, 0x00


	//----- nvinfo : EIATTR_KPARAM_INFO
	.align		4
.L_15779:
        /*00ec*/ 	.byte	0x04, 0x17
        /*00ee*/ 	.short	(.L_15781 - .L_15780)
.L_15780:
        /*00f0*/ 	.word	0x00000000
        /*00f4*/ 	.short	0x0008
        /*00f6*/ 	.short	0x0038
        /*00f8*/ 	.byte	0x00, 0xf0, 0x21, 0x00


	//----- nvinfo : EIATTR_KPARAM_INFO
	.align		4
.L_15781:
        /*00fc*/ 	.byte	0x04, 0x17
        /*00fe*/ 	.short	(.L_15783 - .L_15782)
.L_15782:
        /*0100*/ 	.word	0x00000000
        /*0104*/ 	.short	0x0007
        /*0106*/ 	.short	0x0034
        /*0108*/ 	.byte	0x00, 0xf0, 0x11, 0x00


	//----- nvinfo : EIATTR_KPARAM_INFO
	.align		4
.L_15783:
        /*010c*/ 	.byte	0x04, 0x17
        /*010e*/ 	.short	(.L_15785 - .L_15784)
.L_15784:
        /*0110*/ 	.word	0x00000000
        /*0114*/ 	.short	0x0006
        /*0116*/ 	.short	0x0030
        /*0118*/ 	.byte	0x00, 0xf0, 0x11, 0x00


	//----- nvinfo : EIATTR_KPARAM_INFO
	.align		4
.L_15785:
        /*011c*/ 	.byte	0x04, 0x17
        /*011e*/ 	.short	(.L_15787 - .L_15786)
.L_15786:
        /*0120*/ 	.word	0x00000000
        /*0124*/ 	.short	0x0005
        /*0126*/ 	.short	0x0028
        /*0128*/ 	.byte	0x00, 0xf0, 0x21, 0x00


	//----- nvinfo : EIATTR_KPARAM_INFO
	.align		4
.L_15787:
        /*012c*/ 	.byte	0x04, 0x17
        /*012e*/ 	.short	(.L_15789 - .L_15788)
.L_15788:
        /*0130*/ 	.word	0x00000000
        /*0134*/ 	.short	0x0004
        /*0136*/ 	.short	0x0020
        /*0138*/ 	.byte	0x00, 0xf0, 0x21, 0x00


	//----- nvinfo : EIATTR_KPARAM_INFO
	.align		4
.L_15789:
        /*013c*/ 	.byte	0x04, 0x17
        /*013e*/ 	.short	(.L_15791 - .L_15790)
.L_15790:
        /*0140*/ 	.word	0x00000000
        /*0144*/ 	.short	0x0003
        /*0146*/ 	.short	0x0018
        /*0148*/ 	.byte	0x00, 0xf0, 0x21, 0x00


	//----- nvinfo : EIATTR_KPARAM_INFO
	.align		4
.L_15791:
        /*014c*/ 	.byte	0x04, 0x17
        /*014e*/ 	.short	(.L_15793 - .L_15792)
.L_15792:
        /*0150*/ 	.word	0x00000000
        /*0154*/ 	.short	0x0002
        /*0156*/ 	.short	0x0010
        /*0158*/ 	.byte	0x00, 0xf0, 0x21, 0x00


	//----- nvinfo : EIATTR_KPARAM_INFO
	.align		4
.L_15793:
        /*015c*/ 	.byte	0x04, 0x17
        /*015e*/ 	.short	(.L_15795 - .L_15794)
.L_15794:
        /*0160*/ 	.word	0x00000000
        /*0164*/ 	.short	0x0001
        /*0166*/ 	.short	0x0008
        /*0168*/ 	.byte	0x00, 0xf0, 0x21, 0x00


	//----- nvinfo : EIATTR_KPARAM_INFO
	.align		4
.L_15795:
        /*016c*/ 	.byte	0x04, 0x17
        /*016e*/ 	.short	(.L_15797 - .L_15796)
.L_15796:
        /*0170*/ 	.word	0x00000000
        /*0174*/ 	.short	0x0000
        /*0176*/ 	.short	0x0000
        /*0178*/ 	.byte	0x00, 0xf0, 0x21, 0x00


	//----- nvinfo : EIATTR_MAXREG_COUNT
	.align		4
.L_15797:
        /*017c*/ 	.byte	0x03, 0x1b
        /*017e*/ 	.short	0x00ff


	//----- nvinfo : EIATTR_NUM_BARRIERS
	.align		4
        /*0180*/ 	.byte	0x02, 0x4c
        /*0182*/ 	.byte	0x01
	.zero		1


	//----- nvinfo : EIATTR_EXTERNS
	.align		4
        /*0184*/ 	.byte	0x04, 0x0f
        /*0186*/ 	.short	(.L_15799 - .L_15798)


	//   ....[0]....
	.align		4
.L_15798:
        /*0188*/ 	.word	index@(__assertfail)


	//----- nvinfo : EIATTR_MERCURY_ISA_VERSION
	.align		4
.L_15799:
        /*018c*/ 	.byte	0x03, 0x5f
        /*018e*/ 	.short	0x0000


	//----- nvinfo : EIATTR_COOP_GROUP_MASK_REGIDS
	.align		4
        /*0190*/ 	.byte	0x04, 0x29
        /*0192*/ 	.short	(.L_15801 - .L_15800)


	//   ....[0]....
.L_15800:
        /*0194*/ 	.word	0xffffffff


	//   ....[1]....
        /*0198*/ 	.word	0xffffffff


	//   ....[2]....
        /*019c*/ 	.word	0xffffffff


	//   ....[3]....
        /*01a0*/ 	.word	0xffffffff


	//   ....[4]....
        /*01a4*/ 	.word	0xffffffff


	//   ....[5]....
        /*01a8*/ 	.word	0xffffffff


	//   ....[6]....
        /*01ac*/ 	.word	0xffffffff


	//   ....[7]....
        /*01b0*/ 	.word	0xffffffff


	//   ....[8]....
        /*01b4*/ 	.word	0xffffffff


	//   ....[9]....
        /*01b8*/ 	.word	0xffffffff


	//   ....[10]....
        /*01bc*/ 	.word	0xffffffff


	//   ....[11]....
        /*01c0*/ 	.word	0xffffffff


	//   ....[12]....
        /*01c4*/ 	.word	0xffffffff


	//   ....[13]....
        /*01c8*/ 	.word	0xffffffff


	//   ....[14]....
        /*01cc*/ 	.word	0xffffffff


	//   ....[15]....
        /*01d0*/ 	.word	0xffffffff


	//   ....[16]....
        /*01d4*/ 	.word	0xffffffff


	//   ....[17]....
        /*01d8*/ 	.word	0xffffffff


	//   ....[18]....
        /*01dc*/ 	.word	0xffffffff


	//   ....[19]....
        /*01e0*/ 	.word	0xffffffff


	//   ....[20]....
        /*01e4*/ 	.word	0xffffffff


	//   ....[21]....
        /*01e8*/ 	.word	0xffffffff


	//----- nvinfo : EIATTR_COOP_GROUP_INSTR_OFFSETS
	.align		4
.L_15801:
        /*01ec*/ 	.byte	0x04, 0x28
        /*01ee*/ 	.short	(.L_15803 - .L_15802)


	//   ....[0]....
.L_15802:
        /*01f0*/ 	.word	0x00001020


	//   ....[1]....
        /*01f4*/ 	.word	0x00001040


	//   ....[2]....
        /*01f8*/ 	.word	0x00001060


	//   ....[3]....
        /*01fc*/ 	.word	0x00001110


	//   ....[4]....
        /*0200*/ 	.word	0x00001130


	//   ....[5]....
        /*0204*/ 	.word	0x00001150


	//   ....[6]....
        /*0208*/ 	.word	0x00001f80


	//   ....[7]....
        /*020c*/ 	.word	0x00001fe0


	//   ....[8]....
        /*0210*/ 	.word	0x00002010


	//   ....[9]....
        /*0214*/ 	.word	0x00002030


	//   ....[10]....
        /*0218*/ 	.word	0x00002050


	//   ....[11]....
        /*021c*/ 	.word	0x000020a0


	//   ....[12]....
        /*0220*/ 	.word	0x000020c0


	//   ....[13]....
        /*0224*/ 	.word	0x000020e0


	//   ....[14]....
        /*0228*/ 	.word	0x00003740


	//   ....[15]....
        /*022c*/ 	.word	0x000037a0


	//   ....[16]....
        /*0230*/ 	.word	0x00003800


	//   ....[17]....
        /*0234*/ 	.word	0x00003860


	//   ....[18]....
        /*0238*/ 	.word	0x000038e0


	//   ....[19]....
        /*023c*/ 	.word	0x00003960


	//   ....[20]....
        /*0240*/ 	.word	0x000039d0


	//   ....[21]....
        /*0244*/ 	.word	0x00003a40


	//----- nvinfo : EIATTR_SYSCALL_OFFSETS
	.align		4
.L_15803:
        /*0248*/ 	.byte	0x04, 0x46
        /*024a*/ 	.short	(.L_15805 - .L_15804)


	//   ....[0]....
.L_15804:
        /*024c*/ 	.word	0x000035a0


	//   ....[1]....
        /*0250*/ 	.word	0x000036d0


	//----- nvinfo : EIATTR_EXIT_INSTR_OFFSETS
	.align		4
.L_15805:
        /*0254*/ 	.byte	0x04, 0x1c
        /*0256*/ 	.short	(.L_15807 - .L_15806)


	//   ....[0]....
.L_15806:
        /*0258*/ 	.word	0x00000090


	//   ....[1]....
        /*025c*/ 	.word	0x000031f0


	//   ....[2]....
        /*0260*/ 	.word	0x000032a0


	//   ....[3]....
        /*0264*/ 	.word	0x00003470


	//   ....[4]....
        /*0268*/ 	.word	0x000036e0


	//----- nvinfo : EIATTR_CTAIDZ_USED
	.align		4
.L_15807:
        /*026c*/ 	.byte	0x01, 0x04
	.zero		2


	//----- nvinfo : EIATTR_CRS_STACK_SIZE
	.align		4
        /*0270*/ 	.byte	0x04, 0x1e
        /*0272*/ 	.short	(.L_15809 - .L_15808)
.L_15808:
        /*0274*/ 	.word	0x00000000
.L_15809:


//--------------------- .nv.info._ZN4vllm25paged_attention_v2_kernelI13__nv_bfloat16hLi32ELi16ELi128ELNS_18Fp8KVCacheDataTypeE1ELb1ELi512EEEvPfS3_PT_PKS4_PKT0_SA_ifPKiSC_iPKfiiiSE_SE_iiiii --------------------------
	.section	.nv.info._ZN4vllm25paged_attention_v2_kernelI13__nv_bfloat16hLi32ELi16ELi128ELNS_18Fp8KVCacheDataTypeE1ELb1ELi512EEEvPfS3_PT_PKS4_PKT0_SA_ifPKiSC_iPKfiiiSE_SE_iiiii,"",@"SHT_CUDA_INFO"
	.sectionflags	@""
	.align	4


	//----- nvinfo : EIATTR_CUDA_API_VERSION
	.align		4
        /*0000*/ 	.byte	0x04, 0x37
        /*0002*/ 	.short	(.L_15811 - .L_15810)
.L_15810:
        /*0004*/ 	.word	0x00000082


	//----- nvinfo : EIATTR_SW2861232_WAR
	.align		4
.L_15811:
        /*0008*/ 	.byte	0x01, 0x35
	.zero		2


	//----- nvinfo : EIATTR_PARAM_CBANK
	.align		4
        /*000c*/ 	.byte	0x04, 0x0a
        /*000e*/ 	.short	(.L_15813 - .L_15812)
	.align		4
.L_15812:
        /*0010*/ 	.word	index@(.nv.constant0._ZN4vllm25paged_attention_v2_kernelI13__nv_bfloat16hLi32ELi16ELi128ELNS_18Fp8KVCacheDataTypeE1ELb1ELi512EEEvPfS3_PT_PKS4_PKT0_SA_ifPKiSC_iPKfiiiSE_SE_iiiii)
        /*0014*/ 	.short	0x0160
        /*0016*/ 	.short	0x008c


	//----- nvinfo : EIATTR_CBANK_PARAM_SIZE
	.align		4
.L_15813:
        /*0018*/ 	.byte	0x03, 0x19
        /*001a*/ 	.short	0x008c


	//----- nvinfo : EIATTR_KPARAM_INFO
	.align		4
        /*001c*/ 	.byte	0x04, 0x17
        /*001e*/ 	.short	(.L_15815 - .L_15814)
.L_15814:
        /*0020*/ 	.word	0x00000000
        /*0024*/ 	.short	0x0015
        /*0026*/ 	.short	0x0088
        /*0028*/ 	.byte	0x00, 0xf0, 0x11, 0x00


	//----- nvinfo : EIATTR_KPARAM_INFO
	.align		4
.L_15815:
        /*002c*/ 	.byte	0x04, 0x17
        /*002e*/ 	.short	(.L_15817 - .L_15816)
.L_15816:
        /*0030*/ 	.word	0x00000000
        /*0034*/ 	.short	0x0014
        /*0036*/ 	.short	0x0084
        /*0038*/ 	.byte	0x00, 0xf0, 0x11, 0x00


	//----- nvinfo : EIATTR_KPARAM_INFO
	.align		4
.L_15817:
        /*003c*/ 	.byte	0x04, 0x17
        /*003e*/ 	.short	(.L_15819 - .L_15818)
.L_15818:
        /*0040*/ 	.word	0x00000000
        /*0044*/ 	.short	0x0013
        /*0046*/ 	.short	0x0080
        /*0048*/ 	.byte	0x00, 0xf0, 0x11, 0x00


	//----- nvinfo : EIATTR_KPARAM_INFO
	.align		4
.L_15819:
        /*004c*/ 	.byte	0x04, 0x17
        /*004e*/ 	.short	(.L_15821 - .L_15820)
.L_15820:
        /*0050*/ 	.word	0x00000000
        /*0054*/ 	.short	0x0012
        /*0056*/ 	.short	0x007c
        /*0058*/ 	.byte	0x00, 0xf0, 0x11, 0x00


	//----- nvinfo : EIATTR_KPARAM_INFO
	.align		4
.L_15821:
        /*005c*/ 	.byte	0x04, 0x17
        /*005e*/ 	.short	(.L_15823 - .L_15822)
.L_15822:
        /*0060*/ 	.word	0x00000000
        /*0064*/ 	.short	0x0011
        /*0066*/ 	.short	0x0078
        /*0068*/ 	.byte	0x00, 0xf0, 0x11, 0x00


	//----- nvinfo : EIATTR_KPARAM_INFO
	.align		4
.L_15823:
        /*006c*/ 	.byte	0x04, 0x17
        /*006e*/ 	.short	(.L_15825 - .L_15824)
.L_15824:
        /*0070*/ 	.word	0x00000000
        /*0074*/ 	.short	0x0010
        /*0076*/ 	.short	0x0070
        /*0078*/ 	.byte	0x00, 0xf0, 0x21, 0x00


	//----- nvinfo : EIATTR_KPARAM_INFO
	.align		4
.L_15825:
        /*007c*/ 	.byte	0x04, 0x17
        /*007e*/ 	.short	(.L_15827 - .L_15826)
.L_15826:
        /*0080*/ 	.word	0x00000000
        /*0084*/ 	.short	0x000f
        /*0086*/ 	.short	0x0068
        /*0088*/ 	.byte	0x00, 0xf0, 0x21, 0x00


	//----- nvinfo : EIATTR_KPARAM_INFO
	.align		4
.L_15827:
        /*008c*/ 	.byte	0x04, 0x17
        /*008e*/ 	.short	(.L_15829 - .L_15828)
.L_15828:
        /*0090*/ 	.word	0x00000000
        /*0094*/ 	.short	0x000e
        /*0096*/ 	.short	0x0060
        /*0098*/ 	.byte	0x00, 0xf0, 0x11, 0x00


	//----- nvinfo : EIATTR_KPARAM_INFO
	.align		4
.L_15829:
        /*009c*/ 	.byte	0x04, 0x17
        /*009e*/ 	.short	(.L_15831 - .L_15830)
.L_15830:
        /*00a0*/ 	.word	0x00000000
        /*00a4*/ 	.short	0x000d
        /*00a6*/ 	.short	0x005c
        /*00a8*/ 	.byte	0x00, 0xf0, 0x11, 0x00


	//----- nvinfo : EIATTR_KPARAM_INFO
	.align		4
.L_15831:
        /*00ac*/ 	.byte	0x04, 0x17
        /*00ae*/ 	.short	(.L_15833 - .L_15832)
.L_15832:
        /*00b0*/ 	.word	0x00000000
        /*00b4*/ 	.short	0x000c
        /*00b6*/ 	.short	0x0058
        /*00b8*/ 	.byte	0x00, 0xf0, 0x11, 0x00


	//----- nvinfo : EIATTR_KPARAM_INFO
	.align		4
.L_15833:
        /*00bc*/ 	.byte	0x04, 0x17
        /*00be*/ 	.short	(.L_15835 - .L_15834)
.L_15834:
        /*00c0*/ 	.word	0x00000000
        /*00c4*/ 	.short	0x000b
        /*00c6*/ 	.short	0x0050
        /*00c8*/ 	.byte	0x00, 0xf0, 0x21, 0x00


	//----- nvinfo : EIATTR_KPARAM_INFO
	.align		4
.L_15835:
        /*00cc*/ 	.byte	0x04, 0x17
        /*00ce*/ 	.short	(.L_15837 - .L_15836)
.L_15836:
        /*00d0*/ 	.word	0x00000000
        /*00d4*/ 	.short	0x000a
        /*00d6*/ 	.short	0x0048
        /*00d8*/ 	.byte	0x00, 0xf0, 0x11, 0x00


	//----- nvinfo : EIATTR_KPARAM_INFO
	.align		4
.L_15837:
        /*00dc*/ 	.byte	0x04, 0x17
        /*00de*/ 	.short	(.L_15839 - .L_15838)
.L_15838:
        /*00e0*/ 	.word	0x00000000
        /*00e4*/ 	.short	0x0009
        /*00e6*/ 	.short	0x0040
        /*00e8*/ 	.byte	0x00, 0xf0, 0x21, 0x00


	//----- nvinfo : EIATTR_KPARAM_INFO
	.align		4
.L_15839:
        /*00ec*/ 	.byte	0x04, 0x17
        /*00ee*/ 	.short	(.L_15841 - .L_15840)
.L_15840:
        /*00f0*/ 	.word	0x00000000
        /*00f4*/ 	.short	0x0008
        /*00f6*/ 	.short	0x0038
        /*00f8*/ 	.byte	0x00, 0xf0, 0x21, 0x00


	//----- nvinfo : EIATTR_KPARAM_INFO
	.align		4
.L_15841:
        /*00fc*/ 	.byte	0x04, 0x17
        /*00fe*/ 	.short	(.L_15843 - .L_15842)
.L_15842:
        /*0100*/ 	.word	0x00000000
        /*0104*/ 	.short	0x0007
        /*0106*/ 	.short	0x0034
        /*0108*/ 	.byte	0x00, 0xf0, 0x11, 0x00


	//----- nvinfo : EIATTR_KPARAM_INFO
	.align		4
.L_15843:
        /*010c*/ 	.byte	0x04, 0x17
        /*010e*/ 	.short	(.L_15845 - .L_15844)
.L_15844:
        /*0110*/ 	.word	0x00000000
        /*0114*/ 	.short	0x0006
        /*0116*/ 	.short	0x0030
        /*0118*/ 	.byte	0x00, 0xf0, 0x11, 0x00


	//----- nvinfo : EIATTR_KPARAM_INFO
	.align		4
.L_15845:
        /*011c*/ 	.byte	0x04, 0x17
        /*011e*/ 	.short	(.L_15847 - .L_15846)
.L_15846:
        /*0120*/ 	.word	0x00000000
        /*0124*/ 	.short	0x0005
        /*0126*/ 	.short	0x0028
        /*0128*/ 	.byte	0x00, 0xf0, 0x21, 0x00


	//----- nvinfo : EIATTR_KPARAM_INFO
	.align		4
.L_15847:
        /*012c*/ 	.byte	0x04, 0x17
        /*012e*/ 	.short	(.L_15849 - .L_15848)
.L_15848:
        /*0130*/ 	.word	0x00000000
        /*0134*/ 	.short	0x0004
        /*0136*/ 	.short	0x0020
        /*0138*/ 	.byte	0x00, 0xf0, 0x21, 0x00


	//----- nvinfo : EIATTR_KPARAM_INFO
	.align		4
.L_15849:
        /*013c*/ 	.byte	0x04, 0x17
        /*013e*/ 	.short	(.L_15851 - .L_15850)
.L_15850:
        /*0140*/ 	.word	0x00000000
        /*0144*/ 	.short	0x0003
        /*0146*/ 	.short	0x0018
        /*0148*/ 	.byte	0x00, 0xf0, 0x21, 0x00


	//----- nvinfo : EIATTR_KPARAM_INFO
	.align		4
.L_15851:
        /*014c*/ 	.byte	0x04, 0x17
        /*014e*/ 	.short	(.L_15853 - .L_15852)
.L_15852:
        /*0150*/ 	.word	0x00000000
        /*0154*/ 	.short	0x0002
        /*0156*/ 	.short	0x0010
        /*0158*/ 	.byte	0x00, 0xf0, 0x21, 0x00


	//----- nvinfo : EIATTR_KPARAM_INFO
	.align		4
.L_15853:
        /*015c*/ 	.byte	0x04, 0x17
        /*015e*/ 	.short	(.L_15855 - .L_15854)
.L_15854:
        /*0160*/ 	.word	0x00000000
        /*0164*/ 	.short	0x0001
        /*0166*/ 	.short	0x0008
        /*0168*/ 	.byte	0x00, 0xf0, 0x21, 0x00


	//----- nvinfo : EIATTR_KPARAM_INFO
	.align		4
.L_15855:
        /*016c*/ 	.byte	0x04, 0x17
        /*016e*/ 	.short	(.L_15857 - .L_15856)
.L_15856:
        /*0170*/ 	.word	0x00000000
        /*0174*/ 	.short	0x0000
        /*0176*/ 	.short	0x0000
        /*0178*/ 	.byte	0x00, 0xf0, 0x21, 0x00


	//----- nvinfo : EIATTR_MAXREG_COUNT
	.align		4
.L_15857:
        /*017c*/ 	.byte	0x03, 0x1b
        /*017e*/ 	.short	0x00ff


	//----- nvinfo : EIATTR_NUM_BARRIERS
	.align		4
        /*0180*/ 	.byte	0x02, 0x4c
        /*0182*/ 	.byte	0x01
	.zero		1


	//----- nvinfo : EIATTR_EXTERNS
	.align		4
        /*0184*/ 	.byte	0x04, 0x0f
        /*0186*/ 	.short	(.L_15859 - .L_15858)


	//   ....[0]....
	.align		4
.L_15858:
        /*0188*/ 	.word	index@(__assertfail)


	//----- nvinfo : EIATTR_MERCURY_ISA_VERSION
	.align		4
.L_15859:
        /*018c*/ 	.byte	0x03, 0x5f
        /*018e*/ 	.short	0x0000


	//----- nvinfo : EIATTR_COOP_GROUP_MASK_REGIDS
	.align		4
        /*0190*/ 	.byte	0x04, 0x29
        /*0192*/ 	.short	(.L_15861 - .L_15860)


	//   ....[0]....
.L_15860:
        /*0194*/ 	.word	0xffffffff


	//   ....[1]....
        /*0198*/ 	.word	0xffffffff


	//   ....[2]....
        /*019c*/ 	.word	0xffffffff


	//   ....[3]....
        /*01a0*/ 	.word	0xffffffff


	//   ....[4]....
        /*01a4*/ 	.word	0xffffffff


	//   ....[5]....
        /*01a8*/ 	.word	0xffffffff


	//   ....[6]....
        /*01ac*/ 	.word	0xffffffff


	//   ....[7]....
        /*01b0*/ 	.word	0xffffffff


	//   ....[8]....
        /*01b4*/ 	.word	0xffffffff


	//   ....[9]....
        /*01b8*/ 	.word	0xffffffff


	//   ....[10]....
        /*01bc*/ 	.word	0xffffffff


	//   ....[11]....
        /*01c0*/ 	.word	0xffffffff


	//   ....[12]....
        /*01c4*/ 	.word	0xffffffff


	//   ....[13]....
        /*01c8*/ 	.word	0xffffffff


	//   ....[14]....
        /*01cc*/ 	.word	0xffffffff


	//   ....[15]....
        /*01d0*/ 	.word	0xffffffff


	//   ....[16]....
        /*01d4*/ 	.word	0xffffffff


	//   ....[17]....
        /*01d8*/ 	.word	0xffffffff


	//   ....[18]....
        /*01dc*/ 	.word	0xffffffff


	//   ....[19]....
        /*01e0*/ 	.word	0xffffffff


	//----- nvinfo : EIATTR_COOP_GROUP_INSTR_OFFSETS
	.align		4
.L_15861:
        /*01e4*/ 	.byte	0x04, 0x28
        /*01e6*/ 	.short	(.L_15863 - .L_15862)


	//   ....[0]....
.L_15862:
        /*01e8*/ 	.word	0x00001030


	//   ....[1]....
        /*01ec*/ 	.word	0x00001050


	//   ....[2]....
        /*01f0*/ 	.word	0x00001070


	//   ....[3]....
        /*01f4*/ 	.word	0x00001120


	//   ....[4]....
        /*01f8*/ 	.word	0x00001140


	//   ....[5]....
        /*01fc*/ 	.word	0x00001160


	//   ....[6]....
        /*0200*/ 	.word	0x00001f80


	//   ....[7]....
        /*0204*/ 	.word	0x00001fe0


	//   ....[8]....
        /*0208*/ 	.word	0x00002010


	//   ....[9]....
        /*020c*/ 	.word	0x00002030


	//   ....[10]....
        /*0210*/ 	.word	0x00002050


	//   ....[11]....
        /*0214*/ 	.word	0x000020a0


	//   ....[12]....
        /*0218*/ 	.word	0x000020c0


	//   ....[13]....
        /*021c*/ 	.word	0x000020e0


	//   ....[14]....
        /*0220*/ 	.word	0x00003590


	//   ....[15]....
        /*0224*/ 	.word	0x00003600


	//   ....[16]....
        /*0228*/ 	.word	0x00003660


	//   ....[17]....
        /*022c*/ 	.word	0x000036c0


	//   ....[18]....
        /*0230*/ 	.word	0x00003740


	//   ....[19]....
        /*0234*/ 	.word	0x000037c0


	//----- nvinfo : EIATTR_SYSCALL_OFFSETS
	.align		4
.L_15863:
        /*0238*/ 	.byte	0x04, 0x46
        /*023a*/ 	.short	(.L_15865 - .L_15864)


	//   ....[0]....
.L_15864:
        /*023c*/ 	.word	0x000033f0


	//   ....[1]....
        /*0240*/ 	.word	0x00003520


	//----- nvinfo : EIATTR_EXIT_INSTR_OFFSETS
	.align		4
.L_15865:
        /*0244*/ 	.byte	0x04, 0x1c
        /*0246*/ 	.short	(.L_15867 - .L_15866)


	//   ....[0]....
.L_15866:
        /*0248*/ 	.word	0x00000090


	//   ....[1]....
        /*024c*/ 	.word	0x00003130


	//   ....[2]....
        /*0250*/ 	.word	0x000031e0


	//   ....[3]....
        /*0254*/ 	.word	0x000032c0


	//   ....[4]....
        /*0258*/ 	.word	0x00003530


	//----- nvinfo : EIATTR_CTAIDZ_USED
	.align		4
.L_15867:
        /*025c*/ 	.byte	0x01, 0x04
	.zero		2


	//----- nvinfo : EIATTR_CRS_STACK_SIZE
	.align		4
        /*0260*/ 	.byte	0x04, 0x1e
        /*0262*/ 	.short	(.L_15869 - .L_15868)
.L_15868:
        /*0264*/ 	.word	0x00000000
.L_15869:


//--------------------- .nv.info._ZN4vllm25paged_attention_v2_kernelI13__nv_bfloat16hLi256ELi8ELi128ELNS_18Fp8KVCacheDataTypeE1ELb0ELi512EEEvPfS3_PT_PKS4_PKT0_SA_ifPKiSC_iPKfiiiSE_SE_iiiii --------------------------
	.section	.nv.info._ZN4vllm25paged_attention_v2_kernelI13__nv_bfloat16hLi256ELi8ELi128ELNS_18Fp8KVCacheDataTypeE1ELb0ELi512EEEvPfS3_PT_PKS4_PKT0_SA_ifPKiSC_iPKfiiiSE_SE_iiiii,"",@"SHT_CUDA_INFO"
	.sectionflags	@""
	.align	4


	//----- nvinfo : EIATTR_CUDA_API_VERSION
	.align		4
        /*0000*/ 	.byte	0x04, 0x37
        /*0002*/ 	.short	(.L_15871 - .L_15870)
.L_15870:
        /*0004*/ 	.word	0x00000082


	//----- nvinfo : EIATTR_SW2861232_WAR
	.align		4
.L_15871:
        /*0008*/ 	.byte	0x01, 0x35
	.zero		2


	//----- nvinfo : EIATTR_PARAM_CBANK
	.align		4
        /*000c*/ 	.byte	0x04, 0x0a
        /*000e*/ 	.short	(.L_15873 - .L_15872)
	.align		4
.L_15872:
        /*0010*/ 	.word	index@(.nv.constant0._ZN4vllm25paged_attention_v2_kernelI13__nv_bfloat16hLi256ELi8ELi128ELNS_18Fp8KVCacheDataTypeE1ELb0ELi512EEEvPfS3_PT_PKS4_PKT0_SA_ifPKiSC_iPKfiiiSE_SE_iiiii)
        /*0014*/ 	.short	0x0160
        /*0016*/ 	.short	0x008c


	//----- nvinfo : EIATTR_CBANK_PARAM_SIZE
	.align		4
.L_15873:
        /*0018*/ 	.byte	0x03, 0x19
        /*001a*/ 	.short	0x008c


	//----- nvinfo : EIATTR_KPARAM_INFO
	.align		4
        /*001c*/ 	.byte	0x04, 0x17
        /*001e*/ 	.short	(.L_15875 - .L_15874)
.L_15874:
        /*0020*/ 	.word	0x00000000
        /*0024*/ 	.short	0x0015
        /*0026*/ 	.short	0x0088
        /*0028*/ 	.byte	0x00, 0xf0, 0x11, 0x00


	//----- nvinfo : EIATTR_KPARAM_INFO
	.align		4
.L_15875:
        /*002c*/ 	.byte	0x04, 0x17
        /*002e*/ 	.short	(.L_15877 - .L_15876)
.L_15876:
        /*0030*/ 	.word	0x00000000
        /*0034*/ 	.short	0x0014
        /*0036*/ 	.short	0x0084
        /*0038*/ 	.byte	0x00, 0xf0, 0x11, 0x00


	//----- nvinfo : EIATTR_KPARAM_INFO
	.align		4
.L_15877:
        /*003c*/ 	.byte	0x04, 0x17
        /*003e*/ 	.short	(.L_15879 - .L_15878)
.L_15878:
        /*0040*/ 	.word	0x00000000
        /*0044*/ 	.short	0x0013
        /*0046*/ 	.short	0x0080
        /*0048*/ 	.byte	0x00, 0xf0, 0x11, 0x00


	//----- nvinfo : EIATTR_KPARAM_INFO
	.align		4
.L_15879:
        /*004c*/ 	.byte	0x04, 0x17
        /*004e*/ 	.short	(.L_15881 - .L_15880)
.L_15880:
        /*0050*/ 	.word	0x00000000
        /*0054*/ 	.short	0x0012
        /*0056*/ 	.short	0x007c
        /*0058*/ 	.byte	0x00, 0xf0, 0x11, 0x00


	//----- nvinfo : EIATTR_KPARAM_INFO
	.align		4
.L_15881:
        /*005c*/ 	.byte	0x04, 0x17
        /*005e*/ 	.short	(.L_15883 - .L_15882)
.L_15882:
        /*0060*/ 	.word	0x00000000
        /*0064*/ 	.short	0x0011
        /*0066*/ 	.short	0x0078
        /*0068*/ 	.byte	0x00, 0xf0, 0x11, 0x00


	//----- nvinfo : EIATTR_KPARAM_INFO
	.align		4
.L_15883:
        /*006c*/ 	.byte	0x04, 0x17
        /*006e*/ 	.short	(.L_15885 - .L_15884)
.L_15884:
        /*0070*/ 	.word	0x00000000
        /*0074*/ 	.short	0x0010
        /*0076*/ 	.short	0x0070
        /*0078*/ 	.byte	0x00, 0xf0, 0x21, 0x00


	//----- nvinfo : EIATTR_KPARAM_INFO
	.align		4
.L_15885:
        /*007c*/ 	.byte	0x04, 0x17
        /*007e*/ 	.short	(.L_15887 - .L_15886)
.L_15886:
        /*0080*/ 	.word	0x00000000
        /*0084*/ 	.short	0x000f
        /*0086*/ 	.short	0x0068
        /*0088*/ 	.byte	0x00, 0xf0, 0x21, 0x00


	//----- nvinfo : EIATTR_KPARAM_INFO
	.align		4
.L_15887:
        /*008c*/ 	.byte	0x04, 0x17
        /*008e*/ 	.short	(.L_15889 - .L_15888)
.L_15888:
        /*0090*/ 	.word	0x00000000
        /*0094*/ 	.short	0x000e
        /*0096*/ 	.short	0x0060
        /*0098*/ 	.byte	0x00, 0xf0, 0x11, 0x00


	//----- nvinfo : EIATTR_KPARAM_INFO
	.align		4
.L_15889:
        /*009c*/ 	.byte	0x04, 0x17
        /*009e*/ 	.short	(.L_15891 - .L_15890)
.L_15890:
        /*00a0*/ 	.word	0x00000000
        /*00a4*/ 	.short	0x000d
        /*00a6*/ 	.short	0x005c
        /*00a8*/ 	.byte	0x00, 0xf0, 0x11, 0x00


	//----- nvinfo : EIATTR_KPARAM_INFO
	.align		4
.L_15891:
        /*00ac*/ 	.byte	0x04, 0x17
        /*00ae*/ 	.short	(.L_15893 - .L_15892)
.L_15892:
        /*00b0*/ 	.word	0x00000000
        /*00b4*/ 	.short	0x000c
        /*00b6*/ 	.short	0x0058
        /*00b8*/ 	.byte	0x00, 0xf0, 0x11, 0x00


	//----- nvinfo : EIATTR_KPARAM_INFO
	.align		4
.L_15893:
        /*00bc*/ 	.byte	0x04, 0x17
        /*00be*/ 	.short	(.L_15895 - .L_15894)
.L_15894:
        /*00c0*/ 	.word	0x00000000
        /*00c4*/ 	.short	0x000b
        /*00c6*/ 	.short	0x0050
        /*00c8*/ 	.byte	0x00, 0xf0, 0x21, 0x00


	//----- nvinfo : EIATTR_KPARAM_INFO
	.align		4
.L_15895:
        /*00cc*/ 	.byte	0x04, 0x17
        /*00ce*/ 	.short	(.L_15897 - .L_15896)
.L_15896:
        /*00d0*/ 	.word	0x00000000
        /*00d4*/ 	.short	0x000a
        /*00d6*/ 	.short	0x0048
        /*00d8*/ 	.byte	0x00, 0xf0, 0x11, 0x00


	//----- nvinfo : EIATTR_KPARAM_INFO
	.align		4
.L_15897:
        /*00dc*/ 	.byte	0x04, 0x17
        /*00de*/ 	.short	(.L_15899 - .L_15898)
.L_15898:
        /*00e0*/ 	.word	0x00000000
        /*00e4*/ 	.short	0x0009
        /*00e6*/ 	.short	0x0040
        /*00e8*/ 	.byte	0x00, 0xf0, 0x21, 0x00


	//----- nvinfo : EIATTR_KPARAM_INFO
	.align		4
.L_15899:
        /*00ec*/ 	.byte	0x04, 0x17
        /*00ee*/ 	.short	(.L_15901 - .L_15900)
.L_15900:
        /*00f0*/ 	.word	0x00000000
        /*00f4*/ 	.short	0x0008
        /*00f6*/ 	.short	0x0038
        /*00f8*/ 	.byte	0x00, 0xf0, 0x21, 0x00


	//----- nvinfo : EIATTR_KPARAM_INFO
	.align		4
.L_15901:
        /*00fc*/ 	.byte	0x04, 0x17
        /*00fe*/ 	.short	(.L_15903 - .L_15902)
.L_15902:
        /*0100*/ 	.word	0x00000000
        /*0104*/ 	.short	0x0007
        /*0106*/ 	.short	0x0034
        /*0108*/ 	.byte	0x00, 0xf0, 0x11, 0x00


	//----- nvinfo : EIATTR_KPARAM_INFO
	.align		4
.L_15903:
        /*010c*/ 	.byte	0x04, 0x17
        /*010e*/ 	.short	(.L_15905 - .L_15904)
.L_15904:
        /*0110*/ 	.word	0x00000000
        /*0114*/ 	.short	0x0006
        /*0116*/ 	.short	0x0030
        /*0118*/ 	.byte	0x00, 0xf0, 0x11, 0x00


	//----- nvinfo : EIATTR_KPARAM_INFO
	.align		4
.L_15905:
        /*011c*/ 	.byte	0x04, 0x17
        /*011e*/ 	.short	(.L_15907 - .L_15906)
.L_15906:
        /*0120*/ 	.word	0x00000000
        /*0124*/ 	.short	0x0005
        /*0126*/ 	.short	0x0028
        /*0128*/ 	.byte	0x00, 0xf0, 0x21, 0x00


	//----- nvinfo : EIATTR_KPARAM_INFO
	.align		4
.L_15907:
        /*012c*/ 	.byte	0x04, 0x17
        /*012e*/ 	.short	(.L_15909 - .L_15908)
.L_15908:
        /*0130*/ 	.word	0x00000000
        /*0134*/ 	.short	0x0004
        /*0136*/ 	.short	0x0020
        /*0138*/ 	.byte	0x00, 0xf0, 0x21, 0x00


	//----- nvinfo : EIATTR_KPARAM_INFO
	.align		4
.L_15909:
        /*013c*/ 	.byte	0x04, 0x17
        /*013e*/ 	.short	(.L_15911 - .L_15910)
.L_15910:
        /*0140*/ 	.word	0x00000000
        /*0144*/ 	.short	0x0003
        /*0146*/ 	.short	0x0018
        /*0148*/ 	.byte	0x00, 0xf0, 0x21, 0x00


	//----- nvinfo : EIATTR_KPARAM_INFO
	.align		4
.L_15911:
        /*014c*/ 	.byte	0x04, 0x17
        /*014e*/ 	.short	(.L_15913 - .L_15912)
.L_15912:
        /*0150*/ 	.word	0x00000000
        /*0154*/ 	.short	0x0002
        /*0156*/ 	.short	0x0010
        /*0158*/ 	.byte	0x00, 0xf0, 0x21, 0x00


	//----- nvinfo : EIATTR_KPARAM_INFO
	.align		4
.L_15913:
        /*015c*/ 	.byte	0x04, 0x17
        /*015e*/ 	.short	(.L_15915 - .L_15914)
.L_15914:
        /*0160*/ 	.word	0x00000000
        /*0164*/ 	.short	0x0001
        /*0166*/ 	.short	0x0008
        /*0168*/ 	.byte	0x00, 0xf0, 0x21, 0x00


	//----- nvinfo : EIATTR_KPARAM_INFO
	.align		4
.L_15915:
        /*016c*/ 	.byte	0x04, 0x17
        /*016e*/ 	.short	(.L_15917 - .L_15916)
.L_15916:
        /*0170*/ 	.word	0x00000000
        /*0174*/ 	.short	0x0000
        /*0176*/ 	.short	0x0000
        /*0178*/ 	.byte	0x00, 0xf0, 0x21, 0x00


	//----- nvinfo : EIATTR_MAXREG_COUNT
	.align		4
.L_15917:
        /*017c*/ 	.byte	0x03, 0x1b
        /*017e*/ 	.short	0x00ff


	//----- nvinfo : EIATTR_NUM_BARRIERS
	.align		4
        /*0180*/ 	.byte	0x02, 0x4c
        /*0182*/ 	.byte	0x01
	.zero		1


	//----- nvinfo : EIATTR_EXTERNS
	.align		4
        /*0184*/ 	.byte	0x04, 0x0f
        /*0186*/ 	.short	(.L_15919 - .L_15918)


	//   ....[0]....
	.align		4
.L_15918:
        /*0188*/ 	.word	index@(__assertfail)


	//----- nvinfo : EIATTR_MERCURY_ISA_VERSION
	.align		4
.L_15919:
        /*018c*/ 	.byte	0x03, 0x5f
        /*018e*/ 	.short	0x0000


	//----- nvinfo : EIATTR_COOP_GROUP_MASK_REGIDS
	.align		4
        /*0190*/ 	.byte	0x04, 0x29
        /*0192*/ 	.short	(.L_15921 - .L_15920)


	//   ....[0]....
.L_15920:
        /*0194*/ 	.word	0xffffffff


	//   ....[1]....
        /*0198*/ 	.word	0xffffffff


	//   ....[2]....
        /*019c*/ 	.word	0xffffffff


	//   ....[3]....
        /*01a0*/ 	.word	0xffffffff


	//   ....[4]....
        /*01a4*/ 	.word	0xffffffff


	//   ....[5]....
        /*01a8*/ 	.word	0xffffffff


	//   ....[6]....
        /*01ac*/ 	.word	0xffffffff


	//   ....[7]....
        /*01b0*/ 	.word	0xffffffff


	//   ....[8]....
        /*01b4*/ 	.word	0xffffffff


	//   ....[9]....
        /*01b8*/ 	.word	0xffffffff


	//   ....[10]....
        /*01bc*/ 	.word	0xffffffff


	//   ....[11]....
        /*01c0*/ 	.word	0xffffffff


	//   ....[12]....
        /*01c4*/ 	.word	0xffffffff


	//   ....[13]....
        /*01c8*/ 	.word	0xffffffff


	//   ....[14]....
        /*01cc*/ 	.word	0xffffffff


	//   ....[15]....
        /*01d0*/ 	.word	0xffffffff


	//----- nvinfo : EIATTR_COOP_GROUP_INSTR_OFFSETS
	.align		4
.L_15921:
        /*01d4*/ 	.byte	0x04, 0x28
        /*01d6*/ 	.short	(.L_15923 - .L_15922)


	//   ....[0]....
.L_15922:
        /*01d8*/ 	.word	0x00000680


	//   ....[1]....
        /*01dc*/ 	.word	0x000006a0


	//   ....[2]....
        /*01e0*/ 	.word	0x00000750


	//   ....[3]....
        /*01e4*/ 	.word	0x00000770


	//   ....[4]....
        /*01e8*/ 	.word	0x00000790


	//   ....[5]....
        /*01ec*/ 	.word	0x000015c0


	//   ....[6]....
        /*01f0*/ 	.word	0x00001620


	//   ....[7]....
        /*01f4*/ 	.word	0x00001650


	//   ....[8]....
        /*01f8*/ 	.word	0x00001670


	//   ....[9]....
        /*01fc*/ 	.word	0x00001690


	//   ....[10]....
        /*0200*/ 	.word	0x000016e0


	//   ....[11]....
        /*0204*/ 	.word	0x00001700


	//   ....[12]....
        /*0208*/ 	.word	0x00001720


	//   ....[13]....
        /*020c*/ 	.word	0x00002ba0


	//   ....[14]....
        /*0210*/ 	.word	0x00002c20


	//   ....[15]....
        /*0214*/ 	.word	0x00002c80


	//----- nvinfo : EIATTR_SYSCALL_OFFSETS
	.align		4
.L_15923:
        /*0218*/ 	.byte	0x04, 0x46
        /*021a*/ 	.short	(.L_15925 - .L_15924)


	//   ....[0]....
.L_15924:
        /*021c*/ 	.word	0x00002b30


	//----- nvinfo : EIATTR_EXIT_INSTR_OFFSETS
	.align		4
.L_15925:
        /*0220*/ 	.byte	0x04, 0x1c
        /*0222*/ 	.short	(.L_15927 - .L_15926)


	//   ....[0]....
.L_15926:
        /*0224*/ 	.word	0x00000090


	//   ....[1]....
        /*0228*/ 	.word	0x000025d0


	//   ....[2]....
        /*022c*/ 	.word	0x00002a00


	//   ....[3]....
        /*0230*/ 	.word	0x00002b40


	//----- nvinfo : EIATTR_CTAIDZ_USED
	.align		4
.L_15927:
        /*0234*/ 	.byte	0x01, 0x04
	.zero		2


	//----- nvinfo : EIATTR_CRS_STACK_SIZE
	.align		4
        /*0238*/ 	.byte	0x04, 0x1e
        /*023a*/ 	.short	(.L_15929 - .L_15928)
.L_15928:
        /*023c*/ 	.word	0x00000000
.L_15929:


//--------------------- .nv.info._ZN4vllm25paged_attention_v2_kernelI13__nv_bfloat16hLi192ELi8ELi128ELNS_18Fp8KVCacheDataTypeE1ELb0ELi512EEEvPfS3_PT_PKS4_PKT0_SA_ifPKiSC_iPKfiiiSE_SE_iiiii --------------------------
	.section	.nv.info._ZN4vllm25paged_attention_v2_kernelI13__nv_bfloat16hLi192ELi8ELi128ELNS_18Fp8KVCacheDataTypeE1ELb0ELi512EEEvPfS3_PT_PKS4_PKT0_SA_ifPKiSC_iPKfiiiSE_SE_iiiii,"",@"SHT_CUDA_INFO"
	.sectionflags	@""
	.align	4


	//----- nvinfo : EIATTR_CUDA_API_VERSION
	.align		4
        /*0000*/ 	.byte	0x04, 0x37
        /*0002*/ 	.short	(.L_15931 - .L_15930)
.L_15930:
        /*0004*/ 	.word	0x00000082


	//----- nvinfo : EIATTR_SW2861232_WAR
	.align		4
.L_15931:
        /*0008*/ 	.byte	0x01, 0x35
	.zero		2


	//----- nvinfo : EIATTR_PARAM_CBANK
	.align		4
        /*000c*/ 	.byte	0x04, 0x0a
        /*000e*/ 	.short	(.L_15933 - .L_15932)
	.align		4
.L_15932:
        /*0010*/ 	.word	index@(.nv.constant0._ZN4vllm25paged_attention_v2_kernelI13__nv_bfloat16hLi192ELi8ELi128ELNS_18Fp8KVCacheDataTypeE1ELb0ELi512EEEvPfS3_PT_PKS4_PKT0_SA_ifPKiSC_iPKfiiiSE_SE_iiiii)
        /*0014*/ 	.short	0x0160
        /*0016*/ 	.short	0x008c


	//----- nvinfo : EIATTR_CBANK_PARAM_SIZE
	.align		4
.L_15933:
        /*0018*/ 	.byte	0x03, 0x19
        /*001a*/ 	.short	0x008c


	//----- nvinfo : EIATTR_KPARAM_INFO
	.align		4
        /*001c*/ 	.byte	0x04, 0x17
        /*001e*/ 	.short	(.L_15935 - .L_15934)
.L_15934:
        /*0020*/ 	.word	0x00000000
        /*0024*/ 	.short	0x0015
        /*0026*/ 	.short	0x0088
        /*0028*/ 	.byte	0x00, 0xf0, 0x11, 0x00


	//----- nvinfo : EIATTR_KPARAM_INFO
	.align		4
.L_15935:
        /*002c*/ 	.byte	0x04, 0x17
        /*002e*/ 	.short	(.L_15937 - .L_15936)
.L_15936:
        /*0030*/ 	.word	0x00000000
        /*0034*/ 	.short	0x0014
        /*0036*/ 	.short	0x0084
        /*0038*/ 	.byte	0x00, 0xf0, 0x11, 0x00


	//----- nvinfo : EIATTR_KPARAM_INFO
	.align		4
.L_15937:
        /*003c*/ 	.byte	0x04, 0x17
        /*003e*/ 	.short	(.L_15939 - .L_15938)
.L_15938:
        /*0040*/ 	.word	0x00000000
        /*0044*/ 	.short	0x0013
        /*0046*/ 	.short	0x0080
        /*0048*/ 	.byte	0x00, 0xf0, 0x11, 0x00


	//----- nvinfo : EIATTR_KPARAM_INFO
	.align		4
.L_15939:
        /*004c*/ 	.byte	0x04, 0x17
        /*004e*/ 	.short	(.L_15941 - .L_15940)
.L_15940:
        /*0050*/ 	.word	0x00000000
        /*0054*/ 	.short	0x0012
        /*0056*/ 	.short	0x007c
        /*0058*/ 	.byte	0x00, 0xf0, 0x11, 0x00


	//----- nvinfo : EIATTR_KPARAM_INFO
	.align		4
.L_15941:
        /*005c*/ 	.byte	0x04, 0x17
        /*005e*/ 	.short	(.L_15943 - .L_15942)
.L_15942:
        /*0060*/ 	.word	0x00000000
        /*0064*/ 	.short	0x0011
        /*0066*/ 	.short	0x0078
        /*0068*/ 	.byte	0x00, 0xf0, 0x11, 0x00


	//----- nvinfo : EIATTR_KPARAM_INFO
	.align		4
.L_15943:
        /*006c*/ 	.byte	0x04, 0x17
        /*006e*/ 	.short	(.L_15945 - .L_15944)
.L_15944:
        /*0070*/ 	.word	0x00000000
        /*0074*/ 	.short	0x0010
        /*0076*/ 	.short	0x0070
        /*0078*/ 	.byte	0x00, 0xf0, 0x21, 0x00


	//----- nvinfo : EIATTR_KPARAM_INFO
	.align		4
.L_15945:
        /*007c*/ 	.byte	0x04, 0x17
        /*007e*/ 	.short	(.L_15947 - .L_15946)
.L_15946:
        /*0080*/ 	.word	0x00000000
        /*0084*/ 	.short	0x000f
        /*0086*/ 	.short	0x0068
        /*0088*/ 	.byte	0x00, 0xf0, 0x21, 0x00


	//----- nvinfo : EIATTR_KPARAM_INFO
	.align		4
.L_15947:
        /*008c*/ 	.byte	0x04, 0x17
        /*008e*/ 	.short	(.L_15949 - .L_15948)
.L_15948:
        /*0090*/ 	.word	0x00000000
        /*0094*/ 	.short	0x000e
        /*0096*/ 	.short	0x0060
        /*0098*/ 	.byte	0x00, 0xf0, 0x11, 0x00


	//----- nvinfo : EIATTR_KPARAM_INFO
	.align		4
.L_15949:
        /*009c*/ 	.byte	0x04, 0x17
        /*009e*/ 	.short	(.L_15951 - .L_15950)
.L_15950:
        /*00a0*/ 	.word	0x00000000
        /*00a4*/ 	.short	0x000d
        /*00a6*/ 	.short	0x005c
        /*00a8*/ 	.byte	0x00, 0xf0, 0x11, 0x00


	//----- nvinfo : EIATTR_KPARAM_INFO
	.align		4
.L_15951:
        /*00ac*/ 	.byte	0x04, 0x17
        /*00ae*/ 	.short	(.L_15953 - .L_15952)
.L_15952:
        /*00b0*/ 	.word	0x00000000
        /*00b4*/ 	.short	0x000c
        /*00b6*/ 	.short	0x0058
        /*00b8*/ 	.byte	0x00, 0xf0, 0x11, 0x00


	//----- nvinfo : EIATTR_KPARAM_INFO
	.align		4
.L_15953:
        /*00bc*/ 	.byte	0x04, 0x17
        /*00be*/ 	.short	(.L_15955 - .L_15954)
.L_15954:
        /*00c0*/ 	.word	0x00000000
        /*00c4*/ 	.short	0x000b
        /*00c6*/ 	.short	0x0050
        /*00c8*/ 	.byte	0x00, 0xf0, 0x21, 0x00


	//----- nvinfo : EIATTR_KPARAM_INFO
	.align		4
.L_15955:
        /*00cc*/ 	.byte	0x04, 0x17
        /*00ce*/ 	.short	(.L_15957 - .L_15956)
.L_15956:
        /*00d0*/ 	.word	0x00000000
        /*00d4*/ 	.short	0x000a
        /*00d6*/ 	.short	0x0048
        /*00d8*/ 	.byte	0x00, 0xf0, 0x11, 0x00


	//----- nvinfo : EIATTR_KPARAM_INFO
	.align		4
.L_15957:
        /*00dc*/ 	.byte	0x04, 0x17
        /*00de*/ 	.short	(.L_15959 - .L_15958)
.L_15958:
        /*00e0*/ 	.word	0x00000000
        /*00e4*/ 	.short	0x0009
        /*00e6*/ 	.short	0x0040
        /*00e8*/ 	.byte	0x00, 0xf0, 0x21, 0x00


	//----- nvinfo : EIATTR_KPARAM_INFO
	.align		4
.L_15959:
        /*00ec*/ 	.byte	0x04, 0x17
        /*00ee*/ 	.short	(.L_15961 - .L_15960)
.L_15960:
        /*00f0*/ 	.word	0x00000000
        /*00f4*/ 	.short	0x0008
        /*00f6*/ 	.short	0x0038
        /*00f8*/ 	.byte	0x00, 0xf0, 0x21, 0x00


	//----- nvinfo : EIATTR_KPARAM_INFO
	.align		4
.L_15961:
        /*00fc*/ 	.byte	0x04, 0x17
        /*00fe*/ 	.short	(.L_15963 - .L_15962)
.L_15962:
        /*0100*/ 	.word	0x00000000
        /*0104*/ 	.short	0x0007
        /*0106*/ 	.short	0x0034
        /*0108*/ 	.byte	0x00, 0xf0, 0x11, 0x00


	//----- nvinfo : EIATTR_KPARAM_INFO
	.align		4
.L_15963:
        /*010c*/ 	.byte	0x04, 0x17
        /*010e*/ 	.short	(.L_15965 - .L_15964)
.L_15964:
        /*0110*/ 	.word	0x00000000
        /*0114*/ 	.short	0x0006
        /*0116*/ 	.short	0x0030
        /*0118*/ 	.byte	0x00, 0xf0, 0x11, 0x00


	//----- nvinfo : EIATTR_KPARAM_INFO
	.align		4
.L_15965:
        /*011c*/ 	.byte	0x04, 0x17
        /*011e*/ 	.short	(.L_15967 - .L_15966)
.L_15966:
        /*0120*/ 	.word	0x00000000
        /*0124*/ 	.short	0x0005
        /*0126*/ 	.short	0x0028
        /*0128*/ 	.byte	0x00, 0xf0, 0x21, 0x00


	//----- nvinfo : EIATTR_KPARAM_INFO
	.align		4
.L_15967:
        /*012c*/ 	.byte	0x04, 0x17
        /*012e*/ 	.short	(.L_15969 - .L_15968)
.L_15968:
        /*0130*/ 	.word	0x00000000
        /*0134*/ 	.short	0x0004
        /*0136*/ 	.short	0x0020
        /*0138*/ 	.byte	0x00, 0xf0, 0x21, 0x00


	//----- nvinfo : EIATTR_KPARAM_INFO
	.align		4
.L_15969:
        /*013c*/ 	.byte	0x04, 0x17
        /*013e*/ 	.short	(.L_15971 - .L_15970)
.L_15970:
        /*0140*/ 	.word	0x00000000
        /*0144*/ 	.short	0x0003
        /*0146*/ 	.short	0x0018
        /*0148*/ 	.byte	0x00, 0xf0, 0x21, 0x00


	//----- nvinfo : EIATTR_KPARAM_INFO
	.align		4
.L_15971:
        /*014c*/ 	.byte	0x04, 0x17
        /*014e*/ 	.short	(.L_15973 - .L_15972)
.L_15972:
        /*0150*/ 	.word	0x00000000
        /*0154*/ 	.short	0x0002
        /*0156*/ 	.short	0x0010
        /*0158*/ 	.byte	0x00, 0xf0, 0x21, 0x00


	//----- nvinfo : EIATTR_KPARAM_INFO
	.align		4
.L_15973:
        /*015c*/ 	.byte	0x04, 0x17
        /*015e*/ 	.short	(.L_15975 - .L_15974)
.L_15974:
        /*0160*/ 	.word	0x00000000
        /*0164*/ 	.short	0x0001
        /*0166*/ 	.short	0x0008
        /*0168*/ 	.byte	0x00, 0xf0, 0x21, 0x00


	//----- nvinfo : EIATTR_KPARAM_INFO
	.align		4
.L_15975:
        /*016c*/ 	.byte	0x04, 0x17
        /*016e*/ 	.short	(.L_15977 - .L_15976)
.L_15976:
        /*0170*/ 	.word	0x00000000
        /*0174*/ 	.short	0x0000
        /*0176*/ 	.short	0x0000
        /*0178*/ 	.byte	0x00, 0xf0, 0x21, 0x00


	//----- nvinfo : EIATTR_MAXREG_COUNT
	.align		4
.L_15977:
        /*017c*/ 	.byte	0x03, 0x1b
        /*017e*/ 	.short	0x00ff


	//----- nvinfo : EIATTR_NUM_BARRIERS
	.align		4
        /*0180*/ 	.byte	0x02, 0x4c
        /*0182*/ 	.byte	0x01
	.zero		1


	//----- nvinfo : EIATTR_EXTERNS
	.align		4
        /*0184*/ 	.byte	0x04, 0x0f
        /*0186*/ 	.short	(.L_15979 - .L_15978)


	//   ....[0]....
	.align		4
.L_15978:
        /*0188*/ 	.word	index@(__assertfail)


	//----- nvinfo : EIATTR_MERCURY_ISA_VERSION
	.align		4
.L_15979:
        /*018c*/ 	.byte	0x03, 0x5f
        /*018e*/ 	.short	0x0000


	//----- nvinfo : EIATTR_COOP_GROUP_MASK_REGIDS
	.align		4
        /*0190*/ 	.byte	0x04, 0x29
        /*0192*/ 	.short	(.L_15981 - .L_15980)


	//   ....[0]....
.L_15980:
        /*0194*/ 	.word	0xffffffff


	//   ....[1]....
        /*0198*/ 	.word	0xffffffff


	//   ....[2]....
        /*019c*/ 	.word	0xffffffff


	//   ....[3]....
        /*01a0*/ 	.word	0xffffffff


	//   ....[4]....
        /*01a4*/ 	.word	0xffffffff


	//   ....[5]....
        /*01a8*/ 	.word	0xffffffff


	//   ....[6]....
        /*01ac*/ 	.word	0xffffffff


	//   ....[7]....
        /*01b0*/ 	.word	0xffffffff


	//   ....[8]....
        /*01b4*/ 	.word	0xffffffff


	//   ....[9]....
        /*01b8*/ 	.word	0xffffffff


	//   ....[10]....
        /*01bc*/ 	.word	0xffffffff


	//   ....[11]....
        /*01c0*/ 	.word	0xffffffff


	//   ....[12]....
        /*01c4*/ 	.word	0xffffffff


	//   ....[13]....
        /*01c8*/ 	.word	0xffffffff


	//   ....[14]....
        /*01cc*/ 	.word	0xffffffff


	//   ....[15]....
        /*01d0*/ 	.word	0xffffffff


	//----- nvinfo : EIATTR_COOP_GROUP_INSTR_OFFSETS
	.align		4
.L_15981:
        /*01d4*/ 	.byte	0x04, 0x28
        /*01d6*/ 	.short	(.L_15983 - .L_15982)


	//   ....[0]....
.L_15982:
        /*01d8*/ 	.word	0x00000670


	//   ....[1]....
        /*01dc*/ 	.word	0x00000690


	//   ....[2]....
        /*01e0*/ 	.word	0x00000740


	//   ....[3]....
        /*01e4*/ 	.word	0x00000760


	//   ....[4]....
        /*01e8*/ 	.word	0x00000780


	//   ....[5]....
        /*01ec*/ 	.word	0x000015b0


	//   ....[6]....
        /*01f0*/ 	.word	0x00001610


	//   ....[7]....
        /*01f4*/ 	.word	0x00001640


	//   ....[8]....
        /*01f8*/ 	.word	0x00001660


	//   ....[9]....
        /*01fc*/ 	.word	0x00001680


	//   ....[10]....
        /*0200*/ 	.word	0x000016d0


	//   ....[11]....
        /*0204*/ 	.word	0x000016f0


	//   ....[12]....
        /*0208*/ 	.word	0x00001710


	//   ....[13]....
        /*020c*/ 	.word	0x000029c0


	//   ....[14]....
        /*0210*/ 	.word	0x00002a30


	//   ....[15]....
        /*0214*/ 	.word	0x00002a90


	//----- nvinfo : EIATTR_SYSCALL_OFFSETS
	.align		4
.L_15983:
        /*0218*/ 	.byte	0x04, 0x46
        /*021a*/ 	.short	(.L_15985 - .L_15984)


	//   ....[0]....
.L_15984:
        /*021c*/ 	.word	0x00002950


	//----- nvinfo : EIATTR_EXIT_INSTR_OFFSETS
	.align		4
.L_15985:
        /*0220*/ 	.byte	0x04, 0x1c
        /*0222*/ 	.short	(.L_15987 - .L_15986)


	//   ....[0]....
.L_15986:
        /*0224*/ 	.word	0x00000090


	//   ....[1]....
        /*0228*/ 	.word	0x000024e0


	//   ....[2]....
        /*022c*/ 	.word	0x00002820


	//   ....[3]....
        /*0230*/ 	.word	0x00002960


	//----- nvinfo : EIATTR_CTAIDZ_USED
	.align		4
.L_15987:
        /*0234*/ 	.byte	0x01, 0x04
	.zero		2


	//----- nvinfo : EIATTR_CRS_STACK_SIZE
	.align		4
        /*0238*/ 	.byte	0x04, 0x1e
        /*023a*/ 	.short	(.L_15989 - .L_15988)
.L_15988:
        /*023c*/ 	.word	0x00000000
.L_15989:


//--------------------- .nv.info._ZN4vllm25paged_attention_v2_kernelI13__nv_bfloat16hLi128ELi8ELi128ELNS_18Fp8KVCacheDataTypeE1ELb0ELi512EEEvPfS3_PT_PKS4_PKT0_SA_ifPKiSC_iPKfiiiSE_SE_iiiii --------------------------
	.section	.nv.info._ZN4vllm25paged_attention_v2_kernelI13__nv_bfloat16hLi128ELi8ELi128ELNS_18Fp8KVCacheDataTypeE1ELb0ELi512EEEvPfS3_PT_PKS4_PKT0_SA_ifPKiSC_iPKfiiiSE_SE_iiiii,"",@"SHT_CUDA_INFO"
	.sectionflags	@""
	.align	4


	//----- nvinfo : EIATTR_CUDA_API_VERSION
	.align		4
        /*0000*/ 	.byte	0x04, 0x37
        /*0002*/ 	.short	(.L_15991 - .L_15990)
.L_15990:
        /*0004*/ 	.word	0x00000082


	//----- nvinfo : EIATTR_SW2861232_WAR
	.align		4
.L_15991:
        /*0008*/ 	.byte	0x01, 0x35
	.zero		2


	//----- nvinfo : EIATTR_PARAM_CBANK
	.align		4
        /*000c*/ 	.byte	0x04, 0x0a
        /*000e*/ 	.short	(.L_15993 - .L_15992)
	.align		4
.L_15992:
        /*0010*/ 	.word	index@(.nv.constant0._ZN4vllm25paged_attention_v2_kernelI13__nv_bfloat16hLi128ELi8ELi128ELNS_18Fp8KVCacheDataTypeE1ELb0ELi512EEEvPfS3_PT_PKS4_PKT0_SA_ifPKiSC_iPKfiiiSE_SE_iiiii)
        /*0014*/ 	.short	0x0160
        /*0016*/ 	.short	0x008c


	//----- nvinfo : EIATTR_CBANK_PARAM_SIZE
	.align		4
.L_15993:
        /*0018*/ 	.byte	0x03, 0x19
        /*001a*/ 	.short	0x008c


	//----- nvinfo : EIATTR_KPARAM_INFO
	.align		4
        /*001c*/ 	.byte	0x04, 0x17
        /*001e*/ 	.short	(.L_15995 - .L_15994)
.L_15994:
        /*0020*/ 	.word	0x00000000
        /*0024*/ 	.short	0x0015
        /*0026*/ 	.short	0x0088
        /*0028*/ 	.byte	0x00, 0xf0, 0x11, 0x00


	//----- nvinfo : EIATTR_KPARAM_INFO
	.align		4
.L_15995:
        /*002c*/ 	.byte	0x04, 0x17
        /*002e*/ 	.short	(.L_15997 - .L_15996)
.L_15996:
        /*0030*/ 	.word	0x00000000
        /*0034*/ 	.short	0x0014
        /*0036*/ 	.short	0x0084
        /*0038*/ 	.byte	0x00, 0xf0, 0x11, 0x00


	//----- nvinfo : EIATTR_KPARAM_INFO
	.align		4
.L_15997:
        /*003c*/ 	.byte	0x04, 0x17
        /*003e*/ 	.short	(.L_15999 - .L_15998)
.L_15998:
        /*0040*/ 	.word	0x00000000
        /*0044*/ 	.short	0x0013
        /*0046*/ 	.short	0x0080
        /*0048*/ 	.byte	0x00, 0xf0, 0x11, 0x00


	//----- nvinfo : EIATTR_KPARAM_INFO
	.align		4
.L_15999:
        /*004c*/ 	.byte	0x04, 0x17
        /*004e*/ 	.short	(.L_16001 - .L_16000)
.L_16000:
        /*0050*/ 	.word	0x00000000
        /*0054*/ 	.short	0x0012
        /*0056*/ 	.short	0x007c
        /*0058*/ 	.byte	0x00, 0xf0, 0x11, 0x00


	//----- nvinfo : EIATTR_KPARAM_INFO
	.align		4
.L_16001:
        /*005c*/ 	.byte	0x04, 0x17
        /*005e*/ 	.short	(.L_16003 - .L_16002)
.L_16002:
        /*0060*/ 	.word	0x00000000
        /*0064*/ 	.short	0x0011
        /*0066*/ 	.short	0x0078
        /*0068*/ 	.byte	0x00, 0xf0, 0x11, 0x00


	//----- nvinfo : EIATTR_KPARAM_INFO
	.align		4
.L_16003:
        /*006c*/ 	.byte	0x04, 0x17
        /*006e*/ 	.short	(.L_16005 - .L_16004)
.L_16004:
        /*0070*/ 	.word	0x00000000
        /*0074*/ 	.short	0x0010
        /*0076*/ 	.short	0x0070
        /*0078*/ 	.byte	0x00, 0xf0, 0x21, 0x00


	//----- nvinfo : EIATTR_KPARAM_INFO
	.align		4
.L_16005:
        /*007c*/ 	.byte	0x04, 0x17
        /*007e*/ 	.short	(.L_16007 - .L_16006)
.L_16006:
        /*0080*/ 	.word	0x00000000
        /*0084*/ 	.short	0x000f
        /*0086*/ 	.short	0x0068
        /*0088*/ 	.byte	0x00, 0xf0, 0x21, 0x00


	//----- nvinfo : EIATTR_KPARAM_INFO
	.align		4
.L_16007:
        /*008c*/ 	.byte	0x04, 0x17
        /*008e*/ 	.short	(.L_16009 - .L_16008)
.L_16008:
        /*0090*/ 	.word	0x00000000
        /*0094*/ 	.short	0x000e
        /*0096*/ 	.short	0x0060
        /*0098*/ 	.byte	0x00, 0xf0, 0x11, 0x00


	//----- nvinfo : EIATTR_KPARAM_INFO
	.align		4
.L_16009:
        /*009c*/ 	.byte	0x04, 0x17
        /*009e*/ 	.short	(.L_16011 - .L_16010)
.L_16010:
        /*00a0*/ 	.word	0x00000000
        /*00a4*/ 	.short	0x000d
        /*00a6*/ 	.short	0x005c
        /*00a8*/ 	.byte	0x00, 0xf0, 0x11, 0x00


	//----- nvinfo : EIATTR_KPARAM_INFO
	.align		4
.L_16011:
        /*00ac*/ 	.byte	0x04, 0x17
        /*00ae*/ 	.short	(.L_16013 - .L_16012)
.L_16012:
        /*00b0*/ 	.word	0x00000000
        /*00b4*/ 	.short	0x000c
        /*00b6*/ 	.short	0x0058
        /*00b8*/ 	.byte	0x00, 0xf0, 0x11, 0x00


	//----- nvinfo : EIATTR_KPARAM_INFO
	.align		4
.L_16013:
        /*00bc*/ 	.byte	0x04, 0x17
        /*00be*/ 	.short	(.L_16015 - .L_16014)
.L_16014:
        /*00c0*/ 	.word	0x00000000
        /*00c4*/ 	.short	0x000b
        /*00c6*/ 	.short	0x0050
        /*00c8*/ 	.byte	0x00, 0xf0, 0x21, 0x00


	//----- nvinfo : EIATTR_KPARAM_INFO
	.align		4
.L_16015:
        /*00cc*/ 	.byte	0x04, 0x17
        /*00ce*/ 	.short	(.L_16017 - .L_16016)
.L_16016:
        /*00d0*/ 	.word	0x00000000
        /*00d4*/ 	.short	0x000a
        /*00d6*/ 	.short	0x0048
        /*00d8*/ 	.byte	0x00, 0xf0, 0x11, 0x00


	//----- nvinfo : EIATTR_KPARAM_INFO
	.align		4
.L_16017:
        /*00dc*/ 	.byte	0x04, 0x17
        /*00de*/ 	.short	(.L_16019 - .L_16018)
.L_16018:
        /*00e0*/ 	.word	0x00000000
        /*00e4*/ 	.short	0x0009
        /*00e6*/ 	.short	0x0040
        /*00e8*/ 	.byte	0x00, 0xf0, 0x21, 0x00


	//----- nvinfo : EIATTR_KPARAM_INFO
	.align		4
.L_16019:
        /*00ec*/ 	.byte	0x04, 0x17
        /*00ee*/ 	.short	(.L_16021 - .L_16020)
.L_16020:
        /*00f0*/ 	.word	0x00000000
        /*00f4*/ 	.short	0x0008
        /*00f6*/ 	.short	0x0038
        /*00f8*/ 	.byte	0x00, 0xf0, 0x21, 0x00


	//----- nvinfo : EIATTR_KPARAM_INFO
	.align		4
.L_16021:
        /*00fc*/ 	.byte	0x04, 0x17
        /*00fe*/ 	.short	(.L_16023 - .L_16022)
.L_16022:
        /*0100*/ 	.word	0x00000000
        /*0104*/ 	.short	0x0007
        /*0106*/ 	.short	0x0034
        /*0108*/ 	.byte	0x00, 0xf0, 0x11, 0x00


	//----- nvinfo : EIATTR_KPARAM_INFO
	.align		4
.L_16023:
        /*010c*/ 	.byte	0x04, 0x17
        /*010e*/ 	.short	(.L_16025 - .L_16024)
.L_16024:
        /*0110*/ 	.word	0x00000000
        /*0114*/ 	.short	0x0006
        /*0116*/ 	.short	0x0030
        /*0118*/ 	.byte	0x00, 0xf0, 0x11, 0x00


	//----- nvinfo : EIATTR_KPARAM_INFO
	.align		4
.L_16025:
        /*011c*/ 	.byte	0x04, 0x17
        /*011e*/ 	.short	(.L_16027 - .L_16026)
.L_16026:
        /*0120*/ 	.word	0x00000000
        /*0124*/ 	.short	0x0005
        /*0126*/ 	.short	0x0028
        /*0128*/ 	.byte	0x00, 0xf0, 0x21, 0x00


	//----- nvinfo : EIATTR_KPARAM_INFO
	.align		4
.L_16027:
        /*012c*/ 	.byte	0x04, 0x17
        /*012e*/ 	.short	(.L_16029 - .L_16028)
.L_16028:
        /*0130*/ 	.word	0x00000000
        /*0134*/ 	.short	0x0004
        /*0136*/ 	.short	0x0020
        /*0138*/ 	.byte	0x00, 0xf0, 0x21, 0x00


	//----- nvinfo : EIATTR_KPARAM_INFO
	.align		4
.L_16029:
        /*013c*/ 	.byte	0x04, 0x17
        /*013e*/ 	.short	(.L_16031 - .L_16030)
.L_16030:
        /*0140*/ 	.word	0x00000000
        /*0144*/ 	.short	0x0003
        /*0146*/ 	.short	0x0018
        /*0148*/ 	.byte	0x00, 0xf0, 0x21, 0x00


	//----- nvinfo : EIATTR_KPARAM_INFO
	.align		4
.L_16031:
        /*014c*/ 	.byte	0x04, 0x17
        /*014e*/ 	.short	(.L_16033 - .L_16032)
.L_16032:
        /*0150*/ 	.word	0x00000000
        /*0154*/ 	.short	0x0002
        /*0156*/ 	.short	0x0010
        /*0158*/ 	.byte	0x00, 0xf0, 0x21, 0x00


	//----- nvinfo : EIATTR_KPARAM_INFO
	.align		4
.L_16033:
        /*015c*/ 	.byte	0x04, 0x17
        /*015e*/ 	.short	(.L_16035 - .L_16034)
.L_16034:
        /*0160*/ 	.word	0x00000000
        /*0164*/ 	.short	0x0001
        /*0166*/ 	.short	0x0008
        /*0168*/ 	.byte	0x00, 0xf0, 0x21, 0x00


	//----- nvinfo : EIATTR_KPARAM_INFO
	.align		4
.L_16035:
        /*016c*/ 	.byte	0x04, 0x17
        /*016e*/ 	.short	(.L_16037 - .L_16036)
.L_16036:
        /*0170*/ 	.word	0x00000000
        /*0174*/ 	.short	0x0000
        /*0176*/ 	.short	0x0000
        /*0178*/ 	.byte	0x00, 0xf0, 0x21, 0x00


	//----- nvinfo : EIATTR_MAXREG_COUNT
	.align		4
.L_16037:
        /*017c*/ 	.byte	0x03, 0x1b
        /*017e*/ 	.short	0x00ff


	//----- nvinfo : EIATTR_NUM_BARRIERS
	.align		4
        /*0180*/ 	.byte	0x02, 0x4c
        /*0182*/ 	.byte	0x01
	.zero		1


	//----- nvinfo : EIATTR_EXTERNS
	.align		4
        /*0184*/ 	.byte	0x04, 0x0f
        /*0186*/ 	.short	(.L_16039 - .L_16038)


	//   ....[0]....
	.align		4
.L_16038:
        /*0188*/ 	.word	index@(__assertfail)


	//----- nvinfo : EIATTR_MERCURY_ISA_VERSION
	.align		4
.L_16039:
        /*018c*/ 	.byte	0x03, 0x5f
        /*018e*/ 	.short	0x0000


	//----- nvinfo : EIATTR_COOP_GROUP_MASK_REGIDS
	.align		4
        /*0190*/ 	.byte	0x04, 0x29
        /*0192*/ 	.short	(.L_16041 - .L_16040)


	//   ....[0]....
.L_16040:
        /*0194*/ 	.word	0xffffffff


	//   ....[1]....
        /*0198*/ 	.word	0xffffffff


	//   ....[2]....
        /*019c*/ 	.word	0xffffffff


	//   ....[3]....
        /*01a0*/ 	.word	0xffffffff


	//   ....[4]....
        /*01a4*/ 	.word	0xffffffff


	//   ....[5]....
        /*01a8*/ 	.word	0xffffffff


	//   ....[6]....
        /*01ac*/ 	.word	0xffffffff


	//   ....[7]....
        /*01b0*/ 	.word	0xffffffff


	//   ....[8]....
        /*01b4*/ 	.word	0xffffffff


	//   ....[9]....
        /*01b8*/ 	.word	0xffffffff


	//   ....[10]....
        /*01bc*/ 	.word	0xffffffff


	//   ....[11]....
        /*01c0*/ 	.word	0xffffffff


	//   ....[12]....
        /*01c4*/ 	.word	0xffffffff


	//   ....[13]....
        /*01c8*/ 	.word	0xffffffff


	//   ....[14]....
        /*01cc*/ 	.word	0xffffffff


	//   ....[15]....
        /*01d0*/ 	.word	0xffffffff


	//----- nvinfo : EIATTR_COOP_GROUP_INSTR_OFFSETS
	.align		4
.L_16041:
        /*01d4*/ 	.byte	0x04, 0x28
        /*01d6*/ 	.short	(.L_16043 - .L_16042)


	//   ....[0]....
.L_16042:
        /*01d8*/ 	.word	0x00000680


	//   ....[1]....
        /*01dc*/ 	.word	0x000006a0


	//   ....[2]....
        /*01e0*/ 	.word	0x00000750


	//   ....[3]....
        /*01e4*/ 	.word	0x00000770


	//   ....[4]....
        /*01e8*/ 	.word	0x00000790


	//   ....[5]....
        /*01ec*/ 	.word	0x000015c0


	//   ....[6]....
        /*01f0*/ 	.word	0x00001620


	//   ....[7]....
        /*01f4*/ 	.word	0x00001650


	//   ....[8]....
        /*01f8*/ 	.word	0x00001670


	//   ....[9]....
        /*01fc*/ 	.word	0x00001690


	//   ....[10]....
        /*0200*/ 	.word	0x000016e0


	//   ....[11]....
        /*0204*/ 	.word	0x00001700


	//   ....[12]....
        /*0208*/ 	.word	0x00001720


	//   ....[13]....
        /*020c*/ 	.word	0x000027d0


	//   ....[14]....
        /*0210*/ 	.word	0x00002850


	//   ....[15]....
        /*0214*/ 	.word	0x000028b0


	//----- nvinfo : EIATTR_SYSCALL_OFFSETS
	.align		4
.L_16043:
        /*0218*/ 	.byte	0x04, 0x46
        /*021a*/ 	.short	(.L_16045 - .L_16044)


	//   ....[0]....
.L_16044:
        /*021c*/ 	.word	0x00002760


	//----- nvinfo : EIATTR_EXIT_INSTR_OFFSETS
	.align		4
.L_16045:
        /*0220*/ 	.byte	0x04, 0x1c
        /*0222*/ 	.short	(.L_16047 - .L_16046)


	//   ....[0]....
.L_16046:
        /*0224*/ 	.word	0x00000090


	//   ....[1]....
        /*0228*/ 	.word	0x00002380


	//   ....[2]....
        /*022c*/ 	.word	0x00002630


	//   ....[3]....
        /*0230*/ 	.word	0x00002770


	//----- nvinfo : EIATTR_CTAIDZ_USED
	.align		4
.L_16047:
        /*0234*/ 	.byte	0x01, 0x04
	.zero		2


	//----- nvinfo : EIATTR_CRS_STACK_SIZE
	.align		4
        /*0238*/ 	.byte	0x04, 0x1e
        /*023a*/ 	.short	(.L_16049 - .L_16048)
.L_16048:
        /*023c*/ 	.word	0x00000000
.L_16049:


//--------------------- .nv.info._ZN4vllm25paged_attention_v2_kernelI13__nv_bfloat16hLi120ELi8ELi128ELNS_18Fp8KVCacheDataTypeE1ELb0ELi512EEEvPfS3_PT_PKS4_PKT0_SA_ifPKiSC_iPKfiiiSE_SE_iiiii --------------------------
	.section	.nv.info._ZN4vllm25paged_attention_v2_kernelI13__nv_bfloat16hLi120ELi8ELi128ELNS_18Fp8KVCacheDataTypeE1ELb0ELi512EEEvPfS3_PT_PKS4_PKT0_SA_ifPKiSC_iPKfiiiSE_SE_iiiii,"",@"SHT_CUDA_INFO"
	.sectionflags	@""
	.align	4


	//----- nvinfo : EIATTR_CUDA_API_VERSION
	.align		4
        /*0000*/ 	.byte	0x04, 0x37
        /*0002*/ 	.short	(.L_16051 - .L_16050)
.L_16050:
        /*0004*/ 	.word	0x00000082


	//----- nvinfo : EIATTR_SW2861232_WAR
	.align		4
.L_16051:
        /*0008*/ 	.byte	0x01, 0x35
	.zero		2


	//----- nvinfo : EIATTR_PARAM_CBANK
	.align		4
        /*000c*/ 	.byte	0x04, 0x0a
        /*000e*/ 	.short	(.L_16053 - .L_16052)
	.align		4
.L_16052:
        /*0010*/ 	.word	index@(.nv.constant0._ZN4vllm25paged_attention_v2_kernelI13__nv_bfloat16hLi120ELi8ELi128ELNS_18Fp8KVCacheDataTypeE1ELb0ELi512EEEvPfS3_PT_PKS4_PKT0_SA_ifPKiSC_iPKfiiiSE_SE_iiiii)
        /*0014*/ 	.short	0x0160
        /*0016*/ 	.short	0x008c


	//----- nvinfo : EIATTR_CBANK_PARAM_SIZE
	.align		4
.L_16053:
        /*0018*/ 	.byte	0x03, 0x19
        /*001a*/ 	.short	0x008c


	//----- nvinfo : EIATTR_KPARAM_INFO
	.align		4
        /*001c*/ 	.byte	0x04, 0x17
        /*001e*/ 	.short	(.L_16055 - .L_16054)
.L_16054:
        /*0020*/ 	.word	0x00000000
        /*0024*/ 	.short	0x0015
        /*0026*/ 	.short	0x0088
        /*0028*/ 	.byte	0x00, 0xf0, 0x11, 0x00


	//----- nvinfo : EIATTR_KPARAM_INFO
	.align		4
.L_16055:
        /*002c*/ 	.byte	0x04, 0x17
        /*002e*/ 	.short	(.L_16057 - .L_16056)
.L_16056:
        /*0030*/ 	.word	0x00000000
        /*0034*/ 	.short	0x0014
        /*0036*/ 	.short	0x0084
        /*0038*/ 	.byte	0x00, 0xf0, 0x11, 0x00


	//----- nvinfo : EIATTR_KPARAM_INFO
	.align		4
.L_16057:
        /*003c*/ 	.byte	0x04, 0x17
        /*003e*/ 	.short	(.L_16059 - .L_16058)
.L_16058:
        /*0040*/ 	.word	0x00000000
        /*0044*/ 	.short	0x0013
        /*0046*/ 	.short	0x0080
        /*0048*/ 	.byte	0x00, 0xf0, 0x11, 0x00


	//----- nvinfo : EIATTR_KPARAM_INFO
	.align		4
.L_16059:
        /*004c*/ 	.byte	0x04, 0x17
        /*004e*/ 	.short	(.L_16061 - .L_16060)
.L_16060:
        /*0050*/ 	.word	0x00000000
        /*0054*/ 	.short	0x0012
        /*0056*/ 	.short	0x007c
        /*0058*/ 	.byte	0x00, 0xf0, 0x11, 0x00


	//----- nvinfo : EIATTR_KPARAM_INFO
	.align		4
.L_16061:
        /*005c*/ 	.byte	0x04, 0x17
        /*005e*/ 	.short	(.L_16063 - .L_16062)
.L_16062:
        /*0060*/ 	.word	0x00000000
        /*0064*/ 	.short	0x0011
        /*0066*/ 	.short	0x0078
        /*0068*/ 	.byte	0x00, 0xf0, 0x11, 0x00


	//----- nvinfo : EIATTR_KPARAM_INFO
	.align		4
.L_16063:
        /*006c*/ 	.byte	0x04, 0x17
        /*006e*/ 	.short	(.L_16065 - .L_16064)
.L_16064:
        /*0070*/ 	.word	0x00000000
        /*0074*/ 	.short	0x0010
        /*0076*/ 	.short	0x0070
        /*0078*/ 	.byte	0x00, 0xf0, 0x21, 0x00


	//----- nvinfo : EIATTR_KPARAM_INFO
	.align		4
.L_16065:
        /*007c*/ 	.byte	0x04, 0x17
        /*007e*/ 	.short	(.L_16067 - .L_16066)
.L_16066:
        /*0080*/ 	.word	0x00000000
        /*0084*/ 	.short	0x000f
        /*0086*/ 	.short	0x0068
        /*0088*/ 	.byte	0x00, 0xf0, 0x21, 0x00


	//----- nvinfo : EIATTR_KPARAM_INFO
	.align		4
.L_16067:
        /*008c*/ 	.byte	0x04, 0x17
        /*008e*/ 	.short	(.L_16069 - .L_16068)
.L_16068:
        /*0090*/ 	.word	0x00000000
        /*0094*/ 	.short	0x000e
        /*0096*/ 	.short	0x0060
        /*0098*/ 	.byte	0x00, 0xf0, 0x11, 0x00


	//----- nvinfo : EIATTR_KPARAM_INFO
	.align		4
.L_16069:
        /*009c*/ 	.byte	0x04, 0x17
        /*009e*/ 	.short	(.L_16071 - .L_16070)
.L_16070:
        /*00a0*/ 	.word	0x00000000
        /*00a4*/ 	.short	0x000d
        /*00a6*/ 	.short	0x005c
        /*00a8*/ 	.byte	0x00, 0xf0, 0x11, 0x00


	//----- nvinfo : EIATTR_KPARAM_INFO
	.align		4
.L_16071:
        /*00ac*/ 	.byte	0x04, 0x17
        /*00ae*/ 	.short	(.L_16073 - .L_16072)
.L_16072:
        /*00b0*/ 	.word	0x00000000
        /*00b4*/ 	.short	0x000c
        /*00b6*/ 	.short	0x0058
        /*00b8*/ 	.byte	0x00, 0xf0, 0x11, 0x00


	//----- nvinfo : EIATTR_KPARAM_INFO
	.align		4
.L_16073:
        /*00bc*/ 	.byte	0x04, 0x17
        /*00be*/ 	.short	(.L_16075 - .L_16074)
.L_16074:
        /*00c0*/ 	.word	0x00000000
        /*00c4*/ 	.short	0x000b
        /*00c6*/ 	.short	0x0050
        /*00c8*/ 	.byte	0x00, 0xf0, 0x21, 0x00


	//----- nvinfo : EIATTR_KPARAM_INFO
	.align		4
.L_16075:
        /*00cc*/ 	.byte	0x04, 0x17
        /*00ce*/ 	.short	(.L_16077 - .L_16076)
.L_16076:
        /*00d0*/ 	.word	0x00000000
        /*00d4*/ 	.short	0x000a
        /*00d6*/ 	.short	0x0048
        /*00d8*/ 	.byte	0x00, 0xf0, 0x11, 0x00


	//----- nvinfo : EIATTR_KPARAM_INFO
	.align		4
.L_16077:
        /*00dc*/ 	.byte	0x04, 0x17
        /*00de*/ 	.short	(.L_16079 - .L_16078)
.L_16078:
        /*00e0*/ 	.word	0x00000000
        /*00e4*/ 	.short	0x0009
        /*00e6*/ 	.short	0x0040
        /*00e8*/ 	.byte	0x00, 0xf0, 0x21, 0x00


	//----- nvinfo : EIATTR_KPARAM_INFO
	.align		4
.L_16079:
        /*00ec*/ 	.byte	0x04, 0x17
        /*00ee*/ 	.short	(.L_16081 - .L_16080)
.L_16080:
        /*00f0*/ 	.word	0x00000000
        /*00f4*/ 	.short	0x0008
        /*00f6*/ 	.short	0x0038
        /*00f8*/ 	.byte	0x00, 0xf0, 0x21, 0x00


	//----- nvinfo : EIATTR_KPARAM_INFO
	.align		4
.L_16081:
        /*00fc*/ 	.byte	0x04, 0x17
        /*00fe*/ 	.short	(.L_16083 - .L_16082)
.L_16082:
        /*0100*/ 	.word	0x00000000
        /*0104*/ 	.short	0x0007
        /*0106*/ 	.short	0x0034
        /*0108*/ 	.byte	0x00, 0xf0, 0x11, 0x00


	//----- nvinfo : EIATTR_KPARAM_INFO
	.align		4
.L_16083:
        /*010c*/ 	.byte	0x04, 0x17
        /*010e*/ 	.short	(.L_16085 - .L_16084)
.L_16084:
        /*0110*/ 	.word	0x00000000
        /*0114*/ 	.short	0x0006
        /*0116*/ 	.short	0x0030
        /*0118*/ 	.byte	0x00, 0xf0, 0x11, 0x00


	//----- nvinfo : EIATTR_KPARAM_INFO
	.align		4
.L_16085:
        /*011c*/ 	.byte	0x04, 0x17
        /*011e*/ 	.short	(.L_16087 - .L_16086)
.L_16086:
        /*0120*/ 	.word	0x00000000
        /*0124*/ 	.short	0x0005
        /*0126*/ 	.short	0x0028
        /*0128*/ 	.byte	0x00, 0xf0, 0x21, 0x00


	//----- nvinfo : EIATTR_KPARAM_INFO
	.align		4
.L_16087:
        /*012c*/ 	.byte	0x04, 0x17
        /*012e*/ 	.short	(.L_16089 - .L_16088)
.L_16088:
        /*0130*/ 	.word	0x00000000
        /*0134*/ 	.short	0x0004
        /*0136*/ 	.short	0x0020
        /*0138*/ 	.byte	0x00, 0xf0, 0x21, 0x00


	//----- nvinfo : EIATTR_KPARAM_INFO
	.align		4
.L_16089:
        /*013c*/ 	.byte	0x04, 0x17
        /*013e*/ 	.short	(.L_16091 - .L_16090)
.L_16090:
        /*0140*/ 	.word	0x00000000
        /*0144*/ 	.short	0x0003
        /*0146*/ 	.short	0x0018
        /*0148*/ 	.byte	0x00, 0xf0, 0x21, 0x00


	//----- nvinfo : EIATTR_KPARAM_INFO
	.align		4
.L_16091:
        /*014c*/ 	.byte	0x04, 0x17
        /*014e*/ 	.short	(.L_16093 - .L_16092)
.L_16092:
        /*0150*/ 	.word	0x00000000
        /*0154*/ 	.short	0x0002
        /*0156*/ 	.short	0x0010
        /*0158*/ 	.byte	0x00, 0xf0, 0x21, 0x00


	//----- nvinfo : EIATTR_KPARAM_INFO
	.align		4
.L_16093:
        /*015c*/ 	.byte	0x04, 0x17
        /*015e*/ 	.short	(.L_16095 - .L_16094)
.L_16094:
        /*0160*/ 	.word	0x00000000
        /*0164*/ 	.short	0x0001
        /*0166*/ 	.short	0x0008
        /*0168*/ 	.byte	0x00, 0xf0, 0x21, 0x00


	//----- nvinfo : EIATTR_KPARAM_INFO
	.align		4
.L_16095:
        /*016c*/ 	.byte	0x04, 0x17
        /*016e*/ 	.short	(.L_16097 - .L_16096)
.L_16096:
        /*0170*/ 	.word	0x00000000
        /*0174*/ 	.short	0x0000
        /*0176*/ 	.short	0x0000
        /*0178*/ 	.byte	0x00, 0xf0, 0x21, 0x00


	//----- nvinfo : EIATTR_MAXREG_COUNT
	.align		4
.L_16097:
        /*017c*/ 	.byte	0x03, 0x1b
        /*017e*/ 	.short	0x00ff


	//----- nvinfo : EIATTR_NUM_BARRIERS
	.align		4
        /*0180*/ 	.byte	0x02, 0x4c
        /*0182*/ 	.byte	0x01
	.zero		1


	//----- nvinfo : EIATTR_EXTERNS
	.align		4
        /*0184*/ 	.byte	0x04, 0x0f
        /*0186*/ 	.short	(.L_16099 - .L_16098)


	//   ....[0]....
	.align		4
.L_16098:
        /*0188*/ 	.word	index@(__assertfail)


	//----- nvinfo : EIATTR_MERCURY_ISA_VERSION
	.align		4
.L_16099:
        /*018c*/ 	.byte	0x03, 0x5f
        /*018e*/ 	.short	0x0000


	//----- nvinfo : EIATTR_COOP_GROUP_MASK_REGIDS
	.align		4
        /*0190*/ 	.byte	0x04, 0x29
        /*0192*/ 	.short	(.L_16101 - .L_16100)


	//   ....[0]....
.L_16100:
        /*0194*/ 	.word	0xffffffff


	//   ....[1]....
        /*0198*/ 	.word	0xffffffff


	//   ....[2]....
        /*019c*/ 	.word	0xffffffff


	//   ....[3]....
        /*01a0*/ 	.word	0xffffffff


	//   ....[4]....
        /*01a4*/ 	.word	0xffffffff


	//   ....[5]....
        /*01a8*/ 	.word	0xffffffff


	//   ....[6]....
        /*01ac*/ 	.word	0xffffffff


	//   ....[7]....
        /*01b0*/ 	.word	0xffffffff


	//   ....[8]....
        /*01b4*/ 	.word	0xffffffff


	//   ....[9]....
        /*01b8*/ 	.word	0xffffffff


	//   ....[10]....
        /*01bc*/ 	.word	0xffffffff


	//   ....[11]....
        /*01c0*/ 	.word	0xffffffff


	//   ....[12]....
        /*01c4*/ 	.word	0xffffffff


	//   ....[13]....
        /*01c8*/ 	.word	0xffffffff


	//   ....[14]....
        /*01cc*/ 	.word	0xffffffff


	//   ....[15]....
        /*01d0*/ 	.word	0xffffffff


	//----- nvinfo : EIATTR_COOP_GROUP_INSTR_OFFSETS
	.align		4
.L_16101:
        /*01d4*/ 	.byte	0x04, 0x28
        /*01d6*/ 	.short	(.L_16103 - .L_16102)


	//   ....[0]....
.L_16102:
        /*01d8*/ 	.word	0x00000670


	//   ....[1]....
        /*01dc*/ 	.word	0x00000690


	//   ....[2]....
        /*01e0*/ 	.word	0x00000740


	//   ....[3]....
        /*01e4*/ 	.word	0x00000760


	//   ....[4]....
        /*01e8*/ 	.word	0x00000780


	//   ....[5]....
        /*01ec*/ 	.word	0x000015b0


	//   ....[6]....
        /*01f0*/ 	.word	0x00001610


	//   ....[7]....
        /*01f4*/ 	.word	0x00001640


	//   ....[8]....
        /*01f8*/ 	.word	0x00001660


	//   ....[9]....
        /*01fc*/ 	.word	0x00001680


	//   ....[10]....
        /*0200*/ 	.word	0x000016d0


	//   ....[11]....
        /*0204*/ 	.word	0x000016f0


	//   ....[12]....
        /*0208*/ 	.word	0x00001710


	//   ....[13]....
        /*020c*/ 	.word	0x000028d0


	//   ....[14]....
        /*0210*/ 	.word	0x00002940


	//   ....[15]....
        /*0214*/ 	.word	0x000029a0


	//----- nvinfo : EIATTR_SYSCALL_OFFSETS
	.align		4
.L_16103:
        /*0218*/ 	.byte	0x04, 0x46
        /*021a*/ 	.short	(.L_16105 - .L_16104)


	//   ....[0]....
.L_16104:
        /*021c*/ 	.word	0x00002860


	//----- nvinfo : EIATTR_EXIT_INSTR_OFFSETS
	.align		4
.L_16105:
        /*0220*/ 	.byte	0x04, 0x1c
        /*0222*/ 	.short	(.L_16107 - .L_16106)


	//   ....[0]....
.L_16106:
        /*0224*/ 	.word	0x00000090


	//   ....[1]....
        /*0228*/ 	.word	0x000024b0


	//   ....[2]....
        /*022c*/ 	.word	0x000026b0


	//   ....[3]....
        /*0230*/ 	.word	0x00002730


	//   ....[4]....
        /*0234*/ 	.word	0x00002870


	//----- nvinfo : EIATTR_CTAIDZ_USED
	.align		4
.L_16107:
        /*0238*/ 	.byte	0x01, 0x04
	.zero		2


	//----- nvinfo : EIATTR_CRS_STACK_SIZE
	.align		4
        /*023c*/ 	.byte	0x04, 0x1e
        /*023e*/ 	.short	(.L_16109 - .L_16108)
.L_16108:
        /*0240*/ 	.word	0x00000000
.L_16109:


//--------------------- .nv.info._ZN4vllm25paged_attention_v2_kernelI13__nv_bfloat16hLi112ELi8ELi128ELNS_18Fp8KVCacheDataTypeE1ELb0ELi512EEEvPfS3_PT_PKS4_PKT0_SA_ifPKiSC_iPKfiiiSE_SE_iiiii --------------------------
	.section	.nv.info._ZN4vllm25paged_attention_v2_kernelI13__nv_bfloat16hLi112ELi8ELi128ELNS_18Fp8KVCacheDataTypeE1ELb0ELi512EEEvPfS3_PT_PKS4_PKT0_SA_ifPKiSC_iPKfiiiSE_SE_iiiii,"",@"SHT_CUDA_INFO"
	.sectionflags	@""
	.align	4


	//----- nvinfo : EIATTR_CUDA_API_VERSION
	.align		4
        /*0000*/ 	.byte	0x04, 0x37
        /*0002*/ 	.short	(.L_16111 - .L_16110)
.L_16110:
        /*0004*/ 	.word	0x00000082


	//----- nvinfo : EIATTR_SW2861232_WAR
	.align		4
.L_16111:
        /*0008*/ 	.byte	0x01, 0x35
	.zero		2


	//----- nvinfo : EIATTR_PARAM_CBANK
	.align		4
        /*000c*/ 	.byte	0x04, 0x0a
        /*000e*/ 	.short	(.L_16113 - .L_16112)
	.align		4
.L_16112:
        /*0010*/ 	.word	index@(.nv.constant0._ZN4vllm25paged_attention_v2_kernelI13__nv_bfloat16hLi112ELi8ELi128ELNS_18Fp8KVCacheDataTypeE1ELb0ELi512EEEvPfS3_PT_PKS4_PKT0_SA_ifPKiSC_iPKfiiiSE_SE_iiiii)
        /*0014*/ 	.short	0x0160
        /*0016*/ 	.short	0x008c


	//----- nvinfo : EIATTR_CBANK_PARAM_SIZE
	.align		4
.L_16113:
        /*0018*/ 	.byte	0x03, 0x19
        /*001a*/ 	.short	0x008c


	//----- nvinfo : EIATTR_KPARAM_INFO
	.align		4
        /*001c*/ 	.byte	0x04, 0x17
        /*001e*/ 	.short	(.L_16115 - .L_16114)
.L_16114:
        /*0020*/ 	.word	0x00000000
        /*0024*/ 	.short	0x0015
        /*0026*/ 	.short	0x0088
        /*0028*/ 	.byte	0x00, 0xf0, 0x11, 0x00


	//----- nvinfo : EIATTR_KPARAM_INFO
	.align		4
.L_16115:
        /*002c*/ 	.byte	0x04, 0x17
        /*002e*/ 	.short	(.L_16117 - .L_16116)
.L_16116:
        /*0030*/ 	.word	0x00000000
        /*0034*/ 	.short	0x0014
        /*0036*/ 	.short	0x0084
        /*0038*/ 	.byte	0x00, 0xf0, 0x11, 0x00


	//----- nvinfo : EIATTR_KPARAM_INFO
	.align		4
.L_16117:
        /*003c*/ 	.byte	0x04, 0x17
        /*003e*/ 	.short	(.L_16119 - .L_16118)
.L_16118:
        /*0040*/ 	.word	0x00000000
        /*0044*/ 	.short	0x0013
        /*0046*/ 	.short	0x0080
        /*0048*/ 	.byte	0x00, 0xf0, 0x11, 0x00


	//----- nvinfo : EIATTR_KPARAM_INFO
	.align		4
.L_16119:
        /*004c*/ 	.byte	0x04, 0x17
        /*004e*/ 	.short	(.L_16121 - .L_16120)
.L_16120:
        /*0050*/ 	.word	0x00000000
        /*0054*/ 	.short	0x0012
        /*0056*/ 	.short	0x007c
        /*0058*/ 	.byte	0x00, 0xf0, 0x11, 0x00


	//----- nvinfo : EIATTR_KPARAM_INFO
	.align		4
.L_16121:
        /*005c*/ 	.byte	0x04, 0x17
        /*005e*/ 	.short	(.L_16123 - .L_16122)
.L_16122:
        /*0060*/ 	.word	0x00000000
        /*0064*/ 	.short	0x0011
        /*0066*/ 	.short	0x0078
        /*0068*/ 	.byte	0x00, 0xf0, 0x11, 0x00


	//----- nvinfo : EIATTR_KPARAM_INFO
	.align		4
.L_16123:
        /*006c*/ 	.byte	0x04, 0x17
        /*006e*/ 	.short	(.L_16125 - .L_16124)
.L_16124:
        /*0070*/ 	.word	0x00000000
        /*0074*/ 	.short	0x0010
        /*0076*/ 	.short	0x0070
        /*0078*/ 	.byte	0x00, 0xf0, 0x21, 0x00


	//----- nvinfo : EIATTR_KPARAM_INFO
	.align		4
.L_16125:
        /*007c*/ 	.byte	0x04, 0x17
        /*007e*/ 	.short	(.L_16127 - .L_16126)
.L_16126:
        /*0080*/ 	.word	0x00000000
        /*0084*/ 	.short	0x000f
        /*0086*/ 	.short	0x0068
        /*0088*/ 	.byte	0x00, 0xf0, 0x21, 0x00


	//----- nvinfo : EIATTR_KPARAM_INFO
	.align		4
.L_16127:
        /*008c*/ 	.byte	0x04, 0x17
        /*008e*/ 	.short	(.L_16129 - .L_16128)
.L_16128:
        /*0090*/ 	.word	0x00000000
        /*0094*/ 	.short	0x000e
        /*0096*/ 	.short	0x0060
        /*0098*/ 	.byte	0x00, 0xf0, 0x11, 0x00


	//----- nvinfo : EIATTR_KPARAM_INFO
	.align		4
.L_16129:
        /*009c*/ 	.byte	0x04, 0x17
        /*009e*/ 	.short	(.L_16131 - .L_16130)
.L_16130:
        /*00a0*/ 	.word	0x00000000
        /*00a4*/ 	.short	0x000d
        /*00a6*/ 	.short	0x005c
        /*00a8*/ 	.byte	0x00, 0xf0, 0x11, 0x00


	//----- nvinfo : EIATTR_KPARAM_INFO
	.align		4
.L_16131:
        /*00ac*/ 	.byte	0x04, 0x17
        /*00ae*/ 	.short	(.L_16133 - .L_16132)
.L_16132:
        /*00b0*/ 	.word	0x00000000
        /*00b4*/ 	.short	0x000c
        /*00b6*/ 	.short	0x0058
        /*00b8*/ 	.byte	0x00, 0xf0, 0x11, 0x00


	//----- nvinfo : EIATTR_KPARAM_INFO
	.align		4
.L_16133:
        /*00bc*/ 	.byte	0x04, 0x17
        /*00be*/ 	.short	(.L_16135 - .L_16134)
.L_16134:
        /*00c0*/ 	.word	0x00000000
        /*00c4*/ 	.short	0x000b
        /*00c6*/ 	.short	0x0050
        /*00c8*/ 	.byte	0x00, 0xf0, 0x21, 0x00


	//----- nvinfo : EIATTR_KPARAM_INFO
	.align		4
.L_16135:
        /*00cc*/ 	.byte	0x04, 0x17
        /*00ce*/ 	.short	(.L_16137 - .L_16136)
.L_16136:
        /*00d0*/ 	.word	0x00000000
        /*00d4*/ 	.short	0x000a
        /*00d6*/ 	.short	0x0048
        /*00d8*/ 	.byte	0x00, 0xf0, 0x11, 0x00


	//----- nvinfo : EIATTR_KPARAM_INFO
	.align		4
.L_16137:
        /*00dc*/ 	.byte	0x04, 0x17
        /*00de*/ 	.short	(.L_16139 - .L_16138)
.L_16138:
        /*00e0*/ 	.word	0x00000000
        /*00e4*/ 	.short	0x0009
        /*00e6*/ 	.short	0x0040
        /*00e8*/ 	.byte	0x00, 0xf0, 0x21, 0x00


	//----- nvinfo : EIATTR_KPARAM_INFO
	.align		4
.L_16139:
        /*00ec*/ 	.byte	0x04, 0x17
        /*00ee*/ 	.short	(.L_16141 - .L_16140)
.L_16140:
        /*00f0*/ 	.word	0x00000000
        /*00f4*/ 	.short	0x0008
        /*00f6*/ 	.short	0x0038
        /*00f8*/ 	.byte	0x00, 0xf0, 0x21, 0x00


	//----- nvinfo : EIATTR_KPARAM_INFO
	.align		4
.L_16141:
        /*00fc*/ 	.byte	0x04, 0x17
        /*00fe*/ 	.short	(.L_16143 - .L_16142)
.L_16142:
        /*0100*/ 	.word	0x00000000
        /*0104*/ 	.short	0x0007
        /*0106*/ 	.short	0x0034
        /*0108*/ 	.byte	0x00, 0xf0, 0x11, 0x00


	//----- nvinfo : EIATTR_KPARAM_INFO
	.align		4
.L_16143:
        /*010c*/ 	.byte	0x04, 0x17
        /*010e*/ 	.short	(.L_16145 - .L_16144)
.L_16144:
        /*0110*/ 	.word	0x00000000
        /*0114*/ 	.short	0x0006
        /*0116*/ 	.short	0x0030
        /*0118*/ 	.byte	0x00, 0xf0, 0x11, 0x00


	//----- nvinfo : EIATTR_KPARAM_INFO
	.align		4
.L_16145:
        /*011c*/ 	.byte	0x04, 0x17
        /*011e*/ 	.short	(.L_16147 - .L_16146)
.L_16146:
        /*0120*/ 	.word	0x00000000
        /*0124*/ 	.short	0x0005
        /*0126*/ 	.short	0x0028
        /*0128*/ 	.byte	0x00, 0xf0, 0x21, 0x00


	//----- nvinfo : EIATTR_KPARAM_INFO
	.align		4
.L_16147:
        /*012c*/ 	.byte	0x04, 0x17
        /*012e*/ 	.short	(.L_16149 - .L_16148)
.L_16148:
        /*0130*/ 	.word	0x00000000
        /*0134*/ 	.short	0x0004
        /*0136*/ 	.short	0x0020
        /*0138*/ 	.byte	0x00, 0xf0, 0x21, 0x00


	//----- nvinfo : EIATTR_KPARAM_INFO
	.align		4
.L_16149:
        /*013c*/ 	.byte	0x04, 0x17
        /*013e*/ 	.short	(.L_16151 - .L_16150)
.L_16150:
        /*0140*/ 	.word	0x00000000
        /*0144*/ 	.short	0x0003
        /*0146*/ 	.short	0x0018
        /*0148*/ 	.byte	0x00, 0xf0, 0x21, 0x00


	//----- nvinfo : EIATTR_KPARAM_INFO
	.align		4
.L_16151:
        /*014c*/ 	.byte	0x04, 0x17
        /*014e*/ 	.short	(.L_16153 - .L_16152)
.L_16152:
        /*0150*/ 	.word	0x00000000
        /*0154*/ 	.short	0x0002
        /*0156*/ 	.short	0x0010
        /*0158*/ 	.byte	0x00, 0xf0, 0x21, 0x00


	//----- nvinfo : EIATTR_KPARAM_INFO
	.align		4
.L_16153:
        /*015c*/ 	.byte	0x04, 0x17
        /*015e*/ 	.short	(.L_16155 - .L_16154)
.L_16154:
        /*0160*/ 	.word	0x00000000
        /*0164*/ 	.short	0x0001
        /*0166*/ 	.short	0x0008
        /*0168*/ 	.byte	0x00, 0xf0, 0x21, 0x00


	//----- nvinfo : EIATTR_KPARAM_INFO
	.align		4
.L_16155:
        /*016c*/ 	.byte	0x04, 0x17
        /*016e*/ 	.short	(.L_16157 - .L_16156)
.L_16156:
        /*0170*/ 	.word	0x00000000
        /*0174*/ 	.short	0x0000
        /*0176*/ 	.short	0x0000
        /*0178*/ 	.byte	0x00, 0xf0, 0x21, 0x00


	//----- nvinfo : EIATTR_MAXREG_COUNT
	.align		4
.L_16157:
        /*017c*/ 	.byte	0x03, 0x1b
        /*017e*/ 	.short	0x00ff


	//----- nvinfo : EIATTR_NUM_BARRIERS
	.align		4
        /*0180*/ 	.byte	0x02, 0x4c
        /*0182*/ 	.byte	0x01
	.zero		1


	//----- nvinfo : EIATTR_EXTERNS
	.align		4
        /*0184*/ 	.byte	0x04, 0x0f
        /*0186*/ 	.short	(.L_16159 - .L_16158)


	//   ....[0]....
	.align		4
.L_16158:
        /*0188*/ 	.word	index@(__assertfail)


	//----- nvinfo : EIATTR_MERCURY_ISA_VERSION
	.align		4
.L_16159:
        /*018c*/ 	.byte	0x03, 0x5f
        /*018e*/ 	.short	0x0000


	//----- nvinfo : EIATTR_COOP_GROUP_MASK_REGIDS
	.align		4
        /*0190*/ 	.byte	0x04, 0x29
        /*0192*/ 	.short	(.L_16161 - .L_16160)


	//   ....[0]....
.L_16160:
        /*0194*/ 	.word	0xffffffff


	//   ....[1]....
        /*0198*/ 	.word	0xffffffff


	//   ....[2]....
        /*019c*/ 	.word	0xffffffff


	//   ....[3]....
        /*01a0*/ 	.word	0xffffffff


	//   ....[4]....
        /*01a4*/ 	.word	0xffffffff


	//   ....[5]....
        /*01a8*/ 	.word	0xffffffff


	//   ....[6]....
        /*01ac*/ 	.word	0xffffffff


	//   ....[7]....
        /*01b0*/ 	.word	0xffffffff


	//   ....[8]....
        /*01b4*/ 	.word	0xffffffff


	//   ....[9]....
        /*01b8*/ 	.word	0xffffffff


	//   ....[10]....
        /*01bc*/ 	.word	0xffffffff


	//   ....[11]....
        /*01c0*/ 	.word	0xffffffff


	//   ....[12]....
        /*01c4*/ 	.word	0xffffffff


	//   ....[13]....
        /*01c8*/ 	.word	0xffffffff


	//   ....[14]....
        /*01cc*/ 	.word	0xffffffff


	//   ....[15]....
        /*01d0*/ 	.word	0xffffffff


	//----- nvinfo : EIATTR_COOP_GROUP_INSTR_OFFSETS
	.align		4
.L_16161:
        /*01d4*/ 	.byte	0x04, 0x28
        /*01d6*/ 	.short	(.L_16163 - .L_16162)


	//   ....[0]....
.L_16162:
        /*01d8*/ 	.word	0x00000670


	//   ....[1]....
        /*01dc*/ 	.word	0x00000690


	//   ....[2]....
        /*01e0*/ 	.word	0x00000740


	//   ....[3]....
        /*01e4*/ 	.word	0x00000760


	//   ....[4]....
        /*01e8*/ 	.word	0x00000780


	//   ....[5]....
        /*01ec*/ 	.word	0x000015b0


	//   ....[6]....
        /*01f0*/ 	.word	0x00001610


	//   ....[7]....
        /*01f4*/ 	.word	0x00001640


	//   ....[8]....
        /*01f8*/ 	.word	0x00001660


	//   ....[9]....
        /*01fc*/ 	.word	0x00001680


	//   ....[10]....
        /*0200*/ 	.word	0x000016d0


	//   ....[11]....
        /*0204*/ 	.word	0x000016f0


	//   ....[12]....
        /*0208*/ 	.word	0x00001710


	//   ....[13]....
        /*020c*/ 	.word	0x000028d0


	//   ....[14]....
        /*0210*/ 	.word	0x00002940


	//   ....[15]....
        /*0214*/ 	.word	0x000029a0


	//----- nvinfo : EIATTR_SYSCALL_OFFSETS
	.align		4
.L_16163:
        /*0218*/ 	.byte	0x04, 0x46
        /*021a*/ 	.short	(.L_16165 - .L_16164)


	//   ....[0]....
.L_16164:
        /*021c*/ 	.word	0x00002860


	//----- nvinfo : EIATTR_EXIT_INSTR_OFFSETS
	.align		4
.L_16165:
        /*0220*/ 	.byte	0x04, 0x1c
        /*0222*/ 	.short	(.L_16167 - .L_16166)


	//   ....[0]....
.L_16166:
        /*0224*/ 	.word	0x00000090


	//   ....[1]....
        /*0228*/ 	.word	0x000024b0


	//   ....[2]....
        /*022c*/ 	.word	0x000026b0


	//   ....[3]....
        /*0230*/ 	.word	0x00002730


	//   ....[4]....
        /*0234*/ 	.word	0x00002870


	//----- nvinfo : EIATTR_CTAIDZ_USED
	.align		4
.L_16167:
        /*0238*/ 	.byte	0x01, 0x04
	.zero		2


	//----- nvinfo : EIATTR_CRS_STACK_SIZE
	.align		4
        /*023c*/ 	.byte	0x04, 0x1e
        /*023e*/ 	.short	(.L_16169 - .L_16168)
.L_16168:
        /*0240*/ 	.word	0x00000000
.L_16169:


//--------------------- .nv.info._ZN4vllm25paged_attention_v2_kernelI13__nv_bfloat16hLi96ELi8ELi128ELNS_18Fp8KVCacheDataTypeE1ELb0ELi512EEEvPfS3_PT_PKS4_PKT0_SA_ifPKiSC_iPKfiiiSE_SE_iiiii --------------------------
	.section	.nv.info._ZN4vllm25paged_attention_v2_kernelI13__nv_bfloat16hLi96ELi8ELi128ELNS_18Fp8KVCacheDataTypeE1ELb0ELi512EEEvPfS3_PT_PKS4_PKT0_SA_ifPKiSC_iPKfiiiSE_SE_iiiii,"",@"SHT_CUDA_INFO"
	.sectionflags	@""
	.align	4


	//----- nvinfo : EIATTR_CUDA_API_VERSION
	.align		4
        /*0000*/ 	.byte	0x04, 0x37
        /*0002*/ 	.short	(.L_16171 - .L_16170)
.L_16170:
        /*0004*/ 	.word	0x00000082


	//----- nvinfo : EIATTR_SW2861232_WAR
	.align		4
.L_16171:
        /*0008*/ 	.byte	0x01, 0x35
	.zero		2


	//----- nvinfo : EIATTR_PARAM_CBANK
	.align		4
        /*000c*/ 	.byte	0x04, 0x0a
        /*000e*/ 	.short	(.L_16173 - .L_16172)
	.align		4
.L_16172:
        /*0010*/ 	.word	index@(.nv.constant0._ZN4vllm25paged_attention_v2_kernelI13__nv_bfloat16hLi96ELi8ELi128ELNS_18Fp8KVCacheDataTypeE1ELb0ELi512EEEvPfS3_PT_PKS4_PKT0_SA_ifPKiSC_iPKfiiiSE_SE_iiiii)
        /*0014*/ 	.short	0x0160
        /*0016*/ 	.short	0x008c


	//----- nvinfo : EIATTR_CBANK_PARAM_SIZE
	.align		4
.L_16173:
        /*0018*/ 	.byte	0x03, 0x19
        /*001a*/ 	.short	0x008c


	//----- nvinfo : EIATTR_KPARAM_INFO
	.align		4
        /*001c*/ 	.byte	0x04, 0x17
        /*001e*/ 	.short	(.L_16175 - .L_16174)
.L_16174:
        /*0020*/ 	.word	0x00000000
        /*0024*/ 	.short	0x0015
        /*0026*/ 	.short	0x0088
        /*0028*/ 	.byte	0x00, 0xf0, 0x11, 0x00


	//----- nvinfo : EIATTR_KPARAM_INFO
	.align		4
.L_16175:
        /*002c*/ 	.byte	0x04, 0x17
        /*002e*/ 	.short	(.L_16177 - .L_16176)
.L_16176:
        /*0030*/ 	.word	0x00000000
        /*0034*/ 	.short	0x0014
        /*0036*/ 	.short	0x0084
        /*0038*/ 	.byte	0x00, 0xf0, 0x11, 0x00


	//----- nvinfo : EIATTR_KPARAM_INFO
	.align		4
.L_16177:
        /*003c*/ 	.byte	0x04, 0x17
        /*003e*/ 	.short	(.L_16179 - .L_16178)
.L_16178:
        /*0040*/ 	.word	0x00000000
        /*0044*/ 	.short	0x0013
        /*0046*/ 	.short	0x0080
        /*0048*/ 	.byte	0x00, 0xf0, 0x11, 0x00


	//----- nvinfo : EIATTR_KPARAM_INFO
	.align		4
.L_16179:
        /*004c*/ 	.byte	0x04, 0x17
        /*004e*/ 	.short	(.L_16181 - .L_16180)
.L_16180:
        /*0050*/ 	.word	0x00000000
        /*0054*/ 	.short	0x0012
        /*0056*/ 	.short	0x007c
        /*0058*/ 	.byte	0x00, 0xf0, 0x11, 0x00


	//----- nvinfo : EIATTR_KPARAM_INFO
	.align		4
.L_16181:
        /*005c*/ 	.byte	0x04, 0x17
        /*005e*/ 	.short	(.L_16183 - .L_16182)
.L_16182:
        /*0060*/ 	.word	0x00000000
        /*0064*/ 	.short	0x0011
        /*0066*/ 	.short	0x0078
        /*0068*/ 	.byte	0x00, 0xf0, 0x11, 0x00


	//----- nvinfo : EIATTR_KPARAM_INFO
	.align		4
.L_16183:
        /*006c*/ 	.byte	0x04, 0x17
        /*006e*/ 	.short	(.L_16185 - .L_16184)
.L_16184:
        /*0070*/ 	.word	0x00000000
        /*0074*/ 	.short	0x0010
        /*0076*/ 	.short	0x0070
        /*0078*/ 	.byte	0x00, 0xf0, 0x21, 0x00


	//----- nvinfo : EIATTR_KPARAM_INFO
	.align		4
.L_16185:
        /*007c*/ 	.byte	0x04, 0x17
        /*007e*/ 	.short	(.L_16187 - .L_16186)
.L_16186:
        /*0080*/ 	.word	0x00000000
        /*0084*/ 	.short	0x000f
        /*0086*/ 	.short	0x0068
        /*0088*/ 	.byte	0x00, 0xf0, 0x21, 0x00


	//----- nvinfo : EIATTR_KPARAM_INFO
	.align		4
.L_16187:
        /*008c*/ 	.byte	0x04, 0x17
        /*008e*/ 	.short	(.L_16189 - .L_16188)
.L_16188:
        /*0090*/ 	.word	0x00000000
        /*0094*/ 	.short	0x000e
        /*0096*/ 	.short	0x0060
        /*0098*/ 	.byte	0x00, 0xf0, 0x11, 0x00


	//----- nvinfo : EIATTR_KPARAM_INFO
	.align		4
.L_16189:
        /*009c*/ 	.byte	0x04, 0x17
        /*009e*/ 	.short	(.L_16191 - .L_16190)
.L_16190:
        /*00a0*/ 	.word	0x00000000
        /*00a4*/ 	.short	0x000d
        /*00a6*/ 	.short	0x005c
        /*00a8*/ 	.byte	0x00, 0xf0, 0x11, 0x00


	//----- nvinfo : EIATTR_KPARAM_INFO
	.align		4
.L_16191:
        /*00ac*/ 	.byte	0x04, 0x17
        /*00ae*/ 	.short	(.L_16193 - .L_16192)
.L_16192:
        /*00b0*/ 	.word	0x00000000
        /*00b4*/ 	.short	0x000c
        /*00b6*/ 	.short	0x0058
        /*00b8*/ 	.byte	0x00, 0xf0, 0x11, 0x00


	//----- nvinfo : EIATTR_KPARAM_INFO
	.align		4
.L_16193:
        /*00bc*/ 	.byte	0x04, 0x17
        /*00be*/ 	.short	(.L_16195 - .L_16194)
.L_16194:
        /*00c0*/ 	.word	0x00000000
        /*00c4*/ 	.short	0x000b
        /*00c6*/ 	.short	0x0050
        /*00c8*/ 	.byte	0x00, 0xf0, 0x21, 0x00


	//----- nvinfo : EIATTR_KPARAM_INFO
	.align		4
.L_16195:
        /*00cc*/ 	.byte	0x04, 0x17
        /*00ce*/ 	.short	(.L_16197 - .L_16196)
.L_16196:
        /*00d0*/ 	.word	0x00000000
        /*00d4*/ 	.short	0x000a
        /*00d6*/ 	.short	0x0048
        /*00d8*/ 	.byte	0x00, 0xf0, 0x11, 0x00


	//----- nvinfo : EIATTR_KPARAM_INFO
	.align		4
.L_16197:
        /*00dc*/ 	.byte	0x04, 0x17
        /*00de*/ 	.short	(.L_16199 - .L_16198)
.L_16198:
        /*00e0*/ 	.word	0x00000000
        /*00e4*/ 	.short	0x0009
        /*00e6*/ 	.short	0x0040
        /*00e8*/ 	.byte	0x00, 0xf0, 0x21, 0x00


	//----- nvinfo : EIATTR_KPARAM_INFO
	.align		4
.L_16199:
        /*00ec*/ 	.byte	0x04, 0x17
        /*00ee*/ 	.short	(.L_16201 - .L_16200)
.L_16200:
        /*00f0*/ 	.word	0x00000000
        /*00f4*/ 	.short	0x0008
        /*00f6*/ 	.short	0x0038
        /*00f8*/ 	.byte	0x00, 0xf0, 0x21, 0x00


	//----- nvinfo : EIATTR_KPARAM_INFO
	.align		4
.L_16201:
        /*00fc*/ 	.byte	0x04, 0x17
        /*00fe*/ 	.short	(.L_16203 - .L_16202)
.L_16202:
        /*0100*/ 	.word	0x00000000
        /*0104*/ 	.short	0x0007
        /*0106*/ 	.short	0x0034
        /*0108*/ 	.byte	0x00, 0xf0, 0x11, 0x00


	//----- nvinfo : EIATTR_KPARAM_INFO
	.align		4
.L_16203:
        /*010c*/ 	.byte	0x04, 0x17
        /*010e*/ 	.short	(.L_16205 - .L_16204)
.L_16204:
        /*0110*/ 	.word	0x00000000
        /*0114*/ 	.short	0x0006
        /*0116*/ 	.short	0x0030
        /*0118*/ 	.byte	0x00, 0xf0, 0x11, 0x00


	//----- nvinfo : EIATTR_KPARAM_INFO
	.align		4
.L_16205:
        /*011c*/ 	.byte	0x04, 0x17
        /*011e*/ 	.short	(.L_16207 - .L_16206)
.L_16206:
        /*0120*/ 	.word	0x00000000
        /*0124*/ 	.short	0x0005
        /*0126*/ 	.short	0x0028
        /*0128*/ 	.byte	0x00, 0xf0, 0x21, 0x00


	//----- nvinfo : EIATTR_KPARAM_INFO
	.align		4
.L_16207:
        /*012c*/ 	.byte	0x04, 0x17
        /*012e*/ 	.short	(.L_16209 - .L_16208)
.L_16208:
        /*0130*/ 	.word	0x00000000
        /*0134*/ 	.short	0x0004
        /*0136*/ 	.short	0x0020
        /*0138*/ 	.byte	0x00, 0xf0, 0x21, 0x00


	//----- nvinfo : EIATTR_KPARAM_INFO
	.align		4
.L_16209:
        /*013c*/ 	.byte	0x04, 0x17
        /*013e*/ 	.short	(.L_16211 - .L_16210)
.L_16210:
        /*0140*/ 	.word	0x00000000
        /*0144*/ 	.short	0x0003
        /*0146*/ 	.short	0x0018
        /*0148*/ 	.byte	0x00, 0xf0, 0x21, 0x00


	//----- nvinfo : EIATTR_KPARAM_INFO
	.align		4
.L_16211:
        /*014c*/ 	.byte	0x04, 0x17
        /*014e*/ 	.short	(.L_16213 - .L_16212)
.L_16212:
        /*0150*/ 	.word	0x00000000
        /*0154*/ 	.short	0x0002
        /*0156*/ 	.short	0x0010
        /*0158*/ 	.byte	0x00, 0xf0, 0x21, 0x00


	//----- nvinfo : EIATTR_KPARAM_INFO
	.align		4
.L_16213:
        /*015c*/ 	.byte	0x04, 0x17
        /*015e*/ 	.short	(.L_16215 - .L_16214)
.L_16214:
        /*0160*/ 	.word	0x00000000
        /*0164*/ 	.short	0x0001
        /*0166*/ 	.short	0x0008
        /*0168*/ 	.byte	0x00, 0xf0, 0x21, 0x00


	//----- nvinfo : EIATTR_KPARAM_INFO
	.align		4
.L_16215:
        /*016c*/ 	.byte	0x04, 0x17
        /*016e*/ 	.short	(.L_16217 - .L_16216)
.L_16216:
        /*0170*/ 	.word	0x00000000
        /*0174*/ 	.short	0x0000
        /*0176*/ 	.short	0x0000
        /*0178*/ 	.byte	0x00, 0xf0, 0x21, 0x00


	//----- nvinfo : EIATTR_MAXREG_COUNT
	.align		4
.L_16217:
        /*017c*/ 	.byte	0x03, 0x1b
        /*017e*/ 	.short	0x00ff


	//----- nvinfo : EIATTR_NUM_BARRIERS
	.align		4
        /*0180*/ 	.byte	0x02, 0x4c
        /*0182*/ 	.byte	0x01
	.zero		1


	//----- nvinfo : EIATTR_EXTERNS
	.align		4
        /*0184*/ 	.byte	0x04, 0x0f
        /*0186*/ 	.short	(.L_16219 - .L_16218)


	//   ....[0]....
	.align		4
.L_16218:
        /*0188*/ 	.word	index@(__assertfail)


	//----- nvinfo : EIATTR_MERCURY_ISA_VERSION
	.align		4
.L_16219:
        /*018c*/ 	.byte	0x03, 0x5f
        /*018e*/ 	.short	0x0000


	//----- nvinfo : EIATTR_COOP_GROUP_MASK_REGIDS
	.align		4
        /*0190*/ 	.byte	0x04, 0x29
        /*0192*/ 	.short	(.L_16221 - .L_16220)


	//   ....[0]....
.L_16220:
        /*0194*/ 	.word	0xffffffff


	//   ....[1]....
        /*0198*/ 	.word	0xffffffff


	//   ....[2]....
        /*019c*/ 	.word	0xffffffff


	//   ....[3]....
        /*01a0*/ 	.word	0xffffffff


	//   ....[4]....
        /*01a4*/ 	.word	0xffffffff


	//   ....[5]....
        /*01a8*/ 	.word	0xffffffff


	//   ....[6]....
        /*01ac*/ 	.word	0xffffffff


	//   ....[7]....
        /*01b0*/ 	.word	0xffffffff


	//   ....[8]....
        /*01b4*/ 	.word	0xffffffff


	//   ....[9]....
        /*01b8*/ 	.word	0xffffffff


	//   ....[10]....
        /*01bc*/ 	.word	0xffffffff


	//   ....[11]....
        /*01c0*/ 	.word	0xffffffff


	//   ....[12]....
        /*01c4*/ 	.word	0xffffffff


	//   ....[13]....
        /*01c8*/ 	.word	0xffffffff


	//   ....[14]....
        /*01cc*/ 	.word	0xffffffff


	//   ....[15]....
        /*01d0*/ 	.word	0xffffffff


	//----- nvinfo : EIATTR_COOP_GROUP_INSTR_OFFSETS
	.align		4
.L_16221:
        /*01d4*/ 	.byte	0x04, 0x28
        /*01d6*/ 	.short	(.L_16223 - .L_16222)


	//   ....[0]....
.L_16222:
        /*01d8*/ 	.word	0x00000670


	//   ....[1]....
        /*01dc*/ 	.word	0x00000690


	//   ....[2]....
        /*01e0*/ 	.word	0x00000740


	//   ....[3]....
        /*01e4*/ 	.word	0x00000760


	//   ....[4]....
        /*01e8*/ 	.word	0x00000780


	//   ....[5]....
        /*01ec*/ 	.word	0x000015b0


	//   ....[6]....
        /*01f0*/ 	.word	0x00001610


	//   ....[7]....
        /*01f4*/ 	.word	0x00001640


	//   ....[8]....
        /*01f8*/ 	.word	0x00001660


	//   ....[9]....
        /*01fc*/ 	.word	0x00001680


	//   ....[10]....
        /*0200*/ 	.word	0x000016d0


	//   ....[11]....
        /*0204*/ 	.word	0x000016f0


	//   ....[12]....
        /*0208*/ 	.word	0x00001710


	//   ....[13]....
        /*020c*/ 	.word	0x000026e0


	//   ....[14]....
        /*0210*/ 	.word	0x00002750


	//   ....[15]....
        /*0214*/ 	.word	0x000027b0


	//----- nvinfo : EIATTR_SYSCALL_OFFSETS
	.align		4
.L_16223:
        /*0218*/ 	.byte	0x04, 0x46
        /*021a*/ 	.short	(.L_16225 - .L_16224)


	//   ....[0]....
.L_16224:
        /*021c*/ 	.word	0x00002670


	//----- nvinfo : EIATTR_EXIT_INSTR_OFFSETS
	.align		4
.L_16225:
        /*0220*/ 	.byte	0x04, 0x1c
        /*0222*/ 	.short	(.L_16227 - .L_16226)


	//   ....[0]....
.L_16226:
        /*0224*/ 	.word	0x00000090


	//   ....[1]....
        /*0228*/ 	.word	0x00002320


	//   ....[2]....
        /*022c*/ 	.word	0x00002540


	//   ....[3]....
        /*0230*/ 	.word	0x00002680


	//----- nvinfo : EIATTR_CTAIDZ_USED
	.align		4
.L_16227:
        /*0234*/ 	.byte	0x01, 0x04
	.zero		2


	//----- nvinfo : EIATTR_CRS_STACK_SIZE
	.align		4
        /*0238*/ 	.byte	0x04, 0x1e
        /*023a*/ 	.short	(.L_16229 - .L_16228)
.L_16228:
        /*023c*/ 	.word	0x00000000
.L_16229:


//--------------------- .nv.info._ZN4vllm25paged_attention_v2_kernelI13__nv_bfloat16hLi80ELi8ELi128ELNS_18Fp8KVCacheDataTypeE1ELb0ELi512EEEvPfS3_PT_PKS4_PKT0_SA_ifPKiSC_iPKfiiiSE_SE_iiiii --------------------------
	.section	.nv.info._ZN4vllm25paged_attention_v2_kernelI13__nv_bfloat16hLi80ELi8ELi128ELNS_18Fp8KVCacheDataTypeE1ELb0ELi512EEEvPfS3_PT_PKS4_PKT0_SA_ifPKiSC_iPKfiiiSE_SE_iiiii,"",@"SHT_CUDA_INFO"
	.sectionflags	@""
	.align	4


	//----- nvinfo : EIATTR_CUDA_API_VERSION
	.align		4
        /*0000*/ 	.byte	0x04, 0x37
        /*0002*/ 	.short	(.L_16231 - .L_16230)
.L_16230:
        /*0004*/ 	.word	0x00000082


	//----- nvinfo : EIATTR_SW2861232_WAR
	.align		4
.L_16231:
        /*0008*/ 	.byte	0x01, 0x35
	.zero		2


	//----- nvinfo : EIATTR_PARAM_CBANK
	.align		4
        /*000c*/ 	.byte	0x04, 0x0a
        /*000e*/ 	.short	(.L_16233 - .L_16232)
	.align		4
.L_16232:
        /*0010*/ 	.word	index@(.nv.constant0._ZN4vllm25paged_attention_v2_kernelI13__nv_bfloat16hLi80ELi8ELi128ELNS_18Fp8KVCacheDataTypeE1ELb0ELi512EEEvPfS3_PT_PKS4_PKT0_SA_ifPKiSC_iPKfiiiSE_SE_iiiii)
        /*0014*/ 	.short	0x0160
        /*0016*/ 	.short	0x008c


	//----- nvinfo : EIATTR_CBANK_PARAM_SIZE
	.align		4
.L_16233:
        /*0018*/ 	.byte	0x03, 0x19
        /*001a*/ 	.short	0x008c


	//----- nvinfo : EIATTR_KPARAM_INFO
	.align		4
        /*001c*/ 	.byte	0x04, 0x17
        /*001e*/ 	.short	(.L_16235 - .L_16234)
.L_16234:
        /*0020*/ 	.word	0x00000000
        /*0024*/ 	.short	0x0015
        /*0026*/ 	.short	0x0088
        /*0028*/ 	.byte	0x00, 0xf0, 0x11, 0x00


	//----- nvinfo : EIATTR_KPARAM_INFO
	.align		4
.L_16235:
        /*002c*/ 	.byte	0x04, 0x17
        /*002e*/ 	.short	(.L_16237 - .L_16236)
.L_16236:
        /*0030*/ 	.word	0x00000000
        /*0034*/ 	.short	0x0014
        /*0036*/ 	.short	0x0084
        /*0038*/ 	.byte	0x00, 0xf0, 0x11, 0x00


	//----- nvinfo : EIATTR_KPARAM_INFO
	.align		4
.L_16237:
        /*003c*/ 	.byte	0x04, 0x17
        /*003e*/ 	.short	(.L_16239 - .L_16238)
.L_16238:
        /*0040*/ 	.word	0x00000000
        /*0044*/ 	.short	0x0013
        /*0046*/ 	.short	0x0080
        /*0048*/ 	.byte	0x00, 0xf0, 0x11, 0x00


	//----- nvinfo : EIATTR_KPARAM_INFO
	.align		4
.L_16239:
        /*004c*/ 	.byte	0x04, 0x17
        /*004e*/ 	.short	(.L_16241 - .L_16240)
.L_16240:
        /*0050*/ 	.word	0x00000000
        /*0054*/ 	.short	0x0012
        /*0056*/ 	.short	0x007c
        /*0058*/ 	.byte	0x00, 0xf0, 0x11, 0x00


	//----- nvinfo : EIATTR_KPARAM_INFO
	.align		4
.L_16241:
        /*005c*/ 	.byte	0x04, 0x17
        /*005e*/ 	.short	(.L_16243 - .L_16242)
.L_16242:
        /*0060*/ 	.word	0x00000000
        /*0064*/ 	.short	0x0011
        /*0066*/ 	.short	0x0078
        /*0068*/ 	.byte	0x00, 0xf0, 0x11, 0x00


	//----- nvinfo : EIATTR_KPARAM_INFO
	.align		4
.L_16243:
        /*006c*/ 	.byte	0x04, 0x17
        /*006e*/ 	.short	(.L_16245 - .L_16244)
.L_16244:
        /*0070*/ 	.word	0x00000000
        /*0074*/ 	.short	0x0010
        /*0076*/ 	.short	0x0070
        /*0078*/ 	.byte	0x00, 0xf0, 0x21, 0x00


	//----- nvinfo : EIATTR_KPARAM_INFO
	.align		4
.L_16245:
        /*007c*/ 	.byte	0x04, 0x17
        /*007e*/ 	.short	(.L_16247 - .L_16246)
.L_16246:
        /*0080*/ 	.word	0x00000000
        /*0084*/ 	.short	0x000f
        /*0086*/ 	.short	0x0068
        /*0088*/ 	.byte	0x00, 0xf0, 0x21, 0x00


	//----- nvinfo : EIATTR_KPARAM_INFO
	.align		4
.L_16247:
        /*008c*/ 	.byte	0x04, 0x17
        /*008e*/ 	.short	(.L_16249 - .L_16248)
.L_16248:
        /*0090*/ 	.word	0x00000000
        /*0094*/ 	.short	0x000e
        /*0096*/ 	.short	0x0060
        /*0098*/ 	.byte	0x00, 0xf0, 0x11, 0x00


	//----- nvinfo : EIATTR_KPARAM_INFO
	.align		4
.L_16249:
        /*009c*/ 	.byte	0x04, 0x17
        /*009e*/ 	.short	(.L_16251 - .L_16250)
.L_16250:
        /*00a0*/ 	.word	0x00000000
        /*00a4*/ 	.short	0x000d
        /*00a6*/ 	.short	0x005c
        /*00a8*/ 	.byte	0x00, 0xf0, 0x11, 0x00


	//----- nvinfo : EIATTR_KPARAM_INFO
	.align		4
.L_16251:
        /*00ac*/ 	.byte	0x04, 0x17
        /*00ae*/ 	.short	(.L_16253 - .L_16252)
.L_16252:
        /*00b0*/ 	.word	0x00000000
        /*00b4*/ 	.short	0x000c
        /*00b6*/ 	.short	0x0058
        /*00b8*/ 	.byte	0x00, 0xf0, 0x11, 0x00


	//----- nvinfo : EIATTR_KPARAM_INFO
	.align		4
.L_16253:
        /*00bc*/ 	.byte	0x04, 0x17
        /*00be*/ 	.short	(.L_16255 - .L_16254)
.L_16254:
        /*00c0*/ 	.word	0x00000000
        /*00c4*/ 	.short	0x000b
        /*00c6*/ 	.short	0x0050
        /*00c8*/ 	.byte	0x00, 0xf0, 0x21, 0x00


	//----- nvinfo : EIATTR_KPARAM_INFO
	.align		4
.L_16255:
        /*00cc*/ 	.byte	0x04, 0x17
        /*00ce*/ 	.short	(.L_16257 - .L_16256)
.L_16256:
        /*00d0*/ 	.word	0x00000000
        /*00d4*/ 	.short	0x000a
        /*00d6*/ 	.short	0x0048
        /*00d8*/ 	.byte	0x00, 0xf0, 0x11, 0x00


	//----- nvinfo : EIATTR_KPARAM_INFO
	.align		4
.L_16257:
        /*00dc*/ 	.byte	0x04, 0x17
        /*00de*/ 	.short	(.L_16259 - .L_16258)
.L_16258:
        /*00e0*/ 	.word	0x00000000
        /*00e4*/ 	.short	0x0009
        /*00e6*/ 	.short	0x0040
        /*00e8*/ 	.byte	0x00, 0xf0, 0x21, 0x00


	//----- nvinfo : EIATTR_KPARAM_INFO
	.align		4
.L_16259:
        /*00ec*/ 	.byte	0x04, 0x17
        /*00ee*/ 	.short	(.L_16261 - .L_16260)
.L_16260:
        /*00f0*/ 	.word	0x00000000
        /*00f4*/ 	.short	0x0008
        /*00f6*/ 	.short	0x0038
        /*00f8*/ 	.byte	0x00, 0xf0, 0x21, 0x00


	//----- nvinfo : EIATTR_KPARAM_INFO
	.align		4
.L_16261:
        /*00fc*/ 	.byte	0x04, 0x17
        /*00fe*/ 	.short	(.L_16263 - .L_16262)
.L_16262:
        /*0100*/ 	.word	0x00000000
        /*0104*/ 	.short	0x0007
        /*0106*/ 	.short	0x0034
        /*0108*/ 	.byte	0x00, 0xf0, 0x11, 0x00


	//----- nvinfo : EIATTR_KPARAM_INFO
	.align		4
.L_16263:
        /*010c*/ 	.byte	0x04, 0x17
        /*010e*/ 	.short	(.L_16265 - .L_16264)
.L_16264:
        /*0110*/ 	.word	0x00000000
        /*0114*/ 	.short	0x0006
        /*0116*/ 	.short	0x0030
        /*0118*/ 	.byte	0x00, 0xf0, 0x11, 0x00


	//----- nvinfo : EIATTR_KPARAM_INFO
	.align		4
.L_16265:
        /*011c*/ 	.byte	0x04, 0x17
        /*011e*/ 	.short	(.L_16267 - .L_16266)
.L_16266:
        /*0120*/ 	.word	0x00000000
        /*0124*/ 	.short	0x0005
        /*0126*/ 	.short	0x0028
        /*0128*/ 	.byte	0x00, 0xf0, 0x21, 0x00


	//----- nvinfo : EIATTR_KPARAM_INFO
	.align		4
.L_16267:
        /*012c*/ 	.byte	0x04, 0x17
        /*012e*/ 	.short	(.L_16269 - .L_16268)
.L_16268:
        /*0130*/ 	.word	0x00000000
        /*0134*/ 	.short	0x0004
        /*0136*/ 	.short	0x0020
        /*0138*/ 	.byte	0x00, 0xf0, 0x21, 0x00


	//----- nvinfo : EIATTR_KPARAM_INFO
	.align		4
.L_16269:
        /*013c*/ 	.byte	0x04, 0x17
        /*013e*/ 	.short	(.L_16271 - .L_16270)
.L_16270:
        /*0140*/ 	.word	0x00000000
        /*0144*/ 	.short	0x0003
        /*0146*/ 	.short	0x0018
        /*0148*/ 	.byte	0x00, 0xf0, 0x21, 0x00


	//----- nvinfo : EIATTR_KPARAM_INFO
	.align		4
.L_16271:
        /*014c*/ 	.byte	0x04, 0x17
        /*014e*/ 	.short	(.L_16273 - .L_16272)
.L_16272:
        /*0150*/ 	.word	0x00000000
        /*0154*/ 	.short	0x0002
        /*0156*/ 	.short	0x0010
        /*0158*/ 	.byte	0x00, 0xf0, 0x21, 0x00


	//----- nvinfo : EIATTR_KPARAM_INFO
	.align		4
.L_16273:
        /*015c*/ 	.byte	0x04, 0x17
        /*015e*/ 	.short	(.L_16275 - .L_16274)
.L_16274:
        /*0160*/ 	.word	0x00000000
        /*0164*/ 	.short	0x0001
        /*0166*/ 	.short	0x0008
        /*0168*/ 	.byte	0x00, 0xf0, 0x21, 0x00


	//----- nvinfo : EIATTR_KPARAM_INFO
	.align		4
.L_16275:
        /*016c*/ 	.byte	0x04, 0x17
        /*016e*/ 	.short	(.L_16277 - .L_16276)
.L_16276:
        /*0170*/ 	.word	0x00000000
        /*0174*/ 	.short	0x0000
        /*0176*/ 	.short	0x0000
        /*0178*/ 	.byte	0x00, 0xf0, 0x21, 0x00


	//----- nvinfo : EIATTR_MAXREG_COUNT
	.align		4
.L_16277:
        /*017c*/ 	.byte	0x03, 0x1b
        /*017e*/ 	.short	0x00ff


	//----- nvinfo : EIATTR_NUM_BARRIERS
	.align		4
        /*0180*/ 	.byte	0x02, 0x4c
        /*0182*/ 	.byte	0x01
	.zero		1


	//----- nvinfo : EIATTR_EXTERNS
	.align		4
        /*0184*/ 	.byte	0x04, 0x0f
        /*0186*/ 	.short	(.L_16279 - .L_16278)


	//   ....[0]....
	.align		4
.L_16278:
        /*0188*/ 	.word	index@(__assertfail)


	//----- nvinfo : EIATTR_MERCURY_ISA_VERSION
	.align		4
.L_16279:
        /*018c*/ 	.byte	0x03, 0x5f
        /*018e*/ 	.short	0x0000


	//----- nvinfo : EIATTR_COOP_GROUP_MASK_REGIDS
	.align		4
        /*0190*/ 	.byte	0x04, 0x29
        /*0192*/ 	.short	(.L_16281 - .L_16280)


	//   ....[0]....
.L_16280:
        /*0194*/ 	.word	0xffffffff


	//   ....[1]....
        /*0198*/ 	.word	0xffffffff


	//   ....[2]....
        /*019c*/ 	.word	0xffffffff


	//   ....[3]....
        /*01a0*/ 	.word	0xffffffff


	//   ....[4]....
        /*01a4*/ 	.word	0xffffffff


	//   ....[5]....
        /*01a8*/ 	.word	0xffffffff


	//   ....[6]....
        /*01ac*/ 	.word	0xffffffff


	//   ....[7]....
        /*01b0*/ 	.word	0xffffffff


	//   ....[8]....
        /*01b4*/ 	.word	0xffffffff


	//   ....[9]....
        /*01b8*/ 	.word	0xffffffff


	//   ....[10]....
        /*01bc*/ 	.word	0xffffffff


	//   ....[11]....
        /*01c0*/ 	.word	0xffffffff


	//   ....[12]....
        /*01c4*/ 	.word	0xffffffff


	//   ....[13]....
        /*01c8*/ 	.word	0xffffffff


	//   ....[14]....
        /*01cc*/ 	.word	0xffffffff


	//   ....[15]....
        /*01d0*/ 	.word	0xffffffff


	//----- nvinfo : EIATTR_COOP_GROUP_INSTR_OFFSETS
	.align		4
.L_16281:
        /*01d4*/ 	.byte	0x04, 0x28
        /*01d6*/ 	.short	(.L_16283 - .L_16282)


	//   ....[0]....
.L_16282:
        /*01d8*/ 	.word	0x00000670


	//   ....[1]....
        /*01dc*/ 	.word	0x00000690


	//   ....[2]....
        /*01e0*/ 	.word	0x00000740


	//   ....[3]....
        /*01e4*/ 	.word	0x00000760


	//   ....[4]....
        /*01e8*/ 	.word	0x00000780


	//   ....[5]....
        /*01ec*/ 	.word	0x000015b0


	//   ....[6]....
        /*01f0*/ 	.word	0x00001610


	//   ....[7]....
        /*01f4*/ 	.word	0x00001640


	//   ....[8]....
        /*01f8*/ 	.word	0x00001660


	//   ....[9]....
        /*01fc*/ 	.word	0x00001680


	//   ....[10]....
        /*0200*/ 	.word	0x000016d0


	//   ....[11]....
        /*0204*/ 	.word	0x000016f0


	//   ....[12]....
        /*0208*/ 	.word	0x00001710


	//   ....[13]....
        /*020c*/ 	.word	0x000027f0


	//   ....[14]....
        /*0210*/ 	.word	0x00002860


	//   ....[15]....
        /*0214*/ 	.word	0x000028c0


	//----- nvinfo : EIATTR_SYSCALL_OFFSETS
	.align		4
.L_16283:
        /*0218*/ 	.byte	0x04, 0x46
        /*021a*/ 	.short	(.L_16285 - .L_16284)


	//   ....[0]....
.L_16284:
        /*021c*/ 	.word	0x00002780


	//----- nvinfo : EIATTR_EXIT_INSTR_OFFSETS
	.align		4
.L_16285:
        /*0220*/ 	.byte	0x04, 0x1c
        /*0222*/ 	.short	(.L_16287 - .L_16286)


	//   ....[0]....
.L_16286:
        /*0224*/ 	.word	0x00000090


	//   ....[1]....
        /*0228*/ 	.word	0x00002440


	//   ....[2]....
        /*022c*/ 	.word	0x000025d0


	//   ....[3]....
        /*0230*/ 	.word	0x00002650


	//   ....[4]....
        /*0234*/ 	.word	0x00002790


	//----- nvinfo : EIATTR_CTAIDZ_USED
	.align		4
.L_16287:
        /*0238*/ 	.byte	0x01, 0x04
	.zero		2


	//----- nvinfo : EIATTR_CRS_STACK_SIZE
	.align		4
        /*023c*/ 	.byte	0x04, 0x1e
        /*023e*/ 	.short	(.L_16289 - .L_16288)
.L_16288:
        /*0240*/ 	.word	0x00000000
.L_16289:


//--------------------- .nv.info._ZN4vllm25paged_attention_v2_kernelI13__nv_bfloat16hLi64ELi8ELi128ELNS_18Fp8KVCacheDataTypeE1ELb0ELi512EEEvPfS3_PT_PKS4_PKT0_SA_ifPKiSC_iPKfiiiSE_SE_iiiii --------------------------
	.section	.nv.info._ZN4vllm25paged_attention_v2_kernelI13__nv_bfloat16hLi64ELi8ELi128ELNS_18Fp8KVCacheDataTypeE1ELb0ELi512EEEvPfS3_PT_PKS4_PKT0_SA_ifPKiSC_iPKfiiiSE_SE_iiiii,"",@"SHT_CUDA_INFO"
	.sectionflags	@""
	.align	4


	//----- nvinfo : EIATTR_CUDA_API_VERSION
	.align		4
        /*0000*/ 	.byte	0x04, 0x37
        /*0002*/ 	.short	(.L_16291 - .L_16290)
.L_16290:
        /*0004*/ 	.word	0x00000082


	//----- nvinfo : EIATTR_SW2861232_WAR
	.align		4
.L_16291:
        /*0008*/ 	.byte	0x01, 0x35
	.zero		2


	//----- nvinfo : EIATTR_PARAM_CBANK
	.align		4
        /*000c*/ 	.byte	0x04, 0x0a
        /*000e*/ 	.short	(.L_16293 - .L_16292)
	.align		4
.L_16292:
        /*0010*/ 	.word	index@(.nv.constant0._ZN4vllm25paged_attention_v2_kernelI13__nv_bfloat16hLi64ELi8ELi128ELNS_18Fp8KVCacheDataTypeE1ELb0ELi512EEEvPfS3_PT_PKS4_PKT0_SA_ifPKiSC_iPKfiiiSE_SE_iiiii)
        /*0014*/ 	.short	0x0160
        /*0016*/ 	.short	0x008c


	//----- nvinfo : EIATTR_CBANK_PARAM_SIZE
	.align		4
.L_16293:
        /*0018*/ 	.byte	0x03, 0x19
        /*001a*/ 	.short	0x008c


	//----- nvinfo : EIATTR_KPARAM_INFO
	.align		4
        /*001c*/ 	.byte	0x04, 0x17
        /*001e*/ 	.short	(.L_16295 - .L_16294)
.L_16294:
        /*0020*/ 	.word	0x00000000
        /*0024*/ 	.short	0x0015
        /*0026*/ 	.short	0x0088
        /*0028*/ 	.byte	0x00, 0xf0, 0x11, 0x00


	//----- nvinfo : EIATTR_KPARAM_INFO
	.align		4
.L_16295:
        /*002c*/ 	.byte	0x04, 0x17
        /*002e*/ 	.short	(.L_16297 - .L_16296)
.L_16296:
        /*0030*/ 	.word	0x00000000
        /*0034*/ 	.short	0x0014
        /*0036*/ 	.short	0x0084
        /*0038*/ 	.byte	0x00, 0xf0, 0x11, 0x00


	//----- nvinfo : EIATTR_KPARAM_INFO
	.align		4
.L_16297:
        /*003c*/ 	.byte	0x04, 0x17
        /*003e*/ 	.short	(.L_16299 - .L_16298)
.L_16298:
        /*0040*/ 	.word	0x00000000
        /*0044*/ 	.short	0x0013
        /*0046*/ 	.short	0x0080
        /*0048*/ 	.byte	0x00, 0xf0, 0x11, 0x00


	//----- nvinfo : EIATTR_KPARAM_INFO
	.align		4
.L_16299:
        /*004c*/ 	.byte	0x04, 0x17
        /*004e*/ 	.short	(.L_16301 - .L_16300)
.L_16300:
        /*0050*/ 	.word	0x00000000
        /*0054*/ 	.short	0x0012
        /*0056*/ 	.short	0x007c
        /*0058*/ 	.byte	0x00, 0xf0, 0x11, 0x00


	//----- nvinfo : EIATTR_KPARAM_INFO
	.align		4
.L_16301:
        /*005c*/ 	.byte	0x04, 0x17
        /*005e*/ 	.short	(.L_16303 - .L_16302)
.L_16302:
        /*0060*/ 	.word	0x00000000
        /*0064*/ 	.short	0x0011
        /*0066*/ 	.short	0x0078
        /*0068*/ 	.byte	0x00, 0xf0, 0x11, 0x00


	//----- nvinfo : EIATTR_KPARAM_INFO
	.align		4
.L_16303:
        /*006c*/ 	.byte	0x04, 0x17
        /*006e*/ 	.short	(.L_16305 - .L_16304)
.L_16304:
        /*0070*/ 	.word	0x00000000
        /*0074*/ 	.short	0x0010
        /*0076*/ 	.short	0x0070
        /*0078*/ 	.byte	0x00, 0xf0, 0x21, 0x00


	//----- nvinfo : EIATTR_KPARAM_INFO
	.align		4
.L_16305:
        /*007c*/ 	.byte	0x04, 0x17
        /*007e*/ 	.short	(.L_16307 - .L_16306)
.L_16306:
        /*0080*/ 	.word	0x00000000
        /*0084*/ 	.short	0x000f
        /*0086*/ 	.short	0x0068
        /*0088*/ 	.byte	0x00, 0xf0, 0x21, 0x00


	//----- nvinfo : EIATTR_KPARAM_INFO
	.align		4
.L_16307:
        /*008c*/ 	.byte	0x04, 0x17
        /*008e*/ 	.short	(.L_16309 - .L_16308)
.L_16308:
        /*0090*/ 	.word	0x00000000
        /*0094*/ 	.short	0x000e
        /*0096*/ 	.short	0x0060
        /*0098*/ 	.byte	0x00, 0xf0, 0x11, 0x00


	//----- nvinfo : EIATTR_KPARAM_INFO
	.align		4
.L_16309:
        /*009c*/ 	.byte	0x04, 0x17
        /*009e*/ 	.short	(.L_16311 - .L_16310)
.L_16310:
        /*00a0*/ 	.word	0x00000000
        /*00a4*/ 	.short	0x000d
        /*00a6*/ 	.short	0x005c
        /*00a8*/ 	.byte	0x00, 0xf0, 0x11, 0x00


	//----- nvinfo : EIATTR_KPARAM_INFO
	.align		4
.L_16311:
        /*00ac*/ 	.byte	0x04, 0x17
        /*00ae*/ 	.short	(.L_16313 - .L_16312)
.L_16312:
        /*00b0*/ 	.word	0x00000000
        /*00b4*/ 	.short	0x000c
        /*00b6*/ 	.short	0x0058
        /*00b8*/ 	.byte	0x00, 0xf0, 0x11, 0x00


	//----- nvinfo : EIATTR_KPARAM_INFO
	.align		4
.L_16313:
        /*00bc*/ 	.byte	0x04, 0x17
        /*00be*/ 	.short	(.L_16315 - .L_16314)
.L_16314:
        /*00c0*/ 	.word	0x00000000
        /*00c4*/ 	.short	0x000b
        /*00c6*/ 	.short	0x0050
        /*00c8*/ 	.byte	0x00, 0xf0, 0x21, 0x00


	//----- nvinfo : EIATTR_KPARAM_INFO
	.align		4
.L_16315:
        /*00cc*/ 	.byte	0x04, 0x17
        /*00ce*/ 	.short	(.L_16317 - .L_16316)
.L_16316:
        /*00d0*/ 	.word	0x00000000
        /*00d4*/ 	.short	0x000a
        /*00d6*/ 	.short	0x0048
        /*00d8*/ 	.byte	0x00, 0xf0, 0x11, 0x00


	//----- nvinfo : EIATTR_KPARAM_INFO
	.align		4
.L_16317:
        /*00dc*/ 	.byte	0x04, 0x17
        /*00de*/ 	.short	(.L_16319 - .L_16318)
.L_16318:
        /*00e0*/ 	.word	0x00000000
        /*00e4*/ 	.short	0x0009
        /*00e6*/ 	.short	0x0040
        /*00e8*/ 	.byte	0x00, 0xf0, 0x21, 0x00


	//----- nvinfo : EIATTR_KPARAM_INFO
	.align		4
.L_16319:
        /*00ec*/ 	.byte	0x04, 0x17
        /*00ee*/ 	.short	(.L_16321 - .L_16320)
.L_16320:
        /*00f0*/ 	.word	0x00000000
        /*00f4*/ 	.short	0x0008
        /*00f6*/ 	.short	0x0038
        /*00f8*/ 	.byte	0x00, 0xf0, 0x21, 0x00


	//----- nvinfo : EIATTR_KPARAM_INFO
	.align		4
.L_16321:
        /*00fc*/ 	.byte	0x04, 0x17
        /*00fe*/ 	.short	(.L_16323 - .L_16322)
.L_16322:
        /*0100*/ 	.word	0x00000000
        /*0104*/ 	.short	0x0007
        /*0106*/ 	.short	0x0034
        /*0108*/ 	.byte	0x00, 0xf0, 0x11, 0x00


	//----- nvinfo : EIATTR_KPARAM_INFO
	.align		4
.L_16323:
        /*010c*/ 	.byte	0x04, 0x17
        /*010e*/ 	.short	(.L_16325 - .L_16324)
.L_16324:
        /*0110*/ 	.word	0x00000000
        /*0114*/ 	.short	0x0006
        /*0116*/ 	.short	0x0030
        /*0118*/ 	.byte	0x00, 0xf0, 0x11, 0x00


	//----- nvinfo : EIATTR_KPARAM_INFO
	.align		4
.L_16325:
        /*011c*/ 	.byte	0x04, 0x17
        /*011e*/ 	.short	(.L_16327 - .L_16326)
.L_16326:
        /*0120*/ 	.word	0x00000000
        /*0124*/ 	.short	0x0005
        /*0126*/ 	.short	0x0028
        /*0128*/ 	.byte	0x00, 0xf0, 0x21, 0x00


	//----- nvinfo : EIATTR_KPARAM_INFO
	.align		4
.L_16327:
        /*012c*/ 	.byte	0x04, 0x17
        /*012e*/ 	.short	(.L_16329 - .L_16328)
.L_16328:
        /*0130*/ 	.word	0x00000000
        /*0134*/ 	.short	0x0004
        /*0136*/ 	.short	0x0020
        /*0138*/ 	.byte	0x00, 0xf0, 0x21, 0x00


	//----- nvinfo : EIATTR_KPARAM_INFO
	.align		4
.L_16329:
        /*013c*/ 	.byte	0x04, 0x17
        /*013e*/ 	.short	(.L_16331 - .L_16330)
.L_16330:
        /*0140*/ 	.word	0x00000000
        /*0144*/ 	.short	0x0003
        /*0146*/ 	.short	0x0018
        /*0148*/ 	.byte	0x00, 0xf0, 0x21, 0x00


	//----- nvinfo : EIATTR_KPARAM_INFO
	.align		4
.L_16331:
        /*014c*/ 	.byte	0x04, 0x17
        /*014e*/ 	.short	(.L_16333 - .L_16332)
.L_16332:
        /*0150*/ 	.word	0x00000000
        /*0154*/ 	.short	0x0002
        /*0156*/ 	.short	0x0010
        /*0158*/ 	.byte	0x00, 0xf0, 0x21, 0x00


	//----- nvinfo : EIATTR_KPARAM_INFO
	.align		4
.L_16333:
        /*015c*/ 	.byte	0x04, 0x17
        /*015e*/ 	.short	(.L_16335 - .L_16334)
.L_16334:
        /*0160*/ 	.word	0x00000000
        /*0164*/ 	.short	0x0001
        /*0166*/ 	.short	0x0008
        /*0168*/ 	.byte	0x00, 0xf0, 0x21, 0x00


	//----- nvinfo : EIATTR_KPARAM_INFO
	.align		4
.L_16335:
        /*016c*/ 	.byte	0x04, 0x17
        /*016e*/ 	.short	(.L_16337 - .L_16336)
.L_16336:
        /*0170*/ 	.word	0x00000000
        /*0174*/ 	.short	0x0000
        /*0176*/ 	.short	0x0000
        /*0178*/ 	.byte	0x00, 0xf0, 0x21, 0x00


	//----- nvinfo : EIATTR_MAXREG_COUNT
	.align		4
.L_16337:
        /*017c*/ 	.byte	0x03, 0x1b
        /*017e*/ 	.short	0x00ff


	//----- nvinfo : EIATTR_NUM_BARRIERS
	.align		4
        /*0180*/ 	.byte	0x02, 0x4c
        /*0182*/ 	.byte	0x01
	.zero		1


	//----- nvinfo : EIATTR_EXTERNS
	.align		4
        /*0184*/ 	.byte	0x04, 0x0f
        /*0186*/ 	.short	(.L_16339 - .L_16338)


	//   ....[0]....
	.align		4
.L_16338:
        /*0188*/ 	.word	index@(__assertfail)


	//----- nvinfo : EIATTR_MERCURY_ISA_VERSION
	.align		4
.L_16339:
        /*018c*/ 	.byte	0x03, 0x5f
        /*018e*/ 	.short	0x0000


	//----- nvinfo : EIATTR_COOP_GROUP_MASK_REGIDS
	.align		4
        /*0190*/ 	.byte	0x04, 0x29
        /*0192*/ 	.short	(.L_16341 - .L_16340)


	//   ....[0]....
.L_16340:
        /*0194*/ 	.word	0xffffffff


	//   ....[1]....
        /*0198*/ 	.word	0xffffffff


	//   ....[2]....
        /*019c*/ 	.word	0xffffffff


	//   ....[3]....
        /*01a0*/ 	.word	0xffffffff


	//   ....[4]....
        /*01a4*/ 	.word	0xffffffff


	//   ....[5]....
        /*01a8*/ 	.word	0xffffffff


	//   ....[6]....
        /*01ac*/ 	.word	0xffffffff


	//   ....[7]....
        /*01b0*/ 	.word	0xffffffff


	//   ....[8]....
        /*01b4*/ 	.word	0xffffffff


	//   ....[9]....
        /*01b8*/ 	.word	0xffffffff


	//   ....[10]....
        /*01bc*/ 	.word	0xffffffff


	//   ....[11]....
        /*01c0*/ 	.word	0xffffffff


	//   ....[12]....
        /*01c4*/ 	.word	0xffffffff


	//   ....[13]....
        /*01c8*/ 	.word	0xffffffff


	//   ....[14]....
        /*01cc*/ 	.word	0xffffffff


	//   ....[15]....
        /*01d0*/ 	.word	0xffffffff


	//----- nvinfo : EIATTR_COOP_GROUP_INSTR_OFFSETS
	.align		4
.L_16341:
        /*01d4*/ 	.byte	0x04, 0x28
        /*01d6*/ 	.short	(.L_16343 - .L_16342)


	//   ....[0]....
.L_16342:
        /*01d8*/ 	.word	0x00000680


	//   ....[1]....
        /*01dc*/ 	.word	0x000006a0


	//   ....[2]....
        /*01e0*/ 	.word	0x00000750


	//   ....[3]....
        /*01e4*/ 	.word	0x00000770


	//   ....[4]....
        /*01e8*/ 	.word	0x00000790


	//   ....[5]....
        /*01ec*/ 	.word	0x000015b0


	//   ....[6]....
        /*01f0*/ 	.word	0x00001610


	//   ....[7]....
        /*01f4*/ 	.word	0x00001640


	//   ....[8]....
        /*01f8*/ 	.word	0x00001660


	//   ....[9]....
        /*01fc*/ 	.word	0x00001680


	//   ....[10]....
        /*0200*/ 	.word	0x000016d0


	//   ....[11]....
        /*0204*/ 	.word	0x000016f0


	//   ....[12]....
        /*0208*/ 	.word	0x00001710


	//   ....[13]....
        /*020c*/ 	.word	0x000025f0


	//   ....[14]....
        /*0210*/ 	.word	0x00002670


	//   ....[15]....
        /*0214*/ 	.word	0x000026d0


	//----- nvinfo : EIATTR_SYSCALL_OFFSETS
	.align		4
.L_16343:
        /*0218*/ 	.byte	0x04, 0x46
        /*021a*/ 	.short	(.L_16345 - .L_16344)


	//   ....[0]....
.L_16344:
        /*021c*/ 	.word	0x00002580


	//----- nvinfo : EIATTR_EXIT_INSTR_OFFSETS
	.align		4
.L_16345:
        /*0220*/ 	.byte	0x04, 0x1c
        /*0222*/ 	.short	(.L_16347 - .L_16346)


	//   ....[0]....
.L_16346:
        /*0224*/ 	.word	0x00000090


	//   ....[1]....
        /*0228*/ 	.word	0x000022b0


	//   ....[2]....
        /*022c*/ 	.word	0x00002450


	//   ....[3]....
        /*0230*/ 	.word	0x00002590


	//----- nvinfo : EIATTR_CTAIDZ_USED
	.align		4
.L_16347:
        /*0234*/ 	.byte	0x01, 0x04
	.zero		2


	//----- nvinfo : EIATTR_CRS_STACK_SIZE
	.align		4
        /*0238*/ 	.byte	0x04, 0x1e
        /*023a*/ 	.short	(.L_16349 - .L_16348)
.L_16348:
        /*023c*/ 	.word	0x00000000
.L_16349:


//--------------------- .nv.info._ZN4vllm25paged_attention_v2_kernelI13__nv_bfloat16hLi32ELi8ELi128ELNS_18Fp8KVCacheDataTypeE1ELb0ELi512EEEvPfS3_PT_PKS4_PKT0_SA_ifPKiSC_iPKfiiiSE_SE_iiiii --------------------------
	.section	.nv.info._ZN4vllm25paged_attention_v2_kernelI13__nv_bfloat16hLi32ELi8ELi128ELNS_18Fp8KVCacheDataTypeE1ELb0ELi512EEEvPfS3_PT_PKS4_PKT0_SA_ifPKiSC_iPKfiiiSE_SE_iiiii,"",@"SHT_CUDA_INFO"
	.sectionflags	@""
	.align	4


	//----- nvinfo : EIATTR_CUDA_API_VERSION
	.align		4
        /*0000*/ 	.byte	0x04, 0x37
        /*0002*/ 	.short	(.L_16351 - .L_16350)
.L_16350:
        /*0004*/ 	.word	0x00000082


	//----- nvinfo : EIATTR_SW2861232_WAR
	.align		4
.L_16351:
        /*0008*/ 	.byte	0x01, 0x35
	.zero		2


	//----- nvinfo : EIATTR_PARAM_CBANK
	.align		4
        /*000c*/ 	.byte	0x04, 0x0a
        /*000e*/ 	.short	(.L_16353 - .L_16352)
	.align		4
.L_16352:
        /*0010*/ 	.word	index@(.nv.constant0._ZN4vllm25paged_attention_v2_kernelI13__nv_bfloat16hLi32ELi8ELi128ELNS_18Fp8KVCacheDataTypeE1ELb0ELi512EEEvPfS3_PT_PKS4_PKT0_SA_ifPKiSC_iPKfiiiSE_SE_iiiii)
        /*0014*/ 	.short	0x0160
        /*0016*/ 	.short	0x008c


	//----- nvinfo : EIATTR_CBANK_PARAM_SIZE
	.align		4
.L_16353:
        /*0018*/ 	.byte	0x03, 0x19
        /*001a*/ 	.short	0x008c


	//----- nvinfo : EIATTR_KPARAM_INFO
	.align		4
        /*001c*/ 	.byte	0x04, 0x17
        /*001e*/ 	.short	(.L_16355 - .L_16354)
.L_16354:
        /*0020*/ 	.word	0x00000000
        /*0024*/ 	.short	0x0015
        /*0026*/ 	.short	0x0088
        /*0028*/ 	.byte	0x00, 0xf0, 0x11, 0x00


	//----- nvinfo : EIATTR_KPARAM_INFO
	.align		4
.L_16355:
        /*002c*/ 	.byte	0x04, 0x17
        /*002e*/ 	.short	(.L_16357 - .L_16356)
.L_16356:
        /*0030*/ 	.word	0x00000000
        /*0034*/ 	.short	0x0014
        /*0036*/ 	.short	0x0084
        /*0038*/ 	.byte	0x00, 0xf0, 0x11, 0x00


	//----- nvinfo : EIATTR_KPARAM_INFO
	.align		4
.L_16357:
        /*003c*/ 	.byte	0x04, 0x17
        /*003e*/ 	.short	(.L_16359 - .L_16358)
.L_16358:
        /*0040*/ 	.word	0x00000000
        /*0044*/ 	.short	0x0013
        /*0046*/ 	.short	0x0080
        /*0048*/ 	.byte	0x00, 0xf0, 0x11, 0x00


	//----- nvinfo : EIATTR_KPARAM_INFO
	.align		4
.L_16359:
        /*004c*/ 	.byte	0x04, 0x17
        /*004e*/ 	.short	(.L_16361 - .L_16360)
.L_16360:
        /*0050*/ 	.word	0x00000000
        /*0054*/ 	.short	0x0012
        /*0056*/ 	.short	0x007c
        /*0058*/ 	.byte	0x00, 0xf0, 0x11, 0x00


	//----- nvinfo : EIATTR_KPARAM_INFO
	.align		4
.L_16361:
        /*005c*/ 	.byte	0x04, 0x17
        /*005e*/ 	.short	(.L_16363 - .L_16362)
.L_16362:
        /*0060*/ 	.word	0x00000000
        /*0064*/ 	.short	0x0011
        /*0066*/ 	.short	0x0078
        /*0068*/ 	.byte	0x00, 0xf0, 0x11, 0x00


	//----- nvinfo : EIATTR_KPARAM_INFO
	.align		4
.L_16363:
        /*006c*/ 	.byte	0x04, 0x17
        /*006e*/ 	.short	(.L_16365 - .L_16364)
.L_16364:
        /*0070*/ 	.word	0x00000000
        /*0074*/ 	.short	0x0010
        /*0076*/ 	.short	0x0070
        /*0078*/ 	.byte	0x00, 0xf0, 0x21, 0x00


	//----- nvinfo : EIATTR_KPARAM_INFO
	.align		4
.L_16365:
        /*007c*/ 	.byte	0x04, 0x17
        /*007e*/ 	.short	(.L_16367 - .L_16366)
.L_16366:
        /*0080*/ 	.word	0x00000000
        /*0084*/ 	.short	0x000f
        /*0086*/ 	.short	0x0068
        /*0088*/ 	.byte	0x00, 0xf0, 0x21, 0x00


	//----- nvinfo : EIATTR_KPARAM_INFO
	.align		4
.L_16367:
        /*008c*/ 	.byte	0x04, 0x17
        /*008e*/ 	.short	(.L_16369 - .L_16368)
.L_16368:
        /*0090*/ 	.word	0x00000000
        /*0094*/ 	.short	0x000e
        /*0096*/ 	.short	0x0060
        /*0098*/ 	.byte	0x00, 0xf0, 0x11, 0x00


	//----- nvinfo : EIATTR_KPARAM_INFO
	.align		4
.L_16369:
        /*009c*/ 	.byte	0x04, 0x17
        /*009e*/ 	.short	(.L_16371 - .L_16370)
.L_16370:
        /*00a0*/ 	.word	0x00000000
        /*00a4*/ 	.short	0x000d
        /*00a6*/ 	.short	0x005c
        /*00a8*/ 	.byte	0x00, 0xf0, 0x11, 0x00


	//----- nvinfo : EIATTR_KPARAM_INFO
	.align		4
.L_16371:
        /*00ac*/ 	.byte	0x04, 0x17
        /*00ae*/ 	.short	(.L_16373 - .L_16372)
.L_16372:
        /*00b0*/ 	.word	0x00000000
        /*00b4*/ 	.short	0x000c
        /*00b6*/ 	.short	0x0058
        /*00b8*/ 	.byte	0x00, 0xf0, 0x11, 0x00


	//----- nvinfo : EIATTR_KPARAM_INFO
	.align		4
.L_16373:
        /*00bc*/ 	.byte	0x04, 0x17
        /*00be*/ 	.short	(.L_16375 - .L_16374)
.L_16374:
        /*00c0*/ 	.word	0x00000000
        /*00c4*/ 	.short	0x000b
        /*00c6*/ 	.short	0x0050
        /*00c8*/ 	.byte	0x00, 0xf0, 0x21, 0x00


	//----- nvinfo : EIATTR_KPARAM_INFO
	.align		4
.L_16375:
        /*00cc*/ 	.byte	0x04, 0x17
        /*00ce*/ 	.short	(.L_16377 - .L_16376)
.L_16376:
        /*00d0*/ 	.word	0x00000000
        /*00d4*/ 	.short	0x000a
        /*00d6*/ 	.short	0x0048
        /*00d8*/ 	.byte	0x00, 0xf0, 0x11, 0x00


	//----- nvinfo : EIATTR_KPARAM_INFO
	.align		4
.L_16377:
        /*00dc*/ 	.byte	0x04, 0x17
        /*00de*/ 	.short	(.L_16379 - .L_16378)
.L_16378:
        /*00e0*/ 	.word	0x00000000
        /*00e4*/ 	.short	0x0009
        /*00e6*/ 	.short	0x0040
        /*00e8*/ 	.byte	0x00, 0xf0, 0x21, 0x00


	//----- nvinfo : EIATTR_KPARAM_INFO
	.align		4
.L_16379:
        /*00ec*/ 	.byte	0x04, 0x17
        /*00ee*/ 	.short	(.L_16381 - .L_16380)
.L_16380:
        /*00f0*/ 	.word	0x00000000
        /*00f4*/ 	.short	0x0008
        /*00f6*/ 	.short	0x0038
        /*00f8*/ 	.byte	0x00, 0xf0, 0x21, 0x00


	//----- nvinfo : EIATTR_KPARAM_INFO
	.align		4
.L_16381:
        /*00fc*/ 	.byte	0x04, 0x17
        /*00fe*/ 	.short	(.L_16383 - .L_16382)
.L_16382:
        /*0100*/ 	.word	0x00000000
        /*0104*/ 	.short	0x0007
        /*0106*/ 	.short	0x0034
        /*0108*/ 	.byte	0x00, 0xf0, 0x11, 0x00


	//----- nvinfo : EIATTR_KPARAM_INFO
	.align		4
.L_16383:
        /*010c*/ 	.byte	0x04, 0x17
        /*010e*/ 	.short	(.L_16385 - .L_16384)
.L_16384:
        /*0110*/ 	.word	0x00000000
        /*0114*/ 	.short	0x0006
        /*0116*/ 	.short	0x0030
        /*0118*/ 	.byte	0x00, 0xf0, 0x11, 0x00


	//----- nvinfo : EIATTR_KPARAM_INFO
	.align		4
.L_16385:
        /*011c*/ 	.byte	0x04, 0x17
        /*011e*/ 	.short	(.L_16387 - .L_16386)
.L_16386:
        /*0120*/ 	.word	0x00000000
        /*0124*/ 	.short	0x0005
        /*0126*/ 	.short	0x0028
        /*0128*/ 	.byte	0x00, 0xf0, 0x21, 0x00


	//----- nvinfo : EIATTR_KPARAM_INFO
	.align		4
.L_16387:
        /*012c*/ 	.byte	0x04, 0x17
        /*012e*/ 	.short	(.L_16389 - .L_16388)
.L_16388:
        /*0130*/ 	.word	0x00000000
        /*0134*/ 	.short	0x0004
        /*0136*/ 	.short	0x0020
        /*0138*/ 	.byte	0x00, 0xf0, 0x21, 0x00


	//----- nvinfo : EIATTR_KPARAM_INFO
	.align		4
.L_16389:
        /*013c*/ 	.byte	0x04, 0x17
        /*013e*/ 	.short	(.L_16391 - .L_16390)
.L_16390:
        /*0140*/ 	.word	0x00000000
        /*0144*/ 	.short	0x0003
        /*0146*/ 	.short	0x0018
        /*0148*/ 	.byte	0x00, 0xf0, 0x21, 0x00


	//----- nvinfo : EIATTR_KPARAM_INFO
	.align		4
.L_16391:
        /*014c*/ 	.byte	0x04, 0x17
        /*014e*/ 	.short	(.L_16393 - .L_16392)
.L_16392:
        /*0150*/ 	.word	0x00000000
        /*0154*/ 	.short	0x0002
        /*0156*/ 	.short	0x0010
        /*0158*/ 	.byte	0x00, 0xf0, 0x21, 0x00


	//----- nvinfo : EIATTR_KPARAM_INFO
	.align		4
.L_16393:
        /*015c*/ 	.byte	0x04, 0x17
        /*015e*/ 	.short	(.L_16395 - .L_16394)
.L_16394:
        /*0160*/ 	.word	0x00000000
        /*0164*/ 	.short	0x0001
        /*0166*/ 	.short	0x0008
        /*0168*/ 	.byte	0x00, 0xf0, 0x21, 0x00


	//----- nvinfo : EIATTR_KPARAM_INFO
	.align		4
.L_16395:
        /*016c*/ 	.byte	0x04, 0x17
        /*016e*/ 	.short	(.L_16397 - .L_16396)
.L_16396:
        /*0170*/ 	.word	0x00000000
        /*0174*/ 	.short	0x0000
        /*0176*/ 	.short	0x0000
        /*0178*/ 	.byte	0x00, 0xf0, 0x21, 0x00


	//----- nvinfo : EIATTR_MAXREG_COUNT
	.align		4
.L_16397:
        /*017c*/ 	.byte	0x03, 0x1b
        /*017e*/ 	.short	0x00ff


	//----- nvinfo : EIATTR_NUM_BARRIERS
	.align		4
        /*0180*/ 	.byte	0x02, 0x4c
        /*0182*/ 	.byte	0x01
	.zero		1


	//----- nvinfo : EIATTR_EXTERNS
	.align		4
        /*0184*/ 	.byte	0x04, 0x0f
        /*0186*/ 	.short	(.L_16399 - .L_16398)


	//   ....[0]....
	.align		4
.L_16398:
        /*0188*/ 	.word	index@(__assertfail)


	//----- nvinfo : EIATTR_MERCURY_ISA_VERSION
	.align		4
.L_16399:
        /*018c*/ 	.byte	0x03, 0x5f
        /*018e*/ 	.short	0x0000


	//----- nvinfo : EIATTR_COOP_GROUP_MASK_REGIDS
	.align		4
        /*0190*/ 	.byte	0x04, 0x29
        /*0192*/ 	.short	(.L_16401 - .L_16400)


	//   ....[0]....
.L_16400:
        /*0194*/ 	.word	0xffffffff


	//   ....[1]....
        /*0198*/ 	.word	0xffffffff


	//   ....[2]....
        /*019c*/ 	.word	0xffffffff


	//   ....[3]....
        /*01a0*/ 	.word	0xffffffff


	//   ....[4]....
        /*01a4*/ 	.word	0xffffffff


	//   ....[5]....
        /*01a8*/ 	.word	0xffffffff


	//   ....[6]....
        /*01ac*/ 	.word	0xffffffff


	//   ....[7]....
        /*01b0*/ 	.word	0xffffffff


	//   ....[8]....
        /*01b4*/ 	.word	0xffffffff


	//   ....[9]....
        /*01b8*/ 	.word	0xffffffff


	//   ....[10]....
        /*01bc*/ 	.word	0xffffffff


	//   ....[11]....
        /*01c0*/ 	.word	0xffffffff


	//   ....[12]....
        /*01c4*/ 	.word	0xffffffff


	//   ....[13]....
        /*01c8*/ 	.word	0xffffffff


	//   ....[14]....
        /*01cc*/ 	.word	0xffffffff


	//   ....[15]....
        /*01d0*/ 	.word	0xffffffff


	//----- nvinfo : EIATTR_COOP_GROUP_INSTR_OFFSETS
	.align		4
.L_16401:
        /*01d4*/ 	.byte	0x04, 0x28
        /*01d6*/ 	.short	(.L_16403 - .L_16402)


	//   ....[0]....
.L_16402:
        /*01d8*/ 	.word	0x00000680


	//   ....[1]....
        /*01dc*/ 	.word	0x000006a0


	//   ....[2]....
        /*01e0*/ 	.word	0x00000750


	//   ....[3]....
        /*01e4*/ 	.word	0x00000770


	//   ....[4]....
        /*01e8*/ 	.word	0x00000790


	//   ....[5]....
        /*01ec*/ 	.word	0x000015c0


	//   ....[6]....
        /*01f0*/ 	.word	0x00001620


	//   ....[7]....
        /*01f4*/ 	.word	0x00001650


	//   ....[8]....
        /*01f8*/ 	.word	0x00001670


	//   ....[9]....
        /*01fc*/ 	.word	0x00001690


	//   ....[10]....
        /*0200*/ 	.word	0x000016e0


	//   ....[11]....
        /*0204*/ 	.word	0x00001700


	//   ....[12]....
        /*0208*/ 	.word	0x00001720


	//   ....[13]....
        /*020c*/ 	.word	0x00002540


	//   ....[14]....
        /*0210*/ 	.word	0x000025c0


	//   ....[15]....
        /*0214*/ 	.word	0x00002620


	//----- nvinfo : EIATTR_SYSCALL_OFFSETS
	.align		4
.L_16403:
        /*0218*/ 	.byte	0x04, 0x46
        /*021a*/ 	.short	(.L_16405 - .L_16404)


	//   ....[0]....
.L_16404:
        /*021c*/ 	.word	0x000024d0


	//----- nvinfo : EIATTR_EXIT_INSTR_OFFSETS
	.align		4
.L_16405:
        /*0220*/ 	.byte	0x04, 0x1c
        /*0222*/ 	.short	(.L_16407 - .L_16406)


	//   ....[0]....
.L_16406:
        /*0224*/ 	.word	0x00000090


	//   ....[1]....
        /*0228*/ 	.word	0x00002270


	//   ....[2]....
        /*022c*/ 	.word	0x000023a0


	//   ....[3]....
        /*0230*/ 	.word	0x000024e0


	//----- nvinfo : EIATTR_CTAIDZ_USED
	.align		4
.L_16407:
        /*0234*/ 	.byte	0x01, 0x04
	.zero		2


	//----- nvinfo : EIATTR_CRS_STACK_SIZE
	.align		4
        /*0238*/ 	.byte	0x04, 0x1e
        /*023a*/ 	.short	(.L_16409 - .L_16408)
.L_16408:
        /*023c*/ 	.word	0x00000000
.L_16409:


//--------------------- .nv.info._ZN4vllm25paged_attention_v2_kernelI13__nv_bfloat16hLi256ELi8ELi128ELNS_18Fp8KVCacheDataTypeE1ELb1ELi512EEEvPfS3_PT_PKS4_PKT0_SA_ifPKiSC_iPKfiiiSE_SE_iiiii --------------------------
	.section	.nv.info._ZN4vllm25paged_attention_v2_kernelI13__nv_bfloat16hLi256ELi8ELi128ELNS_18Fp8KVCacheDataTypeE1ELb1ELi512EEEvPfS3_PT_PKS4_PKT0_SA_ifPKiSC_iPKfiiiSE_SE_iiiii,"",@"SHT_CUDA_INFO"
	.sectionflags	@""
	.align	4


	//----- nvinfo : EIATTR_CUDA_API_VERSION
	.align		4
        /*0000*/ 	.byte	0x04, 0x37
        /*0002*/ 	.short	(.L_16411 - .L_16410)
.L_16410:
        /*0004*/ 	.word	0x00000082


	//----- nvinfo : EIATTR_SW2861232_WAR
	.align		4
.L_16411:
        /*0008*/ 	.byte	0x01, 0x35
	.zero		2


	//----- nvinfo : EIATTR_PARAM_CBANK
	.align		4
        /*000c*/ 	.byte	0x04, 0x0a
        /*000e*/ 	.short	(.L_16413 - .L_16412)
	.align		4
.L_16412:
        /*0010*/ 	.word	index@(.nv.constant0._ZN4vllm25paged_attention_v2_kernelI13__nv_bfloat16hLi256ELi8ELi128ELNS_18Fp8KVCacheDataTypeE1ELb1ELi512EEEvPfS3_PT_PKS4_PKT0_SA_ifPKiSC_iPKfiiiSE_SE_iiiii)
        /*0014*/ 	.short	0x0160
        /*0016*/ 	.short	0x008c


	//----- nvinfo : EIATTR_CBANK_PARAM_SIZE
	.align		4
.L_16413:
        /*0018*/ 	.byte	0x03, 0x19
        /*001a*/ 	.short	0x008c


	//----- nvinfo : EIATTR_KPARAM_INFO
	.align		4
        /*001c*/ 	.byte	0x04, 0x17
        /*001e*/ 	.short	(.L_16415 - .L_16414)
.L_16414:
        /*0020*/ 	.word	0x00000000
        /*0024*/ 	.short	0x0015
        /*0026*/ 	.short	0x0088
        /*0028*/ 	.byte	0x00, 0xf0, 0x11, 0x00


	//----- nvinfo : EIATTR_KPARAM_INFO
	.align		4
.L_16415:
        /*002c*/ 	.byte	0x04, 0x17
        /*002e*/ 	.short	(.L_16417 - .L_16416)
.L_16416:
        /*0030*/ 	.word	0x00000000
        /*0034*/ 	.short	0x0014
        /*0036*/ 	.short	0x0084
        /*0038*/ 	.byte	0x00, 0xf0, 0x11, 0x00


	//----- nvinfo : EIATTR_KPARAM_INFO
	.align		4
.L_16417:
        /*003c*/ 	.byte	0x04, 0x17
        /*003e*/ 	.short	(.L_16419 - .L_16418)
.L_16418:
        /*0040*/ 	.word	0x00000000
        /*0044*/ 	.short	0x0013
        /*0046*/ 	.short	0x0080
        /*0048*/ 	.byte	0x00, 0xf0, 0x11, 0x00


	//----- nvinfo : EIATTR_KPARAM_INFO
	.align		4
.L_16419:
        /*004c*/ 	.byte	0x04, 0x17
        /*004e*/ 	.short	(.L_16421 - .L_16420)
.L_16420:
        /*0050*/ 	.word	0x00000000
        /*0054*/ 	.short	0x0012
        /*0056*/ 	.short	0x007c
        /*0058*/ 	.byte	0x00, 0xf0, 0x11, 0x00


	//----- nvinfo : EIATTR_KPARAM_INFO
	.align		4
.L_16421:
        /*005c*/ 	.byte	0x04, 0x17
        /*005e*/ 	.short	(.L_16423 - .L_16422)
.L_16422:
        /*0060*/ 	.word	0x00000000
        /*0064*/ 	.short	0x0011
        /*0066*/ 	.short	0x0078
        /*0068*/ 	.byte	0x00, 0xf0, 0x11, 0x00


	//----- nvinfo : EIATTR_KPARAM_INFO
	.align		4
.L_16423:
        /*006c*/ 	.byte	0x04, 0x17
        /*006e*/ 	.short	(.L_16425 - .L_16424)
.L_16424:
        /*0070*/ 	.word	0x00000000
        /*0074*/ 	.short	0x0010
        /*0076*/ 	.short	0x0070
        /*0078*/ 	.byte	0x00, 0xf0, 0x21, 0x00


	//----- nvinfo : EIATTR_KPARAM_INFO
	.align		4
.L_16425:
        /*007c*/ 	.byte	0x04, 0x17
        /*007e*/ 	.short	(.L_16427 - .L_16426)
.L_16426:
        /*0080*/ 	.word	0x00000000
        /*0084*/ 	.short	0x000f
        /*0086*/ 	.short	0x0068
        /*0088*/ 	.byte	0x00, 0xf0, 0x21, 0x00


	//----- nvinfo : EIATTR_KPARAM_INFO
	.align		4
.L_16427:
        /*008c*/ 	.byte	0x04, 0x17
        /*008e*/ 	.short	(.L_16429 - .L_16428)
.L_16428:
        /*0090*/ 	.word	0x00000000
        /*0094*/ 	.short	0x000e
        /*0096*/ 	.short	0x0060
        /*0098*/ 	.byte	0x00, 0xf0, 0x11, 0x00


	//----- nvinfo : EIATTR_KPARAM_INFO
	.align		4
.L_16429:
        /*009c*/ 	.byte	0x04, 0x17
        /*009e*/ 	.short	(.L_16431 - .L_16430)
.L_16430:
        /*00a0*/ 	.word	0x00000000
        /*00a4*/ 	.short	0x000d
        /*00a6*/ 	.short	0x005c
        /*00a8*/ 	.byte	0x00, 0xf0, 0x11, 0x00


	//----- nvinfo : EIATTR_KPARAM_INFO
	.align		4
.L_16431:
        /*00ac*/ 	.byte	0x04, 0x17
        /*00ae*/ 	.short	(.L_16433 - .L_16432)
.L_16432:
        /*00b0*/ 	.word	0x00000000
        /*00b4*/ 	.short	0x000c
        /*00b6*/ 	.short	0x0058
        /*00b8*/ 	.byte	0x00, 0xf0, 0x11, 0x00


	//----- nvinfo : EIATTR_KPARAM_INFO
	.align		4
.L_16433:
        /*00bc*/ 	.byte	0x04, 0x17
        /*00be*/ 	.short	(.L_16435 - .L_16434)
.L_16434:
        /*00c0*/ 	.word	0x00000000
        /*00c4*/ 	.short	0x000b
        /*00c6*/ 	.short	0x0050
        /*00c8*/ 	.byte	0x00, 0xf0, 0x21, 0x00


	//----- nvinfo : EIATTR_KPARAM_INFO
	.align		4
.L_16435:
        /*00cc*/ 	.byte	0x04, 0x17
        /*00ce*/ 	.short	(.L_16437 - .L_16436)
.L_16436:
        /*00d0*/ 	.word	0x00000000
        /*00d4*/ 	.short	0x000a
        /*00d6*/ 	.short	0x0048
        /*00d8*/ 	.byte	0x00, 0xf0, 0x11, 0x00


	//----- nvinfo : EIATTR_KPARAM_INFO
	.align		4
.L_16437:
        /*00dc*/ 	.byte	0x04, 0x17
        /*00de*/ 	.short	(.L_16439 - .L_16438)
.L_16438:
        /*00e0*/ 	.word	0x00000000
        /*00e4*/ 	.short	0x0009
        /*00e6*/ 	.short	0x0040
        /*00e8*/ 	.byte	0x00, 0xf0, 0x21, 0x00


	//----- nvinfo : EIATTR_KPARAM_INFO
	.align		4
.L_16439:
        /*00ec*/ 	.byte	0x04, 0x17
        /*00ee*/ 	.short	(.L_16441 - .L_16440)
.L_16440:
        /*00f0*/ 	.word	0x00000000
        /*00f4*/ 	.short	0x0008
        /*00f6*/ 	.short	0x0038
        /*00f8*/ 	.byte	0x00, 0xf0, 0x21, 0x00


	//----- nvinfo : EIATTR_KPARAM_INFO
	.align		4
.L_16441:
        /*00fc*/ 	.byte	0x04, 0x17
        /*00fe*/ 	.short	(.L_16443 - .L_16442)
.L_16442:
        /*0100*/ 	.word	0x00000000
        /*0104*/ 	.short	0x0007
        /*0106*/ 	.short	0x0034
        /*0108*/ 	.byte	0x00, 0xf0, 0x11, 0x00


	//----- nvinfo : EIATTR_KPARAM_INFO
	.align		4
.L_16443:
        /*010c*/ 	.byte	0x04, 0x17
        /*010e*/ 	.short	(.L_16445 - .L_16444)
.L_16444:
        /*0110*/ 	.word	0x00000000
        /*0114*/ 	.short	0x0006
        /*0116*/ 	.short	0x0030
        /*0118*/ 	.byte	0x00, 0xf0, 0x11, 0x00


	//----- nvinfo : EIATTR_KPARAM_INFO
	.align		4
.L_16445:
        /*011c*/ 	.byte	0x04, 0x17
        /*011e*/ 	.short	(.L_16447 - .L_16446)
.L_16446:
        /*0120*/ 	.word	0x00000000
        /*0124*/ 	.short	0x0005
        /*0126*/ 	.short	0x0028
        /*0128*/ 	.byte	0x00, 0xf0, 0x21, 0x00


	//----- nvinfo : EIATTR_KPARAM_INFO
	.align		4
.L_16447:
        /*012c*/ 	.byte	0x04, 0x17
        /*012e*/ 	.short	(.L_16449 - .L_16448)
.L_16448:
        /*0130*/ 	.word	0x00000000
        /*0134*/ 	.short	0x0004
        /*0136*/ 	.short	0x0020
        /*0138*/ 	.byte	0x00, 0xf0, 0x21, 0x00


	//----- nvinfo : EIATTR_KPARAM_INFO
	.align		4
.L_16449:
        /*013c*/ 	.byte	0x04, 0x17
        /*013e*/ 	.short	(.L_16451 - .L_16450)
.L_16450:
        /*0140*/ 	.word	0x00000000
        /*0144*/ 	.short	0x0003
        /*0146*/ 	.short	0x0018
        /*0148*/ 	.byte	0x00, 0xf0, 0x21, 0x00


	//----- nvinfo : EIATTR_KPARAM_INFO
	.align		4
.L_16451:
        /*014c*/ 	.byte	0x04, 0x17
        /*014e*/ 	.short	(.L_16453 - .L_16452)
.L_16452:
        /*0150*/ 	.word	0x00000000
        /*0154*/ 	.short	0x0002
        /*0156*/ 	.short	0x0010
        /*0158*/ 	.byte	0x00, 0xf0, 0x21, 0x00


	//----- nvinfo : EIATTR_KPARAM_INFO
	.align		4
.L_16453:
        /*015c*/ 	.byte	0x04, 0x17
        /*015e*/ 	.short	(.L_16455 - .L_16454)
.L_16454:
        /*0160*/ 	.word	0x00000000
        /*0164*/ 	.short	0x0001
        /*0166*/ 	.short	0x0008
        /*0168*/ 	.byte	0x00, 0xf0, 0x21, 0x00


	//----- nvinfo : EIATTR_KPARAM_INFO
	.align		4
.L_16455:
        /*016c*/ 	.byte	0x04, 0x17
        /*016e*/ 	.short	(.L_16457 - .L_16456)
.L_16456:
        /*0170*/ 	.word	0x00000000
        /*0174*/ 	.short	0x0000
        /*0176*/ 	.short	0x0000
        /*0178*/ 	.byte	0x00, 0xf0, 0x21, 0x00


	//----- nvinfo : EIATTR_MAXREG_COUNT
	.align		4
.L_16457:
        /*017c*/ 	.byte	0x03, 0x1b
        /*017e*/ 	.short	0x00ff


	//----- nvinfo : EIATTR_NUM_BARRIERS
	.align		4
        /*0180*/ 	.byte	0x02, 0x4c
        /*0182*/ 	.byte	0x01
	.zero		1


	//----- nvinfo : EIATTR_EXTERNS
	.align		4
        /*0184*/ 	.byte	0x04, 0x0f
        /*0186*/ 	.short	(.L_16459 - .L_16458)


	//   ....[0]....
	.align		4
.L_16458:
        /*0188*/ 	.word	index@(__assertfail)


	//----- nvinfo : EIATTR_MERCURY_ISA_VERSION
	.align		4
.L_16459:
        /*018c*/ 	.byte	0x03, 0x5f
        /*018e*/ 	.short	0x0000


	//----- nvinfo : EIATTR_COOP_GROUP_MASK_REGIDS
	.align		4
        /*0190*/ 	.byte	0x04, 0x29
        /*0192*/ 	.short	(.L_16461 - .L_16460)


	//   ....[0]....
.L_16460:
        /*0194*/ 	.word	0xffffffff


	//   ....[1]....
        /*0198*/ 	.word	0xffffffff


	//   ....[2]....
        /*019c*/ 	.word	0xffffffff


	//   ....[3]....
        /*01a0*/ 	.word	0xffffffff


	//   ....[4]....
        /*01a4*/ 	.word	0xffffffff


	//   ....[5]....
        /*01a8*/ 	.word	0xffffffff


	//   ....[6]....
        /*01ac*/ 	.word	0xffffffff


	//   ....[7]....
        /*01b0*/ 	.word	0xffffffff


	//   ....[8]....
        /*01b4*/ 	.word	0xffffffff


	//   ....[9]....
        /*01b8*/ 	.word	0xffffffff


	//   ....[10]....
        /*01bc*/ 	.word	0xffffffff


	//   ....[11]....
        /*01c0*/ 	.word	0xffffffff


	//   ....[12]....
        /*01c4*/ 	.word	0xffffffff


	//   ....[13]....
        /*01c8*/ 	.word	0xffffffff


	//   ....[14]....
        /*01cc*/ 	.word	0xffffffff


	//   ....[15]....
        /*01d0*/ 	.word	0xffffffff


	//----- nvinfo : EIATTR_COOP_GROUP_INSTR_OFFSETS
	.align		4
.L_16461:
        /*01d4*/ 	.byte	0x04, 0x28
        /*01d6*/ 	.short	(.L_16463 - .L_16462)


	//   ....[0]....
.L_16462:
        /*01d8*/ 	.word	0x00000fb0


	//   ....[1]....
        /*01dc*/ 	.word	0x00000fd0


	//   ....[2]....
        /*01e0*/ 	.word	0x00001080


	//   ....[3]....
        /*01e4*/ 	.word	0x000010a0


	//   ....[4]....
        /*01e8*/ 	.word	0x000010c0


	//   ....[5]....
        /*01ec*/ 	.word	0x00001ef0


	//   ....[6]....
        /*01f0*/ 	.word	0x00001f50


	//   ....[7]....
        /*01f4*/ 	.word	0x00001f80


	//   ....[8]....
        /*01f8*/ 	.word	0x00001fa0


	//   ....[9]....
        /*01fc*/ 	.word	0x00001fc0


	//   ....[10]....
        /*0200*/ 	.word	0x00002010


	//   ....[11]....
        /*0204*/ 	.word	0x00002030


	//   ....[12]....
        /*0208*/ 	.word	0x00002050


	//   ....[13]....
        /*020c*/ 	.word	0x000039c0


	//   ....[14]....
        /*0210*/ 	.word	0x00003a30


	//   ....[15]....
        /*0214*/ 	.word	0x00003a90


	//----- nvinfo : EIATTR_SYSCALL_OFFSETS
	.align		4
.L_16463:
        /*0218*/ 	.byte	0x04, 0x46
        /*021a*/ 	.short	(.L_16465 - .L_16464)


	//   ....[0]....
.L_16464:
        /*021c*/ 	.word	0x00003820


	//   ....[1]....
        /*0220*/ 	.word	0x00003950


	//----- nvinfo : EIATTR_EXIT_INSTR_OFFSETS
	.align		4
.L_16465:
        /*0224*/ 	.byte	0x04, 0x1c
        /*0226*/ 	.short	(.L_16467 - .L_16466)


	//   ....[0]....
.L_16466:
        /*0228*/ 	.word	0x00000090


	//   ....[1]....
        /*022c*/ 	.word	0x000032c0


	//   ....[2]....
        /*0230*/ 	.word	0x000036f0


	//   ....[3]....
        /*0234*/ 	.word	0x00003960


	//----- nvinfo : EIATTR_CTAIDZ_USED
	.align		4
.L_16467:
        /*0238*/ 	.byte	0x01, 0x04
	.zero		2


	//----- nvinfo : EIATTR_CRS_STACK_SIZE
	.align		4
        /*023c*/ 	.byte	0x04, 0x1e
        /*023e*/ 	.short	(.L_16469 - .L_16468)
.L_16468:
        /*0240*/ 	.word	0x00000000
.L_16469:


//--------------------- .nv.info._ZN4vllm25paged_attention_v2_kernelI13__nv_bfloat16hLi192ELi8ELi128ELNS_18Fp8KVCacheDataTypeE1ELb1ELi512EEEvPfS3_PT_PKS4_PKT0_SA_ifPKiSC_iPKfiiiSE_SE_iiiii --------------------------
	.section	.nv.info._ZN4vllm25paged_attention_v2_kernelI13__nv_bfloat16hLi192ELi8ELi128ELNS_18Fp8KVCacheDataTypeE1ELb1ELi512EEEvPfS3_PT_PKS4_PKT0_SA_ifPKiSC_iPKfiiiSE_SE_iiiii,"",@"SHT_CUDA_INFO"
	.sectionflags	@""
	.align	4


	//----- nvinfo : EIATTR_CUDA_API_VERSION
	.align		4
        /*0000*/ 	.byte	0x04, 0x37
        /*0002*/ 	.short	(.L_16471 - .L_16470)
.L_16470:
        /*0004*/ 	.word	0x00000082


	//----- nvinfo : EIATTR_SW2861232_WAR
	.align		4
.L_16471:
        /*0008*/ 	.byte	0x01, 0x35
	.zero		2


	//----- nvinfo : EIATTR_PARAM_CBANK
	.align		4
        /*000c*/ 	.byte	0x04, 0x0a
        /*000e*/ 	.short	(.L_16473 - .L_16472)
	.align		4
.L_16472:
        /*0010*/ 	.word	index@(.nv.constant0._ZN4vllm25paged_attention_v2_kernelI13__nv_bfloat16hLi192ELi8ELi128ELNS_18Fp8KVCacheDataTypeE1ELb1ELi512EEEvPfS3_PT_PKS4_PKT0_SA_ifPKiSC_iPKfiiiSE_SE_iiiii)
        /*0014*/ 	.short	0x0160
        /*0016*/ 	.short	0x008c


	//----- nvinfo : EIATTR_CBANK_PARAM_SIZE
	.align		4
.L_16473:
        /*0018*/ 	.byte	0x03, 0x19
        /*001a*/ 	.short	0x008c


	//----- nvinfo : EIATTR_KPARAM_INFO
	.align		4
        /*001c*/ 	.byte	0x04, 0x17
        /*001e*/ 	.short	(.L_16475 - .L_16474)
.L_16474:
        /*0020*/ 	.word	0x00000000
        /*0024*/ 	.short	0x0015
        /*0026*/ 	.short	0x0088
        /*0028*/ 	.byte	0x00, 0xf0, 0x11, 0x00


	//----- nvinfo : EIATTR_KPARAM_INFO
	.align		4
.L_16475:
        /*002c*/ 	.byte	0x04, 0x17
        /*002e*/ 	.short	(.L_16477 - .L_16476)
.L_16476:
        /*0030*/ 	.word	0x00000000
        /*0034*/ 	.short	0x0014
        /*0036*/ 	.short	0x0084
        /*0038*/ 	.byte	0x00, 0xf0, 0x11, 0x00


	//----- nvinfo : EIATTR_KPARAM_INFO
	.align		4
.L_16477:
        /*003c*/ 	.byte	0x04, 0x17
        /*003e*/ 	.short	(.L_16479 - .L_16478)
.L_16478:
        /*0040*/ 	.word	0x00000000
        /*0044*/ 	.short	0x0013
        /*0046*/ 	.short	0x0080
        /*0048*/ 	.byte	0x00, 0xf0, 0x11, 0x00


	//----- nvinfo : EIATTR_KPARAM_INFO
	.align		4
.L_16479:
        /*004c*/ 	.byte	0x04, 0x17
        /*004e*/ 	.short	(.L_16481 - .L_16480)
.L_16480:
        /*0050*/ 	.word	0x00000000
        /*0054*/ 	.short	0x0012
        /*0056*/ 	.short	0x007c
        /*0058*/ 	.byte	0x00, 0xf0, 0x11, 0x00


	//----- nvinfo : EIATTR_KPARAM_INFO
	.align		4
.L_16481:
        /*005c*/ 	.byte	0x04, 0x17
        /*005e*/ 	.short	(.L_16483 - .L_16482)
.L_16482:
        /*0060*/ 	.word	0x00000000
        /*0064*/ 	.short	0x0011
        /*0066*/ 	.short	0x0078
        /*0068*/ 	.byte	0x00, 0xf0, 0x11, 0x00


	//----- nvinfo : EIATTR_KPARAM_INFO
	.align		4
.L_16483:
        /*006c*/ 	.byte	0x04, 0x17
        /*006e*/ 	.short	(.L_16485 - .L_16484)
.L_16484:
        /*0070*/ 	.word	0x00000000
        /*0074*/ 	.short	0x0010
        /*0076*/ 	.short	0x0070
        /*0078*/ 	.byte	0x00, 0xf0, 0x21, 0x00


	//----- nvinfo : EIATTR_KPARAM_INFO
	.align		4
.L_16485:
        /*007c*/ 	.byte	0x04, 0x17
        /*007e*/ 	.short	(.L_16487 - .L_16486)
.L_16486:
        /*0080*/ 	.word	0x00000000
        /*0084*/ 	.short	0x000f
        /*0086*/ 	.short	0x0068
        /*0088*/ 	.byte	0x00, 0xf0, 0x21, 0x00


	//----- nvinfo : EIATTR_KPARAM_INFO
	.align		4
.L_16487:
        /*008c*/ 	.byte	0x04, 0x17
        /*008e*/ 	.short	(.L_16489 - .L_16488)
.L_16488:
        /*0090*/ 	.word	0x00000000
        /*0094*/ 	.short	0x000e
        /*0096*/ 	.short	0x0060
        /*0098*/ 	.byte	0x00, 0xf0, 0x11, 0x00


	//----- nvinfo : EIATTR_KPARAM_INFO
	.align		4
.L_16489:
        /*009c*/ 	.byte	0x04, 0x17
        /*009e*/ 	.short	(.L_16491 - .L_16490)
.L_16490:
        /*00a0*/ 	.word	0x00000000
        /*00a4*/ 	.short	0x000d
        /*00a6*/ 	.short	0x005c
        /*00a8*/ 	.byte	0x00, 0xf0, 0x11, 0x00


	//----- nvinfo : EIATTR_KPARAM_INFO
	.align		4
.L_16491:
        /*00ac*/ 	.byte	0x04, 0x17
        /*00ae*/ 	.short	(.L_16493 - .L_16492)
.L_16492:
        /*00b0*/ 	.word	0x00000000
        /*00b4*/ 	.short	0x000c
        /*00b6*/ 	.short	0x0058
        /*00b8*/ 	.byte	0x00, 0xf0, 0x11, 0x00


	//----- nvinfo : EIATTR_KPARAM_INFO
	.align		4
.L_16493:
        /*00bc*/ 	.byte	0x04, 0x17
        /*00be*/ 	.short	(.L_16495 - .L_16494)
.L_16494:
        /*00c0*/ 	.word	0x00000000
        /*00c4*/ 	.short	0x000b
        /*00c6*/ 	.short	0x0050
        /*00c8*/ 	.byte	0x00, 0xf0, 0x21, 0x00


	//----- nvinfo : EIATTR_KPARAM_INFO
	.align		4
.L_16495:
        /*00cc*/ 	.byte	0x04, 0x17
        /*00ce*/ 	.short	(.L_16497 - .L_16496)
.L_16496:
        /*00d0*/ 	.word	0x00000000
        /*00d4*/ 	.short	0x000a
        /*00d6*/ 	.short	0x0048
        /*00d8*/ 	.byte	0x00, 0xf0, 0x11, 0x00


	//----- nvinfo : EIATTR_KPARAM_INFO
	.align		4
.L_16497:
        /*00dc*/ 	.byte	0x04, 0x17
        /*00de*/ 	.short	(.L_16499 - .L_16498)
.L_16498:
        /*00e0*/ 	.word	0x00000000
        /*00e4*/ 	.short	0x0009
        /*00e6*/ 	.short	0x0040
        /*00e8*/ 	.byte	0x00, 0xf0, 0x21, 0x00


	//----- nvinfo : EIATTR_KPARAM_INFO
	.align		4
.L_16499:
        /*00ec*/ 	.byte	0x04, 0x17
        /*00ee*/ 	.short	(.L_16501 - .L_16500)
.L_16500:
        /*00f0*/ 	.word	0x00000000
        /*00f4*/ 	.short	0x0008
        /*00f6*/ 	.short	0x0038
        /*00f8*/ 	.byte	0x00, 0xf0, 0x21, 0x00


	//----- nvinfo : EIATTR_KPARAM_INFO
	.align		4
.L_16501:
        /*00fc*/ 	.byte	0x04, 0x17
        /*00fe*/ 	.short	(.L_16503 - .L_16502)
.L_16502:
        /*0100*/ 	.word	0x00000000
        /*0104*/ 	.short	0x0007
        /*0106*/ 	.short	0x0034
        /*0108*/ 	.byte	0x00, 0xf0, 0x11, 0x00


	//----- nvinfo : EIATTR_KPARAM_INFO
	.align		4
.L_16503:
        /*010c*/ 	.byte	0x04, 0x17
        /*010e*/ 	.short	(.L_16505 - .L_16504)
.L_16504:
        /*0110*/ 	.word	0x00000000
        /*0114*/ 	.short	0x0006
        /*0116*/ 	.short	0x0030
        /*0118*/ 	.byte	0x00, 0xf0, 0x11, 0x00


	//----- nvinfo : EIATTR_KPARAM_INFO
	.align		4
.L_16505:
        /*011c*/ 	.byte	0x04, 0x17
        /*011e*/ 	.short	(.L_16507 - .L_16506)
.L_16506:
        /*0120*/ 	.word	0x00000000
        /*0124*/ 	.short	0x0005
        /*0126*/ 	.short	0x0028
        /*0128*/ 	.byte	0x00, 0xf0, 0x21, 0x00


	//----- nvinfo : EIATTR_KPARAM_INFO
	.align		4
.L_16507:
        /*012c*/ 	.byte	0x04, 0x17
        /*012e*/ 	.short	(.L_16509 - .L_16508)
.L_16508:
        /*0130*/ 	.word	0x00000000
        /*0134*/ 	.short	0x0004
        /*0136*/ 	.short	0x0020
        /*0138*/ 	.byte	0x00, 0xf0, 0x21, 0x00


	//----- nvinfo : EIATTR_KPARAM_INFO
	.align		4
.L_16509:
        /*013c*/ 	.byte	0x04, 0x17
        /*013e*/ 	.short	(.L_16511 - .L_16510)
.L_16510:
        /*0140*/ 	.word	0x00000000
        /*0144*/ 	.short	0x0003
        /*0146*/ 	.short	0x0018
        /*0148*/ 	.byte	0x00, 0xf0, 0x21, 0x00


	//----- nvinfo : EIATTR_KPARAM_INFO
	.align		4
.L_16511:
        /*014c*/ 	.byte	0x04, 0x17
        /*014e*/ 	.short	(.L_16513 - .L_16512)
.L_16512:
        /*0150*/ 	.word	0x00000000
        /*0154*/ 	.short	0x0002
        /*0156*/ 	.short	0x0010
        /*0158*/ 	.byte	0x00, 0xf0, 0x21, 0x00


	//----- nvinfo : EIATTR_KPARAM_INFO
	.align		4
.L_16513:
        /*015c*/ 	.byte	0x04, 0x17
        /*015e*/ 	.short	(.L_16515 - .L_16514)
.L_16514:
        /*0160*/ 	.word	0x00000000
        /*0164*/ 	.short	0x0001
        /*0166*/ 	.short	0x0008
        /*0168*/ 	.byte	0x00, 0xf0, 0x21, 0x00


	//----- nvinfo : EIATTR_KPARAM_INFO
	.align		4
.L_16515:
        /*016c*/ 	.byte	0x04, 0x17
        /*016e*/ 	.short	(.L_16517 - .L_16516)
.L_16516:
        /*0170*/ 	.word	0x00000000
        /*0174*/ 	.short	0x0000
        /*0176*/ 	.short	0x0000
        /*0178*/ 	.byte	0x00, 0xf0, 0x21, 0x00


	//----- nvinfo : EIATTR_MAXREG_COUNT
	.align		4
.L_16517:
        /*017c*/ 	.byte	0x03, 0x1b
        /*017e*/ 	.short	0x00ff


	//----- nvinfo : EIATTR_NUM_BARRIERS
	.align		4
        /*0180*/ 	.byte	0x02, 0x4c
        /*0182*/ 	.byte	0x01
	.zero		1


	//----- nvinfo : EIATTR_EXTERNS
	.align		4
        /*0184*/ 	.byte	0x04, 0x0f
        /*0186*/ 	.short	(.L_16519 - .L_16518)


	//   ....[0]....
	.align		4
.L_16518:
        /*0188*/ 	.word	index@(__assertfail)


	//----- nvinfo : EIATTR_MERCURY_ISA_VERSION
	.align		4
.L_16519:
        /*018c*/ 	.byte	0x03, 0x5f
        /*018e*/ 	.short	0x0000


	//----- nvinfo : EIATTR_COOP_GROUP_MASK_REGIDS
	.align		4
        /*0190*/ 	.byte	0x04, 0x29
        /*0192*/ 	.short	(.L_16521 - .L_16520)


	//   ....[0]....
.L_16520:
        /*0194*/ 	.word	0xffffffff


	//   ....[1]....
        /*0198*/ 	.word	0xffffffff


	//   ....[2]....
        /*019c*/ 	.word	0xffffffff


	//   ....[3]....
        /*01a0*/ 	.word	0xffffffff


	//   ....[4]....
        /*01a4*/ 	.word	0xffffffff


	//   ....[5]....
        /*01a8*/ 	.word	0xffffffff


	//   ....[6]....
        /*01ac*/ 	.word	0xffffffff


	//   ....[7]....
        /*01b0*/ 	.word	0xffffffff


	//   ....[8]....
        /*01b4*/ 	.word	0xffffffff


	//   ....[9]....
        /*01b8*/ 	.word	0xffffffff


	//   ....[10]....
        /*01bc*/ 	.word	0xffffffff


	//   ....[11]....
        /*01c0*/ 	.word	0xffffffff


	//   ....[12]....
        /*01c4*/ 	.word	0xffffffff


	//   ....[13]....
        /*01c8*/ 	.word	0xffffffff


	//   ....[14]....
        /*01cc*/ 	.word	0xffffffff


	//   ....[15]....
        /*01d0*/ 	.word	0xffffffff


	//----- nvinfo : EIATTR_COOP_GROUP_INSTR_OFFSETS
	.align		4
.L_16521:
        /*01d4*/ 	.byte	0x04, 0x28
        /*01d6*/ 	.short	(.L_16523 - .L_16522)


	//   ....[0]....
.L_16522:
        /*01d8*/ 	.word	0x00001020


	//   ....[1]....
        /*01dc*/ 	.word	0x00001040


	//   ....[2]....
        /*01e0*/ 	.word	0x000010f0


	//   ....[3]....
        /*01e4*/ 	.word	0x00001110


	//   ....[4]....
        /*01e8*/ 	.word	0x00001130


	//   ....[5]....
        /*01ec*/ 	.word	0x00001f70


	//   ....[6]....
        /*01f0*/ 	.word	0x00001fd0


	//   ....[7]....
        /*01f4*/ 	.word	0x00002000


	//   ....[8]....
        /*01f8*/ 	.word	0x00002020


	//   ....[9]....
        /*01fc*/ 	.word	0x00002040


	//   ....[10]....
        /*0200*/ 	.word	0x00002090


	//   ....[11]....
        /*0204*/ 	.word	0x000020b0


	//   ....[12]....
        /*0208*/ 	.word	0x000020d0


	//   ....[13]....
        /*020c*/ 	.word	0x00003860


	//   ....[14]....
        /*0210*/ 	.word	0x000038e0


	//   ....[15]....
        /*0214*/ 	.word	0x00003940


	//----- nvinfo : EIATTR_SYSCALL_OFFSETS
	.align		4
.L_16523:
        /*0218*/ 	.byte	0x04, 0x46
        /*021a*/ 	.short	(.L_16525 - .L_16524)


	//   ....[0]....
.L_16524:
        /*021c*/ 	.word	0x000036c0


	//   ....[1]....
        /*0220*/ 	.word	0x000037f0


	//----- nvinfo : EIATTR_EXIT_INSTR_OFFSETS
	.align		4
.L_16525:
        /*0224*/ 	.byte	0x04, 0x1c
        /*0226*/ 	.short	(.L_16527 - .L_16526)


	//   ....[0]....
.L_16526:
        /*0228*/ 	.word	0x000000b0


	//   ....[1]....
        /*022c*/ 	.word	0x00003250


	//   ....[2]....
        /*0230*/ 	.word	0x00003590


	//   ....[3]....
        /*0234*/ 	.word	0x00003800


	//----- nvinfo : EIATTR_CTAIDZ_USED
	.align		4
.L_16527:
        /*0238*/ 	.byte	0x01, 0x04
	.zero		2


	//----- nvinfo : EIATTR_CRS_STACK_SIZE
	.align		4
        /*023c*/ 	.byte	0x04, 0x1e
        /*023e*/ 	.short	(.L_16529 - .L_16528)
.L_16528:
        /*0240*/ 	.word	0x00000000
.L_16529:


//--------------------- .nv.info._ZN4vllm25paged_attention_v2_kernelI13__nv_bfloat16hLi128ELi8ELi128ELNS_18Fp8KVCacheDataTypeE1ELb1ELi512EEEvPfS3_PT_PKS4_PKT0_SA_ifPKiSC_iPKfiiiSE_SE_iiiii --------------------------
	.section	.nv.info._ZN4vllm25paged_attention_v2_kernelI13__nv_bfloat16hLi128ELi8ELi128ELNS_18Fp8KVCacheDataTypeE1ELb1ELi512EEEvPfS3_PT_PKS4_PKT0_SA_ifPKiSC_iPKfiiiSE_SE_iiiii,"",@"SHT_CUDA_INFO"
	.sectionflags	@""
	.align	4


	//----- nvinfo : EIATTR_CUDA_API_VERSION
	.align		4
        /*0000*/ 	.byte	0x04, 0x37
        /*0002*/ 	.short	(.L_16531 - .L_16530)
.L_16530:
        /*0004*/ 	.word	0x00000082


	//----- nvinfo : EIATTR_SW2861232_WAR
	.align		4
.L_16531:
        /*0008*/ 	.byte	0x01, 0x35
	.zero		2


	//----- nvinfo : EIATTR_PARAM_CBANK
	.align		4
        /*000c*/ 	.byte	0x04, 0x0a
        /*000e*/ 	.short	(.L_16533 - .L_16532)
	.align		4
.L_16532:
        /*0010*/ 	.word	index@(.nv.constant0._ZN4vllm25paged_attention_v2_kernelI13__nv_bfloat16hLi128ELi8ELi128ELNS_18Fp8KVCacheDataTypeE1ELb1ELi512EEEvPfS3_PT_PKS4_PKT0_SA_ifPKiSC_iPKfiiiSE_SE_iiiii)
        /*0014*/ 	.short	0x0160
        /*0016*/ 	.short	0x008c


	//----- nvinfo : EIATTR_CBANK_PARAM_SIZE
	.align		4
.L_16533:
        /*0018*/ 	.byte	0x03, 0x19
        /*001a*/ 	.short	0x008c


	//----- nvinfo : EIATTR_KPARAM_INFO
	.align		4
        /*001c*/ 	.byte	0x04, 0x17
        /*001e*/ 	.short	(.L_16535 - .L_16534)
.L_16534:
        /*0020*/ 	.word	0x00000000
        /*0024*/ 	.short	0x0015
        /*0026*/ 	.short	0x0088
        /*0028*/ 	.byte	0x00, 0xf0, 0x11, 0x00


	//----- nvinfo : EIATTR_KPARAM_INFO
	.align		4
.L_16535:
        /*002c*/ 	.byte	0x04, 0x17
        /*002e*/ 	.short	(.L_16537 - .L_16536)
.L_16536:
        /*0030*/ 	.word	0x00000000
        /*0034*/ 	.short	0x0014
        /*0036*/ 	.short	0x0084
        /*0038*/ 	.byte	0x00, 0xf0, 0x11, 0x00


	//----- nvinfo : EIATTR_KPARAM_INFO
	.align		4
.L_16537:
        /*003c*/ 	.byte	0x04, 0x17
        /*003e*/ 	.short	(.L_16539 - .L_16538)
.L_16538:
        /*0040*/ 	.word	0x00000000
        /*0044*/ 	.short	0x0013
        /*0046*/ 	.short	0x0080
        /*0048*/ 	.byte	0x00, 0xf0, 0x11, 0x00


	//----- nvinfo : EIATTR_KPARAM_INFO
	.align		4
.L_16539:
        /*004c*/ 	.byte	0x04, 0x17
        /*004e*/ 	.short	(.L_16541 - .L_16540)
.L_16540:
        /*0050*/ 	.word	0x00000000
        /*0054*/ 	.short	0x0012
        /*0056*/ 	.short	0x007c
        /*0058*/ 	.byte	0x00, 0xf0, 0x11, 0x00


	//----- nvinfo : EIATTR_KPARAM_INFO
	.align		4
.L_16541:
        /*005c*/ 	.byte	0x04, 0x17
        /*005e*/ 	.short	(.L_16543 - .L_16542)
.L_16542:
        /*0060*/ 	.word	0x00000000
        /*0064*/ 	.short	0x0011
        /*0066*/ 	.short	0x0078
        /*0068*/ 	.byte	0x00, 0xf0, 0x11, 0x00


	//----- nvinfo : EIATTR_KPARAM_INFO
	.align		4
.L_16543:
        /*006c*/ 	.byte	0x04, 0x17
        /*006e*/ 	.short	(.L_16545 - .L_16544)
.L_16544:
        /*0070*/ 	.word	0x00000000
        /*0074*/ 	.short	0x0010
        /*0076*/ 	.short	0x0070
        /*0078*/ 	.byte	0x00, 0xf0, 0x21, 0x00


	//----- nvinfo : EIATTR_KPARAM_INFO
	.align		4
.L_16545:
        /*007c*/ 	.byte	0x04, 0x17
        /*007e*/ 	.short	(.L_16547 - .L_16546)
.L_16546:
        /*0080*/ 	.word	0x00000000
        /*0084*/ 	.short	0x000f
        /*0086*/ 	.short	0x0068
        /*0088*/ 	.byte	0x00, 0xf0, 0x21, 0x00


	//----- nvinfo : EIATTR_KPARAM_INFO
	.align		4
.L_16547:
        /*008c*/ 	.byte	0x04, 0x17
        /*008e*/ 	.short	(.L_16549 - .L_16548)
.L_16548:
        /*0090*/ 	.word	0x00000000
        /*0094*/ 	.short	0x000e
        /*0096*/ 	.short	0x0060
        /*0098*/ 	.byte	0x00, 0xf0, 0x11, 0x00


	//----- nvinfo : EIATTR_KPARAM_INFO
	.align		4
.L_16549:
        /*009c*/ 	.byte	0x04, 0x17
        /*009e*/ 	.short	(.L_16551 - .L_16550)
.L_16550:
        /*00a0*/ 	.word	0x00000000
        /*00a4*/ 	.short	0x000d
        /*00a6*/ 	.short	0x005c
        /*00a8*/ 	.byte	0x00, 0xf0, 0x11, 0x00


	//----- nvinfo : EIATTR_KPARAM_INFO
	.align		4
.L_16551:
        /*00ac*/ 	.byte	0x04, 0x17
        /*00ae*/ 	.short	(.L_16553 - .L_16552)
.L_16552:
        /*00b0*/ 	.word	0x00000000
        /*00b4*/ 	.short	0x000c
        /*00b6*/ 	.short	0x0058
        /*00b8*/ 	.byte	0x00, 0xf0, 0x11, 0x00


	//----- nvinfo : EIATTR_KPARAM_INFO
	.align		4
.L_16553:
        /*00bc*/ 	.byte	0x04, 0x17
        /*00be*/ 	.short	(.L_16555 - .L_16554)
.L_16554:
        /*00c0*/ 	.word	0x00000000
        /*00c4*/ 	.short	0x000b
        /*00c6*/ 	.short	0x0050
        /*00c8*/ 	.byte	0x00, 0xf0, 0x21, 0x00


	//----- nvinfo : EIATTR_KPARAM_INFO
	.align		4
.L_16555:
        /*00cc*/ 	.byte	0x04, 0x17
        /*00ce*/ 	.short	(.L_16557 - .L_16556)
.L_16556:
        /*00d0*/ 	.word	0x00000000
        /*00d4*/ 	.short	0x000a
        /*00d6*/ 	.short	0x0048
        /*00d8*/ 	.byte	0x00, 0xf0, 0x11, 0x00


	//----- nvinfo : EIATTR_KPARAM_INFO
	.align		4
.L_16557:
        /*00dc*/ 	.byte	0x04, 0x17
        /*00de*/ 	.short	(.L_16559 - .L_16558)
.L_16558:
        /*00e0*/ 	.word	0x00000000
        /*00e4*/ 	.short	0x0009
        /*00e6*/ 	.short	0x0040
        /*00e8*/ 	.byte	0x00, 0xf0, 0x21, 0x00


	//----- nvinfo : EIATTR_KPARAM_INFO
	.align		4
.L_16559:
        /*00ec*/ 	.byte	0x04, 0x17
        /*00ee*/ 	.short	(.L_16561 - .L_16560)
.L_16560:
        /*00f0*/ 	.word	0x00000000
        /*00f4*/ 	.short	0x0008
        /*00f6*/ 	.short	0x0038
        /*00f8*/ 	.byte	0x00, 0xf0, 0x21, 0x00


	//----- nvinfo : EIATTR_KPARAM_INFO
	.align		4
.L_16561:
        /*00fc*/ 	.byte	0x04, 0x17
        /*00fe*/ 	.short	(.L_16563 - .L_16562)
.L_16562:
        /*0100*/ 	.word	0x00000000
        /*0104*/ 	.short	0x0007
        /*0106*/ 	.short	0x0034
        /*0108*/ 	.byte	0x00, 0xf0, 0x11, 0x00


	//----- nvinfo : EIATTR_KPARAM_INFO
	.align		4
.L_16563:
        /*010c*/ 	.byte	0x04, 0x17
        /*010e*/ 	.short	(.L_16565 - .L_16564)
.L_16564:
        /*0110*/ 	.word	0x00000000
        /*0114*/ 	.short	0x0006
        /*0116*/ 	.short	0x0030
        /*0118*/ 	.byte	0x00, 0xf0, 0x11, 0x00


	//----- nvinfo : EIATTR_KPARAM_INFO
	.align		4
.L_16565:
        /*011c*/ 	.byte	0x04, 0x17
        /*011e*/ 	.short	(.L_16567 - .L_16566)
.L_16566:
        /*0120*/ 	.word	0x00000000
        /*0124*/ 	.short	0x0005
        /*0126*/ 	.short	0x0028
        /*0128*/ 	.byte	0x00, 0xf0, 0x21, 0x00


	//----- nvinfo : EIATTR_KPARAM_INFO
	.align		4
.L_16567:
        /*012c*/ 	.byte	0x04, 0x17
        /*012e*/ 	.short	(.L_16569 - .L_16568)
.L_16568:
        /*0130*/ 	.word	0x00000000
        /*0134*/ 	.short	0x0004
        /*0136*/ 	.short	0x0020
        /*0138*/ 	.byte	0x00, 0xf0, 0x21, 0x00


	//----- nvinfo : EIATTR_KPARAM_INFO
	.align		4
.L_16569:
        /*013c*/ 	.byte	0x04, 0x17
        /*013e*/ 	.short	(.L_16571 - .L_16570)
.L_16570:
        /*0140*/ 	.word	0x00000000
        /*0144*/ 	.short	0x0003
        /*0146*/ 	.short	0x0018
        /*0148*/ 	.byte	0x00, 0xf0, 0x21, 0x00


	//----- nvinfo : EIATTR_KPARAM_INFO
	.align		4
.L_16571:
        /*014c*/ 	.byte	0x04, 0x17
        /*014e*/ 	.short	(.L_16573 - .L_16572)
.L_16572:
        /*0150*/ 	.word	0x00000000
        /*0154*/ 	.short	0x0002
        /*0156*/ 	.short	0x0010
        /*0158*/ 	.byte	0x00, 0xf0, 0x21, 0x00


	//----- nvinfo : EIATTR_KPARAM_INFO
	.align		4
.L_16573:
        /*015c*/ 	.byte	0x04, 0x17
        /*015e*/ 	.short	(.L_16575 - .L_16574)
.L_16574:
        /*0160*/ 	.word	0x00000000
        /*0164*/ 	.short	0x0001
        /*0166*/ 	.short	0x0008
        /*0168*/ 	.byte	0x00, 0xf0, 0x21, 0x00


	//----- nvinfo : EIATTR_KPARAM_INFO
	.align		4
.L_16575:
        /*016c*/ 	.byte	0x04, 0x17
        /*016e*/ 	.short	(.L_16577 - .L_16576)
.L_16576:
        /*0170*/ 	.word	0x00000000
        /*0174*/ 	.short	0x0000
        /*0176*/ 	.short	0x0000
        /*0178*/ 	.byte	0x00, 0xf0, 0x21, 0x00


	//----- nvinfo : EIATTR_MAXREG_COUNT
	.align		4
.L_16577:
        /*017c*/ 	.byte	0x03, 0x1b
        /*017e*/ 	.short	0x00ff


	//----- nvinfo : EIATTR_NUM_BARRIERS
	.align		4
        /*0180*/ 	.byte	0x02, 0x4c
        /*0182*/ 	.byte	0x01
	.zero		1


	//----- nvinfo : EIATTR_EXTERNS
	.align		4
        /*0184*/ 	.byte	0x04, 0x0f
        /*0186*/ 	.short	(.L_16579 - .L_16578)


	//   ....[0]....
	.align		4
.L_16578:
        /*0188*/ 	.word	index@(__assertfail)


	//----- nvinfo : EIATTR_MERCURY_ISA_VERSION
	.align		4
.L_16579:
        /*018c*/ 	.byte	0x03, 0x5f
        /*018e*/ 	.short	0x0000


	//----- nvinfo : EIATTR_COOP_GROUP_MASK_REGIDS
	.align		4
        /*0190*/ 	.byte	0x04, 0x29
        /*0192*/ 	.short	(.L_16581 - .L_16580)


	//   ....[0]....
.L_16580:
        /*0194*/ 	.word	0xffffffff


	//   ....[1]....
        /*0198*/ 	.word	0xffffffff


	//   ....[2]....
        /*019c*/ 	.word	0xffffffff


	//   ....[3]....
        /*01a0*/ 	.word	0xffffffff


	//   ....[4]....
        /*01a4*/ 	.word	0xffffffff


	//   ....[5]....
        /*01a8*/ 	.word	0xffffffff


	//   ....[6]....
        /*01ac*/ 	.word	0xffffffff


	//   ....[7]....
        /*01b0*/ 	.word	0xffffffff


	//   ....[8]....
        /*01b4*/ 	.word	0xffffffff


	//   ....[9]....
        /*01b8*/ 	.word	0xffffffff


	//   ....[10]....
        /*01bc*/ 	.word	0xffffffff


	//   ....[11]....
        /*01c0*/ 	.word	0xffffffff


	//   ....[12]....
        /*01c4*/ 	.word	0xffffffff


	//   ....[13]....
        /*01c8*/ 	.word	0xffffffff


	//   ....[14]....
        /*01cc*/ 	.word	0xffffffff


	//   ....[15]....
        /*01d0*/ 	.word	0xffffffff


	//----- nvinfo : EIATTR_COOP_GROUP_INSTR_OFFSETS
	.align		4
.L_16581:
        /*01d4*/ 	.byte	0x04, 0x28
        /*01d6*/ 	.short	(.L_16583 - .L_16582)


	//   ....[0]....
.L_16582:
        /*01d8*/ 	.word	0x00000fd0


	//   ....[1]....
        /*01dc*/ 	.word	0x00000ff0


	//   ....[2]....
        /*01e0*/ 	.word	0x000010a0


	//   ....[3]....
        /*01e4*/ 	.word	0x000010c0


	//   ....[4]....
        /*01e8*/ 	.word	0x000010e0


	//   ....[5]....
        /*01ec*/ 	.word	0x00001f10


	//   ....[6]....
        /*01f0*/ 	.word	0x00001f70


	//   ....[7]....
        /*01f4*/ 	.word	0x00001fa0


	//   ....[8]....
        /*01f8*/ 	.word	0x00001fc0


	//   ....[9]....
        /*01fc*/ 	.word	0x00001fe0


	//   ....[10]....
        /*0200*/ 	.word	0x00002030


	//   ....[11]....
        /*0204*/ 	.word	0x00002050


	//   ....[12]....
        /*0208*/ 	.word	0x00002070


	//   ....[13]....
        /*020c*/ 	.word	0x00003600


	//   ....[14]....
        /*0210*/ 	.word	0x00003670


	//   ....[15]....
        /*0214*/ 	.word	0x000036d0


	//----- nvinfo : EIATTR_SYSCALL_OFFSETS
	.align		4
.L_16583:
        /*0218*/ 	.byte	0x04, 0x46
        /*021a*/ 	.short	(.L_16585 - .L_16584)


	//   ....[0]....
.L_16584:
        /*021c*/ 	.word	0x00003460


	//   ....[1]....
        /*0220*/ 	.word	0x00003590


	//----- nvinfo : EIATTR_EXIT_INSTR_OFFSETS
	.align		4
.L_16585:
        /*0224*/ 	.byte	0x04, 0x1c
        /*0226*/ 	.short	(.L_16587 - .L_16586)


	//   ....[0]....
.L_16586:
        /*0228*/ 	.word	0x00000090


	//   ....[1]....
        /*022c*/ 	.word	0x00003080


	//   ....[2]....
        /*0230*/ 	.word	0x00003330


	//   ....[3]....
        /*0234*/ 	.word	0x000035a0


	//----- nvinfo : EIATTR_CTAIDZ_USED
	.align		4
.L_16587:
        /*0238*/ 	.byte	0x01, 0x04
	.zero		2


	//----- nvinfo : EIATTR_CRS_STACK_SIZE
	.align		4
        /*023c*/ 	.byte	0x04, 0x1e
        /*023e*/ 	.short	(.L_16589 - .L_16588)
.L_16588:
        /*0240*/ 	.word	0x00000000
.L_16589:


//--------------------- .nv.info._ZN4vllm25paged_attention_v2_kernelI13__nv_bfloat16hLi120ELi8ELi128ELNS_18Fp8KVCacheDataTypeE1ELb1ELi512EEEvPfS3_PT_PKS4_PKT0_SA_ifPKiSC_iPKfiiiSE_SE_iiiii --------------------------
	.section	.nv.info._ZN4vllm25paged_attention_v2_kernelI13__nv_bfloat16hLi120ELi8ELi128ELNS_18Fp8KVCacheDataTypeE1ELb1ELi512EEEvPfS3_PT_PKS4_PKT0_SA_ifPKiSC_iPKfiiiSE_SE_iiiii,"",@"SHT_CUDA_INFO"
	.sectionflags	@""
	.align	4


	//----- nvinfo : EIATTR_CUDA_API_VERSION
	.align		4
        /*0000*/ 	.byte	0x04, 0x37
        /*0002*/ 	.short	(.L_16591 - .L_16590)
.L_16590:
        /*0004*/ 	.word	0x00000082


	//----- nvinfo : EIATTR_SW2861232_WAR
	.align		4
.L_16591:
        /*0008*/ 	.byte	0x01, 0x35
	.zero		2


	//----- nvinfo : EIATTR_PARAM_CBANK
	.align		4
        /*000c*/ 	.byte	0x04, 0x0a
        /*000e*/ 	.short	(.L_16593 - .L_16592)
	.align		4
.L_16592:
        /*0010*/ 	.word	index@(.nv.constant0._ZN4vllm25paged_attention_v2_kernelI13__nv_bfloat16hLi120ELi8ELi128ELNS_18Fp8KVCacheDataTypeE1ELb1ELi512EEEvPfS3_PT_PKS4_PKT0_SA_ifPKiSC_iPKfiiiSE_SE_iiiii)
        /*0014*/ 	.short	0x0160
        /*0016*/ 	.short	0x008c


	//----- nvinfo : EIATTR_CBANK_PARAM_SIZE
	.align		4
.L_16593:
        /*0018*/ 	.byte	0x03, 0x19
        /*001a*/ 	.short	0x008c


	//----- nvinfo : EIATTR_KPARAM_INFO
	.align		4
        /*001c*/ 	.byte	0x04, 0x17
        /*001e*/ 	.short	(.L_16595 - .L_16594)
.L_16594:
        /*0020*/ 	.word	0x00000000
        /*0024*/ 	.short	0x0015
        /*0026*/ 	.short	0x0088
        /*0028*/ 	.byte	0x00, 0xf0, 0x11, 0x00


	//----- nvinfo : EIATTR_KPARAM_INFO
	.align		4
.L_16595:
        /*002c*/ 	.byte	0x04, 0x17
        /*002e*/ 	.short	(.L_16597 - .L_16596)
.L_16596:
        /*0030*/ 	.word	0x00000000
        /*0034*/ 	.short	0x0014
        /*0036*/ 	.short	0x0084
        /*0038*/ 	.byte	0x00, 0xf0, 0x11, 0x00


	//----- nvinfo : EIATTR_KPARAM_INFO
	.align		4
.L_16597:
        /*003c*/ 	.byte	0x04, 0x17
        /*003e*/ 	.short	(.L_16599 - .L_16598)
.L_16598:
        /*0040*/ 	.word	0x00000000
        /*0044*/ 	.short	0x0013
        /*0046*/ 	.short	0x0080
        /*0048*/ 	.byte	0x00, 0xf0, 0x11, 0x00


	//----- nvinfo : EIATTR_KPARAM_INFO
	.align		4
.L_16599:
        /*004c*/ 	.byte	0x04, 0x17
        /*004e*/ 	.short	(.L_16601 - .L_16600)
.L_16600:
        /*0050*/ 	.word	0x00000000
        /*0054*/ 	.short	0x0012
        /*0056*/ 	.short	0x007c
        /*0058*/ 	.byte	0x00, 0xf0, 0x11, 0x00


	//----- nvinfo : EIATTR_KPARAM_INFO
	.align		4
.L_16601:
        /*005c*/ 	.byte	0x04, 0x17
        /*005e*/ 	.short	(.L_16603 - .L_16602)
.L_16602:
        /*0060*/ 	.word	0x00000000
        /*0064*/ 	.short	0x0011
        /*0066*/ 	.short	0x0078
        /*0068*/ 	.byte	0x00, 0xf0, 0x11, 0x00


	//----- nvinfo : EIATTR_KPARAM_INFO
	.align		4
.L_16603:
        /*006c*/ 	.byte	0x04, 0x17
        /*006e*/ 	.short	(.L_16605 - .L_16604)
.L_16604:
        /*0070*/ 	.word	0x00000000
        /*0074*/ 	.short	0x0010
        /*0076*/ 	.short	0x0070
        /*0078*/ 	.byte	0x00, 0xf0, 0x21, 0x00


	//----- nvinfo : EIATTR_KPARAM_INFO
	.align		4
.L_16605:
        /*007c*/ 	.byte	0x04, 0x17
        /*007e*/ 	.short	(.L_16607 - .L_16606)
.L_16606:
        /*0080*/ 	.word	0x00000000
        /*0084*/ 	.short	0x000f
        /*0086*/ 	.short	0x0068
        /*0088*/ 	.byte	0x00, 0xf0, 0x21, 0x00


	//----- nvinfo : EIATTR_KPARAM_INFO
	.align		4
.L_16607:
        /*008c*/ 	.byte	0x04, 0x17
        /*008e*/ 	.short	(.L_16609 - .L_16608)
.L_16608:
        /*0090*/ 	.word	0x00000000
        /*0094*/ 	.short	0x000e
        /*0096*/ 	.short	0x0060
        /*0098*/ 	.byte	0x00, 0xf0, 0x11, 0x00


	//----- nvinfo : EIATTR_KPARAM_INFO
	.align		4
.L_16609:
        /*009c*/ 	.byte	0x04, 0x17
        /*009e*/ 	.short	(.L_16611 - .L_16610)
.L_16610:
        /*00a0*/ 	.word	0x00000000
        /*00a4*/ 	.short	0x000d
        /*00a6*/ 	.short	0x005c
        /*00a8*/ 	.byte	0x00, 0xf0, 0x11, 0x00


	//----- nvinfo : EIATTR_KPARAM_INFO
	.align		4
.L_16611:
        /*00ac*/ 	.byte	0x04, 0x17
        /*00ae*/ 	.short	(.L_16613 - .L_16612)
.L_16612:
        /*00b0*/ 	.word	0x00000000
        /*00b4*/ 	.short	0x000c
        /*00b6*/ 	.short	0x0058
        /*00b8*/ 	.byte	0x00, 0xf0, 0x11, 0x00


	//----- nvinfo : EIATTR_KPARAM_INFO
	.align		4
.L_16613:
        /*00bc*/ 	.byte	0x04, 0x17
        /*00be*/ 	.short	(.L_16615 - .L_16614)
.L_16614:
        /*00c0*/ 	.word	0x00000000
        /*00c4*/ 	.short	0x000b
        /*00c6*/ 	.short	0x0050
        /*00c8*/ 	.byte	0x00, 0xf0, 0x21, 0x00


	//----- nvinfo : EIATTR_KPARAM_INFO
	.align		4
.L_16615:
        /*00cc*/ 	.byte	0x04, 0x17
        /*00ce*/ 	.short	(.L_16617 - .L_16616)
.L_16616:
        /*00d0*/ 	.word	0x00000000
        /*00d4*/ 	.short	0x000a
        /*00d6*/ 	.short	0x0048
        /*00d8*/ 	.byte	0x00, 0xf0, 0x11, 0x00


	//----- nvinfo : EIATTR_KPARAM_INFO
	.align		4
.L_16617:
        /*00dc*/ 	.byte	0x04, 0x17
        /*00de*/ 	.short	(.L_16619 - .L_16618)
.L_16618:
        /*00e0*/ 	.word	0x00000000
        /*00e4*/ 	.short	0x0009
        /*00e6*/ 	.short	0x0040
        /*00e8*/ 	.byte	0x00, 0xf0, 0x21, 0x00


	//----- nvinfo : EIATTR_KPARAM_INFO
	.align		4
.L_16619:
        /*00ec*/ 	.byte	0x04, 0x17
        /*00ee*/ 	.short	(.L_16621 - .L_16620)
.L_16620:
        /*00f0*/ 	.word	0x00000000
        /*00f4*/ 	.short	0x0008
        /*00f6*/ 	.short	0x0038
        /*00f8*/ 	.byte	0x00, 0xf0, 0x21, 0x00


	//----- nvinfo : EIATTR_KPARAM_INFO
	.align		4
.L_16621:
        /*00fc*/ 	.byte	0x04, 0x17
        /*00fe*/ 	.short	(.L_16623 - .L_16622)
.L_16622:
        /*0100*/ 	.word	0x00000000
        /*0104*/ 	.short	0x0007
        /*0106*/ 	.short	0x0034
        /*0108*/ 	.byte	0x00, 0xf0, 0x11, 0x00


	//----- nvinfo : EIATTR_KPARAM_INFO
	.align		4
.L_16623:
        /*010c*/ 	.byte	0x04, 0x17
        /*010e*/ 	.short	(.L_16625 - .L_16624)
.L_16624:
        /*0110*/ 	.word	0x00000000
        /*0114*/ 	.short	0x0006
        /*0116*/ 	.short	0x0030
        /*0118*/ 	.byte	0x00, 0xf0, 0x11, 0x00


	//----- nvinfo : EIATTR_KPARAM_INFO
	.align		4
.L_16625:
        /*011c*/ 	.byte	0x04, 0x17
        /*011e*/ 	.short	(.L_16627 - .L_16626)
.L_16626:
        /*0120*/ 	.word	0x00000000
        /*0124*/ 	.short	0x0005
        /*0126*/ 	.short	0x0028
        /*0128*/ 	.byte	0x00, 0xf0, 0x21, 0x00


	//----- nvinfo : EIATTR_KPARAM_INFO
	.align		4
.L_16627:
        /*012c*/ 	.byte	0x04, 0x17
        /*012e*/ 	.short	(.L_16629 - .L_16628)
.L_16628:
        /*0130*/ 	.word	0x00000000
        /*0134*/ 	.short	0x0004
        /*0136*/ 	.short	0x0020
        /*0138*/ 	.byte	0x00, 0xf0, 0x21, 0x00


	//----- nvinfo : EIATTR_KPARAM_INFO
	.align		4
.L_16629:
        /*013c*/ 	.byte	0x04, 0x17
        /*013e*/ 	.short	(.L_16631 - .L_16630)
.L_16630:
        /*0140*/ 	.word	0x00000000
        /*0144*/ 	.short	0x0003
        /*0146*/ 	.short	0x0018
        /*0148*/ 	.byte	0x00, 0xf0, 0x21, 0x00


	//----- nvinfo : EIATTR_KPARAM_INFO
	.align		4
.L_16631:
        /*014c*/ 	.byte	0x04, 0x17
        /*014e*/ 	.short	(.L_16633 - .L_16632)
.L_16632:
        /*0150*/ 	.word	0x00000000
        /*0154*/ 	.short	0x0002
        /*0156*/ 	.short	0x0010
        /*0158*/ 	.byte	0x00, 0xf0, 0x21, 0x00


	//----- nvinfo : EIATTR_KPARAM_INFO
	.align		4
.L_16633:
        /*015c*/ 	.byte	0x04, 0x17
        /*015e*/ 	.short	(.L_16635 - .L_16634)
.L_16634:
        /*0160*/ 	.word	0x00000000
        /*0164*/ 	.short	0x0001
        /*0166*/ 	.short	0x0008
        /*0168*/ 	.byte	0x00, 0xf0, 0x21, 0x00


	//----- nvinfo : EIATTR_KPARAM_INFO
	.align		4
.L_16635:
        /*016c*/ 	.byte	0x04, 0x17
        /*016e*/ 	.short	(.L_16637 - .L_16636)
.L_16636:
        /*0170*/ 	.word	0x00000000
        /*0174*/ 	.short	0x0000
        /*0176*/ 	.short	0x0000
        /*0178*/ 	.byte	0x00, 0xf0, 0x21, 0x00


	//----- nvinfo : EIATTR_MAXREG_COUNT
	.align		4
.L_16637:
        /*017c*/ 	.byte	0x03, 0x1b
        /*017e*/ 	.short	0x00ff


	//----- nvinfo : EIATTR_NUM_BARRIERS
	.align		4
        /*0180*/ 	.byte	0x02, 0x4c
        /*0182*/ 	.byte	0x01
	.zero		1


	//----- nvinfo : EIATTR_EXTERNS
	.align		4
        /*0184*/ 	.byte	0x04, 0x0f
        /*0186*/ 	.short	(.L_16639 - .L_16638)


	//   ....[0]....
	.align		4
.L_16638:
        /*0188*/ 	.word	index@(__assertfail)


	//----- nvinfo : EIATTR_MERCURY_ISA_VERSION
	.align		4
.L_16639:
        /*018c*/ 	.byte	0x03, 0x5f
        /*018e*/ 	.short	0x0000


	//----- nvinfo : EIATTR_COOP_GROUP_MASK_REGIDS
	.align		4
        /*0190*/ 	.byte	0x04, 0x29
        /*0192*/ 	.short	(.L_16641 - .L_16640)


	//   ....[0]....
.L_16640:
        /*0194*/ 	.word	0xffffffff


	//   ....[1]....
        /*0198*/ 	.word	0xffffffff


	//   ....[2]....
        /*019c*/ 	.word	0xffffffff


	//   ....[3]....
        /*01a0*/ 	.word	0xffffffff


	//   ....[4]....
        /*01a4*/ 	.word	0xffffffff


	//   ....[5]....
        /*01a8*/ 	.word	0xffffffff


	//   ....[6]....
        /*01ac*/ 	.word	0xffffffff


	//   ....[7]....
        /*01b0*/ 	.word	0xffffffff


	//   ....[8]....
        /*01b4*/ 	.word	0xffffffff


	//   ....[9]....
        /*01b8*/ 	.word	0xffffffff


	//   ....[10]....
        /*01bc*/ 	.word	0xffffffff


	//   ....[11]....
        /*01c0*/ 	.word	0xffffffff


	//   ....[12]....
        /*01c4*/ 	.word	0xffffffff


	//   ....[13]....
        /*01c8*/ 	.word	0xffffffff


	//   ....[14]....
        /*01cc*/ 	.word	0xffffffff


	//   ....[15]....
        /*01d0*/ 	.word	0xffffffff


	//----- nvinfo : EIATTR_COOP_GROUP_INSTR_OFFSETS
	.align		4
.L_16641:
        /*01d4*/ 	.byte	0x04, 0x28
        /*01d6*/ 	.short	(.L_16643 - .L_16642)


	//   ....[0]....
.L_16642:
        /*01d8*/ 	.word	0x00001020


	//   ....[1]....
        /*01dc*/ 	.word	0x00001040


	//   ....[2]....
        /*01e0*/ 	.word	0x000010f0


	//   ....[3]....
        /*01e4*/ 	.word	0x00001110


	//   ....[4]....
        /*01e8*/ 	.word	0x00001130


	//   ....[5]....
        /*01ec*/ 	.word	0x00001f70


	//   ....[6]....
        /*01f0*/ 	.word	0x00001fd0


	//   ....[7]....
        /*01f4*/ 	.word	0x00002000


	//   ....[8]....
        /*01f8*/ 	.word	0x00002020


	//   ....[9]....
        /*01fc*/ 	.word	0x00002040


	//   ....[10]....
        /*0200*/ 	.word	0x00002090


	//   ....[11]....
        /*0204*/ 	.word	0x000020b0


	//   ....[12]....
        /*0208*/ 	.word	0x000020d0


	//   ....[13]....
        /*020c*/ 	.word	0x00003750


	//   ....[14]....
        /*0210*/ 	.word	0x000037d0


	//   ....[15]....
        /*0214*/ 	.word	0x00003830


	//----- nvinfo : EIATTR_SYSCALL_OFFSETS
	.align		4
.L_16643:
        /*0218*/ 	.byte	0x04, 0x46
        /*021a*/ 	.short	(.L_16645 - .L_16644)


	//   ....[0]....
.L_16644:
        /*021c*/ 	.word	0x000035b0


	//   ....[1]....
        /*0220*/ 	.word	0x000036e0


	//----- nvinfo : EIATTR_EXIT_INSTR_OFFSETS
	.align		4
.L_16645:
        /*0224*/ 	.byte	0x04, 0x1c
        /*0226*/ 	.short	(.L_16647 - .L_16646)


	//   ....[0]....
.L_16646:
        /*0228*/ 	.word	0x000000b0


	//   ....[1]....
        /*022c*/ 	.word	0x00003200


	//   ....[2]....
        /*0230*/ 	.word	0x00003400


	//   ....[3]....
        /*0234*/ 	.word	0x00003480


	//   ....[4]....
        /*0238*/ 	.word	0x000036f0


	//----- nvinfo : EIATTR_CTAIDZ_USED
	.align		4
.L_16647:
        /*023c*/ 	.byte	0x01, 0x04
	.zero		2


	//----- nvinfo : EIATTR_CRS_STACK_SIZE
	.align		4
        /*0240*/ 	.byte	0x04, 0x1e
        /*0242*/ 	.short	(.L_16649 - .L_16648)
.L_16648:
        /*0244*/ 	.word	0x00000000
.L_16649:


//--------------------- .nv.info._ZN4vllm25paged_attention_v2_kernelI13__nv_bfloat16hLi112ELi8ELi128ELNS_18Fp8KVCacheDataTypeE1ELb1ELi512EEEvPfS3_PT_PKS4_PKT0_SA_ifPKiSC_iPKfiiiSE_SE_iiiii --------------------------
	.section	.nv.info._ZN4vllm25paged_attention_v2_kernelI13__nv_bfloat16hLi112ELi8ELi128ELNS_18Fp8KVCacheDataTypeE1ELb1ELi512EEEvPfS3_PT_PKS4_PKT0_SA_ifPKiSC_iPKfiiiSE_SE_iiiii,"",@"SHT_CUDA_INFO"
	.sectionflags	@""
	.align	4


	//----- nvinfo : EIATTR_CUDA_API_VERSION
	.align		4
        /*0000*/ 	.byte	0x04, 0x37
        /*0002*/ 	.short	(.L_16651 - .L_16650)
.L_16650:
        /*0004*/ 	.word	0x00000082


	//----- nvinfo : EIATTR_SW2861232_WAR
	.align		4
.L_16651:
        /*0008*/ 	.byte	0x01, 0x35
	.zero		2


	//----- nvinfo : EIATTR_PARAM_CBANK
	.align		4
        /*000c*/ 	.byte	0x04, 0x0a
        /*000e*/ 	.short	(.L_16653 - .L_16652)
	.align		4
.L_16652:
        /*0010*/ 	.word	index@(.nv.constant0._ZN4vllm25paged_attention_v2_kernelI13__nv_bfloat16hLi112ELi8ELi128ELNS_18Fp8KVCacheDataTypeE1ELb1ELi512EEEvPfS3_PT_PKS4_PKT0_SA_ifPKiSC_iPKfiiiSE_SE_iiiii)
        /*0014*/ 	.short	0x0160
        /*0016*/ 	.short	0x008c


	//----- nvinfo : EIATTR_CBANK_PARAM_SIZE
	.align		4
.L_16653:
        /*0018*/ 	.byte	0x03, 0x19
        /*001a*/ 	.short	0x008c


	//----- nvinfo : EIATTR_KPARAM_INFO
	.align		4
        /*001c*/ 	.byte	0x04, 0x17
        /*001e*/ 	.short	(.L_16655 - .L_16654)
.L_16654:
        /*0020*/ 	.word	0x00000000
        /*0024*/ 	.short	0x0015
        /*0026*/ 	.short	0x0088
        /*0028*/ 	.byte	0x00, 0xf0, 0x11, 0x00


	//----- nvinfo : EIATTR_KPARAM_INFO
	.align		4
.L_16655:
        /*002c*/ 	.byte	0x04, 0x17
        /*002e*/ 	.short	(.L_16657 - .L_16656)
.L_16656:
        /*0030*/ 	.word	0x00000000
        /*0034*/ 	.short	0x0014
        /*0036*/ 	.short	0x0084
        /*0038*/ 	.byte	0x00, 0xf0, 0x11, 0x00


	//----- nvinfo : EIATTR_KPARAM_INFO
	.align		4
.L_16657:
        /*003c*/ 	.byte	0x04, 0x17
        /*003e*/ 	.short	(.L_16659 - .L_16658)
.L_16658:
        /*0040*/ 	.word	0x00000000
        /*0044*/ 	.short	0x0013
        /*0046*/ 	.short	0x0080
        /*0048*/ 	.byte	0x00, 0xf0, 0x11, 0x00


	//----- nvinfo : EIATTR_KPARAM_INFO
	.align		4
.L_16659:
        /*004c*/ 	.byte	0x04, 0x17
        /*004e*/ 	.short	(.L_16661 - .L_16660)
.L_16660:
        /*0050*/ 	.word	0x00000000
        /*0054*/ 	.short	0x0012
        /*0056*/ 	.short	0x007c
        /*0058*/ 	.byte	0x00, 0xf0, 0x11, 0x00


	//----- nvinfo : EIATTR_KPARAM_INFO
	.align		4
.L_16661:
        /*005c*/ 	.byte	0x04, 0x17
        /*005e*/ 	.short	(.L_16663 - .L_16662)
.L_16662:
        /*0060*/ 	.word	0x00000000
        /*0064*/ 	.short	0x0011
        /*0066*/ 	.short	0x0078
        /*0068*/ 	.byte	0x00, 0xf0, 0x11, 0x00


	//----- nvinfo : EIATTR_KPARAM_INFO
	.align		4
.L_16663:
        /*006c*/ 	.byte	0x04, 0x17
        /*006e*/ 	.short	(.L_16665 - .L_16664)
.L_16664:
        /*0070*/ 	.word	0x00000000
        /*0074*/ 	.short	0x0010
        /*0076*/ 	.short	0x0070
        /*0078*/ 	.byte	0x00, 0xf0, 0x21, 0x00


	//----- nvinfo : EIATTR_KPARAM_INFO
	.align		4
.L_16665:
        /*007c*/ 	.byte	0x04, 0x17
        /*007e*/ 	.short	(.L_16667 - .L_16666)
.L_16666:
        /*0080*/ 	.word	0x00000000
        /*0084*/ 	.short	0x000f
        /*0086*/ 	.short	0x0068
        /*0088*/ 	.byte	0x00, 0xf0, 0x21, 0x00


	//----- nvinfo : EIATTR_KPARAM_INFO
	.align		4
.L_16667:
        /*008c*/ 	.byte	0x04, 0x17
        /*008e*/ 	.short	(.L_16669 - .L_16668)
.L_16668:
        /*0090*/ 	.word	0x00000000
        /*0094*/ 	.short	0x000e
        /*0096*/ 	.short	0x0060
        /*0098*/ 	.byte	0x00, 0xf0, 0x11, 0x00


	//----- nvinfo : EIATTR_KPARAM_INFO
	.align		4
.L_16669:
        /*009c*/ 	.byte	0x04, 0x17
        /*009e*/ 	.short	(.L_16671 - .L_16670)
.L_16670:
        /*00a0*/ 	.word	0x00000000
        /*00a4*/ 	.short	0x000d
        /*00a6*/ 	.short	0x005c
        /*00a8*/ 	.byte	0x00, 0xf0, 0x11, 0x00


	//----- nvinfo : EIATTR_KPARAM_INFO
	.align		4
.L_16671:
        /*00ac*/ 	.byte	0x04, 0x17
        /*00ae*/ 	.short	(.L_16673 - .L_16672)
.L_16672:
        /*00b0*/ 	.word	0x00000000
        /*00b4*/ 	.short	0x000c
        /*00b6*/ 	.short	0x0058
        /*00b8*/ 	.byte	0x00, 0xf0, 0x11, 0x00


	//----- nvinfo : EIATTR_KPARAM_INFO
	.align		4
.L_16673:
        /*00bc*/ 	.byte	0x04, 0x17
        /*00be*/ 	.short	(.L_16675 - .L_16674)
.L_16674:
        /*00c0*/ 	.word	0x00000000
        /*00c4*/ 	.short	0x000b
        /*00c6*/ 	.short	0x0050
        /*00c8*/ 	.byte	0x00, 0xf0, 0x21, 0x00


	//----- nvinfo : EIATTR_KPARAM_INFO
	.align		4
.L_16675:
        /*00cc*/ 	.byte	0x04, 0x17
        /*00ce*/ 	.short	(.L_16677 - .L_16676)
.L_16676:
        /*00d0*/ 	.word	0x00000000
        /*00d4*/ 	.short	0x000a
        /*00d6*/ 	.short	0x0048
        /*00d8*/ 	.byte	0x00, 0xf0, 0x11, 0x00


	//----- nvinfo : EIATTR_KPARAM_INFO
	.align		4
.L_16677:
        /*00dc*/ 	.byte	0x04, 0x17
        /*00de*/ 	.short	(.L_16679 - .L_16678)
.L_16678:
        /*00e0*/ 	.word	0x00000000
        /*00e4*/ 	.short	0x0009
        /*00e6*/ 	.short	0x0040
        /*00e8*/ 	.byte	0x00, 0xf0, 0x21, 0x00


	//----- nvinfo : EIATTR_KPARAM_INFO
	.align		4
.L_16679:
        /*00ec*/ 	.byte	0x04, 0x17
        /*00ee*/ 	.short	(.L_16681 - .L_16680)
.L_16680:
        /*00f0*/ 	.word	0x00000000
        /*00f4*/ 	.short	0x0008
        /*00f6*/ 	.short	0x0038
        /*00f8*/ 	.byte	0x00, 0xf0, 0x21, 0x00


	//----- nvinfo : EIATTR_KPARAM_INFO
	.align		4
.L_16681:
        /*00fc*/ 	.byte	0x04, 0x17
        /*00fe*/ 	.short	(.L_16683 - .L_16682)
.L_16682:
        /*0100*/ 	.word	0x00000000
        /*0104*/ 	.short	0x0007
        /*0106*/ 	.short	0x0034
        /*0108*/ 	.byte	0x00, 0xf0, 0x11, 0x00


	//----- nvinfo : EIATTR_KPARAM_INFO
	.align		4
.L_16683:
        /*010c*/ 	.byte	0x04, 0x17
        /*010e*/ 	.short	(.L_16685 - .L_16684)
.L_16684:
        /*0110*/ 	.word	0x00000000
        /*0114*/ 	.short	0x0006
        /*0116*/ 	.short	0x0030
        /*0118*/ 	.byte	0x00, 0xf0, 0x11, 0x00


	//----- nvinfo : EIATTR_KPARAM_INFO
	.align		4
.L_16685:
        /*011c*/ 	.byte	0x04, 0x17
        /*011e*/ 	.short	(.L_16687 - .L_16686)
.L_16686:
        /*0120*/ 	.word	0x00000000
        /*0124*/ 	.short	0x0005
        /*0126*/ 	.short	0x0028
        /*0128*/ 	.byte	0x00, 0xf0, 0x21, 0x00


	//----- nvinfo : EIATTR_KPARAM_INFO
	.align		4
.L_16687:
        /*012c*/ 	.byte	0x04, 0x17
        /*012e*/ 	.short	(.L_16689 - .L_16688)
.L_16688:
        /*0130*/ 	.word	0x00000000
        /*0134*/ 	.short	0x0004
        /*0136*/ 	.short	0x0020
        /*0138*/ 	.byte	0x00, 0xf0, 0x21, 0x00


	//----- nvinfo : EIATTR_KPARAM_INFO
	.align		4
.L_16689:
        /*013c*/ 	.byte	0x04, 0x17
        /*013e*/ 	.short	(.L_16691 - .L_16690)
.L_16690:
        /*0140*/ 	.word	0x00000000
        /*0144*/ 	.short	0x0003
        /*0146*/ 	.short	0x0018
        /*0148*/ 	.byte	0x00, 0xf0, 0x21, 0x00


	//----- nvinfo : EIATTR_KPARAM_INFO
	.align		4
.L_16691:
        /*014c*/ 	.byte	0x04, 0x17
        /*014e*/ 	.short	(.L_16693 - .L_16692)
.L_16692:
        /*0150*/ 	.word	0x00000000
        /*0154*/ 	.short	0x0002
        /*0156*/ 	.short	0x0010
        /*0158*/ 	.byte	0x00, 0xf0, 0x21, 0x00


	//----- nvinfo : EIATTR_KPARAM_INFO
	.align		4
.L_16693:
        /*015c*/ 	.byte	0x04, 0x17
        /*015e*/ 	.short	(.L_16695 - .L_16694)
.L_16694:
        /*0160*/ 	.word	0x00000000
        /*0164*/ 	.short	0x0001
        /*0166*/ 	.short	0x0008
        /*0168*/ 	.byte	0x00, 0xf0, 0x21, 0x00


	//----- nvinfo : EIATTR_KPARAM_INFO
	.align		4
.L_16695:
        /*016c*/ 	.byte	0x04, 0x17
        /*016e*/ 	.short	(.L_16697 - .L_16696)
.L_16696:
        /*0170*/ 	.word	0x00000000
        /*0174*/ 	.short	0x0000
        /*0176*/ 	.short	0x0000
        /*0178*/ 	.byte	0x00, 0xf0, 0x21, 0x00


	//----- nvinfo : EIATTR_MAXREG_COUNT
	.align		4
.L_16697:
        /*017c*/ 	.byte	0x03, 0x1b
        /*017e*/ 	.short	0x00ff


	//----- nvinfo : EIATTR_NUM_BARRIERS
	.align		4
        /*0180*/ 	.byte	0x02, 0x4c
        /*0182*/ 	.byte	0x01
	.zero		1


	//----- nvinfo : EIATTR_EXTERNS
	.align		4
        /*0184*/ 	.byte	0x04, 0x0f
        /*0186*/ 	.short	(.L_16699 - .L_16698)


	//   ....[0]....
	.align		4
.L_16698:
        /*0188*/ 	.word	index@(__assertfail)


	//----- nvinfo : EIATTR_MERCURY_ISA_VERSION
	.align		4
.L_16699:
        /*018c*/ 	.byte	0x03, 0x5f
        /*018e*/ 	.short	0x0000


	//----- nvinfo : EIATTR_COOP_GROUP_MASK_REGIDS
	.align		4
        /*0190*/ 	.byte	0x04, 0x29
        /*0192*/ 	.short	(.L_16701 - .L_16700)


	//   ....[0]....
.L_16700:
        /*0194*/ 	.word	0xffffffff


	//   ....[1]....
        /*0198*/ 	.word	0xffffffff


	//   ....[2]....
        /*019c*/ 	.word	0xffffffff


	//   ....[3]....
        /*01a0*/ 	.word	0xffffffff


	//   ....[4]....
        /*01a4*/ 	.word	0xffffffff


	//   ....[5]....
        /*01a8*/ 	.word	0xffffffff


	//   ....[6]....
        /*01ac*/ 	.word	0xffffffff


	//   ....[7]....
        /*01b0*/ 	.word	0xffffffff


	//   ....[8]....
        /*01b4*/ 	.word	0xffffffff


	//   ....[9]....
        /*01b8*/ 	.word	0xffffffff


	//   ....[10]....
        /*01bc*/ 	.word	0xffffffff


	//   ....[11]....
        /*01c0*/ 	.word	0xffffffff


	//   ....[12]....
        /*01c4*/ 	.word	0xffffffff


	//   ....[13]....
        /*01c8*/ 	.word	0xffffffff


	//   ....[14]....
        /*01cc*/ 	.word	0xffffffff


	//   ....[15]....
        /*01d0*/ 	.word	0xffffffff


	//----- nvinfo : EIATTR_COOP_GROUP_INSTR_OFFSETS
	.align		4
.L_16701:
        /*01d4*/ 	.byte	0x04, 0x28
        /*01d6*/ 	.short	(.L_16703 - .L_16702)


	//   ....[0]....
.L_16702:
        /*01d8*/ 	.word	0x00001020


	//   ....[1]....
        /*01dc*/ 	.word	0x00001040


	//   ....[2]....
        /*01e0*/ 	.word	0x000010f0


	//   ....[3]....
        /*01e4*/ 	.word	0x00001110


	//   ....[4]....
        /*01e8*/ 	.word	0x00001130


	//   ....[5]....
        /*01ec*/ 	.word	0x00001f70


	//   ....[6]....
        /*01f0*/ 	.word	0x00001fd0


	//   ....[7]....
        /*01f4*/ 	.word	0x00002000


	//   ....[8]....
        /*01f8*/ 	.word	0x00002020


	//   ....[9]....
        /*01fc*/ 	.word	0x00002040


	//   ....[10]....
        /*0200*/ 	.word	0x00002090


	//   ....[11]....
        /*0204*/ 	.word	0x000020b0


	//   ....[12]....
        /*0208*/ 	.word	0x000020d0


	//   ....[13]....
        /*020c*/ 	.word	0x00003750


	//   ....[14]....
        /*0210*/ 	.word	0x000037d0


	//   ....[15]....
        /*0214*/ 	.word	0x00003830


	//----- nvinfo : EIATTR_SYSCALL_OFFSETS
	.align		4
.L_16703:
        /*0218*/ 	.byte	0x04, 0x46
        /*021a*/ 	.short	(.L_16705 - .L_16704)


	//   ....[0]....
.L_16704:
        /*021c*/ 	.word	0x000035b0


	//   ....[1]....
        /*0220*/ 	.word	0x000036e0


	//----- nvinfo : EIATTR_EXIT_INSTR_OFFSETS
	.align		4
.L_16705:
        /*0224*/ 	.byte	0x04, 0x1c
        /*0226*/ 	.short	(.L_16707 - .L_16706)


	//   ....[0]....
.L_16706:
        /*0228*/ 	.word	0x000000b0


	//   ....[1]....
        /*022c*/ 	.word	0x00003200


	//   ....[2]....
        /*0230*/ 	.word	0x00003400


	//   ....[3]....
        /*0234*/ 	.word	0x00003480


	//   ....[4]....
        /*0238*/ 	.word	0x000036f0


	//----- nvinfo : EIATTR_CTAIDZ_USED
	.align		4
.L_16707:
        /*023c*/ 	.byte	0x01, 0x04
	.zero		2


	//----- nvinfo : EIATTR_CRS_STACK_SIZE
	.align		4
        /*0240*/ 	.byte	0x04, 0x1e
        /*0242*/ 	.short	(.L_16709 - .L_16708)
.L_16708:
        /*0244*/ 	.word	0x00000000
.L_16709:


//--------------------- .nv.info._ZN4vllm25paged_attention_v2_kernelI13__nv_bfloat16hLi96ELi8ELi128ELNS_18Fp8KVCacheDataTypeE1ELb1ELi512EEEvPfS3_PT_PKS4_PKT0_SA_ifPKiSC_iPKfiiiSE_SE_iiiii --------------------------
	.section	.nv.info._ZN4vllm25paged_attention_v2_kernelI13__nv_bfloat16hLi96ELi8ELi128ELNS_18Fp8KVCacheDataTypeE1ELb1ELi512EEEvPfS3_PT_PKS4_PKT0_SA_ifPKiSC_iPKfiiiSE_SE_iiiii,"",@"SHT_CUDA_INFO"
	.sectionflags	@""
	.align	4


	//----- nvinfo : EIATTR_CUDA_API_VERSION
	.align		4
        /*0000*/ 	.byte	0x04, 0x37
        /*0002*/ 	.short	(.L_16711 - .L_16710)
.L_16710:
        /*0004*/ 	.word	0x00000082


	//----- nvinfo : EIATTR_SW2861232_WAR
	.align		4
.L_16711:
        /*0008*/ 	.byte	0x01, 0x35
	.zero		2


	//----- nvinfo : EIATTR_PARAM_CBANK
	.align		4
        /*000c*/ 	.byte	0x04, 0x0a
        /*000e*/ 	.short	(.L_16713 - .L_16712)
	.align		4
.L_16712:
        /*0010*/ 	.word	index@(.nv.constant0._ZN4vllm25paged_attention_v2_kernelI13__nv_bfloat16hLi96ELi8ELi128ELNS_18Fp8KVCacheDataTypeE1ELb1ELi512EEEvPfS3_PT_PKS4_PKT0_SA_ifPKiSC_iPKfiiiSE_SE_iiiii)
        /*0014*/ 	.short	0x0160
        /*0016*/ 	.short	0x008c


	//----- nvinfo : EIATTR_CBANK_PARAM_SIZE
	.align		4
.L_16713:
        /*0018*/ 	.byte	0x03, 0x19
        /*001a*/ 	.short	0x008c


	//----- nvinfo : EIATTR_KPARAM_INFO
	.align		4
        /*001c*/ 	.byte	0x04, 0x17
        /*001e*/ 	.short	(.L_16715 - .L_16714)
.L_16714:
        /*0020*/ 	.word	0x00000000
        /*0024*/ 	.short	0x0015
        /*0026*/ 	.short	0x0088
        /*0028*/ 	.byte	0x00, 0xf0, 0x11, 0x00


	//----- nvinfo : EIATTR_KPARAM_INFO
	.align		4
.L_16715:
        /*002c*/ 	.byte	0x04, 0x17
        /*002e*/ 	.short	(.L_16717 - .L_16716)
.L_16716:
        /*0030*/ 	.word	0x00000000
        /*0034*/ 	.short	0x0014
        /*0036*/ 	.short	0x0084
        /*0038*/ 	.byte	0x00, 0xf0, 0x11, 0x00


	//----- nvinfo : EIATTR_KPARAM_INFO
	.align		4
.L_16717:
        /*003c*/ 	.byte	0x04, 0x17
        /*003e*/ 	.short	(.L_16719 - .L_16718)
.L_16718:
        /*0040*/ 	.word	0x00000000
        /*0044*/ 	.short	0x0013
        /*0046*/ 	.short	0x0080
        /*0048*/ 	.byte	0x00, 0xf0, 0x11, 0x00


	//----- nvinfo : EIATTR_KPARAM_INFO
	.align		4
.L_16719:
        /*004c*/ 	.byte	0x04, 0x17
        /*004e*/ 	.short	(.L_16721 - .L_16720)
.L_16720:
        /*0050*/ 	.word	0x00000000
        /*0054*/ 	.short	0x0012
        /*0056*/ 	.short	0x007c
        /*0058*/ 	.byte	0x00, 0xf0, 0x11, 0x00


	//----- nvinfo : EIATTR_KPARAM_INFO
	.align		4
.L_16721:
        /*005c*/ 	.byte	0x04, 0x17
        /*005e*/ 	.short	(.L_16723 - .L_16722)
.L_16722:
        /*0060*/ 	.word	0x00000000
        /*0064*/ 	.short	0x0011
        /*0066*/ 	.short	0x0078
        /*0068*/ 	.byte	0x00, 0xf0, 0x11, 0x00


	//----- nvinfo : EIATTR_KPARAM_INFO
	.align		4
.L_16723:
        /*006c*/ 	.byte	0x04, 0x17
        /*006e*/ 	.short	(.L_16725 - .L_16724)
.L_16724:
        /*0070*/ 	.word	0x00000000
        /*0074*/ 	.short	0x0010
        /*0076*/ 	.short	0x0070
        /*0078*/ 	.byte	0x00, 0xf0, 0x21, 0x00


	//----- nvinfo : EIATTR_KPARAM_INFO
	.align		4
.L_16725:
        /*007c*/ 	.byte	0x04, 0x17
        /*007e*/ 	.short	(.L_16727 - .L_16726)
.L_16726:
        /*0080*/ 	.word	0x00000000
        /*0084*/ 	.short	0x000f
        /*0086*/ 	.short	0x0068
        /*0088*/ 	.byte	0x00, 0xf0, 0x21, 0x00


	//----- nvinfo : EIATTR_KPARAM_INFO
	.align		4
.L_16727:
        /*008c*/ 	.byte	0x04, 0x17
        /*008e*/ 	.short	(.L_16729 - .L_16728)
.L_16728:
        /*0090*/ 	.word	0x00000000
        /*0094*/ 	.short	0x000e
        /*0096*/ 	.short	0x0060
        /*0098*/ 	.byte	0x00, 0xf0, 0x11, 0x00


	//----- nvinfo : EIATTR_KPARAM_INFO
	.align		4
.L_16729:
        /*009c*/ 	.byte	0x04, 0x17
        /*009e*/ 	.short	(.L_16731 - .L_16730)
.L_16730:
        /*00a0*/ 	.word	0x00000000
        /*00a4*/ 	.short	0x000d
        /*00a6*/ 	.short	0x005c
        /*00a8*/ 	.byte	0x00, 0xf0, 0x11, 0x00


	//----- nvinfo : EIATTR_KPARAM_INFO
	.align		4
.L_16731:
        /*00ac*/ 	.byte	0x04, 0x17
        /*00ae*/ 	.short	(.L_16733 - .L_16732)
.L_16732:
        /*00b0*/ 	.word	0x00000000
        /*00b4*/ 	.short	0x000c
        /*00b6*/ 	.short	0x0058
        /*00b8*/ 	.byte	0x00, 0xf0, 0x11, 0x00


	//----- nvinfo : EIATTR_KPARAM_INFO
	.align		4
.L_16733:
        /*00bc*/ 	.byte	0x04, 0x17
        /*00be*/ 	.short	(.L_16735 - .L_16734)
.L_16734:
        /*00c0*/ 	.word	0x00000000
        /*00c4*/ 	.short	0x000b
        /*00c6*/ 	.short	0x0050
        /*00c8*/ 	.byte	0x00, 0xf0, 0x21, 0x00


	//----- nvinfo : EIATTR_KPARAM_INFO
	.align		4
.L_16735:
        /*00cc*/ 	.byte	0x04, 0x17
        /*00ce*/ 	.short	(.L_16737 - .L_16736)
.L_16736:
        /*00d0*/ 	.word	0x00000000
        /*00d4*/ 	.short	0x000a
        /*00d6*/ 	.short	0x0048
        /*00d8*/ 	.byte	0x00, 0xf0, 0x11, 0x00


	//----- nvinfo : EIATTR_KPARAM_INFO
	.align		4
.L_16737:
        /*00dc*/ 	.byte	0x04, 0x17
        /*00de*/ 	.short	(.L_16739 - .L_16738)
.L_16738:
        /*00e0*/ 	.word	0x00000000
        /*00e4*/ 	.short	0x0009
        /*00e6*/ 	.short	0x0040
        /*00e8*/ 	.byte	0x00, 0xf0, 0x21, 0x00


	//----- nvinfo : EIATTR_KPARAM_INFO
	.align		4
.L_16739:
        /*00ec*/ 	.byte	0x04, 0x17
        /*00ee*/ 	.short	(.L_16741 - .L_16740)
.L_16740:
        /*00f0*/ 	.word	0x00000000
        /*00f4*/ 	.short	0x0008
        /*00f6*/ 	.short	0x0038
        /*00f8*/ 	.byte	0x00, 0xf0, 0x21, 0x00


	//----- nvinfo : EIATTR_KPARAM_INFO
	.align		4
.L_16741:
        /*00fc*/ 	.byte	0x04, 0x17
        /*00fe*/ 	.short	(.L_16743 - .L_16742)
.L_16742:
        /*0100*/ 	.word	0x00000000
        /*0104*/ 	.short	0x0007
        /*0106*/ 	.short	0x0034
        /*0108*/ 	.byte	0x00, 0xf0, 0x11, 0x00


	//----- nvinfo : EIATTR_KPARAM_INFO
	.align		4
.L_16743:
        /*010c*/ 	.byte	0x04, 0x17
        /*010e*/ 	.short	(.L_16745 - .L_16744)
.L_16744:
        /*0110*/ 	.word	0x00000000
        /*0114*/ 	.short	0x0006
        /*0116*/ 	.short	0x0030
        /*0118*/ 	.byte	0x00, 0xf0, 0x11, 0x00


	//----- nvinfo : EIATTR_KPARAM_INFO
	.align		4
.L_16745:
        /*011c*/ 	.byte	0x04, 0x17
        /*011e*/ 	.short	(.L_16747 - .L_16746)
.L_16746:
        /*0120*/ 	.word	0x00000000
        /*0124*/ 	.short	0x0005
        /*0126*/ 	.short	0x0028
        /*0128*/ 	.byte	0x00, 0xf0, 0x21, 0x00


	//----- nvinfo : EIATTR_KPARAM_INFO
	.align		4
.L_16747:
        /*012c*/ 	.byte	0x04, 0x17
        /*012e*/ 	.short	(.L_16749 - .L_16748)
.L_16748:
        /*0130*/ 	.word	0x00000000
        /*0134*/ 	.short	0x0004
        /*0136*/ 	.short	0x0020
        /*0138*/ 	.byte	0x00, 0xf0, 0x21, 0x00


	//----- nvinfo : EIATTR_KPARAM_INFO
	.align		4
.L_16749:
        /*013c*/ 	.byte	0x04, 0x17
        /*013e*/ 	.short	(.L_16751 - .L_16750)
.L_16750:
        /*0140*/ 	.word	0x00000000
        /*0144*/ 	.short	0x0003
        /*0146*/ 	.short	0x0018
        /*0148*/ 	.byte	0x00, 0xf0, 0x21, 0x00


	//----- nvinfo : EIATTR_KPARAM_INFO
	.align		4
.L_16751:
        /*014c*/ 	.byte	0x04, 0x17
        /*014e*/ 	.short	(.L_16753 - .L_16752)
.L_16752:
        /*0150*/ 	.word	0x00000000
        /*0154*/ 	.short	0x0002
        /*0156*/ 	.short	0x0010
        /*0158*/ 	.byte	0x00, 0xf0, 0x21, 0x00


	//----- nvinfo : EIATTR_KPARAM_INFO
	.align		4
.L_16753:
        /*015c*/ 	.byte	0x04, 0x17
        /*015e*/ 	.short	(.L_16755 - .L_16754)
.L_16754:
        /*0160*/ 	.word	0x00000000
        /*0164*/ 	.short	0x0001
        /*0166*/ 	.short	0x0008
        /*0168*/ 	.byte	0x00, 0xf0, 0x21, 0x00


	//----- nvinfo : EIATTR_KPARAM_INFO
	.align		4
.L_16755:
        /*016c*/ 	.byte	0x04, 0x17
        /*016e*/ 	.short	(.L_16757 - .L_16756)
.L_16756:
        /*0170*/ 	.word	0x00000000
        /*0174*/ 	.short	0x0000
        /*0176*/ 	.short	0x0000
        /*0178*/ 	.byte	0x00, 0xf0, 0x21, 0x00


	//----- nvinfo : EIATTR_MAXREG_COUNT
	.align		4
.L_16757:
        /*017c*/ 	.byte	0x03, 0x1b
        /*017e*/ 	.short	0x00ff


	//----- nvinfo : EIATTR_NUM_BARRIERS
	.align		4
        /*0180*/ 	.byte	0x02, 0x4c
        /*0182*/ 	.byte	0x01
	.zero		1


	//----- nvinfo : EIATTR_EXTERNS
	.align		4
        /*0184*/ 	.byte	0x04, 0x0f
        /*0186*/ 	.short	(.L_16759 - .L_16758)


	//   ....[0]....
	.align		4
.L_16758:
        /*0188*/ 	.word	index@(__assertfail)


	//----- nvinfo : EIATTR_MERCURY_ISA_VERSION
	.align		4
.L_16759:
        /*018c*/ 	.byte	0x03, 0x5f
        /*018e*/ 	.short	0x0000


	//----- nvinfo : EIATTR_COOP_GROUP_MASK_REGIDS
	.align		4
        /*0190*/ 	.byte	0x04, 0x29
        /*0192*/ 	.short	(.L_16761 - .L_16760)


	//   ....[0]....
.L_16760:
        /*0194*/ 	.word	0xffffffff


	//   ....[1]....
        /*0198*/ 	.word	0xffffffff


	//   ....[2]....
        /*019c*/ 	.word	0xffffffff


	//   ....[3]....
        /*01a0*/ 	.word	0xffffffff


	//   ....[4]....
        /*01a4*/ 	.word	0xffffffff


	//   ....[5]....
        /*01a8*/ 	.word	0xffffffff


	//   ....[6]....
        /*01ac*/ 	.word	0xffffffff


	//   ....[7]....
        /*01b0*/ 	.word	0xffffffff


	//   ....[8]....
        /*01b4*/ 	.word	0xffffffff


	//   ....[9]....
        /*01b8*/ 	.word	0xffffffff


	//   ....[10]....
        /*01bc*/ 	.word	0xffffffff


	//   ....[11]....
        /*01c0*/ 	.word	0xffffffff


	//   ....[12]....
        /*01c4*/ 	.word	0xffffffff


	//   ....[13]....
        /*01c8*/ 	.word	0xffffffff


	//   ....[14]....
        /*01cc*/ 	.word	0xffffffff


	//   ....[15]....
        /*01d0*/ 	.word	0xffffffff


	//----- nvinfo : EIATTR_COOP_GROUP_INSTR_OFFSETS
	.align		4
.L_16761:
        /*01d4*/ 	.byte	0x04, 0x28
        /*01d6*/ 	.short	(.L_16763 - .L_16762)


	//   ....[0]....
.L_16762:
        /*01d8*/ 	.word	0x00001020


	//   ....[1]....
        /*01dc*/ 	.word	0x00001040


	//   ....[2]....
        /*01e0*/ 	.word	0x000010f0


	//   ....[3]....
        /*01e4*/ 	.word	0x00001110


	//   ....[4]....
        /*01e8*/ 	.word	0x00001130


	//   ....[5]....
        /*01ec*/ 	.word	0x00001f70


	//   ....[6]....
        /*01f0*/ 	.word	0x00001fd0


	//   ....[7]....
        /*01f4*/ 	.word	0x00002000


	//   ....[8]....
        /*01f8*/ 	.word	0x00002020


	//   ....[9]....
        /*01fc*/ 	.word	0x00002040


	//   ....[10]....
        /*0200*/ 	.word	0x00002090


	//   ....[11]....
        /*0204*/ 	.word	0x000020b0


	//   ....[12]....
        /*0208*/ 	.word	0x000020d0


	//   ....[13]....
        /*020c*/ 	.word	0x00003580


	//   ....[14]....
        /*0210*/ 	.word	0x00003600


	//   ....[15]....
        /*0214*/ 	.word	0x00003660


	//----- nvinfo : EIATTR_SYSCALL_OFFSETS
	.align		4
.L_16763:
        /*0218*/ 	.byte	0x04, 0x46
        /*021a*/ 	.short	(.L_16765 - .L_16764)


	//   ....[0]....
.L_16764:
        /*021c*/ 	.word	0x000033e0


	//   ....[1]....
        /*0220*/ 	.word	0x00003510


	//----- nvinfo : EIATTR_EXIT_INSTR_OFFSETS
	.align		4
.L_16765:
        /*0224*/ 	.byte	0x04, 0x1c
        /*0226*/ 	.short	(.L_16767 - .L_16766)


	//   ....[0]....
.L_16766:
        /*0228*/ 	.word	0x000000b0


	//   ....[1]....
        /*022c*/ 	.word	0x00003090


	//   ....[2]....
        /*0230*/ 	.word	0x000032b0


	//   ....[3]....
        /*0234*/ 	.word	0x00003520


	//----- nvinfo : EIATTR_CTAIDZ_USED
	.align		4
.L_16767:
        /*0238*/ 	.byte	0x01, 0x04
	.zero		2


	//----- nvinfo : EIATTR_CRS_STACK_SIZE
	.align		4
        /*023c*/ 	.byte	0x04, 0x1e
        /*023e*/ 	.short	(.L_16769 - .L_16768)
.L_16768:
        /*0240*/ 	.word	0x00000000
.L_16769:


//--------------------- .nv.info._ZN4vllm25paged_attention_v2_kernelI13__nv_bfloat16hLi80ELi8ELi128ELNS_18Fp8KVCacheDataTypeE1ELb1ELi512EEEvPfS3_PT_PKS4_PKT0_SA_ifPKiSC_iPKfiiiSE_SE_iiiii --------------------------
	.section	.nv.info._ZN4vllm25paged_attention_v2_kernelI13__nv_bfloat16hLi80ELi8ELi128ELNS_18Fp8KVCacheDataTypeE1ELb1ELi512EEEvPfS3_PT_PKS4_PKT0_SA_ifPKiSC_iPKfiiiSE_SE_iiiii,"",@"SHT_CUDA_INFO"
	.sectionflags	@""
	.align	4


	//----- nvinfo : EIATTR_CUDA_API_VERSION
	.align		4
        /*0000*/ 	.byte	0x04, 0x37
        /*0002*/ 	.short	(.L_16771 - .L_16770)
.L_16770:
        /*0004*/ 	.word	0x00000082


	//----- nvinfo : EIATTR_SW2861232_WAR
	.align		4
.L_16771:
        /*0008*/ 	.byte	0x01, 0x35
	.zero		2


	//----- nvinfo : EIATTR_PARAM_CBANK
	.align		4
        /*000c*/ 	.byte	0x04, 0x0a
        /*000e*/ 	.short	(.L_16773 - .L_16772)
	.align		4
.L_16772:
        /*0010*/ 	.word	index@(.nv.constant0._ZN4vllm25paged_attention_v2_kernelI13__nv_bfloat16hLi80ELi8ELi128ELNS_18Fp8KVCacheDataTypeE1ELb1ELi512EEEvPfS3_PT_PKS4_PKT0_SA_ifPKiSC_iPKfiiiSE_SE_iiiii)
        /*0014*/ 	.short	0x0160
        /*0016*/ 	.short	0x008c


	//----- nvinfo : EIATTR_CBANK_PARAM_SIZE
	.align		4
.L_16773:
        /*0018*/ 	.byte	0x03, 0x19
        /*001a*/ 	.short	0x008c


	//----- nvinfo : EIATTR_KPARAM_INFO
	.align		4
        /*001c*/ 	.byte	0x04, 0x17
        /*001e*/ 	.short	(.L_16775 - .L_16774)
.L_16774:
        /*0020*/ 	.word	0x00000000
        /*0024*/ 	.short	0x0015
        /*0026*/ 	.short	0x0088
        /*0028*/ 	.byte	0x00, 0xf0, 0x11, 0x00


	//----- nvinfo : EIATTR_KPARAM_INFO
	.align		4
.L_16775:
        /*002c*/ 	.byte	0x04, 0x17
        /*002e*/ 	.short	(.L_16777 - .L_16776)
.L_16776:
        /*0030*/ 	.word	0x00000000
        /*0034*/ 	.short	0x0014
        /*0036*/ 	.short	0x0084
        /*0038*/ 	.byte	0x00, 0xf0, 0x11, 0x00


	//----- nvinfo : EIATTR_KPARAM_INFO
	.align		4
.L_16777:
        /*003c*/ 	.byte	0x04, 0x17
        /*003e*/ 	.short	(.L_16779 - .L_16778)
.L_16778:
        /*0040*/ 	.word	0x00000000
        /*0044*/ 	.short	0x0013
        /*0046*/ 	.short	0x0080
        /*0048*/ 	.byte	0x00, 0xf0, 0x11, 0x00


	//----- nvinfo : EIATTR_KPARAM_INFO
	.align		4
.L_16779:
        /*004c*/ 	.byte	0x04, 0x17
        /*004e*/ 	.short	(.L_16781 - .L_16780)
.L_16780:
        /*0050*/ 	.word	0x00000000
        /*0054*/ 	.short	0x0012
        /*0056*/ 	.short	0x007c
        /*0058*/ 	.byte	0x00, 0xf0, 0x11, 0x00


	//----- nvinfo : EIATTR_KPARAM_INFO
	.align		4
.L_16781:
        /*005c*/ 	.byte	0x04, 0x17
        /*005e*/ 	.short	(.L_16783 - .L_16782)
.L_16782:
        /*0060*/ 	.word	0x00000000
        /*0064*/ 	.short	0x0011
        /*0066*/ 	.short	0x0078
        /*0068*/ 	.byte	0x00, 0xf0, 0x11, 0x00


	//----- nvinfo : EIATTR_KPARAM_INFO
	.align		4
.L_16783:
        /*006c*/ 	.byte	0x04, 0x17
        /*006e*/ 	.short	(.L_16785 - .L_16784)
.L_16784:
        /*0070*/ 	.word	0x00000000
        /*0074*/ 	.short	0x0010
        /*0076*/ 	.short	0x0070
        /*0078*/ 	.byte	0x00, 0xf0, 0x21, 0x00


	//----- nvinfo : EIATTR_KPARAM_INFO
	.align		4
.L_16785:
        /*007c*/ 	.byte	0x04, 0x17
        /*007e*/ 	.short	(.L_16787 - .L_16786)
.L_16786:
        /*0080*/ 	.word	0x00000000
        /*0084*/ 	.short	0x000f
        /*0086*/ 	.short	0x0068
        /*0088*/ 	.byte	0x00, 0xf0, 0x21, 0x00


	//----- nvinfo : EIATTR_KPARAM_INFO
	.align		4
.L_16787:
        /*008c*/ 	.byte	0x04, 0x17
        /*008e*/ 	.short	(.L_16789 - .L_16788)
.L_16788:
        /*0090*/ 	.word	0x00000000
        /*0094*/ 	.short	0x000e
        /*0096*/ 	.short	0x0060
        /*0098*/ 	.byte	0x00, 0xf0, 0x11, 0x00


	//----- nvinfo : EIATTR_KPARAM_INFO
	.align		4
.L_16789:
        /*009c*/ 	.byte	0x04, 0x17
        /*009e*/ 	.short	(.L_16791 - .L_16790)
.L_16790:
        /*00a0*/ 	.word	0x00000000
        /*00a4*/ 	.short	0x000d
        /*00a6*/ 	.short	0x005c
        /*00a8*/ 	.byte	0x00, 0xf0, 0x11, 0x00


	//----- nvinfo : EIATTR_KPARAM_INFO
	.align		4
.L_16791:
        /*00ac*/ 	.byte	0x04, 0x17
        /*00ae*/ 	.short	(.L_16793 - .L_16792)
.L_16792:
        /*00b0*/ 	.word	0x00000000
        /*00b4*/ 	.short	0x000c
        /*00b6*/ 	.short	0x0058
        /*00b8*/ 	.byte	0x00, 0xf0, 0x11, 0x00


	//----- nvinfo : EIATTR_KPARAM_INFO
	.align		4
.L_16793:
        /*00bc*/ 	.byte	0x04, 0x17
        /*00be*/ 	.short	(.L_16795 - .L_16794)
.L_16794:
        /*00c0*/ 	.word	0x00000000
        /*00c4*/ 	.short	0x000b
        /*00c6*/ 	.short	0x0050
        /*00c8*/ 	.byte	0x00, 0xf0, 0x21, 0x00


	//----- nvinfo : EIATTR_KPARAM_INFO
	.align		4
.L_16795:
        /*00cc*/ 	.byte	0x04, 0x17
        /*00ce*/ 	.short	(.L_16797 - .L_16796)
.L_16796:
        /*00d0*/ 	.word	0x00000000
        /*00d4*/ 	.short	0x000a
        /*00d6*/ 	.short	0x0048
        /*00d8*/ 	.byte	0x00, 0xf0, 0x11, 0x00


	//----- nvinfo : EIATTR_KPARAM_INFO
	.align		4
.L_16797:
        /*00dc*/ 	.byte	0x04, 0x17
        /*00de*/ 	.short	(.L_16799 - .L_16798)
.L_16798:
        /*00e0*/ 	.word	0x00000000
        /*00e4*/ 	.short	0x0009
        /*00e6*/ 	.short	0x0040
        /*00e8*/ 	.byte	0x00, 0xf0, 0x21, 0x00


	//----- nvinfo : EIATTR_KPARAM_INFO
	.align		4
.L_16799:
        /*00ec*/ 	.byte	0x04, 0x17
        /*00ee*/ 	.short	(.L_16801 - .L_16800)
.L_16800:
        /*00f0*/ 	.word	0x00000000
        /*00f4*/ 	.short	0x0008
        /*00f6*/ 	.short	0x0038
        /*00f8*/ 	.byte	0x00, 0xf0, 0x21, 0x00


	//----- nvinfo : EIATTR_KPARAM_INFO
	.align		4
.L_16801:
        /*00fc*/ 	.byte	0x04, 0x17
        /*00fe*/ 	.short	(.L_16803 - .L_16802)
.L_16802:
        /*0100*/ 	.word	0x00000000
        /*0104*/ 	.short	0x0007
        /*0106*/ 	.short	0x0034
        /*0108*/ 	.byte	0x00, 0xf0, 0x11, 0x00


	//----- nvinfo : EIATTR_KPARAM_INFO
	.align		4
.L_16803:
        /*010c*/ 	.byte	0x04, 0x17
        /*010e*/ 	.short	(.L_16805 - .L_16804)
.L_16804:
        /*0110*/ 	.word	0x00000000
        /*0114*/ 	.short	0x0006
        /*0116*/ 	.short	0x0030
        /*0118*/ 	.byte	0x00, 0xf0, 0x11, 0x00


	//----- nvinfo : EIATTR_KPARAM_INFO
	.align		4
.L_16805:
        /*011c*/ 	.byte	0x04, 0x17
        /*011e*/ 	.short	(.L_16807 - .L_16806)
.L_16806:
        /*0120*/ 	.word	0x00000000
        /*0124*/ 	.short	0x0005
        /*0126*/ 	.short	0x0028
        /*0128*/ 	.byte	0x00, 0xf0, 0x21, 0x00


	//----- nvinfo : EIATTR_KPARAM_INFO
	.align		4
.L_16807:
        /*012c*/ 	.byte	0x04, 0x17
        /*012e*/ 	.short	(.L_16809 - .L_16808)
.L_16808:
        /*0130*/ 	.word	0x00000000
        /*0134*/ 	.short	0x0004
        /*0136*/ 	.short	0x0020
        /*0138*/ 	.byte	0x00, 0xf0, 0x21, 0x00


	//----- nvinfo : EIATTR_KPARAM_INFO
	.align		4
.L_16809:
        /*013c*/ 	.byte	0x04, 0x17
        /*013e*/ 	.short	(.L_16811 - .L_16810)
.L_16810:
        /*0140*/ 	.word	0x00000000
        /*0144*/ 	.short	0x0003
        /*0146*/ 	.short	0x0018
        /*0148*/ 	.byte	0x00, 0xf0, 0x21, 0x00


	//----- nvinfo : EIATTR_KPARAM_INFO
	.align		4
.L_16811:
        /*014c*/ 	.byte	0x04, 0x17
        /*014e*/ 	.short	(.L_16813 - .L_16812)
.L_16812:
        /*0150*/ 	.word	0x00000000
        /*0154*/ 	.short	0x0002
        /*0156*/ 	.short	0x0010
        /*0158*/ 	.byte	0x00, 0xf0, 0x21, 0x00


	//----- nvinfo : EIATTR_KPARAM_INFO
	.align		4
.L_16813:
        /*015c*/ 	.byte	0x04, 0x17
        /*015e*/ 	.short	(.L_16815 - .L_16814)
.L_16814:
        /*0160*/ 	.word	0x00000000
        /*0164*/ 	.short	0x0001
        /*0166*/ 	.short	0x0008
        /*0168*/ 	.byte	0x00, 0xf0, 0x21, 0x00


	//----- nvinfo : EIATTR_KPARAM_INFO
	.align		4
.L_16815:
        /*016c*/ 	.byte	0x04, 0x17
        /*016e*/ 	.short	(.L_16817 - .L_16816)
.L_16816:
        /*0170*/ 	.word	0x00000000
        /*0174*/ 	.short	0x0000
        /*0176*/ 	.short	0x0000
        /*0178*/ 	.byte	0x00, 0xf0, 0x21, 0x00


	//----- nvinfo : EIATTR_MAXREG_COUNT
	.align		4
.L_16817:
        /*017c*/ 	.byte	0x03, 0x1b
        /*017e*/ 	.short	0x00ff


	//----- nvinfo : EIATTR_NUM_BARRIERS
	.align		4
        /*0180*/ 	.byte	0x02, 0x4c
        /*0182*/ 	.byte	0x01
	.zero		1


	//----- nvinfo : EIATTR_EXTERNS
	.align		4
        /*0184*/ 	.byte	0x04, 0x0f
        /*0186*/ 	.short	(.L_16819 - .L_16818)


	//   ....[0]....
	.align		4
.L_16818:
        /*0188*/ 	.word	index@(__assertfail)


	//----- nvinfo : EIATTR_MERCURY_ISA_VERSION
	.align		4
.L_16819:
        /*018c*/ 	.byte	0x03, 0x5f
        /*018e*/ 	.short	0x0000


	//----- nvinfo : EIATTR_COOP_GROUP_MASK_REGIDS
	.align		4
        /*0190*/ 	.byte	0x04, 0x29
        /*0192*/ 	.short	(.L_16821 - .L_16820)


	//   ....[0]....
.L_16820:
        /*0194*/ 	.word	0xffffffff


	//   ....[1]....
        /*0198*/ 	.word	0xffffffff


	//   ....[2]....
        /*019c*/ 	.word	0xffffffff


	//   ....[3]....
        /*01a0*/ 	.word	0xffffffff


	//   ....[4]....
        /*01a4*/ 	.word	0xffffffff


	//   ....[5]....
        /*01a8*/ 	.word	0xffffffff


	//   ....[6]....
        /*01ac*/ 	.word	0xffffffff


	//   ....[7]....
        /*01b0*/ 	.word	0xffffffff


	//   ....[8]....
        /*01b4*/ 	.word	0xffffffff


	//   ....[9]....
        /*01b8*/ 	.word	0xffffffff


	//   ....[10]....
        /*01bc*/ 	.word	0xffffffff


	//   ....[11]....
        /*01c0*/ 	.word	0xffffffff


	//   ....[12]....
        /*01c4*/ 	.word	0xffffffff


	//   ....[13]....
        /*01c8*/ 	.word	0xffffffff


	//   ....[14]....
        /*01cc*/ 	.word	0xffffffff


	//   ....[15]....
        /*01d0*/ 	.word	0xffffffff


	//----- nvinfo : EIATTR_COOP_GROUP_INSTR_OFFSETS
	.align		4
.L_16821:
        /*01d4*/ 	.byte	0x04, 0x28
        /*01d6*/ 	.short	(.L_16823 - .L_16822)


	//   ....[0]....
.L_16822:
        /*01d8*/ 	.word	0x00001020


	//   ....[1]....
        /*01dc*/ 	.word	0x00001040


	//   ....[2]....
        /*01e0*/ 	.word	0x000010f0


	//   ....[3]....
        /*01e4*/ 	.word	0x00001110


	//   ....[4]....
        /*01e8*/ 	.word	0x00001130


	//   ....[5]....
        /*01ec*/ 	.word	0x00001f70


	//   ....[6]....
        /*01f0*/ 	.word	0x00001fd0


	//   ....[7]....
        /*01f4*/ 	.word	0x00002000


	//   ....[8]....
        /*01f8*/ 	.word	0x00002020


	//   ....[9]....
        /*01fc*/ 	.word	0x00002040


	//   ....[10]....
        /*0200*/ 	.word	0x00002090


	//   ....[11]....
        /*0204*/ 	.word	0x000020b0


	//   ....[12]....
        /*0208*/ 	.word	0x000020d0


	//   ....[13]....
        /*020c*/ 	.word	0x00003670


	//   ....[14]....
        /*0210*/ 	.word	0x000036f0


	//   ....[15]....
        /*0214*/ 	.word	0x00003750


	//----- nvinfo : EIATTR_SYSCALL_OFFSETS
	.align		4
.L_16823:
        /*0218*/ 	.byte	0x04, 0x46
        /*021a*/ 	.short	(.L_16825 - .L_16824)


	//   ....[0]....
.L_16824:
        /*021c*/ 	.word	0x000034d0


	//   ....[1]....
        /*0220*/ 	.word	0x00003600


	//----- nvinfo : EIATTR_EXIT_INSTR_OFFSETS
	.align		4
.L_16825:
        /*0224*/ 	.byte	0x04, 0x1c
        /*0226*/ 	.short	(.L_16827 - .L_16826)


	//   ....[0]....
.L_16826:
        /*0228*/ 	.word	0x000000b0


	//   ....[1]....
        /*022c*/ 	.word	0x00003190


	//   ....[2]....
        /*0230*/ 	.word	0x00003320


	//   ....[3]....
        /*0234*/ 	.word	0x000033a0


	//   ....[4]....
        /*0238*/ 	.word	0x00003610


	//----- nvinfo : EIATTR_CTAIDZ_USED
	.align		4
.L_16827:
        /*023c*/ 	.byte	0x01, 0x04
	.zero		2


	//----- nvinfo : EIATTR_CRS_STACK_SIZE
	.align		4
        /*0240*/ 	.byte	0x04, 0x1e
        /*0242*/ 	.short	(.L_16829 - .L_16828)
.L_16828:
        /*0244*/ 	.word	0x00000000
.L_16829:


//--------------------- .nv.info._ZN4vllm25paged_attention_v2_kernelI13__nv_bfloat16hLi64ELi8ELi128ELNS_18Fp8KVCacheDataTypeE1ELb1ELi512EEEvPfS3_PT_PKS4_PKT0_SA_ifPKiSC_iPKfiiiSE_SE_iiiii --------------------------
	.section	.nv.info._ZN4vllm25paged_attention_v2_kernelI13__nv_bfloat16hLi64ELi8ELi128ELNS_18Fp8KVCacheDataTypeE1ELb1ELi512EEEvPfS3_PT_PKS4_PKT0_SA_ifPKiSC_iPKfiiiSE_SE_iiiii,"",@"SHT_CUDA_INFO"
	.sectionflags	@""
	.align	4


	//----- nvinfo : EIATTR_CUDA_API_VERSION
	.align		4
        /*0000*/ 	.byte	0x04, 0x37
        /*0002*/ 	.short	(.L_16831 - .L_16830)
.L_16830:
        /*0004*/ 	.word	0x00000082


	//----- nvinfo : EIATTR_SW2861232_WAR
	.align		4
.L_16831:
        /*0008*/ 	.byte	0x01, 0x35
	.zero		2


	//----- nvinfo : EIATTR_PARAM_CBANK
	.align		4
        /*000c*/ 	.byte	0x04, 0x0a
        /*000e*/ 	.short	(.L_16833 - .L_16832)
	.align		4
.L_16832:
        /*0010*/ 	.word	index@(.nv.constant0._ZN4vllm25paged_attention_v2_kernelI13__nv_bfloat16hLi64ELi8ELi128ELNS_18Fp8KVCacheDataTypeE1ELb1ELi512EEEvPfS3_PT_PKS4_PKT0_SA_ifPKiSC_iPKfiiiSE_SE_iiiii)
        /*0014*/ 	.short	0x0160
        /*0016*/ 	.short	0x008c


	//----- nvinfo : EIATTR_CBANK_PARAM_SIZE
	.align		4
.L_16833:
        /*0018*/ 	.byte	0x03, 0x19
        /*001a*/ 	.short	0x008c


	//----- nvinfo : EIATTR_KPARAM_INFO
	.align		4
        /*001c*/ 	.byte	0x04, 0x17
        /*001e*/ 	.short	(.L_16835 - .L_16834)
.L_16834:
        /*0020*/ 	.word	0x00000000
        /*0024*/ 	.short	0x0015
        /*0026*/ 	.short	0x0088
        /*0028*/ 	.byte	0x00, 0xf0, 0x11, 0x00


	//----- nvinfo : EIATTR_KPARAM_INFO
	.align		4
.L_16835:
        /*002c*/ 	.byte	0x04, 0x17
        /*002e*/ 	.short	(.L_16837 - .L_16836)
.L_16836:
        /*0030*/ 	.word	0x00000000
        /*0034*/ 	.short	0x0014
        /*0036*/ 	.short	0x0084
        /*0038*/ 	.byte	0x00, 0xf0, 0x11, 0x00


	//----- nvinfo : EIATTR_KPARAM_INFO
	.align		4
.L_16837:
        /*003c*/ 	.byte	0x04, 0x17
        /*003e*/ 	.short	(.L_16839 - .L_16838)
.L_16838:
        /*0040*/ 	.word	0x00000000
        /*0044*/ 	.short	0x0013
        /*0046*/ 	.short	0x0080
        /*0048*/ 	.byte	0x00, 0xf0, 0x11, 0x00


	//----- nvinfo : EIATTR_KPARAM_INFO
	.align		4
.L_16839:
        /*004c*/ 	.byte	0x04, 0x17
        /*004e*/ 	.short	(.L_16841 - .L_16840)
.L_16840:
        /*0050*/ 	.word	0x00000000
        /*0054*/ 	.short	0x0012
        /*0056*/ 	.short	0x007c
        /*0058*/ 	.byte	0x00, 0xf0, 0x11, 0x00


	//----- nvinfo : EIATTR_KPARAM_INFO
	.align		4
.L_16841:
        /*005c*/ 	.byte	0x04, 0x17
        /*005e*/ 	.short	(.L_16843 - .L_16842)
.L_16842:
        /*0060*/ 	.word	0x00000000
        /*0064*/ 	.short	0x0011
        /*0066*/ 	.short	0x0078
        /*0068*/ 	.byte	0x00, 0xf0, 0x11, 0x00


	//----- nvinfo : EIATTR_KPARAM_INFO
	.align		4
.L_16843:
        /*006c*/ 	.byte	0x04, 0x17
        /*006e*/ 	.short	(.L_16845 - .L_16844)
.L_16844:
        /*0070*/ 	.word	0x00000000
        /*0074*/ 	.short	0x0010
        /*0076*/ 	.short	0x0070
        /*0078*/ 	.byte	0x00, 0xf0, 0x21, 0x00


	//----- nvinfo : EIATTR_KPARAM_INFO
	.align		4
.L_16845:
        /*007c*/ 	.byte	0x04, 0x17
        /*007e*/ 	.short	(.L_16847 - .L_16846)
.L_16846:
        /*0080*/ 	.word	0x00000000
        /*0084*/ 	.short	0x000f
        /*0086*/ 	.short	0x0068
        /*0088*/ 	.byte	0x00, 0xf0, 0x21, 0x00


	//----- nvinfo : EIATTR_KPARAM_INFO
	.align		4
.L_16847:
        /*008c*/ 	.byte	0x04, 0x17
        /*008e*/ 	.short	(.L_16849 - .L_16848)
.L_16848:
        /*0090*/ 	.word	0x00000000
        /*0094*/ 	.short	0x000e
        /*0096*/ 	.short	0x0060
        /*0098*/ 	.byte	0x00, 0xf0, 0x11, 0x00


	//----- nvinfo : EIATTR_KPARAM_INFO
	.align		4
.L_16849:
        /*009c*/ 	.byte	0x04, 0x17
        /*009e*/ 	.short	(.L_16851 - .L_16850)
.L_16850:
        /*00a0*/ 	.word	0x00000000
        /*00a4*/ 	.short	0x000d
        /*00a6*/ 	.short	0x005c
        /*00a8*/ 	.byte	0x00, 0xf0, 0x11, 0x00


	//----- nvinfo : EIATTR_KPARAM_INFO
	.align		4
.L_16851:
        /*00ac*/ 	.byte	0x04, 0x17
        /*00ae*/ 	.short	(.L_16853 - .L_16852)
.L_16852:
        /*00b0*/ 	.word	0x00000000
        /*00b4*/ 	.short	0x000c
        /*00b6*/ 	.short	0x0058
        /*00b8*/ 	.byte	0x00, 0xf0, 0x11, 0x00


	//----- nvinfo : EIATTR_KPARAM_INFO
	.align		4
.L_16853:
        /*00bc*/ 	.byte	0x04, 0x17
        /*00be*/ 	.short	(.L_16855 - .L_16854)
.L_16854:
        /*00c0*/ 	.word	0x00000000
        /*00c4*/ 	.short	0x000b
        /*00c6*/ 	.short	0x0050
        /*00c8*/ 	.byte	0x00, 0xf0, 0x21, 0x00


	//----- nvinfo : EIATTR_KPARAM_INFO
	.align		4
.L_16855:
        /*00cc*/ 	.byte	0x04, 0x17
        /*00ce*/ 	.short	(.L_16857 - .L_16856)
.L_16856:
        /*00d0*/ 	.word	0x00000000
        /*00d4*/ 	.short	0x000a
        /*00d6*/ 	.short	0x0048
        /*00d8*/ 	.byte	0x00, 0xf0, 0x11, 0x00


	//----- nvinfo : EIATTR_KPARAM_INFO
	.align		4
.L_16857:
        /*00dc*/ 	.byte	0x04, 0x17
        /*00de*/ 	.short	(.L_16859 - .L_16858)
.L_16858:
        /*00e0*/ 	.word	0x00000000
        /*00e4*/ 	.short	0x0009
        /*00e6*/ 	.short	0x0040
        /*00e8*/ 	.byte	0x00, 0xf0, 0x21, 0x00


	//----- nvinfo : EIATTR_KPARAM_INFO
	.align		4
.L_16859:
        /*00ec*/ 	.byte	0x04, 0x17
        /*00ee*/ 	.short	(.L_16861 - .L_16860)
.L_16860:
        /*00f0*/ 	.word	0x00000000
        /*00f4*/ 	.short	0x0008
        /*00f6*/ 	.short	0x0038
        /*00f8*/ 	.byte	0x00, 0xf0, 0x21, 0x00


	//----- nvinfo : EIATTR_KPARAM_INFO
	.align		4
.L_16861:
        /*00fc*/ 	.byte	0x04, 0x17
        /*00fe*/ 	.short	(.L_16863 - .L_16862)
.L_16862:
        /*0100*/ 	.word	0x00000000
        /*0104*/ 	.short	0x0007
        /*0106*/ 	.short	0x0034
        /*0108*/ 	.byte	0x00, 0xf0, 0x11, 0x00


	//----- nvinfo : EIATTR_KPARAM_INFO
	.align		4
.L_16863:
        /*010c*/ 	.byte	0x04, 0x17
        /*010e*/ 	.short	(.L_16865 - .L_16864)
.L_16864:
        /*0110*/ 	.word	0x00000000
        /*0114*/ 	.short	0x0006
        /*0116*/ 	.short	0x0030
        /*0118*/ 	.byte	0x00, 0xf0, 0x11, 0x00


	//----- nvinfo : EIATTR_KPARAM_INFO
	.align		4
.L_16865:
        /*011c*/ 	.byte	0x04, 0x17
        /*011e*/ 	.short	(.L_16867 - .L_16866)
.L_16866:
        /*0120*/ 	.word	0x00000000
        /*0124*/ 	.short	0x0005
        /*0126*/ 	.short	0x0028
        /*0128*/ 	.byte	0x00, 0xf0, 0x21, 0x00


	//----- nvinfo : EIATTR_KPARAM_INFO
	.align		4
.L_16867:
        /*012c*/ 	.byte	0x04, 0x17
        /*012e*/ 	.short	(.L_16869 - .L_16868)
.L_16868:
        /*0130*/ 	.word	0x00000000
        /*0134*/ 	.short	0x0004
        /*0136*/ 	.short	0x0020
        /*0138*/ 	.byte	0x00, 0xf0, 0x21, 0x00


	//----- nvinfo : EIATTR_KPARAM_INFO
	.align		4
.L_16869:
        /*013c*/ 	.byte	0x04, 0x17
        /*013e*/ 	.short	(.L_16871 - .L_16870)
.L_16870:
        /*0140*/ 	.word	0x00000000
        /*0144*/ 	.short	0x0003
        /*0146*/ 	.short	0x0018
        /*0148*/ 	.byte	0x00, 0xf0, 0x21, 0x00


	//----- nvinfo : EIATTR_KPARAM_INFO
	.align		4
.L_16871:
        /*014c*/ 	.byte	0x04, 0x17
        /*014e*/ 	.short	(.L_16873 - .L_16872)
.L_16872:
        /*0150*/ 	.word	0x00000000
        /*0154*/ 	.short	0x0002
        /*0156*/ 	.short	0x0010
        /*0158*/ 	.byte	0x00, 0xf0, 0x21, 0x00


	//----- nvinfo : EIATTR_KPARAM_INFO
	.align		4
.L_16873:
        /*015c*/ 	.byte	0x04, 0x17
        /*015e*/ 	.short	(.L_16875 - .L_16874)
.L_16874:
        /*0160*/ 	.word	0x00000000
        /*0164*/ 	.short	0x0001
        /*0166*/ 	.short	0x0008
        /*0168*/ 	.byte	0x00, 0xf0, 0x21, 0x00


	//----- nvinfo : EIATTR_KPARAM_INFO
	.align		4
.L_16875:
        /*016c*/ 	.byte	0x04, 0x17
        /*016e*/ 	.short	(.L_16877 - .L_16876)
.L_16876:
        /*0170*/ 	.word	0x00000000
        /*0174*/ 	.short	0x0000
        /*0176*/ 	.short	0x0000
        /*0178*/ 	.byte	0x00, 0xf0, 0x21, 0x00


	//----- nvinfo : EIATTR_MAXREG_COUNT
	.align		4
.L_16877:
        /*017c*/ 	.byte	0x03, 0x1b
        /*017e*/ 	.short	0x00ff


	//----- nvinfo : EIATTR_NUM_BARRIERS
	.align		4
        /*0180*/ 	.byte	0x02, 0x4c
        /*0182*/ 	.byte	0x01
	.zero		1


	//----- nvinfo : EIATTR_EXTERNS
	.align		4
        /*0184*/ 	.byte	0x04, 0x0f
        /*0186*/ 	.short	(.L_16879 - .L_16878)


	//   ....[0]....
	.align		4
.L_16878:
        /*0188*/ 	.word	index@(__assertfail)


	//----- nvinfo : EIATTR_MERCURY_ISA_VERSION
	.align		4
.L_16879:
        /*018c*/ 	.byte	0x03, 0x5f
        /*018e*/ 	.short	0x0000


	//----- nvinfo : EIATTR_COOP_GROUP_MASK_REGIDS
	.align		4
        /*0190*/ 	.byte	0x04, 0x29
        /*0192*/ 	.short	(.L_16881 - .L_16880)


	//   ....[0]....
.L_16880:
        /*0194*/ 	.word	0xffffffff


	//   ....[1]....
        /*0198*/ 	.word	0xffffffff


	//   ....[2]....
        /*019c*/ 	.word	0xffffffff


	//   ....[3]....
        /*01a0*/ 	.word	0xffffffff


	//   ....[4]....
        /*01a4*/ 	.word	0xffffffff


	//   ....[5]....
        /*01a8*/ 	.word	0xffffffff


	//   ....[6]....
        /*01ac*/ 	.word	0xffffffff


	//   ....[7]....
        /*01b0*/ 	.word	0xffffffff


	//   ....[8]....
        /*01b4*/ 	.word	0xffffffff


	//   ....[9]....
        /*01b8*/ 	.word	0xffffffff


	//   ....[10]....
        /*01bc*/ 	.word	0xffffffff


	//   ....[11]....
        /*01c0*/ 	.word	0xffffffff


	//   ....[12]....
        /*01c4*/ 	.word	0xffffffff


	//   ....[13]....
        /*01c8*/ 	.word	0xffffffff


	//   ....[14]....
        /*01cc*/ 	.word	0xffffffff


	//   ....[15]....
        /*01d0*/ 	.word	0xffffffff


	//----- nvinfo : EIATTR_COOP_GROUP_INSTR_OFFSETS
	.align		4
.L_16881:
        /*01d4*/ 	.byte	0x04, 0x28
        /*01d6*/ 	.short	(.L_16883 - .L_16882)


	//   ....[0]....
.L_16882:
        /*01d8*/ 	.word	0x00000fc0


	//   ....[1]....
        /*01dc*/ 	.word	0x00000fe0


	//   ....[2]....
        /*01e0*/ 	.word	0x00001090


	//   ....[3]....
        /*01e4*/ 	.word	0x000010b0


	//   ....[4]....
        /*01e8*/ 	.word	0x000010d0


	//   ....[5]....
        /*01ec*/ 	.word	0x00001ef0


	//   ....[6]....
        /*01f0*/ 	.word	0x00001f50


	//   ....[7]....
        /*01f4*/ 	.word	0x00001f80


	//   ....[8]....
        /*01f8*/ 	.word	0x00001fa0


	//   ....[9]....
        /*01fc*/ 	.word	0x00001fc0


	//   ....[10]....
        /*0200*/ 	.word	0x00002010


	//   ....[11]....
        /*0204*/ 	.word	0x00002030


	//   ....[12]....
        /*0208*/ 	.word	0x00002050


	//   ....[13]....
        /*020c*/ 	.word	0x00003410


	//   ....[14]....
        /*0210*/ 	.word	0x00003490


	//   ....[15]....
        /*0214*/ 	.word	0x000034f0


	//----- nvinfo : EIATTR_SYSCALL_OFFSETS
	.align		4
.L_16883:
        /*0218*/ 	.byte	0x04, 0x46
        /*021a*/ 	.short	(.L_16885 - .L_16884)


	//   ....[0]....
.L_16884:
        /*021c*/ 	.word	0x00003270


	//   ....[1]....
        /*0220*/ 	.word	0x000033a0


	//----- nvinfo : EIATTR_EXIT_INSTR_OFFSETS
	.align		4
.L_16885:
        /*0224*/ 	.byte	0x04, 0x1c
        /*0226*/ 	.short	(.L_16887 - .L_16886)


	//   ....[0]....
.L_16886:
        /*0228*/ 	.word	0x00000090


	//   ....[1]....
        /*022c*/ 	.word	0x00002fa0


	//   ....[2]....
        /*0230*/ 	.word	0x00003140


	//   ....[3]....
        /*0234*/ 	.word	0x000033b0


	//----- nvinfo : EIATTR_CTAIDZ_USED
	.align		4
.L_16887:
        /*0238*/ 	.byte	0x01, 0x04
	.zero		2


	//----- nvinfo : EIATTR_CRS_STACK_SIZE
	.align		4
        /*023c*/ 	.byte	0x04, 0x1e
        /*023e*/ 	.short	(.L_16889 - .L_16888)
.L_16888:
        /*0240*/ 	.word	0x00000000
.L_16889:


//--------------------- .nv.info._ZN4vllm25paged_attention_v2_kernelI13__nv_bfloat16hLi32ELi8ELi128ELNS_18Fp8KVCacheDataTypeE1ELb1ELi512EEEvPfS3_PT_PKS4_PKT0_SA_ifPKiSC_iPKfiiiSE_SE_iiiii --------------------------
	.section	.nv.info._ZN4vllm25paged_attention_v2_kernelI13__nv_bfloat16hLi32ELi8ELi128ELNS_18Fp8KVCacheDataTypeE1ELb1ELi512EEEvPfS3_PT_PKS4_PKT0_SA_ifPKiSC_iPKfiiiSE_SE_iiiii,"",@"SHT_CUDA_INFO"
	.sectionflags	@""
	.align	4


	//----- nvinfo : EIATTR_CUDA_API_VERSION
	.align		4
        /*0000*/ 	.byte	0x04, 0x37
        /*0002*/ 	.short	(.L_16891 - .L_16890)
.L_16890:
        /*0004*/ 	.word	0x00000082


	//----- nvinfo : EIATTR_SW2861232_WAR
	.align		4
.L_16891:
        /*0008*/ 	.byte	0x01, 0x35
	.zero		2


	//----- nvinfo : EIATTR_PARAM_CBANK
	.align		4
        /*000c*/ 	.byte	0x04, 0x0a
        /*000e*/ 	.short	(.L_16893 - .L_16892)
	.align		4
.L_16892:
        /*0010*/ 	.word	index@(.nv.constant0._ZN4vllm25paged_attention_v2_kernelI13__nv_bfloat16hLi32ELi8ELi128ELNS_18Fp8KVCacheDataTypeE1ELb1ELi512EEEvPfS3_PT_PKS4_PKT0_SA_ifPKiSC_iPKfiiiSE_SE_iiiii)
        /*0014*/ 	.short	0x0160
        /*0016*/ 	.short	0x008c


	//----- nvinfo : EIATTR_CBANK_PARAM_SIZE
	.align		4
.L_16893:
        /*0018*/ 	.byte	0x03, 0x19
        /*001a*/ 	.short	0x008c


	//----- nvinfo : EIATTR_KPARAM_INFO
	.align		4
        /*001c*/ 	.byte	0x04, 0x17
        /*001e*/ 	.short	(.L_16895 - .L_16894)
.L_16894:
        /*0020*/ 	.word	0x00000000
        /*0024*/ 	.short	0x0015
        /*0026*/ 	.short	0x0088
        /*0028*/ 	.byte	0x00, 0xf0, 0x11, 0x00


	//----- nvinfo : EIATTR_KPARAM_INFO
	.align		4
.L_16895:
        /*002c*/ 	.byte	0x04, 0x17
        /*002e*/ 	.short	(.L_16897 - .L_16896)
.L_16896:
        /*0030*/ 	.word	0x00000000
        /*0034*/ 	.short	0x0014
        /*0036*/ 	.short	0x0084
        /*0038*/ 	.byte	0x00, 0xf0, 0x11, 0x00


	//----- nvinfo : EIATTR_KPARAM_INFO
	.align		4
.L_16897:
        /*003c*/ 	.byte	0x04, 0x17
        /*003e*/ 	.short	(.L_16899 - .L_16898)
.L_16898:
        /*0040*/ 	.word	0x00000000
        /*0044*/ 	.short	0x0013
        /*0046*/ 	.short	0x0080
        /*0048*/ 	.byte	0x00, 0xf0, 0x11, 0x00


	//----- nvinfo : EIATTR_KPARAM_INFO
	.align		4
.L_16899:
        /*004c*/ 	.byte	0x04, 0x17
        /*004e*/ 	.short	(.L_16901 - .L_16900)
.L_16900:
        /*0050*/ 	.word	0x00000000
        /*0054*/ 	.short	0x0012
        /*0056*/ 	.short	0x007c
        /*0058*/ 	.byte	0x00, 0xf0, 0x11, 0x00


	//----- nvinfo : EIATTR_KPARAM_INFO
	.align		4
.L_16901:
        /*005c*/ 	.byte	0x04, 0x17
        /*005e*/ 	.short	(.L_16903 - .L_16902)
.L_16902:
        /*0060*/ 	.word	0x00000000
        /*0064*/ 	.short	0x0011
        /*0066*/ 	.short	0x0078
        /*0068*/ 	.byte	0x00, 0xf0, 0x11, 0x00


	//----- nvinfo : EIATTR_KPARAM_INFO
	.align		4
.L_16903:
        /*006c*/ 	.byte	0x04, 0x17
        /*006e*/ 	.short	(.L_16905 - .L_16904)
.L_16904:
        /*0070*/ 	.word	0x00000000
        /*0074*/ 	.short	0x0010
        /*0076*/ 	.short	0x0070
        /*0078*/ 	.byte	0x00, 0xf0, 0x21, 0x00


	//----- nvinfo : EIATTR_KPARAM_INFO
	.align		4
.L_16905:
        /*007c*/ 	.byte	0x04, 0x17
        /*007e*/ 	.short	(.L_16907 - .L_16906)
.L_16906:
        /*0080*/ 	.word	0x00000000
        /*0084*/ 	.short	0x000f
        /*0086*/ 	.short	0x0068
        /*0088*/ 	.byte	0x00, 0xf0, 0x21, 0x00


	//----- nvinfo : EIATTR_KPARAM_INFO
	.align		4
.L_16907:
        /*008c*/ 	.byte	0x04, 0x17
        /*008e*/ 	.short	(.L_16909 - .L_16908)
.L_16908:
        /*0090*/ 	.word	0x00000000
        /*0094*/ 	.short	0x000e
        /*0096*/ 	.short	0x0060
        /*0098*/ 	.byte	0x00, 0xf0, 0x11, 0x00


	//----- nvinfo : EIATTR_KPARAM_INFO
	.align		4
.L_16909:
        /*009c*/ 	.byte	0x04, 0x17
        /*009e*/ 	.short	(.L_16911 - .L_16910)
.L_16910:
        /*00a0*/ 	.word	0x00000000
        /*00a4*/ 	.short	0x000d
        /*00a6*/ 	.short	0x005c
        /*00a8*/ 	.byte	0x00, 0xf0, 0x11, 0x00


	//----- nvinfo : EIATTR_KPARAM_INFO
	.align		4
.L_16911:
        /*00ac*/ 	.byte	0x04, 0x17
        /*00ae*/ 	.short	(.L_16913 - .L_16912)
.L_16912:
        /*00b0*/ 	.word	0x00000000
        /*00b4*/ 	.short	0x000c
        /*00b6*/ 	.short	0x0058
        /*00b8*/ 	.byte	0x00, 0xf0, 0x11, 0x00


	//----- nvinfo : EIATTR_KPARAM_INFO
	.align		4
.L_16913:
        /*00bc*/ 	.byte	0x04, 0x17
        /*00be*/ 	.short	(.L_16915 - .L_16914)
.L_16914:
        /*00c0*/ 	.word	0x00000000
        /*00c4*/ 	.short	0x000b
        /*00c6*/ 	.short	0x0050
        /*00c8*/ 	.byte	0x00, 0xf0, 0x21, 0x00


	//----- nvinfo : EIATTR_KPARAM_INFO
	.align		4
.L_16915:
        /*00cc*/ 	.byte	0x04, 0x17
        /*00ce*/ 	.short	(.L_16917 - .L_16916)
.L_16916:
        /*00d0*/ 	.word	0x00000000
        /*00d4*/ 	.short	0x000a
        /*00d6*/ 	.short	0x0048
        /*00d8*/ 	.byte	0x00, 0xf0, 0x11, 0x00


	//----- nvinfo : EIATTR_KPARAM_INFO
	.align		4
.L_16917:
        /*00dc*/ 	.byte	0x04, 0x17
        /*00de*/ 	.short	(.L_16919 - .L_16918)
.L_16918:
        /*00e0*/ 	.word	0x00000000
        /*00e4*/ 	.short	0x0009
        /*00e6*/ 	.short	0x0040
        /*00e8*/ 	.byte	0x00, 0xf0, 0x21, 0x00


	//----- nvinfo : EIATTR_KPARAM_INFO
	.align		4
.L_16919:
        /*00ec*/ 	.byte	0x04, 0x17
        /*00ee*/ 	.short	(.L_16921 - .L_16920)
.L_16920:
        /*00f0*/ 	.word	0x00000000
        /*00f4*/ 	.short	0x0008
        /*00f6*/ 	.short	0x0038
        /*00f8*/ 	.byte	0x00, 0xf0, 0x21, 0x00


	//----- nvinfo : EIATTR_KPARAM_INFO
	.align		4
.L_16921:
        /*00fc*/ 	.byte	0x04, 0x17
        /*00fe*/ 	.short	(.L_16923 - .L_16922)
.L_16922:
        /*0100*/ 	.word	0x00000000
        /*0104*/ 	.short	0x0007
        /*0106*/ 	.short	0x0034
        /*0108*/ 	.byte	0x00, 0xf0, 0x11, 0x00


	//----- nvinfo : EIATTR_KPARAM_INFO
	.align		4
.L_16923:
        /*010c*/ 	.byte	0x04, 0x17
        /*010e*/ 	.short	(.L_16925 - .L_16924)
.L_16924:
        /*0110*/ 	.word	0x00000000
        /*0114*/ 	.short	0x0006
        /*0116*/ 	.short	0x0030
        /*0118*/ 	.byte	0x00, 0xf0, 0x11, 0x00


	//----- nvinfo : EIATTR_KPARAM_INFO
	.align		4
.L_16925:
        /*011c*/ 	.byte	0x04, 0x17
        /*011e*/ 	.short	(.L_16927 - .L_16926)
.L_16926:
        /*0120*/ 	.word	0x00000000
        /*0124*/ 	.short	0x0005
        /*0126*/ 	.short	0x0028
        /*0128*/ 	.byte	0x00, 0xf0, 0x21, 0x00


	//----- nvinfo : EIATTR_KPARAM_INFO
	.align		4
.L_16927:
        /*012c*/ 	.byte	0x04, 0x17
        /*012e*/ 	.short	(.L_16929 - .L_16928)
.L_16928:
        /*0130*/ 	.word	0x00000000
        /*0134*/ 	.short	0x0004
        /*0136*/ 	.short	0x0020
        /*0138*/ 	.byte	0x00, 0xf0, 0x21, 0x00


	//----- nvinfo : EIATTR_KPARAM_INFO
	.align		4
.L_16929:
        /*013c*/ 	.byte	0x04, 0x17
        /*013e*/ 	.short	(.L_16931 - .L_16930)
.L_16930:
        /*0140*/ 	.word	0x00000000
        /*0144*/ 	.short	0x0003
        /*0146*/ 	.short	0x0018
        /*0148*/ 	.byte	0x00, 0xf0, 0x21, 0x00


	//----- nvinfo : EIATTR_KPARAM_INFO
	.align		4
.L_16931:
        /*014c*/ 	.byte	0x04, 0x17
        /*014e*/ 	.short	(.L_16933 - .L_16932)
.L_16932:
        /*0150*/ 	.word	0x00000000
        /*0154*/ 	.short	0x0002
        /*0156*/ 	.short	0x0010
        /*0158*/ 	.byte	0x00, 0xf0, 0x21, 0x00


	//----- nvinfo : EIATTR_KPARAM_INFO
	.align		4
.L_16933:
        /*015c*/ 	.byte	0x04, 0x17
        /*015e*/ 	.short	(.L_16935 - .L_16934)
.L_16934:
        /*0160*/ 	.word	0x00000000
        /*0164*/ 	.short	0x0001
        /*0166*/ 	.short	0x0008
        /*0168*/ 	.byte	0x00, 0xf0, 0x21, 0x00


	//----- nvinfo : EIATTR_KPARAM_INFO
	.align		4
.L_16935:
        /*016c*/ 	.byte	0x04, 0x17
        /*016e*/ 	.short	(.L_16937 - .L_16936)
.L_16936:
        /*0170*/ 	.word	0x00000000
        /*0174*/ 	.short	0x0000
        /*0176*/ 	.short	0x0000
        /*0178*/ 	.byte	0x00, 0xf0, 0x21, 0x00


	//----- nvinfo : EIATTR_MAXREG_COUNT
	.align		4
.L_16937:
        /*017c*/ 	.byte	0x03, 0x1b
        /*017e*/ 	.short	0x00ff


	//----- nvinfo : EIATTR_NUM_BARRIERS
	.align		4
        /*0180*/ 	.byte	0x02, 0x4c
        /*0182*/ 	.byte	0x01
	.zero		1


	//----- nvinfo : EIATTR_EXTERNS
	.align		4
        /*0184*/ 	.byte	0x04, 0x0f
        /*0186*/ 	.short	(.L_16939 - .L_16938)


	//   ....[0]....
	.align		4
.L_16938:
        /*0188*/ 	.word	index@(__assertfail)


	//----- nvinfo : EIATTR_MERCURY_ISA_VERSION
	.align		4
.L_16939:
        /*018c*/ 	.byte	0x03, 0x5f
        /*018e*/ 	.short	0x0000


	//----- nvinfo : EIATTR_COOP_GROUP_MASK_REGIDS
	.align		4
        /*0190*/ 	.byte	0x04, 0x29
        /*0192*/ 	.short	(.L_16941 - .L_16940)


	//   ....[0]....
.L_16940:
        /*0194*/ 	.word	0xffffffff


	//   ....[1]....
        /*0198*/ 	.word	0xffffffff


	//   ....[2]....
        /*019c*/ 	.word	0xffffffff


	//   ....[3]....
        /*01a0*/ 	.word	0xffffffff


	//   ....[4]....
        /*01a4*/ 	.word	0xffffffff


	//   ....[5]....
        /*01a8*/ 	.word	0xffffffff


	//   ....[6]....
        /*01ac*/ 	.word	0xffffffff


	//   ....[7]....
        /*01b0*/ 	.word	0xffffffff


	//   ....[8]....
        /*01b4*/ 	.word	0xffffffff


	//   ....[9]....
        /*01b8*/ 	.word	0xffffffff


	//   ....[10]....
        /*01bc*/ 	.word	0xffffffff


	//   ....[11]....
        /*01c0*/ 	.word	0xffffffff


	//   ....[12]....
        /*01c4*/ 	.word	0xffffffff


	//   ....[13]....
        /*01c8*/ 	.word	0xffffffff


	//   ....[14]....
        /*01cc*/ 	.word	0xffffffff


	//   ....[15]....
        /*01d0*/ 	.word	0xffffffff


	//----- nvinfo : EIATTR_COOP_GROUP_INSTR_OFFSETS
	.align		4
.L_16941:
        /*01d4*/ 	.byte	0x04, 0x28
        /*01d6*/ 	.short	(.L_16943 - .L_16942)


	//   ....[0]....
.L_16942:
        /*01d8*/ 	.word	0x00000fd0


	//   ....[1]....
        /*01dc*/ 	.word	0x00000ff0


	//   ....[2]....
        /*01e0*/ 	.word	0x000010a0


	//   ....[3]....
        /*01e4*/ 	.word	0x000010c0


	//   ....[4]....
        /*01e8*/ 	.word	0x000010e0


	//   ....[5]....
        /*01ec*/ 	.word	0x00001f10


	//   ....[6]....
        /*01f0*/ 	.word	0x00001f70


	//   ....[7]....
        /*01f4*/ 	.word	0x00001fa0


	//   ....[8]....
        /*01f8*/ 	.word	0x00001fc0


	//   ....[9]....
        /*01fc*/ 	.word	0x00001fe0


	//   ....[10]....
        /*0200*/ 	.word	0x00002030


	//   ....[11]....
        /*0204*/ 	.word	0x00002050


	//   ....[12]....
        /*0208*/ 	.word	0x00002070


	//   ....[13]....
        /*020c*/ 	.word	0x00003380


	//   ....[14]....
        /*0210*/ 	.word	0x000033f0


	//   ....[15]....
        /*0214*/ 	.word	0x00003450


	//----- nvinfo : EIATTR_SYSCALL_OFFSETS
	.align		4
.L_16943:
        /*0218*/ 	.byte	0x04, 0x46
        /*021a*/ 	.short	(.L_16945 - .L_16944)


	//   ....[0]....
.L_16944:
        /*021c*/ 	.word	0x000031e0


	//   ....[1]....
        /*0220*/ 	.word	0x00003310


	//----- nvinfo : EIATTR_EXIT_INSTR_OFFSETS
	.align		4
.L_16945:
        /*0224*/ 	.byte	0x04, 0x1c
        /*0226*/ 	.short	(.L_16947 - .L_16946)


	//   ....[0]....
.L_16946:
        /*0228*/ 	.word	0x00000090


	//   ....[1]....
        /*022c*/ 	.word	0x00002f80


	//   ....[2]....
        /*0230*/ 	.word	0x000030b0


	//   ....[3]....
        /*0234*/ 	.word	0x00003320


	//----- nvinfo : EIATTR_CTAIDZ_USED
	.align		4
.L_16947:
        /*0238*/ 	.byte	0x01, 0x04
	.zero		2


	//----- nvinfo : EIATTR_CRS_STACK_SIZE
	.align		4
        /*023c*/ 	.byte	0x04, 0x1e
        /*023e*/ 	.short	(.L_16949 - .L_16948)
.L_16948:
        /*0240*/ 	.word	0x00000000
.L_16949:


//--------------------- .nv.info._ZN4vllm25paged_attention_v2_kernelIthLi256ELi32ELi128ELNS_18Fp8KVCacheDataTypeE1ELb0ELi512EEEvPfS2_PT_PKS3_PKT0_S9_ifPKiSB_iPKfiiiSD_SD_iiiii --------------------------
	.section	.nv.info._ZN4vllm25paged_attention_v2_kernelIthLi256ELi32ELi128ELNS_18Fp8KVCacheDataTypeE1ELb0ELi512EEEvPfS2_PT_PKS3_PKT0_S9_ifPKiSB_iPKfiiiSD_SD_iiiii,"",@"SHT_CUDA_INFO"
	.sectionflags	@""
	.align	4


	//----- nvinfo : EIATTR_CUDA_API_VERSION
	.align		4
        /*0000*/ 	.byte	0x04, 0x37
        /*0002*/ 	.short	(.L_16951 - .L_16950)
.L_16950:
        /*0004*/ 	.word	0x00000082


	//----- nvinfo : EIATTR_SW2861232_WAR
	.align		4
.L_16951:
        /*0008*/ 	.byte	0x01, 0x35
	.zero		2


	//----- nvinfo : EIATTR_PARAM_CBANK
	.align		4
        /*000c*/ 	.byte	0x04, 0x0a
        /*000e*/ 	.short	(.L_16953 - .L_16952)
	.align		4
.L_16952:
        /*0010*/ 	.word	index@(.nv.constant0._ZN4vllm25paged_attention_v2_kernelIthLi256ELi32ELi128ELNS_18Fp8KVCacheDataTypeE1ELb0ELi512EEEvPfS2_PT_PKS3_PKT0_S9_ifPKiSB_iPKfiiiSD_SD_iiiii)
        /*0014*/ 	.short	0x0160
        /*0016*/ 	.short	0x008c


	//----- nvinfo : EIATTR_CBANK_PARAM_SIZE
	.align		4
.L_16953:
        /*0018*/ 	.byte	0x03, 0x19
        /*001a*/ 	.short	0x008c


	//----- nvinfo : EIATTR_KPARAM_INFO
	.align		4
        /*001c*/ 	.byte	0x04, 0x17
        /*001e*/ 	.short	(.L_16955 - .L_16954)
.L_16954:
        /*0020*/ 	.word	0x00000000
        /*0024*/ 	.short	0x0015
        /*0026*/ 	.short	0x0088
        /*0028*/ 	.byte	0x00, 0xf0, 0x11, 0x00


	//----- nvinfo : EIATTR_KPARAM_INFO
	.align		4
.L_16955:
        /*002c*/ 	.byte	0x04, 0x17
        /*002e*/ 	.short	(.L_16957 - .L_16956)
.L_16956:
        /*0030*/ 	.word	0x00000000
        /*0034*/ 	.short	0x0014
        /*0036*/ 	.short	0x0084
        /*0038*/ 	.byte	0x00, 0xf0, 0x11, 0x00


	//----- nvinfo : EIATTR_KPARAM_INFO
	.align		4
.L_16957:
        /*003c*/ 	.byte	0x04, 0x17
        /*003e*/ 	.short	(.L_16959 - .L_16958)
.L_16958:
        /*0040*/ 	.word	0x00000000
        /*0044*/ 	.short	0x0013
        /*0046*/ 	.short	0x0080
        /*0048*/ 	.byte	0x00, 0xf0, 0x11, 0x00


	//----- nvinfo : EIATTR_KPARAM_INFO
	.align		4
.L_16959:
        /*004c*/ 	.byte	0x04, 0x17
        /*004e*/ 	.short	(.L_16961 - .L_16960)
.L_16960:
        /*0050*/ 	.word	0x00000000
        /*0054*/ 	.short	0x0012
        /*0056*/ 	.short	0x007c
        /*0058*/ 	.byte	0x00, 0xf0, 0x11, 0x00


	//----- nvinfo : EIATTR_KPARAM_INFO
	.align		4
.L_16961:
        /*005c*/ 	.byte	0x04, 0x17
        /*005e*/ 	.short	(.L_16963 - .L_16962)
.L_16962:
        /*0060*/ 	.word	0x00000000
        /*0064*/ 	.short	0x0011
        /*0066*/ 	.short	0x0078
        /*0068*/ 	.byte	0x00, 0xf0, 0x11, 0x00


	//----- nvinfo : EIATTR_KPARAM_INFO
	.align		4
.L_16963:
        /*006c*/ 	.byte	0x04, 0x17
        /*006e*/ 	.short	(.L_16965 - .L_16964)
.L_16964:
        /*0070*/ 	.word	0x00000000
        /*0074*/ 	.short	0x0010
        /*0076*/ 	.short	0x0070
        /*0078*/ 	.byte	0x00, 0xf0, 0x21, 0x00


	//----- nvinfo : EIATTR_KPARAM_INFO
	.align		4
.L_16965:
        /*007c*/ 	.byte	0x04, 0x17
        /*007e*/ 	.short	(.L_16967 - .L_16966)
.L_16966:
        /*0080*/ 	.word	0x00000000
        /*0084*/ 	.short	0x000f
        /*0086*/ 	.short	0x0068
        /*0088*/ 	.byte	0x00, 0xf0, 0x21, 0x00


	//----- nvinfo : EIATTR_KPARAM_INFO
	.align		4
.L_16967:
        /*008c*/ 	.byte	0x04, 0x17
        /*008e*/ 	.short	(.L_16969 - .L_16968)
.L_16968:
        /*0090*/ 	.word	0x00000000
        /*0094*/ 	.short	0x000e
        /*0096*/ 	.short	0x0060
        /*0098*/ 	.byte	0x00, 0xf0, 0x11, 0x00


	//----- nvinfo : EIATTR_KPARAM_INFO
	.align		4
.L_16969:
        /*009c*/ 	.byte	0x04, 0x17
        /*009e*/ 	.short	(.L_16971 - .L_16970)
.L_16970:
        /*00a0*/ 	.word	0x00000000
        /*00a4*/ 	.short	0x000d
        /*00a6*/ 	.short	0x005c
        /*00a8*/ 	.byte	0x00, 0xf0, 0x11, 0x00


	//----- nvinfo : EIATTR_KPARAM_INFO
	.align		4
.L_16971:
        /*00ac*/ 	.byte	0x04, 0x17
        /*00ae*/ 	.short	(.L_16973 - .L_16972)
.L_16972:
        /*00b0*/ 	.word	0x00000000
        /*00b4*/ 	.short	0x000c
        /*00b6*/ 	.short	0x0058
        /*00b8*/ 	.byte	0x00, 0xf0, 0x11, 0x00


	//----- nvinfo : EIATTR_KPARAM_INFO
	.align		4
.L_16973:
        /*00bc*/ 	.byte	0x04, 0x17
        /*00be*/ 	.short	(.L_16975 - .L_16974)
.L_16974:
        /*00c0*/ 	.word	0x00000000
        /*00c4*/ 	.short	0x000b
        /*00c6*/ 	.short	0x0050
        /*00c8*/ 	.byte	0x00, 0xf0, 0x21, 0x00


	//----- nvinfo : EIATTR_KPARAM_INFO
	.align		4
.L_16975:
        /*00cc*/ 	.byte	0x04, 0x17
        /*00ce*/ 	.short	(.L_16977 - .L_16976)
.L_16976:
        /*00d0*/ 	.word	0x00000000
        /*00d4*/ 	.short	0x000a
        /*00d6*/ 	.short	0x0048
        /*00d8*/ 	.byte	0x00, 0xf0, 0x11, 0x00


	//----- nvinfo : EIATTR_KPARAM_INFO
	.align		4
.L_16977:
        /*00dc*/ 	.byte	0x04, 0x17
        /*00de*/ 	.short	(.L_16979 - .L_16978)
.L_16978:
        /*00e0*/ 	.word	0x00000000
        /*00e4*/ 	.short	0x0009
        /*00e6*/ 	.short	0x0040
        /*00e8*/ 	.byte	0x00, 0xf0, 0x21, 0x00


	//----- nvinfo : EIATTR_KPARAM_INFO
	.align		4
.L_16979:
        /*00ec*/ 	.byte	0x04, 0x17
        /*00ee*/ 	.short	(.L_16981 - .L_16980)
.L_16980:
        /*00f0*/ 	.word	0x00000000
        /*00f4*/ 	.short	0x0008
        /*00f6*/ 	.short	0x0038
        /*00f8*/ 	.byte	0x00, 0xf0, 0x21, 0x00


	//----- nvinfo : EIATTR_KPARAM_INFO
	.align		4
.L_16981:
        /*00fc*/ 	.byte	0x04, 0x17
        /*00fe*/ 	.short	(.L_16983 - .L_16982)
.L_16982:
        /*0100*/ 	.word	0x00000000
        /*0104*/ 	.short	0x0007
        /*0106*/ 	.short	0x0034
        /*0108*/ 	.byte	0x00, 0xf0, 0x11, 0x00


	//----- nvinfo : EIATTR_KPARAM_INFO
	.align		4
.L_16983:
        /*010c*/ 	.byte	0x04, 0x17
        /*010e*/ 	.short	(.L_16985 - .L_16984)
.L_16984:
        /*0110*/ 	.word	0x00000000
        /*0114*/ 	.short	0x0006
        /*0116*/ 	.short	0x0030
        /*0118*/ 	.byte	0x00, 0xf0, 0x11, 0x00


	//----- nvinfo : EIATTR_KPARAM_INFO
	.align		4
.L_16985:
        /*011c*/ 	.byte	0x04, 0x17
        /*011e*/ 	.short	(.L_16987 - .L_16986)
.L_16986:
        /*0120*/ 	.word	0x00000000
        /*0124*/ 	.short	0x0005
        /*0126*/ 	.short	0x0028
        /*0128*/ 	.byte	0x00, 0xf0, 0x21, 0x00


	//----- nvinfo : EIATTR_KPARAM_INFO
	.align		4
.L_16987:
        /*012c*/ 	.byte	0x04, 0x17
        /*012e*/ 	.short	(.L_16989 - .L_16988)
.L_16988:
        /*0130*/ 	.word	0x00000000
        /*0134*/ 	.short	0x0004
        /*0136*/ 	.short	0x0020
        /*0138*/ 	.byte	0x00, 0xf0, 0x21, 0x00


	//----- nvinfo : EIATTR_KPARAM_INFO
	.align		4
.L_16989:
        /*013c*/ 	.byte	0x04, 0x17
        /*013e*/ 	.short	(.L_16991 - .L_16990)
.L_16990:
        /*0140*/ 	.word	0x00000000
        /*0144*/ 	.short	0x0003
        /*0146*/ 	.short	0x0018
        /*0148*/ 	.byte	0x00, 0xf0, 0x21, 0x00


	//----- nvinfo : EIATTR_KPARAM_INFO
	.align		4
.L_16991:
        /*014c*/ 	.byte	0x04, 0x17
        /*014e*/ 	.short	(.L_16993 - .L_16992)
.L_16992:
        /*0150*/ 	.word	0x00000000
        /*0154*/ 	.short	0x0002
        /*0156*/ 	.short	0x0010
        /*0158*/ 	.byte	0x00, 0xf0, 0x21, 0x00


	//----- nvinfo : EIATTR_KPARAM_INFO
	.align		4
.L_16993:
        /*015c*/ 	.byte	0x04, 0x17
        /*015e*/ 	.short	(.L_16995 - .L_16994)
.L_16994:
        /*0160*/ 	.word	0x00000000
        /*0164*/ 	.short	0x0001
        /*0166*/ 	.short	0x0008
        /*0168*/ 	.byte	0x00, 0xf0, 0x21, 0x00


	//----- nvinfo : EIATTR_KPARAM_INFO
	.align		4
.L_16995:
        /*016c*/ 	.byte	0x04, 0x17
        /*016e*/ 	.short	(.L_16997 - .L_16996)
.L_16996:
        /*0170*/ 	.word	0x00000000
        /*0174*/ 	.short	0x0000
        /*0176*/ 	.short	0x0000
        /*0178*/ 	.byte	0x00, 0xf0, 0x21, 0x00


	//----- nvinfo : EIATTR_MAXREG_COUNT
	.align		4
.L_16997:
        /*017c*/ 	.byte	0x03, 0x1b
        /*017e*/ 	.short	0x00ff


	//----- nvinfo : EIATTR_NUM_BARRIERS
	.align		4
        /*0180*/ 	.byte	0x02, 0x4c
        /*0182*/ 	.byte	0x01
	.zero		1


	//----- nvinfo : EIATTR_EXTERNS
	.align		4
        /*0184*/ 	.byte	0x04, 0x0f
        /*0186*/ 	.short	(.L_16999 - .L_16998)


	//   ....[0]....
	.align		4
.L_16998:
        /*0188*/ 	.word	index@(__assertfail)


	//----- nvinfo : EIATTR_MERCURY_ISA_VERSION
	.align		4
.L_16999:
        /*018c*/ 	.byte	0x03, 0x5f
        /*018e*/ 	.short	0x0000


	//----- nvinfo : EIATTR_COOP_GROUP_MASK_REGIDS
	.align		4
        /*0190*/ 	.byte	0x04, 0x29
        /*0192*/ 	.short	(.L_17001 - .L_17000)


	//   ....[0]....
.L_17000:
        /*0194*/ 	.word	0xffffffff


	//   ....[1]....
        /*0198*/ 	.word	0xffffffff


	//   ....[2]....
        /*019c*/ 	.word	0xffffffff


	//   ....[3]....
        /*01a0*/ 	.word	0xffffffff


	//   ....[4]....
        /*01a4*/ 	.word	0xffffffff


	//   ....[5]....
        /*01a8*/ 	.word	0xffffffff


	//   ....[6]....
        /*01ac*/ 	.word	0xffffffff


	//   ....[7]....
        /*01b0*/ 	.word	0xffffffff


	//   ....[8]....
        /*01b4*/ 	.word	0xffffffff


	//   ....[9]....
        /*01b8*/ 	.word	0xffffffff


	//   ....[10]....
        /*01bc*/ 	.word	0xffffffff


	//   ....[11]....
        /*01c0*/ 	.word	0xffffffff


	//   ....[12]....
        /*01c4*/ 	.word	0xffffffff


	//   ....[13]....
        /*01c8*/ 	.word	0xffffffff


	//   ....[14]....
        /*01cc*/ 	.word	0xffffffff


	//   ....[15]....
        /*01d0*/ 	.word	0xffffffff


	//   ....[16]....
        /*01d4*/ 	.word	0xffffffff


	//   ....[17]....
        /*01d8*/ 	.word	0xffffffff


	//   ....[18]....
        /*01dc*/ 	.word	0xffffffff


	//   ....[19]....
        /*01e0*/ 	.word	0xffffffff


	//----- nvinfo : EIATTR_COOP_GROUP_INSTR_OFFSETS
	.align		4
.L_17001:
        /*01e4*/ 	.byte	0x04, 0x28
        /*01e6*/ 	.short	(.L_17003 - .L_17002)


	//   ....[0]....
.L_17002:
        /*01e8*/ 	.word	0x00000240


	//   ....[1]....
        /*01ec*/ 	.word	0x00000260


	//   ....[2]....
        /*01f0*/ 	.word	0x00000280


	//   ....[3]....
        /*01f4*/ 	.word	0x000002a0


	//   ....[4]....
        /*01f8*/ 	.word	0x00000340


	//   ....[5]....
        /*01fc*/ 	.word	0x00000360


	//   ....[6]....
        /*0200*/ 	.word	0x00000390


	//   ....[7]....
        /*0204*/ 	.word	0x000011c0


	//   ....[8]....
        /*0208*/ 	.word	0x00001220


	//   ....[9]....
        /*020c*/ 	.word	0x00001250


	//   ....[10]....
        /*0210*/ 	.word	0x00001270


	//   ....[11]....
        /*0214*/ 	.word	0x00001290


	//   ....[12]....
        /*0218*/ 	.word	0x000012e0


	//   ....[13]....
        /*021c*/ 	.word	0x00001300


	//   ....[14]....
        /*0220*/ 	.word	0x00001320


	//   ....[15]....
        /*0224*/ 	.word	0x00003dc0


	//   ....[16]....
        /*0228*/ 	.word	0x00003e20


	//   ....[17]....
        /*022c*/ 	.word	0x00003e80


	//   ....[18]....
        /*0230*/ 	.word	0x00003ee0


	//   ....[19]....
        /*0234*/ 	.word	0x00003f40


	//----- nvinfo : EIATTR_SYSCALL_OFFSETS
	.align		4
.L_17003:
        /*0238*/ 	.byte	0x04, 0x46
        /*023a*/ 	.short	(.L_17005 - .L_17004)


	//   ....[0]....
.L_17004:
        /*023c*/ 	.word	0x00003d50


	//----- nvinfo : EIATTR_EXIT_INSTR_OFFSETS
	.align		4
.L_17005:
        /*0240*/ 	.byte	0x04, 0x1c
        /*0242*/ 	.short	(.L_17007 - .L_17006)


	//   ....[0]....
.L_17006:
        /*0244*/ 	.word	0x00000090


	//   ....[1]....
        /*0248*/ 	.word	0x00002cf0


	//   ....[2]....
        /*024c*/ 	.word	0x00002d00


	//   ....[3]....
        /*0250*/ 	.word	0x00003c20


	//   ....[4]....
        /*0254*/ 	.word	0x00003d60


	//----- nvinfo : EIATTR_CTAIDZ_USED
	.align		4
.L_17007:
        /*0258*/ 	.byte	0x01, 0x04
	.zero		2


	//----- nvinfo : EIATTR_CRS_STACK_SIZE
	.align		4
        /*025c*/ 	.byte	0x04, 0x1e
        /*025e*/ 	.short	(.L_17009 - .L_17008)
.L_17008:
        /*0260*/ 	.word	0x00000000
.L_17009:


//--------------------- .nv.info._ZN4vllm25paged_attention_v2_kernelIthLi192ELi32ELi128ELNS_18Fp8KVCacheDataTypeE1ELb0ELi512EEEvPfS2_PT_PKS3_PKT0_S9_ifPKiSB_iPKfiiiSD_SD_iiiii --------------------------
	.section	.nv.info._ZN4vllm25paged_attention_v2_kernelIthLi192ELi32ELi128ELNS_18Fp8KVCacheDataTypeE1ELb0ELi512EEEvPfS2_PT_PKS3_PKT0_S9_ifPKiSB_iPKfiiiSD_SD_iiiii,"",@"SHT_CUDA_INFO"
	.sectionflags	@""
	.align	4


	//----- nvinfo : EIATTR_CUDA_API_VERSION
	.align		4
        /*0000*/ 	.byte	0x04, 0x37
        /*0002*/ 	.short	(.L_17011 - .L_17010)
.L_17010:
        /*0004*/ 	.word	0x00000082


	//----- nvinfo : EIATTR_SW2861232_WAR
	.align		4
.L_17011:
        /*0008*/ 	.byte	0x01, 0x35
	.zero		2


	//----- nvinfo : EIATTR_PARAM_CBANK
	.align		4
        /*000c*/ 	.byte	0x04, 0x0a
        /*000e*/ 	.short	(.L_17013 - .L_17012)
	.align		4
.L_17012:
        /*0010*/ 	.word	index@(.nv.constant0._ZN4vllm25paged_attention_v2_kernelIthLi192ELi32ELi128ELNS_18Fp8KVCacheDataTypeE1ELb0ELi512EEEvPfS2_PT_PKS3_PKT0_S9_ifPKiSB_iPKfiiiSD_SD_iiiii)
        /*0014*/ 	.short	0x0160
        /*0016*/ 	.short	0x008c


	//----- nvinfo : EIATTR_CBANK_PARAM_SIZE
	.align		4
.L_17013:
        /*0018*/ 	.byte	0x03, 0x19
        /*001a*/ 	.short	0x008c


	//----- nvinfo : EIATTR_KPARAM_INFO
	.align		4
        /*001c*/ 	.byte	0x04, 0x17
        /*001e*/ 	.short	(.L_17015 - .L_17014)
.L_17014:
        /*0020*/ 	.word	0x00000000
        /*0024*/ 	.short	0x0015
        /*0026*/ 	.short	0x0088
        /*0028*/ 	.byte	0x00, 0xf0, 0x11, 0x00


	//----- nvinfo : EIATTR_KPARAM_INFO
	.align		4
.L_17015:
        /*002c*/ 	.byte	0x04, 0x17
        /*002e*/ 	.short	(.L_17017 - .L_17016)
.L_17016:
        /*0030*/ 	.word	0x00000000
        /*0034*/ 	.short	0x0014
        /*0036*/ 	.short	0x0084
        /*0038*/ 	.byte	0x00, 0xf0, 0x11, 0x00


	//----- nvinfo : EIATTR_KPARAM_INFO
	.align		4
.L_17017:
        /*003c*/ 	.byte	0x04, 0x17
        /*003e*/ 	.short	(.L_17019 - .L_17018)
.L_17018:
        /*0040*/ 	.word	0x00000000
        /*0044*/ 	.short	0x0013
        /*0046*/ 	.short	0x0080
        /*0048*/ 	.byte	0x00, 0xf0, 0x11, 0x00


	//----- nvinfo : EIATTR_KPARAM_INFO
	.align		4
.L_17019:
        /*004c*/ 	.byte	0x04, 0x17
        /*004e*/ 	.short	(.L_17021 - .L_17020)
.L_17020:
        /*0050*/ 	.word	0x00000000
        /*0054*/ 	.short	0x0012
        /*0056*/ 	.short	0x007c
        /*0058*/ 	.byte	0x00, 0xf0, 0x11, 0x00


	//----- nvinfo : EIATTR_KPARAM_INFO
	.align		4
.L_17021:
        /*005c*/ 	.byte	0x04, 0x17
        /*005e*/ 	.short	(.L_17023 - .L_17022)
.L_17022:
        /*0060*/ 	.word	0x00000000
        /*0064*/ 	.short	0x0011
        /*0066*/ 	.short	0x0078
        /*0068*/ 	.byte	0x00, 0xf0, 0x11, 0x00


	//----- nvinfo : EIATTR_KPARAM_INFO
	.align		4
.L_17023:
        /*006c*/ 	.byte	0x04, 0x17
        /*006e*/ 	.short	(.L_17025 - .L_17024)
.L_17024:
        /*0070*/ 	.word	0x00000000
        /*0074*/ 	.short	0x0010
        /*0076*/ 	.short	0x0070
        /*0078*/ 	.byte	0x00, 0xf0, 0x21, 0x00


	//----- nvinfo : EIATTR_KPARAM_INFO
	.align		4
.L_17025:
        /*007c*/ 	.byte	0x04, 0x17
        /*007e*/ 	.short	(.L_17027 - .L_17026)
.L_17026:
        /*0080*/ 	.word	0x00000000
        /*0084*/ 	.short	0x000f
        /*0086*/ 	.short	0x0068
        /*0088*/ 	.byte	0x00, 0xf0, 0x21, 0x00


	//----- nvinfo : EIATTR_KPARAM_INFO
	.align		4
.L_17027:
        /*008c*/ 	.byte	0x04, 0x17
        /*008e*/ 	.short	(.L_17029 - .L_17028)
.L_17028:
        /*0090*/ 	.word	0x00000000
        /*0094*/ 	.short	0x000e
        /*0096*/ 	.short	0x0060
        /*0098*/ 	.byte	0x00, 0xf0, 0x11, 0x00


	//----- nvinfo : EIATTR_KPARAM_INFO
	.align		4
.L_17029:
        /*009c*/ 	.byte	0x04, 0x17
        /*009e*/ 	.short	(.L_17031 - .L_17030)
.L_17030:
        /*00a0*/ 	.word	0x00000000
        /*00a4*/ 	.short	0x000d
        /*00a6*/ 	.short	0x005c
        /*00a8*/ 	.byte	0x00, 0xf0, 0x11, 0x00


	//----- nvinfo : EIATTR_KPARAM_INFO
	.align		4
.L_17031:
        /*00ac*/ 	.byte	0x04, 0x17
        /*00ae*/ 	.short	(.L_17033 - .L_17032)
.L_17032:
        /*00b0*/ 	.word	0x00000000
        /*00b4*/ 	.short	0x000c
        /*00b6*/ 	.short	0x0058
        /*00b8*/ 	.byte	0x00, 0xf0, 0x11, 0x00


	//----- nvinfo : EIATTR_KPARAM_INFO
	.align		4
.L_17033:
        /*00bc*/ 	.byte	0x04, 0x17
        /*00be*/ 	.short	(.L_17035 - .L_17034)
.L_17034:
        /*00c0*/ 	.word	0x00000000
        /*00c4*/ 	.short	0x000b
        /*00c6*/ 	.short	0x0050
        /*00c8*/ 	.byte	0x00, 0xf0, 0x21, 0x00


	//----- nvinfo : EIATTR_KPARAM_INFO
	.align		4
.L_17035:
        /*00cc*/ 	.byte	0x04, 0x17
        /*00ce*/ 	.short	(.L_17037 - .L_17036)
.L_17036:
        /*00d0*/ 	.word	0x00000000
        /*00d4*/ 	.short	0x000a
        /*00d6*/ 	.short	0x0048
        /*00d8*/ 	.byte	0x00, 0xf0, 0x11, 0x00


	//----- nvinfo : EIATTR_KPARAM_INFO
	.align		4
.L_17037:
        /*00dc*/ 	.byte	0x04, 0x17
        /*00de*/ 	.short	(.L_17039 - .L_17038)
.L_17038:
        /*00e0*/ 	.word	0x00000000
        /*00e4*/ 	.short	0x0009
        /*00e6*/ 	.short	0x0040
        /*00e8*/ 	.byte	0x00, 0xf0, 0x21, 0x00


	//----- nvinfo : EIATTR_KPARAM_INFO
	.align		4
.L_17039:
        /*00ec*/ 	.byte	0x04, 0x17
        /*00ee*/ 	.short	(.L_17041 - .L_17040)
.L_17040:
        /*00f0*/ 	.word	0x00000000
        /*00f4*/ 	.short	0x0008
        /*00f6*/ 	.short	0x0038
        /*00f8*/ 	.byte	0x00, 0xf0, 0x21, 0x00


	//----- nvinfo : EIATTR_KPARAM_INFO
	.align		4
.L_17041:
        /*00fc*/ 	.byte	0x04, 0x17
        /*00fe*/ 	.short	(.L_17043 - .L_17042)
.L_17042:
        /*0100*/ 	.word	0x00000000
        /*0104*/ 	.short	0x0007
        /*0106*/ 	.short	0x0034
        /*0108*/ 	.byte	0x00, 0xf0, 0x11, 0x00


	//----- nvinfo : EIATTR_KPARAM_INFO
	.align		4
.L_17043:
        /*010c*/ 	.byte	0x04, 0x17
        /*010e*/ 	.short	(.L_17045 - .L_17044)
.L_17044:
        /*0110*/ 	.word	0x00000000
        /*0114*/ 	.short	0x0006
        /*0116*/ 	.short	0x0030
        /*0118*/ 	.byte	0x00, 0xf0, 0x11, 0x00


	//----- nvinfo : EIATTR_KPARAM_INFO
	.align		4
.L_17045:
        /*011c*/ 	.byte	0x04, 0x17
        /*011e*/ 	.short	(.L_17047 - .L_17046)
.L_17046:
        /*0120*/ 	.word	0x00000000
        /*0124*/ 	.short	0x0005
        /*0126*/ 	.short	0x0028
        /*0128*/ 	.byte	0x00, 0xf0, 0x21, 0x00


	//----- nvinfo : EIATTR_KPARAM_INFO
	.align		4
.L_17047:
        /*012c*/ 	.byte	0x04, 0x17
        /*012e*/ 	.short	(.L_17049 - .L_17048)
.L_17048:
        /*0130*/ 	.word	0x00000000
        /*0134*/ 	.short	0x0004
        /*0136*/ 	.short	0x0020
        /*0138*/ 	.byte	0x00, 0xf0, 0x21, 0x00


	//----- nvinfo : EIATTR_KPARAM_INFO
	.align		4
.L_17049:
        /*013c*/ 	.byte	0x04, 0x17
        /*013e*/ 	.short	(.L_17051 - .L_17050)
.L_17050:
        /*0140*/ 	.word	0x00000000
        /*0144*/ 	.short	0x0003
        /*0146*/ 	.short	0x0018
        /*0148*/ 	.byte	0x00, 0xf0, 0x21, 0x00


	//----- nvinfo : EIATTR_KPARAM_INFO
	.align		4
.L_17051:
        /*014c*/ 	.byte	0x04, 0x17
        /*014e*/ 	.short	(.L_17053 - .L_17052)
.L_17052:
        /*0150*/ 	.word	0x00000000
        /*0154*/ 	.short	0x0002
        /*0156*/ 	.short	0x0010
        /*0158*/ 	.byte	0x00, 0xf0, 0x21, 0x00


	//----- nvinfo : EIATTR_KPARAM_INFO
	.align		4
.L_17053:
        /*015c*/ 	.byte	0x04, 0x17
        /*015e*/ 	.short	(.L_17055 - .L_17054)
.L_17054:
        /*0160*/ 	.word	0x00000000
        /*0164*/ 	.short	0x0001
        /*0166*/ 	.short	0x0008
        /*0168*/ 	.byte	0x00, 0xf0, 0x21, 0x00


	//----- nvinfo : EIATTR_KPARAM_INFO
	.align		4
.L_17055:
        /*016c*/ 	.byte	0x04, 0x17
        /*016e*/ 	.short	(.L_17057 - .L_17056)
.L_17056:
        /*0170*/ 	.word	0x00000000
        /*0174*/ 	.short	0x0000
        /*0176*/ 	.short	0x0000
        /*0178*/ 	.byte	0x00, 0xf0, 0x21, 0x00


	//----- nvinfo : EIATTR_MAXREG_COUNT
	.align		4
.L_17057:
        /*017c*/ 	.byte	0x03, 0x1b
        /*017e*/ 	.short	0x00ff


	//----- nvinfo : EIATTR_NUM_BARRIERS
	.align		4
        /*0180*/ 	.byte	0x02, 0x4c
        /*0182*/ 	.byte	0x01
	.zero		1


	//----- nvinfo : EIATTR_EXTERNS
	.align		4
        /*0184*/ 	.byte	0x04, 0x0f
        /*0186*/ 	.short	(.L_17059 - .L_17058)


	//   ....[0]....
	.align		4
.L_17058:
        /*0188*/ 	.word	index@(__assertfail)


	//----- nvinfo : EIATTR_MERCURY_ISA_VERSION
	.align		4
.L_17059:
        /*018c*/ 	.byte	0x03, 0x5f
        /*018e*/ 	.short	0x0000


	//----- nvinfo : EIATTR_COOP_GROUP_MASK_REGIDS
	.align		4
        /*0190*/ 	.byte	0x04, 0x29
        /*0192*/ 	.short	(.L_17061 - .L_17060)


	//   ....[0]....
.L_17060:
        /*0194*/ 	.word	0xffffffff


	//   ....[1]....
        /*0198*/ 	.word	0xffffffff


	//   ....[2]....
        /*019c*/ 	.word	0xffffffff


	//   ....[3]....
        /*01a0*/ 	.word	0xffffffff


	//   ....[4]....
        /*01a4*/ 	.word	0xffffffff


	//   ....[5]....
        /*01a8*/ 	.word	0xffffffff


	//   ....[6]....
        /*01ac*/ 	.word	0xffffffff


	//   ....[7]....
        /*01b0*/ 	.word	0xffffffff


	//   ....[8]....
        /*01b4*/ 	.word	0xffffffff


	//   ....[9]....
        /*01b8*/ 	.word	0xffffffff


	//   ....[10]....
        /*01bc*/ 	.word	0xffffffff


	//   ....[11]....
        /*01c0*/ 	.word	0xffffffff


	//   ....[12]....
        /*01c4*/ 	.word	0xffffffff


	//   ....[13]....
        /*01c8*/ 	.word	0xffffffff


	//   ....[14]....
        /*01cc*/ 	.word	0xffffffff


	//   ....[15]....
        /*01d0*/ 	.word	0xffffffff


	//   ....[16]....
        /*01d4*/ 	.word	0xffffffff


	//   ....[17]....
        /*01d8*/ 	.word	0xffffffff


	//   ....[18]....
        /*01dc*/ 	.word	0xffffffff


	//   ....[19]....
        /*01e0*/ 	.word	0xffffffff


	//----- nvinfo : EIATTR_COOP_GROUP_INSTR_OFFSETS
	.align		4
.L_17061:
        /*01e4*/ 	.byte	0x04, 0x28
        /*01e6*/ 	.short	(.L_17063 - .L_17062)


	//   ....[0]....
.L_17062:
        /*01e8*/ 	.word	0x00000240


	//   ....[1]....
        /*01ec*/ 	.word	0x00000260


	//   ....[2]....
        /*01f0*/ 	.word	0x00000280


	//   ....[3]....
        /*01f4*/ 	.word	0x000002a0


	//   ....[4]....
        /*01f8*/ 	.word	0x00000350


	//   ....[5]....
        /*01fc*/ 	.word	0x00000370


	//   ....[6]....
        /*0200*/ 	.word	0x00000390


	//   ....[7]....
        /*0204*/ 	.word	0x000011c0


	//   ....[8]....
        /*0208*/ 	.word	0x00001220


	//   ....[9]....
        /*020c*/ 	.word	0x00001250


	//   ....[10]....
        /*0210*/ 	.word	0x00001270


	//   ....[11]....
        /*0214*/ 	.word	0x00001290


	//   ....[12]....
        /*0218*/ 	.word	0x000012e0


	//   ....[13]....
        /*021c*/ 	.word	0x00001300


	//   ....[14]....
        /*0220*/ 	.word	0x00001320


	//   ....[15]....
        /*0224*/ 	.word	0x00003620


	//   ....[16]....
        /*0228*/ 	.word	0x00003690


	//   ....[17]....
        /*022c*/ 	.word	0x000036f0


	//   ....[18]....
        /*0230*/ 	.word	0x00003750


	//   ....[19]....
        /*0234*/ 	.word	0x000037b0


	//----- nvinfo : EIATTR_SYSCALL_OFFSETS
	.align		4
.L_17063:
        /*0238*/ 	.byte	0x04, 0x46
        /*023a*/ 	.short	(.L_17065 - .L_17064)


	//   ....[0]....
.L_17064:
        /*023c*/ 	.word	0x000035b0


	//----- nvinfo : EIATTR_EXIT_INSTR_OFFSETS
	.align		4
.L_17065:
        /*0240*/ 	.byte	0x04, 0x1c
        /*0242*/ 	.short	(.L_17067 - .L_17066)


	//   ....[0]....
.L_17066:
        /*0244*/ 	.word	0x00000090


	//   ....[1]....
        /*0248*/ 	.word	0x00002900


	//   ....[2]....
        /*024c*/ 	.word	0x00002960


	//   ....[3]....
        /*0250*/ 	.word	0x00003480


	//   ....[4]....
        /*0254*/ 	.word	0x000035c0


	//----- nvinfo : EIATTR_CTAIDZ_USED
	.align		4
.L_17067:
        /*0258*/ 	.byte	0x01, 0x04
	.zero		2


	//----- nvinfo : EIATTR_CRS_STACK_SIZE
	.align		4
        /*025c*/ 	.byte	0x04, 0x1e
        /*025e*/ 	.short	(.L_17069 - .L_17068)
.L_17068:
        /*0260*/ 	.word	0x00000000
.L_17069:


//--------------------- .nv.info._ZN4vllm25paged_attention_v2_kernelIthLi128ELi32ELi128ELNS_18Fp8KVCacheDataTypeE1ELb0ELi512EEEvPfS2_PT_PKS3_PKT0_S9_ifPKiSB_iPKfiiiSD_SD_iiiii --------------------------
	.section	.nv.info._ZN4vllm25paged_attention_v2_kernelIthLi128ELi32ELi128ELNS_18Fp8KVCacheDataTypeE1ELb0ELi512EEEvPfS2_PT_PKS3_PKT0_S9_ifPKiSB_iPKfiiiSD_SD_iiiii,"",@"SHT_CUDA_INFO"
	.sectionflags	@""
	.align	4


	//----- nvinfo : EIATTR_CUDA_API_VERSION
	.align		4
        /*0000*/ 	.byte	0x04, 0x37
        /*0002*/ 	.short	(.L_17071 - .L_17070)
.L_17070:
        /*0004*/ 	.word	0x00000082


	//----- nvinfo : EIATTR_SW2861232_WAR
	.align		4
.L_17071:
        /*0008*/ 	.byte	0x01, 0x35
	.zero		2


	//----- nvinfo : EIATTR_PARAM_CBANK
	.align		4
        /*000c*/ 	.byte	0x04, 0x0a
        /*000e*/ 	.short	(.L_17073 - .L_17072)
	.align		4
.L_17072:
        /*0010*/ 	.word	index@(.nv.constant0._ZN4vllm25paged_attention_v2_kernelIthLi128ELi32ELi128ELNS_18Fp8KVCacheDataTypeE1ELb0ELi512EEEvPfS2_PT_PKS3_PKT0_S9_ifPKiSB_iPKfiiiSD_SD_iiiii)
        /*0014*/ 	.short	0x0160
        /*0016*/ 	.short	0x008c


	//----- nvinfo : EIATTR_CBANK_PARAM_SIZE
	.align		4
.L_17073:
        /*0018*/ 	.byte	0x03, 0x19
        /*001a*/ 	.short	0x008c


	//----- nvinfo : EIATTR_KPARAM_INFO
	.align		4
        /*001c*/ 	.byte	0x04, 0x17
        /*001e*/ 	.short	(.L_17075 - .L_17074)
.L_17074:
        /*0020*/ 	.word	0x00000000
        /*0024*/ 	.short	0x0015
        /*0026*/ 	.short	0x0088
        /*0028*/ 	.byte	0x00, 0xf0, 0x11, 0x00


	//----- nvinfo : EIATTR_KPARAM_INFO
	.align		4
.L_17075:
        /*002c*/ 	.byte	0x04, 0x17
        /*002e*/ 	.short	(.L_17077 - .L_17076)
.L_17076:
        /*0030*/ 	.word	0x00000000
        /*0034*/ 	.short	0x0014
        /*0036*/ 	.short	0x0084
        /*0038*/ 	.byte	0x00, 0xf0, 0x11, 0x00


	//----- nvinfo : EIATTR_KPARAM_INFO
	.align		4
.L_17077:
        /*003c*/ 	.byte	0x04, 0x17
        /*003e*/ 	.short	(.L_17079 - .L_17078)
.L_17078:
        /*0040*/ 	.word	0x00000000
        /*0044*/ 	.short	0x0013
        /*0046*/ 	.short	0x0080
        /*0048*/ 	.byte	0x00, 0xf0, 0x11, 0x00


	//----- nvinfo : EIATTR_KPARAM_INFO
	.align		4
.L_17079:
        /*004c*/ 	.byte	0x04, 0x17
        /*004e*/ 	.short	(.L_17081 - .L_17080)
.L_17080:
        /*0050*/ 	.word	0x00000000
        /*0054*/ 	.short	0x0012
        /*0056*/ 	.short	0x007c
        /*0058*/ 	.byte	0x00, 0xf0, 0x11, 0x00


	//----- nvinfo : EIATTR_KPARAM_INFO
	.align		4
.L_17081:
        /*005c*/ 	.byte	0x04, 0x17
        /*005e*/ 	.short	(.L_17083 - .L_17082)
.L_17082:
        /*0060*/ 	.word	0x00000000
        /*0064*/ 	.short	0x0011
        /*0066*/ 	.short	0x0078
        /*0068*/ 	.byte	0x00, 0xf0, 0x11, 0x00


	//----- nvinfo : EIATTR_KPARAM_INFO
	.align		4
.L_17083:
        /*006c*/ 	.byte	0x04, 0x17
        /*006e*/ 	.short	(.L_17085 - .L_17084)
.L_17084:
        /*0070*/ 	.word	0x00000000
        /*0074*/ 	.short	0x0010
        /*0076*/ 	.short	0x0070
        /*0078*/ 	.byte	0x00, 0xf0, 0x21, 0x00


	//----- nvinfo : EIATTR_KPARAM_INFO
	.align		4
.L_17085:
        /*007c*/ 	.byte	0x04, 0x17
        /*007e*/ 	.short	(.L_17087 - .L_17086)
.L_17086:
        /*0080*/ 	.word	0x00000000
        /*0084*/ 	.short	0x000f
        /*0086*/ 	.short	0x0068
        /*0088*/ 	.byte	0x00, 0xf0, 0x21, 0x00


	//----- nvinfo : EIATTR_KPARAM_INFO
	.align		4
.L_17087:
        /*008c*/ 	.byte	0x04, 0x17
        /*008e*/ 	.short	(.L_17089 - .L_17088)
.L_17088:
        /*0090*/ 	.word	0x00000000
        /*0094*/ 	.short	0x000e
        /*0096*/ 	.short	0x0060
        /*0098*/ 	.byte	0x00, 0xf0, 0x11, 0x00


	//----- nvinfo : EIATTR_KPARAM_INFO
	.align		4
.L_17089:
        /*009c*/ 	.byte	0x04, 0x17
        /*009e*/ 	.short	(.L_17091 - .L_17090)
.L_17090:
        /*00a0*/ 	.word	0x00000000
        /*00a4*/ 	.short	0x000d
        /*00a6*/ 	.short	0x005c
        /*00a8*/ 	.byte	0x00, 0xf0, 0x11, 0x00


	//----- nvinfo : EIATTR_KPARAM_INFO
	.align		4
.L_17091:
        /*00ac*/ 	.byte	0x04, 0x17
        /*00ae*/ 	.short	(.L_17093 - .L_17092)
.L_17092:
        /*00b0*/ 	.word	0x00000000
        /*00b4*/ 	.short	0x000c
        /*00b6*/ 	.short	0x0058
        /*00b8*/ 	.byte	0x00, 0xf0, 0x11, 0x00


	//----- nvinfo : EIATTR_KPARAM_INFO
	.align		4
.L_17093:
        /*00bc*/ 	.byte	0x04, 0x17
        /*00be*/ 	.short	(.L_17095 - .L_17094)
.L_17094:
        /*00c0*/ 	.word	0x00000000
        /*00c4*/ 	.short	0x000b
        /*00c6*/ 	.short	0x0050
        /*00c8*/ 	.byte	0x00, 0xf0, 0x21, 0x00


	//----- nvinfo : EIATTR_KPARAM_INFO
	.align		4
.L_17095:
        /*00cc*/ 	.byte	0x04, 0x17
        /*00ce*/ 	.short	(.L_17097 - .L_17096)
.L_17096:
        /*00d0*/ 	.word	0x00000000
        /*00d4*/ 	.short	0x000a
        /*00d6*/ 	.short	0x0048
        /*00d8*/ 	.byte	0x00, 0xf0, 0x11, 0x00


	//----- nvinfo : EIATTR_KPARAM_INFO
	.align		4
.L_17097:
        /*00dc*/ 	.byte	0x04, 0x17
        /*00de*/ 	.short	(.L_17099 - .L_17098)
.L_17098:
        /*00e0*/ 	.word	0x00000000
        /*00e4*/ 	.short	0x0009
        /*00e6*/ 	.short	0x0040
        /*00e8*/ 	.byte	0x00, 0xf0, 0x21, 0x00


	//----- nvinfo : EIATTR_KPARAM_INFO
	.align		4
.L_17099:
        /*00ec*/ 	.byte	0x04, 0x17
        /*00ee*/ 	.short	(.L_17101 - .L_17100)
.L_17100:
        /*00f0*/ 	.word	0x00000000
        /*00f4*/ 	.short	0x0008
        /*00f6*/ 	.short	0x0038
        /*00f8*/ 	.byte	0x00, 0xf0, 0x21, 0x00


	//----- nvinfo : EIATTR_KPARAM_INFO
	.align		4
.L_17101:
        /*00fc*/ 	.byte	0x04, 0x17
        /*00fe*/ 	.short	(.L_17103 - .L_17102)
.L_17102:
        /*0100*/ 	.word	0x00000000
        /*0104*/ 	.short	0x0007
        /*0106*/ 	.short	0x0034
        /*0108*/ 	.byte	0x00, 0xf0, 0x11, 0x00


	//----- nvinfo : EIATTR_KPARAM_INFO
	.align		4
.L_17103:
        /*010c*/ 	.byte	0x04, 0x17
        /*010e*/ 	.short	(.L_17105 - .L_17104)
.L_17104:
        /*0110*/ 	.word	0x00000000
        /*0114*/ 	.short	0x0006
        /*0116*/ 	.short	0x0030
        /*0118*/ 	.byte	0x00, 0xf0, 0x11, 0x00


	//----- nvinfo : EIATTR_KPARAM_INFO
	.align		4
.L_17105:
        /*011c*/ 	.byte	0x04, 0x17
        /*011e*/ 	.short	(.L_17107 - .L_17106)
.L_17106:
        /*0120*/ 	.word	0x00000000
        /*0124*/ 	.short	0x0005
        /*0126*/ 	.short	0x0028
        /*0128*/ 	.byte	0x00, 0xf0, 0x21, 0x00


	//----- nvinfo : EIATTR_KPARAM_INFO
	.align		4
.L_17107:
        /*012c*/ 	.byte	0x04, 0x17
        /*012e*/ 	.short	(.L_17109 - .L_17108)
.L_17108:
        /*0130*/ 	.word	0x00000000
        /*0134*/ 	.short	0x0004
        /*0136*/ 	.short	0x0020
        /*0138*/ 	.byte	0x00, 0xf0, 0x21, 0x00


	//----- nvinfo : EIATTR_KPARAM_INFO
	.align		4
.L_17109:
        /*013c*/ 	.byte	0x04, 0x17
        /*013e*/ 	.short	(.L_17111 - .L_17110)
.L_17110:
        /*0140*/ 	.word	0x00000000
        /*0144*/ 	.short	0x0003
        /*0146*/ 	.short	0x0018
        /*0148*/ 	.byte	0x00, 0xf0, 0x21, 0x00


	//----- nvinfo : EIATTR_KPARAM_INFO
	.align		4
.L_17111:
        /*014c*/ 	.byte	0x04, 0x17
        /*014e*/ 	.short	(.L_17113 - .L_17112)
.L_17112:
        /*0150*/ 	.word	0x00000000
        /*0154*/ 	.short	0x0002
        /*0156*/ 	.short	0x0010
        /*0158*/ 	.byte	0x00, 0xf0, 0x21, 0x00


	//----- nvinfo : EIATTR_KPARAM_INFO
	.align		4
.L_17113:
        /*015c*/ 	.byte	0x04, 0x17
        /*015e*/ 	.short	(.L_17115 - .L_17114)
.L_17114:
        /*0160*/ 	.word	0x00000000
        /*0164*/ 	.short	0x0001
        /*0166*/ 	.short	0x0008
        /*0168*/ 	.byte	0x00, 0xf0, 0x21, 0x00


	//----- nvinfo : EIATTR_KPARAM_INFO
	.align		4
.L_17115:
        /*016c*/ 	.byte	0x04, 0x17
        /*016e*/ 	.short	(.L_17117 - .L_17116)
.L_17116:
        /*0170*/ 	.word	0x00000000
        /*0174*/ 	.short	0x0000
        /*0176*/ 	.short	0x0000
        /*0178*/ 	.byte	0x00, 0xf0, 0x21, 0x00


	//----- nvinfo : EIATTR_MAXREG_COUNT
	.align		4
.L_17117:
        /*017c*/ 	.byte	0x03, 0x1b
        /*017e*/ 	.short	0x00ff


	//----- nvinfo : EIATTR_NUM_BARRIERS
	.align		4
        /*0180*/ 	.byte	0x02, 0x4c
        /*0182*/ 	.byte	0x01
	.zero		1


	//----- nvinfo : EIATTR_EXTERNS
	.align		4
        /*0184*/ 	.byte	0x04, 0x0f
        /*0186*/ 	.short	(.L_17119 - .L_17118)


	//   ....[0]....
	.align		4
.L_17118:
        /*0188*/ 	.word	index@(__assertfail)


	//----- nvinfo : EIATTR_MERCURY_ISA_VERSION
	.align		4
.L_17119:
        /*018c*/ 	.byte	0x03, 0x5f
        /*018e*/ 	.short	0x0000


	//----- nvinfo : EIATTR_COOP_GROUP_MASK_REGIDS
	.align		4
        /*0190*/ 	.byte	0x04, 0x29
        /*0192*/ 	.short	(.L_17121 - .L_17120)


	//   ....[0]....
.L_17120:
        /*0194*/ 	.word	0xffffffff


	//   ....[1]....
        /*0198*/ 	.word	0xffffffff


	//   ....[2]....
        /*019c*/ 	.word	0xffffffff


	//   ....[3]....
        /*01a0*/ 	.word	0xffffffff


	//   ....[4]....
        /*01a4*/ 	.word	0xffffffff


	//   ....[5]....
        /*01a8*/ 	.word	0xffffffff


	//   ....[6]....
        /*01ac*/ 	.word	0xffffffff


	//   ....[7]....
        /*01b0*/ 	.word	0xffffffff


	//   ....[8]....
        /*01b4*/ 	.word	0xffffffff


	//   ....[9]....
        /*01b8*/ 	.word	0xffffffff


	//   ....[10]....
        /*01bc*/ 	.word	0xffffffff


	//   ....[11]....
        /*01c0*/ 	.word	0xffffffff


	//   ....[12]....
        /*01c4*/ 	.word	0xffffffff


	//   ....[13]....
        /*01c8*/ 	.word	0xffffffff


	//   ....[14]....
        /*01cc*/ 	.word	0xffffffff


	//   ....[15]....
        /*01d0*/ 	.word	0xffffffff


	//   ....[16]....
        /*01d4*/ 	.word	0xffffffff


	//   ....[17]....
        /*01d8*/ 	.word	0xffffffff


	//   ....[18]....
        /*01dc*/ 	.word	0xffffffff


	//   ....[19]....
        /*01e0*/ 	.word	0xffffffff


	//----- nvinfo : EIATTR_COOP_GROUP_INSTR_OFFSETS
	.align		4
.L_17121:
        /*01e4*/ 	.byte	0x04, 0x28
        /*01e6*/ 	.short	(.L_17123 - .L_17122)


	//   ....[0]....
.L_17122:
        /*01e8*/ 	.word	0x00000240


	//   ....[1]....
        /*01ec*/ 	.word	0x00000260


	//   ....[2]....
        /*01f0*/ 	.word	0x00000280


	//   ....[3]....
        /*01f4*/ 	.word	0x000002a0


	//   ....[4]....
        /*01f8*/ 	.word	0x00000350


	//   ....[5]....
        /*01fc*/ 	.word	0x00000370


	//   ....[6]....
        /*0200*/ 	.word	0x00000390


	//   ....[7]....
        /*0204*/ 	.word	0x000011c0


	//   ....[8]....
        /*0208*/ 	.word	0x00001220


	//   ....[9]....
        /*020c*/ 	.word	0x00001250


	//   ....[10]....
        /*0210*/ 	.word	0x00001270


	//   ....[11]....
        /*0214*/ 	.word	0x00001290


	//   ....[12]....
        /*0218*/ 	.word	0x000012e0


	//   ....[13]....
        /*021c*/ 	.word	0x00001300


	//   ....[14]....
        /*0220*/ 	.word	0x00001320


	//   ....[15]....
        /*0224*/ 	.word	0x00002f70


	//   ....[16]....
        /*0228*/ 	.word	0x00002fe0


	//   ....[17]....
        /*022c*/ 	.word	0x00003040


	//   ....[18]....
        /*0230*/ 	.word	0x000030a0


	//   ....[19]....
        /*0234*/ 	.word	0x00003100


	//----- nvinfo : EIATTR_SYSCALL_OFFSETS
	.align		4
.L_17123:
        /*0238*/ 	.byte	0x04, 0x46
        /*023a*/ 	.short	(.L_17125 - .L_17124)


	//   ....[0]....
.L_17124:
        /*023c*/ 	.word	0x00002f00


	//----- nvinfo : EIATTR_EXIT_INSTR_OFFSETS
	.align		4
.L_17125:
        /*0240*/ 	.byte	0x04, 0x1c
        /*0242*/ 	.short	(.L_17127 - .L_17126)


	//   ....[0]....
.L_17126:
        /*0244*/ 	.word	0x00000090


	//   ....[1]....
        /*0248*/ 	.word	0x000025d0


	//   ....[2]....
        /*024c*/ 	.word	0x00002680


	//   ....[3]....
        /*0250*/ 	.word	0x00002dd0


	//   ....[4]....
        /*0254*/ 	.word	0x00002f10


	//----- nvinfo : EIATTR_CTAIDZ_USED
	.align		4
.L_17127:
        /*0258*/ 	.byte	0x01, 0x04
	.zero		2


	//----- nvinfo : EIATTR_CRS_STACK_SIZE
	.align		4
        /*025c*/ 	.byte	0x04, 0x1e
        /*025e*/ 	.short	(.L_17129 - .L_17128)
.L_17128:
        /*0260*/ 	.word	0x00000000
.L_17129:


//--------------------- .nv.info._ZN4vllm25paged_attention_v2_kernelIthLi120ELi32ELi128ELNS_18Fp8KVCacheDataTypeE1ELb0ELi512EEEvPfS2_PT_PKS3_PKT0_S9_ifPKiSB_iPKfiiiSD_SD_iiiii --------------------------
	.section	.nv.info._ZN4vllm25paged_attention_v2_kernelIthLi120ELi32ELi128ELNS_18Fp8KVCacheDataTypeE1ELb0ELi512EEEvPfS2_PT_PKS3_PKT0_S9_ifPKiSB_iPKfiiiSD_SD_iiiii,"",@"SHT_CUDA_INFO"
	.sectionflags	@""
	.align	4


	//----- nvinfo : EIATTR_CUDA_API_VERSION
	.align		4
        /*0000*/ 	.byte	0x04, 0x37
        /*0002*/ 	.short	(.L_17131 - .L_17130)
.L_17130:
        /*0004*/ 	.word	0x00000082


	//----- nvinfo : EIATTR_SW2861232_WAR
	.align		4
.L_17131:
        /*0008*/ 	.byte	0x01, 0x35
	.zero		2


	//----- nvinfo : EIATTR_PARAM_CBANK
	.align		4
        /*000c*/ 	.byte	0x04, 0x0a
        /*000e*/ 	.short	(.L_17133 - .L_17132)
	.align		4
.L_17132:
        /*0010*/ 	.word	index@(.nv.constant0._ZN4vllm25paged_attention_v2_kernelIthLi120ELi32ELi128ELNS_18Fp8KVCacheDataTypeE1ELb0ELi512EEEvPfS2_PT_PKS3_PKT0_S9_ifPKiSB_iPKfiiiSD_SD_iiiii)
        /*0014*/ 	.short	0x0160
        /*0016*/ 	.short	0x008c


	//----- nvinfo : EIATTR_CBANK_PARAM_SIZE
	.align		4
.L_17133:
        /*0018*/ 	.byte	0x03, 0x19
        /*001a*/ 	.short	0x008c


	//----- nvinfo : EIATTR_KPARAM_INFO
	.align		4
        /*001c*/ 	.byte	0x04, 0x17
        /*001e*/ 	.short	(.L_17135 - .L_17134)
.L_17134:
        /*0020*/ 	.word	0x00000000
        /*0024*/ 	.short	0x0015
        /*0026*/ 	.short	0x0088
        /*0028*/ 	.byte	0x00, 0xf0, 0x11, 0x00


	//----- nvinfo : EIATTR_KPARAM_INFO
	.align		4
.L_17135:
        /*002c*/ 	.byte	0x04, 0x17
        /*002e*/ 	.short	(.L_17137 - .L_17136)
.L_17136:
        /*0030*/ 	.word	0x00000000
        /*0034*/ 	.short	0x0014
        /*0036*/ 	.short	0x0084
        /*0038*/ 	.byte	0x00, 0xf0, 0x11, 0x00


	//----- nvinfo : EIATTR_KPARAM_INFO
	.align		4
.L_17137:
        /*003c*/ 	.byte	0x04, 0x17
        /*003e*/ 	.short	(.L_17139 - .L_17138)
.L_17138:
        /*0040*/ 	.word	0x00000000
        /*0044*/ 	.short	0x0013
        /*0046*/ 	.short	0x0080
        /*0048*/ 	.byte	0x00, 0xf0, 0x11, 0x00


	//----- nvinfo : EIATTR_KPARAM_INFO
	.align		4
.L_17139:
        /*004c*/ 	.byte	0x04, 0x17
        /*004e*/ 	.short	(.L_17141 - .L_17140)
.L_17140:
        /*0050*/ 	.word	0x00000000
        /*0054*/ 	.short	0x0012
        /*0056*/ 	.short	0x007c
        /*0058*/ 	.byte	0x00, 0xf0, 0x11, 0x00


	//----- nvinfo : EIATTR_KPARAM_INFO
	.align		4
.L_17141:
        /*005c*/ 	.byte	0x04, 0x17
        /*005e*/ 	.short	(.L_17143 - .L_17142)
.L_17142:
        /*0060*/ 	.word	0x00000000
        /*0064*/ 	.short	0x0011
        /*0066*/ 	.short	0x0078
        /*0068*/ 	.byte	0x00, 0xf0, 0x11, 0x00


	//----- nvinfo : EIATTR_KPARAM_INFO
	.align		4
.L_17143:
        /*006c*/ 	.byte	0x04, 0x17
        /*006e*/ 	.short	(.L_17145 - .L_17144)
.L_17144:
        /*0070*/ 	.word	0x00000000
        /*0074*/ 	.short	0x0010
        /*0076*/ 	.short	0x0070
        /*0078*/ 	.byte	0x00, 0xf0, 0x21, 0x00


	//----- nvinfo : EIATTR_KPARAM_INFO
	.align		4
.L_17145:
        /*007c*/ 	.byte	0x04, 0x17
        /*007e*/ 	.short	(.L_17147 - .L_17146)
.L_17146:
        /*0080*/ 	.word	0x00000000
        /*0084*/ 	.short	0x000f
        /*0086*/ 	.short	0x0068
        /*0088*/ 	.byte	0x00, 0xf0, 0x21, 0x00


	//----- nvinfo : EIATTR_KPARAM_INFO
	.align		4
.L_17147:
        /*008c*/ 	.byte	0x04, 0x17
        /*008e*/ 	.short	(.L_17149 - .L_17148)
.L_17148:
        /*0090*/ 	.word	0x00000000
        /*0094*/ 	.short	0x000e
        /*0096*/ 	.short	0x0060
        /*0098*/ 	.byte	0x00, 0xf0, 0x11, 0x00


	//----- nvinfo : EIATTR_KPARAM_INFO
	.align		4
.L_17149:
        /*009c*/ 	.byte	0x04, 0x17
        /*009e*/ 	.short	(.L_17151 - .L_17150)
.L_17150:
        /*00a0*/ 	.word	0x00000000
        /*00a4*/ 	.short	0x000d
        /*00a6*/ 	.short	0x005c
        /*00a8*/ 	.byte	0x00, 0xf0, 0x11, 0x00


	//----- nvinfo : EIATTR_KPARAM_INFO
	.align		4
.L_17151:
        /*00ac*/ 	.byte	0x04, 0x17
        /*00ae*/ 	.short	(.L_17153 - .L_17152)
.L_17152:
        /*00b0*/ 	.word	0x00000000
        /*00b4*/ 	.short	0x000c
        /*00b6*/ 	.short	0x0058
        /*00b8*/ 	.byte	0x00, 0xf0, 0x11, 0x00


	//----- nvinfo : EIATTR_KPARAM_INFO
	.align		4
.L_17153:
        /*00bc*/ 	.byte	0x04, 0x17
        /*00be*/ 	.short	(.L_17155 - .L_17154)
.L_17154:
        /*00c0*/ 	.word	0x00000000
        /*00c4*/ 	.short	0x000b
        /*00c6*/ 	.short	0x0050
        /*00c8*/ 	.byte	0x00, 0xf0, 0x21, 0x00


	//----- nvinfo : EIATTR_KPARAM_INFO
	.align		4
.L_17155:
        /*00cc*/ 	.byte	0x04, 0x17
        /*00ce*/ 	.short	(.L_17157 - .L_17156)
.L_17156:
        /*00d0*/ 	.word	0x00000000
        /*00d4*/ 	.short	0x000a
        /*00d6*/ 	.short	0x0048
        /*00d8*/ 	.byte	0x00, 0xf0, 0x11, 0x00


	//----- nvinfo : EIATTR_KPARAM_INFO
	.align		4
.L_17157:
        /*00dc*/ 	.byte	0x04, 0x17
        /*00de*/ 	.short	(.L_17159 - .L_17158)
.L_17158:
        /*00e0*/ 	.word	0x00000000
        /*00e4*/ 	.short	0x0009
        /*00e6*/ 	.short	0x0040
        /*00e8*/ 	.byte	0x00, 0xf0, 0x21, 0x00


	//----- nvinfo : EIATTR_KPARAM_INFO
	.align		4
.L_17159:
        /*00ec*/ 	.byte	0x04, 0x17
        /*00ee*/ 	.short	(.L_17161 - .L_17160)
.L_17160:
        /*00f0*/ 	.word	0x00000000
        /*00f4*/ 	.short	0x0008
        /*00f6*/ 	.short	0x0038
        /*00f8*/ 	.byte	0x00, 0xf0, 0x21, 0x00


	//----- nvinfo : EIATTR_KPARAM_INFO
	.align		4
.L_17161:
        /*00fc*/ 	.byte	0x04, 0x17
        /*00fe*/ 	.short	(.L_17163 - .L_17162)
.L_17162:
        /*0100*/ 	.word	0x00000000
        /*0104*/ 	.short	0x0007
        /*0106*/ 	.short	0x0034
        /*0108*/ 	.byte	0x00, 0xf0, 0x11, 0x00


	//----- nvinfo : EIATTR_KPARAM_INFO
	.align		4
.L_17163:
        /*010c*/ 	.byte	0x04, 0x17
        /*010e*/ 	.short	(.L_17165 - .L_17164)
.L_17164:
        /*0110*/ 	.word	0x00000000
        /*0114*/ 	.short	0x0006
        /*0116*/ 	.short	0x0030
        /*0118*/ 	.byte	0x00, 0xf0, 0x11, 0x00


	//----- nvinfo : EIATTR_KPARAM_INFO
	.align		4
.L_17165:
        /*011c*/ 	.byte	0x04, 0x17
        /*011e*/ 	.short	(.L_17167 - .L_17166)
.L_17166:
        /*0120*/ 	.word	0x00000000
        /*0124*/ 	.short	0x0005
        /*0126*/ 	.short	0x0028
        /*0128*/ 	.byte	0x00, 0xf0, 0x21, 0x00


	//----- nvinfo : EIATTR_KPARAM_INFO
	.align		4
.L_17167:
        /*012c*/ 	.byte	0x04, 0x17
        /*012e*/ 	.short	(.L_17169 - .L_17168)
.L_17168:
        /*0130*/ 	.word	0x00000000
        /*0134*/ 	.short	0x0004
        /*0136*/ 	.short	0x0020
        /*0138*/ 	.byte	0x00, 0xf0, 0x21, 0x00


	//----- nvinfo : EIATTR_KPARAM_INFO
	.align		4
.L_17169:
        /*013c*/ 	.byte	0x04, 0x17
        /*013e*/ 	.short	(.L_17171 - .L_17170)
.L_17170:
        /*0140*/ 	.word	0x00000000
        /*0144*/ 	.short	0x0003
        /*0146*/ 	.short	0x0018
        /*0148*/ 	.byte	0x00, 0xf0, 0x21, 0x00


	//----- nvinfo : EIATTR_KPARAM_INFO
	.align		4
.L_17171:
        /*014c*/ 	.byte	0x04, 0x17
        /*014e*/ 	.short	(.L_17173 - .L_17172)
.L_17172:
        /*0150*/ 	.word	0x00000000
        /*0154*/ 	.short	0x0002
        /*0156*/ 	.short	0x0010
        /*0158*/ 	.byte	0x00, 0xf0, 0x21, 0x00


	//----- nvinfo : EIATTR_KPARAM_INFO
	.align		4
.L_17173:
        /*015c*/ 	.byte	0x04, 0x17
        /*015e*/ 	.short	(.L_17175 - .L_17174)
.L_17174:
        /*0160*/ 	.word	0x00000000
        /*0164*/ 	.short	0x0001
        /*0166*/ 	.short	0x0008
        /*0168*/ 	.byte	0x00, 0xf0, 0x21, 0x00


	//----- nvinfo : EIATTR_KPARAM_INFO
	.align		4
.L_17175:
        /*016c*/ 	.byte	0x04, 0x17
        /*016e*/ 	.short	(.L_17177 - .L_17176)
.L_17176:
        /*0170*/ 	.word	0x00000000
        /*0174*/ 	.short	0x0000
        /*0176*/ 	.short	0x0000
        /*0178*/ 	.byte	0x00, 0xf0, 0x21, 0x00


	//----- nvinfo : EIATTR_MAXREG_COUNT
	.align		4
.L_17177:
        /*017c*/ 	.byte	0x03, 0x1b
        /*017e*/ 	.short	0x00ff


	//----- nvinfo : EIATTR_NUM_BARRIERS
	.align		4
        /*0180*/ 	.byte	0x02, 0x4c
        /*0182*/ 	.byte	0x01
	.zero		1


	//----- nvinfo : EIATTR_EXTERNS
	.align		4
        /*0184*/ 	.byte	0x04, 0x0f
        /*0186*/ 	.short	(.L_17179 - .L_17178)


	//   ....[0]....
	.align		4
.L_17178:
        /*0188*/ 	.word	index@(__assertfail)


	//----- nvinfo : EIATTR_MERCURY_ISA_VERSION
	.align		4
.L_17179:
        /*018c*/ 	.byte	0x03, 0x5f
        /*018e*/ 	.short	0x0000


	//----- nvinfo : EIATTR_COOP_GROUP_MASK_REGIDS
	.align		4
        /*0190*/ 	.byte	0x04, 0x29
        /*0192*/ 	.short	(.L_17181 - .L_17180)


	//   ....[0]....
.L_17180:
        /*0194*/ 	.word	0xffffffff


	//   ....[1]....
        /*0198*/ 	.word	0xffffffff


	//   ....[2]....
        /*019c*/ 	.word	0xffffffff


	//   ....[3]....
        /*01a0*/ 	.word	0xffffffff


	//   ....[4]....
        /*01a4*/ 	.word	0xffffffff


	//   ....[5]....
        /*01a8*/ 	.word	0xffffffff


	//   ....[6]....
        /*01ac*/ 	.word	0xffffffff


	//   ....[7]....
        /*01b0*/ 	.word	0xffffffff


	//   ....[8]....
        /*01b4*/ 	.word	0xffffffff


	//   ....[9]....
        /*01b8*/ 	.word	0xffffffff


	//   ....[10]....
        /*01bc*/ 	.word	0xffffffff


	//   ....[11]....
        /*01c0*/ 	.word	0xffffffff


	//   ....[12]....
        /*01c4*/ 	.word	0xffffffff


	//   ....[13]....
        /*01c8*/ 	.word	0xffffffff


	//   ....[14]....
        /*01cc*/ 	.word	0xffffffff


	//   ....[15]....
        /*01d0*/ 	.word	0xffffffff


	//   ....[16]....
        /*01d4*/ 	.word	0xffffffff


	//   ....[17]....
        /*01d8*/ 	.word	0xffffffff


	//   ....[18]....
        /*01dc*/ 	.word	0xffffffff


	//   ....[19]....
        /*01e0*/ 	.word	0xffffffff


	//----- nvinfo : EIATTR_COOP_GROUP_INSTR_OFFSETS
	.align		4
.L_17181:
        /*01e4*/ 	.byte	0x04, 0x28
        /*01e6*/ 	.short	(.L_17183 - .L_17182)


	//   ....[0]....
.L_17182:
        /*01e8*/ 	.word	0x00000240


	//   ....[1]....
        /*01ec*/ 	.word	0x00000260


	//   ....[2]....
        /*01f0*/ 	.word	0x00000280


	//   ....[3]....
        /*01f4*/ 	.word	0x000002a0


	//   ....[4]....
        /*01f8*/ 	.word	0x00000350


	//   ....[5]....
        /*01fc*/ 	.word	0x00000370


	//   ....[6]....
        /*0200*/ 	.word	0x00000390


	//   ....[7]....
        /*0204*/ 	.word	0x000011c0


	//   ....[8]....
        /*0208*/ 	.word	0x00001220


	//   ....[9]....
        /*020c*/ 	.word	0x00001250


	//   ....[10]....
        /*0210*/ 	.word	0x00001270


	//   ....[11]....
        /*0214*/ 	.word	0x00001290


	//   ....[12]....
        /*0218*/ 	.word	0x000012e0


	//   ....[13]....
        /*021c*/ 	.word	0x00001300


	//   ....[14]....
        /*0220*/ 	.word	0x00001320


	//   ....[15]....
        /*0224*/ 	.word	0x00002e70


	//   ....[16]....
        /*0228*/ 	.word	0x00002ee0


	//   ....[17]....
        /*022c*/ 	.word	0x00002f40


	//   ....[18]....
        /*0230*/ 	.word	0x00002fa0


	//   ....[19]....
        /*0234*/ 	.word	0x00003000


	//----- nvinfo : EIATTR_SYSCALL_OFFSETS
	.align		4
.L_17183:
        /*0238*/ 	.byte	0x04, 0x46
        /*023a*/ 	.short	(.L_17185 - .L_17184)


	//   ....[0]....
.L_17184:
        /*023c*/ 	.word	0x00002e00


	//----- nvinfo : EIATTR_EXIT_INSTR_OFFSETS
	.align		4
.L_17185:
        /*0240*/ 	.byte	0x04, 0x1c
        /*0242*/ 	.short	(.L_17187 - .L_17186)


	//   ....[0]....
.L_17186:
        /*0244*/ 	.word	0x00000090


	//   ....[1]....
        /*0248*/ 	.word	0x00002560


	//   ....[2]....
        /*024c*/ 	.word	0x00002610


	//   ....[3]....
        /*0250*/ 	.word	0x00002cd0


	//   ....[4]....
        /*0254*/ 	.word	0x00002e10


	//----- nvinfo : EIATTR_CTAIDZ_USED
	.align		4
.L_17187:
        /*0258*/ 	.byte	0x01, 0x04
	.zero		2


	//----- nvinfo : EIATTR_CRS_STACK_SIZE
	.align		4
        /*025c*/ 	.byte	0x04, 0x1e
        /*025e*/ 	.short	(.L_17189 - .L_17188)
.L_17188:
        /*0260*/ 	.word	0x00000000
.L_17189:


//--------------------- .nv.info._ZN4vllm25paged_attention_v2_kernelIthLi112ELi32ELi128ELNS_18Fp8KVCacheDataTypeE1ELb0ELi512EEEvPfS2_PT_PKS3_PKT0_S9_ifPKiSB_iPKfiiiSD_SD_iiiii --------------------------
	.section	.nv.info._ZN4vllm25paged_attention_v2_kernelIthLi112ELi32ELi128ELNS_18Fp8KVCacheDataTypeE1ELb0ELi512EEEvPfS2_PT_PKS3_PKT0_S9_ifPKiSB_iPKfiiiSD_SD_iiiii,"",@"SHT_CUDA_INFO"
	.sectionflags	@""
	.align	4


	//----- nvinfo : EIATTR_CUDA_API_VERSION
	.align		4
        /*0000*/ 	.byte	0x04, 0x37
        /*0002*/ 	.short	(.L_17191 - .L_17190)
.L_17190:
        /*0004*/ 	.word	0x00000082


	//----- nvinfo : EIATTR_SW2861232_WAR
	.align		4
.L_17191:
        /*0008*/ 	.byte	0x01, 0x35
	.zero		2


	//----- nvinfo : EIATTR_PARAM_CBANK
	.align		4
        /*000c*/ 	.byte	0x04, 0x0a
        /*000e*/ 	.short	(.L_17193 - .L_17192)
	.align		4
.L_17192:
        /*0010*/ 	.word	index@(.nv.constant0._ZN4vllm25paged_attention_v2_kernelIthLi112ELi32ELi128ELNS_18Fp8KVCacheDataTypeE1ELb0ELi512EEEvPfS2_PT_PKS3_PKT0_S9_ifPKiSB_iPKfiiiSD_SD_iiiii)
        /*0014*/ 	.short	0x0160
        /*0016*/ 	.short	0x008c


	//----- nvinfo : EIATTR_CBANK_PARAM_SIZE
	.align		4
.L_17193:
        /*0018*/ 	.byte	0x03, 0x19
        /*001a*/ 	.short	0x008c


	//----- nvinfo : EIATTR_KPARAM_INFO
	.align		4
        /*001c*/ 	.byte	0x04, 0x17
        /*001e*/ 	.short	(.L_17195 - .L_17194)
.L_17194:
        /*0020*/ 	.word	0x00000000
        /*0024*/ 	.short	0x0015
        /*0026*/ 	.short	0x0088
        /*0028*/ 	.byte	0x00, 0xf0, 0x11, 0x00


	//----- nvinfo : EIATTR_KPARAM_INFO
	.align		4
.L_17195:
        /*002c*/ 	.byte	0x04, 0x17
        /*002e*/ 	.short	(.L_17197 - .L_17196)
.L_17196:
        /*0030*/ 	.word	0x00000000
        /*0034*/ 	.short	0x0014
        /*0036*/ 	.short	0x0084
        /*0038*/ 	.byte	0x00, 0xf0, 0x11, 0x00


	//----- nvinfo : EIATTR_KPARAM_INFO
	.align		4
.L_17197:
        /*003c*/ 	.byte	0x04, 0x17
        /*003e*/ 	.short	(.L_17199 - .L_17198)
.L_17198:
        /*0040*/ 	.word	0x00000000
        /*0044*/ 	.short	0x0013
        /*0046*/ 	.short	0x0080
        /*0048*/ 	.byte	0x00, 0xf0, 0x11, 0x00


	//----- nvinfo : EIATTR_KPARAM_INFO
	.align		4
.L_17199:
        /*004c*/ 	.byte	0x04, 0x17
        /*004e*/ 	.short	(.L_17201 - .L_17200)
.L_17200:
        /*0050*/ 	.word	0x00000000
        /*0054*/ 	.short	0x0012
        /*0056*/ 	.short	0x007c
        /*0058*/ 	.byte	0x00, 0xf0, 0x11, 0x00


	//----- nvinfo : EIATTR_KPARAM_INFO
	.align		4
.L_17201:
        /*005c*/ 	.byte	0x04, 0x17
        /*005e*/ 	.short	(.L_17203 - .L_17202)
.L_17202:
        /*0060*/ 	.word	0x00000000
        /*0064*/ 	.short	0x0011
        /*0066*/ 	.short	0x0078
        /*0068*/ 	.byte	0x00, 0xf0, 0x11, 0x00


	//----- nvinfo : EIATTR_KPARAM_INFO
	.align		4
.L_17203:
        /*006c*/ 	.byte	0x04, 0x17
        /*006e*/ 	.short	(.L_17205 - .L_17204)
.L_17204:
        /*0070*/ 	.word	0x00000000
        /*0074*/ 	.short	0x0010
        /*0076*/ 	.short	0x0070
        /*0078*/ 	.byte	0x00, 0xf0, 0x21, 0x00


	//----- nvinfo : EIATTR_KPARAM_INFO
	.align		4
.L_17205:
        /*007c*/ 	.byte	0x04, 0x17
        /*007e*/ 	.short	(.L_17207 - .L_17206)
.L_17206:
        /*0080*/ 	.word	0x00000000
        /*0084*/ 	.short	0x000f
        /*0086*/ 	.short	0x0068
        /*0088*/ 	.byte	0x00, 0xf0, 0x21, 0x00


	//----- nvinfo : EIATTR_KPARAM_INFO
	.align		4
.L_17207:
        /*008c*/ 	.byte	0x04, 0x17
        /*008e*/ 	.short	(.L_17209 - .L_17208)
.L_17208:
        /*0090*/ 	.word	0x00000000
        /*0094*/ 	.short	0x000e
        /*0096*/ 	.short	0x0060
        /*0098*/ 	.byte	0x00, 0xf0, 0x11, 0x00


	//----- nvinfo : EIATTR_KPARAM_INFO
	.align		4
.L_17209:
        /*009c*/ 	.byte	0x04, 0x17
        /*009e*/ 	.short	(.L_17211 - .L_17210)
.L_17210:
        /*00a0*/ 	.word	0x00000000
        /*00a4*/ 	.short	0x000d
        /*00a6*/ 	.short	0x005c
        /*00a8*/ 	.byte	0x00, 0xf0, 0x11, 0x00


	//----- nvinfo : EIATTR_KPARAM_INFO
	.align		4
.L_17211:
        /*00ac*/ 	.byte	0x04, 0x17
        /*00ae*/ 	.short	(.L_17213 - .L_17212)
.L_17212:
        /*00b0*/ 	.word	0x00000000
        /*00b4*/ 	.short	0x000c
        /*00b6*/ 	.short	0x0058
        /*00b8*/ 	.byte	0x00, 0xf0, 0x11, 0x00


	//----- nvinfo : EIATTR_KPARAM_INFO
	.align		4
.L_17213:
        /*00bc*/ 	.byte	0x04, 0x17
        /*00be*/ 	.short	(.L_17215 - .L_17214)
.L_17214:
        /*00c0*/ 	.word	0x00000000
        /*00c4*/ 	.short	0x000b
        /*00c6*/ 	.short	0x0050
        /*00c8*/ 	.byte	0x00, 0xf0, 0x21, 0x00


	//----- nvinfo : EIATTR_KPARAM_INFO
	.align		4
.L_17215:
        /*00cc*/ 	.byte	0x04, 0x17
        /*00ce*/ 	.short	(.L_17217 - .L_17216)
.L_17216:
        /*00d0*/ 	.word	0x00000000
        /*00d4*/ 	.short	0x000a
        /*00d6*/ 	.short	0x0048
        /*00d8*/ 	.byte	0x00, 0xf0, 0x11, 0x00


	//----- nvinfo : EIATTR_KPARAM_INFO
	.align		4
.L_17217:
        /*00dc*/ 	.byte	0x04, 0x17
        /*00de*/ 	.short	(.L_17219 - .L_17218)
.L_17218:
        /*00e0*/ 	.word	0x00000000
        /*00e4*/ 	.short	0x0009
        /*00e6*/ 	.short	0x0040
        /*00e8*/ 	.byte	0x00, 0xf0, 0x21, 0x00


	//----- nvinfo : EIATTR_KPARAM_INFO
	.align		4
.L_17219:
        /*00ec*/ 	.byte	0x04, 0x17
        /*00ee*/ 	.short	(.L_17221 - .L_17220)
.L_17220:
        /*00f0*/ 	.word	0x00000000
        /*00f4*/ 	.short	0x0008
        /*00f6*/ 	.short	0x0038
        /*00f8*/ 	.byte	0x00, 0xf0, 0x21, 0x00


	//----- nvinfo : EIATTR_KPARAM_INFO
	.align		4
.L_17221:
        /*00fc*/ 	.byte	0x04, 0x17
        /*00fe*/ 	.short	(.L_17223 - .L_17222)
.L_17222:
        /*0100*/ 	.word	0x00000000
        /*0104*/ 	.short	0x0007
        /*0106*/ 	.short	0x0034
        /*0108*/ 	.byte	0x00, 0xf0, 0x11, 0x00


	//----- nvinfo : EIATTR_KPARAM_INFO
	.align		4
.L_17223:
        /*010c*/ 	.byte	0x04, 0x17
        /*010e*/ 	.short	(.L_17225 - .L_17224)
.L_17224:
        /*0110*/ 	.word	0x00000000
        /*0114*/ 	.short	0x0006
        /*0116*/ 	.short	0x0030
        /*0118*/ 	.byte	0x00, 0xf0, 0x11, 0x00


	//----- nvinfo : EIATTR_KPARAM_INFO
	.align		4
.L_17225:
        /*011c*/ 	.byte	0x04, 0x17
        /*011e*/ 	.short	(.L_17227 - .L_17226)
.L_17226:
        /*0120*/ 	.word	0x00000000
        /*0124*/ 	.short	0x0005
        /*0126*/ 	.short	0x0028
        /*0128*/ 	.byte	0x00, 0xf0, 0x21, 0x00


	//----- nvinfo : EIATTR_KPARAM_INFO
	.align		4
.L_17227:
        /*012c*/ 	.byte	0x04, 0x17
        /*012e*/ 	.short	(.L_17229 - .L_17228)
.L_17228:
        /*0130*/ 	.word	0x00000000
        /*0134*/ 	.short	0x0004
        /*0136*/ 	.short	0x0020
        /*0138*/ 	.byte	0x00, 0xf0, 0x21, 0x00


	//----- nvinfo : EIATTR_KPARAM_INFO
	.align		4
.L_17229:
        /*013c*/ 	.byte	0x04, 0x17
        /*013e*/ 	.short	(.L_17231 - .L_17230)
.L_17230:
        /*0140*/ 	.word	0x00000000
        /*0144*/ 	.short	0x0003
        /*0146*/ 	.short	0x0018
        /*0148*/ 	.byte	0x00, 0xf0, 0x21, 0x00


	//----- nvinfo : EIATTR_KPARAM_INFO
	.align		4
.L_17231:
        /*014c*/ 	.byte	0x04, 0x17
        /*014e*/ 	.short	(.L_17233 - .L_17232)
.L_17232:
        /*0150*/ 	.word	0x00000000
        /*0154*/ 	.short	0x0002
        /*0156*/ 	.short	0x0010
        /*0158*/ 	.byte	0x00, 0xf0, 0x21, 0x00


	//----- nvinfo : EIATTR_KPARAM_INFO
	.align		4
.L_17233:
        /*015c*/ 	.byte	0x04, 0x17
        /*015e*/ 	.short	(.L_17235 - .L_17234)
.L_17234:
        /*0160*/ 	.word	0x00000000
        /*0164*/ 	.short	0x0001
        /*0166*/ 	.short	0x0008
        /*0168*/ 	.byte	0x00, 0xf0, 0x21, 0x00


	//----- nvinfo : EIATTR_KPARAM_INFO
	.align		4
.L_17235:
        /*016c*/ 	.byte	0x04, 0x17
        /*016e*/ 	.short	(.L_17237 - .L_17236)
.L_17236:
        /*0170*/ 	.word	0x00000000
        /*0174*/ 	.short	0x0000
        /*0176*/ 	.short	0x0000
        /*0178*/ 	.byte	0x00, 0xf0, 0x21, 0x00


	//----- nvinfo : EIATTR_MAXREG_COUNT
	.align		4
.L_17237:
        /*017c*/ 	.byte	0x03, 0x1b
        /*017e*/ 	.short	0x00ff


	//----- nvinfo : EIATTR_NUM_BARRIERS
	.align		4
        /*0180*/ 	.byte	0x02, 0x4c
        /*0182*/ 	.byte	0x01
	.zero		1


	//----- nvinfo : EIATTR_EXTERNS
	.align		4
        /*0184*/ 	.byte	0x04, 0x0f
        /*0186*/ 	.short	(.L_17239 - .L_17238)


	//   ....[0]....
	.align		4
.L_17238:
        /*0188*/ 	.word	index@(__assertfail)


	//----- nvinfo : EIATTR_MERCURY_ISA_VERSION
	.align		4
.L_17239:
        /*018c*/ 	.byte	0x03, 0x5f
        /*018e*/ 	.short	0x0000


	//----- nvinfo : EIATTR_COOP_GROUP_MASK_REGIDS
	.align		4
        /*0190*/ 	.byte	0x04, 0x29
        /*0192*/ 	.short	(.L_17241 - .L_17240)


	//   ....[0]....
.L_17240:
        /*0194*/ 	.word	0xffffffff


	//   ....[1]....
        /*0198*/ 	.word	0xffffffff


	//   ....[2]....
        /*019c*/ 	.word	0xffffffff


	//   ....[3]....
        /*01a0*/ 	.word	0xffffffff


	//   ....[4]....
        /*01a4*/ 	.word	0xffffffff


	//   ....[5]....
        /*01a8*/ 	.word	0xffffffff


	//   ....[6]....
        /*01ac*/ 	.word	0xffffffff


	//   ....[7]....
        /*01b0*/ 	.word	0xffffffff


	//   ....[8]....
        /*01b4*/ 	.word	0xffffffff


	//   ....[9]....
        /*01b8*/ 	.word	0xffffffff


	//   ....[10]....
        /*01bc*/ 	.word	0xffffffff


	//   ....[11]....
        /*01c0*/ 	.word	0xffffffff


	//   ....[12]....
        /*01c4*/ 	.word	0xffffffff


	//   ....[13]....
        /*01c8*/ 	.word	0xffffffff


	//   ....[14]....
        /*01cc*/ 	.word	0xffffffff


	//   ....[15]....
        /*01d0*/ 	.word	0xffffffff


	//   ....[16]....
        /*01d4*/ 	.word	0xffffffff


	//   ....[17]....
        /*01d8*/ 	.word	0xffffffff


	//   ....[18]....
        /*01dc*/ 	.word	0xffffffff


	//   ....[19]....
        /*01e0*/ 	.word	0xffffffff


	//----- nvinfo : EIATTR_COOP_GROUP_INSTR_OFFSETS
	.align		4
.L_17241:
        /*01e4*/ 	.byte	0x04, 0x28
        /*01e6*/ 	.short	(.L_17243 - .L_17242)


	//   ....[0]....
.L_17242:
        /*01e8*/ 	.word	0x00000240


	//   ....[1]....
        /*01ec*/ 	.word	0x00000260


	//   ....[2]....
        /*01f0*/ 	.word	0x00000280


	//   ....[3]....
        /*01f4*/ 	.word	0x000002a0


	//   ....[4]....
        /*01f8*/ 	.word	0x00000350


	//   ....[5]....
        /*01fc*/ 	.word	0x00000370


	//   ....[6]....
        /*0200*/ 	.word	0x00000390


	//   ....[7]....
        /*0204*/ 	.word	0x000011c0


	//   ....[8]....
        /*0208*/ 	.word	0x00001220


	//   ....[9]....
        /*020c*/ 	.word	0x00001250


	//   ....[10]....
        /*0210*/ 	.word	0x00001270


	//   ....[11]....
        /*0214*/ 	.word	0x00001290


	//   ....[12]....
        /*0218*/ 	.word	0x000012e0


	//   ....[13]....
        /*021c*/ 	.word	0x00001300


	//   ....[14]....
        /*0220*/ 	.word	0x00001320


	//   ....[15]....
        /*0224*/ 	.word	0x00002db0


	//   ....[16]....
        /*0228*/ 	.word	0x00002e20


	//   ....[17]....
        /*022c*/ 	.word	0x00002e80


	//   ....[18]....
        /*0230*/ 	.word	0x00002ee0


	//   ....[19]....
        /*0234*/ 	.word	0x00002f40


	//----- nvinfo : EIATTR_SYSCALL_OFFSETS
	.align		4
.L_17243:
        /*0238*/ 	.byte	0x04, 0x46
        /*023a*/ 	.short	(.L_17245 - .L_17244)


	//   ....[0]....
.L_17244:
        /*023c*/ 	.word	0x00002d40


	//----- nvinfo : EIATTR_EXIT_INSTR_OFFSETS
	.align		4
.L_17245:
        /*0240*/ 	.byte	0x04, 0x1c
        /*0242*/ 	.short	(.L_17247 - .L_17246)


	//   ....[0]....
.L_17246:
        /*0244*/ 	.word	0x00000090


	//   ....[1]....
        /*0248*/ 	.word	0x00002510


	//   ....[2]....
        /*024c*/ 	.word	0x000025d0


	//   ....[3]....
        /*0250*/ 	.word	0x00002c10


	//   ....[4]....
        /*0254*/ 	.word	0x00002d50


	//----- nvinfo : EIATTR_CTAIDZ_USED
	.align		4
.L_17247:
        /*0258*/ 	.byte	0x01, 0x04
	.zero		2


	//----- nvinfo : EIATTR_CRS_STACK_SIZE
	.align		4
        /*025c*/ 	.byte	0x04, 0x1e
        /*025e*/ 	.short	(.L_17249 - .L_17248)
.L_17248:
        /*0260*/ 	.word	0x00000000
.L_17249:


//--------------------- .nv.info._ZN4vllm25paged_attention_v2_kernelIthLi96ELi32ELi128ELNS_18Fp8KVCacheDataTypeE1ELb0ELi512EEEvPfS2_PT_PKS3_PKT0_S9_ifPKiSB_iPKfiiiSD_SD_iiiii --------------------------
	.section	.nv.info._ZN4vllm25paged_attention_v2_kernelIthLi96ELi32ELi128ELNS_18Fp8KVCacheDataTypeE1ELb0ELi512EEEvPfS2_PT_PKS3_PKT0_S9_ifPKiSB_iPKfiiiSD_SD_iiiii,"",@"SHT_CUDA_INFO"
	.sectionflags	@""
	.align	4


	//----- nvinfo : EIATTR_CUDA_API_VERSION
	.align		4
        /*0000*/ 	.byte	0x04, 0x37
        /*0002*/ 	.short	(.L_17251 - .L_17250)
.L_17250:
        /*0004*/ 	.word	0x00000082


	//----- nvinfo : EIATTR_SW2861232_WAR
	.align		4
.L_17251:
        /*0008*/ 	.byte	0x01, 0x35
	.zero		2


	//----- nvinfo : EIATTR_PARAM_CBANK
	.align		4
        /*000c*/ 	.byte	0x04, 0x0a
        /*000e*/ 	.short	(.L_17253 - .L_17252)
	.align		4
.L_17252:
        /*0010*/ 	.word	index@(.nv.constant0._ZN4vllm25paged_attention_v2_kernelIthLi96ELi32ELi128ELNS_18Fp8KVCacheDataTypeE1ELb0ELi512EEEvPfS2_PT_PKS3_PKT0_S9_ifPKiSB_iPKfiiiSD_SD_iiiii)
        /*0014*/ 	.short	0x0160
        /*0016*/ 	.short	0x008c


	//----- nvinfo : EIATTR_CBANK_PARAM_SIZE
	.align		4
.L_17253:
        /*0018*/ 	.byte	0x03, 0x19
        /*001a*/ 	.short	0x008c


	//----- nvinfo : EIATTR_KPARAM_INFO
	.align		4
        /*001c*/ 	.byte	0x04, 0x17
        /*001e*/ 	.short	(.L_17255 - .L_17254)
.L_17254:
        /*0020*/ 	.word	0x00000000
        /*0024*/ 	.short	0x0015
        /*0026*/ 	.short	0x0088
        /*0028*/ 	.byte	0x00, 0xf0, 0x11, 0x00


	//----- nvinfo : EIATTR_KPARAM_INFO
	.align		4
.L_17255:
        /*002c*/ 	.byte	0x04, 0x17
        /*002e*/ 	.short	(.L_17257 - .L_17256)
.L_17256:
        /*0030*/ 	.word	0x00000000
        /*0034*/ 	.short	0x0014
        /*0036*/ 	.short	0x0084
        /*0038*/ 	.byte	0x00, 0xf0, 0x11, 0x00


	//----- nvinfo : EIATTR_KPARAM_INFO
	.align		4
.L_17257:
        /*003c*/ 	.byte	0x04, 0x17
        /*003e*/ 	.short	(.L_17259 - .L_17258)
.L_17258:
        /*0040*/ 	.word	0x00000000
        /*0044*/ 	.short	0x0013
        /*0046*/ 	.short	0x0080
        /*0048*/ 	.byte	0x00, 0xf0, 0x11, 0x00


	//----- nvinfo : EIATTR_KPARAM_INFO
	.align		4
.L_17259:
        /*004c*/ 	.byte	0x04, 0x17
        /*004e*/ 	.short	(.L_17261 - .L_17260)
.L_17260:
        /*0050*/ 	.word	0x00000000
        /*0054*/ 	.short	0x0012
        /*0056*/ 	.short	0x007c
        /*0058*/ 	.byte	0x00, 0xf0, 0x11, 0x00


	//----- nvinfo : EIATTR_KPARAM_INFO
	.align		4
.L_17261:
        /*005c*/ 	.byte	0x04, 0x17
        /*005e*/ 	.short	(.L_17263 - .L_17262)
.L_17262:
        /*0060*/ 	.word	0x00000000
        /*0064*/ 	.short	0x0011
        /*0066*/ 	.short	0x0078
        /*0068*/ 	.byte	0x00, 0xf0, 0x11, 0x00


	//----- nvinfo : EIATTR_KPARAM_INFO
	.align		4
.L_17263:
        /*006c*/ 	.byte	0x04, 0x17
        /*006e*/ 	.short	(.L_17265 - .L_17264)
.L_17264:
        /*0070*/ 	.word	0x00000000
        /*0074*/ 	.short	0x0010
        /*0076*/ 	.short	0x0070
        /*0078*/ 	.byte	0x00, 0xf0, 0x21, 0x00


	//----- nvinfo : EIATTR_KPARAM_INFO
	.align		4
.L_17265:
        /*007c*/ 	.byte	0x04, 0x17
        /*007e*/ 	.short	(.L_17267 - .L_17266)
.L_17266:
        /*0080*/ 	.word	0x00000000
        /*0084*/ 	.short	0x000f
        /*0086*/ 	.short	0x0068
        /*0088*/ 	.byte	0x00, 0xf0, 0x21, 0x00


	//----- nvinfo : EIATTR_KPARAM_INFO
	.align		4
.L_17267:
        /*008c*/ 	.byte	0x04, 0x17
        /*008e*/ 	.short	(.L_17269 - .L_17268)
.L_17268:
        /*0090*/ 	.word	0x00000000
        /*0094*/ 	.short	0x000e
        /*0096*/ 	.short	0x0060
        /*0098*/ 	.byte	0x00, 0xf0, 0x11, 0x00


	//----- nvinfo : EIATTR_KPARAM_INFO
	.align		4
.L_17269:
        /*009c*/ 	.byte	0x04, 0x17
        /*009e*/ 	.short	(.L_17271 - .L_17270)
.L_17270:
        /*00a0*/ 	.word	0x00000000
        /*00a4*/ 	.short	0x000d
        /*00a6*/ 	.short	0x005c
        /*00a8*/ 	.byte	0x00, 0xf0, 0x11, 0x00


	//----- nvinfo : EIATTR_KPARAM_INFO
	.align		4
.L_17271:
        /*00ac*/ 	.byte	0x04, 0x17
        /*00ae*/ 	.short	(.L_17273 - .L_17272)
.L_17272:
        /*00b0*/ 	.word	0x00000000
        /*00b4*/ 	.short	0x000c
        /*00b6*/ 	.short	0x0058
        /*00b8*/ 	.byte	0x00, 0xf0, 0x11, 0x00


	//----- nvinfo : EIATTR_KPARAM_INFO
	.align		4
.L_17273:
        /*00bc*/ 	.byte	0x04, 0x17
        /*00be*/ 	.short	(.L_17275 - .L_17274)
.L_17274:
        /*00c0*/ 	.word	0x00000000
        /*00c4*/ 	.short	0x000b
        /*00c6*/ 	.short	0x0050
        /*00c8*/ 	.byte	0x00, 0xf0, 0x21, 0x00


	//----- nvinfo : EIATTR_KPARAM_INFO
	.align		4
.L_17275:
        /*00cc*/ 	.byte	0x04, 0x17
        /*00ce*/ 	.short	(.L_17277 - .L_17276)
.L_17276:
        /*00d0*/ 	.word	0x00000000
        /*00d4*/ 	.short	0x000a
        /*00d6*/ 	.short	0x0048
        /*00d8*/ 	.byte	0x00, 0xf0, 0x11, 0x00


	//----- nvinfo : EIATTR_KPARAM_INFO
	.align		4
.L_17277:
        /*00dc*/ 	.byte	0x04, 0x17
        /*00de*/ 	.short	(.L_17279 - .L_17278)
.L_17278:
        /*00e0*/ 	.word	0x00000000
        /*00e4*/ 	.short	0x0009
        /*00e6*/ 	.short	0x0040
        /*00e8*/ 	.byte	0x00, 0xf0, 0x21, 0x00


	//----- nvinfo : EIATTR_KPARAM_INFO
	.align		4
.L_17279:
        /*00ec*/ 	.byte	0x04, 0x17
        /*00ee*/ 	.short	(.L_17281 - .L_17280)
.L_17280:
        /*00f0*/ 	.word	0x00000000
        /*00f4*/ 	.short	0x0008
        /*00f6*/ 	.short	0x0038
        /*00f8*/ 	.byte	0x00, 0xf0, 0x21, 0x00


	//----- nvinfo : EIATTR_KPARAM_INFO
	.align		4
.L_17281:
        /*00fc*/ 	.byte	0x04, 0x17
        /*00fe*/ 	.short	(.L_17283 - .L_17282)
.L_17282:
        /*0100*/ 	.word	0x00000000
        /*0104*/ 	.short	0x0007
        /*0106*/ 	.short	0x0034
        /*0108*/ 	.byte	0x00, 0xf0, 0x11, 0x00


	//----- nvinfo : EIATTR_KPARAM_INFO
	.align		4
.L_17283:
        /*010c*/ 	.byte	0x04, 0x17
        /*010e*/ 	.short	(.L_17285 - .L_17284)
.L_17284:
        /*0110*/ 	.word	0x00000000
        /*0114*/ 	.short	0x0006
        /*0116*/ 	.short	0x0030
        /*0118*/ 	.byte	0x00, 0xf0, 0x11, 0x00


	//----- nvinfo : EIATTR_KPARAM_INFO
	.align		4
.L_17285:
        /*011c*/ 	.byte	0x04, 0x17
        /*011e*/ 	.short	(.L_17287 - .L_17286)
.L_17286:
        /*0120*/ 	.word	0x00000000
        /*0124*/ 	.short	0x0005
        /*0126*/ 	.short	0x0028
        /*0128*/ 	.byte	0x00, 0xf0, 0x21, 0x00


	//----- nvinfo : EIATTR_KPARAM_INFO
	.align		4
.L_17287:
        /*012c*/ 	.byte	0x04, 0x17
        /*012e*/ 	.short	(.L_17289 - .L_17288)
.L_17288:
        /*0130*/ 	.word	0x00000000
        /*0134*/ 	.short	0x0004
        /*0136*/ 	.short	0x0020
        /*0138*/ 	.byte	0x00, 0xf0, 0x21, 0x00


	//----- nvinfo : EIATTR_KPARAM_INFO
	.align		4
.L_17289:
        /*013c*/ 	.byte	0x04, 0x17
        /*013e*/ 	.short	(.L_17291 - .L_17290)
.L_17290:
        /*0140*/ 	.word	0x00000000
        /*0144*/ 	.short	0x0003
        /*0146*/ 	.short	0x0018
        /*0148*/ 	.byte	0x00, 0xf0, 0x21, 0x00


	//----- nvinfo : EIATTR_KPARAM_INFO
	.align		4
.L_17291:
        /*014c*/ 	.byte	0x04, 0x17
        /*014e*/ 	.short	(.L_17293 - .L_17292)
.L_17292:
        /*0150*/ 	.word	0x00000000
        /*0154*/ 	.short	0x0002
        /*0156*/ 	.short	0x0010
        /*0158*/ 	.byte	0x00, 0xf0, 0x21, 0x00


	//----- nvinfo : EIATTR_KPARAM_INFO
	.align		4
.L_17293:
        /*015c*/ 	.byte	0x04, 0x17
        /*015e*/ 	.short	(.L_17295 - .L_17294)
.L_17294:
        /*0160*/ 	.word	0x00000000
        /*0164*/ 	.short	0x0001
        /*0166*/ 	.short	0x0008
        /*0168*/ 	.byte	0x00, 0xf0, 0x21, 0x00


	//----- nvinfo : EIATTR_KPARAM_INFO
	.align		4
.L_17295:
        /*016c*/ 	.byte	0x04, 0x17
        /*016e*/ 	.short	(.L_17297 - .L_17296)
.L_17296:
        /*0170*/ 	.word	0x00000000
        /*0174*/ 	.short	0x0000
        /*0176*/ 	.short	0x0000
        /*0178*/ 	.byte	0x00, 0xf0, 0x21, 0x00


	//----- nvinfo : EIATTR_MAXREG_COUNT
	.align		4
.L_17297:
        /*017c*/ 	.byte	0x03, 0x1b
        /*017e*/ 	.short	0x00ff


	//----- nvinfo : EIATTR_NUM_BARRIERS
	.align		4
        /*0180*/ 	.byte	0x02, 0x4c
        /*0182*/ 	.byte	0x01
	.zero		1


	//----- nvinfo : EIATTR_EXTERNS
	.align		4
        /*0184*/ 	.byte	0x04, 0x0f
        /*0186*/ 	.short	(.L_17299 - .L_17298)


	//   ....[0]....
	.align		4
.L_17298:
        /*0188*/ 	.word	index@(__assertfail)


	//----- nvinfo : EIATTR_MERCURY_ISA_VERSION
	.align		4
.L_17299:
        /*018c*/ 	.byte	0x03, 0x5f
        /*018e*/ 	.short	0x0000


	//----- nvinfo : EIATTR_COOP_GROUP_MASK_REGIDS
	.align		4
        /*0190*/ 	.byte	0x04, 0x29
        /*0192*/ 	.short	(.L_17301 - .L_17300)


	//   ....[0]....
.L_17300:
        /*0194*/ 	.word	0xffffffff


	//   ....[1]....
        /*0198*/ 	.word	0xffffffff


	//   ....[2]....
        /*019c*/ 	.word	0xffffffff


	//   ....[3]....
        /*01a0*/ 	.word	0xffffffff


	//   ....[4]....
        /*01a4*/ 	.word	0xffffffff


	//   ....[5]....
        /*01a8*/ 	.word	0xffffffff


	//   ....[6]....
        /*01ac*/ 	.word	0xffffffff


	//   ....[7]....
        /*01b0*/ 	.word	0xffffffff


	//   ....[8]....
        /*01b4*/ 	.word	0xffffffff


	//   ....[9]....
        /*01b8*/ 	.word	0xffffffff


	//   ....[10]....
        /*01bc*/ 	.word	0xffffffff


	//   ....[11]....
        /*01c0*/ 	.word	0xffffffff


	//   ....[12]....
        /*01c4*/ 	.word	0xffffffff


	//   ....[13]....
        /*01c8*/ 	.word	0xffffffff


	//   ....[14]....
        /*01cc*/ 	.word	0xffffffff


	//   ....[15]....
        /*01d0*/ 	.word	0xffffffff


	//   ....[16]....
        /*01d4*/ 	.word	0xffffffff


	//   ....[17]....
        /*01d8*/ 	.word	0xffffffff


	//   ....[18]....
        /*01dc*/ 	.word	0xffffffff


	//   ....[19]....
        /*01e0*/ 	.word	0xffffffff


	//----- nvinfo : EIATTR_COOP_GROUP_INSTR_OFFSETS
	.align		4
.L_17301:
        /*01e4*/ 	.byte	0x04, 0x28
        /*01e6*/ 	.short	(.L_17303 - .L_17302)


	//   ....[0]....
.L_17302:
        /*01e8*/ 	.word	0x00000240


	//   ....[1]....
        /*01ec*/ 	.word	0x00000260


	//   ....[2]....
        /*01f0*/ 	.word	0x00000280


	//   ....[3]....
        /*01f4*/ 	.word	0x000002a0


	//   ....[4]....
        /*01f8*/ 	.word	0x00000350


	//   ....[5]....
        /*01fc*/ 	.word	0x00000370


	//   ....[6]....
        /*0200*/ 	.word	0x00000390


	//   ....[7]....
        /*0204*/ 	.word	0x000011c0


	//   ....[8]....
        /*0208*/ 	.word	0x00001220


	//   ....[9]....
        /*020c*/ 	.word	0x00001250


	//   ....[10]....
        /*0210*/ 	.word	0x00001270


	//   ....[11]....
        /*0214*/ 	.word	0x00001290


	//   ....[12]....
        /*0218*/ 	.word	0x000012e0


	//   ....[13]....
        /*021c*/ 	.word	0x00001300


	//   ....[14]....
        /*0220*/ 	.word	0x00001320


	//   ....[15]....
        /*0224*/ 	.word	0x00002c00


	//   ....[16]....
        /*0228*/ 	.word	0x00002c70


	//   ....[17]....
        /*022c*/ 	.word	0x00002cd0


	//   ....[18]....
        /*0230*/ 	.word	0x00002d30


	//   ....[19]....
        /*0234*/ 	.word	0x00002d90


	//----- nvinfo : EIATTR_SYSCALL_OFFSETS
	.align		4
.L_17303:
        /*0238*/ 	.byte	0x04, 0x46
        /*023a*/ 	.short	(.L_17305 - .L_17304)


	//   ....[0]....
.L_17304:
        /*023c*/ 	.word	0x00002b90


	//----- nvinfo : EIATTR_EXIT_INSTR_OFFSETS
	.align		4
.L_17305:
        /*0240*/ 	.byte	0x04, 0x1c
        /*0242*/ 	.short	(.L_17307 - .L_17306)


	//   ....[0]....
.L_17306:
        /*0244*/ 	.word	0x00000090


	//   ....[1]....
        /*0248*/ 	.word	0x00002440


	//   ....[2]....
        /*024c*/ 	.word	0x00002500


	//   ....[3]....
        /*0250*/ 	.word	0x00002a60


	//   ....[4]....
        /*0254*/ 	.word	0x00002ba0


	//----- nvinfo : EIATTR_CTAIDZ_USED
	.align		4
.L_17307:
        /*0258*/ 	.byte	0x01, 0x04
	.zero		2


	//----- nvinfo : EIATTR_CRS_STACK_SIZE
	.align		4
        /*025c*/ 	.byte	0x04, 0x1e
        /*025e*/ 	.short	(.L_17309 - .L_17308)
.L_17308:
        /*0260*/ 	.word	0x00000000
.L_17309:


//--------------------- .nv.info._ZN4vllm25paged_attention_v2_kernelIthLi80ELi32ELi128ELNS_18Fp8KVCacheDataTypeE1ELb0ELi512EEEvPfS2_PT_PKS3_PKT0_S9_ifPKiSB_iPKfiiiSD_SD_iiiii --------------------------
	.section	.nv.info._ZN4vllm25paged_attention_v2_kernelIthLi80ELi32ELi128ELNS_18Fp8KVCacheDataTypeE1ELb0ELi512EEEvPfS2_PT_PKS3_PKT0_S9_ifPKiSB_iPKfiiiSD_SD_iiiii,"",@"SHT_CUDA_INFO"
	.sectionflags	@""
	.align	4


	//----- nvinfo : EIATTR_CUDA_API_VERSION
	.align		4
        /*0000*/ 	.byte	0x04, 0x37
        /*0002*/ 	.short	(.L_17311 - .L_17310)
.L_17310:
        /*0004*/ 	.word	0x00000082


	//----- nvinfo : EIATTR_SW2861232_WAR
	.align		4
.L_17311:
        /*0008*/ 	.byte	0x01, 0x35
	.zero		2


	//----- nvinfo : EIATTR_PARAM_CBANK
	.align		4
        /*000c*/ 	.byte	0x04, 0x0a
        /*000e*/ 	.short	(.L_17313 - .L_17312)
	.align		4
.L_17312:
        /*0010*/ 	.word	index@(.nv.constant0._ZN4vllm25paged_attention_v2_kernelIthLi80ELi32ELi128ELNS_18Fp8KVCacheDataTypeE1ELb0ELi512EEEvPfS2_PT_PKS3_PKT0_S9_ifPKiSB_iPKfiiiSD_SD_iiiii)
        /*0014*/ 	.short	0x0160
        /*0016*/ 	.short	0x008c


	//----- nvinfo : EIATTR_CBANK_PARAM_SIZE
	.align		4
.L_17313:
        /*0018*/ 	.byte	0x03, 0x19
        /*001a*/ 	.short	0x008c


	//----- nvinfo : EIATTR_KPARAM_INFO
	.align		4
        /*001c*/ 	.byte	0x04, 0x17
        /*001e*/ 	.short	(.L_17315 - .L_17314)
.L_17314:
        /*0020*/ 	.word	0x00000000
        /*0024*/ 	.short	0x0015
        /*0026*/ 	.short	0x0088
        /*0028*/ 	.byte	0x00, 0xf0, 0x11, 0x00


	//----- nvinfo : EIATTR_KPARAM_INFO
	.align		4
.L_17315:
        /*002c*/ 	.byte	0x04, 0x17
        /*002e*/ 	.short	(.L_17317 - .L_17316)
.L_17316:
        /*0030*/ 	.word	0x00000000
        /*0034*/ 	.short	0x0014
        /*0036*/ 	.short	0x0084
        /*0038*/ 	.byte	0x00, 0xf0, 0x11, 0x00


	//----- nvinfo : EIATTR_KPARAM_INFO
	.align		4
.L_17317:
        /*003c*/ 	.byte	0x04, 0x17
        /*003e*/ 	.short	(.L_17319 - .L_17318)
.L_17318:
        /*0040*/ 	.word	0x00000000
        /*0044*/ 	.short	0x0013
        /*0046*/ 	.short	0x0080
        /*0048*/ 	.byte	0x00, 0xf0, 0x11, 0x00


	//----- nvinfo : EIATTR_KPARAM_INFO
	.align		4
.L_17319:
        /*004c*/ 	.byte	0x04, 0x17
        /*004e*/ 	.short	(.L_17321 - .L_17320)
.L_17320:
        /*0050*/ 	.word	0x00000000
        /*0054*/ 	.short	0x0012
        /*0056*/ 	.short	0x007c
        /*0058*/ 	.byte	0x00, 0xf0, 0x11, 0x00


	//----- nvinfo : EIATTR_KPARAM_INFO
	.align		4
.L_17321:
        /*005c*/ 	.byte	0x04, 0x17
        /*005e*/ 	.short	(.L_17323 - .L_17322)
.L_17322:
        /*0060*/ 	.word	0x00000000
        /*0064*/ 	.short	0x0011
        /*0066*/ 	.short	0x0078
        /*0068*/ 	.byte	0x00, 0xf0, 0x11, 0x00


	//----- nvinfo : EIATTR_KPARAM_INFO
	.align		4
.L_17323:
        /*006c*/ 	.byte	0x04, 0x17
        /*006e*/ 	.short	(.L_17325 - .L_17324)
.L_17324:
        /*0070*/ 	.word	0x00000000
        /*0074*/ 	.short	0x0010
        /*0076*/ 	.short	0x0070
        /*0078*/ 	.byte	0x00, 0xf0, 0x21, 0x00


	//----- nvinfo : EIATTR_KPARAM_INFO
	.align		4
.L_17325:
        /*007c*/ 	.byte	0x04, 0x17
        /*007e*/ 	.short	(.L_17327 - .L_17326)
.L_17326:
        /*0080*/ 	.word	0x00000000
        /*0084*/ 	.short	0x000f
        /*0086*/ 	.short	0x0068
        /*0088*/ 	.byte	0x00, 0xf0, 0x21, 0x00


	//----- nvinfo : EIATTR_KPARAM_INFO
	.align		4
.L_17327:
        /*008c*/ 	.byte	0x04, 0x17
        /*008e*/ 	.short	(.L_17329 - .L_17328)
.L_17328:
        /*0090*/ 	.word	0x00000000
        /*0094*/ 	.short	0x000e
        /*0096*/ 	.short	0x0060
        /*0098*/ 	.byte	0x00, 0xf0, 0x11, 0x00


	//----- nvinfo : EIATTR_KPARAM_INFO
	.align		4
.L_17329:
        /*009c*/ 	.byte	0x04, 0x17
        /*009e*/ 	.short	(.L_17331 - .L_17330)
.L_17330:
        /*00a0*/ 	.word	0x00000000
        /*00a4*/ 	.short	0x000d
        /*00a6*/ 	.short	0x005c
        /*00a8*/ 	.byte	0x00, 0xf0, 0x11, 0x00


	//----- nvinfo : EIATTR_KPARAM_INFO
	.align		4
.L_17331:
        /*00ac*/ 	.byte	0x04, 0x17
        /*00ae*/ 	.short	(.L_17333 - .L_17332)
.L_17332:
        /*00b0*/ 	.word	0x00000000
        /*00b4*/ 	.short	0x000c
        /*00b6*/ 	.short	0x0058
        /*00b8*/ 	.byte	0x00, 0xf0, 0x11, 0x00


	//----- nvinfo : EIATTR_KPARAM_INFO
	.align		4
.L_17333:
        /*00bc*/ 	.byte	0x04, 0x17
        /*00be*/ 	.short	(.L_17335 - .L_17334)
.L_17334:
        /*00c0*/ 	.word	0x00000000
        /*00c4*/ 	.short	0x000b
        /*00c6*/ 	.short	0x0050
        /*00c8*/ 	.byte	0x00, 0xf0, 0x21, 0x00


	//----- nvinfo : EIATTR_KPARAM_INFO
	.align		4
.L_17335:
        /*00cc*/ 	.byte	0x04, 0x17
        /*00ce*/ 	.short	(.L_17337 - .L_17336)
.L_17336:
        /*00d0*/ 	.word	0x00000000
        /*00d4*/ 	.short	0x000a
        /*00d6*/ 	.short	0x0048
        /*00d8*/ 	.byte	0x00, 0xf0, 0x11, 0x00


	//----- nvinfo : EIATTR_KPARAM_INFO
	.align		4
.L_17337:
        /*00dc*/ 	.byte	0x04, 0x17
        /*00de*/ 	.short	(.L_17339 - .L_17338)
.L_17338:
        /*00e0*/ 	.word	0x00000000
        /*00e4*/ 	.short	0x0009
        /*00e6*/ 	.short	0x0040
        /*00e8*/ 	.byte	0x00, 0xf0, 0x21, 0x00


	//----- nvinfo : EIATTR_KPARAM_INFO
	.align		4
.L_17339:
        /*00ec*/ 	.byte	0x04, 0x17
        /*00ee*/ 	.short	(.L_17341 - .L_17340)
.L_17340:
        /*00f0*/ 	.word	0x00000000
        /*00f4*/ 	.short	0x0008
        /*00f6*/ 	.short	0x0038
        /*00f8*/ 	.byte	0x00, 0xf0, 0x21, 0x00


	//----- nvinfo : EIATTR_KPARAM_INFO
	.align		4
.L_17341:
        /*00fc*/ 	.byte	0x04, 0x17
        /*00fe*/ 	.short	(.L_17343 - .L_17342)
.L_17342:
        /*0100*/ 	.word	0x00000000
        /*0104*/ 	.short	0x0007
        /*0106*/ 	.short	0x0034
        /*0108*/ 	.byte	0x00, 0xf0, 0x11, 0x00


	//----- nvinfo : EIATTR_KPARAM_INFO
	.align		4
.L_17343:
        /*010c*/ 	.byte	0x04, 0x17
        /*010e*/ 	.short	(.L_17345 - .L_17344)
.L_17344:
        /*0110*/ 	.word	0x00000000
        /*0114*/ 	.short	0x0006
        /*0116*/ 	.short	0x0030
        /*0118*/ 	.byte	0x00, 0xf0, 0x11, 0x00


	//----- nvinfo : EIATTR_KPARAM_INFO
	.align		4
.L_17345:
        /*011c*/ 	.byte	0x04, 0x17
        /*011e*/ 	.short	(.L_17347 - .L_17346)
.L_17346:
        /*0120*/ 	.word	0x00000000
        /*0124*/ 	.short	0x0005
        /*0126*/ 	.short	0x0028
        /*0128*/ 	.byte	0x00, 0xf0, 0x21, 0x00


	//----- nvinfo : EIATTR_KPARAM_INFO
	.align		4
.L_17347:
        /*012c*/ 	.byte	0x04, 0x17
        /*012e*/ 	.short	(.L_17349 - .L_17348)
.L_17348:
        /*0130*/ 	.word	0x00000000
        /*0134*/ 	.short	0x0004
        /*0136*/ 	.short	0x0020
        /*0138*/ 	.byte	0x00, 0xf0, 0x21, 0x00


	//----- nvinfo : EIATTR_KPARAM_INFO
	.align		4
.L_17349:
        /*013c*/ 	.byte	0x04, 0x17
        /*013e*/ 	.short	(.L_17351 - .L_17350)
.L_17350:
        /*0140*/ 	.word	0x00000000
        /*0144*/ 	.short	0x0003
        /*0146*/ 	.short	0x0018
        /*0148*/ 	.byte	0x00, 0xf0, 0x21, 0x00


	//----- nvinfo : EIATTR_KPARAM_INFO
	.align		4
.L_17351:
        /*014c*/ 	.byte	0x04, 0x17
        /*014e*/ 	.short	(.L_17353 - .L_17352)
.L_17352:
        /*0150*/ 	.word	0x00000000
        /*0154*/ 	.short	0x0002
        /*0156*/ 	.short	0x0010
        /*0158*/ 	.byte	0x00, 0xf0, 0x21, 0x00


	//----- nvinfo : EIATTR_KPARAM_INFO
	.align		4
.L_17353:
        /*015c*/ 	.byte	0x04, 0x17
        /*015e*/ 	.short	(.L_17355 - .L_17354)
.L_17354:
        /*0160*/ 	.word	0x00000000
        /*0164*/ 	.short	0x0001
        /*0166*/ 	.short	0x0008
        /*0168*/ 	.byte	0x00, 0xf0, 0x21, 0x00


	//----- nvinfo : EIATTR_KPARAM_INFO
	.align		4
.L_17355:
        /*016c*/ 	.byte	0x04, 0x17
        /*016e*/ 	.short	(.L_17357 - .L_17356)
.L_17356:
        /*0170*/ 	.word	0x00000000
        /*0174*/ 	.short	0x0000
        /*0176*/ 	.short	0x0000
        /*0178*/ 	.byte	0x00, 0xf0, 0x21, 0x00


	//----- nvinfo : EIATTR_MAXREG_COUNT
	.align		4
.L_17357:
        /*017c*/ 	.byte	0x03, 0x1b
        /*017e*/ 	.short	0x00ff


	//----- nvinfo : EIATTR_NUM_BARRIERS
	.align		4
        /*0180*/ 	.byte	0x02, 0x4c
        /*0182*/ 	.byte	0x01
	.zero		1


	//----- nvinfo : EIATTR_EXTERNS
	.align		4
        /*0184*/ 	.byte	0x04, 0x0f
        /*0186*/ 	.short	(.L_17359 - .L_17358)


	//   ....[0]....
	.align		4
.L_17358:
        /*0188*/ 	.word	index@(__assertfail)


	//----- nvinfo : EIATTR_MERCURY_ISA_VERSION
	.align		4
.L_17359:
        /*018c*/ 	.byte	0x03, 0x5f
        /*018e*/ 	.short	0x0000


	//----- nvinfo : EIATTR_COOP_GROUP_MASK_REGIDS
	.align		4
        /*0190*/ 	.byte	0x04, 0x29
        /*0192*/ 	.short	(.L_17361 - .L_17360)


	//   ....[0]....
.L_17360:
        /*0194*/ 	.word	0xffffffff


	//   ....[1]....
        /*0198*/ 	.word	0xffffffff


	//   ....[2]....
        /*019c*/ 	.word	0xffffffff


	//   ....[3]....
        /*01a0*/ 	.word	0xffffffff


	//   ....[4]....
        /*01a4*/ 	.word	0xffffffff


	//   ....[5]....
        /*01a8*/ 	.word	0xffffffff


	//   ....[6]....
        /*01ac*/ 	.word	0xffffffff


	//   ....[7]....
        /*01b0*/ 	.word	0xffffffff


	//   ....[8]....
        /*01b4*/ 	.word	0xffffffff


	//   ....[9]....
        /*01b8*/ 	.word	0xffffffff


	//   ....[10]....
        /*01bc*/ 	.word	0xffffffff


	//   ....[11]....
        /*01c0*/ 	.word	0xffffffff


	//   ....[12]....
        /*01c4*/ 	.word	0xffffffff


	//   ....[13]....
        /*01c8*/ 	.word	0xffffffff


	//   ....[14]....
        /*01cc*/ 	.word	0xffffffff


	//   ....[15]....
        /*01d0*/ 	.word	0xffffffff


	//   ....[16]....
        /*01d4*/ 	.word	0xffffffff


	//   ....[17]....
        /*01d8*/ 	.word	0xffffffff


	//   ....[18]....
        /*01dc*/ 	.word	0xffffffff


	//   ....[19]....
        /*01e0*/ 	.word	0xffffffff


	//----- nvinfo : EIATTR_COOP_GROUP_INSTR_OFFSETS
	.align		4
.L_17361:
        /*01e4*/ 	.byte	0x04, 0x28
        /*01e6*/ 	.short	(.L_17363 - .L_17362)


	//   ....[0]....
.L_17362:
        /*01e8*/ 	.word	0x00000240


	//   ....[1]....
        /*01ec*/ 	.word	0x00000260


	//   ....[2]....
        /*01f0*/ 	.word	0x00000280


	//   ....[3]....
        /*01f4*/ 	.word	0x000002a0


	//   ....[4]....
        /*01f8*/ 	.word	0x00000350


	//   ....[5]....
        /*01fc*/ 	.word	0x00000370


	//   ....[6]....
        /*0200*/ 	.word	0x00000390


	//   ....[7]....
        /*0204*/ 	.word	0x000011c0


	//   ....[8]....
        /*0208*/ 	.word	0x00001220


	//   ....[9]....
        /*020c*/ 	.word	0x00001250


	//   ....[10]....
        /*0210*/ 	.word	0x00001270


	//   ....[11]....
        /*0214*/ 	.word	0x00001290


	//   ....[12]....
        /*0218*/ 	.word	0x000012e0


	//   ....[13]....
        /*021c*/ 	.word	0x00001300


	//   ....[14]....
        /*0220*/ 	.word	0x00001320


	//   ....[15]....
        /*0224*/ 	.word	0x00002a20


	//   ....[16]....
        /*0228*/ 	.word	0x00002a90


	//   ....[17]....
        /*022c*/ 	.word	0x00002af0


	//   ....[18]....
        /*0230*/ 	.word	0x00002b50


	//   ....[19]....
        /*0234*/ 	.word	0x00002bb0


	//----- nvinfo : EIATTR_SYSCALL_OFFSETS
	.align		4
.L_17363:
        /*0238*/ 	.byte	0x04, 0x46
        /*023a*/ 	.short	(.L_17365 - .L_17364)


	//   ....[0]....
.L_17364:
        /*023c*/ 	.word	0x000029b0


	//----- nvinfo : EIATTR_EXIT_INSTR_OFFSETS
	.align		4
.L_17365:
        /*0240*/ 	.byte	0x04, 0x1c
        /*0242*/ 	.short	(.L_17367 - .L_17366)


	//   ....[0]....
.L_17366:
        /*0244*/ 	.word	0x00000090


	//   ....[1]....
        /*0248*/ 	.word	0x00002360


	//   ....[2]....
        /*024c*/ 	.word	0x00002420


	//   ....[3]....
        /*0250*/ 	.word	0x00002880


	//   ....[4]....
        /*0254*/ 	.word	0x000029c0


	//----- nvinfo : EIATTR_CTAIDZ_USED
	.align		4
.L_17367:
        /*0258*/ 	.byte	0x01, 0x04
	.zero		2


	//----- nvinfo : EIATTR_CRS_STACK_SIZE
	.align		4
        /*025c*/ 	.byte	0x04, 0x1e
        /*025e*/ 	.short	(.L_17369 - .L_17368)
.L_17368:
        /*0260*/ 	.word	0x00000000
.L_17369:


//--------------------- .nv.info._ZN4vllm25paged_attention_v2_kernelIthLi64ELi32ELi128ELNS_18Fp8KVCacheDataTypeE1ELb0ELi512EEEvPfS2_PT_PKS3_PKT0_S9_ifPKiSB_iPKfiiiSD_SD_iiiii --------------------------
	.section	.nv.info._ZN4vllm25paged_attention_v2_kernelIthLi64ELi32ELi128ELNS_18Fp8KVCacheDataTypeE1ELb0ELi512EEEvPfS2_PT_PKS3_PKT0_S9_ifPKiSB_iPKfiiiSD_SD_iiiii,"",@"SHT_CUDA_INFO"
	.sectionflags	@""
	.align	4


	//----- nvinfo : EIATTR_CUDA_API_VERSION
	.align		4
        /*0000*/ 	.byte	0x04, 0x37
        /*0002*/ 	.short	(.L_17371 - .L_17370)
.L_17370:
        /*0004*/ 	.word	0x00000082


	//----- nvinfo : EIATTR_SW2861232_WAR
	.align		4
.L_17371:
        /*0008*/ 	.byte	0x01, 0x35
	.zero		2


	//----- nvinfo : EIATTR_PARAM_CBANK
	.align		4
        /*000c*/ 	.byte	0x04, 0x0a
        /*000e*/ 	.short	(.L_17373 - .L_17372)
	.align		4
.L_17372:
        /*0010*/ 	.word	index@(.nv.constant0._ZN4vllm25paged_attention_v2_kernelIthLi64ELi32ELi128ELNS_18Fp8KVCacheDataTypeE1ELb0ELi512EEEvPfS2_PT_PKS3_PKT0_S9_ifPKiSB_iPKfiiiSD_SD_iiiii)
        /*0014*/ 	.short	0x0160
        /*0016*/ 	.short	0x008c


	//----- nvinfo : EIATTR_CBANK_PARAM_SIZE
	.align		4
.L_17373:
        /*0018*/ 	.byte	0x03, 0x19
        /*001a*/ 	.short	0x008c


	//----- nvinfo : EIATTR_KPARAM_INFO
	.align		4
        /*001c*/ 	.byte	0x04, 0x17
        /*001e*/ 	.short	(.L_17375 - .L_17374)
.L_17374:
        /*0020*/ 	.word	0x00000000
        /*0024*/ 	.short	0x0015
        /*0026*/ 	.short	0x0088
        /*0028*/ 	.byte	0x00, 0xf0, 0x11, 0x00


	//----- nvinfo : EIATTR_KPARAM_INFO
	.align		4
.L_17375:
        /*002c*/ 	.byte	0x04, 0x17
        /*002e*/ 	.short	(.L_17377 - .L_17376)
.L_17376:
        /*0030*/ 	.word	0x00000000
        /*0034*/ 	.short	0x0014
        /*0036*/ 	.short	0x0084
        /*0038*/ 	.byte	0x00, 0xf0, 0x11, 0x00


	//----- nvinfo : EIATTR_KPARAM_INFO
	.align		4
.L_17377:
        /*003c*/ 	.byte	0x04, 0x17
        /*003e*/ 	.short	(.L_17379 - .L_17378)
.L_17378:
        /*0040*/ 	.word	0x00000000
        /*0044*/ 	.short	0x0013
        /*0046*/ 	.short	0x0080
        /*0048*/ 	.byte	0x00, 0xf0, 0x11, 0x00


	//----- nvinfo : EIATTR_KPARAM_INFO
	.align		4
.L_17379:
        /*004c*/ 	.byte	0x04, 0x17
        /*004e*/ 	.short	(.L_17381 - .L_17380)
.L_17380:
        /*0050*/ 	.word	0x00000000
        /*0054*/ 	.short	0x0012
        /*0056*/ 	.short	0x007c
        /*0058*/ 	.byte	0x00, 0xf0, 0x11, 0x00


	//----- nvinfo : EIATTR_KPARAM_INFO
	.align		4
.L_17381:
        /*005c*/ 	.byte	0x04, 0x17
        /*005e*/ 	.short	(.L_17383 - .L_17382)
.L_17382:
        /*0060*/ 	.word	0x00000000
        /*0064*/ 	.short	0x0011
        /*0066*/ 	.short	0x0078
        /*0068*/ 	.byte	0x00, 0xf0, 0x11, 0x00


	//----- nvinfo : EIATTR_KPARAM_INFO
	.align		4
.L_17383:
        /*006c*/ 	.byte	0x04, 0x17
        /*006e*/ 	.short	(.L_17385 - .L_17384)
.L_17384:
        /*0070*/ 	.word	0x00000000
        /*0074*/ 	.short	0x0010
        /*0076*/ 	.short	0x0070
        /*0078*/ 	.byte	0x00, 0xf0, 0x21, 0x00


	//----- nvinfo : EIATTR_KPARAM_INFO
	.align		4
.L_17385:
        /*007c*/ 	.byte	0x04, 0x17
        /*007e*/ 	.short	(.L_17387 - .L_17386)
.L_17386:
        /*0080*/ 	.word	0x00000000
        /*0084*/ 	.short	0x000f
        /*0086*/ 	.short	0x0068
        /*0088*/ 	.byte	0x00, 0xf0, 0x21, 0x00


	//----- nvinfo : EIATTR_KPARAM_INFO
	.align		4
.L_17387:
        /*008c*/ 	.byte	0x04, 0x17
        /*008e*/ 	.short	(.L_17389 - .L_17388)
.L_17388:
        /*0090*/ 	.word	0x00000000
        /*0094*/ 	.short	0x000e
        /*0096*/ 	.short	0x0060
        /*0098*/ 	.byte	0x00, 0xf0, 0x11, 0x00


	//----- nvinfo : EIATTR_KPARAM_INFO
	.align		4
.L_17389:
        /*009c*/ 	.byte	0x04, 0x17
        /*009e*/ 	.short	(.L_17391 - .L_17390)
.L_17390:
        /*00a0*/ 	.word	0x00000000
        /*00a4*/ 	.short	0x000d
        /*00a6*/ 	.short	0x005c
        /*00a8*/ 	.byte	0x00, 0xf0, 0x11, 0x00


	//----- nvinfo : EIATTR_KPARAM_INFO
	.align		4
.L_17391:
        /*00ac*/ 	.byte	0x04, 0x17
        /*00ae*/ 	.short	(.L_17393 - .L_17392)
.L_17392:
        /*00b0*/ 	.word	0x00000000
        /*00b4*/ 	.short	0x000c
        /*00b6*/ 	.short	0x0058
        /*00b8*/ 	.byte	0x00, 0xf0, 0x11, 0x00


	//----- nvinfo : EIATTR_KPARAM_INFO
	.align		4
.L_17393:
        /*00bc*/ 	.byte	0x04, 0x17
        /*00be*/ 	.short	(.L_17395 - .L_17394)
.L_17394:
        /*00c0*/ 	.word	0x00000000
        /*00c4*/ 	.short	0x000b
        /*00c6*/ 	.short	0x0050
        /*00c8*/ 	.byte	0x00, 0xf0, 0x21, 0x00


	//----- nvinfo : EIATTR_KPARAM_INFO
	.align		4
.L_17395:
        /*00cc*/ 	.byte	0x04, 0x17
        /*00ce*/ 	.short	(.L_17397 - .L_17396)
.L_17396:
        /*00d0*/ 	.word	0x00000000
        /*00d4*/ 	.short	0x000a
        /*00d6*/ 	.short	0x0048
        /*00d8*/ 	.byte	0x00, 0xf0, 0x11, 0x00


	//----- nvinfo : EIATTR_KPARAM_INFO
	.align		4
.L_17397:
        /*00dc*/ 	.byte	0x04, 0x17
        /*00de*/ 	.short	(.L_17399 - .L_17398)
.L_17398:
        /*00e0*/ 	.word	0x00000000
        /*00e4*/ 	.short	0x0009
        /*00e6*/ 	.short	0x0040
        /*00e8*/ 	.byte	0x00, 0xf0, 0x21, 0x00


	//----- nvinfo : EIATTR_KPARAM_INFO
	.align		4
.L_17399:
        /*00ec*/ 	.byte	0x04, 0x17
        /*00ee*/ 	.short	(.L_17401 - .L_17400)
.L_17400:
        /*00f0*/ 	.word	0x00000000
        /*00f4*/ 	.short	0x0008
        /*00f6*/ 	.short	0x0038
        /*00f8*/ 	.byte	0x00, 0xf0, 0x21, 0x00


	//----- nvinfo : EIATTR_KPARAM_INFO
	.align		4
.L_17401:
        /*00fc*/ 	.byte	0x04, 0x17
        /*00fe*/ 	.short	(.L_17403 - .L_17402)
.L_17402:
        /*0100*/ 	.word	0x00000000
        /*0104*/ 	.short	0x0007
        /*0106*/ 	.short	0x0034
        /*0108*/ 	.byte	0x00, 0xf0, 0x11, 0x00


	//----- nvinfo : EIATTR_KPARAM_INFO
	.align		4
.L_17403:
        /*010c*/ 	.byte	0x04, 0x17
        /*010e*/ 	.short	(.L_17405 - .L_17404)
.L_17404:
        /*0110*/ 	.word	0x00000000
        /*0114*/ 	.short	0x0006
        /*0116*/ 	.short	0x0030
        /*0118*/ 	.byte	0x00, 0xf0, 0x11, 0x00


	//----- nvinfo : EIATTR_KPARAM_INFO
	.align		4
.L_17405:
        /*011c*/ 	.byte	0x04, 0x17
        /*011e*/ 	.short	(.L_17407 - .L_17406)
.L_17406:
        /*0120*/ 	.word	0x00000000
        /*0124*/ 	.short	0x0005
        /*0126*/ 	.short	0x0028
        /*0128*/ 	.byte	0x00, 0xf0, 0x21, 0x00


	//----- nvinfo : EIATTR_KPARAM_INFO
	.align		4
.L_17407:
        /*012c*/ 	.byte	0x04, 0x17
        /*012e*/ 	.short	(.L_17409 - .L_17408)
.L_17408:
        /*0130*/ 	.word	0x00000000
        /*0134*/ 	.short	0x0004
        /*0136*/ 	.short	0x0020
        /*0138*/ 	.byte	0x00, 0xf0, 0x21, 0x00


	//----- nvinfo : EIATTR_KPARAM_INFO
	.align		4
.L_17409:
        /*013c*/ 	.byte	0x04, 0x17
        /*013e*/ 	.short	(.L_17411 - .L_17410)
.L_17410:
        /*0140*/ 	.word	0x00000000
        /*0144*/ 	.short	0x0003
        /*0146*/ 	.short	0x0018
        /*0148*/ 	.byte	0x00, 0xf0, 0x21, 0x00


	//----- nvinfo : EIATTR_KPARAM_INFO
	.align		4
.L_17411:
        /*014c*/ 	.byte	0x04, 0x17
        /*014e*/ 	.short	(.L_17413 - .L_17412)
.L_17412:
        /*0150*/ 	.word	0x00000000
        /*0154*/ 	.short	0x0002
        /*0156*/ 	.short	0x0010
        /*0158*/ 	.byte	0x00, 0xf0, 0x21, 0x00


	//----- nvinfo : EIATTR_KPARAM_INFO
	.align		4
.L_17413:
        /*015c*/ 	.byte	0x04, 0x17
        /*015e*/ 	.short	(.L_17415 - .L_17414)
.L_17414:
        /*0160*/ 	.word	0x00000000
        /*0164*/ 	.short	0x0001
        /*0166*/ 	.short	0x0008
        /*0168*/ 	.byte	0x00, 0xf0, 0x21, 0x00


	//----- nvinfo : EIATTR_KPARAM_INFO
	.align		4
.L_17415:
        /*016c*/ 	.byte	0x04, 0x17
        /*016e*/ 	.short	(.L_17417 - .L_17416)
.L_17416:
        /*0170*/ 	.word	0x00000000
        /*0174*/ 	.short	0x0000
        /*0176*/ 	.short	0x0000
        /*0178*/ 	.byte	0x00, 0xf0, 0x21, 0x00


	//----- nvinfo : EIATTR_MAXREG_COUNT
	.align		4
.L_17417:
        /*017c*/ 	.byte	0x03, 0x1b
        /*017e*/ 	.short	0x00ff


	//----- nvinfo : EIATTR_NUM_BARRIERS
	.align		4
        /*0180*/ 	.byte	0x02, 0x4c
        /*0182*/ 	.byte	0x01
	.zero		1


	//----- nvinfo : EIATTR_EXTERNS
	.align		4
        /*0184*/ 	.byte	0x04, 0x0f
        /*0186*/ 	.short	(.L_17419 - .L_17418)


	//   ....[0]....
	.align		4
.L_17418:
        /*0188*/ 	.word	index@(__assertfail)


	//----- nvinfo : EIATTR_MERCURY_ISA_VERSION
	.align		4
.L_17419:
        /*018c*/ 	.byte	0x03, 0x5f
        /*018e*/ 	.short	0x0000


	//----- nvinfo : EIATTR_COOP_GROUP_MASK_REGIDS
	.align		4
        /*0190*/ 	.byte	0x04, 0x29
        /*0192*/ 	.short	(.L_17421 - .L_17420)


	//   ....[0]....
.L_17420:
        /*0194*/ 	.word	0xffffffff


	//   ....[1]....
        /*0198*/ 	.word	0xffffffff


	//   ....[2]....
        /*019c*/ 	.word	0xffffffff


	//   ....[3]....
        /*01a0*/ 	.word	0xffffffff


	//   ....[4]....
        /*01a4*/ 	.word	0xffffffff


	//   ....[5]....
        /*01a8*/ 	.word	0xffffffff


	//   ....[6]....
        /*01ac*/ 	.word	0xffffffff


	//   ....[7]....
        /*01b0*/ 	.word	0xffffffff


	//   ....[8]....
        /*01b4*/ 	.word	0xffffffff


	//   ....[9]....
        /*01b8*/ 	.word	0xffffffff


	//   ....[10]....
        /*01bc*/ 	.word	0xffffffff


	//   ....[11]....
        /*01c0*/ 	.word	0xffffffff


	//   ....[12]....
        /*01c4*/ 	.word	0xffffffff


	//   ....[13]....
        /*01c8*/ 	.word	0xffffffff


	//   ....[14]....
        /*01cc*/ 	.word	0xffffffff


	//   ....[15]....
        /*01d0*/ 	.word	0xffffffff


	//   ....[16]....
        /*01d4*/ 	.word	0xffffffff


	//   ....[17]....
        /*01d8*/ 	.word	0xffffffff


	//   ....[18]....
        /*01dc*/ 	.word	0xffffffff


	//   ....[19]....
        /*01e0*/ 	.word	0xffffffff


	//----- nvinfo : EIATTR_COOP_GROUP_INSTR_OFFSETS
	.align		4
.L_17421:
        /*01e4*/ 	.byte	0x04, 0x28
        /*01e6*/ 	.short	(.L_17423 - .L_17422)


	//   ....[0]....
.L_17422:
        /*01e8*/ 	.word	0x00000240


	//   ....[1]....
        /*01ec*/ 	.word	0x00000260


	//   ....[2]....
        /*01f0*/ 	.word	0x00000280


	//   ....[3]....
        /*01f4*/ 	.word	0x000002a0


	//   ....[4]....
        /*01f8*/ 	.word	0x00000350


	//   ....[5]....
        /*01fc*/ 	.word	0x00000370


	//   ....[6]....
        /*0200*/ 	.word	0x00000390


	//   ....[7]....
        /*0204*/ 	.word	0x000011c0


	//   ....[8]....
        /*0208*/ 	.word	0x00001220


	//   ....[9]....
        /*020c*/ 	.word	0x00001250


	//   ....[10]....
        /*0210*/ 	.word	0x00001270


	//   ....[11]....
        /*0214*/ 	.word	0x00001290


	//   ....[12]....
        /*0218*/ 	.word	0x000012e0


	//   ....[13]....
        /*021c*/ 	.word	0x00001300


	//   ....[14]....
        /*0220*/ 	.word	0x00001320


	//   ....[15]....
        /*0224*/ 	.word	0x00002800


	//   ....[16]....
        /*0228*/ 	.word	0x00002860


	//   ....[17]....
        /*022c*/ 	.word	0x000028c0


	//   ....[18]....
        /*0230*/ 	.word	0x00002920


	//   ....[19]....
        /*0234*/ 	.word	0x00002980


	//----- nvinfo : EIATTR_SYSCALL_OFFSETS
	.align		4
.L_17423:
        /*0238*/ 	.byte	0x04, 0x46
        /*023a*/ 	.short	(.L_17425 - .L_17424)


	//   ....[0]....
.L_17424:
        /*023c*/ 	.word	0x00002790


	//----- nvinfo : EIATTR_EXIT_INSTR_OFFSETS
	.align		4
.L_17425:
        /*0240*/ 	.byte	0x04, 0x1c
        /*0242*/ 	.short	(.L_17427 - .L_17426)


	//   ....[0]....
.L_17426:
        /*0244*/ 	.word	0x00000090


	//   ....[1]....
        /*0248*/ 	.word	0x00002220


	//   ....[2]....
        /*024c*/ 	.word	0x000022d0


	//   ....[3]....
        /*0250*/ 	.word	0x00002660


	//   ....[4]....
        /*0254*/ 	.word	0x000027a0


	//----- nvinfo : EIATTR_CTAIDZ_USED
	.align		4
.L_17427:
        /*0258*/ 	.byte	0x01, 0x04
	.zero		2


	//----- nvinfo : EIATTR_CRS_STACK_SIZE
	.align		4
        /*025c*/ 	.byte	0x04, 0x1e
        /*025e*/ 	.short	(.L_17429 - .L_17428)
.L_17428:
        /*0260*/ 	.word	0x00000000
.L_17429:


//--------------------- .nv.info._ZN4vllm25paged_attention_v2_kernelIthLi32ELi32ELi128ELNS_18Fp8KVCacheDataTypeE1ELb0ELi512EEEvPfS2_PT_PKS3_PKT0_S9_ifPKiSB_iPKfiiiSD_SD_iiiii --------------------------
	.section	.nv.info._ZN4vllm25paged_attention_v2_kernelIthLi32ELi32ELi128ELNS_18Fp8KVCacheDataTypeE1ELb0ELi512EEEvPfS2_PT_PKS3_PKT0_S9_ifPKiSB_iPKfiiiSD_SD_iiiii,"",@"SHT_CUDA_INFO"
	.sectionflags	@""
	.align	4


	//----- nvinfo : EIATTR_CUDA_API_VERSION
	.align		4
        /*0000*/ 	.byte	0x04, 0x37
        /*0002*/ 	.short	(.L_17431 - .L_17430)
.L_17430:
        /*0004*/ 	.word	0x00000082


	//----- nvinfo : EIATTR_SW2861232_WAR
	.align		4
.L_17431:
        /*0008*/ 	.byte	0x01, 0x35
	.zero		2


	//----- nvinfo : EIATTR_PARAM_CBANK
	.align		4
        /*000c*/ 	.byte	0x04, 0x0a
        /*000e*/ 	.short	(.L_17433 - .L_17432)
	.align		4
.L_17432:
        /*0010*/ 	.word	index@(.nv.constant0._ZN4vllm25paged_attention_v2_kernelIthLi32ELi32ELi128ELNS_18Fp8KVCacheDataTypeE1ELb0ELi512EEEvPfS2_PT_PKS3_PKT0_S9_ifPKiSB_iPKfiiiSD_SD_iiiii)
        /*0014*/ 	.short	0x0160
        /*0016*/ 	.short	0x008c


	//----- nvinfo : EIATTR_CBANK_PARAM_SIZE
	.align		4
.L_17433:
        /*0018*/ 	.byte	0x03, 0x19
        /*001a*/ 	.short	0x008c


	//----- nvinfo : EIATTR_KPARAM_INFO
	.align		4
        /*001c*/ 	.byte	0x04, 0x17
        /*001e*/ 	.short	(.L_17435 - .L_17434)
.L_17434:
        /*0020*/ 	.word	0x00000000
        /*0024*/ 	.short	0x0015
        /*0026*/ 	.short	0x0088
        /*0028*/ 	.byte	0x00, 0xf0, 0x11, 0x00


	//----- nvinfo : EIATTR_KPARAM_INFO
	.align		4
.L_17435:
        /*002c*/ 	.byte	0x04, 0x17
        /*002e*/ 	.short	(.L_17437 - .L_17436)
.L_17436:
        /*0030*/ 	.word	0x00000000
        /*0034*/ 	.short	0x0014
        /*0036*/ 	.short	0x0084
        /*0038*/ 	.byte	0x00, 0xf0, 0x11, 0x00


	//----- nvinfo : EIATTR_KPARAM_INFO
	.align		4
.L_17437:
        /*003c*/ 	.byte	0x04, 0x17
        /*003e*/ 	.short	(.L_17439 - .L_17438)
.L_17438:
        /*0040*/ 	.word	0x00000000
        /*0044*/ 	.short	0x0013
        /*0046*/ 	.short	0x0080
        /*0048*/ 	.byte	0x00, 0xf0, 0x11, 0x00


	//----- nvinfo : EIATTR_KPARAM_INFO
	.align		4
.L_17439:
        /*004c*/ 	.byte	0x04, 0x17
        /*004e*/ 	.short	(.L_17441 - .L_17440)
.L_17440:
        /*0050*/ 	.word	0x00000000
        /*0054*/ 	.short	0x0012
        /*0056*/ 	.short	0x007c
        /*0058*/ 	.byte	0x00, 0xf0, 0x11, 0x00


	//----- nvinfo : EIATTR_KPARAM_INFO
	.align		4
.L_17441:
        /*005c*/ 	.byte	0x04, 0x17
        /*005e*/ 	.short	(.L_17443 - .L_17442)
.L_17442:
        /*0060*/ 	.word	0x00000000
        /*0064*/ 	.short	0x0011
        /*0066*/ 	.short	0x0078
        /*0068*/ 	.byte	0x00, 0xf0, 0x11, 0x00


	//----- nvinfo : EIATTR_KPARAM_INFO
	.align		4
.L_17443:
        /*006c*/ 	.byte	0x04, 0x17
        /*006e*/ 	.short	(.L_17445 - .L_17444)
.L_17444:
        /*0070*/ 	.word	0x00000000
        /*0074*/ 	.short	0x0010
        /*0076*/ 	.short	0x0070
        /*0078*/ 	.byte	0x00, 0xf0, 0x21, 0x00


	//----- nvinfo : EIATTR_KPARAM_INFO
	.align		4
.L_17445:
        /*007c*/ 	.byte	0x04, 0x17
        /*007e*/ 	.short	(.L_17447 - .L_17446)
.L_17446:
        /*0080*/ 	.word	0x00000000
        /*0084*/ 	.short	0x000f
        /*0086*/ 	.short	0x0068
        /*0088*/ 	.byte	0x00, 0xf0, 0x21, 0x00


	//----- nvinfo : EIATTR_KPARAM_INFO
	.align		4
.L_17447:
        /*008c*/ 	.byte	0x04, 0x17
        /*008e*/ 	.short	(.L_17449 - .L_17448)
.L_17448:
        /*0090*/ 	.word	0x00000000
        /*0094*/ 	.short	0x000e
        /*0096*/ 	.short	0x0060
        /*0098*/ 	.byte	0x00, 0xf0, 0x11, 0x00


	//----- nvinfo : EIATTR_KPARAM_INFO
	.align		4
.L_17449:
        /*009c*/ 	.byte	0x04, 0x17
        /*009e*/ 	.short	(.L_17451 - .L_17450)
.L_17450:
        /*00a0*/ 	.word	0x00000000
        /*00a4*/ 	.short	0x000d
        /*00a6*/ 	.short	0x005c
        /*00a8*/ 	.byte	0x00, 0xf0, 0x11, 0x00


	//----- nvinfo : EIATTR_KPARAM_INFO
	.align		4
.L_17451:
        /*00ac*/ 	.byte	0x04, 0x17
        /*00ae*/ 	.short	(.L_17453 - .L_17452)
.L_17452:
        /*00b0*/ 	.word	0x00000000
        /*00b4*/ 	.short	0x000c
        /*00b6*/ 	.short	0x0058
        /*00b8*/ 	.byte	0x00, 0xf0, 0x11, 0x00


	//----- nvinfo : EIATTR_KPARAM_INFO
	.align		4
.L_17453:
        /*00bc*/ 	.byte	0x04, 0x17
        /*00be*/ 	.short	(.L_17455 - .L_17454)
.L_17454:
        /*00c0*/ 	.word	0x00000000
        /*00c4*/ 	.short	0x000b
        /*00c6*/ 	.short	0x0050
        /*00c8*/ 	.byte	0x00, 0xf0, 0x21, 0x00


	//----- nvinfo : EIATTR_KPARAM_INFO
	.align		4
.L_17455:
        /*00cc*/ 	.byte	0x04, 0x17
        /*00ce*/ 	.short	(.L_17457 - .L_17456)
.L_17456:
        /*00d0*/ 	.word	0x00000000
        /*00d4*/ 	.short	0x000a
        /*00d6*/ 	.short	0x0048
        /*00d8*/ 	.byte	0x00, 0xf0, 0x11, 0x00


	//----- nvinfo : EIATTR_KPARAM_INFO
	.align		4
.L_17457:
        /*00dc*/ 	.byte	0x04, 0x17
        /*00de*/ 	.short	(.L_17459 - .L_17458)
.L_17458:
        /*00e0*/ 	.word	0x00000000
        /*00e4*/ 	.short	0x0009
        /*00e6*/ 	.short	0x0040
        /*00e8*/ 	.byte	0x00, 0xf0, 0x21, 0x00


	//----- nvinfo : EIATTR_KPARAM_INFO
	.align		4
.L_17459:
        /*00ec*/ 	.byte	0x04, 0x17
        /*00ee*/ 	.short	(.L_17461 - .L_17460)
.L_17460:
        /*00f0*/ 	.word	0x00000000
        /*00f4*/ 	.short	0x0008
        /*00f6*/ 	.short	0x0038
        /*00f8*/ 	.byte	0x00, 0xf0, 0x21, 0x00


	//----- nvinfo : EIATTR_KPARAM_INFO
	.align		4
.L_17461:
        /*00fc*/ 	.byte	0x04, 0x17
        /*00fe*/ 	.short	(.L_17463 - .L_17462)
.L_17462:
        /*0100*/ 	.word	0x00000000
        /*0104*/ 	.short	0x0007
        /*0106*/ 	.short	0x0034
        /*0108*/ 	.byte	0x00, 0xf0, 0x11, 0x00


	//----- nvinfo : EIATTR_KPARAM_INFO
	.align		4
.L_17463:
        /*010c*/ 	.byte	0x04, 0x17
        /*010e*/ 	.short	(.L_17465 - .L_17464)
.L_17464:
        /*0110*/ 	.word	0x00000000
        /*0114*/ 	.short	0x0006
        /*0116*/ 	.short	0x0030
        /*0118*/ 	.byte	0x00, 0xf0, 0x11, 0x00


	//----- nvinfo : EIATTR_KPARAM_INFO
	.align		4
.L_17465:
        /*011c*/ 	.byte	0x04, 0x17
        /*011e*/ 	.short	(.L_17467 - .L_17466)
.L_17466:
        /*0120*/ 	.word	0x00000000
        /*0124*/ 	.short	0x0005
        /*0126*/ 	.short	0x0028
        /*0128*/ 	.byte	0x00, 0xf0, 0x21, 0x00


	//----- nvinfo : EIATTR_KPARAM_INFO
	.align		4
.L_17467:
        /*012c*/ 	.byte	0x04, 0x17
        /*012e*/ 	.short	(.L_17469 - .L_17468)
.L_17468:
        /*0130*/ 	.word	0x00000000
        /*0134*/ 	.short	0x0004
        /*0136*/ 	.short	0x0020
        /*0138*/ 	.byte	0x00, 0xf0, 0x21, 0x00


	//----- nvinfo : EIATTR_KPARAM_INFO
	.align		4
.L_17469:
        /*013c*/ 	.byte	0x04, 0x17
        /*013e*/ 	.short	(.L_17471 - .L_17470)
.L_17470:
        /*0140*/ 	.word	0x00000000
        /*0144*/ 	.short	0x0003
        /*0146*/ 	.short	0x0018
        /*0148*/ 	.byte	0x00, 0xf0, 0x21, 0x00


	//----- nvinfo : EIATTR_KPARAM_INFO
	.align		4
.L_17471:
        /*014c*/ 	.byte	0x04, 0x17
        /*014e*/ 	.short	(.L_17473 - .L_17472)
.L_17472:
        /*0150*/ 	.word	0x00000000
        /*0154*/ 	.short	0x0002
        /*0156*/ 	.short	0x0010
        /*0158*/ 	.byte	0x00, 0xf0, 0x21, 0x00


	//----- nvinfo : EIATTR_KPARAM_INFO
	.align		4
.L_17473:
        /*015c*/ 	.byte	0x04, 0x17
        /*015e*/ 	.short	(.L_17475 - .L_17474)
.L_17474:
        /*0160*/ 	.word	0x00000000
        /*0164*/ 	.short	0x0001
        /*0166*/ 	.short	0x0008
        /*0168*/ 	.byte	0x00, 0xf0, 0x21, 0x00


	//----- nvinfo : EIATTR_KPARAM_INFO
	.align		4
.L_17475:
        /*016c*/ 	.byte	0x04, 0x17
        /*016e*/ 	.short	(.L_17477 - .L_17476)
.L_17476:
        /*0170*/ 	.word	0x00000000
        /*0174*/ 	.short	0x0000
        /*0176*/ 	.short	0x0000
        /*0178*/ 	.byte	0x00, 0xf0, 0x21, 0x00


	//----- nvinfo : EIATTR_MAXREG_COUNT
	.align		4
.L_17477:
        /*017c*/ 	.byte	0x03, 0x1b
        /*017e*/ 	.short	0x00ff


	//----- nvinfo : EIATTR_NUM_BARRIERS
	.align		4
        /*0180*/ 	.byte	0x02, 0x4c
        /*0182*/ 	.byte	0x01
	.zero		1


	//----- nvinfo : EIATTR_EXTERNS
	.align		4
        /*0184*/ 	.byte	0x04, 0x0f
        /*0186*/ 	.short	(.L_17479 - .L_17478)


	//   ....[0]....
	.align		4
.L_17478:
        /*0188*/ 	.word	index@(__assertfail)


	//----- nvinfo : EIATTR_MERCURY_ISA_VERSION
	.align		4
.L_17479:
        /*018c*/ 	.byte	0x03, 0x5f
        /*018e*/ 	.short	0x0000


	//----- nvinfo : EIATTR_COOP_GROUP_MASK_REGIDS
	.align		4
        /*0190*/ 	.byte	0x04, 0x29
        /*0192*/ 	.short	(.L_17481 - .L_17480)


	//   ....[0]....
.L_17480:
        /*0194*/ 	.word	0xffffffff


	//   ....[1]....
        /*0198*/ 	.word	0xffffffff


	//   ....[2]....
        /*019c*/ 	.word	0xffffffff


	//   ....[3]....
        /*01a0*/ 	.word	0xffffffff


	//   ....[4]....
        /*01a4*/ 	.word	0xffffffff


	//   ....[5]....
        /*01a8*/ 	.word	0xffffffff


	//   ....[6]....
        /*01ac*/ 	.word	0xffffffff


	//   ....[7]....
        /*01b0*/ 	.word	0xffffffff


	//   ....[8]....
        /*01b4*/ 	.word	0xffffffff


	//   ....[9]....
        /*01b8*/ 	.word	0xffffffff


	//   ....[10]....
        /*01bc*/ 	.word	0xffffffff


	//   ....[11]....
        /*01c0*/ 	.word	0xffffffff


	//   ....[12]....
        /*01c4*/ 	.word	0xffffffff


	//   ....[13]....
        /*01c8*/ 	.word	0xffffffff


	//   ....[14]....
        /*01cc*/ 	.word	0xffffffff


	//   ....[15]....
        /*01d0*/ 	.word	0xffffffff


	//   ....[16]....
        /*01d4*/ 	.word	0xffffffff


	//   ....[17]....
        /*01d8*/ 	.word	0xffffffff


	//   ....[18]....
        /*01dc*/ 	.word	0xffffffff


	//   ....[19]....
        /*01e0*/ 	.word	0xffffffff


	//----- nvinfo : EIATTR_COOP_GROUP_INSTR_OFFSETS
	.align		4
.L_17481:
        /*01e4*/ 	.byte	0x04, 0x28
        /*01e6*/ 	.short	(.L_17483 - .L_17482)


	//   ....[0]....
.L_17482:
        /*01e8*/ 	.word	0x00000240


	//   ....[1]....
        /*01ec*/ 	.word	0x00000260


	//   ....[2]....
        /*01f0*/ 	.word	0x00000280


	//   ....[3]....
        /*01f4*/ 	.word	0x000002a0


	//   ....[4]....
        /*01f8*/ 	.word	0x00000350


	//   ....[5]....
        /*01fc*/ 	.word	0x00000370


	//   ....[6]....
        /*0200*/ 	.word	0x00000390


	//   ....[7]....
        /*0204*/ 	.word	0x000011c0


	//   ....[8]....
        /*0208*/ 	.word	0x00001220


	//   ....[9]....
        /*020c*/ 	.word	0x00001250


	//   ....[10]....
        /*0210*/ 	.word	0x00001270


	//   ....[11]....
        /*0214*/ 	.word	0x00001290


	//   ....[12]....
        /*0218*/ 	.word	0x000012e0


	//   ....[13]....
        /*021c*/ 	.word	0x00001300


	//   ....[14]....
        /*0220*/ 	.word	0x00001320


	//   ....[15]....
        /*0224*/ 	.word	0x00002470


	//   ....[16]....
        /*0228*/ 	.word	0x000024e0


	//   ....[17]....
        /*022c*/ 	.word	0x00002540


	//   ....[18]....
        /*0230*/ 	.word	0x000025a0


	//   ....[19]....
        /*0234*/ 	.word	0x00002600


	//----- nvinfo : EIATTR_SYSCALL_OFFSETS
	.align		4
.L_17483:
        /*0238*/ 	.byte	0x04, 0x46
        /*023a*/ 	.short	(.L_17485 - .L_17484)


	//   ....[0]....
.L_17484:
        /*023c*/ 	.word	0x00002400


	//----- nvinfo : EIATTR_EXIT_INSTR_OFFSETS
	.align		4
.L_17485:
        /*0240*/ 	.byte	0x04, 0x1c
        /*0242*/ 	.short	(.L_17487 - .L_17486)


	//   ....[0]....
.L_17486:
        /*0244*/ 	.word	0x00000090


	//   ....[1]....
        /*0248*/ 	.word	0x00002050


	//   ....[2]....
        /*024c*/ 	.word	0x00002100


	//   ....[3]....
        /*0250*/ 	.word	0x000022d0


	//   ....[4]....
        /*0254*/ 	.word	0x00002410


	//----- nvinfo : EIATTR_CTAIDZ_USED
	.align		4
.L_17487:
        /*0258*/ 	.byte	0x01, 0x04
	.zero		2


	//----- nvinfo : EIATTR_CRS_STACK_SIZE
	.align		4
        /*025c*/ 	.byte	0x04, 0x1e
        /*025e*/ 	.short	(.L_17489 - .L_17488)
.L_17488:
        /*0260*/ 	.word	0x00000000
.L_17489:


//--------------------- .nv.info._ZN4vllm25paged_attention_v2_kernelIthLi256ELi32ELi128ELNS_18Fp8KVCacheDataTypeE1ELb1ELi512EEEvPfS2_PT_PKS3_PKT0_S9_ifPKiSB_iPKfiiiSD_SD_iiiii --------------------------
	.section	.nv.info._ZN4vllm25paged_attention_v2_kernelIthLi256ELi32ELi128ELNS_18Fp8KVCacheDataTypeE1ELb1ELi512EEEvPfS2_PT_PKS3_PKT0_S9_ifPKiSB_iPKfiiiSD_SD_iiiii,"",@"SHT_CUDA_INFO"
	.sectionflags	@""
	.align	4


	//----- nvinfo : EIATTR_CUDA_API_VERSION
	.align		4
        /*0000*/ 	.byte	0x04, 0x37
        /*0002*/ 	.short	(.L_17491 - .L_17490)
.L_17490:
        /*0004*/ 	.word	0x00000082


	//----- nvinfo : EIATTR_SW2861232_WAR
	.align		4
.L_17491:
        /*0008*/ 	.byte	0x01, 0x35
	.zero		2


	//----- nvinfo : EIATTR_PARAM_CBANK
	.align		4
        /*000c*/ 	.byte	0x04, 0x0a
        /*000e*/ 	.short	(.L_17493 - .L_17492)
	.align		4
.L_17492:
        /*0010*/ 	.word	index@(.nv.constant0._ZN4vllm25paged_attention_v2_kernelIthLi256ELi32ELi128ELNS_18Fp8KVCacheDataTypeE1ELb1ELi512EEEvPfS2_PT_PKS3_PKT0_S9_ifPKiSB_iPKfiiiSD_SD_iiiii)
        /*0014*/ 	.short	0x0160
        /*0016*/ 	.short	0x008c


	//----- nvinfo : EIATTR_CBANK_PARAM_SIZE
	.align		4
.L_17493:
        /*0018*/ 	.byte	0x03, 0x19
        /*001a*/ 	.short	0x008c


	//----- nvinfo : EIATTR_KPARAM_INFO
	.align		4
        /*001c*/ 	.byte	0x04, 0x17
        /*001e*/ 	.short	(.L_17495 - .L_17494)
.L_17494:
        /*0020*/ 	.word	0x00000000
        /*0024*/ 	.short	0x0015
        /*0026*/ 	.short	0x0088
        /*0028*/ 	.byte	0x00, 0xf0, 0x11, 0x00


	//----- nvinfo : EIATTR_KPARAM_INFO
	.align		4
.L_17495:
        /*002c*/ 	.byte	0x04, 0x17
        /*002e*/ 	.short	(.L_17497 - .L_17496)
.L_17496:
        /*0030*/ 	.word	0x00000000
        /*0034*/ 	.short	0x0014
        /*0036*/ 	.short	0x0084
        /*0038*/ 	.byte	0x00, 0xf0, 0x11, 0x00


	//----- nvinfo : EIATTR_KPARAM_INFO
	.align		4
.L_17497:
        /*003c*/ 	.byte	0x04, 0x17
        /*003e*/ 	.short	(.L_17499 - .L_17498)
.L_17498:
        /*0040*/ 	.word	0x00000000
        /*0044*/ 	.short	0x0013
        /*0046*/ 	.short	0x0080
        /*0048*/ 	.byte	0x00, 0xf0, 0x11, 0x00


	//----- nvinfo : EIATTR_KPARAM_INFO
	.align		4
.L_17499:
        /*004c*/ 	.byte	0x04, 0x17
        /*004e*/ 	.short	(.L_17501 - .L_17500)
.L_17500:
        /*0050*/ 	.word	0x00000000
        /*0054*/ 	.short	0x0012
        /*0056*/ 	.short	0x007c
        /*0058*/ 	.byte	0x00, 0xf0, 0x11, 0x00


	//----- nvinfo : EIATTR_KPARAM_INFO
	.align		4
.L_17501:
        /*005c*/ 	.byte	0x04, 0x17
        /*005e*/ 	.short	(.L_17503 - .L_17502)
.L_17502:
        /*0060*/ 	.word	0x00000000
        /*0064*/ 	.short	0x0011
        /*0066*/ 	.short	0x0078
        /*0068*/ 	.byte	0x00, 0xf0, 0x11, 0x00


	//----- nvinfo : EIATTR_KPARAM_INFO
	.align		4
.L_17503:
        /*006c*/ 	.byte	0x04, 0x17
        /*006e*/ 	.short	(.L_17505 - .L_17504)
.L_17504:
        /*0070*/ 	.word	0x00000000
        /*0074*/ 	.short	0x0010
        /*0076*/ 	.short	0x0070
        /*0078*/ 	.byte	0x00, 0xf0, 0x21, 0x00


	//----- nvinfo : EIATTR_KPARAM_INFO
	.align		4
.L_17505:
        /*007c*/ 	.byte	0x04, 0x17
        /*007e*/ 	.short	(.L_17507 - .L_17506)
.L_17506:
        /*0080*/ 	.word	0x00000000
        /*0084*/ 	.short	0x000f
        /*0086*/ 	.short	0x0068
        /*0088*/ 	.byte	0x00, 0xf0, 0x21, 0x00


	//----- nvinfo : EIATTR_KPARAM_INFO
	.align		4
.L_17507:
        /*008c*/ 	.byte	0x04, 0x17
        /*008e*/ 	.short	(.L_17509 - .L_17508)
.L_17508:
        /*0090*/ 	.word	0x00000000
        /*0094*/ 	.short	0x000e
        /*0096*/ 	.short	0x0060
        /*0098*/ 	.byte	0x00, 0xf0, 0x11, 0x00


	//----- nvinfo : EIATTR_KPARAM_INFO
	.align		4
.L_17509:
        /*009c*/ 	.byte	0x04, 0x17
        /*009e*/ 	.short	(.L_17511 - .L_17510)
.L_17510:
        /*00a0*/ 	.word	0x00000000
        /*00a4*/ 	.short	0x000d
        /*00a6*/ 	.short	0x005c
        /*00a8*/ 	.byte	0x00, 0xf0, 0x11, 0x00


	//----- nvinfo : EIATTR_KPARAM_INFO
	.align		4
.L_17511:
        /*00ac*/ 	.byte	0x04, 0x17
        /*00ae*/ 	.short	(.L_17513 - .L_17512)
.L_17512:
        /*00b0*/ 	.word	0x00000000
        /*00b4*/ 	.short	0x000c
        /*00b6*/ 	.short	0x0058
        /*00b8*/ 	.byte	0x00, 0xf0, 0x11, 0x00


	//----- nvinfo : EIATTR_KPARAM_INFO
	.align		4
.L_17513:
        /*00bc*/ 	.byte	0x04, 0x17
        /*00be*/ 	.short	(.L_17515 - .L_17514)
.L_17514:
        /*00c0*/ 	.word	0x00000000
        /*00c4*/ 	.short	0x000b
        /*00c6*/ 	.short	0x0050
        /*00c8*/ 	.byte	0x00, 0xf0, 0x21, 0x00


	//----- nvinfo : EIATTR_KPARAM_INFO
	.align		4
.L_17515:
        /*00cc*/ 	.byte	0x04, 0x17
        /*00ce*/ 	.short	(.L_17517 - .L_17516)
.L_17516:
        /*00d0*/ 	.word	0x00000000
        /*00d4*/ 	.short	0x000a
        /*00d6*/ 	.short	0x0048
        /*00d8*/ 	.byte	0x00, 0xf0, 0x11, 0x00


	//----- nvinfo : EIATTR_KPARAM_INFO
	.align		4
.L_17517:
        /*00dc*/ 	.byte	0x04, 0x17
        /*00de*/ 	.short	(.L_17519 - .L_17518)
.L_17518:
        /*00e0*/ 	.word	0x00000000
        /*00e4*/ 	.short	0x0009
        /*00e6*/ 	.short	0x0040
        /*00e8*/ 	.byte	0x00, 0xf0, 0x21, 0x00


	//----- nvinfo : EIATTR_KPARAM_INFO
	.align		4
.L_17519:
        /*00ec*/ 	.byte	0x04, 0x17
        /*00ee*/ 	.short	(.L_17521 - .L_17520)
.L_17520:
        /*00f0*/ 	.word	0x00000000
        /*00f4*/ 	.short	0x0008
        /*00f6*/ 	.short	0x0038
        /*00f8*/ 	.byte	0x00, 0xf0, 0x21, 0x00


	//----- nvinfo : EIATTR_KPARAM_INFO
	.align		4
.L_17521:
        /*00fc*/ 	.byte	0x04, 0x17
        /*00fe*/ 	.short	(.L_17523 - .L_17522)
.L_17522:
        /*0100*/ 	.word	0x00000000
        /*0104*/ 	.short	0x0007
        /*0106*/ 	.short	0x0034
        /*0108*/ 	.byte	0x00, 0xf0, 0x11, 0x00


	//----- nvinfo : EIATTR_KPARAM_INFO
	.align		4
.L_17523:
        /*010c*/ 	.byte	0x04, 0x17
        /*010e*/ 	.short	(.L_17525 - .L_17524)
.L_17524:
        /*0110*/ 	.word	0x00000000
        /*0114*/ 	.short	0x0006
        /*0116*/ 	.short	0x0030
        /*0118*/ 	.byte	0x00, 0xf0, 0x11, 0x00


	//----- nvinfo : EIATTR_KPARAM_INFO
	.align		4
.L_17525:
        /*011c*/ 	.byte	0x04, 0x17
        /*011e*/ 	.short	(.L_17527 - .L_17526)
.L_17526:
        /*0120*/ 	.word	0x00000000
        /*0124*/ 	.short	0x0005
        /*0126*/ 	.short	0x0028
        /*0128*/ 	.byte	0x00, 0xf0, 0x21, 0x00


	//----- nvinfo : EIATTR_KPARAM_INFO
	.align		4
.L_17527:
        /*012c*/ 	.byte	0x04, 0x17
        /*012e*/ 	.short	(.L_17529 - .L_17528)
.L_17528:
        /*0130*/ 	.word	0x00000000
        /*0134*/ 	.short	0x0004
        /*0136*/ 	.short	0x0020
        /*0138*/ 	.byte	0x00, 0xf0, 0x21, 0x00


	//----- nvinfo : EIATTR_KPARAM_INFO
	.align		4
.L_17529:
        /*013c*/ 	.byte	0x04, 0x17
        /*013e*/ 	.short	(.L_17531 - .L_17530)
.L_17530:
        /*0140*/ 	.word	0x00000000
        /*0144*/ 	.short	0x0003
        /*0146*/ 	.short	0x0018
        /*0148*/ 	.byte	0x00, 0xf0, 0x21, 0x00


	//----- nvinfo : EIATTR_KPARAM_INFO
	.align		4
.L_17531:
        /*014c*/ 	.byte	0x04, 0x17
        /*014e*/ 	.short	(.L_17533 - .L_17532)
.L_17532:
        /*0150*/ 	.word	0x00000000
        /*0154*/ 	.short	0x0002
        /*0156*/ 	.short	0x0010
        /*0158*/ 	.byte	0x00, 0xf0, 0x21, 0x00


	//----- nvinfo : EIATTR_KPARAM_INFO
	.align		4
.L_17533:
        /*015c*/ 	.byte	0x04, 0x17
        /*015e*/ 	.short	(.L_17535 - .L_17534)
.L_17534:
        /*0160*/ 	.word	0x00000000
        /*0164*/ 	.short	0x0001
        /*0166*/ 	.short	0x0008
        /*0168*/ 	.byte	0x00, 0xf0, 0x21, 0x00


	//----- nvinfo : EIATTR_KPARAM_INFO
	.align		4
.L_17535:
        /*016c*/ 	.byte	0x04, 0x17
        /*016e*/ 	.short	(.L_17537 - .L_17536)
.L_17536:
        /*0170*/ 	.word	0x00000000
        /*0174*/ 	.short	0x0000
        /*0176*/ 	.short	0x0000
        /*0178*/ 	.byte	0x00, 0xf0, 0x21, 0x00


	//----- nvinfo : EIATTR_MAXREG_COUNT
	.align		4
.L_17537:
        /*017c*/ 	.byte	0x03, 0x1b
        /*017e*/ 	.short	0x00ff


	//----- nvinfo : EIATTR_NUM_BARRIERS
	.align		4
        /*0180*/ 	.byte	0x02, 0x4c
        /*0182*/ 	.byte	0x01
	.zero		1


	//----- nvinfo : EIATTR_EXTERNS
	.align		4
        /*0184*/ 	.byte	0x04, 0x0f
        /*0186*/ 	.short	(.L_17539 - .L_17538)


	//   ....[0]....
	.align		4
.L_17538:
        /*0188*/ 	.word	index@(__assertfail)


	//----- nvinfo : EIATTR_MERCURY_ISA_VERSION
	.align		4
.L_17539:
        /*018c*/ 	.byte	0x03, 0x5f
        /*018e*/ 	.short	0x0000


	//----- nvinfo : EIATTR_COOP_GROUP_MASK_REGIDS
	.align		4
        /*0190*/ 	.byte	0x04, 0x29
        /*0192*/ 	.short	(.L_17541 - .L_17540)


	//   ....[0]....
.L_17540:
        /*0194*/ 	.word	0xffffffff


	//   ....[1]....
        /*0198*/ 	.word	0xffffffff


	//   ....[2]....
        /*019c*/ 	.word	0xffffffff


	//   ....[3]....
        /*01a0*/ 	.word	0xffffffff


	//   ....[4]....
        /*01a4*/ 	.word	0xffffffff


	//   ....[5]....
        /*01a8*/ 	.word	0xffffffff


	//   ....[6]....
        /*01ac*/ 	.word	0xffffffff


	//   ....[7]....
        /*01b0*/ 	.word	0xffffffff


	//   ....[8]....
        /*01b4*/ 	.word	0xffffffff


	//   ....[9]....
        /*01b8*/ 	.word	0xffffffff


	//   ....[10]....
        /*01bc*/ 	.word	0xffffffff


	//   ....[11]....
        /*01c0*/ 	.word	0xffffffff


	//   ....[12]....
        /*01c4*/ 	.word	0xffffffff


	//   ....[13]....
        /*01c8*/ 	.word	0xffffffff


	//   ....[14]....
        /*01cc*/ 	.word	0xffffffff


	//   ....[15]....
        /*01d0*/ 	.word	0xffffffff


	//   ....[16]....
        /*01d4*/ 	.word	0xffffffff


	//   ....[17]....
        /*01d8*/ 	.word	0xffffffff


	//   ....[18]....
        /*01dc*/ 	.word	0xffffffff


	//   ....[19]....
        /*01e0*/ 	.word	0xffffffff


	//   ....[20]....
        /*01e4*/ 	.word	0xffffffff


	//   ....[21]....
        /*01e8*/ 	.word	0xffffffff


	//   ....[22]....
        /*01ec*/ 	.word	0xffffffff


	//   ....[23]....
        /*01f0*/ 	.word	0xffffffff


	//   ....[24]....
        /*01f4*/ 	.word	0xffffffff


	//   ....[25]....
        /*01f8*/ 	.word	0xffffffff


	//   ....[26]....
        /*01fc*/ 	.word	0xffffffff


	//   ....[27]....
        /*0200*/ 	.word	0xffffffff


	//   ....[28]....
        /*0204*/ 	.word	0xffffffff


	//   ....[29]....
        /*0208*/ 	.word	0xffffffff


	//   ....[30]....
        /*020c*/ 	.word	0xffffffff


	//   ....[31]....
        /*0210*/ 	.word	0xffffffff


	//   ....[32]....
        /*0214*/ 	.word	0xffffffff


	//   ....[33]....
        /*0218*/ 	.word	0xffffffff


	//   ....[34]....
        /*021c*/ 	.word	0xffffffff


	//   ....[35]....
        /*0220*/ 	.word	0xffffffff


	//   ....[36]....
        /*0224*/ 	.word	0xffffffff


	//   ....[37]....
        /*0228*/ 	.word	0xffffffff


	//   ....[38]....
        /*022c*/ 	.word	0xffffffff


	//   ....[39]....
        /*0230*/ 	.word	0xffffffff


	//   ....[40]....
        /*0234*/ 	.word	0xffffffff


	//   ....[41]....
        /*0238*/ 	.word	0xffffffff


	//   ....[42]....
        /*023c*/ 	.word	0xffffffff


	//   ....[43]....
        /*0240*/ 	.word	0xffffffff


	//   ....[44]....
        /*0244*/ 	.word	0xffffffff


	//   ....[45]....
        /*0248*/ 	.word	0xffffffff


	//   ....[46]....
        /*024c*/ 	.word	0xffffffff


	//   ....[47]....
        /*0250*/ 	.word	0xffffffff


	//   ....[48]....
        /*0254*/ 	.word	0xffffffff


	//   ....[49]....
        /*0258*/ 	.word	0xffffffff


	//   ....[50]....
        /*025c*/ 	.word	0xffffffff


	//   ....[51]....
        /*0260*/ 	.word	0xffffffff


	//   ....[52]....
        /*0264*/ 	.word	0xffffffff


	//   ....[53]....
        /*0268*/ 	.word	0xffffffff


	//   ....[54]....
        /*026c*/ 	.word	0xffffffff


	//   ....[55]....
        /*0270*/ 	.word	0xffffffff


	//   ....[56]....
        /*0274*/ 	.word	0xffffffff


	//   ....[57]....
        /*0278*/ 	.word	0xffffffff


	//   ....[58]....
        /*027c*/ 	.word	0xffffffff


	//   ....[59]....
        /*0280*/ 	.word	0xffffffff


	//   ....[60]....
        /*0284*/ 	.word	0xffffffff


	//   ....[61]....
        /*0288*/ 	.word	0xffffffff


	//   ....[62]....
        /*028c*/ 	.word	0xffffffff


	//   ....[63]....
        /*0290*/ 	.word	0xffffffff


	//   ....[64]....
        /*0294*/ 	.word	0xffffffff


	//   ....[65]....
        /*0298*/ 	.word	0xffffffff


	//   ....[66]....
        /*029c*/ 	.word	0xffffffff


	//   ....[67]....
        /*02a0*/ 	.word	0xffffffff


	//   ....[68]....
        /*02a4*/ 	.word	0xffffffff


	//   ....[69]....
        /*02a8*/ 	.word	0xffffffff


	//   ....[70]....
        /*02ac*/ 	.word	0xffffffff


	//   ....[71]....
        /*02b0*/ 	.word	0xffffffff


	//   ....[72]....
        /*02b4*/ 	.word	0xffffffff


	//   ....[73]....
        /*02b8*/ 	.word	0xffffffff


	//   ....[74]....
        /*02bc*/ 	.word	0xffffffff


	//   ....[75]....
        /*02c0*/ 	.word	0xffffffff


	//   ....[76]....
        /*02c4*/ 	.word	0xffffffff


	//   ....[77]....
        /*02c8*/ 	.word	0xffffffff


	//   ....[78]....
        /*02cc*/ 	.word	0xffffffff


	//   ....[79]....
        /*02d0*/ 	.word	0xffffffff


	//   ....[80]....
        /*02d4*/ 	.word	0xffffffff


	//   ....[81]....
        /*02d8*/ 	.word	0xffffffff


	//   ....[82]....
        /*02dc*/ 	.word	0xffffffff


	//   ....[83]....
        /*02e0*/ 	.word	0xffffffff


	//   ....[84]....
        /*02e4*/ 	.word	0xffffffff


	//----- nvinfo : EIATTR_COOP_GROUP_INSTR_OFFSETS
	.align		4
.L_17541:
        /*02e8*/ 	.byte	0x04, 0x28
        /*02ea*/ 	.short	(.L_17543 - .L_17542)


	//   ....[0]....
.L_17542:
        /*02ec*/ 	.word	0x00000b20


	//   ....[1]....
        /*02f0*/ 	.word	0x00000b40


	//   ....[2]....
        /*02f4*/ 	.word	0x00000b60


	//   ....[3]....
        /*02f8*/ 	.word	0x00000b80


	//   ....[4]....
        /*02fc*/ 	.word	0x00000c30


	//   ....[5]....
        /*0300*/ 	.word	0x00000c50


	//   ....[6]....
        /*0304*/ 	.word	0x00000c70


	//   ....[7]....
        /*0308*/ 	.word	0x00001aa0


	//   ....[8]....
        /*030c*/ 	.word	0x00001b00


	//   ....[9]....
        /*0310*/ 	.word	0x00001b30


	//   ....[10]....
        /*0314*/ 	.word	0x00001b50


	//   ....[11]....
        /*0318*/ 	.word	0x00001b70


	//   ....[12]....
        /*031c*/ 	.word	0x00001bc0


	//   ....[13]....
        /*0320*/ 	.word	0x00001be0


	//   ....[14]....
        /*0324*/ 	.word	0x00001c00


	//   ....[15]....
        /*0328*/ 	.word	0x00002a10


	//   ....[16]....
        /*032c*/ 	.word	0x00004c00


	//   ....[17]....
        /*0330*/ 	.word	0x00004c80


	//   ....[18]....
        /*0334*/ 	.word	0x00004ce0


	//   ....[19]....
        /*0338*/ 	.word	0x00004d40


	//   ....[20]....
        /*033c*/ 	.word	0x00004da0


	//   ....[21]....
        /*0340*/ 	.word	0x00004e20


	//   ....[22]....
        /*0344*/ 	.word	0x00004e90


	//   ....[23]....
        /*0348*/ 	.word	0x00004f00


	//   ....[24]....
        /*034c*/ 	.word	0x00004f60


	//   ....[25]....
        /*0350*/ 	.word	0x00004fd0


	//   ....[26]....
        /*0354*/ 	.word	0x00005030


	//   ....[27]....
        /*0358*/ 	.word	0x000050a0


	//   ....[28]....
        /*035c*/ 	.word	0x00005100


	//   ....[29]....
        /*0360*/ 	.word	0x00005170


	//   ....[30]....
        /*0364*/ 	.word	0x000051d0


	//   ....[31]....
        /*0368*/ 	.word	0x00005240


	//   ....[32]....
        /*036c*/ 	.word	0x000052a0


	//   ....[33]....
        /*0370*/ 	.word	0x00005310


	//   ....[34]....
        /*0374*/ 	.word	0x00005370


	//   ....[35]....
        /*0378*/ 	.word	0x000053e0


	//   ....[36]....
        /*037c*/ 	.word	0x00005440


	//   ....[37]....
        /*0380*/ 	.word	0x000054b0


	//   ....[38]....
        /*0384*/ 	.word	0x00005510


	//   ....[39]....
        /*0388*/ 	.word	0x00005580


	//   ....[40]....
        /*038c*/ 	.word	0x000055e0


	//   ....[41]....
        /*0390*/ 	.word	0x00005650


	//   ....[42]....
        /*0394*/ 	.word	0x000056b0


	//   ....[43]....
        /*0398*/ 	.word	0x00005720


	//   ....[44]....
        /*039c*/ 	.word	0x00005780


	//   ....[45]....
        /*03a0*/ 	.word	0x000057f0


	//   ....[46]....
        /*03a4*/ 	.word	0x00005850


	//   ....[47]....
        /*03a8*/ 	.word	0x000058c0


	//   ....[48]....
        /*03ac*/ 	.word	0x00005920


	//   ....[49]....
        /*03b0*/ 	.word	0x00005990


	//   ....[50]....
        /*03b4*/ 	.word	0x000059f0


	//   ....[51]....
        /*03b8*/ 	.word	0x00005a60


	//   ....[52]....
        /*03bc*/ 	.word	0x00005ac0


	//   ....[53]....
        /*03c0*/ 	.word	0x00005b30


	//   ....[54]....
        /*03c4*/ 	.word	0x00005b90


	//   ....[55]....
        /*03c8*/ 	.word	0x00005c00


	//   ....[56]....
        /*03cc*/ 	.word	0x00005c60


	//   ....[57]....
        /*03d0*/ 	.word	0x00005cd0


	//   ....[58]....
        /*03d4*/ 	.word	0x00005d30


	//   ....[59]....
        /*03d8*/ 	.word	0x00005da0


	//   ....[60]....
        /*03dc*/ 	.word	0x00005e00


	//   ....[61]....
        /*03e0*/ 	.word	0x00005e70


	//   ....[62]....
        /*03e4*/ 	.word	0x00005ed0


	//   ....[63]....
        /*03e8*/ 	.word	0x00005f40


	//   ....[64]....
        /*03ec*/ 	.word	0x00005fa0


	//   ....[65]....
        /*03f0*/ 	.word	0x00006010


	//   ....[66]....
        /*03f4*/ 	.word	0x00006070


	//   ....[67]....
        /*03f8*/ 	.word	0x000060e0


	//   ....[68]....
        /*03fc*/ 	.word	0x00006140


	//   ....[69]....
        /*0400*/ 	.word	0x000061b0


	//   ....[70]....
        /*0404*/ 	.word	0x00006210


	//   ....[71]....
        /*0408*/ 	.word	0x00006280


	//   ....[72]....
        /*040c*/ 	.word	0x000062e0


	//   ....[73]....
        /*0410*/ 	.word	0x00006350


	//   ....[74]....
        /*0414*/ 	.word	0x000063b0


	//   ....[75]....
        /*0418*/ 	.word	0x00006420


	//   ....[76]....
        /*041c*/ 	.word	0x00006480


	//   ....[77]....
        /*0420*/ 	.word	0x000064f0


	//   ....[78]....
        /*0424*/ 	.word	0x00006550


	//   ....[79]....
        /*0428*/ 	.word	0x000065c0


	//   ....[80]....
        /*042c*/ 	.word	0x00006620


	//   ....[81]....
        /*0430*/ 	.word	0x00006690


	//   ....[82]....
        /*0434*/ 	.word	0x000066f0


	//   ....[83]....
        /*0438*/ 	.word	0x00006760


	//   ....[84]....
        /*043c*/ 	.word	0x000067c0


	//----- nvinfo : EIATTR_SYSCALL_OFFSETS
	.align		4
.L_17543:
        /*0440*/ 	.byte	0x04, 0x46
        /*0442*/ 	.short	(.L_17545 - .L_17544)


	//   ....[0]....
.L_17544:
        /*0444*/ 	.word	0x00004a60


	//   ....[1]....
        /*0448*/ 	.word	0x00004b90


	//----- nvinfo : EIATTR_EXIT_INSTR_OFFSETS
	.align		4
.L_17545:
        /*044c*/ 	.byte	0x04, 0x1c
        /*044e*/ 	.short	(.L_17547 - .L_17546)


	//   ....[0]....
.L_17546:
        /*0450*/ 	.word	0x00000090


	//   ....[1]....
        /*0454*/ 	.word	0x000039f0


	//   ....[2]....
        /*0458*/ 	.word	0x00003a00


	//   ....[3]....
        /*045c*/ 	.word	0x00004930


	//   ....[4]....
        /*0460*/ 	.word	0x00004ba0


	//----- nvinfo : EIATTR_CTAIDZ_USED
	.align		4
.L_17547:
        /*0464*/ 	.byte	0x01, 0x04
	.zero		2


	//----- nvinfo : EIATTR_CRS_STACK_SIZE
	.align		4
        /*0468*/ 	.byte	0x04, 0x1e
        /*046a*/ 	.short	(.L_17549 - .L_17548)
.L_17548:
        /*046c*/ 	.word	0x00000000
.L_17549:


//--------------------- .nv.info._ZN4vllm25paged_attention_v2_kernelIthLi192ELi32ELi128ELNS_18Fp8KVCacheDataTypeE1ELb1ELi512EEEvPfS2_PT_PKS3_PKT0_S9_ifPKiSB_iPKfiiiSD_SD_iiiii --------------------------
	.section	.nv.info._ZN4vllm25paged_attention_v2_kernelIthLi192ELi32ELi128ELNS_18Fp8KVCacheDataTypeE1ELb1ELi512EEEvPfS2_PT_PKS3_PKT0_S9_ifPKiSB_iPKfiiiSD_SD_iiiii,"",@"SHT_CUDA_INFO"
	.sectionflags	@""
	.align	4


	//----- nvinfo : EIATTR_CUDA_API_VERSION
	.align		4
        /*0000*/ 	.byte	0x04, 0x37
        /*0002*/ 	.short	(.L_17551 - .L_17550)
.L_17550:
        /*0004*/ 	.word	0x00000082


	//----- nvinfo : EIATTR_SW2861232_WAR
	.align		4
.L_17551:
        /*0008*/ 	.byte	0x01, 0x35
	.zero		2


	//----- nvinfo : EIATTR_PARAM_CBANK
	.align		4
        /*000c*/ 	.byte	0x04, 0x0a
        /*000e*/ 	.short	(.L_17553 - .L_17552)
	.align		4
.L_17552:
        /*0010*/ 	.word	index@(.nv.constant0._ZN4vllm25paged_attention_v2_kernelIthLi192ELi32ELi128ELNS_18Fp8KVCacheDataTypeE1ELb1ELi512EEEvPfS2_PT_PKS3_PKT0_S9_ifPKiSB_iPKfiiiSD_SD_iiiii)
        /*0014*/ 	.short	0x0160
        /*0016*/ 	.short	0x008c


	//----- nvinfo : EIATTR_CBANK_PARAM_SIZE
	.align		4
.L_17553:
        /*0018*/ 	.byte	0x03, 0x19
        /*001a*/ 	.short	0x008c


	//----- nvinfo : EIATTR_KPARAM_INFO
	.align		4
        /*001c*/ 	.byte	0x04, 0x17
        /*001e*/ 	.short	(.L_17555 - .L_17554)
.L_17554:
        /*0020*/ 	.word	0x00000000
        /*0024*/ 	.short	0x0015
        /*0026*/ 	.short	0x0088
        /*0028*/ 	.byte	0x00, 0xf0, 0x11, 0x00


	//----- nvinfo : EIATTR_KPARAM_INFO
	.align		4
.L_17555:
        /*002c*/ 	.byte	0x04, 0x17
        /*002e*/ 	.short	(.L_17557 - .L_17556)
.L_17556:
        /*0030*/ 	.word	0x00000000
        /*0034*/ 	.short	0x0014
        /*0036*/ 	.short	0x0084
        /*0038*/ 	.byte	0x00, 0xf0, 0x11, 0x00


	//----- nvinfo : EIATTR_KPARAM_INFO
	.align		4
.L_17557:
        /*003c*/ 	.byte	0x04, 0x17
        /*003e*/ 	.short	(.L_17559 - .L_17558)
.L_17558:
        /*0040*/ 	.word	0x00000000
        /*0044*/ 	.short	0x0013
        /*0046*/ 	.short	0x0080
        /*0048*/ 	.byte	0x00, 0xf0, 0x11, 0x00


	//----- nvinfo : EIATTR_KPARAM_INFO
	.align		4
.L_17559:
        /*004c*/ 	.byte	0x04, 0x17
        /*004e*/ 	.short	(.L_17561 - .L_17560)
.L_17560:
        /*0050*/ 	.word	0x00000000
        /*0054*/ 	.short	0x0012
        /*0056*/ 	.short	0x007c
        /*0058*/ 	.byte	0x00, 0xf0, 0x11, 0x00


	//----- nvinfo : EIATTR_KPARAM_INFO
	.align		4
.L_17561:
        /*005c*/ 	.byte	0x04, 0x17
        /*005e*/ 	.short	(.L_17563 - .L_17562)
.L_17562:
        /*0060*/ 	.word	0x00000000
        /*0064*/ 	.short	0x0011
        /*0066*/ 	.short	0x0078
        /*0068*/ 	.byte	0x00, 0xf0, 0x11, 0x00


	//----- nvinfo : EIATTR_KPARAM_INFO
	.align		4
.L_17563:
        /*006c*/ 	.byte	0x04, 0x17
        /*006e*/ 	.short	(.L_17565 - .L_17564)
.L_17564:
        /*0070*/ 	.word	0x00000000
        /*0074*/ 	.short	0x0010
        /*0076*/ 	.short	0x0070
        /*0078*/ 	.byte	0x00, 0xf0, 0x21, 0x00


	//----- nvinfo : EIATTR_KPARAM_INFO
	.align		4
.L_17565:
        /*007c*/ 	.byte	0x04, 0x17
        /*007e*/ 	.short	(.L_17567 - .L_17566)
.L_17566:
        /*0080*/ 	.word	0x00000000
        /*0084*/ 	.short	0x000f
        /*0086*/ 	.short	0x0068
        /*0088*/ 	.byte	0x00, 0xf0, 0x21, 0x00


	//----- nvinfo : EIATTR_KPARAM_INFO
	.align		4
.L_17567:
        /*008c*/ 	.byte	0x04, 0x17
        /*008e*/ 	.short	(.L_17569 - .L_17568)
.L_17568:
        /*0090*/ 	.word	0x00000000
        /*0094*/ 	.short	0x000e
        /*0096*/ 	.short	0x0060
        /*0098*/ 	.byte	0x00, 0xf0, 0x11, 0x00


	//----- nvinfo : EIATTR_KPARAM_INFO
	.align		4
.L_17569:
        /*009c*/ 	.byte	0x04, 0x17
        /*009e*/ 	.short	(.L_17571 - .L_17570)
.L_17570:
        /*00a0*/ 	.word	0x00000000
        /*00a4*/ 	.short	0x000d
        /*00a6*/ 	.short	0x005c
        /*00a8*/ 	.byte	0x00, 0xf0, 0x11, 0x00


	//----- nvinfo : EIATTR_KPARAM_INFO
	.align		4
.L_17571:
        /*00ac*/ 	.byte	0x04, 0x17
        /*00ae*/ 	.short	(.L_17573 - .L_17572)
.L_17572:
        /*00b0*/ 	.word	0x00000000
        /*00b4*/ 	.short	0x000c
        /*00b6*/ 	.short	0x0058
        /*00b8*/ 	.byte	0x00, 0xf0, 0x11, 0x00


	//----- nvinfo : EIATTR_KPARAM_INFO
	.align		4
.L_17573:
        /*00bc*/ 	.byte	0x04, 0x17
        /*00be*/ 	.short	(.L_17575 - .L_17574)
.L_17574:
        /*00c0*/ 	.word	0x00000000
        /*00c4*/ 	.short	0x000b
        /*00c6*/ 	.short	0x0050
        /*00c8*/ 	.byte	0x00, 0xf0, 0x21, 0x00


	//----- nvinfo : EIATTR_KPARAM_INFO
	.align		4
.L_17575:
        /*00cc*/ 	.byte	0x04, 0x17
        /*00ce*/ 	.short	(.L_17577 - .L_17576)
.L_17576:
        /*00d0*/ 	.word	0x00000000
        /*00d4*/ 	.short	0x000a
        /*00d6*/ 	.short	0x0048
        /*00d8*/ 	.byte	0x00, 0xf0, 0x11, 0x00


	//----- nvinfo : EIATTR_KPARAM_INFO
	.align		4
.L_17577:
        /*00dc*/ 	.byte	0x04, 0x17
        /*00de*/ 	.short	(.L_17579 - .L_17578)
.L_17578:
        /*00e0*/ 	.word	0x00000000
        /*00e4*/ 	.short	0x0009
        /*00e6*/ 	.short	0x0040
        /*00e8*/ 	.byte	0x00, 0xf0, 0x21, 0x00


	//----- nvinfo : EIATTR_KPARAM_INFO
	.align		4
.L_17579:
        /*00ec*/ 	.byte	0x04, 0x17
        /*00ee*/ 	.short	(.L_17581 - .L_17580)
.L_17580:
        /*00f0*/ 	.word	0x00000000
        /*00f4*/ 	.short	0x0008
        /*00f6*/ 	.short	0x0038
        /*00f8*/ 	.byte	0x00, 0xf0, 0x21, 0x00


	//----- nvinfo : EIATTR_KPARAM_INFO
	.align		4
.L_17581:
        /*00fc*/ 	.byte	0x04, 0x17
        /*00fe*/ 	.short	(.L_17583 - .L_17582)
.L_17582:
        /*0100*/ 	.word	0x00000000
        /*0104*/ 	.short	0x0007
        /*0106*/ 	.short	0x0034
        /*0108*/ 	.byte	0x00, 0xf0, 0x11, 0x00


	//----- nvinfo : EIATTR_KPARAM_INFO
	.align		4
.L_17583:
        /*010c*/ 	.byte	0x04, 0x17
        /*010e*/ 	.short	(.L_17585 - .L_17584)
.L_17584:
        /*0110*/ 	.word	0x00000000
        /*0114*/ 	.short	0x0006
        /*0116*/ 	.short	0x0030
        /*0118*/ 	.byte	0x00, 0xf0, 0x11, 0x00


	//----- nvinfo : EIATTR_KPARAM_INFO
	.align		4
.L_17585:
        /*011c*/ 	.byte	0x04, 0x17
        /*011e*/ 	.short	(.L_17587 - .L_17586)
.L_17586:
        /*0120*/ 	.word	0x00000000
        /*0124*/ 	.short	0x0005
        /*0126*/ 	.short	0x0028
        /*0128*/ 	.byte	0x00, 0xf0, 0x21, 0x00


	//----- nvinfo : EIATTR_KPARAM_INFO
	.align		4
.L_17587:
        /*012c*/ 	.byte	0x04, 0x17
        /*012e*/ 	.short	(.L_17589 - .L_17588)
.L_17588:
        /*0130*/ 	.word	0x00000000
        /*0134*/ 	.short	0x0004
        /*0136*/ 	.short	0x0020
        /*0138*/ 	.byte	0x00, 0xf0, 0x21, 0x00


	//----- nvinfo : EIATTR_KPARAM_INFO
	.align		4
.L_17589:
        /*013c*/ 	.byte	0x04, 0x17
        /*013e*/ 	.short	(.L_17591 - .L_17590)
.L_17590:
        /*0140*/ 	.word	0x00000000
        /*0144*/ 	.short	0x0003
        /*0146*/ 	.short	0x0018
        /*0148*/ 	.byte	0x00, 0xf0, 0x21, 0x00


	//----- nvinfo : EIATTR_KPARAM_INFO
	.align		4
.L_17591:
        /*014c*/ 	.byte	0x04, 0x17
        /*014e*/ 	.short	(.L_17593 - .L_17592)
.L_17592:
        /*0150*/ 	.word	0x00000000
        /*0154*/ 	.short	0x0002
        /*0156*/ 	.short	0x0010
        /*0158*/ 	.byte	0x00, 0xf0, 0x21, 0x00


	//----- nvinfo : EIATTR_KPARAM_INFO
	.align		4
.L_17593:
        /*015c*/ 	.byte	0x04, 0x17
        /*015e*/ 	.short	(.L_17595 - .L_17594)
.L_17594:
        /*0160*/ 	.word	0x00000000
        /*0164*/ 	.short	0x0001
        /*0166*/ 	.short	0x0008
        /*0168*/ 	.byte	0x00, 0xf0, 0x21, 0x00


	//----- nvinfo : EIATTR_KPARAM_INFO
	.align		4
.L_17595:
        /*016c*/ 	.byte	0x04, 0x17
        /*016e*/ 	.short	(.L_17597 - .L_17596)
.L_17596:
        /*0170*/ 	.word	0x00000000
        /*0174*/ 	.short	0x0000
        /*0176*/ 	.short	0x0000
        /*0178*/ 	.byte	0x00, 0xf0, 0x21, 0x00


	//----- nvinfo : EIATTR_MAXREG_COUNT
	.align		4
.L_17597:
        /*017c*/ 	.byte	0x03, 0x1b
        /*017e*/ 	.short	0x00ff


	//----- nvinfo : EIATTR_NUM_BARRIERS
	.align		4
        /*0180*/ 	.byte	0x02, 0x4c
        /*0182*/ 	.byte	0x01
	.zero		1


	//----- nvinfo : EIATTR_EXTERNS
	.align		4
        /*0184*/ 	.byte	0x04, 0x0f
        /*0186*/ 	.short	(.L_17599 - .L_17598)


	//   ....[0]....
	.align		4
.L_17598:
        /*0188*/ 	.word	index@(__assertfail)


	//----- nvinfo : EIATTR_MERCURY_ISA_VERSION
	.align		4
.L_17599:
        /*018c*/ 	.byte	0x03, 0x5f
        /*018e*/ 	.short	0x0000


	//----- nvinfo : EIATTR_COOP_GROUP_MASK_REGIDS
	.align		4
        /*0190*/ 	.byte	0x04, 0x29
        /*0192*/ 	.short	(.L_17601 - .L_17600)


	//   ....[0]....
.L_17600:
        /*0194*/ 	.word	0xffffffff


	//   ....[1]....
        /*0198*/ 	.word	0xffffffff


	//   ....[2]....
        /*019c*/ 	.word	0xffffffff


	//   ....[3]....
        /*01a0*/ 	.word	0xffffffff


	//   ....[4]....
        /*01a4*/ 	.word	0xffffffff


	//   ....[5]....
        /*01a8*/ 	.word	0xffffffff


	//   ....[6]....
        /*01ac*/ 	.word	0xffffffff


	//   ....[7]....
        /*01b0*/ 	.word	0xffffffff


	//   ....[8]....
        /*01b4*/ 	.word	0xffffffff


	//   ....[9]....
        /*01b8*/ 	.word	0xffffffff


	//   ....[10]....
        /*01bc*/ 	.word	0xffffffff


	//   ....[11]....
        /*01c0*/ 	.word	0xffffffff


	//   ....[12]....
        /*01c4*/ 	.word	0xffffffff


	//   ....[13]....
        /*01c8*/ 	.word	0xffffffff


	//   ....[14]....
        /*01cc*/ 	.word	0xffffffff


	//   ....[15]....
        /*01d0*/ 	.word	0xffffffff


	//   ....[16]....
        /*01d4*/ 	.word	0xffffffff


	//   ....[17]....
        /*01d8*/ 	.word	0xffffffff


	//   ....[18]....
        /*01dc*/ 	.word	0xffffffff


	//   ....[19]....
        /*01e0*/ 	.word	0xffffffff


	//   ....[20]....
        /*01e4*/ 	.word	0xffffffff


	//   ....[21]....
        /*01e8*/ 	.word	0xffffffff


	//   ....[22]....
        /*01ec*/ 	.word	0xffffffff


	//   ....[23]....
        /*01f0*/ 	.word	0xffffffff


	//   ....[24]....
        /*01f4*/ 	.word	0xffffffff


	//   ....[25]....
        /*01f8*/ 	.word	0xffffffff


	//   ....[26]....
        /*01fc*/ 	.word	0xffffffff


	//   ....[27]....
        /*0200*/ 	.word	0xffffffff


	//   ....[28]....
        /*0204*/ 	.word	0xffffffff


	//   ....[29]....
        /*0208*/ 	.word	0xffffffff


	//   ....[30]....
        /*020c*/ 	.word	0xffffffff


	//   ....[31]....
        /*0210*/ 	.word	0xffffffff


	//   ....[32]....
        /*0214*/ 	.word	0xffffffff


	//   ....[33]....
        /*0218*/ 	.word	0xffffffff


	//   ....[34]....
        /*021c*/ 	.word	0xffffffff


	//   ....[35]....
        /*0220*/ 	.word	0xffffffff


	//   ....[36]....
        /*0224*/ 	.word	0xffffffff


	//   ....[37]....
        /*0228*/ 	.word	0xffffffff


	//   ....[38]....
        /*022c*/ 	.word	0xffffffff


	//   ....[39]....
        /*0230*/ 	.word	0xffffffff


	//   ....[40]....
        /*0234*/ 	.word	0xffffffff


	//   ....[41]....
        /*0238*/ 	.word	0xffffffff


	//   ....[42]....
        /*023c*/ 	.word	0xffffffff


	//   ....[43]....
        /*0240*/ 	.word	0xffffffff


	//   ....[44]....
        /*0244*/ 	.word	0xffffffff


	//   ....[45]....
        /*0248*/ 	.word	0xffffffff


	//   ....[46]....
        /*024c*/ 	.word	0xffffffff


	//   ....[47]....
        /*0250*/ 	.word	0xffffffff


	//   ....[48]....
        /*0254*/ 	.word	0xffffffff


	//   ....[49]....
        /*0258*/ 	.word	0xffffffff


	//   ....[50]....
        /*025c*/ 	.word	0xffffffff


	//   ....[51]....
        /*0260*/ 	.word	0xffffffff


	//   ....[52]....
        /*0264*/ 	.word	0xffffffff


	//   ....[53]....
        /*0268*/ 	.word	0xffffffff


	//   ....[54]....
        /*026c*/ 	.word	0xffffffff


	//   ....[55]....
        /*0270*/ 	.word	0xffffffff


	//   ....[56]....
        /*0274*/ 	.word	0xffffffff


	//   ....[57]....
        /*0278*/ 	.word	0xffffffff


	//   ....[58]....
        /*027c*/ 	.word	0xffffffff


	//   ....[59]....
        /*0280*/ 	.word	0xffffffff


	//   ....[60]....
        /*0284*/ 	.word	0xffffffff


	//   ....[61]....
        /*0288*/ 	.word	0xffffffff


	//   ....[62]....
        /*028c*/ 	.word	0xffffffff


	//   ....[63]....
        /*0290*/ 	.word	0xffffffff


	//   ....[64]....
        /*0294*/ 	.word	0xffffffff


	//   ....[65]....
        /*0298*/ 	.word	0xffffffff


	//   ....[66]....
        /*029c*/ 	.word	0xffffffff


	//   ....[67]....
        /*02a0*/ 	.word	0xffffffff


	//   ....[68]....
        /*02a4*/ 	.word	0xffffffff


	//----- nvinfo : EIATTR_COOP_GROUP_INSTR_OFFSETS
	.align		4
.L_17601:
        /*02a8*/ 	.byte	0x04, 0x28
        /*02aa*/ 	.short	(.L_17603 - .L_17602)


	//   ....[0]....
.L_17602:
        /*02ac*/ 	.word	0x00000b20


	//   ....[1]....
        /*02b0*/ 	.word	0x00000b40


	//   ....[2]....
        /*02b4*/ 	.word	0x00000b60


	//   ....[3]....
        /*02b8*/ 	.word	0x00000b80


	//   ....[4]....
        /*02bc*/ 	.word	0x00000c30


	//   ....[5]....
        /*02c0*/ 	.word	0x00000c50


	//   ....[6]....
        /*02c4*/ 	.word	0x00000c70


	//   ....[7]....
        /*02c8*/ 	.word	0x00001aa0


	//   ....[8]....
        /*02cc*/ 	.word	0x00001b00


	//   ....[9]....
        /*02d0*/ 	.word	0x00001b30


	//   ....[10]....
        /*02d4*/ 	.word	0x00001b50


	//   ....[11]....
        /*02d8*/ 	.word	0x00001b70


	//   ....[12]....
        /*02dc*/ 	.word	0x00001bc0


	//   ....[13]....
        /*02e0*/ 	.word	0x00001be0


	//   ....[14]....
        /*02e4*/ 	.word	0x00001c00


	//   ....[15]....
        /*02e8*/ 	.word	0x00002a00


	//   ....[16]....
        /*02ec*/ 	.word	0x00004490


	//   ....[17]....
        /*02f0*/ 	.word	0x00004500


	//   ....[18]....
        /*02f4*/ 	.word	0x00004560


	//   ....[19]....
        /*02f8*/ 	.word	0x000045c0


	//   ....[20]....
        /*02fc*/ 	.word	0x00004630


	//   ....[21]....
        /*0300*/ 	.word	0x000046b0


	//   ....[22]....
        /*0304*/ 	.word	0x00004720


	//   ....[23]....
        /*0308*/ 	.word	0x00004790


	//   ....[24]....
        /*030c*/ 	.word	0x000047f0


	//   ....[25]....
        /*0310*/ 	.word	0x00004860


	//   ....[26]....
        /*0314*/ 	.word	0x000048c0


	//   ....[27]....
        /*0318*/ 	.word	0x00004930


	//   ....[28]....
        /*031c*/ 	.word	0x00004990


	//   ....[29]....
        /*0320*/ 	.word	0x00004a00


	//   ....[30]....
        /*0324*/ 	.word	0x00004a60


	//   ....[31]....
        /*0328*/ 	.word	0x00004ad0


	//   ....[32]....
        /*032c*/ 	.word	0x00004b30


	//   ....[33]....
        /*0330*/ 	.word	0x00004ba0


	//   ....[34]....
        /*0334*/ 	.word	0x00004c00


	//   ....[35]....
        /*0338*/ 	.word	0x00004c70


	//   ....[36]....
        /*033c*/ 	.word	0x00004cd0


	//   ....[37]....
        /*0340*/ 	.word	0x00004d40


	//   ....[38]....
        /*0344*/ 	.word	0x00004da0


	//   ....[39]....
        /*0348*/ 	.word	0x00004e10


	//   ....[40]....
        /*034c*/ 	.word	0x00004e70


	//   ....[41]....
        /*0350*/ 	.word	0x00004ee0


	//   ....[42]....
        /*0354*/ 	.word	0x00004f40


	//   ....[43]....
        /*0358*/ 	.word	0x00004fb0


	//   ....[44]....
        /*035c*/ 	.word	0x00005010


	//   ....[45]....
        /*0360*/ 	.word	0x00005080


	//   ....[46]....
        /*0364*/ 	.word	0x000050e0


	//   ....[47]....
        /*0368*/ 	.word	0x00005150


	//   ....[48]....
        /*036c*/ 	.word	0x000051b0


	//   ....[49]....
        /*0370*/ 	.word	0x00005220


	//   ....[50]....
        /*0374*/ 	.word	0x00005280


	//   ....[51]....
        /*0378*/ 	.word	0x000052f0


	//   ....[52]....
        /*037c*/ 	.word	0x00005350


	//   ....[53]....
        /*0380*/ 	.word	0x000053c0


	//   ....[54]....
        /*0384*/ 	.word	0x00005420


	//   ....[55]....
        /*0388*/ 	.word	0x00005490


	//   ....[56]....
        /*038c*/ 	.word	0x000054f0


	//   ....[57]....
        /*0390*/ 	.word	0x00005560


	//   ....[58]....
        /*0394*/ 	.word	0x000055c0


	//   ....[59]....
        /*0398*/ 	.word	0x00005630


	//   ....[60]....
        /*039c*/ 	.word	0x00005690


	//   ....[61]....
        /*03a0*/ 	.word	0x00005700


	//   ....[62]....
        /*03a4*/ 	.word	0x00005760


	//   ....[63]....
        /*03a8*/ 	.word	0x000057d0


	//   ....[64]....
        /*03ac*/ 	.word	0x00005830


	//   ....[65]....
        /*03b0*/ 	.word	0x000058a0


	//   ....[66]....
        /*03b4*/ 	.word	0x00005900


	//   ....[67]....
        /*03b8*/ 	.word	0x00005970


	//   ....[68]....
        /*03bc*/ 	.word	0x000059d0


	//----- nvinfo : EIATTR_SYSCALL_OFFSETS
	.align		4
.L_17603:
        /*03c0*/ 	.byte	0x04, 0x46
        /*03c2*/ 	.short	(.L_17605 - .L_17604)


	//   ....[0]....
.L_17604:
        /*03c4*/ 	.word	0x000042f0


	//   ....[1]....
        /*03c8*/ 	.word	0x00004420


	//----- nvinfo : EIATTR_EXIT_INSTR_OFFSETS
	.align		4
.L_17605:
        /*03cc*/ 	.byte	0x04, 0x1c
        /*03ce*/ 	.short	(.L_17607 - .L_17606)


	//   ....[0]....
.L_17606:
        /*03d0*/ 	.word	0x00000090


	//   ....[1]....
        /*03d4*/ 	.word	0x00003620


	//   ....[2]....
        /*03d8*/ 	.word	0x00003680


	//   ....[3]....
        /*03dc*/ 	.word	0x000041c0


	//   ....[4]....
        /*03e0*/ 	.word	0x00004430


	//----- nvinfo : EIATTR_CTAIDZ_USED
	.align		4
.L_17607:
        /*03e4*/ 	.byte	0x01, 0x04
	.zero		2


	//----- nvinfo : EIATTR_CRS_STACK_SIZE
	.align		4
        /*03e8*/ 	.byte	0x04, 0x1e
        /*03ea*/ 	.short	(.L_17609 - .L_17608)
.L_17608:
        /*03ec*/ 	.word	0x00000000
.L_17609:


//--------------------- .nv.info._ZN4vllm25paged_attention_v2_kernelIthLi128ELi32ELi128ELNS_18Fp8KVCacheDataTypeE1ELb1ELi512EEEvPfS2_PT_PKS3_PKT0_S9_ifPKiSB_iPKfiiiSD_SD_iiiii --------------------------
	.section	.nv.info._ZN4vllm25paged_attention_v2_kernelIthLi128ELi32ELi128ELNS_18Fp8KVCacheDataTypeE1ELb1ELi512EEEvPfS2_PT_PKS3_PKT0_S9_ifPKiSB_iPKfiiiSD_SD_iiiii,"",@"SHT_CUDA_INFO"
	.sectionflags	@""
	.align	4


	//----- nvinfo : EIATTR_CUDA_API_VERSION
	.align		4
        /*0000*/ 	.byte	0x04, 0x37
        /*0002*/ 	.short	(.L_17611 - .L_17610)
.L_17610:
        /*0004*/ 	.word	0x00000082


	//----- nvinfo : EIATTR_SW2861232_WAR
	.align		4
.L_17611:
        /*0008*/ 	.byte	0x01, 0x35
	.zero		2


	//----- nvinfo : EIATTR_PARAM_CBANK
	.align		4
        /*000c*/ 	.byte	0x04, 0x0a
        /*000e*/ 	.short	(.L_17613 - .L_17612)
	.align		4
.L_17612:
        /*0010*/ 	.word	index@(.nv.constant0._ZN4vllm25paged_attention_v2_kernelIthLi128ELi32ELi128ELNS_18Fp8KVCacheDataTypeE1ELb1ELi512EEEvPfS2_PT_PKS3_PKT0_S9_ifPKiSB_iPKfiiiSD_SD_iiiii)
        /*0014*/ 	.short	0x0160
        /*0016*/ 	.short	0x008c


	//----- nvinfo : EIATTR_CBANK_PARAM_SIZE
	.align		4
.L_17613:
        /*0018*/ 	.byte	0x03, 0x19
        /*001a*/ 	.short	0x008c


	//----- nvinfo : EIATTR_KPARAM_INFO
	.align		4
        /*001c*/ 	.byte	0x04, 0x17
        /*001e*/ 	.short	(.L_17615 - .L_17614)
.L_17614:
        /*0020*/ 	.word	0x00000000
        /*0024*/ 	.short	0x0015
        /*0026*/ 	.short	0x0088
        /*0028*/ 	.byte	0x00, 0xf0, 0x11, 0x00


	//----- nvinfo : EIATTR_KPARAM_INFO
	.align		4
.L_17615:
        /*002c*/ 	.byte	0x04, 0x17
        /*002e*/ 	.short	(.L_17617 - .L_17616)
.L_17616:
        /*0030*/ 	.word	0x00000000
        /*0034*/ 	.short	0x0014
        /*0036*/ 	.short	0x0084
        /*0038*/ 	.byte	0x00, 0xf0, 0x11, 0x00


	//----- nvinfo : EIATTR_KPARAM_INFO
	.align		4
.L_17617:
        /*003c*/ 	.byte	0x04, 0x17
        /*003e*/ 	.short	(.L_17619 - .L_17618)
.L_17618:
        /*0040*/ 	.word	0x00000000
        /*0044*/ 	.short	0x0013
        /*0046*/ 	.short	0x0080
        /*0048*/ 	.byte	0x00, 0xf0, 0x11, 0x00


	//----- nvinfo : EIATTR_KPARAM_INFO
	.align		4
.L_17619:
        /*004c*/ 	.byte	0x04, 0x17
        /*004e*/ 	.short	(.L_17621 - .L_17620)
.L_17620:
        /*0050*/ 	.word	0x00000000
        /*0054*/ 	.short	0x0012
        /*0056*/ 	.short	0x007c
        /*0058*/ 	.byte	0x00, 0xf0, 0x11, 0x00


	//----- nvinfo : EIATTR_KPARAM_INFO
	.align		4
.L_17621:
        /*005c*/ 	.byte	0x04, 0x17
        /*005e*/ 	.short	(.L_17623 - .L_17622)
.L_17622:
        /*0060*/ 	.word	0x00000000
        /*0064*/ 	.short	0x0011
        /*0066*/ 	.short	0x0078
        /*0068*/ 	.byte	0x00, 0xf0, 0x11, 0x00


	//----- nvinfo : EIATTR_KPARAM_INFO
	.align		4
.L_17623:
        /*006c*/ 	.byte	0x04, 0x17
        /*006e*/ 	.short	(.L_17625 - .L_17624)
.L_17624:
        /*0070*/ 	.word	0x00000000
        /*0074*/ 	.short	0x0010
        /*0076*/ 	.short	0x0070
        /*0078*/ 	.byte	0x00, 0xf0, 0x21, 0x00


	//----- nvinfo : EIATTR_KPARAM_INFO
	.align		4
.L_17625:
        /*007c*/ 	.byte	0x04, 0x17
        /*007e*/ 	.short	(.L_17627 - .L_17626)
.L_17626:
        /*0080*/ 	.word	0x00000000
        /*0084*/ 	.short	0x000f
        /*0086*/ 	.short	0x0068
        /*0088*/ 	.byte	0x00, 0xf0, 0x21, 0x00


	//----- nvinfo : EIATTR_KPARAM_INFO
	.align		4
.L_17627:
        /*008c*/ 	.byte	0x04, 0x17
        /*008e*/ 	.short	(.L_17629 - .L_17628)
.L_17628:
        /*0090*/ 	.word	0x00000000
        /*0094*/ 	.short	0x000e
        /*0096*/ 	.short	0x0060
        /*0098*/ 	.byte	0x00, 0xf0, 0x11, 0x00


	//----- nvinfo : EIATTR_KPARAM_INFO
	.align		4
.L_17629:
        /*009c*/ 	.byte	0x04, 0x17
        /*009e*/ 	.short	(.L_17631 - .L_17630)
.L_17630:
        /*00a0*/ 	.word	0x00000000
        /*00a4*/ 	.short	0x000d
        /*00a6*/ 	.short	0x005c
        /*00a8*/ 	.byte	0x00, 0xf0, 0x11, 0x00


	//----- nvinfo : EIATTR_KPARAM_INFO
	.align		4
.L_17631:
        /*00ac*/ 	.byte	0x04, 0x17
        /*00ae*/ 	.short	(.L_17633 - .L_17632)
.L_17632:
        /*00b0*/ 	.word	0x00000000
        /*00b4*/ 	.short	0x000c
        /*00b6*/ 	.short	0x0058
        /*00b8*/ 	.byte	0x00, 0xf0, 0x11, 0x00


	//----- nvinfo : EIATTR_KPARAM_INFO
	.align		4
.L_17633:
        /*00bc*/ 	.byte	0x04, 0x17
        /*00be*/ 	.short	(.L_17635 - .L_17634)
.L_17634:
        /*00c0*/ 	.word	0x00000000
        /*00c4*/ 	.short	0x000b
        /*00c6*/ 	.short	0x0050
        /*00c8*/ 	.byte	0x00, 0xf0, 0x21, 0x00


	//----- nvinfo : EIATTR_KPARAM_INFO
	.align		4
.L_17635:
        /*00cc*/ 	.byte	0x04, 0x17
        /*00ce*/ 	.short	(.L_17637 - .L_17636)
.L_17636:
        /*00d0*/ 	.word	0x00000000
        /*00d4*/ 	.short	0x000a
        /*00d6*/ 	.short	0x0048
        /*00d8*/ 	.byte	0x00, 0xf0, 0x11, 0x00


	//----- nvinfo : EIATTR_KPARAM_INFO
	.align		4
.L_17637:
        /*00dc*/ 	.byte	0x04, 0x17
        /*00de*/ 	.short	(.L_17639 - .L_17638)
.L_17638:
        /*00e0*/ 	.word	0x00000000
        /*00e4*/ 	.short	0x0009
        /*00e6*/ 	.short	0x0040
        /*00e8*/ 	.byte	0x00, 0xf0, 0x21, 0x00


	//----- nvinfo : EIATTR_KPARAM_INFO
	.align		4
.L_17639:
        /*00ec*/ 	.byte	0x04, 0x17
        /*00ee*/ 	.short	(.L_17641 - .L_17640)
.L_17640:
        /*00f0*/ 	.word	0x00000000
        /*00f4*/ 	.short	0x0008
        /*00f6*/ 	.short	0x0038
        /*00f8*/ 	.byte	0x00, 0xf0, 0x21, 0x00


	//----- nvinfo : EIATTR_KPARAM_INFO
	.align		4
.L_17641:
        /*00fc*/ 	.byte	0x04, 0x17
        /*00fe*/ 	.short	(.L_17643 - .L_17642)
.L_17642:
        /*0100*/ 	.word	0x00000000
        /*0104*/ 	.short	0x0007
        /*0106*/ 	.short	0x0034
        /*0108*/ 	.byte	0x00, 0xf0, 0x11, 0x00


	//----- nvinfo : EIATTR_KPARAM_INFO
	.align		4
.L_17643:
        /*010c*/ 	.byte	0x04, 0x17
        /*010e*/ 	.short	(.L_17645 - .L_17644)
.L_17644:
        /*0110*/ 	.word	0x00000000
        /*0114*/ 	.short	0x0006
        /*0116*/ 	.short	0x0030
        /*0118*/ 	.byte	0x00, 0xf0, 0x11, 0x00


	//----- nvinfo : EIATTR_KPARAM_INFO
	.align		4
.L_17645:
        /*011c*/ 	.byte	0x04, 0x17
        /*011e*/ 	.short	(.L_17647 - .L_17646)
.L_17646:
        /*0120*/ 	.word	0x00000000
        /*0124*/ 	.short	0x0005
        /*0126*/ 	.short	0x0028
        /*0128*/ 	.byte	0x00, 0xf0, 0x21, 0x00


	//----- nvinfo : EIATTR_KPARAM_INFO
	.align		4
.L_17647:
        /*012c*/ 	.byte	0x04, 0x17
        /*012e*/ 	.short	(.L_17649 - .L_17648)
.L_17648:
        /*0130*/ 	.word	0x00000000
        /*0134*/ 	.short	0x0004
        /*0136*/ 	.short	0x0020
        /*0138*/ 	.byte	0x00, 0xf0, 0x21, 0x00


	//----- nvinfo : EIATTR_KPARAM_INFO
	.align		4
.L_17649:
        /*013c*/ 	.byte	0x04, 0x17
        /*013e*/ 	.short	(.L_17651 - .L_17650)
.L_17650:
        /*0140*/ 	.word	0x00000000
        /*0144*/ 	.short	0x0003
        /*0146*/ 	.short	0x0018
        /*0148*/ 	.byte	0x00, 0xf0, 0x21, 0x00


	//----- nvinfo : EIATTR_KPARAM_INFO
	.align		4
.L_17651:
        /*014c*/ 	.byte	0x04, 0x17
        /*014e*/ 	.short	(.L_17653 - .L_17652)
.L_17652:
        /*0150*/ 	.word	0x00000000
        /*0154*/ 	.short	0x0002
        /*0156*/ 	.short	0x0010
        /*0158*/ 	.byte	0x00, 0xf0, 0x21, 0x00


	//----- nvinfo : EIATTR_KPARAM_INFO
	.align		4
.L_17653:
        /*015c*/ 	.byte	0x04, 0x17
        /*015e*/ 	.short	(.L_17655 - .L_17654)
.L_17654:
        /*0160*/ 	.word	0x00000000
        /*0164*/ 	.short	0x0001
        /*0166*/ 	.short	0x0008
        /*0168*/ 	.byte	0x00, 0xf0, 0x21, 0x00


	//----- nvinfo : EIATTR_KPARAM_INFO
	.align		4
.L_17655:
        /*016c*/ 	.byte	0x04, 0x17
        /*016e*/ 	.short	(.L_17657 - .L_17656)
.L_17656:
        /*0170*/ 	.word	0x00000000
        /*0174*/ 	.short	0x0000
        /*0176*/ 	.short	0x0000
        /*0178*/ 	.byte	0x00, 0xf0, 0x21, 0x00


	//----- nvinfo : EIATTR_MAXREG_COUNT
	.align		4
.L_17657:
        /*017c*/ 	.byte	0x03, 0x1b
        /*017e*/ 	.short	0x00ff


	//----- nvinfo : EIATTR_NUM_BARRIERS
	.align		4
        /*0180*/ 	.byte	0x02, 0x4c
        /*0182*/ 	.byte	0x01
	.zero		1


	//----- nvinfo : EIATTR_EXTERNS
	.align		4
        /*0184*/ 	.byte	0x04, 0x0f
        /*0186*/ 	.short	(.L_17659 - .L_17658)


	//   ....[0]....
	.align		4
.L_17658:
        /*0188*/ 	.word	index@(__assertfail)


	//----- nvinfo : EIATTR_MERCURY_ISA_VERSION
	.align		4
.L_17659:
        /*018c*/ 	.byte	0x03, 0x5f
        /*018e*/ 	.short	0x0000


	//----- nvinfo : EIATTR_COOP_GROUP_MASK_REGIDS
	.align		4
        /*0190*/ 	.byte	0x04, 0x29
        /*0192*/ 	.short	(.L_17661 - .L_17660)


	//   ....[0]....
.L_17660:
        /*0194*/ 	.word	0xffffffff


	//   ....[1]....
        /*0198*/ 	.word	0xffffffff


	//   ....[2]....
        /*019c*/ 	.word	0xffffffff


	//   ....[3]....
        /*01a0*/ 	.word	0xffffffff


	//   ....[4]....
        /*01a4*/ 	.word	0xffffffff


	//   ....[5]....
        /*01a8*/ 	.word	0xffffffff


	//   ....[6]....
        /*01ac*/ 	.word	0xffffffff


	//   ....[7]....
        /*01b0*/ 	.word	0xffffffff


	//   ....[8]....
        /*01b4*/ 	.word	0xffffffff


	//   ....[9]....
        /*01b8*/ 	.word	0xffffffff


	//   ....[10]....
        /*01bc*/ 	.word	0xffffffff


	//   ....[11]....
        /*01c0*/ 	.word	0xffffffff


	//   ....[12]....
        /*01c4*/ 	.word	0xffffffff


	//   ....[13]....
        /*01c8*/ 	.word	0xffffffff


	//   ....[14]....
        /*01cc*/ 	.word	0xffffffff


	//   ....[15]....
        /*01d0*/ 	.word	0xffffffff


	//   ....[16]....
        /*01d4*/ 	.word	0xffffffff


	//   ....[17]....
        /*01d8*/ 	.word	0xffffffff


	//   ....[18]....
        /*01dc*/ 	.word	0xffffffff


	//   ....[19]....
        /*01e0*/ 	.word	0xffffffff


	//   ....[20]....
        /*01e4*/ 	.word	0xffffffff


	//   ....[21]....
        /*01e8*/ 	.word	0xffffffff


	//   ....[22]....
        /*01ec*/ 	.word	0xffffffff


	//   ....[23]....
        /*01f0*/ 	.word	0xffffffff


	//   ....[24]....
        /*01f4*/ 	.word	0xffffffff


	//   ....[25]....
        /*01f8*/ 	.word	0xffffffff


	//   ....[26]....
        /*01fc*/ 	.word	0xffffffff


	//   ....[27]....
        /*0200*/ 	.word	0xffffffff


	//   ....[28]....
        /*0204*/ 	.word	0xffffffff


	//   ....[29]....
        /*0208*/ 	.word	0xffffffff


	//   ....[30]....
        /*020c*/ 	.word	0xffffffff


	//   ....[31]....
        /*0210*/ 	.word	0xffffffff


	//   ....[32]....
        /*0214*/ 	.word	0xffffffff


	//   ....[33]....
        /*0218*/ 	.word	0xffffffff


	//   ....[34]....
        /*021c*/ 	.word	0xffffffff


	//   ....[35]....
        /*0220*/ 	.word	0xffffffff


	//   ....[36]....
        /*0224*/ 	.word	0xffffffff


	//   ....[37]....
        /*0228*/ 	.word	0xffffffff


	//   ....[38]....
        /*022c*/ 	.word	0xffffffff


	//   ....[39]....
        /*0230*/ 	.word	0xffffffff


	//   ....[40]....
        /*0234*/ 	.word	0xffffffff


	//   ....[41]....
        /*0238*/ 	.word	0xffffffff


	//   ....[42]....
        /*023c*/ 	.word	0xffffffff


	//   ....[43]....
        /*0240*/ 	.word	0xffffffff


	//   ....[44]....
        /*0244*/ 	.word	0xffffffff


	//   ....[45]....
        /*0248*/ 	.word	0xffffffff


	//   ....[46]....
        /*024c*/ 	.word	0xffffffff


	//   ....[47]....
        /*0250*/ 	.word	0xffffffff


	//   ....[48]....
        /*0254*/ 	.word	0xffffffff


	//   ....[49]....
        /*0258*/ 	.word	0xffffffff


	//   ....[50]....
        /*025c*/ 	.word	0xffffffff


	//   ....[51]....
        /*0260*/ 	.word	0xffffffff


	//   ....[52]....
        /*0264*/ 	.word	0xffffffff


	//----- nvinfo : EIATTR_COOP_GROUP_INSTR_OFFSETS
	.align		4
.L_17661:
        /*0268*/ 	.byte	0x04, 0x28
        /*026a*/ 	.short	(.L_17663 - .L_17662)


	//   ....[0]....
.L_17662:
        /*026c*/ 	.word	0x00000b20


	//   ....[1]....
        /*0270*/ 	.word	0x00000b40


	//   ....[2]....
        /*0274*/ 	.word	0x00000b60


	//   ....[3]....
        /*0278*/ 	.word	0x00000b80


	//   ....[4]....
        /*027c*/ 	.word	0x00000c30


	//   ....[5]....
        /*0280*/ 	.word	0x00000c50


	//   ....[6]....
        /*0284*/ 	.word	0x00000c70


	//   ....[7]....
        /*0288*/ 	.word	0x00001aa0


	//   ....[8]....
        /*028c*/ 	.word	0x00001b00


	//   ....[9]....
        /*0290*/ 	.word	0x00001b30


	//   ....[10]....
        /*0294*/ 	.word	0x00001b50


	//   ....[11]....
        /*0298*/ 	.word	0x00001b70


	//   ....[12]....
        /*029c*/ 	.word	0x00001bc0


	//   ....[13]....
        /*02a0*/ 	.word	0x00001be0


	//   ....[14]....
        /*02a4*/ 	.word	0x00001c00


	//   ....[15]....
        /*02a8*/ 	.word	0x00002a00


	//   ....[16]....
        /*02ac*/ 	.word	0x00003da0


	//   ....[17]....
        /*02b0*/ 	.word	0x00003e10


	//   ....[18]....
        /*02b4*/ 	.word	0x00003e70


	//   ....[19]....
        /*02b8*/ 	.word	0x00003ed0


	//   ....[20]....
        /*02bc*/ 	.word	0x00003f40


	//   ....[21]....
        /*02c0*/ 	.word	0x00003fc0


	//   ....[22]....
        /*02c4*/ 	.word	0x00004030


	//   ....[23]....
        /*02c8*/ 	.word	0x000040a0


	//   ....[24]....
        /*02cc*/ 	.word	0x00004100


	//   ....[25]....
        /*02d0*/ 	.word	0x00004170


	//   ....[26]....
        /*02d4*/ 	.word	0x000041d0


	//   ....[27]....
        /*02d8*/ 	.word	0x00004240


	//   ....[28]....
        /*02dc*/ 	.word	0x000042a0


	//   ....[29]....
        /*02e0*/ 	.word	0x00004310


	//   ....[30]....
        /*02e4*/ 	.word	0x00004370


	//   ....[31]....
        /*02e8*/ 	.word	0x000043e0


	//   ....[32]....
        /*02ec*/ 	.word	0x00004440


	//   ....[33]....
        /*02f0*/ 	.word	0x000044b0


	//   ....[34]....
        /*02f4*/ 	.word	0x00004510


	//   ....[35]....
        /*02f8*/ 	.word	0x00004580


	//   ....[36]....
        /*02fc*/ 	.word	0x000045e0


	//   ....[37]....
        /*0300*/ 	.word	0x00004650


	//   ....[38]....
        /*0304*/ 	.word	0x000046b0


	//   ....[39]....
        /*0308*/ 	.word	0x00004720


	//   ....[40]....
        /*030c*/ 	.word	0x00004780


	//   ....[41]....
        /*0310*/ 	.word	0x000047f0


	//   ....[42]....
        /*0314*/ 	.word	0x00004850


	//   ....[43]....
        /*0318*/ 	.word	0x000048c0


	//   ....[44]....
        /*031c*/ 	.word	0x00004920


	//   ....[45]....
        /*0320*/ 	.word	0x00004990


	//   ....[46]....
        /*0324*/ 	.word	0x000049f0


	//   ....[47]....
        /*0328*/ 	.word	0x00004a60


	//   ....[48]....
        /*032c*/ 	.word	0x00004ac0


	//   ....[49]....
        /*0330*/ 	.word	0x00004b30


	//   ....[50]....
        /*0334*/ 	.word	0x00004b90


	//   ....[51]....
        /*0338*/ 	.word	0x00004c00


	//   ....[52]....
        /*033c*/ 	.word	0x00004c60


	//----- nvinfo : EIATTR_SYSCALL_OFFSETS
	.align		4
.L_17663:
        /*0340*/ 	.byte	0x04, 0x46
        /*0342*/ 	.short	(.L_17665 - .L_17664)


	//   ....[0]....
.L_17664:
        /*0344*/ 	.word	0x00003c00


	//   ....[1]....
        /*0348*/ 	.word	0x00003d30


	//----- nvinfo : EIATTR_EXIT_INSTR_OFFSETS
	.align		4
.L_17665:
        /*034c*/ 	.byte	0x04, 0x1c
        /*034e*/ 	.short	(.L_17667 - .L_17666)


	//   ....[0]....
.L_17666:
        /*0350*/ 	.word	0x00000090


	//   ....[1]....
        /*0354*/ 	.word	0x000032e0


	//   ....[2]....
        /*0358*/ 	.word	0x00003390


	//   ....[3]....
        /*035c*/ 	.word	0x00003ad0


	//   ....[4]....
        /*0360*/ 	.word	0x00003d40


	//----- nvinfo : EIATTR_CTAIDZ_USED
	.align		4
.L_17667:
        /*0364*/ 	.byte	0x01, 0x04
	.zero		2


	//----- nvinfo : EIATTR_CRS_STACK_SIZE
	.align		4
        /*0368*/ 	.byte	0x04, 0x1e
        /*036a*/ 	.short	(.L_17669 - .L_17668)
.L_17668:
        /*036c*/ 	.word	0x00000000
.L_17669:


//--------------------- .nv.info._ZN4vllm25paged_attention_v2_kernelIthLi120ELi32ELi128ELNS_18Fp8KVCacheDataTypeE1ELb1ELi512EEEvPfS2_PT_PKS3_PKT0_S9_ifPKiSB_iPKfiiiSD_SD_iiiii --------------------------
	.section	.nv.info._ZN4vllm25paged_attention_v2_kernelIthLi120ELi32ELi128ELNS_18Fp8KVCacheDataTypeE1ELb1ELi512EEEvPfS2_PT_PKS3_PKT0_S9_ifPKiSB_iPKfiiiSD_SD_iiiii,"",@"SHT_CUDA_INFO"
	.sectionflags	@""
	.align	4


	//----- nvinfo : EIATTR_CUDA_API_VERSION
	.align		4
        /*0000*/ 	.byte	0x04, 0x37
        /*0002*/ 	.short	(.L_17671 - .L_17670)
.L_17670:
        /*0004*/ 	.word	0x00000082


	//----- nvinfo : EIATTR_SW2861232_WAR
	.align		4
.L_17671:
        /*0008*/ 	.byte	0x01, 0x35
	.zero		2


	//----- nvinfo : EIATTR_PARAM_CBANK
	.align		4
        /*000c*/ 	.byte	0x04, 0x0a
        /*000e*/ 	.short	(.L_17673 - .L_17672)
	.align		4
.L_17672:
        /*0010*/ 	.word	index@(.nv.constant0._ZN4vllm25paged_attention_v2_kernelIthLi120ELi32ELi128ELNS_18Fp8KVCacheDataTypeE1ELb1ELi512EEEvPfS2_PT_PKS3_PKT0_S9_ifPKiSB_iPKfiiiSD_SD_iiiii)
        /*0014*/ 	.short	0x0160
        /*0016*/ 	.short	0x008c


	//----- nvinfo : EIATTR_CBANK_PARAM_SIZE
	.align		4
.L_17673:
        /*0018*/ 	.byte	0x03, 0x19
        /*001a*/ 	.short	0x008c


	//----- nvinfo : EIATTR_KPARAM_INFO
	.align		4
        /*001c*/ 	.byte	0x04, 0x17
        /*001e*/ 	.short	(.L_17675 - .L_17674)
.L_17674:
        /*0020*/ 	.word	0x00000000
        /*0024*/ 	.short	0x0015
        /*0026*/ 	.short	0x0088
        /*0028*/ 	.byte	0x00, 0xf0, 0x11, 0x00


	//----- nvinfo : EIATTR_KPARAM_INFO
	.align		4
.L_17675:
        /*002c*/ 	.byte	0x04, 0x17
        /*002e*/ 	.short	(.L_17677 - .L_17676)
.L_17676:
        /*0030*/ 	.word	0x00000000
        /*0034*/ 	.short	0x0014
        /*0036*/ 	.short	0x0084
        /*0038*/ 	.byte	0x00, 0xf0, 0x11, 0x00


	//----- nvinfo : EIATTR_KPARAM_INFO
	.align		4
.L_17677:
        /*003c*/ 	.byte	0x04, 0x17
        /*003e*/ 	.short	(.L_17679 - .L_17678)
.L_17678:
        /*0040*/ 	.word	0x00000000
        /*0044*/ 	.short	0x0013
        /*0046*/ 	.short	0x0080
        /*0048*/ 	.byte	0x00, 0xf0, 0x11, 0x00


	//----- nvinfo : EIATTR_KPARAM_INFO
	.align		4
.L_17679:
        /*004c*/ 	.byte	0x04, 0x17
        /*004e*/ 	.short	(.L_17681 - .L_17680)
.L_17680:
        /*0050*/ 	.word	0x00000000
        /*0054*/ 	.short	0x0012
        /*0056*/ 	.short	0x007c
        /*0058*/ 	.byte	0x00, 0xf0, 0x11, 0x00


	//----- nvinfo : EIATTR_KPARAM_INFO
	.align		4
.L_17681:
        /*005c*/ 	.byte	0x04, 0x17
        /*005e*/ 	.short	(.L_17683 - .L_17682)
.L_17682:
        /*0060*/ 	.word	0x00000000
        /*0064*/ 	.short	0x0011
        /*0066*/ 	.short	0x0078
        /*0068*/ 	.byte	0x00, 0xf0, 0x11, 0x00


	//----- nvinfo : EIATTR_KPARAM_INFO
	.align		4
.L_17683:
        /*006c*/ 	.byte	0x04, 0x17
        /*006e*/ 	.short	(.L_17685 - .L_17684)
.L_17684:
        /*0070*/ 	.word	0x00000000
        /*0074*/ 	.short	0x0010
        /*0076*/ 	.short	0x0070
        /*0078*/ 	.byte	0x00, 0xf0, 0x21, 0x00


	//----- nvinfo : EIATTR_KPARAM_INFO
	.align		4
.L_17685:
        /*007c*/ 	.byte	0x04, 0x17
        /*007e*/ 	.short	(.L_17687 - .L_17686)
.L_17686:
        /*0080*/ 	.word	0x00000000
        /*0084*/ 	.short	0x000f
        /*0086*/ 	.short	0x0068
        /*0088*/ 	.byte	0x00, 0xf0, 0x21, 0x00


	//----- nvinfo : EIATTR_KPARAM_INFO
	.align		4
.L_17687:
        /*008c*/ 	.byte	0x04, 0x17
        /*008e*/ 	.short	(.L_17689 - .L_17688)
.L_17688:
        /*0090*/ 	.word	0x00000000
        /*0094*/ 	.short	0x000e
        /*0096*/ 	.short	0x0060
        /*0098*/ 	.byte	0x00, 0xf0, 0x11, 0x00


	//----- nvinfo : EIATTR_KPARAM_INFO
	.align		4
.L_17689:
        /*009c*/ 	.byte	0x04, 0x17
        /*009e*/ 	.short	(.L_17691 - .L_17690)
.L_17690:
        /*00a0*/ 	.word	0x00000000
        /*00a4*/ 	.short	0x000d
        /*00a6*/ 	.short	0x005c
        /*00a8*/ 	.byte	0x00, 0xf0, 0x11, 0x00


	//----- nvinfo : EIATTR_KPARAM_INFO
	.align		4
.L_17691:
        /*00ac*/ 	.byte	0x04, 0x17
        /*00ae*/ 	.short	(.L_17693 - .L_17692)
.L_17692:
        /*00b0*/ 	.word	0x00000000
        /*00b4*/ 	.short	0x000c
        /*00b6*/ 	.short	0x0058
        /*00b8*/ 	.byte	0x00, 0xf0, 0x11, 0x00


	//----- nvinfo : EIATTR_KPARAM_INFO
	.align		4
.L_17693:
        /*00bc*/ 	.byte	0x04, 0x17
        /*00be*/ 	.short	(.L_17695 - .L_17694)
.L_17694:
        /*00c0*/ 	.word	0x00000000
        /*00c4*/ 	.short	0x000b
        /*00c6*/ 	.short	0x0050
        /*00c8*/ 	.byte	0x00, 0xf0, 0x21, 0x00


	//----- nvinfo : EIATTR_KPARAM_INFO
	.align		4
.L_17695:
        /*00cc*/ 	.byte	0x04, 0x17
        /*00ce*/ 	.short	(.L_17697 - .L_17696)
.L_17696:
        /*00d0*/ 	.word	0x00000000
        /*00d4*/ 	.short	0x000a
        /*00d6*/ 	.short	0x0048
        /*00d8*/ 	.byte	0x00, 0xf0, 0x11, 0x00


	//----- nvinfo : EIATTR_KPARAM_INFO
	.align		4
.L_17697:
        /*00dc*/ 	.byte	0x04, 0x17
        /*00de*/ 	.short	(.L_17699 - .L_17698)
.L_17698:
        /*00e0*/ 	.word	0x00000000
        /*00e4*/ 	.short	0x0009
        /*00e6*/ 	.short	0x0040
        /*00e8*/ 	.byte	0x00, 0xf0, 0x21, 0x00


	//----- nvinfo : EIATTR_KPARAM_INFO
	.align		4
.L_17699:
        /*00ec*/ 	.byte	0x04, 0x17
        /*00ee*/ 	.short	(.L_17701 - .L_17700)
.L_17700:
        /*00f0*/ 	.word	0x00000000
        /*00f4*/ 	.short	0x0008
        /*00f6*/ 	.short	0x0038
        /*00f8*/ 	.byte	0x00, 0xf0, 0x21, 0x00


	//----- nvinfo : EIATTR_KPARAM_INFO
	.align		4
.L_17701:
        /*00fc*/ 	.byte	0x04, 0x17
        /*00fe*/ 	.short	(.L_17703 - .L_17702)
.L_17702:
        /*0100*/ 	.word	0x00000000
        /*0104*/ 	.short	0x0007
        /*0106*/ 	.short	0x0034
        /*0108*/ 	.byte	0x00, 0xf0, 0x11, 0x00


	//----- nvinfo : EIATTR_KPARAM_INFO
	.align		4
.L_17703:
        /*010c*/ 	.byte	0x04, 0x17
        /*010e*/ 	.short	(.L_17705 - .L_17704)
.L_17704:
        /*0110*/ 	.word	0x00000000
        /*0114*/ 	.short	0x0006
        /*0116*/ 	.short	0x0030
        /*0118*/ 	.byte	0x00, 0xf0, 0x11, 0x00


	//----- nvinfo : EIATTR_KPARAM_INFO
	.align		4
.L_17705:
        /*011c*/ 	.byte	0x04, 0x17
        /*011e*/ 	.short	(.L_17707 - .L_17706)
.L_17706:
        /*0120*/ 	.word	0x00000000
        /*0124*/ 	.short	0x0005
        /*0126*/ 	.short	0x0028
        /*0128*/ 	.byte	0x00, 0xf0, 0x21, 0x00


	//----- nvinfo : EIATTR_KPARAM_INFO
	.align		4
.L_17707:
        /*012c*/ 	.byte	0x04, 0x17
        /*012e*/ 	.short	(.L_17709 - .L_17708)
.L_17708:
        /*0130*/ 	.word	0x00000000
        /*0134*/ 	.short	0x0004
        /*0136*/ 	.short	0x0020
        /*0138*/ 	.byte	0x00, 0xf0, 0x21, 0x00


	//----- nvinfo : EIATTR_KPARAM_INFO
	.align		4
.L_17709:
        /*013c*/ 	.byte	0x04, 0x17
        /*013e*/ 	.short	(.L_17711 - .L_17710)
.L_17710:
        /*0140*/ 	.word	0x00000000
        /*0144*/ 	.short	0x0003
        /*0146*/ 	.short	0x0018
        /*0148*/ 	.byte	0x00, 0xf0, 0x21, 0x00


	//----- nvinfo : EIATTR_KPARAM_INFO
	.align		4
.L_17711:
        /*014c*/ 	.byte	0x04, 0x17
        /*014e*/ 	.short	(.L_17713 - .L_17712)
.L_17712:
        /*0150*/ 	.word	0x00000000
        /*0154*/ 	.short	0x0002
        /*0156*/ 	.short	0x0010
        /*0158*/ 	.byte	0x00, 0xf0, 0x21, 0x00


	//----- nvinfo : EIATTR_KPARAM_INFO
	.align		4
.L_17713:
        /*015c*/ 	.byte	0x04, 0x17
        /*015e*/ 	.short	(.L_17715 - .L_17714)
.L_17714:
        /*0160*/ 	.word	0x00000000
        /*0164*/ 	.short	0x0001
        /*0166*/ 	.short	0x0008
        /*0168*/ 	.byte	0x00, 0xf0, 0x21, 0x00


	//----- nvinfo : EIATTR_KPARAM_INFO
	.align		4
.L_17715:
        /*016c*/ 	.byte	0x04, 0x17
        /*016e*/ 	.short	(.L_17717 - .L_17716)
.L_17716:
        /*0170*/ 	.word	0x00000000
        /*0174*/ 	.short	0x0000
        /*0176*/ 	.short	0x0000
        /*0178*/ 	.byte	0x00, 0xf0, 0x21, 0x00


	//----- nvinfo : EIATTR_MAXREG_COUNT
	.align		4
.L_17717:
        /*017c*/ 	.byte	0x03, 0x1b
        /*017e*/ 	.short	0x00ff


	//----- nvinfo : EIATTR_NUM_BARRIERS
	.align		4
        /*0180*/ 	.byte	0x02, 0x4c
        /*0182*/ 	.byte	0x01
	.zero		1


	//----- nvinfo : EIATTR_EXTERNS
	.align		4
        /*0184*/ 	.byte	0x04, 0x0f
        /*0186*/ 	.short	(.L_17719 - .L_17718)


	//   ....[0]....
	.align		4
.L_17718:
        /*0188*/ 	.word	index@(__assertfail)


	//----- nvinfo : EIATTR_MERCURY_ISA_VERSION
	.align		4
.L_17719:
        /*018c*/ 	.byte	0x03, 0x5f
        /*018e*/ 	.short	0x0000


	//----- nvinfo : EIATTR_COOP_GROUP_MASK_REGIDS
	.align		4
        /*0190*/ 	.byte	0x04, 0x29
        /*0192*/ 	.short	(.L_17721 - .L_17720)


	//   ....[0]....
.L_17720:
        /*0194*/ 	.word	0xffffffff


	//   ....[1]....
        /*0198*/ 	.word	0xffffffff


	//   ....[2]....
        /*019c*/ 	.word	0xffffffff


	//   ....[3]....
        /*01a0*/ 	.word	0xffffffff


	//   ....[4]....
        /*01a4*/ 	.word	0xffffffff


	//   ....[5]....
        /*01a8*/ 	.word	0xffffffff


	//   ....[6]....
        /*01ac*/ 	.word	0xffffffff


	//   ....[7]....
        /*01b0*/ 	.word	0xffffffff


	//   ....[8]....
        /*01b4*/ 	.word	0xffffffff


	//   ....[9]....
        /*01b8*/ 	.word	0xffffffff


	//   ....[10]....
        /*01bc*/ 	.word	0xffffffff


	//   ....[11]....
        /*01c0*/ 	.word	0xffffffff


	//   ....[12]....
        /*01c4*/ 	.word	0xffffffff


	//   ....[13]....
        /*01c8*/ 	.word	0xffffffff


	//   ....[14]....
        /*01cc*/ 	.word	0xffffffff


	//   ....[15]....
        /*01d0*/ 	.word	0xffffffff


	//   ....[16]....
        /*01d4*/ 	.word	0xffffffff


	//   ....[17]....
        /*01d8*/ 	.word	0xffffffff


	//   ....[18]....
        /*01dc*/ 	.word	0xffffffff


	//   ....[19]....
        /*01e0*/ 	.word	0xffffffff


	//   ....[20]....
        /*01e4*/ 	.word	0xffffffff


	//   ....[21]....
        /*01e8*/ 	.word	0xffffffff


	//   ....[22]....
        /*01ec*/ 	.word	0xffffffff


	//   ....[23]....
        /*01f0*/ 	.word	0xffffffff


	//   ....[24]....
        /*01f4*/ 	.word	0xffffffff


	//   ....[25]....
        /*01f8*/ 	.word	0xffffffff


	//   ....[26]....
        /*01fc*/ 	.word	0xffffffff


	//   ....[27]....
        /*0200*/ 	.word	0xffffffff


	//   ....[28]....
        /*0204*/ 	.word	0xffffffff


	//   ....[29]....
        /*0208*/ 	.word	0xffffffff


	//   ....[30]....
        /*020c*/ 	.word	0xffffffff


	//   ....[31]....
        /*0210*/ 	.word	0xffffffff


	//   ....[32]....
        /*0214*/ 	.word	0xffffffff


	//   ....[33]....
        /*0218*/ 	.word	0xffffffff


	//   ....[34]....
        /*021c*/ 	.word	0xffffffff


	//   ....[35]....
        /*0220*/ 	.word	0xffffffff


	//   ....[36]....
        /*0224*/ 	.word	0xffffffff


	//   ....[37]....
        /*0228*/ 	.word	0xffffffff


	//   ....[38]....
        /*022c*/ 	.word	0xffffffff


	//   ....[39]....
        /*0230*/ 	.word	0xffffffff


	//   ....[40]....
        /*0234*/ 	.word	0xffffffff


	//   ....[41]....
        /*0238*/ 	.word	0xffffffff


	//   ....[42]....
        /*023c*/ 	.word	0xffffffff


	//   ....[43]....
        /*0240*/ 	.word	0xffffffff


	//   ....[44]....
        /*0244*/ 	.word	0xffffffff


	//   ....[45]....
        /*0248*/ 	.word	0xffffffff


	//   ....[46]....
        /*024c*/ 	.word	0xffffffff


	//   ....[47]....
        /*0250*/ 	.word	0xffffffff


	//   ....[48]....
        /*0254*/ 	.word	0xffffffff


	//   ....[49]....
        /*0258*/ 	.word	0xffffffff


	//   ....[50]....
        /*025c*/ 	.word	0xffffffff


	//----- nvinfo : EIATTR_COOP_GROUP_INSTR_OFFSETS
	.align		4
.L_17721:
        /*0260*/ 	.byte	0x04, 0x28
        /*0262*/ 	.short	(.L_17723 - .L_17722)


	//   ....[0]....
.L_17722:
        /*0264*/ 	.word	0x00000b20


	//   ....[1]....
        /*0268*/ 	.word	0x00000b40


	//   ....[2]....
        /*026c*/ 	.word	0x00000b60


	//   ....[3]....
        /*0270*/ 	.word	0x00000b80


	//   ....[4]....
        /*0274*/ 	.word	0x00000c20


	//   ....[5]....
        /*0278*/ 	.word	0x00000c40


	//   ....[6]....
        /*027c*/ 	.word	0x00000c70


	//   ....[7]....
        /*0280*/ 	.word	0x00001aa0


	//   ....[8]....
        /*0284*/ 	.word	0x00001b00


	//   ....[9]....
        /*0288*/ 	.word	0x00001b30


	//   ....[10]....
        /*028c*/ 	.word	0x00001b50


	//   ....[11]....
        /*0290*/ 	.word	0x00001b70


	//   ....[12]....
        /*0294*/ 	.word	0x00001bc0


	//   ....[13]....
        /*0298*/ 	.word	0x00001be0


	//   ....[14]....
        /*029c*/ 	.word	0x00001c00


	//   ....[15]....
        /*02a0*/ 	.word	0x00002a00


	//   ....[16]....
        /*02a4*/ 	.word	0x00003cc0


	//   ....[17]....
        /*02a8*/ 	.word	0x00003d30


	//   ....[18]....
        /*02ac*/ 	.word	0x00003d90


	//   ....[19]....
        /*02b0*/ 	.word	0x00003df0


	//   ....[20]....
        /*02b4*/ 	.word	0x00003e60


	//   ....[21]....
        /*02b8*/ 	.word	0x00003ee0


	//   ....[22]....
        /*02bc*/ 	.word	0x00003f50


	//   ....[23]....
        /*02c0*/ 	.word	0x00003fc0


	//   ....[24]....
        /*02c4*/ 	.word	0x00004020


	//   ....[25]....
        /*02c8*/ 	.word	0x00004090


	//   ....[26]....
        /*02cc*/ 	.word	0x000040f0


	//   ....[27]....
        /*02d0*/ 	.word	0x00004160


	//   ....[28]....
        /*02d4*/ 	.word	0x000041c0


	//   ....[29]....
        /*02d8*/ 	.word	0x00004230


	//   ....[30]....
        /*02dc*/ 	.word	0x00004290


	//   ....[31]....
        /*02e0*/ 	.word	0x00004300


	//   ....[32]....
        /*02e4*/ 	.word	0x00004360


	//   ....[33]....
        /*02e8*/ 	.word	0x000043d0


	//   ....[34]....
        /*02ec*/ 	.word	0x00004430


	//   ....[35]....
        /*02f0*/ 	.word	0x000044a0


	//   ....[36]....
        /*02f4*/ 	.word	0x00004500


	//   ....[37]....
        /*02f8*/ 	.word	0x00004570


	//   ....[38]....
        /*02fc*/ 	.word	0x000045d0


	//   ....[39]....
        /*0300*/ 	.word	0x00004640


	//   ....[40]....
        /*0304*/ 	.word	0x000046a0


	//   ....[41]....
        /*0308*/ 	.word	0x00004710


	//   ....[42]....
        /*030c*/ 	.word	0x00004770


	//   ....[43]....
        /*0310*/ 	.word	0x000047e0


	//   ....[44]....
        /*0314*/ 	.word	0x00004840


	//   ....[45]....
        /*0318*/ 	.word	0x000048b0


	//   ....[46]....
        /*031c*/ 	.word	0x00004910


	//   ....[47]....
        /*0320*/ 	.word	0x00004980


	//   ....[48]....
        /*0324*/ 	.word	0x000049e0


	//   ....[49]....
        /*0328*/ 	.word	0x00004a50


	//   ....[50]....
        /*032c*/ 	.word	0x00004ab0


	//----- nvinfo : EIATTR_SYSCALL_OFFSETS
	.align		4
.L_17723:
        /*0330*/ 	.byte	0x04, 0x46
        /*0332*/ 	.short	(.L_17725 - .L_17724)


	//   ....[0]....
.L_17724:
        /*0334*/ 	.word	0x00003b20


	//   ....[1]....
        /*0338*/ 	.word	0x00003c50


	//----- nvinfo : EIATTR_EXIT_INSTR_OFFSETS
	.align		4
.L_17725:
        /*033c*/ 	.byte	0x04, 0x1c
        /*033e*/ 	.short	(.L_17727 - .L_17726)


	//   ....[0]....
.L_17726:
        /*0340*/ 	.word	0x00000090


	//   ....[1]....
        /*0344*/ 	.word	0x00003280


	//   ....[2]....
        /*0348*/ 	.word	0x00003330


	//   ....[3]....
        /*034c*/ 	.word	0x000039f0


	//   ....[4]....
        /*0350*/ 	.word	0x00003c60


	//----- nvinfo : EIATTR_CTAIDZ_USED
	.align		4
.L_17727:
        /*0354*/ 	.byte	0x01, 0x04
	.zero		2


	//----- nvinfo : EIATTR_CRS_STACK_SIZE
	.align		4
        /*0358*/ 	.byte	0x04, 0x1e
        /*035a*/ 	.short	(.L_17729 - .L_17728)
.L_17728:
        /*035c*/ 	.word	0x00000000
.L_17729:


//--------------------- .nv.info._ZN4vllm25paged_attention_v2_kernelIthLi112ELi32ELi128ELNS_18Fp8KVCacheDataTypeE1ELb1ELi512EEEvPfS2_PT_PKS3_PKT0_S9_ifPKiSB_iPKfiiiSD_SD_iiiii --------------------------
	.section	.nv.info._ZN4vllm25paged_attention_v2_kernelIthLi112ELi32ELi128ELNS_18Fp8KVCacheDataTypeE1ELb1ELi512EEEvPfS2_PT_PKS3_PKT0_S9_ifPKiSB_iPKfiiiSD_SD_iiiii,"",@"SHT_CUDA_INFO"
	.sectionflags	@""
	.align	4


	//----- nvinfo : EIATTR_CUDA_API_VERSION
	.align		4
        /*0000*/ 	.byte	0x04, 0x37
        /*0002*/ 	.short	(.L_17731 - .L_17730)
.L_17730:
        /*0004*/ 	.word	0x00000082


	//----- nvinfo : EIATTR_SW2861232_WAR
	.align		4
.L_17731:
        /*0008*/ 	.byte	0x01, 0x35
	.zero		2


	//----- nvinfo : EIATTR_PARAM_CBANK
	.align		4
        /*000c*/ 	.byte	0x04, 0x0a
        /*000e*/ 	.short	(.L_17733 - .L_17732)
	.align		4
.L_17732:
        /*0010*/ 	.word	index@(.nv.constant0._ZN4vllm25paged_attention_v2_kernelIthLi112ELi32ELi128ELNS_18Fp8KVCacheDataTypeE1ELb1ELi512EEEvPfS2_PT_PKS3_PKT0_S9_ifPKiSB_iPKfiiiSD_SD_iiiii)
        /*0014*/ 	.short	0x0160
        /*0016*/ 	.short	0x008c


	//----- nvinfo : EIATTR_CBANK_PARAM_SIZE
	.align		4
.L_17733:
        /*0018*/ 	.byte	0x03, 0x19
        /*001a*/ 	.short	0x008c


	//----- nvinfo : EIATTR_KPARAM_INFO
	.align		4
        /*001c*/ 	.byte	0x04, 0x17
        /*001e*/ 	.short	(.L_17735 - .L_17734)
.L_17734:
        /*0020*/ 	.word	0x00000000
        /*0024*/ 	.short	0x0015
        /*0026*/ 	.short	0x0088
        /*0028*/ 	.byte	0x00, 0xf0, 0x11, 0x00


	//----- nvinfo : EIATTR_KPARAM_INFO
	.align		4
.L_17735:
        /*002c*/ 	.byte	0x04, 0x17
        /*002e*/ 	.short	(.L_17737 - .L_17736)
.L_17736:
        /*0030*/ 	.word	0x00000000
        /*0034*/ 	.short	0x0014
        /*0036*/ 	.short	0x0084
        /*0038*/ 	.byte	0x00, 0xf0, 0x11, 0x00


	//----- nvinfo : EIATTR_KPARAM_INFO
	.align		4
.L_17737:
        /*003c*/ 	.byte	0x04, 0x17
        /*003e*/ 	.short	(.L_17739 - .L_17738)
.L_17738:
        /*0040*/ 	.word	0x00000000
        /*0044*/ 	.short	0x0013
        /*0046*/ 	.short	0x0080
        /*0048*/ 	.byte	0x00, 0xf0, 0x11, 0x00


	//----- nvinfo : EIATTR_KPARAM_INFO
	.align		4
.L_17739:
        /*004c*/ 	.byte	0x04, 0x17
        /*004e*/ 	.short	(.L_17741 - .L_17740)
.L_17740:
        /*0050*/ 	.word	0x00000000
        /*0054*/ 	.short	0x0012
        /*0056*/ 	.short	0x007c
        /*0058*/ 	.byte	0x00, 0xf0, 0x11, 0x00


	//----- nvinfo : EIATTR_KPARAM_INFO
	.align		4
.L_17741:
        /*005c*/ 	.byte	0x04, 0x17
        /*005e*/ 	.short	(.L_17743 - .L_17742)
.L_17742:
        /*0060*/ 	.word	0x00000000
        /*0064*/ 	.short	0x0011
        /*0066*/ 	.short	0x0078
        /*0068*/ 	.byte	0x00, 0xf0, 0x11, 0x00


	//----- nvinfo : EIATTR_KPARAM_INFO
	.align		4
.L_17743:
        /*006c*/ 	.byte	0x04, 0x17
        /*006e*/ 	.short	(.L_17745 - .L_17744)
.L_17744:
        /*0070*/ 	.word	0x00000000
        /*0074*/ 	.short	0x0010
        /*0076*/ 	.short	0x0070
        /*0078*/ 	.byte	0x00, 0xf0, 0x21, 0x00


	//----- nvinfo : EIATTR_KPARAM_INFO
	.align		4
.L_17745:
        /*007c*/ 	.byte	0x04, 0x17
        /*007e*/ 	.short	(.L_17747 - .L_17746)
.L_17746:
        /*0080*/ 	.word	0x00000000
        /*0084*/ 	.short	0x000f
        /*0086*/ 	.short	0x0068
        /*0088*/ 	.byte	0x00, 0xf0, 0x21, 0x00


	//----- nvinfo : EIATTR_KPARAM_INFO
	.align		4
.L_17747:
        /*008c*/ 	.byte	0x04, 0x17
        /*008e*/ 	.short	(.L_17749 - .L_17748)
.L_17748:
        /*0090*/ 	.word	0x00000000
        /*0094*/ 	.short	0x000e
        /*0096*/ 	.short	0x0060
        /*0098*/ 	.byte	0x00, 0xf0, 0x11, 0x00


	//----- nvinfo : EIATTR_KPARAM_INFO
	.align		4
.L_17749:
        /*009c*/ 	.byte	0x04, 0x17
        /*009e*/ 	.short	(.L_17751 - .L_17750)
.L_17750:
        /*00a0*/ 	.word	0x00000000
        /*00a4*/ 	.short	0x000d
        /*00a6*/ 	.short	0x005c
        /*00a8*/ 	.byte	0x00, 0xf0, 0x11, 0x00


	//----- nvinfo : EIATTR_KPARAM_INFO
	.align		4
.L_17751:
        /*00ac*/ 	.byte	0x04, 0x17
        /*00ae*/ 	.short	(.L_17753 - .L_17752)
.L_17752:
        /*00b0*/ 	.word	0x00000000
        /*00b4*/ 	.short	0x000c
        /*00b6*/ 	.short	0x0058
        /*00b8*/ 	.byte	0x00, 0xf0, 0x11, 0x00


	//----- nvinfo : EIATTR_KPARAM_INFO
	.align		4
.L_17753:
        /*00bc*/ 	.byte	0x04, 0x17
        /*00be*/ 	.short	(.L_17755 - .L_17754)
.L_17754:
        /*00c0*/ 	.word	0x00000000
        /*00c4*/ 	.short	0x000b
        /*00c6*/ 	.short	0x0050
        /*00c8*/ 	.byte	0x00, 0xf0, 0x21, 0x00


	//----- nvinfo : EIATTR_KPARAM_INFO
	.align		4
.L_17755:
        /*00cc*/ 	.byte	0x04, 0x17
        /*00ce*/ 	.short	(.L_17757 - .L_17756)
.L_17756:
        /*00d0*/ 	.word	0x00000000
        /*00d4*/ 	.short	0x000a
        /*00d6*/ 	.short	0x0048
        /*00d8*/ 	.byte	0x00, 0xf0, 0x11, 0x00


	//----- nvinfo : EIATTR_KPARAM_INFO
	.align		4
.L_17757:
        /*00dc*/ 	.byte	0x04, 0x17
        /*00de*/ 	.short	(.L_17759 - .L_17758)
.L_17758:
        /*00e0*/ 	.word	0x00000000
        /*00e4*/ 	.short	0x0009
        /*00e6*/ 	.short	0x0040
        /*00e8*/ 	.byte	0x00, 0xf0, 0x21, 0x00


	//----- nvinfo : EIATTR_KPARAM_INFO
	.align		4
.L_17759:
        /*00ec*/ 	.byte	0x04, 0x17
        /*00ee*/ 	.short	(.L_17761 - .L_17760)
.L_17760:
        /*00f0*/ 	.word	0x00000000
        /*00f4*/ 	.short	0x0008
        /*00f6*/ 	.short	0x0038
        /*00f8*/ 	.byte	0x00, 0xf0, 0x21, 0x00


	//----- nvinfo : EIATTR_KPARAM_INFO
	.align		4
.L_17761:
        /*00fc*/ 	.byte	0x04, 0x17
        /*00fe*/ 	.short	(.L_17763 - .L_17762)
.L_17762:
        /*0100*/ 	.word	0x00000000
        /*0104*/ 	.short	0x0007
        /*0106*/ 	.short	0x0034
        /*0108*/ 	.byte	0x00, 0xf0, 0x11, 0x00


	//----- nvinfo : EIATTR_KPARAM_INFO
	.align		4
.L_17763:
        /*010c*/ 	.byte	0x04, 0x17
        /*010e*/ 	.short	(.L_17765 - .L_17764)
.L_17764:
        /*0110*/ 	.word	0x00000000
        /*0114*/ 	.short	0x0006
        /*0116*/ 	.short	0x0030
        /*0118*/ 	.byte	0x00, 0xf0, 0x11, 0x00


	//----- nvinfo : EIATTR_KPARAM_INFO
	.align		4
.L_17765:
        /*011c*/ 	.byte	0x04, 0x17
        /*011e*/ 	.short	(.L_17767 - .L_17766)
.L_17766:
        /*0120*/ 	.word	0x00000000
        /*0124*/ 	.short	0x0005
        /*0126*/ 	.short	0x0028
        /*0128*/ 	.byte	0x00, 0xf0, 0x21, 0x00


	//----- nvinfo : EIATTR_KPARAM_INFO
	.align		4
.L_17767:
        /*012c*/ 	.byte	0x04, 0x17
        /*012e*/ 	.short	(.L_17769 - .L_17768)
.L_17768:
        /*0130*/ 	.word	0x00000000
        /*0134*/ 	.short	0x0004
        /*0136*/ 	.short	0x0020
        /*0138*/ 	.byte	0x00, 0xf0, 0x21, 0x00


	//----- nvinfo : EIATTR_KPARAM_INFO
	.align		4
.L_17769:
        /*013c*/ 	.byte	0x04, 0x17
        /*013e*/ 	.short	(.L_17771 - .L_17770)
.L_17770:
        /*0140*/ 	.word	0x00000000
        /*0144*/ 	.short	0x0003
        /*0146*/ 	.short	0x0018
        /*0148*/ 	.byte	0x00, 0xf0, 0x21, 0x00


	//----- nvinfo : EIATTR_KPARAM_INFO
	.align		4
.L_17771:
        /*014c*/ 	.byte	0x04, 0x17
        /*014e*/ 	.short	(.L_17773 - .L_17772)
.L_17772:
        /*0150*/ 	.word	0x00000000
        /*0154*/ 	.short	0x0002
        /*0156*/ 	.short	0x0010
        /*0158*/ 	.byte	0x00, 0xf0, 0x21, 0x00


	//----- nvinfo : EIATTR_KPARAM_INFO
	.align		4
.L_17773:
        /*015c*/ 	.byte	0x04, 0x17
        /*015e*/ 	.short	(.L_17775 - .L_17774)
.L_17774:
        /*0160*/ 	.word	0x00000000
        /*0164*/ 	.short	0x0001
        /*0166*/ 	.short	0x0008
        /*0168*/ 	.byte	0x00, 0xf0, 0x21, 0x00


	//----- nvinfo : EIATTR_KPARAM_INFO
	.align		4
.L_17775:
        /*016c*/ 	.byte	0x04, 0x17
        /*016e*/ 	.short	(.L_17777 - .L_17776)
.L_17776:
        /*0170*/ 	.word	0x00000000
        /*0174*/ 	.short	0x0000
        /*0176*/ 	.short	0x0000
        /*0178*/ 	.byte	0x00, 0xf0, 0x21, 0x00


	//----- nvinfo : EIATTR_MAXREG_COUNT
	.align		4
.L_17777:
        /*017c*/ 	.byte	0x03, 0x1b
        /*017e*/ 	.short	0x00ff


	//----- nvinfo : EIATTR_NUM_BARRIERS
	.align		4
        /*0180*/ 	.byte	0x02, 0x4c
        /*0182*/ 	.byte	0x01
	.zero		1


	//----- nvinfo : EIATTR_EXTERNS
	.align		4
        /*0184*/ 	.byte	0x04, 0x0f
        /*0186*/ 	.short	(.L_17779 - .L_17778)


	//   ....[0]....
	.align		4
.L_17778:
        /*0188*/ 	.word	index@(__assertfail)


	//----- nvinfo : EIATTR_MERCURY_ISA_VERSION
	.align		4
.L_17779:
        /*018c*/ 	.byte	0x03, 0x5f
        /*018e*/ 	.short	0x0000


	//----- nvinfo : EIATTR_COOP_GROUP_MASK_REGIDS
	.align		4
        /*0190*/ 	.byte	0x04, 0x29
        /*0192*/ 	.short	(.L_17781 - .L_17780)


	//   ....[0]....
.L_17780:
        /*0194*/ 	.word	0xffffffff


	//   ....[1]....
        /*0198*/ 	.word	0xffffffff


	//   ....[2]....
        /*019c*/ 	.word	0xffffffff


	//   ....[3]....
        /*01a0*/ 	.word	0xffffffff


	//   ....[4]....
        /*01a4*/ 	.word	0xffffffff


	//   ....[5]....
        /*01a8*/ 	.word	0xffffffff


	//   ....[6]....
        /*01ac*/ 	.word	0xffffffff


	//   ....[7]....
        /*01b0*/ 	.word	0xffffffff


	//   ....[8]....
        /*01b4*/ 	.word	0xffffffff


	//   ....[9]....
        /*01b8*/ 	.word	0xffffffff


	//   ....[10]....
        /*01bc*/ 	.word	0xffffffff


	//   ....[11]....
        /*01c0*/ 	.word	0xffffffff


	//   ....[12]....
        /*01c4*/ 	.word	0xffffffff


	//   ....[13]....
        /*01c8*/ 	.word	0xffffffff


	//   ....[14]....
        /*01cc*/ 	.word	0xffffffff


	//   ....[15]....
        /*01d0*/ 	.word	0xffffffff


	//   ....[16]....
        /*01d4*/ 	.word	0xffffffff


	//   ....[17]....
        /*01d8*/ 	.word	0xffffffff


	//   ....[18]....
        /*01dc*/ 	.word	0xffffffff


	//   ....[19]....
        /*01e0*/ 	.word	0xffffffff


	//   ....[20]....
        /*01e4*/ 	.word	0xffffffff


	//   ....[21]....
        /*01e8*/ 	.word	0xffffffff


	//   ....[22]....
        /*01ec*/ 	.word	0xffffffff


	//   ....[23]....
        /*01f0*/ 	.word	0xffffffff


	//   ....[24]....
        /*01f4*/ 	.word	0xffffffff


	//   ....[25]....
        /*01f8*/ 	.word	0xffffffff


	//   ....[26]....
        /*01fc*/ 	.word	0xffffffff


	//   ....[27]....
        /*0200*/ 	.word	0xffffffff


	//   ....[28]....
        /*0204*/ 	.word	0xffffffff


	//   ....[29]....
        /*0208*/ 	.word	0xffffffff


	//   ....[30]....
        /*020c*/ 	.word	0xffffffff


	//   ....[31]....
        /*0210*/ 	.word	0xffffffff


	//   ....[32]....
        /*0214*/ 	.word	0xffffffff


	//   ....[33]....
        /*0218*/ 	.word	0xffffffff


	//   ....[34]....
        /*021c*/ 	.word	0xffffffff


	//   ....[35]....
        /*0220*/ 	.word	0xffffffff


	//   ....[36]....
        /*0224*/ 	.word	0xffffffff


	//   ....[37]....
        /*0228*/ 	.word	0xffffffff


	//   ....[38]....
        /*022c*/ 	.word	0xffffffff


	//   ....[39]....
        /*0230*/ 	.word	0xffffffff


	//   ....[40]....
        /*0234*/ 	.word	0xffffffff


	//   ....[41]....
        /*0238*/ 	.word	0xffffffff


	//   ....[42]....
        /*023c*/ 	.word	0xffffffff


	//   ....[43]....
        /*0240*/ 	.word	0xffffffff


	//   ....[44]....
        /*0244*/ 	.word	0xffffffff


	//   ....[45]....
        /*0248*/ 	.word	0xffffffff


	//   ....[46]....
        /*024c*/ 	.word	0xffffffff


	//   ....[47]....
        /*0250*/ 	.word	0xffffffff


	//   ....[48]....
        /*0254*/ 	.word	0xffffffff


	//----- nvinfo : EIATTR_COOP_GROUP_INSTR_OFFSETS
	.align		4
.L_17781:
        /*0258*/ 	.byte	0x04, 0x28
        /*025a*/ 	.short	(.L_17783 - .L_17782)


	//   ....[0]....
.L_17782:
        /*025c*/ 	.word	0x00000b30


	//   ....[1]....
        /*0260*/ 	.word	0x00000b50


	//   ....[2]....
        /*0264*/ 	.word	0x00000b70


	//   ....[3]....
        /*0268*/ 	.word	0x00000b90


	//   ....[4]....
        /*026c*/ 	.word	0x00000c30


	//   ....[5]....
        /*0270*/ 	.word	0x00000c50


	//   ....[6]....
        /*0274*/ 	.word	0x00000c80


	//   ....[7]....
        /*0278*/ 	.word	0x00001ab0


	//   ....[8]....
        /*027c*/ 	.word	0x00001b10


	//   ....[9]....
        /*0280*/ 	.word	0x00001b40


	//   ....[10]....
        /*0284*/ 	.word	0x00001b60


	//   ....[11]....
        /*0288*/ 	.word	0x00001b80


	//   ....[12]....
        /*028c*/ 	.word	0x00001bd0


	//   ....[13]....
        /*0290*/ 	.word	0x00001bf0


	//   ....[14]....
        /*0294*/ 	.word	0x00001c10


	//   ....[15]....
        /*0298*/ 	.word	0x00002a10


	//   ....[16]....
        /*029c*/ 	.word	0x00003bf0


	//   ....[17]....
        /*02a0*/ 	.word	0x00003c60


	//   ....[18]....
        /*02a4*/ 	.word	0x00003cc0


	//   ....[19]....
        /*02a8*/ 	.word	0x00003d20


	//   ....[20]....
        /*02ac*/ 	.word	0x00003d90


	//   ....[21]....
        /*02b0*/ 	.word	0x00003e10


	//   ....[22]....
        /*02b4*/ 	.word	0x00003e80


	//   ....[23]....
        /*02b8*/ 	.word	0x00003ef0


	//   ....[24]....
        /*02bc*/ 	.word	0x00003f50


	//   ....[25]....
        /*02c0*/ 	.word	0x00003fc0


	//   ....[26]....
        /*02c4*/ 	.word	0x00004020


	//   ....[27]....
        /*02c8*/ 	.word	0x00004090


	//   ....[28]....
        /*02cc*/ 	.word	0x000040f0


	//   ....[29]....
        /*02d0*/ 	.word	0x00004160


	//   ....[30]....
        /*02d4*/ 	.word	0x000041c0


	//   ....[31]....
        /*02d8*/ 	.word	0x00004230


	//   ....[32]....
        /*02dc*/ 	.word	0x00004290


	//   ....[33]....
        /*02e0*/ 	.word	0x00004300


	//   ....[34]....
        /*02e4*/ 	.word	0x00004360


	//   ....[35]....
        /*02e8*/ 	.word	0x000043d0


	//   ....[36]....
        /*02ec*/ 	.word	0x00004430


	//   ....[37]....
        /*02f0*/ 	.word	0x000044a0


	//   ....[38]....
        /*02f4*/ 	.word	0x00004500


	//   ....[39]....
        /*02f8*/ 	.word	0x00004570


	//   ....[40]....
        /*02fc*/ 	.word	0x000045d0


	//   ....[41]....
        /*0300*/ 	.word	0x00004640


	//   ....[42]....
        /*0304*/ 	.word	0x000046a0


	//   ....[43]....
        /*0308*/ 	.word	0x00004710


	//   ....[44]....
        /*030c*/ 	.word	0x00004770


	//   ....[45]....
        /*0310*/ 	.word	0x000047e0


	//   ....[46]....
        /*0314*/ 	.word	0x00004840


	//   ....[47]....
        /*0318*/ 	.word	0x000048b0


	//   ....[48]....
        /*031c*/ 	.word	0x00004910


	//----- nvinfo : EIATTR_SYSCALL_OFFSETS
	.align		4
.L_17783:
        /*0320*/ 	.byte	0x04, 0x46
        /*0322*/ 	.short	(.L_17785 - .L_17784)


	//   ....[0]....
.L_17784:
        /*0324*/ 	.word	0x00003a50


	//   ....[1]....
        /*0328*/ 	.word	0x00003b80


	//----- nvinfo : EIATTR_EXIT_INSTR_OFFSETS
	.align		4
.L_17785:
        /*032c*/ 	.byte	0x04, 0x1c
        /*032e*/ 	.short	(.L_17787 - .L_17786)


	//   ....[0]....
.L_17786:
        /*0330*/ 	.word	0x00000090


	//   ....[1]....
        /*0334*/ 	.word	0x00003220


	//   ....[2]....
        /*0338*/ 	.word	0x000032e0


	//   ....[3]....
        /*033c*/ 	.word	0x00003920


	//   ....[4]....
        /*0340*/ 	.word	0x00003b90


	//----- nvinfo : EIATTR_CTAIDZ_USED
	.align		4
.L_17787:
        /*0344*/ 	.byte	0x01, 0x04
	.zero		2


	//----- nvinfo : EIATTR_CRS_STACK_SIZE
	.align		4
        /*0348*/ 	.byte	0x04, 0x1e
        /*034a*/ 	.short	(.L_17789 - .L_17788)
.L_17788:
        /*034c*/ 	.word	0x00000000
.L_17789:


//--------------------- .nv.info._ZN4vllm25paged_attention_v2_kernelIthLi96ELi32ELi128ELNS_18Fp8KVCacheDataTypeE1ELb1ELi512EEEvPfS2_PT_PKS3_PKT0_S9_ifPKiSB_iPKfiiiSD_SD_iiiii --------------------------
	.section	.nv.info._ZN4vllm25paged_attention_v2_kernelIthLi96ELi32ELi128ELNS_18Fp8KVCacheDataTypeE1ELb1ELi512EEEvPfS2_PT_PKS3_PKT0_S9_ifPKiSB_iPKfiiiSD_SD_iiiii,"",@"SHT_CUDA_INFO"
	.sectionflags	@""
	.align	4


	//----- nvinfo : EIATTR_CUDA_API_VERSION
	.align		4
        /*0000*/ 	.byte	0x04, 0x37
        /*0002*/ 	.short	(.L_17791 - .L_17790)
.L_17790:
        /*0004*/ 	.word	0x00000082


	//----- nvinfo : EIATTR_SW2861232_WAR
	.align		4
.L_17791:
        /*0008*/ 	.byte	0x01, 0x35
	.zero		2


	//----- nvinfo : EIATTR_PARAM_CBANK
	.align		4
        /*000c*/ 	.byte	0x04, 0x0a
        /*000e*/ 	.short	(.L_17793 - .L_17792)
	.align		4
.L_17792:
        /*0010*/ 	.word	index@(.nv.constant0._ZN4vllm25paged_attention_v2_kernelIthLi96ELi32ELi128ELNS_18Fp8KVCacheDataTypeE1ELb1ELi512EEEvPfS2_PT_PKS3_PKT0_S9_ifPKiSB_iPKfiiiSD_SD_iiiii)
        /*0014*/ 	.short	0x0160
        /*0016*/ 	.short	0x008c


	//----- nvinfo : EIATTR_CBANK_PARAM_SIZE
	.align		4
.L_17793:
        /*0018*/ 	.byte	0x03, 0x19
        /*001a*/ 	.short	0x008c


	//----- nvinfo : EIATTR_KPARAM_INFO
	.align		4
        /*001c*/ 	.byte	0x04, 0x17
        /*001e*/ 	.short	(.L_17795 - .L_17794)
.L_17794:
        /*0020*/ 	.word	0x00000000
        /*0024*/ 	.short	0x0015
        /*0026*/ 	.short	0x0088
        /*0028*/ 	.byte	0x00, 0xf0, 0x11, 0x00


	//----- nvinfo : EIATTR_KPARAM_INFO
	.align		4
.L_17795:
        /*002c*/ 	.byte	0x04, 0x17
        /*002e*/ 	.short	(.L_17797 - .L_17796)
.L_17796:
        /*0030*/ 	.word	0x00000000
        /*0034*/ 	.short	0x0014
        /*0036*/ 	.short	0x0084
        /*0038*/ 	.byte	0x00, 0xf0, 0x11, 0x00


	//----- nvinfo : EIATTR_KPARAM_INFO
	.align		4
.L_17797:
        /*003c*/ 	.byte	0x04, 0x17
        /*003e*/ 	.short	(.L_17799 - .L_17798)
.L_17798:
        /*0040*/ 	.word	0x00000000
        /*0044*/ 	.short	0x0013
        /*0046*/ 	.short	0x0080
        /*0048*/ 	.byte	0x00, 0xf0, 0x11, 0x00


	//----- nvinfo : EIATTR_KPARAM_INFO
	.align		4
.L_17799:
        /*004c*/ 	.byte	0x04, 0x17
        /*004e*/ 	.short	(.L_17801 - .L_17800)
.L_17800:
        /*0050*/ 	.word	0x00000000
        /*0054*/ 	.short	0x0012
        /*0056*/ 	.short	0x007c
        /*0058*/ 	.byte	0x00, 0xf0, 0x11, 0x00


	//----- nvinfo : EIATTR_KPARAM_INFO
	.align		4
.L_17801:
        /*005c*/ 	.byte	0x04, 0x17
        /*005e*/ 	.short	(.L_17803 - .L_17802)
.L_17802:
        /*0060*/ 	.word	0x00000000
        /*0064*/ 	.short	0x0011
        /*0066*/ 	.short	0x0078
        /*0068*/ 	.byte	0x00, 0xf0, 0x11, 0x00


	//----- nvinfo : EIATTR_KPARAM_INFO
	.align		4
.L_17803:
        /*006c*/ 	.byte	0x04, 0x17
        /*006e*/ 	.short	(.L_17805 - .L_17804)
.L_17804:
        /*0070*/ 	.word	0x00000000
        /*0074*/ 	.short	0x0010
        /*0076*/ 	.short	0x0070
        /*0078*/ 	.byte	0x00, 0xf0, 0x21, 0x00


	//----- nvinfo : EIATTR_KPARAM_INFO
	.align		4
.L_17805:
        /*007c*/ 	.byte	0x04, 0x17
        /*007e*/ 	.short	(.L_17807 - .L_17806)
.L_17806:
        /*0080*/ 	.word	0x00000000
        /*0084*/ 	.short	0x000f
        /*0086*/ 	.short	0x0068
        /*0088*/ 	.byte	0x00, 0xf0, 0x21, 0x00


	//----- nvinfo : EIATTR_KPARAM_INFO
	.align		4
.L_17807:
        /*008c*/ 	.byte	0x04, 0x17
        /*008e*/ 	.short	(.L_17809 - .L_17808)
.L_17808:
        /*0090*/ 	.word	0x00000000
        /*0094*/ 	.short	0x000e
        /*0096*/ 	.short	0x0060
        /*0098*/ 	.byte	0x00, 0xf0, 0x11, 0x00


	//----- nvinfo : EIATTR_KPARAM_INFO
	.align		4
.L_17809:
        /*009c*/ 	.byte	0x04, 0x17
        /*009e*/ 	.short	(.L_17811 - .L_17810)
.L_17810:
        /*00a0*/ 	.word	0x00000000
        /*00a4*/ 	.short	0x000d
        /*00a6*/ 	.short	0x005c
        /*00a8*/ 	.byte	0x00, 0xf0, 0x11, 0x00


	//----- nvinfo : EIATTR_KPARAM_INFO
	.align		4
.L_17811:
        /*00ac*/ 	.byte	0x04, 0x17
        /*00ae*/ 	.short	(.L_17813 - .L_17812)
.L_17812:
        /*00b0*/ 	.word	0x00000000
        /*00b4*/ 	.short	0x000c
        /*00b6*/ 	.short	0x0058
        /*00b8*/ 	.byte	0x00, 0xf0, 0x11, 0x00


	//----- nvinfo : EIATTR_KPARAM_INFO
	.align		4
.L_17813:
        /*00bc*/ 	.byte	0x04, 0x17
        /*00be*/ 	.short	(.L_17815 - .L_17814)
.L_17814:
        /*00c0*/ 	.word	0x00000000
        /*00c4*/ 	.short	0x000b
        /*00c6*/ 	.short	0x0050
        /*00c8*/ 	.byte	0x00, 0xf0, 0x21, 0x00


	//----- nvinfo : EIATTR_KPARAM_INFO
	.align		4
.L_17815:
        /*00cc*/ 	.byte	0x04, 0x17
        /*00ce*/ 	.short	(.L_17817 - .L_17816)
.L_17816:
        /*00d0*/ 	.word	0x00000000
        /*00d4*/ 	.short	0x000a
        /*00d6*/ 	.short	0x0048
        /*00d8*/ 	.byte	0x00, 0xf0, 0x11, 0x00


	//----- nvinfo : EIATTR_KPARAM_INFO
	.align		4
.L_17817:
        /*00dc*/ 	.byte	0x04, 0x17
        /*00de*/ 	.short	(.L_17819 - .L_17818)
.L_17818:
        /*00e0*/ 	.word	0x00000000
        /*00e4*/ 	.short	0x0009
        /*00e6*/ 	.short	0x0040
        /*00e8*/ 	.byte	0x00, 0xf0, 0x21, 0x00


	//----- nvinfo : EIATTR_KPARAM_INFO
	.align		4
.L_17819:
        /*00ec*/ 	.byte	0x04, 0x17
        /*00ee*/ 	.short	(.L_17821 - .L_17820)
.L_17820:
        /*00f0*/ 	.word	0x00000000
        /*00f4*/ 	.short	0x0008
        /*00f6*/ 	.short	0x0038
        /*00f8*/ 	.byte	0x00, 0xf0, 0x21, 0x00


	//----- nvinfo : EIATTR_KPARAM_INFO
	.align		4
.L_17821:
        /*00fc*/ 	.byte	0x04, 0x17
        /*00fe*/ 	.short	(.L_17823 - .L_17822)
.L_17822:
        /*0100*/ 	.word	0x00000000
        /*0104*/ 	.short	0x0007
        /*0106*/ 	.short	0x0034
        /*0108*/ 	.byte	0x00, 0xf0, 0x11, 0x00


	//----- nvinfo : EIATTR_KPARAM_INFO
	.align		4
.L_17823:
        /*010c*/ 	.byte	0x04, 0x17
        /*010e*/ 	.short	(.L_17825 - .L_17824)
.L_17824:
        /*0110*/ 	.word	0x00000000
        /*0114*/ 	.short	0x0006
        /*0116*/ 	.short	0x0030
        /*0118*/ 	.byte	0x00, 0xf0, 0x11, 0x00


	//----- nvinfo : EIATTR_KPARAM_INFO
	.align		4
.L_17825:
        /*011c*/ 	.byte	0x04, 0x17
        /*011e*/ 	.short	(.L_17827 - .L_17826)
.L_17826:
        /*0120*/ 	.word	0x00000000
        /*0124*/ 	.short	0x0005
        /*0126*/ 	.short	0x0028
        /*0128*/ 	.byte	0x00, 0xf0, 0x21, 0x00


	//----- nvinfo : EIATTR_KPARAM_INFO
	.align		4
.L_17827:
        /*012c*/ 	.byte	0x04, 0x17
        /*012e*/ 	.short	(.L_17829 - .L_17828)
.L_17828:
        /*0130*/ 	.word	0x00000000
        /*0134*/ 	.short	0x0004
        /*0136*/ 	.short	0x0020
        /*0138*/ 	.byte	0x00, 0xf0, 0x21, 0x00


	//----- nvinfo : EIATTR_KPARAM_INFO
	.align		4
.L_17829:
        /*013c*/ 	.byte	0x04, 0x17
        /*013e*/ 	.short	(.L_17831 - .L_17830)
.L_17830:
        /*0140*/ 	.word	0x00000000
        /*0144*/ 	.short	0x0003
        /*0146*/ 	.short	0x0018
        /*0148*/ 	.byte	0x00, 0xf0, 0x21, 0x00


	//----- nvinfo : EIATTR_KPARAM_INFO
	.align		4
.L_17831:
        /*014c*/ 	.byte	0x04, 0x17
        /*014e*/ 	.short	(.L_17833 - .L_17832)
.L_17832:
        /*0150*/ 	.word	0x00000000
        /*0154*/ 	.short	0x0002
        /*0156*/ 	.short	0x0010
        /*0158*/ 	.byte	0x00, 0xf0, 0x21, 0x00


	//----- nvinfo : EIATTR_KPARAM_INFO
	.align		4
.L_17833:
        /*015c*/ 	.byte	0x04, 0x17
        /*015e*/ 	.short	(.L_17835 - .L_17834)
.L_17834:
        /*0160*/ 	.word	0x00000000
        /*0164*/ 	.short	0x0001
        /*0166*/ 	.short	0x0008
        /*0168*/ 	.byte	0x00, 0xf0, 0x21, 0x00


	//----- nvinfo : EIATTR_KPARAM_INFO
	.align		4
.L_17835:
        /*016c*/ 	.byte	0x04, 0x17
        /*016e*/ 	.short	(.L_17837 - .L_17836)
.L_17836:
        /*0170*/ 	.word	0x00000000
        /*0174*/ 	.short	0x0000
        /*0176*/ 	.short	0x0000
        /*0178*/ 	.byte	0x00, 0xf0, 0x21, 0x00


	//----- nvinfo : EIATTR_MAXREG_COUNT
	.align		4
.L_17837:
        /*017c*/ 	.byte	0x03, 0x1b
        /*017e*/ 	.short	0x00ff


	//----- nvinfo : EIATTR_NUM_BARRIERS
	.align		4
        /*0180*/ 	.byte	0x02, 0x4c
        /*0182*/ 	.byte	0x01
	.zero		1


	//----- nvinfo : EIATTR_EXTERNS
	.align		4
        /*0184*/ 	.byte	0x04, 0x0f
        /*0186*/ 	.short	(.L_17839 - .L_17838)


	//   ....[0]....
	.align		4
.L_17838:
        /*0188*/ 	.word	index@(__assertfail)


	//----- nvinfo : EIATTR_MERCURY_ISA_VERSION
	.align		4
.L_17839:
        /*018c*/ 	.byte	0x03, 0x5f
        /*018e*/ 	.short	0x0000


	//----- nvinfo : EIATTR_COOP_GROUP_MASK_REGIDS
	.align		4
        /*0190*/ 	.byte	0x04, 0x29
        /*0192*/ 	.short	(.L_17841 - .L_17840)


	//   ....[0]....
.L_17840:
        /*0194*/ 	.word	0xffffffff


	//   ....[1]....
        /*0198*/ 	.word	0xffffffff


	//   ....[2]....
        /*019c*/ 	.word	0xffffffff


	//   ....[3]....
        /*01a0*/ 	.word	0xffffffff


	//   ....[4]....
        /*01a4*/ 	.word	0xffffffff


	//   ....[5]....
        /*01a8*/ 	.word	0xffffffff


	//   ....[6]....
        /*01ac*/ 	.word	0xffffffff


	//   ....[7]....
        /*01b0*/ 	.word	0xffffffff


	//   ....[8]....
        /*01b4*/ 	.word	0xffffffff


	//   ....[9]....
        /*01b8*/ 	.word	0xffffffff


	//   ....[10]....
        /*01bc*/ 	.word	0xffffffff


	//   ....[11]....
        /*01c0*/ 	.word	0xffffffff


	//   ....[12]....
        /*01c4*/ 	.word	0xffffffff


	//   ....[13]....
        /*01c8*/ 	.word	0xffffffff


	//   ....[14]....
        /*01cc*/ 	.word	0xffffffff


	//   ....[15]....
        /*01d0*/ 	.word	0xffffffff


	//   ....[16]....
        /*01d4*/ 	.word	0xffffffff


	//   ....[17]....
        /*01d8*/ 	.word	0xffffffff


	//   ....[18]....
        /*01dc*/ 	.word	0xffffffff


	//   ....[19]....
        /*01e0*/ 	.word	0xffffffff


	//   ....[20]....
        /*01e4*/ 	.word	0xffffffff


	//   ....[21]....
        /*01e8*/ 	.word	0xffffffff


	//   ....[22]....
        /*01ec*/ 	.word	0xffffffff


	//   ....[23]....
        /*01f0*/ 	.word	0xffffffff


	//   ....[24]....
        /*01f4*/ 	.word	0xffffffff


	//   ....[25]....
        /*01f8*/ 	.word	0xffffffff


	//   ....[26]....
        /*01fc*/ 	.word	0xffffffff


	//   ....[27]....
        /*0200*/ 	.word	0xffffffff


	//   ....[28]....
        /*0204*/ 	.word	0xffffffff


	//   ....[29]....
        /*0208*/ 	.word	0xffffffff


	//   ....[30]....
        /*020c*/ 	.word	0xffffffff


	//   ....[31]....
        /*0210*/ 	.word	0xffffffff


	//   ....[32]....
        /*0214*/ 	.word	0xffffffff


	//   ....[33]....
        /*0218*/ 	.word	0xffffffff


	//   ....[34]....
        /*021c*/ 	.word	0xffffffff


	//   ....[35]....
        /*0220*/ 	.word	0xffffffff


	//   ....[36]....
        /*0224*/ 	.word	0xffffffff


	//   ....[37]....
        /*0228*/ 	.word	0xffffffff


	//   ....[38]....
        /*022c*/ 	.word	0xffffffff


	//   ....[39]....
        /*0230*/ 	.word	0xffffffff


	//   ....[40]....
        /*0234*/ 	.word	0xffffffff


	//   ....[41]....
        /*0238*/ 	.word	0xffffffff


	//   ....[42]....
        /*023c*/ 	.word	0xffffffff


	//   ....[43]....
        /*0240*/ 	.word	0xffffffff


	//   ....[44]....
        /*0244*/ 	.word	0xffffffff


	//----- nvinfo : EIATTR_COOP_GROUP_INSTR_OFFSETS
	.align		4
.L_17841:
        /*0248*/ 	.byte	0x04, 0x28
        /*024a*/ 	.short	(.L_17843 - .L_17842)


	//   ....[0]....
.L_17842:
        /*024c*/ 	.word	0x00000b20


	//   ....[1]....
        /*0250*/ 	.word	0x00000b40


	//   ....[2]....
        /*0254*/ 	.word	0x00000b60


	//   ....[3]....
        /*0258*/ 	.word	0x00000b80


	//   ....[4]....
        /*025c*/ 	.word	0x00000c30


	//   ....[5]....
        /*0260*/ 	.word	0x00000c50


	//   ....[6]....
        /*0264*/ 	.word	0x00000c70


	//   ....[7]....
        /*0268*/ 	.word	0x00001aa0


	//   ....[8]....
        /*026c*/ 	.word	0x00001b00


	//   ....[9]....
        /*0270*/ 	.word	0x00001b30


	//   ....[10]....
        /*0274*/ 	.word	0x00001b50


	//   ....[11]....
        /*0278*/ 	.word	0x00001b70


	//   ....[12]....
        /*027c*/ 	.word	0x00001bc0


	//   ....[13]....
        /*0280*/ 	.word	0x00001be0


	//   ....[14]....
        /*0284*/ 	.word	0x00001c00


	//   ....[15]....
        /*0288*/ 	.word	0x00002a00


	//   ....[16]....
        /*028c*/ 	.word	0x00003a20


	//   ....[17]....
        /*0290*/ 	.word	0x00003a90


	//   ....[18]....
        /*0294*/ 	.word	0x00003af0


	//   ....[19]....
        /*0298*/ 	.word	0x00003b50


	//   ....[20]....
        /*029c*/ 	.word	0x00003bc0


	//   ....[21]....
        /*02a0*/ 	.word	0x00003c40


	//   ....[22]....
        /*02a4*/ 	.word	0x00003cb0


	//   ....[23]....
        /*02a8*/ 	.word	0x00003d20


	//   ....[24]....
        /*02ac*/ 	.word	0x00003d80


	//   ....[25]....
        /*02b0*/ 	.word	0x00003df0


	//   ....[26]....
        /*02b4*/ 	.word	0x00003e50


	//   ....[27]....
        /*02b8*/ 	.word	0x00003ec0


	//   ....[28]....
        /*02bc*/ 	.word	0x00003f20


	//   ....[29]....
        /*02c0*/ 	.word	0x00003f90


	//   ....[30]....
        /*02c4*/ 	.word	0x00003ff0


	//   ....[31]....
        /*02c8*/ 	.word	0x00004060


	//   ....[32]....
        /*02cc*/ 	.word	0x000040c0


	//   ....[33]....
        /*02d0*/ 	.word	0x00004130


	//   ....[34]....
        /*02d4*/ 	.word	0x00004190


	//   ....[35]....
        /*02d8*/ 	.word	0x00004200


	//   ....[36]....
        /*02dc*/ 	.word	0x00004260


	//   ....[37]....
        /*02e0*/ 	.word	0x000042d0


	//   ....[38]....
        /*02e4*/ 	.word	0x00004330


	//   ....[39]....
        /*02e8*/ 	.word	0x000043a0


	//   ....[40]....
        /*02ec*/ 	.word	0x00004400


	//   ....[41]....
        /*02f0*/ 	.word	0x00004470


	//   ....[42]....
        /*02f4*/ 	.word	0x000044d0


	//   ....[43]....
        /*02f8*/ 	.word	0x00004540


	//   ....[44]....
        /*02fc*/ 	.word	0x000045a0


	//----- nvinfo : EIATTR_SYSCALL_OFFSETS
	.align		4
.L_17843:
        /*0300*/ 	.byte	0x04, 0x46
        /*0302*/ 	.short	(.L_17845 - .L_17844)


	//   ....[0]....
.L_17844:
        /*0304*/ 	.word	0x00003880


	//   ....[1]....
        /*0308*/ 	.word	0x000039b0


	//----- nvinfo : EIATTR_EXIT_INSTR_OFFSETS
	.align		4
.L_17845:
        /*030c*/ 	.byte	0x04, 0x1c
        /*030e*/ 	.short	(.L_17847 - .L_17846)


	//   ....[0]....
.L_17846:
        /*0310*/ 	.word	0x00000090


	//   ....[1]....
        /*0314*/ 	.word	0x00003130


	//   ....[2]....
        /*0318*/ 	.word	0x000031f0


	//   ....[3]....
        /*031c*/ 	.word	0x00003750


	//   ....[4]....
        /*0320*/ 	.word	0x000039c0


	//----- nvinfo : EIATTR_CTAIDZ_USED
	.align		4
.L_17847:
        /*0324*/ 	.byte	0x01, 0x04
	.zero		2


	//----- nvinfo : EIATTR_CRS_STACK_SIZE
	.align		4
        /*0328*/ 	.byte	0x04, 0x1e
        /*032a*/ 	.short	(.L_17849 - .L_17848)
.L_17848:
        /*032c*/ 	.word	0x00000000
.L_17849:


//--------------------- .nv.info._ZN4vllm25paged_attention_v2_kernelIthLi80ELi32ELi128ELNS_18Fp8KVCacheDataTypeE1ELb1ELi512EEEvPfS2_PT_PKS3_PKT0_S9_ifPKiSB_iPKfiiiSD_SD_iiiii --------------------------
	.section	.nv.info._ZN4vllm25paged_attention_v2_kernelIthLi80ELi32ELi128ELNS_18Fp8KVCacheDataTypeE1ELb1ELi512EEEvPfS2_PT_PKS3_PKT0_S9_ifPKiSB_iPKfiiiSD_SD_iiiii,"",@"SHT_CUDA_INFO"
	.sectionflags	@""
	.align	4


	//----- nvinfo : EIATTR_CUDA_API_VERSION
	.align		4
        /*0000*/ 	.byte	0x04, 0x37
        /*0002*/ 	.short	(.L_17851 - .L_17850)
.L_17850:
        /*0004*/ 	.word	0x00000082


	//----- nvinfo : EIATTR_SW2861232_WAR
	.align		4
.L_17851:
        /*0008*/ 	.byte	0x01, 0x35
	.zero		2


	//----- nvinfo : EIATTR_PARAM_CBANK
	.align		4
        /*000c*/ 	.byte	0x04, 0x0a
        /*000e*/ 	.short	(.L_17853 - .L_17852)
	.align		4
.L_17852:
        /*0010*/ 	.word	index@(.nv.constant0._ZN4vllm25paged_attention_v2_kernelIthLi80ELi32ELi128ELNS_18Fp8KVCacheDataTypeE1ELb1ELi512EEEvPfS2_PT_PKS3_PKT0_S9_ifPKiSB_iPKfiiiSD_SD_iiiii)
        /*0014*/ 	.short	0x0160
        /*0016*/ 	.short	0x008c


	//----- nvinfo : EIATTR_CBANK_PARAM_SIZE
	.align		4
.L_17853:
        /*0018*/ 	.byte	0x03, 0x19
        /*001a*/ 	.short	0x008c


	//----- nvinfo : EIATTR_KPARAM_INFO
	.align		4
        /*001c*/ 	.byte	0x04, 0x17
        /*001e*/ 	.short	(.L_17855 - .L_17854)
.L_17854:
        /*0020*/ 	.word	0x00000000
        /*0024*/ 	.short	0x0015
        /*0026*/ 	.short	0x0088
        /*0028*/ 	.byte	0x00, 0xf0, 0x11, 0x00


	//----- nvinfo : EIATTR_KPARAM_INFO
	.align		4
.L_17855:
        /*002c*/ 	.byte	0x04, 0x17
        /*002e*/ 	.short	(.L_17857 - .L_17856)
.L_17856:
        /*0030*/ 	.word	0x00000000
        /*0034*/ 	.short	0x0014
        /*0036*/ 	.short	0x0084
        /*0038*/ 	.byte	0x00, 0xf0, 0x11, 0x00


	//----- nvinfo : EIATTR_KPARAM_INFO
	.align		4
.L_17857:
        /*003c*/ 	.byte	0x04, 0x17
        /*003e*/ 	.short	(.L_17859 - .L_17858)
.L_17858:
        /*0040*/ 	.word	0x00000000
        /*0044*/ 	.short	0x0013
        /*0046*/ 	.short	0x0080
        /*0048*/ 	.byte	0x00, 0xf0, 0x11, 0x00


	//----- nvinfo : EIATTR_KPARAM_INFO
	.align		4
.L_17859:
        /*004c*/ 	.byte	0x04, 0x17
        /*004e*/ 	.short	(.L_17861 - .L_17860)
.L_17860:
        /*0050*/ 	.word	0x00000000
        /*0054*/ 	.short	0x0012
        /*0056*/ 	.short	0x007c
        /*0058*/ 	.byte	0x00, 0xf0, 0x11, 0x00


	//----- nvinfo : EIATTR_KPARAM_INFO
	.align		4
.L_17861:
        /*005c*/ 	.byte	0x04, 0x17
        /*005e*/ 	.short	(.L_17863 - .L_17862)
.L_17862:
        /*0060*/ 	.word	0x00000000
        /*0064*/ 	.short	0x0011
        /*0066*/ 	.short	0x0078
        /*0068*/ 	.byte	0x00, 0xf0, 0x11, 0x00


	//----- nvinfo : EIATTR_KPARAM_INFO
	.align		4
.L_17863:
        /*006c*/ 	.byte	0x04, 0x17
        /*006e*/ 	.short	(.L_17865 - .L_17864)
.L_17864:
        /*0070*/ 	.word	0x00000000
        /*0074*/ 	.short	0x0010
        /*0076*/ 	.short	0x0070
        /*0078*/ 	.byte	0x00, 0xf0, 0x21, 0x00


	//----- nvinfo : EIATTR_KPARAM_INFO
	.align		4
.L_17865:
        /*007c*/ 	.byte	0x04, 0x17
        /*007e*/ 	.short	(.L_17867 - .L_17866)
.L_17866:
        /*0080*/ 	.word	0x00000000
        /*0084*/ 	.short	0x000f
        /*0086*/ 	.short	0x0068
        /*0088*/ 	.byte	0x00, 0xf0, 0x21, 0x00


	//----- nvinfo : EIATTR_KPARAM_INFO
	.align		4
.L_17867:
        /*008c*/ 	.byte	0x04, 0x17
        /*008e*/ 	.short	(.L_17869 - .L_17868)
.L_17868:
        /*0090*/ 	.word	0x00000000
        /*0094*/ 	.short	0x000e
        /*0096*/ 	.short	0x0060
        /*0098*/ 	.byte	0x00, 0xf0, 0x11, 0x00


	//----- nvinfo : EIATTR_KPARAM_INFO
	.align		4
.L_17869:
        /*009c*/ 	.byte	0x04, 0x17
        /*009e*/ 	.short	(.L_17871 - .L_17870)
.L_17870:
        /*00a0*/ 	.word	0x00000000
        /*00a4*/ 	.short	0x000d
        /*00a6*/ 	.short	0x005c
        /*00a8*/ 	.byte	0x00, 0xf0, 0x11, 0x00


	//----- nvinfo : EIATTR_KPARAM_INFO
	.align		4
.L_17871:
        /*00ac*/ 	.byte	0x04, 0x17
        /*00ae*/ 	.short	(.L_17873 - .L_17872)
.L_17872:
        /*00b0*/ 	.word	0x00000000
        /*00b4*/ 	.short	0x000c
        /*00b6*/ 	.short	0x0058
        /*00b8*/ 	.byte	0x00, 0xf0, 0x11, 0x00


	//----- nvinfo : EIATTR_KPARAM_INFO
	.align		4
.L_17873:
        /*00bc*/ 	.byte	0x04, 0x17
        /*00be*/ 	.short	(.L_17875 - .L_17874)
.L_17874:
        /*00c0*/ 	.word	0x00000000
        /*00c4*/ 	.short	0x000b
        /*00c6*/ 	.short	0x0050
        /*00c8*/ 	.byte	0x00, 0xf0, 0x21, 0x00


	//----- nvinfo : EIATTR_KPARAM_INFO
	.align		4
.L_17875:
        /*00cc*/ 	.byte	0x04, 0x17
        /*00ce*/ 	.short	(.L_17877 - .L_17876)
.L_17876:
        /*00d0*/ 	.word	0x00000000
        /*00d4*/ 	.short	0x000a
        /*00d6*/ 	.short	0x0048
        /*00d8*/ 	.byte	0x00, 0xf0, 0x11, 0x00


	//----- nvinfo : EIATTR_KPARAM_INFO
	.align		4
.L_17877:
        /*00dc*/ 	.byte	0x04, 0x17
        /*00de*/ 	.short	(.L_17879 - .L_17878)
.L_17878:
        /*00e0*/ 	.word	0x00000000
        /*00e4*/ 	.short	0x0009
        /*00e6*/ 	.short	0x0040
        /*00e8*/ 	.byte	0x00, 0xf0, 0x21, 0x00


	//----- nvinfo : EIATTR_KPARAM_INFO
	.align		4
.L_17879:
        /*00ec*/ 	.byte	0x04, 0x17
        /*00ee*/ 	.short	(.L_17881 - .L_17880)
.L_17880:
        /*00f0*/ 	.word	0x00000000
        /*00f4*/ 	.short	0x0008
        /*00f6*/ 	.short	0x0038
        /*00f8*/ 	.byte	0x00, 0xf0, 0x21, 0x00


	//----- nvinfo : EIATTR_KPARAM_INFO
	.align		4
.L_17881:
        /*00fc*/ 	.byte	0x04, 0x17
        /*00fe*/ 	.short	(.L_17883 - .L_17882)
.L_17882:
        /*0100*/ 	.word	0x00000000
        /*0104*/ 	.short	0x0007
        /*0106*/ 	.short	0x0034
        /*0108*/ 	.byte	0x00, 0xf0, 0x11, 0x00


	//----- nvinfo : EIATTR_KPARAM_INFO
	.align		4
.L_17883:
        /*010c*/ 	.byte	0x04, 0x17
        /*010e*/ 	.short	(.L_17885 - .L_17884)
.L_17884:
        /*0110*/ 	.word	0x00000000
        /*0114*/ 	.short	0x0006
        /*0116*/ 	.short	0x0030
        /*0118*/ 	.byte	0x00, 0xf0, 0x11, 0x00


	//----- nvinfo : EIATTR_KPARAM_INFO
	.align		4
.L_17885:
        /*011c*/ 	.byte	0x04, 0x17
        /*011e*/ 	.short	(.L_17887 - .L_17886)
.L_17886:
        /*0120*/ 	.word	0x00000000
        /*0124*/ 	.short	0x0005
        /*0126*/ 	.short	0x0028
        /*0128*/ 	.byte	0x00, 0xf0, 0x21, 0x00


	//----- nvinfo : EIATTR_KPARAM_INFO
	.align		4
.L_17887:
        /*012c*/ 	.byte	0x04, 0x17
        /*012e*/ 	.short	(.L_17889 - .L_17888)
.L_17888:
        /*0130*/ 	.word	0x00000000
        /*0134*/ 	.short	0x0004
        /*0136*/ 	.short	0x0020
        /*0138*/ 	.byte	0x00, 0xf0, 0x21, 0x00


	//----- nvinfo : EIATTR_KPARAM_INFO
	.align		4
.L_17889:
        /*013c*/ 	.byte	0x04, 0x17
        /*013e*/ 	.short	(.L_17891 - .L_17890)
.L_17890:
        /*0140*/ 	.word	0x00000000
        /*0144*/ 	.short	0x0003
        /*0146*/ 	.short	0x0018
        /*0148*/ 	.byte	0x00, 0xf0, 0x21, 0x00


	//----- nvinfo : EIATTR_KPARAM_INFO
	.align		4
.L_17891:
        /*014c*/ 	.byte	0x04, 0x17
        /*014e*/ 	.short	(.L_17893 - .L_17892)
.L_17892:
        /*0150*/ 	.word	0x00000000
        /*0154*/ 	.short	0x0002
        /*0156*/ 	.short	0x0010
        /*0158*/ 	.byte	0x00, 0xf0, 0x21, 0x00


	//----- nvinfo : EIATTR_KPARAM_INFO
	.align		4
.L_17893:
        /*015c*/ 	.byte	0x04, 0x17
        /*015e*/ 	.short	(.L_17895 - .L_17894)
.L_17894:
        /*0160*/ 	.word	0x00000000
        /*0164*/ 	.short	0x0001
        /*0166*/ 	.short	0x0008
        /*0168*/ 	.byte	0x00, 0xf0, 0x21, 0x00


	//----- nvinfo : EIATTR_KPARAM_INFO
	.align		4
.L_17895:
        /*016c*/ 	.byte	0x04, 0x17
        /*016e*/ 	.short	(.L_17897 - .L_17896)
.L_17896:
        /*0170*/ 	.word	0x00000000
        /*0174*/ 	.short	0x0000
        /*0176*/ 	.short	0x0000
        /*0178*/ 	.byte	0x00, 0xf0, 0x21, 0x00


	//----- nvinfo : EIATTR_MAXREG_COUNT
	.align		4
.L_17897:
        /*017c*/ 	.byte	0x03, 0x1b
        /*017e*/ 	.short	0x00ff


	//----- nvinfo : EIATTR_NUM_BARRIERS
	.align		4
        /*0180*/ 	.byte	0x02, 0x4c
        /*0182*/ 	.byte	0x01
	.zero		1


	//----- nvinfo : EIATTR_EXTERNS
	.align		4
        /*0184*/ 	.byte	0x04, 0x0f
        /*0186*/ 	.short	(.L_17899 - .L_17898)


	//   ....[0]....
	.align		4
.L_17898:
        /*0188*/ 	.word	index@(__assertfail)


	//----- nvinfo : EIATTR_MERCURY_ISA_VERSION
	.align		4
.L_17899:
        /*018c*/ 	.byte	0x03, 0x5f
        /*018e*/ 	.short	0x0000


	//----- nvinfo : EIATTR_COOP_GROUP_MASK_REGIDS
	.align		4
        /*0190*/ 	.byte	0x04, 0x29
        /*0192*/ 	.short	(.L_17901 - .L_17900)


	//   ....[0]....
.L_17900:
        /*0194*/ 	.word	0xffffffff


	//   ....[1]....
        /*0198*/ 	.word	0xffffffff


	//   ....[2]....
        /*019c*/ 	.word	0xffffffff


	//   ....[3]....
        /*01a0*/ 	.word	0xffffffff


	//   ....[4]....
        /*01a4*/ 	.word	0xffffffff


	//   ....[5]....
        /*01a8*/ 	.word	0xffffffff


	//   ....[6]....
        /*01ac*/ 	.word	0xffffffff


	//   ....[7]....
        /*01b0*/ 	.word	0xffffffff


	//   ....[8]....
        /*01b4*/ 	.word	0xffffffff


	//   ....[9]....
        /*01b8*/ 	.word	0xffffffff


	//   ....[10]....
        /*01bc*/ 	.word	0xffffffff


	//   ....[11]....
        /*01c0*/ 	.word	0xffffffff


	//   ....[12]....
        /*01c4*/ 	.word	0xffffffff


	//   ....[13]....
        /*01c8*/ 	.word	0xffffffff


	//   ....[14]....
        /*01cc*/ 	.word	0xffffffff


	//   ....[15]....
        /*01d0*/ 	.word	0xffffffff


	//   ....[16]....
        /*01d4*/ 	.word	0xffffffff


	//   ....[17]....
        /*01d8*/ 	.word	0xffffffff


	//   ....[18]....
        /*01dc*/ 	.word	0xffffffff


	//   ....[19]....
        /*01e0*/ 	.word	0xffffffff


	//   ....[20]....
        /*01e4*/ 	.word	0xffffffff


	//   ....[21]....
        /*01e8*/ 	.word	0xffffffff


	//   ....[22]....
        /*01ec*/ 	.word	0xffffffff


	//   ....[23]....
        /*01f0*/ 	.word	0xffffffff


	//   ....[24]....
        /*01f4*/ 	.word	0xffffffff


	//   ....[25]....
        /*01f8*/ 	.word	0xffffffff


	//   ....[26]....
        /*01fc*/ 	.word	0xffffffff


	//   ....[27]....
        /*0200*/ 	.word	0xffffffff


	//   ....[28]....
        /*0204*/ 	.word	0xffffffff


	//   ....[29]....
        /*0208*/ 	.word	0xffffffff


	//   ....[30]....
        /*020c*/ 	.word	0xffffffff


	//   ....[31]....
        /*0210*/ 	.word	0xffffffff


	//   ....[32]....
        /*0214*/ 	.word	0xffffffff


	//   ....[33]....
        /*0218*/ 	.word	0xffffffff


	//   ....[34]....
        /*021c*/ 	.word	0xffffffff


	//   ....[35]....
        /*0220*/ 	.word	0xffffffff


	//   ....[36]....
        /*0224*/ 	.word	0xffffffff


	//   ....[37]....
        /*0228*/ 	.word	0xffffffff


	//   ....[38]....
        /*022c*/ 	.word	0xffffffff


	//   ....[39]....
        /*0230*/ 	.word	0xffffffff


	//   ....[40]....
        /*0234*/ 	.word	0xffffffff


	//----- nvinfo : EIATTR_COOP_GROUP_INSTR_OFFSETS
	.align		4
.L_17901:
        /*0238*/ 	.byte	0x04, 0x28
        /*023a*/ 	.short	(.L_17903 - .L_17902)


	//   ....[0]....
.L_17902:
        /*023c*/ 	.word	0x00000b30


	//   ....[1]....
        /*0240*/ 	.word	0x00000b50


	//   ....[2]....
        /*0244*/ 	.word	0x00000b70


	//   ....[3]....
        /*0248*/ 	.word	0x00000b90


	//   ....[4]....
        /*024c*/ 	.word	0x00000c30


	//   ....[5]....
        /*0250*/ 	.word	0x00000c50


	//   ....[6]....
        /*0254*/ 	.word	0x00000c80


	//   ....[7]....
        /*0258*/ 	.word	0x00001ab0


	//   ....[8]....
        /*025c*/ 	.word	0x00001b10


	//   ....[9]....
        /*0260*/ 	.word	0x00001b40


	//   ....[10]....
        /*0264*/ 	.word	0x00001b60


	//   ....[11]....
        /*0268*/ 	.word	0x00001b80


	//   ....[12]....
        /*026c*/ 	.word	0x00001bd0


	//   ....[13]....
        /*0270*/ 	.word	0x00001bf0


	//   ....[14]....
        /*0274*/ 	.word	0x00001c10


	//   ....[15]....
        /*0278*/ 	.word	0x000029f0


	//   ....[16]....
        /*027c*/ 	.word	0x00003830


	//   ....[17]....
        /*0280*/ 	.word	0x000038b0


	//   ....[18]....
        /*0284*/ 	.word	0x00003910


	//   ....[19]....
        /*0288*/ 	.word	0x00003970


	//   ....[20]....
        /*028c*/ 	.word	0x000039d0


	//   ....[21]....
        /*0290*/ 	.word	0x00003a40


	//   ....[22]....
        /*0294*/ 	.word	0x00003ab0


	//   ....[23]....
        /*0298*/ 	.word	0x00003b20


	//   ....[24]....
        /*029c*/ 	.word	0x00003b80


	//   ....[25]....
        /*02a0*/ 	.word	0x00003bf0


	//   ....[26]....
        /*02a4*/ 	.word	0x00003c50


	//   ....[27]....
        /*02a8*/ 	.word	0x00003cc0


	//   ....[28]....
        /*02ac*/ 	.word	0x00003d20


	//   ....[29]....
        /*02b0*/ 	.word	0x00003d90


	//   ....[30]....
        /*02b4*/ 	.word	0x00003df0


	//   ....[31]....
        /*02b8*/ 	.word	0x00003e60


	//   ....[32]....
        /*02bc*/ 	.word	0x00003ec0


	//   ....[33]....
        /*02c0*/ 	.word	0x00003f30


	//   ....[34]....
        /*02c4*/ 	.word	0x00003f90


	//   ....[35]....
        /*02c8*/ 	.word	0x00004000


	//   ....[36]....
        /*02cc*/ 	.word	0x00004060


	//   ....[37]....
        /*02d0*/ 	.word	0x000040d0


	//   ....[38]....
        /*02d4*/ 	.word	0x00004130


	//   ....[39]....
        /*02d8*/ 	.word	0x000041a0


	//   ....[40]....
        /*02dc*/ 	.word	0x00004200


	//----- nvinfo : EIATTR_SYSCALL_OFFSETS
	.align		4
.L_17903:
        /*02e0*/ 	.byte	0x04, 0x46
        /*02e2*/ 	.short	(.L_17905 - .L_17904)


	//   ....[0]....
.L_17904:
        /*02e4*/ 	.word	0x00003690


	//   ....[1]....
        /*02e8*/ 	.word	0x000037c0


	//----- nvinfo : EIATTR_EXIT_INSTR_OFFSETS
	.align		4
.L_17905:
        /*02ec*/ 	.byte	0x04, 0x1c
        /*02ee*/ 	.short	(.L_17907 - .L_17906)


	//   ....[0]....
.L_17906:
        /*02f0*/ 	.word	0x00000090


	//   ....[1]....
        /*02f4*/ 	.word	0x00003040


	//   ....[2]....
        /*02f8*/ 	.word	0x00003100


	//   ....[3]....
        /*02fc*/ 	.word	0x00003560


	//   ....[4]....
        /*0300*/ 	.word	0x000037d0


	//----- nvinfo : EIATTR_CTAIDZ_USED
	.align		4
.L_17907:
        /*0304*/ 	.byte	0x01, 0x04
	.zero		2


	//----- nvinfo : EIATTR_CRS_STACK_SIZE
	.align		4
        /*0308*/ 	.byte	0x04, 0x1e
        /*030a*/ 	.short	(.L_17909 - .L_17908)
.L_17908:
        /*030c*/ 	.word	0x00000000
.L_17909:


//--------------------- .nv.info._ZN4vllm25paged_attention_v2_kernelIthLi64ELi32ELi128ELNS_18Fp8KVCacheDataTypeE1ELb1ELi512EEEvPfS2_PT_PKS3_PKT0_S9_ifPKiSB_iPKfiiiSD_SD_iiiii --------------------------
	.section	.nv.info._ZN4vllm25paged_attention_v2_kernelIthLi64ELi32ELi128ELNS_18Fp8KVCacheDataTypeE1ELb1ELi512EEEvPfS2_PT_PKS3_PKT0_S9_ifPKiSB_iPKfiiiSD_SD_iiiii,"",@"SHT_CUDA_INFO"
	.sectionflags	@""
	.align	4


	//----- nvinfo : EIATTR_CUDA_API_VERSION
	.align		4
        /*0000*/ 	.byte	0x04, 0x37
        /*0002*/ 	.short	(.L_17911 - .L_17910)
.L_17910:
        /*0004*/ 	.word	0x00000082


	//----- nvinfo : EIATTR_SW2861232_WAR
	.align		4
.L_17911:
        /*0008*/ 	.byte	0x01, 0x35
	.zero		2


	//----- nvinfo : EIATTR_PARAM_CBANK
	.align		4
        /*000c*/ 	.byte	0x04, 0x0a
        /*000e*/ 	.short	(.L_17913 - .L_17912)
	.align		4
.L_17912:
        /*0010*/ 	.word	index@(.nv.constant0._ZN4vllm25paged_attention_v2_kernelIthLi64ELi32ELi128ELNS_18Fp8KVCacheDataTypeE1ELb1ELi512EEEvPfS2_PT_PKS3_PKT0_S9_ifPKiSB_iPKfiiiSD_SD_iiiii)
        /*0014*/ 	.short	0x0160
        /*0016*/ 	.short	0x008c


	//----- nvinfo : EIATTR_CBANK_PARAM_SIZE
	.align		4
.L_17913:
        /*0018*/ 	.byte	0x03, 0x19
        /*001a*/ 	.short	0x008c


	//----- nvinfo : EIATTR_KPARAM_INFO
	.align		4
        /*001c*/ 	.byte	0x04, 0x17
        /*001e*/ 	.short	(.L_17915 - .L_17914)
.L_17914:
        /*0020*/ 	.word	0x00000000
        /*0024*/ 	.short	0x0015
        /*0026*/ 	.short	0x0088
        /*0028*/ 	.byte	0x00, 0xf0, 0x11, 0x00


	//----- nvinfo : EIATTR_KPARAM_INFO
	.align		4
.L_17915:
        /*002c*/ 	.byte	0x04, 0x17
        /*002e*/ 	.short	(.L_17917 - .L_17916)
.L_17916:
        /*0030*/ 	.word	0x00000000
        /*0034*/ 	.short	0x0014
        /*0036*/ 	.short	0x0084
        /*0038*/ 	.byte	0x00, 0xf0, 0x11, 0x00


	//----- nvinfo : EIATTR_KPARAM_INFO
	.align		4
.L_17917:
        /*003c*/ 	.byte	0x04, 0x17
        /*003e*/ 	.short	(.L_17919 - .L_17918)
.L_17918:
        /*0040*/ 	.word	0x00000000
        /*0044*/ 	.short	0x0013
        /*0046*/ 	.short	0x0080
        /*0048*/ 	.byte	0x00, 0xf0, 0x11, 0x00


	//----- nvinfo : EIATTR_KPARAM_INFO
	.align		4
.L_17919:
        /*004c*/ 	.byte	0x04, 0x17
        /*004e*/ 	.short	(.L_17921 - .L_17920)
.L_17920:
        /*0050*/ 	.word	0x00000000
        /*0054*/ 	.short	0x0012
        /*0056*/ 	.short	0x007c
        /*0058*/ 	.byte	0x00, 0xf0, 0x11, 0x00


	//----- nvinfo : EIATTR_KPARAM_INFO
	.align		4
.L_17921:
        /*005c*/ 	.byte	0x04, 0x17
        /*005e*/ 	.short	(.L_17923 - .L_17922)
.L_17922:
        /*0060*/ 	.word	0x00000000
        /*0064*/ 	.short	0x0011
        /*0066*/ 	.short	0x0078
        /*0068*/ 	.byte	0x00, 0xf0, 0x11, 0x00


	//----- nvinfo : EIATTR_KPARAM_INFO
	.align		4
.L_17923:
        /*006c*/ 	.byte	0x04, 0x17
        /*006e*/ 	.short	(.L_17925 - .L_17924)
.L_17924:
        /*0070*/ 	.word	0x00000000
        /*0074*/ 	.short	0x0010
        /*0076*/ 	.short	0x0070
        /*0078*/ 	.byte	0x00, 0xf0, 0x21, 0x00


	//----- nvinfo : EIATTR_KPARAM_INFO
	.align		4
.L_17925:
        /*007c*/ 	.byte	0x04, 0x17
        /*007e*/ 	.short	(.L_17927 - .L_17926)
.L_17926:
        /*0080*/ 	.word	0x00000000
        /*0084*/ 	.short	0x000f
        /*0086*/ 	.short	0x0068
        /*0088*/ 	.byte	0x00, 0xf0, 0x21, 0x00


	//----- nvinfo : EIATTR_KPARAM_INFO
	.align		4
.L_17927:
        /*008c*/ 	.byte	0x04, 0x17
        /*008e*/ 	.short	(.L_17929 - .L_17928)
.L_17928:
        /*0090*/ 	.word	0x00000000
        /*0094*/ 	.short	0x000e
        /*0096*/ 	.short	0x0060
        /*0098*/ 	.byte	0x00, 0xf0, 0x11, 0x00


	//----- nvinfo : EIATTR_KPARAM_INFO
	.align		4
.L_17929:
        /*009c*/ 	.byte	0x04, 0x17
        /*009e*/ 	.short	(.L_17931 - .L_17930)
.L_17930:
        /*00a0*/ 	.word	0x00000000
        /*00a4*/ 	.short	0x000d
        /*00a6*/ 	.short	0x005c
        /*00a8*/ 	.byte	0x00, 0xf0, 0x11, 0x00


	//----- nvinfo : EIATTR_KPARAM_INFO
	.align		4
.L_17931:
        /*00ac*/ 	.byte	0x04, 0x17
        /*00ae*/ 	.short	(.L_17933 - .L_17932)
.L_17932:
        /*00b0*/ 	.word	0x00000000
        /*00b4*/ 	.short	0x000c
        /*00b6*/ 	.short	0x0058
        /*00b8*/ 	.byte	0x00, 0xf0, 0x11, 0x00


	//----- nvinfo : EIATTR_KPARAM_INFO
	.align		4
.L_17933:
        /*00bc*/ 	.byte	0x04, 0x17
        /*00be*/ 	.short	(.L_17935 - .L_17934)
.L_17934:
        /*00c0*/ 	.word	0x00000000
        /*00c4*/ 	.short	0x000b
        /*00c6*/ 	.short	0x0050
        /*00c8*/ 	.byte	0x00, 0xf0, 0x21, 0x00


	//----- nvinfo : EIATTR_KPARAM_INFO
	.align		4
.L_17935:
        /*00cc*/ 	.byte	0x04, 0x17
        /*00ce*/ 	.short	(.L_17937 - .L_17936)
.L_17936:
        /*00d0*/ 	.word	0x00000000
        /*00d4*/ 	.short	0x000a
        /*00d6*/ 	.short	0x0048
        /*00d8*/ 	.byte	0x00, 0xf0, 0x11, 0x00


	//----- nvinfo : EIATTR_KPARAM_INFO
	.align		4
.L_17937:
        /*00dc*/ 	.byte	0x04, 0x17
        /*00de*/ 	.short	(.L_17939 - .L_17938)
.L_17938:
        /*00e0*/ 	.word	0x00000000
        /*00e4*/ 	.short	0x0009
        /*00e6*/ 	.short	0x0040
        /*00e8*/ 	.byte	0x00, 0xf0, 0x21, 0x00


	//----- nvinfo : EIATTR_KPARAM_INFO
	.align		4
.L_17939:
        /*00ec*/ 	.byte	0x04, 0x17
        /*00ee*/ 	.short	(.L_17941 - .L_17940)
.L_17940:
        /*00f0*/ 	.word	0x00000000
        /*00f4*/ 	.short	0x0008
        /*00f6*/ 	.short	0x0038
        /*00f8*/ 	.byte	0x00, 0xf0, 0x21, 0x00


	//----- nvinfo : EIATTR_KPARAM_INFO
	.align		4
.L_17941:
        /*00fc*/ 	.byte	0x04, 0x17
        /*00fe*/ 	.short	(.L_17943 - .L_17942)
.L_17942:
        /*0100*/ 	.word	0x00000000
        /*0104*/ 	.short	0x0007
        /*0106*/ 	.short	0x0034
        /*0108*/ 	.byte	0x00, 0xf0, 0x11, 0x00


	//----- nvinfo : EIATTR_KPARAM_INFO
	.align		4
.L_17943:
        /*010c*/ 	.byte	0x04, 0x17
        /*010e*/ 	.short	(.L_17945 - .L_17944)
.L_17944:
        /*0110*/ 	.word	0x00000000
        /*0114*/ 	.short	0x0006
        /*0116*/ 	.short	0x0030
        /*0118*/ 	.byte	0x00, 0xf0, 0x11, 0x00


	//----- nvinfo : EIATTR_KPARAM_INFO
	.align		4
.L_17945:
        /*011c*/ 	.byte	0x04, 0x17
        /*011e*/ 	.short	(.L_17947 - .L_17946)
.L_17946:
        /*0120*/ 	.word	0x00000000
        /*0124*/ 	.short	0x0005
        /*0126*/ 	.short	0x0028
        /*0128*/ 	.byte	0x00, 0xf0, 0x21, 0x00


	//----- nvinfo : EIATTR_KPARAM_INFO
	.align		4
.L_17947:
        /*012c*/ 	.byte	0x04, 0x17
        /*012e*/ 	.short	(.L_17949 - .L_17948)
.L_17948:
        /*0130*/ 	.word	0x00000000
        /*0134*/ 	.short	0x0004
        /*0136*/ 	.short	0x0020
        /*0138*/ 	.byte	0x00, 0xf0, 0x21, 0x00


	//----- nvinfo : EIATTR_KPARAM_INFO
	.align		4
.L_17949:
        /*013c*/ 	.byte	0x04, 0x17
        /*013e*/ 	.short	(.L_17951 - .L_17950)
.L_17950:
        /*0140*/ 	.word	0x00000000
        /*0144*/ 	.short	0x0003
        /*0146*/ 	.short	0x0018
        /*0148*/ 	.byte	0x00, 0xf0, 0x21, 0x00


	//----- nvinfo : EIATTR_KPARAM_INFO
	.align		4
.L_17951:
        /*014c*/ 	.byte	0x04, 0x17
        /*014e*/ 	.short	(.L_17953 - .L_17952)
.L_17952:
        /*0150*/ 	.word	0x00000000
        /*0154*/ 	.short	0x0002
        /*0156*/ 	.short	0x0010
        /*0158*/ 	.byte	0x00, 0xf0, 0x21, 0x00


	//----- nvinfo : EIATTR_KPARAM_INFO
	.align		4
.L_17953:
        /*015c*/ 	.byte	0x04, 0x17
        /*015e*/ 	.short	(.L_17955 - .L_17954)
.L_17954:
        /*0160*/ 	.word	0x00000000
        /*0164*/ 	.short	0x0001
        /*0166*/ 	.short	0x0008
        /*0168*/ 	.byte	0x00, 0xf0, 0x21, 0x00


	//----- nvinfo : EIATTR_KPARAM_INFO
	.align		4
.L_17955:
        /*016c*/ 	.byte	0x04, 0x17
        /*016e*/ 	.short	(.L_17957 - .L_17956)
.L_17956:
        /*0170*/ 	.word	0x00000000
        /*0174*/ 	.short	0x0000
        /*0176*/ 	.short	0x0000
        /*0178*/ 	.byte	0x00, 0xf0, 0x21, 0x00


	//----- nvinfo : EIATTR_MAXREG_COUNT
	.align		4
.L_17957:
        /*017c*/ 	.byte	0x03, 0x1b
        /*017e*/ 	.short	0x00ff


	//----- nvinfo : EIATTR_NUM_BARRIERS
	.align		4
        /*0180*/ 	.byte	0x02, 0x4c
        /*0182*/ 	.byte	0x01
	.zero		1


	//----- nvinfo : EIATTR_EXTERNS
	.align		4
        /*0184*/ 	.byte	0x04, 0x0f
        /*0186*/ 	.short	(.L_17959 - .L_17958)


	//   ....[0]....
	.align		4
.L_17958:
        /*0188*/ 	.word	index@(__assertfail)


	//----- nvinfo : EIATTR_MERCURY_ISA_VERSION
	.align		4
.L_17959:
        /*018c*/ 	.byte	0x03, 0x5f
        /*018e*/ 	.short	0x0000


	//----- nvinfo : EIATTR_COOP_GROUP_MASK_REGIDS
	.align		4
        /*0190*/ 	.byte	0x04, 0x29
        /*0192*/ 	.short	(.L_17961 - .L_17960)


	//   ....[0]....
.L_17960:
        /*0194*/ 	.word	0xffffffff


	//   ....[1]....
        /*0198*/ 	.word	0xffffffff


	//   ....[2]....
        /*019c*/ 	.word	0xffffffff


	//   ....[3]....
        /*01a0*/ 	.word	0xffffffff


	//   ....[4]....
        /*01a4*/ 	.word	0xffffffff


	//   ....[5]....
        /*01a8*/ 	.word	0xffffffff


	//   ....[6]....
        /*01ac*/ 	.word	0xffffffff


	//   ....[7]....
        /*01b0*/ 	.word	0xffffffff


	//   ....[8]....
        /*01b4*/ 	.word	0xffffffff


	//   ....[9]....
        /*01b8*/ 	.word	0xffffffff


	//   ....[10]....
        /*01bc*/ 	.word	0xffffffff


	//   ....[11]....
        /*01c0*/ 	.word	0xffffffff


	//   ....[12]....
        /*01c4*/ 	.word	0xffffffff


	//   ....[13]....
        /*01c8*/ 	.word	0xffffffff


	//   ....[14]....
        /*01cc*/ 	.word	0xffffffff


	//   ....[15]....
        /*01d0*/ 	.word	0xffffffff


	//   ....[16]....
        /*01d4*/ 	.word	0xffffffff


	//   ....[17]....
        /*01d8*/ 	.word	0xffffffff


	//   ....[18]....
        /*01dc*/ 	.word	0xffffffff


	//   ....[19]....
        /*01e0*/ 	.word	0xffffffff


	//   ....[20]....
        /*01e4*/ 	.word	0xffffffff


	//   ....[21]....
        /*01e8*/ 	.word	0xffffffff


	//   ....[22]....
        /*01ec*/ 	.word	0xffffffff


	//   ....[23]....
        /*01f0*/ 	.word	0xffffffff


	//   ....[24]....
        /*01f4*/ 	.word	0xffffffff


	//   ....[25]....
        /*01f8*/ 	.word	0xffffffff


	//   ....[26]....
        /*01fc*/ 	.word	0xffffffff


	//   ....[27]....
        /*0200*/ 	.word	0xffffffff


	//   ....[28]....
        /*0204*/ 	.word	0xffffffff


	//   ....[29]....
        /*0208*/ 	.word	0xffffffff


	//   ....[30]....
        /*020c*/ 	.word	0xffffffff


	//   ....[31]....
        /*0210*/ 	.word	0xffffffff


	//   ....[32]....
        /*0214*/ 	.word	0xffffffff


	//   ....[33]....
        /*0218*/ 	.word	0xffffffff


	//   ....[34]....
        /*021c*/ 	.word	0xffffffff


	//   ....[35]....
        /*0220*/ 	.word	0xffffffff


	//   ....[36]....
        /*0224*/ 	.word	0xffffffff


	//----- nvinfo : EIATTR_COOP_GROUP_INSTR_OFFSETS
	.align		4
.L_17961:
        /*0228*/ 	.byte	0x04, 0x28
        /*022a*/ 	.short	(.L_17963 - .L_17962)


	//   ....[0]....
.L_17962:
        /*022c*/ 	.word	0x00000b20


	//   ....[1]....
        /*0230*/ 	.word	0x00000b40


	//   ....[2]....
        /*0234*/ 	.word	0x00000b60


	//   ....[3]....
        /*0238*/ 	.word	0x00000b80


	//   ....[4]....
        /*023c*/ 	.word	0x00000c20


	//   ....[5]....
        /*0240*/ 	.word	0x00000c40


	//   ....[6]....
        /*0244*/ 	.word	0x00000c70


	//   ....[7]....
        /*0248*/ 	.word	0x00001aa0


	//   ....[8]....
        /*024c*/ 	.word	0x00001b00


	//   ....[9]....
        /*0250*/ 	.word	0x00001b30


	//   ....[10]....
        /*0254*/ 	.word	0x00001b50


	//   ....[11]....
        /*0258*/ 	.word	0x00001b70


	//   ....[12]....
        /*025c*/ 	.word	0x00001bc0


	//   ....[13]....
        /*0260*/ 	.word	0x00001be0


	//   ....[14]....
        /*0264*/ 	.word	0x00001c00


	//   ....[15]....
        /*0268*/ 	.word	0x00002a00


	//   ....[16]....
        /*026c*/ 	.word	0x00003630


	//   ....[17]....
        /*0270*/ 	.word	0x000036a0


	//   ....[18]....
        /*0274*/ 	.word	0x00003700


	//   ....[19]....
        /*0278*/ 	.word	0x00003760


	//   ....[20]....
        /*027c*/ 	.word	0x000037c0


	//   ....[21]....
        /*0280*/ 	.word	0x00003840


	//   ....[22]....
        /*0284*/ 	.word	0x000038b0


	//   ....[23]....
        /*0288*/ 	.word	0x00003920


	//   ....[24]....
        /*028c*/ 	.word	0x00003980


	//   ....[25]....
        /*0290*/ 	.word	0x000039f0


	//   ....[26]....
        /*0294*/ 	.word	0x00003a50


	//   ....[27]....
        /*0298*/ 	.word	0x00003ac0


	//   ....[28]....
        /*029c*/ 	.word	0x00003b20


	//   ....[29]....
        /*02a0*/ 	.word	0x00003b90


	//   ....[30]....
        /*02a4*/ 	.word	0x00003bf0


	//   ....[31]....
        /*02a8*/ 	.word	0x00003c60


	//   ....[32]....
        /*02ac*/ 	.word	0x00003cc0


	//   ....[33]....
        /*02b0*/ 	.word	0x00003d30


	//   ....[34]....
        /*02b4*/ 	.word	0x00003d90


	//   ....[35]....
        /*02b8*/ 	.word	0x00003e00


	//   ....[36]....
        /*02bc*/ 	.word	0x00003e70


	//----- nvinfo : EIATTR_SYSCALL_OFFSETS
	.align		4
.L_17963:
        /*02c0*/ 	.byte	0x04, 0x46
        /*02c2*/ 	.short	(.L_17965 - .L_17964)


	//   ....[0]....
.L_17964:
        /*02c4*/ 	.word	0x00003490


	//   ....[1]....
        /*02c8*/ 	.word	0x000035c0


	//----- nvinfo : EIATTR_EXIT_INSTR_OFFSETS
	.align		4
.L_17965:
        /*02cc*/ 	.byte	0x04, 0x1c
        /*02ce*/ 	.short	(.L_17967 - .L_17966)


	//   ....[0]....
.L_17966:
        /*02d0*/ 	.word	0x00000090


	//   ....[1]....
        /*02d4*/ 	.word	0x00002f20


	//   ....[2]....
        /*02d8*/ 	.word	0x00002fd0


	//   ....[3]....
        /*02dc*/ 	.word	0x00003360


	//   ....[4]....
        /*02e0*/ 	.word	0x000035d0


	//----- nvinfo : EIATTR_CTAIDZ_USED
	.align		4
.L_17967:
        /*02e4*/ 	.byte	0x01, 0x04
	.zero		2


	//----- nvinfo : EIATTR_CRS_STACK_SIZE
	.align		4
        /*02e8*/ 	.byte	0x04, 0x1e
        /*02ea*/ 	.short	(.L_17969 - .L_17968)
.L_17968:
        /*02ec*/ 	.word	0x00000000
.L_17969:


//--------------------- .nv.info._ZN4vllm25paged_attention_v2_kernelIthLi32ELi32ELi128ELNS_18Fp8KVCacheDataTypeE1ELb1ELi512EEEvPfS2_PT_PKS3_PKT0_S9_ifPKiSB_iPKfiiiSD_SD_iiiii --------------------------
	.section	.nv.info._ZN4vllm25paged_attention_v2_kernelIthLi32ELi32ELi128ELNS_18Fp8KVCacheDataTypeE1ELb1ELi512EEEvPfS2_PT_PKS3_PKT0_S9_ifPKiSB_iPKfiiiSD_SD_iiiii,"",@"SHT_CUDA_INFO"
	.sectionflags	@""
	.align	4


	//----- nvinfo : EIATTR_CUDA_API_VERSION
	.align		4
        /*0000*/ 	.byte	0x04, 0x37
        /*0002*/ 	.short	(.L_17971 - .L_17970)
.L_17970:
        /*0004*/ 	.word	0x00000082


	//----- nvinfo : EIATTR_SW2861232_WAR
	.align		4
.L_17971:
        /*0008*/ 	.byte	0x01, 0x35
	.zero		2


	//----- nvinfo : EIATTR_PARAM_CBANK
	.align		4
        /*000c*/ 	.byte	0x04, 0x0a
        /*000e*/ 	.short	(.L_17973 - .L_17972)
	.align		4
.L_17972:
        /*0010*/ 	.word	index@(.nv.constant0._ZN4vllm25paged_attention_v2_kernelIthLi32ELi32ELi128ELNS_18Fp8KVCacheDataTypeE1ELb1ELi512EEEvPfS2_PT_PKS3_PKT0_S9_ifPKiSB_iPKfiiiSD_SD_iiiii)
        /*0014*/ 	.short	0x0160
        /*0016*/ 	.short	0x008c


	//----- nvinfo : EIATTR_CBANK_PARAM_SIZE
	.align		4
.L_17973:
        /*0018*/ 	.byte	0x03, 0x19
        /*001a*/ 	.short	0x008c


	//----- nvinfo : EIATTR_KPARAM_INFO
	.align		4
        /*001c*/ 	.byte	0x04, 0x17
        /*001e*/ 	.short	(.L_17975 - .L_17974)
.L_17974:
        /*0020*/ 	.word	0x00000000
        /*0024*/ 	.short	0x0015
        /*0026*/ 	.short	0x0088
        /*0028*/ 	.byte	0x00, 0xf0, 0x11, 0x00


	//----- nvinfo : EIATTR_KPARAM_INFO
	.align		4
.L_17975:
        /*002c*/ 	.byte	0x04, 0x17
        /*002e*/ 	.short	(.L_17977 - .L_17976)
.L_17976:
        /*0030*/ 	.word	0x00000000
        /*0034*/ 	.short	0x0014
        /*0036*/ 	.short	0x0084
        /*0038*/ 	.byte	0x00, 0xf0, 0x11, 0x00


	//----- nvinfo : EIATTR_KPARAM_INFO
	.align		4
.L_17977:
        /*003c*/ 	.byte	0x04, 0x17
        /*003e*/ 	.short	(.L_17979 - .L_17978)
.L_17978:
        /*0040*/ 	.word	0x00000000
        /*0044*/ 	.short	0x0013
        /*0046*/ 	.short	0x0080
        /*0048*/ 	.byte	0x00, 0xf0, 0x11, 0x00


	//----- nvinfo : EIATTR_KPARAM_INFO
	.align		4
.L_17979:
        /*004c*/ 	.byte	0x04, 0x17
        /*004e*/ 	.short	(.L_17981 - .L_17980)
.L_17980:
        /*0050*/ 	.word	0x00000000
        /*0054*/ 	.short	0x0012
        /*0056*/ 	.short	0x007c
        /*0058*/ 	.byte	0x00, 0xf0, 0x11, 0x00


	//----- nvinfo : EIATTR_KPARAM_INFO
	.align		4
.L_17981:
        /*005c*/ 	.byte	0x04, 0x17
        /*005e*/ 	.short	(.L_17983 - .L_17982)
.L_17982:
        /*0060*/ 	.word	0x00000000
        /*0064*/ 	.short	0x0011
        /*0066*/ 	.short	0x0078
        /*0068*/ 	.byte	0x00, 0xf0, 0x11, 0x00


	//----- nvinfo : EIATTR_KPARAM_INFO
	.align		4
.L_17983:
        /*006c*/ 	.byte	0x04, 0x17
        /*006e*/ 	.short	(.L_17985 - .L_17984)
.L_17984:
        /*0070*/ 	.word	0x00000000
        /*0074*/ 	.short	0x0010
        /*0076*/ 	.short	0x0070
        /*0078*/ 	.byte	0x00, 0xf0, 0x21, 0x00


	//----- nvinfo : EIATTR_KPARAM_INFO
	.align		4
.L_17985:
        /*007c*/ 	.byte	0x04, 0x17
        /*007e*/ 	.short	(.L_17987 - .L_17986)
.L_17986:
        /*0080*/ 	.word	0x00000000
        /*0084*/ 	.short	0x000f
        /*0086*/ 	.short	0x0068
        /*0088*/ 	.byte	0x00, 0xf0, 0x21, 0x00


	//----- nvinfo : EIATTR_KPARAM_INFO
	.align		4
.L_17987:
        /*008c*/ 	.byte	0x04, 0x17
        /*008e*/ 	.short	(.L_17989 - .L_17988)
.L_17988:
        /*0090*/ 	.word	0x00000000
        /*0094*/ 	.short	0x000e
        /*0096*/ 	.short	0x0060
        /*0098*/ 	.byte	0x00, 0xf0, 0x11, 0x00


	//----- nvinfo : EIATTR_KPARAM_INFO
	.align		4
.L_17989:
        /*009c*/ 	.byte	0x04, 0x17
        /*009e*/ 	.short	(.L_17991 - .L_17990)
.L_17990:
        /*00a0*/ 	.word	0x00000000
        /*00a4*/ 	.short	0x000d
        /*00a6*/ 	.short	0x005c
        /*00a8*/ 	.byte	0x00, 0xf0, 0x11, 0x00


	//----- nvinfo : EIATTR_KPARAM_INFO
	.align		4
.L_17991:
        /*00ac*/ 	.byte	0x04, 0x17
        /*00ae*/ 	.short	(.L_17993 - .L_17992)
.L_17992:
        /*00b0*/ 	.word	0x00000000
        /*00b4*/ 	.short	0x000c
        /*00b6*/ 	.short	0x0058
        /*00b8*/ 	.byte	0x00, 0xf0, 0x11, 0x00


	//----- nvinfo : EIATTR_KPARAM_INFO
	.align		4
.L_17993:
        /*00bc*/ 	.byte	0x04, 0x17
        /*00be*/ 	.short	(.L_17995 - .L_17994)
.L_17994:
        /*00c0*/ 	.word	0x00000000
        /*00c4*/ 	.short	0x000b
        /*00c6*/ 	.short	0x0050
        /*00c8*/ 	.byte	0x00, 0xf0, 0x21, 0x00


	//----- nvinfo : EIATTR_KPARAM_INFO
	.align		4
.L_17995:
        /*00cc*/ 	.byte	0x04, 0x17
        /*00ce*/ 	.short	(.L_17997 - .L_17996)
.L_17996:
        /*00d0*/ 	.word	0x00000000
        /*00d4*/ 	.short	0x000a
        /*00d6*/ 	.short	0x0048
        /*00d8*/ 	.byte	0x00, 0xf0, 0x11, 0x00


	//----- nvinfo : EIATTR_KPARAM_INFO
	.align		4
.L_17997:
        /*00dc*/ 	.byte	0x04, 0x17
        /*00de*/ 	.short	(.L_17999 - .L_17998)
.L_17998:
        /*00e0*/ 	.word	0x00000000
        /*00e4*/ 	.short	0x0009
        /*00e6*/ 	.short	0x0040
        /*00e8*/ 	.byte	0x00, 0xf0, 0x21, 0x00


	//----- nvinfo : EIATTR_KPARAM_INFO
	.align		4
.L_17999:
        /*00ec*/ 	.byte	0x04, 0x17
        /*00ee*/ 	.short	(.L_18001 - .L_18000)
.L_18000:
        /*00f0*/ 	.word	0x00000000
        /*00f4*/ 	.short	0x0008
        /*00f6*/ 	.short	0x0038
        /*00f8*/ 	.byte	0x00, 0xf0, 0x21, 0x00


	//----- nvinfo : EIATTR_KPARAM_INFO
	.align		4
.L_18001:
        /*00fc*/ 	.byte	0x04, 0x17
        /*00fe*/ 	.short	(.L_18003 - .L_18002)
.L_18002:
        /*0100*/ 	.word	0x00000000
        /*0104*/ 	.short	0x0007
        /*0106*/ 	.short	0x0034
        /*0108*/ 	.byte	0x00, 0xf0, 0x11, 0x00


	//----- nvinfo : EIATTR_KPARAM_INFO
	.align		4
.L_18003:
        /*010c*/ 	.byte	0x04, 0x17
        /*010e*/ 	.short	(.L_18005 - .L_18004)
.L_18004:
        /*0110*/ 	.word	0x00000000
        /*0114*/ 	.short	0x0006
        /*0116*/ 	.short	0x0030
        /*0118*/ 	.byte	0x00, 0xf0, 0x11, 0x00


	//----- nvinfo : EIATTR_KPARAM_INFO
	.align		4
.L_18005:
        /*011c*/ 	.byte	0x04, 0x17
        /*011e*/ 	.short	(.L_18007 - .L_18006)
.L_18006:
        /*0120*/ 	.word	0x00000000
        /*0124*/ 	.short	0x0005
        /*0126*/ 	.short	0x0028
        /*0128*/ 	.byte	0x00, 0xf0, 0x21, 0x00


	//----- nvinfo : EIATTR_KPARAM_INFO
	.align		4
.L_18007:
        /*012c*/ 	.byte	0x04, 0x17
        /*012e*/ 	.short	(.L_18009 - .L_18008)
.L_18008:
        /*0130*/ 	.word	0x00000000
        /*0134*/ 	.short	0x0004
        /*0136*/ 	.short	0x0020
        /*0138*/ 	.byte	0x00, 0xf0, 0x21, 0x00


	//----- nvinfo : EIATTR_KPARAM_INFO
	.align		4
.L_18009:
        /*013c*/ 	.byte	0x04, 0x17
        /*013e*/ 	.short	(.L_18011 - .L_18010)
.L_18010:
        /*0140*/ 	.word	0x00000000
        /*0144*/ 	.short	0x0003
        /*0146*/ 	.short	0x0018
        /*0148*/ 	.byte	0x00, 0xf0, 0x21, 0x00


	//----- nvinfo : EIATTR_KPARAM_INFO
	.align		4
.L_18011:
        /*014c*/ 	.byte	0x04, 0x17
        /*014e*/ 	.short	(.L_18013 - .L_18012)
.L_18012:
        /*0150*/ 	.word	0x00000000
        /*0154*/ 	.short	0x0002
        /*0156*/ 	.short	0x0010
        /*0158*/ 	.byte	0x00, 0xf0, 0x21, 0x00


	//----- nvinfo : EIATTR_KPARAM_INFO
	.align		4
.L_18013:
        /*015c*/ 	.byte	0x04, 0x17
        /*015e*/ 	.short	(.L_18015 - .L_18014)
.L_18014:
        /*0160*/ 	.word	0x00000000
        /*0164*/ 	.short	0x0001
        /*0166*/ 	.short	0x0008
        /*0168*/ 	.byte	0x00, 0xf0, 0x21, 0x00


	//----- nvinfo : EIATTR_KPARAM_INFO
	.align		4
.L_18015:
        /*016c*/ 	.byte	0x04, 0x17
        /*016e*/ 	.short	(.L_18017 - .L_18016)
.L_18016:
        /*0170*/ 	.word	0x00000000
        /*0174*/ 	.short	0x0000
        /*0176*/ 	.short	0x0000
        /*0178*/ 	.byte	0x00, 0xf0, 0x21, 0x00


	//----- nvinfo : EIATTR_MAXREG_COUNT
	.align		4
.L_18017:
        /*017c*/ 	.byte	0x03, 0x1b
        /*017e*/ 	.short	0x00ff


	//----- nvinfo : EIATTR_NUM_BARRIERS
	.align		4
        /*0180*/ 	.byte	0x02, 0x4c
        /*0182*/ 	.byte	0x01
	.zero		1


	//----- nvinfo : EIATTR_EXTERNS
	.align		4
        /*0184*/ 	.byte	0x04, 0x0f
        /*0186*/ 	.short	(.L_18019 - .L_18018)


	//   ....[0]....
	.align		4
.L_18018:
        /*0188*/ 	.word	index@(__assertfail)


	//----- nvinfo : EIATTR_MERCURY_ISA_VERSION
	.align		4
.L_18019:
        /*018c*/ 	.byte	0x03, 0x5f
        /*018e*/ 	.short	0x0000


	//----- nvinfo : EIATTR_COOP_GROUP_MASK_REGIDS
	.align		4
        /*0190*/ 	.byte	0x04, 0x29
        /*0192*/ 	.short	(.L_18021 - .L_18020)


	//   ....[0]....
.L_18020:
        /*0194*/ 	.word	0xffffffff


	//   ....[1]....
        /*0198*/ 	.word	0xffffffff


	//   ....[2]....
        /*019c*/ 	.word	0xffffffff


	//   ....[3]....
        /*01a0*/ 	.word	0xffffffff


	//   ....[4]....
        /*01a4*/ 	.word	0xffffffff


	//   ....[5]....
        /*01a8*/ 	.word	0xffffffff


	//   ....[6]....
        /*01ac*/ 	.word	0xffffffff


	//   ....[7]....
        /*01b0*/ 	.word	0xffffffff


	//   ....[8]....
        /*01b4*/ 	.word	0xffffffff


	//   ....[9]....
        /*01b8*/ 	.word	0xffffffff


	//   ....[10]....
        /*01bc*/ 	.word	0xffffffff


	//   ....[11]....
        /*01c0*/ 	.word	0xffffffff


	//   ....[12]....
        /*01c4*/ 	.word	0xffffffff


	//   ....[13]....
        /*01c8*/ 	.word	0xffffffff


	//   ....[14]....
        /*01cc*/ 	.word	0xffffffff


	//   ....[15]....
        /*01d0*/ 	.word	0xffffffff


	//   ....[16]....
        /*01d4*/ 	.word	0xffffffff


	//   ....[17]....
        /*01d8*/ 	.word	0xffffffff


	//   ....[18]....
        /*01dc*/ 	.word	0xffffffff


	//   ....[19]....
        /*01e0*/ 	.word	0xffffffff


	//   ....[20]....
        /*01e4*/ 	.word	0xffffffff


	//   ....[21]....
        /*01e8*/ 	.word	0xffffffff


	//   ....[22]....
        /*01ec*/ 	.word	0xffffffff


	//   ....[23]....
        /*01f0*/ 	.word	0xffffffff


	//   ....[24]....
        /*01f4*/ 	.word	0xffffffff


	//   ....[25]....
        /*01f8*/ 	.word	0xffffffff


	//   ....[26]....
        /*01fc*/ 	.word	0xffffffff


	//   ....[27]....
        /*0200*/ 	.word	0xffffffff


	//   ....[28]....
        /*0204*/ 	.word	0xffffffff


	//----- nvinfo : EIATTR_COOP_GROUP_INSTR_OFFSETS
	.align		4
.L_18021:
        /*0208*/ 	.byte	0x04, 0x28
        /*020a*/ 	.short	(.L_18023 - .L_18022)


	//   ....[0]....
.L_18022:
        /*020c*/ 	.word	0x00000b20


	//   ....[1]....
        /*0210*/ 	.word	0x00000b40


	//   ....[2]....
        /*0214*/ 	.word	0x00000b60


	//   ....[3]....
        /*0218*/ 	.word	0x00000b80


	//   ....[4]....
        /*021c*/ 	.word	0x00000c30


	//   ....[5]....
        /*0220*/ 	.word	0x00000c50


	//   ....[6]....
        /*0224*/ 	.word	0x00000c70


	//   ....[7]....
        /*0228*/ 	.word	0x00001aa0


	//   ....[8]....
        /*022c*/ 	.word	0x00001b00


	//   ....[9]....
        /*0230*/ 	.word	0x00001b30


	//   ....[10]....
        /*0234*/ 	.word	0x00001b50


	//   ....[11]....
        /*0238*/ 	.word	0x00001b70


	//   ....[12]....
        /*023c*/ 	.word	0x00001bc0


	//   ....[13]....
        /*0240*/ 	.word	0x00001be0


	//   ....[14]....
        /*0244*/ 	.word	0x00001c00


	//   ....[15]....
        /*0248*/ 	.word	0x000029e0


	//   ....[16]....
        /*024c*/ 	.word	0x00003290


	//   ....[17]....
        /*0250*/ 	.word	0x000032f0


	//   ....[18]....
        /*0254*/ 	.word	0x00003350


	//   ....[19]....
        /*0258*/ 	.word	0x000033b0


	//   ....[20]....
        /*025c*/ 	.word	0x00003410


	//   ....[21]....
        /*0260*/ 	.word	0x00003490


	//   ....[22]....
        /*0264*/ 	.word	0x00003500


	//   ....[23]....
        /*0268*/ 	.word	0x00003570


	//   ....[24]....
        /*026c*/ 	.word	0x000035d0


	//   ....[25]....
        /*0270*/ 	.word	0x00003640


	//   ....[26]....
        /*0274*/ 	.word	0x000036a0


	//   ....[27]....
        /*0278*/ 	.word	0x00003710


	//   ....[28]....
        /*027c*/ 	.word	0x00003780


	//----- nvinfo : EIATTR_SYSCALL_OFFSETS
	.align		4
.L_18023:
        /*0280*/ 	.byte	0x04, 0x46
        /*0282*/ 	.short	(.L_18025 - .L_18024)


	//   ....[0]....
.L_18024:
        /*0284*/ 	.word	0x000030f0


	//   ....[1]....
        /*0288*/ 	.word	0x00003220


	//----- nvinfo : EIATTR_EXIT_INSTR_OFFSETS
	.align		4
.L_18025:
        /*028c*/ 	.byte	0x04, 0x1c
        /*028e*/ 	.short	(.L_18027 - .L_18026)


	//   ....[0]....
.L_18026:
        /*0290*/ 	.word	0x00000090


	//   ....[1]....
        /*0294*/ 	.word	0x00002d40


	//   ....[2]....
        /*0298*/ 	.word	0x00002df0


	//   ....[3]....
        /*029c*/ 	.word	0x00002fc0


	//   ....[4]....
        /*02a0*/ 	.word	0x00003230


	//----- nvinfo : EIATTR_CTAIDZ_USED
	.align		4
.L_18027:
        /*02a4*/ 	.byte	0x01, 0x04
	.zero		2


	//----- nvinfo : EIATTR_CRS_STACK_SIZE
	.align		4
        /*02a8*/ 	.byte	0x04, 0x1e
        /*02aa*/ 	.short	(.L_18029 - .L_18028)
.L_18028:
        /*02ac*/ 	.word	0x00000000
.L_18029:


//--------------------- .nv.info._ZN4vllm25paged_attention_v2_kernelIthLi256ELi16ELi128ELNS_18Fp8KVCacheDataTypeE1ELb0ELi512EEEvPfS2_PT_PKS3_PKT0_S9_ifPKiSB_iPKfiiiSD_SD_iiiii --------------------------
	.section	.nv.info._ZN4vllm25paged_attention_v2_kernelIthLi256ELi16ELi128ELNS_18Fp8KVCacheDataTypeE1ELb0ELi512EEEvPfS2_PT_PKS3_PKT0_S9_ifPKiSB_iPKfiiiSD_SD_iiiii,"",@"SHT_CUDA_INFO"
	.sectionflags	@""
	.align	4


	//----- nvinfo : EIATTR_CUDA_API_VERSION
	.align		4
        /*0000*/ 	.byte	0x04, 0x37
        /*0002*/ 	.short	(.L_18031 - .L_18030)
.L_18030:
        /*0004*/ 	.word	0x00000082


	//----- nvinfo : EIATTR_SW2861232_WAR
	.align		4
.L_18031:
        /*0008*/ 	.byte	0x01, 0x35
	.zero		2


	//----- nvinfo : EIATTR_PARAM_CBANK
	.align		4
        /*000c*/ 	.byte	0x04, 0x0a
        /*000e*/ 	.short	(.L_18033 - .L_18032)
	.align		4
.L_18032:
        /*0010*/ 	.word	index@(.nv.constant0._ZN4vllm25paged_attention_v2_kernelIthLi256ELi16ELi128ELNS_18Fp8KVCacheDataTypeE1ELb0ELi512EEEvPfS2_PT_PKS3_PKT0_S9_ifPKiSB_iPKfiiiSD_SD_iiiii)
        /*0014*/ 	.short	0x0160
        /*0016*/ 	.short	0x008c


	//----- nvinfo : EIATTR_CBANK_PARAM_SIZE
	.align		4
.L_18033:
        /*0018*/ 	.byte	0x03, 0x19
        /*001a*/ 	.short	0x008c


	//----- nvinfo : EIATTR_KPARAM_INFO
	.align		4
        /*001c*/ 	.byte	0x04, 0x17
        /*001e*/ 	.short	(.L_18035 - .L_18034)
.L_18034:
        /*0020*/ 	.word	0x00000000
        /*0024*/ 	.short	0x0015
        /*0026*/ 	.short	0x0088
        /*0028*/ 	.byte	0x00, 0xf0, 0x11, 0x00


	//----- nvinfo : EIATTR_KPARAM_INFO
	.align		4
.L_18035:
        /*002c*/ 	.byte	0x04, 0x17
        /*002e*/ 	.short	(.L_18037 - .L_18036)
.L_18036:
        /*0030*/ 	.word	0x00000000
        /*0034*/ 	.short	0x0014
        /*0036*/ 	.short	0x0084
        /*0038*/ 	.byte	0x00, 0xf0, 0x11, 0x00


	//----- nvinfo : EIATTR_KPARAM_INFO
	.align		4
.L_18037:
        /*003c*/ 	.byte	0x04, 0x17
        /*003e*/ 	.short	(.L_18039 - .L_18038)
.L_18038:
        /*0040*/ 	.word	0x00000000
        /*0044*/ 	.short	0x0013
        /*0046*/ 	.short	0x0080
        /*0048*/ 	.byte	0x00, 0xf0, 0x11, 0x00


	//----- nvinfo : EIATTR_KPARAM_INFO
	.align		4
.L_18039:
        /*004c*/ 	.byte	0x04, 0x17
        /*004e*/ 	.short	(.L_18041 - .L_18040)
.L_18040:
        /*0050*/ 	.word	0x00000000
        /*0054*/ 	.short	0x0012
        /*0056*/ 	.short	0x007c
        /*0058*/ 	.byte	0x00, 0xf0, 0x11, 0x00


	//----- nvinfo : EIATTR_KPARAM_INFO
	.align		4
.L_18041:
        /*005c*/ 	.byte	0x04, 0x17
        /*005e*/ 	.short	(.L_18043 - .L_18042)
.L_18042:
        /*0060*/ 	.word	0x00000000
        /*0064*/ 	.short	0x0011
        /*0066*/ 	.short	0x0078
        /*0068*/ 	.byte	0x00, 0xf0, 0x11, 0x00


	//----- nvinfo : EIATTR_KPARAM_INFO
	.align		4
.L_18043:
        /*006c*/ 	.byte	0x04, 0x17
        /*006e*/ 	.short	(.L_18045 - .L_18044)
.L_18044:
        /*0070*/ 	.word	0x00000000
        /*0074*/ 	.short	0x0010
        /*0076*/ 	.short	0x0070
        /*0078*/ 	.byte	0x00, 0xf0, 0x21, 0x00


	//----- nvinfo : EIATTR_KPARAM_INFO
	.align		4
.L_18045:
        /*007c*/ 	.byte	0x04, 0x17
        /*007e*/ 	.short	(.L_18047 - .L_18046)
.L_18046:
        /*0080*/ 	.word	0x00000000
        /*0084*/ 	.short	0x000f
        /*0086*/ 	.short	0x0068
        /*0088*/ 	.byte	0x00, 0xf0, 0x21, 0x00


	//----- nvinfo : EIATTR_KPARAM_INFO
	.align		4
.L_18047:
        /*008c*/ 	.byte	0x04, 0x17
        /*008e*/ 	.short	(.L_18049 - .L_18048)
.L_18048:
        /*0090*/ 	.word	0x00000000
        /*0094*/ 	.short	0x000e
        /*0096*/ 	.short	0x0060
        /*0098*/ 	.byte	0x00, 0xf0, 0x11, 0x00


	//----- nvinfo : EIATTR_KPARAM_INFO
	.align		4
.L_18049:
        /*009c*/ 	.byte	0x04, 0x17
        /*009e*/ 	.short	(.L_18051 - .L_18050)
.L_18050:
        /*00a0*/ 	.word	0x00000000
        /*00a4*/ 	.short	0x000d
        /*00a6*/ 	.short	0x005c
        /*00a8*/ 	.byte	0x00, 0xf0, 0x11, 0x00


	//----- nvinfo : EIATTR_KPARAM_INFO
	.align		4
.L_18051:
        /*00ac*/ 	.byte	0x04, 0x17
        /*00ae*/ 	.short	(.L_18053 - .L_18052)
.L_18052:
        /*00b0*/ 	.word	0x00000000
        /*00b4*/ 	.short	0x000c
        /*00b6*/ 	.short	0x0058
        /*00b8*/ 	.byte	0x00, 0xf0, 0x11, 0x00


	//----- nvinfo : EIATTR_KPARAM_INFO
	.align		4
.L_18053:
        /*00bc*/ 	.byte	0x04, 0x17
        /*00be*/ 	.short	(.L_18055 - .L_18054)
.L_18054:
        /*00c0*/ 	.word	0x00000000
        /*00c4*/ 	.short	0x000b
        /*00c6*/ 	.short	0x0050
        /*00c8*/ 	.byte	0x00, 0xf0, 0x21, 0x00


	//----- nvinfo : EIATTR_KPARAM_INFO
	.align		4
.L_18055:
        /*00cc*/ 	.byte	0x04, 0x17
        /*00ce*/ 	.short	(.L_18057 - .L_18056)
.L_18056:
        /*00d0*/ 	.word	0x00000000
        /*00d4*/ 	.short	0x000a
        /*00d6*/ 	.short	0x0048
        /*00d8*/ 	.byte	0x00, 0xf0, 0x11, 0x00


	//----- nvinfo : EIATTR_KPARAM_INFO
	.align		4
.L_18057:
        /*00dc*/ 	.byte	0x04, 0x17
        /*00de*/ 	.short	(.L_18059 - .L_18058)
.L_18058:
        /*00e0*/ 	.word	0x00000000
        /*00e4*/ 	.short	0x0009
        /*00e6*/ 	.short	0x0040
        /*00e8*/ 	.byte	0x00, 0xf0, 0x21, 0x00


	//----- nvinfo : EIATTR_KPARAM_INFO
	.align		4
.L_18059:
        /*00ec*/ 	.byte	0x04, 0x17
        /*00ee*/ 	.short	(.L_18061 - .L_18060)
.L_18060:
        /*00f0*/ 	.word	0x00000000
        /*00f4*/ 	.short	0x0008
        /*00f6*/ 	.short	0x0038
        /*00f8*/ 	.byte	0x00, 0xf0, 0x21, 0x00


	//----- nvinfo : EIATTR_KPARAM_INFO
	.align		4
.L_18061:
        /*00fc*/ 	.byte	0x04, 0x17
        /*00fe*/ 	.short	(.L_18063 - .L_18062)
.L_18062:
        /*0100*/ 	.word	0x00000000
        /*0104*/ 	.short	0x0007
        /*0106*/ 	.short	0x0034
        /*0108*/ 	.byte	0x00, 0xf0, 0x11, 0x00


	//----- nvinfo : EIATTR_KPARAM_INFO
	.align		4
.L_18063:
        /*010c*/ 	.byte	0x04, 0x17
        /*010e*/ 	.short	(.L_18065 - .L_18064)
.L_18064:
        /*0110*/ 	.word	0x00000000
        /*0114*/ 	.short	0x0006
        /*0116*/ 	.short	0x0030
        /*0118*/ 	.byte	0x00, 0xf0, 0x11, 0x00


	//----- nvinfo : EIATTR_KPARAM_INFO
	.align		4
.L_18065:
        /*011c*/ 	.byte	0x04, 0x17
        /*011e*/ 	.short	(.L_18067 - .L_18066)
.L_18066:
        /*0120*/ 	.word	0x00000000
        /*0124*/ 	.short	0x0005
        /*0126*/ 	.short	0x0028
        /*0128*/ 	.byte	0x00, 0xf0, 0x21, 0x00


	//----- nvinfo : EIATTR_KPARAM_INFO
	.align		4
.L_18067:
        /*012c*/ 	.byte	0x04, 0x17
        /*012e*/ 	.short	(.L_18069 - .L_18068)
.L_18068:
        /*0130*/ 	.word	0x00000000
        /*0134*/ 	.short	0x0004
        /*0136*/ 	.short	0x0020
        /*0138*/ 	.byte	0x00, 0xf0, 0x21, 0x00


	//----- nvinfo : EIATTR_KPARAM_INFO
	.align		4
.L_18069:
        /*013c*/ 	.byte	0x04, 0x17
        /*013e*/ 	.short	(.L_18071 - .L_18070)
.L_18070:
        /*0140*/ 	.word	0x00000000
        /*0144*/ 	.short	0x0003
        /*0146*/ 	.short	0x0018
        /*0148*/ 	.byte	0x00, 0xf0, 0x21, 0x00


	//----- nvinfo : EIATTR_KPARAM_INFO
	.align		4
.L_18071:
        /*014c*/ 	.byte	0x04, 0x17
        /*014e*/ 	.short	(.L_18073 - .L_18072)
.L_18072:
        /*0150*/ 	.word	0x00000000
        /*0154*/ 	.short	0x0002
        /*0156*/ 	.short	0x0010
        /*0158*/ 	.byte	0x00, 0xf0, 0x21, 0x00


	//----- nvinfo : EIATTR_KPARAM_INFO
	.align		4
.L_18073:
        /*015c*/ 	.byte	0x04, 0x17
        /*015e*/ 	.short	(.L_18075 - .L_18074)
.L_18074:
        /*0160*/ 	.word	0x00000000
        /*0164*/ 	.short	0x0001
        /*0166*/ 	.short	0x0008
        /*0168*/ 	.byte	0x00, 0xf0, 0x21, 0x00


	//----- nvinfo : EIATTR_KPARAM_INFO
	.align		4
.L_18075:
        /*016c*/ 	.byte	0x04, 0x17
        /*016e*/ 	.short	(.L_18077 - .L_18076)
.L_18076:
        /*0170*/ 	.word	0x00000000
        /*0174*/ 	.short	0x0000
        /*0176*/ 	.short	0x0000
        /*0178*/ 	.byte	0x00, 0xf0, 0x21, 0x00


	//----- nvinfo : EIATTR_MAXREG_COUNT
	.align		4
.L_18077:
        /*017c*/ 	.byte	0x03, 0x1b
        /*017e*/ 	.short	0x00ff


	//----- nvinfo : EIATTR_NUM_BARRIERS
	.align		4
        /*0180*/ 	.byte	0x02, 0x4c
        /*0182*/ 	.byte	0x01
	.zero		1


	//----- nvinfo : EIATTR_EXTERNS
	.align		4
        /*0184*/ 	.byte	0x04, 0x0f
        /*0186*/ 	.short	(.L_18079 - .L_18078)


	//   ....[0]....
	.align		4
.L_18078:
        /*0188*/ 	.word	index@(__assertfail)


	//----- nvinfo : EIATTR_MERCURY_ISA_VERSION
	.align		4
.L_18079:
        /*018c*/ 	.byte	0x03, 0x5f
        /*018e*/ 	.short	0x0000


	//----- nvinfo : EIATTR_COOP_GROUP_MASK_REGIDS
	.align		4
        /*0190*/ 	.byte	0x04, 0x29
        /*0192*/ 	.short	(.L_18081 - .L_18080)


	//   ....[0]....
.L_18080:
        /*0194*/ 	.word	0xffffffff


	//   ....[1]....
        /*0198*/ 	.word	0xffffffff


	//   ....[2]....
        /*019c*/ 	.word	0xffffffff


	//   ....[3]....
        /*01a0*/ 	.word	0xffffffff


	//   ....[4]....
        /*01a4*/ 	.word	0xffffffff


	//   ....[5]....
        /*01a8*/ 	.word	0xffffffff


	//   ....[6]....
        /*01ac*/ 	.word	0xffffffff


	//   ....[7]....
        /*01b0*/ 	.word	0xffffffff


	//   ....[8]....
        /*01b4*/ 	.word	0xffffffff


	//   ....[9]....
        /*01b8*/ 	.word	0xffffffff


	//   ....[10]....
        /*01bc*/ 	.word	0xffffffff


	//   ....[11]....
        /*01c0*/ 	.word	0xffffffff


	//   ....[12]....
        /*01c4*/ 	.word	0xffffffff


	//   ....[13]....
        /*01c8*/ 	.word	0xffffffff


	//   ....[14]....
        /*01cc*/ 	.word	0xffffffff


	//   ....[15]....
        /*01d0*/ 	.word	0xffffffff


	//   ....[16]....
        /*01d4*/ 	.word	0xffffffff


	//   ....[17]....
        /*01d8*/ 	.word	0xffffffff


	//----- nvinfo : EIATTR_COOP_GROUP_INSTR_OFFSETS
	.align		4
.L_18081:
        /*01dc*/ 	.byte	0x04, 0x28
        /*01de*/ 	.short	(.L_18083 - .L_18082)


	//   ....[0]....
.L_18082:
        /*01e0*/ 	.word	0x00000240


	//   ....[1]....
        /*01e4*/ 	.word	0x00000260


	//   ....[2]....
        /*01e8*/ 	.word	0x00000280


	//   ....[3]....
        /*01ec*/ 	.word	0x00000330


	//   ....[4]....
        /*01f0*/ 	.word	0x00000350


	//   ....[5]....
        /*01f4*/ 	.word	0x00000370


	//   ....[6]....
        /*01f8*/ 	.word	0x000011a0


	//   ....[7]....
        /*01fc*/ 	.word	0x00001200


	//   ....[8]....
        /*0200*/ 	.word	0x00001230


	//   ....[9]....
        /*0204*/ 	.word	0x00001250


	//   ....[10]....
        /*0208*/ 	.word	0x00001270


	//   ....[11]....
        /*020c*/ 	.word	0x000012c0


	//   ....[12]....
        /*0210*/ 	.word	0x000012e0


	//   ....[13]....
        /*0214*/ 	.word	0x00001300


	//   ....[14]....
        /*0218*/ 	.word	0x00002f40


	//   ....[15]....
        /*021c*/ 	.word	0x00002fb0


	//   ....[16]....
        /*0220*/ 	.word	0x00003010


	//   ....[17]....
        /*0224*/ 	.word	0x00003070


	//----- nvinfo : EIATTR_SYSCALL_OFFSETS
	.align		4
.L_18083:
        /*0228*/ 	.byte	0x04, 0x46
        /*022a*/ 	.short	(.L_18085 - .L_18084)


	//   ....[0]....
.L_18084:
        /*022c*/ 	.word	0x00002ed0


	//----- nvinfo : EIATTR_EXIT_INSTR_OFFSETS
	.align		4
.L_18085:
        /*0230*/ 	.byte	0x04, 0x1c
        /*0232*/ 	.short	(.L_18087 - .L_18086)


	//   ....[0]....
.L_18086:
        /*0234*/ 	.word	0x00000090


	//   ....[1]....
        /*0238*/ 	.word	0x000025a0


	//   ....[2]....
        /*023c*/ 	.word	0x00002650


	//   ....[3]....
        /*0240*/ 	.word	0x00002da0


	//   ....[4]....
        /*0244*/ 	.word	0x00002ee0


	//----- nvinfo : EIATTR_CTAIDZ_USED
	.align		4
.L_18087:
        /*0248*/ 	.byte	0x01, 0x04
	.zero		2


	//----- nvinfo : EIATTR_CRS_STACK_SIZE
	.align		4
        /*024c*/ 	.byte	0x04, 0x1e
        /*024e*/ 	.short	(.L_18089 - .L_18088)
.L_18088:
        /*0250*/ 	.word	0x00000000
.L_18089:


//--------------------- .nv.info._ZN4vllm25paged_attention_v2_kernelIthLi192ELi16ELi128ELNS_18Fp8KVCacheDataTypeE1ELb0ELi512EEEvPfS2_PT_PKS3_PKT0_S9_ifPKiSB_iPKfiiiSD_SD_iiiii --------------------------
	.section	.nv.info._ZN4vllm25paged_attention_v2_kernelIthLi192ELi16ELi128ELNS_18Fp8KVCacheDataTypeE1ELb0ELi512EEEvPfS2_PT_PKS3_PKT0_S9_ifPKiSB_iPKfiiiSD_SD_iiiii,"",@"SHT_CUDA_INFO"
	.sectionflags	@""
	.align	4


	//----- nvinfo : EIATTR_CUDA_API_VERSION
	.align		4
        /*0000*/ 	.byte	0x04, 0x37
        /*0002*/ 	.short	(.L_18091 - .L_18090)
.L_18090:
        /*0004*/ 	.word	0x00000082


	//----- nvinfo : EIATTR_SW2861232_WAR
	.align		4
.L_18091:
        /*0008*/ 	.byte	0x01, 0x35
	.zero		2


	//----- nvinfo : EIATTR_PARAM_CBANK
	.align		4
        /*000c*/ 	.byte	0x04, 0x0a
        /*000e*/ 	.short	(.L_18093 - .L_18092)
	.align		4
.L_18092:
        /*0010*/ 	.word	index@(.nv.constant0._ZN4vllm25paged_attention_v2_kernelIthLi192ELi16ELi128ELNS_18Fp8KVCacheDataTypeE1ELb0ELi512EEEvPfS2_PT_PKS3_PKT0_S9_ifPKiSB_iPKfiiiSD_SD_iiiii)
        /*0014*/ 	.short	0x0160
        /*0016*/ 	.short	0x008c


	//----- nvinfo : EIATTR_CBANK_PARAM_SIZE
	.align		4
.L_18093:
        /*0018*/ 	.byte	0x03, 0x19
        /*001a*/ 	.short	0x008c


	//----- nvinfo : EIATTR_KPARAM_INFO
	.align		4
        /*001c*/ 	.byte	0x04, 0x17
        /*001e*/ 	.short	(.L_18095 - .L_18094)
.L_18094:
        /*0020*/ 	.word	0x00000000
        /*0024*/ 	.short	0x0015
        /*0026*/ 	.short	0x0088
        /*0028*/ 	.byte	0x00, 0xf0, 0x11, 0x00


	//----- nvinfo : EIATTR_KPARAM_INFO
	.align		4
.L_18095:
        /*002c*/ 	.byte	0x04, 0x17
        /*002e*/ 	.short	(.L_18097 - .L_18096)
.L_18096:
        /*0030*/ 	.word	0x00000000
        /*0034*/ 	.short	0x0014
        /*0036*/ 	.short	0x0084
        /*0038*/ 	.byte	0x00, 0xf0, 0x11, 0x00


	//----- nvinfo : EIATTR_KPARAM_INFO
	.align		4
.L_18097:
        /*003c*/ 	.byte	0x04, 0x17
        /*003e*/ 	.short	(.L_18099 - .L_18098)
.L_18098:
        /*0040*/ 	.word	0x00000000
        /*0044*/ 	.short	0x0013
        /*0046*/ 	.short	0x0080
        /*0048*/ 	.byte	0x00, 0xf0, 0x11, 0x00


	//----- nvinfo : EIATTR_KPARAM_INFO
	.align		4
.L_18099:
        /*004c*/ 	.byte	0x04, 0x17
        /*004e*/ 	.short	(.L_18101 - .L_18100)
.L_18100:
        /*0050*/ 	.word	0x00000000
        /*0054*/ 	.short	0x0012
        /*0056*/ 	.short	0x007c
        /*0058*/ 	.byte	0x00, 0xf0, 0x11, 0x00


	//----- nvinfo : EIATTR_KPARAM_INFO
	.align		4
.L_18101:
        /*005c*/ 	.byte	0x04, 0x17
        /*005e*/ 	.short	(.L_18103 - .L_18102)
.L_18102:
        /*0060*/ 	.word	0x00000000
        /*0064*/ 	.short	0x0011
        /*0066*/ 	.short	0x0078
        /*0068*/ 	.byte	0x00, 0xf0, 0x11, 0x00


	//----- nvinfo : EIATTR_KPARAM_INFO
	.align		4
.L_18103:
        /*006c*/ 	.byte	0x04, 0x17
        /*006e*/ 	.short	(.L_18105 - .L_18104)
.L_18104:
        /*0070*/ 	.word	0x00000000
        /*0074*/ 	.short	0x0010
        /*0076*/ 	.short	0x0070
        /*0078*/ 	.byte	0x00, 0xf0, 0x21, 0x00


	//----- nvinfo : EIATTR_KPARAM_INFO
	.align		4
.L_18105:
        /*007c*/ 	.byte	0x04, 0x17
        /*007e*/ 	.short	(.L_18107 - .L_18106)
.L_18106:
        /*0080*/ 	.word	0x00000000
        /*0084*/ 	.short	0x000f
        /*0086*/ 	.short	0x0068
        /*0088*/ 	.byte	0x00, 0xf0, 0x21, 0x00


	//----- nvinfo : EIATTR_KPARAM_INFO
	.align		4
.L_18107:
        /*008c*/ 	.byte	0x04, 0x17
        /*008e*/ 	.short	(.L_18109 - .L_18108)
.L_18108:
        /*0090*/ 	.word	0x00000000
        /*0094*/ 	.short	0x000e
        /*0096*/ 	.short	0x0060
        /*0098*/ 	.byte	0x00, 0xf0, 0x11, 0x00


	//----- nvinfo : EIATTR_KPARAM_INFO
	.align		4
.L_18109:
        /*009c*/ 	.byte	0x04, 0x17
        /*009e*/ 	.short	(.L_18111 - .L_18110)
.L_18110:
        /*00a0*/ 	.word	0x00000000
        /*00a4*/ 	.short	0x000d
        /*00a6*/ 	.short	0x005c
        /*00a8*/ 	.byte	0x00, 0xf0, 0x11, 0x00


	//----- nvinfo : EIATTR_KPARAM_INFO
	.align		4
.L_18111:
        /*00ac*/ 	.byte	0x04, 0x17
        /*00ae*/ 	.short	(.L_18113 - .L_18112)
.L_18112:
        /*00b0*/ 	.word	0x00000000
        /*00b4*/ 	.short	0x000c
        /*00b6*/ 	.short	0x0058
        /*00b8*/ 	.byte	0x00, 0xf0, 0x11, 0x00


	//----- nvinfo : EIATTR_KPARAM_INFO
	.align		4
.L_18113:
        /*00bc*/ 	.byte	0x04, 0x17
        /*00be*/ 	.short	(.L_18115 - .L_18114)
.L_18114:
        /*00c0*/ 	.word	0x00000000
        /*00c4*/ 	.short	0x000b
        /*00c6*/ 	.short	0x0050
        /*00c8*/ 	.byte	0x00, 0xf0, 0x21, 0x00


	//----- nvinfo : EIATTR_KPARAM_INFO
	.align		4
.L_18115:
        /*00cc*/ 	.byte	0x04, 0x17
        /*00ce*/ 	.short	(.L_18117 - .L_18116)
.L_18116:
        /*00d0*/ 	.word	0x00000000
        /*00d4*/ 	.short	0x000a
        /*00d6*/ 	.short	0x0048
        /*00d8*/ 	.byte	0x00, 0xf0, 0x11, 0x00


	//----- nvinfo : EIATTR_KPARAM_INFO
	.align		4
.L_18117:
        /*00dc*/ 	.byte	0x04, 0x17
        /*00de*/ 	.short	(.L_18119 - .L_18118)
.L_18118:
        /*00e0*/ 	.word	0x00000000
        /*00e4*/ 	.short	0x0009
        /*00e6*/ 	.short	0x0040
        /*00e8*/ 	.byte	0x00, 0xf0, 0x21, 0x00


	//----- nvinfo : EIATTR_KPARAM_INFO
	.align		4
.L_18119:
        /*00ec*/ 	.byte	0x04, 0x17
        /*00ee*/ 	.short	(.L_18121 - .L_18120)
.L_18120:
        /*00f0*/ 	.word	0x00000000
        /*00f4*/ 	.short	0x0008
        /*00f6*/ 	.short	0x0038
        /*00f8*/ 	.byte	0x00, 0xf0, 0x21, 0x00


	//----- nvinfo : EIATTR_KPARAM_INFO
	.align		4
.L_18121:
        /*00fc*/ 	.byte	0x04, 0x17
        /*00fe*/ 	.short	(.L_18123 - .L_18122)
.L_18122:
        /*0100*/ 	.word	0x00000000
        /*0104*/ 	.short	0x0007
        /*0106*/ 	.short	0x0034
        /*0108*/ 	.byte	0x00, 0xf0, 0x11, 0x00


	//----- nvinfo : EIATTR_KPARAM_INFO
	.align		4
.L_18123:
        /*010c*/ 	.byte	0x04, 0x17
        /*010e*/ 	.short	(.L_18125 - .L_18124)
.L_18124:
        /*0110*/ 	.word	0x00000000
        /*0114*/ 	.short	0x0006
        /*0116*/ 	.short	0x0030
        /*0118*/ 	.byte	0x00, 0xf0, 0x11, 0x00


	//----- nvinfo : EIATTR_KPARAM_INFO
	.align		4
.L_18125:
        /*011c*/ 	.byte	0x04, 0x17
        /*011e*/ 	.short	(.L_18127 - .L_18126)
.L_18126:
        /*0120*/ 	.word	0x00000000
        /*0124*/ 	.short	0x0005
        /*0126*/ 	.short	0x0028
        /*0128*/ 	.byte	0x00, 0xf0, 0x21, 0x00


	//----- nvinfo : EIATTR_KPARAM_INFO
	.align		4
.L_18127:
        /*012c*/ 	.byte	0x04, 0x17
        /*012e*/ 	.short	(.L_18129 - .L_18128)
.L_18128:
        /*0130*/ 	.word	0x00000000
        /*0134*/ 	.short	0x0004
        /*0136*/ 	.short	0x0020
        /*0138*/ 	.byte	0x00, 0xf0, 0x21, 0x00


	//----- nvinfo : EIATTR_KPARAM_INFO
	.align		4
.L_18129:
        /*013c*/ 	.byte	0x04, 0x17
        /*013e*/ 	.short	(.L_18131 - .L_18130)
.L_18130:
        /*0140*/ 	.word	0x00000000
        /*0144*/ 	.short	0x0003
        /*0146*/ 	.short	0x0018
        /*0148*/ 	.byte	0x00, 0xf0, 0x21, 0x00


	//----- nvinfo : EIATTR_KPARAM_INFO
	.align		4
.L_18131:
        /*014c*/ 	.byte	0x04, 0x17
        /*014e*/ 	.short	(.L_18133 - .L_18132)
.L_18132:
        /*0150*/ 	.word	0x00000000
        /*0154*/ 	.short	0x0002
        /*0156*/ 	.short	0x0010
        /*0158*/ 	.byte	0x00, 0xf0, 0x21, 0x00


	//----- nvinfo : EIATTR_KPARAM_INFO
	.align		4
.L_18133:
        /*015c*/ 	.byte	0x04, 0x17
        /*015e*/ 	.short	(.L_18135 - .L_18134)
.L_18134:
        /*0160*/ 	.word	0x00000000
        /*0164*/ 	.short	0x0001
        /*0166*/ 	.short	0x0008
        /*0168*/ 	.byte	0x00, 0xf0, 0x21, 0x00


	//----- nvinfo : EIATTR_KPARAM_INFO
	.align		4
.L_18135:
        /*016c*/ 	.byte	0x04, 0x17
        /*016e*/ 	.short	(.L_18137 - .L_18136)
.L_18136:
        /*0170*/ 	.word	0x00000000
        /*0174*/ 	.short	0x0000
        /*0176*/ 	.short	0x0000
        /*0178*/ 	.byte	0x00, 0xf0, 0x21, 0x00


	//----- nvinfo : EIATTR_MAXREG_COUNT
	.align		4
.L_18137:
        /*017c*/ 	.byte	0x03, 0x1b
        /*017e*/ 	.short	0x00ff


	//----- nvinfo : EIATTR_NUM_BARRIERS
	.align		4
        /*0180*/ 	.byte	0x02, 0x4c
        /*0182*/ 	.byte	0x01
	.zero		1


	//----- nvinfo : EIATTR_EXTERNS
	.align		4
        /*0184*/ 	.byte	0x04, 0x0f
        /*0186*/ 	.short	(.L_18139 - .L_18138)


	//   ....[0]....
	.align		4
.L_18138:
        /*0188*/ 	.word	index@(__assertfail)


	//----- nvinfo : EIATTR_MERCURY_ISA_VERSION
	.align		4
.L_18139:
        /*018c*/ 	.byte	0x03, 0x5f
        /*018e*/ 	.short	0x0000


	//----- nvinfo : EIATTR_COOP_GROUP_MASK_REGIDS
	.align		4
        /*0190*/ 	.byte	0x04, 0x29
        /*0192*/ 	.short	(.L_18141 - .L_18140)


	//   ....[0]....
.L_18140:
        /*0194*/ 	.word	0xffffffff


	//   ....[1]....
        /*0198*/ 	.word	0xffffffff


	//   ....[2]....
        /*019c*/ 	.word	0xffffffff


	//   ....[3]....
        /*01a0*/ 	.word	0xffffffff


	//   ....[4]....
        /*01a4*/ 	.word	0xffffffff


	//   ....[5]....
        /*01a8*/ 	.word	0xffffffff


	//   ....[6]....
        /*01ac*/ 	.word	0xffffffff


	//   ....[7]....
        /*01b0*/ 	.word	0xffffffff


	//   ....[8]....
        /*01b4*/ 	.word	0xffffffff


	//   ....[9]....
        /*01b8*/ 	.word	0xffffffff


	//   ....[10]....
        /*01bc*/ 	.word	0xffffffff


	//   ....[11]....
        /*01c0*/ 	.word	0xffffffff


	//   ....[12]....
        /*01c4*/ 	.word	0xffffffff


	//   ....[13]....
        /*01c8*/ 	.word	0xffffffff


	//   ....[14]....
        /*01cc*/ 	.word	0xffffffff


	//   ....[15]....
        /*01d0*/ 	.word	0xffffffff


	//   ....[16]....
        /*01d4*/ 	.word	0xffffffff


	//   ....[17]....
        /*01d8*/ 	.word	0xffffffff


	//----- nvinfo : EIATTR_COOP_GROUP_INSTR_OFFSETS
	.align		4
.L_18141:
        /*01dc*/ 	.byte	0x04, 0x28
        /*01de*/ 	.short	(.L_18143 - .L_18142)


	//   ....[0]....
.L_18142:
        /*01e0*/ 	.word	0x00000240


	//   ....[1]....
        /*01e4*/ 	.word	0x00000260


	//   ....[2]....
        /*01e8*/ 	.word	0x00000280


	//   ....[3]....
        /*01ec*/ 	.word	0x00000330


	//   ....[4]....
        /*01f0*/ 	.word	0x00000350


	//   ....[5]....
        /*01f4*/ 	.word	0x00000370


	//   ....[6]....
        /*01f8*/ 	.word	0x000011a0


	//   ....[7]....
        /*01fc*/ 	.word	0x00001200


	//   ....[8]....
        /*0200*/ 	.word	0x00001230


	//   ....[9]....
        /*0204*/ 	.word	0x00001250


	//   ....[10]....
        /*0208*/ 	.word	0x00001270


	//   ....[11]....
        /*020c*/ 	.word	0x000012c0


	//   ....[12]....
        /*0210*/ 	.word	0x000012e0


	//   ....[13]....
        /*0214*/ 	.word	0x00001300


	//   ....[14]....
        /*0218*/ 	.word	0x00002bd0


	//   ....[15]....
        /*021c*/ 	.word	0x00002c40


	//   ....[16]....
        /*0220*/ 	.word	0x00002ca0


	//   ....[17]....
        /*0224*/ 	.word	0x00002d00


	//----- nvinfo : EIATTR_SYSCALL_OFFSETS
	.align		4
.L_18143:
        /*0228*/ 	.byte	0x04, 0x46
        /*022a*/ 	.short	(.L_18145 - .L_18144)


	//   ....[0]....
.L_18144:
        /*022c*/ 	.word	0x00002b60


	//----- nvinfo : EIATTR_EXIT_INSTR_OFFSETS
	.align		4
.L_18145:
        /*0230*/ 	.byte	0x04, 0x1c
        /*0232*/ 	.short	(.L_18147 - .L_18146)


	//   ....[0]....
.L_18146:
        /*0234*/ 	.word	0x00000090


	//   ....[1]....
        /*0238*/ 	.word	0x00002410


	//   ....[2]....
        /*023c*/ 	.word	0x000024d0


	//   ....[3]....
        /*0240*/ 	.word	0x00002a30


	//   ....[4]....
        /*0244*/ 	.word	0x00002b70


	//----- nvinfo : EIATTR_CTAIDZ_USED
	.align		4
.L_18147:
        /*0248*/ 	.byte	0x01, 0x04
	.zero		2


	//----- nvinfo : EIATTR_CRS_STACK_SIZE
	.align		4
        /*024c*/ 	.byte	0x04, 0x1e
        /*024e*/ 	.short	(.L_18149 - .L_18148)
.L_18148:
        /*0250*/ 	.word	0x00000000
.L_18149:


//--------------------- .nv.info._ZN4vllm25paged_attention_v2_kernelIthLi128ELi16ELi128ELNS_18Fp8KVCacheDataTypeE1ELb0ELi512EEEvPfS2_PT_PKS3_PKT0_S9_ifPKiSB_iPKfiiiSD_SD_iiiii --------------------------
	.section	.nv.info._ZN4vllm25paged_attention_v2_kernelIthLi128ELi16ELi128ELNS_18Fp8KVCacheDataTypeE1ELb0ELi512EEEvPfS2_PT_PKS3_PKT0_S9_ifPKiSB_iPKfiiiSD_SD_iiiii,"",@"SHT_CUDA_INFO"
	.sectionflags	@""
	.align	4


	//----- nvinfo : EIATTR_CUDA_API_VERSION
	.align		4
        /*0000*/ 	.byte	0x04, 0x37
        /*0002*/ 	.short	(.L_18151 - .L_18150)
.L_18150:
        /*0004*/ 	.word	0x00000082


	//----- nvinfo : EIATTR_SW2861232_WAR
	.align		4
.L_18151:
        /*0008*/ 	.byte	0x01, 0x35
	.zero		2


	//----- nvinfo : EIATTR_PARAM_CBANK
	.align		4
        /*000c*/ 	.byte	0x04, 0x0a
        /*000e*/ 	.short	(.L_18153 - .L_18152)
	.align		4
.L_18152:
        /*0010*/ 	.word	index@(.nv.constant0._ZN4vllm25paged_attention_v2_kernelIthLi128ELi16ELi128ELNS_18Fp8KVCacheDataTypeE1ELb0ELi512EEEvPfS2_PT_PKS3_PKT0_S9_ifPKiSB_iPKfiiiSD_SD_iiiii)
        /*0014*/ 	.short	0x0160
        /*0016*/ 	.short	0x008c


	//----- nvinfo : EIATTR_CBANK_PARAM_SIZE
	.align		4
.L_18153:
        /*0018*/ 	.byte	0x03, 0x19
        /*001a*/ 	.short	0x008c


	//----- nvinfo : EIATTR_KPARAM_INFO
	.align		4
        /*001c*/ 	.byte	0x04, 0x17
        /*001e*/ 	.short	(.L_18155 - .L_18154)
.L_18154:
        /*0020*/ 	.word	0x00000000
        /*0024*/ 	.short	0x0015
        /*0026*/ 	.short	0x0088
        /*0028*/ 	.byte	0x00, 0xf0, 0x11, 0x00


	//----- nvinfo : EIATTR_KPARAM_INFO
	.align		4
.L_18155:
        /*002c*/ 	.byte	0x04, 0x17
        /*002e*/ 	.short	(.L_18157 - .L_18156)
.L_18156:
        /*0030*/ 	.word	0x00000000
        /*0034*/ 	.short	0x0014
        /*0036*/ 	.short	0x0084
        /*0038*/ 	.byte	0x00, 0xf0, 0x11, 0x00


	//----- nvinfo : EIATTR_KPARAM_INFO
	.align		4
.L_18157:
        /*003c*/ 	.byte	0x04, 0x17
        /*003e*/ 	.short	(.L_18159 - .L_18158)
.L_18158:
        /*0040*/ 	.word	0x00000000
        /*0044*/ 	.short	0x0013
        /*0046*/ 	.short	0x0080
        /*0048*/ 	.byte	0x00, 0xf0, 0x11, 0x00


	//----- nvinfo : EIATTR_KPARAM_INFO
	.align		4
.L_18159:
        /*004c*/ 	.byte	0x04, 0x17
        /*004e*/ 	.short	(.L_18161 - .L_18160)
.L_18160:
        /*0050*/ 	.word	0x00000000
        /*0054*/ 	.short	0x0012
        /*0056*/ 	.short	0x007c
        /*0058*/ 	.byte	0x00, 0xf0, 0x11, 0x00


	//----- nvinfo : EIATTR_KPARAM_INFO
	.align		4
.L_18161:
        /*005c*/ 	.byte	0x04, 0x17
        /*005e*/ 	.short	(.L_18163 - .L_18162)
.L_18162:
        /*0060*/ 	.word	0x00000000
        /*0064*/ 	.short	0x0011
        /*0066*/ 	.short	0x0078
        /*0068*/ 	.byte	0x00, 0xf0, 0x11, 0x00


	//----- nvinfo : EIATTR_KPARAM_INFO
	.align		4
.L_18163:
        /*006c*/ 	.byte	0x04, 0x17
        /*006e*/ 	.short	(.L_18165 - .L_18164)
.L_18164:
        /*0070*/ 	.word	0x00000000
        /*0074*/ 	.short	0x0010
        /*0076*/ 	.short	0x0070
        /*0078*/ 	.byte	0x00, 0xf0, 0x21, 0x00


	//----- nvinfo : EIATTR_KPARAM_INFO
	.align		4
.L_18165:
        /*007c*/ 	.byte	0x04, 0x17
        /*007e*/ 	.short	(.L_18167 - .L_18166)
.L_18166:
        /*0080*/ 	.word	0x00000000
        /*0084*/ 	.short	0x000f
        /*0086*/ 	.short	0x0068
        /*0088*/ 	.byte	0x00, 0xf0, 0x21, 0x00


	//----- nvinfo : EIATTR_KPARAM_INFO
	.align		4
.L_18167:
        /*008c*/ 	.byte	0x04, 0x17
        /*008e*/ 	.short	(.L_18169 - .L_18168)
.L_18168:
        /*0090*/ 	.word	0x00000000
        /*0094*/ 	.short	0x000e
        /*0096*/ 	.short	0x0060
        /*0098*/ 	.byte	0x00, 0xf0, 0x11, 0x00


	//----- nvinfo : EIATTR_KPARAM_INFO
	.align		4
.L_18169:
        /*009c*/ 	.byte	0x04, 0x17
        /*009e*/ 	.short	(.L_18171 - .L_18170)
.L_18170:
        /*00a0*/ 	.word	0x00000000
        /*00a4*/ 	.short	0x000d
        /*00a6*/ 	.short	0x005c
        /*00a8*/ 	.byte	0x00, 0xf0, 0x11, 0x00


	//----- nvinfo : EIATTR_KPARAM_INFO
	.align		4
.L_18171:
        /*00ac*/ 	.byte	0x04, 0x17
        /*00ae*/ 	.short	(.L_18173 - .L_18172)
.L_18172:
        /*00b0*/ 	.word	0x00000000
        /*00b4*/ 	.short	0x000c
        /*00b6*/ 	.short	0x0058
        /*00b8*/ 	.byte	0x00, 0xf0, 0x11, 0x00


	//----- nvinfo : EIATTR_KPARAM_INFO
	.align		4
.L_18173:
        /*00bc*/ 	.byte	0x04, 0x17
        /*00be*/ 	.short	(.L_18175 - .L_18174)
.L_18174:
        /*00c0*/ 	.word	0x00000000
        /*00c4*/ 	.short	0x000b
        /*00c6*/ 	.short	0x0050
        /*00c8*/ 	.byte	0x00, 0xf0, 0x21, 0x00


	//----- nvinfo : EIATTR_KPARAM_INFO
	.align		4
.L_18175:
        /*00cc*/ 	.byte	0x04, 0x17
        /*00ce*/ 	.short	(.L_18177 - .L_18176)
.L_18176:
        /*00d0*/ 	.word	0x00000000
        /*00d4*/ 	.short	0x000a
        /*00d6*/ 	.short	0x0048
        /*00d8*/ 	.byte	0x00, 0xf0, 0x11, 0x00


	//----- nvinfo : EIATTR_KPARAM_INFO
	.align		4
.L_18177:
        /*00dc*/ 	.byte	0x04, 0x17
        /*00de*/ 	.short	(.L_18179 - .L_18178)
.L_18178:
        /*00e0*/ 	.word	0x00000000
        /*00e4*/ 	.short	0x0009
        /*00e6*/ 	.short	0x0040
        /*00e8*/ 	.byte	0x00, 0xf0, 0x21, 0x00


	//----- nvinfo : EIATTR_KPARAM_INFO
	.align		4
.L_18179:
        /*00ec*/ 	.byte	0x04, 0x17
        /*00ee*/ 	.short	(.L_18181 - .L_18180)
.L_18180:
        /*00f0*/ 	.word	0x00000000
        /*00f4*/ 	.short	0x0008
        /*00f6*/ 	.short	0x0038
        /*00f8*/ 	.byte	0x00, 0xf0, 0x21, 0x00


	//----- nvinfo : EIATTR_KPARAM_INFO
	.align		4
.L_18181:
        /*00fc*/ 	.byte	0x04, 0x17
        /*00fe*/ 	.short	(.L_18183 - .L_18182)
.L_18182:
        /*0100*/ 	.word	0x00000000
        /*0104*/ 	.short	0x0007
        /*0106*/ 	.short	0x0034
        /*0108*/ 	.byte	0x00, 0xf0, 0x11, 0x00


	//----- nvinfo : EIATTR_KPARAM_INFO
	.align		4
.L_18183:
        /*010c*/ 	.byte	0x04, 0x17
        /*010e*/ 	.short	(.L_18185 - .L_18184)
.L_18184:
        /*0110*/ 	.word	0x00000000
        /*0114*/ 	.short	0x0006
        /*0116*/ 	.short	0x0030
        /*0118*/ 	.byte	0x00, 0xf0, 0x11, 0x00


	//----- nvinfo : EIATTR_KPARAM_INFO
	.align		4
.L_18185:
        /*011c*/ 	.byte	0x04, 0x17
        /*011e*/ 	.short	(.L_18187 - .L_18186)
.L_18186:
        /*0120*/ 	.word	0x00000000
        /*0124*/ 	.short	0x0005
        /*0126*/ 	.short	0x0028
        /*0128*/ 	.byte	0x00, 0xf0, 0x21, 0x00


	//----- nvinfo : EIATTR_KPARAM_INFO
	.align		4
.L_18187:
        /*012c*/ 	.byte	0x04, 0x17
        /*012e*/ 	.short	(.L_18189 - .L_18188)
.L_18188:
        /*0130*/ 	.word	0x00000000
        /*0134*/ 	.short	0x0004
        /*0136*/ 	.short	0x0020
        /*0138*/ 	.byte	0x00, 0xf0, 0x21, 0x00


	//----- nvinfo : EIATTR_KPARAM_INFO
	.align		4
.L_18189:
        /*013c*/ 	.byte	0x04, 0x17
        /*013e*/ 	.short	(.L_18191 - .L_18190)
.L_18190:
        /*0140*/ 	.word	0x00000000
        /*0144*/ 	.short	0x0003
        /*0146*/ 	.short	0x0018
        /*0148*/ 	.byte	0x00, 0xf0, 0x21, 0x00


	//----- nvinfo : EIATTR_KPARAM_INFO
	.align		4
.L_18191:
        /*014c*/ 	.byte	0x04, 0x17
        /*014e*/ 	.short	(.L_18193 - .L_18192)
.L_18192:
        /*0150*/ 	.word	0x00000000
        /*0154*/ 	.short	0x0002
        /*0156*/ 	.short	0x0010
        /*0158*/ 	.byte	0x00, 0xf0, 0x21, 0x00


	//----- nvinfo : EIATTR_KPARAM_INFO
	.align		4
.L_18193:
        /*015c*/ 	.byte	0x04, 0x17
        /*015e*/ 	.short	(.L_18195 - .L_18194)
.L_18194:
        /*0160*/ 	.word	0x00000000
        /*0164*/ 	.short	0x0001
        /*0166*/ 	.short	0x0008
        /*0168*/ 	.byte	0x00, 0xf0, 0x21, 0x00


	//----- nvinfo : EIATTR_KPARAM_INFO
	.align		4
.L_18195:
        /*016c*/ 	.byte	0x04, 0x17
        /*016e*/ 	.short	(.L_18197 - .L_18196)
.L_18196:
        /*0170*/ 	.word	0x00000000
        /*0174*/ 	.short	0x0000
        /*0176*/ 	.short	0x0000
        /*0178*/ 	.byte	0x00, 0xf0, 0x21, 0x00


	//----- nvinfo : EIATTR_MAXREG_COUNT
	.align		4
.L_18197:
        /*017c*/ 	.byte	0x03, 0x1b
        /*017e*/ 	.short	0x00ff


	//----- nvinfo : EIATTR_NUM_BARRIERS
	.align		4
        /*0180*/ 	.byte	0x02, 0x4c
        /*0182*/ 	.byte	0x01
	.zero		1


	//----- nvinfo : EIATTR_EXTERNS
	.align		4
        /*0184*/ 	.byte	0x04, 0x0f
        /*0186*/ 	.short	(.L_18199 - .L_18198)


	//   ....[0]....
	.align		4
.L_18198:
        /*0188*/ 	.word	index@(__assertfail)


	//----- nvinfo : EIATTR_MERCURY_ISA_VERSION
	.align		4
.L_18199:
        /*018c*/ 	.byte	0x03, 0x5f
        /*018e*/ 	.short	0x0000


	//----- nvinfo : EIATTR_COOP_GROUP_MASK_REGIDS
	.align		4
        /*0190*/ 	.byte	0x04, 0x29
        /*0192*/ 	.short	(.L_18201 - .L_18200)


	//   ....[0]....
.L_18200:
        /*0194*/ 	.word	0xffffffff


	//   ....[1]....
        /*0198*/ 	.word	0xffffffff


	//   ....[2]....
        /*019c*/ 	.word	0xffffffff


	//   ....[3]....
        /*01a0*/ 	.word	0xffffffff


	//   ....[4]....
        /*01a4*/ 	.word	0xffffffff


	//   ....[5]....
        /*01a8*/ 	.word	0xffffffff


	//   ....[6]....
        /*01ac*/ 	.word	0xffffffff


	//   ....[7]....
        /*01b0*/ 	.word	0xffffffff


	//   ....[8]....
        /*01b4*/ 	.word	0xffffffff


	//   ....[9]....
        /*01b8*/ 	.word	0xffffffff


	//   ....[10]....
        /*01bc*/ 	.word	0xffffffff


	//   ....[11]....
        /*01c0*/ 	.word	0xffffffff


	//   ....[12]....
        /*01c4*/ 	.word	0xffffffff


	//   ....[13]....
        /*01c8*/ 	.word	0xffffffff


	//   ....[14]....
        /*01cc*/ 	.word	0xffffffff


	//   ....[15]....
        /*01d0*/ 	.word	0xffffffff


	//   ....[16]....
        /*01d4*/ 	.word	0xffffffff


	//   ....[17]....
        /*01d8*/ 	.word	0xffffffff


	//----- nvinfo : EIATTR_COOP_GROUP_INSTR_OFFSETS
	.align		4
.L_18201:
        /*01dc*/ 	.byte	0x04, 0x28
        /*01de*/ 	.short	(.L_18203 - .L_18202)


	//   ....[0]....
.L_18202:
        /*01e0*/ 	.word	0x00000240


	//   ....[1]....
        /*01e4*/ 	.word	0x00000260


	//   ....[2]....
        /*01e8*/ 	.word	0x00000280


	//   ....[3]....
        /*01ec*/ 	.word	0x00000330


	//   ....[4]....
        /*01f0*/ 	.word	0x00000350


	//   ....[5]....
        /*01f4*/ 	.word	0x00000370


	//   ....[6]....
        /*01f8*/ 	.word	0x000011a0


	//   ....[7]....
        /*01fc*/ 	.word	0x00001200


	//   ....[8]....
        /*0200*/ 	.word	0x00001230


	//   ....[9]....
        /*0204*/ 	.word	0x00001250


	//   ....[10]....
        /*0208*/ 	.word	0x00001270


	//   ....[11]....
        /*020c*/ 	.word	0x000012c0


	//   ....[12]....
        /*0210*/ 	.word	0x000012e0


	//   ....[13]....
        /*0214*/ 	.word	0x00001300


	//   ....[14]....
        /*0218*/ 	.word	0x000027d0


	//   ....[15]....
        /*021c*/ 	.word	0x00002830


	//   ....[16]....
        /*0220*/ 	.word	0x00002890


	//   ....[17]....
        /*0224*/ 	.word	0x000028f0


	//----- nvinfo : EIATTR_SYSCALL_OFFSETS
	.align		4
.L_18203:
        /*0228*/ 	.byte	0x04, 0x46
        /*022a*/ 	.short	(.L_18205 - .L_18204)


	//   ....[0]....
.L_18204:
        /*022c*/ 	.word	0x00002760


	//----- nvinfo : EIATTR_EXIT_INSTR_OFFSETS
	.align		4
.L_18205:
        /*0230*/ 	.byte	0x04, 0x1c
        /*0232*/ 	.short	(.L_18207 - .L_18206)


	//   ....[0]....
.L_18206:
        /*0234*/ 	.word	0x00000090


	//   ....[1]....
        /*0238*/ 	.word	0x000021f0


	//   ....[2]....
        /*023c*/ 	.word	0x000022a0


	//   ....[3]....
        /*0240*/ 	.word	0x00002630


	//   ....[4]....
        /*0244*/ 	.word	0x00002770


	//----- nvinfo : EIATTR_CTAIDZ_USED
	.align		4
.L_18207:
        /*0248*/ 	.byte	0x01, 0x04
	.zero		2


	//----- nvinfo : EIATTR_CRS_STACK_SIZE
	.align		4
        /*024c*/ 	.byte	0x04, 0x1e
        /*024e*/ 	.short	(.L_18209 - .L_18208)
.L_18208:
        /*0250*/ 	.word	0x00000000
.L_18209:


//--------------------- .nv.info._ZN4vllm25paged_attention_v2_kernelIthLi120ELi16ELi128ELNS_18Fp8KVCacheDataTypeE1ELb0ELi512EEEvPfS2_PT_PKS3_PKT0_S9_ifPKiSB_iPKfiiiSD_SD_iiiii --------------------------
	.section	.nv.info._ZN4vllm25paged_attention_v2_kernelIthLi120ELi16ELi128ELNS_18Fp8KVCacheDataTypeE1ELb0ELi512EEEvPfS2_PT_PKS3_PKT0_S9_ifPKiSB_iPKfiiiSD_SD_iiiii,"",@"SHT_CUDA_INFO"
	.sectionflags	@""
	.align	4


	//----- nvinfo : EIATTR_CUDA_API_VERSION
	.align		4
        /*0000*/ 	.byte	0x04, 0x37
        /*0002*/ 	.short	(.L_18211 - .L_18210)
.L_18210:
        /*0004*/ 	.word	0x00000082


	//----- nvinfo : EIATTR_SW2861232_WAR
	.align		4
.L_18211:
        /*0008*/ 	.byte	0x01, 0x35
	.zero		2


	//----- nvinfo : EIATTR_PARAM_CBANK
	.align		4
        /*000c*/ 	.byte	0x04, 0x0a
        /*000e*/ 	.short	(.L_18213 - .L_18212)
	.align		4
.L_18212:
        /*0010*/ 	.word	index@(.nv.constant0._ZN4vllm25paged_attention_v2_kernelIthLi120ELi16ELi128ELNS_18Fp8KVCacheDataTypeE1ELb0ELi512EEEvPfS2_PT_PKS3_PKT0_S9_ifPKiSB_iPKfiiiSD_SD_iiiii)
        /*0014*/ 	.short	0x0160
        /*0016*/ 	.short	0x008c


	//----- nvinfo : EIATTR_CBANK_PARAM_SIZE
	.align		4
.L_18213:
        /*0018*/ 	.byte	0x03, 0x19
        /*001a*/ 	.short	0x008c


	//----- nvinfo : EIATTR_KPARAM_INFO
	.align		4
        /*001c*/ 	.byte	0x04, 0x17
        /*001e*/ 	.short	(.L_18215 - .L_18214)
.L_18214:
        /*0020*/ 	.word	0x00000000
        /*0024*/ 	.short	0x0015
        /*0026*/ 	.short	0x0088
        /*0028*/ 	.byte	0x00, 0xf0, 0x11, 0x00


	//----- nvinfo : EIATTR_KPARAM_INFO
	.align		4
.L_18215:
        /*002c*/ 	.byte	0x04, 0x17
        /*002e*/ 	.short	(.L_18217 - .L_18216)
.L_18216:
        /*0030*/ 	.word	0x00000000
        /*0034*/ 	.short	0x0014
        /*0036*/ 	.short	0x0084
        /*0038*/ 	.byte	0x00, 0xf0, 0x11, 0x00


	//----- nvinfo : EIATTR_KPARAM_INFO
	.align		4
.L_18217:
        /*003c*/ 	.byte	0x04, 0x17
        /*003e*/ 	.short	(.L_18219 - .L_18218)
.L_18218:
        /*0040*/ 	.word	0x00000000
        /*0044*/ 	.short	0x0013
        /*0046*/ 	.short	0x0080
        /*0048*/ 	.byte	0x00, 0xf0, 0x11, 0x00


	//----- nvinfo : EIATTR_KPARAM_INFO
	.align		4
.L_18219:
        /*004c*/ 	.byte	0x04, 0x17
        /*004e*/ 	.short	(.L_18221 - .L_18220)
.L_18220:
        /*0050*/ 	.word	0x00000000
        /*0054*/ 	.short	0x0012
        /*0056*/ 	.short	0x007c
        /*0058*/ 	.byte	0x00, 0xf0, 0x11, 0x00


	//----- nvinfo : EIATTR_KPARAM_INFO
	.align		4
.L_18221:
        /*005c*/ 	.byte	0x04, 0x17
        /*005e*/ 	.short	(.L_18223 - .L_18222)
.L_18222:
        /*0060*/ 	.word	0x00000000
        /*0064*/ 	.short	0x0011
        /*0066*/ 	.short	0x0078
        /*0068*/ 	.byte	0x00, 0xf0, 0x11, 0x00


	//----- nvinfo : EIATTR_KPARAM_INFO
	.align		4
.L_18223:
        /*006c*/ 	.byte	0x04, 0x17
        /*006e*/ 	.short	(.L_18225 - .L_18224)
.L_18224:
        /*0070*/ 	.word	0x00000000
        /*0074*/ 	.short	0x0010
        /*0076*/ 	.short	0x0070
        /*0078*/ 	.byte	0x00, 0xf0, 0x21, 0x00


	//----- nvinfo : EIATTR_KPARAM_INFO
	.align		4
.L_18225:
        /*007c*/ 	.byte	0x04, 0x17
        /*007e*/ 	.short	(.L_18227 - .L_18226)
.L_18226:
        /*0080*/ 	.word	0x00000000
        /*0084*/ 	.short	0x000f
        /*0086*/ 	.short	0x0068
        /*0088*/ 	.byte	0x00, 0xf0, 0x21, 0x00


	//----- nvinfo : EIATTR_KPARAM_INFO
	.align		4
.L_18227:
        /*008c*/ 	.byte	0x04, 0x17
        /*008e*/ 	.short	(.L_18229 - .L_18228)
.L_18228:
        /*0090*/ 	.word	0x00000000
        /*0094*/ 	.short	0x000e
        /*0096*/ 	.short	0x0060
        /*0098*/ 	.byte	0x00, 0xf0, 0x11, 0x00


	//----- nvinfo : EIATTR_KPARAM_INFO
	.align		4
.L_18229:
        /*009c*/ 	.byte	0x04, 0x17
        /*009e*/ 	.short	(.L_18231 - .L_18230)
.L_18230:
        /*00a0*/ 	.word	0x00000000
        /*00a4*/ 	.short	0x000d
        /*00a6*/ 	.short	0x005c
        /*00a8*/ 	.byte	0x00, 0xf0, 0x11, 0x00


	//----- nvinfo : EIATTR_KPARAM_INFO
	.align		4
.L_18231:
        /*00ac*/ 	.byte	0x04, 0x17
        /*00ae*/ 	.short	(.L_18233 - .L_18232)
.L_18232:
        /*00b0*/ 	.word	0x00000000
        /*00b4*/ 	.short	0x000c
        /*00b6*/ 	.short	0x0058
        /*00b8*/ 	.byte	0x00, 0xf0, 0x11, 0x00


	//----- nvinfo : EIATTR_KPARAM_INFO
	.align		4
.L_18233:
        /*00bc*/ 	.byte	0x04, 0x17
        /*00be*/ 	.short	(.L_18235 - .L_18234)
.L_18234:
        /*00c0*/ 	.word	0x00000000
        /*00c4*/ 	.short	0x000b
        /*00c6*/ 	.short	0x0050
        /*00c8*/ 	.byte	0x00, 0xf0, 0x21, 0x00


	//----- nvinfo : EIATTR_KPARAM_INFO
	.align		4
.L_18235:
        /*00cc*/ 	.byte	0x04, 0x17
        /*00ce*/ 	.short	(.L_18237 - .L_18236)
.L_18236:
        /*00d0*/ 	.word	0x00000000
        /*00d4*/ 	.short	0x000a
        /*00d6*/ 	.short	0x0048
        /*00d8*/ 	.byte	0x00, 0xf0, 0x11, 0x00


	//----- nvinfo : EIATTR_KPARAM_INFO
	.align		4
.L_18237:
        /*00dc*/ 	.byte	0x04, 0x17
        /*00de*/ 	.short	(.L_18239 - .L_18238)
.L_18238:
        /*00e0*/ 	.word	0x00000000
        /*00e4*/ 	.short	0x0009
        /*00e6*/ 	.short	0x0040
        /*00e8*/ 	.byte	0x00, 0xf0, 0x21, 0x00


	//----- nvinfo : EIATTR_KPARAM_INFO
	.align		4
.L_18239:
        /*00ec*/ 	.byte	0x04, 0x17
        /*00ee*/ 	.short	(.L_18241 - .L_18240)
.L_18240:
        /*00f0*/ 	.word	0x00000000
        /*00f4*/ 	.short	0x0008
        /*00f6*/ 	.short	0x0038
        /*00f8*/ 	.byte	0x00, 0xf0, 0x21, 0x00


	//----- nvinfo : EIATTR_KPARAM_INFO
	.align		4
.L_18241:
        /*00fc*/ 	.byte	0x04, 0x17
        /*00fe*/ 	.short	(.L_18243 - .L_18242)
.L_18242:
        /*0100*/ 	.word	0x00000000
        /*0104*/ 	.short	0x0007
        /*0106*/ 	.short	0x0034
        /*0108*/ 	.byte	0x00, 0xf0, 0x11, 0x00


	//----- nvinfo : EIATTR_KPARAM_INFO
	.align		4
.L_18243:
        /*010c*/ 	.byte	0x04, 0x17
        /*010e*/ 	.short	(.L_18245 - .L_18244)
.L_18244:
        /*0110*/ 	.word	0x00000000
        /*0114*/ 	.short	0x0006
        /*0116*/ 	.short	0x0030
        /*0118*/ 	.byte	0x00, 0xf0, 0x11, 0x00


	//----- nvinfo : EIATTR_KPARAM_INFO
	.align		4
.L_18245:
        /*011c*/ 	.byte	0x04, 0x17
        /*011e*/ 	.short	(.L_18247 - .L_18246)
.L_18246:
        /*0120*/ 	.word	0x00000000
        /*0124*/ 	.short	0x0005
        /*0126*/ 	.short	0x0028
        /*0128*/ 	.byte	0x00, 0xf0, 0x21, 0x00


	//----- nvinfo : EIATTR_KPARAM_INFO
	.align		4
.L_18247:
        /*012c*/ 	.byte	0x04, 0x17
        /*012e*/ 	.short	(.L_18249 - .L_18248)
.L_18248:
        /*0130*/ 	.word	0x00000000
        /*0134*/ 	.short	0x0004
        /*0136*/ 	.short	0x0020
        /*0138*/ 	.byte	0x00, 0xf0, 0x21, 0x00


	//----- nvinfo : EIATTR_KPARAM_INFO
	.align		4
.L_18249:
        /*013c*/ 	.byte	0x04, 0x17
        /*013e*/ 	.short	(.L_18251 - .L_18250)
.L_18250:
        /*0140*/ 	.word	0x00000000
        /*0144*/ 	.short	0x0003
        /*0146*/ 	.short	0x0018
        /*0148*/ 	.byte	0x00, 0xf0, 0x21, 0x00


	//----- nvinfo : EIATTR_KPARAM_INFO
	.align		4
.L_18251:
        /*014c*/ 	.byte	0x04, 0x17
        /*014e*/ 	.short	(.L_18253 - .L_18252)
.L_18252:
        /*0150*/ 	.word	0x00000000
        /*0154*/ 	.short	0x0002
        /*0156*/ 	.short	0x0010
        /*0158*/ 	.byte	0x00, 0xf0, 0x21, 0x00


	//----- nvinfo : EIATTR_KPARAM_INFO
	.align		4
.L_18253:
        /*015c*/ 	.byte	0x04, 0x17
        /*015e*/ 	.short	(.L_18255 - .L_18254)
.L_18254:
        /*0160*/ 	.word	0x00000000
        /*0164*/ 	.short	0x0001
        /*0166*/ 	.short	0x0008
        /*0168*/ 	.byte	0x00, 0xf0, 0x21, 0x00


	//----- nvinfo : EIATTR_KPARAM_INFO
	.align		4
.L_18255:
        /*016c*/ 	.byte	0x04, 0x17
        /*016e*/ 	.short	(.L_18257 - .L_18256)
.L_18256:
        /*0170*/ 	.word	0x00000000
        /*0174*/ 	.short	0x0000
        /*0176*/ 	.short	0x0000
        /*0178*/ 	.byte	0x00, 0xf0, 0x21, 0x00


	//----- nvinfo : EIATTR_MAXREG_COUNT
	.align		4
.L_18257:
        /*017c*/ 	.byte	0x03, 0x1b
        /*017e*/ 	.short	0x00ff


	//----- nvinfo : EIATTR_NUM_BARRIERS
	.align		4
        /*0180*/ 	.byte	0x02, 0x4c
        /*0182*/ 	.byte	0x01
	.zero		1


	//----- nvinfo : EIATTR_EXTERNS
	.align		4
        /*0184*/ 	.byte	0x04, 0x0f
        /*0186*/ 	.short	(.L_18259 - .L_18258)


	//   ....[0]....
	.align		4
.L_18258:
        /*0188*/ 	.word	index@(__assertfail)


	//----- nvinfo : EIATTR_MERCURY_ISA_VERSION
	.align		4
.L_18259:
        /*018c*/ 	.byte	0x03, 0x5f
        /*018e*/ 	.short	0x0000


	//----- nvinfo : EIATTR_COOP_GROUP_MASK_REGIDS
	.align		4
        /*0190*/ 	.byte	0x04, 0x29
        /*0192*/ 	.short	(.L_18261 - .L_18260)


	//   ....[0]....
.L_18260:
        /*0194*/ 	.word	0xffffffff


	//   ....[1]....
        /*0198*/ 	.word	0xffffffff


	//   ....[2]....
        /*019c*/ 	.word	0xffffffff


	//   ....[3]....
        /*01a0*/ 	.word	0xffffffff


	//   ....[4]....
        /*01a4*/ 	.word	0xffffffff


	//   ....[5]....
        /*01a8*/ 	.word	0xffffffff


	//   ....[6]....
        /*01ac*/ 	.word	0xffffffff


	//   ....[7]....
        /*01b0*/ 	.word	0xffffffff


	//   ....[8]....
        /*01b4*/ 	.word	0xffffffff


	//   ....[9]....
        /*01b8*/ 	.word	0xffffffff


	//   ....[10]....
        /*01bc*/ 	.word	0xffffffff


	//   ....[11]....
        /*01c0*/ 	.word	0xffffffff


	//   ....[12]....
        /*01c4*/ 	.word	0xffffffff


	//   ....[13]....
        /*01c8*/ 	.word	0xffffffff


	//   ....[14]....
        /*01cc*/ 	.word	0xffffffff


	//   ....[15]....
        /*01d0*/ 	.word	0xffffffff


	//   ....[16]....
        /*01d4*/ 	.word	0xffffffff


	//   ....[17]....
        /*01d8*/ 	.word	0xffffffff


	//----- nvinfo : EIATTR_COOP_GROUP_INSTR_OFFSETS
	.align		4
.L_18261:
        /*01dc*/ 	.byte	0x04, 0x28
        /*01de*/ 	.short	(.L_18263 - .L_18262)


	//   ....[0]....
.L_18262:
        /*01e0*/ 	.word	0x00000240


	//   ....[1]....
        /*01e4*/ 	.word	0x00000260


	//   ....[2]....
        /*01e8*/ 	.word	0x00000280


	//   ....[3]....
        /*01ec*/ 	.word	0x00000330


	//   ....[4]....
        /*01f0*/ 	.word	0x00000350


	//   ....[5]....
        /*01f4*/ 	.word	0x00000370


	//   ....[6]....
        /*01f8*/ 	.word	0x000011a0


	//   ....[7]....
        /*01fc*/ 	.word	0x00001200


	//   ....[8]....
        /*0200*/ 	.word	0x00001230


	//   ....[9]....
        /*0204*/ 	.word	0x00001250


	//   ....[10]....
        /*0208*/ 	.word	0x00001270


	//   ....[11]....
        /*020c*/ 	.word	0x000012c0


	//   ....[12]....
        /*0210*/ 	.word	0x000012e0


	//   ....[13]....
        /*0214*/ 	.word	0x00001300


	//   ....[14]....
        /*0218*/ 	.word	0x00002990


	//   ....[15]....
        /*021c*/ 	.word	0x000029f0


	//   ....[16]....
        /*0220*/ 	.word	0x00002a50


	//   ....[17]....
        /*0224*/ 	.word	0x00002ab0


	//----- nvinfo : EIATTR_SYSCALL_OFFSETS
	.align		4
.L_18263:
        /*0228*/ 	.byte	0x04, 0x46
        /*022a*/ 	.short	(.L_18265 - .L_18264)


	//   ....[0]....
.L_18264:
        /*022c*/ 	.word	0x00002920


	//----- nvinfo : EIATTR_EXIT_INSTR_OFFSETS
	.align		4
.L_18265:
        /*0230*/ 	.byte	0x04, 0x1c
        /*0232*/ 	.short	(.L_18267 - .L_18266)


	//   ....[0]....
.L_18266:
        /*0234*/ 	.word	0x00000090


	//   ....[1]....
        /*0238*/ 	.word	0x00002350


	//   ....[2]....
        /*023c*/ 	.word	0x00002770


	//   ....[3]....
        /*0240*/ 	.word	0x000027f0


	//   ....[4]....
        /*0244*/ 	.word	0x00002930


	//----- nvinfo : EIATTR_CTAIDZ_USED
	.align		4
.L_18267:
        /*0248*/ 	.byte	0x01, 0x04
	.zero		2


	//----- nvinfo : EIATTR_CRS_STACK_SIZE
	.align		4
        /*024c*/ 	.byte	0x04, 0x1e
        /*024e*/ 	.short	(.L_18269 - .L_18268)
.L_18268:
        /*0250*/ 	.word	0x00000000
.L_18269:


//--------------------- .nv.info._ZN4vllm25paged_attention_v2_kernelIthLi112ELi16ELi128ELNS_18Fp8KVCacheDataTypeE1ELb0ELi512EEEvPfS2_PT_PKS3_PKT0_S9_ifPKiSB_iPKfiiiSD_SD_iiiii --------------------------
	.section	.nv.info._ZN4vllm25paged_attention_v2_kernelIthLi112ELi16ELi128ELNS_18Fp8KVCacheDataTypeE1ELb0ELi512EEEvPfS2_PT_PKS3_PKT0_S9_ifPKiSB_iPKfiiiSD_SD_iiiii,"",@"SHT_CUDA_INFO"
	.sectionflags	@""
	.align	4


	//----- nvinfo : EIATTR_CUDA_API_VERSION
	.align		4
        /*0000*/ 	.byte	0x04, 0x37
        /*0002*/ 	.short	(.L_18271 - .L_18270)
.L_18270:
        /*0004*/ 	.word	0x00000082


	//----- nvinfo : EIATTR_SW2861232_WAR
	.align		4
.L_18271:
        /*0008*/ 	.byte	0x01, 0x35
	.zero		2


	//----- nvinfo : EIATTR_PARAM_CBANK
	.align		4
        /*000c*/ 	.byte	0x04, 0x0a
        /*000e*/ 	.short	(.L_18273 - .L_18272)
	.align		4
.L_18272:
        /*0010*/ 	.word	index@(.nv.constant0._ZN4vllm25paged_attention_v2_kernelIthLi112ELi16ELi128ELNS_18Fp8KVCacheDataTypeE1ELb0ELi512EEEvPfS2_PT_PKS3_PKT0_S9_ifPKiSB_iPKfiiiSD_SD_iiiii)
        /*0014*/ 	.short	0x0160
        /*0016*/ 	.short	0x008c


	//----- nvinfo : EIATTR_CBANK_PARAM_SIZE
	.align		4
.L_18273:
        /*0018*/ 	.byte	0x03, 0x19
        /*001a*/ 	.short	0x008c


	//----- nvinfo : EIATTR_KPARAM_INFO
	.align		4
        /*001c*/ 	.byte	0x04, 0x17
        /*001e*/ 	.short	(.L_18275 - .L_18274)
.L_18274:
        /*0020*/ 	.word	0x00000000
        /*0024*/ 	.short	0x0015
        /*0026*/ 	.short	0x0088
        /*0028*/ 	.byte	0x00, 0xf0, 0x11, 0x00


	//----- nvinfo : EIATTR_KPARAM_INFO
	.align		4
.L_18275:
        /*002c*/ 	.byte	0x04, 0x17
        /*002e*/ 	.short	(.L_18277 - .L_18276)
.L_18276:
        /*0030*/ 	.word	0x00000000
        /*0034*/ 	.short	0x0014
        /*0036*/ 	.short	0x0084
        /*0038*/ 	.byte	0x00, 0xf0, 0x11, 0x00


	//----- nvinfo : EIATTR_KPARAM_INFO
	.align		4
.L_18277:
        /*003c*/ 	.byte	0x04, 0x17
        /*003e*/ 	.short	(.L_18279 - .L_18278)
.L_18278:
        /*0040*/ 	.word	0x00000000
        /*0044*/ 	.short	0x0013
        /*0046*/ 	.short	0x0080
        /*0048*/ 	.byte	0x00, 0xf0, 0x11, 0x00


	//----- nvinfo : EIATTR_KPARAM_INFO
	.align		4
.L_18279:
        /*004c*/ 	.byte	0x04, 0x17
        /*004e*/ 	.short	(.L_18281 - .L_18280)
.L_18280:
        /*0050*/ 	.word	0x00000000
        /*0054*/ 	.short	0x0012
        /*0056*/ 	.short	0x007c
        /*0058*/ 	.byte	0x00, 0xf0, 0x11, 0x00


	//----- nvinfo : EIATTR_KPARAM_INFO
	.align		4
.L_18281:
        /*005c*/ 	.byte	0x04, 0x17
        /*005e*/ 	.short	(.L_18283 - .L_18282)
.L_18282:
        /*0060*/ 	.word	0x00000000
        /*0064*/ 	.short	0x0011
        /*0066*/ 	.short	0x0078
        /*0068*/ 	.byte	0x00, 0xf0, 0x11, 0x00


	//----- nvinfo : EIATTR_KPARAM_INFO
	.align		4
.L_18283:
        /*006c*/ 	.byte	0x04, 0x17
        /*006e*/ 	.short	(.L_18285 - .L_18284)
.L_18284:
        /*0070*/ 	.word	0x00000000
        /*0074*/ 	.short	0x0010
        /*0076*/ 	.short	0x0070
        /*0078*/ 	.byte	0x00, 0xf0, 0x21, 0x00


	//----- nvinfo : EIATTR_KPARAM_INFO
	.align		4
.L_18285:
        /*007c*/ 	.byte	0x04, 0x17
        /*007e*/ 	.short	(.L_18287 - .L_18286)
.L_18286:
        /*0080*/ 	.word	0x00000000
        /*0084*/ 	.short	0x000f
        /*0086*/ 	.short	0x0068
        /*0088*/ 	.byte	0x00, 0xf0, 0x21, 0x00


	//----- nvinfo : EIATTR_KPARAM_INFO
	.align		4
.L_18287:
        /*008c*/ 	.byte	0x04, 0x17
        /*008e*/ 	.short	(.L_18289 - .L_18288)
.L_18288:
        /*0090*/ 	.word	0x00000000
        /*0094*/ 	.short	0x000e
        /*0096*/ 	.short	0x0060
        /*0098*/ 	.byte	0x00, 0xf0, 0x11, 0x00


	//----- nvinfo : EIATTR_KPARAM_INFO
	.align		4
.L_18289:
        /*009c*/ 	.byte	0x04, 0x17
        /*009e*/ 	.short	(.L_18291 - .L_18290)
.L_18290:
        /*00a0*/ 	.word	0x00000000
        /*00a4*/ 	.short	0x000d
        /*00a6*/ 	.short	0x005c
        /*00a8*/ 	.byte	0x00, 0xf0, 0x11, 0x00


	//----- nvinfo : EIATTR_KPARAM_INFO
	.align		4
.L_18291:
        /*00ac*/ 	.byte	0x04, 0x17
        /*00ae*/ 	.short	(.L_18293 - .L_18292)
.L_18292:
        /*00b0*/ 	.word	0x00000000
        /*00b4*/ 	.short	0x000c
        /*00b6*/ 	.short	0x0058
        /*00b8*/ 	.byte	0x00, 0xf0, 0x11, 0x00


	//----- nvinfo : EIATTR_KPARAM_INFO
	.align		4
.L_18293:
        /*00bc*/ 	.byte	0x04, 0x17
        /*00be*/ 	.short	(.L_18295 - .L_18294)
.L_18294:
        /*00c0*/ 	.word	0x00000000
        /*00c4*/ 	.short	0x000b
        /*00c6*/ 	.short	0x0050
        /*00c8*/ 	.byte	0x00, 0xf0, 0x21, 0x00


	//----- nvinfo : EIATTR_KPARAM_INFO
	.align		4
.L_18295:
        /*00cc*/ 	.byte	0x04, 0x17
        /*00ce*/ 	.short	(.L_18297 - .L_18296)
.L_18296:
        /*00d0*/ 	.word	0x00000000
        /*00d4*/ 	.short	0x000a
        /*00d6*/ 	.short	0x0048
        /*00d8*/ 	.byte	0x00, 0xf0, 0x11, 0x00


	//----- nvinfo : EIATTR_KPARAM_INFO
	.align		4
.L_18297:
        /*00dc*/ 	.byte	0x04, 0x17
        /*00de*/ 	.short	(.L_18299 - .L_18298)
.L_18298:
        /*00e0*/ 	.word	0x00000000
        /*00e4*/ 	.short	0x0009
        /*00e6*/ 	.short	0x0040
        /*00e8*/ 	.byte	0x00, 0xf0, 0x21, 0x00


	//----- nvinfo : EIATTR_KPARAM_INFO
	.align		4
.L_18299:
        /*00ec*/ 	.byte	0x04, 0x17
        /*00ee*/ 	.short	(.L_18301 - .L_18300)
.L_18300:
        /*00f0*/ 	.word	0x00000000
        /*00f4*/ 	.short	0x0008
        /*00f6*/ 	.short	0x0038
        /*00f8*/ 	.byte	0x00, 0xf0, 0x21, 0x00


	//----- nvinfo : EIATTR_KPARAM_INFO
	.align		4
.L_18301:
        /*00fc*/ 	.byte	0x04, 0x17
        /*00fe*/ 	.short	(.L_18303 - .L_18302)
.L_18302:
        /*0100*/ 	.word	0x00000000
        /*0104*/ 	.short	0x0007
        /*0106*/ 	.short	0x0034
        /*0108*/ 	.byte	0x00, 0xf0, 0x11, 0x00


	//----- nvinfo : EIATTR_KPARAM_INFO
	.align		4
.L_18303:
        /*010c*/ 	.byte	0x04, 0x17
        /*010e*/ 	.short	(.L_18305 - .L_18304)
.L_18304:
        /*0110*/ 	.word	0x00000000
        /*0114*/ 	.short	0x0006
        /*0116*/ 	.short	0x0030
        /*0118*/ 	.byte	0x00, 0xf0, 0x11, 0x00


	//----- nvinfo : EIATTR_KPARAM_INFO
	.align		4
.L_18305:
        /*011c*/ 	.byte	0x04, 0x17
        /*011e*/ 	.short	(.L_18307 - .L_18306)
.L_18306:
        /*0120*/ 	.word	0x00000000
        /*0124*/ 	.short	0x0005
        /*0126*/ 	.short	0x0028
        /*0128*/ 	.byte	0x00, 0xf0, 0x21, 0x00


	//----- nvinfo : EIATTR_KPARAM_INFO
	.align		4
.L_18307:
        /*012c*/ 	.byte	0x04, 0x17
        /*012e*/ 	.short	(.L_18309 - .L_18308)
.L_18308:
        /*0130*/ 	.word	0x00000000
        /*0134*/ 	.short	0x0004
        /*0136*/ 	.short	0x0020
        /*0138*/ 	.byte	0x00, 0xf0, 0x21, 0x00


	//----- nvinfo : EIATTR_KPARAM_INFO
	.align		4
.L_18309:
        /*013c*/ 	.byte	0x04, 0x17
        /*013e*/ 	.short	(.L_18311 - .L_18310)
.L_18310:
        /*0140*/ 	.word	0x00000000
        /*0144*/ 	.short	0x0003
        /*0146*/ 	.short	0x0018
        /*0148*/ 	.byte	0x00, 0xf0, 0x21, 0x00


	//----- nvinfo : EIATTR_KPARAM_INFO
	.align		4
.L_18311:
        /*014c*/ 	.byte	0x04, 0x17
        /*014e*/ 	.short	(.L_18313 - .L_18312)
.L_18312:
        /*0150*/ 	.word	0x00000000
        /*0154*/ 	.short	0x0002
        /*0156*/ 	.short	0x0010
        /*0158*/ 	.byte	0x00, 0xf0, 0x21, 0x00


	//----- nvinfo : EIATTR_KPARAM_INFO
	.align		4
.L_18313:
        /*015c*/ 	.byte	0x04, 0x17
        /*015e*/ 	.short	(.L_18315 - .L_18314)
.L_18314:
        /*0160*/ 	.word	0x00000000
        /*0164*/ 	.short	0x0001
        /*0166*/ 	.short	0x0008
        /*0168*/ 	.byte	0x00, 0xf0, 0x21, 0x00


	//----- nvinfo : EIATTR_KPARAM_INFO
	.align		4
.L_18315:
        /*016c*/ 	.byte	0x04, 0x17
        /*016e*/ 	.short	(.L_18317 - .L_18316)
.L_18316:
        /*0170*/ 	.word	0x00000000
        /*0174*/ 	.short	0x0000
        /*0176*/ 	.short	0x0000
        /*0178*/ 	.byte	0x00, 0xf0, 0x21, 0x00


	//----- nvinfo : EIATTR_MAXREG_COUNT
	.align		4
.L_18317:
        /*017c*/ 	.byte	0x03, 0x1b
        /*017e*/ 	.short	0x00ff


	//----- nvinfo : EIATTR_NUM_BARRIERS
	.align		4
        /*0180*/ 	.byte	0x02, 0x4c
        /*0182*/ 	.byte	0x01
	.zero		1


	//----- nvinfo : EIATTR_EXTERNS
	.align		4
        /*0184*/ 	.byte	0x04, 0x0f
        /*0186*/ 	.short	(.L_18319 - .L_18318)


	//   ....[0]....
	.align		4
.L_18318:
        /*0188*/ 	.word	index@(__assertfail)


	//----- nvinfo : EIATTR_MERCURY_ISA_VERSION
	.align		4
.L_18319:
        /*018c*/ 	.byte	0x03, 0x5f
        /*018e*/ 	.short	0x0000


	//----- nvinfo : EIATTR_COOP_GROUP_MASK_REGIDS
	.align		4
        /*0190*/ 	.byte	0x04, 0x29
        /*0192*/ 	.short	(.L_18321 - .L_18320)


	//   ....[0]....
.L_18320:
        /*0194*/ 	.word	0xffffffff


	//   ....[1]....
        /*0198*/ 	.word	0xffffffff


	//   ....[2]....
        /*019c*/ 	.word	0xffffffff


	//   ....[3]....
        /*01a0*/ 	.word	0xffffffff


	//   ....[4]....
        /*01a4*/ 	.word	0xffffffff


	//   ....[5]....
        /*01a8*/ 	.word	0xffffffff


	//   ....[6]....
        /*01ac*/ 	.word	0xffffffff


	//   ....[7]....
        /*01b0*/ 	.word	0xffffffff


	//   ....[8]....
        /*01b4*/ 	.word	0xffffffff


	//   ....[9]....
        /*01b8*/ 	.word	0xffffffff


	//   ....[10]....
        /*01bc*/ 	.word	0xffffffff


	//   ....[11]....
        /*01c0*/ 	.word	0xffffffff


	//   ....[12]....
        /*01c4*/ 	.word	0xffffffff


	//   ....[13]....
        /*01c8*/ 	.word	0xffffffff


	//   ....[14]....
        /*01cc*/ 	.word	0xffffffff


	//   ....[15]....
        /*01d0*/ 	.word	0xffffffff


	//   ....[16]....
        /*01d4*/ 	.word	0xffffffff


	//   ....[17]....
        /*01d8*/ 	.word	0xffffffff


	//----- nvinfo : EIATTR_COOP_GROUP_INSTR_OFFSETS
	.align		4
.L_18321:
        /*01dc*/ 	.byte	0x04, 0x28
        /*01de*/ 	.short	(.L_18323 - .L_18322)


	//   ....[0]....
.L_18322:
        /*01e0*/ 	.word	0x00000240


	//   ....[1]....
        /*01e4*/ 	.word	0x00000260


	//   ....[2]....
        /*01e8*/ 	.word	0x00000280


	//   ....[3]....
        /*01ec*/ 	.word	0x00000330


	//   ....[4]....
        /*01f0*/ 	.word	0x00000350


	//   ....[5]....
        /*01f4*/ 	.word	0x00000370


	//   ....[6]....
        /*01f8*/ 	.word	0x000011a0


	//   ....[7]....
        /*01fc*/ 	.word	0x00001200


	//   ....[8]....
        /*0200*/ 	.word	0x00001230


	//   ....[9]....
        /*0204*/ 	.word	0x00001250


	//   ....[10]....
        /*0208*/ 	.word	0x00001270


	//   ....[11]....
        /*020c*/ 	.word	0x000012c0


	//   ....[12]....
        /*0210*/ 	.word	0x000012e0


	//   ....[13]....
        /*0214*/ 	.word	0x00001300


	//   ....[14]....
        /*0218*/ 	.word	0x00002700


	//   ....[15]....
        /*021c*/ 	.word	0x00002760


	//   ....[16]....
        /*0220*/ 	.word	0x000027c0


	//   ....[17]....
        /*0224*/ 	.word	0x00002820


	//----- nvinfo : EIATTR_SYSCALL_OFFSETS
	.align		4
.L_18323:
        /*0228*/ 	.byte	0x04, 0x46
        /*022a*/ 	.short	(.L_18325 - .L_18324)


	//   ....[0]....
.L_18324:
        /*022c*/ 	.word	0x00002690


	//----- nvinfo : EIATTR_EXIT_INSTR_OFFSETS
	.align		4
.L_18325:
        /*0230*/ 	.byte	0x04, 0x1c
        /*0232*/ 	.short	(.L_18327 - .L_18326)


	//   ....[0]....
.L_18326:
        /*0234*/ 	.word	0x00000090


	//   ....[1]....
        /*0238*/ 	.word	0x00002190


	//   ....[2]....
        /*023c*/ 	.word	0x00002250


	//   ....[3]....
        /*0240*/ 	.word	0x00002560


	//   ....[4]....
        /*0244*/ 	.word	0x000026a0


	//----- nvinfo : EIATTR_CTAIDZ_USED
	.align		4
.L_18327:
        /*0248*/ 	.byte	0x01, 0x04
	.zero		2


	//----- nvinfo : EIATTR_CRS_STACK_SIZE
	.align		4
        /*024c*/ 	.byte	0x04, 0x1e
        /*024e*/ 	.short	(.L_18329 - .L_18328)
.L_18328:
        /*0250*/ 	.word	0x00000000
.L_18329:


//--------------------- .nv.info._ZN4vllm25paged_attention_v2_kernelIthLi96ELi16ELi128ELNS_18Fp8KVCacheDataTypeE1ELb0ELi512EEEvPfS2_PT_PKS3_PKT0_S9_ifPKiSB_iPKfiiiSD_SD_iiiii --------------------------
	.section	.nv.info._ZN4vllm25paged_attention_v2_kernelIthLi96ELi16ELi128ELNS_18Fp8KVCacheDataTypeE1ELb0ELi512EEEvPfS2_PT_PKS3_PKT0_S9_ifPKiSB_iPKfiiiSD_SD_iiiii,"",@"SHT_CUDA_INFO"
	.sectionflags	@""
	.align	4


	//----- nvinfo : EIATTR_CUDA_API_VERSION
	.align		4
        /*0000*/ 	.byte	0x04, 0x37
        /*0002*/ 	.short	(.L_18331 - .L_18330)
.L_18330:
        /*0004*/ 	.word	0x00000082


	//----- nvinfo : EIATTR_SW2861232_WAR
	.align		4
.L_18331:
        /*0008*/ 	.byte	0x01, 0x35
	.zero		2


	//----- nvinfo : EIATTR_PARAM_CBANK
	.align		4
        /*000c*/ 	.byte	0x04, 0x0a
        /*000e*/ 	.short	(.L_18333 - .L_18332)
	.align		4
.L_18332:
        /*0010*/ 	.word	index@(.nv.constant0._ZN4vllm25paged_attention_v2_kernelIthLi96ELi16ELi128ELNS_18Fp8KVCacheDataTypeE1ELb0ELi512EEEvPfS2_PT_PKS3_PKT0_S9_ifPKiSB_iPKfiiiSD_SD_iiiii)
        /*0014*/ 	.short	0x0160
        /*0016*/ 	.short	0x008c


	//----- nvinfo : EIATTR_CBANK_PARAM_SIZE
	.align		4
.L_18333:
        /*0018*/ 	.byte	0x03, 0x19
        /*001a*/ 	.short	0x008c


	//----- nvinfo : EIATTR_KPARAM_INFO
	.align		4
        /*001c*/ 	.byte	0x04, 0x17
        /*001e*/ 	.short	(.L_18335 - .L_18334)
.L_18334:
        /*0020*/ 	.word	0x00000000
        /*0024*/ 	.short	0x0015
        /*0026*/ 	.short	0x0088
        /*0028*/ 	.byte	0x00, 0xf0, 0x11, 0x00


	//----- nvinfo : EIATTR_KPARAM_INFO
	.align		4
.L_18335:
        /*002c*/ 	.byte	0x04, 0x17
        /*002e*/ 	.short	(.L_18337 - .L_18336)
.L_18336:
        /*0030*/ 	.word	0x00000000
        /*0034*/ 	.short	0x0014
        /*0036*/ 	.short	0x0084
        /*0038*/ 	.byte	0x00, 0xf0, 0x11, 0x00


	//----- nvinfo : EIATTR_KPARAM_INFO
	.align		4
.L_18337:
        /*003c*/ 	.byte	0x04, 0x17
        /*003e*/ 	.short	(.L_18339 - .L_18338)
.L_18338:
        /*0040*/ 	.word	0x00000000
        /*0044*/ 	.short	0x0013
        /*0046*/ 	.short	0x0080
        /*0048*/ 	.byte	0x00, 0xf0, 0x11, 0x00


	//----- nvinfo : EIATTR_KPARAM_INFO
	.align		4
.L_18339:
        /*004c*/ 	.byte	0x04, 0x17
        /*004e*/ 	.short	(.L_18341 - .L_18340)
.L_18340:
        /*0050*/ 	.word	0x00000000
        /*0054*/ 	.short	0x0012
        /*0056*/ 	.short	0x007c
        /*0058*/ 	.byte	0x00, 0xf0, 0x11, 0x00


	//----- nvinfo : EIATTR_KPARAM_INFO
	.align		4
.L_18341:
        /*005c*/ 	.byte	0x04, 0x17
        /*005e*/ 	.short	(.L_18343 - .L_18342)
.L_18342:
        /*0060*/ 	.word	0x00000000
        /*0064*/ 	.short	0x0011
        /*0066*/ 	.short	0x0078
        /*0068*/ 	.byte	0x00, 0xf0, 0x11, 0x00


	//----- nvinfo : EIATTR_KPARAM_INFO
	.align		4
.L_18343:
        /*006c*/ 	.byte	0x04, 0x17
        /*006e*/ 	.short	(.L_18345 - .L_18344)
.L_18344:
        /*0070*/ 	.word	0x00000000
        /*0074*/ 	.short	0x0010
        /*0076*/ 	.short	0x0070
        /*0078*/ 	.byte	0x00, 0xf0, 0x21, 0x00


	//----- nvinfo : EIATTR_KPARAM_INFO
	.align		4
.L_18345:
        /*007c*/ 	.byte	0x04, 0x17
        /*007e*/ 	.short	(.L_18347 - .L_18346)
.L_18346:
        /*0080*/ 	.word	0x00000000
        /*0084*/ 	.short	0x000f
        /*0086*/ 	.short	0x0068
        /*0088*/ 	.byte	0x00, 0xf0, 0x21, 0x00


	//----- nvinfo : EIATTR_KPARAM_INFO
	.align		4
.L_18347:
        /*008c*/ 	.byte	0x04, 0x17
        /*008e*/ 	.short	(.L_18349 - .L_18348)
.L_18348:
        /*0090*/ 	.word	0x00000000
        /*0094*/ 	.short	0x000e
        /*0096*/ 	.short	0x0060
        /*0098*/ 	.byte	0x00, 0xf0, 0x11, 0x00


	//----- nvinfo : EIATTR_KPARAM_INFO
	.align		4
.L_18349:
        /*009c*/ 	.byte	0x04, 0x17
        /*009e*/ 	.short	(.L_18351 - .L_18350)
.L_18350:
        /*00a0*/ 	.word	0x00000000
        /*00a4*/ 	.short	0x000d
        /*00a6*/ 	.short	0x005c
        /*00a8*/ 	.byte	0x00, 0xf0, 0x11, 0x00


	//----- nvinfo : EIATTR_KPARAM_INFO
	.align		4
.L_18351:
        /*00ac*/ 	.byte	0x04, 0x17
        /*00ae*/ 	.short	(.L_18353 - .L_18352)
.L_18352:
        /*00b0*/ 	.word	0x00000000
        /*00b4*/ 	.short	0x000c
        /*00b6*/ 	.short	0x0058
        /*00b8*/ 	.byte	0x00, 0xf0, 0x11, 0x00


	//----- nvinfo : EIATTR_KPARAM_INFO
	.align		4
.L_18353:
        /*00bc*/ 	.byte	0x04, 0x17
        /*00be*/ 	.short	(.L_18355 - .L_18354)
.L_18354:
        /*00c0*/ 	.word	0x00000000
        /*00c4*/ 	.short	0x000b
        /*00c6*/ 	.short	0x0050
        /*00c8*/ 	.byte	0x00, 0xf0, 0x21, 0x00


	//----- nvinfo : EIATTR_KPARAM_INFO
	.align		4
.L_18355:
        /*00cc*/ 	.byte	0x04, 0x17
        /*00ce*/ 	.short	(.L_18357 - .L_18356)
.L_18356:
        /*00d0*/ 	.word	0x00000000
        /*00d4*/ 	.short	0x000a
        /*00d6*/ 	.short	0x0048
        /*00d8*/ 	.byte	0x00, 0xf0, 0x11, 0x00


	//----- nvinfo : EIATTR_KPARAM_INFO
	.align		4
.L_18357:
        /*00dc*/ 	.byte	0x04, 0x17
        /*00de*/ 	.short	(.L_18359 - .L_18358)
.L_18358:
        /*00e0*/ 	.word	0x00000000
        /*00e4*/ 	.short	0x0009
        /*00e6*/ 	.short	0x0040
        /*00e8*/ 	.byte	0x00, 0xf0, 0x21, 0x00


	//----- nvinfo : EIATTR_KPARAM_INFO
	.align		4
.L_18359:
        /*00ec*/ 	.byte	0x04, 0x17
        /*00ee*/ 	.short	(.L_18361 - .L_18360)
.L_18360:
        /*00f0*/ 	.word	0x00000000
        /*00f4*/ 	.short	0x0008
        /*00f6*/ 	.short	0x0038
        /*00f8*/ 	.byte	0x00, 0xf0, 0x21, 0x00


	//----- nvinfo : EIATTR_KPARAM_INFO
	.align		4
.L_18361:
        /*00fc*/ 	.byte	0x04, 0x17
        /*00fe*/ 	.short	(.L_18363 - .L_18362)
.L_18362:
        /*0100*/ 	.word	0x00000000
        /*0104*/ 	.short	0x0007
        /*0106*/ 	.short	0x0034
        /*0108*/ 	.byte	0x00, 0xf0, 0x11, 0x00


	//----- nvinfo : EIATTR_KPARAM_INFO
	.align		4
.L_18363:
        /*010c*/ 	.byte	0x04, 0x17
        /*010e*/ 	.short	(.L_18365 - .L_18364)
.L_18364:
        /*0110*/ 	.word	0x00000000
        /*0114*/ 	.short	0x0006
        /*0116*/ 	.short	0x0030
        /*0118*/ 	.byte	0x00, 0xf0, 0x11, 0x00


	//----- nvinfo : EIATTR_KPARAM_INFO
	.align		4
.L_18365:
        /*011c*/ 	.byte	0x04, 0x17
        /*011e*/ 	.short	(.L_18367 - .L_18366)
.L_18366:
        /*0120*/ 	.word	0x00000000
        /*0124*/ 	.short	0x0005
        /*0126*/ 	.short	0x0028
        /*0128*/ 	.byte	0x00, 0xf0, 0x21, 0x00


	//----- nvinfo : EIATTR_KPARAM_INFO
	.align		4
.L_18367:
        /*012c*/ 	.byte	0x04, 0x17
        /*012e*/ 	.short	(.L_18369 - .L_18368)
.L_18368:
        /*0130*/ 	.word	0x00000000
        /*0134*/ 	.short	0x0004
        /*0136*/ 	.short	0x0020
        /*0138*/ 	.byte	0x00, 0xf0, 0x21, 0x00


	//----- nvinfo : EIATTR_KPARAM_INFO
	.align		4
.L_18369:
        /*013c*/ 	.byte	0x04, 0x17
        /*013e*/ 	.short	(.L_18371 - .L_18370)
.L_18370:
        /*0140*/ 	.word	0x00000000
        /*0144*/ 	.short	0x0003
        /*0146*/ 	.short	0x0018
        /*0148*/ 	.byte	0x00, 0xf0, 0x21, 0x00


	//----- nvinfo : EIATTR_KPARAM_INFO
	.align		4
.L_18371:
        /*014c*/ 	.byte	0x04, 0x17
        /*014e*/ 	.short	(.L_18373 - .L_18372)
.L_18372:
        /*0150*/ 	.word	0x00000000
        /*0154*/ 	.short	0x0002
        /*0156*/ 	.short	0x0010
        /*0158*/ 	.byte	0x00, 0xf0, 0x21, 0x00


	//----- nvinfo : EIATTR_KPARAM_INFO
	.align		4
.L_18373:
        /*015c*/ 	.byte	0x04, 0x17
        /*015e*/ 	.short	(.L_18375 - .L_18374)
.L_18374:
        /*0160*/ 	.word	0x00000000
        /*0164*/ 	.short	0x0001
        /*0166*/ 	.short	0x0008
        /*0168*/ 	.byte	0x00, 0xf0, 0x21, 0x00


	//----- nvinfo : EIATTR_KPARAM_INFO
	.align		4
.L_18375:
        /*016c*/ 	.byte	0x04, 0x17
        /*016e*/ 	.short	(.L_18377 - .L_18376)
.L_18376:
        /*0170*/ 	.word	0x00000000
        /*0174*/ 	.short	0x0000
        /*0176*/ 	.short	0x0000
        /*0178*/ 	.byte	0x00, 0xf0, 0x21, 0x00


	//----- nvinfo : EIATTR_MAXREG_COUNT
	.align		4
.L_18377:
        /*017c*/ 	.byte	0x03, 0x1b
        /*017e*/ 	.short	0x00ff


	//----- nvinfo : EIATTR_NUM_BARRIERS
	.align		4
        /*0180*/ 	.byte	0x02, 0x4c
        /*0182*/ 	.byte	0x01
	.zero		1


	//----- nvinfo : EIATTR_EXTERNS
	.align		4
        /*0184*/ 	.byte	0x04, 0x0f
        /*0186*/ 	.short	(.L_18379 - .L_18378)


	//   ....[0]....
	.align		4
.L_18378:
        /*0188*/ 	.word	index@(__assertfail)


	//----- nvinfo : EIATTR_MERCURY_ISA_VERSION
	.align		4
.L_18379:
        /*018c*/ 	.byte	0x03, 0x5f
        /*018e*/ 	.short	0x0000


	//----- nvinfo : EIATTR_COOP_GROUP_MASK_REGIDS
	.align		4
        /*0190*/ 	.byte	0x04, 0x29
        /*0192*/ 	.short	(.L_18381 - .L_18380)


	//   ....[0]....
.L_18380:
        /*0194*/ 	.word	0xffffffff


	//   ....[1]....
        /*0198*/ 	.word	0xffffffff


	//   ....[2]....
        /*019c*/ 	.word	0xffffffff


	//   ....[3]....
        /*01a0*/ 	.word	0xffffffff


	//   ....[4]....
        /*01a4*/ 	.word	0xffffffff


	//   ....[5]....
        /*01a8*/ 	.word	0xffffffff


	//   ....[6]....
        /*01ac*/ 	.word	0xffffffff


	//   ....[7]....
        /*01b0*/ 	.word	0xffffffff


	//   ....[8]....
        /*01b4*/ 	.word	0xffffffff


	//   ....[9]....
        /*01b8*/ 	.word	0xffffffff


	//   ....[10]....
        /*01bc*/ 	.word	0xffffffff


	//   ....[11]....
        /*01c0*/ 	.word	0xffffffff


	//   ....[12]....
        /*01c4*/ 	.word	0xffffffff


	//   ....[13]....
        /*01c8*/ 	.word	0xffffffff


	//   ....[14]....
        /*01cc*/ 	.word	0xffffffff


	//   ....[15]....
        /*01d0*/ 	.word	0xffffffff


	//   ....[16]....
        /*01d4*/ 	.word	0xffffffff


	//   ....[17]....
        /*01d8*/ 	.word	0xffffffff


	//----- nvinfo : EIATTR_COOP_GROUP_INSTR_OFFSETS
	.align		4
.L_18381:
        /*01dc*/ 	.byte	0x04, 0x28
        /*01de*/ 	.short	(.L_18383 - .L_18382)


	//   ....[0]....
.L_18382:
        /*01e0*/ 	.word	0x00000240


	//   ....[1]....
        /*01e4*/ 	.word	0x00000260


	//   ....[2]....
        /*01e8*/ 	.word	0x00000280


	//   ....[3]....
        /*01ec*/ 	.word	0x00000330


	//   ....[4]....
        /*01f0*/ 	.word	0x00000350


	//   ....[5]....
        /*01f4*/ 	.word	0x00000370


	//   ....[6]....
        /*01f8*/ 	.word	0x000011a0


	//   ....[7]....
        /*01fc*/ 	.word	0x00001200


	//   ....[8]....
        /*0200*/ 	.word	0x00001230


	//   ....[9]....
        /*0204*/ 	.word	0x00001250


	//   ....[10]....
        /*0208*/ 	.word	0x00001270


	//   ....[11]....
        /*020c*/ 	.word	0x000012c0


	//   ....[12]....
        /*0210*/ 	.word	0x000012e0


	//   ....[13]....
        /*0214*/ 	.word	0x00001300


	//   ....[14]....
        /*0218*/ 	.word	0x00002610


	//   ....[15]....
        /*021c*/ 	.word	0x00002680


	//   ....[16]....
        /*0220*/ 	.word	0x000026e0


	//   ....[17]....
        /*0224*/ 	.word	0x00002740


	//----- nvinfo : EIATTR_SYSCALL_OFFSETS
	.align		4
.L_18383:
        /*0228*/ 	.byte	0x04, 0x46
        /*022a*/ 	.short	(.L_18385 - .L_18384)


	//   ....[0]....
.L_18384:
        /*022c*/ 	.word	0x000025a0


	//----- nvinfo : EIATTR_EXIT_INSTR_OFFSETS
	.align		4
.L_18385:
        /*0230*/ 	.byte	0x04, 0x1c
        /*0232*/ 	.short	(.L_18387 - .L_18386)


	//   ....[0]....
.L_18386:
        /*0234*/ 	.word	0x00000090


	//   ....[1]....
        /*0238*/ 	.word	0x00002110


	//   ....[2]....
        /*023c*/ 	.word	0x000021d0


	//   ....[3]....
        /*0240*/ 	.word	0x00002470


	//   ....[4]....
        /*0244*/ 	.word	0x000025b0


	//----- nvinfo : EIATTR_CTAIDZ_USED
	.align		4
.L_18387:
        /*0248*/ 	.byte	0x01, 0x04
	.zero		2


	//----- nvinfo : EIATTR_CRS_STACK_SIZE
	.align		4
        /*024c*/ 	.byte	0x04, 0x1e
        /*024e*/ 	.short	(.L_18389 - .L_18388)
.L_18388:
        /*0250*/ 	.word	0x00000000
.L_18389:


//--------------------- .nv.info._ZN4vllm25paged_attention_v2_kernelIthLi80ELi16ELi128ELNS_18Fp8KVCacheDataTypeE1ELb0ELi512EEEvPfS2_PT_PKS3_PKT0_S9_ifPKiSB_iPKfiiiSD_SD_iiiii --------------------------
	.section	.nv.info._ZN4vllm25paged_attention_v2_kernelIthLi80ELi16ELi128ELNS_18Fp8KVCacheDataTypeE1ELb0ELi512EEEvPfS2_PT_PKS3_PKT0_S9_ifPKiSB_iPKfiiiSD_SD_iiiii,"",@"SHT_CUDA_INFO"
	.sectionflags	@""
	.align	4


	//----- nvinfo : EIATTR_CUDA_API_VERSION
	.align		4
        /*0000*/ 	.byte	0x04, 0x37
        /*0002*/ 	.short	(.L_18391 - .L_18390)
.L_18390:
        /*0004*/ 	.word	0x00000082


	//----- nvinfo : EIATTR_SW2861232_WAR
	.align		4
.L_18391:
        /*0008*/ 	.byte	0x01, 0x35
	.zero		2


	//----- nvinfo : EIATTR_PARAM_CBANK
	.align		4
        /*000c*/ 	.byte	0x04, 0x0a
        /*000e*/ 	.short	(.L_18393 - .L_18392)
	.align		4
.L_18392:
        /*0010*/ 	.word	index@(.nv.constant0._ZN4vllm25paged_attention_v2_kernelIthLi80ELi16ELi128ELNS_18Fp8KVCacheDataTypeE1ELb0ELi512EEEvPfS2_PT_PKS3_PKT0_S9_ifPKiSB_iPKfiiiSD_SD_iiiii)
        /*0014*/ 	.short	0x0160
        /*0016*/ 	.short	0x008c


	//----- nvinfo : EIATTR_CBANK_PARAM_SIZE
	.align		4
.L_18393:
        /*0018*/ 	.byte	0x03, 0x19
        /*001a*/ 	.short	0x008c


	//----- nvinfo : EIATTR_KPARAM_INFO
	.align		4
        /*001c*/ 	.byte	0x04, 0x17
        /*001e*/ 	.short	(.L_18395 - .L_18394)
.L_18394:
        /*0020*/ 	.word	0x00000000
        /*0024*/ 	.short	0x0015
        /*0026*/ 	.short	0x0088
        /*0028*/ 	.byte	0x00, 0xf0, 0x11, 0x00


	//----- nvinfo : EIATTR_KPARAM_INFO
	.align		4
.L_18395:
        /*002c*/ 	.byte	0x04, 0x17
        /*002e*/ 	.short	(.L_18397 - .L_18396)
.L_18396:
        /*0030*/ 	.word	0x00000000
        /*0034*/ 	.short	0x0014
        /*0036*/ 	.short	0x0084
        /*0038*/ 	.byte	0x00, 0xf0, 0x11, 0x00


	//----- nvinfo : EIATTR_KPARAM_INFO
	.align		4
.L_18397:
        /*003c*/ 	.byte	0x04, 0x17
        /*003e*/ 	.short	(.L_18399 - .L_18398)
.L_18398:
        /*0040*/ 	.word	0x00000000
        /*0044*/ 	.short	0x0013
        /*0046*/ 	.short	0x0080
        /*0048*/ 	.byte	0x00, 0xf0, 0x11, 0x00


	//----- nvinfo : EIATTR_KPARAM_INFO
	.align		4
.L_18399:
        /*004c*/ 	.byte	0x04, 0x17
        /*004e*/ 	.short	(.L_18401 - .L_18400)
.L_18400:
        /*0050*/ 	.word	0x00000000
        /*0054*/ 	.short	0x0012
        /*0056*/ 	.short	0x007c
        /*0058*/ 	.byte	0x00, 0xf0, 0x11, 0x00


	//----- nvinfo : EIATTR_KPARAM_INFO
	.align		4
.L_18401:
        /*005c*/ 	.byte	0x04, 0x17
        /*005e*/ 	.short	(.L_18403 - .L_18402)
.L_18402:
        /*0060*/ 	.word	0x00000000
        /*0064*/ 	.short	0x0011
        /*0066*/ 	.short	0x0078
        /*0068*/ 	.byte	0x00, 0xf0, 0x11, 0x00


	//----- nvinfo : EIATTR_KPARAM_INFO
	.align		4
.L_18403:
        /*006c*/ 	.byte	0x04, 0x17
        /*006e*/ 	.short	(.L_18405 - .L_18404)
.L_18404:
        /*0070*/ 	.word	0x00000000
        /*0074*/ 	.short	0x0010
        /*0076*/ 	.short	0x0070
        /*0078*/ 	.byte	0x00, 0xf0, 0x21, 0x00


	//----- nvinfo : EIATTR_KPARAM_INFO
	.align		4
.L_18405:
        /*007c*/ 	.byte	0x04, 0x17
        /*007e*/ 	.short	(.L_18407 - .L_18406)
.L_18406:
        /*0080*/ 	.word	0x00000000
        /*0084*/ 	.short	0x000f
        /*0086*/ 	.short	0x0068
        /*0088*/ 	.byte	0x00, 0xf0, 0x21, 0x00


	//----- nvinfo : EIATTR_KPARAM_INFO
	.align		4
.L_18407:
        /*008c*/ 	.byte	0x04, 0x17
        /*008e*/ 	.short	(.L_18409 - .L_18408)
.L_18408:
        /*0090*/ 	.word	0x00000000
        /*0094*/ 	.short	0x000e
        /*0096*/ 	.short	0x0060
        /*0098*/ 	.byte	0x00, 0xf0, 0x11, 0x00


	//----- nvinfo : EIATTR_KPARAM_INFO
	.align		4
.L_18409:
        /*009c*/ 	.byte	0x04, 0x17
        /*009e*/ 	.short	(.L_18411 - .L_18410)
.L_18410:
        /*00a0*/ 	.word	0x00000000
        /*00a4*/ 	.short	0x000d
        /*00a6*/ 	.short	0x005c
        /*00a8*/ 	.byte	0x00, 0xf0, 0x11, 0x00


	//----- nvinfo : EIATTR_KPARAM_INFO
	.align		4
.L_18411:
        /*00ac*/ 	.byte	0x04, 0x17
        /*00ae*/ 	.short	(.L_18413 - .L_18412)
.L_18412:
        /*00b0*/ 	.word	0x00000000
        /*00b4*/ 	.short	0x000c
        /*00b6*/ 	.short	0x0058
        /*00b8*/ 	.byte	0x00, 0xf0, 0x11, 0x00


	//----- nvinfo : EIATTR_KPARAM_INFO
	.align		4
.L_18413:
        /*00bc*/ 	.byte	0x04, 0x17
        /*00be*/ 	.short	(.L_18415 - .L_18414)
.L_18414:
        /*00c0*/ 	.word	0x00000000
        /*00c4*/ 	.short	0x000b
        /*00c6*/ 	.short	0x0050
        /*00c8*/ 	.byte	0x00, 0xf0, 0x21, 0x00


	//----- nvinfo : EIATTR_KPARAM_INFO
	.align		4
.L_18415:
        /*00cc*/ 	.byte	0x04, 0x17
        /*00ce*/ 	.short	(.L_18417 - .L_18416)
.L_18416:
        /*00d0*/ 	.word	0x00000000
        /*00d4*/ 	.short	0x000a
        /*00d6*/ 	.short	0x0048
        /*00d8*/ 	.byte	0x00, 0xf0, 0x11, 0x00


	//----- nvinfo : EIATTR_KPARAM_INFO
	.align		4
.L_18417:
        /*00dc*/ 	.byte	0x04, 0x17
        /*00de*/ 	.short	(.L_18419 - .L_18418)
.L_18418:
        /*00e0*/ 	.word	0x00000000
        /*00e4*/ 	.short	0x0009
        /*00e6*/ 	.short	0x0040
        /*00e8*/ 	.byte	0x00, 0xf0, 0x21, 0x00


	//----- nvinfo : EIATTR_KPARAM_INFO
	.align		4
.L_18419:
        /*00ec*/ 	.byte	0x04, 0x17
        /*00ee*/ 	.short	(.L_18421 - .L_18420)
.L_18420:
        /*00f0*/ 	.word	0x00000000
        /*00f4*/ 	.short	0x0008
        /*00f6*/ 	.short	0x0038
        /*00f8*/ 	.byte	0x00, 0xf0, 0x21, 0x00


	//----- nvinfo : EIATTR_KPARAM_INFO
	.align		4
.L_18421:
        /*00fc*/ 	.byte	0x04, 0x17
        /*00fe*/ 	.short	(.L_18423 - .L_18422)
.L_18422:
        /*0100*/ 	.word	0x00000000
        /*0104*/ 	.short	0x0007
        /*0106*/ 	.short	0x0034
        /*0108*/ 	.byte	0x00, 0xf0, 0x11, 0x00


	//----- nvinfo : EIATTR_KPARAM_INFO
	.align		4
.L_18423:
        /*010c*/ 	.byte	0x04, 0x17
        /*010e*/ 	.short	(.L_18425 - .L_18424)
.L_18424:
        /*0110*/ 	.word	0x00000000
        /*0114*/ 	.short	0x0006
        /*0116*/ 	.short	0x0030
        /*0118*/ 	.byte	0x00, 0xf0, 0x11, 0x00


	//----- nvinfo : EIATTR_KPARAM_INFO
	.align		4
.L_18425:
        /*011c*/ 	.byte	0x04, 0x17
        /*011e*/ 	.short	(.L_18427 - .L_18426)
.L_18426:
        /*0120*/ 	.word	0x00000000
        /*0124*/ 	.short	0x0005
        /*0126*/ 	.short	0x0028
        /*0128*/ 	.byte	0x00, 0xf0, 0x21, 0x00


	//----- nvinfo : EIATTR_KPARAM_INFO
	.align		4
.L_18427:
        /*012c*/ 	.byte	0x04, 0x17
        /*012e*/ 	.short	(.L_18429 - .L_18428)
.L_18428:
        /*0130*/ 	.word	0x00000000
        /*0134*/ 	.short	0x0004
        /*0136*/ 	.short	0x0020
        /*0138*/ 	.byte	0x00, 0xf0, 0x21, 0x00


	//----- nvinfo : EIATTR_KPARAM_INFO
	.align		4
.L_18429:
        /*013c*/ 	.byte	0x04, 0x17
        /*013e*/ 	.short	(.L_18431 - .L_18430)
.L_18430:
        /*0140*/ 	.word	0x00000000
        /*0144*/ 	.short	0x0003
        /*0146*/ 	.short	0x0018
        /*0148*/ 	.byte	0x00, 0xf0, 0x21, 0x00


	//----- nvinfo : EIATTR_KPARAM_INFO
	.align		4
.L_18431:
        /*014c*/ 	.byte	0x04, 0x17
        /*014e*/ 	.short	(.L_18433 - .L_18432)
.L_18432:
        /*0150*/ 	.word	0x00000000
        /*0154*/ 	.short	0x0002
        /*0156*/ 	.short	0x0010
        /*0158*/ 	.byte	0x00, 0xf0, 0x21, 0x00


	//----- nvinfo : EIATTR_KPARAM_INFO
	.align		4
.L_18433:
        /*015c*/ 	.byte	0x04, 0x17
        /*015e*/ 	.short	(.L_18435 - .L_18434)
.L_18434:
        /*0160*/ 	.word	0x00000000
        /*0164*/ 	.short	0x0001
        /*0166*/ 	.short	0x0008
        /*0168*/ 	.byte	0x00, 0xf0, 0x21, 0x00


	//----- nvinfo : EIATTR_KPARAM_INFO
	.align		4
.L_18435:
        /*016c*/ 	.byte	0x04, 0x17
        /*016e*/ 	.short	(.L_18437 - .L_18436)
.L_18436:
        /*0170*/ 	.word	0x00000000
        /*0174*/ 	.short	0x0000
        /*0176*/ 	.short	0x0000
        /*0178*/ 	.byte	0x00, 0xf0, 0x21, 0x00


	//----- nvinfo : EIATTR_MAXREG_COUNT
	.align		4
.L_18437:
        /*017c*/ 	.byte	0x03, 0x1b
        /*017e*/ 	.short	0x00ff


	//----- nvinfo : EIATTR_NUM_BARRIERS
	.align		4
        /*0180*/ 	.byte	0x02, 0x4c
        /*0182*/ 	.byte	0x01
	.zero		1


	//----- nvinfo : EIATTR_EXTERNS
	.align		4
        /*0184*/ 	.byte	0x04, 0x0f
        /*0186*/ 	.short	(.L_18439 - .L_18438)


	//   ....[0]....
	.align		4
.L_18438:
        /*0188*/ 	.word	index@(__assertfail)


	//----- nvinfo : EIATTR_MERCURY_ISA_VERSION
	.align		4
.L_18439:
        /*018c*/ 	.byte	0x03, 0x5f
        /*018e*/ 	.short	0x0000


	//----- nvinfo : EIATTR_COOP_GROUP_MASK_REGIDS
	.align		4
        /*0190*/ 	.byte	0x04, 0x29
        /*0192*/ 	.short	(.L_18441 - .L_18440)


	//   ....[0]....
.L_18440:
        /*0194*/ 	.word	0xffffffff


	//   ....[1]....
        /*0198*/ 	.word	0xffffffff


	//   ....[2]....
        /*019c*/ 	.word	0xffffffff


	//   ....[3]....
        /*01a0*/ 	.word	0xffffffff


	//   ....[4]....
        /*01a4*/ 	.word	0xffffffff


	//   ....[5]....
        /*01a8*/ 	.word	0xffffffff


	//   ....[6]....
        /*01ac*/ 	.word	0xffffffff


	//   ....[7]....
        /*01b0*/ 	.word	0xffffffff


	//   ....[8]....
        /*01b4*/ 	.word	0xffffffff


	//   ....[9]....
        /*01b8*/ 	.word	0xffffffff


	//   ....[10]....
        /*01bc*/ 	.word	0xffffffff


	//   ....[11]....
        /*01c0*/ 	.word	0xffffffff


	//   ....[12]....
        /*01c4*/ 	.word	0xffffffff


	//   ....[13]....
        /*01c8*/ 	.word	0xffffffff


	//   ....[14]....
        /*01cc*/ 	.word	0xffffffff


	//   ....[15]....
        /*01d0*/ 	.word	0xffffffff


	//   ....[16]....
        /*01d4*/ 	.word	0xffffffff


	//   ....[17]....
        /*01d8*/ 	.word	0xffffffff


	//----- nvinfo : EIATTR_COOP_GROUP_INSTR_OFFSETS
	.align		4
.L_18441:
        /*01dc*/ 	.byte	0x04, 0x28
        /*01de*/ 	.short	(.L_18443 - .L_18442)


	//   ....[0]....
.L_18442:
        /*01e0*/ 	.word	0x00000240


	//   ....[1]....
        /*01e4*/ 	.word	0x00000260


	//   ....[2]....
        /*01e8*/ 	.word	0x00000280


	//   ....[3]....
        /*01ec*/ 	.word	0x00000330


	//   ....[4]....
        /*01f0*/ 	.word	0x00000350


	//   ....[5]....
        /*01f4*/ 	.word	0x00000370


	//   ....[6]....
        /*01f8*/ 	.word	0x000011a0


	//   ....[7]....
        /*01fc*/ 	.word	0x00001200


	//   ....[8]....
        /*0200*/ 	.word	0x00001230


	//   ....[9]....
        /*0204*/ 	.word	0x00001250


	//   ....[10]....
        /*0208*/ 	.word	0x00001270


	//   ....[11]....
        /*020c*/ 	.word	0x000012c0


	//   ....[12]....
        /*0210*/ 	.word	0x000012e0


	//   ....[13]....
        /*0214*/ 	.word	0x00001300


	//   ....[14]....
        /*0218*/ 	.word	0x00002550


	//   ....[15]....
        /*021c*/ 	.word	0x000025c0


	//   ....[16]....
        /*0220*/ 	.word	0x00002620


	//   ....[17]....
        /*0224*/ 	.word	0x00002680


	//----- nvinfo : EIATTR_SYSCALL_OFFSETS
	.align		4
.L_18443:
        /*0228*/ 	.byte	0x04, 0x46
        /*022a*/ 	.short	(.L_18445 - .L_18444)


	//   ....[0]....
.L_18444:
        /*022c*/ 	.word	0x000024e0


	//----- nvinfo : EIATTR_EXIT_INSTR_OFFSETS
	.align		4
.L_18445:
        /*0230*/ 	.byte	0x04, 0x1c
        /*0232*/ 	.short	(.L_18447 - .L_18446)


	//   ....[0]....
.L_18446:
        /*0234*/ 	.word	0x00000090


	//   ....[1]....
        /*0238*/ 	.word	0x000020c0


	//   ....[2]....
        /*023c*/ 	.word	0x00002180


	//   ....[3]....
        /*0240*/ 	.word	0x000023b0


	//   ....[4]....
        /*0244*/ 	.word	0x000024f0


	//----- nvinfo : EIATTR_CTAIDZ_USED
	.align		4
.L_18447:
        /*0248*/ 	.byte	0x01, 0x04
	.zero		2


	//----- nvinfo : EIATTR_CRS_STACK_SIZE
	.align		4
        /*024c*/ 	.byte	0x04, 0x1e
        /*024e*/ 	.short	(.L_18449 - .L_18448)
.L_18448:
        /*0250*/ 	.word	0x00000000
.L_18449:


//--------------------- .nv.info._ZN4vllm25paged_attention_v2_kernelIthLi64ELi16ELi128ELNS_18Fp8KVCacheDataTypeE1ELb0ELi512EEEvPfS2_PT_PKS3_PKT0_S9_ifPKiSB_iPKfiiiSD_SD_iiiii --------------------------
	.section	.nv.info._ZN4vllm25paged_attention_v2_kernelIthLi64ELi16ELi128ELNS_18Fp8KVCacheDataTypeE1ELb0ELi512EEEvPfS2_PT_PKS3_PKT0_S9_ifPKiSB_iPKfiiiSD_SD_iiiii,"",@"SHT_CUDA_INFO"
	.sectionflags	@""
	.align	4


	//----- nvinfo : EIATTR_CUDA_API_VERSION
	.align		4
        /*0000*/ 	.byte	0x04, 0x37
        /*0002*/ 	.short	(.L_18451 - .L_18450)
.L_18450:
        /*0004*/ 	.word	0x00000082


	//----- nvinfo : EIATTR_SW2861232_WAR
	.align		4
.L_18451:
        /*0008*/ 	.byte	0x01, 0x35
	.zero		2


	//----- nvinfo : EIATTR_PARAM_CBANK
	.align		4
        /*000c*/ 	.byte	0x04, 0x0a
        /*000e*/ 	.short	(.L_18453 - .L_18452)
	.align		4
.L_18452:
        /*0010*/ 	.word	index@(.nv.constant0._ZN4vllm25paged_attention_v2_kernelIthLi64ELi16ELi128ELNS_18Fp8KVCacheDataTypeE1ELb0ELi512EEEvPfS2_PT_PKS3_PKT0_S9_ifPKiSB_iPKfiiiSD_SD_iiiii)
        /*0014*/ 	.short	0x0160
        /*0016*/ 	.short	0x008c


	//----- nvinfo : EIATTR_CBANK_PARAM_SIZE
	.align		4
.L_18453:
        /*0018*/ 	.byte	0x03, 0x19
        /*001a*/ 	.short	0x008c


	//----- nvinfo : EIATTR_KPARAM_INFO
	.align		4
        /*001c*/ 	.byte	0x04, 0x17
        /*001e*/ 	.short	(.L_18455 - .L_18454)
.L_18454:
        /*0020*/ 	.word	0x00000000
        /*0024*/ 	.short	0x0015
        /*0026*/ 	.short	0x0088
        /*0028*/ 	.byte	0x00, 0xf0, 0x11, 0x00


	//----- nvinfo : EIATTR_KPARAM_INFO
	.align		4
.L_18455:
        /*002c*/ 	.byte	0x04, 0x17
        /*002e*/ 	.short	(.L_18457 - .L_18456)
.L_18456:
        /*0030*/ 	.word	0x00000000
        /*0034*/ 	.short	0x0014
        /*0036*/ 	.short	0x0084
        /*0038*/ 	.byte	0x00, 0xf0, 0x11, 0x00


	//----- nvinfo : EIATTR_KPARAM_INFO
	.align		4
.L_18457:
        /*003c*/ 	.byte	0x04, 0x17
        /*003e*/ 	.short	(.L_18459 - .L_18458)
.L_18458:
        /*0040*/ 	.word	0x00000000
        /*0044*/ 	.short	0x0013
        /*0046*/ 	.short	0x0080
        /*0048*/ 	.byte	0x00, 0xf0, 0x11, 0x00


	//----- nvinfo : EIATTR_KPARAM_INFO
	.align		4
.L_18459:
        /*004c*/ 	.byte	0x04, 0x17
        /*004e*/ 	.short	(.L_18461 - .L_18460)
.L_18460:
        /*0050*/ 	.word	0x00000000
        /*0054*/ 	.short	0x0012
        /*0056*/ 	.short	0x007c
        /*0058*/ 	.byte	0x00, 0xf0, 0x11, 0x00


	//----- nvinfo : EIATTR_KPARAM_INFO
	.align		4
.L_18461:
        /*005c*/ 	.byte	0x04, 0x17
        /*005e*/ 	.short	(.L_18463 - .L_18462)
.L_18462:
        /*0060*/ 	.word	0x00000000
        /*0064*/ 	.short	0x0011
        /*0066*/ 	.short	0x0078
        /*0068*/ 	.byte	0x00, 0xf0, 0x11, 0x00


	//----- nvinfo : EIATTR_KPARAM_INFO
	.align		4
.L_18463:
        /*006c*/ 	.byte	0x04, 0x17
        /*006e*/ 	.short	(.L_18465 - .L_18464)
.L_18464:
        /*0070*/ 	.word	0x00000000
        /*0074*/ 	.short	0x0010
        /*0076*/ 	.short	0x0070
        /*0078*/ 	.byte	0x00, 0xf0, 0x21, 0x00


	//----- nvinfo : EIATTR_KPARAM_INFO
	.align		4
.L_18465:
        /*007c*/ 	.byte	0x04, 0x17
        /*007e*/ 	.short	(.L_18467 - .L_18466)
.L_18466:
        /*0080*/ 	.word	0x00000000
        /*0084*/ 	.short	0x000f
        /*0086*/ 	.short	0x0068
        /*0088*/ 	.byte	0x00, 0xf0, 0x21, 0x00


	//----- nvinfo : EIATTR_KPARAM_INFO
	.align		4
.L_18467:
        /*008c*/ 	.byte	0x04, 0x17
        /*008e*/ 	.short	(.L_18469 - .L_18468)
.L_18468:
        /*0090*/ 	.word	0x00000000
        /*0094*/ 	.short	0x000e
        /*0096*/ 	.short	0x0060
        /*0098*/ 	.byte	0x00, 0xf0, 0x11, 0x00


	//----- nvinfo : EIATTR_KPARAM_INFO
	.align		4
.L_18469:
        /*009c*/ 	.byte	0x04, 0x17
        /*009e*/ 	.short	(.L_18471 - .L_18470)
.L_18470:
        /*00a0*/ 	.word	0x00000000
        /*00a4*/ 	.short	0x000d
        /*00a6*/ 	.short	0x005c
        /*00a8*/ 	.byte	0x00, 0xf0, 0x11, 0x00


	//----- nvinfo : EIATTR_KPARAM_INFO
	.align		4
.L_18471:
        /*00ac*/ 	.byte	0x04, 0x17
        /*00ae*/ 	.short	(.L_18473 - .L_18472)
.L_18472:
        /*00b0*/ 	.word	0x00000000
        /*00b4*/ 	.short	0x000c
        /*00b6*/ 	.short	0x0058
        /*00b8*/ 	.byte	0x00, 0xf0, 0x11, 0x00


	//----- nvinfo : EIATTR_KPARAM_INFO
	.align		4
.L_18473:
        /*00bc*/ 	.byte	0x04, 0x17
        /*00be*/ 	.short	(.L_18475 - .L_18474)
.L_18474:
        /*00c0*/ 	.word	0x00000000
        /*00c4*/ 	.short	0x000b
        /*00c6*/ 	.short	0x0050
        /*00c8*/ 	.byte	0x00, 0xf0, 0x21, 0x00


	//----- nvinfo : EIATTR_KPARAM_INFO
	.align		4
.L_18475:
        /*00cc*/ 	.byte	0x04, 0x17
        /*00ce*/ 	.short	(.L_18477 - .L_18476)
.L_18476:
        /*00d0*/ 	.word	0x00000000
        /*00d4*/ 	.short	0x000a
        /*00d6*/ 	.short	0x0048
        /*00d8*/ 	.byte	0x00, 0xf0, 0x11, 0x00


	//----- nvinfo : EIATTR_KPARAM_INFO
	.align		4
.L_18477:
        /*00dc*/ 	.byte	0x04, 0x17
        /*00de*/ 	.short	(.L_18479 - .L_18478)
.L_18478:
        /*00e0*/ 	.word	0x00000000
        /*00e4*/ 	.short	0x0009
        /*00e6*/ 	.short	0x0040
        /*00e8*/ 	.byte	0x00, 0xf0, 0x21, 0x00


	//----- nvinfo : EIATTR_KPARAM_INFO
	.align		4
.L_18479:
        /*00ec*/ 	.byte	0x04, 0x17
        /*00ee*/ 	.short	(.L_18481 - .L_18480)
.L_18480:
        /*00f0*/ 	.word	0x00000000
        /*00f4*/ 	.short	0x0008
        /*00f6*/ 	.short	0x0038
        /*00f8*/ 	.byte	0x00, 0xf0, 0x21, 0x00


	//----- nvinfo : EIATTR_KPARAM_INFO
	.align		4
.L_18481:
        /*00fc*/ 	.byte	0x04, 0x17
        /*00fe*/ 	.short	(.L_18483 - .L_18482)
.L_18482:
        /*0100*/ 	.word	0x00000000
        /*0104*/ 	.short	0x0007
        /*0106*/ 	.short	0x0034
        /*0108*/ 	.byte	0x00, 0xf0, 0x11, 0x00


	//----- nvinfo : EIATTR_KPARAM_INFO
	.align		4
.L_18483:
        /*010c*/ 	.byte	0x04, 0x17
        /*010e*/ 	.short	(.L_18485 - .L_18484)
.L_18484:
        /*0110*/ 	.word	0x00000000
        /*0114*/ 	.short	0x0006
        /*0116*/ 	.short	0x0030
        /*0118*/ 	.byte	0x00, 0xf0, 0x11, 0x00


	//----- nvinfo : EIATTR_KPARAM_INFO
	.align		4
.L_18485:
        /*011c*/ 	.byte	0x04, 0x17
        /*011e*/ 	.short	(.L_18487 - .L_18486)
.L_18486:
        /*0120*/ 	.word	0x00000000
        /*0124*/ 	.short	0x0005
        /*0126*/ 	.short	0x0028
        /*0128*/ 	.byte	0x00, 0xf0, 0x21, 0x00


	//----- nvinfo : EIATTR_KPARAM_INFO
	.align		4
.L_18487:
        /*012c*/ 	.byte	0x04, 0x17
        /*012e*/ 	.short	(.L_18489 - .L_18488)
.L_18488:
        /*0130*/ 	.word	0x00000000
        /*0134*/ 	.short	0x0004
        /*0136*/ 	.short	0x0020
        /*0138*/ 	.byte	0x00, 0xf0, 0x21, 0x00


	//----- nvinfo : EIATTR_KPARAM_INFO
	.align		4
.L_18489:
        /*013c*/ 	.byte	0x04, 0x17
        /*013e*/ 	.short	(.L_18491 - .L_18490)
.L_18490:
        /*0140*/ 	.word	0x00000000
        /*0144*/ 	.short	0x0003
        /*0146*/ 	.short	0x0018
        /*0148*/ 	.byte	0x00, 0xf0, 0x21, 0x00


	//----- nvinfo : EIATTR_KPARAM_INFO
	.align		4
.L_18491:
        /*014c*/ 	.byte	0x04, 0x17
        /*014e*/ 	.short	(.L_18493 - .L_18492)
.L_18492:
        /*0150*/ 	.word	0x00000000
        /*0154*/ 	.short	0x0002
        /*0156*/ 	.short	0x0010
        /*0158*/ 	.byte	0x00, 0xf0, 0x21, 0x00


	//----- nvinfo : EIATTR_KPARAM_INFO
	.align		4
.L_18493:
        /*015c*/ 	.byte	0x04, 0x17
        /*015e*/ 	.short	(.L_18495 - .L_18494)
.L_18494:
        /*0160*/ 	.word	0x00000000
        /*0164*/ 	.short	0x0001
        /*0166*/ 	.short	0x0008
        /*0168*/ 	.byte	0x00, 0xf0, 0x21, 0x00


	//----- nvinfo : EIATTR_KPARAM_INFO
	.align		4
.L_18495:
        /*016c*/ 	.byte	0x04, 0x17
        /*016e*/ 	.short	(.L_18497 - .L_18496)
.L_18496:
        /*0170*/ 	.word	0x00000000
        /*0174*/ 	.short	0x0000
        /*0176*/ 	.short	0x0000
        /*0178*/ 	.byte	0x00, 0xf0, 0x21, 0x00


	//----- nvinfo : EIATTR_MAXREG_COUNT
	.align		4
.L_18497:
        /*017c*/ 	.byte	0x03, 0x1b
        /*017e*/ 	.short	0x00ff


	//----- nvinfo : EIATTR_NUM_BARRIERS
	.align		4
        /*0180*/ 	.byte	0x02, 0x4c
        /*0182*/ 	.byte	0x01
	.zero		1


	//----- nvinfo : EIATTR_EXTERNS
	.align		4
        /*0184*/ 	.byte	0x04, 0x0f
        /*0186*/ 	.short	(.L_18499 - .L_18498)


	//   ....[0]....
	.align		4
.L_18498:
        /*0188*/ 	.word	index@(__assertfail)


	//----- nvinfo : EIATTR_MERCURY_ISA_VERSION
	.align		4
.L_18499:
        /*018c*/ 	.byte	0x03, 0x5f
        /*018e*/ 	.short	0x0000


	//----- nvinfo : EIATTR_COOP_GROUP_MASK_REGIDS
	.align		4
        /*0190*/ 	.byte	0x04, 0x29
        /*0192*/ 	.short	(.L_18501 - .L_18500)


	//   ....[0]....
.L_18500:
        /*0194*/ 	.word	0xffffffff


	//   ....[1]....
        /*0198*/ 	.word	0xffffffff


	//   ....[2]....
        /*019c*/ 	.word	0xffffffff


	//   ....[3]....
        /*01a0*/ 	.word	0xffffffff


	//   ....[4]....
        /*01a4*/ 	.word	0xffffffff


	//   ....[5]....
        /*01a8*/ 	.word	0xffffffff


	//   ....[6]....
        /*01ac*/ 	.word	0xffffffff


	//   ....[7]....
        /*01b0*/ 	.word	0xffffffff


	//   ....[8]....
        /*01b4*/ 	.word	0xffffffff


	//   ....[9]....
        /*01b8*/ 	.word	0xffffffff


	//   ....[10]....
        /*01bc*/ 	.word	0xffffffff


	//   ....[11]....
        /*01c0*/ 	.word	0xffffffff


	//   ....[12]....
        /*01c4*/ 	.word	0xffffffff


	//   ....[13]....
        /*01c8*/ 	.word	0xffffffff


	//   ....[14]....
        /*01cc*/ 	.word	0xffffffff


	//   ....[15]....
        /*01d0*/ 	.word	0xffffffff


	//   ....[16]....
        /*01d4*/ 	.word	0xffffffff


	//   ....[17]....
        /*01d8*/ 	.word	0xffffffff


	//----- nvinfo : EIATTR_COOP_GROUP_INSTR_OFFSETS
	.align		4
.L_18501:
        /*01dc*/ 	.byte	0x04, 0x28
        /*01de*/ 	.short	(.L_18503 - .L_18502)


	//   ....[0]....
.L_18502:
        /*01e0*/ 	.word	0x00000240


	//   ....[1]....
        /*01e4*/ 	.word	0x00000260


	//   ....[2]....
        /*01e8*/ 	.word	0x00000280


	//   ....[3]....
        /*01ec*/ 	.word	0x00000330


	//   ....[4]....
        /*01f0*/ 	.word	0x00000350


	//   ....[5]....
        /*01f4*/ 	.word	0x00000370


	//   ....[6]....
        /*01f8*/ 	.word	0x000011a0


	//   ....[7]....
        /*01fc*/ 	.word	0x00001200


	//   ....[8]....
        /*0200*/ 	.word	0x00001230


	//   ....[9]....
        /*0204*/ 	.word	0x00001250


	//   ....[10]....
        /*0208*/ 	.word	0x00001270


	//   ....[11]....
        /*020c*/ 	.word	0x000012c0


	//   ....[12]....
        /*0210*/ 	.word	0x000012e0


	//   ....[13]....
        /*0214*/ 	.word	0x00001300


	//   ....[14]....
        /*0218*/ 	.word	0x00002440


	//   ....[15]....
        /*021c*/ 	.word	0x000024b0


	//   ....[16]....
        /*0220*/ 	.word	0x00002510


	//   ....[17]....
        /*0224*/ 	.word	0x00002570


	//----- nvinfo : EIATTR_SYSCALL_OFFSETS
	.align		4
.L_18503:
        /*0228*/ 	.byte	0x04, 0x46
        /*022a*/ 	.short	(.L_18505 - .L_18504)


	//   ....[0]....
.L_18504:
        /*022c*/ 	.word	0x000023d0


	//----- nvinfo : EIATTR_EXIT_INSTR_OFFSETS
	.align		4
.L_18505:
        /*0230*/ 	.byte	0x04, 0x1c
        /*0232*/ 	.short	(.L_18507 - .L_18506)


	//   ....[0]....
.L_18506:
        /*0234*/ 	.word	0x00000090


	//   ....[1]....
        /*0238*/ 	.word	0x00002020


	//   ....[2]....
        /*023c*/ 	.word	0x000020d0


	//   ....[3]....
        /*0240*/ 	.word	0x000022a0


	//   ....[4]....
        /*0244*/ 	.word	0x000023e0


	//----- nvinfo : EIATTR_CTAIDZ_USED
	.align		4
.L_18507:
        /*0248*/ 	.byte	0x01, 0x04
	.zero		2


	//----- nvinfo : EIATTR_CRS_STACK_SIZE
	.align		4
        /*024c*/ 	.byte	0x04, 0x1e
        /*024e*/ 	.short	(.L_18509 - .L_18508)
.L_18508:
        /*0250*/ 	.word	0x00000000
.L_18509:


//--------------------- .nv.info._ZN4vllm25paged_attention_v2_kernelIthLi32ELi16ELi128ELNS_18Fp8KVCacheDataTypeE1ELb0ELi512EEEvPfS2_PT_PKS3_PKT0_S9_ifPKiSB_iPKfiiiSD_SD_iiiii --------------------------
	.section	.nv.info._ZN4vllm25paged_attention_v2_kernelIthLi32ELi16ELi128ELNS_18Fp8KVCacheDataTypeE1ELb0ELi512EEEvPfS2_PT_PKS3_PKT0_S9_ifPKiSB_iPKfiiiSD_SD_iiiii,"",@"SHT_CUDA_INFO"
	.sectionflags	@""
	.align	4


	//----- nvinfo : EIATTR_CUDA_API_VERSION
	.align		4
        /*0000*/ 	.byte	0x04, 0x37
        /*0002*/ 	.short	(.L_18511 - .L_18510)
.L_18510:
        /*0004*/ 	.word	0x00000082


	//----- nvinfo : EIATTR_SW2861232_WAR
	.align		4
.L_18511:
        /*0008*/ 	.byte	0x01, 0x35
	.zero		2


	//----- nvinfo : EIATTR_PARAM_CBANK
	.align		4
        /*000c*/ 	.byte	0x04, 0x0a
        /*000e*/ 	.short	(.L_18513 - .L_18512)
	.align		4
.L_18512:
        /*0010*/ 	.word	index@(.nv.constant0._ZN4vllm25paged_attention_v2_kernelIthLi32ELi16ELi128ELNS_18Fp8KVCacheDataTypeE1ELb0ELi512EEEvPfS2_PT_PKS3_PKT0_S9_ifPKiSB_iPKfiiiSD_SD_iiiii)
        /*0014*/ 	.short	0x0160
        /*0016*/ 	.short	0x008c


	//----- nvinfo : EIATTR_CBANK_PARAM_SIZE
	.align		4
.L_18513:
        /*0018*/ 	.byte	0x03, 0x19
        /*001a*/ 	.short	0x008c


	//----- nvinfo : EIATTR_KPARAM_INFO
	.align		4
        /*001c*/ 	.byte	0x04, 0x17
        /*001e*/ 	.short	(.L_18515 - .L_18514)
.L_18514:
        /*0020*/ 	.word	0x00000000
        /*0024*/ 	.short	0x0015
        /*0026*/ 	.short	0x0088
        /*0028*/ 	.byte	0x00, 0xf0, 0x11, 0x00


	//----- nvinfo : EIATTR_KPARAM_INFO
	.align		4
.L_18515:
        /*002c*/ 	.byte	0x04, 0x17
        /*002e*/ 	.short	(.L_18517 - .L_18516)
.L_18516:
        /*0030*/ 	.word	0x00000000
        /*0034*/ 	.short	0x0014
        /*0036*/ 	.short	0x0084
        /*0038*/ 	.byte	0x00, 0xf0, 0x11, 0x00


	//----- nvinfo : EIATTR_KPARAM_INFO
	.align		4
.L_18517:
        /*003c*/ 	.byte	0x04, 0x17
        /*003e*/ 	.short	(.L_18519 - .L_18518)
.L_18518:
        /*0040*/ 	.word	0x00000000
        /*0044*/ 	.short	0x0013
        /*0046*/ 	.short	0x0080
        /*0048*/ 	.byte	0x00, 0xf0, 0x11, 0x00


	//----- nvinfo : EIATTR_KPARAM_INFO
	.align		4
.L_18519:
        /*004c*/ 	.byte	0x04, 0x17
        /*004e*/ 	.short	(.L_18521 - .L_18520)
.L_18520:
        /*0050*/ 	.word	0x00000000
        /*0054*/ 	.short	0x0012
        /*0056*/ 	.short	0x007c
        /*0058*/ 	.byte	0x00, 0xf0, 0x11, 0x00


	//----- nvinfo : EIATTR_KPARAM_INFO
	.align		4
.L_18521:
        /*005c*/ 	.byte	0x04, 0x17
        /*005e*/ 	.short	(.L_18523 - .L_18522)
.L_18522:
        /*0060*/ 	.word	0x00000000
        /*0064*/ 	.short	0x0011
        /*0066*/ 	.short	0x0078
        /*0068*/ 	.byte	0x00, 0xf0, 0x11, 0x00


	//----- nvinfo : EIATTR_KPARAM_INFO
	.align		4
.L_18523:
        /*006c*/ 	.byte	0x04, 0x17
        /*006e*/ 	.short	(.L_18525 - .L_18524)
.L_18524:
        /*0070*/ 	.word	0x00000000
        /*0074*/ 	.short	0x0010
        /*0076*/ 	.short	0x0070
        /*0078*/ 	.byte	0x00, 0xf0, 0x21, 0x00


	//----- nvinfo : EIATTR_KPARAM_INFO
	.align		4
.L_18525:
        /*007c*/ 	.byte	0x04, 0x17
        /*007e*/ 	.short	(.L_18527 - .L_18526)
.L_18526:
        /*0080*/ 	.word	0x00000000
        /*0084*/ 	.short	0x000f
        /*0086*/ 	.short	0x0068
        /*0088*/ 	.byte	0x00, 0xf0, 0x21, 0x00


	//----- nvinfo : EIATTR_KPARAM_INFO
	.align		4
.L_18527:
        /*008c*/ 	.byte	0x04, 0x17
        /*008e*/ 	.short	(.L_18529 - .L_18528)
.L_18528:
        /*0090*/ 	.word	0x00000000
        /*0094*/ 	.short	0x000e
        /*0096*/ 	.short	0x0060
        /*0098*/ 	.byte	0x00, 0xf0, 0x11, 0x00


	//----- nvinfo : EIATTR_KPARAM_INFO
	.align		4
.L_18529:
        /*009c*/ 	.byte	0x04, 0x17
        /*009e*/ 	.short	(.L_18531 - .L_18530)
.L_18530:
        /*00a0*/ 	.word	0x00000000
        /*00a4*/ 	.short	0x000d
        /*00a6*/ 	.short	0x005c
        /*00a8*/ 	.byte	0x00, 0xf0, 0x11, 0x00


	//----- nvinfo : EIATTR_KPARAM_INFO
	.align		4
.L_18531:
        /*00ac*/ 	.byte	0x04, 0x17
        /*00ae*/ 	.short	(.L_18533 - .L_18532)
.L_18532:
        /*00b0*/ 	.word	0x00000000
        /*00b4*/ 	.short	0x000c
        /*00b6*/ 	.short	0x0058
        /*00b8*/ 	.byte	0x00, 0xf0, 0x11, 0x00


	//----- nvinfo : EIATTR_KPARAM_INFO
	.align		4
.L_18533:
        /*00bc*/ 	.byte	0x04, 0x17
        /*00be*/ 	.short	(.L_18535 - .L_18534)
.L_18534:
        /*00c0*/ 	.word	0x00000000
        /*00c4*/ 	.short	0x000b
        /*00c6*/ 	.short	0x0050
        /*00c8*/ 	.byte	0x00, 0xf0, 0x21, 0x00


	//----- nvinfo : EIATTR_KPARAM_INFO
	.align		4
.L_18535:
        /*00cc*/ 	.byte	0x04, 0x17
        /*00ce*/ 	.short	(.L_18537 - .L_18536)
.L_18536:
        /*00d0*/ 	.word	0x00000000
        /*00d4*/ 	.short	0x000a
        /*00d6*/ 	.short	0x0048
        /*00d8*/ 	.byte	0x00, 0xf0, 0x11, 0x00


	//----- nvinfo : EIATTR_KPARAM_INFO
	.align		4
.L_18537:
        /*00dc*/ 	.byte	0x04, 0x17
        /*00de*/ 	.short	(.L_18539 - .L_18538)
.L_18538:
        /*00e0*/ 	.word	0x00000000
        /*00e4*/ 	.short	0x0009
        /*00e6*/ 	.short	0x0040
        /*00e8*/ 	.byte	0x00, 0xf0, 0x21, 0x00


	//----- nvinfo : EIATTR_KPARAM_INFO
	.align		4
.L_18539:
        /*00ec*/ 	.byte	0x04, 0x17
        /*00ee*/ 	.short	(.L_18541 - .L_18540)
.L_18540:
        /*00f0*/ 	.word	0x00000000
        /*00f4*/ 	.short	0x0008
        /*00f6*/ 	.short	0x0038
        /*00f8*/ 	.byte	0x00, 0xf0, 0x21, 0x00


	//----- nvinfo : EIATTR_KPARAM_INFO
	.align		4
.L_18541:
        /*00fc*/ 	.byte	0x04, 0x17
        /*00fe*/ 	.short	(.L_18543 - .L_18542)
.L_18542:
        /*0100*/ 	.word	0x00000000
        /*0104*/ 	.short	0x0007
        /*0106*/ 	.short	0x0034
        /*0108*/ 	.byte	0x00, 0xf0, 0x11, 0x00


	//----- nvinfo : EIATTR_KPARAM_INFO
	.align		4
.L_18543:
        /*010c*/ 	.byte	0x04, 0x17
        /*010e*/ 	.short	(.L_18545 - .L_18544)
.L_18544:
        /*0110*/ 	.word	0x00000000
        /*0114*/ 	.short	0x0006
        /*0116*/ 	.short	0x0030
        /*0118*/ 	.byte	0x00, 0xf0, 0x11, 0x00


	//----- nvinfo : EIATTR_KPARAM_INFO
	.align		4
.L_18545:
        /*011c*/ 	.byte	0x04, 0x17
        /*011e*/ 	.short	(.L_18547 - .L_18546)
.L_18546:
        /*0120*/ 	.word	0x00000000
        /*0124*/ 	.short	0x0005
        /*0126*/ 	.short	0x0028
        /*0128*/ 	.byte	0x00, 0xf0, 0x21, 0x00


	//----- nvinfo : EIATTR_KPARAM_INFO
	.align		4
.L_18547:
        /*012c*/ 	.byte	0x04, 0x17
        /*012e*/ 	.short	(.L_18549 - .L_18548)
.L_18548:
        /*0130*/ 	.word	0x00000000
        /*0134*/ 	.short	0x0004
        /*0136*/ 	.short	0x0020
        /*0138*/ 	.byte	0x00, 0xf0, 0x21, 0x00


	//----- nvinfo : EIATTR_KPARAM_INFO
	.align		4
.L_18549:
        /*013c*/ 	.byte	0x04, 0x17
        /*013e*/ 	.short	(.L_18551 - .L_18550)
.L_18550:
        /*0140*/ 	.word	0x00000000
        /*0144*/ 	.short	0x0003
        /*0146*/ 	.short	0x0018
        /*0148*/ 	.byte	0x00, 0xf0, 0x21, 0x00


	//----- nvinfo : EIATTR_KPARAM_INFO
	.align		4
.L_18551:
        /*014c*/ 	.byte	0x04, 0x17
        /*014e*/ 	.short	(.L_18553 - .L_18552)
.L_18552:
        /*0150*/ 	.word	0x00000000
        /*0154*/ 	.short	0x0002
        /*0156*/ 	.short	0x0010
        /*0158*/ 	.byte	0x00, 0xf0, 0x21, 0x00


	//----- nvinfo : EIATTR_KPARAM_INFO
	.align		4
.L_18553:
        /*015c*/ 	.byte	0x04, 0x17
        /*015e*/ 	.short	(.L_18555 - .L_18554)
.L_18554:
        /*0160*/ 	.word	0x00000000
        /*0164*/ 	.short	0x0001
        /*0166*/ 	.short	0x0008
        /*0168*/ 	.byte	0x00, 0xf0, 0x21, 0x00


	//----- nvinfo : EIATTR_KPARAM_INFO
	.align		4
.L_18555:
        /*016c*/ 	.byte	0x04, 0x17
        /*016e*/ 	.short	(.L_18557 - .L_18556)
.L_18556:
        /*0170*/ 	.word	0x00000000
        /*0174*/ 	.short	0x0000
        /*0176*/ 	.short	0x0000
        /*0178*/ 	.byte	0x00, 0xf0, 0x21, 0x00


	//----- nvinfo : EIATTR_MAXREG_COUNT
	.align		4
.L_18557:
        /*017c*/ 	.byte	0x03, 0x1b
        /*017e*/ 	.short	0x00ff


	//----- nvinfo : EIATTR_NUM_BARRIERS
	.align		4
        /*0180*/ 	.byte	0x02, 0x4c
        /*0182*/ 	.byte	0x01
	.zero		1


	//----- nvinfo : EIATTR_EXTERNS
	.align		4
        /*0184*/ 	.byte	0x04, 0x0f
        /*0186*/ 	.short	(.L_18559 - .L_18558)


	//   ....[0]....
	.align		4
.L_18558:
        /*0188*/ 	.word	index@(__assertfail)


	//----- nvinfo : EIATTR_MERCURY_ISA_VERSION
	.align		4
.L_18559:
        /*018c*/ 	.byte	0x03, 0x5f
        /*018e*/ 	.short	0x0000


	//----- nvinfo : EIATTR_COOP_GROUP_MASK_REGIDS
	.align		4
        /*0190*/ 	.byte	0x04, 0x29
        /*0192*/ 	.short	(.L_18561 - .L_18560)


	//   ....[0]....
.L_18560:
        /*0194*/ 	.word	0xffffffff


	//   ....[1]....
        /*0198*/ 	.word	0xffffffff


	//   ....[2]....
        /*019c*/ 	.word	0xffffffff


	//   ....[3]....
        /*01a0*/ 	.word	0xffffffff


	//   ....[4]....
        /*01a4*/ 	.word	0xffffffff


	//   ....[5]....
        /*01a8*/ 	.word	0xffffffff


	//   ....[6]....
        /*01ac*/ 	.word	0xffffffff


	//   ....[7]....
        /*01b0*/ 	.word	0xffffffff


	//   ....[8]....
        /*01b4*/ 	.word	0xffffffff


	//   ....[9]....
        /*01b8*/ 	.word	0xffffffff


	//   ....[10]....
        /*01bc*/ 	.word	0xffffffff


	//   ....[11]....
        /*01c0*/ 	.word	0xffffffff


	//   ....[12]....
        /*01c4*/ 	.word	0xffffffff


	//   ....[13]....
        /*01c8*/ 	.word	0xffffffff


	//   ....[14]....
        /*01cc*/ 	.word	0xffffffff


	//   ....[15]....
        /*01d0*/ 	.word	0xffffffff


	//   ....[16]....
        /*01d4*/ 	.word	0xffffffff


	//   ....[17]....
        /*01d8*/ 	.word	0xffffffff


	//----- nvinfo : EIATTR_COOP_GROUP_INSTR_OFFSETS
	.align		4
.L_18561:
        /*01dc*/ 	.byte	0x04, 0x28
        /*01de*/ 	.short	(.L_18563 - .L_18562)


	//   ....[0]....
.L_18562:
        /*01e0*/ 	.word	0x00000250


	//   ....[1]....
        /*01e4*/ 	.word	0x00000270


	//   ....[2]....
        /*01e8*/ 	.word	0x00000290


	//   ....[3]....
        /*01ec*/ 	.word	0x00000340


	//   ....[4]....
        /*01f0*/ 	.word	0x00000360


	//   ....[5]....
        /*01f4*/ 	.word	0x00000380


	//   ....[6]....
        /*01f8*/ 	.word	0x000011a0


	//   ....[7]....
        /*01fc*/ 	.word	0x00001200


	//   ....[8]....
        /*0200*/ 	.word	0x00001230


	//   ....[9]....
        /*0204*/ 	.word	0x00001250


	//   ....[10]....
        /*0208*/ 	.word	0x00001270


	//   ....[11]....
        /*020c*/ 	.word	0x000012c0


	//   ....[12]....
        /*0210*/ 	.word	0x000012e0


	//   ....[13]....
        /*0214*/ 	.word	0x00001300


	//   ....[14]....
        /*0218*/ 	.word	0x000022a0


	//   ....[15]....
        /*021c*/ 	.word	0x00002310


	//   ....[16]....
        /*0220*/ 	.word	0x00002370


	//   ....[17]....
        /*0224*/ 	.word	0x000023d0


	//----- nvinfo : EIATTR_SYSCALL_OFFSETS
	.align		4
.L_18563:
        /*0228*/ 	.byte	0x04, 0x46
        /*022a*/ 	.short	(.L_18565 - .L_18564)


	//   ....[0]....
.L_18564:
        /*022c*/ 	.word	0x00002230


	//----- nvinfo : EIATTR_EXIT_INSTR_OFFSETS
	.align		4
.L_18565:
        /*0230*/ 	.byte	0x04, 0x1c
        /*0232*/ 	.short	(.L_18567 - .L_18566)


	//   ....[0]....
.L_18566:
        /*0234*/ 	.word	0x00000090


	//   ....[1]....
        /*0238*/ 	.word	0x00001f70


	//   ....[2]....
        /*023c*/ 	.word	0x00002020


	//   ....[3]....
        /*0240*/ 	.word	0x00002100


	//   ....[4]....
        /*0244*/ 	.word	0x00002240


	//----- nvinfo : EIATTR_CTAIDZ_USED
	.align		4
.L_18567:
        /*0248*/ 	.byte	0x01, 0x04
	.zero		2


	//----- nvinfo : EIATTR_CRS_STACK_SIZE
	.align		4
        /*024c*/ 	.byte	0x04, 0x1e
        /*024e*/ 	.short	(.L_18569 - .L_18568)
.L_18568:
        /*0250*/ 	.word	0x00000000
.L_18569:


//--------------------- .nv.info._ZN4vllm25paged_attention_v2_kernelIthLi256ELi16ELi128ELNS_18Fp8KVCacheDataTypeE1ELb1ELi512EEEvPfS2_PT_PKS3_PKT0_S9_ifPKiSB_iPKfiiiSD_SD_iiiii --------------------------
	.section	.nv.info._ZN4vllm25paged_attention_v2_kernelIthLi256ELi16ELi128ELNS_18Fp8KVCacheDataTypeE1ELb1ELi512EEEvPfS2_PT_PKS3_PKT0_S9_ifPKiSB_iPKfiiiSD_SD_iiiii,"",@"SHT_CUDA_INFO"
	.sectionflags	@""
	.align	4


	//----- nvinfo : EIATTR_CUDA_API_VERSION
	.align		4
        /*0000*/ 	.byte	0x04, 0x37
        /*0002*/ 	.short	(.L_18571 - .L_18570)
.L_18570:
        /*0004*/ 	.word	0x00000082


	//----- nvinfo : EIATTR_SW2861232_WAR
	.align		4
.L_18571:
        /*0008*/ 	.byte	0x01, 0x35
	.zero		2


	//----- nvinfo : EIATTR_PARAM_CBANK
	.align		4
        /*000c*/ 	.byte	0x04, 0x0a
        /*000e*/ 	.short	(.L_18573 - .L_18572)
	.align		4
.L_18572:
        /*0010*/ 	.word	index@(.nv.constant0._ZN4vllm25paged_attention_v2_kernelIthLi256ELi16ELi128ELNS_18Fp8KVCacheDataTypeE1ELb1ELi512EEEvPfS2_PT_PKS3_PKT0_S9_ifPKiSB_iPKfiiiSD_SD_iiiii)
        /*0014*/ 	.short	0x0160
        /*0016*/ 	.short	0x008c


	//----- nvinfo : EIATTR_CBANK_PARAM_SIZE
	.align		4
.L_18573:
        /*0018*/ 	.byte	0x03, 0x19
        /*001a*/ 	.short	0x008c


	//----- nvinfo : EIATTR_KPARAM_INFO
	.align		4
        /*001c*/ 	.byte	0x04, 0x17
        /*001e*/ 	.short	(.L_18575 - .L_18574)
.L_18574:
        /*0020*/ 	.word	0x00000000
        /*0024*/ 	.short	0x0015
        /*0026*/ 	.short	0x0088
        /*0028*/ 	.byte	0x00, 0xf0, 0x11, 0x00


	//----- nvinfo : EIATTR_KPARAM_INFO
	.align		4
.L_18575:
        /*002c*/ 	.byte	0x04, 0x17
        /*002e*/ 	.short	(.L_18577 - .L_18576)
.L_18576:
        /*0030*/ 	.word	0x00000000
        /*0034*/ 	.short	0x0014
        /*0036*/ 	.short	0x0084
        /*0038*/ 	.byte	0x00, 0xf0, 0x11, 0x00


	//----- nvinfo : EIATTR_KPARAM_INFO
	.align		4
.L_18577:
        /*003c*/ 	.byte	0x04, 0x17
        /*003e*/ 	.short	(.L_18579 - .L_18578)
.L_18578:
        /*0040*/ 	.word	0x00000000
        /*0044*/ 	.short	0x0013
        /*0046*/ 	.short	0x0080
        /*0048*/ 	.byte	0x00, 0xf0, 0x11, 0x00


	//----- nvinfo : EIATTR_KPARAM_INFO
	.align		4
.L_18579:
        /*004c*/ 	.byte	0x04, 0x17
        /*004e*/ 	.short	(.L_18581 - .L_18580)
.L_18580:
        /*0050*/ 	.word	0x00000000
        /*0054*/ 	.short	0x0012
        /*0056*/ 	.short	0x007c
        /*0058*/ 	.byte	0x00, 0xf0, 0x11, 0x00


	//----- nvinfo : EIATTR_KPARAM_INFO
	.align		4
.L_18581:
        /*005c*/ 	.byte	0x04, 0x17
        /*005e*/ 	.short	(.L_18583 - .L_18582)
.L_18582:
        /*0060*/ 	.word	0x00000000
        /*0064*/ 	.short	0x0011
        /*0066*/ 	.short	0x0078
        /*0068*/ 	.byte	0x00, 0xf0, 0x11, 0x00


	//----- nvinfo : EIATTR_KPARAM_INFO
	.align		4
.L_18583:
        /*006c*/ 	.byte	0x04, 0x17
        /*006e*/ 	.short	(.L_18585 - .L_18584)
.L_18584:
        /*0070*/ 	.word	0x00000000
        /*0074*/ 	.short	0x0010
        /*0076*/ 	.short	0x0070
        /*0078*/ 	.byte	0x00, 0xf0, 0x21, 0x00


	//----- nvinfo : EIATTR_KPARAM_INFO
	.align		4
.L_18585:
        /*007c*/ 	.byte	0x04, 0x17
        /*007e*/ 	.short	(.L_18587 - .L_18586)
.L_18586:
        /*0080*/ 	.word	0x00000000
        /*0084*/ 	.short	0x000f
        /*0086*/ 	.short	0x0068
        /*0088*/ 	.byte	0x00, 0xf0, 0x21, 0x00


	//----- nvinfo : EIATTR_KPARAM_INFO
	.align		4
.L_18587:
        /*008c*/ 	.byte	0x04, 0x17
        /*008e*/ 	.short	(.L_18589 - .L_18588)
.L_18588:
        /*0090*/ 	.word	0x00000000
        /*0094*/ 	.short	0x000e
        /*0096*/ 	.short	0x0060
        /*0098*/ 	.byte	0x00, 0xf0, 0x11, 0x00


	//----- nvinfo : EIATTR_KPARAM_INFO
	.align		4
.L_18589:
        /*009c*/ 	.byte	0x04, 0x17
        /*009e*/ 	.short	(.L_18591 - .L_18590)
.L_18590:
        /*00a0*/ 	.word	0x00000000
        /*00a4*/ 	.short	0x000d
        /*00a6*/ 	.short	0x005c
        /*00a8*/ 	.byte	0x00, 0xf0, 0x11, 0x00


	//----- nvinfo : EIATTR_KPARAM_INFO
	.align		4
.L_18591:
        /*00ac*/ 	.byte	0x04, 0x17
        /*00ae*/ 	.short	(.L_18593 - .L_18592)
.L_18592:
        /*00b0*/ 	.word	0x00000000
        /*00b4*/ 	.short	0x000c
        /*00b6*/ 	.short	0x0058
        /*00b8*/ 	.byte	0x00, 0xf0, 0x11, 0x00


	//----- nvinfo : EIATTR_KPARAM_INFO
	.align		4
.L_18593:
        /*00bc*/ 	.byte	0x04, 0x17
        /*00be*/ 	.short	(.L_18595 - .L_18594)
.L_18594:
        /*00c0*/ 	.word	0x00000000
        /*00c4*/ 	.short	0x000b
        /*00c6*/ 	.short	0x0050
        /*00c8*/ 	.byte	0x00, 0xf0, 0x21, 0x00


	//----- nvinfo : EIATTR_KPARAM_INFO
	.align		4
.L_18595:
        /*00cc*/ 	.byte	0x04, 0x17
        /*00ce*/ 	.short	(.L_18597 - .L_18596)
.L_18596:
        /*00d0*/ 	.word	0x00000000
        /*00d4*/ 	.short	0x000a
        /*00d6*/ 	.short	0x0048
        /*00d8*/ 	.byte	0x00, 0xf0, 0x11, 0x00


	//----- nvinfo : EIATTR_KPARAM_INFO
	.align		4
.L_18597:
        /*00dc*/ 	.byte	0x04, 0x17
        /*00de*/ 	.short	(.L_18599 - .L_18598)
.L_18598:
        /*00e0*/ 	.word	0x00000000
        /*00e4*/ 	.short	0x0009
        /*00e6*/ 	.short	0x0040
        /*00e8*/ 	.byte	0x00, 0xf0, 0x21, 0x00


	//----- nvinfo : EIATTR_KPARAM_INFO
	.align		4
.L_18599:
        /*00ec*/ 	.byte	0x04, 0x17
        /*00ee*/ 	.short	(.L_18601 - .L_18600)
.L_18600:
        /*00f0*/ 	.word	0x00000000
        /*00f4*/ 	.short	0x0008
        /*00f6*/ 	.short	0x0038
        /*00f8*/ 	.byte	0x00, 0xf0, 0x21, 0x00


	//----- nvinfo : EIATTR_KPARAM_INFO
	.align		4
.L_18601:
        /*00fc*/ 	.byte	0x04, 0x17
        /*00fe*/ 	.short	(.L_18603 - .L_18602)
.L_18602:
        /*0100*/ 	.word	0x00000000
        /*0104*/ 	.short	0x0007
        /*0106*/ 	.short	0x0034
        /*0108*/ 	.byte	0x00, 0xf0, 0x11, 0x00


	//----- nvinfo : EIATTR_KPARAM_INFO
	.align		4
.L_18603:
        /*010c*/ 	.byte	0x04, 0x17
        /*010e*/ 	.short	(.L_18605 - .L_18604)
.L_18604:
        /*0110*/ 	.word	0x00000000
        /*0114*/ 	.short	0x0006
        /*0116*/ 	.short	0x0030
        /*0118*/ 	.byte	0x00, 0xf0, 0x11, 0x00


	//----- nvinfo : EIATTR_KPARAM_INFO
	.align		4
.L_18605:
        /*011c*/ 	.byte	0x04, 0x17
        /*011e*/ 	.short	(.L_18607 - .L_18606)
.L_18606:
        /*0120*/ 	.word	0x00000000
        /*0124*/ 	.short	0x0005
        /*0126*/ 	.short	0x0028
        /*0128*/ 	.byte	0x00, 0xf0, 0x21, 0x00


	//----- nvinfo : EIATTR_KPARAM_INFO
	.align		4
.L_18607:
        /*012c*/ 	.byte	0x04, 0x17
        /*012e*/ 	.short	(.L_18609 - .L_18608)
.L_18608:
        /*0130*/ 	.word	0x00000000
        /*0134*/ 	.short	0x0004
        /*0136*/ 	.short	0x0020
        /*0138*/ 	.byte	0x00, 0xf0, 0x21, 0x00


	//----- nvinfo : EIATTR_KPARAM_INFO
	.align		4
.L_18609:
        /*013c*/ 	.byte	0x04, 0x17
        /*013e*/ 	.short	(.L_18611 - .L_18610)
.L_18610:
        /*0140*/ 	.word	0x00000000
        /*0144*/ 	.short	0x0003
        /*0146*/ 	.short	0x0018
        /*0148*/ 	.byte	0x00, 0xf0, 0x21, 0x00


	//----- nvinfo : EIATTR_KPARAM_INFO
	.align		4
.L_18611:
        /*014c*/ 	.byte	0x04, 0x17
        /*014e*/ 	.short	(.L_18613 - .L_18612)
.L_18612:
        /*0150*/ 	.word	0x00000000
        /*0154*/ 	.short	0x0002
        /*0156*/ 	.short	0x0010
        /*0158*/ 	.byte	0x00, 0xf0, 0x21, 0x00


	//----- nvinfo : EIATTR_KPARAM_INFO
	.align		4
.L_18613:
        /*015c*/ 	.byte	0x04, 0x17
        /*015e*/ 	.short	(.L_18615 - .L_18614)
.L_18614:
        /*0160*/ 	.word	0x00000000
        /*0164*/ 	.short	0x0001
        /*0166*/ 	.short	0x0008
        /*0168*/ 	.byte	0x00, 0xf0, 0x21, 0x00


	//----- nvinfo : EIATTR_KPARAM_INFO
	.align		4
.L_18615:
        /*016c*/ 	.byte	0x04, 0x17
        /*016e*/ 	.short	(.L_18617 - .L_18616)
.L_18616:
        /*0170*/ 	.word	0x00000000
        /*0174*/ 	.short	0x0000
        /*0176*/ 	.short	0x0000
        /*0178*/ 	.byte	0x00, 0xf0, 0x21, 0x00


	//----- nvinfo : EIATTR_MAXREG_COUNT
	.align		4
.L_18617:
        /*017c*/ 	.byte	0x03, 0x1b
        /*017e*/ 	.short	0x00ff


	//----- nvinfo : EIATTR_NUM_BARRIERS
	.align		4
        /*0180*/ 	.byte	0x02, 0x4c
        /*0182*/ 	.byte	0x01
	.zero		1


	//----- nvinfo : EIATTR_EXTERNS
	.align		4
        /*0184*/ 	.byte	0x04, 0x0f
        /*0186*/ 	.short	(.L_18619 - .L_18618)


	//   ....[0]....
	.align		4
.L_18618:
        /*0188*/ 	.word	index@(__assertfail)


	//----- nvinfo : EIATTR_MERCURY_ISA_VERSION
	.align		4
.L_18619:
        /*018c*/ 	.byte	0x03, 0x5f
        /*018e*/ 	.short	0x0000


	//----- nvinfo : EIATTR_COOP_GROUP_MASK_REGIDS
	.align		4
        /*0190*/ 	.byte	0x04, 0x29
        /*0192*/ 	.short	(.L_18621 - .L_18620)


	//   ....[0]....
.L_18620:
        /*0194*/ 	.word	0xffffffff


	//   ....[1]....
        /*0198*/ 	.word	0xffffffff


	//   ....[2]....
        /*019c*/ 	.word	0xffffffff


	//   ....[3]....
        /*01a0*/ 	.word	0xffffffff


	//   ....[4]....
        /*01a4*/ 	.word	0xffffffff


	//   ....[5]....
        /*01a8*/ 	.word	0xffffffff


	//   ....[6]....
        /*01ac*/ 	.word	0xffffffff


	//   ....[7]....
        /*01b0*/ 	.word	0xffffffff


	//   ....[8]....
        /*01b4*/ 	.word	0xffffffff


	//   ....[9]....
        /*01b8*/ 	.word	0xffffffff


	//   ....[10]....
        /*01bc*/ 	.word	0xffffffff


	//   ....[11]....
        /*01c0*/ 	.word	0xffffffff


	//   ....[12]....
        /*01c4*/ 	.word	0xffffffff


	//   ....[13]....
        /*01c8*/ 	.word	0xffffffff


	//   ....[14]....
        /*01cc*/ 	.word	0xffffffff


	//   ....[15]....
        /*01d0*/ 	.word	0xffffffff


	//   ....[16]....
        /*01d4*/ 	.word	0xffffffff


	//   ....[17]....
        /*01d8*/ 	.word	0xffffffff


	//   ....[18]....
        /*01dc*/ 	.word	0xffffffff


	//   ....[19]....
        /*01e0*/ 	.word	0xffffffff


	//   ....[20]....
        /*01e4*/ 	.word	0xffffffff


	//   ....[21]....
        /*01e8*/ 	.word	0xffffffff


	//   ....[22]....
        /*01ec*/ 	.word	0xffffffff


	//   ....[23]....
        /*01f0*/ 	.word	0xffffffff


	//   ....[24]....
        /*01f4*/ 	.word	0xffffffff


	//   ....[25]....
        /*01f8*/ 	.word	0xffffffff


	//   ....[26]....
        /*01fc*/ 	.word	0xffffffff


	//   ....[27]....
        /*0200*/ 	.word	0xffffffff


	//   ....[28]....
        /*0204*/ 	.word	0xffffffff


	//   ....[29]....
        /*0208*/ 	.word	0xffffffff


	//   ....[30]....
        /*020c*/ 	.word	0xffffffff


	//   ....[31]....
        /*0210*/ 	.word	0xffffffff


	//   ....[32]....
        /*0214*/ 	.word	0xffffffff


	//   ....[33]....
        /*0218*/ 	.word	0xffffffff


	//----- nvinfo : EIATTR_COOP_GROUP_INSTR_OFFSETS
	.align		4
.L_18621:
        /*021c*/ 	.byte	0x04, 0x28
        /*021e*/ 	.short	(.L_18623 - .L_18622)


	//   ....[0]....
.L_18622:
        /*0220*/ 	.word	0x00000b70


	//   ....[1]....
        /*0224*/ 	.word	0x00000b90


	//   ....[2]....
        /*0228*/ 	.word	0x00000bb0


	//   ....[3]....
        /*022c*/ 	.word	0x00000c50


	//   ....[4]....
        /*0230*/ 	.word	0x00000c70


	//   ....[5]....
        /*0234*/ 	.word	0x00000ca0


	//   ....[6]....
        /*0238*/ 	.word	0x00001ad0


	//   ....[7]....
        /*023c*/ 	.word	0x00001b30


	//   ....[8]....
        /*0240*/ 	.word	0x00001b60


	//   ....[9]....
        /*0244*/ 	.word	0x00001b80


	//   ....[10]....
        /*0248*/ 	.word	0x00001ba0


	//   ....[11]....
        /*024c*/ 	.word	0x00001bf0


	//   ....[12]....
        /*0250*/ 	.word	0x00001c10


	//   ....[13]....
        /*0254*/ 	.word	0x00001c30


	//   ....[14]....
        /*0258*/ 	.word	0x00003d80


	//   ....[15]....
        /*025c*/ 	.word	0x00003e00


	//   ....[16]....
        /*0260*/ 	.word	0x00003e70


	//   ....[17]....
        /*0264*/ 	.word	0x00003ee0


	//   ....[18]....
        /*0268*/ 	.word	0x00003f60


	//   ....[19]....
        /*026c*/ 	.word	0x00003fe0


	//   ....[20]....
        /*0270*/ 	.word	0x00004050


	//   ....[21]....
        /*0274*/ 	.word	0x000040c0


	//   ....[22]....
        /*0278*/ 	.word	0x00004130


	//   ....[23]....
        /*027c*/ 	.word	0x000041a0


	//   ....[24]....
        /*0280*/ 	.word	0x00004210


	//   ....[25]....
        /*0284*/ 	.word	0x00004280


	//   ....[26]....
        /*0288*/ 	.word	0x000042f0


	//   ....[27]....
        /*028c*/ 	.word	0x00004360


	//   ....[28]....
        /*0290*/ 	.word	0x000043d0


	//   ....[29]....
        /*0294*/ 	.word	0x00004440


	//   ....[30]....
        /*0298*/ 	.word	0x000044b0


	//   ....[31]....
        /*029c*/ 	.word	0x00004520


	//   ....[32]....
        /*02a0*/ 	.word	0x00004590


	//   ....[33]....
        /*02a4*/ 	.word	0x00004600


	//----- nvinfo : EIATTR_SYSCALL_OFFSETS
	.align		4
.L_18623:
        /*02a8*/ 	.byte	0x04, 0x46
        /*02aa*/ 	.short	(.L_18625 - .L_18624)


	//   ....[0]....
.L_18624:
        /*02ac*/ 	.word	0x00003be0


	//   ....[1]....
        /*02b0*/ 	.word	0x00003d10


	//----- nvinfo : EIATTR_EXIT_INSTR_OFFSETS
	.align		4
.L_18625:
        /*02b4*/ 	.byte	0x04, 0x1c
        /*02b6*/ 	.short	(.L_18627 - .L_18626)


	//   ....[0]....
.L_18626:
        /*02b8*/ 	.word	0x00000090


	//   ....[1]....
        /*02bc*/ 	.word	0x000032b0


	//   ....[2]....
        /*02c0*/ 	.word	0x00003360


	//   ....[3]....
        /*02c4*/ 	.word	0x00003ab0


	//   ....[4]....
        /*02c8*/ 	.word	0x00003d20


	//----- nvinfo : EIATTR_CTAIDZ_USED
	.align		4
.L_18627:
        /*02cc*/ 	.byte	0x01, 0x04
	.zero		2


	//----- nvinfo : EIATTR_CRS_STACK_SIZE
	.align		4
        /*02d0*/ 	.byte	0x04, 0x1e
        /*02d2*/ 	.short	(.L_18629 - .L_18628)
.L_18628:
        /*02d4*/ 	.word	0x00000000
.L_18629:


//--------------------- .nv.info._ZN4vllm25paged_attention_v2_kernelIthLi192ELi16ELi128ELNS_18Fp8KVCacheDataTypeE1ELb1ELi512EEEvPfS2_PT_PKS3_PKT0_S9_ifPKiSB_iPKfiiiSD_SD_iiiii --------------------------
	.section	.nv.info._ZN4vllm25paged_attention_v2_kernelIthLi192ELi16ELi128ELNS_18Fp8KVCacheDataTypeE1ELb1ELi512EEEvPfS2_PT_PKS3_PKT0_S9_ifPKiSB_iPKfiiiSD_SD_iiiii,"",@"SHT_CUDA_INFO"
	.sectionflags	@""
	.align	4


	//----- nvinfo : EIATTR_CUDA_API_VERSION
	.align		4
        /*0000*/ 	.byte	0x04, 0x37
        /*0002*/ 	.short	(.L_18631 - .L_18630)
.L_18630:
        /*0004*/ 	.word	0x00000082


	//----- nvinfo : EIATTR_SW2861232_WAR
	.align		4
.L_18631:
        /*0008*/ 	.byte	0x01, 0x35
	.zero		2


	//----- nvinfo : EIATTR_PARAM_CBANK
	.align		4
        /*000c*/ 	.byte	0x04, 0x0a
        /*000e*/ 	.short	(.L_18633 - .L_18632)
	.align		4
.L_18632:
        /*0010*/ 	.word	index@(.nv.constant0._ZN4vllm25paged_attention_v2_kernelIthLi192ELi16ELi128ELNS_18Fp8KVCacheDataTypeE1ELb1ELi512EEEvPfS2_PT_PKS3_PKT0_S9_ifPKiSB_iPKfiiiSD_SD_iiiii)
        /*0014*/ 	.short	0x0160
        /*0016*/ 	.short	0x008c


	//----- nvinfo : EIATTR_CBANK_PARAM_SIZE
	.align		4
.L_18633:
        /*0018*/ 	.byte	0x03, 0x19
        /*001a*/ 	.short	0x008c


	//----- nvinfo : EIATTR_KPARAM_INFO
	.align		4
        /*001c*/ 	.byte	0x04, 0x17
        /*001e*/ 	.short	(.L_18635 - .L_18634)
.L_18634:
        /*0020*/ 	.word	0x00000000
        /*0024*/ 	.short	0x0015
        /*0026*/ 	.short	0x0088
        /*0028*/ 	.byte	0x00, 0xf0, 0x11, 0x00


	//----- nvinfo : EIATTR_KPARAM_INFO
	.align		4
.L_18635:
        /*002c*/ 	.byte	0x04, 0x17
        /*002e*/ 	.short	(.L_18637 - .L_18636)
.L_18636:
        /*0030*/ 	.word	0x00000000
        /*0034*/ 	.short	0x0014
        /*0036*/ 	.short	0x0084
        /*0038*/ 	.byte	0x00, 0xf0, 0x11, 0x00


	//----- nvinfo : EIATTR_KPARAM_INFO
	.align		4
.L_18637:
        /*003c*/ 	.byte	0x04, 0x17
        /*003e*/ 	.short	(.L_18639 - .L_18638)
.L_18638:
        /*0040*/ 	.word	0x00000000
        /*0044*/ 	.short	0x0013
        /*0046*/ 	.short	0x0080
        /*0048*/ 	.byte	0x00, 0xf0, 0x11, 0x00


	//----- nvinfo : EIATTR_KPARAM_INFO
	.align		4
.L_18639:
        /*004c*/ 	.byte	0x04, 0x17
        /*004e*/ 	.short	(.L_18641 - .L_18640)
.L_18640:
        /*0050*/ 	.word	0x00000000
        /*0054*/ 	.short	0x0012
        /*0056*/ 	.short	0x007c
        /*0058*/ 	.byte	0x00, 0xf0, 0x11, 0x00


	//----- nvinfo : EIATTR_KPARAM_INFO
	.align		4
.L_18641:
        /*005c*/ 	.byte	0x04, 0x17
        /*005e*/ 	.short	(.L_18643 - .L_18642)
.L_18642:
        /*0060*/ 	.word	0x00000000
        /*0064*/ 	.short	0x0011
        /*0066*/ 	.short	0x0078
        /*0068*/ 	.byte	0x00, 0xf0, 0x11, 0x00


	//----- nvinfo : EIATTR_KPARAM_INFO
	.align		4
.L_18643:
        /*006c*/ 	.byte	0x04, 0x17
        /*006e*/ 	.short	(.L_18645 - .L_18644)
.L_18644:
        /*0070*/ 	.word	0x00000000
        /*0074*/ 	.short	0x0010
        /*0076*/ 	.short	0x0070
        /*0078*/ 	.byte	0x00, 0xf0, 0x21, 0x00


	//----- nvinfo : EIATTR_KPARAM_INFO
	.align		4
.L_18645:
        /*007c*/ 	.byte	0x04, 0x17
        /*007e*/ 	.short	(.L_18647 - .L_18646)
.L_18646:
        /*0080*/ 	.word	0x00000000
        /*0084*/ 	.short	0x000f
        /*0086*/ 	.short	0x0068
        /*0088*/ 	.byte	0x00, 0xf0, 0x21, 0x00


	//----- nvinfo : EIATTR_KPARAM_INFO
	.align		4
.L_18647:
        /*008c*/ 	.byte	0x04, 0x17
        /*008e*/ 	.short	(.L_18649 - .L_18648)
.L_18648:
        /*0090*/ 	.word	0x00000000
        /*0094*/ 	.short	0x000e
        /*0096*/ 	.short	0x0060
        /*0098*/ 	.byte	0x00, 0xf0, 0x11, 0x00


	//----- nvinfo : EIATTR_KPARAM_INFO
	.align		4
.L_18649:
        /*009c*/ 	.byte	0x04, 0x17
        /*009e*/ 	.short	(.L_18651 - .L_18650)
.L_18650:
        /*00a0*/ 	.word	0x00000000
        /*00a4*/ 	.short	0x000d
        /*00a6*/ 	.short	0x005c
        /*00a8*/ 	.byte	0x00, 0xf0, 0x11, 0x00


	//----- nvinfo : EIATTR_KPARAM_INFO
	.align		4
.L_18651:
        /*00ac*/ 	.byte	0x04, 0x17
        /*00ae*/ 	.short	(.L_18653 - .L_18652)
.L_18652:
        /*00b0*/ 	.word	0x00000000
        /*00b4*/ 	.short	0x000c
        /*00b6*/ 	.short	0x0058
        /*00b8*/ 	.byte	0x00, 0xf0, 0x11, 0x00


	//----- nvinfo : EIATTR_KPARAM_INFO
	.align		4
.L_18653:
        /*00bc*/ 	.byte	0x04, 0x17
        /*00be*/ 	.short	(.L_18655 - .L_18654)
.L_18654:
        /*00c0*/ 	.word	0x00000000
        /*00c4*/ 	.short	0x000b
        /*00c6*/ 	.short	0x0050
        /*00c8*/ 	.byte	0x00, 0xf0, 0x21, 0x00


	//----- nvinfo : EIATTR_KPARAM_INFO
	.align		4
.L_18655:
        /*00cc*/ 	.byte	0x04, 0x17
        /*00ce*/ 	.short	(.L_18657 - .L_18656)
.L_18656:
        /*00d0*/ 	.word	0x00000000
        /*00d4*/ 	.short	0x000a
        /*00d6*/ 	.short	0x0048
        /*00d8*/ 	.byte	0x00, 0xf0, 0x11, 0x00


	//----- nvinfo : EIATTR_KPARAM_INFO
	.align		4
.L_18657:
        /*00dc*/ 	.byte	0x04, 0x17
        /*00de*/ 	.short	(.L_18659 - .L_18658)
.L_18658:
        /*00e0*/ 	.word	0x00000000
        /*00e4*/ 	.short	0x0009
        /*00e6*/ 	.short	0x0040
        /*00e8*/ 	.byte	0x00, 0xf0, 0x21, 0x00


	//----- nvinfo : EIATTR_KPARAM_INFO
	.align		4
.L_18659:
        /*00ec*/ 	.byte	0x04, 0x17
        /*00ee*/ 	.short	(.L_18661 - .L_18660)
.L_18660:
        /*00f0*/ 	.word	0x00000000
        /*00f4*/ 	.short	0x0008
        /*00f6*/ 	.short	0x0038
        /*00f8*/ 	.byte	0x00, 0xf0, 0x21, 0x00


	//----- nvinfo : EIATTR_KPARAM_INFO
	.align		4
.L_18661:
        /*00fc*/ 	.byte	0x04, 0x17
        /*00fe*/ 	.short	(.L_18663 - .L_18662)
.L_18662:
        /*0100*/ 	.word	0x00000000
        /*0104*/ 	.short	0x0007
        /*0106*/ 	.short	0x0034
        /*0108*/ 	.byte	0x00, 0xf0, 0x11, 0x00


	//----- nvinfo : EIATTR_KPARAM_INFO
	.align		4
.L_18663:
        /*010c*/ 	.byte	0x04, 0x17
        /*010e*/ 	.short	(.L_18665 - .L_18664)
.L_18664:
        /*0110*/ 	.word	0x00000000
        /*0114*/ 	.short	0x0006
        /*0116*/ 	.short	0x0030
        /*0118*/ 	.byte	0x00, 0xf0, 0x11, 0x00


	//----- nvinfo : EIATTR_KPARAM_INFO
	.align		4
.L_18665:
        /*011c*/ 	.byte	0x04, 0x17
        /*011e*/ 	.short	(.L_18667 - .L_18666)
.L_18666:
        /*0120*/ 	.word	0x00000000
        /*0124*/ 	.short	0x0005
        /*0126*/ 	.short	0x0028
        /*0128*/ 	.byte	0x00, 0xf0, 0x21, 0x00


	//----- nvinfo : EIATTR_KPARAM_INFO
	.align		4
.L_18667:
        /*012c*/ 	.byte	0x04, 0x17
        /*012e*/ 	.short	(.L_18669 - .L_18668)
.L_18668:
        /*0130*/ 	.word	0x00000000
        /*0134*/ 	.short	0x0004
        /*0136*/ 	.short	0x0020
        /*0138*/ 	.byte	0x00, 0xf0, 0x21, 0x00


	//----- nvinfo : EIATTR_KPARAM_INFO
	.align		4
.L_18669:
        /*013c*/ 	.byte	0x04, 0x17
        /*013e*/ 	.short	(.L_18671 - .L_18670)
.L_18670:
        /*0140*/ 	.word	0x00000000
        /*0144*/ 	.short	0x0003
        /*0146*/ 	.short	0x0018
        /*0148*/ 	.byte	0x00, 0xf0, 0x21, 0x00


	//----- nvinfo : EIATTR_KPARAM_INFO
	.align		4
.L_18671:
        /*014c*/ 	.byte	0x04, 0x17
        /*014e*/ 	.short	(.L_18673 - .L_18672)
.L_18672:
        /*0150*/ 	.word	0x00000000
        /*0154*/ 	.short	0x0002
        /*0156*/ 	.short	0x0010
        /*0158*/ 	.byte	0x00, 0xf0, 0x21, 0x00


	//----- nvinfo : EIATTR_KPARAM_INFO
	.align		4
.L_18673:
        /*015c*/ 	.byte	0x04, 0x17
        /*015e*/ 	.short	(.L_18675 - .L_18674)
.L_18674:
        /*0160*/ 	.word	0x00000000
        /*0164*/ 	.short	0x0001
        /*0166*/ 	.short	0x0008
        /*0168*/ 	.byte	0x00, 0xf0, 0x21, 0x00


	//----- nvinfo : EIATTR_KPARAM_INFO
	.align		4
.L_18675:
        /*016c*/ 	.byte	0x04, 0x17
        /*016e*/ 	.short	(.L_18677 - .L_18676)
.L_18676:
        /*0170*/ 	.word	0x00000000
        /*0174*/ 	.short	0x0000
        /*0176*/ 	.short	0x0000
        /*0178*/ 	.byte	0x00, 0xf0, 0x21, 0x00


	//----- nvinfo : EIATTR_MAXREG_COUNT
	.align		4
.L_18677:
        /*017c*/ 	.byte	0x03, 0x1b
        /*017e*/ 	.short	0x00ff


	//----- nvinfo : EIATTR_NUM_BARRIERS
	.align		4
        /*0180*/ 	.byte	0x02, 0x4c
        /*0182*/ 	.byte	0x01
	.zero		1


	//----- nvinfo : EIATTR_EXTERNS
	.align		4
        /*0184*/ 	.byte	0x04, 0x0f
        /*0186*/ 	.short	(.L_18679 - .L_18678)


	//   ....[0]....
	.align		4
.L_18678:
        /*0188*/ 	.word	index@(__assertfail)


	//----- nvinfo : EIATTR_MERCURY_ISA_VERSION
	.align		4
.L_18679:
        /*018c*/ 	.byte	0x03, 0x5f
        /*018e*/ 	.short	0x0000


	//----- nvinfo : EIATTR_COOP_GROUP_MASK_REGIDS
	.align		4
        /*0190*/ 	.byte	0x04, 0x29
        /*0192*/ 	.short	(.L_18681 - .L_18680)


	//   ....[0]....
.L_18680:
        /*0194*/ 	.word	0xffffffff


	//   ....[1]....
        /*0198*/ 	.word	0xffffffff


	//   ....[2]....
        /*019c*/ 	.word	0xffffffff


	//   ....[3]....
        /*01a0*/ 	.word	0xffffffff


	//   ....[4]....
        /*01a4*/ 	.word	0xffffffff


	//   ....[5]....
        /*01a8*/ 	.word	0xffffffff


	//   ....[6]....
        /*01ac*/ 	.word	0xffffffff


	//   ....[7]....
        /*01b0*/ 	.word	0xffffffff


	//   ....[8]....
        /*01b4*/ 	.word	0xffffffff


	//   ....[9]....
        /*01b8*/ 	.word	0xffffffff


	//   ....[10]....
        /*01bc*/ 	.word	0xffffffff


	//   ....[11]....
        /*01c0*/ 	.word	0xffffffff


	//   ....[12]....
        /*01c4*/ 	.word	0xffffffff


	//   ....[13]....
        /*01c8*/ 	.word	0xffffffff


	//   ....[14]....
        /*01cc*/ 	.word	0xffffffff


	//   ....[15]....
        /*01d0*/ 	.word	0xffffffff


	//   ....[16]....
        /*01d4*/ 	.word	0xffffffff


	//   ....[17]....
        /*01d8*/ 	.word	0xffffffff


	//   ....[18]....
        /*01dc*/ 	.word	0xffffffff


	//   ....[19]....
        /*01e0*/ 	.word	0xffffffff


	//   ....[20]....
        /*01e4*/ 	.word	0xffffffff


	//   ....[21]....
        /*01e8*/ 	.word	0xffffffff


	//   ....[22]....
        /*01ec*/ 	.word	0xffffffff


	//   ....[23]....
        /*01f0*/ 	.word	0xffffffff


	//   ....[24]....
        /*01f4*/ 	.word	0xffffffff


	//   ....[25]....
        /*01f8*/ 	.word	0xffffffff


	//   ....[26]....
        /*01fc*/ 	.word	0xffffffff


	//   ....[27]....
        /*0200*/ 	.word	0xffffffff


	//   ....[28]....
        /*0204*/ 	.word	0xffffffff


	//   ....[29]....
        /*0208*/ 	.word	0xffffffff


	//----- nvinfo : EIATTR_COOP_GROUP_INSTR_OFFSETS
	.align		4
.L_18681:
        /*020c*/ 	.byte	0x04, 0x28
        /*020e*/ 	.short	(.L_18683 - .L_18682)


	//   ....[0]....
.L_18682:
        /*0210*/ 	.word	0x00000b80


	//   ....[1]....
        /*0214*/ 	.word	0x00000ba0


	//   ....[2]....
        /*0218*/ 	.word	0x00000bc0


	//   ....[3]....
        /*021c*/ 	.word	0x00000c70


	//   ....[4]....
        /*0220*/ 	.word	0x00000c90


	//   ....[5]....
        /*0224*/ 	.word	0x00000cb0


	//   ....[6]....
        /*0228*/ 	.word	0x00001ae0


	//   ....[7]....
        /*022c*/ 	.word	0x00001b40


	//   ....[8]....
        /*0230*/ 	.word	0x00001b70


	//   ....[9]....
        /*0234*/ 	.word	0x00001b90


	//   ....[10]....
        /*0238*/ 	.word	0x00001bb0


	//   ....[11]....
        /*023c*/ 	.word	0x00001c00


	//   ....[12]....
        /*0240*/ 	.word	0x00001c20


	//   ....[13]....
        /*0244*/ 	.word	0x00001c40


	//   ....[14]....
        /*0248*/ 	.word	0x00003a00


	//   ....[15]....
        /*024c*/ 	.word	0x00003a70


	//   ....[16]....
        /*0250*/ 	.word	0x00003ad0


	//   ....[17]....
        /*0254*/ 	.word	0x00003b40


	//   ....[18]....
        /*0258*/ 	.word	0x00003bc0


	//   ....[19]....
        /*025c*/ 	.word	0x00003c40


	//   ....[20]....
        /*0260*/ 	.word	0x00003cb0


	//   ....[21]....
        /*0264*/ 	.word	0x00003d20


	//   ....[22]....
        /*0268*/ 	.word	0x00003d90


	//   ....[23]....
        /*026c*/ 	.word	0x00003e00


	//   ....[24]....
        /*0270*/ 	.word	0x00003e70


	//   ....[25]....
        /*0274*/ 	.word	0x00003ee0


	//   ....[26]....
        /*0278*/ 	.word	0x00003f50


	//   ....[27]....
        /*027c*/ 	.word	0x00003fc0


	//   ....[28]....
        /*0280*/ 	.word	0x00004030


	//   ....[29]....
        /*0284*/ 	.word	0x000040a0


	//----- nvinfo : EIATTR_SYSCALL_OFFSETS
	.align		4
.L_18683:
        /*0288*/ 	.byte	0x04, 0x46
        /*028a*/ 	.short	(.L_18685 - .L_18684)


	//   ....[0]....
.L_18684:
        /*028c*/ 	.word	0x00003860


	//   ....[1]....
        /*0290*/ 	.word	0x00003990


	//----- nvinfo : EIATTR_EXIT_INSTR_OFFSETS
	.align		4
.L_18685:
        /*0294*/ 	.byte	0x04, 0x1c
        /*0296*/ 	.short	(.L_18687 - .L_18686)


	//   ....[0]....
.L_18686:
        /*0298*/ 	.word	0x00000090


	//   ....[1]....
        /*029c*/ 	.word	0x00003130


	//   ....[2]....
        /*02a0*/ 	.word	0x000031f0


	//   ....[3]....
        /*02a4*/ 	.word	0x00003730


	//   ....[4]....
        /*02a8*/ 	.word	0x000039a0


	//----- nvinfo : EIATTR_CTAIDZ_USED
	.align		4
.L_18687:
        /*02ac*/ 	.byte	0x01, 0x04
	.zero		2


	//----- nvinfo : EIATTR_CRS_STACK_SIZE
	.align		4
        /*02b0*/ 	.byte	0x04, 0x1e
        /*02b2*/ 	.short	(.L_18689 - .L_18688)
.L_18688:
        /*02b4*/ 	.word	0x00000000
.L_18689:


//--------------------- .nv.info._ZN4vllm25paged_attention_v2_kernelIthLi128ELi16ELi128ELNS_18Fp8KVCacheDataTypeE1ELb1ELi512EEEvPfS2_PT_PKS3_PKT0_S9_ifPKiSB_iPKfiiiSD_SD_iiiii --------------------------
	.section	.nv.info._ZN4vllm25paged_attention_v2_kernelIthLi128ELi16ELi128ELNS_18Fp8KVCacheDataTypeE1ELb1ELi512EEEvPfS2_PT_PKS3_PKT0_S9_ifPKiSB_iPKfiiiSD_SD_iiiii,"",@"SHT_CUDA_INFO"
	.sectionflags	@""
	.align	4


	//----- nvinfo : EIATTR_CUDA_API_VERSION
	.align		4
        /*0000*/ 	.byte	0x04, 0x37
        /*0002*/ 	.short	(.L_18691 - .L_18690)
.L_18690:
        /*0004*/ 	.word	0x00000082


	//----- nvinfo : EIATTR_SW2861232_WAR
	.align		4
.L_18691:
        /*0008*/ 	.byte	0x01, 0x35
	.zero		2


	//----- nvinfo : EIATTR_PARAM_CBANK
	.align		4
        /*000c*/ 	.byte	0x04, 0x0a
        /*000e*/ 	.short	(.L_18693 - .L_18692)
	.align		4
.L_18692:
        /*0010*/ 	.word	index@(.nv.constant0._ZN4vllm25paged_attention_v2_kernelIthLi128ELi16ELi128ELNS_18Fp8KVCacheDataTypeE1ELb1ELi512EEEvPfS2_PT_PKS3_PKT0_S9_ifPKiSB_iPKfiiiSD_SD_iiiii)
        /*0014*/ 	.short	0x0160
        /*0016*/ 	.short	0x008c


	//----- nvinfo : EIATTR_CBANK_PARAM_SIZE
	.align		4
.L_18693:
        /*0018*/ 	.byte	0x03, 0x19
        /*001a*/ 	.short	0x008c


	//----- nvinfo : EIATTR_KPARAM_INFO
	.align		4
        /*001c*/ 	.byte	0x04, 0x17
        /*001e*/ 	.short	(.L_18695 - .L_18694)
.L_18694:
        /*0020*/ 	.word	0x00000000
        /*0024*/ 	.short	0x0015
        /*0026*/ 	.short	0x0088
        /*0028*/ 	.byte	0x00, 0xf0, 0x11, 0x00


	//----- nvinfo : EIATTR_KPARAM_INFO
	.align		4
.L_18695:
        /*002c*/ 	.byte	0x04, 0x17
        /*002e*/ 	.short	(.L_18697 - .L_18696)
.L_18696:
        /*0030*/ 	.word	0x00000000
        /*0034*/ 	.short	0x0014
        /*0036*/ 	.short	0x0084
        /*0038*/ 	.byte	0x00, 0xf0, 0x11, 0x00


	//----- nvinfo : EIATTR_KPARAM_INFO
	.align		4
.L_18697:
        /*003c*/ 	.byte	0x04, 0x17
        /*003e*/ 	.short	(.L_18699 - .L_18698)
.L_18698:
        /*0040*/ 	.word	0x00000000
        /*0044*/ 	.short	0x0013
        /*0046*/ 	.short	0x0080
        /*0048*/ 	.byte	0x00, 0xf0, 0x11, 0x00


	//----- nvinfo : EIATTR_KPARAM_INFO
	.align		4
.L_18699:
        /*004c*/ 	.byte	0x04, 0x17
        /*004e*/ 	.short	(.L_18701 - .L_18700)
.L_18700:
        /*0050*/ 	.word	0x00000000
        /*0054*/ 	.short	0x0012
        /*0056*/ 	.short	0x007c
        /*0058*/ 	.byte	0x00, 0xf0, 0x11, 0x00


	//----- nvinfo : EIATTR_KPARAM_INFO
	.align		4
.L_18701:
        /*005c*/ 	.byte	0x04, 0x17
        /*005e*/ 	.short	(.L_18703 - .L_18702)
.L_18702:
        /*0060*/ 	.word	0x00000000
        /*0064*/ 	.short	0x0011
        /*0066*/ 	.short	0x0078
        /*0068*/ 	.byte	0x00, 0xf0, 0x11, 0x00


	//----- nvinfo : EIATTR_KPARAM_INFO
	.align		4
.L_18703:
        /*006c*/ 	.byte	0x04, 0x17
        /*006e*/ 	.short	(.L_18705 - .L_18704)
.L_18704:
        /*0070*/ 	.word	0x00000000
        /*0074*/ 	.short	0x0010
        /*0076*/ 	.short	0x0070
        /*0078*/ 	.byte	0x00, 0xf0, 0x21, 0x00


	//----- nvinfo : EIATTR_KPARAM_INFO
	.align		4
.L_18705:
        /*007c*/ 	.byte	0x04, 0x17
        /*007e*/ 	.short	(.L_18707 - .L_18706)
.L_18706:
        /*0080*/ 	.word	0x00000000
        /*0084*/ 	.short	0x000f
        /*0086*/ 	.short	0x0068
        /*0088*/ 	.byte	0x00, 0xf0, 0x21, 0x00


	//----- nvinfo : EIATTR_KPARAM_INFO
	.align		4
.L_18707:
        /*008c*/ 	.byte	0x04, 0x17
        /*008e*/ 	.short	(.L_18709 - .L_18708)
.L_18708:
        /*0090*/ 	.word	0x00000000
        /*0094*/ 	.short	0x000e
        /*0096*/ 	.short	0x0060
        /*0098*/ 	.byte	0x00, 0xf0, 0x11, 0x00


	//----- nvinfo : EIATTR_KPARAM_INFO
	.align		4
.L_18709:
        /*009c*/ 	.byte	0x04, 0x17
        /*009e*/ 	.short	(.L_18711 - .L_18710)
.L_18710:
        /*00a0*/ 	.word	0x00000000
        /*00a4*/ 	.short	0x000d
        /*00a6*/ 	.short	0x005c
        /*00a8*/ 	.byte	0x00, 0xf0, 0x11, 0x00


	//----- nvinfo : EIATTR_KPARAM_INFO
	.align		4
.L_18711:
        /*00ac*/ 	.byte	0x04, 0x17
        /*00ae*/ 	.short	(.L_18713 - .L_18712)
.L_18712:
        /*00b0*/ 	.word	0x00000000
        /*00b4*/ 	.short	0x000c
        /*00b6*/ 	.short	0x0058
        /*00b8*/ 	.byte	0x00, 0xf0, 0x11, 0x00


	//----- nvinfo : EIATTR_KPARAM_INFO
	.align		4
.L_18713:
        /*00bc*/ 	.byte	0x04, 0x17
        /*00be*/ 	.short	(.L_18715 - .L_18714)
.L_18714:
        /*00c0*/ 	.word	0x00000000
        /*00c4*/ 	.short	0x000b
        /*00c6*/ 	.short	0x0050
        /*00c8*/ 	.byte	0x00, 0xf0, 0x21, 0x00


	//----- nvinfo : EIATTR_KPARAM_INFO
	.align		4
.L_18715:
        /*00cc*/ 	.byte	0x04, 0x17
        /*00ce*/ 	.short	(.L_18717 - .L_18716)
.L_18716:
        /*00d0*/ 	.word	0x00000000
        /*00d4*/ 	.short	0x000a
        /*00d6*/ 	.short	0x0048
        /*00d8*/ 	.byte	0x00, 0xf0, 0x11, 0x00


	//----- nvinfo : EIATTR_KPARAM_INFO
	.align		4
.L_18717:
        /*00dc*/ 	.byte	0x04, 0x17
        /*00de*/ 	.short	(.L_18719 - .L_18718)
.L_18718:
        /*00e0*/ 	.word	0x00000000
        /*00e4*/ 	.short	0x0009
        /*00e6*/ 	.short	0x0040
        /*00e8*/ 	.byte	0x00, 0xf0, 0x21, 0x00


	//----- nvinfo : EIATTR_KPARAM_INFO
	.align		4
.L_18719:
        /*00ec*/ 	.byte	0x04, 0x17
        /*00ee*/ 	.short	(.L_18721 - .L_18720)
.L_18720:
        /*00f0*/ 	.word	0x00000000
        /*00f4*/ 	.short	0x0008
        /*00f6*/ 	.short	0x0038
        /*00f8*/ 	.byte	0x00, 0xf0, 0x21, 0x00


	//----- nvinfo : EIATTR_KPARAM_INFO
	.align		4
.L_18721:
        /*00fc*/ 	.byte	0x04, 0x17
        /*00fe*/ 	.short	(.L_18723 - .L_18722)
.L_18722:
        /*0100*/ 	.word	0x00000000
        /*0104*/ 	.short	0x0007
        /*0106*/ 	.short	0x0034
        /*0108*/ 	.byte	0x00, 0xf0, 0x11, 0x00


	//----- nvinfo : EIATTR_KPARAM_INFO
	.align		4
.L_18723:
        /*010c*/ 	.byte	0x04, 0x17
        /*010e*/ 	.short	(.L_18725 - .L_18724)
.L_18724:
        /*0110*/ 	.word	0x00000000
        /*0114*/ 	.short	0x0006
        /*0116*/ 	.short	0x0030
        /*0118*/ 	.byte	0x00, 0xf0, 0x11, 0x00


	//----- nvinfo : EIATTR_KPARAM_INFO
	.align		4
.L_18725:
        /*011c*/ 	.byte	0x04, 0x17
        /*011e*/ 	.short	(.L_18727 - .L_18726)
.L_18726:
        /*0120*/ 	.word	0x00000000
        /*0124*/ 	.short	0x0005
        /*0126*/ 	.short	0x0028
        /*0128*/ 	.byte	0x00, 0xf0, 0x21, 0x00


	//----- nvinfo : EIATTR_KPARAM_INFO
	.align		4
.L_18727:
        /*012c*/ 	.byte	0x04, 0x17
        /*012e*/ 	.short	(.L_18729 - .L_18728)
.L_18728:
        /*0130*/ 	.word	0x00000000
        /*0134*/ 	.short	0x0004
        /*0136*/ 	.short	0x0020
        /*0138*/ 	.byte	0x00, 0xf0, 0x21, 0x00


	//----- nvinfo : EIATTR_KPARAM_INFO
	.align		4
.L_18729:
        /*013c*/ 	.byte	0x04, 0x17
        /*013e*/ 	.short	(.L_18731 - .L_18730)
.L_18730:
        /*0140*/ 	.word	0x00000000
        /*0144*/ 	.short	0x0003
        /*0146*/ 	.short	0x0018
        /*0148*/ 	.byte	0x00, 0xf0, 0x21, 0x00


	//----- nvinfo : EIATTR_KPARAM_INFO
	.align		4
.L_18731:
        /*014c*/ 	.byte	0x04, 0x17
        /*014e*/ 	.short	(.L_18733 - .L_18732)
.L_18732:
        /*0150*/ 	.word	0x00000000
        /*0154*/ 	.short	0x0002
        /*0156*/ 	.short	0x0010
        /*0158*/ 	.byte	0x00, 0xf0, 0x21, 0x00


	//----- nvinfo : EIATTR_KPARAM_INFO
	.align		4
.L_18733:
        /*015c*/ 	.byte	0x04, 0x17
        /*015e*/ 	.short	(.L_18735 - .L_18734)
.L_18734:
        /*0160*/ 	.word	0x00000000
        /*0164*/ 	.short	0x0001
        /*0166*/ 	.short	0x0008
        /*0168*/ 	.byte	0x00, 0xf0, 0x21, 0x00


	//----- nvinfo : EIATTR_KPARAM_INFO
	.align		4
.L_18735:
        /*016c*/ 	.byte	0x04, 0x17
        /*016e*/ 	.short	(.L_18737 - .L_18736)
.L_18736:
        /*0170*/ 	.word	0x00000000
        /*0174*/ 	.short	0x0000
        /*0176*/ 	.short	0x0000
        /*0178*/ 	.byte	0x00, 0xf0, 0x21, 0x00


	//----- nvinfo : EIATTR_MAXREG_COUNT
	.align		4
.L_18737:
        /*017c*/ 	.byte	0x03, 0x1b
        /*017e*/ 	.short	0x00ff


	//----- nvinfo : EIATTR_NUM_BARRIERS
	.align		4
        /*0180*/ 	.byte	0x02, 0x4c
        /*0182*/ 	.byte	0x01
	.zero		1


	//----- nvinfo : EIATTR_EXTERNS
	.align		4
        /*0184*/ 	.byte	0x04, 0x0f
        /*0186*/ 	.short	(.L_18739 - .L_18738)


	//   ....[0]....
	.align		4
.L_18738:
        /*0188*/ 	.word	index@(__assertfail)


	//----- nvinfo : EIATTR_MERCURY_ISA_VERSION
	.align		4
.L_18739:
        /*018c*/ 	.byte	0x03, 0x5f
        /*018e*/ 	.short	0x0000


	//----- nvinfo : EIATTR_COOP_GROUP_MASK_REGIDS
	.align		4
        /*0190*/ 	.byte	0x04, 0x29
        /*0192*/ 	.short	(.L_18741 - .L_18740)


	//   ....[0]....
.L_18740:
        /*0194*/ 	.word	0xffffffff


	//   ....[1]....
        /*0198*/ 	.word	0xffffffff


	//   ....[2]....
        /*019c*/ 	.word	0xffffffff


	//   ....[3]....
        /*01a0*/ 	.word	0xffffffff


	//   ....[4]....
        /*01a4*/ 	.word	0xffffffff


	//   ....[5]....
        /*01a8*/ 	.word	0xffffffff


	//   ....[6]....
        /*01ac*/ 	.word	0xffffffff


	//   ....[7]....
        /*01b0*/ 	.word	0xffffffff


	//   ....[8]....
        /*01b4*/ 	.word	0xffffffff


	//   ....[9]....
        /*01b8*/ 	.word	0xffffffff


	//   ....[10]....
        /*01bc*/ 	.word	0xffffffff


	//   ....[11]....
        /*01c0*/ 	.word	0xffffffff


	//   ....[12]....
        /*01c4*/ 	.word	0xffffffff


	//   ....[13]....
        /*01c8*/ 	.word	0xffffffff


	//   ....[14]....
        /*01cc*/ 	.word	0xffffffff


	//   ....[15]....
        /*01d0*/ 	.word	0xffffffff


	//   ....[16]....
        /*01d4*/ 	.word	0xffffffff


	//   ....[17]....
        /*01d8*/ 	.word	0xffffffff


	//   ....[18]....
        /*01dc*/ 	.word	0xffffffff


	//   ....[19]....
        /*01e0*/ 	.word	0xffffffff


	//   ....[20]....
        /*01e4*/ 	.word	0xffffffff


	//   ....[21]....
        /*01e8*/ 	.word	0xffffffff


	//   ....[22]....
        /*01ec*/ 	.word	0xffffffff


	//   ....[23]....
        /*01f0*/ 	.word	0xffffffff


	//   ....[24]....
        /*01f4*/ 	.word	0xffffffff


	//   ....[25]....
        /*01f8*/ 	.word	0xffffffff


	//----- nvinfo : EIATTR_COOP_GROUP_INSTR_OFFSETS
	.align		4
.L_18741:
        /*01fc*/ 	.byte	0x04, 0x28
        /*01fe*/ 	.short	(.L_18743 - .L_18742)


	//   ....[0]....
.L_18742:
        /*0200*/ 	.word	0x00000b80


	//   ....[1]....
        /*0204*/ 	.word	0x00000ba0


	//   ....[2]....
        /*0208*/ 	.word	0x00000bc0


	//   ....[3]....
        /*020c*/ 	.word	0x00000c70


	//   ....[4]....
        /*0210*/ 	.word	0x00000c90


	//   ....[5]....
        /*0214*/ 	.word	0x00000cb0


	//   ....[6]....
        /*0218*/ 	.word	0x00001ae0


	//   ....[7]....
        /*021c*/ 	.word	0x00001b40


	//   ....[8]....
        /*0220*/ 	.word	0x00001b70


	//   ....[9]....
        /*0224*/ 	.word	0x00001b90


	//   ....[10]....
        /*0228*/ 	.word	0x00001bb0


	//   ....[11]....
        /*022c*/ 	.word	0x00001c00


	//   ....[12]....
        /*0230*/ 	.word	0x00001c20


	//   ....[13]....
        /*0234*/ 	.word	0x00001c40


	//   ....[14]....
        /*0238*/ 	.word	0x00003640


	//   ....[15]....
        /*023c*/ 	.word	0x000036b0


	//   ....[16]....
        /*0240*/ 	.word	0x00003710


	//   ....[17]....
        /*0244*/ 	.word	0x00003780


	//   ....[18]....
        /*0248*/ 	.word	0x00003800


	//   ....[19]....
        /*024c*/ 	.word	0x00003880


	//   ....[20]....
        /*0250*/ 	.word	0x000038f0


	//   ....[21]....
        /*0254*/ 	.word	0x00003960


	//   ....[22]....
        /*0258*/ 	.word	0x000039d0


	//   ....[23]....
        /*025c*/ 	.word	0x00003a40


	//   ....[24]....
        /*0260*/ 	.word	0x00003ab0


	//   ....[25]....
        /*0264*/ 	.word	0x00003b20


	//----- nvinfo : EIATTR_SYSCALL_OFFSETS
	.align		4
.L_18743:
        /*0268*/ 	.byte	0x04, 0x46
        /*026a*/ 	.short	(.L_18745 - .L_18744)


	//   ....[0]....
.L_18744:
        /*026c*/ 	.word	0x000034a0


	//   ....[1]....
        /*0270*/ 	.word	0x000035d0


	//----- nvinfo : EIATTR_EXIT_INSTR_OFFSETS
	.align		4
.L_18745:
        /*0274*/ 	.byte	0x04, 0x1c
        /*0276*/ 	.short	(.L_18747 - .L_18746)


	//   ....[0]....
.L_18746:
        /*0278*/ 	.word	0x00000090


	//   ....[1]....
        /*027c*/ 	.word	0x00002f30


	//   ....[2]....
        /*0280*/ 	.word	0x00002fe0


	//   ....[3]....
        /*0284*/ 	.word	0x00003370


	//   ....[4]....
        /*0288*/ 	.word	0x000035e0


	//----- nvinfo : EIATTR_CTAIDZ_USED
	.align		4
.L_18747:
        /*028c*/ 	.byte	0x01, 0x04
	.zero		2


	//----- nvinfo : EIATTR_CRS_STACK_SIZE
	.align		4
        /*0290*/ 	.byte	0x04, 0x1e
        /*0292*/ 	.short	(.L_18749 - .L_18748)
.L_18748:
        /*0294*/ 	.word	0x00000000
.L_18749:


//--------------------- .nv.info._ZN4vllm25paged_attention_v2_kernelIthLi120ELi16ELi128ELNS_18Fp8KVCacheDataTypeE1ELb1ELi512EEEvPfS2_PT_PKS3_PKT0_S9_ifPKiSB_iPKfiiiSD_SD_iiiii --------------------------
	.section	.nv.info._ZN4vllm25paged_attention_v2_kernelIthLi120ELi16ELi128ELNS_18Fp8KVCacheDataTypeE1ELb1ELi512EEEvPfS2_PT_PKS3_PKT0_S9_ifPKiSB_iPKfiiiSD_SD_iiiii,"",@"SHT_CUDA_INFO"
	.sectionflags	@""
	.align	4


	//----- nvinfo : EIATTR_CUDA_API_VERSION
	.align		4
        /*0000*/ 	.byte	0x04, 0x37
        /*0002*/ 	.short	(.L_18751 - .L_18750)
.L_18750:
        /*0004*/ 	.word	0x00000082


	//----- nvinfo : EIATTR_SW2861232_WAR
	.align		4
.L_18751:
        /*0008*/ 	.byte	0x01, 0x35
	.zero		2


	//----- nvinfo : EIATTR_PARAM_CBANK
	.align		4
        /*000c*/ 	.byte	0x04, 0x0a
        /*000e*/ 	.short	(.L_18753 - .L_18752)
	.align		4
.L_18752:
        /*0010*/ 	.word	index@(.nv.constant0._ZN4vllm25paged_attention_v2_kernelIthLi120ELi16ELi128ELNS_18Fp8KVCacheDataTypeE1ELb1ELi512EEEvPfS2_PT_PKS3_PKT0_S9_ifPKiSB_iPKfiiiSD_SD_iiiii)
        /*0014*/ 	.short	0x0160
        /*0016*/ 	.short	0x008c


	//----- nvinfo : EIATTR_CBANK_PARAM_SIZE
	.align		4
.L_18753:
        /*0018*/ 	.byte	0x03, 0x19
        /*001a*/ 	.short	0x008c


	//----- nvinfo : EIATTR_KPARAM_INFO
	.align		4
        /*001c*/ 	.byte	0x04, 0x17
        /*001e*/ 	.short	(.L_18755 - .L_18754)
.L_18754:
        /*0020*/ 	.word	0x00000000
        /*0024*/ 	.short	0x0015
        /*0026*/ 	.short	0x0088
        /*0028*/ 	.byte	0x00, 0xf0, 0x11, 0x00


	//----- nvinfo : EIATTR_KPARAM_INFO
	.align		4
.L_18755:
        /*002c*/ 	.byte	0x04, 0x17
        /*002e*/ 	.short	(.L_18757 - .L_18756)
.L_18756:
        /*0030*/ 	.word	0x00000000
        /*0034*/ 	.short	0x0014
        /*0036*/ 	.short	0x0084
        /*0038*/ 	.byte	0x00, 0xf0, 0x11, 0x00


	//----- nvinfo : EIATTR_KPARAM_INFO
	.align		4
.L_18757:
        /*003c*/ 	.byte	0x04, 0x17
        /*003e*/ 	.short	(.L_18759 - .L_18758)
.L_18758:
        /*0040*/ 	.word	0x00000000
        /*0044*/ 	.short	0x0013
        /*0046*/ 	.short	0x0080
        /*0048*/ 	.byte	0x00, 0xf0, 0x11, 0x00


	//----- nvinfo : EIATTR_KPARAM_INFO
	.align		4
.L_18759:
        /*004c*/ 	.byte	0x04, 0x17
        /*004e*/ 	.short	(.L_18761 - .L_18760)
.L_18760:
        /*0050*/ 	.word	0x00000000
        /*0054*/ 	.short	0x0012
        /*0056*/ 	.short	0x007c
        /*0058*/ 	.byte	0x00, 0xf0, 0x11, 0x00


	//----- nvinfo : EIATTR_KPARAM_INFO
	.align		4
.L_18761:
        /*005c*/ 	.byte	0x04, 0x17
        /*005e*/ 	.short	(.L_18763 - .L_18762)
.L_18762:
        /*0060*/ 	.word	0x00000000
        /*0064*/ 	.short	0x0011
        /*0066*/ 	.short	0x0078
        /*0068*/ 	.byte	0x00, 0xf0, 0x11, 0x00


	//----- nvinfo : EIATTR_KPARAM_INFO
	.align		4
.L_18763:
        /*006c*/ 	.byte	0x04, 0x17
        /*006e*/ 	.short	(.L_18765 - .L_18764)
.L_18764:
        /*0070*/ 	.word	0x00000000
        /*0074*/ 	.short	0x0010
        /*0076*/ 	.short	0x0070
        /*0078*/ 	.byte	0x00, 0xf0, 0x21, 0x00


	//----- nvinfo : EIATTR_KPARAM_INFO
	.align		4
.L_18765:
        /*007c*/ 	.byte	0x04, 0x17
        /*007e*/ 	.short	(.L_18767 - .L_18766)
.L_18766:
        /*0080*/ 	.word	0x00000000
        /*0084*/ 	.short	0x000f
        /*0086*/ 	.short	0x0068
        /*0088*/ 	.byte	0x00, 0xf0, 0x21, 0x00


	//----- nvinfo : EIATTR_KPARAM_INFO
	.align		4
.L_18767:
        /*008c*/ 	.byte	0x04, 0x17
        /*008e*/ 	.short	(.L_18769 - .L_18768)
.L_18768:
        /*0090*/ 	.word	0x00000000
        /*0094*/ 	.short	0x000e
        /*0096*/ 	.short	0x0060
        /*0098*/ 	.byte	0x00, 0xf0, 0x11, 0x00


	//----- nvinfo : EIATTR_KPARAM_INFO
	.align		4
.L_18769:
        /*009c*/ 	.byte	0x04, 0x17
        /*009e*/ 	.short	(.L_18771 - .L_18770)
.L_18770:
        /*00a0*/ 	.word	0x00000000
        /*00a4*/ 	.short	0x000d
        /*00a6*/ 	.short	0x005c
        /*00a8*/ 	.byte	0x00, 0xf0, 0x11, 0x00


	//----- nvinfo : EIATTR_KPARAM_INFO
	.align		4
.L_18771:
        /*00ac*/ 	.byte	0x04, 0x17
        /*00ae*/ 	.short	(.L_18773 - .L_18772)
.L_18772:
        /*00b0*/ 	.word	0x00000000
        /*00b4*/ 	.short	0x000c
        /*00b6*/ 	.short	0x0058
        /*00b8*/ 	.byte	0x00, 0xf0, 0x11, 0x00


	//----- nvinfo : EIATTR_KPARAM_INFO
	.align		4
.L_18773:
        /*00bc*/ 	.byte	0x04, 0x17
        /*00be*/ 	.short	(.L_18775 - .L_18774)
.L_18774:
        /*00c0*/ 	.word	0x00000000
        /*00c4*/ 	.short	0x000b
        /*00c6*/ 	.short	0x0050
        /*00c8*/ 	.byte	0x00, 0xf0, 0x21, 0x00


	//----- nvinfo : EIATTR_KPARAM_INFO
	.align		4
.L_18775:
        /*00cc*/ 	.byte	0x04, 0x17
        /*00ce*/ 	.short	(.L_18777 - .L_18776)
.L_18776:
        /*00d0*/ 	.word	0x00000000
        /*00d4*/ 	.short	0x000a
        /*00d6*/ 	.short	0x0048
        /*00d8*/ 	.byte	0x00, 0xf0, 0x11, 0x00


	//----- nvinfo : EIATTR_KPARAM_INFO
	.align		4
.L_18777:
        /*00dc*/ 	.byte	0x04, 0x17
        /*00de*/ 	.short	(.L_18779 - .L_18778)
.L_18778:
        /*00e0*/ 	.word	0x00000000
        /*00e4*/ 	.short	0x0009
        /*00e6*/ 	.short	0x0040
        /*00e8*/ 	.byte	0x00, 0xf0, 0x21, 0x00


	//----- nvinfo : EIATTR_KPARAM_INFO
	.align		4
.L_18779:
        /*00ec*/ 	.byte	0x04, 0x17
        /*00ee*/ 	.short	(.L_18781 - .L_18780)
.L_18780:
        /*00f0*/ 	.word	0x00000000
        /*00f4*/ 	.short	0x0008
        /*00f6*/ 	.short	0x0038
        /*00f8*/ 	.byte	0x00, 0xf0, 0x21, 0x00


	//----- nvinfo : EIATTR_KPARAM_INFO
	.align		4
.L_18781:
        /*00fc*/ 	.byte	0x04, 0x17
        /*00fe*/ 	.short	(.L_18783 - .L_18782)
.L_18782:
        /*0100*/ 	.word	0x00000000
        /*0104*/ 	.short	0x0007
        /*0106*/ 	.short	0x0034
        /*0108*/ 	.byte	0x00, 0xf0, 0x11, 0x00


	//----- nvinfo : EIATTR_KPARAM_INFO
	.align		4
.L_18783:
        /*010c*/ 	.byte	0x04, 0x17
        /*010e*/ 	.short	(.L_18785 - .L_18784)
.L_18784:
        /*0110*/ 	.word	0x00000000
        /*0114*/ 	.short	0x0006
        /*0116*/ 	.short	0x0030
        /*0118*/ 	.byte	0x00, 0xf0, 0x11, 0x00


	//----- nvinfo : EIATTR_KPARAM_INFO
	.align		4
.L_18785:
        /*011c*/ 	.byte	0x04, 0x17
        /*011e*/ 	.short	(.L_18787 - .L_18786)
.L_18786:
        /*0120*/ 	.word	0x00000000
        /*0124*/ 	.short	0x0005
        /*0126*/ 	.short	0x0028
        /*0128*/ 	.byte	0x00, 0xf0, 0x21, 0x00


	//----- nvinfo : EIATTR_KPARAM_INFO
	.align		4
.L_18787:
        /*012c*/ 	.byte	0x04, 0x17
        /*012e*/ 	.short	(.L_18789 - .L_18788)
.L_18788:
        /*0130*/ 	.word	0x00000000
        /*0134*/ 	.short	0x0004
        /*0136*/ 	.short	0x0020
        /*0138*/ 	.byte	0x00, 0xf0, 0x21, 0x00


	//----- nvinfo : EIATTR_KPARAM_INFO
	.align		4
.L_18789:
        /*013c*/ 	.byte	0x04, 0x17
        /*013e*/ 	.short	(.L_18791 - .L_18790)
.L_18790:
        /*0140*/ 	.word	0x00000000
        /*0144*/ 	.short	0x0003
        /*0146*/ 	.short	0x0018
        /*0148*/ 	.byte	0x00, 0xf0, 0x21, 0x00


	//----- nvinfo : EIATTR_KPARAM_INFO
	.align		4
.L_18791:
        /*014c*/ 	.byte	0x04, 0x17
        /*014e*/ 	.short	(.L_18793 - .L_18792)
.L_18792:
        /*0150*/ 	.word	0x00000000
        /*0154*/ 	.short	0x0002
        /*0156*/ 	.short	0x0010
        /*0158*/ 	.byte	0x00, 0xf0, 0x21, 0x00


	//----- nvinfo : EIATTR_KPARAM_INFO
	.align		4
.L_18793:
        /*015c*/ 	.byte	0x04, 0x17
        /*015e*/ 	.short	(.L_18795 - .L_18794)
.L_18794:
        /*0160*/ 	.word	0x00000000
        /*0164*/ 	.short	0x0001
        /*0166*/ 	.short	0x0008
        /*0168*/ 	.byte	0x00, 0xf0, 0x21, 0x00


	//----- nvinfo : EIATTR_KPARAM_INFO
	.align		4
.L_18795:
        /*016c*/ 	.byte	0x04, 0x17
        /*016e*/ 	.short	(.L_18797 - .L_18796)
.L_18796:
        /*0170*/ 	.word	0x00000000
        /*0174*/ 	.short	0x0000
        /*0176*/ 	.short	0x0000
        /*0178*/ 	.byte	0x00, 0xf0, 0x21, 0x00


	//----- nvinfo : EIATTR_MAXREG_COUNT
	.align		4
.L_18797:
        /*017c*/ 	.byte	0x03, 0x1b
        /*017e*/ 	.short	0x00ff


	//----- nvinfo : EIATTR_NUM_BARRIERS
	.align		4
        /*0180*/ 	.byte	0x02, 0x4c
        /*0182*/ 	.byte	0x01
	.zero		1


	//----- nvinfo : EIATTR_EXTERNS
	.align		4
        /*0184*/ 	.byte	0x04, 0x0f
        /*0186*/ 	.short	(.L_18799 - .L_18798)


	//   ....[0]....
	.align		4
.L_18798:
        /*0188*/ 	.word	index@(__assertfail)


	//----- nvinfo : EIATTR_MERCURY_ISA_VERSION
	.align		4
.L_18799:
        /*018c*/ 	.byte	0x03, 0x5f
        /*018e*/ 	.short	0x0000


	//----- nvinfo : EIATTR_COOP_GROUP_MASK_REGIDS
	.align		4
        /*0190*/ 	.byte	0x04, 0x29
        /*0192*/ 	.short	(.L_18801 - .L_18800)


	//   ....[0]....
.L_18800:
        /*0194*/ 	.word	0xffffffff


	//   ....[1]....
        /*0198*/ 	.word	0xffffffff


	//   ....[2]....
        /*019c*/ 	.word	0xffffffff


	//   ....[3]....
        /*01a0*/ 	.word	0xffffffff


	//   ....[4]....
        /*01a4*/ 	.word	0xffffffff


	//   ....[5]....
        /*01a8*/ 	.word	0xffffffff


	//   ....[6]....
        /*01ac*/ 	.word	0xffffffff


	//   ....[7]....
        /*01b0*/ 	.word	0xffffffff


	//   ....[8]....
        /*01b4*/ 	.word	0xffffffff


	//   ....[9]....
        /*01b8*/ 	.word	0xffffffff


	//   ....[10]....
        /*01bc*/ 	.word	0xffffffff


	//   ....[11]....
        /*01c0*/ 	.word	0xffffffff


	//   ....[12]....
        /*01c4*/ 	.word	0xffffffff


	//   ....[13]....
        /*01c8*/ 	.word	0xffffffff


	//   ....[14]....
        /*01cc*/ 	.word	0xffffffff


	//   ....[15]....
        /*01d0*/ 	.word	0xffffffff


	//   ....[16]....
        /*01d4*/ 	.word	0xffffffff


	//   ....[17]....
        /*01d8*/ 	.word	0xffffffff


	//   ....[18]....
        /*01dc*/ 	.word	0xffffffff


	//   ....[19]....
        /*01e0*/ 	.word	0xffffffff


	//   ....[20]....
        /*01e4*/ 	.word	0xffffffff


	//   ....[21]....
        /*01e8*/ 	.word	0xffffffff


	//   ....[22]....
        /*01ec*/ 	.word	0xffffffff


	//   ....[23]....
        /*01f0*/ 	.word	0xffffffff


	//   ....[24]....
        /*01f4*/ 	.word	0xffffffff


	//   ....[25]....
        /*01f8*/ 	.word	0xffffffff


	//----- nvinfo : EIATTR_COOP_GROUP_INSTR_OFFSETS
	.align		4
.L_18801:
        /*01fc*/ 	.byte	0x04, 0x28
        /*01fe*/ 	.short	(.L_18803 - .L_18802)


	//   ....[0]....
.L_18802:
        /*0200*/ 	.word	0x00000b70


	//   ....[1]....
        /*0204*/ 	.word	0x00000b90


	//   ....[2]....
        /*0208*/ 	.word	0x00000bb0


	//   ....[3]....
        /*020c*/ 	.word	0x00000c60


	//   ....[4]....
        /*0210*/ 	.word	0x00000c80


	//   ....[5]....
        /*0214*/ 	.word	0x00000ca0


	//   ....[6]....
        /*0218*/ 	.word	0x00001ad0


	//   ....[7]....
        /*021c*/ 	.word	0x00001b30


	//   ....[8]....
        /*0220*/ 	.word	0x00001b60


	//   ....[9]....
        /*0224*/ 	.word	0x00001b80


	//   ....[10]....
        /*0228*/ 	.word	0x00001ba0


	//   ....[11]....
        /*022c*/ 	.word	0x00001bf0


	//   ....[12]....
        /*0230*/ 	.word	0x00001c10


	//   ....[13]....
        /*0234*/ 	.word	0x00001c30


	//   ....[14]....
        /*0238*/ 	.word	0x000037e0


	//   ....[15]....
        /*023c*/ 	.word	0x00003850


	//   ....[16]....
        /*0240*/ 	.word	0x000038b0


	//   ....[17]....
        /*0244*/ 	.word	0x00003910


	//   ....[18]....
        /*0248*/ 	.word	0x00003980


	//   ....[19]....
        /*024c*/ 	.word	0x00003a00


	//   ....[20]....
        /*0250*/ 	.word	0x00003a70


	//   ....[21]....
        /*0254*/ 	.word	0x00003ae0


	//   ....[22]....
        /*0258*/ 	.word	0x00003b50


	//   ....[23]....
        /*025c*/ 	.word	0x00003bc0


	//   ....[24]....
        /*0260*/ 	.word	0x00003c30


	//   ....[25]....
        /*0264*/ 	.word	0x00003ca0


	//----- nvinfo : EIATTR_SYSCALL_OFFSETS
	.align		4
.L_18803:
        /*0268*/ 	.byte	0x04, 0x46
        /*026a*/ 	.short	(.L_18805 - .L_18804)


	//   ....[0]....
.L_18804:
        /*026c*/ 	.word	0x00003640


	//   ....[1]....
        /*0270*/ 	.word	0x00003770


	//----- nvinfo : EIATTR_EXIT_INSTR_OFFSETS
	.align		4
.L_18805:
        /*0274*/ 	.byte	0x04, 0x1c
        /*0276*/ 	.short	(.L_18807 - .L_18806)


	//   ....[0]....
.L_18806:
        /*0278*/ 	.word	0x00000090


	//   ....[1]....
        /*027c*/ 	.word	0x00003070


	//   ....[2]....
        /*0280*/ 	.word	0x00003490


	//   ....[3]....
        /*0284*/ 	.word	0x00003510


	//   ....[4]....
        /*0288*/ 	.word	0x00003780


	//----- nvinfo : EIATTR_CTAIDZ_USED
	.align		4
.L_18807:
        /*028c*/ 	.byte	0x01, 0x04
	.zero		2


	//----- nvinfo : EIATTR_CRS_STACK_SIZE
	.align		4
        /*0290*/ 	.byte	0x04, 0x1e
        /*0292*/ 	.short	(.L_18809 - .L_18808)
.L_18808:
        /*0294*/ 	.word	0x00000000
.L_18809:


//--------------------- .nv.info._ZN4vllm25paged_attention_v2_kernelIthLi112ELi16ELi128ELNS_18Fp8KVCacheDataTypeE1ELb1ELi512EEEvPfS2_PT_PKS3_PKT0_S9_ifPKiSB_iPKfiiiSD_SD_iiiii --------------------------
	.section	.nv.info._ZN4vllm25paged_attention_v2_kernelIthLi112ELi16ELi128ELNS_18Fp8KVCacheDataTypeE1ELb1ELi512EEEvPfS2_PT_PKS3_PKT0_S9_ifPKiSB_iPKfiiiSD_SD_iiiii,"",@"SHT_CUDA_INFO"
	.sectionflags	@""
	.align	4


	//----- nvinfo : EIATTR_CUDA_API_VERSION
	.align		4
        /*0000*/ 	.byte	0x04, 0x37
        /*0002*/ 	.short	(.L_18811 - .L_18810)
.L_18810:
        /*0004*/ 	.word	0x00000082


	//----- nvinfo : EIATTR_SW2861232_WAR
	.align		4
.L_18811:
        /*0008*/ 	.byte	0x01, 0x35
	.zero		2


	//----- nvinfo : EIATTR_PARAM_CBANK
	.align		4
        /*000c*/ 	.byte	0x04, 0x0a
        /*000e*/ 	.short	(.L_18813 - .L_18812)
	.align		4
.L_18812:
        /*0010*/ 	.word	index@(.nv.constant0._ZN4vllm25paged_attention_v2_kernelIthLi112ELi16ELi128ELNS_18Fp8KVCacheDataTypeE1ELb1ELi512EEEvPfS2_PT_PKS3_PKT0_S9_ifPKiSB_iPKfiiiSD_SD_iiiii)
        /*0014*/ 	.short	0x0160
        /*0016*/ 	.short	0x008c


	//----- nvinfo : EIATTR_CBANK_PARAM_SIZE
	.align		4
.L_18813:
        /*0018*/ 	.byte	0x03, 0x19
        /*001a*/ 	.short	0x008c


	//----- nvinfo : EIATTR_KPARAM_INFO
	.align		4
        /*001c*/ 	.byte	0x04, 0x17
        /*001e*/ 	.short	(.L_18815 - .L_18814)
.L_18814:
        /*0020*/ 	.word	0x00000000
        /*0024*/ 	.short	0x0015
        /*0026*/ 	.short	0x0088
        /*0028*/ 	.byte	0x00, 0xf0, 0x11, 0x00


	//----- nvinfo : EIATTR_KPARAM_INFO
	.align		4
.L_18815:
        /*002c*/ 	.byte	0x04, 0x17
        /*002e*/ 	.short	(.L_18817 - .L_18816)
.L_18816:
        /*0030*/ 	.word	0x00000000
        /*0034*/ 	.short	0x0014
        /*0036*/ 	.short	0x0084
        /*0038*/ 	.byte	0x00, 0xf0, 0x11, 0x00


	//----- nvinfo : EIATTR_KPARAM_INFO
	.align		4
.L_18817:
        /*003c*/ 	.byte	0x04, 0x17
        /*003e*/ 	.short	(.L_18819 - .L_18818)
.L_18818:
        /*0040*/ 	.word	0x00000000
        /*0044*/ 	.short	0x0013
        /*0046*/ 	.short	0x0080
        /*0048*/ 	.byte	0x00, 0xf0, 0x11, 0x00


	//----- nvinfo : EIATTR_KPARAM_INFO
	.align		4
.L_18819:
        /*004c*/ 	.byte	0x04, 0x17
        /*004e*/ 	.short	(.L_18821 - .L_18820)
.L_18820:
        /*0050*/ 	.word	0x00000000
        /*0054*/ 	.short	0x0012
        /*0056*/ 	.short	0x007c
        /*0058*/ 	.byte	0x00, 0xf0, 0x11, 0x00


	//----- nvinfo : EIATTR_KPARAM_INFO
	.align		4
.L_18821:
        /*005c*/ 	.byte	0x04, 0x17
        /*005e*/ 	.short	(.L_18823 - .L_18822)
.L_18822:
        /*0060*/ 	.word	0x00000000
        /*0064*/ 	.short	0x0011
        /*0066*/ 	.short	0x0078
        /*0068*/ 	.byte	0x00, 0xf0, 0x11, 0x00


	//----- nvinfo : EIATTR_KPARAM_INFO
	.align		4
.L_18823:
        /*006c*/ 	.byte	0x04, 0x17
        /*006e*/ 	.short	(.L_18825 - .L_18824)
.L_18824:
        /*0070*/ 	.word	0x00000000
        /*0074*/ 	.short	0x0010
        /*0076*/ 	.short	0x0070
        /*0078*/ 	.byte	0x00, 0xf0, 0x21, 0x00


	//----- nvinfo : EIATTR_KPARAM_INFO
	.align		4
.L_18825:
        /*007c*/ 	.byte	0x04, 0x17
        /*007e*/ 	.short	(.L_18827 - .L_18826)
.L_18826:
        /*0080*/ 	.word	0x00000000
        /*0084*/ 	.short	0x000f
        /*0086*/ 	.short	0x0068
        /*0088*/ 	.byte	0x00, 0xf0, 0x21, 0x00


	//----- nvinfo : EIATTR_KPARAM_INFO
	.align		4
.L_18827:
        /*008c*/ 	.byte	0x04, 0x17
        /*008e*/ 	.short	(.L_18829 - .L_18828)
.L_18828:
        /*0090*/ 	.word	0x00000000
        /*0094*/ 	.short	0x000e
        /*0096*/ 	.short	0x0060
        /*0098*/ 	.byte	0x00, 0xf0, 0x11, 0x00


	//----- nvinfo : EIATTR_KPARAM_INFO
	.align		4
.L_18829:
        /*009c*/ 	.byte	0x04, 0x17
        /*009e*/ 	.short	(.L_18831 - .L_18830)
.L_18830:
        /*00a0*/ 	.word	0x00000000
        /*00a4*/ 	.short	0x000d
        /*00a6*/ 	.short	0x005c
        /*00a8*/ 	.byte	0x00, 0xf0, 0x11, 0x00


	//----- nvinfo : EIATTR_KPARAM_INFO
	.align		4
.L_18831:
        /*00ac*/ 	.byte	0x04, 0x17
        /*00ae*/ 	.short	(.L_18833 - .L_18832)
.L_18832:
        /*00b0*/ 	.word	0x00000000
        /*00b4*/ 	.short	0x000c
        /*00b6*/ 	.short	0x0058
        /*00b8*/ 	.byte	0x00, 0xf0, 0x11, 0x00


	//----- nvinfo : EIATTR_KPARAM_INFO
	.align		4
.L_18833:
        /*00bc*/ 	.byte	0x04, 0x17
        /*00be*/ 	.short	(.L_18835 - .L_18834)
.L_18834:
        /*00c0*/ 	.word	0x00000000
        /*00c4*/ 	.short	0x000b
        /*00c6*/ 	.short	0x0050
        /*00c8*/ 	.byte	0x00, 0xf0, 0x21, 0x00


	//----- nvinfo : EIATTR_KPARAM_INFO
	.align		4
.L_18835:
        /*00cc*/ 	.byte	0x04, 0x17
        /*00ce*/ 	.short	(.L_18837 - .L_18836)
.L_18836:
        /*00d0*/ 	.word	0x00000000
        /*00d4*/ 	.short	0x000a
        /*00d6*/ 	.short	0x0048
        /*00d8*/ 	.byte	0x00, 0xf0, 0x11, 0x00


	//----- nvinfo : EIATTR_KPARAM_INFO
	.align		4
.L_18837:
        /*00dc*/ 	.byte	0x04, 0x17
        /*00de*/ 	.short	(.L_18839 - .L_18838)
.L_18838:
        /*00e0*/ 	.word	0x00000000
        /*00e4*/ 	.short	0x0009
        /*00e6*/ 	.short	0x0040
        /*00e8*/ 	.byte	0x00, 0xf0, 0x21, 0x00


	//----- nvinfo : EIATTR_KPARAM_INFO
	.align		4
.L_18839:
        /*00ec*/ 	.byte	0x04, 0x17
        /*00ee*/ 	.short	(.L_18841 - .L_18840)
.L_18840:
        /*00f0*/ 	.word	0x00000000
        /*00f4*/ 	.short	0x0008
        /*00f6*/ 	.short	0x0038
        /*00f8*/ 	.byte	0x00, 0xf0, 0x21, 0x00


	//----- nvinfo : EIATTR_KPARAM_INFO
	.align		4
.L_18841:
        /*00fc*/ 	.byte	0x04, 0x17
        /*00fe*/ 	.short	(.L_18843 - .L_18842)
.L_18842:
        /*0100*/ 	.word	0x00000000
        /*0104*/ 	.short	0x0007
        /*0106*/ 	.short	0x0034
        /*0108*/ 	.byte	0x00, 0xf0, 0x11, 0x00


	//----- nvinfo : EIATTR_KPARAM_INFO
	.align		4
.L_18843:
        /*010c*/ 	.byte	0x04, 0x17
        /*010e*/ 	.short	(.L_18845 - .L_18844)
.L_18844:
        /*0110*/ 	.word	0x00000000
        /*0114*/ 	.short	0x0006
        /*0116*/ 	.short	0x0030
        /*0118*/ 	.byte	0x00, 0xf0, 0x11, 0x00


	//----- nvinfo : EIATTR_KPARAM_INFO
	.align		4
.L_18845:
        /*011c*/ 	.byte	0x04, 0x17
        /*011e*/ 	.short	(.L_18847 - .L_18846)
.L_18846:
        /*0120*/ 	.word	0x00000000
        /*0124*/ 	.short	0x0005
        /*0126*/ 	.short	0x0028
        /*0128*/ 	.byte	0x00, 0xf0, 0x21, 0x00


	//----- nvinfo : EIATTR_KPARAM_INFO
	.align		4
.L_18847:
        /*012c*/ 	.byte	0x04, 0x17
        /*012e*/ 	.short	(.L_18849 - .L_18848)
.L_18848:
        /*0130*/ 	.word	0x00000000
        /*0134*/ 	.short	0x0004
        /*0136*/ 	.short	0x0020
        /*0138*/ 	.byte	0x00, 0xf0, 0x21, 0x00


	//----- nvinfo : EIATTR_KPARAM_INFO
	.align		4
.L_18849:
        /*013c*/ 	.byte	0x04, 0x17
        /*013e*/ 	.short	(.L_18851 - .L_18850)
.L_18850:
        /*0140*/ 	.word	0x00000000
        /*0144*/ 	.short	0x0003
        /*0146*/ 	.short	0x0018
        /*0148*/ 	.byte	0x00, 0xf0, 0x21, 0x00


	//----- nvinfo : EIATTR_KPARAM_INFO
	.align		4
.L_18851:
        /*014c*/ 	.byte	0x04, 0x17
        /*014e*/ 	.short	(.L_18853 - .L_18852)
.L_18852:
        /*0150*/ 	.word	0x00000000
        /*0154*/ 	.short	0x0002
        /*0156*/ 	.short	0x0010
        /*0158*/ 	.byte	0x00, 0xf0, 0x21, 0x00


	//----- nvinfo : EIATTR_KPARAM_INFO
	.align		4
.L_18853:
        /*015c*/ 	.byte	0x04, 0x17
        /*015e*/ 	.short	(.L_18855 - .L_18854)
.L_18854:
        /*0160*/ 	.word	0x00000000
        /*0164*/ 	.short	0x0001
        /*0166*/ 	.short	0x0008
        /*0168*/ 	.byte	0x00, 0xf0, 0x21, 0x00


	//----- nvinfo : EIATTR_KPARAM_INFO
	.align		4
.L_18855:
        /*016c*/ 	.byte	0x04, 0x17
        /*016e*/ 	.short	(.L_18857 - .L_18856)
.L_18856:
        /*0170*/ 	.word	0x00000000
        /*0174*/ 	.short	0x0000
        /*0176*/ 	.short	0x0000
        /*0178*/ 	.byte	0x00, 0xf0, 0x21, 0x00


	//----- nvinfo : EIATTR_MAXREG_COUNT
	.align		4
.L_18857:
        /*017c*/ 	.byte	0x03, 0x1b
        /*017e*/ 	.short	0x00ff


	//----- nvinfo : EIATTR_NUM_BARRIERS
	.align		4
        /*0180*/ 	.byte	0x02, 0x4c
        /*0182*/ 	.byte	0x01
	.zero		1


	//----- nvinfo : EIATTR_EXTERNS
	.align		4
        /*0184*/ 	.byte	0x04, 0x0f
        /*0186*/ 	.short	(.L_18859 - .L_18858)


	//   ....[0]....
	.align		4
.L_18858:
        /*0188*/ 	.word	index@(__assertfail)


	//----- nvinfo : EIATTR_MERCURY_ISA_VERSION
	.align		4
.L_18859:
        /*018c*/ 	.byte	0x03, 0x5f
        /*018e*/ 	.short	0x0000


	//----- nvinfo : EIATTR_COOP_GROUP_MASK_REGIDS
	.align		4
        /*0190*/ 	.byte	0x04, 0x29
        /*0192*/ 	.short	(.L_18861 - .L_18860)


	//   ....[0]....
.L_18860:
        /*0194*/ 	.word	0xffffffff


	//   ....[1]....
        /*0198*/ 	.word	0xffffffff


	//   ....[2]....
        /*019c*/ 	.word	0xffffffff


	//   ....[3]....
        /*01a0*/ 	.word	0xffffffff


	//   ....[4]....
        /*01a4*/ 	.word	0xffffffff


	//   ....[5]....
        /*01a8*/ 	.word	0xffffffff


	//   ....[6]....
        /*01ac*/ 	.word	0xffffffff


	//   ....[7]....
        /*01b0*/ 	.word	0xffffffff


	//   ....[8]....
        /*01b4*/ 	.word	0xffffffff


	//   ....[9]....
        /*01b8*/ 	.word	0xffffffff


	//   ....[10]....
        /*01bc*/ 	.word	0xffffffff


	//   ....[11]....
        /*01c0*/ 	.word	0xffffffff


	//   ....[12]....
        /*01c4*/ 	.word	0xffffffff


	//   ....[13]....
        /*01c8*/ 	.word	0xffffffff


	//   ....[14]....
        /*01cc*/ 	.word	0xffffffff


	//   ....[15]....
        /*01d0*/ 	.word	0xffffffff


	//   ....[16]....
        /*01d4*/ 	.word	0xffffffff


	//   ....[17]....
        /*01d8*/ 	.word	0xffffffff


	//   ....[18]....
        /*01dc*/ 	.word	0xffffffff


	//   ....[19]....
        /*01e0*/ 	.word	0xffffffff


	//   ....[20]....
        /*01e4*/ 	.word	0xffffffff


	//   ....[21]....
        /*01e8*/ 	.word	0xffffffff


	//   ....[22]....
        /*01ec*/ 	.word	0xffffffff


	//   ....[23]....
        /*01f0*/ 	.word	0xffffffff


	//   ....[24]....
        /*01f4*/ 	.word	0xffffffff


	//----- nvinfo : EIATTR_COOP_GROUP_INSTR_OFFSETS
	.align		4
.L_18861:
        /*01f8*/ 	.byte	0x04, 0x28
        /*01fa*/ 	.short	(.L_18863 - .L_18862)


	//   ....[0]....
.L_18862:
        /*01fc*/ 	.word	0x00000b50


	//   ....[1]....
        /*0200*/ 	.word	0x00000b70


	//   ....[2]....
        /*0204*/ 	.word	0x00000b90


	//   ....[3]....
        /*0208*/ 	.word	0x00000c40


	//   ....[4]....
        /*020c*/ 	.word	0x00000c60


	//   ....[5]....
        /*0210*/ 	.word	0x00000c80


	//   ....[6]....
        /*0214*/ 	.word	0x00001ab0


	//   ....[7]....
        /*0218*/ 	.word	0x00001b10


	//   ....[8]....
        /*021c*/ 	.word	0x00001b40


	//   ....[9]....
        /*0220*/ 	.word	0x00001b60


	//   ....[10]....
        /*0224*/ 	.word	0x00001b80


	//   ....[11]....
        /*0228*/ 	.word	0x00001bd0


	//   ....[12]....
        /*022c*/ 	.word	0x00001bf0


	//   ....[13]....
        /*0230*/ 	.word	0x00001c10


	//   ....[14]....
        /*0234*/ 	.word	0x00003540


	//   ....[15]....
        /*0238*/ 	.word	0x000035b0


	//   ....[16]....
        /*023c*/ 	.word	0x00003610


	//   ....[17]....
        /*0240*/ 	.word	0x00003670


	//   ....[18]....
        /*0244*/ 	.word	0x000036f0


	//   ....[19]....
        /*0248*/ 	.word	0x00003770


	//   ....[20]....
        /*024c*/ 	.word	0x000037e0


	//   ....[21]....
        /*0250*/ 	.word	0x00003850


	//   ....[22]....
        /*0254*/ 	.word	0x000038c0


	//   ....[23]....
        /*0258*/ 	.word	0x00003930


	//   ....[24]....
        /*025c*/ 	.word	0x000039a0


	//----- nvinfo : EIATTR_SYSCALL_OFFSETS
	.align		4
.L_18863:
        /*0260*/ 	.byte	0x04, 0x46
        /*0262*/ 	.short	(.L_18865 - .L_18864)


	//   ....[0]....
.L_18864:
        /*0264*/ 	.word	0x000033a0


	//   ....[1]....
        /*0268*/ 	.word	0x000034d0


	//----- nvinfo : EIATTR_EXIT_INSTR_OFFSETS
	.align		4
.L_18865:
        /*026c*/ 	.byte	0x04, 0x1c
        /*026e*/ 	.short	(.L_18867 - .L_18866)


	//   ....[0]....
.L_18866:
        /*0270*/ 	.word	0x00000090


	//   ....[1]....
        /*0274*/ 	.word	0x00002ea0


	//   ....[2]....
        /*0278*/ 	.word	0x00002f60


	//   ....[3]....
        /*027c*/ 	.word	0x00003270


	//   ....[4]....
        /*0280*/ 	.word	0x000034e0


	//----- nvinfo : EIATTR_CTAIDZ_USED
	.align		4
.L_18867:
        /*0284*/ 	.byte	0x01, 0x04
	.zero		2


	//----- nvinfo : EIATTR_CRS_STACK_SIZE
	.align		4
        /*0288*/ 	.byte	0x04, 0x1e
        /*028a*/ 	.short	(.L_18869 - .L_18868)
.L_18868:
        /*028c*/ 	.word	0x00000000
.L_18869:


//--------------------- .nv.info._ZN4vllm25paged_attention_v2_kernelIthLi96ELi16ELi128ELNS_18Fp8KVCacheDataTypeE1ELb1ELi512EEEvPfS2_PT_PKS3_PKT0_S9_ifPKiSB_iPKfiiiSD_SD_iiiii --------------------------
	.section	.nv.info._ZN4vllm25paged_attention_v2_kernelIthLi96ELi16ELi128ELNS_18Fp8KVCacheDataTypeE1ELb1ELi512EEEvPfS2_PT_PKS3_PKT0_S9_ifPKiSB_iPKfiiiSD_SD_iiiii,"",@"SHT_CUDA_INFO"
	.sectionflags	@""
	.align	4


	//----- nvinfo : EIATTR_CUDA_API_VERSION
	.align		4
        /*0000*/ 	.byte	0x04, 0x37
        /*0002*/ 	.short	(.L_18871 - .L_18870)
.L_18870:
        /*0004*/ 	.word	0x00000082


	//----- nvinfo : EIATTR_SW2861232_WAR
	.align		4
.L_18871:
        /*0008*/ 	.byte	0x01, 0x35
	.zero		2


	//----- nvinfo : EIATTR_PARAM_CBANK
	.align		4
        /*000c*/ 	.byte	0x04, 0x0a
        /*000e*/ 	.short	(.L_18873 - .L_18872)
	.align		4
.L_18872:
        /*0010*/ 	.word	index@(.nv.constant0._ZN4vllm25paged_attention_v2_kernelIthLi96ELi16ELi128ELNS_18Fp8KVCacheDataTypeE1ELb1ELi512EEEvPfS2_PT_PKS3_PKT0_S9_ifPKiSB_iPKfiiiSD_SD_iiiii)
        /*0014*/ 	.short	0x0160
        /*0016*/ 	.short	0x008c


	//----- nvinfo : EIATTR_CBANK_PARAM_SIZE
	.align		4
.L_18873:
        /*0018*/ 	.byte	0x03, 0x19
        /*001a*/ 	.short	0x008c


	//----- nvinfo : EIATTR_KPARAM_INFO
	.align		4
        /*001c*/ 	.byte	0x04, 0x17
        /*001e*/ 	.short	(.L_18875 - .L_18874)
.L_18874:
        /*0020*/ 	.word	0x00000000
        /*0024*/ 	.short	0x0015
        /*0026*/ 	.short	0x0088
        /*0028*/ 	.byte	0x00, 0xf0, 0x11, 0x00


	//----- nvinfo : EIATTR_KPARAM_INFO
	.align		4
.L_18875:
        /*002c*/ 	.byte	0x04, 0x17
        /*002e*/ 	.short	(.L_18877 - .L_18876)
.L_18876:
        /*0030*/ 	.word	0x00000000
        /*0034*/ 	.short	0x0014
        /*0036*/ 	.short	0x0084
        /*0038*/ 	.byte	0x00, 0xf0, 0x11, 0x00


	//----- nvinfo : EIATTR_KPARAM_INFO
	.align		4
.L_18877:
        /*003c*/ 	.byte	0x04, 0x17
        /*003e*/ 	.short	(.L_18879 - .L_18878)
.L_18878:
        /*0040*/ 	.word	0x00000000
        /*0044*/ 	.short	0x0013
        /*0046*/ 	.short	0x0080
        /*0048*/ 	.byte	0x00, 0xf0, 0x11, 0x00


	//----- nvinfo : EIATTR_KPARAM_INFO
	.align		4
.L_18879:
        /*004c*/ 	.byte	0x04, 0x17
        /*004e*/ 	.short	(.L_18881 - .L_18880)
.L_18880:
        /*0050*/ 	.word	0x00000000
        /*0054*/ 	.short	0x0012
        /*0056*/ 	.short	0x007c
        /*0058*/ 	.byte	0x00, 0xf0, 0x11, 0x00


	//----- nvinfo : EIATTR_KPARAM_INFO
	.align		4
.L_18881:
        /*005c*/ 	.byte	0x04, 0x17
        /*005e*/ 	.short	(.L_18883 - .L_18882)
.L_18882:
        /*0060*/ 	.word	0x00000000
        /*0064*/ 	.short	0x0011
        /*0066*/ 	.short	0x0078
        /*0068*/ 	.byte	0x00, 0xf0, 0x11, 0x00


	//----- nvinfo : EIATTR_KPARAM_INFO
	.align		4
.L_18883:
        /*006c*/ 	.byte	0x04, 0x17
        /*006e*/ 	.short	(.L_18885 - .L_18884)
.L_18884:
        /*0070*/ 	.word	0x00000000
        /*0074*/ 	.short	0x0010
        /*0076*/ 	.short	0x0070
        /*0078*/ 	.byte	0x00, 0xf0, 0x21, 0x00


	//----- nvinfo : EIATTR_KPARAM_INFO
	.align		4
.L_18885:
        /*007c*/ 	.byte	0x04, 0x17
        /*007e*/ 	.short	(.L_18887 - .L_18886)
.L_18886:
        /*0080*/ 	.word	0x00000000
        /*0084*/ 	.short	0x000f
        /*0086*/ 	.short	0x0068
        /*0088*/ 	.byte	0x00, 0xf0, 0x21, 0x00


	//----- nvinfo : EIATTR_KPARAM_INFO
	.align		4
.L_18887:
        /*008c*/ 	.byte	0x04, 0x17
        /*008e*/ 	.short	(.L_18889 - .L_18888)
.L_18888:
        /*0090*/ 	.word	0x00000000
        /*0094*/ 	.short	0x000e
        /*0096*/ 	.short	0x0060
        /*0098*/ 	.byte	0x00, 0xf0, 0x11, 0x00


	//----- nvinfo : EIATTR_KPARAM_INFO
	.align		4
.L_18889:
        /*009c*/ 	.byte	0x04, 0x17
        /*009e*/ 	.short	(.L_18891 - .L_18890)
.L_18890:
        /*00a0*/ 	.word	0x00000000
        /*00a4*/ 	.short	0x000d
        /*00a6*/ 	.short	0x005c
        /*00a8*/ 	.byte	0x00, 0xf0, 0x11, 0x00


	//----- nvinfo : EIATTR_KPARAM_INFO
	.align		4
.L_18891:
        /*00ac*/ 	.byte	0x04, 0x17
        /*00ae*/ 	.short	(.L_18893 - .L_18892)
.L_18892:
        /*00b0*/ 	.word	0x00000000
        /*00b4*/ 	.short	0x000c
        /*00b6*/ 	.short	0x0058
        /*00b8*/ 	.byte	0x00, 0xf0, 0x11, 0x00


	//----- nvinfo : EIATTR_KPARAM_INFO
	.align		4
.L_18893:
        /*00bc*/ 	.byte	0x04, 0x17
        /*00be*/ 	.short	(.L_18895 - .L_18894)
.L_18894:
        /*00c0*/ 	.word	0x00000000
        /*00c4*/ 	.short	0x000b
        /*00c6*/ 	.short	0x0050
        /*00c8*/ 	.byte	0x00, 0xf0, 0x21, 0x00


	//----- nvinfo : EIATTR_KPARAM_INFO
	.align		4
.L_18895:
        /*00cc*/ 	.byte	0x04, 0x17
        /*00ce*/ 	.short	(.L_18897 - .L_18896)
.L_18896:
        /*00d0*/ 	.word	0x00000000
        /*00d4*/ 	.short	0x000a
        /*00d6*/ 	.short	0x0048
        /*00d8*/ 	.byte	0x00, 0xf0, 0x11, 0x00


	//----- nvinfo : EIATTR_KPARAM_INFO
	.align		4
.L_18897:
        /*00dc*/ 	.byte	0x04, 0x17
        /*00de*/ 	.short	(.L_18899 - .L_18898)
.L_18898:
        /*00e0*/ 	.word	0x00000000
        /*00e4*/ 	.short	0x0009
        /*00e6*/ 	.short	0x0040
        /*00e8*/ 	.byte	0x00, 0xf0, 0x21, 0x00


	//----- nvinfo : EIATTR_KPARAM_INFO
	.align		4
.L_18899:
        /*00ec*/ 	.byte	0x04, 0x17
        /*00ee*/ 	.short	(.L_18901 - .L_18900)
.L_18900:
        /*00f0*/ 	.word	0x00000000
        /*00f4*/ 	.short	0x0008
        /*00f6*/ 	.short	0x0038
        /*00f8*/ 	.byte	0x00, 0xf0, 0x21, 0x00


	//----- nvinfo : EIATTR_KPARAM_INFO
	.align		4
.L_18901:
        /*00fc*/ 	.byte	0x04, 0x17
        /*00fe*/ 	.short	(.L_18903 - .L_18902)
.L_18902:
        /*0100*/ 	.word	0x00000000
        /*0104*/ 	.short	0x0007
        /*0106*/ 	.short	0x0034
        /*0108*/ 	.byte	0x00, 0xf0, 0x11, 0x00


	//----- nvinfo : EIATTR_KPARAM_INFO
	.align		4
.L_18903:
        /*010c*/ 	.byte	0x04, 0x17
        /*010e*/ 	.short	(.L_18905 - .L_18904)
.L_18904:
        /*0110*/ 	.word	0x00000000
        /*0114*/ 	.short	0x0006
        /*0116*/ 	.short	0x0030
        /*0118*/ 	.byte	0x00, 0xf0, 0x11, 0x00


	//----- nvinfo : EIATTR_KPARAM_INFO
	.align		4
.L_18905:
        /*011c*/ 	.byte	0x04, 0x17
        /*011e*/ 	.short	(.L_18907 - .L_18906)
.L_18906:
        /*0120*/ 	.word	0x00000000
        /*0124*/ 	.short	0x0005
        /*0126*/ 	.short	0x0028
        /*0128*/ 	.byte	0x00, 0xf0, 0x21, 0x00


	//----- nvinfo : EIATTR_KPARAM_INFO
	.align		4
.L_18907:
        /*012c*/ 	.byte	0x04, 0x17
        /*012e*/ 	.short	(.L_18909 - .L_18908)
.L_18908:
        /*0130*/ 	.word	0x00000000
        /*0134*/ 	.short	0x0004
        /*0136*/ 	.short	0x0020
        /*0138*/ 	.byte	0x00, 0xf0, 0x21, 0x00


	//----- nvinfo : EIATTR_KPARAM_INFO
	.align		4
.L_18909:
        /*013c*/ 	.byte	0x04, 0x17
        /*013e*/ 	.short	(.L_18911 - .L_18910)
.L_18910:
        /*0140*/ 	.word	0x00000000
        /*0144*/ 	.short	0x0003
        /*0146*/ 	.short	0x0018
        /*0148*/ 	.byte	0x00, 0xf0, 0x21, 0x00


	//----- nvinfo : EIATTR_KPARAM_INFO
	.align		4
.L_18911:
        /*014c*/ 	.byte	0x04, 0x17
        /*014e*/ 	.short	(.L_18913 - .L_18912)
.L_18912:
        /*0150*/ 	.word	0x00000000
        /*0154*/ 	.short	0x0002
        /*0156*/ 	.short	0x0010
        /*0158*/ 	.byte	0x00, 0xf0, 0x21, 0x00


	//----- nvinfo : EIATTR_KPARAM_INFO
	.align		4
.L_18913:
        /*015c*/ 	.byte	0x04, 0x17
        /*015e*/ 	.short	(.L_18915 - .L_18914)
.L_18914:
        /*0160*/ 	.word	0x00000000
        /*0164*/ 	.short	0x0001
        /*0166*/ 	.short	0x0008
        /*0168*/ 	.byte	0x00, 0xf0, 0x21, 0x00


	//----- nvinfo : EIATTR_KPARAM_INFO
	.align		4
.L_18915:
        /*016c*/ 	.byte	0x04, 0x17
        /*016e*/ 	.short	(.L_18917 - .L_18916)
.L_18916:
        /*0170*/ 	.word	0x00000000
        /*0174*/ 	.short	0x0000
        /*0176*/ 	.short	0x0000
        /*0178*/ 	.byte	0x00, 0xf0, 0x21, 0x00


	//----- nvinfo : EIATTR_MAXREG_COUNT
	.align		4
.L_18917:
        /*017c*/ 	.byte	0x03, 0x1b
        /*017e*/ 	.short	0x00ff


	//----- nvinfo : EIATTR_NUM_BARRIERS
	.align		4
        /*0180*/ 	.byte	0x02, 0x4c
        /*0182*/ 	.byte	0x01
	.zero		1


	//----- nvinfo : EIATTR_EXTERNS
	.align		4
        /*0184*/ 	.byte	0x04, 0x0f
        /*0186*/ 	.short	(.L_18919 - .L_18918)


	//   ....[0]....
	.align		4
.L_18918:
        /*0188*/ 	.word	index@(__assertfail)


	//----- nvinfo : EIATTR_MERCURY_ISA_VERSION
	.align		4
.L_18919:
        /*018c*/ 	.byte	0x03, 0x5f
        /*018e*/ 	.short	0x0000


	//----- nvinfo : EIATTR_COOP_GROUP_MASK_REGIDS
	.align		4
        /*0190*/ 	.byte	0x04, 0x29
        /*0192*/ 	.short	(.L_18921 - .L_18920)


	//   ....[0]....
.L_18920:
        /*0194*/ 	.word	0xffffffff


	//   ....[1]....
        /*0198*/ 	.word	0xffffffff


	//   ....[2]....
        /*019c*/ 	.word	0xffffffff


	//   ....[3]....
        /*01a0*/ 	.word	0xffffffff


	//   ....[4]....
        /*01a4*/ 	.word	0xffffffff


	//   ....[5]....
        /*01a8*/ 	.word	0xffffffff


	//   ....[6]....
        /*01ac*/ 	.word	0xffffffff


	//   ....[7]....
        /*01b0*/ 	.word	0xffffffff


	//   ....[8]....
        /*01b4*/ 	.word	0xffffffff


	//   ....[9]....
        /*01b8*/ 	.word	0xffffffff


	//   ....[10]....
        /*01bc*/ 	.word	0xffffffff


	//   ....[11]....
        /*01c0*/ 	.word	0xffffffff


	//   ....[12]....
        /*01c4*/ 	.word	0xffffffff


	//   ....[13]....
        /*01c8*/ 	.word	0xffffffff


	//   ....[14]....
        /*01cc*/ 	.word	0xffffffff


	//   ....[15]....
        /*01d0*/ 	.word	0xffffffff


	//   ....[16]....
        /*01d4*/ 	.word	0xffffffff


	//   ....[17]....
        /*01d8*/ 	.word	0xffffffff


	//   ....[18]....
        /*01dc*/ 	.word	0xffffffff


	//   ....[19]....
        /*01e0*/ 	.word	0xffffffff


	//   ....[20]....
        /*01e4*/ 	.word	0xffffffff


	//   ....[21]....
        /*01e8*/ 	.word	0xffffffff


	//   ....[22]....
        /*01ec*/ 	.word	0xffffffff


	//   ....[23]....
        /*01f0*/ 	.word	0xffffffff


	//----- nvinfo : EIATTR_COOP_GROUP_INSTR_OFFSETS
	.align		4
.L_18921:
        /*01f4*/ 	.byte	0x04, 0x28
        /*01f6*/ 	.short	(.L_18923 - .L_18922)


	//   ....[0]....
.L_18922:
        /*01f8*/ 	.word	0x00000b70


	//   ....[1]....
        /*01fc*/ 	.word	0x00000b90


	//   ....[2]....
        /*0200*/ 	.word	0x00000bb0


	//   ....[3]....
        /*0204*/ 	.word	0x00000c60


	//   ....[4]....
        /*0208*/ 	.word	0x00000c80


	//   ....[5]....
        /*020c*/ 	.word	0x00000ca0


	//   ....[6]....
        /*0210*/ 	.word	0x00001ad0


	//   ....[7]....
        /*0214*/ 	.word	0x00001b30


	//   ....[8]....
        /*0218*/ 	.word	0x00001b60


	//   ....[9]....
        /*021c*/ 	.word	0x00001b80


	//   ....[10]....
        /*0220*/ 	.word	0x00001ba0


	//   ....[11]....
        /*0224*/ 	.word	0x00001bf0


	//   ....[12]....
        /*0228*/ 	.word	0x00001c10


	//   ....[13]....
        /*022c*/ 	.word	0x00001c30


	//   ....[14]....
        /*0230*/ 	.word	0x00003480


	//   ....[15]....
        /*0234*/ 	.word	0x000034f0


	//   ....[16]....
        /*0238*/ 	.word	0x00003550


	//   ....[17]....
        /*023c*/ 	.word	0x000035b0


	//   ....[18]....
        /*0240*/ 	.word	0x00003630


	//   ....[19]....
        /*0244*/ 	.word	0x000036b0


	//   ....[20]....
        /*0248*/ 	.word	0x00003720


	//   ....[21]....
        /*024c*/ 	.word	0x00003790


	//   ....[22]....
        /*0250*/ 	.word	0x00003800


	//   ....[23]....
        /*0254*/ 	.word	0x00003870


	//----- nvinfo : EIATTR_SYSCALL_OFFSETS
	.align		4
.L_18923:
        /*0258*/ 	.byte	0x04, 0x46
        /*025a*/ 	.short	(.L_18925 - .L_18924)


	//   ....[0]....
.L_18924:
        /*025c*/ 	.word	0x000032e0


	//   ....[1]....
        /*0260*/ 	.word	0x00003410


	//----- nvinfo : EIATTR_EXIT_INSTR_OFFSETS
	.align		4
.L_18925:
        /*0264*/ 	.byte	0x04, 0x1c
        /*0266*/ 	.short	(.L_18927 - .L_18926)


	//   ....[0]....
.L_18926:
        /*0268*/ 	.word	0x00000090


	//   ....[1]....
        /*026c*/ 	.word	0x00002e50


	//   ....[2]....
        /*0270*/ 	.word	0x00002f10


	//   ....[3]....
        /*0274*/ 	.word	0x000031b0


	//   ....[4]....
        /*0278*/ 	.word	0x00003420


	//----- nvinfo : EIATTR_CTAIDZ_USED
	.align		4
.L_18927:
        /*027c*/ 	.byte	0x01, 0x04
	.zero		2


	//----- nvinfo : EIATTR_CRS_STACK_SIZE
	.align		4
        /*0280*/ 	.byte	0x04, 0x1e
        /*0282*/ 	.short	(.L_18929 - .L_18928)
.L_18928:
        /*0284*/ 	.word	0x00000000
.L_18929:


//--------------------- .nv.info._ZN4vllm25paged_attention_v2_kernelIthLi80ELi16ELi128ELNS_18Fp8KVCacheDataTypeE1ELb1ELi512EEEvPfS2_PT_PKS3_PKT0_S9_ifPKiSB_iPKfiiiSD_SD_iiiii --------------------------
	.section	.nv.info._ZN4vllm25paged_attention_v2_kernelIthLi80ELi16ELi128ELNS_18Fp8KVCacheDataTypeE1ELb1ELi512EEEvPfS2_PT_PKS3_PKT0_S9_ifPKiSB_iPKfiiiSD_SD_iiiii,"",@"SHT_CUDA_INFO"
	.sectionflags	@""
	.align	4


	//----- nvinfo : EIATTR_CUDA_API_VERSION
	.align		4
        /*0000*/ 	.byte	0x04, 0x37
        /*0002*/ 	.short	(.L_18931 - .L_18930)
.L_18930:
        /*0004*/ 	.word	0x00000082


	//----- nvinfo : EIATTR_SW2861232_WAR
	.align		4
.L_18931:
        /*0008*/ 	.byte	0x01, 0x35
	.zero		2


	//----- nvinfo : EIATTR_PARAM_CBANK
	.align		4
        /*000c*/ 	.byte	0x04, 0x0a
        /*000e*/ 	.short	(.L_18933 - .L_18932)
	.align		4
.L_18932:
        /*0010*/ 	.word	index@(.nv.constant0._ZN4vllm25paged_attention_v2_kernelIthLi80ELi16ELi128ELNS_18Fp8KVCacheDataTypeE1ELb1ELi512EEEvPfS2_PT_PKS3_PKT0_S9_ifPKiSB_iPKfiiiSD_SD_iiiii)
        /*0014*/ 	.short	0x0160
        /*0016*/ 	.short	0x008c


	//----- nvinfo : EIATTR_CBANK_PARAM_SIZE
	.align		4
.L_18933:
        /*0018*/ 	.byte	0x03, 0x19
        /*001a*/ 	.short	0x008c


	//----- nvinfo : EIATTR_KPARAM_INFO
	.align		4
        /*001c*/ 	.byte	0x04, 0x17
        /*001e*/ 	.short	(.L_18935 - .L_18934)
.L_18934:
        /*0020*/ 	.word	0x00000000
        /*0024*/ 	.short	0x0015
        /*0026*/ 	.short	0x0088
        /*0028*/ 	.byte	0x00, 0xf0, 0x11, 0x00


	//----- nvinfo : EIATTR_KPARAM_INFO
	.align		4
.L_18935:
        /*002c*/ 	.byte	0x04, 0x17
        /*002e*/ 	.short	(.L_18937 - .L_18936)
.L_18936:
        /*0030*/ 	.word	0x00000000
        /*0034*/ 	.short	0x0014
        /*0036*/ 	.short	0x0084
        /*0038*/ 	.byte	0x00, 0xf0, 0x11, 0x00


	//----- nvinfo : EIATTR_KPARAM_INFO
	.align		4
.L_18937:
        /*003c*/ 	.byte	0x04, 0x17
        /*003e*/ 	.short	(.L_18939 - .L_18938)
.L_18938:
        /*0040*/ 	.word	0x00000000
        /*0044*/ 	.short	0x0013
        /*0046*/ 	.short	0x0080
        /*0048*/ 	.byte	0x00, 0xf0, 0x11, 0x00


	//----- nvinfo : EIATTR_KPARAM_INFO
	.align		4
.L_18939:
        /*004c*/ 	.byte	0x04, 0x17
        /*004e*/ 	.short	(.L_18941 - .L_18940)
.L_18940:
        /*0050*/ 	.word	0x00000000
        /*0054*/ 	.short	0x0012
        /*0056*/ 	.short	0x007c
        /*0058*/ 	.byte	0x00, 0xf0, 0x11, 0x00


	//----- nvinfo : EIATTR_KPARAM_INFO
	.align		4
.L_18941:
        /*005c*/ 	.byte	0x04, 0x17
        /*005e*/ 	.short	(.L_18943 - .L_18942)
.L_18942:
        /*0060*/ 	.word	0x00000000
        /*0064*/ 	.short	0x0011
        /*0066*/ 	.short	0x0078
        /*0068*/ 	.byte	0x00, 0xf0, 0x11, 0x00


	//----- nvinfo : EIATTR_KPARAM_INFO
	.align		4
.L_18943:
        /*006c*/ 	.byte	0x04, 0x17
        /*006e*/ 	.short	(.L_18945 - .L_18944)
.L_18944:
        /*0070*/ 	.word	0x00000000
        /*0074*/ 	.short	0x0010
        /*0076*/ 	.short	0x0070
        /*0078*/ 	.byte	0x00, 0xf0, 0x21, 0x00


	//----- nvinfo : EIATTR_KPARAM_INFO
	.align		4
.L_18945:
        /*007c*/ 	.byte	0x04, 0x17
        /*007e*/ 	.short	(.L_18947 - .L_18946)
.L_18946:
        /*0080*/ 	.word	0x00000000
        /*0084*/ 	.short	0x000f
        /*0086*/ 	.short	0x0068
        /*0088*/ 	.byte	0x00, 0xf0, 0x21, 0x00


	//----- nvinfo : EIATTR_KPARAM_INFO
	.align		4
.L_18947:
        /*008c*/ 	.byte	0x04, 0x17
        /*008e*/ 	.short	(.L_18949 - .L_18948)
.L_18948:
        /*0090*/ 	.word	0x00000000
        /*0094*/ 	.short	0x000e
        /*0096*/ 	.short	0x0060
        /*0098*/ 	.byte	0x00, 0xf0, 0x11, 0x00


	//----- nvinfo : EIATTR_KPARAM_INFO
	.align		4
.L_18949:
        /*009c*/ 	.byte	0x04, 0x17
        /*009e*/ 	.short	(.L_18951 - .L_18950)
.L_18950:
        /*00a0*/ 	.word	0x00000000
        /*00a4*/ 	.short	0x000d
        /*00a6*/ 	.short	0x005c
        /*00a8*/ 	.byte	0x00, 0xf0, 0x11, 0x00


	//----- nvinfo : EIATTR_KPARAM_INFO
	.align		4
.L_18951:
        /*00ac*/ 	.byte	0x04, 0x17
        /*00ae*/ 	.short	(.L_18953 - .L_18952)
.L_18952:
        /*00b0*/ 	.word	0x00000000
        /*00b4*/ 	.short	0x000c
        /*00b6*/ 	.short	0x0058
        /*00b8*/ 	.byte	0x00, 0xf0, 0x11, 0x00


	//----- nvinfo : EIATTR_KPARAM_INFO
	.align		4
.L_18953:
        /*00bc*/ 	.byte	0x04, 0x17
        /*00be*/ 	.short	(.L_18955 - .L_18954)
.L_18954:
        /*00c0*/ 	.word	0x00000000
        /*00c4*/ 	.short	0x000b
        /*00c6*/ 	.short	0x0050
        /*00c8*/ 	.byte	0x00, 0xf0, 0x21, 0x00


	//----- nvinfo : EIATTR_KPARAM_INFO
	.align		4
.L_18955:
        /*00cc*/ 	.byte	0x04, 0x17
        /*00ce*/ 	.short	(.L_18957 - .L_18956)
.L_18956:
        /*00d0*/ 	.word	0x00000000
        /*00d4*/ 	.short	0x000a
        /*00d6*/ 	.short	0x0048
        /*00d8*/ 	.byte	0x00, 0xf0, 0x11, 0x00


	//----- nvinfo : EIATTR_KPARAM_INFO
	.align		4
.L_18957:
        /*00dc*/ 	.byte	0x04, 0x17
        /*00de*/ 	.short	(.L_18959 - .L_18958)
.L_18958:
        /*00e0*/ 	.word	0x00000000
        /*00e4*/ 	.short	0x0009
        /*00e6*/ 	.short	0x0040
        /*00e8*/ 	.byte	0x00, 0xf0, 0x21, 0x00


	//----- nvinfo : EIATTR_KPARAM_INFO
	.align		4
.L_18959:
        /*00ec*/ 	.byte	0x04, 0x17
        /*00ee*/ 	.short	(.L_18961 - .L_18960)
.L_18960:
        /*00f0*/ 	.word	0x00000000
        /*00f4*/ 	.short	0x0008
        /*00f6*/ 	.short	0x0038
        /*00f8*/ 	.byte	0x00, 0xf0, 0x21, 0x00


	//----- nvinfo : EIATTR_KPARAM_INFO
	.align		4
.L_18961:
        /*00fc*/ 	.byte	0x04, 0x17
        /*00fe*/ 	.short	(.L_18963 - .L_18962)
.L_18962:
        /*0100*/ 	.word	0x00000000
        /*0104*/ 	.short	0x0007
        /*0106*/ 	.short	0x0034
        /*0108*/ 	.byte	0x00, 0xf0, 0x11, 0x00


	//----- nvinfo : EIATTR_KPARAM_INFO
	.align		4
.L_18963:
        /*010c*/ 	.byte	0x04, 0x17
        /*010e*/ 	.short	(.L_18965 - .L_18964)
.L_18964:
        /*0110*/ 	.word	0x00000000
        /*0114*/ 	.short	0x0006
        /*0116*/ 	.short	0x0030
        /*0118*/ 	.byte	0x00, 0xf0, 0x11, 0x00


	//----- nvinfo : EIATTR_KPARAM_INFO
	.align		4
.L_18965:
        /*011c*/ 	.byte	0x04, 0x17
        /*011e*/ 	.short	(.L_18967 - .L_18966)
.L_18966:
        /*0120*/ 	.word	0x00000000
        /*0124*/ 	.short	0x0005
        /*0126*/ 	.short	0x0028
        /*0128*/ 	.byte	0x00, 0xf0, 0x21, 0x00


	//----- nvinfo : EIATTR_KPARAM_INFO
	.align		4
.L_18967:
        /*012c*/ 	.byte	0x04, 0x17
        /*012e*/ 	.short	(.L_18969 - .L_18968)
.L_18968:
        /*0130*/ 	.word	0x00000000
        /*0134*/ 	.short	0x0004
        /*0136*/ 	.short	0x0020
        /*0138*/ 	.byte	0x00, 0xf0, 0x21, 0x00


	//----- nvinfo : EIATTR_KPARAM_INFO
	.align		4
.L_18969:
        /*013c*/ 	.byte	0x04, 0x17
        /*013e*/ 	.short	(.L_18971 - .L_18970)
.L_18970:
        /*0140*/ 	.word	0x00000000
        /*0144*/ 	.short	0x0003
        /*0146*/ 	.short	0x0018
        /*0148*/ 	.byte	0x00, 0xf0, 0x21, 0x00


	//----- nvinfo : EIATTR_KPARAM_INFO
	.align		4
.L_18971:
        /*014c*/ 	.byte	0x04, 0x17
        /*014e*/ 	.short	(.L_18973 - .L_18972)
.L_18972:
        /*0150*/ 	.word	0x00000000
        /*0154*/ 	.short	0x0002
        /*0156*/ 	.short	0x0010
        /*0158*/ 	.byte	0x00, 0xf0, 0x21, 0x00


	//----- nvinfo : EIATTR_KPARAM_INFO
	.align		4
.L_18973:
        /*015c*/ 	.byte	0x04, 0x17
        /*015e*/ 	.short	(.L_18975 - .L_18974)
.L_18974:
        /*0160*/ 	.word	0x00000000
        /*0164*/ 	.short	0x0001
        /*0166*/ 	.short	0x0008
        /*0168*/ 	.byte	0x00, 0xf0, 0x21, 0x00


	//----- nvinfo : EIATTR_KPARAM_INFO
	.align		4
.L_18975:
        /*016c*/ 	.byte	0x04, 0x17
        /*016e*/ 	.short	(.L_18977 - .L_18976)
.L_18976:
        /*0170*/ 	.word	0x00000000
        /*0174*/ 	.short	0x0000
        /*0176*/ 	.short	0x0000
        /*0178*/ 	.byte	0x00, 0xf0, 0x21, 0x00


	//----- nvinfo : EIATTR_MAXREG_COUNT
	.align		4
.L_18977:
        /*017c*/ 	.byte	0x03, 0x1b
        /*017e*/ 	.short	0x00ff


	//----- nvinfo : EIATTR_NUM_BARRIERS
	.align		4
        /*0180*/ 	.byte	0x02, 0x4c
        /*0182*/ 	.byte	0x01
	.zero		1


	//----- nvinfo : EIATTR_EXTERNS
	.align		4
        /*0184*/ 	.byte	0x04, 0x0f
        /*0186*/ 	.short	(.L_18979 - .L_18978)


	//   ....[0]....
	.align		4
.L_18978:
        /*0188*/ 	.word	index@(__assertfail)


	//----- nvinfo : EIATTR_MERCURY_ISA_VERSION
	.align		4
.L_18979:
        /*018c*/ 	.byte	0x03, 0x5f
        /*018e*/ 	.short	0x0000


	//----- nvinfo : EIATTR_COOP_GROUP_MASK_REGIDS
	.align		4
        /*0190*/ 	.byte	0x04, 0x29
        /*0192*/ 	.short	(.L_18981 - .L_18980)


	//   ....[0]....
.L_18980:
        /*0194*/ 	.word	0xffffffff


	//   ....[1]....
        /*0198*/ 	.word	0xffffffff


	//   ....[2]....
        /*019c*/ 	.word	0xffffffff


	//   ....[3]....
        /*01a0*/ 	.word	0xffffffff


	//   ....[4]....
        /*01a4*/ 	.word	0xffffffff


	//   ....[5]....
        /*01a8*/ 	.word	0xffffffff


	//   ....[6]....
        /*01ac*/ 	.word	0xffffffff


	//   ....[7]....
        /*01b0*/ 	.word	0xffffffff


	//   ....[8]....
        /*01b4*/ 	.word	0xffffffff


	//   ....[9]....
        /*01b8*/ 	.word	0xffffffff


	//   ....[10]....
        /*01bc*/ 	.word	0xffffffff


	//   ....[11]....
        /*01c0*/ 	.word	0xffffffff


	//   ....[12]....
        /*01c4*/ 	.word	0xffffffff


	//   ....[13]....
        /*01c8*/ 	.word	0xffffffff


	//   ....[14]....
        /*01cc*/ 	.word	0xffffffff


	//   ....[15]....
        /*01d0*/ 	.word	0xffffffff


	//   ....[16]....
        /*01d4*/ 	.word	0xffffffff


	//   ....[17]....
        /*01d8*/ 	.word	0xffffffff


	//   ....[18]....
        /*01dc*/ 	.word	0xffffffff


	//   ....[19]....
        /*01e0*/ 	.word	0xffffffff


	//   ....[20]....
        /*01e4*/ 	.word	0xffffffff


	//   ....[21]....
        /*01e8*/ 	.word	0xffffffff


	//   ....[22]....
        /*01ec*/ 	.word	0xffffffff


	//----- nvinfo : EIATTR_COOP_GROUP_INSTR_OFFSETS
	.align		4
.L_18981:
        /*01f0*/ 	.byte	0x04, 0x28
        /*01f2*/ 	.short	(.L_18983 - .L_18982)


	//   ....[0]....
.L_18982:
        /*01f4*/ 	.word	0x00000b70


	//   ....[1]....
        /*01f8*/ 	.word	0x00000b90


	//   ....[2]....
        /*01fc*/ 	.word	0x00000bb0


	//   ....[3]....
        /*0200*/ 	.word	0x00000c60


	//   ....[4]....
        /*0204*/ 	.word	0x00000c80


	//   ....[5]....
        /*0208*/ 	.word	0x00000ca0


	//   ....[6]....
        /*020c*/ 	.word	0x00001ad0


	//   ....[7]....
        /*0210*/ 	.word	0x00001b30


	//   ....[8]....
        /*0214*/ 	.word	0x00001b60


	//   ....[9]....
        /*0218*/ 	.word	0x00001b80


	//   ....[10]....
        /*021c*/ 	.word	0x00001ba0


	//   ....[11]....
        /*0220*/ 	.word	0x00001bf0


	//   ....[12]....
        /*0224*/ 	.word	0x00001c10


	//   ....[13]....
        /*0228*/ 	.word	0x00001c30


	//   ....[14]....
        /*022c*/ 	.word	0x000033b0


	//   ....[15]....
        /*0230*/ 	.word	0x00003420


	//   ....[16]....
        /*0234*/ 	.word	0x00003480


	//   ....[17]....
        /*0238*/ 	.word	0x000034e0


	//   ....[18]....
        /*023c*/ 	.word	0x00003560


	//   ....[19]....
        /*0240*/ 	.word	0x000035e0


	//   ....[20]....
        /*0244*/ 	.word	0x00003650


	//   ....[21]....
        /*0248*/ 	.word	0x000036c0


	//   ....[22]....
        /*024c*/ 	.word	0x00003730


	//----- nvinfo : EIATTR_SYSCALL_OFFSETS
	.align		4
.L_18983:
        /*0250*/ 	.byte	0x04, 0x46
        /*0252*/ 	.short	(.L_18985 - .L_18984)


	//   ....[0]....
.L_18984:
        /*0254*/ 	.word	0x00003210


	//   ....[1]....
        /*0258*/ 	.word	0x00003340


	//----- nvinfo : EIATTR_EXIT_INSTR_OFFSETS
	.align		4
.L_18985:
        /*025c*/ 	.byte	0x04, 0x1c
        /*025e*/ 	.short	(.L_18987 - .L_18986)


	//   ....[0]....
.L_18986:
        /*0260*/ 	.word	0x00000090


	//   ....[1]....
        /*0264*/ 	.word	0x00002df0


	//   ....[2]....
        /*0268*/ 	.word	0x00002eb0


	//   ....[3]....
        /*026c*/ 	.word	0x000030e0


	//   ....[4]....
        /*0270*/ 	.word	0x00003350


	//----- nvinfo : EIATTR_CTAIDZ_USED
	.align		4
.L_18987:
        /*0274*/ 	.byte	0x01, 0x04
	.zero		2


	//----- nvinfo : EIATTR_CRS_STACK_SIZE
	.align		4
        /*0278*/ 	.byte	0x04, 0x1e
        /*027a*/ 	.short	(.L_18989 - .L_18988)
.L_18988:
        /*027c*/ 	.word	0x00000000
.L_18989:


//--------------------- .nv.info._ZN4vllm25paged_attention_v2_kernelIthLi64ELi16ELi128ELNS_18Fp8KVCacheDataTypeE1ELb1ELi512EEEvPfS2_PT_PKS3_PKT0_S9_ifPKiSB_iPKfiiiSD_SD_iiiii --------------------------
	.section	.nv.info._ZN4vllm25paged_attention_v2_kernelIthLi64ELi16ELi128ELNS_18Fp8KVCacheDataTypeE1ELb1ELi512EEEvPfS2_PT_PKS3_PKT0_S9_ifPKiSB_iPKfiiiSD_SD_iiiii,"",@"SHT_CUDA_INFO"
	.sectionflags	@""
	.align	4


	//----- nvinfo : EIATTR_CUDA_API_VERSION
	.align		4
        /*0000*/ 	.byte	0x04, 0x37
        /*0002*/ 	.short	(.L_18991 - .L_18990)
.L_18990:
        /*0004*/ 	.word	0x00000082


	//----- nvinfo : EIATTR_SW2861232_WAR
	.align		4
.L_18991:
        /*0008*/ 	.byte	0x01, 0x35
	.zero		2


	//----- nvinfo : EIATTR_PARAM_CBANK
	.align		4
        /*000c*/ 	.byte	0x04, 0x0a
        /*000e*/ 	.short	(.L_18993 - .L_18992)
	.align		4
.L_18992:
        /*0010*/ 	.word	index@(.nv.constant0._ZN4vllm25paged_attention_v2_kernelIthLi64ELi16ELi128ELNS_18Fp8KVCacheDataTypeE1ELb1ELi512EEEvPfS2_PT_PKS3_PKT0_S9_ifPKiSB_iPKfiiiSD_SD_iiiii)
        /*0014*/ 	.short	0x0160
        /*0016*/ 	.short	0x008c


	//----- nvinfo : EIATTR_CBANK_PARAM_SIZE
	.align		4
.L_18993:
        /*0018*/ 	.byte	0x03, 0x19
        /*001a*/ 	.short	0x008c


	//----- nvinfo : EIATTR_KPARAM_INFO
	.align		4
        /*001c*/ 	.byte	0x04, 0x17
        /*001e*/ 	.short	(.L_18995 - .L_18994)
.L_18994:
        /*0020*/ 	.word	0x00000000
        /*0024*/ 	.short	0x0015
        /*0026*/ 	.short	0x0088
        /*0028*/ 	.byte	0x00, 0xf0, 0x11, 0x00


	//----- nvinfo : EIATTR_KPARAM_INFO
	.align		4
.L_18995:
        /*002c*/ 	.byte	0x04, 0x17
        /*002e*/ 	.short	(.L_18997 - .L_18996)
.L_18996:
        /*0030*/ 	.word	0x00000000
        /*0034*/ 	.short	0x0014
        /*0036*/ 	.short	0x0084
        /*0038*/ 	.byte	0x00, 0xf0, 0x11, 0x00


	//----- nvinfo : EIATTR_KPARAM_INFO
	.align		4
.L_18997:
        /*003c*/ 	.byte	0x04, 0x17
        /*003e*/ 	.short	(.L_18999 - .L_18998)
.L_18998:
        /*0040*/ 	.word	0x00000000
        /*0044*/ 	.short	0x0013
        /*0046*/ 	.short	0x0080
        /*0048*/ 	.byte	0x00, 0xf0, 0x11, 0x00


	//----- nvinfo : EIATTR_KPARAM_INFO
	.align		4
.L_18999:
        /*004c*/ 	.byte	0x04, 0x17
        /*004e*/ 	.short	(.L_19001 - .L_19000)
.L_19000:
        /*0050*/ 	.word	0x00000000
        /*0054*/ 	.short	0x0012
        /*0056*/ 	.short	0x007c
        /*0058*/ 	.byte	0x00, 0xf0, 0x11, 0x00


	//----- nvinfo : EIATTR_KPARAM_INFO
	.align		4
.L_19001:
        /*005c*/ 	.byte	0x04, 0x17
        /*005e*/ 	.short	(.L_19003 - .L_19002)
.L_19002:
        /*0060*/ 	.word	0x00000000
        /*0064*/ 	.short	0x0011
        /*0066*/ 	.short	0x0078
        /*0068*/ 	.byte	0x00, 0xf0, 0x11, 0x00


	//----- nvinfo : EIATTR_KPARAM_INFO
	.align		4
.L_19003:
        /*006c*/ 	.byte	0x04, 0x17
        /*006e*/ 	.short	(.L_19005 - .L_19004)
.L_19004:
        /*0070*/ 	.word	0x00000000
        /*0074*/ 	.short	0x0010
        /*0076*/ 	.short	0x0070
        /*0078*/ 	.byte	0x00, 0xf0, 0x21, 0x00


	//----- nvinfo : EIATTR_KPARAM_INFO
	.align		4
.L_19005:
        /*007c*/ 	.byte	0x04, 0x17
        /*007e*/ 	.short	(.L_19007 - .L_19006)
.L_19006:
        /*0080*/ 	.word	0x00000000
        /*0084*/ 	.short	0x000f
        /*0086*/ 	.short	0x0068
        /*0088*/ 	.byte	0x00, 0xf0, 0x21, 0x00


	//----- nvinfo : EIATTR_KPARAM_INFO
	.align		4
.L_19007:
        /*008c*/ 	.byte	0x04, 0x17
        /*008e*/ 	.short	(.L_19009 - .L_19008)
.L_19008:
        /*0090*/ 	.word	0x00000000
        /*0094*/ 	.short	0x000e
        /*0096*/ 	.short	0x0060
        /*0098*/ 	.byte	0x00, 0xf0, 0x11, 0x00


	//----- nvinfo : EIATTR_KPARAM_INFO
	.align		4
.L_19009:
        /*009c*/ 	.byte	0x04, 0x17
        /*009e*/ 	.short	(.L_19011 - .L_19010)
.L_19010:
        /*00a0*/ 	.word	0x00000000
        /*00a4*/ 	.short	0x000d
        /*00a6*/ 	.short	0x005c
        /*00a8*/ 	.byte	0x00, 0xf0, 0x11, 0x00


	//----- nvinfo : EIATTR_KPARAM_INFO
	.align		4
.L_19011:
        /*00ac*/ 	.byte	0x04, 0x17
        /*00ae*/ 	.short	(.L_19013 - .L_19012)
.L_19012:
        /*00b0*/ 	.word	0x00000000
        /*00b4*/ 	.short	0x000c
        /*00b6*/ 	.short	0x0058
        /*00b8*/ 	.byte	0x00, 0xf0, 0x11, 0x00


	//----- nvinfo : EIATTR_KPARAM_INFO
	.align		4
.L_19013:
        /*00bc*/ 	.byte	0x04, 0x17
        /*00be*/ 	.short	(.L_19015 - .L_19014)
.L_19014:
        /*00c0*/ 	.word	0x00000000
        /*00c4*/ 	.short	0x000b
        /*00c6*/ 	.short	0x0050
        /*00c8*/ 	.byte	0x00, 0xf0, 0x21, 0x00


	//----- nvinfo : EIATTR_KPARAM_INFO
	.align		4
.L_19015:
        /*00cc*/ 	.byte	0x04, 0x17
        /*00ce*/ 	.short	(.L_19017 - .L_19016)
.L_19016:
        /*00d0*/ 	.word	0x00000000
        /*00d4*/ 	.short	0x000a
        /*00d6*/ 	.short	0x0048
        /*00d8*/ 	.byte	0x00, 0xf0, 0x11, 0x00


	//----- nvinfo : EIATTR_KPARAM_INFO
	.align		4
.L_19017:
        /*00dc*/ 	.byte	0x04, 0x17
        /*00de*/ 	.short	(.L_19019 - .L_19018)
.L_19018:
        /*00e0*/ 	.word	0x00000000
        /*00e4*/ 	.short	0x0009
        /*00e6*/ 	.short	0x0040
        /*00e8*/ 	.byte	0x00, 0xf0, 0x21, 0x00


	//----- nvinfo : EIATTR_KPARAM_INFO
	.align		4
.L_19019:
        /*00ec*/ 	.byte	0x04, 0x17
        /*00ee*/ 	.short	(.L_19021 - .L_19020)
.L_19020:
        /*00f0*/ 	.word	0x00000000
        /*00f4*/ 	.short	0x0008
        /*00f6*/ 	.short	0x0038
        /*00f8*/ 	.byte	0x00, 0xf0, 0x21, 0x00


	//----- nvinfo : EIATTR_KPARAM_INFO
	.align		4
.L_19021:
        /*00fc*/ 	.byte	0x04, 0x17
        /*00fe*/ 	.short	(.L_19023 - .L_19022)
.L_19022:
        /*0100*/ 	.word	0x00000000
        /*0104*/ 	.short	0x0007
        /*0106*/ 	.short	0x0034
        /*0108*/ 	.byte	0x00, 0xf0, 0x11, 0x00


	//----- nvinfo : EIATTR_KPARAM_INFO
	.align		4
.L_19023:
        /*010c*/ 	.byte	0x04, 0x17
        /*010e*/ 	.short	(.L_19025 - .L_19024)
.L_19024:
        /*0110*/ 	.word	0x00000000
        /*0114*/ 	.short	0x0006
        /*0116*/ 	.short	0x0030
        /*0118*/ 	.byte	0x00, 0xf0, 0x11, 0x00


	//----- nvinfo : EIATTR_KPARAM_INFO
	.align		4
.L_19025:
        /*011c*/ 	.byte	0x04, 0x17
        /*011e*/ 	.short	(.L_19027 - .L_19026)
.L_19026:
        /*0120*/ 	.word	0x00000000
        /*0124*/ 	.short	0x0005
        /*0126*/ 	.short	0x0028
        /*0128*/ 	.byte	0x00, 0xf0, 0x21, 0x00


	//----- nvinfo : EIATTR_KPARAM_INFO
	.align		4
.L_19027:
        /*012c*/ 	.byte	0x04, 0x17
        /*012e*/ 	.short	(.L_19029 - .L_19028)
.L_19028:
        /*0130*/ 	.word	0x00000000
        /*0134*/ 	.short	0x0004
        /*0136*/ 	.short	0x0020
        /*0138*/ 	.byte	0x00, 0xf0, 0x21, 0x00


	//----- nvinfo : EIATTR_KPARAM_INFO
	.align		4
.L_19029:
        /*013c*/ 	.byte	0x04, 0x17
        /*013e*/ 	.short	(.L_19031 - .L_19030)
.L_19030:
        /*0140*/ 	.word	0x00000000
        /*0144*/ 	.short	0x0003
        /*0146*/ 	.short	0x0018
        /*0148*/ 	.byte	0x00, 0xf0, 0x21, 0x00


	//----- nvinfo : EIATTR_KPARAM_INFO
	.align		4
.L_19031:
        /*014c*/ 	.byte	0x04, 0x17
        /*014e*/ 	.short	(.L_19033 - .L_19032)
.L_19032:
        /*0150*/ 	.word	0x00000000
        /*0154*/ 	.short	0x0002
        /*0156*/ 	.short	0x0010
        /*0158*/ 	.byte	0x00, 0xf0, 0x21, 0x00


	//----- nvinfo : EIATTR_KPARAM_INFO
	.align		4
.L_19033:
        /*015c*/ 	.byte	0x04, 0x17
        /*015e*/ 	.short	(.L_19035 - .L_19034)
.L_19034:
        /*0160*/ 	.word	0x00000000
        /*0164*/ 	.short	0x0001
        /*0166*/ 	.short	0x0008
        /*0168*/ 	.byte	0x00, 0xf0, 0x21, 0x00


	//----- nvinfo : EIATTR_KPARAM_INFO
	.align		4
.L_19035:
        /*016c*/ 	.byte	0x04, 0x17
        /*016e*/ 	.short	(.L_19037 - .L_19036)
.L_19036:
        /*0170*/ 	.word	0x00000000
        /*0174*/ 	.short	0x0000
        /*0176*/ 	.short	0x0000
        /*0178*/ 	.byte	0x00, 0xf0, 0x21, 0x00


	//----- nvinfo : EIATTR_MAXREG_COUNT
	.align		4
.L_19037:
        /*017c*/ 	.byte	0x03, 0x1b
        /*017e*/ 	.short	0x00ff


	//----- nvinfo : EIATTR_NUM_BARRIERS
	.align		4
        /*0180*/ 	.byte	0x02, 0x4c
        /*0182*/ 	.byte	0x01
	.zero		1


	//----- nvinfo : EIATTR_EXTERNS
	.align		4
        /*0184*/ 	.byte	0x04, 0x0f
        /*0186*/ 	.short	(.L_19039 - .L_19038)


	//   ....[0]....
	.align		4
.L_19038:
        /*0188*/ 	.word	index@(__assertfail)


	//----- nvinfo : EIATTR_MERCURY_ISA_VERSION
	.align		4
.L_19039:
        /*018c*/ 	.byte	0x03, 0x5f
        /*018e*/ 	.short	0x0000


	//----- nvinfo : EIATTR_COOP_GROUP_MASK_REGIDS
	.align		4
        /*0190*/ 	.byte	0x04, 0x29
        /*0192*/ 	.short	(.L_19041 - .L_19040)


	//   ....[0]....
.L_19040:
        /*0194*/ 	.word	0xffffffff


	//   ....[1]....
        /*0198*/ 	.word	0xffffffff


	//   ....[2]....
        /*019c*/ 	.word	0xffffffff


	//   ....[3]....
        /*01a0*/ 	.word	0xffffffff


	//   ....[4]....
        /*01a4*/ 	.word	0xffffffff


	//   ....[5]....
        /*01a8*/ 	.word	0xffffffff


	//   ....[6]....
        /*01ac*/ 	.word	0xffffffff


	//   ....[7]....
        /*01b0*/ 	.word	0xffffffff


	//   ....[8]....
        /*01b4*/ 	.word	0xffffffff


	//   ....[9]....
        /*01b8*/ 	.word	0xffffffff


	//   ....[10]....
        /*01bc*/ 	.word	0xffffffff


	//   ....[11]....
        /*01c0*/ 	.word	0xffffffff


	//   ....[12]....
        /*01c4*/ 	.word	0xffffffff


	//   ....[13]....
        /*01c8*/ 	.word	0xffffffff


	//   ....[14]....
        /*01cc*/ 	.word	0xffffffff


	//   ....[15]....
        /*01d0*/ 	.word	0xffffffff


	//   ....[16]....
        /*01d4*/ 	.word	0xffffffff


	//   ....[17]....
        /*01d8*/ 	.word	0xffffffff


	//   ....[18]....
        /*01dc*/ 	.word	0xffffffff


	//   ....[19]....
        /*01e0*/ 	.word	0xffffffff


	//   ....[20]....
        /*01e4*/ 	.word	0xffffffff


	//   ....[21]....
        /*01e8*/ 	.word	0xffffffff


	//----- nvinfo : EIATTR_COOP_GROUP_INSTR_OFFSETS
	.align		4
.L_19041:
        /*01ec*/ 	.byte	0x04, 0x28
        /*01ee*/ 	.short	(.L_19043 - .L_19042)


	//   ....[0]....
.L_19042:
        /*01f0*/ 	.word	0x00000b70


	//   ....[1]....
        /*01f4*/ 	.word	0x00000b90


	//   ....[2]....
        /*01f8*/ 	.word	0x00000bb0


	//   ....[3]....
        /*01fc*/ 	.word	0x00000c60


	//   ....[4]....
        /*0200*/ 	.word	0x00000c80


	//   ....[5]....
        /*0204*/ 	.word	0x00000ca0


	//   ....[6]....
        /*0208*/ 	.word	0x00001ad0


	//   ....[7]....
        /*020c*/ 	.word	0x00001b30


	//   ....[8]....
        /*0210*/ 	.word	0x00001b60


	//   ....[9]....
        /*0214*/ 	.word	0x00001b80


	//   ....[10]....
        /*0218*/ 	.word	0x00001ba0


	//   ....[11]....
        /*021c*/ 	.word	0x00001bf0


	//   ....[12]....
        /*0220*/ 	.word	0x00001c10


	//   ....[13]....
        /*0224*/ 	.word	0x00001c30


	//   ....[14]....
        /*0228*/ 	.word	0x000032a0


	//   ....[15]....
        /*022c*/ 	.word	0x00003310


	//   ....[16]....
        /*0230*/ 	.word	0x00003370


	//   ....[17]....
        /*0234*/ 	.word	0x000033d0


	//   ....[18]....
        /*0238*/ 	.word	0x00003450


	//   ....[19]....
        /*023c*/ 	.word	0x000034d0


	//   ....[20]....
        /*0240*/ 	.word	0x00003540


	//   ....[21]....
        /*0244*/ 	.word	0x000035b0


	//----- nvinfo : EIATTR_SYSCALL_OFFSETS
	.align		4
.L_19043:
        /*0248*/ 	.byte	0x04, 0x46
        /*024a*/ 	.short	(.L_19045 - .L_19044)


	//   ....[0]....
.L_19044:
        /*024c*/ 	.word	0x00003100


	//   ....[1]....
        /*0250*/ 	.word	0x00003230


	//----- nvinfo : EIATTR_EXIT_INSTR_OFFSETS
	.align		4
.L_19045:
        /*0254*/ 	.byte	0x04, 0x1c
        /*0256*/ 	.short	(.L_19047 - .L_19046)


	//   ....[0]....
.L_19046:
        /*0258*/ 	.word	0x00000090


	//   ....[1]....
        /*025c*/ 	.word	0x00002d50


	//   ....[2]....
        /*0260*/ 	.word	0x00002e00


	//   ....[3]....
        /*0264*/ 	.word	0x00002fd0


	//   ....[4]....
        /*0268*/ 	.word	0x00003240


	//----- nvinfo : EIATTR_CTAIDZ_USED
	.align		4
.L_19047:
        /*026c*/ 	.byte	0x01, 0x04
	.zero		2


	//----- nvinfo : EIATTR_CRS_STACK_SIZE
	.align		4
        /*0270*/ 	.byte	0x04, 0x1e
        /*0272*/ 	.short	(.L_19049 - .L_19048)
.L_19048:
        /*0274*/ 	.word	0x00000000
.L_19049:


//--------------------- .nv.info._ZN4vllm25paged_attention_v2_kernelIthLi32ELi16ELi128ELNS_18Fp8KVCacheDataTypeE1ELb1ELi512EEEvPfS2_PT_PKS3_PKT0_S9_ifPKiSB_iPKfiiiSD_SD_iiiii --------------------------
	.section	.nv.info._ZN4vllm25paged_attention_v2_kernelIthLi32ELi16ELi128ELNS_18Fp8KVCacheDataTypeE1ELb1ELi512EEEvPfS2_PT_PKS3_PKT0_S9_ifPKiSB_iPKfiiiSD_SD_iiiii,"",@"SHT_CUDA_INFO"
	.sectionflags	@""
	.align	4


	//----- nvinfo : EIATTR_CUDA_API_VERSION
	.align		4
        /*0000*/ 	.byte	0x04, 0x37
        /*0002*/ 	.short	(.L_19051 - .L_19050)
.L_19050:
        /*0004*/ 	.word	0x00000082


	//----- nvinfo : EIATTR_SW2861232_WAR
	.align		4
.L_19051:
        /*0008*/ 	.byte	0x01, 0x35
	.zero		2


	//----- nvinfo : EIATTR_PARAM_CBANK
	.align		4
        /*000c*/ 	.byte	0x04, 0x0a
        /*000e*/ 	.short	(.L_19053 - .L_19052)
	.align		4
.L_19052:
        /*0010*/ 	.word	index@(.nv.constant0._ZN4vllm25paged_attention_v2_kernelIthLi32ELi16ELi128ELNS_18Fp8KVCacheDataTypeE1ELb1ELi512EEEvPfS2_PT_PKS3_PKT0_S9_ifPKiSB_iPKfiiiSD_SD_iiiii)
        /*0014*/ 	.short	0x0160
        /*0016*/ 	.short	0x008c


	//----- nvinfo : EIATTR_CBANK_PARAM_SIZE
	.align		4
.L_19053:
        /*0018*/ 	.byte	0x03, 0x19
        /*001a*/ 	.short	0x008c


	//----- nvinfo : EIATTR_KPARAM_INFO
	.align		4
        /*001c*/ 	.byte	0x04, 0x17
        /*001e*/ 	.short	(.L_19055 - .L_19054)
.L_19054:
        /*0020*/ 	.word	0x00000000
        /*0024*/ 	.short	0x0015
        /*0026*/ 	.short	0x0088
        /*0028*/ 	.byte	0x00, 0xf0, 0x11, 0x00


	//----- nvinfo : EIATTR_KPARAM_INFO
	.align		4
.L_19055:
        /*002c*/ 	.byte	0x04, 0x17
        /*002e*/ 	.short	(.L_19057 - .L_19056)
.L_19056:
        /*0030*/ 	.word	0x00000000
        /*0034*/ 	.short	0x0014
        /*0036*/ 	.short	0x0084
        /*0038*/ 	.byte	0x00, 0xf0, 0x11, 0x00


	//----- nvinfo : EIATTR_KPARAM_INFO
	.align		4
.L_19057:
        /*003c*/ 	.byte	0x04, 0x17
        /*003e*/ 	.short	(.L_19059 - .L_19058)
.L_19058:
        /*0040*/ 	.word	0x00000000
        /*0044*/ 	.short	0x0013
        /*0046*/ 	.short	0x0080
        /*0048*/ 	.byte	0x00, 0xf0, 0x11, 0x00


	//----- nvinfo : EIATTR_KPARAM_INFO
	.align		4
.L_19059:
        /*004c*/ 	.byte	0x04, 0x17
        /*004e*/ 	.short	(.L_19061 - .L_19060)
.L_19060:
        /*0050*/ 	.word	0x00000000
        /*0054*/ 	.short	0x0012
        /*0056*/ 	.short	0x007c
        /*0058*/ 	.byte	0x00, 0xf0, 0x11, 0x00


	//----- nvinfo : EIATTR_KPARAM_INFO
	.align		4
.L_19061:
        /*005c*/ 	.byte	0x04, 0x17
        /*005e*/ 	.short	(.L_19063 - .L_19062)
.L_19062:
        /*0060*/ 	.word	0x00000000
        /*0064*/ 	.short	0x0011
        /*0066*/ 	.short	0x0078
        /*0068*/ 	.byte	0x00, 0xf0, 0x11, 0x00


	//----- nvinfo : EIATTR_KPARAM_INFO
	.align		4
.L_19063:
        /*006c*/ 	.byte	0x04, 0x17
        /*006e*/ 	.short	(.L_19065 - .L_19064)
.L_19064:
        /*0070*/ 	.word	0x00000000
        /*0074*/ 	.short	0x0010
        /*0076*/ 	.short	0x0070
        /*0078*/ 	.byte	0x00, 0xf0, 0x21, 0x00


	//----- nvinfo : EIATTR_KPARAM_INFO
	.align		4
.L_19065:
        /*007c*/ 	.byte	0x04, 0x17
        /*007e*/ 	.short	(.L_19067 - .L_19066)
.L_19066:
        /*0080*/ 	.word	0x00000000
        /*0084*/ 	.short	0x000f
        /*0086*/ 	.short	0x0068
        /*0088*/ 	.byte	0x00, 0xf0, 0x21, 0x00


	//----- nvinfo : EIATTR_KPARAM_INFO
	.align		4
.L_19067:
        /*008c*/ 	.byte	0x04, 0x17
        /*008e*/ 	.short	(.L_19069 - .L_19068)
.L_19068:
        /*0090*/ 	.word	0x00000000
        /*0094*/ 	.short	0x000e
        /*0096*/ 	.short	0x0060
        /*0098*/ 	.byte	0x00, 0xf0, 0x11, 0x00


	//----- nvinfo : EIATTR_KPARAM_INFO
	.align		4
.L_19069:
        /*009c*/ 	.byte	0x04, 0x17
        /*009e*/ 	.short	(.L_19071 - .L_19070)
.L_19070:
        /*00a0*/ 	.word	0x00000000
        /*00a4*/ 	.short	0x000d
        /*00a6*/ 	.short	0x005c
        /*00a8*/ 	.byte	0x00, 0xf0, 0x11, 0x00


	//----- nvinfo : EIATTR_KPARAM_INFO
	.align		4
.L_19071:
        /*00ac*/ 	.byte	0x04, 0x17
        /*00ae*/ 	.short	(.L_19073 - .L_19072)
.L_19072:
        /*00b0*/ 	.word	0x00000000
        /*00b4*/ 	.short	0x000c
        /*00b6*/ 	.short	0x0058
        /*00b8*/ 	.byte	0x00, 0xf0, 0x11, 0x00


	//----- nvinfo : EIATTR_KPARAM_INFO
	.align		4
.L_19073:
        /*00bc*/ 	.byte	0x04, 0x17
        /*00be*/ 	.short	(.L_19075 - .L_19074)
.L_19074:
        /*00c0*/ 	.word	0x00000000
        /*00c4*/ 	.short	0x000b
        /*00c6*/ 	.short	0x0050
        /*00c8*/ 	.byte	0x00, 0xf0, 0x21, 0x00


	//----- nvinfo : EIATTR_KPARAM_INFO
	.align		4
.L_19075:
        /*00cc*/ 	.byte	0x04, 0x17
        /*00ce*/ 	.short	(.L_19077 - .L_19076)
.L_19076:
        /*00d0*/ 	.word	0x00000000
        /*00d4*/ 	.short	0x000a
        /*00d6*/ 	.short	0x0048
        /*00d8*/ 	.byte	0x00, 0xf0, 0x11, 0x00


	//----- nvinfo : EIATTR_KPARAM_INFO
	.align		4
.L_19077:
        /*00dc*/ 	.byte	0x04, 0x17
        /*00de*/ 	.short	(.L_19079 - .L_19078)
.L_19078:
        /*00e0*/ 	.word	0x00000000
        /*00e4*/ 	.short	0x0009
        /*00e6*/ 	.short	0x0040
        /*00e8*/ 	.byte	0x00, 0xf0, 0x21, 0x00


	//----- nvinfo : EIATTR_KPARAM_INFO
	.align		4
.L_19079:
        /*00ec*/ 	.byte	0x04, 0x17
        /*00ee*/ 	.short	(.L_19081 - .L_19080)
.L_19080:
        /*00f0*/ 	.word	0x00000000
        /*00f4*/ 	.short	0x0008
        /*00f6*/ 	.short	0x0038
        /*00f8*/ 	.byte	0x00, 0xf0, 0x21, 0x00


	//----- nvinfo : EIATTR_KPARAM_INFO
	.align		4
.L_19081:
        /*00fc*/ 	.byte	0x04, 0x17
        /*00fe*/ 	.short	(.L_19083 - .L_19082)
.L_19082:
        /*0100*/ 	.word	0x00000000
        /*0104*/ 	.short	0x0007
        /*0106*/ 	.short	0x0034
        /*0108*/ 	.byte	0x00, 0xf0, 0x11, 0x00


	//----- nvinfo : EIATTR_KPARAM_INFO
	.align		4
.L_19083:
        /*010c*/ 	.byte	0x04, 0x17
        /*010e*/ 	.short	(.L_19085 - .L_19084)
.L_19084:
        /*0110*/ 	.word	0x00000000
        /*0114*/ 	.short	0x0006
        /*0116*/ 	.short	0x0030
        /*0118*/ 	.byte	0x00, 0xf0, 0x11, 0x00


	//----- nvinfo : EIATTR_KPARAM_INFO
	.align		4
.L_19085:
        /*011c*/ 	.byte	0x04, 0x17
        /*011e*/ 	.short	(.L_19087 - .L_19086)
.L_19086:
        /*0120*/ 	.word	0x00000000
        /*0124*/ 	.short	0x0005
        /*0126*/ 	.short	0x0028
        /*0128*/ 	.byte	0x00, 0xf0, 0x21, 0x00


	//----- nvinfo : EIATTR_KPARAM_INFO
	.align		4
.L_19087:
        /*012c*/ 	.byte	0x04, 0x17
        /*012e*/ 	.short	(.L_19089 - .L_19088)
.L_19088:
        /*0130*/ 	.word	0x00000000
        /*0134*/ 	.short	0x0004
        /*0136*/ 	.short	0x0020
        /*0138*/ 	.byte	0x00, 0xf0, 0x21, 0x00


	//----- nvinfo : EIATTR_KPARAM_INFO
	.align		4
.L_19089:
        /*013c*/ 	.byte	0x04, 0x17
        /*013e*/ 	.short	(.L_19091 - .L_19090)
.L_19090:
        /*0140*/ 	.word	0x00000000
        /*0144*/ 	.short	0x0003
        /*0146*/ 	.short	0x0018
        /*0148*/ 	.byte	0x00, 0xf0, 0x21, 0x00


	//----- nvinfo : EIATTR_KPARAM_INFO
	.align		4
.L_19091:
        /*014c*/ 	.byte	0x04, 0x17
        /*014e*/ 	.short	(.L_19093 - .L_19092)
.L_19092:
        /*0150*/ 	.word	0x00000000
        /*0154*/ 	.short	0x0002
        /*0156*/ 	.short	0x0010
        /*0158*/ 	.byte	0x00, 0xf0, 0x21, 0x00


	//----- nvinfo : EIATTR_KPARAM_INFO
	.align		4
.L_19093:
        /*015c*/ 	.byte	0x04, 0x17
        /*015e*/ 	.short	(.L_19095 - .L_19094)
.L_19094:
        /*0160*/ 	.word	0x00000000
        /*0164*/ 	.short	0x0001
        /*0166*/ 	.short	0x0008
        /*0168*/ 	.byte	0x00, 0xf0, 0x21, 0x00


	//----- nvinfo : EIATTR_KPARAM_INFO
	.align		4
.L_19095:
        /*016c*/ 	.byte	0x04, 0x17
        /*016e*/ 	.short	(.L_19097 - .L_19096)
.L_19096:
        /*0170*/ 	.word	0x00000000
        /*0174*/ 	.short	0x0000
        /*0176*/ 	.short	0x0000
        /*0178*/ 	.byte	0x00, 0xf0, 0x21, 0x00


	//----- nvinfo : EIATTR_MAXREG_COUNT
	.align		4
.L_19097:
        /*017c*/ 	.byte	0x03, 0x1b
        /*017e*/ 	.short	0x00ff


	//----- nvinfo : EIATTR_NUM_BARRIERS
	.align		4
        /*0180*/ 	.byte	0x02, 0x4c
        /*0182*/ 	.byte	0x01
	.zero		1


	//----- nvinfo : EIATTR_EXTERNS
	.align		4
        /*0184*/ 	.byte	0x04, 0x0f
        /*0186*/ 	.short	(.L_19099 - .L_19098)


	//   ....[0]....
	.align		4
.L_19098:
        /*0188*/ 	.word	index@(__assertfail)


	//----- nvinfo : EIATTR_MERCURY_ISA_VERSION
	.align		4
.L_19099:
        /*018c*/ 	.byte	0x03, 0x5f
        /*018e*/ 	.short	0x0000


	//----- nvinfo : EIATTR_COOP_GROUP_MASK_REGIDS
	.align		4
        /*0190*/ 	.byte	0x04, 0x29
        /*0192*/ 	.short	(.L_19101 - .L_19100)


	//   ....[0]....
.L_19100:
        /*0194*/ 	.word	0xffffffff


	//   ....[1]....
        /*0198*/ 	.word	0xffffffff


	//   ....[2]....
        /*019c*/ 	.word	0xffffffff


	//   ....[3]....
        /*01a0*/ 	.word	0xffffffff


	//   ....[4]....
        /*01a4*/ 	.word	0xffffffff


	//   ....[5]....
        /*01a8*/ 	.word	0xffffffff


	//   ....[6]....
        /*01ac*/ 	.word	0xffffffff


	//   ....[7]....
        /*01b0*/ 	.word	0xffffffff


	//   ....[8]....
        /*01b4*/ 	.word	0xffffffff


	//   ....[9]....
        /*01b8*/ 	.word	0xffffffff


	//   ....[10]....
        /*01bc*/ 	.word	0xffffffff


	//   ....[11]....
        /*01c0*/ 	.word	0xffffffff


	//   ....[12]....
        /*01c4*/ 	.word	0xffffffff


	//   ....[13]....
        /*01c8*/ 	.word	0xffffffff


	//   ....[14]....
        /*01cc*/ 	.word	0xffffffff


	//   ....[15]....
        /*01d0*/ 	.word	0xffffffff


	//   ....[16]....
        /*01d4*/ 	.word	0xffffffff


	//   ....[17]....
        /*01d8*/ 	.word	0xffffffff


	//   ....[18]....
        /*01dc*/ 	.word	0xffffffff


	//   ....[19]....
        /*01e0*/ 	.word	0xffffffff


	//----- nvinfo : EIATTR_COOP_GROUP_INSTR_OFFSETS
	.align		4
.L_19101:
        /*01e4*/ 	.byte	0x04, 0x28
        /*01e6*/ 	.short	(.L_19103 - .L_19102)


	//   ....[0]....
.L_19102:
        /*01e8*/ 	.word	0x00000b90


	//   ....[1]....
        /*01ec*/ 	.word	0x00000bb0


	//   ....[2]....
        /*01f0*/ 	.word	0x00000bd0


	//   ....[3]....
        /*01f4*/ 	.word	0x00000c80


	//   ....[4]....
        /*01f8*/ 	.word	0x00000ca0


	//   ....[5]....
        /*01fc*/ 	.word	0x00000cc0


	//   ....[6]....
        /*0200*/ 	.word	0x00001ae0


	//   ....[7]....
        /*0204*/ 	.word	0x00001b40


	//   ....[8]....
        /*0208*/ 	.word	0x00001b70


	//   ....[9]....
        /*020c*/ 	.word	0x00001b90


	//   ....[10]....
        /*0210*/ 	.word	0x00001bb0


	//   ....[11]....
        /*0214*/ 	.word	0x00001c00


	//   ....[12]....
        /*0218*/ 	.word	0x00001c20


	//   ....[13]....
        /*021c*/ 	.word	0x00001c40


	//   ....[14]....
        /*0220*/ 	.word	0x00003100


	//   ....[15]....
        /*0224*/ 	.word	0x00003160


	//   ....[16]....
        /*0228*/ 	.word	0x000031c0


	//   ....[17]....
        /*022c*/ 	.word	0x00003220


	//   ....[18]....
        /*0230*/ 	.word	0x000032a0


	//   ....[19]....
        /*0234*/ 	.word	0x00003320


	//----- nvinfo : EIATTR_SYSCALL_OFFSETS
	.align		4
.L_19103:
        /*0238*/ 	.byte	0x04, 0x46
        /*023a*/ 	.short	(.L_19105 - .L_19104)


	//   ....[0]....
.L_19104:
        /*023c*/ 	.word	0x00002f60


	//   ....[1]....
        /*0240*/ 	.word	0x00003090


	//----- nvinfo : EIATTR_EXIT_INSTR_OFFSETS
	.align		4
.L_19105:
        /*0244*/ 	.byte	0x04, 0x1c
        /*0246*/ 	.short	(.L_19107 - .L_19106)


	//   ....[0]....
.L_19106:
        /*0248*/ 	.word	0x00000090


	//   ....[1]....
        /*024c*/ 	.word	0x00002ca0


	//   ....[2]....
        /*0250*/ 	.word	0x00002d50


	//   ....[3]....
        /*0254*/ 	.word	0x00002e30


	//   ....[4]....
        /*0258*/ 	.word	0x000030a0


	//----- nvinfo : EIATTR_CTAIDZ_USED
	.align		4
.L_19107:
        /*025c*/ 	.byte	0x01, 0x04
	.zero		2


	//----- nvinfo : EIATTR_CRS_STACK_SIZE
	.align		4
        /*0260*/ 	.byte	0x04, 0x1e
        /*0262*/ 	.short	(.L_19109 - .L_19108)
.L_19108:
        /*0264*/ 	.word	0x00000000
.L_19109:


//--------------------- .nv.info._ZN4vllm25paged_attention_v2_kernelIthLi256ELi8ELi128ELNS_18Fp8KVCacheDataTypeE1ELb0ELi512EEEvPfS2_PT_PKS3_PKT0_S9_ifPKiSB_iPKfiiiSD_SD_iiiii --------------------------
	.section	.nv.info._ZN4vllm25paged_attention_v2_kernelIthLi256ELi8ELi128ELNS_18Fp8KVCacheDataTypeE1ELb0ELi512EEEvPfS2_PT_PKS3_PKT0_S9_ifPKiSB_iPKfiiiSD_SD_iiiii,"",@"SHT_CUDA_INFO"
	.sectionflags	@""
	.align	4


	//----- nvinfo : EIATTR_CUDA_API_VERSION
	.align		4
        /*0000*/ 	.byte	0x04, 0x37
        /*0002*/ 	.short	(.L_19111 - .L_19110)
.L_19110:
        /*0004*/ 	.word	0x00000082


	//----- nvinfo : EIATTR_SW2861232_WAR
	.align		4
.L_19111:
        /*0008*/ 	.byte	0x01, 0x35
	.zero		2


	//----- nvinfo : EIATTR_PARAM_CBANK
	.align		4
        /*000c*/ 	.byte	0x04, 0x0a
        /*000e*/ 	.short	(.L_19113 - .L_19112)
	.align		4
.L_19112:
        /*0010*/ 	.word	index@(.nv.constant0._ZN4vllm25paged_attention_v2_kernelIthLi256ELi8ELi128ELNS_18Fp8KVCacheDataTypeE1ELb0ELi512EEEvPfS2_PT_PKS3_PKT0_S9_ifPKiSB_iPKfiiiSD_SD_iiiii)
        /*0014*/ 	.short	0x0160
        /*0016*/ 	.short	0x008c


	//----- nvinfo : EIATTR_CBANK_PARAM_SIZE
	.align		4
.L_19113:
        /*0018*/ 	.byte	0x03, 0x19
        /*001a*/ 	.short	0x008c


	//----- nvinfo : EIATTR_KPARAM_INFO
	.align		4
        /*001c*/ 	.byte	0x04, 0x17
        /*001e*/ 	.short	(.L_19115 - .L_19114)
.L_19114:
        /*0020*/ 	.word	0x00000000
        /*0024*/ 	.short	0x0015
        /*0026*/ 	.short	0x0088
        /*0028*/ 	.byte	0x00, 0xf0, 0x11, 0x00


	//----- nvinfo : EIATTR_KPARAM_INFO
	.align		4
.L_19115:
        /*002c*/ 	.byte	0x04, 0x17
        /*002e*/ 	.short	(.L_19117 - .L_19116)
.L_19116:
        /*0030*/ 	.word	0x00000000
        /*0034*/ 	.short	0x0014
        /*0036*/ 	.short	0x0084
        /*0038*/ 	.byte	0x00, 0xf0, 0x11, 0x00


	//----- nvinfo : EIATTR_KPARAM_INFO
	.align		4
.L_19117:
        /*003c*/ 	.byte	0x04, 0x17
        /*003e*/ 	.short	(.L_19119 - .L_19118)
.L_19118:
        /*0040*/ 	.word	0x00000000
        /*0044*/ 	.short	0x0013
        /*0046*/ 	.short	0x0080
        /*0048*/ 	.byte	0x00, 0xf0, 0x11, 0x00


	//----- nvinfo : EIATTR_KPARAM_INFO
	.align		4
.L_19119:
        /*004c*/ 	.byte	0x04, 0x17
        /*004e*/ 	.short	(.L_19121 - .L_19120)
.L_19120:
        /*0050*/ 	.word	0x00000000
        /*0054*/ 	.short	0x0012
        /*0056*/ 	.short	0x007c
        /*0058*/ 	.byte	0x00, 0xf0, 0x11, 0x00


	//----- nvinfo : EIATTR_KPARAM_INFO
	.align		4
.L_19121:
        /*005c*/ 	.byte	0x04, 0x17
        /*005e*/ 	.short	(.L_19123 - .L_19122)
.L_19122:
        /*0060*/ 	.word	0x00000000
        /*0064*/ 	.short	0x0011
        /*0066*/ 	.short	0x0078
        /*0068*/ 	.byte	0x00, 0xf0, 0x11, 0x00


	//----- nvinfo : EIATTR_KPARAM_INFO
	.align		4
.L_19123:
        /*006c*/ 	.byte	0x04, 0x17
        /*006e*/ 	.short	(.L_19125 - .L_19124)
.L_19124:
        /*0070*/ 	.word	0x00000000
        /*0074*/ 	.short	0x0010
        /*0076*/ 	.short	0x0070
        /*0078*/ 	.byte	0x00, 0xf0, 0x21, 0x00


	//----- nvinfo : EIATTR_KPARAM_INFO
	.align		4
.L_19125:
        /*007c*/ 	.byte	0x04, 0x17
        /*007e*/ 	.short	(.L_19127 - .L_19126)
.L_19126:
        /*0080*/ 	.word	0x00000000
        /*0084*/ 	.short	0x000f
        /*0086*/ 	.short	0x0068
        /*0088*/ 	.byte	0x00, 0xf0, 0x21, 0x00


	//----- nvinfo : EIATTR_KPARAM_INFO
	.align		4
.L_19127:
        /*008c*/ 	.byte	0x04, 0x17
        /*008e*/ 	.short	(.L_19129 - .L_19128)
.L_19128:
        /*0090*/ 	.word	0x00000000
        /*0094*/ 	.short	0x000e
        /*0096*/ 	.short	0x0060
        /*0098*/ 	.byte	0x00, 0xf0, 0x11, 0x00


	//----- nvinfo : EIATTR_KPARAM_INFO
	.align		4
.L_19129:
        /*009c*/ 	.byte	0x04, 0x17
        /*009e*/ 	.short	(.L_19131 - .L_19130)
.L_19130:
        /*00a0*/ 	.word	0x00000000
        /*00a4*/ 	.short	0x000d
        /*00a6*/ 	.short	0x005c
        /*00a8*/ 	.byte	0x00, 0xf0, 0x11, 0x00


	//----- nvinfo : EIATTR_KPARAM_INFO
	.align		4
.L_19131:
        /*00ac*/ 	.byte	0x04, 0x17
        /*00ae*/ 	.short	(.L_19133 - .L_19132)
.L_19132:
        /*00b0*/ 	.word	0x00000000
        /*00b4*/ 	.short	0x000c
        /*00b6*/ 	.short	0x0058
        /*00b8*/ 	.byte	0x00, 0xf0, 0x11, 0x00


	//----- nvinfo : EIATTR_KPARAM_INFO
	.align		4
.L_19133:
        /*00bc*/ 	.byte	0x04, 0x17
        /*00be*/ 	.short	(.L_19135 - .L_19134)
.L_19134:
        /*00c0*/ 	.word	0x00000000
        /*00c4*/ 	.short	0x000b
        /*00c6*/ 	.short	0x0050
        /*00c8*/ 	.byte	0x00, 0xf0, 0x21, 0x00


	//----- nvinfo : EIATTR_KPARAM_INFO
	.align		4
.L_19135:
        /*00cc*/ 	.byte	0x04, 0x17
        /*00ce*/ 	.short	(.L_19137 - .L_19136)
.L_19136:
        /*00d0*/ 	.word	0x00000000
        /*00d4*/ 	.short	0x000a
        /*00d6*/ 	.short	0x0048
        /*00d8*/ 	.byte	0x00, 0xf0, 0x11, 0x00


	//----- nvinfo : EIATTR_KPARAM_INFO
	.align		4
.L_19137:
        /*00dc*/ 	.byte	0x04, 0x17
        /*00de*/ 	.short	(.L_19139 - .L_19138)
.L_19138:
        /*00e0*/ 	.word	0x00000000
        /*00e4*/ 	.short	0x0009
        /*00e6*/ 	.short	0x0040
        /*00e8*/ 	.byte	0x00, 0xf0, 0x21, 0x00


	//----- nvinfo : EIATTR_KPARAM_INFO
	.align		4
.L_19139:
        /*00ec*/ 	.byte	0x04, 0x17
        /*00ee*/ 	.short	(.L_19141 - .L_19140)
.L_19140:
        /*00f0*/ 	.word	0x00000000
        /*00f4*/ 	.short	0x0008
        /*00f6*/ 	.short	0x0038
        /*00f8*/ 	.byte	0x00, 0xf0, 0x21, 0x00


	//----- nvinfo : EIATTR_KPARAM_INFO
	.align		4
.L_19141:
        /*00fc*/ 	.byte	0x04, 0x17
        /*00fe*/ 	.short	(.L_19143 - .L_19142)
.L_19142:
        /*0100*/ 	.word	0x00000000
        /*0104*/ 	.short	0x0007
        /*0106*/ 	.short	0x0034
        /*0108*/ 	.byte	0x00, 0xf0, 0x11, 0x00


	//----- nvinfo : EIATTR_KPARAM_INFO
	.align		4
.L_19143:
        /*010c*/ 	.byte	0x04, 0x17
        /*010e*/ 	.short	(.L_19145 - .L_19144)
.L_19144:
        /*0110*/ 	.word	0x00000000
        /*0114*/ 	.short	0x0006
        /*0116*/ 	.short	0x0030
        /*0118*/ 	.byte	0x00, 0xf0, 0x11, 0x00


	//----- nvinfo : EIATTR_KPARAM_INFO
	.align		4
.L_19145:
        /*011c*/ 	.byte	0x04, 0x17
        /*011e*/ 	.short	(.L_19147 - .L_19146)
.L_19146:
        /*0120*/ 	.word	0x00000000
        /*0124*/ 	.short	0x0005
        /*0126*/ 	.short	0x0028
        /*0128*/ 	.byte	0x00, 0xf0, 0x21, 0x00


	//----- nvinfo : EIATTR_KPARAM_INFO
	.align		4
.L_19147:
        /*012c*/ 	.byte	0x04, 0x17
        /*012e*/ 	.short	(.L_19149 - .L_19148)
.L_19148:
        /*0130*/ 	.word	0x00000000
        /*0134*/ 	.short	0x0004
        /*0136*/ 	.short	0x0020
        /*0138*/ 	.byte	0x00, 0xf0, 0x21, 0x00


	//----- nvinfo : EIATTR_KPARAM_INFO
	.align		4
.L_19149:
        /*013c*/ 	.byte	0x04, 0x17
        /*013e*/ 	.short	(.L_19151 - .L_19150)
.L_19150:
        /*0140*/ 	.word	0x00000000
        /*0144*/ 	.short	0x0003
        /*0146*/ 	.short	0x0018
        /*0148*/ 	.byte	0x00, 0xf0, 0x21, 0x00


	//----- nvinfo : EIATTR_KPARAM_INFO
	.align		4
.L_19151:
        /*014c*/ 	.byte	0x04, 0x17
        /*014e*/ 	.short	(.L_19153 - .L_19152)
.L_19152:
        /*0150*/ 	.word	0x00000000
        /*0154*/ 	.short	0x0002
        /*0156*/ 	.short	0x0010
        /*0158*/ 	.byte	0x00, 0xf0, 0x21, 0x00


	//----- nvinfo : EIATTR_KPARAM_INFO
	.align		4
.L_19153:
        /*015c*/ 	.byte	0x04, 0x17
        /*015e*/ 	.short	(.L_19155 - .L_19154)
.L_19154:
        /*0160*/ 	.word	0x00000000
        /*0164*/ 	.short	0x0001
        /*0166*/ 	.short	0x0008
        /*0168*/ 	.byte	0x00, 0xf0, 0x21, 0x00


	//----- nvinfo : EIATTR_KPARAM_INFO
	.align		4
.L_19155:
        /*016c*/ 	.byte	0x04, 0x17
        /*016e*/ 	.short	(.L_19157 - .L_19156)
.L_19156:
        /*0170*/ 	.word	0x00000000
        /*0174*/ 	.short	0x0000
        /*0176*/ 	.short	0x0000
        /*0178*/ 	.byte	0x00, 0xf0, 0x21, 0x00


	//----- nvinfo : EIATTR_MAXREG_COUNT
	.align		4
.L_19157:
        /*017c*/ 	.byte	0x03, 0x1b
        /*017e*/ 	.short	0x00ff


	//----- nvinfo : EIATTR_NUM_BARRIERS
	.align		4
        /*0180*/ 	.byte	0x02, 0x4c
        /*0182*/ 	.byte	0x01
	.zero		1


	//----- nvinfo : EIATTR_EXTERNS
	.align		4
        /*0184*/ 	.byte	0x04, 0x0f
        /*0186*/ 	.short	(.L_19159 - .L_19158)


	//   ....[0]....
	.align		4
.L_19158:
        /*0188*/ 	.word	index@(__assertfail)


	//----- nvinfo : EIATTR_MERCURY_ISA_VERSION
	.align		4
.L_19159:
        /*018c*/ 	.byte	0x03, 0x5f
        /*018e*/ 	.short	0x0000


	//----- nvinfo : EIATTR_COOP_GROUP_MASK_REGIDS
	.align		4
        /*0190*/ 	.byte	0x04, 0x29
        /*0192*/ 	.short	(.L_19161 - .L_19160)


	//   ....[0]....
.L_19160:
        /*0194*/ 	.word	0xffffffff


	//   ....[1]....
        /*0198*/ 	.word	0xffffffff


	//   ....[2]....
        /*019c*/ 	.word	0xffffffff


	//   ....[3]....
        /*01a0*/ 	.word	0xffffffff


	//   ....[4]....
        /*01a4*/ 	.word	0xffffffff


	//   ....[5]....
        /*01a8*/ 	.word	0xffffffff


	//   ....[6]....
        /*01ac*/ 	.word	0xffffffff


	//   ....[7]....
        /*01b0*/ 	.word	0xffffffff


	//   ....[8]....
        /*01b4*/ 	.word	0xffffffff


	//   ....[9]....
        /*01b8*/ 	.word	0xffffffff


	//   ....[10]....
        /*01bc*/ 	.word	0xffffffff


	//   ....[11]....
        /*01c0*/ 	.word	0xffffffff


	//   ....[12]....
        /*01c4*/ 	.word	0xffffffff


	//   ....[13]....
        /*01c8*/ 	.word	0xffffffff


	//   ....[14]....
        /*01cc*/ 	.word	0xffffffff


	//   ....[15]....
        /*01d0*/ 	.word	0xffffffff


	//----- nvinfo : EIATTR_COOP_GROUP_INSTR_OFFSETS
	.align		4
.L_19161:
        /*01d4*/ 	.byte	0x04, 0x28
        /*01d6*/ 	.short	(.L_19163 - .L_19162)


	//   ....[0]....
.L_19162:
        /*01d8*/ 	.word	0x00000240


	//   ....[1]....
        /*01dc*/ 	.word	0x00000260


	//   ....[2]....
        /*01e0*/ 	.word	0x00000310


	//   ....[3]....
        /*01e4*/ 	.word	0x00000330


	//   ....[4]....
        /*01e8*/ 	.word	0x00000350


	//   ....[5]....
        /*01ec*/ 	.word	0x00001180


	//   ....[6]....
        /*01f0*/ 	.word	0x000011e0


	//   ....[7]....
        /*01f4*/ 	.word	0x00001210


	//   ....[8]....
        /*01f8*/ 	.word	0x00001230


	//   ....[9]....
        /*01fc*/ 	.word	0x00001250


	//   ....[10]....
        /*0200*/ 	.word	0x000012a0


	//   ....[11]....
        /*0204*/ 	.word	0x000012c0


	//   ....[12]....
        /*0208*/ 	.word	0x000012e0


	//   ....[13]....
        /*020c*/ 	.word	0x00002760


	//   ....[14]....
        /*0210*/ 	.word	0x000027e0


	//   ....[15]....
        /*0214*/ 	.word	0x00002840


	//----- nvinfo : EIATTR_SYSCALL_OFFSETS
	.align		4
.L_19163:
        /*0218*/ 	.byte	0x04, 0x46
        /*021a*/ 	.short	(.L_19165 - .L_19164)


	//   ....[0]....
.L_19164:
        /*021c*/ 	.word	0x000026f0


	//----- nvinfo : EIATTR_EXIT_INSTR_OFFSETS
	.align		4
.L_19165:
        /*0220*/ 	.byte	0x04, 0x1c
        /*0222*/ 	.short	(.L_19167 - .L_19166)


	//   ....[0]....
.L_19166:
        /*0224*/ 	.word	0x00000090


	//   ....[1]....
        /*0228*/ 	.word	0x00002190


	//   ....[2]....
        /*022c*/ 	.word	0x000025c0


	//   ....[3]....
        /*0230*/ 	.word	0x00002700


	//----- nvinfo : EIATTR_CTAIDZ_USED
	.align		4
.L_19167:
        /*0234*/ 	.byte	0x01, 0x04
	.zero		2


	//----- nvinfo : EIATTR_CRS_STACK_SIZE
	.align		4
        /*0238*/ 	.byte	0x04, 0x1e
        /*023a*/ 	.short	(.L_19169 - .L_19168)
.L_19168:
        /*023c*/ 	.word	0x00000000
.L_19169:


//--------------------- .nv.info._ZN4vllm25paged_attention_v2_kernelIthLi192ELi8ELi128ELNS_18Fp8KVCacheDataTypeE1ELb0ELi512EEEvPfS2_PT_PKS3_PKT0_S9_ifPKiSB_iPKfiiiSD_SD_iiiii --------------------------
	.section	.nv.info._ZN4vllm25paged_attention_v2_kernelIthLi192ELi8ELi128ELNS_18Fp8KVCacheDataTypeE1ELb0ELi512EEEvPfS2_PT_PKS3_PKT0_S9_ifPKiSB_iPKfiiiSD_SD_iiiii,"",@"SHT_CUDA_INFO"
	.sectionflags	@""
	.align	4


	//----- nvinfo : EIATTR_CUDA_API_VERSION
	.align		4
        /*0000*/ 	.byte	0x04, 0x37
        /*0002*/ 	.short	(.L_19171 - .L_19170)
.L_19170:
        /*0004*/ 	.word	0x00000082


	//----- nvinfo : EIATTR_SW2861232_WAR
	.align		4
.L_19171:
        /*0008*/ 	.byte	0x01, 0x35
	.zero		2


	//----- nvinfo : EIATTR_PARAM_CBANK
	.align		4
        /*000c*/ 	.byte	0x04, 0x0a
        /*000e*/ 	.short	(.L_19173 - .L_19172)
	.align		4
.L_19172:
        /*0010*/ 	.word	index@(.nv.constant0._ZN4vllm25paged_attention_v2_kernelIthLi192ELi8ELi128ELNS_18Fp8KVCacheDataTypeE1ELb0ELi512EEEvPfS2_PT_PKS3_PKT0_S9_ifPKiSB_iPKfiiiSD_SD_iiiii)
        /*0014*/ 	.short	0x0160
        /*0016*/ 	.short	0x008c


	//----- nvinfo : EIATTR_CBANK_PARAM_SIZE
	.align		4
.L_19173:
        /*0018*/ 	.byte	0x03, 0x19
        /*001a*/ 	.short	0x008c


	//----- nvinfo : EIATTR_KPARAM_INFO
	.align		4
        /*001c*/ 	.byte	0x04, 0x17
        /*001e*/ 	.short	(.L_19175 - .L_19174)
.L_19174:
        /*0020*/ 	.word	0x00000000
        /*0024*/ 	.short	0x0015
        /*0026*/ 	.short	0x0088
        /*0028*/ 	.byte	0x00, 0xf0, 0x11, 0x00


	//----- nvinfo : EIATTR_KPARAM_INFO
	.align		4
.L_19175:
        /*002c*/ 	.byte	0x04, 0x17
        /*002e*/ 	.short	(.L_19177 - .L_19176)
.L_19176:
        /*0030*/ 	.word	0x00000000
        /*0034*/ 	.short	0x0014
        /*0036*/ 	.short	0x0084
        /*0038*/ 	.byte	0x00, 0xf0, 0x11, 0x00


	//----- nvinfo : EIATTR_KPARAM_INFO
	.align		4
.L_19177:
        /*003c*/ 	.byte	0x04, 0x17
        /*003e*/ 	.short	(.L_19179 - .L_19178)
.L_19178:
        /*0040*/ 	.word	0x00000000
        /*0044*/ 	.short	0x0013
        /*0046*/ 	.short	0x0080
        /*0048*/ 	.byte	0x00, 0xf0, 0x11, 0x00


	//----- nvinfo : EIATTR_KPARAM_INFO
	.align		4
.L_19179:
        /*004c*/ 	.byte	0x04, 0x17
        /*004e*/ 	.short	(.L_19181 - .L_19180)
.L_19180:
        /*0050*/ 	.word	0x00000000
        /*0054*/ 	.short	0x0012
        /*0056*/ 	.short	0x007c
        /*0058*/ 	.byte	0x00, 0xf0, 0x11, 0x00


	//----- nvinfo : EIATTR_KPARAM_INFO
	.align		4
.L_19181:
        /*005c*/ 	.byte	0x04, 0x17
        /*005e*/ 	.short	(.L_19183 - .L_19182)
.L_19182:
        /*0060*/ 	.word	0x00000000
        /*0064*/ 	.short	0x0011
        /*0066*/ 	.short	0x0078
        /*0068*/ 	.byte	0x00, 0xf0, 0x11, 0x00


	//----- nvinfo : EIATTR_KPARAM_INFO
	.align		4
.L_19183:
        /*006c*/ 	.byte	0x04, 0x17
        /*006e*/ 	.short	(.L_19185 - .L_19184)
.L_19184:
        /*0070*/ 	.word	0x00000000
        /*0074*/ 	.short	0x0010
        /*0076*/ 	.short	0x0070
        /*0078*/ 	.byte	0x00, 0xf0, 0x21, 0x00


	//----- nvinfo : EIATTR_KPARAM_INFO
	.align		4
.L_19185:
        /*007c*/ 	.byte	0x04, 0x17
        /*007e*/ 	.short	(.L_19187 - .L_19186)
.L_19186:
        /*0080*/ 	.word	0x00000000
        /*0084*/ 	.short	0x000f
        /*0086*/ 	.short	0x0068
        /*0088*/ 	.byte	0x00, 0xf0, 0x21, 0x00


	//----- nvinfo : EIATTR_KPARAM_INFO
	.align		4
.L_19187:
        /*008c*/ 	.byte	0x04, 0x17
        /*008e*/ 	.short	(.L_19189 - .L_19188)
.L_19188:
        /*0090*/ 	.word	0x00000000
        /*0094*/ 	.short	0x000e
        /*0096*/ 	.short	0x0060
        /*0098*/ 	.byte	0x00, 0xf0, 0x11, 0x00


	//----- nvinfo : EIATTR_KPARAM_INFO
	.align		4
.L_19189:
        /*009c*/ 	.byte	0x04, 0x17
        /*009e*/ 	.short	(.L_19191 - .L_19190)
.L_19190:
        /*00a0*/ 	.word	0x00000000
        /*00a4*/ 	.short	0x000d
        /*00a6*/ 	.short	0x005c
        /*00a8*/ 	.byte	0x00, 0xf0, 0x11, 0x00


	//----- nvinfo : EIATTR_KPARAM_INFO
	.align		4
.L_19191:
        /*00ac*/ 	.byte	0x04, 0x17
        /*00ae*/ 	.short	(.L_19193 - .L_19192)
.L_19192:
        /*00b0*/ 	.word	0x00000000
        /*00b4*/ 	.short	0x000c
        /*00b6*/ 	.short	0x0058
        /*00b8*/ 	.byte	0x00, 0xf0, 0x11, 0x00


	//----- nvinfo : EIATTR_KPARAM_INFO
	.align		4
.L_19193:
        /*00bc*/ 	.byte	0x04, 0x17
        /*00be*/ 	.short	(.L_19195 - .L_19194)
.L_19194:
        /*00c0*/ 	.word	0x00000000
        /*00c4*/ 	.short	0x000b
        /*00c6*/ 	.short	0x0050
        /*00c8*/ 	.byte	0x00, 0xf0, 0x21, 0x00


	//----- nvinfo : EIATTR_KPARAM_INFO
	.align		4
.L_19195:
        /*00cc*/ 	.byte	0x04, 0x17
        /*00ce*/ 	.short	(.L_19197 - .L_19196)
.L_19196:
        /*00d0*/ 	.word	0x00000000
        /*00d4*/ 	.short	0x000a
        /*00d6*/ 	.short	0x0048
        /*00d8*/ 	.byte	0x00, 0xf0, 0x11, 0x00


	//----- nvinfo : EIATTR_KPARAM_INFO
	.align		4
.L_19197:
        /*00dc*/ 	.byte	0x04, 0x17
        /*00de*/ 	.short	(.L_19199 - .L_19198)
.L_19198:
        /*00e0*/ 	.word	0x00000000
        /*00e4*/ 	.short	0x0009
        /*00e6*/ 	.short	0x0040
        /*00e8*/ 	.byte	0x00, 0xf0, 0x21, 0x00


	//----- nvinfo : EIATTR_KPARAM_INFO
	.align		4
.L_19199:
        /*00ec*/ 	.byte	0x04, 0x17
        /*00ee*/ 	.short	(.L_19201 - .L_19200)
.L_19200:
        /*00f0*/ 	.word	0x00000000
        /*00f4*/ 	.short	0x0008
        /*00f6*/ 	.short	0x0038
        /*00f8*/ 	.byte	0x00, 0xf0, 0x21, 0x00


	//----- nvinfo : EIATTR_KPARAM_INFO
	.align		4
.L_19201:
        /*00fc*/ 	.byte	0x04, 0x17
        /*00fe*/ 	.short	(.L_19203 - .L_19202)
.L_19202:
        /*0100*/ 	.word	0x00000000
        /*0104*/ 	.short	0x0007
        /*0106*/ 	.short	0x0034
        /*0108*/ 	.byte	0x00, 0xf0, 0x11, 0x00


	//----- nvinfo : EIATTR_KPARAM_INFO
	.align		4
.L_19203:
        /*010c*/ 	.byte	0x04, 0x17
        /*010e*/ 	.short	(.L_19205 - .L_19204)
.L_19204:
        /*0110*/ 	.word	0x00000000
        /*0114*/ 	.short	0x0006
        /*0116*/ 	.short	0x0030
        /*0118*/ 	.byte	0x00, 0xf0, 0x11, 0x00


	//----- nvinfo : EIATTR_KPARAM_INFO
	.align		4
.L_19205:
        /*011c*/ 	.byte	0x04, 0x17
        /*011e*/ 	.short	(.L_19207 - .L_19206)
.L_19206:
        /*0120*/ 	.word	0x00000000
        /*0124*/ 	.short	0x0005
        /*0126*/ 	.short	0x0028
        /*0128*/ 	.byte	0x00, 0xf0, 0x21, 0x00


	//----- nvinfo : EIATTR_KPARAM_INFO
	.align		4
.L_19207:
        /*012c*/ 	.byte	0x04, 0x17
        /*012e*/ 	.short	(.L_19209 - .L_19208)
.L_19208:
        /*0130*/ 	.word	0x00000000
        /*0134*/ 	.short	0x0004
        /*0136*/ 	.short	0x0020
        /*0138*/ 	.byte	0x00, 0xf0, 0x21, 0x00


	//----- nvinfo : EIATTR_KPARAM_INFO
	.align		4
.L_19209:
        /*013c*/ 	.byte	0x04, 0x17
        /*013e*/ 	.short	(.L_19211 - .L_19210)
.L_19210:
        /*0140*/ 	.word	0x00000000
        /*0144*/ 	.short	0x0003
        /*0146*/ 	.short	0x0018
        /*0148*/ 	.byte	0x00, 0xf0, 0x21, 0x00


	//----- nvinfo : EIATTR_KPARAM_INFO
	.align		4
.L_19211:
        /*014c*/ 	.byte	0x04, 0x17
        /*014e*/ 	.short	(.L_19213 - .L_19212)
.L_19212:
        /*0150*/ 	.word	0x00000000
        /*0154*/ 	.short	0x0002
        /*0156*/ 	.short	0x0010
        /*0158*/ 	.byte	0x00, 0xf0, 0x21, 0x00


	//----- nvinfo : EIATTR_KPARAM_INFO
	.align		4
.L_19213:
        /*015c*/ 	.byte	0x04, 0x17
        /*015e*/ 	.short	(.L_19215 - .L_19214)
.L_19214:
        /*0160*/ 	.word	0x00000000
        /*0164*/ 	.short	0x0001
        /*0166*/ 	.short	0x0008
        /*0168*/ 	.byte	0x00, 0xf0, 0x21, 0x00


	//----- nvinfo : EIATTR_KPARAM_INFO
	.align		4
.L_19215:
        /*016c*/ 	.byte	0x04, 0x17
        /*016e*/ 	.short	(.L_19217 - .L_19216)
.L_19216:
        /*0170*/ 	.word	0x00000000
        /*0174*/ 	.short	0x0000
        /*0176*/ 	.short	0x0000
        /*0178*/ 	.byte	0x00, 0xf0, 0x21, 0x00


	//----- nvinfo : EIATTR_MAXREG_COUNT
	.align		4
.L_19217:
        /*017c*/ 	.byte	0x03, 0x1b
        /*017e*/ 	.short	0x00ff


	//----- nvinfo : EIATTR_NUM_BARRIERS
	.align		4
        /*0180*/ 	.byte	0x02, 0x4c
        /*0182*/ 	.byte	0x01
	.zero		1


	//----- nvinfo : EIATTR_EXTERNS
	.align		4
        /*0184*/ 	.byte	0x04, 0x0f
        /*0186*/ 	.short	(.L_19219 - .L_19218)


	//   ....[0]....
	.align		4
.L_19218:
        /*0188*/ 	.word	index@(__assertfail)


	//----- nvinfo : EIATTR_MERCURY_ISA_VERSION
	.align		4
.L_19219:
        /*018c*/ 	.byte	0x03, 0x5f
        /*018e*/ 	.short	0x0000


	//----- nvinfo : EIATTR_COOP_GROUP_MASK_REGIDS
	.align		4
        /*0190*/ 	.byte	0x04, 0x29
        /*0192*/ 	.short	(.L_19221 - .L_19220)


	//   ....[0]....
.L_19220:
        /*0194*/ 	.word	0xffffffff


	//   ....[1]....
        /*0198*/ 	.word	0xffffffff


	//   ....[2]....
        /*019c*/ 	.word	0xffffffff


	//   ....[3]....
        /*01a0*/ 	.word	0xffffffff


	//   ....[4]....
        /*01a4*/ 	.word	0xffffffff


	//   ....[5]....
        /*01a8*/ 	.word	0xffffffff


	//   ....[6]....
        /*01ac*/ 	.word	0xffffffff


	//   ....[7]....
        /*01b0*/ 	.word	0xffffffff


	//   ....[8]....
        /*01b4*/ 	.word	0xffffffff


	//   ....[9]....
        /*01b8*/ 	.word	0xffffffff


	//   ....[10]....
        /*01bc*/ 	.word	0xffffffff


	//   ....[11]....
        /*01c0*/ 	.word	0xffffffff


	//   ....[12]....
        /*01c4*/ 	.word	0xffffffff


	//   ....[13]....
        /*01c8*/ 	.word	0xffffffff


	//   ....[14]....
        /*01cc*/ 	.word	0xffffffff


	//   ....[15]....
        /*01d0*/ 	.word	0xffffffff


	//----- nvinfo : EIATTR_COOP_GROUP_INSTR_OFFSETS
	.align		4
.L_19221:
        /*01d4*/ 	.byte	0x04, 0x28
        /*01d6*/ 	.short	(.L_19223 - .L_19222)


	//   ....[0]....
.L_19222:
        /*01d8*/ 	.word	0x00000240


	//   ....[1]....
        /*01dc*/ 	.word	0x00000260


	//   ....[2]....
        /*01e0*/ 	.word	0x00000310


	//   ....[3]....
        /*01e4*/ 	.word	0x00000330


	//   ....[4]....
        /*01e8*/ 	.word	0x00000350


	//   ....[5]....
        /*01ec*/ 	.word	0x00001180


	//   ....[6]....
        /*01f0*/ 	.word	0x000011e0


	//   ....[7]....
        /*01f4*/ 	.word	0x00001210


	//   ....[8]....
        /*01f8*/ 	.word	0x00001230


	//   ....[9]....
        /*01fc*/ 	.word	0x00001250


	//   ....[10]....
        /*0200*/ 	.word	0x000012a0


	//   ....[11]....
        /*0204*/ 	.word	0x000012c0


	//   ....[12]....
        /*0208*/ 	.word	0x000012e0


	//   ....[13]....
        /*020c*/ 	.word	0x000025a0


	//   ....[14]....
        /*0210*/ 	.word	0x00002620


	//   ....[15]....
        /*0214*/ 	.word	0x00002680


	//----- nvinfo : EIATTR_SYSCALL_OFFSETS
	.align		4
.L_19223:
        /*0218*/ 	.byte	0x04, 0x46
        /*021a*/ 	.short	(.L_19225 - .L_19224)


	//   ....[0]....
.L_19224:
        /*021c*/ 	.word	0x00002530


	//----- nvinfo : EIATTR_EXIT_INSTR_OFFSETS
	.align		4
.L_19225:
        /*0220*/ 	.byte	0x04, 0x1c
        /*0222*/ 	.short	(.L_19227 - .L_19226)


	//   ....[0]....
.L_19226:
        /*0224*/ 	.word	0x00000090


	//   ....[1]....
        /*0228*/ 	.word	0x000020b0


	//   ....[2]....
        /*022c*/ 	.word	0x00002400


	//   ....[3]....
        /*0230*/ 	.word	0x00002540


	//----- nvinfo : EIATTR_CTAIDZ_USED
	.align		4
.L_19227:
        /*0234*/ 	.byte	0x01, 0x04
	.zero		2


	//----- nvinfo : EIATTR_CRS_STACK_SIZE
	.align		4
        /*0238*/ 	.byte	0x04, 0x1e
        /*023a*/ 	.short	(.L_19229 - .L_19228)
.L_19228:
        /*023c*/ 	.word	0x00000000
.L_19229:


//--------------------- .nv.info._ZN4vllm25paged_attention_v2_kernelIthLi128ELi8ELi128ELNS_18Fp8KVCacheDataTypeE1ELb0ELi512EEEvPfS2_PT_PKS3_PKT0_S9_ifPKiSB_iPKfiiiSD_SD_iiiii --------------------------
	.section	.nv.info._ZN4vllm25paged_attention_v2_kernelIthLi128ELi8ELi128ELNS_18Fp8KVCacheDataTypeE1ELb0ELi512EEEvPfS2_PT_PKS3_PKT0_S9_ifPKiSB_iPKfiiiSD_SD_iiiii,"",@"SHT_CUDA_INFO"
	.sectionflags	@""
	.align	4


	//----- nvinfo : EIATTR_CUDA_API_VERSION
	.align		4
        /*0000*/ 	.byte	0x04, 0x37
        /*0002*/ 	.short	(.L_19231 - .L_19230)
.L_19230:
        /*0004*/ 	.word	0x00000082


	//----- nvinfo : EIATTR_SW2861232_WAR
	.align		4
.L_19231:
        /*0008*/ 	.byte	0x01, 0x35
	.zero		2


	//----- nvinfo : EIATTR_PARAM_CBANK
	.align		4
        /*000c*/ 	.byte	0x04, 0x0a
        /*000e*/ 	.short	(.L_19233 - .L_19232)
	.align		4
.L_19232:
        /*0010*/ 	.word	index@(.nv.constant0._ZN4vllm25paged_attention_v2_kernelIthLi128ELi8ELi128ELNS_18Fp8KVCacheDataTypeE1ELb0ELi512EEEvPfS2_PT_PKS3_PKT0_S9_ifPKiSB_iPKfiiiSD_SD_iiiii)
        /*0014*/ 	.short	0x0160
        /*0016*/ 	.short	0x008c


	//----- nvinfo : EIATTR_CBANK_PARAM_SIZE
	.align		4
.L_19233:
        /*0018*/ 	.byte	0x03, 0x19
        /*001a*/ 	.short	0x008c


	//----- nvinfo : EIATTR_KPARAM_INFO
	.align		4
        /*001c*/ 	.byte	0x04, 0x17
        /*001e*/ 	.short	(.L_19235 - .L_19234)
.L_19234:
        /*0020*/ 	.word	0x00000000
        /*0024*/ 	.short	0x0015
        /*0026*/ 	.short	0x0088
        /*0028*/ 	.byte	0x00, 0xf0, 0x11, 0x00


	//----- nvinfo : EIATTR_KPARAM_INFO
	.align		4
.L_19235:
        /*002c*/ 	.byte	0x04, 0x17
        /*002e*/ 	.short	(.L_19237 - .L_19236)
.L_19236:
        /*0030*/ 	.word	0x00000000
        /*0034*/ 	.short	0x0014
        /*0036*/ 	.short	0x0084
        /*0038*/ 	.byte	0x00, 0xf0, 0x11, 0x00


	//----- nvinfo : EIATTR_KPARAM_INFO
	.align		4
.L_19237:
        /*003c*/ 	.byte	0x04, 0x17
        /*003e*/ 	.short	(.L_19239 - .L_19238)
.L_19238:
        /*0040*/ 	.word	0x00000000
        /*0044*/ 	.short	0x0013
        /*0046*/ 	.short	0x0080
        /*0048*/ 	.byte	0x00, 0xf0, 0x11, 0x00


	//----- nvinfo : EIATTR_KPARAM_INFO
	.align		4
.L_19239:
        /*004c*/ 	.byte	0x04, 0x17
        /*004e*/ 	.short	(.L_19241 - .L_19240)
.L_19240:
        /*0050*/ 	.word	0x00000000
        /*0054*/ 	.short	0x0012
        /*0056*/ 	.short	0x007c
        /*0058*/ 	.byte	0x00, 0xf0, 0x11, 0x00


	//----- nvinfo : EIATTR_KPARAM_INFO
	.align		4
.L_19241:
        /*005c*/ 	.byte	0x04, 0x17
        /*005e*/ 	.short	(.L_19243 - .L_19242)
.L_19242:
        /*0060*/ 	.word	0x00000000
        /*0064*/ 	.short	0x0011
        /*0066*/ 	.short	0x0078
        /*0068*/ 	.byte	0x00, 0xf0, 0x11, 0x00


	//----- nvinfo : EIATTR_KPARAM_INFO
	.align		4
.L_19243:
        /*006c*/ 	.byte	0x04, 0x17
        /*006e*/ 	.short	(.L_19245 - .L_19244)
.L_19244:
        /*0070*/ 	.word	0x00000000
        /*0074*/ 	.short	0x0010
        /*0076*/ 	.short	0x0070
        /*0078*/ 	.byte	0x00, 0xf0, 0x21, 0x00


	//----- nvinfo : EIATTR_KPARAM_INFO
	.align		4
.L_19245:
        /*007c*/ 	.byte	0x04, 0x17
        /*007e*/ 	.short	(.L_19247 - .L_19246)
.L_19246:
        /*0080*/ 	.word	0x00000000
        /*0084*/ 	.short	0x000f
        /*0086*/ 	.short	0x0068
        /*0088*/ 	.byte	0x00, 0xf0, 0x21, 0x00


	//----- nvinfo : EIATTR_KPARAM_INFO
	.align		4
.L_19247:
        /*008c*/ 	.byte	0x04, 0x17
        /*008e*/ 	.short	(.L_19249 - .L_19248)
.L_19248:
        /*0090*/ 	.word	0x00000000
        /*0094*/ 	.short	0x000e
        /*0096*/ 	.short	0x0060
        /*0098*/ 	.byte	0x00, 0xf0, 0x11, 0x00


	//----- nvinfo : EIATTR_KPARAM_INFO
	.align		4
.L_19249:
        /*009c*/ 	.byte	0x04, 0x17
        /*009e*/ 	.short	(.L_19251 - .L_19250)
.L_19250:
        /*00a0*/ 	.word	0x00000000
        /*00a4*/ 	.short	0x000d
        /*00a6*/ 	.short	0x005c
        /*00a8*/ 	.byte	0x00, 0xf0, 0x11, 0x00


	//----- nvinfo : EIATTR_KPARAM_INFO
	.align		4
.L_19251:
        /*00ac*/ 	.byte	0x04, 0x17
        /*00ae*/ 	.short	(.L_19253 - .L_19252)
.L_19252:
        /*00b0*/ 	.word	0x00000000
        /*00b4*/ 	.short	0x000c
        /*00b6*/ 	.short	0x0058
        /*00b8*/ 	.byte	0x00, 0xf0, 0x11, 0x00


	//----- nvinfo : EIATTR_KPARAM_INFO
	.align		4
.L_19253:
        /*00bc*/ 	.byte	0x04, 0x17
        /*00be*/ 	.short	(.L_19255 - .L_19254)
.L_19254:
        /*00c0*/ 	.word	0x00000000
        /*00c4*/ 	.short	0x000b
        /*00c6*/ 	.short	0x0050
        /*00c8*/ 	.byte	0x00, 0xf0, 0x21, 0x00


	//----- nvinfo : EIATTR_KPARAM_INFO
	.align		4
.L_19255:
        /*00cc*/ 	.byte	0x04, 0x17
        /*00ce*/ 	.short	(.L_19257 - .L_19256)
.L_19256:
        /*00d0*/ 	.word	0x00000000
        /*00d4*/ 	.short	0x000a
        /*00d6*/ 	.short	0x0048
        /*00d8*/ 	.byte	0x00, 0xf0, 0x11, 0x00


	//----- nvinfo : EIATTR_KPARAM_INFO
	.align		4
.L_19257:
        /*00dc*/ 	.byte	0x04, 0x17
        /*00de*/ 	.short	(.L_19259 - .L_19258)
.L_19258:
        /*00e0*/ 	.word	0x00000000
        /*00e4*/ 	.short	0x0009
        /*00e6*/ 	.short	0x0040
        /*00e8*/ 	.byte	0x00, 0xf0, 0x21, 0x00


	//----- nvinfo : EIATTR_KPARAM_INFO
	.align		4
.L_19259:
        /*00ec*/ 	.byte	0x04, 0x17
        /*00ee*/ 	.short	(.L_19261 - .L_19260)
.L_19260:
        /*00f0*/ 	.word	0x00000000
        /*00f4*/ 	.short	0x0008
        /*00f6*/ 	.short	0x0038
        /*00f8*/ 	.byte	0x00, 0xf0, 0x21, 0x00


	//----- nvinfo : EIATTR_KPARAM_INFO
	.align		4
.L_19261:
        /*00fc*/ 	.byte	0x04, 0x17
        /*00fe*/ 	.short	(.L_19263 - .L_19262)
.L_19262:
        /*0100*/ 	.word	0x00000000
        /*0104*/ 	.short	0x0007
        /*0106*/ 	.short	0x0034
        /*0108*/ 	.byte	0x00, 0xf0, 0x11, 0x00


	//----- nvinfo : EIATTR_KPARAM_INFO
	.align		4
.L_19263:
        /*010c*/ 	.byte	0x04, 0x17
        /*010e*/ 	.short	(.L_19265 - .L_19264)
.L_19264:
        /*0110*/ 	.word	0x00000000
        /*0114*/ 	.short	0x0006
        /*0116*/ 	.short	0x0030
        /*0118*/ 	.byte	0x00, 0xf0, 0x11, 0x00


	//----- nvinfo : EIATTR_KPARAM_INFO
	.align		4
.L_19265:
        /*011c*/ 	.byte	0x04, 0x17
        /*011e*/ 	.short	(.L_19267 - .L_19266)
.L_19266:
        /*0120*/ 	.word	0x00000000
        /*0124*/ 	.short	0x0005
        /*0126*/ 	.short	0x0028
        /*0128*/ 	.byte	0x00, 0xf0, 0x21, 0x00


	//----- nvinfo : EIATTR_KPARAM_INFO
	.align		4
.L_19267:
        /*012c*/ 	.byte	0x04, 0x17
        /*012e*/ 	.short	(.L_19269 - .L_19268)
.L_19268:
        /*0130*/ 	.word	0x00000000
        /*0134*/ 	.short	0x0004
        /*0136*/ 	.short	0x0020
        /*0138*/ 	.byte	0x00, 0xf0, 0x21, 0x00


	//----- nvinfo : EIATTR_KPARAM_INFO
	.align		4
.L_19269:
        /*013c*/ 	.byte	0x04, 0x17
        /*013e*/ 	.short	(.L_19271 - .L_19270)
.L_19270:
        /*0140*/ 	.word	0x00000000
        /*0144*/ 	.short	0x0003
        /*0146*/ 	.short	0x0018
        /*0148*/ 	.byte	0x00, 0xf0, 0x21, 0x00


	//----- nvinfo : EIATTR_KPARAM_INFO
	.align		4
.L_19271:
        /*014c*/ 	.byte	0x04, 0x17
        /*014e*/ 	.short	(.L_19273 - .L_19272)
.L_19272:
        /*0150*/ 	.word	0x00000000
        /*0154*/ 	.short	0x0002
        /*0156*/ 	.short	0x0010
        /*0158*/ 	.byte	0x00, 0xf0, 0x21, 0x00


	//----- nvinfo : EIATTR_KPARAM_INFO
	.align		4
.L_19273:
        /*015c*/ 	.byte	0x04, 0x17
        /*015e*/ 	.short	(.L_19275 - .L_19274)
.L_19274:
        /*0160*/ 	.word	0x00000000
        /*0164*/ 	.short	0x0001
        /*0166*/ 	.short	0x0008
        /*0168*/ 	.byte	0x00, 0xf0, 0x21, 0x00


	//----- nvinfo : EIATTR_KPARAM_INFO
	.align		4
.L_19275:
        /*016c*/ 	.byte	0x04, 0x17
        /*016e*/ 	.short	(.L_19277 - .L_19276)
.L_19276:
        /*0170*/ 	.word	0x00000000
        /*0174*/ 	.short	0x0000
        /*0176*/ 	.short	0x0000
        /*0178*/ 	.byte	0x00, 0xf0, 0x21, 0x00


	//----- nvinfo : EIATTR_MAXREG_COUNT
	.align		4
.L_19277:
        /*017c*/ 	.byte	0x03, 0x1b
        /*017e*/ 	.short	0x00ff


	//----- nvinfo : EIATTR_NUM_BARRIERS
	.align		4
        /*0180*/ 	.byte	0x02, 0x4c
        /*0182*/ 	.byte	0x01
	.zero		1


	//----- nvinfo : EIATTR_EXTERNS
	.align		4
        /*0184*/ 	.byte	0x04, 0x0f
        /*0186*/ 	.short	(.L_19279 - .L_19278)


	//   ....[0]....
	.align		4
.L_19278:
        /*0188*/ 	.word	index@(__assertfail)


	//----- nvinfo : EIATTR_MERCURY_ISA_VERSION
	.align		4
.L_19279:
        /*018c*/ 	.byte	0x03, 0x5f
        /*018e*/ 	.short	0x0000


	//----- nvinfo : EIATTR_COOP_GROUP_MASK_REGIDS
	.align		4
        /*0190*/ 	.byte	0x04, 0x29
        /*0192*/ 	.short	(.L_19281 - .L_19280)


	//   ....[0]....
.L_19280:
        /*0194*/ 	.word	0xffffffff


	//   ....[1]....
        /*0198*/ 	.word	0xffffffff


	//   ....[2]....
        /*019c*/ 	.word	0xffffffff


	//   ....[3]....
        /*01a0*/ 	.word	0xffffffff


	//   ....[4]....
        /*01a4*/ 	.word	0xffffffff


	//   ....[5]....
        /*01a8*/ 	.word	0xffffffff


	//   ....[6]....
        /*01ac*/ 	.word	0xffffffff


	//   ....[7]....
        /*01b0*/ 	.word	0xffffffff


	//   ....[8]....
        /*01b4*/ 	.word	0xffffffff


	//   ....[9]....
        /*01b8*/ 	.word	0xffffffff


	//   ....[10]....
        /*01bc*/ 	.word	0xffffffff


	//   ....[11]....
        /*01c0*/ 	.word	0xffffffff


	//   ....[12]....
        /*01c4*/ 	.word	0xffffffff


	//   ....[13]....
        /*01c8*/ 	.word	0xffffffff


	//   ....[14]....
        /*01cc*/ 	.word	0xffffffff


	//   ....[15]....
        /*01d0*/ 	.word	0xffffffff


	//----- nvinfo : EIATTR_COOP_GROUP_INSTR_OFFSETS
	.align		4
.L_19281:
        /*01d4*/ 	.byte	0x04, 0x28
        /*01d6*/ 	.short	(.L_19283 - .L_19282)


	//   ....[0]....
.L_19282:
        /*01d8*/ 	.word	0x00000240


	//   ....[1]....
        /*01dc*/ 	.word	0x00000260


	//   ....[2]....
        /*01e0*/ 	.word	0x00000310


	//   ....[3]....
        /*01e4*/ 	.word	0x00000330


	//   ....[4]....
        /*01e8*/ 	.word	0x00000350


	//   ....[5]....
        /*01ec*/ 	.word	0x00001180


	//   ....[6]....
        /*01f0*/ 	.word	0x000011e0


	//   ....[7]....
        /*01f4*/ 	.word	0x00001210


	//   ....[8]....
        /*01f8*/ 	.word	0x00001230


	//   ....[9]....
        /*01fc*/ 	.word	0x00001250


	//   ....[10]....
        /*0200*/ 	.word	0x000012a0


	//   ....[11]....
        /*0204*/ 	.word	0x000012c0


	//   ....[12]....
        /*0208*/ 	.word	0x000012e0


	//   ....[13]....
        /*020c*/ 	.word	0x000023a0


	//   ....[14]....
        /*0210*/ 	.word	0x00002420


	//   ....[15]....
        /*0214*/ 	.word	0x00002480


	//----- nvinfo : EIATTR_SYSCALL_OFFSETS
	.align		4
.L_19283:
        /*0218*/ 	.byte	0x04, 0x46
        /*021a*/ 	.short	(.L_19285 - .L_19284)


	//   ....[0]....
.L_19284:
        /*021c*/ 	.word	0x00002330


	//----- nvinfo : EIATTR_EXIT_INSTR_OFFSETS
	.align		4
.L_19285:
        /*0220*/ 	.byte	0x04, 0x1c
        /*0222*/ 	.short	(.L_19287 - .L_19286)


	//   ....[0]....
.L_19286:
        /*0224*/ 	.word	0x00000090


	//   ....[1]....
        /*0228*/ 	.word	0x00001f50


	//   ....[2]....
        /*022c*/ 	.word	0x00002200


	//   ....[3]....
        /*0230*/ 	.word	0x00002340


	//----- nvinfo : EIATTR_CTAIDZ_USED
	.align		4
.L_19287:
        /*0234*/ 	.byte	0x01, 0x04
	.zero		2


	//----- nvinfo : EIATTR_CRS_STACK_SIZE
	.align		4
        /*0238*/ 	.byte	0x04, 0x1e
        /*023a*/ 	.short	(.L_19289 - .L_19288)
.L_19288:
        /*023c*/ 	.word	0x00000000
.L_19289:


//--------------------- .nv.info._ZN4vllm25paged_attention_v2_kernelIthLi120ELi8ELi128ELNS_18Fp8KVCacheDataTypeE1ELb0ELi512EEEvPfS2_PT_PKS3_PKT0_S9_ifPKiSB_iPKfiiiSD_SD_iiiii --------------------------
	.section	.nv.info._ZN4vllm25paged_attention_v2_kernelIthLi120ELi8ELi128ELNS_18Fp8KVCacheDataTypeE1ELb0ELi512EEEvPfS2_PT_PKS3_PKT0_S9_ifPKiSB_iPKfiiiSD_SD_iiiii,"",@"SHT_CUDA_INFO"
	.sectionflags	@""
	.align	4


	//----- nvinfo : EIATTR_CUDA_API_VERSION
	.align		4
        /*0000*/ 	.byte	0x04, 0x37
        /*0002*/ 	.short	(.L_19291 - .L_19290)
.L_19290:
        /*0004*/ 	.word	0x00000082


	//----- nvinfo : EIATTR_SW2861232_WAR
	.align		4
.L_19291:
        /*0008*/ 	.byte	0x01, 0x35
	.zero		2


	//----- nvinfo : EIATTR_PARAM_CBANK
	.align		4
        /*000c*/ 	.byte	0x04, 0x0a
        /*000e*/ 	.short	(.L_19293 - .L_19292)
	.align		4
.L_19292:
        /*0010*/ 	.word	index@(.nv.constant0._ZN4vllm25paged_attention_v2_kernelIthLi120ELi8ELi128ELNS_18Fp8KVCacheDataTypeE1ELb0ELi512EEEvPfS2_PT_PKS3_PKT0_S9_ifPKiSB_iPKfiiiSD_SD_iiiii)
        /*0014*/ 	.short	0x0160
        /*0016*/ 	.short	0x008c


	//----- nvinfo : EIATTR_CBANK_PARAM_SIZE
	.align		4
.L_19293:
        /*0018*/ 	.byte	0x03, 0x19
        /*001a*/ 	.short	0x008c


	//----- nvinfo : EIATTR_KPARAM_INFO
	.align		4
        /*001c*/ 	.byte	0x04, 0x17
        /*001e*/ 	.short	(.L_19295 - .L_19294)
.L_19294:
        /*0020*/ 	.word	0x00000000
        /*0024*/ 	.short	0x0015
        /*0026*/ 	.short	0x0088
        /*0028*/ 	.byte	0x00, 0xf0, 0x11, 0x00


	//----- nvinfo : EIATTR_KPARAM_INFO
	.align		4
.L_19295:
        /*002c*/ 	.byte	0x04, 0x17
        /*002e*/ 	.short	(.L_19297 - .L_19296)
.L_19296:
        /*0030*/ 	.word	0x00000000
        /*0034*/ 	.short	0x0014
        /*0036*/ 	.short	0x0084
        /*0038*/ 	.byte	0x00, 0xf0, 0x11, 0x00


	//----- nvinfo : EIATTR_KPARAM_INFO
	.align		4
.L_19297:
        /*003c*/ 	.byte	0x04, 0x17
        /*003e*/ 	.short	(.L_19299 - .L_19298)
.L_19298:
        /*0040*/ 	.word	0x00000000
        /*0044*/ 	.short	0x0013
        /*0046*/ 	.short	0x0080
        /*0048*/ 	.byte	0x00, 0xf0, 0x11, 0x00


	//----- nvinfo : EIATTR_KPARAM_INFO
	.align		4
.L_19299:
        /*004c*/ 	.byte	0x04, 0x17
        /*004e*/ 	.short	(.L_19301 - .L_19300)
.L_19300:
        /*0050*/ 	.word	0x00000000
        /*0054*/ 	.short	0x0012
        /*0056*/ 	.short	0x007c
        /*0058*/ 	.byte	0x00, 0xf0, 0x11, 0x00


	//----- nvinfo : EIATTR_KPARAM_INFO
	.align		4
.L_19301:
        /*005c*/ 	.byte	0x04, 0x17
        /*005e*/ 	.short	(.L_19303 - .L_19302)
.L_19302:
        /*0060*/ 	.word	0x00000000
        /*0064*/ 	.short	0x0011
        /*0066*/ 	.short	0x0078
        /*0068*/ 	.byte	0x00, 0xf0, 0x11, 0x00


	//----- nvinfo : EIATTR_KPARAM_INFO
	.align		4
.L_19303:
        /*006c*/ 	.byte	0x04, 0x17
        /*006e*/ 	.short	(.L_19305 - .L_19304)
.L_19304:
        /*0070*/ 	.word	0x00000000
        /*0074*/ 	.short	0x0010
        /*0076*/ 	.short	0x0070
        /*0078*/ 	.byte	0x00, 0xf0, 0x21, 0x00


	//----- nvinfo : EIATTR_KPARAM_INFO
	.align		4
.L_19305:
        /*007c*/ 	.byte	0x04, 0x17
        /*007e*/ 	.short	(.L_19307 - .L_19306)
.L_19306:
        /*0080*/ 	.word	0x00000000
        /*0084*/ 	.short	0x000f
        /*0086*/ 	.short	0x0068
        /*0088*/ 	.byte	0x00, 0xf0, 0x21, 0x00


	//----- nvinfo : EIATTR_KPARAM_INFO
	.align		4
.L_19307:
        /*008c*/ 	.byte	0x04, 0x17
        /*008e*/ 	.short	(.L_19309 - .L_19308)
.L_19308:
        /*0090*/ 	.word	0x00000000
        /*0094*/ 	.short	0x000e
        /*0096*/ 	.short	0x0060
        /*0098*/ 	.byte	0x00, 0xf0, 0x11, 0x00


	//----- nvinfo : EIATTR_KPARAM_INFO
	.align		4
.L_19309:
        /*009c*/ 	.byte	0x04, 0x17
        /*009e*/ 	.short	(.L_19311 - .L_19310)
.L_19310:
        /*00a0*/ 	.word	0x00000000
        /*00a4*/ 	.short	0x000d
        /*00a6*/ 	.short	0x005c
        /*00a8*/ 	.byte	0x00, 0xf0, 0x11, 0x00


	//----- nvinfo : EIATTR_KPARAM_INFO
	.align		4
.L_19311:
        /*00ac*/ 	.byte	0x04, 0x17
        /*00ae*/ 	.short	(.L_19313 - .L_19312)
.L_19312:
        /*00b0*/ 	.word	0x00000000
        /*00b4*/ 	.short	0x000c
        /*00b6*/ 	.short	0x0058
        /*00b8*/ 	.byte	0x00, 0xf0, 0x11, 0x00


	//----- nvinfo : EIATTR_KPARAM_INFO
	.align		4
.L_19313:
        /*00bc*/ 	.byte	0x04, 0x17
        /*00be*/ 	.short	(.L_19315 - .L_19314)
.L_19314:
        /*00c0*/ 	.word	0x00000000
        /*00c4*/ 	.short	0x000b
        /*00c6*/ 	.short	0x0050
        /*00c8*/ 	.byte	0x00, 0xf0, 0x21, 0x00


	//----- nvinfo : EIATTR_KPARAM_INFO
	.align		4
.L_19315:
        /*00cc*/ 	.byte	0x04, 0x17
        /*00ce*/ 	.short	(.L_19317 - .L_19316)
.L_19316:
        /*00d0*/ 	.word	0x00000000
        /*00d4*/ 	.short	0x000a
        /*00d6*/ 	.short	0x0048
        /*00d8*/ 	.byte	0x00, 0xf0, 0x11, 0x00


	//----- nvinfo : EIATTR_KPARAM_INFO
	.align		4
.L_19317:
        /*00dc*/ 	.byte	0x04, 0x17
        /*00de*/ 	.short	(.L_19319 - .L_19318)
.L_19318:
        /*00e0*/ 	.word	0x00000000
        /*00e4*/ 	.short	0x0009
        /*00e6*/ 	.short	0x0040
        /*00e8*/ 	.byte	0x00, 0xf0, 0x21, 0x00


	//----- nvinfo : EIATTR_KPARAM_INFO
	.align		4
.L_19319:
        /*00ec*/ 	.byte	0x04, 0x17
        /*00ee*/ 	.short	(.L_19321 - .L_19320)
.L_19320:
        /*00f0*/ 	.word	0x00000000
        /*00f4*/ 	.short	0x0008
        /*00f6*/ 	.short	0x0038
        /*00f8*/ 	.byte	0x00, 0xf0, 0x21, 0x00


	//----- nvinfo : EIATTR_KPARAM_INFO
	.align		4
.L_19321:
        /*00fc*/ 	.byte	0x04, 0x17
        /*00fe*/ 	.short	(.L_19323 - .L_19322)
.L_19322:
        /*0100*/ 	.word	0x00000000
        /*0104*/ 	.short	0x0007
        /*0106*/ 	.short	0x0034
        /*0108*/ 	.byte	0x00, 0xf0, 0x11, 0x00


	//----- nvinfo : EIATTR_KPARAM_INFO
	.align		4
.L_19323:
        /*010c*/ 	.byte	0x04, 0x17
        /*010e*/ 	.short	(.L_19325 - .L_19324)
.L_19324:
        /*0110*/ 	.word	0x00000000
        /*0114*/ 	.short	0x0006
        /*0116*/ 	.short	0x0030
        /*0118*/ 	.byte	0x00, 0xf0, 0x11, 0x00


	//----- nvinfo : EIATTR_KPARAM_INFO
	.align		4
.L_19325:
        /*011c*/ 	.byte	0x04, 0x17
        /*011e*/ 	.short	(.L_19327 - .L_19326)
.L_19326:
        /*0120*/ 	.word	0x00000000
        /*0124*/ 	.short	0x0005
        /*0126*/ 	.short	0x0028
        /*0128*/ 	.byte	0x00, 0xf0, 0x21, 0x00


	//----- nvinfo : EIATTR_KPARAM_INFO
	.align		4
.L_19327:
        /*012c*/ 	.byte	0x04, 0x17
        /*012e*/ 	.short	(.L_19329 - .L_19328)
.L_19328:
        /*0130*/ 	.word	0x00000000
        /*0134*/ 	.short	0x0004
        /*0136*/ 	.short	0x0020
        /*0138*/ 	.byte	0x00, 0xf0, 0x21, 0x00


	//----- nvinfo : EIATTR_KPARAM_INFO
	.align		4
.L_19329:
        /*013c*/ 	.byte	0x04, 0x17
        /*013e*/ 	.short	(.L_19331 - .L_19330)
.L_19330:
        /*0140*/ 	.word	0x00000000
        /*0144*/ 	.short	0x0003
        /*0146*/ 	.short	0x0018
        /*0148*/ 	.byte	0x00, 0xf0, 0x21, 0x00


	//----- nvinfo : EIATTR_KPARAM_INFO
	.align		4
.L_19331:
        /*014c*/ 	.byte	0x04, 0x17
        /*014e*/ 	.short	(.L_19333 - .L_19332)
.L_19332:
        /*0150*/ 	.word	0x00000000
        /*0154*/ 	.short	0x0002
        /*0156*/ 	.short	0x0010
        /*0158*/ 	.byte	0x00, 0xf0, 0x21, 0x00


	//----- nvinfo : EIATTR_KPARAM_INFO
	.align		4
.L_19333:
        /*015c*/ 	.byte	0x04, 0x17
        /*015e*/ 	.short	(.L_19335 - .L_19334)
.L_19334:
        /*0160*/ 	.word	0x00000000
        /*0164*/ 	.short	0x0001
        /*0166*/ 	.short	0x0008
        /*0168*/ 	.byte	0x00, 0xf0, 0x21, 0x00


	//----- nvinfo : EIATTR_KPARAM_INFO
	.align		4
.L_19335:
        /*016c*/ 	.byte	0x04, 0x17
        /*016e*/ 	.short	(.L_19337 - .L_19336)
.L_19336:
        /*0170*/ 	.word	0x00000000
        /*0174*/ 	.short	0x0000
        /*0176*/ 	.short	0x0000
        /*0178*/ 	.byte	0x00, 0xf0, 0x21, 0x00


	//----- nvinfo : EIATTR_MAXREG_COUNT
	.align		4
.L_19337:
        /*017c*/ 	.byte	0x03, 0x1b
        /*017e*/ 	.short	0x00ff


	//----- nvinfo : EIATTR_NUM_BARRIERS
	.align		4
        /*0180*/ 	.byte	0x02, 0x4c
        /*0182*/ 	.byte	0x01
	.zero		1


	//----- nvinfo : EIATTR_EXTERNS
	.align		4
        /*0184*/ 	.byte	0x04, 0x0f
        /*0186*/ 	.short	(.L_19339 - .L_19338)


	//   ....[0]....
	.align		4
.L_19338:
        /*0188*/ 	.word	index@(__assertfail)


	//----- nvinfo : EIATTR_MERCURY_ISA_VERSION
	.align		4
.L_19339:
        /*018c*/ 	.byte	0x03, 0x5f
        /*018e*/ 	.short	0x0000


	//----- nvinfo : EIATTR_COOP_GROUP_MASK_REGIDS
	.align		4
        /*0190*/ 	.byte	0x04, 0x29
        /*0192*/ 	.short	(.L_19341 - .L_19340)


	//   ....[0]....
.L_19340:
        /*0194*/ 	.word	0xffffffff


	//   ....[1]....
        /*0198*/ 	.word	0xffffffff


	//   ....[2]....
        /*019c*/ 	.word	0xffffffff


	//   ....[3]....
        /*01a0*/ 	.word	0xffffffff


	//   ....[4]....
        /*01a4*/ 	.word	0xffffffff


	//   ....[5]....
        /*01a8*/ 	.word	0xffffffff


	//   ....[6]....
        /*01ac*/ 	.word	0xffffffff


	//   ....[7]....
        /*01b0*/ 	.word	0xffffffff


	//   ....[8]....
        /*01b4*/ 	.word	0xffffffff


	//   ....[9]....
        /*01b8*/ 	.word	0xffffffff


	//   ....[10]....
        /*01bc*/ 	.word	0xffffffff


	//   ....[11]....
        /*01c0*/ 	.word	0xffffffff


	//   ....[12]....
        /*01c4*/ 	.word	0xffffffff


	//   ....[13]....
        /*01c8*/ 	.word	0xffffffff


	//   ....[14]....
        /*01cc*/ 	.word	0xffffffff


	//   ....[15]....
        /*01d0*/ 	.word	0xffffffff


	//----- nvinfo : EIATTR_COOP_GROUP_INSTR_OFFSETS
	.align		4
.L_19341:
        /*01d4*/ 	.byte	0x04, 0x28
        /*01d6*/ 	.short	(.L_19343 - .L_19342)


	//   ....[0]....
.L_19342:
        /*01d8*/ 	.word	0x00000240


	//   ....[1]....
        /*01dc*/ 	.word	0x00000260


	//   ....[2]....
        /*01e0*/ 	.word	0x00000310


	//   ....[3]....
        /*01e4*/ 	.word	0x00000330


	//   ....[4]....
        /*01e8*/ 	.word	0x00000350


	//   ....[5]....
        /*01ec*/ 	.word	0x00001180


	//   ....[6]....
        /*01f0*/ 	.word	0x000011e0


	//   ....[7]....
        /*01f4*/ 	.word	0x00001210


	//   ....[8]....
        /*01f8*/ 	.word	0x00001230


	//   ....[9]....
        /*01fc*/ 	.word	0x00001250


	//   ....[10]....
        /*0200*/ 	.word	0x000012a0


	//   ....[11]....
        /*0204*/ 	.word	0x000012c0


	//   ....[12]....
        /*0208*/ 	.word	0x000012e0


	//   ....[13]....
        /*020c*/ 	.word	0x000024b0


	//   ....[14]....
        /*0210*/ 	.word	0x00002530


	//   ....[15]....
        /*0214*/ 	.word	0x00002590


	//----- nvinfo : EIATTR_SYSCALL_OFFSETS
	.align		4
.L_19343:
        /*0218*/ 	.byte	0x04, 0x46
        /*021a*/ 	.short	(.L_19345 - .L_19344)


	//   ....[0]....
.L_19344:
        /*021c*/ 	.word	0x00002440


	//----- nvinfo : EIATTR_EXIT_INSTR_OFFSETS
	.align		4
.L_19345:
        /*0220*/ 	.byte	0x04, 0x1c
        /*0222*/ 	.short	(.L_19347 - .L_19346)


	//   ....[0]....
.L_19346:
        /*0224*/ 	.word	0x00000090


	//   ....[1]....
        /*0228*/ 	.word	0x00002080


	//   ....[2]....
        /*022c*/ 	.word	0x00002290


	//   ....[3]....
        /*0230*/ 	.word	0x00002310


	//   ....[4]....
        /*0234*/ 	.word	0x00002450


	//----- nvinfo : EIATTR_CTAIDZ_USED
	.align		4
.L_19347:
        /*0238*/ 	.byte	0x01, 0x04
	.zero		2


	//----- nvinfo : EIATTR_CRS_STACK_SIZE
	.align		4
        /*023c*/ 	.byte	0x04, 0x1e
        /*023e*/ 	.short	(.L_19349 - .L_19348)
.L_19348:
        /*0240*/ 	.word	0x00000000
.L_19349:


//--------------------- .nv.info._ZN4vllm25paged_attention_v2_kernelIthLi112ELi8ELi128ELNS_18Fp8KVCacheDataTypeE1ELb0ELi512EEEvPfS2_PT_PKS3_PKT0_S9_ifPKiSB_iPKfiiiSD_SD_iiiii --------------------------
	.section	.nv.info._ZN4vllm25paged_attention_v2_kernelIthLi112ELi8ELi128ELNS_18Fp8KVCacheDataTypeE1ELb0ELi512EEEvPfS2_PT_PKS3_PKT0_S9_ifPKiSB_iPKfiiiSD_SD_iiiii,"",@"SHT_CUDA_INFO"
	.sectionflags	@""
	.align	4


	//----- nvinfo : EIATTR_CUDA_API_VERSION
	.align		4
        /*0000*/ 	.byte	0x04, 0x37
        /*0002*/ 	.short	(.L_19351 - .L_19350)
.L_19350:
        /*0004*/ 	.word	0x00000082


	//----- nvinfo : EIATTR_SW2861232_WAR
	.align		4
.L_19351:
        /*0008*/ 	.byte	0x01, 0x35
	.zero		2


	//----- nvinfo : EIATTR_PARAM_CBANK
	.align		4
        /*000c*/ 	.byte	0x04, 0x0a
        /*000e*/ 	.short	(.L_19353 - .L_19352)
	.align		4
.L_19352:
        /*0010*/ 	.word	index@(.nv.constant0._ZN4vllm25paged_attention_v2_kernelIthLi112ELi8ELi128ELNS_18Fp8KVCacheDataTypeE1ELb0ELi512EEEvPfS2_PT_PKS3_PKT0_S9_ifPKiSB_iPKfiiiSD_SD_iiiii)
        /*0014*/ 	.short	0x0160
        /*0016*/ 	.short	0x008c


	//----- nvinfo : EIATTR_CBANK_PARAM_SIZE
	.align		4
.L_19353:
        /*0018*/ 	.byte	0x03, 0x19
        /*001a*/ 	.short	0x008c


	//----- nvinfo : EIATTR_KPARAM_INFO
	.align		4
        /*001c*/ 	.byte	0x04, 0x17
        /*001e*/ 	.short	(.L_19355 - .L_19354)
.L_19354:
        /*0020*/ 	.word	0x00000000
        /*0024*/ 	.short	0x0015
        /*0026*/ 	.short	0x0088
        /*0028*/ 	.byte	0x00, 0xf0, 0x11, 0x00


	//----- nvinfo : EIATTR_KPARAM_INFO
	.align		4
.L_19355:
        /*002c*/ 	.byte	0x04, 0x17
        /*002e*/ 	.short	(.L_19357 - .L_19356)
.L_19356:
        /*0030*/ 	.word	0x00000000
        /*0034*/ 	.short	0x0014
        /*0036*/ 	.short	0x0084
        /*0038*/ 	.byte	0x00, 0xf0, 0x11, 0x00


	//----- nvinfo : EIATTR_KPARAM_INFO
	.align		4
.L_19357:
        /*003c*/ 	.byte	0x04, 0x17
        /*003e*/ 	.short	(.L_19359 - .L_19358)
.L_19358:
        /*0040*/ 	.word	0x00000000
        /*0044*/ 	.short	0x0013
        /*0046*/ 	.short	0x0080
        /*0048*/ 	.byte	0x00, 0xf0, 0x11, 0x00


	//----- nvinfo : EIATTR_KPARAM_INFO
	.align		4
.L_19359:
        /*004c*/ 	.byte	0x04, 0x17
        /*004e*/ 	.short	(.L_19361 - .L_19360)
.L_19360:
        /*0050*/ 	.word	0x00000000
        /*0054*/ 	.short	0x0012
        /*0056*/ 	.short	0x007c
        /*0058*/ 	.byte	0x00, 0xf0, 0x11, 0x00


	//----- nvinfo : EIATTR_KPARAM_INFO
	.align		4
.L_19361:
        /*005c*/ 	.byte	0x04, 0x17
        /*005e*/ 	.short	(.L_19363 - .L_19362)
.L_19362:
        /*0060*/ 	.word	0x00000000
        /*0064*/ 	.short	0x0011
        /*0066*/ 	.short	0x0078
        /*0068*/ 	.byte	0x00, 0xf0, 0x11, 0x00


	//----- nvinfo : EIATTR_KPARAM_INFO
	.align		4
.L_19363:
        /*006c*/ 	.byte	0x04, 0x17
        /*006e*/ 	.short	(.L_19365 - .L_19364)
.L_19364:
        /*0070*/ 	.word	0x00000000
        /*0074*/ 	.short	0x0010
        /*0076*/ 	.short	0x0070
        /*0078*/ 	.byte	0x00, 0xf0, 0x21, 0x00


	//----- nvinfo : EIATTR_KPARAM_INFO
	.align		4
.L_19365:
        /*007c*/ 	.byte	0x04, 0x17
        /*007e*/ 	.short	(.L_19367 - .L_19366)
.L_19366:
        /*0080*/ 	.word	0x00000000
        /*0084*/ 	.short	0x000f
        /*0086*/ 	.short	0x0068
        /*0088*/ 	.byte	0x00, 0xf0, 0x21, 0x00


	//----- nvinfo : EIATTR_KPARAM_INFO
	.align		4
.L_19367:
        /*008c*/ 	.byte	0x04, 0x17
        /*008e*/ 	.short	(.L_19369 - .L_19368)
.L_19368:
        /*0090*/ 	.word	0x00000000
        /*0094*/ 	.short	0x000e
        /*0096*/ 	.short	0x0060
        /*0098*/ 	.byte	0x00, 0xf0, 0x11, 0x00


	//----- nvinfo : EIATTR_KPARAM_INFO
	.align		4
.L_19369:
        /*009c*/ 	.byte	0x04, 0x17
        /*009e*/ 	.short	(.L_19371 - .L_19370)
.L_19370:
        /*00a0*/ 	.word	0x00000000
        /*00a4*/ 	.short	0x000d
        /*00a6*/ 	.short	0x005c
        /*00a8*/ 	.byte	0x00, 0xf0, 0x11, 0x00


	//----- nvinfo : EIATTR_KPARAM_INFO
	.align		4
.L_19371:
        /*00ac*/ 	.byte	0x04, 0x17
        /*00ae*/ 	.short	(.L_19373 - .L_19372)
.L_19372:
        /*00b0*/ 	.word	0x00000000
        /*00b4*/ 	.short	0x000c
        /*00b6*/ 	.short	0x0058
        /*00b8*/ 	.byte	0x00, 0xf0, 0x11, 0x00


	//----- nvinfo : EIATTR_KPARAM_INFO
	.align		4
.L_19373:
        /*00bc*/ 	.byte	0x04, 0x17
        /*00be*/ 	.short	(.L_19375 - .L_19374)
.L_19374:
        /*00c0*/ 	.word	0x00000000
        /*00c4*/ 	.short	0x000b
        /*00c6*/ 	.short	0x0050
        /*00c8*/ 	.byte	0x00, 0xf0, 0x21, 0x00


	//----- nvinfo : EIATTR_KPARAM_INFO
	.align		4
.L_19375:
        /*00cc*/ 	.byte	0x04, 0x17
        /*00ce*/ 	.short	(.L_19377 - .L_19376)
.L_19376:
        /*00d0*/ 	.word	0x00000000
        /*00d4*/ 	.short	0x000a
        /*00d6*/ 	.short	0x0048
        /*00d8*/ 	.byte	0x00, 0xf0, 0x11, 0x00


	//----- nvinfo : EIATTR_KPARAM_INFO
	.align		4
.L_19377:
        /*00dc*/ 	.byte	0x04, 0x17
        /*00de*/ 	.short	(.L_19379 - .L_19378)
.L_19378:
        /*00e0*/ 	.word	0x00000000
        /*00e4*/ 	.short	0x0009
        /*00e6*/ 	.short	0x0040
        /*00e8*/ 	.byte	0x00, 0xf0, 0x21, 0x00


	//----- nvinfo : EIATTR_KPARAM_INFO
	.align		4
.L_19379:
        /*00ec*/ 	.byte	0x04, 0x17
        /*00ee*/ 	.short	(.L_19381 - .L_19380)
.L_19380:
        /*00f0*/ 	.word	0x00000000
        /*00f4*/ 	.short	0x0008
        /*00f6*/ 	.short	0x0038
        /*00f8*/ 	.byte	0x00, 0xf0, 0x21, 0x00


	//----- nvinfo : EIATTR_KPARAM_INFO
	.align		4
.L_19381:
        /*00fc*/ 	.byte	0x04, 0x17
        /*00fe*/ 	.short	(.L_19383 - .L_19382)
.L_19382:
        /*0100*/ 	.word	0x00000000
        /*0104*/ 	.short	0x0007
        /*0106*/ 	.short	0x0034
        /*0108*/ 	.byte	0x00, 0xf0, 0x11, 0x00


	//----- nvinfo : EIATTR_KPARAM_INFO
	.align		4
.L_19383:
        /*010c*/ 	.byte	0x04, 0x17
        /*010e*/ 	.short	(.L_19385 - .L_19384)
.L_19384:
        /*0110*/ 	.word	0x00000000
        /*0114*/ 	.short	0x0006
        /*0116*/ 	.short	0x0030
        /*0118*/ 	.byte	0x00, 0xf0, 0x11, 0x00


	//----- nvinfo : EIATTR_KPARAM_INFO
	.align		4
.L_19385:
        /*011c*/ 	.byte	0x04, 0x17
        /*011e*/ 	.short	(.L_19387 - .L_19386)
.L_19386:
        /*0120*/ 	.word	0x00000000
        /*0124*/ 	.short	0x0005
        /*0126*/ 	.short	0x0028
        /*0128*/ 	.byte	0x00, 0xf0, 0x21, 0x00


	//----- nvinfo : EIATTR_KPARAM_INFO
	.align		4
.L_19387:
        /*012c*/ 	.byte	0x04, 0x17
        /*012e*/ 	.short	(.L_19389 - .L_19388)
.L_19388:
        /*0130*/ 	.word	0x00000000
        /*0134*/ 	.short	0x0004
        /*0136*/ 	.short	0x0020
        /*0138*/ 	.byte	0x00, 0xf0, 0x21, 0x00


	//----- nvinfo : EIATTR_KPARAM_INFO
	.align		4
.L_19389:
        /*013c*/ 	.byte	0x04, 0x17
        /*013e*/ 	.short	(.L_19391 - .L_19390)
.L_19390:
        /*0140*/ 	.word	0x00000000
        /*0144*/ 	.short	0x0003
        /*0146*/ 	.short	0x0018
        /*0148*/ 	.byte	0x00, 0xf0, 0x21, 0x00


	//----- nvinfo : EIATTR_KPARAM_INFO
	.align		4
.L_19391:
        /*014c*/ 	.byte	0x04, 0x17
        /*014e*/ 	.short	(.L_19393 - .L_19392)
.L_19392:
        /*0150*/ 	.word	0x00000000
        /*0154*/ 	.short	0x0002
        /*0156*/ 	.short	0x0010
        /*0158*/ 	.byte	0x00, 0xf0, 0x21, 0x00


	//----- nvinfo : EIATTR_KPARAM_INFO
	.align		4
.L_19393:
        /*015c*/ 	.byte	0x04, 0x17
        /*015e*/ 	.short	(.L_19395 - .L_19394)
.L_19394:
        /*0160*/ 	.word	0x00000000
        /*0164*/ 	.short	0x0001
        /*0166*/ 	.short	0x0008
        /*0168*/ 	.byte	0x00, 0xf0, 0x21, 0x00


	//----- nvinfo : EIATTR_KPARAM_INFO
	.align		4
.L_19395:
        /*016c*/ 	.byte	0x04, 0x17
        /*016e*/ 	.short	(.L_19397 - .L_19396)
.L_19396:
        /*0170*/ 	.word	0x00000000
        /*0174*/ 	.short	0x0000
        /*0176*/ 	.short	0x0000
        /*0178*/ 	.byte	0x00, 0xf0, 0x21, 0x00


	//----- nvinfo : EIATTR_MAXREG_COUNT
	.align		4
.L_19397:
        /*017c*/ 	.byte	0x03, 0x1b
        /*017e*/ 	.short	0x00ff


	//----- nvinfo : EIATTR_NUM_BARRIERS
	.align		4
        /*0180*/ 	.byte	0x02, 0x4c
        /*0182*/ 	.byte	0x01
	.zero		1


	//----- nvinfo : EIATTR_EXTERNS
	.align		4
        /*0184*/ 	.byte	0x04, 0x0f
        /*0186*/ 	.short	(.L_19399 - .L_19398)


	//   ....[0]....
	.align		4
.L_19398:
        /*0188*/ 	.word	index@(__assertfail)


	//----- nvinfo : EIATTR_MERCURY_ISA_VERSION
	.align		4
.L_19399:
        /*018c*/ 	.byte	0x03, 0x5f
        /*018e*/ 	.short	0x0000


	//----- nvinfo : EIATTR_COOP_GROUP_MASK_REGIDS
	.align		4
        /*0190*/ 	.byte	0x04, 0x29
        /*0192*/ 	.short	(.L_19401 - .L_19400)


	//   ....[0]....
.L_19400:
        /*0194*/ 	.word	0xffffffff


	//   ....[1]....
        /*0198*/ 	.word	0xffffffff


	//   ....[2]....
        /*019c*/ 	.word	0xffffffff


	//   ....[3]....
        /*01a0*/ 	.word	0xffffffff


	//   ....[4]....
        /*01a4*/ 	.word	0xffffffff


	//   ....[5]....
        /*01a8*/ 	.word	0xffffffff


	//   ....[6]....
        /*01ac*/ 	.word	0xffffffff


	//   ....[7]....
        /*01b0*/ 	.word	0xffffffff


	//   ....[8]....
        /*01b4*/ 	.word	0xffffffff


	//   ....[9]....
        /*01b8*/ 	.word	0xffffffff


	//   ....[10]....
        /*01bc*/ 	.word	0xffffffff


	//   ....[11]....
        /*01c0*/ 	.word	0xffffffff


	//   ....[12]....
        /*01c4*/ 	.word	0xffffffff


	//   ....[13]....
        /*01c8*/ 	.word	0xffffffff


	//   ....[14]....
        /*01cc*/ 	.word	0xffffffff


	//   ....[15]....
        /*01d0*/ 	.word	0xffffffff


	//----- nvinfo : EIATTR_COOP_GROUP_INSTR_OFFSETS
	.align		4
.L_19401:
        /*01d4*/ 	.byte	0x04, 0x28
        /*01d6*/ 	.short	(.L_19403 - .L_19402)


	//   ....[0]....
.L_19402:
        /*01d8*/ 	.word	0x00000240


	//   ....[1]....
        /*01dc*/ 	.word	0x00000260


	//   ....[2]....
        /*01e0*/ 	.word	0x00000310


	//   ....[3]....
        /*01e4*/ 	.word	0x00000330


	//   ....[4]....
        /*01e8*/ 	.word	0x00000350


	//   ....[5]....
        /*01ec*/ 	.word	0x00001180


	//   ....[6]....
        /*01f0*/ 	.word	0x000011e0


	//   ....[7]....
        /*01f4*/ 	.word	0x00001210


	//   ....[8]....
        /*01f8*/ 	.word	0x00001230


	//   ....[9]....
        /*01fc*/ 	.word	0x00001250


	//   ....[10]....
        /*0200*/ 	.word	0x000012a0


	//   ....[11]....
        /*0204*/ 	.word	0x000012c0


	//   ....[12]....
        /*0208*/ 	.word	0x000012e0


	//   ....[13]....
        /*020c*/ 	.word	0x000024b0


	//   ....[14]....
        /*0210*/ 	.word	0x00002530


	//   ....[15]....
        /*0214*/ 	.word	0x00002590


	//----- nvinfo : EIATTR_SYSCALL_OFFSETS
	.align		4
.L_19403:
        /*0218*/ 	.byte	0x04, 0x46
        /*021a*/ 	.short	(.L_19405 - .L_19404)


	//   ....[0]....
.L_19404:
        /*021c*/ 	.word	0x00002440


	//----- nvinfo : EIATTR_EXIT_INSTR_OFFSETS
	.align		4
.L_19405:
        /*0220*/ 	.byte	0x04, 0x1c
        /*0222*/ 	.short	(.L_19407 - .L_19406)


	//   ....[0]....
.L_19406:
        /*0224*/ 	.word	0x00000090


	//   ....[1]....
        /*0228*/ 	.word	0x00002080


	//   ....[2]....
        /*022c*/ 	.word	0x00002290


	//   ....[3]....
        /*0230*/ 	.word	0x00002310


	//   ....[4]....
        /*0234*/ 	.word	0x00002450


	//----- nvinfo : EIATTR_CTAIDZ_USED
	.align		4
.L_19407:
        /*0238*/ 	.byte	0x01, 0x04
	.zero		2


	//----- nvinfo : EIATTR_CRS_STACK_SIZE
	.align		4
        /*023c*/ 	.byte	0x04, 0x1e
        /*023e*/ 	.short	(.L_19409 - .L_19408)
.L_19408:
        /*0240*/ 	.word	0x00000000
.L_19409:


//--------------------- .nv.info._ZN4vllm25paged_attention_v2_kernelIthLi96ELi8ELi128ELNS_18Fp8KVCacheDataTypeE1ELb0ELi512EEEvPfS2_PT_PKS3_PKT0_S9_ifPKiSB_iPKfiiiSD_SD_iiiii --------------------------
	.section	.nv.info._ZN4vllm25paged_attention_v2_kernelIthLi96ELi8ELi128ELNS_18Fp8KVCacheDataTypeE1ELb0ELi512EEEvPfS2_PT_PKS3_PKT0_S9_ifPKiSB_iPKfiiiSD_SD_iiiii,"",@"SHT_CUDA_INFO"
	.sectionflags	@""
	.align	4


	//----- nvinfo : EIATTR_CUDA_API_VERSION
	.align		4
        /*0000*/ 	.byte	0x04, 0x37
        /*0002*/ 	.short	(.L_19411 - .L_19410)
.L_19410:
        /*0004*/ 	.word	0x00000082


	//----- nvinfo : EIATTR_SW2861232_WAR
	.align		4
.L_19411:
        /*0008*/ 	.byte	0x01, 0x35
	.zero		2


	//----- nvinfo : EIATTR_PARAM_CBANK
	.align		4
        /*000c*/ 	.byte	0x04, 0x0a
        /*000e*/ 	.short	(.L_19413 - .L_19412)
	.align		4
.L_19412:
        /*0010*/ 	.word	index@(.nv.constant0._ZN4vllm25paged_attention_v2_kernelIthLi96ELi8ELi128ELNS_18Fp8KVCacheDataTypeE1ELb0ELi512EEEvPfS2_PT_PKS3_PKT0_S9_ifPKiSB_iPKfiiiSD_SD_iiiii)
        /*0014*/ 	.short	0x0160
        /*0016*/ 	.short	0x008c


	//----- nvinfo : EIATTR_CBANK_PARAM_SIZE
	.align		4
.L_19413:
        /*0018*/ 	.byte	0x03, 0x19
        /*001a*/ 	.short	0x008c


	//----- nvinfo : EIATTR_KPARAM_INFO
	.align		4
        /*001c*/ 	.byte	0x04, 0x17
        /*001e*/ 	.short	(.L_19415 - .L_19414)
.L_19414:
        /*0020*/ 	.word	0x00000000
        /*0024*/ 	.short	0x0015
        /*0026*/ 	.short	0x0088
        /*0028*/ 	.byte	0x00, 0xf0, 0x11, 0x00


	//----- nvinfo : EIATTR_KPARAM_INFO
	.align		4
.L_19415:
        /*002c*/ 	.byte	0x04, 0x17
        /*002e*/ 	.short	(.L_19417 - .L_19416)
.L_19416:
        /*0030*/ 	.word	0x00000000
        /*0034*/ 	.short	0x0014
        /*0036*/ 	.short	0x0084
        /*0038*/ 	.byte	0x00, 0xf0, 0x11, 0x00


	//----- nvinfo : EIATTR_KPARAM_INFO
	.align		4
.L_19417:
        /*003c*/ 	.byte	0x04, 0x17
        /*003e*/ 	.short	(.L_19419 - .L_19418)
.L_19418:
        /*0040*/ 	.word	0x00000000
        /*0044*/ 	.short	0x0013
        /*0046*/ 	.short	0x0080
        /*0048*/ 	.byte	0x00, 0xf0, 0x11, 0x00


	//----- nvinfo : EIATTR_KPARAM_INFO
	.align		4
.L_19419:
        /*004c*/ 	.byte	0x04, 0x17
        /*004e*/ 	.short	(.L_19421 - .L_19420)
.L_19420:
        /*0050*/ 	.word	0x00000000
        /*0054*/ 	.short	0x0012
        /*0056*/ 	.short	0x007c
        /*0058*/ 	.byte	0x00, 0xf0, 0x11, 0x00


	//----- nvinfo : EIATTR_KPARAM_INFO
	.align		4
.L_19421:
        /*005c*/ 	.byte	0x04, 0x17
        /*005e*/ 	.short	(.L_19423 - .L_19422)
.L_19422:
        /*0060*/ 	.word	0x00000000
        /*0064*/ 	.short	0x0011
        /*0066*/ 	.short	0x0078
        /*0068*/ 	.byte	0x00, 0xf0, 0x11, 0x00


	//----- nvinfo : EIATTR_KPARAM_INFO
	.align		4
.L_19423:
        /*006c*/ 	.byte	0x04, 0x17
        /*006e*/ 	.short	(.L_19425 - .L_19424)
.L_19424:
        /*0070*/ 	.word	0x00000000
        /*0074*/ 	.short	0x0010
        /*0076*/ 	.short	0x0070
        /*0078*/ 	.byte	0x00, 0xf0, 0x21, 0x00


	//----- nvinfo : EIATTR_KPARAM_INFO
	.align		4
.L_19425:
        /*007c*/ 	.byte	0x04, 0x17
        /*007e*/ 	.short	(.L_19427 - .L_19426)
.L_19426:
        /*0080*/ 	.word	0x00000000
        /*0084*/ 	.short	0x000f
        /*0086*/ 	.short	0x0068
        /*0088*/ 	.byte	0x00, 0xf0, 0x21, 0x00


	//----- nvinfo : EIATTR_KPARAM_INFO
	.align		4
.L_19427:
        /*008c*/ 	.byte	0x04, 0x17
        /*008e*/ 	.short	(.L_19429 - .L_19428)
.L_19428:
        /*0090*/ 	.word	0x00000000
        /*0094*/ 	.short	0x000e
        /*0096*/ 	.short	0x0060
        /*0098*/ 	.byte	0x00, 0xf0, 0x11, 0x00


	//----- nvinfo : EIATTR_KPARAM_INFO
	.align		4
.L_19429:
        /*009c*/ 	.byte	0x04, 0x17
        /*009e*/ 	.short	(.L_19431 - .L_19430)
.L_19430:
        /*00a0*/ 	.word	0x00000000
        /*00a4*/ 	.short	0x000d
        /*00a6*/ 	.short	0x005c
        /*00a8*/ 	.byte	0x00, 0xf0, 0x11, 0x00


	//----- nvinfo : EIATTR_KPARAM_INFO
	.align		4
.L_19431:
        /*00ac*/ 	.byte	0x04, 0x17
        /*00ae*/ 	.short	(.L_19433 - .L_19432)
.L_19432:
        /*00b0*/ 	.word	0x00000000
        /*00b4*/ 	.short	0x000c
        /*00b6*/ 	.short	0x0058
        /*00b8*/ 	.byte	0x00, 0xf0, 0x11, 0x00


	//----- nvinfo : EIATTR_KPARAM_INFO
	.align		4
.L_19433:
        /*00bc*/ 	.byte	0x04, 0x17
        /*00be*/ 	.short	(.L_19435 - .L_19434)
.L_19434:
        /*00c0*/ 	.word	0x00000000
        /*00c4*/ 	.short	0x000b
        /*00c6*/ 	.short	0x0050
        /*00c8*/ 	.byte	0x00, 0xf0, 0x21, 0x00


	//----- nvinfo : EIATTR_KPARAM_INFO
	.align		4
.L_19435:
        /*00cc*/ 	.byte	0x04, 0x17
        /*00ce*/ 	.short	(.L_19437 - .L_19436)
.L_19436:
        /*00d0*/ 	.word	0x00000000
        /*00d4*/ 	.short	0x000a
        /*00d6*/ 	.short	0x0048
        /*00d8*/ 	.byte	0x00, 0xf0, 0x11, 0x00


	//----- nvinfo : EIATTR_KPARAM_INFO
	.align		4
.L_19437:
        /*00dc*/ 	.byte	0x04, 0x17
        /*00de*/ 	.short	(.L_19439 - .L_19438)
.L_19438:
        /*00e0*/ 	.word	0x00000000
        /*00e4*/ 	.short	0x0009
        /*00e6*/ 	.short	0x0040
        /*00e8*/ 	.byte	0x00, 0xf0, 0x21, 0x00


	//----- nvinfo : EIATTR_KPARAM_INFO
	.align		4
.L_19439:
        /*00ec*/ 	.byte	0x04, 0x17
        /*00ee*/ 	.short	(.L_19441 - .L_19440)
.L_19440:
        /*00f0*/ 	.word	0x00000000
        /*00f4*/ 	.short	0x0008
        /*00f6*/ 	.short	0x0038
        /*00f8*/ 	.byte	0x00, 0xf0, 0x21, 0x00


	//----- nvinfo : EIATTR_KPARAM_INFO
	.align		4
.L_19441:
        /*00fc*/ 	.byte	0x04, 0x17
        /*00fe*/ 	.short	(.L_19443 - .L_19442)
.L_19442:
        /*0100*/ 	.word	0x00000000
        /*0104*/ 	.short	0x0007
        /*0106*/ 	.short	0x0034
        /*0108*/ 	.byte	0x00, 0xf0, 0x11, 0x00


	//----- nvinfo : EIATTR_KPARAM_INFO
	.align		4
.L_19443:
        /*010c*/ 	.byte	0x04, 0x17
        /*010e*/ 	.short	(.L_19445 - .L_19444)
.L_19444:
        /*0110*/ 	.word	0x00000000
        /*0114*/ 	.short	0x0006
        /*0116*/ 	.short	0x0030
        /*0118*/ 	.byte	0x00, 0xf0, 0x11, 0x00


	//----- nvinfo : EIATTR_KPARAM_INFO
	.align		4
.L_19445:
        /*011c*/ 	.byte	0x04, 0x17
        /*011e*/ 	.short	(.L_19447 - .L_19446)
.L_19446:
        /*0120*/ 	.word	0x00000000
        /*0124*/ 	.short	0x0005
        /*0126*/ 	.short	0x0028
        /*0128*/ 	.byte	0x00, 0xf0, 0x21, 0x00


	//----- nvinfo : EIATTR_KPARAM_INFO
	.align		4
.L_19447:
        /*012c*/ 	.byte	0x04, 0x17
        /*012e*/ 	.short	(.L_19449 - .L_19448)
.L_19448:
        /*0130*/ 	.word	0x00000000
        /*0134*/ 	.short	0x0004
        /*0136*/ 	.short	0x0020
        /*0138*/ 	.byte	0x00, 0xf0, 0x21, 0x00


	//----- nvinfo : EIATTR_KPARAM_INFO
	.align		4
.L_19449:
        /*013c*/ 	.byte	0x04, 0x17
        /*013e*/ 	.short	(.L_19451 - .L_19450)
.L_19450:
        /*0140*/ 	.word	0x00000000
        /*0144*/ 	.short	0x0003
        /*0146*/ 	.short	0x0018
        /*0148*/ 	.byte	0x00, 0xf0, 0x21, 0x00


	//----- nvinfo : EIATTR_KPARAM_INFO
	.align		4
.L_19451:
        /*014c*/ 	.byte	0x04, 0x17
        /*014e*/ 	.short	(.L_19453 - .L_19452)
.L_19452:
        /*0150*/ 	.word	0x00000000
        /*0154*/ 	.short	0x0002
        /*0156*/ 	.short	0x0010
        /*0158*/ 	.byte	0x00, 0xf0, 0x21, 0x00


	//----- nvinfo : EIATTR_KPARAM_INFO
	.align		4
.L_19453:
        /*015c*/ 	.byte	0x04, 0x17
        /*015e*/ 	.short	(.L_19455 - .L_19454)
.L_19454:
        /*0160*/ 	.word	0x00000000
        /*0164*/ 	.short	0x0001
        /*0166*/ 	.short	0x0008
        /*0168*/ 	.byte	0x00, 0xf0, 0x21, 0x00


	//----- nvinfo : EIATTR_KPARAM_INFO
	.align		4
.L_19455:
        /*016c*/ 	.byte	0x04, 0x17
        /*016e*/ 	.short	(.L_19457 - .L_19456)
.L_19456:
        /*0170*/ 	.word	0x00000000
        /*0174*/ 	.short	0x0000
        /*0176*/ 	.short	0x0000
        /*0178*/ 	.byte	0x00, 0xf0, 0x21, 0x00


	//----- nvinfo : EIATTR_MAXREG_COUNT
	.align		4
.L_19457:
        /*017c*/ 	.byte	0x03, 0x1b
        /*017e*/ 	.short	0x00ff


	//----- nvinfo : EIATTR_NUM_BARRIERS
	.align		4
        /*0180*/ 	.byte	0x02, 0x4c
        /*0182*/ 	.byte	0x01
	.zero		1


	//----- nvinfo : EIATTR_EXTERNS
	.align		4
        /*0184*/ 	.byte	0x04, 0x0f
        /*0186*/ 	.short	(.L_19459 - .L_19458)


	//   ....[0]....
	.align		4
.L_19458:
        /*0188*/ 	.word	index@(__assertfail)


	//----- nvinfo : EIATTR_MERCURY_ISA_VERSION
	.align		4
.L_19459:
        /*018c*/ 	.byte	0x03, 0x5f
        /*018e*/ 	.short	0x0000


	//----- nvinfo : EIATTR_COOP_GROUP_MASK_REGIDS
	.align		4
        /*0190*/ 	.byte	0x04, 0x29
        /*0192*/ 	.short	(.L_19461 - .L_19460)


	//   ....[0]....
.L_19460:
        /*0194*/ 	.word	0xffffffff


	//   ....[1]....
        /*0198*/ 	.word	0xffffffff


	//   ....[2]....
        /*019c*/ 	.word	0xffffffff


	//   ....[3]....
        /*01a0*/ 	.word	0xffffffff


	//   ....[4]....
        /*01a4*/ 	.word	0xffffffff


	//   ....[5]....
        /*01a8*/ 	.word	0xffffffff


	//   ....[6]....
        /*01ac*/ 	.word	0xffffffff


	//   ....[7]....
        /*01b0*/ 	.word	0xffffffff


	//   ....[8]....
        /*01b4*/ 	.word	0xffffffff


	//   ....[9]....
        /*01b8*/ 	.word	0xffffffff


	//   ....[10]....
        /*01bc*/ 	.word	0xffffffff


	//   ....[11]....
        /*01c0*/ 	.word	0xffffffff


	//   ....[12]....
        /*01c4*/ 	.word	0xffffffff


	//   ....[13]....
        /*01c8*/ 	.word	0xffffffff


	//   ....[14]....
        /*01cc*/ 	.word	0xffffffff


	//   ....[15]....
        /*01d0*/ 	.word	0xffffffff


	//----- nvinfo : EIATTR_COOP_GROUP_INSTR_OFFSETS
	.align		4
.L_19461:
        /*01d4*/ 	.byte	0x04, 0x28
        /*01d6*/ 	.short	(.L_19463 - .L_19462)


	//   ....[0]....
.L_19462:
        /*01d8*/ 	.word	0x00000240


	//   ....[1]....
        /*01dc*/ 	.word	0x00000260


	//   ....[2]....
        /*01e0*/ 	.word	0x00000310


	//   ....[3]....
        /*01e4*/ 	.word	0x00000330


	//   ....[4]....
        /*01e8*/ 	.word	0x00000350


	//   ....[5]....
        /*01ec*/ 	.word	0x00001180


	//   ....[6]....
        /*01f0*/ 	.word	0x000011e0


	//   ....[7]....
        /*01f4*/ 	.word	0x00001210


	//   ....[8]....
        /*01f8*/ 	.word	0x00001230


	//   ....[9]....
        /*01fc*/ 	.word	0x00001250


	//   ....[10]....
        /*0200*/ 	.word	0x000012a0


	//   ....[11]....
        /*0204*/ 	.word	0x000012c0


	//   ....[12]....
        /*0208*/ 	.word	0x000012e0


	//   ....[13]....
        /*020c*/ 	.word	0x000022c0


	//   ....[14]....
        /*0210*/ 	.word	0x00002340


	//   ....[15]....
        /*0214*/ 	.word	0x000023a0


	//----- nvinfo : EIATTR_SYSCALL_OFFSETS
	.align		4
.L_19463:
        /*0218*/ 	.byte	0x04, 0x46
        /*021a*/ 	.short	(.L_19465 - .L_19464)


	//   ....[0]....
.L_19464:
        /*021c*/ 	.word	0x00002250


	//----- nvinfo : EIATTR_EXIT_INSTR_OFFSETS
	.align		4
.L_19465:
        /*0220*/ 	.byte	0x04, 0x1c
        /*0222*/ 	.short	(.L_19467 - .L_19466)


	//   ....[0]....
.L_19466:
        /*0224*/ 	.word	0x00000090


	//   ....[1]....
        /*0228*/ 	.word	0x00001ef0


	//   ....[2]....
        /*022c*/ 	.word	0x00002120


	//   ....[3]....
        /*0230*/ 	.word	0x00002260


	//----- nvinfo : EIATTR_CTAIDZ_USED
	.align		4
.L_19467:
        /*0234*/ 	.byte	0x01, 0x04
	.zero		2


	//----- nvinfo : EIATTR_CRS_STACK_SIZE
	.align		4
        /*0238*/ 	.byte	0x04, 0x1e
        /*023a*/ 	.short	(.L_19469 - .L_19468)
.L_19468:
        /*023c*/ 	.word	0x00000000
.L_19469:


//--------------------- .nv.info._ZN4vllm25paged_attention_v2_kernelIthLi80ELi8ELi128ELNS_18Fp8KVCacheDataTypeE1ELb0ELi512EEEvPfS2_PT_PKS3_PKT0_S9_ifPKiSB_iPKfiiiSD_SD_iiiii --------------------------
	.section	.nv.info._ZN4vllm25paged_attention_v2_kernelIthLi80ELi8ELi128ELNS_18Fp8KVCacheDataTypeE1ELb0ELi512EEEvPfS2_PT_PKS3_PKT0_S9_ifPKiSB_iPKfiiiSD_SD_iiiii,"",@"SHT_CUDA_INFO"
	.sectionflags	@""
	.align	4


	//----- nvinfo : EIATTR_CUDA_API_VERSION
	.align		4
        /*0000*/ 	.byte	0x04, 0x37
        /*0002*/ 	.short	(.L_19471 - .L_19470)
.L_19470:
        /*0004*/ 	.word	0x00000082


	//----- nvinfo : EIATTR_SW2861232_WAR
	.align		4
.L_19471:
        /*0008*/ 	.byte	0x01, 0x35
	.zero		2


	//----- nvinfo : EIATTR_PARAM_CBANK
	.align		4
        /*000c*/ 	.byte	0x04, 0x0a
        /*000e*/ 	.short	(.L_19473 - .L_19472)
	.align		4
.L_19472:
        /*0010*/ 	.word	index@(.nv.constant0._ZN4vllm25paged_attention_v2_kernelIthLi80ELi8ELi128ELNS_18Fp8KVCacheDataTypeE1ELb0ELi512EEEvPfS2_PT_PKS3_PKT0_S9_ifPKiSB_iPKfiiiSD_SD_iiiii)
        /*0014*/ 	.short	0x0160
        /*0016*/ 	.short	0x008c


	//----- nvinfo : EIATTR_CBANK_PARAM_SIZE
	.align		4
.L_19473:
        /*0018*/ 	.byte	0x03, 0x19
        /*001a*/ 	.short	0x008c


	//----- nvinfo : EIATTR_KPARAM_INFO
	.align		4
        /*001c*/ 	.byte	0x04, 0x17
        /*001e*/ 	.short	(.L_19475 - .L_19474)
.L_19474:
        /*0020*/ 	.word	0x00000000
        /*0024*/ 	.short	0x0015
        /*0026*/ 	.short	0x0088
        /*0028*/ 	.byte	0x00, 0xf0, 0x11, 0x00


	//----- nvinfo : EIATTR_KPARAM_INFO
	.align		4
.L_19475:
        /*002c*/ 	.byte	0x04, 0x17
        /*002e*/ 	.short	(.L_19477 - .L_19476)
.L_19476:
        /*0030*/ 	.word	0x00000000
        /*0034*/ 	.short	0x0014
        /*0036*/ 	.short	0x0084
        /*0038*/ 	.byte	0x00, 0xf0, 0x11, 0x00


	//----- nvinfo : EIATTR_KPARAM_INFO
	.align		4
.L_19477:
        /*003c*/ 	.byte	0x04, 0x17
        /*003e*/ 	.short	(.L_19479 - .L_19478)
.L_19478:
        /*0040*/ 	.word	0x00000000
        /*0044*/ 	.short	0x0013
        /*0046*/ 	.short	0x0080
        /*0048*/ 	.byte	0x00, 0xf0, 0x11, 0x00


	//----- nvinfo : EIATTR_KPARAM_INFO
	.align		4
.L_19479:
        /*004c*/ 	.byte	0x04, 0x17
        /*004e*/ 	.short	(.L_19481 - .L_19480)
.L_19480:
        /*0050*/ 	.word	0x00000000
        /*0054*/ 	.short	0x0012
        /*0056*/ 	.short	0x007c
        /*0058*/ 	.byte	0x00, 0xf0, 0x11, 0x00


	//----- nvinfo : EIATTR_KPARAM_INFO
	.align		4
.L_19481:
        /*005c*/ 	.byte	0x04, 0x17
        /*005e*/ 	.short	(.L_19483 - .L_19482)
.L_19482:
        /*0060*/ 	.word	0x00000000
        /*0064*/ 	.short	0x0011
        /*0066*/ 	.short	0x0078
        /*0068*/ 	.byte	0x00, 0xf0, 0x11, 0x00


	//----- nvinfo : EIATTR_KPARAM_INFO
	.align		4
.L_19483:
        /*006c*/ 	.byte	0x04, 0x17
        /*006e*/ 	.short	(.L_19485 - .L_19484)
.L_19484:
        /*0070*/ 	.word	0x00000000
        /*0074*/ 	.short	0x0010
        /*0076*/ 	.short	0x0070
        /*0078*/ 	.byte	0x00, 0xf0, 0x21, 0x00


	//----- nvinfo : EIATTR_KPARAM_INFO
	.align		4
.L_19485:
        /*007c*/ 	.byte	0x04, 0x17
        /*007e*/ 	.short	(.L_19487 - .L_19486)
.L_19486:
        /*0080*/ 	.word	0x00000000
        /*0084*/ 	.short	0x000f
        /*0086*/ 	.short	0x0068
        /*0088*/ 	.byte	0x00, 0xf0, 0x21, 0x00


	//----- nvinfo : EIATTR_KPARAM_INFO
	.align		4
.L_19487:
        /*008c*/ 	.byte	0x04, 0x17
        /*008e*/ 	.short	(.L_19489 - .L_19488)
.L_19488:
        /*0090*/ 	.word	0x00000000
        /*0094*/ 	.short	0x000e
        /*0096*/ 	.short	0x0060
        /*0098*/ 	.byte	0x00, 0xf0, 0x11, 0x00


	//----- nvinfo : EIATTR_KPARAM_INFO
	.align		4
.L_19489:
        /*009c*/ 	.byte	0x04, 0x17
        /*009e*/ 	.short	(.L_19491 - .L_19490)
.L_19490:
        /*00a0*/ 	.word	0x00000000
        /*00a4*/ 	.short	0x000d
        /*00a6*/ 	.short	0x005c
        /*00a8*/ 	.byte	0x00, 0xf0, 0x11, 0x00


	//----- nvinfo : EIATTR_KPARAM_INFO
	.align		4
.L_19491:
        /*00ac*/ 	.byte	0x04, 0x17
        /*00ae*/ 	.short	(.L_19493 - .L_19492)
.L_19492:
        /*00b0*/ 	.word	0x00000000
        /*00b4*/ 	.short	0x000c
        /*00b6*/ 	.short	0x0058
        /*00b8*/ 	.byte	0x00, 0xf0, 0x11, 0x00


	//----- nvinfo : EIATTR_KPARAM_INFO
	.align		4
.L_19493:
        /*00bc*/ 	.byte	0x04, 0x17
        /*00be*/ 	.short	(.L_19495 - .L_19494)
.L_19494:
        /*00c0*/ 	.word	0x00000000
        /*00c4*/ 	.short	0x000b
        /*00c6*/ 	.short	0x0050
        /*00c8*/ 	.byte	0x00, 0xf0, 0x21, 0x00


	//----- nvinfo : EIATTR_KPARAM_INFO
	.align		4
.L_19495:
        /*00cc*/ 	.byte	0x04, 0x17
        /*00ce*/ 	.short	(.L_19497 - .L_19496)
.L_19496:
        /*00d0*/ 	.word	0x00000000
        /*00d4*/ 	.short	0x000a
        /*00d6*/ 	.short	0x0048
        /*00d8*/ 	.byte	0x00, 0xf0, 0x11, 0x00


	//----- nvinfo : EIATTR_KPARAM_INFO
	.align		4
.L_19497:
        /*00dc*/ 	.byte	0x04, 0x17
        /*00de*/ 	.short	(.L_19499 - .L_19498)
.L_19498:
        /*00e0*/ 	.word	0x00000000
        /*00e4*/ 	.short	0x0009
        /*00e6*/ 	.short	0x0040
        /*00e8*/ 	.byte	0x00, 0xf0, 0x21, 0x00


	//----- nvinfo : EIATTR_KPARAM_INFO
	.align		4
.L_19499:
        /*00ec*/ 	.byte	0x04, 0x17
        /*00ee*/ 	.short	(.L_19501 - .L_19500)
.L_19500:
        /*00f0*/ 	.word	0x00000000
        /*00f4*/ 	.short	0x0008
        /*00f6*/ 	.short	0x0038
        /*00f8*/ 	.byte	0x00, 0xf0, 0x21, 0x00


	//----- nvinfo : EIATTR_KPARAM_INFO
	.align		4
.L_19501:
        /*00fc*/ 	.byte	0x04, 0x17
        /*00fe*/ 	.short	(.L_19503 - .L_19502)
.L_19502:
        /*0100*/ 	.word	0x00000000
        /*0104*/ 	.short	0x0007
        /*0106*/ 	.short	0x0034
        /*0108*/ 	.byte	0x00, 0xf0, 0x11, 0x00


	//----- nvinfo : EIATTR_KPARAM_INFO
	.align		4
.L_19503:
        /*010c*/ 	.byte	0x04, 0x17
        /*010e*/ 	.short	(.L_19505 - .L_19504)
.L_19504:
        /*0110*/ 	.word	0x00000000
        /*0114*/ 	.short	0x0006
        /*0116*/ 	.short	0x0030
        /*0118*/ 	.byte	0x00, 0xf0, 0x11, 0x00


	//----- nvinfo : EIATTR_KPARAM_INFO
	.align		4
.L_19505:
        /*011c*/ 	.byte	0x04, 0x17
        /*011e*/ 	.short	(.L_19507 - .L_19506)
.L_19506:
        /*0120*/ 	.word	0x00000000
        /*0124*/ 	.short	0x0005
        /*0126*/ 	.short	0x0028
        /*0128*/ 	.byte	0x00, 0xf0, 0x21, 0x00


	//----- nvinfo : EIATTR_KPARAM_INFO
	.align		4
.L_19507:
        /*012c*/ 	.byte	0x04, 0x17
        /*012e*/ 	.short	(.L_19509 - .L_19508)
.L_19508:
        /*0130*/ 	.word	0x00000000
        /*0134*/ 	.short	0x0004
        /*0136*/ 	.short	0x0020
        /*0138*/ 	.byte	0x00, 0xf0, 0x21, 0x00


	//----- nvinfo : EIATTR_KPARAM_INFO
	.align		4
.L_19509:
        /*013c*/ 	.byte	0x04, 0x17
        /*013e*/ 	.short	(.L_19511 - .L_19510)
.L_19510:
        /*0140*/ 	.word	0x00000000
        /*0144*/ 	.short	0x0003
        /*0146*/ 	.short	0x0018
        /*0148*/ 	.byte	0x00, 0xf0, 0x21, 0x00


	//----- nvinfo : EIATTR_KPARAM_INFO
	.align		4
.L_19511:
        /*014c*/ 	.byte	0x04, 0x17
        /*014e*/ 	.short	(.L_19513 - .L_19512)
.L_19512:
        /*0150*/ 	.word	0x00000000
        /*0154*/ 	.short	0x0002
        /*0156*/ 	.short	0x0010
        /*0158*/ 	.byte	0x00, 0xf0, 0x21, 0x00


	//----- nvinfo : EIATTR_KPARAM_INFO
	.align		4
.L_19513:
        /*015c*/ 	.byte	0x04, 0x17
        /*015e*/ 	.short	(.L_19515 - .L_19514)
.L_19514:
        /*0160*/ 	.word	0x00000000
        /*0164*/ 	.short	0x0001
        /*0166*/ 	.short	0x0008
        /*0168*/ 	.byte	0x00, 0xf0, 0x21, 0x00


	//----- nvinfo : EIATTR_KPARAM_INFO
	.align		4
.L_19515:
        /*016c*/ 	.byte	0x04, 0x17
        /*016e*/ 	.short	(.L_19517 - .L_19516)
.L_19516:
        /*0170*/ 	.word	0x00000000
        /*0174*/ 	.short	0x0000
        /*0176*/ 	.short	0x0000
        /*0178*/ 	.byte	0x00, 0xf0, 0x21, 0x00


	//----- nvinfo : EIATTR_MAXREG_COUNT
	.align		4
.L_19517:
        /*017c*/ 	.byte	0x03, 0x1b
        /*017e*/ 	.short	0x00ff


	//----- nvinfo : EIATTR_NUM_BARRIERS
	.align		4
        /*0180*/ 	.byte	0x02, 0x4c
        /*0182*/ 	.byte	0x01
	.zero		1


	//----- nvinfo : EIATTR_EXTERNS
	.align		4
        /*0184*/ 	.byte	0x04, 0x0f
        /*0186*/ 	.short	(.L_19519 - .L_19518)


	//   ....[0]....
	.align		4
.L_19518:
        /*0188*/ 	.word	index@(__assertfail)


	//----- nvinfo : EIATTR_MERCURY_ISA_VERSION
	.align		4
.L_19519:
        /*018c*/ 	.byte	0x03, 0x5f
        /*018e*/ 	.short	0x0000


	//----- nvinfo : EIATTR_COOP_GROUP_MASK_REGIDS
	.align		4
        /*0190*/ 	.byte	0x04, 0x29
        /*0192*/ 	.short	(.L_19521 - .L_19520)


	//   ....[0]....
.L_19520:
        /*0194*/ 	.word	0xffffffff


	//   ....[1]....
        /*0198*/ 	.word	0xffffffff


	//   ....[2]....
        /*019c*/ 	.word	0xffffffff


	//   ....[3]....
        /*01a0*/ 	.word	0xffffffff


	//   ....[4]....
        /*01a4*/ 	.word	0xffffffff


	//   ....[5]....
        /*01a8*/ 	.word	0xffffffff


	//   ....[6]....
        /*01ac*/ 	.word	0xffffffff


	//   ....[7]....
        /*01b0*/ 	.word	0xffffffff


	//   ....[8]....
        /*01b4*/ 	.word	0xffffffff


	//   ....[9]....
        /*01b8*/ 	.word	0xffffffff


	//   ....[10]....
        /*01bc*/ 	.word	0xffffffff


	//   ....[11]....
        /*01c0*/ 	.word	0xffffffff


	//   ....[12]....
        /*01c4*/ 	.word	0xffffffff


	//   ....[13]....
        /*01c8*/ 	.word	0xffffffff


	//   ....[14]....
        /*01cc*/ 	.word	0xffffffff


	//   ....[15]....
        /*01d0*/ 	.word	0xffffffff


	//----- nvinfo : EIATTR_COOP_GROUP_INSTR_OFFSETS
	.align		4
.L_19521:
        /*01d4*/ 	.byte	0x04, 0x28
        /*01d6*/ 	.short	(.L_19523 - .L_19522)


	//   ....[0]....
.L_19522:
        /*01d8*/ 	.word	0x00000240


	//   ....[1]....
        /*01dc*/ 	.word	0x00000260


	//   ....[2]....
        /*01e0*/ 	.word	0x00000310


	//   ....[3]....
        /*01e4*/ 	.word	0x00000330


	//   ....[4]....
        /*01e8*/ 	.word	0x00000350


	//   ....[5]....
        /*01ec*/ 	.word	0x00001180


	//   ....[6]....
        /*01f0*/ 	.word	0x000011e0


	//   ....[7]....
        /*01f4*/ 	.word	0x00001210


	//   ....[8]....
        /*01f8*/ 	.word	0x00001230


	//   ....[9]....
        /*01fc*/ 	.word	0x00001250


	//   ....[10]....
        /*0200*/ 	.word	0x000012a0


	//   ....[11]....
        /*0204*/ 	.word	0x000012c0


	//   ....[12]....
        /*0208*/ 	.word	0x000012e0


	//   ....[13]....
        /*020c*/ 	.word	0x000023e0


	//   ....[14]....
        /*0210*/ 	.word	0x00002460


	//   ....[15]....
        /*0214*/ 	.word	0x000024c0


	//----- nvinfo : EIATTR_SYSCALL_OFFSETS
	.align		4
.L_19523:
        /*0218*/ 	.byte	0x04, 0x46
        /*021a*/ 	.short	(.L_19525 - .L_19524)


	//   ....[0]....
.L_19524:
        /*021c*/ 	.word	0x00002370


	//----- nvinfo : EIATTR_EXIT_INSTR_OFFSETS
	.align		4
.L_19525:
        /*0220*/ 	.byte	0x04, 0x1c
        /*0222*/ 	.short	(.L_19527 - .L_19526)


	//   ....[0]....
.L_19526:
        /*0224*/ 	.word	0x00000090


	//   ....[1]....
        /*0228*/ 	.word	0x00002020


	//   ....[2]....
        /*022c*/ 	.word	0x000021c0


	//   ....[3]....
        /*0230*/ 	.word	0x00002240


	//   ....[4]....
        /*0234*/ 	.word	0x00002380


	//----- nvinfo : EIATTR_CTAIDZ_USED
	.align		4
.L_19527:
        /*0238*/ 	.byte	0x01, 0x04
	.zero		2


	//----- nvinfo : EIATTR_CRS_STACK_SIZE
	.align		4
        /*023c*/ 	.byte	0x04, 0x1e
        /*023e*/ 	.short	(.L_19529 - .L_19528)
.L_19528:
        /*0240*/ 	.word	0x00000000
.L_19529:


//--------------------- .nv.info._ZN4vllm25paged_attention_v2_kernelIthLi64ELi8ELi128ELNS_18Fp8KVCacheDataTypeE1ELb0ELi512EEEvPfS2_PT_PKS3_PKT0_S9_ifPKiSB_iPKfiiiSD_SD_iiiii --------------------------
	.section	.nv.info._ZN4vllm25paged_attention_v2_kernelIthLi64ELi8ELi128ELNS_18Fp8KVCacheDataTypeE1ELb0ELi512EEEvPfS2_PT_PKS3_PKT0_S9_ifPKiSB_iPKfiiiSD_SD_iiiii,"",@"SHT_CUDA_INFO"
	.sectionflags	@""
	.align	4


	//----- nvinfo : EIATTR_CUDA_API_VERSION
	.align		4
        /*0000*/ 	.byte	0x04, 0x37
        /*0002*/ 	.short	(.L_19531 - .L_19530)
.L_19530:
        /*0004*/ 	.word	0x00000082


	//----- nvinfo : EIATTR_SW2861232_WAR
	.align		4
.L_19531:
        /*0008*/ 	.byte	0x01, 0x35
	.zero		2


	//----- nvinfo : EIATTR_PARAM_CBANK
	.align		4
        /*000c*/ 	.byte	0x04, 0x0a
        /*000e*/ 	.short	(.L_19533 - .L_19532)
	.align		4
.L_19532:
        /*0010*/ 	.word	index@(.nv.constant0._ZN4vllm25paged_attention_v2_kernelIthLi64ELi8ELi128ELNS_18Fp8KVCacheDataTypeE1ELb0ELi512EEEvPfS2_PT_PKS3_PKT0_S9_ifPKiSB_iPKfiiiSD_SD_iiiii)
        /*0014*/ 	.short	0x0160
        /*0016*/ 	.short	0x008c


	//----- nvinfo : EIATTR_CBANK_PARAM_SIZE
	.align		4
.L_19533:
        /*0018*/ 	.byte	0x03, 0x19
        /*001a*/ 	.short	0x008c


	//----- nvinfo : EIATTR_KPARAM_INFO
	.align		4
        /*001c*/ 	.byte	0x04, 0x17
        /*001e*/ 	.short	(.L_19535 - .L_19534)
.L_19534:
        /*0020*/ 	.word	0x00000000
        /*0024*/ 	.short	0x0015
        /*0026*/ 	.short	0x0088
        /*0028*/ 	.byte	0x00, 0xf0, 0x11, 0x00


	//----- nvinfo : EIATTR_KPARAM_INFO
	.align		4
.L_19535:
        /*002c*/ 	.byte	0x04, 0x17
        /*002e*/ 	.short	(.L_19537 - .L_19536)
.L_19536:
        /*0030*/ 	.word	0x00000000
        /*0034*/ 	.short	0x0014
        /*0036*/ 	.short	0x0084
        /*0038*/ 	.byte	0x00, 0xf0, 0x11, 0x00


	//----- nvinfo : EIATTR_KPARAM_INFO
	.align		4
.L_19537:
        /*003c*/ 	.byte	0x04, 0x17
        /*003e*/ 	.short	(.L_19539 - .L_19538)
.L_19538:
        /*0040*/ 	.word	0x00000000
        /*0044*/ 	.short	0x0013
        /*0046*/ 	.short	0x0080
        /*0048*/ 	.byte	0x00, 0xf0, 0x11, 0x00


	//----- nvinfo : EIATTR_KPARAM_INFO
	.align		4
.L_19539:
        /*004c*/ 	.byte	0x04, 0x17
        /*004e*/ 	.short	(.L_19541 - .L_19540)
.L_19540:
        /*0050*/ 	.word	0x00000000
        /*0054*/ 	.short	0x0012
        /*0056*/ 	.short	0x007c
        /*0058*/ 	.byte	0x00, 0xf0, 0x11, 0x00


	//----- nvinfo : EIATTR_KPARAM_INFO
	.align		4
.L_19541:
        /*005c*/ 	.byte	0x04, 0x17
        /*005e*/ 	.short	(.L_19543 - .L_19542)
.L_19542:
        /*0060*/ 	.word	0x00000000
        /*0064*/ 	.short	0x0011
        /*0066*/ 	.short	0x0078
        /*0068*/ 	.byte	0x00, 0xf0, 0x11, 0x00


	//----- nvinfo : EIATTR_KPARAM_INFO
	.align		4
.L_19543:
        /*006c*/ 	.byte	0x04, 0x17
        /*006e*/ 	.short	(.L_19545 - .L_19544)
.L_19544:
        /*0070*/ 	.word	0x00000000
        /*0074*/ 	.short	0x0010
        /*0076*/ 	.short	0x0070
        /*0078*/ 	.byte	0x00, 0xf0, 0x21, 0x00


	//----- nvinfo : EIATTR_KPARAM_INFO
	.align		4
.L_19545:
        /*007c*/ 	.byte	0x04, 0x17
        /*007e*/ 	.short	(.L_19547 - .L_19546)
.L_19546:
        /*0080*/ 	.word	0x00000000
        /*0084*/ 	.short	0x000f
        /*0086*/ 	.short	0x0068
        /*0088*/ 	.byte	0x00, 0xf0, 0x21, 0x00


	//----- nvinfo : EIATTR_KPARAM_INFO
	.align		4
.L_19547:
        /*008c*/ 	.byte	0x04, 0x17
        /*008e*/ 	.short	(.L_19549 - .L_19548)
.L_19548:
        /*0090*/ 	.word	0x00000000
        /*0094*/ 	.short	0x000e
        /*0096*/ 	.short	0x0060
        /*0098*/ 	.byte	0x00, 0xf0, 0x11, 0x00


	//----- nvinfo : EIATTR_KPARAM_INFO
	.align		4
.L_19549:
        /*009c*/ 	.byte	0x04, 0x17
        /*009e*/ 	.short	(.L_19551 - .L_19550)
.L_19550:
        /*00a0*/ 	.word	0x00000000
        /*00a4*/ 	.short	0x000d
        /*00a6*/ 	.short	0x005c
        /*00a8*/ 	.byte	0x00, 0xf0, 0x11, 0x00


	//----- nvinfo : EIATTR_KPARAM_INFO
	.align		4
.L_19551:
        /*00ac*/ 	.byte	0x04, 0x17
        /*00ae*/ 	.short	(.L_19553 - .L_19552)
.L_19552:
        /*00b0*/ 	.word	0x00000000
        /*00b4*/ 	.short	0x000c
        /*00b6*/ 	.short	0x0058
        /*00b8*/ 	.byte	0x00, 0xf0, 0x11, 0x00


	//----- nvinfo : EIATTR_KPARAM_INFO
	.align		4
.L_19553:
        /*00bc*/ 	.byte	0x04, 0x17
        /*00be*/ 	.short	(.L_19555 - .L_19554)
.L_19554:
        /*00c0*/ 	.word	0x00000000
        /*00c4*/ 	.short	0x000b
        /*00c6*/ 	.short	0x0050
        /*00c8*/ 	.byte	0x00, 0xf0, 0x21, 0x00


	//----- nvinfo : EIATTR_KPARAM_INFO
	.align		4
.L_19555:
        /*00cc*/ 	.byte	0x04, 0x17
        /*00ce*/ 	.short	(.L_19557 - .L_19556)
.L_19556:
        /*00d0*/ 	.word	0x00000000
        /*00d4*/ 	.short	0x000a
        /*00d6*/ 	.short	0x0048
        /*00d8*/ 	.byte	0x00, 0xf0, 0x11, 0x00


	//----- nvinfo : EIATTR_KPARAM_INFO
	.align		4
.L_19557:
        /*00dc*/ 	.byte	0x04, 0x17
        /*00de*/ 	.short	(.L_19559 - .L_19558)
.L_19558:
        /*00e0*/ 	.word	0x00000000
        /*00e4*/ 	.short	0x0009
        /*00e6*/ 	.short	0x0040
        /*00e8*/ 	.byte	0x00, 0xf0, 0x21, 0x00


	//----- nvinfo : EIATTR_KPARAM_INFO
	.align		4
.L_19559:
        /*00ec*/ 	.byte	0x04, 0x17
        /*00ee*/ 	.short	(.L_19561 - .L_19560)
.L_19560:
        /*00f0*/ 	.word	0x00000000
        /*00f4*/ 	.short	0x0008
        /*00f6*/ 	.short	0x0038
        /*00f8*/ 	.byte	0x00, 0xf0, 0x21, 0x00


	//----- nvinfo : EIATTR_KPARAM_INFO
	.align		4
.L_19561:
        /*00fc*/ 	.byte	0x04, 0x17
        /*00fe*/ 	.short	(.L_19563 - .L_19562)
.L_19562:
        /*0100*/ 	.word	0x00000000
        /*0104*/ 	.short	0x0007
        /*0106*/ 	.short	0x0034
        /*0108*/ 	.byte	0x00, 0xf0, 0x11, 0x00


	//----- nvinfo : EIATTR_KPARAM_INFO
	.align		4
.L_19563:
        /*010c*/ 	.byte	0x04, 0x17
        /*010e*/ 	.short	(.L_19565 - .L_19564)
.L_19564:
        /*0110*/ 	.word	0x00000000
        /*0114*/ 	.short	0x0006
        /*0116*/ 	.short	0x0030
        /*0118*/ 	.byte	0x00, 0xf0, 0x11, 0x00


	//----- nvinfo : EIATTR_KPARAM_INFO
	.align		4
.L_19565:
        /*011c*/ 	.byte	0x04, 0x17
        /*011e*/ 	.short	(.L_19567 - .L_19566)
.L_19566:
        /*0120*/ 	.word	0x00000000
        /*0124*/ 	.short	0x0005
        /*0126*/ 	.short	0x0028
        /*0128*/ 	.byte	0x00, 0xf0, 0x21, 0x00


	//----- nvinfo : EIATTR_KPARAM_INFO
	.align		4
.L_19567:
        /*012c*/ 	.byte	0x04, 0x17
        /*012e*/ 	.short	(.L_19569 - .L_19568)
.L_19568:
        /*0130*/ 	.word	0x00000000
        /*0134*/ 	.short	0x0004
        /*0136*/ 	.short	0x0020
        /*0138*/ 	.byte	0x00, 0xf0, 0x21, 0x00


	//----- nvinfo : EIATTR_KPARAM_INFO
	.align		4
.L_19569:
        /*013c*/ 	.byte	0x04, 0x17
        /*013e*/ 	.short	(.L_19571 - .L_19570)
.L_19570:
        /*0140*/ 	.word	0x00000000
        /*0144*/ 	.short	0x0003
        /*0146*/ 	.short	0x0018
        /*0148*/ 	.byte	0x00, 0xf0, 0x21, 0x00


	//----- nvinfo : EIATTR_KPARAM_INFO
	.align		4
.L_19571:
        /*014c*/ 	.byte	0x04, 0x17
        /*014e*/ 	.short	(.L_19573 - .L_19572)
.L_19572:
        /*0150*/ 	.word	0x00000000
        /*0154*/ 	.short	0x0002
        /*0156*/ 	.short	0x0010
        /*0158*/ 	.byte	0x00, 0xf0, 0x21, 0x00


	//----- nvinfo : EIATTR_KPARAM_INFO
	.align		4
.L_19573:
        /*015c*/ 	.byte	0x04, 0x17
        /*015e*/ 	.short	(.L_19575 - .L_19574)
.L_19574:
        /*0160*/ 	.word	0x00000000
        /*0164*/ 	.short	0x0001
        /*0166*/ 	.short	0x0008
        /*0168*/ 	.byte	0x00, 0xf0, 0x21, 0x00


	//----- nvinfo : EIATTR_KPARAM_INFO
	.align		4
.L_19575:
        /*016c*/ 	.byte	0x04, 0x17
        /*016e*/ 	.short	(.L_19577 - .L_19576)
.L_19576:
        /*0170*/ 	.word	0x00000000
        /*0174*/ 	.short	0x0000
        /*0176*/ 	.short	0x0000
        /*0178*/ 	.byte	0x00, 0xf0, 0x21, 0x00


	//----- nvinfo : EIATTR_MAXREG_COUNT
	.align		4
.L_19577:
        /*017c*/ 	.byte	0x03, 0x1b
        /*017e*/ 	.short	0x00ff


	//----- nvinfo : EIATTR_NUM_BARRIERS
	.align		4
        /*0180*/ 	.byte	0x02, 0x4c
        /*0182*/ 	.byte	0x01
	.zero		1


	//----- nvinfo : EIATTR_EXTERNS
	.align		4
        /*0184*/ 	.byte	0x04, 0x0f
        /*0186*/ 	.short	(.L_19579 - .L_19578)


	//   ....[0]....
	.align		4
.L_19578:
        /*0188*/ 	.word	index@(__assertfail)


	//----- nvinfo : EIATTR_MERCURY_ISA_VERSION
	.align		4
.L_19579:
        /*018c*/ 	.byte	0x03, 0x5f
        /*018e*/ 	.short	0x0000


	//----- nvinfo : EIATTR_COOP_GROUP_MASK_REGIDS
	.align		4
        /*0190*/ 	.byte	0x04, 0x29
        /*0192*/ 	.short	(.L_19581 - .L_19580)


	//   ....[0]....
.L_19580:
        /*0194*/ 	.word	0xffffffff


	//   ....[1]....
        /*0198*/ 	.word	0xffffffff


	//   ....[2]....
        /*019c*/ 	.word	0xffffffff


	//   ....[3]....
        /*01a0*/ 	.word	0xffffffff


	//   ....[4]....
        /*01a4*/ 	.word	0xffffffff


	//   ....[5]....
        /*01a8*/ 	.word	0xffffffff


	//   ....[6]....
        /*01ac*/ 	.word	0xffffffff


	//   ....[7]....
        /*01b0*/ 	.word	0xffffffff


	//   ....[8]....
        /*01b4*/ 	.word	0xffffffff


	//   ....[9]....
        /*01b8*/ 	.word	0xffffffff


	//   ....[10]....
        /*01bc*/ 	.word	0xffffffff


	//   ....[11]....
        /*01c0*/ 	.word	0xffffffff


	//   ....[12]....
        /*01c4*/ 	.word	0xffffffff


	//   ....[13]....
        /*01c8*/ 	.word	0xffffffff


	//   ....[14]....
        /*01cc*/ 	.word	0xffffffff


	//   ....[15]....
        /*01d0*/ 	.word	0xffffffff


	//----- nvinfo : EIATTR_COOP_GROUP_INSTR_OFFSETS
	.align		4
.L_19581:
        /*01d4*/ 	.byte	0x04, 0x28
        /*01d6*/ 	.short	(.L_19583 - .L_19582)


	//   ....[0]....
.L_19582:
        /*01d8*/ 	.word	0x00000250


	//   ....[1]....
        /*01dc*/ 	.word	0x00000270


	//   ....[2]....
        /*01e0*/ 	.word	0x00000320


	//   ....[3]....
        /*01e4*/ 	.word	0x00000340


	//   ....[4]....
        /*01e8*/ 	.word	0x00000360


	//   ....[5]....
        /*01ec*/ 	.word	0x00001180


	//   ....[6]....
        /*01f0*/ 	.word	0x000011e0


	//   ....[7]....
        /*01f4*/ 	.word	0x00001210


	//   ....[8]....
        /*01f8*/ 	.word	0x00001230


	//   ....[9]....
        /*01fc*/ 	.word	0x00001250


	//   ....[10]....
        /*0200*/ 	.word	0x000012a0


	//   ....[11]....
        /*0204*/ 	.word	0x000012c0


	//   ....[12]....
        /*0208*/ 	.word	0x000012e0


	//   ....[13]....
        /*020c*/ 	.word	0x000021d0


	//   ....[14]....
        /*0210*/ 	.word	0x00002250


	//   ....[15]....
        /*0214*/ 	.word	0x000022b0


	//----- nvinfo : EIATTR_SYSCALL_OFFSETS
	.align		4
.L_19583:
        /*0218*/ 	.byte	0x04, 0x46
        /*021a*/ 	.short	(.L_19585 - .L_19584)


	//   ....[0]....
.L_19584:
        /*021c*/ 	.word	0x00002160


	//----- nvinfo : EIATTR_EXIT_INSTR_OFFSETS
	.align		4
.L_19585:
        /*0220*/ 	.byte	0x04, 0x1c
        /*0222*/ 	.short	(.L_19587 - .L_19586)


	//   ....[0]....
.L_19586:
        /*0224*/ 	.word	0x00000090


	//   ....[1]....
        /*0228*/ 	.word	0x00001e90


	//   ....[2]....
        /*022c*/ 	.word	0x00002030


	//   ....[3]....
        /*0230*/ 	.word	0x00002170


	//----- nvinfo : EIATTR_CTAIDZ_USED
	.align		4
.L_19587:
        /*0234*/ 	.byte	0x01, 0x04
	.zero		2


	//----- nvinfo : EIATTR_CRS_STACK_SIZE
	.align		4
        /*0238*/ 	.byte	0x04, 0x1e
        /*023a*/ 	.short	(.L_19589 - .L_19588)
.L_19588:
        /*023c*/ 	.word	0x00000000
.L_19589:


//--------------------- .nv.info._ZN4vllm25paged_attention_v2_kernelIthLi32ELi8ELi128ELNS_18Fp8KVCacheDataTypeE1ELb0ELi512EEEvPfS2_PT_PKS3_PKT0_S9_ifPKiSB_iPKfiiiSD_SD_iiiii --------------------------
	.section	.nv.info._ZN4vllm25paged_attention_v2_kernelIthLi32ELi8ELi128ELNS_18Fp8KVCacheDataTypeE1ELb0ELi512EEEvPfS2_PT_PKS3_PKT0_S9_ifPKiSB_iPKfiiiSD_SD_iiiii,"",@"SHT_CUDA_INFO"
	.sectionflags	@""
	.align	4


	//----- nvinfo : EIATTR_CUDA_API_VERSION
	.align		4
        /*0000*/ 	.byte	0x04, 0x37
        /*0002*/ 	.short	(.L_19591 - .L_19590)
.L_19590:
        /*0004*/ 	.word	0x00000082


	//----- nvinfo : EIATTR_SW2861232_WAR
	.align		4
.L_19591:
        /*0008*/ 	.byte	0x01, 0x35
	.zero		2


	//----- nvinfo : EIATTR_PARAM_CBANK
	.align		4
        /*000c*/ 	.byte	0x04, 0x0a
        /*000e*/ 	.short	(.L_19593 - .L_19592)
	.align		4
.L_19592:
        /*0010*/ 	.word	index@(.nv.constant0._ZN4vllm25paged_attention_v2_kernelIthLi32ELi8ELi128ELNS_18Fp8KVCacheDataTypeE1ELb0ELi512EEEvPfS2_PT_PKS3_PKT0_S9_ifPKiSB_iPKfiiiSD_SD_iiiii)
        /*0014*/ 	.short	0x0160
        /*0016*/ 	.short	0x008c


	//----- nvinfo : EIATTR_CBANK_PARAM_SIZE
	.align		4
.L_19593:
        /*0018*/ 	.byte	0x03, 0x19
        /*001a*/ 	.short	0x008c


	//----- nvinfo : EIATTR_KPARAM_INFO
	.align		4
        /*001c*/ 	.byte	0x04, 0x17
        /*001e*/ 	.short	(.L_19595 - .L_19594)
.L_19594:
        /*0020*/ 	.word	0x00000000
        /*0024*/ 	.short	0x0015
        /*0026*/ 	.short	0x0088
        /*0028*/ 	.byte	0x00, 0xf0, 0x11, 0x00


	//----- nvinfo : EIATTR_KPARAM_INFO
	.align		4
.L_19595:
        /*002c*/ 	.byte	0x04, 0x17
        /*002e*/ 	.short	(.L_19597 - .L_19596)
.L_19596:
        /*0030*/ 	.word	0x00000000
        /*0034*/ 	.short	0x0014
        /*0036*/ 	.short	0x0084
        /*0038*/ 	.byte	0x00, 0xf0, 0x11, 0x00


	//----- nvinfo : EIATTR_KPARAM_INFO
	.align		4
.L_19597:
        /*003c*/ 	.byte	0x04, 0x17
        /*003e*/ 	.short	(.L_19599 - .L_19598)
.L_19598:
        /*0040*/ 	.word	0x00000000
        /*0044*/ 	.short	0x0013
        /*0046*/ 	.short	0x0080
        /*0048*/ 	.byte	0x00, 0xf0, 0x11, 0x00


	//----- nvinfo : EIATTR_KPARAM_INFO
	.align		4
.L_19599:
        /*004c*/ 	.byte	0x04, 0x17
        /*004e*/ 	.short	(.L_19601 - .L_19600)
.L_19600:
        /*0050*/ 	.word	0x00000000
        /*0054*/ 	.short	0x0012
        /*0056*/ 	.short	0x007c
        /*0058*/ 	.byte	0x00, 0xf0, 0x11, 0x00


	//----- nvinfo : EIATTR_KPARAM_INFO
	.align		4
.L_19601:
        /*005c*/ 	.byte	0x04, 0x17
        /*005e*/ 	.short	(.L_19603 - .L_19602)
.L_19602:
        /*0060*/ 	.word	0x00000000
        /*0064*/ 	.short	0x0011
        /*0066*/ 	.short	0x0078
        /*0068*/ 	.byte	0x00, 0xf0, 0x11, 0x00


	//----- nvinfo : EIATTR_KPARAM_INFO
	.align		4
.L_19603:
        /*006c*/ 	.byte	0x04, 0x17
        /*006e*/ 	.short	(.L_19605 - .L_19604)
.L_19604:
        /*0070*/ 	.word	0x00000000
        /*0074*/ 	.short	0x0010
        /*0076*/ 	.short	0x0070
        /*0078*/ 	.byte	0x00, 0xf0, 0x21, 0x00


	//----- nvinfo : EIATTR_KPARAM_INFO
	.align		4
.L_19605:
        /*007c*/ 	.byte	0x04, 0x17
        /*007e*/ 	.short	(.L_19607 - .L_19606)
.L_19606:
        /*0080*/ 	.word	0x00000000
        /*0084*/ 	.short	0x000f
        /*0086*/ 	.short	0x0068
        /*0088*/ 	.byte	0x00, 0xf0, 0x21, 0x00


	//----- nvinfo : EIATTR_KPARAM_INFO
	.align		4
.L_19607:
        /*008c*/ 	.byte	0x04, 0x17
        /*008e*/ 	.short	(.L_19609 - .L_19608)
.L_19608:
        /*0090*/ 	.word	0x00000000
        /*0094*/ 	.short	0x000e
        /*0096*/ 	.short	0x0060
        /*0098*/ 	.byte	0x00, 0xf0, 0x11, 0x00


	//----- nvinfo : EIATTR_KPARAM_INFO
	.align		4
.L_19609:
        /*009c*/ 	.byte	0x04, 0x17
        /*009e*/ 	.short	(.L_19611 - .L_19610)
.L_19610:
        /*00a0*/ 	.word	0x00000000
        /*00a4*/ 	.short	0x000d
        /*00a6*/ 	.short	0x005c
        /*00a8*/ 	.byte	0x00, 0xf0, 0x11, 0x00


	//----- nvinfo : EIATTR_KPARAM_INFO
	.align		4
.L_19611:
        /*00ac*/ 	.byte	0x04, 0x17
        /*00ae*/ 	.short	(.L_19613 - .L_19612)
.L_19612:
        /*00b0*/ 	.word	0x00000000
        /*00b4*/ 	.short	0x000c
        /*00b6*/ 	.short	0x0058
        /*00b8*/ 	.byte	0x00, 0xf0, 0x11, 0x00


	//----- nvinfo : EIATTR_KPARAM_INFO
	.align		4
.L_19613:
        /*00bc*/ 	.byte	0x04, 0x17
        /*00be*/ 	.short	(.L_19615 - .L_19614)
.L_19614:
        /*00c0*/ 	.word	0x00000000
        /*00c4*/ 	.short	0x000b
        /*00c6*/ 	.short	0x0050
        /*00c8*/ 	.byte	0x00, 0xf0, 0x21, 0x00


	//----- nvinfo : EIATTR_KPARAM_INFO
	.align		4
.L_19615:
        /*00cc*/ 	.byte	0x04, 0x17
        /*00ce*/ 	.short	(.L_19617 - .L_19616)
.L_19616:
        /*00d0*/ 	.word	0x00000000
        /*00d4*/ 	.short	0x000a
        /*00d6*/ 	.short	0x0048
        /*00d8*/ 	.byte	0x00, 0xf0, 0x11, 0x00


	//----- nvinfo : EIATTR_KPARAM_INFO
	.align		4
.L_19617:
        /*00dc*/ 	.byte	0x04, 0x17
        /*00de*/ 	.short	(.L_19619 - .L_19618)
.L_19618:
        /*00e0*/ 	.word	0x00000000
        /*00e4*/ 	.short	0x0009
        /*00e6*/ 	.short	0x0040
        /*00e8*/ 	.byte	0x00, 0xf0, 0x21, 0x00


	//----- nvinfo : EIATTR_KPARAM_INFO
	.align		4
.L_19619:
        /*00ec*/ 	.byte	0x04, 0x17
        /*00ee*/ 	.short	(.L_19621 - .L_19620)
.L_19620:
        /*00f0*/ 	.word	0x00000000
        /*00f4*/ 	.short	0x0008
        /*00f6*/ 	.short	0x0038
        /*00f8*/ 	.byte	0x00, 0xf0, 0x21, 0x00


	//----- nvinfo : EIATTR_KPARAM_INFO
	.align		4
.L_19621:
        /*00fc*/ 	.byte	0x04, 0x17
        /*00fe*/ 	.short	(.L_19623 - .L_19622)
.L_19622:
        /*0100*/ 	.word	0x00000000
        /*0104*/ 	.short	0x0007
        /*0106*/ 	.short	0x0034
        /*0108*/ 	.byte	0x00, 0xf0, 0x11, 0x00


	//----- nvinfo : EIATTR_KPARAM_INFO
	.align		4
.L_19623:
        /*010c*/ 	.byte	0x04, 0x17
        /*010e*/ 	.short	(.L_19625 - .L_19624)
.L_19624:
        /*0110*/ 	.word	0x00000000
        /*0114*/ 	.short	0x0006
        /*0116*/ 	.short	0x0030
        /*0118*/ 	.byte	0x00, 0xf0, 0x11, 0x00


	//----- nvinfo : EIATTR_KPARAM_INFO
	.align		4
.L_19625:
        /*011c*/ 	.byte	0x04, 0x17
        /*011e*/ 	.short	(.L_19627 - .L_19626)
.L_19626:
        /*0120*/ 	.word	0x00000000
        /*0124*/ 	.short	0x0005
        /*0126*/ 	.short	0x0028
        /*0128*/ 	.byte	0x00, 0xf0, 0x21, 0x00


	//----- nvinfo : EIATTR_KPARAM_INFO
	.align		4
.L_19627:
        /*012c*/ 	.byte	0x04, 0x17
        /*012e*/ 	.short	(.L_19629 - .L_19628)
.L_19628:
        /*0130*/ 	.word	0x00000000
        /*0134*/ 	.short	0x0004
        /*0136*/ 	.short	0x0020
        /*0138*/ 	.byte	0x00, 0xf0, 0x21, 0x00


	//----- nvinfo : EIATTR_KPARAM_INFO
	.align		4
.L_19629:
        /*013c*/ 	.byte	0x04, 0x17
        /*013e*/ 	.short	(.L_19631 - .L_19630)
.L_19630:
        /*0140*/ 	.word	0x00000000
        /*0144*/ 	.short	0x0003
        /*0146*/ 	.short	0x0018
        /*0148*/ 	.byte	0x00, 0xf0, 0x21, 0x00


	//----- nvinfo : EIATTR_KPARAM_INFO
	.align		4
.L_19631:
        /*014c*/ 	.byte	0x04, 0x17
        /*014e*/ 	.short	(.L_19633 - .L_19632)
.L_19632:
        /*0150*/ 	.word	0x00000000
        /*0154*/ 	.short	0x0002
        /*0156*/ 	.short	0x0010
        /*0158*/ 	.byte	0x00, 0xf0, 0x21, 0x00


	//----- nvinfo : EIATTR_KPARAM_INFO
	.align		4
.L_19633:
        /*015c*/ 	.byte	0x04, 0x17
        /*015e*/ 	.short	(.L_19635 - .L_19634)
.L_19634:
        /*0160*/ 	.word	0x00000000
        /*0164*/ 	.short	0x0001
        /*0166*/ 	.short	0x0008
        /*0168*/ 	.byte	0x00, 0xf0, 0x21, 0x00


	//----- nvinfo : EIATTR_KPARAM_INFO
	.align		4
.L_19635:
        /*016c*/ 	.byte	0x04, 0x17
        /*016e*/ 	.short	(.L_19637 - .L_19636)
.L_19636:
        /*0170*/ 	.word	0x00000000
        /*0174*/ 	.short	0x0000
        /*0176*/ 	.short	0x0000
        /*0178*/ 	.byte	0x00, 0xf0, 0x21, 0x00


	//----- nvinfo : EIATTR_MAXREG_COUNT
	.align		4
.L_19637:
        /*017c*/ 	.byte	0x03, 0x1b
        /*017e*/ 	.short	0x00ff


	//----- nvinfo : EIATTR_NUM_BARRIERS
	.align		4
        /*0180*/ 	.byte	0x02, 0x4c
        /*0182*/ 	.byte	0x01
	.zero		1


	//----- nvinfo : EIATTR_EXTERNS
	.align		4
        /*0184*/ 	.byte	0x04, 0x0f
        /*0186*/ 	.short	(.L_19639 - .L_19638)


	//   ....[0]....
	.align		4
.L_19638:
        /*0188*/ 	.word	index@(__assertfail)


	//----- nvinfo : EIATTR_MERCURY_ISA_VERSION
	.align		4
.L_19639:
        /*018c*/ 	.byte	0x03, 0x5f
        /*018e*/ 	.short	0x0000


	//----- nvinfo : EIATTR_COOP_GROUP_MASK_REGIDS
	.align		4
        /*0190*/ 	.byte	0x04, 0x29
        /*0192*/ 	.short	(.L_19641 - .L_19640)


	//   ....[0]....
.L_19640:
        /*0194*/ 	.word	0xffffffff


	//   ....[1]....
        /*0198*/ 	.word	0xffffffff


	//   ....[2]....
        /*019c*/ 	.word	0xffffffff


	//   ....[3]....
        /*01a0*/ 	.word	0xffffffff


	//   ....[4]....
        /*01a4*/ 	.word	0xffffffff


	//   ....[5]....
        /*01a8*/ 	.word	0xffffffff


	//   ....[6]....
        /*01ac*/ 	.word	0xffffffff


	//   ....[7]....
        /*01b0*/ 	.word	0xffffffff


	//   ....[8]....
        /*01b4*/ 	.word	0xffffffff


	//   ....[9]....
        /*01b8*/ 	.word	0xffffffff


	//   ....[10]....
        /*01bc*/ 	.word	0xffffffff


	//   ....[11]....
        /*01c0*/ 	.word	0xffffffff


	//   ....[12]....
        /*01c4*/ 	.word	0xffffffff


	//   ....[13]....
        /*01c8*/ 	.word	0xffffffff


	//   ....[14]....
        /*01cc*/ 	.word	0xffffffff


	//   ....[15]....
        /*01d0*/ 	.word	0xffffffff


	//----- nvinfo : EIATTR_COOP_GROUP_INSTR_OFFSETS
	.align		4
.L_19641:
        /*01d4*/ 	.byte	0x04, 0x28
        /*01d6*/ 	.short	(.L_19643 - .L_19642)


	//   ....[0]....
.L_19642:
        /*01d8*/ 	.word	0x00000240


	//   ....[1]....
        /*01dc*/ 	.word	0x00000260


	//   ....[2]....
        /*01e0*/ 	.word	0x00000310


	//   ....[3]....
        /*01e4*/ 	.word	0x00000330


	//   ....[4]....
        /*01e8*/ 	.word	0x00000350


	//   ....[5]....
        /*01ec*/ 	.word	0x00001180


	//   ....[6]....
        /*01f0*/ 	.word	0x000011e0


	//   ....[7]....
        /*01f4*/ 	.word	0x00001210


	//   ....[8]....
        /*01f8*/ 	.word	0x00001230


	//   ....[9]....
        /*01fc*/ 	.word	0x00001250


	//   ....[10]....
        /*0200*/ 	.word	0x000012a0


	//   ....[11]....
        /*0204*/ 	.word	0x000012c0


	//   ....[12]....
        /*0208*/ 	.word	0x000012e0


	//   ....[13]....
        /*020c*/ 	.word	0x00002100


	//   ....[14]....
        /*0210*/ 	.word	0x00002180


	//   ....[15]....
        /*0214*/ 	.word	0x000021e0


	//----- nvinfo : EIATTR_SYSCALL_OFFSETS
	.align		4
.L_19643:
        /*0218*/ 	.byte	0x04, 0x46
        /*021a*/ 	.short	(.L_19645 - .L_19644)


	//   ....[0]....
.L_19644:
        /*021c*/ 	.word	0x00002090


	//----- nvinfo : EIATTR_EXIT_INSTR_OFFSETS
	.align		4
.L_19645:
        /*0220*/ 	.byte	0x04, 0x1c
        /*0222*/ 	.short	(.L_19647 - .L_19646)


	//   ....[0]....
.L_19646:
        /*0224*/ 	.word	0x00000090


	//   ....[1]....
        /*0228*/ 	.word	0x00001e30


	//   ....[2]....
        /*022c*/ 	.word	0x00001f60


	//   ....[3]....
        /*0230*/ 	.word	0x000020a0


	//----- nvinfo : EIATTR_CTAIDZ_USED
	.align		4
.L_19647:
        /*0234*/ 	.byte	0x01, 0x04
	.zero		2


	//----- nvinfo : EIATTR_CRS_STACK_SIZE
	.align		4
        /*0238*/ 	.byte	0x04, 0x1e
        /*023a*/ 	.short	(.L_19649 - .L_19648)
.L_19648:
        /*023c*/ 	.word	0x00000000
.L_19649:


//--------------------- .nv.info._ZN4vllm25paged_attention_v2_kernelIthLi256ELi8ELi128ELNS_18Fp8KVCacheDataTypeE1ELb1ELi512EEEvPfS2_PT_PKS3_PKT0_S9_ifPKiSB_iPKfiiiSD_SD_iiiii --------------------------
	.section	.nv.info._ZN4vllm25paged_attention_v2_kernelIthLi256ELi8ELi128ELNS_18Fp8KVCacheDataTypeE1ELb1ELi512EEEvPfS2_PT_PKS3_PKT0_S9_ifPKiSB_iPKfiiiSD_SD_iiiii,"",@"SHT_CUDA_INFO"
	.sectionflags	@""
	.align	4


	//----- nvinfo : EIATTR_CUDA_API_VERSION
	.align		4
        /*0000*/ 	.byte	0x04, 0x37
        /*0002*/ 	.short	(.L_19651 - .L_19650)
.L_19650:
        /*0004*/ 	.word	0x00000082


	//----- nvinfo : EIATTR_SW2861232_WAR
	.align		4
.L_19651:
        /*0008*/ 	.byte	0x01, 0x35
	.zero		2


	//----- nvinfo : EIATTR_PARAM_CBANK
	.align		4
        /*000c*/ 	.byte	0x04, 0x0a
        /*000e*/ 	.short	(.L_19653 - .L_19652)
	.align		4
.L_19652:
        /*0010*/ 	.word	index@(.nv.constant0._ZN4vllm25paged_attention_v2_kernelIthLi256ELi8ELi128ELNS_18Fp8KVCacheDataTypeE1ELb1ELi512EEEvPfS2_PT_PKS3_PKT0_S9_ifPKiSB_iPKfiiiSD_SD_iiiii)
        /*0014*/ 	.short	0x0160
        /*0016*/ 	.short	0x008c


	//----- nvinfo : EIATTR_CBANK_PARAM_SIZE
	.align		4
.L_19653:
        /*0018*/ 	.byte	0x03, 0x19
        /*001a*/ 	.short	0x008c


	//----- nvinfo : EIATTR_KPARAM_INFO
	.align		4
        /*001c*/ 	.byte	0x04, 0x17
        /*001e*/ 	.short	(.L_19655 - .L_19654)
.L_19654:
        /*0020*/ 	.word	0x00000000
        /*0024*/ 	.short	0x0015
        /*0026*/ 	.short	0x0088
        /*0028*/ 	.byte	0x00, 0xf0, 0x11, 0x00


	//----- nvinfo : EIATTR_KPARAM_INFO
	.align		4
.L_19655:
        /*002c*/ 	.byte	0x04, 0x17
        /*002e*/ 	.short	(.L_19657 - .L_19656)
.L_19656:
        /*0030*/ 	.word	0x00000000
        /*0034*/ 	.short	0x0014
        /*0036*/ 	.short	0x0084
        /*0038*/ 	.byte	0x00, 0xf0, 0x11, 0x00


	//----- nvinfo : EIATTR_KPARAM_INFO
	.align		4
.L_19657:
        /*003c*/ 	.byte	0x04, 0x17
        /*003e*/ 	.short	(.L_19659 - .L_19658)
.L_19658:
        /*0040*/ 	.word	0x00000000
        /*0044*/ 	.short	0x0013
        /*0046*/ 	.short	0x0080
        /*0048*/ 	.byte	0x00, 0xf0, 0x11, 0x00


	//----- nvinfo : EIATTR_KPARAM_INFO
	.align		4
.L_19659:
        /*004c*/ 	.byte	0x04, 0x17
        /*004e*/ 	.short	(.L_19661 - .L_19660)
.L_19660:
        /*0050*/ 	.word	0x00000000
        /*0054*/ 	.short	0x0012
        /*0056*/ 	.short	0x007c
        /*0058*/ 	.byte	0x00, 0xf0, 0x11, 0x00


	//----- nvinfo : EIATTR_KPARAM_INFO
	.align		4
.L_19661:
        /*005c*/ 	.byte	0x04, 0x17
        /*005e*/ 	.short	(.L_19663 - .L_19662)
.L_19662:
        /*0060*/ 	.word	0x00000000
        /*0064*/ 	.short	0x0011
        /*0066*/ 	.short	0x0078
        /*0068*/ 	.byte	0x00, 0xf0, 0x11, 0x00


	//----- nvinfo : EIATTR_KPARAM_INFO
	.align		4
.L_19663:
        /*006c*/ 	.byte	0x04, 0x17
        /*006e*/ 	.short	(.L_19665 - .L_19664)
.L_19664:
        /*0070*/ 	.word	0x00000000
        /*0074*/ 	.short	0x0010
        /*0076*/ 	.short	0x0070
        /*0078*/ 	.byte	0x00, 0xf0, 0x21, 0x00


	//----- nvinfo : EIATTR_KPARAM_INFO
	.align		4
.L_19665:
        /*007c*/ 	.byte	0x04, 0x17
        /*007e*/ 	.short	(.L_19667 - .L_19666)
.L_19666:
        /*0080*/ 	.word	0x00000000
        /*0084*/ 	.short	0x000f
        /*0086*/ 	.short	0x0068
        /*0088*/ 	.byte	0x00, 0xf0, 0x21, 0x00


	//----- nvinfo : EIATTR_KPARAM_INFO
	.align		4
.L_19667:
        /*008c*/ 	.byte	0x04, 0x17
        /*008e*/ 	.short	(.L_19669 - .L_19668)
.L_19668:
        /*0090*/ 	.word	0x00000000
        /*0094*/ 	.short	0x000e
        /*0096*/ 	.short	0x0060
        /*0098*/ 	.byte	0x00, 0xf0, 0x11, 0x00


	//----- nvinfo : EIATTR_KPARAM_INFO
	.align		4
.L_19669:
        /*009c*/ 	.byte	0x04, 0x17
        /*009e*/ 	.short	(.L_19671 - .L_19670)
.L_19670:
        /*00a0*/ 	.word	0x00000000
        /*00a4*/ 	.short	0x000d
        /*00a6*/ 	.short	0x005c
        /*00a8*/ 	.byte	0x00, 0xf0, 0x11, 0x00


	//----- nvinfo : EIATTR_KPARAM_INFO
	.align		4
.L_19671:
        /*00ac*/ 	.byte	0x04, 0x17
        /*00ae*/ 	.short	(.L_19673 - .L_19672)
.L_19672:
        /*00b0*/ 	.word	0x00000000
        /*00b4*/ 	.short	0x000c
        /*00b6*/ 	.short	0x0058
        /*00b8*/ 	.byte	0x00, 0xf0, 0x11, 0x00


	//----- nvinfo : EIATTR_KPARAM_INFO
	.align		4
.L_19673:
        /*00bc*/ 	.byte	0x04, 0x17
        /*00be*/ 	.short	(.L_19675 - .L_19674)
.L_19674:
        /*00c0*/ 	.word	0x00000000
        /*00c4*/ 	.short	0x000b
        /*00c6*/ 	.short	0x0050
        /*00c8*/ 	.byte	0x00, 0xf0, 0x21, 0x00


	//----- nvinfo : EIATTR_KPARAM_INFO
	.align		4
.L_19675:
        /*00cc*/ 	.byte	0x04, 0x17
        /*00ce*/ 	.short	(.L_19677 - .L_19676)
.L_19676:
        /*00d0*/ 	.word	0x00000000
        /*00d4*/ 	.short	0x000a
        /*00d6*/ 	.short	0x0048
        /*00d8*/ 	.byte	0x00, 0xf0, 0x11, 0x00


	//----- nvinfo : EIATTR_KPARAM_INFO
	.align		4
.L_19677:
        /*00dc*/ 	.byte	0x04, 0x17
        /*00de*/ 	.short	(.L_19679 - .L_19678)
.L_19678:
        /*00e0*/ 	.word	0x00000000
        /*00e4*/ 	.short	0x0009
        /*00e6*/ 	.short	0x0040
        /*00e8*/ 	.byte	0x00, 0xf0, 0x21, 0x00


	//----- nvinfo : EIATTR_KPARAM_INFO
	.align		4
.L_19679:
        /*00ec*/ 	.byte	0x04, 0x17
        /*00ee*/ 	.short	(.L_19681 - .L_19680)
.L_19680:
        /*00f0*/ 	.word	0x00000000
        /*00f4*/ 	.short	0x0008
        /*00f6*/ 	.short	0x0038
        /*00f8*/ 	.byte	0x00, 0xf0, 0x21, 0x00


	//----- nvinfo : EIATTR_KPARAM_INFO
	.align		4
.L_19681:
        /*00fc*/ 	.byte	0x04, 0x17
        /*00fe*/ 	.short	(.L_19683 - .L_19682)
.L_19682:
        /*0100*/ 	.word	0x00000000
        /*0104*/ 	.short	0x0007
        /*0106*/ 	.short	0x0034
        /*0108*/ 	.byte	0x00, 0xf0, 0x11, 0x00


	//----- nvinfo : EIATTR_KPARAM_INFO
	.align		4
.L_19683:
        /*010c*/ 	.byte	0x04, 0x17
        /*010e*/ 	.short	(.L_19685 - .L_19684)
.L_19684:
        /*0110*/ 	.word	0x00000000
        /*0114*/ 	.short	0x0006
        /*0116*/ 	.short	0x0030
        /*0118*/ 	.byte	0x00, 0xf0, 0x11, 0x00


	//----- nvinfo : EIATTR_KPARAM_INFO
	.align		4
.L_19685:
        /*011c*/ 	.byte	0x04, 0x17
        /*011e*/ 	.short	(.L_19687 - .L_19686)
.L_19686:
        /*0120*/ 	.word	0x00000000
        /*0124*/ 	.short	0x0005
        /*0126*/ 	.short	0x0028
        /*0128*/ 	.byte	0x00, 0xf0, 0x21, 0x00


	//----- nvinfo : EIATTR_KPARAM_INFO
	.align		4
.L_19687:
        /*012c*/ 	.byte	0x04, 0x17
        /*012e*/ 	.short	(.L_19689 - .L_19688)
.L_19688:
        /*0130*/ 	.word	0x00000000
        /*0134*/ 	.short	0x0004
        /*0136*/ 	.short	0x0020
        /*0138*/ 	.byte	0x00, 0xf0, 0x21, 0x00


	//----- nvinfo : EIATTR_KPARAM_INFO
	.align		4
.L_19689:
        /*013c*/ 	.byte	0x04, 0x17
        /*013e*/ 	.short	(.L_19691 - .L_19690)
.L_19690:
        /*0140*/ 	.word	0x00000000
        /*0144*/ 	.short	0x0003
        /*0146*/ 	.short	0x0018
        /*0148*/ 	.byte	0x00, 0xf0, 0x21, 0x00


	//----- nvinfo : EIATTR_KPARAM_INFO
	.align		4
.L_19691:
        /*014c*/ 	.byte	0x04, 0x17
        /*014e*/ 	.short	(.L_19693 - .L_19692)
.L_19692:
        /*0150*/ 	.word	0x00000000
        /*0154*/ 	.short	0x0002
        /*0156*/ 	.short	0x0010
        /*0158*/ 	.byte	0x00, 0xf0, 0x21, 0x00


	//----- nvinfo : EIATTR_KPARAM_INFO
	.align		4
.L_19693:
        /*015c*/ 	.byte	0x04, 0x17
        /*015e*/ 	.short	(.L_19695 - .L_19694)
.L_19694:
        /*0160*/ 	.word	0x00000000
        /*0164*/ 	.short	0x0001
        /*0166*/ 	.short	0x0008
        /*0168*/ 	.byte	0x00, 0xf0, 0x21, 0x00


	//----- nvinfo : EIATTR_KPARAM_INFO
	.align		4
.L_19695:
        /*016c*/ 	.byte	0x04, 0x17
        /*016e*/ 	.short	(.L_19697 - .L_19696)
.L_19696:
        /*0170*/ 	.word	0x00000000
        /*0174*/ 	.short	0x0000
        /*0176*/ 	.short	0x0000
        /*0178*/ 	.byte	0x00, 0xf0, 0x21, 0x00


	//----- nvinfo : EIATTR_MAXREG_COUNT
	.align		4
.L_19697:
        /*017c*/ 	.byte	0x03, 0x1b
        /*017e*/ 	.short	0x00ff


	//----- nvinfo : EIATTR_NUM_BARRIERS
	.align		4
        /*0180*/ 	.byte	0x02, 0x4c
        /*0182*/ 	.byte	0x01
	.zero		1


	//----- nvinfo : EIATTR_EXTERNS
	.align		4
        /*0184*/ 	.byte	0x04, 0x0f
        /*0186*/ 	.short	(.L_19699 - .L_19698)


	//   ....[0]....
	.align		4
.L_19698:
        /*0188*/ 	.word	index@(__assertfail)


	//----- nvinfo : EIATTR_MERCURY_ISA_VERSION
	.align		4
.L_19699:
        /*018c*/ 	.byte	0x03, 0x5f
        /*018e*/ 	.short	0x0000


	//----- nvinfo : EIATTR_COOP_GROUP_MASK_REGIDS
	.align		4
        /*0190*/ 	.byte	0x04, 0x29
        /*0192*/ 	.short	(.L_19701 - .L_19700)


	//   ....[0]....
.L_19700:
        /*0194*/ 	.word	0xffffffff


	//   ....[1]....
        /*0198*/ 	.word	0xffffffff


	//   ....[2]....
        /*019c*/ 	.word	0xffffffff


	//   ....[3]....
        /*01a0*/ 	.word	0xffffffff


	//   ....[4]....
        /*01a4*/ 	.word	0xffffffff


	//   ....[5]....
        /*01a8*/ 	.word	0xffffffff


	//   ....[6]....
        /*01ac*/ 	.word	0xffffffff


	//   ....[7]....
        /*01b0*/ 	.word	0xffffffff


	//   ....[8]....
        /*01b4*/ 	.word	0xffffffff


	//   ....[9]....
        /*01b8*/ 	.word	0xffffffff


	//   ....[10]....
        /*01bc*/ 	.word	0xffffffff


	//   ....[11]....
        /*01c0*/ 	.word	0xffffffff


	//   ....[12]....
        /*01c4*/ 	.word	0xffffffff


	//   ....[13]....
        /*01c8*/ 	.word	0xffffffff


	//   ....[14]....
        /*01cc*/ 	.word	0xffffffff


	//   ....[15]....
        /*01d0*/ 	.word	0xffffffff


	//----- nvinfo : EIATTR_COOP_GROUP_INSTR_OFFSETS
	.align		4
.L_19701:
        /*01d4*/ 	.byte	0x04, 0x28
        /*01d6*/ 	.short	(.L_19703 - .L_19702)


	//   ....[0]....
.L_19702:
        /*01d8*/ 	.word	0x00000b70


	//   ....[1]....
        /*01dc*/ 	.word	0x00000b90


	//   ....[2]....
        /*01e0*/ 	.word	0x00000c40


	//   ....[3]....
        /*01e4*/ 	.word	0x00000c60


	//   ....[4]....
        /*01e8*/ 	.word	0x00000c80


	//   ....[5]....
        /*01ec*/ 	.word	0x00001ab0


	//   ....[6]....
        /*01f0*/ 	.word	0x00001b10


	//   ....[7]....
        /*01f4*/ 	.word	0x00001b40


	//   ....[8]....
        /*01f8*/ 	.word	0x00001b60


	//   ....[9]....
        /*01fc*/ 	.word	0x00001b80


	//   ....[10]....
        /*0200*/ 	.word	0x00001bd0


	//   ....[11]....
        /*0204*/ 	.word	0x00001bf0


	//   ....[12]....
        /*0208*/ 	.word	0x00001c10


	//   ....[13]....
        /*020c*/ 	.word	0x00003580


	//   ....[14]....
        /*0210*/ 	.word	0x000035f0


	//   ....[15]....
        /*0214*/ 	.word	0x00003650


	//----- nvinfo : EIATTR_SYSCALL_OFFSETS
	.align		4
.L_19703:
        /*0218*/ 	.byte	0x04, 0x46
        /*021a*/ 	.short	(.L_19705 - .L_19704)


	//   ....[0]....
.L_19704:
        /*021c*/ 	.word	0x000033e0


	//   ....[1]....
        /*0220*/ 	.word	0x00003510


	//----- nvinfo : EIATTR_EXIT_INSTR_OFFSETS
	.align		4
.L_19705:
        /*0224*/ 	.byte	0x04, 0x1c
        /*0226*/ 	.short	(.L_19707 - .L_19706)


	//   ....[0]....
.L_19706:
        /*0228*/ 	.word	0x00000090


	//   ....[1]....
        /*022c*/ 	.word	0x00002e80


	//   ....[2]....
        /*0230*/ 	.word	0x000032b0


	//   ....[3]....
        /*0234*/ 	.word	0x00003520


	//----- nvinfo : EIATTR_CTAIDZ_USED
	.align		4
.L_19707:
        /*0238*/ 	.byte	0x01, 0x04
	.zero		2


	//----- nvinfo : EIATTR_CRS_STACK_SIZE
	.align		4
        /*023c*/ 	.byte	0x04, 0x1e
        /*023e*/ 	.short	(.L_19709 - .L_19708)
.L_19708:
        /*0240*/ 	.word	0x00000000
.L_19709:


//--------------------- .nv.info._ZN4vllm25paged_attention_v2_kernelIthLi192ELi8ELi128ELNS_18Fp8KVCacheDataTypeE1ELb1ELi512EEEvPfS2_PT_PKS3_PKT0_S9_ifPKiSB_iPKfiiiSD_SD_iiiii --------------------------
	.section	.nv.info._ZN4vllm25paged_attention_v2_kernelIthLi192ELi8ELi128ELNS_18Fp8KVCacheDataTypeE1ELb1ELi512EEEvPfS2_PT_PKS3_PKT0_S9_ifPKiSB_iPKfiiiSD_SD_iiiii,"",@"SHT_CUDA_INFO"
	.sectionflags	@""
	.align	4


	//----- nvinfo : EIATTR_CUDA_API_VERSION
	.align		4
        /*0000*/ 	.byte	0x04, 0x37
        /*0002*/ 	.short	(.L_19711 - .L_19710)
.L_19710:
        /*0004*/ 	.word	0x00000082


	//----- nvinfo : EIATTR_SW2861232_WAR
	.align		4
.L_19711:
        /*0008*/ 	.byte	0x01, 0x35
	.zero		2


	//----- nvinfo : EIATTR_PARAM_CBANK
	.align		4
        /*000c*/ 	.byte	0x04, 0x0a
        /*000e*/ 	.short	(.L_19713 - .L_19712)
	.align		4
.L_19712:
        /*0010*/ 	.word	index@(.nv.constant0._ZN4vllm25paged_attention_v2_kernelIthLi192ELi8ELi128ELNS_18Fp8KVCacheDataTypeE1ELb1ELi512EEEvPfS2_PT_PKS3_PKT0_S9_ifPKiSB_iPKfiiiSD_SD_iiiii)
        /*0014*/ 	.short	0x0160
        /*0016*/ 	.short	0x008c


	//----- nvinfo : EIATTR_CBANK_PARAM_SIZE
	.align		4
.L_19713:
        /*0018*/ 	.byte	0x03, 0x19
        /*001a*/ 	.short	0x008c


	//----- nvinfo : EIATTR_KPARAM_INFO
	.align		4
        /*001c*/ 	.byte	0x04, 0x17
        /*001e*/ 	.short	(.L_19715 - .L_19714)
.L_19714:
        /*0020*/ 	.word	0x00000000
        /*0024*/ 	.short	0x0015
        /*0026*/ 	.short	0x0088
        /*0028*/ 	.byte	0x00, 0xf0, 0x11, 0x00


	//----- nvinfo : EIATTR_KPARAM_INFO
	.align		4
.L_19715:
        /*002c*/ 	.byte	0x04, 0x17
        /*002e*/ 	.short	(.L_19717 - .L_19716)
.L_19716:
        /*0030*/ 	.word	0x00000000
        /*0034*/ 	.short	0x0014
        /*0036*/ 	.short	0x0084
        /*0038*/ 	.byte	0x00, 0xf0, 0x11, 0x00


	//----- nvinfo : EIATTR_KPARAM_INFO
	.align		4
.L_19717:
        /*003c*/ 	.byte	0x04, 0x17
        /*003e*/ 	.short	(.L_19719 - .L_19718)
.L_19718:
        /*0040*/ 	.word	0x00000000
        /*0044*/ 	.short	0x0013
        /*0046*/ 	.short	0x0080
        /*0048*/ 	.byte	0x00, 0xf0, 0x11, 0x00


	//----- nvinfo : EIATTR_KPARAM_INFO
	.align		4
.L_19719:
        /*004c*/ 	.byte	0x04, 0x17
        /*004e*/ 	.short	(.L_19721 - .L_19720)
.L_19720:
        /*0050*/ 	.word	0x00000000
        /*0054*/ 	.short	0x0012
        /*0056*/ 	.short	0x007c
        /*0058*/ 	.byte	0x00, 0xf0, 0x11, 0x00


	//----- nvinfo : EIATTR_KPARAM_INFO
	.align		4
.L_19721:
        /*005c*/ 	.byte	0x04, 0x17
        /*005e*/ 	.short	(.L_19723 - .L_19722)
.L_19722:
        /*0060*/ 	.word	0x00000000
        /*0064*/ 	.short	0x0011
        /*0066*/ 	.short	0x0078
        /*0068*/ 	.byte	0x00, 0xf0, 0x11, 0x00


	//----- nvinfo : EIATTR_KPARAM_INFO
	.align		4
.L_19723:
        /*006c*/ 	.byte	0x04, 0x17
        /*006e*/ 	.short	(.L_19725 - .L_19724)
.L_19724:
        /*0070*/ 	.word	0x00000000
        /*0074*/ 	.short	0x0010
        /*0076*/ 	.short	0x0070
        /*0078*/ 	.byte	0x00, 0xf0, 0x21, 0x00


	//----- nvinfo : EIATTR_KPARAM_INFO
	.align		4
.L_19725:
        /*007c*/ 	.byte	0x04, 0x17
        /*007e*/ 	.short	(.L_19727 - .L_19726)
.L_19726:
        /*0080*/ 	.word	0x00000000
        /*0084*/ 	.short	0x000f
        /*0086*/ 	.short	0x0068
        /*0088*/ 	.byte	0x00, 0xf0, 0x21, 0x00


	//----- nvinfo : EIATTR_KPARAM_INFO
	.align		4
.L_19727:
        /*008c*/ 	.byte	0x04, 0x17
        /*008e*/ 	.short	(.L_19729 - .L_19728)
.L_19728:
        /*0090*/ 	.word	0x00000000
        /*0094*/ 	.short	0x000e
        /*0096*/ 	.short	0x0060
        /*0098*/ 	.byte	0x00, 0xf0, 0x11, 0x00


	//----- nvinfo : EIATTR_KPARAM_INFO
	.align		4
.L_19729:
        /*009c*/ 	.byte	0x04, 0x17
        /*009e*/ 	.short	(.L_19731 - .L_19730)
.L_19730:
        /*00a0*/ 	.word	0x00000000
        /*00a4*/ 	.short	0x000d
        /*00a6*/ 	.short	0x005c
        /*00a8*/ 	.byte	0x00, 0xf0, 0x11, 0x00


	//----- nvinfo : EIATTR_KPARAM_INFO
	.align		4
.L_19731:
        /*00ac*/ 	.byte	0x04, 0x17
        /*00ae*/ 	.short	(.L_19733 - .L_19732)
.L_19732:
        /*00b0*/ 	.word	0x00000000
        /*00b4*/ 	.short	0x000c
        /*00b6*/ 	.short	0x0058
        /*00b8*/ 	.byte	0x00, 0xf0, 0x11, 0x00


	//----- nvinfo : EIATTR_KPARAM_INFO
	.align		4
.L_19733:
        /*00bc*/ 	.byte	0x04, 0x17
        /*00be*/ 	.short	(.L_19735 - .L_19734)
.L_19734:
        /*00c0*/ 	.word	0x00000000
        /*00c4*/ 	.short	0x000b
        /*00c6*/ 	.short	0x0050
        /*00c8*/ 	.byte	0x00, 0xf0, 0x21, 0x00


	//----- nvinfo : EIATTR_KPARAM_INFO
	.align		4
.L_19735:
        /*00cc*/ 	.byte	0x04, 0x17
        /*00ce*/ 	.short	(.L_19737 - .L_19736)
.L_19736:
        /*00d0*/ 	.word	0x00000000
        /*00d4*/ 	.short	0x000a
        /*00d6*/ 	.short	0x0048
        /*00d8*/ 	.byte	0x00, 0xf0, 0x11, 0x00


	//----- nvinfo : EIATTR_KPARAM_INFO
	.align		4
.L_19737:
        /*00dc*/ 	.byte	0x04, 0x17
        /*00de*/ 	.short	(.L_19739 - .L_19738)
.L_19738:
        /*00e0*/ 	.word	0x00000000
        /*00e4*/ 	.short	0x0009
        /*00e6*/ 	.short	0x0040
        /*00e8*/ 	.byte	0x00, 0xf0, 0x21, 0x00


	//----- nvinfo : EIATTR_KPARAM_INFO
	.align		4
.L_19739:
        /*00ec*/ 	.byte	0x04, 0x17
        /*00ee*/ 	.short	(.L_19741 - .L_19740)
.L_19740:
        /*00f0*/ 	.word	0x00000000
        /*00f4*/ 	.short	0x0008
        /*00f6*/ 	.short	0x0038
        /*00f8*/ 	.byte	0x00, 0xf0, 0x21, 0x00


	//----- nvinfo : EIATTR_KPARAM_INFO
	.align		4
.L_19741:
        /*00fc*/ 	.byte	0x04, 0x17
        /*00fe*/ 	.short	(.L_19743 - .L_19742)
.L_19742:
        /*0100*/ 	.word	0x00000000
        /*0104*/ 	.short	0x0007
        /*0106*/ 	.short	0x0034
        /*0108*/ 	.byte	0x00, 0xf0, 0x11, 0x00


	//----- nvinfo : EIATTR_KPARAM_INFO
	.align		4
.L_19743:
        /*010c*/ 	.byte	0x04, 0x17
        /*010e*/ 	.short	(.L_19745 - .L_19744)
.L_19744:
        /*0110*/ 	.word	0x00000000
        /*0114*/ 	.short	0x0006
        /*0116*/ 	.short	0x0030
        /*0118*/ 	.byte	0x00, 0xf0, 0x11, 0x00


	//----- nvinfo : EIATTR_KPARAM_INFO
	.align		4
.L_19745:
        /*011c*/ 	.byte	0x04, 0x17
        /*011e*/ 	.short	(.L_19747 - .L_19746)
.L_19746:
        /*0120*/ 	.word	0x00000000
        /*0124*/ 	.short	0x0005
        /*0126*/ 	.short	0x0028
        /*0128*/ 	.byte	0x00, 0xf0, 0x21, 0x00


	//----- nvinfo : EIATTR_KPARAM_INFO
	.align		4
.L_19747:
        /*012c*/ 	.byte	0x04, 0x17
        /*012e*/ 	.short	(.L_19749 - .L_19748)
.L_19748:
        /*0130*/ 	.word	0x00000000
        /*0134*/ 	.short	0x0004
        /*0136*/ 	.short	0x0020
        /*0138*/ 	.byte	0x00, 0xf0, 0x21, 0x00


	//----- nvinfo : EIATTR_KPARAM_INFO
	.align		4
.L_19749:
        /*013c*/ 	.byte	0x04, 0x17
        /*013e*/ 	.short	(.L_19751 - .L_19750)
.L_19750:
        /*0140*/ 	.word	0x00000000
        /*0144*/ 	.short	0x0003
        /*0146*/ 	.short	0x0018
        /*0148*/ 	.byte	0x00, 0xf0, 0x21, 0x00


	//----- nvinfo : EIATTR_KPARAM_INFO
	.align		4
.L_19751:
        /*014c*/ 	.byte	0x04, 0x17
        /*014e*/ 	.short	(.L_19753 - .L_19752)
.L_19752:
        /*0150*/ 	.word	0x00000000
        /*0154*/ 	.short	0x0002
        /*0156*/ 	.short	0x0010
        /*0158*/ 	.byte	0x00, 0xf0, 0x21, 0x00


	//----- nvinfo : EIATTR_KPARAM_INFO
	.align		4
.L_19753:
        /*015c*/ 	.byte	0x04, 0x17
        /*015e*/ 	.short	(.L_19755 - .L_19754)
.L_19754:
        /*0160*/ 	.word	0x00000000
        /*0164*/ 	.short	0x0001
        /*0166*/ 	.short	0x0008
        /*0168*/ 	.byte	0x00, 0xf0, 0x21, 0x00


	//----- nvinfo : EIATTR_KPARAM_INFO
	.align		4
.L_19755:
        /*016c*/ 	.byte	0x04, 0x17
        /*016e*/ 	.short	(.L_19757 - .L_19756)
.L_19756:
        /*0170*/ 	.word	0x00000000
        /*0174*/ 	.short	0x0000
        /*0176*/ 	.short	0x0000
        /*0178*/ 	.byte	0x00, 0xf0, 0x21, 0x00


	//----- nvinfo : EIATTR_MAXREG_COUNT
	.align		4
.L_19757:
        /*017c*/ 	.byte	0x03, 0x1b
        /*017e*/ 	.short	0x00ff


	//----- nvinfo : EIATTR_NUM_BARRIERS
	.align		4
        /*0180*/ 	.byte	0x02, 0x4c
        /*0182*/ 	.byte	0x01
	.zero		1


	//----- nvinfo : EIATTR_EXTERNS
	.align		4
        /*0184*/ 	.byte	0x04, 0x0f
        /*0186*/ 	.short	(.L_19759 - .L_19758)


	//   ....[0]....
	.align		4
.L_19758:
        /*0188*/ 	.word	index@(__assertfail)


	//----- nvinfo : EIATTR_MERCURY_ISA_VERSION
	.align		4
.L_19759:
        /*018c*/ 	.byte	0x03, 0x5f
        /*018e*/ 	.short	0x0000


	//----- nvinfo : EIATTR_COOP_GROUP_MASK_REGIDS
	.align		4
        /*0190*/ 	.byte	0x04, 0x29
        /*0192*/ 	.short	(.L_19761 - .L_19760)


	//   ....[0]....
.L_19760:
        /*0194*/ 	.word	0xffffffff


	//   ....[1]....
        /*0198*/ 	.word	0xffffffff


	//   ....[2]....
        /*019c*/ 	.word	0xffffffff


	//   ....[3]....
        /*01a0*/ 	.word	0xffffffff


	//   ....[4]....
        /*01a4*/ 	.word	0xffffffff


	//   ....[5]....
        /*01a8*/ 	.word	0xffffffff


	//   ....[6]....
        /*01ac*/ 	.word	0xffffffff


	//   ....[7]....
        /*01b0*/ 	.word	0xffffffff


	//   ....[8]....
        /*01b4*/ 	.word	0xffffffff


	//   ....[9]....
        /*01b8*/ 	.word	0xffffffff


	//   ....[10]....
        /*01bc*/ 	.word	0xffffffff


	//   ....[11]....
        /*01c0*/ 	.word	0xffffffff


	//   ....[12]....
        /*01c4*/ 	.word	0xffffffff


	//   ....[13]....
        /*01c8*/ 	.word	0xffffffff


	//   ....[14]....
        /*01cc*/ 	.word	0xffffffff


	//   ....[15]....
        /*01d0*/ 	.word	0xffffffff


	//----- nvinfo : EIATTR_COOP_GROUP_INSTR_OFFSETS
	.align		4
.L_19761:
        /*01d4*/ 	.byte	0x04, 0x28
        /*01d6*/ 	.short	(.L_19763 - .L_19762)


	//   ....[0]....
.L_19762:
        /*01d8*/ 	.word	0x00000b80


	//   ....[1]....
        /*01dc*/ 	.word	0x00000ba0


	//   ....[2]....
        /*01e0*/ 	.word	0x00000c50


	//   ....[3]....
        /*01e4*/ 	.word	0x00000c70


	//   ....[4]....
        /*01e8*/ 	.word	0x00000c90


	//   ....[5]....
        /*01ec*/ 	.word	0x00001ac0


	//   ....[6]....
        /*01f0*/ 	.word	0x00001b20


	//   ....[7]....
        /*01f4*/ 	.word	0x00001b50


	//   ....[8]....
        /*01f8*/ 	.word	0x00001b70


	//   ....[9]....
        /*01fc*/ 	.word	0x00001b90


	//   ....[10]....
        /*0200*/ 	.word	0x00001be0


	//   ....[11]....
        /*0204*/ 	.word	0x00001c00


	//   ....[12]....
        /*0208*/ 	.word	0x00001c20


	//   ....[13]....
        /*020c*/ 	.word	0x000033e0


	//   ....[14]....
        /*0210*/ 	.word	0x00003450


	//   ....[15]....
        /*0214*/ 	.word	0x000034b0


	//----- nvinfo : EIATTR_SYSCALL_OFFSETS
	.align		4
.L_19763:
        /*0218*/ 	.byte	0x04, 0x46
        /*021a*/ 	.short	(.L_19765 - .L_19764)


	//   ....[0]....
.L_19764:
        /*021c*/ 	.word	0x00003240


	//   ....[1]....
        /*0220*/ 	.word	0x00003370


	//----- nvinfo : EIATTR_EXIT_INSTR_OFFSETS
	.align		4
.L_19765:
        /*0224*/ 	.byte	0x04, 0x1c
        /*0226*/ 	.short	(.L_19767 - .L_19766)


	//   ....[0]....
.L_19766:
        /*0228*/ 	.word	0x00000090


	//   ....[1]....
        /*022c*/ 	.word	0x00002dc0


	//   ....[2]....
        /*0230*/ 	.word	0x00003110


	//   ....[3]....
        /*0234*/ 	.word	0x00003380


	//----- nvinfo : EIATTR_CTAIDZ_USED
	.align		4
.L_19767:
        /*0238*/ 	.byte	0x01, 0x04
	.zero		2


	//----- nvinfo : EIATTR_CRS_STACK_SIZE
	.align		4
        /*023c*/ 	.byte	0x04, 0x1e
        /*023e*/ 	.short	(.L_19769 - .L_19768)
.L_19768:
        /*0240*/ 	.word	0x00000000
.L_19769:


//--------------------- .nv.info._ZN4vllm25paged_attention_v2_kernelIthLi128ELi8ELi128ELNS_18Fp8KVCacheDataTypeE1ELb1ELi512EEEvPfS2_PT_PKS3_PKT0_S9_ifPKiSB_iPKfiiiSD_SD_iiiii --------------------------
	.section	.nv.info._ZN4vllm25paged_attention_v2_kernelIthLi128ELi8ELi128ELNS_18Fp8KVCacheDataTypeE1ELb1ELi512EEEvPfS2_PT_PKS3_PKT0_S9_ifPKiSB_iPKfiiiSD_SD_iiiii,"",@"SHT_CUDA_INFO"
	.sectionflags	@""
	.align	4


	//----- nvinfo : EIATTR_CUDA_API_VERSION
	.align		4
        /*0000*/ 	.byte	0x04, 0x37
        /*0002*/ 	.short	(.L_19771 - .L_19770)
.L_19770:
        /*0004*/ 	.word	0x00000082


	//----- nvinfo : EIATTR_SW2861232_WAR
	.align		4
.L_19771:
        /*0008*/ 	.byte	0x01, 0x35
	.zero		2


	//----- nvinfo : EIATTR_PARAM_CBANK
	.align		4
        /*000c*/ 	.byte	0x04, 0x0a
        /*000e*/ 	.short	(.L_19773 - .L_19772)
	.align		4
.L_19772:
        /*0010*/ 	.word	index@(.nv.constant0._ZN4vllm25paged_attention_v2_kernelIthLi128ELi8ELi128ELNS_18Fp8KVCacheDataTypeE1ELb1ELi512EEEvPfS2_PT_PKS3_PKT0_S9_ifPKiSB_iPKfiiiSD_SD_iiiii)
        /*0014*/ 	.short	0x0160
        /*0016*/ 	.short	0x008c


	//----- nvinfo : EIATTR_CBANK_PARAM_SIZE
	.align		4
.L_19773:
        /*0018*/ 	.byte	0x03, 0x19
        /*001a*/ 	.short	0x008c


	//----- nvinfo : EIATTR_KPARAM_INFO
	.align		4
        /*001c*/ 	.byte	0x04, 0x17
        /*001e*/ 	.short	(.L_19775 - .L_19774)
.L_19774:
        /*0020*/ 	.word	0x00000000
        /*0024*/ 	.short	0x0015
        /*0026*/ 	.short	0x0088
        /*0028*/ 	.byte	0x00, 0xf0, 0x11, 0x00


	//----- nvinfo : EIATTR_KPARAM_INFO
	.align		4
.L_19775:
        /*002c*/ 	.byte	0x04, 0x17
        /*002e*/ 	.short	(.L_19777 - .L_19776)
.L_19776:
        /*0030*/ 	.word	0x00000000
        /*0034*/ 	.short	0x0014
        /*0036*/ 	.short	0x0084
        /*0038*/ 	.byte	0x00, 0xf0, 0x11, 0x00


	//----- nvinfo : EIATTR_KPARAM_INFO
	.align		4
.L_19777:
        /*003c*/ 	.byte	0x04, 0x17
        /*003e*/ 	.short	(.L_19779 - .L_19778)
.L_19778:
        /*0040*/ 	.word	0x00000000
        /*0044*/ 	.short	0x0013
        /*0046*/ 	.short	0x0080
        /*0048*/ 	.byte	0x00, 0xf0, 0x11, 0x00


	//----- nvinfo : EIATTR_KPARAM_INFO
	.align		4
.L_19779:
        /*004c*/ 	.byte	0x04, 0x17
        /*004e*/ 	.short	(.L_19781 - .L_19780)
.L_19780:
        /*0050*/ 	.word	0x00000000
        /*0054*/ 	.short	0x0012
        /*0056*/ 	.short	0x007c
        /*0058*/ 	.byte	0x00, 0xf0, 0x11, 0x00


	//----- nvinfo : EIATTR_KPARAM_INFO
	.align		4
.L_19781:
        /*005c*/ 	.byte	0x04, 0x17
        /*005e*/ 	.short	(.L_19783 - .L_19782)
.L_19782:
        /*0060*/ 	.word	0x00000000
        /*0064*/ 	.short	0x0011
        /*0066*/ 	.short	0x0078
        /*0068*/ 	.byte	0x00, 0xf0, 0x11, 0x00


	//----- nvinfo : EIATTR_KPARAM_INFO
	.align		4
.L_19783:
        /*006c*/ 	.byte	0x04, 0x17
        /*006e*/ 	.short	(.L_19785 - .L_19784)
.L_19784:
        /*0070*/ 	.word	0x00000000
        /*0074*/ 	.short	0x0010
        /*0076*/ 	.short	0x0070
        /*0078*/ 	.byte	0x00, 0xf0, 0x21, 0x00


	//----- nvinfo : EIATTR_KPARAM_INFO
	.align		4
.L_19785:
        /*007c*/ 	.byte	0x04, 0x17
        /*007e*/ 	.short	(.L_19787 - .L_19786)
.L_19786:
        /*0080*/ 	.word	0x00000000
        /*0084*/ 	.short	0x000f
        /*0086*/ 	.short	0x0068
        /*0088*/ 	.byte	0x00, 0xf0, 0x21, 0x00


	//----- nvinfo : EIATTR_KPARAM_INFO
	.align		4
.L_19787:
        /*008c*/ 	.byte	0x04, 0x17
        /*008e*/ 	.short	(.L_19789 - .L_19788)
.L_19788:
        /*0090*/ 	.word	0x00000000
        /*0094*/ 	.short	0x000e
        /*0096*/ 	.short	0x0060
        /*0098*/ 	.byte	0x00, 0xf0, 0x11, 0x00


	//----- nvinfo : EIATTR_KPARAM_INFO
	.align		4
.L_19789:
        /*009c*/ 	.byte	0x04, 0x17
        /*009e*/ 	.short	(.L_19791 - .L_19790)
.L_19790:
        /*00a0*/ 	.word	0x00000000
        /*00a4*/ 	.short	0x000d
        /*00a6*/ 	.short	0x005c
        /*00a8*/ 	.byte	0x00, 0xf0, 0x11, 0x00


	//----- nvinfo : EIATTR_KPARAM_INFO
	.align		4
.L_19791:
        /*00ac*/ 	.byte	0x04, 0x17
        /*00ae*/ 	.short	(.L_19793 - .L_19792)
.L_19792:
        /*00b0*/ 	.word	0x00000000
        /*00b4*/ 	.short	0x000c
        /*00b6*/ 	.short	0x0058
        /*00b8*/ 	.byte	0x00, 0xf0, 0x11, 0x00


	//----- nvinfo : EIATTR_KPARAM_INFO
	.align		4
.L_19793:
        /*00bc*/ 	.byte	0x04, 0x17
        /*00be*/ 	.short	(.L_19795 - .L_19794)
.L_19794:
        /*00c0*/ 	.word	0x00000000
        /*00c4*/ 	.short	0x000b
        /*00c6*/ 	.short	0x0050
        /*00c8*/ 	.byte	0x00, 0xf0, 0x21, 0x00


	//----- nvinfo : EIATTR_KPARAM_INFO
	.align		4
.L_19795:
        /*00cc*/ 	.byte	0x04, 0x17
        /*00ce*/ 	.short	(.L_19797 - .L_19796)
.L_19796:
        /*00d0*/ 	.word	0x00000000
        /*00d4*/ 	.short	0x000a
        /*00d6*/ 	.short	0x0048
        /*00d8*/ 	.byte	0x00, 0xf0, 0x11, 0x00


	//----- nvinfo : EIATTR_KPARAM_INFO
	.align		4
.L_19797:
        /*00dc*/ 	.byte	0x04, 0x17
        /*00de*/ 	.short	(.L_19799 - .L_19798)
.L_19798:
        /*00e0*/ 	.word	0x00000000
        /*00e4*/ 	.short	0x0009
        /*00e6*/ 	.short	0x0040
        /*00e8*/ 	.byte	0x00, 0xf0, 0x21, 0x00


	//----- nvinfo : EIATTR_KPARAM_INFO
	.align		4
.L_19799:
        /*00ec*/ 	.byte	0x04, 0x17
        /*00ee*/ 	.short	(.L_19801 - .L_19800)
.L_19800:
        /*00f0*/ 	.word	0x00000000
        /*00f4*/ 	.short	0x0008
        /*00f6*/ 	.short	0x0038
        /*00f8*/ 	.byte	0x00, 0xf0, 0x21, 0x00


	//----- nvinfo : EIATTR_KPARAM_INFO
	.align		4
.L_19801:
        /*00fc*/ 	.byte	0x04, 0x17
        /*00fe*/ 	.short	(.L_19803 - .L_19802)
.L_19802:
        /*0100*/ 	.word	0x00000000
        /*0104*/ 	.short	0x0007
        /*0106*/ 	.short	0x0034
        /*0108*/ 	.byte	0x00, 0xf0, 0x11, 0x00


	//----- nvinfo : EIATTR_KPARAM_INFO
	.align		4
.L_19803:
        /*010c*/ 	.byte	0x04, 0x17
        /*010e*/ 	.short	(.L_19805 - .L_19804)
.L_19804:
        /*0110*/ 	.word	0x00000000
        /*0114*/ 	.short	0x0006
        /*0116*/ 	.short	0x0030
        /*0118*/ 	.byte	0x00, 0xf0, 0x11, 0x00


	//----- nvinfo : EIATTR_KPARAM_INFO
	.align		4
.L_19805:
        /*011c*/ 	.byte	0x04, 0x17
        /*011e*/ 	.short	(.L_19807 - .L_19806)
.L_19806:
        /*0120*/ 	.word	0x00000000
        /*0124*/ 	.short	0x0005
        /*0126*/ 	.short	0x0028
        /*0128*/ 	.byte	0x00, 0xf0, 0x21, 0x00


	//----- nvinfo : EIATTR_KPARAM_INFO
	.align		4
.L_19807:
        /*012c*/ 	.byte	0x04, 0x17
        /*012e*/ 	.short	(.L_19809 - .L_19808)
.L_19808:
        /*0130*/ 	.word	0x00000000
        /*0134*/ 	.short	0x0004
        /*0136*/ 	.short	0x0020
        /*0138*/ 	.byte	0x00, 0xf0, 0x21, 0x00


	//----- nvinfo : EIATTR_KPARAM_INFO
	.align		4
.L_19809:
        /*013c*/ 	.byte	0x04, 0x17
        /*013e*/ 	.short	(.L_19811 - .L_19810)
.L_19810:
        /*0140*/ 	.word	0x00000000
        /*0144*/ 	.short	0x0003
        /*0146*/ 	.short	0x0018
        /*0148*/ 	.byte	0x00, 0xf0, 0x21, 0x00


	//----- nvinfo : EIATTR_KPARAM_INFO
	.align		4
.L_19811:
        /*014c*/ 	.byte	0x04, 0x17
        /*014e*/ 	.short	(.L_19813 - .L_19812)
.L_19812:
        /*0150*/ 	.word	0x00000000
        /*0154*/ 	.short	0x0002
        /*0156*/ 	.short	0x0010
        /*0158*/ 	.byte	0x00, 0xf0, 0x21, 0x00


	//----- nvinfo : EIATTR_KPARAM_INFO
	.align		4
.L_19813:
        /*015c*/ 	.byte	0x04, 0x17
        /*015e*/ 	.short	(.L_19815 - .L_19814)
.L_19814:
        /*0160*/ 	.word	0x00000000
        /*0164*/ 	.short	0x0001
        /*0166*/ 	.short	0x0008
        /*0168*/ 	.byte	0x00, 0xf0, 0x21, 0x00


	//----- nvinfo : EIATTR_KPARAM_INFO
	.align		4
.L_19815:
        /*016c*/ 	.byte	0x04, 0x17
        /*016e*/ 	.short	(.L_19817 - .L_19816)
.L_19816:
        /*0170*/ 	.word	0x00000000
        /*0174*/ 	.short	0x0000
        /*0176*/ 	.short	0x0000
        /*0178*/ 	.byte	0x00, 0xf0, 0x21, 0x00


	//----- nvinfo : EIATTR_MAXREG_COUNT
	.align		4
.L_19817:
        /*017c*/ 	.byte	0x03, 0x1b
        /*017e*/ 	.short	0x00ff


	//----- nvinfo : EIATTR_NUM_BARRIERS
	.align		4
        /*0180*/ 	.byte	0x02, 0x4c
        /*0182*/ 	.byte	0x01
	.zero		1


	//----- nvinfo : EIATTR_EXTERNS
	.align		4
        /*0184*/ 	.byte	0x04, 0x0f
        /*0186*/ 	.short	(.L_19819 - .L_19818)


	//   ....[0]....
	.align		4
.L_19818:
        /*0188*/ 	.word	index@(__assertfail)


	//----- nvinfo : EIATTR_MERCURY_ISA_VERSION
	.align		4
.L_19819:
        /*018c*/ 	.byte	0x03, 0x5f
        /*018e*/ 	.short	0x0000


	//----- nvinfo : EIATTR_COOP_GROUP_MASK_REGIDS
	.align		4
        /*0190*/ 	.byte	0x04, 0x29
        /*0192*/ 	.short	(.L_19821 - .L_19820)


	//   ....[0]....
.L_19820:
        /*0194*/ 	.word	0xffffffff


	//   ....[1]....
        /*0198*/ 	.word	0xffffffff


	//   ....[2]....
        /*019c*/ 	.word	0xffffffff


	//   ....[3]....
        /*01a0*/ 	.word	0xffffffff


	//   ....[4]....
        /*01a4*/ 	.word	0xffffffff


	//   ....[5]....
        /*01a8*/ 	.word	0xffffffff


	//   ....[6]....
        /*01ac*/ 	.word	0xffffffff


	//   ....[7]....
        /*01b0*/ 	.word	0xffffffff


	//   ....[8]....
        /*01b4*/ 	.word	0xffffffff


	//   ....[9]....
        /*01b8*/ 	.word	0xffffffff


	//   ....[10]....
        /*01bc*/ 	.word	0xffffffff


	//   ....[11]....
        /*01c0*/ 	.word	0xffffffff


	//   ....[12]....
        /*01c4*/ 	.word	0xffffffff


	//   ....[13]....
        /*01c8*/ 	.word	0xffffffff


	//   ....[14]....
        /*01cc*/ 	.word	0xffffffff


	//   ....[15]....
        /*01d0*/ 	.word	0xffffffff


	//----- nvinfo : EIATTR_COOP_GROUP_INSTR_OFFSETS
	.align		4
.L_19821:
        /*01d4*/ 	.byte	0x04, 0x28
        /*01d6*/ 	.short	(.L_19823 - .L_19822)


	//   ....[0]....
.L_19822:
        /*01d8*/ 	.word	0x00000b80


	//   ....[1]....
        /*01dc*/ 	.word	0x00000ba0


	//   ....[2]....
        /*01e0*/ 	.word	0x00000c50


	//   ....[3]....
        /*01e4*/ 	.word	0x00000c70


	//   ....[4]....
        /*01e8*/ 	.word	0x00000c90


	//   ....[5]....
        /*01ec*/ 	.word	0x00001ac0


	//   ....[6]....
        /*01f0*/ 	.word	0x00001b20


	//   ....[7]....
        /*01f4*/ 	.word	0x00001b50


	//   ....[8]....
        /*01f8*/ 	.word	0x00001b70


	//   ....[9]....
        /*01fc*/ 	.word	0x00001b90


	//   ....[10]....
        /*0200*/ 	.word	0x00001be0


	//   ....[11]....
        /*0204*/ 	.word	0x00001c00


	//   ....[12]....
        /*0208*/ 	.word	0x00001c20


	//   ....[13]....
        /*020c*/ 	.word	0x000031c0


	//   ....[14]....
        /*0210*/ 	.word	0x00003230


	//   ....[15]....
        /*0214*/ 	.word	0x00003290


	//----- nvinfo : EIATTR_SYSCALL_OFFSETS
	.align		4
.L_19823:
        /*0218*/ 	.byte	0x04, 0x46
        /*021a*/ 	.short	(.L_19825 - .L_19824)


	//   ....[0]....
.L_19824:
        /*021c*/ 	.word	0x00003020


	//   ....[1]....
        /*0220*/ 	.word	0x00003150


	//----- nvinfo : EIATTR_EXIT_INSTR_OFFSETS
	.align		4
.L_19825:
        /*0224*/ 	.byte	0x04, 0x1c
        /*0226*/ 	.short	(.L_19827 - .L_19826)


	//   ....[0]....
.L_19826:
        /*0228*/ 	.word	0x00000090


	//   ....[1]....
        /*022c*/ 	.word	0x00002c40


	//   ....[2]....
        /*0230*/ 	.word	0x00002ef0


	//   ....[3]....
        /*0234*/ 	.word	0x00003160


	//----- nvinfo : EIATTR_CTAIDZ_USED
	.align		4
.L_19827:
        /*0238*/ 	.byte	0x01, 0x04
	.zero		2


	//----- nvinfo : EIATTR_CRS_STACK_SIZE
	.align		4
        /*023c*/ 	.byte	0x04, 0x1e
        /*023e*/ 	.short	(.L_19829 - .L_19828)
.L_19828:
        /*0240*/ 	.word	0x00000000
.L_19829:


//--------------------- .nv.info._ZN4vllm25paged_attention_v2_kernelIthLi120ELi8ELi128ELNS_18Fp8KVCacheDataTypeE1ELb1ELi512EEEvPfS2_PT_PKS3_PKT0_S9_ifPKiSB_iPKfiiiSD_SD_iiiii --------------------------
	.section	.nv.info._ZN4vllm25paged_attention_v2_kernelIthLi120ELi8ELi128ELNS_18Fp8KVCacheDataTypeE1ELb1ELi512EEEvPfS2_PT_PKS3_PKT0_S9_ifPKiSB_iPKfiiiSD_SD_iiiii,"",@"SHT_CUDA_INFO"
	.sectionflags	@""
	.align	4


	//----- nvinfo : EIATTR_CUDA_API_VERSION
	.align		4
        /*0000*/ 	.byte	0x04, 0x37
        /*0002*/ 	.short	(.L_19831 - .L_19830)
.L_19830:
        /*0004*/ 	.word	0x00000082


	//----- nvinfo : EIATTR_SW2861232_WAR
	.align		4
.L_19831:
        /*0008*/ 	.byte	0x01, 0x35
	.zero		2


	//----- nvinfo : EIATTR_PARAM_CBANK
	.align		4
        /*000c*/ 	.byte	0x04, 0x0a
        /*000e*/ 	.short	(.L_19833 - .L_19832)
	.align		4
.L_19832:
        /*0010*/ 	.word	index@(.nv.constant0._ZN4vllm25paged_attention_v2_kernelIthLi120ELi8ELi128ELNS_18Fp8KVCacheDataTypeE1ELb1ELi512EEEvPfS2_PT_PKS3_PKT0_S9_ifPKiSB_iPKfiiiSD_SD_iiiii)
        /*0014*/ 	.short	0x0160
        /*0016*/ 	.short	0x008c


	//----- nvinfo : EIATTR_CBANK_PARAM_SIZE
	.align		4
.L_19833:
        /*0018*/ 	.byte	0x03, 0x19
        /*001a*/ 	.short	0x008c


	//----- nvinfo : EIATTR_KPARAM_INFO
	.align		4
        /*001c*/ 	.byte	0x04, 0x17
        /*001e*/ 	.short	(.L_19835 - .L_19834)
.L_19834:
        /*0020*/ 	.word	0x00000000
        /*0024*/ 	.short	0x0015
        /*0026*/ 	.short	0x0088
        /*0028*/ 	.byte	0x00, 0xf0, 0x11, 0x00


	//----- nvinfo : EIATTR_KPARAM_INFO
	.align		4
.L_19835:
        /*002c*/ 	.byte	0x04, 0x17
        /*002e*/ 	.short	(.L_19837 - .L_19836)
.L_19836:
        /*0030*/ 	.word	0x00000000
        /*0034*/ 	.short	0x0014
        /*0036*/ 	.short	0x0084
        /*0038*/ 	.byte	0x00, 0xf0, 0x11, 0x00


	//----- nvinfo : EIATTR_KPARAM_INFO
	.align		4
.L_19837:
        /*003c*/ 	.byte	0x04, 0x17
        /*003e*/ 	.short	(.L_19839 - .L_19838)
.L_19838:
        /*0040*/ 	.word	0x00000000
        /*0044*/ 	.short	0x0013
        /*0046*/ 	.short	0x0080
        /*0048*/ 	.byte	0x00, 0xf0, 0x11, 0x00


	//----- nvinfo : EIATTR_KPARAM_INFO
	.align		4
.L_19839:
        /*004c*/ 	.byte	0x04, 0x17
        /*004e*/ 	.short	(.L_19841 - .L_19840)
.L_19840:
        /*0050*/ 	.word	0x00000000
        /*0054*/ 	.short	0x0012
        /*0056*/ 	.short	0x007c
        /*0058*/ 	.byte	0x00, 0xf0, 0x11, 0x00


	//----- nvinfo : EIATTR_KPARAM_INFO
	.align		4
.L_19841:
        /*005c*/ 	.byte	0x04, 0x17
        /*005e*/ 	.short	(.L_19843 - .L_19842)
.L_19842:
        /*0060*/ 	.word	0x00000000
        /*0064*/ 	.short	0x0011
        /*0066*/ 	.short	0x0078
        /*0068*/ 	.byte	0x00, 0xf0, 0x11, 0x00


	//----- nvinfo : EIATTR_KPARAM_INFO
	.align		4
.L_19843:
        /*006c*/ 	.byte	0x04, 0x17
        /*006e*/ 	.short	(.L_19845 - .L_19844)
.L_19844:
        /*0070*/ 	.word	0x00000000
        /*0074*/ 	.short	0x0010
        /*0076*/ 	.short	0x0070
        /*0078*/ 	.byte	0x00, 0xf0, 0x21, 0x00


	//----- nvinfo : EIATTR_KPARAM_INFO
	.align		4
.L_19845:
        /*007c*/ 	.byte	0x04, 0x17
        /*007e*/ 	.short	(.L_19847 - .L_19846)
.L_19846:
        /*0080*/ 	.word	0x00000000
        /*0084*/ 	.short	0x000f
        /*0086*/ 	.short	0x0068
        /*0088*/ 	.byte	0x00, 0xf0, 0x21, 0x00


	//----- nvinfo : EIATTR_KPARAM_INFO
	.align		4
.L_19847:
        /*008c*/ 	.byte	0x04, 0x17
        /*008e*/ 	.short	(.L_19849 - .L_19848)
.L_19848:
        /*0090*/ 	.word	0x00000000
        /*0094*/ 	.short	0x000e
        /*0096*/ 	.short	0x0060
        /*0098*/ 	.byte	0x00, 0xf0, 0x11, 0x00


	//----- nvinfo : EIATTR_KPARAM_INFO
	.align		4
.L_19849:
        /*009c*/ 	.byte	0x04, 0x17
        /*009e*/ 	.short	(.L_19851 - .L_19850)
.L_19850:
        /*00a0*/ 	.word	0x00000000
        /*00a4*/ 	.short	0x000d
        /*00a6*/ 	.short	0x005c
        /*00a8*/ 	.byte	0x00, 0xf0, 0x11, 0x00


	//----- nvinfo : EIATTR_KPARAM_INFO
	.align		4
.L_19851:
        /*00ac*/ 	.byte	0x04, 0x17
        /*00ae*/ 	.short	(.L_19853 - .L_19852)
.L_19852:
        /*00b0*/ 	.word	0x00000000
        /*00b4*/ 	.short	0x000c
        /*00b6*/ 	.short	0x0058
        /*00b8*/ 	.byte	0x00, 0xf0, 0x11, 0x00


	//----- nvinfo : EIATTR_KPARAM_INFO
	.align		4
.L_19853:
        /*00bc*/ 	.byte	0x04, 0x17
        /*00be*/ 	.short	(.L_19855 - .L_19854)
.L_19854:
        /*00c0*/ 	.word	0x00000000
        /*00c4*/ 	.short	0x000b
        /*00c6*/ 	.short	0x0050
        /*00c8*/ 	.byte	0x00, 0xf0, 0x21, 0x00


	//----- nvinfo : EIATTR_KPARAM_INFO
	.align		4
.L_19855:
        /*00cc*/ 	.byte	0x04, 0x17
        /*00ce*/ 	.short	(.L_19857 - .L_19856)
.L_19856:
        /*00d0*/ 	.word	0x00000000
        /*00d4*/ 	.short	0x000a
        /*00d6*/ 	.short	0x0048
        /*00d8*/ 	.byte	0x00, 0xf0, 0x11, 0x00


	//----- nvinfo : EIATTR_KPARAM_INFO
	.align		4
.L_19857:
        /*00dc*/ 	.byte	0x04, 0x17
        /*00de*/ 	.short	(.L_19859 - .L_19858)
.L_19858:
        /*00e0*/ 	.word	0x00000000
        /*00e4*/ 	.short	0x0009
        /*00e6*/ 	.short	0x0040
        /*00e8*/ 	.byte	0x00, 0xf0, 0x21, 0x00


	//----- nvinfo : EIATTR_KPARAM_INFO
	.align		4
.L_19859:
        /*00ec*/ 	.byte	0x04, 0x17
        /*00ee*/ 	.short	(.L_19861 - .L_19860)
.L_19860:
        /*00f0*/ 	.word	0x00000000
        /*00f4*/ 	.short	0x0008
        /*00f6*/ 	.short	0x0038
        /*00f8*/ 	.byte	0x00, 0xf0, 0x21, 0x00


	//----- nvinfo : EIATTR_KPARAM_INFO
	.align		4
.L_19861:
        /*00fc*/ 	.byte	0x04, 0x17
        /*00fe*/ 	.short	(.L_19863 - .L_19862)
.L_19862:
        /*0100*/ 	.word	0x00000000
        /*0104*/ 	.short	0x0007
        /*0106*/ 	.short	0x0034
        /*0108*/ 	.byte	0x00, 0xf0, 0x11, 0x00


	//----- nvinfo : EIATTR_KPARAM_INFO
	.align		4
.L_19863:
        /*010c*/ 	.byte	0x04, 0x17
        /*010e*/ 	.short	(.L_19865 - .L_19864)
.L_19864:
        /*0110*/ 	.word	0x00000000
        /*0114*/ 	.short	0x0006
        /*0116*/ 	.short	0x0030
        /*0118*/ 	.byte	0x00, 0xf0, 0x11, 0x00


	//----- nvinfo : EIATTR_KPARAM_INFO
	.align		4
.L_19865:
        /*011c*/ 	.byte	0x04, 0x17
        /*011e*/ 	.short	(.L_19867 - .L_19866)
.L_19866:
        /*0120*/ 	.word	0x00000000
        /*0124*/ 	.short	0x0005
        /*0126*/ 	.short	0x0028
        /*0128*/ 	.byte	0x00, 0xf0, 0x21, 0x00


	//----- nvinfo : EIATTR_KPARAM_INFO
	.align		4
.L_19867:
        /*012c*/ 	.byte	0x04, 0x17
        /*012e*/ 	.short	(.L_19869 - .L_19868)
.L_19868:
        /*0130*/ 	.word	0x00000000
        /*0134*/ 	.short	0x0004
        /*0136*/ 	.short	0x0020
        /*0138*/ 	.byte	0x00, 0xf0, 0x21, 0x00


	//----- nvinfo : EIATTR_KPARAM_INFO
	.align		4
.L_19869:
        /*013c*/ 	.byte	0x04, 0x17
        /*013e*/ 	.short	(.L_19871 - .L_19870)
.L_19870:
        /*0140*/ 	.word	0x00000000
        /*0144*/ 	.short	0x0003
        /*0146*/ 	.short	0x0018
        /*0148*/ 	.byte	0x00, 0xf0, 0x21, 0x00


	//----- nvinfo : EIATTR_KPARAM_INFO
	.align		4
.L_19871:
        /*014c*/ 	.byte	0x04, 0x17
        /*014e*/ 	.short	(.L_19873 - .L_19872)
.L_19872:
        /*0150*/ 	.word	0x00000000
        /*0154*/ 	.short	0x0002
        /*0156*/ 	.short	0x0010
        /*0158*/ 	.byte	0x00, 0xf0, 0x21, 0x00


	//----- nvinfo : EIATTR_KPARAM_INFO
	.align		4
.L_19873:
        /*015c*/ 	.byte	0x04, 0x17
        /*015e*/ 	.short	(.L_19875 - .L_19874)
.L_19874:
        /*0160*/ 	.word	0x00000000
        /*0164*/ 	.short	0x0001
        /*0166*/ 	.short	0x0008
        /*0168*/ 	.byte	0x00, 0xf0, 0x21, 0x00


	//----- nvinfo : EIATTR_KPARAM_INFO
	.align		4
.L_19875:
        /*016c*/ 	.byte	0x04, 0x17
        /*016e*/ 	.short	(.L_19877 - .L_19876)
.L_19876:
        /*0170*/ 	.word	0x00000000
        /*0174*/ 	.short	0x0000
        /*0176*/ 	.short	0x0000
        /*0178*/ 	.byte	0x00, 0xf0, 0x21, 0x00


	//----- nvinfo : EIATTR_MAXREG_COUNT
	.align		4
.L_19877:
        /*017c*/ 	.byte	0x03, 0x1b
        /*017e*/ 	.short	0x00ff


	//----- nvinfo : EIATTR_NUM_BARRIERS
	.align		4
        /*0180*/ 	.byte	0x02, 0x4c
        /*0182*/ 	.byte	0x01
	.zero		1


	//----- nvinfo : EIATTR_EXTERNS
	.align		4
        /*0184*/ 	.byte	0x04, 0x0f
        /*0186*/ 	.short	(.L_19879 - .L_19878)


	//   ....[0]....
	.align		4
.L_19878:
        /*0188*/ 	.word	index@(__assertfail)


	//----- nvinfo : EIATTR_MERCURY_ISA_VERSION
	.align		4
.L_19879:
        /*018c*/ 	.byte	0x03, 0x5f
        /*018e*/ 	.short	0x0000


	//----- nvinfo : EIATTR_COOP_GROUP_MASK_REGIDS
	.align		4
        /*0190*/ 	.byte	0x04, 0x29
        /*0192*/ 	.short	(.L_19881 - .L_19880)


	//   ....[0]....
.L_19880:
        /*0194*/ 	.word	0xffffffff


	//   ....[1]....
        /*0198*/ 	.word	0xffffffff


	//   ....[2]....
        /*019c*/ 	.word	0xffffffff


	//   ....[3]....
        /*01a0*/ 	.word	0xffffffff


	//   ....[4]....
        /*01a4*/ 	.word	0xffffffff


	//   ....[5]....
        /*01a8*/ 	.word	0xffffffff


	//   ....[6]....
        /*01ac*/ 	.word	0xffffffff


	//   ....[7]....
        /*01b0*/ 	.word	0xffffffff


	//   ....[8]....
        /*01b4*/ 	.word	0xffffffff


	//   ....[9]....
        /*01b8*/ 	.word	0xffffffff


	//   ....[10]....
        /*01bc*/ 	.word	0xffffffff


	//   ....[11]....
        /*01c0*/ 	.word	0xffffffff


	//   ....[12]....
        /*01c4*/ 	.word	0xffffffff


	//   ....[13]....
        /*01c8*/ 	.word	0xffffffff


	//   ....[14]....
        /*01cc*/ 	.word	0xffffffff


	//   ....[15]....
        /*01d0*/ 	.word	0xffffffff


	//----- nvinfo : EIATTR_COOP_GROUP_INSTR_OFFSETS
	.align		4
.L_19881:
        /*01d4*/ 	.byte	0x04, 0x28
        /*01d6*/ 	.short	(.L_19883 - .L_19882)


	//   ....[0]....
.L_19882:
        /*01d8*/ 	.word	0x00000b80


	//   ....[1]....
        /*01dc*/ 	.word	0x00000ba0


	//   ....[2]....
        /*01e0*/ 	.word	0x00000c50


	//   ....[3]....
        /*01e4*/ 	.word	0x00000c70


	//   ....[4]....
        /*01e8*/ 	.word	0x00000c90


	//   ....[5]....
        /*01ec*/ 	.word	0x00001ac0


	//   ....[6]....
        /*01f0*/ 	.word	0x00001b20


	//   ....[7]....
        /*01f4*/ 	.word	0x00001b50


	//   ....[8]....
        /*01f8*/ 	.word	0x00001b70


	//   ....[9]....
        /*01fc*/ 	.word	0x00001b90


	//   ....[10]....
        /*0200*/ 	.word	0x00001be0


	//   ....[11]....
        /*0204*/ 	.word	0x00001c00


	//   ....[12]....
        /*0208*/ 	.word	0x00001c20


	//   ....[13]....
        /*020c*/ 	.word	0x000032c0


	//   ....[14]....
        /*0210*/ 	.word	0x00003330


	//   ....[15]....
        /*0214*/ 	.word	0x00003390


	//----- nvinfo : EIATTR_SYSCALL_OFFSETS
	.align		4
.L_19883:
        /*0218*/ 	.byte	0x04, 0x46
        /*021a*/ 	.short	(.L_19885 - .L_19884)


	//   ....[0]....
.L_19884:
        /*021c*/ 	.word	0x00003120


	//   ....[1]....
        /*0220*/ 	.word	0x00003250


	//----- nvinfo : EIATTR_EXIT_INSTR_OFFSETS
	.align		4
.L_19885:
        /*0224*/ 	.byte	0x04, 0x1c
        /*0226*/ 	.short	(.L_19887 - .L_19886)


	//   ....[0]....
.L_19886:
        /*0228*/ 	.word	0x00000090


	//   ....[1]....
        /*022c*/ 	.word	0x00002d60


	//   ....[2]....
        /*0230*/ 	.word	0x00002f70


	//   ....[3]....
        /*0234*/ 	.word	0x00002ff0


	//   ....[4]....
        /*0238*/ 	.word	0x00003260


	//----- nvinfo : EIATTR_CTAIDZ_USED
	.align		4
.L_19887:
        /*023c*/ 	.byte	0x01, 0x04
	.zero		2


	//----- nvinfo : EIATTR_CRS_STACK_SIZE
	.align		4
        /*0240*/ 	.byte	0x04, 0x1e
        /*0242*/ 	.short	(.L_19889 - .L_19888)
.L_19888:
        /*0244*/ 	.word	0x00000000
.L_19889:


//--------------------- .nv.info._ZN4vllm25paged_attention_v2_kernelIthLi112ELi8ELi128ELNS_18Fp8KVCacheDataTypeE1ELb1ELi512EEEvPfS2_PT_PKS3_PKT0_S9_ifPKiSB_iPKfiiiSD_SD_iiiii --------------------------
	.section	.nv.info._ZN4vllm25paged_attention_v2_kernelIthLi112ELi8ELi128ELNS_18Fp8KVCacheDataTypeE1ELb1ELi512EEEvPfS2_PT_PKS3_PKT0_S9_ifPKiSB_iPKfiiiSD_SD_iiiii,"",@"SHT_CUDA_INFO"
	.sectionflags	@""
	.align	4


	//----- nvinfo : EIATTR_CUDA_API_VERSION
	.align		4
        /*0000*/ 	.byte	0x04, 0x37
        /*0002*/ 	.short	(.L_19891 - .L_19890)
.L_19890:
        /*0004*/ 	.word	0x00000082


	//----- nvinfo : EIATTR_SW2861232_WAR
	.align		4
.L_19891:
        /*0008*/ 	.byte	0x01, 0x35
	.zero		2


	//----- nvinfo : EIATTR_PARAM_CBANK
	.align		4
        /*000c*/ 	.byte	0x04, 0x0a
        /*000e*/ 	.short	(.L_19893 - .L_19892)
	.align		4
.L_19892:
        /*0010*/ 	.word	index@(.nv.constant0._ZN4vllm25paged_attention_v2_kernelIthLi112ELi8ELi128ELNS_18Fp8KVCacheDataTypeE1ELb1ELi512EEEvPfS2_PT_PKS3_PKT0_S9_ifPKiSB_iPKfiiiSD_SD_iiiii)
        /*0014*/ 	.short	0x0160
        /*0016*/ 	.short	0x008c


	//----- nvinfo : EIATTR_CBANK_PARAM_SIZE
	.align		4
.L_19893:
        /*0018*/ 	.byte	0x03, 0x19
        /*001a*/ 	.short	0x008c


	//----- nvinfo : EIATTR_KPARAM_INFO
	.align		4
        /*001c*/ 	.byte	0x04, 0x17
        /*001e*/ 	.short	(.L_19895 - .L_19894)
.L_19894:
        /*0020*/ 	.word	0x00000000
        /*0024*/ 	.short	0x0015
        /*0026*/ 	.short	0x0088
        /*0028*/ 	.byte	0x00, 0xf0, 0x11, 0x00


	//----- nvinfo : EIATTR_KPARAM_INFO
	.align		4
.L_19895:
        /*002c*/ 	.byte	0x04, 0x17
        /*002e*/ 	.short	(.L_19897 - .L_19896)
.L_19896:
        /*0030*/ 	.word	0x00000000
        /*0034*/ 	.short	0x0014
        /*0036*/ 	.short	0x0084
        /*0038*/ 	.byte	0x00, 0xf0, 0x11, 0x00


	//----- nvinfo : EIATTR_KPARAM_INFO
	.align		4
.L_19897:
        /*003c*/ 	.byte	0x04, 0x17
        /*003e*/ 	.short	(.L_19899 - .L_19898)
.L_19898:
        /*0040*/ 	.word	0x00000000
        /*0044*/ 	.short	0x0013
        /*0046*/ 	.short	0x0080
        /*0048*/ 	.byte	0x00, 0xf0, 0x11, 0x00


	//----- nvinfo : EIATTR_KPARAM_INFO
	.align		4
.L_19899:
        /*004c*/ 	.byte	0x04, 0x17
        /*004e*/ 	.short	(.L_19901 - .L_19900)
.L_19900:
        /*0050*/ 	.word	0x00000000
        /*0054*/ 	.short	0x0012
        /*0056*/ 	.short	0x007c
        /*0058*/ 	.byte	0x00, 0xf0, 0x11, 0x00


	//----- nvinfo : EIATTR_KPARAM_INFO
	.align		4
.L_19901:
        /*005c*/ 	.byte	0x04, 0x17
        /*005e*/ 	.short	(.L_19903 - .L_19902)
.L_19902:
        /*0060*/ 	.word	0x00000000
        /*0064*/ 	.short	0x0011
        /*0066*/ 	.short	0x0078
        /*0068*/ 	.byte	0x00, 0xf0, 0x11, 0x00


	//----- nvinfo : EIATTR_KPARAM_INFO
	.align		4
.L_19903:
        /*006c*/ 	.byte	0x04, 0x17
        /*006e*/ 	.short	(.L_19905 - .L_19904)
.L_19904:
        /*0070*/ 	.word	0x00000000
        /*0074*/ 	.short	0x0010
        /*0076*/ 	.short	0x0070
        /*0078*/ 	.byte	0x00, 0xf0, 0x21, 0x00


	//----- nvinfo : EIATTR_KPARAM_INFO
	.align		4
.L_19905:
        /*007c*/ 	.byte	0x04, 0x17
        /*007e*/ 	.short	(.L_19907 - .L_19906)
.L_19906:
        /*0080*/ 	.word	0x00000000
        /*0084*/ 	.short	0x000f
        /*0086*/ 	.short	0x0068
        /*0088*/ 	.byte	0x00, 0xf0, 0x21, 0x00


	//----- nvinfo : EIATTR_KPARAM_INFO
	.align		4
.L_19907:
        /*008c*/ 	.byte	0x04, 0x17
        /*008e*/ 	.short	(.L_19909 - .L_19908)
.L_19908:
        /*0090*/ 	.word	0x00000000
        /*0094*/ 	.short	0x000e
        /*0096*/ 	.short	0x0060
        /*0098*/ 	.byte	0x00, 0xf0, 0x11, 0x00


	//----- nvinfo : EIATTR_KPARAM_INFO
	.align		4
.L_19909:
        /*009c*/ 	.byte	0x04, 0x17
        /*009e*/ 	.short	(.L_19911 - .L_19910)
.L_19910:
        /*00a0*/ 	.word	0x00000000
        /*00a4*/ 	.short	0x000d
        /*00a6*/ 	.short	0x005c
        /*00a8*/ 	.byte	0x00, 0xf0, 0x11, 0x00


	//----- nvinfo : EIATTR_KPARAM_INFO
	.align		4
.L_19911:
        /*00ac*/ 	.byte	0x04, 0x17
        /*00ae*/ 	.short	(.L_19913 - .L_19912)
.L_19912:
        /*00b0*/ 	.word	0x00000000
        /*00b4*/ 	.short	0x000c
        /*00b6*/ 	.short	0x0058
        /*00b8*/ 	.byte	0x00, 0xf0, 0x11, 0x00


	//----- nvinfo : EIATTR_KPARAM_INFO
	.align		4
.L_19913:
        /*00bc*/ 	.byte	0x04, 0x17
        /*00be*/ 	.short	(.L_19915 - .L_19914)
.L_19914:
        /*00c0*/ 	.word	0x00000000
        /*00c4*/ 	.short	0x000b
        /*00c6*/ 	.short	0x0050
        /*00c8*/ 	.byte	0x00, 0xf0, 0x21, 0x00


	//----- nvinfo : EIATTR_KPARAM_INFO
	.align		4
.L_19915:
        /*00cc*/ 	.byte	0x04, 0x17
        /*00ce*/ 	.short	(.L_19917 - .L_19916)
.L_19916:
        /*00d0*/ 	.word	0x00000000
        /*00d4*/ 	.short	0x000a
        /*00d6*/ 	.short	0x0048
        /*00d8*/ 	.byte	0x00, 0xf0, 0x11, 0x00


	//----- nvinfo : EIATTR_KPARAM_INFO
	.align		4
.L_19917:
        /*00dc*/ 	.byte	0x04, 0x17
        /*00de*/ 	.short	(.L_19919 - .L_19918)
.L_19918:
        /*00e0*/ 	.word	0x00000000
        /*00e4*/ 	.short	0x0009
        /*00e6*/ 	.short	0x0040
        /*00e8*/ 	.byte	0x00, 0xf0, 0x21, 0x00


	//----- nvinfo : EIATTR_KPARAM_INFO
	.align		4
.L_19919:
        /*00ec*/ 	.byte	0x04, 0x17
        /*00ee*/ 	.short	(.L_19921 - .L_19920)
.L_19920:
        /*00f0*/ 	.word	0x00000000
        /*00f4*/ 	.short	0x0008
        /*00f6*/ 	.short	0x0038
        /*00f8*/ 	.byte	0x00, 0xf0, 0x21, 0x00


	//----- nvinfo : EIATTR_KPARAM_INFO
	.align		4
.L_19921:
        /*00fc*/ 	.byte	0x04, 0x17
        /*00fe*/ 	.short	(.L_19923 - .L_19922)
.L_19922:
        /*0100*/ 	.word	0x00000000
        /*0104*/ 	.short	0x0007
        /*0106*/ 	.short	0x0034
        /*0108*/ 	.byte	0x00, 0xf0, 0x11, 0x00


	//----- nvinfo : EIATTR_KPARAM_INFO
	.align		4
.L_19923:
        /*010c*/ 	.byte	0x04, 0x17
        /*010e*/ 	.short	(.L_19925 - .L_19924)
.L_19924:
        /*0110*/ 	.word	0x00000000
        /*0114*/ 	.short	0x0006
        /*0116*/ 	.short	0x0030
        /*0118*/ 	.byte	0x00, 0xf0, 0x11, 0x00


	//----- nvinfo : EIATTR_KPARAM_INFO
	.align		4
.L_19925:
        /*011c*/ 	.byte	0x04, 0x17
        /*011e*/ 	.short	(.L_19927 - .L_19926)
.L_19926:
        /*0120*/ 	.word	0x00000000
        /*0124*/ 	.short	0x0005
        /*0126*/ 	.short	0x0028
        /*0128*/ 	.byte	0x00, 0xf0, 0x21, 0x00


	//----- nvinfo : EIATTR_KPARAM_INFO
	.align		4
.L_19927:
        /*012c*/ 	.byte	0x04, 0x17
        /*012e*/ 	.short	(.L_19929 - .L_19928)
.L_19928:
        /*0130*/ 	.word	0x00000000
        /*0134*/ 	.short	0x0004
        /*0136*/ 	.short	0x0020
        /*0138*/ 	.byte	0x00, 0xf0, 0x21, 0x00


	//----- nvinfo : EIATTR_KPARAM_INFO
	.align		4
.L_19929:
        /*013c*/ 	.byte	0x04, 0x17
        /*013e*/ 	.short	(.L_19931 - .L_19930)
.L_19930:
        /*0140*/ 	.word	0x00000000
        /*0144*/ 	.short	0x0003
        /*0146*/ 	.short	0x0018
        /*0148*/ 	.byte	0x00, 0xf0, 0x21, 0x00


	//----- nvinfo : EIATTR_KPARAM_INFO
	.align		4
.L_19931:
        /*014c*/ 	.byte	0x04, 0x17
        /*014e*/ 	.short	(.L_19933 - .L_19932)
.L_19932:
        /*0150*/ 	.word	0x00000000
        /*0154*/ 	.short	0x0002
        /*0156*/ 	.short	0x0010
        /*0158*/ 	.byte	0x00, 0xf0, 0x21, 0x00


	//----- nvinfo : EIATTR_KPARAM_INFO
	.align		4
.L_19933:
        /*015c*/ 	.byte	0x04, 0x17
        /*015e*/ 	.short	(.L_19935 - .L_19934)
.L_19934:
        /*0160*/ 	.word	0x00000000
        /*0164*/ 	.short	0x0001
        /*0166*/ 	.short	0x0008
        /*0168*/ 	.byte	0x00, 0xf0, 0x21, 0x00


	//----- nvinfo : EIATTR_KPARAM_INFO
	.align		4
.L_19935:
        /*016c*/ 	.byte	0x04, 0x17
        /*016e*/ 	.short	(.L_19937 - .L_19936)
.L_19936:
        /*0170*/ 	.word	0x00000000
        /*0174*/ 	.short	0x0000
        /*0176*/ 	.short	0x0000
        /*0178*/ 	.byte	0x00, 0xf0, 0x21, 0x00


	//----- nvinfo : EIATTR_MAXREG_COUNT
	.align		4
.L_19937:
        /*017c*/ 	.byte	0x03, 0x1b
        /*017e*/ 	.short	0x00ff


	//----- nvinfo : EIATTR_NUM_BARRIERS
	.align		4
        /*0180*/ 	.byte	0x02, 0x4c
        /*0182*/ 	.byte	0x01
	.zero		1


	//----- nvinfo : EIATTR_EXTERNS
	.align		4
        /*0184*/ 	.byte	0x04, 0x0f
        /*0186*/ 	.short	(.L_19939 - .L_19938)


	//   ....[0]....
	.align		4
.L_19938:
        /*0188*/ 	.word	index@(__assertfail)


	//----- nvinfo : EIATTR_MERCURY_ISA_VERSION
	.align		4
.L_19939:
        /*018c*/ 	.byte	0x03, 0x5f
        /*018e*/ 	.short	0x0000


	//----- nvinfo : EIATTR_COOP_GROUP_MASK_REGIDS
	.align		4
        /*0190*/ 	.byte	0x04, 0x29
        /*0192*/ 	.short	(.L_19941 - .L_19940)


	//   ....[0]....
.L_19940:
        /*0194*/ 	.word	0xffffffff


	//   ....[1]....
        /*0198*/ 	.word	0xffffffff


	//   ....[2]....
        /*019c*/ 	.word	0xffffffff


	//   ....[3]....
        /*01a0*/ 	.word	0xffffffff


	//   ....[4]....
        /*01a4*/ 	.word	0xffffffff


	//   ....[5]....
        /*01a8*/ 	.word	0xffffffff


	//   ....[6]....
        /*01ac*/ 	.word	0xffffffff


	//   ....[7]....
        /*01b0*/ 	.word	0xffffffff


	//   ....[8]....
        /*01b4*/ 	.word	0xffffffff


	//   ....[9]....
        /*01b8*/ 	.word	0xffffffff


	//   ....[10]....
        /*01bc*/ 	.word	0xffffffff


	//   ....[11]....
        /*01c0*/ 	.word	0xffffffff


	//   ....[12]....
        /*01c4*/ 	.word	0xffffffff


	//   ....[13]....
        /*01c8*/ 	.word	0xffffffff


	//   ....[14]....
        /*01cc*/ 	.word	0xffffffff


	//   ....[15]....
        /*01d0*/ 	.word	0xffffffff


	//----- nvinfo : EIATTR_COOP_GROUP_INSTR_OFFSETS
	.align		4
.L_19941:
        /*01d4*/ 	.byte	0x04, 0x28
        /*01d6*/ 	.short	(.L_19943 - .L_19942)


	//   ....[0]....
.L_19942:
        /*01d8*/ 	.word	0x00000b80


	//   ....[1]....
        /*01dc*/ 	.word	0x00000ba0


	//   ....[2]....
        /*01e0*/ 	.word	0x00000c50


	//   ....[3]....
        /*01e4*/ 	.word	0x00000c70


	//   ....[4]....
        /*01e8*/ 	.word	0x00000c90


	//   ....[5]....
        /*01ec*/ 	.word	0x00001ac0


	//   ....[6]....
        /*01f0*/ 	.word	0x00001b20


	//   ....[7]....
        /*01f4*/ 	.word	0x00001b50


	//   ....[8]....
        /*01f8*/ 	.word	0x00001b70


	//   ....[9]....
        /*01fc*/ 	.word	0x00001b90


	//   ....[10]....
        /*0200*/ 	.word	0x00001be0


	//   ....[11]....
        /*0204*/ 	.word	0x00001c00


	//   ....[12]....
        /*0208*/ 	.word	0x00001c20


	//   ....[13]....
        /*020c*/ 	.word	0x000032c0


	//   ....[14]....
        /*0210*/ 	.word	0x00003330


	//   ....[15]....
        /*0214*/ 	.word	0x00003390


	//----- nvinfo : EIATTR_SYSCALL_OFFSETS
	.align		4
.L_19943:
        /*0218*/ 	.byte	0x04, 0x46
        /*021a*/ 	.short	(.L_19945 - .L_19944)


	//   ....[0]....
.L_19944:
        /*021c*/ 	.word	0x00003120


	//   ....[1]....
        /*0220*/ 	.word	0x00003250


	//----- nvinfo : EIATTR_EXIT_INSTR_OFFSETS
	.align		4
.L_19945:
        /*0224*/ 	.byte	0x04, 0x1c
        /*0226*/ 	.short	(.L_19947 - .L_19946)


	//   ....[0]....
.L_19946:
        /*0228*/ 	.word	0x00000090


	//   ....[1]....
        /*022c*/ 	.word	0x00002d60


	//   ....[2]....
        /*0230*/ 	.word	0x00002f70


	//   ....[3]....
        /*0234*/ 	.word	0x00002ff0


	//   ....[4]....
        /*0238*/ 	.word	0x00003260


	//----- nvinfo : EIATTR_CTAIDZ_USED
	.align		4
.L_19947:
        /*023c*/ 	.byte	0x01, 0x04
	.zero		2


	//----- nvinfo : EIATTR_CRS_STACK_SIZE
	.align		4
        /*0240*/ 	.byte	0x04, 0x1e
        /*0242*/ 	.short	(.L_19949 - .L_19948)
.L_19948:
        /*0244*/ 	.word	0x00000000
.L_19949:


//--------------------- .nv.info._ZN4vllm25paged_attention_v2_kernelIthLi96ELi8ELi128ELNS_18Fp8KVCacheDataTypeE1ELb1ELi512EEEvPfS2_PT_PKS3_PKT0_S9_ifPKiSB_iPKfiiiSD_SD_iiiii --------------------------
	.section	.nv.info._ZN4vllm25paged_attention_v2_kernelIthLi96ELi8ELi128ELNS_18Fp8KVCacheDataTypeE1ELb1ELi512EEEvPfS2_PT_PKS3_PKT0_S9_ifPKiSB_iPKfiiiSD_SD_iiiii,"",@"SHT_CUDA_INFO"
	.sectionflags	@""
	.align	4


	//----- nvinfo : EIATTR_CUDA_API_VERSION
	.align		4
        /*0000*/ 	.byte	0x04, 0x37
        /*0002*/ 	.short	(.L_19951 - .L_19950)
.L_19950:
        /*0004*/ 	.word	0x00000082


	//----- nvinfo : EIATTR_SW2861232_WAR
	.align		4
.L_19951:
        /*0008*/ 	.byte	0x01, 0x35
	.zero		2


	//----- nvinfo : EIATTR_PARAM_CBANK
	.align		4
        /*000c*/ 	.byte	0x04, 0x0a
        /*000e*/ 	.short	(.L_19953 - .L_19952)
	.align		4
.L_19952:
        /*0010*/ 	.word	index@(.nv.constant0._ZN4vllm25paged_attention_v2_kernelIthLi96ELi8ELi128ELNS_18Fp8KVCacheDataTypeE1ELb1ELi512EEEvPfS2_PT_PKS3_PKT0_S9_ifPKiSB_iPKfiiiSD_SD_iiiii)
        /*0014*/ 	.short	0x0160
        /*0016*/ 	.short	0x008c


	//----- nvinfo : EIATTR_CBANK_PARAM_SIZE
	.align		4
.L_19953:
        /*0018*/ 	.byte	0x03, 0x19
        /*001a*/ 	.short	0x008c


	//----- nvinfo : EIATTR_KPARAM_INFO
	.align		4
        /*001c*/ 	.byte	0x04, 0x17
        /*001e*/ 	.short	(.L_19955 - .L_19954)
.L_19954:
        /*0020*/ 	.word	0x00000000
        /*0024*/ 	.short	0x0015
        /*0026*/ 	.short	0x0088
        /*0028*/ 	.byte	0x00, 0xf0, 0x11, 0x00


	//----- nvinfo : EIATTR_KPARAM_INFO
	.align		4
.L_19955:
        /*002c*/ 	.byte	0x04, 0x17
        /*002e*/ 	.short	(.L_19957 - .L_19956)
.L_19956:
        /*0030*/ 	.word	0x00000000
        /*0034*/ 	.short	0x0014
        /*0036*/ 	.short	0x0084
        /*0038*/ 	.byte	0x00, 0xf0, 0x11, 0x00


	//----- nvinfo : EIATTR_KPARAM_INFO
	.align		4
.L_19957:
        /*003c*/ 	.byte	0x04, 0x17
        /*003e*/ 	.short	(.L_19959 - .L_19958)
.L_19958:
        /*0040*/ 	.word	0x00000000
        /*0044*/ 	.short	0x0013
        /*0046*/ 	.short	0x0080
        /*0048*/ 	.byte	0x00, 0xf0, 0x11, 0x00


	//----- nvinfo : EIATTR_KPARAM_INFO
	.align		4
.L_19959:
        /*004c*/ 	.byte	0x04, 0x17
        /*004e*/ 	.short	(.L_19961 - .L_19960)
.L_19960:
        /*0050*/ 	.word	0x00000000
        /*0054*/ 	.short	0x0012
        /*0056*/ 	.short	0x007c
        /*0058*/ 	.byte	0x00, 0xf0, 0x11, 0x00


	//----- nvinfo : EIATTR_KPARAM_INFO
	.align		4
.L_19961:
        /*005c*/ 	.byte	0x04, 0x17
        /*005e*/ 	.short	(.L_19963 - .L_19962)
.L_19962:
        /*0060*/ 	.word	0x00000000
        /*0064*/ 	.short	0x0011
        /*0066*/ 	.short	0x0078
        /*0068*/ 	.byte	0x00, 0xf0, 0x11, 0x00


	//----- nvinfo : EIATTR_KPARAM_INFO
	.align		4
.L_19963:
        /*006c*/ 	.byte	0x04, 0x17
        /*006e*/ 	.short	(.L_19965 - .L_19964)
.L_19964:
        /*0070*/ 	.word	0x00000000
        /*0074*/ 	.short	0x0010
        /*0076*/ 	.short	0x0070
        /*0078*/ 	.byte	0x00, 0xf0, 0x21, 0x00


	//----- nvinfo : EIATTR_KPARAM_INFO
	.align		4
.L_19965:
        /*007c*/ 	.byte	0x04, 0x17
        /*007e*/ 	.short	(.L_19967 - .L_19966)
.L_19966:
        /*0080*/ 	.word	0x00000000
        /*0084*/ 	.short	0x000f
        /*0086*/ 	.short	0x0068
        /*0088*/ 	.byte	0x00, 0xf0, 0x21, 0x00


	//----- nvinfo : EIATTR_KPARAM_INFO
	.align		4
.L_19967:
        /*008c*/ 	.byte	0x04, 0x17
        /*008e*/ 	.short	(.L_19969 - .L_19968)
.L_19968:
        /*0090*/ 	.word	0x00000000
        /*0094*/ 	.short	0x000e
        /*0096*/ 	.short	0x0060
        /*0098*/ 	.byte	0x00, 0xf0, 0x11, 0x00


	//----- nvinfo : EIATTR_KPARAM_INFO
	.align		4
.L_19969:
        /*009c*/ 	.byte	0x04, 0x17
        /*009e*/ 	.short	(.L_19971 - .L_19970)
.L_19970:
        /*00a0*/ 	.word	0x00000000
        /*00a4*/ 	.short	0x000d
        /*00a6*/ 	.short	0x005c
        /*00a8*/ 	.byte	0x00, 0xf0, 0x11, 0x00


	//----- nvinfo : EIATTR_KPARAM_INFO
	.align		4
.L_19971:
        /*00ac*/ 	.byte	0x04, 0x17
        /*00ae*/ 	.short	(.L_19973 - .L_19972)
.L_19972:
        /*00b0*/ 	.word	0x00000000
        /*00b4*/ 	.short	0x000c
        /*00b6*/ 	.short	0x0058
        /*00b8*/ 	.byte	0x00, 0xf0, 0x11, 0x00


	//----- nvinfo : EIATTR_KPARAM_INFO
	.align		4
.L_19973:
        /*00bc*/ 	.byte	0x04, 0x17
        /*00be*/ 	.short	(.L_19975 - .L_19974)
.L_19974:
        /*00c0*/ 	.word	0x00000000
        /*00c4*/ 	.short	0x000b
        /*00c6*/ 	.short	0x0050
        /*00c8*/ 	.byte	0x00, 0xf0, 0x21, 0x00


	//----- nvinfo : EIATTR_KPARAM_INFO
	.align		4
.L_19975:
        /*00cc*/ 	.byte	0x04, 0x17
        /*00ce*/ 	.short	(.L_19977 - .L_19976)
.L_19976:
        /*00d0*/ 	.word	0x00000000
        /*00d4*/ 	.short	0x000a
        /*00d6*/ 	.short	0x0048
        /*00d8*/ 	.byte	0x00, 0xf0, 0x11, 0x00


	//----- nvinfo : EIATTR_KPARAM_INFO
	.align		4
.L_19977:
        /*00dc*/ 	.byte	0x04, 0x17
        /*00de*/ 	.short	(.L_19979 - .L_19978)
.L_19978:
        /*00e0*/ 	.word	0x00000000
        /*00e4*/ 	.short	0x0009
        /*00e6*/ 	.short	0x0040
        /*00e8*/ 	.byte	0x00, 0xf0, 0x21, 0x00


	//----- nvinfo : EIATTR_KPARAM_INFO
	.align		4
.L_19979:
        /*00ec*/ 	.byte	0x04, 0x17
        /*00ee*/ 	.short	(.L_19981 - .L_19980)
.L_19980:
        /*00f0*/ 	.word	0x00000000
        /*00f4*/ 	.short	0x0008
        /*00f6*/ 	.short	0x0038
        /*00f8*/ 	.byte	0x00, 0xf0, 0x21, 0x00


	//----- nvinfo : EIATTR_KPARAM_INFO
	.align		4
.L_19981:
        /*00fc*/ 	.byte	0x04, 0x17
        /*00fe*/ 	.short	(.L_19983 - .L_19982)
.L_19982:
        /*0100*/ 	.word	0x00000000
        /*0104*/ 	.short	0x0007
        /*0106*/ 	.short	0x0034
        /*0108*/ 	.byte	0x00, 0xf0, 0x11, 0x00


	//----- nvinfo : EIATTR_KPARAM_INFO
	.align		4
.L_19983:
        /*010c*/ 	.byte	0x04, 0x17
        /*010e*/ 	.short	(.L_19985 - .L_19984)
.L_19984:
        /*0110*/ 	.word	0x00000000
        /*0114*/ 	.short	0x0006
        /*0116*/ 	.short	0x0030
        /*0118*/ 	.byte	0x00, 0xf0, 0x11, 0x00


	//----- nvinfo : EIATTR_KPARAM_INFO
	.align		4
.L_19985:
        /*011c*/ 	.byte	0x04, 0x17
        /*011e*/ 	.short	(.L_19987 - .L_19986)
.L_19986:
        /*0120*/ 	.word	0x00000000
        /*0124*/ 	.short	0x0005
        /*0126*/ 	.short	0x0028
        /*0128*/ 	.byte	0x00, 0xf0, 0x21, 0x00


	//----- nvinfo : EIATTR_KPARAM_INFO
	.align		4
.L_19987:
        /*012c*/ 	.byte	0x04, 0x17
        /*012e*/ 	.short	(.L_19989 - .L_19988)
.L_19988:
        /*0130*/ 	.word	0x00000000
        /*0134*/ 	.short	0x0004
        /*0136*/ 	.short	0x0020
        /*0138*/ 	.byte	0x00, 0xf0, 0x21, 0x00


	//----- nvinfo : EIATTR_KPARAM_INFO
	.align		4
.L_19989:
        /*013c*/ 	.byte	0x04, 0x17
        /*013e*/ 	.short	(.L_19991 - .L_19990)
.L_19990:
        /*0140*/ 	.word	0x00000000
        /*0144*/ 	.short	0x0003
        /*0146*/ 	.short	0x0018
        /*0148*/ 	.byte	0x00, 0xf0, 0x21, 0x00


	//----- nvinfo : EIATTR_KPARAM_INFO
	.align		4
.L_19991:
        /*014c*/ 	.byte	0x04, 0x17
        /*014e*/ 	.short	(.L_19993 - .L_19992)
.L_19992:
        /*0150*/ 	.word	0x00000000
        /*0154*/ 	.short	0x0002
        /*0156*/ 	.short	0x0010
        /*0158*/ 	.byte	0x00, 0xf0, 0x21, 0x00


	//----- nvinfo : EIATTR_KPARAM_INFO
	.align		4
.L_19993:
        /*015c*/ 	.byte	0x04, 0x17
        /*015e*/ 	.short	(.L_19995 - .L_19994)
.L_19994:
        /*0160*/ 	.word	0x00000000
        /*0164*/ 	.short	0x0001
        /*0166*/ 	.short	0x0008
        /*0168*/ 	.byte	0x00, 0xf0, 0x21, 0x00


	//----- nvinfo : EIATTR_KPARAM_INFO
	.align		4
.L_19995:
        /*016c*/ 	.byte	0x04, 0x17
        /*016e*/ 	.short	(.L_19997 - .L_19996)
.L_19996:
        /*0170*/ 	.word	0x00000000
        /*0174*/ 	.short	0x0000
        /*0176*/ 	.short	0x0000
        /*0178*/ 	.byte	0x00, 0xf0, 0x21, 0x00


	//----- nvinfo : EIATTR_MAXREG_COUNT
	.align		4
.L_19997:
        /*017c*/ 	.byte	0x03, 0x1b
        /*017e*/ 	.short	0x00ff


	//----- nvinfo : EIATTR_NUM_BARRIERS
	.align		4
        /*0180*/ 	.byte	0x02, 0x4c
        /*0182*/ 	.byte	0x01
	.zero		1


	//----- nvinfo : EIATTR_EXTERNS
	.align		4
        /*0184*/ 	.byte	0x04, 0x0f
        /*0186*/ 	.short	(.L_19999 - .L_19998)


	//   ....[0]....
	.align		4
.L_19998:
        /*0188*/ 	.word	index@(__assertfail)


	//----- nvinfo : EIATTR_MERCURY_ISA_VERSION
	.align		4
.L_19999:
        /*018c*/ 	.byte	0x03, 0x5f
        /*018e*/ 	.short	0x0000


	//----- nvinfo : EIATTR_COOP_GROUP_MASK_REGIDS
	.align		4
        /*0190*/ 	.byte	0x04, 0x29
        /*0192*/ 	.short	(.L_20001 - .L_20000)


	//   ....[0]....
.L_20000:
        /*0194*/ 	.word	0xffffffff


	//   ....[1]....
        /*0198*/ 	.word	0xffffffff


	//   ....[2]....
        /*019c*/ 	.word	0xffffffff


	//   ....[3]....
        /*01a0*/ 	.word	0xffffffff


	//   ....[4]....
        /*01a4*/ 	.word	0xffffffff


	//   ....[5]....
        /*01a8*/ 	.word	0xffffffff


	//   ....[6]....
        /*01ac*/ 	.word	0xffffffff


	//   ....[7]....
        /*01b0*/ 	.word	0xffffffff


	//   ....[8]....
        /*01b4*/ 	.word	0xffffffff


	//   ....[9]....
        /*01b8*/ 	.word	0xffffffff


	//   ....[10]....
        /*01bc*/ 	.word	0xffffffff


	//   ....[11]....
        /*01c0*/ 	.word	0xffffffff


	//   ....[12]....
        /*01c4*/ 	.word	0xffffffff


	//   ....[13]....
        /*01c8*/ 	.word	0xffffffff


	//   ....[14]....
        /*01cc*/ 	.word	0xffffffff


	//   ....[15]....
        /*01d0*/ 	.word	0xffffffff


	//----- nvinfo : EIATTR_COOP_GROUP_INSTR_OFFSETS
	.align		4
.L_20001:
        /*01d4*/ 	.byte	0x04, 0x28
        /*01d6*/ 	.short	(.L_20003 - .L_20002)


	//   ....[0]....
.L_20002:
        /*01d8*/ 	.word	0x00000b80


	//   ....[1]....
        /*01dc*/ 	.word	0x00000ba0


	//   ....[2]....
        /*01e0*/ 	.word	0x00000c50


	//   ....[3]....
        /*01e4*/ 	.word	0x00000c70


	//   ....[4]....
        /*01e8*/ 	.word	0x00000c90


	//   ....[5]....
        /*01ec*/ 	.word	0x00001ac0


	//   ....[6]....
        /*01f0*/ 	.word	0x00001b20


	//   ....[7]....
        /*01f4*/ 	.word	0x00001b50


	//   ....[8]....
        /*01f8*/ 	.word	0x00001b70


	//   ....[9]....
        /*01fc*/ 	.word	0x00001b90


	//   ....[10]....
        /*0200*/ 	.word	0x00001be0


	//   ....[11]....
        /*0204*/ 	.word	0x00001c00


	//   ....[12]....
        /*0208*/ 	.word	0x00001c20


	//   ....[13]....
        /*020c*/ 	.word	0x000030e0


	//   ....[14]....
        /*0210*/ 	.word	0x00003150


	//   ....[15]....
        /*0214*/ 	.word	0x000031b0


	//----- nvinfo : EIATTR_SYSCALL_OFFSETS
	.align		4
.L_20003:
        /*0218*/ 	.byte	0x04, 0x46
        /*021a*/ 	.short	(.L_20005 - .L_20004)


	//   ....[0]....
.L_20004:
        /*021c*/ 	.word	0x00002f40


	//   ....[1]....
        /*0220*/ 	.word	0x00003070


	//----- nvinfo : EIATTR_EXIT_INSTR_OFFSETS
	.align		4
.L_20005:
        /*0224*/ 	.byte	0x04, 0x1c
        /*0226*/ 	.short	(.L_20007 - .L_20006)


	//   ....[0]....
.L_20006:
        /*0228*/ 	.word	0x00000090


	//   ....[1]....
        /*022c*/ 	.word	0x00002be0


	//   ....[2]....
        /*0230*/ 	.word	0x00002e10


	//   ....[3]....
        /*0234*/ 	.word	0x00003080


	//----- nvinfo : EIATTR_CTAIDZ_USED
	.align		4
.L_20007:
        /*0238*/ 	.byte	0x01, 0x04
	.zero		2


	//----- nvinfo : EIATTR_CRS_STACK_SIZE
	.align		4
        /*023c*/ 	.byte	0x04, 0x1e
        /*023e*/ 	.short	(.L_20009 - .L_20008)
.L_20008:
        /*0240*/ 	.word	0x00000000
.L_20009:


//--------------------- .nv.info._ZN4vllm25paged_attention_v2_kernelIthLi80ELi8ELi128ELNS_18Fp8KVCacheDataTypeE1ELb1ELi512EEEvPfS2_PT_PKS3_PKT0_S9_ifPKiSB_iPKfiiiSD_SD_iiiii --------------------------
	.section	.nv.info._ZN4vllm25paged_attention_v2_kernelIthLi80ELi8ELi128ELNS_18Fp8KVCacheDataTypeE1ELb1ELi512EEEvPfS2_PT_PKS3_PKT0_S9_ifPKiSB_iPKfiiiSD_SD_iiiii,"",@"SHT_CUDA_INFO"
	.sectionflags	@""
	.align	4


	//----- nvinfo : EIATTR_CUDA_API_VERSION
	.align		4
        /*0000*/ 	.byte	0x04, 0x37
        /*0002*/ 	.short	(.L_20011 - .L_20010)
.L_20010:
        /*0004*/ 	.word	0x00000082


	//----- nvinfo : EIATTR_SW2861232_WAR
	.align		4
.L_20011:
        /*0008*/ 	.byte	0x01, 0x35
	.zero		2


	//----- nvinfo : EIATTR_PARAM_CBANK
	.align		4
        /*000c*/ 	.byte	0x04, 0x0a
        /*000e*/ 	.short	(.L_20013 - .L_20012)
	.align		4
.L_20012:
        /*0010*/ 	.word	index@(.nv.constant0._ZN4vllm25paged_attention_v2_kernelIthLi80ELi8ELi128ELNS_18Fp8KVCacheDataTypeE1ELb1ELi512EEEvPfS2_PT_PKS3_PKT0_S9_ifPKiSB_iPKfiiiSD_SD_iiiii)
        /*0014*/ 	.short	0x0160
        /*0016*/ 	.short	0x008c


	//----- nvinfo : EIATTR_CBANK_PARAM_SIZE
	.align		4
.L_20013:
        /*0018*/ 	.byte	0x03, 0x19
        /*001a*/ 	.short	0x008c


	//----- nvinfo : EIATTR_KPARAM_INFO
	.align		4
        /*001c*/ 	.byte	0x04, 0x17
        /*001e*/ 	.short	(.L_20015 - .L_20014)
.L_20014:
        /*0020*/ 	.word	0x00000000
        /*0024*/ 	.short	0x0015
        /*0026*/ 	.short	0x0088
        /*0028*/ 	.byte	0x00, 0xf0, 0x11, 0x00


	//----- nvinfo : EIATTR_KPARAM_INFO
	.align		4
.L_20015:
        /*002c*/ 	.byte	0x04, 0x17
        /*002e*/ 	.short	(.L_20017 - .L_20016)
.L_20016:
        /*0030*/ 	.word	0x00000000
        /*0034*/ 	.short	0x0014
        /*0036*/ 	.short	0x0084
        /*0038*/ 	.byte	0x00, 0xf0, 0x11, 0x00


	//----- nvinfo : EIATTR_KPARAM_INFO
	.align		4
.L_20017:
        /*003c*/ 	.byte	0x04, 0x17
        /*003e*/ 	.short	(.L_20019 - .L_20018)
.L_20018:
        /*0040*/ 	.word	0x00000000
        /*0044*/ 	.short	0x0013
        /*0046*/ 	.short	0x0080
        /*0048*/ 	.byte	0x00, 0xf0, 0x11, 0x00


	//----- nvinfo : EIATTR_KPARAM_INFO
	.align		4
.L_20019:
        /*004c*/ 	.byte	0x04, 0x17
        /*004e*/ 	.short	(.L_20021 - .L_20020)
.L_20020:
        /*0050*/ 	.word	0x00000000
        /*0054*/ 	.short	0x0012
        /*0056*/ 	.short	0x007c
        /*0058*/ 	.byte	0x00, 0xf0, 0x11, 0x00


	//----- nvinfo : EIATTR_KPARAM_INFO
	.align		4
.L_20021:
        /*005c*/ 	.byte	0x04, 0x17
        /*005e*/ 	.short	(.L_20023 - .L_20022)
.L_20022:
        /*0060*/ 	.word	0x00000000
        /*0064*/ 	.short	0x0011
        /*0066*/ 	.short	0x0078
        /*0068*/ 	.byte	0x00, 0xf0, 0x11, 0x00


	//----- nvinfo : EIATTR_KPARAM_INFO
	.align		4
.L_20023:
        /*006c*/ 	.byte	0x04, 0x17
        /*006e*/ 	.short	(.L_20025 - .L_20024)
.L_20024:
        /*0070*/ 	.word	0x00000000
        /*0074*/ 	.short	0x0010
        /*0076*/ 	.short	0x0070
        /*0078*/ 	.byte	0x00, 0xf0, 0x21, 0x00


	//----- nvinfo : EIATTR_KPARAM_INFO
	.align		4
.L_20025:
        /*007c*/ 	.byte	0x04, 0x17
        /*007e*/ 	.short	(.L_20027 - .L_20026)
.L_20026:
        /*0080*/ 	.word	0x00000000
        /*0084*/ 	.short	0x000f
        /*0086*/ 	.short	0x0068
        /*0088*/ 	.byte	0x00, 0xf0, 0x21, 0x00


	//----- nvinfo : EIATTR_KPARAM_INFO
	.align		4
.L_20027:
        /*008c*/ 	.byte	0x04, 0x17
        /*008e*/ 	.short	(.L_20029 - .L_20028)
.L_20028:
        /*0090*/ 	.word	0x00000000
        /*0094*/ 	.short	0x000e
        /*0096*/ 	.short	0x0060
        /*0098*/ 	.byte	0x00, 0xf0, 0x11, 0x00


	//----- nvinfo : EIATTR_KPARAM_INFO
	.align		4
.L_20029:
        /*009c*/ 	.byte	0x04, 0x17
        /*009e*/ 	.short	(.L_20031 - .L_20030)
.L_20030:
        /*00a0*/ 	.word	0x00000000
        /*00a4*/ 	.short	0x000d
        /*00a6*/ 	.short	0x005c
        /*00a8*/ 	.byte	0x00, 0xf0, 0x11, 0x00


	//----- nvinfo : EIATTR_KPARAM_INFO
	.align		4
.L_20031:
        /*00ac*/ 	.byte	0x04, 0x17
        /*00ae*/ 	.short	(.L_20033 - .L_20032)
.L_20032:
        /*00b0*/ 	.word	0x00000000
        /*00b4*/ 	.short	0x000c
        /*00b6*/ 	.short	0x0058
        /*00b8*/ 	.byte	0x00, 0xf0, 0x11, 0x00


	//----- nvinfo : EIATTR_KPARAM_INFO
	.align		4
.L_20033:
        /*00bc*/ 	.byte	0x04, 0x17
        /*00be*/ 	.short	(.L_20035 - .L_20034)
.L_20034:
        /*00c0*/ 	.word	0x00000000
        /*00c4*/ 	.short	0x000b
        /*00c6*/ 	.short	0x0050
        /*00c8*/ 	.byte	0x00, 0xf0, 0x21, 0x00


	//----- nvinfo : EIATTR_KPARAM_INFO
	.align		4
.L_20035:
        /*00cc*/ 	.byte	0x04, 0x17
        /*00ce*/ 	.short	(.L_20037 - .L_20036)
.L_20036:
        /*00d0*/ 	.word	0x00000000
        /*00d4*/ 	.short	0x000a
        /*00d6*/ 	.short	0x0048
        /*00d8*/ 	.byte	0x00, 0xf0, 0x11, 0x00


	//----- nvinfo : EIATTR_KPARAM_INFO
	.align		4
.L_20037:
        /*00dc*/ 	.byte	0x04, 0x17
        /*00de*/ 	.short	(.L_20039 - .L_20038)
.L_20038:
        /*00e0*/ 	.word	0x00000000
        /*00e4*/ 	.short	0x0009
        /*00e6*/ 	.short	0x0040
        /*00e8*/ 	.byte	0x00, 0xf0, 0x21, 0x00


	//----- nvinfo : EIATTR_KPARAM_INFO
	.align		4
.L_20039:
        /*00ec*/ 	.byte	0x04, 0x17
        /*00ee*/ 	.short	(.L_20041 - .L_20040)
.L_20040:
        /*00f0*/ 	.word	0x00000000
        /*00f4*/ 	.short	0x0008
        /*00f6*/ 	.short	0x0038
        /*00f8*/ 	.byte	0x00, 0xf0, 0x21, 0x00


	//----- nvinfo : EIATTR_KPARAM_INFO
	.align		4
.L_20041:
        /*00fc*/ 	.byte	0x04, 0x17
        /*00fe*/ 	.short	(.L_20043 - .L_20042)
.L_20042:
        /*0100*/ 	.word	0x00000000
        /*0104*/ 	.short	0x0007
        /*0106*/ 	.short	0x0034
        /*0108*/ 	.byte	0x00, 0xf0, 0x11, 0x00


	//----- nvinfo : EIATTR_KPARAM_INFO
	.align		4
.L_20043:
        /*010c*/ 	.byte	0x04, 0x17
        /*010e*/ 	.short	(.L_20045 - .L_20044)
.L_20044:
        /*0110*/ 	.word	0x00000000
        /*0114*/ 	.short	0x0006
        /*0116*/ 	.short	0x0030
        /*0118*/ 	.byte	0x00, 0xf0, 0x11, 0x00


	//----- nvinfo : EIATTR_KPARAM_INFO
	.align		4
.L_20045:
        /*011c*/ 	.byte	0x04, 0x17
        /*011e*/ 	.short	(.L_20047 - .L_20046)
.L_20046:
        /*0120*/ 	.word	0x00000000
        /*0124*/ 	.short	0x0005
        /*0126*/ 	.short	0x0028
        /*0128*/ 	.byte	0x00, 0xf0, 0x21, 0x00


	//----- nvinfo : EIATTR_KPARAM_INFO
	.align		4
.L_20047:
        /*012c*/ 	.byte	0x04, 0x17
        /*012e*/ 	.short	(.L_20049 - .L_20048)
.L_20048:
        /*0130*/ 	.word	0x00000000
        /*0134*/ 	.short	0x0004
        /*0136*/ 	.short	0x0020
        /*0138*/ 	.byte	0x00, 0xf0, 0x21, 0x00


	//----- nvinfo : EIATTR_KPARAM_INFO
	.align		4
.L_20049:
        /*013c*/ 	.byte	0x04, 0x17
        /*013e*/ 	.short	(.L_20051 - .L_20050)
.L_20050:
        /*0140*/ 	.word	0x00000000
        /*0144*/ 	.short	0x0003
        /*0146*/ 	.short	0x0018
        /*0148*/ 	.byte	0x00, 0xf0, 0x21, 0x00


	//----- nvinfo : EIATTR_KPARAM_INFO
	.align		4
.L_20051:
        /*014c*/ 	.byte	0x04, 0x17
        /*014e*/ 	.short	(.L_20053 - .L_20052)
.L_20052:
        /*0150*/ 	.word	0x00000000
        /*0154*/ 	.short	0x0002
        /*0156*/ 	.short	0x0010
        /*0158*/ 	.byte	0x00, 0xf0, 0x21, 0x00


	//----- nvinfo : EIATTR_KPARAM_INFO
	.align		4
.L_20053:
        /*015c*/ 	.byte	0x04, 0x17
        /*015e*/ 	.short	(.L_20055 - .L_20054)
.L_20054:
        /*0160*/ 	.word	0x00000000
        /*0164*/ 	.short	0x0001
        /*0166*/ 	.short	0x0008
        /*0168*/ 	.byte	0x00, 0xf0, 0x21, 0x00


	//----- nvinfo : EIATTR_KPARAM_INFO
	.align		4
.L_20055:
        /*016c*/ 	.byte	0x04, 0x17
        /*016e*/ 	.short	(.L_20057 - .L_20056)
.L_20056:
        /*0170*/ 	.word	0x00000000
        /*0174*/ 	.short	0x0000
        /*0176*/ 	.short	0x0000
        /*0178*/ 	.byte	0x00, 0xf0, 0x21, 0x00


	//----- nvinfo : EIATTR_MAXREG_COUNT
	.align		4
.L_20057:
        /*017c*/ 	.byte	0x03, 0x1b
        /*017e*/ 	.short	0x00ff


	//----- nvinfo : EIATTR_NUM_BARRIERS
	.align		4
        /*0180*/ 	.byte	0x02, 0x4c
        /*0182*/ 	.byte	0x01
	.zero		1


	//----- nvinfo : EIATTR_EXTERNS
	.align		4
        /*0184*/ 	.byte	0x04, 0x0f
        /*0186*/ 	.short	(.L_20059 - .L_20058)


	//   ....[0]....
	.align		4
.L_20058:
        /*0188*/ 	.word	index@(__assertfail)


	//----- nvinfo : EIATTR_MERCURY_ISA_VERSION
	.align		4
.L_20059:
        /*018c*/ 	.byte	0x03, 0x5f
        /*018e*/ 	.short	0x0000


	//----- nvinfo : EIATTR_COOP_GROUP_MASK_REGIDS
	.align		4
        /*0190*/ 	.byte	0x04, 0x29
        /*0192*/ 	.short	(.L_20061 - .L_20060)


	//   ....[0]....
.L_20060:
        /*0194*/ 	.word	0xffffffff


	//   ....[1]....
        /*0198*/ 	.word	0xffffffff


	//   ....[2]....
        /*019c*/ 	.word	0xffffffff


	//   ....[3]....
        /*01a0*/ 	.word	0xffffffff


	//   ....[4]....
        /*01a4*/ 	.word	0xffffffff


	//   ....[5]....
        /*01a8*/ 	.word	0xffffffff


	//   ....[6]....
        /*01ac*/ 	.word	0xffffffff


	//   ....[7]....
        /*01b0*/ 	.word	0xffffffff


	//   ....[8]....
        /*01b4*/ 	.word	0xffffffff


	//   ....[9]....
        /*01b8*/ 	.word	0xffffffff


	//   ....[10]....
        /*01bc*/ 	.word	0xffffffff


	//   ....[11]....
        /*01c0*/ 	.word	0xffffffff


	//   ....[12]....
        /*01c4*/ 	.word	0xffffffff


	//   ....[13]....
        /*01c8*/ 	.word	0xffffffff


	//   ....[14]....
        /*01cc*/ 	.word	0xffffffff


	//   ....[15]....
        /*01d0*/ 	.word	0xffffffff


	//----- nvinfo : EIATTR_COOP_GROUP_INSTR_OFFSETS
	.align		4
.L_20061:
        /*01d4*/ 	.byte	0x04, 0x28
        /*01d6*/ 	.short	(.L_20063 - .L_20062)


	//   ....[0]....
.L_20062:
        /*01d8*/ 	.word	0x00000b80


	//   ....[1]....
        /*01dc*/ 	.word	0x00000ba0


	//   ....[2]....
        /*01e0*/ 	.word	0x00000c50


	//   ....[3]....
        /*01e4*/ 	.word	0x00000c70


	//   ....[4]....
        /*01e8*/ 	.word	0x00000c90


	//   ....[5]....
        /*01ec*/ 	.word	0x00001ac0


	//   ....[6]....
        /*01f0*/ 	.word	0x00001b20


	//   ....[7]....
        /*01f4*/ 	.word	0x00001b50


	//   ....[8]....
        /*01f8*/ 	.word	0x00001b70


	//   ....[9]....
        /*01fc*/ 	.word	0x00001b90


	//   ....[10]....
        /*0200*/ 	.word	0x00001be0


	//   ....[11]....
        /*0204*/ 	.word	0x00001c00


	//   ....[12]....
        /*0208*/ 	.word	0x00001c20


	//   ....[13]....
        /*020c*/ 	.word	0x000031f0


	//   ....[14]....
        /*0210*/ 	.word	0x00003260


	//   ....[15]....
        /*0214*/ 	.word	0x000032c0


	//----- nvinfo : EIATTR_SYSCALL_OFFSETS
	.align		4
.L_20063:
        /*0218*/ 	.byte	0x04, 0x46
        /*021a*/ 	.short	(.L_20065 - .L_20064)


	//   ....[0]....
.L_20064:
        /*021c*/ 	.word	0x00003050


	//   ....[1]....
        /*0220*/ 	.word	0x00003180


	//----- nvinfo : EIATTR_EXIT_INSTR_OFFSETS
	.align		4
.L_20065:
        /*0224*/ 	.byte	0x04, 0x1c
        /*0226*/ 	.short	(.L_20067 - .L_20066)


	//   ....[0]....
.L_20066:
        /*0228*/ 	.word	0x00000090


	//   ....[1]....
        /*022c*/ 	.word	0x00002d00


	//   ....[2]....
        /*0230*/ 	.word	0x00002ea0


	//   ....[3]....
        /*0234*/ 	.word	0x00002f20


	//   ....[4]....
        /*0238*/ 	.word	0x00003190


	//----- nvinfo : EIATTR_CTAIDZ_USED
	.align		4
.L_20067:
        /*023c*/ 	.byte	0x01, 0x04
	.zero		2


	//----- nvinfo : EIATTR_CRS_STACK_SIZE
	.align		4
        /*0240*/ 	.byte	0x04, 0x1e
        /*0242*/ 	.short	(.L_20069 - .L_20068)
.L_20068:
        /*0244*/ 	.word	0x00000000
.L_20069:


//--------------------- .nv.info._ZN4vllm25paged_attention_v2_kernelIthLi64ELi8ELi128ELNS_18Fp8KVCacheDataTypeE1ELb1ELi512EEEvPfS2_PT_PKS3_PKT0_S9_ifPKiSB_iPKfiiiSD_SD_iiiii --------------------------
	.section	.nv.info._ZN4vllm25paged_attention_v2_kernelIthLi64ELi8ELi128ELNS_18Fp8KVCacheDataTypeE1ELb1ELi512EEEvPfS2_PT_PKS3_PKT0_S9_ifPKiSB_iPKfiiiSD_SD_iiiii,"",@"SHT_CUDA_INFO"
	.sectionflags	@""
	.align	4


	//----- nvinfo : EIATTR_CUDA_API_VERSION
	.align		4
        /*0000*/ 	.byte	0x04, 0x37
        /*0002*/ 	.short	(.L_20071 - .L_20070)
.L_20070:
        /*0004*/ 	.word	0x00000082


	//----- nvinfo : EIATTR_SW2861232_WAR
	.align		4
.L_20071:
        /*0008*/ 	.byte	0x01, 0x35
	.zero		2


	//----- nvinfo : EIATTR_PARAM_CBANK
	.align		4
        /*000c*/ 	.byte	0x04, 0x0a
        /*000e*/ 	.short	(.L_20073 - .L_20072)
	.align		4
.L_20072:
        /*0010*/ 	.word	index@(.nv.constant0._ZN4vllm25paged_attention_v2_kernelIthLi64ELi8ELi128ELNS_18Fp8KVCacheDataTypeE1ELb1ELi512EEEvPfS2_PT_PKS3_PKT0_S9_ifPKiSB_iPKfiiiSD_SD_iiiii)
        /*0014*/ 	.short	0x0160
        /*0016*/ 	.short	0x008c


	//----- nvinfo : EIATTR_CBANK_PARAM_SIZE
	.align		4
.L_20073:
        /*0018*/ 	.byte	0x03, 0x19
        /*001a*/ 	.short	0x008c


	//----- nvinfo : EIATTR_KPARAM_INFO
	.align		4
        /*001c*/ 	.byte	0x04, 0x17
        /*001e*/ 	.short	(.L_20075 - .L_20074)
.L_20074:
        /*0020*/ 	.word	0x00000000
        /*0024*/ 	.short	0x0015
        /*0026*/ 	.short	0x0088
        /*0028*/ 	.byte	0x00, 0xf0, 0x11, 0x00


	//----- nvinfo : EIATTR_KPARAM_INFO
	.align		4
.L_20075:
        /*002c*/ 	.byte	0x04, 0x17
        /*002e*/ 	.short	(.L_20077 - .L_20076)
.L_20076:
        /*0030*/ 	.word	0x00000000
        /*0034*/ 	.short	0x0014
        /*0036*/ 	.short	0x0084
        /*0038*/ 	.byte	0x00, 0xf0, 0x11, 0x00


	//----- nvinfo : EIATTR_KPARAM_INFO
	.align		4
.L_20077:
        /*003c*/ 	.byte	0x04, 0x17
        /*003e*/ 	.short	(.L_20079 - .L_20078)
.L_20078:
        /*0040*/ 	.word	0x00000000
        /*0044*/ 	.short	0x0013
        /*0046*/ 	.short	0x0080
        /*0048*/ 	.byte	0x00, 0xf0, 0x11, 0x00


	//----- nvinfo : EIATTR_KPARAM_INFO
	.align		4
.L_20079:
        /*004c*/ 	.byte	0x04, 0x17
        /*004e*/ 	.short	(.L_20081 - .L_20080)
.L_20080:
        /*0050*/ 	.word	0x00000000
        /*0054*/ 	.short	0x0012
        /*0056*/ 	.short	0x007c
        /*0058*/ 	.byte	0x00, 0xf0, 0x11, 0x00


	//----- nvinfo : EIATTR_KPARAM_INFO
	.align		4
.L_20081:
        /*005c*/ 	.byte	0x04, 0x17
        /*005e*/ 	.short	(.L_20083 - .L_20082)
.L_20082:
        /*0060*/ 	.word	0x00000000
        /*0064*/ 	.short	0x0011
        /*0066*/ 	.short	0x0078
        /*0068*/ 	.byte	0x00, 0xf0, 0x11, 0x00


	//----- nvinfo : EIATTR_KPARAM_INFO
	.align		4
.L_20083:
        /*006c*/ 	.byte	0x04, 0x17
        /*006e*/ 	.short	(.L_20085 - .L_20084)
.L_20084:
        /*0070*/ 	.word	0x00000000
        /*0074*/ 	.short	0x0010
        /*0076*/ 	.short	0x0070
        /*0078*/ 	.byte	0x00, 0xf0, 0x21, 0x00


	//----- nvinfo : EIATTR_KPARAM_INFO
	.align		4
.L_20085:
        /*007c*/ 	.byte	0x04, 0x17
        /*007e*/ 	.short	(.L_20087 - .L_20086)
.L_20086:
        /*0080*/ 	.word	0x00000000
        /*0084*/ 	.short	0x000f
        /*0086*/ 	.short	0x0068
        /*0088*/ 	.byte	0x00, 0xf0, 0x21, 0x00


	//----- nvinfo : EIATTR_KPARAM_INFO
	.align		4
.L_20087:
        /*008c*/ 	.byte	0x04, 0x17
        /*008e*/ 	.short	(.L_20089 - .L_20088)
.L_20088:
        /*0090*/ 	.word	0x00000000
        /*0094*/ 	.short	0x000e
        /*0096*/ 	.short	0x0060
        /*0098*/ 	.byte	0x00, 0xf0, 0x11, 0x00


	//----- nvinfo : EIATTR_KPARAM_INFO
	.align		4
.L_20089:
        /*009c*/ 	.byte	0x04, 0x17
        /*009e*/ 	.short	(.L_20091 - .L_20090)
.L_20090:
        /*00a0*/ 	.word	0x00000000
        /*00a4*/ 	.short	0x000d
        /*00a6*/ 	.short	0x005c
        /*00a8*/ 	.byte	0x00, 0xf0, 0x11, 0x00


	//----- nvinfo : EIATTR_KPARAM_INFO
	.align		4
.L_20091:
        /*00ac*/ 	.byte	0x04, 0x17
        /*00ae*/ 	.short	(.L_20093 - .L_20092)
.L_20092:
        /*00b0*/ 	.word	0x00000000
        /*00b4*/ 	.short	0x000c
        /*00b6*/ 	.short	0x0058
        /*00b8*/ 	.byte	0x00, 0xf0, 0x11, 0x00


	//----- nvinfo : EIATTR_KPARAM_INFO
	.align		4
.L_20093:
        /*00bc*/ 	.byte	0x04, 0x17
        /*00be*/ 	.short	(.L_20095 - .L_20094)
.L_20094:
        /*00c0*/ 	.word	0x00000000
        /*00c4*/ 	.short	0x000b
        /*00c6*/ 	.short	0x0050
        /*00c8*/ 	.byte	0x00, 0xf0, 0x21, 0x00


	//----- nvinfo : EIATTR_KPARAM_INFO
	.align		4
.L_20095:
        /*00cc*/ 	.byte	0x04, 0x17
        /*00ce*/ 	.short	(.L_20097 - .L_20096)
.L_20096:
        /*00d0*/ 	.word	0x00000000
        /*00d4*/ 	.short	0x000a
        /*00d6*/ 	.short	0x0048
        /*00d8*/ 	.byte	0x00, 0xf0, 0x11, 0x00


	//----- nvinfo : EIATTR_KPARAM_INFO
	.align		4
.L_20097:
        /*00dc*/ 	.byte	0x04, 0x17
        /*00de*/ 	.short	(.L_20099 - .L_20098)
.L_20098:
        /*00e0*/ 	.word	0x00000000
        /*00e4*/ 	.short	0x0009
        /*00e6*/ 	.short	0x0040
        /*00e8*/ 	.byte	0x00, 0xf0, 0x21, 0x00


	//----- nvinfo : EIATTR_KPARAM_INFO
	.align		4
.L_20099:
        /*00ec*/ 	.byte	0x04, 0x17
        /*00ee*/ 	.short	(.L_20101 - .L_20100)
.L_20100:
        /*00f0*/ 	.word	0x00000000
        /*00f4*/ 	.short	0x0008
        /*00f6*/ 	.short	0x0038
        /*00f8*/ 	.byte	0x00, 0xf0, 0x21, 0x00


	//----- nvinfo : EIATTR_KPARAM_INFO
	.align		4
.L_20101:
        /*00fc*/ 	.byte	0x04, 0x17
        /*00fe*/ 	.short	(.L_20103 - .L_20102)
.L_20102:
        /*0100*/ 	.word	0x00000000
        /*0104*/ 	.short	0x0007
        /*0106*/ 	.short	0x0034
        /*0108*/ 	.byte	0x00, 0xf0, 0x11, 0x00


	//----- nvinfo : EIATTR_KPARAM_INFO
	.align		4
.L_20103:
        /*010c*/ 	.byte	0x04, 0x17
        /*010e*/ 	.short	(.L_20105 - .L_20104)
.L_20104:
        /*0110*/ 	.word	0x00000000
        /*0114*/ 	.short	0x0006
        /*0116*/ 	.short	0x0030
        /*0118*/ 	.byte	0x00, 0xf0, 0x11, 0x00


	//----- nvinfo : EIATTR_KPARAM_INFO
	.align		4
.L_20105:
        /*011c*/ 	.byte	0x04, 0x17
        /*011e*/ 	.short	(.L_20107 - .L_20106)
.L_20106:
        /*0120*/ 	.word	0x00000000
        /*0124*/ 	.short	0x0005
        /*0126*/ 	.short	0x0028
        /*0128*/ 	.byte	0x00, 0xf0, 0x21, 0x00


	//----- nvinfo : EIATTR_KPARAM_INFO
	.align		4
.L_20107:
        /*012c*/ 	.byte	0x04, 0x17
        /*012e*/ 	.short	(.L_20109 - .L_20108)
.L_20108:
        /*0130*/ 	.word	0x00000000
        /*0134*/ 	.short	0x0004
        /*0136*/ 	.short	0x0020
        /*0138*/ 	.byte	0x00, 0xf0, 0x21, 0x00


	//----- nvinfo : EIATTR_KPARAM_INFO
	.align		4
.L_20109:
        /*013c*/ 	.byte	0x04, 0x17
        /*013e*/ 	.short	(.L_20111 - .L_20110)
.L_20110:
        /*0140*/ 	.word	0x00000000
        /*0144*/ 	.short	0x0003
        /*0146*/ 	.short	0x0018
        /*0148*/ 	.byte	0x00, 0xf0, 0x21, 0x00


	//----- nvinfo : EIATTR_KPARAM_INFO
	.align		4
.L_20111:
        /*014c*/ 	.byte	0x04, 0x17
        /*014e*/ 	.short	(.L_20113 - .L_20112)
.L_20112:
        /*0150*/ 	.word	0x00000000
        /*0154*/ 	.short	0x0002
        /*0156*/ 	.short	0x0010
        /*0158*/ 	.byte	0x00, 0xf0, 0x21, 0x00


	//----- nvinfo : EIATTR_KPARAM_INFO
	.align		4
.L_20113:
        /*015c*/ 	.byte	0x04, 0x17
        /*015e*/ 	.short	(.L_20115 - .L_20114)
.L_20114:
        /*0160*/ 	.word	0x00000000
        /*0164*/ 	.short	0x0001
        /*0166*/ 	.short	0x0008
        /*0168*/ 	.byte	0x00, 0xf0, 0x21, 0x00


	//----- nvinfo : EIATTR_KPARAM_INFO
	.align		4
.L_20115:
        /*016c*/ 	.byte	0x04, 0x17
        /*016e*/ 	.short	(.L_20117 - .L_20116)
.L_20116:
        /*0170*/ 	.word	0x00000000
        /*0174*/ 	.short	0x0000
        /*0176*/ 	.short	0x0000
        /*0178*/ 	.byte	0x00, 0xf0, 0x21, 0x00


	//----- nvinfo : EIATTR_MAXREG_COUNT
	.align		4
.L_20117:
        /*017c*/ 	.byte	0x03, 0x1b
        /*017e*/ 	.short	0x00ff


	//----- nvinfo : EIATTR_NUM_BARRIERS
	.align		4
        /*0180*/ 	.byte	0x02, 0x4c
        /*0182*/ 	.byte	0x01
	.zero		1


	//----- nvinfo : EIATTR_EXTERNS
	.align		4
        /*0184*/ 	.byte	0x04, 0x0f
        /*0186*/ 	.short	(.L_20119 - .L_20118)


	//   ....[0]....
	.align		4
.L_20118:
        /*0188*/ 	.word	index@(__assertfail)


	//----- nvinfo : EIATTR_MERCURY_ISA_VERSION
	.align		4
.L_20119:
        /*018c*/ 	.byte	0x03, 0x5f
        /*018e*/ 	.short	0x0000


	//----- nvinfo : EIATTR_COOP_GROUP_MASK_REGIDS
	.align		4
        /*0190*/ 	.byte	0x04, 0x29
        /*0192*/ 	.short	(.L_20121 - .L_20120)


	//   ....[0]....
.L_20120:
        /*0194*/ 	.word	0xffffffff


	//   ....[1]....
        /*0198*/ 	.word	0xffffffff


	//   ....[2]....
        /*019c*/ 	.word	0xffffffff


	//   ....[3]....
        /*01a0*/ 	.word	0xffffffff


	//   ....[4]....
        /*01a4*/ 	.word	0xffffffff


	//   ....[5]....
        /*01a8*/ 	.word	0xffffffff


	//   ....[6]....
        /*01ac*/ 	.word	0xffffffff


	//   ....[7]....
        /*01b0*/ 	.word	0xffffffff


	//   ....[8]....
        /*01b4*/ 	.word	0xffffffff


	//   ....[9]....
        /*01b8*/ 	.word	0xffffffff


	//   ....[10]....
        /*01bc*/ 	.word	0xffffffff


	//   ....[11]....
        /*01c0*/ 	.word	0xffffffff


	//   ....[12]....
        /*01c4*/ 	.word	0xffffffff


	//   ....[13]....
        /*01c8*/ 	.word	0xffffffff


	//   ....[14]....
        /*01cc*/ 	.word	0xffffffff


	//   ....[15]....
        /*01d0*/ 	.word	0xffffffff


	//----- nvinfo : EIATTR_COOP_GROUP_INSTR_OFFSETS
	.align		4
.L_20121:
        /*01d4*/ 	.byte	0x04, 0x28
        /*01d6*/ 	.short	(.L_20123 - .L_20122)


	//   ....[0]....
.L_20122:
        /*01d8*/ 	.word	0x00000b90


	//   ....[1]....
        /*01dc*/ 	.word	0x00000bb0


	//   ....[2]....
        /*01e0*/ 	.word	0x00000c60


	//   ....[3]....
        /*01e4*/ 	.word	0x00000c80


	//   ....[4]....
        /*01e8*/ 	.word	0x00000ca0


	//   ....[5]....
        /*01ec*/ 	.word	0x00001ac0


	//   ....[6]....
        /*01f0*/ 	.word	0x00001b20


	//   ....[7]....
        /*01f4*/ 	.word	0x00001b50


	//   ....[8]....
        /*01f8*/ 	.word	0x00001b70


	//   ....[9]....
        /*01fc*/ 	.word	0x00001b90


	//   ....[10]....
        /*0200*/ 	.word	0x00001be0


	//   ....[11]....
        /*0204*/ 	.word	0x00001c00


	//   ....[12]....
        /*0208*/ 	.word	0x00001c20


	//   ....[13]....
        /*020c*/ 	.word	0x00002ff0


	//   ....[14]....
        /*0210*/ 	.word	0x00003070


	//   ....[15]....
        /*0214*/ 	.word	0x000030d0


	//----- nvinfo : EIATTR_SYSCALL_OFFSETS
	.align		4
.L_20123:
        /*0218*/ 	.byte	0x04, 0x46
        /*021a*/ 	.short	(.L_20125 - .L_20124)


	//   ....[0]....
.L_20124:
        /*021c*/ 	.word	0x00002e50


	//   ....[1]....
        /*0220*/ 	.word	0x00002f80


	//----- nvinfo : EIATTR_EXIT_INSTR_OFFSETS
	.align		4
.L_20125:
        /*0224*/ 	.byte	0x04, 0x1c
        /*0226*/ 	.short	(.L_20127 - .L_20126)


	//   ....[0]....
.L_20126:
        /*0228*/ 	.word	0x00000090


	//   ....[1]....
        /*022c*/ 	.word	0x00002b80


	//   ....[2]....
        /*0230*/ 	.word	0x00002d20


	//   ....[3]....
        /*0234*/ 	.word	0x00002f90


	//----- nvinfo : EIATTR_CTAIDZ_USED
	.align		4
.L_20127:
        /*0238*/ 	.byte	0x01, 0x04
	.zero		2


	//----- nvinfo : EIATTR_CRS_STACK_SIZE
	.align		4
        /*023c*/ 	.byte	0x04, 0x1e
        /*023e*/ 	.short	(.L_20129 - .L_20128)
.L_20128:
        /*0240*/ 	.word	0x00000000
.L_20129:


//--------------------- .nv.info._ZN4vllm25paged_attention_v2_kernelIthLi32ELi8ELi128ELNS_18Fp8KVCacheDataTypeE1ELb1ELi512EEEvPfS2_PT_PKS3_PKT0_S9_ifPKiSB_iPKfiiiSD_SD_iiiii --------------------------
	.section	.nv.info._ZN4vllm25paged_attention_v2_kernelIthLi32ELi8ELi128ELNS_18Fp8KVCacheDataTypeE1ELb1ELi512EEEvPfS2_PT_PKS3_PKT0_S9_ifPKiSB_iPKfiiiSD_SD_iiiii,"",@"SHT_CUDA_INFO"
	.sectionflags	@""
	.align	4


	//----- nvinfo : EIATTR_CUDA_API_VERSION
	.align		4
        /*0000*/ 	.byte	0x04, 0x37
        /*0002*/ 	.short	(.L_20131 - .L_20130)
.L_20130:
        /*0004*/ 	.word	0x00000082


	//----- nvinfo : EIATTR_SW2861232_WAR
	.align		4
.L_20131:
        /*0008*/ 	.byte	0x01, 0x35
	.zero		2


	//----- nvinfo : EIATTR_PARAM_CBANK
	.align		4
        /*000c*/ 	.byte	0x04, 0x0a
        /*000e*/ 	.short	(.L_20133 - .L_20132)
	.align		4
.L_20132:
        /*0010*/ 	.word	index@(.nv.constant0._ZN4vllm25paged_attention_v2_kernelIthLi32ELi8ELi128ELNS_18Fp8KVCacheDataTypeE1ELb1ELi512EEEvPfS2_PT_PKS3_PKT0_S9_ifPKiSB_iPKfiiiSD_SD_iiiii)
        /*0014*/ 	.short	0x0160
        /*0016*/ 	.short	0x008c


	//----- nvinfo : EIATTR_CBANK_PARAM_SIZE
	.align		4
.L_20133:
        /*0018*/ 	.byte	0x03, 0x19
        /*001a*/ 	.short	0x008c


	//----- nvinfo : EIATTR_KPARAM_INFO
	.align		4
        /*001c*/ 	.byte	0x04, 0x17
        /*001e*/ 	.short	(.L_20135 - .L_20134)
.L_20134:
        /*0020*/ 	.word	0x00000000
        /*0024*/ 	.short	0x0015
        /*0026*/ 	.short	0x0088
        /*0028*/ 	.byte	0x00, 0xf0, 0x11, 0x00


	//----- nvinfo : EIATTR_KPARAM_INFO
	.align		4
.L_20135:
        /*002c*/ 	.byte	0x04, 0x17
        /*002e*/ 	.short	(.L_20137 - .L_20136)
.L_20136:
        /*0030*/ 	.word	0x00000000
        /*0034*/ 	.short	0x0014
        /*0036*/ 	.short	0x0084
        /*0038*/ 	.byte	0x00, 0xf0, 0x11, 0x00


	//----- nvinfo : EIATTR_KPARAM_INFO
	.align		4
.L_20137:
        /*003c*/ 	.byte	0x04, 0x17
        /*003e*/ 	.short	(.L_20139 - .L_20138)
.L_20138:
        /*0040*/ 	.word	0x00000000
        /*0044*/ 	.short	0x0013
        /*0046*/ 	.short	0x0080
        /*0048*/ 	.byte	0x00, 0xf0, 0x11, 0x00


	//----- nvinfo : EIATTR_KPARAM_INFO
	.align		4
.L_20139:
        /*004c*/ 	.byte	0x04, 0x17
        /*004e*/ 	.short	(.L_20141 - .L_20140)
.L_20140:
        /*0050*/ 	.word	0x00000000
        /*0054*/ 	.short	0x0012
        /*0056*/ 	.short	0x007c
        /*0058*/ 	.byte	0x00, 0xf0, 0x11, 0x00


	//----- nvinfo : EIATTR_KPARAM_INFO
	.align		4
.L_20141:
        /*005c*/ 	.byte	0x04, 0x17
        /*005e*/ 	.short	(.L_20143 - .L_20142)
.L_20142:
        /*0060*/ 	.word	0x00000000
        /*0064*/ 	.short	0x0011
        /*0066*/ 	.short	0x0078
        /*0068*/ 	.byte	0x00, 0xf0, 0x11, 0x00


	//----- nvinfo : EIATTR_KPARAM_INFO
	.align		4
.L_20143:
        /*006c*/ 	.byte	0x04, 0x17
        /*006e*/ 	.short	(.L_20145 - .L_20144)
.L_20144:
        /*0070*/ 	.word	0x00000000
        /*0074*/ 	.short	0x0010
        /*0076*/ 	.short	0x0070
        /*0078*/ 	.byte	0x00, 0xf0, 0x21, 0x00


	//----- nvinfo : EIATTR_KPARAM_INFO
	.align		4
.L_20145:
        /*007c*/ 	.byte	0x04, 0x17
        /*007e*/ 	.short	(.L_20147 - .L_20146)
.L_20146:
        /*0080*/ 	.word	0x00000000
        /*0084*/ 	.short	0x000f
        /*0086*/ 	.short	0x0068
        /*0088*/ 	.byte	0x00, 0xf0, 0x21, 0x00


	//----- nvinfo : EIATTR_KPARAM_INFO
	.align		4
.L_20147:
        /*008c*/ 	.byte	0x04, 0x17
        /*008e*/ 	.short	(.L_20149 - .L_20148)
.L_20148:
        /*0090*/ 	.word	0x00000000
        /*0094*/ 	.short	0x000e
        /*0096*/ 	.short	0x0060
        /*0098*/ 	.byte	0x00, 0xf0, 0x11, 0x00


	//----- nvinfo : EIATTR_KPARAM_INFO
	.align		4
.L_20149:
        /*009c*/ 	.byte	0x04, 0x17
        /*009e*/ 	.short	(.L_20151 - .L_20150)
.L_20150:
        /*00a0*/ 	.word	0x00000000
        /*00a4*/ 	.short	0x000d
        /*00a6*/ 	.short	0x005c
        /*00a8*/ 	.byte	0x00, 0xf0, 0x11, 0x00


	//----- nvinfo : EIATTR_KPARAM_INFO
	.align		4
.L_20151:
        /*00ac*/ 	.byte	0x04, 0x17
        /*00ae*/ 	.short	(.L_20153 - .L_20152)
.L_20152:
        /*00b0*/ 	.word	0x00000000
        /*00b4*/ 	.short	0x000c
        /*00b6*/ 	.short	0x0058
        /*00b8*/ 	.byte	0x00, 0xf0, 0x11, 0x00


	//----- nvinfo : EIATTR_KPARAM_INFO
	.align		4
.L_20153:
        /*00bc*/ 	.byte	0x04, 0x17
        /*00be*/ 	.short	(.L_20155 - .L_20154)
.L_20154:
        /*00c0*/ 	.word	0x00000000
        /*00c4*/ 	.short	0x000b
        /*00c6*/ 	.short	0x0050
        /*00c8*/ 	.byte	0x00, 0xf0, 0x21, 0x00


	//----- nvinfo : EIATTR_KPARAM_INFO
	.align		4
.L_20155:
        /*00cc*/ 	.byte	0x04, 0x17
        /*00ce*/ 	.short	(.L_20157 - .L_20156)
.L_20156:
        /*00d0*/ 	.word	0x00000000
        /*00d4*/ 	.short	0x000a
        /*00d6*/ 	.short	0x0048
        /*00d8*/ 	.byte	0x00, 0xf0, 0x11, 0x00


	//----- nvinfo : EIATTR_KPARAM_INFO
	.align		4
.L_20157:
        /*00dc*/ 	.byte	0x04, 0x17
        /*00de*/ 	.short	(.L_20159 - .L_20158)
.L_20158:
        /*00e0*/ 	.word	0x00000000
        /*00e4*/ 	.short	0x0009
        /*00e6*/ 	.short	0x0040
        /*00e8*/ 	.byte	0x00, 0xf0, 0x21, 0x00


	//----- nvinfo : EIATTR_KPARAM_INFO
	.align		4
.L_20159:
        /*00ec*/ 	.byte	0x04, 0x17
        /*00ee*/ 	.short	(.L_20161 - .L_20160)
.L_20160:
        /*00f0*/ 	.word	0x00000000
        /*00f4*/ 	.short	0x0008
        /*00f6*/ 	.short	0x0038
        /*00f8*/ 	.byte	0x00, 0xf0, 0x21, 0x00


	//----- nvinfo : EIATTR_KPARAM_INFO
	.align		4
.L_20161:
        /*00fc*/ 	.byte	0x04, 0x17
        /*00fe*/ 	.short	(.L_20163 - .L_20162)
.L_20162:
        /*0100*/ 	.word	0x00000000
        /*0104*/ 	.short	0x0007
        /*0106*/ 	.short	0x0034
        /*0108*/ 	.byte	0x00, 0xf0, 0x11, 0x00


	//----- nvinfo : EIATTR_KPARAM_INFO
	.align		4
.L_20163:
        /*010c*/ 	.byte	0x04, 0x17
        /*010e*/ 	.short	(.L_20165 - .L_20164)
.L_20164:
        /*0110*/ 	.word	0x00000000
        /*0114*/ 	.short	0x0006
        /*0116*/ 	.short	0x0030
        /*0118*/ 	.byte	0x00, 0xf0, 0x11, 0x00


	//----- nvinfo : EIATTR_KPARAM_INFO
	.align		4
.L_20165:
        /*011c*/ 	.byte	0x04, 0x17
        /*011e*/ 	.short	(.L_20167 - .L_20166)
.L_20166:
        /*0120*/ 	.word	0x00000000
        /*0124*/ 	.short	0x0005
        /*0126*/ 	.short	0x0028
        /*0128*/ 	.byte	0x00, 0xf0, 0x21, 0x00


	//----- nvinfo : EIATTR_KPARAM_INFO
	.align		4
.L_20167:
        /*012c*/ 	.byte	0x04, 0x17
        /*012e*/ 	.short	(.L_20169 - .L_20168)
.L_20168:
        /*0130*/ 	.word	0x00000000
        /*0134*/ 	.short	0x0004
        /*0136*/ 	.short	0x0020
        /*0138*/ 	.byte	0x00, 0xf0, 0x21, 0x00


	//----- nvinfo : EIATTR_KPARAM_INFO
	.align		4
.L_20169:
        /*013c*/ 	.byte	0x04, 0x17
        /*013e*/ 	.short	(.L_20171 - .L_20170)
.L_20170:
        /*0140*/ 	.word	0x00000000
        /*0144*/ 	.short	0x0003
        /*0146*/ 	.short	0x0018
        /*0148*/ 	.byte	0x00, 0xf0, 0x21, 0x00


	//----- nvinfo : EIATTR_KPARAM_INFO
	.align		4
.L_20171:
        /*014c*/ 	.byte	0x04, 0x17
        /*014e*/ 	.short	(.L_20173 - .L_20172)
.L_20172:
        /*0150*/ 	.word	0x00000000
        /*0154*/ 	.short	0x0002
        /*0156*/ 	.short	0x0010
        /*0158*/ 	.byte	0x00, 0xf0, 0x21, 0x00


	//----- nvinfo : EIATTR_KPARAM_INFO
	.align		4
.L_20173:
        /*015c*/ 	.byte	0x04, 0x17
        /*015e*/ 	.short	(.L_20175 - .L_20174)
.L_20174:
        /*0160*/ 	.word	0x00000000
        /*0164*/ 	.short	0x0001
        /*0166*/ 	.short	0x0008
        /*0168*/ 	.byte	0x00, 0xf0, 0x21, 0x00


	//----- nvinfo : EIATTR_KPARAM_INFO
	.align		4
.L_20175:
        /*016c*/ 	.byte	0x04, 0x17
        /*016e*/ 	.short	(.L_20177 - .L_20176)
.L_20176:
        /*0170*/ 	.word	0x00000000
        /*0174*/ 	.short	0x0000
        /*0176*/ 	.short	0x0000
        /*0178*/ 	.byte	0x00, 0xf0, 0x21, 0x00


	//----- nvinfo : EIATTR_MAXREG_COUNT
	.align		4
.L_20177:
        /*017c*/ 	.byte	0x03, 0x1b
        /*017e*/ 	.short	0x00ff


	//----- nvinfo : EIATTR_NUM_BARRIERS
	.align		4
        /*0180*/ 	.byte	0x02, 0x4c
        /*0182*/ 	.byte	0x01
	.zero		1


	//----- nvinfo : EIATTR_EXTERNS
	.align		4
        /*0184*/ 	.byte	0x04, 0x0f
        /*0186*/ 	.short	(.L_20179 - .L_20178)


	//   ....[0]....
	.align		4
.L_20178:
        /*0188*/ 	.word	index@(__assertfail)


	//----- nvinfo : EIATTR_MERCURY_ISA_VERSION
	.align		4
.L_20179:
        /*018c*/ 	.byte	0x03, 0x5f
        /*018e*/ 	.short	0x0000


	//----- nvinfo : EIATTR_COOP_GROUP_MASK_REGIDS
	.align		4
        /*0190*/ 	.byte	0x04, 0x29
        /*0192*/ 	.short	(.L_20181 - .L_20180)


	//   ....[0]....
.L_20180:
        /*0194*/ 	.word	0xffffffff


	//   ....[1]....
        /*0198*/ 	.word	0xffffffff


	//   ....[2]....
        /*019c*/ 	.word	0xffffffff


	//   ....[3]....
        /*01a0*/ 	.word	0xffffffff


	//   ....[4]....
        /*01a4*/ 	.word	0xffffffff


	//   ....[5]....
        /*01a8*/ 	.word	0xffffffff


	//   ....[6]....
        /*01ac*/ 	.word	0xffffffff


	//   ....[7]....
        /*01b0*/ 	.word	0xffffffff


	//   ....[8]....
        /*01b4*/ 	.word	0xffffffff


	//   ....[9]....
        /*01b8*/ 	.word	0xffffffff


	//   ....[10]....
        /*01bc*/ 	.word	0xffffffff


	//   ....[11]....
        /*01c0*/ 	.word	0xffffffff


	//   ....[12]....
        /*01c4*/ 	.word	0xffffffff


	//   ....[13]....
        /*01c8*/ 	.word	0xffffffff


	//   ....[14]....
        /*01cc*/ 	.word	0xffffffff


	//   ....[15]....
        /*01d0*/ 	.word	0xffffffff


	//----- nvinfo : EIATTR_COOP_GROUP_INSTR_OFFSETS
	.align		4
.L_20181:
        /*01d4*/ 	.byte	0x04, 0x28
        /*01d6*/ 	.short	(.L_20183 - .L_20182)


	//   ....[0]....
.L_20182:
        /*01d8*/ 	.word	0x00000b80


	//   ....[1]....
        /*01dc*/ 	.word	0x00000ba0


	//   ....[2]....
        /*01e0*/ 	.word	0x00000c50


	//   ....[3]....
        /*01e4*/ 	.word	0x00000c70


	//   ....[4]....
        /*01e8*/ 	.word	0x00000c90


	//   ....[5]....
        /*01ec*/ 	.word	0x00001ac0


	//   ....[6]....
        /*01f0*/ 	.word	0x00001b20


	//   ....[7]....
        /*01f4*/ 	.word	0x00001b50


	//   ....[8]....
        /*01f8*/ 	.word	0x00001b70


	//   ....[9]....
        /*01fc*/ 	.word	0x00001b90


	//   ....[10]....
        /*0200*/ 	.word	0x00001be0


	//   ....[11]....
        /*0204*/ 	.word	0x00001c00


	//   ....[12]....
        /*0208*/ 	.word	0x00001c20


	//   ....[13]....
        /*020c*/ 	.word	0x00002f30


	//   ....[14]....
        /*0210*/ 	.word	0x00002fa0


	//   ....[15]....
        /*0214*/ 	.word	0x00003000


	//----- nvinfo : EIATTR_SYSCALL_OFFSETS
	.align		4
.L_20183:
        /*0218*/ 	.byte	0x04, 0x46
        /*021a*/ 	.short	(.L_20185 - .L_20184)


	//   ....[0]....
.L_20184:
        /*021c*/ 	.word	0x00002d90


	//   ....[1]....
        /*0220*/ 	.word	0x00002ec0


	//----- nvinfo : EIATTR_EXIT_INSTR_OFFSETS
	.align		4
.L_20185:
        /*0224*/ 	.byte	0x04, 0x1c
        /*0226*/ 	.short	(.L_20187 - .L_20186)


	//   ....[0]....
.L_20186:
        /*0228*/ 	.word	0x00000090


	//   ....[1]....
        /*022c*/ 	.word	0x00002b30


	//   ....[2]....
        /*0230*/ 	.word	0x00002c60


	//   ....[3]....
        /*0234*/ 	.word	0x00002ed0


	//----- nvinfo : EIATTR_CTAIDZ_USED
	.align		4
.L_20187:
        /*0238*/ 	.byte	0x01, 0x04
	.zero		2


	//----- nvinfo : EIATTR_CRS_STACK_SIZE
	.align		4
        /*023c*/ 	.byte	0x04, 0x1e
        /*023e*/ 	.short	(.L_20189 - .L_20188)
.L_20188:
        /*0240*/ 	.word	0x00000000
.L_20189:


//--------------------- .nv.info._ZN4vllm25paged_attention_v2_kernelIfhLi256ELi32ELi128ELNS_18Fp8KVCacheDataTypeE1ELb0ELi512EEEvPfS2_PT_PKS3_PKT0_S9_ifPKiSB_iPKfiiiSD_SD_iiiii --------------------------
	.section	.nv.info._ZN4vllm25paged_attention_v2_kernelIfhLi256ELi32ELi128ELNS_18Fp8KVCacheDataTypeE1ELb0ELi512EEEvPfS2_PT_PKS3_PKT0_S9_ifPKiSB_iPKfiiiSD_SD_iiiii,"",@"SHT_CUDA_INFO"
	.sectionflags	@""
	.align	4


	//----- nvinfo : EIATTR_CUDA_API_VERSION
	.align		4
        /*0000*/ 	.byte	0x04, 0x37
        /*0002*/ 	.short	(.L_20191 - .L_20190)
.L_20190:
        /*0004*/ 	.word	0x00000082


	//----- nvinfo : EIATTR_SW2861232_WAR
	.align		4
.L_20191:
        /*0008*/ 	.byte	0x01, 0x35
	.zero		2


	//----- nvinfo : EIATTR_PARAM_CBANK
	.align		4
        /*000c*/ 	.byte	0x04, 0x0a
        /*000e*/ 	.short	(.L_20193 - .L_20192)
	.align		4
.L_20192:
        /*0010*/ 	.word	index@(.nv.constant0._ZN4vllm25paged_attention_v2_kernelIfhLi256ELi32ELi128ELNS_18Fp8KVCacheDataTypeE1ELb0ELi512EEEvPfS2_PT_PKS3_PKT0_S9_ifPKiSB_iPKfiiiSD_SD_iiiii)
        /*0014*/ 	.short	0x0160
        /*0016*/ 	.short	0x008c


	//----- nvinfo : EIATTR_CBANK_PARAM_SIZE
	.align		4
.L_20193:
        /*0018*/ 	.byte	0x03, 0x19
        /*001a*/ 	.short	0x008c


	//----- nvinfo : EIATTR_KPARAM_INFO
	.align		4
        /*001c*/ 	.byte	0x04, 0x17
        /*001e*/ 	.short	(.L_20195 - .L_20194)
.L_20194:
        /*0020*/ 	.word	0x00000000
        /*0024*/ 	.short	0x0015
        /*0026*/ 	.short	0x0088
        /*0028*/ 	.byte	0x00, 0xf0, 0x11, 0x00


	//----- nvinfo : EIATTR_KPARAM_INFO
	.align		4
.L_20195:
        /*002c*/ 	.byte	0x04, 0x17
        /*002e*/ 	.short	(.L_20197 - .L_20196)
.L_20196:
        /*0030*/ 	.word	0x00000000
        /*0034*/ 	.short	0x0014
        /*0036*/ 	.short	0x0084
        /*0038*/ 	.byte	0x00, 0xf0, 0x11, 0x00


	//----- nvinfo : EIATTR_KPARAM_INFO
	.align		4
.L_20197:
        /*003c*/ 	.byte	0x04, 0x17
        /*003e*/ 	.short	(.L_20199 - .L_20198)
.L_20198:
        /*0040*/ 	.word	0x00000000
        /*0044*/ 	.short	0x0013
        /*0046*/ 	.short	0x0080
        /*0048*/ 	.byte	0x00, 0xf0, 0x11, 0x00


	//----- nvinfo : EIATTR_KPARAM_INFO
	.align		4
.L_20199:
        /*004c*/ 	.byte	0x04, 0x17
        /*004e*/ 	.short	(.L_20201 - .L_20200)
.L_20200:
        /*0050*/ 	.word	0x00000000
        /*0054*/ 	.short	0x0012
        /*0056*/ 	.short	0x007c
        /*0058*/ 	.byte	0x00, 0xf0, 0x11, 0x00


	//----- nvinfo : EIATTR_KPARAM_INFO
	.align		4
.L_20201:
        /*005c*/ 	.byte	0x04, 0x17
        /*005e*/ 	.short	(.L_20203 - .L_20202)
.L_20202:
        /*0060*/ 	.word	0x00000000
        /*0064*/ 	.short	0x0011
        /*0066*/ 	.short	0x0078
        /*0068*/ 	.byte	0x00, 0xf0, 0x11, 0x00


	//----- nvinfo : EIATTR_KPARAM_INFO
	.align		4
.L_20203:
        /*006c*/ 	.byte	0x04, 0x17
        /*006e*/ 	.short	(.L_20205 - .L_20204)
.L_20204:
        /*0070*/ 	.word	0x00000000
        /*0074*/ 	.short	0x0010
        /*0076*/ 	.short	0x0070
        /*0078*/ 	.byte	0x00, 0xf0, 0x21, 0x00


	//----- nvinfo : EIATTR_KPARAM_INFO
	.align		4
.L_20205:
        /*007c*/ 	.byte	0x04, 0x17
        /*007e*/ 	.short	(.L_20207 - .L_20206)
.L_20206:
        /*0080*/ 	.word	0x00000000
        /*0084*/ 	.short	0x000f
        /*0086*/ 	.short	0x0068
        /*0088*/ 	.byte	0x00, 0xf0, 0x21, 0x00


	//----- nvinfo : EIATTR_KPARAM_INFO
	.align		4
.L_20207:
        /*008c*/ 	.byte	0x04, 0x17
        /*008e*/ 	.short	(.L_20209 - .L_20208)
.L_20208:
        /*0090*/ 	.word	0x00000000
        /*0094*/ 	.short	0x000e
        /*0096*/ 	.short	0x0060
        /*0098*/ 	.byte	0x00, 0xf0, 0x11, 0x00


	//----- nvinfo : EIATTR_KPARAM_INFO
	.align		4
.L_20209:
        /*009c*/ 	.byte	0x04, 0x17
        /*009e*/ 	.short	(.L_20211 - .L_20210)
.L_20210:
        /*00a0*/ 	.word	0x00000000
        /*00a4*/ 	.short	0x000d
        /*00a6*/ 	.short	0x005c
        /*00a8*/ 	.byte	0x00, 0xf0, 0x11, 0x00


	//----- nvinfo : EIATTR_KPARAM_INFO
	.align		4
.L_20211:
        /*00ac*/ 	.byte	0x04, 0x17
        /*00ae*/ 	.short	(.L_20213 - .L_20212)
.L_20212:
        /*00b0*/ 	.word	0x00000000
        /*00b4*/ 	.short	0x000c
        /*00b6*/ 	.short	0x0058
        /*00b8*/ 	.byte	0x00, 0xf0, 0x11, 0x00


	//----- nvinfo : EIATTR_KPARAM_INFO
	.align		4
.L_20213:
        /*00bc*/ 	.byte	0x04, 0x17
        /*00be*/ 	.short	(.L_20215 - .L_20214)
.L_20214:
        /*00c0*/ 	.word	0x00000000
        /*00c4*/ 	.short	0x000b
        /*00c6*/ 	.short	0x0050
        /*00c8*/ 	.byte	0x00, 0xf0, 0x21, 0x00


	//----- nvinfo : EIATTR_KPARAM_INFO
	.align		4
.L_20215:
        /*00cc*/ 	.byte	0x04, 0x17
        /*00ce*/ 	.short	(.L_20217 - .L_20216)
.L_20216:
        /*00d0*/ 	.word	0x00000000
        /*00d4*/ 	.short	0x000a
        /*00d6*/ 	.short	0x0048
        /*00d8*/ 	.byte	0x00, 0xf0, 0x11, 0x00


	//----- nvinfo : EIATTR_KPARAM_INFO
	.align		4
.L_20217:
        /*00dc*/ 	.byte	0x04, 0x17
        /*00de*/ 	.short	(.L_20219 - .L_20218)
.L_20218:
        /*00e0*/ 	.word	0x00000000
        /*00e4*/ 	.short	0x0009
        /*00e6*/ 	.short	0x0040
        /*00e8*/ 	.byte	0x00, 0xf0, 0x21, 0x00


	//----- nvinfo : EIATTR_KPARAM_INFO
	.align		4
.L_20219:
        /*00ec*/ 	.byte	0x04, 0x17
        /*00ee*/ 	.short	(.L_20221 - .L_20220)
.L_20220:
        /*00f0*/ 	.word	0x00000000
        /*00f4*/ 	.short	0x0008
        /*00f6*/ 	.short	0x0038
        /*00f8*/ 	.byte	0x00, 0xf0, 0x21, 0x00


	//----- nvinfo : EIATTR_KPARAM_INFO
	.align		4
.L_20221:
        /*00fc*/ 	.byte	0x04, 0x17
        /*00fe*/ 	.short	(.L_20223 - .L_20222)
.L_20222:
        /*0100*/ 	.word	0x00000000
        /*0104*/ 	.short	0x0007
        /*0106*/ 	.short	0x0034
        /*0108*/ 	.byte	0x00, 0xf0, 0x11, 0x00


	//----- nvinfo : EIATTR_KPARAM_INFO
	.align		4
.L_20223:
        /*010c*/ 	.byte	0x04, 0x17
        /*010e*/ 	.short	(.L_20225 - .L_20224)
.L_20224:
        /*0110*/ 	.word	0x00000000
        /*0114*/ 	.short	0x0006
        /*0116*/ 	.short	0x0030
        /*0118*/ 	.byte	0x00, 0xf0, 0x11, 0x00


	//----- nvinfo : EIATTR_KPARAM_INFO
	.align		4
.L_20225:
        /*011c*/ 	.byte	0x04, 0x17
        /*011e*/ 	.short	(.L_20227 - .L_20226)
.L_20226:
        /*0120*/ 	.word	0x00000000
        /*0124*/ 	.short	0x0005
        /*0126*/ 	.short	0x0028
        /*0128*/ 	.byte	0x00, 0xf0, 0x21, 0x00


	//----- nvinfo : EIATTR_KPARAM_INFO
	.align		4
.L_20227:
        /*012c*/ 	.byte	0x04, 0x17
        /*012e*/ 	.short	(.L_20229 - .L_20228)
.L_20228:
        /*0130*/ 	.word	0x00000000
        /*0134*/ 	.short	0x0004
        /*0136*/ 	.short	0x0020
        /*0138*/ 	.byte	0x00, 0xf0, 0x21, 0x00


	//----- nvinfo : EIATTR_KPARAM_INFO
	.align		4
.L_20229:
        /*013c*/ 	.byte	0x04, 0x17
        /*013e*/ 	.short	(.L_20231 - .L_20230)
.L_20230:
        /*0140*/ 	.word	0x00000000
        /*0144*/ 	.short	0x0003
        /*0146*/ 	.short	0x0018
        /*0148*/ 	.byte	0x00, 0xf0, 0x21, 0x00


	//----- nvinfo : EIATTR_KPARAM_INFO
	.align		4
.L_20231:
        /*014c*/ 	.byte	0x04, 0x17
        /*014e*/ 	.short	(.L_20233 - .L_20232)
.L_20232:
        /*0150*/ 	.word	0x00000000
        /*0154*/ 	.short	0x0002
        /*0156*/ 	.short	0x0010
        /*0158*/ 	.byte	0x00, 0xf0, 0x21, 0x00


	//----- nvinfo : EIATTR_KPARAM_INFO
	.align		4
.L_20233:
        /*015c*/ 	.byte	0x04, 0x17
        /*015e*/ 	.short	(.L_20235 - .L_20234)
.L_20234:
        /*0160*/ 	.word	0x00000000
        /*0164*/ 	.short	0x0001
        /*0166*/ 	.short	0x0008
        /*0168*/ 	.byte	0x00, 0xf0, 0x21, 0x00


	//----- nvinfo : EIATTR_KPARAM_INFO
	.align		4
.L_20235:
        /*016c*/ 	.byte	0x04, 0x17
        /*016e*/ 	.short	(.L_20237 - .L_20236)
.L_20236:
        /*0170*/ 	.word	0x00000000
        /*0174*/ 	.short	0x0000
        /*0176*/ 	.short	0x0000
        /*0178*/ 	.byte	0x00, 0xf0, 0x21, 0x00


	//----- nvinfo : EIATTR_MAXREG_COUNT
	.align		4
.L_20237:
        /*017c*/ 	.byte	0x03, 0x1b
        /*017e*/ 	.short	0x00ff


	//----- nvinfo : EIATTR_NUM_BARRIERS
	.align		4
        /*0180*/ 	.byte	0x02, 0x4c
        /*0182*/ 	.byte	0x01
	.zero		1


	//----- nvinfo : EIATTR_EXTERNS
	.align		4
        /*0184*/ 	.byte	0x04, 0x0f
        /*0186*/ 	.short	(.L_20239 - .L_20238)


	//   ....[0]....
	.align		4
.L_20238:
        /*0188*/ 	.word	index@(__assertfail)


	//----- nvinfo : EIATTR_MERCURY_ISA_VERSION
	.align		4
.L_20239:
        /*018c*/ 	.byte	0x03, 0x5f
        /*018e*/ 	.short	0x0000


	//----- nvinfo : EIATTR_COOP_GROUP_MASK_REGIDS
	.align		4
        /*0190*/ 	.byte	0x04, 0x29
        /*0192*/ 	.short	(.L_20241 - .L_20240)


	//   ....[0]....
.L_20240:
        /*0194*/ 	.word	0xffffffff


	//   ....[1]....
        /*0198*/ 	.word	0xffffffff


	//   ....[2]....
        /*019c*/ 	.word	0xffffffff


	//   ....[3]....
        /*01a0*/ 	.word	0xffffffff


	//   ....[4]....
        /*01a4*/ 	.word	0xffffffff


	//   ....[5]....
        /*01a8*/ 	.word	0xffffffff


	//   ....[6]....
        /*01ac*/ 	.word	0xffffffff


	//   ....[7]....
        /*01b0*/ 	.word	0xffffffff


	//   ....[8]....
        /*01b4*/ 	.word	0xffffffff


	//   ....[9]....
        /*01b8*/ 	.word	0xffffffff


	//   ....[10]....
        /*01bc*/ 	.word	0xffffffff


	//   ....[11]....
        /*01c0*/ 	.word	0xffffffff


	//   ....[12]....
        /*01c4*/ 	.word	0xffffffff


	//   ....[13]....
        /*01c8*/ 	.word	0xffffffff


	//   ....[14]....
        /*01cc*/ 	.word	0xffffffff


	//   ....[15]....
        /*01d0*/ 	.word	0xffffffff


	//   ....[16]....
        /*01d4*/ 	.word	0xffffffff


	//   ....[17]....
        /*01d8*/ 	.word	0xffffffff


	//   ....[18]....
        /*01dc*/ 	.word	0xffffffff


	//   ....[19]....
        /*01e0*/ 	.word	0xffffffff


	//----- nvinfo : EIATTR_COOP_GROUP_INSTR_OFFSETS
	.align		4
.L_20241:
        /*01e4*/ 	.byte	0x04, 0x28
        /*01e6*/ 	.short	(.L_20243 - .L_20242)


	//   ....[0]....
.L_20242:
        /*01e8*/ 	.word	0x00000240


	//   ....[1]....
        /*01ec*/ 	.word	0x00000260


	//   ....[2]....
        /*01f0*/ 	.word	0x00000280


	//   ....[3]....
        /*01f4*/ 	.word	0x000002a0


	//   ....[4]....
        /*01f8*/ 	.word	0x00000340


	//   ....[5]....
        /*01fc*/ 	.word	0x00000360


	//   ....[6]....
        /*0200*/ 	.word	0x00000390


	//   ....[7]....
        /*0204*/ 	.word	0x000011c0


	//   ....[8]....
        /*0208*/ 	.word	0x00001220


	//   ....[9]....
        /*020c*/ 	.word	0x00001250


	//   ....[10]....
        /*0210*/ 	.word	0x00001270


	//   ....[11]....
        /*0214*/ 	.word	0x00001290


	//   ....[12]....
        /*0218*/ 	.word	0x000012e0


	//   ....[13]....
        /*021c*/ 	.word	0x00001300


	//   ....[14]....
        /*0220*/ 	.word	0x00001320


	//   ....[15]....
        /*0224*/ 	.word	0x00005540


	//   ....[16]....
        /*0228*/ 	.word	0x000055a0


	//   ....[17]....
        /*022c*/ 	.word	0x00005600


	//   ....[18]....
        /*0230*/ 	.word	0x00005660


	//   ....[19]....
        /*0234*/ 	.word	0x000056c0


	//----- nvinfo : EIATTR_SYSCALL_OFFSETS
	.align		4
.L_20243:
        /*0238*/ 	.byte	0x04, 0x46
        /*023a*/ 	.short	(.L_20245 - .L_20244)


	//   ....[0]....
.L_20244:
        /*023c*/ 	.word	0x000054d0


	//----- nvinfo : EIATTR_EXIT_INSTR_OFFSETS
	.align		4
.L_20245:
        /*0240*/ 	.byte	0x04, 0x1c
        /*0242*/ 	.short	(.L_20247 - .L_20246)


	//   ....[0]....
.L_20246:
        /*0244*/ 	.word	0x00000090


	//   ....[1]....
        /*0248*/ 	.word	0x00003a60


	//   ....[2]....
        /*024c*/ 	.word	0x00003a70


	//   ....[3]....
        /*0250*/ 	.word	0x000053a0


	//   ....[4]....
        /*0254*/ 	.word	0x000054e0


	//----- nvinfo : EIATTR_CTAIDZ_USED
	.align		4
.L_20247:
        /*0258*/ 	.byte	0x01, 0x04
	.zero		2


	//----- nvinfo : EIATTR_CRS_STACK_SIZE
	.align		4
        /*025c*/ 	.byte	0x04, 0x1e
        /*025e*/ 	.short	(.L_20249 - .L_20248)
.L_20248:
        /*0260*/ 	.word	0x00000000
.L_20249:


//--------------------- .nv.info._ZN4vllm25paged_attention_v2_kernelIfhLi192ELi32ELi128ELNS_18Fp8KVCacheDataTypeE1ELb0ELi512EEEvPfS2_PT_PKS3_PKT0_S9_ifPKiSB_iPKfiiiSD_SD_iiiii --------------------------
	.section	.nv.info._ZN4vllm25paged_attention_v2_kernelIfhLi192ELi32ELi128ELNS_18Fp8KVCacheDataTypeE1ELb0ELi512EEEvPfS2_PT_PKS3_PKT0_S9_ifPKiSB_iPKfiiiSD_SD_iiiii,"",@"SHT_CUDA_INFO"
	.sectionflags	@""
	.align	4


	//----- nvinfo : EIATTR_CUDA_API_VERSION
	.align		4
        /*0000*/ 	.byte	0x04, 0x37
        /*0002*/ 	.short	(.L_20251 - .L_20250)
.L_20250:
        /*0004*/ 	.word	0x00000082


	//----- nvinfo : EIATTR_SW2861232_WAR
	.align		4
.L_20251:
        /*0008*/ 	.byte	0x01, 0x35
	.zero		2


	//----- nvinfo : EIATTR_PARAM_CBANK
	.align		4
        /*000c*/ 	.byte	0x04, 0x0a
        /*000e*/ 	.short	(.L_20253 - .L_20252)
	.align		4
.L_20252:
        /*0010*/ 	.word	index@(.nv.constant0._ZN4vllm25paged_attention_v2_kernelIfhLi192ELi32ELi128ELNS_18Fp8KVCacheDataTypeE1ELb0ELi512EEEvPfS2_PT_PKS3_PKT0_S9_ifPKiSB_iPKfiiiSD_SD_iiiii)
        /*0014*/ 	.short	0x0160
        /*0016*/ 	.short	0x008c


	//----- nvinfo : EIATTR_CBANK_PARAM_SIZE
	.align		4
.L_20253:
        /*0018*/ 	.byte	0x03, 0x19
        /*001a*/ 	.short	0x008c


	//----- nvinfo : EIATTR_KPARAM_INFO
	.align		4
        /*001c*/ 	.byte	0x04, 0x17
        /*001e*/ 	.short	(.L_20255 - .L_20254)
.L_20254:
        /*0020*/ 	.word	0x00000000
        /*0024*/ 	.short	0x0015
        /*0026*/ 	.short	0x0088
        /*0028*/ 	.byte	0x00, 0xf0, 0x11, 0x00


	//----- nvinfo : EIATTR_KPARAM_INFO
	.align		4
.L_20255:
        /*002c*/ 	.byte	0x04, 0x17
        /*002e*/ 	.short	(.L_20257 - .L_20256)
.L_20256:
        /*0030*/ 	.word	0x00000000
        /*0034*/ 	.short	0x0014
        /*0036*/ 	.short	0x0084
        /*0038*/ 	.byte	0x00, 0xf0, 0x11, 0x00


	//----- nvinfo : EIATTR_KPARAM_INFO
	.align		4
.L_20257:
        /*003c*/ 	.byte	0x04, 0x17
        /*003e*/ 	.short	(.L_20259 - .L_20258)
.L_20258:
        /*0040*/ 	.word	0x00000000
        /*0044*/ 	.short	0x0013
        /*0046*/ 	.short	0x0080
        /*0048*/ 	.byte	0x00, 0xf0, 0x11, 0x00


	//----- nvinfo : EIATTR_KPARAM_INFO
	.align		4
.L_20259:
        /*004c*/ 	.byte	0x04, 0x17
        /*004e*/ 	.short	(.L_20261 - .L_20260)
.L_20260:
        /*0050*/ 	.word	0x00000000
        /*0054*/ 	.short	0x0012
        /*0056*/ 	.short	0x007c
        /*0058*/ 	.byte	0x00, 0xf0, 0x11, 0x00


	//----- nvinfo : EIATTR_KPARAM_INFO
	.align		4
.L_20261:
        /*005c*/ 	.byte	0x04, 0x17
        /*005e*/ 	.short	(.L_20263 - .L_20262)
.L_20262:
        /*0060*/ 	.word	0x00000000
        /*0064*/ 	.short	0x0011
        /*0066*/ 	.short	0x0078
        /*0068*/ 	.byte	0x00, 0xf0, 0x11, 0x00


	//----- nvinfo : EIATTR_KPARAM_INFO
	.align		4
.L_20263:
        /*006c*/ 	.byte	0x04, 0x17
        /*006e*/ 	.short	(.L_20265 - .L_20264)
.L_20264:
        /*0070*/ 	.word	0x00000000
        /*0074*/ 	.short	0x0010
        /*0076*/ 	.short	0x0070
        /*0078*/ 	.byte	0x00, 0xf0, 0x21, 0x00


	//----- nvinfo : EIATTR_KPARAM_INFO
	.align		4
.L_20265:
        /*007c*/ 	.byte	0x04, 0x17
        /*007e*/ 	.short	(.L_20267 - .L_20266)
.L_20266:
        /*0080*/ 	.word	0x00000000
        /*0084*/ 	.short	0x000f
        /*0086*/ 	.short	0x0068
        /*0088*/ 	.byte	0x00, 0xf0, 0x21, 0x00


	//----- nvinfo : EIATTR_KPARAM_INFO
	.align		4
.L_20267:
        /*008c*/ 	.byte	0x04, 0x17
        /*008e*/ 	.short	(.L_20269 - .L_20268)
.L_20268:
        /*0090*/ 	.word	0x00000000
        /*0094*/ 	.short	0x000e
        /*0096*/ 	.short	0x0060
        /*0098*/ 	.byte	0x00, 0xf0, 0x11, 0x00


	//----- nvinfo : EIATTR_KPARAM_INFO
	.align		4
.L_20269:
        /*009c*/ 	.byte	0x04, 0x17
        /*009e*/ 	.short	(.L_20271 - .L_20270)
.L_20270:
        /*00a0*/ 	.word	0x00000000
        /*00a4*/ 	.short	0x000d
        /*00a6*/ 	.short	0x005c
        /*00a8*/ 	.byte	0x00, 0xf0, 0x11, 0x00


	//----- nvinfo : EIATTR_KPARAM_INFO
	.align		4
.L_20271:
        /*00ac*/ 	.byte	0x04, 0x17
        /*00ae*/ 	.short	(.L_20273 - .L_20272)
.L_20272:
        /*00b0*/ 	.word	0x00000000
        /*00b4*/ 	.short	0x000c
        /*00b6*/ 	.short	0x0058
        /*00b8*/ 	.byte	0x00, 0xf0, 0x11, 0x00


	//----- nvinfo : EIATTR_KPARAM_INFO
	.align		4
.L_20273:
        /*00bc*/ 	.byte	0x04, 0x17
        /*00be*/ 	.short	(.L_20275 - .L_20274)
.L_20274:
        /*00c0*/ 	.word	0x00000000
        /*00c4*/ 	.short	0x000b
        /*00c6*/ 	.short	0x0050
        /*00c8*/ 	.byte	0x00, 0xf0, 0x21, 0x00


	//----- nvinfo : EIATTR_KPARAM_INFO
	.align		4
.L_20275:
        /*00cc*/ 	.byte	0x04, 0x17
        /*00ce*/ 	.short	(.L_20277 - .L_20276)
.L_20276:
        /*00d0*/ 	.word	0x00000000
        /*00d4*/ 	.short	0x000a
        /*00d6*/ 	.short	0x0048
        /*00d8*/ 	.byte	0x00, 0xf0, 0x11, 0x00


	//----- nvinfo : EIATTR_KPARAM_INFO
	.align		4
.L_20277:
        /*00dc*/ 	.byte	0x04, 0x17
        /*00de*/ 	.short	(.L_20279 - .L_20278)
.L_20278:
        /*00e0*/ 	.word	0x00000000
        /*00e4*/ 	.short	0x0009
        /*00e6*/ 	.short	0x0040
        /*00e8*/ 	.byte	0x00, 0xf0, 0x21, 0x00


	//----- nvinfo : EIATTR_KPARAM_INFO
	.align		4
.L_20279:
        /*00ec*/ 	.byte	0x04, 0x17
        /*00ee*/ 	.short	(.L_20281 - .L_20280)
.L_20280:
        /*00f0*/ 	.word	0x00000000
        /*00f4*/ 	.short	0x0008
        /*00f6*/ 	.short	0x0038
        /*00f8*/ 	.byte	0x00, 0xf0, 0x21, 0x00


	//----- nvinfo : EIATTR_KPARAM_INFO
	.align		4
.L_20281:
        /*00fc*/ 	.byte	0x04, 0x17
        /*00fe*/ 	.short	(.L_20283 - .L_20282)
.L_20282:
        /*0100*/ 	.word	0x00000000
        /*0104*/ 	.short	0x0007
        /*0106*/ 	.short	0x0034
        /*0108*/ 	.byte	0x00, 0xf0, 0x11, 0x00


	//----- nvinfo : EIATTR_KPARAM_INFO
	.align		4
.L_20283:
        /*010c*/ 	.byte	0x04, 0x17
        /*010e*/ 	.short	(.L_20285 - .L_20284)
.L_20284:
        /*0110*/ 	.word	0x00000000
        /*0114*/ 	.short	0x0006
        /*0116*/ 	.short	0x0030
        /*0118*/ 	.byte	0x00, 0xf0, 0x11, 0x00


	//----- nvinfo : EIATTR_KPARAM_INFO
	.align		4
.L_20285:
        /*011c*/ 	.byte	0x04, 0x17
        /*011e*/ 	.short	(.L_20287 - .L_20286)
.L_20286:
        /*0120*/ 	.word	0x00000000
        /*0124*/ 	.short	0x0005
        /*0126*/ 	.short	0x0028
        /*0128*/ 	.byte	0x00, 0xf0, 0x21, 0x00


	//----- nvinfo : EIATTR_KPARAM_INFO
	.align		4
.L_20287:
        /*012c*/ 	.byte	0x04, 0x17
        /*012e*/ 	.short	(.L_20289 - .L_20288)
.L_20288:
        /*0130*/ 	.word	0x00000000
        /*0134*/ 	.short	0x0004
        /*0136*/ 	.short	0x0020
        /*0138*/ 	.byte	0x00, 0xf0, 0x21, 0x00


	//----- nvinfo : EIATTR_KPARAM_INFO
	.align		4
.L_20289:
        /*013c*/ 	.byte	0x04, 0x17
        /*013e*/ 	.short	(.L_20291 - .L_20290)
.L_20290:
        /*0140*/ 	.word	0x00000000
        /*0144*/ 	.short	0x0003
        /*0146*/ 	.short	0x0018
        /*0148*/ 	.byte	0x00, 0xf0, 0x21, 0x00


	//----- nvinfo : EIATTR_KPARAM_INFO
	.align		4
.L_20291:
        /*014c*/ 	.byte	0x04, 0x17
        /*014e*/ 	.short	(.L_20293 - .L_20292)
.L_20292:
        /*0150*/ 	.word	0x00000000
        /*0154*/ 	.short	0x0002
        /*0156*/ 	.short	0x0010
        /*0158*/ 	.byte	0x00, 0xf0, 0x21, 0x00


	//----- nvinfo : EIATTR_KPARAM_INFO
	.align		4
.L_20293:
        /*015c*/ 	.byte	0x04, 0x17
        /*015e*/ 	.short	(.L_20295 - .L_20294)
.L_20294:
        /*0160*/ 	.word	0x00000000
        /*0164*/ 	.short	0x0001
        /*0166*/ 	.short	0x0008
        /*0168*/ 	.byte	0x00, 0xf0, 0x21, 0x00


	//----- nvinfo : EIATTR_KPARAM_INFO
	.align		4
.L_20295:
        /*016c*/ 	.byte	0x04, 0x17
        /*016e*/ 	.short	(.L_20297 - .L_20296)
.L_20296:
        /*0170*/ 	.word	0x00000000
        /*0174*/ 	.short	0x0000
        /*0176*/ 	.short	0x0000
        /*0178*/ 	.byte	0x00, 0xf0, 0x21, 0x00


	//----- nvinfo : EIATTR_MAXREG_COUNT
	.align		4
.L_20297:
        /*017c*/ 	.byte	0x03, 0x1b
        /*017e*/ 	.short	0x00ff


	//----- nvinfo : EIATTR_NUM_BARRIERS
	.align		4
        /*0180*/ 	.byte	0x02, 0x4c
        /*0182*/ 	.byte	0x01
	.zero		1


	//----- nvinfo : EIATTR_EXTERNS
	.align		4
        /*0184*/ 	.byte	0x04, 0x0f
        /*0186*/ 	.short	(.L_20299 - .L_20298)


	//   ....[0]....
	.align		4
.L_20298:
        /*0188*/ 	.word	index@(__assertfail)


	//----- nvinfo : EIATTR_MERCURY_ISA_VERSION
	.align		4
.L_20299:
        /*018c*/ 	.byte	0x03, 0x5f
        /*018e*/ 	.short	0x0000


	//----- nvinfo : EIATTR_COOP_GROUP_MASK_REGIDS
	.align		4
        /*0190*/ 	.byte	0x04, 0x29
        /*0192*/ 	.short	(.L_20301 - .L_20300)


	//   ....[0]....
.L_20300:
        /*0194*/ 	.word	0xffffffff


	//   ....[1]....
        /*0198*/ 	.word	0xffffffff


	//   ....[2]....
        /*019c*/ 	.word	0xffffffff


	//   ....[3]....
        /*01a0*/ 	.word	0xffffffff


	//   ....[4]....
        /*01a4*/ 	.word	0xffffffff


	//   ....[5]....
        /*01a8*/ 	.word	0xffffffff


	//   ....[6]....
        /*01ac*/ 	.word	0xffffffff


	//   ....[7]....
        /*01b0*/ 	.word	0xffffffff


	//   ....[8]....
        /*01b4*/ 	.word	0xffffffff


	//   ....[9]....
        /*01b8*/ 	.word	0xffffffff


	//   ....[10]....
        /*01bc*/ 	.word	0xffffffff


	//   ....[11]....
        /*01c0*/ 	.word	0xffffffff


	//   ....[12]....
        /*01c4*/ 	.word	0xffffffff


	//   ....[13]....
        /*01c8*/ 	.word	0xffffffff


	//   ....[14]....
        /*01cc*/ 	.word	0xffffffff


	//   ....[15]....
        /*01d0*/ 	.word	0xffffffff


	//   ....[16]....
        /*01d4*/ 	.word	0xffffffff


	//   ....[17]....
        /*01d8*/ 	.word	0xffffffff


	//   ....[18]....
        /*01dc*/ 	.word	0xffffffff


	//   ....[19]....
        /*01e0*/ 	.word	0xffffffff


	//----- nvinfo : EIATTR_COOP_GROUP_INSTR_OFFSETS
	.align		4
.L_20301:
        /*01e4*/ 	.byte	0x04, 0x28
        /*01e6*/ 	.short	(.L_20303 - .L_20302)


	//   ....[0]....
.L_20302:
        /*01e8*/ 	.word	0x00000240


	//   ....[1]....
        /*01ec*/ 	.word	0x00000260


	//   ....[2]....
        /*01f0*/ 	.word	0x00000280


	//   ....[3]....
        /*01f4*/ 	.word	0x000002a0


	//   ....[4]....
        /*01f8*/ 	.word	0x00000340


	//   ....[5]....
        /*01fc*/ 	.word	0x00000370


	//   ....[6]....
        /*0200*/ 	.word	0x00000390


	//   ....[7]....
        /*0204*/ 	.word	0x000011c0


	//   ....[8]....
        /*0208*/ 	.word	0x00001220


	//   ....[9]....
        /*020c*/ 	.word	0x00001250


	//   ....[10]....
        /*0210*/ 	.word	0x00001270


	//   ....[11]....
        /*0214*/ 	.word	0x00001290


	//   ....[12]....
        /*0218*/ 	.word	0x000012e0


	//   ....[13]....
        /*021c*/ 	.word	0x00001300


	//   ....[14]....
        /*0220*/ 	.word	0x00001320


	//   ....[15]....
        /*0224*/ 	.word	0x00004870


	//   ....[16]....
        /*0228*/ 	.word	0x000048f0


	//   ....[17]....
        /*022c*/ 	.word	0x00004950


	//   ....[18]....
        /*0230*/ 	.word	0x000049b0


	//   ....[19]....
        /*0234*/ 	.word	0x00004a10


	//----- nvinfo : EIATTR_SYSCALL_OFFSETS
	.align		4
.L_20303:
        /*0238*/ 	.byte	0x04, 0x46
        /*023a*/ 	.short	(.L_20305 - .L_20304)


	//   ....[0]....
.L_20304:
        /*023c*/ 	.word	0x00004800


	//----- nvinfo : EIATTR_EXIT_INSTR_OFFSETS
	.align		4
.L_20305:
        /*0240*/ 	.byte	0x04, 0x1c
        /*0242*/ 	.short	(.L_20307 - .L_20306)


	//   ....[0]....
.L_20306:
        /*0244*/ 	.word	0x00000090


	//   ....[1]....
        /*0248*/ 	.word	0x000033a0


	//   ....[2]....
        /*024c*/ 	.word	0x00003430


	//   ....[3]....
        /*0250*/ 	.word	0x000046d0


	//   ....[4]....
        /*0254*/ 	.word	0x00004810


	//----- nvinfo : EIATTR_CTAIDZ_USED
	.align		4
.L_20307:
        /*0258*/ 	.byte	0x01, 0x04
	.zero		2


	//----- nvinfo : EIATTR_CRS_STACK_SIZE
	.align		4
        /*025c*/ 	.byte	0x04, 0x1e
        /*025e*/ 	.short	(.L_20309 - .L_20308)
.L_20308:
        /*0260*/ 	.word	0x00000000
.L_20309:


//--------------------- .nv.info._ZN4vllm25paged_attention_v2_kernelIfhLi128ELi32ELi128ELNS_18Fp8KVCacheDataTypeE1ELb0ELi512EEEvPfS2_PT_PKS3_PKT0_S9_ifPKiSB_iPKfiiiSD_SD_iiiii --------------------------
	.section	.nv.info._ZN4vllm25paged_attention_v2_kernelIfhLi128ELi32ELi128ELNS_18Fp8KVCacheDataTypeE1ELb0ELi512EEEvPfS2_PT_PKS3_PKT0_S9_ifPKiSB_iPKfiiiSD_SD_iiiii,"",@"SHT_CUDA_INFO"
	.sectionflags	@""
	.align	4


	//----- nvinfo : EIATTR_CUDA_API_VERSION
	.align		4
        /*0000*/ 	.byte	0x04, 0x37
        /*0002*/ 	.short	(.L_20311 - .L_20310)
.L_20310:
        /*0004*/ 	.word	0x00000082


	//----- nvinfo : EIATTR_SW2861232_WAR
	.align		4
.L_20311:
        /*0008*/ 	.byte	0x01, 0x35
	.zero		2


	//----- nvinfo : EIATTR_PARAM_CBANK
	.align		4
        /*000c*/ 	.byte	0x04, 0x0a
        /*000e*/ 	.short	(.L_20313 - .L_20312)
	.align		4
.L_20312:
        /*0010*/ 	.word	index@(.nv.constant0._ZN4vllm25paged_attention_v2_kernelIfhLi128ELi32ELi128ELNS_18Fp8KVCacheDataTypeE1ELb0ELi512EEEvPfS2_PT_PKS3_PKT0_S9_ifPKiSB_iPKfiiiSD_SD_iiiii)
        /*0014*/ 	.short	0x0160
        /*0016*/ 	.short	0x008c


	//----- nvinfo : EIATTR_CBANK_PARAM_SIZE
	.align		4
.L_20313:
        /*0018*/ 	.byte	0x03, 0x19
        /*001a*/ 	.short	0x008c


	//----- nvinfo : EIATTR_KPARAM_INFO
	.align		4
        /*001c*/ 	.byte	0x04, 0x17
        /*001e*/ 	.short	(.L_20315 - .L_20314)
.L_20314:
        /*0020*/ 	.word	0x00000000
        /*0024*/ 	.short	0x0015
        /*0026*/ 	.short	0x0088
        /*0028*/ 	.byte	0x00, 0xf0, 0x11, 0x00


	//----- nvinfo : EIATTR_KPARAM_INFO
	.align		4
.L_20315:
        /*002c*/ 	.byte	0x04, 0x17
        /*002e*/ 	.short	(.L_20317 - .L_20316)
.L_20316:
        /*0030*/ 	.word	0x00000000
        /*0034*/ 	.short	0x0014
        /*0036*/ 	.short	0x0084
        /*0038*/ 	.byte	0x00, 0xf0, 0x11, 0x00


	//----- nvinfo : EIATTR_KPARAM_INFO
	.align		4
.L_20317:
        /*003c*/ 	.byte	0x04, 0x17
        /*003e*/ 	.short	(.L_20319 - .L_20318)
.L_20318:
        /*0040*/ 	.word	0x00000000
        /*0044*/ 	.short	0x0013
        /*0046*/ 	.short	0x0080
        /*0048*/ 	.byte	0x00, 0xf0, 0x11, 0x00


	//----- nvinfo : EIATTR_KPARAM_INFO
	.align		4
.L_20319:
        /*004c*/ 	.byte	0x04, 0x17
        /*004e*/ 	.short	(.L_20321 - .L_20320)
.L_20320:
        /*0050*/ 	.word	0x00000000
        /*0054*/ 	.short	0x0012
        /*0056*/ 	.short	0x007c
        /*0058*/ 	.byte	0x00, 0xf0, 0x11, 0x00


	//----- nvinfo : EIATTR_KPARAM_INFO
	.align		4
.L_20321:
        /*005c*/ 	.byte	0x04, 0x17
        /*005e*/ 	.short	(.L_20323 - .L_20322)
.L_20322:
        /*0060*/ 	.word	0x00000000
        /*0064*/ 	.short	0x0011
        /*0066*/ 	.short	0x0078
        /*0068*/ 	.byte	0x00, 0xf0, 0x11, 0x00


	//----- nvinfo : EIATTR_KPARAM_INFO
	.align		4
.L_20323:
        /*006c*/ 	.byte	0x04, 0x17
        /*006e*/ 	.short	(.L_20325 - .L_20324)
.L_20324:
        /*0070*/ 	.word	0x00000000
        /*0074*/ 	.short	0x0010
        /*0076*/ 	.short	0x0070
        /*0078*/ 	.byte	0x00, 0xf0, 0x21, 0x00


	//----- nvinfo : EIATTR_KPARAM_INFO
	.align		4
.L_20325:
        /*007c*/ 	.byte	0x04, 0x17
        /*007e*/ 	.short	(.L_20327 - .L_20326)
.L_20326:
        /*0080*/ 	.word	0x00000000
        /*0084*/ 	.short	0x000f
        /*0086*/ 	.short	0x0068
        /*0088*/ 	.byte	0x00, 0xf0, 0x21, 0x00


	//----- nvinfo : EIATTR_KPARAM_INFO
	.align		4
.L_20327:
        /*008c*/ 	.byte	0x04, 0x17
        /*008e*/ 	.short	(.L_20329 - .L_20328)
.L_20328:
        /*0090*/ 	.word	0x00000000
        /*0094*/ 	.short	0x000e
        /*0096*/ 	.short	0x0060
        /*0098*/ 	.byte	0x00, 0xf0, 0x11, 0x00


	//----- nvinfo : EIATTR_KPARAM_INFO
	.align		4
.L_20329:
        /*009c*/ 	.byte	0x04, 0x17
        /*009e*/ 	.short	(.L_20331 - .L_20330)
.L_20330:
        /*00a0*/ 	.word	0x00000000
        /*00a4*/ 	.short	0x000d
        /*00a6*/ 	.short	0x005c
        /*00a8*/ 	.byte	0x00, 0xf0, 0x11, 0x00


	//----- nvinfo : EIATTR_KPARAM_INFO
	.align		4
.L_20331:
        /*00ac*/ 	.byte	0x04, 0x17
        /*00ae*/ 	.short	(.L_20333 - .L_20332)
.L_20332:
        /*00b0*/ 	.word	0x00000000
        /*00b4*/ 	.short	0x000c
        /*00b6*/ 	.short	0x0058
        /*00b8*/ 	.byte	0x00, 0xf0, 0x11, 0x00


	//----- nvinfo : EIATTR_KPARAM_INFO
	.align		4
.L_20333:
        /*00bc*/ 	.byte	0x04, 0x17
        /*00be*/ 	.short	(.L_20335 - .L_20334)
.L_20334:
        /*00c0*/ 	.word	0x00000000
        /*00c4*/ 	.short	0x000b
        /*00c6*/ 	.short	0x0050
        /*00c8*/ 	.byte	0x00, 0xf0, 0x21, 0x00


	//----- nvinfo : EIATTR_KPARAM_INFO
	.align		4
.L_20335:
        /*00cc*/ 	.byte	0x04, 0x17
        /*00ce*/ 	.short	(.L_20337 - .L_20336)
.L_20336:
        /*00d0*/ 	.word	0x00000000
        /*00d4*/ 	.short	0x000a
        /*00d6*/ 	.short	0x0048
        /*00d8*/ 	.byte	0x00, 0xf0, 0x11, 0x00


	//----- nvinfo : EIATTR_KPARAM_INFO
	.align		4
.L_20337:
        /*00dc*/ 	.byte	0x04, 0x17
        /*00de*/ 	.short	(.L_20339 - .L_20338)
.L_20338:
        /*00e0*/ 	.word	0x00000000
        /*00e4*/ 	.short	0x0009
        /*00e6*/ 	.short	0x0040
        /*00e8*/ 	.byte	0x00, 0xf0, 0x21, 0x00


	//----- nvinfo : EIATTR_KPARAM_INFO
	.align		4
.L_20339:
        /*00ec*/ 	.byte	0x04, 0x17
        /*00ee*/ 	.short	(.L_20341 - .L_20340)
.L_20340:
        /*00f0*/ 	.word	0x00000000
        /*00f4*/ 	.short	0x0008
        /*00f6*/ 	.short	0x0038
        /*00f8*/ 	.byte	0x00, 0xf0, 0x21, 0x00


	//----- nvinfo : EIATTR_KPARAM_INFO
	.align		4
.L_20341:
        /*00fc*/ 	.byte	0x04, 0x17
        /*00fe*/ 	.short	(.L_20343 - .L_20342)
.L_20342:
        /*0100*/ 	.word	0x00000000
        /*0104*/ 	.short	0x0007
        /*0106*/ 	.short	0x0034
        /*0108*/ 	.byte	0x00, 0xf0, 0x11, 0x00


	//----- nvinfo : EIATTR_KPARAM_INFO
	.align		4
.L_20343:
        /*010c*/ 	.byte	0x04, 0x17
        /*010e*/ 	.short	(.L_20345 - .L_20344)
.L_20344:
        /*0110*/ 	.word	0x00000000
        /*0114*/ 	.short	0x0006
        /*0116*/ 	.short	0x0030
        /*0118*/ 	.byte	0x00, 0xf0, 0x11, 0x00


	//----- nvinfo : EIATTR_KPARAM_INFO
	.align		4
.L_20345:
        /*011c*/ 	.byte	0x04, 0x17
        /*011e*/ 	.short	(.L_20347 - .L_20346)
.L_20346:
        /*0120*/ 	.word	0x00000000
        /*0124*/ 	.short	0x0005
        /*0126*/ 	.short	0x0028
        /*0128*/ 	.byte	0x00, 0xf0, 0x21, 0x00


	//----- nvinfo : EIATTR_KPARAM_INFO
	.align		4
.L_20347:
        /*012c*/ 	.byte	0x04, 0x17
        /*012e*/ 	.short	(.L_20349 - .L_20348)
.L_20348:
        /*0130*/ 	.word	0x00000000
        /*0134*/ 	.short	0x0004
        /*0136*/ 	.short	0x0020
        /*0138*/ 	.byte	0x00, 0xf0, 0x21, 0x00


	//----- nvinfo : EIATTR_KPARAM_INFO
	.align		4
.L_20349:
        /*013c*/ 	.byte	0x04, 0x17
        /*013e*/ 	.short	(.L_20351 - .L_20350)
.L_20350:
        /*0140*/ 	.word	0x00000000
        /*0144*/ 	.short	0x0003
        /*0146*/ 	.short	0x0018
        /*0148*/ 	.byte	0x00, 0xf0, 0x21, 0x00


	//----- nvinfo : EIATTR_KPARAM_INFO
	.align		4
.L_20351:
        /*014c*/ 	.byte	0x04, 0x17
        /*014e*/ 	.short	(.L_20353 - .L_20352)
.L_20352:
        /*0150*/ 	.word	0x00000000
        /*0154*/ 	.short	0x0002
        /*0156*/ 	.short	0x0010
        /*0158*/ 	.byte	0x00, 0xf0, 0x21, 0x00


	//----- nvinfo : EIATTR_KPARAM_INFO
	.align		4
.L_20353:
        /*015c*/ 	.byte	0x04, 0x17
        /*015e*/ 	.short	(.L_20355 - .L_20354)
.L_20354:
        /*0160*/ 	.word	0x00000000
        /*0164*/ 	.short	0x0001
        /*0166*/ 	.short	0x0008
        /*0168*/ 	.byte	0x00, 0xf0, 0x21, 0x00


	//----- nvinfo : EIATTR_KPARAM_INFO
	.align		4
.L_20355:
        /*016c*/ 	.byte	0x04, 0x17
        /*016e*/ 	.short	(.L_20357 - .L_20356)
.L_20356:
        /*0170*/ 	.word	0x00000000
        /*0174*/ 	.short	0x0000
        /*0176*/ 	.short	0x0000
        /*0178*/ 	.byte	0x00, 0xf0, 0x21, 0x00


	//----- nvinfo : EIATTR_MAXREG_COUNT
	.align		4
.L_20357:
        /*017c*/ 	.byte	0x03, 0x1b
        /*017e*/ 	.short	0x00ff


	//----- nvinfo : EIATTR_NUM_BARRIERS
	.align		4
        /*0180*/ 	.byte	0x02, 0x4c
        /*0182*/ 	.byte	0x01
	.zero		1


	//----- nvinfo : EIATTR_EXTERNS
	.align		4
        /*0184*/ 	.byte	0x04, 0x0f
        /*0186*/ 	.short	(.L_20359 - .L_20358)


	//   ....[0]....
	.align		4
.L_20358:
        /*0188*/ 	.word	index@(__assertfail)


	//----- nvinfo : EIATTR_MERCURY_ISA_VERSION
	.align		4
.L_20359:
        /*018c*/ 	.byte	0x03, 0x5f
        /*018e*/ 	.short	0x0000


	//----- nvinfo : EIATTR_COOP_GROUP_MASK_REGIDS
	.align		4
        /*0190*/ 	.byte	0x04, 0x29
        /*0192*/ 	.short	(.L_20361 - .L_20360)


	//   ....[0]....
.L_20360:
        /*0194*/ 	.word	0xffffffff


	//   ....[1]....
        /*0198*/ 	.word	0xffffffff


	//   ....[2]....
        /*019c*/ 	.word	0xffffffff


	//   ....[3]....
        /*01a0*/ 	.word	0xffffffff


	//   ....[4]....
        /*01a4*/ 	.word	0xffffffff


	//   ....[5]....
        /*01a8*/ 	.word	0xffffffff


	//   ....[6]....
        /*01ac*/ 	.word	0xffffffff


	//   ....[7]....
        /*01b0*/ 	.word	0xffffffff


	//   ....[8]....
        /*01b4*/ 	.word	0xffffffff


	//   ....[9]....
        /*01b8*/ 	.word	0xffffffff


	//   ....[10]....
        /*01bc*/ 	.word	0xffffffff


	//   ....[11]....
        /*01c0*/ 	.word	0xffffffff


	//   ....[12]....
        /*01c4*/ 	.word	0xffffffff


	//   ....[13]....
        /*01c8*/ 	.word	0xffffffff


	//   ....[14]....
        /*01cc*/ 	.word	0xffffffff


	//   ....[15]....
        /*01d0*/ 	.word	0xffffffff


	//   ....[16]....
        /*01d4*/ 	.word	0xffffffff


	//   ....[17]....
        /*01d8*/ 	.word	0xffffffff


	//   ....[18]....
        /*01dc*/ 	.word	0xffffffff


	//   ....[19]....
        /*01e0*/ 	.word	0xffffffff


	//----- nvinfo : EIATTR_COOP_GROUP_INSTR_OFFSETS
	.align		4
.L_20361:
        /*01e4*/ 	.byte	0x04, 0x28
        /*01e6*/ 	.short	(.L_20363 - .L_20362)


	//   ....[0]....
.L_20362:
        /*01e8*/ 	.word	0x00000240


	//   ....[1]....
        /*01ec*/ 	.word	0x00000260


	//   ....[2]....
        /*01f0*/ 	.word	0x00000280


	//   ....[3]....
        /*01f4*/ 	.word	0x000002a0


	//   ....[4]....
        /*01f8*/ 	.word	0x00000340


	//   ....[5]....
        /*01fc*/ 	.word	0x00000360


	//   ....[6]....
        /*0200*/ 	.word	0x00000390


	//   ....[7]....
        /*0204*/ 	.word	0x000011c0


	//   ....[8]....
        /*0208*/ 	.word	0x00001220


	//   ....[9]....
        /*020c*/ 	.word	0x00001250


	//   ....[10]....
        /*0210*/ 	.word	0x00001270


	//   ....[11]....
        /*0214*/ 	.word	0x00001290


	//   ....[12]....
        /*0218*/ 	.word	0x000012e0


	//   ....[13]....
        /*021c*/ 	.word	0x00001300


	//   ....[14]....
        /*0220*/ 	.word	0x00001320


	//   ....[15]....
        /*0224*/ 	.word	0x00003b80


	//   ....[16]....
        /*0228*/ 	.word	0x00003be0


	//   ....[17]....
        /*022c*/ 	.word	0x00003c40


	//   ....[18]....
        /*0230*/ 	.word	0x00003ca0


	//   ....[19]....
        /*0234*/ 	.word	0x00003d00


	//----- nvinfo : EIATTR_SYSCALL_OFFSETS
	.align		4
.L_20363:
        /*0238*/ 	.byte	0x04, 0x46
        /*023a*/ 	.short	(.L_20365 - .L_20364)


	//   ....[0]....
.L_20364:
        /*023c*/ 	.word	0x00003b10


	//----- nvinfo : EIATTR_EXIT_INSTR_OFFSETS
	.align		4
.L_20365:
        /*0240*/ 	.byte	0x04, 0x1c
        /*0242*/ 	.short	(.L_20367 - .L_20366)


	//   ....[0]....
.L_20366:
        /*0244*/ 	.word	0x00000090


	//   ....[1]....
        /*0248*/ 	.word	0x00002cf0


	//   ....[2]....
        /*024c*/ 	.word	0x00002d00


	//   ....[3]....
        /*0250*/ 	.word	0x000039e0


	//   ....[4]....
        /*0254*/ 	.word	0x00003b20


	//----- nvinfo : EIATTR_CTAIDZ_USED
	.align		4
.L_20367:
        /*0258*/ 	.byte	0x01, 0x04
	.zero		2


	//----- nvinfo : EIATTR_CRS_STACK_SIZE
	.align		4
        /*025c*/ 	.byte	0x04, 0x1e
        /*025e*/ 	.short	(.L_20369 - .L_20368)
.L_20368:
        /*0260*/ 	.word	0x00000000
.L_20369:


//--------------------- .nv.info._ZN4vllm25paged_attention_v2_kernelIfhLi120ELi32ELi128ELNS_18Fp8KVCacheDataTypeE1ELb0ELi512EEEvPfS2_PT_PKS3_PKT0_S9_ifPKiSB_iPKfiiiSD_SD_iiiii --------------------------
	.section	.nv.info._ZN4vllm25paged_attention_v2_kernelIfhLi120ELi32ELi128ELNS_18Fp8KVCacheDataTypeE1ELb0ELi512EEEvPfS2_PT_PKS3_PKT0_S9_ifPKiSB_iPKfiiiSD_SD_iiiii,"",@"SHT_CUDA_INFO"
	.sectionflags	@""
	.align	4


	//----- nvinfo : EIATTR_CUDA_API_VERSION
	.align		4
        /*0000*/ 	.byte	0x04, 0x37
        /*0002*/ 	.short	(.L_20371 - .L_20370)
.L_20370:
        /*0004*/ 	.word	0x00000082


	//----- nvinfo : EIATTR_SW2861232_WAR
	.align		4
.L_20371:
        /*0008*/ 	.byte	0x01, 0x35
	.zero		2


	//----- nvinfo : EIATTR_PARAM_CBANK
	.align		4
        /*000c*/ 	.byte	0x04, 0x0a
        /*000e*/ 	.short	(.L_20373 - .L_20372)
	.align		4
.L_20372:
        /*0010*/ 	.word	index@(.nv.constant0._ZN4vllm25paged_attention_v2_kernelIfhLi120ELi32ELi128ELNS_18Fp8KVCacheDataTypeE1ELb0ELi512EEEvPfS2_PT_PKS3_PKT0_S9_ifPKiSB_iPKfiiiSD_SD_iiiii)
        /*0014*/ 	.short	0x0160
        /*0016*/ 	.short	0x008c


	//----- nvinfo : EIATTR_CBANK_PARAM_SIZE
	.align		4
.L_20373:
        /*0018*/ 	.byte	0x03, 0x19
        /*001a*/ 	.short	0x008c


	//----- nvinfo : EIATTR_KPARAM_INFO
	.align		4
        /*001c*/ 	.byte	0x04, 0x17
        /*001e*/ 	.short	(.L_20375 - .L_20374)
.L_20374:
        /*0020*/ 	.word	0x00000000
        /*0024*/ 	.short	0x0015
        /*0026*/ 	.short	0x0088
        /*0028*/ 	.byte	0x00, 0xf0, 0x11, 0x00


	//----- nvinfo : EIATTR_KPARAM_INFO
	.align		4
.L_20375:
        /*002c*/ 	.byte	0x04, 0x17
        /*002e*/ 	.short	(.L_20377 - .L_20376)
.L_20376:
        /*0030*/ 	.word	0x00000000
        /*0034*/ 	.short	0x0014
        /*0036*/ 	.short	0x0084
        /*0038*/ 	.byte	0x00, 0xf0, 0x11, 0x00


	//----- nvinfo : EIATTR_KPARAM_INFO
	.align		4
.L_20377:
        /*003c*/ 	.byte	0x04, 0x17
        /*003e*/ 	.short	(.L_20379 - .L_20378)
.L_20378:
        /*0040*/ 	.word	0x00000000
        /*0044*/ 	.short	0x0013
        /*0046*/ 	.short	0x0080
        /*0048*/ 	.byte	0x00, 0xf0, 0x11, 0x00


	//----- nvinfo : EIATTR_KPARAM_INFO
	.align		4
.L_20379:
        /*004c*/ 	.byte	0x04, 0x17
        /*004e*/ 	.short	(.L_20381 - .L_20380)
.L_20380:
        /*0050*/ 	.word	0x00000000
        /*0054*/ 	.short	0x0012
        /*0056*/ 	.short	0x007c
        /*0058*/ 	.byte	0x00, 0xf0, 0x11, 0x00


	//----- nvinfo : EIATTR_KPARAM_INFO
	.align		4
.L_20381:
        /*005c*/ 	.byte	0x04, 0x17
        /*005e*/ 	.short	(.L_20383 - .L_20382)
.L_20382:
        /*0060*/ 	.word	0x00000000
        /*0064*/ 	.short	0x0011
        /*0066*/ 	.short	0x0078
        /*0068*/ 	.byte	0x00, 0xf0, 0x11, 0x00


	//----- nvinfo : EIATTR_KPARAM_INFO
	.align		4
.L_20383:
        /*006c*/ 	.byte	0x04, 0x17
        /*006e*/ 	.short	(.L_20385 - .L_20384)
.L_20384:
        /*0070*/ 	.word	0x00000000
        /*0074*/ 	.short	0x0010
        /*0076*/ 	.short	0x0070
        /*0078*/ 	.byte	0x00, 0xf0, 0x21, 0x00


	//----- nvinfo : EIATTR_KPARAM_INFO
	.align		4
.L_20385:
        /*007c*/ 	.byte	0x04, 0x17
        /*007e*/ 	.short	(.L_20387 - .L_20386)
.L_20386:
        /*0080*/ 	.word	0x00000000
        /*0084*/ 	.short	0x000f
        /*0086*/ 	.short	0x0068
        /*0088*/ 	.byte	0x00, 0xf0, 0x21, 0x00


	//----- nvinfo : EIATTR_KPARAM_INFO
	.align		4
.L_20387:
        /*008c*/ 	.byte	0x04, 0x17
        /*008e*/ 	.short	(.L_20389 - .L_20388)
.L_20388:
        /*0090*/ 	.word	0x00000000
        /*0094*/ 	.short	0x000e
        /*0096*/ 	.short	0x0060
        /*0098*/ 	.byte	0x00, 0xf0, 0x11, 0x00


	//----- nvinfo : EIATTR_KPARAM_INFO
	.align		4
.L_20389:
        /*009c*/ 	.byte	0x04, 0x17
        /*009e*/ 	.short	(.L_20391 - .L_20390)
.L_20390:
        /*00a0*/ 	.word	0x00000000
        /*00a4*/ 	.short	0x000d
        /*00a6*/ 	.short	0x005c
        /*00a8*/ 	.byte	0x00, 0xf0, 0x11, 0x00


	//----- nvinfo : EIATTR_KPARAM_INFO
	.align		4
.L_20391:
        /*00ac*/ 	.byte	0x04, 0x17
        /*00ae*/ 	.short	(.L_20393 - .L_20392)
.L_20392:
        /*00b0*/ 	.word	0x00000000
        /*00b4*/ 	.short	0x000c
        /*00b6*/ 	.short	0x0058
        /*00b8*/ 	.byte	0x00, 0xf0, 0x11, 0x00


	//----- nvinfo : EIATTR_KPARAM_INFO
	.align		4
.L_20393:
        /*00bc*/ 	.byte	0x04, 0x17
        /*00be*/ 	.short	(.L_20395 - .L_20394)
.L_20394:
        /*00c0*/ 	.word	0x00000000
        /*00c4*/ 	.short	0x000b
        /*00c6*/ 	.short	0x0050
        /*00c8*/ 	.byte	0x00, 0xf0, 0x21, 0x00


	//----- nvinfo : EIATTR_KPARAM_INFO
	.align		4
.L_20395:
        /*00cc*/ 	.byte	0x04, 0x17
        /*00ce*/ 	.short	(.L_20397 - .L_20396)
.L_20396:
        /*00d0*/ 	.word	0x00000000
        /*00d4*/ 	.short	0x000a
        /*00d6*/ 	.short	0x0048
        /*00d8*/ 	.byte	0x00, 0xf0, 0x11, 0x00


	//----- nvinfo : EIATTR_KPARAM_INFO
	.align		4
.L_20397:
        /*00dc*/ 	.byte	0x04, 0x17
        /*00de*/ 	.short	(.L_20399 - .L_20398)
.L_20398:
        /*00e0*/ 	.word	0x00000000
        /*00e4*/ 	.short	0x0009
        /*00e6*/ 	.short	0x0040
        /*00e8*/ 	.byte	0x00, 0xf0, 0x21, 0x00


	//----- nvinfo : EIATTR_KPARAM_INFO
	.align		4
.L_20399:
        /*00ec*/ 	.byte	0x04, 0x17
        /*00ee*/ 	.short	(.L_20401 - .L_20400)
.L_20400:
        /*00f0*/ 	.word	0x00000000
        /*00f4*/ 	.short	0x0008
        /*00f6*/ 	.short	0x0038
        /*00f8*/ 	.byte	0x00, 0xf0, 0x21, 0x00


	//----- nvinfo : EIATTR_KPARAM_INFO
	.align		4
.L_20401:
        /*00fc*/ 	.byte	0x04, 0x17
        /*00fe*/ 	.short	(.L_20403 - .L_20402)
.L_20402:
        /*0100*/ 	.word	0x00000000
        /*0104*/ 	.short	0x0007
        /*0106*/ 	.short	0x0034
        /*0108*/ 	.byte	0x00, 0xf0, 0x11, 0x00


	//----- nvinfo : EIATTR_KPARAM_INFO
	.align		4
.L_20403:
        /*010c*/ 	.byte	0x04, 0x17
        /*010e*/ 	.short	(.L_20405 - .L_20404)
.L_20404:
        /*0110*/ 	.word	0x00000000
        /*0114*/ 	.short	0x0006
        /*0116*/ 	.short	0x0030
        /*0118*/ 	.byte	0x00, 0xf0, 0x11, 0x00


	//----- nvinfo : EIATTR_KPARAM_INFO
	.align		4
.L_20405:
        /*011c*/ 	.byte	0x04, 0x17
        /*011e*/ 	.short	(.L_20407 - .L_20406)
.L_20406:
        /*0120*/ 	.word	0x00000000
        /*0124*/ 	.short	0x0005
        /*0126*/ 	.short	0x0028
        /*0128*/ 	.byte	0x00, 0xf0, 0x21, 0x00


	//----- nvinfo : EIATTR_KPARAM_INFO
	.align		4
.L_20407:
        /*012c*/ 	.byte	0x04, 0x17
        /*012e*/ 	.short	(.L_20409 - .L_20408)
.L_20408:
        /*0130*/ 	.word	0x00000000
        /*0134*/ 	.short	0x0004
        /*0136*/ 	.short	0x0020
        /*0138*/ 	.byte	0x00, 0xf0, 0x21, 0x00


	//----- nvinfo : EIATTR_KPARAM_INFO
	.align		4
.L_20409:
        /*013c*/ 	.byte	0x04, 0x17
        /*013e*/ 	.short	(.L_20411 - .L_20410)
.L_20410:
        /*0140*/ 	.word	0x00000000
        /*0144*/ 	.short	0x0003
        /*0146*/ 	.short	0x0018
        /*0148*/ 	.byte	0x00, 0xf0, 0x21, 0x00


	//----- nvinfo : EIATTR_KPARAM_INFO
	.align		4
.L_20411:
        /*014c*/ 	.byte	0x04, 0x17
        /*014e*/ 	.short	(.L_20413 - .L_20412)
.L_20412:
        /*0150*/ 	.word	0x00000000
        /*0154*/ 	.short	0x0002
        /*0156*/ 	.short	0x0010
        /*0158*/ 	.byte	0x00, 0xf0, 0x21, 0x00


	//----- nvinfo : EIATTR_KPARAM_INFO
	.align		4
.L_20413:
        /*015c*/ 	.byte	0x04, 0x17
        /*015e*/ 	.short	(.L_20415 - .L_20414)
.L_20414:
        /*0160*/ 	.word	0x00000000
        /*0164*/ 	.short	0x0001
        /*0166*/ 	.short	0x0008
        /*0168*/ 	.byte	0x00, 0xf0, 0x21, 0x00


	//----- nvinfo : EIATTR_KPARAM_INFO
	.align		4
.L_20415:
        /*016c*/ 	.byte	0x04, 0x17
        /*016e*/ 	.short	(.L_20417 - .L_20416)
.L_20416:
        /*0170*/ 	.word	0x00000000
        /*0174*/ 	.short	0x0000
        /*0176*/ 	.short	0x0000
        /*0178*/ 	.byte	0x00, 0xf0, 0x21, 0x00


	//----- nvinfo : EIATTR_MAXREG_COUNT
	.align		4
.L_20417:
        /*017c*/ 	.byte	0x03, 0x1b
        /*017e*/ 	.short	0x00ff


	//----- nvinfo : EIATTR_NUM_BARRIERS
	.align		4
        /*0180*/ 	.byte	0x02, 0x4c
        /*0182*/ 	.byte	0x01
	.zero		1


	//----- nvinfo : EIATTR_EXTERNS
	.align		4
        /*0184*/ 	.byte	0x04, 0x0f
        /*0186*/ 	.short	(.L_20419 - .L_20418)


	//   ....[0]....
	.align		4
.L_20418:
        /*0188*/ 	.word	index@(__assertfail)


	//----- nvinfo : EIATTR_MERCURY_ISA_VERSION
	.align		4
.L_20419:
        /*018c*/ 	.byte	0x03, 0x5f
        /*018e*/ 	.short	0x0000


	//----- nvinfo : EIATTR_COOP_GROUP_MASK_REGIDS
	.align		4
        /*0190*/ 	.byte	0x04, 0x29
        /*0192*/ 	.short	(.L_20421 - .L_20420)


	//   ....[0]....
.L_20420:
        /*0194*/ 	.word	0xffffffff


	//   ....[1]....
        /*0198*/ 	.word	0xffffffff


	//   ....[2]....
        /*019c*/ 	.word	0xffffffff


	//   ....[3]....
        /*01a0*/ 	.word	0xffffffff


	//   ....[4]....
        /*01a4*/ 	.word	0xffffffff


	//   ....[5]....
        /*01a8*/ 	.word	0xffffffff


	//   ....[6]....
        /*01ac*/ 	.word	0xffffffff


	//   ....[7]....
        /*01b0*/ 	.word	0xffffffff


	//   ....[8]....
        /*01b4*/ 	.word	0xffffffff


	//   ....[9]....
        /*01b8*/ 	.word	0xffffffff


	//   ....[10]....
        /*01bc*/ 	.word	0xffffffff


	//   ....[11]....
        /*01c0*/ 	.word	0xffffffff


	//   ....[12]....
        /*01c4*/ 	.word	0xffffffff


	//   ....[13]....
        /*01c8*/ 	.word	0xffffffff


	//   ....[14]....
        /*01cc*/ 	.word	0xffffffff


	//   ....[15]....
        /*01d0*/ 	.word	0xffffffff


	//   ....[16]....
        /*01d4*/ 	.word	0xffffffff


	//   ....[17]....
        /*01d8*/ 	.word	0xffffffff


	//   ....[18]....
        /*01dc*/ 	.word	0xffffffff


	//   ....[19]....
        /*01e0*/ 	.word	0xffffffff


	//----- nvinfo : EIATTR_COOP_GROUP_INSTR_OFFSETS
	.align		4
.L_20421:
        /*01e4*/ 	.byte	0x04, 0x28
        /*01e6*/ 	.short	(.L_20423 - .L_20422)


	//   ....[0]....
.L_20422:
        /*01e8*/ 	.word	0x00000240


	//   ....[1]....
        /*01ec*/ 	.word	0x00000260


	//   ....[2]....
        /*01f0*/ 	.word	0x00000280


	//   ....[3]....
        /*01f4*/ 	.word	0x000002a0


	//   ....[4]....
        /*01f8*/ 	.word	0x00000340


	//   ....[5]....
        /*01fc*/ 	.word	0x00000360


	//   ....[6]....
        /*0200*/ 	.word	0x00000390


	//   ....[7]....
        /*0204*/ 	.word	0x000011c0


	//   ....[8]....
        /*0208*/ 	.word	0x00001220


	//   ....[9]....
        /*020c*/ 	.word	0x00001250


	//   ....[10]....
        /*0210*/ 	.word	0x00001270


	//   ....[11]....
        /*0214*/ 	.word	0x00001290


	//   ....[12]....
        /*0218*/ 	.word	0x000012e0


	//   ....[13]....
        /*021c*/ 	.word	0x00001300


	//   ....[14]....
        /*0220*/ 	.word	0x00001320


	//   ....[15]....
        /*0224*/ 	.word	0x00003a00


	//   ....[16]....
        /*0228*/ 	.word	0x00003a60


	//   ....[17]....
        /*022c*/ 	.word	0x00003ac0


	//   ....[18]....
        /*0230*/ 	.word	0x00003b20


	//   ....[19]....
        /*0234*/ 	.word	0x00003b80


	//----- nvinfo : EIATTR_SYSCALL_OFFSETS
	.align		4
.L_20423:
        /*0238*/ 	.byte	0x04, 0x46
        /*023a*/ 	.short	(.L_20425 - .L_20424)


	//   ....[0]....
.L_20424:
        /*023c*/ 	.word	0x00003990


	//----- nvinfo : EIATTR_EXIT_INSTR_OFFSETS
	.align		4
.L_20425:
        /*0240*/ 	.byte	0x04, 0x1c
        /*0242*/ 	.short	(.L_20427 - .L_20426)


	//   ....[0]....
.L_20426:
        /*0244*/ 	.word	0x00000090


	//   ....[1]....
        /*0248*/ 	.word	0x00002c30


	//   ....[2]....
        /*024c*/ 	.word	0x00002c90


	//   ....[3]....
        /*0250*/ 	.word	0x00003860


	//   ....[4]....
        /*0254*/ 	.word	0x000039a0


	//----- nvinfo : EIATTR_CTAIDZ_USED
	.align		4
.L_20427:
        /*0258*/ 	.byte	0x01, 0x04
	.zero		2


	//----- nvinfo : EIATTR_CRS_STACK_SIZE
	.align		4
        /*025c*/ 	.byte	0x04, 0x1e
        /*025e*/ 	.short	(.L_20429 - .L_20428)
.L_20428:
        /*0260*/ 	.word	0x00000000
.L_20429:


//--------------------- .nv.info._ZN4vllm25paged_attention_v2_kernelIfhLi112ELi32ELi128ELNS_18Fp8KVCacheDataTypeE1ELb0ELi512EEEvPfS2_PT_PKS3_PKT0_S9_ifPKiSB_iPKfiiiSD_SD_iiiii --------------------------
	.section	.nv.info._ZN4vllm25paged_attention_v2_kernelIfhLi112ELi32ELi128ELNS_18Fp8KVCacheDataTypeE1ELb0ELi512EEEvPfS2_PT_PKS3_PKT0_S9_ifPKiSB_iPKfiiiSD_SD_iiiii,"",@"SHT_CUDA_INFO"
	.sectionflags	@""
	.align	4


	//----- nvinfo : EIATTR_CUDA_API_VERSION
	.align		4
        /*0000*/ 	.byte	0x04, 0x37
        /*0002*/ 	.short	(.L_20431 - .L_20430)
.L_20430:
        /*0004*/ 	.word	0x00000082


	//----- nvinfo : EIATTR_SW2861232_WAR
	.align		4
.L_20431:
        /*0008*/ 	.byte	0x01, 0x35
	.zero		2


	//----- nvinfo : EIATTR_PARAM_CBANK
	.align		4
        /*000c*/ 	.byte	0x04, 0x0a
        /*000e*/ 	.short	(.L_20433 - .L_20432)
	.align		4
.L_20432:
        /*0010*/ 	.word	index@(.nv.constant0._ZN4vllm25paged_attention_v2_kernelIfhLi112ELi32ELi128ELNS_18Fp8KVCacheDataTypeE1ELb0ELi512EEEvPfS2_PT_PKS3_PKT0_S9_ifPKiSB_iPKfiiiSD_SD_iiiii)
        /*0014*/ 	.short	0x0160
        /*0016*/ 	.short	0x008c


	//----- nvinfo : EIATTR_CBANK_PARAM_SIZE
	.align		4
.L_20433:
        /*0018*/ 	.byte	0x03, 0x19
        /*001a*/ 	.short	0x008c


	//----- nvinfo : EIATTR_KPARAM_INFO
	.align		4
        /*001c*/ 	.byte	0x04, 0x17
        /*001e*/ 	.short	(.L_20435 - .L_20434)
.L_20434:
        /*0020*/ 	.word	0x00000000
        /*0024*/ 	.short	0x0015
        /*0026*/ 	.short	0x0088
        /*0028*/ 	.byte	0x00, 0xf0, 0x11, 0x00


	//----- nvinfo : EIATTR_KPARAM_INFO
	.align		4
.L_20435:
        /*002c*/ 	.byte	0x04, 0x17
        /*002e*/ 	.short	(.L_20437 - .L_20436)
.L_20436:
        /*0030*/ 	.word	0x00000000
        /*0034*/ 	.short	0x0014
        /*0036*/ 	.short	0x0084
        /*0038*/ 	.byte	0x00, 0xf0, 0x11, 0x00


	//----- nvinfo : EIATTR_KPARAM_INFO
	.align		4
.L_20437:
        /*003c*/ 	.byte	0x04, 0x17
        /*003e*/ 	.short	(.L_20439 - .L_20438)
.L_20438:
        /*0040*/ 	.word	0x00000000
        /*0044*/ 	.short	0x0013
        /*0046*/ 	.short	0x0080
        /*0048*/ 	.byte	0x00, 0xf0, 0x11, 0x00


	//----- nvinfo : EIATTR_KPARAM_INFO
	.align		4
.L_20439:
        /*004c*/ 	.byte	0x04, 0x17
        /*004e*/ 	.short	(.L_20441 - .L_20440)
.L_20440:
        /*0050*/ 	.word	0x00000000
        /*0054*/ 	.short	0x0012
        /*0056*/ 	.short	0x007c
        /*0058*/ 	.byte	0x00, 0xf0, 0x11, 0x00


	//----- nvinfo : EIATTR_KPARAM_INFO
	.align		4
.L_20441:
        /*005c*/ 	.byte	0x04, 0x17
        /*005e*/ 	.short	(.L_20443 - .L_20442)
.L_20442:
        /*0060*/ 	.word	0x00000000
        /*0064*/ 	.short	0x0011
        /*0066*/ 	.short	0x0078
        /*0068*/ 	.byte	0x00, 0xf0, 0x11, 0x00


	//----- nvinfo : EIATTR_KPARAM_INFO
	.align		4
.L_20443:
        /*006c*/ 	.byte	0x04, 0x17
        /*006e*/ 	.short	(.L_20445 - .L_20444)
.L_20444:
        /*0070*/ 	.word	0x00000000
        /*0074*/ 	.short	0x0010
        /*0076*/ 	.short	0x0070
        /*0078*/ 	.byte	0x00, 0xf0, 0x21, 0x00


	//----- nvinfo : EIATTR_KPARAM_INFO
	.align		4
.L_20445:
        /*007c*/ 	.byte	0x04, 0x17
        /*007e*/ 	.short	(.L_20447 - .L_20446)
.L_20446:
        /*0080*/ 	.word	0x00000000
        /*0084*/ 	.short	0x000f
        /*0086*/ 	.short	0x0068
        /*0088*/ 	.byte	0x00, 0xf0, 0x21, 0x00


	//----- nvinfo : EIATTR_KPARAM_INFO
	.align		4
.L_20447:
        /*008c*/ 	.byte	0x04, 0x17
        /*008e*/ 	.short	(.L_20449 - .L_20448)
.L_20448:
        /*0090*/ 	.word	0x00000000
        /*0094*/ 	.short	0x000e
        /*0096*/ 	.short	0x0060
        /*0098*/ 	.byte	0x00, 0xf0, 0x11, 0x00


	//----- nvinfo : EIATTR_KPARAM_INFO
	.align		4
.L_20449:
        /*009c*/ 	.byte	0x04, 0x17
        /*009e*/ 	.short	(.L_20451 - .L_20450)
.L_20450:
        /*00a0*/ 	.word	0x00000000
        /*00a4*/ 	.short	0x000d
        /*00a6*/ 	.short	0x005c
        /*00a8*/ 	.byte	0x00, 0xf0, 0x11, 0x00


	//----- nvinfo : EIATTR_KPARAM_INFO
	.align		4
.L_20451:
        /*00ac*/ 	.byte	0x04, 0x17
        /*00ae*/ 	.short	(.L_20453 - .L_20452)
.L_20452:
        /*00b0*/ 	.word	0x00000000
        /*00b4*/ 	.short	0x000c
        /*00b6*/ 	.short	0x0058
        /*00b8*/ 	.byte	0x00, 0xf0, 0x11, 0x00


	//----- nvinfo : EIATTR_KPARAM_INFO
	.align		4
.L_20453:
        /*00bc*/ 	.byte	0x04, 0x17
        /*00be*/ 	.short	(.L_20455 - .L_20454)
.L_20454:
        /*00c0*/ 	.word	0x00000000
        /*00c4*/ 	.short	0x000b
        /*00c6*/ 	.short	0x0050
        /*00c8*/ 	.byte	0x00, 0xf0, 0x21, 0x00


	//----- nvinfo : EIATTR_KPARAM_INFO
	.align		4
.L_20455:
        /*00cc*/ 	.byte	0x04, 0x17
        /*00ce*/ 	.short	(.L_20457 - .L_20456)
.L_20456:
        /*00d0*/ 	.word	0x00000000
        /*00d4*/ 	.short	0x000a
        /*00d6*/ 	.short	0x0048
        /*00d8*/ 	.byte	0x00, 0xf0, 0x11, 0x00


	//----- nvinfo : EIATTR_KPARAM_INFO
	.align		4
.L_20457:
        /*00dc*/ 	.byte	0x04, 0x17
        /*00de*/ 	.short	(.L_20459 - .L_20458)
.L_20458:
        /*00e0*/ 	.word	0x00000000
        /*00e4*/ 	.short	0x0009
        /*00e6*/ 	.short	0x0040
        /*00e8*/ 	.byte	0x00, 0xf0, 0x21, 0x00


	//----- nvinfo : EIATTR_KPARAM_INFO
	.align		4
.L_20459:
        /*00ec*/ 	.byte	0x04, 0x17
        /*00ee*/ 	.short	(.L_20461 - .L_20460)
.L_20460:
        /*00f0*/ 	.word	0x00000000
        /*00f4*/ 	.short	0x0008
        /*00f6*/ 	.short	0x0038
        /*00f8*/ 	.byte	0x00, 0xf0, 0x21, 0x00


	//----- nvinfo : EIATTR_KPARAM_INFO
	.align		4
.L_20461:
        /*00fc*/ 	.byte	0x04, 0x17
        /*00fe*/ 	.short	(.L_20463 - .L_20462)
.L_20462:
        /*0100*/ 	.word	0x00000000
        /*0104*/ 	.short	0x0007
        /*0106*/ 	.short	0x0034
        /*0108*/ 	.byte	0x00, 0xf0, 0x11, 0x00


	//----- nvinfo : EIATTR_KPARAM_INFO
	.align		4
.L_20463:
        /*010c*/ 	.byte	0x04, 0x17
        /*010e*/ 	.short	(.L_20465 - .L_20464)
.L_20464:
        /*0110*/ 	.word	0x00000000
        /*0114*/ 	.short	0x0006
        /*0116*/ 	.short	0x0030
        /*0118*/ 	.byte	0x00, 0xf0, 0x11, 0x00


	//----- nvinfo : EIATTR_KPARAM_INFO
	.align		4
.L_20465:
        /*011c*/ 	.byte	0x04, 0x17
        /*011e*/ 	.short	(.L_20467 - .L_20466)
.L_20466:
        /*0120*/ 	.word	0x00000000
        /*0124*/ 	.short	0x0005
        /*0126*/ 	.short	0x0028
        /*0128*/ 	.byte	0x00, 0xf0, 0x21, 0x00


	//----- nvinfo : EIATTR_KPARAM_INFO
	.align		4
.L_20467:
        /*012c*/ 	.byte	0x04, 0x17
        /*012e*/ 	.short	(.L_20469 - .L_20468)
.L_20468:
        /*0130*/ 	.word	0x00000000
        /*0134*/ 	.short	0x0004
        /*0136*/ 	.short	0x0020
        /*0138*/ 	.byte	0x00, 0xf0, 0x21, 0x00


	//----- nvinfo : EIATTR_KPARAM_INFO
	.align		4
.L_20469:
        /*013c*/ 	.byte	0x04, 0x17
        /*013e*/ 	.short	(.L_20471 - .L_20470)
.L_20470:
        /*0140*/ 	.word	0x00000000
        /*0144*/ 	.short	0x0003
        /*0146*/ 	.short	0x0018
        /*0148*/ 	.byte	0x00, 0xf0, 0x21, 0x00


	//----- nvinfo : EIATTR_KPARAM_INFO
	.align		4
.L_20471:
        /*014c*/ 	.byte	0x04, 0x17
        /*014e*/ 	.short	(.L_20473 - .L_20472)
.L_20472:
        /*0150*/ 	.word	0x00000000
        /*0154*/ 	.short	0x0002
        /*0156*/ 	.short	0x0010
        /*0158*/ 	.byte	0x00, 0xf0, 0x21, 0x00


	//----- nvinfo : EIATTR_KPARAM_INFO
	.align		4
.L_20473:
        /*015c*/ 	.byte	0x04, 0x17
        /*015e*/ 	.short	(.L_20475 - .L_20474)
.L_20474:
        /*0160*/ 	.word	0x00000000
        /*0164*/ 	.short	0x0001
        /*0166*/ 	.short	0x0008
        /*0168*/ 	.byte	0x00, 0xf0, 0x21, 0x00


	//----- nvinfo : EIATTR_KPARAM_INFO
	.align		4
.L_20475:
        /*016c*/ 	.byte	0x04, 0x17
        /*016e*/ 	.short	(.L_20477 - .L_20476)
.L_20476:
        /*0170*/ 	.word	0x00000000
        /*0174*/ 	.short	0x0000
        /*0176*/ 	.short	0x0000
        /*0178*/ 	.byte	0x00, 0xf0, 0x21, 0x00


	//----- nvinfo : EIATTR_MAXREG_COUNT
	.align		4
.L_20477:
        /*017c*/ 	.byte	0x03, 0x1b
        /*017e*/ 	.short	0x00ff


	//----- nvinfo : EIATTR_NUM_BARRIERS
	.align		4
        /*0180*/ 	.byte	0x02, 0x4c
        /*0182*/ 	.byte	0x01
	.zero		1


	//----- nvinfo : EIATTR_EXTERNS
	.align		4
        /*0184*/ 	.byte	0x04, 0x0f
        /*0186*/ 	.short	(.L_20479 - .L_20478)


	//   ....[0]....
	.align		4
.L_20478:
        /*0188*/ 	.word	index@(__assertfail)


	//----- nvinfo : EIATTR_MERCURY_ISA_VERSION
	.align		4
.L_20479:
        /*018c*/ 	.byte	0x03, 0x5f
        /*018e*/ 	.short	0x0000


	//----- nvinfo : EIATTR_COOP_GROUP_MASK_REGIDS
	.align		4
        /*0190*/ 	.byte	0x04, 0x29
        /*0192*/ 	.short	(.L_20481 - .L_20480)


	//   ....[0]....
.L_20480:
        /*0194*/ 	.word	0xffffffff


	//   ....[1]....
        /*0198*/ 	.word	0xffffffff


	//   ....[2]....
        /*019c*/ 	.word	0xffffffff


	//   ....[3]....
        /*01a0*/ 	.word	0xffffffff


	//   ....[4]....
        /*01a4*/ 	.word	0xffffffff


	//   ....[5]....
        /*01a8*/ 	.word	0xffffffff


	//   ....[6]....
        /*01ac*/ 	.word	0xffffffff


	//   ....[7]....
        /*01b0*/ 	.word	0xffffffff


	//   ....[8]....
        /*01b4*/ 	.word	0xffffffff


	//   ....[9]....
        /*01b8*/ 	.word	0xffffffff


	//   ....[10]....
        /*01bc*/ 	.word	0xffffffff


	//   ....[11]....
        /*01c0*/ 	.word	0xffffffff


	//   ....[12]....
        /*01c4*/ 	.word	0xffffffff


	//   ....[13]....
        /*01c8*/ 	.word	0xffffffff


	//   ....[14]....
        /*01cc*/ 	.word	0xffffffff


	//   ....[15]....
        /*01d0*/ 	.word	0xffffffff


	//   ....[16]....
        /*01d4*/ 	.word	0xffffffff


	//   ....[17]....
        /*01d8*/ 	.word	0xffffffff


	//   ....[18]....
        /*01dc*/ 	.word	0xffffffff


	//   ....[19]....
        /*01e0*/ 	.word	0xffffffff


	//----- nvinfo : EIATTR_COOP_GROUP_INSTR_OFFSETS
	.align		4
.L_20481:
        /*01e4*/ 	.byte	0x04, 0x28
        /*01e6*/ 	.short	(.L_20483 - .L_20482)


	//   ....[0]....
.L_20482:
        /*01e8*/ 	.word	0x00000240


	//   ....[1]....
        /*01ec*/ 	.word	0x00000260


	//   ....[2]....
        /*01f0*/ 	.word	0x00000280


	//   ....[3]....
        /*01f4*/ 	.word	0x000002a0


	//   ....[4]....
        /*01f8*/ 	.word	0x00000350


	//   ....[5]....
        /*01fc*/ 	.word	0x00000370


	//   ....[6]....
        /*0200*/ 	.word	0x00000390


	//   ....[7]....
        /*0204*/ 	.word	0x000011c0


	//   ....[8]....
        /*0208*/ 	.word	0x00001220


	//   ....[9]....
        /*020c*/ 	.word	0x00001250


	//   ....[10]....
        /*0210*/ 	.word	0x00001270


	//   ....[11]....
        /*0214*/ 	.word	0x00001290


	//   ....[12]....
        /*0218*/ 	.word	0x000012e0


	//   ....[13]....
        /*021c*/ 	.word	0x00001300


	//   ....[14]....
        /*0220*/ 	.word	0x00001320


	//   ....[15]....
        /*0224*/ 	.word	0x00003870


	//   ....[16]....
        /*0228*/ 	.word	0x000038d0


	//   ....[17]....
        /*022c*/ 	.word	0x00003930


	//   ....[18]....
        /*0230*/ 	.word	0x00003990


	//   ....[19]....
        /*0234*/ 	.word	0x000039f0


	//----- nvinfo : EIATTR_SYSCALL_OFFSETS
	.align		4
.L_20483:
        /*0238*/ 	.byte	0x04, 0x46
        /*023a*/ 	.short	(.L_20485 - .L_20484)


	//   ....[0]....
.L_20484:
        /*023c*/ 	.word	0x00003800


	//----- nvinfo : EIATTR_EXIT_INSTR_OFFSETS
	.align		4
.L_20485:
        /*0240*/ 	.byte	0x04, 0x1c
        /*0242*/ 	.short	(.L_20487 - .L_20486)


	//   ....[0]....
.L_20486:
        /*0244*/ 	.word	0x00000090


	//   ....[1]....
        /*0248*/ 	.word	0x00002b60


	//   ....[2]....
        /*024c*/ 	.word	0x00002bc0


	//   ....[3]....
        /*0250*/ 	.word	0x000036d0


	//   ....[4]....
        /*0254*/ 	.word	0x00003810


	//----- nvinfo : EIATTR_CTAIDZ_USED
	.align		4
.L_20487:
        /*0258*/ 	.byte	0x01, 0x04
	.zero		2


	//----- nvinfo : EIATTR_CRS_STACK_SIZE
	.align		4
        /*025c*/ 	.byte	0x04, 0x1e
        /*025e*/ 	.short	(.L_20489 - .L_20488)
.L_20488:
        /*0260*/ 	.word	0x00000000
.L_20489:


//--------------------- .nv.info._ZN4vllm25paged_attention_v2_kernelIfhLi96ELi32ELi128ELNS_18Fp8KVCacheDataTypeE1ELb0ELi512EEEvPfS2_PT_PKS3_PKT0_S9_ifPKiSB_iPKfiiiSD_SD_iiiii --------------------------
	.section	.nv.info._ZN4vllm25paged_attention_v2_kernelIfhLi96ELi32ELi128ELNS_18Fp8KVCacheDataTypeE1ELb0ELi512EEEvPfS2_PT_PKS3_PKT0_S9_ifPKiSB_iPKfiiiSD_SD_iiiii,"",@"SHT_CUDA_INFO"
	.sectionflags	@""
	.align	4


	//----- nvinfo : EIATTR_CUDA_API_VERSION
	.align		4
        /*0000*/ 	.byte	0x04, 0x37
        /*0002*/ 	.short	(.L_20491 - .L_20490)
.L_20490:
        /*0004*/ 	.word	0x00000082


	//----- nvinfo : EIATTR_SW2861232_WAR
	.align		4
.L_20491:
        /*0008*/ 	.byte	0x01, 0x35
	.zero		2


	//----- nvinfo : EIATTR_PARAM_CBANK
	.align		4
        /*000c*/ 	.byte	0x04, 0x0a
        /*000e*/ 	.short	(.L_20493 - .L_20492)
	.align		4
.L_20492:
        /*0010*/ 	.word	index@(.nv.constant0._ZN4vllm25paged_attention_v2_kernelIfhLi96ELi32ELi128ELNS_18Fp8KVCacheDataTypeE1ELb0ELi512EEEvPfS2_PT_PKS3_PKT0_S9_ifPKiSB_iPKfiiiSD_SD_iiiii)
        /*0014*/ 	.short	0x0160
        /*0016*/ 	.short	0x008c


	//----- nvinfo : EIATTR_CBANK_PARAM_SIZE
	.align		4
.L_20493:
        /*0018*/ 	.byte	0x03, 0x19
        /*001a*/ 	.short	0x008c


	//----- nvinfo : EIATTR_KPARAM_INFO
	.align		4
        /*001c*/ 	.byte	0x04, 0x17
        /*001e*/ 	.short	(.L_20495 - .L_20494)
.L_20494:
        /*0020*/ 	.word	0x00000000
        /*0024*/ 	.short	0x0015
        /*0026*/ 	.short	0x0088
        /*0028*/ 	.byte	0x00, 0xf0, 0x11, 0x00


	//----- nvinfo : EIATTR_KPARAM_INFO
	.align		4
.L_20495:
        /*002c*/ 	.byte	0x04, 0x17
        /*002e*/ 	.short	(.L_20497 - .L_20496)
.L_20496:
        /*0030*/ 	.word	0x00000000
        /*0034*/ 	.short	0x0014
        /*0036*/ 	.short	0x0084
        /*0038*/ 	.byte	0x00, 0xf0, 0x11, 0x00


	//----- nvinfo : EIATTR_KPARAM_INFO
	.align		4
.L_20497:
        /*003c*/ 	.byte	0x04, 0x17
        /*003e*/ 	.short	(.L_20499 - .L_20498)
.L_20498:
        /*0040*/ 	.word	0x00000000
        /*0044*/ 	.short	0x0013
        /*0046*/ 	.short	0x0080
        /*0048*/ 	.byte	0x00, 0xf0, 0x11, 0x00


	//----- nvinfo : EIATTR_KPARAM_INFO
	.align		4
.L_20499:
        /*004c*/ 	.byte	0x04, 0x17
        /*004e*/ 	.short	(.L_20501 - .L_20500)
.L_20500:
        /*0050*/ 	.word	0x00000000
        /*0054*/ 	.short	0x0012
        /*0056*/ 	.short	0x007c
        /*0058*/ 	.byte	0x00, 0xf0, 0x11, 0x00


	//----- nvinfo : EIATTR_KPARAM_INFO
	.align		4
.L_20501:
        /*005c*/ 	.byte	0x04, 0x17
        /*005e*/ 	.short	(.L_20503 - .L_20502)
.L_20502:
        /*0060*/ 	.word	0x00000000
        /*0064*/ 	.short	0x0011
        /*0066*/ 	.short	0x0078
        /*0068*/ 	.byte	0x00, 0xf0, 0x11, 0x00


	//----- nvinfo : EIATTR_KPARAM_INFO
	.align		4
.L_20503:
        /*006c*/ 	.byte	0x04, 0x17
        /*006e*/ 	.short	(.L_20505 - .L_20504)
.L_20504:
        /*0070*/ 	.word	0x00000000
        /*0074*/ 	.short	0x0010
        /*0076*/ 	.short	0x0070
        /*0078*/ 	.byte	0x00, 0xf0, 0x21, 0x00


	//----- nvinfo : EIATTR_KPARAM_INFO
	.align		4
.L_20505:
        /*007c*/ 	.byte	0x04, 0x17
        /*007e*/ 	.short	(.L_20507 - .L_20506)
.L_20506:
        /*0080*/ 	.word	0x00000000
        /*0084*/ 	.short	0x000f
        /*0086*/ 	.short	0x0068
        /*0088*/ 	.byte	0x00, 0xf0, 0x21, 0x00


	//----- nvinfo : EIATTR_KPARAM_INFO
	.align		4
.L_20507:
        /*008c*/ 	.byte	0x04, 0x17
        /*008e*/ 	.short	(.L_20509 - .L_20508)
.L_20508:
        /*0090*/ 	.word	0x00000000
        /*0094*/ 	.short	0x000e
        /*0096*/ 	.short	0x0060
        /*0098*/ 	.byte	0x00, 0xf0, 0x11, 0x00


	//----- nvinfo : EIATTR_KPARAM_INFO
	.align		4
.L_20509:
        /*009c*/ 	.byte	0x04, 0x17
        /*009e*/ 	.short	(.L_20511 - .L_20510)
.L_20510:
        /*00a0*/ 	.word	0x00000000
        /*00a4*/ 	.short	0x000d
        /*00a6*/ 	.short	0x005c
        /*00a8*/ 	.byte	0x00, 0xf0, 0x11, 0x00


	//----- nvinfo : EIATTR_KPARAM_INFO
	.align		4
.L_20511:
        /*00ac*/ 	.byte	0x04, 0x17
        /*00ae*/ 	.short	(.L_20513 - .L_20512)
.L_20512:
        /*00b0*/ 	.word	0x00000000
        /*00b4*/ 	.short	0x000c
        /*00b6*/ 	.short	0x0058
        /*00b8*/ 	.byte	0x00, 0xf0, 0x11, 0x00


	//----- nvinfo : EIATTR_KPARAM_INFO
	.align		4
.L_20513:
        /*00bc*/ 	.byte	0x04, 0x17
        /*00be*/ 	.short	(.L_20515 - .L_20514)
.L_20514:
        /*00c0*/ 	.word	0x00000000
        /*00c4*/ 	.short	0x000b
        /*00c6*/ 	.short	0x0050
        /*00c8*/ 	.byte	0x00, 0xf0, 0x21, 0x00


	//----- nvinfo : EIATTR_KPARAM_INFO
	.align		4
.L_20515:
        /*00cc*/ 	.byte	0x04, 0x17
        /*00ce*/ 	.short	(.L_20517 - .L_20516)
.L_20516:
        /*00d0*/ 	.word	0x00000000
        /*00d4*/ 	.short	0x000a
        /*00d6*/ 	.short	0x0048
        /*00d8*/ 	.byte	0x00, 0xf0, 0x11, 0x00


	//----- nvinfo : EIATTR_KPARAM_INFO
	.align		4
.L_20517:
        /*00dc*/ 	.byte	0x04, 0x17
        /*00de*/ 	.short	(.L_20519 - .L_20518)
.L_20518:
        /*00e0*/ 	.word	0x00000000
        /*00e4*/ 	.short	0x0009
        /*00e6*/ 	.short	0x0040
        /*00e8*/ 	.byte	0x00, 0xf0, 0x21, 0x00


	//----- nvinfo : EIATTR_KPARAM_INFO
	.align		4
.L_20519:
        /*00ec*/ 	.byte	0x04, 0x17
        /*00ee*/ 	.short	(.L_20521 - .L_20520)
.L_20520:
        /*00f0*/ 	.word	0x00000000
        /*00f4*/ 	.short	0x0008
        /*00f6*/ 	.short	0x0038
        /*00f8*/ 	.byte	0x00, 0xf0, 0x21, 0x00


	//----- nvinfo : EIATTR_KPARAM_INFO
	.align		4
.L_20521:
        /*00fc*/ 	.byte	0x04, 0x17
        /*00fe*/ 	.short	(.L_20523 - .L_20522)
.L_20522:
        /*0100*/ 	.word	0x00000000
        /*0104*/ 	.short	0x0007
        /*0106*/ 	.short	0x0034
        /*0108*/ 	.byte	0x00, 0xf0, 0x11, 0x00


	//----- nvinfo : EIATTR_KPARAM_INFO
	.align		4
.L_20523:
        /*010c*/ 	.byte	0x04, 0x17
        /*010e*/ 	.short	(.L_20525 - .L_20524)
.L_20524:
        /*0110*/ 	.word	0x00000000
        /*0114*/ 	.short	0x0006
        /*0116*/ 	.short	0x0030
        /*0118*/ 	.byte	0x00, 0xf0, 0x11, 0x00


	//----- nvinfo : EIATTR_KPARAM_INFO
	.align		4
.L_20525:
        /*011c*/ 	.byte	0x04, 0x17
        /*011e*/ 	.short	(.L_20527 - .L_20526)
.L_20526:
        /*0120*/ 	.word	0x00000000
        /*0124*/ 	.short	0x0005
        /*0126*/ 	.short	0x0028
        /*0128*/ 	.byte	0x00, 0xf0, 0x21, 0x00


	//----- nvinfo : EIATTR_KPARAM_INFO
	.align		4
.L_20527:
        /*012c*/ 	.byte	0x04, 0x17
        /*012e*/ 	.short	(.L_20529 - .L_20528)
.L_20528:
        /*0130*/ 	.word	0x00000000
        /*0134*/ 	.short	0x0004
        /*0136*/ 	.short	0x0020
        /*0138*/ 	.byte	0x00, 0xf0, 0x21, 0x00


	//----- nvinfo : EIATTR_KPARAM_INFO
	.align		4
.L_20529:
        /*013c*/ 	.byte	0x04, 0x17
        /*013e*/ 	.short	(.L_20531 - .L_20530)
.L_20530:
        /*0140*/ 	.word	0x00000000
        /*0144*/ 	.short	0x0003
        /*0146*/ 	.short	0x0018
        /*0148*/ 	.byte	0x00, 0xf0, 0x21, 0x00


	//----- nvinfo : EIATTR_KPARAM_INFO
	.align		4
.L_20531:
        /*014c*/ 	.byte	0x04, 0x17
        /*014e*/ 	.short	(.L_20533 - .L_20532)
.L_20532:
        /*0150*/ 	.word	0x00000000
        /*0154*/ 	.short	0x0002
        /*0156*/ 	.short	0x0010
        /*0158*/ 	.byte	0x00, 0xf0, 0x21, 0x00


	//----- nvinfo : EIATTR_KPARAM_INFO
	.align		4
.L_20533:
        /*015c*/ 	.byte	0x04, 0x17
        /*015e*/ 	.short	(.L_20535 - .L_20534)
.L_20534:
        /*0160*/ 	.word	0x00000000
        /*0164*/ 	.short	0x0001
        /*0166*/ 	.short	0x0008
        /*0168*/ 	.byte	0x00, 0xf0, 0x21, 0x00


	//----- nvinfo : EIATTR_KPARAM_INFO
	.align		4
.L_20535:
        /*016c*/ 	.byte	0x04, 0x17
        /*016e*/ 	.short	(.L_20537 - .L_20536)
.L_20536:
        /*0170*/ 	.word	0x00000000
        /*0174*/ 	.short	0x0000
        /*0176*/ 	.short	0x0000
        /*0178*/ 	.byte	0x00, 0xf0, 0x21, 0x00


	//----- nvinfo : EIATTR_MAXREG_COUNT
	.align		4
.L_20537:
        /*017c*/ 	.byte	0x03, 0x1b
        /*017e*/ 	.short	0x00ff


	//----- nvinfo : EIATTR_NUM_BARRIERS
	.align		4
        /*0180*/ 	.byte	0x02, 0x4c
        /*0182*/ 	.byte	0x01
	.zero		1


	//----- nvinfo : EIATTR_EXTERNS
	.align		4
        /*0184*/ 	.byte	0x04, 0x0f
        /*0186*/ 	.short	(.L_20539 - .L_20538)


	//   ....[0]....
	.align		4
.L_20538:
        /*0188*/ 	.word	index@(__assertfail)


	//----- nvinfo : EIATTR_MERCURY_ISA_VERSION
	.align		4
.L_20539:
        /*018c*/ 	.byte	0x03, 0x5f
        /*018e*/ 	.short	0x0000


	//----- nvinfo : EIATTR_COOP_GROUP_MASK_REGIDS
	.align		4
        /*0190*/ 	.byte	0x04, 0x29
        /*0192*/ 	.short	(.L_20541 - .L_20540)


	//   ....[0]....
.L_20540:
        /*0194*/ 	.word	0xffffffff


	//   ....[1]....
        /*0198*/ 	.word	0xffffffff


	//   ....[2]....
        /*019c*/ 	.word	0xffffffff


	//   ....[3]....
        /*01a0*/ 	.word	0xffffffff


	//   ....[4]....
        /*01a4*/ 	.word	0xffffffff


	//   ....[5]....
        /*01a8*/ 	.word	0xffffffff


	//   ....[6]....
        /*01ac*/ 	.word	0xffffffff


	//   ....[7]....
        /*01b0*/ 	.word	0xffffffff


	//   ....[8]....
        /*01b4*/ 	.word	0xffffffff


	//   ....[9]....
        /*01b8*/ 	.word	0xffffffff


	//   ....[10]....
        /*01bc*/ 	.word	0xffffffff


	//   ....[11]....
        /*01c0*/ 	.word	0xffffffff


	//   ....[12]....
        /*01c4*/ 	.word	0xffffffff


	//   ....[13]....
        /*01c8*/ 	.word	0xffffffff


	//   ....[14]....
        /*01cc*/ 	.word	0xffffffff


	//   ....[15]....
        /*01d0*/ 	.word	0xffffffff


	//   ....[16]....
        /*01d4*/ 	.word	0xffffffff


	//   ....[17]....
        /*01d8*/ 	.word	0xffffffff


	//   ....[18]....
        /*01dc*/ 	.word	0xffffffff


	//   ....[19]....
        /*01e0*/ 	.word	0xffffffff


	//----- nvinfo : EIATTR_COOP_GROUP_INSTR_OFFSETS
	.align		4
.L_20541:
        /*01e4*/ 	.byte	0x04, 0x28
        /*01e6*/ 	.short	(.L_20543 - .L_20542)


	//   ....[0]....
.L_20542:
        /*01e8*/ 	.word	0x00000240


	//   ....[1]....
        /*01ec*/ 	.word	0x00000260


	//   ....[2]....
        /*01f0*/ 	.word	0x00000280


	//   ....[3]....
        /*01f4*/ 	.word	0x000002a0


	//   ....[4]....
        /*01f8*/ 	.word	0x00000350


	//   ....[5]....
        /*01fc*/ 	.word	0x00000370


	//   ....[6]....
        /*0200*/ 	.word	0x00000390


	//   ....[7]....
        /*0204*/ 	.word	0x000011c0


	//   ....[8]....
        /*0208*/ 	.word	0x00001220


	//   ....[9]....
        /*020c*/ 	.word	0x00001250


	//   ....[10]....
        /*0210*/ 	.word	0x00001270


	//   ....[11]....
        /*0214*/ 	.word	0x00001290


	//   ....[12]....
        /*0218*/ 	.word	0x000012e0


	//   ....[13]....
        /*021c*/ 	.word	0x00001300


	//   ....[14]....
        /*0220*/ 	.word	0x00001320


	//   ....[15]....
        /*0224*/ 	.word	0x00003480


	//   ....[16]....
        /*0228*/ 	.word	0x000034f0


	//   ....[17]....
        /*022c*/ 	.word	0x00003550


	//   ....[18]....
        /*0230*/ 	.word	0x000035b0


	//   ....[19]....
        /*0234*/ 	.word	0x00003610


	//----- nvinfo : EIATTR_SYSCALL_OFFSETS
	.align		4
.L_20543:
        /*0238*/ 	.byte	0x04, 0x46
        /*023a*/ 	.short	(.L_20545 - .L_20544)


	//   ....[0]....
.L_20544:
        /*023c*/ 	.word	0x00003410


	//----- nvinfo : EIATTR_EXIT_INSTR_OFFSETS
	.align		4
.L_20545:
        /*0240*/ 	.byte	0x04, 0x1c
        /*0242*/ 	.short	(.L_20547 - .L_20546)


	//   ....[0]....
.L_20546:
        /*0244*/ 	.word	0x00000090


	//   ....[1]....
        /*0248*/ 	.word	0x00002920


	//   ....[2]....
        /*024c*/ 	.word	0x00002980


	//   ....[3]....
        /*0250*/ 	.word	0x000032e0


	//   ....[4]....
        /*0254*/ 	.word	0x00003420


	//----- nvinfo : EIATTR_CTAIDZ_USED
	.align		4
.L_20547:
        /*0258*/ 	.byte	0x01, 0x04
	.zero		2


	//----- nvinfo : EIATTR_CRS_STACK_SIZE
	.align		4
        /*025c*/ 	.byte	0x04, 0x1e
        /*025e*/ 	.short	(.L_20549 - .L_20548)
.L_20548:
        /*0260*/ 	.word	0x00000000
.L_20549:


//--------------------- .nv.info._ZN4vllm25paged_attention_v2_kernelIfhLi80ELi32ELi128ELNS_18Fp8KVCacheDataTypeE1ELb0ELi512EEEvPfS2_PT_PKS3_PKT0_S9_ifPKiSB_iPKfiiiSD_SD_iiiii --------------------------
	.section	.nv.info._ZN4vllm25paged_attention_v2_kernelIfhLi80ELi32ELi128ELNS_18Fp8KVCacheDataTypeE1ELb0ELi512EEEvPfS2_PT_PKS3_PKT0_S9_ifPKiSB_iPKfiiiSD_SD_iiiii,"",@"SHT_CUDA_INFO"
	.sectionflags	@""
	.align	4


	//----- nvinfo : EIATTR_CUDA_API_VERSION
	.align		4
        /*0000*/ 	.byte	0x04, 0x37
        /*0002*/ 	.short	(.L_20551 - .L_20550)
.L_20550:
        /*0004*/ 	.word	0x00000082


	//----- nvinfo : EIATTR_SW2861232_WAR
	.align		4
.L_20551:
        /*0008*/ 	.byte	0x01, 0x35
	.zero		2


	//----- nvinfo : EIATTR_PARAM_CBANK
	.align		4
        /*000c*/ 	.byte	0x04, 0x0a
        /*000e*/ 	.short	(.L_20553 - .L_20552)
	.align		4
.L_20552:
        /*0010*/ 	.word	index@(.nv.constant0._ZN4vllm25paged_attention_v2_kernelIfhLi80ELi32ELi128ELNS_18Fp8KVCacheDataTypeE1ELb0ELi512EEEvPfS2_PT_PKS3_PKT0_S9_ifPKiSB_iPKfiiiSD_SD_iiiii)
        /*0014*/ 	.short	0x0160
        /*0016*/ 	.short	0x008c


	//----- nvinfo : EIATTR_CBANK_PARAM_SIZE
	.align		4
.L_20553:
        /*0018*/ 	.byte	0x03, 0x19
        /*001a*/ 	.short	0x008c


	//----- nvinfo : EIATTR_KPARAM_INFO
	.align		4
        /*001c*/ 	.byte	0x04, 0x17
        /*001e*/ 	.short	(.L_20555 - .L_20554)
.L_20554:
        /*0020*/ 	.word	0x00000000
        /*0024*/ 	.short	0x0015
        /*0026*/ 	.short	0x0088
        /*0028*/ 	.byte	0x00, 0xf0, 0x11, 0x00


	//----- nvinfo : EIATTR_KPARAM_INFO
	.align		4
.L_20555:
        /*002c*/ 	.byte	0x04, 0x17
        /*002e*/ 	.short	(.L_20557 - .L_20556)
.L_20556:
        /*0030*/ 	.word	0x00000000
        /*0034*/ 	.short	0x0014
        /*0036*/ 	.short	0x0084
        /*0038*/ 	.byte	0x00, 0xf0, 0x11, 0x00


	//----- nvinfo : EIATTR_KPARAM_INFO
	.align		4
.L_20557:
        /*003c*/ 	.byte	0x04, 0x17
        /*003e*/ 	.short	(.L_20559 - .L_20558)
.L_20558:
        /*0040*/ 	.word	0x00000000
        /*0044*/ 	.short	0x0013
        /*0046*/ 	.short	0x0080
        /*0048*/ 	.byte	0x00, 0xf0, 0x11, 0x00


	//----- nvinfo : EIATTR_KPARAM_INFO
	.align		4
.L_20559:
        /*004c*/ 	.byte	0x04, 0x17
        /*004e*/ 	.short	(.L_20561 - .L_20560)
.L_20560:
        /*0050*/ 	.word	0x00000000
        /*0054*/ 	.short	0x0012
        /*0056*/ 	.short	0x007c
        /*0058*/ 	.byte	0x00, 0xf0, 0x11, 0x00


	//----- nvinfo : EIATTR_KPARAM_INFO
	.align		4
.L_20561:
        /*005c*/ 	.byte	0x04, 0x17
        /*005e*/ 	.short	(.L_20563 - .L_20562)
.L_20562:
        /*0060*/ 	.word	0x00000000
        /*0064*/ 	.short	0x0011
        /*0066*/ 	.short	0x0078
        /*0068*/ 	.byte	0x00, 0xf0, 0x11, 0x00


	//----- nvinfo : EIATTR_KPARAM_INFO
	.align		4
.L_20563:
        /*006c*/ 	.byte	0x04, 0x17
        /*006e*/ 	.short	(.L_20565 - .L_20564)
.L_20564:
        /*0070*/ 	.word	0x00000000
        /*0074*/ 	.short	0x0010
        /*0076*/ 	.short	0x0070
        /*0078*/ 	.byte	0x00, 0xf0, 0x21, 0x00


	//----- nvinfo : EIATTR_KPARAM_INFO
	.align		4
.L_20565:
        /*007c*/ 	.byte	0x04, 0x17
        /*007e*/ 	.short	(.L_20567 - .L_20566)
.L_20566:
        /*0080*/ 	.word	0x00000000
        /*0084*/ 	.short	0x000f
        /*0086*/ 	.short	0x0068
        /*0088*/ 	.byte	0x00, 0xf0, 0x21, 0x00


	//----- nvinfo : EIATTR_KPARAM_INFO
	.align		4
.L_20567:
        /*008c*/ 	.byte	0x04, 0x17
        /*008e*/ 	.short	(.L_20569 - .L_20568)
.L_20568:
        /*0090*/ 	.word	0x00000000
        /*0094*/ 	.short	0x000e
        /*0096*/ 	.short	0x0060
        /*0098*/ 	.byte	0x00, 0xf0, 0x11, 0x00


	//----- nvinfo : EIATTR_KPARAM_INFO
	.align		4
.L_20569:
        /*009c*/ 	.byte	0x04, 0x17
        /*009e*/ 	.short	(.L_20571 - .L_20570)
.L_20570:
        /*00a0*/ 	.word	0x00000000
        /*00a4*/ 	.short	0x000d
        /*00a6*/ 	.short	0x005c
        /*00a8*/ 	.byte	0x00, 0xf0, 0x11, 0x00


	//----- nvinfo : EIATTR_KPARAM_INFO
	.align		4
.L_20571:
        /*00ac*/ 	.byte	0x04, 0x17
        /*00ae*/ 	.short	(.L_20573 - .L_20572)
.L_20572:
        /*00b0*/ 	.word	0x00000000
        /*00b4*/ 	.short	0x000c
        /*00b6*/ 	.short	0x0058
        /*00b8*/ 	.byte	0x00, 0xf0, 0x11, 0x00


	//----- nvinfo : EIATTR_KPARAM_INFO
	.align		4
.L_20573:
        /*00bc*/ 	.byte	0x04, 0x17
        /*00be*/ 	.short	(.L_20575 - .L_20574)
.L_20574:
        /*00c0*/ 	.word	0x00000000
        /*00c4*/ 	.short	0x000b
        /*00c6*/ 	.short	0x0050
        /*00c8*/ 	.byte	0x00, 0xf0, 0x21, 0x00


	//----- nvinfo : EIATTR_KPARAM_INFO
	.align		4
.L_20575:
        /*00cc*/ 	.byte	0x04, 0x17
        /*00ce*/ 	.short	(.L_20577 - .L_20576)
.L_20576:
        /*00d0*/ 	.word	0x00000000
        /*00d4*/ 	.short	0x000a
        /*00d6*/ 	.short	0x0048
        /*00d8*/ 	.byte	0x00, 0xf0, 0x11, 0x00


	//----- nvinfo : EIATTR_KPARAM_INFO
	.align		4
.L_20577:
        /*00dc*/ 	.byte	0x04, 0x17
        /*00de*/ 	.short	(.L_20579 - .L_20578)
.L_20578:
        /*00e0*/ 	.word	0x00000000
        /*00e4*/ 	.short	0x0009
        /*00e6*/ 	.short	0x0040
        /*00e8*/ 	.byte	0x00, 0xf0, 0x21, 0x00


	//----- nvinfo : EIATTR_KPARAM_INFO
	.align		4
.L_20579:
        /*00ec*/ 	.byte	0x04, 0x17
        /*00ee*/ 	.short	(.L_20581 - .L_20580)
.L_20580:
        /*00f0*/ 	.word	0x00000000
        /*00f4*/ 	.short	0x0008
        /*00f6*/ 	.short	0x0038
        /*00f8*/ 	.byte	0x00, 0xf0, 0x21, 0x00


	//----- nvinfo : EIATTR_KPARAM_INFO
	.align		4
.L_20581:
        /*00fc*/ 	.byte	0x04, 0x17
        /*00fe*/ 	.short	(.L_20583 - .L_20582)
.L_20582:
        /*0100*/ 	.word	0x00000000
        /*0104*/ 	.short	0x0007
        /*0106*/ 	.short	0x0034
        /*0108*/ 	.byte	0x00, 0xf0, 0x11, 0x00


	//----- nvinfo : EIATTR_KPARAM_INFO
	.align		4
.L_20583:
        /*010c*/ 	.byte	0x04, 0x17
        /*010e*/ 	.short	(.L_20585 - .L_20584)
.L_20584:
        /*0110*/ 	.word	0x00000000
        /*0114*/ 	.short	0x0006
        /*0116*/ 	.short	0x0030
        /*0118*/ 	.byte	0x00, 0xf0, 0x11, 0x00


	//----- nvinfo : EIATTR_KPARAM_INFO
	.align		4
.L_20585:
        /*011c*/ 	.byte	0x04, 0x17
        /*011e*/ 	.short	(.L_20587 - .L_20586)
.L_20586:
        /*0120*/ 	.word	0x00000000
        /*0124*/ 	.short	0x0005
        /*0126*/ 	.short	0x0028
        /*0128*/ 	.byte	0x00, 0xf0, 0x21, 0x00


	//----- nvinfo : EIATTR_KPARAM_INFO
	.align		4
.L_20587:
        /*012c*/ 	.byte	0x04, 0x17
        /*012e*/ 	.short	(.L_20589 - .L_20588)
.L_20588:
        /*0130*/ 	.word	0x00000000
        /*0134*/ 	.short	0x0004
        /*0136*/ 	.short	0x0020
        /*0138*/ 	.byte	0x00, 0xf0, 0x21, 0x00


	//----- nvinfo : EIATTR_KPARAM_INFO
	.align		4
.L_20589:
        /*013c*/ 	.byte	0x04, 0x17
        /*013e*/ 	.short	(.L_20591 - .L_20590)
.L_20590:
        /*0140*/ 	.word	0x00000000
        /*0144*/ 	.short	0x0003
        /*0146*/ 	.short	0x0018
        /*0148*/ 	.byte	0x00, 0xf0, 0x21, 0x00


	//----- nvinfo : EIATTR_KPARAM_INFO
	.align		4
.L_20591:
        /*014c*/ 	.byte	0x04, 0x17
        /*014e*/ 	.short	(.L_20593 - .L_20592)
.L_20592:
        /*0150*/ 	.word	0x00000000
        /*0154*/ 	.short	0x0002
        /*0156*/ 	.short	0x0010
        /*0158*/ 	.byte	0x00, 0xf0, 0x21, 0x00


	//----- nvinfo : EIATTR_KPARAM_INFO
	.align		4
.L_20593:
        /*015c*/ 	.byte	0x04, 0x17
        /*015e*/ 	.short	(.L_20595 - .L_20594)
.L_20594:
        /*0160*/ 	.word	0x00000000
        /*0164*/ 	.short	0x0001
        /*0166*/ 	.short	0x0008
        /*0168*/ 	.byte	0x00, 0xf0, 0x21, 0x00


	//----- nvinfo : EIATTR_KPARAM_INFO
	.align		4
.L_20595:
        /*016c*/ 	.byte	0x04, 0x17
        /*016e*/ 	.short	(.L_20597 - .L_20596)
.L_20596:
        /*0170*/ 	.word	0x00000000
        /*0174*/ 	.short	0x0000
        /*0176*/ 	.short	0x0000
        /*0178*/ 	.byte	0x00, 0xf0, 0x21, 0x00


	//----- nvinfo : EIATTR_MAXREG_COUNT
	.align		4
.L_20597:
        /*017c*/ 	.byte	0x03, 0x1b
        /*017e*/ 	.short	0x00ff


	//----- nvinfo : EIATTR_NUM_BARRIERS
	.align		4
        /*0180*/ 	.byte	0x02, 0x4c
        /*0182*/ 	.byte	0x01
	.zero		1


	//----- nvinfo : EIATTR_EXTERNS
	.align		4
        /*0184*/ 	.byte	0x04, 0x0f
        /*0186*/ 	.short	(.L_20599 - .L_20598)


	//   ....[0]....
	.align		4
.L_20598:
        /*0188*/ 	.word	index@(__assertfail)


	//----- nvinfo : EIATTR_MERCURY_ISA_VERSION
	.align		4
.L_20599:
        /*018c*/ 	.byte	0x03, 0x5f
        /*018e*/ 	.short	0x0000


	//----- nvinfo : EIATTR_COOP_GROUP_MASK_REGIDS
	.align		4
        /*0190*/ 	.byte	0x04, 0x29
        /*0192*/ 	.short	(.L_20601 - .L_20600)


	//   ....[0]....
.L_20600:
        /*0194*/ 	.word	0xffffffff


	//   ....[1]....
        /*0198*/ 	.word	0xffffffff


	//   ....[2]....
        /*019c*/ 	.word	0xffffffff


	//   ....[3]....
        /*01a0*/ 	.word	0xffffffff


	//   ....[4]....
        /*01a4*/ 	.word	0xffffffff


	//   ....[5]....
        /*01a8*/ 	.word	0xffffffff


	//   ....[6]....
        /*01ac*/ 	.word	0xffffffff


	//   ....[7]....
        /*01b0*/ 	.word	0xffffffff


	//   ....[8]....
        /*01b4*/ 	.word	0xffffffff


	//   ....[9]....
        /*01b8*/ 	.word	0xffffffff


	//   ....[10]....
        /*01bc*/ 	.word	0xffffffff


	//   ....[11]....
        /*01c0*/ 	.word	0xffffffff


	//   ....[12]....
        /*01c4*/ 	.word	0xffffffff


	//   ....[13]....
        /*01c8*/ 	.word	0xffffffff


	//   ....[14]....
        /*01cc*/ 	.word	0xffffffff


	//   ....[15]....
        /*01d0*/ 	.word	0xffffffff


	//   ....[16]....
        /*01d4*/ 	.word	0xffffffff


	//   ....[17]....
        /*01d8*/ 	.word	0xffffffff


	//   ....[18]....
        /*01dc*/ 	.word	0xffffffff


	//   ....[19]....
        /*01e0*/ 	.word	0xffffffff


	//----- nvinfo : EIATTR_COOP_GROUP_INSTR_OFFSETS
	.align		4
.L_20601:
        /*01e4*/ 	.byte	0x04, 0x28
        /*01e6*/ 	.short	(.L_20603 - .L_20602)


	//   ....[0]....
.L_20602:
        /*01e8*/ 	.word	0x00000240


	//   ....[1]....
        /*01ec*/ 	.word	0x00000260


	//   ....[2]....
        /*01f0*/ 	.word	0x00000280


	//   ....[3]....
        /*01f4*/ 	.word	0x000002a0


	//   ....[4]....
        /*01f8*/ 	.word	0x00000350


	//   ....[5]....
        /*01fc*/ 	.word	0x00000370


	//   ....[6]....
        /*0200*/ 	.word	0x00000390


	//   ....[7]....
        /*0204*/ 	.word	0x000011c0


	//   ....[8]....
        /*0208*/ 	.word	0x00001220


	//   ....[9]....
        /*020c*/ 	.word	0x00001250


	//   ....[10]....
        /*0210*/ 	.word	0x00001270


	//   ....[11]....
        /*0214*/ 	.word	0x00001290


	//   ....[12]....
        /*0218*/ 	.word	0x000012e0


	//   ....[13]....
        /*021c*/ 	.word	0x00001300


	//   ....[14]....
        /*0220*/ 	.word	0x00001320


	//   ....[15]....
        /*0224*/ 	.word	0x00003140


	//   ....[16]....
        /*0228*/ 	.word	0x000031c0


	//   ....[17]....
        /*022c*/ 	.word	0x00003220


	//   ....[18]....
        /*0230*/ 	.word	0x00003280


	//   ....[19]....
        /*0234*/ 	.word	0x000032e0


	//----- nvinfo : EIATTR_SYSCALL_OFFSETS
	.align		4
.L_20603:
        /*0238*/ 	.byte	0x04, 0x46
        /*023a*/ 	.short	(.L_20605 - .L_20604)


	//   ....[0]....
.L_20604:
        /*023c*/ 	.word	0x000030d0


	//----- nvinfo : EIATTR_EXIT_INSTR_OFFSETS
	.align		4
.L_20605:
        /*0240*/ 	.byte	0x04, 0x1c
        /*0242*/ 	.short	(.L_20607 - .L_20606)


	//   ....[0]....
.L_20606:
        /*0244*/ 	.word	0x00000090


	//   ....[1]....
        /*0248*/ 	.word	0x00002760


	//   ....[2]....
        /*024c*/ 	.word	0x00002820


	//   ....[3]....
        /*0250*/ 	.word	0x00002fa0


	//   ....[4]....
        /*0254*/ 	.word	0x000030e0


	//----- nvinfo : EIATTR_CTAIDZ_USED
	.align		4
.L_20607:
        /*0258*/ 	.byte	0x01, 0x04
	.zero		2


	//----- nvinfo : EIATTR_CRS_STACK_SIZE
	.align		4
        /*025c*/ 	.byte	0x04, 0x1e
        /*025e*/ 	.short	(.L_20609 - .L_20608)
.L_20608:
        /*0260*/ 	.word	0x00000000
.L_20609:


//--------------------- .nv.info._ZN4vllm25paged_attention_v2_kernelIfhLi64ELi32ELi128ELNS_18Fp8KVCacheDataTypeE1ELb0ELi512EEEvPfS2_PT_PKS3_PKT0_S9_ifPKiSB_iPKfiiiSD_SD_iiiii --------------------------
	.section	.nv.info._ZN4vllm25paged_attention_v2_kernelIfhLi64ELi32ELi128ELNS_18Fp8KVCacheDataTypeE1ELb0ELi512EEEvPfS2_PT_PKS3_PKT0_S9_ifPKiSB_iPKfiiiSD_SD_iiiii,"",@"SHT_CUDA_INFO"
	.sectionflags	@""
	.align	4


	//----- nvinfo : EIATTR_CUDA_API_VERSION
	.align		4
        /*0000*/ 	.byte	0x04, 0x37
        /*0002*/ 	.short	(.L_20611 - .L_20610)
.L_20610:
        /*0004*/ 	.word	0x00000082


	//----- nvinfo : EIATTR_SW2861232_WAR
	.align		4
.L_20611:
        /*0008*/ 	.byte	0x01, 0x35
	.zero		2


	//----- nvinfo : EIATTR_PARAM_CBANK
	.align		4
        /*000c*/ 	.byte	0x04, 0x0a
        /*000e*/ 	.short	(.L_20613 - .L_20612)
	.align		4
.L_20612:
        /*0010*/ 	.word	index@(.nv.constant0._ZN4vllm25paged_attention_v2_kernelIfhLi64ELi32ELi128ELNS_18Fp8KVCacheDataTypeE1ELb0ELi512EEEvPfS2_PT_PKS3_PKT0_S9_ifPKiSB_iPKfiiiSD_SD_iiiii)
        /*0014*/ 	.short	0x0160
        /*0016*/ 	.short	0x008c


	//----- nvinfo : EIATTR_CBANK_PARAM_SIZE
	.align		4
.L_20613:
        /*0018*/ 	.byte	0x03, 0x19
        /*001a*/ 	.short	0x008c


	//----- nvinfo : EIATTR_KPARAM_INFO
	.align		4
        /*001c*/ 	.byte	0x04, 0x17
        /*001e*/ 	.short	(.L_20615 - .L_20614)
.L_20614:
        /*0020*/ 	.word	0x00000000
        /*0024*/ 	.short	0x0015
        /*0026*/ 	.short	0x0088
        /*0028*/ 	.byte	0x00, 0xf0, 0x11, 0x00


	//----- nvinfo : EIATTR_KPARAM_INFO
	.align		4
.L_20615:
        /*002c*/ 	.byte	0x04, 0x17
        /*002e*/ 	.short	(.L_20617 - .L_20616)
.L_20616:
        /*0030*/ 	.word	0x00000000
        /*0034*/ 	.short	0x0014
        /*0036*/ 	.short	0x0084
        /*0038*/ 	.byte	0x00, 0xf0, 0x11, 0x00


	//----- nvinfo : EIATTR_KPARAM_INFO
	.align		4
.L_20617:
        /*003c*/ 	.byte	0x04, 0x17
        /*003e*/ 	.short	(.L_20619 - .L_20618)
.L_20618:
        /*0040*/ 	.word	0x00000000
        /*0044*/ 	.short	0x0013
        /*0046*/ 	.short	0x0080
        /*0048*/ 	.byte	0x00, 0xf0, 0x11, 0x00


	//----- nvinfo : EIATTR_KPARAM_INFO
	.align		4
.L_20619:
        /*004c*/ 	.byte	0x04, 0x17
        /*004e*/ 	.short	(.L_20621 - .L_20620)
.L_20620:
        /*0050*/ 	.word	0x00000000
        /*0054*/ 	.short	0x0012
        /*0056*/ 	.short	0x007c
        /*0058*/ 	.byte	0x00, 0xf0, 0x11, 0x00


	//----- nvinfo : EIATTR_KPARAM_INFO
	.align		4
.L_20621:
        /*005c*/ 	.byte	0x04, 0x17
        /*005e*/ 	.short	(.L_20623 - .L_20622)
.L_20622:
        /*0060*/ 	.word	0x00000000
        /*0064*/ 	.short	0x0011
        /*0066*/ 	.short	0x0078
        /*0068*/ 	.byte	0x00, 0xf0, 0x11, 0x00


	//----- nvinfo : EIATTR_KPARAM_INFO
	.align		4
.L_20623:
        /*006c*/ 	.byte	0x04, 0x17
        /*006e*/ 	.short	(.L_20625 - .L_20624)
.L_20624:
        /*0070*/ 	.word	0x00000000
        /*0074*/ 	.short	0x0010
        /*0076*/ 	.short	0x0070
        /*0078*/ 	.byte	0x00, 0xf0, 0x21, 0x00


	//----- nvinfo : EIATTR_KPARAM_INFO
	.align		4
.L_20625:
        /*007c*/ 	.byte	0x04, 0x17
        /*007e*/ 	.short	(.L_20627 - .L_20626)
.L_20626:
        /*0080*/ 	.word	0x00000000
        /*0084*/ 	.short	0x000f
        /*0086*/ 	.short	0x0068
        /*0088*/ 	.byte	0x00, 0xf0, 0x21, 0x00


	//----- nvinfo : EIATTR_KPARAM_INFO
	.align		4
.L_20627:
        /*008c*/ 	.byte	0x04, 0x17
        /*008e*/ 	.short	(.L_20629 - .L_20628)
.L_20628:
        /*0090*/ 	.word	0x00000000
        /*0094*/ 	.short	0x000e
        /*0096*/ 	.short	0x0060
        /*0098*/ 	.byte	0x00, 0xf0, 0x11, 0x00


	//----- nvinfo : EIATTR_KPARAM_INFO
	.align		4
.L_20629:
        /*009c*/ 	.byte	0x04, 0x17
        /*009e*/ 	.short	(.L_20631 - .L_20630)
.L_20630:
        /*00a0*/ 	.word	0x00000000
        /*00a4*/ 	.short	0x000d
        /*00a6*/ 	.short	0x005c
        /*00a8*/ 	.byte	0x00, 0xf0, 0x11, 0x00


	//----- nvinfo : EIATTR_KPARAM_INFO
	.align		4
.L_20631:
        /*00ac*/ 	.byte	0x04, 0x17
        /*00ae*/ 	.short	(.L_20633 - .L_20632)
.L_20632:
        /*00b0*/ 	.word	0x00000000
        /*00b4*/ 	.short	0x000c
        /*00b6*/ 	.short	0x0058
        /*00b8*/ 	.byte	0x00, 0xf0, 0x11, 0x00


	//----- nvinfo : EIATTR_KPARAM_INFO
	.align		4
.L_20633:
        /*00bc*/ 	.byte	0x04, 0x17
        /*00be*/ 	.short	(.L_20635 - .L_20634)
.L_20634:
        /*00c0*/ 	.word	0x00000000
        /*00c4*/ 	.short	0x000b
        /*00c6*/ 	.short	0x0050
        /*00c8*/ 	.byte	0x00, 0xf0, 0x21, 0x00


	//----- nvinfo : EIATTR_KPARAM_INFO
	.align		4
.L_20635:
        /*00cc*/ 	.byte	0x04, 0x17
        /*00ce*/ 	.short	(.L_20637 - .L_20636)
.L_20636:
        /*00d0*/ 	.word	0x00000000
        /*00d4*/ 	.short	0x000a
        /*00d6*/ 	.short	0x0048
        /*00d8*/ 	.byte	0x00, 0xf0, 0x11, 0x00


	//----- nvinfo : EIATTR_KPARAM_INFO
	.align		4
.L_20637:
        /*00dc*/ 	.byte	0x04, 0x17
        /*00de*/ 	.short	(.L_20639 - .L_20638)
.L_20638:
        /*00e0*/ 	.word	0x00000000
        /*00e4*/ 	.short	0x0009
        /*00e6*/ 	.short	0x0040
        /*00e8*/ 	.byte	0x00, 0xf0, 0x21, 0x00


	//----- nvinfo : EIATTR_KPARAM_INFO
	.align		4
.L_20639:
        /*00ec*/ 	.byte	0x04, 0x17
        /*00ee*/ 	.short	(.L_20641 - .L_20640)
.L_20640:
        /*00f0*/ 	.word	0x00000000
        /*00f4*/ 	.short	0x0008
        /*00f6*/ 	.short	0x0038
        /*00f8*/ 	.byte	0x00, 0xf0, 0x21, 0x00


	//----- nvinfo : EIATTR_KPARAM_INFO
	.align		4
.L_20641:
        /*00fc*/ 	.byte	0x04, 0x17
        /*00fe*/ 	.short	(.L_20643 - .L_20642)
.L_20642:
        /*0100*/ 	.word	0x00000000
        /*0104*/ 	.short	0x0007
        /*0106*/ 	.short	0x0034
        /*0108*/ 	.byte	0x00, 0xf0, 0x11, 0x00


	//----- nvinfo : EIATTR_KPARAM_INFO
	.align		4
.L_20643:
        /*010c*/ 	.byte	0x04, 0x17
        /*010e*/ 	.short	(.L_20645 - .L_20644)
.L_20644:
        /*0110*/ 	.word	0x00000000
        /*0114*/ 	.short	0x0006
        /*0116*/ 	.short	0x0030
        /*0118*/ 	.byte	0x00, 0xf0, 0x11, 0x00


	//----- nvinfo : EIATTR_KPARAM_INFO
	.align		4
.L_20645:
        /*011c*/ 	.byte	0x04, 0x17
        /*011e*/ 	.short	(.L_20647 - .L_20646)
.L_20646:
        /*0120*/ 	.word	0x00000000
        /*0124*/ 	.short	0x0005
        /*0126*/ 	.short	0x0028
        /*0128*/ 	.byte	0x00, 0xf0, 0x21, 0x00


	//----- nvinfo : EIATTR_KPARAM_INFO
	.align		4
.L_20647:
        /*012c*/ 	.byte	0x04, 0x17
        /*012e*/ 	.short	(.L_20649 - .L_20648)
.L_20648:
        /*0130*/ 	.word	0x00000000
        /*0134*/ 	.short	0x0004
        /*0136*/ 	.short	0x0020
        /*0138*/ 	.byte	0x00, 0xf0, 0x21, 0x00


	//----- nvinfo : EIATTR_KPARAM_INFO
	.align		4
.L_20649:
        /*013c*/ 	.byte	0x04, 0x17
        /*013e*/ 	.short	(.L_20651 - .L_20650)
.L_20650:
        /*0140*/ 	.word	0x00000000
        /*0144*/ 	.short	0x0003
        /*0146*/ 	.short	0x0018
        /*0148*/ 	.byte	0x00, 0xf0, 0x21, 0x00


	//----- nvinfo : EIATTR_KPARAM_INFO
	.align		4
.L_20651:
        /*014c*/ 	.byte	0x04, 0x17
        /*014e*/ 	.short	(.L_20653 - .L_20652)
.L_20652:
        /*0150*/ 	.word	0x00000000
        /*0154*/ 	.short	0x0002
        /*0156*/ 	.short	0x0010
        /*0158*/ 	.byte	0x00, 0xf0, 0x21, 0x00


	//----- nvinfo : EIATTR_KPARAM_INFO
	.align		4
.L_20653:
        /*015c*/ 	.byte	0x04, 0x17
        /*015e*/ 	.short	(.L_20655 - .L_20654)
.L_20654:
        /*0160*/ 	.word	0x00000000
        /*0164*/ 	.short	0x0001
        /*0166*/ 	.short	0x0008
        /*0168*/ 	.byte	0x00, 0xf0, 0x21, 0x00


	//----- nvinfo : EIATTR_KPARAM_INFO
	.align		4
.L_20655:
        /*016c*/ 	.byte	0x04, 0x17
        /*016e*/ 	.short	(.L_20657 - .L_20656)
.L_20656:
        /*0170*/ 	.word	0x00000000
        /*0174*/ 	.short	0x0000
        /*0176*/ 	.short	0x0000
        /*0178*/ 	.byte	0x00, 0xf0, 0x21, 0x00


	//----- nvinfo : EIATTR_MAXREG_COUNT
	.align		4
.L_20657:
        /*017c*/ 	.byte	0x03, 0x1b
        /*017e*/ 	.short	0x00ff


	//----- nvinfo : EIATTR_NUM_BARRIERS
	.align		4
        /*0180*/ 	.byte	0x02, 0x4c
        /*0182*/ 	.byte	0x01
	.zero		1


	//----- nvinfo : EIATTR_EXTERNS
	.align		4
        /*0184*/ 	.byte	0x04, 0x0f
        /*0186*/ 	.short	(.L_20659 - .L_20658)


	//   ....[0]....
	.align		4
.L_20658:
        /*0188*/ 	.word	index@(__assertfail)


	//----- nvinfo : EIATTR_MERCURY_ISA_VERSION
	.align		4
.L_20659:
        /*018c*/ 	.byte	0x03, 0x5f
        /*018e*/ 	.short	0x0000


	//----- nvinfo : EIATTR_COOP_GROUP_MASK_REGIDS
	.align		4
        /*0190*/ 	.byte	0x04, 0x29
        /*0192*/ 	.short	(.L_20661 - .L_20660)


	//   ....[0]....
.L_20660:
        /*0194*/ 	.word	0xffffffff


	//   ....[1]....
        /*0198*/ 	.word	0xffffffff


	//   ....[2]....
        /*019c*/ 	.word	0xffffffff


	//   ....[3]....
        /*01a0*/ 	.word	0xffffffff


	//   ....[4]....
        /*01a4*/ 	.word	0xffffffff


	//   ....[5]....
        /*01a8*/ 	.word	0xffffffff


	//   ....[6]....
        /*01ac*/ 	.word	0xffffffff


	//   ....[7]....
        /*01b0*/ 	.word	0xffffffff


	//   ....[8]....
        /*01b4*/ 	.word	0xffffffff


	//   ....[9]....
        /*01b8*/ 	.word	0xffffffff


	//   ....[10]....
        /*01bc*/ 	.word	0xffffffff


	//   ....[11]....
        /*01c0*/ 	.word	0xffffffff


	//   ....[12]....
        /*01c4*/ 	.word	0xffffffff


	//   ....[13]....
        /*01c8*/ 	.word	0xffffffff


	//   ....[14]....
        /*01cc*/ 	.word	0xffffffff


	//   ....[15]....
        /*01d0*/ 	.word	0xffffffff


	//   ....[16]....
        /*01d4*/ 	.word	0xffffffff


	//   ....[17]....
        /*01d8*/ 	.word	0xffffffff


	//   ....[18]....
        /*01dc*/ 	.word	0xffffffff


	//   ....[19]....
        /*01e0*/ 	.word	0xffffffff


	//----- nvinfo : EIATTR_COOP_GROUP_INSTR_OFFSETS
	.align		4
.L_20661:
        /*01e4*/ 	.byte	0x04, 0x28
        /*01e6*/ 	.short	(.L_20663 - .L_20662)


	//   ....[0]....
.L_20662:
        /*01e8*/ 	.word	0x00000240


	//   ....[1]....
        /*01ec*/ 	.word	0x00000260


	//   ....[2]....
        /*01f0*/ 	.word	0x00000280


	//   ....[3]....
        /*01f4*/ 	.word	0x000002a0


	//   ....[4]....
        /*01f8*/ 	.word	0x00000350


	//   ....[5]....
        /*01fc*/ 	.word	0x00000370


	//   ....[6]....
        /*0200*/ 	.word	0x00000390


	//   ....[7]....
        /*0204*/ 	.word	0x000011c0


	//   ....[8]....
        /*0208*/ 	.word	0x00001220


	//   ....[9]....
        /*020c*/ 	.word	0x00001250


	//   ....[10]....
        /*0210*/ 	.word	0x00001270


	//   ....[11]....
        /*0214*/ 	.word	0x00001290


	//   ....[12]....
        /*0218*/ 	.word	0x000012e0


	//   ....[13]....
        /*021c*/ 	.word	0x00001300


	//   ....[14]....
        /*0220*/ 	.word	0x00001320


	//   ....[15]....
        /*0224*/ 	.word	0x00002e20


	//   ....[16]....
        /*0228*/ 	.word	0x00002e80


	//   ....[17]....
        /*022c*/ 	.word	0x00002ee0


	//   ....[18]....
        /*0230*/ 	.word	0x00002f40


	//   ....[19]....
        /*0234*/ 	.word	0x00002fa0


	//----- nvinfo : EIATTR_SYSCALL_OFFSETS
	.align		4
.L_20663:
        /*0238*/ 	.byte	0x04, 0x46
        /*023a*/ 	.short	(.L_20665 - .L_20664)


	//   ....[0]....
.L_20664:
        /*023c*/ 	.word	0x00002db0


	//----- nvinfo : EIATTR_EXIT_INSTR_OFFSETS
	.align		4
.L_20665:
        /*0240*/ 	.byte	0x04, 0x1c
        /*0242*/ 	.short	(.L_20667 - .L_20666)


	//   ....[0]....
.L_20666:
        /*0244*/ 	.word	0x00000090


	//   ....[1]....
        /*0248*/ 	.word	0x000025c0


	//   ....[2]....
        /*024c*/ 	.word	0x00002670


	//   ....[3]....
        /*0250*/ 	.word	0x00002c80


	//   ....[4]....
        /*0254*/ 	.word	0x00002dc0


	//----- nvinfo : EIATTR_CTAIDZ_USED
	.align		4
.L_20667:
        /*0258*/ 	.byte	0x01, 0x04
	.zero		2


	//----- nvinfo : EIATTR_CRS_STACK_SIZE
	.align		4
        /*025c*/ 	.byte	0x04, 0x1e
        /*025e*/ 	.short	(.L_20669 - .L_20668)
.L_20668:
        /*0260*/ 	.word	0x00000000
.L_20669:


//--------------------- .nv.info._ZN4vllm25paged_attention_v2_kernelIfhLi32ELi32ELi128ELNS_18Fp8KVCacheDataTypeE1ELb0ELi512EEEvPfS2_PT_PKS3_PKT0_S9_ifPKiSB_iPKfiiiSD_SD_iiiii --------------------------
	.section	.nv.info._ZN4vllm25paged_attention_v2_kernelIfhLi32ELi32ELi128ELNS_18Fp8KVCacheDataTypeE1ELb0ELi512EEEvPfS2_PT_PKS3_PKT0_S9_ifPKiSB_iPKfiiiSD_SD_iiiii,"",@"SHT_CUDA_INFO"
	.sectionflags	@""
	.align	4


	//----- nvinfo : EIATTR_CUDA_API_VERSION
	.align		4
        /*0000*/ 	.byte	0x04, 0x37
        /*0002*/ 	.short	(.L_20671 - .L_20670)
.L_20670:
        /*0004*/ 	.word	0x00000082


	//----- nvinfo : EIATTR_SW2861232_WAR
	.align		4
.L_20671:
        /*0008*/ 	.byte	0x01, 0x35
	.zero		2


	//----- nvinfo : EIATTR_PARAM_CBANK
	.align		4
        /*000c*/ 	.byte	0x04, 0x0a
        /*000e*/ 	.short	(.L_20673 - .L_20672)
	.align		4
.L_20672:
        /*0010*/ 	.word	index@(.nv.constant0._ZN4vllm25paged_attention_v2_kernelIfhLi32ELi32ELi128ELNS_18Fp8KVCacheDataTypeE1ELb0ELi512EEEvPfS2_PT_PKS3_PKT0_S9_ifPKiSB_iPKfiiiSD_SD_iiiii)
        /*0014*/ 	.short	0x0160
        /*0016*/ 	.short	0x008c


	//----- nvinfo : EIATTR_CBANK_PARAM_SIZE
	.align		4
.L_20673:
        /*0018*/ 	.byte	0x03, 0x19
        /*001a*/ 	.short	0x008c


	//----- nvinfo : EIATTR_KPARAM_INFO
	.align		4
        /*001c*/ 	.byte	0x04, 0x17
        /*001e*/ 	.short	(.L_20675 - .L_20674)
.L_20674:
        /*0020*/ 	.word	0x00000000
        /*0024*/ 	.short	0x0015
        /*0026*/ 	.short	0x0088
        /*0028*/ 	.byte	0x00, 0xf0, 0x11, 0x00


	//----- nvinfo : EIATTR_KPARAM_INFO
	.align		4
.L_20675:
        /*002c*/ 	.byte	0x04, 0x17
        /*002e*/ 	.short	(.L_20677 - .L_20676)
.L_20676:
        /*0030*/ 	.word	0x00000000
        /*0034*/ 	.short	0x0014
        /*0036*/ 	.short	0x0084
        /*0038*/ 	.byte	0x00, 0xf0, 0x11, 0x00


	//----- nvinfo : EIATTR_KPARAM_INFO
	.align		4
.L_20677:
        /*003c*/ 	.byte	0x04, 0x17
        /*003e*/ 	.short	(.L_20679 - .L_20678)
.L_20678:
        /*0040*/ 	.word	0x00000000
        /*0044*/ 	.short	0x0013
        /*0046*/ 	.short	0x0080
        /*0048*/ 	.byte	0x00, 0xf0, 0x11, 0x00


	//----- nvinfo : EIATTR_KPARAM_INFO
	.align		4
.L_20679:
        /*004c*/ 	.byte	0x04, 0x17
        /*004e*/ 	.short	(.L_20681 - .L_20680)
.L_20680:
        /*0050*/ 	.word	0x00000000
        /*0054*/ 	.short	0x0012
        /*0056*/ 	.short	0x007c
        /*0058*/ 	.byte	0x00, 0xf0, 0x11, 0x00


	//----- nvinfo : EIATTR_KPARAM_INFO
	.align		4
.L_20681:
        /*005c*/ 	.byte	0x04, 0x17
        /*005e*/ 	.short	(.L_20683 - .L_20682)
.L_20682:
        /*0060*/ 	.word	0x00000000
        /*0064*/ 	.short	0x0011
        /*0066*/ 	.short	0x0078
        /*0068*/ 	.byte	0x00, 0xf0, 0x11, 0x00


	//----- nvinfo : EIATTR_KPARAM_INFO
	.align		4
.L_20683:
        /*006c*/ 	.byte	0x04, 0x17
        /*006e*/ 	.short	(.L_20685 - .L_20684)
.L_20684:
        /*0070*/ 	.word	0x00000000
        /*0074*/ 	.short	0x0010
        /*0076*/ 	.short	0x0070
        /*0078*/ 	.byte	0x00, 0xf0, 0x21, 0x00


	//----- nvinfo : EIATTR_KPARAM_INFO
	.align		4
.L_20685:
        /*007c*/ 	.byte	0x04, 0x17
        /*007e*/ 	.short	(.L_20687 - .L_20686)
.L_20686:
        /*0080*/ 	.word	0x00000000
        /*0084*/ 	.short	0x000f
        /*0086*/ 	.short	0x0068
        /*0088*/ 	.byte	0x00, 0xf0, 0x21, 0x00


	//----- nvinfo : EIATTR_KPARAM_INFO
	.align		4
.L_20687:
        /*008c*/ 	.byte	0x04, 0x17
        /*008e*/ 	.short	(.L_20689 - .L_20688)
.L_20688:
        /*0090*/ 	.word	0x00000000
        /*0094*/ 	.short	0x000e
        /*0096*/ 	.short	0x0060
        /*0098*/ 	.byte	0x00, 0xf0, 0x11, 0x00


	//----- nvinfo : EIATTR_KPARAM_INFO
	.align		4
.L_20689:
        /*009c*/ 	.byte	0x04, 0x17
        /*009e*/ 	.short	(.L_20691 - .L_20690)
.L_20690:
        /*00a0*/ 	.word	0x00000000
        /*00a4*/ 	.short	0x000d
        /*00a6*/ 	.short	0x005c
        /*00a8*/ 	.byte	0x00, 0xf0, 0x11, 0x00


	//----- nvinfo : EIATTR_KPARAM_INFO
	.align		4
.L_20691:
        /*00ac*/ 	.byte	0x04, 0x17
        /*00ae*/ 	.short	(.L_20693 - .L_20692)
.L_20692:
        /*00b0*/ 	.word	0x00000000
        /*00b4*/ 	.short	0x000c
        /*00b6*/ 	.short	0x0058
        /*00b8*/ 	.byte	0x00, 0xf0, 0x11, 0x00


	//----- nvinfo : EIATTR_KPARAM_INFO
	.align		4
.L_20693:
        /*00bc*/ 	.byte	0x04, 0x17
        /*00be*/ 	.short	(.L_20695 - .L_20694)
.L_20694:
        /*00c0*/ 	.word	0x00000000
        /*00c4*/ 	.short	0x000b
        /*00c6*/ 	.short	0x0050
        /*00c8*/ 	.byte	0x00, 0xf0, 0x21, 0x00


	//----- nvinfo : EIATTR_KPARAM_INFO
	.align		4
.L_20695:
        /*00cc*/ 	.byte	0x04, 0x17
        /*00ce*/ 	.short	(.L_20697 - .L_20696)
.L_20696:
        /*00d0*/ 	.word	0x00000000
        /*00d4*/ 	.short	0x000a
        /*00d6*/ 	.short	0x0048
        /*00d8*/ 	.byte	0x00, 0xf0, 0x11, 0x00


	//----- nvinfo : EIATTR_KPARAM_INFO
	.align		4
.L_20697:
        /*00dc*/ 	.byte	0x04, 0x17
        /*00de*/ 	.short	(.L_20699 - .L_20698)
.L_20698:
        /*00e0*/ 	.word	0x00000000
        /*00e4*/ 	.short	0x0009
        /*00e6*/ 	.short	0x0040
        /*00e8*/ 	.byte	0x00, 0xf0, 0x21, 0x00


	//----- nvinfo : EIATTR_KPARAM_INFO
	.align		4
.L_20699:
        /*00ec*/ 	.byte	0x04, 0x17
        /*00ee*/ 	.short	(.L_20701 - .L_20700)
.L_20700:
        /*00f0*/ 	.word	0x00000000
        /*00f4*/ 	.short	0x0008
        /*00f6*/ 	.short	0x0038
        /*00f8*/ 	.byte	0x00, 0xf0, 0x21, 0x00


	//----- nvinfo : EIATTR_KPARAM_INFO
	.align		4
.L_20701:
        /*00fc*/ 	.byte	0x04, 0x17
        /*00fe*/ 	.short	(.L_20703 - .L_20702)
.L_20702:
        /*0100*/ 	.word	0x00000000
        /*0104*/ 	.short	0x0007
        /*0106*/ 	.short	0x0034
        /*0108*/ 	.byte	0x00, 0xf0, 0x11, 0x00


	//----- nvinfo : EIATTR_KPARAM_INFO
	.align		4
.L_20703:
        /*010c*/ 	.byte	0x04, 0x17
        /*010e*/ 	.short	(.L_20705 - .L_20704)
.L_20704:
        /*0110*/ 	.word	0x00000000
        /*0114*/ 	.short	0x0006
        /*0116*/ 	.short	0x0030
        /*0118*/ 	.byte	0x00, 0xf0, 0x11, 0x00


	//----- nvinfo : EIATTR_KPARAM_INFO
	.align		4
.L_20705:
        /*011c*/ 	.byte	0x04, 0x17
        /*011e*/ 	.short	(.L_20707 - .L_20706)
.L_20706:
        /*0120*/ 	.word	0x00000000
        /*0124*/ 	.short	0x0005
        /*0126*/ 	.short	0x0028
        /*0128*/ 	.byte	0x00, 0xf0, 0x21, 0x00


	//----- nvinfo : EIATTR_KPARAM_INFO
	.align		4
.L_20707:
        /*012c*/ 	.byte	0x04, 0x17
        /*012e*/ 	.short	(.L_20709 - .L_20708)
.L_20708:
        /*0130*/ 	.word	0x00000000
        /*0134*/ 	.short	0x0004
        /*0136*/ 	.short	0x0020
        /*0138*/ 	.byte	0x00, 0xf0, 0x21, 0x00


	//----- nvinfo : EIATTR_KPARAM_INFO
	.align		4
.L_20709:
        /*013c*/ 	.byte	0x04, 0x17
        /*013e*/ 	.short	(.L_20711 - .L_20710)
.L_20710:
        /*0140*/ 	.word	0x00000000
        /*0144*/ 	.short	0x0003
        /*0146*/ 	.short	0x0018
        /*0148*/ 	.byte	0x00, 0xf0, 0x21, 0x00


	//----- nvinfo : EIATTR_KPARAM_INFO
	.align		4
.L_20711:
        /*014c*/ 	.byte	0x04, 0x17
        /*014e*/ 	.short	(.L_20713 - .L_20712)
.L_20712:
        /*0150*/ 	.word	0x00000000
        /*0154*/ 	.short	0x0002
        /*0156*/ 	.short	0x0010
        /*0158*/ 	.byte	0x00, 0xf0, 0x21, 0x00


	//----- nvinfo : EIATTR_KPARAM_INFO
	.align		4
.L_20713:
        /*015c*/ 	.byte	0x04, 0x17
        /*015e*/ 	.short	(.L_20715 - .L_20714)
.L_20714:
        /*0160*/ 	.word	0x00000000
        /*0164*/ 	.short	0x0001
        /*0166*/ 	.short	0x0008
        /*0168*/ 	.byte	0x00, 0xf0, 0x21, 0x00


	//----- nvinfo : EIATTR_KPARAM_INFO
	.align		4
.L_20715:
        /*016c*/ 	.byte	0x04, 0x17
        /*016e*/ 	.short	(.L_20717 - .L_20716)
.L_20716:
        /*0170*/ 	.word	0x00000000
        /*0174*/ 	.short	0x0000
        /*0176*/ 	.short	0x0000
        /*0178*/ 	.byte	0x00, 0xf0, 0x21, 0x00


	//----- nvinfo : EIATTR_MAXREG_COUNT
	.align		4
.L_20717:
        /*017c*/ 	.byte	0x03, 0x1b
        /*017e*/ 	.short	0x00ff


	//----- nvinfo : EIATTR_NUM_BARRIERS
	.align		4
        /*0180*/ 	.byte	0x02, 0x4c
        /*0182*/ 	.byte	0x01
	.zero		1


	//----- nvinfo : EIATTR_EXTERNS
	.align		4
        /*0184*/ 	.byte	0x04, 0x0f
        /*0186*/ 	.short	(.L_20719 - .L_20718)


	//   ....[0]....
	.align		4
.L_20718:
        /*0188*/ 	.word	index@(__assertfail)


	//----- nvinfo : EIATTR_MERCURY_ISA_VERSION
	.align		4
.L_20719:
        /*018c*/ 	.byte	0x03, 0x5f
        /*018e*/ 	.short	0x0000


	//----- nvinfo : EIATTR_COOP_GROUP_MASK_REGIDS
	.align		4
        /*0190*/ 	.byte	0x04, 0x29
        /*0192*/ 	.short	(.L_20721 - .L_20720)


	//   ....[0]....
.L_20720:
        /*0194*/ 	.word	0xffffffff


	//   ....[1]....
        /*0198*/ 	.word	0xffffffff


	//   ....[2]....
        /*019c*/ 	.word	0xffffffff


	//   ....[3]....
        /*01a0*/ 	.word	0xffffffff


	//   ....[4]....
        /*01a4*/ 	.word	0xffffffff


	//   ....[5]....
        /*01a8*/ 	.word	0xffffffff


	//   ....[6]....
        /*01ac*/ 	.word	0xffffffff


	//   ....[7]....
        /*01b0*/ 	.word	0xffffffff


	//   ....[8]....
        /*01b4*/ 	.word	0xffffffff


	//   ....[9]....
        /*01b8*/ 	.word	0xffffffff


	//   ....[10]....
        /*01bc*/ 	.word	0xffffffff


	//   ....[11]....
        /*01c0*/ 	.word	0xffffffff


	//   ....[12]....
        /*01c4*/ 	.word	0xffffffff


	//   ....[13]....
        /*01c8*/ 	.word	0xffffffff


	//   ....[14]....
        /*01cc*/ 	.word	0xffffffff


	//   ....[15]....
        /*01d0*/ 	.word	0xffffffff


	//   ....[16]....
        /*01d4*/ 	.word	0xffffffff


	//   ....[17]....
        /*01d8*/ 	.word	0xffffffff


	//   ....[18]....
        /*01dc*/ 	.word	0xffffffff


	//   ....[19]....
        /*01e0*/ 	.word	0xffffffff


	//----- nvinfo : EIATTR_COOP_GROUP_INSTR_OFFSETS
	.align		4
.L_20721:
        /*01e4*/ 	.byte	0x04, 0x28
        /*01e6*/ 	.short	(.L_20723 - .L_20722)


	//   ....[0]....
.L_20722:
        /*01e8*/ 	.word	0x00000240


	//   ....[1]....
        /*01ec*/ 	.word	0x00000260


	//   ....[2]....
        /*01f0*/ 	.word	0x00000280


	//   ....[3]....
        /*01f4*/ 	.word	0x000002a0


	//   ....[4]....
        /*01f8*/ 	.word	0x00000350


	//   ....[5]....
        /*01fc*/ 	.word	0x00000370


	//   ....[6]....
        /*0200*/ 	.word	0x00000390


	//   ....[7]....
        /*0204*/ 	.word	0x000011c0


	//   ....[8]....
        /*0208*/ 	.word	0x00001220


	//   ....[9]....
        /*020c*/ 	.word	0x00001250


	//   ....[10]....
        /*0210*/ 	.word	0x00001270


	//   ....[11]....
        /*0214*/ 	.word	0x00001290


	//   ....[12]....
        /*0218*/ 	.word	0x000012e0


	//   ....[13]....
        /*021c*/ 	.word	0x00001300


	//   ....[14]....
        /*0220*/ 	.word	0x00001320


	//   ....[15]....
        /*0224*/ 	.word	0x00002780


	//   ....[16]....
        /*0228*/ 	.word	0x000027f0


	//   ....[17]....
        /*022c*/ 	.word	0x00002850


	//   ....[18]....
        /*0230*/ 	.word	0x000028b0


	//   ....[19]....
        /*0234*/ 	.word	0x00002910


	//----- nvinfo : EIATTR_SYSCALL_OFFSETS
	.align		4
.L_20723:
        /*0238*/ 	.byte	0x04, 0x46
        /*023a*/ 	.short	(.L_20725 - .L_20724)


	//   ....[0]....
.L_20724:
        /*023c*/ 	.word	0x00002710


	//----- nvinfo : EIATTR_EXIT_INSTR_OFFSETS
	.align		4
.L_20725:
        /*0240*/ 	.byte	0x04, 0x1c
        /*0242*/ 	.short	(.L_20727 - .L_20726)


	//   ....[0]....
.L_20726:
        /*0244*/ 	.word	0x00000090


	//   ....[1]....
        /*0248*/ 	.word	0x00002220


	//   ....[2]....
        /*024c*/ 	.word	0x000022d0


	//   ....[3]....
        /*0250*/ 	.word	0x000025e0


	//   ....[4]....
        /*0254*/ 	.word	0x00002720


	//----- nvinfo : EIATTR_CTAIDZ_USED
	.align		4
.L_20727:
        /*0258*/ 	.byte	0x01, 0x04
	.zero		2


	//----- nvinfo : EIATTR_CRS_STACK_SIZE
	.align		4
        /*025c*/ 	.byte	0x04, 0x1e
        /*025e*/ 	.short	(.L_20729 - .L_20728)
.L_20728:
        /*0260*/ 	.word	0x00000000
.L_20729:


//--------------------- .nv.info._ZN4vllm25paged_attention_v2_kernelIfhLi256ELi32ELi128ELNS_18Fp8KVCacheDataTypeE1ELb1ELi512EEEvPfS2_PT_PKS3_PKT0_S9_ifPKiSB_iPKfiiiSD_SD_iiiii --------------------------
	.section	.nv.info._ZN4vllm25paged_attention_v2_kernelIfhLi256ELi32ELi128ELNS_18Fp8KVCacheDataTypeE1ELb1ELi512EEEvPfS2_PT_PKS3_PKT0_S9_ifPKiSB_iPKfiiiSD_SD_iiiii,"",@"SHT_CUDA_INFO"
	.sectionflags	@""
	.align	4


	//----- nvinfo : EIATTR_CUDA_API_VERSION
	.align		4
        /*0000*/ 	.byte	0x04, 0x37
        /*0002*/ 	.short	(.L_20731 - .L_20730)
.L_20730:
        /*0004*/ 	.word	0x00000082


	//----- nvinfo : EIATTR_SW2861232_WAR
	.align		4
.L_20731:
        /*0008*/ 	.byte	0x01, 0x35
	.zero		2


	//----- nvinfo : EIATTR_PARAM_CBANK
	.align		4
        /*000c*/ 	.byte	0x04, 0x0a
        /*000e*/ 	.short	(.L_20733 - .L_20732)
	.align		4
.L_20732:
        /*0010*/ 	.word	index@(.nv.constant0._ZN4vllm25paged_attention_v2_kernelIfhLi256ELi32ELi128ELNS_18Fp8KVCacheDataTypeE1ELb1ELi512EEEvPfS2_PT_PKS3_PKT0_S9_ifPKiSB_iPKfiiiSD_SD_iiiii)
        /*0014*/ 	.short	0x0160
        /*0016*/ 	.short	0x008c


	//----- nvinfo : EIATTR_CBANK_PARAM_SIZE
	.align		4
.L_20733:
        /*0018*/ 	.byte	0x03, 0x19
        /*001a*/ 	.short	0x008c


	//----- nvinfo : EIATTR_KPARAM_INFO
	.align		4
        /*001c*/ 	.byte	0x04, 0x17
        /*001e*/ 	.short	(.L_20735 - .L_20734)
.L_20734:
        /*0020*/ 	.word	0x00000000
        /*0024*/ 	.short	0x0015
        /*0026*/ 	.short	0x0088
        /*0028*/ 	.byte	0x00, 0xf0, 0x11, 0x00


	//----- nvinfo : EIATTR_KPARAM_INFO
	.align		4
.L_20735:
        /*002c*/ 	.byte	0x04, 0x17
        /*002e*/ 	.short	(.L_20737 - .L_20736)
.L_20736:
        /*0030*/ 	.word	0x00000000
        /*0034*/ 	.short	0x0014
        /*0036*/ 	.short	0x0084
        /*0038*/ 	.byte	0x00, 0xf0, 0x11, 0x00


	//----- nvinfo : EIATTR_KPARAM_INFO
	.align		4
.L_20737:
        /*003c*/ 	.byte	0x04, 0x17
        /*003e*/ 	.short	(.L_20739 - .L_20738)
.L_20738:
        /*0040*/ 	.word	0x00000000
        /*0044*/ 	.short	0x0013
        /*0046*/ 	.short	0x0080
        /*0048*/ 	.byte	0x00, 0xf0, 0x11, 0x00


	//----- nvinfo : EIATTR_KPARAM_INFO
	.align		4
.L_20739:
        /*004c*/ 	.byte	0x04, 0x17
        /*004e*/ 	.short	(.L_20741 - .L_20740)
.L_20740:
        /*0050*/ 	.word	0x00000000
        /*0054*/ 	.short	0x0012
        /*0056*/ 	.short	0x007c
        /*0058*/ 	.byte	0x00, 0xf0, 0x11, 0x00


	//----- nvinfo : EIATTR_KPARAM_INFO
	.align		4
.L_20741:
        /*005c*/ 	.byte	0x04, 0x17
        /*005e*/ 	.short	(.L_20743 - .L_20742)
.L_20742:
        /*0060*/ 	.word	0x00000000
        /*0064*/ 	.short	0x0011
        /*0066*/ 	.short	0x0078
        /*0068*/ 	.byte	0x00, 0xf0, 0x11, 0x00


	//----- nvinfo : EIATTR_KPARAM_INFO
	.align		4
.L_20743:
        /*006c*/ 	.byte	0x04, 0x17
        /*006e*/ 	.short	(.L_20745 - .L_20744)
.L_20744:
        /*0070*/ 	.word	0x00000000
        /*0074*/ 	.short	0x0010
        /*0076*/ 	.short	0x0070
        /*0078*/ 	.byte	0x00, 0xf0, 0x21, 0x00


	//----- nvinfo : EIATTR_KPARAM_INFO
	.align		4
.L_20745:
        /*007c*/ 	.byte	0x04, 0x17
        /*007e*/ 	.short	(.L_20747 - .L_20746)
.L_20746:
        /*0080*/ 	.word	0x00000000
        /*0084*/ 	.short	0x000f
        /*0086*/ 	.short	0x0068
        /*0088*/ 	.byte	0x00, 0xf0, 0x21, 0x00


	//----- nvinfo : EIATTR_KPARAM_INFO
	.align		4
.L_20747:
        /*008c*/ 	.byte	0x04, 0x17
        /*008e*/ 	.short	(.L_20749 - .L_20748)
.L_20748:
        /*0090*/ 	.word	0x00000000
        /*0094*/ 	.short	0x000e
        /*0096*/ 	.short	0x0060
        /*0098*/ 	.byte	0x00, 0xf0, 0x11, 0x00


	//----- nvinfo : EIATTR_KPARAM_INFO
	.align		4
.L_20749:
        /*009c*/ 	.byte	0x04, 0x17
        /*009e*/ 	.short	(.L_20751 - .L_20750)
.L_20750:
        /*00a0*/ 	.word	0x00000000
        /*00a4*/ 	.short	0x000d
        /*00a6*/ 	.short	0x005c
        /*00a8*/ 	.byte	0x00, 0xf0, 0x11, 0x00


	//----- nvinfo : EIATTR_KPARAM_INFO
	.align		4
.L_20751:
        /*00ac*/ 	.byte	0x04, 0x17
        /*00ae*/ 	.short	(.L_20753 - .L_20752)
.L_20752:
        /*00b0*/ 	.word	0x00000000
        /*00b4*/ 	.short	0x000c
        /*00b6*/ 	.short	0x0058
        /*00b8*/ 	.byte	0x00, 0xf0, 0x11, 0x00


	//----- nvinfo : EIATTR_KPARAM_INFO
	.align		4
.L_20753:
        /*00bc*/ 	.byte	0x04, 0x17
        /*00be*/ 	.short	(.L_20755 - .L_20754)
.L_20754:
        /*00c0*/ 	.word	0x00000000
        /*00c4*/ 	.short	0x000b
        /*00c6*/ 	.short	0x0050
        /*00c8*/ 	.byte	0x00, 0xf0, 0x21, 0x00


	//----- nvinfo : EIATTR_KPARAM_INFO
	.align		4
.L_20755:
        /*00cc*/ 	.byte	0x04, 0x17
        /*00ce*/ 	.short	(.L_20757 - .L_20756)
.L_20756:
        /*00d0*/ 	.word	0x00000000
        /*00d4*/ 	.short	0x000a
        /*00d6*/ 	.short	0x0048
        /*00d8*/ 	.byte	0x00, 0xf0, 0x11, 0x00


	//----- nvinfo : EIATTR_KPARAM_INFO
	.align		4
.L_20757:
        /*00dc*/ 	.byte	0x04, 0x17
        /*00de*/ 	.short	(.L_20759 - .L_20758)
.L_20758:
        /*00e0*/ 	.word	0x00000000
        /*00e4*/ 	.short	0x0009
        /*00e6*/ 	.short	0x0040
        /*00e8*/ 	.byte	0x00, 0xf0, 0x21, 0x00


	//----- nvinfo : EIATTR_KPARAM_INFO
	.align		4
.L_20759:
        /*00ec*/ 	.byte	0x04, 0x17
        /*00ee*/ 	.short	(.L_20761 - .L_20760)
.L_20760:
        /*00f0*/ 	.word	0x00000000
        /*00f4*/ 	.short	0x0008
        /*00f6*/ 	.short	0x0038
        /*00f8*/ 	.byte	0x00, 0xf0, 0x21, 0x00


	//----- nvinfo : EIATTR_KPARAM_INFO
	.align		4
.L_20761:
        /*00fc*/ 	.byte	0x04, 0x17
        /*00fe*/ 	.short	(.L_20763 - .L_20762)
.L_20762:
        /*0100*/ 	.word	0x00000000
        /*0104*/ 	.short	0x0007
        /*0106*/ 	.short	0x0034
        /*0108*/ 	.byte	0x00, 0xf0, 0x11, 0x00


	//----- nvinfo : EIATTR_KPARAM_INFO
	.align		4
.L_20763:
        /*010c*/ 	.byte	0x04, 0x17
        /*010e*/ 	.short	(.L_20765 - .L_20764)
.L_20764:
        /*0110*/ 	.word	0x00000000
        /*0114*/ 	.short	0x0006
        /*0116*/ 	.short	0x0030
        /*0118*/ 	.byte	0x00, 0xf0, 0x11, 0x00


	//----- nvinfo : EIATTR_KPARAM_INFO
	.align		4
.L_20765:
        /*011c*/ 	.byte	0x04, 0x17
        /*011e*/ 	.short	(.L_20767 - .L_20766)
.L_20766:
        /*0120*/ 	.word	0x00000000
        /*0124*/ 	.short	0x0005
        /*0126*/ 	.short	0x0028
        /*0128*/ 	.byte	0x00, 0xf0, 0x21, 0x00


	//----- nvinfo : EIATTR_KPARAM_INFO
	.align		4
.L_20767:
        /*012c*/ 	.byte	0x04, 0x17
        /*012e*/ 	.short	(.L_20769 - .L_20768)
.L_20768:
        /*0130*/ 	.word	0x00000000
        /*0134*/ 	.short	0x0004
        /*0136*/ 	.short	0x0020
        /*0138*/ 	.byte	0x00, 0xf0, 0x21, 0x00


	//----- nvinfo : EIATTR_KPARAM_INFO
	.align		4
.L_20769:
        /*013c*/ 	.byte	0x04, 0x17
        /*013e*/ 	.short	(.L_20771 - .L_20770)
.L_20770:
        /*0140*/ 	.word	0x00000000
        /*0144*/ 	.short	0x0003
        /*0146*/ 	.short	0x0018
        /*0148*/ 	.byte	0x00, 0xf0, 0x21, 0x00


	//----- nvinfo : EIATTR_KPARAM_INFO
	.align		4
.L_20771:
        /*014c*/ 	.byte	0x04, 0x17
        /*014e*/ 	.short	(.L_20773 - .L_20772)
.L_20772:
        /*0150*/ 	.word	0x00000000
        /*0154*/ 	.short	0x0002
        /*0156*/ 	.short	0x0010
        /*0158*/ 	.byte	0x00, 0xf0, 0x21, 0x00


	//----- nvinfo : EIATTR_KPARAM_INFO
	.align		4
.L_20773:
        /*015c*/ 	.byte	0x04, 0x17
        /*015e*/ 	.short	(.L_20775 - .L_20774)
.L_20774:
        /*0160*/ 	.word	0x00000000
        /*0164*/ 	.short	0x0001
        /*0166*/ 	.short	0x0008
        /*0168*/ 	.byte	0x00, 0xf0, 0x21, 0x00


	//----- nvinfo : EIATTR_KPARAM_INFO
	.align		4
.L_20775:
        /*016c*/ 	.byte	0x04, 0x17
        /*016e*/ 	.short	(.L_20777 - .L_20776)
.L_20776:
        /*0170*/ 	.word	0x00000000
        /*0174*/ 	.short	0x0000
        /*0176*/ 	.short	0x0000
        /*0178*/ 	.byte	0x00, 0xf0, 0x21, 0x00


	//----- nvinfo : EIATTR_MAXREG_COUNT
	.align		4
.L_20777:
        /*017c*/ 	.byte	0x03, 0x1b
        /*017e*/ 	.short	0x00ff


	//----- nvinfo : EIATTR_NUM_BARRIERS
	.align		4
        /*0180*/ 	.byte	0x02, 0x4c
        /*0182*/ 	.byte	0x01
	.zero		1


	//----- nvinfo : EIATTR_EXTERNS
	.align		4
        /*0184*/ 	.byte	0x04, 0x0f
        /*0186*/ 	.short	(.L_20779 - .L_20778)


	//   ....[0]....
	.align		4
.L_20778:
        /*0188*/ 	.word	index@(__assertfail)


	//----- nvinfo : EIATTR_MERCURY_ISA_VERSION
	.align		4
.L_20779:
        /*018c*/ 	.byte	0x03, 0x5f
        /*018e*/ 	.short	0x0000


	//----- nvinfo : EIATTR_COOP_GROUP_MASK_REGIDS
	.align		4
        /*0190*/ 	.byte	0x04, 0x29
        /*0192*/ 	.short	(.L_20781 - .L_20780)


	//   ....[0]....
.L_20780:
        /*0194*/ 	.word	0xffffffff


	//   ....[1]....
        /*0198*/ 	.word	0xffffffff


	//   ....[2]....
        /*019c*/ 	.word	0xffffffff


	//   ....[3]....
        /*01a0*/ 	.word	0xffffffff


	//   ....[4]....
        /*01a4*/ 	.word	0xffffffff


	//   ....[5]....
        /*01a8*/ 	.word	0xffffffff


	//   ....[6]....
        /*01ac*/ 	.word	0xffffffff


	//   ....[7]....
        /*01b0*/ 	.word	0xffffffff


	//   ....[8]....
        /*01b4*/ 	.word	0xffffffff


	//   ....[9]....
        /*01b8*/ 	.word	0xffffffff


	//   ....[10]....
        /*01bc*/ 	.word	0xffffffff


	//   ....[11]....
        /*01c0*/ 	.word	0xffffffff


	//   ....[12]....
        /*01c4*/ 	.word	0xffffffff


	//   ....[13]....
        /*01c8*/ 	.word	0xffffffff


	//   ....[14]....
        /*01cc*/ 	.word	0xffffffff


	//   ....[15]....
        /*01d0*/ 	.word	0xffffffff


	//   ....[16]....
        /*01d4*/ 	.word	0xffffffff


	//   ....[17]....
        /*01d8*/ 	.word	0xffffffff


	//   ....[18]....
        /*01dc*/ 	.word	0xffffffff


	//   ....[19]....
        /*01e0*/ 	.word	0xffffffff


	//   ....[20]....
        /*01e4*/ 	.word	0xffffffff


	//   ....[21]....
        /*01e8*/ 	.word	0xffffffff


	//   ....[22]....
        /*01ec*/ 	.word	0xffffffff


	//   ....[23]....
        /*01f0*/ 	.word	0xffffffff


	//   ....[24]....
        /*01f4*/ 	.word	0xffffffff


	//   ....[25]....
        /*01f8*/ 	.word	0xffffffff


	//   ....[26]....
        /*01fc*/ 	.word	0xffffffff


	//   ....[27]....
        /*0200*/ 	.word	0xffffffff


	//   ....[28]....
        /*0204*/ 	.word	0xffffffff


	//   ....[29]....
        /*0208*/ 	.word	0xffffffff


	//   ....[30]....
        /*020c*/ 	.word	0xffffffff


	//   ....[31]....
        /*0210*/ 	.word	0xffffffff


	//   ....[32]....
        /*0214*/ 	.word	0xffffffff


	//   ....[33]....
        /*0218*/ 	.word	0xffffffff


	//   ....[34]....
        /*021c*/ 	.word	0xffffffff


	//   ....[35]....
        /*0220*/ 	.word	0xffffffff


	//   ....[36]....
        /*0224*/ 	.word	0xffffffff


	//   ....[37]....
        /*0228*/ 	.word	0xffffffff


	//   ....[38]....
        /*022c*/ 	.word	0xffffffff


	//   ....[39]....
        /*0230*/ 	.word	0xffffffff


	//   ....[40]....
        /*0234*/ 	.word	0xffffffff


	//   ....[41]....
        /*0238*/ 	.word	0xffffffff


	//   ....[42]....
        /*023c*/ 	.word	0xffffffff


	//   ....[43]....
        /*0240*/ 	.word	0xffffffff


	//   ....[44]....
        /*0244*/ 	.word	0xffffffff


	//   ....[45]....
        /*0248*/ 	.word	0xffffffff


	//   ....[46]....
        /*024c*/ 	.word	0xffffffff


	//   ....[47]....
        /*0250*/ 	.word	0xffffffff


	//   ....[48]....
        /*0254*/ 	.word	0xffffffff


	//   ....[49]....
        /*0258*/ 	.word	0xffffffff


	//   ....[50]....
        /*025c*/ 	.word	0xffffffff


	//   ....[51]....
        /*0260*/ 	.word	0xffffffff


	//   ....[52]....
        /*0264*/ 	.word	0xffffffff


	//   ....[53]....
        /*0268*/ 	.word	0xffffffff


	//   ....[54]....
        /*026c*/ 	.word	0xffffffff


	//   ....[55]....
        /*0270*/ 	.word	0xffffffff


	//   ....[56]....
        /*0274*/ 	.word	0xffffffff


	//   ....[57]....
        /*0278*/ 	.word	0xffffffff


	//   ....[58]....
        /*027c*/ 	.word	0xffffffff


	//   ....[59]....
        /*0280*/ 	.word	0xffffffff


	//   ....[60]....
        /*0284*/ 	.word	0xffffffff


	//   ....[61]....
        /*0288*/ 	.word	0xffffffff


	//   ....[62]....
        /*028c*/ 	.word	0xffffffff


	//   ....[63]....
        /*0290*/ 	.word	0xffffffff


	//   ....[64]....
        /*0294*/ 	.word	0xffffffff


	//   ....[65]....
        /*0298*/ 	.word	0xffffffff


	//   ....[66]....
        /*029c*/ 	.word	0xffffffff


	//   ....[67]....
        /*02a0*/ 	.word	0xffffffff


	//   ....[68]....
        /*02a4*/ 	.word	0xffffffff


	//   ....[69]....
        /*02a8*/ 	.word	0xffffffff


	//   ....[70]....
        /*02ac*/ 	.word	0xffffffff


	//   ....[71]....
        /*02b0*/ 	.word	0xffffffff


	//   ....[72]....
        /*02b4*/ 	.word	0xffffffff


	//   ....[73]....
        /*02b8*/ 	.word	0xffffffff


	//   ....[74]....
        /*02bc*/ 	.word	0xffffffff


	//   ....[75]....
        /*02c0*/ 	.word	0xffffffff


	//   ....[76]....
        /*02c4*/ 	.word	0xffffffff


	//   ....[77]....
        /*02c8*/ 	.word	0xffffffff


	//   ....[78]....
        /*02cc*/ 	.word	0xffffffff


	//   ....[79]....
        /*02d0*/ 	.word	0xffffffff


	//   ....[80]....
        /*02d4*/ 	.word	0xffffffff


	//   ....[81]....
        /*02d8*/ 	.word	0xffffffff


	//   ....[82]....
        /*02dc*/ 	.word	0xffffffff


	//   ....[83]....
        /*02e0*/ 	.word	0xffffffff


	//   ....[84]....
        /*02e4*/ 	.word	0xffffffff


	//   ....[85]....
        /*02e8*/ 	.word	0xffffffff


	//   ....[86]....
        /*02ec*/ 	.word	0xffffffff


	//   ....[87]....
        /*02f0*/ 	.word	0xffffffff


	//   ....[88]....
        /*02f4*/ 	.word	0xffffffff


	//   ....[89]....
        /*02f8*/ 	.word	0xffffffff


	//   ....[90]....
        /*02fc*/ 	.word	0xffffffff


	//   ....[91]....
        /*0300*/ 	.word	0xffffffff


	//   ....[92]....
        /*0304*/ 	.word	0xffffffff


	//   ....[93]....
        /*0308*/ 	.word	0xffffffff


	//   ....[94]....
        /*030c*/ 	.word	0xffffffff


	//   ....[95]....
        /*0310*/ 	.word	0xffffffff


	//   ....[96]....
        /*0314*/ 	.word	0xffffffff


	//   ....[97]....
        /*0318*/ 	.word	0xffffffff


	//   ....[98]....
        /*031c*/ 	.word	0xffffffff


	//   ....[99]....
        /*0320*/ 	.word	0xffffffff


	//   ....[100]....
        /*0324*/ 	.word	0xffffffff


	//   ....[101]....
        /*0328*/ 	.word	0xffffffff


	//   ....[102]....
        /*032c*/ 	.word	0xffffffff


	//   ....[103]....
        /*0330*/ 	.word	0xffffffff


	//   ....[104]....
        /*0334*/ 	.word	0xffffffff


	//   ....[105]....
        /*0338*/ 	.word	0xffffffff


	//   ....[106]....
        /*033c*/ 	.word	0xffffffff


	//   ....[107]....
        /*0340*/ 	.word	0xffffffff


	//   ....[108]....
        /*0344*/ 	.word	0xffffffff


	//   ....[109]....
        /*0348*/ 	.word	0xffffffff


	//   ....[110]....
        /*034c*/ 	.word	0xffffffff


	//   ....[111]....
        /*0350*/ 	.word	0xffffffff


	//   ....[112]....
        /*0354*/ 	.word	0xffffffff


	//   ....[113]....
        /*0358*/ 	.word	0xffffffff


	//   ....[114]....
        /*035c*/ 	.word	0xffffffff


	//   ....[115]....
        /*0360*/ 	.word	0xffffffff


	//   ....[116]....
        /*0364*/ 	.word	0xffffffff


	//   ....[117]....
        /*0368*/ 	.word	0xffffffff


	//   ....[118]....
        /*036c*/ 	.word	0xffffffff


	//   ....[119]....
        /*0370*/ 	.word	0xffffffff


	//   ....[120]....
        /*0374*/ 	.word	0xffffffff


	//   ....[121]....
        /*0378*/ 	.word	0xffffffff


	//   ....[122]....
        /*037c*/ 	.word	0xffffffff


	//   ....[123]....
        /*0380*/ 	.word	0xffffffff


	//   ....[124]....
        /*0384*/ 	.word	0xffffffff


	//   ....[125]....
        /*0388*/ 	.word	0xffffffff


	//   ....[126]....
        /*038c*/ 	.word	0xffffffff


	//   ....[127]....
        /*0390*/ 	.word	0xffffffff


	//   ....[128]....
        /*0394*/ 	.word	0xffffffff


	//   ....[129]....
        /*0398*/ 	.word	0xffffffff


	//   ....[130]....
        /*039c*/ 	.word	0xffffffff


	//   ....[131]....
        /*03a0*/ 	.word	0xffffffff


	//   ....[132]....
        /*03a4*/ 	.word	0xffffffff


	//   ....[133]....
        /*03a8*/ 	.word	0xffffffff


	//   ....[134]....
        /*03ac*/ 	.word	0xffffffff


	//   ....[135]....
        /*03b0*/ 	.word	0xffffffff


	//   ....[136]....
        /*03b4*/ 	.word	0xffffffff


	//   ....[137]....
        /*03b8*/ 	.word	0xffffffff


	//   ....[138]....
        /*03bc*/ 	.word	0xffffffff


	//   ....[139]....
        /*03c0*/ 	.word	0xffffffff


	//   ....[140]....
        /*03c4*/ 	.word	0xffffffff


	//   ....[141]....
        /*03c8*/ 	.word	0xffffffff


	//   ....[142]....
        /*03cc*/ 	.word	0xffffffff


	//   ....[143]....
        /*03d0*/ 	.word	0xffffffff


	//   ....[144]....
        /*03d4*/ 	.word	0xffffffff


	//   ....[145]....
        /*03d8*/ 	.word	0xffffffff


	//   ....[146]....
        /*03dc*/ 	.word	0xffffffff


	//   ....[147]....
        /*03e0*/ 	.word	0xffffffff


	//   ....[148]....
        /*03e4*/ 	.word	0xffffffff


	//   ....[149]....
        /*03e8*/ 	.word	0xffffffff


	//   ....[150]....
        /*03ec*/ 	.word	0xffffffff


	//   ....[151]....
        /*03f0*/ 	.word	0xffffffff


	//   ....[152]....
        /*03f4*/ 	.word	0xffffffff


	//   ....[153]....
        /*03f8*/ 	.word	0xffffffff


	//   ....[154]....
        /*03fc*/ 	.word	0xffffffff


	//   ....[155]....
        /*0400*/ 	.word	0xffffffff


	//   ....[156]....
        /*0404*/ 	.word	0xffffffff


	//   ....[157]....
        /*0408*/ 	.word	0xffffffff


	//   ....[158]....
        /*040c*/ 	.word	0xffffffff


	//   ....[159]....
        /*0410*/ 	.word	0xffffffff


	//   ....[160]....
        /*0414*/ 	.word	0xffffffff


	//   ....[161]....
        /*0418*/ 	.word	0xffffffff


	//   ....[162]....
        /*041c*/ 	.word	0xffffffff


	//   ....[163]....
        /*0420*/ 	.word	0xffffffff


	//   ....[164]....
        /*0424*/ 	.word	0xffffffff


	//   ....[165]....
        /*0428*/ 	.word	0xffffffff


	//   ....[166]....
        /*042c*/ 	.word	0xffffffff


	//   ....[167]....
        /*0430*/ 	.word	0xffffffff


	//   ....[168]....
        /*0434*/ 	.word	0xffffffff


	//   ....[169]....
        /*0438*/ 	.word	0xffffffff


	//   ....[170]....
        /*043c*/ 	.word	0xffffffff


	//   ....[171]....
        /*0440*/ 	.word	0xffffffff


	//   ....[172]....
        /*0444*/ 	.word	0xffffffff


	//   ....[173]....
        /*0448*/ 	.word	0xffffffff


	//   ....[174]....
        /*044c*/ 	.word	0xffffffff


	//   ....[175]....
        /*0450*/ 	.word	0xffffffff


	//   ....[176]....
        /*0454*/ 	.word	0xffffffff


	//   ....[177]....
        /*0458*/ 	.word	0xffffffff


	//   ....[178]....
        /*045c*/ 	.word	0xffffffff


	//   ....[179]....
        /*0460*/ 	.word	0xffffffff


	//   ....[180]....
        /*0464*/ 	.word	0xffffffff


	//   ....[181]....
        /*0468*/ 	.word	0xffffffff


	//   ....[182]....
        /*046c*/ 	.word	0xffffffff


	//   ....[183]....
        /*0470*/ 	.word	0xffffffff


	//   ....[184]....
        /*0474*/ 	.word	0xffffffff


	//   ....[185]....
        /*0478*/ 	.word	0xffffffff


	//   ....[186]....
        /*047c*/ 	.word	0xffffffff


	//   ....[187]....
        /*0480*/ 	.word	0xffffffff


	//   ....[188]....
        /*0484*/ 	.word	0xffffffff


	//   ....[189]....
        /*0488*/ 	.word	0xffffffff


	//   ....[190]....
        /*048c*/ 	.word	0xffffffff


	//   ....[191]....
        /*0490*/ 	.word	0xffffffff


	//   ....[192]....
        /*0494*/ 	.word	0xffffffff


	//   ....[193]....
        /*0498*/ 	.word	0xffffffff


	//   ....[194]....
        /*049c*/ 	.word	0xffffffff


	//   ....[195]....
        /*04a0*/ 	.word	0xffffffff


	//   ....[196]....
        /*04a4*/ 	.word	0xffffffff


	//   ....[197]....
        /*04a8*/ 	.word	0xffffffff


	//   ....[198]....
        /*04ac*/ 	.word	0xffffffff


	//   ....[199]....
        /*04b0*/ 	.word	0xffffffff


	//   ....[200]....
        /*04b4*/ 	.word	0xffffffff


	//   ....[201]....
        /*04b8*/ 	.word	0xffffffff


	//   ....[202]....
        /*04bc*/ 	.word	0xffffffff


	//   ....[203]....
        /*04c0*/ 	.word	0xffffffff


	//   ....[204]....
        /*04c4*/ 	.word	0xffffffff


	//   ....[205]....
        /*04c8*/ 	.word	0xffffffff


	//   ....[206]....
        /*04cc*/ 	.word	0xffffffff


	//   ....[207]....
        /*04d0*/ 	.word	0xffffffff


	//   ....[208]....
        /*04d4*/ 	.word	0xffffffff


	//   ....[209]....
        /*04d8*/ 	.word	0xffffffff


	//   ....[210]....
        /*04dc*/ 	.word	0xffffffff


	//   ....[211]....
        /*04e0*/ 	.word	0xffffffff


	//   ....[212]....
        /*04e4*/ 	.word	0xffffffff


	//   ....[213]....
        /*04e8*/ 	.word	0xffffffff


	//----- nvinfo : EIATTR_COOP_GROUP_INSTR_OFFSETS
	.align		4
.L_20781:
        /*04ec*/ 	.byte	0x04, 0x28
        /*04ee*/ 	.short	(.L_20783 - .L_20782)


	//   ....[0]....
.L_20782:
        /*04f0*/ 	.word	0x00000b10


	//   ....[1]....
        /*04f4*/ 	.word	0x00000b30


	//   ....[2]....
        /*04f8*/ 	.word	0x00000b50


	//   ....[3]....
        /*04fc*/ 	.word	0x00000b70


	//   ....[4]....
        /*0500*/ 	.word	0x00000c20


	//   ....[5]....
        /*0504*/ 	.word	0x00000c40


	//   ....[6]....
        /*0508*/ 	.word	0x00000c60


	//   ....[7]....
        /*050c*/ 	.word	0x00001a90


	//   ....[8]....
        /*0510*/ 	.word	0x00001af0


	//   ....[9]....
        /*0514*/ 	.word	0x00001b20


	//   ....[10]....
        /*0518*/ 	.word	0x00001b40


	//   ....[11]....
        /*051c*/ 	.word	0x00001b60


	//   ....[12]....
        /*0520*/ 	.word	0x00001bb0


	//   ....[13]....
        /*0524*/ 	.word	0x00001bd0


	//   ....[14]....
        /*0528*/ 	.word	0x00001bf0


	//   ....[15]....
        /*052c*/ 	.word	0x00002a00


	//   ....[16]....
        /*0530*/ 	.word	0x00002bd0


	//   ....[17]....
        /*0534*/ 	.word	0x00006340


	//   ....[18]....
        /*0538*/ 	.word	0x000063b0


	//   ....[19]....
        /*053c*/ 	.word	0x00006410


	//   ....[20]....
        /*0540*/ 	.word	0x00006470


	//   ....[21]....
        /*0544*/ 	.word	0x000064e0


	//   ....[22]....
        /*0548*/ 	.word	0x00006560


	//   ....[23]....
        /*054c*/ 	.word	0x000065d0


	//   ....[24]....
        /*0550*/ 	.word	0x00006630


	//   ....[25]....
        /*0554*/ 	.word	0x000066a0


	//   ....[26]....
        /*0558*/ 	.word	0x00006700


	//   ....[27]....
        /*055c*/ 	.word	0x00006760


	//   ....[28]....
        /*0560*/ 	.word	0x000067d0


	//   ....[29]....
        /*0564*/ 	.word	0x00006830


	//   ....[30]....
        /*0568*/ 	.word	0x00006890


	//   ....[31]....
        /*056c*/ 	.word	0x00006900


	//   ....[32]....
        /*0570*/ 	.word	0x00006960


	//   ....[33]....
        /*0574*/ 	.word	0x000069c0


	//   ....[34]....
        /*0578*/ 	.word	0x00006a30


	//   ....[35]....
        /*057c*/ 	.word	0x00006a90


	//   ....[36]....
        /*0580*/ 	.word	0x00006af0


	//   ....[37]....
        /*0584*/ 	.word	0x00006b60


	//   ....[38]....
        /*0588*/ 	.word	0x00006bc0


	//   ....[39]....
        /*058c*/ 	.word	0x00006c20


	//   ....[40]....
        /*0590*/ 	.word	0x00006c90


	//   ....[41]....
        /*0594*/ 	.word	0x00006cf0


	//   ....[42]....
        /*0598*/ 	.word	0x00006d50


	//   ....[43]....
        /*059c*/ 	.word	0x00006dc0


	//   ....[44]....
        /*05a0*/ 	.word	0x00006e20


	//   ....[45]....
        /*05a4*/ 	.word	0x00006e80


	//   ....[46]....
        /*05a8*/ 	.word	0x00006ef0


	//   ....[47]....
        /*05ac*/ 	.word	0x00006f50


	//   ....[48]....
        /*05b0*/ 	.word	0x00006fb0


	//   ....[49]....
        /*05b4*/ 	.word	0x00007020


	//   ....[50]....
        /*05b8*/ 	.word	0x00007080


	//   ....[51]....
        /*05bc*/ 	.word	0x000070e0


	//   ....[52]....
        /*05c0*/ 	.word	0x00007150


	//   ....[53]....
        /*05c4*/ 	.word	0x000071b0


	//   ....[54]....
        /*05c8*/ 	.word	0x00007210


	//   ....[55]....
        /*05cc*/ 	.word	0x00007280


	//   ....[56]....
        /*05d0*/ 	.word	0x000072e0


	//   ....[57]....
        /*05d4*/ 	.word	0x00007340


	//   ....[58]....
        /*05d8*/ 	.word	0x000073b0


	//   ....[59]....
        /*05dc*/ 	.word	0x00007410


	//   ....[60]....
        /*05e0*/ 	.word	0x00007470


	//   ....[61]....
        /*05e4*/ 	.word	0x000074e0


	//   ....[62]....
        /*05e8*/ 	.word	0x00007540


	//   ....[63]....
        /*05ec*/ 	.word	0x000075a0


	//   ....[64]....
        /*05f0*/ 	.word	0x00007610


	//   ....[65]....
        /*05f4*/ 	.word	0x00007670


	//   ....[66]....
        /*05f8*/ 	.word	0x000076d0


	//   ....[67]....
        /*05fc*/ 	.word	0x00007740


	//   ....[68]....
        /*0600*/ 	.word	0x000077a0


	//   ....[69]....
        /*0604*/ 	.word	0x00007800


	//   ....[70]....
        /*0608*/ 	.word	0x00007870


	//   ....[71]....
        /*060c*/ 	.word	0x000078d0


	//   ....[72]....
        /*0610*/ 	.word	0x00007930


	//   ....[73]....
        /*0614*/ 	.word	0x000079a0


	//   ....[74]....
        /*0618*/ 	.word	0x00007a00


	//   ....[75]....
        /*061c*/ 	.word	0x00007a60


	//   ....[76]....
        /*0620*/ 	.word	0x00007ad0


	//   ....[77]....
        /*0624*/ 	.word	0x00007b30


	//   ....[78]....
        /*0628*/ 	.word	0x00007b90


	//   ....[79]....
        /*062c*/ 	.word	0x00007c00


	//   ....[80]....
        /*0630*/ 	.word	0x00007c60


	//   ....[81]....
        /*0634*/ 	.word	0x00007cc0


	//   ....[82]....
        /*0638*/ 	.word	0x00007d30


	//   ....[83]....
        /*063c*/ 	.word	0x00007d90


	//   ....[84]....
        /*0640*/ 	.word	0x00007df0


	//   ....[85]....
        /*0644*/ 	.word	0x00007e60


	//   ....[86]....
        /*0648*/ 	.word	0x00007ec0


	//   ....[87]....
        /*064c*/ 	.word	0x00007f20


	//   ....[88]....
        /*0650*/ 	.word	0x00007f90


	//   ....[89]....
        /*0654*/ 	.word	0x00007ff0


	//   ....[90]....
        /*0658*/ 	.word	0x00008050


	//   ....[91]....
        /*065c*/ 	.word	0x000080c0


	//   ....[92]....
        /*0660*/ 	.word	0x00008120


	//   ....[93]....
        /*0664*/ 	.word	0x00008180


	//   ....[94]....
        /*0668*/ 	.word	0x000081f0


	//   ....[95]....
        /*066c*/ 	.word	0x00008250


	//   ....[96]....
        /*0670*/ 	.word	0x000082b0


	//   ....[97]....
        /*0674*/ 	.word	0x00008320


	//   ....[98]....
        /*0678*/ 	.word	0x00008380


	//   ....[99]....
        /*067c*/ 	.word	0x000083e0


	//   ....[100]....
        /*0680*/ 	.word	0x00008450


	//   ....[101]....
        /*0684*/ 	.word	0x000084b0


	//   ....[102]....
        /*0688*/ 	.word	0x00008510


	//   ....[103]....
        /*068c*/ 	.word	0x00008580


	//   ....[104]....
        /*0690*/ 	.word	0x000085e0


	//   ....[105]....
        /*0694*/ 	.word	0x00008640


	//   ....[106]....
        /*0698*/ 	.word	0x000086b0


	//   ....[107]....
        /*069c*/ 	.word	0x00008710


	//   ....[108]....
        /*06a0*/ 	.word	0x00008770


	//   ....[109]....
        /*06a4*/ 	.word	0x000087e0


	//   ....[110]....
        /*06a8*/ 	.word	0x00008840


	//   ....[111]....
        /*06ac*/ 	.word	0x000088a0


	//   ....[112]....
        /*06b0*/ 	.word	0x00008910


	//   ....[113]....
        /*06b4*/ 	.word	0x00008970


	//   ....[114]....
        /*06b8*/ 	.word	0x000089d0


	//   ....[115]....
        /*06bc*/ 	.word	0x00008a40


	//   ....[116]....
        /*06c0*/ 	.word	0x00008aa0


	//   ....[117]....
        /*06c4*/ 	.word	0x00008b00


	//   ....[118]....
        /*06c8*/ 	.word	0x00008b70


	//   ....[119]....
        /*06cc*/ 	.word	0x00008bd0


	//   ....[120]....
        /*06d0*/ 	.word	0x00008c30


	//   ....[121]....
        /*06d4*/ 	.word	0x00008ca0


	//   ....[122]....
        /*06d8*/ 	.word	0x00008d00


	//   ....[123]....
        /*06dc*/ 	.word	0x00008d60


	//   ....[124]....
        /*06e0*/ 	.word	0x00008dd0


	//   ....[125]....
        /*06e4*/ 	.word	0x00008e30


	//   ....[126]....
        /*06e8*/ 	.word	0x00008e90


	//   ....[127]....
        /*06ec*/ 	.word	0x00008f00


	//   ....[128]....
        /*06f0*/ 	.word	0x00008f60


	//   ....[129]....
        /*06f4*/ 	.word	0x00008fc0


	//   ....[130]....
        /*06f8*/ 	.word	0x00009030


	//   ....[131]....
        /*06fc*/ 	.word	0x00009090


	//   ....[132]....
        /*0700*/ 	.word	0x000090f0


	//   ....[133]....
        /*0704*/ 	.word	0x00009160


	//   ....[134]....
        /*0708*/ 	.word	0x000091c0


	//   ....[135]....
        /*070c*/ 	.word	0x00009220


	//   ....[136]....
        /*0710*/ 	.word	0x00009290


	//   ....[137]....
        /*0714*/ 	.word	0x000092f0


	//   ....[138]....
        /*0718*/ 	.word	0x00009350


	//   ....[139]....
        /*071c*/ 	.word	0x000093c0


	//   ....[140]....
        /*0720*/ 	.word	0x00009420


	//   ....[141]....
        /*0724*/ 	.word	0x00009480


	//   ....[142]....
        /*0728*/ 	.word	0x000094f0


	//   ....[143]....
        /*072c*/ 	.word	0x00009550


	//   ....[144]....
        /*0730*/ 	.word	0x000095b0


	//   ....[145]....
        /*0734*/ 	.word	0x00009620


	//   ....[146]....
        /*0738*/ 	.word	0x00009680


	//   ....[147]....
        /*073c*/ 	.word	0x000096e0


	//   ....[148]....
        /*0740*/ 	.word	0x00009750


	//   ....[149]....
        /*0744*/ 	.word	0x000097b0


	//   ....[150]....
        /*0748*/ 	.word	0x00009810


	//   ....[151]....
        /*074c*/ 	.word	0x00009880


	//   ....[152]....
        /*0750*/ 	.word	0x000098e0


	//   ....[153]....
        /*0754*/ 	.word	0x00009940


	//   ....[154]....
        /*0758*/ 	.word	0x000099b0


	//   ....[155]....
        /*075c*/ 	.word	0x00009a10


	//   ....[156]....
        /*0760*/ 	.word	0x00009a70


	//   ....[157]....
        /*0764*/ 	.word	0x00009ae0


	//   ....[158]....
        /*0768*/ 	.word	0x00009b40


	//   ....[159]....
        /*076c*/ 	.word	0x00009ba0


	//   ....[160]....
        /*0770*/ 	.word	0x00009c10


	//   ....[161]....
        /*0774*/ 	.word	0x00009c70


	//   ....[162]....
        /*0778*/ 	.word	0x00009cd0


	//   ....[163]....
        /*077c*/ 	.word	0x00009d40


	//   ....[164]....
        /*0780*/ 	.word	0x00009da0


	//   ....[165]....
        /*0784*/ 	.word	0x00009e00


	//   ....[166]....
        /*0788*/ 	.word	0x00009e70


	//   ....[167]....
        /*078c*/ 	.word	0x00009ed0


	//   ....[168]....
        /*0790*/ 	.word	0x00009f30


	//   ....[169]....
        /*0794*/ 	.word	0x00009fa0


	//   ....[170]....
        /*0798*/ 	.word	0x0000a000


	//   ....[171]....
        /*079c*/ 	.word	0x0000a060


	//   ....[172]....
        /*07a0*/ 	.word	0x0000a0d0


	//   ....[173]....
        /*07a4*/ 	.word	0x0000a130


	//   ....[174]....
        /*07a8*/ 	.word	0x0000a190


	//   ....[175]....
        /*07ac*/ 	.word	0x0000a200


	//   ....[176]....
        /*07b0*/ 	.word	0x0000a260


	//   ....[177]....
        /*07b4*/ 	.word	0x0000a2c0


	//   ....[178]....
        /*07b8*/ 	.word	0x0000a330


	//   ....[179]....
        /*07bc*/ 	.word	0x0000a390


	//   ....[180]....
        /*07c0*/ 	.word	0x0000a3f0


	//   ....[181]....
        /*07c4*/ 	.word	0x0000a460


	//   ....[182]....
        /*07c8*/ 	.word	0x0000a4c0


	//   ....[183]....
        /*07cc*/ 	.word	0x0000a520


	//   ....[184]....
        /*07d0*/ 	.word	0x0000a590


	//   ....[185]....
        /*07d4*/ 	.word	0x0000a5f0


	//   ....[186]....
        /*07d8*/ 	.word	0x0000a650


	//   ....[187]....
        /*07dc*/ 	.word	0x0000a6c0


	//   ....[188]....
        /*07e0*/ 	.word	0x0000a720


	//   ....[189]....
        /*07e4*/ 	.word	0x0000a780


	//   ....[190]....
        /*07e8*/ 	.word	0x0000a7f0


	//   ....[191]....
        /*07ec*/ 	.word	0x0000a850


	//   ....[192]....
        /*07f0*/ 	.word	0x0000a8b0


	//   ....[193]....
        /*07f4*/ 	.word	0x0000a920


	//   ....[194]....
        /*07f8*/ 	.word	0x0000a980


	//   ....[195]....
        /*07fc*/ 	.word	0x0000a9e0


	//   ....[196]....
        /*0800*/ 	.word	0x0000aa50


	//   ....[197]....
        /*0804*/ 	.word	0x0000aab0


	//   ....[198]....
        /*0808*/ 	.word	0x0000ab10


	//   ....[199]....
        /*080c*/ 	.word	0x0000ab80


	//   ....[200]....
        /*0810*/ 	.word	0x0000abe0


	//   ....[201]....
        /*0814*/ 	.word	0x0000ac40


	//   ....[202]....
        /*0818*/ 	.word	0x0000acb0


	//   ....[203]....
        /*081c*/ 	.word	0x0000ad10


	//   ....[204]....
        /*0820*/ 	.word	0x0000ad70


	//   ....[205]....
        /*0824*/ 	.word	0x0000ade0


	//   ....[206]....
        /*0828*/ 	.word	0x0000ae40


	//   ....[207]....
        /*082c*/ 	.word	0x0000aea0


	//   ....[208]....
        /*0830*/ 	.word	0x0000af10


	//   ....[209]....
        /*0834*/ 	.word	0x0000af70


	//   ....[210]....
        /*0838*/ 	.word	0x0000afd0


	//   ....[211]....
        /*083c*/ 	.word	0x0000b040


	//   ....[212]....
        /*0840*/ 	.word	0x0000b0a0


	//   ....[213]....
        /*0844*/ 	.word	0x0000b100


	//----- nvinfo : EIATTR_SYSCALL_OFFSETS
	.align		4
.L_20783:
        /*0848*/ 	.byte	0x04, 0x46
        /*084a*/ 	.short	(.L_20785 - .L_20784)


	//   ....[0]....
.L_20784:
        /*084c*/ 	.word	0x000061a0


	//   ....[1]....
        /*0850*/ 	.word	0x000062d0


	//----- nvinfo : EIATTR_EXIT_INSTR_OFFSETS
	.align		4
.L_20785:
        /*0854*/ 	.byte	0x04, 0x1c
        /*0856*/ 	.short	(.L_20787 - .L_20786)


	//   ....[0]....
.L_20786:
        /*0858*/ 	.word	0x00000090


	//   ....[1]....
        /*085c*/ 	.word	0x00004730


	//   ....[2]....
        /*0860*/ 	.word	0x00004740


	//   ....[3]....
        /*0864*/ 	.word	0x00006070


	//   ....[4]....
        /*0868*/ 	.word	0x000062e0


	//----- nvinfo : EIATTR_CTAIDZ_USED
	.align		4
.L_20787:
        /*086c*/ 	.byte	0x01, 0x04
	.zero		2


	//----- nvinfo : EIATTR_CRS_STACK_SIZE
	.align		4
        /*0870*/ 	.byte	0x04, 0x1e
        /*0872*/ 	.short	(.L_20789 - .L_20788)
.L_20788:
        /*0874*/ 	.word	0x00000000
.L_20789:


//--------------------- .nv.info._ZN4vllm25paged_attention_v2_kernelIfhLi192ELi32ELi128ELNS_18Fp8KVCacheDataTypeE1ELb1ELi512EEEvPfS2_PT_PKS3_PKT0_S9_ifPKiSB_iPKfiiiSD_SD_iiiii --------------------------
	.section	.nv.info._ZN4vllm25paged_attention_v2_kernelIfhLi192ELi32ELi128ELNS_18Fp8KVCacheDataTypeE1ELb1ELi512EEEvPfS2_PT_PKS3_PKT0_S9_ifPKiSB_iPKfiiiSD_SD_iiiii,"",@"SHT_CUDA_INFO"
	.sectionflags	@""
	.align	4


	//----- nvinfo : EIATTR_CUDA_API_VERSION
	.align		4
        /*0000*/ 	.byte	0x04, 0x37
        /*0002*/ 	.short	(.L_20791 - .L_20790)
.L_20790:
        /*0004*/ 	.word	0x00000082


	//----- nvinfo : EIATTR_SW2861232_WAR
	.align		4
.L_20791:
        /*0008*/ 	.byte	0x01, 0x35
	.zero		2


	//----- nvinfo : EIATTR_PARAM_CBANK
	.align		4
        /*000c*/ 	.byte	0x04, 0x0a
        /*000e*/ 	.short	(.L_20793 - .L_20792)
	.align		4
.L_20792:
        /*0010*/ 	.word	index@(.nv.constant0._ZN4vllm25paged_attention_v2_kernelIfhLi192ELi32ELi128ELNS_18Fp8KVCacheDataTypeE1ELb1ELi512EEEvPfS2_PT_PKS3_PKT0_S9_ifPKiSB_iPKfiiiSD_SD_iiiii)
        /*0014*/ 	.short	0x0160
        /*0016*/ 	.short	0x008c


	//----- nvinfo : EIATTR_CBANK_PARAM_SIZE
	.align		4
.L_20793:
        /*0018*/ 	.byte	0x03, 0x19
        /*001a*/ 	.short	0x008c


	//----- nvinfo : EIATTR_KPARAM_INFO
	.align		4
        /*001c*/ 	.byte	0x04, 0x17
        /*001e*/ 	.short	(.L_20795 - .L_20794)
.L_20794:
        /*0020*/ 	.word	0x00000000
        /*0024*/ 	.short	0x0015
        /*0026*/ 	.short	0x0088
        /*0028*/ 	.byte	0x00, 0xf0, 0x11, 0x00


	//----- nvinfo : EIATTR_KPARAM_INFO
	.align		4
.L_20795:
        /*002c*/ 	.byte	0x04, 0x17
        /*002e*/ 	.short	(.L_20797 - .L_20796)
.L_20796:
        /*0030*/ 	.word	0x00000000
        /*0034*/ 	.short	0x0014
        /*0036*/ 	.short	0x0084
        /*0038*/ 	.byte	0x00, 0xf0, 0x11, 0x00


	//----- nvinfo : EIATTR_KPARAM_INFO
	.align		4
.L_20797:
        /*003c*/ 	.byte	0x04, 0x17
        /*003e*/ 	.short	(.L_20799 - .L_20798)
.L_20798:
        /*0040*/ 	.word	0x00000000
        /*0044*/ 	.short	0x0013
        /*0046*/ 	.short	0x0080
        /*0048*/ 	.byte	0x00, 0xf0, 0x11, 0x00


	//----- nvinfo : EIATTR_KPARAM_INFO
	.align		4
.L_20799:
        /*004c*/ 	.byte	0x04, 0x17
        /*004e*/ 	.short	(.L_20801 - .L_20800)
.L_20800:
        /*0050*/ 	.word	0x00000000
        /*0054*/ 	.short	0x0012
        /*0056*/ 	.short	0x007c
        /*0058*/ 	.byte	0x00, 0xf0, 0x11, 0x00


	//----- nvinfo : EIATTR_KPARAM_INFO
	.align		4
.L_20801:
        /*005c*/ 	.byte	0x04, 0x17
        /*005e*/ 	.short	(.L_20803 - .L_20802)
.L_20802:
        /*0060*/ 	.word	0x00000000
        /*0064*/ 	.short	0x0011
        /*0066*/ 	.short	0x0078
        /*0068*/ 	.byte	0x00, 0xf0, 0x11, 0x00


	//----- nvinfo : EIATTR_KPARAM_INFO
	.align		4
.L_20803:
        /*006c*/ 	.byte	0x04, 0x17
        /*006e*/ 	.short	(.L_20805 - .L_20804)
.L_20804:
        /*0070*/ 	.word	0x00000000
        /*0074*/ 	.short	0x0010
        /*0076*/ 	.short	0x0070
        /*0078*/ 	.byte	0x00, 0xf0, 0x21, 0x00


	//----- nvinfo : EIATTR_KPARAM_INFO
	.align		4
.L_20805:
        /*007c*/ 	.byte	0x04, 0x17
        /*007e*/ 	.short	(.L_20807 - .L_20806)
.L_20806:
        /*0080*/ 	.word	0x00000000
        /*0084*/ 	.short	0x000f
        /*0086*/ 	.short	0x0068
        /*0088*/ 	.byte	0x00, 0xf0, 0x21, 0x00


	//----- nvinfo : EIATTR_KPARAM_INFO
	.align		4
.L_20807:
        /*008c*/ 	.byte	0x04, 0x17
        /*008e*/ 	.short	(.L_20809 - .L_20808)
.L_20808:
        /*0090*/ 	.word	0x00000000
        /*0094*/ 	.short	0x000e
        /*0096*/ 	.short	0x0060
        /*0098*/ 	.byte	0x00, 0xf0, 0x11, 0x00


	//----- nvinfo : EIATTR_KPARAM_INFO
	.align		4
.L_20809:
        /*009c*/ 	.byte	0x04, 0x17
        /*009e*/ 	.short	(.L_20811 - .L_20810)
.L_20810:
        /*00a0*/ 	.word	0x00000000
        /*00a4*/ 	.short	0x000d
        /*00a6*/ 	.short	0x005c
        /*00a8*/ 	.byte	0x00, 0xf0, 0x11, 0x00


	//----- nvinfo : EIATTR_KPARAM_INFO
	.align		4
.L_20811:
        /*00ac*/ 	.byte	0x04, 0x17
        /*00ae*/ 	.short	(.L_20813 - .L_20812)
.L_20812:
        /*00b0*/ 	.word	0x00000000
        /*00b4*/ 	.short	0x000c
        /*00b6*/ 	.short	0x0058
        /*00b8*/ 	.byte	0x00, 0xf0, 0x11, 0x00


	//----- nvinfo : EIATTR_KPARAM_INFO
	.align		4
.L_20813:
        /*00bc*/ 	.byte	0x04, 0x17
        /*00be*/ 	.short	(.L_20815 - .L_20814)
.L_20814:
        /*00c0*/ 	.word	0x00000000
        /*00c4*/ 	.short	0x000b
        /*00c6*/ 	.short	0x0050
        /*00c8*/ 	.byte	0x00, 0xf0, 0x21, 0x00


	//----- nvinfo : EIATTR_KPARAM_INFO
	.align		4
.L_20815:
        /*00cc*/ 	.byte	0x04, 0x17
        /*00ce*/ 	.short	(.L_20817 - .L_20816)
.L_20816:
        /*00d0*/ 	.word	0x00000000
        /*00d4*/ 	.short	0x000a
        /*00d6*/ 	.short	0x0048
        /*00d8*/ 	.byte	0x00, 0xf0, 0x11, 0x00


	//----- nvinfo : EIATTR_KPARAM_INFO
	.align		4
.L_20817:
        /*00dc*/ 	.byte	0x04, 0x17
        /*00de*/ 	.short	(.L_20819 - .L_20818)
.L_20818:
        /*00e0*/ 	.word	0x00000000
        /*00e4*/ 	.short	0x0009
        /*00e6*/ 	.short	0x0040
        /*00e8*/ 	.byte	0x00, 0xf0, 0x21, 0x00


	//----- nvinfo : EIATTR_KPARAM_INFO
	.align		4
.L_20819:
        /*00ec*/ 	.byte	0x04, 0x17
        /*00ee*/ 	.short	(.L_20821 - .L_20820)
.L_20820:
        /*00f0*/ 	.word	0x00000000
        /*00f4*/ 	.short	0x0008
        /*00f6*/ 	.short	0x0038
        /*00f8*/ 	.byte	0x00, 0xf0, 0x21, 0x00


	//----- nvinfo : EIATTR_KPARAM_INFO
	.align		4
.L_20821:
        /*00fc*/ 	.byte	0x04, 0x17
        /*00fe*/ 	.short	(.L_20823 - .L_20822)
.L_20822:
        /*0100*/ 	.word	0x00000000
        /*0104*/ 	.short	0x0007
        /*0106*/ 	.short	0x0034
        /*0108*/ 	.byte	0x00, 0xf0, 0x11, 0x00


	//----- nvinfo : EIATTR_KPARAM_INFO
	.align		4
.L_20823:
        /*010c*/ 	.byte	0x04, 0x17
        /*010e*/ 	.short	(.L_20825 - .L_20824)
.L_20824:
        /*0110*/ 	.word	0x00000000
        /*0114*/ 	.short	0x0006
        /*0116*/ 	.short	0x0030
        /*0118*/ 	.byte	0x00, 0xf0, 0x11, 0x00


	//----- nvinfo : EIATTR_KPARAM_INFO
	.align		4
.L_20825:
        /*011c*/ 	.byte	0x04, 0x17
        /*011e*/ 	.short	(.L_20827 - .L_20826)
.L_20826:
        /*0120*/ 	.word	0x00000000
        /*0124*/ 	.short	0x0005
        /*0126*/ 	.short	0x0028
        /*0128*/ 	.byte	0x00, 0xf0, 0x21, 0x00


	//----- nvinfo : EIATTR_KPARAM_INFO
	.align		4
.L_20827:
        /*012c*/ 	.byte	0x04, 0x17
        /*012e*/ 	.short	(.L_20829 - .L_20828)
.L_20828:
        /*0130*/ 	.word	0x00000000
        /*0134*/ 	.short	0x0004
        /*0136*/ 	.short	0x0020
        /*0138*/ 	.byte	0x00, 0xf0, 0x21, 0x00


	//----- nvinfo : EIATTR_KPARAM_INFO
	.align		4
.L_20829:
        /*013c*/ 	.byte	0x04, 0x17
        /*013e*/ 	.short	(.L_20831 - .L_20830)
.L_20830:
        /*0140*/ 	.word	0x00000000
        /*0144*/ 	.short	0x0003
        /*0146*/ 	.short	0x0018
        /*0148*/ 	.byte	0x00, 0xf0, 0x21, 0x00


	//----- nvinfo : EIATTR_KPARAM_INFO
	.align		4
.L_20831:
        /*014c*/ 	.byte	0x04, 0x17
        /*014e*/ 	.short	(.L_20833 - .L_20832)
.L_20832:
        /*0150*/ 	.word	0x00000000
        /*0154*/ 	.short	0x0002
        /*0156*/ 	.short	0x0010
        /*0158*/ 	.byte	0x00, 0xf0, 0x21, 0x00


	//----- nvinfo : EIATTR_KPARAM_INFO
	.align		4
.L_20833:
        /*015c*/ 	.byte	0x04, 0x17
        /*015e*/ 	.short	(.L_20835 - .L_20834)
.L_20834:
        /*0160*/ 	.word	0x00000000
        /*0164*/ 	.short	0x0001
        /*0166*/ 	.short	0x0008
        /*0168*/ 	.byte	0x00, 0xf0, 0x21, 0x00


	//----- nvinfo : EIATTR_KPARAM_INFO
	.align		4
.L_20835:
        /*016c*/ 	.byte	0x04, 0x17
        /*016e*/ 	.short	(.L_20837 - .L_20836)
.L_20836:
        /*0170*/ 	.word	0x00000000
        /*0174*/ 	.short	0x0000
        /*0176*/ 	.short	0x0000
        /*0178*/ 	.byte	0x00, 0xf0, 0x21, 0x00


	//----- nvinfo : EIATTR_MAXREG_COUNT
	.align		4
.L_20837:
        /*017c*/ 	.byte	0x03, 0x1b
        /*017e*/ 	.short	0x00ff


	//----- nvinfo : EIATTR_NUM_BARRIERS
	.align		4
        /*0180*/ 	.byte	0x02, 0x4c
        /*0182*/ 	.byte	0x01
	.zero		1


	//----- nvinfo : EIATTR_EXTERNS
	.align		4
        /*0184*/ 	.byte	0x04, 0x0f
        /*0186*/ 	.short	(.L_20839 - .L_20838)


	//   ....[0]....
	.align		4
.L_20838:
        /*0188*/ 	.word	index@(__assertfail)


	//----- nvinfo : EIATTR_MERCURY_ISA_VERSION
	.align		4
.L_20839:
        /*018c*/ 	.byte	0x03, 0x5f
        /*018e*/ 	.short	0x0000


	//----- nvinfo : EIATTR_COOP_GROUP_MASK_REGIDS
	.align		4
        /*0190*/ 	.byte	0x04, 0x29
        /*0192*/ 	.short	(.L_20841 - .L_20840)


	//   ....[0]....
.L_20840:
        /*0194*/ 	.word	0xffffffff


	//   ....[1]....
        /*0198*/ 	.word	0xffffffff


	//   ....[2]....
        /*019c*/ 	.word	0xffffffff


	//   ....[3]....
        /*01a0*/ 	.word	0xffffffff


	//   ....[4]....
        /*01a4*/ 	.word	0xffffffff


	//   ....[5]....
        /*01a8*/ 	.word	0xffffffff


	//   ....[6]....
        /*01ac*/ 	.word	0xffffffff


	//   ....[7]....
        /*01b0*/ 	.word	0xffffffff


	//   ....[8]....
        /*01b4*/ 	.word	0xffffffff


	//   ....[9]....
        /*01b8*/ 	.word	0xffffffff


	//   ....[10]....
        /*01bc*/ 	.word	0xffffffff


	//   ....[11]....
        /*01c0*/ 	.word	0xffffffff


	//   ....[12]....
        /*01c4*/ 	.word	0xffffffff


	//   ....[13]....
        /*01c8*/ 	.word	0xffffffff


	//   ....[14]....
        /*01cc*/ 	.word	0xffffffff


	//   ....[15]....
        /*01d0*/ 	.word	0xffffffff


	//   ....[16]....
        /*01d4*/ 	.word	0xffffffff


	//   ....[17]....
        /*01d8*/ 	.word	0xffffffff


	//   ....[18]....
        /*01dc*/ 	.word	0xffffffff


	//   ....[19]....
        /*01e0*/ 	.word	0xffffffff


	//   ....[20]....
        /*01e4*/ 	.word	0xffffffff


	//   ....[21]....
        /*01e8*/ 	.word	0xffffffff


	//   ....[22]....
        /*01ec*/ 	.word	0xffffffff


	//   ....[23]....
        /*01f0*/ 	.word	0xffffffff


	//   ....[24]....
        /*01f4*/ 	.word	0xffffffff


	//   ....[25]....
        /*01f8*/ 	.word	0xffffffff


	//   ....[26]....
        /*01fc*/ 	.word	0xffffffff


	//   ....[27]....
        /*0200*/ 	.word	0xffffffff


	//   ....[28]....
        /*0204*/ 	.word	0xffffffff


	//   ....[29]....
        /*0208*/ 	.word	0xffffffff


	//   ....[30]....
        /*020c*/ 	.word	0xffffffff


	//   ....[31]....
        /*0210*/ 	.word	0xffffffff


	//   ....[32]....
        /*0214*/ 	.word	0xffffffff


	//   ....[33]....
        /*0218*/ 	.word	0xffffffff


	//   ....[34]....
        /*021c*/ 	.word	0xffffffff


	//   ....[35]....
        /*0220*/ 	.word	0xffffffff


	//   ....[36]....
        /*0224*/ 	.word	0xffffffff


	//   ....[37]....
        /*0228*/ 	.word	0xffffffff


	//   ....[38]....
        /*022c*/ 	.word	0xffffffff


	//   ....[39]....
        /*0230*/ 	.word	0xffffffff


	//   ....[40]....
        /*0234*/ 	.word	0xffffffff


	//   ....[41]....
        /*0238*/ 	.word	0xffffffff


	//   ....[42]....
        /*023c*/ 	.word	0xffffffff


	//   ....[43]....
        /*0240*/ 	.word	0xffffffff


	//   ....[44]....
        /*0244*/ 	.word	0xffffffff


	//   ....[45]....
        /*0248*/ 	.word	0xffffffff


	//   ....[46]....
        /*024c*/ 	.word	0xffffffff


	//   ....[47]....
        /*0250*/ 	.word	0xffffffff


	//   ....[48]....
        /*0254*/ 	.word	0xffffffff


	//   ....[49]....
        /*0258*/ 	.word	0xffffffff


	//   ....[50]....
        /*025c*/ 	.word	0xffffffff


	//   ....[51]....
        /*0260*/ 	.word	0xffffffff


	//   ....[52]....
        /*0264*/ 	.word	0xffffffff


	//   ....[53]....
        /*0268*/ 	.word	0xffffffff


	//   ....[54]....
        /*026c*/ 	.word	0xffffffff


	//   ....[55]....
        /*0270*/ 	.word	0xffffffff


	//   ....[56]....
        /*0274*/ 	.word	0xffffffff


	//   ....[57]....
        /*0278*/ 	.word	0xffffffff


	//   ....[58]....
        /*027c*/ 	.word	0xffffffff


	//   ....[59]....
        /*0280*/ 	.word	0xffffffff


	//   ....[60]....
        /*0284*/ 	.word	0xffffffff


	//   ....[61]....
        /*0288*/ 	.word	0xffffffff


	//   ....[62]....
        /*028c*/ 	.word	0xffffffff


	//   ....[63]....
        /*0290*/ 	.word	0xffffffff


	//   ....[64]....
        /*0294*/ 	.word	0xffffffff


	//   ....[65]....
        /*0298*/ 	.word	0xffffffff


	//   ....[66]....
        /*029c*/ 	.word	0xffffffff


	//   ....[67]....
        /*02a0*/ 	.word	0xffffffff


	//   ....[68]....
        /*02a4*/ 	.word	0xffffffff


	//   ....[69]....
        /*02a8*/ 	.word	0xffffffff


	//   ....[70]....
        /*02ac*/ 	.word	0xffffffff


	//   ....[71]....
        /*02b0*/ 	.word	0xffffffff


	//   ....[72]....
        /*02b4*/ 	.word	0xffffffff


	//   ....[73]....
        /*02b8*/ 	.word	0xffffffff


	//   ....[74]....
        /*02bc*/ 	.word	0xffffffff


	//   ....[75]....
        /*02c0*/ 	.word	0xffffffff


	//   ....[76]....
        /*02c4*/ 	.word	0xffffffff


	//   ....[77]....
        /*02c8*/ 	.word	0xffffffff


	//   ....[78]....
        /*02cc*/ 	.word	0xffffffff


	//   ....[79]....
        /*02d0*/ 	.word	0xffffffff


	//   ....[80]....
        /*02d4*/ 	.word	0xffffffff


	//   ....[81]....
        /*02d8*/ 	.word	0xffffffff


	//   ....[82]....
        /*02dc*/ 	.word	0xffffffff


	//   ....[83]....
        /*02e0*/ 	.word	0xffffffff


	//   ....[84]....
        /*02e4*/ 	.word	0xffffffff


	//   ....[85]....
        /*02e8*/ 	.word	0xffffffff


	//   ....[86]....
        /*02ec*/ 	.word	0xffffffff


	//   ....[87]....
        /*02f0*/ 	.word	0xffffffff


	//   ....[88]....
        /*02f4*/ 	.word	0xffffffff


	//   ....[89]....
        /*02f8*/ 	.word	0xffffffff


	//   ....[90]....
        /*02fc*/ 	.word	0xffffffff


	//   ....[91]....
        /*0300*/ 	.word	0xffffffff


	//   ....[92]....
        /*0304*/ 	.word	0xffffffff


	//   ....[93]....
        /*0308*/ 	.word	0xffffffff


	//   ....[94]....
        /*030c*/ 	.word	0xffffffff


	//   ....[95]....
        /*0310*/ 	.word	0xffffffff


	//   ....[96]....
        /*0314*/ 	.word	0xffffffff


	//   ....[97]....
        /*0318*/ 	.word	0xffffffff


	//   ....[98]....
        /*031c*/ 	.word	0xffffffff


	//   ....[99]....
        /*0320*/ 	.word	0xffffffff


	//   ....[100]....
        /*0324*/ 	.word	0xffffffff


	//   ....[101]....
        /*0328*/ 	.word	0xffffffff


	//   ....[102]....
        /*032c*/ 	.word	0xffffffff


	//   ....[103]....
        /*0330*/ 	.word	0xffffffff


	//   ....[104]....
        /*0334*/ 	.word	0xffffffff


	//   ....[105]....
        /*0338*/ 	.word	0xffffffff


	//   ....[106]....
        /*033c*/ 	.word	0xffffffff


	//   ....[107]....
        /*0340*/ 	.word	0xffffffff


	//   ....[108]....
        /*0344*/ 	.word	0xffffffff


	//   ....[109]....
        /*0348*/ 	.word	0xffffffff


	//   ....[110]....
        /*034c*/ 	.word	0xffffffff


	//   ....[111]....
        /*0350*/ 	.word	0xffffffff


	//   ....[112]....
        /*0354*/ 	.word	0xffffffff


	//   ....[113]....
        /*0358*/ 	.word	0xffffffff


	//   ....[114]....
        /*035c*/ 	.word	0xffffffff


	//   ....[115]....
        /*0360*/ 	.word	0xffffffff


	//   ....[116]....
        /*0364*/ 	.word	0xffffffff


	//   ....[117]....
        /*0368*/ 	.word	0xffffffff


	//   ....[118]....
        /*036c*/ 	.word	0xffffffff


	//   ....[119]....
        /*0370*/ 	.word	0xffffffff


	//   ....[120]....
        /*0374*/ 	.word	0xffffffff


	//   ....[121]....
        /*0378*/ 	.word	0xffffffff


	//   ....[122]....
        /*037c*/ 	.word	0xffffffff


	//   ....[123]....
        /*0380*/ 	.word	0xffffffff


	//   ....[124]....
        /*0384*/ 	.word	0xffffffff


	//   ....[125]....
        /*0388*/ 	.word	0xffffffff


	//   ....[126]....
        /*038c*/ 	.word	0xffffffff


	//   ....[127]....
        /*0390*/ 	.word	0xffffffff


	//   ....[128]....
        /*0394*/ 	.word	0xffffffff


	//   ....[129]....
        /*0398*/ 	.word	0xffffffff


	//   ....[130]....
        /*039c*/ 	.word	0xffffffff


	//   ....[131]....
        /*03a0*/ 	.word	0xffffffff


	//   ....[132]....
        /*03a4*/ 	.word	0xffffffff


	//   ....[133]....
        /*03a8*/ 	.word	0xffffffff


	//   ....[134]....
        /*03ac*/ 	.word	0xffffffff


	//   ....[135]....
        /*03b0*/ 	.word	0xffffffff


	//   ....[136]....
        /*03b4*/ 	.word	0xffffffff


	//   ....[137]....
        /*03b8*/ 	.word	0xffffffff


	//   ....[138]....
        /*03bc*/ 	.word	0xffffffff


	//   ....[139]....
        /*03c0*/ 	.word	0xffffffff


	//   ....[140]....
        /*03c4*/ 	.word	0xffffffff


	//   ....[141]....
        /*03c8*/ 	.word	0xffffffff


	//   ....[142]....
        /*03cc*/ 	.word	0xffffffff


	//   ....[143]....
        /*03d0*/ 	.word	0xffffffff


	//   ....[144]....
        /*03d4*/ 	.word	0xffffffff


	//   ....[145]....
        /*03d8*/ 	.word	0xffffffff


	//   ....[146]....
        /*03dc*/ 	.word	0xffffffff


	//   ....[147]....
        /*03e0*/ 	.word	0xffffffff


	//   ....[148]....
        /*03e4*/ 	.word	0xffffffff


	//   ....[149]....
        /*03e8*/ 	.word	0xffffffff


	//   ....[150]....
        /*03ec*/ 	.word	0xffffffff


	//   ....[151]....
        /*03f0*/ 	.word	0xffffffff


	//   ....[152]....
        /*03f4*/ 	.word	0xffffffff


	//   ....[153]....
        /*03f8*/ 	.word	0xffffffff


	//   ....[154]....
        /*03fc*/ 	.word	0xffffffff


	//   ....[155]....
        /*0400*/ 	.word	0xffffffff


	//   ....[156]....
        /*0404*/ 	.word	0xffffffff


	//   ....[157]....
        /*0408*/ 	.word	0xffffffff


	//   ....[158]....
        /*040c*/ 	.word	0xffffffff


	//   ....[159]....
        /*0410*/ 	.word	0xffffffff


	//   ....[160]....
        /*0414*/ 	.word	0xffffffff


	//   ....[161]....
        /*0418*/ 	.word	0xffffffff


	//   ....[162]....
        /*041c*/ 	.word	0xffffffff


	//   ....[163]....
        /*0420*/ 	.word	0xffffffff


	//   ....[164]....
        /*0424*/ 	.word	0xffffffff


	//   ....[165]....
        /*0428*/ 	.word	0xffffffff


	//----- nvinfo : EIATTR_COOP_GROUP_INSTR_OFFSETS
	.align		4
.L_20841:
        /*042c*/ 	.byte	0x04, 0x28
        /*042e*/ 	.short	(.L_20843 - .L_20842)


	//   ....[0]....
.L_20842:
        /*0430*/ 	.word	0x00000b40


	//   ....[1]....
        /*0434*/ 	.word	0x00000b60


	//   ....[2]....
        /*0438*/ 	.word	0x00000b80


	//   ....[3]....
        /*043c*/ 	.word	0x00000ba0


	//   ....[4]....
        /*0440*/ 	.word	0x00000c40


	//   ....[5]....
        /*0444*/ 	.word	0x00000c60


	//   ....[6]....
        /*0448*/ 	.word	0x00000c90


	//   ....[7]....
        /*044c*/ 	.word	0x00001ac0


	//   ....[8]....
        /*0450*/ 	.word	0x00001b20


	//   ....[9]....
        /*0454*/ 	.word	0x00001b50


	//   ....[10]....
        /*0458*/ 	.word	0x00001b70


	//   ....[11]....
        /*045c*/ 	.word	0x00001b90


	//   ....[12]....
        /*0460*/ 	.word	0x00001be0


	//   ....[13]....
        /*0464*/ 	.word	0x00001c00


	//   ....[14]....
        /*0468*/ 	.word	0x00001c20


	//   ....[15]....
        /*046c*/ 	.word	0x00002a30


	//   ....[16]....
        /*0470*/ 	.word	0x00002bd0


	//   ....[17]....
        /*0474*/ 	.word	0x000056b0


	//   ....[18]....
        /*0478*/ 	.word	0x00005720


	//   ....[19]....
        /*047c*/ 	.word	0x00005780


	//   ....[20]....
        /*0480*/ 	.word	0x000057e0


	//   ....[21]....
        /*0484*/ 	.word	0x00005850


	//   ....[22]....
        /*0488*/ 	.word	0x000058d0


	//   ....[23]....
        /*048c*/ 	.word	0x00005940


	//   ....[24]....
        /*0490*/ 	.word	0x000059a0


	//   ....[25]....
        /*0494*/ 	.word	0x00005a10


	//   ....[26]....
        /*0498*/ 	.word	0x00005a70


	//   ....[27]....
        /*049c*/ 	.word	0x00005ad0


	//   ....[28]....
        /*04a0*/ 	.word	0x00005b40


	//   ....[29]....
        /*04a4*/ 	.word	0x00005ba0


	//   ....[30]....
        /*04a8*/ 	.word	0x00005c00


	//   ....[31]....
        /*04ac*/ 	.word	0x00005c70


	//   ....[32]....
        /*04b0*/ 	.word	0x00005cd0


	//   ....[33]....
        /*04b4*/ 	.word	0x00005d30


	//   ....[34]....
        /*04b8*/ 	.word	0x00005da0


	//   ....[35]....
        /*04bc*/ 	.word	0x00005e00


	//   ....[36]....
        /*04c0*/ 	.word	0x00005e60


	//   ....[37]....
        /*04c4*/ 	.word	0x00005ed0


	//   ....[38]....
        /*04c8*/ 	.word	0x00005f30


	//   ....[39]....
        /*04cc*/ 	.word	0x00005f90


	//   ....[40]....
        /*04d0*/ 	.word	0x00006000


	//   ....[41]....
        /*04d4*/ 	.word	0x00006060


	//   ....[42]....
        /*04d8*/ 	.word	0x000060c0


	//   ....[43]....
        /*04dc*/ 	.word	0x00006130


	//   ....[44]....
        /*04e0*/ 	.word	0x00006190


	//   ....[45]....
        /*04e4*/ 	.word	0x000061f0


	//   ....[46]....
        /*04e8*/ 	.word	0x00006260


	//   ....[47]....
        /*04ec*/ 	.word	0x000062c0


	//   ....[48]....
        /*04f0*/ 	.word	0x00006320


	//   ....[49]....
        /*04f4*/ 	.word	0x00006390


	//   ....[50]....
        /*04f8*/ 	.word	0x000063f0


	//   ....[51]....
        /*04fc*/ 	.word	0x00006450


	//   ....[52]....
        /*0500*/ 	.word	0x000064c0


	//   ....[53]....
        /*0504*/ 	.word	0x00006520


	//   ....[54]....
        /*0508*/ 	.word	0x00006580


	//   ....[55]....
        /*050c*/ 	.word	0x000065f0


	//   ....[56]....
        /*0510*/ 	.word	0x00006650


	//   ....[57]....
        /*0514*/ 	.word	0x000066b0


	//   ....[58]....
        /*0518*/ 	.word	0x00006720


	//   ....[59]....
        /*051c*/ 	.word	0x00006780


	//   ....[60]....
        /*0520*/ 	.word	0x000067e0


	//   ....[61]....
        /*0524*/ 	.word	0x00006850


	//   ....[62]....
        /*0528*/ 	.word	0x000068b0


	//   ....[63]....
        /*052c*/ 	.word	0x00006910


	//   ....[64]....
        /*0530*/ 	.word	0x00006980


	//   ....[65]....
        /*0534*/ 	.word	0x000069e0


	//   ....[66]....
        /*0538*/ 	.word	0x00006a40


	//   ....[67]....
        /*053c*/ 	.word	0x00006ab0


	//   ....[68]....
        /*0540*/ 	.word	0x00006b10


	//   ....[69]....
        /*0544*/ 	.word	0x00006b70


	//   ....[70]....
        /*0548*/ 	.word	0x00006be0


	//   ....[71]....
        /*054c*/ 	.word	0x00006c40


	//   ....[72]....
        /*0550*/ 	.word	0x00006ca0


	//   ....[73]....
        /*0554*/ 	.word	0x00006d10


	//   ....[74]....
        /*0558*/ 	.word	0x00006d70


	//   ....[75]....
        /*055c*/ 	.word	0x00006dd0


	//   ....[76]....
        /*0560*/ 	.word	0x00006e40


	//   ....[77]....
        /*0564*/ 	.word	0x00006ea0


	//   ....[78]....
        /*0568*/ 	.word	0x00006f00


	//   ....[79]....
        /*056c*/ 	.word	0x00006f70


	//   ....[80]....
        /*0570*/ 	.word	0x00006fd0


	//   ....[81]....
        /*0574*/ 	.word	0x00007030


	//   ....[82]....
        /*0578*/ 	.word	0x000070a0


	//   ....[83]....
        /*057c*/ 	.word	0x00007100


	//   ....[84]....
        /*0580*/ 	.word	0x00007160


	//   ....[85]....
        /*0584*/ 	.word	0x000071d0


	//   ....[86]....
        /*0588*/ 	.word	0x00007230


	//   ....[87]....
        /*058c*/ 	.word	0x00007290


	//   ....[88]....
        /*0590*/ 	.word	0x00007300


	//   ....[89]....
        /*0594*/ 	.word	0x00007360


	//   ....[90]....
        /*0598*/ 	.word	0x000073c0


	//   ....[91]....
        /*059c*/ 	.word	0x00007430


	//   ....[92]....
        /*05a0*/ 	.word	0x00007490


	//   ....[93]....
        /*05a4*/ 	.word	0x000074f0


	//   ....[94]....
        /*05a8*/ 	.word	0x00007560


	//   ....[95]....
        /*05ac*/ 	.word	0x000075c0


	//   ....[96]....
        /*05b0*/ 	.word	0x00007620


	//   ....[97]....
        /*05b4*/ 	.word	0x00007690


	//   ....[98]....
        /*05b8*/ 	.word	0x000076f0


	//   ....[99]....
        /*05bc*/ 	.word	0x00007750


	//   ....[100]....
        /*05c0*/ 	.word	0x000077c0


	//   ....[101]....
        /*05c4*/ 	.word	0x00007820


	//   ....[102]....
        /*05c8*/ 	.word	0x00007880


	//   ....[103]....
        /*05cc*/ 	.word	0x000078f0


	//   ....[104]....
        /*05d0*/ 	.word	0x00007950


	//   ....[105]....
        /*05d4*/ 	.word	0x000079b0


	//   ....[106]....
        /*05d8*/ 	.word	0x00007a20


	//   ....[107]....
        /*05dc*/ 	.word	0x00007a80


	//   ....[108]....
        /*05e0*/ 	.word	0x00007ae0


	//   ....[109]....
        /*05e4*/ 	.word	0x00007b50


	//   ....[110]....
        /*05e8*/ 	.word	0x00007bb0


	//   ....[111]....
        /*05ec*/ 	.word	0x00007c10


	//   ....[112]....
        /*05f0*/ 	.word	0x00007c80


	//   ....[113]....
        /*05f4*/ 	.word	0x00007ce0


	//   ....[114]....
        /*05f8*/ 	.word	0x00007d40


	//   ....[115]....
        /*05fc*/ 	.word	0x00007db0


	//   ....[116]....
        /*0600*/ 	.word	0x00007e10


	//   ....[117]....
        /*0604*/ 	.word	0x00007e70


	//   ....[118]....
        /*0608*/ 	.word	0x00007ee0


	//   ....[119]....
        /*060c*/ 	.word	0x00007f40


	//   ....[120]....
        /*0610*/ 	.word	0x00007fa0


	//   ....[121]....
        /*0614*/ 	.word	0x00008010


	//   ....[122]....
        /*0618*/ 	.word	0x00008070


	//   ....[123]....
        /*061c*/ 	.word	0x000080d0


	//   ....[124]....
        /*0620*/ 	.word	0x00008140


	//   ....[125]....
        /*0624*/ 	.word	0x000081a0


	//   ....[126]....
        /*0628*/ 	.word	0x00008200


	//   ....[127]....
        /*062c*/ 	.word	0x00008270


	//   ....[128]....
        /*0630*/ 	.word	0x000082d0


	//   ....[129]....
        /*0634*/ 	.word	0x00008330


	//   ....[130]....
        /*0638*/ 	.word	0x000083a0


	//   ....[131]....
        /*063c*/ 	.word	0x00008400


	//   ....[132]....
        /*0640*/ 	.word	0x00008460


	//   ....[133]....
        /*0644*/ 	.word	0x000084d0


	//   ....[134]....
        /*0648*/ 	.word	0x00008530


	//   ....[135]....
        /*064c*/ 	.word	0x00008590


	//   ....[136]....
        /*0650*/ 	.word	0x00008600


	//   ....[137]....
        /*0654*/ 	.word	0x00008660


	//   ....[138]....
        /*0658*/ 	.word	0x000086c0


	//   ....[139]....
        /*065c*/ 	.word	0x00008730


	//   ....[140]....
        /*0660*/ 	.word	0x00008790


	//   ....[141]....
        /*0664*/ 	.word	0x000087f0


	//   ....[142]....
        /*0668*/ 	.word	0x00008860


	//   ....[143]....
        /*066c*/ 	.word	0x000088c0


	//   ....[144]....
        /*0670*/ 	.word	0x00008920


	//   ....[145]....
        /*0674*/ 	.word	0x00008990


	//   ....[146]....
        /*0678*/ 	.word	0x000089f0


	//   ....[147]....
        /*067c*/ 	.word	0x00008a50


	//   ....[148]....
        /*0680*/ 	.word	0x00008ac0


	//   ....[149]....
        /*0684*/ 	.word	0x00008b20


	//   ....[150]....
        /*0688*/ 	.word	0x00008b80


	//   ....[151]....
        /*068c*/ 	.word	0x00008bf0


	//   ....[152]....
        /*0690*/ 	.word	0x00008c50


	//   ....[153]....
        /*0694*/ 	.word	0x00008cb0


	//   ....[154]....
        /*0698*/ 	.word	0x00008d20


	//   ....[155]....
        /*069c*/ 	.word	0x00008d80


	//   ....[156]....
        /*06a0*/ 	.word	0x00008de0


	//   ....[157]....
        /*06a4*/ 	.word	0x00008e50


	//   ....[158]....
        /*06a8*/ 	.word	0x00008eb0


	//   ....[159]....
        /*06ac*/ 	.word	0x00008f10


	//   ....[160]....
        /*06b0*/ 	.word	0x00008f80


	//   ....[161]....
        /*06b4*/ 	.word	0x00008fe0


	//   ....[162]....
        /*06b8*/ 	.word	0x00009040


	//   ....[163]....
        /*06bc*/ 	.word	0x000090b0


	//   ....[164]....
        /*06c0*/ 	.word	0x00009110


	//   ....[165]....
        /*06c4*/ 	.word	0x00009170


	//----- nvinfo : EIATTR_SYSCALL_OFFSETS
	.align		4
.L_20843:
        /*06c8*/ 	.byte	0x04, 0x46
        /*06ca*/ 	.short	(.L_20845 - .L_20844)


	//   ....[0]....
.L_20844:
        /*06cc*/ 	.word	0x00005510


	//   ....[1]....
        /*06d0*/ 	.word	0x00005640


	//----- nvinfo : EIATTR_EXIT_INSTR_OFFSETS
	.align		4
.L_20845:
        /*06d4*/ 	.byte	0x04, 0x1c
        /*06d6*/ 	.short	(.L_20847 - .L_20846)


	//   ....[0]....
.L_20846:
        /*06d8*/ 	.word	0x00000090


	//   ....[1]....
        /*06dc*/ 	.word	0x000040b0


	//   ....[2]....
        /*06e0*/ 	.word	0x00004140


	//   ....[3]....
        /*06e4*/ 	.word	0x000053e0


	//   ....[4]....
        /*06e8*/ 	.word	0x00005650


	//----- nvinfo : EIATTR_CTAIDZ_USED
	.align		4
.L_20847:
        /*06ec*/ 	.byte	0x01, 0x04
	.zero		2


	//----- nvinfo : EIATTR_CRS_STACK_SIZE
	.align		4
        /*06f0*/ 	.byte	0x04, 0x1e
        /*06f2*/ 	.short	(.L_20849 - .L_20848)
.L_20848:
        /*06f4*/ 	.word	0x00000000
.L_20849:


//--------------------- .nv.info._ZN4vllm25paged_attention_v2_kernelIfhLi128ELi32ELi128ELNS_18Fp8KVCacheDataTypeE1ELb1ELi512EEEvPfS2_PT_PKS3_PKT0_S9_ifPKiSB_iPKfiiiSD_SD_iiiii --------------------------
	.section	.nv.info._ZN4vllm25paged_attention_v2_kernelIfhLi128ELi32ELi128ELNS_18Fp8KVCacheDataTypeE1ELb1ELi512EEEvPfS2_PT_PKS3_PKT0_S9_ifPKiSB_iPKfiiiSD_SD_iiiii,"",@"SHT_CUDA_INFO"
	.sectionflags	@""
	.align	4


	//----- nvinfo : EIATTR_CUDA_API_VERSION
	.align		4
        /*0000*/ 	.byte	0x04, 0x37
        /*0002*/ 	.short	(.L_20851 - .L_20850)
.L_20850:
        /*0004*/ 	.word	0x00000082


	//----- nvinfo : EIATTR_SW2861232_WAR
	.align		4
.L_20851:
        /*0008*/ 	.byte	0x01, 0x35
	.zero		2


	//----- nvinfo : EIATTR_PARAM_CBANK
	.align		4
        /*000c*/ 	.byte	0x04, 0x0a
        /*000e*/ 	.short	(.L_20853 - .L_20852)
	.align		4
.L_20852:
        /*0010*/ 	.word	index@(.nv.constant0._ZN4vllm25paged_attention_v2_kernelIfhLi128ELi32ELi128ELNS_18Fp8KVCacheDataTypeE1ELb1ELi512EEEvPfS2_PT_PKS3_PKT0_S9_ifPKiSB_iPKfiiiSD_SD_iiiii)
        /*0014*/ 	.short	0x0160
        /*0016*/ 	.short	0x008c


	//----- nvinfo : EIATTR_CBANK_PARAM_SIZE
	.align		4
.L_20853:
        /*0018*/ 	.byte	0x03, 0x19
        /*001a*/ 	.short	0x008c


	//----- nvinfo : EIATTR_KPARAM_INFO
	.align		4
        /*001c*/ 	.byte	0x04, 0x17
        /*001e*/ 	.short	(.L_20855 - .L_20854)
.L_20854:
        /*0020*/ 	.word	0x00000000
        /*0024*/ 	.short	0x0015
        /*0026*/ 	.short	0x0088
        /*0028*/ 	.byte	0x00, 0xf0, 0x11, 0x00


	//----- nvinfo : EIATTR_KPARAM_INFO
	.align		4
.L_20855:
        /*002c*/ 	.byte	0x04, 0x17
        /*002e*/ 	.short	(.L_20857 - .L_20856)
.L_20856:
        /*0030*/ 	.word	0x00000000
        /*0034*/ 	.short	0x0014
        /*0036*/ 	.short	0x0084
        /*0038*/ 	.byte	0x00, 0xf0, 0x11, 0x00


	//----- nvinfo : EIATTR_KPARAM_INFO
	.align		4
.L_20857:
        /*003c*/ 	.byte	0x04, 0x17
        /*003e*/ 	.short	(.L_20859 - .L_20858)
.L_20858:
        /*0040*/ 	.word	0x00000000
        /*0044*/ 	.short	0x0013
        /*0046*/ 	.short	0x0080
        /*0048*/ 	.byte	0x00, 0xf0, 0x11, 0x00


	//----- nvinfo : EIATTR_KPARAM_INFO
	.align		4
.L_20859:
        /*004c*/ 	.byte	0x04, 0x17
        /*004e*/ 	.short	(.L_20861 - .L_20860)
.L_20860:
        /*0050*/ 	.word	0x00000000
        /*0054*/ 	.short	0x0012
        /*0056*/ 	.short	0x007c
        /*0058*/ 	.byte	0x00, 0xf0, 0x11, 0x00


	//----- nvinfo : EIATTR_KPARAM_INFO
	.align		4
.L_20861:
        /*005c*/ 	.byte	0x04, 0x17
        /*005e*/ 	.short	(.L_20863 - .L_20862)
.L_20862:
        /*0060*/ 	.word	0x00000000
        /*0064*/ 	.short	0x0011
        /*0066*/ 	.short	0x0078
        /*0068*/ 	.byte	0x00, 0xf0, 0x11, 0x00


	//----- nvinfo : EIATTR_KPARAM_INFO
	.align		4
.L_20863:
        /*006c*/ 	.byte	0x04, 0x17
        /*006e*/ 	.short	(.L_20865 - .L_20864)
.L_20864:
        /*0070*/ 	.word	0x00000000
        /*0074*/ 	.short	0x0010
        /*0076*/ 	.short	0x0070
        /*0078*/ 	.byte	0x00, 0xf0, 0x21, 0x00


	//----- nvinfo : EIATTR_KPARAM_INFO
	.align		4
.L_20865:
        /*007c*/ 	.byte	0x04, 0x17
        /*007e*/ 	.short	(.L_20867 - .L_20866)
.L_20866:
        /*0080*/ 	.word	0x00000000
        /*0084*/ 	.short	0x000f
        /*0086*/ 	.short	0x0068
        /*0088*/ 	.byte	0x00, 0xf0, 0x21, 0x00


	//----- nvinfo : EIATTR_KPARAM_INFO
	.align		4
.L_20867:
        /*008c*/ 	.byte	0x04, 0x17
        /*008e*/ 	.short	(.L_20869 - .L_20868)
.L_20868:
        /*0090*/ 	.word	0x00000000
        /*0094*/ 	.short	0x000e
        /*0096*/ 	.short	0x0060
        /*0098*/ 	.byte	0x00, 0xf0, 0x11, 0x00


	//----- nvinfo : EIATTR_KPARAM_INFO
	.align		4
.L_20869:
        /*009c*/ 	.byte	0x04, 0x17
        /*009e*/ 	.short	(.L_20871 - .L_20870)
.L_20870:
        /*00a0*/ 	.word	0x00000000
        /*00a4*/ 	.short	0x000d
        /*00a6*/ 	.short	0x005c
        /*00a8*/ 	.byte	0x00, 0xf0, 0x11, 0x00


	//----- nvinfo : EIATTR_KPARAM_INFO
	.align		4
.L_20871:
        /*00ac*/ 	.byte	0x04, 0x17
        /*00ae*/ 	.short	(.L_20873 - .L_20872)
.L_20872:
        /*00b0*/ 	.word	0x00000000
        /*00b4*/ 	.short	0x000c
        /*00b6*/ 	.short	0x0058
        /*00b8*/ 	.byte	0x00, 0xf0, 0x11, 0x00


	//----- nvinfo : EIATTR_KPARAM_INFO
	.align		4
.L_20873:
        /*00bc*/ 	.byte	0x04, 0x17
        /*00be*/ 	.short	(.L_20875 - .L_20874)
.L_20874:
        /*00c0*/ 	.word	0x00000000
        /*00c4*/ 	.short	0x000b
        /*00c6*/ 	.short	0x0050
        /*00c8*/ 	.byte	0x00, 0xf0, 0x21, 0x00


	//----- nvinfo : EIATTR_KPARAM_INFO
	.align		4
.L_20875:
        /*00cc*/ 	.byte	0x04, 0x17
        /*00ce*/ 	.short	(.L_20877 - .L_20876)
.L_20876:
        /*00d0*/ 	.word	0x00000000
        /*00d4*/ 	.short	0x000a
        /*00d6*/ 	.short	0x0048
        /*00d8*/ 	.byte	0x00, 0xf0, 0x11, 0x00


	//----- nvinfo : EIATTR_KPARAM_INFO
	.align		4
.L_20877:
        /*00dc*/ 	.byte	0x04, 0x17
        /*00de*/ 	.short	(.L_20879 - .L_20878)
.L_20878:
        /*00e0*/ 	.word	0x00000000
        /*00e4*/ 	.short	0x0009
        /*00e6*/ 	.short	0x0040
        /*00e8*/ 	.byte	0x00, 0xf0, 0x21, 0x00


	//----- nvinfo : EIATTR_KPARAM_INFO
	.align		4
.L_20879:
        /*00ec*/ 	.byte	0x04, 0x17
        /*00ee*/ 	.short	(.L_20881 - .L_20880)
.L_20880:
        /*00f0*/ 	.word	0x00000000
        /*00f4*/ 	.short	0x0008
        /*00f6*/ 	.short	0x0038
        /*00f8*/ 	.byte	0x00, 0xf0, 0x21, 0x00


	//----- nvinfo : EIATTR_KPARAM_INFO
	.align		4
.L_20881:
        /*00fc*/ 	.byte	0x04, 0x17
        /*00fe*/ 	.short	(.L_20883 - .L_20882)
.L_20882:
        /*0100*/ 	.word	0x00000000
        /*0104*/ 	.short	0x0007
        /*0106*/ 	.short	0x0034
        /*0108*/ 	.byte	0x00, 0xf0, 0x11, 0x00


	//----- nvinfo : EIATTR_KPARAM_INFO
	.align		4
.L_20883:
        /*010c*/ 	.byte	0x04, 0x17
        /*010e*/ 	.short	(.L_20885 - .L_20884)
.L_20884:
        /*0110*/ 	.word	0x00000000
        /*0114*/ 	.short	0x0006
        /*0116*/ 	.short	0x0030
        /*0118*/ 	.byte	0x00, 0xf0, 0x11, 0x00


	//----- nvinfo : EIATTR_KPARAM_INFO
	.align		4
.L_20885:
        /*011c*/ 	.byte	0x04, 0x17
        /*011e*/ 	.short	(.L_20887 - .L_20886)
.L_20886:
        /*0120*/ 	.word	0x00000000
        /*0124*/ 	.short	0x0005
        /*0126*/ 	.short	0x0028
        /*0128*/ 	.byte	0x00, 0xf0, 0x21, 0x00


	//----- nvinfo : EIATTR_KPARAM_INFO
	.align		4
.L_20887:
        /*012c*/ 	.byte	0x04, 0x17
        /*012e*/ 	.short	(.L_20889 - .L_20888)
.L_20888:
        /*0130*/ 	.word	0x00000000
        /*0134*/ 	.short	0x0004
        /*0136*/ 	.short	0x0020
        /*0138*/ 	.byte	0x00, 0xf0, 0x21, 0x00


	//----- nvinfo : EIATTR_KPARAM_INFO
	.align		4
.L_20889:
        /*013c*/ 	.byte	0x04, 0x17
        /*013e*/ 	.short	(.L_20891 - .L_20890)
.L_20890:
        /*0140*/ 	.word	0x00000000
        /*0144*/ 	.short	0x0003
        /*0146*/ 	.short	0x0018
        /*0148*/ 	.byte	0x00, 0xf0, 0x21, 0x00


	//----- nvinfo : EIATTR_KPARAM_INFO
	.align		4
.L_20891:
        /*014c*/ 	.byte	0x04, 0x17
        /*014e*/ 	.short	(.L_20893 - .L_20892)
.L_20892:
        /*0150*/ 	.word	0x00000000
        /*0154*/ 	.short	0x0002
        /*0156*/ 	.short	0x0010
        /*0158*/ 	.byte	0x00, 0xf0, 0x21, 0x00


	//----- nvinfo : EIATTR_KPARAM_INFO
	.align		4
.L_20893:
        /*015c*/ 	.byte	0x04, 0x17
        /*015e*/ 	.short	(.L_20895 - .L_20894)
.L_20894:
        /*0160*/ 	.word	0x00000000
        /*0164*/ 	.short	0x0001
        /*0166*/ 	.short	0x0008
        /*0168*/ 	.byte	0x00, 0xf0, 0x21, 0x00


	//----- nvinfo : EIATTR_KPARAM_INFO
	.align		4
.L_20895:
        /*016c*/ 	.byte	0x04, 0x17
        /*016e*/ 	.short	(.L_20897 - .L_20896)
.L_20896:
        /*0170*/ 	.word	0x00000000
        /*0174*/ 	.short	0x0000
        /*0176*/ 	.short	0x0000
        /*0178*/ 	.byte	0x00, 0xf0, 0x21, 0x00


	//----- nvinfo : EIATTR_MAXREG_COUNT
	.align		4
.L_20897:
        /*017c*/ 	.byte	0x03, 0x1b
        /*017e*/ 	.short	0x00ff


	//----- nvinfo : EIATTR_NUM_BARRIERS
	.align		4
        /*0180*/ 	.byte	0x02, 0x4c
        /*0182*/ 	.byte	0x01
	.zero		1


	//----- nvinfo : EIATTR_EXTERNS
	.align		4
        /*0184*/ 	.byte	0x04, 0x0f
        /*0186*/ 	.short	(.L_20899 - .L_20898)


	//   ....[0]....
	.align		4
.L_20898:
        /*0188*/ 	.word	index@(__assertfail)


	//----- nvinfo : EIATTR_MERCURY_ISA_VERSION
	.align		4
.L_20899:
        /*018c*/ 	.byte	0x03, 0x5f
        /*018e*/ 	.short	0x0000


	//----- nvinfo : EIATTR_COOP_GROUP_MASK_REGIDS
	.align		4
        /*0190*/ 	.byte	0x04, 0x29
        /*0192*/ 	.short	(.L_20901 - .L_20900)


	//   ....[0]....
.L_20900:
        /*0194*/ 	.word	0xffffffff


	//   ....[1]....
        /*0198*/ 	.word	0xffffffff


	//   ....[2]....
        /*019c*/ 	.word	0xffffffff


	//   ....[3]....
        /*01a0*/ 	.word	0xffffffff


	//   ....[4]....
        /*01a4*/ 	.word	0xffffffff


	//   ....[5]....
        /*01a8*/ 	.word	0xffffffff


	//   ....[6]....
        /*01ac*/ 	.word	0xffffffff


	//   ....[7]....
        /*01b0*/ 	.word	0xffffffff


	//   ....[8]....
        /*01b4*/ 	.word	0xffffffff


	//   ....[9]....
        /*01b8*/ 	.word	0xffffffff


	//   ....[10]....
        /*01bc*/ 	.word	0xffffffff


	//   ....[11]....
        /*01c0*/ 	.word	0xffffffff


	//   ....[12]....
        /*01c4*/ 	.word	0xffffffff


	//   ....[13]....
        /*01c8*/ 	.word	0xffffffff


	//   ....[14]....
        /*01cc*/ 	.word	0xffffffff


	//   ....[15]....
        /*01d0*/ 	.word	0xffffffff


	//   ....[16]....
        /*01d4*/ 	.word	0xffffffff


	//   ....[17]....
        /*01d8*/ 	.word	0xffffffff


	//   ....[18]....
        /*01dc*/ 	.word	0xffffffff


	//   ....[19]....
        /*01e0*/ 	.word	0xffffffff


	//   ....[20]....
        /*01e4*/ 	.word	0xffffffff


	//   ....[21]....
        /*01e8*/ 	.word	0xffffffff


	//   ....[22]....
        /*01ec*/ 	.word	0xffffffff


	//   ....[23]....
        /*01f0*/ 	.word	0xffffffff


	//   ....[24]....
        /*01f4*/ 	.word	0xffffffff


	//   ....[25]....
        /*01f8*/ 	.word	0xffffffff


	//   ....[26]....
        /*01fc*/ 	.word	0xffffffff


	//   ....[27]....
        /*0200*/ 	.word	0xffffffff


	//   ....[28]....
        /*0204*/ 	.word	0xffffffff


	//   ....[29]....
        /*0208*/ 	.word	0xffffffff


	//   ....[30]....
        /*020c*/ 	.word	0xffffffff


	//   ....[31]....
        /*0210*/ 	.word	0xffffffff


	//   ....[32]....
        /*0214*/ 	.word	0xffffffff


	//   ....[33]....
        /*0218*/ 	.word	0xffffffff


	//   ....[34]....
        /*021c*/ 	.word	0xffffffff


	//   ....[35]....
        /*0220*/ 	.word	0xffffffff


	//   ....[36]....
        /*0224*/ 	.word	0xffffffff


	//   ....[37]....
        /*0228*/ 	.word	0xffffffff


	//   ....[38]....
        /*022c*/ 	.word	0xffffffff


	//   ....[39]....
        /*0230*/ 	.word	0xffffffff


	//   ....[40]....
        /*0234*/ 	.word	0xffffffff


	//   ....[41]....
        /*0238*/ 	.word	0xffffffff


	//   ....[42]....
        /*023c*/ 	.word	0xffffffff


	//   ....[43]....
        /*0240*/ 	.word	0xffffffff


	//   ....[44]....
        /*0244*/ 	.word	0xffffffff


	//   ....[45]....
        /*0248*/ 	.word	0xffffffff


	//   ....[46]....
        /*024c*/ 	.word	0xffffffff


	//   ....[47]....
        /*0250*/ 	.word	0xffffffff


	//   ....[48]....
        /*0254*/ 	.word	0xffffffff


	//   ....[49]....
        /*0258*/ 	.word	0xffffffff


	//   ....[50]....
        /*025c*/ 	.word	0xffffffff


	//   ....[51]....
        /*0260*/ 	.word	0xffffffff


	//   ....[52]....
        /*0264*/ 	.word	0xffffffff


	//   ....[53]....
        /*0268*/ 	.word	0xffffffff


	//   ....[54]....
        /*026c*/ 	.word	0xffffffff


	//   ....[55]....
        /*0270*/ 	.word	0xffffffff


	//   ....[56]....
        /*0274*/ 	.word	0xffffffff


	//   ....[57]....
        /*0278*/ 	.word	0xffffffff


	//   ....[58]....
        /*027c*/ 	.word	0xffffffff


	//   ....[59]....
        /*0280*/ 	.word	0xffffffff


	//   ....[60]....
        /*0284*/ 	.word	0xffffffff


	//   ....[61]....
        /*0288*/ 	.word	0xffffffff


	//   ....[62]....
        /*028c*/ 	.word	0xffffffff


	//   ....[63]....
        /*0290*/ 	.word	0xffffffff


	//   ....[64]....
        /*0294*/ 	.word	0xffffffff


	//   ....[65]....
        /*0298*/ 	.word	0xffffffff


	//   ....[66]....
        /*029c*/ 	.word	0xffffffff


	//   ....[67]....
        /*02a0*/ 	.word	0xffffffff


	//   ....[68]....
        /*02a4*/ 	.word	0xffffffff


	//   ....[69]....
        /*02a8*/ 	.word	0xffffffff


	//   ....[70]....
        /*02ac*/ 	.word	0xffffffff


	//   ....[71]....
        /*02b0*/ 	.word	0xffffffff


	//   ....[72]....
        /*02b4*/ 	.word	0xffffffff


	//   ....[73]....
        /*02b8*/ 	.word	0xffffffff


	//   ....[74]....
        /*02bc*/ 	.word	0xffffffff


	//   ....[75]....
        /*02c0*/ 	.word	0xffffffff


	//   ....[76]....
        /*02c4*/ 	.word	0xffffffff


	//   ....[77]....
        /*02c8*/ 	.word	0xffffffff


	//   ....[78]....
        /*02cc*/ 	.word	0xffffffff


	//   ....[79]....
        /*02d0*/ 	.word	0xffffffff


	//   ....[80]....
        /*02d4*/ 	.word	0xffffffff


	//   ....[81]....
        /*02d8*/ 	.word	0xffffffff


	//   ....[82]....
        /*02dc*/ 	.word	0xffffffff


	//   ....[83]....
        /*02e0*/ 	.word	0xffffffff


	//   ....[84]....
        /*02e4*/ 	.word	0xffffffff


	//   ....[85]....
        /*02e8*/ 	.word	0xffffffff


	//   ....[86]....
        /*02ec*/ 	.word	0xffffffff


	//   ....[87]....
        /*02f0*/ 	.word	0xffffffff


	//   ....[88]....
        /*02f4*/ 	.word	0xffffffff


	//   ....[89]....
        /*02f8*/ 	.word	0xffffffff


	//   ....[90]....
        /*02fc*/ 	.word	0xffffffff


	//   ....[91]....
        /*0300*/ 	.word	0xffffffff


	//   ....[92]....
        /*0304*/ 	.word	0xffffffff


	//   ....[93]....
        /*0308*/ 	.word	0xffffffff


	//   ....[94]....
        /*030c*/ 	.word	0xffffffff


	//   ....[95]....
        /*0310*/ 	.word	0xffffffff


	//   ....[96]....
        /*0314*/ 	.word	0xffffffff


	//   ....[97]....
        /*0318*/ 	.word	0xffffffff


	//   ....[98]....
        /*031c*/ 	.word	0xffffffff


	//   ....[99]....
        /*0320*/ 	.word	0xffffffff


	//   ....[100]....
        /*0324*/ 	.word	0xffffffff


	//   ....[101]....
        /*0328*/ 	.word	0xffffffff


	//   ....[102]....
        /*032c*/ 	.word	0xffffffff


	//   ....[103]....
        /*0330*/ 	.word	0xffffffff


	//   ....[104]....
        /*0334*/ 	.word	0xffffffff


	//   ....[105]....
        /*0338*/ 	.word	0xffffffff


	//   ....[106]....
        /*033c*/ 	.word	0xffffffff


	//   ....[107]....
        /*0340*/ 	.word	0xffffffff


	//   ....[108]....
        /*0344*/ 	.word	0xffffffff


	//   ....[109]....
        /*0348*/ 	.word	0xffffffff


	//   ....[110]....
        /*034c*/ 	.word	0xffffffff


	//   ....[111]....
        /*0350*/ 	.word	0xffffffff


	//   ....[112]....
        /*0354*/ 	.word	0xffffffff


	//   ....[113]....
        /*0358*/ 	.word	0xffffffff


	//   ....[114]....
        /*035c*/ 	.word	0xffffffff


	//   ....[115]....
        /*0360*/ 	.word	0xffffffff


	//   ....[116]....
        /*0364*/ 	.word	0xffffffff


	//   ....[117]....
        /*0368*/ 	.word	0xffffffff


	//----- nvinfo : EIATTR_COOP_GROUP_INSTR_OFFSETS
	.align		4
.L_20901:
        /*036c*/ 	.byte	0x04, 0x28
        /*036e*/ 	.short	(.L_20903 - .L_20902)


	//   ....[0]....
.L_20902:
        /*0370*/ 	.word	0x00000b20


	//   ....[1]....
        /*0374*/ 	.word	0x00000b40


	//   ....[2]....
        /*0378*/ 	.word	0x00000b60


	//   ....[3]....
        /*037c*/ 	.word	0x00000b80


	//   ....[4]....
        /*0380*/ 	.word	0x00000c20


	//   ....[5]....
        /*0384*/ 	.word	0x00000c40


	//   ....[6]....
        /*0388*/ 	.word	0x00000c70


	//   ....[7]....
        /*038c*/ 	.word	0x00001aa0


	//   ....[8]....
        /*0390*/ 	.word	0x00001b00


	//   ....[9]....
        /*0394*/ 	.word	0x00001b30


	//   ....[10]....
        /*0398*/ 	.word	0x00001b50


	//   ....[11]....
        /*039c*/ 	.word	0x00001b70


	//   ....[12]....
        /*03a0*/ 	.word	0x00001bc0


	//   ....[13]....
        /*03a4*/ 	.word	0x00001be0


	//   ....[14]....
        /*03a8*/ 	.word	0x00001c00


	//   ....[15]....
        /*03ac*/ 	.word	0x00002a10


	//   ....[16]....
        /*03b0*/ 	.word	0x00002b30


	//   ....[17]....
        /*03b4*/ 	.word	0x000049c0


	//   ....[18]....
        /*03b8*/ 	.word	0x00004a30


	//   ....[19]....
        /*03bc*/ 	.word	0x00004a90


	//   ....[20]....
        /*03c0*/ 	.word	0x00004af0


	//   ....[21]....
        /*03c4*/ 	.word	0x00004b60


	//   ....[22]....
        /*03c8*/ 	.word	0x00004be0


	//   ....[23]....
        /*03cc*/ 	.word	0x00004c50


	//   ....[24]....
        /*03d0*/ 	.word	0x00004cb0


	//   ....[25]....
        /*03d4*/ 	.word	0x00004d20


	//   ....[26]....
        /*03d8*/ 	.word	0x00004d80


	//   ....[27]....
        /*03dc*/ 	.word	0x00004de0


	//   ....[28]....
        /*03e0*/ 	.word	0x00004e50


	//   ....[29]....
        /*03e4*/ 	.word	0x00004eb0


	//   ....[30]....
        /*03e8*/ 	.word	0x00004f10


	//   ....[31]....
        /*03ec*/ 	.word	0x00004f80


	//   ....[32]....
        /*03f0*/ 	.word	0x00004fe0


	//   ....[33]....
        /*03f4*/ 	.word	0x00005040


	//   ....[34]....
        /*03f8*/ 	.word	0x000050b0


	//   ....[35]....
        /*03fc*/ 	.word	0x00005110


	//   ....[36]....
        /*0400*/ 	.word	0x00005170


	//   ....[37]....
        /*0404*/ 	.word	0x000051e0


	//   ....[38]....
        /*0408*/ 	.word	0x00005240


	//   ....[39]....
        /*040c*/ 	.word	0x000052a0


	//   ....[40]....
        /*0410*/ 	.word	0x00005310


	//   ....[41]....
        /*0414*/ 	.word	0x00005370


	//   ....[42]....
        /*0418*/ 	.word	0x000053d0


	//   ....[43]....
        /*041c*/ 	.word	0x00005440


	//   ....[44]....
        /*0420*/ 	.word	0x000054a0


	//   ....[45]....
        /*0424*/ 	.word	0x00005500


	//   ....[46]....
        /*0428*/ 	.word	0x00005570


	//   ....[47]....
        /*042c*/ 	.word	0x000055d0


	//   ....[48]....
        /*0430*/ 	.word	0x00005630


	//   ....[49]....
        /*0434*/ 	.word	0x000056a0


	//   ....[50]....
        /*0438*/ 	.word	0x00005700


	//   ....[51]....
        /*043c*/ 	.word	0x00005760


	//   ....[52]....
        /*0440*/ 	.word	0x000057d0


	//   ....[53]....
        /*0444*/ 	.word	0x00005830


	//   ....[54]....
        /*0448*/ 	.word	0x00005890


	//   ....[55]....
        /*044c*/ 	.word	0x00005900


	//   ....[56]....
        /*0450*/ 	.word	0x00005960


	//   ....[57]....
        /*0454*/ 	.word	0x000059c0


	//   ....[58]....
        /*0458*/ 	.word	0x00005a30


	//   ....[59]....
        /*045c*/ 	.word	0x00005a90


	//   ....[60]....
        /*0460*/ 	.word	0x00005af0


	//   ....[61]....
        /*0464*/ 	.word	0x00005b60


	//   ....[62]....
        /*0468*/ 	.word	0x00005bc0


	//   ....[63]....
        /*046c*/ 	.word	0x00005c20


	//   ....[64]....
        /*0470*/ 	.word	0x00005c90


	//   ....[65]....
        /*0474*/ 	.word	0x00005cf0


	//   ....[66]....
        /*0478*/ 	.word	0x00005d50


	//   ....[67]....
        /*047c*/ 	.word	0x00005dc0


	//   ....[68]....
        /*0480*/ 	.word	0x00005e20


	//   ....[69]....
        /*0484*/ 	.word	0x00005e80


	//   ....[70]....
        /*0488*/ 	.word	0x00005ef0


	//   ....[71]....
        /*048c*/ 	.word	0x00005f50


	//   ....[72]....
        /*0490*/ 	.word	0x00005fb0


	//   ....[73]....
        /*0494*/ 	.word	0x00006020


	//   ....[74]....
        /*0498*/ 	.word	0x00006080


	//   ....[75]....
        /*049c*/ 	.word	0x000060e0


	//   ....[76]....
        /*04a0*/ 	.word	0x00006150


	//   ....[77]....
        /*04a4*/ 	.word	0x000061b0


	//   ....[78]....
        /*04a8*/ 	.word	0x00006210


	//   ....[79]....
        /*04ac*/ 	.word	0x00006280


	//   ....[80]....
        /*04b0*/ 	.word	0x000062e0


	//   ....[81]....
        /*04b4*/ 	.word	0x00006340


	//   ....[82]....
        /*04b8*/ 	.word	0x000063b0


	//   ....[83]....
        /*04bc*/ 	.word	0x00006410


	//   ....[84]....
        /*04c0*/ 	.word	0x00006470


	//   ....[85]....
        /*04c4*/ 	.word	0x000064e0


	//   ....[86]....
        /*04c8*/ 	.word	0x00006540


	//   ....[87]....
        /*04cc*/ 	.word	0x000065a0


	//   ....[88]....
        /*04d0*/ 	.word	0x00006610


	//   ....[89]....
        /*04d4*/ 	.word	0x00006670


	//   ....[90]....
        /*04d8*/ 	.word	0x000066d0


	//   ....[91]....
        /*04dc*/ 	.word	0x00006740


	//   ....[92]....
        /*04e0*/ 	.word	0x000067a0


	//   ....[93]....
        /*04e4*/ 	.word	0x00006800


	//   ....[94]....
        /*04e8*/ 	.word	0x00006870


	//   ....[95]....
        /*04ec*/ 	.word	0x000068d0


	//   ....[96]....
        /*04f0*/ 	.word	0x00006930


	//   ....[97]....
        /*04f4*/ 	.word	0x000069a0


	//   ....[98]....
        /*04f8*/ 	.word	0x00006a00


	//   ....[99]....
        /*04fc*/ 	.word	0x00006a60


	//   ....[100]....
        /*0500*/ 	.word	0x00006ad0


	//   ....[101]....
        /*0504*/ 	.word	0x00006b30


	//   ....[102]....
        /*0508*/ 	.word	0x00006b90


	//   ....[103]....
        /*050c*/ 	.word	0x00006c00


	//   ....[104]....
        /*0510*/ 	.word	0x00006c60


	//   ....[105]....
        /*0514*/ 	.word	0x00006cc0


	//   ....[106]....
        /*0518*/ 	.word	0x00006d30


	//   ....[107]....
        /*051c*/ 	.word	0x00006d90


	//   ....[108]....
        /*0520*/ 	.word	0x00006df0


	//   ....[109]....
        /*0524*/ 	.word	0x00006e60


	//   ....[110]....
        /*0528*/ 	.word	0x00006ec0


	//   ....[111]....
        /*052c*/ 	.word	0x00006f20


	//   ....[112]....
        /*0530*/ 	.word	0x00006f90


	//   ....[113]....
        /*0534*/ 	.word	0x00006ff0


	//   ....[114]....
        /*0538*/ 	.word	0x00007050


	//   ....[115]....
        /*053c*/ 	.word	0x000070c0


	//   ....[116]....
        /*0540*/ 	.word	0x00007120


	//   ....[117]....
        /*0544*/ 	.word	0x00007180


	//----- nvinfo : EIATTR_SYSCALL_OFFSETS
	.align		4
.L_20903:
        /*0548*/ 	.byte	0x04, 0x46
        /*054a*/ 	.short	(.L_20905 - .L_20904)


	//   ....[0]....
.L_20904:
        /*054c*/ 	.word	0x00004820


	//   ....[1]....
        /*0550*/ 	.word	0x00004950


	//----- nvinfo : EIATTR_EXIT_INSTR_OFFSETS
	.align		4
.L_20905:
        /*0554*/ 	.byte	0x04, 0x1c
        /*0556*/ 	.short	(.L_20907 - .L_20906)


	//   ....[0]....
.L_20906:
        /*0558*/ 	.word	0x00000090


	//   ....[1]....
        /*055c*/ 	.word	0x00003a00


	//   ....[2]....
        /*0560*/ 	.word	0x00003a10


	//   ....[3]....
        /*0564*/ 	.word	0x000046f0


	//   ....[4]....
        /*0568*/ 	.word	0x00004960


	//----- nvinfo : EIATTR_CTAIDZ_USED
	.align		4
.L_20907:
        /*056c*/ 	.byte	0x01, 0x04
	.zero		2


	//----- nvinfo : EIATTR_CRS_STACK_SIZE
	.align		4
        /*0570*/ 	.byte	0x04, 0x1e
        /*0572*/ 	.short	(.L_20909 - .L_20908)
.L_20908:
        /*0574*/ 	.word	0x00000000
.L_20909:


//--------------------- .nv.info._ZN4vllm25paged_attention_v2_kernelIfhLi120ELi32ELi128ELNS_18Fp8KVCacheDataTypeE1ELb1ELi512EEEvPfS2_PT_PKS3_PKT0_S9_ifPKiSB_iPKfiiiSD_SD_iiiii --------------------------
	.section	.nv.info._ZN4vllm25paged_attention_v2_kernelIfhLi120ELi32ELi128ELNS_18Fp8KVCacheDataTypeE1ELb1ELi512EEEvPfS2_PT_PKS3_PKT0_S9_ifPKiSB_iPKfiiiSD_SD_iiiii,"",@"SHT_CUDA_INFO"
	.sectionflags	@""
	.align	4


	//----- nvinfo : EIATTR_CUDA_API_VERSION
	.align		4
        /*0000*/ 	.byte	0x04, 0x37
        /*0002*/ 	.short	(.L_20911 - .L_20910)
.L_20910:
        /*0004*/ 	.word	0x00000082


	//----- nvinfo : EIATTR_SW2861232_WAR
	.align		4
.L_20911:
        /*0008*/ 	.byte	0x01, 0x35
	.zero		2


	//----- nvinfo : EIATTR_PARAM_CBANK
	.align		4
        /*000c*/ 	.byte	0x04, 0x0a
        /*000e*/ 	.short	(.L_20913 - .L_20912)
	.align		4
.L_20912:
        /*0010*/ 	.word	index@(.nv.constant0._ZN4vllm25paged_attention_v2_kernelIfhLi120ELi32ELi128ELNS_18Fp8KVCacheDataTypeE1ELb1ELi512EEEvPfS2_PT_PKS3_PKT0_S9_ifPKiSB_iPKfiiiSD_SD_iiiii)
        /*0014*/ 	.short	0x0160
        /*0016*/ 	.short	0x008c


	//----- nvinfo : EIATTR_CBANK_PARAM_SIZE
	.align		4
.L_20913:
        /*0018*/ 	.byte	0x03, 0x19
        /*001a*/ 	.short	0x008c


	//----- nvinfo : EIATTR_KPARAM_INFO
	.align		4
        /*001c*/ 	.byte	0x04, 0x17
        /*001e*/ 	.short	(.L_20915 - .L_20914)
.L_20914:
        /*0020*/ 	.word	0x00000000
        /*0024*/ 	.short	0x0015
        /*0026*/ 	.short	0x0088
        /*0028*/ 	.byte	0x00, 0xf0, 0x11, 0x00


	//----- nvinfo : EIATTR_KPARAM_INFO
	.align		4
.L_20915:
        /*002c*/ 	.byte	0x04, 0x17
        /*002e*/ 	.short	(.L_20917 - .L_20916)
.L_20916:
        /*0030*/ 	.word	0x00000000
        /*0034*/ 	.short	0x0014
        /*0036*/ 	.short	0x0084
        /*0038*/ 	.byte	0x00, 0xf0, 0x11, 0x00


	//----- nvinfo : EIATTR_KPARAM_INFO
	.align		4
.L_20917:
        /*003c*/ 	.byte	0x04, 0x17
        /*003e*/ 	.short	(.L_20919 - .L_20918)
.L_20918:
        /*0040*/ 	.word	0x00000000
        /*0044*/ 	.short	0x0013
        /*0046*/ 	.short	0x0080
        /*0048*/ 	.byte	0x00, 0xf0, 0x11, 0x00


	//----- nvinfo : EIATTR_KPARAM_INFO
	.align		4
.L_20919:
        /*004c*/ 	.byte	0x04, 0x17
        /*004e*/ 	.short	(.L_20921 - .L_20920)
.L_20920:
        /*0050*/ 	.word	0x00000000
        /*0054*/ 	.short	0x0012
        /*0056*/ 	.short	0x007c
        /*0058*/ 	.byte	0x00, 0xf0, 0x11, 0x00


	//----- nvinfo : EIATTR_KPARAM_INFO
	.align		4
.L_20921:
        /*005c*/ 	.byte	0x04, 0x17
        /*005e*/ 	.short	(.L_20923 - .L_20922)
.L_20922:
        /*0060*/ 	.word	0x00000000
        /*0064*/ 	.short	0x0011
        /*0066*/ 	.short	0x0078
        /*0068*/ 	.byte	0x00, 0xf0, 0x11, 0x00


	//----- nvinfo : EIATTR_KPARAM_INFO
	.align		4
.L_20923:
        /*006c*/ 	.byte	0x04, 0x17
        /*006e*/ 	.short	(.L_20925 - .L_20924)
.L_20924:
        /*0070*/ 	.word	0x00000000
        /*0074*/ 	.short	0x0010
        /*0076*/ 	.short	0x0070
        /*0078*/ 	.byte	0x00, 0xf0, 0x21, 0x00


	//----- nvinfo : EIATTR_KPARAM_INFO
	.align		4
.L_20925:
        /*007c*/ 	.byte	0x04, 0x17
        /*007e*/ 	.short	(.L_20927 - .L_20926)
.L_20926:
        /*0080*/ 	.word	0x00000000
        /*0084*/ 	.short	0x000f
        /*0086*/ 	.short	0x0068
        /*0088*/ 	.byte	0x00, 0xf0, 0x21, 0x00


	//----- nvinfo : EIATTR_KPARAM_INFO
	.align		4
.L_20927:
        /*008c*/ 	.byte	0x04, 0x17
        /*008e*/ 	.short	(.L_20929 - .L_20928)
.L_20928:
        /*0090*/ 	.word	0x00000000
        /*0094*/ 	.short	0x000e
        /*0096*/ 	.short	0x0060
        /*0098*/ 	.byte	0x00, 0xf0, 0x11, 0x00


	//----- nvinfo : EIATTR_KPARAM_INFO
	.align		4
.L_20929:
        /*009c*/ 	.byte	0x04, 0x17
        /*009e*/ 	.short	(.L_20931 - .L_20930)
.L_20930:
        /*00a0*/ 	.word	0x00000000
        /*00a4*/ 	.short	0x000d
        /*00a6*/ 	.short	0x005c
        /*00a8*/ 	.byte	0x00, 0xf0, 0x11, 0x00


	//----- nvinfo : EIATTR_KPARAM_INFO
	.align		4
.L_20931:
        /*00ac*/ 	.byte	0x04, 0x17
        /*00ae*/ 	.short	(.L_20933 - .L_20932)
.L_20932:
        /*00b0*/ 	.word	0x00000000
        /*00b4*/ 	.short	0x000c
        /*00b6*/ 	.short	0x0058
        /*00b8*/ 	.byte	0x00, 0xf0, 0x11, 0x00


	//----- nvinfo : EIATTR_KPARAM_INFO
	.align		4
.L_20933:
        /*00bc*/ 	.byte	0x04, 0x17
        /*00be*/ 	.short	(.L_20935 - .L_20934)
.L_20934:
        /*00c0*/ 	.word	0x00000000
        /*00c4*/ 	.short	0x000b
        /*00c6*/ 	.short	0x0050
        /*00c8*/ 	.byte	0x00, 0xf0, 0x21, 0x00


	//----- nvinfo : EIATTR_KPARAM_INFO
	.align		4
.L_20935:
        /*00cc*/ 	.byte	0x04, 0x17
        /*00ce*/ 	.short	(.L_20937 - .L_20936)
.L_20936:
        /*00d0*/ 	.word	0x00000000
        /*00d4*/ 	.short	0x000a
        /*00d6*/ 	.short	0x0048
        /*00d8*/ 	.byte	0x00, 0xf0, 0x11, 0x00


	//----- nvinfo : EIATTR_KPARAM_INFO
	.align		4
.L_20937:
        /*00dc*/ 	.byte	0x04, 0x17
        /*00de*/ 	.short	(.L_20939 - .L_20938)
.L_20938:
        /*00e0*/ 	.word	0x00000000
        /*00e4*/ 	.short	0x0009
        /*00e6*/ 	.short	0x0040
        /*00e8*/ 	.byte	0x00, 0xf0, 0x21, 0x00


	//----- nvinfo : EIATTR_KPARAM_INFO
	.align		4
.L_20939:
        /*00ec*/ 	.byte	0x04, 0x17
        /*00ee*/ 	.short	(.L_20941 - .L_20940)
.L_20940:
        /*00f0*/ 	.word	0x00000000
        /*00f4*/ 	.short	0x0008
        /*00f6*/ 	.short	0x0038
        /*00f8*/ 	.byte	0x00, 0xf0, 0x21, 0x00


	//----- nvinfo : EIATTR_KPARAM_INFO
	.align		4
.L_20941:
        /*00fc*/ 	.byte	0x04, 0x17
        /*00fe*/ 	.short	(.L_20943 - .L_20942)
.L_20942:
        /*0100*/ 	.word	0x00000000
        /*0104*/ 	.short	0x0007
        /*0106*/ 	.short	0x0034
        /*0108*/ 	.byte	0x00, 0xf0, 0x11, 0x00


	//----- nvinfo : EIATTR_KPARAM_INFO
	.align		4
.L_20943:
        /*010c*/ 	.byte	0x04, 0x17
        /*010e*/ 	.short	(.L_20945 - .L_20944)
.L_20944:
        /*0110*/ 	.word	0x00000000
        /*0114*/ 	.short	0x0006
        /*0116*/ 	.short	0x0030
        /*0118*/ 	.byte	0x00, 0xf0, 0x11, 0x00


	//----- nvinfo : EIATTR_KPARAM_INFO
	.align		4
.L_20945:
        /*011c*/ 	.byte	0x04, 0x17
        /*011e*/ 	.short	(.L_20947 - .L_20946)
.L_20946:
        /*0120*/ 	.word	0x00000000
        /*0124*/ 	.short	0x0005
        /*0126*/ 	.short	0x0028
        /*0128*/ 	.byte	0x00, 0xf0, 0x21, 0x00


	//----- nvinfo : EIATTR_KPARAM_INFO
	.align		4
.L_20947:
        /*012c*/ 	.byte	0x04, 0x17
        /*012e*/ 	.short	(.L_20949 - .L_20948)
.L_20948:
        /*0130*/ 	.word	0x00000000
        /*0134*/ 	.short	0x0004
        /*0136*/ 	.short	0x0020
        /*0138*/ 	.byte	0x00, 0xf0, 0x21, 0x00


	//----- nvinfo : EIATTR_KPARAM_INFO
	.align		4
.L_20949:
        /*013c*/ 	.byte	0x04, 0x17
        /*013e*/ 	.short	(.L_20951 - .L_20950)
.L_20950:
        /*0140*/ 	.word	0x00000000
        /*0144*/ 	.short	0x0003
        /*0146*/ 	.short	0x0018
        /*0148*/ 	.byte	0x00, 0xf0, 0x21, 0x00


	//----- nvinfo : EIATTR_KPARAM_INFO
	.align		4
.L_20951:
        /*014c*/ 	.byte	0x04, 0x17
        /*014e*/ 	.short	(.L_20953 - .L_20952)
.L_20952:
        /*0150*/ 	.word	0x00000000
        /*0154*/ 	.short	0x0002
        /*0156*/ 	.short	0x0010
        /*0158*/ 	.byte	0x00, 0xf0, 0x21, 0x00


	//----- nvinfo : EIATTR_KPARAM_INFO
	.align		4
.L_20953:
        /*015c*/ 	.byte	0x04, 0x17
        /*015e*/ 	.short	(.L_20955 - .L_20954)
.L_20954:
        /*0160*/ 	.word	0x00000000
        /*0164*/ 	.short	0x0001
        /*0166*/ 	.short	0x0008
        /*0168*/ 	.byte	0x00, 0xf0, 0x21, 0x00


	//----- nvinfo : EIATTR_KPARAM_INFO
	.align		4
.L_20955:
        /*016c*/ 	.byte	0x04, 0x17
        /*016e*/ 	.short	(.L_20957 - .L_20956)
.L_20956:
        /*0170*/ 	.word	0x00000000
        /*0174*/ 	.short	0x0000
        /*0176*/ 	.short	0x0000
        /*0178*/ 	.byte	0x00, 0xf0, 0x21, 0x00


	//----- nvinfo : EIATTR_MAXREG_COUNT
	.align		4
.L_20957:
        /*017c*/ 	.byte	0x03, 0x1b
        /*017e*/ 	.short	0x00ff


	//----- nvinfo : EIATTR_NUM_BARRIERS
	.align		4
        /*0180*/ 	.byte	0x02, 0x4c
        /*0182*/ 	.byte	0x01
	.zero		1


	//----- nvinfo : EIATTR_EXTERNS
	.align		4
        /*0184*/ 	.byte	0x04, 0x0f
        /*0186*/ 	.short	(.L_20959 - .L_20958)


	//   ....[0]....
	.align		4
.L_20958:
        /*0188*/ 	.word	index@(__assertfail)


	//----- nvinfo : EIATTR_MERCURY_ISA_VERSION
	.align		4
.L_20959:
        /*018c*/ 	.byte	0x03, 0x5f
        /*018e*/ 	.short	0x0000


	//----- nvinfo : EIATTR_COOP_GROUP_MASK_REGIDS
	.align		4
        /*0190*/ 	.byte	0x04, 0x29
        /*0192*/ 	.short	(.L_20961 - .L_20960)


	//   ....[0]....
.L_20960:
        /*0194*/ 	.word	0xffffffff


	//   ....[1]....
        /*0198*/ 	.word	0xffffffff


	//   ....[2]....
        /*019c*/ 	.word	0xffffffff


	//   ....[3]....
        /*01a0*/ 	.word	0xffffffff


	//   ....[4]....
        /*01a4*/ 	.word	0xffffffff


	//   ....[5]....
        /*01a8*/ 	.word	0xffffffff


	//   ....[6]....
        /*01ac*/ 	.word	0xffffffff


	//   ....[7]....
        /*01b0*/ 	.word	0xffffffff


	//   ....[8]....
        /*01b4*/ 	.word	0xffffffff


	//   ....[9]....
        /*01b8*/ 	.word	0xffffffff


	//   ....[10]....
        /*01bc*/ 	.word	0xffffffff


	//   ....[11]....
        /*01c0*/ 	.word	0xffffffff


	//   ....[12]....
        /*01c4*/ 	.word	0xffffffff


	//   ....[13]....
        /*01c8*/ 	.word	0xffffffff


	//   ....[14]....
        /*01cc*/ 	.word	0xffffffff


	//   ....[15]....
        /*01d0*/ 	.word	0xffffffff


	//   ....[16]....
        /*01d4*/ 	.word	0xffffffff


	//   ....[17]....
        /*01d8*/ 	.word	0xffffffff


	//   ....[18]....
        /*01dc*/ 	.word	0xffffffff


	//   ....[19]....
        /*01e0*/ 	.word	0xffffffff


	//   ....[20]....
        /*01e4*/ 	.word	0xffffffff


	//   ....[21]....
        /*01e8*/ 	.word	0xffffffff


	//   ....[22]....
        /*01ec*/ 	.word	0xffffffff


	//   ....[23]....
        /*01f0*/ 	.word	0xffffffff


	//   ....[24]....
        /*01f4*/ 	.word	0xffffffff


	//   ....[25]....
        /*01f8*/ 	.word	0xffffffff


	//   ....[26]....
        /*01fc*/ 	.word	0xffffffff


	//   ....[27]....
        /*0200*/ 	.word	0xffffffff


	//   ....[28]....
        /*0204*/ 	.word	0xffffffff


	//   ....[29]....
        /*0208*/ 	.word	0xffffffff


	//   ....[30]....
        /*020c*/ 	.word	0xffffffff


	//   ....[31]....
        /*0210*/ 	.word	0xffffffff


	//   ....[32]....
        /*0214*/ 	.word	0xffffffff


	//   ....[33]....
        /*0218*/ 	.word	0xffffffff


	//   ....[34]....
        /*021c*/ 	.word	0xffffffff


	//   ....[35]....
        /*0220*/ 	.word	0xffffffff


	//   ....[36]....
        /*0224*/ 	.word	0xffffffff


	//   ....[37]....
        /*0228*/ 	.word	0xffffffff


	//   ....[38]....
        /*022c*/ 	.word	0xffffffff


	//   ....[39]....
        /*0230*/ 	.word	0xffffffff


	//   ....[40]....
        /*0234*/ 	.word	0xffffffff


	//   ....[41]....
        /*0238*/ 	.word	0xffffffff


	//   ....[42]....
        /*023c*/ 	.word	0xffffffff


	//   ....[43]....
        /*0240*/ 	.word	0xffffffff


	//   ....[44]....
        /*0244*/ 	.word	0xffffffff


	//   ....[45]....
        /*0248*/ 	.word	0xffffffff


	//   ....[46]....
        /*024c*/ 	.word	0xffffffff


	//   ....[47]....
        /*0250*/ 	.word	0xffffffff


	//   ....[48]....
        /*0254*/ 	.word	0xffffffff


	//   ....[49]....
        /*0258*/ 	.word	0xffffffff


	//   ....[50]....
        /*025c*/ 	.word	0xffffffff


	//   ....[51]....
        /*0260*/ 	.word	0xffffffff


	//   ....[52]....
        /*0264*/ 	.word	0xffffffff


	//   ....[53]....
        /*0268*/ 	.word	0xffffffff


	//   ....[54]....
        /*026c*/ 	.word	0xffffffff


	//   ....[55]....
        /*0270*/ 	.word	0xffffffff


	//   ....[56]....
        /*0274*/ 	.word	0xffffffff


	//   ....[57]....
        /*0278*/ 	.word	0xffffffff


	//   ....[58]....
        /*027c*/ 	.word	0xffffffff


	//   ....[59]....
        /*0280*/ 	.word	0xffffffff


	//   ....[60]....
        /*0284*/ 	.word	0xffffffff


	//   ....[61]....
        /*0288*/ 	.word	0xffffffff


	//   ....[62]....
        /*028c*/ 	.word	0xffffffff


	//   ....[63]....
        /*0290*/ 	.word	0xffffffff


	//   ....[64]....
        /*0294*/ 	.word	0xffffffff


	//   ....[65]....
        /*0298*/ 	.word	0xffffffff


	//   ....[66]....
        /*029c*/ 	.word	0xffffffff


	//   ....[67]....
        /*02a0*/ 	.word	0xffffffff


	//   ....[68]....
        /*02a4*/ 	.word	0xffffffff


	//   ....[69]....
        /*02a8*/ 	.word	0xffffffff


	//   ....[70]....
        /*02ac*/ 	.word	0xffffffff


	//   ....[71]....
        /*02b0*/ 	.word	0xffffffff


	//   ....[72]....
        /*02b4*/ 	.word	0xffffffff


	//   ....[73]....
        /*02b8*/ 	.word	0xffffffff


	//   ....[74]....
        /*02bc*/ 	.word	0xffffffff


	//   ....[75]....
        /*02c0*/ 	.word	0xffffffff


	//   ....[76]....
        /*02c4*/ 	.word	0xffffffff


	//   ....[77]....
        /*02c8*/ 	.word	0xffffffff


	//   ....[78]....
        /*02cc*/ 	.word	0xffffffff


	//   ....[79]....
        /*02d0*/ 	.word	0xffffffff


	//   ....[80]....
        /*02d4*/ 	.word	0xffffffff


	//   ....[81]....
        /*02d8*/ 	.word	0xffffffff


	//   ....[82]....
        /*02dc*/ 	.word	0xffffffff


	//   ....[83]....
        /*02e0*/ 	.word	0xffffffff


	//   ....[84]....
        /*02e4*/ 	.word	0xffffffff


	//   ....[85]....
        /*02e8*/ 	.word	0xffffffff


	//   ....[86]....
        /*02ec*/ 	.word	0xffffffff


	//   ....[87]....
        /*02f0*/ 	.word	0xffffffff


	//   ....[88]....
        /*02f4*/ 	.word	0xffffffff


	//   ....[89]....
        /*02f8*/ 	.word	0xffffffff


	//   ....[90]....
        /*02fc*/ 	.word	0xffffffff


	//   ....[91]....
        /*0300*/ 	.word	0xffffffff


	//   ....[92]....
        /*0304*/ 	.word	0xffffffff


	//   ....[93]....
        /*0308*/ 	.word	0xffffffff


	//   ....[94]....
        /*030c*/ 	.word	0xffffffff


	//   ....[95]....
        /*0310*/ 	.word	0xffffffff


	//   ....[96]....
        /*0314*/ 	.word	0xffffffff


	//   ....[97]....
        /*0318*/ 	.word	0xffffffff


	//   ....[98]....
        /*031c*/ 	.word	0xffffffff


	//   ....[99]....
        /*0320*/ 	.word	0xffffffff


	//   ....[100]....
        /*0324*/ 	.word	0xffffffff


	//   ....[101]....
        /*0328*/ 	.word	0xffffffff


	//   ....[102]....
        /*032c*/ 	.word	0xffffffff


	//   ....[103]....
        /*0330*/ 	.word	0xffffffff


	//   ....[104]....
        /*0334*/ 	.word	0xffffffff


	//   ....[105]....
        /*0338*/ 	.word	0xffffffff


	//   ....[106]....
        /*033c*/ 	.word	0xffffffff


	//   ....[107]....
        /*0340*/ 	.word	0xffffffff


	//   ....[108]....
        /*0344*/ 	.word	0xffffffff


	//   ....[109]....
        /*0348*/ 	.word	0xffffffff


	//   ....[110]....
        /*034c*/ 	.word	0xffffffff


	//   ....[111]....
        /*0350*/ 	.word	0xffffffff


	//----- nvinfo : EIATTR_COOP_GROUP_INSTR_OFFSETS
	.align		4
.L_20961:
        /*0354*/ 	.byte	0x04, 0x28
        /*0356*/ 	.short	(.L_20963 - .L_20962)


	//   ....[0]....
.L_20962:
        /*0358*/ 	.word	0x00000be0


	//   ....[1]....
        /*035c*/ 	.word	0x00000c00


	//   ....[2]....
        /*0360*/ 	.word	0x00000c20


	//   ....[3]....
        /*0364*/ 	.word	0x00000c40


	//   ....[4]....
        /*0368*/ 	.word	0x00000ce0


	//   ....[5]....
        /*036c*/ 	.word	0x00000d00


	//   ....[6]....
        /*0370*/ 	.word	0x00000d30


	//   ....[7]....
        /*0374*/ 	.word	0x00001b70


	//   ....[8]....
        /*0378*/ 	.word	0x00001bd0


	//   ....[9]....
        /*037c*/ 	.word	0x00001c00


	//   ....[10]....
        /*0380*/ 	.word	0x00001c20


	//   ....[11]....
        /*0384*/ 	.word	0x00001c40


	//   ....[12]....
        /*0388*/ 	.word	0x00001c90


	//   ....[13]....
        /*038c*/ 	.word	0x00001cb0


	//   ....[14]....
        /*0390*/ 	.word	0x00001cd0


	//   ....[15]....
        /*0394*/ 	.word	0x00002b70


	//   ....[16]....
        /*0398*/ 	.word	0x00002c80


	//   ....[17]....
        /*039c*/ 	.word	0x000049a0


	//   ....[18]....
        /*03a0*/ 	.word	0x00004a10


	//   ....[19]....
        /*03a4*/ 	.word	0x00004a70


	//   ....[20]....
        /*03a8*/ 	.word	0x00004ad0


	//   ....[21]....
        /*03ac*/ 	.word	0x00004b40


	//   ....[22]....
        /*03b0*/ 	.word	0x00004bc0


	//   ....[23]....
        /*03b4*/ 	.word	0x00004c30


	//   ....[24]....
        /*03b8*/ 	.word	0x00004c90


	//   ....[25]....
        /*03bc*/ 	.word	0x00004d00


	//   ....[26]....
        /*03c0*/ 	.word	0x00004d60


	//   ....[27]....
        /*03c4*/ 	.word	0x00004dc0


	//   ....[28]....
        /*03c8*/ 	.word	0x00004e30


	//   ....[29]....
        /*03cc*/ 	.word	0x00004e90


	//   ....[30]....
        /*03d0*/ 	.word	0x00004ef0


	//   ....[31]....
        /*03d4*/ 	.word	0x00004f60


	//   ....[32]....
        /*03d8*/ 	.word	0x00004fc0


	//   ....[33]....
        /*03dc*/ 	.word	0x00005020


	//   ....[34]....
        /*03e0*/ 	.word	0x00005090


	//   ....[35]....
        /*03e4*/ 	.word	0x000050f0


	//   ....[36]....
        /*03e8*/ 	.word	0x00005150


	//   ....[37]....
        /*03ec*/ 	.word	0x000051c0


	//   ....[38]....
        /*03f0*/ 	.word	0x00005220


	//   ....[39]....
        /*03f4*/ 	.word	0x00005280


	//   ....[40]....
        /*03f8*/ 	.word	0x000052f0


	//   ....[41]....
        /*03fc*/ 	.word	0x00005350


	//   ....[42]....
        /*0400*/ 	.word	0x000053b0


	//   ....[43]....
        /*0404*/ 	.word	0x00005420


	//   ....[44]....
        /*0408*/ 	.word	0x00005480


	//   ....[45]....
        /*040c*/ 	.word	0x000054e0


	//   ....[46]....
        /*0410*/ 	.word	0x00005550


	//   ....[47]....
        /*0414*/ 	.word	0x000055b0


	//   ....[48]....
        /*0418*/ 	.word	0x00005610


	//   ....[49]....
        /*041c*/ 	.word	0x00005680


	//   ....[50]....
        /*0420*/ 	.word	0x000056e0


	//   ....[51]....
        /*0424*/ 	.word	0x00005740


	//   ....[52]....
        /*0428*/ 	.word	0x000057b0


	//   ....[53]....
        /*042c*/ 	.word	0x00005810


	//   ....[54]....
        /*0430*/ 	.word	0x00005870


	//   ....[55]....
        /*0434*/ 	.word	0x000058e0


	//   ....[56]....
        /*0438*/ 	.word	0x00005940


	//   ....[57]....
        /*043c*/ 	.word	0x000059a0


	//   ....[58]....
        /*0440*/ 	.word	0x00005a10


	//   ....[59]....
        /*0444*/ 	.word	0x00005a70


	//   ....[60]....
        /*0448*/ 	.word	0x00005ad0


	//   ....[61]....
        /*044c*/ 	.word	0x00005b40


	//   ....[62]....
        /*0450*/ 	.word	0x00005ba0


	//   ....[63]....
        /*0454*/ 	.word	0x00005c00


	//   ....[64]....
        /*0458*/ 	.word	0x00005c70


	//   ....[65]....
        /*045c*/ 	.word	0x00005cd0


	//   ....[66]....
        /*0460*/ 	.word	0x00005d30


	//   ....[67]....
        /*0464*/ 	.word	0x00005da0


	//   ....[68]....
        /*0468*/ 	.word	0x00005e00


	//   ....[69]....
        /*046c*/ 	.word	0x00005e60


	//   ....[70]....
        /*0470*/ 	.word	0x00005ed0


	//   ....[71]....
        /*0474*/ 	.word	0x00005f30


	//   ....[72]....
        /*0478*/ 	.word	0x00005f90


	//   ....[73]....
        /*047c*/ 	.word	0x00006000


	//   ....[74]....
        /*0480*/ 	.word	0x00006060


	//   ....[75]....
        /*0484*/ 	.word	0x000060c0


	//   ....[76]....
        /*0488*/ 	.word	0x00006130


	//   ....[77]....
        /*048c*/ 	.word	0x00006190


	//   ....[78]....
        /*0490*/ 	.word	0x000061f0


	//   ....[79]....
        /*0494*/ 	.word	0x00006260


	//   ....[80]....
        /*0498*/ 	.word	0x000062c0


	//   ....[81]....
        /*049c*/ 	.word	0x00006320


	//   ....[82]....
        /*04a0*/ 	.word	0x00006390


	//   ....[83]....
        /*04a4*/ 	.word	0x000063f0


	//   ....[84]....
        /*04a8*/ 	.word	0x00006450


	//   ....[85]....
        /*04ac*/ 	.word	0x000064c0


	//   ....[86]....
        /*04b0*/ 	.word	0x00006520


	//   ....[87]....
        /*04b4*/ 	.word	0x00006580


	//   ....[88]....
        /*04b8*/ 	.word	0x000065f0


	//   ....[89]....
        /*04bc*/ 	.word	0x00006650


	//   ....[90]....
        /*04c0*/ 	.word	0x000066b0


	//   ....[91]....
        /*04c4*/ 	.word	0x00006720


	//   ....[92]....
        /*04c8*/ 	.word	0x00006780


	//   ....[93]....
        /*04cc*/ 	.word	0x000067e0


	//   ....[94]....
        /*04d0*/ 	.word	0x00006850


	//   ....[95]....
        /*04d4*/ 	.word	0x000068b0


	//   ....[96]....
        /*04d8*/ 	.word	0x00006910


	//   ....[97]....
        /*04dc*/ 	.word	0x00006980


	//   ....[98]....
        /*04e0*/ 	.word	0x000069e0


	//   ....[99]....
        /*04e4*/ 	.word	0x00006a40


	//   ....[100]....
        /*04e8*/ 	.word	0x00006ab0


	//   ....[101]....
        /*04ec*/ 	.word	0x00006b10


	//   ....[102]....
        /*04f0*/ 	.word	0x00006b70


	//   ....[103]....
        /*04f4*/ 	.word	0x00006be0


	//   ....[104]....
        /*04f8*/ 	.word	0x00006c40


	//   ....[105]....
        /*04fc*/ 	.word	0x00006ca0


	//   ....[106]....
        /*0500*/ 	.word	0x00006d10


	//   ....[107]....
        /*0504*/ 	.word	0x00006d70


	//   ....[108]....
        /*0508*/ 	.word	0x00006dd0


	//   ....[109]....
        /*050c*/ 	.word	0x00006e40


	//   ....[110]....
        /*0510*/ 	.word	0x00006ea0


	//   ....[111]....
        /*0514*/ 	.word	0x00006f00


	//----- nvinfo : EIATTR_SYSCALL_OFFSETS
	.align		4
.L_20963:
        /*0518*/ 	.byte	0x04, 0x46
        /*051a*/ 	.short	(.L_20965 - .L_20964)


	//   ....[0]....
.L_20964:
        /*051c*/ 	.word	0x00004800


	//   ....[1]....
        /*0520*/ 	.word	0x00004930


	//----- nvinfo : EIATTR_EXIT_INSTR_OFFSETS
	.align		4
.L_20965:
        /*0524*/ 	.byte	0x04, 0x1c
        /*0526*/ 	.short	(.L_20967 - .L_20966)


	//   ....[0]....
.L_20966:
        /*0528*/ 	.word	0x000000e0


	//   ....[1]....
        /*052c*/ 	.word	0x00003a90


	//   ....[2]....
        /*0530*/ 	.word	0x00003b00


	//   ....[3]....
        /*0534*/ 	.word	0x000046d0


	//   ....[4]....
        /*0538*/ 	.word	0x00004940


	//----- nvinfo : EIATTR_CTAIDZ_USED
	.align		4
.L_20967:
        /*053c*/ 	.byte	0x01, 0x04
	.zero		2


	//----- nvinfo : EIATTR_CRS_STACK_SIZE
	.align		4
        /*0540*/ 	.byte	0x04, 0x1e
        /*0542*/ 	.short	(.L_20969 - .L_20968)
.L_20968:
        /*0544*/ 	.word	0x00000000
.L_20969:


//--------------------- .nv.info._ZN4vllm25paged_attention_v2_kernelIfhLi112ELi32ELi128ELNS_18Fp8KVCacheDataTypeE1ELb1ELi512EEEvPfS2_PT_PKS3_PKT0_S9_ifPKiSB_iPKfiiiSD_SD_iiiii --------------------------
	.section	.nv.info._ZN4vllm25paged_attention_v2_kernelIfhLi112ELi32ELi128ELNS_18Fp8KVCacheDataTypeE1ELb1ELi512EEEvPfS2_PT_PKS3_PKT0_S9_ifPKiSB_iPKfiiiSD_SD_iiiii,"",@"SHT_CUDA_INFO"
	.sectionflags	@""
	.align	4


	//----- nvinfo : EIATTR_CUDA_API_VERSION
	.align		4
        /*0000*/ 	.byte	0x04, 0x37
        /*0002*/ 	.short	(.L_20971 - .L_20970)
.L_20970:
        /*0004*/ 	.word	0x00000082


	//----- nvinfo : EIATTR_SW2861232_WAR
	.align		4
.L_20971:
        /*0008*/ 	.byte	0x01, 0x35
	.zero		2


	//----- nvinfo : EIATTR_PARAM_CBANK
	.align		4
        /*000c*/ 	.byte	0x04, 0x0a
        /*000e*/ 	.short	(.L_20973 - .L_20972)
	.align		4
.L_20972:
        /*0010*/ 	.word	index@(.nv.constant0._ZN4vllm25paged_attention_v2_kernelIfhLi112ELi32ELi128ELNS_18Fp8KVCacheDataTypeE1ELb1ELi512EEEvPfS2_PT_PKS3_PKT0_S9_ifPKiSB_iPKfiiiSD_SD_iiiii)
        /*0014*/ 	.short	0x0160
        /*0016*/ 	.short	0x008c


	//----- nvinfo : EIATTR_CBANK_PARAM_SIZE
	.align		4
.L_20973:
        /*0018*/ 	.byte	0x03, 0x19
        /*001a*/ 	.short	0x008c


	//----- nvinfo : EIATTR_KPARAM_INFO
	.align		4
        /*001c*/ 	.byte	0x04, 0x17
        /*001e*/ 	.short	(.L_20975 - .L_20974)
.L_20974:
        /*0020*/ 	.word	0x00000000
        /*0024*/ 	.short	0x0015
        /*0026*/ 	.short	0x0088
        /*0028*/ 	.byte	0x00, 0xf0, 0x11, 0x00


	//----- nvinfo : EIATTR_KPARAM_INFO
	.align		4
.L_20975:
        /*002c*/ 	.byte	0x04, 0x17
        /*002e*/ 	.short	(.L_20977 - .L_20976)
.L_20976:
        /*0030*/ 	.word	0x00000000
        /*0034*/ 	.short	0x0014
        /*0036*/ 	.short	0x0084
        /*0038*/ 	.byte	0x00, 0xf0, 0x11, 0x00


	//----- nvinfo : EIATTR_KPARAM_INFO
	.align		4
.L_20977:
        /*003c*/ 	.byte	0x04, 0x17
        /*003e*/ 	.short	(.L_20979 - .L_20978)
.L_20978:
        /*0040*/ 	.word	0x00000000
        /*0044*/ 	.short	0x0013
        /*0046*/ 	.short	0x0080
        /*0048*/ 	.byte	0x00, 0xf0, 0x11, 0x00


	//----- nvinfo : EIATTR_KPARAM_INFO
	.align		4
.L_20979:
        /*004c*/ 	.byte	0x04, 0x17
        /*004e*/ 	.short	(.L_20981 - .L_20980)
.L_20980:
        /*0050*/ 	.word	0x00000000
        /*0054*/ 	.short	0x0012
        /*0056*/ 	.short	0x007c
        /*0058*/ 	.byte	0x00, 0xf0, 0x11, 0x00


	//----- nvinfo : EIATTR_KPARAM_INFO
	.align		4
.L_20981:
        /*005c*/ 	.byte	0x04, 0x17
        /*005e*/ 	.short	(.L_20983 - .L_20982)
.L_20982:
        /*0060*/ 	.word	0x00000000
        /*0064*/ 	.short	0x0011
        /*0066*/ 	.short	0x0078
        /*0068*/ 	.byte	0x00, 0xf0, 0x11, 0x00


	//----- nvinfo : EIATTR_KPARAM_INFO
	.align		4
.L_20983:
        /*006c*/ 	.byte	0x04, 0x17
        /*006e*/ 	.short	(.L_20985 - .L_20984)
.L_20984:
        /*0070*/ 	.word	0x00000000
        /*0074*/ 	.short	0x0010
        /*0076*/ 	.short	0x0070
        /*0078*/ 	.byte	0x00, 0xf0, 0x21, 0x00


	//----- nvinfo : EIATTR_KPARAM_INFO
	.align		4
.L_20985:
        /*007c*/ 	.byte	0x04, 0x17
        /*007e*/ 	.short	(.L_20987 - .L_20986)
.L_20986:
        /*0080*/ 	.word	0x00000000
        /*0084*/ 	.short	0x000f
        /*0086*/ 	.short	0x0068
        /*0088*/ 	.byte	0x00, 0xf0, 0x21, 0x00


	//----- nvinfo : EIATTR_KPARAM_INFO
	.align		4
.L_20987:
        /*008c*/ 	.byte	0x04, 0x17
        /*008e*/ 	.short	(.L_20989 - .L_20988)
.L_20988:
        /*0090*/ 	.word	0x00000000
        /*0094*/ 	.short	0x000e
        /*0096*/ 	.short	0x0060
        /*0098*/ 	.byte	0x00, 0xf0, 0x11, 0x00


	//----- nvinfo : EIATTR_KPARAM_INFO
	.align		4
.L_20989:
        /*009c*/ 	.byte	0x04, 0x17
        /*009e*/ 	.short	(.L_20991 - .L_20990)
.L_20990:
        /*00a0*/ 	.word	0x00000000
        /*00a4*/ 	.short	0x000d
        /*00a6*/ 	.short	0x005c
        /*00a8*/ 	.byte	0x00, 0xf0, 0x11, 0x00


	//----- nvinfo : EIATTR_KPARAM_INFO
	.align		4
.L_20991:
        /*00ac*/ 	.byte	0x04, 0x17
        /*00ae*/ 	.short	(.L_20993 - .L_20992)
.L_20992:
        /*00b0*/ 	.word	0x00000000
        /*00b4*/ 	.short	0x000c
        /*00b6*/ 	.short	0x0058
        /*00b8*/ 	.byte	0x00, 0xf0, 0x11, 0x00


	//----- nvinfo : EIATTR_KPARAM_INFO
	.align		4
.L_20993:
        /*00bc*/ 	.byte	0x04, 0x17
        /*00be*/ 	.short	(.L_20995 - .L_20994)
.L_20994:
        /*00c0*/ 	.word	0x00000000
        /*00c4*/ 	.short	0x000b
        /*00c6*/ 	.short	0x0050
        /*00c8*/ 	.byte	0x00, 0xf0, 0x21, 0x00


	//----- nvinfo : EIATTR_KPARAM_INFO
	.align		4
.L_20995:
        /*00cc*/ 	.byte	0x04, 0x17
        /*00ce*/ 	.short	(.L_20997 - .L_20996)
.L_20996:
        /*00d0*/ 	.word	0x00000000
        /*00d4*/ 	.short	0x000a
        /*00d6*/ 	.short	0x0048
        /*00d8*/ 	.byte	0x00, 0xf0, 0x11, 0x00


	//----- nvinfo : EIATTR_KPARAM_INFO
	.align		4
.L_20997:
        /*00dc*/ 	.byte	0x04, 0x17
        /*00de*/ 	.short	(.L_20999 - .L_20998)
.L_20998:
        /*00e0*/ 	.word	0x00000000
        /*00e4*/ 	.short	0x0009
        /*00e6*/ 	.short	0x0040
        /*00e8*/ 	.byte	0x00, 0xf0, 0x21, 0x00


	//----- nvinfo : EIATTR_KPARAM_INFO
	.align		4
.L_20999:
        /*00ec*/ 	.byte	0x04, 0x17
        /*00ee*/ 	.short	(.L_21001 - .L_21000)
.L_21000:
        /*00f0*/ 	.word	0x00000000
        /*00f4*/ 	.short	0x0008
        /*00f6*/ 	.short	0x0038
        /*00f8*/ 	.byte	0x00, 0xf0, 0x21, 0x00


	//----- nvinfo : EIATTR_KPARAM_INFO
	.align		4
.L_21001:
        /*00fc*/ 	.byte	0x04, 0x17
        /*00fe*/ 	.short	(.L_21003 - .L_21002)
.L_21002:
        /*0100*/ 	.word	0x00000000
        /*0104*/ 	.short	0x0007
        /*0106*/ 	.short	0x0034
        /*0108*/ 	.byte	0x00, 0xf0, 0x11, 0x00


	//----- nvinfo : EIATTR_KPARAM_INFO
	.align		4
.L_21003:
        /*010c*/ 	.byte	0x04, 0x17
        /*010e*/ 	.short	(.L_21005 - .L_21004)
.L_21004:
        /*0110*/ 	.word	0x00000000
        /*0114*/ 	.short	0x0006
        /*0116*/ 	.short	0x0030
        /*0118*/ 	.byte	0x00, 0xf0, 0x11, 0x00


	//----- nvinfo : EIATTR_KPARAM_INFO
	.align		4
.L_21005:
        /*011c*/ 	.byte	0x04, 0x17
        /*011e*/ 	.short	(.L_21007 - .L_21006)
.L_21006:
        /*0120*/ 	.word	0x00000000
        /*0124*/ 	.short	0x0005
        /*0126*/ 	.short	0x0028
        /*0128*/ 	.byte	0x00, 0xf0, 0x21, 0x00


	//----- nvinfo : EIATTR_KPARAM_INFO
	.align		4
.L_21007:
        /*012c*/ 	.byte	0x04, 0x17
        /*012e*/ 	.short	(.L_21009 - .L_21008)
.L_21008:
        /*0130*/ 	.word	0x00000000
        /*0134*/ 	.short	0x0004
        /*0136*/ 	.short	0x0020
        /*0138*/ 	.byte	0x00, 0xf0, 0x21, 0x00


	//----- nvinfo : EIATTR_KPARAM_INFO
	.align		4
.L_21009:
        /*013c*/ 	.byte	0x04, 0x17
        /*013e*/ 	.short	(.L_21011 - .L_21010)
.L_21010:
        /*0140*/ 	.word	0x00000000
        /*0144*/ 	.short	0x0003
        /*0146*/ 	.short	0x0018
        /*0148*/ 	.byte	0x00, 0xf0, 0x21, 0x00


	//----- nvinfo : EIATTR_KPARAM_INFO
	.align		4
.L_21011:
        /*014c*/ 	.byte	0x04, 0x17
        /*014e*/ 	.short	(.L_21013 - .L_21012)
.L_21012:
        /*0150*/ 	.word	0x00000000
        /*0154*/ 	.short	0x0002
        /*0156*/ 	.short	0x0010
        /*0158*/ 	.byte	0x00, 0xf0, 0x21, 0x00


	//----- nvinfo : EIATTR_KPARAM_INFO
	.align		4
.L_21013:
        /*015c*/ 	.byte	0x04, 0x17
        /*015e*/ 	.short	(.L_21015 - .L_21014)
.L_21014:
        /*0160*/ 	.word	0x00000000
        /*0164*/ 	.short	0x0001
        /*0166*/ 	.short	0x0008
        /*0168*/ 	.byte	0x00, 0xf0, 0x21, 0x00


	//----- nvinfo : EIATTR_KPARAM_INFO
	.align		4
.L_21015:
        /*016c*/ 	.byte	0x04, 0x17
        /*016e*/ 	.short	(.L_21017 - .L_21016)
.L_21016:
        /*0170*/ 	.word	0x00000000
        /*0174*/ 	.short	0x0000
        /*0176*/ 	.short	0x0000
        /*0178*/ 	.byte	0x00, 0xf0, 0x21, 0x00


	//----- nvinfo : EIATTR_MAXREG_COUNT
	.align		4
.L_21017:
        /*017c*/ 	.byte	0x03, 0x1b
        /*017e*/ 	.short	0x00ff


	//----- nvinfo : EIATTR_NUM_BARRIERS
	.align		4
        /*0180*/ 	.byte	0x02, 0x4c
        /*0182*/ 	.byte	0x01
	.zero		1


	//----- nvinfo : EIATTR_EXTERNS
	.align		4
        /*0184*/ 	.byte	0x04, 0x0f
        /*0186*/ 	.short	(.L_21019 - .L_21018)


	//   ....[0]....
	.align		4
.L_21018:
        /*0188*/ 	.word	index@(__assertfail)


	//----- nvinfo : EIATTR_MERCURY_ISA_VERSION
	.align		4
.L_21019:
        /*018c*/ 	.byte	0x03, 0x5f
        /*018e*/ 	.short	0x0000


	//----- nvinfo : EIATTR_COOP_GROUP_MASK_REGIDS
	.align		4
        /*0190*/ 	.byte	0x04, 0x29
        /*0192*/ 	.short	(.L_21021 - .L_21020)


	//   ....[0]....
.L_21020:
        /*0194*/ 	.word	0xffffffff


	//   ....[1]....
        /*0198*/ 	.word	0xffffffff


	//   ....[2]....
        /*019c*/ 	.word	0xffffffff


	//   ....[3]....
        /*01a0*/ 	.word	0xffffffff


	//   ....[4]....
        /*01a4*/ 	.word	0xffffffff


	//   ....[5]....
        /*01a8*/ 	.word	0xffffffff


	//   ....[6]....
        /*01ac*/ 	.word	0xffffffff


	//   ....[7]....
        /*01b0*/ 	.word	0xffffffff


	//   ....[8]....
        /*01b4*/ 	.word	0xffffffff


	//   ....[9]....
        /*01b8*/ 	.word	0xffffffff


	//   ....[10]....
        /*01bc*/ 	.word	0xffffffff


	//   ....[11]....
        /*01c0*/ 	.word	0xffffffff


	//   ....[12]....
        /*01c4*/ 	.word	0xffffffff


	//   ....[13]....
        /*01c8*/ 	.word	0xffffffff


	//   ....[14]....
        /*01cc*/ 	.word	0xffffffff


	//   ....[15]....
        /*01d0*/ 	.word	0xffffffff


	//   ....[16]....
        /*01d4*/ 	.word	0xffffffff


	//   ....[17]....
        /*01d8*/ 	.word	0xffffffff


	//   ....[18]....
        /*01dc*/ 	.word	0xffffffff


	//   ....[19]....
        /*01e0*/ 	.word	0xffffffff


	//   ....[20]....
        /*01e4*/ 	.word	0xffffffff


	//   ....[21]....
        /*01e8*/ 	.word	0xffffffff


	//   ....[22]....
        /*01ec*/ 	.word	0xffffffff


	//   ....[23]....
        /*01f0*/ 	.word	0xffffffff


	//   ....[24]....
        /*01f4*/ 	.word	0xffffffff


	//   ....[25]....
        /*01f8*/ 	.word	0xffffffff


	//   ....[26]....
        /*01fc*/ 	.word	0xffffffff


	//   ....[27]....
        /*0200*/ 	.word	0xffffffff


	//   ....[28]....
        /*0204*/ 	.word	0xffffffff


	//   ....[29]....
        /*0208*/ 	.word	0xffffffff


	//   ....[30]....
        /*020c*/ 	.word	0xffffffff


	//   ....[31]....
        /*0210*/ 	.word	0xffffffff


	//   ....[32]....
        /*0214*/ 	.word	0xffffffff


	//   ....[33]....
        /*0218*/ 	.word	0xffffffff


	//   ....[34]....
        /*021c*/ 	.word	0xffffffff


	//   ....[35]....
        /*0220*/ 	.word	0xffffffff


	//   ....[36]....
        /*0224*/ 	.word	0xffffffff


	//   ....[37]....
        /*0228*/ 	.word	0xffffffff


	//   ....[38]....
        /*022c*/ 	.word	0xffffffff


	//   ....[39]....
        /*0230*/ 	.word	0xffffffff


	//   ....[40]....
        /*0234*/ 	.word	0xffffffff


	//   ....[41]....
        /*0238*/ 	.word	0xffffffff


	//   ....[42]....
        /*023c*/ 	.word	0xffffffff


	//   ....[43]....
        /*0240*/ 	.word	0xffffffff


	//   ....[44]....
        /*0244*/ 	.word	0xffffffff


	//   ....[45]....
        /*0248*/ 	.word	0xffffffff


	//   ....[46]....
        /*024c*/ 	.word	0xffffffff


	//   ....[47]....
        /*0250*/ 	.word	0xffffffff


	//   ....[48]....
        /*0254*/ 	.word	0xffffffff


	//   ....[49]....
        /*0258*/ 	.word	0xffffffff


	//   ....[50]....
        /*025c*/ 	.word	0xffffffff


	//   ....[51]....
        /*0260*/ 	.word	0xffffffff


	//   ....[52]....
        /*0264*/ 	.word	0xffffffff


	//   ....[53]....
        /*0268*/ 	.word	0xffffffff


	//   ....[54]....
        /*026c*/ 	.word	0xffffffff


	//   ....[55]....
        /*0270*/ 	.word	0xffffffff


	//   ....[56]....
        /*0274*/ 	.word	0xffffffff


	//   ....[57]....
        /*0278*/ 	.word	0xffffffff


	//   ....[58]....
        /*027c*/ 	.word	0xffffffff


	//   ....[59]....
        /*0280*/ 	.word	0xffffffff


	//   ....[60]....
        /*0284*/ 	.word	0xffffffff


	//   ....[61]....
        /*0288*/ 	.word	0xffffffff


	//   ....[62]....
        /*028c*/ 	.word	0xffffffff


	//   ....[63]....
        /*0290*/ 	.word	0xffffffff


	//   ....[64]....
        /*0294*/ 	.word	0xffffffff


	//   ....[65]....
        /*0298*/ 	.word	0xffffffff


	//   ....[66]....
        /*029c*/ 	.word	0xffffffff


	//   ....[67]....
        /*02a0*/ 	.word	0xffffffff


	//   ....[68]....
        /*02a4*/ 	.word	0xffffffff


	//   ....[69]....
        /*02a8*/ 	.word	0xffffffff


	//   ....[70]....
        /*02ac*/ 	.word	0xffffffff


	//   ....[71]....
        /*02b0*/ 	.word	0xffffffff


	//   ....[72]....
        /*02b4*/ 	.word	0xffffffff


	//   ....[73]....
        /*02b8*/ 	.word	0xffffffff


	//   ....[74]....
        /*02bc*/ 	.word	0xffffffff


	//   ....[75]....
        /*02c0*/ 	.word	0xffffffff


	//   ....[76]....
        /*02c4*/ 	.word	0xffffffff


	//   ....[77]....
        /*02c8*/ 	.word	0xffffffff


	//   ....[78]....
        /*02cc*/ 	.word	0xffffffff


	//   ....[79]....
        /*02d0*/ 	.word	0xffffffff


	//   ....[80]....
        /*02d4*/ 	.word	0xffffffff


	//   ....[81]....
        /*02d8*/ 	.word	0xffffffff


	//   ....[82]....
        /*02dc*/ 	.word	0xffffffff


	//   ....[83]....
        /*02e0*/ 	.word	0xffffffff


	//   ....[84]....
        /*02e4*/ 	.word	0xffffffff


	//   ....[85]....
        /*02e8*/ 	.word	0xffffffff


	//   ....[86]....
        /*02ec*/ 	.word	0xffffffff


	//   ....[87]....
        /*02f0*/ 	.word	0xffffffff


	//   ....[88]....
        /*02f4*/ 	.word	0xffffffff


	//   ....[89]....
        /*02f8*/ 	.word	0xffffffff


	//   ....[90]....
        /*02fc*/ 	.word	0xffffffff


	//   ....[91]....
        /*0300*/ 	.word	0xffffffff


	//   ....[92]....
        /*0304*/ 	.word	0xffffffff


	//   ....[93]....
        /*0308*/ 	.word	0xffffffff


	//   ....[94]....
        /*030c*/ 	.word	0xffffffff


	//   ....[95]....
        /*0310*/ 	.word	0xffffffff


	//   ....[96]....
        /*0314*/ 	.word	0xffffffff


	//   ....[97]....
        /*0318*/ 	.word	0xffffffff


	//   ....[98]....
        /*031c*/ 	.word	0xffffffff


	//   ....[99]....
        /*0320*/ 	.word	0xffffffff


	//   ....[100]....
        /*0324*/ 	.word	0xffffffff


	//   ....[101]....
        /*0328*/ 	.word	0xffffffff


	//   ....[102]....
        /*032c*/ 	.word	0xffffffff


	//   ....[103]....
        /*0330*/ 	.word	0xffffffff


	//   ....[104]....
        /*0334*/ 	.word	0xffffffff


	//   ....[105]....
        /*0338*/ 	.word	0xffffffff


	//----- nvinfo : EIATTR_COOP_GROUP_INSTR_OFFSETS
	.align		4
.L_21021:
        /*033c*/ 	.byte	0x04, 0x28
        /*033e*/ 	.short	(.L_21023 - .L_21022)


	//   ....[0]....
.L_21022:
        /*0340*/ 	.word	0x00000b20


	//   ....[1]....
        /*0344*/ 	.word	0x00000b40


	//   ....[2]....
        /*0348*/ 	.word	0x00000b60


	//   ....[3]....
        /*034c*/ 	.word	0x00000b80


	//   ....[4]....
        /*0350*/ 	.word	0x00000c20


	//   ....[5]....
        /*0354*/ 	.word	0x00000c40


	//   ....[6]....
        /*0358*/ 	.word	0x00000c70


	//   ....[7]....
        /*035c*/ 	.word	0x00001aa0


	//   ....[8]....
        /*0360*/ 	.word	0x00001b00


	//   ....[9]....
        /*0364*/ 	.word	0x00001b30


	//   ....[10]....
        /*0368*/ 	.word	0x00001b50


	//   ....[11]....
        /*036c*/ 	.word	0x00001b70


	//   ....[12]....
        /*0370*/ 	.word	0x00001bc0


	//   ....[13]....
        /*0374*/ 	.word	0x00001be0


	//   ....[14]....
        /*0378*/ 	.word	0x00001c00


	//   ....[15]....
        /*037c*/ 	.word	0x00002a10


	//   ....[16]....
        /*0380*/ 	.word	0x00002b10


	//   ....[17]....
        /*0384*/ 	.word	0x000046a0


	//   ....[18]....
        /*0388*/ 	.word	0x00004710


	//   ....[19]....
        /*038c*/ 	.word	0x00004770


	//   ....[20]....
        /*0390*/ 	.word	0x000047d0


	//   ....[21]....
        /*0394*/ 	.word	0x00004840


	//   ....[22]....
        /*0398*/ 	.word	0x000048c0


	//   ....[23]....
        /*039c*/ 	.word	0x00004930


	//   ....[24]....
        /*03a0*/ 	.word	0x00004990


	//   ....[25]....
        /*03a4*/ 	.word	0x00004a00


	//   ....[26]....
        /*03a8*/ 	.word	0x00004a60


	//   ....[27]....
        /*03ac*/ 	.word	0x00004ac0


	//   ....[28]....
        /*03b0*/ 	.word	0x00004b30


	//   ....[29]....
        /*03b4*/ 	.word	0x00004b90


	//   ....[30]....
        /*03b8*/ 	.word	0x00004bf0


	//   ....[31]....
        /*03bc*/ 	.word	0x00004c60


	//   ....[32]....
        /*03c0*/ 	.word	0x00004cc0


	//   ....[33]....
        /*03c4*/ 	.word	0x00004d20


	//   ....[34]....
        /*03c8*/ 	.word	0x00004d90


	//   ....[35]....
        /*03cc*/ 	.word	0x00004df0


	//   ....[36]....
        /*03d0*/ 	.word	0x00004e50


	//   ....[37]....
        /*03d4*/ 	.word	0x00004ec0


	//   ....[38]....
        /*03d8*/ 	.word	0x00004f20


	//   ....[39]....
        /*03dc*/ 	.word	0x00004f80


	//   ....[40]....
        /*03e0*/ 	.word	0x00004ff0


	//   ....[41]....
        /*03e4*/ 	.word	0x00005050


	//   ....[42]....
        /*03e8*/ 	.word	0x000050b0


	//   ....[43]....
        /*03ec*/ 	.word	0x00005120


	//   ....[44]....
        /*03f0*/ 	.word	0x00005180


	//   ....[45]....
        /*03f4*/ 	.word	0x000051e0


	//   ....[46]....
        /*03f8*/ 	.word	0x00005250


	//   ....[47]....
        /*03fc*/ 	.word	0x000052b0


	//   ....[48]....
        /*0400*/ 	.word	0x00005310


	//   ....[49]....
        /*0404*/ 	.word	0x00005380


	//   ....[50]....
        /*0408*/ 	.word	0x000053e0


	//   ....[51]....
        /*040c*/ 	.word	0x00005440


	//   ....[52]....
        /*0410*/ 	.word	0x000054b0


	//   ....[53]....
        /*0414*/ 	.word	0x00005510


	//   ....[54]....
        /*0418*/ 	.word	0x00005570


	//   ....[55]....
        /*041c*/ 	.word	0x000055e0


	//   ....[56]....
        /*0420*/ 	.word	0x00005640


	//   ....[57]....
        /*0424*/ 	.word	0x000056a0


	//   ....[58]....
        /*0428*/ 	.word	0x00005710


	//   ....[59]....
        /*042c*/ 	.word	0x00005770


	//   ....[60]....
        /*0430*/ 	.word	0x000057d0


	//   ....[61]....
        /*0434*/ 	.word	0x00005840


	//   ....[62]....
        /*0438*/ 	.word	0x000058a0


	//   ....[63]....
        /*043c*/ 	.word	0x00005900


	//   ....[64]....
        /*0440*/ 	.word	0x00005970


	//   ....[65]....
        /*0444*/ 	.word	0x000059d0


	//   ....[66]....
        /*0448*/ 	.word	0x00005a30


	//   ....[67]....
        /*044c*/ 	.word	0x00005aa0


	//   ....[68]....
        /*0450*/ 	.word	0x00005b00


	//   ....[69]....
        /*0454*/ 	.word	0x00005b60


	//   ....[70]....
        /*0458*/ 	.word	0x00005bd0


	//   ....[71]....
        /*045c*/ 	.word	0x00005c30


	//   ....[72]....
        /*0460*/ 	.word	0x00005c90


	//   ....[73]....
        /*0464*/ 	.word	0x00005d00


	//   ....[74]....
        /*0468*/ 	.word	0x00005d60


	//   ....[75]....
        /*046c*/ 	.word	0x00005dc0


	//   ....[76]....
        /*0470*/ 	.word	0x00005e30


	//   ....[77]....
        /*0474*/ 	.word	0x00005e90


	//   ....[78]....
        /*0478*/ 	.word	0x00005ef0


	//   ....[79]....
        /*047c*/ 	.word	0x00005f60


	//   ....[80]....
        /*0480*/ 	.word	0x00005fc0


	//   ....[81]....
        /*0484*/ 	.word	0x00006020


	//   ....[82]....
        /*0488*/ 	.word	0x00006090


	//   ....[83]....
        /*048c*/ 	.word	0x000060f0


	//   ....[84]....
        /*0490*/ 	.word	0x00006150


	//   ....[85]....
        /*0494*/ 	.word	0x000061c0


	//   ....[86]....
        /*0498*/ 	.word	0x00006220


	//   ....[87]....
        /*049c*/ 	.word	0x00006280


	//   ....[88]....
        /*04a0*/ 	.word	0x000062f0


	//   ....[89]....
        /*04a4*/ 	.word	0x00006350


	//   ....[90]....
        /*04a8*/ 	.word	0x000063b0


	//   ....[91]....
        /*04ac*/ 	.word	0x00006420


	//   ....[92]....
        /*04b0*/ 	.word	0x00006480


	//   ....[93]....
        /*04b4*/ 	.word	0x000064e0


	//   ....[94]....
        /*04b8*/ 	.word	0x00006550


	//   ....[95]....
        /*04bc*/ 	.word	0x000065b0


	//   ....[96]....
        /*04c0*/ 	.word	0x00006610


	//   ....[97]....
        /*04c4*/ 	.word	0x00006680


	//   ....[98]....
        /*04c8*/ 	.word	0x000066e0


	//   ....[99]....
        /*04cc*/ 	.word	0x00006740


	//   ....[100]....
        /*04d0*/ 	.word	0x000067b0


	//   ....[101]....
        /*04d4*/ 	.word	0x00006810


	//   ....[102]....
        /*04d8*/ 	.word	0x00006870


	//   ....[103]....
        /*04dc*/ 	.word	0x000068e0


	//   ....[104]....
        /*04e0*/ 	.word	0x00006940


	//   ....[105]....
        /*04e4*/ 	.word	0x000069a0


	//----- nvinfo : EIATTR_SYSCALL_OFFSETS
	.align		4
.L_21023:
        /*04e8*/ 	.byte	0x04, 0x46
        /*04ea*/ 	.short	(.L_21025 - .L_21024)


	//   ....[0]....
.L_21024:
        /*04ec*/ 	.word	0x00004500


	//   ....[1]....
        /*04f0*/ 	.word	0x00004630


	//----- nvinfo : EIATTR_EXIT_INSTR_OFFSETS
	.align		4
.L_21025:
        /*04f4*/ 	.byte	0x04, 0x1c
        /*04f6*/ 	.short	(.L_21027 - .L_21026)


	//   ....[0]....
.L_21026:
        /*04f8*/ 	.word	0x00000090


	//   ....[1]....
        /*04fc*/ 	.word	0x00003860


	//   ....[2]....
        /*0500*/ 	.word	0x000038c0


	//   ....[3]....
        /*0504*/ 	.word	0x000043d0


	//   ....[4]....
        /*0508*/ 	.word	0x00004640


	//----- nvinfo : EIATTR_CTAIDZ_USED
	.align		4
.L_21027:
        /*050c*/ 	.byte	0x01, 0x04
	.zero		2


	//----- nvinfo : EIATTR_CRS_STACK_SIZE
	.align		4
        /*0510*/ 	.byte	0x04, 0x1e
        /*0512*/ 	.short	(.L_21029 - .L_21028)
.L_21028:
        /*0514*/ 	.word	0x00000000
.L_21029:


//--------------------- .nv.info._ZN4vllm25paged_attention_v2_kernelIfhLi96ELi32ELi128ELNS_18Fp8KVCacheDataTypeE1ELb1ELi512EEEvPfS2_PT_PKS3_PKT0_S9_ifPKiSB_iPKfiiiSD_SD_iiiii --------------------------
	.section	.nv.info._ZN4vllm25paged_attention_v2_kernelIfhLi96ELi32ELi128ELNS_18Fp8KVCacheDataTypeE1ELb1ELi512EEEvPfS2_PT_PKS3_PKT0_S9_ifPKiSB_iPKfiiiSD_SD_iiiii,"",@"SHT_CUDA_INFO"
	.sectionflags	@""
	.align	4


	//----- nvinfo : EIATTR_CUDA_API_VERSION
	.align		4
        /*0000*/ 	.byte	0x04, 0x37
        /*0002*/ 	.short	(.L_21031 - .L_21030)
.L_21030:
        /*0004*/ 	.word	0x00000082


	//----- nvinfo : EIATTR_SW2861232_WAR
	.align		4
.L_21031:
        /*0008*/ 	.byte	0x01, 0x35
	.zero		2


	//----- nvinfo : EIATTR_PARAM_CBANK
	.align		4
        /*000c*/ 	.byte	0x04, 0x0a
        /*000e*/ 	.short	(.L_21033 - .L_21032)
	.align		4
.L_21032:
        /*0010*/ 	.word	index@(.nv.constant0._ZN4vllm25paged_attention_v2_kernelIfhLi96ELi32ELi128ELNS_18Fp8KVCacheDataTypeE1ELb1ELi512EEEvPfS2_PT_PKS3_PKT0_S9_ifPKiSB_iPKfiiiSD_SD_iiiii)
        /*0014*/ 	.short	0x0160
        /*0016*/ 	.short	0x008c


	//----- nvinfo : EIATTR_CBANK_PARAM_SIZE
	.align		4
.L_21033:
        /*0018*/ 	.byte	0x03, 0x19
        /*001a*/ 	.short	0x008c


	//----- nvinfo : EIATTR_KPARAM_INFO
	.align		4
        /*001c*/ 	.byte	0x04, 0x17
        /*001e*/ 	.short	(.L_21035 - .L_21034)
.L_21034:
        /*0020*/ 	.word	0x00000000
        /*0024*/ 	.short	0x0015
        /*0026*/ 	.short	0x0088
        /*0028*/ 	.byte	0x00, 0xf0, 0x11, 0x00


	//----- nvinfo : EIATTR_KPARAM_INFO
	.align		4
.L_21035:
        /*002c*/ 	.byte	0x04, 0x17
        /*002e*/ 	.short	(.L_21037 - .L_21036)
.L_21036:
        /*0030*/ 	.word	0x00000000
        /*0034*/ 	.short	0x0014
        /*0036*/ 	.short	0x0084
        /*0038*/ 	.byte	0x00, 0xf0, 0x11, 0x00


	//----- nvinfo : EIATTR_KPARAM_INFO
	.align		4
.L_21037:
        /*003c*/ 	.byte	0x04, 0x17
        /*003e*/ 	.short	(.L_21039 - .L_21038)
.L_21038:
        /*0040*/ 	.word	0x00000000
        /*0044*/ 	.short	0x0013
        /*0046*/ 	.short	0x0080
        /*0048*/ 	.byte	0x00, 0xf0, 0x11, 0x00


	//----- nvinfo : EIATTR_KPARAM_INFO
	.align		4
.L_21039:
        /*004c*/ 	.byte	0x04, 0x17
        /*004e*/ 	.short	(.L_21041 - .L_21040)
.L_21040:
        /*0050*/ 	.word	0x00000000
        /*0054*/ 	.short	0x0012
        /*0056*/ 	.short	0x007c
        /*0058*/ 	.byte	0x00, 0xf0, 0x11, 0x00


	//----- nvinfo : EIATTR_KPARAM_INFO
	.align		4
.L_21041:
        /*005c*/ 	.byte	0x04, 0x17
        /*005e*/ 	.short	(.L_21043 - .L_21042)
.L_21042:
        /*0060*/ 	.word	0x00000000
        /*0064*/ 	.short	0x0011
        /*0066*/ 	.short	0x0078
        /*0068*/ 	.byte	0x00, 0xf0, 0x11, 0x00


	//----- nvinfo : EIATTR_KPARAM_INFO
	.align		4
.L_21043:
        /*006c*/ 	.byte	0x04, 0x17
        /*006e*/ 	.short	(.L_21045 - .L_21044)
.L_21044:
        /*0070*/ 	.word	0x00000000
        /*0074*/ 	.short	0x0010
        /*0076*/ 	.short	0x0070
        /*0078*/ 	.byte	0x00, 0xf0, 0x21, 0x00


	//----- nvinfo : EIATTR_KPARAM_INFO
	.align		4
.L_21045:
        /*007c*/ 	.byte	0x04, 0x17
        /*007e*/ 	.short	(.L_21047 - .L_21046)
.L_21046:
        /*0080*/ 	.word	0x00000000
        /*0084*/ 	.short	0x000f
        /*0086*/ 	.short	0x0068
        /*0088*/ 	.byte	0x00, 0xf0, 0x21, 0x00


	//----- nvinfo : EIATTR_KPARAM_INFO
	.align		4
.L_21047:
        /*008c*/ 	.byte	0x04, 0x17
        /*008e*/ 	.short	(.L_21049 - .L_21048)
.L_21048:
        /*0090*/ 	.word	0x00000000
        /*0094*/ 	.short	0x000e
        /*0096*/ 	.short	0x0060
        /*0098*/ 	.byte	0x00, 0xf0, 0x11, 0x00


	//----- nvinfo : EIATTR_KPARAM_INFO
	.align		4
.L_21049:
        /*009c*/ 	.byte	0x04, 0x17
        /*009e*/ 	.short	(.L_21051 - .L_21050)
.L_21050:
        /*00a0*/ 	.word	0x00000000
        /*00a4*/ 	.short	0x000d
        /*00a6*/ 	.short	0x005c
        /*00a8*/ 	.byte	0x00, 0xf0, 0x11, 0x00


	//----- nvinfo : EIATTR_KPARAM_INFO
	.align		4
.L_21051:
        /*00ac*/ 	.byte	0x04, 0x17
        /*00ae*/ 	.short	(.L_21053 - .L_21052)
.L_21052:
        /*00b0*/ 	.word	0x00000000
        /*00b4*/ 	.short	0x000c
        /*00b6*/ 	.short	0x0058
        /*00b8*/ 	.byte	0x00, 0xf0, 0x11, 0x00


	//----- nvinfo : EIATTR_KPARAM_INFO
	.align		4
.L_21053:
        /*00bc*/ 	.byte	0x04, 0x17
        /*00be*/ 	.short	(.L_21055 - .L_21054)
.L_21054:
        /*00c0*/ 	.word	0x00000000
        /*00c4*/ 	.short	0x000b
        /*00c6*/ 	.short	0x0050
        /*00c8*/ 	.byte	0x00, 0xf0, 0x21, 0x00


	//----- nvinfo : EIATTR_KPARAM_INFO
	.align		4
.L_21055:
        /*00cc*/ 	.byte	0x04, 0x17
        /*00ce*/ 	.short	(.L_21057 - .L_21056)
.L_21056:
        /*00d0*/ 	.word	0x00000000
        /*00d4*/ 	.short	0x000a
        /*00d6*/ 	.short	0x0048
        /*00d8*/ 	.byte	0x00, 0xf0, 0x11, 0x00


	//----- nvinfo : EIATTR_KPARAM_INFO
	.align		4
.L_21057:
        /*00dc*/ 	.byte	0x04, 0x17
        /*00de*/ 	.short	(.L_21059 - .L_21058)
.L_21058:
        /*00e0*/ 	.word	0x00000000
        /*00e4*/ 	.short	0x0009
        /*00e6*/ 	.short	0x0040
        /*00e8*/ 	.byte	0x00, 0xf0, 0x21, 0x00


	//----- nvinfo : EIATTR_KPARAM_INFO
	.align		4
.L_21059:
        /*00ec*/ 	.byte	0x04, 0x17
        /*00ee*/ 	.short	(.L_21061 - .L_21060)
.L_21060:
        /*00f0*/ 	.word	0x00000000
        /*00f4*/ 	.short	0x0008
        /*00f6*/ 	.short	0x0038
        /*00f8*/ 	.byte	0x00, 0xf0, 0x21, 0x00


	//----- nvinfo : EIATTR_KPARAM_INFO
	.align		4
.L_21061:
        /*00fc*/ 	.byte	0x04, 0x17
        /*00fe*/ 	.short	(.L_21063 - .L_21062)
.L_21062:
        /*0100*/ 	.word	0x00000000
        /*0104*/ 	.short	0x0007
        /*0106*/ 	.short	0x0034
        /*0108*/ 	.byte	0x00, 0xf0, 0x11, 0x00


	//----- nvinfo : EIATTR_KPARAM_INFO
	.align		4
.L_21063:
        /*010c*/ 	.byte	0x04, 0x17
        /*010e*/ 	.short	(.L_21065 - .L_21064)
.L_21064:
        /*0110*/ 	.word	0x00000000
        /*0114*/ 	.short	0x0006
        /*0116*/ 	.short	0x0030
        /*0118*/ 	.byte	0x00, 0xf0, 0x11, 0x00


	//----- nvinfo : EIATTR_KPARAM_INFO
	.align		4
.L_21065:
        /*011c*/ 	.byte	0x04, 0x17
        /*011e*/ 	.short	(.L_21067 - .L_21066)
.L_21066:
        /*0120*/ 	.word	0x00000000
        /*0124*/ 	.short	0x0005
        /*0126*/ 	.short	0x0028
        /*0128*/ 	.byte	0x00, 0xf0, 0x21, 0x00


	//----- nvinfo : EIATTR_KPARAM_INFO
	.align		4
.L_21067:
        /*012c*/ 	.byte	0x04, 0x17
        /*012e*/ 	.short	(.L_21069 - .L_21068)
.L_21068:
        /*0130*/ 	.word	0x00000000
        /*0134*/ 	.short	0x0004
        /*0136*/ 	.short	0x0020
        /*0138*/ 	.byte	0x00, 0xf0, 0x21, 0x00


	//----- nvinfo : EIATTR_KPARAM_INFO
	.align		4
.L_21069:
        /*013c*/ 	.byte	0x04, 0x17
        /*013e*/ 	.short	(.L_21071 - .L_21070)
.L_21070:
        /*0140*/ 	.word	0x00000000
        /*0144*/ 	.short	0x0003
        /*0146*/ 	.short	0x0018
        /*0148*/ 	.byte	0x00, 0xf0, 0x21, 0x00


	//----- nvinfo : EIATTR_KPARAM_INFO
	.align		4
.L_21071:
        /*014c*/ 	.byte	0x04, 0x17
        /*014e*/ 	.short	(.L_21073 - .L_21072)
.L_21072:
        /*0150*/ 	.word	0x00000000
        /*0154*/ 	.short	0x0002
        /*0156*/ 	.short	0x0010
        /*0158*/ 	.byte	0x00, 0xf0, 0x21, 0x00


	//----- nvinfo : EIATTR_KPARAM_INFO
	.align		4
.L_21073:
        /*015c*/ 	.byte	0x04, 0x17
        /*015e*/ 	.short	(.L_21075 - .L_21074)
.L_21074:
        /*0160*/ 	.word	0x00000000
        /*0164*/ 	.short	0x0001
        /*0166*/ 	.short	0x0008
        /*0168*/ 	.byte	0x00, 0xf0, 0x21, 0x00


	//----- nvinfo : EIATTR_KPARAM_INFO
	.align		4
.L_21075:
        /*016c*/ 	.byte	0x04, 0x17
        /*016e*/ 	.short	(.L_21077 - .L_21076)
.L_21076:
        /*0170*/ 	.word	0x00000000
        /*0174*/ 	.short	0x0000
        /*0176*/ 	.short	0x0000
        /*0178*/ 	.byte	0x00, 0xf0, 0x21, 0x00


	//----- nvinfo : EIATTR_MAXREG_COUNT
	.align		4
.L_21077:
        /*017c*/ 	.byte	0x03, 0x1b
        /*017e*/ 	.short	0x00ff


	//----- nvinfo : EIATTR_NUM_BARRIERS
	.align		4
        /*0180*/ 	.byte	0x02, 0x4c
        /*0182*/ 	.byte	0x01
	.zero		1


	//----- nvinfo : EIATTR_EXTERNS
	.align		4
        /*0184*/ 	.byte	0x04, 0x0f
        /*0186*/ 	.short	(.L_21079 - .L_21078)


	//   ....[0]....
	.align		4
.L_21078:
        /*0188*/ 	.word	index@(__assertfail)


	//----- nvinfo : EIATTR_MERCURY_ISA_VERSION
	.align		4
.L_21079:
        /*018c*/ 	.byte	0x03, 0x5f
        /*018e*/ 	.short	0x0000


	//----- nvinfo : EIATTR_COOP_GROUP_MASK_REGIDS
	.align		4
        /*0190*/ 	.byte	0x04, 0x29
        /*0192*/ 	.short	(.L_21081 - .L_21080)


	//   ....[0]....
.L_21080:
        /*0194*/ 	.word	0xffffffff


	//   ....[1]....
        /*0198*/ 	.word	0xffffffff


	//   ....[2]....
        /*019c*/ 	.word	0xffffffff


	//   ....[3]....
        /*01a0*/ 	.word	0xffffffff


	//   ....[4]....
        /*01a4*/ 	.word	0xffffffff


	//   ....[5]....
        /*01a8*/ 	.word	0xffffffff


	//   ....[6]....
        /*01ac*/ 	.word	0xffffffff


	//   ....[7]....
        /*01b0*/ 	.word	0xffffffff


	//   ....[8]....
        /*01b4*/ 	.word	0xffffffff


	//   ....[9]....
        /*01b8*/ 	.word	0xffffffff


	//   ....[10]....
        /*01bc*/ 	.word	0xffffffff


	//   ....[11]....
        /*01c0*/ 	.word	0xffffffff


	//   ....[12]....
        /*01c4*/ 	.word	0xffffffff


	//   ....[13]....
        /*01c8*/ 	.word	0xffffffff


	//   ....[14]....
        /*01cc*/ 	.word	0xffffffff


	//   ....[15]....
        /*01d0*/ 	.word	0xffffffff


	//   ....[16]....
        /*01d4*/ 	.word	0xffffffff


	//   ....[17]....
        /*01d8*/ 	.word	0xffffffff


	//   ....[18]....
        /*01dc*/ 	.word	0xffffffff


	//   ....[19]....
        /*01e0*/ 	.word	0xffffffff


	//   ....[20]....
        /*01e4*/ 	.word	0xffffffff


	//   ....[21]....
        /*01e8*/ 	.word	0xffffffff


	//   ....[22]....
        /*01ec*/ 	.word	0xffffffff


	//   ....[23]....
        /*01f0*/ 	.word	0xffffffff


	//   ....[24]....
        /*01f4*/ 	.word	0xffffffff


	//   ....[25]....
        /*01f8*/ 	.word	0xffffffff


	//   ....[26]....
        /*01fc*/ 	.word	0xffffffff


	//   ....[27]....
        /*0200*/ 	.word	0xffffffff


	//   ....[28]....
        /*0204*/ 	.word	0xffffffff


	//   ....[29]....
        /*0208*/ 	.word	0xffffffff


	//   ....[30]....
        /*020c*/ 	.word	0xffffffff


	//   ....[31]....
        /*0210*/ 	.word	0xffffffff


	//   ....[32]....
        /*0214*/ 	.word	0xffffffff


	//   ....[33]....
        /*0218*/ 	.word	0xffffffff


	//   ....[34]....
        /*021c*/ 	.word	0xffffffff


	//   ....[35]....
        /*0220*/ 	.word	0xffffffff


	//   ....[36]....
        /*0224*/ 	.word	0xffffffff


	//   ....[37]....
        /*0228*/ 	.word	0xffffffff


	//   ....[38]....
        /*022c*/ 	.word	0xffffffff


	//   ....[39]....
        /*0230*/ 	.word	0xffffffff


	//   ....[40]....
        /*0234*/ 	.word	0xffffffff


	//   ....[41]....
        /*0238*/ 	.word	0xffffffff


	//   ....[42]....
        /*023c*/ 	.word	0xffffffff


	//   ....[43]....
        /*0240*/ 	.word	0xffffffff


	//   ....[44]....
        /*0244*/ 	.word	0xffffffff


	//   ....[45]....
        /*0248*/ 	.word	0xffffffff


	//   ....[46]....
        /*024c*/ 	.word	0xffffffff


	//   ....[47]....
        /*0250*/ 	.word	0xffffffff


	//   ....[48]....
        /*0254*/ 	.word	0xffffffff


	//   ....[49]....
        /*0258*/ 	.word	0xffffffff


	//   ....[50]....
        /*025c*/ 	.word	0xffffffff


	//   ....[51]....
        /*0260*/ 	.word	0xffffffff


	//   ....[52]....
        /*0264*/ 	.word	0xffffffff


	//   ....[53]....
        /*0268*/ 	.word	0xffffffff


	//   ....[54]....
        /*026c*/ 	.word	0xffffffff


	//   ....[55]....
        /*0270*/ 	.word	0xffffffff


	//   ....[56]....
        /*0274*/ 	.word	0xffffffff


	//   ....[57]....
        /*0278*/ 	.word	0xffffffff


	//   ....[58]....
        /*027c*/ 	.word	0xffffffff


	//   ....[59]....
        /*0280*/ 	.word	0xffffffff


	//   ....[60]....
        /*0284*/ 	.word	0xffffffff


	//   ....[61]....
        /*0288*/ 	.word	0xffffffff


	//   ....[62]....
        /*028c*/ 	.word	0xffffffff


	//   ....[63]....
        /*0290*/ 	.word	0xffffffff


	//   ....[64]....
        /*0294*/ 	.word	0xffffffff


	//   ....[65]....
        /*0298*/ 	.word	0xffffffff


	//   ....[66]....
        /*029c*/ 	.word	0xffffffff


	//   ....[67]....
        /*02a0*/ 	.word	0xffffffff


	//   ....[68]....
        /*02a4*/ 	.word	0xffffffff


	//   ....[69]....
        /*02a8*/ 	.word	0xffffffff


	//   ....[70]....
        /*02ac*/ 	.word	0xffffffff


	//   ....[71]....
        /*02b0*/ 	.word	0xffffffff


	//   ....[72]....
        /*02b4*/ 	.word	0xffffffff


	//   ....[73]....
        /*02b8*/ 	.word	0xffffffff


	//   ....[74]....
        /*02bc*/ 	.word	0xffffffff


	//   ....[75]....
        /*02c0*/ 	.word	0xffffffff


	//   ....[76]....
        /*02c4*/ 	.word	0xffffffff


	//   ....[77]....
        /*02c8*/ 	.word	0xffffffff


	//   ....[78]....
        /*02cc*/ 	.word	0xffffffff


	//   ....[79]....
        /*02d0*/ 	.word	0xffffffff


	//   ....[80]....
        /*02d4*/ 	.word	0xffffffff


	//   ....[81]....
        /*02d8*/ 	.word	0xffffffff


	//   ....[82]....
        /*02dc*/ 	.word	0xffffffff


	//   ....[83]....
        /*02e0*/ 	.word	0xffffffff


	//   ....[84]....
        /*02e4*/ 	.word	0xffffffff


	//   ....[85]....
        /*02e8*/ 	.word	0xffffffff


	//   ....[86]....
        /*02ec*/ 	.word	0xffffffff


	//   ....[87]....
        /*02f0*/ 	.word	0xffffffff


	//   ....[88]....
        /*02f4*/ 	.word	0xffffffff


	//   ....[89]....
        /*02f8*/ 	.word	0xffffffff


	//   ....[90]....
        /*02fc*/ 	.word	0xffffffff


	//   ....[91]....
        /*0300*/ 	.word	0xffffffff


	//   ....[92]....
        /*0304*/ 	.word	0xffffffff


	//   ....[93]....
        /*0308*/ 	.word	0xffffffff


	//----- nvinfo : EIATTR_COOP_GROUP_INSTR_OFFSETS
	.align		4
.L_21081:
        /*030c*/ 	.byte	0x04, 0x28
        /*030e*/ 	.short	(.L_21083 - .L_21082)


	//   ....[0]....
.L_21082:
        /*0310*/ 	.word	0x00000b20


	//   ....[1]....
        /*0314*/ 	.word	0x00000b40


	//   ....[2]....
        /*0318*/ 	.word	0x00000b60


	//   ....[3]....
        /*031c*/ 	.word	0x00000b80


	//   ....[4]....
        /*0320*/ 	.word	0x00000c20


	//   ....[5]....
        /*0324*/ 	.word	0x00000c40


	//   ....[6]....
        /*0328*/ 	.word	0x00000c70


	//   ....[7]....
        /*032c*/ 	.word	0x00001aa0


	//   ....[8]....
        /*0330*/ 	.word	0x00001b00


	//   ....[9]....
        /*0334*/ 	.word	0x00001b30


	//   ....[10]....
        /*0338*/ 	.word	0x00001b50


	//   ....[11]....
        /*033c*/ 	.word	0x00001b70


	//   ....[12]....
        /*0340*/ 	.word	0x00001bc0


	//   ....[13]....
        /*0344*/ 	.word	0x00001be0


	//   ....[14]....
        /*0348*/ 	.word	0x00001c00


	//   ....[15]....
        /*034c*/ 	.word	0x00002a10


	//   ....[16]....
        /*0350*/ 	.word	0x00002af0


	//   ....[17]....
        /*0354*/ 	.word	0x000042d0


	//   ....[18]....
        /*0358*/ 	.word	0x00004340


	//   ....[19]....
        /*035c*/ 	.word	0x000043a0


	//   ....[20]....
        /*0360*/ 	.word	0x00004400


	//   ....[21]....
        /*0364*/ 	.word	0x00004470


	//   ....[22]....
        /*0368*/ 	.word	0x000044f0


	//   ....[23]....
        /*036c*/ 	.word	0x00004560


	//   ....[24]....
        /*0370*/ 	.word	0x000045c0


	//   ....[25]....
        /*0374*/ 	.word	0x00004630


	//   ....[26]....
        /*0378*/ 	.word	0x00004690


	//   ....[27]....
        /*037c*/ 	.word	0x000046f0


	//   ....[28]....
        /*0380*/ 	.word	0x00004760


	//   ....[29]....
        /*0384*/ 	.word	0x000047c0


	//   ....[30]....
        /*0388*/ 	.word	0x00004820


	//   ....[31]....
        /*038c*/ 	.word	0x00004890


	//   ....[32]....
        /*0390*/ 	.word	0x000048f0


	//   ....[33]....
        /*0394*/ 	.word	0x00004950


	//   ....[34]....
        /*0398*/ 	.word	0x000049c0


	//   ....[35]....
        /*039c*/ 	.word	0x00004a20


	//   ....[36]....
        /*03a0*/ 	.word	0x00004a80


	//   ....[37]....
        /*03a4*/ 	.word	0x00004af0


	//   ....[38]....
        /*03a8*/ 	.word	0x00004b50


	//   ....[39]....
        /*03ac*/ 	.word	0x00004bb0


	//   ....[40]....
        /*03b0*/ 	.word	0x00004c20


	//   ....[41]....
        /*03b4*/ 	.word	0x00004c80


	//   ....[42]....
        /*03b8*/ 	.word	0x00004ce0


	//   ....[43]....
        /*03bc*/ 	.word	0x00004d50


	//   ....[44]....
        /*03c0*/ 	.word	0x00004db0


	//   ....[45]....
        /*03c4*/ 	.word	0x00004e10


	//   ....[46]....
        /*03c8*/ 	.word	0x00004e80


	//   ....[47]....
        /*03cc*/ 	.word	0x00004ee0


	//   ....[48]....
        /*03d0*/ 	.word	0x00004f40


	//   ....[49]....
        /*03d4*/ 	.word	0x00004fb0


	//   ....[50]....
        /*03d8*/ 	.word	0x00005010


	//   ....[51]....
        /*03dc*/ 	.word	0x00005070


	//   ....[52]....
        /*03e0*/ 	.word	0x000050e0


	//   ....[53]....
        /*03e4*/ 	.word	0x00005140


	//   ....[54]....
        /*03e8*/ 	.word	0x000051a0


	//   ....[55]....
        /*03ec*/ 	.word	0x00005210


	//   ....[56]....
        /*03f0*/ 	.word	0x00005270


	//   ....[57]....
        /*03f4*/ 	.word	0x000052d0


	//   ....[58]....
        /*03f8*/ 	.word	0x00005340


	//   ....[59]....
        /*03fc*/ 	.word	0x000053a0


	//   ....[60]....
        /*0400*/ 	.word	0x00005400


	//   ....[61]....
        /*0404*/ 	.word	0x00005470


	//   ....[62]....
        /*0408*/ 	.word	0x000054d0


	//   ....[63]....
        /*040c*/ 	.word	0x00005530


	//   ....[64]....
        /*0410*/ 	.word	0x000055a0


	//   ....[65]....
        /*0414*/ 	.word	0x00005600


	//   ....[66]....
        /*0418*/ 	.word	0x00005660


	//   ....[67]....
        /*041c*/ 	.word	0x000056d0


	//   ....[68]....
        /*0420*/ 	.word	0x00005730


	//   ....[69]....
        /*0424*/ 	.word	0x00005790


	//   ....[70]....
        /*0428*/ 	.word	0x00005800


	//   ....[71]....
        /*042c*/ 	.word	0x00005860


	//   ....[72]....
        /*0430*/ 	.word	0x000058c0


	//   ....[73]....
        /*0434*/ 	.word	0x00005930


	//   ....[74]....
        /*0438*/ 	.word	0x00005990


	//   ....[75]....
        /*043c*/ 	.word	0x000059f0


	//   ....[76]....
        /*0440*/ 	.word	0x00005a60


	//   ....[77]....
        /*0444*/ 	.word	0x00005ac0


	//   ....[78]....
        /*0448*/ 	.word	0x00005b20


	//   ....[79]....
        /*044c*/ 	.word	0x00005b90


	//   ....[80]....
        /*0450*/ 	.word	0x00005bf0


	//   ....[81]....
        /*0454*/ 	.word	0x00005c50


	//   ....[82]....
        /*0458*/ 	.word	0x00005cc0


	//   ....[83]....
        /*045c*/ 	.word	0x00005d20


	//   ....[84]....
        /*0460*/ 	.word	0x00005d80


	//   ....[85]....
        /*0464*/ 	.word	0x00005df0


	//   ....[86]....
        /*0468*/ 	.word	0x00005e50


	//   ....[87]....
        /*046c*/ 	.word	0x00005eb0


	//   ....[88]....
        /*0470*/ 	.word	0x00005f20


	//   ....[89]....
        /*0474*/ 	.word	0x00005f80


	//   ....[90]....
        /*0478*/ 	.word	0x00005fe0


	//   ....[91]....
        /*047c*/ 	.word	0x00006050


	//   ....[92]....
        /*0480*/ 	.word	0x000060b0


	//   ....[93]....
        /*0484*/ 	.word	0x00006110


	//----- nvinfo : EIATTR_SYSCALL_OFFSETS
	.align		4
.L_21083:
        /*0488*/ 	.byte	0x04, 0x46
        /*048a*/ 	.short	(.L_21085 - .L_21084)


	//   ....[0]....
.L_21084:
        /*048c*/ 	.word	0x00004130


	//   ....[1]....
        /*0490*/ 	.word	0x00004260


	//----- nvinfo : EIATTR_EXIT_INSTR_OFFSETS
	.align		4
.L_21085:
        /*0494*/ 	.byte	0x04, 0x1c
        /*0496*/ 	.short	(.L_21087 - .L_21086)


	//   ....[0]....
.L_21086:
        /*0498*/ 	.word	0x00000090


	//   ....[1]....
        /*049c*/ 	.word	0x00003640


	//   ....[2]....
        /*04a0*/ 	.word	0x000036a0


	//   ....[3]....
        /*04a4*/ 	.word	0x00004000


	//   ....[4]....
        /*04a8*/ 	.word	0x00004270


	//----- nvinfo : EIATTR_CTAIDZ_USED
	.align		4
.L_21087:
        /*04ac*/ 	.byte	0x01, 0x04
	.zero		2


	//----- nvinfo : EIATTR_CRS_STACK_SIZE
	.align		4
        /*04b0*/ 	.byte	0x04, 0x1e
        /*04b2*/ 	.short	(.L_21089 - .L_21088)
.L_21088:
        /*04b4*/ 	.word	0x00000000
.L_21089:


//--------------------- .nv.info._ZN4vllm25paged_attention_v2_kernelIfhLi80ELi32ELi128ELNS_18Fp8KVCacheDataTypeE1ELb1ELi512EEEvPfS2_PT_PKS3_PKT0_S9_ifPKiSB_iPKfiiiSD_SD_iiiii --------------------------
	.section	.nv.info._ZN4vllm25paged_attention_v2_kernelIfhLi80ELi32ELi128ELNS_18Fp8KVCacheDataTypeE1ELb1ELi512EEEvPfS2_PT_PKS3_PKT0_S9_ifPKiSB_iPKfiiiSD_SD_iiiii,"",@"SHT_CUDA_INFO"
	.sectionflags	@""
	.align	4


	//----- nvinfo : EIATTR_CUDA_API_VERSION
	.align		4
        /*0000*/ 	.byte	0x04, 0x37
        /*0002*/ 	.short	(.L_21091 - .L_21090)
.L_21090:
        /*0004*/ 	.word	0x00000082


	//----- nvinfo : EIATTR_SW2861232_WAR
	.align		4
.L_21091:
        /*0008*/ 	.byte	0x01, 0x35
	.zero		2


	//----- nvinfo : EIATTR_PARAM_CBANK
	.align		4
        /*000c*/ 	.byte	0x04, 0x0a
        /*000e*/ 	.short	(.L_21093 - .L_21092)
	.align		4
.L_21092:
        /*0010*/ 	.word	index@(.nv.constant0._ZN4vllm25paged_attention_v2_kernelIfhLi80ELi32ELi128ELNS_18Fp8KVCacheDataTypeE1ELb1ELi512EEEvPfS2_PT_PKS3_PKT0_S9_ifPKiSB_iPKfiiiSD_SD_iiiii)
        /*0014*/ 	.short	0x0160
        /*0016*/ 	.short	0x008c


	//----- nvinfo : EIATTR_CBANK_PARAM_SIZE
	.align		4
.L_21093:
        /*0018*/ 	.byte	0x03, 0x19
        /*001a*/ 	.short	0x008c


	//----- nvinfo : EIATTR_KPARAM_INFO
	.align		4
        /*001c*/ 	.byte	0x04, 0x17
        /*001e*/ 	.short	(.L_21095 - .L_21094)
.L_21094:
        /*0020*/ 	.word	0x00000000
        /*0024*/ 	.short	0x0015
        /*0026*/ 	.short	0x0088
        /*0028*/ 	.byte	0x00, 0xf0, 0x11, 0x00


	//----- nvinfo : EIATTR_KPARAM_INFO
	.align		4
.L_21095:
        /*002c*/ 	.byte	0x04, 0x17
        /*002e*/ 	.short	(.L_21097 - .L_21096)
.L_21096:
        /*0030*/ 	.word	0x00000000
        /*0034*/ 	.short	0x0014
        /*0036*/ 	.short	0x0084
        /*0038*/ 	.byte	0x00, 0xf0, 0x11, 0x00


	//----- nvinfo : EIATTR_KPARAM_INFO
	.align		4
.L_21097:
        /*003c*/ 	.byte	0x04, 0x17
        /*003e*/ 	.short	(.L_21099 - .L_21098)
.L_21098:
        /*0040*/ 	.word	0x00000000
        /*0044*/ 	.short	0x0013
        /*0046*/ 	.short	0x0080
        /*0048*/ 	.byte	0x00, 0xf0, 0x11, 0x00


	//----- nvinfo : EIATTR_KPARAM_INFO
	.align		4
.L_21099:
        /*004c*/ 	.byte	0x04, 0x17
        /*004e*/ 	.short	(.L_21101 - .L_21100)
.L_21100:
        /*0050*/ 	.word	0x00000000
        /*0054*/ 	.short	0x0012
        /*0056*/ 	.short	0x007c
        /*0058*/ 	.byte	0x00, 0xf0, 0x11, 0x00


	//----- nvinfo : EIATTR_KPARAM_INFO
	.align		4
.L_21101:
        /*005c*/ 	.byte	0x04, 0x17
        /*005e*/ 	.short	(.L_21103 - .L_21102)
.L_21102:
        /*0060*/ 	.word	0x00000000
        /*0064*/ 	.short	0x0011
        /*0066*/ 	.short	0x0078
        /*0068*/ 	.byte	0x00, 0xf0, 0x11, 0x00


	//----- nvinfo : EIATTR_KPARAM_INFO
	.align		4
.L_21103:
        /*006c*/ 	.byte	0x04, 0x17
        /*006e*/ 	.short	(.L_21105 - .L_21104)
.L_21104:
        /*0070*/ 	.word	0x00000000
        /*0074*/ 	.short	0x0010
        /*0076*/ 	.short	0x0070
        /*0078*/ 	.byte	0x00, 0xf0, 0x21, 0x00


	//----- nvinfo : EIATTR_KPARAM_INFO
	.align		4
.L_21105:
        /*007c*/ 	.byte	0x04, 0x17
        /*007e*/ 	.short	(.L_21107 - .L_21106)
.L_21106:
        /*0080*/ 	.word	0x00000000
        /*0084*/ 	.short	0x000f
        /*0086*/ 	.short	0x0068
        /*0088*/ 	.byte	0x00, 0xf0, 0x21, 0x00


	//----- nvinfo : EIATTR_KPARAM_INFO
	.align		4
.L_21107:
        /*008c*/ 	.byte	0x04, 0x17
        /*008e*/ 	.short	(.L_21109 - .L_21108)
.L_21108:
        /*0090*/ 	.word	0x00000000
        /*0094*/ 	.short	0x000e
        /*0096*/ 	.short	0x0060
        /*0098*/ 	.byte	0x00, 0xf0, 0x11, 0x00


	//----- nvinfo : EIATTR_KPARAM_INFO
	.align		4
.L_21109:
        /*009c*/ 	.byte	0x04, 0x17
        /*009e*/ 	.short	(.L_21111 - .L_21110)
.L_21110:
        /*00a0*/ 	.word	0x00000000
        /*00a4*/ 	.short	0x000d
        /*00a6*/ 	.short	0x005c
        /*00a8*/ 	.byte	0x00, 0xf0, 0x11, 0x00


	//----- nvinfo : EIATTR_KPARAM_INFO
	.align		4
.L_21111:
        /*00ac*/ 	.byte	0x04, 0x17
        /*00ae*/ 	.short	(.L_21113 - .L_21112)
.L_21112:
        /*00b0*/ 	.word	0x00000000
        /*00b4*/ 	.short	0x000c
        /*00b6*/ 	.short	0x0058
        /*00b8*/ 	.byte	0x00, 0xf0, 0x11, 0x00


	//----- nvinfo : EIATTR_KPARAM_INFO
	.align		4
.L_21113:
        /*00bc*/ 	.byte	0x04, 0x17
        /*00be*/ 	.short	(.L_21115 - .L_21114)
.L_21114:
        /*00c0*/ 	.word	0x00000000
        /*00c4*/ 	.short	0x000b
        /*00c6*/ 	.short	0x0050
        /*00c8*/ 	.byte	0x00, 0xf0, 0x21, 0x00


	//----- nvinfo : EIATTR_KPARAM_INFO
	.align		4
.L_21115:
        /*00cc*/ 	.byte	0x04, 0x17
        /*00ce*/ 	.short	(.L_21117 - .L_21116)
.L_21116:
        /*00d0*/ 	.word	0x00000000
        /*00d4*/ 	.short	0x000a
        /*00d6*/ 	.short	0x0048
        /*00d8*/ 	.byte	0x00, 0xf0, 0x11, 0x00


	//----- nvinfo : EIATTR_KPARAM_INFO
	.align		4
.L_21117:
        /*00dc*/ 	.byte	0x04, 0x17
        /*00de*/ 	.short	(.L_21119 - .L_21118)
.L_21118:
        /*00e0*/ 	.word	0x00000000
        /*00e4*/ 	.short	0x0009
        /*00e6*/ 	.short	0x0040
        /*00e8*/ 	.byte	0x00, 0xf0, 0x21, 0x00


	//----- nvinfo : EIATTR_KPARAM_INFO
	.align		4
.L_21119:
        /*00ec*/ 	.byte	0x04, 0x17
        /*00ee*/ 	.short	(.L_21121 - .L_21120)
.L_21120:
        /*00f0*/ 	.word	0x00000000
        /*00f4*/ 	.short	0x0008
        /*00f6*/ 	.short	0x0038
        /*00f8*/ 	.byte	0x00, 0xf0, 0x21, 0x00


	//----- nvinfo : EIATTR_KPARAM_INFO
	.align		4
.L_21121:
        /*00fc*/ 	.byte	0x04, 0x17
        /*00fe*/ 	.short	(.L_21123 - .L_21122)
.L_21122:
        /*0100*/ 	.word	0x00000000
        /*0104*/ 	.short	0x0007
        /*0106*/ 	.short	0x0034
        /*0108*/ 	.byte	0x00, 0xf0, 0x11, 0x00


	//----- nvinfo : EIATTR_KPARAM_INFO
	.align		4
.L_21123:
        /*010c*/ 	.byte	0x04, 0x17
        /*010e*/ 	.short	(.L_21125 - .L_21124)
.L_21124:
        /*0110*/ 	.word	0x00000000
        /*0114*/ 	.short	0x0006
        /*0116*/ 	.short	0x0030
        /*0118*/ 	.byte	0x00, 0xf0, 0x11, 0x00


	//----- nvinfo : EIATTR_KPARAM_INFO
	.align		4
.L_21125:
        /*011c*/ 	.byte	0x04, 0x17
        /*011e*/ 	.short	(.L_21127 - .L_21126)
.L_21126:
        /*0120*/ 	.word	0x00000000
        /*0124*/ 	.short	0x0005
        /*0126*/ 	.short	0x0028
        /*0128*/ 	.byte	0x00, 0xf0, 0x21, 0x00


	//----- nvinfo : EIATTR_KPARAM_INFO
	.align		4
.L_21127:
        /*012c*/ 	.byte	0x04, 0x17
        /*012e*/ 	.short	(.L_21129 - .L_21128)
.L_21128:
        /*0130*/ 	.word	0x00000000
        /*0134*/ 	.short	0x0004
        /*0136*/ 	.short	0x0020
        /*0138*/ 	.byte	0x00, 0xf0, 0x21, 0x00


	//----- nvinfo : EIATTR_KPARAM_INFO
	.align		4
.L_21129:
        /*013c*/ 	.byte	0x04, 0x17
        /*013e*/ 	.short	(.L_21131 - .L_21130)
.L_21130:
        /*0140*/ 	.word	0x00000000
        /*0144*/ 	.short	0x0003
        /*0146*/ 	.short	0x0018
        /*0148*/ 	.byte	0x00, 0xf0, 0x21, 0x00


	//----- nvinfo : EIATTR_KPARAM_INFO
	.align		4
.L_21131:
        /*014c*/ 	.byte	0x04, 0x17
        /*014e*/ 	.short	(.L_21133 - .L_21132)
.L_21132:
        /*0150*/ 	.word	0x00000000
        /*0154*/ 	.short	0x0002
        /*0156*/ 	.short	0x0010
        /*0158*/ 	.byte	0x00, 0xf0, 0x21, 0x00


	//----- nvinfo : EIATTR_KPARAM_INFO
	.align		4
.L_21133:
        /*015c*/ 	.byte	0x04, 0x17
        /*015e*/ 	.short	(.L_21135 - .L_21134)
.L_21134:
        /*0160*/ 	.word	0x00000000
        /*0164*/ 	.short	0x0001
        /*0166*/ 	.short	0x0008
        /*0168*/ 	.byte	0x00, 0xf0, 0x21, 0x00


	//----- nvinfo : EIATTR_KPARAM_INFO
	.align		4
.L_21135:
        /*016c*/ 	.byte	0x04, 0x17
        /*016e*/ 	.short	(.L_21137 - .L_21136)
.L_21136:
        /*0170*/ 	.word	0x00000000
        /*0174*/ 	.short	0x0000
        /*0176*/ 	.short	0x0000
        /*0178*/ 	.byte	0x00, 0xf0, 0x21, 0x00


	//----- nvinfo : EIATTR_MAXREG_COUNT
	.align		4
.L_21137:
        /*017c*/ 	.byte	0x03, 0x1b
        /*017e*/ 	.short	0x00ff


	//----- nvinfo : EIATTR_NUM_BARRIERS
	.align		4
        /*0180*/ 	.byte	0x02, 0x4c
        /*0182*/ 	.byte	0x01
	.zero		1


	//----- nvinfo : EIATTR_EXTERNS
	.align		4
        /*0184*/ 	.byte	0x04, 0x0f
        /*0186*/ 	.short	(.L_21139 - .L_21138)


	//   ....[0]....
	.align		4
.L_21138:
        /*0188*/ 	.word	index@(__assertfail)


	//----- nvinfo : EIATTR_MERCURY_ISA_VERSION
	.align		4
.L_21139:
        /*018c*/ 	.byte	0x03, 0x5f
        /*018e*/ 	.short	0x0000


	//----- nvinfo : EIATTR_COOP_GROUP_MASK_REGIDS
	.align		4
        /*0190*/ 	.byte	0x04, 0x29
        /*0192*/ 	.short	(.L_21141 - .L_21140)


	//   ....[0]....
.L_21140:
        /*0194*/ 	.word	0xffffffff


	//   ....[1]....
        /*0198*/ 	.word	0xffffffff


	//   ....[2]....
        /*019c*/ 	.word	0xffffffff


	//   ....[3]....
        /*01a0*/ 	.word	0xffffffff


	//   ....[4]....
        /*01a4*/ 	.word	0xffffffff


	//   ....[5]....
        /*01a8*/ 	.word	0xffffffff


	//   ....[6]....
        /*01ac*/ 	.word	0xffffffff


	//   ....[7]....
        /*01b0*/ 	.word	0xffffffff


	//   ....[8]....
        /*01b4*/ 	.word	0xffffffff


	//   ....[9]....
        /*01b8*/ 	.word	0xffffffff


	//   ....[10]....
        /*01bc*/ 	.word	0xffffffff


	//   ....[11]....
        /*01c0*/ 	.word	0xffffffff


	//   ....[12]....
        /*01c4*/ 	.word	0xffffffff


	//   ....[13]....
        /*01c8*/ 	.word	0xffffffff


	//   ....[14]....
        /*01cc*/ 	.word	0xffffffff


	//   ....[15]....
        /*01d0*/ 	.word	0xffffffff


	//   ....[16]....
        /*01d4*/ 	.word	0xffffffff


	//   ....[17]....
        /*01d8*/ 	.word	0xffffffff


	//   ....[18]....
        /*01dc*/ 	.word	0xffffffff


	//   ....[19]....
        /*01e0*/ 	.word	0xffffffff


	//   ....[20]....
        /*01e4*/ 	.word	0xffffffff


	//   ....[21]....
        /*01e8*/ 	.word	0xffffffff


	//   ....[22]....
        /*01ec*/ 	.word	0xffffffff


	//   ....[23]....
        /*01f0*/ 	.word	0xffffffff


	//   ....[24]....
        /*01f4*/ 	.word	0xffffffff


	//   ....[25]....
        /*01f8*/ 	.word	0xffffffff


	//   ....[26]....
        /*01fc*/ 	.word	0xffffffff


	//   ....[27]....
        /*0200*/ 	.word	0xffffffff


	//   ....[28]....
        /*0204*/ 	.word	0xffffffff


	//   ....[29]....
        /*0208*/ 	.word	0xffffffff


	//   ....[30]....
        /*020c*/ 	.word	0xffffffff


	//   ....[31]....
        /*0210*/ 	.word	0xffffffff


	//   ....[32]....
        /*0214*/ 	.word	0xffffffff


	//   ....[33]....
        /*0218*/ 	.word	0xffffffff


	//   ....[34]....
        /*021c*/ 	.word	0xffffffff


	//   ....[35]....
        /*0220*/ 	.word	0xffffffff


	//   ....[36]....
        /*0224*/ 	.word	0xffffffff


	//   ....[37]....
        /*0228*/ 	.word	0xffffffff


	//   ....[38]....
        /*022c*/ 	.word	0xffffffff


	//   ....[39]....
        /*0230*/ 	.word	0xffffffff


	//   ....[40]....
        /*0234*/ 	.word	0xffffffff


	//   ....[41]....
        /*0238*/ 	.word	0xffffffff


	//   ....[42]....
        /*023c*/ 	.word	0xffffffff


	//   ....[43]....
        /*0240*/ 	.word	0xffffffff


	//   ....[44]....
        /*0244*/ 	.word	0xffffffff


	//   ....[45]....
        /*0248*/ 	.word	0xffffffff


	//   ....[46]....
        /*024c*/ 	.word	0xffffffff


	//   ....[47]....
        /*0250*/ 	.word	0xffffffff


	//   ....[48]....
        /*0254*/ 	.word	0xffffffff


	//   ....[49]....
        /*0258*/ 	.word	0xffffffff


	//   ....[50]....
        /*025c*/ 	.word	0xffffffff


	//   ....[51]....
        /*0260*/ 	.word	0xffffffff


	//   ....[52]....
        /*0264*/ 	.word	0xffffffff


	//   ....[53]....
        /*0268*/ 	.word	0xffffffff


	//   ....[54]....
        /*026c*/ 	.word	0xffffffff


	//   ....[55]....
        /*0270*/ 	.word	0xffffffff


	//   ....[56]....
        /*0274*/ 	.word	0xffffffff


	//   ....[57]....
        /*0278*/ 	.word	0xffffffff


	//   ....[58]....
        /*027c*/ 	.word	0xffffffff


	//   ....[59]....
        /*0280*/ 	.word	0xffffffff


	//   ....[60]....
        /*0284*/ 	.word	0xffffffff


	//   ....[61]....
        /*0288*/ 	.word	0xffffffff


	//   ....[62]....
        /*028c*/ 	.word	0xffffffff


	//   ....[63]....
        /*0290*/ 	.word	0xffffffff


	//   ....[64]....
        /*0294*/ 	.word	0xffffffff


	//   ....[65]....
        /*0298*/ 	.word	0xffffffff


	//   ....[66]....
        /*029c*/ 	.word	0xffffffff


	//   ....[67]....
        /*02a0*/ 	.word	0xffffffff


	//   ....[68]....
        /*02a4*/ 	.word	0xffffffff


	//   ....[69]....
        /*02a8*/ 	.word	0xffffffff


	//   ....[70]....
        /*02ac*/ 	.word	0xffffffff


	//   ....[71]....
        /*02b0*/ 	.word	0xffffffff


	//   ....[72]....
        /*02b4*/ 	.word	0xffffffff


	//   ....[73]....
        /*02b8*/ 	.word	0xffffffff


	//   ....[74]....
        /*02bc*/ 	.word	0xffffffff


	//   ....[75]....
        /*02c0*/ 	.word	0xffffffff


	//   ....[76]....
        /*02c4*/ 	.word	0xffffffff


	//   ....[77]....
        /*02c8*/ 	.word	0xffffffff


	//   ....[78]....
        /*02cc*/ 	.word	0xffffffff


	//   ....[79]....
        /*02d0*/ 	.word	0xffffffff


	//   ....[80]....
        /*02d4*/ 	.word	0xffffffff


	//   ....[81]....
        /*02d8*/ 	.word	0xffffffff


	//----- nvinfo : EIATTR_COOP_GROUP_INSTR_OFFSETS
	.align		4
.L_21141:
        /*02dc*/ 	.byte	0x04, 0x28
        /*02de*/ 	.short	(.L_21143 - .L_21142)


	//   ....[0]....
.L_21142:
        /*02e0*/ 	.word	0x00000b10


	//   ....[1]....
        /*02e4*/ 	.word	0x00000b30


	//   ....[2]....
        /*02e8*/ 	.word	0x00000b50


	//   ....[3]....
        /*02ec*/ 	.word	0x00000b70


	//   ....[4]....
        /*02f0*/ 	.word	0x00000c20


	//   ....[5]....
        /*02f4*/ 	.word	0x00000c40


	//   ....[6]....
        /*02f8*/ 	.word	0x00000c60


	//   ....[7]....
        /*02fc*/ 	.word	0x00001a90


	//   ....[8]....
        /*0300*/ 	.word	0x00001af0


	//   ....[9]....
        /*0304*/ 	.word	0x00001b20


	//   ....[10]....
        /*0308*/ 	.word	0x00001b40


	//   ....[11]....
        /*030c*/ 	.word	0x00001b60


	//   ....[12]....
        /*0310*/ 	.word	0x00001bb0


	//   ....[13]....
        /*0314*/ 	.word	0x00001bd0


	//   ....[14]....
        /*0318*/ 	.word	0x00001bf0


	//   ....[15]....
        /*031c*/ 	.word	0x00002a00


	//   ....[16]....
        /*0320*/ 	.word	0x00002ac0


	//   ....[17]....
        /*0324*/ 	.word	0x00003fa0


	//   ....[18]....
        /*0328*/ 	.word	0x00004010


	//   ....[19]....
        /*032c*/ 	.word	0x00004070


	//   ....[20]....
        /*0330*/ 	.word	0x000040d0


	//   ....[21]....
        /*0334*/ 	.word	0x00004140


	//   ....[22]....
        /*0338*/ 	.word	0x000041c0


	//   ....[23]....
        /*033c*/ 	.word	0x00004230


	//   ....[24]....
        /*0340*/ 	.word	0x00004290


	//   ....[25]....
        /*0344*/ 	.word	0x00004300


	//   ....[26]....
        /*0348*/ 	.word	0x00004360


	//   ....[27]....
        /*034c*/ 	.word	0x000043c0


	//   ....[28]....
        /*0350*/ 	.word	0x00004430


	//   ....[29]....
        /*0354*/ 	.word	0x00004490


	//   ....[30]....
        /*0358*/ 	.word	0x000044f0


	//   ....[31]....
        /*035c*/ 	.word	0x00004560


	//   ....[32]....
        /*0360*/ 	.word	0x000045c0


	//   ....[33]....
        /*0364*/ 	.word	0x00004620


	//   ....[34]....
        /*0368*/ 	.word	0x00004690


	//   ....[35]....
        /*036c*/ 	.word	0x000046f0


	//   ....[36]....
        /*0370*/ 	.word	0x00004750


	//   ....[37]....
        /*0374*/ 	.word	0x000047c0


	//   ....[38]....
        /*0378*/ 	.word	0x00004820


	//   ....[39]....
        /*037c*/ 	.word	0x00004880


	//   ....[40]....
        /*0380*/ 	.word	0x000048f0


	//   ....[41]....
        /*0384*/ 	.word	0x00004950


	//   ....[42]....
        /*0388*/ 	.word	0x000049b0


	//   ....[43]....
        /*038c*/ 	.word	0x00004a20


	//   ....[44]....
        /*0390*/ 	.word	0x00004a80


	//   ....[45]....
        /*0394*/ 	.word	0x00004ae0


	//   ....[46]....
        /*0398*/ 	.word	0x00004b50


	//   ....[47]....
        /*039c*/ 	.word	0x00004bb0


	//   ....[48]....
        /*03a0*/ 	.word	0x00004c10


	//   ....[49]....
        /*03a4*/ 	.word	0x00004c80


	//   ....[50]....
        /*03a8*/ 	.word	0x00004ce0


	//   ....[51]....
        /*03ac*/ 	.word	0x00004d40


	//   ....[52]....
        /*03b0*/ 	.word	0x00004db0


	//   ....[53]....
        /*03b4*/ 	.word	0x00004e10


	//   ....[54]....
        /*03b8*/ 	.word	0x00004e70


	//   ....[55]....
        /*03bc*/ 	.word	0x00004ee0


	//   ....[56]....
        /*03c0*/ 	.word	0x00004f40


	//   ....[57]....
        /*03c4*/ 	.word	0x00004fa0


	//   ....[58]....
        /*03c8*/ 	.word	0x00005010


	//   ....[59]....
        /*03cc*/ 	.word	0x00005070


	//   ....[60]....
        /*03d0*/ 	.word	0x000050d0


	//   ....[61]....
        /*03d4*/ 	.word	0x00005140


	//   ....[62]....
        /*03d8*/ 	.word	0x000051a0


	//   ....[63]....
        /*03dc*/ 	.word	0x00005200


	//   ....[64]....
        /*03e0*/ 	.word	0x00005270


	//   ....[65]....
        /*03e4*/ 	.word	0x000052d0


	//   ....[66]....
        /*03e8*/ 	.word	0x00005330


	//   ....[67]....
        /*03ec*/ 	.word	0x000053a0


	//   ....[68]....
        /*03f0*/ 	.word	0x00005400


	//   ....[69]....
        /*03f4*/ 	.word	0x00005460


	//   ....[70]....
        /*03f8*/ 	.word	0x000054d0


	//   ....[71]....
        /*03fc*/ 	.word	0x00005530


	//   ....[72]....
        /*0400*/ 	.word	0x00005590


	//   ....[73]....
        /*0404*/ 	.word	0x00005600


	//   ....[74]....
        /*0408*/ 	.word	0x00005660


	//   ....[75]....
        /*040c*/ 	.word	0x000056c0


	//   ....[76]....
        /*0410*/ 	.word	0x00005730


	//   ....[77]....
        /*0414*/ 	.word	0x00005790


	//   ....[78]....
        /*0418*/ 	.word	0x000057f0


	//   ....[79]....
        /*041c*/ 	.word	0x00005860


	//   ....[80]....
        /*0420*/ 	.word	0x000058c0


	//   ....[81]....
        /*0424*/ 	.word	0x00005920


	//----- nvinfo : EIATTR_SYSCALL_OFFSETS
	.align		4
.L_21143:
        /*0428*/ 	.byte	0x04, 0x46
        /*042a*/ 	.short	(.L_21145 - .L_21144)


	//   ....[0]....
.L_21144:
        /*042c*/ 	.word	0x00003e00


	//   ....[1]....
        /*0430*/ 	.word	0x00003f30


	//----- nvinfo : EIATTR_EXIT_INSTR_OFFSETS
	.align		4
.L_21145:
        /*0434*/ 	.byte	0x04, 0x1c
        /*0436*/ 	.short	(.L_21147 - .L_21146)


	//   ....[0]....
.L_21146:
        /*0438*/ 	.word	0x00000090


	//   ....[1]....
        /*043c*/ 	.word	0x00003490


	//   ....[2]....
        /*0440*/ 	.word	0x00003550


	//   ....[3]....
        /*0444*/ 	.word	0x00003cd0


	//   ....[4]....
        /*0448*/ 	.word	0x00003f40


	//----- nvinfo : EIATTR_CTAIDZ_USED
	.align		4
.L_21147:
        /*044c*/ 	.byte	0x01, 0x04
	.zero		2


	//----- nvinfo : EIATTR_CRS_STACK_SIZE
	.align		4
        /*0450*/ 	.byte	0x04, 0x1e
        /*0452*/ 	.short	(.L_21149 - .L_21148)
.L_21148:
        /*0454*/ 	.word	0x00000000
.L_21149:


//--------------------- .nv.info._ZN4vllm25paged_attention_v2_kernelIfhLi64ELi32ELi128ELNS_18Fp8KVCacheDataTypeE1ELb1ELi512EEEvPfS2_PT_PKS3_PKT0_S9_ifPKiSB_iPKfiiiSD_SD_iiiii --------------------------
	.section	.nv.info._ZN4vllm25paged_attention_v2_kernelIfhLi64ELi32ELi128ELNS_18Fp8KVCacheDataTypeE1ELb1ELi512EEEvPfS2_PT_PKS3_PKT0_S9_ifPKiSB_iPKfiiiSD_SD_iiiii,"",@"SHT_CUDA_INFO"
	.sectionflags	@""
	.align	4


	//----- nvinfo : EIATTR_CUDA_API_VERSION
	.align		4
        /*0000*/ 	.byte	0x04, 0x37
        /*0002*/ 	.short	(.L_21151 - .L_21150)
.L_21150:
        /*0004*/ 	.word	0x00000082


	//----- nvinfo : EIATTR_SW2861232_WAR
	.align		4
.L_21151:
        /*0008*/ 	.byte	0x01, 0x35
	.zero		2


	//----- nvinfo : EIATTR_PARAM_CBANK
	.align		4
        /*000c*/ 	.byte	0x04, 0x0a
        /*000e*/ 	.short	(.L_21153 - .L_21152)
	.align		4
.L_21152:
        /*0010*/ 	.word	index@(.nv.constant0._ZN4vllm25paged_attention_v2_kernelIfhLi64ELi32ELi128ELNS_18Fp8KVCacheDataTypeE1ELb1ELi512EEEvPfS2_PT_PKS3_PKT0_S9_ifPKiSB_iPKfiiiSD_SD_iiiii)
        /*0014*/ 	.short	0x0160
        /*0016*/ 	.short	0x008c


	//----- nvinfo : EIATTR_CBANK_PARAM_SIZE
	.align		4
.L_21153:
        /*0018*/ 	.byte	0x03, 0x19
        /*001a*/ 	.short	0x008c


	//----- nvinfo : EIATTR_KPARAM_INFO
	.align		4
        /*001c*/ 	.byte	0x04, 0x17
        /*001e*/ 	.short	(.L_21155 - .L_21154)
.L_21154:
        /*0020*/ 	.word	0x00000000
        /*0024*/ 	.short	0x0015
        /*0026*/ 	.short	0x0088
        /*0028*/ 	.byte	0x00, 0xf0, 0x11, 0x00


	//----- nvinfo : EIATTR_KPARAM_INFO
	.align		4
.L_21155:
        /*002c*/ 	.byte	0x04, 0x17
        /*002e*/ 	.short	(.L_21157 - .L_21156)
.L_21156:
        /*0030*/ 	.word	0x00000000
        /*0034*/ 	.short	0x0014
        /*0036*/ 	.short	0x0084
        /*0038*/ 	.byte	0x00, 0xf0, 0x11, 0x00


	//----- nvinfo : EIATTR_KPARAM_INFO
	.align		4
.L_21157:
        /*003c*/ 	.byte	0x04, 0x17
        /*003e*/ 	.short	(.L_21159 - .L_21158)
.L_21158:
        /*0040*/ 	.word	0x00000000
        /*0044*/ 	.short	0x0013
        /*0046*/ 	.short	0x0080
        /*0048*/ 	.byte	0x00, 0xf0, 0x11, 0x00


	//----- nvinfo : EIATTR_KPARAM_INFO
	.align		4
.L_21159:
        /*004c*/ 	.byte	0x04, 0x17
        /*004e*/ 	.short	(.L_21161 - .L_21160)
.L_21160:
        /*0050*/ 	.word	0x00000000
        /*0054*/ 	.short	0x0012
        /*0056*/ 	.short	0x007c
        /*0058*/ 	.byte	0x00, 0xf0, 0x11, 0x00


	//----- nvinfo : EIATTR_KPARAM_INFO
	.align		4
.L_21161:
        /*005c*/ 	.byte	0x04, 0x17
        /*005e*/ 	.short	(.L_21163 - .L_21162)
.L_21162:
        /*0060*/ 	.word	0x00000000
        /*0064*/ 	.short	0x0011
        /*0066*/ 	.short	0x0078
        /*0068*/ 	.byte	0x00, 0xf0, 0x11, 0x00


	//----- nvinfo : EIATTR_KPARAM_INFO
	.align		4
.L_21163:
        /*006c*/ 	.byte	0x04, 0x17
        /*006e*/ 	.short	(.L_21165 - .L_21164)
.L_21164:
        /*0070*/ 	.word	0x00000000
        /*0074*/ 	.short	0x0010
        /*0076*/ 	.short	0x0070
        /*0078*/ 	.byte	0x00, 0xf0, 0x21, 0x00


	//----- nvinfo : EIATTR_KPARAM_INFO
	.align		4
.L_21165:
        /*007c*/ 	.byte	0x04, 0x17
        /*007e*/ 	.short	(.L_21167 - .L_21166)
.L_21166:
        /*0080*/ 	.word	0x00000000
        /*0084*/ 	.short	0x000f
        /*0086*/ 	.short	0x0068
        /*0088*/ 	.byte	0x00, 0xf0, 0x21, 0x00


	//----- nvinfo : EIATTR_KPARAM_INFO
	.align		4
.L_21167:
        /*008c*/ 	.byte	0x04, 0x17
        /*008e*/ 	.short	(.L_21169 - .L_21168)
.L_21168:
        /*0090*/ 	.word	0x00000000
        /*0094*/ 	.short	0x000e
        /*0096*/ 	.short	0x0060
        /*0098*/ 	.byte	0x00, 0xf0, 0x11, 0x00


	//----- nvinfo : EIATTR_KPARAM_INFO
	.align		4
.L_21169:
        /*009c*/ 	.byte	0x04, 0x17
        /*009e*/ 	.short	(.L_21171 - .L_21170)
.L_21170:
        /*00a0*/ 	.word	0x00000000
        /*00a4*/ 	.short	0x000d
        /*00a6*/ 	.short	0x005c
        /*00a8*/ 	.byte	0x00, 0xf0, 0x11, 0x00


	//----- nvinfo : EIATTR_KPARAM_INFO
	.align		4
.L_21171:
        /*00ac*/ 	.byte	0x04, 0x17
        /*00ae*/ 	.short	(.L_21173 - .L_21172)
.L_21172:
        /*00b0*/ 	.word	0x00000000
        /*00b4*/ 	.short	0x000c
        /*00b6*/ 	.short	0x0058
        /*00b8*/ 	.byte	0x00, 0xf0, 0x11, 0x00


	//----- nvinfo : EIATTR_KPARAM_INFO
	.align		4
.L_21173:
        /*00bc*/ 	.byte	0x04, 0x17
        /*00be*/ 	.short	(.L_21175 - .L_21174)
.L_21174:
        /*00c0*/ 	.word	0x00000000
        /*00c4*/ 	.short	0x000b
        /*00c6*/ 	.short	0x0050
        /*00c8*/ 	.byte	0x00, 0xf0, 0x21, 0x00


	//----- nvinfo : EIATTR_KPARAM_INFO
	.align		4
.L_21175:
        /*00cc*/ 	.byte	0x04, 0x17
        /*00ce*/ 	.short	(.L_21177 - .L_21176)
.L_21176:
        /*00d0*/ 	.word	0x00000000
        /*00d4*/ 	.short	0x000a
        /*00d6*/ 	.short	0x0048
        /*00d8*/ 	.byte	0x00, 0xf0, 0x11, 0x00


	//----- nvinfo : EIATTR_KPARAM_INFO
	.align		4
.L_21177:
        /*00dc*/ 	.byte	0x04, 0x17
        /*00de*/ 	.short	(.L_21179 - .L_21178)
.L_21178:
        /*00e0*/ 	.word	0x00000000
        /*00e4*/ 	.short	0x0009
        /*00e6*/ 	.short	0x0040
        /*00e8*/ 	.byte	0x00, 0xf0, 0x21, 0x00


	//----- nvinfo : EIATTR_KPARAM_INFO
	.align		4
.L_21179:
        /*00ec*/ 	.byte	0x04, 0x17
        /*00ee*/ 	.short	(.L_21181 - .L_21180)
.L_21180:
        /*00f0*/ 	.word	0x00000000
        /*00f4*/ 	.short	0x0008
        /*00f6*/ 	.short	0x0038
        /*00f8*/ 	.byte	0x00, 0xf0, 0x21, 0x00


	//----- nvinfo : EIATTR_KPARAM_INFO
	.align		4
.L_21181:
        /*00fc*/ 	.byte	0x04, 0x17
        /*00fe*/ 	.short	(.L_21183 - .L_21182)
.L_21182:
        /*0100*/ 	.word	0x00000000
        /*0104*/ 	.short	0x0007
        /*0106*/ 	.short	0x0034
        /*0108*/ 	.byte	0x00, 0xf0, 0x11, 0x00


	//----- nvinfo : EIATTR_KPARAM_INFO
	.align		4
.L_21183:
        /*010c*/ 	.byte	0x04, 0x17
        /*010e*/ 	.short	(.L_21185 - .L_21184)
.L_21184:
        /*0110*/ 	.word	0x00000000
        /*0114*/ 	.short	0x0006
        /*0116*/ 	.short	0x0030
        /*0118*/ 	.byte	0x00, 0xf0, 0x11, 0x00


	//----- nvinfo : EIATTR_KPARAM_INFO
	.align		4
.L_21185:
        /*011c*/ 	.byte	0x04, 0x17
        /*011e*/ 	.short	(.L_21187 - .L_21186)
.L_21186:
        /*0120*/ 	.word	0x00000000
        /*0124*/ 	.short	0x0005
        /*0126*/ 	.short	0x0028
        /*0128*/ 	.byte	0x00, 0xf0, 0x21, 0x00


	//----- nvinfo : EIATTR_KPARAM_INFO
	.align		4
.L_21187:
        /*012c*/ 	.byte	0x04, 0x17
        /*012e*/ 	.short	(.L_21189 - .L_21188)
.L_21188:
        /*0130*/ 	.word	0x00000000
        /*0134*/ 	.short	0x0004
        /*0136*/ 	.short	0x0020
        /*0138*/ 	.byte	0x00, 0xf0, 0x21, 0x00


	//----- nvinfo : EIATTR_KPARAM_INFO
	.align		4
.L_21189:
        /*013c*/ 	.byte	0x04, 0x17
        /*013e*/ 	.short	(.L_21191 - .L_21190)
.L_21190:
        /*0140*/ 	.word	0x00000000
        /*0144*/ 	.short	0x0003
        /*0146*/ 	.short	0x0018
        /*0148*/ 	.byte	0x00, 0xf0, 0x21, 0x00


	//----- nvinfo : EIATTR_KPARAM_INFO
	.align		4
.L_21191:
        /*014c*/ 	.byte	0x04, 0x17
        /*014e*/ 	.short	(.L_21193 - .L_21192)
.L_21192:
        /*0150*/ 	.word	0x00000000
        /*0154*/ 	.short	0x0002
        /*0156*/ 	.short	0x0010
        /*0158*/ 	.byte	0x00, 0xf0, 0x21, 0x00


	//----- nvinfo : EIATTR_KPARAM_INFO
	.align		4
.L_21193:
        /*015c*/ 	.byte	0x04, 0x17
        /*015e*/ 	.short	(.L_21195 - .L_21194)
.L_21194:
        /*0160*/ 	.word	0x00000000
        /*0164*/ 	.short	0x0001
        /*0166*/ 	.short	0x0008
        /*0168*/ 	.byte	0x00, 0xf0, 0x21, 0x00


	//----- nvinfo : EIATTR_KPARAM_INFO
	.align		4
.L_21195:
        /*016c*/ 	.byte	0x04, 0x17
        /*016e*/ 	.short	(.L_21197 - .L_21196)
.L_21196:
        /*0170*/ 	.word	0x00000000
        /*0174*/ 	.short	0x0000
        /*0176*/ 	.short	0x0000
        /*0178*/ 	.byte	0x00, 0xf0, 0x21, 0x00


	//----- nvinfo : EIATTR_MAXREG_COUNT
	.align		4
.L_21197:
        /*017c*/ 	.byte	0x03, 0x1b
        /*017e*/ 	.short	0x00ff


	//----- nvinfo : EIATTR_NUM_BARRIERS
	.align		4
        /*0180*/ 	.byte	0x02, 0x4c
        /*0182*/ 	.byte	0x01
	.zero		1


	//----- nvinfo : EIATTR_EXTERNS
	.align		4
        /*0184*/ 	.byte	0x04, 0x0f
        /*0186*/ 	.short	(.L_21199 - .L_21198)


	//   ....[0]....
	.align		4
.L_21198:
        /*0188*/ 	.word	index@(__assertfail)


	//----- nvinfo : EIATTR_MERCURY_ISA_VERSION
	.align		4
.L_21199:
        /*018c*/ 	.byte	0x03, 0x5f
        /*018e*/ 	.short	0x0000


	//----- nvinfo : EIATTR_COOP_GROUP_MASK_REGIDS
	.align		4
        /*0190*/ 	.byte	0x04, 0x29
        /*0192*/ 	.short	(.L_21201 - .L_21200)


	//   ....[0]....
.L_21200:
        /*0194*/ 	.word	0xffffffff


	//   ....[1]....
        /*0198*/ 	.word	0xffffffff


	//   ....[2]....
        /*019c*/ 	.word	0xffffffff


	//   ....[3]....
        /*01a0*/ 	.word	0xffffffff


	//   ....[4]....
        /*01a4*/ 	.word	0xffffffff


	//   ....[5]....
        /*01a8*/ 	.word	0xffffffff


	//   ....[6]....
        /*01ac*/ 	.word	0xffffffff


	//   ....[7]....
        /*01b0*/ 	.word	0xffffffff


	//   ....[8]....
        /*01b4*/ 	.word	0xffffffff


	//   ....[9]....
        /*01b8*/ 	.word	0xffffffff


	//   ....[10]....
        /*01bc*/ 	.word	0xffffffff


	//   ....[11]....
        /*01c0*/ 	.word	0xffffffff


	//   ....[12]....
        /*01c4*/ 	.word	0xffffffff


	//   ....[13]....
        /*01c8*/ 	.word	0xffffffff


	//   ....[14]....
        /*01cc*/ 	.word	0xffffffff


	//   ....[15]....
        /*01d0*/ 	.word	0xffffffff


	//   ....[16]....
        /*01d4*/ 	.word	0xffffffff


	//   ....[17]....
        /*01d8*/ 	.word	0xffffffff


	//   ....[18]....
        /*01dc*/ 	.word	0xffffffff


	//   ....[19]....
        /*01e0*/ 	.word	0xffffffff


	//   ....[20]....
        /*01e4*/ 	.word	0xffffffff


	//   ....[21]....
        /*01e8*/ 	.word	0xffffffff


	//   ....[22]....
        /*01ec*/ 	.word	0xffffffff


	//   ....[23]....
        /*01f0*/ 	.word	0xffffffff


	//   ....[24]....
        /*01f4*/ 	.word	0xffffffff


	//   ....[25]....
        /*01f8*/ 	.word	0xffffffff


	//   ....[26]....
        /*01fc*/ 	.word	0xffffffff


	//   ....[27]....
        /*0200*/ 	.word	0xffffffff


	//   ....[28]....
        /*0204*/ 	.word	0xffffffff


	//   ....[29]....
        /*0208*/ 	.word	0xffffffff


	//   ....[30]....
        /*020c*/ 	.word	0xffffffff


	//   ....[31]....
        /*0210*/ 	.word	0xffffffff


	//   ....[32]....
        /*0214*/ 	.word	0xffffffff


	//   ....[33]....
        /*0218*/ 	.word	0xffffffff


	//   ....[34]....
        /*021c*/ 	.word	0xffffffff


	//   ....[35]....
        /*0220*/ 	.word	0xffffffff


	//   ....[36]....
        /*0224*/ 	.word	0xffffffff


	//   ....[37]....
        /*0228*/ 	.word	0xffffffff


	//   ....[38]....
        /*022c*/ 	.word	0xffffffff


	//   ....[39]....
        /*0230*/ 	.word	0xffffffff


	//   ....[40]....
        /*0234*/ 	.word	0xffffffff


	//   ....[41]....
        /*0238*/ 	.word	0xffffffff


	//   ....[42]....
        /*023c*/ 	.word	0xffffffff


	//   ....[43]....
        /*0240*/ 	.word	0xffffffff


	//   ....[44]....
        /*0244*/ 	.word	0xffffffff


	//   ....[45]....
        /*0248*/ 	.word	0xffffffff


	//   ....[46]....
        /*024c*/ 	.word	0xffffffff


	//   ....[47]....
        /*0250*/ 	.word	0xffffffff


	//   ....[48]....
        /*0254*/ 	.word	0xffffffff


	//   ....[49]....
        /*0258*/ 	.word	0xffffffff


	//   ....[50]....
        /*025c*/ 	.word	0xffffffff


	//   ....[51]....
        /*0260*/ 	.word	0xffffffff


	//   ....[52]....
        /*0264*/ 	.word	0xffffffff


	//   ....[53]....
        /*0268*/ 	.word	0xffffffff


	//   ....[54]....
        /*026c*/ 	.word	0xffffffff


	//   ....[55]....
        /*0270*/ 	.word	0xffffffff


	//   ....[56]....
        /*0274*/ 	.word	0xffffffff


	//   ....[57]....
        /*0278*/ 	.word	0xffffffff


	//   ....[58]....
        /*027c*/ 	.word	0xffffffff


	//   ....[59]....
        /*0280*/ 	.word	0xffffffff


	//   ....[60]....
        /*0284*/ 	.word	0xffffffff


	//   ....[61]....
        /*0288*/ 	.word	0xffffffff


	//   ....[62]....
        /*028c*/ 	.word	0xffffffff


	//   ....[63]....
        /*0290*/ 	.word	0xffffffff


	//   ....[64]....
        /*0294*/ 	.word	0xffffffff


	//   ....[65]....
        /*0298*/ 	.word	0xffffffff


	//   ....[66]....
        /*029c*/ 	.word	0xffffffff


	//   ....[67]....
        /*02a0*/ 	.word	0xffffffff


	//   ....[68]....
        /*02a4*/ 	.word	0xffffffff


	//   ....[69]....
        /*02a8*/ 	.word	0xffffffff


	//----- nvinfo : EIATTR_COOP_GROUP_INSTR_OFFSETS
	.align		4
.L_21201:
        /*02ac*/ 	.byte	0x04, 0x28
        /*02ae*/ 	.short	(.L_21203 - .L_21202)


	//   ....[0]....
.L_21202:
        /*02b0*/ 	.word	0x00000b20


	//   ....[1]....
        /*02b4*/ 	.word	0x00000b40


	//   ....[2]....
        /*02b8*/ 	.word	0x00000b60


	//   ....[3]....
        /*02bc*/ 	.word	0x00000b80


	//   ....[4]....
        /*02c0*/ 	.word	0x00000c30


	//   ....[5]....
        /*02c4*/ 	.word	0x00000c50


	//   ....[6]....
        /*02c8*/ 	.word	0x00000c70


	//   ....[7]....
        /*02cc*/ 	.word	0x00001aa0


	//   ....[8]....
        /*02d0*/ 	.word	0x00001b00


	//   ....[9]....
        /*02d4*/ 	.word	0x00001b30


	//   ....[10]....
        /*02d8*/ 	.word	0x00001b50


	//   ....[11]....
        /*02dc*/ 	.word	0x00001b70


	//   ....[12]....
        /*02e0*/ 	.word	0x00001bc0


	//   ....[13]....
        /*02e4*/ 	.word	0x00001be0


	//   ....[14]....
        /*02e8*/ 	.word	0x00001c00


	//   ....[15]....
        /*02ec*/ 	.word	0x00002a10


	//   ....[16]....
        /*02f0*/ 	.word	0x00002ab0


	//   ....[17]....
        /*02f4*/ 	.word	0x00003ca0


	//   ....[18]....
        /*02f8*/ 	.word	0x00003d10


	//   ....[19]....
        /*02fc*/ 	.word	0x00003d70


	//   ....[20]....
        /*0300*/ 	.word	0x00003dd0


	//   ....[21]....
        /*0304*/ 	.word	0x00003e40


	//   ....[22]....
        /*0308*/ 	.word	0x00003ec0


	//   ....[23]....
        /*030c*/ 	.word	0x00003f30


	//   ....[24]....
        /*0310*/ 	.word	0x00003f90


	//   ....[25]....
        /*0314*/ 	.word	0x00004000


	//   ....[26]....
        /*0318*/ 	.word	0x00004060


	//   ....[27]....
        /*031c*/ 	.word	0x000040c0


	//   ....[28]....
        /*0320*/ 	.word	0x00004130


	//   ....[29]....
        /*0324*/ 	.word	0x00004190


	//   ....[30]....
        /*0328*/ 	.word	0x000041f0


	//   ....[31]....
        /*032c*/ 	.word	0x00004260


	//   ....[32]....
        /*0330*/ 	.word	0x000042c0


	//   ....[33]....
        /*0334*/ 	.word	0x00004320


	//   ....[34]....
        /*0338*/ 	.word	0x00004390


	//   ....[35]....
        /*033c*/ 	.word	0x000043f0


	//   ....[36]....
        /*0340*/ 	.word	0x00004450


	//   ....[37]....
        /*0344*/ 	.word	0x000044c0


	//   ....[38]....
        /*0348*/ 	.word	0x00004520


	//   ....[39]....
        /*034c*/ 	.word	0x00004580


	//   ....[40]....
        /*0350*/ 	.word	0x000045f0


	//   ....[41]....
        /*0354*/ 	.word	0x00004650


	//   ....[42]....
        /*0358*/ 	.word	0x000046b0


	//   ....[43]....
        /*035c*/ 	.word	0x00004720


	//   ....[44]....
        /*0360*/ 	.word	0x00004780


	//   ....[45]....
        /*0364*/ 	.word	0x000047e0


	//   ....[46]....
        /*0368*/ 	.word	0x00004850


	//   ....[47]....
        /*036c*/ 	.word	0x000048b0


	//   ....[48]....
        /*0370*/ 	.word	0x00004910


	//   ....[49]....
        /*0374*/ 	.word	0x00004980


	//   ....[50]....
        /*0378*/ 	.word	0x000049e0


	//   ....[51]....
        /*037c*/ 	.word	0x00004a40


	//   ....[52]....
        /*0380*/ 	.word	0x00004ab0


	//   ....[53]....
        /*0384*/ 	.word	0x00004b10


	//   ....[54]....
        /*0388*/ 	.word	0x00004b70


	//   ....[55]....
        /*038c*/ 	.word	0x00004be0


	//   ....[56]....
        /*0390*/ 	.word	0x00004c40


	//   ....[57]....
        /*0394*/ 	.word	0x00004ca0


	//   ....[58]....
        /*0398*/ 	.word	0x00004d10


	//   ....[59]....
        /*039c*/ 	.word	0x00004d70


	//   ....[60]....
        /*03a0*/ 	.word	0x00004dd0


	//   ....[61]....
        /*03a4*/ 	.word	0x00004e40


	//   ....[62]....
        /*03a8*/ 	.word	0x00004ea0


	//   ....[63]....
        /*03ac*/ 	.word	0x00004f00


	//   ....[64]....
        /*03b0*/ 	.word	0x00004f70


	//   ....[65]....
        /*03b4*/ 	.word	0x00004fd0


	//   ....[66]....
        /*03b8*/ 	.word	0x00005030


	//   ....[67]....
        /*03bc*/ 	.word	0x000050a0


	//   ....[68]....
        /*03c0*/ 	.word	0x00005100


	//   ....[69]....
        /*03c4*/ 	.word	0x00005160


	//----- nvinfo : EIATTR_SYSCALL_OFFSETS
	.align		4
.L_21203:
        /*03c8*/ 	.byte	0x04, 0x46
        /*03ca*/ 	.short	(.L_21205 - .L_21204)


	//   ....[0]....
.L_21204:
        /*03cc*/ 	.word	0x00003b00


	//   ....[1]....
        /*03d0*/ 	.word	0x00003c30


	//----- nvinfo : EIATTR_EXIT_INSTR_OFFSETS
	.align		4
.L_21205:
        /*03d4*/ 	.byte	0x04, 0x1c
        /*03d6*/ 	.short	(.L_21207 - .L_21206)


	//   ....[0]....
.L_21206:
        /*03d8*/ 	.word	0x00000090


	//   ....[1]....
        /*03dc*/ 	.word	0x00003310


	//   ....[2]....
        /*03e0*/ 	.word	0x000033c0


	//   ....[3]....
        /*03e4*/ 	.word	0x000039d0


	//   ....[4]....
        /*03e8*/ 	.word	0x00003c40


	//----- nvinfo : EIATTR_CTAIDZ_USED
	.align		4
.L_21207:
        /*03ec*/ 	.byte	0x01, 0x04
	.zero		2


	//----- nvinfo : EIATTR_CRS_STACK_SIZE
	.align		4
        /*03f0*/ 	.byte	0x04, 0x1e
        /*03f2*/ 	.short	(.L_21209 - .L_21208)
.L_21208:
        /*03f4*/ 	.word	0x00000000
.L_21209:


//--------------------- .nv.info._ZN4vllm25paged_attention_v2_kernelIfhLi32ELi32ELi128ELNS_18Fp8KVCacheDataTypeE1ELb1ELi512EEEvPfS2_PT_PKS3_PKT0_S9_ifPKiSB_iPKfiiiSD_SD_iiiii --------------------------
	.section	.nv.info._ZN4vllm25paged_attention_v2_kernelIfhLi32ELi32ELi128ELNS_18Fp8KVCacheDataTypeE1ELb1ELi512EEEvPfS2_PT_PKS3_PKT0_S9_ifPKiSB_iPKfiiiSD_SD_iiiii,"",@"SHT_CUDA_INFO"
	.sectionflags	@""
	.align	4


	//----- nvinfo : EIATTR_CUDA_API_VERSION
	.align		4
        /*0000*/ 	.byte	0x04, 0x37
        /*0002*/ 	.short	(.L_21211 - .L_21210)
.L_21210:
        /*0004*/ 	.word	0x00000082


	//----- nvinfo : EIATTR_SW2861232_WAR
	.align		4
.L_21211:
        /*0008*/ 	.byte	0x01, 0x35
	.zero		2


	//----- nvinfo : EIATTR_PARAM_CBANK
	.align		4
        /*000c*/ 	.byte	0x04, 0x0a
        /*000e*/ 	.short	(.L_21213 - .L_21212)
	.align		4
.L_21212:
        /*0010*/ 	.word	index@(.nv.constant0._ZN4vllm25paged_attention_v2_kernelIfhLi32ELi32ELi128ELNS_18Fp8KVCacheDataTypeE1ELb1ELi512EEEvPfS2_PT_PKS3_PKT0_S9_ifPKiSB_iPKfiiiSD_SD_iiiii)
        /*0014*/ 	.short	0x0160
        /*0016*/ 	.short	0x008c


	//----- nvinfo : EIATTR_CBANK_PARAM_SIZE
	.align		4
.L_21213:
        /*0018*/ 	.byte	0x03, 0x19
        /*001a*/ 	.short	0x008c


	//----- nvinfo : EIATTR_KPARAM_INFO
	.align		4
        /*001c*/ 	.byte	0x04, 0x17
        /*001e*/ 	.short	(.L_21215 - .L_21214)
.L_21214:
        /*0020*/ 	.word	0x00000000
        /*0024*/ 	.short	0x0015
        /*0026*/ 	.short	0x0088
        /*0028*/ 	.byte	0x00, 0xf0, 0x11, 0x00


	//----- nvinfo : EIATTR_KPARAM_INFO
	.align		4
.L_21215:
        /*002c*/ 	.byte	0x04, 0x17
        /*002e*/ 	.short	(.L_21217 - .L_21216)
.L_21216:
        /*0030*/ 	.word	0x00000000
        /*0034*/ 	.short	0x0014
        /*0036*/ 	.short	0x0084
        /*0038*/ 	.byte	0x00, 0xf0, 0x11, 0x00


	//----- nvinfo : EIATTR_KPARAM_INFO
	.align		4
.L_21217:
        /*003c*/ 	.byte	0x04, 0x17
        /*003e*/ 	.short	(.L_21219 - .L_21218)
.L_21218:
        /*0040*/ 	.word	0x00000000
        /*0044*/ 	.short	0x0013
        /*0046*/ 	.short	0x0080
        /*0048*/ 	.byte	0x00, 0xf0, 0x11, 0x00


	//----- nvinfo : EIATTR_KPARAM_INFO
	.align		4
.L_21219:
        /*004c*/ 	.byte	0x04, 0x17
        /*004e*/ 	.short	(.L_21221 - .L_21220)
.L_21220:
        /*0050*/ 	.word	0x00000000
        /*0054*/ 	.short	0x0012
        /*0056*/ 	.short	0x007c
        /*0058*/ 	.byte	0x00, 0xf0, 0x11, 0x00


	//----- nvinfo : EIATTR_KPARAM_INFO
	.align		4
.L_21221:
        /*005c*/ 	.byte	0x04, 0x17
        /*005e*/ 	.short	(.L_21223 - .L_21222)
.L_21222:
        /*0060*/ 	.word	0x00000000
        /*0064*/ 	.short	0x0011
        /*0066*/ 	.short	0x0078
        /*0068*/ 	.byte	0x00, 0xf0, 0x11, 0x00


	//----- nvinfo : EIATTR_KPARAM_INFO
	.align		4
.L_21223:
        /*006c*/ 	.byte	0x04, 0x17
        /*006e*/ 	.short	(.L_21225 - .L_21224)
.L_21224:
        /*0070*/ 	.word	0x00000000
        /*0074*/ 	.short	0x0010
        /*0076*/ 	.short	0x0070
        /*0078*/ 	.byte	0x00, 0xf0, 0x21, 0x00


	//----- nvinfo : EIATTR_KPARAM_INFO
	.align		4
.L_21225:
        /*007c*/ 	.byte	0x04, 0x17
        /*007e*/ 	.short	(.L_21227 - .L_21226)
.L_21226:
        /*0080*/ 	.word	0x00000000
        /*0084*/ 	.short	0x000f
        /*0086*/ 	.short	0x0068
        /*0088*/ 	.byte	0x00, 0xf0, 0x21, 0x00


	//----- nvinfo : EIATTR_KPARAM_INFO
	.align		4
.L_21227:
        /*008c*/ 	.byte	0x04, 0x17
        /*008e*/ 	.short	(.L_21229 - .L_21228)
.L_21228:
        /*0090*/ 	.word	0x00000000
        /*0094*/ 	.short	0x000e
        /*0096*/ 	.short	0x0060
        /*0098*/ 	.byte	0x00, 0xf0, 0x11, 0x00


	//----- nvinfo : EIATTR_KPARAM_INFO
	.align		4
.L_21229:
        /*009c*/ 	.byte	0x04, 0x17
        /*009e*/ 	.short	(.L_21231 - .L_21230)
.L_21230:
        /*00a0*/ 	.word	0x00000000
        /*00a4*/ 	.short	0x000d
        /*00a6*/ 	.short	0x005c
        /*00a8*/ 	.byte	0x00, 0xf0, 0x11, 0x00


	//----- nvinfo : EIATTR_KPARAM_INFO
	.align		4
.L_21231:
        /*00ac*/ 	.byte	0x04, 0x17
        /*00ae*/ 	.short	(.L_21233 - .L_21232)
.L_21232:
        /*00b0*/ 	.word	0x00000000
        /*00b4*/ 	.short	0x000c
        /*00b6*/ 	.short	0x0058
        /*00b8*/ 	.byte	0x00, 0xf0, 0x11, 0x00


	//----- nvinfo : EIATTR_KPARAM_INFO
	.align		4
.L_21233:
        /*00bc*/ 	.byte	0x04, 0x17
        /*00be*/ 	.short	(.L_21235 - .L_21234)
.L_21234:
        /*00c0*/ 	.word	0x00000000
        /*00c4*/ 	.short	0x000b
        /*00c6*/ 	.short	0x0050
        /*00c8*/ 	.byte	0x00, 0xf0, 0x21, 0x00


	//----- nvinfo : EIATTR_KPARAM_INFO
	.align		4
.L_21235:
        /*00cc*/ 	.byte	0x04, 0x17
        /*00ce*/ 	.short	(.L_21237 - .L_21236)
.L_21236:
        /*00d0*/ 	.word	0x00000000
        /*00d4*/ 	.short	0x000a
        /*00d6*/ 	.short	0x0048
        /*00d8*/ 	.byte	0x00, 0xf0, 0x11, 0x00


	//----- nvinfo : EIATTR_KPARAM_INFO
	.align		4
.L_21237:
        /*00dc*/ 	.byte	0x04, 0x17
        /*00de*/ 	.short	(.L_21239 - .L_21238)
.L_21238:
        /*00e0*/ 	.word	0x00000000
        /*00e4*/ 	.short	0x0009
        /*00e6*/ 	.short	0x0040
        /*00e8*/ 	.byte	0x00, 0xf0, 0x21, 0x00


	//----- nvinfo : EIATTR_KPARAM_INFO
	.align		4
.L_21239:
        /*00ec*/ 	.byte	0x04, 0x17
        /*00ee*/ 	.short	(.L_21241 - .L_21240)
.L_21240:
        /*00f0*/ 	.word	0x00000000
        /*00f4*/ 	.short	0x0008
        /*00f6*/ 	.short	0x0038
        /*00f8*/ 	.byte	0x00, 0xf0, 0x21, 0x00


	//----- nvinfo : EIATTR_KPARAM_INFO
	.align		4
.L_21241:
        /*00fc*/ 	.byte	0x04, 0x17
        /*00fe*/ 	.short	(.L_21243 - .L_21242)
.L_21242:
        /*0100*/ 	.word	0x00000000
        /*0104*/ 	.short	0x0007
        /*0106*/ 	.short	0x0034
        /*0108*/ 	.byte	0x00, 0xf0, 0x11, 0x00


	//----- nvinfo : EIATTR_KPARAM_INFO
	.align		4
.L_21243:
        /*010c*/ 	.byte	0x04, 0x17
        /*010e*/ 	.short	(.L_21245 - .L_21244)
.L_21244:
        /*0110*/ 	.word	0x00000000
        /*0114*/ 	.short	0x0006
        /*0116*/ 	.short	0x0030
        /*0118*/ 	.byte	0x00, 0xf0, 0x11, 0x00


	//----- nvinfo : EIATTR_KPARAM_INFO
	.align		4
.L_21245:
        /*011c*/ 	.byte	0x04, 0x17
        /*011e*/ 	.short	(.L_21247 - .L_21246)
.L_21246:
        /*0120*/ 	.word	0x00000000
        /*0124*/ 	.short	0x0005
        /*0126*/ 	.short	0x0028
        /*0128*/ 	.byte	0x00, 0xf0, 0x21, 0x00


	//----- nvinfo : EIATTR_KPARAM_INFO
	.align		4
.L_21247:
        /*012c*/ 	.byte	0x04, 0x17
        /*012e*/ 	.short	(.L_21249 - .L_21248)
.L_21248:
        /*0130*/ 	.word	0x00000000
        /*0134*/ 	.short	0x0004
        /*0136*/ 	.short	0x0020
        /*0138*/ 	.byte	0x00, 0xf0, 0x21, 0x00


	//----- nvinfo : EIATTR_KPARAM_INFO
	.align		4
.L_21249:
        /*013c*/ 	.byte	0x04, 0x17
        /*013e*/ 	.short	(.L_21251 - .L_21250)
.L_21250:
        /*0140*/ 	.word	0x00000000
        /*0144*/ 	.short	0x0003
        /*0146*/ 	.short	0x0018
        /*0148*/ 	.byte	0x00, 0xf0, 0x21, 0x00


	//----- nvinfo : EIATTR_KPARAM_INFO
	.align		4
.L_21251:
        /*014c*/ 	.byte	0x04, 0x17
        /*014e*/ 	.short	(.L_21253 - .L_21252)
.L_21252:
        /*0150*/ 	.word	0x00000000
        /*0154*/ 	.short	0x0002
        /*0156*/ 	.short	0x0010
        /*0158*/ 	.byte	0x00, 0xf0, 0x21, 0x00


	//----- nvinfo : EIATTR_KPARAM_INFO
	.align		4
.L_21253:
        /*015c*/ 	.byte	0x04, 0x17
        /*015e*/ 	.short	(.L_21255 - .L_21254)
.L_21254:
        /*0160*/ 	.word	0x00000000
        /*0164*/ 	.short	0x0001
        /*0166*/ 	.short	0x0008
        /*0168*/ 	.byte	0x00, 0xf0, 0x21, 0x00


	//----- nvinfo : EIATTR_KPARAM_INFO
	.align		4
.L_21255:
        /*016c*/ 	.byte	0x04, 0x17
        /*016e*/ 	.short	(.L_21257 - .L_21256)
.L_21256:
        /*0170*/ 	.word	0x00000000
        /*0174*/ 	.short	0x0000
        /*0176*/ 	.short	0x0000
        /*0178*/ 	.byte	0x00, 0xf0, 0x21, 0x00


	//----- nvinfo : EIATTR_MAXREG_COUNT
	.align		4
.L_21257:
        /*017c*/ 	.byte	0x03, 0x1b
        /*017e*/ 	.short	0x00ff


	//----- nvinfo : EIATTR_NUM_BARRIERS
	.align		4
        /*0180*/ 	.byte	0x02, 0x4c
        /*0182*/ 	.byte	0x01
	.zero		1


	//----- nvinfo : EIATTR_EXTERNS
	.align		4
        /*0184*/ 	.byte	0x04, 0x0f
        /*0186*/ 	.short	(.L_21259 - .L_21258)


	//   ....[0]....
	.align		4
.L_21258:
        /*0188*/ 	.word	index@(__assertfail)


	//----- nvinfo : EIATTR_MERCURY_ISA_VERSION
	.align		4
.L_21259:
        /*018c*/ 	.byte	0x03, 0x5f
        /*018e*/ 	.short	0x0000


	//----- nvinfo : EIATTR_COOP_GROUP_MASK_REGIDS
	.align		4
        /*0190*/ 	.byte	0x04, 0x29
        /*0192*/ 	.short	(.L_21261 - .L_21260)


	//   ....[0]....
.L_21260:
        /*0194*/ 	.word	0xffffffff


	//   ....[1]....
        /*0198*/ 	.word	0xffffffff


	//   ....[2]....
        /*019c*/ 	.word	0xffffffff


	//   ....[3]....
        /*01a0*/ 	.word	0xffffffff


	//   ....[4]....
        /*01a4*/ 	.word	0xffffffff


	//   ....[5]....
        /*01a8*/ 	.word	0xffffffff


	//   ....[6]....
        /*01ac*/ 	.word	0xffffffff


	//   ....[7]....
        /*01b0*/ 	.word	0xffffffff


	//   ....[8]....
        /*01b4*/ 	.word	0xffffffff


	//   ....[9]....
        /*01b8*/ 	.word	0xffffffff


	//   ....[10]....
        /*01bc*/ 	.word	0xffffffff


	//   ....[11]....
        /*01c0*/ 	.word	0xffffffff


	//   ....[12]....
        /*01c4*/ 	.word	0xffffffff


	//   ....[13]....
        /*01c8*/ 	.word	0xffffffff


	//   ....[14]....
        /*01cc*/ 	.word	0xffffffff


	//   ....[15]....
        /*01d0*/ 	.word	0xffffffff


	//   ....[16]....
        /*01d4*/ 	.word	0xffffffff


	//   ....[17]....
        /*01d8*/ 	.word	0xffffffff


	//   ....[18]....
        /*01dc*/ 	.word	0xffffffff


	//   ....[19]....
        /*01e0*/ 	.word	0xffffffff


	//   ....[20]....
        /*01e4*/ 	.word	0xffffffff


	//   ....[21]....
        /*01e8*/ 	.word	0xffffffff


	//   ....[22]....
        /*01ec*/ 	.word	0xffffffff


	//   ....[23]....
        /*01f0*/ 	.word	0xffffffff


	//   ....[24]....
        /*01f4*/ 	.word	0xffffffff


	//   ....[25]....
        /*01f8*/ 	.word	0xffffffff


	//   ....[26]....
        /*01fc*/ 	.word	0xffffffff


	//   ....[27]....
        /*0200*/ 	.word	0xffffffff


	//   ....[28]....
        /*0204*/ 	.word	0xffffffff


	//   ....[29]....
        /*0208*/ 	.word	0xffffffff


	//   ....[30]....
        /*020c*/ 	.word	0xffffffff


	//   ....[31]....
        /*0210*/ 	.word	0xffffffff


	//   ....[32]....
        /*0214*/ 	.word	0xffffffff


	//   ....[33]....
        /*0218*/ 	.word	0xffffffff


	//   ....[34]....
        /*021c*/ 	.word	0xffffffff


	//   ....[35]....
        /*0220*/ 	.word	0xffffffff


	//   ....[36]....
        /*0224*/ 	.word	0xffffffff


	//   ....[37]....
        /*0228*/ 	.word	0xffffffff


	//   ....[38]....
        /*022c*/ 	.word	0xffffffff


	//   ....[39]....
        /*0230*/ 	.word	0xffffffff


	//   ....[40]....
        /*0234*/ 	.word	0xffffffff


	//   ....[41]....
        /*0238*/ 	.word	0xffffffff


	//   ....[42]....
        /*023c*/ 	.word	0xffffffff


	//   ....[43]....
        /*0240*/ 	.word	0xffffffff


	//   ....[44]....
        /*0244*/ 	.word	0xffffffff


	//   ....[45]....
        /*0248*/ 	.word	0xffffffff


	//----- nvinfo : EIATTR_COOP_GROUP_INSTR_OFFSETS
	.align		4
.L_21261:
        /*024c*/ 	.byte	0x04, 0x28
        /*024e*/ 	.short	(.L_21263 - .L_21262)


	//   ....[0]....
.L_21262:
        /*0250*/ 	.word	0x00000b20


	//   ....[1]....
        /*0254*/ 	.word	0x00000b40


	//   ....[2]....
        /*0258*/ 	.word	0x00000b60


	//   ....[3]....
        /*025c*/ 	.word	0x00000b80


	//   ....[4]....
        /*0260*/ 	.word	0x00000c30


	//   ....[5]....
        /*0264*/ 	.word	0x00000c50


	//   ....[6]....
        /*0268*/ 	.word	0x00000c70


	//   ....[7]....
        /*026c*/ 	.word	0x00001aa0


	//   ....[8]....
        /*0270*/ 	.word	0x00001b00


	//   ....[9]....
        /*0274*/ 	.word	0x00001b30


	//   ....[10]....
        /*0278*/ 	.word	0x00001b50


	//   ....[11]....
        /*027c*/ 	.word	0x00001b70


	//   ....[12]....
        /*0280*/ 	.word	0x00001bc0


	//   ....[13]....
        /*0284*/ 	.word	0x00001be0


	//   ....[14]....
        /*0288*/ 	.word	0x00001c00


	//   ....[15]....
        /*028c*/ 	.word	0x00002a00


	//   ....[16]....
        /*0290*/ 	.word	0x00002a80


	//   ....[17]....
        /*0294*/ 	.word	0x000035e0


	//   ....[18]....
        /*0298*/ 	.word	0x00003660


	//   ....[19]....
        /*029c*/ 	.word	0x000036d0


	//   ....[20]....
        /*02a0*/ 	.word	0x00003740


	//   ....[21]....
        /*02a4*/ 	.word	0x000037b0


	//   ....[22]....
        /*02a8*/ 	.word	0x00003820


	//   ....[23]....
        /*02ac*/ 	.word	0x000038a0


	//   ....[24]....
        /*02b0*/ 	.word	0x00003910


	//   ....[25]....
        /*02b4*/ 	.word	0x00003980


	//   ....[26]....
        /*02b8*/ 	.word	0x000039f0


	//   ....[27]....
        /*02bc*/ 	.word	0x00003a60


	//   ....[28]....
        /*02c0*/ 	.word	0x00003ad0


	//   ....[29]....
        /*02c4*/ 	.word	0x00003b40


	//   ....[30]....
        /*02c8*/ 	.word	0x00003bb0


	//   ....[31]....
        /*02cc*/ 	.word	0x00003c20


	//   ....[32]....
        /*02d0*/ 	.word	0x00003c90


	//   ....[33]....
        /*02d4*/ 	.word	0x00003d00


	//   ....[34]....
        /*02d8*/ 	.word	0x00003d70


	//   ....[35]....
        /*02dc*/ 	.word	0x00003de0


	//   ....[36]....
        /*02e0*/ 	.word	0x00003e50


	//   ....[37]....
        /*02e4*/ 	.word	0x00003ec0


	//   ....[38]....
        /*02e8*/ 	.word	0x00003f30


	//   ....[39]....
        /*02ec*/ 	.word	0x00003fa0


	//   ....[40]....
        /*02f0*/ 	.word	0x00004010


	//   ....[41]....
        /*02f4*/ 	.word	0x00004080


	//   ....[42]....
        /*02f8*/ 	.word	0x000040f0


	//   ....[43]....
        /*02fc*/ 	.word	0x00004160


	//   ....[44]....
        /*0300*/ 	.word	0x000041d0


	//   ....[45]....
        /*0304*/ 	.word	0x00004240


	//----- nvinfo : EIATTR_SYSCALL_OFFSETS
	.align		4
.L_21263:
        /*0308*/ 	.byte	0x04, 0x46
        /*030a*/ 	.short	(.L_21265 - .L_21264)


	//   ....[0]....
.L_21264:
        /*030c*/ 	.word	0x00003440


	//   ....[1]....
        /*0310*/ 	.word	0x00003570


	//----- nvinfo : EIATTR_EXIT_INSTR_OFFSETS
	.align		4
.L_21265:
        /*0314*/ 	.byte	0x04, 0x1c
        /*0316*/ 	.short	(.L_21267 - .L_21266)


	//   ....[0]....
.L_21266:
        /*0318*/ 	.word	0x00000090


	//   ....[1]....
        /*031c*/ 	.word	0x00002f50


	//   ....[2]....
        /*0320*/ 	.word	0x00003000


	//   ....[3]....
        /*0324*/ 	.word	0x00003310


	//   ....[4]....
        /*0328*/ 	.word	0x00003580


	//----- nvinfo : EIATTR_CTAIDZ_USED
	.align		4
.L_21267:
        /*032c*/ 	.byte	0x01, 0x04
	.zero		2


	//----- nvinfo : EIATTR_CRS_STACK_SIZE
	.align		4
        /*0330*/ 	.byte	0x04, 0x1e
        /*0332*/ 	.short	(.L_21269 - .L_21268)
.L_21268:
        /*0334*/ 	.word	0x00000000
.L_21269:


//--------------------- .nv.info._ZN4vllm25paged_attention_v2_kernelIfhLi256ELi16ELi128ELNS_18Fp8KVCacheDataTypeE1ELb0ELi512EEEvPfS2_PT_PKS3_PKT0_S9_ifPKiSB_iPKfiiiSD_SD_iiiii --------------------------
	.section	.nv.info._ZN4vllm25paged_attention_v2_kernelIfhLi256ELi16ELi128ELNS_18Fp8KVCacheDataTypeE1ELb0ELi512EEEvPfS2_PT_PKS3_PKT0_S9_ifPKiSB_iPKfiiiSD_SD_iiiii,"",@"SHT_CUDA_INFO"
	.sectionflags	@""
	.align	4


	//----- nvinfo : EIATTR_CUDA_API_VERSION
	.align		4
        /*0000*/ 	.byte	0x04, 0x37
        /*0002*/ 	.short	(.L_21271 - .L_21270)
.L_21270:
        /*0004*/ 	.word	0x00000082


	//----- nvinfo : EIATTR_SW2861232_WAR
	.align		4
.L_21271:
        /*0008*/ 	.byte	0x01, 0x35
	.zero		2


	//----- nvinfo : EIATTR_PARAM_CBANK
	.align		4
        /*000c*/ 	.byte	0x04, 0x0a
        /*000e*/ 	.short	(.L_21273 - .L_21272)
	.align		4
.L_21272:
        /*0010*/ 	.word	index@(.nv.constant0._ZN4vllm25paged_attention_v2_kernelIfhLi256ELi16ELi128ELNS_18Fp8KVCacheDataTypeE1ELb0ELi512EEEvPfS2_PT_PKS3_PKT0_S9_ifPKiSB_iPKfiiiSD_SD_iiiii)
        /*0014*/ 	.short	0x0160
        /*0016*/ 	.short	0x008c


	//----- nvinfo : EIATTR_CBANK_PARAM_SIZE
	.align		4
.L_21273:
        /*0018*/ 	.byte	0x03, 0x19
        /*001a*/ 	.short	0x008c


	//----- nvinfo : EIATTR_KPARAM_INFO
	.align		4
        /*001c*/ 	.byte	0x04, 0x17
        /*001e*/ 	.short	(.L_21275 - .L_21274)
.L_21274:
        /*0020*/ 	.word	0x00000000
        /*0024*/ 	.short	0x0015
        /*0026*/ 	.short	0x0088
        /*0028*/ 	.byte	0x00, 0xf0, 0x11, 0x00


	//----- nvinfo : EIATTR_KPARAM_INFO
	.align		4
.L_21275:
        /*002c*/ 	.byte	0x04, 0x17
        /*002e*/ 	.short	(.L_21277 - .L_21276)
.L_21276:
        /*0030*/ 	.word	0x00000000
        /*0034*/ 	.short	0x0014
        /*0036*/ 	.short	0x0084
        /*0038*/ 	.byte	0x00, 0xf0, 0x11, 0x00


	//----- nvinfo : EIATTR_KPARAM_INFO
	.align		4
.L_21277:
        /*003c*/ 	.byte	0x04, 0x17
        /*003e*/ 	.short	(.L_21279 - .L_21278)
.L_21278:
        /*0040*/ 	.word	0x00000000
        /*0044*/ 	.short	0x0013
        /*0046*/ 	.short	0x0080
        /*0048*/ 	.byte	0x00, 0xf0, 0x11, 0x00


	//----- nvinfo : EIATTR_KPARAM_INFO
	.align		4
.L_21279:
        /*004c*/ 	.byte	0x04, 0x17
        /*004e*/ 	.short	(.L_21281 - .L_21280)
.L_21280:
        /*0050*/ 	.word	0x00000000
        /*0054*/ 	.short	0x0012
        /*0056*/ 	.short	0x007c
        /*0058*/ 	.byte	0x00, 0xf0, 0x11, 0x00


	//----- nvinfo : EIATTR_KPARAM_INFO
	.align		4
.L_21281:
        /*005c*/ 	.byte	0x04, 0x17
        /*005e*/ 	.short	(.L_21283 - .L_21282)
.L_21282:
        /*0060*/ 	.word	0x00000000
        /*0064*/ 	.short	0x0011
        /*0066*/ 	.short	0x0078
        /*0068*/ 	.byte	0x00, 0xf0, 0x11, 0x00


	//----- nvinfo : EIATTR_KPARAM_INFO
	.align		4
.L_21283:
        /*006c*/ 	.byte	0x04, 0x17
        /*006e*/ 	.short	(.L_21285 - .L_21284)
.L_21284:
        /*0070*/ 	.word	0x00000000
        /*0074*/ 	.short	0x0010
        /*0076*/ 	.short	0x0070
        /*0078*/ 	.byte	0x00, 0xf0, 0x21, 0x00


	//----- nvinfo : EIATTR_KPARAM_INFO
	.align		4
.L_21285:
        /*007c*/ 	.byte	0x04, 0x17
        /*007e*/ 	.short	(.L_21287 - .L_21286)
.L_21286:
        /*0080*/ 	.word	0x00000000
        /*0084*/ 	.short	0x000f
        /*0086*/ 	.short	0x0068
        /*0088*/ 	.byte	0x00, 0xf0, 0x21, 0x00


	//----- nvinfo : EIATTR_KPARAM_INFO
	.align		4
.L_21287:
        /*008c*/ 	.byte	0x04, 0x17
        /*008e*/ 	.short	(.L_21289 - .L_21288)
.L_21288:
        /*0090*/ 	.word	0x00000000
        /*0094*/ 	.short	0x000e
        /*0096*/ 	.short	0x0060
        /*0098*/ 	.byte	0x00, 0xf0, 0x11, 0x00


	//----- nvinfo : EIATTR_KPARAM_INFO
	.align		4
.L_21289:
        /*009c*/ 	.byte	0x04, 0x17
        /*009e*/ 	.short	(.L_21291 - .L_21290)
.L_21290:
        /*00a0*/ 	.word	0x00000000
        /*00a4*/ 	.short	0x000d
        /*00a6*/ 	.short	0x005c
        /*00a8*/ 	.byte	0x00, 0xf0, 0x11, 0x00


	//----- nvinfo : EIATTR_KPARAM_INFO
	.align		4
.L_21291:
        /*00ac*/ 	.byte	0x04, 0x17
        /*00ae*/ 	.short	(.L_21293 - .L_21292)
.L_21292:
        /*00b0*/ 	.word	0x00000000
        /*00b4*/ 	.short	0x000c
        /*00b6*/ 	.short	0x0058
        /*00b8*/ 	.byte	0x00, 0xf0, 0x11, 0x00


	//----- nvinfo : EIATTR_KPARAM_INFO
	.align		4
.L_21293:
        /*00bc*/ 	.byte	0x04, 0x17
        /*00be*/ 	.short	(.L_21295 - .L_21294)
.L_21294:
        /*00c0*/ 	.word	0x00000000
        /*00c4*/ 	.short	0x000b
        /*00c6*/ 	.short	0x0050
        /*00c8*/ 	.byte	0x00, 0xf0, 0x21, 0x00


	//----- nvinfo : EIATTR_KPARAM_INFO
	.align		4
.L_21295:
        /*00cc*/ 	.byte	0x04, 0x17
        /*00ce*/ 	.short	(.L_21297 - .L_21296)
.L_21296:
        /*00d0*/ 	.word	0x00000000
        /*00d4*/ 	.short	0x000a
        /*00d6*/ 	.short	0x0048
        /*00d8*/ 	.byte	0x00, 0xf0, 0x11, 0x00


	//----- nvinfo : EIATTR_KPARAM_INFO
	.align		4
.L_21297:
        /*00dc*/ 	.byte	0x04, 0x17
        /*00de*/ 	.short	(.L_21299 - .L_21298)
.L_21298:
        /*00e0*/ 	.word	0x00000000
        /*00e4*/ 	.short	0x0009
        /*00e6*/ 	.short	0x0040
        /*00e8*/ 	.byte	0x00, 0xf0, 0x21, 0x00


	//----- nvinfo : EIATTR_KPARAM_INFO
	.align		4
.L_21299:
        /*00ec*/ 	.byte	0x04, 0x17
        /*00ee*/ 	.short	(.L_21301 - .L_21300)
.L_21300:
        /*00f0*/ 	.word	0x00000000
        /*00f4*/ 	.short	0x0008
        /*00f6*/ 	.short	0x0038
        /*00f8*/ 	.byte	0x00, 0xf0, 0x21, 0x00


	//----- nvinfo : EIATTR_KPARAM_INFO
	.align		4
.L_21301:
        /*00fc*/ 	.byte	0x04, 0x17
        /*00fe*/ 	.short	(.L_21303 - .L_21302)
.L_21302:
        /*0100*/ 	.word	0x00000000
        /*0104*/ 	.short	0x0007
        /*0106*/ 	.short	0x0034
        /*0108*/ 	.byte	0x00, 0xf0, 0x11, 0x00


	//----- nvinfo : EIATTR_KPARAM_INFO
	.align		4
.L_21303:
        /*010c*/ 	.byte	0x04, 0x17
        /*010e*/ 	.short	(.L_21305 - .L_21304)
.L_21304:
        /*0110*/ 	.word	0x00000000
        /*0114*/ 	.short	0x0006
        /*0116*/ 	.short	0x0030
        /*0118*/ 	.byte	0x00, 0xf0, 0x11, 0x00


	//----- nvinfo : EIATTR_KPARAM_INFO
	.align		4
.L_21305:
        /*011c*/ 	.byte	0x04, 0x17
        /*011e*/ 	.short	(.L_21307 - .L_21306)
.L_21306:
        /*0120*/ 	.word	0x00000000
        /*0124*/ 	.short	0x0005
        /*0126*/ 	.short	0x0028
        /*0128*/ 	.byte	0x00, 0xf0, 0x21, 0x00


	//----- nvinfo : EIATTR_KPARAM_INFO
	.align		4
.L_21307:
        /*012c*/ 	.byte	0x04, 0x17
        /*012e*/ 	.short	(.L_21309 - .L_21308)
.L_21308:
        /*0130*/ 	.word	0x00000000
        /*0134*/ 	.short	0x0004
        /*0136*/ 	.short	0x0020
        /*0138*/ 	.byte	0x00, 0xf0, 0x21, 0x00


	//----- nvinfo : EIATTR_KPARAM_INFO
	.align		4
.L_21309:
        /*013c*/ 	.byte	0x04, 0x17
        /*013e*/ 	.short	(.L_21311 - .L_21310)
.L_21310:
        /*0140*/ 	.word	0x00000000
        /*0144*/ 	.short	0x0003
        /*0146*/ 	.short	0x0018
        /*0148*/ 	.byte	0x00, 0xf0, 0x21, 0x00


	//----- nvinfo : EIATTR_KPARAM_INFO
	.align		4
.L_21311:
        /*014c*/ 	.byte	0x04, 0x17
        /*014e*/ 	.short	(.L_21313 - .L_21312)
.L_21312:
        /*0150*/ 	.word	0x00000000
        /*0154*/ 	.short	0x0002
        /*0156*/ 	.short	0x0010
        /*0158*/ 	.byte	0x00, 0xf0, 0x21, 0x00


	//----- nvinfo : EIATTR_KPARAM_INFO
	.align		4
.L_21313:
        /*015c*/ 	.byte	0x04, 0x17
        /*015e*/ 	.short	(.L_21315 - .L_21314)
.L_21314:
        /*0160*/ 	.word	0x00000000
        /*0164*/ 	.short	0x0001
        /*0166*/ 	.short	0x0008
        /*0168*/ 	.byte	0x00, 0xf0, 0x21, 0x00


	//----- nvinfo : EIATTR_KPARAM_INFO
	.align		4
.L_21315:
        /*016c*/ 	.byte	0x04, 0x17
        /*016e*/ 	.short	(.L_21317 - .L_21316)
.L_21316:
        /*0170*/ 	.word	0x00000000
        /*0174*/ 	.short	0x0000
        /*0176*/ 	.short	0x0000
        /*0178*/ 	.byte	0x00, 0xf0, 0x21, 0x00


	//----- nvinfo : EIATTR_MAXREG_COUNT
	.align		4
.L_21317:
        /*017c*/ 	.byte	0x03, 0x1b
        /*017e*/ 	.short	0x00ff


	//----- nvinfo : EIATTR_NUM_BARRIERS
	.align		4
        /*0180*/ 	.byte	0x02, 0x4c
        /*0182*/ 	.byte	0x01
	.zero		1


	//----- nvinfo : EIATTR_EXTERNS
	.align		4
        /*0184*/ 	.byte	0x04, 0x0f
        /*0186*/ 	.short	(.L_21319 - .L_21318)


	//   ....[0]....
	.align		4
.L_21318:
        /*0188*/ 	.word	index@(__assertfail)


	//----- nvinfo : EIATTR_MERCURY_ISA_VERSION
	.align		4
.L_21319:
        /*018c*/ 	.byte	0x03, 0x5f
        /*018e*/ 	.short	0x0000


	//----- nvinfo : EIATTR_COOP_GROUP_MASK_REGIDS
	.align		4
        /*0190*/ 	.byte	0x04, 0x29
        /*0192*/ 	.short	(.L_21321 - .L_21320)


	//   ....[0]....
.L_21320:
        /*0194*/ 	.word	0xffffffff


	//   ....[1]....
        /*0198*/ 	.word	0xffffffff


	//   ....[2]....
        /*019c*/ 	.word	0xffffffff


	//   ....[3]....
        /*01a0*/ 	.word	0xffffffff


	//   ....[4]....
        /*01a4*/ 	.word	0xffffffff


	//   ....[5]....
        /*01a8*/ 	.word	0xffffffff


	//   ....[6]....
        /*01ac*/ 	.word	0xffffffff


	//   ....[7]....
        /*01b0*/ 	.word	0xffffffff


	//   ....[8]....
        /*01b4*/ 	.word	0xffffffff


	//   ....[9]....
        /*01b8*/ 	.word	0xffffffff


	//   ....[10]....
        /*01bc*/ 	.word	0xffffffff


	//   ....[11]....
        /*01c0*/ 	.word	0xffffffff


	//   ....[12]....
        /*01c4*/ 	.word	0xffffffff


	//   ....[13]....
        /*01c8*/ 	.word	0xffffffff


	//   ....[14]....
        /*01cc*/ 	.word	0xffffffff


	//   ....[15]....
        /*01d0*/ 	.word	0xffffffff


	//   ....[16]....
        /*01d4*/ 	.word	0xffffffff


	//   ....[17]....
        /*01d8*/ 	.word	0xffffffff


	//----- nvinfo : EIATTR_COOP_GROUP_INSTR_OFFSETS
	.align		4
.L_21321:
        /*01dc*/ 	.byte	0x04, 0x28
        /*01de*/ 	.short	(.L_21323 - .L_21322)


	//   ....[0]....
.L_21322:
        /*01e0*/ 	.word	0x00000240


	//   ....[1]....
        /*01e4*/ 	.word	0x00000260


	//   ....[2]....
        /*01e8*/ 	.word	0x00000280


	//   ....[3]....
        /*01ec*/ 	.word	0x00000320


	//   ....[4]....
        /*01f0*/ 	.word	0x00000340


	//   ....[5]....
        /*01f4*/ 	.word	0x00000370


	//   ....[6]....
        /*01f8*/ 	.word	0x000011a0


	//   ....[7]....
        /*01fc*/ 	.word	0x00001200


	//   ....[8]....
        /*0200*/ 	.word	0x00001230


	//   ....[9]....
        /*0204*/ 	.word	0x00001250


	//   ....[10]....
        /*0208*/ 	.word	0x00001270


	//   ....[11]....
        /*020c*/ 	.word	0x000012c0


	//   ....[12]....
        /*0210*/ 	.word	0x000012e0


	//   ....[13]....
        /*0214*/ 	.word	0x00001300


	//   ....[14]....
        /*0218*/ 	.word	0x00003b60


	//   ....[15]....
        /*021c*/ 	.word	0x00003bd0


	//   ....[16]....
        /*0220*/ 	.word	0x00003c30


	//   ....[17]....
        /*0224*/ 	.word	0x00003c90


	//----- nvinfo : EIATTR_SYSCALL_OFFSETS
	.align		4
.L_21323:
        /*0228*/ 	.byte	0x04, 0x46
        /*022a*/ 	.short	(.L_21325 - .L_21324)


	//   ....[0]....
.L_21324:
        /*022c*/ 	.word	0x00003af0


	//----- nvinfo : EIATTR_EXIT_INSTR_OFFSETS
	.align		4
.L_21325:
        /*0230*/ 	.byte	0x04, 0x1c
        /*0232*/ 	.short	(.L_21327 - .L_21326)


	//   ....[0]....
.L_21326:
        /*0234*/ 	.word	0x00000090


	//   ....[1]....
        /*0238*/ 	.word	0x00002cd0


	//   ....[2]....
        /*023c*/ 	.word	0x00002ce0


	//   ....[3]....
        /*0240*/ 	.word	0x000039c0


	//   ....[4]....
        /*0244*/ 	.word	0x00003b00


	//----- nvinfo : EIATTR_CTAIDZ_USED
	.align		4
.L_21327:
        /*0248*/ 	.byte	0x01, 0x04
	.zero		2


	//----- nvinfo : EIATTR_CRS_STACK_SIZE
	.align		4
        /*024c*/ 	.byte	0x04, 0x1e
        /*024e*/ 	.short	(.L_21329 - .L_21328)
.L_21328:
        /*0250*/ 	.word	0x00000000
.L_21329:


//--------------------- .nv.info._ZN4vllm25paged_attention_v2_kernelIfhLi192ELi16ELi128ELNS_18Fp8KVCacheDataTypeE1ELb0ELi512EEEvPfS2_PT_PKS3_PKT0_S9_ifPKiSB_iPKfiiiSD_SD_iiiii --------------------------
	.section	.nv.info._ZN4vllm25paged_attention_v2_kernelIfhLi192ELi16ELi128ELNS_18Fp8KVCacheDataTypeE1ELb0ELi512EEEvPfS2_PT_PKS3_PKT0_S9_ifPKiSB_iPKfiiiSD_SD_iiiii,"",@"SHT_CUDA_INFO"
	.sectionflags	@""
	.align	4


	//----- nvinfo : EIATTR_CUDA_API_VERSION
	.align		4
        /*0000*/ 	.byte	0x04, 0x37
        /*0002*/ 	.short	(.L_21331 - .L_21330)
.L_21330:
        /*0004*/ 	.word	0x00000082


	//----- nvinfo : EIATTR_SW2861232_WAR
	.align		4
.L_21331:
        /*0008*/ 	.byte	0x01, 0x35
	.zero		2


	//----- nvinfo : EIATTR_PARAM_CBANK
	.align		4
        /*000c*/ 	.byte	0x04, 0x0a
        /*000e*/ 	.short	(.L_21333 - .L_21332)
	.align		4
.L_21332:
        /*0010*/ 	.word	index@(.nv.constant0._ZN4vllm25paged_attention_v2_kernelIfhLi192ELi16ELi128ELNS_18Fp8KVCacheDataTypeE1ELb0ELi512EEEvPfS2_PT_PKS3_PKT0_S9_ifPKiSB_iPKfiiiSD_SD_iiiii)
        /*0014*/ 	.short	0x0160
        /*0016*/ 	.short	0x008c


	//----- nvinfo : EIATTR_CBANK_PARAM_SIZE
	.align		4
.L_21333:
        /*0018*/ 	.byte	0x03, 0x19
        /*001a*/ 	.short	0x008c


	//----- nvinfo : EIATTR_KPARAM_INFO
	.align		4
        /*001c*/ 	.byte	0x04, 0x17
        /*001e*/ 	.short	(.L_21335 - .L_21334)
.L_21334:
        /*0020*/ 	.word	0x00000000
        /*0024*/ 	.short	0x0015
        /*0026*/ 	.short	0x0088
        /*0028*/ 	.byte	0x00, 0xf0, 0x11, 0x00


	//----- nvinfo : EIATTR_KPARAM_INFO
	.align		4
.L_21335:
        /*002c*/ 	.byte	0x04, 0x17
        /*002e*/ 	.short	(.L_21337 - .L_21336)
.L_21336:
        /*0030*/ 	.word	0x00000000
        /*0034*/ 	.short	0x0014
        /*0036*/ 	.short	0x0084
        /*0038*/ 	.byte	0x00, 0xf0, 0x11, 0x00


	//----- nvinfo : EIATTR_KPARAM_INFO
	.align		4
.L_21337:
        /*003c*/ 	.byte	0x04, 0x17
        /*003e*/ 	.short	(.L_21339 - .L_21338)
.L_21338:
        /*0040*/ 	.word	0x00000000
        /*0044*/ 	.short	0x0013
        /*0046*/ 	.short	0x0080
        /*0048*/ 	.byte	0x00, 0xf0, 0x11, 0x00


	//----- nvinfo : EIATTR_KPARAM_INFO
	.align		4
.L_21339:
        /*004c*/ 	.byte	0x04, 0x17
        /*004e*/ 	.short	(.L_21341 - .L_21340)
.L_21340:
        /*0050*/ 	.word	0x00000000
        /*0054*/ 	.short	0x0012
        /*0056*/ 	.short	0x007c
        /*0058*/ 	.byte	0x00, 0xf0, 0x11, 0x00


	//----- nvinfo : EIATTR_KPARAM_INFO
	.align		4
.L_21341:
        /*005c*/ 	.byte	0x04, 0x17
        /*005e*/ 	.short	(.L_21343 - .L_21342)
.L_21342:
        /*0060*/ 	.word	0x00000000
        /*0064*/ 	.short	0x0011
        /*0066*/ 	.short	0x0078
        /*0068*/ 	.byte	0x00, 0xf0, 0x11, 0x00


	//----- nvinfo : EIATTR_KPARAM_INFO
	.align		4
.L_21343:
        /*006c*/ 	.byte	0x04, 0x17
        /*006e*/ 	.short	(.L_21345 - .L_21344)
.L_21344:
        /*0070*/ 	.word	0x00000000
        /*0074*/ 	.short	0x0010
        /*0076*/ 	.short	0x0070
        /*0078*/ 	.byte	0x00, 0xf0, 0x21, 0x00


	//----- nvinfo : EIATTR_KPARAM_INFO
	.align		4
.L_21345:
        /*007c*/ 	.byte	0x04, 0x17
        /*007e*/ 	.short	(.L_21347 - .L_21346)
.L_21346:
        /*0080*/ 	.word	0x00000000
        /*0084*/ 	.short	0x000f
        /*0086*/ 	.short	0x0068
        /*0088*/ 	.byte	0x00, 0xf0, 0x21, 0x00


	//----- nvinfo : EIATTR_KPARAM_INFO
	.align		4
.L_21347:
        /*008c*/ 	.byte	0x04, 0x17
        /*008e*/ 	.short	(.L_21349 - .L_21348)
.L_21348:
        /*0090*/ 	.word	0x00000000
        /*0094*/ 	.short	0x000e
        /*0096*/ 	.short	0x0060
        /*0098*/ 	.byte	0x00, 0xf0, 0x11, 0x00


	//----- nvinfo : EIATTR_KPARAM_INFO
	.align		4
.L_21349:
        /*009c*/ 	.byte	0x04, 0x17
        /*009e*/ 	.short	(.L_21351 - .L_21350)
.L_21350:
        /*00a0*/ 	.word	0x00000000
        /*00a4*/ 	.short	0x000d
        /*00a6*/ 	.short	0x005c
        /*00a8*/ 	.byte	0x00, 0xf0, 0x11, 0x00


	//----- nvinfo : EIATTR_KPARAM_INFO
	.align		4
.L_21351:
        /*00ac*/ 	.byte	0x04, 0x17
        /*00ae*/ 	.short	(.L_21353 - .L_21352)
.L_21352:
        /*00b0*/ 	.word	0x00000000
        /*00b4*/ 	.short	0x000c
        /*00b6*/ 	.short	0x0058
        /*00b8*/ 	.byte	0x00, 0xf0, 0x11, 0x00


	//----- nvinfo : EIATTR_KPARAM_INFO
	.align		4
.L_21353:
        /*00bc*/ 	.byte	0x04, 0x17
        /*00be*/ 	.short	(.L_21355 - .L_21354)
.L_21354:
        /*00c0*/ 	.word	0x00000000
        /*00c4*/ 	.short	0x000b
        /*00c6*/ 	.short	0x0050
        /*00c8*/ 	.byte	0x00, 0xf0, 0x21, 0x00


	//----- nvinfo : EIATTR_KPARAM_INFO
	.align		4
.L_21355:
        /*00cc*/ 	.byte	0x04, 0x17
        /*00ce*/ 	.short	(.L_21357 - .L_21356)
.L_21356:
        /*00d0*/ 	.word	0x00000000
        /*00d4*/ 	.short	0x000a
        /*00d6*/ 	.short	0x0048
        /*00d8*/ 	.byte	0x00, 0xf0, 0x11, 0x00


	//----- nvinfo : EIATTR_KPARAM_INFO
	.align		4
.L_21357:
        /*00dc*/ 	.byte	0x04, 0x17
        /*00de*/ 	.short	(.L_21359 - .L_21358)
.L_21358:
        /*00e0*/ 	.word	0x00000000
        /*00e4*/ 	.short	0x0009
        /*00e6*/ 	.short	0x0040
        /*00e8*/ 	.byte	0x00, 0xf0, 0x21, 0x00


	//----- nvinfo : EIATTR_KPARAM_INFO
	.align		4
.L_21359:
        /*00ec*/ 	.byte	0x04, 0x17
        /*00ee*/ 	.short	(.L_21361 - .L_21360)
.L_21360:
        /*00f0*/ 	.word	0x00000000
        /*00f4*/ 	.short	0x0008
        /*00f6*/ 	.short	0x0038
        /*00f8*/ 	.byte	0x00, 0xf0, 0x21, 0x00


	//----- nvinfo : EIATTR_KPARAM_INFO
	.align		4
.L_21361:
        /*00fc*/ 	.byte	0x04, 0x17
        /*00fe*/ 	.short	(.L_21363 - .L_21362)
.L_21362:
        /*0100*/ 	.word	0x00000000
        /*0104*/ 	.short	0x0007
        /*0106*/ 	.short	0x0034
        /*0108*/ 	.byte	0x00, 0xf0, 0x11, 0x00


	//----- nvinfo : EIATTR_KPARAM_INFO
	.align		4
.L_21363:
        /*010c*/ 	.byte	0x04, 0x17
        /*010e*/ 	.short	(.L_21365 - .L_21364)
.L_21364:
        /*0110*/ 	.word	0x00000000
        /*0114*/ 	.short	0x0006
        /*0116*/ 	.short	0x0030
        /*0118*/ 	.byte	0x00, 0xf0, 0x11, 0x00


	//----- nvinfo : EIATTR_KPARAM_INFO
	.align		4
.L_21365:
        /*011c*/ 	.byte	0x04, 0x17
        /*011e*/ 	.short	(.L_21367 - .L_21366)
.L_21366:
        /*0120*/ 	.word	0x00000000
        /*0124*/ 	.short	0x0005
        /*0126*/ 	.short	0x0028
        /*0128*/ 	.byte	0x00, 0xf0, 0x21, 0x00


	//----- nvinfo : EIATTR_KPARAM_INFO
	.align		4
.L_21367:
        /*012c*/ 	.byte	0x04, 0x17
        /*012e*/ 	.short	(.L_21369 - .L_21368)
.L_21368:
        /*0130*/ 	.word	0x00000000
        /*0134*/ 	.short	0x0004
        /*0136*/ 	.short	0x0020
        /*0138*/ 	.byte	0x00, 0xf0, 0x21, 0x00


	//----- nvinfo : EIATTR_KPARAM_INFO
	.align		4
.L_21369:
        /*013c*/ 	.byte	0x04, 0x17
        /*013e*/ 	.short	(.L_21371 - .L_21370)
.L_21370:
        /*0140*/ 	.word	0x00000000
        /*0144*/ 	.short	0x0003
        /*0146*/ 	.short	0x0018
        /*0148*/ 	.byte	0x00, 0xf0, 0x21, 0x00


	//----- nvinfo : EIATTR_KPARAM_INFO
	.align		4
.L_21371:
        /*014c*/ 	.byte	0x04, 0x17
        /*014e*/ 	.short	(.L_21373 - .L_21372)
.L_21372:
        /*0150*/ 	.word	0x00000000
        /*0154*/ 	.short	0x0002
        /*0156*/ 	.short	0x0010
        /*0158*/ 	.byte	0x00, 0xf0, 0x21, 0x00


	//----- nvinfo : EIATTR_KPARAM_INFO
	.align		4
.L_21373:
        /*015c*/ 	.byte	0x04, 0x17
        /*015e*/ 	.short	(.L_21375 - .L_21374)
.L_21374:
        /*0160*/ 	.word	0x00000000
        /*0164*/ 	.short	0x0001
        /*0166*/ 	.short	0x0008
        /*0168*/ 	.byte	0x00, 0xf0, 0x21, 0x00


	//----- nvinfo : EIATTR_KPARAM_INFO
	.align		4
.L_21375:
        /*016c*/ 	.byte	0x04, 0x17
        /*016e*/ 	.short	(.L_21377 - .L_21376)
.L_21376:
        /*0170*/ 	.word	0x00000000
        /*0174*/ 	.short	0x0000
        /*0176*/ 	.short	0x0000
        /*0178*/ 	.byte	0x00, 0xf0, 0x21, 0x00


	//----- nvinfo : EIATTR_MAXREG_COUNT
	.align		4
.L_21377:
        /*017c*/ 	.byte	0x03, 0x1b
        /*017e*/ 	.short	0x00ff


	//----- nvinfo : EIATTR_NUM_BARRIERS
	.align		4
        /*0180*/ 	.byte	0x02, 0x4c
        /*0182*/ 	.byte	0x01
	.zero		1


	//----- nvinfo : EIATTR_EXTERNS
	.align		4
        /*0184*/ 	.byte	0x04, 0x0f
        /*0186*/ 	.short	(.L_21379 - .L_21378)


	//   ....[0]....
	.align		4
.L_21378:
        /*0188*/ 	.word	index@(__assertfail)


	//----- nvinfo : EIATTR_MERCURY_ISA_VERSION
	.align		4
.L_21379:
        /*018c*/ 	.byte	0x03, 0x5f
        /*018e*/ 	.short	0x0000


	//----- nvinfo : EIATTR_COOP_GROUP_MASK_REGIDS
	.align		4
        /*0190*/ 	.byte	0x04, 0x29
        /*0192*/ 	.short	(.L_21381 - .L_21380)


	//   ....[0]....
.L_21380:
        /*0194*/ 	.word	0xffffffff


	//   ....[1]....
        /*0198*/ 	.word	0xffffffff


	//   ....[2]....
        /*019c*/ 	.word	0xffffffff


	//   ....[3]....
        /*01a0*/ 	.word	0xffffffff


	//   ....[4]....
        /*01a4*/ 	.word	0xffffffff


	//   ....[5]....
        /*01a8*/ 	.word	0xffffffff


	//   ....[6]....
        /*01ac*/ 	.word	0xffffffff


	//   ....[7]....
        /*01b0*/ 	.word	0xffffffff


	//   ....[8]....
        /*01b4*/ 	.word	0xffffffff


	//   ....[9]....
        /*01b8*/ 	.word	0xffffffff


	//   ....[10]....
        /*01bc*/ 	.word	0xffffffff


	//   ....[11]....
        /*01c0*/ 	.word	0xffffffff


	//   ....[12]....
        /*01c4*/ 	.word	0xffffffff


	//   ....[13]....
        /*01c8*/ 	.word	0xffffffff


	//   ....[14]....
        /*01cc*/ 	.word	0xffffffff


	//   ....[15]....
        /*01d0*/ 	.word	0xffffffff


	//   ....[16]....
        /*01d4*/ 	.word	0xffffffff


	//   ....[17]....
        /*01d8*/ 	.word	0xffffffff


	//----- nvinfo : EIATTR_COOP_GROUP_INSTR_OFFSETS
	.align		4
.L_21381:
        /*01dc*/ 	.byte	0x04, 0x28
        /*01de*/ 	.short	(.L_21383 - .L_21382)


	//   ....[0]....
.L_21382:
        /*01e0*/ 	.word	0x00000240


	//   ....[1]....
        /*01e4*/ 	.word	0x00000260


	//   ....[2]....
        /*01e8*/ 	.word	0x00000280


	//   ....[3]....
        /*01ec*/ 	.word	0x00000330


	//   ....[4]....
        /*01f0*/ 	.word	0x00000350


	//   ....[5]....
        /*01f4*/ 	.word	0x00000370


	//   ....[6]....
        /*01f8*/ 	.word	0x000011a0


	//   ....[7]....
        /*01fc*/ 	.word	0x00001200


	//   ....[8]....
        /*0200*/ 	.word	0x00001230


	//   ....[9]....
        /*0204*/ 	.word	0x00001250


	//   ....[10]....
        /*0208*/ 	.word	0x00001270


	//   ....[11]....
        /*020c*/ 	.word	0x000012c0


	//   ....[12]....
        /*0210*/ 	.word	0x000012e0


	//   ....[13]....
        /*0214*/ 	.word	0x00001300


	//   ....[14]....
        /*0218*/ 	.word	0x00003460


	//   ....[15]....
        /*021c*/ 	.word	0x000034d0


	//   ....[16]....
        /*0220*/ 	.word	0x00003530


	//   ....[17]....
        /*0224*/ 	.word	0x00003590


	//----- nvinfo : EIATTR_SYSCALL_OFFSETS
	.align		4
.L_21383:
        /*0228*/ 	.byte	0x04, 0x46
        /*022a*/ 	.short	(.L_21385 - .L_21384)


	//   ....[0]....
.L_21384:
        /*022c*/ 	.word	0x000033f0


	//----- nvinfo : EIATTR_EXIT_INSTR_OFFSETS
	.align		4
.L_21385:
        /*0230*/ 	.byte	0x04, 0x1c
        /*0232*/ 	.short	(.L_21387 - .L_21386)


	//   ....[0]....
.L_21386:
        /*0234*/ 	.word	0x00000090


	//   ....[1]....
        /*0238*/ 	.word	0x00002900


	//   ....[2]....
        /*023c*/ 	.word	0x00002960


	//   ....[3]....
        /*0240*/ 	.word	0x000032c0


	//   ....[4]....
        /*0244*/ 	.word	0x00003400


	//----- nvinfo : EIATTR_CTAIDZ_USED
	.align		4
.L_21387:
        /*0248*/ 	.byte	0x01, 0x04
	.zero		2


	//----- nvinfo : EIATTR_CRS_STACK_SIZE
	.align		4
        /*024c*/ 	.byte	0x04, 0x1e
        /*024e*/ 	.short	(.L_21389 - .L_21388)
.L_21388:
        /*0250*/ 	.word	0x00000000
.L_21389:


//--------------------- .nv.info._ZN4vllm25paged_attention_v2_kernelIfhLi128ELi16ELi128ELNS_18Fp8KVCacheDataTypeE1ELb0ELi512EEEvPfS2_PT_PKS3_PKT0_S9_ifPKiSB_iPKfiiiSD_SD_iiiii --------------------------
	.section	.nv.info._ZN4vllm25paged_attention_v2_kernelIfhLi128ELi16ELi128ELNS_18Fp8KVCacheDataTypeE1ELb0ELi512EEEvPfS2_PT_PKS3_PKT0_S9_ifPKiSB_iPKfiiiSD_SD_iiiii,"",@"SHT_CUDA_INFO"
	.sectionflags	@""
	.align	4


	//----- nvinfo : EIATTR_CUDA_API_VERSION
	.align		4
        /*0000*/ 	.byte	0x04, 0x37
        /*0002*/ 	.short	(.L_21391 - .L_21390)
.L_21390:
        /*0004*/ 	.word	0x00000082


	//----- nvinfo : EIATTR_SW2861232_WAR
	.align		4
.L_21391:
        /*0008*/ 	.byte	0x01, 0x35
	.zero		2


	//----- nvinfo : EIATTR_PARAM_CBANK
	.align		4
        /*000c*/ 	.byte	0x04, 0x0a
        /*000e*/ 	.short	(.L_21393 - .L_21392)
	.align		4
.L_21392:
        /*0010*/ 	.word	index@(.nv.constant0._ZN4vllm25paged_attention_v2_kernelIfhLi128ELi16ELi128ELNS_18Fp8KVCacheDataTypeE1ELb0ELi512EEEvPfS2_PT_PKS3_PKT0_S9_ifPKiSB_iPKfiiiSD_SD_iiiii)
        /*0014*/ 	.short	0x0160
        /*0016*/ 	.short	0x008c


	//----- nvinfo : EIATTR_CBANK_PARAM_SIZE
	.align		4
.L_21393:
        /*0018*/ 	.byte	0x03, 0x19
        /*001a*/ 	.short	0x008c


	//----- nvinfo : EIATTR_KPARAM_INFO
	.align		4
        /*001c*/ 	.byte	0x04, 0x17
        /*001e*/ 	.short	(.L_21395 - .L_21394)
.L_21394:
        /*0020*/ 	.word	0x00000000
        /*0024*/ 	.short	0x0015
        /*0026*/ 	.short	0x0088
        /*0028*/ 	.byte	0x00, 0xf0, 0x11, 0x00


	//----- nvinfo : EIATTR_KPARAM_INFO
	.align		4
.L_21395:
        /*002c*/ 	.byte	0x04, 0x17
        /*002e*/ 	.short	(.L_21397 - .L_21396)
.L_21396:
        /*0030*/ 	.word	0x00000000
        /*0034*/ 	.short	0x0014
        /*0036*/ 	.short	0x0084
        /*0038*/ 	.byte	0x00, 0xf0, 0x11, 0x00


	//----- nvinfo : EIATTR_KPARAM_INFO
	.align		4
.L_21397:
        /*003c*/ 	.byte	0x04, 0x17
        /*003e*/ 	.short	(.L_21399 - .L_21398)
.L_21398:
        /*0040*/ 	.word	0x00000000
        /*0044*/ 	.short	0x0013
        /*0046*/ 	.short	0x0080
        /*0048*/ 	.byte	0x00, 0xf0, 0x11, 0x00


	//----- nvinfo : EIATTR_KPARAM_INFO
	.align		4
.L_21399:
        /*004c*/ 	.byte	0x04, 0x17
        /*004e*/ 	.short	(.L_21401 - .L_21400)
.L_21400:
        /*0050*/ 	.word	0x00000000
        /*0054*/ 	.short	0x0012
        /*0056*/ 	.short	0x007c
        /*0058*/ 	.byte	0x00, 0xf0, 0x11, 0x00


	//----- nvinfo : EIATTR_KPARAM_INFO
	.align		4
.L_21401:
        /*005c*/ 	.byte	0x04, 0x17
        /*005e*/ 	.short	(.L_21403 - .L_21402)
.L_21402:
        /*0060*/ 	.word	0x00000000
        /*0064*/ 	.short	0x0011
        /*0066*/ 	.short	0x0078
        /*0068*/ 	.byte	0x00, 0xf0, 0x11, 0x00


	//----- nvinfo : EIATTR_KPARAM_INFO
	.align		4
.L_21403:
        /*006c*/ 	.byte	0x04, 0x17
        /*006e*/ 	.short	(.L_21405 - .L_21404)
.L_21404:
        /*0070*/ 	.word	0x00000000
        /*0074*/ 	.short	0x0010
        /*0076*/ 	.short	0x0070
        /*0078*/ 	.byte	0x00, 0xf0, 0x21, 0x00


	//----- nvinfo : EIATTR_KPARAM_INFO
	.align		4
.L_21405:
        /*007c*/ 	.byte	0x04, 0x17
        /*007e*/ 	.short	(.L_21407 - .L_21406)
.L_21406:
        /*0080*/ 	.word	0x00000000
        /*0084*/ 	.short	0x000f
        /*0086*/ 	.short	0x0068
        /*0088*/ 	.byte	0x00, 0xf0, 0x21, 0x00


	//----- nvinfo : EIATTR_KPARAM_INFO
	.align		4
.L_21407:
        /*008c*/ 	.byte	0x04, 0x17
        /*008e*/ 	.short	(.L_21409 - .L_21408)
.L_21408:
        /*0090*/ 	.word	0x00000000
        /*0094*/ 	.short	0x000e
        /*0096*/ 	.short	0x0060
        /*0098*/ 	.byte	0x00, 0xf0, 0x11, 0x00


	//----- nvinfo : EIATTR_KPARAM_INFO
	.align		4
.L_21409:
        /*009c*/ 	.byte	0x04, 0x17
        /*009e*/ 	.short	(.L_21411 - .L_21410)
.L_21410:
        /*00a0*/ 	.word	0x00000000
        /*00a4*/ 	.short	0x000d
        /*00a6*/ 	.short	0x005c
        /*00a8*/ 	.byte	0x00, 0xf0, 0x11, 0x00


	//----- nvinfo : EIATTR_KPARAM_INFO
	.align		4
.L_21411:
        /*00ac*/ 	.byte	0x04, 0x17
        /*00ae*/ 	.short	(.L_21413 - .L_21412)
.L_21412:
        /*00b0*/ 	.word	0x00000000
        /*00b4*/ 	.short	0x000c
        /*00b6*/ 	.short	0x0058
        /*00b8*/ 	.byte	0x00, 0xf0, 0x11, 0x00


	//----- nvinfo : EIATTR_KPARAM_INFO
	.align		4
.L_21413:
        /*00bc*/ 	.byte	0x04, 0x17
        /*00be*/ 	.short	(.L_21415 - .L_21414)
.L_21414:
        /*00c0*/ 	.word	0x00000000
        /*00c4*/ 	.short	0x000b
        /*00c6*/ 	.short	0x0050
        /*00c8*/ 	.byte	0x00, 0xf0, 0x21, 0x00


	//----- nvinfo : EIATTR_KPARAM_INFO
	.align		4
.L_21415:
        /*00cc*/ 	.byte	0x04, 0x17
        /*00ce*/ 	.short	(.L_21417 - .L_21416)
.L_21416:
        /*00d0*/ 	.word	0x00000000
        /*00d4*/ 	.short	0x000a
        /*00d6*/ 	.short	0x0048
        /*00d8*/ 	.byte	0x00, 0xf0, 0x11, 0x00


	//----- nvinfo : EIATTR_KPARAM_INFO
	.align		4
.L_21417:
        /*00dc*/ 	.byte	0x04, 0x17
        /*00de*/ 	.short	(.L_21419 - .L_21418)
.L_21418:
        /*00e0*/ 	.word	0x00000000
        /*00e4*/ 	.short	0x0009
        /*00e6*/ 	.short	0x0040
        /*00e8*/ 	.byte	0x00, 0xf0, 0x21, 0x00


	//----- nvinfo : EIATTR_KPARAM_INFO
	.align		4
.L_21419:
        /*00ec*/ 	.byte	0x04, 0x17
        /*00ee*/ 	.short	(.L_21421 - .L_21420)
.L_21420:
        /*00f0*/ 	.word	0x00000000
        /*00f4*/ 	.short	0x0008
        /*00f6*/ 	.short	0x0038
        /*00f8*/ 	.byte	0x00, 0xf0, 0x21, 0x00


	//----- nvinfo : EIATTR_KPARAM_INFO
	.align		4
.L_21421:
        /*00fc*/ 	.byte	0x04, 0x17
        /*00fe*/ 	.short	(.L_21423 - .L_21422)
.L_21422:
        /*0100*/ 	.word	0x00000000
        /*0104*/ 	.short	0x0007
        /*0106*/ 	.short	0x0034
        /*0108*/ 	.byte	0x00, 0xf0, 0x11, 0x00


	//----- nvinfo : EIATTR_KPARAM_INFO
	.align		4
.L_21423:
        /*010c*/ 	.byte	0x04, 0x17
        /*010e*/ 	.short	(.L_21425 - .L_21424)
.L_21424:
        /*0110*/ 	.word	0x00000000
        /*0114*/ 	.short	0x0006
        /*0116*/ 	.short	0x0030
        /*0118*/ 	.byte	0x00, 0xf0, 0x11, 0x00


	//----- nvinfo : EIATTR_KPARAM_INFO
	.align		4
.L_21425:
        /*011c*/ 	.byte	0x04, 0x17
        /*011e*/ 	.short	(.L_21427 - .L_21426)
.L_21426:
        /*0120*/ 	.word	0x00000000
        /*0124*/ 	.short	0x0005
        /*0126*/ 	.short	0x0028
        /*0128*/ 	.byte	0x00, 0xf0, 0x21, 0x00


	//----- nvinfo : EIATTR_KPARAM_INFO
	.align		4
.L_21427:
        /*012c*/ 	.byte	0x04, 0x17
        /*012e*/ 	.short	(.L_21429 - .L_21428)
.L_21428:
        /*0130*/ 	.word	0x00000000
        /*0134*/ 	.short	0x0004
        /*0136*/ 	.short	0x0020
        /*0138*/ 	.byte	0x00, 0xf0, 0x21, 0x00


	//----- nvinfo : EIATTR_KPARAM_INFO
	.align		4
.L_21429:
        /*013c*/ 	.byte	0x04, 0x17
        /*013e*/ 	.short	(.L_21431 - .L_21430)
.L_21430:
        /*0140*/ 	.word	0x00000000
        /*0144*/ 	.short	0x0003
        /*0146*/ 	.short	0x0018
        /*0148*/ 	.byte	0x00, 0xf0, 0x21, 0x00


	//----- nvinfo : EIATTR_KPARAM_INFO
	.align		4
.L_21431:
        /*014c*/ 	.byte	0x04, 0x17
        /*014e*/ 	.short	(.L_21433 - .L_21432)
.L_21432:
        /*0150*/ 	.word	0x00000000
        /*0154*/ 	.short	0x0002
        /*0156*/ 	.short	0x0010
        /*0158*/ 	.byte	0x00, 0xf0, 0x21, 0x00


	//----- nvinfo : EIATTR_KPARAM_INFO
	.align		4
.L_21433:
        /*015c*/ 	.byte	0x04, 0x17
        /*015e*/ 	.short	(.L_21435 - .L_21434)
.L_21434:
        /*0160*/ 	.word	0x00000000
        /*0164*/ 	.short	0x0001
        /*0166*/ 	.short	0x0008
        /*0168*/ 	.byte	0x00, 0xf0, 0x21, 0x00


	//----- nvinfo : EIATTR_KPARAM_INFO
	.align		4
.L_21435:
        /*016c*/ 	.byte	0x04, 0x17
        /*016e*/ 	.short	(.L_21437 - .L_21436)
.L_21436:
        /*0170*/ 	.word	0x00000000
        /*0174*/ 	.short	0x0000
        /*0176*/ 	.short	0x0000
        /*0178*/ 	.byte	0x00, 0xf0, 0x21, 0x00


	//----- nvinfo : EIATTR_MAXREG_COUNT
	.align		4
.L_21437:
        /*017c*/ 	.byte	0x03, 0x1b
        /*017e*/ 	.short	0x00ff


	//----- nvinfo : EIATTR_NUM_BARRIERS
	.align		4
        /*0180*/ 	.byte	0x02, 0x4c
        /*0182*/ 	.byte	0x01
	.zero		1


	//----- nvinfo : EIATTR_EXTERNS
	.align		4
        /*0184*/ 	.byte	0x04, 0x0f
        /*0186*/ 	.short	(.L_21439 - .L_21438)


	//   ....[0]....
	.align		4
.L_21438:
        /*0188*/ 	.word	index@(__assertfail)


	//----- nvinfo : EIATTR_MERCURY_ISA_VERSION
	.align		4
.L_21439:
        /*018c*/ 	.byte	0x03, 0x5f
        /*018e*/ 	.short	0x0000


	//----- nvinfo : EIATTR_COOP_GROUP_MASK_REGIDS
	.align		4
        /*0190*/ 	.byte	0x04, 0x29
        /*0192*/ 	.short	(.L_21441 - .L_21440)


	//   ....[0]....
.L_21440:
        /*0194*/ 	.word	0xffffffff


	//   ....[1]....
        /*0198*/ 	.word	0xffffffff


	//   ....[2]....
        /*019c*/ 	.word	0xffffffff


	//   ....[3]....
        /*01a0*/ 	.word	0xffffffff


	//   ....[4]....
        /*01a4*/ 	.word	0xffffffff


	//   ....[5]....
        /*01a8*/ 	.word	0xffffffff


	//   ....[6]....
        /*01ac*/ 	.word	0xffffffff


	//   ....[7]....
        /*01b0*/ 	.word	0xffffffff


	//   ....[8]....
        /*01b4*/ 	.word	0xffffffff


	//   ....[9]....
        /*01b8*/ 	.word	0xffffffff


	//   ....[10]....
        /*01bc*/ 	.word	0xffffffff


	//   ....[11]....
        /*01c0*/ 	.word	0xffffffff


	//   ....[12]....
        /*01c4*/ 	.word	0xffffffff


	//   ....[13]....
        /*01c8*/ 	.word	0xffffffff


	//   ....[14]....
        /*01cc*/ 	.word	0xffffffff


	//   ....[15]....
        /*01d0*/ 	.word	0xffffffff


	//   ....[16]....
        /*01d4*/ 	.word	0xffffffff


	//   ....[17]....
        /*01d8*/ 	.word	0xffffffff


	//----- nvinfo : EIATTR_COOP_GROUP_INSTR_OFFSETS
	.align		4
.L_21441:
        /*01dc*/ 	.byte	0x04, 0x28
        /*01de*/ 	.short	(.L_21443 - .L_21442)


	//   ....[0]....
.L_21442:
        /*01e0*/ 	.word	0x00000240


	//   ....[1]....
        /*01e4*/ 	.word	0x00000260


	//   ....[2]....
        /*01e8*/ 	.word	0x00000280


	//   ....[3]....
        /*01ec*/ 	.word	0x00000330


	//   ....[4]....
        /*01f0*/ 	.word	0x00000350


	//   ....[5]....
        /*01f4*/ 	.word	0x00000370


	//   ....[6]....
        /*01f8*/ 	.word	0x000011a0


	//   ....[7]....
        /*01fc*/ 	.word	0x00001200


	//   ....[8]....
        /*0200*/ 	.word	0x00001230


	//   ....[9]....
        /*0204*/ 	.word	0x00001250


	//   ....[10]....
        /*0208*/ 	.word	0x00001270


	//   ....[11]....
        /*020c*/ 	.word	0x000012c0


	//   ....[12]....
        /*0210*/ 	.word	0x000012e0


	//   ....[13]....
        /*0214*/ 	.word	0x00001300


	//   ....[14]....
        /*0218*/ 	.word	0x00002e00


	//   ....[15]....
        /*021c*/ 	.word	0x00002e60


	//   ....[16]....
        /*0220*/ 	.word	0x00002ec0


	//   ....[17]....
        /*0224*/ 	.word	0x00002f20


	//----- nvinfo : EIATTR_SYSCALL_OFFSETS
	.align		4
.L_21443:
        /*0228*/ 	.byte	0x04, 0x46
        /*022a*/ 	.short	(.L_21445 - .L_21444)


	//   ....[0]....
.L_21444:
        /*022c*/ 	.word	0x00002d90


	//----- nvinfo : EIATTR_EXIT_INSTR_OFFSETS
	.align		4
.L_21445:
        /*0230*/ 	.byte	0x04, 0x1c
        /*0232*/ 	.short	(.L_21447 - .L_21446)


	//   ....[0]....
.L_21446:
        /*0234*/ 	.word	0x00000090


	//   ....[1]....
        /*0238*/ 	.word	0x000025a0


	//   ....[2]....
        /*023c*/ 	.word	0x00002650


	//   ....[3]....
        /*0240*/ 	.word	0x00002c60


	//   ....[4]....
        /*0244*/ 	.word	0x00002da0


	//----- nvinfo : EIATTR_CTAIDZ_USED
	.align		4
.L_21447:
        /*0248*/ 	.byte	0x01, 0x04
	.zero		2


	//----- nvinfo : EIATTR_CRS_STACK_SIZE
	.align		4
        /*024c*/ 	.byte	0x04, 0x1e
        /*024e*/ 	.short	(.L_21449 - .L_21448)
.L_21448:
        /*0250*/ 	.word	0x00000000
.L_21449:


//--------------------- .nv.info._ZN4vllm25paged_attention_v2_kernelIfhLi120ELi16ELi128ELNS_18Fp8KVCacheDataTypeE1ELb0ELi512EEEvPfS2_PT_PKS3_PKT0_S9_ifPKiSB_iPKfiiiSD_SD_iiiii --------------------------
	.section	.nv.info._ZN4vllm25paged_attention_v2_kernelIfhLi120ELi16ELi128ELNS_18Fp8KVCacheDataTypeE1ELb0ELi512EEEvPfS2_PT_PKS3_PKT0_S9_ifPKiSB_iPKfiiiSD_SD_iiiii,"",@"SHT_CUDA_INFO"
	.sectionflags	@""
	.align	4


	//----- nvinfo : EIATTR_CUDA_API_VERSION
	.align		4
        /*0000*/ 	.byte	0x04, 0x37
        /*0002*/ 	.short	(.L_21451 - .L_21450)
.L_21450:
        /*0004*/ 	.word	0x00000082


	//----- nvinfo : EIATTR_SW2861232_WAR
	.align		4
.L_21451:
        /*0008*/ 	.byte	0x01, 0x35
	.zero		2


	//----- nvinfo : EIATTR_PARAM_CBANK
	.align		4
        /*000c*/ 	.byte	0x04, 0x0a
        /*000e*/ 	.short	(.L_21453 - .L_21452)
	.align		4
.L_21452:
        /*0010*/ 	.word	index@(.nv.constant0._ZN4vllm25paged_attention_v2_kernelIfhLi120ELi16ELi128ELNS_18Fp8KVCacheDataTypeE1ELb0ELi512EEEvPfS2_PT_PKS3_PKT0_S9_ifPKiSB_iPKfiiiSD_SD_iiiii)
        /*0014*/ 	.short	0x0160
        /*0016*/ 	.short	0x008c


	//----- nvinfo : EIATTR_CBANK_PARAM_SIZE
	.align		4
.L_21453:
        /*0018*/ 	.byte	0x03, 0x19
        /*001a*/ 	.short	0x008c


	//----- nvinfo : EIATTR_KPARAM_INFO
	.align		4
        /*001c*/ 	.byte	0x04, 0x17
        /*001e*/ 	.short	(.L_21455 - .L_21454)
.L_21454:
        /*0020*/ 	.word	0x00000000
        /*0024*/ 	.short	0x0015
        /*0026*/ 	.short	0x0088
        /*0028*/ 	.byte	0x00, 0xf0, 0x11, 0x00


	//----- nvinfo : EIATTR_KPARAM_INFO
	.align		4
.L_21455:
        /*002c*/ 	.byte	0x04, 0x17
        /*002e*/ 	.short	(.L_21457 - .L_21456)
.L_21456:
        /*0030*/ 	.word	0x00000000
        /*0034*/ 	.short	0x0014
        /*0036*/ 	.short	0x0084
        /*0038*/ 	.byte	0x00, 0xf0, 0x11, 0x00


	//----- nvinfo : EIATTR_KPARAM_INFO
	.align		4
.L_21457:
        /*003c*/ 	.byte	0x04, 0x17
        /*003e*/ 	.short	(.L_21459 - .L_21458)
.L_21458:
        /*0040*/ 	.word	0x00000000
        /*0044*/ 	.short	0x0013
        /*0046*/ 	.short	0x0080
        /*0048*/ 	.byte	0x00, 0xf0, 0x11, 0x00


	//----- nvinfo : EIATTR_KPARAM_INFO
	.align		4
.L_21459:
        /*004c*/ 	.byte	0x04, 0x17
        /*004e*/ 	.short	(.L_21461 - .L_21460)
.L_21460:
        /*0050*/ 	.word	0x00000000
        /*0054*/ 	.short	0x0012
        /*0056*/ 	.short	0x007c
        /*0058*/ 	.byte	0x00, 0xf0, 0x11, 0x00


	//----- nvinfo : EIATTR_KPARAM_INFO
	.align		4
.L_21461:
        /*005c*/ 	.byte	0x04, 0x17
        /*005e*/ 	.short	(.L_21463 - .L_21462)
.L_21462:
        /*0060*/ 	.word	0x00000000
        /*0064*/ 	.short	0x0011
        /*0066*/ 	.short	0x0078
        /*0068*/ 	.byte	0x00, 0xf0, 0x11, 0x00


	//----- nvinfo : EIATTR_KPARAM_INFO
	.align		4
.L_21463:
        /*006c*/ 	.byte	0x04, 0x17
        /*006e*/ 	.short	(.L_21465 - .L_21464)
.L_21464:
        /*0070*/ 	.word	0x00000000
        /*0074*/ 	.short	0x0010
        /*0076*/ 	.short	0x0070
        /*0078*/ 	.byte	0x00, 0xf0, 0x21, 0x00


	//----- nvinfo : EIATTR_KPARAM_INFO
	.align		4
.L_21465:
        /*007c*/ 	.byte	0x04, 0x17
        /*007e*/ 	.short	(.L_21467 - .L_21466)
.L_21466:
        /*0080*/ 	.word	0x00000000
        /*0084*/ 	.short	0x000f
        /*0086*/ 	.short	0x0068
        /*0088*/ 	.byte	0x00, 0xf0, 0x21, 0x00


	//----- nvinfo : EIATTR_KPARAM_INFO
	.align		4
.L_21467:
        /*008c*/ 	.byte	0x04, 0x17
        /*008e*/ 	.short	(.L_21469 - .L_21468)
.L_21468:
        /*0090*/ 	.word	0x00000000
        /*0094*/ 	.short	0x000e
        /*0096*/ 	.short	0x0060
        /*0098*/ 	.byte	0x00, 0xf0, 0x11, 0x00


	//----- nvinfo : EIATTR_KPARAM_INFO
	.align		4
.L_21469:
        /*009c*/ 	.byte	0x04, 0x17
        /*009e*/ 	.short	(.L_21471 - .L_21470)
.L_21470:
        /*00a0*/ 	.word	0x00000000
        /*00a4*/ 	.short	0x000d
        /*00a6*/ 	.short	0x005c
        /*00a8*/ 	.byte	0x00, 0xf0, 0x11, 0x00


	//----- nvinfo : EIATTR_KPARAM_INFO
	.align		4
.L_21471:
        /*00ac*/ 	.byte	0x04, 0x17
        /*00ae*/ 	.short	(.L_21473 - .L_21472)
.L_21472:
        /*00b0*/ 	.word	0x00000000
        /*00b4*/ 	.short	0x000c
        /*00b6*/ 	.short	0x0058
        /*00b8*/ 	.byte	0x00, 0xf0, 0x11, 0x00


	//----- nvinfo : EIATTR_KPARAM_INFO
	.align		4
.L_21473:
        /*00bc*/ 	.byte	0x04, 0x17
        /*00be*/ 	.short	(.L_21475 - .L_21474)
.L_21474:
        /*00c0*/ 	.word	0x00000000
        /*00c4*/ 	.short	0x000b
        /*00c6*/ 	.short	0x0050
        /*00c8*/ 	.byte	0x00, 0xf0, 0x21, 0x00


	//----- nvinfo : EIATTR_KPARAM_INFO
	.align		4
.L_21475:
        /*00cc*/ 	.byte	0x04, 0x17
        /*00ce*/ 	.short	(.L_21477 - .L_21476)
.L_21476:
        /*00d0*/ 	.word	0x00000000
        /*00d4*/ 	.short	0x000a
        /*00d6*/ 	.short	0x0048
        /*00d8*/ 	.byte	0x00, 0xf0, 0x11, 0x00


	//----- nvinfo : EIATTR_KPARAM_INFO
	.align		4
.L_21477:
        /*00dc*/ 	.byte	0x04, 0x17
        /*00de*/ 	.short	(.L_21479 - .L_21478)
.L_21478:
        /*00e0*/ 	.word	0x00000000
        /*00e4*/ 	.short	0x0009
        /*00e6*/ 	.short	0x0040
        /*00e8*/ 	.byte	0x00, 0xf0, 0x21, 0x00


	//----- nvinfo : EIATTR_KPARAM_INFO
	.align		4
.L_21479:
        /*00ec*/ 	.byte	0x04, 0x17
        /*00ee*/ 	.short	(.L_21481 - .L_21480)
.L_21480:
        /*00f0*/ 	.word	0x00000000
        /*00f4*/ 	.short	0x0008
        /*00f6*/ 	.short	0x0038
        /*00f8*/ 	.byte	0x00, 0xf0, 0x21, 0x00


	//----- nvinfo : EIATTR_KPARAM_INFO
	.align		4
.L_21481:
        /*00fc*/ 	.byte	0x04, 0x17
        /*00fe*/ 	.short	(.L_21483 - .L_21482)
.L_21482:
        /*0100*/ 	.word	0x00000000
        /*0104*/ 	.short	0x0007
        /*0106*/ 	.short	0x0034
        /*0108*/ 	.byte	0x00, 0xf0, 0x11, 0x00


	//----- nvinfo : EIATTR_KPARAM_INFO
	.align		4
.L_21483:
        /*010c*/ 	.byte	0x04, 0x17
        /*010e*/ 	.short	(.L_21485 - .L_21484)
.L_21484:
        /*0110*/ 	.word	0x00000000
        /*0114*/ 	.short	0x0006
        /*0116*/ 	.short	0x0030
        /*0118*/ 	.byte	0x00, 0xf0, 0x11, 0x00


	//----- nvinfo : EIATTR_KPARAM_INFO
	.align		4
.L_21485:
        /*011c*/ 	.byte	0x04, 0x17
        /*011e*/ 	.short	(.L_21487 - .L_21486)
.L_21486:
        /*0120*/ 	.word	0x00000000
        /*0124*/ 	.short	0x0005
        /*0126*/ 	.short	0x0028
        /*0128*/ 	.byte	0x00, 0xf0, 0x21, 0x00


	//----- nvinfo : EIATTR_KPARAM_INFO
	.align		4
.L_21487:
        /*012c*/ 	.byte	0x04, 0x17
        /*012e*/ 	.short	(.L_21489 - .L_21488)
.L_21488:
        /*0130*/ 	.word	0x00000000
        /*0134*/ 	.short	0x0004
        /*0136*/ 	.short	0x0020
        /*0138*/ 	.byte	0x00, 0xf0, 0x21, 0x00


	//----- nvinfo : EIATTR_KPARAM_INFO
	.align		4
.L_21489:
        /*013c*/ 	.byte	0x04, 0x17
        /*013e*/ 	.short	(.L_21491 - .L_21490)
.L_21490:
        /*0140*/ 	.word	0x00000000
        /*0144*/ 	.short	0x0003
        /*0146*/ 	.short	0x0018
        /*0148*/ 	.byte	0x00, 0xf0, 0x21, 0x00


	//----- nvinfo : EIATTR_KPARAM_INFO
	.align		4
.L_21491:
        /*014c*/ 	.byte	0x04, 0x17
        /*014e*/ 	.short	(.L_21493 - .L_21492)
.L_21492:
        /*0150*/ 	.word	0x00000000
        /*0154*/ 	.short	0x0002
        /*0156*/ 	.short	0x0010
        /*0158*/ 	.byte	0x00, 0xf0, 0x21, 0x00


	//----- nvinfo : EIATTR_KPARAM_INFO
	.align		4
.L_21493:
        /*015c*/ 	.byte	0x04, 0x17
        /*015e*/ 	.short	(.L_21495 - .L_21494)
.L_21494:
        /*0160*/ 	.word	0x00000000
        /*0164*/ 	.short	0x0001
        /*0166*/ 	.short	0x0008
        /*0168*/ 	.byte	0x00, 0xf0, 0x21, 0x00


	//----- nvinfo : EIATTR_KPARAM_INFO
	.align		4
.L_21495:
        /*016c*/ 	.byte	0x04, 0x17
        /*016e*/ 	.short	(.L_21497 - .L_21496)
.L_21496:
        /*0170*/ 	.word	0x00000000
        /*0174*/ 	.short	0x0000
        /*0176*/ 	.short	0x0000
        /*0178*/ 	.byte	0x00, 0xf0, 0x21, 0x00


	//----- nvinfo : EIATTR_MAXREG_COUNT
	.align		4
.L_21497:
        /*017c*/ 	.byte	0x03, 0x1b
        /*017e*/ 	.short	0x00ff


	//----- nvinfo : EIATTR_NUM_BARRIERS
	.align		4
        /*0180*/ 	.byte	0x02, 0x4c
        /*0182*/ 	.byte	0x01
	.zero		1


	//----- nvinfo : EIATTR_EXTERNS
	.align		4
        /*0184*/ 	.byte	0x04, 0x0f
        /*0186*/ 	.short	(.L_21499 - .L_21498)


	//   ....[0]....
	.align		4
.L_21498:
        /*0188*/ 	.word	index@(__assertfail)


	//----- nvinfo : EIATTR_MERCURY_ISA_VERSION
	.align		4
.L_21499:
        /*018c*/ 	.byte	0x03, 0x5f
        /*018e*/ 	.short	0x0000


	//----- nvinfo : EIATTR_COOP_GROUP_MASK_REGIDS
	.align		4
        /*0190*/ 	.byte	0x04, 0x29
        /*0192*/ 	.short	(.L_21501 - .L_21500)


	//   ....[0]....
.L_21500:
        /*0194*/ 	.word	0xffffffff


	//   ....[1]....
        /*0198*/ 	.word	0xffffffff


	//   ....[2]....
        /*019c*/ 	.word	0xffffffff


	//   ....[3]....
        /*01a0*/ 	.word	0xffffffff


	//   ....[4]....
        /*01a4*/ 	.word	0xffffffff


	//   ....[5]....
        /*01a8*/ 	.word	0xffffffff


	//   ....[6]....
        /*01ac*/ 	.word	0xffffffff


	//   ....[7]....
        /*01b0*/ 	.word	0xffffffff


	//   ....[8]....
        /*01b4*/ 	.word	0xffffffff


	//   ....[9]....
        /*01b8*/ 	.word	0xffffffff


	//   ....[10]....
        /*01bc*/ 	.word	0xffffffff


	//   ....[11]....
        /*01c0*/ 	.word	0xffffffff


	//   ....[12]....
        /*01c4*/ 	.word	0xffffffff


	//   ....[13]....
        /*01c8*/ 	.word	0xffffffff


	//   ....[14]....
        /*01cc*/ 	.word	0xffffffff


	//   ....[15]....
        /*01d0*/ 	.word	0xffffffff


	//   ....[16]....
        /*01d4*/ 	.word	0xffffffff


	//   ....[17]....
        /*01d8*/ 	.word	0xffffffff


	//----- nvinfo : EIATTR_COOP_GROUP_INSTR_OFFSETS
	.align		4
.L_21501:
        /*01dc*/ 	.byte	0x04, 0x28
        /*01de*/ 	.short	(.L_21503 - .L_21502)


	//   ....[0]....
.L_21502:
        /*01e0*/ 	.word	0x00000240


	//   ....[1]....
        /*01e4*/ 	.word	0x00000260


	//   ....[2]....
        /*01e8*/ 	.word	0x00000280


	//   ....[3]....
        /*01ec*/ 	.word	0x00000330


	//   ....[4]....
        /*01f0*/ 	.word	0x00000350


	//   ....[5]....
        /*01f4*/ 	.word	0x00000370


	//   ....[6]....
        /*01f8*/ 	.word	0x000011a0


	//   ....[7]....
        /*01fc*/ 	.word	0x00001200


	//   ....[8]....
        /*0200*/ 	.word	0x00001230


	//   ....[9]....
        /*0204*/ 	.word	0x00001250


	//   ....[10]....
        /*0208*/ 	.word	0x00001270


	//   ....[11]....
        /*020c*/ 	.word	0x000012c0


	//   ....[12]....
        /*0210*/ 	.word	0x000012e0


	//   ....[13]....
        /*0214*/ 	.word	0x00001300


	//   ....[14]....
        /*0218*/ 	.word	0x00002d60


	//   ....[15]....
        /*021c*/ 	.word	0x00002dd0


	//   ....[16]....
        /*0220*/ 	.word	0x00002e30


	//   ....[17]....
        /*0224*/ 	.word	0x00002e90


	//----- nvinfo : EIATTR_SYSCALL_OFFSETS
	.align		4
.L_21503:
        /*0228*/ 	.byte	0x04, 0x46
        /*022a*/ 	.short	(.L_21505 - .L_21504)


	//   ....[0]....
.L_21504:
        /*022c*/ 	.word	0x00002cf0


	//----- nvinfo : EIATTR_EXIT_INSTR_OFFSETS
	.align		4
.L_21505:
        /*0230*/ 	.byte	0x04, 0x1c
        /*0232*/ 	.short	(.L_21507 - .L_21506)


	//   ....[0]....
.L_21506:
        /*0234*/ 	.word	0x00000090


	//   ....[1]....
        /*0238*/ 	.word	0x00002560


	//   ....[2]....
        /*023c*/ 	.word	0x00002620


	//   ....[3]....
        /*0240*/ 	.word	0x00002bc0


	//   ....[4]....
        /*0244*/ 	.word	0x00002d00


	//----- nvinfo : EIATTR_CTAIDZ_USED
	.align		4
.L_21507:
        /*0248*/ 	.byte	0x01, 0x04
	.zero		2


	//----- nvinfo : EIATTR_CRS_STACK_SIZE
	.align		4
        /*024c*/ 	.byte	0x04, 0x1e
        /*024e*/ 	.short	(.L_21509 - .L_21508)
.L_21508:
        /*0250*/ 	.word	0x00000000
.L_21509:


//--------------------- .nv.info._ZN4vllm25paged_attention_v2_kernelIfhLi112ELi16ELi128ELNS_18Fp8KVCacheDataTypeE1ELb0ELi512EEEvPfS2_PT_PKS3_PKT0_S9_ifPKiSB_iPKfiiiSD_SD_iiiii --------------------------
	.section	.nv.info._ZN4vllm25paged_attention_v2_kernelIfhLi112ELi16ELi128ELNS_18Fp8KVCacheDataTypeE1ELb0ELi512EEEvPfS2_PT_PKS3_PKT0_S9_ifPKiSB_iPKfiiiSD_SD_iiiii,"",@"SHT_CUDA_INFO"
	.sectionflags	@""
	.align	4


	//----- nvinfo : EIATTR_CUDA_API_VERSION
	.align		4
        /*0000*/ 	.byte	0x04, 0x37
        /*0002*/ 	.short	(.L_21511 - .L_21510)
.L_21510:
        /*0004*/ 	.word	0x00000082


	//----- nvinfo : EIATTR_SW2861232_WAR
	.align		4
.L_21511:
        /*0008*/ 	.byte	0x01, 0x35
	.zero		2


	//----- nvinfo : EIATTR_PARAM_CBANK
	.align		4
        /*000c*/ 	.byte	0x04, 0x0a
        /*000e*/ 	.short	(.L_21513 - .L_21512)
	.align		4
.L_21512:
        /*0010*/ 	.word	index@(.nv.constant0._ZN4vllm25paged_attention_v2_kernelIfhLi112ELi16ELi128ELNS_18Fp8KVCacheDataTypeE1ELb0ELi512EEEvPfS2_PT_PKS3_PKT0_S9_ifPKiSB_iPKfiiiSD_SD_iiiii)
        /*0014*/ 	.short	0x0160
        /*0016*/ 	.short	0x008c


	//----- nvinfo : EIATTR_CBANK_PARAM_SIZE
	.align		4
.L_21513:
        /*0018*/ 	.byte	0x03, 0x19
        /*001a*/ 	.short	0x008c


	//----- nvinfo : EIATTR_KPARAM_INFO
	.align		4
        /*001c*/ 	.byte	0x04, 0x17
        /*001e*/ 	.short	(.L_21515 - .L_21514)
.L_21514:
        /*0020*/ 	.word	0x00000000
        /*0024*/ 	.short	0x0015
        /*0026*/ 	.short	0x0088
        /*0028*/ 	.byte	0x00, 0xf0, 0x11, 0x00


	//----- nvinfo : EIATTR_KPARAM_INFO
	.align		4
.L_21515:
        /*002c*/ 	.byte	0x04, 0x17
        /*002e*/ 	.short	(.L_21517 - .L_21516)
.L_21516:
        /*0030*/ 	.word	0x00000000
        /*0034*/ 	.short	0x0014
        /*0036*/ 	.short	0x0084
        /*0038*/ 	.byte	0x00, 0xf0, 0x11, 0x00


	//----- nvinfo : EIATTR_KPARAM_INFO
	.align		4
.L_21517:
        /*003c*/ 	.byte	0x04, 0x17
        /*003e*/ 	.short	(.L_21519 - .L_21518)
.L_21518:
        /*0040*/ 	.word	0x00000000
        /*0044*/ 	.short	0x0013
        /*0046*/ 	.short	0x0080
        /*0048*/ 	.byte	0x00, 0xf0, 0x11, 0x00


	//----- nvinfo : EIATTR_KPARAM_INFO
	.align		4
.L_21519:
        /*004c*/ 	.byte	0x04, 0x17
        /*004e*/ 	.short	(.L_21521 - .L_21520)
.L_21520:
        /*0050*/ 	.word	0x00000000
        /*0054*/ 	.short	0x0012
        /*0056*/ 	.short	0x007c
        /*0058*/ 	.byte	0x00, 0xf0, 0x11, 0x00


	//----- nvinfo : EIATTR_KPARAM_INFO
	.align		4
.L_21521:
        /*005c*/ 	.byte	0x04, 0x17
        /*005e*/ 	.short	(.L_21523 - .L_21522)
.L_21522:
        /*0060*/ 	.word	0x00000000
        /*0064*/ 	.short	0x0011
        /*0066*/ 	.short	0x0078
        /*0068*/ 	.byte	0x00, 0xf0, 0x11, 0x00


	//----- nvinfo : EIATTR_KPARAM_INFO
	.align		4
.L_21523:
        /*006c*/ 	.byte	0x04, 0x17
        /*006e*/ 	.short	(.L_21525 - .L_21524)
.L_21524:
        /*0070*/ 	.word	0x00000000
        /*0074*/ 	.short	0x0010
        /*0076*/ 	.short	0x0070
        /*0078*/ 	.byte	0x00, 0xf0, 0x21, 0x00


	//----- nvinfo : EIATTR_KPARAM_INFO
	.align		4
.L_21525:
        /*007c*/ 	.byte	0x04, 0x17
        /*007e*/ 	.short	(.L_21527 - .L_21526)
.L_21526:
        /*0080*/ 	.word	0x00000000
        /*0084*/ 	.short	0x000f
        /*0086*/ 	.short	0x0068
        /*0088*/ 	.byte	0x00, 0xf0, 0x21, 0x00


	//----- nvinfo : EIATTR_KPARAM_INFO
	.align		4
.L_21527:
        /*008c*/ 	.byte	0x04, 0x17
        /*008e*/ 	.short	(.L_21529 - .L_21528)
.L_21528:
        /*0090*/ 	.word	0x00000000
        /*0094*/ 	.short	0x000e
        /*0096*/ 	.short	0x0060
        /*0098*/ 	.byte	0x00, 0xf0, 0x11, 0x00


	//----- nvinfo : EIATTR_KPARAM_INFO
	.align		4
.L_21529:
        /*009c*/ 	.byte	0x04, 0x17
        /*009e*/ 	.short	(.L_21531 - .L_21530)
.L_21530:
        /*00a0*/ 	.word	0x00000000
        /*00a4*/ 	.short	0x000d
        /*00a6*/ 	.short	0x005c
        /*00a8*/ 	.byte	0x00, 0xf0, 0x11, 0x00


	//----- nvinfo : EIATTR_KPARAM_INFO
	.align		4
.L_21531:
        /*00ac*/ 	.byte	0x04, 0x17
        /*00ae*/ 	.short	(.L_21533 - .L_21532)
.L_21532:
        /*00b0*/ 	.word	0x00000000
        /*00b4*/ 	.short	0x000c
        /*00b6*/ 	.short	0x0058
        /*00b8*/ 	.byte	0x00, 0xf0, 0x11, 0x00


	//----- nvinfo : EIATTR_KPARAM_INFO
	.align		4
.L_21533:
        /*00bc*/ 	.byte	0x04, 0x17
        /*00be*/ 	.short	(.L_21535 - .L_21534)
.L_21534:
        /*00c0*/ 	.word	0x00000000
        /*00c4*/ 	.short	0x000b
        /*00c6*/ 	.short	0x0050
        /*00c8*/ 	.byte	0x00, 0xf0, 0x21, 0x00


	//----- nvinfo : EIATTR_KPARAM_INFO
	.align		4
.L_21535:
        /*00cc*/ 	.byte	0x04, 0x17
        /*00ce*/ 	.short	(.L_21537 - .L_21536)
.L_21536:
        /*00d0*/ 	.word	0x00000000
        /*00d4*/ 	.short	0x000a
        /*00d6*/ 	.short	0x0048
        /*00d8*/ 	.byte	0x00, 0xf0, 0x11, 0x00


	//----- nvinfo : EIATTR_KPARAM_INFO
	.align		4
.L_21537:
        /*00dc*/ 	.byte	0x04, 0x17
        /*00de*/ 	.short	(.L_21539 - .L_21538)
.L_21538:
        /*00e0*/ 	.word	0x00000000
        /*00e4*/ 	.short	0x0009
        /*00e6*/ 	.short	0x0040
        /*00e8*/ 	.byte	0x00, 0xf0, 0x21, 0x00


	//----- nvinfo : EIATTR_KPARAM_INFO
	.align		4
.L_21539:
        /*00ec*/ 	.byte	0x04, 0x17
        /*00ee*/ 	.short	(.L_21541 - .L_21540)
.L_21540:
        /*00f0*/ 	.word	0x00000000
        /*00f4*/ 	.short	0x0008
        /*00f6*/ 	.short	0x0038
        /*00f8*/ 	.byte	0x00, 0xf0, 0x21, 0x00


	//----- nvinfo : EIATTR_KPARAM_INFO
	.align		4
.L_21541:
        /*00fc*/ 	.byte	0x04, 0x17
        /*00fe*/ 	.short	(.L_21543 - .L_21542)
.L_21542:
        /*0100*/ 	.word	0x00000000
        /*0104*/ 	.short	0x0007
        /*0106*/ 	.short	0x0034
        /*0108*/ 	.byte	0x00, 0xf0, 0x11, 0x00


	//----- nvinfo : EIATTR_KPARAM_INFO
	.align		4
.L_21543:
        /*010c*/ 	.byte	0x04, 0x17
        /*010e*/ 	.short	(.L_21545 - .L_21544)
.L_21544:
        /*0110*/ 	.word	0x00000000
        /*0114*/ 	.short	0x0006
        /*0116*/ 	.short	0x0030
        /*0118*/ 	.byte	0x00, 0xf0, 0x11, 0x00


	//----- nvinfo : EIATTR_KPARAM_INFO
	.align		4
.L_21545:
        /*011c*/ 	.byte	0x04, 0x17
        /*011e*/ 	.short	(.L_21547 - .L_21546)
.L_21546:
        /*0120*/ 	.word	0x00000000
        /*0124*/ 	.short	0x0005
        /*0126*/ 	.short	0x0028
        /*0128*/ 	.byte	0x00, 0xf0, 0x21, 0x00


	//----- nvinfo : EIATTR_KPARAM_INFO
	.align		4
.L_21547:
        /*012c*/ 	.byte	0x04, 0x17
        /*012e*/ 	.short	(.L_21549 - .L_21548)
.L_21548:
        /*0130*/ 	.word	0x00000000
        /*0134*/ 	.short	0x0004
        /*0136*/ 	.short	0x0020
        /*0138*/ 	.byte	0x00, 0xf0, 0x21, 0x00


	//----- nvinfo : EIATTR_KPARAM_INFO
	.align		4
.L_21549:
        /*013c*/ 	.byte	0x04, 0x17
        /*013e*/ 	.short	(.L_21551 - .L_21550)
.L_21550:
        /*0140*/ 	.word	0x00000000
        /*0144*/ 	.short	0x0003
        /*0146*/ 	.short	0x0018
        /*0148*/ 	.byte	0x00, 0xf0, 0x21, 0x00


	//----- nvinfo : EIATTR_KPARAM_INFO
	.align		4
.L_21551:
        /*014c*/ 	.byte	0x04, 0x17
        /*014e*/ 	.short	(.L_21553 - .L_21552)
.L_21552:
        /*0150*/ 	.word	0x00000000
        /*0154*/ 	.short	0x0002
        /*0156*/ 	.short	0x0010
        /*0158*/ 	.byte	0x00, 0xf0, 0x21, 0x00


	//----- nvinfo : EIATTR_KPARAM_INFO
	.align		4
.L_21553:
        /*015c*/ 	.byte	0x04, 0x17
        /*015e*/ 	.short	(.L_21555 - .L_21554)
.L_21554:
        /*0160*/ 	.word	0x00000000
        /*0164*/ 	.short	0x0001
        /*0166*/ 	.short	0x0008
        /*0168*/ 	.byte	0x00, 0xf0, 0x21, 0x00


	//----- nvinfo : EIATTR_KPARAM_INFO
	.align		4
.L_21555:
        /*016c*/ 	.byte	0x04, 0x17
        /*016e*/ 	.short	(.L_21557 - .L_21556)
.L_21556:
        /*0170*/ 	.word	0x00000000
        /*0174*/ 	.short	0x0000
        /*0176*/ 	.short	0x0000
        /*0178*/ 	.byte	0x00, 0xf0, 0x21, 0x00


	//----- nvinfo : EIATTR_MAXREG_COUNT
	.align		4
.L_21557:
        /*017c*/ 	.byte	0x03, 0x1b
        /*017e*/ 	.short	0x00ff


	//----- nvinfo : EIATTR_NUM_BARRIERS
	.align		4
        /*0180*/ 	.byte	0x02, 0x4c
        /*0182*/ 	.byte	0x01
	.zero		1


	//----- nvinfo : EIATTR_EXTERNS
	.align		4
        /*0184*/ 	.byte	0x04, 0x0f
        /*0186*/ 	.short	(.L_21559 - .L_21558)


	//   ....[0]....
	.align		4
.L_21558:
        /*0188*/ 	.word	index@(__assertfail)


	//----- nvinfo : EIATTR_MERCURY_ISA_VERSION
	.align		4
.L_21559:
        /*018c*/ 	.byte	0x03, 0x5f
        /*018e*/ 	.short	0x0000


	//----- nvinfo : EIATTR_COOP_GROUP_MASK_REGIDS
	.align		4
        /*0190*/ 	.byte	0x04, 0x29
        /*0192*/ 	.short	(.L_21561 - .L_21560)


	//   ....[0]....
.L_21560:
        /*0194*/ 	.word	0xffffffff


	//   ....[1]....
        /*0198*/ 	.word	0xffffffff


	//   ....[2]....
        /*019c*/ 	.word	0xffffffff


	//   ....[3]....
        /*01a0*/ 	.word	0xffffffff


	//   ....[4]....
        /*01a4*/ 	.word	0xffffffff


	//   ....[5]....
        /*01a8*/ 	.word	0xffffffff


	//   ....[6]....
        /*01ac*/ 	.word	0xffffffff


	//   ....[7]....
        /*01b0*/ 	.word	0xffffffff


	//   ....[8]....
        /*01b4*/ 	.word	0xffffffff


	//   ....[9]....
        /*01b8*/ 	.word	0xffffffff


	//   ....[10]....
        /*01bc*/ 	.word	0xffffffff


	//   ....[11]....
        /*01c0*/ 	.word	0xffffffff


	//   ....[12]....
        /*01c4*/ 	.word	0xffffffff


	//   ....[13]....
        /*01c8*/ 	.word	0xffffffff


	//   ....[14]....
        /*01cc*/ 	.word	0xffffffff


	//   ....[15]....
        /*01d0*/ 	.word	0xffffffff


	//   ....[16]....
        /*01d4*/ 	.word	0xffffffff


	//   ....[17]....
        /*01d8*/ 	.word	0xffffffff


	//----- nvinfo : EIATTR_COOP_GROUP_INSTR_OFFSETS
	.align		4
.L_21561:
        /*01dc*/ 	.byte	0x04, 0x28
        /*01de*/ 	.short	(.L_21563 - .L_21562)


	//   ....[0]....
.L_21562:
        /*01e0*/ 	.word	0x00000240


	//   ....[1]....
        /*01e4*/ 	.word	0x00000260


	//   ....[2]....
        /*01e8*/ 	.word	0x00000280


	//   ....[3]....
        /*01ec*/ 	.word	0x00000330


	//   ....[4]....
        /*01f0*/ 	.word	0x00000350


	//   ....[5]....
        /*01f4*/ 	.word	0x00000370


	//   ....[6]....
        /*01f8*/ 	.word	0x000011a0


	//   ....[7]....
        /*01fc*/ 	.word	0x00001200


	//   ....[8]....
        /*0200*/ 	.word	0x00001230


	//   ....[9]....
        /*0204*/ 	.word	0x00001250


	//   ....[10]....
        /*0208*/ 	.word	0x00001270


	//   ....[11]....
        /*020c*/ 	.word	0x000012c0


	//   ....[12]....
        /*0210*/ 	.word	0x000012e0


	//   ....[13]....
        /*0214*/ 	.word	0x00001300


	//   ....[14]....
        /*0218*/ 	.word	0x00002c90


	//   ....[15]....
        /*021c*/ 	.word	0x00002d00


	//   ....[16]....
        /*0220*/ 	.word	0x00002d60


	//   ....[17]....
        /*0224*/ 	.word	0x00002dc0


	//----- nvinfo : EIATTR_SYSCALL_OFFSETS
	.align		4
.L_21563:
        /*0228*/ 	.byte	0x04, 0x46
        /*022a*/ 	.short	(.L_21565 - .L_21564)


	//   ....[0]....
.L_21564:
        /*022c*/ 	.word	0x00002c20


	//----- nvinfo : EIATTR_EXIT_INSTR_OFFSETS
	.align		4
.L_21565:
        /*0230*/ 	.byte	0x04, 0x1c
        /*0232*/ 	.short	(.L_21567 - .L_21566)


	//   ....[0]....
.L_21566:
        /*0234*/ 	.word	0x00000090


	//   ....[1]....
        /*0238*/ 	.word	0x000024f0


	//   ....[2]....
        /*023c*/ 	.word	0x000025b0


	//   ....[3]....
        /*0240*/ 	.word	0x00002af0


	//   ....[4]....
        /*0244*/ 	.word	0x00002c30


	//----- nvinfo : EIATTR_CTAIDZ_USED
	.align		4
.L_21567:
        /*0248*/ 	.byte	0x01, 0x04
	.zero		2


	//----- nvinfo : EIATTR_CRS_STACK_SIZE
	.align		4
        /*024c*/ 	.byte	0x04, 0x1e
        /*024e*/ 	.short	(.L_21569 - .L_21568)
.L_21568:
        /*0250*/ 	.word	0x00000000
.L_21569:


//--------------------- .nv.info._ZN4vllm25paged_attention_v2_kernelIfhLi96ELi16ELi128ELNS_18Fp8KVCacheDataTypeE1ELb0ELi512EEEvPfS2_PT_PKS3_PKT0_S9_ifPKiSB_iPKfiiiSD_SD_iiiii --------------------------
	.section	.nv.info._ZN4vllm25paged_attention_v2_kernelIfhLi96ELi16ELi128ELNS_18Fp8KVCacheDataTypeE1ELb0ELi512EEEvPfS2_PT_PKS3_PKT0_S9_ifPKiSB_iPKfiiiSD_SD_iiiii,"",@"SHT_CUDA_INFO"
	.sectionflags	@""
	.align	4


	//----- nvinfo : EIATTR_CUDA_API_VERSION
	.align		4
        /*0000*/ 	.byte	0x04, 0x37
        /*0002*/ 	.short	(.L_21571 - .L_21570)
.L_21570:
        /*0004*/ 	.word	0x00000082


	//----- nvinfo : EIATTR_SW2861232_WAR
	.align		4
.L_21571:
        /*0008*/ 	.byte	0x01, 0x35
	.zero		2


	//----- nvinfo : EIATTR_PARAM_CBANK
	.align		4
        /*000c*/ 	.byte	0x04, 0x0a
        /*000e*/ 	.short	(.L_21573 - .L_21572)
	.align		4
.L_21572:
        /*0010*/ 	.word	index@(.nv.constant0._ZN4vllm25paged_attention_v2_kernelIfhLi96ELi16ELi128ELNS_18Fp8KVCacheDataTypeE1ELb0ELi512EEEvPfS2_PT_PKS3_PKT0_S9_ifPKiSB_iPKfiiiSD_SD_iiiii)
        /*0014*/ 	.short	0x0160
        /*0016*/ 	.short	0x008c


	//----- nvinfo : EIATTR_CBANK_PARAM_SIZE
	.align		4
.L_21573:
        /*0018*/ 	.byte	0x03, 0x19
        /*001a*/ 	.short	0x008c


	//----- nvinfo : EIATTR_KPARAM_INFO
	.align		4
        /*001c*/ 	.byte	0x04, 0x17
        /*001e*/ 	.short	(.L_21575 - .L_21574)
.L_21574:
        /*0020*/ 	.word	0x00000000
        /*0024*/ 	.short	0x0015
        /*0026*/ 	.short	0x0088
        /*0028*/ 	.byte	0x00, 0xf0, 0x11, 0x00


	//----- nvinfo : EIATTR_KPARAM_INFO
	.align		4
.L_21575:
        /*002c*/ 	.byte	0x04, 0x17
        /*002e*/ 	.short	(.L_21577 - .L_21576)
.L_21576:
        /*0030*/ 	.word	0x00000000
        /*0034*/ 	.short	0x0014
        /*0036*/ 	.short	0x0084
        /*0038*/ 	.byte	0x00, 0xf0, 0x11, 0x00


	//----- nvinfo : EIATTR_KPARAM_INFO
	.align		4
.L_21577:
        /*003c*/ 	.byte	0x04, 0x17
        /*003e*/ 	.short	(.L_21579 - .L_21578)
.L_21578:
        /*0040*/ 	.word	0x00000000
        /*0044*/ 	.short	0x0013
        /*0046*/ 	.short	0x0080
        /*0048*/ 	.byte	0x00, 0xf0, 0x11, 0x00


	//----- nvinfo : EIATTR_KPARAM_INFO
	.align		4
.L_21579:
        /*004c*/ 	.byte	0x04, 0x17
        /*004e*/ 	.short	(.L_21581 - .L_21580)
.L_21580:
        /*0050*/ 	.word	0x00000000
        /*0054*/ 	.short	0x0012
        /*0056*/ 	.short	0x007c
        /*0058*/ 	.byte	0x00, 0xf0, 0x11, 0x00


	//----- nvinfo : EIATTR_KPARAM_INFO
	.align		4
.L_21581:
        /*005c*/ 	.byte	0x04, 0x17
        /*005e*/ 	.short	(.L_21583 - .L_21582)
.L_21582:
        /*0060*/ 	.word	0x00000000
        /*0064*/ 	.short	0x0011
        /*0066*/ 	.short	0x0078
        /*0068*/ 	.byte	0x00, 0xf0, 0x11, 0x00


	//----- nvinfo : EIATTR_KPARAM_INFO
	.align		4
.L_21583:
        /*006c*/ 	.byte	0x04, 0x17
        /*006e*/ 	.short	(.L_21585 - .L_21584)
.L_21584:
        /*0070*/ 	.word	0x00000000
        /*0074*/ 	.short	0x0010
        /*0076*/ 	.short	0x0070
        /*0078*/ 	.byte	0x00, 0xf0, 0x21, 0x00


	//----- nvinfo : EIATTR_KPARAM_INFO
	.align		4
.L_21585:
        /*007c*/ 	.byte	0x04, 0x17
        /*007e*/ 	.short	(.L_21587 - .L_21586)
.L_21586:
        /*0080*/ 	.word	0x00000000
        /*0084*/ 	.short	0x000f
        /*0086*/ 	.short	0x0068
        /*0088*/ 	.byte	0x00, 0xf0, 0x21, 0x00


	//----- nvinfo : EIATTR_KPARAM_INFO
	.align		4
.L_21587:
        /*008c*/ 	.byte	0x04, 0x17
        /*008e*/ 	.short	(.L_21589 - .L_21588)
.L_21588:
        /*0090*/ 	.word	0x00000000
        /*0094*/ 	.short	0x000e
        /*0096*/ 	.short	0x0060
        /*0098*/ 	.byte	0x00, 0xf0, 0x11, 0x00


	//----- nvinfo : EIATTR_KPARAM_INFO
	.align		4
.L_21589:
        /*009c*/ 	.byte	0x04, 0x17
        /*009e*/ 	.short	(.L_21591 - .L_21590)
.L_21590:
        /*00a0*/ 	.word	0x00000000
        /*00a4*/ 	.short	0x000d
        /*00a6*/ 	.short	0x005c
        /*00a8*/ 	.byte	0x00, 0xf0, 0x11, 0x00


	//----- nvinfo : EIATTR_KPARAM_INFO
	.align		4
.L_21591:
        /*00ac*/ 	.byte	0x04, 0x17
        /*00ae*/ 	.short	(.L_21593 - .L_21592)
.L_21592:
        /*00b0*/ 	.word	0x00000000
        /*00b4*/ 	.short	0x000c
        /*00b6*/ 	.short	0x0058
        /*00b8*/ 	.byte	0x00, 0xf0, 0x11, 0x00


	//----- nvinfo : EIATTR_KPARAM_INFO
	.align		4
.L_21593:
        /*00bc*/ 	.byte	0x04, 0x17
        /*00be*/ 	.short	(.L_21595 - .L_21594)
.L_21594:
        /*00c0*/ 	.word	0x00000000
        /*00c4*/ 	.short	0x000b
        /*00c6*/ 	.short	0x0050
        /*00c8*/ 	.byte	0x00, 0xf0, 0x21, 0x00


	//----- nvinfo : EIATTR_KPARAM_INFO
	.align		4
.L_21595:
        /*00cc*/ 	.byte	0x04, 0x17
        /*00ce*/ 	.short	(.L_21597 - .L_21596)
.L_21596:
        /*00d0*/ 	.word	0x00000000
        /*00d4*/ 	.short	0x000a
        /*00d6*/ 	.short	0x0048
        /*00d8*/ 	.byte	0x00, 0xf0, 0x11, 0x00


	//----- nvinfo : EIATTR_KPARAM_INFO
	.align		4
.L_21597:
        /*00dc*/ 	.byte	0x04, 0x17
        /*00de*/ 	.short	(.L_21599 - .L_21598)
.L_21598:
        /*00e0*/ 	.word	0x00000000
        /*00e4*/ 	.short	0x0009
        /*00e6*/ 	.short	0x0040
        /*00e8*/ 	.byte	0x00, 0xf0, 0x21, 0x00


	//----- nvinfo : EIATTR_KPARAM_INFO
	.align		4
.L_21599:
        /*00ec*/ 	.byte	0x04, 0x17
        /*00ee*/ 	.short	(.L_21601 - .L_21600)
.L_21600:
        /*00f0*/ 	.word	0x00000000
        /*00f4*/ 	.short	0x0008
        /*00f6*/ 	.short	0x0038
        /*00f8*/ 	.byte	0x00, 0xf0, 0x21, 0x00


	//----- nvinfo : EIATTR_KPARAM_INFO
	.align		4
.L_21601:
        /*00fc*/ 	.byte	0x04, 0x17
        /*00fe*/ 	.short	(.L_21603 - .L_21602)
.L_21602:
        /*0100*/ 	.word	0x00000000
        /*0104*/ 	.short	0x0007
        /*0106*/ 	.short	0x0034
        /*0108*/ 	.byte	0x00, 0xf0, 0x11, 0x00


	//----- nvinfo : EIATTR_KPARAM_INFO
	.align		4
.L_21603:
        /*010c*/ 	.byte	0x04, 0x17
        /*010e*/ 	.short	(.L_21605 - .L_21604)
.L_21604:
        /*0110*/ 	.word	0x00000000
        /*0114*/ 	.short	0x0006
        /*0116*/ 	.short	0x0030
        /*0118*/ 	.byte	0x00, 0xf0, 0x11, 0x00


	//----- nvinfo : EIATTR_KPARAM_INFO
	.align		4
.L_21605:
        /*011c*/ 	.byte	0x04, 0x17
        /*011e*/ 	.short	(.L_21607 - .L_21606)
.L_21606:
        /*0120*/ 	.word	0x00000000
        /*0124*/ 	.short	0x0005
        /*0126*/ 	.short	0x0028
        /*0128*/ 	.byte	0x00, 0xf0, 0x21, 0x00


	//----- nvinfo : EIATTR_KPARAM_INFO
	.align		4
.L_21607:
        /*012c*/ 	.byte	0x04, 0x17
        /*012e*/ 	.short	(.L_21609 - .L_21608)
.L_21608:
        /*0130*/ 	.word	0x00000000
        /*0134*/ 	.short	0x0004
        /*0136*/ 	.short	0x0020
        /*0138*/ 	.byte	0x00, 0xf0, 0x21, 0x00


	//----- nvinfo : EIATTR_KPARAM_INFO
	.align		4
.L_21609:
        /*013c*/ 	.byte	0x04, 0x17
        /*013e*/ 	.short	(.L_21611 - .L_21610)
.L_21610:
        /*0140*/ 	.word	0x00000000
        /*0144*/ 	.short	0x0003
        /*0146*/ 	.short	0x0018
        /*0148*/ 	.byte	0x00, 0xf0, 0x21, 0x00


	//----- nvinfo : EIATTR_KPARAM_INFO
	.align		4
.L_21611:
        /*014c*/ 	.byte	0x04, 0x17
        /*014e*/ 	.short	(.L_21613 - .L_21612)
.L_21612:
        /*0150*/ 	.word	0x00000000
        /*0154*/ 	.short	0x0002
        /*0156*/ 	.short	0x0010
        /*0158*/ 	.byte	0x00, 0xf0, 0x21, 0x00


	//----- nvinfo : EIATTR_KPARAM_INFO
	.align		4
.L_21613:
        /*015c*/ 	.byte	0x04, 0x17
        /*015e*/ 	.short	(.L_21615 - .L_21614)
.L_21614:
        /*0160*/ 	.word	0x00000000
        /*0164*/ 	.short	0x0001
        /*0166*/ 	.short	0x0008
        /*0168*/ 	.byte	0x00, 0xf0, 0x21, 0x00


	//----- nvinfo : EIATTR_KPARAM_INFO
	.align		4
.L_21615:
        /*016c*/ 	.byte	0x04, 0x17
        /*016e*/ 	.short	(.L_21617 - .L_21616)
.L_21616:
        /*0170*/ 	.word	0x00000000
        /*0174*/ 	.short	0x0000
        /*0176*/ 	.short	0x0000
        /*0178*/ 	.byte	0x00, 0xf0, 0x21, 0x00


	//----- nvinfo : EIATTR_MAXREG_COUNT
	.align		4
.L_21617:
        /*017c*/ 	.byte	0x03, 0x1b
        /*017e*/ 	.short	0x00ff


	//----- nvinfo : EIATTR_NUM_BARRIERS
	.align		4
        /*0180*/ 	.byte	0x02, 0x4c
        /*0182*/ 	.byte	0x01
	.zero		1


	//----- nvinfo : EIATTR_EXTERNS
	.align		4
        /*0184*/ 	.byte	0x04, 0x0f
        /*0186*/ 	.short	(.L_21619 - .L_21618)


	//   ....[0]....
	.align		4
.L_21618:
        /*0188*/ 	.word	index@(__assertfail)


	//----- nvinfo : EIATTR_MERCURY_ISA_VERSION
	.align		4
.L_21619:
        /*018c*/ 	.byte	0x03, 0x5f
        /*018e*/ 	.short	0x0000


	//----- nvinfo : EIATTR_COOP_GROUP_MASK_REGIDS
	.align		4
        /*0190*/ 	.byte	0x04, 0x29
        /*0192*/ 	.short	(.L_21621 - .L_21620)


	//   ....[0]....
.L_21620:
        /*0194*/ 	.word	0xffffffff


	//   ....[1]....
        /*0198*/ 	.word	0xffffffff


	//   ....[2]....
        /*019c*/ 	.word	0xffffffff


	//   ....[3]....
        /*01a0*/ 	.word	0xffffffff


	//   ....[4]....
        /*01a4*/ 	.word	0xffffffff


	//   ....[5]....
        /*01a8*/ 	.word	0xffffffff


	//   ....[6]....
        /*01ac*/ 	.word	0xffffffff


	//   ....[7]....
        /*01b0*/ 	.word	0xffffffff


	//   ....[8]....
        /*01b4*/ 	.word	0xffffffff


	//   ....[9]....
        /*01b8*/ 	.word	0xffffffff


	//   ....[10]....
        /*01bc*/ 	.word	0xffffffff


	//   ....[11]....
        /*01c0*/ 	.word	0xffffffff


	//   ....[12]....
        /*01c4*/ 	.word	0xffffffff


	//   ....[13]....
        /*01c8*/ 	.word	0xffffffff


	//   ....[14]....
        /*01cc*/ 	.word	0xffffffff


	//   ....[15]....
        /*01d0*/ 	.word	0xffffffff


	//   ....[16]....
        /*01d4*/ 	.word	0xffffffff


	//   ....[17]....
        /*01d8*/ 	.word	0xffffffff


	//----- nvinfo : EIATTR_COOP_GROUP_INSTR_OFFSETS
	.align		4
.L_21621:
        /*01dc*/ 	.byte	0x04, 0x28
        /*01de*/ 	.short	(.L_21623 - .L_21622)


	//   ....[0]....
.L_21622:
        /*01e0*/ 	.word	0x00000240


	//   ....[1]....
        /*01e4*/ 	.word	0x00000260


	//   ....[2]....
        /*01e8*/ 	.word	0x00000280


	//   ....[3]....
        /*01ec*/ 	.word	0x00000330


	//   ....[4]....
        /*01f0*/ 	.word	0x00000350


	//   ....[5]....
        /*01f4*/ 	.word	0x00000370


	//   ....[6]....
        /*01f8*/ 	.word	0x000011a0


	//   ....[7]....
        /*01fc*/ 	.word	0x00001200


	//   ....[8]....
        /*0200*/ 	.word	0x00001230


	//   ....[9]....
        /*0204*/ 	.word	0x00001250


	//   ....[10]....
        /*0208*/ 	.word	0x00001270


	//   ....[11]....
        /*020c*/ 	.word	0x000012c0


	//   ....[12]....
        /*0210*/ 	.word	0x000012e0


	//   ....[13]....
        /*0214*/ 	.word	0x00001300


	//   ....[14]....
        /*0218*/ 	.word	0x00002ae0


	//   ....[15]....
        /*021c*/ 	.word	0x00002b40


	//   ....[16]....
        /*0220*/ 	.word	0x00002ba0


	//   ....[17]....
        /*0224*/ 	.word	0x00002c00


	//----- nvinfo : EIATTR_SYSCALL_OFFSETS
	.align		4
.L_21623:
        /*0228*/ 	.byte	0x04, 0x46
        /*022a*/ 	.short	(.L_21625 - .L_21624)


	//   ....[0]....
.L_21624:
        /*022c*/ 	.word	0x00002a70


	//----- nvinfo : EIATTR_EXIT_INSTR_OFFSETS
	.align		4
.L_21625:
        /*0230*/ 	.byte	0x04, 0x1c
        /*0232*/ 	.short	(.L_21627 - .L_21626)


	//   ....[0]....
.L_21626:
        /*0234*/ 	.word	0x00000090


	//   ....[1]....
        /*0238*/ 	.word	0x00002400


	//   ....[2]....
        /*023c*/ 	.word	0x000024b0


	//   ....[3]....
        /*0240*/ 	.word	0x00002940


	//   ....[4]....
        /*0244*/ 	.word	0x00002a80


	//----- nvinfo : EIATTR_CTAIDZ_USED
	.align		4
.L_21627:
        /*0248*/ 	.byte	0x01, 0x04
	.zero		2


	//----- nvinfo : EIATTR_CRS_STACK_SIZE
	.align		4
        /*024c*/ 	.byte	0x04, 0x1e
        /*024e*/ 	.short	(.L_21629 - .L_21628)
.L_21628:
        /*0250*/ 	.word	0x00000000
.L_21629:


//--------------------- .nv.info._ZN4vllm25paged_attention_v2_kernelIfhLi80ELi16ELi128ELNS_18Fp8KVCacheDataTypeE1ELb0ELi512EEEvPfS2_PT_PKS3_PKT0_S9_ifPKiSB_iPKfiiiSD_SD_iiiii --------------------------
	.section	.nv.info._ZN4vllm25paged_attention_v2_kernelIfhLi80ELi16ELi128ELNS_18Fp8KVCacheDataTypeE1ELb0ELi512EEEvPfS2_PT_PKS3_PKT0_S9_ifPKiSB_iPKfiiiSD_SD_iiiii,"",@"SHT_CUDA_INFO"
	.sectionflags	@""
	.align	4


	//----- nvinfo : EIATTR_CUDA_API_VERSION
	.align		4
        /*0000*/ 	.byte	0x04, 0x37
        /*0002*/ 	.short	(.L_21631 - .L_21630)
.L_21630:
        /*0004*/ 	.word	0x00000082


	//----- nvinfo : EIATTR_SW2861232_WAR
	.align		4
.L_21631:
        /*0008*/ 	.byte	0x01, 0x35
	.zero		2


	//----- nvinfo : EIATTR_PARAM_CBANK
	.align		4
        /*000c*/ 	.byte	0x04, 0x0a
        /*000e*/ 	.short	(.L_21633 - .L_21632)
	.align		4
.L_21632:
        /*0010*/ 	.word	index@(.nv.constant0._ZN4vllm25paged_attention_v2_kernelIfhLi80ELi16ELi128ELNS_18Fp8KVCacheDataTypeE1ELb0ELi512EEEvPfS2_PT_PKS3_PKT0_S9_ifPKiSB_iPKfiiiSD_SD_iiiii)
        /*0014*/ 	.short	0x0160
        /*0016*/ 	.short	0x008c


	//----- nvinfo : EIATTR_CBANK_PARAM_SIZE
	.align		4
.L_21633:
        /*0018*/ 	.byte	0x03, 0x19
        /*001a*/ 	.short	0x008c


	//----- nvinfo : EIATTR_KPARAM_INFO
	.align		4
        /*001c*/ 	.byte	0x04, 0x17
        /*001e*/ 	.short	(.L_21635 - .L_21634)
.L_21634:
        /*0020*/ 	.word	0x00000000
        /*0024*/ 	.short	0x0015
        /*0026*/ 	.short	0x0088
        /*0028*/ 	.byte	0x00, 0xf0, 0x11, 0x00


	//----- nvinfo : EIATTR_KPARAM_INFO
	.align		4
.L_21635:
        /*002c*/ 	.byte	0x04, 0x17
        /*002e*/ 	.short	(.L_21637 - .L_21636)
.L_21636:
        /*0030*/ 	.word	0x00000000
        /*0034*/ 	.short	0x0014
        /*0036*/ 	.short	0x0084
        /*0038*/ 	.byte	0x00, 0xf0, 0x11, 0x00


	//----- nvinfo : EIATTR_KPARAM_INFO
	.align		4
.L_21637:
        /*003c*/ 	.byte	0x04, 0x17
        /*003e*/ 	.short	(.L_21639 - .L_21638)
.L_21638:
        /*0040*/ 	.word	0x00000000
        /*0044*/ 	.short	0x0013
        /*0046*/ 	.short	0x0080
        /*0048*/ 	.byte	0x00, 0xf0, 0x11, 0x00


	//----- nvinfo : EIATTR_KPARAM_INFO
	.align		4
.L_21639:
        /*004c*/ 	.byte	0x04, 0x17
        /*004e*/ 	.short	(.L_21641 - .L_21640)
.L_21640:
        /*0050*/ 	.word	0x00000000
        /*0054*/ 	.short	0x0012
        /*0056*/ 	.short	0x007c
        /*0058*/ 	.byte	0x00, 0xf0, 0x11, 0x00


	//----- nvinfo : EIATTR_KPARAM_INFO
	.align		4
.L_21641:
        /*005c*/ 	.byte	0x04, 0x17
        /*005e*/ 	.short	(.L_21643 - .L_21642)
.L_21642:
        /*0060*/ 	.word	0x00000000
        /*0064*/ 	.short	0x0011
        /*0066*/ 	.short	0x0078
        /*0068*/ 	.byte	0x00, 0xf0, 0x11, 0x00


	//----- nvinfo : EIATTR_KPARAM_INFO
	.align		4
.L_21643:
        /*006c*/ 	.byte	0x04, 0x17
        /*006e*/ 	.short	(.L_21645 - .L_21644)
.L_21644:
        /*0070*/ 	.word	0x00000000
        /*0074*/ 	.short	0x0010
        /*0076*/ 	.short	0x0070
        /*0078*/ 	.byte	0x00, 0xf0, 0x21, 0x00


	//----- nvinfo : EIATTR_KPARAM_INFO
	.align		4
.L_21645:
        /*007c*/ 	.byte	0x04, 0x17
        /*007e*/ 	.short	(.L_21647 - .L_21646)
.L_21646:
        /*0080*/ 	.word	0x00000000
        /*0084*/ 	.short	0x000f
        /*0086*/ 	.short	0x0068
        /*0088*/ 	.byte	0x00, 0xf0, 0x21, 0x00


	//----- nvinfo : EIATTR_KPARAM_INFO
	.align		4
.L_21647:
        /*008c*/ 	.byte	0x04, 0x17
        /*008e*/ 	.short	(.L_21649 - .L_21648)
.L_21648:
        /*0090*/ 	.word	0x00000000
        /*0094*/ 	.short	0x000e
        /*0096*/ 	.short	0x0060
        /*0098*/ 	.byte	0x00, 0xf0, 0x11, 0x00


	//----- nvinfo : EIATTR_KPARAM_INFO
	.align		4
.L_21649:
        /*009c*/ 	.byte	0x04, 0x17
        /*009e*/ 	.short	(.L_21651 - .L_21650)
.L_21650:
        /*00a0*/ 	.word	0x00000000
        /*00a4*/ 	.short	0x000d
        /*00a6*/ 	.short	0x005c
        /*00a8*/ 	.byte	0x00, 0xf0, 0x11, 0x00


	//----- nvinfo : EIATTR_KPARAM_INFO
	.align		4
.L_21651:
        /*00ac*/ 	.byte	0x04, 0x17
        /*00ae*/ 	.short	(.L_21653 - .L_21652)
.L_21652:
        /*00b0*/ 	.word	0x00000000
        /*00b4*/ 	.short	0x000c
        /*00b6*/ 	.short	0x0058
        /*00b8*/ 	.byte	0x00, 0xf0, 0x11, 0x00


	//----- nvinfo : EIATTR_KPARAM_INFO
	.align		4
.L_21653:
        /*00bc*/ 	.byte	0x04, 0x17
        /*00be*/ 	.short	(.L_21655 - .L_21654)
.L_21654:
        /*00c0*/ 	.word	0x00000000
        /*00c4*/ 	.short	0x000b
        /*00c6*/ 	.short	0x0050
        /*00c8*/ 	.byte	0x00, 0xf0, 0x21, 0x00


	//----- nvinfo : EIATTR_KPARAM_INFO
	.align		4
.L_21655:
        /*00cc*/ 	.byte	0x04, 0x17
        /*00ce*/ 	.short	(.L_21657 - .L_21656)
.L_21656:
        /*00d0*/ 	.word	0x00000000
        /*00d4*/ 	.short	0x000a
        /*00d6*/ 	.short	0x0048
        /*00d8*/ 	.byte	0x00, 0xf0, 0x11, 0x00


	//----- nvinfo : EIATTR_KPARAM_INFO
	.align		4
.L_21657:
        /*00dc*/ 	.byte	0x04, 0x17
        /*00de*/ 	.short	(.L_21659 - .L_21658)
.L_21658:
        /*00e0*/ 	.word	0x00000000
        /*00e4*/ 	.short	0x0009
        /*00e6*/ 	.short	0x0040
        /*00e8*/ 	.byte	0x00, 0xf0, 0x21, 0x00


	//----- nvinfo : EIATTR_KPARAM_INFO
	.align		4
.L_21659:
        /*00ec*/ 	.byte	0x04, 0x17
        /*00ee*/ 	.short	(.L_21661 - .L_21660)
.L_21660:
        /*00f0*/ 	.word	0x00000000
        /*00f4*/ 	.short	0x0008
        /*00f6*/ 	.short	0x0038
        /*00f8*/ 	.byte	0x00, 0xf0, 0x21, 0x00


	//----- nvinfo : EIATTR_KPARAM_INFO
	.align		4
.L_21661:
        /*00fc*/ 	.byte	0x04, 0x17
        /*00fe*/ 	.short	(.L_21663 - .L_21662)
.L_21662:
        /*0100*/ 	.word	0x00000000
        /*0104*/ 	.short	0x0007
        /*0106*/ 	.short	0x0034
        /*0108*/ 	.byte	0x00, 0xf0, 0x11, 0x00


	//----- nvinfo : EIATTR_KPARAM_INFO
	.align		4
.L_21663:
        /*010c*/ 	.byte	0x04, 0x17
        /*010e*/ 	.short	(.L_21665 - .L_21664)
.L_21664:
        /*0110*/ 	.word	0x00000000
        /*0114*/ 	.short	0x0006
        /*0116*/ 	.short	0x0030
        /*0118*/ 	.byte	0x00, 0xf0, 0x11, 0x00


	//----- nvinfo : EIATTR_KPARAM_INFO
	.align		4
.L_21665:
        /*011c*/ 	.byte	0x04, 0x17
        /*011e*/ 	.short	(.L_21667 - .L_21666)
.L_21666:
        /*0120*/ 	.word	0x00000000
        /*0124*/ 	.short	0x0005
        /*0126*/ 	.short	0x0028
        /*0128*/ 	.byte	0x00, 0xf0, 0x21, 0x00


	//----- nvinfo : EIATTR_KPARAM_INFO
	.align		4
.L_21667:
        /*012c*/ 	.byte	0x04, 0x17
        /*012e*/ 	.short	(.L_21669 - .L_21668)
.L_21668:
        /*0130*/ 	.word	0x00000000
        /*0134*/ 	.short	0x0004
        /*0136*/ 	.short	0x0020
        /*0138*/ 	.byte	0x00, 0xf0, 0x21, 0x00


	//----- nvinfo : EIATTR_KPARAM_INFO
	.align		4
.L_21669:
        /*013c*/ 	.byte	0x04, 0x17
        /*013e*/ 	.short	(.L_21671 - .L_21670)
.L_21670:
        /*0140*/ 	.word	0x00000000
        /*0144*/ 	.short	0x0003
        /*0146*/ 	.short	0x0018
        /*0148*/ 	.byte	0x00, 0xf0, 0x21, 0x00


	//----- nvinfo : EIATTR_KPARAM_INFO
	.align		4
.L_21671:
        /*014c*/ 	.byte	0x04, 0x17
        /*014e*/ 	.short	(.L_21673 - .L_21672)
.L_21672:
        /*0150*/ 	.word	0x00000000
        /*0154*/ 	.short	0x0002
        /*0156*/ 	.short	0x0010
        /*0158*/ 	.byte	0x00, 0xf0, 0x21, 0x00


	//----- nvinfo : EIATTR_KPARAM_INFO
	.align		4
.L_21673:
        /*015c*/ 	.byte	0x04, 0x17
        /*015e*/ 	.short	(.L_21675 - .L_21674)
.L_21674:
        /*0160*/ 	.word	0x00000000
        /*0164*/ 	.short	0x0001
        /*0166*/ 	.short	0x0008
        /*0168*/ 	.byte	0x00, 0xf0, 0x21, 0x00


	//----- nvinfo : EIATTR_KPARAM_INFO
	.align		4
.L_21675:
        /*016c*/ 	.byte	0x04, 0x17
        /*016e*/ 	.short	(.L_21677 - .L_21676)
.L_21676:
        /*0170*/ 	.word	0x00000000
        /*0174*/ 	.short	0x0000
        /*0176*/ 	.short	0x0000
        /*0178*/ 	.byte	0x00, 0xf0, 0x21, 0x00


	//----- nvinfo : EIATTR_MAXREG_COUNT
	.align		4
.L_21677:
        /*017c*/ 	.byte	0x03, 0x1b
        /*017e*/ 	.short	0x00ff


	//----- nvinfo : EIATTR_NUM_BARRIERS
	.align		4
        /*0180*/ 	.byte	0x02, 0x4c
        /*0182*/ 	.byte	0x01
	.zero		1


	//----- nvinfo : EIATTR_EXTERNS
	.align		4
        /*0184*/ 	.byte	0x04, 0x0f
        /*0186*/ 	.short	(.L_21679 - .L_21678)


	//   ....[0]....
	.align		4
.L_21678:
        /*0188*/ 	.word	index@(__assertfail)


	//----- nvinfo : EIATTR_MERCURY_ISA_VERSION
	.align		4
.L_21679:
        /*018c*/ 	.byte	0x03, 0x5f
        /*018e*/ 	.short	0x0000


	//----- nvinfo : EIATTR_COOP_GROUP_MASK_REGIDS
	.align		4
        /*0190*/ 	.byte	0x04, 0x29
        /*0192*/ 	.short	(.L_21681 - .L_21680)


	//   ....[0]....
.L_21680:
        /*0194*/ 	.word	0xffffffff


	//   ....[1]....
        /*0198*/ 	.word	0xffffffff


	//   ....[2]....
        /*019c*/ 	.word	0xffffffff


	//   ....[3]....
        /*01a0*/ 	.word	0xffffffff


	//   ....[4]....
        /*01a4*/ 	.word	0xffffffff


	//   ....[5]....
        /*01a8*/ 	.word	0xffffffff


	//   ....[6]....
        /*01ac*/ 	.word	0xffffffff


	//   ....[7]....
        /*01b0*/ 	.word	0xffffffff


	//   ....[8]....
        /*01b4*/ 	.word	0xffffffff


	//   ....[9]....
        /*01b8*/ 	.word	0xffffffff


	//   ....[10]....
        /*01bc*/ 	.word	0xffffffff


	//   ....[11]....
        /*01c0*/ 	.word	0xffffffff


	//   ....[12]....
        /*01c4*/ 	.word	0xffffffff


	//   ....[13]....
        /*01c8*/ 	.word	0xffffffff


	//   ....[14]....
        /*01cc*/ 	.word	0xffffffff


	//   ....[15]....
        /*01d0*/ 	.word	0xffffffff


	//   ....[16]....
        /*01d4*/ 	.word	0xffffffff


	//   ....[17]....
        /*01d8*/ 	.word	0xffffffff


	//----- nvinfo : EIATTR_COOP_GROUP_INSTR_OFFSETS
	.align		4
.L_21681:
        /*01dc*/ 	.byte	0x04, 0x28
        /*01de*/ 	.short	(.L_21683 - .L_21682)


	//   ....[0]....
.L_21682:
        /*01e0*/ 	.word	0x00000240


	//   ....[1]....
        /*01e4*/ 	.word	0x00000260


	//   ....[2]....
        /*01e8*/ 	.word	0x00000280


	//   ....[3]....
        /*01ec*/ 	.word	0x00000330


	//   ....[4]....
        /*01f0*/ 	.word	0x00000350


	//   ....[5]....
        /*01f4*/ 	.word	0x00000370


	//   ....[6]....
        /*01f8*/ 	.word	0x000011a0


	//   ....[7]....
        /*01fc*/ 	.word	0x00001200


	//   ....[8]....
        /*0200*/ 	.word	0x00001230


	//   ....[9]....
        /*0204*/ 	.word	0x00001250


	//   ....[10]....
        /*0208*/ 	.word	0x00001270


	//   ....[11]....
        /*020c*/ 	.word	0x000012c0


	//   ....[12]....
        /*0210*/ 	.word	0x000012e0


	//   ....[13]....
        /*0214*/ 	.word	0x00001300


	//   ....[14]....
        /*0218*/ 	.word	0x00002960


	//   ....[15]....
        /*021c*/ 	.word	0x000029c0


	//   ....[16]....
        /*0220*/ 	.word	0x00002a20


	//   ....[17]....
        /*0224*/ 	.word	0x00002a80


	//----- nvinfo : EIATTR_SYSCALL_OFFSETS
	.align		4
.L_21683:
        /*0228*/ 	.byte	0x04, 0x46
        /*022a*/ 	.short	(.L_21685 - .L_21684)


	//   ....[0]....
.L_21684:
        /*022c*/ 	.word	0x000028f0


	//----- nvinfo : EIATTR_EXIT_INSTR_OFFSETS
	.align		4
.L_21685:
        /*0230*/ 	.byte	0x04, 0x1c
        /*0232*/ 	.short	(.L_21687 - .L_21686)


	//   ....[0]....
.L_21686:
        /*0234*/ 	.word	0x00000090


	//   ....[1]....
        /*0238*/ 	.word	0x00002340


	//   ....[2]....
        /*023c*/ 	.word	0x00002400


	//   ....[3]....
        /*0240*/ 	.word	0x000027c0


	//   ....[4]....
        /*0244*/ 	.word	0x00002900


	//----- nvinfo : EIATTR_CTAIDZ_USED
	.align		4
.L_21687:
        /*0248*/ 	.byte	0x01, 0x04
	.zero		2


	//----- nvinfo : EIATTR_CRS_STACK_SIZE
	.align		4
        /*024c*/ 	.byte	0x04, 0x1e
        /*024e*/ 	.short	(.L_21689 - .L_21688)
.L_21688:
        /*0250*/ 	.word	0x00000000
.L_21689:


//--------------------- .nv.info._ZN4vllm25paged_attention_v2_kernelIfhLi64ELi16ELi128ELNS_18Fp8KVCacheDataTypeE1ELb0ELi512EEEvPfS2_PT_PKS3_PKT0_S9_ifPKiSB_iPKfiiiSD_SD_iiiii --------------------------
	.section	.nv.info._ZN4vllm25paged_attention_v2_kernelIfhLi64ELi16ELi128ELNS_18Fp8KVCacheDataTypeE1ELb0ELi512EEEvPfS2_PT_PKS3_PKT0_S9_ifPKiSB_iPKfiiiSD_SD_iiiii,"",@"SHT_CUDA_INFO"
	.sectionflags	@""
	.align	4


	//----- nvinfo : EIATTR_CUDA_API_VERSION
	.align		4
        /*0000*/ 	.byte	0x04, 0x37
        /*0002*/ 	.short	(.L_21691 - .L_21690)
.L_21690:
        /*0004*/ 	.word	0x00000082


	//----- nvinfo : EIATTR_SW2861232_WAR
	.align		4
.L_21691:
        /*0008*/ 	.byte	0x01, 0x35
	.zero		2


	//----- nvinfo : EIATTR_PARAM_CBANK
	.align		4
        /*000c*/ 	.byte	0x04, 0x0a
        /*000e*/ 	.short	(.L_21693 - .L_21692)
	.align		4
.L_21692:
        /*0010*/ 	.word	index@(.nv.constant0._ZN4vllm25paged_attention_v2_kernelIfhLi64ELi16ELi128ELNS_18Fp8KVCacheDataTypeE1ELb0ELi512EEEvPfS2_PT_PKS3_PKT0_S9_ifPKiSB_iPKfiiiSD_SD_iiiii)
        /*0014*/ 	.short	0x0160
        /*0016*/ 	.short	0x008c


	//----- nvinfo : EIATTR_CBANK_PARAM_SIZE
	.align		4
.L_21693:
        /*0018*/ 	.byte	0x03, 0x19
        /*001a*/ 	.short	0x008c


	//----- nvinfo : EIATTR_KPARAM_INFO
	.align		4
        /*001c*/ 	.byte	0x04, 0x17
        /*001e*/ 	.short	(.L_21695 - .L_21694)
.L_21694:
        /*0020*/ 	.word	0x00000000
        /*0024*/ 	.short	0x0015
        /*0026*/ 	.short	0x0088
        /*0028*/ 	.byte	0x00, 0xf0, 0x11, 0x00


	//----- nvinfo : EIATTR_KPARAM_INFO
	.align		4
.L_21695:
        /*002c*/ 	.byte	0x04, 0x17
        /*002e*/ 	.short	(.L_21697 - .L_21696)
.L_21696:
        /*0030*/ 	.word	0x00000000
        /*0034*/ 	.short	0x0014
        /*0036*/ 	.short	0x0084
        /*0038*/ 	.byte	0x00, 0xf0, 0x11, 0x00


	//----- nvinfo : EIATTR_KPARAM_INFO
	.align		4
.L_21697:
        /*003c*/ 	.byte	0x04, 0x17
        /*003e*/ 	.short	(.L_21699 - .L_21698)
.L_21698:
        /*0040*/ 	.word	0x00000000
        /*0044*/ 	.short	0x0013
        /*0046*/ 	.short	0x0080
        /*0048*/ 	.byte	0x00, 0xf0, 0x11, 0x00


	//----- nvinfo : EIATTR_KPARAM_INFO
	.align		4
.L_21699:
        /*004c*/ 	.byte	0x04, 0x17
        /*004e*/ 	.short	(.L_21701 - .L_21700)
.L_21700:
        /*0050*/ 	.word	0x00000000
        /*0054*/ 	.short	0x0012
        /*0056*/ 	.short	0x007c
        /*0058*/ 	.byte	0x00, 0xf0, 0x11, 0x00


	//----- nvinfo : EIATTR_KPARAM_INFO
	.align		4
.L_21701:
        /*005c*/ 	.byte	0x04, 0x17
        /*005e*/ 	.short	(.L_21703 - .L_21702)
.L_21702:
        /*0060*/ 	.word	0x00000000
        /*0064*/ 	.short	0x0011
        /*0066*/ 	.short	0x0078
        /*0068*/ 	.byte	0x00, 0xf0, 0x11, 0x00


	//----- nvinfo : EIATTR_KPARAM_INFO
	.align		4
.L_21703:
        /*006c*/ 	.byte	0x04, 0x17
        /*006e*/ 	.short	(.L_21705 - .L_21704)
.L_21704:
        /*0070*/ 	.word	0x00000000
        /*0074*/ 	.short	0x0010
        /*0076*/ 	.short	0x0070
        /*0078*/ 	.byte	0x00, 0xf0, 0x21, 0x00


	//----- nvinfo : EIATTR_KPARAM_INFO
	.align		4
.L_21705:
        /*007c*/ 	.byte	0x04, 0x17
        /*007e*/ 	.short	(.L_21707 - .L_21706)
.L_21706:
        /*0080*/ 	.word	0x00000000
        /*0084*/ 	.short	0x000f
        /*0086*/ 	.short	0x0068
        /*0088*/ 	.byte	0x00, 0xf0, 0x21, 0x00


	//----- nvinfo : EIATTR_KPARAM_INFO
	.align		4
.L_21707:
        /*008c*/ 	.byte	0x04, 0x17
        /*008e*/ 	.short	(.L_21709 - .L_21708)
.L_21708:
        /*0090*/ 	.word	0x00000000
        /*0094*/ 	.short	0x000e
        /*0096*/ 	.short	0x0060
        /*0098*/ 	.byte	0x00, 0xf0, 0x11, 0x00


	//----- nvinfo : EIATTR_KPARAM_INFO
	.align		4
.L_21709:
        /*009c*/ 	.byte	0x04, 0x17
        /*009e*/ 	.short	(.L_21711 - .L_21710)
.L_21710:
        /*00a0*/ 	.word	0x00000000
        /*00a4*/ 	.short	0x000d
        /*00a6*/ 	.short	0x005c
        /*00a8*/ 	.byte	0x00, 0xf0, 0x11, 0x00


	//----- nvinfo : EIATTR_KPARAM_INFO
	.align		4
.L_21711:
        /*00ac*/ 	.byte	0x04, 0x17
        /*00ae*/ 	.short	(.L_21713 - .L_21712)
.L_21712:
        /*00b0*/ 	.word	0x00000000
        /*00b4*/ 	.short	0x000c
        /*00b6*/ 	.short	0x0058
        /*00b8*/ 	.byte	0x00, 0xf0, 0x11, 0x00


	//----- nvinfo : EIATTR_KPARAM_INFO
	.align		4
.L_21713:
        /*00bc*/ 	.byte	0x04, 0x17
        /*00be*/ 	.short	(.L_21715 - .L_21714)
.L_21714:
        /*00c0*/ 	.word	0x00000000
        /*00c4*/ 	.short	0x000b
        /*00c6*/ 	.short	0x0050
        /*00c8*/ 	.byte	0x00, 0xf0, 0x21, 0x00


	//----- nvinfo : EIATTR_KPARAM_INFO
	.align		4
.L_21715:
        /*00cc*/ 	.byte	0x04, 0x17
        /*00ce*/ 	.short	(.L_21717 - .L_21716)
.L_21716:
        /*00d0*/ 	.word	0x00000000
        /*00d4*/ 	.short	0x000a
        /*00d6*/ 	.short	0x0048
        /*00d8*/ 	.byte	0x00, 0xf0, 0x11, 0x00


	//----- nvinfo : EIATTR_KPARAM_INFO
	.align		4
.L_21717:
        /*00dc*/ 	.byte	0x04, 0x17
        /*00de*/ 	.short	(.L_21719 - .L_21718)
.L_21718:
        /*00e0*/ 	.word	0x00000000
        /*00e4*/ 	.short	0x0009
        /*00e6*/ 	.short	0x0040
        /*00e8*/ 	.byte	0x00, 0xf0, 0x21, 0x00


	//----- nvinfo : EIATTR_KPARAM_INFO
	.align		4
.L_21719:
        /*00ec*/ 	.byte	0x04, 0x17
        /*00ee*/ 	.short	(.L_21721 - .L_21720)
.L_21720:
        /*00f0*/ 	.word	0x00000000
        /*00f4*/ 	.short	0x0008
        /*00f6*/ 	.short	0x0038
        /*00f8*/ 	.byte	0x00, 0xf0, 0x21, 0x00


	//----- nvinfo : EIATTR_KPARAM_INFO
	.align		4
.L_21721:
        /*00fc*/ 	.byte	0x04, 0x17
        /*00fe*/ 	.short	(.L_21723 - .L_21722)
.L_21722:
        /*0100*/ 	.word	0x00000000
        /*0104*/ 	.short	0x0007
        /*0106*/ 	.short	0x0034
        /*0108*/ 	.byte	0x00, 0xf0, 0x11, 0x00


	//----- nvinfo : EIATTR_KPARAM_INFO
	.align		4
.L_21723:
        /*010c*/ 	.byte	0x04, 0x17
        /*010e*/ 	.short	(.L_21725 - .L_21724)
.L_21724:
        /*0110*/ 	.word	0x00000000
        /*0114*/ 	.short	0x0006
        /*0116*/ 	.short	0x0030
        /*0118*/ 	.byte	0x00, 0xf0, 0x11, 0x00


	//----- nvinfo : EIATTR_KPARAM_INFO
	.align		4
.L_21725:
        /*011c*/ 	.byte	0x04, 0x17
        /*011e*/ 	.short	(.L_21727 - .L_21726)
.L_21726:
        /*0120*/ 	.word	0x00000000
        /*0124*/ 	.short	0x0005
        /*0126*/ 	.short	0x0028
        /*0128*/ 	.byte	0x00, 0xf0, 0x21, 0x00


	//----- nvinfo : EIATTR_KPARAM_INFO
	.align		4
.L_21727:
        /*012c*/ 	.byte	0x04, 0x17
        /*012e*/ 	.short	(.L_21729 - .L_21728)
.L_21728:
        /*0130*/ 	.word	0x00000000
        /*0134*/ 	.short	0x0004
        /*0136*/ 	.short	0x0020
        /*0138*/ 	.byte	0x00, 0xf0, 0x21, 0x00


	//----- nvinfo : EIATTR_KPARAM_INFO
	.align		4
.L_21729:
        /*013c*/ 	.byte	0x04, 0x17
        /*013e*/ 	.short	(.L_21731 - .L_21730)
.L_21730:
        /*0140*/ 	.word	0x00000000
        /*0144*/ 	.short	0x0003
        /*0146*/ 	.short	0x0018
        /*0148*/ 	.byte	0x00, 0xf0, 0x21, 0x00


	//----- nvinfo : EIATTR_KPARAM_INFO
	.align		4
.L_21731:
        /*014c*/ 	.byte	0x04, 0x17
        /*014e*/ 	.short	(.L_21733 - .L_21732)
.L_21732:
        /*0150*/ 	.word	0x00000000
        /*0154*/ 	.short	0x0002
        /*0156*/ 	.short	0x0010
        /*0158*/ 	.byte	0x00, 0xf0, 0x21, 0x00


	//----- nvinfo : EIATTR_KPARAM_INFO
	.align		4
.L_21733:
        /*015c*/ 	.byte	0x04, 0x17
        /*015e*/ 	.short	(.L_21735 - .L_21734)
.L_21734:
        /*0160*/ 	.word	0x00000000
        /*0164*/ 	.short	0x0001
        /*0166*/ 	.short	0x0008
        /*0168*/ 	.byte	0x00, 0xf0, 0x21, 0x00


	//----- nvinfo : EIATTR_KPARAM_INFO
	.align		4
.L_21735:
        /*016c*/ 	.byte	0x04, 0x17
        /*016e*/ 	.short	(.L_21737 - .L_21736)
.L_21736:
        /*0170*/ 	.word	0x00000000
        /*0174*/ 	.short	0x0000
        /*0176*/ 	.short	0x0000
        /*0178*/ 	.byte	0x00, 0xf0, 0x21, 0x00


	//----- nvinfo : EIATTR_MAXREG_COUNT
	.align		4
.L_21737:
        /*017c*/ 	.byte	0x03, 0x1b
        /*017e*/ 	.short	0x00ff


	//----- nvinfo : EIATTR_NUM_BARRIERS
	.align		4
        /*0180*/ 	.byte	0x02, 0x4c
        /*0182*/ 	.byte	0x01
	.zero		1


	//----- nvinfo : EIATTR_EXTERNS
	.align		4
        /*0184*/ 	.byte	0x04, 0x0f
        /*0186*/ 	.short	(.L_21739 - .L_21738)


	//   ....[0]....
	.align		4
.L_21738:
        /*0188*/ 	.word	index@(__assertfail)


	//----- nvinfo : EIATTR_MERCURY_ISA_VERSION
	.align		4
.L_21739:
        /*018c*/ 	.byte	0x03, 0x5f
        /*018e*/ 	.short	0x0000


	//----- nvinfo : EIATTR_COOP_GROUP_MASK_REGIDS
	.align		4
        /*0190*/ 	.byte	0x04, 0x29
        /*0192*/ 	.short	(.L_21741 - .L_21740)


	//   ....[0]....
.L_21740:
        /*0194*/ 	.word	0xffffffff


	//   ....[1]....
        /*0198*/ 	.word	0xffffffff


	//   ....[2]....
        /*019c*/ 	.word	0xffffffff


	//   ....[3]....
        /*01a0*/ 	.word	0xffffffff


	//   ....[4]....
        /*01a4*/ 	.word	0xffffffff


	//   ....[5]....
        /*01a8*/ 	.word	0xffffffff


	//   ....[6]....
        /*01ac*/ 	.word	0xffffffff


	//   ....[7]....
        /*01b0*/ 	.word	0xffffffff


	//   ....[8]....
        /*01b4*/ 	.word	0xffffffff


	//   ....[9]....
        /*01b8*/ 	.word	0xffffffff


	//   ....[10]....
        /*01bc*/ 	.word	0xffffffff


	//   ....[11]....
        /*01c0*/ 	.word	0xffffffff


	//   ....[12]....
        /*01c4*/ 	.word	0xffffffff


	//   ....[13]....
        /*01c8*/ 	.word	0xffffffff


	//   ....[14]....
        /*01cc*/ 	.word	0xffffffff


	//   ....[15]....
        /*01d0*/ 	.word	0xffffffff


	//   ....[16]....
        /*01d4*/ 	.word	0xffffffff


	//   ....[17]....
        /*01d8*/ 	.word	0xffffffff


	//----- nvinfo : EIATTR_COOP_GROUP_INSTR_OFFSETS
	.align		4
.L_21741:
        /*01dc*/ 	.byte	0x04, 0x28
        /*01de*/ 	.short	(.L_21743 - .L_21742)


	//   ....[0]....
.L_21742:
        /*01e0*/ 	.word	0x00000240


	//   ....[1]....
        /*01e4*/ 	.word	0x00000260


	//   ....[2]....
        /*01e8*/ 	.word	0x00000280


	//   ....[3]....
        /*01ec*/ 	.word	0x00000330


	//   ....[4]....
        /*01f0*/ 	.word	0x00000350


	//   ....[5]....
        /*01f4*/ 	.word	0x00000370


	//   ....[6]....
        /*01f8*/ 	.word	0x000011a0


	//   ....[7]....
        /*01fc*/ 	.word	0x00001200


	//   ....[8]....
        /*0200*/ 	.word	0x00001230


	//   ....[9]....
        /*0204*/ 	.word	0x00001250


	//   ....[10]....
        /*0208*/ 	.word	0x00001270


	//   ....[11]....
        /*020c*/ 	.word	0x000012c0


	//   ....[12]....
        /*0210*/ 	.word	0x000012e0


	//   ....[13]....
        /*0214*/ 	.word	0x00001300


	//   ....[14]....
        /*0218*/ 	.word	0x00002760


	//   ....[15]....
        /*021c*/ 	.word	0x000027d0


	//   ....[16]....
        /*0220*/ 	.word	0x00002830


	//   ....[17]....
        /*0224*/ 	.word	0x00002890


	//----- nvinfo : EIATTR_SYSCALL_OFFSETS
	.align		4
.L_21743:
        /*0228*/ 	.byte	0x04, 0x46
        /*022a*/ 	.short	(.L_21745 - .L_21744)


	//   ....[0]....
.L_21744:
        /*022c*/ 	.word	0x000026f0


	//----- nvinfo : EIATTR_EXIT_INSTR_OFFSETS
	.align		4
.L_21745:
        /*0230*/ 	.byte	0x04, 0x1c
        /*0232*/ 	.short	(.L_21747 - .L_21746)


	//   ....[0]....
.L_21746:
        /*0234*/ 	.word	0x00000090


	//   ....[1]....
        /*0238*/ 	.word	0x00002200


	//   ....[2]....
        /*023c*/ 	.word	0x000022b0


	//   ....[3]....
        /*0240*/ 	.word	0x000025c0


	//   ....[4]....
        /*0244*/ 	.word	0x00002700


	//----- nvinfo : EIATTR_CTAIDZ_USED
	.align		4
.L_21747:
        /*0248*/ 	.byte	0x01, 0x04
	.zero		2


	//----- nvinfo : EIATTR_CRS_STACK_SIZE
	.align		4
        /*024c*/ 	.byte	0x04, 0x1e
        /*024e*/ 	.short	(.L_21749 - .L_21748)
.L_21748:
        /*0250*/ 	.word	0x00000000
.L_21749:


//--------------------- .nv.info._ZN4vllm25paged_attention_v2_kernelIfhLi32ELi16ELi128ELNS_18Fp8KVCacheDataTypeE1ELb0ELi512EEEvPfS2_PT_PKS3_PKT0_S9_ifPKiSB_iPKfiiiSD_SD_iiiii --------------------------
	.section	.nv.info._ZN4vllm25paged_attention_v2_kernelIfhLi32ELi16ELi128ELNS_18Fp8KVCacheDataTypeE1ELb0ELi512EEEvPfS2_PT_PKS3_PKT0_S9_ifPKiSB_iPKfiiiSD_SD_iiiii,"",@"SHT_CUDA_INFO"
	.sectionflags	@""
	.align	4


	//----- nvinfo : EIATTR_CUDA_API_VERSION
	.align		4
        /*0000*/ 	.byte	0x04, 0x37
        /*0002*/ 	.short	(.L_21751 - .L_21750)
.L_21750:
        /*0004*/ 	.word	0x00000082


	//----- nvinfo : EIATTR_SW2861232_WAR
	.align		4
.L_21751:
        /*0008*/ 	.byte	0x01, 0x35
	.zero		2


	//----- nvinfo : EIATTR_PARAM_CBANK
	.align		4
        /*000c*/ 	.byte	0x04, 0x0a
        /*000e*/ 	.short	(.L_21753 - .L_21752)
	.align		4
.L_21752:
        /*0010*/ 	.word	index@(.nv.constant0._ZN4vllm25paged_attention_v2_kernelIfhLi32ELi16ELi128ELNS_18Fp8KVCacheDataTypeE1ELb0ELi512EEEvPfS2_PT_PKS3_PKT0_S9_ifPKiSB_iPKfiiiSD_SD_iiiii)
        /*0014*/ 	.short	0x0160
        /*0016*/ 	.short	0x008c


	//----- nvinfo : EIATTR_CBANK_PARAM_SIZE
	.align		4
.L_21753:
        /*0018*/ 	.byte	0x03, 0x19
        /*001a*/ 	.short	0x008c


	//----- nvinfo : EIATTR_KPARAM_INFO
	.align		4
        /*001c*/ 	.byte	0x04, 0x17
        /*001e*/ 	.short	(.L_21755 - .L_21754)
.L_21754:
        /*0020*/ 	.word	0x00000000
        /*0024*/ 	.short	0x0015
        /*0026*/ 	.short	0x0088
        /*0028*/ 	.byte	0x00, 0xf0, 0x11, 0x00


	//----- nvinfo : EIATTR_KPARAM_INFO
	.align		4
.L_21755:
        /*002c*/ 	.byte	0x04, 0x17
        /*002e*/ 	.short	(.L_21757 - .L_21756)
.L_21756:
        /*0030*/ 	.word	0x00000000
        /*0034*/ 	.short	0x0014
        /*0036*/ 	.short	0x0084
        /*0038*/ 	.byte	0x00, 0xf0, 0x11, 0x00


	//----- nvinfo : EIATTR_KPARAM_INFO
	.align		4
.L_21757:
        /*003c*/ 	.byte	0x04, 0x17
        /*003e*/ 	.short	(.L_21759 - .L_21758)
.L_21758:
        /*0040*/ 	.word	0x00000000
        /*0044*/ 	.short	0x0013
        /*0046*/ 	.short	0x0080
        /*0048*/ 	.byte	0x00, 0xf0, 0x11, 0x00


	//----- nvinfo : EIATTR_KPARAM_INFO
	.align		4
.L_21759:
        /*004c*/ 	.byte	0x04, 0x17
        /*004e*/ 	.short	(.L_21761 - .L_21760)
.L_21760:
        /*0050*/ 	.word	0x00000000
        /*0054*/ 	.short	0x0012
        /*0056*/ 	.short	0x007c
        /*0058*/ 	.byte	0x00, 0xf0, 0x11, 0x00


	//----- nvinfo : EIATTR_KPARAM_INFO
	.align		4
.L_21761:
        /*005c*/ 	.byte	0x04, 0x17
        /*005e*/ 	.short	(.L_21763 - .L_21762)
.L_21762:
        /*0060*/ 	.word	0x00000000
        /*0064*/ 	.short	0x0011
        /*0066*/ 	.short	0x0078
        /*0068*/ 	.byte	0x00, 0xf0, 0x11, 0x00


	//----- nvinfo : EIATTR_KPARAM_INFO
	.align		4
.L_21763:
        /*006c*/ 	.byte	0x04, 0x17
        /*006e*/ 	.short	(.L_21765 - .L_21764)
.L_21764:
        /*0070*/ 	.word	0x00000000
        /*0074*/ 	.short	0x0010
        /*0076*/ 	.short	0x0070
        /*0078*/ 	.byte	0x00, 0xf0, 0x21, 0x00


	//----- nvinfo : EIATTR_KPARAM_INFO
	.align		4
.L_21765:
        /*007c*/ 	.byte	0x04, 0x17
        /*007e*/ 	.short	(.L_21767 - .L_21766)
.L_21766:
        /*0080*/ 	.word	0x00000000
        /*0084*/ 	.short	0x000f
        /*0086*/ 	.short	0x0068
        /*0088*/ 	.byte	0x00, 0xf0, 0x21, 0x00


	//----- nvinfo : EIATTR_KPARAM_INFO
	.align		4
.L_21767:
        /*008c*/ 	.byte	0x04, 0x17
        /*008e*/ 	.short	(.L_21769 - .L_21768)
.L_21768:
        /*0090*/ 	.word	0x00000000
        /*0094*/ 	.short	0x000e
        /*0096*/ 	.short	0x0060
        /*0098*/ 	.byte	0x00, 0xf0, 0x11, 0x00


	//----- nvinfo : EIATTR_KPARAM_INFO
	.align		4
.L_21769:
        /*009c*/ 	.byte	0x04, 0x17
        /*009e*/ 	.short	(.L_21771 - .L_21770)
.L_21770:
        /*00a0*/ 	.word	0x00000000
        /*00a4*/ 	.short	0x000d
        /*00a6*/ 	.short	0x005c
        /*00a8*/ 	.byte	0x00, 0xf0, 0x11, 0x00


	//----- nvinfo : EIATTR_KPARAM_INFO
	.align		4
.L_21771:
        /*00ac*/ 	.byte	0x04, 0x17
        /*00ae*/ 	.short	(.L_21773 - .L_21772)
.L_21772:
        /*00b0*/ 	.word	0x00000000
        /*00b4*/ 	.short	0x000c
        /*00b6*/ 	.short	0x0058
        /*00b8*/ 	.byte	0x00, 0xf0, 0x11, 0x00


	//----- nvinfo : EIATTR_KPARAM_INFO
	.align		4
.L_21773:
        /*00bc*/ 	.byte	0x04, 0x17
        /*00be*/ 	.short	(.L_21775 - .L_21774)
.L_21774:
        /*00c0*/ 	.word	0x00000000
        /*00c4*/ 	.short	0x000b
        /*00c6*/ 	.short	0x0050
        /*00c8*/ 	.byte	0x00, 0xf0, 0x21, 0x00


	//----- nvinfo : EIATTR_KPARAM_INFO
	.align		4
.L_21775:
        /*00cc*/ 	.byte	0x04, 0x17
        /*00ce*/ 	.short	(.L_21777 - .L_21776)
.L_21776:
        /*00d0*/ 	.word	0x00000000
        /*00d4*/ 	.short	0x000a
        /*00d6*/ 	.short	0x0048
        /*00d8*/ 	.byte	0x00, 0xf0, 0x11, 0x00


	//----- nvinfo : EIATTR_KPARAM_INFO
	.align		4
.L_21777:
        /*00dc*/ 	.byte	0x04, 0x17
        /*00de*/ 	.short	(.L_21779 - .L_21778)
.L_21778:
        /*00e0*/ 	.word	0x00000000
        /*00e4*/ 	.short	0x0009
        /*00e6*/ 	.short	0x0040
        /*00e8*/ 	.byte	0x00, 0xf0, 0x21, 0x00


	//----- nvinfo : EIATTR_KPARAM_INFO
	.align		4
.L_21779:
        /*00ec*/ 	.byte	0x04, 0x17
        /*00ee*/ 	.short	(.L_21781 - .L_21780)
.L_21780:
        /*00f0*/ 	.word	0x00000000
        /*00f4*/ 	.short	0x0008
        /*00f6*/ 	.short	0x0038
        /*00f8*/ 	.byte	0x00, 0xf0, 0x21, 0x00


	//----- nvinfo : EIATTR_KPARAM_INFO
	.align		4
.L_21781:
        /*00fc*/ 	.byte	0x04, 0x17
        /*00fe*/ 	.short	(.L_21783 - .L_21782)
.L_21782:
        /*0100*/ 	.word	0x00000000
        /*0104*/ 	.short	0x0007
        /*0106*/ 	.short	0x0034
        /*0108*/ 	.byte	0x00, 0xf0, 0x11, 0x00


	//----- nvinfo : EIATTR_KPARAM_INFO
	.align		4
.L_21783:
        /*010c*/ 	.byte	0x04, 0x17
        /*010e*/ 	.short	(.L_21785 - .L_21784)
.L_21784:
        /*0110*/ 	.word	0x00000000
        /*0114*/ 	.short	0x0006
        /*0116*/ 	.short	0x0030
        /*0118*/ 	.byte	0x00, 0xf0, 0x11, 0x00


	//----- nvinfo : EIATTR_KPARAM_INFO
	.align		4
.L_21785:
        /*011c*/ 	.byte	0x04, 0x17
        /*011e*/ 	.short	(.L_21787 - .L_21786)
.L_21786:
        /*0120*/ 	.word	0x00000000
        /*0124*/ 	.short	0x0005
        /*0126*/ 	.short	0x0028
        /*0128*/ 	.byte	0x00, 0xf0, 0x21, 0x00


	//----- nvinfo : EIATTR_KPARAM_INFO
	.align		4
.L_21787:
        /*012c*/ 	.byte	0x04, 0x17
        /*012e*/ 	.short	(.L_21789 - .L_21788)
.L_21788:
        /*0130*/ 	.word	0x00000000
        /*0134*/ 	.short	0x0004
        /*0136*/ 	.short	0x0020
        /*0138*/ 	.byte	0x00, 0xf0, 0x21, 0x00


	//----- nvinfo : EIATTR_KPARAM_INFO
	.align		4
.L_21789:
        /*013c*/ 	.byte	0x04, 0x17
        /*013e*/ 	.short	(.L_21791 - .L_21790)
.L_21790:
        /*0140*/ 	.word	0x00000000
        /*0144*/ 	.short	0x0003
        /*0146*/ 	.short	0x0018
        /*0148*/ 	.byte	0x00, 0xf0, 0x21, 0x00


	//----- nvinfo : EIATTR_KPARAM_INFO
	.align		4
.L_21791:
        /*014c*/ 	.byte	0x04, 0x17
        /*014e*/ 	.short	(.L_21793 - .L_21792)
.L_21792:
        /*0150*/ 	.word	0x00000000
        /*0154*/ 	.short	0x0002
        /*0156*/ 	.short	0x0010
        /*0158*/ 	.byte	0x00, 0xf0, 0x21, 0x00


	//----- nvinfo : EIATTR_KPARAM_INFO
	.align		4
.L_21793:
        /*015c*/ 	.byte	0x04, 0x17
        /*015e*/ 	.short	(.L_21795 - .L_21794)
.L_21794:
        /*0160*/ 	.word	0x00000000
        /*0164*/ 	.short	0x0001
        /*0166*/ 	.short	0x0008
        /*0168*/ 	.byte	0x00, 0xf0, 0x21, 0x00


	//----- nvinfo : EIATTR_KPARAM_INFO
	.align		4
.L_21795:
        /*016c*/ 	.byte	0x04, 0x17
        /*016e*/ 	.short	(.L_21797 - .L_21796)
.L_21796:
        /*0170*/ 	.word	0x00000000
        /*0174*/ 	.short	0x0000
        /*0176*/ 	.short	0x0000
        /*0178*/ 	.byte	0x00, 0xf0, 0x21, 0x00


	//----- nvinfo : EIATTR_MAXREG_COUNT
	.align		4
.L_21797:
        /*017c*/ 	.byte	0x03, 0x1b
        /*017e*/ 	.short	0x00ff


	//----- nvinfo : EIATTR_NUM_BARRIERS
	.align		4
        /*0180*/ 	.byte	0x02, 0x4c
        /*0182*/ 	.byte	0x01
	.zero		1


	//----- nvinfo : EIATTR_EXTERNS
	.align		4
        /*0184*/ 	.byte	0x04, 0x0f
        /*0186*/ 	.short	(.L_21799 - .L_21798)


	//   ....[0]....
	.align		4
.L_21798:
        /*0188*/ 	.word	index@(__assertfail)


	//----- nvinfo : EIATTR_MERCURY_ISA_VERSION
	.align		4
.L_21799:
        /*018c*/ 	.byte	0x03, 0x5f
        /*018e*/ 	.short	0x0000


	//----- nvinfo : EIATTR_COOP_GROUP_MASK_REGIDS
	.align		4
        /*0190*/ 	.byte	0x04, 0x29
        /*0192*/ 	.short	(.L_21801 - .L_21800)


	//   ....[0]....
.L_21800:
        /*0194*/ 	.word	0xffffffff


	//   ....[1]....
        /*0198*/ 	.word	0xffffffff


	//   ....[2]....
        /*019c*/ 	.word	0xffffffff


	//   ....[3]....
        /*01a0*/ 	.word	0xffffffff


	//   ....[4]....
        /*01a4*/ 	.word	0xffffffff


	//   ....[5]....
        /*01a8*/ 	.word	0xffffffff


	//   ....[6]....
        /*01ac*/ 	.word	0xffffffff


	//   ....[7]....
        /*01b0*/ 	.word	0xffffffff


	//   ....[8]....
        /*01b4*/ 	.word	0xffffffff


	//   ....[9]....
        /*01b8*/ 	.word	0xffffffff


	//   ....[10]....
        /*01bc*/ 	.word	0xffffffff


	//   ....[11]....
        /*01c0*/ 	.word	0xffffffff


	//   ....[12]....
        /*01c4*/ 	.word	0xffffffff


	//   ....[13]....
        /*01c8*/ 	.word	0xffffffff


	//   ....[14]....
        /*01cc*/ 	.word	0xffffffff


	//   ....[15]....
        /*01d0*/ 	.word	0xffffffff


	//   ....[16]....
        /*01d4*/ 	.word	0xffffffff


	//   ....[17]....
        /*01d8*/ 	.word	0xffffffff


	//----- nvinfo : EIATTR_COOP_GROUP_INSTR_OFFSETS
	.align		4
.L_21801:
        /*01dc*/ 	.byte	0x04, 0x28
        /*01de*/ 	.short	(.L_21803 - .L_21802)


	//   ....[0]....
.L_21802:
        /*01e0*/ 	.word	0x00000250


	//   ....[1]....
        /*01e4*/ 	.word	0x00000270


	//   ....[2]....
        /*01e8*/ 	.word	0x00000290


	//   ....[3]....
        /*01ec*/ 	.word	0x00000340


	//   ....[4]....
        /*01f0*/ 	.word	0x00000360


	//   ....[5]....
        /*01f4*/ 	.word	0x00000380


	//   ....[6]....
        /*01f8*/ 	.word	0x000011a0


	//   ....[7]....
        /*01fc*/ 	.word	0x00001200


	//   ....[8]....
        /*0200*/ 	.word	0x00001230


	//   ....[9]....
        /*0204*/ 	.word	0x00001250


	//   ....[10]....
        /*0208*/ 	.word	0x00001270


	//   ....[11]....
        /*020c*/ 	.word	0x000012c0


	//   ....[12]....
        /*0210*/ 	.word	0x000012e0


	//   ....[13]....
        /*0214*/ 	.word	0x00001300


	//   ....[14]....
        /*0218*/ 	.word	0x000023f0


	//   ....[15]....
        /*021c*/ 	.word	0x00002460


	//   ....[16]....
        /*0220*/ 	.word	0x000024c0


	//   ....[17]....
        /*0224*/ 	.word	0x00002520


	//----- nvinfo : EIATTR_SYSCALL_OFFSETS
	.align		4
.L_21803:
        /*0228*/ 	.byte	0x04, 0x46
        /*022a*/ 	.short	(.L_21805 - .L_21804)


	//   ....[0]....
.L_21804:
        /*022c*/ 	.word	0x00002380


	//----- nvinfo : EIATTR_EXIT_INSTR_OFFSETS
	.align		4
.L_21805:
        /*0230*/ 	.byte	0x04, 0x1c
        /*0232*/ 	.short	(.L_21807 - .L_21806)


	//   ....[0]....
.L_21806:
        /*0234*/ 	.word	0x00000090


	//   ....[1]....
        /*0238*/ 	.word	0x00002020


	//   ....[2]....
        /*023c*/ 	.word	0x000020d0


	//   ....[3]....
        /*0240*/ 	.word	0x00002250


	//   ....[4]....
        /*0244*/ 	.word	0x00002390


	//----- nvinfo : EIATTR_CTAIDZ_USED
	.align		4
.L_21807:
        /*0248*/ 	.byte	0x01, 0x04
	.zero		2


	//----- nvinfo : EIATTR_CRS_STACK_SIZE
	.align		4
        /*024c*/ 	.byte	0x04, 0x1e
        /*024e*/ 	.short	(.L_21809 - .L_21808)
.L_21808:
        /*0250*/ 	.word	0x00000000
.L_21809:


//--------------------- .nv.info._ZN4vllm25paged_attention_v2_kernelIfhLi256ELi16ELi128ELNS_18Fp8KVCacheDataTypeE1ELb1ELi512EEEvPfS2_PT_PKS3_PKT0_S9_ifPKiSB_iPKfiiiSD_SD_iiiii --------------------------
	.section	.nv.info._ZN4vllm25paged_attention_v2_kernelIfhLi256ELi16ELi128ELNS_18Fp8KVCacheDataTypeE1ELb1ELi512EEEvPfS2_PT_PKS3_PKT0_S9_ifPKiSB_iPKfiiiSD_SD_iiiii,"",@"SHT_CUDA_INFO"
	.sectionflags	@""
	.align	4


	//----- nvinfo : EIATTR_CUDA_API_VERSION
	.align		4
        /*0000*/ 	.byte	0x04, 0x37
        /*0002*/ 	.short	(.L_21811 - .L_21810)
.L_21810:
        /*0004*/ 	.word	0x00000082


	//----- nvinfo : EIATTR_SW2861232_WAR
	.align		4
.L_21811:
        /*0008*/ 	.byte	0x01, 0x35
	.zero		2


	//----- nvinfo : EIATTR_PARAM_CBANK
	.align		4
        /*000c*/ 	.byte	0x04, 0x0a
        /*000e*/ 	.short	(.L_21813 - .L_21812)
	.align		4
.L_21812:
        /*0010*/ 	.word	index@(.nv.constant0._ZN4vllm25paged_attention_v2_kernelIfhLi256ELi16ELi128ELNS_18Fp8KVCacheDataTypeE1ELb1ELi512EEEvPfS2_PT_PKS3_PKT0_S9_ifPKiSB_iPKfiiiSD_SD_iiiii)
        /*0014*/ 	.short	0x0160
        /*0016*/ 	.short	0x008c


	//----- nvinfo : EIATTR_CBANK_PARAM_SIZE
	.align		4
.L_21813:
        /*0018*/ 	.byte	0x03, 0x19
        /*001a*/ 	.short	0x008c


	//----- nvinfo : EIATTR_KPARAM_INFO
	.align		4
        /*001c*/ 	.byte	0x04, 0x17
        /*001e*/ 	.short	(.L_21815 - .L_21814)
.L_21814:
        /*0020*/ 	.word	0x00000000
        /*0024*/ 	.short	0x0015
        /*0026*/ 	.short	0x0088
        /*0028*/ 	.byte	0x00, 0xf0, 0x11, 0x00


	//----- nvinfo : EIATTR_KPARAM_INFO
	.align		4
.L_21815:
        /*002c*/ 	.byte	0x04, 0x17
        /*002e*/ 	.short	(.L_21817 - .L_21816)
.L_21816:
        /*0030*/ 	.word	0x00000000
        /*0034*/ 	.short	0x0014
        /*0036*/ 	.short	0x0084
        /*0038*/ 	.byte	0x00, 0xf0, 0x11, 0x00


	//----- nvinfo : EIATTR_KPARAM_INFO
	.align		4
.L_21817:
        /*003c*/ 	.byte	0x04, 0x17
        /*003e*/ 	.short	(.L_21819 - .L_21818)
.L_21818:
        /*0040*/ 	.word	0x00000000
        /*0044*/ 	.short	0x0013
        /*0046*/ 	.short	0x0080
        /*0048*/ 	.byte	0x00, 0xf0, 0x11, 0x00


	//----- nvinfo : EIATTR_KPARAM_INFO
	.align		4
.L_21819:
        /*004c*/ 	.byte	0x04, 0x17
        /*004e*/ 	.short	(.L_21821 - .L_21820)
.L_21820:
        /*0050*/ 	.word	0x00000000
        /*0054*/ 	.short	0x0012
        /*0056*/ 	.short	0x007c
        /*0058*/ 	.byte	0x00, 0xf0, 0x11, 0x00


	//----- nvinfo : EIATTR_KPARAM_INFO
	.align		4
.L_21821:
        /*005c*/ 	.byte	0x04, 0x17
        /*005e*/ 	.short	(.L_21823 - .L_21822)
.L_21822:
        /*0060*/ 	.word	0x00000000
        /*0064*/ 	.short	0x0011
        /*0066*/ 	.short	0x0078
        /*0068*/ 	.byte	0x00, 0xf0, 0x11, 0x00


	//----- nvinfo : EIATTR_KPARAM_INFO
	.align		4
.L_21823:
        /*006c*/ 	.byte	0x04, 0x17
        /*006e*/ 	.short	(.L_21825 - .L_21824)
.L_21824:
        /*0070*/ 	.word	0x00000000
        /*0074*/ 	.short	0x0010
        /*0076*/ 	.short	0x0070
        /*0078*/ 	.byte	0x00, 0xf0, 0x21, 0x00


	//----- nvinfo : EIATTR_KPARAM_INFO
	.align		4
.L_21825:
        /*007c*/ 	.byte	0x04, 0x17
        /*007e*/ 	.short	(.L_21827 - .L_21826)
.L_21826:
        /*0080*/ 	.word	0x00000000
        /*0084*/ 	.short	0x000f
        /*0086*/ 	.short	0x0068
        /*0088*/ 	.byte	0x00, 0xf0, 0x21, 0x00


	//----- nvinfo : EIATTR_KPARAM_INFO
	.align		4
.L_21827:
        /*008c*/ 	.byte	0x04, 0x17
        /*008e*/ 	.short	(.L_21829 - .L_21828)
.L_21828:
        /*0090*/ 	.word	0x00000000
        /*0094*/ 	.short	0x000e
        /*0096*/ 	.short	0x0060
        /*0098*/ 	.byte	0x00, 0xf0, 0x11, 0x00


	//----- nvinfo : EIATTR_KPARAM_INFO
	.align		4
.L_21829:
        /*009c*/ 	.byte	0x04, 0x17
        /*009e*/ 	.short	(.L_21831 - .L_21830)
.L_21830:
        /*00a0*/ 	.word	0x00000000
        /*00a4*/ 	.short	0x000d
        /*00a6*/ 	.short	0x005c
        /*00a8*/ 	.byte	0x00, 0xf0, 0x11, 0x00


	//----- nvinfo : EIATTR_KPARAM_INFO
	.align		4
.L_21831:
        /*00ac*/ 	.byte	0x04, 0x17
        /*00ae*/ 	.short	(.L_21833 - .L_21832)
.L_21832:
        /*00b0*/ 	.word	0x00000000
        /*00b4*/ 	.short	0x000c
        /*00b6*/ 	.short	0x0058
        /*00b8*/ 	.byte	0x00, 0xf0, 0x11, 0x00


	//----- nvinfo : EIATTR_KPARAM_INFO
	.align		4
.L_21833:
        /*00bc*/ 	.byte	0x04, 0x17
        /*00be*/ 	.short	(.L_21835 - .L_21834)
.L_21834:
        /*00c0*/ 	.word	0x00000000
        /*00c4*/ 	.short	0x000b
        /*00c6*/ 	.short	0x0050
        /*00c8*/ 	.byte	0x00, 0xf0, 0x21, 0x00


	//----- nvinfo : EIATTR_KPARAM_INFO
	.align		4
.L_21835:
        /*00cc*/ 	.byte	0x04, 0x17
        /*00ce*/ 	.short	(.L_21837 - .L_21836)
.L_21836:
        /*00d0*/ 	.word	0x00000000
        /*00d4*/ 	.short	0x000a
        /*00d6*/ 	.short	0x0048
        /*00d8*/ 	.byte	0x00, 0xf0, 0x11, 0x00


	//----- nvinfo : EIATTR_KPARAM_INFO
	.align		4
.L_21837:
        /*00dc*/ 	.byte	0x04, 0x17
        /*00de*/ 	.short	(.L_21839 - .L_21838)
.L_21838:
        /*00e0*/ 	.word	0x00000000
        /*00e4*/ 	.short	0x0009
        /*00e6*/ 	.short	0x0040
        /*00e8*/ 	.byte	0x00, 0xf0, 0x21, 0x00


	//----- nvinfo : EIATTR_KPARAM_INFO
	.align		4
.L_21839:
        /*00ec*/ 	.byte	0x04, 0x17
        /*00ee*/ 	.short	(.L_21841 - .L_21840)
.L_21840:
        /*00f0*/ 	.word	0x00000000
        /*00f4*/ 	.short	0x0008
        /*00f6*/ 	.short	0x0038
        /*00f8*/ 	.byte	0x00, 0xf0, 0x21, 0x00


	//----- nvinfo : EIATTR_KPARAM_INFO
	.align		4
.L_21841:
        /*00fc*/ 	.byte	0x04, 0x17
        /*00fe*/ 	.short	(.L_21843 - .L_21842)
.L_21842:
        /*0100*/ 	.word	0x00000000
        /*0104*/ 	.short	0x0007
        /*0106*/ 	.short	0x0034
        /*0108*/ 	.byte	0x00, 0xf0, 0x11, 0x00


	//----- nvinfo : EIATTR_KPARAM_INFO
	.align		4
.L_21843:
        /*010c*/ 	.byte	0x04, 0x17
        /*010e*/ 	.short	(.L_21845 - .L_21844)
.L_21844:
        /*0110*/ 	.word	0x00000000
        /*0114*/ 	.short	0x0006
        /*0116*/ 	.short	0x0030
        /*0118*/ 	.byte	0x00, 0xf0, 0x11, 0x00


	//----- nvinfo : EIATTR_KPARAM_INFO
	.align		4
.L_21845:
        /*011c*/ 	.byte	0x04, 0x17
        /*011e*/ 	.short	(.L_21847 - .L_21846)
.L_21846:
        /*0120*/ 	.word	0x00000000
        /*0124*/ 	.short	0x0005
        /*0126*/ 	.short	0x0028
        /*0128*/ 	.byte	0x00, 0xf0, 0x21, 0x00


	//----- nvinfo : EIATTR_KPARAM_INFO
	.align		4
.L_21847:
        /*012c*/ 	.byte	0x04, 0x17
        /*012e*/ 	.short	(.L_21849 - .L_21848)
.L_21848:
        /*0130*/ 	.word	0x00000000
        /*0134*/ 	.short	0x0004
        /*0136*/ 	.short	0x0020
        /*0138*/ 	.byte	0x00, 0xf0, 0x21, 0x00


	//----- nvinfo : EIATTR_KPARAM_INFO
	.align		4
.L_21849:
        /*013c*/ 	.byte	0x04, 0x17
        /*013e*/ 	.short	(.L_21851 - .L_21850)
.L_21850:
        /*0140*/ 	.word	0x00000000
        /*0144*/ 	.short	0x0003
        /*0146*/ 	.short	0x0018
        /*0148*/ 	.byte	0x00, 0xf0, 0x21, 0x00


	//----- nvinfo : EIATTR_KPARAM_INFO
	.align		4
.L_21851:
        /*014c*/ 	.byte	0x04, 0x17
        /*014e*/ 	.short	(.L_21853 - .L_21852)
.L_21852:
        /*0150*/ 	.word	0x00000000
        /*0154*/ 	.short	0x0002
        /*0156*/ 	.short	0x0010
        /*0158*/ 	.byte	0x00, 0xf0, 0x21, 0x00


	//----- nvinfo : EIATTR_KPARAM_INFO
	.align		4
.L_21853:
        /*015c*/ 	.byte	0x04, 0x17
        /*015e*/ 	.short	(.L_21855 - .L_21854)
.L_21854:
        /*0160*/ 	.word	0x00000000
        /*0164*/ 	.short	0x0001
        /*0166*/ 	.short	0x0008
        /*0168*/ 	.byte	0x00, 0xf0, 0x21, 0x00


	//----- nvinfo : EIATTR_KPARAM_INFO
	.align		4
.L_21855:
        /*016c*/ 	.byte	0x04, 0x17
        /*016e*/ 	.short	(.L_21857 - .L_21856)
.L_21856:
        /*0170*/ 	.word	0x00000000
        /*0174*/ 	.short	0x0000
        /*0176*/ 	.short	0x0000
        /*0178*/ 	.byte	0x00, 0xf0, 0x21, 0x00


	//----- nvinfo : EIATTR_MAXREG_COUNT
	.align		4
.L_21857:
        /*017c*/ 	.byte	0x03, 0x1b
        /*017e*/ 	.short	0x00ff


	//----- nvinfo : EIATTR_NUM_BARRIERS
	.align		4
        /*0180*/ 	.byte	0x02, 0x4c
        /*0182*/ 	.byte	0x01
	.zero		1


	//----- nvinfo : EIATTR_EXTERNS
	.align		4
        /*0184*/ 	.byte	0x04, 0x0f
        /*0186*/ 	.short	(.L_21859 - .L_21858)


	//   ....[0]....
	.align		4
.L_21858:
        /*0188*/ 	.word	index@(__assertfail)


	//----- nvinfo : EIATTR_MERCURY_ISA_VERSION
	.align		4
.L_21859:
        /*018c*/ 	.byte	0x03, 0x5f
        /*018e*/ 	.short	0x0000


	//----- nvinfo : EIATTR_COOP_GROUP_MASK_REGIDS
	.align		4
        /*0190*/ 	.byte	0x04, 0x29
        /*0192*/ 	.short	(.L_21861 - .L_21860)


	//   ....[0]....
.L_21860:
        /*0194*/ 	.word	0xffffffff


	//   ....[1]....
        /*0198*/ 	.word	0xffffffff


	//   ....[2]....
        /*019c*/ 	.word	0xffffffff


	//   ....[3]....
        /*01a0*/ 	.word	0xffffffff


	//   ....[4]....
        /*01a4*/ 	.word	0xffffffff


	//   ....[5]....
        /*01a8*/ 	.word	0xffffffff


	//   ....[6]....
        /*01ac*/ 	.word	0xffffffff


	//   ....[7]....
        /*01b0*/ 	.word	0xffffffff


	//   ....[8]....
        /*01b4*/ 	.word	0xffffffff


	//   ....[9]....
        /*01b8*/ 	.word	0xffffffff


	//   ....[10]....
        /*01bc*/ 	.word	0xffffffff


	//   ....[11]....
        /*01c0*/ 	.word	0xffffffff


	//   ....[12]....
        /*01c4*/ 	.word	0xffffffff


	//   ....[13]....
        /*01c8*/ 	.word	0xffffffff


	//   ....[14]....
        /*01cc*/ 	.word	0xffffffff


	//   ....[15]....
        /*01d0*/ 	.word	0xffffffff


	//   ....[16]....
        /*01d4*/ 	.word	0xffffffff


	//   ....[17]....
        /*01d8*/ 	.word	0xffffffff


	//   ....[18]....
        /*01dc*/ 	.word	0xffffffff


	//   ....[19]....
        /*01e0*/ 	.word	0xffffffff


	//   ....[20]....
        /*01e4*/ 	.word	0xffffffff


	//   ....[21]....
        /*01e8*/ 	.word	0xffffffff


	//   ....[22]....
        /*01ec*/ 	.word	0xffffffff


	//   ....[23]....
        /*01f0*/ 	.word	0xffffffff


	//   ....[24]....
        /*01f4*/ 	.word	0xffffffff


	//   ....[25]....
        /*01f8*/ 	.word	0xffffffff


	//   ....[26]....
        /*01fc*/ 	.word	0xffffffff


	//   ....[27]....
        /*0200*/ 	.word	0xffffffff


	//   ....[28]....
        /*0204*/ 	.word	0xffffffff


	//   ....[29]....
        /*0208*/ 	.word	0xffffffff


	//   ....[30]....
        /*020c*/ 	.word	0xffffffff


	//   ....[31]....
        /*0210*/ 	.word	0xffffffff


	//   ....[32]....
        /*0214*/ 	.word	0xffffffff


	//   ....[33]....
        /*0218*/ 	.word	0xffffffff


	//   ....[34]....
        /*021c*/ 	.word	0xffffffff


	//   ....[35]....
        /*0220*/ 	.word	0xffffffff


	//   ....[36]....
        /*0224*/ 	.word	0xffffffff


	//   ....[37]....
        /*0228*/ 	.word	0xffffffff


	//   ....[38]....
        /*022c*/ 	.word	0xffffffff


	//   ....[39]....
        /*0230*/ 	.word	0xffffffff


	//   ....[40]....
        /*0234*/ 	.word	0xffffffff


	//   ....[41]....
        /*0238*/ 	.word	0xffffffff


	//   ....[42]....
        /*023c*/ 	.word	0xffffffff


	//   ....[43]....
        /*0240*/ 	.word	0xffffffff


	//   ....[44]....
        /*0244*/ 	.word	0xffffffff


	//   ....[45]....
        /*0248*/ 	.word	0xffffffff


	//   ....[46]....
        /*024c*/ 	.word	0xffffffff


	//   ....[47]....
        /*0250*/ 	.word	0xffffffff


	//   ....[48]....
        /*0254*/ 	.word	0xffffffff


	//   ....[49]....
        /*0258*/ 	.word	0xffffffff


	//   ....[50]....
        /*025c*/ 	.word	0xffffffff


	//   ....[51]....
        /*0260*/ 	.word	0xffffffff


	//   ....[52]....
        /*0264*/ 	.word	0xffffffff


	//   ....[53]....
        /*0268*/ 	.word	0xffffffff


	//   ....[54]....
        /*026c*/ 	.word	0xffffffff


	//   ....[55]....
        /*0270*/ 	.word	0xffffffff


	//   ....[56]....
        /*0274*/ 	.word	0xffffffff


	//   ....[57]....
        /*0278*/ 	.word	0xffffffff


	//   ....[58]....
        /*027c*/ 	.word	0xffffffff


	//   ....[59]....
        /*0280*/ 	.word	0xffffffff


	//   ....[60]....
        /*0284*/ 	.word	0xffffffff


	//   ....[61]....
        /*0288*/ 	.word	0xffffffff


	//   ....[62]....
        /*028c*/ 	.word	0xffffffff


	//   ....[63]....
        /*0290*/ 	.word	0xffffffff


	//   ....[64]....
        /*0294*/ 	.word	0xffffffff


	//   ....[65]....
        /*0298*/ 	.word	0xffffffff


	//   ....[66]....
        /*029c*/ 	.word	0xffffffff


	//   ....[67]....
        /*02a0*/ 	.word	0xffffffff


	//   ....[68]....
        /*02a4*/ 	.word	0xffffffff


	//   ....[69]....
        /*02a8*/ 	.word	0xffffffff


	//   ....[70]....
        /*02ac*/ 	.word	0xffffffff


	//   ....[71]....
        /*02b0*/ 	.word	0xffffffff


	//   ....[72]....
        /*02b4*/ 	.word	0xffffffff


	//   ....[73]....
        /*02b8*/ 	.word	0xffffffff


	//   ....[74]....
        /*02bc*/ 	.word	0xffffffff


	//   ....[75]....
        /*02c0*/ 	.word	0xffffffff


	//   ....[76]....
        /*02c4*/ 	.word	0xffffffff


	//   ....[77]....
        /*02c8*/ 	.word	0xffffffff


	//   ....[78]....
        /*02cc*/ 	.word	0xffffffff


	//   ....[79]....
        /*02d0*/ 	.word	0xffffffff


	//   ....[80]....
        /*02d4*/ 	.word	0xffffffff


	//   ....[81]....
        /*02d8*/ 	.word	0xffffffff


	//   ....[82]....
        /*02dc*/ 	.word	0xffffffff


	//----- nvinfo : EIATTR_COOP_GROUP_INSTR_OFFSETS
	.align		4
.L_21861:
        /*02e0*/ 	.byte	0x04, 0x28
        /*02e2*/ 	.short	(.L_21863 - .L_21862)


	//   ....[0]....
.L_21862:
        /*02e4*/ 	.word	0x00000b80


	//   ....[1]....
        /*02e8*/ 	.word	0x00000ba0


	//   ....[2]....
        /*02ec*/ 	.word	0x00000bc0


	//   ....[3]....
        /*02f0*/ 	.word	0x00000c60


	//   ....[4]....
        /*02f4*/ 	.word	0x00000c80


	//   ....[5]....
        /*02f8*/ 	.word	0x00000cb0


	//   ....[6]....
        /*02fc*/ 	.word	0x00001ae0


	//   ....[7]....
        /*0300*/ 	.word	0x00001b40


	//   ....[8]....
        /*0304*/ 	.word	0x00001b70


	//   ....[9]....
        /*0308*/ 	.word	0x00001b90


	//   ....[10]....
        /*030c*/ 	.word	0x00001bb0


	//   ....[11]....
        /*0310*/ 	.word	0x00001c00


	//   ....[12]....
        /*0314*/ 	.word	0x00001c20


	//   ....[13]....
        /*0318*/ 	.word	0x00001c40


	//   ....[14]....
        /*031c*/ 	.word	0x00002a50


	//   ....[15]....
        /*0320*/ 	.word	0x000049e0


	//   ....[16]....
        /*0324*/ 	.word	0x00004a50


	//   ....[17]....
        /*0328*/ 	.word	0x00004ab0


	//   ....[18]....
        /*032c*/ 	.word	0x00004b20


	//   ....[19]....
        /*0330*/ 	.word	0x00004ba0


	//   ....[20]....
        /*0334*/ 	.word	0x00004c10


	//   ....[21]....
        /*0338*/ 	.word	0x00004c80


	//   ....[22]....
        /*033c*/ 	.word	0x00004ce0


	//   ....[23]....
        /*0340*/ 	.word	0x00004d50


	//   ....[24]....
        /*0344*/ 	.word	0x00004db0


	//   ....[25]....
        /*0348*/ 	.word	0x00004e20


	//   ....[26]....
        /*034c*/ 	.word	0x00004e80


	//   ....[27]....
        /*0350*/ 	.word	0x00004ef0


	//   ....[28]....
        /*0354*/ 	.word	0x00004f50


	//   ....[29]....
        /*0358*/ 	.word	0x00004fc0


	//   ....[30]....
        /*035c*/ 	.word	0x00005020


	//   ....[31]....
        /*0360*/ 	.word	0x00005090


	//   ....[32]....
        /*0364*/ 	.word	0x000050f0


	//   ....[33]....
        /*0368*/ 	.word	0x00005160


	//   ....[34]....
        /*036c*/ 	.word	0x000051c0


	//   ....[35]....
        /*0370*/ 	.word	0x00005230


	//   ....[36]....
        /*0374*/ 	.word	0x00005290


	//   ....[37]....
        /*0378*/ 	.word	0x00005300


	//   ....[38]....
        /*037c*/ 	.word	0x00005360


	//   ....[39]....
        /*0380*/ 	.word	0x000053d0


	//   ....[40]....
        /*0384*/ 	.word	0x00005430


	//   ....[41]....
        /*0388*/ 	.word	0x000054a0


	//   ....[42]....
        /*038c*/ 	.word	0x00005500


	//   ....[43]....
        /*0390*/ 	.word	0x00005570


	//   ....[44]....
        /*0394*/ 	.word	0x000055d0


	//   ....[45]....
        /*0398*/ 	.word	0x00005640


	//   ....[46]....
        /*039c*/ 	.word	0x000056a0


	//   ....[47]....
        /*03a0*/ 	.word	0x00005710


	//   ....[48]....
        /*03a4*/ 	.word	0x00005770


	//   ....[49]....
        /*03a8*/ 	.word	0x000057e0


	//   ....[50]....
        /*03ac*/ 	.word	0x00005840


	//   ....[51]....
        /*03b0*/ 	.word	0x000058b0


	//   ....[52]....
        /*03b4*/ 	.word	0x00005910


	//   ....[53]....
        /*03b8*/ 	.word	0x00005980


	//   ....[54]....
        /*03bc*/ 	.word	0x000059e0


	//   ....[55]....
        /*03c0*/ 	.word	0x00005a50


	//   ....[56]....
        /*03c4*/ 	.word	0x00005ab0


	//   ....[57]....
        /*03c8*/ 	.word	0x00005b20


	//   ....[58]....
        /*03cc*/ 	.word	0x00005b80


	//   ....[59]....
        /*03d0*/ 	.word	0x00005bf0


	//   ....[60]....
        /*03d4*/ 	.word	0x00005c50


	//   ....[61]....
        /*03d8*/ 	.word	0x00005cc0


	//   ....[62]....
        /*03dc*/ 	.word	0x00005d20


	//   ....[63]....
        /*03e0*/ 	.word	0x00005d90


	//   ....[64]....
        /*03e4*/ 	.word	0x00005df0


	//   ....[65]....
        /*03e8*/ 	.word	0x00005e60


	//   ....[66]....
        /*03ec*/ 	.word	0x00005ec0


	//   ....[67]....
        /*03f0*/ 	.word	0x00005f30


	//   ....[68]....
        /*03f4*/ 	.word	0x00005f90


	//   ....[69]....
        /*03f8*/ 	.word	0x00006000


	//   ....[70]....
        /*03fc*/ 	.word	0x00006060


	//   ....[71]....
        /*0400*/ 	.word	0x000060d0


	//   ....[72]....
        /*0404*/ 	.word	0x00006130


	//   ....[73]....
        /*0408*/ 	.word	0x000061a0


	//   ....[74]....
        /*040c*/ 	.word	0x00006200


	//   ....[75]....
        /*0410*/ 	.word	0x00006270


	//   ....[76]....
        /*0414*/ 	.word	0x000062d0


	//   ....[77]....
        /*0418*/ 	.word	0x00006340


	//   ....[78]....
        /*041c*/ 	.word	0x000063a0


	//   ....[79]....
        /*0420*/ 	.word	0x00006410


	//   ....[80]....
        /*0424*/ 	.word	0x00006470


	//   ....[81]....
        /*0428*/ 	.word	0x000064e0


	//   ....[82]....
        /*042c*/ 	.word	0x00006540


	//----- nvinfo : EIATTR_SYSCALL_OFFSETS
	.align		4
.L_21863:
        /*0430*/ 	.byte	0x04, 0x46
        /*0432*/ 	.short	(.L_21865 - .L_21864)


	//   ....[0]....
.L_21864:
        /*0434*/ 	.word	0x00004840


	//   ....[1]....
        /*0438*/ 	.word	0x00004970


	//----- nvinfo : EIATTR_EXIT_INSTR_OFFSETS
	.align		4
.L_21865:
        /*043c*/ 	.byte	0x04, 0x1c
        /*043e*/ 	.short	(.L_21867 - .L_21866)


	//   ....[0]....
.L_21866:
        /*0440*/ 	.word	0x00000090


	//   ....[1]....
        /*0444*/ 	.word	0x00003a20


	//   ....[2]....
        /*0448*/ 	.word	0x00003a30


	//   ....[3]....
        /*044c*/ 	.word	0x00004710


	//   ....[4]....
        /*0450*/ 	.word	0x00004980


	//----- nvinfo : EIATTR_CTAIDZ_USED
	.align		4
.L_21867:
        /*0454*/ 	.byte	0x01, 0x04
	.zero		2


	//----- nvinfo : EIATTR_CRS_STACK_SIZE
	.align		4
        /*0458*/ 	.byte	0x04, 0x1e
        /*045a*/ 	.short	(.L_21869 - .L_21868)
.L_21868:
        /*045c*/ 	.word	0x00000000
.L_21869:


//--------------------- .nv.info._ZN4vllm25paged_attention_v2_kernelIfhLi192ELi16ELi128ELNS_18Fp8KVCacheDataTypeE1ELb1ELi512EEEvPfS2_PT_PKS3_PKT0_S9_ifPKiSB_iPKfiiiSD_SD_iiiii --------------------------
	.section	.nv.info._ZN4vllm25paged_attention_v2_kernelIfhLi192ELi16ELi128ELNS_18Fp8KVCacheDataTypeE1ELb1ELi512EEEvPfS2_PT_PKS3_PKT0_S9_ifPKiSB_iPKfiiiSD_SD_iiiii,"",@"SHT_CUDA_INFO"
	.sectionflags	@""
	.align	4


	//----- nvinfo : EIATTR_CUDA_API_VERSION
	.align		4
        /*0000*/ 	.byte	0x04, 0x37
        /*0002*/ 	.short	(.L_21871 - .L_21870)
.L_21870:
        /*0004*/ 	.word	0x00000082


	//----- nvinfo : EIATTR_SW2861232_WAR
	.align		4
.L_21871:
        /*0008*/ 	.byte	0x01, 0x35
	.zero		2


	//----- nvinfo : EIATTR_PARAM_CBANK
	.align		4
        /*000c*/ 	.byte	0x04, 0x0a
        /*000e*/ 	.short	(.L_21873 - .L_21872)
	.align		4
.L_21872:
        /*0010*/ 	.word	index@(.nv.constant0._ZN4vllm25paged_attention_v2_kernelIfhLi192ELi16ELi128ELNS_18Fp8KVCacheDataTypeE1ELb1ELi512EEEvPfS2_PT_PKS3_PKT0_S9_ifPKiSB_iPKfiiiSD_SD_iiiii)
        /*0014*/ 	.short	0x0160
        /*0016*/ 	.short	0x008c


	//----- nvinfo : EIATTR_CBANK_PARAM_SIZE
	.align		4
.L_21873:
        /*0018*/ 	.byte	0x03, 0x19
        /*001a*/ 	.short	0x008c


	//----- nvinfo : EIATTR_KPARAM_INFO
	.align		4
        /*001c*/ 	.byte	0x04, 0x17
        /*001e*/ 	.short	(.L_21875 - .L_21874)
.L_21874:
        /*0020*/ 	.word	0x00000000
        /*0024*/ 	.short	0x0015
        /*0026*/ 	.short	0x0088
        /*0028*/ 	.byte	0x00, 0xf0, 0x11, 0x00


	//----- nvinfo : EIATTR_KPARAM_INFO
	.align		4
.L_21875:
        /*002c*/ 	.byte	0x04, 0x17
        /*002e*/ 	.short	(.L_21877 - .L_21876)
.L_21876:
        /*0030*/ 	.word	0x00000000
        /*0034*/ 	.short	0x0014
        /*0036*/ 	.short	0x0084
        /*0038*/ 	.byte	0x00, 0xf0, 0x11, 0x00


	//----- nvinfo : EIATTR_KPARAM_INFO
	.align		4
.L_21877:
        /*003c*/ 	.byte	0x04, 0x17
        /*003e*/ 	.short	(.L_21879 - .L_21878)
.L_21878:
        /*0040*/ 	.word	0x00000000
        /*0044*/ 	.short	0x0013
        /*0046*/ 	.short	0x0080
        /*0048*/ 	.byte	0x00, 0xf0, 0x11, 0x00


	//----- nvinfo : EIATTR_KPARAM_INFO
	.align		4
.L_21879:
        /*004c*/ 	.byte	0x04, 0x17
        /*004e*/ 	.short	(.L_21881 - .L_21880)
.L_21880:
        /*0050*/ 	.word	0x00000000
        /*0054*/ 	.short	0x0012
        /*0056*/ 	.short	0x007c
        /*0058*/ 	.byte	0x00, 0xf0, 0x11, 0x00


	//----- nvinfo : EIATTR_KPARAM_INFO
	.align		4
.L_21881:
        /*005c*/ 	.byte	0x04, 0x17
        /*005e*/ 	.short	(.L_21883 - .L_21882)
.L_21882:
        /*0060*/ 	.word	0x00000000
        /*0064*/ 	.short	0x0011
        /*0066*/ 	.short	0x0078
        /*0068*/ 	.byte	0x00, 0xf0, 0x11, 0x00


	//----- nvinfo : EIATTR_KPARAM_INFO
	.align		4
.L_21883:
        /*006c*/ 	.byte	0x04, 0x17
        /*006e*/ 	.short	(.L_21885 - .L_21884)
.L_21884:
        /*0070*/ 	.word	0x00000000
        /*0074*/ 	.short	0x0010
        /*0076*/ 	.short	0x0070
        /*0078*/ 	.byte	0x00, 0xf0, 0x21, 0x00


	//----- nvinfo : EIATTR_KPARAM_INFO
	.align		4
.L_21885:
        /*007c*/ 	.byte	0x04, 0x17
        /*007e*/ 	.short	(.L_21887 - .L_21886)
.L_21886:
        /*0080*/ 	.word	0x00000000
        /*0084*/ 	.short	0x000f
        /*0086*/ 	.short	0x0068
        /*0088*/ 	.byte	0x00, 0xf0, 0x21, 0x00


	//----- nvinfo : EIATTR_KPARAM_INFO
	.align		4
.L_21887:
        /*008c*/ 	.byte	0x04, 0x17
        /*008e*/ 	.short	(.L_21889 - .L_21888)
.L_21888:
        /*0090*/ 	.word	0x00000000
        /*0094*/ 	.short	0x000e
        /*0096*/ 	.short	0x0060
        /*0098*/ 	.byte	0x00, 0xf0, 0x11, 0x00


	//----- nvinfo : EIATTR_KPARAM_INFO
	.align		4
.L_21889:
        /*009c*/ 	.byte	0x04, 0x17
        /*009e*/ 	.short	(.L_21891 - .L_21890)
.L_21890:
        /*00a0*/ 	.word	0x00000000
        /*00a4*/ 	.short	0x000d
        /*00a6*/ 	.short	0x005c
        /*00a8*/ 	.byte	0x00, 0xf0, 0x11, 0x00


	//----- nvinfo : EIATTR_KPARAM_INFO
	.align		4
.L_21891:
        /*00ac*/ 	.byte	0x04, 0x17
        /*00ae*/ 	.short	(.L_21893 - .L_21892)
.L_21892:
        /*00b0*/ 	.word	0x00000000
        /*00b4*/ 	.short	0x000c
        /*00b6*/ 	.short	0x0058
        /*00b8*/ 	.byte	0x00, 0xf0, 0x11, 0x00


	//----- nvinfo : EIATTR_KPARAM_INFO
	.align		4
.L_21893:
        /*00bc*/ 	.byte	0x04, 0x17
        /*00be*/ 	.short	(.L_21895 - .L_21894)
.L_21894:
        /*00c0*/ 	.word	0x00000000
        /*00c4*/ 	.short	0x000b
        /*00c6*/ 	.short	0x0050
        /*00c8*/ 	.byte	0x00, 0xf0, 0x21, 0x00


	//----- nvinfo : EIATTR_KPARAM_INFO
	.align		4
.L_21895:
        /*00cc*/ 	.byte	0x04, 0x17
        /*00ce*/ 	.short	(.L_21897 - .L_21896)
.L_21896:
        /*00d0*/ 	.word	0x00000000
        /*00d4*/ 	.short	0x000a
        /*00d6*/ 	.short	0x0048
        /*00d8*/ 	.byte	0x00, 0xf0, 0x11, 0x00


	//----- nvinfo : EIATTR_KPARAM_INFO
	.align		4
.L_21897:
        /*00dc*/ 	.byte	0x04, 0x17
        /*00de*/ 	.short	(.L_21899 - .L_21898)
.L_21898:
        /*00e0*/ 	.word	0x00000000
        /*00e4*/ 	.short	0x0009
        /*00e6*/ 	.short	0x0040
        /*00e8*/ 	.byte	0x00, 0xf0, 0x21, 0x00


	//----- nvinfo : EIATTR_KPARAM_INFO
	.align		4
.L_21899:
        /*00ec*/ 	.byte	0x04, 0x17
        /*00ee*/ 	.short	(.L_21901 - .L_21900)
.L_21900:
        /*00f0*/ 	.word	0x00000000
        /*00f4*/ 	.short	0x0008
        /*00f6*/ 	.short	0x0038
        /*00f8*/ 	.byte	0x00, 0xf0, 0x21, 0x00


	//----- nvinfo : EIATTR_KPARAM_INFO
	.align		4
.L_21901:
        /*00fc*/ 	.byte	0x04, 0x17
        /*00fe*/ 	.short	(.L_21903 - .L_21902)
.L_21902:
        /*0100*/ 	.word	0x00000000
        /*0104*/ 	.short	0x0007
        /*0106*/ 	.short	0x0034
        /*0108*/ 	.byte	0x00, 0xf0, 0x11, 0x00


	//----- nvinfo : EIATTR_KPARAM_INFO
	.align		4
.L_21903:
        /*010c*/ 	.byte	0x04, 0x17
        /*010e*/ 	.short	(.L_21905 - .L_21904)
.L_21904:
        /*0110*/ 	.word	0x00000000
        /*0114*/ 	.short	0x0006
        /*0116*/ 	.short	0x0030
        /*0118*/ 	.byte	0x00, 0xf0, 0x11, 0x00


	//----- nvinfo : EIATTR_KPARAM_INFO
	.align		4
.L_21905:
        /*011c*/ 	.byte	0x04, 0x17
        /*011e*/ 	.short	(.L_21907 - .L_21906)
.L_21906:
        /*0120*/ 	.word	0x00000000
        /*0124*/ 	.short	0x0005
        /*0126*/ 	.short	0x0028
        /*0128*/ 	.byte	0x00, 0xf0, 0x21, 0x00


	//----- nvinfo : EIATTR_KPARAM_INFO
	.align		4
.L_21907:
        /*012c*/ 	.byte	0x04, 0x17
        /*012e*/ 	.short	(.L_21909 - .L_21908)
.L_21908:
        /*0130*/ 	.word	0x00000000
        /*0134*/ 	.short	0x0004
        /*0136*/ 	.short	0x0020
        /*0138*/ 	.byte	0x00, 0xf0, 0x21, 0x00


	//----- nvinfo : EIATTR_KPARAM_INFO
	.align		4
.L_21909:
        /*013c*/ 	.byte	0x04, 0x17
        /*013e*/ 	.short	(.L_21911 - .L_21910)
.L_21910:
        /*0140*/ 	.word	0x00000000
        /*0144*/ 	.short	0x0003
        /*0146*/ 	.short	0x0018
        /*0148*/ 	.byte	0x00, 0xf0, 0x21, 0x00


	//----- nvinfo : EIATTR_KPARAM_INFO
	.align		4
.L_21911:
        /*014c*/ 	.byte	0x04, 0x17
        /*014e*/ 	.short	(.L_21913 - .L_21912)
.L_21912:
        /*0150*/ 	.word	0x00000000
        /*0154*/ 	.short	0x0002
        /*0156*/ 	.short	0x0010
        /*0158*/ 	.byte	0x00, 0xf0, 0x21, 0x00


	//----- nvinfo : EIATTR_KPARAM_INFO
	.align		4
.L_21913:
        /*015c*/ 	.byte	0x04, 0x17
        /*015e*/ 	.short	(.L_21915 - .L_21914)
.L_21914:
        /*0160*/ 	.word	0x00000000
        /*0164*/ 	.short	0x0001
        /*0166*/ 	.short	0x0008
        /*0168*/ 	.byte	0x00, 0xf0, 0x21, 0x00


	//----- nvinfo : EIATTR_KPARAM_INFO
	.align		4
.L_21915:
        /*016c*/ 	.byte	0x04, 0x17
        /*016e*/ 	.short	(.L_21917 - .L_21916)
.L_21916:
        /*0170*/ 	.word	0x00000000
        /*0174*/ 	.short	0x0000
        /*0176*/ 	.short	0x0000
        /*0178*/ 	.byte	0x00, 0xf0, 0x21, 0x00


	//----- nvinfo : EIATTR_MAXREG_COUNT
	.align		4
.L_21917:
        /*017c*/ 	.byte	0x03, 0x1b
        /*017e*/ 	.short	0x00ff


	//----- nvinfo : EIATTR_NUM_BARRIERS
	.align		4
        /*0180*/ 	.byte	0x02, 0x4c
        /*0182*/ 	.byte	0x01
	.zero		1


	//----- nvinfo : EIATTR_EXTERNS
	.align		4
        /*0184*/ 	.byte	0x04, 0x0f
        /*0186*/ 	.short	(.L_21919 - .L_21918)


	//   ....[0]....
	.align		4
.L_21918:
        /*0188*/ 	.word	index@(__assertfail)


	//----- nvinfo : EIATTR_MERCURY_ISA_VERSION
	.align		4
.L_21919:
        /*018c*/ 	.byte	0x03, 0x5f
        /*018e*/ 	.short	0x0000


	//----- nvinfo : EIATTR_COOP_GROUP_MASK_REGIDS
	.align		4
        /*0190*/ 	.byte	0x04, 0x29
        /*0192*/ 	.short	(.L_21921 - .L_21920)


	//   ....[0]....
.L_21920:
        /*0194*/ 	.word	0xffffffff


	//   ....[1]....
        /*0198*/ 	.word	0xffffffff


	//   ....[2]....
        /*019c*/ 	.word	0xffffffff


	//   ....[3]....
        /*01a0*/ 	.word	0xffffffff


	//   ....[4]....
        /*01a4*/ 	.word	0xffffffff


	//   ....[5]....
        /*01a8*/ 	.word	0xffffffff


	//   ....[6]....
        /*01ac*/ 	.word	0xffffffff


	//   ....[7]....
        /*01b0*/ 	.word	0xffffffff


	//   ....[8]....
        /*01b4*/ 	.word	0xffffffff


	//   ....[9]....
        /*01b8*/ 	.word	0xffffffff


	//   ....[10]....
        /*01bc*/ 	.word	0xffffffff


	//   ....[11]....
        /*01c0*/ 	.word	0xffffffff


	//   ....[12]....
        /*01c4*/ 	.word	0xffffffff


	//   ....[13]....
        /*01c8*/ 	.word	0xffffffff


	//   ....[14]....
        /*01cc*/ 	.word	0xffffffff


	//   ....[15]....
        /*01d0*/ 	.word	0xffffffff


	//   ....[16]....
        /*01d4*/ 	.word	0xffffffff


	//   ....[17]....
        /*01d8*/ 	.word	0xffffffff


	//   ....[18]....
        /*01dc*/ 	.word	0xffffffff


	//   ....[19]....
        /*01e0*/ 	.word	0xffffffff


	//   ....[20]....
        /*01e4*/ 	.word	0xffffffff


	//   ....[21]....
        /*01e8*/ 	.word	0xffffffff


	//   ....[22]....
        /*01ec*/ 	.word	0xffffffff


	//   ....[23]....
        /*01f0*/ 	.word	0xffffffff


	//   ....[24]....
        /*01f4*/ 	.word	0xffffffff


	//   ....[25]....
        /*01f8*/ 	.word	0xffffffff


	//   ....[26]....
        /*01fc*/ 	.word	0xffffffff


	//   ....[27]....
        /*0200*/ 	.word	0xffffffff


	//   ....[28]....
        /*0204*/ 	.word	0xffffffff


	//   ....[29]....
        /*0208*/ 	.word	0xffffffff


	//   ....[30]....
        /*020c*/ 	.word	0xffffffff


	//   ....[31]....
        /*0210*/ 	.word	0xffffffff


	//   ....[32]....
        /*0214*/ 	.word	0xffffffff


	//   ....[33]....
        /*0218*/ 	.word	0xffffffff


	//   ....[34]....
        /*021c*/ 	.word	0xffffffff


	//   ....[35]....
        /*0220*/ 	.word	0xffffffff


	//   ....[36]....
        /*0224*/ 	.word	0xffffffff


	//   ....[37]....
        /*0228*/ 	.word	0xffffffff


	//   ....[38]....
        /*022c*/ 	.word	0xffffffff


	//   ....[39]....
        /*0230*/ 	.word	0xffffffff


	//   ....[40]....
        /*0234*/ 	.word	0xffffffff


	//   ....[41]....
        /*0238*/ 	.word	0xffffffff


	//   ....[42]....
        /*023c*/ 	.word	0xffffffff


	//   ....[43]....
        /*0240*/ 	.word	0xffffffff


	//   ....[44]....
        /*0244*/ 	.word	0xffffffff


	//   ....[45]....
        /*0248*/ 	.word	0xffffffff


	//   ....[46]....
        /*024c*/ 	.word	0xffffffff


	//   ....[47]....
        /*0250*/ 	.word	0xffffffff


	//   ....[48]....
        /*0254*/ 	.word	0xffffffff


	//   ....[49]....
        /*0258*/ 	.word	0xffffffff


	//   ....[50]....
        /*025c*/ 	.word	0xffffffff


	//   ....[51]....
        /*0260*/ 	.word	0xffffffff


	//   ....[52]....
        /*0264*/ 	.word	0xffffffff


	//   ....[53]....
        /*0268*/ 	.word	0xffffffff


	//   ....[54]....
        /*026c*/ 	.word	0xffffffff


	//   ....[55]....
        /*0270*/ 	.word	0xffffffff


	//   ....[56]....
        /*0274*/ 	.word	0xffffffff


	//   ....[57]....
        /*0278*/ 	.word	0xffffffff


	//   ....[58]....
        /*027c*/ 	.word	0xffffffff


	//   ....[59]....
        /*0280*/ 	.word	0xffffffff


	//   ....[60]....
        /*0284*/ 	.word	0xffffffff


	//   ....[61]....
        /*0288*/ 	.word	0xffffffff


	//   ....[62]....
        /*028c*/ 	.word	0xffffffff


	//   ....[63]....
        /*0290*/ 	.word	0xffffffff


	//   ....[64]....
        /*0294*/ 	.word	0xffffffff


	//   ....[65]....
        /*0298*/ 	.word	0xffffffff


	//   ....[66]....
        /*029c*/ 	.word	0xffffffff


	//----- nvinfo : EIATTR_COOP_GROUP_INSTR_OFFSETS
	.align		4
.L_21921:
        /*02a0*/ 	.byte	0x04, 0x28
        /*02a2*/ 	.short	(.L_21923 - .L_21922)


	//   ....[0]....
.L_21922:
        /*02a4*/ 	.word	0x00000b80


	//   ....[1]....
        /*02a8*/ 	.word	0x00000ba0


	//   ....[2]....
        /*02ac*/ 	.word	0x00000bc0


	//   ....[3]....
        /*02b0*/ 	.word	0x00000c70


	//   ....[4]....
        /*02b4*/ 	.word	0x00000c90


	//   ....[5]....
        /*02b8*/ 	.word	0x00000cb0


	//   ....[6]....
        /*02bc*/ 	.word	0x00001ae0


	//   ....[7]....
        /*02c0*/ 	.word	0x00001b40


	//   ....[8]....
        /*02c4*/ 	.word	0x00001b70


	//   ....[9]....
        /*02c8*/ 	.word	0x00001b90


	//   ....[10]....
        /*02cc*/ 	.word	0x00001bb0


	//   ....[11]....
        /*02d0*/ 	.word	0x00001c00


	//   ....[12]....
        /*02d4*/ 	.word	0x00001c20


	//   ....[13]....
        /*02d8*/ 	.word	0x00001c40


	//   ....[14]....
        /*02dc*/ 	.word	0x00002a50


	//   ....[15]....
        /*02e0*/ 	.word	0x000042f0


	//   ....[16]....
        /*02e4*/ 	.word	0x00004360


	//   ....[17]....
        /*02e8*/ 	.word	0x000043c0


	//   ....[18]....
        /*02ec*/ 	.word	0x00004430


	//   ....[19]....
        /*02f0*/ 	.word	0x000044b0


	//   ....[20]....
        /*02f4*/ 	.word	0x00004520


	//   ....[21]....
        /*02f8*/ 	.word	0x00004590


	//   ....[22]....
        /*02fc*/ 	.word	0x000045f0


	//   ....[23]....
        /*0300*/ 	.word	0x00004660


	//   ....[24]....
        /*0304*/ 	.word	0x000046c0


	//   ....[25]....
        /*0308*/ 	.word	0x00004730


	//   ....[26]....
        /*030c*/ 	.word	0x00004790


	//   ....[27]....
        /*0310*/ 	.word	0x00004800


	//   ....[28]....
        /*0314*/ 	.word	0x00004860


	//   ....[29]....
        /*0318*/ 	.word	0x000048d0


	//   ....[30]....
        /*031c*/ 	.word	0x00004930


	//   ....[31]....
        /*0320*/ 	.word	0x000049a0


	//   ....[32]....
        /*0324*/ 	.word	0x00004a00


	//   ....[33]....
        /*0328*/ 	.word	0x00004a70


	//   ....[34]....
        /*032c*/ 	.word	0x00004ad0


	//   ....[35]....
        /*0330*/ 	.word	0x00004b40


	//   ....[36]....
        /*0334*/ 	.word	0x00004ba0


	//   ....[37]....
        /*0338*/ 	.word	0x00004c10


	//   ....[38]....
        /*033c*/ 	.word	0x00004c70


	//   ....[39]....
        /*0340*/ 	.word	0x00004ce0


	//   ....[40]....
        /*0344*/ 	.word	0x00004d40


	//   ....[41]....
        /*0348*/ 	.word	0x00004db0


	//   ....[42]....
        /*034c*/ 	.word	0x00004e10


	//   ....[43]....
        /*0350*/ 	.word	0x00004e80


	//   ....[44]....
        /*0354*/ 	.word	0x00004ee0


	//   ....[45]....
        /*0358*/ 	.word	0x00004f50


	//   ....[46]....
        /*035c*/ 	.word	0x00004fb0


	//   ....[47]....
        /*0360*/ 	.word	0x00005020


	//   ....[48]....
        /*0364*/ 	.word	0x00005080


	//   ....[49]....
        /*0368*/ 	.word	0x000050f0


	//   ....[50]....
        /*036c*/ 	.word	0x00005150


	//   ....[51]....
        /*0370*/ 	.word	0x000051c0


	//   ....[52]....
        /*0374*/ 	.word	0x00005220


	//   ....[53]....
        /*0378*/ 	.word	0x00005290


	//   ....[54]....
        /*037c*/ 	.word	0x000052f0


	//   ....[55]....
        /*0380*/ 	.word	0x00005360


	//   ....[56]....
        /*0384*/ 	.word	0x000053c0


	//   ....[57]....
        /*0388*/ 	.word	0x00005430


	//   ....[58]....
        /*038c*/ 	.word	0x00005490


	//   ....[59]....
        /*0390*/ 	.word	0x00005500


	//   ....[60]....
        /*0394*/ 	.word	0x00005560


	//   ....[61]....
        /*0398*/ 	.word	0x000055d0


	//   ....[62]....
        /*039c*/ 	.word	0x00005630


	//   ....[63]....
        /*03a0*/ 	.word	0x000056a0


	//   ....[64]....
        /*03a4*/ 	.word	0x00005700


	//   ....[65]....
        /*03a8*/ 	.word	0x00005770


	//   ....[66]....
        /*03ac*/ 	.word	0x000057d0


	//----- nvinfo : EIATTR_SYSCALL_OFFSETS
	.align		4
.L_21923:
        /*03b0*/ 	.byte	0x04, 0x46
        /*03b2*/ 	.short	(.L_21925 - .L_21924)


	//   ....[0]....
.L_21924:
        /*03b4*/ 	.word	0x00004150


	//   ....[1]....
        /*03b8*/ 	.word	0x00004280


	//----- nvinfo : EIATTR_EXIT_INSTR_OFFSETS
	.align		4
.L_21925:
        /*03bc*/ 	.byte	0x04, 0x1c
        /*03be*/ 	.short	(.L_21927 - .L_21926)


	//   ....[0]....
.L_21926:
        /*03c0*/ 	.word	0x00000090


	//   ....[1]....
        /*03c4*/ 	.word	0x00003660


	//   ....[2]....
        /*03c8*/ 	.word	0x000036c0


	//   ....[3]....
        /*03cc*/ 	.word	0x00004020


	//   ....[4]....
        /*03d0*/ 	.word	0x00004290


	//----- nvinfo : EIATTR_CTAIDZ_USED
	.align		4
.L_21927:
        /*03d4*/ 	.byte	0x01, 0x04
	.zero		2


	//----- nvinfo : EIATTR_CRS_STACK_SIZE
	.align		4
        /*03d8*/ 	.byte	0x04, 0x1e
        /*03da*/ 	.short	(.L_21929 - .L_21928)
.L_21928:
        /*03dc*/ 	.word	0x00000000
.L_21929:


//--------------------- .nv.info._ZN4vllm25paged_attention_v2_kernelIfhLi128ELi16ELi128ELNS_18Fp8KVCacheDataTypeE1ELb1ELi512EEEvPfS2_PT_PKS3_PKT0_S9_ifPKiSB_iPKfiiiSD_SD_iiiii --------------------------
	.section	.nv.info._ZN4vllm25paged_attention_v2_kernelIfhLi128ELi16ELi128ELNS_18Fp8KVCacheDataTypeE1ELb1ELi512EEEvPfS2_PT_PKS3_PKT0_S9_ifPKiSB_iPKfiiiSD_SD_iiiii,"",@"SHT_CUDA_INFO"
	.sectionflags	@""
	.align	4


	//----- nvinfo : EIATTR_CUDA_API_VERSION
	.align		4
        /*0000*/ 	.byte	0x04, 0x37
        /*0002*/ 	.short	(.L_21931 - .L_21930)
.L_21930:
        /*0004*/ 	.word	0x00000082


	//----- nvinfo : EIATTR_SW2861232_WAR
	.align		4
.L_21931:
        /*0008*/ 	.byte	0x01, 0x35
	.zero		2


	//----- nvinfo : EIATTR_PARAM_CBANK
	.align		4
        /*000c*/ 	.byte	0x04, 0x0a
        /*000e*/ 	.short	(.L_21933 - .L_21932)
	.align		4
.L_21932:
        /*0010*/ 	.word	index@(.nv.constant0._ZN4vllm25paged_attention_v2_kernelIfhLi128ELi16ELi128ELNS_18Fp8KVCacheDataTypeE1ELb1ELi512EEEvPfS2_PT_PKS3_PKT0_S9_ifPKiSB_iPKfiiiSD_SD_iiiii)
        /*0014*/ 	.short	0x0160
        /*0016*/ 	.short	0x008c


	//----- nvinfo : EIATTR_CBANK_PARAM_SIZE
	.align		4
.L_21933:
        /*0018*/ 	.byte	0x03, 0x19
        /*001a*/ 	.short	0x008c


	//----- nvinfo : EIATTR_KPARAM_INFO
	.align		4
        /*001c*/ 	.byte	0x04, 0x17
        /*001e*/ 	.short	(.L_21935 - .L_21934)
.L_21934:
        /*0020*/ 	.word	0x00000000
        /*0024*/ 	.short	0x0015
        /*0026*/ 	.short	0x0088
        /*0028*/ 	.byte	0x00, 0xf0, 0x11, 0x00


	//----- nvinfo : EIATTR_KPARAM_INFO
	.align		4
.L_21935:
        /*002c*/ 	.byte	0x04, 0x17
        /*002e*/ 	.short	(.L_21937 - .L_21936)
.L_21936:
        /*0030*/ 	.word	0x00000000
        /*0034*/ 	.short	0x0014
        /*0036*/ 	.short	0x0084
        /*0038*/ 	.byte	0x00, 0xf0, 0x11, 0x00


	//----- nvinfo : EIATTR_KPARAM_INFO
	.align		4
.L_21937:
        /*003c*/ 	.byte	0x04, 0x17
        /*003e*/ 	.short	(.L_21939 - .L_21938)
.L_21938:
        /*0040*/ 	.word	0x00000000
        /*0044*/ 	.short	0x0013
        /*0046*/ 	.short	0x0080
        /*0048*/ 	.byte	0x00, 0xf0, 0x11, 0x00


	//----- nvinfo : EIATTR_KPARAM_INFO
	.align		4
.L_21939:
        /*004c*/ 	.byte	0x04, 0x17
        /*004e*/ 	.short	(.L_21941 - .L_21940)
.L_21940:
        /*0050*/ 	.word	0x00000000
        /*0054*/ 	.short	0x0012
        /*0056*/ 	.short	0x007c
        /*0058*/ 	.byte	0x00, 0xf0, 0x11, 0x00


	//----- nvinfo : EIATTR_KPARAM_INFO
	.align		4
.L_21941:
        /*005c*/ 	.byte	0x04, 0x17
        /*005e*/ 	.short	(.L_21943 - .L_21942)
.L_21942:
        /*0060*/ 	.word	0x00000000
        /*0064*/ 	.short	0x0011
        /*0066*/ 	.short	0x0078
        /*0068*/ 	.byte	0x00, 0xf0, 0x11, 0x00


	//----- nvinfo : EIATTR_KPARAM_INFO
	.align		4
.L_21943:
        /*006c*/ 	.byte	0x04, 0x17
        /*006e*/ 	.short	(.L_21945 - .L_21944)
.L_21944:
        /*0070*/ 	.word	0x00000000
        /*0074*/ 	.short	0x0010
        /*0076*/ 	.short	0x0070
        /*0078*/ 	.byte	0x00, 0xf0, 0x21, 0x00


	//----- nvinfo : EIATTR_KPARAM_INFO
	.align		4
.L_21945:
        /*007c*/ 	.byte	0x04, 0x17
        /*007e*/ 	.short	(.L_21947 - .L_21946)
.L_21946:
        /*0080*/ 	.word	0x00000000
        /*0084*/ 	.short	0x000f
        /*0086*/ 	.short	0x0068
        /*0088*/ 	.byte	0x00, 0xf0, 0x21, 0x00


	//----- nvinfo : EIATTR_KPARAM_INFO
	.align		4
.L_21947:
        /*008c*/ 	.byte	0x04, 0x17
        /*008e*/ 	.short	(.L_21949 - .L_21948)
.L_21948:
        /*0090*/ 	.word	0x00000000
        /*0094*/ 	.short	0x000e
        /*0096*/ 	.short	0x0060
        /*0098*/ 	.byte	0x00, 0xf0, 0x11, 0x00


	//----- nvinfo : EIATTR_KPARAM_INFO
	.align		4
.L_21949:
        /*009c*/ 	.byte	0x04, 0x17
        /*009e*/ 	.short	(.L_21951 - .L_21950)
.L_21950:
        /*00a0*/ 	.word	0x00000000
        /*00a4*/ 	.short	0x000d
        /*00a6*/ 	.short	0x005c
        /*00a8*/ 	.byte	0x00, 0xf0, 0x11, 0x00


	//----- nvinfo : EIATTR_KPARAM_INFO
	.align		4
.L_21951:
        /*00ac*/ 	.byte	0x04, 0x17
        /*00ae*/ 	.short	(.L_21953 - .L_21952)
.L_21952:
        /*00b0*/ 	.word	0x00000000
        /*00b4*/ 	.short	0x000c
        /*00b6*/ 	.short	0x0058
        /*00b8*/ 	.byte	0x00, 0xf0, 0x11, 0x00


	//----- nvinfo : EIATTR_KPARAM_INFO
	.align		4
.L_21953:
        /*00bc*/ 	.byte	0x04, 0x17
        /*00be*/ 	.short	(.L_21955 - .L_21954)
.L_21954:
        /*00c0*/ 	.word	0x00000000
        /*00c4*/ 	.short	0x000b
        /*00c6*/ 	.short	0x0050
        /*00c8*/ 	.byte	0x00, 0xf0, 0x21, 0x00


	//----- nvinfo : EIATTR_KPARAM_INFO
	.align		4
.L_21955:
        /*00cc*/ 	.byte	0x04, 0x17
        /*00ce*/ 	.short	(.L_21957 - .L_21956)
.L_21956:
        /*00d0*/ 	.word	0x00000000
        /*00d4*/ 	.short	0x000a
        /*00d6*/ 	.short	0x0048
        /*00d8*/ 	.byte	0x00, 0xf0, 0x11, 0x00


	//----- nvinfo : EIATTR_KPARAM_INFO
	.align		4
.L_21957:
        /*00dc*/ 	.byte	0x04, 0x17
        /*00de*/ 	.short	(.L_21959 - .L_21958)
.L_21958:
        /*00e0*/ 	.word	0x00000000
        /*00e4*/ 	.short	0x0009
        /*00e6*/ 	.short	0x0040
        /*00e8*/ 	.byte	0x00, 0xf0, 0x21, 0x00


	//----- nvinfo : EIATTR_KPARAM_INFO
	.align		4
.L_21959:
        /*00ec*/ 	.byte	0x04, 0x17
        /*00ee*/ 	.short	(.L_21961 - .L_21960)
.L_21960:
        /*00f0*/ 	.word	0x00000000
        /*00f4*/ 	.short	0x0008
        /*00f6*/ 	.short	0x0038
        /*00f8*/ 	.byte	0x00, 0xf0, 0x21, 0x00


	//----- nvinfo : EIATTR_KPARAM_INFO
	.align		4
.L_21961:
        /*00fc*/ 	.byte	0x04, 0x17
        /*00fe*/ 	.short	(.L_21963 - .L_21962)
.L_21962:
        /*0100*/ 	.word	0x00000000
        /*0104*/ 	.short	0x0007
        /*0106*/ 	.short	0x0034
        /*0108*/ 	.byte	0x00, 0xf0, 0x11, 0x00


	//----- nvinfo : EIATTR_KPARAM_INFO
	.align		4
.L_21963:
        /*010c*/ 	.byte	0x04, 0x17
        /*010e*/ 	.short	(.L_21965 - .L_21964)
.L_21964:
        /*0110*/ 	.word	0x00000000
        /*0114*/ 	.short	0x0006
        /*0116*/ 	.short	0x0030
        /*0118*/ 	.byte	0x00, 0xf0, 0x11, 0x00


	//----- nvinfo : EIATTR_KPARAM_INFO
	.align		4
.L_21965:
        /*011c*/ 	.byte	0x04, 0x17
        /*011e*/ 	.short	(.L_21967 - .L_21966)
.L_21966:
        /*0120*/ 	.word	0x00000000
        /*0124*/ 	.short	0x0005
        /*0126*/ 	.short	0x0028
        /*0128*/ 	.byte	0x00, 0xf0, 0x21, 0x00


	//----- nvinfo : EIATTR_KPARAM_INFO
	.align		4
.L_21967:
        /*012c*/ 	.byte	0x04, 0x17
        /*012e*/ 	.short	(.L_21969 - .L_21968)
.L_21968:
        /*0130*/ 	.word	0x00000000
        /*0134*/ 	.short	0x0004
        /*0136*/ 	.short	0x0020
        /*0138*/ 	.byte	0x00, 0xf0, 0x21, 0x00


	//----- nvinfo : EIATTR_KPARAM_INFO
	.align		4
.L_21969:
        /*013c*/ 	.byte	0x04, 0x17
        /*013e*/ 	.short	(.L_21971 - .L_21970)
.L_21970:
        /*0140*/ 	.word	0x00000000
        /*0144*/ 	.short	0x0003
        /*0146*/ 	.short	0x0018
        /*0148*/ 	.byte	0x00, 0xf0, 0x21, 0x00


	//----- nvinfo : EIATTR_KPARAM_INFO
	.align		4
.L_21971:
        /*014c*/ 	.byte	0x04, 0x17
        /*014e*/ 	.short	(.L_21973 - .L_21972)
.L_21972:
        /*0150*/ 	.word	0x00000000
        /*0154*/ 	.short	0x0002
        /*0156*/ 	.short	0x0010
        /*0158*/ 	.byte	0x00, 0xf0, 0x21, 0x00


	//----- nvinfo : EIATTR_KPARAM_INFO
	.align		4
.L_21973:
        /*015c*/ 	.byte	0x04, 0x17
        /*015e*/ 	.short	(.L_21975 - .L_21974)
.L_21974:
        /*0160*/ 	.word	0x00000000
        /*0164*/ 	.short	0x0001
        /*0166*/ 	.short	0x0008
        /*0168*/ 	.byte	0x00, 0xf0, 0x21, 0x00


	//----- nvinfo : EIATTR_KPARAM_INFO
	.align		4
.L_21975:
        /*016c*/ 	.byte	0x04, 0x17
        /*016e*/ 	.short	(.L_21977 - .L_21976)
.L_21976:
        /*0170*/ 	.word	0x00000000
        /*0174*/ 	.short	0x0000
        /*0176*/ 	.short	0x0000
        /*0178*/ 	.byte	0x00, 0xf0, 0x21, 0x00


	//----- nvinfo : EIATTR_MAXREG_COUNT
	.align		4
.L_21977:
        /*017c*/ 	.byte	0x03, 0x1b
        /*017e*/ 	.short	0x00ff


	//----- nvinfo : EIATTR_NUM_BARRIERS
	.align		4
        /*0180*/ 	.byte	0x02, 0x4c
        /*0182*/ 	.byte	0x01
	.zero		1


	//----- nvinfo : EIATTR_EXTERNS
	.align		4
        /*0184*/ 	.byte	0x04, 0x0f
        /*0186*/ 	.short	(.L_21979 - .L_21978)


	//   ....[0]....
	.align		4
.L_21978:
        /*0188*/ 	.word	index@(__assertfail)


	//----- nvinfo : EIATTR_MERCURY_ISA_VERSION
	.align		4
.L_21979:
        /*018c*/ 	.byte	0x03, 0x5f
        /*018e*/ 	.short	0x0000


	//----- nvinfo : EIATTR_COOP_GROUP_MASK_REGIDS
	.align		4
        /*0190*/ 	.byte	0x04, 0x29
        /*0192*/ 	.short	(.L_21981 - .L_21980)


	//   ....[0]....
.L_21980:
        /*0194*/ 	.word	0xffffffff


	//   ....[1]....
        /*0198*/ 	.word	0xffffffff


	//   ....[2]....
        /*019c*/ 	.word	0xffffffff


	//   ....[3]....
        /*01a0*/ 	.word	0xffffffff


	//   ....[4]....
        /*01a4*/ 	.word	0xffffffff


	//   ....[5]....
        /*01a8*/ 	.word	0xffffffff


	//   ....[6]....
        /*01ac*/ 	.word	0xffffffff


	//   ....[7]....
        /*01b0*/ 	.word	0xffffffff


	//   ....[8]....
        /*01b4*/ 	.word	0xffffffff


	//   ....[9]....
        /*01b8*/ 	.word	0xffffffff


	//   ....[10]....
        /*01bc*/ 	.word	0xffffffff


	//   ....[11]....
        /*01c0*/ 	.word	0xffffffff


	//   ....[12]....
        /*01c4*/ 	.word	0xffffffff


	//   ....[13]....
        /*01c8*/ 	.word	0xffffffff


	//   ....[14]....
        /*01cc*/ 	.word	0xffffffff


	//   ....[15]....
        /*01d0*/ 	.word	0xffffffff


	//   ....[16]....
        /*01d4*/ 	.word	0xffffffff


	//   ....[17]....
        /*01d8*/ 	.word	0xffffffff


	//   ....[18]....
        /*01dc*/ 	.word	0xffffffff


	//   ....[19]....
        /*01e0*/ 	.word	0xffffffff


	//   ....[20]....
        /*01e4*/ 	.word	0xffffffff


	//   ....[21]....
        /*01e8*/ 	.word	0xffffffff


	//   ....[22]....
        /*01ec*/ 	.word	0xffffffff


	//   ....[23]....
        /*01f0*/ 	.word	0xffffffff


	//   ....[24]....
        /*01f4*/ 	.word	0xffffffff


	//   ....[25]....
        /*01f8*/ 	.word	0xffffffff


	//   ....[26]....
        /*01fc*/ 	.word	0xffffffff


	//   ....[27]....
        /*0200*/ 	.word	0xffffffff


	//   ....[28]....
        /*0204*/ 	.word	0xffffffff


	//   ....[29]....
        /*0208*/ 	.word	0xffffffff


	//   ....[30]....
        /*020c*/ 	.word	0xffffffff


	//   ....[31]....
        /*0210*/ 	.word	0xffffffff


	//   ....[32]....
        /*0214*/ 	.word	0xffffffff


	//   ....[33]....
        /*0218*/ 	.word	0xffffffff


	//   ....[34]....
        /*021c*/ 	.word	0xffffffff


	//   ....[35]....
        /*0220*/ 	.word	0xffffffff


	//   ....[36]....
        /*0224*/ 	.word	0xffffffff


	//   ....[37]....
        /*0228*/ 	.word	0xffffffff


	//   ....[38]....
        /*022c*/ 	.word	0xffffffff


	//   ....[39]....
        /*0230*/ 	.word	0xffffffff


	//   ....[40]....
        /*0234*/ 	.word	0xffffffff


	//   ....[41]....
        /*0238*/ 	.word	0xffffffff


	//   ....[42]....
        /*023c*/ 	.word	0xffffffff


	//   ....[43]....
        /*0240*/ 	.word	0xffffffff


	//   ....[44]....
        /*0244*/ 	.word	0xffffffff


	//   ....[45]....
        /*0248*/ 	.word	0xffffffff


	//   ....[46]....
        /*024c*/ 	.word	0xffffffff


	//   ....[47]....
        /*0250*/ 	.word	0xffffffff


	//   ....[48]....
        /*0254*/ 	.word	0xffffffff


	//   ....[49]....
        /*0258*/ 	.word	0xffffffff


	//   ....[50]....
        /*025c*/ 	.word	0xffffffff


	//----- nvinfo : EIATTR_COOP_GROUP_INSTR_OFFSETS
	.align		4
.L_21981:
        /*0260*/ 	.byte	0x04, 0x28
        /*0262*/ 	.short	(.L_21983 - .L_21982)


	//   ....[0]....
.L_21982:
        /*0264*/ 	.word	0x00000b80


	//   ....[1]....
        /*0268*/ 	.word	0x00000ba0


	//   ....[2]....
        /*026c*/ 	.word	0x00000bc0


	//   ....[3]....
        /*0270*/ 	.word	0x00000c70


	//   ....[4]....
        /*0274*/ 	.word	0x00000c90


	//   ....[5]....
        /*0278*/ 	.word	0x00000cb0


	//   ....[6]....
        /*027c*/ 	.word	0x00001ae0


	//   ....[7]....
        /*0280*/ 	.word	0x00001b40


	//   ....[8]....
        /*0284*/ 	.word	0x00001b70


	//   ....[9]....
        /*0288*/ 	.word	0x00001b90


	//   ....[10]....
        /*028c*/ 	.word	0x00001bb0


	//   ....[11]....
        /*0290*/ 	.word	0x00001c00


	//   ....[12]....
        /*0294*/ 	.word	0x00001c20


	//   ....[13]....
        /*0298*/ 	.word	0x00001c40


	//   ....[14]....
        /*029c*/ 	.word	0x00002a40


	//   ....[15]....
        /*02a0*/ 	.word	0x00003cb0


	//   ....[16]....
        /*02a4*/ 	.word	0x00003d20


	//   ....[17]....
        /*02a8*/ 	.word	0x00003d80


	//   ....[18]....
        /*02ac*/ 	.word	0x00003df0


	//   ....[19]....
        /*02b0*/ 	.word	0x00003e70


	//   ....[20]....
        /*02b4*/ 	.word	0x00003ee0


	//   ....[21]....
        /*02b8*/ 	.word	0x00003f50


	//   ....[22]....
        /*02bc*/ 	.word	0x00003fb0


	//   ....[23]....
        /*02c0*/ 	.word	0x00004020


	//   ....[24]....
        /*02c4*/ 	.word	0x00004080


	//   ....[25]....
        /*02c8*/ 	.word	0x000040f0


	//   ....[26]....
        /*02cc*/ 	.word	0x00004150


	//   ....[27]....
        /*02d0*/ 	.word	0x000041c0


	//   ....[28]....
        /*02d4*/ 	.word	0x00004220


	//   ....[29]....
        /*02d8*/ 	.word	0x00004290


	//   ....[30]....
        /*02dc*/ 	.word	0x000042f0


	//   ....[31]....
        /*02e0*/ 	.word	0x00004360


	//   ....[32]....
        /*02e4*/ 	.word	0x000043c0


	//   ....[33]....
        /*02e8*/ 	.word	0x00004430


	//   ....[34]....
        /*02ec*/ 	.word	0x00004490


	//   ....[35]....
        /*02f0*/ 	.word	0x00004500


	//   ....[36]....
        /*02f4*/ 	.word	0x00004560


	//   ....[37]....
        /*02f8*/ 	.word	0x000045d0


	//   ....[38]....
        /*02fc*/ 	.word	0x00004630


	//   ....[39]....
        /*0300*/ 	.word	0x000046a0


	//   ....[40]....
        /*0304*/ 	.word	0x00004700


	//   ....[41]....
        /*0308*/ 	.word	0x00004770


	//   ....[42]....
        /*030c*/ 	.word	0x000047d0


	//   ....[43]....
        /*0310*/ 	.word	0x00004840


	//   ....[44]....
        /*0314*/ 	.word	0x000048a0


	//   ....[45]....
        /*0318*/ 	.word	0x00004910


	//   ....[46]....
        /*031c*/ 	.word	0x00004970


	//   ....[47]....
        /*0320*/ 	.word	0x000049e0


	//   ....[48]....
        /*0324*/ 	.word	0x00004a40


	//   ....[49]....
        /*0328*/ 	.word	0x00004ab0


	//   ....[50]....
        /*032c*/ 	.word	0x00004b10


	//----- nvinfo : EIATTR_SYSCALL_OFFSETS
	.align		4
.L_21983:
        /*0330*/ 	.byte	0x04, 0x46
        /*0332*/ 	.short	(.L_21985 - .L_21984)


	//   ....[0]....
.L_21984:
        /*0334*/ 	.word	0x00003b10


	//   ....[1]....
        /*0338*/ 	.word	0x00003c40


	//----- nvinfo : EIATTR_EXIT_INSTR_OFFSETS
	.align		4
.L_21985:
        /*033c*/ 	.byte	0x04, 0x1c
        /*033e*/ 	.short	(.L_21987 - .L_21986)


	//   ....[0]....
.L_21986:
        /*0340*/ 	.word	0x00000090


	//   ....[1]....
        /*0344*/ 	.word	0x00003320


	//   ....[2]....
        /*0348*/ 	.word	0x000033d0


	//   ....[3]....
        /*034c*/ 	.word	0x000039e0


	//   ....[4]....
        /*0350*/ 	.word	0x00003c50


	//----- nvinfo : EIATTR_CTAIDZ_USED
	.align		4
.L_21987:
        /*0354*/ 	.byte	0x01, 0x04
	.zero		2


	//----- nvinfo : EIATTR_CRS_STACK_SIZE
	.align		4
        /*0358*/ 	.byte	0x04, 0x1e
        /*035a*/ 	.short	(.L_21989 - .L_21988)
.L_21988:
        /*035c*/ 	.word	0x00000000
.L_21989:


//--------------------- .nv.info._ZN4vllm25paged_attention_v2_kernelIfhLi120ELi16ELi128ELNS_18Fp8KVCacheDataTypeE1ELb1ELi512EEEvPfS2_PT_PKS3_PKT0_S9_ifPKiSB_iPKfiiiSD_SD_iiiii --------------------------
	.section	.nv.info._ZN4vllm25paged_attention_v2_kernelIfhLi120ELi16ELi128ELNS_18Fp8KVCacheDataTypeE1ELb1ELi512EEEvPfS2_PT_PKS3_PKT0_S9_ifPKiSB_iPKfiiiSD_SD_iiiii,"",@"SHT_CUDA_INFO"
	.sectionflags	@""
	.align	4


	//----- nvinfo : EIATTR_CUDA_API_VERSION
	.align		4
        /*0000*/ 	.byte	0x04, 0x37
        /*0002*/ 	.short	(.L_21991 - .L_21990)
.L_21990:
        /*0004*/ 	.word	0x00000082


	//----- nvinfo : EIATTR_SW2861232_WAR
	.align		4
.L_21991:
        /*0008*/ 	.byte	0x01, 0x35
	.zero		2


	//----- nvinfo : EIATTR_PARAM_CBANK
	.align		4
        /*000c*/ 	.byte	0x04, 0x0a
        /*000e*/ 	.short	(.L_21993 - .L_21992)
	.align		4
.L_21992:
        /*0010*/ 	.word	index@(.nv.constant0._ZN4vllm25paged_attention_v2_kernelIfhLi120ELi16ELi128ELNS_18Fp8KVCacheDataTypeE1ELb1ELi512EEEvPfS2_PT_PKS3_PKT0_S9_ifPKiSB_iPKfiiiSD_SD_iiiii)
        /*0014*/ 	.short	0x0160
        /*0016*/ 	.short	0x008c


	//----- nvinfo : EIATTR_CBANK_PARAM_SIZE
	.align		4
.L_21993:
        /*0018*/ 	.byte	0x03, 0x19
        /*001a*/ 	.short	0x008c


	//----- nvinfo : EIATTR_KPARAM_INFO
	.align		4
        /*001c*/ 	.byte	0x04, 0x17
        /*001e*/ 	.short	(.L_21995 - .L_21994)
.L_21994:
        /*0020*/ 	.word	0x00000000
        /*0024*/ 	.short	0x0015
        /*0026*/ 	.short	0x0088
        /*0028*/ 	.byte	0x00, 0xf0, 0x11, 0x00


	//----- nvinfo : EIATTR_KPARAM_INFO
	.align		4
.L_21995:
        /*002c*/ 	.byte	0x04, 0x17
        /*002e*/ 	.short	(.L_21997 - .L_21996)
.L_21996:
        /*0030*/ 	.word	0x00000000
        /*0034*/ 	.short	0x0014
        /*0036*/ 	.short	0x0084
        /*0038*/ 	.byte	0x00, 0xf0, 0x11, 0x00


	//----- nvinfo : EIATTR_KPARAM_INFO
	.align		4
.L_21997:
        /*003c*/ 	.byte	0x04, 0x17
        /*003e*/ 	.short	(.L_21999 - .L_21998)
.L_21998:
        /*0040*/ 	.word	0x00000000
        /*0044*/ 	.short	0x0013
        /*0046*/ 	.short	0x0080
        /*0048*/ 	.byte	0x00, 0xf0, 0x11, 0x00


	//----- nvinfo : EIATTR_KPARAM_INFO
	.align		4
.L_21999:
        /*004c*/ 	.byte	0x04, 0x17
        /*004e*/ 	.short	(.L_22001 - .L_22000)
.L_22000:
        /*0050*/ 	.word	0x00000000
        /*0054*/ 	.short	0x0012
        /*0056*/ 	.short	0x007c
        /*0058*/ 	.byte	0x00, 0xf0, 0x11, 0x00


	//----- nvinfo : EIATTR_KPARAM_INFO
	.align		4
.L_22001:
        /*005c*/ 	.byte	0x04, 0x17
        /*005e*/ 	.short	(.L_22003 - .L_22002)
.L_22002:
        /*0060*/ 	.word	0x00000000
        /*0064*/ 	.short	0x0011
        /*0066*/ 	.short	0x0078
        /*0068*/ 	.byte	0x00, 0xf0, 0x11, 0x00


	//----- nvinfo : EIATTR_KPARAM_INFO
	.align		4
.L_22003:
        /*006c*/ 	.byte	0x04, 0x17
        /*006e*/ 	.short	(.L_22005 - .L_22004)
.L_22004:
        /*0070*/ 	.word	0x00000000
        /*0074*/ 	.short	0x0010
        /*0076*/ 	.short	0x0070
        /*0078*/ 	.byte	0x00, 0xf0, 0x21, 0x00


	//----- nvinfo : EIATTR_KPARAM_INFO
	.align		4
.L_22005:
        /*007c*/ 	.byte	0x04, 0x17
        /*007e*/ 	.short	(.L_22007 - .L_22006)
.L_22006:
        /*0080*/ 	.word	0x00000000
        /*0084*/ 	.short	0x000f
        /*0086*/ 	.short	0x0068
        /*0088*/ 	.byte	0x00, 0xf0, 0x21, 0x00


	//----- nvinfo : EIATTR_KPARAM_INFO
	.align		4
.L_22007:
        /*008c*/ 	.byte	0x04, 0x17
        /*008e*/ 	.short	(.L_22009 - .L_22008)
.L_22008:
        /*0090*/ 	.word	0x00000000
        /*0094*/ 	.short	0x000e
        /*0096*/ 	.short	0x0060
        /*0098*/ 	.byte	0x00, 0xf0, 0x11, 0x00


	//----- nvinfo : EIATTR_KPARAM_INFO
	.align		4
.L_22009:
        /*009c*/ 	.byte	0x04, 0x17
        /*009e*/ 	.short	(.L_22011 - .L_22010)
.L_22010:
        /*00a0*/ 	.word	0x00000000
        /*00a4*/ 	.short	0x000d
        /*00a6*/ 	.short	0x005c
        /*00a8*/ 	.byte	0x00, 0xf0, 0x11, 0x00


	//----- nvinfo : EIATTR_KPARAM_INFO
	.align		4
.L_22011:
        /*00ac*/ 	.byte	0x04, 0x17
        /*00ae*/ 	.short	(.L_22013 - .L_22012)
.L_22012:
        /*00b0*/ 	.word	0x00000000
        /*00b4*/ 	.short	0x000c
        /*00b6*/ 	.short	0x0058
        /*00b8*/ 	.byte	0x00, 0xf0, 0x11, 0x00


	//----- nvinfo : EIATTR_KPARAM_INFO
	.align		4
.L_22013:
        /*00bc*/ 	.byte	0x04, 0x17
        /*00be*/ 	.short	(.L_22015 - .L_22014)
.L_22014:
        /*00c0*/ 	.word	0x00000000
        /*00c4*/ 	.short	0x000b
        /*00c6*/ 	.short	0x0050
        /*00c8*/ 	.byte	0x00, 0xf0, 0x21, 0x00


	//----- nvinfo : EIATTR_KPARAM_INFO
	.align		4
.L_22015:
        /*00cc*/ 	.byte	0x04, 0x17
        /*00ce*/ 	.short	(.L_22017 - .L_22016)
.L_22016:
        /*00d0*/ 	.word	0x00000000
        /*00d4*/ 	.short	0x000a
        /*00d6*/ 	.short	0x0048
        /*00d8*/ 	.byte	0x00, 0xf0, 0x11, 0x00


	//----- nvinfo : EIATTR_KPARAM_INFO
	.align		4
.L_22017:
        /*00dc*/ 	.byte	0x04, 0x17
        /*00de*/ 	.short	(.L_22019 - .L_22018)
.L_22018:
        /*00e0*/ 	.word	0x00000000
        /*00e4*/ 	.short	0x0009
        /*00e6*/ 	.short	0x0040
        /*00e8*/ 	.byte	0x00, 0xf0, 0x21, 0x00


	//----- nvinfo : EIATTR_KPARAM_INFO
	.align		4
.L_22019:
        /*00ec*/ 	.byte	0x04, 0x17
        /*00ee*/ 	.short	(.L_22021 - .L_22020)
.L_22020:
        /*00f0*/ 	.word	0x00000000
        /*00f4*/ 	.short	0x0008
        /*00f6*/ 	.short	0x0038
        /*00f8*/ 	.byte	0x00, 0xf0, 0x21, 0x00


	//----- nvinfo : EIATTR_KPARAM_INFO
	.align		4
.L_22021:
        /*00fc*/ 	.byte	0x04, 0x17
        /*00fe*/ 	.short	(.L_22023 - .L_22022)
.L_22022:
        /*0100*/ 	.word	0x00000000
        /*0104*/ 	.short	0x0007
        /*0106*/ 	.short	0x0034
        /*0108*/ 	.byte	0x00, 0xf0, 0x11, 0x00


	//----- nvinfo : EIATTR_KPARAM_INFO
	.align		4
.L_22023:
        /*010c*/ 	.byte	0x04, 0x17
        /*010e*/ 	.short	(.L_22025 - .L_22024)
.L_22024:
        /*0110*/ 	.word	0x00000000
        /*0114*/ 	.short	0x0006
        /*0116*/ 	.short	0x0030
        /*0118*/ 	.byte	0x00, 0xf0, 0x11, 0x00


	//----- nvinfo : EIATTR_KPARAM_INFO
	.align		4
.L_22025:
        /*011c*/ 	.byte	0x04, 0x17
        /*011e*/ 	.short	(.L_22027 - .L_22026)
.L_22026:
        /*0120*/ 	.word	0x00000000
        /*0124*/ 	.short	0x0005
        /*0126*/ 	.short	0x0028
        /*0128*/ 	.byte	0x00, 0xf0, 0x21, 0x00


	//----- nvinfo : EIATTR_KPARAM_INFO
	.align		4
.L_22027:
        /*012c*/ 	.byte	0x04, 0x17
        /*012e*/ 	.short	(.L_22029 - .L_22028)
.L_22028:
        /*0130*/ 	.word	0x00000000
        /*0134*/ 	.short	0x0004
        /*0136*/ 	.short	0x0020
        /*0138*/ 	.byte	0x00, 0xf0, 0x21, 0x00


	//----- nvinfo : EIATTR_KPARAM_INFO
	.align		4
.L_22029:
        /*013c*/ 	.byte	0x04, 0x17
        /*013e*/ 	.short	(.L_22031 - .L_22030)
.L_22030:
        /*0140*/ 	.word	0x00000000
        /*0144*/ 	.short	0x0003
        /*0146*/ 	.short	0x0018
        /*0148*/ 	.byte	0x00, 0xf0, 0x21, 0x00


	//----- nvinfo : EIATTR_KPARAM_INFO
	.align		4
.L_22031:
        /*014c*/ 	.byte	0x04, 0x17
        /*014e*/ 	.short	(.L_22033 - .L_22032)
.L_22032:
        /*0150*/ 	.word	0x00000000
        /*0154*/ 	.short	0x0002
        /*0156*/ 	.short	0x0010
        /*0158*/ 	.byte	0x00, 0xf0, 0x21, 0x00


	//----- nvinfo : EIATTR_KPARAM_INFO
	.align		4
.L_22033:
        /*015c*/ 	.byte	0x04, 0x17
        /*015e*/ 	.short	(.L_22035 - .L_22034)
.L_22034:
        /*0160*/ 	.word	0x00000000
        /*0164*/ 	.short	0x0001
        /*0166*/ 	.short	0x0008
        /*0168*/ 	.byte	0x00, 0xf0, 0x21, 0x00


	//----- nvinfo : EIATTR_KPARAM_INFO
	.align		4
.L_22035:
        /*016c*/ 	.byte	0x04, 0x17
        /*016e*/ 	.short	(.L_22037 - .L_22036)
.L_22036:
        /*0170*/ 	.word	0x00000000
        /*0174*/ 	.short	0x0000
        /*0176*/ 	.short	0x0000
        /*0178*/ 	.byte	0x00, 0xf0, 0x21, 0x00


	//----- nvinfo : EIATTR_MAXREG_COUNT
	.align		4
.L_22037:
        /*017c*/ 	.byte	0x03, 0x1b
        /*017e*/ 	.short	0x00ff


	//----- nvinfo : EIATTR_NUM_BARRIERS
	.align		4
        /*0180*/ 	.byte	0x02, 0x4c
        /*0182*/ 	.byte	0x01
	.zero		1


	//----- nvinfo : EIATTR_EXTERNS
	.align		4
        /*0184*/ 	.byte	0x04, 0x0f
        /*0186*/ 	.short	(.L_22039 - .L_22038)


	//   ....[0]....
	.align		4
.L_22038:
        /*0188*/ 	.word	index@(__assertfail)


	//----- nvinfo : EIATTR_MERCURY_ISA_VERSION
	.align		4
.L_22039:
        /*018c*/ 	.byte	0x03, 0x5f
        /*018e*/ 	.short	0x0000


	//----- nvinfo : EIATTR_COOP_GROUP_MASK_REGIDS
	.align		4
        /*0190*/ 	.byte	0x04, 0x29
        /*0192*/ 	.short	(.L_22041 - .L_22040)


	//   ....[0]....
.L_22040:
        /*0194*/ 	.word	0xffffffff


	//   ....[1]....
        /*0198*/ 	.word	0xffffffff


	//   ....[2]....
        /*019c*/ 	.word	0xffffffff


	//   ....[3]....
        /*01a0*/ 	.word	0xffffffff


	//   ....[4]....
        /*01a4*/ 	.word	0xffffffff


	//   ....[5]....
        /*01a8*/ 	.word	0xffffffff


	//   ....[6]....
        /*01ac*/ 	.word	0xffffffff


	//   ....[7]....
        /*01b0*/ 	.word	0xffffffff


	//   ....[8]....
        /*01b4*/ 	.word	0xffffffff


	//   ....[9]....
        /*01b8*/ 	.word	0xffffffff


	//   ....[10]....
        /*01bc*/ 	.word	0xffffffff


	//   ....[11]....
        /*01c0*/ 	.word	0xffffffff


	//   ....[12]....
        /*01c4*/ 	.word	0xffffffff


	//   ....[13]....
        /*01c8*/ 	.word	0xffffffff


	//   ....[14]....
        /*01cc*/ 	.word	0xffffffff


	//   ....[15]....
        /*01d0*/ 	.word	0xffffffff


	//   ....[16]....
        /*01d4*/ 	.word	0xffffffff


	//   ....[17]....
        /*01d8*/ 	.word	0xffffffff


	//   ....[18]....
        /*01dc*/ 	.word	0xffffffff


	//   ....[19]....
        /*01e0*/ 	.word	0xffffffff


	//   ....[20]....
        /*01e4*/ 	.word	0xffffffff


	//   ....[21]....
        /*01e8*/ 	.word	0xffffffff


	//   ....[22]....
        /*01ec*/ 	.word	0xffffffff


	//   ....[23]....
        /*01f0*/ 	.word	0xffffffff


	//   ....[24]....
        /*01f4*/ 	.word	0xffffffff


	//   ....[25]....
        /*01f8*/ 	.word	0xffffffff


	//   ....[26]....
        /*01fc*/ 	.word	0xffffffff


	//   ....[27]....
        /*0200*/ 	.word	0xffffffff


	//   ....[28]....
        /*0204*/ 	.word	0xffffffff


	//   ....[29]....
        /*0208*/ 	.word	0xffffffff


	//   ....[30]....
        /*020c*/ 	.word	0xffffffff


	//   ....[31]....
        /*0210*/ 	.word	0xffffffff


	//   ....[32]....
        /*0214*/ 	.word	0xffffffff


	//   ....[33]....
        /*0218*/ 	.word	0xffffffff


	//   ....[34]....
        /*021c*/ 	.word	0xffffffff


	//   ....[35]....
        /*0220*/ 	.word	0xffffffff


	//   ....[36]....
        /*0224*/ 	.word	0xffffffff


	//   ....[37]....
        /*0228*/ 	.word	0xffffffff


	//   ....[38]....
        /*022c*/ 	.word	0xffffffff


	//   ....[39]....
        /*0230*/ 	.word	0xffffffff


	//   ....[40]....
        /*0234*/ 	.word	0xffffffff


	//   ....[41]....
        /*0238*/ 	.word	0xffffffff


	//   ....[42]....
        /*023c*/ 	.word	0xffffffff


	//   ....[43]....
        /*0240*/ 	.word	0xffffffff


	//   ....[44]....
        /*0244*/ 	.word	0xffffffff


	//   ....[45]....
        /*0248*/ 	.word	0xffffffff


	//   ....[46]....
        /*024c*/ 	.word	0xffffffff


	//   ....[47]....
        /*0250*/ 	.word	0xffffffff


	//   ....[48]....
        /*0254*/ 	.word	0xffffffff


	//----- nvinfo : EIATTR_COOP_GROUP_INSTR_OFFSETS
	.align		4
.L_22041:
        /*0258*/ 	.byte	0x04, 0x28
        /*025a*/ 	.short	(.L_22043 - .L_22042)


	//   ....[0]....
.L_22042:
        /*025c*/ 	.word	0x00000b80


	//   ....[1]....
        /*0260*/ 	.word	0x00000ba0


	//   ....[2]....
        /*0264*/ 	.word	0x00000bc0


	//   ....[3]....
        /*0268*/ 	.word	0x00000c60


	//   ....[4]....
        /*026c*/ 	.word	0x00000c80


	//   ....[5]....
        /*0270*/ 	.word	0x00000cb0


	//   ....[6]....
        /*0274*/ 	.word	0x00001ae0


	//   ....[7]....
        /*0278*/ 	.word	0x00001b40


	//   ....[8]....
        /*027c*/ 	.word	0x00001b70


	//   ....[9]....
        /*0280*/ 	.word	0x00001b90


	//   ....[10]....
        /*0284*/ 	.word	0x00001bb0


	//   ....[11]....
        /*0288*/ 	.word	0x00001c00


	//   ....[12]....
        /*028c*/ 	.word	0x00001c20


	//   ....[13]....
        /*0290*/ 	.word	0x00001c40


	//   ....[14]....
        /*0294*/ 	.word	0x00002a40


	//   ....[15]....
        /*0298*/ 	.word	0x00003be0


	//   ....[16]....
        /*029c*/ 	.word	0x00003c50


	//   ....[17]....
        /*02a0*/ 	.word	0x00003cb0


	//   ....[18]....
        /*02a4*/ 	.word	0x00003d20


	//   ....[19]....
        /*02a8*/ 	.word	0x00003da0


	//   ....[20]....
        /*02ac*/ 	.word	0x00003e10


	//   ....[21]....
        /*02b0*/ 	.word	0x00003e80


	//   ....[22]....
        /*02b4*/ 	.word	0x00003ee0


	//   ....[23]....
        /*02b8*/ 	.word	0x00003f50


	//   ....[24]....
        /*02bc*/ 	.word	0x00003fb0


	//   ....[25]....
        /*02c0*/ 	.word	0x00004020


	//   ....[26]....
        /*02c4*/ 	.word	0x00004080


	//   ....[27]....
        /*02c8*/ 	.word	0x000040f0


	//   ....[28]....
        /*02cc*/ 	.word	0x00004150


	//   ....[29]....
        /*02d0*/ 	.word	0x000041c0


	//   ....[30]....
        /*02d4*/ 	.word	0x00004220


	//   ....[31]....
        /*02d8*/ 	.word	0x00004290


	//   ....[32]....
        /*02dc*/ 	.word	0x000042f0


	//   ....[33]....
        /*02e0*/ 	.word	0x00004360


	//   ....[34]....
        /*02e4*/ 	.word	0x000043c0


	//   ....[35]....
        /*02e8*/ 	.word	0x00004430


	//   ....[36]....
        /*02ec*/ 	.word	0x00004490


	//   ....[37]....
        /*02f0*/ 	.word	0x00004500


	//   ....[38]....
        /*02f4*/ 	.word	0x00004560


	//   ....[39]....
        /*02f8*/ 	.word	0x000045d0


	//   ....[40]....
        /*02fc*/ 	.word	0x00004630


	//   ....[41]....
        /*0300*/ 	.word	0x000046a0


	//   ....[42]....
        /*0304*/ 	.word	0x00004700


	//   ....[43]....
        /*0308*/ 	.word	0x00004770


	//   ....[44]....
        /*030c*/ 	.word	0x000047d0


	//   ....[45]....
        /*0310*/ 	.word	0x00004840


	//   ....[46]....
        /*0314*/ 	.word	0x000048a0


	//   ....[47]....
        /*0318*/ 	.word	0x00004910


	//   ....[48]....
        /*031c*/ 	.word	0x00004970


	//----- nvinfo : EIATTR_SYSCALL_OFFSETS
	.align		4
.L_22043:
        /*0320*/ 	.byte	0x04, 0x46
        /*0322*/ 	.short	(.L_22045 - .L_22044)


	//   ....[0]....
.L_22044:
        /*0324*/ 	.word	0x00003a40


	//   ....[1]....
        /*0328*/ 	.word	0x00003b70


	//----- nvinfo : EIATTR_EXIT_INSTR_OFFSETS
	.align		4
.L_22045:
        /*032c*/ 	.byte	0x04, 0x1c
        /*032e*/ 	.short	(.L_22047 - .L_22046)


	//   ....[0]....
.L_22046:
        /*0330*/ 	.word	0x00000090


	//   ....[1]....
        /*0334*/ 	.word	0x000032b0


	//   ....[2]....
        /*0338*/ 	.word	0x00003370


	//   ....[3]....
        /*033c*/ 	.word	0x00003910


	//   ....[4]....
        /*0340*/ 	.word	0x00003b80


	//----- nvinfo : EIATTR_CTAIDZ_USED
	.align		4
.L_22047:
        /*0344*/ 	.byte	0x01, 0x04
	.zero		2


	//----- nvinfo : EIATTR_CRS_STACK_SIZE
	.align		4
        /*0348*/ 	.byte	0x04, 0x1e
        /*034a*/ 	.short	(.L_22049 - .L_22048)
.L_22048:
        /*034c*/ 	.word	0x00000000
.L_22049:


//--------------------- .nv.info._ZN4vllm25paged_attention_v2_kernelIfhLi112ELi16ELi128ELNS_18Fp8KVCacheDataTypeE1ELb1ELi512EEEvPfS2_PT_PKS3_PKT0_S9_ifPKiSB_iPKfiiiSD_SD_iiiii --------------------------
	.section	.nv.info._ZN4vllm25paged_attention_v2_kernelIfhLi112ELi16ELi128ELNS_18Fp8KVCacheDataTypeE1ELb1ELi512EEEvPfS2_PT_PKS3_PKT0_S9_ifPKiSB_iPKfiiiSD_SD_iiiii,"",@"SHT_CUDA_INFO"
	.sectionflags	@""
	.align	4


	//----- nvinfo : EIATTR_CUDA_API_VERSION
	.align		4
        /*0000*/ 	.byte	0x04, 0x37
        /*0002*/ 	.short	(.L_22051 - .L_22050)
.L_22050:
        /*0004*/ 	.word	0x00000082


	//----- nvinfo : EIATTR_SW2861232_WAR
	.align		4
.L_22051:
        /*0008*/ 	.byte	0x01, 0x35
	.zero		2


	//----- nvinfo : EIATTR_PARAM_CBANK
	.align		4
        /*000c*/ 	.byte	0x04, 0x0a
        /*000e*/ 	.short	(.L_22053 - .L_22052)
	.align		4
.L_22052:
        /*0010*/ 	.word	index@(.nv.constant0._ZN4vllm25paged_attention_v2_kernelIfhLi112ELi16ELi128ELNS_18Fp8KVCacheDataTypeE1ELb1ELi512EEEvPfS2_PT_PKS3_PKT0_S9_ifPKiSB_iPKfiiiSD_SD_iiiii)
        /*0014*/ 	.short	0x0160
        /*0016*/ 	.short	0x008c


	//----- nvinfo : EIATTR_CBANK_PARAM_SIZE
	.align		4
.L_22053:
        /*0018*/ 	.byte	0x03, 0x19
        /*001a*/ 	.short	0x008c


	//----- nvinfo : EIATTR_KPARAM_INFO
	.align		4
        /*001c*/ 	.byte	0x04, 0x17
        /*001e*/ 	.short	(.L_22055 - .L_22054)
.L_22054:
        /*0020*/ 	.word	0x00000000
        /*0024*/ 	.short	0x0015
        /*0026*/ 	.short	0x0088
        /*0028*/ 	.byte	0x00, 0xf0, 0x11, 0x00


	//----- nvinfo : EIATTR_KPARAM_INFO
	.align		4
.L_22055:
        /*002c*/ 	.byte	0x04, 0x17
        /*002e*/ 	.short	(.L_22057 - .L_22056)
.L_22056:
        /*0030*/ 	.word	0x00000000
        /*0034*/ 	.short	0x0014
        /*0036*/ 	.short	0x0084
        /*0038*/ 	.byte	0x00, 0xf0, 0x11, 0x00


	//----- nvinfo : EIATTR_KPARAM_INFO
	.align		4
.L_22057:
        /*003c*/ 	.byte	0x04, 0x17
        /*003e*/ 	.short	(.L_22059 - .L_22058)
.L_22058:
        /*0040*/ 	.word	0x00000000
        /*0044*/ 	.short	0x0013
        /*0046*/ 	.short	0x0080
        /*0048*/ 	.byte	0x00, 0xf0, 0x11, 0x00


	//----- nvinfo : EIATTR_KPARAM_INFO
	.align		4
.L_22059:
        /*004c*/ 	.byte	0x04, 0x17
        /*004e*/ 	.short	(.L_22061 - .L_22060)
.L_22060:
        /*0050*/ 	.word	0x00000000
        /*0054*/ 	.short	0x0012
        /*0056*/ 	.short	0x007c
        /*0058*/ 	.byte	0x00, 0xf0, 0x11, 0x00


	//----- nvinfo : EIATTR_KPARAM_INFO
	.align		4
.L_22061:
        /*005c*/ 	.byte	0x04, 0x17
        /*005e*/ 	.short	(.L_22063 - .L_22062)
.L_22062:
        /*0060*/ 	.word	0x00000000
        /*0064*/ 	.short	0x0011
        /*0066*/ 	.short	0x0078
        /*0068*/ 	.byte	0x00, 0xf0, 0x11, 0x00


	//----- nvinfo : EIATTR_KPARAM_INFO
	.align		4
.L_22063:
        /*006c*/ 	.byte	0x04, 0x17
        /*006e*/ 	.short	(.L_22065 - .L_22064)
.L_22064:
        /*0070*/ 	.word	0x00000000
        /*0074*/ 	.short	0x0010
        /*0076*/ 	.short	0x0070
        /*0078*/ 	.byte	0x00, 0xf0, 0x21, 0x00


	//----- nvinfo : EIATTR_KPARAM_INFO
	.align		4
.L_22065:
        /*007c*/ 	.byte	0x04, 0x17
        /*007e*/ 	.short	(.L_22067 - .L_22066)
.L_22066:
        /*0080*/ 	.word	0x00000000
        /*0084*/ 	.short	0x000f
        /*0086*/ 	.short	0x0068
        /*0088*/ 	.byte	0x00, 0xf0, 0x21, 0x00


	//----- nvinfo : EIATTR_KPARAM_INFO
	.align		4
.L_22067:
        /*008c*/ 	.byte	0x04, 0x17
        /*008e*/ 	.short	(.L_22069 - .L_22068)
.L_22068:
        /*0090*/ 	.word	0x00000000
        /*0094*/ 	.short	0x000e
        /*0096*/ 	.short	0x0060
        /*0098*/ 	.byte	0x00, 0xf0, 0x11, 0x00


	//----- nvinfo : EIATTR_KPARAM_INFO
	.align		4
.L_22069:
        /*009c*/ 	.byte	0x04, 0x17
        /*009e*/ 	.short	(.L_22071 - .L_22070)
.L_22070:
        /*00a0*/ 	.word	0x00000000
        /*00a4*/ 	.short	0x000d
        /*00a6*/ 	.short	0x005c
        /*00a8*/ 	.byte	0x00, 0xf0, 0x11, 0x00


	//----- nvinfo : EIATTR_KPARAM_INFO
	.align		4
.L_22071:
        /*00ac*/ 	.byte	0x04, 0x17
        /*00ae*/ 	.short	(.L_22073 - .L_22072)
.L_22072:
        /*00b0*/ 	.word	0x00000000
        /*00b4*/ 	.short	0x000c
        /*00b6*/ 	.short	0x0058
        /*00b8*/ 	.byte	0x00, 0xf0, 0x11, 0x00


	//----- nvinfo : EIATTR_KPARAM_INFO
	.align		4
.L_22073:
        /*00bc*/ 	.byte	0x04, 0x17
        /*00be*/ 	.short	(.L_22075 - .L_22074)
.L_22074:
        /*00c0*/ 	.word	0x00000000
        /*00c4*/ 	.short	0x000b
        /*00c6*/ 	.short	0x0050
        /*00c8*/ 	.byte	0x00, 0xf0, 0x21, 0x00


	//----- nvinfo : EIATTR_KPARAM_INFO
	.align		4
.L_22075:
        /*00cc*/ 	.byte	0x04, 0x17
        /*00ce*/ 	.short	(.L_22077 - .L_22076)
.L_22076:
        /*00d0*/ 	.word	0x00000000
        /*00d4*/ 	.short	0x000a
        /*00d6*/ 	.short	0x0048
        /*00d8*/ 	.byte	0x00, 0xf0, 0x11, 0x00


	//----- nvinfo : EIATTR_KPARAM_INFO
	.align		4
.L_22077:
        /*00dc*/ 	.byte	0x04, 0x17
        /*00de*/ 	.short	(.L_22079 - .L_22078)
.L_22078:
        /*00e0*/ 	.word	0x00000000
        /*00e4*/ 	.short	0x0009
        /*00e6*/ 	.short	0x0040
        /*00e8*/ 	.byte	0x00, 0xf0, 0x21, 0x00


	//----- nvinfo : EIATTR_KPARAM_INFO
	.align		4
.L_22079:
        /*00ec*/ 	.byte	0x04, 0x17
        /*00ee*/ 	.short	(.L_22081 - .L_22080)
.L_22080:
        /*00f0*/ 	.word	0x00000000
        /*00f4*/ 	.short	0x0008
        /*00f6*/ 	.short	0x0038
        /*00f8*/ 	.byte	0x00, 0xf0, 0x21, 0x00


	//----- nvinfo : EIATTR_KPARAM_INFO
	.align		4
.L_22081:
        /*00fc*/ 	.byte	0x04, 0x17
        /*00fe*/ 	.short	(.L_22083 - .L_22082)
.L_22082:
        /*0100*/ 	.word	0x00000000
        /*0104*/ 	.short	0x0007
        /*0106*/ 	.short	0x0034
        /*0108*/ 	.byte	0x00, 0xf0, 0x11, 0x00


	//----- nvinfo : EIATTR_KPARAM_INFO
	.align		4
.L_22083:
        /*010c*/ 	.byte	0x04, 0x17
        /*010e*/ 	.short	(.L_22085 - .L_22084)
.L_22084:
        /*0110*/ 	.word	0x00000000
        /*0114*/ 	.short	0x0006
        /*0116*/ 	.short	0x0030
        /*0118*/ 	.byte	0x00, 0xf0, 0x11, 0x00


	//----- nvinfo : EIATTR_KPARAM_INFO
	.align		4
.L_22085:
        /*011c*/ 	.byte	0x04, 0x17
        /*011e*/ 	.short	(.L_22087 - .L_22086)
.L_22086:
        /*0120*/ 	.word	0x00000000
        /*0124*/ 	.short	0x0005
        /*0126*/ 	.short	0x0028
        /*0128*/ 	.byte	0x00, 0xf0, 0x21, 0x00


	//----- nvinfo : EIATTR_KPARAM_INFO
	.align		4
.L_22087:
        /*012c*/ 	.byte	0x04, 0x17
        /*012e*/ 	.short	(.L_22089 - .L_22088)
.L_22088:
        /*0130*/ 	.word	0x00000000
        /*0134*/ 	.short	0x0004
        /*0136*/ 	.short	0x0020
        /*0138*/ 	.byte	0x00, 0xf0, 0x21, 0x00


	//----- nvinfo : EIATTR_KPARAM_INFO
	.align		4
.L_22089:
        /*013c*/ 	.byte	0x04, 0x17
        /*013e*/ 	.short	(.L_22091 - .L_22090)
.L_22090:
        /*0140*/ 	.word	0x00000000
        /*0144*/ 	.short	0x0003
        /*0146*/ 	.short	0x0018
        /*0148*/ 	.byte	0x00, 0xf0, 0x21, 0x00


	//----- nvinfo : EIATTR_KPARAM_INFO
	.align		4
.L_22091:
        /*014c*/ 	.byte	0x04, 0x17
        /*014e*/ 	.short	(.L_22093 - .L_22092)
.L_22092:
        /*0150*/ 	.word	0x00000000
        /*0154*/ 	.short	0x0002
        /*0156*/ 	.short	0x0010
        /*0158*/ 	.byte	0x00, 0xf0, 0x21, 0x00


	//----- nvinfo : EIATTR_KPARAM_INFO
	.align		4
.L_22093:
        /*015c*/ 	.byte	0x04, 0x17
        /*015e*/ 	.short	(.L_22095 - .L_22094)
.L_22094:
        /*0160*/ 	.word	0x00000000
        /*0164*/ 	.short	0x0001
        /*0166*/ 	.short	0x0008
        /*0168*/ 	.byte	0x00, 0xf0, 0x21, 0x00


	//----- nvinfo : EIATTR_KPARAM_INFO
	.align		4
.L_22095:
        /*016c*/ 	.byte	0x04, 0x17
        /*016e*/ 	.short	(.L_22097 - .L_22096)
.L_22096:
        /*0170*/ 	.word	0x00000000
        /*0174*/ 	.short	0x0000
        /*0176*/ 	.short	0x0000
        /*0178*/ 	.byte	0x00, 0xf0, 0x21, 0x00


	//----- nvinfo : EIATTR_MAXREG_COUNT
	.align		4
.L_22097:
        /*017c*/ 	.byte	0x03, 0x1b
        /*017e*/ 	.short	0x00ff


	//----- nvinfo : EIATTR_NUM_BARRIERS
	.align		4
        /*0180*/ 	.byte	0x02, 0x4c
        /*0182*/ 	.byte	0x01
	.zero		1


	//----- nvinfo : EIATTR_EXTERNS
	.align		4
        /*0184*/ 	.byte	0x04, 0x0f
        /*0186*/ 	.short	(.L_22099 - .L_22098)


	//   ....[0]....
	.align		4
.L_22098:
        /*0188*/ 	.word	index@(__assertfail)


	//----- nvinfo : EIATTR_MERCURY_ISA_VERSION
	.align		4
.L_22099:
        /*018c*/ 	.byte	0x03, 0x5f
        /*018e*/ 	.short	0x0000


	//----- nvinfo : EIATTR_COOP_GROUP_MASK_REGIDS
	.align		4
        /*0190*/ 	.byte	0x04, 0x29
        /*0192*/ 	.short	(.L_22101 - .L_22100)


	//   ....[0]....
.L_22100:
        /*0194*/ 	.word	0xffffffff


	//   ....[1]....
        /*0198*/ 	.word	0xffffffff


	//   ....[2]....
        /*019c*/ 	.word	0xffffffff


	//   ....[3]....
        /*01a0*/ 	.word	0xffffffff


	//   ....[4]....
        /*01a4*/ 	.word	0xffffffff


	//   ....[5]....
        /*01a8*/ 	.word	0xffffffff


	//   ....[6]....
        /*01ac*/ 	.word	0xffffffff


	//   ....[7]....
        /*01b0*/ 	.word	0xffffffff


	//   ....[8]....
        /*01b4*/ 	.word	0xffffffff


	//   ....[9]....
        /*01b8*/ 	.word	0xffffffff


	//   ....[10]....
        /*01bc*/ 	.word	0xffffffff


	//   ....[11]....
        /*01c0*/ 	.word	0xffffffff


	//   ....[12]....
        /*01c4*/ 	.word	0xffffffff


	//   ....[13]....
        /*01c8*/ 	.word	0xffffffff


	//   ....[14]....
        /*01cc*/ 	.word	0xffffffff


	//   ....[15]....
        /*01d0*/ 	.word	0xffffffff


	//   ....[16]....
        /*01d4*/ 	.word	0xffffffff


	//   ....[17]....
        /*01d8*/ 	.word	0xffffffff


	//   ....[18]....
        /*01dc*/ 	.word	0xffffffff


	//   ....[19]....
        /*01e0*/ 	.word	0xffffffff


	//   ....[20]....
        /*01e4*/ 	.word	0xffffffff


	//   ....[21]....
        /*01e8*/ 	.word	0xffffffff


	//   ....[22]....
        /*01ec*/ 	.word	0xffffffff


	//   ....[23]....
        /*01f0*/ 	.word	0xffffffff


	//   ....[24]....
        /*01f4*/ 	.word	0xffffffff


	//   ....[25]....
        /*01f8*/ 	.word	0xffffffff


	//   ....[26]....
        /*01fc*/ 	.word	0xffffffff


	//   ....[27]....
        /*0200*/ 	.word	0xffffffff


	//   ....[28]....
        /*0204*/ 	.word	0xffffffff


	//   ....[29]....
        /*0208*/ 	.word	0xffffffff


	//   ....[30]....
        /*020c*/ 	.word	0xffffffff


	//   ....[31]....
        /*0210*/ 	.word	0xffffffff


	//   ....[32]....
        /*0214*/ 	.word	0xffffffff


	//   ....[33]....
        /*0218*/ 	.word	0xffffffff


	//   ....[34]....
        /*021c*/ 	.word	0xffffffff


	//   ....[35]....
        /*0220*/ 	.word	0xffffffff


	//   ....[36]....
        /*0224*/ 	.word	0xffffffff


	//   ....[37]....
        /*0228*/ 	.word	0xffffffff


	//   ....[38]....
        /*022c*/ 	.word	0xffffffff


	//   ....[39]....
        /*0230*/ 	.word	0xffffffff


	//   ....[40]....
        /*0234*/ 	.word	0xffffffff


	//   ....[41]....
        /*0238*/ 	.word	0xffffffff


	//   ....[42]....
        /*023c*/ 	.word	0xffffffff


	//   ....[43]....
        /*0240*/ 	.word	0xffffffff


	//   ....[44]....
        /*0244*/ 	.word	0xffffffff


	//   ....[45]....
        /*0248*/ 	.word	0xffffffff


	//   ....[46]....
        /*024c*/ 	.word	0xffffffff


	//----- nvinfo : EIATTR_COOP_GROUP_INSTR_OFFSETS
	.align		4
.L_22101:
        /*0250*/ 	.byte	0x04, 0x28
        /*0252*/ 	.short	(.L_22103 - .L_22102)


	//   ....[0]....
.L_22102:
        /*0254*/ 	.word	0x00000b90


	//   ....[1]....
        /*0258*/ 	.word	0x00000bb0


	//   ....[2]....
        /*025c*/ 	.word	0x00000bd0


	//   ....[3]....
        /*0260*/ 	.word	0x00000c70


	//   ....[4]....
        /*0264*/ 	.word	0x00000c90


	//   ....[5]....
        /*0268*/ 	.word	0x00000cc0


	//   ....[6]....
        /*026c*/ 	.word	0x00001af0


	//   ....[7]....
        /*0270*/ 	.word	0x00001b50


	//   ....[8]....
        /*0274*/ 	.word	0x00001b80


	//   ....[9]....
        /*0278*/ 	.word	0x00001ba0


	//   ....[10]....
        /*027c*/ 	.word	0x00001bc0


	//   ....[11]....
        /*0280*/ 	.word	0x00001c10


	//   ....[12]....
        /*0284*/ 	.word	0x00001c30


	//   ....[13]....
        /*0288*/ 	.word	0x00001c50


	//   ....[14]....
        /*028c*/ 	.word	0x00002a50


	//   ....[15]....
        /*0290*/ 	.word	0x00003b30


	//   ....[16]....
        /*0294*/ 	.word	0x00003ba0


	//   ....[17]....
        /*0298*/ 	.word	0x00003c00


	//   ....[18]....
        /*029c*/ 	.word	0x00003c70


	//   ....[19]....
        /*02a0*/ 	.word	0x00003cf0


	//   ....[20]....
        /*02a4*/ 	.word	0x00003d60


	//   ....[21]....
        /*02a8*/ 	.word	0x00003dd0


	//   ....[22]....
        /*02ac*/ 	.word	0x00003e30


	//   ....[23]....
        /*02b0*/ 	.word	0x00003ea0


	//   ....[24]....
        /*02b4*/ 	.word	0x00003f00


	//   ....[25]....
        /*02b8*/ 	.word	0x00003f70


	//   ....[26]....
        /*02bc*/ 	.word	0x00003fd0


	//   ....[27]....
        /*02c0*/ 	.word	0x00004040


	//   ....[28]....
        /*02c4*/ 	.word	0x000040a0


	//   ....[29]....
        /*02c8*/ 	.word	0x00004110


	//   ....[30]....
        /*02cc*/ 	.word	0x00004170


	//   ....[31]....
        /*02d0*/ 	.word	0x000041e0


	//   ....[32]....
        /*02d4*/ 	.word	0x00004240


	//   ....[33]....
        /*02d8*/ 	.word	0x000042b0


	//   ....[34]....
        /*02dc*/ 	.word	0x00004310


	//   ....[35]....
        /*02e0*/ 	.word	0x00004380


	//   ....[36]....
        /*02e4*/ 	.word	0x000043e0


	//   ....[37]....
        /*02e8*/ 	.word	0x00004450


	//   ....[38]....
        /*02ec*/ 	.word	0x000044b0


	//   ....[39]....
        /*02f0*/ 	.word	0x00004520


	//   ....[40]....
        /*02f4*/ 	.word	0x00004580


	//   ....[41]....
        /*02f8*/ 	.word	0x000045f0


	//   ....[42]....
        /*02fc*/ 	.word	0x00004650


	//   ....[43]....
        /*0300*/ 	.word	0x000046c0


	//   ....[44]....
        /*0304*/ 	.word	0x00004720


	//   ....[45]....
        /*0308*/ 	.word	0x00004790


	//   ....[46]....
        /*030c*/ 	.word	0x000047f0


	//----- nvinfo : EIATTR_SYSCALL_OFFSETS
	.align		4
.L_22103:
        /*0310*/ 	.byte	0x04, 0x46
        /*0312*/ 	.short	(.L_22105 - .L_22104)


	//   ....[0]....
.L_22104:
        /*0314*/ 	.word	0x00003990


	//   ....[1]....
        /*0318*/ 	.word	0x00003ac0


	//----- nvinfo : EIATTR_EXIT_INSTR_OFFSETS
	.align		4
.L_22105:
        /*031c*/ 	.byte	0x04, 0x1c
        /*031e*/ 	.short	(.L_22107 - .L_22106)


	//   ....[0]....
.L_22106:
        /*0320*/ 	.word	0x00000090


	//   ....[1]....
        /*0324*/ 	.word	0x00003260


	//   ....[2]....
        /*0328*/ 	.word	0x00003320


	//   ....[3]....
        /*032c*/ 	.word	0x00003860


	//   ....[4]....
        /*0330*/ 	.word	0x00003ad0


	//----- nvinfo : EIATTR_CTAIDZ_USED
	.align		4
.L_22107:
        /*0334*/ 	.byte	0x01, 0x04
	.zero		2


	//----- nvinfo : EIATTR_CRS_STACK_SIZE
	.align		4
        /*0338*/ 	.byte	0x04, 0x1e
        /*033a*/ 	.short	(.L_22109 - .L_22108)
.L_22108:
        /*033c*/ 	.word	0x00000000
.L_22109:


//--------------------- .nv.info._ZN4vllm25paged_attention_v2_kernelIfhLi96ELi16ELi128ELNS_18Fp8KVCacheDataTypeE1ELb1ELi512EEEvPfS2_PT_PKS3_PKT0_S9_ifPKiSB_iPKfiiiSD_SD_iiiii --------------------------
	.section	.nv.info._ZN4vllm25paged_attention_v2_kernelIfhLi96ELi16ELi128ELNS_18Fp8KVCacheDataTypeE1ELb1ELi512EEEvPfS2_PT_PKS3_PKT0_S9_ifPKiSB_iPKfiiiSD_SD_iiiii,"",@"SHT_CUDA_INFO"
	.sectionflags	@""
	.align	4


	//----- nvinfo : EIATTR_CUDA_API_VERSION
	.align		4
        /*0000*/ 	.byte	0x04, 0x37
        /*0002*/ 	.short	(.L_22111 - .L_22110)
.L_22110:
        /*0004*/ 	.word	0x00000082


	//----- nvinfo : EIATTR_SW2861232_WAR
	.align		4
.L_22111:
        /*0008*/ 	.byte	0x01, 0x35
	.zero		2


	//----- nvinfo : EIATTR_PARAM_CBANK
	.align		4
        /*000c*/ 	.byte	0x04, 0x0a
        /*000e*/ 	.short	(.L_22113 - .L_22112)
	.align		4
.L_22112:
        /*0010*/ 	.word	index@(.nv.constant0._ZN4vllm25paged_attention_v2_kernelIfhLi96ELi16ELi128ELNS_18Fp8KVCacheDataTypeE1ELb1ELi512EEEvPfS2_PT_PKS3_PKT0_S9_ifPKiSB_iPKfiiiSD_SD_iiiii)
        /*0014*/ 	.short	0x0160
        /*0016*/ 	.short	0x008c


	//----- nvinfo : EIATTR_CBANK_PARAM_SIZE
	.align		4
.L_22113:
        /*0018*/ 	.byte	0x03, 0x19
        /*001a*/ 	.short	0x008c


	//----- nvinfo : EIATTR_KPARAM_INFO
	.align		4
        /*001c*/ 	.byte	0x04, 0x17
        /*001e*/ 	.short	(.L_22115 - .L_22114)
.L_22114:
        /*0020*/ 	.word	0x00000000
        /*0024*/ 	.short	0x0015
        /*0026*/ 	.short	0x0088
        /*0028*/ 	.byte	0x00, 0xf0, 0x11, 0x00


	//----- nvinfo : EIATTR_KPARAM_INFO
	.align		4
.L_22115:
        /*002c*/ 	.byte	0x04, 0x17
        /*002e*/ 	.short	(.L_22117 - .L_22116)
.L_22116:
        /*0030*/ 	.word	0x00000000
        /*0034*/ 	.short	0x0014
        /*0036*/ 	.short	0x0084
        /*0038*/ 	.byte	0x00, 0xf0, 0x11, 0x00


	//----- nvinfo : EIATTR_KPARAM_INFO
	.align		4
.L_22117:
        /*003c*/ 	.byte	0x04, 0x17
        /*003e*/ 	.short	(.L_22119 - .L_22118)
.L_22118:
        /*0040*/ 	.word	0x00000000
        /*0044*/ 	.short	0x0013
        /*0046*/ 	.short	0x0080
        /*0048*/ 	.byte	0x00, 0xf0, 0x11, 0x00


	//----- nvinfo : EIATTR_KPARAM_INFO
	.align		4
.L_22119:
        /*004c*/ 	.byte	0x04, 0x17
        /*004e*/ 	.short	(.L_22121 - .L_22120)
.L_22120:
        /*0050*/ 	.word	0x00000000
        /*0054*/ 	.short	0x0012
        /*0056*/ 	.short	0x007c
        /*0058*/ 	.byte	0x00, 0xf0, 0x11, 0x00


	//----- nvinfo : EIATTR_KPARAM_INFO
	.align		4
.L_22121:
        /*005c*/ 	.byte	0x04, 0x17
        /*005e*/ 	.short	(.L_22123 - .L_22122)
.L_22122:
        /*0060*/ 	.word	0x00000000
        /*0064*/ 	.short	0x0011
        /*0066*/ 	.short	0x0078
        /*0068*/ 	.byte	0x00, 0xf0, 0x11, 0x00


	//----- nvinfo : EIATTR_KPARAM_INFO
	.align		4
.L_22123:
        /*006c*/ 	.byte	0x04, 0x17
        /*006e*/ 	.short	(.L_22125 - .L_22124)
.L_22124:
        /*0070*/ 	.word	0x00000000
        /*0074*/ 	.short	0x0010
        /*0076*/ 	.short	0x0070
        /*0078*/ 	.byte	0x00, 0xf0, 0x21, 0x00


	//----- nvinfo : EIATTR_KPARAM_INFO
	.align		4
.L_22125:
        /*007c*/ 	.byte	0x04, 0x17
        /*007e*/ 	.short	(.L_22127 - .L_22126)
.L_22126:
        /*0080*/ 	.word	0x00000000
        /*0084*/ 	.short	0x000f
        /*0086*/ 	.short	0x0068
        /*0088*/ 	.byte	0x00, 0xf0, 0x21, 0x00


	//----- nvinfo : EIATTR_KPARAM_INFO
	.align		4
.L_22127:
        /*008c*/ 	.byte	0x04, 0x17
        /*008e*/ 	.short	(.L_22129 - .L_22128)
.L_22128:
        /*0090*/ 	.word	0x00000000
        /*0094*/ 	.short	0x000e
        /*0096*/ 	.short	0x0060
        /*0098*/ 	.byte	0x00, 0xf0, 0x11, 0x00


	//----- nvinfo : EIATTR_KPARAM_INFO
	.align		4
.L_22129:
        /*009c*/ 	.byte	0x04, 0x17
        /*009e*/ 	.short	(.L_22131 - .L_22130)
.L_22130:
        /*00a0*/ 	.word	0x00000000
        /*00a4*/ 	.short	0x000d
        /*00a6*/ 	.short	0x005c
        /*00a8*/ 	.byte	0x00, 0xf0, 0x11, 0x00


	//----- nvinfo : EIATTR_KPARAM_INFO
	.align		4
.L_22131:
        /*00ac*/ 	.byte	0x04, 0x17
        /*00ae*/ 	.short	(.L_22133 - .L_22132)
.L_22132:
        /*00b0*/ 	.word	0x00000000
        /*00b4*/ 	.short	0x000c
        /*00b6*/ 	.short	0x0058
        /*00b8*/ 	.byte	0x00, 0xf0, 0x11, 0x00


	//----- nvinfo : EIATTR_KPARAM_INFO
	.align		4
.L_22133:
        /*00bc*/ 	.byte	0x04, 0x17
        /*00be*/ 	.short	(.L_22135 - .L_22134)
.L_22134:
        /*00c0*/ 	.word	0x00000000
        /*00c4*/ 	.short	0x000b
        /*00c6*/ 	.short	0x0050
        /*00c8*/ 	.byte	0x00, 0xf0, 0x21, 0x00


	//----- nvinfo : EIATTR_KPARAM_INFO
	.align		4
.L_22135:
        /*00cc*/ 	.byte	0x04, 0x17
        /*00ce*/ 	.short	(.L_22137 - .L_22136)
.L_22136:
        /*00d0*/ 	.word	0x00000000
        /*00d4*/ 	.short	0x000a
        /*00d6*/ 	.short	0x0048
        /*00d8*/ 	.byte	0x00, 0xf0, 0x11, 0x00


	//----- nvinfo : EIATTR_KPARAM_INFO
	.align		4
.L_22137:
        /*00dc*/ 	.byte	0x04, 0x17
        /*00de*/ 	.short	(.L_22139 - .L_22138)
.L_22138:
        /*00e0*/ 	.word	0x00000000
        /*00e4*/ 	.short	0x0009
        /*00e6*/ 	.short	0x0040
        /*00e8*/ 	.byte	0x00, 0xf0, 0x21, 0x00


	//----- nvinfo : EIATTR_KPARAM_INFO
	.align		4
.L_22139:
        /*00ec*/ 	.byte	0x04, 0x17
        /*00ee*/ 	.short	(.L_22141 - .L_22140)
.L_22140:
        /*00f0*/ 	.word	0x00000000
        /*00f4*/ 	.short	0x0008
        /*00f6*/ 	.short	0x0038
        /*00f8*/ 	.byte	0x00, 0xf0, 0x21, 0x00


	//----- nvinfo : EIATTR_KPARAM_INFO
	.align		4
.L_22141:
        /*00fc*/ 	.byte	0x04, 0x17
        /*00fe*/ 	.short	(.L_22143 - .L_22142)
.L_22142:
        /*0100*/ 	.word	0x00000000
        /*0104*/ 	.short	0x0007
        /*0106*/ 	.short	0x0034
        /*0108*/ 	.byte	0x00, 0xf0, 0x11, 0x00


	//----- nvinfo : EIATTR_KPARAM_INFO
	.align		4
.L_22143:
        /*010c*/ 	.byte	0x04, 0x17
        /*010e*/ 	.short	(.L_22145 - .L_22144)
.L_22144:
        /*0110*/ 	.word	0x00000000
        /*0114*/ 	.short	0x0006
        /*0116*/ 	.short	0x0030
        /*0118*/ 	.byte	0x00, 0xf0, 0x11, 0x00


	//----- nvinfo : EIATTR_KPARAM_INFO
	.align		4
.L_22145:
        /*011c*/ 	.byte	0x04, 0x17
        /*011e*/ 	.short	(.L_22147 - .L_22146)
.L_22146:
        /*0120*/ 	.word	0x00000000
        /*0124*/ 	.short	0x0005
        /*0126*/ 	.short	0x0028
        /*0128*/ 	.byte	0x00, 0xf0, 0x21, 0x00


	//----- nvinfo : EIATTR_KPARAM_INFO
	.align		4
.L_22147:
        /*012c*/ 	.byte	0x04, 0x17
        /*012e*/ 	.short	(.L_22149 - .L_22148)
.L_22148:
        /*0130*/ 	.word	0x00000000
        /*0134*/ 	.short	0x0004
        /*0136*/ 	.short	0x0020
        /*0138*/ 	.byte	0x00, 0xf0, 0x21, 0x00


	//----- nvinfo : EIATTR_KPARAM_INFO
	.align		4
.L_22149:
        /*013c*/ 	.byte	0x04, 0x17
        /*013e*/ 	.short	(.L_22151 - .L_22150)
.L_22150:
        /*0140*/ 	.word	0x00000000
        /*0144*/ 	.short	0x0003
        /*0146*/ 	.short	0x0018
        /*0148*/ 	.byte	0x00, 0xf0, 0x21, 0x00


	//----- nvinfo : EIATTR_KPARAM_INFO
	.align		4
.L_22151:
        /*014c*/ 	.byte	0x04, 0x17
        /*014e*/ 	.short	(.L_22153 - .L_22152)
.L_22152:
        /*0150*/ 	.word	0x00000000
        /*0154*/ 	.short	0x0002
        /*0156*/ 	.short	0x0010
        /*0158*/ 	.byte	0x00, 0xf0, 0x21, 0x00


	//----- nvinfo : EIATTR_KPARAM_INFO
	.align		4
.L_22153:
        /*015c*/ 	.byte	0x04, 0x17
        /*015e*/ 	.short	(.L_22155 - .L_22154)
.L_22154:
        /*0160*/ 	.word	0x00000000
        /*0164*/ 	.short	0x0001
        /*0166*/ 	.short	0x0008
        /*0168*/ 	.byte	0x00, 0xf0, 0x21, 0x00


	//----- nvinfo : EIATTR_KPARAM_INFO
	.align		4
.L_22155:
        /*016c*/ 	.byte	0x04, 0x17
        /*016e*/ 	.short	(.L_22157 - .L_22156)
.L_22156:
        /*0170*/ 	.word	0x00000000
        /*0174*/ 	.short	0x0000
        /*0176*/ 	.short	0x0000
        /*0178*/ 	.byte	0x00, 0xf0, 0x21, 0x00


	//----- nvinfo : EIATTR_MAXREG_COUNT
	.align		4
.L_22157:
        /*017c*/ 	.byte	0x03, 0x1b
        /*017e*/ 	.short	0x00ff


	//----- nvinfo : EIATTR_NUM_BARRIERS
	.align		4
        /*0180*/ 	.byte	0x02, 0x4c
        /*0182*/ 	.byte	0x01
	.zero		1


	//----- nvinfo : EIATTR_EXTERNS
	.align		4
        /*0184*/ 	.byte	0x04, 0x0f
        /*0186*/ 	.short	(.L_22159 - .L_22158)


	//   ....[0]....
	.align		4
.L_22158:
        /*0188*/ 	.word	index@(__assertfail)


	//----- nvinfo : EIATTR_MERCURY_ISA_VERSION
	.align		4
.L_22159:
        /*018c*/ 	.byte	0x03, 0x5f
        /*018e*/ 	.short	0x0000


	//----- nvinfo : EIATTR_COOP_GROUP_MASK_REGIDS
	.align		4
        /*0190*/ 	.byte	0x04, 0x29
        /*0192*/ 	.short	(.L_22161 - .L_22160)


	//   ....[0]....
.L_22160:
        /*0194*/ 	.word	0xffffffff


	//   ....[1]....
        /*0198*/ 	.word	0xffffffff


	//   ....[2]....
        /*019c*/ 	.word	0xffffffff


	//   ....[3]....
        /*01a0*/ 	.word	0xffffffff


	//   ....[4]....
        /*01a4*/ 	.word	0xffffffff


	//   ....[5]....
        /*01a8*/ 	.word	0xffffffff


	//   ....[6]....
        /*01ac*/ 	.word	0xffffffff


	//   ....[7]....
        /*01b0*/ 	.word	0xffffffff


	//   ....[8]....
        /*01b4*/ 	.word	0xffffffff


	//   ....[9]....
        /*01b8*/ 	.word	0xffffffff


	//   ....[10]....
        /*01bc*/ 	.word	0xffffffff


	//   ....[11]....
        /*01c0*/ 	.word	0xffffffff


	//   ....[12]....
        /*01c4*/ 	.word	0xffffffff


	//   ....[13]....
        /*01c8*/ 	.word	0xffffffff


	//   ....[14]....
        /*01cc*/ 	.word	0xffffffff


	//   ....[15]....
        /*01d0*/ 	.word	0xffffffff


	//   ....[16]....
        /*01d4*/ 	.word	0xffffffff


	//   ....[17]....
        /*01d8*/ 	.word	0xffffffff


	//   ....[18]....
        /*01dc*/ 	.word	0xffffffff


	//   ....[19]....
        /*01e0*/ 	.word	0xffffffff


	//   ....[20]....
        /*01e4*/ 	.word	0xffffffff


	//   ....[21]....
        /*01e8*/ 	.word	0xffffffff


	//   ....[22]....
        /*01ec*/ 	.word	0xffffffff


	//   ....[23]....
        /*01f0*/ 	.word	0xffffffff


	//   ....[24]....
        /*01f4*/ 	.word	0xffffffff


	//   ....[25]....
        /*01f8*/ 	.word	0xffffffff


	//   ....[26]....
        /*01fc*/ 	.word	0xffffffff


	//   ....[27]....
        /*0200*/ 	.word	0xffffffff


	//   ....[28]....
        /*0204*/ 	.word	0xffffffff


	//   ....[29]....
        /*0208*/ 	.word	0xffffffff


	//   ....[30]....
        /*020c*/ 	.word	0xffffffff


	//   ....[31]....
        /*0210*/ 	.word	0xffffffff


	//   ....[32]....
        /*0214*/ 	.word	0xffffffff


	//   ....[33]....
        /*0218*/ 	.word	0xffffffff


	//   ....[34]....
        /*021c*/ 	.word	0xffffffff


	//   ....[35]....
        /*0220*/ 	.word	0xffffffff


	//   ....[36]....
        /*0224*/ 	.word	0xffffffff


	//   ....[37]....
        /*0228*/ 	.word	0xffffffff


	//   ....[38]....
        /*022c*/ 	.word	0xffffffff


	//   ....[39]....
        /*0230*/ 	.word	0xffffffff


	//   ....[40]....
        /*0234*/ 	.word	0xffffffff


	//   ....[41]....
        /*0238*/ 	.word	0xffffffff


	//   ....[42]....
        /*023c*/ 	.word	0xffffffff


	//----- nvinfo : EIATTR_COOP_GROUP_INSTR_OFFSETS
	.align		4
.L_22161:
        /*0240*/ 	.byte	0x04, 0x28
        /*0242*/ 	.short	(.L_22163 - .L_22162)


	//   ....[0]....
.L_22162:
        /*0244*/ 	.word	0x00000b80


	//   ....[1]....
        /*0248*/ 	.word	0x00000ba0


	//   ....[2]....
        /*024c*/ 	.word	0x00000bc0


	//   ....[3]....
        /*0250*/ 	.word	0x00000c70


	//   ....[4]....
        /*0254*/ 	.word	0x00000c90


	//   ....[5]....
        /*0258*/ 	.word	0x00000cb0


	//   ....[6]....
        /*025c*/ 	.word	0x00001ae0


	//   ....[7]....
        /*0260*/ 	.word	0x00001b40


	//   ....[8]....
        /*0264*/ 	.word	0x00001b70


	//   ....[9]....
        /*0268*/ 	.word	0x00001b90


	//   ....[10]....
        /*026c*/ 	.word	0x00001bb0


	//   ....[11]....
        /*0270*/ 	.word	0x00001c00


	//   ....[12]....
        /*0274*/ 	.word	0x00001c20


	//   ....[13]....
        /*0278*/ 	.word	0x00001c40


	//   ....[14]....
        /*027c*/ 	.word	0x00002a30


	//   ....[15]....
        /*0280*/ 	.word	0x00003970


	//   ....[16]....
        /*0284*/ 	.word	0x000039e0


	//   ....[17]....
        /*0288*/ 	.word	0x00003a40


	//   ....[18]....
        /*028c*/ 	.word	0x00003ab0


	//   ....[19]....
        /*0290*/ 	.word	0x00003b30


	//   ....[20]....
        /*0294*/ 	.word	0x00003ba0


	//   ....[21]....
        /*0298*/ 	.word	0x00003c10


	//   ....[22]....
        /*029c*/ 	.word	0x00003c70


	//   ....[23]....
        /*02a0*/ 	.word	0x00003ce0


	//   ....[24]....
        /*02a4*/ 	.word	0x00003d40


	//   ....[25]....
        /*02a8*/ 	.word	0x00003db0


	//   ....[26]....
        /*02ac*/ 	.word	0x00003e10


	//   ....[27]....
        /*02b0*/ 	.word	0x00003e80


	//   ....[28]....
        /*02b4*/ 	.word	0x00003ee0


	//   ....[29]....
        /*02b8*/ 	.word	0x00003f50


	//   ....[30]....
        /*02bc*/ 	.word	0x00003fb0


	//   ....[31]....
        /*02c0*/ 	.word	0x00004020


	//   ....[32]....
        /*02c4*/ 	.word	0x00004080


	//   ....[33]....
        /*02c8*/ 	.word	0x000040f0


	//   ....[34]....
        /*02cc*/ 	.word	0x00004150


	//   ....[35]....
        /*02d0*/ 	.word	0x000041c0


	//   ....[36]....
        /*02d4*/ 	.word	0x00004220


	//   ....[37]....
        /*02d8*/ 	.word	0x00004290


	//   ....[38]....
        /*02dc*/ 	.word	0x000042f0


	//   ....[39]....
        /*02e0*/ 	.word	0x00004360


	//   ....[40]....
        /*02e4*/ 	.word	0x000043c0


	//   ....[41]....
        /*02e8*/ 	.word	0x00004430


	//   ....[42]....
        /*02ec*/ 	.word	0x00004490


	//----- nvinfo : EIATTR_SYSCALL_OFFSETS
	.align		4
.L_22163:
        /*02f0*/ 	.byte	0x04, 0x46
        /*02f2*/ 	.short	(.L_22165 - .L_22164)


	//   ....[0]....
.L_22164:
        /*02f4*/ 	.word	0x000037d0


	//   ....[1]....
        /*02f8*/ 	.word	0x00003900


	//----- nvinfo : EIATTR_EXIT_INSTR_OFFSETS
	.align		4
.L_22165:
        /*02fc*/ 	.byte	0x04, 0x1c
        /*02fe*/ 	.short	(.L_22167 - .L_22166)


	//   ....[0]....
.L_22166:
        /*0300*/ 	.word	0x00000090


	//   ....[1]....
        /*0304*/ 	.word	0x00003160


	//   ....[2]....
        /*0308*/ 	.word	0x00003210


	//   ....[3]....
        /*030c*/ 	.word	0x000036a0


	//   ....[4]....
        /*0310*/ 	.word	0x00003910


	//----- nvinfo : EIATTR_CTAIDZ_USED
	.align		4
.L_22167:
        /*0314*/ 	.byte	0x01, 0x04
	.zero		2


	//----- nvinfo : EIATTR_CRS_STACK_SIZE
	.align		4
        /*0318*/ 	.byte	0x04, 0x1e
        /*031a*/ 	.short	(.L_22169 - .L_22168)
.L_22168:
        /*031c*/ 	.word	0x00000000
.L_22169:


//--------------------- .nv.info._ZN4vllm25paged_attention_v2_kernelIfhLi80ELi16ELi128ELNS_18Fp8KVCacheDataTypeE1ELb1ELi512EEEvPfS2_PT_PKS3_PKT0_S9_ifPKiSB_iPKfiiiSD_SD_iiiii --------------------------
	.section	.nv.info._ZN4vllm25paged_attention_v2_kernelIfhLi80ELi16ELi128ELNS_18Fp8KVCacheDataTypeE1ELb1ELi512EEEvPfS2_PT_PKS3_PKT0_S9_ifPKiSB_iPKfiiiSD_SD_iiiii,"",@"SHT_CUDA_INFO"
	.sectionflags	@""
	.align	4


	//----- nvinfo : EIATTR_CUDA_API_VERSION
	.align		4
        /*0000*/ 	.byte	0x04, 0x37
        /*0002*/ 	.short	(.L_22171 - .L_22170)
.L_22170:
        /*0004*/ 	.word	0x00000082


	//----- nvinfo : EIATTR_SW2861232_WAR
	.align		4
.L_22171:
        /*0008*/ 	.byte	0x01, 0x35
	.zero		2


	//----- nvinfo : EIATTR_PARAM_CBANK
	.align		4
        /*000c*/ 	.byte	0x04, 0x0a
        /*000e*/ 	.short	(.L_22173 - .L_22172)
	.align		4
.L_22172:
        /*0010*/ 	.word	index@(.nv.constant0._ZN4vllm25paged_attention_v2_kernelIfhLi80ELi16ELi128ELNS_18Fp8KVCacheDataTypeE1ELb1ELi512EEEvPfS2_PT_PKS3_PKT0_S9_ifPKiSB_iPKfiiiSD_SD_iiiii)
        /*0014*/ 	.short	0x0160
        /*0016*/ 	.short	0x008c


	//----- nvinfo : EIATTR_CBANK_PARAM_SIZE
	.align		4
.L_22173:
        /*0018*/ 	.byte	0x03, 0x19
        /*001a*/ 	.short	0x008c


	//----- nvinfo : EIATTR_KPARAM_INFO
	.align		4
        /*001c*/ 	.byte	0x04, 0x17
        /*001e*/ 	.short	(.L_22175 - .L_22174)
.L_22174:
        /*0020*/ 	.word	0x00000000
        /*0024*/ 	.short	0x0015
        /*0026*/ 	.short	0x0088
        /*0028*/ 	.byte	0x00, 0xf0, 0x11, 0x00


	//----- nvinfo : EIATTR_KPARAM_INFO
	.align		4
.L_22175:
        /*002c*/ 	.byte	0x04, 0x17
        /*002e*/ 	.short	(.L_22177 - .L_22176)
.L_22176:
        /*0030*/ 	.word	0x00000000
        /*0034*/ 	.short	0x0014
        /*0036*/ 	.short	0x0084
        /*0038*/ 	.byte	0x00, 0xf0, 0x11, 0x00


	//----- nvinfo : EIATTR_KPARAM_INFO
	.align		4
.L_22177:
        /*003c*/ 	.byte	0x04, 0x17
        /*003e*/ 	.short	(.L_22179 - .L_22178)
.L_22178:
        /*0040*/ 	.word	0x00000000
        /*0044*/ 	.short	0x0013
        /*0046*/ 	.short	0x0080
        /*0048*/ 	.byte	0x00, 0xf0, 0x11, 0x00


	//----- nvinfo : EIATTR_KPARAM_INFO
	.align		4
.L_22179:
        /*004c*/ 	.byte	0x04, 0x17
        /*004e*/ 	.short	(.L_22181 - .L_22180)
.L_22180:
        /*0050*/ 	.word	0x00000000
        /*0054*/ 	.short	0x0012
        /*0056*/ 	.short	0x007c
        /*0058*/ 	.byte	0x00, 0xf0, 0x11, 0x00


	//----- nvinfo : EIATTR_KPARAM_INFO
	.align		4
.L_22181:
        /*005c*/ 	.byte	0x04, 0x17
        /*005e*/ 	.short	(.L_22183 - .L_22182)
.L_22182:
        /*0060*/ 	.word	0x00000000
        /*0064*/ 	.short	0x0011
        /*0066*/ 	.short	0x0078
        /*0068*/ 	.byte	0x00, 0xf0, 0x11, 0x00


	//----- nvinfo : EIATTR_KPARAM_INFO
	.align		4
.L_22183:
        /*006c*/ 	.byte	0x04, 0x17
        /*006e*/ 	.short	(.L_22185 - .L_22184)
.L_22184:
        /*0070*/ 	.word	0x00000000
        /*0074*/ 	.short	0x0010
        /*0076*/ 	.short	0x0070
        /*0078*/ 	.byte	0x00, 0xf0, 0x21, 0x00


	//----- nvinfo : EIATTR_KPARAM_INFO
	.align		4
.L_22185:
        /*007c*/ 	.byte	0x04, 0x17
        /*007e*/ 	.short	(.L_22187 - .L_22186)
.L_22186:
        /*0080*/ 	.word	0x00000000
        /*0084*/ 	.short	0x000f
        /*0086*/ 	.short	0x0068
        /*0088*/ 	.byte	0x00, 0xf0, 0x21, 0x00


	//----- nvinfo : EIATTR_KPARAM_INFO
	.align		4
.L_22187:
        /*008c*/ 	.byte	0x04, 0x17
        /*008e*/ 	.short	(.L_22189 - .L_22188)
.L_22188:
        /*0090*/ 	.word	0x00000000
        /*0094*/ 	.short	0x000e
        /*0096*/ 	.short	0x0060
        /*0098*/ 	.byte	0x00, 0xf0, 0x11, 0x00


	//----- nvinfo : EIATTR_KPARAM_INFO
	.align		4
.L_22189:
        /*009c*/ 	.byte	0x04, 0x17
        /*009e*/ 	.short	(.L_22191 - .L_22190)
.L_22190:
        /*00a0*/ 	.word	0x00000000
        /*00a4*/ 	.short	0x000d
        /*00a6*/ 	.short	0x005c
        /*00a8*/ 	.byte	0x00, 0xf0, 0x11, 0x00


	//----- nvinfo : EIATTR_KPARAM_INFO
	.align		4
.L_22191:
        /*00ac*/ 	.byte	0x04, 0x17
        /*00ae*/ 	.short	(.L_22193 - .L_22192)
.L_22192:
        /*00b0*/ 	.word	0x00000000
        /*00b4*/ 	.short	0x000c
        /*00b6*/ 	.short	0x0058
        /*00b8*/ 	.byte	0x00, 0xf0, 0x11, 0x00


	//----- nvinfo : EIATTR_KPARAM_INFO
	.align		4
.L_22193:
        /*00bc*/ 	.byte	0x04, 0x17
        /*00be*/ 	.short	(.L_22195 - .L_22194)
.L_22194:
        /*00c0*/ 	.word	0x00000000
        /*00c4*/ 	.short	0x000b
        /*00c6*/ 	.short	0x0050
        /*00c8*/ 	.byte	0x00, 0xf0, 0x21, 0x00


	//----- nvinfo : EIATTR_KPARAM_INFO
	.align		4
.L_22195:
        /*00cc*/ 	.byte	0x04, 0x17
        /*00ce*/ 	.short	(.L_22197 - .L_22196)
.L_22196:
        /*00d0*/ 	.word	0x00000000
        /*00d4*/ 	.short	0x000a
        /*00d6*/ 	.short	0x0048
        /*00d8*/ 	.byte	0x00, 0xf0, 0x11, 0x00


	//----- nvinfo : EIATTR_KPARAM_INFO
	.align		4
.L_22197:
        /*00dc*/ 	.byte	0x04, 0x17
        /*00de*/ 	.short	(.L_22199 - .L_22198)
.L_22198:
        /*00e0*/ 	.word	0x00000000
        /*00e4*/ 	.short	0x0009
        /*00e6*/ 	.short	0x0040
        /*00e8*/ 	.byte	0x00, 0xf0, 0x21, 0x00


	//----- nvinfo : EIATTR_KPARAM_INFO
	.align		4
.L_22199:
        /*00ec*/ 	.byte	0x04, 0x17
        /*00ee*/ 	.short	(.L_22201 - .L_22200)
.L_22200:
        /*00f0*/ 	.word	0x00000000
        /*00f4*/ 	.short	0x0008
        /*00f6*/ 	.short	0x0038
        /*00f8*/ 	.byte	0x00, 0xf0, 0x21, 0x00


	//----- nvinfo : EIATTR_KPARAM_INFO
	.align		4
.L_22201:
        /*00fc*/ 	.byte	0x04, 0x17
        /*00fe*/ 	.short	(.L_22203 - .L_22202)
.L_22202:
        /*0100*/ 	.word	0x00000000
        /*0104*/ 	.short	0x0007
        /*0106*/ 	.short	0x0034
        /*0108*/ 	.byte	0x00, 0xf0, 0x11, 0x00


	//----- nvinfo : EIATTR_KPARAM_INFO
	.align		4
.L_22203:
        /*010c*/ 	.byte	0x04, 0x17
        /*010e*/ 	.short	(.L_22205 - .L_22204)
.L_22204:
        /*0110*/ 	.word	0x00000000
        /*0114*/ 	.short	0x0006
        /*0116*/ 	.short	0x0030
        /*0118*/ 	.byte	0x00, 0xf0, 0x11, 0x00


	//----- nvinfo : EIATTR_KPARAM_INFO
	.align		4
.L_22205:
        /*011c*/ 	.byte	0x04, 0x17
        /*011e*/ 	.short	(.L_22207 - .L_22206)
.L_22206:
        /*0120*/ 	.word	0x00000000
        /*0124*/ 	.short	0x0005
        /*0126*/ 	.short	0x0028
        /*0128*/ 	.byte	0x00, 0xf0, 0x21, 0x00


	//----- nvinfo : EIATTR_KPARAM_INFO
	.align		4
.L_22207:
        /*012c*/ 	.byte	0x04, 0x17
        /*012e*/ 	.short	(.L_22209 - .L_22208)
.L_22208:
        /*0130*/ 	.word	0x00000000
        /*0134*/ 	.short	0x0004
        /*0136*/ 	.short	0x0020
        /*0138*/ 	.byte	0x00, 0xf0, 0x21, 0x00


	//----- nvinfo : EIATTR_KPARAM_INFO
	.align		4
.L_22209:
        /*013c*/ 	.byte	0x04, 0x17
        /*013e*/ 	.short	(.L_22211 - .L_22210)
.L_22210:
        /*0140*/ 	.word	0x00000000
        /*0144*/ 	.short	0x0003
        /*0146*/ 	.short	0x0018
        /*0148*/ 	.byte	0x00, 0xf0, 0x21, 0x00


	//----- nvinfo : EIATTR_KPARAM_INFO
	.align		4
.L_22211:
        /*014c*/ 	.byte	0x04, 0x17
        /*014e*/ 	.short	(.L_22213 - .L_22212)
.L_22212:
        /*0150*/ 	.word	0x00000000
        /*0154*/ 	.short	0x0002
        /*0156*/ 	.short	0x0010
        /*0158*/ 	.byte	0x00, 0xf0, 0x21, 0x00


	//----- nvinfo : EIATTR_KPARAM_INFO
	.align		4
.L_22213:
        /*015c*/ 	.byte	0x04, 0x17
        /*015e*/ 	.short	(.L_22215 - .L_22214)
.L_22214:
        /*0160*/ 	.word	0x00000000
        /*0164*/ 	.short	0x0001
        /*0166*/ 	.short	0x0008
        /*0168*/ 	.byte	0x00, 0xf0, 0x21, 0x00


	//----- nvinfo : EIATTR_KPARAM_INFO
	.align		4
.L_22215:
        /*016c*/ 	.byte	0x04, 0x17
        /*016e*/ 	.short	(.L_22217 - .L_22216)
.L_22216:
        /*0170*/ 	.word	0x00000000
        /*0174*/ 	.short	0x0000
        /*0176*/ 	.short	0x0000
        /*0178*/ 	.byte	0x00, 0xf0, 0x21, 0x00


	//----- nvinfo : EIATTR_MAXREG_COUNT
	.align		4
.L_22217:
        /*017c*/ 	.byte	0x03, 0x1b
        /*017e*/ 	.short	0x00ff


	//----- nvinfo : EIATTR_NUM_BARRIERS
	.align		4
        /*0180*/ 	.byte	0x02, 0x4c
        /*0182*/ 	.byte	0x01
	.zero		1


	//----- nvinfo : EIATTR_EXTERNS
	.align		4
        /*0184*/ 	.byte	0x04, 0x0f
        /*0186*/ 	.short	(.L_22219 - .L_22218)


	//   ....[0]....
	.align		4
.L_22218:
        /*0188*/ 	.word	index@(__assertfail)


	//----- nvinfo : EIATTR_MERCURY_ISA_VERSION
	.align		4
.L_22219:
        /*018c*/ 	.byte	0x03, 0x5f
        /*018e*/ 	.short	0x0000


	//----- nvinfo : EIATTR_COOP_GROUP_MASK_REGIDS
	.align		4
        /*0190*/ 	.byte	0x04, 0x29
        /*0192*/ 	.short	(.L_22221 - .L_22220)


	//   ....[0]....
.L_22220:
        /*0194*/ 	.word	0xffffffff


	//   ....[1]....
        /*0198*/ 	.word	0xffffffff


	//   ....[2]....
        /*019c*/ 	.word	0xffffffff


	//   ....[3]....
        /*01a0*/ 	.word	0xffffffff


	//   ....[4]....
        /*01a4*/ 	.word	0xffffffff


	//   ....[5]....
        /*01a8*/ 	.word	0xffffffff


	//   ....[6]....
        /*01ac*/ 	.word	0xffffffff


	//   ....[7]....
        /*01b0*/ 	.word	0xffffffff


	//   ....[8]....
        /*01b4*/ 	.word	0xffffffff


	//   ....[9]....
        /*01b8*/ 	.word	0xffffffff


	//   ....[10]....
        /*01bc*/ 	.word	0xffffffff


	//   ....[11]....
        /*01c0*/ 	.word	0xffffffff


	//   ....[12]....
        /*01c4*/ 	.word	0xffffffff


	//   ....[13]....
        /*01c8*/ 	.word	0xffffffff


	//   ....[14]....
        /*01cc*/ 	.word	0xffffffff


	//   ....[15]....
        /*01d0*/ 	.word	0xffffffff


	//   ....[16]....
        /*01d4*/ 	.word	0xffffffff


	//   ....[17]....
        /*01d8*/ 	.word	0xffffffff


	//   ....[18]....
        /*01dc*/ 	.word	0xffffffff


	//   ....[19]....
        /*01e0*/ 	.word	0xffffffff


	//   ....[20]....
        /*01e4*/ 	.word	0xffffffff


	//   ....[21]....
        /*01e8*/ 	.word	0xffffffff


	//   ....[22]....
        /*01ec*/ 	.word	0xffffffff


	//   ....[23]....
        /*01f0*/ 	.word	0xffffffff


	//   ....[24]....
        /*01f4*/ 	.word	0xffffffff


	//   ....[25]....
        /*01f8*/ 	.word	0xffffffff


	//   ....[26]....
        /*01fc*/ 	.word	0xffffffff


	//   ....[27]....
        /*0200*/ 	.word	0xffffffff


	//   ....[28]....
        /*0204*/ 	.word	0xffffffff


	//   ....[29]....
        /*0208*/ 	.word	0xffffffff


	//   ....[30]....
        /*020c*/ 	.word	0xffffffff


	//   ....[31]....
        /*0210*/ 	.word	0xffffffff


	//   ....[32]....
        /*0214*/ 	.word	0xffffffff


	//   ....[33]....
        /*0218*/ 	.word	0xffffffff


	//   ....[34]....
        /*021c*/ 	.word	0xffffffff


	//   ....[35]....
        /*0220*/ 	.word	0xffffffff


	//   ....[36]....
        /*0224*/ 	.word	0xffffffff


	//   ....[37]....
        /*0228*/ 	.word	0xffffffff


	//   ....[38]....
        /*022c*/ 	.word	0xffffffff


	//----- nvinfo : EIATTR_COOP_GROUP_INSTR_OFFSETS
	.align		4
.L_22221:
        /*0230*/ 	.byte	0x04, 0x28
        /*0232*/ 	.short	(.L_22223 - .L_22222)


	//   ....[0]....
.L_22222:
        /*0234*/ 	.word	0x00000b80


	//   ....[1]....
        /*0238*/ 	.word	0x00000ba0


	//   ....[2]....
        /*023c*/ 	.word	0x00000bc0


	//   ....[3]....
        /*0240*/ 	.word	0x00000c60


	//   ....[4]....
        /*0244*/ 	.word	0x00000c80


	//   ....[5]....
        /*0248*/ 	.word	0x00000cb0


	//   ....[6]....
        /*024c*/ 	.word	0x00001ae0


	//   ....[7]....
        /*0250*/ 	.word	0x00001b40


	//   ....[8]....
        /*0254*/ 	.word	0x00001b70


	//   ....[9]....
        /*0258*/ 	.word	0x00001b90


	//   ....[10]....
        /*025c*/ 	.word	0x00001bb0


	//   ....[11]....
        /*0260*/ 	.word	0x00001c00


	//   ....[12]....
        /*0264*/ 	.word	0x00001c20


	//   ....[13]....
        /*0268*/ 	.word	0x00001c40


	//   ....[14]....
        /*026c*/ 	.word	0x00002a30


	//   ....[15]....
        /*0270*/ 	.word	0x000037d0


	//   ....[16]....
        /*0274*/ 	.word	0x00003840


	//   ....[17]....
        /*0278*/ 	.word	0x000038a0


	//   ....[18]....
        /*027c*/ 	.word	0x00003900


	//   ....[19]....
        /*0280*/ 	.word	0x00003980


	//   ....[20]....
        /*0284*/ 	.word	0x000039f0


	//   ....[21]....
        /*0288*/ 	.word	0x00003a60


	//   ....[22]....
        /*028c*/ 	.word	0x00003ac0


	//   ....[23]....
        /*0290*/ 	.word	0x00003b30


	//   ....[24]....
        /*0294*/ 	.word	0x00003b90


	//   ....[25]....
        /*0298*/ 	.word	0x00003c00


	//   ....[26]....
        /*029c*/ 	.word	0x00003c60


	//   ....[27]....
        /*02a0*/ 	.word	0x00003cd0


	//   ....[28]....
        /*02a4*/ 	.word	0x00003d30


	//   ....[29]....
        /*02a8*/ 	.word	0x00003da0


	//   ....[30]....
        /*02ac*/ 	.word	0x00003e00


	//   ....[31]....
        /*02b0*/ 	.word	0x00003e70


	//   ....[32]....
        /*02b4*/ 	.word	0x00003ed0


	//   ....[33]....
        /*02b8*/ 	.word	0x00003f40


	//   ....[34]....
        /*02bc*/ 	.word	0x00003fa0


	//   ....[35]....
        /*02c0*/ 	.word	0x00004010


	//   ....[36]....
        /*02c4*/ 	.word	0x00004070


	//   ....[37]....
        /*02c8*/ 	.word	0x000040e0


	//   ....[38]....
        /*02cc*/ 	.word	0x00004140


	//----- nvinfo : EIATTR_SYSCALL_OFFSETS
	.align		4
.L_22223:
        /*02d0*/ 	.byte	0x04, 0x46
        /*02d2*/ 	.short	(.L_22225 - .L_22224)


	//   ....[0]....
.L_22224:
        /*02d4*/ 	.word	0x00003630


	//   ....[1]....
        /*02d8*/ 	.word	0x00003760


	//----- nvinfo : EIATTR_EXIT_INSTR_OFFSETS
	.align		4
.L_22225:
        /*02dc*/ 	.byte	0x04, 0x1c
        /*02de*/ 	.short	(.L_22227 - .L_22226)


	//   ....[0]....
.L_22226:
        /*02e0*/ 	.word	0x00000090


	//   ....[1]....
        /*02e4*/ 	.word	0x00003080


	//   ....[2]....
        /*02e8*/ 	.word	0x00003140


	//   ....[3]....
        /*02ec*/ 	.word	0x00003500


	//   ....[4]....
        /*02f0*/ 	.word	0x00003770


	//----- nvinfo : EIATTR_CTAIDZ_USED
	.align		4
.L_22227:
        /*02f4*/ 	.byte	0x01, 0x04
	.zero		2


	//----- nvinfo : EIATTR_CRS_STACK_SIZE
	.align		4
        /*02f8*/ 	.byte	0x04, 0x1e
        /*02fa*/ 	.short	(.L_22229 - .L_22228)
.L_22228:
        /*02fc*/ 	.word	0x00000000
.L_22229:


//--------------------- .nv.info._ZN4vllm25paged_attention_v2_kernelIfhLi64ELi16ELi128ELNS_18Fp8KVCacheDataTypeE1ELb1ELi512EEEvPfS2_PT_PKS3_PKT0_S9_ifPKiSB_iPKfiiiSD_SD_iiiii --------------------------
	.section	.nv.info._ZN4vllm25paged_attention_v2_kernelIfhLi64ELi16ELi128ELNS_18Fp8KVCacheDataTypeE1ELb1ELi512EEEvPfS2_PT_PKS3_PKT0_S9_ifPKiSB_iPKfiiiSD_SD_iiiii,"",@"SHT_CUDA_INFO"
	.sectionflags	@""
	.align	4


	//----- nvinfo : EIATTR_CUDA_API_VERSION
	.align		4
        /*0000*/ 	.byte	0x04, 0x37
        /*0002*/ 	.short	(.L_22231 - .L_22230)
.L_22230:
        /*0004*/ 	.word	0x00000082


	//----- nvinfo : EIATTR_SW2861232_WAR
	.align		4
.L_22231:
        /*0008*/ 	.byte	0x01, 0x35
	.zero		2


	//----- nvinfo : EIATTR_PARAM_CBANK
	.align		4
        /*000c*/ 	.byte	0x04, 0x0a
        /*000e*/ 	.short	(.L_22233 - .L_22232)
	.align		4
.L_22232:
        /*0010*/ 	.word	index@(.nv.constant0._ZN4vllm25paged_attention_v2_kernelIfhLi64ELi16ELi128ELNS_18Fp8KVCacheDataTypeE1ELb1ELi512EEEvPfS2_PT_PKS3_PKT0_S9_ifPKiSB_iPKfiiiSD_SD_iiiii)
        /*0014*/ 	.short	0x0160
        /*0016*/ 	.short	0x008c


	//----- nvinfo : EIATTR_CBANK_PARAM_SIZE
	.align		4
.L_22233:
        /*0018*/ 	.byte	0x03, 0x19
        /*001a*/ 	.short	0x008c


	//----- nvinfo : EIATTR_KPARAM_INFO
	.align		4
        /*001c*/ 	.byte	0x04, 0x17
        /*001e*/ 	.short	(.L_22235 - .L_22234)
.L_22234:
        /*0020*/ 	.word	0x00000000
        /*0024*/ 	.short	0x0015
        /*0026*/ 	.short	0x0088
        /*0028*/ 	.byte	0x00, 0xf0, 0x11, 0x00


	//----- nvinfo : EIATTR_KPARAM_INFO
	.align		4
.L_22235:
        /*002c*/ 	.byte	0x04, 0x17
        /*002e*/ 	.short	(.L_22237 - .L_22236)
.L_22236:
        /*0030*/ 	.word	0x00000000
        /*0034*/ 	.short	0x0014
        /*0036*/ 	.short	0x0084
        /*0038*/ 	.byte	0x00, 0xf0, 0x11, 0x00


	//----- nvinfo : EIATTR_KPARAM_INFO
	.align		4
.L_22237:
        /*003c*/ 	.byte	0x04, 0x17
        /*003e*/ 	.short	(.L_22239 - .L_22238)
.L_22238:
        /*0040*/ 	.word	0x00000000
        /*0044*/ 	.short	0x0013
        /*0046*/ 	.short	0x0080
        /*0048*/ 	.byte	0x00, 0xf0, 0x11, 0x00


	//----- nvinfo : EIATTR_KPARAM_INFO
	.align		4
.L_22239:
        /*004c*/ 	.byte	0x04, 0x17
        /*004e*/ 	.short	(.L_22241 - .L_22240)
.L_22240:
        /*0050*/ 	.word	0x00000000
        /*0054*/ 	.short	0x0012
        /*0056*/ 	.short	0x007c
        /*0058*/ 	.byte	0x00, 0xf0, 0x11, 0x00


	//----- nvinfo : EIATTR_KPARAM_INFO
	.align		4
.L_22241:
        /*005c*/ 	.byte	0x04, 0x17
        /*005e*/ 	.short	(.L_22243 - .L_22242)
.L_22242:
        /*0060*/ 	.word	0x00000000
        /*0064*/ 	.short	0x0011
        /*0066*/ 	.short	0x0078
        /*0068*/ 	.byte	0x00, 0xf0, 0x11, 0x00


	//----- nvinfo : EIATTR_KPARAM_INFO
	.align		4
.L_22243:
        /*006c*/ 	.byte	0x04, 0x17
        /*006e*/ 	.short	(.L_22245 - .L_22244)
.L_22244:
        /*0070*/ 	.word	0x00000000
        /*0074*/ 	.short	0x0010
        /*0076*/ 	.short	0x0070
        /*0078*/ 	.byte	0x00, 0xf0, 0x21, 0x00


	//----- nvinfo : EIATTR_KPARAM_INFO
	.align		4
.L_22245:
        /*007c*/ 	.byte	0x04, 0x17
        /*007e*/ 	.short	(.L_22247 - .L_22246)
.L_22246:
        /*0080*/ 	.word	0x00000000
        /*0084*/ 	.short	0x000f
        /*0086*/ 	.short	0x0068
        /*0088*/ 	.byte	0x00, 0xf0, 0x21, 0x00


	//----- nvinfo : EIATTR_KPARAM_INFO
	.align		4
.L_22247:
        /*008c*/ 	.byte	0x04, 0x17
        /*008e*/ 	.short	(.L_22249 - .L_22248)
.L_22248:
        /*0090*/ 	.word	0x00000000
        /*0094*/ 	.short	0x000e
        /*0096*/ 	.short	0x0060
        /*0098*/ 	.byte	0x00, 0xf0, 0x11, 0x00


	//----- nvinfo : EIATTR_KPARAM_INFO
	.align		4
.L_22249:
        /*009c*/ 	.byte	0x04, 0x17
        /*009e*/ 	.short	(.L_22251 - .L_22250)
.L_22250:
        /*00a0*/ 	.word	0x00000000
        /*00a4*/ 	.short	0x000d
        /*00a6*/ 	.short	0x005c
        /*00a8*/ 	.byte	0x00, 0xf0, 0x11, 0x00


	//----- nvinfo : EIATTR_KPARAM_INFO
	.align		4
.L_22251:
        /*00ac*/ 	.byte	0x04, 0x17
        /*00ae*/ 	.short	(.L_22253 - .L_22252)
.L_22252:
        /*00b0*/ 	.word	0x00000000
        /*00b4*/ 	.short	0x000c
        /*00b6*/ 	.short	0x0058
        /*00b8*/ 	.byte	0x00, 0xf0, 0x11, 0x00


	//----- nvinfo : EIATTR_KPARAM_INFO
	.align		4
.L_22253:
        /*00bc*/ 	.byte	0x04, 0x17
        /*00be*/ 	.short	(.L_22255 - .L_22254)
.L_22254:
        /*00c0*/ 	.word	0x00000000
        /*00c4*/ 	.short	0x000b
        /*00c6*/ 	.short	0x0050
        /*00c8*/ 	.byte	0x00, 0xf0, 0x21, 0x00


	//----- nvinfo : EIATTR_KPARAM_INFO
	.align		4
.L_22255:
        /*00cc*/ 	.byte	0x04, 0x17
        /*00ce*/ 	.short	(.L_22257 - .L_22256)
.L_22256:
        /*00d0*/ 	.word	0x00000000
        /*00d4*/ 	.short	0x000a
        /*00d6*/ 	.short	0x0048
        /*00d8*/ 	.byte	0x00, 0xf0, 0x11, 0x00


	//----- nvinfo : EIATTR_KPARAM_INFO
	.align		4
.L_22257:
        /*00dc*/ 	.byte	0x04, 0x17
        /*00de*/ 	.short	(.L_22259 - .L_22258)
.L_22258:
        /*00e0*/ 	.word	0x00000000
        /*00e4*/ 	.short	0x0009
        /*00e6*/ 	.short	0x0040
        /*00e8*/ 	.byte	0x00, 0xf0, 0x21, 0x00


	//----- nvinfo : EIATTR_KPARAM_INFO
	.align		4
.L_22259:
        /*00ec*/ 	.byte	0x04, 0x17
        /*00ee*/ 	.short	(.L_22261 - .L_22260)
.L_22260:
        /*00f0*/ 	.word	0x00000000
        /*00f4*/ 	.short	0x0008
        /*00f6*/ 	.short	0x0038
        /*00f8*/ 	.byte	0x00, 0xf0, 0x21, 0x00


	//----- nvinfo : EIATTR_KPARAM_INFO
	.align		4
.L_22261:
        /*00fc*/ 	.byte	0x04, 0x17
        /*00fe*/ 	.short	(.L_22263 - .L_22262)
.L_22262:
        /*0100*/ 	.word	0x00000000
        /*0104*/ 	.short	0x0007
        /*0106*/ 	.short	0x0034
        /*0108*/ 	.byte	0x00, 0xf0, 0x11, 0x00


	//----- nvinfo : EIATTR_KPARAM_INFO
	.align		4
.L_22263:
        /*010c*/ 	.byte	0x04, 0x17
        /*010e*/ 	.short	(.L_22265 - .L_22264)
.L_22264:
        /*0110*/ 	.word	0x00000000
        /*0114*/ 	.short	0x0006
        /*0116*/ 	.short	0x0030
        /*0118*/ 	.byte	0x00, 0xf0, 0x11, 0x00


	//----- nvinfo : EIATTR_KPARAM_INFO
	.align		4
.L_22265:
        /*011c*/ 	.byte	0x04, 0x17
        /*011e*/ 	.short	(.L_22267 - .L_22266)
.L_22266:
        /*0120*/ 	.word	0x00000000
        /*0124*/ 	.short	0x0005
        /*0126*/ 	.short	0x0028
        /*0128*/ 	.byte	0x00, 0xf0, 0x21, 0x00


	//----- nvinfo : EIATTR_KPARAM_INFO
	.align		4
.L_22267:
        /*012c*/ 	.byte	0x04, 0x17
        /*012e*/ 	.short	(.L_22269 - .L_22268)
.L_22268:
        /*0130*/ 	.word	0x00000000
        /*0134*/ 	.short	0x0004
        /*0136*/ 	.short	0x0020
        /*0138*/ 	.byte	0x00, 0xf0, 0x21, 0x00


	//----- nvinfo : EIATTR_KPARAM_INFO
	.align		4
.L_22269:
        /*013c*/ 	.byte	0x04, 0x17
        /*013e*/ 	.short	(.L_22271 - .L_22270)
.L_22270:
        /*0140*/ 	.word	0x00000000
        /*0144*/ 	.short	0x0003
        /*0146*/ 	.short	0x0018
        /*0148*/ 	.byte	0x00, 0xf0, 0x21, 0x00


	//----- nvinfo : EIATTR_KPARAM_INFO
	.align		4
.L_22271:
        /*014c*/ 	.byte	0x04, 0x17
        /*014e*/ 	.short	(.L_22273 - .L_22272)
.L_22272:
        /*0150*/ 	.word	0x00000000
        /*0154*/ 	.short	0x0002
        /*0156*/ 	.short	0x0010
        /*0158*/ 	.byte	0x00, 0xf0, 0x21, 0x00


	//----- nvinfo : EIATTR_KPARAM_INFO
	.align		4
.L_22273:
        /*015c*/ 	.byte	0x04, 0x17
        /*015e*/ 	.short	(.L_22275 - .L_22274)
.L_22274:
        /*0160*/ 	.word	0x00000000
        /*0164*/ 	.short	0x0001
        /*0166*/ 	.short	0x0008
        /*0168*/ 	.byte	0x00, 0xf0, 0x21, 0x00


	//----- nvinfo : EIATTR_KPARAM_INFO
	.align		4
.L_22275:
        /*016c*/ 	.byte	0x04, 0x17
        /*016e*/ 	.short	(.L_22277 - .L_22276)
.L_22276:
        /*0170*/ 	.word	0x00000000
        /*0174*/ 	.short	0x0000
        /*0176*/ 	.short	0x0000
        /*0178*/ 	.byte	0x00, 0xf0, 0x21, 0x00


	//----- nvinfo : EIATTR_MAXREG_COUNT
	.align		4
.L_22277:
        /*017c*/ 	.byte	0x03, 0x1b
        /*017e*/ 	.short	0x00ff


	//----- nvinfo : EIATTR_NUM_BARRIERS
	.align		4
        /*0180*/ 	.byte	0x02, 0x4c
        /*0182*/ 	.byte	0x01
	.zero		1


	//----- nvinfo : EIATTR_EXTERNS
	.align		4
        /*0184*/ 	.byte	0x04, 0x0f
        /*0186*/ 	.short	(.L_22279 - .L_22278)


	//   ....[0]....
	.align		4
.L_22278:
        /*0188*/ 	.word	index@(__assertfail)


	//----- nvinfo : EIATTR_MERCURY_ISA_VERSION
	.align		4
.L_22279:
        /*018c*/ 	.byte	0x03, 0x5f
        /*018e*/ 	.short	0x0000


	//----- nvinfo : EIATTR_COOP_GROUP_MASK_REGIDS
	.align		4
        /*0190*/ 	.byte	0x04, 0x29
        /*0192*/ 	.short	(.L_22281 - .L_22280)


	//   ....[0]....
.L_22280:
        /*0194*/ 	.word	0xffffffff


	//   ....[1]....
        /*0198*/ 	.word	0xffffffff


	//   ....[2]....
        /*019c*/ 	.word	0xffffffff


	//   ....[3]....
        /*01a0*/ 	.word	0xffffffff


	//   ....[4]....
        /*01a4*/ 	.word	0xffffffff


	//   ....[5]....
        /*01a8*/ 	.word	0xffffffff


	//   ....[6]....
        /*01ac*/ 	.word	0xffffffff


	//   ....[7]....
        /*01b0*/ 	.word	0xffffffff


	//   ....[8]....
        /*01b4*/ 	.word	0xffffffff


	//   ....[9]....
        /*01b8*/ 	.word	0xffffffff


	//   ....[10]....
        /*01bc*/ 	.word	0xffffffff


	//   ....[11]....
        /*01c0*/ 	.word	0xffffffff


	//   ....[12]....
        /*01c4*/ 	.word	0xffffffff


	//   ....[13]....
        /*01c8*/ 	.word	0xffffffff


	//   ....[14]....
        /*01cc*/ 	.word	0xffffffff


	//   ....[15]....
        /*01d0*/ 	.word	0xffffffff


	//   ....[16]....
        /*01d4*/ 	.word	0xffffffff


	//   ....[17]....
        /*01d8*/ 	.word	0xffffffff


	//   ....[18]....
        /*01dc*/ 	.word	0xffffffff


	//   ....[19]....
        /*01e0*/ 	.word	0xffffffff


	//   ....[20]....
        /*01e4*/ 	.word	0xffffffff


	//   ....[21]....
        /*01e8*/ 	.word	0xffffffff


	//   ....[22]....
        /*01ec*/ 	.word	0xffffffff


	//   ....[23]....
        /*01f0*/ 	.word	0xffffffff


	//   ....[24]....
        /*01f4*/ 	.word	0xffffffff


	//   ....[25]....
        /*01f8*/ 	.word	0xffffffff


	//   ....[26]....
        /*01fc*/ 	.word	0xffffffff


	//   ....[27]....
        /*0200*/ 	.word	0xffffffff


	//   ....[28]....
        /*0204*/ 	.word	0xffffffff


	//   ....[29]....
        /*0208*/ 	.word	0xffffffff


	//   ....[30]....
        /*020c*/ 	.word	0xffffffff


	//   ....[31]....
        /*0210*/ 	.word	0xffffffff


	//   ....[32]....
        /*0214*/ 	.word	0xffffffff


	//   ....[33]....
        /*0218*/ 	.word	0xffffffff


	//   ....[34]....
        /*021c*/ 	.word	0xffffffff


	//----- nvinfo : EIATTR_COOP_GROUP_INSTR_OFFSETS
	.align		4
.L_22281:
        /*0220*/ 	.byte	0x04, 0x28
        /*0222*/ 	.short	(.L_22283 - .L_22282)


	//   ....[0]....
.L_22282:
        /*0224*/ 	.word	0x00000b70


	//   ....[1]....
        /*0228*/ 	.word	0x00000b90


	//   ....[2]....
        /*022c*/ 	.word	0x00000bb0


	//   ....[3]....
        /*0230*/ 	.word	0x00000c60


	//   ....[4]....
        /*0234*/ 	.word	0x00000c80


	//   ....[5]....
        /*0238*/ 	.word	0x00000ca0


	//   ....[6]....
        /*023c*/ 	.word	0x00001ad0


	//   ....[7]....
        /*0240*/ 	.word	0x00001b30


	//   ....[8]....
        /*0244*/ 	.word	0x00001b60


	//   ....[9]....
        /*0248*/ 	.word	0x00001b80


	//   ....[10]....
        /*024c*/ 	.word	0x00001ba0


	//   ....[11]....
        /*0250*/ 	.word	0x00001bf0


	//   ....[12]....
        /*0254*/ 	.word	0x00001c10


	//   ....[13]....
        /*0258*/ 	.word	0x00001c30


	//   ....[14]....
        /*025c*/ 	.word	0x00002a20


	//   ....[15]....
        /*0260*/ 	.word	0x000035d0


	//   ....[16]....
        /*0264*/ 	.word	0x00003640


	//   ....[17]....
        /*0268*/ 	.word	0x000036a0


	//   ....[18]....
        /*026c*/ 	.word	0x00003700


	//   ....[19]....
        /*0270*/ 	.word	0x00003780


	//   ....[20]....
        /*0274*/ 	.word	0x000037f0


	//   ....[21]....
        /*0278*/ 	.word	0x00003860


	//   ....[22]....
        /*027c*/ 	.word	0x000038c0


	//   ....[23]....
        /*0280*/ 	.word	0x00003930


	//   ....[24]....
        /*0284*/ 	.word	0x00003990


	//   ....[25]....
        /*0288*/ 	.word	0x00003a00


	//   ....[26]....
        /*028c*/ 	.word	0x00003a60


	//   ....[27]....
        /*0290*/ 	.word	0x00003ad0


	//   ....[28]....
        /*0294*/ 	.word	0x00003b30


	//   ....[29]....
        /*0298*/ 	.word	0x00003ba0


	//   ....[30]....
        /*029c*/ 	.word	0x00003c00


	//   ....[31]....
        /*02a0*/ 	.word	0x00003c70


	//   ....[32]....
        /*02a4*/ 	.word	0x00003cd0


	//   ....[33]....
        /*02a8*/ 	.word	0x00003d40


	//   ....[34]....
        /*02ac*/ 	.word	0x00003db0


	//----- nvinfo : EIATTR_SYSCALL_OFFSETS
	.align		4
.L_22283:
        /*02b0*/ 	.byte	0x04, 0x46
        /*02b2*/ 	.short	(.L_22285 - .L_22284)


	//   ....[0]....
.L_22284:
        /*02b4*/ 	.word	0x00003430


	//   ....[1]....
        /*02b8*/ 	.word	0x00003560


	//----- nvinfo : EIATTR_EXIT_INSTR_OFFSETS
	.align		4
.L_22285:
        /*02bc*/ 	.byte	0x04, 0x1c
        /*02be*/ 	.short	(.L_22287 - .L_22286)


	//   ....[0]....
.L_22286:
        /*02c0*/ 	.word	0x00000090


	//   ....[1]....
        /*02c4*/ 	.word	0x00002f40


	//   ....[2]....
        /*02c8*/ 	.word	0x00002ff0


	//   ....[3]....
        /*02cc*/ 	.word	0x00003300


	//   ....[4]....
        /*02d0*/ 	.word	0x00003570


	//----- nvinfo : EIATTR_CTAIDZ_USED
	.align		4
.L_22287:
        /*02d4*/ 	.byte	0x01, 0x04
	.zero		2


	//----- nvinfo : EIATTR_CRS_STACK_SIZE
	.align		4
        /*02d8*/ 	.byte	0x04, 0x1e
        /*02da*/ 	.short	(.L_22289 - .L_22288)
.L_22288:
        /*02dc*/ 	.word	0x00000000
.L_22289:


//--------------------- .nv.info._ZN4vllm25paged_attention_v2_kernelIfhLi32ELi16ELi128ELNS_18Fp8KVCacheDataTypeE1ELb1ELi512EEEvPfS2_PT_PKS3_PKT0_S9_ifPKiSB_iPKfiiiSD_SD_iiiii --------------------------
	.section	.nv.info._ZN4vllm25paged_attention_v2_kernelIfhLi32ELi16ELi128ELNS_18Fp8KVCacheDataTypeE1ELb1ELi512EEEvPfS2_PT_PKS3_PKT0_S9_ifPKiSB_iPKfiiiSD_SD_iiiii,"",@"SHT_CUDA_INFO"
	.sectionflags	@""
	.align	4


	//----- nvinfo : EIATTR_CUDA_API_VERSION
	.align		4
        /*0000*/ 	.byte	0x04, 0x37
        /*0002*/ 	.short	(.L_22291 - .L_22290)
.L_22290:
        /*0004*/ 	.word	0x00000082


	//----- nvinfo : EIATTR_SW2861232_WAR
	.align		4
.L_22291:
        /*0008*/ 	.byte	0x01, 0x35
	.zero		2


	//----- nvinfo : EIATTR_PARAM_CBANK
	.align		4
        /*000c*/ 	.byte	0x04, 0x0a
        /*000e*/ 	.short	(.L_22293 - .L_22292)
	.align		4
.L_22292:
        /*0010*/ 	.word	index@(.nv.constant0._ZN4vllm25paged_attention_v2_kernelIfhLi32ELi16ELi128ELNS_18Fp8KVCacheDataTypeE1ELb1ELi512EEEvPfS2_PT_PKS3_PKT0_S9_ifPKiSB_iPKfiiiSD_SD_iiiii)
        /*0014*/ 	.short	0x0160
        /*0016*/ 	.short	0x008c


	//----- nvinfo : EIATTR_CBANK_PARAM_SIZE
	.align		4
.L_22293:
        /*0018*/ 	.byte	0x03, 0x19
        /*001a*/ 	.short	0x008c


	//----- nvinfo : EIATTR_KPARAM_INFO
	.align		4
        /*001c*/ 	.byte	0x04, 0x17
        /*001e*/ 	.short	(.L_22295 - .L_22294)
.L_22294:
        /*0020*/ 	.word	0x00000000
        /*0024*/ 	.short	0x0015
        /*0026*/ 	.short	0x0088
        /*0028*/ 	.byte	0x00, 0xf0, 0x11, 0x00


	//----- nvinfo : EIATTR_KPARAM_INFO
	.align		4
.L_22295:
        /*002c*/ 	.byte	0x04, 0x17
        /*002e*/ 	.short	(.L_22297 - .L_22296)
.L_22296:
        /*0030*/ 	.word	0x00000000
        /*0034*/ 	.short	0x0014
        /*0036*/ 	.short	0x0084
        /*0038*/ 	.byte	0x00, 0xf0, 0x11, 0x00


	//----- nvinfo : EIATTR_KPARAM_INFO
	.align		4
.L_22297:
        /*003c*/ 	.byte	0x04, 0x17
        /*003e*/ 	.short	(.L_22299 - .L_22298)
.L_22298:
        /*0040*/ 	.word	0x00000000
        /*0044*/ 	.short	0x0013
        /*0046*/ 	.short	0x0080
        /*0048*/ 	.byte	0x00, 0xf0, 0x11, 0x00


	//----- nvinfo : EIATTR_KPARAM_INFO
	.align		4
.L_22299:
        /*004c*/ 	.byte	0x04, 0x17
        /*004e*/ 	.short	(.L_22301 - .L_22300)
.L_22300:
        /*0050*/ 	.word	0x00000000
        /*0054*/ 	.short	0x0012
        /*0056*/ 	.short	0x007c
        /*0058*/ 	.byte	0x00, 0xf0, 0x11, 0x00


	//----- nvinfo : EIATTR_KPARAM_INFO
	.align		4
.L_22301:
        /*005c*/ 	.byte	0x04, 0x17
        /*005e*/ 	.short	(.L_22303 - .L_22302)
.L_22302:
        /*0060*/ 	.word	0x00000000
        /*0064*/ 	.short	0x0011
        /*0066*/ 	.short	0x0078
        /*0068*/ 	.byte	0x00, 0xf0, 0x11, 0x00


	//----- nvinfo : EIATTR_KPARAM_INFO
	.align		4
.L_22303:
        /*006c*/ 	.byte	0x04, 0x17
        /*006e*/ 	.short	(.L_22305 - .L_22304)
.L_22304:
        /*0070*/ 	.word	0x00000000
        /*0074*/ 	.short	0x0010
        /*0076*/ 	.short	0x0070
        /*0078*/ 	.byte	0x00, 0xf0, 0x21, 0x00


	//----- nvinfo : EIATTR_KPARAM_INFO
	.align		4
.L_22305:
        /*007c*/ 	.byte	0x04, 0x17
        /*007e*/ 	.short	(.L_22307 - .L_22306)
.L_22306:
        /*0080*/ 	.word	0x00000000
        /*0084*/ 	.short	0x000f
        /*0086*/ 	.short	0x0068
        /*0088*/ 	.byte	0x00, 0xf0, 0x21, 0x00


	//----- nvinfo : EIATTR_KPARAM_INFO
	.align		4
.L_22307:
        /*008c*/ 	.byte	0x04, 0x17
        /*008e*/ 	.short	(.L_22309 - .L_22308)
.L_22308:
        /*0090*/ 	.word	0x00000000
        /*0094*/ 	.short	0x000e
        /*0096*/ 	.short	0x0060
        /*0098*/ 	.byte	0x00, 0xf0, 0x11, 0x00


	//----- nvinfo : EIATTR_KPARAM_INFO
	.align		4
.L_22309:
        /*009c*/ 	.byte	0x04, 0x17
        /*009e*/ 	.short	(.L_22311 - .L_22310)
.L_22310:
        /*00a0*/ 	.word	0x00000000
        /*00a4*/ 	.short	0x000d
        /*00a6*/ 	.short	0x005c
        /*00a8*/ 	.byte	0x00, 0xf0, 0x11, 0x00


	//----- nvinfo : EIATTR_KPARAM_INFO
	.align		4
.L_22311:
        /*00ac*/ 	.byte	0x04, 0x17
        /*00ae*/ 	.short	(.L_22313 - .L_22312)
.L_22312:
        /*00b0*/ 	.word	0x00000000
        /*00b4*/ 	.short	0x000c
        /*00b6*/ 	.short	0x0058
        /*00b8*/ 	.byte	0x00, 0xf0, 0x11, 0x00


	//----- nvinfo : EIATTR_KPARAM_INFO
	.align		4
.L_22313:
        /*00bc*/ 	.byte	0x04, 0x17
        /*00be*/ 	.short	(.L_22315 - .L_22314)
.L_22314:
        /*00c0*/ 	.word	0x00000000
        /*00c4*/ 	.short	0x000b
        /*00c6*/ 	.short	0x0050
        /*00c8*/ 	.byte	0x00, 0xf0, 0x21, 0x00


	//----- nvinfo : EIATTR_KPARAM_INFO
	.align		4
.L_22315:
        /*00cc*/ 	.byte	0x04, 0x17
        /*00ce*/ 	.short	(.L_22317 - .L_22316)
.L_22316:
        /*00d0*/ 	.word	0x00000000
        /*00d4*/ 	.short	0x000a
        /*00d6*/ 	.short	0x0048
        /*00d8*/ 	.byte	0x00, 0xf0, 0x11, 0x00


	//----- nvinfo : EIATTR_KPARAM_INFO
	.align		4
.L_22317:
        /*00dc*/ 	.byte	0x04, 0x17
        /*00de*/ 	.short	(.L_22319 - .L_22318)
.L_22318:
        /*00e0*/ 	.word	0x00000000
        /*00e4*/ 	.short	0x0009
        /*00e6*/ 	.short	0x0040
        /*00e8*/ 	.byte	0x00, 0xf0, 0x21, 0x00


	//----- nvinfo : EIATTR_KPARAM_INFO
	.align		4
.L_22319:
        /*00ec*/ 	.byte	0x04, 0x17
        /*00ee*/ 	.short	(.L_22321 - .L_22320)
.L_22320:
        /*00f0*/ 	.word	0x00000000
        /*00f4*/ 	.short	0x0008
        /*00f6*/ 	.short	0x0038
        /*00f8*/ 	.byte	0x00, 0xf0, 0x21, 0x00


	//----- nvinfo : EIATTR_KPARAM_INFO
	.align		4
.L_22321:
        /*00fc*/ 	.byte	0x04, 0x17
        /*00fe*/ 	.short	(.L_22323 - .L_22322)
.L_22322:
        /*0100*/ 	.word	0x00000000
        /*0104*/ 	.short	0x0007
        /*0106*/ 	.short	0x0034
        /*0108*/ 	.byte	0x00, 0xf0, 0x11, 0x00


	//----- nvinfo : EIATTR_KPARAM_INFO
	.align		4
.L_22323:
        /*010c*/ 	.byte	0x04, 0x17
        /*010e*/ 	.short	(.L_22325 - .L_22324)
.L_22324:
        /*0110*/ 	.word	0x00000000
        /*0114*/ 	.short	0x0006
        /*0116*/ 	.short	0x0030
        /*0118*/ 	.byte	0x00, 0xf0, 0x11, 0x00


	//----- nvinfo : EIATTR_KPARAM_INFO
	.align		4
.L_22325:
        /*011c*/ 	.byte	0x04, 0x17
        /*011e*/ 	.short	(.L_22327 - .L_22326)
.L_22326:
        /*0120*/ 	.word	0x00000000
        /*0124*/ 	.short	0x0005
        /*0126*/ 	.short	0x0028
        /*0128*/ 	.byte	0x00, 0xf0, 0x21, 0x00


	//----- nvinfo : EIATTR_KPARAM_INFO
	.align		4
.L_22327:
        /*012c*/ 	.byte	0x04, 0x17
        /*012e*/ 	.short	(.L_22329 - .L_22328)
.L_22328:
        /*0130*/ 	.word	0x00000000
        /*0134*/ 	.short	0x0004
        /*0136*/ 	.short	0x0020
        /*0138*/ 	.byte	0x00, 0xf0, 0x21, 0x00


	//----- nvinfo : EIATTR_KPARAM_INFO
	.align		4
.L_22329:
        /*013c*/ 	.byte	0x04, 0x17
        /*013e*/ 	.short	(.L_22331 - .L_22330)
.L_22330:
        /*0140*/ 	.word	0x00000000
        /*0144*/ 	.short	0x0003
        /*0146*/ 	.short	0x0018
        /*0148*/ 	.byte	0x00, 0xf0, 0x21, 0x00


	//----- nvinfo : EIATTR_KPARAM_INFO
	.align		4
.L_22331:
        /*014c*/ 	.byte	0x04, 0x17
        /*014e*/ 	.short	(.L_22333 - .L_22332)
.L_22332:
        /*0150*/ 	.word	0x00000000
        /*0154*/ 	.short	0x0002
        /*0156*/ 	.short	0x0010
        /*0158*/ 	.byte	0x00, 0xf0, 0x21, 0x00


	//----- nvinfo : EIATTR_KPARAM_INFO
	.align		4
.L_22333:
        /*015c*/ 	.byte	0x04, 0x17
        /*015e*/ 	.short	(.L_22335 - .L_22334)
.L_22334:
        /*0160*/ 	.word	0x00000000
        /*0164*/ 	.short	0x0001
        /*0166*/ 	.short	0x0008
        /*0168*/ 	.byte	0x00, 0xf0, 0x21, 0x00


	//----- nvinfo : EIATTR_KPARAM_INFO
	.align		4
.L_22335:
        /*016c*/ 	.byte	0x04, 0x17
        /*016e*/ 	.short	(.L_22337 - .L_22336)
.L_22336:
        /*0170*/ 	.word	0x00000000
        /*0174*/ 	.short	0x0000
        /*0176*/ 	.short	0x0000
        /*0178*/ 	.byte	0x00, 0xf0, 0x21, 0x00


	//----- nvinfo : EIATTR_MAXREG_COUNT
	.align		4
.L_22337:
        /*017c*/ 	.byte	0x03, 0x1b
        /*017e*/ 	.short	0x00ff


	//----- nvinfo : EIATTR_NUM_BARRIERS
	.align		4
        /*0180*/ 	.byte	0x02, 0x4c
        /*0182*/ 	.byte	0x01
	.zero		1


	//----- nvinfo : EIATTR_EXTERNS
	.align		4
        /*0184*/ 	.byte	0x04, 0x0f
        /*0186*/ 	.short	(.L_22339 - .L_22338)


	//   ....[0]....
	.align		4
.L_22338:
        /*0188*/ 	.word	index@(__assertfail)


	//----- nvinfo : EIATTR_MERCURY_ISA_VERSION
	.align		4
.L_22339:
        /*018c*/ 	.byte	0x03, 0x5f
        /*018e*/ 	.short	0x0000


	//----- nvinfo : EIATTR_COOP_GROUP_MASK_REGIDS
	.align		4
        /*0190*/ 	.byte	0x04, 0x29
        /*0192*/ 	.short	(.L_22341 - .L_22340)


	//   ....[0]....
.L_22340:
        /*0194*/ 	.word	0xffffffff


	//   ....[1]....
        /*0198*/ 	.word	0xffffffff


	//   ....[2]....
        /*019c*/ 	.word	0xffffffff


	//   ....[3]....
        /*01a0*/ 	.word	0xffffffff


	//   ....[4]....
        /*01a4*/ 	.word	0xffffffff


	//   ....[5]....
        /*01a8*/ 	.word	0xffffffff


	//   ....[6]....
        /*01ac*/ 	.word	0xffffffff


	//   ....[7]....
        /*01b0*/ 	.word	0xffffffff


	//   ....[8]....
        /*01b4*/ 	.word	0xffffffff


	//   ....[9]....
        /*01b8*/ 	.word	0xffffffff


	//   ....[10]....
        /*01bc*/ 	.word	0xffffffff


	//   ....[11]....
        /*01c0*/ 	.word	0xffffffff


	//   ....[12]....
        /*01c4*/ 	.word	0xffffffff


	//   ....[13]....
        /*01c8*/ 	.word	0xffffffff


	//   ....[14]....
        /*01cc*/ 	.word	0xffffffff


	//   ....[15]....
        /*01d0*/ 	.word	0xffffffff


	//   ....[16]....
        /*01d4*/ 	.word	0xffffffff


	//   ....[17]....
        /*01d8*/ 	.word	0xffffffff


	//   ....[18]....
        /*01dc*/ 	.word	0xffffffff


	//   ....[19]....
        /*01e0*/ 	.word	0xffffffff


	//   ....[20]....
        /*01e4*/ 	.word	0xffffffff


	//   ....[21]....
        /*01e8*/ 	.word	0xffffffff


	//   ....[22]....
        /*01ec*/ 	.word	0xffffffff


	//   ....[23]....
        /*01f0*/ 	.word	0xffffffff


	//   ....[24]....
        /*01f4*/ 	.word	0xffffffff


	//   ....[25]....
        /*01f8*/ 	.word	0xffffffff


	//   ....[26]....
        /*01fc*/ 	.word	0xffffffff


	//----- nvinfo : EIATTR_COOP_GROUP_INSTR_OFFSETS
	.align		4
.L_22341:
        /*0200*/ 	.byte	0x04, 0x28
        /*0202*/ 	.short	(.L_22343 - .L_22342)


	//   ....[0]....
.L_22342:
        /*0204*/ 	.word	0x00000b90


	//   ....[1]....
        /*0208*/ 	.word	0x00000bb0


	//   ....[2]....
        /*020c*/ 	.word	0x00000bd0


	//   ....[3]....
        /*0210*/ 	.word	0x00000c80


	//   ....[4]....
        /*0214*/ 	.word	0x00000ca0


	//   ....[5]....
        /*0218*/ 	.word	0x00000cc0


	//   ....[6]....
        /*021c*/ 	.word	0x00001ae0


	//   ....[7]....
        /*0220*/ 	.word	0x00001b40


	//   ....[8]....
        /*0224*/ 	.word	0x00001b70


	//   ....[9]....
        /*0228*/ 	.word	0x00001b90


	//   ....[10]....
        /*022c*/ 	.word	0x00001bb0


	//   ....[11]....
        /*0230*/ 	.word	0x00001c00


	//   ....[12]....
        /*0234*/ 	.word	0x00001c20


	//   ....[13]....
        /*0238*/ 	.word	0x00001c40


	//   ....[14]....
        /*023c*/ 	.word	0x00002a30


	//   ....[15]....
        /*0240*/ 	.word	0x00003290


	//   ....[16]....
        /*0244*/ 	.word	0x000032f0


	//   ....[17]....
        /*0248*/ 	.word	0x00003350


	//   ....[18]....
        /*024c*/ 	.word	0x000033b0


	//   ....[19]....
        /*0250*/ 	.word	0x00003430


	//   ....[20]....
        /*0254*/ 	.word	0x000034a0


	//   ....[21]....
        /*0258*/ 	.word	0x00003510


	//   ....[22]....
        /*025c*/ 	.word	0x00003570


	//   ....[23]....
        /*0260*/ 	.word	0x000035e0


	//   ....[24]....
        /*0264*/ 	.word	0x00003640


	//   ....[25]....
        /*0268*/ 	.word	0x000036b0


	//   ....[26]....
        /*026c*/ 	.word	0x00003720


	//----- nvinfo : EIATTR_SYSCALL_OFFSETS
	.align		4
.L_22343:
        /*0270*/ 	.byte	0x04, 0x46
        /*0272*/ 	.short	(.L_22345 - .L_22344)


	//   ....[0]....
.L_22344:
        /*0274*/ 	.word	0x000030f0


	//   ....[1]....
        /*0278*/ 	.word	0x00003220


	//----- nvinfo : EIATTR_EXIT_INSTR_OFFSETS
	.align		4
.L_22345:
        /*027c*/ 	.byte	0x04, 0x1c
        /*027e*/ 	.short	(.L_22347 - .L_22346)


	//   ....[0]....
.L_22346:
        /*0280*/ 	.word	0x00000090


	//   ....[1]....
        /*0284*/ 	.word	0x00002d90


	//   ....[2]....
        /*0288*/ 	.word	0x00002e40


	//   ....[3]....
        /*028c*/ 	.word	0x00002fc0


	//   ....[4]....
        /*0290*/ 	.word	0x00003230


	//----- nvinfo : EIATTR_CTAIDZ_USED
	.align		4
.L_22347:
        /*0294*/ 	.byte	0x01, 0x04
	.zero		2


	//----- nvinfo : EIATTR_CRS_STACK_SIZE
	.align		4
        /*0298*/ 	.byte	0x04, 0x1e
        /*029a*/ 	.short	(.L_22349 - .L_22348)
.L_22348:
        /*029c*/ 	.word	0x00000000
.L_22349:


//--------------------- .nv.info._ZN4vllm25paged_attention_v2_kernelIfhLi256ELi8ELi128ELNS_18Fp8KVCacheDataTypeE1ELb0ELi512EEEvPfS2_PT_PKS3_PKT0_S9_ifPKiSB_iPKfiiiSD_SD_iiiii --------------------------
	.section	.nv.info._ZN4vllm25paged_attention_v2_kernelIfhLi256ELi8ELi128ELNS_18Fp8KVCacheDataTypeE1ELb0ELi512EEEvPfS2_PT_PKS3_PKT0_S9_ifPKiSB_iPKfiiiSD_SD_iiiii,"",@"SHT_CUDA_INFO"
	.sectionflags	@""
	.align	4


	//----- nvinfo : EIATTR_CUDA_API_VERSION
	.align		4
        /*0000*/ 	.byte	0x04, 0x37
        /*0002*/ 	.short	(.L_22351 - .L_22350)
.L_22350:
        /*0004*/ 	.word	0x00000082


	//----- nvinfo : EIATTR_SW2861232_WAR
	.align		4
.L_22351:
        /*0008*/ 	.byte	0x01, 0x35
	.zero		2


	//----- nvinfo : EIATTR_PARAM_CBANK
	.align		4
        /*000c*/ 	.byte	0x04, 0x0a
        /*000e*/ 	.short	(.L_22353 - .L_22352)
	.align		4
.L_22352:
        /*0010*/ 	.word	index@(.nv.constant0._ZN4vllm25paged_attention_v2_kernelIfhLi256ELi8ELi128ELNS_18Fp8KVCacheDataTypeE1ELb0ELi512EEEvPfS2_PT_PKS3_PKT0_S9_ifPKiSB_iPKfiiiSD_SD_iiiii)
        /*0014*/ 	.short	0x0160
        /*0016*/ 	.short	0x008c


	//----- nvinfo : EIATTR_CBANK_PARAM_SIZE
	.align		4
.L_22353:
        /*0018*/ 	.byte	0x03, 0x19
        /*001a*/ 	.short	0x008c


	//----- nvinfo : EIATTR_KPARAM_INFO
	.align		4
        /*001c*/ 	.byte	0x04, 0x17
        /*001e*/ 	.short	(.L_22355 - .L_22354)
.L_22354:
        /*0020*/ 	.word	0x00000000
        /*0024*/ 	.short	0x0015
        /*0026*/ 	.short	0x0088
        /*0028*/ 	.byte	0x00, 0xf0, 0x11, 0x00


	//----- nvinfo : EIATTR_KPARAM_INFO
	.align		4
.L_22355:
        /*002c*/ 	.byte	0x04, 0x17
        /*002e*/ 	.short	(.L_22357 - .L_22356)
.L_22356:
        /*0030*/ 	.word	0x00000000
        /*0034*/ 	.short	0x0014
        /*0036*/ 	.short	0x0084
        /*0038*/ 	.byte	0x00, 0xf0, 0x11, 0x00


	//----- nvinfo : EIATTR_KPARAM_INFO
	.align		4
.L_22357:
        /*003c*/ 	.byte	0x04, 0x17
        /*003e*/ 	.short	(.L_22359 - .L_22358)
.L_22358:
        /*0040*/ 	.word	0x00000000
        /*0044*/ 	.short	0x0013
        /*0046*/ 	.short	0x0080
        /*0048*/ 	.byte	0x00, 0xf0, 0x11, 0x00


	//----- nvinfo : EIATTR_KPARAM_INFO
	.align		4
.L_22359:
        /*004c*/ 	.byte	0x04, 0x17
        /*004e*/ 	.short	(.L_22361 - .L_22360)
.L_22360:
        /*0050*/ 	.word	0x00000000
        /*0054*/ 	.short	0x0012
        /*0056*/ 	.short	0x007c
        /*0058*/ 	.byte	0x00, 0xf0, 0x11, 0x00


	//----- nvinfo : EIATTR_KPARAM_INFO
	.align		4
.L_22361:
        /*005c*/ 	.byte	0x04, 0x17
        /*005e*/ 	.short	(.L_22363 - .L_22362)
.L_22362:
        /*0060*/ 	.word	0x00000000
        /*0064*/ 	.short	0x0011
        /*0066*/ 	.short	0x0078
        /*0068*/ 	.byte	0x00, 0xf0, 0x11, 0x00


	//----- nvinfo : EIATTR_KPARAM_INFO
	.align		4
.L_22363:
        /*006c*/ 	.byte	0x04, 0x17
        /*006e*/ 	.short	(.L_22365 - .L_22364)
.L_22364:
        /*0070*/ 	.word	0x00000000
        /*0074*/ 	.short	0x0010
        /*0076*/ 	.short	0x0070
        /*0078*/ 	.byte	0x00, 0xf0, 0x21, 0x00


	//----- nvinfo : EIATTR_KPARAM_INFO
	.align		4
.L_22365:
        /*007c*/ 	.byte	0x04, 0x17
        /*007e*/ 	.short	(.L_22367 - .L_22366)
.L_22366:
        /*0080*/ 	.word	0x00000000
        /*0084*/ 	.short	0x000f
        /*0086*/ 	.short	0x0068
        /*0088*/ 	.byte	0x00, 0xf0, 0x21, 0x00


	//----- nvinfo : EIATTR_KPARAM_INFO
	.align		4
.L_22367:
        /*008c*/ 	.byte	0x04, 0x17
        /*008e*/ 	.short	(.L_22369 - .L_22368)
.L_22368:
        /*0090*/ 	.word	0x00000000
        /*0094*/ 	.short	0x000e
        /*0096*/ 	.short	0x0060
        /*0098*/ 	.byte	0x00, 0xf0, 0x11, 0x00


	//----- nvinfo : EIATTR_KPARAM_INFO
	.align		4
.L_22369:
        /*009c*/ 	.byte	0x04, 0x17
        /*009e*/ 	.short	(.L_22371 - .L_22370)
.L_22370:
        /*00a0*/ 	.word	0x00000000
        /*00a4*/ 	.short	0x000d
        /*00a6*/ 	.short	0x005c
        /*00a8*/ 	.byte	0x00, 0xf0, 0x11, 0x00


	//----- nvinfo : EIATTR_KPARAM_INFO
	.align		4
.L_22371:
        /*00ac*/ 	.byte	0x04, 0x17
        /*00ae*/ 	.short	(.L_22373 - .L_22372)
.L_22372:
        /*00b0*/ 	.word	0x00000000
        /*00b4*/ 	.short	0x000c
        /*00b6*/ 	.short	0x0058
        /*00b8*/ 	.byte	0x00, 0xf0, 0x11, 0x00


	//----- nvinfo : EIATTR_KPARAM_INFO
	.align		4
.L_22373:
        /*00bc*/ 	.byte	0x04, 0x17
        /*00be*/ 	.short	(.L_22375 - .L_22374)
.L_22374:
        /*00c0*/ 	.word	0x00000000
        /*00c4*/ 	.short	0x000b
        /*00c6*/ 	.short	0x0050
        /*00c8*/ 	.byte	0x00, 0xf0, 0x21, 0x00


	//----- nvinfo : EIATTR_KPARAM_INFO
	.align		4
.L_22375:
        /*00cc*/ 	.byte	0x04, 0x17
        /*00ce*/ 	.short	(.L_22377 - .L_22376)
.L_22376:
        /*00d0*/ 	.word	0x00000000
        /*00d4*/ 	.short	0x000a
        /*00d6*/ 	.short	0x0048
        /*00d8*/ 	.byte	0x00, 0xf0, 0x11, 0x00


	//----- nvinfo : EIATTR_KPARAM_INFO
	.align		4
.L_22377:
        /*00dc*/ 	.byte	0x04, 0x17
        /*00de*/ 	.short	(.L_22379 - .L_22378)
.L_22378:
        /*00e0*/ 	.word	0x00000000
        /*00e4*/ 	.short	0x0009
        /*00e6*/ 	.short	0x0040
        /*00e8*/ 	.byte	0x00, 0xf0, 0x21, 0x00


	//----- nvinfo : EIATTR_KPARAM_INFO
	.align		4
.L_22379:
        /*00ec*/ 	.byte	0x04, 0x17
        /*00ee*/ 	.short	(.L_22381 - .L_22380)
.L_22380:
        /*00f0*/ 	.word	0x00000000
        /*00f4*/ 	.short	0x0008
        /*00f6*/ 	.short	0x0038
        /*00f8*/ 	.byte	0x00, 0xf0, 0x21, 0x00


	//----- nvinfo : EIATTR_KPARAM_INFO
	.align		4
.L_22381:
        /*00fc*/ 	.byte	0x04, 0x17
        /*00fe*/ 	.short	(.L_22383 - .L_22382)
.L_22382:
        /*0100*/ 	.word	0x00000000
        /*0104*/ 	.short	0x0007
        /*0106*/ 	.short	0x0034
        /*0108*/ 	.byte	0x00, 0xf0, 0x11, 0x00


	//----- nvinfo : EIATTR_KPARAM_INFO
	.align		4
.L_22383:
        /*010c*/ 	.byte	0x04, 0x17
        /*010e*/ 	.short	(.L_22385 - .L_22384)
.L_22384:
        /*0110*/ 	.word	0x00000000
        /*0114*/ 	.short	0x0006
        /*0116*/ 	.short	0x0030
        /*0118*/ 	.byte	0x00, 0xf0, 0x11, 0x00


	//----- nvinfo : EIATTR_KPARAM_INFO
	.align		4
.L_22385:
        /*011c*/ 	.byte	0x04, 0x17
        /*011e*/ 	.short	(.L_22387 - .L_22386)
.L_22386:
        /*0120*/ 	.word	0x00000000
        /*0124*/ 	.short	0x0005
        /*0126*/ 	.short	0x0028
        /*0128*/ 	.byte	0x00, 0xf0, 0x21, 0x00


	//----- nvinfo : EIATTR_KPARAM_INFO
	.align		4
.L_22387:
        /*012c*/ 	.byte	0x04, 0x17
        /*012e*/ 	.short	(.L_22389 - .L_22388)
.L_22388:
        /*0130*/ 	.word	0x00000000
        /*0134*/ 	.short	0x0004
        /*0136*/ 	.short	0x0020
        /*0138*/ 	.byte	0x00, 0xf0, 0x21, 0x00


	//----- nvinfo : EIATTR_KPARAM_INFO
	.align		4
.L_22389:
        /*013c*/ 	.byte	0x04, 0x17
        /*013e*/ 	.short	(.L_22391 - .L_22390)
.L_22390:
        /*0140*/ 	.word	0x00000000
        /*0144*/ 	.short	0x0003
        /*0146*/ 	.short	0x0018
        /*0148*/ 	.byte	0x00, 0xf0, 0x21, 0x00


	//----- nvinfo : EIATTR_KPARAM_INFO
	.align		4
.L_22391:
        /*014c*/ 	.byte	0x04, 0x17
        /*014e*/ 	.short	(.L_22393 - .L_22392)
.L_22392:
        /*0150*/ 	.word	0x00000000
        /*0154*/ 	.short	0x0002
        /*0156*/ 	.short	0x0010
        /*0158*/ 	.byte	0x00, 0xf0, 0x21, 0x00


	//----- nvinfo : EIATTR_KPARAM_INFO
	.align		4
.L_22393:
        /*015c*/ 	.byte	0x04, 0x17
        /*015e*/ 	.short	(.L_22395 - .L_22394)
.L_22394:
        /*0160*/ 	.word	0x00000000
        /*0164*/ 	.short	0x0001
        /*0166*/ 	.short	0x0008
        /*0168*/ 	.byte	0x00, 0xf0, 0x21, 0x00


	//----- nvinfo : EIATTR_KPARAM_INFO
	.align		4
.L_22395:
        /*016c*/ 	.byte	0x04, 0x17
        /*016e*/ 	.short	(.L_22397 - .L_22396)
.L_22396:
        /*0170*/ 	.word	0x00000000
        /*0174*/ 	.short	0x0000
        /*0176*/ 	.short	0x0000
        /*0178*/ 	.byte	0x00, 0xf0, 0x21, 0x00


	//----- nvinfo : EIATTR_MAXREG_COUNT
	.align		4
.L_22397:
        /*017c*/ 	.byte	0x03, 0x1b
        /*017e*/ 	.short	0x00ff


	//----- nvinfo : EIATTR_NUM_BARRIERS
	.align		4
        /*0180*/ 	.byte	0x02, 0x4c
        /*0182*/ 	.byte	0x01
	.zero		1


	//----- nvinfo : EIATTR_EXTERNS
	.align		4
        /*0184*/ 	.byte	0x04, 0x0f
        /*0186*/ 	.short	(.L_22399 - .L_22398)


	//   ....[0]....
	.align		4
.L_22398:
        /*0188*/ 	.word	index@(__assertfail)


	//----- nvinfo : EIATTR_MERCURY_ISA_VERSION
	.align		4
.L_22399:
        /*018c*/ 	.byte	0x03, 0x5f
        /*018e*/ 	.short	0x0000


	//----- nvinfo : EIATTR_COOP_GROUP_MASK_REGIDS
	.align		4
        /*0190*/ 	.byte	0x04, 0x29
        /*0192*/ 	.short	(.L_22401 - .L_22400)


	//   ....[0]....
.L_22400:
        /*0194*/ 	.word	0xffffffff


	//   ....[1]....
        /*0198*/ 	.word	0xffffffff


	//   ....[2]....
        /*019c*/ 	.word	0xffffffff


	//   ....[3]....
        /*01a0*/ 	.word	0xffffffff


	//   ....[4]....
        /*01a4*/ 	.word	0xffffffff


	//   ....[5]....
        /*01a8*/ 	.word	0xffffffff


	//   ....[6]....
        /*01ac*/ 	.word	0xffffffff


	//   ....[7]....
        /*01b0*/ 	.word	0xffffffff


	//   ....[8]....
        /*01b4*/ 	.word	0xffffffff


	//   ....[9]....
        /*01b8*/ 	.word	0xffffffff


	//   ....[10]....
        /*01bc*/ 	.word	0xffffffff


	//   ....[11]....
        /*01c0*/ 	.word	0xffffffff


	//   ....[12]....
        /*01c4*/ 	.word	0xffffffff


	//   ....[13]....
        /*01c8*/ 	.word	0xffffffff


	//   ....[14]....
        /*01cc*/ 	.word	0xffffffff


	//   ....[15]....
        /*01d0*/ 	.word	0xffffffff


	//----- nvinfo : EIATTR_COOP_GROUP_INSTR_OFFSETS
	.align		4
.L_22401:
        /*01d4*/ 	.byte	0x04, 0x28
        /*01d6*/ 	.short	(.L_22403 - .L_22402)


	//   ....[0]....
.L_22402:
        /*01d8*/ 	.word	0x00000240


	//   ....[1]....
        /*01dc*/ 	.word	0x00000260


	//   ....[2]....
        /*01e0*/ 	.word	0x00000310


	//   ....[3]....
        /*01e4*/ 	.word	0x00000330


	//   ....[4]....
        /*01e8*/ 	.word	0x00000350


	//   ....[5]....
        /*01ec*/ 	.word	0x00001180


	//   ....[6]....
        /*01f0*/ 	.word	0x000011e0


	//   ....[7]....
        /*01f4*/ 	.word	0x00001210


	//   ....[8]....
        /*01f8*/ 	.word	0x00001230


	//   ....[9]....
        /*01fc*/ 	.word	0x00001250


	//   ....[10]....
        /*0200*/ 	.word	0x000012a0


	//   ....[11]....
        /*0204*/ 	.word	0x000012c0


	//   ....[12]....
        /*0208*/ 	.word	0x000012e0


	//   ....[13]....
        /*020c*/ 	.word	0x00002dd0


	//   ....[14]....
        /*0210*/ 	.word	0x00002e50


	//   ....[15]....
        /*0214*/ 	.word	0x00002eb0


	//----- nvinfo : EIATTR_SYSCALL_OFFSETS
	.align		4
.L_22403:
        /*0218*/ 	.byte	0x04, 0x46
        /*021a*/ 	.short	(.L_22405 - .L_22404)


	//   ....[0]....
.L_22404:
        /*021c*/ 	.word	0x00002d60


	//----- nvinfo : EIATTR_EXIT_INSTR_OFFSETS
	.align		4
.L_22405:
        /*0220*/ 	.byte	0x04, 0x1c
        /*0222*/ 	.short	(.L_22407 - .L_22406)


	//   ....[0]....
.L_22406:
        /*0224*/ 	.word	0x00000090


	//   ....[1]....
        /*0228*/ 	.word	0x00002570


	//   ....[2]....
        /*022c*/ 	.word	0x00002620


	//   ....[3]....
        /*0230*/ 	.word	0x00002c30


	//   ....[4]....
        /*0234*/ 	.word	0x00002d70


	//----- nvinfo : EIATTR_CTAIDZ_USED
	.align		4
.L_22407:
        /*0238*/ 	.byte	0x01, 0x04
	.zero		2


	//----- nvinfo : EIATTR_CRS_STACK_SIZE
	.align		4
        /*023c*/ 	.byte	0x04, 0x1e
        /*023e*/ 	.short	(.L_22409 - .L_22408)
.L_22408:
        /*0240*/ 	.word	0x00000000
.L_22409:


//--------------------- .nv.info._ZN4vllm25paged_attention_v2_kernelIfhLi192ELi8ELi128ELNS_18Fp8KVCacheDataTypeE1ELb0ELi512EEEvPfS2_PT_PKS3_PKT0_S9_ifPKiSB_iPKfiiiSD_SD_iiiii --------------------------
	.section	.nv.info._ZN4vllm25paged_attention_v2_kernelIfhLi192ELi8ELi128ELNS_18Fp8KVCacheDataTypeE1ELb0ELi512EEEvPfS2_PT_PKS3_PKT0_S9_ifPKiSB_iPKfiiiSD_SD_iiiii,"",@"SHT_CUDA_INFO"
	.sectionflags	@""
	.align	4


	//----- nvinfo : EIATTR_CUDA_API_VERSION
	.align		4
        /*0000*/ 	.byte	0x04, 0x37
        /*0002*/ 	.short	(.L_22411 - .L_22410)
.L_22410:
        /*0004*/ 	.word	0x00000082


	//----- nvinfo : EIATTR_SW2861232_WAR
	.align		4
.L_22411:
        /*0008*/ 	.byte	0x01, 0x35
	.zero		2


	//----- nvinfo : EIATTR_PARAM_CBANK
	.align		4
        /*000c*/ 	.byte	0x04, 0x0a
        /*000e*/ 	.short	(.L_22413 - .L_22412)
	.align		4
.L_22412:
        /*0010*/ 	.word	index@(.nv.constant0._ZN4vllm25paged_attention_v2_kernelIfhLi192ELi8ELi128ELNS_18Fp8KVCacheDataTypeE1ELb0ELi512EEEvPfS2_PT_PKS3_PKT0_S9_ifPKiSB_iPKfiiiSD_SD_iiiii)
        /*0014*/ 	.short	0x0160
        /*0016*/ 	.short	0x008c


	//----- nvinfo : EIATTR_CBANK_PARAM_SIZE
	.align		4
.L_22413:
        /*0018*/ 	.byte	0x03, 0x19
        /*001a*/ 	.short	0x008c


	//----- nvinfo : EIATTR_KPARAM_INFO
	.align		4
        /*001c*/ 	.byte	0x04, 0x17
        /*001e*/ 	.short	(.L_22415 - .L_22414)
.L_22414:
        /*0020*/ 	.word	0x00000000
        /*0024*/ 	.short	0x0015
        /*0026*/ 	.short	0x0088
        /*0028*/ 	.byte	0x00, 0xf0, 0x11, 0x00


	//----- nvinfo : EIATTR_KPARAM_INFO
	.align		4
.L_22415:
        /*002c*/ 	.byte	0x04, 0x17
        /*002e*/ 	.short	(.L_22417 - .L_22416)
.L_22416:
        /*0030*/ 	.word	0x00000000
        /*0034*/ 	.short	0x0014
        /*0036*/ 	.short	0x0084
        /*0038*/ 	.byte	0x00, 0xf0, 0x11, 0x00


	//----- nvinfo : EIATTR_KPARAM_INFO
	.align		4
.L_22417:
        /*003c*/ 	.byte	0x04, 0x17
        /*003e*/ 	.short	(.L_22419 - .L_22418)
.L_22418:
        /*0040*/ 	.word	0x00000000
        /*0044*/ 	.short	0x0013
        /*0046*/ 	.short	0x0080
        /*0048*/ 	.byte	0x00, 0xf0, 0x11, 0x00


	//----- nvinfo : EIATTR_KPARAM_INFO
	.align		4
.L_22419:
        /*004c*/ 	.byte	0x04, 0x17
        /*004e*/ 	.short	(.L_22421 - .L_22420)
.L_22420:
        /*0050*/ 	.word	0x00000000
        /*0054*/ 	.short	0x0012
        /*0056*/ 	.short	0x007c
        /*0058*/ 	.byte	0x00, 0xf0, 0x11, 0x00


	//----- nvinfo : EIATTR_KPARAM_INFO
	.align		4
.L_22421:
        /*005c*/ 	.byte	0x04, 0x17
        /*005e*/ 	.short	(.L_22423 - .L_22422)
.L_22422:
        /*0060*/ 	.word	0x00000000
        /*0064*/ 	.short	0x0011
        /*0066*/ 	.short	0x0078
        /*0068*/ 	.byte	0x00, 0xf0, 0x11, 0x00


	//----- nvinfo : EIATTR_KPARAM_INFO
	.align		4
.L_22423:
        /*006c*/ 	.byte	0x04, 0x17
        /*006e*/ 	.short	(.L_22425 - .L_22424)
.L_22424:
        /*0070*/ 	.word	0x00000000
        /*0074*/ 	.short	0x0010
        /*0076*/ 	.short	0x0070
        /*0078*/ 	.byte	0x00, 0xf0, 0x21, 0x00


	//----- nvinfo : EIATTR_KPARAM_INFO
	.align		4
.L_22425:
        /*007c*/ 	.byte	0x04, 0x17
        /*007e*/ 	.short	(.L_22427 - .L_22426)
.L_22426:
        /*0080*/ 	.word	0x00000000
        /*0084*/ 	.short	0x000f
        /*0086*/ 	.short	0x0068
        /*0088*/ 	.byte	0x00, 0xf0, 0x21, 0x00


	//----- nvinfo : EIATTR_KPARAM_INFO
	.align		4
.L_22427:
        /*008c*/ 	.byte	0x04, 0x17
        /*008e*/ 	.short	(.L_22429 - .L_22428)
.L_22428:
        /*0090*/ 	.word	0x00000000
        /*0094*/ 	.short	0x000e
        /*0096*/ 	.short	0x0060
        /*0098*/ 	.byte	0x00, 0xf0, 0x11, 0x00


	//----- nvinfo : EIATTR_KPARAM_INFO
	.align		4
.L_22429:
        /*009c*/ 	.byte	0x04, 0x17
        /*009e*/ 	.short	(.L_22431 - .L_22430)
.L_22430:
        /*00a0*/ 	.word	0x00000000
        /*00a4*/ 	.short	0x000d
        /*00a6*/ 	.short	0x005c
        /*00a8*/ 	.byte	0x00, 0xf0, 0x11, 0x00


	//----- nvinfo : EIATTR_KPARAM_INFO
	.align		4
.L_22431:
        /*00ac*/ 	.byte	0x04, 0x17
        /*00ae*/ 	.short	(.L_22433 - .L_22432)
.L_22432:
        /*00b0*/ 	.word	0x00000000
        /*00b4*/ 	.short	0x000c
        /*00b6*/ 	.short	0x0058
        /*00b8*/ 	.byte	0x00, 0xf0, 0x11, 0x00


	//----- nvinfo : EIATTR_KPARAM_INFO
	.align		4
.L_22433:
        /*00bc*/ 	.byte	0x04, 0x17
        /*00be*/ 	.short	(.L_22435 - .L_22434)
.L_22434:
        /*00c0*/ 	.word	0x00000000
        /*00c4*/ 	.short	0x000b
        /*00c6*/ 	.short	0x0050
        /*00c8*/ 	.byte	0x00, 0xf0, 0x21, 0x00


	//----- nvinfo : EIATTR_KPARAM_INFO
	.align		4
.L_22435:
        /*00cc*/ 	.byte	0x04, 0x17
        /*00ce*/ 	.short	(.L_22437 - .L_22436)
.L_22436:
        /*00d0*/ 	.word	0x00000000
        /*00d4*/ 	.short	0x000a
        /*00d6*/ 	.short	0x0048
        /*00d8*/ 	.byte	0x00, 0xf0, 0x11, 0x00


	//----- nvinfo : EIATTR_KPARAM_INFO
	.align		4
.L_22437:
        /*00dc*/ 	.byte	0x04, 0x17
        /*00de*/ 	.short	(.L_22439 - .L_22438)
.L_22438:
        /*00e0*/ 	.word	0x00000000
        /*00e4*/ 	.short	0x0009
        /*00e6*/ 	.short	0x0040
        /*00e8*/ 	.byte	0x00, 0xf0, 0x21, 0x00


	//----- nvinfo : EIATTR_KPARAM_INFO
	.align		4
.L_22439:
        /*00ec*/ 	.byte	0x04, 0x17
        /*00ee*/ 	.short	(.L_22441 - .L_22440)
.L_22440:
        /*00f0*/ 	.word	0x00000000
        /*00f4*/ 	.short	0x0008
        /*00f6*/ 	.short	0x0038
        /*00f8*/ 	.byte	0x00, 0xf0, 0x21, 0x00


	//----- nvinfo : EIATTR_KPARAM_INFO
	.align		4
.L_22441:
        /*00fc*/ 	.byte	0x04, 0x17
        /*00fe*/ 	.short	(.L_22443 - .L_22442)
.L_22442:
        /*0100*/ 	.word	0x00000000
        /*0104*/ 	.short	0x0007
        /*0106*/ 	.short	0x0034
        /*0108*/ 	.byte	0x00, 0xf0, 0x11, 0x00


	//----- nvinfo : EIATTR_KPARAM_INFO
	.align		4
.L_22443:
        /*010c*/ 	.byte	0x04, 0x17
        /*010e*/ 	.short	(.L_22445 - .L_22444)
.L_22444:
        /*0110*/ 	.word	0x00000000
        /*0114*/ 	.short	0x0006
        /*0116*/ 	.short	0x0030
        /*0118*/ 	.byte	0x00, 0xf0, 0x11, 0x00


	//----- nvinfo : EIATTR_KPARAM_INFO
	.align		4
.L_22445:
        /*011c*/ 	.byte	0x04, 0x17
        /*011e*/ 	.short	(.L_22447 - .L_22446)
.L_22446:
        /*0120*/ 	.word	0x00000000
        /*0124*/ 	.short	0x0005
        /*0126*/ 	.short	0x0028
        /*0128*/ 	.byte	0x00, 0xf0, 0x21, 0x00


	//----- nvinfo : EIATTR_KPARAM_INFO
	.align		4
.L_22447:
        /*012c*/ 	.byte	0x04, 0x17
        /*012e*/ 	.short	(.L_22449 - .L_22448)
.L_22448:
        /*0130*/ 	.word	0x00000000
        /*0134*/ 	.short	0x0004
        /*0136*/ 	.short	0x0020
        /*0138*/ 	.byte	0x00, 0xf0, 0x21, 0x00


	//----- nvinfo : EIATTR_KPARAM_INFO
	.align		4
.L_22449:
        /*013c*/ 	.byte	0x04, 0x17
        /*013e*/ 	.short	(.L_22451 - .L_22450)
.L_22450:
        /*0140*/ 	.word	0x00000000
        /*0144*/ 	.short	0x0003
        /*0146*/ 	.short	0x0018
        /*0148*/ 	.byte	0x00, 0xf0, 0x21, 0x00


	//----- nvinfo : EIATTR_KPARAM_INFO
	.align		4
.L_22451:
        /*014c*/ 	.byte	0x04, 0x17
        /*014e*/ 	.short	(.L_22453 - .L_22452)
.L_22452:
        /*0150*/ 	.word	0x00000000
        /*0154*/ 	.short	0x0002
        /*0156*/ 	.short	0x0010
        /*0158*/ 	.byte	0x00, 0xf0, 0x21, 0x00


	//----- nvinfo : EIATTR_KPARAM_INFO
	.align		4
.L_22453:
        /*015c*/ 	.byte	0x04, 0x17
        /*015e*/ 	.short	(.L_22455 - .L_22454)
.L_22454:
        /*0160*/ 	.word	0x00000000
        /*0164*/ 	.short	0x0001
        /*0166*/ 	.short	0x0008
        /*0168*/ 	.byte	0x00, 0xf0, 0x21, 0x00


	//----- nvinfo : EIATTR_KPARAM_INFO
	.align		4
.L_22455:
        /*016c*/ 	.byte	0x04, 0x17
        /*016e*/ 	.short	(.L_22457 - .L_22456)
.L_22456:
        /*0170*/ 	.word	0x00000000
        /*0174*/ 	.short	0x0000
        /*0176*/ 	.short	0x0000
        /*0178*/ 	.byte	0x00, 0xf0, 0x21, 0x00


	//----- nvinfo : EIATTR_MAXREG_COUNT
	.align		4
.L_22457:
        /*017c*/ 	.byte	0x03, 0x1b
        /*017e*/ 	.short	0x00ff


	//----- nvinfo : EIATTR_NUM_BARRIERS
	.align		4
        /*0180*/ 	.byte	0x02, 0x4c
        /*0182*/ 	.byte	0x01
	.zero		1


	//----- nvinfo : EIATTR_EXTERNS
	.align		4
        /*0184*/ 	.byte	0x04, 0x0f
        /*0186*/ 	.short	(.L_22459 - .L_22458)


	//   ....[0]....
	.align		4
.L_22458:
        /*0188*/ 	.word	index@(__assertfail)


	//----- nvinfo : EIATTR_MERCURY_ISA_VERSION
	.align		4
.L_22459:
        /*018c*/ 	.byte	0x03, 0x5f
        /*018e*/ 	.short	0x0000


	//----- nvinfo : EIATTR_COOP_GROUP_MASK_REGIDS
	.align		4
        /*0190*/ 	.byte	0x04, 0x29
        /*0192*/ 	.short	(.L_22461 - .L_22460)


	//   ....[0]....
.L_22460:
        /*0194*/ 	.word	0xffffffff


	//   ....[1]....
        /*0198*/ 	.word	0xffffffff


	//   ....[2]....
        /*019c*/ 	.word	0xffffffff


	//   ....[3]....
        /*01a0*/ 	.word	0xffffffff


	//   ....[4]....
        /*01a4*/ 	.word	0xffffffff


	//   ....[5]....
        /*01a8*/ 	.word	0xffffffff


	//   ....[6]....
        /*01ac*/ 	.word	0xffffffff


	//   ....[7]....
        /*01b0*/ 	.word	0xffffffff


	//   ....[8]....
        /*01b4*/ 	.word	0xffffffff


	//   ....[9]....
        /*01b8*/ 	.word	0xffffffff


	//   ....[10]....
        /*01bc*/ 	.word	0xffffffff


	//   ....[11]....
        /*01c0*/ 	.word	0xffffffff


	//   ....[12]....
        /*01c4*/ 	.word	0xffffffff


	//   ....[13]....
        /*01c8*/ 	.word	0xffffffff


	//   ....[14]....
        /*01cc*/ 	.word	0xffffffff


	//   ....[15]....
        /*01d0*/ 	.word	0xffffffff


	//----- nvinfo : EIATTR_COOP_GROUP_INSTR_OFFSETS
	.align		4
.L_22461:
        /*01d4*/ 	.byte	0x04, 0x28
        /*01d6*/ 	.short	(.L_22463 - .L_22462)


	//   ....[0]....
.L_22462:
        /*01d8*/ 	.word	0x00000240


	//   ....[1]....
        /*01dc*/ 	.word	0x00000260


	//   ....[2]....
        /*01e0*/ 	.word	0x00000310


	//   ....[3]....
        /*01e4*/ 	.word	0x00000330


	//   ....[4]....
        /*01e8*/ 	.word	0x00000350


	//   ....[5]....
        /*01ec*/ 	.word	0x00001180


	//   ....[6]....
        /*01f0*/ 	.word	0x000011e0


	//   ....[7]....
        /*01f4*/ 	.word	0x00001210


	//   ....[8]....
        /*01f8*/ 	.word	0x00001230


	//   ....[9]....
        /*01fc*/ 	.word	0x00001250


	//   ....[10]....
        /*0200*/ 	.word	0x000012a0


	//   ....[11]....
        /*0204*/ 	.word	0x000012c0


	//   ....[12]....
        /*0208*/ 	.word	0x000012e0


	//   ....[13]....
        /*020c*/ 	.word	0x00002ab0


	//   ....[14]....
        /*0210*/ 	.word	0x00002b30


	//   ....[15]....
        /*0214*/ 	.word	0x00002b90


	//----- nvinfo : EIATTR_SYSCALL_OFFSETS
	.align		4
.L_22463:
        /*0218*/ 	.byte	0x04, 0x46
        /*021a*/ 	.short	(.L_22465 - .L_22464)


	//   ....[0]....
.L_22464:
        /*021c*/ 	.word	0x00002a40


	//----- nvinfo : EIATTR_EXIT_INSTR_OFFSETS
	.align		4
.L_22465:
        /*0220*/ 	.byte	0x04, 0x1c
        /*0222*/ 	.short	(.L_22467 - .L_22466)


	//   ....[0]....
.L_22466:
        /*0224*/ 	.word	0x00000090


	//   ....[1]....
        /*0228*/ 	.word	0x000023d0


	//   ....[2]....
        /*022c*/ 	.word	0x00002480


	//   ....[3]....
        /*0230*/ 	.word	0x00002910


	//   ....[4]....
        /*0234*/ 	.word	0x00002a50


	//----- nvinfo : EIATTR_CTAIDZ_USED
	.align		4
.L_22467:
        /*0238*/ 	.byte	0x01, 0x04
	.zero		2


	//----- nvinfo : EIATTR_CRS_STACK_SIZE
	.align		4
        /*023c*/ 	.byte	0x04, 0x1e
        /*023e*/ 	.short	(.L_22469 - .L_22468)
.L_22468:
        /*0240*/ 	.word	0x00000000
.L_22469:


//--------------------- .nv.info._ZN4vllm25paged_attention_v2_kernelIfhLi128ELi8ELi128ELNS_18Fp8KVCacheDataTypeE1ELb0ELi512EEEvPfS2_PT_PKS3_PKT0_S9_ifPKiSB_iPKfiiiSD_SD_iiiii --------------------------
	.section	.nv.info._ZN4vllm25paged_attention_v2_kernelIfhLi128ELi8ELi128ELNS_18Fp8KVCacheDataTypeE1ELb0ELi512EEEvPfS2_PT_PKS3_PKT0_S9_ifPKiSB_iPKfiiiSD_SD_iiiii,"",@"SHT_CUDA_INFO"
	.sectionflags	@""
	.align	4


	//----- nvinfo : EIATTR_CUDA_API_VERSION
	.align		4
        /*0000*/ 	.byte	0x04, 0x37
        /*0002*/ 	.short	(.L_22471 - .L_22470)
.L_22470:
        /*0004*/ 	.word	0x00000082


	//----- nvinfo : EIATTR_SW2861232_WAR
	.align		4
.L_22471:
        /*0008*/ 	.byte	0x01, 0x35
	.zero		2


	//----- nvinfo : EIATTR_PARAM_CBANK
	.align		4
        /*000c*/ 	.byte	0x04, 0x0a
        /*000e*/ 	.short	(.L_22473 - .L_22472)
	.align		4
.L_22472:
        /*0010*/ 	.word	index@(.nv.constant0._ZN4vllm25paged_attention_v2_kernelIfhLi128ELi8ELi128ELNS_18Fp8KVCacheDataTypeE1ELb0ELi512EEEvPfS2_PT_PKS3_PKT0_S9_ifPKiSB_iPKfiiiSD_SD_iiiii)
        /*0014*/ 	.short	0x0160
        /*0016*/ 	.short	0x008c


	//----- nvinfo : EIATTR_CBANK_PARAM_SIZE
	.align		4
.L_22473:
        /*0018*/ 	.byte	0x03, 0x19
        /*001a*/ 	.short	0x008c


	//----- nvinfo : EIATTR_KPARAM_INFO
	.align		4
        /*001c*/ 	.byte	0x04, 0x17
        /*001e*/ 	.short	(.L_22475 - .L_22474)
.L_22474:
        /*0020*/ 	.word	0x00000000
        /*0024*/ 	.short	0x0015
        /*0026*/ 	.short	0x0088
        /*0028*/ 	.byte	0x00, 0xf0, 0x11, 0x00


	//----- nvinfo : EIATTR_KPARAM_INFO
	.align		4
.L_22475:
        /*002c*/ 	.byte	0x04, 0x17
        /*002e*/ 	.short	(.L_22477 - .L_22476)
.L_22476:
        /*0030*/ 	.word	0x00000000
        /*0034*/ 	.short	0x0014
        /*0036*/ 	.short	0x0084
        /*0038*/ 	.byte	0x00, 0xf0, 0x11, 0x00


	//----- nvinfo : EIATTR_KPARAM_INFO
	.align		4
.L_22477:
        /*003c*/ 	.byte	0x04, 0x17
        /*003e*/ 	.short	(.L_22479 - .L_22478)
.L_22478:
        /*0040*/ 	.word	0x00000000
        /*0044*/ 	.short	0x0013
        /*0046*/ 	.short	0x0080
        /*0048*/ 	.byte	0x00, 0xf0, 0x11, 0x00


	//----- nvinfo : EIATTR_KPARAM_INFO
	.align		4
.L_22479:
        /*004c*/ 	.byte	0x04, 0x17
        /*004e*/ 	.short	(.L_22481 - .L_22480)
.L_22480:
        /*0050*/ 	.word	0x00000000
        /*0054*/ 	.short	0x0012
        /*0056*/ 	.short	0x007c
        /*0058*/ 	.byte	0x00, 0xf0, 0x11, 0x00


	//----- nvinfo : EIATTR_KPARAM_INFO
	.align		4
.L_22481:
        /*005c*/ 	.byte	0x04, 0x17
        /*005e*/ 	.short	(.L_22483 - .L_22482)
.L_22482:
        /*0060*/ 	.word	0x00000000
        /*0064*/ 	.short	0x0011
        /*0066*/ 	.short	0x0078
        /*0068*/ 	.byte	0x00, 0xf0, 0x11, 0x00


	//----- nvinfo : EIATTR_KPARAM_INFO
	.align		4
.L_22483:
        /*006c*/ 	.byte	0x04, 0x17
        /*006e*/ 	.short	(.L_22485 - .L_22484)
.L_22484:
        /*0070*/ 	.word	0x00000000
        /*0074*/ 	.short	0x0010
        /*0076*/ 	.short	0x0070
        /*0078*/ 	.byte	0x00, 0xf0, 0x21, 0x00


	//----- nvinfo : EIATTR_KPARAM_INFO
	.align		4
.L_22485:
        /*007c*/ 	.byte	0x04, 0x17
        /*007e*/ 	.short	(.L_22487 - .L_22486)
.L_22486:
        /*0080*/ 	.word	0x00000000
        /*0084*/ 	.short	0x000f
        /*0086*/ 	.short	0x0068
        /*0088*/ 	.byte	0x00, 0xf0, 0x21, 0x00


	//----- nvinfo : EIATTR_KPARAM_INFO
	.align		4
.L_22487:
        /*008c*/ 	.byte	0x04, 0x17
        /*008e*/ 	.short	(.L_22489 - .L_22488)
.L_22488:
        /*0090*/ 	.word	0x00000000
        /*0094*/ 	.short	0x000e
        /*0096*/ 	.short	0x0060
        /*0098*/ 	.byte	0x00, 0xf0, 0x11, 0x00


	//----- nvinfo : EIATTR_KPARAM_INFO
	.align		4
.L_22489:
        /*009c*/ 	.byte	0x04, 0x17
        /*009e*/ 	.short	(.L_22491 - .L_22490)
.L_22490:
        /*00a0*/ 	.word	0x00000000
        /*00a4*/ 	.short	0x000d
        /*00a6*/ 	.short	0x005c
        /*00a8*/ 	.byte	0x00, 0xf0, 0x11, 0x00


	//----- nvinfo : EIATTR_KPARAM_INFO
	.align		4
.L_22491:
        /*00ac*/ 	.byte	0x04, 0x17
        /*00ae*/ 	.short	(.L_22493 - .L_22492)
.L_22492:
        /*00b0*/ 	.word	0x00000000
        /*00b4*/ 	.short	0x000c
        /*00b6*/ 	.short	0x0058
        /*00b8*/ 	.byte	0x00, 0xf0, 0x11, 0x00


	//----- nvinfo : EIATTR_KPARAM_INFO
	.align		4
.L_22493:
        /*00bc*/ 	.byte	0x04, 0x17
        /*00be*/ 	.short	(.L_22495 - .L_22494)
.L_22494:
        /*00c0*/ 	.word	0x00000000
        /*00c4*/ 	.short	0x000b
        /*00c6*/ 	.short	0x0050
        /*00c8*/ 	.byte	0x00, 0xf0, 0x21, 0x00


	//----- nvinfo : EIATTR_KPARAM_INFO
	.align		4
.L_22495:
        /*00cc*/ 	.byte	0x04, 0x17
        /*00ce*/ 	.short	(.L_22497 - .L_22496)
.L_22496:
        /*00d0*/ 	.word	0x00000000
        /*00d4*/ 	.short	0x000a
        /*00d6*/ 	.short	0x0048
        /*00d8*/ 	.byte	0x00, 0xf0, 0x11, 0x00


	//----- nvinfo : EIATTR_KPARAM_INFO
	.align		4
.L_22497:
        /*00dc*/ 	.byte	0x04, 0x17
        /*00de*/ 	.short	(.L_22499 - .L_22498)
.L_22498:
        /*00e0*/ 	.word	0x00000000
        /*00e4*/ 	.short	0x0009
        /*00e6*/ 	.short	0x0040
        /*00e8*/ 	.byte	0x00, 0xf0, 0x21, 0x00


	//----- nvinfo : EIATTR_KPARAM_INFO
	.align		4
.L_22499:
        /*00ec*/ 	.byte	0x04, 0x17
        /*00ee*/ 	.short	(.L_22501 - .L_22500)
.L_22500:
        /*00f0*/ 	.word	0x00000000
        /*00f4*/ 	.short	0x0008
        /*00f6*/ 	.short	0x0038
        /*00f8*/ 	.byte	0x00, 0xf0, 0x21, 0x00


	//----- nvinfo : EIATTR_KPARAM_INFO
	.align		4
.L_22501:
        /*00fc*/ 	.byte	0x04, 0x17
        /*00fe*/ 	.short	(.L_22503 - .L_22502)
.L_22502:
        /*0100*/ 	.word	0x00000000
        /*0104*/ 	.short	0x0007
        /*0106*/ 	.short	0x0034
        /*0108*/ 	.byte	0x00, 0xf0, 0x11, 0x00


	//----- nvinfo : EIATTR_KPARAM_INFO
	.align		4
.L_22503:
        /*010c*/ 	.byte	0x04, 0x17
        /*010e*/ 	.short	(.L_22505 - .L_22504)
.L_22504:
        /*0110*/ 	.word	0x00000000
        /*0114*/ 	.short	0x0006
        /*0116*/ 	.short	0x0030
        /*0118*/ 	.byte	0x00, 0xf0, 0x11, 0x00


	//----- nvinfo : EIATTR_KPARAM_INFO
	.align		4
.L_22505:
        /*011c*/ 	.byte	0x04, 0x17
        /*011e*/ 	.short	(.L_22507 - .L_22506)
.L_22506:
        /*0120*/ 	.word	0x00000000
        /*0124*/ 	.short	0x0005
        /*0126*/ 	.short	0x0028
        /*0128*/ 	.byte	0x00, 0xf0, 0x21, 0x00


	//----- nvinfo : EIATTR_KPARAM_INFO
	.align		4
.L_22507:
        /*012c*/ 	.byte	0x04, 0x17
        /*012e*/ 	.short	(.L_22509 - .L_22508)
.L_22508:
        /*0130*/ 	.word	0x00000000
        /*0134*/ 	.short	0x0004
        /*0136*/ 	.short	0x0020
        /*0138*/ 	.byte	0x00, 0xf0, 0x21, 0x00


	//----- nvinfo : EIATTR_KPARAM_INFO
	.align		4
.L_22509:
        /*013c*/ 	.byte	0x04, 0x17
        /*013e*/ 	.short	(.L_22511 - .L_22510)
.L_22510:
        /*0140*/ 	.word	0x00000000
        /*0144*/ 	.short	0x0003
        /*0146*/ 	.short	0x0018
        /*0148*/ 	.byte	0x00, 0xf0, 0x21, 0x00


	//----- nvinfo : EIATTR_KPARAM_INFO
	.align		4
.L_22511:
        /*014c*/ 	.byte	0x04, 0x17
        /*014e*/ 	.short	(.L_22513 - .L_22512)
.L_22512:
        /*0150*/ 	.word	0x00000000
        /*0154*/ 	.short	0x0002
        /*0156*/ 	.short	0x0010
        /*0158*/ 	.byte	0x00, 0xf0, 0x21, 0x00


	//----- nvinfo : EIATTR_KPARAM_INFO
	.align		4
.L_22513:
        /*015c*/ 	.byte	0x04, 0x17
        /*015e*/ 	.short	(.L_22515 - .L_22514)
.L_22514:
        /*0160*/ 	.word	0x00000000
        /*0164*/ 	.short	0x0001
        /*0166*/ 	.short	0x0008
        /*0168*/ 	.byte	0x00, 0xf0, 0x21, 0x00


	//----- nvinfo : EIATTR_KPARAM_INFO
	.align		4
.L_22515:
        /*016c*/ 	.byte	0x04, 0x17
        /*016e*/ 	.short	(.L_22517 - .L_22516)
.L_22516:
        /*0170*/ 	.word	0x00000000
        /*0174*/ 	.short	0x0000
        /*0176*/ 	.short	0x0000
        /*0178*/ 	.byte	0x00, 0xf0, 0x21, 0x00


	//----- nvinfo : EIATTR_MAXREG_COUNT
	.align		4
.L_22517:
        /*017c*/ 	.byte	0x03, 0x1b
        /*017e*/ 	.short	0x00ff


	//----- nvinfo : EIATTR_NUM_BARRIERS
	.align		4
        /*0180*/ 	.byte	0x02, 0x4c
        /*0182*/ 	.byte	0x01
	.zero		1


	//----- nvinfo : EIATTR_EXTERNS
	.align		4
        /*0184*/ 	.byte	0x04, 0x0f
        /*0186*/ 	.short	(.L_22519 - .L_22518)


	//   ....[0]....
	.align		4
.L_22518:
        /*0188*/ 	.word	index@(__assertfail)


	//----- nvinfo : EIATTR_MERCURY_ISA_VERSION
	.align		4
.L_22519:
        /*018c*/ 	.byte	0x03, 0x5f
        /*018e*/ 	.short	0x0000


	//----- nvinfo : EIATTR_COOP_GROUP_MASK_REGIDS
	.align		4
        /*0190*/ 	.byte	0x04, 0x29
        /*0192*/ 	.short	(.L_22521 - .L_22520)


	//   ....[0]....
.L_22520:
        /*0194*/ 	.word	0xffffffff


	//   ....[1]....
        /*0198*/ 	.word	0xffffffff


	//   ....[2]....
        /*019c*/ 	.word	0xffffffff


	//   ....[3]....
        /*01a0*/ 	.word	0xffffffff


	//   ....[4]....
        /*01a4*/ 	.word	0xffffffff


	//   ....[5]....
        /*01a8*/ 	.word	0xffffffff


	//   ....[6]....
        /*01ac*/ 	.word	0xffffffff


	//   ....[7]....
        /*01b0*/ 	.word	0xffffffff


	//   ....[8]....
        /*01b4*/ 	.word	0xffffffff


	//   ....[9]....
        /*01b8*/ 	.word	0xffffffff


	//   ....[10]....
        /*01bc*/ 	.word	0xffffffff


	//   ....[11]....
        /*01c0*/ 	.word	0xffffffff


	//   ....[12]....
        /*01c4*/ 	.word	0xffffffff


	//   ....[13]....
        /*01c8*/ 	.word	0xffffffff


	//   ....[14]....
        /*01cc*/ 	.word	0xffffffff


	//   ....[15]....
        /*01d0*/ 	.word	0xffffffff


	//----- nvinfo : EIATTR_COOP_GROUP_INSTR_OFFSETS
	.align		4
.L_22521:
        /*01d4*/ 	.byte	0x04, 0x28
        /*01d6*/ 	.short	(.L_22523 - .L_22522)


	//   ....[0]....
.L_22522:
        /*01d8*/ 	.word	0x00000240


	//   ....[1]....
        /*01dc*/ 	.word	0x00000260


	//   ....[2]....
        /*01e0*/ 	.word	0x00000310


	//   ....[3]....
        /*01e4*/ 	.word	0x00000330


	//   ....[4]....
        /*01e8*/ 	.word	0x00000350


	//   ....[5]....
        /*01ec*/ 	.word	0x00001180


	//   ....[6]....
        /*01f0*/ 	.word	0x000011e0


	//   ....[7]....
        /*01f4*/ 	.word	0x00001210


	//   ....[8]....
        /*01f8*/ 	.word	0x00001230


	//   ....[9]....
        /*01fc*/ 	.word	0x00001250


	//   ....[10]....
        /*0200*/ 	.word	0x000012a0


	//   ....[11]....
        /*0204*/ 	.word	0x000012c0


	//   ....[12]....
        /*0208*/ 	.word	0x000012e0


	//   ....[13]....
        /*020c*/ 	.word	0x00002730


	//   ....[14]....
        /*0210*/ 	.word	0x000027b0


	//   ....[15]....
        /*0214*/ 	.word	0x00002810


	//----- nvinfo : EIATTR_SYSCALL_OFFSETS
	.align		4
.L_22523:
        /*0218*/ 	.byte	0x04, 0x46
        /*021a*/ 	.short	(.L_22525 - .L_22524)


	//   ....[0]....
.L_22524:
        /*021c*/ 	.word	0x000026c0


	//----- nvinfo : EIATTR_EXIT_INSTR_OFFSETS
	.align		4
.L_22525:
        /*0220*/ 	.byte	0x04, 0x1c
        /*0222*/ 	.short	(.L_22527 - .L_22526)


	//   ....[0]....
.L_22526:
        /*0224*/ 	.word	0x00000090


	//   ....[1]....
        /*0228*/ 	.word	0x000021d0


	//   ....[2]....
        /*022c*/ 	.word	0x00002280


	//   ....[3]....
        /*0230*/ 	.word	0x00002590


	//   ....[4]....
        /*0234*/ 	.word	0x000026d0


	//----- nvinfo : EIATTR_CTAIDZ_USED
	.align		4
.L_22527:
        /*0238*/ 	.byte	0x01, 0x04
	.zero		2


	//----- nvinfo : EIATTR_CRS_STACK_SIZE
	.align		4
        /*023c*/ 	.byte	0x04, 0x1e
        /*023e*/ 	.short	(.L_22529 - .L_22528)
.L_22528:
        /*0240*/ 	.word	0x00000000
.L_22529:


//--------------------- .nv.info._ZN4vllm25paged_attention_v2_kernelIfhLi120ELi8ELi128ELNS_18Fp8KVCacheDataTypeE1ELb0ELi512EEEvPfS2_PT_PKS3_PKT0_S9_ifPKiSB_iPKfiiiSD_SD_iiiii --------------------------
	.section	.nv.info._ZN4vllm25paged_attention_v2_kernelIfhLi120ELi8ELi128ELNS_18Fp8KVCacheDataTypeE1ELb0ELi512EEEvPfS2_PT_PKS3_PKT0_S9_ifPKiSB_iPKfiiiSD_SD_iiiii,"",@"SHT_CUDA_INFO"
	.sectionflags	@""
	.align	4


	//----- nvinfo : EIATTR_CUDA_API_VERSION
	.align		4
        /*0000*/ 	.byte	0x04, 0x37
        /*0002*/ 	.short	(.L_22531 - .L_22530)
.L_22530:
        /*0004*/ 	.word	0x00000082


	//----- nvinfo : EIATTR_SW2861232_WAR
	.align		4
.L_22531:
        /*0008*/ 	.byte	0x01, 0x35
	.zero		2


	//----- nvinfo : EIATTR_PARAM_CBANK
	.align		4
        /*000c*/ 	.byte	0x04, 0x0a
        /*000e*/ 	.short	(.L_22533 - .L_22532)
	.align		4
.L_22532:
        /*0010*/ 	.word	index@(.nv.constant0._ZN4vllm25paged_attention_v2_kernelIfhLi120ELi8ELi128ELNS_18Fp8KVCacheDataTypeE1ELb0ELi512EEEvPfS2_PT_PKS3_PKT0_S9_ifPKiSB_iPKfiiiSD_SD_iiiii)
        /*0014*/ 	.short	0x0160
        /*0016*/ 	.short	0x008c


	//----- nvinfo : EIATTR_CBANK_PARAM_SIZE
	.align		4
.L_22533:
        /*0018*/ 	.byte	0x03, 0x19
        /*001a*/ 	.short	0x008c


	//----- nvinfo : EIATTR_KPARAM_INFO
	.align		4
        /*001c*/ 	.byte	0x04, 0x17
        /*001e*/ 	.short	(.L_22535 - .L_22534)
.L_22534:
        /*0020*/ 	.word	0x00000000
        /*0024*/ 	.short	0x0015
        /*0026*/ 	.short	0x0088
        /*0028*/ 	.byte	0x00, 0xf0, 0x11, 0x00


	//----- nvinfo : EIATTR_KPARAM_INFO
	.align		4
.L_22535:
        /*002c*/ 	.byte	0x04, 0x17
        /*002e*/ 	.short	(.L_22537 - .L_22536)
.L_22536:
        /*0030*/ 	.word	0x00000000
        /*0034*/ 	.short	0x0014
        /*0036*/ 	.short	0x0084
        /*0038*/ 	.byte	0x00, 0xf0, 0x11, 0x00


	//----- nvinfo : EIATTR_KPARAM_INFO
	.align		4
.L_22537:
        /*003c*/ 	.byte	0x04, 0x17
        /*003e*/ 	.short	(.L_22539 - .L_22538)
.L_22538:
        /*0040*/ 	.word	0x00000000
        /*0044*/ 	.short	0x0013
        /*0046*/ 	.short	0x0080
        /*0048*/ 	.byte	0x00, 0xf0, 0x11, 0x00


	//----- nvinfo : EIATTR_KPARAM_INFO
	.align		4
.L_22539:
        /*004c*/ 	.byte	0x04, 0x17
        /*004e*/ 	.short	(.L_22541 - .L_22540)
.L_22540:
        /*0050*/ 	.word	0x00000000
        /*0054*/ 	.short	0x0012
        /*0056*/ 	.short	0x007c
        /*0058*/ 	.byte	0x00, 0xf0, 0x11, 0x00


	//----- nvinfo : EIATTR_KPARAM_INFO
	.align		4
.L_22541:
        /*005c*/ 	.byte	0x04, 0x17
        /*005e*/ 	.short	(.L_22543 - .L_22542)
.L_22542:
        /*0060*/ 	.word	0x00000000
        /*0064*/ 	.short	0x0011
        /*0066*/ 	.short	0x0078
        /*0068*/ 	.byte	0x00, 0xf0, 0x11, 0x00


	//----- nvinfo : EIATTR_KPARAM_INFO
	.align		4
.L_22543:
        /*006c*/ 	.byte	0x04, 0x17
        /*006e*/ 	.short	(.L_22545 - .L_22544)
.L_22544:
        /*0070*/ 	.word	0x00000000
        /*0074*/ 	.short	0x0010
        /*0076*/ 	.short	0x0070
        /*0078*/ 	.byte	0x00, 0xf0, 0x21, 0x00


	//----- nvinfo : EIATTR_KPARAM_INFO
	.align		4
.L_22545:
        /*007c*/ 	.byte	0x04, 0x17
        /*007e*/ 	.short	(.L_22547 - .L_22546)
.L_22546:
        /*0080*/ 	.word	0x00000000
        /*0084*/ 	.short	0x000f
        /*0086*/ 	.short	0x0068
        /*0088*/ 	.byte	0x00, 0xf0, 0x21, 0x00


	//----- nvinfo : EIATTR_KPARAM_INFO
	.align		4
.L_22547:
        /*008c*/ 	.byte	0x04, 0x17
        /*008e*/ 	.short	(.L_22549 - .L_22548)
.L_22548:
        /*0090*/ 	.word	0x00000000
        /*0094*/ 	.short	0x000e
        /*0096*/ 	.short	0x0060
        /*0098*/ 	.byte	0x00, 0xf0, 0x11, 0x00


	//----- nvinfo : EIATTR_KPARAM_INFO
	.align		4
.L_22549:
        /*009c*/ 	.byte	0x04, 0x17
        /*009e*/ 	.short	(.L_22551 - .L_22550)
.L_22550:
        /*00a0*/ 	.word	0x00000000
        /*00a4*/ 	.short	0x000d
        /*00a6*/ 	.short	0x005c
        /*00a8*/ 	.byte	0x00, 0xf0, 0x11, 0x00


	//----- nvinfo : EIATTR_KPARAM_INFO
	.align		4
.L_22551:
        /*00ac*/ 	.byte	0x04, 0x17
        /*00ae*/ 	.short	(.L_22553 - .L_22552)
.L_22552:
        /*00b0*/ 	.word	0x00000000
        /*00b4*/ 	.short	0x000c
        /*00b6*/ 	.short	0x0058
        /*00b8*/ 	.byte	0x00, 0xf0, 0x11, 0x00


	//----- nvinfo : EIATTR_KPARAM_INFO
	.align		4
.L_22553:
        /*00bc*/ 	.byte	0x04, 0x17
        /*00be*/ 	.short	(.L_22555 - .L_22554)
.L_22554:
        /*00c0*/ 	.word	0x00000000
        /*00c4*/ 	.short	0x000b
        /*00c6*/ 	.short	0x0050
        /*00c8*/ 	.byte	0x00, 0xf0, 0x21, 0x00


	//----- nvinfo : EIATTR_KPARAM_INFO
	.align		4
.L_22555:
        /*00cc*/ 	.byte	0x04, 0x17
        /*00ce*/ 	.short	(.L_22557 - .L_22556)
.L_22556:
        /*00d0*/ 	.word	0x00000000
        /*00d4*/ 	.short	0x000a
        /*00d6*/ 	.short	0x0048
        /*00d8*/ 	.byte	0x00, 0xf0, 0x11, 0x00


	//----- nvinfo : EIATTR_KPARAM_INFO
	.align		4
.L_22557:
        /*00dc*/ 	.byte	0x04, 0x17
        /*00de*/ 	.short	(.L_22559 - .L_22558)
.L_22558:
        /*00e0*/ 	.word	0x00000000
        /*00e4*/ 	.short	0x0009
        /*00e6*/ 	.short	0x0040
        /*00e8*/ 	.byte	0x00, 0xf0, 0x21, 0x00


	//----- nvinfo : EIATTR_KPARAM_INFO
	.align		4
.L_22559:
        /*00ec*/ 	.byte	0x04, 0x17
        /*00ee*/ 	.short	(.L_22561 - .L_22560)
.L_22560:
        /*00f0*/ 	.word	0x00000000
        /*00f4*/ 	.short	0x0008
        /*00f6*/ 	.short	0x0038
        /*00f8*/ 	.byte	0x00, 0xf0, 0x21, 0x00


	//----- nvinfo : EIATTR_KPARAM_INFO
	.align		4
.L_22561:
        /*00fc*/ 	.byte	0x04, 0x17
        /*00fe*/ 	.short	(.L_22563 - .L_22562)
.L_22562:
        /*0100*/ 	.word	0x00000000
        /*0104*/ 	.short	0x0007
        /*0106*/ 	.short	0x0034
        /*0108*/ 	.byte	0x00, 0xf0, 0x11, 0x00


	//----- nvinfo : EIATTR_KPARAM_INFO
	.align		4
.L_22563:
        /*010c*/ 	.byte	0x04, 0x17
        /*010e*/ 	.short	(.L_22565 - .L_22564)
.L_22564:
        /*0110*/ 	.word	0x00000000
        /*0114*/ 	.short	0x0006
        /*0116*/ 	.short	0x0030
        /*0118*/ 	.byte	0x00, 0xf0, 0x11, 0x00


	//----- nvinfo : EIATTR_KPARAM_INFO
	.align		4
.L_22565:
        /*011c*/ 	.byte	0x04, 0x17
        /*011e*/ 	.short	(.L_22567 - .L_22566)
.L_22566:
        /*0120*/ 	.word	0x00000000
        /*0124*/ 	.short	0x0005
        /*0126*/ 	.short	0x0028
        /*0128*/ 	.byte	0x00, 0xf0, 0x21, 0x00


	//----- nvinfo : EIATTR_KPARAM_INFO
	.align		4
.L_22567:
        /*012c*/ 	.byte	0x04, 0x17
        /*012e*/ 	.short	(.L_22569 - .L_22568)
.L_22568:
        /*0130*/ 	.word	0x00000000
        /*0134*/ 	.short	0x0004
        /*0136*/ 	.short	0x0020
        /*0138*/ 	.byte	0x00, 0xf0, 0x21, 0x00


	//----- nvinfo : EIATTR_KPARAM_INFO
	.align		4
.L_22569:
        /*013c*/ 	.byte	0x04, 0x17
        /*013e*/ 	.short	(.L_22571 - .L_22570)
.L_22570:
        /*0140*/ 	.word	0x00000000
        /*0144*/ 	.short	0x0003
        /*0146*/ 	.short	0x0018
        /*0148*/ 	.byte	0x00, 0xf0, 0x21, 0x00


	//----- nvinfo : EIATTR_KPARAM_INFO
	.align		4
.L_22571:
        /*014c*/ 	.byte	0x04, 0x17
        /*014e*/ 	.short	(.L_22573 - .L_22572)
.L_22572:
        /*0150*/ 	.word	0x00000000
        /*0154*/ 	.short	0x0002
        /*0156*/ 	.short	0x0010
        /*0158*/ 	.byte	0x00, 0xf0, 0x21, 0x00


	//----- nvinfo : EIATTR_KPARAM_INFO
	.align		4
.L_22573:
        /*015c*/ 	.byte	0x04, 0x17
        /*015e*/ 	.short	(.L_22575 - .L_22574)
.L_22574:
        /*0160*/ 	.word	0x00000000
        /*0164*/ 	.short	0x0001
        /*0166*/ 	.short	0x0008
        /*0168*/ 	.byte	0x00, 0xf0, 0x21, 0x00


	//----- nvinfo : EIATTR_KPARAM_INFO
	.align		4
.L_22575:
        /*016c*/ 	.byte	0x04, 0x17
        /*016e*/ 	.short	(.L_22577 - .L_22576)
.L_22576:
        /*0170*/ 	.word	0x00000000
        /*0174*/ 	.short	0x0000
        /*0176*/ 	.short	0x0000
        /*0178*/ 	.byte	0x00, 0xf0, 0x21, 0x00


	//----- nvinfo : EIATTR_MAXREG_COUNT
	.align		4
.L_22577:
        /*017c*/ 	.byte	0x03, 0x1b
        /*017e*/ 	.short	0x00ff


	//----- nvinfo : EIATTR_NUM_BARRIERS
	.align		4
        /*0180*/ 	.byte	0x02, 0x4c
        /*0182*/ 	.byte	0x01
	.zero		1


	//----- nvinfo : EIATTR_EXTERNS
	.align		4
        /*0184*/ 	.byte	0x04, 0x0f
        /*0186*/ 	.short	(.L_22579 - .L_22578)


	//   ....[0]....
	.align		4
.L_22578:
        /*0188*/ 	.word	index@(__assertfail)


	//----- nvinfo : EIATTR_MERCURY_ISA_VERSION
	.align		4
.L_22579:
        /*018c*/ 	.byte	0x03, 0x5f
        /*018e*/ 	.short	0x0000


	//----- nvinfo : EIATTR_COOP_GROUP_MASK_REGIDS
	.align		4
        /*0190*/ 	.byte	0x04, 0x29
        /*0192*/ 	.short	(.L_22581 - .L_22580)


	//   ....[0]....
.L_22580:
        /*0194*/ 	.word	0xffffffff


	//   ....[1]....
        /*0198*/ 	.word	0xffffffff


	//   ....[2]....
        /*019c*/ 	.word	0xffffffff


	//   ....[3]....
        /*01a0*/ 	.word	0xffffffff


	//   ....[4]....
        /*01a4*/ 	.word	0xffffffff


	//   ....[5]....
        /*01a8*/ 	.word	0xffffffff


	//   ....[6]....
        /*01ac*/ 	.word	0xffffffff


	//   ....[7]....
        /*01b0*/ 	.word	0xffffffff


	//   ....[8]....
        /*01b4*/ 	.word	0xffffffff


	//   ....[9]....
        /*01b8*/ 	.word	0xffffffff


	//   ....[10]....
        /*01bc*/ 	.word	0xffffffff


	//   ....[11]....
        /*01c0*/ 	.word	0xffffffff


	//   ....[12]....
        /*01c4*/ 	.word	0xffffffff


	//   ....[13]....
        /*01c8*/ 	.word	0xffffffff


	//   ....[14]....
        /*01cc*/ 	.word	0xffffffff


	//   ....[15]....
        /*01d0*/ 	.word	0xffffffff


	//----- nvinfo : EIATTR_COOP_GROUP_INSTR_OFFSETS
	.align		4
.L_22581:
        /*01d4*/ 	.byte	0x04, 0x28
        /*01d6*/ 	.short	(.L_22583 - .L_22582)


	//   ....[0]....
.L_22582:
        /*01d8*/ 	.word	0x00000240


	//   ....[1]....
        /*01dc*/ 	.word	0x00000260


	//   ....[2]....
        /*01e0*/ 	.word	0x00000310


	//   ....[3]....
        /*01e4*/ 	.word	0x00000330


	//   ....[4]....
        /*01e8*/ 	.word	0x00000350


	//   ....[5]....
        /*01ec*/ 	.word	0x00001180


	//   ....[6]....
        /*01f0*/ 	.word	0x000011e0


	//   ....[7]....
        /*01f4*/ 	.word	0x00001210


	//   ....[8]....
        /*01f8*/ 	.word	0x00001230


	//   ....[9]....
        /*01fc*/ 	.word	0x00001250


	//   ....[10]....
        /*0200*/ 	.word	0x000012a0


	//   ....[11]....
        /*0204*/ 	.word	0x000012c0


	//   ....[12]....
        /*0208*/ 	.word	0x000012e0


	//   ....[13]....
        /*020c*/ 	.word	0x00002910


	//   ....[14]....
        /*0210*/ 	.word	0x00002990


	//   ....[15]....
        /*0214*/ 	.word	0x000029f0


	//----- nvinfo : EIATTR_SYSCALL_OFFSETS
	.align		4
.L_22583:
        /*0218*/ 	.byte	0x04, 0x46
        /*021a*/ 	.short	(.L_22585 - .L_22584)


	//   ....[0]....
.L_22584:
        /*021c*/ 	.word	0x000028a0


	//----- nvinfo : EIATTR_EXIT_INSTR_OFFSETS
	.align		4
.L_22585:
        /*0220*/ 	.byte	0x04, 0x1c
        /*0222*/ 	.short	(.L_22587 - .L_22586)


	//   ....[0]....
.L_22586:
        /*0224*/ 	.word	0x00000090


	//   ....[1]....
        /*0228*/ 	.word	0x00002350


	//   ....[2]....
        /*022c*/ 	.word	0x00002700


	//   ....[3]....
        /*0230*/ 	.word	0x00002770


	//   ....[4]....
        /*0234*/ 	.word	0x000028b0


	//----- nvinfo : EIATTR_CTAIDZ_USED
	.align		4
.L_22587:
        /*0238*/ 	.byte	0x01, 0x04
	.zero		2


	//----- nvinfo : EIATTR_CRS_STACK_SIZE
	.align		4
        /*023c*/ 	.byte	0x04, 0x1e
        /*023e*/ 	.short	(.L_22589 - .L_22588)
.L_22588:
        /*0240*/ 	.word	0x00000000
.L_22589:


//--------------------- .nv.info._ZN4vllm25paged_attention_v2_kernelIfhLi112ELi8ELi128ELNS_18Fp8KVCacheDataTypeE1ELb0ELi512EEEvPfS2_PT_PKS3_PKT0_S9_ifPKiSB_iPKfiiiSD_SD_iiiii --------------------------
	.section	.nv.info._ZN4vllm25paged_attention_v2_kernelIfhLi112ELi8ELi128ELNS_18Fp8KVCacheDataTypeE1ELb0ELi512EEEvPfS2_PT_PKS3_PKT0_S9_ifPKiSB_iPKfiiiSD_SD_iiiii,"",@"SHT_CUDA_INFO"
	.sectionflags	@""
	.align	4


	//----- nvinfo : EIATTR_CUDA_API_VERSION
	.align		4
        /*0000*/ 	.byte	0x04, 0x37
        /*0002*/ 	.short	(.L_22591 - .L_22590)
.L_22590:
        /*0004*/ 	.word	0x00000082


	//----- nvinfo : EIATTR_SW2861232_WAR
	.align		4
.L_22591:
        /*0008*/ 	.byte	0x01, 0x35
	.zero		2


	//----- nvinfo : EIATTR_PARAM_CBANK
	.align		4
        /*000c*/ 	.byte	0x04, 0x0a
        /*000e*/ 	.short	(.L_22593 - .L_22592)
	.align		4
.L_22592:
        /*0010*/ 	.word	index@(.nv.constant0._ZN4vllm25paged_attention_v2_kernelIfhLi112ELi8ELi128ELNS_18Fp8KVCacheDataTypeE1ELb0ELi512EEEvPfS2_PT_PKS3_PKT0_S9_ifPKiSB_iPKfiiiSD_SD_iiiii)
        /*0014*/ 	.short	0x0160
        /*0016*/ 	.short	0x008c


	//----- nvinfo : EIATTR_CBANK_PARAM_SIZE
	.align		4
.L_22593:
        /*0018*/ 	.byte	0x03, 0x19
        /*001a*/ 	.short	0x008c


	//----- nvinfo : EIATTR_KPARAM_INFO
	.align		4
        /*001c*/ 	.byte	0x04, 0x17
        /*001e*/ 	.short	(.L_22595 - .L_22594)
.L_22594:
        /*0020*/ 	.word	0x00000000
        /*0024*/ 	.short	0x0015
        /*0026*/ 	.short	0x0088
        /*0028*/ 	.byte	0x00, 0xf0, 0x11, 0x00


	//----- nvinfo : EIATTR_KPARAM_INFO
	.align		4
.L_22595:
        /*002c*/ 	.byte	0x04, 0x17
        /*002e*/ 	.short	(.L_22597 - .L_22596)
.L_22596:
        /*0030*/ 	.word	0x00000000
        /*0034*/ 	.short	0x0014
        /*0036*/ 	.short	0x0084
        /*0038*/ 	.byte	0x00, 0xf0, 0x11, 0x00


	//----- nvinfo : EIATTR_KPARAM_INFO
	.align		4
.L_22597:
        /*003c*/ 	.byte	0x04, 0x17
        /*003e*/ 	.short	(.L_22599 - .L_22598)
.L_22598:
        /*0040*/ 	.word	0x00000000
        /*0044*/ 	.short	0x0013
        /*0046*/ 	.short	0x0080
        /*0048*/ 	.byte	0x00, 0xf0, 0x11, 0x00


	//----- nvinfo : EIATTR_KPARAM_INFO
	.align		4
.L_22599:
        /*004c*/ 	.byte	0x04, 0x17
        /*004e*/ 	.short	(.L_22601 - .L_22600)
.L_22600:
        /*0050*/ 	.word	0x00000000
        /*0054*/ 	.short	0x0012
        /*0056*/ 	.short	0x007c
        /*0058*/ 	.byte	0x00, 0xf0, 0x11, 0x00


	//----- nvinfo : EIATTR_KPARAM_INFO
	.align		4
.L_22601:
        /*005c*/ 	.byte	0x04, 0x17
        /*005e*/ 	.short	(.L_22603 - .L_22602)
.L_22602:
        /*0060*/ 	.word	0x00000000
        /*0064*/ 	.short	0x0011
        /*0066*/ 	.short	0x0078
        /*0068*/ 	.byte	0x00, 0xf0, 0x11, 0x00


	//----- nvinfo : EIATTR_KPARAM_INFO
	.align		4
.L_22603:
        /*006c*/ 	.byte	0x04, 0x17
        /*006e*/ 	.short	(.L_22605 - .L_22604)
.L_22604:
        /*0070*/ 	.word	0x00000000
        /*0074*/ 	.short	0x0010
        /*0076*/ 	.short	0x0070
        /*0078*/ 	.byte	0x00, 0xf0, 0x21, 0x00


	//----- nvinfo : EIATTR_KPARAM_INFO
	.align		4
.L_22605:
        /*007c*/ 	.byte	0x04, 0x17
        /*007e*/ 	.short	(.L_22607 - .L_22606)
.L_22606:
        /*0080*/ 	.word	0x00000000
        /*0084*/ 	.short	0x000f
        /*0086*/ 	.short	0x0068
        /*0088*/ 	.byte	0x00, 0xf0, 0x21, 0x00


	//----- nvinfo : EIATTR_KPARAM_INFO
	.align		4
.L_22607:
        /*008c*/ 	.byte	0x04, 0x17
        /*008e*/ 	.short	(.L_22609 - .L_22608)
.L_22608:
        /*0090*/ 	.word	0x00000000
        /*0094*/ 	.short	0x000e
        /*0096*/ 	.short	0x0060
        /*0098*/ 	.byte	0x00, 0xf0, 0x11, 0x00


	//----- nvinfo : EIATTR_KPARAM_INFO
	.align		4
.L_22609:
        /*009c*/ 	.byte	0x04, 0x17
        /*009e*/ 	.short	(.L_22611 - .L_22610)
.L_22610:
        /*00a0*/ 	.word	0x00000000
        /*00a4*/ 	.short	0x000d
        /*00a6*/ 	.short	0x005c
        /*00a8*/ 	.byte	0x00, 0xf0, 0x11, 0x00


	//----- nvinfo : EIATTR_KPARAM_INFO
	.align		4
.L_22611:
        /*00ac*/ 	.byte	0x04, 0x17
        /*00ae*/ 	.short	(.L_22613 - .L_22612)
.L_22612:
        /*00b0*/ 	.word	0x00000000
        /*00b4*/ 	.short	0x000c
        /*00b6*/ 	.short	0x0058
        /*00b8*/ 	.byte	0x00, 0xf0, 0x11, 0x00


	//----- nvinfo : EIATTR_KPARAM_INFO
	.align		4
.L_22613:
        /*00bc*/ 	.byte	0x04, 0x17
        /*00be*/ 	.short	(.L_22615 - .L_22614)
.L_22614:
        /*00c0*/ 	.word	0x00000000
        /*00c4*/ 	.short	0x000b
        /*00c6*/ 	.short	0x0050
        /*00c8*/ 	.byte	0x00, 0xf0, 0x21, 0x00


	//----- nvinfo : EIATTR_KPARAM_INFO
	.align		4
.L_22615:
        /*00cc*/ 	.byte	0x04, 0x17
        /*00ce*/ 	.short	(.L_22617 - .L_22616)
.L_22616:
        /*00d0*/ 	.word	0x00000000
        /*00d4*/ 	.short	0x000a
        /*00d6*/ 	.short	0x0048
        /*00d8*/ 	.byte	0x00, 0xf0, 0x11, 0x00


	//----- nvinfo : EIATTR_KPARAM_INFO
	.align		4
.L_22617:
        /*00dc*/ 	.byte	0x04, 0x17
        /*00de*/ 	.short	(.L_22619 - .L_22618)
.L_22618:
        /*00e0*/ 	.word	0x00000000
        /*00e4*/ 	.short	0x0009
        /*00e6*/ 	.short	0x0040
        /*00e8*/ 	.byte	0x00, 0xf0, 0x21, 0x00


	//----- nvinfo : EIATTR_KPARAM_INFO
	.align		4
.L_22619:
        /*00ec*/ 	.byte	0x04, 0x17
        /*00ee*/ 	.short	(.L_22621 - .L_22620)
.L_22620:
        /*00f0*/ 	.word	0x00000000
        /*00f4*/ 	.short	0x0008
        /*00f6*/ 	.short	0x0038
        /*00f8*/ 	.byte	0x00, 0xf0, 0x21, 0x00


	//----- nvinfo : EIATTR_KPARAM_INFO
	.align		4
.L_22621:
        /*00fc*/ 	.byte	0x04, 0x17
        /*00fe*/ 	.short	(.L_22623 - .L_22622)
.L_22622:
        /*0100*/ 	.word	0x00000000
        /*0104*/ 	.short	0x0007
        /*0106*/ 	.short	0x0034
        /*0108*/ 	.byte	0x00, 0xf0, 0x11, 0x00


	//----- nvinfo : EIATTR_KPARAM_INFO
	.align		4
.L_22623:
        /*010c*/ 	.byte	0x04, 0x17
        /*010e*/ 	.short	(.L_22625 - .L_22624)
.L_22624:
        /*0110*/ 	.word	0x00000000
        /*0114*/ 	.short	0x0006
        /*0116*/ 	.short	0x0030
        /*0118*/ 	.byte	0x00, 0xf0, 0x11, 0x00


	//----- nvinfo : EIATTR_KPARAM_INFO
	.align		4
.L_22625:
        /*011c*/ 	.byte	0x04, 0x17
        /*011e*/ 	.short	(.L_22627 - .L_22626)
.L_22626:
        /*0120*/ 	.word	0x00000000
        /*0124*/ 	.short	0x0005
        /*0126*/ 	.short	0x0028
        /*0128*/ 	.byte	0x00, 0xf0, 0x21, 0x00


	//----- nvinfo : EIATTR_KPARAM_INFO
	.align		4
.L_22627:
        /*012c*/ 	.byte	0x04, 0x17
        /*012e*/ 	.short	(.L_22629 - .L_22628)
.L_22628:
        /*0130*/ 	.word	0x00000000
        /*0134*/ 	.short	0x0004
        /*0136*/ 	.short	0x0020
        /*0138*/ 	.byte	0x00, 0xf0, 0x21, 0x00


	//----- nvinfo : EIATTR_KPARAM_INFO
	.align		4
.L_22629:
        /*013c*/ 	.byte	0x04, 0x17
        /*013e*/ 	.short	(.L_22631 - .L_22630)
.L_22630:
        /*0140*/ 	.word	0x00000000
        /*0144*/ 	.short	0x0003
        /*0146*/ 	.short	0x0018
        /*0148*/ 	.byte	0x00, 0xf0, 0x21, 0x00


	//----- nvinfo : EIATTR_KPARAM_INFO
	.align		4
.L_22631:
        /*014c*/ 	.byte	0x04, 0x17
        /*014e*/ 	.short	(.L_22633 - .L_22632)
.L_22632:
        /*0150*/ 	.word	0x00000000
        /*0154*/ 	.short	0x0002
        /*0156*/ 	.short	0x0010
        /*0158*/ 	.byte	0x00, 0xf0, 0x21, 0x00


	//----- nvinfo : EIATTR_KPARAM_INFO
	.align		4
.L_22633:
        /*015c*/ 	.byte	0x04, 0x17
        /*015e*/ 	.short	(.L_22635 - .L_22634)
.L_22634:
        /*0160*/ 	.word	0x00000000
        /*0164*/ 	.short	0x0001
        /*0166*/ 	.short	0x0008
        /*0168*/ 	.byte	0x00, 0xf0, 0x21, 0x00


	//----- nvinfo : EIATTR_KPARAM_INFO
	.align		4
.L_22635:
        /*016c*/ 	.byte	0x04, 0x17
        /*016e*/ 	.short	(.L_22637 - .L_22636)
.L_22636:
        /*0170*/ 	.word	0x00000000
        /*0174*/ 	.short	0x0000
        /*0176*/ 	.short	0x0000
        /*0178*/ 	.byte	0x00, 0xf0, 0x21, 0x00


	//----- nvinfo : EIATTR_MAXREG_COUNT
	.align		4
.L_22637:
        /*017c*/ 	.byte	0x03, 0x1b
        /*017e*/ 	.short	0x00ff


	//----- nvinfo : EIATTR_NUM_BARRIERS
	.align		4
        /*0180*/ 	.byte	0x02, 0x4c
        /*0182*/ 	.byte	0x01
	.zero		1


	//----- nvinfo : EIATTR_EXTERNS
	.align		4
        /*0184*/ 	.byte	0x04, 0x0f
        /*0186*/ 	.short	(.L_22639 - .L_22638)


	//   ....[0]....
	.align		4
.L_22638:
        /*0188*/ 	.word	index@(__assertfail)


	//----- nvinfo : EIATTR_MERCURY_ISA_VERSION
	.align		4
.L_22639:
        /*018c*/ 	.byte	0x03, 0x5f
        /*018e*/ 	.short	0x0000


	//----- nvinfo : EIATTR_COOP_GROUP_MASK_REGIDS
	.align		4
        /*0190*/ 	.byte	0x04, 0x29
        /*0192*/ 	.short	(.L_22641 - .L_22640)


	//   ....[0]....
.L_22640:
        /*0194*/ 	.word	0xffffffff


	//   ....[1]....
        /*0198*/ 	.word	0xffffffff


	//   ....[2]....
        /*019c*/ 	.word	0xffffffff


	//   ....[3]....
        /*01a0*/ 	.word	0xffffffff


	//   ....[4]....
        /*01a4*/ 	.word	0xffffffff


	//   ....[5]....
        /*01a8*/ 	.word	0xffffffff


	//   ....[6]....
        /*01ac*/ 	.word	0xffffffff


	//   ....[7]....
        /*01b0*/ 	.word	0xffffffff


	//   ....[8]....
        /*01b4*/ 	.word	0xffffffff


	//   ....[9]....
        /*01b8*/ 	.word	0xffffffff


	//   ....[10]....
        /*01bc*/ 	.word	0xffffffff


	//   ....[11]....
        /*01c0*/ 	.word	0xffffffff


	//   ....[12]....
        /*01c4*/ 	.word	0xffffffff


	//   ....[13]....
        /*01c8*/ 	.word	0xffffffff


	//   ....[14]....
        /*01cc*/ 	.word	0xffffffff


	//   ....[15]....
        /*01d0*/ 	.word	0xffffffff


	//----- nvinfo : EIATTR_COOP_GROUP_INSTR_OFFSETS
	.align		4
.L_22641:
        /*01d4*/ 	.byte	0x04, 0x28
        /*01d6*/ 	.short	(.L_22643 - .L_22642)


	//   ....[0]....
.L_22642:
        /*01d8*/ 	.word	0x00000240


	//   ....[1]....
        /*01dc*/ 	.word	0x00000260


	//   ....[2]....
        /*01e0*/ 	.word	0x00000310


	//   ....[3]....
        /*01e4*/ 	.word	0x00000330


	//   ....[4]....
        /*01e8*/ 	.word	0x00000350


	//   ....[5]....
        /*01ec*/ 	.word	0x00001180


	//   ....[6]....
        /*01f0*/ 	.word	0x000011e0


	//   ....[7]....
        /*01f4*/ 	.word	0x00001210


	//   ....[8]....
        /*01f8*/ 	.word	0x00001230


	//   ....[9]....
        /*01fc*/ 	.word	0x00001250


	//   ....[10]....
        /*0200*/ 	.word	0x000012a0


	//   ....[11]....
        /*0204*/ 	.word	0x000012c0


	//   ....[12]....
        /*0208*/ 	.word	0x000012e0


	//   ....[13]....
        /*020c*/ 	.word	0x00002680


	//   ....[14]....
        /*0210*/ 	.word	0x00002700


	//   ....[15]....
        /*0214*/ 	.word	0x00002760


	//----- nvinfo : EIATTR_SYSCALL_OFFSETS
	.align		4
.L_22643:
        /*0218*/ 	.byte	0x04, 0x46
        /*021a*/ 	.short	(.L_22645 - .L_22644)


	//   ....[0]....
.L_22644:
        /*021c*/ 	.word	0x00002610


	//----- nvinfo : EIATTR_EXIT_INSTR_OFFSETS
	.align		4
.L_22645:
        /*0220*/ 	.byte	0x04, 0x1c
        /*0222*/ 	.short	(.L_22647 - .L_22646)


	//   ....[0]....
.L_22646:
        /*0224*/ 	.word	0x00000090


	//   ....[1]....
        /*0228*/ 	.word	0x00002180


	//   ....[2]....
        /*022c*/ 	.word	0x00002240


	//   ....[3]....
        /*0230*/ 	.word	0x000024e0


	//   ....[4]....
        /*0234*/ 	.word	0x00002620


	//----- nvinfo : EIATTR_CTAIDZ_USED
	.align		4
.L_22647:
        /*0238*/ 	.byte	0x01, 0x04
	.zero		2


	//----- nvinfo : EIATTR_CRS_STACK_SIZE
	.align		4
        /*023c*/ 	.byte	0x04, 0x1e
        /*023e*/ 	.short	(.L_22649 - .L_22648)
.L_22648:
        /*0240*/ 	.word	0x00000000
.L_22649:


//--------------------- .nv.info._ZN4vllm25paged_attention_v2_kernelIfhLi96ELi8ELi128ELNS_18Fp8KVCacheDataTypeE1ELb0ELi512EEEvPfS2_PT_PKS3_PKT0_S9_ifPKiSB_iPKfiiiSD_SD_iiiii --------------------------
	.section	.nv.info._ZN4vllm25paged_attention_v2_kernelIfhLi96ELi8ELi128ELNS_18Fp8KVCacheDataTypeE1ELb0ELi512EEEvPfS2_PT_PKS3_PKT0_S9_ifPKiSB_iPKfiiiSD_SD_iiiii,"",@"SHT_CUDA_INFO"
	.sectionflags	@""
	.align	4


	//----- nvinfo : EIATTR_CUDA_API_VERSION
	.align		4
        /*0000*/ 	.byte	0x04, 0x37
        /*0002*/ 	.short	(.L_22651 - .L_22650)
.L_22650:
        /*0004*/ 	.word	0x00000082


	//----- nvinfo : EIATTR_SW2861232_WAR
	.align		4
.L_22651:
        /*0008*/ 	.byte	0x01, 0x35
	.zero		2


	//----- nvinfo : EIATTR_PARAM_CBANK
	.align		4
        /*000c*/ 	.byte	0x04, 0x0a
        /*000e*/ 	.short	(.L_22653 - .L_22652)
	.align		4
.L_22652:
        /*0010*/ 	.word	index@(.nv.constant0._ZN4vllm25paged_attention_v2_kernelIfhLi96ELi8ELi128ELNS_18Fp8KVCacheDataTypeE1ELb0ELi512EEEvPfS2_PT_PKS3_PKT0_S9_ifPKiSB_iPKfiiiSD_SD_iiiii)
        /*0014*/ 	.short	0x0160
        /*0016*/ 	.short	0x008c


	//----- nvinfo : EIATTR_CBANK_PARAM_SIZE
	.align		4
.L_22653:
        /*0018*/ 	.byte	0x03, 0x19
        /*001a*/ 	.short	0x008c


	//----- nvinfo : EIATTR_KPARAM_INFO
	.align		4
        /*001c*/ 	.byte	0x04, 0x17
        /*001e*/ 	.short	(.L_22655 - .L_22654)
.L_22654:
        /*0020*/ 	.word	0x00000000
        /*0024*/ 	.short	0x0015
        /*0026*/ 	.short	0x0088
        /*0028*/ 	.byte	0x00, 0xf0, 0x11, 0x00


	//----- nvinfo : EIATTR_KPARAM_INFO
	.align		4
.L_22655:
        /*002c*/ 	.byte	0x04, 0x17
        /*002e*/ 	.short	(.L_22657 - .L_22656)
.L_22656:
        /*0030*/ 	.word	0x00000000
        /*0034*/ 	.short	0x0014
        /*0036*/ 	.short	0x0084
        /*0038*/ 	.byte	0x00, 0xf0, 0x11, 0x00


	//----- nvinfo : EIATTR_KPARAM_INFO
	.align		4
.L_22657:
        /*003c*/ 	.byte	0x04, 0x17
        /*003e*/ 	.short	(.L_22659 - .L_22658)
.L_22658:
        /*0040*/ 	.word	0x00000000
        /*0044*/ 	.short	0x0013
        /*0046*/ 	.short	0x0080
        /*0048*/ 	.byte	0x00, 0xf0, 0x11, 0x00


	//----- nvinfo : EIATTR_KPARAM_INFO
	.align		4
.L_22659:
        /*004c*/ 	.byte	0x04, 0x17
        /*004e*/ 	.short	(.L_22661 - .L_22660)
.L_22660:
        /*0050*/ 	.word	0x00000000
        /*0054*/ 	.short	0x0012
        /*0056*/ 	.short	0x007c
        /*0058*/ 	.byte	0x00, 0xf0, 0x11, 0x00


	//----- nvinfo : EIATTR_KPARAM_INFO
	.align		4
.L_22661:
        /*005c*/ 	.byte	0x04, 0x17
        /*005e*/ 	.short	(.L_22663 - .L_22662)
.L_22662:
        /*0060*/ 	.word	0x00000000
        /*0064*/ 	.short	0x0011
        /*0066*/ 	.short	0x0078
        /*0068*/ 	.byte	0x00, 0xf0, 0x11, 0x00


	//----- nvinfo : EIATTR_KPARAM_INFO
	.align		4
.L_22663:
        /*006c*/ 	.byte	0x04, 0x17
        /*006e*/ 	.short	(.L_22665 - .L_22664)
.L_22664:
        /*0070*/ 	.word	0x00000000
        /*0074*/ 	.short	0x0010
        /*0076*/ 	.short	0x0070
        /*0078*/ 	.byte	0x00, 0xf0, 0x21, 0x00


	//----- nvinfo : EIATTR_KPARAM_INFO
	.align		4
.L_22665:
        /*007c*/ 	.byte	0x04, 0x17
        /*007e*/ 	.short	(.L_22667 - .L_22666)
.L_22666:
        /*0080*/ 	.word	0x00000000
        /*0084*/ 	.short	0x000f
        /*0086*/ 	.short	0x0068
        /*0088*/ 	.byte	0x00, 0xf0, 0x21, 0x00


	//----- nvinfo : EIATTR_KPARAM_INFO
	.align		4
.L_22667:
        /*008c*/ 	.byte	0x04, 0x17
        /*008e*/ 	.short	(.L_22669 - .L_22668)
.L_22668:
        /*0090*/ 	.word	0x00000000
        /*0094*/ 	.short	0x000e
        /*0096*/ 	.short	0x0060
        /*0098*/ 	.byte	0x00, 0xf0, 0x11, 0x00


	//----- nvinfo : EIATTR_KPARAM_INFO
	.align		4
.L_22669:
        /*009c*/ 	.byte	0x04, 0x17
        /*009e*/ 	.short	(.L_22671 - .L_22670)
.L_22670:
        /*00a0*/ 	.word	0x00000000
        /*00a4*/ 	.short	0x000d
        /*00a6*/ 	.short	0x005c
        /*00a8*/ 	.byte	0x00, 0xf0, 0x11, 0x00


	//----- nvinfo : EIATTR_KPARAM_INFO
	.align		4
.L_22671:
        /*00ac*/ 	.byte	0x04, 0x17
        /*00ae*/ 	.short	(.L_22673 - .L_22672)
.L_22672:
        /*00b0*/ 	.word	0x00000000
        /*00b4*/ 	.short	0x000c
        /*00b6*/ 	.short	0x0058
        /*00b8*/ 	.byte	0x00, 0xf0, 0x11, 0x00


	//----- nvinfo : EIATTR_KPARAM_INFO
	.align		4
.L_22673:
        /*00bc*/ 	.byte	0x04, 0x17
        /*00be*/ 	.short	(.L_22675 - .L_22674)
.L_22674:
        /*00c0*/ 	.word	0x00000000
        /*00c4*/ 	.short	0x000b
        /*00c6*/ 	.short	0x0050
        /*00c8*/ 	.byte	0x00, 0xf0, 0x21, 0x00


	//----- nvinfo : EIATTR_KPARAM_INFO
	.align		4
.L_22675:
        /*00cc*/ 	.byte	0x04, 0x17
        /*00ce*/ 	.short	(.L_22677 - .L_22676)
.L_22676:
        /*00d0*/ 	.word	0x00000000
        /*00d4*/ 	.short	0x000a
        /*00d6*/ 	.short	0x0048
        /*00d8*/ 	.byte	0x00, 0xf0, 0x11, 0x00


	//----- nvinfo : EIATTR_KPARAM_INFO
	.align		4
.L_22677:
        /*00dc*/ 	.byte	0x04, 0x17
        /*00de*/ 	.short	(.L_22679 - .L_22678)
.L_22678:
        /*00e0*/ 	.word	0x00000000
        /*00e4*/ 	.short	0x0009
        /*00e6*/ 	.short	0x0040
        /*00e8*/ 	.byte	0x00, 0xf0, 0x21, 0x00


	//----- nvinfo : EIATTR_KPARAM_INFO
	.align		4
.L_22679:
        /*00ec*/ 	.byte	0x04, 0x17
        /*00ee*/ 	.short	(.L_22681 - .L_22680)
.L_22680:
        /*00f0*/ 	.word	0x00000000
        /*00f4*/ 	.short	0x0008
        /*00f6*/ 	.short	0x0038
        /*00f8*/ 	.byte	0x00, 0xf0, 0x21, 0x00


	//----- nvinfo : EIATTR_KPARAM_INFO
	.align		4
.L_22681:
        /*00fc*/ 	.byte	0x04, 0x17
        /*00fe*/ 	.short	(.L_22683 - .L_22682)
.L_22682:
        /*0100*/ 	.word	0x00000000
        /*0104*/ 	.short	0x0007
        /*0106*/ 	.short	0x0034
        /*0108*/ 	.byte	0x00, 0xf0, 0x11, 0x00


	//----- nvinfo : EIATTR_KPARAM_INFO
	.align		4
.L_22683:
        /*010c*/ 	.byte	0x04, 0x17
        /*010e*/ 	.short	(.L_22685 - .L_22684)
.L_22684:
        /*0110*/ 	.word	0x00000000
        /*0114*/ 	.short	0x0006
        /*0116*/ 	.short	0x0030
        /*0118*/ 	.byte	0x00, 0xf0, 0x11, 0x00


	//----- nvinfo : EIATTR_KPARAM_INFO
	.align		4
.L_22685:
        /*011c*/ 	.byte	0x04, 0x17
        /*011e*/ 	.short	(.L_22687 - .L_22686)
.L_22686:
        /*0120*/ 	.word	0x00000000
        /*0124*/ 	.short	0x0005
        /*0126*/ 	.short	0x0028
        /*0128*/ 	.byte	0x00, 0xf0, 0x21, 0x00


	//----- nvinfo : EIATTR_KPARAM_INFO
	.align		4
.L_22687:
        /*012c*/ 	.byte	0x04, 0x17
        /*012e*/ 	.short	(.L_22689 - .L_22688)
.L_22688:
        /*0130*/ 	.word	0x00000000
        /*0134*/ 	.short	0x0004
        /*0136*/ 	.short	0x0020
        /*0138*/ 	.byte	0x00, 0xf0, 0x21, 0x00


	//----- nvinfo : EIATTR_KPARAM_INFO
	.align		4
.L_22689:
        /*013c*/ 	.byte	0x04, 0x17
        /*013e*/ 	.short	(.L_22691 - .L_22690)
.L_22690:
        /*0140*/ 	.word	0x00000000
        /*0144*/ 	.short	0x0003
        /*0146*/ 	.short	0x0018
        /*0148*/ 	.byte	0x00, 0xf0, 0x21, 0x00


	//----- nvinfo : EIATTR_KPARAM_INFO
	.align		4
.L_22691:
        /*014c*/ 	.byte	0x04, 0x17
        /*014e*/ 	.short	(.L_22693 - .L_22692)
.L_22692:
        /*0150*/ 	.word	0x00000000
        /*0154*/ 	.short	0x0002
        /*0156*/ 	.short	0x0010
        /*0158*/ 	.byte	0x00, 0xf0, 0x21, 0x00


	//----- nvinfo : EIATTR_KPARAM_INFO
	.align		4
.L_22693:
        /*015c*/ 	.byte	0x04, 0x17
        /*015e*/ 	.short	(.L_22695 - .L_22694)
.L_22694:
        /*0160*/ 	.word	0x00000000
        /*0164*/ 	.short	0x0001
        /*0166*/ 	.short	0x0008
        /*0168*/ 	.byte	0x00, 0xf0, 0x21, 0x00


	//----- nvinfo : EIATTR_KPARAM_INFO
	.align		4
.L_22695:
        /*016c*/ 	.byte	0x04, 0x17
        /*016e*/ 	.short	(.L_22697 - .L_22696)
.L_22696:
        /*0170*/ 	.word	0x00000000
        /*0174*/ 	.short	0x0000
        /*0176*/ 	.short	0x0000
        /*0178*/ 	.byte	0x00, 0xf0, 0x21, 0x00


	//----- nvinfo : EIATTR_MAXREG_COUNT
	.align		4
.L_22697:
        /*017c*/ 	.byte	0x03, 0x1b
        /*017e*/ 	.short	0x00ff


	//----- nvinfo : EIATTR_NUM_BARRIERS
	.align		4
        /*0180*/ 	.byte	0x02, 0x4c
        /*0182*/ 	.byte	0x01
	.zero		1


	//----- nvinfo : EIATTR_EXTERNS
	.align		4
        /*0184*/ 	.byte	0x04, 0x0f
        /*0186*/ 	.short	(.L_22699 - .L_22698)


	//   ....[0]....
	.align		4
.L_22698:
        /*0188*/ 	.word	index@(__assertfail)


	//----- nvinfo : EIATTR_MERCURY_ISA_VERSION
	.align		4
.L_22699:
        /*018c*/ 	.byte	0x03, 0x5f
        /*018e*/ 	.short	0x0000


	//----- nvinfo : EIATTR_COOP_GROUP_MASK_REGIDS
	.align		4
        /*0190*/ 	.byte	0x04, 0x29
        /*0192*/ 	.short	(.L_22701 - .L_22700)


	//   ....[0]....
.L_22700:
        /*0194*/ 	.word	0xffffffff


	//   ....[1]....
        /*0198*/ 	.word	0xffffffff


	//   ....[2]....
        /*019c*/ 	.word	0xffffffff


	//   ....[3]....
        /*01a0*/ 	.word	0xffffffff


	//   ....[4]....
        /*01a4*/ 	.word	0xffffffff


	//   ....[5]....
        /*01a8*/ 	.word	0xffffffff


	//   ....[6]....
        /*01ac*/ 	.word	0xffffffff


	//   ....[7]....
        /*01b0*/ 	.word	0xffffffff


	//   ....[8]....
        /*01b4*/ 	.word	0xffffffff


	//   ....[9]....
        /*01b8*/ 	.word	0xffffffff


	//   ....[10]....
        /*01bc*/ 	.word	0xffffffff


	//   ....[11]....
        /*01c0*/ 	.word	0xffffffff


	//   ....[12]....
        /*01c4*/ 	.word	0xffffffff


	//   ....[13]....
        /*01c8*/ 	.word	0xffffffff


	//   ....[14]....
        /*01cc*/ 	.word	0xffffffff


	//   ....[15]....
        /*01d0*/ 	.word	0xffffffff


	//----- nvinfo : EIATTR_COOP_GROUP_INSTR_OFFSETS
	.align		4
.L_22701:
        /*01d4*/ 	.byte	0x04, 0x28
        /*01d6*/ 	.short	(.L_22703 - .L_22702)


	//   ....[0]....
.L_22702:
        /*01d8*/ 	.word	0x00000240


	//   ....[1]....
        /*01dc*/ 	.word	0x00000260


	//   ....[2]....
        /*01e0*/ 	.word	0x00000310


	//   ....[3]....
        /*01e4*/ 	.word	0x00000330


	//   ....[4]....
        /*01e8*/ 	.word	0x00000350


	//   ....[5]....
        /*01ec*/ 	.word	0x00001180


	//   ....[6]....
        /*01f0*/ 	.word	0x000011e0


	//   ....[7]....
        /*01f4*/ 	.word	0x00001210


	//   ....[8]....
        /*01f8*/ 	.word	0x00001230


	//   ....[9]....
        /*01fc*/ 	.word	0x00001250


	//   ....[10]....
        /*0200*/ 	.word	0x000012a0


	//   ....[11]....
        /*0204*/ 	.word	0x000012c0


	//   ....[12]....
        /*0208*/ 	.word	0x000012e0


	//   ....[13]....
        /*020c*/ 	.word	0x000025b0


	//   ....[14]....
        /*0210*/ 	.word	0x00002630


	//   ....[15]....
        /*0214*/ 	.word	0x00002690


	//----- nvinfo : EIATTR_SYSCALL_OFFSETS
	.align		4
.L_22703:
        /*0218*/ 	.byte	0x04, 0x46
        /*021a*/ 	.short	(.L_22705 - .L_22704)


	//   ....[0]....
.L_22704:
        /*021c*/ 	.word	0x00002540


	//----- nvinfo : EIATTR_EXIT_INSTR_OFFSETS
	.align		4
.L_22705:
        /*0220*/ 	.byte	0x04, 0x1c
        /*0222*/ 	.short	(.L_22707 - .L_22706)


	//   ....[0]....
.L_22706:
        /*0224*/ 	.word	0x00000090


	//   ....[1]....
        /*0228*/ 	.word	0x00002110


	//   ....[2]....
        /*022c*/ 	.word	0x000021d0


	//   ....[3]....
        /*0230*/ 	.word	0x00002410


	//   ....[4]....
        /*0234*/ 	.word	0x00002550


	//----- nvinfo : EIATTR_CTAIDZ_USED
	.align		4
.L_22707:
        /*0238*/ 	.byte	0x01, 0x04
	.zero		2


	//----- nvinfo : EIATTR_CRS_STACK_SIZE
	.align		4
        /*023c*/ 	.byte	0x04, 0x1e
        /*023e*/ 	.short	(.L_22709 - .L_22708)
.L_22708:
        /*0240*/ 	.word	0x00000000
.L_22709:


//--------------------- .nv.info._ZN4vllm25paged_attention_v2_kernelIfhLi80ELi8ELi128ELNS_18Fp8KVCacheDataTypeE1ELb0ELi512EEEvPfS2_PT_PKS3_PKT0_S9_ifPKiSB_iPKfiiiSD_SD_iiiii --------------------------
	.section	.nv.info._ZN4vllm25paged_attention_v2_kernelIfhLi80ELi8ELi128ELNS_18Fp8KVCacheDataTypeE1ELb0ELi512EEEvPfS2_PT_PKS3_PKT0_S9_ifPKiSB_iPKfiiiSD_SD_iiiii,"",@"SHT_CUDA_INFO"
	.sectionflags	@""
	.align	4


	//----- nvinfo : EIATTR_CUDA_API_VERSION
	.align		4
        /*0000*/ 	.byte	0x04, 0x37
        /*0002*/ 	.short	(.L_22711 - .L_22710)
.L_22710:
        /*0004*/ 	.word	0x00000082


	//----- nvinfo : EIATTR_SW2861232_WAR
	.align		4
.L_22711:
        /*0008*/ 	.byte	0x01, 0x35
	.zero		2


	//----- nvinfo : EIATTR_PARAM_CBANK
	.align		4
        /*000c*/ 	.byte	0x04, 0x0a
        /*000e*/ 	.short	(.L_22713 - .L_22712)
	.align		4
.L_22712:
        /*0010*/ 	.word	index@(.nv.constant0._ZN4vllm25paged_attention_v2_kernelIfhLi80ELi8ELi128ELNS_18Fp8KVCacheDataTypeE1ELb0ELi512EEEvPfS2_PT_PKS3_PKT0_S9_ifPKiSB_iPKfiiiSD_SD_iiiii)
        /*0014*/ 	.short	0x0160
        /*0016*/ 	.short	0x008c


	//----- nvinfo : EIATTR_CBANK_PARAM_SIZE
	.align		4
.L_22713:
        /*0018*/ 	.byte	0x03, 0x19
        /*001a*/ 	.short	0x008c


	//----- nvinfo : EIATTR_KPARAM_INFO
	.align		4
        /*001c*/ 	.byte	0x04, 0x17
        /*001e*/ 	.short	(.L_22715 - .L_22714)
.L_22714:
        /*0020*/ 	.word	0x00000000
        /*0024*/ 	.short	0x0015
        /*0026*/ 	.short	0x0088
        /*0028*/ 	.byte	0x00, 0xf0, 0x11, 0x00


	//----- nvinfo : EIATTR_KPARAM_INFO
	.align		4
.L_22715:
        /*002c*/ 	.byte	0x04, 0x17
        /*002e*/ 	.short	(.L_22717 - .L_22716)
.L_22716:
        /*0030*/ 	.word	0x00000000
        /*0034*/ 	.short	0x0014
        /*0036*/ 	.short	0x0084
        /*0038*/ 	.byte	0x00, 0xf0, 0x11, 0x00


	//----- nvinfo : EIATTR_KPARAM_INFO
	.align		4
.L_22717:
        /*003c*/ 	.byte	0x04, 0x17
        /*003e*/ 	.short	(.L_22719 - .L_22718)
.L_22718:
        /*0040*/ 	.word	0x00000000
        /*0044*/ 	.short	0x0013
        /*0046*/ 	.short	0x0080
        /*0048*/ 	.byte	0x00, 0xf0, 0x11, 0x00


	//----- nvinfo : EIATTR_KPARAM_INFO
	.align		4
.L_22719:
        /*004c*/ 	.byte	0x04, 0x17
        /*004e*/ 	.short	(.L_22721 - .L_22720)
.L_22720:
        /*0050*/ 	.word	0x00000000
        /*0054*/ 	.short	0x0012
        /*0056*/ 	.short	0x007c
        /*0058*/ 	.byte	0x00, 0xf0, 0x11, 0x00


	//----- nvinfo : EIATTR_KPARAM_INFO
	.align		4
.L_22721:
        /*005c*/ 	.byte	0x04, 0x17
        /*005e*/ 	.short	(.L_22723 - .L_22722)
.L_22722:
        /*0060*/ 	.word	0x00000000
        /*0064*/ 	.short	0x0011
        /*0066*/ 	.short	0x0078
        /*0068*/ 	.byte	0x00, 0xf0, 0x11, 0x00


	//----- nvinfo : EIATTR_KPARAM_INFO
	.align		4
.L_22723:
        /*006c*/ 	.byte	0x04, 0x17
        /*006e*/ 	.short	(.L_22725 - .L_22724)
.L_22724:
        /*0070*/ 	.word	0x00000000
        /*0074*/ 	.short	0x0010
        /*0076*/ 	.short	0x0070
        /*0078*/ 	.byte	0x00, 0xf0, 0x21, 0x00


	//----- nvinfo : EIATTR_KPARAM_INFO
	.align		4
.L_22725:
        /*007c*/ 	.byte	0x04, 0x17
        /*007e*/ 	.short	(.L_22727 - .L_22726)
.L_22726:
        /*0080*/ 	.word	0x00000000
        /*0084*/ 	.short	0x000f
        /*0086*/ 	.short	0x0068
        /*0088*/ 	.byte	0x00, 0xf0, 0x21, 0x00


	//----- nvinfo : EIATTR_KPARAM_INFO
	.align		4
.L_22727:
        /*008c*/ 	.byte	0x04, 0x17
        /*008e*/ 	.short	(.L_22729 - .L_22728)
.L_22728:
        /*0090*/ 	.word	0x00000000
        /*0094*/ 	.short	0x000e
        /*0096*/ 	.short	0x0060
        /*0098*/ 	.byte	0x00, 0xf0, 0x11, 0x00


	//----- nvinfo : EIATTR_KPARAM_INFO
	.align		4
.L_22729:
        /*009c*/ 	.byte	0x04, 0x17
        /*009e*/ 	.short	(.L_22731 - .L_22730)
.L_22730:
        /*00a0*/ 	.word	0x00000000
        /*00a4*/ 	.short	0x000d
        /*00a6*/ 	.short	0x005c
        /*00a8*/ 	.byte	0x00, 0xf0, 0x11, 0x00


	//----- nvinfo : EIATTR_KPARAM_INFO
	.align		4
.L_22731:
        /*00ac*/ 	.byte	0x04, 0x17
        /*00ae*/ 	.short	(.L_22733 - .L_22732)
.L_22732:
        /*00b0*/ 	.word	0x00000000
        /*00b4*/ 	.short	0x000c
        /*00b6*/ 	.short	0x0058
        /*00b8*/ 	.byte	0x00, 0xf0, 0x11, 0x00


	//----- nvinfo : EIATTR_KPARAM_INFO
	.align		4
.L_22733:
        /*00bc*/ 	.byte	0x04, 0x17
        /*00be*/ 	.short	(.L_22735 - .L_22734)
.L_22734:
        /*00c0*/ 	.word	0x00000000
        /*00c4*/ 	.short	0x000b
        /*00c6*/ 	.short	0x0050
        /*00c8*/ 	.byte	0x00, 0xf0, 0x21, 0x00


	//----- nvinfo : EIATTR_KPARAM_INFO
	.align		4
.L_22735:
        /*00cc*/ 	.byte	0x04, 0x17
        /*00ce*/ 	.short	(.L_22737 - .L_22736)
.L_22736:
        /*00d0*/ 	.word	0x00000000
        /*00d4*/ 	.short	0x000a
        /*00d6*/ 	.short	0x0048
        /*00d8*/ 	.byte	0x00, 0xf0, 0x11, 0x00


	//----- nvinfo : EIATTR_KPARAM_INFO
	.align		4
.L_22737:
        /*00dc*/ 	.byte	0x04, 0x17
        /*00de*/ 	.short	(.L_22739 - .L_22738)
.L_22738:
        /*00e0*/ 	.word	0x00000000
        /*00e4*/ 	.short	0x0009
        /*00e6*/ 	.short	0x0040
        /*00e8*/ 	.byte	0x00, 0xf0, 0x21, 0x00


	//----- nvinfo : EIATTR_KPARAM_INFO
	.align		4
.L_22739:
        /*00ec*/ 	.byte	0x04, 0x17
        /*00ee*/ 	.short	(.L_22741 - .L_22740)
.L_22740:
        /*00f0*/ 	.word	0x00000000
        /*00f4*/ 	.short	0x0008
        /*00f6*/ 	.short	0x0038
        /*00f8*/ 	.byte	0x00, 0xf0, 0x21, 0x00


	//----- nvinfo : EIATTR_KPARAM_INFO
	.align		4
.L_22741:
        /*00fc*/ 	.byte	0x04, 0x17
        /*00fe*/ 	.short	(.L_22743 - .L_22742)
.L_22742:
        /*0100*/ 	.word	0x00000000
        /*0104*/ 	.short	0x0007
        /*0106*/ 	.short	0x0034
        /*0108*/ 	.byte	0x00, 0xf0, 0x11, 0x00


	//----- nvinfo : EIATTR_KPARAM_INFO
	.align		4
.L_22743:
        /*010c*/ 	.byte	0x04, 0x17
        /*010e*/ 	.short	(.L_22745 - .L_22744)
.L_22744:
        /*0110*/ 	.word	0x00000000
        /*0114*/ 	.short	0x0006
        /*0116*/ 	.short	0x0030
        /*0118*/ 	.byte	0x00, 0xf0, 0x11, 0x00


	//----- nvinfo : EIATTR_KPARAM_INFO
	.align		4
.L_22745:
        /*011c*/ 	.byte	0x04, 0x17
        /*011e*/ 	.short	(.L_22747 - .L_22746)
.L_22746:
        /*0120*/ 	.word	0x00000000
        /*0124*/ 	.short	0x0005
        /*0126*/ 	.short	0x0028
        /*0128*/ 	.byte	0x00, 0xf0, 0x21, 0x00


	//----- nvinfo : EIATTR_KPARAM_INFO
	.align		4
.L_22747:
        /*012c*/ 	.byte	0x04, 0x17
        /*012e*/ 	.short	(.L_22749 - .L_22748)
.L_22748:
        /*0130*/ 	.word	0x00000000
        /*0134*/ 	.short	0x0004
        /*0136*/ 	.short	0x0020
        /*0138*/ 	.byte	0x00, 0xf0, 0x21, 0x00


	//----- nvinfo : EIATTR_KPARAM_INFO
	.align		4
.L_22749:
        /*013c*/ 	.byte	0x04, 0x17
        /*013e*/ 	.short	(.L_22751 - .L_22750)
.L_22750:
        /*0140*/ 	.word	0x00000000
        /*0144*/ 	.short	0x0003
        /*0146*/ 	.short	0x0018
        /*0148*/ 	.byte	0x00, 0xf0, 0x21, 0x00


	//----- nvinfo : EIATTR_KPARAM_INFO
	.align		4
.L_22751:
        /*014c*/ 	.byte	0x04, 0x17
        /*014e*/ 	.short	(.L_22753 - .L_22752)
.L_22752:
        /*0150*/ 	.word	0x00000000
        /*0154*/ 	.short	0x0002
        /*0156*/ 	.short	0x0010
        /*0158*/ 	.byte	0x00, 0xf0, 0x21, 0x00


	//----- nvinfo : EIATTR_KPARAM_INFO
	.align		4
.L_22753:
        /*015c*/ 	.byte	0x04, 0x17
        /*015e*/ 	.short	(.L_22755 - .L_22754)
.L_22754:
        /*0160*/ 	.word	0x00000000
        /*0164*/ 	.short	0x0001
        /*0166*/ 	.short	0x0008
        /*0168*/ 	.byte	0x00, 0xf0, 0x21, 0x00


	//----- nvinfo : EIATTR_KPARAM_INFO
	.align		4
.L_22755:
        /*016c*/ 	.byte	0x04, 0x17
        /*016e*/ 	.short	(.L_22757 - .L_22756)
.L_22756:
        /*0170*/ 	.word	0x00000000
        /*0174*/ 	.short	0x0000
        /*0176*/ 	.short	0x0000
        /*0178*/ 	.byte	0x00, 0xf0, 0x21, 0x00


	//----- nvinfo : EIATTR_MAXREG_COUNT
	.align		4
.L_22757:
        /*017c*/ 	.byte	0x03, 0x1b
        /*017e*/ 	.short	0x00ff


	//----- nvinfo : EIATTR_NUM_BARRIERS
	.align		4
        /*0180*/ 	.byte	0x02, 0x4c
        /*0182*/ 	.byte	0x01
	.zero		1


	//----- nvinfo : EIATTR_EXTERNS
	.align		4
        /*0184*/ 	.byte	0x04, 0x0f
        /*0186*/ 	.short	(.L_22759 - .L_22758)


	//   ....[0]....
	.align		4
.L_22758:
        /*0188*/ 	.word	index@(__assertfail)


	//----- nvinfo : EIATTR_MERCURY_ISA_VERSION
	.align		4
.L_22759:
        /*018c*/ 	.byte	0x03, 0x5f
        /*018e*/ 	.short	0x0000


	//----- nvinfo : EIATTR_COOP_GROUP_MASK_REGIDS
	.align		4
        /*0190*/ 	.byte	0x04, 0x29
        /*0192*/ 	.short	(.L_22761 - .L_22760)


	//   ....[0]....
.L_22760:
        /*0194*/ 	.word	0xffffffff


	//   ....[1]....
        /*0198*/ 	.word	0xffffffff


	//   ....[2]....
        /*019c*/ 	.word	0xffffffff


	//   ....[3]....
        /*01a0*/ 	.word	0xffffffff


	//   ....[4]....
        /*01a4*/ 	.word	0xffffffff


	//   ....[5]....
        /*01a8*/ 	.word	0xffffffff


	//   ....[6]....
        /*01ac*/ 	.word	0xffffffff


	//   ....[7]....
        /*01b0*/ 	.word	0xffffffff


	//   ....[8]....
        /*01b4*/ 	.word	0xffffffff


	//   ....[9]....
        /*01b8*/ 	.word	0xffffffff


	//   ....[10]....
        /*01bc*/ 	.word	0xffffffff


	//   ....[11]....
        /*01c0*/ 	.word	0xffffffff


	//   ....[12]....
        /*01c4*/ 	.word	0xffffffff


	//   ....[13]....
        /*01c8*/ 	.word	0xffffffff


	//   ....[14]....
        /*01cc*/ 	.word	0xffffffff


	//   ....[15]....
        /*01d0*/ 	.word	0xffffffff


	//----- nvinfo : EIATTR_COOP_GROUP_INSTR_OFFSETS
	.align		4
.L_22761:
        /*01d4*/ 	.byte	0x04, 0x28
        /*01d6*/ 	.short	(.L_22763 - .L_22762)


	//   ....[0]....
.L_22762:
        /*01d8*/ 	.word	0x00000240


	//   ....[1]....
        /*01dc*/ 	.word	0x00000260


	//   ....[2]....
        /*01e0*/ 	.word	0x00000310


	//   ....[3]....
        /*01e4*/ 	.word	0x00000330


	//   ....[4]....
        /*01e8*/ 	.word	0x00000350


	//   ....[5]....
        /*01ec*/ 	.word	0x00001180


	//   ....[6]....
        /*01f0*/ 	.word	0x000011e0


	//   ....[7]....
        /*01f4*/ 	.word	0x00001210


	//   ....[8]....
        /*01f8*/ 	.word	0x00001230


	//   ....[9]....
        /*01fc*/ 	.word	0x00001250


	//   ....[10]....
        /*0200*/ 	.word	0x000012a0


	//   ....[11]....
        /*0204*/ 	.word	0x000012c0


	//   ....[12]....
        /*0208*/ 	.word	0x000012e0


	//   ....[13]....
        /*020c*/ 	.word	0x000024d0


	//   ....[14]....
        /*0210*/ 	.word	0x00002550


	//   ....[15]....
        /*0214*/ 	.word	0x000025b0


	//----- nvinfo : EIATTR_SYSCALL_OFFSETS
	.align		4
.L_22763:
        /*0218*/ 	.byte	0x04, 0x46
        /*021a*/ 	.short	(.L_22765 - .L_22764)


	//   ....[0]....
.L_22764:
        /*021c*/ 	.word	0x00002460


	//----- nvinfo : EIATTR_EXIT_INSTR_OFFSETS
	.align		4
.L_22765:
        /*0220*/ 	.byte	0x04, 0x1c
        /*0222*/ 	.short	(.L_22767 - .L_22766)


	//   ....[0]....
.L_22766:
        /*0224*/ 	.word	0x00000090


	//   ....[1]....
        /*0228*/ 	.word	0x00002090


	//   ....[2]....
        /*022c*/ 	.word	0x00002150


	//   ....[3]....
        /*0230*/ 	.word	0x00002330


	//   ....[4]....
        /*0234*/ 	.word	0x00002470


	//----- nvinfo : EIATTR_CTAIDZ_USED
	.align		4
.L_22767:
        /*0238*/ 	.byte	0x01, 0x04
	.zero		2


	//----- nvinfo : EIATTR_CRS_STACK_SIZE
	.align		4
        /*023c*/ 	.byte	0x04, 0x1e
        /*023e*/ 	.short	(.L_22769 - .L_22768)
.L_22768:
        /*0240*/ 	.word	0x00000000
.L_22769:


//--------------------- .nv.info._ZN4vllm25paged_attention_v2_kernelIfhLi64ELi8ELi128ELNS_18Fp8KVCacheDataTypeE1ELb0ELi512EEEvPfS2_PT_PKS3_PKT0_S9_ifPKiSB_iPKfiiiSD_SD_iiiii --------------------------
	.section	.nv.info._ZN4vllm25paged_attention_v2_kernelIfhLi64ELi8ELi128ELNS_18Fp8KVCacheDataTypeE1ELb0ELi512EEEvPfS2_PT_PKS3_PKT0_S9_ifPKiSB_iPKfiiiSD_SD_iiiii,"",@"SHT_CUDA_INFO"
	.sectionflags	@""
	.align	4


	//----- nvinfo : EIATTR_CUDA_API_VERSION
	.align		4
        /*0000*/ 	.byte	0x04, 0x37
        /*0002*/ 	.short	(.L_22771 - .L_22770)
.L_22770:
        /*0004*/ 	.word	0x00000082


	//----- nvinfo : EIATTR_SW2861232_WAR
	.align		4
.L_22771:
        /*0008*/ 	.byte	0x01, 0x35
	.zero		2


	//----- nvinfo : EIATTR_PARAM_CBANK
	.align		4
        /*000c*/ 	.byte	0x04, 0x0a
        /*000e*/ 	.short	(.L_22773 - .L_22772)
	.align		4
.L_22772:
        /*0010*/ 	.word	index@(.nv.constant0._ZN4vllm25paged_attention_v2_kernelIfhLi64ELi8ELi128ELNS_18Fp8KVCacheDataTypeE1ELb0ELi512EEEvPfS2_PT_PKS3_PKT0_S9_ifPKiSB_iPKfiiiSD_SD_iiiii)
        /*0014*/ 	.short	0x0160
        /*0016*/ 	.short	0x008c


	//----- nvinfo : EIATTR_CBANK_PARAM_SIZE
	.align		4
.L_22773:
        /*0018*/ 	.byte	0x03, 0x19
        /*001a*/ 	.short	0x008c


	//----- nvinfo : EIATTR_KPARAM_INFO
	.align		4
        /*001c*/ 	.byte	0x04, 0x17
        /*001e*/ 	.short	(.L_22775 - .L_22774)
.L_22774:
        /*0020*/ 	.word	0x00000000
        /*0024*/ 	.short	0x0015
        /*0026*/ 	.short	0x0088
        /*0028*/ 	.byte	0x00, 0xf0, 0x11, 0x00


	//----- nvinfo : EIATTR_KPARAM_INFO
	.align		4
.L_22775:
        /*002c*/ 	.byte	0x04, 0x17
        /*002e*/ 	.short	(.L_22777 - .L_22776)
.L_22776:
        /*0030*/ 	.word	0x00000000
        /*0034*/ 	.short	0x0014
        /*0036*/ 	.short	0x0084
        /*0038*/ 	.byte	0x00, 0xf0, 0x11, 0x00


	//----- nvinfo : EIATTR_KPARAM_INFO
	.align		4
.L_22777:
        /*003c*/ 	.byte	0x04, 0x17
        /*003e*/ 	.short	(.L_22779 - .L_22778)
.L_22778:
        /*0040*/ 	.word	0x00000000
        /*0044*/ 	.short	0x0013
        /*0046*/ 	.short	0x0080
        /*0048*/ 	.byte	0x00, 0xf0, 0x11, 0x00


	//----- nvinfo : EIATTR_KPARAM_INFO
	.align		4
.L_22779:
        /*004c*/ 	.byte	0x04, 0x17
        /*004e*/ 	.short	(.L_22781 - .L_22780)
.L_22780:
        /*0050*/ 	.word	0x00000000
        /*0054*/ 	.short	0x0012
        /*0056*/ 	.short	0x007c
        /*0058*/ 	.byte	0x00, 0xf0, 0x11, 0x00


	//----- nvinfo : EIATTR_KPARAM_INFO
	.align		4
.L_22781:
        /*005c*/ 	.byte	0x04, 0x17
        /*005e*/ 	.short	(.L_22783 - .L_22782)
.L_22782:
        /*0060*/ 	.word	0x00000000
        /*0064*/ 	.short	0x0011
        /*0066*/ 	.short	0x0078
        /*0068*/ 	.byte	0x00, 0xf0, 0x11, 0x00


	//----- nvinfo : EIATTR_KPARAM_INFO
	.align		4
.L_22783:
        /*006c*/ 	.byte	0x04, 0x17
        /*006e*/ 	.short	(.L_22785 - .L_22784)
.L_22784:
        /*0070*/ 	.word	0x00000000
        /*0074*/ 	.short	0x0010
        /*0076*/ 	.short	0x0070
        /*0078*/ 	.byte	0x00, 0xf0, 0x21, 0x00


	//----- nvinfo : EIATTR_KPARAM_INFO
	.align		4
.L_22785:
        /*007c*/ 	.byte	0x04, 0x17
        /*007e*/ 	.short	(.L_22787 - .L_22786)
.L_22786:
        /*0080*/ 	.word	0x00000000
        /*0084*/ 	.short	0x000f
        /*0086*/ 	.short	0x0068
        /*0088*/ 	.byte	0x00, 0xf0, 0x21, 0x00


	//----- nvinfo : EIATTR_KPARAM_INFO
	.align		4
.L_22787:
        /*008c*/ 	.byte	0x04, 0x17
        /*008e*/ 	.short	(.L_22789 - .L_22788)
.L_22788:
        /*0090*/ 	.word	0x00000000
        /*0094*/ 	.short	0x000e
        /*0096*/ 	.short	0x0060
        /*0098*/ 	.byte	0x00, 0xf0, 0x11, 0x00


	//----- nvinfo : EIATTR_KPARAM_INFO
	.align		4
.L_22789:
        /*009c*/ 	.byte	0x04, 0x17
        /*009e*/ 	.short	(.L_22791 - .L_22790)
.L_22790:
        /*00a0*/ 	.word	0x00000000
        /*00a4*/ 	.short	0x000d
        /*00a6*/ 	.short	0x005c
        /*00a8*/ 	.byte	0x00, 0xf0, 0x11, 0x00


	//----- nvinfo : EIATTR_KPARAM_INFO
	.align		4
.L_22791:
        /*00ac*/ 	.byte	0x04, 0x17
        /*00ae*/ 	.short	(.L_22793 - .L_22792)
.L_22792:
        /*00b0*/ 	.word	0x00000000
        /*00b4*/ 	.short	0x000c
        /*00b6*/ 	.short	0x0058
        /*00b8*/ 	.byte	0x00, 0xf0, 0x11, 0x00


	//----- nvinfo : EIATTR_KPARAM_INFO
	.align		4
.L_22793:
        /*00bc*/ 	.byte	0x04, 0x17
        /*00be*/ 	.short	(.L_22795 - .L_22794)
.L_22794:
        /*00c0*/ 	.word	0x00000000
        /*00c4*/ 	.short	0x000b
        /*00c6*/ 	.short	0x0050
        /*00c8*/ 	.byte	0x00, 0xf0, 0x21, 0x00


	//----- nvinfo : EIATTR_KPARAM_INFO
	.align		4
.L_22795:
        /*00cc*/ 	.byte	0x04, 0x17
        /*00ce*/ 	.short	(.L_22797 - .L_22796)
.L_22796:
        /*00d0*/ 	.word	0x00000000
        /*00d4*/ 	.short	0x000a
        /*00d6*/ 	.short	0x0048
        /*00d8*/ 	.byte	0x00, 0xf0, 0x11, 0x00


	//----- nvinfo : EIATTR_KPARAM_INFO
	.align		4
.L_22797:
        /*00dc*/ 	.byte	0x04, 0x17
        /*00de*/ 	.short	(.L_22799 - .L_22798)
.L_22798:
        /*00e0*/ 	.word	0x00000000
        /*00e4*/ 	.short	0x0009
        /*00e6*/ 	.short	0x0040
        /*00e8*/ 	.byte	0x00, 0xf0, 0x21, 0x00


	//----- nvinfo : EIATTR_KPARAM_INFO
	.align		4
.L_22799:
        /*00ec*/ 	.byte	0x04, 0x17
        /*00ee*/ 	.short	(.L_22801 - .L_22800)
.L_22800:
        /*00f0*/ 	.word	0x00000000
        /*00f4*/ 	.short	0x0008
        /*00f6*/ 	.short	0x0038
        /*00f8*/ 	.byte	0x00, 0xf0, 0x21, 0x00


	//----- nvinfo : EIATTR_KPARAM_INFO
	.align		4
.L_22801:
        /*00fc*/ 	.byte	0x04, 0x17
        /*00fe*/ 	.short	(.L_22803 - .L_22802)
.L_22802:
        /*0100*/ 	.word	0x00000000
        /*0104*/ 	.short	0x0007
        /*0106*/ 	.short	0x0034
        /*0108*/ 	.byte	0x00, 0xf0, 0x11, 0x00


	//----- nvinfo : EIATTR_KPARAM_INFO
	.align		4
.L_22803:
        /*010c*/ 	.byte	0x04, 0x17
        /*010e*/ 	.short	(.L_22805 - .L_22804)
.L_22804:
        /*0110*/ 	.word	0x00000000
        /*0114*/ 	.short	0x0006
        /*0116*/ 	.short	0x0030
        /*0118*/ 	.byte	0x00, 0xf0, 0x11, 0x00


	//----- nvinfo : EIATTR_KPARAM_INFO
	.align		4
.L_22805:
        /*011c*/ 	.byte	0x04, 0x17
        /*011e*/ 	.short	(.L_22807 - .L_22806)
.L_22806:
        /*0120*/ 	.word	0x00000000
        /*0124*/ 	.short	0x0005
        /*0126*/ 	.short	0x0028
        /*0128*/ 	.byte	0x00, 0xf0, 0x21, 0x00


	//----- nvinfo : EIATTR_KPARAM_INFO
	.align		4
.L_22807:
        /*012c*/ 	.byte	0x04, 0x17
        /*012e*/ 	.short	(.L_22809 - .L_22808)
.L_22808:
        /*0130*/ 	.word	0x00000000
        /*0134*/ 	.short	0x0004
        /*0136*/ 	.short	0x0020
        /*0138*/ 	.byte	0x00, 0xf0, 0x21, 0x00


	//----- nvinfo : EIATTR_KPARAM_INFO
	.align		4
.L_22809:
        /*013c*/ 	.byte	0x04, 0x17
        /*013e*/ 	.short	(.L_22811 - .L_22810)
.L_22810:
        /*0140*/ 	.word	0x00000000
        /*0144*/ 	.short	0x0003
        /*0146*/ 	.short	0x0018
        /*0148*/ 	.byte	0x00, 0xf0, 0x21, 0x00


	//----- nvinfo : EIATTR_KPARAM_INFO
	.align		4
.L_22811:
        /*014c*/ 	.byte	0x04, 0x17
        /*014e*/ 	.short	(.L_22813 - .L_22812)
.L_22812:
        /*0150*/ 	.word	0x00000000
        /*0154*/ 	.short	0x0002
        /*0156*/ 	.short	0x0010
        /*0158*/ 	.byte	0x00, 0xf0, 0x21, 0x00


	//----- nvinfo : EIATTR_KPARAM_INFO
	.align		4
.L_22813:
        /*015c*/ 	.byte	0x04, 0x17
        /*015e*/ 	.short	(.L_22815 - .L_22814)
.L_22814:
        /*0160*/ 	.word	0x00000000
        /*0164*/ 	.short	0x0001
        /*0166*/ 	.short	0x0008
        /*0168*/ 	.byte	0x00, 0xf0, 0x21, 0x00


	//----- nvinfo : EIATTR_KPARAM_INFO
	.align		4
.L_22815:
        /*016c*/ 	.byte	0x04, 0x17
        /*016e*/ 	.short	(.L_22817 - .L_22816)
.L_22816:
        /*0170*/ 	.word	0x00000000
        /*0174*/ 	.short	0x0000
        /*0176*/ 	.short	0x0000
        /*0178*/ 	.byte	0x00, 0xf0, 0x21, 0x00


	//----- nvinfo : EIATTR_MAXREG_COUNT
	.align		4
.L_22817:
        /*017c*/ 	.byte	0x03, 0x1b
        /*017e*/ 	.short	0x00ff


	//----- nvinfo : EIATTR_NUM_BARRIERS
	.align		4
        /*0180*/ 	.byte	0x02, 0x4c
        /*0182*/ 	.byte	0x01
	.zero		1


	//----- nvinfo : EIATTR_EXTERNS
	.align		4
        /*0184*/ 	.byte	0x04, 0x0f
        /*0186*/ 	.short	(.L_22819 - .L_22818)


	//   ....[0]....
	.align		4
.L_22818:
        /*0188*/ 	.word	index@(__assertfail)


	//----- nvinfo : EIATTR_MERCURY_ISA_VERSION
	.align		4
.L_22819:
        /*018c*/ 	.byte	0x03, 0x5f
        /*018e*/ 	.short	0x0000


	//----- nvinfo : EIATTR_COOP_GROUP_MASK_REGIDS
	.align		4
        /*0190*/ 	.byte	0x04, 0x29
        /*0192*/ 	.short	(.L_22821 - .L_22820)


	//   ....[0]....
.L_22820:
        /*0194*/ 	.word	0xffffffff


	//   ....[1]....
        /*0198*/ 	.word	0xffffffff


	//   ....[2]....
        /*019c*/ 	.word	0xffffffff


	//   ....[3]....
        /*01a0*/ 	.word	0xffffffff


	//   ....[4]....
        /*01a4*/ 	.word	0xffffffff


	//   ....[5]....
        /*01a8*/ 	.word	0xffffffff


	//   ....[6]....
        /*01ac*/ 	.word	0xffffffff


	//   ....[7]....
        /*01b0*/ 	.word	0xffffffff


	//   ....[8]....
        /*01b4*/ 	.word	0xffffffff


	//   ....[9]....
        /*01b8*/ 	.word	0xffffffff


	//   ....[10]....
        /*01bc*/ 	.word	0xffffffff


	//   ....[11]....
        /*01c0*/ 	.word	0xffffffff


	//   ....[12]....
        /*01c4*/ 	.word	0xffffffff


	//   ....[13]....
        /*01c8*/ 	.word	0xffffffff


	//   ....[14]....
        /*01cc*/ 	.word	0xffffffff


	//   ....[15]....
        /*01d0*/ 	.word	0xffffffff


	//----- nvinfo : EIATTR_COOP_GROUP_INSTR_OFFSETS
	.align		4
.L_22821:
        /*01d4*/ 	.byte	0x04, 0x28
        /*01d6*/ 	.short	(.L_22823 - .L_22822)


	//   ....[0]....
.L_22822:
        /*01d8*/ 	.word	0x00000250


	//   ....[1]....
        /*01dc*/ 	.word	0x00000270


	//   ....[2]....
        /*01e0*/ 	.word	0x00000320


	//   ....[3]....
        /*01e4*/ 	.word	0x00000340


	//   ....[4]....
        /*01e8*/ 	.word	0x00000360


	//   ....[5]....
        /*01ec*/ 	.word	0x00001180


	//   ....[6]....
        /*01f0*/ 	.word	0x000011e0


	//   ....[7]....
        /*01f4*/ 	.word	0x00001210


	//   ....[8]....
        /*01f8*/ 	.word	0x00001230


	//   ....[9]....
        /*01fc*/ 	.word	0x00001250


	//   ....[10]....
        /*0200*/ 	.word	0x000012a0


	//   ....[11]....
        /*0204*/ 	.word	0x000012c0


	//   ....[12]....
        /*0208*/ 	.word	0x000012e0


	//   ....[13]....
        /*020c*/ 	.word	0x000023c0


	//   ....[14]....
        /*0210*/ 	.word	0x00002440


	//   ....[15]....
        /*0214*/ 	.word	0x000024a0


	//----- nvinfo : EIATTR_SYSCALL_OFFSETS
	.align		4
.L_22823:
        /*0218*/ 	.byte	0x04, 0x46
        /*021a*/ 	.short	(.L_22825 - .L_22824)


	//   ....[0]....
.L_22824:
        /*021c*/ 	.word	0x00002350


	//----- nvinfo : EIATTR_EXIT_INSTR_OFFSETS
	.align		4
.L_22825:
        /*0220*/ 	.byte	0x04, 0x1c
        /*0222*/ 	.short	(.L_22827 - .L_22826)


	//   ....[0]....
.L_22826:
        /*0224*/ 	.word	0x00000090


	//   ....[1]....
        /*0228*/ 	.word	0x00001ff0


	//   ....[2]....
        /*022c*/ 	.word	0x000020a0


	//   ....[3]....
        /*0230*/ 	.word	0x00002220


	//   ....[4]....
        /*0234*/ 	.word	0x00002360


	//----- nvinfo : EIATTR_CTAIDZ_USED
	.align		4
.L_22827:
        /*0238*/ 	.byte	0x01, 0x04
	.zero		2


	//----- nvinfo : EIATTR_CRS_STACK_SIZE
	.align		4
        /*023c*/ 	.byte	0x04, 0x1e
        /*023e*/ 	.short	(.L_22829 - .L_22828)
.L_22828:
        /*0240*/ 	.word	0x00000000
.L_22829:


//--------------------- .nv.info._ZN4vllm25paged_attention_v2_kernelIfhLi32ELi8ELi128ELNS_18Fp8KVCacheDataTypeE1ELb0ELi512EEEvPfS2_PT_PKS3_PKT0_S9_ifPKiSB_iPKfiiiSD_SD_iiiii --------------------------
	.section	.nv.info._ZN4vllm25paged_attention_v2_kernelIfhLi32ELi8ELi128ELNS_18Fp8KVCacheDataTypeE1ELb0ELi512EEEvPfS2_PT_PKS3_PKT0_S9_ifPKiSB_iPKfiiiSD_SD_iiiii,"",@"SHT_CUDA_INFO"
	.sectionflags	@""
	.align	4


	//----- nvinfo : EIATTR_CUDA_API_VERSION
	.align		4
        /*0000*/ 	.byte	0x04, 0x37
        /*0002*/ 	.short	(.L_22831 - .L_22830)
.L_22830:
        /*0004*/ 	.word	0x00000082


	//----- nvinfo : EIATTR_SW2861232_WAR
	.align		4
.L_22831:
        /*0008*/ 	.byte	0x01, 0x35
	.zero		2


	//----- nvinfo : EIATTR_PARAM_CBANK
	.align		4
        /*000c*/ 	.byte	0x04, 0x0a
        /*000e*/ 	.short	(.L_22833 - .L_22832)
	.align		4
.L_22832:
        /*0010*/ 	.word	index@(.nv.constant0._ZN4vllm25paged_attention_v2_kernelIfhLi32ELi8ELi128ELNS_18Fp8KVCacheDataTypeE1ELb0ELi512EEEvPfS2_PT_PKS3_PKT0_S9_ifPKiSB_iPKfiiiSD_SD_iiiii)
        /*0014*/ 	.short	0x0160
        /*0016*/ 	.short	0x008c


	//----- nvinfo : EIATTR_CBANK_PARAM_SIZE
	.align		4
.L_22833:
        /*0018*/ 	.byte	0x03, 0x19
        /*001a*/ 	.short	0x008c


	//----- nvinfo : EIATTR_KPARAM_INFO
	.align		4
        /*001c*/ 	.byte	0x04, 0x17
        /*001e*/ 	.short	(.L_22835 - .L_22834)
.L_22834:
        /*0020*/ 	.word	0x00000000
        /*0024*/ 	.short	0x0015
        /*0026*/ 	.short	0x0088
        /*0028*/ 	.byte	0x00, 0xf0, 0x11, 0x00


	//----- nvinfo : EIATTR_KPARAM_INFO
	.align		4
.L_22835:
        /*002c*/ 	.byte	0x04, 0x17
        /*002e*/ 	.short	(.L_22837 - .L_22836)
.L_22836:
        /*0030*/ 	.word	0x00000000
        /*0034*/ 	.short	0x0014
        /*0036*/ 	.short	0x0084
        /*0038*/ 	.byte	0x00, 0xf0, 0x11, 0x00


	//----- nvinfo : EIATTR_KPARAM_INFO
	.align		4
.L_22837:
        /*003c*/ 	.byte	0x04, 0x17
        /*003e*/ 	.short	(.L_22839 - .L_22838)
.L_22838:
        /*0040*/ 	.word	0x00000000
        /*0044*/ 	.short	0x0013
        /*0046*/ 	.short	0x0080
        /*0048*/ 	.byte	0x00, 0xf0, 0x11, 0x00


	//----- nvinfo : EIATTR_KPARAM_INFO
	.align		4
.L_22839:
        /*004c*/ 	.byte	0x04, 0x17
        /*004e*/ 	.short	(.L_22841 - .L_22840)
.L_22840:
        /*0050*/ 	.word	0x00000000
        /*0054*/ 	.short	0x0012
        /*0056*/ 	.short	0x007c
        /*0058*/ 	.byte	0x00, 0xf0, 0x11, 0x00


	//----- nvinfo : EIATTR_KPARAM_INFO
	.align		4
.L_22841:
        /*005c*/ 	.byte	0x04, 0x17
        /*005e*/ 	.short	(.L_22843 - .L_22842)
.L_22842:
        /*0060*/ 	.word	0x00000000
        /*0064*/ 	.short	0x0011
        /*0066*/ 	.short	0x0078
        /*0068*/ 	.byte	0x00, 0xf0, 0x11, 0x00


	//----- nvinfo : EIATTR_KPARAM_INFO
	.align		4
.L_22843:
        /*006c*/ 	.byte	0x04, 0x17
        /*006e*/ 	.short	(.L_22845 - .L_22844)
.L_22844:
        /*0070*/ 	.word	0x00000000
        /*0074*/ 	.short	0x0010
        /*0076*/ 	.short	0x0070
        /*0078*/ 	.byte	0x00, 0xf0, 0x21, 0x00


	//----- nvinfo : EIATTR_KPARAM_INFO
	.align		4
.L_22845:
        /*007c*/ 	.byte	0x04, 0x17
        /*007e*/ 	.short	(.L_22847 - .L_22846)
.L_22846:
        /*0080*/ 	.word	0x00000000
        /*0084*/ 	.short	0x000f
        /*0086*/ 	.short	0x0068
        /*0088*/ 	.byte	0x00, 0xf0, 0x21, 0x00


	//----- nvinfo : EIATTR_KPARAM_INFO
	.align		4
.L_22847:
        /*008c*/ 	.byte	0x04, 0x17
        /*008e*/ 	.short	(.L_22849 - .L_22848)
.L_22848:
        /*0090*/ 	.word	0x00000000
        /*0094*/ 	.short	0x000e
        /*0096*/ 	.short	0x0060
        /*0098*/ 	.byte	0x00, 0xf0, 0x11, 0x00


	//----- nvinfo : EIATTR_KPARAM_INFO
	.align		4
.L_22849:
        /*009c*/ 	.byte	0x04, 0x17
        /*009e*/ 	.short	(.L_22851 - .L_22850)
.L_22850:
        /*00a0*/ 	.word	0x00000000
        /*00a4*/ 	.short	0x000d
        /*00a6*/ 	.short	0x005c
        /*00a8*/ 	.byte	0x00, 0xf0, 0x11, 0x00


	//----- nvinfo : EIATTR_KPARAM_INFO
	.align		4
.L_22851:
        /*00ac*/ 	.byte	0x04, 0x17
        /*00ae*/ 	.short	(.L_22853 - .L_22852)
.L_22852:
        /*00b0*/ 	.word	0x00000000
        /*00b4*/ 	.short	0x000c
        /*00b6*/ 	.short	0x0058
        /*00b8*/ 	.byte	0x00, 0xf0, 0x11, 0x00


	//----- nvinfo : EIATTR_KPARAM_INFO
	.align		4
.L_22853:
        /*00bc*/ 	.byte	0x04, 0x17
        /*00be*/ 	.short	(.L_22855 - .L_22854)
.L_22854:
        /*00c0*/ 	.word	0x00000000
        /*00c4*/ 	.short	0x000b
        /*00c6*/ 	.short	0x0050
        /*00c8*/ 	.byte	0x00, 0xf0, 0x21, 0x00


	//----- nvinfo : EIATTR_KPARAM_INFO
	.align		4
.L_22855:
        /*00cc*/ 	.byte	0x04, 0x17
        /*00ce*/ 	.short	(.L_22857 - .L_22856)
.L_22856:
        /*00d0*/ 	.word	0x00000000
        /*00d4*/ 	.short	0x000a
        /*00d6*/ 	.short	0x0048
        /*00d8*/ 	.byte	0x00, 0xf0, 0x11, 0x00


	//----- nvinfo : EIATTR_KPARAM_INFO
	.align		4
.L_22857:
        /*00dc*/ 	.byte	0x04, 0x17
        /*00de*/ 	.short	(.L_22859 - .L_22858)
.L_22858:
        /*00e0*/ 	.word	0x00000000
        /*00e4*/ 	.short	0x0009
        /*00e6*/ 	.short	0x0040
        /*00e8*/ 	.byte	0x00, 0xf0, 0x21, 0x00


	//----- nvinfo : EIATTR_KPARAM_INFO
	.align		4
.L_22859:
        /*00ec*/ 	.byte	0x04, 0x17
        /*00ee*/ 	.short	(.L_22861 - .L_22860)
.L_22860:
        /*00f0*/ 	.word	0x00000000
        /*00f4*/ 	.short	0x0008
        /*00f6*/ 	.short	0x0038
        /*00f8*/ 	.byte	0x00, 0xf0, 0x21, 0x00


	//----- nvinfo : EIATTR_KPARAM_INFO
	.align		4
.L_22861:
        /*00fc*/ 	.byte	0x04, 0x17
        /*00fe*/ 	.short	(.L_22863 - .L_22862)
.L_22862:
        /*0100*/ 	.word	0x00000000
        /*0104*/ 	.short	0x0007
        /*0106*/ 	.short	0x0034
        /*0108*/ 	.byte	0x00, 0xf0, 0x11, 0x00


	//----- nvinfo : EIATTR_KPARAM_INFO
	.align		4
.L_22863:
        /*010c*/ 	.byte	0x04, 0x17
        /*010e*/ 	.short	(.L_22865 - .L_22864)
.L_22864:
        /*0110*/ 	.word	0x00000000
        /*0114*/ 	.short	0x0006
        /*0116*/ 	.short	0x0030
        /*0118*/ 	.byte	0x00, 0xf0, 0x11, 0x00


	//----- nvinfo : EIATTR_KPARAM_INFO
	.align		4
.L_22865:
        /*011c*/ 	.byte	0x04, 0x17
        /*011e*/ 	.short	(.L_22867 - .L_22866)
.L_22866:
        /*0120*/ 	.word	0x00000000
        /*0124*/ 	.short	0x0005
        /*0126*/ 	.short	0x0028
        /*0128*/ 	.byte	0x00, 0xf0, 0x21, 0x00


	//----- nvinfo : EIATTR_KPARAM_INFO
	.align		4
.L_22867:
        /*012c*/ 	.byte	0x04, 0x17
        /*012e*/ 	.short	(.L_22869 - .L_22868)
.L_22868:
        /*0130*/ 	.word	0x00000000
        /*0134*/ 	.short	0x0004
        /*0136*/ 	.short	0x0020
        /*0138*/ 	.byte	0x00, 0xf0, 0x21, 0x00


	//----- nvinfo : EIATTR_KPARAM_INFO
	.align		4
.L_22869:
        /*013c*/ 	.byte	0x04, 0x17
        /*013e*/ 	.short	(.L_22871 - .L_22870)
.L_22870:
        /*0140*/ 	.word	0x00000000
        /*0144*/ 	.short	0x0003
        /*0146*/ 	.short	0x0018
        /*0148*/ 	.byte	0x00, 0xf0, 0x21, 0x00


	//----- nvinfo : EIATTR_KPARAM_INFO
	.align		4
.L_22871:
        /*014c*/ 	.byte	0x04, 0x17
        /*014e*/ 	.short	(.L_22873 - .L_22872)
.L_22872:
        /*0150*/ 	.word	0x00000000
        /*0154*/ 	.short	0x0002
        /*0156*/ 	.short	0x0010
        /*0158*/ 	.byte	0x00, 0xf0, 0x21, 0x00


	//----- nvinfo : EIATTR_KPARAM_INFO
	.align		4
.L_22873:
        /*015c*/ 	.byte	0x04, 0x17
        /*015e*/ 	.short	(.L_22875 - .L_22874)
.L_22874:
        /*0160*/ 	.word	0x00000000
        /*0164*/ 	.short	0x0001
        /*0166*/ 	.short	0x0008
        /*0168*/ 	.byte	0x00, 0xf0, 0x21, 0x00


	//----- nvinfo : EIATTR_KPARAM_INFO
	.align		4
.L_22875:
        /*016c*/ 	.byte	0x04, 0x17
        /*016e*/ 	.short	(.L_22877 - .L_22876)
.L_22876:
        /*0170*/ 	.word	0x00000000
        /*0174*/ 	.short	0x0000
        /*0176*/ 	.short	0x0000
        /*0178*/ 	.byte	0x00, 0xf0, 0x21, 0x00


	//----- nvinfo : EIATTR_MAXREG_COUNT
	.align		4
.L_22877:
        /*017c*/ 	.byte	0x03, 0x1b
        /*017e*/ 	.short	0x00ff


	//----- nvinfo : EIATTR_NUM_BARRIERS
	.align		4
        /*0180*/ 	.byte	0x02, 0x4c
        /*0182*/ 	.byte	0x01
	.zero		1


	//----- nvinfo : EIATTR_EXTERNS
	.align		4
        /*0184*/ 	.byte	0x04, 0x0f
        /*0186*/ 	.short	(.L_22879 - .L_22878)


	//   ....[0]....
	.align		4
.L_22878:
        /*0188*/ 	.word	index@(__assertfail)


	//----- nvinfo : EIATTR_MERCURY_ISA_VERSION
	.align		4
.L_22879:
        /*018c*/ 	.byte	0x03, 0x5f
        /*018e*/ 	.short	0x0000


	//----- nvinfo : EIATTR_COOP_GROUP_MASK_REGIDS
	.align		4
        /*0190*/ 	.byte	0x04, 0x29
        /*0192*/ 	.short	(.L_22881 - .L_22880)


	//   ....[0]....
.L_22880:
        /*0194*/ 	.word	0xffffffff


	//   ....[1]....
        /*0198*/ 	.word	0xffffffff


	//   ....[2]....
        /*019c*/ 	.word	0xffffffff


	//   ....[3]....
        /*01a0*/ 	.word	0xffffffff


	//   ....[4]....
        /*01a4*/ 	.word	0xffffffff


	//   ....[5]....
        /*01a8*/ 	.word	0xffffffff


	//   ....[6]....
        /*01ac*/ 	.word	0xffffffff


	//   ....[7]....
        /*01b0*/ 	.word	0xffffffff


	//   ....[8]....
        /*01b4*/ 	.word	0xffffffff


	//   ....[9]....
        /*01b8*/ 	.word	0xffffffff


	//   ....[10]....
        /*01bc*/ 	.word	0xffffffff


	//   ....[11]....
        /*01c0*/ 	.word	0xffffffff


	//   ....[12]....
        /*01c4*/ 	.word	0xffffffff


	//   ....[13]....
        /*01c8*/ 	.word	0xffffffff


	//   ....[14]....
        /*01cc*/ 	.word	0xffffffff


	//   ....[15]....
        /*01d0*/ 	.word	0xffffffff


	//----- nvinfo : EIATTR_COOP_GROUP_INSTR_OFFSETS
	.align		4
.L_22881:
        /*01d4*/ 	.byte	0x04, 0x28
        /*01d6*/ 	.short	(.L_22883 - .L_22882)


	//   ....[0]....
.L_22882:
        /*01d8*/ 	.word	0x00000240


	//   ....[1]....
        /*01dc*/ 	.word	0x00000260


	//   ....[2]....
        /*01e0*/ 	.word	0x00000310


	//   ....[3]....
        /*01e4*/ 	.word	0x00000330


	//   ....[4]....
        /*01e8*/ 	.word	0x00000350


	//   ....[5]....
        /*01ec*/ 	.word	0x00001180


	//   ....[6]....
        /*01f0*/ 	.word	0x000011e0


	//   ....[7]....
        /*01f4*/ 	.word	0x00001210


	//   ....[8]....
        /*01f8*/ 	.word	0x00001230


	//   ....[9]....
        /*01fc*/ 	.word	0x00001250


	//   ....[10]....
        /*0200*/ 	.word	0x000012a0


	//   ....[11]....
        /*0204*/ 	.word	0x000012c0


	//   ....[12]....
        /*0208*/ 	.word	0x000012e0


	//   ....[13]....
        /*020c*/ 	.word	0x00002270


	//   ....[14]....
        /*0210*/ 	.word	0x000022f0


	//   ....[15]....
        /*0214*/ 	.word	0x00002350


	//----- nvinfo : EIATTR_SYSCALL_OFFSETS
	.align		4
.L_22883:
        /*0218*/ 	.byte	0x04, 0x46
        /*021a*/ 	.short	(.L_22885 - .L_22884)


	//   ....[0]....
.L_22884:
        /*021c*/ 	.word	0x00002200


	//----- nvinfo : EIATTR_EXIT_INSTR_OFFSETS
	.align		4
.L_22885:
        /*0220*/ 	.byte	0x04, 0x1c
        /*0222*/ 	.short	(.L_22887 - .L_22886)


	//   ....[0]....
.L_22886:
        /*0224*/ 	.word	0x00000090


	//   ....[1]....
        /*0228*/ 	.word	0x00001f50


	//   ....[2]....
        /*022c*/ 	.word	0x00002000


	//   ....[3]....
        /*0230*/ 	.word	0x000020d0


	//   ....[4]....
        /*0234*/ 	.word	0x00002210


	//----- nvinfo : EIATTR_CTAIDZ_USED
	.align		4
.L_22887:
        /*0238*/ 	.byte	0x01, 0x04
	.zero		2


	//----- nvinfo : EIATTR_CRS_STACK_SIZE
	.align		4
        /*023c*/ 	.byte	0x04, 0x1e
        /*023e*/ 	.short	(.L_22889 - .L_22888)
.L_22888:
        /*0240*/ 	.word	0x00000000
.L_22889:


//--------------------- .nv.info._ZN4vllm25paged_attention_v2_kernelIfhLi256ELi8ELi128ELNS_18Fp8KVCacheDataTypeE1ELb1ELi512EEEvPfS2_PT_PKS3_PKT0_S9_ifPKiSB_iPKfiiiSD_SD_iiiii --------------------------
	.section	.nv.info._ZN4vllm25paged_attention_v2_kernelIfhLi256ELi8ELi128ELNS_18Fp8KVCacheDataTypeE1ELb1ELi512EEEvPfS2_PT_PKS3_PKT0_S9_ifPKiSB_iPKfiiiSD_SD_iiiii,"",@"SHT_CUDA_INFO"
	.sectionflags	@""
	.align	4


	//----- nvinfo : EIATTR_CUDA_API_VERSION
	.align		4
        /*0000*/ 	.byte	0x04, 0x37
        /*0002*/ 	.short	(.L_22891 - .L_22890)
.L_22890:
        /*0004*/ 	.word	0x00000082


	//----- nvinfo : EIATTR_SW2861232_WAR
	.align		4
.L_22891:
        /*0008*/ 	.byte	0x01, 0x35
	.zero		2


	//----- nvinfo : EIATTR_PARAM_CBANK
	.align		4
        /*000c*/ 	.byte	0x04, 0x0a
        /*000e*/ 	.short	(.L_22893 - .L_22892)
	.align		4
.L_22892:
        /*0010*/ 	.word	index@(.nv.constant0._ZN4vllm25paged_attention_v2_kernelIfhLi256ELi8ELi128ELNS_18Fp8KVCacheDataTypeE1ELb1ELi512EEEvPfS2_PT_PKS3_PKT0_S9_ifPKiSB_iPKfiiiSD_SD_iiiii)
        /*0014*/ 	.short	0x0160
        /*0016*/ 	.short	0x008c


	//----- nvinfo : EIATTR_CBANK_PARAM_SIZE
	.align		4
.L_22893:
        /*0018*/ 	.byte	0x03, 0x19
        /*001a*/ 	.short	0x008c


	//----- nvinfo : EIATTR_KPARAM_INFO
	.align		4
        /*001c*/ 	.byte	0x04, 0x17
        /*001e*/ 	.short	(.L_22895 - .L_22894)
.L_22894:
        /*0020*/ 	.word	0x00000000
        /*0024*/ 	.short	0x0015
        /*0026*/ 	.short	0x0088
        /*0028*/ 	.byte	0x00, 0xf0, 0x11, 0x00


	//----- nvinfo : EIATTR_KPARAM_INFO
	.align		4
.L_22895:
        /*002c*/ 	.byte	0x04, 0x17
        /*002e*/ 	.short	(.L_22897 - .L_22896)
.L_22896:
        /*0030*/ 	.word	0x00000000
        /*0034*/ 	.short	0x0014
        /*0036*/ 	.short	0x0084
        /*0038*/ 	.byte	0x00, 0xf0, 0x11, 0x00


	//----- nvinfo : EIATTR_KPARAM_INFO
	.align		4
.L_22897:
        /*003c*/ 	.byte	0x04, 0x17
        /*003e*/ 	.short	(.L_22899 - .L_22898)
.L_22898:
        /*0040*/ 	.word	0x00000000
        /*0044*/ 	.short	0x0013
        /*0046*/ 	.short	0x0080
        /*0048*/ 	.byte	0x00, 0xf0, 0x11, 0x00


	//----- nvinfo : EIATTR_KPARAM_INFO
	.align		4
.L_22899:
        /*004c*/ 	.byte	0x04, 0x17
        /*004e*/ 	.short	(.L_22901 - .L_22900)
.L_22900:
        /*0050*/ 	.word	0x00000000
        /*0054*/ 	.short	0x0012
        /*0056*/ 	.short	0x007c
        /*0058*/ 	.byte	0x00, 0xf0, 0x11, 0x00


	//----- nvinfo : EIATTR_KPARAM_INFO
	.align		4
.L_22901:
        /*005c*/ 	.byte	0x04, 0x17
        /*005e*/ 	.short	(.L_22903 - .L_22902)
.L_22902:
        /*0060*/ 	.word	0x00000000
        /*0064*/ 	.short	0x0011
        /*0066*/ 	.short	0x0078
        /*0068*/ 	.byte	0x00, 0xf0, 0x11, 0x00


	//----- nvinfo : EIATTR_KPARAM_INFO
	.align		4
.L_22903:
        /*006c*/ 	.byte	0x04, 0x17
        /*006e*/ 	.short	(.L_22905 - .L_22904)
.L_22904:
        /*0070*/ 	.word	0x00000000
        /*0074*/ 	.short	0x0010
        /*0076*/ 	.short	0x0070
        /*0078*/ 	.byte	0x00, 0xf0, 0x21, 0x00


	//----- nvinfo : EIATTR_KPARAM_INFO
	.align		4
.L_22905:
        /*007c*/ 	.byte	0x04, 0x17
        /*007e*/ 	.short	(.L_22907 - .L_22906)
.L_22906:
        /*0080*/ 	.word	0x00000000
        /*0084*/ 	.short	0x000f
        /*0086*/ 	.short	0x0068
        /*0088*/ 	.byte	0x00, 0xf0, 0x21, 0x00


	//----- nvinfo : EIATTR_KPARAM_INFO
	.align		4
.L_22907:
        /*008c*/ 	.byte	0x04, 0x17
        /*008e*/ 	.short	(.L_22909 - .L_22908)
.L_22908:
        /*0090*/ 	.word	0x00000000
        /*0094*/ 	.short	0x000e
        /*0096*/ 	.short	0x0060
        /*0098*/ 	.byte	0x00, 0xf0, 0x11, 0x00


	//----- nvinfo : EIATTR_KPARAM_INFO
	.align		4
.L_22909:
        /*009c*/ 	.byte	0x04, 0x17
        /*009e*/ 	.short	(.L_22911 - .L_22910)
.L_22910:
        /*00a0*/ 	.word	0x00000000
        /*00a4*/ 	.short	0x000d
        /*00a6*/ 	.short	0x005c
        /*00a8*/ 	.byte	0x00, 0xf0, 0x11, 0x00


	//----- nvinfo : EIATTR_KPARAM_INFO
	.align		4
.L_22911:
        /*00ac*/ 	.byte	0x04, 0x17
        /*00ae*/ 	.short	(.L_22913 - .L_22912)
.L_22912:
        /*00b0*/ 	.word	0x00000000
        /*00b4*/ 	.short	0x000c
        /*00b6*/ 	.short	0x0058
        /*00b8*/ 	.byte	0x00, 0xf0, 0x11, 0x00


	//----- nvinfo : EIATTR_KPARAM_INFO
	.align		4
.L_22913:
        /*00bc*/ 	.byte	0x04, 0x17
        /*00be*/ 	.short	(.L_22915 - .L_22914)
.L_22914:
        /*00c0*/ 	.word	0x00000000
        /*00c4*/ 	.short	0x000b
        /*00c6*/ 	.short	0x0050
        /*00c8*/ 	.byte	0x00, 0xf0, 0x21, 0x00


	//----- nvinfo : EIATTR_KPARAM_INFO
	.align		4
.L_22915:
        /*00cc*/ 	.byte	0x04, 0x17
        /*00ce*/ 	.short	(.L_22917 - .L_22916)
.L_22916:
        /*00d0*/ 	.word	0x00000000
        /*00d4*/ 	.short	0x000a
        /*00d6*/ 	.short	0x0048
        /*00d8*/ 	.byte	0x00, 0xf0, 0x11, 0x00


	//----- nvinfo : EIATTR_KPARAM_INFO
	.align		4
.L_22917:
        /*00dc*/ 	.byte	0x04, 0x17
        /*00de*/ 	.short	(.L_22919 - .L_22918)
.L_22918:
        /*00e0*/ 	.word	0x00000000
        /*00e4*/ 	.short	0x0009
        /*00e6*/ 	.short	0x0040
        /*00e8*/ 	.byte	0x00, 0xf0, 0x21, 0x00


	//----- nvinfo : EIATTR_KPARAM_INFO
	.align		4
.L_22919:
        /*00ec*/ 	.byte	0x04, 0x17
        /*00ee*/ 	.short	(.L_22921 - .L_22920)
.L_22920:
        /*00f0*/ 	.word	0x00000000
        /*00f4*/ 	.short	0x0008
        /*00f6*/ 	.short	0x0038
        /*00f8*/ 	.byte	0x00, 0xf0, 0x21, 0x00


	//----- nvinfo : EIATTR_KPARAM_INFO
	.align		4
.L_22921:
        /*00fc*/ 	.byte	0x04, 0x17
        /*00fe*/ 	.short	(.L_22923 - .L_22922)
.L_22922:
        /*0100*/ 	.word	0x00000000
        /*0104*/ 	.short	0x0007
        /*0106*/ 	.short	0x0034
        /*0108*/ 	.byte	0x00, 0xf0, 0x11, 0x00


	//----- nvinfo : EIATTR_KPARAM_INFO
	.align		4
.L_22923:
        /*010c*/ 	.byte	0x04, 0x17
        /*010e*/ 	.short	(.L_22925 - .L_22924)
.L_22924:
        /*0110*/ 	.word	0x00000000
        /*0114*/ 	.short	0x0006
        /*0116*/ 	.short	0x0030
        /*0118*/ 	.byte	0x00, 0xf0, 0x11, 0x00


	//----- nvinfo : EIATTR_KPARAM_INFO
	.align		4
.L_22925:
        /*011c*/ 	.byte	0x04, 0x17
        /*011e*/ 	.short	(.L_22927 - .L_22926)
.L_22926:
        /*0120*/ 	.word	0x00000000
        /*0124*/ 	.short	0x0005
        /*0126*/ 	.short	0x0028
        /*0128*/ 	.byte	0x00, 0xf0, 0x21, 0x00


	//----- nvinfo : EIATTR_KPARAM_INFO
	.align		4
.L_22927:
        /*012c*/ 	.byte	0x04, 0x17
        /*012e*/ 	.short	(.L_22929 - .L_22928)
.L_22928:
        /*0130*/ 	.word	0x00000000
        /*0134*/ 	.short	0x0004
        /*0136*/ 	.short	0x0020
        /*0138*/ 	.byte	0x00, 0xf0, 0x21, 0x00


	//----- nvinfo : EIATTR_KPARAM_INFO
	.align		4
.L_22929:
        /*013c*/ 	.byte	0x04, 0x17
        /*013e*/ 	.short	(.L_22931 - .L_22930)
.L_22930:
        /*0140*/ 	.word	0x00000000
        /*0144*/ 	.short	0x0003
        /*0146*/ 	.short	0x0018
        /*0148*/ 	.byte	0x00, 0xf0, 0x21, 0x00


	//----- nvinfo : EIATTR_KPARAM_INFO
	.align		4
.L_22931:
        /*014c*/ 	.byte	0x04, 0x17
        /*014e*/ 	.short	(.L_22933 - .L_22932)
.L_22932:
        /*0150*/ 	.word	0x00000000
        /*0154*/ 	.short	0x0002
        /*0156*/ 	.short	0x0010
        /*0158*/ 	.byte	0x00, 0xf0, 0x21, 0x00


	//----- nvinfo : EIATTR_KPARAM_INFO
	.align		4
.L_22933:
        /*015c*/ 	.byte	0x04, 0x17
        /*015e*/ 	.short	(.L_22935 - .L_22934)
.L_22934:
        /*0160*/ 	.word	0x00000000
        /*0164*/ 	.short	0x0001
        /*0166*/ 	.short	0x0008
        /*0168*/ 	.byte	0x00, 0xf0, 0x21, 0x00


	//----- nvinfo : EIATTR_KPARAM_INFO
	.align		4
.L_22935:
        /*016c*/ 	.byte	0x04, 0x17
        /*016e*/ 	.short	(.L_22937 - .L_22936)
.L_22936:
        /*0170*/ 	.word	0x00000000
        /*0174*/ 	.short	0x0000
        /*0176*/ 	.short	0x0000
        /*0178*/ 	.byte	0x00, 0xf0, 0x21, 0x00


	//----- nvinfo : EIATTR_MAXREG_COUNT
	.align		4
.L_22937:
        /*017c*/ 	.byte	0x03, 0x1b
        /*017e*/ 	.short	0x00ff


	//----- nvinfo : EIATTR_NUM_BARRIERS
	.align		4
        /*0180*/ 	.byte	0x02, 0x4c
        /*0182*/ 	.byte	0x01
	.zero		1


	//----- nvinfo : EIATTR_EXTERNS
	.align		4
        /*0184*/ 	.byte	0x04, 0x0f
        /*0186*/ 	.short	(.L_22939 - .L_22938)


	//   ....[0]....
	.align		4
.L_22938:
        /*0188*/ 	.word	index@(__assertfail)


	//----- nvinfo : EIATTR_MERCURY_ISA_VERSION
	.align		4
.L_22939:
        /*018c*/ 	.byte	0x03, 0x5f
        /*018e*/ 	.short	0x0000


	//----- nvinfo : EIATTR_COOP_GROUP_MASK_REGIDS
	.align		4
        /*0190*/ 	.byte	0x04, 0x29
        /*0192*/ 	.short	(.L_22941 - .L_22940)


	//   ....[0]....
.L_22940:
        /*0194*/ 	.word	0xffffffff


	//   ....[1]....
        /*0198*/ 	.word	0xffffffff


	//   ....[2]....
        /*019c*/ 	.word	0xffffffff


	//   ....[3]....
        /*01a0*/ 	.word	0xffffffff


	//   ....[4]....
        /*01a4*/ 	.word	0xffffffff


	//   ....[5]....
        /*01a8*/ 	.word	0xffffffff


	//   ....[6]....
        /*01ac*/ 	.word	0xffffffff


	//   ....[7]....
        /*01b0*/ 	.word	0xffffffff


	//   ....[8]....
        /*01b4*/ 	.word	0xffffffff


	//   ....[9]....
        /*01b8*/ 	.word	0xffffffff


	//   ....[10]....
        /*01bc*/ 	.word	0xffffffff


	//   ....[11]....
        /*01c0*/ 	.word	0xffffffff


	//   ....[12]....
        /*01c4*/ 	.word	0xffffffff


	//   ....[13]....
        /*01c8*/ 	.word	0xffffffff


	//   ....[14]....
        /*01cc*/ 	.word	0xffffffff


	//   ....[15]....
        /*01d0*/ 	.word	0xffffffff


	//   ....[16]....
        /*01d4*/ 	.word	0xffffffff


	//   ....[17]....
        /*01d8*/ 	.word	0xffffffff


	//   ....[18]....
        /*01dc*/ 	.word	0xffffffff


	//   ....[19]....
        /*01e0*/ 	.word	0xffffffff


	//   ....[20]....
        /*01e4*/ 	.word	0xffffffff


	//   ....[21]....
        /*01e8*/ 	.word	0xffffffff


	//   ....[22]....
        /*01ec*/ 	.word	0xffffffff


	//   ....[23]....
        /*01f0*/ 	.word	0xffffffff


	//   ....[24]....
        /*01f4*/ 	.word	0xffffffff


	//   ....[25]....
        /*01f8*/ 	.word	0xffffffff


	//   ....[26]....
        /*01fc*/ 	.word	0xffffffff


	//   ....[27]....
        /*0200*/ 	.word	0xffffffff


	//   ....[28]....
        /*0204*/ 	.word	0xffffffff


	//   ....[29]....
        /*0208*/ 	.word	0xffffffff


	//   ....[30]....
        /*020c*/ 	.word	0xffffffff


	//   ....[31]....
        /*0210*/ 	.word	0xffffffff


	//----- nvinfo : EIATTR_COOP_GROUP_INSTR_OFFSETS
	.align		4
.L_22941:
        /*0214*/ 	.byte	0x04, 0x28
        /*0216*/ 	.short	(.L_22943 - .L_22942)


	//   ....[0]....
.L_22942:
        /*0218*/ 	.word	0x00000b80


	//   ....[1]....
        /*021c*/ 	.word	0x00000ba0


	//   ....[2]....
        /*0220*/ 	.word	0x00000c50


	//   ....[3]....
        /*0224*/ 	.word	0x00000c70


	//   ....[4]....
        /*0228*/ 	.word	0x00000c90


	//   ....[5]....
        /*022c*/ 	.word	0x00001ac0


	//   ....[6]....
        /*0230*/ 	.word	0x00001b20


	//   ....[7]....
        /*0234*/ 	.word	0x00001b50


	//   ....[8]....
        /*0238*/ 	.word	0x00001b70


	//   ....[9]....
        /*023c*/ 	.word	0x00001b90


	//   ....[10]....
        /*0240*/ 	.word	0x00001be0


	//   ....[11]....
        /*0244*/ 	.word	0x00001c00


	//   ....[12]....
        /*0248*/ 	.word	0x00001c20


	//   ....[13]....
        /*024c*/ 	.word	0x00003c60


	//   ....[14]....
        /*0250*/ 	.word	0x00003ce0


	//   ....[15]....
        /*0254*/ 	.word	0x00003d50


	//   ....[16]....
        /*0258*/ 	.word	0x00003dd0


	//   ....[17]....
        /*025c*/ 	.word	0x00003e50


	//   ....[18]....
        /*0260*/ 	.word	0x00003ec0


	//   ....[19]....
        /*0264*/ 	.word	0x00003f30


	//   ....[20]....
        /*0268*/ 	.word	0x00003fa0


	//   ....[21]....
        /*026c*/ 	.word	0x00004010


	//   ....[22]....
        /*0270*/ 	.word	0x00004080


	//   ....[23]....
        /*0274*/ 	.word	0x000040f0


	//   ....[24]....
        /*0278*/ 	.word	0x00004160


	//   ....[25]....
        /*027c*/ 	.word	0x000041d0


	//   ....[26]....
        /*0280*/ 	.word	0x00004240


	//   ....[27]....
        /*0284*/ 	.word	0x000042b0


	//   ....[28]....
        /*0288*/ 	.word	0x00004320


	//   ....[29]....
        /*028c*/ 	.word	0x00004390


	//   ....[30]....
        /*0290*/ 	.word	0x00004400


	//   ....[31]....
        /*0294*/ 	.word	0x00004470


	//----- nvinfo : EIATTR_SYSCALL_OFFSETS
	.align		4
.L_22943:
        /*0298*/ 	.byte	0x04, 0x46
        /*029a*/ 	.short	(.L_22945 - .L_22944)


	//   ....[0]....
.L_22944:
        /*029c*/ 	.word	0x00003ac0


	//   ....[1]....
        /*02a0*/ 	.word	0x00003bf0


	//----- nvinfo : EIATTR_EXIT_INSTR_OFFSETS
	.align		4
.L_22945:
        /*02a4*/ 	.byte	0x04, 0x1c
        /*02a6*/ 	.short	(.L_22947 - .L_22946)


	//   ....[0]....
.L_22946:
        /*02a8*/ 	.word	0x00000090


	//   ....[1]....
        /*02ac*/ 	.word	0x000032d0


	//   ....[2]....
        /*02b0*/ 	.word	0x00003380


	//   ....[3]....
        /*02b4*/ 	.word	0x00003990


	//   ....[4]....
        /*02b8*/ 	.word	0x00003c00


	//----- nvinfo : EIATTR_CTAIDZ_USED
	.align		4
.L_22947:
        /*02bc*/ 	.byte	0x01, 0x04
	.zero		2


	//----- nvinfo : EIATTR_CRS_STACK_SIZE
	.align		4
        /*02c0*/ 	.byte	0x04, 0x1e
        /*02c2*/ 	.short	(.L_22949 - .L_22948)
.L_22948:
        /*02c4*/ 	.word	0x00000000
.L_22949:


//--------------------- .nv.info._ZN4vllm25paged_attention_v2_kernelIfhLi192ELi8ELi128ELNS_18Fp8KVCacheDataTypeE1ELb1ELi512EEEvPfS2_PT_PKS3_PKT0_S9_ifPKiSB_iPKfiiiSD_SD_iiiii --------------------------
	.section	.nv.info._ZN4vllm25paged_attention_v2_kernelIfhLi192ELi8ELi128ELNS_18Fp8KVCacheDataTypeE1ELb1ELi512EEEvPfS2_PT_PKS3_PKT0_S9_ifPKiSB_iPKfiiiSD_SD_iiiii,"",@"SHT_CUDA_INFO"
	.sectionflags	@""
	.align	4


	//----- nvinfo : EIATTR_CUDA_API_VERSION
	.align		4
        /*0000*/ 	.byte	0x04, 0x37
        /*0002*/ 	.short	(.L_22951 - .L_22950)
.L_22950:
        /*0004*/ 	.word	0x00000082


	//----- nvinfo : EIATTR_SW2861232_WAR
	.align		4
.L_22951:
        /*0008*/ 	.byte	0x01, 0x35
	.zero		2


	//----- nvinfo : EIATTR_PARAM_CBANK
	.align		4
        /*000c*/ 	.byte	0x04, 0x0a
        /*000e*/ 	.short	(.L_22953 - .L_22952)
	.align		4
.L_22952:
        /*0010*/ 	.word	index@(.nv.constant0._ZN4vllm25paged_attention_v2_kernelIfhLi192ELi8ELi128ELNS_18Fp8KVCacheDataTypeE1ELb1ELi512EEEvPfS2_PT_PKS3_PKT0_S9_ifPKiSB_iPKfiiiSD_SD_iiiii)
        /*0014*/ 	.short	0x0160
        /*0016*/ 	.short	0x008c


	//----- nvinfo : EIATTR_CBANK_PARAM_SIZE
	.align		4
.L_22953:
        /*0018*/ 	.byte	0x03, 0x19
        /*001a*/ 	.short	0x008c


	//----- nvinfo : EIATTR_KPARAM_INFO
	.align		4
        /*001c*/ 	.byte	0x04, 0x17
        /*001e*/ 	.short	(.L_22955 - .L_22954)
.L_22954:
        /*0020*/ 	.word	0x00000000
        /*0024*/ 	.short	0x0015
        /*0026*/ 	.short	0x0088
        /*0028*/ 	.byte	0x00, 0xf0, 0x11, 0x00


	//----- nvinfo : EIATTR_KPARAM_INFO
	.align		4
.L_22955:
        /*002c*/ 	.byte	0x04, 0x17
        /*002e*/ 	.short	(.L_22957 - .L_22956)
.L_22956:
        /*0030*/ 	.word	0x00000000
        /*0034*/ 	.short	0x0014
        /*0036*/ 	.short	0x0084
        /*0038*/ 	.byte	0x00, 0xf0, 0x11, 0x00


	//----- nvinfo : EIATTR_KPARAM_INFO
	.align		4
.L_22957:
        /*003c*/ 	.byte	0x04, 0x17
        /*003e*/ 	.short	(.L_22959 - .L_22958)
.L_22958:
        /*0040*/ 	.word	0x00000000
        /*0044*/ 	.short	0x0013
        /*0046*/ 	.short	0x0080
        /*0048*/ 	.byte	0x00, 0xf0, 0x11, 0x00


	//----- nvinfo : EIATTR_KPARAM_INFO
	.align		4
.L_22959:
        /*004c*/ 	.byte	0x04, 0x17
        /*004e*/ 	.short	(.L_22961 - .L_22960)
.L_22960:
        /*0050*/ 	.word	0x00000000
        /*0054*/ 	.short	0x0012
        /*0056*/ 	.short	0x007c
        /*0058*/ 	.byte	0x00, 0xf0, 0x11, 0x00


	//----- nvinfo : EIATTR_KPARAM_INFO
	.align		4
.L_22961:
        /*005c*/ 	.byte	0x04, 0x17
        /*005e*/ 	.short	(.L_22963 - .L_22962)
.L_22962:
        /*0060*/ 	.word	0x00000000
        /*0064*/ 	.short	0x0011
        /*0066*/ 	.short	0x0078
        /*0068*/ 	.byte	0x00, 0xf0, 0x11, 0x00


	//----- nvinfo : EIATTR_KPARAM_INFO
	.align		4
.L_22963:
        /*006c*/ 	.byte	0x04, 0x17
        /*006e*/ 	.short	(.L_22965 - .L_22964)
.L_22964:
        /*0070*/ 	.word	0x00000000
        /*0074*/ 	.short	0x0010
        /*0076*/ 	.short	0x0070
        /*0078*/ 	.byte	0x00, 0xf0, 0x21, 0x00


	//----- nvinfo : EIATTR_KPARAM_INFO
	.align		4
.L_22965:
        /*007c*/ 	.byte	0x04, 0x17
        /*007e*/ 	.short	(.L_22967 - .L_22966)
.L_22966:
        /*0080*/ 	.word	0x00000000
        /*0084*/ 	.short	0x000f
        /*0086*/ 	.short	0x0068
        /*0088*/ 	.byte	0x00, 0xf0, 0x21, 0x00


	//----- nvinfo : EIATTR_KPARAM_INFO
	.align		4
.L_22967:
        /*008c*/ 	.byte	0x04, 0x17
        /*008e*/ 	.short	(.L_22969 - .L_22968)
.L_22968:
        /*0090*/ 	.word	0x00000000
        /*0094*/ 	.short	0x000e
        /*0096*/ 	.short	0x0060
        /*0098*/ 	.byte	0x00, 0xf0, 0x11, 0x00


	//----- nvinfo : EIATTR_KPARAM_INFO
	.align		4
.L_22969:
        /*009c*/ 	.byte	0x04, 0x17
        /*009e*/ 	.short	(.L_22971 - .L_22970)
.L_22970:
        /*00a0*/ 	.word	0x00000000
        /*00a4*/ 	.short	0x000d
        /*00a6*/ 	.short	0x005c
        /*00a8*/ 	.byte	0x00, 0xf0, 0x11, 0x00


	//----- nvinfo : EIATTR_KPARAM_INFO
	.align		4
.L_22971:
        /*00ac*/ 	.byte	0x04, 0x17
        /*00ae*/ 	.short	(.L_22973 - .L_22972)
.L_22972:
        /*00b0*/ 	.word	0x00000000
        /*00b4*/ 	.short	0x000c
        /*00b6*/ 	.short	0x0058
        /*00b8*/ 	.byte	0x00, 0xf0, 0x11, 0x00


	//----- nvinfo : EIATTR_KPARAM_INFO
	.align		4
.L_22973:
        /*00bc*/ 	.byte	0x04, 0x17
        /*00be*/ 	.short	(.L_22975 - .L_22974)
.L_22974:
        /*00c0*/ 	.word	0x00000000
        /*00c4*/ 	.short	0x000b
        /*00c6*/ 	.short	0x0050
        /*00c8*/ 	.byte	0x00, 0xf0, 0x21, 0x00


	//----- nvinfo : EIATTR_KPARAM_INFO
	.align		4
.L_22975:
        /*00cc*/ 	.byte	0x04, 0x17
        /*00ce*/ 	.short	(.L_22977 - .L_22976)
.L_22976:
        /*00d0*/ 	.word	0x00000000
        /*00d4*/ 	.short	0x000a
        /*00d6*/ 	.short	0x0048
        /*00d8*/ 	.byte	0x00, 0xf0, 0x11, 0x00


	//----- nvinfo : EIATTR_KPARAM_INFO
	.align		4
.L_22977:
        /*00dc*/ 	.byte	0x04, 0x17
        /*00de*/ 	.short	(.L_22979 - .L_22978)
.L_22978:
        /*00e0*/ 	.word	0x00000000
        /*00e4*/ 	.short	0x0009
        /*00e6*/ 	.short	0x0040
        /*00e8*/ 	.byte	0x00, 0xf0, 0x21, 0x00


	//----- nvinfo : EIATTR_KPARAM_INFO
	.align		4
.L_22979:
        /*00ec*/ 	.byte	0x04, 0x17
        /*00ee*/ 	.short	(.L_22981 - .L_22980)
.L_22980:
        /*00f0*/ 	.word	0x00000000
        /*00f4*/ 	.short	0x0008
        /*00f6*/ 	.short	0x0038
        /*00f8*/ 	.byte	0x00, 0xf0, 0x21, 0x00


	//----- nvinfo : EIATTR_KPARAM_INFO
	.align		4
.L_22981:
        /*00fc*/ 	.byte	0x04, 0x17
        /*00fe*/ 	.short	(.L_22983 - .L_22982)
.L_22982:
        /*0100*/ 	.word	0x00000000
        /*0104*/ 	.short	0x0007
        /*0106*/ 	.short	0x0034
        /*0108*/ 	.byte	0x00, 0xf0, 0x11, 0x00


	//----- nvinfo : EIATTR_KPARAM_INFO
	.align		4
.L_22983:
        /*010c*/ 	.byte	0x04, 0x17
        /*010e*/ 	.short	(.L_22985 - .L_22984)
.L_22984:
        /*0110*/ 	.word	0x00000000
        /*0114*/ 	.short	0x0006
        /*0116*/ 	.short	0x0030
        /*0118*/ 	.byte	0x00, 0xf0, 0x11, 0x00


	//----- nvinfo : EIATTR_KPARAM_INFO
	.align		4
.L_22985:
        /*011c*/ 	.byte	0x04, 0x17
        /*011e*/ 	.short	(.L_22987 - .L_22986)
.L_22986:
        /*0120*/ 	.word	0x00000000
        /*0124*/ 	.short	0x0005
        /*0126*/ 	.short	0x0028
        /*0128*/ 	.byte	0x00, 0xf0, 0x21, 0x00


	//----- nvinfo : EIATTR_KPARAM_INFO
	.align		4
.L_22987:
        /*012c*/ 	.byte	0x04, 0x17
        /*012e*/ 	.short	(.L_22989 - .L_22988)
.L_22988:
        /*0130*/ 	.word	0x00000000
        /*0134*/ 	.short	0x0004
        /*0136*/ 	.short	0x0020
        /*0138*/ 	.byte	0x00, 0xf0, 0x21, 0x00


	//----- nvinfo : EIATTR_KPARAM_INFO
	.align		4
.L_22989:
        /*013c*/ 	.byte	0x04, 0x17
        /*013e*/ 	.short	(.L_22991 - .L_22990)
.L_22990:
        /*0140*/ 	.word	0x00000000
        /*0144*/ 	.short	0x0003
        /*0146*/ 	.short	0x0018
        /*0148*/ 	.byte	0x00, 0xf0, 0x21, 0x00


	//----- nvinfo : EIATTR_KPARAM_INFO
	.align		4
.L_22991:
        /*014c*/ 	.byte	0x04, 0x17
        /*014e*/ 	.short	(.L_22993 - .L_22992)
.L_22992:
        /*0150*/ 	.word	0x00000000
        /*0154*/ 	.short	0x0002
        /*0156*/ 	.short	0x0010
        /*0158*/ 	.byte	0x00, 0xf0, 0x21, 0x00


	//----- nvinfo : EIATTR_KPARAM_INFO
	.align		4
.L_22993:
        /*015c*/ 	.byte	0x04, 0x17
        /*015e*/ 	.short	(.L_22995 - .L_22994)
.L_22994:
        /*0160*/ 	.word	0x00000000
        /*0164*/ 	.short	0x0001
        /*0166*/ 	.short	0x0008
        /*0168*/ 	.byte	0x00, 0xf0, 0x21, 0x00


	//----- nvinfo : EIATTR_KPARAM_INFO
	.align		4
.L_22995:
        /*016c*/ 	.byte	0x04, 0x17
        /*016e*/ 	.short	(.L_22997 - .L_22996)
.L_22996:
        /*0170*/ 	.word	0x00000000
        /*0174*/ 	.short	0x0000
        /*0176*/ 	.short	0x0000
        /*0178*/ 	.byte	0x00, 0xf0, 0x21, 0x00


	//----- nvinfo : EIATTR_MAXREG_COUNT
	.align		4
.L_22997:
        /*017c*/ 	.byte	0x03, 0x1b
        /*017e*/ 	.short	0x00ff


	//----- nvinfo : EIATTR_NUM_BARRIERS
	.align		4
        /*0180*/ 	.byte	0x02, 0x4c
        /*0182*/ 	.byte	0x01
	.zero		1


	//----- nvinfo : EIATTR_EXTERNS
	.align		4
        /*0184*/ 	.byte	0x04, 0x0f
        /*0186*/ 	.short	(.L_22999 - .L_22998)


	//   ....[0]....
	.align		4
.L_22998:
        /*0188*/ 	.word	index@(__assertfail)


	//----- nvinfo : EIATTR_MERCURY_ISA_VERSION
	.align		4
.L_22999:
        /*018c*/ 	.byte	0x03, 0x5f
        /*018e*/ 	.short	0x0000


	//----- nvinfo : EIATTR_COOP_GROUP_MASK_REGIDS
	.align		4
        /*0190*/ 	.byte	0x04, 0x29
        /*0192*/ 	.short	(.L_23001 - .L_23000)


	//   ....[0]....
.L_23000:
        /*0194*/ 	.word	0xffffffff


	//   ....[1]....
        /*0198*/ 	.word	0xffffffff


	//   ....[2]....
        /*019c*/ 	.word	0xffffffff


	//   ....[3]....
        /*01a0*/ 	.word	0xffffffff


	//   ....[4]....
        /*01a4*/ 	.word	0xffffffff


	//   ....[5]....
        /*01a8*/ 	.word	0xffffffff


	//   ....[6]....
        /*01ac*/ 	.word	0xffffffff


	//   ....[7]....
        /*01b0*/ 	.word	0xffffffff


	//   ....[8]....
        /*01b4*/ 	.word	0xffffffff


	//   ....[9]....
        /*01b8*/ 	.word	0xffffffff


	//   ....[10]....
        /*01bc*/ 	.word	0xffffffff


	//   ....[11]....
        /*01c0*/ 	.word	0xffffffff


	//   ....[12]....
        /*01c4*/ 	.word	0xffffffff


	//   ....[13]....
        /*01c8*/ 	.word	0xffffffff


	//   ....[14]....
        /*01cc*/ 	.word	0xffffffff


	//   ....[15]....
        /*01d0*/ 	.word	0xffffffff


	//   ....[16]....
        /*01d4*/ 	.word	0xffffffff


	//   ....[17]....
        /*01d8*/ 	.word	0xffffffff


	//   ....[18]....
        /*01dc*/ 	.word	0xffffffff


	//   ....[19]....
        /*01e0*/ 	.word	0xffffffff


	//   ....[20]....
        /*01e4*/ 	.word	0xffffffff


	//   ....[21]....
        /*01e8*/ 	.word	0xffffffff


	//   ....[22]....
        /*01ec*/ 	.word	0xffffffff


	//   ....[23]....
        /*01f0*/ 	.word	0xffffffff


	//   ....[24]....
        /*01f4*/ 	.word	0xffffffff


	//   ....[25]....
        /*01f8*/ 	.word	0xffffffff


	//   ....[26]....
        /*01fc*/ 	.word	0xffffffff


	//   ....[27]....
        /*0200*/ 	.word	0xffffffff


	//----- nvinfo : EIATTR_COOP_GROUP_INSTR_OFFSETS
	.align		4
.L_23001:
        /*0204*/ 	.byte	0x04, 0x28
        /*0206*/ 	.short	(.L_23003 - .L_23002)


	//   ....[0]....
.L_23002:
        /*0208*/ 	.word	0x00000b80


	//   ....[1]....
        /*020c*/ 	.word	0x00000ba0


	//   ....[2]....
        /*0210*/ 	.word	0x00000c50


	//   ....[3]....
        /*0214*/ 	.word	0x00000c70


	//   ....[4]....
        /*0218*/ 	.word	0x00000c90


	//   ....[5]....
        /*021c*/ 	.word	0x00001ac0


	//   ....[6]....
        /*0220*/ 	.word	0x00001b20


	//   ....[7]....
        /*0224*/ 	.word	0x00001b50


	//   ....[8]....
        /*0228*/ 	.word	0x00001b70


	//   ....[9]....
        /*022c*/ 	.word	0x00001b90


	//   ....[10]....
        /*0230*/ 	.word	0x00001be0


	//   ....[11]....
        /*0234*/ 	.word	0x00001c00


	//   ....[12]....
        /*0238*/ 	.word	0x00001c20


	//   ....[13]....
        /*023c*/ 	.word	0x00003930


	//   ....[14]....
        /*0240*/ 	.word	0x000039b0


	//   ....[15]....
        /*0244*/ 	.word	0x00003a10


	//   ....[16]....
        /*0248*/ 	.word	0x00003a90


	//   ....[17]....
        /*024c*/ 	.word	0x00003b10


	//   ....[18]....
        /*0250*/ 	.word	0x00003b80


	//   ....[19]....
        /*0254*/ 	.word	0x00003bf0


	//   ....[20]....
        /*0258*/ 	.word	0x00003c60


	//   ....[21]....
        /*025c*/ 	.word	0x00003cd0


	//   ....[22]....
        /*0260*/ 	.word	0x00003d40


	//   ....[23]....
        /*0264*/ 	.word	0x00003db0


	//   ....[24]....
        /*0268*/ 	.word	0x00003e20


	//   ....[25]....
        /*026c*/ 	.word	0x00003e90


	//   ....[26]....
        /*0270*/ 	.word	0x00003f00


	//   ....[27]....
        /*0274*/ 	.word	0x00003f70


	//----- nvinfo : EIATTR_SYSCALL_OFFSETS
	.align		4
.L_23003:
        /*0278*/ 	.byte	0x04, 0x46
        /*027a*/ 	.short	(.L_23005 - .L_23004)


	//   ....[0]....
.L_23004:
        /*027c*/ 	.word	0x00003790


	//   ....[1]....
        /*0280*/ 	.word	0x000038c0


	//----- nvinfo : EIATTR_EXIT_INSTR_OFFSETS
	.align		4
.L_23005:
        /*0284*/ 	.byte	0x04, 0x1c
        /*0286*/ 	.short	(.L_23007 - .L_23006)


	//   ....[0]....
.L_23006:
        /*0288*/ 	.word	0x00000090


	//   ....[1]....
        /*028c*/ 	.word	0x00003120


	//   ....[2]....
        /*0290*/ 	.word	0x000031d0


	//   ....[3]....
        /*0294*/ 	.word	0x00003660


	//   ....[4]....
        /*0298*/ 	.word	0x000038d0


	//----- nvinfo : EIATTR_CTAIDZ_USED
	.align		4
.L_23007:
        /*029c*/ 	.byte	0x01, 0x04
	.zero		2


	//----- nvinfo : EIATTR_CRS_STACK_SIZE
	.align		4
        /*02a0*/ 	.byte	0x04, 0x1e
        /*02a2*/ 	.short	(.L_23009 - .L_23008)
.L_23008:
        /*02a4*/ 	.word	0x00000000
.L_23009:


//--------------------- .nv.info._ZN4vllm25paged_attention_v2_kernelIfhLi128ELi8ELi128ELNS_18Fp8KVCacheDataTypeE1ELb1ELi512EEEvPfS2_PT_PKS3_PKT0_S9_ifPKiSB_iPKfiiiSD_SD_iiiii --------------------------
	.section	.nv.info._ZN4vllm25paged_attention_v2_kernelIfhLi128ELi8ELi128ELNS_18Fp8KVCacheDataTypeE1ELb1ELi512EEEvPfS2_PT_PKS3_PKT0_S9_ifPKiSB_iPKfiiiSD_SD_iiiii,"",@"SHT_CUDA_INFO"
	.sectionflags	@""
	.align	4


	//----- nvinfo : EIATTR_CUDA_API_VERSION
	.align		4
        /*0000*/ 	.byte	0x04, 0x37
        /*0002*/ 	.short	(.L_23011 - .L_23010)
.L_23010:
        /*0004*/ 	.word	0x00000082


	//----- nvinfo : EIATTR_SW2861232_WAR
	.align		4
.L_23011:
        /*0008*/ 	.byte	0x01, 0x35
	.zero		2


	//----- nvinfo : EIATTR_PARAM_CBANK
	.align		4
        /*000c*/ 	.byte	0x04, 0x0a
        /*000e*/ 	.short	(.L_23013 - .L_23012)
	.align		4
.L_23012:
        /*0010*/ 	.word	index@(.nv.constant0._ZN4vllm25paged_attention_v2_kernelIfhLi128ELi8ELi128ELNS_18Fp8KVCacheDataTypeE1ELb1ELi512EEEvPfS2_PT_PKS3_PKT0_S9_ifPKiSB_iPKfiiiSD_SD_iiiii)
        /*0014*/ 	.short	0x0160
        /*0016*/ 	.short	0x008c


	//----- nvinfo : EIATTR_CBANK_PARAM_SIZE
	.align		4
.L_23013:
        /*0018*/ 	.byte	0x03, 0x19
        /*001a*/ 	.short	0x008c


	//----- nvinfo : EIATTR_KPARAM_INFO
	.align		4
        /*001c*/ 	.byte	0x04, 0x17
        /*001e*/ 	.short	(.L_23015 - .L_23014)
.L_23014:
        /*0020*/ 	.word	0x00000000
        /*0024*/ 	.short	0x0015
        /*0026*/ 	.short	0x0088
        /*0028*/ 	.byte	0x00, 0xf0, 0x11, 0x00


	//----- nvinfo : EIATTR_KPARAM_INFO
	.align		4
.L_23015:
        /*002c*/ 	.byte	0x04, 0x17
        /*002e*/ 	.short	(.L_23017 - .L_23016)
.L_23016:
        /*0030*/ 	.word	0x00000000
        /*0034*/ 	.short	0x0014
        /*0036*/ 	.short	0x0084
        /*0038*/ 	.byte	0x00, 0xf0, 0x11, 0x00


	//----- nvinfo : EIATTR_KPARAM_INFO
	.align		4
.L_23017:
        /*003c*/ 	.byte	0x04, 0x17
        /*003e*/ 	.short	(.L_23019 - .L_23018)
.L_23018:
        /*0040*/ 	.word	0x00000000
        /*0044*/ 	.short	0x0013
        /*0046*/ 	.short	0x0080
        /*0048*/ 	.byte	0x00, 0xf0, 0x11, 0x00


	//----- nvinfo : EIATTR_KPARAM_INFO
	.align		4
.L_23019:
        /*004c*/ 	.byte	0x04, 0x17
        /*004e*/ 	.short	(.L_23021 - .L_23020)
.L_23020:
        /*0050*/ 	.word	0x00000000
        /*0054*/ 	.short	0x0012
        /*0056*/ 	.short	0x007c
        /*0058*/ 	.byte	0x00, 0xf0, 0x11, 0x00


	//----- nvinfo : EIATTR_KPARAM_INFO
	.align		4
.L_23021:
        /*005c*/ 	.byte	0x04, 0x17
        /*005e*/ 	.short	(.L_23023 - .L_23022)
.L_23022:
        /*0060*/ 	.word	0x00000000
        /*0064*/ 	.short	0x0011
        /*0066*/ 	.short	0x0078
        /*0068*/ 	.byte	0x00, 0xf0, 0x11, 0x00


	//----- nvinfo : EIATTR_KPARAM_INFO
	.align		4
.L_23023:
        /*006c*/ 	.byte	0x04, 0x17
        /*006e*/ 	.short	(.L_23025 - .L_23024)
.L_23024:
        /*0070*/ 	.word	0x00000000
        /*0074*/ 	.short	0x0010
        /*0076*/ 	.short	0x0070
        /*0078*/ 	.byte	0x00, 0xf0, 0x21, 0x00


	//----- nvinfo : EIATTR_KPARAM_INFO
	.align		4
.L_23025:
        /*007c*/ 	.byte	0x04, 0x17
        /*007e*/ 	.short	(.L_23027 - .L_23026)
.L_23026:
        /*0080*/ 	.word	0x00000000
        /*0084*/ 	.short	0x000f
        /*0086*/ 	.short	0x0068
        /*0088*/ 	.byte	0x00, 0xf0, 0x21, 0x00


	//----- nvinfo : EIATTR_KPARAM_INFO
	.align		4
.L_23027:
        /*008c*/ 	.byte	0x04, 0x17
        /*008e*/ 	.short	(.L_23029 - .L_23028)
.L_23028:
        /*0090*/ 	.word	0x00000000
        /*0094*/ 	.short	0x000e
        /*0096*/ 	.short	0x0060
        /*0098*/ 	.byte	0x00, 0xf0, 0x11, 0x00


	//----- nvinfo : EIATTR_KPARAM_INFO
	.align		4
.L_23029:
        /*009c*/ 	.byte	0x04, 0x17
        /*009e*/ 	.short	(.L_23031 - .L_23030)
.L_23030:
        /*00a0*/ 	.word	0x00000000
        /*00a4*/ 	.short	0x000d
        /*00a6*/ 	.short	0x005c
        /*00a8*/ 	.byte	0x00, 0xf0, 0x11, 0x00


	//----- nvinfo : EIATTR_KPARAM_INFO
	.align		4
.L_23031:
        /*00ac*/ 	.byte	0x04, 0x17
        /*00ae*/ 	.short	(.L_23033 - .L_23032)
.L_23032:
        /*00b0*/ 	.word	0x00000000
        /*00b4*/ 	.short	0x000c
        /*00b6*/ 	.short	0x0058
        /*00b8*/ 	.byte	0x00, 0xf0, 0x11, 0x00


	//----- nvinfo : EIATTR_KPARAM_INFO
	.align		4
.L_23033:
        /*00bc*/ 	.byte	0x04, 0x17
        /*00be*/ 	.short	(.L_23035 - .L_23034)
.L_23034:
        /*00c0*/ 	.word	0x00000000
        /*00c4*/ 	.short	0x000b
        /*00c6*/ 	.short	0x0050
        /*00c8*/ 	.byte	0x00, 0xf0, 0x21, 0x00


	//----- nvinfo : EIATTR_KPARAM_INFO
	.align		4
.L_23035:
        /*00cc*/ 	.byte	0x04, 0x17
        /*00ce*/ 	.short	(.L_23037 - .L_23036)
.L_23036:
        /*00d0*/ 	.word	0x00000000
        /*00d4*/ 	.short	0x000a
        /*00d6*/ 	.short	0x0048
        /*00d8*/ 	.byte	0x00, 0xf0, 0x11, 0x00


	//----- nvinfo : EIATTR_KPARAM_INFO
	.align		4
.L_23037:
        /*00dc*/ 	.byte	0x04, 0x17
        /*00de*/ 	.short	(.L_23039 - .L_23038)
.L_23038:
        /*00e0*/ 	.word	0x00000000
        /*00e4*/ 	.short	0x0009
        /*00e6*/ 	.short	0x0040
        /*00e8*/ 	.byte	0x00, 0xf0, 0x21, 0x00


	//----- nvinfo : EIATTR_KPARAM_INFO
	.align		4
.L_23039:
        /*00ec*/ 	.byte	0x04, 0x17
        /*00ee*/ 	.short	(.L_23041 - .L_23040)
.L_23040:
        /*00f0*/ 	.word	0x00000000
        /*00f4*/ 	.short	0x0008
        /*00f6*/ 	.short	0x0038
        /*00f8*/ 	.byte	0x00, 0xf0, 0x21, 0x00


	//----- nvinfo : EIATTR_KPARAM_INFO
	.align		4
.L_23041:
        /*00fc*/ 	.byte	0x04, 0x17
        /*00fe*/ 	.short	(.L_23043 - .L_23042)
.L_23042:
        /*0100*/ 	.word	0x00000000
        /*0104*/ 	.short	0x0007
        /*0106*/ 	.short	0x0034
        /*0108*/ 	.byte	0x00, 0xf0, 0x11, 0x00


	//----- nvinfo : EIATTR_KPARAM_INFO
	.align		4
.L_23043:
        /*010c*/ 	.byte	0x04, 0x17
        /*010e*/ 	.short	(.L_23045 - .L_23044)
.L_23044:
        /*0110*/ 	.word	0x00000000
        /*0114*/ 	.short	0x0006
        /*0116*/ 	.short	0x0030
        /*0118*/ 	.byte	0x00, 0xf0, 0x11, 0x00


	//----- nvinfo : EIATTR_KPARAM_INFO
	.align		4
.L_23045:
        /*011c*/ 	.byte	0x04, 0x17
        /*011e*/ 	.short	(.L_23047 - .L_23046)
.L_23046:
        /*0120*/ 	.word	0x00000000
        /*0124*/ 	.short	0x0005
        /*0126*/ 	.short	0x0028
        /*0128*/ 	.byte	0x00, 0xf0, 0x21, 0x00


	//----- nvinfo : EIATTR_KPARAM_INFO
	.align		4
.L_23047:
        /*012c*/ 	.byte	0x04, 0x17
        /*012e*/ 	.short	(.L_23049 - .L_23048)
.L_23048:
        /*0130*/ 	.word	0x00000000
        /*0134*/ 	.short	0x0004
        /*0136*/ 	.short	0x0020
        /*0138*/ 	.byte	0x00, 0xf0, 0x21, 0x00


	//----- nvinfo : EIATTR_KPARAM_INFO
	.align		4
.L_23049:
        /*013c*/ 	.byte	0x04, 0x17
        /*013e*/ 	.short	(.L_23051 - .L_23050)
.L_23050:
        /*0140*/ 	.word	0x00000000
        /*0144*/ 	.short	0x0003
        /*0146*/ 	.short	0x0018
        /*0148*/ 	.byte	0x00, 0xf0, 0x21, 0x00


	//----- nvinfo : EIATTR_KPARAM_INFO
	.align		4
.L_23051:
        /*014c*/ 	.byte	0x04, 0x17
        /*014e*/ 	.short	(.L_23053 - .L_23052)
.L_23052:
        /*0150*/ 	.word	0x00000000
        /*0154*/ 	.short	0x0002
        /*0156*/ 	.short	0x0010
        /*0158*/ 	.byte	0x00, 0xf0, 0x21, 0x00


	//----- nvinfo : EIATTR_KPARAM_INFO
	.align		4
.L_23053:
        /*015c*/ 	.byte	0x04, 0x17
        /*015e*/ 	.short	(.L_23055 - .L_23054)
.L_23054:
        /*0160*/ 	.word	0x00000000
        /*0164*/ 	.short	0x0001
        /*0166*/ 	.short	0x0008
        /*0168*/ 	.byte	0x00, 0xf0, 0x21, 0x00


	//----- nvinfo : EIATTR_KPARAM_INFO
	.align		4
.L_23055:
        /*016c*/ 	.byte	0x04, 0x17
        /*016e*/ 	.short	(.L_23057 - .L_23056)
.L_23056:
        /*0170*/ 	.word	0x00000000
        /*0174*/ 	.short	0x0000
        /*0176*/ 	.short	0x0000
        /*0178*/ 	.byte	0x00, 0xf0, 0x21, 0x00


	//----- nvinfo : EIATTR_MAXREG_COUNT
	.align		4
.L_23057:
        /*017c*/ 	.byte	0x03, 0x1b
        /*017e*/ 	.short	0x00ff


	//----- nvinfo : EIATTR_NUM_BARRIERS
	.align		4
        /*0180*/ 	.byte	0x02, 0x4c
        /*0182*/ 	.byte	0x01
	.zero		1


	//----- nvinfo : EIATTR_EXTERNS
	.align		4
        /*0184*/ 	.byte	0x04, 0x0f
        /*0186*/ 	.short	(.L_23059 - .L_23058)


	//   ....[0]....
	.align		4
.L_23058:
        /*0188*/ 	.word	index@(__assertfail)


	//----- nvinfo : EIATTR_MERCURY_ISA_VERSION
	.align		4
.L_23059:
        /*018c*/ 	.byte	0x03, 0x5f
        /*018e*/ 	.short	0x0000


	//----- nvinfo : EIATTR_COOP_GROUP_MASK_REGIDS
	.align		4
        /*0190*/ 	.byte	0x04, 0x29
        /*0192*/ 	.short	(.L_23061 - .L_23060)


	//   ....[0]....
.L_23060:
        /*0194*/ 	.word	0xffffffff


	//   ....[1]....
        /*0198*/ 	.word	0xffffffff


	//   ....[2]....
        /*019c*/ 	.word	0xffffffff


	//   ....[3]....
        /*01a0*/ 	.word	0xffffffff


	//   ....[4]....
        /*01a4*/ 	.word	0xffffffff


	//   ....[5]....
        /*01a8*/ 	.word	0xffffffff


	//   ....[6]....
        /*01ac*/ 	.word	0xffffffff


	//   ....[7]....
        /*01b0*/ 	.word	0xffffffff


	//   ....[8]....
        /*01b4*/ 	.word	0xffffffff


	//   ....[9]....
        /*01b8*/ 	.word	0xffffffff


	//   ....[10]....
        /*01bc*/ 	.word	0xffffffff


	//   ....[11]....
        /*01c0*/ 	.word	0xffffffff


	//   ....[12]....
        /*01c4*/ 	.word	0xffffffff


	//   ....[13]....
        /*01c8*/ 	.word	0xffffffff


	//   ....[14]....
        /*01cc*/ 	.word	0xffffffff


	//   ....[15]....
        /*01d0*/ 	.word	0xffffffff


	//   ....[16]....
        /*01d4*/ 	.word	0xffffffff


	//   ....[17]....
        /*01d8*/ 	.word	0xffffffff


	//   ....[18]....
        /*01dc*/ 	.word	0xffffffff


	//   ....[19]....
        /*01e0*/ 	.word	0xffffffff


	//   ....[20]....
        /*01e4*/ 	.word	0xffffffff


	//   ....[21]....
        /*01e8*/ 	.word	0xffffffff


	//   ....[22]....
        /*01ec*/ 	.word	0xffffffff


	//   ....[23]....
        /*01f0*/ 	.word	0xffffffff


	//----- nvinfo : EIATTR_COOP_GROUP_INSTR_OFFSETS
	.align		4
.L_23061:
        /*01f4*/ 	.byte	0x04, 0x28
        /*01f6*/ 	.short	(.L_23063 - .L_23062)


	//   ....[0]....
.L_23062:
        /*01f8*/ 	.word	0x00000b60


	//   ....[1]....
        /*01fc*/ 	.word	0x00000b80


	//   ....[2]....
        /*0200*/ 	.word	0x00000c30


	//   ....[3]....
        /*0204*/ 	.word	0x00000c50


	//   ....[4]....
        /*0208*/ 	.word	0x00000c70


	//   ....[5]....
        /*020c*/ 	.word	0x00001aa0


	//   ....[6]....
        /*0210*/ 	.word	0x00001b00


	//   ....[7]....
        /*0214*/ 	.word	0x00001b30


	//   ....[8]....
        /*0218*/ 	.word	0x00001b50


	//   ....[9]....
        /*021c*/ 	.word	0x00001b70


	//   ....[10]....
        /*0220*/ 	.word	0x00001bc0


	//   ....[11]....
        /*0224*/ 	.word	0x00001be0


	//   ....[12]....
        /*0228*/ 	.word	0x00001c00


	//   ....[13]....
        /*022c*/ 	.word	0x00003590


	//   ....[14]....
        /*0230*/ 	.word	0x00003610


	//   ....[15]....
        /*0234*/ 	.word	0x00003680


	//   ....[16]....
        /*0238*/ 	.word	0x00003700


	//   ....[17]....
        /*023c*/ 	.word	0x00003780


	//   ....[18]....
        /*0240*/ 	.word	0x000037f0


	//   ....[19]....
        /*0244*/ 	.word	0x00003860


	//   ....[20]....
        /*0248*/ 	.word	0x000038d0


	//   ....[21]....
        /*024c*/ 	.word	0x00003940


	//   ....[22]....
        /*0250*/ 	.word	0x000039b0


	//   ....[23]....
        /*0254*/ 	.word	0x00003a20


	//----- nvinfo : EIATTR_SYSCALL_OFFSETS
	.align		4
.L_23063:
        /*0258*/ 	.byte	0x04, 0x46
        /*025a*/ 	.short	(.L_23065 - .L_23064)


	//   ....[0]....
.L_23064:
        /*025c*/ 	.word	0x000033f0


	//   ....[1]....
        /*0260*/ 	.word	0x00003520


	//----- nvinfo : EIATTR_EXIT_INSTR_OFFSETS
	.align		4
.L_23065:
        /*0264*/ 	.byte	0x04, 0x1c
        /*0266*/ 	.short	(.L_23067 - .L_23066)


	//   ....[0]....
.L_23066:
        /*0268*/ 	.word	0x00000090


	//   ....[1]....
        /*026c*/ 	.word	0x00002f00


	//   ....[2]....
        /*0270*/ 	.word	0x00002fb0


	//   ....[3]....
        /*0274*/ 	.word	0x000032c0


	//   ....[4]....
        /*0278*/ 	.word	0x00003530


	//----- nvinfo : EIATTR_CTAIDZ_USED
	.align		4
.L_23067:
        /*027c*/ 	.byte	0x01, 0x04
	.zero		2


	//----- nvinfo : EIATTR_CRS_STACK_SIZE
	.align		4
        /*0280*/ 	.byte	0x04, 0x1e
        /*0282*/ 	.short	(.L_23069 - .L_23068)
.L_23068:
        /*0284*/ 	.word	0x00000000
.L_23069:


//--------------------- .nv.info._ZN4vllm25paged_attention_v2_kernelIfhLi120ELi8ELi128ELNS_18Fp8KVCacheDataTypeE1ELb1ELi512EEEvPfS2_PT_PKS3_PKT0_S9_ifPKiSB_iPKfiiiSD_SD_iiiii --------------------------
	.section	.nv.info._ZN4vllm25paged_attention_v2_kernelIfhLi120ELi8ELi128ELNS_18Fp8KVCacheDataTypeE1ELb1ELi512EEEvPfS2_PT_PKS3_PKT0_S9_ifPKiSB_iPKfiiiSD_SD_iiiii,"",@"SHT_CUDA_INFO"
	.sectionflags	@""
	.align	4


	//----- nvinfo : EIATTR_CUDA_API_VERSION
	.align		4
        /*0000*/ 	.byte	0x04, 0x37
        /*0002*/ 	.short	(.L_23071 - .L_23070)
.L_23070:
        /*0004*/ 	.word	0x00000082


	//----- nvinfo : EIATTR_SW2861232_WAR
	.align		4
.L_23071:
        /*0008*/ 	.byte	0x01, 0x35
	.zero		2


	//----- nvinfo : EIATTR_PARAM_CBANK
	.align		4
        /*000c*/ 	.byte	0x04, 0x0a
        /*000e*/ 	.short	(.L_23073 - .L_23072)
	.align		4
.L_23072:
        /*0010*/ 	.word	index@(.nv.constant0._ZN4vllm25paged_attention_v2_kernelIfhLi120ELi8ELi128ELNS_18Fp8KVCacheDataTypeE1ELb1ELi512EEEvPfS2_PT_PKS3_PKT0_S9_ifPKiSB_iPKfiiiSD_SD_iiiii)
        /*0014*/ 	.short	0x0160
        /*0016*/ 	.short	0x008c


	//----- nvinfo : EIATTR_CBANK_PARAM_SIZE
	.align		4
.L_23073:
        /*0018*/ 	.byte	0x03, 0x19
        /*001a*/ 	.short	0x008c


	//----- nvinfo : EIATTR_KPARAM_INFO
	.align		4
        /*001c*/ 	.byte	0x04, 0x17
        /*001e*/ 	.short	(.L_23075 - .L_23074)
.L_23074:
        /*0020*/ 	.word	0x00000000
        /*0024*/ 	.short	0x0015
        /*0026*/ 	.short	0x0088
        /*0028*/ 	.byte	0x00, 0xf0, 0x11, 0x00


	//----- nvinfo : EIATTR_KPARAM_INFO
	.align		4
.L_23075:
        /*002c*/ 	.byte	0x04, 0x17
        /*002e*/ 	.short	(.L_23077 - .L_23076)
.L_23076:
        /*0030*/ 	.word	0x00000000
        /*0034*/ 	.short	0x0014
        /*0036*/ 	.short	0x0084
        /*0038*/ 	.byte	0x00, 0xf0, 0x11, 0x00


	//----- nvinfo : EIATTR_KPARAM_INFO
	.align		4
.L_23077:
        /*003c*/ 	.byte	0x04, 0x17
        /*003e*/ 	.short	(.L_23079 - .L_23078)
.L_23078:
        /*0040*/ 	.word	0x00000000
        /*0044*/ 	.short	0x0013
        /*0046*/ 	.short	0x0080
        /*0048*/ 	.byte	0x00, 0xf0, 0x11, 0x00


	//----- nvinfo : EIATTR_KPARAM_INFO
	.align		4
.L_23079:
        /*004c*/ 	.byte	0x04, 0x17
        /*004e*/ 	.short	(.L_23081 - .L_23080)
.L_23080:
        /*0050*/ 	.word	0x00000000
        /*0054*/ 	.short	0x0012
        /*0056*/ 	.short	0x007c
        /*0058*/ 	.byte	0x00, 0xf0, 0x11, 0x00


	//----- nvinfo : EIATTR_KPARAM_INFO
	.align		4
.L_23081:
        /*005c*/ 	.byte	0x04, 0x17
        /*005e*/ 	.short	(.L_23083 - .L_23082)
.L_23082:
        /*0060*/ 	.word	0x00000000
        /*0064*/ 	.short	0x0011
        /*0066*/ 	.short	0x0078
        /*0068*/ 	.byte	0x00, 0xf0, 0x11, 0x00


	//----- nvinfo : EIATTR_KPARAM_INFO
	.align		4
.L_23083:
        /*006c*/ 	.byte	0x04, 0x17
        /*006e*/ 	.short	(.L_23085 - .L_23084)
.L_23084:
        /*0070*/ 	.word	0x00000000
        /*0074*/ 	.short	0x0010
        /*0076*/ 	.short	0x0070
        /*0078*/ 	.byte	0x00, 0xf0, 0x21, 0x00


	//----- nvinfo : EIATTR_KPARAM_INFO
	.align		4
.L_23085:
        /*007c*/ 	.byte	0x04, 0x17
        /*007e*/ 	.short	(.L_23087 - .L_23086)
.L_23086:
        /*0080*/ 	.word	0x00000000
        /*0084*/ 	.short	0x000f
        /*0086*/ 	.short	0x0068
        /*0088*/ 	.byte	0x00, 0xf0, 0x21, 0x00


	//----- nvinfo : EIATTR_KPARAM_INFO
	.align		4
.L_23087:
        /*008c*/ 	.byte	0x04, 0x17
        /*008e*/ 	.short	(.L_23089 - .L_23088)
.L_23088:
        /*0090*/ 	.word	0x00000000
        /*0094*/ 	.short	0x000e
        /*0096*/ 	.short	0x0060
        /*0098*/ 	.byte	0x00, 0xf0, 0x11, 0x00


	//----- nvinfo : EIATTR_KPARAM_INFO
	.align		4
.L_23089:
        /*009c*/ 	.byte	0x04, 0x17
        /*009e*/ 	.short	(.L_23091 - .L_23090)
.L_23090:
        /*00a0*/ 	.word	0x00000000
        /*00a4*/ 	.short	0x000d
        /*00a6*/ 	.short	0x005c
        /*00a8*/ 	.byte	0x00, 0xf0, 0x11, 0x00


	//----- nvinfo : EIATTR_KPARAM_INFO
	.align		4
.L_23091:
        /*00ac*/ 	.byte	0x04, 0x17
        /*00ae*/ 	.short	(.L_23093 - .L_23092)
.L_23092:
        /*00b0*/ 	.word	0x00000000
        /*00b4*/ 	.short	0x000c
        /*00b6*/ 	.short	0x0058
        /*00b8*/ 	.byte	0x00, 0xf0, 0x11, 0x00


	//----- nvinfo : EIATTR_KPARAM_INFO
	.align		4
.L_23093:
        /*00bc*/ 	.byte	0x04, 0x17
        /*00be*/ 	.short	(.L_23095 - .L_23094)
.L_23094:
        /*00c0*/ 	.word	0x00000000
        /*00c4*/ 	.short	0x000b
        /*00c6*/ 	.short	0x0050
        /*00c8*/ 	.byte	0x00, 0xf0, 0x21, 0x00


	//----- nvinfo : EIATTR_KPARAM_INFO
	.align		4
.L_23095:
        /*00cc*/ 	.byte	0x04, 0x17
        /*00ce*/ 	.short	(.L_23097 - .L_23096)
.L_23096:
        /*00d0*/ 	.word	0x00000000
        /*00d4*/ 	.short	0x000a
        /*00d6*/ 	.short	0x0048
        /*00d8*/ 	.byte	0x00, 0xf0, 0x11, 0x00


	//----- nvinfo : EIATTR_KPARAM_INFO
	.align		4
.L_23097:
        /*00dc*/ 	.byte	0x04, 0x17
        /*00de*/ 	.short	(.L_23099 - .L_23098)
.L_23098:
        /*00e0*/ 	.word	0x00000000
        /*00e4*/ 	.short	0x0009
        /*00e6*/ 	.short	0x0040
        /*00e8*/ 	.byte	0x00, 0xf0, 0x21, 0x00


	//----- nvinfo : EIATTR_KPARAM_INFO
	.align		4
.L_23099:
        /*00ec*/ 	.byte	0x04, 0x17
        /*00ee*/ 	.short	(.L_23101 - .L_23100)
.L_23100:
        /*00f0*/ 	.word	0x00000000
        /*00f4*/ 	.short	0x0008
        /*00f6*/ 	.short	0x0038
        /*00f8*/ 	.byte	0x00, 0xf0, 0x21, 0x00


	//----- nvinfo : EIATTR_KPARAM_INFO
	.align		4
.L_23101:
        /*00fc*/ 	.byte	0x04, 0x17
        /*00fe*/ 	.short	(.L_23103 - .L_23102)
.L_23102:
        /*0100*/ 	.word	0x00000000
        /*0104*/ 	.short	0x0007
        /*0106*/ 	.short	0x0034
        /*0108*/ 	.byte	0x00, 0xf0, 0x11, 0x00


	//----- nvinfo : EIATTR_KPARAM_INFO
	.align		4
.L_23103:
        /*010c*/ 	.byte	0x04, 0x17
        /*010e*/ 	.short	(.L_23105 - .L_23104)
.L_23104:
        /*0110*/ 	.word	0x00000000
        /*0114*/ 	.short	0x0006
        /*0116*/ 	.short	0x0030
        /*0118*/ 	.byte	0x00, 0xf0, 0x11, 0x00


	//----- nvinfo : EIATTR_KPARAM_INFO
	.align		4
.L_23105:
        /*011c*/ 	.byte	0x04, 0x17
        /*011e*/ 	.short	(.L_23107 - .L_23106)
.L_23106:
        /*0120*/ 	.word	0x00000000
        /*0124*/ 	.short	0x0005
        /*0126*/ 	.short	0x0028
        /*0128*/ 	.byte	0x00, 0xf0, 0x21, 0x00


	//----- nvinfo : EIATTR_KPARAM_INFO
	.align		4
.L_23107:
        /*012c*/ 	.byte	0x04, 0x17
        /*012e*/ 	.short	(.L_23109 - .L_23108)
.L_23108:
        /*0130*/ 	.word	0x00000000
        /*0134*/ 	.short	0x0004
        /*0136*/ 	.short	0x0020
        /*0138*/ 	.byte	0x00, 0xf0, 0x21, 0x00


	//----- nvinfo : EIATTR_KPARAM_INFO
	.align		4
.L_23109:
        /*013c*/ 	.byte	0x04, 0x17
        /*013e*/ 	.short	(.L_23111 - .L_23110)
.L_23110:
        /*0140*/ 	.word	0x00000000
        /*0144*/ 	.short	0x0003
        /*0146*/ 	.short	0x0018
        /*0148*/ 	.byte	0x00, 0xf0, 0x21, 0x00


	//----- nvinfo : EIATTR_KPARAM_INFO
	.align		4
.L_23111:
        /*014c*/ 	.byte	0x04, 0x17
        /*014e*/ 	.short	(.L_23113 - .L_23112)
.L_23112:
        /*0150*/ 	.word	0x00000000
        /*0154*/ 	.short	0x0002
        /*0156*/ 	.short	0x0010
        /*0158*/ 	.byte	0x00, 0xf0, 0x21, 0x00


	//----- nvinfo : EIATTR_KPARAM_INFO
	.align		4
.L_23113:
        /*015c*/ 	.byte	0x04, 0x17
        /*015e*/ 	.short	(.L_23115 - .L_23114)
.L_23114:
        /*0160*/ 	.word	0x00000000
        /*0164*/ 	.short	0x0001
        /*0166*/ 	.short	0x0008
        /*0168*/ 	.byte	0x00, 0xf0, 0x21, 0x00


	//----- nvinfo : EIATTR_KPARAM_INFO
	.align		4
.L_23115:
        /*016c*/ 	.byte	0x04, 0x17
        /*016e*/ 	.short	(.L_23117 - .L_23116)
.L_23116:
        /*0170*/ 	.word	0x00000000
        /*0174*/ 	.short	0x0000
        /*0176*/ 	.short	0x0000
        /*0178*/ 	.byte	0x00, 0xf0, 0x21, 0x00


	//----- nvinfo : EIATTR_MAXREG_COUNT
	.align		4
.L_23117:
        /*017c*/ 	.byte	0x03, 0x1b
        /*017e*/ 	.short	0x00ff


	//----- nvinfo : EIATTR_NUM_BARRIERS
	.align		4
        /*0180*/ 	.byte	0x02, 0x4c
        /*0182*/ 	.byte	0x01
	.zero		1


	//----- nvinfo : EIATTR_EXTERNS
	.align		4
        /*0184*/ 	.byte	0x04, 0x0f
        /*0186*/ 	.short	(.L_23119 - .L_23118)


	//   ....[0]....
	.align		4
.L_23118:
        /*0188*/ 	.word	index@(__assertfail)


	//----- nvinfo : EIATTR_MERCURY_ISA_VERSION
	.align		4
.L_23119:
        /*018c*/ 	.byte	0x03, 0x5f
        /*018e*/ 	.short	0x0000


	//----- nvinfo : EIATTR_COOP_GROUP_MASK_REGIDS
	.align		4
        /*0190*/ 	.byte	0x04, 0x29
        /*0192*/ 	.short	(.L_23121 - .L_23120)


	//   ....[0]....
.L_23120:
        /*0194*/ 	.word	0xffffffff


	//   ....[1]....
        /*0198*/ 	.word	0xffffffff


	//   ....[2]....
        /*019c*/ 	.word	0xffffffff


	//   ....[3]....
        /*01a0*/ 	.word	0xffffffff


	//   ....[4]....
        /*01a4*/ 	.word	0xffffffff


	//   ....[5]....
        /*01a8*/ 	.word	0xffffffff


	//   ....[6]....
        /*01ac*/ 	.word	0xffffffff


	//   ....[7]....
        /*01b0*/ 	.word	0xffffffff


	//   ....[8]....
        /*01b4*/ 	.word	0xffffffff


	//   ....[9]....
        /*01b8*/ 	.word	0xffffffff


	//   ....[10]....
        /*01bc*/ 	.word	0xffffffff


	//   ....[11]....
        /*01c0*/ 	.word	0xffffffff


	//   ....[12]....
        /*01c4*/ 	.word	0xffffffff


	//   ....[13]....
        /*01c8*/ 	.word	0xffffffff


	//   ....[14]....
        /*01cc*/ 	.word	0xffffffff


	//   ....[15]....
        /*01d0*/ 	.word	0xffffffff


	//   ....[16]....
        /*01d4*/ 	.word	0xffffffff


	//   ....[17]....
        /*01d8*/ 	.word	0xffffffff


	//   ....[18]....
        /*01dc*/ 	.word	0xffffffff


	//   ....[19]....
        /*01e0*/ 	.word	0xffffffff


	//   ....[20]....
        /*01e4*/ 	.word	0xffffffff


	//   ....[21]....
        /*01e8*/ 	.word	0xffffffff


	//   ....[22]....
        /*01ec*/ 	.word	0xffffffff


	//   ....[23]....
        /*01f0*/ 	.word	0xffffffff


	//----- nvinfo : EIATTR_COOP_GROUP_INSTR_OFFSETS
	.align		4
.L_23121:
        /*01f4*/ 	.byte	0x04, 0x28
        /*01f6*/ 	.short	(.L_23123 - .L_23122)


	//   ....[0]....
.L_23122:
        /*01f8*/ 	.word	0x00000b60


	//   ....[1]....
        /*01fc*/ 	.word	0x00000b80


	//   ....[2]....
        /*0200*/ 	.word	0x00000c30


	//   ....[3]....
        /*0204*/ 	.word	0x00000c50


	//   ....[4]....
        /*0208*/ 	.word	0x00000c70


	//   ....[5]....
        /*020c*/ 	.word	0x00001aa0


	//   ....[6]....
        /*0210*/ 	.word	0x00001b00


	//   ....[7]....
        /*0214*/ 	.word	0x00001b30


	//   ....[8]....
        /*0218*/ 	.word	0x00001b50


	//   ....[9]....
        /*021c*/ 	.word	0x00001b70


	//   ....[10]....
        /*0220*/ 	.word	0x00001bc0


	//   ....[11]....
        /*0224*/ 	.word	0x00001be0


	//   ....[12]....
        /*0228*/ 	.word	0x00001c00


	//   ....[13]....
        /*022c*/ 	.word	0x00003740


	//   ....[14]....
        /*0230*/ 	.word	0x000037b0


	//   ....[15]....
        /*0234*/ 	.word	0x00003810


	//   ....[16]....
        /*0238*/ 	.word	0x00003890


	//   ....[17]....
        /*023c*/ 	.word	0x00003910


	//   ....[18]....
        /*0240*/ 	.word	0x00003980


	//   ....[19]....
        /*0244*/ 	.word	0x000039f0


	//   ....[20]....
        /*0248*/ 	.word	0x00003a60


	//   ....[21]....
        /*024c*/ 	.word	0x00003ad0


	//   ....[22]....
        /*0250*/ 	.word	0x00003b40


	//   ....[23]....
        /*0254*/ 	.word	0x00003bb0


	//----- nvinfo : EIATTR_SYSCALL_OFFSETS
	.align		4
.L_23123:
        /*0258*/ 	.byte	0x04, 0x46
        /*025a*/ 	.short	(.L_23125 - .L_23124)


	//   ....[0]....
.L_23124:
        /*025c*/ 	.word	0x000035a0


	//   ....[1]....
        /*0260*/ 	.word	0x000036d0


	//----- nvinfo : EIATTR_EXIT_INSTR_OFFSETS
	.align		4
.L_23125:
        /*0264*/ 	.byte	0x04, 0x1c
        /*0266*/ 	.short	(.L_23127 - .L_23126)


	//   ....[0]....
.L_23126:
        /*0268*/ 	.word	0x00000090


	//   ....[1]....
        /*026c*/ 	.word	0x00003050


	//   ....[2]....
        /*0270*/ 	.word	0x00003400


	//   ....[3]....
        /*0274*/ 	.word	0x00003470


	//   ....[4]....
        /*0278*/ 	.word	0x000036e0


	//----- nvinfo : EIATTR_CTAIDZ_USED
	.align		4
.L_23127:
        /*027c*/ 	.byte	0x01, 0x04
	.zero		2


	//----- nvinfo : EIATTR_CRS_STACK_SIZE
	.align		4
        /*0280*/ 	.byte	0x04, 0x1e
        /*0282*/ 	.short	(.L_23129 - .L_23128)
.L_23128:
        /*0284*/ 	.word	0x00000000
.L_23129:


//--------------------- .nv.info._ZN4vllm25paged_attention_v2_kernelIfhLi112ELi8ELi128ELNS_18Fp8KVCacheDataTypeE1ELb1ELi512EEEvPfS2_PT_PKS3_PKT0_S9_ifPKiSB_iPKfiiiSD_SD_iiiii --------------------------
	.section	.nv.info._ZN4vllm25paged_attention_v2_kernelIfhLi112ELi8ELi128ELNS_18Fp8KVCacheDataTypeE1ELb1ELi512EEEvPfS2_PT_PKS3_PKT0_S9_ifPKiSB_iPKfiiiSD_SD_iiiii,"",@"SHT_CUDA_INFO"
	.sectionflags	@""
	.align	4


	//----- nvinfo : EIATTR_CUDA_API_VERSION
	.align		4
        /*0000*/ 	.byte	0x04, 0x37
        /*0002*/ 	.short	(.L_23131 - .L_23130)
.L_23130:
        /*0004*/ 	.word	0x00000082


	//----- nvinfo : EIATTR_SW2861232_WAR
	.align		4
.L_23131:
        /*0008*/ 	.byte	0x01, 0x35
	.zero		2


	//----- nvinfo : EIATTR_PARAM_CBANK
	.align		4
        /*000c*/ 	.byte	0x04, 0x0a
        /*000e*/ 	.short	(.L_23133 - .L_23132)
	.align		4
.L_23132:
        /*0010*/ 	.word	index@(.nv.constant0._ZN4vllm25paged_attention_v2_kernelIfhLi112ELi8ELi128ELNS_18Fp8KVCacheDataTypeE1ELb1ELi512EEEvPfS2_PT_PKS3_PKT0_S9_ifPKiSB_iPKfiiiSD_SD_iiiii)
        /*0014*/ 	.short	0x0160
        /*0016*/ 	.short	0x008c


	//----- nvinfo : EIATTR_CBANK_PARAM_SIZE
	.align		4
.L_23133:
        /*0018*/ 	.byte	0x03, 0x19
        /*001a*/ 	.short	0x008c


	//----- nvinfo : EIATTR_KPARAM_INFO
	.align		4
        /*001c*/ 	.byte	0x04, 0x17
        /*001e*/ 	.short	(.L_23135 - .L_23134)
.L_23134:
        /*0020*/ 	.word	0x00000000
        /*0024*/ 	.short	0x0015
        /*0026*/ 	.short	0x0088
        /*0028*/ 	.byte	0x00, 0xf0, 0x11, 0x00


	//----- nvinfo : EIATTR_KPARAM_INFO
	.align		4
.L_23135:
        /*002c*/ 	.byte	0x04, 0x17
        /*002e*/ 	.short	(.L_23137 - .L_23136)
.L_23136:
        /*0030*/ 	.word	0x00000000
        /*0034*/ 	.short	0x0014
        /*0036*/ 	.short	0x0084
        /*0038*/ 	.byte	0x00, 0xf0, 0x11, 0x00


	//----- nvinfo : EIATTR_KPARAM_INFO
	.align		4
.L_23137:
        /*003c*/ 	.byte	0x04, 0x17
        /*003e*/ 	.short	(.L_23139 - .L_23138)
.L_23138:
        /*0040*/ 	.word	0x00000000
        /*0044*/ 	.short	0x0013
        /*0046*/ 	.short	0x0080
        /*0048*/ 	.byte	0x00, 0xf0, 0x11, 0x00


	//----- nvinfo : EIATTR_KPARAM_INFO
	.align		4
.L_23139:
        /*004c*/ 	.byte	0x04, 0x17
        /*004e*/ 	.short	(.L_23141 - .L_23140)
.L_23140:
        /*0050*/ 	.word	0x00000000
        /*0054*/ 	.short	0x0012
        /*0056*/ 	.short	0x007c
        /*0058*/ 	.byte	0x00, 0xf0, 0x11, 0x00


	//----- nvinfo : EIATTR_KPARAM_INFO
	.align		4
.L_23141:
        /*005c*/ 	.byte	0x04, 0x17
        /*005e*/ 	.short	(.L_23143 - .L_23142)
.L_23142:
        /*0060*/ 	.word	0x00000000
        /*0064*/ 	.short	0x0011
        /*0066*/ 	.short	0x0078
        /*0068*/ 	.byte	0x00, 0xf0, 0x11, 0x00


	//----- nvinfo : EIATTR_KPARAM_INFO
	.align		4
.L_23143:
        /*006c*/ 	.byte	0x04, 0x17
        /*006e*/ 	.short	(.L_23145 - .L_23144)
.L_23144:
        /*0070*/ 	.word	0x00000000
        /*0074*/ 	.short	0x0010
        /*0076*/ 	.short	0x0070
        /*0078*/ 	.byte	0x00, 0xf0, 0x21, 0x00


	//----- nvinfo : EIATTR_KPARAM_INFO
	.align		4
.L_23145:
        /*007c*/ 	.byte	0x04, 0x17
        /*007e*/ 	.short	(.L_23147 - .L_23146)
.L_23146:
        /*0080*/ 	.word	0x00000000
        /*0084*/ 	.short	0x000f
        /*0086*/ 	.short	0x0068
        /*0088*/ 	.byte	0x00, 0xf0, 0x21, 0x00


	//----- nvinfo : EIATTR_KPARAM_INFO
	.align		4
.L_23147:
        /*008c*/ 	.byte	0x04, 0x17
        /*008e*/ 	.short	(.L_23149 - .L_23148)
.L_23148:
        /*0090*/ 	.word	0x00000000
        /*0094*/ 	.short	0x000e
        /*0096*/ 	.short	0x0060
        /*0098*/ 	.byte	0x00, 0xf0, 0x11, 0x00


	//----- nvinfo : EIATTR_KPARAM_INFO
	.align		4
.L_23149:
        /*009c*/ 	.byte	0x04, 0x17
        /*009e*/ 	.short	(.L_23151 - .L_23150)
.L_23150:
        /*00a0*/ 	.word	0x00000000
        /*00a4*/ 	.short	0x000d
        /*00a6*/ 	.short	0x005c
        /*00a8*/ 	.byte	0x00, 0xf0, 0x11, 0x00


	//----- nvinfo : EIATTR_KPARAM_INFO
	.align		4
.L_23151:
        /*00ac*/ 	.byte	0x04, 0x17
        /*00ae*/ 	.short	(.L_23153 - .L_23152)
.L_23152:
        /*00b0*/ 	.word	0x00000000
        /*00b4*/ 	.short	0x000c
        /*00b6*/ 	.short	0x0058
        /*00b8*/ 	.byte	0x00, 0xf0, 0x11, 0x00


	//----- nvinfo : EIATTR_KPARAM_INFO
	.align		4
.L_23153:
        /*00bc*/ 	.byte	0x04, 0x17
        /*00be*/ 	.short	(.L_23155 - .L_23154)
.L_23154:
        /*00c0*/ 	.word	0x00000000
        /*00c4*/ 	.short	0x000b
        /*00c6*/ 	.short	0x0050
        /*00c8*/ 	.byte	0x00, 0xf0, 0x21, 0x00


	//----- nvinfo : EIATTR_KPARAM_INFO
	.align		4
.L_23155:
        /*00cc*/ 	.byte	0x04, 0x17
        /*00ce*/ 	.short	(.L_23157 - .L_23156)
.L_23156:
        /*00d0*/ 	.word	0x00000000
        /*00d4*/ 	.short	0x000a
        /*00d6*/ 	.short	0x0048
        /*00d8*/ 	.byte	0x00, 0xf0, 0x11, 0x00


	//----- nvinfo : EIATTR_KPARAM_INFO
	.align		4
.L_23157:
        /*00dc*/ 	.byte	0x04, 0x17
        /*00de*/ 	.short	(.L_23159 - .L_23158)
.L_23158:
        /*00e0*/ 	.word	0x00000000
        /*00e4*/ 	.short	0x0009
        /*00e6*/ 	.short	0x0040
        /*00e8*/ 	.byte	0x00, 0xf0, 0x21, 0x00


	//----- nvinfo : EIATTR_KPARAM_INFO
	.align		4
.L_23159:
        /*00ec*/ 	.byte	0x04, 0x17
        /*00ee*/ 	.short	(.L_23161 - .L_23160)
.L_23160:
        /*00f0*/ 	.word	0x00000000
        /*00f4*/ 	.short	0x0008
        /*00f6*/ 	.short	0x0038
        /*00f8*/ 	.byte	0x00, 0xf0, 0x21, 0x00


	//----- nvinfo : EIATTR_KPARAM_INFO
	.align		4
.L_23161:
        /*00fc*/ 	.byte	0x04, 0x17
        /*00fe*/ 	.short	(.L_23163 - .L_23162)
.L_23162:
        /*0100*/ 	.word	0x00000000
        /*0104*/ 	.short	0x0007
        /*0106*/ 	.short	0x0034
        /*0108*/ 	.byte	0x00, 0xf0, 0x11, 0x00


	//----- nvinfo : EIATTR_KPARAM_INFO
	.align		4
.L_23163:
        /*010c*/ 	.byte	0x04, 0x17
        /*010e*/ 	.short	(.L_23165 - .L_23164)
.L_23164:
        /*0110*/ 	.word	0x00000000
        /*0114*/ 	.short	0x0006
        /*0116*/ 	.short	0x0030
        /*0118*/ 	.byte	0x00, 0xf0, 0x11, 0x00


	//----- nvinfo : EIATTR_KPARAM_INFO
	.align		4
.L_23165:
        /*011c*/ 	.byte	0x04, 0x17
        /*011e*/ 	.short	(.L_23167 - .L_23166)
.L_23166:
        /*0120*/ 	.word	0x00000000
        /*0124*/ 	.short	0x0005
        /*0126*/ 	.short	0x0028
        /*0128*/ 	.byte	0x00, 0xf0, 0x21, 0x00


	//----- nvinfo : EIATTR_KPARAM_INFO
	.align		4
.L_23167:
        /*012c*/ 	.byte	0x04, 0x17
        /*012e*/ 	.short	(.L_23169 - .L_23168)
.L_23168:
        /*0130*/ 	.word	0x00000000
        /*0134*/ 	.short	0x0004
        /*0136*/ 	.short	0x0020
        /*0138*/ 	.byte	0x00, 0xf0, 0x21, 0x00


	//----- nvinfo : EIATTR_KPARAM_INFO
	.align		4
.L_23169:
        /*013c*/ 	.byte	0x04, 0x17
        /*013e*/ 	.short	(.L_23171 - .L_23170)
.L_23170:
        /*0140*/ 	.word	0x00000000
        /*0144*/ 	.short	0x0003
        /*0146*/ 	.short	0x0018
        /*0148*/ 	.byte	0x00, 0xf0, 0x21, 0x00


	//----- nvinfo : EIATTR_KPARAM_INFO
	.align		4
.L_23171:
        /*014c*/ 	.byte	0x04, 0x17
        /*014e*/ 	.short	(.L_23173 - .L_23172)
.L_23172:
        /*0150*/ 	.word	0x00000000
        /*0154*/ 	.short	0x0002
        /*0156*/ 	.short	0x0010
        /*0158*/ 	.byte	0x00, 0xf0, 0x21, 0x00


	//----- nvinfo : EIATTR_KPARAM_INFO
	.align		4
.L_23173:
        /*015c*/ 	.byte	0x04, 0x17
        /*015e*/ 	.short	(.L_23175 - .L_23174)
.L_23174:
        /*0160*/ 	.word	0x00000000
        /*0164*/ 	.short	0x0001
        /*0166*/ 	.short	0x0008
        /*0168*/ 	.byte	0x00, 0xf0, 0x21, 0x00


	//----- nvinfo : EIATTR_KPARAM_INFO
	.align		4
.L_23175:
        /*016c*/ 	.byte	0x04, 0x17
        /*016e*/ 	.short	(.L_23177 - .L_23176)
.L_23176:
        /*0170*/ 	.word	0x00000000
        /*0174*/ 	.short	0x0000
        /*0176*/ 	.short	0x0000
        /*0178*/ 	.byte	0x00, 0xf0, 0x21, 0x00


	//----- nvinfo : EIATTR_MAXREG_COUNT
	.align		4
.L_23177:
        /*017c*/ 	.byte	0x03, 0x1b
        /*017e*/ 	.short	0x00ff


	//----- nvinfo : EIATTR_NUM_BARRIERS
	.align		4
        /*0180*/ 	.byte	0x02, 0x4c
        /*0182*/ 	.byte	0x01
	.zero		1


	//----- nvinfo : EIATTR_EXTERNS
	.align		4
        /*0184*/ 	.byte	0x04, 0x0f
        /*0186*/ 	.short	(.L_23179 - .L_23178)


	//   ....[0]....
	.align		4
.L_23178:
        /*0188*/ 	.word	index@(__assertfail)


	//----- nvinfo : EIATTR_MERCURY_ISA_VERSION
	.align		4
.L_23179:
        /*018c*/ 	.byte	0x03, 0x5f
        /*018e*/ 	.short	0x0000


	//----- nvinfo : EIATTR_COOP_GROUP_MASK_REGIDS
	.align		4
        /*0190*/ 	.byte	0x04, 0x29
        /*0192*/ 	.short	(.L_23181 - .L_23180)


	//   ....[0]....
.L_23180:
        /*0194*/ 	.word	0xffffffff


	//   ....[1]....
        /*0198*/ 	.word	0xffffffff


	//   ....[2]....
        /*019c*/ 	.word	0xffffffff


	//   ....[3]....
        /*01a0*/ 	.word	0xffffffff


	//   ....[4]....
        /*01a4*/ 	.word	0xffffffff


	//   ....[5]....
        /*01a8*/ 	.word	0xffffffff


	//   ....[6]....
        /*01ac*/ 	.word	0xffffffff


	//   ....[7]....
        /*01b0*/ 	.word	0xffffffff


	//   ....[8]....
        /*01b4*/ 	.word	0xffffffff


	//   ....[9]....
        /*01b8*/ 	.word	0xffffffff


	//   ....[10]....
        /*01bc*/ 	.word	0xffffffff


	//   ....[11]....
        /*01c0*/ 	.word	0xffffffff


	//   ....[12]....
        /*01c4*/ 	.word	0xffffffff


	//   ....[13]....
        /*01c8*/ 	.word	0xffffffff


	//   ....[14]....
        /*01cc*/ 	.word	0xffffffff


	//   ....[15]....
        /*01d0*/ 	.word	0xffffffff


	//   ....[16]....
        /*01d4*/ 	.word	0xffffffff


	//   ....[17]....
        /*01d8*/ 	.word	0xffffffff


	//   ....[18]....
        /*01dc*/ 	.word	0xffffffff


	//   ....[19]....
        /*01e0*/ 	.word	0xffffffff


	//   ....[20]....
        /*01e4*/ 	.word	0xffffffff


	//   ....[21]....
        /*01e8*/ 	.word	0xffffffff


	//   ....[22]....
        /*01ec*/ 	.word	0xffffffff


	//----- nvinfo : EIATTR_COOP_GROUP_INSTR_OFFSETS
	.align		4
.L_23181:
        /*01f0*/ 	.byte	0x04, 0x28
        /*01f2*/ 	.short	(.L_23183 - .L_23182)


	//   ....[0]....
.L_23182:
        /*01f4*/ 	.word	0x00000b70


	//   ....[1]....
        /*01f8*/ 	.word	0x00000b90


	//   ....[2]....
        /*01fc*/ 	.word	0x00000c40


	//   ....[3]....
        /*0200*/ 	.word	0x00000c60


	//   ....[4]....
        /*0204*/ 	.word	0x00000c80


	//   ....[5]....
        /*0208*/ 	.word	0x00001ab0


	//   ....[6]....
        /*020c*/ 	.word	0x00001b10


	//   ....[7]....
        /*0210*/ 	.word	0x00001b40


	//   ....[8]....
        /*0214*/ 	.word	0x00001b60


	//   ....[9]....
        /*0218*/ 	.word	0x00001b80


	//   ....[10]....
        /*021c*/ 	.word	0x00001bd0


	//   ....[11]....
        /*0220*/ 	.word	0x00001bf0


	//   ....[12]....
        /*0224*/ 	.word	0x00001c10


	//   ....[13]....
        /*0228*/ 	.word	0x000034c0


	//   ....[14]....
        /*022c*/ 	.word	0x00003530


	//   ....[15]....
        /*0230*/ 	.word	0x00003590


	//   ....[16]....
        /*0234*/ 	.word	0x00003610


	//   ....[17]....
        /*0238*/ 	.word	0x00003690


	//   ....[18]....
        /*023c*/ 	.word	0x00003700


	//   ....[19]....
        /*0240*/ 	.word	0x00003770


	//   ....[20]....
        /*0244*/ 	.word	0x000037e0


	//   ....[21]....
        /*0248*/ 	.word	0x00003850


	//   ....[22]....
        /*024c*/ 	.word	0x000038c0


	//----- nvinfo : EIATTR_SYSCALL_OFFSETS
	.align		4
.L_23183:
        /*0250*/ 	.byte	0x04, 0x46
        /*0252*/ 	.short	(.L_23185 - .L_23184)


	//   ....[0]....
.L_23184:
        /*0254*/ 	.word	0x00003320


	//   ....[1]....
        /*0258*/ 	.word	0x00003450


	//----- nvinfo : EIATTR_EXIT_INSTR_OFFSETS
	.align		4
.L_23185:
        /*025c*/ 	.byte	0x04, 0x1c
        /*025e*/ 	.short	(.L_23187 - .L_23186)


	//   ....[0]....
.L_23186:
        /*0260*/ 	.word	0x00000090


	//   ....[1]....
        /*0264*/ 	.word	0x00002e90


	//   ....[2]....
        /*0268*/ 	.word	0x00002f50


	//   ....[3]....
        /*026c*/ 	.word	0x000031f0


	//   ....[4]....
        /*0270*/ 	.word	0x00003460


	//----- nvinfo : EIATTR_CTAIDZ_USED
	.align		4
.L_23187:
        /*0274*/ 	.byte	0x01, 0x04
	.zero		2


	//----- nvinfo : EIATTR_CRS_STACK_SIZE
	.align		4
        /*0278*/ 	.byte	0x04, 0x1e
        /*027a*/ 	.short	(.L_23189 - .L_23188)
.L_23188:
        /*027c*/ 	.word	0x00000000
.L_23189:


//--------------------- .nv.info._ZN4vllm25paged_attention_v2_kernelIfhLi96ELi8ELi128ELNS_18Fp8KVCacheDataTypeE1ELb1ELi512EEEvPfS2_PT_PKS3_PKT0_S9_ifPKiSB_iPKfiiiSD_SD_iiiii --------------------------
	.section	.nv.info._ZN4vllm25paged_attention_v2_kernelIfhLi96ELi8ELi128ELNS_18Fp8KVCacheDataTypeE1ELb1ELi512EEEvPfS2_PT_PKS3_PKT0_S9_ifPKiSB_iPKfiiiSD_SD_iiiii,"",@"SHT_CUDA_INFO"
	.sectionflags	@""
	.align	4


	//----- nvinfo : EIATTR_CUDA_API_VERSION
	.align		4
        /*0000*/ 	.byte	0x04, 0x37
        /*0002*/ 	.short	(.L_23191 - .L_23190)
.L_23190:
        /*0004*/ 	.word	0x00000082


	//----- nvinfo : EIATTR_SW2861232_WAR
	.align		4
.L_23191:
        /*0008*/ 	.byte	0x01, 0x35
	.zero		2


	//----- nvinfo : EIATTR_PARAM_CBANK
	.align		4
        /*000c*/ 	.byte	0x04, 0x0a
        /*000e*/ 	.short	(.L_23193 - .L_23192)
	.align		4
.L_23192:
        /*0010*/ 	.word	index@(.nv.constant0._ZN4vllm25paged_attention_v2_kernelIfhLi96ELi8ELi128ELNS_18Fp8KVCacheDataTypeE1ELb1ELi512EEEvPfS2_PT_PKS3_PKT0_S9_ifPKiSB_iPKfiiiSD_SD_iiiii)
        /*0014*/ 	.short	0x0160
        /*0016*/ 	.short	0x008c


	//----- nvinfo : EIATTR_CBANK_PARAM_SIZE
	.align		4
.L_23193:
        /*0018*/ 	.byte	0x03, 0x19
        /*001a*/ 	.short	0x008c


	//----- nvinfo : EIATTR_KPARAM_INFO
	.align		4
        /*001c*/ 	.byte	0x04, 0x17
        /*001e*/ 	.short	(.L_23195 - .L_23194)
.L_23194:
        /*0020*/ 	.word	0x00000000
        /*0024*/ 	.short	0x0015
        /*0026*/ 	.short	0x0088
        /*0028*/ 	.byte	0x00, 0xf0, 0x11, 0x00


	//----- nvinfo : EIATTR_KPARAM_INFO
	.align		4
.L_23195:
        /*002c*/ 	.byte	0x04, 0x17
        /*002e*/ 	.short	(.L_23197 - .L_23196)
.L_23196:
        /*0030*/ 	.word	0x00000000
        /*0034*/ 	.short	0x0014
        /*0036*/ 	.short	0x0084
        /*0038*/ 	.byte	0x00, 0xf0, 0x11, 0x00


	//----- nvinfo : EIATTR_KPARAM_INFO
	.align		4
.L_23197:
        /*003c*/ 	.byte	0x04, 0x17
        /*003e*/ 	.short	(.L_23199 - .L_23198)
.L_23198:
        /*0040*/ 	.word	0x00000000
        /*0044*/ 	.short	0x0013
        /*0046*/ 	.short	0x0080
        /*0048*/ 	.byte	0x00, 0xf0, 0x11, 0x00


	//----- nvinfo : EIATTR_KPARAM_INFO
	.align		4
.L_23199:
        /*004c*/ 	.byte	0x04, 0x17
        /*004e*/ 	.short	(.L_23201 - .L_23200)
.L_23200:
        /*0050*/ 	.word	0x00000000
        /*0054*/ 	.short	0x0012
        /*0056*/ 	.short	0x007c
        /*0058*/ 	.byte	0x00, 0xf0, 0x11, 0x00


	//----- nvinfo : EIATTR_KPARAM_INFO
	.align		4
.L_23201:
        /*005c*/ 	.byte	0x04, 0x17
        /*005e*/ 	.short	(.L_23203 - .L_23202)
.L_23202:
        /*0060*/ 	.word	0x00000000
        /*0064*/ 	.short	0x0011
        /*0066*/ 	.short	0x0078
        /*0068*/ 	.byte	0x00, 0xf0, 0x11, 0x00


	//----- nvinfo : EIATTR_KPARAM_INFO
	.align		4
.L_23203:
        /*006c*/ 	.byte	0x04, 0x17
        /*006e*/ 	.short	(.L_23205 - .L_23204)
.L_23204:
        /*0070*/ 	.word	0x00000000
        /*0074*/ 	.short	0x0010
        /*0076*/ 	.short	0x0070
        /*0078*/ 	.byte	0x00, 0xf0, 0x21, 0x00


	//----- nvinfo : EIATTR_KPARAM_INFO
	.align		4
.L_23205:
        /*007c*/ 	.byte	0x04, 0x17
        /*007e*/ 	.short	(.L_23207 - .L_23206)
.L_23206:
        /*0080*/ 	.word	0x00000000
        /*0084*/ 	.short	0x000f
        /*0086*/ 	.short	0x0068
        /*0088*/ 	.byte	0x00, 0xf0, 0x21, 0x00


	//----- nvinfo : EIATTR_KPARAM_INFO
	.align		4
.L_23207:
        /*008c*/ 	.byte	0x04, 0x17
        /*008e*/ 	.short	(.L_23209 - .L_23208)
.L_23208:
        /*0090*/ 	.word	0x00000000
        /*0094*/ 	.short	0x000e
        /*0096*/ 	.short	0x0060
        /*0098*/ 	.byte	0x00, 0xf0, 0x11, 0x00


	//----- nvinfo : EIATTR_KPARAM_INFO
	.align		4
.L_23209:
        /*009c*/ 	.byte	0x04, 0x17
        /*009e*/ 	.short	(.L_23211 - .L_23210)
.L_23210:
        /*00a0*/ 	.word	0x00000000
        /*00a4*/ 	.short	0x000d
        /*00a6*/ 	.short	0x005c
        /*00a8*/ 	.byte	0x00, 0xf0, 0x11, 0x00


	//----- nvinfo : EIATTR_KPARAM_INFO
	.align		4
.L_23211:
        /*00ac*/ 	.byte	0x04, 0x17
        /*00ae*/ 	.short	(.L_23213 - .L_23212)
.L_23212:
        /*00b0*/ 	.word	0x00000000
        /*00b4*/ 	.short	0x000c
        /*00b6*/ 	.short	0x0058
        /*00b8*/ 	.byte	0x00, 0xf0, 0x11, 0x00


	//----- nvinfo : EIATTR_KPARAM_INFO
	.align		4
.L_23213:
        /*00bc*/ 	.byte	0x04, 0x17
        /*00be*/ 	.short	(.L_23215 - .L_23214)
.L_23214:
        /*00c0*/ 	.word	0x00000000
        /*00c4*/ 	.short	0x000b
        /*00c6*/ 	.short	0x0050
        /*00c8*/ 	.byte	0x00, 0xf0, 0x21, 0x00


	//----- nvinfo : EIATTR_KPARAM_INFO
	.align		4
.L_23215:
        /*00cc*/ 	.byte	0x04, 0x17
        /*00ce*/ 	.short	(.L_23217 - .L_23216)
.L_23216:
        /*00d0*/ 	.word	0x00000000
        /*00d4*/ 	.short	0x000a
        /*00d6*/ 	.short	0x0048
        /*00d8*/ 	.byte	0x00, 0xf0, 0x11, 0x00


	//----- nvinfo : EIATTR_KPARAM_INFO
	.align		4
.L_23217:
        /*00dc*/ 	.byte	0x04, 0x17
        /*00de*/ 	.short	(.L_23219 - .L_23218)
.L_23218:
        /*00e0*/ 	.word	0x00000000
        /*00e4*/ 	.short	0x0009
        /*00e6*/ 	.short	0x0040
        /*00e8*/ 	.byte	0x00, 0xf0, 0x21, 0x00


	//----- nvinfo : EIATTR_KPARAM_INFO
	.align		4
.L_23219:
        /*00ec*/ 	.byte	0x04, 0x17
        /*00ee*/ 	.short	(.L_23221 - .L_23220)
.L_23220:
        /*00f0*/ 	.word	0x00000000
        /*00f4*/ 	.short	0x0008
        /*00f6*/ 	.short	0x0038
        /*00f8*/ 	.byte	0x00, 0xf0, 0x21, 0x00


	//----- nvinfo : EIATTR_KPARAM_INFO
	.align		4
.L_23221:
        /*00fc*/ 	.byte	0x04, 0x17
        /*00fe*/ 	.short	(.L_23223 - .L_23222)
.L_23222:
        /*0100*/ 	.word	0x00000000
        /*0104*/ 	.short	0x0007
        /*0106*/ 	.short	0x0034
        /*0108*/ 	.byte	0x00, 0xf0, 0x11, 0x00


	//----- nvinfo : EIATTR_KPARAM_INFO
	.align		4
.L_23223:
        /*010c*/ 	.byte	0x04, 0x17
        /*010e*/ 	.short	(.L_23225 - .L_23224)
.L_23224:
        /*0110*/ 	.word	0x00000000
        /*0114*/ 	.short	0x0006
        /*0116*/ 	.short	0x0030
        /*0118*/ 	.byte	0x00, 0xf0, 0x11, 0x00


	//----- nvinfo : EIATTR_KPARAM_INFO
	.align		4
.L_23225:
        /*011c*/ 	.byte	0x04, 0x17
        /*011e*/ 	.short	(.L_23227 - .L_23226)
.L_23226:
        /*0120*/ 	.word	0x00000000
        /*0124*/ 	.short	0x0005
        /*0126*/ 	.short	0x0028
        /*0128*/ 	.byte	0x00, 0xf0, 0x21, 0x00


	//----- nvinfo : EIATTR_KPARAM_INFO
	.align		4
.L_23227:
        /*012c*/ 	.byte	0x04, 0x17
        /*012e*/ 	.short	(.L_23229 - .L_23228)
.L_23228:
        /*0130*/ 	.word	0x00000000
        /*0134*/ 	.short	0x0004
        /*0136*/ 	.short	0x0020
        /*0138*/ 	.byte	0x00, 0xf0, 0x21, 0x00


	//----- nvinfo : EIATTR_KPARAM_INFO
	.align		4
.L_23229:
        /*013c*/ 	.byte	0x04, 0x17
        /*013e*/ 	.short	(.L_23231 - .L_23230)
.L_23230:
        /*0140*/ 	.word	0x00000000
        /*0144*/ 	.short	0x0003
        /*0146*/ 	.short	0x0018
        /*0148*/ 	.byte	0x00, 0xf0, 0x21, 0x00


	//----- nvinfo : EIATTR_KPARAM_INFO
	.align		4
.L_23231:
        /*014c*/ 	.byte	0x04, 0x17
        /*014e*/ 	.short	(.L_23233 - .L_23232)
.L_23232:
        /*0150*/ 	.word	0x00000000
        /*0154*/ 	.short	0x0002
        /*0156*/ 	.short	0x0010
        /*0158*/ 	.byte	0x00, 0xf0, 0x21, 0x00


	//----- nvinfo : EIATTR_KPARAM_INFO
	.align		4
.L_23233:
        /*015c*/ 	.byte	0x04, 0x17
        /*015e*/ 	.short	(.L_23235 - .L_23234)
.L_23234:
        /*0160*/ 	.word	0x00000000
        /*0164*/ 	.short	0x0001
        /*0166*/ 	.short	0x0008
        /*0168*/ 	.byte	0x00, 0xf0, 0x21, 0x00


	//----- nvinfo : EIATTR_KPARAM_INFO
	.align		4
.L_23235:
        /*016c*/ 	.byte	0x04, 0x17
        /*016e*/ 	.short	(.L_23237 - .L_23236)
.L_23236:
        /*0170*/ 	.word	0x00000000
        /*0174*/ 	.short	0x0000
        /*0176*/ 	.short	0x0000
        /*0178*/ 	.byte	0x00, 0xf0, 0x21, 0x00


	//----- nvinfo : EIATTR_MAXREG_COUNT
	.align		4
.L_23237:
        /*017c*/ 	.byte	0x03, 0x1b
        /*017e*/ 	.short	0x00ff


	//----- nvinfo : EIATTR_NUM_BARRIERS
	.align		4
        /*0180*/ 	.byte	0x02, 0x4c
        /*0182*/ 	.byte	0x01
	.zero		1


	//----- nvinfo : EIATTR_EXTERNS
	.align		4
        /*0184*/ 	.byte	0x04, 0x0f
        /*0186*/ 	.short	(.L_23239 - .L_23238)


	//   ....[0]....
	.align		4
.L_23238:
        /*0188*/ 	.word	index@(__assertfail)


	//----- nvinfo : EIATTR_MERCURY_ISA_VERSION
	.align		4
.L_23239:
        /*018c*/ 	.byte	0x03, 0x5f
        /*018e*/ 	.short	0x0000


	//----- nvinfo : EIATTR_COOP_GROUP_MASK_REGIDS
	.align		4
        /*0190*/ 	.byte	0x04, 0x29
        /*0192*/ 	.short	(.L_23241 - .L_23240)


	//   ....[0]....
.L_23240:
        /*0194*/ 	.word	0xffffffff


	//   ....[1]....
        /*0198*/ 	.word	0xffffffff


	//   ....[2]....
        /*019c*/ 	.word	0xffffffff


	//   ....[3]....
        /*01a0*/ 	.word	0xffffffff


	//   ....[4]....
        /*01a4*/ 	.word	0xffffffff


	//   ....[5]....
        /*01a8*/ 	.word	0xffffffff


	//   ....[6]....
        /*01ac*/ 	.word	0xffffffff


	//   ....[7]....
        /*01b0*/ 	.word	0xffffffff


	//   ....[8]....
        /*01b4*/ 	.word	0xffffffff


	//   ....[9]....
        /*01b8*/ 	.word	0xffffffff


	//   ....[10]....
        /*01bc*/ 	.word	0xffffffff


	//   ....[11]....
        /*01c0*/ 	.word	0xffffffff


	//   ....[12]....
        /*01c4*/ 	.word	0xffffffff


	//   ....[13]....
        /*01c8*/ 	.word	0xffffffff


	//   ....[14]....
        /*01cc*/ 	.word	0xffffffff


	//   ....[15]....
        /*01d0*/ 	.word	0xffffffff


	//   ....[16]....
        /*01d4*/ 	.word	0xffffffff


	//   ....[17]....
        /*01d8*/ 	.word	0xffffffff


	//   ....[18]....
        /*01dc*/ 	.word	0xffffffff


	//   ....[19]....
        /*01e0*/ 	.word	0xffffffff


	//   ....[20]....
        /*01e4*/ 	.word	0xffffffff


	//   ....[21]....
        /*01e8*/ 	.word	0xffffffff


	//----- nvinfo : EIATTR_COOP_GROUP_INSTR_OFFSETS
	.align		4
.L_23241:
        /*01ec*/ 	.byte	0x04, 0x28
        /*01ee*/ 	.short	(.L_23243 - .L_23242)


	//   ....[0]....
.L_23242:
        /*01f0*/ 	.word	0x00000b60


	//   ....[1]....
        /*01f4*/ 	.word	0x00000b80


	//   ....[2]....
        /*01f8*/ 	.word	0x00000c30


	//   ....[3]....
        /*01fc*/ 	.word	0x00000c50


	//   ....[4]....
        /*0200*/ 	.word	0x00000c70


	//   ....[5]....
        /*0204*/ 	.word	0x00001aa0


	//   ....[6]....
        /*0208*/ 	.word	0x00001b00


	//   ....[7]....
        /*020c*/ 	.word	0x00001b30


	//   ....[8]....
        /*0210*/ 	.word	0x00001b50


	//   ....[9]....
        /*0214*/ 	.word	0x00001b70


	//   ....[10]....
        /*0218*/ 	.word	0x00001bc0


	//   ....[11]....
        /*021c*/ 	.word	0x00001be0


	//   ....[12]....
        /*0220*/ 	.word	0x00001c00


	//   ....[13]....
        /*0224*/ 	.word	0x000033f0


	//   ....[14]....
        /*0228*/ 	.word	0x00003460


	//   ....[15]....
        /*022c*/ 	.word	0x000034c0


	//   ....[16]....
        /*0230*/ 	.word	0x00003540


	//   ....[17]....
        /*0234*/ 	.word	0x000035c0


	//   ....[18]....
        /*0238*/ 	.word	0x00003630


	//   ....[19]....
        /*023c*/ 	.word	0x000036a0


	//   ....[20]....
        /*0240*/ 	.word	0x00003710


	//   ....[21]....
        /*0244*/ 	.word	0x00003780


	//----- nvinfo : EIATTR_SYSCALL_OFFSETS
	.align		4
.L_23243:
        /*0248*/ 	.byte	0x04, 0x46
        /*024a*/ 	.short	(.L_23245 - .L_23244)


	//   ....[0]....
.L_23244:
        /*024c*/ 	.word	0x00003250


	//   ....[1]....
        /*0250*/ 	.word	0x00003380


	//----- nvinfo : EIATTR_EXIT_INSTR_OFFSETS
	.align		4
.L_23245:
        /*0254*/ 	.byte	0x04, 0x1c
        /*0256*/ 	.short	(.L_23247 - .L_23246)


	//   ....[0]....
.L_23246:
        /*0258*/ 	.word	0x00000090


	//   ....[1]....
        /*025c*/ 	.word	0x00002e20


	//   ....[2]....
        /*0260*/ 	.word	0x00002ee0


	//   ....[3]....
        /*0264*/ 	.word	0x00003120


	//   ....[4]....
        /*0268*/ 	.word	0x00003390


	//----- nvinfo : EIATTR_CTAIDZ_USED
	.align		4
.L_23247:
        /*026c*/ 	.byte	0x01, 0x04
	.zero		2


	//----- nvinfo : EIATTR_CRS_STACK_SIZE
	.align		4
        /*0270*/ 	.byte	0x04, 0x1e
        /*0272*/ 	.short	(.L_23249 - .L_23248)
.L_23248:
        /*0274*/ 	.word	0x00000000
.L_23249:


//--------------------- .nv.info._ZN4vllm25paged_attention_v2_kernelIfhLi80ELi8ELi128ELNS_18Fp8KVCacheDataTypeE1ELb1ELi512EEEvPfS2_PT_PKS3_PKT0_S9_ifPKiSB_iPKfiiiSD_SD_iiiii --------------------------
	.section	.nv.info._ZN4vllm25paged_attention_v2_kernelIfhLi80ELi8ELi128ELNS_18Fp8KVCacheDataTypeE1ELb1ELi512EEEvPfS2_PT_PKS3_PKT0_S9_ifPKiSB_iPKfiiiSD_SD_iiiii,"",@"SHT_CUDA_INFO"
	.sectionflags	@""
	.align	4


	//----- nvinfo : EIATTR_CUDA_API_VERSION
	.align		4
        /*0000*/ 	.byte	0x04, 0x37
        /*0002*/ 	.short	(.L_23251 - .L_23250)
.L_23250:
        /*0004*/ 	.word	0x00000082


	//----- nvinfo : EIATTR_SW2861232_WAR
	.align		4
.L_23251:
        /*0008*/ 	.byte	0x01, 0x35
	.zero		2


	//----- nvinfo : EIATTR_PARAM_CBANK
	.align		4
        /*000c*/ 	.byte	0x04, 0x0a
        /*000e*/ 	.short	(.L_23253 - .L_23252)
	.align		4
.L_23252:
        /*0010*/ 	.word	index@(.nv.constant0._ZN4vllm25paged_attention_v2_kernelIfhLi80ELi8ELi128ELNS_18Fp8KVCacheDataTypeE1ELb1ELi512EEEvPfS2_PT_PKS3_PKT0_S9_ifPKiSB_iPKfiiiSD_SD_iiiii)
        /*0014*/ 	.short	0x0160
        /*0016*/ 	.short	0x008c


	//----- nvinfo : EIATTR_CBANK_PARAM_SIZE
	.align		4
.L_23253:
        /*0018*/ 	.byte	0x03, 0x19
        /*001a*/ 	.short	0x008c


	//----- nvinfo : EIATTR_KPARAM_INFO
	.align		4
        /*001c*/ 	.byte	0x04, 0x17
        /*001e*/ 	.short	(.L_23255 - .L_23254)
.L_23254:
        /*0020*/ 	.word	0x00000000
        /*0024*/ 	.short	0x0015
        /*0026*/ 	.short	0x0088
        /*0028*/ 	.byte	0x00, 0xf0, 0x11, 0x00


	//----- nvinfo : EIATTR_KPARAM_INFO
	.align		4
.L_23255:
        /*002c*/ 	.byte	0x04, 0x17
        /*002e*/ 	.short	(.L_23257 - .L_23256)
.L_23256:
        /*0030*/ 	.word	0x00000000
        /*0034*/ 	.short	0x0014
        /*0036*/ 	.short	0x0084
        /*0038*/ 	.byte	0x00, 0xf0, 0x11, 0x00


	//----- nvinfo : EIATTR_KPARAM_INFO
	.align		4
.L_23257:
        /*003c*/ 	.byte	0x04, 0x17
        /*003e*/ 	.short	(.L_23259 - .L_23258)
.L_23258:
        /*0040*/ 	.word	0x00000000
        /*0044*/ 	.short	0x0013
        /*0046*/ 	.short	0x0080
        /*0048*/ 	.byte	0x00, 0xf0, 0x11, 0x00


	//----- nvinfo : EIATTR_KPARAM_INFO
	.align		4
.L_23259:
        /*004c*/ 	.byte	0x04, 0x17
        /*004e*/ 	.short	(.L_23261 - .L_23260)
.L_23260:
        /*0050*/ 	.word	0x00000000
        /*0054*/ 	.short	0x0012
        /*0056*/ 	.short	0x007c
        /*0058*/ 	.byte	0x00, 0xf0, 0x11, 0x00


	//----- nvinfo : EIATTR_KPARAM_INFO
	.align		4
.L_23261:
        /*005c*/ 	.byte	0x04, 0x17
        /*005e*/ 	.short	(.L_23263 - .L_23262)
.L_23262:
        /*0060*/ 	.word	0x00000000
        /*0064*/ 	.short	0x0011
        /*0066*/ 	.short	0x0078
        /*0068*/ 	.byte	0x00, 0xf0, 0x11, 0x00


	//----- nvinfo : EIATTR_KPARAM_INFO
	.align		4
.L_23263:
        /*006c*/ 	.byte	0x04, 0x17
        /*006e*/ 	.short	(.L_23265 - .L_23264)
.L_23264:
        /*0070*/ 	.word	0x00000000
        /*0074*/ 	.short	0x0010
        /*0076*/ 	.short	0x0070
        /*0078*/ 	.byte	0x00, 0xf0, 0x21, 0x00


	//----- nvinfo : EIATTR_KPARAM_INFO
	.align		4
.L_23265:
        /*007c*/ 	.byte	0x04, 0x17
        /*007e*/ 	.short	(.L_23267 - .L_23266)
.L_23266:
        /*0080*/ 	.word	0x00000000
        /*0084*/ 	.short	0x000f
        /*0086*/ 	.short	0x0068
        /*0088*/ 	.byte	0x00, 0xf0, 0x21, 0x00


	//----- nvinfo : EIATTR_KPARAM_INFO
	.align		4
.L_23267:
        /*008c*/ 	.byte	0x04, 0x17
        /*008e*/ 	.short	(.L_23269 - .L_23268)
.L_23268:
        /*0090*/ 	.word	0x00000000
        /*0094*/ 	.short	0x000e
        /*0096*/ 	.short	0x0060
        /*0098*/ 	.byte	0x00, 0xf0, 0x11, 0x00


	//----- nvinfo : EIATTR_KPARAM_INFO
	.align		4
.L_23269:
        /*009c*/ 	.byte	0x04, 0x17
        /*009e*/ 	.short	(.L_23271 - .L_23270)
.L_23270:
        /*00a0*/ 	.word	0x00000000
        /*00a4*/ 	.short	0x000d
        /*00a6*/ 	.short	0x005c
        /*00a8*/ 	.byte	0x00, 0xf0, 0x11, 0x00


	//----- nvinfo : EIATTR_KPARAM_INFO
	.align		4
.L_23271:
        /*00ac*/ 	.byte	0x04, 0x17
        /*00ae*/ 	.short	(.L_23273 - .L_23272)
.L_23272:
        /*00b0*/ 	.word	0x00000000
        /*00b4*/ 	.short	0x000c
        /*00b6*/ 	.short	0x0058
        /*00b8*/ 	.byte	0x00, 0xf0, 0x11, 0x00


	//----- nvinfo : EIATTR_KPARAM_INFO
	.align		4
.L_23273:
        /*00bc*/ 	.byte	0x04, 0x17
        /*00be*/ 	.short	(.L_23275 - .L_23274)
.L_23274:
        /*00c0*/ 	.word	0x00000000
        /*00c4*/ 	.short	0x000b
        /*00c6*/ 	.short	0x0050
        /*00c8*/ 	.byte	0x00, 0xf0, 0x21, 0x00


	//----- nvinfo : EIATTR_KPARAM_INFO
	.align		4
.L_23275:
        /*00cc*/ 	.byte	0x04, 0x17
        /*00ce*/ 	.short	(.L_23277 - .L_23276)
.L_23276:
        /*00d0*/ 	.word	0x00000000
        /*00d4*/ 	.short	0x000a
        /*00d6*/ 	.short	0x0048
        /*00d8*/ 	.byte	0x00, 0xf0, 0x11, 0x00


	//----- nvinfo : EIATTR_KPARAM_INFO
	.align		4
.L_23277:
        /*00dc*/ 	.byte	0x04, 0x17
        /*00de*/ 	.short	(.L_23279 - .L_23278)
.L_23278:
        /*00e0*/ 	.word	0x00000000
        /*00e4*/ 	.short	0x0009
        /*00e6*/ 	.short	0x0040
        /*00e8*/ 	.byte	0x00, 0xf0, 0x21, 0x00


	//----- nvinfo : EIATTR_KPARAM_INFO
	.align		4
.L_23279:
        /*00ec*/ 	.byte	0x04, 0x17
        /*00ee*/ 	.short	(.L_23281 - .L_23280)
.L_23280:
        /*00f0*/ 	.word	0x00000000
        /*00f4*/ 	.short	0x0008
        /*00f6*/ 	.short	0x0038
        /*00f8*/ 	.byte	0x00, 0xf0, 0x21, 0x00


	//----- nvinfo : EIATTR_KPARAM_INFO
	.align		4
.L_23281:
        /*00fc*/ 	.byte	0x04, 0x17
        /*00fe*/ 	.short	(.L_23283 - .L_23282)
.L_23282:
        /*0100*/ 	.word	0x00000000
        /*0104*/ 	.short	0x0007
        /*0106*/ 	.short	0x0034
        /*0108*/ 	.byte	0x00, 0xf0, 0x11, 0x00


	//----- nvinfo : EIATTR_KPARAM_INFO
	.align		4
.L_23283:
        /*010c*/ 	.byte	0x04, 0x17
        /*010e*/ 	.short	(.L_23285 - .L_23284)
.L_23284:
        /*0110*/ 	.word	0x00000000
        /*0114*/ 	.short	0x0006
        /*0116*/ 	.short	0x0030
        /*0118*/ 	.byte	0x00, 0xf0, 0x11, 0x00


	//----- nvinfo : EIATTR_KPARAM_INFO
	.align		4
.L_23285:
        /*011c*/ 	.byte	0x04, 0x17
        /*011e*/ 	.short	(.L_23287 - .L_23286)
.L_23286:
        /*0120*/ 	.word	0x00000000
        /*0124*/ 	.short	0x0005
        /*0126*/ 	.short	0x0028
        /*0128*/ 	.byte	0x00, 0xf0, 0x21, 0x00


	//----- nvinfo : EIATTR_KPARAM_INFO
	.align		4
.L_23287:
        /*012c*/ 	.byte	0x04, 0x17
        /*012e*/ 	.short	(.L_23289 - .L_23288)
.L_23288:
        /*0130*/ 	.word	0x00000000
        /*0134*/ 	.short	0x0004
        /*0136*/ 	.short	0x0020
        /*0138*/ 	.byte	0x00, 0xf0, 0x21, 0x00


	//----- nvinfo : EIATTR_KPARAM_INFO
	.align		4
.L_23289:
        /*013c*/ 	.byte	0x04, 0x17
        /*013e*/ 	.short	(.L_23291 - .L_23290)
.L_23290:
        /*0140*/ 	.word	0x00000000
        /*0144*/ 	.short	0x0003
        /*0146*/ 	.short	0x0018
        /*0148*/ 	.byte	0x00, 0xf0, 0x21, 0x00


	//----- nvinfo : EIATTR_KPARAM_INFO
	.align		4
.L_23291:
        /*014c*/ 	.byte	0x04, 0x17
        /*014e*/ 	.short	(.L_23293 - .L_23292)
.L_23292:
        /*0150*/ 	.word	0x00000000
        /*0154*/ 	.short	0x0002
        /*0156*/ 	.short	0x0010
        /*0158*/ 	.byte	0x00, 0xf0, 0x21, 0x00


	//----- nvinfo : EIATTR_KPARAM_INFO
	.align		4
.L_23293:
        /*015c*/ 	.byte	0x04, 0x17
        /*015e*/ 	.short	(.L_23295 - .L_23294)
.L_23294:
        /*0160*/ 	.word	0x00000000
        /*0164*/ 	.short	0x0001
        /*0166*/ 	.short	0x0008
        /*0168*/ 	.byte	0x00, 0xf0, 0x21, 0x00


	//----- nvinfo : EIATTR_KPARAM_INFO
	.align		4
.L_23295:
        /*016c*/ 	.byte	0x04, 0x17
        /*016e*/ 	.short	(.L_23297 - .L_23296)
.L_23296:
        /*0170*/ 	.word	0x00000000
        /*0174*/ 	.short	0x0000
        /*0176*/ 	.short	0x0000
        /*0178*/ 	.byte	0x00, 0xf0, 0x21, 0x00


	//----- nvinfo : EIATTR_MAXREG_COUNT
	.align		4
.L_23297:
        /*017c*/ 	.byte	0x03, 0x1b
        /*017e*/ 	.short	0x00ff


	//----- nvinfo : EIATTR_NUM_BARRIERS
	.align		4
        /*0180*/ 	.byte	0x02, 0x4c
        /*0182*/ 	.byte	0x01
	.zero		1


	//----- nvinfo : EIATTR_EXTERNS
	.align		4
        /*0184*/ 	.byte	0x04, 0x0f
        /*0186*/ 	.short	(.L_23299 - .L_23298)


	//   ....[0]....
	.align		4
.L_23298:
        /*0188*/ 	.word	index@(__assertfail)


	//----- nvinfo : EIATTR_MERCURY_ISA_VERSION
	.align		4
.L_23299:
        /*018c*/ 	.byte	0x03, 0x5f
        /*018e*/ 	.short	0x0000


	//----- nvinfo : EIATTR_COOP_GROUP_MASK_REGIDS
	.align		4
        /*0190*/ 	.byte	0x04, 0x29
        /*0192*/ 	.short	(.L_23301 - .L_23300)


	//   ....[0]....
.L_23300:
        /*0194*/ 	.word	0xffffffff


	//   ....[1]....
        /*0198*/ 	.word	0xffffffff


	//   ....[2]....
        /*019c*/ 	.word	0xffffffff


	//   ....[3]....
        /*01a0*/ 	.word	0xffffffff


	//   ....[4]....
        /*01a4*/ 	.word	0xffffffff


	//   ....[5]....
        /*01a8*/ 	.word	0xffffffff


	//   ....[6]....
        /*01ac*/ 	.word	0xffffffff


	//   ....[7]....
        /*01b0*/ 	.word	0xffffffff


	//   ....[8]....
        /*01b4*/ 	.word	0xffffffff


	//   ....[9]....
        /*01b8*/ 	.word	0xffffffff


	//   ....[10]....
        /*01bc*/ 	.word	0xffffffff


	//   ....[11]....
        /*01c0*/ 	.word	0xffffffff


	//   ....[12]....
        /*01c4*/ 	.word	0xffffffff


	//   ....[13]....
        /*01c8*/ 	.word	0xffffffff


	//   ....[14]....
        /*01cc*/ 	.word	0xffffffff


	//   ....[15]....
        /*01d0*/ 	.word	0xffffffff


	//   ....[16]....
        /*01d4*/ 	.word	0xffffffff


	//   ....[17]....
        /*01d8*/ 	.word	0xffffffff


	//   ....[18]....
        /*01dc*/ 	.word	0xffffffff


	//   ....[19]....
        /*01e0*/ 	.word	0xffffffff


	//   ....[20]....
        /*01e4*/ 	.word	0xffffffff


	//----- nvinfo : EIATTR_COOP_GROUP_INSTR_OFFSETS
	.align		4
.L_23301:
        /*01e8*/ 	.byte	0x04, 0x28
        /*01ea*/ 	.short	(.L_23303 - .L_23302)


	//   ....[0]....
.L_23302:
        /*01ec*/ 	.word	0x00000b80


	//   ....[1]....
        /*01f0*/ 	.word	0x00000ba0


	//   ....[2]....
        /*01f4*/ 	.word	0x00000c50


	//   ....[3]....
        /*01f8*/ 	.word	0x00000c70


	//   ....[4]....
        /*01fc*/ 	.word	0x00000c90


	//   ....[5]....
        /*0200*/ 	.word	0x00001ac0


	//   ....[6]....
        /*0204*/ 	.word	0x00001b20


	//   ....[7]....
        /*0208*/ 	.word	0x00001b50


	//   ....[8]....
        /*020c*/ 	.word	0x00001b70


	//   ....[9]....
        /*0210*/ 	.word	0x00001b90


	//   ....[10]....
        /*0214*/ 	.word	0x00001be0


	//   ....[11]....
        /*0218*/ 	.word	0x00001c00


	//   ....[12]....
        /*021c*/ 	.word	0x00001c20


	//   ....[13]....
        /*0220*/ 	.word	0x00003350


	//   ....[14]....
        /*0224*/ 	.word	0x000033c0


	//   ....[15]....
        /*0228*/ 	.word	0x00003420


	//   ....[16]....
        /*022c*/ 	.word	0x000034a0


	//   ....[17]....
        /*0230*/ 	.word	0x00003520


	//   ....[18]....
        /*0234*/ 	.word	0x00003590


	//   ....[19]....
        /*0238*/ 	.word	0x00003600


	//   ....[20]....
        /*023c*/ 	.word	0x00003670


	//----- nvinfo : EIATTR_SYSCALL_OFFSETS
	.align		4
.L_23303:
        /*0240*/ 	.byte	0x04, 0x46
        /*0242*/ 	.short	(.L_23305 - .L_23304)


	//   ....[0]....
.L_23304:
        /*0244*/ 	.word	0x000031b0


	//   ....[1]....
        /*0248*/ 	.word	0x000032e0


	//----- nvinfo : EIATTR_EXIT_INSTR_OFFSETS
	.align		4
.L_23305:
        /*024c*/ 	.byte	0x04, 0x1c
        /*024e*/ 	.short	(.L_23307 - .L_23306)


	//   ....[0]....
.L_23306:
        /*0250*/ 	.word	0x00000090


	//   ....[1]....
        /*0254*/ 	.word	0x00002de0


	//   ....[2]....
        /*0258*/ 	.word	0x00002ea0


	//   ....[3]....
        /*025c*/ 	.word	0x00003080


	//   ....[4]....
        /*0260*/ 	.word	0x000032f0


	//----- nvinfo : EIATTR_CTAIDZ_USED
	.align		4
.L_23307:
        /*0264*/ 	.byte	0x01, 0x04
	.zero		2


	//----- nvinfo : EIATTR_CRS_STACK_SIZE
	.align		4
        /*0268*/ 	.byte	0x04, 0x1e
        /*026a*/ 	.short	(.L_23309 - .L_23308)
.L_23308:
        /*026c*/ 	.word	0x00000000
.L_23309:


//--------------------- .nv.info._ZN4vllm25paged_attention_v2_kernelIfhLi64ELi8ELi128ELNS_18Fp8KVCacheDataTypeE1ELb1ELi512EEEvPfS2_PT_PKS3_PKT0_S9_ifPKiSB_iPKfiiiSD_SD_iiiii --------------------------
	.section	.nv.info._ZN4vllm25paged_attention_v2_kernelIfhLi64ELi8ELi128ELNS_18Fp8KVCacheDataTypeE1ELb1ELi512EEEvPfS2_PT_PKS3_PKT0_S9_ifPKiSB_iPKfiiiSD_SD_iiiii,"",@"SHT_CUDA_INFO"
	.sectionflags	@""
	.align	4


	//----- nvinfo : EIATTR_CUDA_API_VERSION
	.align		4
        /*0000*/ 	.byte	0x04, 0x37
        /*0002*/ 	.short	(.L_23311 - .L_23310)
.L_23310:
        /*0004*/ 	.word	0x00000082


	//----- nvinfo : EIATTR_SW2861232_WAR
	.align		4
.L_23311:
        /*0008*/ 	.byte	0x01, 0x35
	.zero		2


	//----- nvinfo : EIATTR_PARAM_CBANK
	.align		4
        /*000c*/ 	.byte	0x04, 0x0a
        /*000e*/ 	.short	(.L_23313 - .L_23312)
	.align		4
.L_23312:
        /*0010*/ 	.word	index@(.nv.constant0._ZN4vllm25paged_attention_v2_kernelIfhLi64ELi8ELi128ELNS_18Fp8KVCacheDataTypeE1ELb1ELi512EEEvPfS2_PT_PKS3_PKT0_S9_ifPKiSB_iPKfiiiSD_SD_iiiii)
        /*0014*/ 	.short	0x0160
        /*0016*/ 	.short	0x008c


	//----- nvinfo : EIATTR_CBANK_PARAM_SIZE
	.align		4
.L_23313:
        /*0018*/ 	.byte	0x03, 0x19
        /*001a*/ 	.short	0x008c


	//----- nvinfo : EIATTR_KPARAM_INFO
	.align		4
        /*001c*/ 	.byte	0x04, 0x17
        /*001e*/ 	.short	(.L_23315 - .L_23314)
.L_23314:
        /*0020*/ 	.word	0x00000000
        /*0024*/ 	.short	0x0015
        /*0026*/ 	.short	0x0088
        /*0028*/ 	.byte	0x00, 0xf0, 0x11, 0x00


	//----- nvinfo : EIATTR_KPARAM_INFO
	.align		4
.L_23315:
        /*002c*/ 	.byte	0x04, 0x17
        /*002e*/ 	.short	(.L_23317 - .L_23316)
.L_23316:
        /*0030*/ 	.word	0x00000000
        /*0034*/ 	.short	0x0014
        /*0036*/ 	.short	0x0084
        /*0038*/ 	.byte	0x00, 0xf0, 0x11, 0x00


	//----- nvinfo : EIATTR_KPARAM_INFO
	.align		4
.L_23317:
        /*003c*/ 	.byte	0x04, 0x17
        /*003e*/ 	.short	(.L_23319 - .L_23318)
.L_23318:
        /*0040*/ 	.word	0x00000000
        /*0044*/ 	.short	0x0013
        /*0046*/ 	.short	0x0080
        /*0048*/ 	.byte	0x00, 0xf0, 0x11, 0x00


	//----- nvinfo : EIATTR_KPARAM_INFO
	.align		4
.L_23319:
        /*004c*/ 	.byte	0x04, 0x17
        /*004e*/ 	.short	(.L_23321 - .L_23320)
.L_23320:
        /*0050*/ 	.word	0x00000000
        /*0054*/ 	.short	0x0012
        /*0056*/ 	.short	0x007c
        /*0058*/ 	.byte	0x00, 0xf0, 0x11, 0x00


	//----- nvinfo : EIATTR_KPARAM_INFO
	.align		4
.L_23321:
        /*005c*/ 	.byte	0x04, 0x17
        /*005e*/ 	.short	(.L_23323 - .L_23322)
.L_23322:
        /*0060*/ 	.word	0x00000000
        /*0064*/ 	.short	0x0011
        /*0066*/ 	.short	0x0078
        /*0068*/ 	.byte	0x00, 0xf0, 0x11, 0x00


	//----- nvinfo : EIATTR_KPARAM_INFO
	.align		4
.L_23323:
        /*006c*/ 	.byte	0x04, 0x17
        /*006e*/ 	.short	(.L_23325 - .L_23324)
.L_23324:
        /*0070*/ 	.word	0x00000000
        /*0074*/ 	.short	0x0010
        /*0076*/ 	.short	0x0070
        /*0078*/ 	.byte	0x00, 0xf0, 0x21, 0x00


	//----- nvinfo : EIATTR_KPARAM_INFO
	.align		4
.L_23325:
        /*007c*/ 	.byte	0x04, 0x17
        /*007e*/ 	.short	(.L_23327 - .L_23326)
.L_23326:
        /*0080*/ 	.word	0x00000000
        /*0084*/ 	.short	0x000f
        /*0086*/ 	.short	0x0068
        /*0088*/ 	.byte	0x00, 0xf0, 0x21, 0x00


	//----- nvinfo : EIATTR_KPARAM_INFO
	.align		4
.L_23327:
        /*008c*/ 	.byte	0x04, 0x17
        /*008e*/ 	.short	(.L_23329 - .L_23328)
.L_23328:
        /*0090*/ 	.word	0x00000000
        /*0094*/ 	.short	0x000e
        /*0096*/ 	.short	0x0060
        /*0098*/ 	.byte	0x00, 0xf0, 0x11, 0x00


	//----- nvinfo : EIATTR_KPARAM_INFO
	.align		4
.L_23329:
        /*009c*/ 	.byte	0x04, 0x17
        /*009e*/ 	.short	(.L_23331 - .L_23330)
.L_23330:
        /*00a0*/ 	.word	0x00000000
        /*00a4*/ 	.short	0x000d
        /*00a6*/ 	.short	0x005c
        /*00a8*/ 	.byte	0x00, 0xf0, 0x11, 0x00


	//----- nvinfo : EIATTR_KPARAM_INFO
	.align		4
.L_23331:
        /*00ac*/ 	.byte	0x04, 0x17
        /*00ae*/ 	.short	(.L_23333 - .L_23332)
.L_23332:
        /*00b0*/ 	.word	0x00000000
        /*00b4*/ 	.short	0x000c
        /*00b6*/ 	.short	0x0058
        /*00b8*/ 	.byte	0x00, 0xf0, 0x11, 0x00


	//----- nvinfo : EIATTR_KPARAM_INFO
	.align		4
.L_23333:
        /*00bc*/ 	.byte	0x04, 0x17
        /*00be*/ 	.short	(.L_23335 - .L_23334)
.L_23334:
        /*00c0*/ 	.word	0x00000000
        /*00c4*/ 	.short	0x000b
        /*00c6*/ 	.short	0x0050
        /*00c8*/ 	.byte	0x00, 0xf0, 0x21, 0x00


	//----- nvinfo : EIATTR_KPARAM_INFO
	.align		4
.L_23335:
        /*00cc*/ 	.byte	0x04, 0x17
        /*00ce*/ 	.short	(.L_23337 - .L_23336)
.L_23336:
        /*00d0*/ 	.word	0x00000000
        /*00d4*/ 	.short	0x000a
        /*00d6*/ 	.short	0x0048
        /*00d8*/ 	.byte	0x00, 0xf0, 0x11, 0x00


	//----- nvinfo : EIATTR_KPARAM_INFO
	.align		4
.L_23337:
        /*00dc*/ 	.byte	0x04, 0x17
        /*00de*/ 	.short	(.L_23339 - .L_23338)
.L_23338:
        /*00e0*/ 	.word	0x00000000
        /*00e4*/ 	.short	0x0009
        /*00e6*/ 	.short	0x0040
        /*00e8*/ 	.byte	0x00, 0xf0, 0x21, 0x00


	//----- nvinfo : EIATTR_KPARAM_INFO
	.align		4
.L_23339:
        /*00ec*/ 	.byte	0x04, 0x17
        /*00ee*/ 	.short	(.L_23341 - .L_23340)
.L_23340:
        /*00f0*/ 	.word	0x00000000
        /*00f4*/ 	.short	0x0008
        /*00f6*/ 	.short	0x0038
        /*00f8*/ 	.byte	0x00, 0xf0, 0x21, 0x00


	//----- nvinfo : EIATTR_KPARAM_INFO
	.align		4
.L_23341:
        /*00fc*/ 	.byte	0x04, 0x17
        /*00fe*/ 	.short	(.L_23343 - .L_23342)
.L_23342:
        /*0100*/ 	.word	0x00000000
        /*0104*/ 	.short	0x0007
        /*0106*/ 	.short	0x0034
        /*0108*/ 	.byte	0x00, 0xf0, 0x11, 0x00


	//----- nvinfo : EIATTR_KPARAM_INFO
	.align		4
.L_23343:
        /*010c*/ 	.byte	0x04, 0x17
        /*010e*/ 	.short	(.L_23345 - .L_23344)
.L_23344:
        /*0110*/ 	.word	0x00000000
        /*0114*/ 	.short	0x0006
        /*0116*/ 	.short	0x0030
        /*0118*/ 	.byte	0x00, 0xf0, 0x11, 0x00


	//----- nvinfo : EIATTR_KPARAM_INFO
	.align		4
.L_23345:
        /*011c*/ 	.byte	0x04, 0x17
        /*011e*/ 	.short	(.L_23347 - .L_23346)
.L_23346:
        /*0120*/ 	.word	0x00000000
        /*0124*/ 	.short	0x0005
        /*0126*/ 	.short	0x0028
        /*0128*/ 	.byte	0x00, 0xf0, 0x21, 0x00


	//----- nvinfo : EIATTR_KPARAM_INFO
	.align		4
.L_23347:
        /*012c*/ 	.byte	0x04, 0x17
        /*012e*/ 	.short	(.L_23349 - .L_23348)
.L_23348:
        /*0130*/ 	.word	0x00000000
        /*0134*/ 	.short	0x0004
        /*0136*/ 	.short	0x0020
        /*0138*/ 	.byte	0x00, 0xf0, 0x21, 0x00


	//----- nvinfo : EIATTR_KPARAM_INFO
	.align		4
.L_23349:
        /*013c*/ 	.byte	0x04, 0x17
        /*013e*/ 	.short	(.L_23351 - .L_23350)
.L_23350:
        /*0140*/ 	.word	0x00000000
        /*0144*/ 	.short	0x0003
        /*0146*/ 	.short	0x0018
        /*0148*/ 	.byte	0x00, 0xf0, 0x21, 0x00


	//----- nvinfo : EIATTR_KPARAM_INFO
	.align		4
.L_23351:
        /*014c*/ 	.byte	0x04, 0x17
        /*014e*/ 	.short	(.L_23353 - .L_23352)
.L_23352:
        /*0150*/ 	.word	0x00000000
        /*0154*/ 	.short	0x0002
        /*0156*/ 	.short	0x0010
        /*0158*/ 	.byte	0x00, 0xf0, 0x21, 0x00


	//----- nvinfo : EIATTR_KPARAM_INFO
	.align		4
.L_23353:
        /*015c*/ 	.byte	0x04, 0x17
        /*015e*/ 	.short	(.L_23355 - .L_23354)
.L_23354:
        /*0160*/ 	.word	0x00000000
        /*0164*/ 	.short	0x0001
        /*0166*/ 	.short	0x0008
        /*0168*/ 	.byte	0x00, 0xf0, 0x21, 0x00


	//----- nvinfo : EIATTR_KPARAM_INFO
	.align		4
.L_23355:
        /*016c*/ 	.byte	0x04, 0x17
        /*016e*/ 	.short	(.L_23357 - .L_23356)
.L_23356:
        /*0170*/ 	.word	0x00000000
        /*0174*/ 	.short	0x0000
        /*0176*/ 	.short	0x0000
        /*0178*/ 	.byte	0x00, 0xf0, 0x21, 0x00


	//----- nvinfo : EIATTR_MAXREG_COUNT
	.align		4
.L_23357:
        /*017c*/ 	.byte	0x03, 0x1b
        /*017e*/ 	.short	0x00ff


	//----- nvinfo : EIATTR_NUM_BARRIERS
	.align		4
        /*0180*/ 	.byte	0x02, 0x4c
        /*0182*/ 	.byte	0x01
	.zero		1


	//----- nvinfo : EIATTR_EXTERNS
	.align		4
        /*0184*/ 	.byte	0x04, 0x0f
        /*0186*/ 	.short	(.L_23359 - .L_23358)


	//   ....[0]....
	.align		4
.L_23358:
        /*0188*/ 	.word	index@(__assertfail)


	//----- nvinfo : EIATTR_MERCURY_ISA_VERSION
	.align		4
.L_23359:
        /*018c*/ 	.byte	0x03, 0x5f
        /*018e*/ 	.short	0x0000


	//----- nvinfo : EIATTR_COOP_GROUP_MASK_REGIDS
	.align		4
        /*0190*/ 	.byte	0x04, 0x29
        /*0192*/ 	.short	(.L_23361 - .L_23360)


	//   ....[0]....
.L_23360:
        /*0194*/ 	.word	0xffffffff


	//   ....[1]....
        /*0198*/ 	.word	0xffffffff


	//   ....[2]....
        /*019c*/ 	.word	0xffffffff


	//   ....[3]....
        /*01a0*/ 	.word	0xffffffff


	//   ....[4]....
        /*01a4*/ 	.word	0xffffffff


	//   ....[5]....
        /*01a8*/ 	.word	0xffffffff


	//   ....[6]....
        /*01ac*/ 	.word	0xffffffff


	//   ....[7]....
        /*01b0*/ 	.word	0xffffffff


	//   ....[8]....
        /*01b4*/ 	.word	0xffffffff


	//   ....[9]....
        /*01b8*/ 	.word	0xffffffff


	//   ....[10]....
        /*01bc*/ 	.word	0xffffffff


	//   ....[11]....
        /*01c0*/ 	.word	0xffffffff


	//   ....[12]....
        /*01c4*/ 	.word	0xffffffff


	//   ....[13]....
        /*01c8*/ 	.word	0xffffffff


	//   ....[14]....
        /*01cc*/ 	.word	0xffffffff


	//   ....[15]....
        /*01d0*/ 	.word	0xffffffff


	//   ....[16]....
        /*01d4*/ 	.word	0xffffffff


	//   ....[17]....
        /*01d8*/ 	.word	0xffffffff


	//   ....[18]....
        /*01dc*/ 	.word	0xffffffff


	//   ....[19]....
        /*01e0*/ 	.word	0xffffffff


	//----- nvinfo : EIATTR_COOP_GROUP_INSTR_OFFSETS
	.align		4
.L_23361:
        /*01e4*/ 	.byte	0x04, 0x28
        /*01e6*/ 	.short	(.L_23363 - .L_23362)


	//   ....[0]....
.L_23362:
        /*01e8*/ 	.word	0x00000b90


	//   ....[1]....
        /*01ec*/ 	.word	0x00000bb0


	//   ....[2]....
        /*01f0*/ 	.word	0x00000c60


	//   ....[3]....
        /*01f4*/ 	.word	0x00000c80


	//   ....[4]....
        /*01f8*/ 	.word	0x00000ca0


	//   ....[5]....
        /*01fc*/ 	.word	0x00001ac0


	//   ....[6]....
        /*0200*/ 	.word	0x00001b20


	//   ....[7]....
        /*0204*/ 	.word	0x00001b50


	//   ....[8]....
        /*0208*/ 	.word	0x00001b70


	//   ....[9]....
        /*020c*/ 	.word	0x00001b90


	//   ....[10]....
        /*0210*/ 	.word	0x00001be0


	//   ....[11]....
        /*0214*/ 	.word	0x00001c00


	//   ....[12]....
        /*0218*/ 	.word	0x00001c20


	//   ....[13]....
        /*021c*/ 	.word	0x00003220


	//   ....[14]....
        /*0220*/ 	.word	0x000032a0


	//   ....[15]....
        /*0224*/ 	.word	0x00003300


	//   ....[16]....
        /*0228*/ 	.word	0x00003380


	//   ....[17]....
        /*022c*/ 	.word	0x00003400


	//   ....[18]....
        /*0230*/ 	.word	0x00003470


	//   ....[19]....
        /*0234*/ 	.word	0x000034e0


	//----- nvinfo : EIATTR_SYSCALL_OFFSETS
	.align		4
.L_23363:
        /*0238*/ 	.byte	0x04, 0x46
        /*023a*/ 	.short	(.L_23365 - .L_23364)


	//   ....[0]....
.L_23364:
        /*023c*/ 	.word	0x00003080


	//   ....[1]....
        /*0240*/ 	.word	0x000031b0


	//----- nvinfo : EIATTR_EXIT_INSTR_OFFSETS
	.align		4
.L_23365:
        /*0244*/ 	.byte	0x04, 0x1c
        /*0246*/ 	.short	(.L_23367 - .L_23366)


	//   ....[0]....
.L_23366:
        /*0248*/ 	.word	0x00000090


	//   ....[1]....
        /*024c*/ 	.word	0x00002d20


	//   ....[2]....
        /*0250*/ 	.word	0x00002dd0


	//   ....[3]....
        /*0254*/ 	.word	0x00002f50


	//   ....[4]....
        /*0258*/ 	.word	0x000031c0


	//----- nvinfo : EIATTR_CTAIDZ_USED
	.align		4
.L_23367:
        /*025c*/ 	.byte	0x01, 0x04
	.zero		2


	//----- nvinfo : EIATTR_CRS_STACK_SIZE
	.align		4
        /*0260*/ 	.byte	0x04, 0x1e
        /*0262*/ 	.short	(.L_23369 - .L_23368)
.L_23368:
        /*0264*/ 	.word	0x00000000
.L_23369:


//--------------------- .nv.info._ZN4vllm25paged_attention_v2_kernelIfhLi32ELi8ELi128ELNS_18Fp8KVCacheDataTypeE1ELb1ELi512EEEvPfS2_PT_PKS3_PKT0_S9_ifPKiSB_iPKfiiiSD_SD_iiiii --------------------------
	.section	.nv.info._ZN4vllm25paged_attention_v2_kernelIfhLi32ELi8ELi128ELNS_18Fp8KVCacheDataTypeE1ELb1ELi512EEEvPfS2_PT_PKS3_PKT0_S9_ifPKiSB_iPKfiiiSD_SD_iiiii,"",@"SHT_CUDA_INFO"
	.sectionflags	@""
	.align	4


	//----- nvinfo : EIATTR_CUDA_API_VERSION
	.align		4
        /*0000*/ 	.byte	0x04, 0x37
        /*0002*/ 	.short	(.L_23371 - .L_23370)
.L_23370:
        /*0004*/ 	.word	0x00000082


	//----- nvinfo : EIATTR_SW2861232_WAR
	.align		4
.L_23371:
        /*0008*/ 	.byte	0x01, 0x35
	.zero		2


	//----- nvinfo : EIATTR_PARAM_CBANK
	.align		4
        /*000c*/ 	.byte	0x04, 0x0a
        /*000e*/ 	.short	(.L_23373 - .L_23372)
	.align		4
.L_23372:
        /*0010*/ 	.word	index@(.nv.constant0._ZN4vllm25paged_attention_v2_kernelIfhLi32ELi8ELi128ELNS_18Fp8KVCacheDataTypeE1ELb1ELi512EEEvPfS2_PT_PKS3_PKT0_S9_ifPKiSB_iPKfiiiSD_SD_iiiii)
        /*0014*/ 	.short	0x0160
        /*0016*/ 	.short	0x008c


	//----- nvinfo : EIATTR_CBANK_PARAM_SIZE
	.align		4
.L_23373:
        /*0018*/ 	.byte	0x03, 0x19
        /*001a*/ 	.short	0x008c


	//----- nvinfo : EIATTR_KPARAM_INFO
	.align		4
        /*001c*/ 	.byte	0x04, 0x17
        /*001e*/ 	.short	(.L_23375 - .L_23374)
.L_23374:
        /*0020*/ 	.word	0x00000000
        /*0024*/ 	.short	0x0015
        /*0026*/ 	.short	0x0088
        /*0028*/ 	.byte	0x00, 0xf0, 0x11, 0x00


	//----- nvinfo : EIATTR_KPARAM_INFO
	.align		4
.L_23375:
        /*002c*/ 	.byte	0x04, 0x17
        /*002e*/ 	.short	(.L_23377 - .L_23376)
.L_23376:
        /*0030*/ 	.word	0x00000000
        /*0034*/ 	.short	0x0014
        /*0036*/ 	.short	0x0084
        /*0038*/ 	.byte	0x00, 0xf0, 0x11, 0x00


	//----- nvinfo : EIATTR_KPARAM_INFO
	.align		4
.L_23377:
        /*003c*/ 	.byte	0x04, 0x17
        /*003e*/ 	.short	(.L_23379 - .L_23378)
.L_23378:
        /*0040*/ 	.word	0x00000000
        /*0044*/ 	.short	0x0013
        /*0046*/ 	.short	0x0080
        /*0048*/ 	.byte	0x00, 0xf0, 0x11, 0x00


	//----- nvinfo : EIATTR_KPARAM_INFO
	.align		4
.L_23379:
        /*004c*/ 	.byte	0x04, 0x17
        /*004e*/ 	.short	(.L_23381 - .L_23380)
.L_23380:
        /*0050*/ 	.word	0x00000000
        /*0054*/ 	.short	0x0012
        /*0056*/ 	.short	0x007c
        /*0058*/ 	.byte	0x00, 0xf0, 0x11, 0x00


	//----- nvinfo : EIATTR_KPARAM_INFO
	.align		4
.L_23381:
        /*005c*/ 	.byte	0x04, 0x17
        /*005e*/ 	.short	(.L_23383 - .L_23382)
.L_23382:
        /*0060*/ 	.word	0x00000000
        /*0064*/ 	.short	0x0011
        /*0066*/ 	.short	0x0078
        /*0068*/ 	.byte	0x00, 0xf0, 0x11, 0x00


	//----- nvinfo : EIATTR_KPARAM_INFO
	.align		4
.L_23383:
        /*006c*/ 	.byte	0x04, 0x17
        /*006e*/ 	.short	(.L_23385 - .L_23384)
.L_23384:
        /*0070*/ 	.word	0x00000000
        /*0074*/ 	.short	0x0010
        /*0076*/ 	.short	0x0070
        /*0078*/ 	.byte	0x00, 0xf0, 0x21, 0x00


	//----- nvinfo : EIATTR_KPARAM_INFO
	.align		4
.L_23385:
        /*007c*/ 	.byte	0x04, 0x17
        /*007e*/ 	.short	(.L_23387 - .L_23386)
.L_23386:
        /*0080*/ 	.word	0x00000000
        /*0084*/ 	.short	0x000f
        /*0086*/ 	.short	0x0068
        /*0088*/ 	.byte	0x00, 0xf0, 0x21, 0x00


	//----- nvinfo : EIATTR_KPARAM_INFO
	.align		4
.L_23387:
        /*008c*/ 	.byte	0x04, 0x17
        /*008e*/ 	.short	(.L_23389 - .L_23388)
.L_23388:
        /*0090*/ 	.word	0x00000000
        /*0094*/ 	.short	0x000e
        /*0096*/ 	.short	0x0060
        /*0098*/ 	.byte	0x00, 0xf0, 0x11, 0x00


	//----- nvinfo : EIATTR_KPARAM_INFO
	.align		4
.L_23389:
        /*009c*/ 	.byte	0x04, 0x17
        /*009e*/ 	.short	(.L_23391 - .L_23390)
.L_23390:
        /*00a0*/ 	.word	0x00000000
        /*00a4*/ 	.short	0x000d
        /*00a6*/ 	.short	0x005c
        /*00a8*/ 	.byte	0x00, 0xf0, 0x11, 0x00


	//----- nvinfo : EIATTR_KPARAM_INFO
	.align		4
.L_23391:
        /*00ac*/ 	.byte	0x04, 0x17
        /*00ae*/ 	.short	(.L_23393 - .L_23392)
.L_23392:
        /*00b0*/ 	.word	0x00000000
        /*00b4*/ 	.short	0x000c
        /*00b6*/ 	.short	0x0058
        /*00b8*/ 	.byte	0x00, 0xf0, 0x11, 0x00


	//----- nvinfo : EIATTR_KPARAM_INFO
	.align		4
.L_23393:
        /*00bc*/ 	.byte	0x04, 0x17
        /*00be*/ 	.short	(.L_23395 - .L_23394)
.L_23394:
        /*00c0*/ 	.word	0x00000000
        /*00c4*/ 	.short	0x000b
        /*00c6*/ 	.short	0x0050
        /*00c8*/ 	.byte	0x00, 0xf0, 0x21, 0x00


	//----- nvinfo : EIATTR_KPARAM_INFO
	.align		4
.L_23395:
        /*00cc*/ 	.byte	0x04, 0x17
        /*00ce*/ 	.short	(.L_23397 - .L_23396)
.L_23396:
        /*00d0*/ 	.word	0x00000000
        /*00d4*/ 	.short	0x000a
        /*00d6*/ 	.short	0x0048
        /*00d8*/ 	.byte	0x00, 0xf0, 0x11, 0x00


	//----- nvinfo : EIATTR_KPARAM_INFO
	.align		4
.L_23397:
        /*00dc*/ 	.byte	0x04, 0x17
        /*00de*/ 	.short	(.L_23399 - .L_23398)
.L_23398:
        /*00e0*/ 	.word	0x00000000
        /*00e4*/ 	.short	0x0009
        /*00e6*/ 	.short	0x0040
        /*00e8*/ 	.byte	0x00, 0xf0, 0x21, 0x00


	//----- nvinfo : EIATTR_KPARAM_INFO
	.align		4
.L_23399:
        /*00ec*/ 	.byte	0x04, 0x17
        /*00ee*/ 	.short	(.L_23401 - .L_23400)
.L_23400:
        /*00f0*/ 	.word	0x00000000
        /*00f4*/ 	.short	0x0008
        /*00f6*/ 	.short	0x0038
        /*00f8*/ 	.byte	0x00, 0xf0, 0x21, 0x00


	//----- nvinfo : EIATTR_KPARAM_INFO
	.align		4
.L_23401:
        /*00fc*/ 	.byte	0x04, 0x17
        /*00fe*/ 	.short	(.L_23403 - .L_23402)
.L_23402:
        /*0100*/ 	.word	0x00000000
        /*0104*/ 	.short	0x0007
        /*0106*/ 	.short	0x0034
        /*0108*/ 	.byte	0x00, 0xf0, 0x11, 0x00


	//----- nvinfo : EIATTR_KPARAM_INFO
	.align		4
.L_23403:
        /*010c*/ 	.byte	0x04, 0x17
        /*010e*/ 	.short	(.L_23405 - .L_23404)
.L_23404:
        /*0110*/ 	.word	0x00000000
        /*0114*/ 	.short	0x0006
        /*0116*/ 	.short	0x0030
        /*0118*/ 	.byte	0x00, 0xf0, 0x11, 0x00


	//----- nvinfo : EIATTR_KPARAM_INFO
	.align		4
.L_23405:
        /*011c*/ 	.byte	0x04, 0x17
        /*011e*/ 	.short	(.L_23407 - .L_23406)
.L_23406:
        /*0120*/ 	.word	0x00000000
        /*0124*/ 	.short	0x0005
        /*0126*/ 	.short	0x0028
        /*0128*/ 	.byte	0x00, 0xf0, 0x21, 0x00


	//----- nvinfo : EIATTR_KPARAM_INFO
	.align		4
.L_23407:
        /*012c*/ 	.byte	0x04, 0x17
        /*012e*/ 	.short	(.L_23409 - .L_23408)
.L_23408:
        /*0130*/ 	.word	0x00000000
        /*0134*/ 	.short	0x0004
        /*0136*/ 	.short	0x0020
        /*0138*/ 	.byte	0x00, 0xf0, 0x21, 0x00


	//----- nvinfo : EIATTR_KPARAM_INFO
	.align		4
.L_23409:
        /*013c*/ 	.byte	0x04, 0x17
        /*013e*/ 	.short	(.L_23411 - .L_23410)
.L_23410:
        /*0140*/ 	.word	0x00000000
        /*0144*/ 	.short	0x0003
        /*0146*/ 	.short	0x0018
        /*0148*/ 	.byte	0x00, 0xf0, 0x21, 0x00


	//----- nvinfo : EIATTR_KPARAM_INFO
	.align		4
.L_23411:
        /*014c*/ 	.byte	0x04, 0x17
        /*014e*/ 	.short	(.L_23413 - .L_23412)
.L_23412:
        /*0150*/ 	.word	0x00000000
        /*0154*/ 	.short	0x0002
        /*0156*/ 	.short	0x0010
        /*0158*/ 	.byte	0x00, 0xf0, 0x21, 0x00


	//----- nvinfo : EIATTR_KPARAM_INFO
	.align		4
.L_23413:
        /*015c*/ 	.byte	0x04, 0x17
        /*015e*/ 	.short	(.L_23415 - .L_23414)
.L_23414:
        /*0160*/ 	.word	0x00000000
        /*0164*/ 	.short	0x0001
        /*0166*/ 	.short	0x0008
        /*0168*/ 	.byte	0x00, 0xf0, 0x21, 0x00


	//----- nvinfo : EIATTR_KPARAM_INFO
	.align		4
.L_23415:
        /*016c*/ 	.byte	0x04, 0x17
        /*016e*/ 	.short	(.L_23417 - .L_23416)
.L_23416:
        /*0170*/ 	.word	0x00000000
        /*0174*/ 	.short	0x0000
        /*0176*/ 	.short	0x0000
        /*0178*/ 	.byte	0x00, 0xf0, 0x21, 0x00


	//----- nvinfo : EIATTR_MAXREG_COUNT
	.align		4
.L_23417:
        /*017c*/ 	.byte	0x03, 0x1b
        /*017e*/ 	.short	0x00ff


	//----- nvinfo : EIATTR_NUM_BARRIERS
	.align		4
        /*0180*/ 	.byte	0x02, 0x4c
        /*0182*/ 	.byte	0x01
	.zero		1


	//----- nvinfo : EIATTR_EXTERNS
	.align		4
        /*0184*/ 	.byte	0x04, 0x0f
        /*0186*/ 	.short	(.L_23419 - .L_23418)


	//   ....[0]....
	.align		4
.L_23418:
        /*0188*/ 	.word	index@(__assertfail)


	//----- nvinfo : EIATTR_MERCURY_ISA_VERSION
	.align		4
.L_23419:
        /*018c*/ 	.byte	0x03, 0x5f
        /*018e*/ 	.short	0x0000


	//----- nvinfo : EIATTR_COOP_GROUP_MASK_REGIDS
	.align		4
        /*0190*/ 	.byte	0x04, 0x29
        /*0192*/ 	.short	(.L_23421 - .L_23420)


	//   ....[0]....
.L_23420:
        /*0194*/ 	.word	0xffffffff


	//   ....[1]....
        /*0198*/ 	.word	0xffffffff


	//   ....[2]....
        /*019c*/ 	.word	0xffffffff


	//   ....[3]....
        /*01a0*/ 	.word	0xffffffff


	//   ....[4]....
        /*01a4*/ 	.word	0xffffffff


	//   ....[5]....
        /*01a8*/ 	.word	0xffffffff


	//   ....[6]....
        /*01ac*/ 	.word	0xffffffff


	//   ....[7]....
        /*01b0*/ 	.word	0xffffffff


	//   ....[8]....
        /*01b4*/ 	.word	0xffffffff


	//   ....[9]....
        /*01b8*/ 	.word	0xffffffff


	//   ....[10]....
        /*01bc*/ 	.word	0xffffffff


	//   ....[11]....
        /*01c0*/ 	.word	0xffffffff


	//   ....[12]....
        /*01c4*/ 	.word	0xffffffff


	//   ....[13]....
        /*01c8*/ 	.word	0xffffffff


	//   ....[14]....
        /*01cc*/ 	.word	0xffffffff


	//   ....[15]....
        /*01d0*/ 	.word	0xffffffff


	//   ....[16]....
        /*01d4*/ 	.word	0xffffffff


	//   ....[17]....
        /*01d8*/ 	.word	0xffffffff


	//----- nvinfo : EIATTR_COOP_GROUP_INSTR_OFFSETS
	.align		4
.L_23421:
        /*01dc*/ 	.byte	0x04, 0x28
        /*01de*/ 	.short	(.L_23423 - .L_23422)


	//   ....[0]....
.L_23422:
        /*01e0*/ 	.word	0x00000b80


	//   ....[1]....
        /*01e4*/ 	.word	0x00000ba0


	//   ....[2]....
        /*01e8*/ 	.word	0x00000c50


	//   ....[3]....
        /*01ec*/ 	.word	0x00000c70


	//   ....[4]....
        /*01f0*/ 	.word	0x00000c90


	//   ....[5]....
        /*01f4*/ 	.word	0x00001ac0


	//   ....[6]....
        /*01f8*/ 	.word	0x00001b20


	//   ....[7]....
        /*01fc*/ 	.word	0x00001b50


	//   ....[8]....
        /*0200*/ 	.word	0x00001b70


	//   ....[9]....
        /*0204*/ 	.word	0x00001b90


	//   ....[10]....
        /*0208*/ 	.word	0x00001be0


	//   ....[11]....
        /*020c*/ 	.word	0x00001c00


	//   ....[12]....
        /*0210*/ 	.word	0x00001c20


	//   ....[13]....
        /*0214*/ 	.word	0x000030e0


	//   ....[14]....
        /*0218*/ 	.word	0x00003150


	//   ....[15]....
        /*021c*/ 	.word	0x000031b0


	//   ....[16]....
        /*0220*/ 	.word	0x00003230


	//   ....[17]....
        /*0224*/ 	.word	0x000032b0


	//----- nvinfo : EIATTR_SYSCALL_OFFSETS
	.align		4
.L_23423:
        /*0228*/ 	.byte	0x04, 0x46
        /*022a*/ 	.short	(.L_23425 - .L_23424)


	//   ....[0]....
.L_23424:
        /*022c*/ 	.word	0x00002f40


	//   ....[1]....
        /*0230*/ 	.word	0x00003070


	//----- nvinfo : EIATTR_EXIT_INSTR_OFFSETS
	.align		4
.L_23425:
        /*0234*/ 	.byte	0x04, 0x1c
        /*0236*/ 	.short	(.L_23427 - .L_23426)


	//   ....[0]....
.L_23426:
        /*0238*/ 	.word	0x00000090


	//   ....[1]....
        /*023c*/ 	.word	0x00002c90


	//   ....[2]....
        /*0240*/ 	.word	0x00002d40


	//   ....[3]....
        /*0244*/ 	.word	0x00002e10


	//   ....[4]....
        /*0248*/ 	.word	0x00003080


	//----- nvinfo : EIATTR_CTAIDZ_USED
	.align		4
.L_23427:
        /*024c*/ 	.byte	0x01, 0x04
	.zero		2


	//----- nvinfo : EIATTR_CRS_STACK_SIZE
	.align		4
        /*0250*/ 	.byte	0x04, 0x1e
        /*0252*/ 	.short	(.L_23429 - .L_23428)
.L_23428:
        /*0254*/ 	.word	0x00000000
.L_23429:


//--------------------- .nv.info._ZN4vllm25paged_attention_v2_kernelI13__nv_bfloat16S1_Li256ELi32ELi128ELNS_18Fp8KVCacheDataTypeE0ELb0ELi512EEEvPfS3_PT_PKS4_PKT0_SA_ifPKiSC_iPKfiiiSE_SE_iiiii --------------------------
	.section	.nv.info._ZN4vllm25paged_attention_v2_kernelI13__nv_bfloat16S1_Li256ELi32ELi128ELNS_18Fp8KVCacheDataTypeE0ELb0ELi512EEEvPfS3_PT_PKS4_PKT0_SA_ifPKiSC_iPKfiiiSE_SE_iiiii,"",@"SHT_CUDA_INFO"
	.sectionflags	@""
	.align	4


	//----- nvinfo : EIATTR_CUDA_API_VERSION
	.align		4
        /*0000*/ 	.byte	0x04, 0x37
        /*0002*/ 	.short	(.L_23431 - .L_23430)
.L_23430:
        /*0004*/ 	.word	0x00000082


	//----- nvinfo : EIATTR_SW2861232_WAR
	.align		4
.L_23431:
        /*0008*/ 	.byte	0x01, 0x35
	.zero		2


	//----- nvinfo : EIATTR_PARAM_CBANK
	.align		4
        /*000c*/ 	.byte	0x04, 0x0a
        /*000e*/ 	.short	(.L_23433 - .L_23432)
	.align		4
.L_23432:
        /*0010*/ 	.word	index@(.nv.constant0._ZN4vllm25paged_attention_v2_kernelI13__nv_bfloat16S1_Li256ELi32ELi128ELNS_18Fp8KVCacheDataTypeE0ELb0ELi512EEEvPfS3_PT_PKS4_PKT0_SA_ifPKiSC_iPKfiiiSE_SE_iiiii)
        /*0014*/ 	.short	0x0160
        /*0016*/ 	.short	0x008c


	//----- nvinfo : EIATTR_CBANK_PARAM_SIZE
	.align		4
.L_23433:
        /*0018*/ 	.byte	0x03, 0x19
        /*001a*/ 	.short	0x008c


	//----- nvinfo : EIATTR_KPARAM_INFO
	.align		4
        /*001c*/ 	.byte	0x04, 0x17
        /*001e*/ 	.short	(.L_23435 - .L_23434)
.L_23434:
        /*0020*/ 	.word	0x00000000
        /*0024*/ 	.short	0x0015
        /*0026*/ 	.short	0x0088
        /*0028*/ 	.byte	0x00, 0xf0, 0x11, 0x00


	//----- nvinfo : EIATTR_KPARAM_INFO
	.align		4
.L_23435:
        /*002c*/ 	.byte	0x04, 0x17
        /*002e*/ 	.short	(.L_23437 - .L_23436)
.L_23436:
        /*0030*/ 	.word	0x00000000
        /*0034*/ 	.short	0x0014
        /*0036*/ 	.short	0x0084
        /*0038*/ 	.byte	0x00, 0xf0, 0x11, 0x00


	//----- nvinfo : EIATTR_KPARAM_INFO
	.align		4
.L_23437:
        /*003c*/ 	.byte	0x04, 0x17
        /*003e*/ 	.short	(.L_23439 - .L_23438)
.L_23438:
        /*0040*/ 	.word	0x00000000
        /*0044*/ 	.short	0x0013
        /*0046*/ 	.short	0x0080
        /*0048*/ 	.byte	0x00, 0xf0, 0x11, 0x00


	//----- nvinfo : EIATTR_KPARAM_INFO
	.align		4
.L_23439:
        /*004c*/ 	.byte	0x04, 0x17
        /*004e*/ 	.short	(.L_23441 - .L_23440)
.L_23440:
        /*0050*/ 	.word	0x00000000
        /*0054*/ 	.short	0x0012
        /*0056*/ 	.short	0x007c
        /*0058*/ 	.byte	0x00, 0xf0, 0x11, 0x00


	//----- nvinfo : EIATTR_KPARAM_INFO
	.align		4
.L_23441:
        /*005c*/ 	.byte	0x04, 0x17
        /*005e*/ 	.short	(.L_23443 - .L_23442)
.L_23442:
        /*0060*/ 	.word	0x00000000
        /*0064*/ 	.short	0x0011
        /*0066*/ 	.short	0x0078
        /*0068*/ 	.byte	0x00, 0xf0, 0x11, 0x00


	//----- nvinfo : EIATTR_KPARAM_INFO
	.align		4
.L_23443:
        /*006c*/ 	.byte	0x04, 0x17
        /*006e*/ 	.short	(.L_23445 - .L_23444)
.L_23444:
        /*0070*/ 	.word	0x00000000
        /*0074*/ 	.short	0x0010
        /*0076*/ 	.short	0x0070
        /*0078*/ 	.byte	0x00, 0xf0, 0x21, 0x00


	//----- nvinfo : EIATTR_KPARAM_INFO
	.align		4
.L_23445:
        /*007c*/ 	.byte	0x04, 0x17
        /*007e*/ 	.short	(.L_23447 - .L_23446)
.L_23446:
        /*0080*/ 	.word	0x00000000
        /*0084*/ 	.short	0x000f
        /*0086*/ 	.short	0x0068
        /*0088*/ 	.byte	0x00, 0xf0, 0x21, 0x00


	//----- nvinfo : EIATTR_KPARAM_INFO
	.align		4
.L_23447:
        /*008c*/ 	.byte	0x04, 0x17
        /*008e*/ 	.short	(.L_23449 - .L_23448)
.L_23448:
        /*0090*/ 	.word	0x00000000
        /*0094*/ 	.short	0x000e
        /*0096*/ 	.short	0x0060
        /*0098*/ 	.byte	0x00, 0xf0, 0x11, 0x00


	//----- nvinfo : EIATTR_KPARAM_INFO
	.align		4
.L_23449:
        /*009c*/ 	.byte	0x04, 0x17
        /*009e*/ 	.short	(.L_23451 - .L_23450)
.L_23450:
        /*00a0*/ 	.word	0x00000000
        /*00a4*/ 	.short	0x000d
        /*00a6*/ 	.short	0x005c
        /*00a8*/ 	.byte	0x00, 0xf0, 0x11, 0x00


	//----- nvinfo : EIATTR_KPARAM_INFO
	.align		4
.L_23451:
        /*00ac*/ 	.byte	0x04, 0x17
        /*00ae*/ 	.short	(.L_23453 - .L_23452)
.L_23452:
        /*00b0*/ 	.word	0x00000000
        /*00b4*/ 	.short	0x000c
        /*00b6*/ 	.short	0x0058
        /*00b8*/ 	.byte	0x00, 0xf0, 0x11, 0x00


	//----- nvinfo : EIATTR_KPARAM_INFO
	.align		4
.L_23453:
        /*00bc*/ 	.byte	0x04, 0x17
        /*00be*/ 	.short	(.L_23455 - .L_23454)
.L_23454:
        /*00c0*/ 	.word	0x00000000
        /*00c4*/ 	.short	0x000b
        /*00c6*/ 	.short	0x0050
        /*00c8*/ 	.byte	0x00, 0xf0, 0x21, 0x00


	//----- nvinfo : EIATTR_KPARAM_INFO
	.align		4
.L_23455:
        /*00cc*/ 	.byte	0x04, 0x17
        /*00ce*/ 	.short	(.L_23457 - .L_23456)
.L_23456:
        /*00d0*/ 	.word	0x00000000
        /*00d4*/ 	.short	0x000a
        /*00d6*/ 	.short	0x0048
        /*00d8*/ 	.byte	0x00, 0xf0, 0x11, 0x00


	//----- nvinfo : EIATTR_KPARAM_INFO
	.align		4
.L_23457:
        /*00dc*/ 	.byte	0x04, 0x17
        /*00de*/ 	.short	(.L_23459 - .L_23458)
.L_23458:
        /*00e0*/ 	.word	0x00000000
        /*00e4*/ 	.short	0x0009
        /*00e6*/ 	.short	0x0040
        /*00e8*/ 	.byte	0x00, 0xf0, 0x21, 0x00


	//----- nvinfo : EIATTR_KPARAM_INFO
	.align		4
.L_23459:
        /*00ec*/ 	.byte	0x04, 0x17
        /*00ee*/ 	.short	(.L_23461 - .L_23460)
.L_23460:
        /*00f0*/ 	.word	0x00000000
        /*00f4*/ 	.short	0x0008
        /*00f6*/ 	.short	0x0038
        /*00f8*/ 	.byte	0x00, 0xf0, 0x21, 0x00


	//----- nvinfo : EIATTR_KPARAM_INFO
	.align		4
.L_23461:
        /*00fc*/ 	.byte	0x04, 0x17
        /*00fe*/ 	.short	(.L_23463 - .L_23462)
.L_23462:
        /*0100*/ 	.word	0x00000000
        /*0104*/ 	.short	0x0007
        /*0106*/ 	.short	0x0034
        /*0108*/ 	.byte	0x00, 0xf0, 0x11, 0x00


	//----- nvinfo : EIATTR_KPARAM_INFO
	.align		4
.L_23463:
        /*010c*/ 	.byte	0x04, 0x17
        /*010e*/ 	.short	(.L_23465 - .L_23464)
.L_23464:
        /*0110*/ 	.word	0x00000000
        /*0114*/ 	.short	0x0006
        /*0116*/ 	.short	0x0030
        /*0118*/ 	.byte	0x00, 0xf0, 0x11, 0x00


	//----- nvinfo : EIATTR_KPARAM_INFO
	.align		4
.L_23465:
        /*011c*/ 	.byte	0x04, 0x17
        /*011e*/ 	.short	(.L_23467 - .L_23466)
.L_23466:
        /*0120*/ 	.word	0x00000000
        /*0124*/ 	.short	0x0005
        /*0126*/ 	.short	0x0028
        /*0128*/ 	.byte	0x00, 0xf0, 0x21, 0x00


	//----- nvinfo : EIATTR_KPARAM_INFO
	.align		4
.L_23467:
        /*012c*/ 	.byte	0x04, 0x17
        /*012e*/ 	.short	(.L_23469 - .L_23468)
.L_23468:
        /*0130*/ 	.word	0x00000000
        /*0134*/ 	.short	0x0004
        /*0136*/ 	.short	0x0020
        /*0138*/ 	.byte	0x00, 0xf0, 0x21, 0x00


	//----- nvinfo : EIATTR_KPARAM_INFO
	.align		4
.L_23469:
        /*013c*/ 	.byte	0x04, 0x17
        /*013e*/ 	.short	(.L_23471 - .L_23470)
.L_23470:
        /*0140*/ 	.word	0x00000000
        /*0144*/ 	.short	0x0003
        /*0146*/ 	.short	0x0018
        /*0148*/ 	.byte	0x00, 0xf0, 0x21, 0x00


	//----- nvinfo : EIATTR_KPARAM_INFO
	.align		4
.L_23471:
        /*014c*/ 	.byte	0x04, 0x17
        /*014e*/ 	.short	(.L_23473 - .L_23472)
.L_23472:
        /*0150*/ 	.word	0x00000000
        /*0154*/ 	.short	0x0002
        /*0156*/ 	.short	0x0010
        /*0158*/ 	.byte	0x00, 0xf0, 0x21, 0x00


	//----- nvinfo : EIATTR_KPARAM_INFO
	.align		4
.L_23473:
        /*015c*/ 	.byte	0x04, 0x17
        /*015e*/ 	.short	(.L_23475 - .L_23474)
.L_23474:
        /*0160*/ 	.word	0x00000000
        /*0164*/ 	.short	0x0001
        /*0166*/ 	.short	0x0008
        /*0168*/ 	.byte	0x00, 0xf0, 0x21, 0x00


	//----- nvinfo : EIATTR_KPARAM_INFO
	.align		4
.L_23475:
        /*016c*/ 	.byte	0x04, 0x17
        /*016e*/ 	.short	(.L_23477 - .L_23476)
.L_23476:
        /*0170*/ 	.word	0x00000000
        /*0174*/ 	.short	0x0000
        /*0176*/ 	.short	0x0000
        /*0178*/ 	.byte	0x00, 0xf0, 0x21, 0x00


	//----- nvinfo : EIATTR_MAXREG_COUNT
	.align		4
.L_23477:
        /*017c*/ 	.byte	0x03, 0x1b
        /*017e*/ 	.short	0x00ff


	//----- nvinfo : EIATTR_NUM_BARRIERS
	.align		4
        /*0180*/ 	.byte	0x02, 0x4c
        /*0182*/ 	.byte	0x01
	.zero		1


	//----- nvinfo : EIATTR_ANNOTATIONS
	.align		4
        /*0184*/ 	.byte	0x04, 0x55
        /*0186*/ 	.short	(.L_23479 - .L_23478)


	//   ....[0]....
.L_23478:
        /*0188*/ 	.word	0x00000001
        /*018c*/ 	.byte	0x30, 0x06, 0x00, 0x00, 0x01, 0x00, 0x00, 0x00, 0x10, 0x0c, 0x00, 0x00, 0x01, 0x00, 0x00, 0x00
        /* <DEDUP_REMOVED lines=29> */
        /*036c*/ 	.byte	0xb0, 0x69, 0x00, 0x00


	//----- nvinfo : EIATTR_MERCURY_ISA_VERSION
	.align		4
.L_23479:
        /*0370*/ 	.byte	0x03, 0x5f
        /*0372*/ 	.short	0x0000


	//----- nvinfo : EIATTR_COOP_GROUP_MASK_REGIDS
	.align		4
        /*0374*/ 	.byte	0x04, 0x29
        /*0376*/ 	.short	(.L_23481 - .L_23480)


	//   ....[0]....
.L_23480:
        /*0378*/ 	.word	0xffffffff


	//   ....[1]....
        /*037c*/ 	.word	0xffffffff


	//   ....[2]....
        /*0380*/ 	.word	0xffffffff


	//   ....[3]....
        /*0384*/ 	.word	0xffffffff


	//   ....[4]....
        /*0388*/ 	.word	0xffffffff


	//   ....[5]....
        /*038c*/ 	.word	0xffffffff


	//   ....[6]....
        /*0390*/ 	.word	0xffffffff


	//   ....[7]....
        /*0394*/ 	.word	0xffffffff


	//   ....[8]....
        /*0398*/ 	.word	0xffffffff


	//   ....[9]....
        /*039c*/ 	.word	0xffffffff


	//   ....[10]....
        /*03a0*/ 	.word	0xffffffff


	//   ....[11]....
        /*03a4*/ 	.word	0xffffffff


	//   ....[12]....
        /*03a8*/ 	.word	0xffffffff


	//   ....[13]....
        /*03ac*/ 	.word	0xffffffff


	//   ....[14]....
        /*03b0*/ 	.word	0xffffffff


	//   ....[15]....
        /*03b4*/ 	.word	0xffffffff


	//   ....[16]....
        /*03b8*/ 	.word	0xffffffff


	//   ....[17]....
        /*03bc*/ 	.word	0xffffffff


	//   ....[18]....
        /*03c0*/ 	.word	0xffffffff


	//   ....[19]....
        /*03c4*/ 	.word	0xffffffff


	//   ....[20]....
        /*03c8*/ 	.word	0xffffffff


	//   ....[21]....
        /*03cc*/ 	.word	0xffffffff


	//   ....[22]....
        /*03d0*/ 	.word	0xffffffff


	//   ....[23]....
        /*03d4*/ 	.word	0xffffffff


	//   ....[24]....
        /*03d8*/ 	.word	0xffffffff


	//   ....[25]....
        /*03dc*/ 	.word	0xffffffff


	//   ....[26]....
        /*03e0*/ 	.word	0xffffffff


	//   ....[27]....
        /*03e4*/ 	.word	0xffffffff


	//   ....[28]....
        /*03e8*/ 	.word	0xffffffff


	//   ....[29]....
        /*03ec*/ 	.word	0xffffffff


	//   ....[30]....
        /*03f0*/ 	.word	0xffffffff


	//   ....[31]....
        /*03f4*/ 	.word	0xffffffff


	//   ....[32]....
        /*03f8*/ 	.word	0xffffffff


	//   ....[33]....
        /*03fc*/ 	.word	0xffffffff


	//   ....[34]....
        /*0400*/ 	.word	0xffffffff


	//   ....[35]....
        /*0404*/ 	.word	0xffffffff


	//   ....[36]....
        /*0408*/ 	.word	0xffffffff


	//   ....[37]....
        /*040c*/ 	.word	0xffffffff


	//   ....[38]....
        /*0410*/ 	.word	0xffffffff


	//   ....[39]....
        /*0414*/ 	.word	0xffffffff


	//   ....[40]....
        /*0418*/ 	.word	0xffffffff


	//   ....[41]....
        /*041c*/ 	.word	0xffffffff


	//   ....[42]....
        /*0420*/ 	.word	0xffffffff


	//   ....[43]....
        /*0424*/ 	.word	0xffffffff


	//   ....[44]....
        /*0428*/ 	.word	0xffffffff


	//   ....[45]....
        /*042c*/ 	.word	0xffffffff


	//   ....[46]....
        /*0430*/ 	.word	0xffffffff


	//   ....[47]....
        /*0434*/ 	.word	0xffffffff


	//   ....[48]....
        /*0438*/ 	.word	0xffffffff


	//   ....[49]....
        /*043c*/ 	.word	0xffffffff


	//   ....[50]....
        /*0440*/ 	.word	0xffffffff


	//   ....[51]....
        /*0444*/ 	.word	0xffffffff


	//   ....[52]....
        /*0448*/ 	.word	0xffffffff


	//   ....[53]....
        /*044c*/ 	.word	0xffffffff


	//   ....[54]....
        /*0450*/ 	.word	0xffffffff


	//   ....[55]....
        /*0454*/ 	.word	0xffffffff


	//   ....[56]....
        /*0458*/ 	.word	0xffffffff


	//   ....[57]....
        /*045c*/ 	.word	0xffffffff


	//   ....[58]....
        /*0460*/ 	.word	0xffffffff


	//   ....[59]....
        /*0464*/ 	.word	0xffffffff


	//   ....[60]....
        /*0468*/ 	.word	0xffffffff


	//   ....[61]....
        /*046c*/ 	.word	0xffffffff


	//   ....[62]....
        /*0470*/ 	.word	0xffffffff


	//   ....[63]....
        /*0474*/ 	.word	0xffffffff


	//   ....[64]....
        /*0478*/ 	.word	0xffffffff


	//   ....[65]....
        /*047c*/ 	.word	0xffffffff


	//   ....[66]....
        /*0480*/ 	.word	0xffffffff


	//   ....[67]....
        /*0484*/ 	.word	0xffffffff


	//   ....[68]....
        /*0488*/ 	.word	0xffffffff


	//   ....[69]....
        /*048c*/ 	.word	0xffffffff


	//   ....[70]....
        /*0490*/ 	.word	0xffffffff


	//   ....[71]....
        /*0494*/ 	.word	0xffffffff


	//   ....[72]....
        /*0498*/ 	.word	0xffffffff


	//   ....[73]....
        /*049c*/ 	.word	0xffffffff


	//   ....[74]....
        /*04a0*/ 	.word	0xffffffff


	//   ....[75]....
        /*04a4*/ 	.word	0xffffffff


	//   ....[76]....
        /*04a8*/ 	.word	0xffffffff


	//   ....[77]....
        /*04ac*/ 	.word	0xffffffff


	//   ....[78]....
        /*04b0*/ 	.word	0xffffffff


	//   ....[79]....
        /*04b4*/ 	.word	0xffffffff


	//----- nvinfo : EIATTR_COOP_GROUP_INSTR_OFFSETS
	.align		4
.L_23481:
        /*04b8*/ 	.byte	0x04, 0x28
        /*04ba*/ 	.short	(.L_23483 - .L_23482)


	//   ....[0]....
.L_23482:
        /*04bc*/ 	.word	0x00004c40


	//   ....[1]....
        /*04c0*/ 	.word	0x00004cc0


	//   ....[2]....
        /*04c4*/ 	.word	0x00004d00


	//   ....[3]....
        /*04c8*/ 	.word	0x00004d20


	//   ....[4]....
        /*04cc*/ 	.word	0x00004d50


	//   ....[5]....
        /*04d0*/ 	.word	0x00004dc0


	//   ....[6]....
        /*04d4*/ 	.word	0x00004de0


	//   ....[7]....
        /*04d8*/ 	.word	0x00004e00


	//   ....[8]....
        /*04dc*/ 	.word	0x00005c40


	//   ....[9]....
        /*04e0*/ 	.word	0x00005c90


	//   ....[10]....
        /*04e4*/ 	.word	0x00005ce0


	//   ....[11]....
        /*04e8*/ 	.word	0x00005d00


	//   ....[12]....
        /*04ec*/ 	.word	0x00005d20


	//   ....[13]....
        /*04f0*/ 	.word	0x00005d70


	//   ....[14]....
        /*04f4*/ 	.word	0x00005d90


	//   ....[15]....
        /*04f8*/ 	.word	0x00005db0


	//   ....[16]....
        /*04fc*/ 	.word	0x0000e860


	//   ....[17]....
        /*0500*/ 	.word	0x0000e890


	//   ....[18]....
        /*0504*/ 	.word	0x0000e8a0


	//   ....[19]....
        /*0508*/ 	.word	0x0000e8b0


	//   ....[20]....
        /*050c*/ 	.word	0x0000e8c0


	//   ....[21]....
        /*0510*/ 	.word	0x0000e8d0


	//   ....[22]....
        /*0514*/ 	.word	0x0000e8e0


	//   ....[23]....
        /*0518*/ 	.word	0x0000e900


	//   ....[24]....
        /*051c*/ 	.word	0x0000e930


	//   ....[25]....
        /*0520*/ 	.word	0x0000e950


	//   ....[26]....
        /*0524*/ 	.word	0x0000e970


	//   ....[27]....
        /*0528*/ 	.word	0x0000e990


	//   ....[28]....
        /*052c*/ 	.word	0x0000e9b0


	//   ....[29]....
        /*0530*/ 	.word	0x0000e9d0


	//   ....[30]....
        /*0534*/ 	.word	0x0000e9e0


	//   ....[31]....
        /*0538*/ 	.word	0x0000ea00


	//   ....[32]....
        /*053c*/ 	.word	0x0000ea20


	//   ....[33]....
        /*0540*/ 	.word	0x0000ea60


	//   ....[34]....
        /*0544*/ 	.word	0x0000ea80


	//   ....[35]....
        /*0548*/ 	.word	0x0000eaa0


	//   ....[36]....
        /*054c*/ 	.word	0x0000eac0


	//   ....[37]....
        /*0550*/ 	.word	0x0000eae0


	//   ....[38]....
        /*0554*/ 	.word	0x0000eb00


	//   ....[39]....
        /*0558*/ 	.word	0x0000eb20


	//   ....[40]....
        /*055c*/ 	.word	0x0000eb50


	//   ....[41]....
        /*0560*/ 	.word	0x0000eb70


	//   ....[42]....
        /*0564*/ 	.word	0x0000eb90


	//   ....[43]....
        /*0568*/ 	.word	0x0000ebb0


	//   ....[44]....
        /*056c*/ 	.word	0x0000ebd0


	//   ....[45]....
        /*0570*/ 	.word	0x0000ebf0


	//   ....[46]....
        /*0574*/ 	.word	0x0000ec10


	//   ....[47]....
        /*0578*/ 	.word	0x0000ec30


	//   ....[48]....
        /*057c*/ 	.word	0x0000ec50


	//   ....[49]....
        /*0580*/ 	.word	0x0000ec70


	//   ....[50]....
        /*0584*/ 	.word	0x0000ec90


	//   ....[51]....
        /*0588*/ 	.word	0x0000ecb0


	//   ....[52]....
        /*058c*/ 	.word	0x0000ecd0


	//   ....[53]....
        /*0590*/ 	.word	0x0000ecf0


	//   ....[54]....
        /*0594*/ 	.word	0x0000ed10


	//   ....[55]....
        /*0598*/ 	.word	0x0000ed50


	//   ....[56]....
        /*059c*/ 	.word	0x0000ed70


	//   ....[57]....
        /*05a0*/ 	.word	0x0000ed90


	//   ....[58]....
        /*05a4*/ 	.word	0x0000edc0


	//   ....[59]....
        /*05a8*/ 	.word	0x0000ede0


	//   ....[60]....
        /*05ac*/ 	.word	0x0000ee00


	//   ....[61]....
        /*05b0*/ 	.word	0x0000ee20


	//   ....[62]....
        /*05b4*/ 	.word	0x0000ee50


	//   ....[63]....
        /*05b8*/ 	.word	0x0000ee80


	//   ....[64]....
        /*05bc*/ 	.word	0x0000ee90


	//   ....[65]....
        /*05c0*/ 	.word	0x0000eeb0


	//   ....[66]....
        /*05c4*/ 	.word	0x0000eed0


	//   ....[67]....
        /*05c8*/ 	.word	0x0000eef0


	//   ....[68]....
        /*05cc*/ 	.word	0x0000ef10


	//   ....[69]....
        /*05d0*/ 	.word	0x0000ef30


	//   ....[70]....
        /*05d4*/ 	.word	0x0000ef50


	//   ....[71]....
        /*05d8*/ 	.word	0x0000ef70


	//   ....[72]....
        /*05dc*/ 	.word	0x0000ef90


	//   ....[73]....
        /*05e0*/ 	.word	0x0000efc0


	//   ....[74]....
        /*05e4*/ 	.word	0x0000efe0


	//   ....[75]....
        /*05e8*/ 	.word	0x0000f000


	//   ....[76]....
        /*05ec*/ 	.word	0x0000f020


	//   ....[77]....
        /*05f0*/ 	.word	0x0000f040


	//   ....[78]....
        /*05f4*/ 	.word	0x0000f060


	//   ....[79]....
        /*05f8*/ 	.word	0x0000f080


	//----- nvinfo : EIATTR_EXIT_INSTR_OFFSETS
	.align		4
.L_23483:
        /*05fc*/ 	.byte	0x04, 0x1c
        /*05fe*/ 	.short	(.L_23485 - .L_23484)


	//   ....[0]....
.L_23484:
        /*0600*/ 	.word	0x000000f0


	//   ....[1]....
        /*0604*/ 	.word	0x0000ff30


	//   ....[2]....
        /*0608*/ 	.word	0x0000ff40


	//   ....[3]....
        /*060c*/ 	.word	0x00010e70


	//----- nvinfo : EIATTR_CTAIDZ_USED
	.align		4
.L_23485:
        /*0610*/ 	.byte	0x01, 0x04
	.zero		2


	//----- nvinfo : EIATTR_CRS_STACK_SIZE
	.align		4
        /*0614*/ 	.byte	0x04, 0x1e
        /*0616*/ 	.short	(.L_23487 - .L_23486)
.L_23486:
        /*0618*/ 	.word	0x00000000
.L_23487:


//--------------------- .nv.info._ZN4vllm25paged_attention_v2_kernelI13__nv_bfloat16S1_Li192ELi32ELi128ELNS_18Fp8KVCacheDataTypeE0ELb0ELi512EEEvPfS3_PT_PKS4_PKT0_SA_ifPKiSC_iPKfiiiSE_SE_iiiii --------------------------
	.section	.nv.info._ZN4vllm25paged_attention_v2_kernelI13__nv_bfloat16S1_Li192ELi32ELi128ELNS_18Fp8KVCacheDataTypeE0ELb0ELi512EEEvPfS3_PT_PKS4_PKT0_SA_ifPKiSC_iPKfiiiSE_SE_iiiii,"",@"SHT_CUDA_INFO"
	.sectionflags	@""
	.align	4


	//----- nvinfo : EIATTR_CUDA_API_VERSION
	.align		4
        /*0000*/ 	.byte	0x04, 0x37
        /*0002*/ 	.short	(.L_23489 - .L_23488)
.L_23488:
        /*0004*/ 	.word	0x00000082


	//----- nvinfo : EIATTR_SW2861232_WAR
	.align		4
.L_23489:
        /*0008*/ 	.byte	0x01, 0x35
	.zero		2


	//----- nvinfo : EIATTR_PARAM_CBANK
	.align		4
        /*000c*/ 	.byte	0x04, 0x0a
        /*000e*/ 	.short	(.L_23491 - .L_23490)
	.align		4
.L_23490:
        /*0010*/ 	.word	index@(.nv.constant0._ZN4vllm25paged_attention_v2_kernelI13__nv_bfloat16S1_Li192ELi32ELi128ELNS_18Fp8KVCacheDataTypeE0ELb0ELi512EEEvPfS3_PT_PKS4_PKT0_SA_ifPKiSC_iPKfiiiSE_SE_iiiii)
        /*0014*/ 	.short	0x0160
        /*0016*/ 	.short	0x008c


	//----- nvinfo : EIATTR_CBANK_PARAM_SIZE
	.align		4
.L_23491:
        /*0018*/ 	.byte	0x03, 0x19
        /*001a*/ 	.short	0x008c


	//----- nvinfo : EIATTR_KPARAM_INFO
	.align		4
        /*001c*/ 	.byte	0x04, 0x17
        /*001e*/ 	.short	(.L_23493 - .L_23492)
.L_23492:
        /*0020*/ 	.word	0x00000000
        /*0024*/ 	.short	0x0015
        /*0026*/ 	.short	0x0088
        /*0028*/ 	.byte	0x00, 0xf0, 0x11, 0x00


	//----- nvinfo : EIATTR_KPARAM_INFO
	.align		4
.L_23493:
        /*002c*/ 	.byte	0x04, 0x17
        /*002e*/ 	.short	(.L_23495 - .L_23494)
.L_23494:
        /*0030*/ 	.word	0x00000000
        /*0034*/ 	.short	0x0014
        /*0036*/ 	.short	0x0084
        /*0038*/ 	.byte	0x00, 0xf0, 0x11, 0x00


	//----- nvinfo : EIATTR_KPARAM_INFO
	.align		4
.L_23495:
        /*003c*/ 	.byte	0x04, 0x17
        /*003e*/ 	.short	(.L_23497 - .L_23496)
.L_23496:
        /*0040*/ 	.word	0x00000000
        /*0044*/ 	.short	0x0013
        /*0046*/ 	.short	0x0080
        /*0048*/ 	.byte	0x00, 0xf0, 0x11, 0x00


	//----- nvinfo : EIATTR_KPARAM_INFO
	.align		4
.L_23497:
        /*004c*/ 	.byte	0x04, 0x17
        /*004e*/ 	.short	(.L_23499 - .L_23498)
.L_23498:
        /*0050*/ 	.word	0x00000000
        /*0054*/ 	.short	0x0012
        /*0056*/ 	.short	0x007c
        /*0058*/ 	.byte	0x00, 0xf0, 0x11, 0x00


	//----- nvinfo : EIATTR_KPARAM_INFO
	.align		4
.L_23499:
        /*005c*/ 	.byte	0x04, 0x17
        /*005e*/ 	.short	(.L_23501 - .L_23500)
.L_23500:
        /*0060*/ 	.word	0x00000000
        /*0064*/ 	.short	0x0011
        /*0066*/ 	.short	0x0078
        /*0068*/ 	.byte	0x00, 0xf0, 0x11, 0x00


	//----- nvinfo : EIATTR_KPARAM_INFO
	.align		4
.L_23501:
        /*006c*/ 	.byte	0x04, 0x17
        /*006e*/ 	.short	(.L_23503 - .L_23502)
.L_23502:
        /*0070*/ 	.word	0x00000000
        /*0074*/ 	.short	0x0010
        /*0076*/ 	.short	0x0070
        /*0078*/ 	.byte	0x00, 0xf0, 0x21, 0x00


	//----- nvinfo : EIATTR_KPARAM_INFO
	.align		4
.L_23503:
        /*007c*/ 	.byte	0x04, 0x17
        /*007e*/ 	.short	(.L_23505 - .L_23504)
.L_23504:
        /*0080*/ 	.word	0x00000000
        /*0084*/ 	.short	0x000f
        /*0086*/ 	.short	0x0068
        /*0088*/ 	.byte	0x00, 0xf0, 0x21, 0x00


	//----- nvinfo : EIATTR_KPARAM_INFO
	.align		4
.L_23505:
        /*008c*/ 	.byte	0x04, 0x17
        /*008e*/ 	.short	(.L_23507 - .L_23506)
.L_23506:
        /*0090*/ 	.word	0x00000000
        /*0094*/ 	.short	0x000e
        /*0096*/ 	.short	0x0060
        /*0098*/ 	.byte	0x00, 0xf0, 0x11, 0x00


	//----- nvinfo : EIATTR_KPARAM_INFO
	.align		4
.L_23507:
        /*009c*/ 	.byte	0x04, 0x17
        /*009e*/ 	.short	(.L_23509 - .L_23508)
.L_23508:
        /*00a0*/ 	.word	0x00000000
        /*00a4*/ 	.short	0x000d
        /*00a6*/ 	.short	0x005c
        /*00a8*/ 	.byte	0x00, 0xf0, 0x11, 0x00


	//----- nvinfo : EIATTR_KPARAM_INFO
	.align		4
.L_23509:
        /*00ac*/ 	.byte	0x04, 0x17
        /*00ae*/ 	.short	(.L_23511 - .L_23510)
.L_23510:
        /*00b0*/ 	.word	0x00000000
        /*00b4*/ 	.short	0x000c
        /*00b6*/ 	.short	0x0058
        /*00b8*/ 	.byte	0x00, 0xf0, 0x11, 0x00


	//----- nvinfo : EIATTR_KPARAM_INFO
	.align		4
.L_23511:
        /*00bc*/ 	.byte	0x04, 0x17
        /*00be*/ 	.short	(.L_23513 - .L_23512)
.L_23512:
        /*00c0*/ 	.word	0x00000000
        /*00c4*/ 	.short	0x000b
        /*00c6*/ 	.short	0x0050
        /*00c8*/ 	.byte	0x00, 0xf0, 0x21, 0x00


	//----- nvinfo : EIATTR_KPARAM_INFO
	.align		4
.L_23513:
        /*00cc*/ 	.byte	0x04, 0x17
        /*00ce*/ 	.short	(.L_23515 - .L_23514)
.L_23514:
        /*00d0*/ 	.word	0x00000000
        /*00d4*/ 	.short	0x000a
        /*00d6*/ 	.short	0x0048
        /*00d8*/ 	.byte	0x00, 0xf0, 0x11, 0x00


	//----- nvinfo : EIATTR_KPARAM_INFO
	.align		4
.L_23515:
        /*00dc*/ 	.byte	0x04, 0x17
        /*00de*/ 	.short	(.L_23517 - .L_23516)
.L_23516:
        /*00e0*/ 	.word	0x00000000
        /*00e4*/ 	.short	0x0009
        /*00e6*/ 	.short	0x0040
        /*00e8*/ 	.byte	0x00, 0xf0, 0x21, 0x00


	//----- nvinfo : EIATTR_KPARAM_INFO
	.align		4
.L_23517:
        /*00ec*/ 	.byte	0x04, 0x17
        /*00ee*/ 	.short	(.L_23519 - .L_23518)
.L_23518:
        /*00f0*/ 	.word	0x00000000
        /*00f4*/ 	.short	0x0008
        /*00f6*/ 	.short	0x0038
        /*00f8*/ 	.byte	0x00, 0xf0, 0x21, 0x00


	//----- nvinfo : EIATTR_KPARAM_INFO
	.align		4
.L_23519:
        /*00fc*/ 	.byte	0x04, 0x17
        /*00fe*/ 	.short	(.L_23521 - .L_23520)
.L_23520:
        /*0100*/ 	.word	0x00000000
        /*0104*/ 	.short	0x0007
        /*0106*/ 	.short	0x0034
        /*0108*/ 	.byte	0x00, 0xf0, 0x11, 0x00


	//----- nvinfo : EIATTR_KPARAM_INFO
	.align		4
.L_23521:
        /*010c*/ 	.byte	0x04, 0x17
        /*010e*/ 	.short	(.L_23523 - .L_23522)
.L_23522:
        /*0110*/ 	.word	0x00000000
        /*0114*/ 	.short	0x0006
        /*0116*/ 	.short	0x0030
        /*0118*/ 	.byte	0x00, 0xf0, 0x11, 0x00


	//----- nvinfo : EIATTR_KPARAM_INFO
	.align		4
.L_23523:
        /*011c*/ 	.byte	0x04, 0x17
        /*011e*/ 	.short	(.L_23525 - .L_23524)
.L_23524:
        /*0120*/ 	.word	0x00000000
        /*0124*/ 	.short	0x0005
        /*0126*/ 	.short	0x0028
        /*0128*/ 	.byte	0x00, 0xf0, 0x21, 0x00


	//----- nvinfo : EIATTR_KPARAM_INFO
	.align		4
.L_23525:
        /*012c*/ 	.byte	0x04, 0x17
        /*012e*/ 	.short	(.L_23527 - .L_23526)
.L_23526:
        /*0130*/ 	.word	0x00000000
        /*0134*/ 	.short	0x0004
        /*0136*/ 	.short	0x0020
        /*0138*/ 	.byte	0x00, 0xf0, 0x21, 0x00


	//----- nvinfo : EIATTR_KPARAM_INFO
	.align		4
.L_23527:
        /*013c*/ 	.byte	0x04, 0x17
        /*013e*/ 	.short	(.L_23529 - .L_23528)
.L_23528:
        /*0140*/ 	.word	0x00000000
        /*0144*/ 	.short	0x0003
        /*0146*/ 	.short	0x0018
        /*0148*/ 	.byte	0x00, 0xf0, 0x21, 0x00


	//----- nvinfo : EIATTR_KPARAM_INFO
	.align		4
.L_23529:
        /*014c*/ 	.byte	0x04, 0x17
        /*014e*/ 	.short	(.L_23531 - .L_23530)
.L_23530:
        /*0150*/ 	.word	0x00000000
        /*0154*/ 	.short	0x0002
        /*0156*/ 	.short	0x0010
        /*0158*/ 	.byte	0x00, 0xf0, 0x21, 0x00


	//----- nvinfo : EIATTR_KPARAM_INFO
	.align		4
.L_23531:
        /*015c*/ 	.byte	0x04, 0x17
        /*015e*/ 	.short	(.L_23533 - .L_23532)
.L_23532:
        /*0160*/ 	.word	0x00000000
        /*0164*/ 	.short	0x0001
        /*0166*/ 	.short	0x0008
        /*0168*/ 	.byte	0x00, 0xf0, 0x21, 0x00


	//----- nvinfo : EIATTR_KPARAM_INFO
	.align		4
.L_23533:
        /*016c*/ 	.byte	0x04, 0x17
        /*016e*/ 	.short	(.L_23535 - .L_23534)
.L_23534:
        /*0170*/ 	.word	0x00000000
        /*0174*/ 	.short	0x0000
        /*0176*/ 	.short	0x0000
        /*0178*/ 	.byte	0x00, 0xf0, 0x21, 0x00


	//----- nvinfo : EIATTR_MAXREG_COUNT
	.align		4
.L_23535:
        /*017c*/ 	.byte	0x03, 0x1b
        /*017e*/ 	.short	0x00ff


	//----- nvinfo : EIATTR_NUM_BARRIERS
	.align		4
        /*0180*/ 	.byte	0x02, 0x4c
        /*0182*/ 	.byte	0x01
	.zero		1


	//----- nvinfo : EIATTR_MERCURY_ISA_VERSION
	.align		4
        /*0184*/ 	.byte	0x03, 0x5f
        /*0186*/ 	.short	0x0000


	//----- nvinfo : EIATTR_COOP_GROUP_MASK_REGIDS
	.align		4
        /*0188*/ 	.byte	0x04, 0x29
        /*018a*/ 	.short	(.L_23537 - .L_23536)


	//   ....[0]....
.L_23536:
        /*018c*/ 	.word	0xffffffff


	//   ....[1]....
        /*0190*/ 	.word	0xffffffff


	//   ....[2]....
        /*0194*/ 	.word	0xffffffff


	//   ....[3]....
        /*0198*/ 	.word	0xffffffff


	//   ....[4]....
        /*019c*/ 	.word	0xffffffff


	//   ....[5]....
        /*01a0*/ 	.word	0xffffffff


	//   ....[6]....
        /*01a4*/ 	.word	0xffffffff


	//   ....[7]....
        /*01a8*/ 	.word	0xffffffff


	//   ....[8]....
        /*01ac*/ 	.word	0xffffffff


	//   ....[9]....
        /*01b0*/ 	.word	0xffffffff


	//   ....[10]....
        /*01b4*/ 	.word	0xffffffff


	//   ....[11]....
        /*01b8*/ 	.word	0xffffffff


	//   ....[12]....
        /*01bc*/ 	.word	0xffffffff


	//   ....[13]....
        /*01c0*/ 	.word	0xffffffff


	//   ....[14]....
        /*01c4*/ 	.word	0xffffffff


	//   ....[15]....
        /*01c8*/ 	.word	0xffffffff


	//   ....[16]....
        /*01cc*/ 	.word	0xffffffff


	//   ....[17]....
        /*01d0*/ 	.word	0xffffffff


	//   ....[18]....
        /*01d4*/ 	.word	0xffffffff


	//   ....[19]....
        /*01d8*/ 	.word	0xffffffff


	//   ....[20]....
        /*01dc*/ 	.word	0xffffffff


	//   ....[21]....
        /*01e0*/ 	.word	0xffffffff


	//   ....[22]....
        /*01e4*/ 	.word	0xffffffff


	//   ....[23]....
        /*01e8*/ 	.word	0xffffffff


	//   ....[24]....
        /*01ec*/ 	.word	0xffffffff


	//   ....[25]....
        /*01f0*/ 	.word	0xffffffff


	//   ....[26]....
        /*01f4*/ 	.word	0xffffffff


	//   ....[27]....
        /*01f8*/ 	.word	0xffffffff


	//   ....[28]....
        /*01fc*/ 	.word	0xffffffff


	//   ....[29]....
        /*0200*/ 	.word	0xffffffff


	//   ....[30]....
        /*0204*/ 	.word	0xffffffff


	//   ....[31]....
        /*0208*/ 	.word	0xffffffff


	//   ....[32]....
        /*020c*/ 	.word	0xffffffff


	//   ....[33]....
        /*0210*/ 	.word	0xffffffff


	//   ....[34]....
        /*0214*/ 	.word	0xffffffff


	//   ....[35]....
        /*0218*/ 	.word	0xffffffff


	//   ....[36]....
        /*021c*/ 	.word	0xffffffff


	//   ....[37]....
        /*0220*/ 	.word	0xffffffff


	//   ....[38]....
        /*0224*/ 	.word	0xffffffff


	//   ....[39]....
        /*0228*/ 	.word	0xffffffff


	//   ....[40]....
        /*022c*/ 	.word	0xffffffff


	//   ....[41]....
        /*0230*/ 	.word	0xffffffff


	//   ....[42]....
        /*0234*/ 	.word	0xffffffff


	//   ....[43]....
        /*0238*/ 	.word	0xffffffff


	//   ....[44]....
        /*023c*/ 	.word	0xffffffff


	//   ....[45]....
        /*0240*/ 	.word	0xffffffff


	//   ....[46]....
        /*0244*/ 	.word	0xffffffff


	//   ....[47]....
        /*0248*/ 	.word	0xffffffff


	//   ....[48]....
        /*024c*/ 	.word	0xffffffff


	//   ....[49]....
        /*0250*/ 	.word	0xffffffff


	//   ....[50]....
        /*0254*/ 	.word	0xffffffff


	//   ....[51]....
        /*0258*/ 	.word	0xffffffff


	//   ....[52]....
        /*025c*/ 	.word	0xffffffff


	//   ....[53]....
        /*0260*/ 	.word	0xffffffff


	//   ....[54]....
        /*0264*/ 	.word	0xffffffff


	//   ....[55]....
        /*0268*/ 	.word	0xffffffff


	//   ....[56]....
        /*026c*/ 	.word	0xffffffff


	//   ....[57]....
        /*0270*/ 	.word	0xffffffff


	//   ....[58]....
        /*0274*/ 	.word	0xffffffff


	//   ....[59]....
        /*0278*/ 	.word	0xffffffff


	//   ....[60]....
        /*027c*/ 	.word	0xffffffff


	//   ....[61]....
        /*0280*/ 	.word	0xffffffff


	//   ....[62]....
        /*0284*/ 	.word	0xffffffff


	//   ....[63]....
        /*0288*/ 	.word	0xffffffff


	//----- nvinfo : EIATTR_COOP_GROUP_INSTR_OFFSETS
	.align		4
.L_23537:
        /*028c*/ 	.byte	0x04, 0x28
        /*028e*/ 	.short	(.L_23539 - .L_23538)


	//   ....[0]....
.L_23538:
        /*0290*/ 	.word	0x000039a0


	//   ....[1]....
        /*0294*/ 	.word	0x000039f0


	//   ....[2]....
        /*0298*/ 	.word	0x00003a10


	//   ....[3]....
        /*029c*/ 	.word	0x00003a30


	//   ....[4]....
        /*02a0*/ 	.word	0x00003a60


	//   ....[5]....
        /*02a4*/ 	.word	0x00003ad0


	//   ....[6]....
        /*02a8*/ 	.word	0x00003af0


	//   ....[7]....
        /*02ac*/ 	.word	0x00003b10


	//   ....[8]....
        /*02b0*/ 	.word	0x00004950


	//   ....[9]....
        /*02b4*/ 	.word	0x000049b0


	//   ....[10]....
        /*02b8*/ 	.word	0x000049e0


	//   ....[11]....
        /*02bc*/ 	.word	0x00004a00


	//   ....[12]....
        /*02c0*/ 	.word	0x00004a20


	//   ....[13]....
        /*02c4*/ 	.word	0x00004a70


	//   ....[14]....
        /*02c8*/ 	.word	0x00004a90


	//   ....[15]....
        /*02cc*/ 	.word	0x00004ab0


	//   ....[16]....
        /*02d0*/ 	.word	0x0000b710


	//   ....[17]....
        /*02d4*/ 	.word	0x0000b730


	//   ....[18]....
        /*02d8*/ 	.word	0x0000b740


	//   ....[19]....
        /*02dc*/ 	.word	0x0000b750


	//   ....[20]....
        /*02e0*/ 	.word	0x0000b760


	//   ....[21]....
        /*02e4*/ 	.word	0x0000b770


	//   ....[22]....
        /*02e8*/ 	.word	0x0000b780


	//   ....[23]....
        /*02ec*/ 	.word	0x0000b7b0


	//   ....[24]....
        /*02f0*/ 	.word	0x0000b7e0


	//   ....[25]....
        /*02f4*/ 	.word	0x0000b810


	//   ....[26]....
        /*02f8*/ 	.word	0x0000b840


	//   ....[27]....
        /*02fc*/ 	.word	0x0000b870


	//   ....[28]....
        /*0300*/ 	.word	0x0000b8b0


	//   ....[29]....
        /*0304*/ 	.word	0x0000b8e0


	//   ....[30]....
        /*0308*/ 	.word	0x0000b910


	//   ....[31]....
        /*030c*/ 	.word	0x0000b940


	//   ....[32]....
        /*0310*/ 	.word	0x0000b970


	//   ....[33]....
        /*0314*/ 	.word	0x0000b9a0


	//   ....[34]....
        /*0318*/ 	.word	0x0000b9c0


	//   ....[35]....
        /*031c*/ 	.word	0x0000b9e0


	//   ....[36]....
        /*0320*/ 	.word	0x0000ba00


	//   ....[37]....
        /*0324*/ 	.word	0x0000ba20


	//   ....[38]....
        /*0328*/ 	.word	0x0000ba40


	//   ....[39]....
        /*032c*/ 	.word	0x0000ba60


	//   ....[40]....
        /*0330*/ 	.word	0x0000ba80


	//   ....[41]....
        /*0334*/ 	.word	0x0000bab0


	//   ....[42]....
        /*0338*/ 	.word	0x0000bad0


	//   ....[43]....
        /*033c*/ 	.word	0x0000baf0


	//   ....[44]....
        /*0340*/ 	.word	0x0000bb10


	//   ....[45]....
        /*0344*/ 	.word	0x0000bb30


	//   ....[46]....
        /*0348*/ 	.word	0x0000bb50


	//   ....[47]....
        /*034c*/ 	.word	0x0000bb70


	//   ....[48]....
        /*0350*/ 	.word	0x0000bba0


	//   ....[49]....
        /*0354*/ 	.word	0x0000bbc0


	//   ....[50]....
        /*0358*/ 	.word	0x0000bbe0


	//   ....[51]....
        /*035c*/ 	.word	0x0000bc00


	//   ....[52]....
        /*0360*/ 	.word	0x0000bc20


	//   ....[53]....
        /*0364*/ 	.word	0x0000bc40


	//   ....[54]....
        /*0368*/ 	.word	0x0000bc60


	//   ....[55]....
        /*036c*/ 	.word	0x0000bc80


	//   ....[56]....
        /*0370*/ 	.word	0x0000bca0


	//   ....[57]....
        /*0374*/ 	.word	0x0000bcc0


	//   ....[58]....
        /*0378*/ 	.word	0x0000bce0


	//   ....[59]....
        /*037c*/ 	.word	0x0000bd00


	//   ....[60]....
        /*0380*/ 	.word	0x0000bd20


	//   ....[61]....
        /*0384*/ 	.word	0x0000bd40


	//   ....[62]....
        /*0388*/ 	.word	0x0000bd60


	//   ....[63]....
        /*038c*/ 	.word	0x0000bd80


	//----- nvinfo : EIATTR_EXIT_INSTR_OFFSETS
	.align		4
.L_23539:
        /*0390*/ 	.byte	0x04, 0x1c
        /*0392*/ 	.short	(.L_23541 - .L_23540)


	//   ....[0]....
.L_23540:
        /*0394*/ 	.word	0x000000e0


	//   ....[1]....
        /*0398*/ 	.word	0x0000c800


	//   ....[2]....
        /*039c*/ 	.word	0x0000c810


	//   ....[3]....
        /*03a0*/ 	.word	0x0000d380


	//----- nvinfo : EIATTR_CTAIDZ_USED
	.align		4
.L_23541:
        /*03a4*/ 	.byte	0x01, 0x04
	.zero		2


	//----- nvinfo : EIATTR_CRS_STACK_SIZE
	.align		4
        /*03a8*/ 	.byte	0x04, 0x1e
        /*03aa*/ 	.short	(.L_23543 - .L_23542)
.L_23542:
        /*03ac*/ 	.word	0x00000000
.L_23543:


//--------------------- .nv.info._ZN4vllm25paged_attention_v2_kernelI13__nv_bfloat16S1_Li128ELi32ELi128ELNS_18Fp8KVCacheDataTypeE0ELb0ELi512EEEvPfS3_PT_PKS4_PKT0_SA_ifPKiSC_iPKfiiiSE_SE_iiiii --------------------------
	.section	.nv.info._ZN4vllm25paged_attention_v2_kernelI13__nv_bfloat16S1_Li128ELi32ELi128ELNS_18Fp8KVCacheDataTypeE0ELb0ELi512EEEvPfS3_PT_PKS4_PKT0_SA_ifPKiSC_iPKfiiiSE_SE_iiiii,"",@"SHT_CUDA_INFO"
	.sectionflags	@""
	.align	4


	//----- nvinfo : EIATTR_CUDA_API_VERSION
	.align		4
        /*0000*/ 	.byte	0x04, 0x37
        /*0002*/ 	.short	(.L_23545 - .L_23544)
.L_23544:
        /*0004*/ 	.word	0x00000082


	//----- nvinfo : EIATTR_SW2861232_WAR
	.align		4
.L_23545:
        /*0008*/ 	.byte	0x01, 0x35
	.zero		2


	//----- nvinfo : EIATTR_PARAM_CBANK
	.align		4
        /*000c*/ 	.byte	0x04, 0x0a
        /*000e*/ 	.short	(.L_23547 - .L_23546)
	.align		4
.L_23546:
        /*0010*/ 	.word	index@(.nv.constant0._ZN4vllm25paged_attention_v2_kernelI13__nv_bfloat16S1_Li128ELi32ELi128ELNS_18Fp8KVCacheDataTypeE0ELb0ELi512EEEvPfS3_PT_PKS4_PKT0_SA_ifPKiSC_iPKfiiiSE_SE_iiiii)
        /*0014*/ 	.short	0x0160
        /*0016*/ 	.short	0x008c


	//----- nvinfo : EIATTR_CBANK_PARAM_SIZE
	.align		4
.L_23547:
        /*0018*/ 	.byte	0x03, 0x19
        /*001a*/ 	.short	0x008c


	//----- nvinfo : EIATTR_KPARAM_INFO
	.align		4
        /*001c*/ 	.byte	0x04, 0x17
        /*001e*/ 	.short	(.L_23549 - .L_23548)
.L_23548:
        /*0020*/ 	.word	0x00000000
        /*0024*/ 	.short	0x0015
        /*0026*/ 	.short	0x0088
        /*0028*/ 	.byte	0x00, 0xf0, 0x11, 0x00


	//----- nvinfo : EIATTR_KPARAM_INFO
	.align		4
.L_23549:
        /*002c*/ 	.byte	0x04, 0x17
        /*002e*/ 	.short	(.L_23551 - .L_23550)
.L_23550:
        /*0030*/ 	.word	0x00000000
        /*0034*/ 	.short	0x0014
        /*0036*/ 	.short	0x0084
        /*0038*/ 	.byte	0x00, 0xf0, 0x11, 0x00


	//----- nvinfo : EIATTR_KPARAM_INFO
	.align		4
.L_23551:
        /*003c*/ 	.byte	0x04, 0x17
        /*003e*/ 	.short	(.L_23553 - .L_23552)
.L_23552:
        /*0040*/ 	.word	0x00000000
        /*0044*/ 	.short	0x0013
        /*0046*/ 	.short	0x0080
        /*0048*/ 	.byte	0x00, 0xf0, 0x11, 0x00


	//----- nvinfo : EIATTR_KPARAM_INFO
	.align		4
.L_23553:
        /*004c*/ 	.byte	0x04, 0x17
        /*004e*/ 	.short	(.L_23555 - .L_23554)
.L_23554:
        /*0050*/ 	.word	0x00000000
        /*0054*/ 	.short	0x0012
        /*0056*/ 	.short	0x007c
        /*0058*/ 	.byte	0x00, 0xf0, 0x11, 0x00


	//----- nvinfo : EIATTR_KPARAM_INFO
	.align		4
.L_23555:
        /*005c*/ 	.byte	0x04, 0x17
        /*005e*/ 	.short	(.L_23557 - .L_23556)
.L_23556:
        /*0060*/ 	.word	0x00000000
        /*0064*/ 	.short	0x0011
        /*0066*/ 	.short	0x0078
        /*0068*/ 	.byte	0x00, 0xf0, 0x11, 0x00


	//----- nvinfo : EIATTR_KPARAM_INFO
	.align		4
.L_23557:
        /*006c*/ 	.byte	0x04, 0x17
        /*006e*/ 	.short	(.L_23559 - .L_23558)
.L_23558:
        /*0070*/ 	.word	0x00000000
        /*0074*/ 	.short	0x0010
        /*0076*/ 	.short	0x0070
        /*0078*/ 	.byte	0x00, 0xf0, 0x21, 0x00


	//----- nvinfo : EIATTR_KPARAM_INFO
	.align		4
.L_23559:
        /*007c*/ 	.byte	0x04, 0x17
        /*007e*/ 	.short	(.L_23561 - .L_23560)
.L_23560:
        /*0080*/ 	.word	0x00000000
        /*0084*/ 	.short	0x000f
        /*0086*/ 	.short	0x0068
        /*0088*/ 	.byte	0x00, 0xf0, 0x21, 0x00


	//----- nvinfo : EIATTR_KPARAM_INFO
	.align		4
.L_23561:
        /*008c*/ 	.byte	0x04, 0x17
        /*008e*/ 	.short	(.L_23563 - .L_23562)
.L_23562:
        /*0090*/ 	.word	0x00000000
        /*0094*/ 	.short	0x000e
        /*0096*/ 	.short	0x0060
        /*0098*/ 	.byte	0x00, 0xf0, 0x11, 0x00


	//----- nvinfo : EIATTR_KPARAM_INFO
	.align		4
.L_23563:
        /*009c*/ 	.byte	0x04, 0x17
        /*009e*/ 	.short	(.L_23565 - .L_23564)
.L_23564:
        /*00a0*/ 	.word	0x00000000
        /*00a4*/ 	.short	0x000d
        /*00a6*/ 	.short	0x005c
        /*00a8*/ 	.byte	0x00, 0xf0, 0x11, 0x00


	//----- nvinfo : EIATTR_KPARAM_INFO
	.align		4
.L_23565:
        /*00ac*/ 	.byte	0x04, 0x17
        /*00ae*/ 	.short	(.L_23567 - .L_23566)
.L_23566:
        /*00b0*/ 	.word	0x00000000
        /*00b4*/ 	.short	0x000c
        /*00b6*/ 	.short	0x0058
        /*00b8*/ 	.byte	0x00, 0xf0, 0x11, 0x00


	//----- nvinfo : EIATTR_KPARAM_INFO
	.align		4
.L_23567:
        /*00bc*/ 	.byte	0x04, 0x17
        /*00be*/ 	.short	(.L_23569 - .L_23568)
.L_23568:
        /*00c0*/ 	.word	0x00000000
        /*00c4*/ 	.short	0x000b
        /*00c6*/ 	.short	0x0050
        /*00c8*/ 	.byte	0x00, 0xf0, 0x21, 0x00


	//----- nvinfo : EIATTR_KPARAM_INFO
	.align		4
.L_23569:
        /*00cc*/ 	.byte	0x04, 0x17
        /*00ce*/ 	.short	(.L_23571 - .L_23570)
.L_23570:
        /*00d0*/ 	.word	0x00000000
        /*00d4*/ 	.short	0x000a
        /*00d6*/ 	.short	0x0048
        /*00d8*/ 	.byte	0x00, 0xf0, 0x11, 0x00


	//----- nvinfo : EIATTR_KPARAM_INFO
	.align		4
.L_23571:
        /*00dc*/ 	.byte	0x04, 0x17
        /*00de*/ 	.short	(.L_23573 - .L_23572)
.L_23572:
        /*00e0*/ 	.word	0x00000000
        /*00e4*/ 	.short	0x0009
        /*00e6*/ 	.short	0x0040
        /*00e8*/ 	.byte	0x00, 0xf0, 0x21, 0x00


	//----- nvinfo : EIATTR_KPARAM_INFO
	.align		4
.L_23573:
        /*00ec*/ 	.byte	0x04, 0x17
        /*00ee*/ 	.short	(.L_23575 - .L_23574)
.L_23574:
        /*00f0*/ 	.word	0x00000000
        /*00f4*/ 	.short	0x0008
        /*00f6*/ 	.short	0x0038
        /*00f8*/ 	.byte	0x00, 0xf0, 0x21, 0x00


	//----- nvinfo : EIATTR_KPARAM_INFO
	.align		4
.L_23575:
        /*00fc*/ 	.byte	0x04, 0x17
        /*00fe*/ 	.short	(.L_23577 - .L_23576)
.L_23576:
        /*0100*/ 	.word	0x00000000
        /*0104*/ 	.short	0x0007
        /*0106*/ 	.short	0x0034
        /*0108*/ 	.byte	0x00, 0xf0, 0x11, 0x00


	//----- nvinfo : EIATTR_KPARAM_INFO
	.align		4
.L_23577:
        /*010c*/ 	.byte	0x04, 0x17
        /*010e*/ 	.short	(.L_23579 - .L_23578)
.L_23578:
        /*0110*/ 	.word	0x00000000
        /*0114*/ 	.short	0x0006
        /*0116*/ 	.short	0x0030
        /*0118*/ 	.byte	0x00, 0xf0, 0x11, 0x00


	//----- nvinfo : EIATTR_KPARAM_INFO
	.align		4
.L_23579:
        /*011c*/ 	.byte	0x04, 0x17
        /*011e*/ 	.short	(.L_23581 - .L_23580)
.L_23580:
        /*0120*/ 	.word	0x00000000
        /*0124*/ 	.short	0x0005
        /*0126*/ 	.short	0x0028
        /*0128*/ 	.byte	0x00, 0xf0, 0x21, 0x00


	//----- nvinfo : EIATTR_KPARAM_INFO
	.align		4
.L_23581:
        /*012c*/ 	.byte	0x04, 0x17
        /*012e*/ 	.short	(.L_23583 - .L_23582)
.L_23582:
        /*0130*/ 	.word	0x00000000
        /*0134*/ 	.short	0x0004
        /*0136*/ 	.short	0x0020
        /*0138*/ 	.byte	0x00, 0xf0, 0x21, 0x00


	//----- nvinfo : EIATTR_KPARAM_INFO
	.align		4
.L_23583:
        /*013c*/ 	.byte	0x04, 0x17
        /*013e*/ 	.short	(.L_23585 - .L_23584)
.L_23584:
        /*0140*/ 	.word	0x00000000
        /*0144*/ 	.short	0x0003
        /*0146*/ 	.short	0x0018
        /*0148*/ 	.byte	0x00, 0xf0, 0x21, 0x00


	//----- nvinfo : EIATTR_KPARAM_INFO
	.align		4
.L_23585:
        /*014c*/ 	.byte	0x04, 0x17
        /*014e*/ 	.short	(.L_23587 - .L_23586)
.L_23586:
        /*0150*/ 	.word	0x00000000
        /*0154*/ 	.short	0x0002
        /*0156*/ 	.short	0x0010
        /*0158*/ 	.byte	0x00, 0xf0, 0x21, 0x00


	//----- nvinfo : EIATTR_KPARAM_INFO
	.align		4
.L_23587:
        /*015c*/ 	.byte	0x04, 0x17
        /*015e*/ 	.short	(.L_23589 - .L_23588)
.L_23588:
        /*0160*/ 	.word	0x00000000
        /*0164*/ 	.short	0x0001
        /*0166*/ 	.short	0x0008
        /*0168*/ 	.byte	0x00, 0xf0, 0x21, 0x00


	//----- nvinfo : EIATTR_KPARAM_INFO
	.align		4
.L_23589:
        /*016c*/ 	.byte	0x04, 0x17
        /*016e*/ 	.short	(.L_23591 - .L_23590)
.L_23590:
        /*0170*/ 	.word	0x00000000
        /*0174*/ 	.short	0x0000
        /*0176*/ 	.short	0x0000
        /*0178*/ 	.byte	0x00, 0xf0, 0x21, 0x00


	//----- nvinfo : EIATTR_MAXREG_COUNT
	.align		4
.L_23591:
        /*017c*/ 	.byte	0x03, 0x1b
        /*017e*/ 	.short	0x00ff


	//----- nvinfo : EIATTR_NUM_BARRIERS
	.align		4
        /*0180*/ 	.byte	0x02, 0x4c
        /*0182*/ 	.byte	0x01
	.zero		1


	//----- nvinfo : EIATTR_MERCURY_ISA_VERSION
	.align		4
        /*0184*/ 	.byte	0x03, 0x5f
        /*0186*/ 	.short	0x0000


	//----- nvinfo : EIATTR_COOP_GROUP_MASK_REGIDS
	.align		4
        /*0188*/ 	.byte	0x04, 0x29
        /*018a*/ 	.short	(.L_23593 - .L_23592)


	//   ....[0]....
.L_23592:
        /*018c*/ 	.word	0xffffffff


	//   ....[1]....
        /*0190*/ 	.word	0xffffffff


	//   ....[2]....
        /*0194*/ 	.word	0xffffffff


	//   ....[3]....
        /*0198*/ 	.word	0xffffffff


	//   ....[4]....
        /*019c*/ 	.word	0xffffffff


	//   ....[5]....
        /*01a0*/ 	.word	0xffffffff


	//   ....[6]....
        /*01a4*/ 	.word	0xffffffff


	//   ....[7]....
        /*01a8*/ 	.word	0xffffffff


	//   ....[8]....
        /*01ac*/ 	.word	0xffffffff


	//   ....[9]....
        /*01b0*/ 	.word	0xffffffff


	//   ....[10]....
        /*01b4*/ 	.word	0xffffffff


	//   ....[11]....
        /*01b8*/ 	.word	0xffffffff


	//   ....[12]....
        /*01bc*/ 	.word	0xffffffff


	//   ....[13]....
        /*01c0*/ 	.word	0xffffffff


	//   ....[14]....
        /*01c4*/ 	.word	0xffffffff


	//   ....[15]....
        /*01c8*/ 	.word	0xffffffff


	//   ....[16]....
        /*01cc*/ 	.word	0xffffffff


	//   ....[17]....
        /*01d0*/ 	.word	0xffffffff


	//   ....[18]....
        /*01d4*/ 	.word	0xffffffff


	//   ....[19]....
        /*01d8*/ 	.word	0xffffffff


	//   ....[20]....
        /*01dc*/ 	.word	0xffffffff


	//   ....[21]....
        /*01e0*/ 	.word	0xffffffff


	//   ....[22]....
        /*01e4*/ 	.word	0xffffffff


	//   ....[23]....
        /*01e8*/ 	.word	0xffffffff


	//   ....[24]....
        /*01ec*/ 	.word	0xffffffff


	//   ....[25]....
        /*01f0*/ 	.word	0xffffffff


	//   ....[26]....
        /*01f4*/ 	.word	0xffffffff


	//   ....[27]....
        /*01f8*/ 	.word	0xffffffff


	//   ....[28]....
        /*01fc*/ 	.word	0xffffffff


	//   ....[29]....
        /*0200*/ 	.word	0xffffffff


	//   ....[30]....
        /*0204*/ 	.word	0xffffffff


	//   ....[31]....
        /*0208*/ 	.word	0xffffffff


	//   ....[32]....
        /*020c*/ 	.word	0xffffffff


	//   ....[33]....
        /*0210*/ 	.word	0xffffffff


	//   ....[34]....
        /*0214*/ 	.word	0xffffffff


	//   ....[35]....
        /*0218*/ 	.word	0xffffffff


	//   ....[36]....
        /*021c*/ 	.word	0xffffffff


	//   ....[37]....
        /*0220*/ 	.word	0xffffffff


	//   ....[38]....
        /*0224*/ 	.word	0xffffffff


	//   ....[39]....
        /*0228*/ 	.word	0xffffffff


	//   ....[40]....
        /*022c*/ 	.word	0xffffffff


	//   ....[41]....
        /*0230*/ 	.word	0xffffffff


	//   ....[42]....
        /*0234*/ 	.word	0xffffffff


	//   ....[43]....
        /*0238*/ 	.word	0xffffffff


	//   ....[44]....
        /*023c*/ 	.word	0xffffffff


	//   ....[45]....
        /*0240*/ 	.word	0xffffffff


	//   ....[46]....
        /*0244*/ 	.word	0xffffffff


	//   ....[47]....
        /*0248*/ 	.word	0xffffffff


	//----- nvinfo : EIATTR_COOP_GROUP_INSTR_OFFSETS
	.align		4
.L_23593:
        /*024c*/ 	.byte	0x04, 0x28
        /*024e*/ 	.short	(.L_23595 - .L_23594)


	//   ....[0]....
.L_23594:
        /*0250*/ 	.word	0x00002a90


	//   ....[1]....
        /*0254*/ 	.word	0x00002ae0


	//   ....[2]....
        /*0258*/ 	.word	0x00002b00


	//   ....[3]....
        /*025c*/ 	.word	0x00002b20


	//   ....[4]....
        /*0260*/ 	.word	0x00002b40


	//   ....[5]....
        /*0264*/ 	.word	0x00002bb0


	//   ....[6]....
        /*0268*/ 	.word	0x00002bd0


	//   ....[7]....
        /*026c*/ 	.word	0x00002c00


	//   ....[8]....
        /*0270*/ 	.word	0x00003a30


	//   ....[9]....
        /*0274*/ 	.word	0x00003a90


	//   ....[10]....
        /*0278*/ 	.word	0x00003ac0


	//   ....[11]....
        /*027c*/ 	.word	0x00003ae0


	//   ....[12]....
        /*0280*/ 	.word	0x00003b00


	//   ....[13]....
        /*0284*/ 	.word	0x00003b50


	//   ....[14]....
        /*0288*/ 	.word	0x00003b70


	//   ....[15]....
        /*028c*/ 	.word	0x00003b90


	//   ....[16]....
        /*0290*/ 	.word	0x000087e0


	//   ....[17]....
        /*0294*/ 	.word	0x00008800


	//   ....[18]....
        /*0298*/ 	.word	0x00008810


	//   ....[19]....
        /*029c*/ 	.word	0x00008820


	//   ....[20]....
        /*02a0*/ 	.word	0x00008830


	//   ....[21]....
        /*02a4*/ 	.word	0x00008840


	//   ....[22]....
        /*02a8*/ 	.word	0x00008850


	//   ....[23]....
        /*02ac*/ 	.word	0x00008880


	//   ....[24]....
        /*02b0*/ 	.word	0x000088b0


	//   ....[25]....
        /*02b4*/ 	.word	0x000088e0


	//   ....[26]....
        /*02b8*/ 	.word	0x00008910


	//   ....[27]....
        /*02bc*/ 	.word	0x00008930


	//   ....[28]....
        /*02c0*/ 	.word	0x00008950


	//   ....[29]....
        /*02c4*/ 	.word	0x00008970


	//   ....[30]....
        /*02c8*/ 	.word	0x00008990


	//   ....[31]....
        /*02cc*/ 	.word	0x000089c0


	//   ....[32]....
        /*02d0*/ 	.word	0x00008a00


	//   ....[33]....
        /*02d4*/ 	.word	0x00008a30


	//   ....[34]....
        /*02d8*/ 	.word	0x00008a60


	//   ....[35]....
        /*02dc*/ 	.word	0x00008a90


	//   ....[36]....
        /*02e0*/ 	.word	0x00008ac0


	//   ....[37]....
        /*02e4*/ 	.word	0x00008af0


	//   ....[38]....
        /*02e8*/ 	.word	0x00008b10


	//   ....[39]....
        /*02ec*/ 	.word	0x00008b40


	//   ....[40]....
        /*02f0*/ 	.word	0x00008b70


	//   ....[41]....
        /*02f4*/ 	.word	0x00008b90


	//   ....[42]....
        /*02f8*/ 	.word	0x00008bb0


	//   ....[43]....
        /*02fc*/ 	.word	0x00008bd0


	//   ....[44]....
        /*0300*/ 	.word	0x00008bf0


	//   ....[45]....
        /*0304*/ 	.word	0x00008c10


	//   ....[46]....
        /*0308*/ 	.word	0x00008c30


	//   ....[47]....
        /*030c*/ 	.word	0x00008c50


	//----- nvinfo : EIATTR_EXIT_INSTR_OFFSETS
	.align		4
.L_23595:
        /*0310*/ 	.byte	0x04, 0x1c
        /*0312*/ 	.short	(.L_23597 - .L_23596)


	//   ....[0]....
.L_23596:
        /*0314*/ 	.word	0x00000090


	//   ....[1]....
        /*0318*/ 	.word	0x000093e0


	//   ....[2]....
        /*031c*/ 	.word	0x000094f0


	//   ....[3]....
        /*0320*/ 	.word	0x00009bf0


	//----- nvinfo : EIATTR_CTAIDZ_USED
	.align		4
.L_23597:
        /*0324*/ 	.byte	0x01, 0x04
	.zero		2


	//----- nvinfo : EIATTR_CRS_STACK_SIZE
	.align		4
        /*0328*/ 	.byte	0x04, 0x1e
        /*032a*/ 	.short	(.L_23599 - .L_23598)
.L_23598:
        /*032c*/ 	.word	0x00000000
.L_23599:


//--------------------- .nv.info._ZN4vllm25paged_attention_v2_kernelI13__nv_bfloat16S1_Li120ELi32ELi128ELNS_18Fp8KVCacheDataTypeE0ELb0ELi512EEEvPfS3_PT_PKS4_PKT0_SA_ifPKiSC_iPKfiiiSE_SE_iiiii --------------------------
	.section	.nv.info._ZN4vllm25paged_attention_v2_kernelI13__nv_bfloat16S1_Li120ELi32ELi128ELNS_18Fp8KVCacheDataTypeE0ELb0ELi512EEEvPfS3_PT_PKS4_PKT0_SA_ifPKiSC_iPKfiiiSE_SE_iiiii,"",@"SHT_CUDA_INFO"
	.sectionflags	@""
	.align	4


	//----- nvinfo : EIATTR_CUDA_API_VERSION
	.align		4
        /*0000*/ 	.byte	0x04, 0x37
        /*0002*/ 	.short	(.L_23601 - .L_23600)
.L_23600:
        /*0004*/ 	.word	0x00000082


	//----- nvinfo : EIATTR_SW2861232_WAR
	.align		4
.L_23601:
        /*0008*/ 	.byte	0x01, 0x35
	.zero		2


	//----- nvinfo : EIATTR_PARAM_CBANK
	.align		4
        /*000c*/ 	.byte	0x04, 0x0a
        /*000e*/ 	.short	(.L_23603 - .L_23602)
	.align		4
.L_23602:
        /*0010*/ 	.word	index@(.nv.constant0._ZN4vllm25paged_attention_v2_kernelI13__nv_bfloat16S1_Li120ELi32ELi128ELNS_18Fp8KVCacheDataTypeE0ELb0ELi512EEEvPfS3_PT_PKS4_PKT0_SA_ifPKiSC_iPKfiiiSE_SE_iiiii)
        /*0014*/ 	.short	0x0160
        /*0016*/ 	.short	0x008c


	//----- nvinfo : EIATTR_CBANK_PARAM_SIZE
	.align		4
.L_23603:
        /*0018*/ 	.byte	0x03, 0x19
        /*001a*/ 	.short	0x008c


	//----- nvinfo : EIATTR_KPARAM_INFO
	.align		4
        /*001c*/ 	.byte	0x04, 0x17
        /*001e*/ 	.short	(.L_23605 - .L_23604)
.L_23604:
        /*0020*/ 	.word	0x00000000
        /*0024*/ 	.short	0x0015
        /*0026*/ 	.short	0x0088
        /*0028*/ 	.byte	0x00, 0xf0, 0x11, 0x00


	//----- nvinfo : EIATTR_KPARAM_INFO
	.align		4
.L_23605:
        /*002c*/ 	.byte	0x04, 0x17
        /*002e*/ 	.short	(.L_23607 - .L_23606)
.L_23606:
        /*0030*/ 	.word	0x00000000
        /*0034*/ 	.short	0x0014
        /*0036*/ 	.short	0x0084
        /*0038*/ 	.byte	0x00, 0xf0, 0x11, 0x00


	//----- nvinfo : EIATTR_KPARAM_INFO
	.align		4
.L_23607:
        /*003c*/ 	.byte	0x04, 0x17
        /*003e*/ 	.short	(.L_23609 - .L_23608)
.L_23608:
        /*0040*/ 	.word	0x00000000
        /*0044*/ 	.short	0x0013
        /*0046*/ 	.short	0x0080
        /*0048*/ 	.byte	0x00, 0xf0, 0x11, 0x00


	//----- nvinfo : EIATTR_KPARAM_INFO
	.align		4
.L_23609:
        /*004c*/ 	.byte	0x04, 0x17
        /*004e*/ 	.short	(.L_23611 - .L_23610)
.L_23610:
        /*0050*/ 	.word	0x00000000
        /*0054*/ 	.short	0x0012
        /*0056*/ 	.short	0x007c
        /*0058*/ 	.byte	0x00, 0xf0, 0x11, 0x00


	//----- nvinfo : EIATTR_KPARAM_INFO
	.align		4
.L_23611:
        /*005c*/ 	.byte	0x04, 0x17
        /*005e*/ 	.short	(.L_23613 - .L_23612)
.L_23612:
        /*0060*/ 	.word	0x00000000
        /*0064*/ 	.short	0x0011
        /*0066*/ 	.short	0x0078
        /*0068*/ 	.byte	0x00, 0xf0, 0x11, 0x00


	//----- nvinfo : EIATTR_KPARAM_INFO
	.align		4
.L_23613:
        /*006c*/ 	.byte	0x04, 0x17
        /*006e*/ 	.short	(.L_23615 - .L_23614)
.L_23614:
        /*0070*/ 	.word	0x00000000
        /*0074*/ 	.short	0x0010
        /*0076*/ 	.short	0x0070
        /*0078*/ 	.byte	0x00, 0xf0, 0x21, 0x00


	//----- nvinfo : EIATTR_KPARAM_INFO
	.align		4
.L_23615:
        /*007c*/ 	.byte	0x04, 0x17
        /*007e*/ 	.short	(.L_23617 - .L_23616)
.L_23616:
        /*0080*/ 	.word	0x00000000
        /*0084*/ 	.short	0x000f
        /*0086*/ 	.short	0x0068
        /*0088*/ 	.byte	0x00, 0xf0, 0x21, 0x00


	//----- nvinfo : EIATTR_KPARAM_INFO
	.align		4
.L_23617:
        /*008c*/ 	.byte	0x04, 0x17
        /*008e*/ 	.short	(.L_23619 - .L_23618)
.L_23618:
        /*0090*/ 	.word	0x00000000
        /*0094*/ 	.short	0x000e
        /*0096*/ 	.short	0x0060
        /*0098*/ 	.byte	0x00, 0xf0, 0x11, 0x00


	//----- nvinfo : EIATTR_KPARAM_INFO
	.align		4
.L_23619:
        /*009c*/ 	.byte	0x04, 0x17
        /*009e*/ 	.short	(.L_23621 - .L_23620)
.L_23620:
        /*00a0*/ 	.word	0x00000000
        /*00a4*/ 	.short	0x000d
        /*00a6*/ 	.short	0x005c
        /*00a8*/ 	.byte	0x00, 0xf0, 0x11, 0x00


	//----- nvinfo : EIATTR_KPARAM_INFO
	.align		4
.L_23621:
        /*00ac*/ 	.byte	0x04, 0x17
        /*00ae*/ 	.short	(.L_23623 - .L_23622)
.L_23622:
        /*00b0*/ 	.word	0x00000000
        /*00b4*/ 	.short	0x000c
        /*00b6*/ 	.short	0x0058
        /*00b8*/ 	.byte	0x00, 0xf0, 0x11, 0x00


	//----- nvinfo : EIATTR_KPARAM_INFO
	.align		4
.L_23623:
        /*00bc*/ 	.byte	0x04, 0x17
        /*00be*/ 	.short	(.L_23625 - .L_23624)
.L_23624:
        /*00c0*/ 	.word	0x00000000
        /*00c4*/ 	.short	0x000b
        /*00c6*/ 	.short	0x0050
        /*00c8*/ 	.byte	0x00, 0xf0, 0x21, 0x00


	//----- nvinfo : EIATTR_KPARAM_INFO
	.align		4
.L_23625:
        /*00cc*/ 	.byte	0x04, 0x17
        /*00ce*/ 	.short	(.L_23627 - .L_23626)
.L_23626:
        /*00d0*/ 	.word	0x00000000
        /*00d4*/ 	.short	0x000a
        /*00d6*/ 	.short	0x0048
        /*00d8*/ 	.byte	0x00, 0xf0, 0x11, 0x00


	//----- nvinfo : EIATTR_KPARAM_INFO
	.align		4
.L_23627:
        /*00dc*/ 	.byte	0x04, 0x17
        /*00de*/ 	.short	(.L_23629 - .L_23628)
.L_23628:
        /*00e0*/ 	.word	0x00000000
        /*00e4*/ 	.short	0x0009
        /*00e6*/ 	.short	0x0040
        /*00e8*/ 	.byte	0x00, 0xf0, 0x21, 0x00


	//----- nvinfo : EIATTR_KPARAM_INFO
	.align		4
.L_23629:
        /*00ec*/ 	.byte	0x04, 0x17
        /*00ee*/ 	.short	(.L_23631 - .L_23630)
.L_23630:
        /*00f0*/ 	.word	0x00000000
        /*00f4*/ 	.short	0x0008
        /*00f6*/ 	.short	0x0038
        /*00f8*/ 	.byte	0x00, 0xf0, 0x21, 0x00


	//----- nvinfo : EIATTR_KPARAM_INFO
	.align		4
.L_23631:
        /*00fc*/ 	.byte	0x04, 0x17
        /*00fe*/ 	.short	(.L_23633 - .L_23632)
.L_23632:
        /*0100*/ 	.word	0x00000000
        /*0104*/ 	.short	0x0007
        /*0106*/ 	.short	0x0034
        /*0108*/ 	.byte	0x00, 0xf0, 0x11, 0x00


	//----- nvinfo : EIATTR_KPARAM_INFO
	.align		4
.L_23633:
        /*010c*/ 	.byte	0x04, 0x17
        /*010e*/ 	.short	(.L_23635 - .L_23634)
.L_23634:
        /*0110*/ 	.word	0x00000000
        /*0114*/ 	.short	0x0006
        /*0116*/ 	.short	0x0030
        /*0118*/ 	.byte	0x00, 0xf0, 0x11, 0x00


	//----- nvinfo : EIATTR_KPARAM_INFO
	.align		4
.L_23635:
        /*011c*/ 	.byte	0x04, 0x17
        /*011e*/ 	.short	(.L_23637 - .L_23636)
.L_23636:
        /*0120*/ 	.word	0x00000000
        /*0124*/ 	.short	0x0005
        /*0126*/ 	.short	0x0028
        /*0128*/ 	.byte	0x00, 0xf0, 0x21, 0x00


	//----- nvinfo : EIATTR_KPARAM_INFO
	.align		4
.L_23637:
        /*012c*/ 	.byte	0x04, 0x17
        /*012e*/ 	.short	(.L_23639 - .L_23638)
.L_23638:
        /*0130*/ 	.word	0x00000000
        /*0134*/ 	.short	0x0004
        /*0136*/ 	.short	0x0020
        /*0138*/ 	.byte	0x00, 0xf0, 0x21, 0x00


	//----- nvinfo : EIATTR_KPARAM_INFO
	.align		4
.L_23639:
        /*013c*/ 	.byte	0x04, 0x17
        /*013e*/ 	.short	(.L_23641 - .L_23640)
.L_23640:
        /*0140*/ 	.word	0x00000000
        /*0144*/ 	.short	0x0003
        /*0146*/ 	.short	0x0018
        /*0148*/ 	.byte	0x00, 0xf0, 0x21, 0x00


	//----- nvinfo : EIATTR_KPARAM_INFO
	.align		4
.L_23641:
        /*014c*/ 	.byte	0x04, 0x17
        /*014e*/ 	.short	(.L_23643 - .L_23642)
.L_23642:
        /*0150*/ 	.word	0x00000000
        /*0154*/ 	.short	0x0002
        /*0156*/ 	.short	0x0010
        /*0158*/ 	.byte	0x00, 0xf0, 0x21, 0x00


	//----- nvinfo : EIATTR_KPARAM_INFO
	.align		4
.L_23643:
        /*015c*/ 	.byte	0x04, 0x17
        /*015e*/ 	.short	(.L_23645 - .L_23644)
.L_23644:
        /*0160*/ 	.word	0x00000000
        /*0164*/ 	.short	0x0001
        /*0166*/ 	.short	0x0008
        /*0168*/ 	.byte	0x00, 0xf0, 0x21, 0x00


	//----- nvinfo : EIATTR_KPARAM_INFO
	.align		4
.L_23645:
        /*016c*/ 	.byte	0x04, 0x17
        /*016e*/ 	.short	(.L_23647 - .L_23646)
.L_23646:
        /*0170*/ 	.word	0x00000000
        /*0174*/ 	.short	0x0000
        /*0176*/ 	.short	0x0000
        /*0178*/ 	.byte	0x00, 0xf0, 0x21, 0x00


	//----- nvinfo : EIATTR_MAXREG_COUNT
	.align		4
.L_23647:
        /*017c*/ 	.byte	0x03, 0x1b
        /*017e*/ 	.short	0x00ff


	//----- nvinfo : EIATTR_NUM_BARRIERS
	.align		4
        /*0180*/ 	.byte	0x02, 0x4c
        /*0182*/ 	.byte	0x01
	.zero		1


	//----- nvinfo : EIATTR_MERCURY_ISA_VERSION
	.align		4
        /*0184*/ 	.byte	0x03, 0x5f
        /*0186*/ 	.short	0x0000


	//----- nvinfo : EIATTR_COOP_GROUP_MASK_REGIDS
	.align		4
        /*0188*/ 	.byte	0x04, 0x29
        /*018a*/ 	.short	(.L_23649 - .L_23648)


	//   ....[0]....
.L_23648:
        /*018c*/ 	.word	0xffffffff


	//   ....[1]....
        /*0190*/ 	.word	0xffffffff


	//   ....[2]....
        /*0194*/ 	.word	0xffffffff


	//   ....[3]....
        /*0198*/ 	.word	0xffffffff


	//   ....[4]....
        /*019c*/ 	.word	0xffffffff


	//   ....[5]....
        /*01a0*/ 	.word	0xffffffff


	//   ....[6]....
        /*01a4*/ 	.word	0xffffffff


	//   ....[7]....
        /*01a8*/ 	.word	0xffffffff


	//   ....[8]....
        /*01ac*/ 	.word	0xffffffff


	//   ....[9]....
        /*01b0*/ 	.word	0xffffffff


	//   ....[10]....
        /*01b4*/ 	.word	0xffffffff


	//   ....[11]....
        /*01b8*/ 	.word	0xffffffff


	//   ....[12]....
        /*01bc*/ 	.word	0xffffffff


	//   ....[13]....
        /*01c0*/ 	.word	0xffffffff


	//   ....[14]....
        /*01c4*/ 	.word	0xffffffff


	//   ....[15]....
        /*01c8*/ 	.word	0xffffffff


	//   ....[16]....
        /*01cc*/ 	.word	0xffffffff


	//   ....[17]....
        /*01d0*/ 	.word	0xffffffff


	//   ....[18]....
        /*01d4*/ 	.word	0xffffffff


	//   ....[19]....
        /*01d8*/ 	.word	0xffffffff


	//   ....[20]....
        /*01dc*/ 	.word	0xffffffff


	//   ....[21]....
        /*01e0*/ 	.word	0xffffffff


	//   ....[22]....
        /*01e4*/ 	.word	0xffffffff


	//   ....[23]....
        /*01e8*/ 	.word	0xffffffff


	//   ....[24]....
        /*01ec*/ 	.word	0xffffffff


	//   ....[25]....
        /*01f0*/ 	.word	0xffffffff


	//   ....[26]....
        /*01f4*/ 	.word	0xffffffff


	//   ....[27]....
        /*01f8*/ 	.word	0xffffffff


	//   ....[28]....
        /*01fc*/ 	.word	0xffffffff


	//   ....[29]....
        /*0200*/ 	.word	0xffffffff


	//   ....[30]....
        /*0204*/ 	.word	0xffffffff


	//   ....[31]....
        /*0208*/ 	.word	0xffffffff


	//   ....[32]....
        /*020c*/ 	.word	0xffffffff


	//   ....[33]....
        /*0210*/ 	.word	0xffffffff


	//   ....[34]....
        /*0214*/ 	.word	0xffffffff


	//   ....[35]....
        /*0218*/ 	.word	0xffffffff


	//   ....[36]....
        /*021c*/ 	.word	0xffffffff


	//   ....[37]....
        /*0220*/ 	.word	0xffffffff


	//   ....[38]....
        /*0224*/ 	.word	0xffffffff


	//   ....[39]....
        /*0228*/ 	.word	0xffffffff


	//   ....[40]....
        /*022c*/ 	.word	0xffffffff


	//   ....[41]....
        /*0230*/ 	.word	0xffffffff


	//   ....[42]....
        /*0234*/ 	.word	0xffffffff


	//   ....[43]....
        /*0238*/ 	.word	0xffffffff


	//   ....[44]....
        /*023c*/ 	.word	0xffffffff


	//   ....[45]....
        /*0240*/ 	.word	0xffffffff


	//----- nvinfo : EIATTR_COOP_GROUP_INSTR_OFFSETS
	.align		4
.L_23649:
        /*0244*/ 	.byte	0x04, 0x28
        /*0246*/ 	.short	(.L_23651 - .L_23650)


	//   ....[0]....
.L_23650:
        /*0248*/ 	.word	0x000028c0


	//   ....[1]....
        /*024c*/ 	.word	0x00002920


	//   ....[2]....
        /*0250*/ 	.word	0x00002940


	//   ....[3]....
        /*0254*/ 	.word	0x00002960


	//   ....[4]....
        /*0258*/ 	.word	0x00002990


	//   ....[5]....
        /*025c*/ 	.word	0x000029f0


	//   ....[6]....
        /*0260*/ 	.word	0x00002a10


	//   ....[7]....
        /*0264*/ 	.word	0x00002a30


	//   ....[8]....
        /*0268*/ 	.word	0x00003860


	//   ....[9]....
        /*026c*/ 	.word	0x000038c0


	//   ....[10]....
        /*0270*/ 	.word	0x000038f0


	//   ....[11]....
        /*0274*/ 	.word	0x00003910


	//   ....[12]....
        /*0278*/ 	.word	0x00003930


	//   ....[13]....
        /*027c*/ 	.word	0x00003980


	//   ....[14]....
        /*0280*/ 	.word	0x000039a0


	//   ....[15]....
        /*0284*/ 	.word	0x000039c0


	//   ....[16]....
        /*0288*/ 	.word	0x00008220


	//   ....[17]....
        /*028c*/ 	.word	0x00008240


	//   ....[18]....
        /*0290*/ 	.word	0x00008250


	//   ....[19]....
        /*0294*/ 	.word	0x00008260


	//   ....[20]....
        /*0298*/ 	.word	0x00008270


	//   ....[21]....
        /*029c*/ 	.word	0x00008280


	//   ....[22]....
        /*02a0*/ 	.word	0x00008290


	//   ....[23]....
        /*02a4*/ 	.word	0x000082c0


	//   ....[24]....
        /*02a8*/ 	.word	0x000082f0


	//   ....[25]....
        /*02ac*/ 	.word	0x00008320


	//   ....[26]....
        /*02b0*/ 	.word	0x00008350


	//   ....[27]....
        /*02b4*/ 	.word	0x00008380


	//   ....[28]....
        /*02b8*/ 	.word	0x000083b0


	//   ....[29]....
        /*02bc*/ 	.word	0x000083e0


	//   ....[30]....
        /*02c0*/ 	.word	0x00008410


	//   ....[31]....
        /*02c4*/ 	.word	0x00008440


	//   ....[32]....
        /*02c8*/ 	.word	0x00008460


	//   ....[33]....
        /*02cc*/ 	.word	0x00008490


	//   ....[34]....
        /*02d0*/ 	.word	0x000084c0


	//   ....[35]....
        /*02d4*/ 	.word	0x000084f0


	//   ....[36]....
        /*02d8*/ 	.word	0x00008520


	//   ....[37]....
        /*02dc*/ 	.word	0x00008540


	//   ....[38]....
        /*02e0*/ 	.word	0x00008570


	//   ....[39]....
        /*02e4*/ 	.word	0x00008590


	//   ....[40]....
        /*02e8*/ 	.word	0x000085b0


	//   ....[41]....
        /*02ec*/ 	.word	0x000085d0


	//   ....[42]....
        /*02f0*/ 	.word	0x000085f0


	//   ....[43]....
        /*02f4*/ 	.word	0x00008610


	//   ....[44]....
        /*02f8*/ 	.word	0x00008630


	//   ....[45]....
        /*02fc*/ 	.word	0x00008650


	//----- nvinfo : EIATTR_EXIT_INSTR_OFFSETS
	.align		4
.L_23651:
        /*0300*/ 	.byte	0x04, 0x1c
        /*0302*/ 	.short	(.L_23653 - .L_23652)


	//   ....[0]....
.L_23652:
        /*0304*/ 	.word	0x00000090


	//   ....[1]....
        /*0308*/ 	.word	0x00008d80


	//   ....[2]....
        /*030c*/ 	.word	0x00008e80


	//   ....[3]....
        /*0310*/ 	.word	0x00009510


	//----- nvinfo : EIATTR_CTAIDZ_USED
	.align		4
.L_23653:
        /*0314*/ 	.byte	0x01, 0x04
	.zero		2


	//----- nvinfo : EIATTR_CRS_STACK_SIZE
	.align		4
        /*0318*/ 	.byte	0x04, 0x1e
        /*031a*/ 	.short	(.L_23655 - .L_23654)
.L_23654:
        /*031c*/ 	.word	0x00000000
.L_23655:


//--------------------- .nv.info._ZN4vllm25paged_attention_v2_kernelI13__nv_bfloat16S1_Li112ELi32ELi128ELNS_18Fp8KVCacheDataTypeE0ELb0ELi512EEEvPfS3_PT_PKS4_PKT0_SA_ifPKiSC_iPKfiiiSE_SE_iiiii --------------------------
	.section	.nv.info._ZN4vllm25paged_attention_v2_kernelI13__nv_bfloat16S1_Li112ELi32ELi128ELNS_18Fp8KVCacheDataTypeE0ELb0ELi512EEEvPfS3_PT_PKS4_PKT0_SA_ifPKiSC_iPKfiiiSE_SE_iiiii,"",@"SHT_CUDA_INFO"
	.sectionflags	@""
	.align	4


	//----- nvinfo : EIATTR_CUDA_API_VERSION
	.align		4
        /*0000*/ 	.byte	0x04, 0x37
        /*0002*/ 	.short	(.L_23657 - .L_23656)
.L_23656:
        /*0004*/ 	.word	0x00000082


	//----- nvinfo : EIATTR_SW2861232_WAR
	.align		4
.L_23657:
        /*0008*/ 	.byte	0x01, 0x35
	.zero		2


	//----- nvinfo : EIATTR_PARAM_CBANK
	.align		4
        /*000c*/ 	.byte	0x04, 0x0a
        /*000e*/ 	.short	(.L_23659 - .L_23658)
	.align		4
.L_23658:
        /*0010*/ 	.word	index@(.nv.constant0._ZN4vllm25paged_attention_v2_kernelI13__nv_bfloat16S1_Li112ELi32ELi128ELNS_18Fp8KVCacheDataTypeE0ELb0ELi512EEEvPfS3_PT_PKS4_PKT0_SA_ifPKiSC_iPKfiiiSE_SE_iiiii)
        /*0014*/ 	.short	0x0160
        /*0016*/ 	.short	0x008c


	//----- nvinfo : EIATTR_CBANK_PARAM_SIZE
	.align		4
.L_23659:
        /*0018*/ 	.byte	0x03, 0x19
        /*001a*/ 	.short	0x008c


	//----- nvinfo : EIATTR_KPARAM_INFO
	.align		4
        /*001c*/ 	.byte	0x04, 0x17
        /*001e*/ 	.short	(.L_23661 - .L_23660)
.L_23660:
        /*0020*/ 	.word	0x00000000
        /*0024*/ 	.short	0x0015
        /*0026*/ 	.short	0x0088
        /*0028*/ 	.byte	0x00, 0xf0, 0x11, 0x00


	//----- nvinfo : EIATTR_KPARAM_INFO
	.align		4
.L_23661:
        /*002c*/ 	.byte	0x04, 0x17
        /*002e*/ 	.short	(.L_23663 - .L_23662)
.L_23662:
        /*0030*/ 	.word	0x00000000
        /*0034*/ 	.short	0x0014
        /*0036*/ 	.short	0x0084
        /*0038*/ 	.byte	0x00, 0xf0, 0x11, 0x00


	//----- nvinfo : EIATTR_KPARAM_INFO
	.align		4
.L_23663:
        /*003c*/ 	.byte	0x04, 0x17
        /*003e*/ 	.short	(.L_23665 - .L_23664)
.L_23664:
        /*0040*/ 	.word	0x00000000
        /*0044*/ 	.short	0x0013
        /*0046*/ 	.short	0x0080
        /*0048*/ 	.byte	0x00, 0xf0, 0x11, 0x00


	//----- nvinfo : EIATTR_KPARAM_INFO
	.align		4
.L_23665:
        /*004c*/ 	.byte	0x04, 0x17
        /*004e*/ 	.short	(.L_23667 - .L_23666)
.L_23666:
        /*0050*/ 	.word	0x00000000
        /*0054*/ 	.short	0x0012
        /*0056*/ 	.short	0x007c
        /*0058*/ 	.byte	0x00, 0xf0, 0x11, 0x00


	//----- nvinfo : EIATTR_KPARAM_INFO
	.align		4
.L_23667:
        /*005c*/ 	.byte	0x04, 0x17
        /*005e*/ 	.short	(.L_23669 - .L_23668)
.L_23668:
        /*0060*/ 	.word	0x00000000
        /*0064*/ 	.short	0x0011
        /*0066*/ 	.short	0x0078
        /*0068*/ 	.byte	0x00, 0xf0, 0x11, 0x00


	//----- nvinfo : EIATTR_KPARAM_INFO
	.align		4
.L_23669:
        /*006c*/ 	.byte	0x04, 0x17
        /*006e*/ 	.short	(.L_23671 - .L_23670)
.L_23670:
        /*0070*/ 	.word	0x00000000
        /*0074*/ 	.short	0x0010
        /*0076*/ 	.short	0x0070
        /*0078*/ 	.byte	0x00, 0xf0, 0x21, 0x00


	//----- nvinfo : EIATTR_KPARAM_INFO
	.align		4
.L_23671:
        /*007c*/ 	.byte	0x04, 0x17
        /*007e*/ 	.short	(.L_23673 - .L_23672)
.L_23672:
        /*0080*/ 	.word	0x00000000
        /*0084*/ 	.short	0x000f
        /*0086*/ 	.short	0x0068
        /*0088*/ 	.byte	0x00, 0xf0, 0x21, 0x00


	//----- nvinfo : EIATTR_KPARAM_INFO
	.align		4
.L_23673:
        /*008c*/ 	.byte	0x04, 0x17
        /*008e*/ 	.short	(.L_23675 - .L_23674)
.L_23674:
        /*0090*/ 	.word	0x00000000
        /*0094*/ 	.short	0x000e
        /*0096*/ 	.short	0x0060
        /*0098*/ 	.byte	0x00, 0xf0, 0x11, 0x00


	//----- nvinfo : EIATTR_KPARAM_INFO
	.align		4
.L_23675:
        /*009c*/ 	.byte	0x04, 0x17
        /*009e*/ 	.short	(.L_23677 - .L_23676)
.L_23676:
        /*00a0*/ 	.word	0x00000000
        /*00a4*/ 	.short	0x000d
        /*00a6*/ 	.short	0x005c
        /*00a8*/ 	.byte	0x00, 0xf0, 0x11, 0x00


	//----- nvinfo : EIATTR_KPARAM_INFO
	.align		4
.L_23677:
        /*00ac*/ 	.byte	0x04, 0x17
        /*00ae*/ 	.short	(.L_23679 - .L_23678)
.L_23678:
        /*00b0*/ 	.word	0x00000000
        /*00b4*/ 	.short	0x000c
        /*00b6*/ 	.short	0x0058
        /*00b8*/ 	.byte	0x00, 0xf0, 0x11, 0x00


	//----- nvinfo : EIATTR_KPARAM_INFO
	.align		4
.L_23679:
        /*00bc*/ 	.byte	0x04, 0x17
        /*00be*/ 	.short	(.L_23681 - .L_23680)
.L_23680:
        /*00c0*/ 	.word	0x00000000
        /*00c4*/ 	.short	0x000b
        /*00c6*/ 	.short	0x0050
        /*00c8*/ 	.byte	0x00, 0xf0, 0x21, 0x00


	//----- nvinfo : EIATTR_KPARAM_INFO
	.align		4
.L_23681:
        /*00cc*/ 	.byte	0x04, 0x17
        /*00ce*/ 	.short	(.L_23683 - .L_23682)
.L_23682:
        /*00d0*/ 	.word	0x00000000
        /*00d4*/ 	.short	0x000a
        /*00d6*/ 	.short	0x0048
        /*00d8*/ 	.byte	0x00, 0xf0, 0x11, 0x00


	//----- nvinfo : EIATTR_KPARAM_INFO
	.align		4
.L_23683:
        /*00dc*/ 	.byte	0x04, 0x17
        /*00de*/ 	.short	(.L_23685 - .L_23684)
.L_23684:
        /*00e0*/ 	.word	0x00000000
        /*00e4*/ 	.short	0x0009
        /*00e6*/ 	.short	0x0040
        /*00e8*/ 	.byte	0x00, 0xf0, 0x21, 0x00


	//----- nvinfo : EIATTR_KPARAM_INFO
	.align		4
.L_23685:
        /*00ec*/ 	.byte	0x04, 0x17
        /*00ee*/ 	.short	(.L_23687 - .L_23686)
.L_23686:
        /*00f0*/ 	.word	0x00000000
        /*00f4*/ 	.short	0x0008
        /*00f6*/ 	.short	0x0038
        /*00f8*/ 	.byte	0x00, 0xf0, 0x21, 0x00


	//----- nvinfo : EIATTR_KPARAM_INFO
	.align		4
.L_23687:
        /*00fc*/ 	.byte	0x04, 0x17
        /*00fe*/ 	.short	(.L_23689 - .L_23688)
.L_23688:
        /*0100*/ 	.word	0x00000000
        /*0104*/ 	.short	0x0007
        /*0106*/ 	.short	0x0034
        /*0108*/ 	.byte	0x00, 0xf0, 0x11, 0x00


	//----- nvinfo : EIATTR_KPARAM_INFO
	.align		4
.L_23689:
        /*010c*/ 	.byte	0x04, 0x17
        /*010e*/ 	.short	(.L_23691 - .L_23690)
.L_23690:
        /*0110*/ 	.word	0x00000000
        /*0114*/ 	.short	0x0006
        /*0116*/ 	.short	0x0030
        /*0118*/ 	.byte	0x00, 0xf0, 0x11, 0x00


	//----- nvinfo : EIATTR_KPARAM_INFO
	.align		4
.L_23691:
        /*011c*/ 	.byte	0x04, 0x17
        /*011e*/ 	.short	(.L_23693 - .L_23692)
.L_23692:
        /*0120*/ 	.word	0x00000000
        /*0124*/ 	.short	0x0005
        /*0126*/ 	.short	0x0028
        /*0128*/ 	.byte	0x00, 0xf0, 0x21, 0x00


	//----- nvinfo : EIATTR_KPARAM_INFO
	.align		4
.L_23693:
        /*012c*/ 	.byte	0x04, 0x17
        /*012e*/ 	.short	(.L_23695 - .L_23694)
.L_23694:
        /*0130*/ 	.word	0x00000000
        /*0134*/ 	.short	0x0004
        /*0136*/ 	.short	0x0020
        /*0138*/ 	.byte	0x00, 0xf0, 0x21, 0x00


	//----- nvinfo : EIATTR_KPARAM_INFO
	.align		4
.L_23695:
        /*013c*/ 	.byte	0x04, 0x17
        /*013e*/ 	.short	(.L_23697 - .L_23696)
.L_23696:
        /*0140*/ 	.word	0x00000000
        /*0144*/ 	.short	0x0003
        /*0146*/ 	.short	0x0018
        /*0148*/ 	.byte	0x00, 0xf0, 0x21, 0x00


	//----- nvinfo : EIATTR_KPARAM_INFO
	.align		4
.L_23697:
        /*014c*/ 	.byte	0x04, 0x17
        /*014e*/ 	.short	(.L_23699 - .L_23698)
.L_23698:
        /*0150*/ 	.word	0x00000000
        /*0154*/ 	.short	0x0002
        /*0156*/ 	.short	0x0010
        /*0158*/ 	.byte	0x00, 0xf0, 0x21, 0x00


	//----- nvinfo : EIATTR_KPARAM_INFO
	.align		4
.L_23699:
        /*015c*/ 	.byte	0x04, 0x17
        /*015e*/ 	.short	(.L_23701 - .L_23700)
.L_23700:
        /*0160*/ 	.word	0x00000000
        /*0164*/ 	.short	0x0001
        /*0166*/ 	.short	0x0008
        /*0168*/ 	.byte	0x00, 0xf0, 0x21, 0x00


	//----- nvinfo : EIATTR_KPARAM_INFO
	.align		4
.L_23701:
        /*016c*/ 	.byte	0x04, 0x17
        /*016e*/ 	.short	(.L_23703 - .L_23702)
.L_23702:
        /*0170*/ 	.word	0x00000000
        /*0174*/ 	.short	0x0000
        /*0176*/ 	.short	0x0000
        /*0178*/ 	.byte	0x00, 0xf0, 0x21, 0x00


	//----- nvinfo : EIATTR_MAXREG_COUNT
	.align		4
.L_23703:
        /*017c*/ 	.byte	0x03, 0x1b
        /*017e*/ 	.short	0x00ff


	//----- nvinfo : EIATTR_NUM_BARRIERS
	.align		4
        /*0180*/ 	.byte	0x02, 0x4c
        /*0182*/ 	.byte	0x01
	.zero		1


	//----- nvinfo : EIATTR_MERCURY_ISA_VERSION
	.align		4
        /*0184*/ 	.byte	0x03, 0x5f
        /*0186*/ 	.short	0x0000


	//----- nvinfo : EIATTR_COOP_GROUP_MASK_REGIDS
	.align		4
        /*0188*/ 	.byte	0x04, 0x29
        /*018a*/ 	.short	(.L_23705 - .L_23704)


	//   ....[0]....
.L_23704:
        /*018c*/ 	.word	0xffffffff


	//   ....[1]....
        /*0190*/ 	.word	0xffffffff


	//   ....[2]....
        /*0194*/ 	.word	0xffffffff


	//   ....[3]....
        /*0198*/ 	.word	0xffffffff


	//   ....[4]....
        /*019c*/ 	.word	0xffffffff


	//   ....[5]....
        /*01a0*/ 	.word	0xffffffff


	//   ....[6]....
        /*01a4*/ 	.word	0xffffffff


	//   ....[7]....
        /*01a8*/ 	.word	0xffffffff


	//   ....[8]....
        /*01ac*/ 	.word	0xffffffff


	//   ....[9]....
        /*01b0*/ 	.word	0xffffffff


	//   ....[10]....
        /*01b4*/ 	.word	0xffffffff


	//   ....[11]....
        /*01b8*/ 	.word	0xffffffff


	//   ....[12]....
        /*01bc*/ 	.word	0xffffffff


	//   ....[13]....
        /*01c0*/ 	.word	0xffffffff


	//   ....[14]....
        /*01c4*/ 	.word	0xffffffff


	//   ....[15]....
        /*01c8*/ 	.word	0xffffffff


	//   ....[16]....
        /*01cc*/ 	.word	0xffffffff


	//   ....[17]....
        /*01d0*/ 	.word	0xffffffff


	//   ....[18]....
        /*01d4*/ 	.word	0xffffffff


	//   ....[19]....
        /*01d8*/ 	.word	0xffffffff


	//   ....[20]....
        /*01dc*/ 	.word	0xffffffff


	//   ....[21]....
        /*01e0*/ 	.word	0xffffffff


	//   ....[22]....
        /*01e4*/ 	.word	0xffffffff


	//   ....[23]....
        /*01e8*/ 	.word	0xffffffff


	//   ....[24]....
        /*01ec*/ 	.word	0xffffffff


	//   ....[25]....
        /*01f0*/ 	.word	0xffffffff


	//   ....[26]....
        /*01f4*/ 	.word	0xffffffff


	//   ....[27]....
        /*01f8*/ 	.word	0xffffffff


	//   ....[28]....
        /*01fc*/ 	.word	0xffffffff


	//   ....[29]....
        /*0200*/ 	.word	0xffffffff


	//   ....[30]....
        /*0204*/ 	.word	0xffffffff


	//   ....[31]....
        /*0208*/ 	.word	0xffffffff


	//   ....[32]....
        /*020c*/ 	.word	0xffffffff


	//   ....[33]....
        /*0210*/ 	.word	0xffffffff


	//   ....[34]....
        /*0214*/ 	.word	0xffffffff


	//   ....[35]....
        /*0218*/ 	.word	0xffffffff


	//   ....[36]....
        /*021c*/ 	.word	0xffffffff


	//   ....[37]....
        /*0220*/ 	.word	0xffffffff


	//   ....[38]....
        /*0224*/ 	.word	0xffffffff


	//   ....[39]....
        /*0228*/ 	.word	0xffffffff


	//   ....[40]....
        /*022c*/ 	.word	0xffffffff


	//   ....[41]....
        /*0230*/ 	.word	0xffffffff


	//   ....[42]....
        /*0234*/ 	.word	0xffffffff


	//   ....[43]....
        /*0238*/ 	.word	0xffffffff


	//----- nvinfo : EIATTR_COOP_GROUP_INSTR_OFFSETS
	.align		4
.L_23705:
        /*023c*/ 	.byte	0x04, 0x28
        /*023e*/ 	.short	(.L_23707 - .L_23706)


	//   ....[0]....
.L_23706:
        /*0240*/ 	.word	0x000026f0


	//   ....[1]....
        /*0244*/ 	.word	0x00002740


	//   ....[2]....
        /*0248*/ 	.word	0x00002760


	//   ....[3]....
        /*024c*/ 	.word	0x00002780


	//   ....[4]....
        /*0250*/ 	.word	0x000027a0


	//   ....[5]....
        /*0254*/ 	.word	0x00002810


	//   ....[6]....
        /*0258*/ 	.word	0x00002830


	//   ....[7]....
        /*025c*/ 	.word	0x00002860


	//   ....[8]....
        /*0260*/ 	.word	0x00003690


	//   ....[9]....
        /*0264*/ 	.word	0x000036f0


	//   ....[10]....
        /*0268*/ 	.word	0x00003720


	//   ....[11]....
        /*026c*/ 	.word	0x00003740


	//   ....[12]....
        /*0270*/ 	.word	0x00003760


	//   ....[13]....
        /*0274*/ 	.word	0x000037b0


	//   ....[14]....
        /*0278*/ 	.word	0x000037d0


	//   ....[15]....
        /*027c*/ 	.word	0x000037f0


	//   ....[16]....
        /*0280*/ 	.word	0x00007c50


	//   ....[17]....
        /*0284*/ 	.word	0x00007c70


	//   ....[18]....
        /*0288*/ 	.word	0x00007c80


	//   ....[19]....
        /*028c*/ 	.word	0x00007c90


	//   ....[20]....
        /*0290*/ 	.word	0x00007ca0


	//   ....[21]....
        /*0294*/ 	.word	0x00007cb0


	//   ....[22]....
        /*0298*/ 	.word	0x00007cc0


	//   ....[23]....
        /*029c*/ 	.word	0x00007cf0


	//   ....[24]....
        /*02a0*/ 	.word	0x00007d20


	//   ....[25]....
        /*02a4*/ 	.word	0x00007d50


	//   ....[26]....
        /*02a8*/ 	.word	0x00007d80


	//   ....[27]....
        /*02ac*/ 	.word	0x00007db0


	//   ....[28]....
        /*02b0*/ 	.word	0x00007de0


	//   ....[29]....
        /*02b4*/ 	.word	0x00007e10


	//   ....[30]....
        /*02b8*/ 	.word	0x00007e50


	//   ....[31]....
        /*02bc*/ 	.word	0x00007e80


	//   ....[32]....
        /*02c0*/ 	.word	0x00007eb0


	//   ....[33]....
        /*02c4*/ 	.word	0x00007ee0


	//   ....[34]....
        /*02c8*/ 	.word	0x00007f10


	//   ....[35]....
        /*02cc*/ 	.word	0x00007f50


	//   ....[36]....
        /*02d0*/ 	.word	0x00007f70


	//   ....[37]....
        /*02d4*/ 	.word	0x00007f90


	//   ....[38]....
        /*02d8*/ 	.word	0x00007fb0


	//   ....[39]....
        /*02dc*/ 	.word	0x00007fd0


	//   ....[40]....
        /*02e0*/ 	.word	0x00007ff0


	//   ....[41]....
        /*02e4*/ 	.word	0x00008000


	//   ....[42]....
        /*02e8*/ 	.word	0x00008020


	//   ....[43]....
        /*02ec*/ 	.word	0x00008040


	//----- nvinfo : EIATTR_EXIT_INSTR_OFFSETS
	.align		4
.L_23707:
        /*02f0*/ 	.byte	0x04, 0x1c
        /*02f2*/ 	.short	(.L_23709 - .L_23708)


	//   ....[0]....
.L_23708:
        /*02f4*/ 	.word	0x00000090


	//   ....[1]....
        /*02f8*/ 	.word	0x00008710


	//   ....[2]....
        /*02fc*/ 	.word	0x00008810


	//   ....[3]....
        /*0300*/ 	.word	0x00008e30


	//----- nvinfo : EIATTR_CTAIDZ_USED
	.align		4
.L_23709:
        /*0304*/ 	.byte	0x01, 0x04
	.zero		2


	//----- nvinfo : EIATTR_CRS_STACK_SIZE
	.align		4
        /*0308*/ 	.byte	0x04, 0x1e
        /*030a*/ 	.short	(.L_23711 - .L_23710)
.L_23710:
        /*030c*/ 	.word	0x00000000
.L_23711:


//--------------------- .nv.info._ZN4vllm25paged_attention_v2_kernelI13__nv_bfloat16S1_Li96ELi32ELi128ELNS_18Fp8KVCacheDataTypeE0ELb0ELi512EEEvPfS3_PT_PKS4_PKT0_SA_ifPKiSC_iPKfiiiSE_SE_iiiii --------------------------
	.section	.nv.info._ZN4vllm25paged_attention_v2_kernelI13__nv_bfloat16S1_Li96ELi32ELi128ELNS_18Fp8KVCacheDataTypeE0ELb0ELi512EEEvPfS3_PT_PKS4_PKT0_SA_ifPKiSC_iPKfiiiSE_SE_iiiii,"",@"SHT_CUDA_INFO"
	.sectionflags	@""
	.align	4


	//----- nvinfo : EIATTR_CUDA_API_VERSION
	.align		4
        /*0000*/ 	.byte	0x04, 0x37
        /*0002*/ 	.short	(.L_23713 - .L_23712)
.L_23712:
        /*0004*/ 	.word	0x00000082


	//----- nvinfo : EIATTR_SW2861232_WAR
	.align		4
.L_23713:
        /*0008*/ 	.byte	0x01, 0x35
	.zero		2


	//----- nvinfo : EIATTR_PARAM_CBANK
	.align		4
        /*000c*/ 	.byte	0x04, 0x0a
        /*000e*/ 	.short	(.L_23715 - .L_23714)
	.align		4
.L_23714:
        /*0010*/ 	.word	index@(.nv.constant0._ZN4vllm25paged_attention_v2_kernelI13__nv_bfloat16S1_Li96ELi32ELi128ELNS_18Fp8KVCacheDataTypeE0ELb0ELi512EEEvPfS3_PT_PKS4_PKT0_SA_ifPKiSC_iPKfiiiSE_SE_iiiii)
        /*0014*/ 	.short	0x0160
        /*0016*/ 	.short	0x008c


	//----- nvinfo : EIATTR_CBANK_PARAM_SIZE
	.align		4
.L_23715:
        /*0018*/ 	.byte	0x03, 0x19
        /*001a*/ 	.short	0x008c


	//----- nvinfo : EIATTR_KPARAM_INFO
	.align		4
        /*001c*/ 	.byte	0x04, 0x17
        /*001e*/ 	.short	(.L_23717 - .L_23716)
.L_23716:
        /*0020*/ 	.word	0x00000000
        /*0024*/ 	.short	0x0015
        /*0026*/ 	.short	0x0088
        /*0028*/ 	.byte	0x00, 0xf0, 0x11, 0x00


	//----- nvinfo : EIATTR_KPARAM_INFO
	.align		4
.L_23717:
        /*002c*/ 	.byte	0x04, 0x17
        /*002e*/ 	.short	(.L_23719 - .L_23718)
.L_23718:
        /*0030*/ 	.word	0x00000000
        /*0034*/ 	.short	0x0014
        /*0036*/ 	.short	0x0084
        /*0038*/ 	.byte	0x00, 0xf0, 0x11, 0x00


	//----- nvinfo : EIATTR_KPARAM_INFO
	.align		4
.L_23719:
        /*003c*/ 	.byte	0x04, 0x17
        /*003e*/ 	.short	(.L_23721 - .L_23720)
.L_23720:
        /*0040*/ 	.word	0x00000000
        /*0044*/ 	.short	0x0013
        /*0046*/ 	.short	0x0080
        /*0048*/ 	.byte	0x00, 0xf0, 0x11, 0x00


	//----- nvinfo : EIATTR_KPARAM_INFO
	.align		4
.L_23721:
        /*004c*/ 	.byte	0x04, 0x17
        /*004e*/ 	.short	(.L_23723 - .L_23722)
.L_23722:
        /*0050*/ 	.word	0x00000000
        /*0054*/ 	.short	0x0012
        /*0056*/ 	.short	0x007c
        /*0058*/ 	.byte	0x00, 0xf0, 0x11, 0x00


	//----- nvinfo : EIATTR_KPARAM_INFO
	.align		4
.L_23723:
        /*005c*/ 	.byte	0x04, 0x17
        /*005e*/ 	.short	(.L_23725 - .L_23724)
.L_23724:
        /*0060*/ 	.word	0x00000000
        /*0064*/ 	.short	0x0011
        /*0066*/ 	.short	0x0078
        /*0068*/ 	.byte	0x00, 0xf0, 0x11, 0x00


	//----- nvinfo : EIATTR_KPARAM_INFO
	.align		4
.L_23725:
        /*006c*/ 	.byte	0x04, 0x17
        /*006e*/ 	.short	(.L_23727 - .L_23726)
.L_23726:
        /*0070*/ 	.word	0x00000000
        /*0074*/ 	.short	0x0010
        /*0076*/ 	.short	0x0070
        /*0078*/ 	.byte	0x00, 0xf0, 0x21, 0x00


	//----- nvinfo : EIATTR_KPARAM_INFO
	.align		4
.L_23727:
        /*007c*/ 	.byte	0x04, 0x17
        /*007e*/ 	.short	(.L_23729 - .L_23728)
.L_23728:
        /*0080*/ 	.word	0x00000000
        /*0084*/ 	.short	0x000f
        /*0086*/ 	.short	0x0068
        /*0088*/ 	.byte	0x00, 0xf0, 0x21, 0x00


	//----- nvinfo : EIATTR_KPARAM_INFO
	.align		4
.L_23729:
        /*008c*/ 	.byte	0x04, 0x17
        /*008e*/ 	.short	(.L_23731 - .L_23730)
.L_23730:
        /*0090*/ 	.word	0x00000000
        /*0094*/ 	.short	0x000e
        /*0096*/ 	.short	0x0060
        /*0098*/ 	.byte	0x00, 0xf0, 0x11, 0x00


	//----- nvinfo : EIATTR_KPARAM_INFO
	.align		4
.L_23731:
        /*009c*/ 	.byte	0x04, 0x17
        /*009e*/ 	.short	(.L_23733 - .L_23732)
.L_23732:
        /*00a0*/ 	.word	0x00000000
        /*00a4*/ 	.short	0x000d
        /*00a6*/ 	.short	0x005c
        /*00a8*/ 	.byte	0x00, 0xf0, 0x11, 0x00


	//----- nvinfo : EIATTR_KPARAM_INFO
	.align		4
.L_23733:
        /*00ac*/ 	.byte	0x04, 0x17
        /*00ae*/ 	.short	(.L_23735 - .L_23734)
.L_23734:
        /*00b0*/ 	.word	0x00000000
        /*00b4*/ 	.short	0x000c
        /*00b6*/ 	.short	0x0058
        /*00b8*/ 	.byte	0x00, 0xf0, 0x11, 0x00


	//----- nvinfo : EIATTR_KPARAM_INFO
	.align		4
.L_23735:
        /*00bc*/ 	.byte	0x04, 0x17
        /*00be*/ 	.short	(.L_23737 - .L_23736)
.L_23736:
        /*00c0*/ 	.word	0x00000000
        /*00c4*/ 	.short	0x000b
        /*00c6*/ 	.short	0x0050
        /*00c8*/ 	.byte	0x00, 0xf0, 0x21, 0x00


	//----- nvinfo : EIATTR_KPARAM_INFO
	.align		4
.L_23737:
        /*00cc*/ 	.byte	0x04, 0x17
        /*00ce*/ 	.short	(.L_23739 - .L_23738)
.L_23738:
        /*00d0*/ 	.word	0x00000000
        /*00d4*/ 	.short	0x000a
        /*00d6*/ 	.short	0x0048
        /*00d8*/ 	.byte	0x00, 0xf0, 0x11, 0x00


	//----- nvinfo : EIATTR_KPARAM_INFO
	.align		4
.L_23739:
        /*00dc*/ 	.byte	0x04, 0x17
        /*00de*/ 	.short	(.L_23741 - .L_23740)
.L_23740:
        /*00e0*/ 	.word	0x00000000
        /*00e4*/ 	.short	0x0009
        /*00e6*/ 	.short	0x0040
        /*00e8*/ 	.byte	0x00, 0xf0, 0x21, 0x00


	//----- nvinfo : EIATTR_KPARAM_INFO
	.align		4
.L_23741:
        /*00ec*/ 	.byte	0x04, 0x17
        /*00ee*/ 	.short	(.L_23743 - .L_23742)
.L_23742:
        /*00f0*/ 	.word	0x00000000
        /*00f4*/ 	.short	0x0008
        /*00f6*/ 	.short	0x0038
        /*00f8*/ 	.byte	0x00, 0xf0, 0x21, 0x00


	//----- nvinfo : EIATTR_KPARAM_INFO
	.align		4
.L_23743:
        /*00fc*/ 	.byte	0x04, 0x17
        /*00fe*/ 	.short	(.L_23745 - .L_23744)
.L_23744:
        /*0100*/ 	.word	0x00000000
        /*0104*/ 	.short	0x0007
        /*0106*/ 	.short	0x0034
        /*0108*/ 	.byte	0x00, 0xf0, 0x11, 0x00


	//----- nvinfo : EIATTR_KPARAM_INFO
	.align		4
.L_23745:
        /*010c*/ 	.byte	0x04, 0x17
        /*010e*/ 	.short	(.L_23747 - .L_23746)
.L_23746:
        /*0110*/ 	.word	0x00000000
        /*0114*/ 	.short	0x0006
        /*0116*/ 	.short	0x0030
        /*0118*/ 	.byte	0x00, 0xf0, 0x11, 0x00


	//----- nvinfo : EIATTR_KPARAM_INFO
	.align		4
.L_23747:
        /*011c*/ 	.byte	0x04, 0x17
        /*011e*/ 	.short	(.L_23749 - .L_23748)
.L_23748:
        /*0120*/ 	.word	0x00000000
        /*0124*/ 	.short	0x0005
        /*0126*/ 	.short	0x0028
        /*0128*/ 	.byte	0x00, 0xf0, 0x21, 0x00


	//----- nvinfo : EIATTR_KPARAM_INFO
	.align		4
.L_23749:
        /*012c*/ 	.byte	0x04, 0x17
        /*012e*/ 	.short	(.L_23751 - .L_23750)
.L_23750:
        /*0130*/ 	.word	0x00000000
        /*0134*/ 	.short	0x0004
        /*0136*/ 	.short	0x0020
        /*0138*/ 	.byte	0x00, 0xf0, 0x21, 0x00


	//----- nvinfo : EIATTR_KPARAM_INFO
	.align		4
.L_23751:
        /*013c*/ 	.byte	0x04, 0x17
        /*013e*/ 	.short	(.L_23753 - .L_23752)
.L_23752:
        /*0140*/ 	.word	0x00000000
        /*0144*/ 	.short	0x0003
        /*0146*/ 	.short	0x0018
        /*0148*/ 	.byte	0x00, 0xf0, 0x21, 0x00


	//----- nvinfo : EIATTR_KPARAM_INFO
	.align		4
.L_23753:
        /*014c*/ 	.byte	0x04, 0x17
        /*014e*/ 	.short	(.L_23755 - .L_23754)
.L_23754:
        /*0150*/ 	.word	0x00000000
        /*0154*/ 	.short	0x0002
        /*0156*/ 	.short	0x0010
        /*0158*/ 	.byte	0x00, 0xf0, 0x21, 0x00


	//----- nvinfo : EIATTR_KPARAM_INFO
	.align		4
.L_23755:
        /*015c*/ 	.byte	0x04, 0x17
        /*015e*/ 	.short	(.L_23757 - .L_23756)
.L_23756:
        /*0160*/ 	.word	0x00000000
        /*0164*/ 	.short	0x0001
        /*0166*/ 	.short	0x0008
        /*0168*/ 	.byte	0x00, 0xf0, 0x21, 0x00


	//----- nvinfo : EIATTR_KPARAM_INFO
	.align		4
.L_23757:
        /*016c*/ 	.byte	0x04, 0x17
        /*016e*/ 	.short	(.L_23759 - .L_23758)
.L_23758:
        /*0170*/ 	.word	0x00000000
        /*0174*/ 	.short	0x0000
        /*0176*/ 	.short	0x0000
        /*0178*/ 	.byte	0x00, 0xf0, 0x21, 0x00


	//----- nvinfo : EIATTR_MAXREG_COUNT
	.align		4
.L_23759:
        /*017c*/ 	.byte	0x03, 0x1b
        /*017e*/ 	.short	0x00ff


	//----- nvinfo : EIATTR_NUM_BARRIERS
	.align		4
        /*0180*/ 	.byte	0x02, 0x4c
        /*0182*/ 	.byte	0x01
	.zero		1


	//----- nvinfo : EIATTR_MERCURY_ISA_VERSION
	.align		4
        /*0184*/ 	.byte	0x03, 0x5f
        /*0186*/ 	.short	0x0000


	//----- nvinfo : EIATTR_COOP_GROUP_MASK_REGIDS
	.align		4
        /*0188*/ 	.byte	0x04, 0x29
        /*018a*/ 	.short	(.L_23761 - .L_23760)


	//   ....[0]....
.L_23760:
        /*018c*/ 	.word	0xffffffff


	//   ....[1]....
        /*0190*/ 	.word	0xffffffff


	//   ....[2]....
        /*0194*/ 	.word	0xffffffff


	//   ....[3]....
        /*0198*/ 	.word	0xffffffff


	//   ....[4]....
        /*019c*/ 	.word	0xffffffff


	//   ....[5]....
        /*01a0*/ 	.word	0xffffffff


	//   ....[6]....
        /*01a4*/ 	.word	0xffffffff


	//   ....[7]....
        /*01a8*/ 	.word	0xffffffff


	//   ....[8]....
        /*01ac*/ 	.word	0xffffffff


	//   ....[9]....
        /*01b0*/ 	.word	0xffffffff


	//   ....[10]....
        /*01b4*/ 	.word	0xffffffff


	//   ....[11]....
        /*01b8*/ 	.word	0xffffffff


	//   ....[12]....
        /*01bc*/ 	.word	0xffffffff


	//   ....[13]....
        /*01c0*/ 	.word	0xffffffff


	//   ....[14]....
        /*01c4*/ 	.word	0xffffffff


	//   ....[15]....
        /*01c8*/ 	.word	0xffffffff


	//   ....[16]....
        /*01cc*/ 	.word	0xffffffff


	//   ....[17]....
        /*01d0*/ 	.word	0xffffffff


	//   ....[18]....
        /*01d4*/ 	.word	0xffffffff


	//   ....[19]....
        /*01d8*/ 	.word	0xffffffff


	//   ....[20]....
        /*01dc*/ 	.word	0xffffffff


	//   ....[21]....
        /*01e0*/ 	.word	0xffffffff


	//   ....[22]....
        /*01e4*/ 	.word	0xffffffff


	//   ....[23]....
        /*01e8*/ 	.word	0xffffffff


	//   ....[24]....
        /*01ec*/ 	.word	0xffffffff


	//   ....[25]....
        /*01f0*/ 	.word	0xffffffff


	//   ....[26]....
        /*01f4*/ 	.word	0xffffffff


	//   ....[27]....
        /*01f8*/ 	.word	0xffffffff


	//   ....[28]....
        /*01fc*/ 	.word	0xffffffff


	//   ....[29]....
        /*0200*/ 	.word	0xffffffff


	//   ....[30]....
        /*0204*/ 	.word	0xffffffff


	//   ....[31]....
        /*0208*/ 	.word	0xffffffff


	//   ....[32]....
        /*020c*/ 	.word	0xffffffff


	//   ....[33]....
        /*0210*/ 	.word	0xffffffff


	//   ....[34]....
        /*0214*/ 	.word	0xffffffff


	//   ....[35]....
        /*0218*/ 	.word	0xffffffff


	//   ....[36]....
        /*021c*/ 	.word	0xffffffff


	//   ....[37]....
        /*0220*/ 	.word	0xffffffff


	//   ....[38]....
        /*0224*/ 	.word	0xffffffff


	//   ....[39]....
        /*0228*/ 	.word	0xffffffff


	//----- nvinfo : EIATTR_COOP_GROUP_INSTR_OFFSETS
	.align		4
.L_23761:
        /*022c*/ 	.byte	0x04, 0x28
        /*022e*/ 	.short	(.L_23763 - .L_23762)


	//   ....[0]....
.L_23762:
        /*0230*/ 	.word	0x00002460


	//   ....[1]....
        /*0234*/ 	.word	0x000024c0


	//   ....[2]....
        /*0238*/ 	.word	0x000024e0


	//   ....[3]....
        /*023c*/ 	.word	0x00002500


	//   ....[4]....
        /*0240*/ 	.word	0x00002520


	//   ....[5]....
        /*0244*/ 	.word	0x00002590


	//   ....[6]....
        /*0248*/ 	.word	0x000025b0


	//   ....[7]....
        /*024c*/ 	.word	0x000025d0


	//   ....[8]....
        /*0250*/ 	.word	0x00003410


	//   ....[9]....
        /*0254*/ 	.word	0x00003470


	//   ....[10]....
        /*0258*/ 	.word	0x000034a0


	//   ....[11]....
        /*025c*/ 	.word	0x000034c0


	//   ....[12]....
        /*0260*/ 	.word	0x000034e0


	//   ....[13]....
        /*0264*/ 	.word	0x00003530


	//   ....[14]....
        /*0268*/ 	.word	0x00003550


	//   ....[15]....
        /*026c*/ 	.word	0x00003570


	//   ....[16]....
        /*0270*/ 	.word	0x00007290


	//   ....[17]....
        /*0274*/ 	.word	0x000072d0


	//   ....[18]....
        /*0278*/ 	.word	0x00007300


	//   ....[19]....
        /*027c*/ 	.word	0x00007330


	//   ....[20]....
        /*0280*/ 	.word	0x00007360


	//   ....[21]....
        /*0284*/ 	.word	0x00007370


	//   ....[22]....
        /*0288*/ 	.word	0x00007380


	//   ....[23]....
        /*028c*/ 	.word	0x000073a0


	//   ....[24]....
        /*0290*/ 	.word	0x000073c0


	//   ....[25]....
        /*0294*/ 	.word	0x000073e0


	//   ....[26]....
        /*0298*/ 	.word	0x00007400


	//   ....[27]....
        /*029c*/ 	.word	0x00007420


	//   ....[28]....
        /*02a0*/ 	.word	0x00007450


	//   ....[29]....
        /*02a4*/ 	.word	0x00007480


	//   ....[30]....
        /*02a8*/ 	.word	0x000074b0


	//   ....[31]....
        /*02ac*/ 	.word	0x000074e0


	//   ....[32]....
        /*02b0*/ 	.word	0x00007520


	//   ....[33]....
        /*02b4*/ 	.word	0x00007550


	//   ....[34]....
        /*02b8*/ 	.word	0x00007570


	//   ....[35]....
        /*02bc*/ 	.word	0x00007590


	//   ....[36]....
        /*02c0*/ 	.word	0x000075b0


	//   ....[37]....
        /*02c4*/ 	.word	0x000075d0


	//   ....[38]....
        /*02c8*/ 	.word	0x000075e0


	//   ....[39]....
        /*02cc*/ 	.word	0x00007600


	//----- nvinfo : EIATTR_EXIT_INSTR_OFFSETS
	.align		4
.L_23763:
        /*02d0*/ 	.byte	0x04, 0x1c
        /*02d2*/ 	.short	(.L_23765 - .L_23764)


	//   ....[0]....
.L_23764:
        /*02d4*/ 	.word	0x000000e0


	//   ....[1]....
        /*02d8*/ 	.word	0x00007c00


	//   ....[2]....
        /*02dc*/ 	.word	0x00007d00


	//   ....[3]....
        /*02e0*/ 	.word	0x00008240


	//----- nvinfo : EIATTR_CTAIDZ_USED
	.align		4
.L_23765:
        /*02e4*/ 	.byte	0x01, 0x04
	.zero		2


	//----- nvinfo : EIATTR_CRS_STACK_SIZE
	.align		4
        /*02e8*/ 	.byte	0x04, 0x1e
        /*02ea*/ 	.short	(.L_23767 - .L_23766)
.L_23766:
        /*02ec*/ 	.word	0x00000000
.L_23767:


//--------------------- .nv.info._ZN4vllm25paged_attention_v2_kernelI13__nv_bfloat16S1_Li80ELi32ELi128ELNS_18Fp8KVCacheDataTypeE0ELb0ELi512EEEvPfS3_PT_PKS4_PKT0_SA_ifPKiSC_iPKfiiiSE_SE_iiiii --------------------------
	.section	.nv.info._ZN4vllm25paged_attention_v2_kernelI13__nv_bfloat16S1_Li80ELi32ELi128ELNS_18Fp8KVCacheDataTypeE0ELb0ELi512EEEvPfS3_PT_PKS4_PKT0_SA_ifPKiSC_iPKfiiiSE_SE_iiiii,"",@"SHT_CUDA_INFO"
	.sectionflags	@""
	.align	4


	//----- nvinfo : EIATTR_CUDA_API_VERSION
	.align		4
        /*0000*/ 	.byte	0x04, 0x37
        /*0002*/ 	.short	(.L_23769 - .L_23768)
.L_23768:
        /*0004*/ 	.word	0x00000082


	//----- nvinfo : EIATTR_SW2861232_WAR
	.align		4
.L_23769:
        /*0008*/ 	.byte	0x01, 0x35
	.zero		2


	//----- nvinfo : EIATTR_PARAM_CBANK
	.align		4
        /*000c*/ 	.byte	0x04, 0x0a
        /*000e*/ 	.short	(.L_23771 - .L_23770)
	.align		4
.L_23770:
        /*0010*/ 	.word	index@(.nv.constant0._ZN4vllm25paged_attention_v2_kernelI13__nv_bfloat16S1_Li80ELi32ELi128ELNS_18Fp8KVCacheDataTypeE0ELb0ELi512EEEvPfS3_PT_PKS4_PKT0_SA_ifPKiSC_iPKfiiiSE_SE_iiiii)
        /*0014*/ 	.short	0x0160
        /*0016*/ 	.short	0x008c


	//----- nvinfo : EIATTR_CBANK_PARAM_SIZE
	.align		4
.L_23771:
        /*0018*/ 	.byte	0x03, 0x19
        /*001a*/ 	.short	0x008c


	//----- nvinfo : EIATTR_KPARAM_INFO
	.align		4
        /*001c*/ 	.byte	0x04, 0x17
        /*001e*/ 	.short	(.L_23773 - .L_23772)
.L_23772:
        /*0020*/ 	.word	0x00000000
        /*0024*/ 	.short	0x0015
        /*0026*/ 	.short	0x0088
        /*0028*/ 	.byte	0x00, 0xf0, 0x11, 0x00


	//----- nvinfo : EIATTR_KPARAM_INFO
	.align		4
.L_23773:
        /*002c*/ 	.byte	0x04, 0x17
        /*002e*/ 	.short	(.L_23775 - .L_23774)
.L_23774:
        /*0030*/ 	.word	0x00000000
        /*0034*/ 	.short	0x0014
        /*0036*/ 	.short	0x0084
        /*0038*/ 	.byte	0x00, 0xf0, 0x11, 0x00


	//----- nvinfo : EIATTR_KPARAM_INFO
	.align		4
.L_23775:
        /*003c*/ 	.byte	0x04, 0x17
        /*003e*/ 	.short	(.L_23777 - .L_23776)
.L_23776:
        /*0040*/ 	.word	0x00000000
        /*0044*/ 	.short	0x0013
        /*0046*/ 	.short	0x0080
        /*0048*/ 	.byte	0x00, 0xf0, 0x11, 0x00


	//----- nvinfo : EIATTR_KPARAM_INFO
	.align		4
.L_23777:
        /*004c*/ 	.byte	0x04, 0x17
        /*004e*/ 	.short	(.L_23779 - .L_23778)
.L_23778:
        /*0050*/ 	.word	0x00000000
        /*0054*/ 	.short	0x0012
        /*0056*/ 	.short	0x007c
        /*0058*/ 	.byte	0x00, 0xf0, 0x11, 0x00


	//----- nvinfo : EIATTR_KPARAM_INFO
	.align		4
.L_23779:
        /*005c*/ 	.byte	0x04, 0x17
        /*005e*/ 	.short	(.L_23781 - .L_23780)
.L_23780:
        /*0060*/ 	.word	0x00000000
        /*0064*/ 	.short	0x0011
        /*0066*/ 	.short	0x0078
        /*0068*/ 	.byte	0x00, 0xf0, 0x11, 0x00


	//----- nvinfo : EIATTR_KPARAM_INFO
	.align		4
.L_23781:
        /*006c*/ 	.byte	0x04, 0x17
        /*006e*/ 	.short	(.L_23783 - .L_23782)
.L_23782:
        /*0070*/ 	.word	0x00000000
        /*0074*/ 	.short	0x0010
        /*0076*/ 	.short	0x0070
        /*0078*/ 	.byte	0x00, 0xf0, 0x21, 0x00


	//----- nvinfo : EIATTR_KPARAM_INFO
	.align		4
.L_23783:
        /*007c*/ 	.byte	0x04, 0x17
        /*007e*/ 	.short	(.L_23785 - .L_23784)
.L_23784:
        /*0080*/ 	.word	0x00000000
        /*0084*/ 	.short	0x000f
        /*0086*/ 	.short	0x0068
        /*0088*/ 	.byte	0x00, 0xf0, 0x21, 0x00


	//----- nvinfo : EIATTR_KPARAM_INFO
	.align		4
.L_23785:
        /*008c*/ 	.byte	0x04, 0x17
        /*008e*/ 	.short	(.L_23787 - .L_23786)
.L_23786:
        /*0090*/ 	.word	0x00000000
        /*0094*/ 	.short	0x000e
        /*0096*/ 	.short	0x0060
        /*0098*/ 	.byte	0x00, 0xf0, 0x11, 0x00


	//----- nvinfo : EIATTR_KPARAM_INFO
	.align		4
.L_23787:
        /*009c*/ 	.byte	0x04, 0x17
        /*009e*/ 	.short	(.L_23789 - .L_23788)
.L_23788:
        /*00a0*/ 	.word	0x00000000
        /*00a4*/ 	.short	0x000d
        /*00a6*/ 	.short	0x005c
        /*00a8*/ 	.byte	0x00, 0xf0, 0x11, 0x00


	//----- nvinfo : EIATTR_KPARAM_INFO
	.align		4
.L_23789:
        /*00ac*/ 	.byte	0x04, 0x17
        /*00ae*/ 	.short	(.L_23791 - .L_23790)
.L_23790:
        /*00b0*/ 	.word	0x00000000
        /*00b4*/ 	.short	0x000c
        /*00b6*/ 	.short	0x0058
        /*00b8*/ 	.byte	0x00, 0xf0, 0x11, 0x00


	//----- nvinfo : EIATTR_KPARAM_INFO
	.align		4
.L_23791:
        /*00bc*/ 	.byte	0x04, 0x17
        /*00be*/ 	.short	(.L_23793 - .L_23792)
.L_23792:
        /*00c0*/ 	.word	0x00000000
        /*00c4*/ 	.short	0x000b
        /*00c6*/ 	.short	0x0050
        /*00c8*/ 	.byte	0x00, 0xf0, 0x21, 0x00


	//----- nvinfo : EIATTR_KPARAM_INFO
	.align		4
.L_23793:
        /*00cc*/ 	.byte	0x04, 0x17
        /*00ce*/ 	.short	(.L_23795 - .L_23794)
.L_23794:
        /*00d0*/ 	.word	0x00000000
        /*00d4*/ 	.short	0x000a
        /*00d6*/ 	.short	0x0048
        /*00d8*/ 	.byte	0x00, 0xf0, 0x11, 0x00


	//----- nvinfo : EIATTR_KPARAM_INFO
	.align		4
.L_23795:
        /*00dc*/ 	.byte	0x04, 0x17
        /*00de*/ 	.short	(.L_23797 - .L_23796)
.L_23796:
        /*00e0*/ 	.word	0x00000000
        /*00e4*/ 	.short	0x0009
        /*00e6*/ 	.short	0x0040
        /*00e8*/ 	.byte	0x00, 0xf0, 0x21, 0x00


	//----- nvinfo : EIATTR_KPARAM_INFO
	.align		4
.L_23797:
        /*00ec*/ 	.byte	0x04, 0x17
        /*00ee*/ 	.short	(.L_23799 - .L_23798)
.L_23798:
        /*00f0*/ 	.word	0x00000000
        /*00f4*/ 	.short	0x0008
        /*00f6*/ 	.short	0x0038
        /*00f8*/ 	.byte	0x00, 0xf0, 0x21, 0x00


	//----- nvinfo : EIATTR_KPARAM_INFO
	.align		4
.L_23799:
        /*00fc*/ 	.byte	0x04, 0x17
        /*00fe*/ 	.short	(.L_23801 - .L_23800)
.L_23800:
        /*0100*/ 	.word	0x00000000
        /*0104*/ 	.short	0x0007
        /*0106*/ 	.short	0x0034
        /*0108*/ 	.byte	0x00, 0xf0, 0x11, 0x00


	//----- nvinfo : EIATTR_KPARAM_INFO
	.align		4
.L_23801:
        /*010c*/ 	.byte	0x04, 0x17
        /*010e*/ 	.short	(.L_23803 - .L_23802)
.L_23802:
        /*0110*/ 	.word	0x00000000
        /*0114*/ 	.short	0x0006
        /*0116*/ 	.short	0x0030
        /*0118*/ 	.byte	0x00, 0xf0, 0x11, 0x00


	//----- nvinfo : EIATTR_KPARAM_INFO
	.align		4
.L_23803:
        /*011c*/ 	.byte	0x04, 0x17
        /*011e*/ 	.short	(.L_23805 - .L_23804)
.L_23804:
        /*0120*/ 	.word	0x00000000
        /*0124*/ 	.short	0x0005
        /*0126*/ 	.short	0x0028
        /*0128*/ 	.byte	0x00, 0xf0, 0x21, 0x00


	//----- nvinfo : EIATTR_KPARAM_INFO
	.align		4
.L_23805:
        /*012c*/ 	.byte	0x04, 0x17
        /*012e*/ 	.short	(.L_23807 - .L_23806)
.L_23806:
        /*0130*/ 	.word	0x00000000
        /*0134*/ 	.short	0x0004
        /*0136*/ 	.short	0x0020
        /*0138*/ 	.byte	0x00, 0xf0, 0x21, 0x00


	//----- nvinfo : EIATTR_KPARAM_INFO
	.align		4
.L_23807:
        /*013c*/ 	.byte	0x04, 0x17
        /*013e*/ 	.short	(.L_23809 - .L_23808)
.L_23808:
        /*0140*/ 	.word	0x00000000
        /*0144*/ 	.short	0x0003
        /*0146*/ 	.short	0x0018
        /*0148*/ 	.byte	0x00, 0xf0, 0x21, 0x00


	//----- nvinfo : EIATTR_KPARAM_INFO
	.align		4
.L_23809:
        /*014c*/ 	.byte	0x04, 0x17
        /*014e*/ 	.short	(.L_23811 - .L_23810)
.L_23810:
        /*0150*/ 	.word	0x00000000
        /*0154*/ 	.short	0x0002
        /*0156*/ 	.short	0x0010
        /*0158*/ 	.byte	0x00, 0xf0, 0x21, 0x00


	//----- nvinfo : EIATTR_KPARAM_INFO
	.align		4
.L_23811:
        /*015c*/ 	.byte	0x04, 0x17
        /*015e*/ 	.short	(.L_23813 - .L_23812)
.L_23812:
        /*0160*/ 	.word	0x00000000
        /*0164*/ 	.short	0x0001
        /*0166*/ 	.short	0x0008
        /*0168*/ 	.byte	0x00, 0xf0, 0x21, 0x00


	//----- nvinfo : EIATTR_KPARAM_INFO
	.align		4
.L_23813:
        /*016c*/ 	.byte	0x04, 0x17
        /*016e*/ 	.short	(.L_23815 - .L_23814)
.L_23814:
        /*0170*/ 	.word	0x00000000
        /*0174*/ 	.short	0x0000
        /*0176*/ 	.short	0x0000
        /*0178*/ 	.byte	0x00, 0xf0, 0x21, 0x00


	//----- nvinfo : EIATTR_MAXREG_COUNT
	.align		4
.L_23815:
        /*017c*/ 	.byte	0x03, 0x1b
        /*017e*/ 	.short	0x00ff


	//----- nvinfo : EIATTR_NUM_BARRIERS
	.align		4
        /*0180*/ 	.byte	0x02, 0x4c
        /*0182*/ 	.byte	0x01
	.zero		1


	//----- nvinfo : EIATTR_MERCURY_ISA_VERSION
	.align		4
        /*0184*/ 	.byte	0x03, 0x5f
        /*0186*/ 	.short	0x0000


	//----- nvinfo : EIATTR_COOP_GROUP_MASK_REGIDS
	.align		4
        /*0188*/ 	.byte	0x04, 0x29
        /*018a*/ 	.short	(.L_23817 - .L_23816)


	//   ....[0]....
.L_23816:
        /*018c*/ 	.word	0xffffffff


	//   ....[1]....
        /*0190*/ 	.word	0xffffffff


	//   ....[2]....
        /*0194*/ 	.word	0xffffffff


	//   ....[3]....
        /*0198*/ 	.word	0xffffffff


	//   ....[4]....
        /*019c*/ 	.word	0xffffffff


	//   ....[5]....
        /*01a0*/ 	.word	0xffffffff


	//   ....[6]....
        /*01a4*/ 	.word	0xffffffff


	//   ....[7]....
        /*01a8*/ 	.word	0xffffffff


	//   ....[8]....
        /*01ac*/ 	.word	0xffffffff


	//   ....[9]....
        /*01b0*/ 	.word	0xffffffff


	//   ....[10]....
        /*01b4*/ 	.word	0xffffffff


	//   ....[11]....
        /*01b8*/ 	.word	0xffffffff


	//   ....[12]....
        /*01bc*/ 	.word	0xffffffff


	//   ....[13]....
        /*01c0*/ 	.word	0xffffffff


	//   ....[14]....
        /*01c4*/ 	.word	0xffffffff


	//   ....[15]....
        /*01c8*/ 	.word	0xffffffff


	//   ....[16]....
        /*01cc*/ 	.word	0xffffffff


	//   ....[17]....
        /*01d0*/ 	.word	0xffffffff


	//   ....[18]....
        /*01d4*/ 	.word	0xffffffff


	//   ....[19]....
        /*01d8*/ 	.word	0xffffffff


	//   ....[20]....
        /*01dc*/ 	.word	0xffffffff


	//   ....[21]....
        /*01e0*/ 	.word	0xffffffff


	//   ....[22]....
        /*01e4*/ 	.word	0xffffffff


	//   ....[23]....
        /*01e8*/ 	.word	0xffffffff


	//   ....[24]....
        /*01ec*/ 	.word	0xffffffff


	//   ....[25]....
        /*01f0*/ 	.word	0xffffffff


	//   ....[26]....
        /*01f4*/ 	.word	0xffffffff


	//   ....[27]....
        /*01f8*/ 	.word	0xffffffff


	//   ....[28]....
        /*01fc*/ 	.word	0xffffffff


	//   ....[29]....
        /*0200*/ 	.word	0xffffffff


	//   ....[30]....
        /*0204*/ 	.word	0xffffffff


	//   ....[31]....
        /*0208*/ 	.word	0xffffffff


	//   ....[32]....
        /*020c*/ 	.word	0xffffffff


	//   ....[33]....
        /*0210*/ 	.word	0xffffffff


	//   ....[34]....
        /*0214*/ 	.word	0xffffffff


	//   ....[35]....
        /*0218*/ 	.word	0xffffffff


	//----- nvinfo : EIATTR_COOP_GROUP_INSTR_OFFSETS
	.align		4
.L_23817:
        /*021c*/ 	.byte	0x04, 0x28
        /*021e*/ 	.short	(.L_23819 - .L_23818)


	//   ....[0]....
.L_23818:
        /*0220*/ 	.word	0x000033e0


	//   ....[1]....
        /*0224*/ 	.word	0x00003440


	//   ....[2]....
        /*0228*/ 	.word	0x00003460


	//   ....[3]....
        /*022c*/ 	.word	0x00003480


	//   ....[4]....
        /*0230*/ 	.word	0x000034a0


	//   ....[5]....
        /*0234*/ 	.word	0x00003510


	//   ....[6]....
        /*0238*/ 	.word	0x00003530


	//   ....[7]....
        /*023c*/ 	.word	0x00003550


	//   ....[8]....
        /*0240*/ 	.word	0x00004380


	//   ....[9]....
        /*0244*/ 	.word	0x000043e0


	//   ....[10]....
        /*0248*/ 	.word	0x00004410


	//   ....[11]....
        /*024c*/ 	.word	0x00004430


	//   ....[12]....
        /*0250*/ 	.word	0x00004450


	//   ....[13]....
        /*0254*/ 	.word	0x000044a0


	//   ....[14]....
        /*0258*/ 	.word	0x000044c0


	//   ....[15]....
        /*025c*/ 	.word	0x000044e0


	//   ....[16]....
        /*0260*/ 	.word	0x000079a0


	//   ....[17]....
        /*0264*/ 	.word	0x000079d0


	//   ....[18]....
        /*0268*/ 	.word	0x00007a00


	//   ....[19]....
        /*026c*/ 	.word	0x00007a30


	//   ....[20]....
        /*0270*/ 	.word	0x00007a50


	//   ....[21]....
        /*0274*/ 	.word	0x00007a60


	//   ....[22]....
        /*0278*/ 	.word	0x00007a70


	//   ....[23]....
        /*027c*/ 	.word	0x00007a90


	//   ....[24]....
        /*0280*/ 	.word	0x00007ab0


	//   ....[25]....
        /*0284*/ 	.word	0x00007ad0


	//   ....[26]....
        /*0288*/ 	.word	0x00007b00


	//   ....[27]....
        /*028c*/ 	.word	0x00007b20


	//   ....[28]....
        /*0290*/ 	.word	0x00007b50


	//   ....[29]....
        /*0294*/ 	.word	0x00007b80


	//   ....[30]....
        /*0298*/ 	.word	0x00007bb0


	//   ....[31]....
        /*029c*/ 	.word	0x00007be0


	//   ....[32]....
        /*02a0*/ 	.word	0x00007c10


	//   ....[33]....
        /*02a4*/ 	.word	0x00007c40


	//   ....[34]....
        /*02a8*/ 	.word	0x00007c70


	//   ....[35]....
        /*02ac*/ 	.word	0x00007c90


	//----- nvinfo : EIATTR_EXIT_INSTR_OFFSETS
	.align		4
.L_23819:
        /*02b0*/ 	.byte	0x04, 0x1c
        /*02b2*/ 	.short	(.L_23821 - .L_23820)


	//   ....[0]....
.L_23820:
        /*02b4*/ 	.word	0x00000090


	//   ....[1]....
        /*02b8*/ 	.word	0x000081d0


	//   ....[2]....
        /*02bc*/ 	.word	0x000082d0


	//   ....[3]....
        /*02c0*/ 	.word	0x00008730


	//----- nvinfo : EIATTR_CTAIDZ_USED
	.align		4
.L_23821:
        /*02c4*/ 	.byte	0x01, 0x04
	.zero		2


	//----- nvinfo : EIATTR_CRS_STACK_SIZE
	.align		4
        /*02c8*/ 	.byte	0x04, 0x1e
        /*02ca*/ 	.short	(.L_23823 - .L_23822)
.L_23822:
        /*02cc*/ 	.word	0x00000000
.L_23823:


//--------------------- .nv.info._ZN4vllm25paged_attention_v2_kernelI13__nv_bfloat16S1_Li64ELi32ELi128ELNS_18Fp8KVCacheDataTypeE0ELb0ELi512EEEvPfS3_PT_PKS4_PKT0_SA_ifPKiSC_iPKfiiiSE_SE_iiiii --------------------------
	.section	.nv.info._ZN4vllm25paged_attention_v2_kernelI13__nv_bfloat16S1_Li64ELi32ELi128ELNS_18Fp8KVCacheDataTypeE0ELb0ELi512EEEvPfS3_PT_PKS4_PKT0_SA_ifPKiSC_iPKfiiiSE_SE_iiiii,"",@"SHT_CUDA_INFO"
	.sectionflags	@""
	.align	4


	//----- nvinfo : EIATTR_CUDA_API_VERSION
	.align		4
        /*0000*/ 	.byte	0x04, 0x37
        /*0002*/ 	.short	(.L_23825 - .L_23824)
.L_23824:
        /*0004*/ 	.word	0x00000082


	//----- nvinfo : EIATTR_SW2861232_WAR
	.align		4
.L_23825:
        /*0008*/ 	.byte	0x01, 0x35
	.zero		2


	//----- nvinfo : EIATTR_PARAM_CBANK
	.align		4
        /*000c*/ 	.byte	0x04, 0x0a
        /*000e*/ 	.short	(.L_23827 - .L_23826)
	.align		4
.L_23826:
        /*0010*/ 	.word	index@(.nv.constant0._ZN4vllm25paged_attention_v2_kernelI13__nv_bfloat16S1_Li64ELi32ELi128ELNS_18Fp8KVCacheDataTypeE0ELb0ELi512EEEvPfS3_PT_PKS4_PKT0_SA_ifPKiSC_iPKfiiiSE_SE_iiiii)
        /*0014*/ 	.short	0x0160
        /*0016*/ 	.short	0x008c


	//----- nvinfo : EIATTR_CBANK_PARAM_SIZE
	.align		4
.L_23827:
        /*0018*/ 	.byte	0x03, 0x19
        /*001a*/ 	.short	0x008c


	//----- nvinfo : EIATTR_KPARAM_INFO
	.align		4
        /*001c*/ 	.byte	0x04, 0x17
        /*001e*/ 	.short	(.L_23829 - .L_23828)
.L_23828:
        /*0020*/ 	.word	0x00000000
        /*0024*/ 	.short	0x0015
        /*0026*/ 	.short	0x0088
        /*0028*/ 	.byte	0x00, 0xf0, 0x11, 0x00


	//----- nvinfo : EIATTR_KPARAM_INFO
	.align		4
.L_23829:
        /*002c*/ 	.byte	0x04, 0x17
        /*002e*/ 	.short	(.L_23831 - .L_23830)
.L_23830:
        /*0030*/ 	.word	0x00000000
        /*0034*/ 	.short	0x0014
        /*0036*/ 	.short	0x0084
        /*0038*/ 	.byte	0x00, 0xf0, 0x11, 0x00


	//----- nvinfo : EIATTR_KPARAM_INFO
	.align		4
.L_23831:
        /*003c*/ 	.byte	0x04, 0x17
        /*003e*/ 	.short	(.L_23833 - .L_23832)
.L_23832:
        /*0040*/ 	.word	0x00000000
        /*0044*/ 	.short	0x0013
        /*0046*/ 	.short	0x0080
        /*0048*/ 	.byte	0x00, 0xf0, 0x11, 0x00


	//----- nvinfo : EIATTR_KPARAM_INFO
	.align		4
.L_23833:
        /*004c*/ 	.byte	0x04, 0x17
        /*004e*/ 	.short	(.L_23835 - .L_23834)
.L_23834:
        /*0050*/ 	.word	0x00000000
        /*0054*/ 	.short	0x0012
        /*0056*/ 	.short	0x007c
        /*0058*/ 	.byte	0x00, 0xf0, 0x11, 0x00


	//----- nvinfo : EIATTR_KPARAM_INFO
	.align		4
.L_23835:
        /*005c*/ 	.byte	0x04, 0x17
        /*005e*/ 	.short	(.L_23837 - .L_23836)
.L_23836:
        /*0060*/ 	.word	0x00000000
        /*0064*/ 	.short	0x0011
        /*0066*/ 	.short	0x0078
        /*0068*/ 	.byte	0x00, 0xf0, 0x11, 0x00


	//----- nvinfo : EIATTR_KPARAM_INFO
	.align		4
.L_23837:
        /*006c*/ 	.byte	0x04, 0x17
        /*006e*/ 	.short	(.L_23839 - .L_23838)
.L_23838:
        /*0070*/ 	.word	0x00000000
        /*0074*/ 	.short	0x0010
        /*0076*/ 	.short	0x0070
        /*0078*/ 	.byte	0x00, 0xf0, 0x21, 0x00


	//----- nvinfo : EIATTR_KPARAM_INFO
	.align		4
.L_23839:
        /*007c*/ 	.byte	0x04, 0x17
        /*007e*/ 	.short	(.L_23841 - .L_23840)
.L_23840:
        /*0080*/ 	.word	0x00000000
        /*0084*/ 	.short	0x000f
        /*0086*/ 	.short	0x0068
        /*0088*/ 	.byte	0x00, 0xf0, 0x21, 0x00


	//----- nvinfo : EIATTR_KPARAM_INFO
	.align		4
.L_23841:
        /*008c*/ 	.byte	0x04, 0x17
        /*008e*/ 	.short	(.L_23843 - .L_23842)
.L_23842:
        /*0090*/ 	.word	0x00000000
        /*0094*/ 	.short	0x000e
        /*0096*/ 	.short	0x0060
        /*0098*/ 	.byte	0x00, 0xf0, 0x11, 0x00


	//----- nvinfo : EIATTR_KPARAM_INFO
	.align		4
.L_23843:
        /*009c*/ 	.byte	0x04, 0x17
        /*009e*/ 	.short	(.L_23845 - .L_23844)
.L_23844:
        /*00a0*/ 	.word	0x00000000
        /*00a4*/ 	.short	0x000d
        /*00a6*/ 	.short	0x005c
        /*00a8*/ 	.byte	0x00, 0xf0, 0x11, 0x00


	//----- nvinfo : EIATTR_KPARAM_INFO
	.align		4
.L_23845:
        /*00ac*/ 	.byte	0x04, 0x17
        /*00ae*/ 	.short	(.L_23847 - .L_23846)
.L_23846:
        /*00b0*/ 	.word	0x00000000
        /*00b4*/ 	.short	0x000c
        /*00b6*/ 	.short	0x0058
        /*00b8*/ 	.byte	0x00, 0xf0, 0x11, 0x00


	//----- nvinfo : EIATTR_KPARAM_INFO
	.align		4
.L_23847:
        /*00bc*/ 	.byte	0x04, 0x17
        /*00be*/ 	.short	(.L_23849 - .L_23848)
.L_23848:
        /*00c0*/ 	.word	0x00000000
        /*00c4*/ 	.short	0x000b
        /*00c6*/ 	.short	0x0050
        /*00c8*/ 	.byte	0x00, 0xf0, 0x21, 0x00


	//----- nvinfo : EIATTR_KPARAM_INFO
	.align		4
.L_23849:
        /*00cc*/ 	.byte	0x04, 0x17
        /*00ce*/ 	.short	(.L_23851 - .L_23850)
.L_23850:
        /*00d0*/ 	.word	0x00000000
        /*00d4*/ 	.short	0x000a
        /*00d6*/ 	.short	0x0048
        /*00d8*/ 	.byte	0x00, 0xf0, 0x11, 0x00


	//----- nvinfo : EIATTR_KPARAM_INFO
	.align		4
.L_23851:
        /*00dc*/ 	.byte	0x04, 0x17
        /*00de*/ 	.short	(.L_23853 - .L_23852)
.L_23852:
        /*00e0*/ 	.word	0x00000000
        /*00e4*/ 	.short	0x0009
        /*00e6*/ 	.short	0x0040
        /*00e8*/ 	.byte	0x00, 0xf0, 0x21, 0x00


	//----- nvinfo : EIATTR_KPARAM_INFO
	.align		4
.L_23853:
        /*00ec*/ 	.byte	0x04, 0x17
        /*00ee*/ 	.short	(.L_23855 - .L_23854)
.L_23854:
        /*00f0*/ 	.word	0x00000000
        /*00f4*/ 	.short	0x0008
        /*00f6*/ 	.short	0x0038
        /*00f8*/ 	.byte	0x00, 0xf0, 0x21, 0x00


	//----- nvinfo : EIATTR_KPARAM_INFO
	.align		4
.L_23855:
        /*00fc*/ 	.byte	0x04, 0x17
        /*00fe*/ 	.short	(.L_23857 - .L_23856)
.L_23856:
        /*0100*/ 	.word	0x00000000
        /*0104*/ 	.short	0x0007
        /*0106*/ 	.short	0x0034
        /*0108*/ 	.byte	0x00, 0xf0, 0x11, 0x00


	//----- nvinfo : EIATTR_KPARAM_INFO
	.align		4
.L_23857:
        /*010c*/ 	.byte	0x04, 0x17
        /*010e*/ 	.short	(.L_23859 - .L_23858)
.L_23858:
        /*0110*/ 	.word	0x00000000
        /*0114*/ 	.short	0x0006
        /*0116*/ 	.short	0x0030
        /*0118*/ 	.byte	0x00, 0xf0, 0x11, 0x00


	//----- nvinfo : EIATTR_KPARAM_INFO
	.align		4
.L_23859:
        /*011c*/ 	.byte	0x04, 0x17
        /*011e*/ 	.short	(.L_23861 - .L_23860)
.L_23860:
        /*0120*/ 	.word	0x00000000
        /*0124*/ 	.short	0x0005
        /*0126*/ 	.short	0x0028
        /*0128*/ 	.byte	0x00, 0xf0, 0x21, 0x00


	//----- nvinfo : EIATTR_KPARAM_INFO
	.align		4
.L_23861:
        /*012c*/ 	.byte	0x04, 0x17
        /*012e*/ 	.short	(.L_23863 - .L_23862)
.L_23862:
        /*0130*/ 	.word	0x00000000
        /*0134*/ 	.short	0x0004
        /*0136*/ 	.short	0x0020
        /*0138*/ 	.byte	0x00, 0xf0, 0x21, 0x00


	//----- nvinfo : EIATTR_KPARAM_INFO
	.align		4
.L_23863:
        /*013c*/ 	.byte	0x04, 0x17
        /*013e*/ 	.short	(.L_23865 - .L_23864)
.L_23864:
        /*0140*/ 	.word	0x00000000
        /*0144*/ 	.short	0x0003
        /*0146*/ 	.short	0x0018
        /*0148*/ 	.byte	0x00, 0xf0, 0x21, 0x00


	//----- nvinfo : EIATTR_KPARAM_INFO
	.align		4
.L_23865:
        /*014c*/ 	.byte	0x04, 0x17
        /*014e*/ 	.short	(.L_23867 - .L_23866)
.L_23866:
        /*0150*/ 	.word	0x00000000
        /*0154*/ 	.short	0x0002
        /*0156*/ 	.short	0x0010
        /*0158*/ 	.byte	0x00, 0xf0, 0x21, 0x00


	//----- nvinfo : EIATTR_KPARAM_INFO
	.align		4
.L_23867:
        /*015c*/ 	.byte	0x04, 0x17
        /*015e*/ 	.short	(.L_23869 - .L_23868)
.L_23868:
        /*0160*/ 	.word	0x00000000
        /*0164*/ 	.short	0x0001
        /*0166*/ 	.short	0x0008
        /*0168*/ 	.byte	0x00, 0xf0, 0x21, 0x00


	//----- nvinfo : EIATTR_KPARAM_INFO
	.align		4
.L_23869:
        /*016c*/ 	.byte	0x04, 0x17
        /*016e*/ 	.short	(.L_23871 - .L_23870)
.L_23870:
        /*0170*/ 	.word	0x00000000
        /*0174*/ 	.short	0x0000
        /*0176*/ 	.short	0x0000
        /*0178*/ 	.byte	0x00, 0xf0, 0x21, 0x00


	//----- nvinfo : EIATTR_MAXREG_COUNT
	.align		4
.L_23871:
        /*017c*/ 	.byte	0x03, 0x1b
        /*017e*/ 	.short	0x00ff


	//----- nvinfo : EIATTR_NUM_BARRIERS
	.align		4
        /*0180*/ 	.byte	0x02, 0x4c
        /*0182*/ 	.byte	0x01
	.zero		1


	//----- nvinfo : EIATTR_MERCURY_ISA_VERSION
	.align		4
        /*0184*/ 	.byte	0x03, 0x5f
        /*0186*/ 	.short	0x0000


	//----- nvinfo : EIATTR_COOP_GROUP_MASK_REGIDS
	.align		4
        /*0188*/ 	.byte	0x04, 0x29
        /*018a*/ 	.short	(.L_23873 - .L_23872)


	//   ....[0]....
.L_23872:
        /*018c*/ 	.word	0xffffffff


	//   ....[1]....
        /*0190*/ 	.word	0xffffffff


	//   ....[2]....
        /*0194*/ 	.word	0xffffffff


	//   ....[3]....
        /*0198*/ 	.word	0xffffffff


	//   ....[4]....
        /*019c*/ 	.word	0xffffffff


	//   ....[5]....
        /*01a0*/ 	.word	0xffffffff


	//   ....[6]....
        /*01a4*/ 	.word	0xffffffff


	//   ....[7]....
        /*01a8*/ 	.word	0xffffffff


	//   ....[8]....
        /*01ac*/ 	.word	0xffffffff


	//   ....[9]....
        /*01b0*/ 	.word	0xffffffff


	//   ....[10]....
        /*01b4*/ 	.word	0xffffffff


	//   ....[11]....
        /*01b8*/ 	.word	0xffffffff


	//   ....[12]....
        /*01bc*/ 	.word	0xffffffff


	//   ....[13]....
        /*01c0*/ 	.word	0xffffffff


	//   ....[14]....
        /*01c4*/ 	.word	0xffffffff


	//   ....[15]....
        /*01c8*/ 	.word	0xffffffff


	//   ....[16]....
        /*01cc*/ 	.word	0xffffffff


	//   ....[17]....
        /*01d0*/ 	.word	0xffffffff


	//   ....[18]....
        /*01d4*/ 	.word	0xffffffff


	//   ....[19]....
        /*01d8*/ 	.word	0xffffffff


	//   ....[20]....
        /*01dc*/ 	.word	0xffffffff


	//   ....[21]....
        /*01e0*/ 	.word	0xffffffff


	//   ....[22]....
        /*01e4*/ 	.word	0xffffffff


	//   ....[23]....
        /*01e8*/ 	.word	0xffffffff


	//   ....[24]....
        /*01ec*/ 	.word	0xffffffff


	//   ....[25]....
        /*01f0*/ 	.word	0xffffffff


	//   ....[26]....
        /*01f4*/ 	.word	0xffffffff


	//   ....[27]....
        /*01f8*/ 	.word	0xffffffff


	//   ....[28]....
        /*01fc*/ 	.word	0xffffffff


	//   ....[29]....
        /*0200*/ 	.word	0xffffffff


	//   ....[30]....
        /*0204*/ 	.word	0xffffffff


	//   ....[31]....
        /*0208*/ 	.word	0xffffffff


	//----- nvinfo : EIATTR_COOP_GROUP_INSTR_OFFSETS
	.align		4
.L_23873:
        /*020c*/ 	.byte	0x04, 0x28
        /*020e*/ 	.short	(.L_23875 - .L_23874)


	//   ....[0]....
.L_23874:
        /*0210*/ 	.word	0x00002dc0


	//   ....[1]....
        /*0214*/ 	.word	0x00002e10


	//   ....[2]....
        /*0218*/ 	.word	0x00002e30


	//   ....[3]....
        /*021c*/ 	.word	0x00002e50


	//   ....[4]....
        /*0220*/ 	.word	0x00002e80


	//   ....[5]....
        /*0224*/ 	.word	0x00002ef0


	//   ....[6]....
        /*0228*/ 	.word	0x00002f10


	//   ....[7]....
        /*022c*/ 	.word	0x00002f30


	//   ....[8]....
        /*0230*/ 	.word	0x00003d70


	//   ....[9]....
        /*0234*/ 	.word	0x00003dd0


	//   ....[10]....
        /*0238*/ 	.word	0x00003e00


	//   ....[11]....
        /*023c*/ 	.word	0x00003e20


	//   ....[12]....
        /*0240*/ 	.word	0x00003e40


	//   ....[13]....
        /*0244*/ 	.word	0x00003e90


	//   ....[14]....
        /*0248*/ 	.word	0x00003eb0


	//   ....[15]....
        /*024c*/ 	.word	0x00003ed0


	//   ....[16]....
        /*0250*/ 	.word	0x00006c50


	//   ....[17]....
        /*0254*/ 	.word	0x00006c80


	//   ....[18]....
        /*0258*/ 	.word	0x00006cb0


	//   ....[19]....
        /*025c*/ 	.word	0x00006cc0


	//   ....[20]....
        /*0260*/ 	.word	0x00006cd0


	//   ....[21]....
        /*0264*/ 	.word	0x00006ce0


	//   ....[22]....
        /*0268*/ 	.word	0x00006cf0


	//   ....[23]....
        /*026c*/ 	.word	0x00006d10


	//   ....[24]....
        /*0270*/ 	.word	0x00006d60


	//   ....[25]....
        /*0274*/ 	.word	0x00006d80


	//   ....[26]....
        /*0278*/ 	.word	0x00006db0


	//   ....[27]....
        /*027c*/ 	.word	0x00006de0


	//   ....[28]....
        /*0280*/ 	.word	0x00006e10


	//   ....[29]....
        /*0284*/ 	.word	0x00006e40


	//   ....[30]....
        /*0288*/ 	.word	0x00006e80


	//   ....[31]....
        /*028c*/ 	.word	0x00006ec0


	//----- nvinfo : EIATTR_EXIT_INSTR_OFFSETS
	.align		4
.L_23875:
        /*0290*/ 	.byte	0x04, 0x1c
        /*0292*/ 	.short	(.L_23877 - .L_23876)


	//   ....[0]....
.L_23876:
        /*0294*/ 	.word	0x000000c0


	//   ....[1]....
        /*0298*/ 	.word	0x000072e0


	//   ....[2]....
        /*029c*/ 	.word	0x000073f0


	//   ....[3]....
        /*02a0*/ 	.word	0x00007770


	//----- nvinfo : EIATTR_CTAIDZ_USED
	.align		4
.L_23877:
        /*02a4*/ 	.byte	0x01, 0x04
	.zero		2


	//----- nvinfo : EIATTR_CRS_STACK_SIZE
	.align		4
        /*02a8*/ 	.byte	0x04, 0x1e
        /*02aa*/ 	.short	(.L_23879 - .L_23878)
.L_23878:
        /*02ac*/ 	.word	0x00000000
.L_23879:


//--------------------- .nv.info._ZN4vllm25paged_attention_v2_kernelI13__nv_bfloat16S1_Li32ELi32ELi128ELNS_18Fp8KVCacheDataTypeE0ELb0ELi512EEEvPfS3_PT_PKS4_PKT0_SA_ifPKiSC_iPKfiiiSE_SE_iiiii --------------------------
	.section	.nv.info._ZN4vllm25paged_attention_v2_kernelI13__nv_bfloat16S1_Li32ELi32ELi128ELNS_18Fp8KVCacheDataTypeE0ELb0ELi512EEEvPfS3_PT_PKS4_PKT0_SA_ifPKiSC_iPKfiiiSE_SE_iiiii,"",@"SHT_CUDA_INFO"
	.sectionflags	@""
	.align	4


	//----- nvinfo : EIATTR_CUDA_API_VERSION
	.align		4
        /*0000*/ 	.byte	0x04, 0x37
        /*0002*/ 	.short	(.L_23881 - .L_23880)
.L_23880:
        /*0004*/ 	.word	0x00000082


	//----- nvinfo : EIATTR_SW2861232_WAR
	.align		4
.L_23881:
        /*0008*/ 	.byte	0x01, 0x35
	.zero		2


	//----- nvinfo : EIATTR_PARAM_CBANK
	.align		4
        /*000c*/ 	.byte	0x04, 0x0a
        /*000e*/ 	.short	(.L_23883 - .L_23882)
	.align		4
.L_23882:
        /*0010*/ 	.word	index@(.nv.constant0._ZN4vllm25paged_attention_v2_kernelI13__nv_bfloat16S1_Li32ELi32ELi128ELNS_18Fp8KVCacheDataTypeE0ELb0ELi512EEEvPfS3_PT_PKS4_PKT0_SA_ifPKiSC_iPKfiiiSE_SE_iiiii)
        /*0014*/ 	.short	0x0160
        /*0016*/ 	.short	0x008c


	//----- nvinfo : EIATTR_CBANK_PARAM_SIZE
	.align		4
.L_23883:
        /*0018*/ 	.byte	0x03, 0x19
        /*001a*/ 	.short	0x008c


	//----- nvinfo : EIATTR_KPARAM_INFO
	.align		4
        /*001c*/ 	.byte	0x04, 0x17
        /*001e*/ 	.short	(.L_23885 - .L_23884)
.L_23884:
        /*0020*/ 	.word	0x00000000
        /*0024*/ 	.short	0x0015
        /*0026*/ 	.short	0x0088
        /*0028*/ 	.byte	0x00, 0xf0, 0x11, 0x00


	//----- nvinfo : EIATTR_KPARAM_INFO
	.align		4
.L_23885:
        /*002c*/ 	.byte	0x04, 0x17
        /*002e*/ 	.short	(.L_23887 - .L_23886)
.L_23886:
        /*0030*/ 	.word	0x00000000
        /*0034*/ 	.short	0x0014
        /*0036*/ 	.short	0x0084
        /*0038*/ 	.byte	0x00, 0xf0, 0x11, 0x00


	//----- nvinfo : EIATTR_KPARAM_INFO
	.align		4
.L_23887:
        /*003c*/ 	.byte	0x04, 0x17
        /*003e*/ 	.short	(.L_23889 - .L_23888)
.L_23888:
        /*0040*/ 	.word	0x00000000
        /*0044*/ 	.short	0x0013
        /*0046*/ 	.short	0x0080
        /*0048*/ 	.byte	0x00, 0xf0, 0x11, 0x00


	//----- nvinfo : EIATTR_KPARAM_INFO
	.align		4
.L_23889:
        /*004c*/ 	.byte	0x04, 0x17
        /*004e*/ 	.short	(.L_23891 - .L_23890)
.L_23890:
        /*0050*/ 	.word	0x00000000
        /*0054*/ 	.short	0x0012
        /*0056*/ 	.short	0x007c
        /*0058*/ 	.byte	0x00, 0xf0, 0x11, 0x00


	//----- nvinfo : EIATTR_KPARAM_INFO
	.align		4
.L_23891:
        /*005c*/ 	.byte	0x04, 0x17
        /*005e*/ 	.short	(.L_23893 - .L_23892)
.L_23892:
        /*0060*/ 	.word	0x00000000
        /*0064*/ 	.short	0x0011
        /*0066*/ 	.short	0x0078
        /*0068*/ 	.byte	0x00, 0xf0, 0x11, 0x00


	//----- nvinfo : EIATTR_KPARAM_INFO
	.align		4
.L_23893:
        /*006c*/ 	.byte	0x04, 0x17
        /*006e*/ 	.short	(.L_23895 - .L_23894)
.L_23894:
        /*0070*/ 	.word	0x00000000
        /*0074*/ 	.short	0x0010
        /*0076*/ 	.short	0x0070
        /*0078*/ 	.byte	0x00, 0xf0, 0x21, 0x00


	//----- nvinfo : EIATTR_KPARAM_INFO
	.align		4
.L_23895:
        /*007c*/ 	.byte	0x04, 0x17
        /*007e*/ 	.short	(.L_23897 - .L_23896)
.L_23896:
        /*0080*/ 	.word	0x00000000
        /*0084*/ 	.short	0x000f
        /*0086*/ 	.short	0x0068
        /*0088*/ 	.byte	0x00, 0xf0, 0x21, 0x00


	//----- nvinfo : EIATTR_KPARAM_INFO
	.align		4
.L_23897:
        /*008c*/ 	.byte	0x04, 0x17
        /*008e*/ 	.short	(.L_23899 - .L_23898)
.L_23898:
        /*0090*/ 	.word	0x00000000
        /*0094*/ 	.short	0x000e
        /*0096*/ 	.short	0x0060
        /*0098*/ 	.byte	0x00, 0xf0, 0x11, 0x00


	//----- nvinfo : EIATTR_KPARAM_INFO
	.align		4
.L_23899:
        /*009c*/ 	.byte	0x04, 0x17
        /*009e*/ 	.short	(.L_23901 - .L_23900)
.L_23900:
        /*00a0*/ 	.word	0x00000000
        /*00a4*/ 	.short	0x000d
        /*00a6*/ 	.short	0x005c
        /*00a8*/ 	.byte	0x00, 0xf0, 0x11, 0x00


	//----- nvinfo : EIATTR_KPARAM_INFO
	.align		4
.L_23901:
        /*00ac*/ 	.byte	0x04, 0x17
        /*00ae*/ 	.short	(.L_23903 - .L_23902)
.L_23902:
        /*00b0*/ 	.word	0x00000000
        /*00b4*/ 	.short	0x000c
        /*00b6*/ 	.short	0x0058
        /*00b8*/ 	.byte	0x00, 0xf0, 0x11, 0x00


	//----- nvinfo : EIATTR_KPARAM_INFO
	.align		4
.L_23903:
        /*00bc*/ 	.byte	0x04, 0x17
        /*00be*/ 	.short	(.L_23905 - .L_23904)
.L_23904:
        /*00c0*/ 	.word	0x00000000
        /*00c4*/ 	.short	0x000b
        /*00c6*/ 	.short	0x0050
        /*00c8*/ 	.byte	0x00, 0xf0, 0x21, 0x00


	//----- nvinfo : EIATTR_KPARAM_INFO
	.align		4
.L_23905:
        /*00cc*/ 	.byte	0x04, 0x17
        /*00ce*/ 	.short	(.L_23907 - .L_23906)
.L_23906:
        /*00d0*/ 	.word	0x00000000
        /*00d4*/ 	.short	0x000a
        /*00d6*/ 	.short	0x0048
        /*00d8*/ 	.byte	0x00, 0xf0, 0x11, 0x00


	//----- nvinfo : EIATTR_KPARAM_INFO
	.align		4
.L_23907:
        /*00dc*/ 	.byte	0x04, 0x17
        /*00de*/ 	.short	(.L_23909 - .L_23908)
.L_23908:
        /*00e0*/ 	.word	0x00000000
        /*00e4*/ 	.short	0x0009
        /*00e6*/ 	.short	0x0040
        /*00e8*/ 	.byte	0x00, 0xf0, 0x21, 0x00


	//----- nvinfo : EIATTR_KPARAM_INFO
	.align		4
.L_23909:
        /*00ec*/ 	.byte	0x04, 0x17
        /*00ee*/ 	.short	(.L_23911 - .L_23910)
.L_23910:
        /*00f0*/ 	.word	0x00000000
        /*00f4*/ 	.short	0x0008
        /*00f6*/ 	.short	0x0038
        /*00f8*/ 	.byte	0x00, 0xf0, 0x21, 0x00


	//----- nvinfo : EIATTR_KPARAM_INFO
	.align		4
.L_23911:
        /*00fc*/ 	.byte	0x04, 0x17
        /*00fe*/ 	.short	(.L_23913 - .L_23912)
.L_23912:
        /*0100*/ 	.word	0x00000000
        /*0104*/ 	.short	0x0007
        /*0106*/ 	.short	0x0034
        /*0108*/ 	.byte	0x00, 0xf0, 0x11, 0x00


	//----- nvinfo : EIATTR_KPARAM_INFO
	.align		4
.L_23913:
        /*010c*/ 	.byte	0x04, 0x17
        /*010e*/ 	.short	(.L_23915 - .L_23914)
.L_23914:
        /*0110*/ 	.word	0x00000000
        /*0114*/ 	.short	0x0006
        /*0116*/ 	.short	0x0030
        /*0118*/ 	.byte	0x00, 0xf0, 0x11, 0x00


	//----- nvinfo : EIATTR_KPARAM_INFO
	.align		4
.L_23915:
        /*011c*/ 	.byte	0x04, 0x17
        /*011e*/ 	.short	(.L_23917 - .L_23916)
.L_23916:
        /*0120*/ 	.word	0x00000000
        /*0124*/ 	.short	0x0005
        /*0126*/ 	.short	0x0028
        /*0128*/ 	.byte	0x00, 0xf0, 0x21, 0x00


	//----- nvinfo : EIATTR_KPARAM_INFO
	.align		4
.L_23917:
        /*012c*/ 	.byte	0x04, 0x17
        /*012e*/ 	.short	(.L_23919 - .L_23918)
.L_23918:
        /*0130*/ 	.word	0x00000000
        /*0134*/ 	.short	0x0004
        /*0136*/ 	.short	0x0020
        /*0138*/ 	.byte	0x00, 0xf0, 0x21, 0x00


	//----- nvinfo : EIATTR_KPARAM_INFO
	.align		4
.L_23919:
        /*013c*/ 	.byte	0x04, 0x17
        /*013e*/ 	.short	(.L_23921 - .L_23920)
.L_23920:
        /*0140*/ 	.word	0x00000000
        /*0144*/ 	.short	0x0003
        /*0146*/ 	.short	0x0018
        /*0148*/ 	.byte	0x00, 0xf0, 0x21, 0x00


	//----- nvinfo : EIATTR_KPARAM_INFO
	.align		4
.L_23921:
        /*014c*/ 	.byte	0x04, 0x17
        /*014e*/ 	.short	(.L_23923 - .L_23922)
.L_23922:
        /*0150*/ 	.word	0x00000000
        /*0154*/ 	.short	0x0002
        /*0156*/ 	.short	0x0010
        /*0158*/ 	.byte	0x00, 0xf0, 0x21, 0x00


	//----- nvinfo : EIATTR_KPARAM_INFO
	.align		4
.L_23923:
        /*015c*/ 	.byte	0x04, 0x17
        /*015e*/ 	.short	(.L_23925 - .L_23924)
.L_23924:
        /*0160*/ 	.word	0x00000000
        /*0164*/ 	.short	0x0001
        /*0166*/ 	.short	0x0008
        /*0168*/ 	.byte	0x00, 0xf0, 0x21, 0x00


	//----- nvinfo : EIATTR_KPARAM_INFO
	.align		4
.L_23925:
        /*016c*/ 	.byte	0x04, 0x17
        /*016e*/ 	.short	(.L_23927 - .L_23926)
.L_23926:
        /*0170*/ 	.word	0x00000000
        /*0174*/ 	.short	0x0000
        /*0176*/ 	.short	0x0000
        /*0178*/ 	.byte	0x00, 0xf0, 0x21, 0x00


	//----- nvinfo : EIATTR_MAXREG_COUNT
	.align		4
.L_23927:
        /*017c*/ 	.byte	0x03, 0x1b
        /*017e*/ 	.short	0x00ff


	//----- nvinfo : EIATTR_NUM_BARRIERS
	.align		4
        /*0180*/ 	.byte	0x02, 0x4c
        /*0182*/ 	.byte	0x01
	.zero		1


	//----- nvinfo : EIATTR_MERCURY_ISA_VERSION
	.align		4
        /*0184*/ 	.byte	0x03, 0x5f
        /*0186*/ 	.short	0x0000


	//----- nvinfo : EIATTR_COOP_GROUP_MASK_REGIDS
	.align		4
        /*0188*/ 	.byte	0x04, 0x29
        /*018a*/ 	.short	(.L_23929 - .L_23928)


	//   ....[0]....
.L_23928:
        /*018c*/ 	.word	0xffffffff


	//   ....[1]....
        /*0190*/ 	.word	0xffffffff


	//   ....[2]....
        /*0194*/ 	.word	0xffffffff


	//   ....[3]....
        /*0198*/ 	.word	0xffffffff


	//   ....[4]....
        /*019c*/ 	.word	0xffffffff


	//   ....[5]....
        /*01a0*/ 	.word	0xffffffff


	//   ....[6]....
        /*01a4*/ 	.word	0xffffffff


	//   ....[7]....
        /*01a8*/ 	.word	0xffffffff


	//   ....[8]....
        /*01ac*/ 	.word	0xffffffff


	//   ....[9]....
        /*01b0*/ 	.word	0xffffffff


	//   ....[10]....
        /*01b4*/ 	.word	0xffffffff


	//   ....[11]....
        /*01b8*/ 	.word	0xffffffff


	//   ....[12]....
        /*01bc*/ 	.word	0xffffffff


	//   ....[13]....
        /*01c0*/ 	.word	0xffffffff


	//   ....[14]....
        /*01c4*/ 	.word	0xffffffff


	//   ....[15]....
        /*01c8*/ 	.word	0xffffffff


	//   ....[16]....
        /*01cc*/ 	.word	0xffffffff


	//   ....[17]....
        /*01d0*/ 	.word	0xffffffff


	//   ....[18]....
        /*01d4*/ 	.word	0xffffffff


	//   ....[19]....
        /*01d8*/ 	.word	0xffffffff


	//   ....[20]....
        /*01dc*/ 	.word	0xffffffff


	//   ....[21]....
        /*01e0*/ 	.word	0xffffffff


	//   ....[22]....
        /*01e4*/ 	.word	0xffffffff


	//   ....[23]....
        /*01e8*/ 	.word	0xffffffff


	//----- nvinfo : EIATTR_COOP_GROUP_INSTR_OFFSETS
	.align		4
.L_23929:
        /*01ec*/ 	.byte	0x04, 0x28
        /*01ee*/ 	.short	(.L_23931 - .L_23930)


	//   ....[0]....
.L_23930:
        /*01f0*/ 	.word	0x00001fb0


	//   ....[1]....
        /*01f4*/ 	.word	0x00002010


	//   ....[2]....
        /*01f8*/ 	.word	0x00002030


	//   ....[3]....
        /*01fc*/ 	.word	0x00002050


	//   ....[4]....
        /*0200*/ 	.word	0x00002070


	//   ....[5]....
        /*0204*/ 	.word	0x000020d0


	//   ....[6]....
        /*0208*/ 	.word	0x000020f0


	//   ....[7]....
        /*020c*/ 	.word	0x00002120


	//   ....[8]....
        /*0210*/ 	.word	0x00002f70


	//   ....[9]....
        /*0214*/ 	.word	0x00002fd0


	//   ....[10]....
        /*0218*/ 	.word	0x00003000


	//   ....[11]....
        /*021c*/ 	.word	0x00003020


	//   ....[12]....
        /*0220*/ 	.word	0x00003040


	//   ....[13]....
        /*0224*/ 	.word	0x00003090


	//   ....[14]....
        /*0228*/ 	.word	0x000030b0


	//   ....[15]....
        /*022c*/ 	.word	0x000030d0


	//   ....[16]....
        /*0230*/ 	.word	0x00004e90


	//   ....[17]....
        /*0234*/ 	.word	0x00004ed0


	//   ....[18]....
        /*0238*/ 	.word	0x00004f20


	//   ....[19]....
        /*023c*/ 	.word	0x00004f40


	//   ....[20]....
        /*0240*/ 	.word	0x00004f80


	//   ....[21]....
        /*0244*/ 	.word	0x00004fa0


	//   ....[22]....
        /*0248*/ 	.word	0x00004fd0


	//   ....[23]....
        /*024c*/ 	.word	0x00004ff0


	//----- nvinfo : EIATTR_EXIT_INSTR_OFFSETS
	.align		4
.L_23931:
        /*0250*/ 	.byte	0x04, 0x1c
        /*0252*/ 	.short	(.L_23933 - .L_23932)


	//   ....[0]....
.L_23932:
        /*0254*/ 	.word	0x000000e0


	//   ....[1]....
        /*0258*/ 	.word	0x00005270


	//   ....[2]....
        /*025c*/ 	.word	0x00005380


	//   ....[3]....
        /*0260*/ 	.word	0x00005540


	//----- nvinfo : EIATTR_CTAIDZ_USED
	.align		4
.L_23933:
        /*0264*/ 	.byte	0x01, 0x04
	.zero		2


	//----- nvinfo : EIATTR_CRS_STACK_SIZE
	.align		4
        /*0268*/ 	.byte	0x04, 0x1e
        /*026a*/ 	.short	(.L_23935 - .L_23934)
.L_23934:
        /*026c*/ 	.word	0x00000000
.L_23935:


//--------------------- .nv.info._ZN4vllm25paged_attention_v2_kernelI13__nv_bfloat16S1_Li256ELi32ELi128ELNS_18Fp8KVCacheDataTypeE0ELb1ELi512EEEvPfS3_PT_PKS4_PKT0_SA_ifPKiSC_iPKfiiiSE_SE_iiiii --------------------------
	.section	.nv.info._ZN4vllm25paged_attention_v2_kernelI13__nv_bfloat16S1_Li256ELi32ELi128ELNS_18Fp8KVCacheDataTypeE0ELb1ELi512EEEvPfS3_PT_PKS4_PKT0_SA_ifPKiSC_iPKfiiiSE_SE_iiiii,"",@"SHT_CUDA_INFO"
	.sectionflags	@""
	.align	4


	//----- nvinfo : EIATTR_CUDA_API_VERSION
	.align		4
        /*0000*/ 	.byte	0x04, 0x37
        /*0002*/ 	.short	(.L_23937 - .L_23936)
.L_23936:
        /*0004*/ 	.word	0x00000082


	//----- nvinfo : EIATTR_SW2861232_WAR
	.align		4
.L_23937:
        /*0008*/ 	.byte	0x01, 0x35
	.zero		2


	//----- nvinfo : EIATTR_PARAM_CBANK
	.align		4
        /*000c*/ 	.byte	0x04, 0x0a
        /*000e*/ 	.short	(.L_23939 - .L_23938)
	.align		4
.L_23938:
        /*0010*/ 	.word	index@(.nv.constant0._ZN4vllm25paged_attention_v2_kernelI13__nv_bfloat16S1_Li256ELi32ELi128ELNS_18Fp8KVCacheDataTypeE0ELb1ELi512EEEvPfS3_PT_PKS4_PKT0_SA_ifPKiSC_iPKfiiiSE_SE_iiiii)
        /*0014*/ 	.short	0x0160
        /*0016*/ 	.short	0x008c


	//----- nvinfo : EIATTR_CBANK_PARAM_SIZE
	.align		4
.L_23939:
        /*0018*/ 	.byte	0x03, 0x19
        /*001a*/ 	.short	0x008c


	//----- nvinfo : EIATTR_KPARAM_INFO
	.align		4
        /*001c*/ 	.byte	0x04, 0x17
        /*001e*/ 	.short	(.L_23941 - .L_23940)
.L_23940:
        /*0020*/ 	.word	0x00000000
        /*0024*/ 	.short	0x0015
        /*0026*/ 	.short	0x0088
        /*0028*/ 	.byte	0x00, 0xf0, 0x11, 0x00


	//----- nvinfo : EIATTR_KPARAM_INFO
	.align		4
.L_23941:
        /*002c*/ 	.byte	0x04, 0x17
        /*002e*/ 	.short	(.L_23943 - .L_23942)
.L_23942:
        /*0030*/ 	.word	0x00000000
        /*0034*/ 	.short	0x0014
        /*0036*/ 	.short	0x0084
        /*0038*/ 	.byte	0x00, 0xf0, 0x11, 0x00


	//----- nvinfo : EIATTR_KPARAM_INFO
	.align		4
.L_23943:
        /*003c*/ 	.byte	0x04, 0x17
        /*003e*/ 	.short	(.L_23945 - .L_23944)
.L_23944:
        /*0040*/ 	.word	0x00000000
        /*0044*/ 	.short	0x0013
        /*0046*/ 	.short	0x0080
        /*0048*/ 	.byte	0x00, 0xf0, 0x11, 0x00


	//----- nvinfo : EIATTR_KPARAM_INFO
	.align		4
.L_23945:
        /*004c*/ 	.byte	0x04, 0x17
        /*004e*/ 	.short	(.L_23947 - .L_23946)
.L_23946:
        /*0050*/ 	.word	0x00000000
        /*0054*/ 	.short	0x0012
        /*0056*/ 	.short	0x007c
        /*0058*/ 	.byte	0x00, 0xf0, 0x11, 0x00


	//----- nvinfo : EIATTR_KPARAM_INFO
	.align		4
.L_23947:
        /*005c*/ 	.byte	0x04, 0x17
        /*005e*/ 	.short	(.L_23949 - .L_23948)
.L_23948:
        /*0060*/ 	.word	0x00000000
        /*0064*/ 	.short	0x0011
        /*0066*/ 	.short	0x0078
        /*0068*/ 	.byte	0x00, 0xf0, 0x11, 0x00


	//----- nvinfo : EIATTR_KPARAM_INFO
	.align		4
.L_23949:
        /*006c*/ 	.byte	0x04, 0x17
        /*006e*/ 	.short	(.L_23951 - .L_23950)
.L_23950:
        /*0070*/ 	.word	0x00000000
        /*0074*/ 	.short	0x0010
        /*0076*/ 	.short	0x0070
        /*0078*/ 	.byte	0x00, 0xf0, 0x21, 0x00


	//----- nvinfo : EIATTR_KPARAM_INFO
	.align		4
.L_23951:
        /*007c*/ 	.byte	0x04, 0x17
        /*007e*/ 	.short	(.L_23953 - .L_23952)
.L_23952:
        /*0080*/ 	.word	0x00000000
        /*0084*/ 	.short	0x000f
        /*0086*/ 	.short	0x0068
        /*0088*/ 	.byte	0x00, 0xf0, 0x21, 0x00


	//----- nvinfo : EIATTR_KPARAM_INFO
	.align		4
.L_23953:
        /*008c*/ 	.byte	0x04, 0x17
        /*008e*/ 	.short	(.L_23955 - .L_23954)
.L_23954:
        /*0090*/ 	.word	0x00000000
        /*0094*/ 	.short	0x000e
        /*0096*/ 	.short	0x0060
        /*0098*/ 	.byte	0x00, 0xf0, 0x11, 0x00


	//----- nvinfo : EIATTR_KPARAM_INFO
	.align		4
.L_23955:
        /*009c*/ 	.byte	0x04, 0x17
        /*009e*/ 	.short	(.L_23957 - .L_23956)
.L_23956:
        /*00a0*/ 	.word	0x00000000
        /*00a4*/ 	.short	0x000d
        /*00a6*/ 	.short	0x005c
        /*00a8*/ 	.byte	0x00, 0xf0, 0x11, 0x00


	//----- nvinfo : EIATTR_KPARAM_INFO
	.align		4
.L_23957:
        /*00ac*/ 	.byte	0x04, 0x17
        /*00ae*/ 	.short	(.L_23959 - .L_23958)
.L_23958:
        /*00b0*/ 	.word	0x00000000
        /*00b4*/ 	.short	0x000c
        /*00b6*/ 	.short	0x0058
        /*00b8*/ 	.byte	0x00, 0xf0, 0x11, 0x00


	//----- nvinfo : EIATTR_KPARAM_INFO
	.align		4
.L_23959:
        /*00bc*/ 	.byte	0x04, 0x17
        /*00be*/ 	.short	(.L_23961 - .L_23960)
.L_23960:
        /*00c0*/ 	.word	0x00000000
        /*00c4*/ 	.short	0x000b
        /*00c6*/ 	.short	0x0050
        /*00c8*/ 	.byte	0x00, 0xf0, 0x21, 0x00


	//----- nvinfo : EIATTR_KPARAM_INFO
	.align		4
.L_23961:
        /*00cc*/ 	.byte	0x04, 0x17
        /*00ce*/ 	.short	(.L_23963 - .L_23962)
.L_23962:
        /*00d0*/ 	.word	0x00000000
        /*00d4*/ 	.short	0x000a
        /*00d6*/ 	.short	0x0048
        /*00d8*/ 	.byte	0x00, 0xf0, 0x11, 0x00


	//----- nvinfo : EIATTR_KPARAM_INFO
	.align		4
.L_23963:
        /*00dc*/ 	.byte	0x04, 0x17
        /*00de*/ 	.short	(.L_23965 - .L_23964)
.L_23964:
        /*00e0*/ 	.word	0x00000000
        /*00e4*/ 	.short	0x0009
        /*00e6*/ 	.short	0x0040
        /*00e8*/ 	.byte	0x00, 0xf0, 0x21, 0x00


	//----- nvinfo : EIATTR_KPARAM_INFO
	.align		4
.L_23965:
        /*00ec*/ 	.byte	0x04, 0x17
        /*00ee*/ 	.short	(.L_23967 - .L_23966)
.L_23966:
        /*00f0*/ 	.word	0x00000000
        /*00f4*/ 	.short	0x0008
        /*00f6*/ 	.short	0x0038
        /*00f8*/ 	.byte	0x00, 0xf0, 0x21, 0x00


	//----- nvinfo : EIATTR_KPARAM_INFO
	.align		4
.L_23967:
        /*00fc*/ 	.byte	0x04, 0x17
        /*00fe*/ 	.short	(.L_23969 - .L_23968)
.L_23968:
        /*0100*/ 	.word	0x00000000
        /*0104*/ 	.short	0x0007
        /*0106*/ 	.short	0x0034
        /*0108*/ 	.byte	0x00, 0xf0, 0x11, 0x00


	//----- nvinfo : EIATTR_KPARAM_INFO
	.align		4
.L_23969:
        /*010c*/ 	.byte	0x04, 0x17
        /*010e*/ 	.short	(.L_23971 - .L_23970)
.L_23970:
        /*0110*/ 	.word	0x00000000
        /*0114*/ 	.short	0x0006
        /*0116*/ 	.short	0x0030
        /*0118*/ 	.byte	0x00, 0xf0, 0x11, 0x00


	//----- nvinfo : EIATTR_KPARAM_INFO
	.align		4
.L_23971:
        /*011c*/ 	.byte	0x04, 0x17
        /*011e*/ 	.short	(.L_23973 - .L_23972)
.L_23972:
        /*0120*/ 	.word	0x00000000
        /*0124*/ 	.short	0x0005
        /*0126*/ 	.short	0x0028
        /*0128*/ 	.byte	0x00, 0xf0, 0x21, 0x00


	//----- nvinfo : EIATTR_KPARAM_INFO
	.align		4
.L_23973:
        /*012c*/ 	.byte	0x04, 0x17
        /*012e*/ 	.short	(.L_23975 - .L_23974)
.L_23974:
        /*0130*/ 	.word	0x00000000
        /*0134*/ 	.short	0x0004
        /*0136*/ 	.short	0x0020
        /*0138*/ 	.byte	0x00, 0xf0, 0x21, 0x00


	//----- nvinfo : EIATTR_KPARAM_INFO
	.align		4
.L_23975:
        /*013c*/ 	.byte	0x04, 0x17
        /*013e*/ 	.short	(.L_23977 - .L_23976)
.L_23976:
        /*0140*/ 	.word	0x00000000
        /*0144*/ 	.short	0x0003
        /*0146*/ 	.short	0x0018
        /*0148*/ 	.byte	0x00, 0xf0, 0x21, 0x00


	//----- nvinfo : EIATTR_KPARAM_INFO
	.align		4
.L_23977:
        /*014c*/ 	.byte	0x04, 0x17
        /*014e*/ 	.short	(.L_23979 - .L_23978)
.L_23978:
        /*0150*/ 	.word	0x00000000
        /*0154*/ 	.short	0x0002
        /*0156*/ 	.short	0x0010
        /*0158*/ 	.byte	0x00, 0xf0, 0x21, 0x00


	//----- nvinfo : EIATTR_KPARAM_INFO
	.align		4
.L_23979:
        /*015c*/ 	.byte	0x04, 0x17
        /*015e*/ 	.short	(.L_23981 - .L_23980)
.L_23980:
        /*0160*/ 	.word	0x00000000
        /*0164*/ 	.short	0x0001
        /*0166*/ 	.short	0x0008
        /*0168*/ 	.byte	0x00, 0xf0, 0x21, 0x00


	//----- nvinfo : EIATTR_KPARAM_INFO
	.align		4
.L_23981:
        /*016c*/ 	.byte	0x04, 0x17
        /*016e*/ 	.short	(.L_23983 - .L_23982)
.L_23982:
        /*0170*/ 	.word	0x00000000
        /*0174*/ 	.short	0x0000
        /*0176*/ 	.short	0x0000
        /*0178*/ 	.byte	0x00, 0xf0, 0x21, 0x00


	//----- nvinfo : EIATTR_MAXREG_COUNT
	.align		4
.L_23983:
        /*017c*/ 	.byte	0x03, 0x1b
        /*017e*/ 	.short	0x00ff


	//----- nvinfo : EIATTR_NUM_BARRIERS
	.align		4
        /*0180*/ 	.byte	0x02, 0x4c
        /*0182*/ 	.byte	0x01
	.zero		1


	//----- nvinfo : EIATTR_ANNOTATIONS
	.align		4
        /*0184*/ 	.byte	0x04, 0x55
        /*0186*/ 	.short	(.L_23985 - .L_23984)


	//   ....[0]....
.L_23984:
        /* <DEDUP_REMOVED lines=36> */


	//----- nvinfo : EIATTR_MERCURY_ISA_VERSION
	.align		4
.L_23985:
        /*03b0*/ 	.byte	0x03, 0x5f
        /*03b2*/ 	.short	0x0000


	//----- nvinfo : EIATTR_COOP_GROUP_MASK_REGIDS
	.align		4
        /*03b4*/ 	.byte	0x04, 0x29
        /*03b6*/ 	.short	(.L_23987 - .L_23986)


	//   ....[0]....
.L_23986:
        /*03b8*/ 	.word	0xffffffff


	//   ....[1]....
        /*03bc*/ 	.word	0xffffffff


	//   ....[2]....
        /*03c0*/ 	.word	0xffffffff


	//   ....[3]....
        /*03c4*/ 	.word	0xffffffff


	//   ....[4]....
        /*03c8*/ 	.word	0xffffffff


	//   ....[5]....
        /*03cc*/ 	.word	0xffffffff


	//   ....[6]....
        /*03d0*/ 	.word	0xffffffff


	//   ....[7]....
        /*03d4*/ 	.word	0xffffffff


	//   ....[8]....
        /*03d8*/ 	.word	0xffffffff


	//   ....[9]....
        /*03dc*/ 	.word	0xffffffff


	//   ....[10]....
        /*03e0*/ 	.word	0xffffffff


	//   ....[11]....
        /*03e4*/ 	.word	0xffffffff


	//   ....[12]....
        /*03e8*/ 	.word	0xffffffff


	//   ....[13]....
        /*03ec*/ 	.word	0xffffffff


	//   ....[14]....
        /*03f0*/ 	.word	0xffffffff


	//   ....[15]....
        /*03f4*/ 	.word	0xffffffff


	//   ....[16]....
        /*03f8*/ 	.word	0xffffffff


	//   ....[17]....
        /*03fc*/ 	.word	0xffffffff


	//   ....[18]....
        /*0400*/ 	.word	0xffffffff


	//   ....[19]....
        /*0404*/ 	.word	0xffffffff


	//   ....[20]....
        /*0408*/ 	.word	0xffffffff


	//   ....[21]....
        /*040c*/ 	.word	0xffffffff


	//   ....[22]....
        /*0410*/ 	.word	0xffffffff


	//   ....[23]....
        /*0414*/ 	.word	0xffffffff


	//   ....[24]....
        /*0418*/ 	.word	0xffffffff


	//   ....[25]....
        /*041c*/ 	.word	0xffffffff


	//   ....[26]....
        /*0420*/ 	.word	0xffffffff


	//   ....[27]....
        /*0424*/ 	.word	0xffffffff


	//   ....[28]....
        /*0428*/ 	.word	0xffffffff


	//   ....[29]....
        /*042c*/ 	.word	0xffffffff


	//   ....[30]....
        /*0430*/ 	.word	0xffffffff


	//   ....[31]....
        /*0434*/ 	.word	0xffffffff


	//   ....[32]....
        /*0438*/ 	.word	0xffffffff


	//   ....[33]....
        /*043c*/ 	.word	0xffffffff


	//   ....[34]....
        /*0440*/ 	.word	0xffffffff


	//   ....[35]....
        /*0444*/ 	.word	0xffffffff


	//   ....[36]....
        /*0448*/ 	.word	0xffffffff


	//   ....[37]....
        /*044c*/ 	.word	0xffffffff


	//   ....[38]....
        /*0450*/ 	.word	0xffffffff


	//   ....[39]....
        /*0454*/ 	.word	0xffffffff


	//   ....[40]....
        /*0458*/ 	.word	0xffffffff


	//   ....[41]....
        /*045c*/ 	.word	0xffffffff


	//   ....[42]....
        /*0460*/ 	.word	0xffffffff


	//   ....[43]....
        /*0464*/ 	.word	0xffffffff


	//   ....[44]....
        /*0468*/ 	.word	0xffffffff


	//   ....[45]....
        /*046c*/ 	.word	0xffffffff


	//   ....[46]....
        /*0470*/ 	.word	0xffffffff


	//   ....[47]....
        /*0474*/ 	.word	0xffffffff


	//   ....[48]....
        /*0478*/ 	.word	0xffffffff


	//   ....[49]....
        /*047c*/ 	.word	0xffffffff


	//   ....[50]....
        /*0480*/ 	.word	0xffffffff


	//   ....[51]....
        /*0484*/ 	.word	0xffffffff


	//   ....[52]....
        /*0488*/ 	.word	0xffffffff


	//   ....[53]....
        /*048c*/ 	.word	0xffffffff


	//   ....[54]....
        /*0490*/ 	.word	0xffffffff


	//   ....[55]....
        /*0494*/ 	.word	0xffffffff


	//   ....[56]....
        /*0498*/ 	.word	0xffffffff


	//   ....[57]....
        /*049c*/ 	.word	0xffffffff


	//   ....[58]....
        /*04a0*/ 	.word	0xffffffff


	//   ....[59]....
        /*04a4*/ 	.word	0xffffffff


	//   ....[60]....
        /*04a8*/ 	.word	0xffffffff


	//   ....[61]....
        /*04ac*/ 	.word	0xffffffff


	//   ....[62]....
        /*04b0*/ 	.word	0xffffffff


	//   ....[63]....
        /*04b4*/ 	.word	0xffffffff


	//   ....[64]....
        /*04b8*/ 	.word	0xffffffff


	//   ....[65]....
        /*04bc*/ 	.word	0xffffffff


	//   ....[66]....
        /*04c0*/ 	.word	0xffffffff


	//   ....[67]....
        /*04c4*/ 	.word	0xffffffff


	//   ....[68]....
        /*04c8*/ 	.word	0xffffffff


	//   ....[69]....
        /*04cc*/ 	.word	0xffffffff


	//   ....[70]....
        /*04d0*/ 	.word	0xffffffff


	//   ....[71]....
        /*04d4*/ 	.word	0xffffffff


	//   ....[72]....
        /*04d8*/ 	.word	0xffffffff


	//   ....[73]....
        /*04dc*/ 	.word	0xffffffff


	//   ....[74]....
        /*04e0*/ 	.word	0xffffffff


	//   ....[75]....
        /*04e4*/ 	.word	0xffffffff


	//   ....[76]....
        /*04e8*/ 	.word	0xffffffff


	//   ....[77]....
        /*04ec*/ 	.word	0xffffffff


	//   ....[78]....
        /*04f0*/ 	.word	0xffffffff


	//   ....[79]....
        /*04f4*/ 	.word	0xffffffff


	//----- nvinfo : EIATTR_COOP_GROUP_INSTR_OFFSETS
	.align		4
.L_23987:
        /*04f8*/ 	.byte	0x04, 0x28
        /*04fa*/ 	.short	(.L_23989 - .L_23988)


	//   ....[0]....
.L_23988:
        /*04fc*/ 	.word	0x000052d0


	//   ....[1]....
        /*0500*/ 	.word	0x00005320


	//   ....[2]....
        /*0504*/ 	.word	0x00005380


	//   ....[3]....
        /*0508*/ 	.word	0x000053b0


	//   ....[4]....
        /*050c*/ 	.word	0x000053d0


	//   ....[5]....
        /*0510*/ 	.word	0x00005430


	//   ....[6]....
        /*0514*/ 	.word	0x00005460


	//   ....[7]....
        /*0518*/ 	.word	0x00005480


	//   ....[8]....
        /*051c*/ 	.word	0x000062c0


	//   ....[9]....
        /*0520*/ 	.word	0x00006320


	//   ....[10]....
        /*0524*/ 	.word	0x00006350


	//   ....[11]....
        /*0528*/ 	.word	0x00006370


	//   ....[12]....
        /*052c*/ 	.word	0x00006390


	//   ....[13]....
        /*0530*/ 	.word	0x000063e0


	//   ....[14]....
        /*0534*/ 	.word	0x00006400


	//   ....[15]....
        /*0538*/ 	.word	0x00006420


	//   ....[16]....
        /*053c*/ 	.word	0x0000f260


	//   ....[17]....
        /*0540*/ 	.word	0x0000f270


	//   ....[18]....
        /*0544*/ 	.word	0x0000f280


	//   ....[19]....
        /*0548*/ 	.word	0x0000f290


	//   ....[20]....
        /*054c*/ 	.word	0x0000f2a0


	//   ....[21]....
        /*0550*/ 	.word	0x0000f2b0


	//   ....[22]....
        /*0554*/ 	.word	0x0000f2c0


	//   ....[23]....
        /*0558*/ 	.word	0x0000f2e0


	//   ....[24]....
        /*055c*/ 	.word	0x0000f300


	//   ....[25]....
        /*0560*/ 	.word	0x0000f320


	//   ....[26]....
        /*0564*/ 	.word	0x0000f340


	//   ....[27]....
        /*0568*/ 	.word	0x0000f360


	//   ....[28]....
        /*056c*/ 	.word	0x0000f380


	//   ....[29]....
        /*0570*/ 	.word	0x0000f3a0


	//   ....[30]....
        /*0574*/ 	.word	0x0000f3c0


	//   ....[31]....
        /*0578*/ 	.word	0x0000f3e0


	//   ....[32]....
        /*057c*/ 	.word	0x0000f400


	//   ....[33]....
        /*0580*/ 	.word	0x0000f420


	//   ....[34]....
        /*0584*/ 	.word	0x0000f440


	//   ....[35]....
        /*0588*/ 	.word	0x0000f460


	//   ....[36]....
        /*058c*/ 	.word	0x0000f480


	//   ....[37]....
        /*0590*/ 	.word	0x0000f4b0


	//   ....[38]....
        /*0594*/ 	.word	0x0000f4e0


	//   ....[39]....
        /*0598*/ 	.word	0x0000f500


	//   ....[40]....
        /*059c*/ 	.word	0x0000f520


	//   ....[41]....
        /*05a0*/ 	.word	0x0000f540


	//   ....[42]....
        /*05a4*/ 	.word	0x0000f560


	//   ....[43]....
        /*05a8*/ 	.word	0x0000f580


	//   ....[44]....
        /*05ac*/ 	.word	0x0000f5a0


	//   ....[45]....
        /*05b0*/ 	.word	0x0000f5c0


	//   ....[46]....
        /*05b4*/ 	.word	0x0000f5e0


	//   ....[47]....
        /*05b8*/ 	.word	0x0000f600


	//   ....[48]....
        /*05bc*/ 	.word	0x0000f620


	//   ....[49]....
        /*05c0*/ 	.word	0x0000f640


	//   ....[50]....
        /*05c4*/ 	.word	0x0000f660


	//   ....[51]....
        /*05c8*/ 	.word	0x0000f680


	//   ....[52]....
        /*05cc*/ 	.word	0x0000f6a0


	//   ....[53]....
        /*05d0*/ 	.word	0x0000f6c0


	//   ....[54]....
        /*05d4*/ 	.word	0x0000f6e0


	//   ....[55]....
        /*05d8*/ 	.word	0x0000f700


	//   ....[56]....
        /*05dc*/ 	.word	0x0000f720


	//   ....[57]....
        /*05e0*/ 	.word	0x0000f740


	//   ....[58]....
        /*05e4*/ 	.word	0x0000f760


	//   ....[59]....
        /*05e8*/ 	.word	0x0000f780


	//   ....[60]....
        /*05ec*/ 	.word	0x0000f7a0


	//   ....[61]....
        /*05f0*/ 	.word	0x0000f7c0


	//   ....[62]....
        /*05f4*/ 	.word	0x0000f7e0


	//   ....[63]....
        /*05f8*/ 	.word	0x0000f800


	//   ....[64]....
        /*05fc*/ 	.word	0x0000f820


	//   ....[65]....
        /*0600*/ 	.word	0x0000f840


	//   ....[66]....
        /*0604*/ 	.word	0x0000f860


	//   ....[67]....
        /*0608*/ 	.word	0x0000f880


	//   ....[68]....
        /*060c*/ 	.word	0x0000f8a0


	//   ....[69]....
        /*0610*/ 	.word	0x0000f8c0


	//   ....[70]....
        /*0614*/ 	.word	0x0000f8e0


	//   ....[71]....
        /*0618*/ 	.word	0x0000f900


	//   ....[72]....
        /*061c*/ 	.word	0x0000f920


	//   ....[73]....
        /*0620*/ 	.word	0x0000f940


	//   ....[74]....
        /*0624*/ 	.word	0x0000f960


	//   ....[75]....
        /*0628*/ 	.word	0x0000f980


	//   ....[76]....
        /*062c*/ 	.word	0x0000f9a0


	//   ....[77]....
        /*0630*/ 	.word	0x0000f9c0


	//   ....[78]....
        /*0634*/ 	.word	0x0000f9e0


	//   ....[79]....
        /*0638*/ 	.word	0x0000fa00


	//----- nvinfo : EIATTR_EXIT_INSTR_OFFSETS
	.align		4
.L_23989:
        /*063c*/ 	.byte	0x04, 0x1c
        /*063e*/ 	.short	(.L_23991 - .L_23990)


	//   ....[0]....
.L_23990:
        /*0640*/ 	.word	0x000000f0


	//   ....[1]....
        /*0644*/ 	.word	0x000108c0


	//   ....[2]....
        /*0648*/ 	.word	0x000108d0


	//   ....[3]....
        /*064c*/ 	.word	0x000117f0


	//----- nvinfo : EIATTR_CTAIDZ_USED
	.align		4
.L_23991:
        /*0650*/ 	.byte	0x01, 0x04
	.zero		2


	//----- nvinfo : EIATTR_CRS_STACK_SIZE
	.align		4
        /*0654*/ 	.byte	0x04, 0x1e
        /*0656*/ 	.short	(.L_23993 - .L_23992)
.L_23992:
        /*0658*/ 	.word	0x00000000
.L_23993:


//--------------------- .nv.info._ZN4vllm25paged_attention_v2_kernelI13__nv_bfloat16S1_Li192ELi32ELi128ELNS_18Fp8KVCacheDataTypeE0ELb1ELi512EEEvPfS3_PT_PKS4_PKT0_SA_ifPKiSC_iPKfiiiSE_SE_iiiii --------------------------
	.section	.nv.info._ZN4vllm25paged_attention_v2_kernelI13__nv_bfloat16S1_Li192ELi32ELi128ELNS_18Fp8KVCacheDataTypeE0ELb1ELi512EEEvPfS3_PT_PKS4_PKT0_SA_ifPKiSC_iPKfiiiSE_SE_iiiii,"",@"SHT_CUDA_INFO"
	.sectionflags	@""
	.align	4


	//----- nvinfo : EIATTR_CUDA_API_VERSION
	.align		4
        /*0000*/ 	.byte	0x04, 0x37
        /*0002*/ 	.short	(.L_23995 - .L_23994)
.L_23994:
        /*0004*/ 	.word	0x00000082


	//----- nvinfo : EIATTR_SW2861232_WAR
	.align		4
.L_23995:
        /*0008*/ 	.byte	0x01, 0x35
	.zero		2


	//----- nvinfo : EIATTR_PARAM_CBANK
	.align		4
        /*000c*/ 	.byte	0x04, 0x0a
        /*000e*/ 	.short	(.L_23997 - .L_23996)
	.align		4
.L_23996:
        /*0010*/ 	.word	index@(.nv.constant0._ZN4vllm25paged_attention_v2_kernelI13__nv_bfloat16S1_Li192ELi32ELi128ELNS_18Fp8KVCacheDataTypeE0ELb1ELi512EEEvPfS3_PT_PKS4_PKT0_SA_ifPKiSC_iPKfiiiSE_SE_iiiii)
        /*0014*/ 	.short	0x0160
        /*0016*/ 	.short	0x008c


	//----- nvinfo : EIATTR_CBANK_PARAM_SIZE
	.align		4
.L_23997:
        /*0018*/ 	.byte	0x03, 0x19
        /*001a*/ 	.short	0x008c


	//----- nvinfo : EIATTR_KPARAM_INFO
	.align		4
        /*001c*/ 	.byte	0x04, 0x17
        /*001e*/ 	.short	(.L_23999 - .L_23998)
.L_23998:
        /*0020*/ 	.word	0x00000000
        /*0024*/ 	.short	0x0015
        /*0026*/ 	.short	0x0088
        /*0028*/ 	.byte	0x00, 0xf0, 0x11, 0x00


	//----- nvinfo : EIATTR_KPARAM_INFO
	.align		4
.L_23999:
        /*002c*/ 	.byte	0x04, 0x17
        /*002e*/ 	.short	(.L_24001 - .L_24000)
.L_24000:
        /*0030*/ 	.word	0x00000000
        /*0034*/ 	.short	0x0014
        /*0036*/ 	.short	0x0084
        /*0038*/ 	.byte	0x00, 0xf0, 0x11, 0x00


	//----- nvinfo : EIATTR_KPARAM_INFO
	.align		4
.L_24001:
        /*003c*/ 	.byte	0x04, 0x17
        /*003e*/ 	.short	(.L_24003 - .L_24002)
.L_24002:
        /*0040*/ 	.word	0x00000000
        /*0044*/ 	.short	0x0013
        /*0046*/ 	.short	0x0080
        /*0048*/ 	.byte	0x00, 0xf0, 0x11, 0x00


	//----- nvinfo : EIATTR_KPARAM_INFO
	.align		4
.L_24003:
        /*004c*/ 	.byte	0x04, 0x17
        /*004e*/ 	.short	(.L_24005 - .L_24004)
.L_24004:
        /*0050*/ 	.word	0x00000000
        /*0054*/ 	.short	0x0012
        /*0056*/ 	.short	0x007c
        /*0058*/ 	.byte	0x00, 0xf0, 0x11, 0x00


	//----- nvinfo : EIATTR_KPARAM_INFO
	.align		4
.L_24005:
        /*005c*/ 	.byte	0x04, 0x17
        /*005e*/ 	.short	(.L_24007 - .L_24006)
.L_24006:
        /*0060*/ 	.word	0x00000000
        /*0064*/ 	.short	0x0011
        /*0066*/ 	.short	0x0078
        /*0068*/ 	.byte	0x00, 0xf0, 0x11, 0x00


	//----- nvinfo : EIATTR_KPARAM_INFO
	.align		4
.L_24007:
        /*006c*/ 	.byte	0x04, 0x17
        /*006e*/ 	.short	(.L_24009 - .L_24008)
.L_24008:
        /*0070*/ 	.word	0x00000000
        /*0074*/ 	.short	0x0010
        /*0076*/ 	.short	0x0070
        /*0078*/ 	.byte	0x00, 0xf0, 0x21, 0x00


	//----- nvinfo : EIATTR_KPARAM_INFO
	.align		4
.L_24009:
        /*007c*/ 	.byte	0x04, 0x17
        /*007e*/ 	.short	(.L_24011 - .L_24010)
.L_24010:
        /*0080*/ 	.word	0x00000000
        /*0084*/ 	.short	0x000f
        /*0086*/ 	.short	0x0068
        /*0088*/ 	.byte	0x00, 0xf0, 0x21, 0x00


	//----- nvinfo : EIATTR_KPARAM_INFO
	.align		4
.L_24011:
        /*008c*/ 	.byte	0x04, 0x17
        /*008e*/ 	.short	(.L_24013 - .L_24012)
.L_24012:
        /*0090*/ 	.word	0x00000000
        /*0094*/ 	.short	0x000e
        /*0096*/ 	.short	0x0060
        /*0098*/ 	.byte	0x00, 0xf0, 0x11, 0x00


	//----- nvinfo : EIATTR_KPARAM_INFO
	.align		4
.L_24013:
        /*009c*/ 	.byte	0x04, 0x17
        /*009e*/ 	.short	(.L_24015 - .L_24014)
.L_24014:
        /*00a0*/ 	.word	0x00000000
        /*00a4*/ 	.short	0x000d
        /*00a6*/ 	.short	0x005c
        /*00a8*/ 	.byte	0x00, 0xf0, 0x11, 0x00


	//----- nvinfo : EIATTR_KPARAM_INFO
	.align		4
.L_24015:
        /*00ac*/ 	.byte	0x04, 0x17
        /*00ae*/ 	.short	(.L_24017 - .L_24016)
.L_24016:
        /*00b0*/ 	.word	0x00000000
        /*00b4*/ 	.short	0x000c
        /*00b6*/ 	.short	0x0058
        /*00b8*/ 	.byte	0x00, 0xf0, 0x11, 0x00


	//----- nvinfo : EIATTR_KPARAM_INFO
	.align		4
.L_24017:
        /*00bc*/ 	.byte	0x04, 0x17
        /*00be*/ 	.short	(.L_24019 - .L_24018)
.L_24018:
        /*00c0*/ 	.word	0x00000000
        /*00c4*/ 	.short	0x000b
        /*00c6*/ 	.short	0x0050
        /*00c8*/ 	.byte	0x00, 0xf0, 0x21, 0x00


	//----- nvinfo : EIATTR_KPARAM_INFO
	.align		4
.L_24019:
        /*00cc*/ 	.byte	0x04, 0x17
        /*00ce*/ 	.short	(.L_24021 - .L_24020)
.L_24020:
        /*00d0*/ 	.word	0x00000000
        /*00d4*/ 	.short	0x000a
        /*00d6*/ 	.short	0x0048
        /*00d8*/ 	.byte	0x00, 0xf0, 0x11, 0x00


	//----- nvinfo : EIATTR_KPARAM_INFO
	.align		4
.L_24021:
        /*00dc*/ 	.byte	0x04, 0x17
        /*00de*/ 	.short	(.L_24023 - .L_24022)
.L_24022:
        /*00e0*/ 	.word	0x00000000
        /*00e4*/ 	.short	0x0009
        /*00e6*/ 	.short	0x0040
        /*00e8*/ 	.byte	0x00, 0xf0, 0x21, 0x00


	//----- nvinfo : EIATTR_KPARAM_INFO
	.align		4
.L_24023:
        /*00ec*/ 	.byte	0x04, 0x17
        /*00ee*/ 	.short	(.L_24025 - .L_24024)
.L_24024:
        /*00f0*/ 	.word	0x00000000
        /*00f4*/ 	.short	0x0008
        /*00f6*/ 	.short	0x0038
        /*00f8*/ 	.byte	0x00, 0xf0, 0x21, 0x00


	//----- nvinfo : EIATTR_KPARAM_INFO
	.align		4
.L_24025:
        /*00fc*/ 	.byte	0x04, 0x17
        /*00fe*/ 	.short	(.L_24027 - .L_24026)
.L_24026:
        /*0100*/ 	.word	0x00000000
        /*0104*/ 	.short	0x0007
        /*0106*/ 	.short	0x0034
        /*0108*/ 	.byte	0x00, 0xf0, 0x11, 0x00


	//----- nvinfo : EIATTR_KPARAM_INFO
	.align		4
.L_24027:
        /*010c*/ 	.byte	0x04, 0x17
        /*010e*/ 	.short	(.L_24029 - .L_24028)
.L_24028:
        /*0110*/ 	.word	0x00000000
        /*0114*/ 	.short	0x0006
        /*0116*/ 	.short	0x0030
        /*0118*/ 	.byte	0x00, 0xf0, 0x11, 0x00


	//----- nvinfo : EIATTR_KPARAM_INFO
	.align		4
.L_24029:
        /*011c*/ 	.byte	0x04, 0x17
        /*011e*/ 	.short	(.L_24031 - .L_24030)
.L_24030:
        /*0120*/ 	.word	0x00000000
        /*0124*/ 	.short	0x0005
        /*0126*/ 	.short	0x0028
        /*0128*/ 	.byte	0x00, 0xf0, 0x21, 0x00


	//----- nvinfo : EIATTR_KPARAM_INFO
	.align		4
.L_24031:
        /*012c*/ 	.byte	0x04, 0x17
        /*012e*/ 	.short	(.L_24033 - .L_24032)
.L_24032:
        /*0130*/ 	.word	0x00000000
        /*0134*/ 	.short	0x0004
        /*0136*/ 	.short	0x0020
        /*0138*/ 	.byte	0x00, 0xf0, 0x21, 0x00


	//----- nvinfo : EIATTR_KPARAM_INFO
	.align		4
.L_24033:
        /*013c*/ 	.byte	0x04, 0x17
        /*013e*/ 	.short	(.L_24035 - .L_24034)
.L_24034:
        /*0140*/ 	.word	0x00000000
        /*0144*/ 	.short	0x0003
        /*0146*/ 	.short	0x0018
        /*0148*/ 	.byte	0x00, 0xf0, 0x21, 0x00


	//----- nvinfo : EIATTR_KPARAM_INFO
	.align		4
.L_24035:
        /*014c*/ 	.byte	0x04, 0x17
        /*014e*/ 	.short	(.L_24037 - .L_24036)
.L_24036:
        /*0150*/ 	.word	0x00000000
        /*0154*/ 	.short	0x0002
        /*0156*/ 	.short	0x0010
        /*0158*/ 	.byte	0x00, 0xf0, 0x21, 0x00


	//----- nvinfo : EIATTR_KPARAM_INFO
	.align		4
.L_24037:
        /*015c*/ 	.byte	0x04, 0x17
        /*015e*/ 	.short	(.L_24039 - .L_24038)
.L_24038:
        /*0160*/ 	.word	0x00000000
        /*0164*/ 	.short	0x0001
        /*0166*/ 	.short	0x0008
        /*0168*/ 	.byte	0x00, 0xf0, 0x21, 0x00


	//----- nvinfo : EIATTR_KPARAM_INFO
	.align		4
.L_24039:
        /*016c*/ 	.byte	0x04, 0x17
        /*016e*/ 	.short	(.L_24041 - .L_24040)
.L_24040:
        /*0170*/ 	.word	0x00000000
        /*0174*/ 	.short	0x0000
        /*0176*/ 	.short	0x0000
        /*0178*/ 	.byte	0x00, 0xf0, 0x21, 0x00


	//----- nvinfo : EIATTR_MAXREG_COUNT
	.align		4
.L_24041:
        /*017c*/ 	.byte	0x03, 0x1b
        /*017e*/ 	.short	0x00ff


	//----- nvinfo : EIATTR_NUM_BARRIERS
	.align		4
        /*0180*/ 	.byte	0x02, 0x4c
        /*0182*/ 	.byte	0x01
	.zero		1


	//----- nvinfo : EIATTR_MERCURY_ISA_VERSION
	.align		4
        /*0184*/ 	.byte	0x03, 0x5f
        /*0186*/ 	.short	0x0000


	//----- nvinfo : EIATTR_COOP_GROUP_MASK_REGIDS
	.align		4
        /*0188*/ 	.byte	0x04, 0x29
        /*018a*/ 	.short	(.L_24043 - .L_24042)


	//   ....[0]....
.L_24042:
        /*018c*/ 	.word	0xffffffff


	//   ....[1]....
        /*0190*/ 	.word	0xffffffff


	//   ....[2]....
        /*0194*/ 	.word	0xffffffff


	//   ....[3]....
        /*0198*/ 	.word	0xffffffff


	//   ....[4]....
        /*019c*/ 	.word	0xffffffff


	//   ....[5]....
        /*01a0*/ 	.word	0xffffffff


	//   ....[6]....
        /*01a4*/ 	.word	0xffffffff


	//   ....[7]....
        /*01a8*/ 	.word	0xffffffff


	//   ....[8]....
        /*01ac*/ 	.word	0xffffffff


	//   ....[9]....
        /*01b0*/ 	.word	0xffffffff


	//   ....[10]....
        /*01b4*/ 	.word	0xffffffff


	//   ....[11]....
        /*01b8*/ 	.word	0xffffffff


	//   ....[12]....
        /*01bc*/ 	.word	0xffffffff


	//   ....[13]....
        /*01c0*/ 	.word	0xffffffff


	//   ....[14]....
        /*01c4*/ 	.word	0xffffffff


	//   ....[15]....
        /*01c8*/ 	.word	0xffffffff


	//   ....[16]....
        /*01cc*/ 	.word	0xffffffff


	//   ....[17]....
        /*01d0*/ 	.word	0xffffffff


	//   ....[18]....
        /*01d4*/ 	.word	0xffffffff


	//   ....[19]....
        /*01d8*/ 	.word	0xffffffff


	//   ....[20]....
        /*01dc*/ 	.word	0xffffffff


	//   ....[21]....
        /*01e0*/ 	.word	0xffffffff


	//   ....[22]....
        /*01e4*/ 	.word	0xffffffff


	//   ....[23]....
        /*01e8*/ 	.word	0xffffffff


	//   ....[24]....
        /*01ec*/ 	.word	0xffffffff


	//   ....[25]....
        /*01f0*/ 	.word	0xffffffff


	//   ....[26]....
        /*01f4*/ 	.word	0xffffffff


	//   ....[27]....
        /*01f8*/ 	.word	0xffffffff


	//   ....[28]....
        /*01fc*/ 	.word	0xffffffff


	//   ....[29]....
        /*0200*/ 	.word	0xffffffff


	//   ....[30]....
        /*0204*/ 	.word	0xffffffff


	//   ....[31]....
        /*0208*/ 	.word	0xffffffff


	//   ....[32]....
        /*020c*/ 	.word	0xffffffff


	//   ....[33]....
        /*0210*/ 	.word	0xffffffff


	//   ....[34]....
        /*0214*/ 	.word	0xffffffff


	//   ....[35]....
        /*0218*/ 	.word	0xffffffff


	//   ....[36]....
        /*021c*/ 	.word	0xffffffff


	//   ....[37]....
        /*0220*/ 	.word	0xffffffff


	//   ....[38]....
        /*0224*/ 	.word	0xffffffff


	//   ....[39]....
        /*0228*/ 	.word	0xffffffff


	//   ....[40]....
        /*022c*/ 	.word	0xffffffff


	//   ....[41]....
        /*0230*/ 	.word	0xffffffff


	//   ....[42]....
        /*0234*/ 	.word	0xffffffff


	//   ....[43]....
        /*0238*/ 	.word	0xffffffff


	//   ....[44]....
        /*023c*/ 	.word	0xffffffff


	//   ....[45]....
        /*0240*/ 	.word	0xffffffff


	//   ....[46]....
        /*0244*/ 	.word	0xffffffff


	//   ....[47]....
        /*0248*/ 	.word	0xffffffff


	//   ....[48]....
        /*024c*/ 	.word	0xffffffff


	//   ....[49]....
        /*0250*/ 	.word	0xffffffff


	//   ....[50]....
        /*0254*/ 	.word	0xffffffff


	//   ....[51]....
        /*0258*/ 	.word	0xffffffff


	//   ....[52]....
        /*025c*/ 	.word	0xffffffff


	//   ....[53]....
        /*0260*/ 	.word	0xffffffff


	//   ....[54]....
        /*0264*/ 	.word	0xffffffff


	//   ....[55]....
        /*0268*/ 	.word	0xffffffff


	//   ....[56]....
        /*026c*/ 	.word	0xffffffff


	//   ....[57]....
        /*0270*/ 	.word	0xffffffff


	//   ....[58]....
        /*0274*/ 	.word	0xffffffff


	//   ....[59]....
        /*0278*/ 	.word	0xffffffff


	//   ....[60]....
        /*027c*/ 	.word	0xffffffff


	//   ....[61]....
        /*0280*/ 	.word	0xffffffff


	//   ....[62]....
        /*0284*/ 	.word	0xffffffff


	//   ....[63]....
        /*0288*/ 	.word	0xffffffff


	//----- nvinfo : EIATTR_COOP_GROUP_INSTR_OFFSETS
	.align		4
.L_24043:
        /*028c*/ 	.byte	0x04, 0x28
        /*028e*/ 	.short	(.L_24045 - .L_24044)


	//   ....[0]....
.L_24044:
        /*0290*/ 	.word	0x00004040


	//   ....[1]....
        /*0294*/ 	.word	0x00004090


	//   ....[2]....
        /*0298*/ 	.word	0x000040c0


	//   ....[3]....
        /*029c*/ 	.word	0x000040e0


	//   ....[4]....
        /*02a0*/ 	.word	0x00004100


	//   ....[5]....
        /*02a4*/ 	.word	0x00004180


	//   ....[6]....
        /*02a8*/ 	.word	0x000041a0


	//   ....[7]....
        /*02ac*/ 	.word	0x000041c0


	//   ....[8]....
        /*02b0*/ 	.word	0x00005010


	//   ....[9]....
        /*02b4*/ 	.word	0x00005070


	//   ....[10]....
        /*02b8*/ 	.word	0x000050a0


	//   ....[11]....
        /*02bc*/ 	.word	0x000050c0


	//   ....[12]....
        /*02c0*/ 	.word	0x000050e0


	//   ....[13]....
        /*02c4*/ 	.word	0x00005130


	//   ....[14]....
        /*02c8*/ 	.word	0x00005150


	//   ....[15]....
        /*02cc*/ 	.word	0x00005170


	//   ....[16]....
        /*02d0*/ 	.word	0x0000c120


	//   ....[17]....
        /*02d4*/ 	.word	0x0000c140


	//   ....[18]....
        /*02d8*/ 	.word	0x0000c150


	//   ....[19]....
        /*02dc*/ 	.word	0x0000c160


	//   ....[20]....
        /*02e0*/ 	.word	0x0000c170


	//   ....[21]....
        /*02e4*/ 	.word	0x0000c180


	//   ....[22]....
        /*02e8*/ 	.word	0x0000c1b0


	//   ....[23]....
        /*02ec*/ 	.word	0x0000c1e0


	//   ....[24]....
        /*02f0*/ 	.word	0x0000c220


	//   ....[25]....
        /*02f4*/ 	.word	0x0000c260


	//   ....[26]....
        /*02f8*/ 	.word	0x0000c2a0


	//   ....[27]....
        /*02fc*/ 	.word	0x0000c2e0


	//   ....[28]....
        /*0300*/ 	.word	0x0000c2f0


	//   ....[29]....
        /*0304*/ 	.word	0x0000c310


	//   ....[30]....
        /*0308*/ 	.word	0x0000c330


	//   ....[31]....
        /*030c*/ 	.word	0x0000c350


	//   ....[32]....
        /*0310*/ 	.word	0x0000c370


	//   ....[33]....
        /*0314*/ 	.word	0x0000c390


	//   ....[34]....
        /*0318*/ 	.word	0x0000c3b0


	//   ....[35]....
        /*031c*/ 	.word	0x0000c3d0


	//   ....[36]....
        /*0320*/ 	.word	0x0000c400


	//   ....[37]....
        /*0324*/ 	.word	0x0000c430


	//   ....[38]....
        /*0328*/ 	.word	0x0000c460


	//   ....[39]....
        /*032c*/ 	.word	0x0000c490


	//   ....[40]....
        /*0330*/ 	.word	0x0000c4b0


	//   ....[41]....
        /*0334*/ 	.word	0x0000c4e0


	//   ....[42]....
        /*0338*/ 	.word	0x0000c500


	//   ....[43]....
        /*033c*/ 	.word	0x0000c520


	//   ....[44]....
        /*0340*/ 	.word	0x0000c540


	//   ....[45]....
        /*0344*/ 	.word	0x0000c560


	//   ....[46]....
        /*0348*/ 	.word	0x0000c580


	//   ....[47]....
        /*034c*/ 	.word	0x0000c590


	//   ....[48]....
        /*0350*/ 	.word	0x0000c5b0


	//   ....[49]....
        /*0354*/ 	.word	0x0000c5d0


	//   ....[50]....
        /*0358*/ 	.word	0x0000c5f0


	//   ....[51]....
        /*035c*/ 	.word	0x0000c610


	//   ....[52]....
        /*0360*/ 	.word	0x0000c630


	//   ....[53]....
        /*0364*/ 	.word	0x0000c650


	//   ....[54]....
        /*0368*/ 	.word	0x0000c670


	//   ....[55]....
        /*036c*/ 	.word	0x0000c690


	//   ....[56]....
        /*0370*/ 	.word	0x0000c6b0


	//   ....[57]....
        /*0374*/ 	.word	0x0000c6d0


	//   ....[58]....
        /*0378*/ 	.word	0x0000c6f0


	//   ....[59]....
        /*037c*/ 	.word	0x0000c710


	//   ....[60]....
        /*0380*/ 	.word	0x0000c730


	//   ....[61]....
        /*0384*/ 	.word	0x0000c750


	//   ....[62]....
        /*0388*/ 	.word	0x0000c770


	//   ....[63]....
        /*038c*/ 	.word	0x0000c790


	//----- nvinfo : EIATTR_EXIT_INSTR_OFFSETS
	.align		4
.L_24045:
        /*0390*/ 	.byte	0x04, 0x1c
        /*0392*/ 	.short	(.L_24047 - .L_24046)


	//   ....[0]....
.L_24046:
        /*0394*/ 	.word	0x000000e0


	//   ....[1]....
        /*0398*/ 	.word	0x0000d210


	//   ....[2]....
        /*039c*/ 	.word	0x0000d220


	//   ....[3]....
        /*03a0*/ 	.word	0x0000dd90


	//----- nvinfo : EIATTR_CTAIDZ_USED
	.align		4
.L_24047:
        /*03a4*/ 	.byte	0x01, 0x04
	.zero		2


	//----- nvinfo : EIATTR_CRS_STACK_SIZE
	.align		4
        /*03a8*/ 	.byte	0x04, 0x1e
        /*03aa*/ 	.short	(.L_24049 - .L_24048)
.L_24048:
        /*03ac*/ 	.word	0x00000000
.L_24049:


//--------------------- .nv.info._ZN4vllm25paged_attention_v2_kernelI13__nv_bfloat16S1_Li128ELi32ELi128ELNS_18Fp8KVCacheDataTypeE0ELb1ELi512EEEvPfS3_PT_PKS4_PKT0_SA_ifPKiSC_iPKfiiiSE_SE_iiiii --------------------------
	.section	.nv.info._ZN4vllm25paged_attention_v2_kernelI13__nv_bfloat16S1_Li128ELi32ELi128ELNS_18Fp8KVCacheDataTypeE0ELb1ELi512EEEvPfS3_PT_PKS4_PKT0_SA_ifPKiSC_iPKfiiiSE_SE_iiiii,"",@"SHT_CUDA_INFO"
	.sectionflags	@""
	.align	4


	//----- nvinfo : EIATTR_CUDA_API_VERSION
	.align		4
        /*0000*/ 	.byte	0x04, 0x37
        /*0002*/ 	.short	(.L_24051 - .L_24050)
.L_24050:
        /*0004*/ 	.word	0x00000082


	//----- nvinfo : EIATTR_SW2861232_WAR
	.align		4
.L_24051:
        /*0008*/ 	.byte	0x01, 0x35
	.zero		2


	//----- nvinfo : EIATTR_PARAM_CBANK
	.align		4
        /*000c*/ 	.byte	0x04, 0x0a
        /*000e*/ 	.short	(.L_24053 - .L_24052)
	.align		4
.L_24052:
        /*0010*/ 	.word	index@(.nv.constant0._ZN4vllm25paged_attention_v2_kernelI13__nv_bfloat16S1_Li128ELi32ELi128ELNS_18Fp8KVCacheDataTypeE0ELb1ELi512EEEvPfS3_PT_PKS4_PKT0_SA_ifPKiSC_iPKfiiiSE_SE_iiiii)
        /*0014*/ 	.short	0x0160
        /*0016*/ 	.short	0x008c


	//----- nvinfo : EIATTR_CBANK_PARAM_SIZE
	.align		4
.L_24053:
        /*0018*/ 	.byte	0x03, 0x19
        /*001a*/ 	.short	0x008c


	//----- nvinfo : EIATTR_KPARAM_INFO
	.align		4
        /*001c*/ 	.byte	0x04, 0x17
        /*001e*/ 	.short	(.L_24055 - .L_24054)
.L_24054:
        /*0020*/ 	.word	0x00000000
        /*0024*/ 	.short	0x0015
        /*0026*/ 	.short	0x0088
        /*0028*/ 	.byte	0x00, 0xf0, 0x11, 0x00


	//----- nvinfo : EIATTR_KPARAM_INFO
	.align		4
.L_24055:
        /*002c*/ 	.byte	0x04, 0x17
        /*002e*/ 	.short	(.L_24057 - .L_24056)
.L_24056:
        /*0030*/ 	.word	0x00000000
        /*0034*/ 	.short	0x0014
        /*0036*/ 	.short	0x0084
        /*0038*/ 	.byte	0x00, 0xf0, 0x11, 0x00


	//----- nvinfo : EIATTR_KPARAM_INFO
	.align		4
.L_24057:
        /*003c*/ 	.byte	0x04, 0x17
        /*003e*/ 	.short	(.L_24059 - .L_24058)
.L_24058:
        /*0040*/ 	.word	0x00000000
        /*0044*/ 	.short	0x0013
        /*0046*/ 	.short	0x0080
        /*0048*/ 	.byte	0x00, 0xf0, 0x11, 0x00


	//----- nvinfo : EIATTR_KPARAM_INFO
	.align		4
.L_24059:
        /*004c*/ 	.byte	0x04, 0x17
        /*004e*/ 	.short	(.L_24061 - .L_24060)
.L_24060:
        /*0050*/ 	.word	0x00000000
        /*0054*/ 	.short	0x0012
        /*0056*/ 	.short	0x007c
        /*0058*/ 	.byte	0x00, 0xf0, 0x11, 0x00


	//----- nvinfo : EIATTR_KPARAM_INFO
	.align		4
.L_24061:
        /*005c*/ 	.byte	0x04, 0x17
        /*005e*/ 	.short	(.L_24063 - .L_24062)
.L_24062:
        /*0060*/ 	.word	0x00000000
        /*0064*/ 	.short	0x0011
        /*0066*/ 	.short	0x0078
        /*0068*/ 	.byte	0x00, 0xf0, 0x11, 0x00


	//----- nvinfo : EIATTR_KPARAM_INFO
	.align		4
.L_24063:
        /*006c*/ 	.byte	0x04, 0x17
        /*006e*/ 	.short	(.L_24065 - .L_24064)
.L_24064:
        /*0070*/ 	.word	0x00000000
        /*0074*/ 	.short	0x0010
        /*0076*/ 	.short	0x0070
        /*0078*/ 	.byte	0x00, 0xf0, 0x21, 0x00


	//----- nvinfo : EIATTR_KPARAM_INFO
	.align		4
.L_24065:
        /*007c*/ 	.byte	0x04, 0x17
        /*007e*/ 	.short	(.L_24067 - .L_24066)
.L_24066:
        /*0080*/ 	.word	0x00000000
        /*0084*/ 	.short	0x000f
        /*0086*/ 	.short	0x0068
        /*0088*/ 	.byte	0x00, 0xf0, 0x21, 0x00


	//----- nvinfo : EIATTR_KPARAM_INFO
	.align		4
.L_24067:
        /*008c*/ 	.byte	0x04, 0x17
        /*008e*/ 	.short	(.L_24069 - .L_24068)
.L_24068:
        /*0090*/ 	.word	0x00000000
        /*0094*/ 	.short	0x000e
        /*0096*/ 	.short	0x0060
        /*0098*/ 	.byte	0x00, 0xf0, 0x11, 0x00


	//----- nvinfo : EIATTR_KPARAM_INFO
	.align		4
.L_24069:
        /*009c*/ 	.byte	0x04, 0x17
        /*009e*/ 	.short	(.L_24071 - .L_24070)
.L_24070:
        /*00a0*/ 	.word	0x00000000
        /*00a4*/ 	.short	0x000d
        /*00a6*/ 	.short	0x005c
        /*00a8*/ 	.byte	0x00, 0xf0, 0x11, 0x00


	//----- nvinfo : EIATTR_KPARAM_INFO
	.align		4
.L_24071:
        /*00ac*/ 	.byte	0x04, 0x17
        /*00ae*/ 	.short	(.L_24073 - .L_24072)
.L_24072:
        /*00b0*/ 	.word	0x00000000
        /*00b4*/ 	.short	0x000c
        /*00b6*/ 	.short	0x0058
        /*00b8*/ 	.byte	0x00, 0xf0, 0x11, 0x00


	//----- nvinfo : EIATTR_KPARAM_INFO
	.align		4
.L_24073:
        /*00bc*/ 	.byte	0x04, 0x17
        /*00be*/ 	.short	(.L_24075 - .L_24074)
.L_24074:
        /*00c0*/ 	.word	0x00000000
        /*00c4*/ 	.short	0x000b
        /*00c6*/ 	.short	0x0050
        /*00c8*/ 	.byte	0x00, 0xf0, 0x21, 0x00


	//----- nvinfo : EIATTR_KPARAM_INFO
	.align		4
.L_24075:
        /*00cc*/ 	.byte	0x04, 0x17
        /*00ce*/ 	.short	(.L_24077 - .L_24076)
.L_24076:
        /*00d0*/ 	.word	0x00000000
        /*00d4*/ 	.short	0x000a
        /*00d6*/ 	.short	0x0048
        /*00d8*/ 	.byte	0x00, 0xf0, 0x11, 0x00


	//----- nvinfo : EIATTR_KPARAM_INFO
	.align		4
.L_24077:
        /*00dc*/ 	.byte	0x04, 0x17
        /*00de*/ 	.short	(.L_24079 - .L_24078)
.L_24078:
        /*00e0*/ 	.word	0x00000000
        /*00e4*/ 	.short	0x0009
        /*00e6*/ 	.short	0x0040
        /*00e8*/ 	.byte	0x00, 0xf0, 0x21, 0x00


	//----- nvinfo : EIATTR_KPARAM_INFO
	.align		4
.L_24079:
        /*00ec*/ 	.byte	0x04, 0x17
        /*00ee*/ 	.short	(.L_24081 - .L_24080)
.L_24080:
        /*00f0*/ 	.word	0x00000000
        /*00f4*/ 	.short	0x0008
        /*00f6*/ 	.short	0x0038
        /*00f8*/ 	.byte	0x00, 0xf0, 0x21, 0x00


	//----- nvinfo : EIATTR_KPARAM_INFO
	.align		4
.L_24081:
        /*00fc*/ 	.byte	0x04, 0x17
        /*00fe*/ 	.short	(.L_24083 - .L_24082)
.L_24082:
        /*0100*/ 	.word	0x00000000
        /*0104*/ 	.short	0x0007
        /*0106*/ 	.short	0x0034
        /*0108*/ 	.byte	0x00, 0xf0, 0x11, 0x00


	//----- nvinfo : EIATTR_KPARAM_INFO
	.align		4
.L_24083:
        /*010c*/ 	.byte	0x04, 0x17
        /*010e*/ 	.short	(.L_24085 - .L_24084)
.L_24084:
        /*0110*/ 	.word	0x00000000
        /*0114*/ 	.short	0x0006
        /*0116*/ 	.short	0x0030
        /*0118*/ 	.byte	0x00, 0xf0, 0x11, 0x00


	//----- nvinfo : EIATTR_KPARAM_INFO
	.align		4
.L_24085:
        /*011c*/ 	.byte	0x04, 0x17
        /*011e*/ 	.short	(.L_24087 - .L_24086)
.L_24086:
        /*0120*/ 	.word	0x00000000
        /*0124*/ 	.short	0x0005
        /*0126*/ 	.short	0x0028
        /*0128*/ 	.byte	0x00, 0xf0, 0x21, 0x00


	//----- nvinfo : EIATTR_KPARAM_INFO
	.align		4
.L_24087:
        /*012c*/ 	.byte	0x04, 0x17
        /*012e*/ 	.short	(.L_24089 - .L_24088)
.L_24088:
        /*0130*/ 	.word	0x00000000
        /*0134*/ 	.short	0x0004
        /*0136*/ 	.short	0x0020
        /*0138*/ 	.byte	0x00, 0xf0, 0x21, 0x00


	//----- nvinfo : EIATTR_KPARAM_INFO
	.align		4
.L_24089:
        /*013c*/ 	.byte	0x04, 0x17
        /*013e*/ 	.short	(.L_24091 - .L_24090)
.L_24090:
        /*0140*/ 	.word	0x00000000
        /*0144*/ 	.short	0x0003
        /*0146*/ 	.short	0x0018
        /*0148*/ 	.byte	0x00, 0xf0, 0x21, 0x00


	//----- nvinfo : EIATTR_KPARAM_INFO
	.align		4
.L_24091:
        /*014c*/ 	.byte	0x04, 0x17
        /*014e*/ 	.short	(.L_24093 - .L_24092)
.L_24092:
        /*0150*/ 	.word	0x00000000
        /*0154*/ 	.short	0x0002
        /*0156*/ 	.short	0x0010
        /*0158*/ 	.byte	0x00, 0xf0, 0x21, 0x00


	//----- nvinfo : EIATTR_KPARAM_INFO
	.align		4
.L_24093:
        /*015c*/ 	.byte	0x04, 0x17
        /*015e*/ 	.short	(.L_24095 - .L_24094)
.L_24094:
        /*0160*/ 	.word	0x00000000
        /*0164*/ 	.short	0x0001
        /*0166*/ 	.short	0x0008
        /*0168*/ 	.byte	0x00, 0xf0, 0x21, 0x00


	//----- nvinfo : EIATTR_KPARAM_INFO
	.align		4
.L_24095:
        /*016c*/ 	.byte	0x04, 0x17
        /*016e*/ 	.short	(.L_24097 - .L_24096)
.L_24096:
        /*0170*/ 	.word	0x00000000
        /*0174*/ 	.short	0x0000
        /*0176*/ 	.short	0x0000
        /*0178*/ 	.byte	0x00, 0xf0, 0x21, 0x00


	//----- nvinfo : EIATTR_MAXREG_COUNT
	.align		4
.L_24097:
        /*017c*/ 	.byte	0x03, 0x1b
        /*017e*/ 	.short	0x00ff


	//----- nvinfo : EIATTR_NUM_BARRIERS
	.align		4
        /*0180*/ 	.byte	0x02, 0x4c
        /*0182*/ 	.byte	0x01
	.zero		1


	//----- nvinfo : EIATTR_MERCURY_ISA_VERSION
	.align		4
        /*0184*/ 	.byte	0x03, 0x5f
        /*0186*/ 	.short	0x0000


	//----- nvinfo : EIATTR_COOP_GROUP_MASK_REGIDS
	.align		4
        /*0188*/ 	.byte	0x04, 0x29
        /*018a*/ 	.short	(.L_24099 - .L_24098)


	//   ....[0]....
.L_24098:
        /*018c*/ 	.word	0xffffffff


	//   ....[1]....
        /*0190*/ 	.word	0xffffffff


	//   ....[2]....
        /*0194*/ 	.word	0xffffffff


	//   ....[3]....
        /*0198*/ 	.word	0xffffffff


	//   ....[4]....
        /*019c*/ 	.word	0xffffffff


	//   ....[5]....
        /*01a0*/ 	.word	0xffffffff


	//   ....[6]....
        /*01a4*/ 	.word	0xffffffff


	//   ....[7]....
        /*01a8*/ 	.word	0xffffffff


	//   ....[8]....
        /*01ac*/ 	.word	0xffffffff


	//   ....[9]....
        /*01b0*/ 	.word	0xffffffff


	//   ....[10]....
        /*01b4*/ 	.word	0xffffffff


	//   ....[11]....
        /*01b8*/ 	.word	0xffffffff


	//   ....[12]....
        /*01bc*/ 	.word	0xffffffff


	//   ....[13]....
        /*01c0*/ 	.word	0xffffffff


	//   ....[14]....
        /*01c4*/ 	.word	0xffffffff


	//   ....[15]....
        /*01c8*/ 	.word	0xffffffff


	//   ....[16]....
        /*01cc*/ 	.word	0xffffffff


	//   ....[17]....
        /*01d0*/ 	.word	0xffffffff


	//   ....[18]....
        /*01d4*/ 	.word	0xffffffff


	//   ....[19]....
        /*01d8*/ 	.word	0xffffffff


	//   ....[20]....
        /*01dc*/ 	.word	0xffffffff


	//   ....[21]....
        /*01e0*/ 	.word	0xffffffff


	//   ....[22]....
        /*01e4*/ 	.word	0xffffffff


	//   ....[23]....
        /*01e8*/ 	.word	0xffffffff


	//   ....[24]....
        /*01ec*/ 	.word	0xffffffff


	//   ....[25]....
        /*01f0*/ 	.word	0xffffffff


	//   ....[26]....
        /*01f4*/ 	.word	0xffffffff


	//   ....[27]....
        /*01f8*/ 	.word	0xffffffff


	//   ....[28]....
        /*01fc*/ 	.word	0xffffffff


	//   ....[29]....
        /*0200*/ 	.word	0xffffffff


	//   ....[30]....
        /*0204*/ 	.word	0xffffffff


	//   ....[31]....
        /*0208*/ 	.word	0xffffffff


	//   ....[32]....
        /*020c*/ 	.word	0xffffffff


	//   ....[33]....
        /*0210*/ 	.word	0xffffffff


	//   ....[34]....
        /*0214*/ 	.word	0xffffffff


	//   ....[35]....
        /*0218*/ 	.word	0xffffffff


	//   ....[36]....
        /*021c*/ 	.word	0xffffffff


	//   ....[37]....
        /*0220*/ 	.word	0xffffffff


	//   ....[38]....
        /*0224*/ 	.word	0xffffffff


	//   ....[39]....
        /*0228*/ 	.word	0xffffffff


	//   ....[40]....
        /*022c*/ 	.word	0xffffffff


	//   ....[41]....
        /*0230*/ 	.word	0xffffffff


	//   ....[42]....
        /*0234*/ 	.word	0xffffffff


	//   ....[43]....
        /*0238*/ 	.word	0xffffffff


	//   ....[44]....
        /*023c*/ 	.word	0xffffffff


	//   ....[45]....
        /*0240*/ 	.word	0xffffffff


	//   ....[46]....
        /*0244*/ 	.word	0xffffffff


	//   ....[47]....
        /*0248*/ 	.word	0xffffffff


	//----- nvinfo : EIATTR_COOP_GROUP_INSTR_OFFSETS
	.align		4
.L_24099:
        /*024c*/ 	.byte	0x04, 0x28
        /*024e*/ 	.short	(.L_24101 - .L_24100)


	//   ....[0]....
.L_24100:
        /*0250*/ 	.word	0x00002f40


	//   ....[1]....
        /*0254*/ 	.word	0x00002fa0


	//   ....[2]....
        /*0258*/ 	.word	0x00002fc0


	//   ....[3]....
        /*025c*/ 	.word	0x00002fe0


	//   ....[4]....
        /*0260*/ 	.word	0x00003000


	//   ....[5]....
        /*0264*/ 	.word	0x00003070


	//   ....[6]....
        /*0268*/ 	.word	0x00003090


	//   ....[7]....
        /*026c*/ 	.word	0x000030b0


	//   ....[8]....
        /*0270*/ 	.word	0x00003ef0


	//   ....[9]....
        /*0274*/ 	.word	0x00003f50


	//   ....[10]....
        /*0278*/ 	.word	0x00003f80


	//   ....[11]....
        /*027c*/ 	.word	0x00003fa0


	//   ....[12]....
        /*0280*/ 	.word	0x00003fc0


	//   ....[13]....
        /*0284*/ 	.word	0x00004010


	//   ....[14]....
        /*0288*/ 	.word	0x00004030


	//   ....[15]....
        /*028c*/ 	.word	0x00004050


	//   ....[16]....
        /*0290*/ 	.word	0x000090e0


	//   ....[17]....
        /*0294*/ 	.word	0x00009110


	//   ....[18]....
        /*0298*/ 	.word	0x00009130


	//   ....[19]....
        /*029c*/ 	.word	0x00009140


	//   ....[20]....
        /*02a0*/ 	.word	0x00009150


	//   ....[21]....
        /*02a4*/ 	.word	0x00009160


	//   ....[22]....
        /*02a8*/ 	.word	0x00009170


	//   ....[23]....
        /*02ac*/ 	.word	0x00009190


	//   ....[24]....
        /*02b0*/ 	.word	0x000091c0


	//   ....[25]....
        /*02b4*/ 	.word	0x000091f0


	//   ....[26]....
        /*02b8*/ 	.word	0x00009220


	//   ....[27]....
        /*02bc*/ 	.word	0x00009250


	//   ....[28]....
        /*02c0*/ 	.word	0x00009270


	//   ....[29]....
        /*02c4*/ 	.word	0x00009290


	//   ....[30]....
        /*02c8*/ 	.word	0x000092c0


	//   ....[31]....
        /*02cc*/ 	.word	0x000092f0


	//   ....[32]....
        /*02d0*/ 	.word	0x00009310


	//   ....[33]....
        /*02d4*/ 	.word	0x00009350


	//   ....[34]....
        /*02d8*/ 	.word	0x00009380


	//   ....[35]....
        /*02dc*/ 	.word	0x000093b0


	//   ....[36]....
        /*02e0*/ 	.word	0x000093e0


	//   ....[37]....
        /*02e4*/ 	.word	0x00009400


	//   ....[38]....
        /*02e8*/ 	.word	0x00009420


	//   ....[39]....
        /*02ec*/ 	.word	0x00009440


	//   ....[40]....
        /*02f0*/ 	.word	0x00009470


	//   ....[41]....
        /*02f4*/ 	.word	0x00009490


	//   ....[42]....
        /*02f8*/ 	.word	0x000094b0


	//   ....[43]....
        /*02fc*/ 	.word	0x000094d0


	//   ....[44]....
        /*0300*/ 	.word	0x000094f0


	//   ....[45]....
        /*0304*/ 	.word	0x00009510


	//   ....[46]....
        /*0308*/ 	.word	0x00009530


	//   ....[47]....
        /*030c*/ 	.word	0x00009550


	//----- nvinfo : EIATTR_EXIT_INSTR_OFFSETS
	.align		4
.L_24101:
        /*0310*/ 	.byte	0x04, 0x1c
        /*0312*/ 	.short	(.L_24103 - .L_24102)


	//   ....[0]....
.L_24102:
        /*0314*/ 	.word	0x00000090


	//   ....[1]....
        /*0318*/ 	.word	0x00009ce0


	//   ....[2]....
        /*031c*/ 	.word	0x00009cf0


	//   ....[3]....
        /*0320*/ 	.word	0x0000a4f0


	//----- nvinfo : EIATTR_CTAIDZ_USED
	.align		4
.L_24103:
        /*0324*/ 	.byte	0x01, 0x04
	.zero		2


	//----- nvinfo : EIATTR_CRS_STACK_SIZE
	.align		4
        /*0328*/ 	.byte	0x04, 0x1e
        /*032a*/ 	.short	(.L_24105 - .L_24104)
.L_24104:
        /*032c*/ 	.word	0x00000000
.L_24105:


//--------------------- .nv.info._ZN4vllm25paged_attention_v2_kernelI13__nv_bfloat16S1_Li120ELi32ELi128ELNS_18Fp8KVCacheDataTypeE0ELb1ELi512EEEvPfS3_PT_PKS4_PKT0_SA_ifPKiSC_iPKfiiiSE_SE_iiiii --------------------------
	.section	.nv.info._ZN4vllm25paged_attention_v2_kernelI13__nv_bfloat16S1_Li120ELi32ELi128ELNS_18Fp8KVCacheDataTypeE0ELb1ELi512EEEvPfS3_PT_PKS4_PKT0_SA_ifPKiSC_iPKfiiiSE_SE_iiiii,"",@"SHT_CUDA_INFO"
	.sectionflags	@""
	.align	4


	//----- nvinfo : EIATTR_CUDA_API_VERSION
	.align		4
        /*0000*/ 	.byte	0x04, 0x37
        /*0002*/ 	.short	(.L_24107 - .L_24106)
.L_24106:
        /*0004*/ 	.word	0x00000082


	//----- nvinfo : EIATTR_SW2861232_WAR
	.align		4
.L_24107:
        /*0008*/ 	.byte	0x01, 0x35
	.zero		2


	//----- nvinfo : EIATTR_PARAM_CBANK
	.align		4
        /*000c*/ 	.byte	0x04, 0x0a
        /*000e*/ 	.short	(.L_24109 - .L_24108)
	.align		4
.L_24108:
        /*0010*/ 	.word	index@(.nv.constant0._ZN4vllm25paged_attention_v2_kernelI13__nv_bfloat16S1_Li120ELi32ELi128ELNS_18Fp8KVCacheDataTypeE0ELb1ELi512EEEvPfS3_PT_PKS4_PKT0_SA_ifPKiSC_iPKfiiiSE_SE_iiiii)
        /*0014*/ 	.short	0x0160
        /*0016*/ 	.short	0x008c


	//----- nvinfo : EIATTR_CBANK_PARAM_SIZE
	.align		4
.L_24109:
        /*0018*/ 	.byte	0x03, 0x19
        /*001a*/ 	.short	0x008c


	//----- nvinfo : EIATTR_KPARAM_INFO
	.align		4
        /*001c*/ 	.byte	0x04, 0x17
        /*001e*/ 	.short	(.L_24111 - .L_24110)
.L_24110:
        /*0020*/ 	.word	0x00000000
        /*0024*/ 	.short	0x0015
        /*0026*/ 	.short	0x0088
        /*0028*/ 	.byte	0x00, 0xf0, 0x11, 0x00


	//----- nvinfo : EIATTR_KPARAM_INFO
	.align		4
.L_24111:
        /*002c*/ 	.byte	0x04, 0x17
        /*002e*/ 	.short	(.L_24113 - .L_24112)
.L_24112:
        /*0030*/ 	.word	0x00000000
        /*0034*/ 	.short	0x0014
        /*0036*/ 	.short	0x0084
        /*0038*/ 	.byte	0x00, 0xf0, 0x11, 0x00


	//----- nvinfo : EIATTR_KPARAM_INFO
	.align		4
.L_24113:
        /*003c*/ 	.byte	0x04, 0x17
        /*003e*/ 	.short	(.L_24115 - .L_24114)
.L_24114:
        /*0040*/ 	.word	0x00000000
        /*0044*/ 	.short	0x0013
        /*0046*/ 	.short	0x0080
        /*0048*/ 	.byte	0x00, 0xf0, 0x11, 0x00


	//----- nvinfo : EIATTR_KPARAM_INFO
	.align		4
.L_24115:
        /*004c*/ 	.byte	0x04, 0x17
        /*004e*/ 	.short	(.L_24117 - .L_24116)
.L_24116:
        /*0050*/ 	.word	0x00000000
        /*0054*/ 	.short	0x0012
        /*0056*/ 	.short	0x007c
        /*0058*/ 	.byte	0x00, 0xf0, 0x11, 0x00


	//----- nvinfo : EIATTR_KPARAM_INFO
	.align		4
.L_24117:
        /*005c*/ 	.byte	0x04, 0x17
        /*005e*/ 	.short	(.L_24119 - .L_24118)
.L_24118:
        /*0060*/ 	.word	0x00000000
        /*0064*/ 	.short	0x0011
        /*0066*/ 	.short	0x0078
        /*0068*/ 	.byte	0x00, 0xf0, 0x11, 0x00


	//----- nvinfo : EIATTR_KPARAM_INFO
	.align		4
.L_24119:
        /*006c*/ 	.byte	0x04, 0x17
        /*006e*/ 	.short	(.L_24121 - .L_24120)
.L_24120:
        /*0070*/ 	.word	0x00000000
        /*0074*/ 	.short	0x0010
        /*0076*/ 	.short	0x0070
        /*0078*/ 	.byte	0x00, 0xf0, 0x21, 0x00


	//----- nvinfo : EIATTR_KPARAM_INFO
	.align		4
.L_24121:
        /*007c*/ 	.byte	0x04, 0x17
        /*007e*/ 	.short	(.L_24123 - .L_24122)
.L_24122:
        /*0080*/ 	.word	0x00000000
        /*0084*/ 	.short	0x000f
        /*0086*/ 	.short	0x0068
        /*0088*/ 	.byte	0x00, 0xf0, 0x21, 0x00


	//----- nvinfo : EIATTR_KPARAM_INFO
	.align		4
.L_24123:
        /*008c*/ 	.byte	0x04, 0x17
        /*008e*/ 	.short	(.L_24125 - .L_24124)
.L_24124:
        /*0090*/ 	.word	0x00000000
        /*0094*/ 	.short	0x000e
        /*0096*/ 	.short	0x0060
        /*0098*/ 	.byte	0x00, 0xf0, 0x11, 0x00


	//----- nvinfo : EIATTR_KPARAM_INFO
	.align		4
.L_24125:
        /*009c*/ 	.byte	0x04, 0x17
        /*009e*/ 	.short	(.L_24127 - .L_24126)
.L_24126:
        /*00a0*/ 	.word	0x00000000
        /*00a4*/ 	.short	0x000d
        /*00a6*/ 	.short	0x005c
        /*00a8*/ 	.byte	0x00, 0xf0, 0x11, 0x00


	//----- nvinfo : EIATTR_KPARAM_INFO
	.align		4
.L_24127:
        /*00ac*/ 	.byte	0x04, 0x17
        /*00ae*/ 	.short	(.L_24129 - .L_24128)
.L_24128:
        /*00b0*/ 	.word	0x00000000
        /*00b4*/ 	.short	0x000c
        /*00b6*/ 	.short	0x0058
        /*00b8*/ 	.byte	0x00, 0xf0, 0x11, 0x00


	//----- nvinfo : EIATTR_KPARAM_INFO
	.align		4
.L_24129:
        /*00bc*/ 	.byte	0x04, 0x17
        /*00be*/ 	.short	(.L_24131 - .L_24130)
.L_24130:
        /*00c0*/ 	.word	0x00000000
        /*00c4*/ 	.short	0x000b
        /*00c6*/ 	.short	0x0050
        /*00c8*/ 	.byte	0x00, 0xf0, 0x21, 0x00


	//----- nvinfo : EIATTR_KPARAM_INFO
	.align		4
.L_24131:
        /*00cc*/ 	.byte	0x04, 0x17
        /*00ce*/ 	.short	(.L_24133 - .L_24132)
.L_24132:
        /*00d0*/ 	.word	0x00000000
        /*00d4*/ 	.short	0x000a
        /*00d6*/ 	.short	0x0048
        /*00d8*/ 	.byte	0x00, 0xf0, 0x11, 0x00


	//----- nvinfo : EIATTR_KPARAM_INFO
	.align		4
.L_24133:
        /*00dc*/ 	.byte	0x04, 0x17
        /*00de*/ 	.short	(.L_24135 - .L_24134)
.L_24134:
        /*00e0*/ 	.word	0x00000000
        /*00e4*/ 	.short	0x0009
        /*00e6*/ 	.short	0x0040
        /*00e8*/ 	.byte	0x00, 0xf0, 0x21, 0x00


	//----- nvinfo : EIATTR_KPARAM_INFO
	.align		4
.L_24135:
        /*00ec*/ 	.byte	0x04, 0x17
        /*00ee*/ 	.short	(.L_24137 - .L_24136)
.L_24136:
        /*00f0*/ 	.word	0x00000000
        /*00f4*/ 	.short	0x0008
        /*00f6*/ 	.short	0x0038
        /*00f8*/ 	.byte	0x00, 0xf0, 0x21, 0x00


	//----- nvinfo : EIATTR_KPARAM_INFO
	.align		4
.L_24137:
        /*00fc*/ 	.byte	0x04, 0x17
        /*00fe*/ 	.short	(.L_24139 - .L_24138)
.L_24138:
        /*0100*/ 	.word	0x00000000
        /*0104*/ 	.short	0x0007
        /*0106*/ 	.short	0x0034
        /*0108*/ 	.byte	0x00, 0xf0, 0x11, 0x00


	//----- nvinfo : EIATTR_KPARAM_INFO
	.align		4
.L_24139:
        /*010c*/ 	.byte	0x04, 0x17
        /*010e*/ 	.short	(.L_24141 - .L_24140)
.L_24140:
        /*0110*/ 	.word	0x00000000
        /*0114*/ 	.short	0x0006
        /*0116*/ 	.short	0x0030
        /*0118*/ 	.byte	0x00, 0xf0, 0x11, 0x00


	//----- nvinfo : EIATTR_KPARAM_INFO
	.align		4
.L_24141:
        /*011c*/ 	.byte	0x04, 0x17
        /*011e*/ 	.short	(.L_24143 - .L_24142)
.L_24142:
        /*0120*/ 	.word	0x00000000
        /*0124*/ 	.short	0x0005
        /*0126*/ 	.short	0x0028
        /*0128*/ 	.byte	0x00, 0xf0, 0x21, 0x00


	//----- nvinfo : EIATTR_KPARAM_INFO
	.align		4
.L_24143:
        /*012c*/ 	.byte	0x04, 0x17
        /*012e*/ 	.short	(.L_24145 - .L_24144)
.L_24144:
        /*0130*/ 	.word	0x00000000
        /*0134*/ 	.short	0x0004
        /*0136*/ 	.short	0x0020
        /*0138*/ 	.byte	0x00, 0xf0, 0x21, 0x00


	//----- nvinfo : EIATTR_KPARAM_INFO
	.align		4
.L_24145:
        /*013c*/ 	.byte	0x04, 0x17
        /*013e*/ 	.short	(.L_24147 - .L_24146)
.L_24146:
        /*0140*/ 	.word	0x00000000
        /*0144*/ 	.short	0x0003
        /*0146*/ 	.short	0x0018
        /*0148*/ 	.byte	0x00, 0xf0, 0x21, 0x00


	//----- nvinfo : EIATTR_KPARAM_INFO
	.align		4
.L_24147:
        /*014c*/ 	.byte	0x04, 0x17
        /*014e*/ 	.short	(.L_24149 - .L_24148)
.L_24148:
        /*0150*/ 	.word	0x00000000
        /*0154*/ 	.short	0x0002
        /*0156*/ 	.short	0x0010
        /*0158*/ 	.byte	0x00, 0xf0, 0x21, 0x00


	//----- nvinfo : EIATTR_KPARAM_INFO
	.align		4
.L_24149:
        /*015c*/ 	.byte	0x04, 0x17
        /*015e*/ 	.short	(.L_24151 - .L_24150)
.L_24150:
        /*0160*/ 	.word	0x00000000
        /*0164*/ 	.short	0x0001
        /*0166*/ 	.short	0x0008
        /*0168*/ 	.byte	0x00, 0xf0, 0x21, 0x00


	//----- nvinfo : EIATTR_KPARAM_INFO
	.align		4
.L_24151:
        /*016c*/ 	.byte	0x04, 0x17
        /*016e*/ 	.short	(.L_24153 - .L_24152)
.L_24152:
        /*0170*/ 	.word	0x00000000
        /*0174*/ 	.short	0x0000
        /*0176*/ 	.short	0x0000
        /*0178*/ 	.byte	0x00, 0xf0, 0x21, 0x00


	//----- nvinfo : EIATTR_MAXREG_COUNT
	.align		4
.L_24153:
        /*017c*/ 	.byte	0x03, 0x1b
        /*017e*/ 	.short	0x00ff


	//----- nvinfo : EIATTR_NUM_BARRIERS
	.align		4
        /*0180*/ 	.byte	0x02, 0x4c
        /*0182*/ 	.byte	0x01
	.zero		1


	//----- nvinfo : EIATTR_MERCURY_ISA_VERSION
	.align		4
        /*0184*/ 	.byte	0x03, 0x5f
        /*0186*/ 	.short	0x0000


	//----- nvinfo : EIATTR_COOP_GROUP_MASK_REGIDS
	.align		4
        /*0188*/ 	.byte	0x04, 0x29
        /*018a*/ 	.short	(.L_24155 - .L_24154)


	//   ....[0]....
.L_24154:
        /*018c*/ 	.word	0xffffffff


	//   ....[1]....
        /*0190*/ 	.word	0xffffffff


	//   ....[2]....
        /*0194*/ 	.word	0xffffffff


	//   ....[3]....
        /*0198*/ 	.word	0xffffffff


	//   ....[4]....
        /*019c*/ 	.word	0xffffffff


	//   ....[5]....
        /*01a0*/ 	.word	0xffffffff


	//   ....[6]....
        /*01a4*/ 	.word	0xffffffff


	//   ....[7]....
        /*01a8*/ 	.word	0xffffffff


	//   ....[8]....
        /*01ac*/ 	.word	0xffffffff


	//   ....[9]....
        /*01b0*/ 	.word	0xffffffff


	//   ....[10]....
        /*01b4*/ 	.word	0xffffffff


	//   ....[11]....
        /*01b8*/ 	.word	0xffffffff


	//   ....[12]....
        /*01bc*/ 	.word	0xffffffff


	//   ....[13]....
        /*01c0*/ 	.word	0xffffffff


	//   ....[14]....
        /*01c4*/ 	.word	0xffffffff


	//   ....[15]....
        /*01c8*/ 	.word	0xffffffff


	//   ....[16]....
        /*01cc*/ 	.word	0xffffffff


	//   ....[17]....
        /*01d0*/ 	.word	0xffffffff


	//   ....[18]....
        /*01d4*/ 	.word	0xffffffff


	//   ....[19]....
        /*01d8*/ 	.word	0xffffffff


	//   ....[20]....
        /*01dc*/ 	.word	0xffffffff


	//   ....[21]....
        /*01e0*/ 	.word	0xffffffff


	//   ....[22]....
        /*01e4*/ 	.word	0xffffffff


	//   ....[23]....
        /*01e8*/ 	.word	0xffffffff


	//   ....[24]....
        /*01ec*/ 	.word	0xffffffff


	//   ....[25]....
        /*01f0*/ 	.word	0xffffffff


	//   ....[26]....
        /*01f4*/ 	.word	0xffffffff


	//   ....[27]....
        /*01f8*/ 	.word	0xffffffff


	//   ....[28]....
        /*01fc*/ 	.word	0xffffffff


	//   ....[29]....
        /*0200*/ 	.word	0xffffffff


	//   ....[30]....
        /*0204*/ 	.word	0xffffffff


	//   ....[31]....
        /*0208*/ 	.word	0xffffffff


	//   ....[32]....
        /*020c*/ 	.word	0xffffffff


	//   ....[33]....
        /*0210*/ 	.word	0xffffffff


	//   ....[34]....
        /*0214*/ 	.word	0xffffffff


	//   ....[35]....
        /*0218*/ 	.word	0xffffffff


	//   ....[36]....
        /*021c*/ 	.word	0xffffffff


	//   ....[37]....
        /*0220*/ 	.word	0xffffffff


	//   ....[38]....
        /*0224*/ 	.word	0xffffffff


	//   ....[39]....
        /*0228*/ 	.word	0xffffffff


	//   ....[40]....
        /*022c*/ 	.word	0xffffffff


	//   ....[41]....
        /*0230*/ 	.word	0xffffffff


	//   ....[42]....
        /*0234*/ 	.word	0xffffffff


	//   ....[43]....
        /*0238*/ 	.word	0xffffffff


	//   ....[44]....
        /*023c*/ 	.word	0xffffffff


	//   ....[45]....
        /*0240*/ 	.word	0xffffffff


	//----- nvinfo : EIATTR_COOP_GROUP_INSTR_OFFSETS
	.align		4
.L_24155:
        /*0244*/ 	.byte	0x04, 0x28
        /*0246*/ 	.short	(.L_24157 - .L_24156)


	//   ....[0]....
.L_24156:
        /*0248*/ 	.word	0x00002d90


	//   ....[1]....
        /*024c*/ 	.word	0x00002de0


	//   ....[2]....
        /*0250*/ 	.word	0x00002e00


	//   ....[3]....
        /*0254*/ 	.word	0x00002e20


	//   ....[4]....
        /*0258*/ 	.word	0x00002e50


	//   ....[5]....
        /*025c*/ 	.word	0x00002ec0


	//   ....[6]....
        /*0260*/ 	.word	0x00002ee0


	//   ....[7]....
        /*0264*/ 	.word	0x00002f00


	//   ....[8]....
        /*0268*/ 	.word	0x00003d40


	//   ....[9]....
        /*026c*/ 	.word	0x00003da0


	//   ....[10]....
        /*0270*/ 	.word	0x00003dd0


	//   ....[11]....
        /*0274*/ 	.word	0x00003df0


	//   ....[12]....
        /*0278*/ 	.word	0x00003e10


	//   ....[13]....
        /*027c*/ 	.word	0x00003e60


	//   ....[14]....
        /*0280*/ 	.word	0x00003e80


	//   ....[15]....
        /*0284*/ 	.word	0x00003ea0


	//   ....[16]....
        /*0288*/ 	.word	0x00008b40


	//   ....[17]....
        /*028c*/ 	.word	0x00008b70


	//   ....[18]....
        /*0290*/ 	.word	0x00008b80


	//   ....[19]....
        /*0294*/ 	.word	0x00008b90


	//   ....[20]....
        /*0298*/ 	.word	0x00008ba0


	//   ....[21]....
        /*029c*/ 	.word	0x00008bb0


	//   ....[22]....
        /*02a0*/ 	.word	0x00008bc0


	//   ....[23]....
        /*02a4*/ 	.word	0x00008be0


	//   ....[24]....
        /*02a8*/ 	.word	0x00008c10


	//   ....[25]....
        /*02ac*/ 	.word	0x00008c40


	//   ....[26]....
        /*02b0*/ 	.word	0x00008c70


	//   ....[27]....
        /*02b4*/ 	.word	0x00008ca0


	//   ....[28]....
        /*02b8*/ 	.word	0x00008cd0


	//   ....[29]....
        /*02bc*/ 	.word	0x00008d00


	//   ....[30]....
        /*02c0*/ 	.word	0x00008d30


	//   ....[31]....
        /*02c4*/ 	.word	0x00008d60


	//   ....[32]....
        /*02c8*/ 	.word	0x00008da0


	//   ....[33]....
        /*02cc*/ 	.word	0x00008dd0


	//   ....[34]....
        /*02d0*/ 	.word	0x00008e00


	//   ....[35]....
        /*02d4*/ 	.word	0x00008e20


	//   ....[36]....
        /*02d8*/ 	.word	0x00008e40


	//   ....[37]....
        /*02dc*/ 	.word	0x00008e60


	//   ....[38]....
        /*02e0*/ 	.word	0x00008e80


	//   ....[39]....
        /*02e4*/ 	.word	0x00008eb0


	//   ....[40]....
        /*02e8*/ 	.word	0x00008ed0


	//   ....[41]....
        /*02ec*/ 	.word	0x00008ef0


	//   ....[42]....
        /*02f0*/ 	.word	0x00008f10


	//   ....[43]....
        /*02f4*/ 	.word	0x00008f30


	//   ....[44]....
        /*02f8*/ 	.word	0x00008f50


	//   ....[45]....
        /*02fc*/ 	.word	0x00008f70


	//----- nvinfo : EIATTR_EXIT_INSTR_OFFSETS
	.align		4
.L_24157:
        /*0300*/ 	.byte	0x04, 0x1c
        /*0302*/ 	.short	(.L_24159 - .L_24158)


	//   ....[0]....
.L_24158:
        /*0304*/ 	.word	0x00000090


	//   ....[1]....
        /*0308*/ 	.word	0x000096a0


	//   ....[2]....
        /*030c*/ 	.word	0x000096b0


	//   ....[3]....
        /*0310*/ 	.word	0x00009e30


	//----- nvinfo : EIATTR_CTAIDZ_USED
	.align		4
.L_24159:
        /*0314*/ 	.byte	0x01, 0x04
	.zero		2


	//----- nvinfo : EIATTR_CRS_STACK_SIZE
	.align		4
        /*0318*/ 	.byte	0x04, 0x1e
        /*031a*/ 	.short	(.L_24161 - .L_24160)
.L_24160:
        /*031c*/ 	.word	0x00000000
.L_24161:


//--------------------- .nv.info._ZN4vllm25paged_attention_v2_kernelI13__nv_bfloat16S1_Li112ELi32ELi128ELNS_18Fp8KVCacheDataTypeE0ELb1ELi512EEEvPfS3_PT_PKS4_PKT0_SA_ifPKiSC_iPKfiiiSE_SE_iiiii --------------------------
	.section	.nv.info._ZN4vllm25paged_attention_v2_kernelI13__nv_bfloat16S1_Li112ELi32ELi128ELNS_18Fp8KVCacheDataTypeE0ELb1ELi512EEEvPfS3_PT_PKS4_PKT0_SA_ifPKiSC_iPKfiiiSE_SE_iiiii,"",@"SHT_CUDA_INFO"
	.sectionflags	@""
	.align	4


	//----- nvinfo : EIATTR_CUDA_API_VERSION
	.align		4
        /*0000*/ 	.byte	0x04, 0x37
        /*0002*/ 	.short	(.L_24163 - .L_24162)
.L_24162:
        /*0004*/ 	.word	0x00000082


	//----- nvinfo : EIATTR_SW2861232_WAR
	.align		4
.L_24163:
        /*0008*/ 	.byte	0x01, 0x35
	.zero		2


	//----- nvinfo : EIATTR_PARAM_CBANK
	.align		4
        /*000c*/ 	.byte	0x04, 0x0a
        /*000e*/ 	.short	(.L_24165 - .L_24164)
	.align		4
.L_24164:
        /*0010*/ 	.word	index@(.nv.constant0._ZN4vllm25paged_attention_v2_kernelI13__nv_bfloat16S1_Li112ELi32ELi128ELNS_18Fp8KVCacheDataTypeE0ELb1ELi512EEEvPfS3_PT_PKS4_PKT0_SA_ifPKiSC_iPKfiiiSE_SE_iiiii)
        /*0014*/ 	.short	0x0160
        /*0016*/ 	.short	0x008c


	//----- nvinfo : EIATTR_CBANK_PARAM_SIZE
	.align		4
.L_24165:
        /*0018*/ 	.byte	0x03, 0x19
        /*001a*/ 	.short	0x008c


	//----- nvinfo : EIATTR_KPARAM_INFO
	.align		4
        /*001c*/ 	.byte	0x04, 0x17
        /*001e*/ 	.short	(.L_24167 - .L_24166)
.L_24166:
        /*0020*/ 	.word	0x00000000
        /*0024*/ 	.short	0x0015
        /*0026*/ 	.short	0x0088
        /*0028*/ 	.byte	0x00, 0xf0, 0x11, 0x00


	//----- nvinfo : EIATTR_KPARAM_INFO
	.align		4
.L_24167:
        /*002c*/ 	.byte	0x04, 0x17
        /*002e*/ 	.short	(.L_24169 - .L_24168)
.L_24168:
        /*0030*/ 	.word	0x00000000
        /*0034*/ 	.short	0x0014
        /*0036*/ 	.short	0x0084
        /*0038*/ 	.byte	0x00, 0xf0, 0x11, 0x00


	//----- nvinfo : EIATTR_KPARAM_INFO
	.align		4
.L_24169:
        /*003c*/ 	.byte	0x04, 0x17
        /*003e*/ 	.short	(.L_24171 - .L_24170)
.L_24170:
        /*0040*/ 	.word	0x00000000
        /*0044*/ 	.short	0x0013
        /*0046*/ 	.short	0x0080
        /*0048*/ 	.byte	0x00, 0xf0, 0x11, 0x00


	//----- nvinfo : EIATTR_KPARAM_INFO
	.align		4
.L_24171:
        /*004c*/ 	.byte	0x04, 0x17
        /*004e*/ 	.short	(.L_24173 - .L_24172)
.L_24172:
        /*0050*/ 	.word	0x00000000
        /*0054*/ 	.short	0x0012
        /*0056*/ 	.short	0x007c
        /*0058*/ 	.byte	0x00, 0xf0, 0x11, 0x00


	//----- nvinfo : EIATTR_KPARAM_INFO
	.align		4
.L_24173:
        /*005c*/ 	.byte	0x04, 0x17
        /*005e*/ 	.short	(.L_24175 - .L_24174)
.L_24174:
        /*0060*/ 	.word	0x00000000
        /*0064*/ 	.short	0x0011
        /*0066*/ 	.short	0x0078
        /*0068*/ 	.byte	0x00, 0xf0, 0x11, 0x00


	//----- nvinfo : EIATTR_KPARAM_INFO
	.align		4
.L_24175:
        /*006c*/ 	.byte	0x04, 0x17
        /*006e*/ 	.short	(.L_24177 - .L_24176)
.L_24176:
        /*0070*/ 	.word	0x00000000
        /*0074*/ 	.short	0x0010
        /*0076*/ 	.short	0x0070
        /*0078*/ 	.byte	0x00, 0xf0, 0x21, 0x00


	//----- nvinfo : EIATTR_KPARAM_INFO
	.align		4
.L_24177:
        /*007c*/ 	.byte	0x04, 0x17
        /*007e*/ 	.short	(.L_24179 - .L_24178)
.L_24178:
        /*0080*/ 	.word	0x00000000
        /*0084*/ 	.short	0x000f
        /*0086*/ 	.short	0x0068
        /*0088*/ 	.byte	0x00, 0xf0, 0x21, 0x00


	//----- nvinfo : EIATTR_KPARAM_INFO
	.align		4
.L_24179:
        /*008c*/ 	.byte	0x04, 0x17
        /*008e*/ 	.short	(.L_24181 - .L_24180)
.L_24180:
        /*0090*/ 	.word	0x00000000
        /*0094*/ 	.short	0x000e
        /*0096*/ 	.short	0x0060
        /*0098*/ 	.byte	0x00, 0xf0, 0x11, 0x00


	//----- nvinfo : EIATTR_KPARAM_INFO
	.align		4
.L_24181:
        /*009c*/ 	.byte	0x04, 0x17
        /*009e*/ 	.short	(.L_24183 - .L_24182)
.L_24182:
        /*00a0*/ 	.word	0x00000000
        /*00a4*/ 	.short	0x000d
        /*00a6*/ 	.short	0x005c
        /*00a8*/ 	.byte	0x00, 0xf0, 0x11, 0x00


	//----- nvinfo : EIATTR_KPARAM_INFO
	.align		4
.L_24183:
        /*00ac*/ 	.byte	0x04, 0x17
        /*00ae*/ 	.short	(.L_24185 - .L_24184)
.L_24184:
        /*00b0*/ 	.word	0x00000000
        /*00b4*/ 	.short	0x000c
        /*00b6*/ 	.short	0x0058
        /*00b8*/ 	.byte	0x00, 0xf0, 0x11, 0x00


	//----- nvinfo : EIATTR_KPARAM_INFO
	.align		4
.L_24185:
        /*00bc*/ 	.byte	0x04, 0x17
        /*00be*/ 	.short	(.L_24187 - .L_24186)
.L_24186:
        /*00c0*/ 	.word	0x00000000
        /*00c4*/ 	.short	0x000b
        /*00c6*/ 	.short	0x0050
        /*00c8*/ 	.byte	0x00, 0xf0, 0x21, 0x00


	//----- nvinfo : EIATTR_KPARAM_INFO
	.align		4
.L_24187:
        /*00cc*/ 	.byte	0x04, 0x17
        /*00ce*/ 	.short	(.L_24189 - .L_24188)
.L_24188:
        /*00d0*/ 	.word	0x00000000
        /*00d4*/ 	.short	0x000a
        /*00d6*/ 	.short	0x0048
        /*00d8*/ 	.byte	0x00, 0xf0, 0x11, 0x00


	//----- nvinfo : EIATTR_KPARAM_INFO
	.align		4
.L_24189:
        /*00dc*/ 	.byte	0x04, 0x17
        /*00de*/ 	.short	(.L_24191 - .L_24190)
.L_24190:
        /*00e0*/ 	.word	0x00000000
        /*00e4*/ 	.short	0x0009
        /*00e6*/ 	.short	0x0040
        /*00e8*/ 	.byte	0x00, 0xf0, 0x21, 0x00


	//----- nvinfo : EIATTR_KPARAM_INFO
	.align		4
.L_24191:
        /*00ec*/ 	.byte	0x04, 0x17
        /*00ee*/ 	.short	(.L_24193 - .L_24192)
.L_24192:
        /*00f0*/ 	.word	0x00000000
        /*00f4*/ 	.short	0x0008
        /*00f6*/ 	.short	0x0038
        /*00f8*/ 	.byte	0x00, 0xf0, 0x21, 0x00


	//----- nvinfo : EIATTR_KPARAM_INFO
	.align		4
.L_24193:
        /*00fc*/ 	.byte	0x04, 0x17
        /*00fe*/ 	.short	(.L_24195 - .L_24194)
.L_24194:
        /*0100*/ 	.word	0x00000000
        /*0104*/ 	.short	0x0007
        /*0106*/ 	.short	0x0034
        /*0108*/ 	.byte	0x00, 0xf0, 0x11, 0x00


	//----- nvinfo : EIATTR_KPARAM_INFO
	.align		4
.L_24195:
        /*010c*/ 	.byte	0x04, 0x17
        /*010e*/ 	.short	(.L_24197 - .L_24196)
.L_24196:
        /*0110*/ 	.word	0x00000000
        /*0114*/ 	.short	0x0006
        /*0116*/ 	.short	0x0030
        /*0118*/ 	.byte	0x00, 0xf0, 0x11, 0x00


	//----- nvinfo : EIATTR_KPARAM_INFO
	.align		4
.L_24197:
        /*011c*/ 	.byte	0x04, 0x17
        /*011e*/ 	.short	(.L_24199 - .L_24198)
.L_24198:
        /*0120*/ 	.word	0x00000000
        /*0124*/ 	.short	0x0005
        /*0126*/ 	.short	0x0028
        /*0128*/ 	.byte	0x00, 0xf0, 0x21, 0x00


	//----- nvinfo : EIATTR_KPARAM_INFO
	.align		4
.L_24199:
        /*012c*/ 	.byte	0x04, 0x17
        /*012e*/ 	.short	(.L_24201 - .L_24200)
.L_24200:
        /*0130*/ 	.word	0x00000000
        /*0134*/ 	.short	0x0004
        /*0136*/ 	.short	0x0020
        /*0138*/ 	.byte	0x00, 0xf0, 0x21, 0x00


	//----- nvinfo : EIATTR_KPARAM_INFO
	.align		4
.L_24201:
        /*013c*/ 	.byte	0x04, 0x17
        /*013e*/ 	.short	(.L_24203 - .L_24202)
.L_24202:
        /*0140*/ 	.word	0x00000000
        /*0144*/ 	.short	0x0003
        /*0146*/ 	.short	0x0018
        /*0148*/ 	.byte	0x00, 0xf0, 0x21, 0x00


	//----- nvinfo : EIATTR_KPARAM_INFO
	.align		4
.L_24203:
        /*014c*/ 	.byte	0x04, 0x17
        /*014e*/ 	.short	(.L_24205 - .L_24204)
.L_24204:
        /*0150*/ 	.word	0x00000000
        /*0154*/ 	.short	0x0002
        /*0156*/ 	.short	0x0010
        /*0158*/ 	.byte	0x00, 0xf0, 0x21, 0x00


	//----- nvinfo : EIATTR_KPARAM_INFO
	.align		4
.L_24205:
        /*015c*/ 	.byte	0x04, 0x17
        /*015e*/ 	.short	(.L_24207 - .L_24206)
.L_24206:
        /*0160*/ 	.word	0x00000000
        /*0164*/ 	.short	0x0001
        /*0166*/ 	.short	0x0008
        /*0168*/ 	.byte	0x00, 0xf0, 0x21, 0x00


	//----- nvinfo : EIATTR_KPARAM_INFO
	.align		4
.L_24207:
        /*016c*/ 	.byte	0x04, 0x17
        /*016e*/ 	.short	(.L_24209 - .L_24208)
.L_24208:
        /*0170*/ 	.word	0x00000000
        /*0174*/ 	.short	0x0000
        /*0176*/ 	.short	0x0000
        /*0178*/ 	.byte	0x00, 0xf0, 0x21, 0x00


	//----- nvinfo : EIATTR_MAXREG_COUNT
	.align		4
.L_24209:
        /*017c*/ 	.byte	0x03, 0x1b
        /*017e*/ 	.short	0x00ff


	//----- nvinfo : EIATTR_NUM_BARRIERS
	.align		4
        /*0180*/ 	.byte	0x02, 0x4c
        /*0182*/ 	.byte	0x01
	.zero		1


	//----- nvinfo : EIATTR_MERCURY_ISA_VERSION
	.align		4
        /*0184*/ 	.byte	0x03, 0x5f
        /*0186*/ 	.short	0x0000


	//----- nvinfo : EIATTR_COOP_GROUP_MASK_REGIDS
	.align		4
        /*0188*/ 	.byte	0x04, 0x29
        /*018a*/ 	.short	(.L_24211 - .L_24210)


	//   ....[0]....
.L_24210:
        /*018c*/ 	.word	0xffffffff


	//   ....[1]....
        /*0190*/ 	.word	0xffffffff


	//   ....[2]....
        /*0194*/ 	.word	0xffffffff


	//   ....[3]....
        /*0198*/ 	.word	0xffffffff


	//   ....[4]....
        /*019c*/ 	.word	0xffffffff


	//   ....[5]....
        /*01a0*/ 	.word	0xffffffff


	//   ....[6]....
        /*01a4*/ 	.word	0xffffffff


	//   ....[7]....
        /*01a8*/ 	.word	0xffffffff


	//   ....[8]....
        /*01ac*/ 	.word	0xffffffff


	//   ....[9]....
        /*01b0*/ 	.word	0xffffffff


	//   ....[10]....
        /*01b4*/ 	.word	0xffffffff


	//   ....[11]....
        /*01b8*/ 	.word	0xffffffff


	//   ....[12]....
        /*01bc*/ 	.word	0xffffffff


	//   ....[13]....
        /*01c0*/ 	.word	0xffffffff


	//   ....[14]....
        /*01c4*/ 	.word	0xffffffff


	//   ....[15]....
        /*01c8*/ 	.word	0xffffffff


	//   ....[16]....
        /*01cc*/ 	.word	0xffffffff


	//   ....[17]....
        /*01d0*/ 	.word	0xffffffff


	//   ....[18]....
        /*01d4*/ 	.word	0xffffffff


	//   ....[19]....
        /*01d8*/ 	.word	0xffffffff


	//   ....[20]....
        /*01dc*/ 	.word	0xffffffff


	//   ....[21]....
        /*01e0*/ 	.word	0xffffffff


	//   ....[22]....
        /*01e4*/ 	.word	0xffffffff


	//   ....[23]....
        /*01e8*/ 	.word	0xffffffff


	//   ....[24]....
        /*01ec*/ 	.word	0xffffffff


	//   ....[25]....
        /*01f0*/ 	.word	0xffffffff


	//   ....[26]....
        /*01f4*/ 	.word	0xffffffff


	//   ....[27]....
        /*01f8*/ 	.word	0xffffffff


	//   ....[28]....
        /*01fc*/ 	.word	0xffffffff


	//   ....[29]....
        /*0200*/ 	.word	0xffffffff


	//   ....[30]....
        /*0204*/ 	.word	0xffffffff


	//   ....[31]....
        /*0208*/ 	.word	0xffffffff


	//   ....[32]....
        /*020c*/ 	.word	0xffffffff


	//   ....[33]....
        /*0210*/ 	.word	0xffffffff


	//   ....[34]....
        /*0214*/ 	.word	0xffffffff


	//   ....[35]....
        /*0218*/ 	.word	0xffffffff


	//   ....[36]....
        /*021c*/ 	.word	0xffffffff


	//   ....[37]....
        /*0220*/ 	.word	0xffffffff


	//   ....[38]....
        /*0224*/ 	.word	0xffffffff


	//   ....[39]....
        /*0228*/ 	.word	0xffffffff


	//   ....[40]....
        /*022c*/ 	.word	0xffffffff


	//   ....[41]....
        /*0230*/ 	.word	0xffffffff


	//   ....[42]....
        /*0234*/ 	.word	0xffffffff


	//   ....[43]....
        /*0238*/ 	.word	0xffffffff


	//----- nvinfo : EIATTR_COOP_GROUP_INSTR_OFFSETS
	.align		4
.L_24211:
        /*023c*/ 	.byte	0x04, 0x28
        /*023e*/ 	.short	(.L_24213 - .L_24212)


	//   ....[0]....
.L_24212:
        /*0240*/ 	.word	0x00002be0


	//   ....[1]....
        /*0244*/ 	.word	0x00002c30


	//   ....[2]....
        /*0248*/ 	.word	0x00002c50


	//   ....[3]....
        /*024c*/ 	.word	0x00002c70


	//   ....[4]....
        /*0250*/ 	.word	0x00002ca0


	//   ....[5]....
        /*0254*/ 	.word	0x00002d10


	//   ....[6]....
        /*0258*/ 	.word	0x00002d30


	//   ....[7]....
        /*025c*/ 	.word	0x00002d50


	//   ....[8]....
        /*0260*/ 	.word	0x00003b90


	//   ....[9]....
        /*0264*/ 	.word	0x00003bf0


	//   ....[10]....
        /*0268*/ 	.word	0x00003c20


	//   ....[11]....
        /*026c*/ 	.word	0x00003c40


	//   ....[12]....
        /*0270*/ 	.word	0x00003c60


	//   ....[13]....
        /*0274*/ 	.word	0x00003cb0


	//   ....[14]....
        /*0278*/ 	.word	0x00003cd0


	//   ....[15]....
        /*027c*/ 	.word	0x00003cf0


	//   ....[16]....
        /*0280*/ 	.word	0x00008580


	//   ....[17]....
        /*0284*/ 	.word	0x000085b0


	//   ....[18]....
        /*0288*/ 	.word	0x000085c0


	//   ....[19]....
        /*028c*/ 	.word	0x000085d0


	//   ....[20]....
        /*0290*/ 	.word	0x000085e0


	//   ....[21]....
        /*0294*/ 	.word	0x000085f0


	//   ....[22]....
        /*0298*/ 	.word	0x00008600


	//   ....[23]....
        /*029c*/ 	.word	0x00008620


	//   ....[24]....
        /*02a0*/ 	.word	0x00008650


	//   ....[25]....
        /*02a4*/ 	.word	0x00008680


	//   ....[26]....
        /*02a8*/ 	.word	0x000086b0


	//   ....[27]....
        /*02ac*/ 	.word	0x000086e0


	//   ....[28]....
        /*02b0*/ 	.word	0x00008710


	//   ....[29]....
        /*02b4*/ 	.word	0x00008740


	//   ....[30]....
        /*02b8*/ 	.word	0x00008770


	//   ....[31]....
        /*02bc*/ 	.word	0x000087b0


	//   ....[32]....
        /*02c0*/ 	.word	0x000087e0


	//   ....[33]....
        /*02c4*/ 	.word	0x00008810


	//   ....[34]....
        /*02c8*/ 	.word	0x00008840


	//   ....[35]....
        /*02cc*/ 	.word	0x00008860


	//   ....[36]....
        /*02d0*/ 	.word	0x00008880


	//   ....[37]....
        /*02d4*/ 	.word	0x000088a0


	//   ....[38]....
        /*02d8*/ 	.word	0x000088d0


	//   ....[39]....
        /*02dc*/ 	.word	0x000088f0


	//   ....[40]....
        /*02e0*/ 	.word	0x00008910


	//   ....[41]....
        /*02e4*/ 	.word	0x00008930


	//   ....[42]....
        /*02e8*/ 	.word	0x00008950


	//   ....[43]....
        /*02ec*/ 	.word	0x00008970


	//----- nvinfo : EIATTR_EXIT_INSTR_OFFSETS
	.align		4
.L_24213:
        /*02f0*/ 	.byte	0x04, 0x1c
        /*02f2*/ 	.short	(.L_24215 - .L_24214)


	//   ....[0]....
.L_24214:
        /*02f4*/ 	.word	0x00000090


	//   ....[1]....
        /*02f8*/ 	.word	0x00009040


	//   ....[2]....
        /*02fc*/ 	.word	0x00009050


	//   ....[3]....
        /*0300*/ 	.word	0x00009760


	//----- nvinfo : EIATTR_CTAIDZ_USED
	.align		4
.L_24215:
        /*0304*/ 	.byte	0x01, 0x04
	.zero		2


	//----- nvinfo : EIATTR_CRS_STACK_SIZE
	.align		4
        /*0308*/ 	.byte	0x04, 0x1e
        /*030a*/ 	.short	(.L_24217 - .L_24216)
.L_24216:
        /*030c*/ 	.word	0x00000000
.L_24217:


//--------------------- .nv.info._ZN4vllm25paged_attention_v2_kernelI13__nv_bfloat16S1_Li96ELi32ELi128ELNS_18Fp8KVCacheDataTypeE0ELb1ELi512EEEvPfS3_PT_PKS4_PKT0_SA_ifPKiSC_iPKfiiiSE_SE_iiiii --------------------------
	.section	.nv.info._ZN4vllm25paged_attention_v2_kernelI13__nv_bfloat16S1_Li96ELi32ELi128ELNS_18Fp8KVCacheDataTypeE0ELb1ELi512EEEvPfS3_PT_PKS4_PKT0_SA_ifPKiSC_iPKfiiiSE_SE_iiiii,"",@"SHT_CUDA_INFO"
	.sectionflags	@""
	.align	4


	//----- nvinfo : EIATTR_CUDA_API_VERSION
	.align		4
        /*0000*/ 	.byte	0x04, 0x37
        /*0002*/ 	.short	(.L_24219 - .L_24218)
.L_24218:
        /*0004*/ 	.word	0x00000082


	//----- nvinfo : EIATTR_SW2861232_WAR
	.align		4
.L_24219:
        /*0008*/ 	.byte	0x01, 0x35
	.zero		2


	//----- nvinfo : EIATTR_PARAM_CBANK
	.align		4
        /*000c*/ 	.byte	0x04, 0x0a
        /*000e*/ 	.short	(.L_24221 - .L_24220)
	.align		4
.L_24220:
        /*0010*/ 	.word	index@(.nv.constant0._ZN4vllm25paged_attention_v2_kernelI13__nv_bfloat16S1_Li96ELi32ELi128ELNS_18Fp8KVCacheDataTypeE0ELb1ELi512EEEvPfS3_PT_PKS4_PKT0_SA_ifPKiSC_iPKfiiiSE_SE_iiiii)
        /*0014*/ 	.short	0x0160
        /*0016*/ 	.short	0x008c


	//----- nvinfo : EIATTR_CBANK_PARAM_SIZE
	.align		4
.L_24221:
        /*0018*/ 	.byte	0x03, 0x19
        /*001a*/ 	.short	0x008c


	//----- nvinfo : EIATTR_KPARAM_INFO
	.align		4
        /*001c*/ 	.byte	0x04, 0x17
        /*001e*/ 	.short	(.L_24223 - .L_24222)
.L_24222:
        /*0020*/ 	.word	0x00000000
        /*0024*/ 	.short	0x0015
        /*0026*/ 	.short	0x0088
        /*0028*/ 	.byte	0x00, 0xf0, 0x11, 0x00


	//----- nvinfo : EIATTR_KPARAM_INFO
	.align		4
.L_24223:
        /*002c*/ 	.byte	0x04, 0x17
        /*002e*/ 	.short	(.L_24225 - .L_24224)
.L_24224:
        /*0030*/ 	.word	0x00000000
        /*0034*/ 	.short	0x0014
        /*0036*/ 	.short	0x0084
        /*0038*/ 	.byte	0x00, 0xf0, 0x11, 0x00


	//----- nvinfo : EIATTR_KPARAM_INFO
	.align		4
.L_24225:
        /*003c*/ 	.byte	0x04, 0x17
        /*003e*/ 	.short	(.L_24227 - .L_24226)
.L_24226:
        /*0040*/ 	.word	0x00000000
        /*0044*/ 	.short	0x0013
        /*0046*/ 	.short	0x0080
        /*0048*/ 	.byte	0x00, 0xf0, 0x11, 0x00


	//----- nvinfo : EIATTR_KPARAM_INFO
	.align		4
.L_24227:
        /*004c*/ 	.byte	0x04, 0x17
        /*004e*/ 	.short	(.L_24229 - .L_24228)
.L_24228:
        /*0050*/ 	.word	0x00000000
        /*0054*/ 	.short	0x0012
        /*0056*/ 	.short	0x007c
        /*0058*/ 	.byte	0x00, 0xf0, 0x11, 0x00


	//----- nvinfo : EIATTR_KPARAM_INFO
	.align		4
.L_24229:
        /*005c*/ 	.byte	0x04, 0x17
        /*005e*/ 	.short	(.L_24231 - .L_24230)
.L_24230:
        /*0060*/ 	.word	0x00000000
        /*0064*/ 	.short	0x0011
        /*0066*/ 	.short	0x0078
        /*0068*/ 	.byte	0x00, 0xf0, 0x11, 0x00


	//----- nvinfo : EIATTR_KPARAM_INFO
	.align		4
.L_24231:
        /*006c*/ 	.byte	0x04, 0x17
        /*006e*/ 	.short	(.L_24233 - .L_24232)
.L_24232:
        /*0070*/ 	.word	0x00000000
        /*0074*/ 	.short	0x0010
        /*0076*/ 	.short	0x0070
        /*0078*/ 	.byte	0x00, 0xf0, 0x21, 0x00


	//----- nvinfo : EIATTR_KPARAM_INFO
	.align		4
.L_24233:
        /*007c*/ 	.byte	0x04, 0x17
        /*007e*/ 	.short	(.L_24235 - .L_24234)
.L_24234:
        /*0080*/ 	.word	0x00000000
        /*0084*/ 	.short	0x000f
        /*0086*/ 	.short	0x0068
        /*0088*/ 	.byte	0x00, 0xf0, 0x21, 0x00


	//----- nvinfo : EIATTR_KPARAM_INFO
	.align		4
.L_24235:
        /*008c*/ 	.byte	0x04, 0x17
        /*008e*/ 	.short	(.L_24237 - .L_24236)
.L_24236:
        /*0090*/ 	.word	0x00000000
        /*0094*/ 	.short	0x000e
        /*0096*/ 	.short	0x0060
        /*0098*/ 	.byte	0x00, 0xf0, 0x11, 0x00


	//----- nvinfo : EIATTR_KPARAM_INFO
	.align		4
.L_24237:
        /*009c*/ 	.byte	0x04, 0x17
        /*009e*/ 	.short	(.L_24239 - .L_24238)
.L_24238:
        /*00a0*/ 	.word	0x00000000
        /*00a4*/ 	.short	0x000d
        /*00a6*/ 	.short	0x005c
        /*00a8*/ 	.byte	0x00, 0xf0, 0x11, 0x00


	//----- nvinfo : EIATTR_KPARAM_INFO
	.align		4
.L_24239:
        /*00ac*/ 	.byte	0x04, 0x17
        /*00ae*/ 	.short	(.L_24241 - .L_24240)
.L_24240:
        /*00b0*/ 	.word	0x00000000
        /*00b4*/ 	.short	0x000c
        /*00b6*/ 	.short	0x0058
        /*00b8*/ 	.byte	0x00, 0xf0, 0x11, 0x00


	//----- nvinfo : EIATTR_KPARAM_INFO
	.align		4
.L_24241:
        /*00bc*/ 	.byte	0x04, 0x17
        /*00be*/ 	.short	(.L_24243 - .L_24242)
.L_24242:
        /*00c0*/ 	.word	0x00000000
        /*00c4*/ 	.short	0x000b
        /*00c6*/ 	.short	0x0050
        /*00c8*/ 	.byte	0x00, 0xf0, 0x21, 0x00


	//----- nvinfo : EIATTR_KPARAM_INFO
	.align		4
.L_24243:
        /*00cc*/ 	.byte	0x04, 0x17
        /*00ce*/ 	.short	(.L_24245 - .L_24244)
.L_24244:
        /*00d0*/ 	.word	0x00000000
        /*00d4*/ 	.short	0x000a
        /*00d6*/ 	.short	0x0048
        /*00d8*/ 	.byte	0x00, 0xf0, 0x11, 0x00


	//----- nvinfo : EIATTR_KPARAM_INFO
	.align		4
.L_24245:
        /*00dc*/ 	.byte	0x04, 0x17
        /*00de*/ 	.short	(.L_24247 - .L_24246)
.L_24246:
        /*00e0*/ 	.word	0x00000000
        /*00e4*/ 	.short	0x0009
        /*00e6*/ 	.short	0x0040
        /*00e8*/ 	.byte	0x00, 0xf0, 0x21, 0x00


	//----- nvinfo : EIATTR_KPARAM_INFO
	.align		4
.L_24247:
        /*00ec*/ 	.byte	0x04, 0x17
        /*00ee*/ 	.short	(.L_24249 - .L_24248)
.L_24248:
        /*00f0*/ 	.word	0x00000000
        /*00f4*/ 	.short	0x0008
        /*00f6*/ 	.short	0x0038
        /*00f8*/ 	.byte	0x00, 0xf0, 0x21, 0x00


	//----- nvinfo : EIATTR_KPARAM_INFO
	.align		4
.L_24249:
        /*00fc*/ 	.byte	0x04, 0x17
        /*00fe*/ 	.short	(.L_24251 - .L_24250)
.L_24250:
        /*0100*/ 	.word	0x00000000
        /*0104*/ 	.short	0x0007
        /*0106*/ 	.short	0x0034
        /*0108*/ 	.byte	0x00, 0xf0, 0x11, 0x00


	//----- nvinfo : EIATTR_KPARAM_INFO
	.align		4
.L_24251:
        /*010c*/ 	.byte	0x04, 0x17
        /*010e*/ 	.short	(.L_24253 - .L_24252)
.L_24252:
        /*0110*/ 	.word	0x00000000
        /*0114*/ 	.short	0x0006
        /*0116*/ 	.short	0x0030
        /*0118*/ 	.byte	0x00, 0xf0, 0x11, 0x00


	//----- nvinfo : EIATTR_KPARAM_INFO
	.align		4
.L_24253:
        /*011c*/ 	.byte	0x04, 0x17
        /*011e*/ 	.short	(.L_24255 - .L_24254)
.L_24254:
        /*0120*/ 	.word	0x00000000
        /*0124*/ 	.short	0x0005
        /*0126*/ 	.short	0x0028
        /*0128*/ 	.byte	0x00, 0xf0, 0x21, 0x00


	//----- nvinfo : EIATTR_KPARAM_INFO
	.align		4
.L_24255:
        /*012c*/ 	.byte	0x04, 0x17
        /*012e*/ 	.short	(.L_24257 - .L_24256)
.L_24256:
        /*0130*/ 	.word	0x00000000
        /*0134*/ 	.short	0x0004
        /*0136*/ 	.short	0x0020
        /*0138*/ 	.byte	0x00, 0xf0, 0x21, 0x00


	//----- nvinfo : EIATTR_KPARAM_INFO
	.align		4
.L_24257:
        /*013c*/ 	.byte	0x04, 0x17
        /*013e*/ 	.short	(.L_24259 - .L_24258)
.L_24258:
        /*0140*/ 	.word	0x00000000
        /*0144*/ 	.short	0x0003
        /*0146*/ 	.short	0x0018
        /*0148*/ 	.byte	0x00, 0xf0, 0x21, 0x00


	//----- nvinfo : EIATTR_KPARAM_INFO
	.align		4
.L_24259:
        /*014c*/ 	.byte	0x04, 0x17
        /*014e*/ 	.short	(.L_24261 - .L_24260)
.L_24260:
        /*0150*/ 	.word	0x00000000
        /*0154*/ 	.short	0x0002
        /*0156*/ 	.short	0x0010
        /*0158*/ 	.byte	0x00, 0xf0, 0x21, 0x00


	//----- nvinfo : EIATTR_KPARAM_INFO
	.align		4
.L_24261:
        /*015c*/ 	.byte	0x04, 0x17
        /*015e*/ 	.short	(.L_24263 - .L_24262)
.L_24262:
        /*0160*/ 	.word	0x00000000
        /*0164*/ 	.short	0x0001
        /*0166*/ 	.short	0x0008
        /*0168*/ 	.byte	0x00, 0xf0, 0x21, 0x00


	//----- nvinfo : EIATTR_KPARAM_INFO
	.align		4
.L_24263:
        /*016c*/ 	.byte	0x04, 0x17
        /*016e*/ 	.short	(.L_24265 - .L_24264)
.L_24264:
        /*0170*/ 	.word	0x00000000
        /*0174*/ 	.short	0x0000
        /*0176*/ 	.short	0x0000
        /*0178*/ 	.byte	0x00, 0xf0, 0x21, 0x00


	//----- nvinfo : EIATTR_MAXREG_COUNT
	.align		4
.L_24265:
        /*017c*/ 	.byte	0x03, 0x1b
        /*017e*/ 	.short	0x00ff


	//----- nvinfo : EIATTR_NUM_BARRIERS
	.align		4
        /*0180*/ 	.byte	0x02, 0x4c
        /*0182*/ 	.byte	0x01
	.zero		1


	//----- nvinfo : EIATTR_MERCURY_ISA_VERSION
	.align		4
        /*0184*/ 	.byte	0x03, 0x5f
        /*0186*/ 	.short	0x0000


	//----- nvinfo : EIATTR_COOP_GROUP_MASK_REGIDS
	.align		4
        /*0188*/ 	.byte	0x04, 0x29
        /*018a*/ 	.short	(.L_24267 - .L_24266)


	//   ....[0]....
.L_24266:
        /*018c*/ 	.word	0xffffffff


	//   ....[1]....
        /*0190*/ 	.word	0xffffffff


	//   ....[2]....
        /*0194*/ 	.word	0xffffffff


	//   ....[3]....
        /*0198*/ 	.word	0xffffffff


	//   ....[4]....
        /*019c*/ 	.word	0xffffffff


	//   ....[5]....
        /*01a0*/ 	.word	0xffffffff


	//   ....[6]....
        /*01a4*/ 	.word	0xffffffff


	//   ....[7]....
        /*01a8*/ 	.word	0xffffffff


	//   ....[8]....
        /*01ac*/ 	.word	0xffffffff


	//   ....[9]....
        /*01b0*/ 	.word	0xffffffff


	//   ....[10]....
        /*01b4*/ 	.word	0xffffffff


	//   ....[11]....
        /*01b8*/ 	.word	0xffffffff


	//   ....[12]....
        /*01bc*/ 	.word	0xffffffff


	//   ....[13]....
        /*01c0*/ 	.word	0xffffffff


	//   ....[14]....
        /*01c4*/ 	.word	0xffffffff


	//   ....[15]....
        /*01c8*/ 	.word	0xffffffff


	//   ....[16]....
        /*01cc*/ 	.word	0xffffffff


	//   ....[17]....
        /*01d0*/ 	.word	0xffffffff


	//   ....[18]....
        /*01d4*/ 	.word	0xffffffff


	//   ....[19]....
        /*01d8*/ 	.word	0xffffffff


	//   ....[20]....
        /*01dc*/ 	.word	0xffffffff


	//   ....[21]....
        /*01e0*/ 	.word	0xffffffff


	//   ....[22]....
        /*01e4*/ 	.word	0xffffffff


	//   ....[23]....
        /*01e8*/ 	.word	0xffffffff


	//   ....[24]....
        /*01ec*/ 	.word	0xffffffff


	//   ....[25]....
        /*01f0*/ 	.word	0xffffffff


	//   ....[26]....
        /*01f4*/ 	.word	0xffffffff


	//   ....[27]....
        /*01f8*/ 	.word	0xffffffff


	//   ....[28]....
        /*01fc*/ 	.word	0xffffffff


	//   ....[29]....
        /*0200*/ 	.word	0xffffffff


	//   ....[30]....
        /*0204*/ 	.word	0xffffffff


	//   ....[31]....
        /*0208*/ 	.word	0xffffffff


	//   ....[32]....
        /*020c*/ 	.word	0xffffffff


	//   ....[33]....
        /*0210*/ 	.word	0xffffffff


	//   ....[34]....
        /*0214*/ 	.word	0xffffffff


	//   ....[35]....
        /*0218*/ 	.word	0xffffffff


	//   ....[36]....
        /*021c*/ 	.word	0xffffffff


	//   ....[37]....
        /*0220*/ 	.word	0xffffffff


	//   ....[38]....
        /*0224*/ 	.word	0xffffffff


	//   ....[39]....
        /*0228*/ 	.word	0xffffffff


	//----- nvinfo : EIATTR_COOP_GROUP_INSTR_OFFSETS
	.align		4
.L_24267:
        /*022c*/ 	.byte	0x04, 0x28
        /*022e*/ 	.short	(.L_24269 - .L_24268)


	//   ....[0]....
.L_24268:
        /*0230*/ 	.word	0x000028b0


	//   ....[1]....
        /*0234*/ 	.word	0x00002900


	//   ....[2]....
        /*0238*/ 	.word	0x00002920


	//   ....[3]....
        /*023c*/ 	.word	0x00002940


	//   ....[4]....
        /*0240*/ 	.word	0x00002960


	//   ....[5]....
        /*0244*/ 	.word	0x000029d0


	//   ....[6]....
        /*0248*/ 	.word	0x000029f0


	//   ....[7]....
        /*024c*/ 	.word	0x00002a20


	//   ....[8]....
        /*0250*/ 	.word	0x00003860


	//   ....[9]....
        /*0254*/ 	.word	0x000038c0


	//   ....[10]....
        /*0258*/ 	.word	0x000038f0


	//   ....[11]....
        /*025c*/ 	.word	0x00003910


	//   ....[12]....
        /*0260*/ 	.word	0x00003930


	//   ....[13]....
        /*0264*/ 	.word	0x00003980


	//   ....[14]....
        /*0268*/ 	.word	0x000039a0


	//   ....[15]....
        /*026c*/ 	.word	0x000039c0


	//   ....[16]....
        /*0270*/ 	.word	0x00007a70


	//   ....[17]....
        /*0274*/ 	.word	0x00007a90


	//   ....[18]....
        /*0278*/ 	.word	0x00007aa0


	//   ....[19]....
        /*027c*/ 	.word	0x00007ab0


	//   ....[20]....
        /*0280*/ 	.word	0x00007ac0


	//   ....[21]....
        /*0284*/ 	.word	0x00007ad0


	//   ....[22]....
        /*0288*/ 	.word	0x00007ae0


	//   ....[23]....
        /*028c*/ 	.word	0x00007b10


	//   ....[24]....
        /*0290*/ 	.word	0x00007b30


	//   ....[25]....
        /*0294*/ 	.word	0x00007b60


	//   ....[26]....
        /*0298*/ 	.word	0x00007b90


	//   ....[27]....
        /*029c*/ 	.word	0x00007bc0


	//   ....[28]....
        /*02a0*/ 	.word	0x00007c00


	//   ....[29]....
        /*02a4*/ 	.word	0x00007c30


	//   ....[30]....
        /*02a8*/ 	.word	0x00007c60


	//   ....[31]....
        /*02ac*/ 	.word	0x00007c90


	//   ....[32]....
        /*02b0*/ 	.word	0x00007cc0


	//   ....[33]....
        /*02b4*/ 	.word	0x00007d10


	//   ....[34]....
        /*02b8*/ 	.word	0x00007d40


	//   ....[35]....
        /*02bc*/ 	.word	0x00007d70


	//   ....[36]....
        /*02c0*/ 	.word	0x00007d90


	//   ....[37]....
        /*02c4*/ 	.word	0x00007db0


	//   ....[38]....
        /*02c8*/ 	.word	0x00007dd0


	//   ....[39]....
        /*02cc*/ 	.word	0x00007de0


	//----- nvinfo : EIATTR_EXIT_INSTR_OFFSETS
	.align		4
.L_24269:
        /*02d0*/ 	.byte	0x04, 0x1c
        /*02d2*/ 	.short	(.L_24271 - .L_24270)


	//   ....[0]....
.L_24270:
        /*02d4*/ 	.word	0x00000090


	//   ....[1]....
        /*02d8*/ 	.word	0x000083e0


	//   ....[2]....
        /*02dc*/ 	.word	0x000084e0


	//   ....[3]....
        /*02e0*/ 	.word	0x00008a20


	//----- nvinfo : EIATTR_CTAIDZ_USED
	.align		4
.L_24271:
        /*02e4*/ 	.byte	0x01, 0x04
	.zero		2


	//----- nvinfo : EIATTR_CRS_STACK_SIZE
	.align		4
        /*02e8*/ 	.byte	0x04, 0x1e
        /*02ea*/ 	.short	(.L_24273 - .L_24272)
.L_24272:
        /*02ec*/ 	.word	0x00000000
.L_24273:


//--------------------- .nv.info._ZN4vllm25paged_attention_v2_kernelI13__nv_bfloat16S1_Li80ELi32ELi128ELNS_18Fp8KVCacheDataTypeE0ELb1ELi512EEEvPfS3_PT_PKS4_PKT0_SA_ifPKiSC_iPKfiiiSE_SE_iiiii --------------------------
	.section	.nv.info._ZN4vllm25paged_attention_v2_kernelI13__nv_bfloat16S1_Li80ELi32ELi128ELNS_18Fp8KVCacheDataTypeE0ELb1ELi512EEEvPfS3_PT_PKS4_PKT0_SA_ifPKiSC_iPKfiiiSE_SE_iiiii,"",@"SHT_CUDA_INFO"
	.sectionflags	@""
	.align	4


	//----- nvinfo : EIATTR_CUDA_API_VERSION
	.align		4
        /*0000*/ 	.byte	0x04, 0x37
        /*0002*/ 	.short	(.L_24275 - .L_24274)
.L_24274:
        /*0004*/ 	.word	0x00000082


	//----- nvinfo : EIATTR_SW2861232_WAR
	.align		4
.L_24275:
        /*0008*/ 	.byte	0x01, 0x35
	.zero		2


	//----- nvinfo : EIATTR_PARAM_CBANK
	.align		4
        /*000c*/ 	.byte	0x04, 0x0a
        /*000e*/ 	.short	(.L_24277 - .L_24276)
	.align		4
.L_24276:
        /*0010*/ 	.word	index@(.nv.constant0._ZN4vllm25paged_attention_v2_kernelI13__nv_bfloat16S1_Li80ELi32ELi128ELNS_18Fp8KVCacheDataTypeE0ELb1ELi512EEEvPfS3_PT_PKS4_PKT0_SA_ifPKiSC_iPKfiiiSE_SE_iiiii)
        /*0014*/ 	.short	0x0160
        /*0016*/ 	.short	0x008c


	//----- nvinfo : EIATTR_CBANK_PARAM_SIZE
	.align		4
.L_24277:
        /*0018*/ 	.byte	0x03, 0x19
        /*001a*/ 	.short	0x008c


	//----- nvinfo : EIATTR_KPARAM_INFO
	.align		4
        /*001c*/ 	.byte	0x04, 0x17
        /*001e*/ 	.short	(.L_24279 - .L_24278)
.L_24278:
        /*0020*/ 	.word	0x00000000
        /*0024*/ 	.short	0x0015
        /*0026*/ 	.short	0x0088
        /*0028*/ 	.byte	0x00, 0xf0, 0x11, 0x00


	//----- nvinfo : EIATTR_KPARAM_INFO
	.align		4
.L_24279:
        /*002c*/ 	.byte	0x04, 0x17
        /*002e*/ 	.short	(.L_24281 - .L_24280)
.L_24280:
        /*0030*/ 	.word	0x00000000
        /*0034*/ 	.short	0x0014
        /*0036*/ 	.short	0x0084
        /*0038*/ 	.byte	0x00, 0xf0, 0x11, 0x00


	//----- nvinfo : EIATTR_KPARAM_INFO
	.align		4
.L_24281:
        /*003c*/ 	.byte	0x04, 0x17
        /*003e*/ 	.short	(.L_24283 - .L_24282)
.L_24282:
        /*0040*/ 	.word	0x00000000
        /*0044*/ 	.short	0x0013
        /*0046*/ 	.short	0x0080
        /*0048*/ 	.byte	0x00, 0xf0, 0x11, 0x00


	//----- nvinfo : EIATTR_KPARAM_INFO
	.align		4
.L_24283:
        /*004c*/ 	.byte	0x04, 0x17
        /*004e*/ 	.short	(.L_24285 - .L_24284)
.L_24284:
        /*0050*/ 	.word	0x00000000
        /*0054*/ 	.short	0x0012
        /*0056*/ 	.short	0x007c
        /*0058*/ 	.byte	0x00, 0xf0, 0x11, 0x00


	//----- nvinfo : EIATTR_KPARAM_INFO
	.align		4
.L_24285:
        /*005c*/ 	.byte	0x04, 0x17
        /*005e*/ 	.short	(.L_24287 - .L_24286)
.L_24286:
        /*0060*/ 	.word	0x00000000
        /*0064*/ 	.short	0x0011
        /*0066*/ 	.short	0x0078
        /*0068*/ 	.byte	0x00, 0xf0, 0x11, 0x00


	//----- nvinfo : EIATTR_KPARAM_INFO
	.align		4
.L_24287:
        /*006c*/ 	.byte	0x04, 0x17
        /*006e*/ 	.short	(.L_24289 - .L_24288)
.L_24288:
        /*0070*/ 	.word	0x00000000
        /*0074*/ 	.short	0x0010
        /*0076*/ 	.short	0x0070
        /*0078*/ 	.byte	0x00, 0xf0, 0x21, 0x00


	//----- nvinfo : EIATTR_KPARAM_INFO
	.align		4
.L_24289:
        /*007c*/ 	.byte	0x04, 0x17
        /*007e*/ 	.short	(.L_24291 - .L_24290)
.L_24290:
        /*0080*/ 	.word	0x00000000
        /*0084*/ 	.short	0x000f
        /*0086*/ 	.short	0x0068
        /*0088*/ 	.byte	0x00, 0xf0, 0x21, 0x00


	//----- nvinfo : EIATTR_KPARAM_INFO
	.align		4
.L_24291:
        /*008c*/ 	.byte	0x04, 0x17
        /*008e*/ 	.short	(.L_24293 - .L_24292)
.L_24292:
        /*0090*/ 	.word	0x00000000
        /*0094*/ 	.short	0x000e
        /*0096*/ 	.short	0x0060
        /*0098*/ 	.byte	0x00, 0xf0, 0x11, 0x00


	//----- nvinfo : EIATTR_KPARAM_INFO
	.align		4
.L_24293:
        /*009c*/ 	.byte	0x04, 0x17
        /*009e*/ 	.short	(.L_24295 - .L_24294)
.L_24294:
        /*00a0*/ 	.word	0x00000000
        /*00a4*/ 	.short	0x000d
        /*00a6*/ 	.short	0x005c
        /*00a8*/ 	.byte	0x00, 0xf0, 0x11, 0x00


	//----- nvinfo : EIATTR_KPARAM_INFO
	.align		4
.L_24295:
        /*00ac*/ 	.byte	0x04, 0x17
        /*00ae*/ 	.short	(.L_24297 - .L_24296)
.L_24296:
        /*00b0*/ 	.word	0x00000000
        /*00b4*/ 	.short	0x000c
        /*00b6*/ 	.short	0x0058
        /*00b8*/ 	.byte	0x00, 0xf0, 0x11, 0x00


	//----- nvinfo : EIATTR_KPARAM_INFO
	.align		4
.L_24297:
        /*00bc*/ 	.byte	0x04, 0x17
        /*00be*/ 	.short	(.L_24299 - .L_24298)
.L_24298:
        /*00c0*/ 	.word	0x00000000
        /*00c4*/ 	.short	0x000b
        /*00c6*/ 	.short	0x0050
        /*00c8*/ 	.byte	0x00, 0xf0, 0x21, 0x00


	//----- nvinfo : EIATTR_KPARAM_INFO
	.align		4
.L_24299:
        /*00cc*/ 	.byte	0x04, 0x17
        /*00ce*/ 	.short	(.L_24301 - .L_24300)
.L_24300:
        /*00d0*/ 	.word	0x00000000
        /*00d4*/ 	.short	0x000a
        /*00d6*/ 	.short	0x0048
        /*00d8*/ 	.byte	0x00, 0xf0, 0x11, 0x00


	//----- nvinfo : EIATTR_KPARAM_INFO
	.align		4
.L_24301:
        /*00dc*/ 	.byte	0x04, 0x17
        /*00de*/ 	.short	(.L_24303 - .L_24302)
.L_24302:
        /*00e0*/ 	.word	0x00000000
        /*00e4*/ 	.short	0x0009
        /*00e6*/ 	.short	0x0040
        /*00e8*/ 	.byte	0x00, 0xf0, 0x21, 0x00


	//----- nvinfo : EIATTR_KPARAM_INFO
	.align		4
.L_24303:
        /*00ec*/ 	.byte	0x04, 0x17
        /*00ee*/ 	.short	(.L_24305 - .L_24304)
.L_24304:
        /*00f0*/ 	.word	0x00000000
        /*00f4*/ 	.short	0x0008
        /*00f6*/ 	.short	0x0038
        /*00f8*/ 	.byte	0x00, 0xf0, 0x21, 0x00


	//----- nvinfo : EIATTR_KPARAM_INFO
	.align		4
.L_24305:
        /*00fc*/ 	.byte	0x04, 0x17
        /*00fe*/ 	.short	(.L_24307 - .L_24306)
.L_24306:
        /*0100*/ 	.word	0x00000000
        /*0104*/ 	.short	0x0007
        /*0106*/ 	.short	0x0034
        /*0108*/ 	.byte	0x00, 0xf0, 0x11, 0x00


	//----- nvinfo : EIATTR_KPARAM_INFO
	.align		4
.L_24307:
        /*010c*/ 	.byte	0x04, 0x17
        /*010e*/ 	.short	(.L_24309 - .L_24308)
.L_24308:
        /*0110*/ 	.word	0x00000000
        /*0114*/ 	.short	0x0006
        /*0116*/ 	.short	0x0030
        /*0118*/ 	.byte	0x00, 0xf0, 0x11, 0x00


	//----- nvinfo : EIATTR_KPARAM_INFO
	.align		4
.L_24309:
        /*011c*/ 	.byte	0x04, 0x17
        /*011e*/ 	.short	(.L_24311 - .L_24310)
.L_24310:
        /*0120*/ 	.word	0x00000000
        /*0124*/ 	.short	0x0005
        /*0126*/ 	.short	0x0028
        /*0128*/ 	.byte	0x00, 0xf0, 0x21, 0x00


	//----- nvinfo : EIATTR_KPARAM_INFO
	.align		4
.L_24311:
        /*012c*/ 	.byte	0x04, 0x17
        /*012e*/ 	.short	(.L_24313 - .L_24312)
.L_24312:
        /*0130*/ 	.word	0x00000000
        /*0134*/ 	.short	0x0004
        /*0136*/ 	.short	0x0020
        /*0138*/ 	.byte	0x00, 0xf0, 0x21, 0x00


	//----- nvinfo : EIATTR_KPARAM_INFO
	.align		4
.L_24313:
        /*013c*/ 	.byte	0x04, 0x17
        /*013e*/ 	.short	(.L_24315 - .L_24314)
.L_24314:
        /*0140*/ 	.word	0x00000000
        /*0144*/ 	.short	0x0003
        /*0146*/ 	.short	0x0018
        /*0148*/ 	.byte	0x00, 0xf0, 0x21, 0x00


	//----- nvinfo : EIATTR_KPARAM_INFO
	.align		4
.L_24315:
        /*014c*/ 	.byte	0x04, 0x17
        /*014e*/ 	.short	(.L_24317 - .L_24316)
.L_24316:
        /*0150*/ 	.word	0x00000000
        /*0154*/ 	.short	0x0002
        /*0156*/ 	.short	0x0010
        /*0158*/ 	.byte	0x00, 0xf0, 0x21, 0x00


	//----- nvinfo : EIATTR_KPARAM_INFO
	.align		4
.L_24317:
        /*015c*/ 	.byte	0x04, 0x17
        /*015e*/ 	.short	(.L_24319 - .L_24318)
.L_24318:
        /*0160*/ 	.word	0x00000000
        /*0164*/ 	.short	0x0001
        /*0166*/ 	.short	0x0008
        /*0168*/ 	.byte	0x00, 0xf0, 0x21, 0x00


	//----- nvinfo : EIATTR_KPARAM_INFO
	.align		4
.L_24319:
        /*016c*/ 	.byte	0x04, 0x17
        /*016e*/ 	.short	(.L_24321 - .L_24320)
.L_24320:
        /*0170*/ 	.word	0x00000000
        /*0174*/ 	.short	0x0000
        /*0176*/ 	.short	0x0000
        /*0178*/ 	.byte	0x00, 0xf0, 0x21, 0x00


	//----- nvinfo : EIATTR_MAXREG_COUNT
	.align		4
.L_24321:
        /*017c*/ 	.byte	0x03, 0x1b
        /*017e*/ 	.short	0x00ff


	//----- nvinfo : EIATTR_NUM_BARRIERS
	.align		4
        /*0180*/ 	.byte	0x02, 0x4c
        /*0182*/ 	.byte	0x01
	.zero		1


	//----- nvinfo : EIATTR_MERCURY_ISA_VERSION
	.align		4
        /*0184*/ 	.byte	0x03, 0x5f
        /*0186*/ 	.short	0x0000


	//----- nvinfo : EIATTR_COOP_GROUP_MASK_REGIDS
	.align		4
        /*0188*/ 	.byte	0x04, 0x29
        /*018a*/ 	.short	(.L_24323 - .L_24322)


	//   ....[0]....
.L_24322:
        /*018c*/ 	.word	0xffffffff


	//   ....[1]....
        /*0190*/ 	.word	0xffffffff


	//   ....[2]....
        /*0194*/ 	.word	0xffffffff


	//   ....[3]....
        /*0198*/ 	.word	0xffffffff


	//   ....[4]....
        /*019c*/ 	.word	0xffffffff


	//   ....[5]....
        /*01a0*/ 	.word	0xffffffff


	//   ....[6]....
        /*01a4*/ 	.word	0xffffffff


	//   ....[7]....
        /*01a8*/ 	.word	0xffffffff


	//   ....[8]....
        /*01ac*/ 	.word	0xffffffff


	//   ....[9]....
        /*01b0*/ 	.word	0xffffffff


	//   ....[10]....
        /*01b4*/ 	.word	0xffffffff


	//   ....[11]....
        /*01b8*/ 	.word	0xffffffff


	//   ....[12]....
        /*01bc*/ 	.word	0xffffffff


	//   ....[13]....
        /*01c0*/ 	.word	0xffffffff


	//   ....[14]....
        /*01c4*/ 	.word	0xffffffff


	//   ....[15]....
        /*01c8*/ 	.word	0xffffffff


	//   ....[16]....
        /*01cc*/ 	.word	0xffffffff


	//   ....[17]....
        /*01d0*/ 	.word	0xffffffff


	//   ....[18]....
        /*01d4*/ 	.word	0xffffffff


	//   ....[19]....
        /*01d8*/ 	.word	0xffffffff


	//   ....[20]....
        /*01dc*/ 	.word	0xffffffff


	//   ....[21]....
        /*01e0*/ 	.word	0xffffffff


	//   ....[22]....
        /*01e4*/ 	.word	0xffffffff


	//   ....[23]....
        /*01e8*/ 	.word	0xffffffff


	//   ....[24]....
        /*01ec*/ 	.word	0xffffffff


	//   ....[25]....
        /*01f0*/ 	.word	0xffffffff


	//   ....[26]....
        /*01f4*/ 	.word	0xffffffff


	//   ....[27]....
        /*01f8*/ 	.word	0xffffffff


	//   ....[28]....
        /*01fc*/ 	.word	0xffffffff


	//   ....[29]....
        /*0200*/ 	.word	0xffffffff


	//   ....[30]....
        /*0204*/ 	.word	0xffffffff


	//   ....[31]....
        /*0208*/ 	.word	0xffffffff


	//   ....[32]....
        /*020c*/ 	.word	0xffffffff


	//   ....[33]....
        /*0210*/ 	.word	0xffffffff


	//   ....[34]....
        /*0214*/ 	.word	0xffffffff


	//   ....[35]....
        /*0218*/ 	.word	0xffffffff


	//----- nvinfo : EIATTR_COOP_GROUP_INSTR_OFFSETS
	.align		4
.L_24323:
        /*021c*/ 	.byte	0x04, 0x28
        /*021e*/ 	.short	(.L_24325 - .L_24324)


	//   ....[0]....
.L_24324:
        /*0220*/ 	.word	0x00002510


	//   ....[1]....
        /*0224*/ 	.word	0x00002560


	//   ....[2]....
        /*0228*/ 	.word	0x00002580


	//   ....[3]....
        /*022c*/ 	.word	0x000025a0


	//   ....[4]....
        /*0230*/ 	.word	0x000025c0


	//   ....[5]....
        /*0234*/ 	.word	0x00002630


	//   ....[6]....
        /*0238*/ 	.word	0x00002650


	//   ....[7]....
        /*023c*/ 	.word	0x00002680


	//   ....[8]....
        /*0240*/ 	.word	0x000034c0


	//   ....[9]....
        /*0244*/ 	.word	0x00003520


	//   ....[10]....
        /*0248*/ 	.word	0x00003550


	//   ....[11]....
        /*024c*/ 	.word	0x00003570


	//   ....[12]....
        /*0250*/ 	.word	0x00003590


	//   ....[13]....
        /*0254*/ 	.word	0x000035e0


	//   ....[14]....
        /*0258*/ 	.word	0x00003600


	//   ....[15]....
        /*025c*/ 	.word	0x00003620


	//   ....[16]....
        /*0260*/ 	.word	0x00006f20


	//   ....[17]....
        /*0264*/ 	.word	0x00006f60


	//   ....[18]....
        /*0268*/ 	.word	0x00006f90


	//   ....[19]....
        /*026c*/ 	.word	0x00006fc0


	//   ....[20]....
        /*0270*/ 	.word	0x00006ff0


	//   ....[21]....
        /*0274*/ 	.word	0x00007000


	//   ....[22]....
        /*0278*/ 	.word	0x00007010


	//   ....[23]....
        /*027c*/ 	.word	0x00007040


	//   ....[24]....
        /*0280*/ 	.word	0x00007070


	//   ....[25]....
        /*0284*/ 	.word	0x00007090


	//   ....[26]....
        /*0288*/ 	.word	0x000070d0


	//   ....[27]....
        /*028c*/ 	.word	0x00007100


	//   ....[28]....
        /*0290*/ 	.word	0x00007130


	//   ....[29]....
        /*0294*/ 	.word	0x00007160


	//   ....[30]....
        /*0298*/ 	.word	0x00007180


	//   ....[31]....
        /*029c*/ 	.word	0x000071a0


	//   ....[32]....
        /*02a0*/ 	.word	0x000071c0


	//   ....[33]....
        /*02a4*/ 	.word	0x000071e0


	//   ....[34]....
        /*02a8*/ 	.word	0x00007200


	//   ....[35]....
        /*02ac*/ 	.word	0x00007210


	//----- nvinfo : EIATTR_EXIT_INSTR_OFFSETS
	.align		4
.L_24325:
        /*02b0*/ 	.byte	0x04, 0x1c
        /*02b2*/ 	.short	(.L_24327 - .L_24326)


	//   ....[0]....
.L_24326:
        /*02b4*/ 	.word	0x00000090


	//   ....[1]....
        /*02b8*/ 	.word	0x00007750


	//   ....[2]....
        /*02bc*/ 	.word	0x00007850


	//   ....[3]....
        /*02c0*/ 	.word	0x00007cb0


	//----- nvinfo : EIATTR_CTAIDZ_USED
	.align		4
.L_24327:
        /*02c4*/ 	.byte	0x01, 0x04
	.zero		2


	//----- nvinfo : EIATTR_CRS_STACK_SIZE
	.align		4
        /*02c8*/ 	.byte	0x04, 0x1e
        /*02ca*/ 	.short	(.L_24329 - .L_24328)
.L_24328:
        /*02cc*/ 	.word	0x00000000
.L_24329:


//--------------------- .nv.info._ZN4vllm25paged_attention_v2_kernelI13__nv_bfloat16S1_Li64ELi32ELi128ELNS_18Fp8KVCacheDataTypeE0ELb1ELi512EEEvPfS3_PT_PKS4_PKT0_SA_ifPKiSC_iPKfiiiSE_SE_iiiii --------------------------
	.section	.nv.info._ZN4vllm25paged_attention_v2_kernelI13__nv_bfloat16S1_Li64ELi32ELi128ELNS_18Fp8KVCacheDataTypeE0ELb1ELi512EEEvPfS3_PT_PKS4_PKT0_SA_ifPKiSC_iPKfiiiSE_SE_iiiii,"",@"SHT_CUDA_INFO"
	.sectionflags	@""
	.align	4


	//----- nvinfo : EIATTR_CUDA_API_VERSION
	.align		4
        /*0000*/ 	.byte	0x04, 0x37
        /*0002*/ 	.short	(.L_24331 - .L_24330)
.L_24330:
        /*0004*/ 	.word	0x00000082


	//----- nvinfo : EIATTR_SW2861232_WAR
	.align		4
.L_24331:
        /*0008*/ 	.byte	0x01, 0x35
	.zero		2


	//----- nvinfo : EIATTR_PARAM_CBANK
	.align		4
        /*000c*/ 	.byte	0x04, 0x0a
        /*000e*/ 	.short	(.L_24333 - .L_24332)
	.align		4
.L_24332:
        /*0010*/ 	.word	index@(.nv.constant0._ZN4vllm25paged_attention_v2_kernelI13__nv_bfloat16S1_Li64ELi32ELi128ELNS_18Fp8KVCacheDataTypeE0ELb1ELi512EEEvPfS3_PT_PKS4_PKT0_SA_ifPKiSC_iPKfiiiSE_SE_iiiii)
        /*0014*/ 	.short	0x0160
        /*0016*/ 	.short	0x008c


	//----- nvinfo : EIATTR_CBANK_PARAM_SIZE
	.align		4
.L_24333:
        /*0018*/ 	.byte	0x03, 0x19
        /*001a*/ 	.short	0x008c


	//----- nvinfo : EIATTR_KPARAM_INFO
	.align		4
        /*001c*/ 	.byte	0x04, 0x17
        /*001e*/ 	.short	(.L_24335 - .L_24334)
.L_24334:
        /*0020*/ 	.word	0x00000000
        /*0024*/ 	.short	0x0015
        /*0026*/ 	.short	0x0088
        /*0028*/ 	.byte	0x00, 0xf0, 0x11, 0x00


	//----- nvinfo : EIATTR_KPARAM_INFO
	.align		4
.L_24335:
        /*002c*/ 	.byte	0x04, 0x17
        /*002e*/ 	.short	(.L_24337 - .L_24336)
.L_24336:
        /*0030*/ 	.word	0x00000000
        /*0034*/ 	.short	0x0014
        /*0036*/ 	.short	0x0084
        /*0038*/ 	.byte	0x00, 0xf0, 0x11, 0x00


	//----- nvinfo : EIATTR_KPARAM_INFO
	.align		4
.L_24337:
        /*003c*/ 	.byte	0x04, 0x17
        /*003e*/ 	.short	(.L_24339 - .L_24338)
.L_24338:
        /*0040*/ 	.word	0x00000000
        /*0044*/ 	.short	0x0013
        /*0046*/ 	.short	0x0080
        /*0048*/ 	.byte	0x00, 0xf0, 0x11, 0x00


	//----- nvinfo : EIATTR_KPARAM_INFO
	.align		4
.L_24339:
        /*004c*/ 	.byte	0x04, 0x17
        /*004e*/ 	.short	(.L_24341 - .L_24340)
.L_24340:
        /*0050*/ 	.word	0x00000000
        /*0054*/ 	.short	0x0012
        /*0056*/ 	.short	0x007c
        /*0058*/ 	.byte	0x00, 0xf0, 0x11, 0x00


	//----- nvinfo : EIATTR_KPARAM_INFO
	.align		4
.L_24341:
        /*005c*/ 	.byte	0x04, 0x17
        /*005e*/ 	.short	(.L_24343 - .L_24342)
.L_24342:
        /*0060*/ 	.word	0x00000000
        /*0064*/ 	.short	0x0011
        /*0066*/ 	.short	0x0078
        /*0068*/ 	.byte	0x00, 0xf0, 0x11, 0x00


	//----- nvinfo : EIATTR_KPARAM_INFO
	.align		4
.L_24343:
        /*006c*/ 	.byte	0x04, 0x17
        /*006e*/ 	.short	(.L_24345 - .L_24344)
.L_24344:
        /*0070*/ 	.word	0x00000000
        /*0074*/ 	.short	0x0010
        /*0076*/ 	.short	0x0070
        /*0078*/ 	.byte	0x00, 0xf0, 0x21, 0x00


	//----- nvinfo : EIATTR_KPARAM_INFO
	.align		4
.L_24345:
        /*007c*/ 	.byte	0x04, 0x17
        /*007e*/ 	.short	(.L_24347 - .L_24346)
.L_24346:
        /*0080*/ 	.word	0x00000000
        /*0084*/ 	.short	0x000f
        /*0086*/ 	.short	0x0068
        /*0088*/ 	.byte	0x00, 0xf0, 0x21, 0x00


	//----- nvinfo : EIATTR_KPARAM_INFO
	.align		4
.L_24347:
        /*008c*/ 	.byte	0x04, 0x17
        /*008e*/ 	.short	(.L_24349 - .L_24348)
.L_24348:
        /*0090*/ 	.word	0x00000000
        /*0094*/ 	.short	0x000e
        /*0096*/ 	.short	0x0060
        /*0098*/ 	.byte	0x00, 0xf0, 0x11, 0x00


	//----- nvinfo : EIATTR_KPARAM_INFO
	.align		4
.L_24349:
        /*009c*/ 	.byte	0x04, 0x17
        /*009e*/ 	.short	(.L_24351 - .L_24350)
.L_24350:
        /*00a0*/ 	.word	0x00000000
        /*00a4*/ 	.short	0x000d
        /*00a6*/ 	.short	0x005c
        /*00a8*/ 	.byte	0x00, 0xf0, 0x11, 0x00


	//----- nvinfo : EIATTR_KPARAM_INFO
	.align		4
.L_24351:
        /*00ac*/ 	.byte	0x04, 0x17
        /*00ae*/ 	.short	(.L_24353 - .L_24352)
.L_24352:
        /*00b0*/ 	.word	0x00000000
        /*00b4*/ 	.short	0x000c
        /*00b6*/ 	.short	0x0058
        /*00b8*/ 	.byte	0x00, 0xf0, 0x11, 0x00


	//----- nvinfo : EIATTR_KPARAM_INFO
	.align		4
.L_24353:
        /*00bc*/ 	.byte	0x04, 0x17
        /*00be*/ 	.short	(.L_24355 - .L_24354)
.L_24354:
        /*00c0*/ 	.word	0x00000000
        /*00c4*/ 	.short	0x000b
        /*00c6*/ 	.short	0x0050
        /*00c8*/ 	.byte	0x00, 0xf0, 0x21, 0x00


	//----- nvinfo : EIATTR_KPARAM_INFO
	.align		4
.L_24355:
        /*00cc*/ 	.byte	0x04, 0x17
        /*00ce*/ 	.short	(.L_24357 - .L_24356)
.L_24356:
        /*00d0*/ 	.word	0x00000000
        /*00d4*/ 	.short	0x000a
        /*00d6*/ 	.short	0x0048
        /*00d8*/ 	.byte	0x00, 0xf0, 0x11, 0x00


	//----- nvinfo : EIATTR_KPARAM_INFO
	.align		4
.L_24357:
        /*00dc*/ 	.byte	0x04, 0x17
        /*00de*/ 	.short	(.L_24359 - .L_24358)
.L_24358:
        /*00e0*/ 	.word	0x00000000
        /*00e4*/ 	.short	0x0009
        /*00e6*/ 	.short	0x0040
        /*00e8*/ 	.byte	0x00, 0xf0, 0x21, 0x00


	//----- nvinfo : EIATTR_KPARAM_INFO
	.align		4
.L_24359:
        /*00ec*/ 	.byte	0x04, 0x17
        /*00ee*/ 	.short	(.L_24361 - .L_24360)
.L_24360:
        /*00f0*/ 	.word	0x00000000
        /*00f4*/ 	.short	0x0008
        /*00f6*/ 	.short	0x0038
        /*00f8*/ 	.byte	0x00, 0xf0, 0x21, 0x00


	//----- nvinfo : EIATTR_KPARAM_INFO
	.align		4
.L_24361:
        /*00fc*/ 	.byte	0x04, 0x17
        /*00fe*/ 	.short	(.L_24363 - .L_24362)
.L_24362:
        /*0100*/ 	.word	0x00000000
        /*0104*/ 	.short	0x0007
        /*0106*/ 	.short	0x0034
        /*0108*/ 	.byte	0x00, 0xf0, 0x11, 0x00


	//----- nvinfo : EIATTR_KPARAM_INFO
	.align		4
.L_24363:
        /*010c*/ 	.byte	0x04, 0x17
        /*010e*/ 	.short	(.L_24365 - .L_24364)
.L_24364:
        /*0110*/ 	.word	0x00000000
        /*0114*/ 	.short	0x0006
        /*0116*/ 	.short	0x0030
        /*0118*/ 	.byte	0x00, 0xf0, 0x11, 0x00


	//----- nvinfo : EIATTR_KPARAM_INFO
	.align		4
.L_24365:
        /*011c*/ 	.byte	0x04, 0x17
        /*011e*/ 	.short	(.L_24367 - .L_24366)
.L_24366:
        /*0120*/ 	.word	0x00000000
        /*0124*/ 	.short	0x0005
        /*0126*/ 	.short	0x0028
        /*0128*/ 	.byte	0x00, 0xf0, 0x21, 0x00


	//----- nvinfo : EIATTR_KPARAM_INFO
	.align		4
.L_24367:
        /*012c*/ 	.byte	0x04, 0x17
        /*012e*/ 	.short	(.L_24369 - .L_24368)
.L_24368:
        /*0130*/ 	.word	0x00000000
        /*0134*/ 	.short	0x0004
        /*0136*/ 	.short	0x0020
        /*0138*/ 	.byte	0x00, 0xf0, 0x21, 0x00


	//----- nvinfo : EIATTR_KPARAM_INFO
	.align		4
.L_24369:
        /*013c*/ 	.byte	0x04, 0x17
        /*013e*/ 	.short	(.L_24371 - .L_24370)
.L_24370:
        /*0140*/ 	.word	0x00000000
        /*0144*/ 	.short	0x0003
        /*0146*/ 	.short	0x0018
        /*0148*/ 	.byte	0x00, 0xf0, 0x21, 0x00


	//----- nvinfo : EIATTR_KPARAM_INFO
	.align		4
.L_24371:
        /*014c*/ 	.byte	0x04, 0x17
        /*014e*/ 	.short	(.L_24373 - .L_24372)
.L_24372:
        /*0150*/ 	.word	0x00000000
        /*0154*/ 	.short	0x0002
        /*0156*/ 	.short	0x0010
        /*0158*/ 	.byte	0x00, 0xf0, 0x21, 0x00


	//----- nvinfo : EIATTR_KPARAM_INFO
	.align		4
.L_24373:
        /*015c*/ 	.byte	0x04, 0x17
        /*015e*/ 	.short	(.L_24375 - .L_24374)
.L_24374:
        /*0160*/ 	.word	0x00000000
        /*0164*/ 	.short	0x0001
        /*0166*/ 	.short	0x0008
        /*0168*/ 	.byte	0x00, 0xf0, 0x21, 0x00


	//----- nvinfo : EIATTR_KPARAM_INFO
	.align		4
.L_24375:
        /*016c*/ 	.byte	0x04, 0x17
        /*016e*/ 	.short	(.L_24377 - .L_24376)
.L_24376:
        /*0170*/ 	.word	0x00000000
        /*0174*/ 	.short	0x0000
        /*0176*/ 	.short	0x0000
        /*0178*/ 	.byte	0x00, 0xf0, 0x21, 0x00


	//----- nvinfo : EIATTR_MAXREG_COUNT
	.align		4
.L_24377:
        /*017c*/ 	.byte	0x03, 0x1b
        /*017e*/ 	.short	0x00ff


	//----- nvinfo : EIATTR_NUM_BARRIERS
	.align		4
        /*0180*/ 	.byte	0x02, 0x4c
        /*0182*/ 	.byte	0x01
	.zero		1


	//----- nvinfo : EIATTR_MERCURY_ISA_VERSION
	.align		4
        /*0184*/ 	.byte	0x03, 0x5f
        /*0186*/ 	.short	0x0000


	//----- nvinfo : EIATTR_COOP_GROUP_MASK_REGIDS
	.align		4
        /*0188*/ 	.byte	0x04, 0x29
        /*018a*/ 	.short	(.L_24379 - .L_24378)


	//   ....[0]....
.L_24378:
        /*018c*/ 	.word	0xffffffff


	//   ....[1]....
        /*0190*/ 	.word	0xffffffff


	//   ....[2]....
        /*0194*/ 	.word	0xffffffff


	//   ....[3]....
        /*0198*/ 	.word	0xffffffff


	//   ....[4]....
        /*019c*/ 	.word	0xffffffff


	//   ....[5]....
        /*01a0*/ 	.word	0xffffffff


	//   ....[6]....
        /*01a4*/ 	.word	0xffffffff


	//   ....[7]....
        /*01a8*/ 	.word	0xffffffff


	//   ....[8]....
        /*01ac*/ 	.word	0xffffffff


	//   ....[9]....
        /*01b0*/ 	.word	0xffffffff


	//   ....[10]....
        /*01b4*/ 	.word	0xffffffff


	//   ....[11]....
        /*01b8*/ 	.word	0xffffffff


	//   ....[12]....
        /*01bc*/ 	.word	0xffffffff


	//   ....[13]....
        /*01c0*/ 	.word	0xffffffff


	//   ....[14]....
        /*01c4*/ 	.word	0xffffffff


	//   ....[15]....
        /*01c8*/ 	.word	0xffffffff


	//   ....[16]....
        /*01cc*/ 	.word	0xffffffff


	//   ....[17]....
        /*01d0*/ 	.word	0xffffffff


	//   ....[18]....
        /*01d4*/ 	.word	0xffffffff


	//   ....[19]....
        /*01d8*/ 	.word	0xffffffff


	//   ....[20]....
        /*01dc*/ 	.word	0xffffffff


	//   ....[21]....
        /*01e0*/ 	.word	0xffffffff


	//   ....[22]....
        /*01e4*/ 	.word	0xffffffff


	//   ....[23]....
        /*01e8*/ 	.word	0xffffffff


	//   ....[24]....
        /*01ec*/ 	.word	0xffffffff


	//   ....[25]....
        /*01f0*/ 	.word	0xffffffff


	//   ....[26]....
        /*01f4*/ 	.word	0xffffffff


	//   ....[27]....
        /*01f8*/ 	.word	0xffffffff


	//   ....[28]....
        /*01fc*/ 	.word	0xffffffff


	//   ....[29]....
        /*0200*/ 	.word	0xffffffff


	//   ....[30]....
        /*0204*/ 	.word	0xffffffff


	//   ....[31]....
        /*0208*/ 	.word	0xffffffff


	//----- nvinfo : EIATTR_COOP_GROUP_INSTR_OFFSETS
	.align		4
.L_24379:
        /*020c*/ 	.byte	0x04, 0x28
        /*020e*/ 	.short	(.L_24381 - .L_24380)


	//   ....[0]....
.L_24380:
        /*0210*/ 	.word	0x000021d0


	//   ....[1]....
        /*0214*/ 	.word	0x00002220


	//   ....[2]....
        /*0218*/ 	.word	0x00002240


	//   ....[3]....
        /*021c*/ 	.word	0x00002260


	//   ....[4]....
        /*0220*/ 	.word	0x00002280


	//   ....[5]....
        /*0224*/ 	.word	0x000022f0


	//   ....[6]....
        /*0228*/ 	.word	0x00002310


	//   ....[7]....
        /*022c*/ 	.word	0x00002340


	//   ....[8]....
        /*0230*/ 	.word	0x00003180


	//   ....[9]....
        /*0234*/ 	.word	0x000031e0


	//   ....[10]....
        /*0238*/ 	.word	0x00003210


	//   ....[11]....
        /*023c*/ 	.word	0x00003230


	//   ....[12]....
        /*0240*/ 	.word	0x00003250


	//   ....[13]....
        /*0244*/ 	.word	0x000032a0


	//   ....[14]....
        /*0248*/ 	.word	0x000032c0


	//   ....[15]....
        /*024c*/ 	.word	0x000032e0


	//   ....[16]....
        /*0250*/ 	.word	0x00006410


	//   ....[17]....
        /*0254*/ 	.word	0x00006450


	//   ....[18]....
        /*0258*/ 	.word	0x00006480


	//   ....[19]....
        /*025c*/ 	.word	0x000064b0


	//   ....[20]....
        /*0260*/ 	.word	0x000064e0


	//   ....[21]....
        /*0264*/ 	.word	0x00006510


	//   ....[22]....
        /*0268*/ 	.word	0x00006520


	//   ....[23]....
        /*026c*/ 	.word	0x00006540


	//   ....[24]....
        /*0270*/ 	.word	0x000065c0


	//   ....[25]....
        /*0274*/ 	.word	0x000065e0


	//   ....[26]....
        /*0278*/ 	.word	0x00006610


	//   ....[27]....
        /*027c*/ 	.word	0x00006630


	//   ....[28]....
        /*0280*/ 	.word	0x00006650


	//   ....[29]....
        /*0284*/ 	.word	0x00006660


	//   ....[30]....
        /*0288*/ 	.word	0x00006670


	//   ....[31]....
        /*028c*/ 	.word	0x00006690


	//----- nvinfo : EIATTR_EXIT_INSTR_OFFSETS
	.align		4
.L_24381:
        /*0290*/ 	.byte	0x04, 0x1c
        /*0292*/ 	.short	(.L_24383 - .L_24382)


	//   ....[0]....
.L_24382:
        /*0294*/ 	.word	0x00000090


	//   ....[1]....
        /*0298*/ 	.word	0x00006aa0


	//   ....[2]....
        /*029c*/ 	.word	0x00006bb0


	//   ....[3]....
        /*02a0*/ 	.word	0x00006f30


	//----- nvinfo : EIATTR_CTAIDZ_USED
	.align		4
.L_24383:
        /*02a4*/ 	.byte	0x01, 0x04
	.zero		2


	//----- nvinfo : EIATTR_CRS_STACK_SIZE
	.align		4
        /*02a8*/ 	.byte	0x04, 0x1e
        /*02aa*/ 	.short	(.L_24385 - .L_24384)
.L_24384:
        /*02ac*/ 	.word	0x00000000
.L_24385:


//--------------------- .nv.info._ZN4vllm25paged_attention_v2_kernelI13__nv_bfloat16S1_Li32ELi32ELi128ELNS_18Fp8KVCacheDataTypeE0ELb1ELi512EEEvPfS3_PT_PKS4_PKT0_SA_ifPKiSC_iPKfiiiSE_SE_iiiii --------------------------
	.section	.nv.info._ZN4vllm25paged_attention_v2_kernelI13__nv_bfloat16S1_Li32ELi32ELi128ELNS_18Fp8KVCacheDataTypeE0ELb1ELi512EEEvPfS3_PT_PKS4_PKT0_SA_ifPKiSC_iPKfiiiSE_SE_iiiii,"",@"SHT_CUDA_INFO"
	.sectionflags	@""
	.align	4


	//----- nvinfo : EIATTR_CUDA_API_VERSION
	.align		4
        /*0000*/ 	.byte	0x04, 0x37
        /*0002*/ 	.short	(.L_24387 - .L_24386)
.L_24386:
        /*0004*/ 	.word	0x00000082


	//----- nvinfo : EIATTR_SW2861232_WAR
	.align		4
.L_24387:
        /*0008*/ 	.byte	0x01, 0x35
	.zero		2


	//----- nvinfo : EIATTR_PARAM_CBANK
	.align		4
        /*000c*/ 	.byte	0x04, 0x0a
        /*000e*/ 	.short	(.L_24389 - .L_24388)
	.align		4
.L_24388:
        /*0010*/ 	.word	index@(.nv.constant0._ZN4vllm25paged_attention_v2_kernelI13__nv_bfloat16S1_Li32ELi32ELi128ELNS_18Fp8KVCacheDataTypeE0ELb1ELi512EEEvPfS3_PT_PKS4_PKT0_SA_ifPKiSC_iPKfiiiSE_SE_iiiii)
        /*0014*/ 	.short	0x0160
        /*0016*/ 	.short	0x008c


	//----- nvinfo : EIATTR_CBANK_PARAM_SIZE
	.align		4
.L_24389:
        /*0018*/ 	.byte	0x03, 0x19
        /*001a*/ 	.short	0x008c


	//----- nvinfo : EIATTR_KPARAM_INFO
	.align		4
        /*001c*/ 	.byte	0x04, 0x17
        /*001e*/ 	.short	(.L_24391 - .L_24390)
.L_24390:
        /*0020*/ 	.word	0x00000000
        /*0024*/ 	.short	0x0015
        /*0026*/ 	.short	0x0088
        /*0028*/ 	.byte	0x00, 0xf0, 0x11, 0x00


	//----- nvinfo : EIATTR_KPARAM_INFO
	.align		4
.L_24391:
        /*002c*/ 	.byte	0x04, 0x17
        /*002e*/ 	.short	(.L_24393 - .L_24392)
.L_24392:
        /*0030*/ 	.word	0x00000000
        /*0034*/ 	.short	0x0014
        /*0036*/ 	.short	0x0084
        /*0038*/ 	.byte	0x00, 0xf0, 0x11, 0x00


	//----- nvinfo : EIATTR_KPARAM_INFO
	.align		4
.L_24393:
        /*003c*/ 	.byte	0x04, 0x17
        /*003e*/ 	.short	(.L_24395 - .L_24394)
.L_24394:
        /*0040*/ 	.word	0x00000000
        /*0044*/ 	.short	0x0013
        /*0046*/ 	.short	0x0080
        /*0048*/ 	.byte	0x00, 0xf0, 0x11, 0x00


	//----- nvinfo : EIATTR_KPARAM_INFO
	.align		4
.L_24395:
        /*004c*/ 	.byte	0x04, 0x17
        /*004e*/ 	.short	(.L_24397 - .L_24396)
.L_24396:
        /*0050*/ 	.word	0x00000000
        /*0054*/ 	.short	0x0012
        /*0056*/ 	.short	0x007c
        /*0058*/ 	.byte	0x00, 0xf0, 0x11, 0x00


	//----- nvinfo : EIATTR_KPARAM_INFO
	.align		4
.L_24397:
        /*005c*/ 	.byte	0x04, 0x17
        /*005e*/ 	.short	(.L_24399 - .L_24398)
.L_24398:
        /*0060*/ 	.word	0x00000000
        /*0064*/ 	.short	0x0011
        /*0066*/ 	.short	0x0078
        /*0068*/ 	.byte	0x00, 0xf0, 0x11, 0x00


	//----- nvinfo : EIATTR_KPARAM_INFO
	.align		4
.L_24399:
        /*006c*/ 	.byte	0x04, 0x17
        /*006e*/ 	.short	(.L_24401 - .L_24400)
.L_24400:
        /*0070*/ 	.word	0x00000000
        /*0074*/ 	.short	0x0010
        /*0076*/ 	.short	0x0070
        /*0078*/ 	.byte	0x00, 0xf0, 0x21, 0x00


	//----- nvinfo : EIATTR_KPARAM_INFO
	.align		4
.L_24401:
        /*007c*/ 	.byte	0x04, 0x17
        /*007e*/ 	.short	(.L_24403 - .L_24402)
.L_24402:
        /*0080*/ 	.word	0x00000000
        /*0084*/ 	.short	0x000f
        /*0086*/ 	.short	0x0068
        /*0088*/ 	.byte	0x00, 0xf0, 0x21, 0x00


	//----- nvinfo : EIATTR_KPARAM_INFO
	.align		4
.L_24403:
        /*008c*/ 	.byte	0x04, 0x17
        /*008e*/ 	.short	(.L_24405 - .L_24404)
.L_24404:
        /*0090*/ 	.word	0x00000000
        /*0094*/ 	.short	0x000e
        /*0096*/ 	.short	0x0060
        /*0098*/ 	.byte	0x00, 0xf0, 0x11, 0x00


	//----- nvinfo : EIATTR_KPARAM_INFO
	.align		4
.L_24405:
        /*009c*/ 	.byte	0x04, 0x17
        /*009e*/ 	.short	(.L_24407 - .L_24406)
.L_24406:
        /*00a0*/ 	.word	0x00000000
        /*00a4*/ 	.short	0x000d
        /*00a6*/ 	.short	0x005c
        /*00a8*/ 	.byte	0x00, 0xf0, 0x11, 0x00


	//----- nvinfo : EIATTR_KPARAM_INFO
	.align		4
.L_24407:
        /*00ac*/ 	.byte	0x04, 0x17
        /*00ae*/ 	.short	(.L_24409 - .L_24408)
.L_24408:
        /*00b0*/ 	.word	0x00000000
        /*00b4*/ 	.short	0x000c
        /*00b6*/ 	.short	0x0058
        /*00b8*/ 	.byte	0x00, 0xf0, 0x11, 0x00


	//----- nvinfo : EIATTR_KPARAM_INFO
	.align		4
.L_24409:
        /*00bc*/ 	.byte	0x04, 0x17
        /*00be*/ 	.short	(.L_24411 - .L_24410)
.L_24410:
        /*00c0*/ 	.word	0x00000000
        /*00c4*/ 	.short	0x000b
        /*00c6*/ 	.short	0x0050
        /*00c8*/ 	.byte	0x00, 0xf0, 0x21, 0x00


	//----- nvinfo : EIATTR_KPARAM_INFO
	.align		4
.L_24411:
        /*00cc*/ 	.byte	0x04, 0x17
        /*00ce*/ 	.short	(.L_24413 - .L_24412)
.L_24412:
        /*00d0*/ 	.word	0x00000000
        /*00d4*/ 	.short	0x000a
        /*00d6*/ 	.short	0x0048
        /*00d8*/ 	.byte	0x00, 0xf0, 0x11, 0x00


	//----- nvinfo : EIATTR_KPARAM_INFO
	.align		4
.L_24413:
        /*00dc*/ 	.byte	0x04, 0x17
        /*00de*/ 	.short	(.L_24415 - .L_24414)
.L_24414:
        /*00e0*/ 	.word	0x00000000
        /*00e4*/ 	.short	0x0009
        /*00e6*/ 	.short	0x0040
        /*00e8*/ 	.byte	0x00, 0xf0, 0x21, 0x00


	//----- nvinfo : EIATTR_KPARAM_INFO
	.align		4
.L_24415:
        /*00ec*/ 	.byte	0x04, 0x17
        /*00ee*/ 	.short	(.L_24417 - .L_24416)
.L_24416:
        /*00f0*/ 	.word	0x00000000
        /*00f4*/ 	.short	0x0008
        /*00f6*/ 	.short	0x0038
        /*00f8*/ 	.byte	0x00, 0xf0, 0x21, 0x00


	//----- nvinfo : EIATTR_KPARAM_INFO
	.align		4
.L_24417:
        /*00fc*/ 	.byte	0x04, 0x17
        /*00fe*/ 	.short	(.L_24419 - .L_24418)
.L_24418:
        /*0100*/ 	.word	0x00000000
        /*0104*/ 	.short	0x0007
        /*0106*/ 	.short	0x0034
        /*0108*/ 	.byte	0x00, 0xf0, 0x11, 0x00


	//----- nvinfo : EIATTR_KPARAM_INFO
	.align		4
.L_24419:
        /*010c*/ 	.byte	0x04, 0x17
        /*010e*/ 	.short	(.L_24421 - .L_24420)
.L_24420:
        /*0110*/ 	.word	0x00000000
        /*0114*/ 	.short	0x0006
        /*0116*/ 	.short	0x0030
        /*0118*/ 	.byte	0x00, 0xf0, 0x11, 0x00


	//----- nvinfo : EIATTR_KPARAM_INFO
	.align		4
.L_24421:
        /*011c*/ 	.byte	0x04, 0x17
        /*011e*/ 	.short	(.L_24423 - .L_24422)
.L_24422:
        /*0120*/ 	.word	0x00000000
        /*0124*/ 	.short	0x0005
        /*0126*/ 	.short	0x0028
        /*0128*/ 	.byte	0x00, 0xf0, 0x21, 0x00


	//----- nvinfo : EIATTR_KPARAM_INFO
	.align		4
.L_24423:
        /*012c*/ 	.byte	0x04, 0x17
        /*012e*/ 	.short	(.L_24425 - .L_24424)
.L_24424:
        /*0130*/ 	.word	0x00000000
        /*0134*/ 	.short	0x0004
        /*0136*/ 	.short	0x0020
        /*0138*/ 	.byte	0x00, 0xf0, 0x21, 0x00


	//----- nvinfo : EIATTR_KPARAM_INFO
	.align		4
.L_24425:
        /*013c*/ 	.byte	0x04, 0x17
        /*013e*/ 	.short	(.L_24427 - .L_24426)
.L_24426:
        /*0140*/ 	.word	0x00000000
        /*0144*/ 	.short	0x0003
        /*0146*/ 	.short	0x0018
        /*0148*/ 	.byte	0x00, 0xf0, 0x21, 0x00


	//----- nvinfo : EIATTR_KPARAM_INFO
	.align		4
.L_24427:
        /*014c*/ 	.byte	0x04, 0x17
        /*014e*/ 	.short	(.L_24429 - .L_24428)
.L_24428:
        /*0150*/ 	.word	0x00000000
        /*0154*/ 	.short	0x0002
        /*0156*/ 	.short	0x0010
        /*0158*/ 	.byte	0x00, 0xf0, 0x21, 0x00


	//----- nvinfo : EIATTR_KPARAM_INFO
	.align		4
.L_24429:
        /*015c*/ 	.byte	0x04, 0x17
        /*015e*/ 	.short	(.L_24431 - .L_24430)
.L_24430:
        /*0160*/ 	.word	0x00000000
        /*0164*/ 	.short	0x0001
        /*0166*/ 	.short	0x0008
        /*0168*/ 	.byte	0x00, 0xf0, 0x21, 0x00


	//----- nvinfo : EIATTR_KPARAM_INFO
	.align		4
.L_24431:
        /*016c*/ 	.byte	0x04, 0x17
        /*016e*/ 	.short	(.L_24433 - .L_24432)
.L_24432:
        /*0170*/ 	.word	0x00000000
        /*0174*/ 	.short	0x0000
        /*0176*/ 	.short	0x0000
        /*0178*/ 	.byte	0x00, 0xf0, 0x21, 0x00


	//----- nvinfo : EIATTR_MAXREG_COUNT
	.align		4
.L_24433:
        /*017c*/ 	.byte	0x03, 0x1b
        /*017e*/ 	.short	0x00ff


	//----- nvinfo : EIATTR_NUM_BARRIERS
	.align		4
        /*0180*/ 	.byte	0x02, 0x4c
        /*0182*/ 	.byte	0x01
	.zero		1


	//----- nvinfo : EIATTR_MERCURY_ISA_VERSION
	.align		4
        /*0184*/ 	.byte	0x03, 0x5f
        /*0186*/ 	.short	0x0000


	//----- nvinfo : EIATTR_COOP_GROUP_MASK_REGIDS
	.align		4
        /*0188*/ 	.byte	0x04, 0x29
        /*018a*/ 	.short	(.L_24435 - .L_24434)


	//   ....[0]....
.L_24434:
        /*018c*/ 	.word	0xffffffff


	//   ....[1]....
        /*0190*/ 	.word	0xffffffff


	//   ....[2]....
        /*0194*/ 	.word	0xffffffff


	//   ....[3]....
        /*0198*/ 	.word	0xffffffff


	//   ....[4]....
        /*019c*/ 	.word	0xffffffff


	//   ....[5]....
        /*01a0*/ 	.word	0xffffffff


	//   ....[6]....
        /*01a4*/ 	.word	0xffffffff


	//   ....[7]....
        /*01a8*/ 	.word	0xffffffff


	//   ....[8]....
        /*01ac*/ 	.word	0xffffffff


	//   ....[9]....
        /*01b0*/ 	.word	0xffffffff


	//   ....[10]....
        /*01b4*/ 	.word	0xffffffff


	//   ....[11]....
        /*01b8*/ 	.word	0xffffffff


	//   ....[12]....
        /*01bc*/ 	.word	0xffffffff


	//   ....[13]....
        /*01c0*/ 	.word	0xffffffff


	//   ....[14]....
        /*01c4*/ 	.word	0xffffffff


	//   ....[15]....
        /*01c8*/ 	.word	0xffffffff


	//   ....[16]....
        /*01cc*/ 	.word	0xffffffff


	//   ....[17]....
        /*01d0*/ 	.word	0xffffffff


	//   ....[18]....
        /*01d4*/ 	.word	0xffffffff


	//   ....[19]....
        /*01d8*/ 	.word	0xffffffff


	//   ....[20]....
        /*01dc*/ 	.word	0xffffffff


	//   ....[21]....
        /*01e0*/ 	.word	0xffffffff


	//   ....[22]....
        /*01e4*/ 	.word	0xffffffff


	//   ....[23]....
        /*01e8*/ 	.word	0xffffffff


	//----- nvinfo : EIATTR_COOP_GROUP_INSTR_OFFSETS
	.align		4
.L_24435:
        /*01ec*/ 	.byte	0x04, 0x28
        /*01ee*/ 	.short	(.L_24437 - .L_24436)


	//   ....[0]....
.L_24436:
        /*01f0*/ 	.word	0x00001a50


	//   ....[1]....
        /*01f4*/ 	.word	0x00001aa0


	//   ....[2]....
        /*01f8*/ 	.word	0x00001ac0


	//   ....[3]....
        /*01fc*/ 	.word	0x00001ae0


	//   ....[4]....
        /*0200*/ 	.word	0x00001b00


	//   ....[5]....
        /*0204*/ 	.word	0x00001b70


	//   ....[6]....
        /*0208*/ 	.word	0x00001b90


	//   ....[7]....
        /*020c*/ 	.word	0x00001bc0


	//   ....[8]....
        /*0210*/ 	.word	0x00002a00


	//   ....[9]....
        /*0214*/ 	.word	0x00002a60


	//   ....[10]....
        /*0218*/ 	.word	0x00002a90


	//   ....[11]....
        /*021c*/ 	.word	0x00002ab0


	//   ....[12]....
        /*0220*/ 	.word	0x00002ad0


	//   ....[13]....
        /*0224*/ 	.word	0x00002b20


	//   ....[14]....
        /*0228*/ 	.word	0x00002b40


	//   ....[15]....
        /*022c*/ 	.word	0x00002b60


	//   ....[16]....
        /*0230*/ 	.word	0x00004ca0


	//   ....[17]....
        /*0234*/ 	.word	0x00004cd0


	//   ....[18]....
        /*0238*/ 	.word	0x00004cf0


	//   ....[19]....
        /*023c*/ 	.word	0x00004d10


	//   ....[20]....
        /*0240*/ 	.word	0x00004d80


	//   ....[21]....
        /*0244*/ 	.word	0x00004db0


	//   ....[22]....
        /*0248*/ 	.word	0x00004de0


	//   ....[23]....
        /*024c*/ 	.word	0x00004e00


	//----- nvinfo : EIATTR_EXIT_INSTR_OFFSETS
	.align		4
.L_24437:
        /*0250*/ 	.byte	0x04, 0x1c
        /*0252*/ 	.short	(.L_24439 - .L_24438)


	//   ....[0]....
.L_24438:
        /*0254*/ 	.word	0x00000090


	//   ....[1]....
        /*0258*/ 	.word	0x00005080


	//   ....[2]....
        /*025c*/ 	.word	0x00005190


	//   ....[3]....
        /*0260*/ 	.word	0x00005350


	//----- nvinfo : EIATTR_CTAIDZ_USED
	.align		4
.L_24439:
        /*0264*/ 	.byte	0x01, 0x04
	.zero		2


	//----- nvinfo : EIATTR_CRS_STACK_SIZE
	.align		4
        /*0268*/ 	.byte	0x04, 0x1e
        /*026a*/ 	.short	(.L_24441 - .L_24440)
.L_24440:
        /*026c*/ 	.word	0x00000000
.L_24441:


//--------------------- .nv.info._ZN4vllm25paged_attention_v2_kernelI13__nv_bfloat16S1_Li256ELi16ELi128ELNS_18Fp8KVCacheDataTypeE0ELb0ELi512EEEvPfS3_PT_PKS4_PKT0_SA_ifPKiSC_iPKfiiiSE_SE_iiiii --------------------------
	.section	.nv.info._ZN4vllm25paged_attention_v2_kernelI13__nv_bfloat16S1_Li256ELi16ELi128ELNS_18Fp8KVCacheDataTypeE0ELb0ELi512EEEvPfS3_PT_PKS4_PKT0_SA_ifPKiSC_iPKfiiiSE_SE_iiiii,"",@"SHT_CUDA_INFO"
	.sectionflags	@""
	.align	4


	//----- nvinfo : EIATTR_CUDA_API_VERSION
	.align		4
        /*0000*/ 	.byte	0x04, 0x37
        /*0002*/ 	.short	(.L_24443 - .L_24442)
.L_24442:
        /*0004*/ 	.word	0x00000082


	//----- nvinfo : EIATTR_SW2861232_WAR
	.align		4
.L_24443:
        /*0008*/ 	.byte	0x01, 0x35
	.zero		2


	//----- nvinfo : EIATTR_PARAM_CBANK
	.align		4
        /*000c*/ 	.byte	0x04, 0x0a
        /*000e*/ 	.short	(.L_24445 - .L_24444)
	.align		4
.L_24444:
        /*0010*/ 	.word	index@(.nv.constant0._ZN4vllm25paged_attention_v2_kernelI13__nv_bfloat16S1_Li256ELi16ELi128ELNS_18Fp8KVCacheDataTypeE0ELb0ELi512EEEvPfS3_PT_PKS4_PKT0_SA_ifPKiSC_iPKfiiiSE_SE_iiiii)
        /*0014*/ 	.short	0x0160
        /*0016*/ 	.short	0x008c


	//----- nvinfo : EIATTR_CBANK_PARAM_SIZE
	.align		4
.L_24445:
        /*0018*/ 	.byte	0x03, 0x19
        /*001a*/ 	.short	0x008c


	//----- nvinfo : EIATTR_KPARAM_INFO
	.align		4
        /*001c*/ 	.byte	0x04, 0x17
        /*001e*/ 	.short	(.L_24447 - .L_24446)
.L_24446:
        /*0020*/ 	.word	0x00000000
        /*0024*/ 	.short	0x0015
        /*0026*/ 	.short	0x0088
        /*0028*/ 	.byte	0x00, 0xf0, 0x11, 0x00


	//----- nvinfo : EIATTR_KPARAM_INFO
	.align		4
.L_24447:
        /*002c*/ 	.byte	0x04, 0x17
        /*002e*/ 	.short	(.L_24449 - .L_24448)
.L_24448:
        /*0030*/ 	.word	0x00000000
        /*0034*/ 	.short	0x0014
        /*0036*/ 	.short	0x0084
        /*0038*/ 	.byte	0x00, 0xf0, 0x11, 0x00


	//----- nvinfo : EIATTR_KPARAM_INFO
	.align		4
.L_24449:
        /*003c*/ 	.byte	0x04, 0x17
        /*003e*/ 	.short	(.L_24451 - .L_24450)
.L_24450:
        /*0040*/ 	.word	0x00000000
        /*0044*/ 	.short	0x0013
        /*0046*/ 	.short	0x0080
        /*0048*/ 	.byte	0x00, 0xf0, 0x11, 0x00


	//----- nvinfo : EIATTR_KPARAM_INFO
	.align		4
.L_24451:
        /*004c*/ 	.byte	0x04, 0x17
        /*004e*/ 	.short	(.L_24453 - .L_24452)
.L_24452:
        /*0050*/ 	.word	0x00000000
        /*0054*/ 	.short	0x0012
        /*0056*/ 	.short	0x007c
        /*0058*/ 	.byte	0x00, 0xf0, 0x11, 0x00


	//----- nvinfo : EIATTR_KPARAM_INFO
	.align		4
.L_24453:
        /*005c*/ 	.byte	0x04, 0x17
        /*005e*/ 	.short	(.L_24455 - .L_24454)
.L_24454:
        /*0060*/ 	.word	0x00000000
        /*0064*/ 	.short	0x0011
        /*0066*/ 	.short	0x0078
        /*0068*/ 	.byte	0x00, 0xf0, 0x11, 0x00


	//----- nvinfo : EIATTR_KPARAM_INFO
	.align		4
.L_24455:
        /*006c*/ 	.byte	0x04, 0x17
        /*006e*/ 	.short	(.L_24457 - .L_24456)
.L_24456:
        /*0070*/ 	.word	0x00000000
        /*0074*/ 	.short	0x0010
        /*0076*/ 	.short	0x0070
        /*0078*/ 	.byte	0x00, 0xf0, 0x21, 0x00


	//----- nvinfo : EIATTR_KPARAM_INFO
	.align		4
.L_24457:
        /*007c*/ 	.byte	0x04, 0x17
        /*007e*/ 	.short	(.L_24459 - .L_24458)
.L_24458:
        /*0080*/ 	.word	0x00000000
        /*0084*/ 	.short	0x000f
        /*0086*/ 	.short	0x0068
        /*0088*/ 	.byte	0x00, 0xf0, 0x21, 0x00


	//----- nvinfo : EIATTR_KPARAM_INFO
	.align		4
.L_24459:
        /*008c*/ 	.byte	0x04, 0x17
        /*008e*/ 	.short	(.L_24461 - .L_24460)
.L_24460:
        /*0090*/ 	.word	0x00000000
        /*0094*/ 	.short	0x000e
        /*0096*/ 	.short	0x0060
        /*0098*/ 	.byte	0x00, 0xf0, 0x11, 0x00


	//----- nvinfo : EIATTR_KPARAM_INFO
	.align		4
.L_24461:
        /*009c*/ 	.byte	0x04, 0x17
        /*009e*/ 	.short	(.L_24463 - .L_24462)
.L_24462:
        /*00a0*/ 	.word	0x00000000
        /*00a4*/ 	.short	0x000d
        /*00a6*/ 	.short	0x005c
        /*00a8*/ 	.byte	0x00, 0xf0, 0x11, 0x00


	//----- nvinfo : EIATTR_KPARAM_INFO
	.align		4
.L_24463:
        /*00ac*/ 	.byte	0x04, 0x17
        /*00ae*/ 	.short	(.L_24465 - .L_24464)
.L_24464:
        /*00b0*/ 	.word	0x00000000
        /*00b4*/ 	.short	0x000c
        /*00b6*/ 	.short	0x0058
        /*00b8*/ 	.byte	0x00, 0xf0, 0x11, 0x00


	//----- nvinfo : EIATTR_KPARAM_INFO
	.align		4
.L_24465:
        /*00bc*/ 	.byte	0x04, 0x17
        /*00be*/ 	.short	(.L_24467 - .L_24466)
.L_24466:
        /*00c0*/ 	.word	0x00000000
        /*00c4*/ 	.short	0x000b
        /*00c6*/ 	.short	0x0050
        /*00c8*/ 	.byte	0x00, 0xf0, 0x21, 0x00


	//----- nvinfo : EIATTR_KPARAM_INFO
	.align		4
.L_24467:
        /*00cc*/ 	.byte	0x04, 0x17
        /*00ce*/ 	.short	(.L_24469 - .L_24468)
.L_24468:
        /*00d0*/ 	.word	0x00000000
        /*00d4*/ 	.short	0x000a
        /*00d6*/ 	.short	0x0048
        /*00d8*/ 	.byte	0x00, 0xf0, 0x11, 0x00


	//----- nvinfo : EIATTR_KPARAM_INFO
	.align		4
.L_24469:
        /*00dc*/ 	.byte	0x04, 0x17
        /*00de*/ 	.short	(.L_24471 - .L_24470)
.L_24470:
        /*00e0*/ 	.word	0x00000000
        /*00e4*/ 	.short	0x0009
        /*00e6*/ 	.short	0x0040
        /*00e8*/ 	.byte	0x00, 0xf0, 0x21, 0x00


	//----- nvinfo : EIATTR_KPARAM_INFO
	.align		4
.L_24471:
        /*00ec*/ 	.byte	0x04, 0x17
        /*00ee*/ 	.short	(.L_24473 - .L_24472)
.L_24472:
        /*00f0*/ 	.word	0x00000000
        /*00f4*/ 	.short	0x0008
        /*00f6*/ 	.short	0x0038
        /*00f8*/ 	.byte	0x00, 0xf0, 0x21, 0x00


	//----- nvinfo : EIATTR_KPARAM_INFO
	.align		4
.L_24473:
        /*00fc*/ 	.byte	0x04, 0x17
        /*00fe*/ 	.short	(.L_24475 - .L_24474)
.L_24474:
        /*0100*/ 	.word	0x00000000
        /*0104*/ 	.short	0x0007
        /*0106*/ 	.short	0x0034
        /*0108*/ 	.byte	0x00, 0xf0, 0x11, 0x00


	//----- nvinfo : EIATTR_KPARAM_INFO
	.align		4
.L_24475:
        /*010c*/ 	.byte	0x04, 0x17
        /*010e*/ 	.short	(.L_24477 - .L_24476)
.L_24476:
        /*0110*/ 	.word	0x00000000
        /*0114*/ 	.short	0x0006
        /*0116*/ 	.short	0x0030
        /*0118*/ 	.byte	0x00, 0xf0, 0x11, 0x00


	//----- nvinfo : EIATTR_KPARAM_INFO
	.align		4
.L_24477:
        /*011c*/ 	.byte	0x04, 0x17
        /*011e*/ 	.short	(.L_24479 - .L_24478)
.L_24478:
        /*0120*/ 	.word	0x00000000
        /*0124*/ 	.short	0x0005
        /*0126*/ 	.short	0x0028
        /*0128*/ 	.byte	0x00, 0xf0, 0x21, 0x00


	//----- nvinfo : EIATTR_KPARAM_INFO
	.align		4
.L_24479:
        /*012c*/ 	.byte	0x04, 0x17
        /*012e*/ 	.short	(.L_24481 - .L_24480)
.L_24480:
        /*0130*/ 	.word	0x00000000
        /*0134*/ 	.short	0x0004
        /*0136*/ 	.short	0x0020
        /*0138*/ 	.byte	0x00, 0xf0, 0x21, 0x00


	//----- nvinfo : EIATTR_KPARAM_INFO
	.align		4
.L_24481:
        /*013c*/ 	.byte	0x04, 0x17
        /*013e*/ 	.short	(.L_24483 - .L_24482)
.L_24482:
        /*0140*/ 	.word	0x00000000
        /*0144*/ 	.short	0x0003
        /*0146*/ 	.short	0x0018
        /*0148*/ 	.byte	0x00, 0xf0, 0x21, 0x00


	//----- nvinfo : EIATTR_KPARAM_INFO
	.align		4
.L_24483:
        /*014c*/ 	.byte	0x04, 0x17
        /*014e*/ 	.short	(.L_24485 - .L_24484)
.L_24484:
        /*0150*/ 	.word	0x00000000
        /*0154*/ 	.short	0x0002
        /*0156*/ 	.short	0x0010
        /*0158*/ 	.byte	0x00, 0xf0, 0x21, 0x00


	//----- nvinfo : EIATTR_KPARAM_INFO
	.align		4
.L_24485:
        /*015c*/ 	.byte	0x04, 0x17
        /*015e*/ 	.short	(.L_24487 - .L_24486)
.L_24486:
        /*0160*/ 	.word	0x00000000
        /*0164*/ 	.short	0x0001
        /*0166*/ 	.short	0x0008
        /*0168*/ 	.byte	0x00, 0xf0, 0x21, 0x00


	//----- nvinfo : EIATTR_KPARAM_INFO
	.align		4
.L_24487:
        /*016c*/ 	.byte	0x04, 0x17
        /*016e*/ 	.short	(.L_24489 - .L_24488)
.L_24488:
        /*0170*/ 	.word	0x00000000
        /*0174*/ 	.short	0x0000
        /*0176*/ 	.short	0x0000
        /*0178*/ 	.byte	0x00, 0xf0, 0x21, 0x00


	//----- nvinfo : EIATTR_MAXREG_COUNT
	.align		4
.L_24489:
        /*017c*/ 	.byte	0x03, 0x1b
        /*017e*/ 	.short	0x00ff


	//----- nvinfo : EIATTR_NUM_BARRIERS
	.align		4
        /*0180*/ 	.byte	0x02, 0x4c
        /*0182*/ 	.byte	0x01
	.zero		1


	//----- nvinfo : EIATTR_MERCURY_ISA_VERSION
	.align		4
        /*0184*/ 	.byte	0x03, 0x5f
        /*0186*/ 	.short	0x0000


	//----- nvinfo : EIATTR_COOP_GROUP_MASK_REGIDS
	.align		4
        /*0188*/ 	.byte	0x04, 0x29
        /*018a*/ 	.short	(.L_24491 - .L_24490)


	//   ....[0]....
.L_24490:
        /*018c*/ 	.word	0xffffffff


	//   ....[1]....
        /*0190*/ 	.word	0xffffffff


	//   ....[2]....
        /*0194*/ 	.word	0xffffffff


	//   ....[3]....
        /*0198*/ 	.word	0xffffffff


	//   ....[4]....
        /*019c*/ 	.word	0xffffffff


	//   ....[5]....
        /*01a0*/ 	.word	0xffffffff


	//   ....[6]....
        /*01a4*/ 	.word	0xffffffff


	//   ....[7]....
        /*01a8*/ 	.word	0xffffffff


	//   ....[8]....
        /*01ac*/ 	.word	0xffffffff


	//   ....[9]....
        /*01b0*/ 	.word	0xffffffff


	//   ....[10]....
        /*01b4*/ 	.word	0xffffffff


	//   ....[11]....
        /*01b8*/ 	.word	0xffffffff


	//   ....[12]....
        /*01bc*/ 	.word	0xffffffff


	//   ....[13]....
        /*01c0*/ 	.word	0xffffffff


	//   ....[14]....
        /*01c4*/ 	.word	0xffffffff


	//   ....[15]....
        /*01c8*/ 	.word	0xffffffff


	//   ....[16]....
        /*01cc*/ 	.word	0xffffffff


	//   ....[17]....
        /*01d0*/ 	.word	0xffffffff


	//   ....[18]....
        /*01d4*/ 	.word	0xffffffff


	//   ....[19]....
        /*01d8*/ 	.word	0xffffffff


	//   ....[20]....
        /*01dc*/ 	.word	0xffffffff


	//   ....[21]....
        /*01e0*/ 	.word	0xffffffff


	//   ....[22]....
        /*01e4*/ 	.word	0xffffffff


	//   ....[23]....
        /*01e8*/ 	.word	0xffffffff


	//   ....[24]....
        /*01ec*/ 	.word	0xffffffff


	//   ....[25]....
        /*01f0*/ 	.word	0xffffffff


	//   ....[26]....
        /*01f4*/ 	.word	0xffffffff


	//   ....[27]....
        /*01f8*/ 	.word	0xffffffff


	//   ....[28]....
        /*01fc*/ 	.word	0xffffffff


	//   ....[29]....
        /*0200*/ 	.word	0xffffffff


	//   ....[30]....
        /*0204*/ 	.word	0xffffffff


	//   ....[31]....
        /*0208*/ 	.word	0xffffffff


	//   ....[32]....
        /*020c*/ 	.word	0xffffffff


	//   ....[33]....
        /*0210*/ 	.word	0xffffffff


	//   ....[34]....
        /*0214*/ 	.word	0xffffffff


	//   ....[35]....
        /*0218*/ 	.word	0xffffffff


	//   ....[36]....
        /*021c*/ 	.word	0xffffffff


	//   ....[37]....
        /*0220*/ 	.word	0xffffffff


	//   ....[38]....
        /*0224*/ 	.word	0xffffffff


	//----- nvinfo : EIATTR_COOP_GROUP_INSTR_OFFSETS
	.align		4
.L_24491:
        /*0228*/ 	.byte	0x04, 0x28
        /*022a*/ 	.short	(.L_24493 - .L_24492)


	//   ....[0]....
.L_24492:
        /*022c*/ 	.word	0x00004720


	//   ....[1]....
        /*0230*/ 	.word	0x00006e70


	//   ....[2]....
        /*0234*/ 	.word	0x00006fd0


	//   ....[3]....
        /*0238*/ 	.word	0x00007000


	//   ....[4]....
        /*023c*/ 	.word	0x00007020


	//   ....[5]....
        /*0240*/ 	.word	0x00007040


	//   ....[6]....
        /*0244*/ 	.word	0x000070f0


	//   ....[7]....
        /*0248*/ 	.word	0x00007110


	//   ....[8]....
        /*024c*/ 	.word	0x00007140


	//   ....[9]....
        /*0250*/ 	.word	0x00007f80


	//   ....[10]....
        /*0254*/ 	.word	0x00007fe0


	//   ....[11]....
        /*0258*/ 	.word	0x00008010


	//   ....[12]....
        /*025c*/ 	.word	0x00008030


	//   ....[13]....
        /*0260*/ 	.word	0x00008050


	//   ....[14]....
        /*0264*/ 	.word	0x000080a0


	//   ....[15]....
        /*0268*/ 	.word	0x000080c0


	//   ....[16]....
        /*026c*/ 	.word	0x000080e0


	//   ....[17]....
        /*0270*/ 	.word	0x0000ce10


	//   ....[18]....
        /*0274*/ 	.word	0x0000ce30


	//   ....[19]....
        /*0278*/ 	.word	0x0000ce40


	//   ....[20]....
        /*027c*/ 	.word	0x0000ce50


	//   ....[21]....
        /*0280*/ 	.word	0x0000ce60


	//   ....[22]....
        /*0284*/ 	.word	0x0000ce70


	//   ....[23]....
        /*0288*/ 	.word	0x0000ce90


	//   ....[24]....
        /*028c*/ 	.word	0x0000ceb0


	//   ....[25]....
        /*0290*/ 	.word	0x0000ced0


	//   ....[26]....
        /*0294*/ 	.word	0x0000cf00


	//   ....[27]....
        /*0298*/ 	.word	0x0000cf30


	//   ....[28]....
        /*029c*/ 	.word	0x0000cf70


	//   ....[29]....
        /*02a0*/ 	.word	0x0000cfa0


	//   ....[30]....
        /*02a4*/ 	.word	0x0000cfe0


	//   ....[31]....
        /*02a8*/ 	.word	0x0000d020


	//   ....[32]....
        /*02ac*/ 	.word	0x0000d050


	//   ....[33]....
        /*02b0*/ 	.word	0x0000e070


	//   ....[34]....
        /*02b4*/ 	.word	0x0000e0f0


	//   ....[35]....
        /*02b8*/ 	.word	0x0000e170


	//   ....[36]....
        /*02bc*/ 	.word	0x0000e1f0


	//   ....[37]....
        /*02c0*/ 	.word	0x0000e260


	//   ....[38]....
        /*02c4*/ 	.word	0x0000e2d0


	//----- nvinfo : EIATTR_EXIT_INSTR_OFFSETS
	.align		4
.L_24493:
        /*02c8*/ 	.byte	0x04, 0x1c
        /*02ca*/ 	.short	(.L_24495 - .L_24494)


	//   ....[0]....
.L_24494:
        /*02cc*/ 	.word	0x00000090


	//   ....[1]....
        /*02d0*/ 	.word	0x0000d800


	//   ....[2]....
        /*02d4*/ 	.word	0x0000d910


	//   ....[3]....
        /*02d8*/ 	.word	0x0000e010


	//----- nvinfo : EIATTR_CTAIDZ_USED
	.align		4
.L_24495:
        /*02dc*/ 	.byte	0x01, 0x04
	.zero		2


	//----- nvinfo : EIATTR_CRS_STACK_SIZE
	.align		4
        /*02e0*/ 	.byte	0x04, 0x1e
        /*02e2*/ 	.short	(.L_24497 - .L_24496)
.L_24496:
        /*02e4*/ 	.word	0x00000000
.L_24497:


//--------------------- .nv.info._ZN4vllm25paged_attention_v2_kernelI13__nv_bfloat16S1_Li192ELi16ELi128ELNS_18Fp8KVCacheDataTypeE0ELb0ELi512EEEvPfS3_PT_PKS4_PKT0_SA_ifPKiSC_iPKfiiiSE_SE_iiiii --------------------------
	.section	.nv.info._ZN4vllm25paged_attention_v2_kernelI13__nv_bfloat16S1_Li192ELi16ELi128ELNS_18Fp8KVCacheDataTypeE0ELb0ELi512EEEvPfS3_PT_PKS4_PKT0_SA_ifPKiSC_iPKfiiiSE_SE_iiiii,"",@"SHT_CUDA_INFO"
	.sectionflags	@""
	.align	4


	//----- nvinfo : EIATTR_CUDA_API_VERSION
	.align		4
        /*0000*/ 	.byte	0x04, 0x37
        /*0002*/ 	.short	(.L_24499 - .L_24498)
.L_24498:
        /*0004*/ 	.word	0x00000082


	//----- nvinfo : EIATTR_SW2861232_WAR
	.align		4
.L_24499:
        /*0008*/ 	.byte	0x01, 0x35
	.zero		2


	//----- nvinfo : EIATTR_PARAM_CBANK
	.align		4
        /*000c*/ 	.byte	0x04, 0x0a
        /*000e*/ 	.short	(.L_24501 - .L_24500)
	.align		4
.L_24500:
        /*0010*/ 	.word	index@(.nv.constant0._ZN4vllm25paged_attention_v2_kernelI13__nv_bfloat16S1_Li192ELi16ELi128ELNS_18Fp8KVCacheDataTypeE0ELb0ELi512EEEvPfS3_PT_PKS4_PKT0_SA_ifPKiSC_iPKfiiiSE_SE_iiiii)
        /*0014*/ 	.short	0x0160
        /*0016*/ 	.short	0x008c


	//----- nvinfo : EIATTR_CBANK_PARAM_SIZE
	.align		4
.L_24501:
        /*0018*/ 	.byte	0x03, 0x19
        /*001a*/ 	.short	0x008c


	//----- nvinfo : EIATTR_KPARAM_INFO
	.align		4
        /*001c*/ 	.byte	0x04, 0x17
        /*001e*/ 	.short	(.L_24503 - .L_24502)
.L_24502:
        /*0020*/ 	.word	0x00000000
        /*0024*/ 	.short	0x0015
        /*0026*/ 	.short	0x0088
        /*0028*/ 	.byte	0x00, 0xf0, 0x11, 0x00


	//----- nvinfo : EIATTR_KPARAM_INFO
	.align		4
.L_24503:
        /*002c*/ 	.byte	0x04, 0x17
        /*002e*/ 	.short	(.L_24505 - .L_24504)
.L_24504:
        /*0030*/ 	.word	0x00000000
        /*0034*/ 	.short	0x0014
        /*0036*/ 	.short	0x0084
        /*0038*/ 	.byte	0x00, 0xf0, 0x11, 0x00


	//----- nvinfo : EIATTR_KPARAM_INFO
	.align		4
.L_24505:
        /*003c*/ 	.byte	0x04, 0x17
        /*003e*/ 	.short	(.L_24507 - .L_24506)
.L_24506:
        /*0040*/ 	.word	0x00000000
        /*0044*/ 	.short	0x0013
        /*0046*/ 	.short	0x0080
        /*0048*/ 	.byte	0x00, 0xf0, 0x11, 0x00


	//----- nvinfo : EIATTR_KPARAM_INFO
	.align		4
.L_24507:
        /*004c*/ 	.byte	0x04, 0x17
        /*004e*/ 	.short	(.L_24509 - .L_24508)
.L_24508:
        /*0050*/ 	.word	0x00000000
        /*0054*/ 	.short	0x0012
        /*0056*/ 	.short	0x007c
        /*0058*/ 	.byte	0x00, 0xf0, 0x11, 0x00


	//----- nvinfo : EIATTR_KPARAM_INFO
	.align		4
.L_24509:
        /*005c*/ 	.byte	0x04, 0x17
        /*005e*/ 	.short	(.L_24511 - .L_24510)
.L_24510:
        /*0060*/ 	.word	0x00000000
        /*0064*/ 	.short	0x0011
        /*0066*/ 	.short	0x0078
        /*0068*/ 	.byte	0x00, 0xf0, 0x11, 0x00


	//----- nvinfo : EIATTR_KPARAM_INFO
	.align		4
.L_24511:
        /*006c*/ 	.byte	0x04, 0x17
        /*006e*/ 	.short	(.L_24513 - .L_24512)
.L_24512:
        /*0070*/ 	.word	0x00000000
        /*0074*/ 	.short	0x0010
        /*0076*/ 	.short	0x0070
        /*0078*/ 	.byte	0x00, 0xf0, 0x21, 0x00


	//----- nvinfo : EIATTR_KPARAM_INFO
	.align		4
.L_24513:
        /*007c*/ 	.byte	0x04, 0x17
        /*007e*/ 	.short	(.L_24515 - .L_24514)
.L_24514:
        /*0080*/ 	.word	0x00000000
        /*0084*/ 	.short	0x000f
        /*0086*/ 	.short	0x0068
        /*0088*/ 	.byte	0x00, 0xf0, 0x21, 0x00


	//----- nvinfo : EIATTR_KPARAM_INFO
	.align		4
.L_24515:
        /*008c*/ 	.byte	0x04, 0x17
        /*008e*/ 	.short	(.L_24517 - .L_24516)
.L_24516:
        /*0090*/ 	.word	0x00000000
        /*0094*/ 	.short	0x000e
        /*0096*/ 	.short	0x0060
        /*0098*/ 	.byte	0x00, 0xf0, 0x11, 0x00


	//----- nvinfo : EIATTR_KPARAM_INFO
	.align		4
.L_24517:
        /*009c*/ 	.byte	0x04, 0x17
        /*009e*/ 	.short	(.L_24519 - .L_24518)
.L_24518:
        /*00a0*/ 	.word	0x00000000
        /*00a4*/ 	.short	0x000d
        /*00a6*/ 	.short	0x005c
        /*00a8*/ 	.byte	0x00, 0xf0, 0x11, 0x00


	//----- nvinfo : EIATTR_KPARAM_INFO
	.align		4
.L_24519:
        /*00ac*/ 	.byte	0x04, 0x17
        /*00ae*/ 	.short	(.L_24521 - .L_24520)
.L_24520:
        /*00b0*/ 	.word	0x00000000
        /*00b4*/ 	.short	0x000c
        /*00b6*/ 	.short	0x0058
        /*00b8*/ 	.byte	0x00, 0xf0, 0x11, 0x00


	//----- nvinfo : EIATTR_KPARAM_INFO
	.align		4
.L_24521:
        /*00bc*/ 	.byte	0x04, 0x17
        /*00be*/ 	.short	(.L_24523 - .L_24522)
.L_24522:
        /*00c0*/ 	.word	0x00000000
        /*00c4*/ 	.short	0x000b
        /*00c6*/ 	.short	0x0050
        /*00c8*/ 	.byte	0x00, 0xf0, 0x21, 0x00


	//----- nvinfo : EIATTR_KPARAM_INFO
	.align		4
.L_24523:
        /*00cc*/ 	.byte	0x04, 0x17
        /*00ce*/ 	.short	(.L_24525 - .L_24524)
.L_24524:
        /*00d0*/ 	.word	0x00000000
        /*00d4*/ 	.short	0x000a
        /*00d6*/ 	.short	0x0048
        /*00d8*/ 	.byte	0x00, 0xf0, 0x11, 0x00


	//----- nvinfo : EIATTR_KPARAM_INFO
	.align		4
.L_24525:
        /*00dc*/ 	.byte	0x04, 0x17
        /*00de*/ 	.short	(.L_24527 - .L_24526)
.L_24526:
        /*00e0*/ 	.word	0x00000000
        /*00e4*/ 	.short	0x0009
        /*00e6*/ 	.short	0x0040
        /*00e8*/ 	.byte	0x00, 0xf0, 0x21, 0x00


	//----- nvinfo : EIATTR_KPARAM_INFO
	.align		4
.L_24527:
        /*00ec*/ 	.byte	0x04, 0x17
        /*00ee*/ 	.short	(.L_24529 - .L_24528)
.L_24528:
        /*00f0*/ 	.word	0x00000000
        /*00f4*/ 	.short	0x0008
        /*00f6*/ 	.short	0x0038
        /*00f8*/ 	.byte	0x00, 0xf0, 0x21, 0x00


	//----- nvinfo : EIATTR_KPARAM_INFO
	.align		4
.L_24529:
        /*00fc*/ 	.byte	0x04, 0x17
        /*00fe*/ 	.short	(.L_24531 - .L_24530)
.L_24530:
        /*0100*/ 	.word	0x00000000
        /*0104*/ 	.short	0x0007
        /*0106*/ 	.short	0x0034
        /*0108*/ 	.byte	0x00, 0xf0, 0x11, 0x00


	//----- nvinfo : EIATTR_KPARAM_INFO
	.align		4
.L_24531:
        /*010c*/ 	.byte	0x04, 0x17
        /*010e*/ 	.short	(.L_24533 - .L_24532)
.L_24532:
        /*0110*/ 	.word	0x00000000
        /*0114*/ 	.short	0x0006
        /*0116*/ 	.short	0x0030
        /*0118*/ 	.byte	0x00, 0xf0, 0x11, 0x00


	//----- nvinfo : EIATTR_KPARAM_INFO
	.align		4
.L_24533:
        /*011c*/ 	.byte	0x04, 0x17
        /*011e*/ 	.short	(.L_24535 - .L_24534)
.L_24534:
        /*0120*/ 	.word	0x00000000
        /*0124*/ 	.short	0x0005
        /*0126*/ 	.short	0x0028
        /*0128*/ 	.byte	0x00, 0xf0, 0x21, 0x00


	//----- nvinfo : EIATTR_KPARAM_INFO
	.align		4
.L_24535:
        /*012c*/ 	.byte	0x04, 0x17
        /*012e*/ 	.short	(.L_24537 - .L_24536)
.L_24536:
        /*0130*/ 	.word	0x00000000
        /*0134*/ 	.short	0x0004
        /*0136*/ 	.short	0x0020
        /*0138*/ 	.byte	0x00, 0xf0, 0x21, 0x00


	//----- nvinfo : EIATTR_KPARAM_INFO
	.align		4
.L_24537:
        /*013c*/ 	.byte	0x04, 0x17
        /*013e*/ 	.short	(.L_24539 - .L_24538)
.L_24538:
        /*0140*/ 	.word	0x00000000
        /*0144*/ 	.short	0x0003
        /*0146*/ 	.short	0x0018
        /*0148*/ 	.byte	0x00, 0xf0, 0x21, 0x00


	//----- nvinfo : EIATTR_KPARAM_INFO
	.align		4
.L_24539:
        /*014c*/ 	.byte	0x04, 0x17
        /*014e*/ 	.short	(.L_24541 - .L_24540)
.L_24540:
        /*0150*/ 	.word	0x00000000
        /*0154*/ 	.short	0x0002
        /*0156*/ 	.short	0x0010
        /*0158*/ 	.byte	0x00, 0xf0, 0x21, 0x00


	//----- nvinfo : EIATTR_KPARAM_INFO
	.align		4
.L_24541:
        /*015c*/ 	.byte	0x04, 0x17
        /*015e*/ 	.short	(.L_24543 - .L_24542)
.L_24542:
        /*0160*/ 	.word	0x00000000
        /*0164*/ 	.short	0x0001
        /*0166*/ 	.short	0x0008
        /*0168*/ 	.byte	0x00, 0xf0, 0x21, 0x00


	//----- nvinfo : EIATTR_KPARAM_INFO
	.align		4
.L_24543:
        /*016c*/ 	.byte	0x04, 0x17
        /*016e*/ 	.short	(.L_24545 - .L_24544)
.L_24544:
        /*0170*/ 	.word	0x00000000
        /*0174*/ 	.short	0x0000
        /*0176*/ 	.short	0x0000
        /*0178*/ 	.byte	0x00, 0xf0, 0x21, 0x00


	//----- nvinfo : EIATTR_MAXREG_COUNT
	.align		4
.L_24545:
        /*017c*/ 	.byte	0x03, 0x1b
        /*017e*/ 	.short	0x00ff


	//----- nvinfo : EIATTR_NUM_BARRIERS
	.align		4
        /*0180*/ 	.byte	0x02, 0x4c
        /*0182*/ 	.byte	0x01
	.zero		1


	//----- nvinfo : EIATTR_MERCURY_ISA_VERSION
	.align		4
        /*0184*/ 	.byte	0x03, 0x5f
        /*0186*/ 	.short	0x0000


	//----- nvinfo : EIATTR_COOP_GROUP_MASK_REGIDS
	.align		4
        /*0188*/ 	.byte	0x04, 0x29
        /*018a*/ 	.short	(.L_24547 - .L_24546)


	//   ....[0]....
.L_24546:
        /*018c*/ 	.word	0xffffffff


	//   ....[1]....
        /*0190*/ 	.word	0xffffffff


	//   ....[2]....
        /*0194*/ 	.word	0xffffffff


	//   ....[3]....
        /*0198*/ 	.word	0xffffffff


	//   ....[4]....
        /*019c*/ 	.word	0xffffffff


	//   ....[5]....
        /*01a0*/ 	.word	0xffffffff


	//   ....[6]....
        /*01a4*/ 	.word	0xffffffff


	//   ....[7]....
        /*01a8*/ 	.word	0xffffffff


	//   ....[8]....
        /*01ac*/ 	.word	0xffffffff


	//   ....[9]....
        /*01b0*/ 	.word	0xffffffff


	//   ....[10]....
        /*01b4*/ 	.word	0xffffffff


	//   ....[11]....
        /*01b8*/ 	.word	0xffffffff


	//   ....[12]....
        /*01bc*/ 	.word	0xffffffff


	//   ....[13]....
        /*01c0*/ 	.word	0xffffffff


	//   ....[14]....
        /*01c4*/ 	.word	0xffffffff


	//   ....[15]....
        /*01c8*/ 	.word	0xffffffff


	//   ....[16]....
        /*01cc*/ 	.word	0xffffffff


	//   ....[17]....
        /*01d0*/ 	.word	0xffffffff


	//   ....[18]....
        /*01d4*/ 	.word	0xffffffff


	//   ....[19]....
        /*01d8*/ 	.word	0xffffffff


	//   ....[20]....
        /*01dc*/ 	.word	0xffffffff


	//   ....[21]....
        /*01e0*/ 	.word	0xffffffff


	//   ....[22]....
        /*01e4*/ 	.word	0xffffffff


	//   ....[23]....
        /*01e8*/ 	.word	0xffffffff


	//   ....[24]....
        /*01ec*/ 	.word	0xffffffff


	//   ....[25]....
        /*01f0*/ 	.word	0xffffffff


	//   ....[26]....
        /*01f4*/ 	.word	0xffffffff


	//   ....[27]....
        /*01f8*/ 	.word	0xffffffff


	//   ....[28]....
        /*01fc*/ 	.word	0xffffffff


	//   ....[29]....
        /*0200*/ 	.word	0xffffffff


	//   ....[30]....
        /*0204*/ 	.word	0xffffffff


	//   ....[31]....
        /*0208*/ 	.word	0xffffffff


	//   ....[32]....
        /*020c*/ 	.word	0xffffffff


	//   ....[33]....
        /*0210*/ 	.word	0xffffffff


	//   ....[34]....
        /*0214*/ 	.word	0xffffffff


	//----- nvinfo : EIATTR_COOP_GROUP_INSTR_OFFSETS
	.align		4
.L_24547:
        /*0218*/ 	.byte	0x04, 0x28
        /*021a*/ 	.short	(.L_24549 - .L_24548)


	//   ....[0]....
.L_24548:
        /*021c*/ 	.word	0x00003950


	//   ....[1]....
        /*0220*/ 	.word	0x00005770


	//   ....[2]....
        /*0224*/ 	.word	0x000058d0


	//   ....[3]....
        /*0228*/ 	.word	0x00005900


	//   ....[4]....
        /*022c*/ 	.word	0x00005920


	//   ....[5]....
        /*0230*/ 	.word	0x00005940


	//   ....[6]....
        /*0234*/ 	.word	0x00005a00


	//   ....[7]....
        /*0238*/ 	.word	0x00005a20


	//   ....[8]....
        /*023c*/ 	.word	0x00005a40


	//   ....[9]....
        /*0240*/ 	.word	0x00006890


	//   ....[10]....
        /*0244*/ 	.word	0x000068f0


	//   ....[11]....
        /*0248*/ 	.word	0x00006920


	//   ....[12]....
        /*024c*/ 	.word	0x00006940


	//   ....[13]....
        /*0250*/ 	.word	0x00006960


	//   ....[14]....
        /*0254*/ 	.word	0x000069b0


	//   ....[15]....
        /*0258*/ 	.word	0x000069d0


	//   ....[16]....
        /*025c*/ 	.word	0x000069f0


	//   ....[17]....
        /*0260*/ 	.word	0x0000a740


	//   ....[18]....
        /*0264*/ 	.word	0x0000a760


	//   ....[19]....
        /*0268*/ 	.word	0x0000a770


	//   ....[20]....
        /*026c*/ 	.word	0x0000a780


	//   ....[21]....
        /*0270*/ 	.word	0x0000a790


	//   ....[22]....
        /*0274*/ 	.word	0x0000a7a0


	//   ....[23]....
        /*0278*/ 	.word	0x0000a7c0


	//   ....[24]....
        /*027c*/ 	.word	0x0000a7e0


	//   ....[25]....
        /*0280*/ 	.word	0x0000a810


	//   ....[26]....
        /*0284*/ 	.word	0x0000a840


	//   ....[27]....
        /*0288*/ 	.word	0x0000a880


	//   ....[28]....
        /*028c*/ 	.word	0x0000a8c0


	//   ....[29]....
        /*0290*/ 	.word	0x0000b5c0


	//   ....[30]....
        /*0294*/ 	.word	0x0000b640


	//   ....[31]....
        /*0298*/ 	.word	0x0000b6c0


	//   ....[32]....
        /*029c*/ 	.word	0x0000b740


	//   ....[33]....
        /*02a0*/ 	.word	0x0000b7b0


	//   ....[34]....
        /*02a4*/ 	.word	0x0000b820


	//----- nvinfo : EIATTR_EXIT_INSTR_OFFSETS
	.align		4
.L_24549:
        /*02a8*/ 	.byte	0x04, 0x1c
        /*02aa*/ 	.short	(.L_24551 - .L_24550)


	//   ....[0]....
.L_24550:
        /*02ac*/ 	.word	0x000000e0


	//   ....[1]....
        /*02b0*/ 	.word	0x0000af20


	//   ....[2]....
        /*02b4*/ 	.word	0x0000b020


	//   ....[3]....
        /*02b8*/ 	.word	0x0000b560


	//----- nvinfo : EIATTR_CTAIDZ_USED
	.align		4
.L_24551:
        /*02bc*/ 	.byte	0x01, 0x04
	.zero		2


	//----- nvinfo : EIATTR_CRS_STACK_SIZE
	.align		4
        /*02c0*/ 	.byte	0x04, 0x1e
        /*02c2*/ 	.short	(.L_24553 - .L_24552)
.L_24552:
        /*02c4*/ 	.word	0x00000000
.L_24553:


//--------------------- .nv.info._ZN4vllm25paged_attention_v2_kernelI13__nv_bfloat16S1_Li128ELi16ELi128ELNS_18Fp8KVCacheDataTypeE0ELb0ELi512EEEvPfS3_PT_PKS4_PKT0_SA_ifPKiSC_iPKfiiiSE_SE_iiiii --------------------------
	.section	.nv.info._ZN4vllm25paged_attention_v2_kernelI13__nv_bfloat16S1_Li128ELi16ELi128ELNS_18Fp8KVCacheDataTypeE0ELb0ELi512EEEvPfS3_PT_PKS4_PKT0_SA_ifPKiSC_iPKfiiiSE_SE_iiiii,"",@"SHT_CUDA_INFO"
	.sectionflags	@""
	.align	4


	//----- nvinfo : EIATTR_CUDA_API_VERSION
	.align		4
        /*0000*/ 	.byte	0x04, 0x37
        /*0002*/ 	.short	(.L_24555 - .L_24554)
.L_24554:
        /*0004*/ 	.word	0x00000082


	//----- nvinfo : EIATTR_SW2861232_WAR
	.align		4
.L_24555:
        /*0008*/ 	.byte	0x01, 0x35
	.zero		2


	//----- nvinfo : EIATTR_PARAM_CBANK
	.align		4
        /*000c*/ 	.byte	0x04, 0x0a
        /*000e*/ 	.short	(.L_24557 - .L_24556)
	.align		4
.L_24556:
        /*0010*/ 	.word	index@(.nv.constant0._ZN4vllm25paged_attention_v2_kernelI13__nv_bfloat16S1_Li128ELi16ELi128ELNS_18Fp8KVCacheDataTypeE0ELb0ELi512EEEvPfS3_PT_PKS4_PKT0_SA_ifPKiSC_iPKfiiiSE_SE_iiiii)
        /*0014*/ 	.short	0x0160
        /*0016*/ 	.short	0x008c


	//----- nvinfo : EIATTR_CBANK_PARAM_SIZE
	.align		4
.L_24557:
        /*0018*/ 	.byte	0x03, 0x19
        /*001a*/ 	.short	0x008c


	//----- nvinfo : EIATTR_KPARAM_INFO
	.align		4
        /*001c*/ 	.byte	0x04, 0x17
        /*001e*/ 	.short	(.L_24559 - .L_24558)
.L_24558:
        /*0020*/ 	.word	0x00000000
        /*0024*/ 	.short	0x0015
        /*0026*/ 	.short	0x0088
        /*0028*/ 	.byte	0x00, 0xf0, 0x11, 0x00


	//----- nvinfo : EIATTR_KPARAM_INFO
	.align		4
.L_24559:
        /*002c*/ 	.byte	0x04, 0x17
        /*002e*/ 	.short	(.L_24561 - .L_24560)
.L_24560:
        /*0030*/ 	.word	0x00000000
        /*0034*/ 	.short	0x0014
        /*0036*/ 	.short	0x0084
        /*0038*/ 	.byte	0x00, 0xf0, 0x11, 0x00


	//----- nvinfo : EIATTR_KPARAM_INFO
	.align		4
.L_24561:
        /*003c*/ 	.byte	0x04, 0x17
        /*003e*/ 	.short	(.L_24563 - .L_24562)
.L_24562:
        /*0040*/ 	.word	0x00000000
        /*0044*/ 	.short	0x0013
        /*0046*/ 	.short	0x0080
        /*0048*/ 	.byte	0x00, 0xf0, 0x11, 0x00


	//----- nvinfo : EIATTR_KPARAM_INFO
	.align		4
.L_24563:
        /*004c*/ 	.byte	0x04, 0x17
        /*004e*/ 	.short	(.L_24565 - .L_24564)
.L_24564:
        /*0050*/ 	.word	0x00000000
        /*0054*/ 	.short	0x0012
        /*0056*/ 	.short	0x007c
        /*0058*/ 	.byte	0x00, 0xf0, 0x11, 0x00


	//----- nvinfo : EIATTR_KPARAM_INFO
	.align		4
.L_24565:
        /*005c*/ 	.byte	0x04, 0x17
        /*005e*/ 	.short	(.L_24567 - .L_24566)
.L_24566:
        /*0060*/ 	.word	0x00000000
        /*0064*/ 	.short	0x0011
        /*0066*/ 	.short	0x0078
        /*0068*/ 	.byte	0x00, 0xf0, 0x11, 0x00


	//----- nvinfo : EIATTR_KPARAM_INFO
	.align		4
.L_24567:
        /*006c*/ 	.byte	0x04, 0x17
        /*006e*/ 	.short	(.L_24569 - .L_24568)
.L_24568:
        /*0070*/ 	.word	0x00000000
        /*0074*/ 	.short	0x0010
        /*0076*/ 	.short	0x0070
        /*0078*/ 	.byte	0x00, 0xf0, 0x21, 0x00


	//----- nvinfo : EIATTR_KPARAM_INFO
	.align		4
.L_24569:
        /*007c*/ 	.byte	0x04, 0x17
        /*007e*/ 	.short	(.L_24571 - .L_24570)
.L_24570:
        /*0080*/ 	.word	0x00000000
        /*0084*/ 	.short	0x000f
        /*0086*/ 	.short	0x0068
        /*0088*/ 	.byte	0x00, 0xf0, 0x21, 0x00


	//----- nvinfo : EIATTR_KPARAM_INFO
	.align		4
.L_24571:
        /*008c*/ 	.byte	0x04, 0x17
        /*008e*/ 	.short	(.L_24573 - .L_24572)
.L_24572:
        /*0090*/ 	.word	0x00000000
        /*0094*/ 	.short	0x000e
        /*0096*/ 	.short	0x0060
        /*0098*/ 	.byte	0x00, 0xf0, 0x11, 0x00


	//----- nvinfo : EIATTR_KPARAM_INFO
	.align		4
.L_24573:
        /*009c*/ 	.byte	0x04, 0x17
        /*009e*/ 	.short	(.L_24575 - .L_24574)
.L_24574:
        /*00a0*/ 	.word	0x00000000
        /*00a4*/ 	.short	0x000d
        /*00a6*/ 	.short	0x005c
        /*00a8*/ 	.byte	0x00, 0xf0, 0x11, 0x00


	//----- nvinfo : EIATTR_KPARAM_INFO
	.align		4
.L_24575:
        /*00ac*/ 	.byte	0x04, 0x17
        /*00ae*/ 	.short	(.L_24577 - .L_24576)
.L_24576:
        /*00b0*/ 	.word	0x00000000
        /*00b4*/ 	.short	0x000c
        /*00b6*/ 	.short	0x0058
        /*00b8*/ 	.byte	0x00, 0xf0, 0x11, 0x00


	//----- nvinfo : EIATTR_KPARAM_INFO
	.align		4
.L_24577:
        /*00bc*/ 	.byte	0x04, 0x17
        /*00be*/ 	.short	(.L_24579 - .L_24578)
.L_24578:
        /*00c0*/ 	.word	0x00000000
        /*00c4*/ 	.short	0x000b
        /*00c6*/ 	.short	0x0050
        /*00c8*/ 	.byte	0x00, 0xf0, 0x21, 0x00


	//----- nvinfo : EIATTR_KPARAM_INFO
	.align		4
.L_24579:
        /*00cc*/ 	.byte	0x04, 0x17
        /*00ce*/ 	.short	(.L_24581 - .L_24580)
.L_24580:
        /*00d0*/ 	.word	0x00000000
        /*00d4*/ 	.short	0x000a
        /*00d6*/ 	.short	0x0048
        /*00d8*/ 	.byte	0x00, 0xf0, 0x11, 0x00


	//----- nvinfo : EIATTR_KPARAM_INFO
	.align		4
.L_24581:
        /*00dc*/ 	.byte	0x04, 0x17
        /*00de*/ 	.short	(.L_24583 - .L_24582)
.L_24582:
        /*00e0*/ 	.word	0x00000000
        /*00e4*/ 	.short	0x0009
        /*00e6*/ 	.short	0x0040
        /*00e8*/ 	.byte	0x00, 0xf0, 0x21, 0x00


	//----- nvinfo : EIATTR_KPARAM_INFO
	.align		4
.L_24583:
        /*00ec*/ 	.byte	0x04, 0x17
        /*00ee*/ 	.short	(.L_24585 - .L_24584)
.L_24584:
        /*00f0*/ 	.word	0x00000000
        /*00f4*/ 	.short	0x0008
        /*00f6*/ 	.short	0x0038
        /*00f8*/ 	.byte	0x00, 0xf0, 0x21, 0x00


	//----- nvinfo : EIATTR_KPARAM_INFO
	.align		4
.L_24585:
        /*00fc*/ 	.byte	0x04, 0x17
        /*00fe*/ 	.short	(.L_24587 - .L_24586)
.L_24586:
        /*0100*/ 	.word	0x00000000
        /*0104*/ 	.short	0x0007
        /*0106*/ 	.short	0x0034
        /*0108*/ 	.byte	0x00, 0xf0, 0x11, 0x00


	//----- nvinfo : EIATTR_KPARAM_INFO
	.align		4
.L_24587:
        /*010c*/ 	.byte	0x04, 0x17
        /*010e*/ 	.short	(.L_24589 - .L_24588)
.L_24588:
        /*0110*/ 	.word	0x00000000
        /*0114*/ 	.short	0x0006
        /*0116*/ 	.short	0x0030
        /*0118*/ 	.byte	0x00, 0xf0, 0x11, 0x00


	//----- nvinfo : EIATTR_KPARAM_INFO
	.align		4
.L_24589:
        /*011c*/ 	.byte	0x04, 0x17
        /*011e*/ 	.short	(.L_24591 - .L_24590)
.L_24590:
        /*0120*/ 	.word	0x00000000
        /*0124*/ 	.short	0x0005
        /*0126*/ 	.short	0x0028
        /*0128*/ 	.byte	0x00, 0xf0, 0x21, 0x00


	//----- nvinfo : EIATTR_KPARAM_INFO
	.align		4
.L_24591:
        /*012c*/ 	.byte	0x04, 0x17
        /*012e*/ 	.short	(.L_24593 - .L_24592)
.L_24592:
        /*0130*/ 	.word	0x00000000
        /*0134*/ 	.short	0x0004
        /*0136*/ 	.short	0x0020
        /*0138*/ 	.byte	0x00, 0xf0, 0x21, 0x00


	//----- nvinfo : EIATTR_KPARAM_INFO
	.align		4
.L_24593:
        /*013c*/ 	.byte	0x04, 0x17
        /*013e*/ 	.short	(.L_24595 - .L_24594)
.L_24594:
        /*0140*/ 	.word	0x00000000
        /*0144*/ 	.short	0x0003
        /*0146*/ 	.short	0x0018
        /*0148*/ 	.byte	0x00, 0xf0, 0x21, 0x00


	//----- nvinfo : EIATTR_KPARAM_INFO
	.align		4
.L_24595:
        /*014c*/ 	.byte	0x04, 0x17
        /*014e*/ 	.short	(.L_24597 - .L_24596)
.L_24596:
        /*0150*/ 	.word	0x00000000
        /*0154*/ 	.short	0x0002
        /*0156*/ 	.short	0x0010
        /*0158*/ 	.byte	0x00, 0xf0, 0x21, 0x00


	//----- nvinfo : EIATTR_KPARAM_INFO
	.align		4
.L_24597:
        /*015c*/ 	.byte	0x04, 0x17
        /*015e*/ 	.short	(.L_24599 - .L_24598)
.L_24598:
        /*0160*/ 	.word	0x00000000
        /*0164*/ 	.short	0x0001
        /*0166*/ 	.short	0x0008
        /*0168*/ 	.byte	0x00, 0xf0, 0x21, 0x00


	//----- nvinfo : EIATTR_KPARAM_INFO
	.align		4
.L_24599:
        /*016c*/ 	.byte	0x04, 0x17
        /*016e*/ 	.short	(.L_24601 - .L_24600)
.L_24600:
        /*0170*/ 	.word	0x00000000
        /*0174*/ 	.short	0x0000
        /*0176*/ 	.short	0x0000
        /*0178*/ 	.byte	0x00, 0xf0, 0x21, 0x00


	//----- nvinfo : EIATTR_MAXREG_COUNT
	.align		4
.L_24601:
        /*017c*/ 	.byte	0x03, 0x1b
        /*017e*/ 	.short	0x00ff


	//----- nvinfo : EIATTR_NUM_BARRIERS
	.align		4
        /*0180*/ 	.byte	0x02, 0x4c
        /*0182*/ 	.byte	0x01
	.zero		1


	//----- nvinfo : EIATTR_MERCURY_ISA_VERSION
	.align		4
        /*0184*/ 	.byte	0x03, 0x5f
        /*0186*/ 	.short	0x0000


	//----- nvinfo : EIATTR_COOP_GROUP_MASK_REGIDS
	.align		4
        /*0188*/ 	.byte	0x04, 0x29
        /*018a*/ 	.short	(.L_24603 - .L_24602)


	//   ....[0]....
.L_24602:
        /*018c*/ 	.word	0xffffffff


	//   ....[1]....
        /*0190*/ 	.word	0xffffffff


	//   ....[2]....
        /*0194*/ 	.word	0xffffffff


	//   ....[3]....
        /*0198*/ 	.word	0xffffffff


	//   ....[4]....
        /*019c*/ 	.word	0xffffffff


	//   ....[5]....
        /*01a0*/ 	.word	0xffffffff


	//   ....[6]....
        /*01a4*/ 	.word	0xffffffff


	//   ....[7]....
        /*01a8*/ 	.word	0xffffffff


	//   ....[8]....
        /*01ac*/ 	.word	0xffffffff


	//   ....[9]....
        /*01b0*/ 	.word	0xffffffff


	//   ....[10]....
        /*01b4*/ 	.word	0xffffffff


	//   ....[11]....
        /*01b8*/ 	.word	0xffffffff


	//   ....[12]....
        /*01bc*/ 	.word	0xffffffff


	//   ....[13]....
        /*01c0*/ 	.word	0xffffffff


	//   ....[14]....
        /*01c4*/ 	.word	0xffffffff


	//   ....[15]....
        /*01c8*/ 	.word	0xffffffff


	//   ....[16]....
        /*01cc*/ 	.word	0xffffffff


	//   ....[17]....
        /*01d0*/ 	.word	0xffffffff


	//   ....[18]....
        /*01d4*/ 	.word	0xffffffff


	//   ....[19]....
        /*01d8*/ 	.word	0xffffffff


	//   ....[20]....
        /*01dc*/ 	.word	0xffffffff


	//   ....[21]....
        /*01e0*/ 	.word	0xffffffff


	//   ....[22]....
        /*01e4*/ 	.word	0xffffffff


	//   ....[23]....
        /*01e8*/ 	.word	0xffffffff


	//   ....[24]....
        /*01ec*/ 	.word	0xffffffff


	//   ....[25]....
        /*01f0*/ 	.word	0xffffffff


	//   ....[26]....
        /*01f4*/ 	.word	0xffffffff


	//   ....[27]....
        /*01f8*/ 	.word	0xffffffff


	//   ....[28]....
        /*01fc*/ 	.word	0xffffffff


	//   ....[29]....
        /*0200*/ 	.word	0xffffffff


	//   ....[30]....
        /*0204*/ 	.word	0xffffffff


	//----- nvinfo : EIATTR_COOP_GROUP_INSTR_OFFSETS
	.align		4
.L_24603:
        /*0208*/ 	.byte	0x04, 0x28
        /*020a*/ 	.short	(.L_24605 - .L_24604)


	//   ....[0]....
.L_24604:
        /*020c*/ 	.word	0x00002a30


	//   ....[1]....
        /*0210*/ 	.word	0x00003f70


	//   ....[2]....
        /*0214*/ 	.word	0x000040d0


	//   ....[3]....
        /*0218*/ 	.word	0x00004100


	//   ....[4]....
        /*021c*/ 	.word	0x00004120


	//   ....[5]....
        /*0220*/ 	.word	0x00004140


	//   ....[6]....
        /*0224*/ 	.word	0x00004200


	//   ....[7]....
        /*0228*/ 	.word	0x00004220


	//   ....[8]....
        /*022c*/ 	.word	0x00004240


	//   ....[9]....
        /*0230*/ 	.word	0x00005090


	//   ....[10]....
        /*0234*/ 	.word	0x000050f0


	//   ....[11]....
        /*0238*/ 	.word	0x00005120


	//   ....[12]....
        /*023c*/ 	.word	0x00005140


	//   ....[13]....
        /*0240*/ 	.word	0x00005160


	//   ....[14]....
        /*0244*/ 	.word	0x000051b0


	//   ....[15]....
        /*0248*/ 	.word	0x000051d0


	//   ....[16]....
        /*024c*/ 	.word	0x000051f0


	//   ....[17]....
        /*0250*/ 	.word	0x00007fd0


	//   ....[18]....
        /*0254*/ 	.word	0x00008010


	//   ....[19]....
        /*0258*/ 	.word	0x00008040


	//   ....[20]....
        /*025c*/ 	.word	0x00008070


	//   ....[21]....
        /*0260*/ 	.word	0x00008090


	//   ....[22]....
        /*0264*/ 	.word	0x000080a0


	//   ....[23]....
        /*0268*/ 	.word	0x000080b0


	//   ....[24]....
        /*026c*/ 	.word	0x000080e0


	//   ....[25]....
        /*0270*/ 	.word	0x00008a40


	//   ....[26]....
        /*0274*/ 	.word	0x00008ac0


	//   ....[27]....
        /*0278*/ 	.word	0x00008b40


	//   ....[28]....
        /*027c*/ 	.word	0x00008bc0


	//   ....[29]....
        /*0280*/ 	.word	0x00008c30


	//   ....[30]....
        /*0284*/ 	.word	0x00008ca0


	//----- nvinfo : EIATTR_EXIT_INSTR_OFFSETS
	.align		4
.L_24605:
        /*0288*/ 	.byte	0x04, 0x1c
        /*028a*/ 	.short	(.L_24607 - .L_24606)


	//   ....[0]....
.L_24606:
        /*028c*/ 	.word	0x000000b0


	//   ....[1]....
        /*0290*/ 	.word	0x00008550


	//   ....[2]....
        /*0294*/ 	.word	0x00008660


	//   ....[3]....
        /*0298*/ 	.word	0x000089e0


	//----- nvinfo : EIATTR_CTAIDZ_USED
	.align		4
.L_24607:
        /*029c*/ 	.byte	0x01, 0x04
	.zero		2


	//----- nvinfo : EIATTR_CRS_STACK_SIZE
	.align		4
        /*02a0*/ 	.byte	0x04, 0x1e
        /*02a2*/ 	.short	(.L_24609 - .L_24608)
.L_24608:
        /*02a4*/ 	.word	0x00000000
.L_24609:


//--------------------- .nv.info._ZN4vllm25paged_attention_v2_kernelI13__nv_bfloat16S1_Li120ELi16ELi128ELNS_18Fp8KVCacheDataTypeE0ELb0ELi512EEEvPfS3_PT_PKS4_PKT0_SA_ifPKiSC_iPKfiiiSE_SE_iiiii --------------------------
	.section	.nv.info._ZN4vllm25paged_attention_v2_kernelI13__nv_bfloat16S1_Li120ELi16ELi128ELNS_18Fp8KVCacheDataTypeE0ELb0ELi512EEEvPfS3_PT_PKS4_PKT0_SA_ifPKiSC_iPKfiiiSE_SE_iiiii,"",@"SHT_CUDA_INFO"
	.sectionflags	@""
	.align	4


	//----- nvinfo : EIATTR_CUDA_API_VERSION
	.align		4
        /*0000*/ 	.byte	0x04, 0x37
        /*0002*/ 	.short	(.L_24611 - .L_24610)
.L_24610:
        /*0004*/ 	.word	0x00000082


	//----- nvinfo : EIATTR_SW2861232_WAR
	.align		4
.L_24611:
        /*0008*/ 	.byte	0x01, 0x35
	.zero		2


	//----- nvinfo : EIATTR_PARAM_CBANK
	.align		4
        /*000c*/ 	.byte	0x04, 0x0a
        /*000e*/ 	.short	(.L_24613 - .L_24612)
	.align		4
.L_24612:
        /*0010*/ 	.word	index@(.nv.constant0._ZN4vllm25paged_attention_v2_kernelI13__nv_bfloat16S1_Li120ELi16ELi128ELNS_18Fp8KVCacheDataTypeE0ELb0ELi512EEEvPfS3_PT_PKS4_PKT0_SA_ifPKiSC_iPKfiiiSE_SE_iiiii)
        /*0014*/ 	.short	0x0160
        /*0016*/ 	.short	0x008c


	//----- nvinfo : EIATTR_CBANK_PARAM_SIZE
	.align		4
.L_24613:
        /*0018*/ 	.byte	0x03, 0x19
        /*001a*/ 	.short	0x008c


	//----- nvinfo : EIATTR_KPARAM_INFO
	.align		4
        /*001c*/ 	.byte	0x04, 0x17
        /*001e*/ 	.short	(.L_24615 - .L_24614)
.L_24614:
        /*0020*/ 	.word	0x00000000
        /*0024*/ 	.short	0x0015
        /*0026*/ 	.short	0x0088
        /*0028*/ 	.byte	0x00, 0xf0, 0x11, 0x00


	//----- nvinfo : EIATTR_KPARAM_INFO
	.align		4
.L_24615:
        /*002c*/ 	.byte	0x04, 0x17
        /*002e*/ 	.short	(.L_24617 - .L_24616)
.L_24616:
        /*0030*/ 	.word	0x00000000
        /*0034*/ 	.short	0x0014
        /*0036*/ 	.short	0x0084
        /*0038*/ 	.byte	0x00, 0xf0, 0x11, 0x00


	//----- nvinfo : EIATTR_KPARAM_INFO
	.align		4
.L_24617:
        /*003c*/ 	.byte	0x04, 0x17
        /*003e*/ 	.short	(.L_24619 - .L_24618)
.L_24618:
        /*0040*/ 	.word	0x00000000
        /*0044*/ 	.short	0x0013
        /*0046*/ 	.short	0x0080
        /*0048*/ 	.byte	0x00, 0xf0, 0x11, 0x00


	//----- nvinfo : EIATTR_KPARAM_INFO
	.align		4
.L_24619:
        /*004c*/ 	.byte	0x04, 0x17
        /*004e*/ 	.short	(.L_24621 - .L_24620)
.L_24620:
        /*0050*/ 	.word	0x00000000
        /*0054*/ 	.short	0x0012
        /*0056*/ 	.short	0x007c
        /*0058*/ 	.byte	0x00, 0xf0, 0x11, 0x00


	//----- nvinfo : EIATTR_KPARAM_INFO
	.align		4
.L_24621:
        /*005c*/ 	.byte	0x04, 0x17
        /*005e*/ 	.short	(.L_24623 - .L_24622)
.L_24622:
        /*0060*/ 	.word	0x00000000
        /*0064*/ 	.short	0x0011
        /*0066*/ 	.short	0x0078
        /*0068*/ 	.byte	0x00, 0xf0, 0x11, 0x00


	//----- nvinfo : EIATTR_KPARAM_INFO
	.align		4
.L_24623:
        /*006c*/ 	.byte	0x04, 0x17
        /*006e*/ 	.short	(.L_24625 - .L_24624)
.L_24624:
        /*0070*/ 	.word	0x00000000
        /*0074*/ 	.short	0x0010
        /*0076*/ 	.short	0x0070
        /*0078*/ 	.byte	0x00, 0xf0, 0x21, 0x00


	//----- nvinfo : EIATTR_KPARAM_INFO
	.align		4
.L_24625:
        /*007c*/ 	.byte	0x04, 0x17
        /*007e*/ 	.short	(.L_24627 - .L_24626)
.L_24626:
        /*0080*/ 	.word	0x00000000
        /*0084*/ 	.short	0x000f
        /*0086*/ 	.short	0x0068
        /*0088*/ 	.byte	0x00, 0xf0, 0x21, 0x00


	//----- nvinfo : EIATTR_KPARAM_INFO
	.align		4
.L_24627:
        /*008c*/ 	.byte	0x04, 0x17
        /*008e*/ 	.short	(.L_24629 - .L_24628)
.L_24628:
        /*0090*/ 	.word	0x00000000
        /*0094*/ 	.short	0x000e
        /*0096*/ 	.short	0x0060
        /*0098*/ 	.byte	0x00, 0xf0, 0x11, 0x00


	//----- nvinfo : EIATTR_KPARAM_INFO
	.align		4
.L_24629:
        /*009c*/ 	.byte	0x04, 0x17
        /*009e*/ 	.short	(.L_24631 - .L_24630)
.L_24630:
        /*00a0*/ 	.word	0x00000000
        /*00a4*/ 	.short	0x000d
        /*00a6*/ 	.short	0x005c
        /*00a8*/ 	.byte	0x00, 0xf0, 0x11, 0x00


	//----- nvinfo : EIATTR_KPARAM_INFO
	.align		4
.L_24631:
        /*00ac*/ 	.byte	0x04, 0x17
        /*00ae*/ 	.short	(.L_24633 - .L_24632)
.L_24632:
        /*00b0*/ 	.word	0x00000000
        /*00b4*/ 	.short	0x000c
        /*00b6*/ 	.short	0x0058
        /*00b8*/ 	.byte	0x00, 0xf0, 0x11, 0x00


	//----- nvinfo : EIATTR_KPARAM_INFO
	.align		4
.L_24633:
        /*00bc*/ 	.byte	0x04, 0x17
        /*00be*/ 	.short	(.L_24635 - .L_24634)
.L_24634:
        /*00c0*/ 	.word	0x00000000
        /*00c4*/ 	.short	0x000b
        /*00c6*/ 	.short	0x0050
        /*00c8*/ 	.byte	0x00, 0xf0, 0x21, 0x00


	//----- nvinfo : EIATTR_KPARAM_INFO
	.align		4
.L_24635:
        /*00cc*/ 	.byte	0x04, 0x17
        /*00ce*/ 	.short	(.L_24637 - .L_24636)
.L_24636:
        /*00d0*/ 	.word	0x00000000
        /*00d4*/ 	.short	0x000a
        /*00d6*/ 	.short	0x0048
        /*00d8*/ 	.byte	0x00, 0xf0, 0x11, 0x00


	//----- nvinfo : EIATTR_KPARAM_INFO
	.align		4
.L_24637:
        /*00dc*/ 	.byte	0x04, 0x17
        /*00de*/ 	.short	(.L_24639 - .L_24638)
.L_24638:
        /*00e0*/ 	.word	0x00000000
        /*00e4*/ 	.short	0x0009
        /*00e6*/ 	.short	0x0040
        /*00e8*/ 	.byte	0x00, 0xf0, 0x21, 0x00


	//----- nvinfo : EIATTR_KPARAM_INFO
	.align		4
.L_24639:
        /*00ec*/ 	.byte	0x04, 0x17
        /*00ee*/ 	.short	(.L_24641 - .L_24640)
.L_24640:
        /*00f0*/ 	.word	0x00000000
        /*00f4*/ 	.short	0x0008
        /*00f6*/ 	.short	0x0038
        /*00f8*/ 	.byte	0x00, 0xf0, 0x21, 0x00


	//----- nvinfo : EIATTR_KPARAM_INFO
	.align		4
.L_24641:
        /*00fc*/ 	.byte	0x04, 0x17
        /*00fe*/ 	.short	(.L_24643 - .L_24642)
.L_24642:
        /*0100*/ 	.word	0x00000000
        /*0104*/ 	.short	0x0007
        /*0106*/ 	.short	0x0034
        /*0108*/ 	.byte	0x00, 0xf0, 0x11, 0x00


	//----- nvinfo : EIATTR_KPARAM_INFO
	.align		4
.L_24643:
        /*010c*/ 	.byte	0x04, 0x17
        /*010e*/ 	.short	(.L_24645 - .L_24644)
.L_24644:
        /*0110*/ 	.word	0x00000000
        /*0114*/ 	.short	0x0006
        /*0116*/ 	.short	0x0030
        /*0118*/ 	.byte	0x00, 0xf0, 0x11, 0x00


	//----- nvinfo : EIATTR_KPARAM_INFO
	.align		4
.L_24645:
        /*011c*/ 	.byte	0x04, 0x17
        /*011e*/ 	.short	(.L_24647 - .L_24646)
.L_24646:
        /*0120*/ 	.word	0x00000000
        /*0124*/ 	.short	0x0005
        /*0126*/ 	.short	0x0028
        /*0128*/ 	.byte	0x00, 0xf0, 0x21, 0x00


	//----- nvinfo : EIATTR_KPARAM_INFO
	.align		4
.L_24647:
        /*012c*/ 	.byte	0x04, 0x17
        /*012e*/ 	.short	(.L_24649 - .L_24648)
.L_24648:
        /*0130*/ 	.word	0x00000000
        /*0134*/ 	.short	0x0004
        /*0136*/ 	.short	0x0020
        /*0138*/ 	.byte	0x00, 0xf0, 0x21, 0x00


	//----- nvinfo : EIATTR_KPARAM_INFO
	.align		4
.L_24649:
        /*013c*/ 	.byte	0x04, 0x17
        /*013e*/ 	.short	(.L_24651 - .L_24650)
.L_24650:
        /*0140*/ 	.word	0x00000000
        /*0144*/ 	.short	0x0003
        /*0146*/ 	.short	0x0018
        /*0148*/ 	.byte	0x00, 0xf0, 0x21, 0x00


	//----- nvinfo : EIATTR_KPARAM_INFO
	.align		4
.L_24651:
        /*014c*/ 	.byte	0x04, 0x17
        /*014e*/ 	.short	(.L_24653 - .L_24652)
.L_24652:
        /*0150*/ 	.word	0x00000000
        /*0154*/ 	.short	0x0002
        /*0156*/ 	.short	0x0010
        /*0158*/ 	.byte	0x00, 0xf0, 0x21, 0x00


	//----- nvinfo : EIATTR_KPARAM_INFO
	.align		4
.L_24653:
        /*015c*/ 	.byte	0x04, 0x17
        /*015e*/ 	.short	(.L_24655 - .L_24654)
.L_24654:
        /*0160*/ 	.word	0x00000000
        /*0164*/ 	.short	0x0001
        /*0166*/ 	.short	0x0008
        /*0168*/ 	.byte	0x00, 0xf0, 0x21, 0x00


	//----- nvinfo : EIATTR_KPARAM_INFO
	.align		4
.L_24655:
        /*016c*/ 	.byte	0x04, 0x17
        /*016e*/ 	.short	(.L_24657 - .L_24656)
.L_24656:
        /*0170*/ 	.word	0x00000000
        /*0174*/ 	.short	0x0000
        /*0176*/ 	.short	0x0000
        /*0178*/ 	.byte	0x00, 0xf0, 0x21, 0x00


	//----- nvinfo : EIATTR_MAXREG_COUNT
	.align		4
.L_24657:
        /*017c*/ 	.byte	0x03, 0x1b
        /*017e*/ 	.short	0x00ff


	//----- nvinfo : EIATTR_NUM_BARRIERS
	.align		4
        /*0180*/ 	.byte	0x02, 0x4c
        /*0182*/ 	.byte	0x01
	.zero		1


	//----- nvinfo : EIATTR_MERCURY_ISA_VERSION
	.align		4
        /*0184*/ 	.byte	0x03, 0x5f
        /*0186*/ 	.short	0x0000


	//----- nvinfo : EIATTR_COOP_GROUP_MASK_REGIDS
	.align		4
        /*0188*/ 	.byte	0x04, 0x29
        /*018a*/ 	.short	(.L_24659 - .L_24658)


	//   ....[0]....
.L_24658:
        /*018c*/ 	.word	0xffffffff


	//   ....[1]....
        /*0190*/ 	.word	0xffffffff


	//   ....[2]....
        /*0194*/ 	.word	0xffffffff


	//   ....[3]....
        /*0198*/ 	.word	0xffffffff


	//   ....[4]....
        /*019c*/ 	.word	0xffffffff


	//   ....[5]....
        /*01a0*/ 	.word	0xffffffff


	//   ....[6]....
        /*01a4*/ 	.word	0xffffffff


	//   ....[7]....
        /*01a8*/ 	.word	0xffffffff


	//   ....[8]....
        /*01ac*/ 	.word	0xffffffff


	//   ....[9]....
        /*01b0*/ 	.word	0xffffffff


	//   ....[10]....
        /*01b4*/ 	.word	0xffffffff


	//   ....[11]....
        /*01b8*/ 	.word	0xffffffff


	//   ....[12]....
        /*01bc*/ 	.word	0xffffffff


	//   ....[13]....
        /*01c0*/ 	.word	0xffffffff


	//   ....[14]....
        /*01c4*/ 	.word	0xffffffff


	//   ....[15]....
        /*01c8*/ 	.word	0xffffffff


	//   ....[16]....
        /*01cc*/ 	.word	0xffffffff


	//   ....[17]....
        /*01d0*/ 	.word	0xffffffff


	//   ....[18]....
        /*01d4*/ 	.word	0xffffffff


	//   ....[19]....
        /*01d8*/ 	.word	0xffffffff


	//   ....[20]....
        /*01dc*/ 	.word	0xffffffff


	//   ....[21]....
        /*01e0*/ 	.word	0xffffffff


	//   ....[22]....
        /*01e4*/ 	.word	0xffffffff


	//   ....[23]....
        /*01e8*/ 	.word	0xffffffff


	//   ....[24]....
        /*01ec*/ 	.word	0xffffffff


	//   ....[25]....
        /*01f0*/ 	.word	0xffffffff


	//   ....[26]....
        /*01f4*/ 	.word	0xffffffff


	//   ....[27]....
        /*01f8*/ 	.word	0xffffffff


	//   ....[28]....
        /*01fc*/ 	.word	0xffffffff


	//   ....[29]....
        /*0200*/ 	.word	0xffffffff


	//   ....[30]....
        /*0204*/ 	.word	0xffffffff


	//----- nvinfo : EIATTR_COOP_GROUP_INSTR_OFFSETS
	.align		4
.L_24659:
        /*0208*/ 	.byte	0x04, 0x28
        /*020a*/ 	.short	(.L_24661 - .L_24660)


	//   ....[0]....
.L_24660:
        /*020c*/ 	.word	0x00002880


	//   ....[1]....
        /*0210*/ 	.word	0x00003cf0


	//   ....[2]....
        /*0214*/ 	.word	0x00003e50


	//   ....[3]....
        /*0218*/ 	.word	0x00003e80


	//   ....[4]....
        /*021c*/ 	.word	0x00003ea0


	//   ....[5]....
        /*0220*/ 	.word	0x00003ec0


	//   ....[6]....
        /*0224*/ 	.word	0x00003f80


	//   ....[7]....
        /*0228*/ 	.word	0x00003fa0


	//   ....[8]....
        /*022c*/ 	.word	0x00003fc0


	//   ....[9]....
        /*0230*/ 	.word	0x00004e00


	//   ....[10]....
        /*0234*/ 	.word	0x00004e60


	//   ....[11]....
        /*0238*/ 	.word	0x00004e90


	//   ....[12]....
        /*023c*/ 	.word	0x00004eb0


	//   ....[13]....
        /*0240*/ 	.word	0x00004ed0


	//   ....[14]....
        /*0244*/ 	.word	0x00004f20


	//   ....[15]....
        /*0248*/ 	.word	0x00004f40


	//   ....[16]....
        /*024c*/ 	.word	0x00004f60


	//   ....[17]....
        /*0250*/ 	.word	0x00007d50


	//   ....[18]....
        /*0254*/ 	.word	0x00007d90


	//   ....[19]....
        /*0258*/ 	.word	0x00007db0


	//   ....[20]....
        /*025c*/ 	.word	0x00007dd0


	//   ....[21]....
        /*0260*/ 	.word	0x00007de0


	//   ....[22]....
        /*0264*/ 	.word	0x00007df0


	//   ....[23]....
        /*0268*/ 	.word	0x00007e00


	//   ....[24]....
        /*026c*/ 	.word	0x00007e30


	//   ....[25]....
        /*0270*/ 	.word	0x00008980


	//   ....[26]....
        /*0274*/ 	.word	0x00008a00


	//   ....[27]....
        /*0278*/ 	.word	0x00008a80


	//   ....[28]....
        /*027c*/ 	.word	0x00008b00


	//   ....[29]....
        /*0280*/ 	.word	0x00008b70


	//   ....[30]....
        /*0284*/ 	.word	0x00008be0


	//----- nvinfo : EIATTR_EXIT_INSTR_OFFSETS
	.align		4
.L_24661:
        /*0288*/ 	.byte	0x04, 0x1c
        /*028a*/ 	.short	(.L_24663 - .L_24662)


	//   ....[0]....
.L_24662:
        /*028c*/ 	.word	0x00000090


	//   ....[1]....
        /*0290*/ 	.word	0x00008440


	//   ....[2]....
        /*0294*/ 	.word	0x000088a0


	//   ....[3]....
        /*0298*/ 	.word	0x00008920


	//----- nvinfo : EIATTR_CTAIDZ_USED
	.align		4
.L_24663:
        /*029c*/ 	.byte	0x01, 0x04
	.zero		2


	//----- nvinfo : EIATTR_CRS_STACK_SIZE
	.align		4
        /*02a0*/ 	.byte	0x04, 0x1e
        /*02a2*/ 	.short	(.L_24665 - .L_24664)
.L_24664:
        /*02a4*/ 	.word	0x00000000
.L_24665:


//--------------------- .nv.info._ZN4vllm25paged_attention_v2_kernelI13__nv_bfloat16S1_Li112ELi16ELi128ELNS_18Fp8KVCacheDataTypeE0ELb0ELi512EEEvPfS3_PT_PKS4_PKT0_SA_ifPKiSC_iPKfiiiSE_SE_iiiii --------------------------
	.section	.nv.info._ZN4vllm25paged_attention_v2_kernelI13__nv_bfloat16S1_Li112ELi16ELi128ELNS_18Fp8KVCacheDataTypeE0ELb0ELi512EEEvPfS3_PT_PKS4_PKT0_SA_ifPKiSC_iPKfiiiSE_SE_iiiii,"",@"SHT_CUDA_INFO"
	.sectionflags	@""
	.align	4


	//----- nvinfo : EIATTR_CUDA_API_VERSION
	.align		4
        /*0000*/ 	.byte	0x04, 0x37
        /*0002*/ 	.short	(.L_24667 - .L_24666)
.L_24666:
        /*0004*/ 	.word	0x00000082


	//----- nvinfo : EIATTR_SW2861232_WAR
	.align		4
.L_24667:
        /*0008*/ 	.byte	0x01, 0x35
	.zero		2


	//----- nvinfo : EIATTR_PARAM_CBANK
	.align		4
        /*000c*/ 	.byte	0x04, 0x0a
        /*000e*/ 	.short	(.L_24669 - .L_24668)
	.align		4
.L_24668:
        /*0010*/ 	.word	index@(.nv.constant0._ZN4vllm25paged_attention_v2_kernelI13__nv_bfloat16S1_Li112ELi16ELi128ELNS_18Fp8KVCacheDataTypeE0ELb0ELi512EEEvPfS3_PT_PKS4_PKT0_SA_ifPKiSC_iPKfiiiSE_SE_iiiii)
        /*0014*/ 	.short	0x0160
        /*0016*/ 	.short	0x008c


	//----- nvinfo : EIATTR_CBANK_PARAM_SIZE
	.align		4
.L_24669:
        /*0018*/ 	.byte	0x03, 0x19
        /*001a*/ 	.short	0x008c


	//----- nvinfo : EIATTR_KPARAM_INFO
	.align		4
        /*001c*/ 	.byte	0x04, 0x17
        /*001e*/ 	.short	(.L_24671 - .L_24670)
.L_24670:
        /*0020*/ 	.word	0x00000000
        /*0024*/ 	.short	0x0015
        /*0026*/ 	.short	0x0088
        /*0028*/ 	.byte	0x00, 0xf0, 0x11, 0x00


	//----- nvinfo : EIATTR_KPARAM_INFO
	.align		4
.L_24671:
        /*002c*/ 	.byte	0x04, 0x17
        /*002e*/ 	.short	(.L_24673 - .L_24672)
.L_24672:
        /*0030*/ 	.word	0x00000000
        /*0034*/ 	.short	0x0014
        /*0036*/ 	.short	0x0084
        /*0038*/ 	.byte	0x00, 0xf0, 0x11, 0x00


	//----- nvinfo : EIATTR_KPARAM_INFO
	.align		4
.L_24673:
        /*003c*/ 	.byte	0x04, 0x17
        /*003e*/ 	.short	(.L_24675 - .L_24674)
.L_24674:
        /*0040*/ 	.word	0x00000000
        /*0044*/ 	.short	0x0013
        /*0046*/ 	.short	0x0080
        /*0048*/ 	.byte	0x00, 0xf0, 0x11, 0x00


	//----- nvinfo : EIATTR_KPARAM_INFO
	.align		4
.L_24675:
        /*004c*/ 	.byte	0x04, 0x17
        /*004e*/ 	.short	(.L_24677 - .L_24676)
.L_24676:
        /*0050*/ 	.word	0x00000000
        /*0054*/ 	.short	0x0012
        /*0056*/ 	.short	0x007c
        /*0058*/ 	.byte	0x00, 0xf0, 0x11, 0x00


	//----- nvinfo : EIATTR_KPARAM_INFO
	.align		4
.L_24677:
        /*005c*/ 	.byte	0x04, 0x17
        /*005e*/ 	.short	(.L_24679 - .L_24678)
.L_24678:
        /*0060*/ 	.word	0x00000000
        /*0064*/ 	.short	0x0011
        /*0066*/ 	.short	0x0078
        /*0068*/ 	.byte	0x00, 0xf0, 0x11, 0x00


	//----- nvinfo : EIATTR_KPARAM_INFO
	.align		4
.L_24679:
        /*006c*/ 	.byte	0x04, 0x17
        /*006e*/ 	.short	(.L_24681 - .L_24680)
.L_24680:
        /*0070*/ 	.word	0x00000000
        /*0074*/ 	.short	0x0010
        /*0076*/ 	.short	0x0070
        /*0078*/ 	.byte	0x00, 0xf0, 0x21, 0x00


	//----- nvinfo : EIATTR_KPARAM_INFO
	.align		4
.L_24681:
        /*007c*/ 	.byte	0x04, 0x17
        /*007e*/ 	.short	(.L_24683 - .L_24682)
.L_24682:
        /*0080*/ 	.word	0x00000000
        /*0084*/ 	.short	0x000f
        /*0086*/ 	.short	0x0068
        /*0088*/ 	.byte	0x00, 0xf0, 0x21, 0x00


	//----- nvinfo : EIATTR_KPARAM_INFO
	.align		4
.L_24683:
        /*008c*/ 	.byte	0x04, 0x17
        /*008e*/ 	.short	(.L_24685 - .L_24684)
.L_24684:
        /*0090*/ 	.word	0x00000000
        /*0094*/ 	.short	0x000e
        /*0096*/ 	.short	0x0060
        /*0098*/ 	.byte	0x00, 0xf0, 0x11, 0x00


	//----- nvinfo : EIATTR_KPARAM_INFO
	.align		4
.L_24685:
        /*009c*/ 	.byte	0x04, 0x17
        /*009e*/ 	.short	(.L_24687 - .L_24686)
.L_24686:
        /*00a0*/ 	.word	0x00000000
        /*00a4*/ 	.short	0x000d
        /*00a6*/ 	.short	0x005c
        /*00a8*/ 	.byte	0x00, 0xf0, 0x11, 0x00


	//----- nvinfo : EIATTR_KPARAM_INFO
	.align		4
.L_24687:
        /*00ac*/ 	.byte	0x04, 0x17
        /*00ae*/ 	.short	(.L_24689 - .L_24688)
.L_24688:
        /*00b0*/ 	.word	0x00000000
        /*00b4*/ 	.short	0x000c
        /*00b6*/ 	.short	0x0058
        /*00b8*/ 	.byte	0x00, 0xf0, 0x11, 0x00


	//----- nvinfo : EIATTR_KPARAM_INFO
	.align		4
.L_24689:
        /*00bc*/ 	.byte	0x04, 0x17
        /*00be*/ 	.short	(.L_24691 - .L_24690)
.L_24690:
        /*00c0*/ 	.word	0x00000000
        /*00c4*/ 	.short	0x000b
        /*00c6*/ 	.short	0x0050
        /*00c8*/ 	.byte	0x00, 0xf0, 0x21, 0x00


	//----- nvinfo : EIATTR_KPARAM_INFO
	.align		4
.L_24691:
        /*00cc*/ 	.byte	0x04, 0x17
        /*00ce*/ 	.short	(.L_24693 - .L_24692)
.L_24692:
        /*00d0*/ 	.word	0x00000000
        /*00d4*/ 	.short	0x000a
        /*00d6*/ 	.short	0x0048
        /*00d8*/ 	.byte	0x00, 0xf0, 0x11, 0x00


	//----- nvinfo : EIATTR_KPARAM_INFO
	.align		4
.L_24693:
        /*00dc*/ 	.byte	0x04, 0x17
        /*00de*/ 	.short	(.L_24695 - .L_24694)
.L_24694:
        /*00e0*/ 	.word	0x00000000
        /*00e4*/ 	.short	0x0009
        /*00e6*/ 	.short	0x0040
        /*00e8*/ 	.byte	0x00, 0xf0, 0x21, 0x00


	//----- nvinfo : EIATTR_KPARAM_INFO
	.align		4
.L_24695:
        /*00ec*/ 	.byte	0x04, 0x17
        /*00ee*/ 	.short	(.L_24697 - .L_24696)
.L_24696:
        /*00f0*/ 	.word	0x00000000
        /*00f4*/ 	.short	0x0008
        /*00f6*/ 	.short	0x0038
        /*00f8*/ 	.byte	0x00, 0xf0, 0x21, 0x00


	//----- nvinfo : EIATTR_KPARAM_INFO
	.align		4
.L_24697:
        /*00fc*/ 	.byte	0x04, 0x17
        /*00fe*/ 	.short	(.L_24699 - .L_24698)
.L_24698:
        /*0100*/ 	.word	0x00000000
        /*0104*/ 	.short	0x0007
        /*0106*/ 	.short	0x0034
        /*0108*/ 	.byte	0x00, 0xf0, 0x11, 0x00


	//----- nvinfo : EIATTR_KPARAM_INFO
	.align		4
.L_24699:
        /*010c*/ 	.byte	0x04, 0x17
        /*010e*/ 	.short	(.L_24701 - .L_24700)
.L_24700:
        /*0110*/ 	.word	0x00000000
        /*0114*/ 	.short	0x0006
        /*0116*/ 	.short	0x0030
        /*0118*/ 	.byte	0x00, 0xf0, 0x11, 0x00


	//----- nvinfo : EIATTR_KPARAM_INFO
	.align		4
.L_24701:
        /*011c*/ 	.byte	0x04, 0x17
        /*011e*/ 	.short	(.L_24703 - .L_24702)
.L_24702:
        /*0120*/ 	.word	0x00000000
        /*0124*/ 	.short	0x0005
        /*0126*/ 	.short	0x0028
        /*0128*/ 	.byte	0x00, 0xf0, 0x21, 0x00


	//----- nvinfo : EIATTR_KPARAM_INFO
	.align		4
.L_24703:
        /*012c*/ 	.byte	0x04, 0x17
        /*012e*/ 	.short	(.L_24705 - .L_24704)
.L_24704:
        /*0130*/ 	.word	0x00000000
        /*0134*/ 	.short	0x0004
        /*0136*/ 	.short	0x0020
        /*0138*/ 	.byte	0x00, 0xf0, 0x21, 0x00


	//----- nvinfo : EIATTR_KPARAM_INFO
	.align		4
.L_24705:
        /*013c*/ 	.byte	0x04, 0x17
        /*013e*/ 	.short	(.L_24707 - .L_24706)
.L_24706:
        /*0140*/ 	.word	0x00000000
        /*0144*/ 	.short	0x0003
        /*0146*/ 	.short	0x0018
        /*0148*/ 	.byte	0x00, 0xf0, 0x21, 0x00


	//----- nvinfo : EIATTR_KPARAM_INFO
	.align		4
.L_24707:
        /*014c*/ 	.byte	0x04, 0x17
        /*014e*/ 	.short	(.L_24709 - .L_24708)
.L_24708:
        /*0150*/ 	.word	0x00000000
        /*0154*/ 	.short	0x0002
        /*0156*/ 	.short	0x0010
        /*0158*/ 	.byte	0x00, 0xf0, 0x21, 0x00


	//----- nvinfo : EIATTR_KPARAM_INFO
	.align		4
.L_24709:
        /*015c*/ 	.byte	0x04, 0x17
        /*015e*/ 	.short	(.L_24711 - .L_24710)
.L_24710:
        /*0160*/ 	.word	0x00000000
        /*0164*/ 	.short	0x0001
        /*0166*/ 	.short	0x0008
        /*0168*/ 	.byte	0x00, 0xf0, 0x21, 0x00


	//----- nvinfo : EIATTR_KPARAM_INFO
	.align		4
.L_24711:
        /*016c*/ 	.byte	0x04, 0x17
        /*016e*/ 	.short	(.L_24713 - .L_24712)
.L_24712:
        /*0170*/ 	.word	0x00000000
        /*0174*/ 	.short	0x0000
        /*0176*/ 	.short	0x0000
        /*0178*/ 	.byte	0x00, 0xf0, 0x21, 0x00


	//----- nvinfo : EIATTR_MAXREG_COUNT
	.align		4
.L_24713:
        /*017c*/ 	.byte	0x03, 0x1b
        /*017e*/ 	.short	0x00ff


	//----- nvinfo : EIATTR_NUM_BARRIERS
	.align		4
        /*0180*/ 	.byte	0x02, 0x4c
        /*0182*/ 	.byte	0x01
	.zero		1


	//----- nvinfo : EIATTR_MERCURY_ISA_VERSION
	.align		4
        /*0184*/ 	.byte	0x03, 0x5f
        /*0186*/ 	.short	0x0000


	//----- nvinfo : EIATTR_COOP_GROUP_MASK_REGIDS
	.align		4
        /*0188*/ 	.byte	0x04, 0x29
        /*018a*/ 	.short	(.L_24715 - .L_24714)


	//   ....[0]....
.L_24714:
        /*018c*/ 	.word	0xffffffff


	//   ....[1]....
        /*0190*/ 	.word	0xffffffff


	//   ....[2]....
        /*0194*/ 	.word	0xffffffff


	//   ....[3]....
        /*0198*/ 	.word	0xffffffff


	//   ....[4]....
        /*019c*/ 	.word	0xffffffff


	//   ....[5]....
        /*01a0*/ 	.word	0xffffffff


	//   ....[6]....
        /*01a4*/ 	.word	0xffffffff


	//   ....[7]....
        /*01a8*/ 	.word	0xffffffff


	//   ....[8]....
        /*01ac*/ 	.word	0xffffffff


	//   ....[9]....
        /*01b0*/ 	.word	0xffffffff


	//   ....[10]....
        /*01b4*/ 	.word	0xffffffff


	//   ....[11]....
        /*01b8*/ 	.word	0xffffffff


	//   ....[12]....
        /*01bc*/ 	.word	0xffffffff


	//   ....[13]....
        /*01c0*/ 	.word	0xffffffff


	//   ....[14]....
        /*01c4*/ 	.word	0xffffffff


	//   ....[15]....
        /*01c8*/ 	.word	0xffffffff


	//   ....[16]....
        /*01cc*/ 	.word	0xffffffff


	//   ....[17]....
        /*01d0*/ 	.word	0xffffffff


	//   ....[18]....
        /*01d4*/ 	.word	0xffffffff


	//   ....[19]....
        /*01d8*/ 	.word	0xffffffff


	//   ....[20]....
        /*01dc*/ 	.word	0xffffffff


	//   ....[21]....
        /*01e0*/ 	.word	0xffffffff


	//   ....[22]....
        /*01e4*/ 	.word	0xffffffff


	//   ....[23]....
        /*01e8*/ 	.word	0xffffffff


	//   ....[24]....
        /*01ec*/ 	.word	0xffffffff


	//   ....[25]....
        /*01f0*/ 	.word	0xffffffff


	//   ....[26]....
        /*01f4*/ 	.word	0xffffffff


	//   ....[27]....
        /*01f8*/ 	.word	0xffffffff


	//   ....[28]....
        /*01fc*/ 	.word	0xffffffff


	//   ....[29]....
        /*0200*/ 	.word	0xffffffff


	//----- nvinfo : EIATTR_COOP_GROUP_INSTR_OFFSETS
	.align		4
.L_24715:
        /*0204*/ 	.byte	0x04, 0x28
        /*0206*/ 	.short	(.L_24717 - .L_24716)


	//   ....[0]....
.L_24716:
        /*0208*/ 	.word	0x00002640


	//   ....[1]....
        /*020c*/ 	.word	0x00003910


	//   ....[2]....
        /*0210*/ 	.word	0x00003a70


	//   ....[3]....
        /*0214*/ 	.word	0x00003aa0


	//   ....[4]....
        /*0218*/ 	.word	0x00003ac0


	//   ....[5]....
        /*021c*/ 	.word	0x00003ae0


	//   ....[6]....
        /*0220*/ 	.word	0x00003ba0


	//   ....[7]....
        /*0224*/ 	.word	0x00003bc0


	//   ....[8]....
        /*0228*/ 	.word	0x00003be0


	//   ....[9]....
        /*022c*/ 	.word	0x00004a20


	//   ....[10]....
        /*0230*/ 	.word	0x00004a80


	//   ....[11]....
        /*0234*/ 	.word	0x00004ab0


	//   ....[12]....
        /*0238*/ 	.word	0x00004ad0


	//   ....[13]....
        /*023c*/ 	.word	0x00004af0


	//   ....[14]....
        /*0240*/ 	.word	0x00004b40


	//   ....[15]....
        /*0244*/ 	.word	0x00004b60


	//   ....[16]....
        /*0248*/ 	.word	0x00004b80


	//   ....[17]....
        /*024c*/ 	.word	0x00007570


	//   ....[18]....
        /*0250*/ 	.word	0x000075a0


	//   ....[19]....
        /*0254*/ 	.word	0x000075d0


	//   ....[20]....
        /*0258*/ 	.word	0x00007600


	//   ....[21]....
        /*025c*/ 	.word	0x00007620


	//   ....[22]....
        /*0260*/ 	.word	0x00007640


	//   ....[23]....
        /*0264*/ 	.word	0x00007650


	//   ....[24]....
        /*0268*/ 	.word	0x00007ee0


	//   ....[25]....
        /*026c*/ 	.word	0x00007f60


	//   ....[26]....
        /*0270*/ 	.word	0x00007fe0


	//   ....[27]....
        /*0274*/ 	.word	0x00008060


	//   ....[28]....
        /*0278*/ 	.word	0x000080d0


	//   ....[29]....
        /*027c*/ 	.word	0x00008140


	//----- nvinfo : EIATTR_EXIT_INSTR_OFFSETS
	.align		4
.L_24717:
        /*0280*/ 	.byte	0x04, 0x1c
        /*0282*/ 	.short	(.L_24719 - .L_24718)


	//   ....[0]....
.L_24718:
        /*0284*/ 	.word	0x00000090


	//   ....[1]....
        /*0288*/ 	.word	0x00007a70


	//   ....[2]....
        /*028c*/ 	.word	0x00007b70


	//   ....[3]....
        /*0290*/ 	.word	0x00007e80


	//----- nvinfo : EIATTR_CTAIDZ_USED
	.align		4
.L_24719:
        /*0294*/ 	.byte	0x01, 0x04
	.zero		2


	//----- nvinfo : EIATTR_CRS_STACK_SIZE
	.align		4
        /*0298*/ 	.byte	0x04, 0x1e
        /*029a*/ 	.short	(.L_24721 - .L_24720)
.L_24720:
        /*029c*/ 	.word	0x00000000
.L_24721:


//--------------------- .nv.info._ZN4vllm25paged_attention_v2_kernelI13__nv_bfloat16S1_Li96ELi16ELi128ELNS_18Fp8KVCacheDataTypeE0ELb0ELi512EEEvPfS3_PT_PKS4_PKT0_SA_ifPKiSC_iPKfiiiSE_SE_iiiii --------------------------
	.section	.nv.info._ZN4vllm25paged_attention_v2_kernelI13__nv_bfloat16S1_Li96ELi16ELi128ELNS_18Fp8KVCacheDataTypeE0ELb0ELi512EEEvPfS3_PT_PKS4_PKT0_SA_ifPKiSC_iPKfiiiSE_SE_iiiii,"",@"SHT_CUDA_INFO"
	.sectionflags	@""
	.align	4


	//----- nvinfo : EIATTR_CUDA_API_VERSION
	.align		4
        /*0000*/ 	.byte	0x04, 0x37
        /*0002*/ 	.short	(.L_24723 - .L_24722)
.L_24722:
        /*0004*/ 	.word	0x00000082


	//----- nvinfo : EIATTR_SW2861232_WAR
	.align		4
.L_24723:
        /*0008*/ 	.byte	0x01, 0x35
	.zero		2


	//----- nvinfo : EIATTR_PARAM_CBANK
	.align		4
        /*000c*/ 	.byte	0x04, 0x0a
        /*000e*/ 	.short	(.L_24725 - .L_24724)
	.align		4
.L_24724:
        /*0010*/ 	.word	index@(.nv.constant0._ZN4vllm25paged_attention_v2_kernelI13__nv_bfloat16S1_Li96ELi16ELi128ELNS_18Fp8KVCacheDataTypeE0ELb0ELi512EEEvPfS3_PT_PKS4_PKT0_SA_ifPKiSC_iPKfiiiSE_SE_iiiii)
        /*0014*/ 	.short	0x0160
        /*0016*/ 	.short	0x008c


	//----- nvinfo : EIATTR_CBANK_PARAM_SIZE
	.align		4
.L_24725:
        /*0018*/ 	.byte	0x03, 0x19
        /*001a*/ 	.short	0x008c


	//----- nvinfo : EIATTR_KPARAM_INFO
	.align		4
        /*001c*/ 	.byte	0x04, 0x17
        /*001e*/ 	.short	(.L_24727 - .L_24726)
.L_24726:
        /*0020*/ 	.word	0x00000000
        /*0024*/ 	.short	0x0015
        /*0026*/ 	.short	0x0088
        /*0028*/ 	.byte	0x00, 0xf0, 0x11, 0x00


	//----- nvinfo : EIATTR_KPARAM_INFO
	.align		4
.L_24727:
        /*002c*/ 	.byte	0x04, 0x17
        /*002e*/ 	.short	(.L_24729 - .L_24728)
.L_24728:
        /*0030*/ 	.word	0x00000000
        /*0034*/ 	.short	0x0014
        /*0036*/ 	.short	0x0084
        /*0038*/ 	.byte	0x00, 0xf0, 0x11, 0x00


	//----- nvinfo : EIATTR_KPARAM_INFO
	.align		4
.L_24729:
        /*003c*/ 	.byte	0x04, 0x17
        /*003e*/ 	.short	(.L_24731 - .L_24730)
.L_24730:
        /*0040*/ 	.word	0x00000000
        /*0044*/ 	.short	0x0013
        /*0046*/ 	.short	0x0080
        /*0048*/ 	.byte	0x00, 0xf0, 0x11, 0x00


	//----- nvinfo : EIATTR_KPARAM_INFO
	.align		4
.L_24731:
        /*004c*/ 	.byte	0x04, 0x17
        /*004e*/ 	.short	(.L_24733 - .L_24732)
.L_24732:
        /*0050*/ 	.word	0x00000000
        /*0054*/ 	.short	0x0012
        /*0056*/ 	.short	0x007c
        /*0058*/ 	.byte	0x00, 0xf0, 0x11, 0x00


	//----- nvinfo : EIATTR_KPARAM_INFO
	.align		4
.L_24733:
        /*005c*/ 	.byte	0x04, 0x17
        /*005e*/ 	.short	(.L_24735 - .L_24734)
.L_24734:
        /*0060*/ 	.word	0x00000000
        /*0064*/ 	.short	0x0011
        /*0066*/ 	.short	0x0078
        /*0068*/ 	.byte	0x00, 0xf0, 0x11, 0x00


	//----- nvinfo : EIATTR_KPARAM_INFO
	.align		4
.L_24735:
        /*006c*/ 	.byte	0x04, 0x17
        /*006e*/ 	.short	(.L_24737 - .L_24736)
.L_24736:
        /*0070*/ 	.word	0x00000000
        /*0074*/ 	.short	0x0010
        /*0076*/ 	.short	0x0070
        /*0078*/ 	.byte	0x00, 0xf0, 0x21, 0x00


	//----- nvinfo : EIATTR_KPARAM_INFO
	.align		4
.L_24737:
        /*007c*/ 	.byte	0x04, 0x17
        /*007e*/ 	.short	(.L_24739 - .L_24738)
.L_24738:
        /*0080*/ 	.word	0x00000000
        /*0084*/ 	.short	0x000f
        /*0086*/ 	.short	0x0068
        /*0088*/ 	.byte	0x00, 0xf0, 0x21, 0x00


	//----- nvinfo : EIATTR_KPARAM_INFO
	.align		4
.L_24739:
        /*008c*/ 	.byte	0x04, 0x17
        /*008e*/ 	.short	(.L_24741 - .L_24740)
.L_24740:
        /*0090*/ 	.word	0x00000000
        /*0094*/ 	.short	0x000e
        /*0096*/ 	.short	0x0060
        /*0098*/ 	.byte	0x00, 0xf0, 0x11, 0x00


	//----- nvinfo : EIATTR_KPARAM_INFO
	.align		4
.L_24741:
        /*009c*/ 	.byte	0x04, 0x17
        /*009e*/ 	.short	(.L_24743 - .L_24742)
.L_24742:
        /*00a0*/ 	.word	0x00000000
        /*00a4*/ 	.short	0x000d
        /*00a6*/ 	.short	0x005c
        /*00a8*/ 	.byte	0x00, 0xf0, 0x11, 0x00


	//----- nvinfo : EIATTR_KPARAM_INFO
	.align		4
.L_24743:
        /*00ac*/ 	.byte	0x04, 0x17
        /*00ae*/ 	.short	(.L_24745 - .L_24744)
.L_24744:
        /*00b0*/ 	.word	0x00000000
        /*00b4*/ 	.short	0x000c
        /*00b6*/ 	.short	0x0058
        /*00b8*/ 	.byte	0x00, 0xf0, 0x11, 0x00


	//----- nvinfo : EIATTR_KPARAM_INFO
	.align		4
.L_24745:
        /*00bc*/ 	.byte	0x04, 0x17
        /*00be*/ 	.short	(.L_24747 - .L_24746)
.L_24746:
        /*00c0*/ 	.word	0x00000000
        /*00c4*/ 	.short	0x000b
        /*00c6*/ 	.short	0x0050
        /*00c8*/ 	.byte	0x00, 0xf0, 0x21, 0x00


	//----- nvinfo : EIATTR_KPARAM_INFO
	.align		4
.L_24747:
        /*00cc*/ 	.byte	0x04, 0x17
        /*00ce*/ 	.short	(.L_24749 - .L_24748)
.L_24748:
        /*00d0*/ 	.word	0x00000000
        /*00d4*/ 	.short	0x000a
        /*00d6*/ 	.short	0x0048
        /*00d8*/ 	.byte	0x00, 0xf0, 0x11, 0x00


	//----- nvinfo : EIATTR_KPARAM_INFO
	.align		4
.L_24749:
        /*00dc*/ 	.byte	0x04, 0x17
        /*00de*/ 	.short	(.L_24751 - .L_24750)
.L_24750:
        /*00e0*/ 	.word	0x00000000
        /*00e4*/ 	.short	0x0009
        /*00e6*/ 	.short	0x0040
        /*00e8*/ 	.byte	0x00, 0xf0, 0x21, 0x00


	//----- nvinfo : EIATTR_KPARAM_INFO
	.align		4
.L_24751:
        /*00ec*/ 	.byte	0x04, 0x17
        /*00ee*/ 	.short	(.L_24753 - .L_24752)
.L_24752:
        /*00f0*/ 	.word	0x00000000
        /*00f4*/ 	.short	0x0008
        /*00f6*/ 	.short	0x0038
        /*00f8*/ 	.byte	0x00, 0xf0, 0x21, 0x00


	//----- nvinfo : EIATTR_KPARAM_INFO
	.align		4
.L_24753:
        /*00fc*/ 	.byte	0x04, 0x17
        /*00fe*/ 	.short	(.L_24755 - .L_24754)
.L_24754:
        /*0100*/ 	.word	0x00000000
        /*0104*/ 	.short	0x0007
        /*0106*/ 	.short	0x0034
        /*0108*/ 	.byte	0x00, 0xf0, 0x11, 0x00


	//----- nvinfo : EIATTR_KPARAM_INFO
	.align		4
.L_24755:
        /*010c*/ 	.byte	0x04, 0x17
        /*010e*/ 	.short	(.L_24757 - .L_24756)
.L_24756:
        /*0110*/ 	.word	0x00000000
        /*0114*/ 	.short	0x0006
        /*0116*/ 	.short	0x0030
        /*0118*/ 	.byte	0x00, 0xf0, 0x11, 0x00


	//----- nvinfo : EIATTR_KPARAM_INFO
	.align		4
.L_24757:
        /*011c*/ 	.byte	0x04, 0x17
        /*011e*/ 	.short	(.L_24759 - .L_24758)
.L_24758:
        /*0120*/ 	.word	0x00000000
        /*0124*/ 	.short	0x0005
        /*0126*/ 	.short	0x0028
        /*0128*/ 	.byte	0x00, 0xf0, 0x21, 0x00


	//----- nvinfo : EIATTR_KPARAM_INFO
	.align		4
.L_24759:
        /*012c*/ 	.byte	0x04, 0x17
        /*012e*/ 	.short	(.L_24761 - .L_24760)
.L_24760:
        /*0130*/ 	.word	0x00000000
        /*0134*/ 	.short	0x0004
        /*0136*/ 	.short	0x0020
        /*0138*/ 	.byte	0x00, 0xf0, 0x21, 0x00


	//----- nvinfo : EIATTR_KPARAM_INFO
	.align		4
.L_24761:
        /*013c*/ 	.byte	0x04, 0x17
        /*013e*/ 	.short	(.L_24763 - .L_24762)
.L_24762:
        /*0140*/ 	.word	0x00000000
        /*0144*/ 	.short	0x0003
        /*0146*/ 	.short	0x0018
        /*0148*/ 	.byte	0x00, 0xf0, 0x21, 0x00


	//----- nvinfo : EIATTR_KPARAM_INFO
	.align		4
.L_24763:
        /*014c*/ 	.byte	0x04, 0x17
        /*014e*/ 	.short	(.L_24765 - .L_24764)
.L_24764:
        /*0150*/ 	.word	0x00000000
        /*0154*/ 	.short	0x0002
        /*0156*/ 	.short	0x0010
        /*0158*/ 	.byte	0x00, 0xf0, 0x21, 0x00


	//----- nvinfo : EIATTR_KPARAM_INFO
	.align		4
.L_24765:
        /*015c*/ 	.byte	0x04, 0x17
        /*015e*/ 	.short	(.L_24767 - .L_24766)
.L_24766:
        /*0160*/ 	.word	0x00000000
        /*0164*/ 	.short	0x0001
        /*0166*/ 	.short	0x0008
        /*0168*/ 	.byte	0x00, 0xf0, 0x21, 0x00


	//----- nvinfo : EIATTR_KPARAM_INFO
	.align		4
.L_24767:
        /*016c*/ 	.byte	0x04, 0x17
        /*016e*/ 	.short	(.L_24769 - .L_24768)
.L_24768:
        /*0170*/ 	.word	0x00000000
        /*0174*/ 	.short	0x0000
        /*0176*/ 	.short	0x0000
        /*0178*/ 	.byte	0x00, 0xf0, 0x21, 0x00


	//----- nvinfo : EIATTR_MAXREG_COUNT
	.align		4
.L_24769:
        /*017c*/ 	.byte	0x03, 0x1b
        /*017e*/ 	.short	0x00ff


	//----- nvinfo : EIATTR_NUM_BARRIERS
	.align		4
        /*0180*/ 	.byte	0x02, 0x4c
        /*0182*/ 	.byte	0x01
	.zero		1


	//----- nvinfo : EIATTR_MERCURY_ISA_VERSION
	.align		4
        /*0184*/ 	.byte	0x03, 0x5f
        /*0186*/ 	.short	0x0000


	//----- nvinfo : EIATTR_COOP_GROUP_MASK_REGIDS
	.align		4
        /*0188*/ 	.byte	0x04, 0x29
        /*018a*/ 	.short	(.L_24771 - .L_24770)


	//   ....[0]....
.L_24770:
        /*018c*/ 	.word	0xffffffff


	//   ....[1]....
        /*0190*/ 	.word	0xffffffff


	//   ....[2]....
        /*0194*/ 	.word	0xffffffff


	//   ....[3]....
        /*0198*/ 	.word	0xffffffff


	//   ....[4]....
        /*019c*/ 	.word	0xffffffff


	//   ....[5]....
        /*01a0*/ 	.word	0xffffffff


	//   ....[6]....
        /*01a4*/ 	.word	0xffffffff


	//   ....[7]....
        /*01a8*/ 	.word	0xffffffff


	//   ....[8]....
        /*01ac*/ 	.word	0xffffffff


	//   ....[9]....
        /*01b0*/ 	.word	0xffffffff


	//   ....[10]....
        /*01b4*/ 	.word	0xffffffff


	//   ....[11]....
        /*01b8*/ 	.word	0xffffffff


	//   ....[12]....
        /*01bc*/ 	.word	0xffffffff


	//   ....[13]....
        /*01c0*/ 	.word	0xffffffff


	//   ....[14]....
        /*01c4*/ 	.word	0xffffffff


	//   ....[15]....
        /*01c8*/ 	.word	0xffffffff


	//   ....[16]....
        /*01cc*/ 	.word	0xffffffff


	//   ....[17]....
        /*01d0*/ 	.word	0xffffffff


	//   ....[18]....
        /*01d4*/ 	.word	0xffffffff


	//   ....[19]....
        /*01d8*/ 	.word	0xffffffff


	//   ....[20]....
        /*01dc*/ 	.word	0xffffffff


	//   ....[21]....
        /*01e0*/ 	.word	0xffffffff


	//   ....[22]....
        /*01e4*/ 	.word	0xffffffff


	//   ....[23]....
        /*01e8*/ 	.word	0xffffffff


	//   ....[24]....
        /*01ec*/ 	.word	0xffffffff


	//   ....[25]....
        /*01f0*/ 	.word	0xffffffff


	//   ....[26]....
        /*01f4*/ 	.word	0xffffffff


	//   ....[27]....
        /*01f8*/ 	.word	0xffffffff


	//   ....[28]....
        /*01fc*/ 	.word	0xffffffff


	//----- nvinfo : EIATTR_COOP_GROUP_INSTR_OFFSETS
	.align		4
.L_24771:
        /*0200*/ 	.byte	0x04, 0x28
        /*0202*/ 	.short	(.L_24773 - .L_24772)


	//   ....[0]....
.L_24772:
        /*0204*/ 	.word	0x00002280


	//   ....[1]....
        /*0208*/ 	.word	0x00003300


	//   ....[2]....
        /*020c*/ 	.word	0x00003460


	//   ....[3]....
        /*0210*/ 	.word	0x00003490


	//   ....[4]....
        /*0214*/ 	.word	0x000034b0


	//   ....[5]....
        /*0218*/ 	.word	0x000034d0


	//   ....[6]....
        /*021c*/ 	.word	0x00003590


	//   ....[7]....
        /*0220*/ 	.word	0x000035b0


	//   ....[8]....
        /*0224*/ 	.word	0x000035d0


	//   ....[9]....
        /*0228*/ 	.word	0x00004410


	//   ....[10]....
        /*022c*/ 	.word	0x00004470


	//   ....[11]....
        /*0230*/ 	.word	0x000044a0


	//   ....[12]....
        /*0234*/ 	.word	0x000044c0


	//   ....[13]....
        /*0238*/ 	.word	0x000044e0


	//   ....[14]....
        /*023c*/ 	.word	0x00004530


	//   ....[15]....
        /*0240*/ 	.word	0x00004550


	//   ....[16]....
        /*0244*/ 	.word	0x00004570


	//   ....[17]....
        /*0248*/ 	.word	0x00006b40


	//   ....[18]....
        /*024c*/ 	.word	0x00006b80


	//   ....[19]....
        /*0250*/ 	.word	0x00006bb0


	//   ....[20]....
        /*0254*/ 	.word	0x00006be0


	//   ....[21]....
        /*0258*/ 	.word	0x00006c10


	//   ....[22]....
        /*025c*/ 	.word	0x00006c30


	//   ....[23]....
        /*0260*/ 	.word	0x000073c0


	//   ....[24]....
        /*0264*/ 	.word	0x00007440


	//   ....[25]....
        /*0268*/ 	.word	0x000074c0


	//   ....[26]....
        /*026c*/ 	.word	0x00007540


	//   ....[27]....
        /*0270*/ 	.word	0x000075b0


	//   ....[28]....
        /*0274*/ 	.word	0x00007620


	//----- nvinfo : EIATTR_EXIT_INSTR_OFFSETS
	.align		4
.L_24773:
        /*0278*/ 	.byte	0x04, 0x1c
        /*027a*/ 	.short	(.L_24775 - .L_24774)


	//   ....[0]....
.L_24774:
        /*027c*/ 	.word	0x00000090


	//   ....[1]....
        /*0280*/ 	.word	0x00006fc0


	//   ....[2]....
        /*0284*/ 	.word	0x000070c0


	//   ....[3]....
        /*0288*/ 	.word	0x00007360


	//----- nvinfo : EIATTR_CTAIDZ_USED
	.align		4
.L_24775:
        /*028c*/ 	.byte	0x01, 0x04
	.zero		2


	//----- nvinfo : EIATTR_CRS_STACK_SIZE
	.align		4
        /*0290*/ 	.byte	0x04, 0x1e
        /*0292*/ 	.short	(.L_24777 - .L_24776)
.L_24776:
        /*0294*/ 	.word	0x00000000
.L_24777:


//--------------------- .nv.info._ZN4vllm25paged_attention_v2_kernelI13__nv_bfloat16S1_Li80ELi16ELi128ELNS_18Fp8KVCacheDataTypeE0ELb0ELi512EEEvPfS3_PT_PKS4_PKT0_SA_ifPKiSC_iPKfiiiSE_SE_iiiii --------------------------
	.section	.nv.info._ZN4vllm25paged_attention_v2_kernelI13__nv_bfloat16S1_Li80ELi16ELi128ELNS_18Fp8KVCacheDataTypeE0ELb0ELi512EEEvPfS3_PT_PKS4_PKT0_SA_ifPKiSC_iPKfiiiSE_SE_iiiii,"",@"SHT_CUDA_INFO"
	.sectionflags	@""
	.align	4


	//----- nvinfo : EIATTR_CUDA_API_VERSION
	.align		4
        /*0000*/ 	.byte	0x04, 0x37
        /*0002*/ 	.short	(.L_24779 - .L_24778)
.L_24778:
        /*0004*/ 	.word	0x00000082


	//----- nvinfo : EIATTR_SW2861232_WAR
	.align		4
.L_24779:
        /*0008*/ 	.byte	0x01, 0x35
	.zero		2


	//----- nvinfo : EIATTR_PARAM_CBANK
	.align		4
        /*000c*/ 	.byte	0x04, 0x0a
        /*000e*/ 	.short	(.L_24781 - .L_24780)
	.align		4
.L_24780:
        /*0010*/ 	.word	index@(.nv.constant0._ZN4vllm25paged_attention_v2_kernelI13__nv_bfloat16S1_Li80ELi16ELi128ELNS_18Fp8KVCacheDataTypeE0ELb0ELi512EEEvPfS3_PT_PKS4_PKT0_SA_ifPKiSC_iPKfiiiSE_SE_iiiii)
        /*0014*/ 	.short	0x0160
        /*0016*/ 	.short	0x008c


	//----- nvinfo : EIATTR_CBANK_PARAM_SIZE
	.align		4
.L_24781:
        /*0018*/ 	.byte	0x03, 0x19
        /*001a*/ 	.short	0x008c


	//----- nvinfo : EIATTR_KPARAM_INFO
	.align		4
        /*001c*/ 	.byte	0x04, 0x17
        /*001e*/ 	.short	(.L_24783 - .L_24782)
.L_24782:
        /*0020*/ 	.word	0x00000000
        /*0024*/ 	.short	0x0015
        /*0026*/ 	.short	0x0088
        /*0028*/ 	.byte	0x00, 0xf0, 0x11, 0x00


	//----- nvinfo : EIATTR_KPARAM_INFO
	.align		4
.L_24783:
        /*002c*/ 	.byte	0x04, 0x17
        /*002e*/ 	.short	(.L_24785 - .L_24784)
.L_24784:
        /*0030*/ 	.word	0x00000000
        /*0034*/ 	.short	0x0014
        /*0036*/ 	.short	0x0084
        /*0038*/ 	.byte	0x00, 0xf0, 0x11, 0x00


	//----- nvinfo : EIATTR_KPARAM_INFO
	.align		4
.L_24785:
        /*003c*/ 	.byte	0x04, 0x17
        /*003e*/ 	.short	(.L_24787 - .L_24786)
.L_24786:
        /*0040*/ 	.word	0x00000000
        /*0044*/ 	.short	0x0013
        /*0046*/ 	.short	0x0080
        /*0048*/ 	.byte	0x00, 0xf0, 0x11, 0x00


	//----- nvinfo : EIATTR_KPARAM_INFO
	.align		4
.L_24787:
        /*004c*/ 	.byte	0x04, 0x17
        /*004e*/ 	.short	(.L_24789 - .L_24788)
.L_24788:
        /*0050*/ 	.word	0x00000000
        /*0054*/ 	.short	0x0012
        /*0056*/ 	.short	0x007c
        /*0058*/ 	.byte	0x00, 0xf0, 0x11, 0x00


	//----- nvinfo : EIATTR_KPARAM_INFO
	.align		4
.L_24789:
        /*005c*/ 	.byte	0x04, 0x17
        /*005e*/ 	.short	(.L_24791 - .L_24790)
.L_24790:
        /*0060*/ 	.word	0x00000000
        /*0064*/ 	.short	0x0011
        /*0066*/ 	.short	0x0078
        /*0068*/ 	.byte	0x00, 0xf0, 0x11, 0x00


	//----- nvinfo : EIATTR_KPARAM_INFO
	.align		4
.L_24791:
        /*006c*/ 	.byte	0x04, 0x17
        /*006e*/ 	.short	(.L_24793 - .L_24792)
.L_24792:
        /*0070*/ 	.word	0x00000000
        /*0074*/ 	.short	0x0010
        /*0076*/ 	.short	0x0070
        /*0078*/ 	.byte	0x00, 0xf0, 0x21, 0x00


	//----- nvinfo : EIATTR_KPARAM_INFO
	.align		4
.L_24793:
        /*007c*/ 	.byte	0x04, 0x17
        /*007e*/ 	.short	(.L_24795 - .L_24794)
.L_24794:
        /*0080*/ 	.word	0x00000000
        /*0084*/ 	.short	0x000f
        /*0086*/ 	.short	0x0068
        /*0088*/ 	.byte	0x00, 0xf0, 0x21, 0x00


	//----- nvinfo : EIATTR_KPARAM_INFO
	.align		4
.L_24795:
        /*008c*/ 	.byte	0x04, 0x17
        /*008e*/ 	.short	(.L_24797 - .L_24796)
.L_24796:
        /*0090*/ 	.word	0x00000000
        /*0094*/ 	.short	0x000e
        /*0096*/ 	.short	0x0060
        /*0098*/ 	.byte	0x00, 0xf0, 0x11, 0x00


	//----- nvinfo : EIATTR_KPARAM_INFO
	.align		4
.L_24797:
        /*009c*/ 	.byte	0x04, 0x17
        /*009e*/ 	.short	(.L_24799 - .L_24798)
.L_24798:
        /*00a0*/ 	.word	0x00000000
        /*00a4*/ 	.short	0x000d
        /*00a6*/ 	.short	0x005c
        /*00a8*/ 	.byte	0x00, 0xf0, 0x11, 0x00


	//----- nvinfo : EIATTR_KPARAM_INFO
	.align		4
.L_24799:
        /*00ac*/ 	.byte	0x04, 0x17
        /*00ae*/ 	.short	(.L_24801 - .L_24800)
.L_24800:
        /*00b0*/ 	.word	0x00000000
        /*00b4*/ 	.short	0x000c
        /*00b6*/ 	.short	0x0058
        /*00b8*/ 	.byte	0x00, 0xf0, 0x11, 0x00


	//----- nvinfo : EIATTR_KPARAM_INFO
	.align		4
.L_24801:
        /*00bc*/ 	.byte	0x04, 0x17
        /*00be*/ 	.short	(.L_24803 - .L_24802)
.L_24802:
        /*00c0*/ 	.word	0x00000000
        /*00c4*/ 	.short	0x000b
        /*00c6*/ 	.short	0x0050
        /*00c8*/ 	.byte	0x00, 0xf0, 0x21, 0x00


	//----- nvinfo : EIATTR_KPARAM_INFO
	.align		4
.L_24803:
        /*00cc*/ 	.byte	0x04, 0x17
        /*00ce*/ 	.short	(.L_24805 - .L_24804)
.L_24804:
        /*00d0*/ 	.word	0x00000000
        /*00d4*/ 	.short	0x000a
        /*00d6*/ 	.short	0x0048
        /*00d8*/ 	.byte	0x00, 0xf0, 0x11, 0x00


	//----- nvinfo : EIATTR_KPARAM_INFO
	.align		4
.L_24805:
        /*00dc*/ 	.byte	0x04, 0x17
        /*00de*/ 	.short	(.L_24807 - .L_24806)
.L_24806:
        /*00e0*/ 	.word	0x00000000
        /*00e4*/ 	.short	0x0009
        /*00e6*/ 	.short	0x0040
        /*00e8*/ 	.byte	0x00, 0xf0, 0x21, 0x00


	//----- nvinfo : EIATTR_KPARAM_INFO
	.align		4
.L_24807:
        /*00ec*/ 	.byte	0x04, 0x17
        /*00ee*/ 	.short	(.L_24809 - .L_24808)
.L_24808:
        /*00f0*/ 	.word	0x00000000
        /*00f4*/ 	.short	0x0008
        /*00f6*/ 	.short	0x0038
        /*00f8*/ 	.byte	0x00, 0xf0, 0x21, 0x00


	//----- nvinfo : EIATTR_KPARAM_INFO
	.align		4
.L_24809:
        /*00fc*/ 	.byte	0x04, 0x17
        /*00fe*/ 	.short	(.L_24811 - .L_24810)
.L_24810:
        /*0100*/ 	.word	0x00000000
        /*0104*/ 	.short	0x0007
        /*0106*/ 	.short	0x0034
        /*0108*/ 	.byte	0x00, 0xf0, 0x11, 0x00


	//----- nvinfo : EIATTR_KPARAM_INFO
	.align		4
.L_24811:
        /*010c*/ 	.byte	0x04, 0x17
        /*010e*/ 	.short	(.L_24813 - .L_24812)
.L_24812:
        /*0110*/ 	.word	0x00000000
        /*0114*/ 	.short	0x0006
        /*0116*/ 	.short	0x0030
        /*0118*/ 	.byte	0x00, 0xf0, 0x11, 0x00


	//----- nvinfo : EIATTR_KPARAM_INFO
	.align		4
.L_24813:
        /*011c*/ 	.byte	0x04, 0x17
        /*011e*/ 	.short	(.L_24815 - .L_24814)
.L_24814:
        /*0120*/ 	.word	0x00000000
        /*0124*/ 	.short	0x0005
        /*0126*/ 	.short	0x0028
        /*0128*/ 	.byte	0x00, 0xf0, 0x21, 0x00


	//----- nvinfo : EIATTR_KPARAM_INFO
	.align		4
.L_24815:
        /*012c*/ 	.byte	0x04, 0x17
        /*012e*/ 	.short	(.L_24817 - .L_24816)
.L_24816:
        /*0130*/ 	.word	0x00000000
        /*0134*/ 	.short	0x0004
        /*0136*/ 	.short	0x0020
        /*0138*/ 	.byte	0x00, 0xf0, 0x21, 0x00


	//----- nvinfo : EIATTR_KPARAM_INFO
	.align		4
.L_24817:
        /*013c*/ 	.byte	0x04, 0x17
        /*013e*/ 	.short	(.L_24819 - .L_24818)
.L_24818:
        /*0140*/ 	.word	0x00000000
        /*0144*/ 	.short	0x0003
        /*0146*/ 	.short	0x0018
        /*0148*/ 	.byte	0x00, 0xf0, 0x21, 0x00


	//----- nvinfo : EIATTR_KPARAM_INFO
	.align		4
.L_24819:
        /*014c*/ 	.byte	0x04, 0x17
        /*014e*/ 	.short	(.L_24821 - .L_24820)
.L_24820:
        /*0150*/ 	.word	0x00000000
        /*0154*/ 	.short	0x0002
        /*0156*/ 	.short	0x0010
        /*0158*/ 	.byte	0x00, 0xf0, 0x21, 0x00


	//----- nvinfo : EIATTR_KPARAM_INFO
	.align		4
.L_24821:
        /*015c*/ 	.byte	0x04, 0x17
        /*015e*/ 	.short	(.L_24823 - .L_24822)
.L_24822:
        /*0160*/ 	.word	0x00000000
        /*0164*/ 	.short	0x0001
        /*0166*/ 	.short	0x0008
        /*0168*/ 	.byte	0x00, 0xf0, 0x21, 0x00


	//----- nvinfo : EIATTR_KPARAM_INFO
	.align		4
.L_24823:
        /*016c*/ 	.byte	0x04, 0x17
        /*016e*/ 	.short	(.L_24825 - .L_24824)
.L_24824:
        /*0170*/ 	.word	0x00000000
        /*0174*/ 	.short	0x0000
        /*0176*/ 	.short	0x0000
        /*0178*/ 	.byte	0x00, 0xf0, 0x21, 0x00


	//----- nvinfo : EIATTR_MAXREG_COUNT
	.align		4
.L_24825:
        /*017c*/ 	.byte	0x03, 0x1b
        /*017e*/ 	.short	0x00ff


	//----- nvinfo : EIATTR_NUM_BARRIERS
	.align		4
        /*0180*/ 	.byte	0x02, 0x4c
        /*0182*/ 	.byte	0x01
	.zero		1


	//----- nvinfo : EIATTR_MERCURY_ISA_VERSION
	.align		4
        /*0184*/ 	.byte	0x03, 0x5f
        /*0186*/ 	.short	0x0000


	//----- nvinfo : EIATTR_COOP_GROUP_MASK_REGIDS
	.align		4
        /*0188*/ 	.byte	0x04, 0x29
        /*018a*/ 	.short	(.L_24827 - .L_24826)


	//   ....[0]....
.L_24826:
        /*018c*/ 	.word	0xffffffff


	//   ....[1]....
        /*0190*/ 	.word	0xffffffff


	//   ....[2]....
        /*0194*/ 	.word	0xffffffff


	//   ....[3]....
        /*0198*/ 	.word	0xffffffff


	//   ....[4]....
        /*019c*/ 	.word	0xffffffff


	//   ....[5]....
        /*01a0*/ 	.word	0xffffffff


	//   ....[6]....
        /*01a4*/ 	.word	0xffffffff


	//   ....[7]....
        /*01a8*/ 	.word	0xffffffff


	//   ....[8]....
        /*01ac*/ 	.word	0xffffffff


	//   ....[9]....
        /*01b0*/ 	.word	0xffffffff


	//   ....[10]....
        /*01b4*/ 	.word	0xffffffff


	//   ....[11]....
        /*01b8*/ 	.word	0xffffffff


	//   ....[12]....
        /*01bc*/ 	.word	0xffffffff


	//   ....[13]....
        /*01c0*/ 	.word	0xffffffff


	//   ....[14]....
        /*01c4*/ 	.word	0xffffffff


	//   ....[15]....
        /*01c8*/ 	.word	0xffffffff


	//   ....[16]....
        /*01cc*/ 	.word	0xffffffff


	//   ....[17]....
        /*01d0*/ 	.word	0xffffffff


	//   ....[18]....
        /*01d4*/ 	.word	0xffffffff


	//   ....[19]....
        /*01d8*/ 	.word	0xffffffff


	//   ....[20]....
        /*01dc*/ 	.word	0xffffffff


	//   ....[21]....
        /*01e0*/ 	.word	0xffffffff


	//   ....[22]....
        /*01e4*/ 	.word	0xffffffff


	//   ....[23]....
        /*01e8*/ 	.word	0xffffffff


	//   ....[24]....
        /*01ec*/ 	.word	0xffffffff


	//   ....[25]....
        /*01f0*/ 	.word	0xffffffff


	//   ....[26]....
        /*01f4*/ 	.word	0xffffffff


	//   ....[27]....
        /*01f8*/ 	.word	0xffffffff


	//----- nvinfo : EIATTR_COOP_GROUP_INSTR_OFFSETS
	.align		4
.L_24827:
        /*01fc*/ 	.byte	0x04, 0x28
        /*01fe*/ 	.short	(.L_24829 - .L_24828)


	//   ....[0]....
.L_24828:
        /*0200*/ 	.word	0x00001ef0


	//   ....[1]....
        /*0204*/ 	.word	0x00002d30


	//   ....[2]....
        /*0208*/ 	.word	0x00002e80


	//   ....[3]....
        /*020c*/ 	.word	0x00002eb0


	//   ....[4]....
        /*0210*/ 	.word	0x00002ed0


	//   ....[5]....
        /*0214*/ 	.word	0x00002ef0


	//   ....[6]....
        /*0218*/ 	.word	0x00002fa0


	//   ....[7]....
        /*021c*/ 	.word	0x00002fc0


	//   ....[8]....
        /*0220*/ 	.word	0x00002ff0


	//   ....[9]....
        /*0224*/ 	.word	0x00003e30


	//   ....[10]....
        /*0228*/ 	.word	0x00003e90


	//   ....[11]....
        /*022c*/ 	.word	0x00003ec0


	//   ....[12]....
        /*0230*/ 	.word	0x00003ee0


	//   ....[13]....
        /*0234*/ 	.word	0x00003f00


	//   ....[14]....
        /*0238*/ 	.word	0x00003f50


	//   ....[15]....
        /*023c*/ 	.word	0x00003f70


	//   ....[16]....
        /*0240*/ 	.word	0x00003f90


	//   ....[17]....
        /*0244*/ 	.word	0x00006190


	//   ....[18]....
        /*0248*/ 	.word	0x000061d0


	//   ....[19]....
        /*024c*/ 	.word	0x00006220


	//   ....[20]....
        /*0250*/ 	.word	0x00006250


	//   ....[21]....
        /*0254*/ 	.word	0x00006270


	//   ....[22]....
        /*0258*/ 	.word	0x00006920


	//   ....[23]....
        /*025c*/ 	.word	0x000069a0


	//   ....[24]....
        /*0260*/ 	.word	0x00006a20


	//   ....[25]....
        /*0264*/ 	.word	0x00006aa0


	//   ....[26]....
        /*0268*/ 	.word	0x00006b10


	//   ....[27]....
        /*026c*/ 	.word	0x00006b80


	//----- nvinfo : EIATTR_EXIT_INSTR_OFFSETS
	.align		4
.L_24829:
        /*0270*/ 	.byte	0x04, 0x1c
        /*0272*/ 	.short	(.L_24831 - .L_24830)


	//   ....[0]....
.L_24830:
        /*0274*/ 	.word	0x00000090


	//   ....[1]....
        /*0278*/ 	.word	0x00006590


	//   ....[2]....
        /*027c*/ 	.word	0x00006690


	//   ....[3]....
        /*0280*/ 	.word	0x000068c0


	//----- nvinfo : EIATTR_CTAIDZ_USED
	.align		4
.L_24831:
        /*0284*/ 	.byte	0x01, 0x04
	.zero		2


	//----- nvinfo : EIATTR_CRS_STACK_SIZE
	.align		4
        /*0288*/ 	.byte	0x04, 0x1e
        /*028a*/ 	.short	(.L_24833 - .L_24832)
.L_24832:
        /*028c*/ 	.word	0x00000000
.L_24833:


//--------------------- .nv.info._ZN4vllm25paged_attention_v2_kernelI13__nv_bfloat16S1_Li64ELi16ELi128ELNS_18Fp8KVCacheDataTypeE0ELb0ELi512EEEvPfS3_PT_PKS4_PKT0_SA_ifPKiSC_iPKfiiiSE_SE_iiiii --------------------------
	.section	.nv.info._ZN4vllm25paged_attention_v2_kernelI13__nv_bfloat16S1_Li64ELi16ELi128ELNS_18Fp8KVCacheDataTypeE0ELb0ELi512EEEvPfS3_PT_PKS4_PKT0_SA_ifPKiSC_iPKfiiiSE_SE_iiiii,"",@"SHT_CUDA_INFO"
	.sectionflags	@""
	.align	4


	//----- nvinfo : EIATTR_CUDA_API_VERSION
	.align		4
        /*0000*/ 	.byte	0x04, 0x37
        /*0002*/ 	.short	(.L_24835 - .L_24834)
.L_24834:
        /*0004*/ 	.word	0x00000082


	//----- nvinfo : EIATTR_SW2861232_WAR
	.align		4
.L_24835:
        /*0008*/ 	.byte	0x01, 0x35
	.zero		2


	//----- nvinfo : EIATTR_PARAM_CBANK
	.align		4
        /*000c*/ 	.byte	0x04, 0x0a
        /*000e*/ 	.short	(.L_24837 - .L_24836)
	.align		4
.L_24836:
        /*0010*/ 	.word	index@(.nv.constant0._ZN4vllm25paged_attention_v2_kernelI13__nv_bfloat16S1_Li64ELi16ELi128ELNS_18Fp8KVCacheDataTypeE0ELb0ELi512EEEvPfS3_PT_PKS4_PKT0_SA_ifPKiSC_iPKfiiiSE_SE_iiiii)
        /*0014*/ 	.short	0x0160
        /*0016*/ 	.short	0x008c


	//----- nvinfo : EIATTR_CBANK_PARAM_SIZE
	.align		4
.L_24837:
        /*0018*/ 	.byte	0x03, 0x19
        /*001a*/ 	.short	0x008c


	//----- nvinfo : EIATTR_KPARAM_INFO
	.align		4
        /*001c*/ 	.byte	0x04, 0x17
        /*001e*/ 	.short	(.L_24839 - .L_24838)
.L_24838:
        /*0020*/ 	.word	0x00000000
        /*0024*/ 	.short	0x0015
        /*0026*/ 	.short	0x0088
        /*0028*/ 	.byte	0x00, 0xf0, 0x11, 0x00


	//----- nvinfo : EIATTR_KPARAM_INFO
	.align		4
.L_24839:
        /*002c*/ 	.byte	0x04, 0x17
        /*002e*/ 	.short	(.L_24841 - .L_24840)
.L_24840:
        /*0030*/ 	.word	0x00000000
        /*0034*/ 	.short	0x0014
        /*0036*/ 	.short	0x0084
        /*0038*/ 	.byte	0x00, 0xf0, 0x11, 0x00


	//----- nvinfo : EIATTR_KPARAM_INFO
	.align		4
.L_24841:
        /*003c*/ 	.byte	0x04, 0x17
        /*003e*/ 	.short	(.L_24843 - .L_24842)
.L_24842:
        /*0040*/ 	.word	0x00000000
        /*0044*/ 	.short	0x0013
        /*0046*/ 	.short	0x0080
        /*0048*/ 	.byte	0x00, 0xf0, 0x11, 0x00


	//----- nvinfo : EIATTR_KPARAM_INFO
	.align		4
.L_24843:
        /*004c*/ 	.byte	0x04, 0x17
        /*004e*/ 	.short	(.L_24845 - .L_24844)
.L_24844:
        /*0050*/ 	.word	0x00000000
        /*0054*/ 	.short	0x0012
        /*0056*/ 	.short	0x007c
        /*0058*/ 	.byte	0x00, 0xf0, 0x11, 0x00


	//----- nvinfo : EIATTR_KPARAM_INFO
	.align		4
.L_24845:
        /*005c*/ 	.byte	0x04, 0x17
        /*005e*/ 	.short	(.L_24847 - .L_24846)
.L_24846:
        /*0060*/ 	.word	0x00000000
        /*0064*/ 	.short	0x0011
        /*0066*/ 	.short	0x0078
        /*0068*/ 	.byte	0x00, 0xf0, 0x11, 0x00


	//----- nvinfo : EIATTR_KPARAM_INFO
	.align		4
.L_24847:
        /*006c*/ 	.byte	0x04, 0x17
        /*006e*/ 	.short	(.L_24849 - .L_24848)
.L_24848:
        /*0070*/ 	.word	0x00000000
        /*0074*/ 	.short	0x0010
        /*0076*/ 	.short	0x0070
        /*0078*/ 	.byte	0x00, 0xf0, 0x21, 0x00


	//----- nvinfo : EIATTR_KPARAM_INFO
	.align		4
.L_24849:
        /*007c*/ 	.byte	0x04, 0x17
        /*007e*/ 	.short	(.L_24851 - .L_24850)
.L_24850:
        /*0080*/ 	.word	0x00000000
        /*0084*/ 	.short	0x000f
        /*0086*/ 	.short	0x0068
        /*0088*/ 	.byte	0x00, 0xf0, 0x21, 0x00


	//----- nvinfo : EIATTR_KPARAM_INFO
	.align		4
.L_24851:
        /*008c*/ 	.byte	0x04, 0x17
        /*008e*/ 	.short	(.L_24853 - .L_24852)
.L_24852:
        /*0090*/ 	.word	0x00000000
        /*0094*/ 	.short	0x000e
        /*0096*/ 	.short	0x0060
        /*0098*/ 	.byte	0x00, 0xf0, 0x11, 0x00


	//----- nvinfo : EIATTR_KPARAM_INFO
	.align		4
.L_24853:
        /*009c*/ 	.byte	0x04, 0x17
        /*009e*/ 	.short	(.L_24855 - .L_24854)
.L_24854:
        /*00a0*/ 	.word	0x00000000
        /*00a4*/ 	.short	0x000d
        /*00a6*/ 	.short	0x005c
        /*00a8*/ 	.byte	0x00, 0xf0, 0x11, 0x00


	//----- nvinfo : EIATTR_KPARAM_INFO
	.align		4
.L_24855:
        /*00ac*/ 	.byte	0x04, 0x17
        /*00ae*/ 	.short	(.L_24857 - .L_24856)
.L_24856:
        /*00b0*/ 	.word	0x00000000
        /*00b4*/ 	.short	0x000c
        /*00b6*/ 	.short	0x0058
        /*00b8*/ 	.byte	0x00, 0xf0, 0x11, 0x00


	//----- nvinfo : EIATTR_KPARAM_INFO
	.align		4
.L_24857:
        /*00bc*/ 	.byte	0x04, 0x17
        /*00be*/ 	.short	(.L_24859 - .L_24858)
.L_24858:
        /*00c0*/ 	.word	0x00000000
        /*00c4*/ 	.short	0x000b
        /*00c6*/ 	.short	0x0050
        /*00c8*/ 	.byte	0x00, 0xf0, 0x21, 0x00


	//----- nvinfo : EIATTR_KPARAM_INFO
	.align		4
.L_24859:
        /*00cc*/ 	.byte	0x04, 0x17
        /*00ce*/ 	.short	(.L_24861 - .L_24860)
.L_24860:
        /*00d0*/ 	.word	0x00000000
        /*00d4*/ 	.short	0x000a
        /*00d6*/ 	.short	0x0048
        /*00d8*/ 	.byte	0x00, 0xf0, 0x11, 0x00


	//----- nvinfo : EIATTR_KPARAM_INFO
	.align		4
.L_24861:
        /*00dc*/ 	.byte	0x04, 0x17
        /*00de*/ 	.short	(.L_24863 - .L_24862)
.L_24862:
        /*00e0*/ 	.word	0x00000000
        /*00e4*/ 	.short	0x0009
        /*00e6*/ 	.short	0x0040
        /*00e8*/ 	.byte	0x00, 0xf0, 0x21, 0x00


	//----- nvinfo : EIATTR_KPARAM_INFO
	.align		4
.L_24863:
        /*00ec*/ 	.byte	0x04, 0x17
        /*00ee*/ 	.short	(.L_24865 - .L_24864)
.L_24864:
        /*00f0*/ 	.word	0x00000000
        /*00f4*/ 	.short	0x0008
        /*00f6*/ 	.short	0x0038
        /*00f8*/ 	.byte	0x00, 0xf0, 0x21, 0x00


	//----- nvinfo : EIATTR_KPARAM_INFO
	.align		4
.L_24865:
        /*00fc*/ 	.byte	0x04, 0x17
        /*00fe*/ 	.short	(.L_24867 - .L_24866)
.L_24866:
        /*0100*/ 	.word	0x00000000
        /*0104*/ 	.short	0x0007
        /*0106*/ 	.short	0x0034
        /*0108*/ 	.byte	0x00, 0xf0, 0x11, 0x00


	//----- nvinfo : EIATTR_KPARAM_INFO
	.align		4
.L_24867:
        /*010c*/ 	.byte	0x04, 0x17
        /*010e*/ 	.short	(.L_24869 - .L_24868)
.L_24868:
        /*0110*/ 	.word	0x00000000
        /*0114*/ 	.short	0x0006
        /*0116*/ 	.short	0x0030
        /*0118*/ 	.byte	0x00, 0xf0, 0x11, 0x00


	//----- nvinfo : EIATTR_KPARAM_INFO
	.align		4
.L_24869:
        /*011c*/ 	.byte	0x04, 0x17
        /*011e*/ 	.short	(.L_24871 - .L_24870)
.L_24870:
        /*0120*/ 	.word	0x00000000
        /*0124*/ 	.short	0x0005
        /*0126*/ 	.short	0x0028
        /*0128*/ 	.byte	0x00, 0xf0, 0x21, 0x00


	//----- nvinfo : EIATTR_KPARAM_INFO
	.align		4
.L_24871:
        /*012c*/ 	.byte	0x04, 0x17
        /*012e*/ 	.short	(.L_24873 - .L_24872)
.L_24872:
        /*0130*/ 	.word	0x00000000
        /*0134*/ 	.short	0x0004
        /*0136*/ 	.short	0x0020
        /*0138*/ 	.byte	0x00, 0xf0, 0x21, 0x00


	//----- nvinfo : EIATTR_KPARAM_INFO
	.align		4
.L_24873:
        /*013c*/ 	.byte	0x04, 0x17
        /*013e*/ 	.short	(.L_24875 - .L_24874)
.L_24874:
        /*0140*/ 	.word	0x00000000
        /*0144*/ 	.short	0x0003
        /*0146*/ 	.short	0x0018
        /*0148*/ 	.byte	0x00, 0xf0, 0x21, 0x00


	//----- nvinfo : EIATTR_KPARAM_INFO
	.align		4
.L_24875:
        /*014c*/ 	.byte	0x04, 0x17
        /*014e*/ 	.short	(.L_24877 - .L_24876)
.L_24876:
        /*0150*/ 	.word	0x00000000
        /*0154*/ 	.short	0x0002
        /*0156*/ 	.short	0x0010
        /*0158*/ 	.byte	0x00, 0xf0, 0x21, 0x00


	//----- nvinfo : EIATTR_KPARAM_INFO
	.align		4
.L_24877:
        /*015c*/ 	.byte	0x04, 0x17
        /*015e*/ 	.short	(.L_24879 - .L_24878)
.L_24878:
        /*0160*/ 	.word	0x00000000
        /*0164*/ 	.short	0x0001
        /*0166*/ 	.short	0x0008
        /*0168*/ 	.byte	0x00, 0xf0, 0x21, 0x00


	//----- nvinfo : EIATTR_KPARAM_INFO
	.align		4
.L_24879:
        /*016c*/ 	.byte	0x04, 0x17
        /*016e*/ 	.short	(.L_24881 - .L_24880)
.L_24880:
        /*0170*/ 	.word	0x00000000
        /*0174*/ 	.short	0x0000
        /*0176*/ 	.short	0x0000
        /*0178*/ 	.byte	0x00, 0xf0, 0x21, 0x00


	//----- nvinfo : EIATTR_MAXREG_COUNT
	.align		4
.L_24881:
        /*017c*/ 	.byte	0x03, 0x1b
        /*017e*/ 	.short	0x00ff


	//----- nvinfo : EIATTR_NUM_BARRIERS
	.align		4
        /*0180*/ 	.byte	0x02, 0x4c
        /*0182*/ 	.byte	0x01
	.zero		1


	//----- nvinfo : EIATTR_MERCURY_ISA_VERSION
	.align		4
        /*0184*/ 	.byte	0x03, 0x5f
        /*0186*/ 	.short	0x0000


	//----- nvinfo : EIATTR_COOP_GROUP_MASK_REGIDS
	.align		4
        /*0188*/ 	.byte	0x04, 0x29
        /*018a*/ 	.short	(.L_24883 - .L_24882)


	//   ....[0]....
.L_24882:
        /*018c*/ 	.word	0xffffffff


	//   ....[1]....
        /*0190*/ 	.word	0xffffffff


	//   ....[2]....
        /*0194*/ 	.word	0xffffffff


	//   ....[3]....
        /*0198*/ 	.word	0xffffffff


	//   ....[4]....
        /*019c*/ 	.word	0xffffffff


	//   ....[5]....
        /*01a0*/ 	.word	0xffffffff


	//   ....[6]....
        /*01a4*/ 	.word	0xffffffff


	//   ....[7]....
        /*01a8*/ 	.word	0xffffffff


	//   ....[8]....
        /*01ac*/ 	.word	0xffffffff


	//   ....[9]....
        /*01b0*/ 	.word	0xffffffff


	//   ....[10]....
        /*01b4*/ 	.word	0xffffffff


	//   ....[11]....
        /*01b8*/ 	.word	0xffffffff


	//   ....[12]....
        /*01bc*/ 	.word	0xffffffff


	//   ....[13]....
        /*01c0*/ 	.word	0xffffffff


	//   ....[14]....
        /*01c4*/ 	.word	0xffffffff


	//   ....[15]....
        /*01c8*/ 	.word	0xffffffff


	//   ....[16]....
        /*01cc*/ 	.word	0xffffffff


	//   ....[17]....
        /*01d0*/ 	.word	0xffffffff


	//   ....[18]....
        /*01d4*/ 	.word	0xffffffff


	//   ....[19]....
        /*01d8*/ 	.word	0xffffffff


	//   ....[20]....
        /*01dc*/ 	.word	0xffffffff


	//   ....[21]....
        /*01e0*/ 	.word	0xffffffff


	//   ....[22]....
        /*01e4*/ 	.word	0xffffffff


	//   ....[23]....
        /*01e8*/ 	.word	0xffffffff


	//   ....[24]....
        /*01ec*/ 	.word	0xffffffff


	//   ....[25]....
        /*01f0*/ 	.word	0xffffffff


	//   ....[26]....
        /*01f4*/ 	.word	0xffffffff


	//----- nvinfo : EIATTR_COOP_GROUP_INSTR_OFFSETS
	.align		4
.L_24883:
        /*01f8*/ 	.byte	0x04, 0x28
        /*01fa*/ 	.short	(.L_24885 - .L_24884)


	//   ....[0]....
.L_24884:
        /*01fc*/ 	.word	0x00001b20


	//   ....[1]....
        /*0200*/ 	.word	0x000026f0


	//   ....[2]....
        /*0204*/ 	.word	0x00002840


	//   ....[3]....
        /*0208*/ 	.word	0x00002870


	//   ....[4]....
        /*020c*/ 	.word	0x00002890


	//   ....[5]....
        /*0210*/ 	.word	0x000028b0


	//   ....[6]....
        /*0214*/ 	.word	0x00002960


	//   ....[7]....
        /*0218*/ 	.word	0x00002990


	//   ....[8]....
        /*021c*/ 	.word	0x000029b0


	//   ....[9]....
        /*0220*/ 	.word	0x000037f0


	//   ....[10]....
        /*0224*/ 	.word	0x00003850


	//   ....[11]....
        /*0228*/ 	.word	0x00003880


	//   ....[12]....
        /*022c*/ 	.word	0x000038a0


	//   ....[13]....
        /*0230*/ 	.word	0x000038c0


	//   ....[14]....
        /*0234*/ 	.word	0x00003910


	//   ....[15]....
        /*0238*/ 	.word	0x00003930


	//   ....[16]....
        /*023c*/ 	.word	0x00003950


	//   ....[17]....
        /*0240*/ 	.word	0x00005740


	//   ....[18]....
        /*0244*/ 	.word	0x00005780


	//   ....[19]....
        /*0248*/ 	.word	0x000057d0


	//   ....[20]....
        /*024c*/ 	.word	0x00005800


	//   ....[21]....
        /*0250*/ 	.word	0x00005dc0


	//   ....[22]....
        /*0254*/ 	.word	0x00005e40


	//   ....[23]....
        /*0258*/ 	.word	0x00005ec0


	//   ....[24]....
        /*025c*/ 	.word	0x00005f40


	//   ....[25]....
        /*0260*/ 	.word	0x00005fb0


	//   ....[26]....
        /*0264*/ 	.word	0x00006020


	//----- nvinfo : EIATTR_EXIT_INSTR_OFFSETS
	.align		4
.L_24885:
        /*0268*/ 	.byte	0x04, 0x1c
        /*026a*/ 	.short	(.L_24887 - .L_24886)


	//   ....[0]....
.L_24886:
        /*026c*/ 	.word	0x00000090


	//   ....[1]....
        /*0270*/ 	.word	0x00005a90


	//   ....[2]....
        /*0274*/ 	.word	0x00005ba0


	//   ....[3]....
        /*0278*/ 	.word	0x00005d60


	//----- nvinfo : EIATTR_CTAIDZ_USED
	.align		4
.L_24887:
        /*027c*/ 	.byte	0x01, 0x04
	.zero		2


	//----- nvinfo : EIATTR_CRS_STACK_SIZE
	.align		4
        /*0280*/ 	.byte	0x04, 0x1e
        /*0282*/ 	.short	(.L_24889 - .L_24888)
.L_24888:
        /*0284*/ 	.word	0x00000000
.L_24889:


//--------------------- .nv.info._ZN4vllm25paged_attention_v2_kernelI13__nv_bfloat16S1_Li32ELi16ELi128ELNS_18Fp8KVCacheDataTypeE0ELb0ELi512EEEvPfS3_PT_PKS4_PKT0_SA_ifPKiSC_iPKfiiiSE_SE_iiiii --------------------------
	.section	.nv.info._ZN4vllm25paged_attention_v2_kernelI13__nv_bfloat16S1_Li32ELi16ELi128ELNS_18Fp8KVCacheDataTypeE0ELb0ELi512EEEvPfS3_PT_PKS4_PKT0_SA_ifPKiSC_iPKfiiiSE_SE_iiiii,"",@"SHT_CUDA_INFO"
	.sectionflags	@""
	.align	4


	//----- nvinfo : EIATTR_CUDA_API_VERSION
	.align		4
        /*0000*/ 	.byte	0x04, 0x37
        /*0002*/ 	.short	(.L_24891 - .L_24890)
.L_24890:
        /*0004*/ 	.word	0x00000082


	//----- nvinfo : EIATTR_SW2861232_WAR
	.align		4
.L_24891:
        /*0008*/ 	.byte	0x01, 0x35
	.zero		2


	//----- nvinfo : EIATTR_PARAM_CBANK
	.align		4
        /*000c*/ 	.byte	0x04, 0x0a
        /*000e*/ 	.short	(.L_24893 - .L_24892)
	.align		4
.L_24892:
        /*0010*/ 	.word	index@(.nv.constant0._ZN4vllm25paged_attention_v2_kernelI13__nv_bfloat16S1_Li32ELi16ELi128ELNS_18Fp8KVCacheDataTypeE0ELb0ELi512EEEvPfS3_PT_PKS4_PKT0_SA_ifPKiSC_iPKfiiiSE_SE_iiiii)
        /*0014*/ 	.short	0x0160
        /*0016*/ 	.short	0x008c


	//----- nvinfo : EIATTR_CBANK_PARAM_SIZE
	.align		4
.L_24893:
        /*0018*/ 	.byte	0x03, 0x19
        /*001a*/ 	.short	0x008c


	//----- nvinfo : EIATTR_KPARAM_INFO
	.align		4
        /*001c*/ 	.byte	0x04, 0x17
        /*001e*/ 	.short	(.L_24895 - .L_24894)
.L_24894:
        /*0020*/ 	.word	0x00000000
        /*0024*/ 	.short	0x0015
        /*0026*/ 	.short	0x0088
        /*0028*/ 	.byte	0x00, 0xf0, 0x11, 0x00


	//----- nvinfo : EIATTR_KPARAM_INFO
	.align		4
.L_24895:
        /*002c*/ 	.byte	0x04, 0x17
        /*002e*/ 	.short	(.L_24897 - .L_24896)
.L_24896:
        /*0030*/ 	.word	0x00000000
        /*0034*/ 	.short	0x0014
        /*0036*/ 	.short	0x0084
        /*0038*/ 	.byte	0x00, 0xf0, 0x11, 0x00


	//----- nvinfo : EIATTR_KPARAM_INFO
	.align		4
.L_24897:
        /*003c*/ 	.byte	0x04, 0x17
        /*003e*/ 	.short	(.L_24899 - .L_24898)
.L_24898:
        /*0040*/ 	.word	0x00000000
        /*0044*/ 	.short	0x0013
        /*0046*/ 	.short	0x0080
        /*0048*/ 	.byte	0x00, 0xf0, 0x11, 0x00


	//----- nvinfo : EIATTR_KPARAM_INFO
	.align		4
.L_24899:
        /*004c*/ 	.byte	0x04, 0x17
        /*004e*/ 	.short	(.L_24901 - .L_24900)
.L_24900:
        /*0050*/ 	.word	0x00000000
        /*0054*/ 	.short	0x0012
        /*0056*/ 	.short	0x007c
        /*0058*/ 	.byte	0x00, 0xf0, 0x11, 0x00


	//----- nvinfo : EIATTR_KPARAM_INFO
	.align		4
.L_24901:
        /*005c*/ 	.byte	0x04, 0x17
        /*005e*/ 	.short	(.L_24903 - .L_24902)
.L_24902:
        /*0060*/ 	.word	0x00000000
        /*0064*/ 	.short	0x0011
        /*0066*/ 	.short	0x0078
        /*0068*/ 	.byte	0x00, 0xf0, 0x11, 0x00


	//----- nvinfo : EIATTR_KPARAM_INFO
	.align		4
.L_24903:
        /*006c*/ 	.byte	0x04, 0x17
        /*006e*/ 	.short	(.L_24905 - .L_24904)
.L_24904:
        /*0070*/ 	.word	0x00000000
        /*0074*/ 	.short	0x0010
        /*0076*/ 	.short	0x0070
        /*0078*/ 	.byte	0x00, 0xf0, 0x21, 0x00


	//----- nvinfo : EIATTR_KPARAM_INFO
	.align		4
.L_24905:
        /*007c*/ 	.byte	0x04, 0x17
        /*007e*/ 	.short	(.L_24907 - .L_24906)
.L_24906:
        /*0080*/ 	.word	0x00000000
        /*0084*/ 	.short	0x000f
        /*0086*/ 	.short	0x0068
        /*0088*/ 	.byte	0x00, 0xf0, 0x21, 0x00


	//----- nvinfo : EIATTR_KPARAM_INFO
	.align		4
.L_24907:
        /*008c*/ 	.byte	0x04, 0x17
        /*008e*/ 	.short	(.L_24909 - .L_24908)
.L_24908:
        /*0090*/ 	.word	0x00000000
        /*0094*/ 	.short	0x000e
        /*0096*/ 	.short	0x0060
        /*0098*/ 	.byte	0x00, 0xf0, 0x11, 0x00


	//----- nvinfo : EIATTR_KPARAM_INFO
	.align		4
.L_24909:
        /*009c*/ 	.byte	0x04, 0x17
        /*009e*/ 	.short	(.L_24911 - .L_24910)
.L_24910:
        /*00a0*/ 	.word	0x00000000
        /*00a4*/ 	.short	0x000d
        /*00a6*/ 	.short	0x005c
        /*00a8*/ 	.byte	0x00, 0xf0, 0x11, 0x00


	//----- nvinfo : EIATTR_KPARAM_INFO
	.align		4
.L_24911:
        /*00ac*/ 	.byte	0x04, 0x17
        /*00ae*/ 	.short	(.L_24913 - .L_24912)
.L_24912:
        /*00b0*/ 	.word	0x00000000
        /*00b4*/ 	.short	0x000c
        /*00b6*/ 	.short	0x0058
        /*00b8*/ 	.byte	0x00, 0xf0, 0x11, 0x00


	//----- nvinfo : EIATTR_KPARAM_INFO
	.align		4
.L_24913:
        /*00bc*/ 	.byte	0x04, 0x17
        /*00be*/ 	.short	(.L_24915 - .L_24914)
.L_24914:
        /*00c0*/ 	.word	0x00000000
        /*00c4*/ 	.short	0x000b
        /*00c6*/ 	.short	0x0050
        /*00c8*/ 	.byte	0x00, 0xf0, 0x21, 0x00


	//----- nvinfo : EIATTR_KPARAM_INFO
	.align		4
.L_24915:
        /*00cc*/ 	.byte	0x04, 0x17
        /*00ce*/ 	.short	(.L_24917 - .L_24916)
.L_24916:
        /*00d0*/ 	.word	0x00000000
        /*00d4*/ 	.short	0x000a
        /*00d6*/ 	.short	0x0048
        /*00d8*/ 	.byte	0x00, 0xf0, 0x11, 0x00


	//----- nvinfo : EIATTR_KPARAM_INFO
	.align		4
.L_24917:
        /*00dc*/ 	.byte	0x04, 0x17
        /*00de*/ 	.short	(.L_24919 - .L_24918)
.L_24918:
        /*00e0*/ 	.word	0x00000000
        /*00e4*/ 	.short	0x0009
        /*00e6*/ 	.short	0x0040
        /*00e8*/ 	.byte	0x00, 0xf0, 0x21, 0x00


	//----- nvinfo : EIATTR_KPARAM_INFO
	.align		4
.L_24919:
        /*00ec*/ 	.byte	0x04, 0x17
        /*00ee*/ 	.short	(.L_24921 - .L_24920)
.L_24920:
        /*00f0*/ 	.word	0x00000000
        /*00f4*/ 	.short	0x0008
        /*00f6*/ 	.short	0x0038
        /*00f8*/ 	.byte	0x00, 0xf0, 0x21, 0x00


	//----- nvinfo : EIATTR_KPARAM_INFO
	.align		4
.L_24921:
        /*00fc*/ 	.byte	0x04, 0x17
        /*00fe*/ 	.short	(.L_24923 - .L_24922)
.L_24922:
        /*0100*/ 	.word	0x00000000
        /*0104*/ 	.short	0x0007
        /*0106*/ 	.short	0x0034
        /*0108*/ 	.byte	0x00, 0xf0, 0x11, 0x00


	//----- nvinfo : EIATTR_KPARAM_INFO
	.align		4
.L_24923:
        /*010c*/ 	.byte	0x04, 0x17
        /*010e*/ 	.short	(.L_24925 - .L_24924)
.L_24924:
        /*0110*/ 	.word	0x00000000
        /*0114*/ 	.short	0x0006
        /*0116*/ 	.short	0x0030
        /*0118*/ 	.byte	0x00, 0xf0, 0x11, 0x00


	//----- nvinfo : EIATTR_KPARAM_INFO
	.align		4
.L_24925:
        /*011c*/ 	.byte	0x04, 0x17
        /*011e*/ 	.short	(.L_24927 - .L_24926)
.L_24926:
        /*0120*/ 	.word	0x00000000
        /*0124*/ 	.short	0x0005
        /*0126*/ 	.short	0x0028
        /*0128*/ 	.byte	0x00, 0xf0, 0x21, 0x00


	//----- nvinfo : EIATTR_KPARAM_INFO
	.align		4
.L_24927:
        /*012c*/ 	.byte	0x04, 0x17
        /*012e*/ 	.short	(.L_24929 - .L_24928)
.L_24928:
        /*0130*/ 	.word	0x00000000
        /*0134*/ 	.short	0x0004
        /*0136*/ 	.short	0x0020
        /*0138*/ 	.byte	0x00, 0xf0, 0x21, 0x00


	//----- nvinfo : EIATTR_KPARAM_INFO
	.align		4
.L_24929:
        /*013c*/ 	.byte	0x04, 0x17
        /*013e*/ 	.short	(.L_24931 - .L_24930)
.L_24930:
        /*0140*/ 	.word	0x00000000
        /*0144*/ 	.short	0x0003
        /*0146*/ 	.short	0x0018
        /*0148*/ 	.byte	0x00, 0xf0, 0x21, 0x00


	//----- nvinfo : EIATTR_KPARAM_INFO
	.align		4
.L_24931:
        /*014c*/ 	.byte	0x04, 0x17
        /*014e*/ 	.short	(.L_24933 - .L_24932)
.L_24932:
        /*0150*/ 	.word	0x00000000
        /*0154*/ 	.short	0x0002
        /*0156*/ 	.short	0x0010
        /*0158*/ 	.byte	0x00, 0xf0, 0x21, 0x00


	//----- nvinfo : EIATTR_KPARAM_INFO
	.align		4
.L_24933:
        /*015c*/ 	.byte	0x04, 0x17
        /*015e*/ 	.short	(.L_24935 - .L_24934)
.L_24934:
        /*0160*/ 	.word	0x00000000
        /*0164*/ 	.short	0x0001
        /*0166*/ 	.short	0x0008
        /*0168*/ 	.byte	0x00, 0xf0, 0x21, 0x00


	//----- nvinfo : EIATTR_KPARAM_INFO
	.align		4
.L_24935:
        /*016c*/ 	.byte	0x04, 0x17
        /*016e*/ 	.short	(.L_24937 - .L_24936)
.L_24936:
        /*0170*/ 	.word	0x00000000
        /*0174*/ 	.short	0x0000
        /*0176*/ 	.short	0x0000
        /*0178*/ 	.byte	0x00, 0xf0, 0x21, 0x00


	//----- nvinfo : EIATTR_MAXREG_COUNT
	.align		4
.L_24937:
        /*017c*/ 	.byte	0x03, 0x1b
        /*017e*/ 	.short	0x00ff


	//----- nvinfo : EIATTR_NUM_BARRIERS
	.align		4
        /*0180*/ 	.byte	0x02, 0x4c
        /*0182*/ 	.byte	0x01
	.zero		1


	//----- nvinfo : EIATTR_MERCURY_ISA_VERSION
	.align		4
        /*0184*/ 	.byte	0x03, 0x5f
        /*0186*/ 	.short	0x0000


	//----- nvinfo : EIATTR_COOP_GROUP_MASK_REGIDS
	.align		4
        /*0188*/ 	.byte	0x04, 0x29
        /*018a*/ 	.short	(.L_24939 - .L_24938)


	//   ....[0]....
.L_24938:
        /*018c*/ 	.word	0xffffffff


	//   ....[1]....
        /*0190*/ 	.word	0xffffffff


	//   ....[2]....
        /*0194*/ 	.word	0xffffffff


	//   ....[3]....
        /*0198*/ 	.word	0xffffffff


	//   ....[4]....
        /*019c*/ 	.word	0xffffffff


	//   ....[5]....
        /*01a0*/ 	.word	0xffffffff


	//   ....[6]....
        /*01a4*/ 	.word	0xffffffff


	//   ....[7]....
        /*01a8*/ 	.word	0xffffffff


	//   ....[8]....
        /*01ac*/ 	.word	0xffffffff


	//   ....[9]....
        /*01b0*/ 	.word	0xffffffff


	//   ....[10]....
        /*01b4*/ 	.word	0xffffffff


	//   ....[11]....
        /*01b8*/ 	.word	0xffffffff


	//   ....[12]....
        /*01bc*/ 	.word	0xffffffff


	//   ....[13]....
        /*01c0*/ 	.word	0xffffffff


	//   ....[14]....
        /*01c4*/ 	.word	0xffffffff


	//   ....[15]....
        /*01c8*/ 	.word	0xffffffff


	//   ....[16]....
        /*01cc*/ 	.word	0xffffffff


	//   ....[17]....
        /*01d0*/ 	.word	0xffffffff


	//   ....[18]....
        /*01d4*/ 	.word	0xffffffff


	//   ....[19]....
        /*01d8*/ 	.word	0xffffffff


	//   ....[20]....
        /*01dc*/ 	.word	0xffffffff


	//   ....[21]....
        /*01e0*/ 	.word	0xffffffff


	//   ....[22]....
        /*01e4*/ 	.word	0xffffffff


	//   ....[23]....
        /*01e8*/ 	.word	0xffffffff


	//   ....[24]....
        /*01ec*/ 	.word	0xffffffff


	//----- nvinfo : EIATTR_COOP_GROUP_INSTR_OFFSETS
	.align		4
.L_24939:
        /*01f0*/ 	.byte	0x04, 0x28
        /*01f2*/ 	.short	(.L_24941 - .L_24940)


	//   ....[0]....
.L_24940:
        /*01f4*/ 	.word	0x000014f0


	//   ....[1]....
        /*01f8*/ 	.word	0x00001c30


	//   ....[2]....
        /*01fc*/ 	.word	0x00001d80


	//   ....[3]....
        /*0200*/ 	.word	0x00001db0


	//   ....[4]....
        /*0204*/ 	.word	0x00001dd0


	//   ....[5]....
        /*0208*/ 	.word	0x00001df0


	//   ....[6]....
        /*020c*/ 	.word	0x00001ea0


	//   ....[7]....
        /*0210*/ 	.word	0x00001ed0


	//   ....[8]....
        /*0214*/ 	.word	0x00001ef0


	//   ....[9]....
        /*0218*/ 	.word	0x00002d30


	//   ....[10]....
        /*021c*/ 	.word	0x00002d90


	//   ....[11]....
        /*0220*/ 	.word	0x00002dc0


	//   ....[12]....
        /*0224*/ 	.word	0x00002de0


	//   ....[13]....
        /*0228*/ 	.word	0x00002e00


	//   ....[14]....
        /*022c*/ 	.word	0x00002e50


	//   ....[15]....
        /*0230*/ 	.word	0x00002e70


	//   ....[16]....
        /*0234*/ 	.word	0x00002e90


	//   ....[17]....
        /*0238*/ 	.word	0x00004450


	//   ....[18]....
        /*023c*/ 	.word	0x00004490


	//   ....[19]....
        /*0240*/ 	.word	0x00004900


	//   ....[20]....
        /*0244*/ 	.word	0x00004980


	//   ....[21]....
        /*0248*/ 	.word	0x00004a00


	//   ....[22]....
        /*024c*/ 	.word	0x00004a80


	//   ....[23]....
        /*0250*/ 	.word	0x00004af0


	//   ....[24]....
        /*0254*/ 	.word	0x00004b60


	//----- nvinfo : EIATTR_EXIT_INSTR_OFFSETS
	.align		4
.L_24941:
        /*0258*/ 	.byte	0x04, 0x1c
        /*025a*/ 	.short	(.L_24943 - .L_24942)


	//   ....[0]....
.L_24942:
        /*025c*/ 	.word	0x000000e0


	//   ....[1]....
        /*0260*/ 	.word	0x000046d0


	//   ....[2]....
        /*0264*/ 	.word	0x000047c0


	//   ....[3]....
        /*0268*/ 	.word	0x000048a0


	//----- nvinfo : EIATTR_CTAIDZ_USED
	.align		4
.L_24943:
        /*026c*/ 	.byte	0x01, 0x04
	.zero		2


	//----- nvinfo : EIATTR_CRS_STACK_SIZE
	.align		4
        /*0270*/ 	.byte	0x04, 0x1e
        /*0272*/ 	.short	(.L_24945 - .L_24944)
.L_24944:
        /*0274*/ 	.word	0x00000000
.L_24945:


//--------------------- .nv.info._ZN4vllm25paged_attention_v2_kernelI13__nv_bfloat16S1_Li256ELi16ELi128ELNS_18Fp8KVCacheDataTypeE0ELb1ELi512EEEvPfS3_PT_PKS4_PKT0_SA_ifPKiSC_iPKfiiiSE_SE_iiiii --------------------------
	.section	.nv.info._ZN4vllm25paged_attention_v2_kernelI13__nv_bfloat16S1_Li256ELi16ELi128ELNS_18Fp8KVCacheDataTypeE0ELb1ELi512EEEvPfS3_PT_PKS4_PKT0_SA_ifPKiSC_iPKfiiiSE_SE_iiiii,"",@"SHT_CUDA_INFO"
	.sectionflags	@""
	.align	4


	//----- nvinfo : EIATTR_CUDA_API_VERSION
	.align		4
        /*0000*/ 	.byte	0x04, 0x37
        /*0002*/ 	.short	(.L_24947 - .L_24946)
.L_24946:
        /*0004*/ 	.word	0x00000082


	//----- nvinfo : EIATTR_SW2861232_WAR
	.align		4
.L_24947:
        /*0008*/ 	.byte	0x01, 0x35
	.zero		2


	//----- nvinfo : EIATTR_PARAM_CBANK
	.align		4
        /*000c*/ 	.byte	0x04, 0x0a
        /*000e*/ 	.short	(.L_24949 - .L_24948)
	.align		4
.L_24948:
        /*0010*/ 	.word	index@(.nv.constant0._ZN4vllm25paged_attention_v2_kernelI13__nv_bfloat16S1_Li256ELi16ELi128ELNS_18Fp8KVCacheDataTypeE0ELb1ELi512EEEvPfS3_PT_PKS4_PKT0_SA_ifPKiSC_iPKfiiiSE_SE_iiiii)
        /*0014*/ 	.short	0x0160
        /*0016*/ 	.short	0x008c


	//----- nvinfo : EIATTR_CBANK_PARAM_SIZE
	.align		4
.L_24949:
        /*0018*/ 	.byte	0x03, 0x19
        /*001a*/ 	.short	0x008c


	//----- nvinfo : EIATTR_KPARAM_INFO
	.align		4
        /*001c*/ 	.byte	0x04, 0x17
        /*001e*/ 	.short	(.L_24951 - .L_24950)
.L_24950:
        /*0020*/ 	.word	0x00000000
        /*0024*/ 	.short	0x0015
        /*0026*/ 	.short	0x0088
        /*0028*/ 	.byte	0x00, 0xf0, 0x11, 0x00


	//----- nvinfo : EIATTR_KPARAM_INFO
	.align		4
.L_24951:
        /*002c*/ 	.byte	0x04, 0x17
        /*002e*/ 	.short	(.L_24953 - .L_24952)
.L_24952:
        /*0030*/ 	.word	0x00000000
        /*0034*/ 	.short	0x0014
        /*0036*/ 	.short	0x0084
        /*0038*/ 	.byte	0x00, 0xf0, 0x11, 0x00


	//----- nvinfo : EIATTR_KPARAM_INFO
	.align		4
.L_24953:
        /*003c*/ 	.byte	0x04, 0x17
        /*003e*/ 	.short	(.L_24955 - .L_24954)
.L_24954:
        /*0040*/ 	.word	0x00000000
        /*0044*/ 	.short	0x0013
        /*0046*/ 	.short	0x0080
        /*0048*/ 	.byte	0x00, 0xf0, 0x11, 0x00


	//----- nvinfo : EIATTR_KPARAM_INFO
	.align		4
.L_24955:
        /*004c*/ 	.byte	0x04, 0x17
        /*004e*/ 	.short	(.L_24957 - .L_24956)
.L_24956:
        /*0050*/ 	.word	0x00000000
        /*0054*/ 	.short	0x0012
        /*0056*/ 	.short	0x007c
        /*0058*/ 	.byte	0x00, 0xf0, 0x11, 0x00


	//----- nvinfo : EIATTR_KPARAM_INFO
	.align		4
.L_24957:
        /*005c*/ 	.byte	0x04, 0x17
        /*005e*/ 	.short	(.L_24959 - .L_24958)
.L_24958:
        /*0060*/ 	.word	0x00000000
        /*0064*/ 	.short	0x0011
        /*0066*/ 	.short	0x0078
        /*0068*/ 	.byte	0x00, 0xf0, 0x11, 0x00


	//----- nvinfo : EIATTR_KPARAM_INFO
	.align		4
.L_24959:
        /*006c*/ 	.byte	0x04, 0x17
        /*006e*/ 	.short	(.L_24961 - .L_24960)
.L_24960:
        /*0070*/ 	.word	0x00000000
        /*0074*/ 	.short	0x0010
        /*0076*/ 	.short	0x0070
        /*0078*/ 	.byte	0x00, 0xf0, 0x21, 0x00


	//----- nvinfo : EIATTR_KPARAM_INFO
	.align		4
.L_24961:
        /*007c*/ 	.byte	0x04, 0x17
        /*007e*/ 	.short	(.L_24963 - .L_24962)
.L_24962:
        /*0080*/ 	.word	0x00000000
        /*0084*/ 	.short	0x000f
        /*0086*/ 	.short	0x0068
        /*0088*/ 	.byte	0x00, 0xf0, 0x21, 0x00


	//----- nvinfo : EIATTR_KPARAM_INFO
	.align		4
.L_24963:
        /*008c*/ 	.byte	0x04, 0x17
        /*008e*/ 	.short	(.L_24965 - .L_24964)
.L_24964:
        /*0090*/ 	.word	0x00000000
        /*0094*/ 	.short	0x000e
        /*0096*/ 	.short	0x0060
        /*0098*/ 	.byte	0x00, 0xf0, 0x11, 0x00


	//----- nvinfo : EIATTR_KPARAM_INFO
	.align		4
.L_24965:
        /*009c*/ 	.byte	0x04, 0x17
        /*009e*/ 	.short	(.L_24967 - .L_24966)
.L_24966:
        /*00a0*/ 	.word	0x00000000
        /*00a4*/ 	.short	0x000d
        /*00a6*/ 	.short	0x005c
        /*00a8*/ 	.byte	0x00, 0xf0, 0x11, 0x00


	//----- nvinfo : EIATTR_KPARAM_INFO
	.align		4
.L_24967:
        /*00ac*/ 	.byte	0x04, 0x17
        /*00ae*/ 	.short	(.L_24969 - .L_24968)
.L_24968:
        /*00b0*/ 	.word	0x00000000
        /*00b4*/ 	.short	0x000c
        /*00b6*/ 	.short	0x0058
        /*00b8*/ 	.byte	0x00, 0xf0, 0x11, 0x00


	//----- nvinfo : EIATTR_KPARAM_INFO
	.align		4
.L_24969:
        /*00bc*/ 	.byte	0x04, 0x17
        /*00be*/ 	.short	(.L_24971 - .L_24970)
.L_24970:
        /*00c0*/ 	.word	0x00000000
        /*00c4*/ 	.short	0x000b
        /*00c6*/ 	.short	0x0050
        /*00c8*/ 	.byte	0x00, 0xf0, 0x21, 0x00


	//----- nvinfo : EIATTR_KPARAM_INFO
	.align		4
.L_24971:
        /*00cc*/ 	.byte	0x04, 0x17
        /*00ce*/ 	.short	(.L_24973 - .L_24972)
.L_24972:
        /*00d0*/ 	.word	0x00000000
        /*00d4*/ 	.short	0x000a
        /*00d6*/ 	.short	0x0048
        /*00d8*/ 	.byte	0x00, 0xf0, 0x11, 0x00


	//----- nvinfo : EIATTR_KPARAM_INFO
	.align		4
.L_24973:
        /*00dc*/ 	.byte	0x04, 0x17
        /*00de*/ 	.short	(.L_24975 - .L_24974)
.L_24974:
        /*00e0*/ 	.word	0x00000000
        /*00e4*/ 	.short	0x0009
        /*00e6*/ 	.short	0x0040
        /*00e8*/ 	.byte	0x00, 0xf0, 0x21, 0x00


	//----- nvinfo : EIATTR_KPARAM_INFO
	.align		4
.L_24975:
        /*00ec*/ 	.byte	0x04, 0x17
        /*00ee*/ 	.short	(.L_24977 - .L_24976)
.L_24976:
        /*00f0*/ 	.word	0x00000000
        /*00f4*/ 	.short	0x0008
        /*00f6*/ 	.short	0x0038
        /*00f8*/ 	.byte	0x00, 0xf0, 0x21, 0x00


	//----- nvinfo : EIATTR_KPARAM_INFO
	.align		4
.L_24977:
        /*00fc*/ 	.byte	0x04, 0x17
        /*00fe*/ 	.short	(.L_24979 - .L_24978)
.L_24978:
        /*0100*/ 	.word	0x00000000
        /*0104*/ 	.short	0x0007
        /*0106*/ 	.short	0x0034
        /*0108*/ 	.byte	0x00, 0xf0, 0x11, 0x00


	//----- nvinfo : EIATTR_KPARAM_INFO
	.align		4
.L_24979:
        /*010c*/ 	.byte	0x04, 0x17
        /*010e*/ 	.short	(.L_24981 - .L_24980)
.L_24980:
        /*0110*/ 	.word	0x00000000
        /*0114*/ 	.short	0x0006
        /*0116*/ 	.short	0x0030
        /*0118*/ 	.byte	0x00, 0xf0, 0x11, 0x00


	//----- nvinfo : EIATTR_KPARAM_INFO
	.align		4
.L_24981:
        /*011c*/ 	.byte	0x04, 0x17
        /*011e*/ 	.short	(.L_24983 - .L_24982)
.L_24982:
        /*0120*/ 	.word	0x00000000
        /*0124*/ 	.short	0x0005
        /*0126*/ 	.short	0x0028
        /*0128*/ 	.byte	0x00, 0xf0, 0x21, 0x00


	//----- nvinfo : EIATTR_KPARAM_INFO
	.align		4
.L_24983:
        /*012c*/ 	.byte	0x04, 0x17
        /*012e*/ 	.short	(.L_24985 - .L_24984)
.L_24984:
        /*0130*/ 	.word	0x00000000
        /*0134*/ 	.short	0x0004
        /*0136*/ 	.short	0x0020
        /*0138*/ 	.byte	0x00, 0xf0, 0x21, 0x00


	//----- nvinfo : EIATTR_KPARAM_INFO
	.align		4
.L_24985:
        /*013c*/ 	.byte	0x04, 0x17
        /*013e*/ 	.short	(.L_24987 - .L_24986)
.L_24986:
        /*0140*/ 	.word	0x00000000
        /*0144*/ 	.short	0x0003
        /*0146*/ 	.short	0x0018
        /*0148*/ 	.byte	0x00, 0xf0, 0x21, 0x00


	//----- nvinfo : EIATTR_KPARAM_INFO
	.align		4
.L_24987:
        /*014c*/ 	.byte	0x04, 0x17
        /*014e*/ 	.short	(.L_24989 - .L_24988)
.L_24988:
        /*0150*/ 	.word	0x00000000
        /*0154*/ 	.short	0x0002
        /*0156*/ 	.short	0x0010
        /*0158*/ 	.byte	0x00, 0xf0, 0x21, 0x00


	//----- nvinfo : EIATTR_KPARAM_INFO
	.align		4
.L_24989:
        /*015c*/ 	.byte	0x04, 0x17
        /*015e*/ 	.short	(.L_24991 - .L_24990)
.L_24990:
        /*0160*/ 	.word	0x00000000
        /*0164*/ 	.short	0x0001
        /*0166*/ 	.short	0x0008
        /*0168*/ 	.byte	0x00, 0xf0, 0x21, 0x00


	//----- nvinfo : EIATTR_KPARAM_INFO
	.align		4
.L_24991:
        /*016c*/ 	.byte	0x04, 0x17
        /*016e*/ 	.short	(.L_24993 - .L_24992)
.L_24992:
        /*0170*/ 	.word	0x00000000
        /*0174*/ 	.short	0x0000
        /*0176*/ 	.short	0x0000
        /*0178*/ 	.byte	0x00, 0xf0, 0x21, 0x00


	//----- nvinfo : EIATTR_MAXREG_COUNT
	.align		4
.L_24993:
        /*017c*/ 	.byte	0x03, 0x1b
        /*017e*/ 	.short	0x00ff


	//----- nvinfo : EIATTR_NUM_BARRIERS
	.align		4
        /*0180*/ 	.byte	0x02, 0x4c
        /*0182*/ 	.byte	0x01
	.zero		1


	//----- nvinfo : EIATTR_MERCURY_ISA_VERSION
	.align		4
        /*0184*/ 	.byte	0x03, 0x5f
        /*0186*/ 	.short	0x0000


	//----- nvinfo : EIATTR_COOP_GROUP_MASK_REGIDS
	.align		4
        /*0188*/ 	.byte	0x04, 0x29
        /*018a*/ 	.short	(.L_24995 - .L_24994)


	//   ....[0]....
.L_24994:
        /*018c*/ 	.word	0xffffffff


	//   ....[1]....
        /*0190*/ 	.word	0xffffffff


	//   ....[2]....
        /*0194*/ 	.word	0xffffffff


	//   ....[3]....
        /*0198*/ 	.word	0xffffffff


	//   ....[4]....
        /*019c*/ 	.word	0xffffffff


	//   ....[5]....
        /*01a0*/ 	.word	0xffffffff


	//   ....[6]....
        /*01a4*/ 	.word	0xffffffff


	//   ....[7]....
        /*01a8*/ 	.word	0xffffffff


	//   ....[8]....
        /*01ac*/ 	.word	0xffffffff


	//   ....[9]....
        /*01b0*/ 	.word	0xffffffff


	//   ....[10]....
        /*01b4*/ 	.word	0xffffffff


	//   ....[11]....
        /*01b8*/ 	.word	0xffffffff


	//   ....[12]....
        /*01bc*/ 	.word	0xffffffff


	//   ....[13]....
        /*01c0*/ 	.word	0xffffffff


	//   ....[14]....
        /*01c4*/ 	.word	0xffffffff


	//   ....[15]....
        /*01c8*/ 	.word	0xffffffff


	//   ....[16]....
        /*01cc*/ 	.word	0xffffffff


	//   ....[17]....
        /*01d0*/ 	.word	0xffffffff


	//   ....[18]....
        /*01d4*/ 	.word	0xffffffff


	//   ....[19]....
        /*01d8*/ 	.word	0xffffffff


	//   ....[20]....
        /*01dc*/ 	.word	0xffffffff


	//   ....[21]....
        /*01e0*/ 	.word	0xffffffff


	//   ....[22]....
        /*01e4*/ 	.word	0xffffffff


	//   ....[23]....
        /*01e8*/ 	.word	0xffffffff


	//   ....[24]....
        /*01ec*/ 	.word	0xffffffff


	//   ....[25]....
        /*01f0*/ 	.word	0xffffffff


	//   ....[26]....
        /*01f4*/ 	.word	0xffffffff


	//   ....[27]....
        /*01f8*/ 	.word	0xffffffff


	//   ....[28]....
        /*01fc*/ 	.word	0xffffffff


	//   ....[29]....
        /*0200*/ 	.word	0xffffffff


	//   ....[30]....
        /*0204*/ 	.word	0xffffffff


	//   ....[31]....
        /*0208*/ 	.word	0xffffffff


	//   ....[32]....
        /*020c*/ 	.word	0xffffffff


	//   ....[33]....
        /*0210*/ 	.word	0xffffffff


	//   ....[34]....
        /*0214*/ 	.word	0xffffffff


	//   ....[35]....
        /*0218*/ 	.word	0xffffffff


	//   ....[36]....
        /*021c*/ 	.word	0xffffffff


	//   ....[37]....
        /*0220*/ 	.word	0xffffffff


	//   ....[38]....
        /*0224*/ 	.word	0xffffffff


	//----- nvinfo : EIATTR_COOP_GROUP_INSTR_OFFSETS
	.align		4
.L_24995:
        /*0228*/ 	.byte	0x04, 0x28
        /*022a*/ 	.short	(.L_24997 - .L_24996)


	//   ....[0]....
.L_24996:
        /*022c*/ 	.word	0x00004cb0


	//   ....[1]....
        /*0230*/ 	.word	0x000077b0


	//   ....[2]....
        /*0234*/ 	.word	0x00007950


	//   ....[3]....
        /*0238*/ 	.word	0x00007980


	//   ....[4]....
        /*023c*/ 	.word	0x000079a0


	//   ....[5]....
        /*0240*/ 	.word	0x000079c0


	//   ....[6]....
        /*0244*/ 	.word	0x00007a70


	//   ....[7]....
        /*0248*/ 	.word	0x00007a90


	//   ....[8]....
        /*024c*/ 	.word	0x00007ac0


	//   ....[9]....
        /*0250*/ 	.word	0x00008900


	//   ....[10]....
        /*0254*/ 	.word	0x00008960


	//   ....[11]....
        /*0258*/ 	.word	0x00008990


	//   ....[12]....
        /*025c*/ 	.word	0x000089b0


	//   ....[13]....
        /*0260*/ 	.word	0x000089d0


	//   ....[14]....
        /*0264*/ 	.word	0x00008a20


	//   ....[15]....
        /*0268*/ 	.word	0x00008a40


	//   ....[16]....
        /*026c*/ 	.word	0x00008a60


	//   ....[17]....
        /*0270*/ 	.word	0x0000dad0


	//   ....[18]....
        /*0274*/ 	.word	0x0000daf0


	//   ....[19]....
        /*0278*/ 	.word	0x0000db00


	//   ....[20]....
        /*027c*/ 	.word	0x0000db10


	//   ....[21]....
        /*0280*/ 	.word	0x0000db20


	//   ....[22]....
        /*0284*/ 	.word	0x0000db30


	//   ....[23]....
        /*0288*/ 	.word	0x0000db40


	//   ....[24]....
        /*028c*/ 	.word	0x0000db70


	//   ....[25]....
        /*0290*/ 	.word	0x0000db90


	//   ....[26]....
        /*0294*/ 	.word	0x0000dbb0


	//   ....[27]....
        /*0298*/ 	.word	0x0000dbd0


	//   ....[28]....
        /*029c*/ 	.word	0x0000dc00


	//   ....[29]....
        /*02a0*/ 	.word	0x0000dc30


	//   ....[30]....
        /*02a4*/ 	.word	0x0000dc70


	//   ....[31]....
        /*02a8*/ 	.word	0x0000dcb0


	//   ....[32]....
        /*02ac*/ 	.word	0x0000dcf0


	//   ....[33]....
        /*02b0*/ 	.word	0x0000ed30


	//   ....[34]....
        /*02b4*/ 	.word	0x0000edb0


	//   ....[35]....
        /*02b8*/ 	.word	0x0000ee30


	//   ....[36]....
        /*02bc*/ 	.word	0x0000eeb0


	//   ....[37]....
        /*02c0*/ 	.word	0x0000ef20


	//   ....[38]....
        /*02c4*/ 	.word	0x0000ef90


	//----- nvinfo : EIATTR_EXIT_INSTR_OFFSETS
	.align		4
.L_24997:
        /*02c8*/ 	.byte	0x04, 0x1c
        /*02ca*/ 	.short	(.L_24999 - .L_24998)


	//   ....[0]....
.L_24998:
        /*02cc*/ 	.word	0x00000090


	//   ....[1]....
        /*02d0*/ 	.word	0x0000e4c0


	//   ....[2]....
        /*02d4*/ 	.word	0x0000e5d0


	//   ....[3]....
        /*02d8*/ 	.word	0x0000ecd0


	//----- nvinfo : EIATTR_CTAIDZ_USED
	.align		4
.L_24999:
        /*02dc*/ 	.byte	0x01, 0x04
	.zero		2


	//----- nvinfo : EIATTR_CRS_STACK_SIZE
	.align		4
        /*02e0*/ 	.byte	0x04, 0x1e
        /*02e2*/ 	.short	(.L_25001 - .L_25000)
.L_25000:
        /*02e4*/ 	.word	0x00000000
.L_25001:


//--------------------- .nv.info._ZN4vllm25paged_attention_v2_kernelI13__nv_bfloat16S1_Li192ELi16ELi128ELNS_18Fp8KVCacheDataTypeE0ELb1ELi512EEEvPfS3_PT_PKS4_PKT0_SA_ifPKiSC_iPKfiiiSE_SE_iiiii --------------------------
	.section	.nv.info._ZN4vllm25paged_attention_v2_kernelI13__nv_bfloat16S1_Li192ELi16ELi128ELNS_18Fp8KVCacheDataTypeE0ELb1ELi512EEEvPfS3_PT_PKS4_PKT0_SA_ifPKiSC_iPKfiiiSE_SE_iiiii,"",@"SHT_CUDA_INFO"
	.sectionflags	@""
	.align	4


	//----- nvinfo : EIATTR_CUDA_API_VERSION
	.align		4
        /*0000*/ 	.byte	0x04, 0x37
        /*0002*/ 	.short	(.L_25003 - .L_25002)
.L_25002:
        /*0004*/ 	.word	0x00000082


	//----- nvinfo : EIATTR_SW2861232_WAR
	.align		4
.L_25003:
        /*0008*/ 	.byte	0x01, 0x35
	.zero		2


	//----- nvinfo : EIATTR_PARAM_CBANK
	.align		4
        /*000c*/ 	.byte	0x04, 0x0a
        /*000e*/ 	.short	(.L_25005 - .L_25004)
	.align		4
.L_25004:
        /*0010*/ 	.word	index@(.nv.constant0._ZN4vllm25paged_attention_v2_kernelI13__nv_bfloat16S1_Li192ELi16ELi128ELNS_18Fp8KVCacheDataTypeE0ELb1ELi512EEEvPfS3_PT_PKS4_PKT0_SA_ifPKiSC_iPKfiiiSE_SE_iiiii)
        /*0014*/ 	.short	0x0160
        /*0016*/ 	.short	0x008c


	//----- nvinfo : EIATTR_CBANK_PARAM_SIZE
	.align		4
.L_25005:
        /*0018*/ 	.byte	0x03, 0x19
        /*001a*/ 	.short	0x008c


	//----- nvinfo : EIATTR_KPARAM_INFO
	.align		4
        /*001c*/ 	.byte	0x04, 0x17
        /*001e*/ 	.short	(.L_25007 - .L_25006)
.L_25006:
        /*0020*/ 	.word	0x00000000
        /*0024*/ 	.short	0x0015
        /*0026*/ 	.short	0x0088
        /*0028*/ 	.byte	0x00, 0xf0, 0x11, 0x00


	//----- nvinfo : EIATTR_KPARAM_INFO
	.align		4
.L_25007:
        /*002c*/ 	.byte	0x04, 0x17
        /*002e*/ 	.short	(.L_25009 - .L_25008)
.L_25008:
        /*0030*/ 	.word	0x00000000
        /*0034*/ 	.short	0x0014
        /*0036*/ 	.short	0x0084
        /*0038*/ 	.byte	0x00, 0xf0, 0x11, 0x00


	//----- nvinfo : EIATTR_KPARAM_INFO
	.align		4
.L_25009:
        /*003c*/ 	.byte	0x04, 0x17
        /*003e*/ 	.short	(.L_25011 - .L_25010)
.L_25010:
        /*0040*/ 	.word	0x00000000
        /*0044*/ 	.short	0x0013
        /*0046*/ 	.short	0x0080
        /*0048*/ 	.byte	0x00, 0xf0, 0x11, 0x00


	//----- nvinfo : EIATTR_KPARAM_INFO
	.align		4
.L_25011:
        /*004c*/ 	.byte	0x04, 0x17
        /*004e*/ 	.short	(.L_25013 - .L_25012)
.L_25012:
        /*0050*/ 	.word	0x00000000
        /*0054*/ 	.short	0x0012
        /*0056*/ 	.short	0x007c
        /*0058*/ 	.byte	0x00, 0xf0, 0x11, 0x00


	//----- nvinfo : EIATTR_KPARAM_INFO
	.align		4
.L_25013:
        /*005c*/ 	.byte	0x04, 0x17
        /*005e*/ 	.short	(.L_25015 - .L_25014)
.L_25014:
        /*0060*/ 	.word	0x00000000
        /*0064*/ 	.short	0x0011
        /*0066*/ 	.short	0x0078
        /*0068*/ 	.byte	0x00, 0xf0, 0x11, 0x00


	//----- nvinfo : EIATTR_KPARAM_INFO
	.align		4
.L_25015:
        /*006c*/ 	.byte	0x04, 0x17
        /*006e*/ 	.short	(.L_25017 - .L_25016)
.L_25016:
        /*0070*/ 	.word	0x00000000
        /*0074*/ 	.short	0x0010
        /*0076*/ 	.short	0x0070
        /*0078*/ 	.byte	0x00, 0xf0, 0x21, 0x00


	//----- nvinfo : EIATTR_KPARAM_INFO
	.align		4
.L_25017:
        /*007c*/ 	.byte	0x04, 0x17
        /*007e*/ 	.short	(.L_25019 - .L_25018)
.L_25018:
        /*0080*/ 	.word	0x00000000
        /*0084*/ 	.short	0x000f
        /*0086*/ 	.short	0x0068
        /*0088*/ 	.byte	0x00, 0xf0, 0x21, 0x00


	//----- nvinfo : EIATTR_KPARAM_INFO
	.align		4
.L_25019:
        /*008c*/ 	.byte	0x04, 0x17
        /*008e*/ 	.short	(.L_25021 - .L_25020)
.L_25020:
        /*0090*/ 	.word	0x00000000
        /*0094*/ 	.short	0x000e
        /*0096*/ 	.short	0x0060
        /*0098*/ 	.byte	0x00, 0xf0, 0x11, 0x00


	//----- nvinfo : EIATTR_KPARAM_INFO
	.align		4
.L_25021:
        /*009c*/ 	.byte	0x04, 0x17
        /*009e*/ 	.short	(.L_25023 - .L_25022)
.L_25022:
        /*00a0*/ 	.word	0x00000000
        /*00a4*/ 	.short	0x000d
        /*00a6*/ 	.short	0x005c
        /*00a8*/ 	.byte	0x00, 0xf0, 0x11, 0x00


	//----- nvinfo : EIATTR_KPARAM_INFO
	.align		4
.L_25023:
        /*00ac*/ 	.byte	0x04, 0x17
        /*00ae*/ 	.short	(.L_25025 - .L_25024)
.L_25024:
        /*00b0*/ 	.word	0x00000000
        /*00b4*/ 	.short	0x000c
        /*00b6*/ 	.short	0x0058
        /*00b8*/ 	.byte	0x00, 0xf0, 0x11, 0x00


	//----- nvinfo : EIATTR_KPARAM_INFO
	.align		4
.L_25025:
        /*00bc*/ 	.byte	0x04, 0x17
        /*00be*/ 	.short	(.L_25027 - .L_25026)
.L_25026:
        /*00c0*/ 	.word	0x00000000
        /*00c4*/ 	.short	0x000b
        /*00c6*/ 	.short	0x0050
        /*00c8*/ 	.byte	0x00, 0xf0, 0x21, 0x00


	//----- nvinfo : EIATTR_KPARAM_INFO
	.align		4
.L_25027:
        /*00cc*/ 	.byte	0x04, 0x17
        /*00ce*/ 	.short	(.L_25029 - .L_25028)
.L_25028:
        /*00d0*/ 	.word	0x00000000
        /*00d4*/ 	.short	0x000a
        /*00d6*/ 	.short	0x0048
        /*00d8*/ 	.byte	0x00, 0xf0, 0x11, 0x00


	//----- nvinfo : EIATTR_KPARAM_INFO
	.align		4
.L_25029:
        /*00dc*/ 	.byte	0x04, 0x17
        /*00de*/ 	.short	(.L_25031 - .L_25030)
.L_25030:
        /*00e0*/ 	.word	0x00000000
        /*00e4*/ 	.short	0x0009
        /*00e6*/ 	.short	0x0040
        /*00e8*/ 	.byte	0x00, 0xf0, 0x21, 0x00


	//----- nvinfo : EIATTR_KPARAM_INFO
	.align		4
.L_25031:
        /*00ec*/ 	.byte	0x04, 0x17
        /*00ee*/ 	.short	(.L_25033 - .L_25032)
.L_25032:
        /*00f0*/ 	.word	0x00000000
        /*00f4*/ 	.short	0x0008
        /*00f6*/ 	.short	0x0038
        /*00f8*/ 	.byte	0x00, 0xf0, 0x21, 0x00


	//----- nvinfo : EIATTR_KPARAM_INFO
	.align		4
.L_25033:
        /*00fc*/ 	.byte	0x04, 0x17
        /*00fe*/ 	.short	(.L_25035 - .L_25034)
.L_25034:
        /*0100*/ 	.word	0x00000000
        /*0104*/ 	.short	0x0007
        /*0106*/ 	.short	0x0034
        /*0108*/ 	.byte	0x00, 0xf0, 0x11, 0x00


	//----- nvinfo : EIATTR_KPARAM_INFO
	.align		4
.L_25035:
        /*010c*/ 	.byte	0x04, 0x17
        /*010e*/ 	.short	(.L_25037 - .L_25036)
.L_25036:
        /*0110*/ 	.word	0x00000000
        /*0114*/ 	.short	0x0006
        /*0116*/ 	.short	0x0030
        /*0118*/ 	.byte	0x00, 0xf0, 0x11, 0x00


	//----- nvinfo : EIATTR_KPARAM_INFO
	.align		4
.L_25037:
        /*011c*/ 	.byte	0x04, 0x17
        /*011e*/ 	.short	(.L_25039 - .L_25038)
.L_25038:
        /*0120*/ 	.word	0x00000000
        /*0124*/ 	.short	0x0005
        /*0126*/ 	.short	0x0028
        /*0128*/ 	.byte	0x00, 0xf0, 0x21, 0x00


	//----- nvinfo : EIATTR_KPARAM_INFO
	.align		4
.L_25039:
        /*012c*/ 	.byte	0x04, 0x17
        /*012e*/ 	.short	(.L_25041 - .L_25040)
.L_25040:
        /*0130*/ 	.word	0x00000000
        /*0134*/ 	.short	0x0004
        /*0136*/ 	.short	0x0020
        /*0138*/ 	.byte	0x00, 0xf0, 0x21, 0x00


	//----- nvinfo : EIATTR_KPARAM_INFO
	.align		4
.L_25041:
        /*013c*/ 	.byte	0x04, 0x17
        /*013e*/ 	.short	(.L_25043 - .L_25042)
.L_25042:
        /*0140*/ 	.word	0x00000000
        /*0144*/ 	.short	0x0003
        /*0146*/ 	.short	0x0018
        /*0148*/ 	.byte	0x00, 0xf0, 0x21, 0x00


	//----- nvinfo : EIATTR_KPARAM_INFO
	.align		4
.L_25043:
        /*014c*/ 	.byte	0x04, 0x17
        /*014e*/ 	.short	(.L_25045 - .L_25044)
.L_25044:
        /*0150*/ 	.word	0x00000000
        /*0154*/ 	.short	0x0002
        /*0156*/ 	.short	0x0010
        /*0158*/ 	.byte	0x00, 0xf0, 0x21, 0x00


	//----- nvinfo : EIATTR_KPARAM_INFO
	.align		4
.L_25045:
        /*015c*/ 	.byte	0x04, 0x17
        /*015e*/ 	.short	(.L_25047 - .L_25046)
.L_25046:
        /*0160*/ 	.word	0x00000000
        /*0164*/ 	.short	0x0001
        /*0166*/ 	.short	0x0008
        /*0168*/ 	.byte	0x00, 0xf0, 0x21, 0x00


	//----- nvinfo : EIATTR_KPARAM_INFO
	.align		4
.L_25047:
        /*016c*/ 	.byte	0x04, 0x17
        /*016e*/ 	.short	(.L_25049 - .L_25048)
.L_25048:
        /*0170*/ 	.word	0x00000000
        /*0174*/ 	.short	0x0000
        /*0176*/ 	.short	0x0000
        /*0178*/ 	.byte	0x00, 0xf0, 0x21, 0x00


	//----- nvinfo : EIATTR_MAXREG_COUNT
	.align		4
.L_25049:
        /*017c*/ 	.byte	0x03, 0x1b
        /*017e*/ 	.short	0x00ff


	//----- nvinfo : EIATTR_NUM_BARRIERS
	.align		4
        /*0180*/ 	.byte	0x02, 0x4c
        /*0182*/ 	.byte	0x01
	.zero		1


	//----- nvinfo : EIATTR_MERCURY_ISA_VERSION
	.align		4
        /*0184*/ 	.byte	0x03, 0x5f
        /*0186*/ 	.short	0x0000


	//----- nvinfo : EIATTR_COOP_GROUP_MASK_REGIDS
	.align		4
        /*0188*/ 	.byte	0x04, 0x29
        /*018a*/ 	.short	(.L_25051 - .L_25050)


	//   ....[0]....
.L_25050:
        /*018c*/ 	.word	0xffffffff


	//   ....[1]....
        /*0190*/ 	.word	0xffffffff


	//   ....[2]....
        /*0194*/ 	.word	0xffffffff


	//   ....[3]....
        /*0198*/ 	.word	0xffffffff


	//   ....[4]....
        /*019c*/ 	.word	0xffffffff


	//   ....[5]....
        /*01a0*/ 	.word	0xffffffff


	//   ....[6]....
        /*01a4*/ 	.word	0xffffffff


	//   ....[7]....
        /*01a8*/ 	.word	0xffffffff


	//   ....[8]....
        /*01ac*/ 	.word	0xffffffff


	//   ....[9]....
        /*01b0*/ 	.word	0xffffffff


	//   ....[10]....
        /*01b4*/ 	.word	0xffffffff


	//   ....[11]....
        /*01b8*/ 	.word	0xffffffff


	//   ....[12]....
        /*01bc*/ 	.word	0xffffffff


	//   ....[13]....
        /*01c0*/ 	.word	0xffffffff


	//   ....[14]....
        /*01c4*/ 	.word	0xffffffff


	//   ....[15]....
        /*01c8*/ 	.word	0xffffffff


	//   ....[16]....
        /*01cc*/ 	.word	0xffffffff


	//   ....[17]....
        /*01d0*/ 	.word	0xffffffff


	//   ....[18]....
        /*01d4*/ 	.word	0xffffffff


	//   ....[19]....
        /*01d8*/ 	.word	0xffffffff


	//   ....[20]....
        /*01dc*/ 	.word	0xffffffff


	//   ....[21]....
        /*01e0*/ 	.word	0xffffffff


	//   ....[22]....
        /*01e4*/ 	.word	0xffffffff


	//   ....[23]....
        /*01e8*/ 	.word	0xffffffff


	//   ....[24]....
        /*01ec*/ 	.word	0xffffffff


	//   ....[25]....
        /*01f0*/ 	.word	0xffffffff


	//   ....[26]....
        /*01f4*/ 	.word	0xffffffff


	//   ....[27]....
        /*01f8*/ 	.word	0xffffffff


	//   ....[28]....
        /*01fc*/ 	.word	0xffffffff


	//   ....[29]....
        /*0200*/ 	.word	0xffffffff


	//   ....[30]....
        /*0204*/ 	.word	0xffffffff


	//   ....[31]....
        /*0208*/ 	.word	0xffffffff


	//   ....[32]....
        /*020c*/ 	.word	0xffffffff


	//   ....[33]....
        /*0210*/ 	.word	0xffffffff


	//   ....[34]....
        /*0214*/ 	.word	0xffffffff


	//----- nvinfo : EIATTR_COOP_GROUP_INSTR_OFFSETS
	.align		4
.L_25051:
        /*0218*/ 	.byte	0x04, 0x28
        /*021a*/ 	.short	(.L_25053 - .L_25052)


	//   ....[0]....
.L_25052:
        /*021c*/ 	.word	0x00003de0


	//   ....[1]....
        /*0220*/ 	.word	0x00005fa0


	//   ....[2]....
        /*0224*/ 	.word	0x00006140


	//   ....[3]....
        /*0228*/ 	.word	0x00006170


	//   ....[4]....
        /*022c*/ 	.word	0x00006190


	//   ....[5]....
        /*0230*/ 	.word	0x000061b0


	//   ....[6]....
        /*0234*/ 	.word	0x00006270


	//   ....[7]....
        /*0238*/ 	.word	0x00006290


	//   ....[8]....
        /*023c*/ 	.word	0x000062b0


	//   ....[9]....
        /*0240*/ 	.word	0x000070f0


	//   ....[10]....
        /*0244*/ 	.word	0x00007150


	//   ....[11]....
        /*0248*/ 	.word	0x00007180


	//   ....[12]....
        /*024c*/ 	.word	0x000071a0


	//   ....[13]....
        /*0250*/ 	.word	0x000071c0


	//   ....[14]....
        /*0254*/ 	.word	0x00007210


	//   ....[15]....
        /*0258*/ 	.word	0x00007230


	//   ....[16]....
        /*025c*/ 	.word	0x00007250


	//   ....[17]....
        /*0260*/ 	.word	0x0000b320


	//   ....[18]....
        /*0264*/ 	.word	0x0000b350


	//   ....[19]....
        /*0268*/ 	.word	0x0000b370


	//   ....[20]....
        /*026c*/ 	.word	0x0000b390


	//   ....[21]....
        /*0270*/ 	.word	0x0000b3a0


	//   ....[22]....
        /*0274*/ 	.word	0x0000b3b0


	//   ....[23]....
        /*0278*/ 	.word	0x0000b3c0


	//   ....[24]....
        /*027c*/ 	.word	0x0000b3f0


	//   ....[25]....
        /*0280*/ 	.word	0x0000b420


	//   ....[26]....
        /*0284*/ 	.word	0x0000b460


	//   ....[27]....
        /*0288*/ 	.word	0x0000b4a0


	//   ....[28]....
        /*028c*/ 	.word	0x0000b4d0


	//   ....[29]....
        /*0290*/ 	.word	0x0000c1a0


	//   ....[30]....
        /*0294*/ 	.word	0x0000c220


	//   ....[31]....
        /*0298*/ 	.word	0x0000c2a0


	//   ....[32]....
        /*029c*/ 	.word	0x0000c320


	//   ....[33]....
        /*02a0*/ 	.word	0x0000c390


	//   ....[34]....
        /*02a4*/ 	.word	0x0000c400


	//----- nvinfo : EIATTR_EXIT_INSTR_OFFSETS
	.align		4
.L_25053:
        /*02a8*/ 	.byte	0x04, 0x1c
        /*02aa*/ 	.short	(.L_25055 - .L_25054)


	//   ....[0]....
.L_25054:
        /*02ac*/ 	.word	0x00000090


	//   ....[1]....
        /*02b0*/ 	.word	0x0000bb00


	//   ....[2]....
        /*02b4*/ 	.word	0x0000bc00


	//   ....[3]....
        /*02b8*/ 	.word	0x0000c140


	//----- nvinfo : EIATTR_CTAIDZ_USED
	.align		4
.L_25055:
        /*02bc*/ 	.byte	0x01, 0x04
	.zero		2


	//----- nvinfo : EIATTR_CRS_STACK_SIZE
	.align		4
        /*02c0*/ 	.byte	0x04, 0x1e
        /*02c2*/ 	.short	(.L_25057 - .L_25056)
.L_25056:
        /*02c4*/ 	.word	0x00000000
.L_25057:


//--------------------- .nv.info._ZN4vllm25paged_attention_v2_kernelI13__nv_bfloat16S1_Li128ELi16ELi128ELNS_18Fp8KVCacheDataTypeE0ELb1ELi512EEEvPfS3_PT_PKS4_PKT0_SA_ifPKiSC_iPKfiiiSE_SE_iiiii --------------------------
	.section	.nv.info._ZN4vllm25paged_attention_v2_kernelI13__nv_bfloat16S1_Li128ELi16ELi128ELNS_18Fp8KVCacheDataTypeE0ELb1ELi512EEEvPfS3_PT_PKS4_PKT0_SA_ifPKiSC_iPKfiiiSE_SE_iiiii,"",@"SHT_CUDA_INFO"
	.sectionflags	@""
	.align	4


	//----- nvinfo : EIATTR_CUDA_API_VERSION
	.align		4
        /*0000*/ 	.byte	0x04, 0x37
        /*0002*/ 	.short	(.L_25059 - .L_25058)
.L_25058:
        /*0004*/ 	.word	0x00000082


	//----- nvinfo : EIATTR_SW2861232_WAR
	.align		4
.L_25059:
        /*0008*/ 	.byte	0x01, 0x35
	.zero		2


	//----- nvinfo : EIATTR_PARAM_CBANK
	.align		4
        /*000c*/ 	.byte	0x04, 0x0a
        /*000e*/ 	.short	(.L_25061 - .L_25060)
	.align		4
.L_25060:
        /*0010*/ 	.word	index@(.nv.constant0._ZN4vllm25paged_attention_v2_kernelI13__nv_bfloat16S1_Li128ELi16ELi128ELNS_18Fp8KVCacheDataTypeE0ELb1ELi512EEEvPfS3_PT_PKS4_PKT0_SA_ifPKiSC_iPKfiiiSE_SE_iiiii)
        /*0014*/ 	.short	0x0160
        /*0016*/ 	.short	0x008c


	//----- nvinfo : EIATTR_CBANK_PARAM_SIZE
	.align		4
.L_25061:
        /*0018*/ 	.byte	0x03, 0x19
        /*001a*/ 	.short	0x008c


	//----- nvinfo : EIATTR_KPARAM_INFO
	.align		4
        /*001c*/ 	.byte	0x04, 0x17
        /*001e*/ 	.short	(.L_25063 - .L_25062)
.L_25062:
        /*0020*/ 	.word	0x00000000
        /*0024*/ 	.short	0x0015
        /*0026*/ 	.short	0x0088
        /*0028*/ 	.byte	0x00, 0xf0, 0x11, 0x00


	//----- nvinfo : EIATTR_KPARAM_INFO
	.align		4
.L_25063:
        /*002c*/ 	.byte	0x04, 0x17
        /*002e*/ 	.short	(.L_25065 - .L_25064)
.L_25064:
        /*0030*/ 	.word	0x00000000
        /*0034*/ 	.short	0x0014
        /*0036*/ 	.short	0x0084
        /*0038*/ 	.byte	0x00, 0xf0, 0x11, 0x00


	//----- nvinfo : EIATTR_KPARAM_INFO
	.align		4
.L_25065:
        /*003c*/ 	.byte	0x04, 0x17
        /*003e*/ 	.short	(.L_25067 - .L_25066)
.L_25066:
        /*0040*/ 	.word	0x00000000
        /*0044*/ 	.short	0x0013
        /*0046*/ 	.short	0x0080
        /*0048*/ 	.byte	0x00, 0xf0, 0x11, 0x00


	//----- nvinfo : EIATTR_KPARAM_INFO
	.align		4
.L_25067:
        /*004c*/ 	.byte	0x04, 0x17
        /*004e*/ 	.short	(.L_25069 - .L_25068)
.L_25068:
        /*0050*/ 	.word	0x00000000
        /*0054*/ 	.short	0x0012
        /*0056*/ 	.short	0x007c
        /*0058*/ 	.byte	0x00, 0xf0, 0x11, 0x00


	//----- nvinfo : EIATTR_KPARAM_INFO
	.align		4
.L_25069:
        /*005c*/ 	.byte	0x04, 0x17
        /*005e*/ 	.short	(.L_25071 - .L_25070)
.L_25070:
        /*0060*/ 	.word	0x00000000
        /*0064*/ 	.short	0x0011
        /*0066*/ 	.short	0x0078
        /*0068*/ 	.byte	0x00, 0xf0, 0x11, 0x00


	//----- nvinfo : EIATTR_KPARAM_INFO
	.align		4
.L_25071:
        /*006c*/ 	.byte	0x04, 0x17
        /*006e*/ 	.short	(.L_25073 - .L_25072)
.L_25072:
        /*0070*/ 	.word	0x00000000
        /*0074*/ 	.short	0x0010
        /*0076*/ 	.short	0x0070
        /*0078*/ 	.byte	0x00, 0xf0, 0x21, 0x00


	//----- nvinfo : EIATTR_KPARAM_INFO
	.align		4
.L_25073:
        /*007c*/ 	.byte	0x04, 0x17
        /*007e*/ 	.short	(.L_25075 - .L_25074)
.L_25074:
        /*0080*/ 	.word	0x00000000
        /*0084*/ 	.short	0x000f
        /*0086*/ 	.short	0x0068
        /*0088*/ 	.byte	0x00, 0xf0, 0x21, 0x00


	//----- nvinfo : EIATTR_KPARAM_INFO
	.align		4
.L_25075:
        /*008c*/ 	.byte	0x04, 0x17
        /*008e*/ 	.short	(.L_25077 - .L_25076)
.L_25076:
        /*0090*/ 	.word	0x00000000
        /*0094*/ 	.short	0x000e
        /*0096*/ 	.short	0x0060
        /*0098*/ 	.byte	0x00, 0xf0, 0x11, 0x00


	//----- nvinfo : EIATTR_KPARAM_INFO
	.align		4
.L_25077:
        /*009c*/ 	.byte	0x04, 0x17
        /*009e*/ 	.short	(.L_25079 - .L_25078)
.L_25078:
        /*00a0*/ 	.word	0x00000000
        /*00a4*/ 	.short	0x000d
        /*00a6*/ 	.short	0x005c
        /*00a8*/ 	.byte	0x00, 0xf0, 0x11, 0x00


	//----- nvinfo : EIATTR_KPARAM_INFO
	.align		4
.L_25079:
        /*00ac*/ 	.byte	0x04, 0x17
        /*00ae*/ 	.short	(.L_25081 - .L_25080)
.L_25080:
        /*00b0*/ 	.word	0x00000000
        /*00b4*/ 	.short	0x000c
        /*00b6*/ 	.short	0x0058
        /*00b8*/ 	.byte	0x00, 0xf0, 0x11, 0x00


	//----- nvinfo : EIATTR_KPARAM_INFO
	.align		4
.L_25081:
        /*00bc*/ 	.byte	0x04, 0x17
        /*00be*/ 	.short	(.L_25083 - .L_25082)
.L_25082:
        /*00c0*/ 	.word	0x00000000
        /*00c4*/ 	.short	0x000b
        /*00c6*/ 	.short	0x0050
        /*00c8*/ 	.byte	0x00, 0xf0, 0x21, 0x00


	//----- nvinfo : EIATTR_KPARAM_INFO
	.align		4
.L_25083:
        /*00cc*/ 	.byte	0x04, 0x17
        /*00ce*/ 	.short	(.L_25085 - .L_25084)
.L_25084:
        /*00d0*/ 	.word	0x00000000
        /*00d4*/ 	.short	0x000a
        /*00d6*/ 	.short	0x0048
        /*00d8*/ 	.byte	0x00, 0xf0, 0x11, 0x00


	//----- nvinfo : EIATTR_KPARAM_INFO
	.align		4
.L_25085:
        /*00dc*/ 	.byte	0x04, 0x17
        /*00de*/ 	.short	(.L_25087 - .L_25086)
.L_25086:
        /*00e0*/ 	.word	0x00000000
        /*00e4*/ 	.short	0x0009
        /*00e6*/ 	.short	0x0040
        /*00e8*/ 	.byte	0x00, 0xf0, 0x21, 0x00


	//----- nvinfo : EIATTR_KPARAM_INFO
	.align		4
.L_25087:
        /*00ec*/ 	.byte	0x04, 0x17
        /*00ee*/ 	.short	(.L_25089 - .L_25088)
.L_25088:
        /*00f0*/ 	.word	0x00000000
        /*00f4*/ 	.short	0x0008
        /*00f6*/ 	.short	0x0038
        /*00f8*/ 	.byte	0x00, 0xf0, 0x21, 0x00


	//----- nvinfo : EIATTR_KPARAM_INFO
	.align		4
.L_25089:
        /*00fc*/ 	.byte	0x04, 0x17
        /*00fe*/ 	.short	(.L_25091 - .L_25090)
.L_25090:
        /*0100*/ 	.word	0x00000000
        /*0104*/ 	.short	0x0007
        /*0106*/ 	.short	0x0034
        /*0108*/ 	.byte	0x00, 0xf0, 0x11, 0x00


	//----- nvinfo : EIATTR_KPARAM_INFO
	.align		4
.L_25091:
        /*010c*/ 	.byte	0x04, 0x17
        /*010e*/ 	.short	(.L_25093 - .L_25092)
.L_25092:
        /*0110*/ 	.word	0x00000000
        /*0114*/ 	.short	0x0006
        /*0116*/ 	.short	0x0030
        /*0118*/ 	.byte	0x00, 0xf0, 0x11, 0x00


	//----- nvinfo : EIATTR_KPARAM_INFO
	.align		4
.L_25093:
        /*011c*/ 	.byte	0x04, 0x17
        /*011e*/ 	.short	(.L_25095 - .L_25094)
.L_25094:
        /*0120*/ 	.word	0x00000000
        /*0124*/ 	.short	0x0005
        /*0126*/ 	.short	0x0028
        /*0128*/ 	.byte	0x00, 0xf0, 0x21, 0x00


	//----- nvinfo : EIATTR_KPARAM_INFO
	.align		4
.L_25095:
        /*012c*/ 	.byte	0x04, 0x17
        /*012e*/ 	.short	(.L_25097 - .L_25096)
.L_25096:
        /*0130*/ 	.word	0x00000000
        /*0134*/ 	.short	0x0004
        /*0136*/ 	.short	0x0020
        /*0138*/ 	.byte	0x00, 0xf0, 0x21, 0x00


	//----- nvinfo : EIATTR_KPARAM_INFO
	.align		4
.L_25097:
        /*013c*/ 	.byte	0x04, 0x17
        /*013e*/ 	.short	(.L_25099 - .L_25098)
.L_25098:
        /*0140*/ 	.word	0x00000000
        /*0144*/ 	.short	0x0003
        /*0146*/ 	.short	0x0018
        /*0148*/ 	.byte	0x00, 0xf0, 0x21, 0x00


	//----- nvinfo : EIATTR_KPARAM_INFO
	.align		4
.L_25099:
        /*014c*/ 	.byte	0x04, 0x17
        /*014e*/ 	.short	(.L_25101 - .L_25100)
.L_25100:
        /*0150*/ 	.word	0x00000000
        /*0154*/ 	.short	0x0002
        /*0156*/ 	.short	0x0010
        /*0158*/ 	.byte	0x00, 0xf0, 0x21, 0x00


	//----- nvinfo : EIATTR_KPARAM_INFO
	.align		4
.L_25101:
        /*015c*/ 	.byte	0x04, 0x17
        /*015e*/ 	.short	(.L_25103 - .L_25102)
.L_25102:
        /*0160*/ 	.word	0x00000000
        /*0164*/ 	.short	0x0001
        /*0166*/ 	.short	0x0008
        /*0168*/ 	.byte	0x00, 0xf0, 0x21, 0x00


	//----- nvinfo : EIATTR_KPARAM_INFO
	.align		4
.L_25103:
        /*016c*/ 	.byte	0x04, 0x17
        /*016e*/ 	.short	(.L_25105 - .L_25104)
.L_25104:
        /*0170*/ 	.word	0x00000000
        /*0174*/ 	.short	0x0000
        /*0176*/ 	.short	0x0000
        /*0178*/ 	.byte	0x00, 0xf0, 0x21, 0x00


	//----- nvinfo : EIATTR_MAXREG_COUNT
	.align		4
.L_25105:
        /*017c*/ 	.byte	0x03, 0x1b
        /*017e*/ 	.short	0x00ff


	//----- nvinfo : EIATTR_NUM_BARRIERS
	.align		4
        /*0180*/ 	.byte	0x02, 0x4c
        /*0182*/ 	.byte	0x01
	.zero		1


	//----- nvinfo : EIATTR_MERCURY_ISA_VERSION
	.align		4
        /*0184*/ 	.byte	0x03, 0x5f
        /*0186*/ 	.short	0x0000


	//----- nvinfo : EIATTR_COOP_GROUP_MASK_REGIDS
	.align		4
        /*0188*/ 	.byte	0x04, 0x29
        /*018a*/ 	.short	(.L_25107 - .L_25106)


	//   ....[0]....
.L_25106:
        /*018c*/ 	.word	0xffffffff


	//   ....[1]....
        /*0190*/ 	.word	0xffffffff


	//   ....[2]....
        /*0194*/ 	.word	0xffffffff


	//   ....[3]....
        /*0198*/ 	.word	0xffffffff


	//   ....[4]....
        /*019c*/ 	.word	0xffffffff


	//   ....[5]....
        /*01a0*/ 	.word	0xffffffff


	//   ....[6]....
        /*01a4*/ 	.word	0xffffffff


	//   ....[7]....
        /*01a8*/ 	.word	0xffffffff


	//   ....[8]....
        /*01ac*/ 	.word	0xffffffff


	//   ....[9]....
        /*01b0*/ 	.word	0xffffffff


	//   ....[10]....
        /*01b4*/ 	.word	0xffffffff


	//   ....[11]....
        /*01b8*/ 	.word	0xffffffff


	//   ....[12]....
        /*01bc*/ 	.word	0xffffffff


	//   ....[13]....
        /*01c0*/ 	.word	0xffffffff


	//   ....[14]....
        /*01c4*/ 	.word	0xffffffff


	//   ....[15]....
        /*01c8*/ 	.word	0xffffffff


	//   ....[16]....
        /*01cc*/ 	.word	0xffffffff


	//   ....[17]....
        /*01d0*/ 	.word	0xffffffff


	//   ....[18]....
        /*01d4*/ 	.word	0xffffffff


	//   ....[19]....
        /*01d8*/ 	.word	0xffffffff


	//   ....[20]....
        /*01dc*/ 	.word	0xffffffff


	//   ....[21]....
        /*01e0*/ 	.word	0xffffffff


	//   ....[22]....
        /*01e4*/ 	.word	0xffffffff


	//   ....[23]....
        /*01e8*/ 	.word	0xffffffff


	//   ....[24]....
        /*01ec*/ 	.word	0xffffffff


	//   ....[25]....
        /*01f0*/ 	.word	0xffffffff


	//   ....[26]....
        /*01f4*/ 	.word	0xffffffff


	//   ....[27]....
        /*01f8*/ 	.word	0xffffffff


	//   ....[28]....
        /*01fc*/ 	.word	0xffffffff


	//   ....[29]....
        /*0200*/ 	.word	0xffffffff


	//   ....[30]....
        /*0204*/ 	.word	0xffffffff


	//----- nvinfo : EIATTR_COOP_GROUP_INSTR_OFFSETS
	.align		4
.L_25107:
        /*0208*/ 	.byte	0x04, 0x28
        /*020a*/ 	.short	(.L_25109 - .L_25108)


	//   ....[0]....
.L_25108:
        /*020c*/ 	.word	0x00002fc0


	//   ....[1]....
        /*0210*/ 	.word	0x00004860


	//   ....[2]....
        /*0214*/ 	.word	0x00004a00


	//   ....[3]....
        /*0218*/ 	.word	0x00004a30


	//   ....[4]....
        /*021c*/ 	.word	0x00004a50


	//   ....[5]....
        /*0220*/ 	.word	0x00004a70


	//   ....[6]....
        /*0224*/ 	.word	0x00004b20


	//   ....[7]....
        /*0228*/ 	.word	0x00004b40


	//   ....[8]....
        /*022c*/ 	.word	0x00004b70


	//   ....[9]....
        /*0230*/ 	.word	0x000059c0


	//   ....[10]....
        /*0234*/ 	.word	0x00005a20


	//   ....[11]....
        /*0238*/ 	.word	0x00005a50


	//   ....[12]....
        /*023c*/ 	.word	0x00005a70


	//   ....[13]....
        /*0240*/ 	.word	0x00005a90


	//   ....[14]....
        /*0244*/ 	.word	0x00005ae0


	//   ....[15]....
        /*0248*/ 	.word	0x00005b00


	//   ....[16]....
        /*024c*/ 	.word	0x00005b20


	//   ....[17]....
        /*0250*/ 	.word	0x00008c10


	//   ....[18]....
        /*0254*/ 	.word	0x00008c50


	//   ....[19]....
        /*0258*/ 	.word	0x00008c80


	//   ....[20]....
        /*025c*/ 	.word	0x00008cb0


	//   ....[21]....
        /*0260*/ 	.word	0x00008cd0


	//   ....[22]....
        /*0264*/ 	.word	0x00008ce0


	//   ....[23]....
        /*0268*/ 	.word	0x00008cf0


	//   ....[24]....
        /*026c*/ 	.word	0x00008d20


	//   ....[25]....
        /*0270*/ 	.word	0x00009680


	//   ....[26]....
        /*0274*/ 	.word	0x00009700


	//   ....[27]....
        /*0278*/ 	.word	0x00009780


	//   ....[28]....
        /*027c*/ 	.word	0x00009800


	//   ....[29]....
        /*0280*/ 	.word	0x00009870


	//   ....[30]....
        /*0284*/ 	.word	0x000098e0


	//----- nvinfo : EIATTR_EXIT_INSTR_OFFSETS
	.align		4
.L_25109:
        /*0288*/ 	.byte	0x04, 0x1c
        /*028a*/ 	.short	(.L_25111 - .L_25110)


	//   ....[0]....
.L_25110:
        /*028c*/ 	.word	0x000000b0


	//   ....[1]....
        /*0290*/ 	.word	0x00009190


	//   ....[2]....
        /*0294*/ 	.word	0x000092a0


	//   ....[3]....
        /*0298*/ 	.word	0x00009620


	//----- nvinfo : EIATTR_CTAIDZ_USED
	.align		4
.L_25111:
        /*029c*/ 	.byte	0x01, 0x04
	.zero		2


	//----- nvinfo : EIATTR_CRS_STACK_SIZE
	.align		4
        /*02a0*/ 	.byte	0x04, 0x1e
        /*02a2*/ 	.short	(.L_25113 - .L_25112)
.L_25112:
        /*02a4*/ 	.word	0x00000000
.L_25113:


//--------------------- .nv.info._ZN4vllm25paged_attention_v2_kernelI13__nv_bfloat16S1_Li120ELi16ELi128ELNS_18Fp8KVCacheDataTypeE0ELb1ELi512EEEvPfS3_PT_PKS4_PKT0_SA_ifPKiSC_iPKfiiiSE_SE_iiiii --------------------------
	.section	.nv.info._ZN4vllm25paged_attention_v2_kernelI13__nv_bfloat16S1_Li120ELi16ELi128ELNS_18Fp8KVCacheDataTypeE0ELb1ELi512EEEvPfS3_PT_PKS4_PKT0_SA_ifPKiSC_iPKfiiiSE_SE_iiiii,"",@"SHT_CUDA_INFO"
	.sectionflags	@""
	.align	4


	//----- nvinfo : EIATTR_CUDA_API_VERSION
	.align		4
        /*0000*/ 	.byte	0x04, 0x37
        /*0002*/ 	.short	(.L_25115 - .L_25114)
.L_25114:
        /*0004*/ 	.word	0x00000082


	//----- nvinfo : EIATTR_SW2861232_WAR
	.align		4
.L_25115:
        /*0008*/ 	.byte	0x01, 0x35
	.zero		2


	//----- nvinfo : EIATTR_PARAM_CBANK
	.align		4
        /*000c*/ 	.byte	0x04, 0x0a
        /*000e*/ 	.short	(.L_25117 - .L_25116)
	.align		4
.L_25116:
        /*0010*/ 	.word	index@(.nv.constant0._ZN4vllm25paged_attention_v2_kernelI13__nv_bfloat16S1_Li120ELi16ELi128ELNS_18Fp8KVCacheDataTypeE0ELb1ELi512EEEvPfS3_PT_PKS4_PKT0_SA_ifPKiSC_iPKfiiiSE_SE_iiiii)
        /*0014*/ 	.short	0x0160
        /*0016*/ 	.short	0x008c


	//----- nvinfo : EIATTR_CBANK_PARAM_SIZE
	.align		4
.L_25117:
        /*0018*/ 	.byte	0x03, 0x19
        /*001a*/ 	.short	0x008c


	//----- nvinfo : EIATTR_KPARAM_INFO
	.align		4
        /*001c*/ 	.byte	0x04, 0x17
        /*001e*/ 	.short	(.L_25119 - .L_25118)
.L_25118:
        /*0020*/ 	.word	0x00000000
        /*0024*/ 	.short	0x0015
        /*0026*/ 	.short	0x0088
        /*0028*/ 	.byte	0x00, 0xf0, 0x11, 0x00


	//----- nvinfo : EIATTR_KPARAM_INFO
	.align		4
.L_25119:
        /*002c*/ 	.byte	0x04, 0x17
        /*002e*/ 	.short	(.L_25121 - .L_25120)
.L_25120:
        /*0030*/ 	.word	0x00000000
        /*0034*/ 	.short	0x0014
        /*0036*/ 	.short	0x0084
        /*0038*/ 	.byte	0x00, 0xf0, 0x11, 0x00


	//----- nvinfo : EIATTR_KPARAM_INFO
	.align		4
.L_25121:
        /*003c*/ 	.byte	0x04, 0x17
        /*003e*/ 	.short	(.L_25123 - .L_25122)
.L_25122:
        /*0040*/ 	.word	0x00000000
        /*0044*/ 	.short	0x0013
        /*0046*/ 	.short	0x0080
        /*0048*/ 	.byte	0x00, 0xf0, 0x11, 0x00


	//----- nvinfo : EIATTR_KPARAM_INFO
	.align		4
.L_25123:
        /*004c*/ 	.byte	0x04, 0x17
        /*004e*/ 	.short	(.L_25125 - .L_25124)
.L_25124:
        /*0050*/ 	.word	0x00000000
        /*0054*/ 	.short	0x0012
        /*0056*/ 	.short	0x007c
        /*0058*/ 	.byte	0x00, 0xf0, 0x11, 0x00


	//----- nvinfo : EIATTR_KPARAM_INFO
	.align		4
.L_25125:
        /*005c*/ 	.byte	0x04, 0x17
        /*005e*/ 	.short	(.L_25127 - .L_25126)
.L_25126:
        /*0060*/ 	.word	0x00000000
        /*0064*/ 	.short	0x0011
        /*0066*/ 	.short	0x0078
        /*0068*/ 	.byte	0x00, 0xf0, 0x11, 0x00


	//----- nvinfo : EIATTR_KPARAM_INFO
	.align		4
.L_25127:
        /*006c*/ 	.byte	0x04, 0x17
        /*006e*/ 	.short	(.L_25129 - .L_25128)
.L_25128:
        /*0070*/ 	.word	0x00000000
        /*0074*/ 	.short	0x0010
        /*0076*/ 	.short	0x0070
        /*0078*/ 	.byte	0x00, 0xf0, 0x21, 0x00


	//----- nvinfo : EIATTR_KPARAM_INFO
	.align		4
.L_25129:
        /*007c*/ 	.byte	0x04, 0x17
        /*007e*/ 	.short	(.L_25131 - .L_25130)
.L_25130:
        /*0080*/ 	.word	0x00000000
        /*0084*/ 	.short	0x000f
        /*0086*/ 	.short	0x0068
        /*0088*/ 	.byte	0x00, 0xf0, 0x21, 0x00


	//----- nvinfo : EIATTR_KPARAM_INFO
	.align		4
.L_25131:
        /*008c*/ 	.byte	0x04, 0x17
        /*008e*/ 	.short	(.L_25133 - .L_25132)
.L_25132:
        /*0090*/ 	.word	0x00000000
        /*0094*/ 	.short	0x000e
        /*0096*/ 	.short	0x0060
        /*0098*/ 	.byte	0x00, 0xf0, 0x11, 0x00


	//----- nvinfo : EIATTR_KPARAM_INFO
	.align		4
.L_25133:
        /*009c*/ 	.byte	0x04, 0x17
        /*009e*/ 	.short	(.L_25135 - .L_25134)
.L_25134:
        /*00a0*/ 	.word	0x00000000
        /*00a4*/ 	.short	0x000d
        /*00a6*/ 	.short	0x005c
        /*00a8*/ 	.byte	0x00, 0xf0, 0x11, 0x00


	//----- nvinfo : EIATTR_KPARAM_INFO
	.align		4
.L_25135:
        /*00ac*/ 	.byte	0x04, 0x17
        /*00ae*/ 	.short	(.L_25137 - .L_25136)
.L_25136:
        /*00b0*/ 	.word	0x00000000
        /*00b4*/ 	.short	0x000c
        /*00b6*/ 	.short	0x0058
        /*00b8*/ 	.byte	0x00, 0xf0, 0x11, 0x00


	//----- nvinfo : EIATTR_KPARAM_INFO
	.align		4
.L_25137:
        /*00bc*/ 	.byte	0x04, 0x17
        /*00be*/ 	.short	(.L_25139 - .L_25138)
.L_25138:
        /*00c0*/ 	.word	0x00000000
        /*00c4*/ 	.short	0x000b
        /*00c6*/ 	.short	0x0050
        /*00c8*/ 	.byte	0x00, 0xf0, 0x21, 0x00


	//----- nvinfo : EIATTR_KPARAM_INFO
	.align		4
.L_25139:
        /*00cc*/ 	.byte	0x04, 0x17
        /*00ce*/ 	.short	(.L_25141 - .L_25140)
.L_25140:
        /*00d0*/ 	.word	0x00000000
        /*00d4*/ 	.short	0x000a
        /*00d6*/ 	.short	0x0048
        /*00d8*/ 	.byte	0x00, 0xf0, 0x11, 0x00


	//----- nvinfo : EIATTR_KPARAM_INFO
	.align		4
.L_25141:
        /*00dc*/ 	.byte	0x04, 0x17
        /*00de*/ 	.short	(.L_25143 - .L_25142)
.L_25142:
        /*00e0*/ 	.word	0x00000000
        /*00e4*/ 	.short	0x0009
        /*00e6*/ 	.short	0x0040
        /*00e8*/ 	.byte	0x00, 0xf0, 0x21, 0x00


	//----- nvinfo : EIATTR_KPARAM_INFO
	.align		4
.L_25143:
        /*00ec*/ 	.byte	0x04, 0x17
        /*00ee*/ 	.short	(.L_25145 - .L_25144)
.L_25144:
        /*00f0*/ 	.word	0x00000000
        /*00f4*/ 	.short	0x0008
        /*00f6*/ 	.short	0x0038
        /*00f8*/ 	.byte	0x00, 0xf0, 0x21, 0x00


	//----- nvinfo : EIATTR_KPARAM_INFO
	.align		4
.L_25145:
        /*00fc*/ 	.byte	0x04, 0x17
        /*00fe*/ 	.short	(.L_25147 - .L_25146)
.L_25146:
        /*0100*/ 	.word	0x00000000
        /*0104*/ 	.short	0x0007
        /*0106*/ 	.short	0x0034
        /*0108*/ 	.byte	0x00, 0xf0, 0x11, 0x00


	//----- nvinfo : EIATTR_KPARAM_INFO
	.align		4
.L_25147:
        /*010c*/ 	.byte	0x04, 0x17
        /*010e*/ 	.short	(.L_25149 - .L_25148)
.L_25148:
        /*0110*/ 	.word	0x00000000
        /*0114*/ 	.short	0x0006
        /*0116*/ 	.short	0x0030
        /*0118*/ 	.byte	0x00, 0xf0, 0x11, 0x00


	//----- nvinfo : EIATTR_KPARAM_INFO
	.align		4
.L_25149:
        /*011c*/ 	.byte	0x04, 0x17
        /*011e*/ 	.short	(.L_25151 - .L_25150)
.L_25150:
        /*0120*/ 	.word	0x00000000
        /*0124*/ 	.short	0x0005
        /*0126*/ 	.short	0x0028
        /*0128*/ 	.byte	0x00, 0xf0, 0x21, 0x00


	//----- nvinfo : EIATTR_KPARAM_INFO
	.align		4
.L_25151:
        /*012c*/ 	.byte	0x04, 0x17
        /*012e*/ 	.short	(.L_25153 - .L_25152)
.L_25152:
        /*0130*/ 	.word	0x00000000
        /*0134*/ 	.short	0x0004
        /*0136*/ 	.short	0x0020
        /*0138*/ 	.byte	0x00, 0xf0, 0x21, 0x00


	//----- nvinfo : EIATTR_KPARAM_INFO
	.align		4
.L_25153:
        /*013c*/ 	.byte	0x04, 0x17
        /*013e*/ 	.short	(.L_25155 - .L_25154)
.L_25154:
        /*0140*/ 	.word	0x00000000
        /*0144*/ 	.short	0x0003
        /*0146*/ 	.short	0x0018
        /*0148*/ 	.byte	0x00, 0xf0, 0x21, 0x00


	//----- nvinfo : EIATTR_KPARAM_INFO
	.align		4
.L_25155:
        /*014c*/ 	.byte	0x04, 0x17
        /*014e*/ 	.short	(.L_25157 - .L_25156)
.L_25156:
        /*0150*/ 	.word	0x00000000
        /*0154*/ 	.short	0x0002
        /*0156*/ 	.short	0x0010
        /*0158*/ 	.byte	0x00, 0xf0, 0x21, 0x00


	//----- nvinfo : EIATTR_KPARAM_INFO
	.align		4
.L_25157:
        /*015c*/ 	.byte	0x04, 0x17
        /*015e*/ 	.short	(.L_25159 - .L_25158)
.L_25158:
        /*0160*/ 	.word	0x00000000
        /*0164*/ 	.short	0x0001
        /*0166*/ 	.short	0x0008
        /*0168*/ 	.byte	0x00, 0xf0, 0x21, 0x00


	//----- nvinfo : EIATTR_KPARAM_INFO
	.align		4
.L_25159:
        /*016c*/ 	.byte	0x04, 0x17
        /*016e*/ 	.short	(.L_25161 - .L_25160)
.L_25160:
        /*0170*/ 	.word	0x00000000
        /*0174*/ 	.short	0x0000
        /*0176*/ 	.short	0x0000
        /*0178*/ 	.byte	0x00, 0xf0, 0x21, 0x00


	//----- nvinfo : EIATTR_MAXREG_COUNT
	.align		4
.L_25161:
        /*017c*/ 	.byte	0x03, 0x1b
        /*017e*/ 	.short	0x00ff


	//----- nvinfo : EIATTR_NUM_BARRIERS
	.align		4
        /*0180*/ 	.byte	0x02, 0x4c
        /*0182*/ 	.byte	0x01
	.zero		1


	//----- nvinfo : EIATTR_MERCURY_ISA_VERSION
	.align		4
        /*0184*/ 	.byte	0x03, 0x5f
        /*0186*/ 	.short	0x0000


	//----- nvinfo : EIATTR_COOP_GROUP_MASK_REGIDS
	.align		4
        /*0188*/ 	.byte	0x04, 0x29
        /*018a*/ 	.short	(.L_25163 - .L_25162)


	//   ....[0]....
.L_25162:
        /*018c*/ 	.word	0xffffffff


	//   ....[1]....
        /*0190*/ 	.word	0xffffffff


	//   ....[2]....
        /*0194*/ 	.word	0xffffffff


	//   ....[3]....
        /*0198*/ 	.word	0xffffffff


	//   ....[4]....
        /*019c*/ 	.word	0xffffffff


	//   ....[5]....
        /*01a0*/ 	.word	0xffffffff


	//   ....[6]....
        /*01a4*/ 	.word	0xffffffff


	//   ....[7]....
        /*01a8*/ 	.word	0xffffffff


	//   ....[8]....
        /*01ac*/ 	.word	0xffffffff


	//   ....[9]....
        /*01b0*/ 	.word	0xffffffff


	//   ....[10]....
        /*01b4*/ 	.word	0xffffffff


	//   ....[11]....
        /*01b8*/ 	.word	0xffffffff


	//   ....[12]....
        /*01bc*/ 	.word	0xffffffff


	//   ....[13]....
        /*01c0*/ 	.word	0xffffffff


	//   ....[14]....
        /*01c4*/ 	.word	0xffffffff


	//   ....[15]....
        /*01c8*/ 	.word	0xffffffff


	//   ....[16]....
        /*01cc*/ 	.word	0xffffffff


	//   ....[17]....
        /*01d0*/ 	.word	0xffffffff


	//   ....[18]....
        /*01d4*/ 	.word	0xffffffff


	//   ....[19]....
        /*01d8*/ 	.word	0xffffffff


	//   ....[20]....
        /*01dc*/ 	.word	0xffffffff


	//   ....[21]....
        /*01e0*/ 	.word	0xffffffff


	//   ....[22]....
        /*01e4*/ 	.word	0xffffffff


	//   ....[23]....
        /*01e8*/ 	.word	0xffffffff


	//   ....[24]....
        /*01ec*/ 	.word	0xffffffff


	//   ....[25]....
        /*01f0*/ 	.word	0xffffffff


	//   ....[26]....
        /*01f4*/ 	.word	0xffffffff


	//   ....[27]....
        /*01f8*/ 	.word	0xffffffff


	//   ....[28]....
        /*01fc*/ 	.word	0xffffffff


	//   ....[29]....
        /*0200*/ 	.word	0xffffffff


	//   ....[30]....
        /*0204*/ 	.word	0xffffffff


	//----- nvinfo : EIATTR_COOP_GROUP_INSTR_OFFSETS
	.align		4
.L_25163:
        /*0208*/ 	.byte	0x04, 0x28
        /*020a*/ 	.short	(.L_25165 - .L_25164)


	//   ....[0]....
.L_25164:
        /*020c*/ 	.word	0x00002e50


	//   ....[1]....
        /*0210*/ 	.word	0x00004630


	//   ....[2]....
        /*0214*/ 	.word	0x000047b0


	//   ....[3]....
        /*0218*/ 	.word	0x000047e0


	//   ....[4]....
        /*021c*/ 	.word	0x00004800


	//   ....[5]....
        /*0220*/ 	.word	0x00004820


	//   ....[6]....
        /*0224*/ 	.word	0x000048d0


	//   ....[7]....
        /*0228*/ 	.word	0x000048f0


	//   ....[8]....
        /*022c*/ 	.word	0x00004920


	//   ....[9]....
        /*0230*/ 	.word	0x00005770


	//   ....[10]....
        /*0234*/ 	.word	0x000057d0


	//   ....[11]....
        /*0238*/ 	.word	0x00005800


	//   ....[12]....
        /*023c*/ 	.word	0x00005820


	//   ....[13]....
        /*0240*/ 	.word	0x00005840


	//   ....[14]....
        /*0244*/ 	.word	0x00005890


	//   ....[15]....
        /*0248*/ 	.word	0x000058b0


	//   ....[16]....
        /*024c*/ 	.word	0x000058d0


	//   ....[17]....
        /*0250*/ 	.word	0x000089e0


	//   ....[18]....
        /*0254*/ 	.word	0x00008a20


	//   ....[19]....
        /*0258*/ 	.word	0x00008a40


	//   ....[20]....
        /*025c*/ 	.word	0x00008a60


	//   ....[21]....
        /*0260*/ 	.word	0x00008a70


	//   ....[22]....
        /*0264*/ 	.word	0x00008a80


	//   ....[23]....
        /*0268*/ 	.word	0x00008a90


	//   ....[24]....
        /*026c*/ 	.word	0x00008ac0


	//   ....[25]....
        /*0270*/ 	.word	0x00009610


	//   ....[26]....
        /*0274*/ 	.word	0x00009690


	//   ....[27]....
        /*0278*/ 	.word	0x00009710


	//   ....[28]....
        /*027c*/ 	.word	0x00009790


	//   ....[29]....
        /*0280*/ 	.word	0x00009800


	//   ....[30]....
        /*0284*/ 	.word	0x00009870


	//----- nvinfo : EIATTR_EXIT_INSTR_OFFSETS
	.align		4
.L_25165:
        /*0288*/ 	.byte	0x04, 0x1c
        /*028a*/ 	.short	(.L_25167 - .L_25166)


	//   ....[0]....
.L_25166:
        /*028c*/ 	.word	0x000000b0


	//   ....[1]....
        /*0290*/ 	.word	0x000090d0


	//   ....[2]....
        /*0294*/ 	.word	0x00009530


	//   ....[3]....
        /*0298*/ 	.word	0x000095b0


	//----- nvinfo : EIATTR_CTAIDZ_USED
	.align		4
.L_25167:
        /*029c*/ 	.byte	0x01, 0x04
	.zero		2


	//----- nvinfo : EIATTR_CRS_STACK_SIZE
	.align		4
        /*02a0*/ 	.byte	0x04, 0x1e
        /*02a2*/ 	.short	(.L_25169 - .L_25168)
.L_25168:
        /*02a4*/ 	.word	0x00000000
.L_25169:


//--------------------- .nv.info._ZN4vllm25paged_attention_v2_kernelI13__nv_bfloat16S1_Li112ELi16ELi128ELNS_18Fp8KVCacheDataTypeE0ELb1ELi512EEEvPfS3_PT_PKS4_PKT0_SA_ifPKiSC_iPKfiiiSE_SE_iiiii --------------------------
	.section	.nv.info._ZN4vllm25paged_attention_v2_kernelI13__nv_bfloat16S1_Li112ELi16ELi128ELNS_18Fp8KVCacheDataTypeE0ELb1ELi512EEEvPfS3_PT_PKS4_PKT0_SA_ifPKiSC_iPKfiiiSE_SE_iiiii,"",@"SHT_CUDA_INFO"
	.sectionflags	@""
	.align	4


	//----- nvinfo : EIATTR_CUDA_API_VERSION
	.align		4
        /*0000*/ 	.byte	0x04, 0x37
        /*0002*/ 	.short	(.L_25171 - .L_25170)
.L_25170:
        /*0004*/ 	.word	0x00000082


	//----- nvinfo : EIATTR_SW2861232_WAR
	.align		4
.L_25171:
        /*0008*/ 	.byte	0x01, 0x35
	.zero		2


	//----- nvinfo : EIATTR_PARAM_CBANK
	.align		4
        /*000c*/ 	.byte	0x04, 0x0a
        /*000e*/ 	.short	(.L_25173 - .L_25172)
	.align		4
.L_25172:
        /*0010*/ 	.word	index@(.nv.constant0._ZN4vllm25paged_attention_v2_kernelI13__nv_bfloat16S1_Li112ELi16ELi128ELNS_18Fp8KVCacheDataTypeE0ELb1ELi512EEEvPfS3_PT_PKS4_PKT0_SA_ifPKiSC_iPKfiiiSE_SE_iiiii)
        /*0014*/ 	.short	0x0160
        /*0016*/ 	.short	0x008c


	//----- nvinfo : EIATTR_CBANK_PARAM_SIZE
	.align		4
.L_25173:
        /*0018*/ 	.byte	0x03, 0x19
        /*001a*/ 	.short	0x008c


	//----- nvinfo : EIATTR_KPARAM_INFO
	.align		4
        /*001c*/ 	.byte	0x04, 0x17
        /*001e*/ 	.short	(.L_25175 - .L_25174)
.L_25174:
        /*0020*/ 	.word	0x00000000
        /*0024*/ 	.short	0x0015
        /*0026*/ 	.short	0x0088
        /*0028*/ 	.byte	0x00, 0xf0, 0x11, 0x00


	//----- nvinfo : EIATTR_KPARAM_INFO
	.align		4
.L_25175:
        /*002c*/ 	.byte	0x04, 0x17
        /*002e*/ 	.short	(.L_25177 - .L_25176)
.L_25176:
        /*0030*/ 	.word	0x00000000
        /*0034*/ 	.short	0x0014
        /*0036*/ 	.short	0x0084
        /*0038*/ 	.byte	0x00, 0xf0, 0x11, 0x00


	//----- nvinfo : EIATTR_KPARAM_INFO
	.align		4
.L_25177:
        /*003c*/ 	.byte	0x04, 0x17
        /*003e*/ 	.short	(.L_25179 - .L_25178)
.L_25178:
        /*0040*/ 	.word	0x00000000
        /*0044*/ 	.short	0x0013
        /*0046*/ 	.short	0x0080
        /*0048*/ 	.byte	0x00, 0xf0, 0x11, 0x00


	//----- nvinfo : EIATTR_KPARAM_INFO
	.align		4
.L_25179:
        /*004c*/ 	.byte	0x04, 0x17
        /*004e*/ 	.short	(.L_25181 - .L_25180)
.L_25180:
        /*0050*/ 	.word	0x00000000
        /*0054*/ 	.short	0x0012
        /*0056*/ 	.short	0x007c
        /*0058*/ 	.byte	0x00, 0xf0, 0x11, 0x00


	//----- nvinfo : EIATTR_KPARAM_INFO
	.align		4
.L_25181:
        /*005c*/ 	.byte	0x04, 0x17
        /*005e*/ 	.short	(.L_25183 - .L_25182)
.L_25182:
        /*0060*/ 	.word	0x00000000
        /*0064*/ 	.short	0x0011
        /*0066*/ 	.short	0x0078
        /*0068*/ 	.byte	0x00, 0xf0, 0x11, 0x00


	//----- nvinfo : EIATTR_KPARAM_INFO
	.align		4
.L_25183:
        /*006c*/ 	.byte	0x04, 0x17
        /*006e*/ 	.short	(.L_25185 - .L_25184)
.L_25184:
        /*0070*/ 	.word	0x00000000
        /*0074*/ 	.short	0x0010
        /*0076*/ 	.short	0x0070
        /*0078*/ 	.byte	0x00, 0xf0, 0x21, 0x00


	//----- nvinfo : EIATTR_KPARAM_INFO
	.align		4
.L_25185:
        /*007c*/ 	.byte	0x04, 0x17
        /*007e*/ 	.short	(.L_25187 - .L_25186)
.L_25186:
        /*0080*/ 	.word	0x00000000
        /*0084*/ 	.short	0x000f
        /*0086*/ 	.short	0x0068
        /*0088*/ 	.byte	0x00, 0xf0, 0x21, 0x00


	//----- nvinfo : EIATTR_KPARAM_INFO
	.align		4
.L_25187:
        /*008c*/ 	.byte	0x04, 0x17
        /*008e*/ 	.short	(.L_25189 - .L_25188)
.L_25188:
        /*0090*/ 	.word	0x00000000
        /*0094*/ 	.short	0x000e
        /*0096*/ 	.short	0x0060
        /*0098*/ 	.byte	0x00, 0xf0, 0x11, 0x00


	//----- nvinfo : EIATTR_KPARAM_INFO
	.align		4
.L_25189:
        /*009c*/ 	.byte	0x04, 0x17
        /*009e*/ 	.short	(.L_25191 - .L_25190)
.L_25190:
        /*00a0*/ 	.word	0x00000000
        /*00a4*/ 	.short	0x000d
        /*00a6*/ 	.short	0x005c
        /*00a8*/ 	.byte	0x00, 0xf0, 0x11, 0x00


	//----- nvinfo : EIATTR_KPARAM_INFO
	.align		4
.L_25191:
        /*00ac*/ 	.byte	0x04, 0x17
        /*00ae*/ 	.short	(.L_25193 - .L_25192)
.L_25192:
        /*00b0*/ 	.word	0x00000000
        /*00b4*/ 	.short	0x000c
        /*00b6*/ 	.short	0x0058
        /*00b8*/ 	.byte	0x00, 0xf0, 0x11, 0x00


	//----- nvinfo : EIATTR_KPARAM_INFO
	.align		4
.L_25193:
        /*00bc*/ 	.byte	0x04, 0x17
        /*00be*/ 	.short	(.L_25195 - .L_25194)
.L_25194:
        /*00c0*/ 	.word	0x00000000
        /*00c4*/ 	.short	0x000b
        /*00c6*/ 	.short	0x0050
        /*00c8*/ 	.byte	0x00, 0xf0, 0x21, 0x00


	//----- nvinfo : EIATTR_KPARAM_INFO
	.align		4
.L_25195:
        /*00cc*/ 	.byte	0x04, 0x17
        /*00ce*/ 	.short	(.L_25197 - .L_25196)
.L_25196:
        /*00d0*/ 	.word	0x00000000
        /*00d4*/ 	.short	0x000a
        /*00d6*/ 	.short	0x0048
        /*00d8*/ 	.byte	0x00, 0xf0, 0x11, 0x00


	//----- nvinfo : EIATTR_KPARAM_INFO
	.align		4
.L_25197:
        /*00dc*/ 	.byte	0x04, 0x17
        /*00de*/ 	.short	(.L_25199 - .L_25198)
.L_25198:
        /*00e0*/ 	.word	0x00000000
        /*00e4*/ 	.short	0x0009
        /*00e6*/ 	.short	0x0040
        /*00e8*/ 	.byte	0x00, 0xf0, 0x21, 0x00


	//----- nvinfo : EIATTR_KPARAM_INFO
	.align		4
.L_25199:
        /*00ec*/ 	.byte	0x04, 0x17
        /*00ee*/ 	.short	(.L_25201 - .L_25200)
.L_25200:
        /*00f0*/ 	.word	0x00000000
        /*00f4*/ 	.short	0x0008
        /*00f6*/ 	.short	0x0038
        /*00f8*/ 	.byte	0x00, 0xf0, 0x21, 0x00


	//----- nvinfo : EIATTR_KPARAM_INFO
	.align		4
.L_25201:
        /*00fc*/ 	.byte	0x04, 0x17
        /*00fe*/ 	.short	(.L_25203 - .L_25202)
.L_25202:
        /*0100*/ 	.word	0x00000000
        /*0104*/ 	.short	0x0007
        /*0106*/ 	.short	0x0034
        /*0108*/ 	.byte	0x00, 0xf0, 0x11, 0x00


	//----- nvinfo : EIATTR_KPARAM_INFO
	.align		4
.L_25203:
        /*010c*/ 	.byte	0x04, 0x17
        /*010e*/ 	.short	(.L_25205 - .L_25204)
.L_25204:
        /*0110*/ 	.word	0x00000000
        /*0114*/ 	.short	0x0006
        /*0116*/ 	.short	0x0030
        /*0118*/ 	.byte	0x00, 0xf0, 0x11, 0x00


	//----- nvinfo : EIATTR_KPARAM_INFO
	.align		4
.L_25205:
        /*011c*/ 	.byte	0x04, 0x17
        /*011e*/ 	.short	(.L_25207 - .L_25206)
.L_25206:
        /*0120*/ 	.word	0x00000000
        /*0124*/ 	.short	0x0005
        /*0126*/ 	.short	0x0028
        /*0128*/ 	.byte	0x00, 0xf0, 0x21, 0x00


	//----- nvinfo : EIATTR_KPARAM_INFO
	.align		4
.L_25207:
        /*012c*/ 	.byte	0x04, 0x17
        /*012e*/ 	.short	(.L_25209 - .L_25208)
.L_25208:
        /*0130*/ 	.word	0x00000000
        /*0134*/ 	.short	0x0004
        /*0136*/ 	.short	0x0020
        /*0138*/ 	.byte	0x00, 0xf0, 0x21, 0x00


	//----- nvinfo : EIATTR_KPARAM_INFO
	.align		4
.L_25209:
        /*013c*/ 	.byte	0x04, 0x17
        /*013e*/ 	.short	(.L_25211 - .L_25210)
.L_25210:
        /*0140*/ 	.word	0x00000000
        /*0144*/ 	.short	0x0003
        /*0146*/ 	.short	0x0018
        /*0148*/ 	.byte	0x00, 0xf0, 0x21, 0x00


	//----- nvinfo : EIATTR_KPARAM_INFO
	.align		4
.L_25211:
        /*014c*/ 	.byte	0x04, 0x17
        /*014e*/ 	.short	(.L_25213 - .L_25212)
.L_25212:
        /*0150*/ 	.word	0x00000000
        /*0154*/ 	.short	0x0002
        /*0156*/ 	.short	0x0010
        /*0158*/ 	.byte	0x00, 0xf0, 0x21, 0x00


	//----- nvinfo : EIATTR_KPARAM_INFO
	.align		4
.L_25213:
        /*015c*/ 	.byte	0x04, 0x17
        /*015e*/ 	.short	(.L_25215 - .L_25214)
.L_25214:
        /*0160*/ 	.word	0x00000000
        /*0164*/ 	.short	0x0001
        /*0166*/ 	.short	0x0008
        /*0168*/ 	.byte	0x00, 0xf0, 0x21, 0x00


	//----- nvinfo : EIATTR_KPARAM_INFO
	.align		4
.L_25215:
        /*016c*/ 	.byte	0x04, 0x17
        /*016e*/ 	.short	(.L_25217 - .L_25216)
.L_25216:
        /*0170*/ 	.word	0x00000000
        /*0174*/ 	.short	0x0000
        /*0176*/ 	.short	0x0000
        /*0178*/ 	.byte	0x00, 0xf0, 0x21, 0x00


	//----- nvinfo : EIATTR_MAXREG_COUNT
	.align		4
.L_25217:
        /*017c*/ 	.byte	0x03, 0x1b
        /*017e*/ 	.short	0x00ff


	//----- nvinfo : EIATTR_NUM_BARRIERS
	.align		4
        /*0180*/ 	.byte	0x02, 0x4c
        /*0182*/ 	.byte	0x01
	.zero		1


	//----- nvinfo : EIATTR_MERCURY_ISA_VERSION
	.align		4
        /*0184*/ 	.byte	0x03, 0x5f
        /*0186*/ 	.short	0x0000


	//----- nvinfo : EIATTR_COOP_GROUP_MASK_REGIDS
	.align		4
        /*0188*/ 	.byte	0x04, 0x29
        /*018a*/ 	.short	(.L_25219 - .L_25218)


	//   ....[0]....
.L_25218:
        /*018c*/ 	.word	0xffffffff


	//   ....[1]....
        /*0190*/ 	.word	0xffffffff


	//   ....[2]....
        /*0194*/ 	.word	0xffffffff


	//   ....[3]....
        /*0198*/ 	.word	0xffffffff


	//   ....[4]....
        /*019c*/ 	.word	0xffffffff


	//   ....[5]....
        /*01a0*/ 	.word	0xffffffff


	//   ....[6]....
        /*01a4*/ 	.word	0xffffffff


	//   ....[7]....
        /*01a8*/ 	.word	0xffffffff


	//   ....[8]....
        /*01ac*/ 	.word	0xffffffff


	//   ....[9]....
        /*01b0*/ 	.word	0xffffffff


	//   ....[10]....
        /*01b4*/ 	.word	0xffffffff


	//   ....[11]....
        /*01b8*/ 	.word	0xffffffff


	//   ....[12]....
        /*01bc*/ 	.word	0xffffffff


	//   ....[13]....
        /*01c0*/ 	.word	0xffffffff


	//   ....[14]....
        /*01c4*/ 	.word	0xffffffff


	//   ....[15]....
        /*01c8*/ 	.word	0xffffffff


	//   ....[16]....
        /*01cc*/ 	.word	0xffffffff


	//   ....[17]....
        /*01d0*/ 	.word	0xffffffff


	//   ....[18]....
        /*01d4*/ 	.word	0xffffffff


	//   ....[19]....
        /*01d8*/ 	.word	0xffffffff


	//   ....[20]....
        /*01dc*/ 	.word	0xffffffff


	//   ....[21]....
        /*01e0*/ 	.word	0xffffffff


	//   ....[22]....
        /*01e4*/ 	.word	0xffffffff


	//   ....[23]....
        /*01e8*/ 	.word	0xffffffff


	//   ....[24]....
        /*01ec*/ 	.word	0xffffffff


	//   ....[25]....
        /*01f0*/ 	.word	0xffffffff


	//   ....[26]....
        /*01f4*/ 	.word	0xffffffff


	//   ....[27]....
        /*01f8*/ 	.word	0xffffffff


	//   ....[28]....
        /*01fc*/ 	.word	0xffffffff


	//   ....[29]....
        /*0200*/ 	.word	0xffffffff


	//----- nvinfo : EIATTR_COOP_GROUP_INSTR_OFFSETS
	.align		4
.L_25219:
        /*0204*/ 	.byte	0x04, 0x28
        /*0206*/ 	.short	(.L_25221 - .L_25220)


	//   ....[0]....
.L_25220:
        /*0208*/ 	.word	0x00002bd0


	//   ....[1]....
        /*020c*/ 	.word	0x00004250


	//   ....[2]....
        /*0210*/ 	.word	0x00004410


	//   ....[3]....
        /*0214*/ 	.word	0x00004440


	//   ....[4]....
        /*0218*/ 	.word	0x00004460


	//   ....[5]....
        /*021c*/ 	.word	0x00004480


	//   ....[6]....
        /*0220*/ 	.word	0x00004540


	//   ....[7]....
        /*0224*/ 	.word	0x00004560


	//   ....[8]....
        /*0228*/ 	.word	0x00004580


	//   ....[9]....
        /*022c*/ 	.word	0x000053c0


	//   ....[10]....
        /*0230*/ 	.word	0x00005420


	//   ....[11]....
        /*0234*/ 	.word	0x00005450


	//   ....[12]....
        /*0238*/ 	.word	0x00005470


	//   ....[13]....
        /*023c*/ 	.word	0x00005490


	//   ....[14]....
        /*0240*/ 	.word	0x000054e0


	//   ....[15]....
        /*0244*/ 	.word	0x00005500


	//   ....[16]....
        /*0248*/ 	.word	0x00005520


	//   ....[17]....
        /*024c*/ 	.word	0x00008250


	//   ....[18]....
        /*0250*/ 	.word	0x00008280


	//   ....[19]....
        /*0254*/ 	.word	0x000082b0


	//   ....[20]....
        /*0258*/ 	.word	0x000082e0


	//   ....[21]....
        /*025c*/ 	.word	0x00008300


	//   ....[22]....
        /*0260*/ 	.word	0x00008310


	//   ....[23]....
        /*0264*/ 	.word	0x00008320


	//   ....[24]....
        /*0268*/ 	.word	0x00008bc0


	//   ....[25]....
        /*026c*/ 	.word	0x00008c40


	//   ....[26]....
        /*0270*/ 	.word	0x00008cc0


	//   ....[27]....
        /*0274*/ 	.word	0x00008d40


	//   ....[28]....
        /*0278*/ 	.word	0x00008db0


	//   ....[29]....
        /*027c*/ 	.word	0x00008e20


	//----- nvinfo : EIATTR_EXIT_INSTR_OFFSETS
	.align		4
.L_25221:
        /*0280*/ 	.byte	0x04, 0x1c
        /*0282*/ 	.short	(.L_25223 - .L_25222)


	//   ....[0]....
.L_25222:
        /*0284*/ 	.word	0x00000090


	//   ....[1]....
        /*0288*/ 	.word	0x00008750


	//   ....[2]....
        /*028c*/ 	.word	0x00008850


	//   ....[3]....
        /*0290*/ 	.word	0x00008b60


	//----- nvinfo : EIATTR_CTAIDZ_USED
	.align		4
.L_25223:
        /*0294*/ 	.byte	0x01, 0x04
	.zero		2


	//----- nvinfo : EIATTR_CRS_STACK_SIZE
	.align		4
        /*0298*/ 	.byte	0x04, 0x1e
        /*029a*/ 	.short	(.L_25225 - .L_25224)
.L_25224:
        /*029c*/ 	.word	0x00000000
.L_25225:


//--------------------- .nv.info._ZN4vllm25paged_attention_v2_kernelI13__nv_bfloat16S1_Li96ELi16ELi128ELNS_18Fp8KVCacheDataTypeE0ELb1ELi512EEEvPfS3_PT_PKS4_PKT0_SA_ifPKiSC_iPKfiiiSE_SE_iiiii --------------------------
	.section	.nv.info._ZN4vllm25paged_attention_v2_kernelI13__nv_bfloat16S1_Li96ELi16ELi128ELNS_18Fp8KVCacheDataTypeE0ELb1ELi512EEEvPfS3_PT_PKS4_PKT0_SA_ifPKiSC_iPKfiiiSE_SE_iiiii,"",@"SHT_CUDA_INFO"
	.sectionflags	@""
	.align	4


	//----- nvinfo : EIATTR_CUDA_API_VERSION
	.align		4
        /*0000*/ 	.byte	0x04, 0x37
        /*0002*/ 	.short	(.L_25227 - .L_25226)
.L_25226:
        /*0004*/ 	.word	0x00000082


	//----- nvinfo : EIATTR_SW2861232_WAR
	.align		4
.L_25227:
        /*0008*/ 	.byte	0x01, 0x35
	.zero		2


	//----- nvinfo : EIATTR_PARAM_CBANK
	.align		4
        /*000c*/ 	.byte	0x04, 0x0a
        /*000e*/ 	.short	(.L_25229 - .L_25228)
	.align		4
.L_25228:
        /*0010*/ 	.word	index@(.nv.constant0._ZN4vllm25paged_attention_v2_kernelI13__nv_bfloat16S1_Li96ELi16ELi128ELNS_18Fp8KVCacheDataTypeE0ELb1ELi512EEEvPfS3_PT_PKS4_PKT0_SA_ifPKiSC_iPKfiiiSE_SE_iiiii)
        /*0014*/ 	.short	0x0160
        /*0016*/ 	.short	0x008c


	//----- nvinfo : EIATTR_CBANK_PARAM_SIZE
	.align		4
.L_25229:
        /*0018*/ 	.byte	0x03, 0x19
        /*001a*/ 	.short	0x008c


	//----- nvinfo : EIATTR_KPARAM_INFO
	.align		4
        /*001c*/ 	.byte	0x04, 0x17
        /*001e*/ 	.short	(.L_25231 - .L_25230)
.L_25230:
        /*0020*/ 	.word	0x00000000
        /*0024*/ 	.short	0x0015
        /*0026*/ 	.short	0x0088
        /*0028*/ 	.byte	0x00, 0xf0, 0x11, 0x00


	//----- nvinfo : EIATTR_KPARAM_INFO
	.align		4
.L_25231:
        /*002c*/ 	.byte	0x04, 0x17
        /*002e*/ 	.short	(.L_25233 - .L_25232)
.L_25232:
        /*0030*/ 	.word	0x00000000
        /*0034*/ 	.short	0x0014
        /*0036*/ 	.short	0x0084
        /*0038*/ 	.byte	0x00, 0xf0, 0x11, 0x00


	//----- nvinfo : EIATTR_KPARAM_INFO
	.align		4
.L_25233:
        /*003c*/ 	.byte	0x04, 0x17
        /*003e*/ 	.short	(.L_25235 - .L_25234)
.L_25234:
        /*0040*/ 	.word	0x00000000
        /*0044*/ 	.short	0x0013
        /*0046*/ 	.short	0x0080
        /*0048*/ 	.byte	0x00, 0xf0, 0x11, 0x00


	//----- nvinfo : EIATTR_KPARAM_INFO
	.align		4
.L_25235:
        /*004c*/ 	.byte	0x04, 0x17
        /*004e*/ 	.short	(.L_25237 - .L_25236)
.L_25236:
        /*0050*/ 	.word	0x00000000
        /*0054*/ 	.short	0x0012
        /*0056*/ 	.short	0x007c
        /*0058*/ 	.byte	0x00, 0xf0, 0x11, 0x00


	//----- nvinfo : EIATTR_KPARAM_INFO
	.align		4
.L_25237:
        /*005c*/ 	.byte	0x04, 0x17
        /*005e*/ 	.short	(.L_25239 - .L_25238)
.L_25238:
        /*0060*/ 	.word	0x00000000
        /*0064*/ 	.short	0x0011
        /*0066*/ 	.short	0x0078
        /*0068*/ 	.byte	0x00, 0xf0, 0x11, 0x00


	//----- nvinfo : EIATTR_KPARAM_INFO
	.align		4
.L_25239:
        /*006c*/ 	.byte	0x04, 0x17
        /*006e*/ 	.short	(.L_25241 - .L_25240)
.L_25240:
        /*0070*/ 	.word	0x00000000
        /*0074*/ 	.short	0x0010
        /*0076*/ 	.short	0x0070
        /*0078*/ 	.byte	0x00, 0xf0, 0x21, 0x00


	//----- nvinfo : EIATTR_KPARAM_INFO
	.align		4
.L_25241:
        /*007c*/ 	.byte	0x04, 0x17
        /*007e*/ 	.short	(.L_25243 - .L_25242)
.L_25242:
        /*0080*/ 	.word	0x00000000
        /*0084*/ 	.short	0x000f
        /*0086*/ 	.short	0x0068
        /*0088*/ 	.byte	0x00, 0xf0, 0x21, 0x00


	//----- nvinfo : EIATTR_KPARAM_INFO
	.align		4
.L_25243:
        /*008c*/ 	.byte	0x04, 0x17
        /*008e*/ 	.short	(.L_25245 - .L_25244)
.L_25244:
        /*0090*/ 	.word	0x00000000
        /*0094*/ 	.short	0x000e
        /*0096*/ 	.short	0x0060
        /*0098*/ 	.byte	0x00, 0xf0, 0x11, 0x00


	//----- nvinfo : EIATTR_KPARAM_INFO
	.align		4
.L_25245:
        /*009c*/ 	.byte	0x04, 0x17
        /*009e*/ 	.short	(.L_25247 - .L_25246)
.L_25246:
        /*00a0*/ 	.word	0x00000000
        /*00a4*/ 	.short	0x000d
        /*00a6*/ 	.short	0x005c
        /*00a8*/ 	.byte	0x00, 0xf0, 0x11, 0x00


	//----- nvinfo : EIATTR_KPARAM_INFO
	.align		4
.L_25247:
        /*00ac*/ 	.byte	0x04, 0x17
        /*00ae*/ 	.short	(.L_25249 - .L_25248)
.L_25248:
        /*00b0*/ 	.word	0x00000000
        /*00b4*/ 	.short	0x000c
        /*00b6*/ 	.short	0x0058
        /*00b8*/ 	.byte	0x00, 0xf0, 0x11, 0x00


	//----- nvinfo : EIATTR_KPARAM_INFO
	.align		4
.L_25249:
        /*00bc*/ 	.byte	0x04, 0x17
        /*00be*/ 	.short	(.L_25251 - .L_25250)
.L_25250:
        /*00c0*/ 	.word	0x00000000
        /*00c4*/ 	.short	0x000b
        /*00c6*/ 	.short	0x0050
        /*00c8*/ 	.byte	0x00, 0xf0, 0x21, 0x00


	//----- nvinfo : EIATTR_KPARAM_INFO
	.align		4
.L_25251:
        /*00cc*/ 	.byte	0x04, 0x17
        /*00ce*/ 	.short	(.L_25253 - .L_25252)
.L_25252:
        /*00d0*/ 	.word	0x00000000
        /*00d4*/ 	.short	0x000a
        /*00d6*/ 	.short	0x0048
        /*00d8*/ 	.byte	0x00, 0xf0, 0x11, 0x00


	//----- nvinfo : EIATTR_KPARAM_INFO
	.align		4
.L_25253:
        /*00dc*/ 	.byte	0x04, 0x17
        /*00de*/ 	.short	(.L_25255 - .L_25254)
.L_25254:
        /*00e0*/ 	.word	0x00000000
        /*00e4*/ 	.short	0x0009
        /*00e6*/ 	.short	0x0040
        /*00e8*/ 	.byte	0x00, 0xf0, 0x21, 0x00


	//----- nvinfo : EIATTR_KPARAM_INFO
	.align		4
.L_25255:
        /*00ec*/ 	.byte	0x04, 0x17
        /*00ee*/ 	.short	(.L_25257 - .L_25256)
.L_25256:
        /*00f0*/ 	.word	0x00000000
        /*00f4*/ 	.short	0x0008
        /*00f6*/ 	.short	0x0038
        /*00f8*/ 	.byte	0x00, 0xf0, 0x21, 0x00


	//----- nvinfo : EIATTR_KPARAM_INFO
	.align		4
.L_25257:
        /*00fc*/ 	.byte	0x04, 0x17
        /*00fe*/ 	.short	(.L_25259 - .L_25258)
.L_25258:
        /*0100*/ 	.word	0x00000000
        /*0104*/ 	.short	0x0007
        /*0106*/ 	.short	0x0034
        /*0108*/ 	.byte	0x00, 0xf0, 0x11, 0x00


	//----- nvinfo : EIATTR_KPARAM_INFO
	.align		4
.L_25259:
        /*010c*/ 	.byte	0x04, 0x17
        /*010e*/ 	.short	(.L_25261 - .L_25260)
.L_25260:
        /*0110*/ 	.word	0x00000000
        /*0114*/ 	.short	0x0006
        /*0116*/ 	.short	0x0030
        /*0118*/ 	.byte	0x00, 0xf0, 0x11, 0x00


	//----- nvinfo : EIATTR_KPARAM_INFO
	.align		4
.L_25261:
        /*011c*/ 	.byte	0x04, 0x17
        /*011e*/ 	.short	(.L_25263 - .L_25262)
.L_25262:
        /*0120*/ 	.word	0x00000000
        /*0124*/ 	.short	0x0005
        /*0126*/ 	.short	0x0028
        /*0128*/ 	.byte	0x00, 0xf0, 0x21, 0x00


	//----- nvinfo : EIATTR_KPARAM_INFO
	.align		4
.L_25263:
        /*012c*/ 	.byte	0x04, 0x17
        /*012e*/ 	.short	(.L_25265 - .L_25264)
.L_25264:
        /*0130*/ 	.word	0x00000000
        /*0134*/ 	.short	0x0004
        /*0136*/ 	.short	0x0020
        /*0138*/ 	.byte	0x00, 0xf0, 0x21, 0x00


	//----- nvinfo : EIATTR_KPARAM_INFO
	.align		4
.L_25265:
        /*013c*/ 	.byte	0x04, 0x17
        /*013e*/ 	.short	(.L_25267 - .L_25266)
.L_25266:
        /*0140*/ 	.word	0x00000000
        /*0144*/ 	.short	0x0003
        /*0146*/ 	.short	0x0018
        /*0148*/ 	.byte	0x00, 0xf0, 0x21, 0x00


	//----- nvinfo : EIATTR_KPARAM_INFO
	.align		4
.L_25267:
        /*014c*/ 	.byte	0x04, 0x17
        /*014e*/ 	.short	(.L_25269 - .L_25268)
.L_25268:
        /*0150*/ 	.word	0x00000000
        /*0154*/ 	.short	0x0002
        /*0156*/ 	.short	0x0010
        /*0158*/ 	.byte	0x00, 0xf0, 0x21, 0x00


	//----- nvinfo : EIATTR_KPARAM_INFO
	.align		4
.L_25269:
        /*015c*/ 	.byte	0x04, 0x17
        /*015e*/ 	.short	(.L_25271 - .L_25270)
.L_25270:
        /*0160*/ 	.word	0x00000000
        /*0164*/ 	.short	0x0001
        /*0166*/ 	.short	0x0008
        /*0168*/ 	.byte	0x00, 0xf0, 0x21, 0x00


	//----- nvinfo : EIATTR_KPARAM_INFO
	.align		4
.L_25271:
        /*016c*/ 	.byte	0x04, 0x17
        /*016e*/ 	.short	(.L_25273 - .L_25272)
.L_25272:
        /*0170*/ 	.word	0x00000000
        /*0174*/ 	.short	0x0000
        /*0176*/ 	.short	0x0000
        /*0178*/ 	.byte	0x00, 0xf0, 0x21, 0x00


	//----- nvinfo : EIATTR_MAXREG_COUNT
	.align		4
.L_25273:
        /*017c*/ 	.byte	0x03, 0x1b
        /*017e*/ 	.short	0x00ff


	//----- nvinfo : EIATTR_NUM_BARRIERS
	.align		4
        /*0180*/ 	.byte	0x02, 0x4c
        /*0182*/ 	.byte	0x01
	.zero		1


	//----- nvinfo : EIATTR_MERCURY_ISA_VERSION
	.align		4
        /*0184*/ 	.byte	0x03, 0x5f
        /*0186*/ 	.short	0x0000


	//----- nvinfo : EIATTR_COOP_GROUP_MASK_REGIDS
	.align		4
        /*0188*/ 	.byte	0x04, 0x29
        /*018a*/ 	.short	(.L_25275 - .L_25274)


	//   ....[0]....
.L_25274:
        /*018c*/ 	.word	0xffffffff


	//   ....[1]....
        /*0190*/ 	.word	0xffffffff


	//   ....[2]....
        /*0194*/ 	.word	0xffffffff


	//   ....[3]....
        /*0198*/ 	.word	0xffffffff


	//   ....[4]....
        /*019c*/ 	.word	0xffffffff


	//   ....[5]....
        /*01a0*/ 	.word	0xffffffff


	//   ....[6]....
        /*01a4*/ 	.word	0xffffffff


	//   ....[7]....
        /*01a8*/ 	.word	0xffffffff


	//   ....[8]....
        /*01ac*/ 	.word	0xffffffff


	//   ....[9]....
        /*01b0*/ 	.word	0xffffffff


	//   ....[10]....
        /*01b4*/ 	.word	0xffffffff


	//   ....[11]....
        /*01b8*/ 	.word	0xffffffff


	//   ....[12]....
        /*01bc*/ 	.word	0xffffffff


	//   ....[13]....
        /*01c0*/ 	.word	0xffffffff


	//   ....[14]....
        /*01c4*/ 	.word	0xffffffff


	//   ....[15]....
        /*01c8*/ 	.word	0xffffffff


	//   ....[16]....
        /*01cc*/ 	.word	0xffffffff


	//   ....[17]....
        /*01d0*/ 	.word	0xffffffff


	//   ....[18]....
        /*01d4*/ 	.word	0xffffffff


	//   ....[19]....
        /*01d8*/ 	.word	0xffffffff


	//   ....[20]....
        /*01dc*/ 	.word	0xffffffff


	//   ....[21]....
        /*01e0*/ 	.word	0xffffffff


	//   ....[22]....
        /*01e4*/ 	.word	0xffffffff


	//   ....[23]....
        /*01e8*/ 	.word	0xffffffff


	//   ....[24]....
        /*01ec*/ 	.word	0xffffffff


	//   ....[25]....
        /*01f0*/ 	.word	0xffffffff


	//   ....[26]....
        /*01f4*/ 	.word	0xffffffff


	//   ....[27]....
        /*01f8*/ 	.word	0xffffffff


	//   ....[28]....
        /*01fc*/ 	.word	0xffffffff


	//----- nvinfo : EIATTR_COOP_GROUP_INSTR_OFFSETS
	.align		4
.L_25275:
        /*0200*/ 	.byte	0x04, 0x28
        /*0202*/ 	.short	(.L_25277 - .L_25276)


	//   ....[0]....
.L_25276:
        /*0204*/ 	.word	0x00002820


	//   ....[1]....
        /*0208*/ 	.word	0x00003c40


	//   ....[2]....
        /*020c*/ 	.word	0x00003e00


	//   ....[3]....
        /*0210*/ 	.word	0x00003e30


	//   ....[4]....
        /*0214*/ 	.word	0x00003e50


	//   ....[5]....
        /*0218*/ 	.word	0x00003e70


	//   ....[6]....
        /*021c*/ 	.word	0x00003f30


	//   ....[7]....
        /*0220*/ 	.word	0x00003f50


	//   ....[8]....
        /*0224*/ 	.word	0x00003f70


	//   ....[9]....
        /*0228*/ 	.word	0x00004db0


	//   ....[10]....
        /*022c*/ 	.word	0x00004e10


	//   ....[11]....
        /*0230*/ 	.word	0x00004e40


	//   ....[12]....
        /*0234*/ 	.word	0x00004e60


	//   ....[13]....
        /*0238*/ 	.word	0x00004e80


	//   ....[14]....
        /*023c*/ 	.word	0x00004ed0


	//   ....[15]....
        /*0240*/ 	.word	0x00004ef0


	//   ....[16]....
        /*0244*/ 	.word	0x00004f10


	//   ....[17]....
        /*0248*/ 	.word	0x00007850


	//   ....[18]....
        /*024c*/ 	.word	0x00007890


	//   ....[19]....
        /*0250*/ 	.word	0x000078c0


	//   ....[20]....
        /*0254*/ 	.word	0x000078f0


	//   ....[21]....
        /*0258*/ 	.word	0x00007920


	//   ....[22]....
        /*025c*/ 	.word	0x00007940


	//   ....[23]....
        /*0260*/ 	.word	0x000080d0


	//   ....[24]....
        /*0264*/ 	.word	0x00008150


	//   ....[25]....
        /*0268*/ 	.word	0x000081d0


	//   ....[26]....
        /*026c*/ 	.word	0x00008250


	//   ....[27]....
        /*0270*/ 	.word	0x000082c0


	//   ....[28]....
        /*0274*/ 	.word	0x00008330


	//----- nvinfo : EIATTR_EXIT_INSTR_OFFSETS
	.align		4
.L_25277:
        /*0278*/ 	.byte	0x04, 0x1c
        /*027a*/ 	.short	(.L_25279 - .L_25278)


	//   ....[0]....
.L_25278:
        /*027c*/ 	.word	0x00000090


	//   ....[1]....
        /*0280*/ 	.word	0x00007cd0


	//   ....[2]....
        /*0284*/ 	.word	0x00007dd0


	//   ....[3]....
        /*0288*/ 	.word	0x00008070


	//----- nvinfo : EIATTR_CTAIDZ_USED
	.align		4
.L_25279:
        /*028c*/ 	.byte	0x01, 0x04
	.zero		2


	//----- nvinfo : EIATTR_CRS_STACK_SIZE
	.align		4
        /*0290*/ 	.byte	0x04, 0x1e
        /*0292*/ 	.short	(.L_25281 - .L_25280)
.L_25280:
        /*0294*/ 	.word	0x00000000
.L_25281:


//--------------------- .nv.info._ZN4vllm25paged_attention_v2_kernelI13__nv_bfloat16S1_Li80ELi16ELi128ELNS_18Fp8KVCacheDataTypeE0ELb1ELi512EEEvPfS3_PT_PKS4_PKT0_SA_ifPKiSC_iPKfiiiSE_SE_iiiii --------------------------
	.section	.nv.info._ZN4vllm25paged_attention_v2_kernelI13__nv_bfloat16S1_Li80ELi16ELi128ELNS_18Fp8KVCacheDataTypeE0ELb1ELi512EEEvPfS3_PT_PKS4_PKT0_SA_ifPKiSC_iPKfiiiSE_SE_iiiii,"",@"SHT_CUDA_INFO"
	.sectionflags	@""
	.align	4


	//----- nvinfo : EIATTR_CUDA_API_VERSION
	.align		4
        /*0000*/ 	.byte	0x04, 0x37
        /*0002*/ 	.short	(.L_25283 - .L_25282)
.L_25282:
        /*0004*/ 	.word	0x00000082


	//----- nvinfo : EIATTR_SW2861232_WAR
	.align		4
.L_25283:
        /*0008*/ 	.byte	0x01, 0x35
	.zero		2


	//----- nvinfo : EIATTR_PARAM_CBANK
	.align		4
        /*000c*/ 	.byte	0x04, 0x0a
        /*000e*/ 	.short	(.L_25285 - .L_25284)
	.align		4
.L_25284:
        /*0010*/ 	.word	index@(.nv.constant0._ZN4vllm25paged_attention_v2_kernelI13__nv_bfloat16S1_Li80ELi16ELi128ELNS_18Fp8KVCacheDataTypeE0ELb1ELi512EEEvPfS3_PT_PKS4_PKT0_SA_ifPKiSC_iPKfiiiSE_SE_iiiii)
        /*0014*/ 	.short	0x0160
        /*0016*/ 	.short	0x008c


	//----- nvinfo : EIATTR_CBANK_PARAM_SIZE
	.align		4
.L_25285:
        /*0018*/ 	.byte	0x03, 0x19
        /*001a*/ 	.short	0x008c


	//----- nvinfo : EIATTR_KPARAM_INFO
	.align		4
        /*001c*/ 	.byte	0x04, 0x17
        /*001e*/ 	.short	(.L_25287 - .L_25286)
.L_25286:
        /*0020*/ 	.word	0x00000000
        /*0024*/ 	.short	0x0015
        /*0026*/ 	.short	0x0088
        /*0028*/ 	.byte	0x00, 0xf0, 0x11, 0x00


	//----- nvinfo : EIATTR_KPARAM_INFO
	.align		4
.L_25287:
        /*002c*/ 	.byte	0x04, 0x17
        /*002e*/ 	.short	(.L_25289 - .L_25288)
.L_25288:
        /*0030*/ 	.word	0x00000000
        /*0034*/ 	.short	0x0014
        /*0036*/ 	.short	0x0084
        /*0038*/ 	.byte	0x00, 0xf0, 0x11, 0x00


	//----- nvinfo : EIATTR_KPARAM_INFO
	.align		4
.L_25289:
        /*003c*/ 	.byte	0x04, 0x17
        /*003e*/ 	.short	(.L_25291 - .L_25290)
.L_25290:
        /*0040*/ 	.word	0x00000000
        /*0044*/ 	.short	0x0013
        /*0046*/ 	.short	0x0080
        /*0048*/ 	.byte	0x00, 0xf0, 0x11, 0x00


	//----- nvinfo : EIATTR_KPARAM_INFO
	.align		4
.L_25291:
        /*004c*/ 	.byte	0x04, 0x17
        /*004e*/ 	.short	(.L_25293 - .L_25292)
.L_25292:
        /*0050*/ 	.word	0x00000000
        /*0054*/ 	.short	0x0012
        /*0056*/ 	.short	0x007c
        /*0058*/ 	.byte	0x00, 0xf0, 0x11, 0x00


	//----- nvinfo : EIATTR_KPARAM_INFO
	.align		4
.L_25293:
        /*005c*/ 	.byte	0x04, 0x17
        /*005e*/ 	.short	(.L_25295 - .L_25294)
.L_25294:
        /*0060*/ 	.word	0x00000000
        /*0064*/ 	.short	0x0011
        /*0066*/ 	.short	0x0078
        /*0068*/ 	.byte	0x00, 0xf0, 0x11, 0x00


	//----- nvinfo : EIATTR_KPARAM_INFO
	.align		4
.L_25295:
        /*006c*/ 	.byte	0x04, 0x17
        /*006e*/ 	.short	(.L_25297 - .L_25296)
.L_25296:
        /*0070*/ 	.word	0x00000000
        /*0074*/ 	.short	0x0010
        /*0076*/ 	.short	0x0070
        /*0078*/ 	.byte	0x00, 0xf0, 0x21, 0x00


	//----- nvinfo : EIATTR_KPARAM_INFO
	.align		4
.L_25297:
        /*007c*/ 	.byte	0x04, 0x17
        /*007e*/ 	.short	(.L_25299 - .L_25298)
.L_25298:
        /*0080*/ 	.word	0x00000000
        /*0084*/ 	.short	0x000f
        /*0086*/ 	.short	0x0068
        /*0088*/ 	.byte	0x00, 0xf0, 0x21, 0x00


	//----- nvinfo : EIATTR_KPARAM_INFO
	.align		4
.L_25299:
        /*008c*/ 	.byte	0x04, 0x17
        /*008e*/ 	.short	(.L_25301 - .L_25300)
.L_25300:
        /*0090*/ 	.word	0x00000000
        /*0094*/ 	.short	0x000e
        /*0096*/ 	.short	0x0060
        /*0098*/ 	.byte	0x00, 0xf0, 0x11, 0x00


	//----- nvinfo : EIATTR_KPARAM_INFO
	.align		4
.L_25301:
        /*009c*/ 	.byte	0x04, 0x17
        /*009e*/ 	.short	(.L_25303 - .L_25302)
.L_25302:
        /*00a0*/ 	.word	0x00000000
        /*00a4*/ 	.short	0x000d
        /*00a6*/ 	.short	0x005c
        /*00a8*/ 	.byte	0x00, 0xf0, 0x11, 0x00


	//----- nvinfo : EIATTR_KPARAM_INFO
	.align		4
.L_25303:
        /*00ac*/ 	.byte	0x04, 0x17
        /*00ae*/ 	.short	(.L_25305 - .L_25304)
.L_25304:
        /*00b0*/ 	.word	0x00000000
        /*00b4*/ 	.short	0x000c
        /*00b6*/ 	.short	0x0058
        /*00b8*/ 	.byte	0x00, 0xf0, 0x11, 0x00


	//----- nvinfo : EIATTR_KPARAM_INFO
	.align		4
.L_25305:
        /*00bc*/ 	.byte	0x04, 0x17
        /*00be*/ 	.short	(.L_25307 - .L_25306)
.L_25306:
        /*00c0*/ 	.word	0x00000000
        /*00c4*/ 	.short	0x000b
        /*00c6*/ 	.short	0x0050
        /*00c8*/ 	.byte	0x00, 0xf0, 0x21, 0x00


	//----- nvinfo : EIATTR_KPARAM_INFO
	.align		4
.L_25307:
        /*00cc*/ 	.byte	0x04, 0x17
        /*00ce*/ 	.short	(.L_25309 - .L_25308)
.L_25308:
        /*00d0*/ 	.word	0x00000000
        /*00d4*/ 	.short	0x000a
        /*00d6*/ 	.short	0x0048
        /*00d8*/ 	.byte	0x00, 0xf0, 0x11, 0x00


	//----- nvinfo : EIATTR_KPARAM_INFO
	.align		4
.L_25309:
        /*00dc*/ 	.byte	0x04, 0x17
        /*00de*/ 	.short	(.L_25311 - .L_25310)
.L_25310:
        /*00e0*/ 	.word	0x00000000
        /*00e4*/ 	.short	0x0009
        /*00e6*/ 	.short	0x0040
        /*00e8*/ 	.byte	0x00, 0xf0, 0x21, 0x00


	//----- nvinfo : EIATTR_KPARAM_INFO
	.align		4
.L_25311:
        /*00ec*/ 	.byte	0x04, 0x17
        /*00ee*/ 	.short	(.L_25313 - .L_25312)
.L_25312:
        /*00f0*/ 	.word	0x00000000
        /*00f4*/ 	.short	0x0008
        /*00f6*/ 	.short	0x0038
        /*00f8*/ 	.byte	0x00, 0xf0, 0x21, 0x00


	//----- nvinfo : EIATTR_KPARAM_INFO
	.align		4
.L_25313:
        /*00fc*/ 	.byte	0x04, 0x17
        /*00fe*/ 	.short	(.L_25315 - .L_25314)
.L_25314:
        /*0100*/ 	.word	0x00000000
        /*0104*/ 	.short	0x0007
        /*0106*/ 	.short	0x0034
        /*0108*/ 	.byte	0x00, 0xf0, 0x11, 0x00


	//----- nvinfo : EIATTR_KPARAM_INFO
	.align		4
.L_25315:
        /*010c*/ 	.byte	0x04, 0x17
        /*010e*/ 	.short	(.L_25317 - .L_25316)
.L_25316:
        /*0110*/ 	.word	0x00000000
        /*0114*/ 	.short	0x0006
        /*0116*/ 	.short	0x0030
        /*0118*/ 	.byte	0x00, 0xf0, 0x11, 0x00


	//----- nvinfo : EIATTR_KPARAM_INFO
	.align		4
.L_25317:
        /*011c*/ 	.byte	0x04, 0x17
        /*011e*/ 	.short	(.L_25319 - .L_25318)
.L_25318:
        /*0120*/ 	.word	0x00000000
        /*0124*/ 	.short	0x0005
        /*0126*/ 	.short	0x0028
        /*0128*/ 	.byte	0x00, 0xf0, 0x21, 0x00


	//----- nvinfo : EIATTR_KPARAM_INFO
	.align		4
.L_25319:
        /*012c*/ 	.byte	0x04, 0x17
        /*012e*/ 	.short	(.L_25321 - .L_25320)
.L_25320:
        /*0130*/ 	.word	0x00000000
        /*0134*/ 	.short	0x0004
        /*0136*/ 	.short	0x0020
        /*0138*/ 	.byte	0x00, 0xf0, 0x21, 0x00


	//----- nvinfo : EIATTR_KPARAM_INFO
	.align		4
.L_25321:
        /*013c*/ 	.byte	0x04, 0x17
        /*013e*/ 	.short	(.L_25323 - .L_25322)
.L_25322:
        /*0140*/ 	.word	0x00000000
        /*0144*/ 	.short	0x0003
        /*0146*/ 	.short	0x0018
        /*0148*/ 	.byte	0x00, 0xf0, 0x21, 0x00


	//----- nvinfo : EIATTR_KPARAM_INFO
	.align		4
.L_25323:
        /*014c*/ 	.byte	0x04, 0x17
        /*014e*/ 	.short	(.L_25325 - .L_25324)
.L_25324:
        /*0150*/ 	.word	0x00000000
        /*0154*/ 	.short	0x0002
        /*0156*/ 	.short	0x0010
        /*0158*/ 	.byte	0x00, 0xf0, 0x21, 0x00


	//----- nvinfo : EIATTR_KPARAM_INFO
	.align		4
.L_25325:
        /*015c*/ 	.byte	0x04, 0x17
        /*015e*/ 	.short	(.L_25327 - .L_25326)
.L_25326:
        /*0160*/ 	.word	0x00000000
        /*0164*/ 	.short	0x0001
        /*0166*/ 	.short	0x0008
        /*0168*/ 	.byte	0x00, 0xf0, 0x21, 0x00


	//----- nvinfo : EIATTR_KPARAM_INFO
	.align		4
.L_25327:
        /*016c*/ 	.byte	0x04, 0x17
        /*016e*/ 	.short	(.L_25329 - .L_25328)
.L_25328:
        /*0170*/ 	.word	0x00000000
        /*0174*/ 	.short	0x0000
        /*0176*/ 	.short	0x0000
        /*0178*/ 	.byte	0x00, 0xf0, 0x21, 0x00


	//----- nvinfo : EIATTR_MAXREG_COUNT
	.align		4
.L_25329:
        /*017c*/ 	.byte	0x03, 0x1b
        /*017e*/ 	.short	0x00ff


	//----- nvinfo : EIATTR_NUM_BARRIERS
	.align		4
        /*0180*/ 	.byte	0x02, 0x4c
        /*0182*/ 	.byte	0x01
	.zero		1


	//----- nvinfo : EIATTR_MERCURY_ISA_VERSION
	.align		4
        /*0184*/ 	.byte	0x03, 0x5f
        /*0186*/ 	.short	0x0000


	//----- nvinfo : EIATTR_COOP_GROUP_MASK_REGIDS
	.align		4
        /*0188*/ 	.byte	0x04, 0x29
        /*018a*/ 	.short	(.L_25331 - .L_25330)


	//   ....[0]....
.L_25330:
        /*018c*/ 	.word	0xffffffff


	//   ....[1]....
        /*0190*/ 	.word	0xffffffff


	//   ....[2]....
        /*0194*/ 	.word	0xffffffff


	//   ....[3]....
        /*0198*/ 	.word	0xffffffff


	//   ....[4]....
        /*019c*/ 	.word	0xffffffff


	//   ....[5]....
        /*01a0*/ 	.word	0xffffffff


	//   ....[6]....
        /*01a4*/ 	.word	0xffffffff


	//   ....[7]....
        /*01a8*/ 	.word	0xffffffff


	//   ....[8]....
        /*01ac*/ 	.word	0xffffffff


	//   ....[9]....
        /*01b0*/ 	.word	0xffffffff


	//   ....[10]....
        /*01b4*/ 	.word	0xffffffff


	//   ....[11]....
        /*01b8*/ 	.word	0xffffffff


	//   ....[12]....
        /*01bc*/ 	.word	0xffffffff


	//   ....[13]....
        /*01c0*/ 	.word	0xffffffff


	//   ....[14]....
        /*01c4*/ 	.word	0xffffffff


	//   ....[15]....
        /*01c8*/ 	.word	0xffffffff


	//   ....[16]....
        /*01cc*/ 	.word	0xffffffff


	//   ....[17]....
        /*01d0*/ 	.word	0xffffffff


	//   ....[18]....
        /*01d4*/ 	.word	0xffffffff


	//   ....[19]....
        /*01d8*/ 	.word	0xffffffff


	//   ....[20]....
        /*01dc*/ 	.word	0xffffffff


	//   ....[21]....
        /*01e0*/ 	.word	0xffffffff


	//   ....[22]....
        /*01e4*/ 	.word	0xffffffff


	//   ....[23]....
        /*01e8*/ 	.word	0xffffffff


	//   ....[24]....
        /*01ec*/ 	.word	0xffffffff


	//   ....[25]....
        /*01f0*/ 	.word	0xffffffff


	//   ....[26]....
        /*01f4*/ 	.word	0xffffffff


	//   ....[27]....
        /*01f8*/ 	.word	0xffffffff


	//----- nvinfo : EIATTR_COOP_GROUP_INSTR_OFFSETS
	.align		4
.L_25331:
        /*01fc*/ 	.byte	0x04, 0x28
        /*01fe*/ 	.short	(.L_25333 - .L_25332)


	//   ....[0]....
.L_25332:
        /*0200*/ 	.word	0x00002470


	//   ....[1]....
        /*0204*/ 	.word	0x00003650


	//   ....[2]....
        /*0208*/ 	.word	0x00003810


	//   ....[3]....
        /*020c*/ 	.word	0x00003840


	//   ....[4]....
        /*0210*/ 	.word	0x00003860


	//   ....[5]....
        /*0214*/ 	.word	0x00003880


	//   ....[6]....
        /*0218*/ 	.word	0x00003940


	//   ....[7]....
        /*021c*/ 	.word	0x00003960


	//   ....[8]....
        /*0220*/ 	.word	0x00003980


	//   ....[9]....
        /*0224*/ 	.word	0x000047c0


	//   ....[10]....
        /*0228*/ 	.word	0x00004820


	//   ....[11]....
        /*022c*/ 	.word	0x00004850


	//   ....[12]....
        /*0230*/ 	.word	0x00004870


	//   ....[13]....
        /*0234*/ 	.word	0x00004890


	//   ....[14]....
        /*0238*/ 	.word	0x000048e0


	//   ....[15]....
        /*023c*/ 	.word	0x00004900


	//   ....[16]....
        /*0240*/ 	.word	0x00004920


	//   ....[17]....
        /*0244*/ 	.word	0x00006e50


	//   ....[18]....
        /*0248*/ 	.word	0x00006e90


	//   ....[19]....
        /*024c*/ 	.word	0x00006ee0


	//   ....[20]....
        /*0250*/ 	.word	0x00006f10


	//   ....[21]....
        /*0254*/ 	.word	0x00006f30


	//   ....[22]....
        /*0258*/ 	.word	0x000075e0


	//   ....[23]....
        /*025c*/ 	.word	0x00007660


	//   ....[24]....
        /*0260*/ 	.word	0x000076e0


	//   ....[25]....
        /*0264*/ 	.word	0x00007760


	//   ....[26]....
        /*0268*/ 	.word	0x000077d0


	//   ....[27]....
        /*026c*/ 	.word	0x00007840


	//----- nvinfo : EIATTR_EXIT_INSTR_OFFSETS
	.align		4
.L_25333:
        /*0270*/ 	.byte	0x04, 0x1c
        /*0272*/ 	.short	(.L_25335 - .L_25334)


	//   ....[0]....
.L_25334:
        /*0274*/ 	.word	0x00000090


	//   ....[1]....
        /*0278*/ 	.word	0x00007250


	//   ....[2]....
        /*027c*/ 	.word	0x00007350


	//   ....[3]....
        /*0280*/ 	.word	0x00007580


	//----- nvinfo : EIATTR_CTAIDZ_USED
	.align		4
.L_25335:
        /*0284*/ 	.byte	0x01, 0x04
	.zero		2


	//----- nvinfo : EIATTR_CRS_STACK_SIZE
	.align		4
        /*0288*/ 	.byte	0x04, 0x1e
        /*028a*/ 	.short	(.L_25337 - .L_25336)
.L_25336:
        /*028c*/ 	.word	0x00000000
.L_25337:


//--------------------- .nv.info._ZN4vllm25paged_attention_v2_kernelI13__nv_bfloat16S1_Li64ELi16ELi128ELNS_18Fp8KVCacheDataTypeE0ELb1ELi512EEEvPfS3_PT_PKS4_PKT0_SA_ifPKiSC_iPKfiiiSE_SE_iiiii --------------------------
	.section	.nv.info._ZN4vllm25paged_attention_v2_kernelI13__nv_bfloat16S1_Li64ELi16ELi128ELNS_18Fp8KVCacheDataTypeE0ELb1ELi512EEEvPfS3_PT_PKS4_PKT0_SA_ifPKiSC_iPKfiiiSE_SE_iiiii,"",@"SHT_CUDA_INFO"
	.sectionflags	@""
	.align	4


	//----- nvinfo : EIATTR_CUDA_API_VERSION
	.align		4
        /*0000*/ 	.byte	0x04, 0x37
        /*0002*/ 	.short	(.L_25339 - .L_25338)
.L_25338:
        /*0004*/ 	.word	0x00000082


	//----- nvinfo : EIATTR_SW2861232_WAR
	.align		4
.L_25339:
        /*0008*/ 	.byte	0x01, 0x35
	.zero		2


	//----- nvinfo : EIATTR_PARAM_CBANK
	.align		4
        /*000c*/ 	.byte	0x04, 0x0a
        /*000e*/ 	.short	(.L_25341 - .L_25340)
	.align		4
.L_25340:
        /*0010*/ 	.word	index@(.nv.constant0._ZN4vllm25paged_attention_v2_kernelI13__nv_bfloat16S1_Li64ELi16ELi128ELNS_18Fp8KVCacheDataTypeE0ELb1ELi512EEEvPfS3_PT_PKS4_PKT0_SA_ifPKiSC_iPKfiiiSE_SE_iiiii)
        /*0014*/ 	.short	0x0160
        /*0016*/ 	.short	0x008c


	//----- nvinfo : EIATTR_CBANK_PARAM_SIZE
	.align		4
.L_25341:
        /*0018*/ 	.byte	0x03, 0x19
        /*001a*/ 	.short	0x008c


	//----- nvinfo : EIATTR_KPARAM_INFO
	.align		4
        /*001c*/ 	.byte	0x04, 0x17
        /*001e*/ 	.short	(.L_25343 - .L_25342)
.L_25342:
        /*0020*/ 	.word	0x00000000
        /*0024*/ 	.short	0x0015
        /*0026*/ 	.short	0x0088
        /*0028*/ 	.byte	0x00, 0xf0, 0x11, 0x00


	//----- nvinfo : EIATTR_KPARAM_INFO
	.align		4
.L_25343:
        /*002c*/ 	.byte	0x04, 0x17
        /*002e*/ 	.short	(.L_25345 - .L_25344)
.L_25344:
        /*0030*/ 	.word	0x00000000
        /*0034*/ 	.short	0x0014
        /*0036*/ 	.short	0x0084
        /*0038*/ 	.byte	0x00, 0xf0, 0x11, 0x00


	//----- nvinfo : EIATTR_KPARAM_INFO
	.align		4
.L_25345:
        /*003c*/ 	.byte	0x04, 0x17
        /*003e*/ 	.short	(.L_25347 - .L_25346)
.L_25346:
        /*0040*/ 	.word	0x00000000
        /*0044*/ 	.short	0x0013
        /*0046*/ 	.short	0x0080
        /*0048*/ 	.byte	0x00, 0xf0, 0x11, 0x00


	//----- nvinfo : EIATTR_KPARAM_INFO
	.align		4
.L_25347:
        /*004c*/ 	.byte	0x04, 0x17
        /*004e*/ 	.short	(.L_25349 - .L_25348)
.L_25348:
        /*0050*/ 	.word	0x00000000
        /*0054*/ 	.short	0x0012
        /*0056*/ 	.short	0x007c
        /*0058*/ 	.byte	0x00, 0xf0, 0x11, 0x00


	//----- nvinfo : EIATTR_KPARAM_INFO
	.align		4
.L_25349:
        /*005c*/ 	.byte	0x04, 0x17
        /*005e*/ 	.short	(.L_25351 - .L_25350)
.L_25350:
        /*0060*/ 	.word	0x00000000
        /*0064*/ 	.short	0x0011
        /*0066*/ 	.short	0x0078
        /*0068*/ 	.byte	0x00, 0xf0, 0x11, 0x00


	//----- nvinfo : EIATTR_KPARAM_INFO
	.align		4
.L_25351:
        /*006c*/ 	.byte	0x04, 0x17
        /*006e*/ 	.short	(.L_25353 - .L_25352)
.L_25352:
        /*0070*/ 	.word	0x00000000
        /*0074*/ 	.short	0x0010
        /*0076*/ 	.short	0x0070
        /*0078*/ 	.byte	0x00, 0xf0, 0x21, 0x00


	//----- nvinfo : EIATTR_KPARAM_INFO
	.align		4
.L_25353:
        /*007c*/ 	.byte	0x04, 0x17
        /*007e*/ 	.short	(.L_25355 - .L_25354)
.L_25354:
        /*0080*/ 	.word	0x00000000
        /*0084*/ 	.short	0x000f
        /*0086*/ 	.short	0x0068
        /*0088*/ 	.byte	0x00, 0xf0, 0x21, 0x00


	//----- nvinfo : EIATTR_KPARAM_INFO
	.align		4
.L_25355:
        /*008c*/ 	.byte	0x04, 0x17
        /*008e*/ 	.short	(.L_25357 - .L_25356)
.L_25356:
        /*0090*/ 	.word	0x00000000
        /*0094*/ 	.short	0x000e
        /*0096*/ 	.short	0x0060
        /*0098*/ 	.byte	0x00, 0xf0, 0x11, 0x00


	//----- nvinfo : EIATTR_KPARAM_INFO
	.align		4
.L_25357:
        /*009c*/ 	.byte	0x04, 0x17
        /*009e*/ 	.short	(.L_25359 - .L_25358)
.L_25358:
        /*00a0*/ 	.word	0x00000000
        /*00a4*/ 	.short	0x000d
        /*00a6*/ 	.short	0x005c
        /*00a8*/ 	.byte	0x00, 0xf0, 0x11, 0x00


	//----- nvinfo : EIATTR_KPARAM_INFO
	.align		4
.L_25359:
        /*00ac*/ 	.byte	0x04, 0x17
        /*00ae*/ 	.short	(.L_25361 - .L_25360)
.L_25360:
        /*00b0*/ 	.word	0x00000000
        /*00b4*/ 	.short	0x000c
        /*00b6*/ 	.short	0x0058
        /*00b8*/ 	.byte	0x00, 0xf0, 0x11, 0x00


	//----- nvinfo : EIATTR_KPARAM_INFO
	.align		4
.L_25361:
        /*00bc*/ 	.byte	0x04, 0x17
        /*00be*/ 	.short	(.L_25363 - .L_25362)
.L_25362:
        /*00c0*/ 	.word	0x00000000
        /*00c4*/ 	.short	0x000b
        /*00c6*/ 	.short	0x0050
        /*00c8*/ 	.byte	0x00, 0xf0, 0x21, 0x00


	//----- nvinfo : EIATTR_KPARAM_INFO
	.align		4
.L_25363:
        /*00cc*/ 	.byte	0x04, 0x17
        /*00ce*/ 	.short	(.L_25365 - .L_25364)
.L_25364:
        /*00d0*/ 	.word	0x00000000
        /*00d4*/ 	.short	0x000a
        /*00d6*/ 	.short	0x0048
        /*00d8*/ 	.byte	0x00, 0xf0, 0x11, 0x00


	//----- nvinfo : EIATTR_KPARAM_INFO
	.align		4
.L_25365:
        /*00dc*/ 	.byte	0x04, 0x17
        /*00de*/ 	.short	(.L_25367 - .L_25366)
.L_25366:
        /*00e0*/ 	.word	0x00000000
        /*00e4*/ 	.short	0x0009
        /*00e6*/ 	.short	0x0040
        /*00e8*/ 	.byte	0x00, 0xf0, 0x21, 0x00


	//----- nvinfo : EIATTR_KPARAM_INFO
	.align		4
.L_25367:
        /*00ec*/ 	.byte	0x04, 0x17
        /*00ee*/ 	.short	(.L_25369 - .L_25368)
.L_25368:
        /*00f0*/ 	.word	0x00000000
        /*00f4*/ 	.short	0x0008
        /*00f6*/ 	.short	0x0038
        /*00f8*/ 	.byte	0x00, 0xf0, 0x21, 0x00


	//----- nvinfo : EIATTR_KPARAM_INFO
	.align		4
.L_25369:
        /*00fc*/ 	.byte	0x04, 0x17
        /*00fe*/ 	.short	(.L_25371 - .L_25370)
.L_25370:
        /*0100*/ 	.word	0x00000000
        /*0104*/ 	.short	0x0007
        /*0106*/ 	.short	0x0034
        /*0108*/ 	.byte	0x00, 0xf0, 0x11, 0x00


	//----- nvinfo : EIATTR_KPARAM_INFO
	.align		4
.L_25371:
        /*010c*/ 	.byte	0x04, 0x17
        /*010e*/ 	.short	(.L_25373 - .L_25372)
.L_25372:
        /*0110*/ 	.word	0x00000000
        /*0114*/ 	.short	0x0006
        /*0116*/ 	.short	0x0030
        /*0118*/ 	.byte	0x00, 0xf0, 0x11, 0x00


	//----- nvinfo : EIATTR_KPARAM_INFO
	.align		4
.L_25373:
        /*011c*/ 	.byte	0x04, 0x17
        /*011e*/ 	.short	(.L_25375 - .L_25374)
.L_25374:
        /*0120*/ 	.word	0x00000000
        /*0124*/ 	.short	0x0005
        /*0126*/ 	.short	0x0028
        /*0128*/ 	.byte	0x00, 0xf0, 0x21, 0x00


	//----- nvinfo : EIATTR_KPARAM_INFO
	.align		4
.L_25375:
        /*012c*/ 	.byte	0x04, 0x17
        /*012e*/ 	.short	(.L_25377 - .L_25376)
.L_25376:
        /*0130*/ 	.word	0x00000000
        /*0134*/ 	.short	0x0004
        /*0136*/ 	.short	0x0020
        /*0138*/ 	.byte	0x00, 0xf0, 0x21, 0x00


	//----- nvinfo : EIATTR_KPARAM_INFO
	.align		4
.L_25377:
        /*013c*/ 	.byte	0x04, 0x17
        /*013e*/ 	.short	(.L_25379 - .L_25378)
.L_25378:
        /*0140*/ 	.word	0x00000000
        /*0144*/ 	.short	0x0003
        /*0146*/ 	.short	0x0018
        /*0148*/ 	.byte	0x00, 0xf0, 0x21, 0x00


	//----- nvinfo : EIATTR_KPARAM_INFO
	.align		4
.L_25379:
        /*014c*/ 	.byte	0x04, 0x17
        /*014e*/ 	.short	(.L_25381 - .L_25380)
.L_25380:
        /*0150*/ 	.word	0x00000000
        /*0154*/ 	.short	0x0002
        /*0156*/ 	.short	0x0010
        /*0158*/ 	.byte	0x00, 0xf0, 0x21, 0x00


	//----- nvinfo : EIATTR_KPARAM_INFO
	.align		4
.L_25381:
        /*015c*/ 	.byte	0x04, 0x17
        /*015e*/ 	.short	(.L_25383 - .L_25382)
.L_25382:
        /*0160*/ 	.word	0x00000000
        /*0164*/ 	.short	0x0001
        /*0166*/ 	.short	0x0008
        /*0168*/ 	.byte	0x00, 0xf0, 0x21, 0x00


	//----- nvinfo : EIATTR_KPARAM_INFO
	.align		4
.L_25383:
        /*016c*/ 	.byte	0x04, 0x17
        /*016e*/ 	.short	(.L_25385 - .L_25384)
.L_25384:
        /*0170*/ 	.word	0x00000000
        /*0174*/ 	.short	0x0000
        /*0176*/ 	.short	0x0000
        /*0178*/ 	.byte	0x00, 0xf0, 0x21, 0x00


	//----- nvinfo : EIATTR_MAXREG_COUNT
	.align		4
.L_25385:
        /*017c*/ 	.byte	0x03, 0x1b
        /*017e*/ 	.short	0x00ff


	//----- nvinfo : EIATTR_NUM_BARRIERS
	.align		4
        /*0180*/ 	.byte	0x02, 0x4c
        /*0182*/ 	.byte	0x01
	.zero		1


	//----- nvinfo : EIATTR_MERCURY_ISA_VERSION
	.align		4
        /*0184*/ 	.byte	0x03, 0x5f
        /*0186*/ 	.short	0x0000


	//----- nvinfo : EIATTR_COOP_GROUP_MASK_REGIDS
	.align		4
        /*0188*/ 	.byte	0x04, 0x29
        /*018a*/ 	.short	(.L_25387 - .L_25386)


	//   ....[0]....
.L_25386:
        /*018c*/ 	.word	0xffffffff


	//   ....[1]....
        /*0190*/ 	.word	0xffffffff


	//   ....[2]....
        /*0194*/ 	.word	0xffffffff


	//   ....[3]....
        /*0198*/ 	.word	0xffffffff


	//   ....[4]....
        /*019c*/ 	.word	0xffffffff


	//   ....[5]....
        /*01a0*/ 	.word	0xffffffff


	//   ....[6]....
        /*01a4*/ 	.word	0xffffffff


	//   ....[7]....
        /*01a8*/ 	.word	0xffffffff


	//   ....[8]....
        /*01ac*/ 	.word	0xffffffff


	//   ....[9]....
        /*01b0*/ 	.word	0xffffffff


	//   ....[10]....
        /*01b4*/ 	.word	0xffffffff


	//   ....[11]....
        /*01b8*/ 	.word	0xffffffff


	//   ....[12]....
        /*01bc*/ 	.word	0xffffffff


	//   ....[13]....
        /*01c0*/ 	.word	0xffffffff


	//   ....[14]....
        /*01c4*/ 	.word	0xffffffff


	//   ....[15]....
        /*01c8*/ 	.word	0xffffffff


	//   ....[16]....
        /*01cc*/ 	.word	0xffffffff


	//   ....[17]....
        /*01d0*/ 	.word	0xffffffff


	//   ....[18]....
        /*01d4*/ 	.word	0xffffffff


	//   ....[19]....
        /*01d8*/ 	.word	0xffffffff


	//   ....[20]....
        /*01dc*/ 	.word	0xffffffff


	//   ....[21]....
        /*01e0*/ 	.word	0xffffffff


	//   ....[22]....
        /*01e4*/ 	.word	0xffffffff


	//   ....[23]....
        /*01e8*/ 	.word	0xffffffff


	//   ....[24]....
        /*01ec*/ 	.word	0xffffffff


	//   ....[25]....
        /*01f0*/ 	.word	0xffffffff


	//   ....[26]....
        /*01f4*/ 	.word	0xffffffff


	//----- nvinfo : EIATTR_COOP_GROUP_INSTR_OFFSETS
	.align		4
.L_25387:
        /*01f8*/ 	.byte	0x04, 0x28
        /*01fa*/ 	.short	(.L_25389 - .L_25388)


	//   ....[0]....
.L_25388:
        /*01fc*/ 	.word	0x000020b0


	//   ....[1]....
        /*0200*/ 	.word	0x00003020


	//   ....[2]....
        /*0204*/ 	.word	0x000031e0


	//   ....[3]....
        /*0208*/ 	.word	0x00003210


	//   ....[4]....
        /*020c*/ 	.word	0x00003230


	//   ....[5]....
        /*0210*/ 	.word	0x00003250


	//   ....[6]....
        /*0214*/ 	.word	0x00003310


	//   ....[7]....
        /*0218*/ 	.word	0x00003330


	//   ....[8]....
        /*021c*/ 	.word	0x00003350


	//   ....[9]....
        /*0220*/ 	.word	0x00004190


	//   ....[10]....
        /*0224*/ 	.word	0x000041f0


	//   ....[11]....
        /*0228*/ 	.word	0x00004220


	//   ....[12]....
        /*022c*/ 	.word	0x00004240


	//   ....[13]....
        /*0230*/ 	.word	0x00004260


	//   ....[14]....
        /*0234*/ 	.word	0x000042b0


	//   ....[15]....
        /*0238*/ 	.word	0x000042d0


	//   ....[16]....
        /*023c*/ 	.word	0x000042f0


	//   ....[17]....
        /*0240*/ 	.word	0x00006440


	//   ....[18]....
        /*0244*/ 	.word	0x00006470


	//   ....[19]....
        /*0248*/ 	.word	0x000064c0


	//   ....[20]....
        /*024c*/ 	.word	0x000064f0


	//   ....[21]....
        /*0250*/ 	.word	0x00006ac0


	//   ....[22]....
        /*0254*/ 	.word	0x00006b40


	//   ....[23]....
        /*0258*/ 	.word	0x00006bc0


	//   ....[24]....
        /*025c*/ 	.word	0x00006c40


	//   ....[25]....
        /*0260*/ 	.word	0x00006cb0


	//   ....[26]....
        /*0264*/ 	.word	0x00006d20


	//----- nvinfo : EIATTR_EXIT_INSTR_OFFSETS
	.align		4
.L_25389:
        /*0268*/ 	.byte	0x04, 0x1c
        /*026a*/ 	.short	(.L_25391 - .L_25390)


	//   ....[0]....
.L_25390:
        /*026c*/ 	.word	0x00000090


	//   ....[1]....
        /*0270*/ 	.word	0x00006790


	//   ....[2]....
        /*0274*/ 	.word	0x000068a0


	//   ....[3]....
        /*0278*/ 	.word	0x00006a60


	//----- nvinfo : EIATTR_CTAIDZ_USED
	.align		4
.L_25391:
        /*027c*/ 	.byte	0x01, 0x04
	.zero		2


	//----- nvinfo : EIATTR_CRS_STACK_SIZE
	.align		4
        /*0280*/ 	.byte	0x04, 0x1e
        /*0282*/ 	.short	(.L_25393 - .L_25392)
.L_25392:
        /*0284*/ 	.word	0x00000000
.L_25393:


//--------------------- .nv.info._ZN4vllm25paged_attention_v2_kernelI13__nv_bfloat16S1_Li32ELi16ELi128ELNS_18Fp8KVCacheDataTypeE0ELb1ELi512EEEvPfS3_PT_PKS4_PKT0_SA_ifPKiSC_iPKfiiiSE_SE_iiiii --------------------------
	.section	.nv.info._ZN4vllm25paged_attention_v2_kernelI13__nv_bfloat16S1_Li32ELi16ELi128ELNS_18Fp8KVCacheDataTypeE0ELb1ELi512EEEvPfS3_PT_PKS4_PKT0_SA_ifPKiSC_iPKfiiiSE_SE_iiiii,"",@"SHT_CUDA_INFO"
	.sectionflags	@""
	.align	4


	//----- nvinfo : EIATTR_CUDA_API_VERSION
	.align		4
        /*0000*/ 	.byte	0x04, 0x37
        /*0002*/ 	.short	(.L_25395 - .L_25394)
.L_25394:
        /*0004*/ 	.word	0x00000082


	//----- nvinfo : EIATTR_SW2861232_WAR
	.align		4
.L_25395:
        /*0008*/ 	.byte	0x01, 0x35
	.zero		2


	//----- nvinfo : EIATTR_PARAM_CBANK
	.align		4
        /*000c*/ 	.byte	0x04, 0x0a
        /*000e*/ 	.short	(.L_25397 - .L_25396)
	.align		4
.L_25396:
        /*0010*/ 	.word	index@(.nv.constant0._ZN4vllm25paged_attention_v2_kernelI13__nv_bfloat16S1_Li32ELi16ELi128ELNS_18Fp8KVCacheDataTypeE0ELb1ELi512EEEvPfS3_PT_PKS4_PKT0_SA_ifPKiSC_iPKfiiiSE_SE_iiiii)
        /*0014*/ 	.short	0x0160
        /*0016*/ 	.short	0x008c


	//----- nvinfo : EIATTR_CBANK_PARAM_SIZE
	.align		4
.L_25397:
        /*0018*/ 	.byte	0x03, 0x19
        /*001a*/ 	.short	0x008c


	//----- nvinfo : EIATTR_KPARAM_INFO
	.align		4
        /*001c*/ 	.byte	0x04, 0x17
        /*001e*/ 	.short	(.L_25399 - .L_25398)
.L_25398:
        /*0020*/ 	.word	0x00000000
        /*0024*/ 	.short	0x0015
        /*0026*/ 	.short	0x0088
        /*0028*/ 	.byte	0x00, 0xf0, 0x11, 0x00


	//----- nvinfo : EIATTR_KPARAM_INFO
	.align		4
.L_25399:
        /*002c*/ 	.byte	0x04, 0x17
        /*002e*/ 	.short	(.L_25401 - .L_25400)
.L_25400:
        /*0030*/ 	.word	0x00000000
        /*0034*/ 	.short	0x0014
        /*0036*/ 	.short	0x0084
        /*0038*/ 	.byte	0x00, 0xf0, 0x11, 0x00


	//----- nvinfo : EIATTR_KPARAM_INFO
	.align		4
.L_25401:
        /*003c*/ 	.byte	0x04, 0x17
        /*003e*/ 	.short	(.L_25403 - .L_25402)
.L_25402:
        /*0040*/ 	.word	0x00000000
        /*0044*/ 	.short	0x0013
        /*0046*/ 	.short	0x0080
        /*0048*/ 	.byte	0x00, 0xf0, 0x11, 0x00


	//----- nvinfo : EIATTR_KPARAM_INFO
	.align		4
.L_25403:
        /*004c*/ 	.byte	0x04, 0x17
        /*004e*/ 	.short	(.L_25405 - .L_25404)
.L_25404:
        /*0050*/ 	.word	0x00000000
        /*0054*/ 	.short	0x0012
        /*0056*/ 	.short	0x007c
        /*0058*/ 	.byte	0x00, 0xf0, 0x11, 0x00


	//----- nvinfo : EIATTR_KPARAM_INFO
	.align		4
.L_25405:
        /*005c*/ 	.byte	0x04, 0x17
        /*005e*/ 	.short	(.L_25407 - .L_25406)
.L_25406:
        /*0060*/ 	.word	0x00000000
        /*0064*/ 	.short	0x0011
        /*0066*/ 	.short	0x0078
        /*0068*/ 	.byte	0x00, 0xf0, 0x11, 0x00


	//----- nvinfo : EIATTR_KPARAM_INFO
	.align		4
.L_25407:
        /*006c*/ 	.byte	0x04, 0x17
        /*006e*/ 	.short	(.L_25409 - .L_25408)
.L_25408:
        /*0070*/ 	.word	0x00000000
        /*0074*/ 	.short	0x0010
        /*0076*/ 	.short	0x0070
        /*0078*/ 	.byte	0x00, 0xf0, 0x21, 0x00


	//----- nvinfo : EIATTR_KPARAM_INFO
	.align		4
.L_25409:
        /*007c*/ 	.byte	0x04, 0x17
        /*007e*/ 	.short	(.L_25411 - .L_25410)
.L_25410:
        /*0080*/ 	.word	0x00000000
        /*0084*/ 	.short	0x000f
        /*0086*/ 	.short	0x0068
        /*0088*/ 	.byte	0x00, 0xf0, 0x21, 0x00


	//----- nvinfo : EIATTR_KPARAM_INFO
	.align		4
.L_25411:
        /*008c*/ 	.byte	0x04, 0x17
        /*008e*/ 	.short	(.L_25413 - .L_25412)
.L_25412:
        /*0090*/ 	.word	0x00000000
        /*0094*/ 	.short	0x000e
        /*0096*/ 	.short	0x0060
        /*0098*/ 	.byte	0x00, 0xf0, 0x11, 0x00


	//----- nvinfo : EIATTR_KPARAM_INFO
	.align		4
.L_25413:
        /*009c*/ 	.byte	0x04, 0x17
        /*009e*/ 	.short	(.L_25415 - .L_25414)
.L_25414:
        /*00a0*/ 	.word	0x00000000
        /*00a4*/ 	.short	0x000d
        /*00a6*/ 	.short	0x005c
        /*00a8*/ 	.byte	0x00, 0xf0, 0x11, 0x00


	//----- nvinfo : EIATTR_KPARAM_INFO
	.align		4
.L_25415:
        /*00ac*/ 	.byte	0x04, 0x17
        /*00ae*/ 	.short	(.L_25417 - .L_25416)
.L_25416:
        /*00b0*/ 	.word	0x00000000
        /*00b4*/ 	.short	0x000c
        /*00b6*/ 	.short	0x0058
        /*00b8*/ 	.byte	0x00, 0xf0, 0x11, 0x00


	//----- nvinfo : EIATTR_KPARAM_INFO
	.align		4
.L_25417:
        /*00bc*/ 	.byte	0x04, 0x17
        /*00be*/ 	.short	(.L_25419 - .L_25418)
.L_25418:
        /*00c0*/ 	.word	0x00000000
        /*00c4*/ 	.short	0x000b
        /*00c6*/ 	.short	0x0050
        /*00c8*/ 	.byte	0x00, 0xf0, 0x21, 0x00


	//----- nvinfo : EIATTR_KPARAM_INFO
	.align		4
.L_25419:
        /*00cc*/ 	.byte	0x04, 0x17
        /*00ce*/ 	.short	(.L_25421 - .L_25420)
.L_25420:
        /*00d0*/ 	.word	0x00000000
        /*00d4*/ 	.short	0x000a
        /*00d6*/ 	.short	0x0048
        /*00d8*/ 	.byte	0x00, 0xf0, 0x11, 0x00


	//----- nvinfo : EIATTR_KPARAM_INFO
	.align		4
.L_25421:
        /*00dc*/ 	.byte	0x04, 0x17
        /*00de*/ 	.short	(.L_25423 - .L_25422)
.L_25422:
        /*00e0*/ 	.word	0x00000000
        /*00e4*/ 	.short	0x0009
        /*00e6*/ 	.short	0x0040
        /*00e8*/ 	.byte	0x00, 0xf0, 0x21, 0x00


	//----- nvinfo : EIATTR_KPARAM_INFO
	.align		4
.L_25423:
        /*00ec*/ 	.byte	0x04, 0x17
        /*00ee*/ 	.short	(.L_25425 - .L_25424)
.L_25424:
        /*00f0*/ 	.word	0x00000000
        /*00f4*/ 	.short	0x0008
        /*00f6*/ 	.short	0x0038
        /*00f8*/ 	.byte	0x00, 0xf0, 0x21, 0x00


	//----- nvinfo : EIATTR_KPARAM_INFO
	.align		4
.L_25425:
        /*00fc*/ 	.byte	0x04, 0x17
        /*00fe*/ 	.short	(.L_25427 - .L_25426)
.L_25426:
        /*0100*/ 	.word	0x00000000
        /*0104*/ 	.short	0x0007
        /*0106*/ 	.short	0x0034
        /*0108*/ 	.byte	0x00, 0xf0, 0x11, 0x00


	//----- nvinfo : EIATTR_KPARAM_INFO
	.align		4
.L_25427:
        /*010c*/ 	.byte	0x04, 0x17
        /*010e*/ 	.short	(.L_25429 - .L_25428)
.L_25428:
        /*0110*/ 	.word	0x00000000
        /*0114*/ 	.short	0x0006
        /*0116*/ 	.short	0x0030
        /*0118*/ 	.byte	0x00, 0xf0, 0x11, 0x00


	//----- nvinfo : EIATTR_KPARAM_INFO
	.align		4
.L_25429:
        /*011c*/ 	.byte	0x04, 0x17
        /*011e*/ 	.short	(.L_25431 - .L_25430)
.L_25430:
        /*0120*/ 	.word	0x00000000
        /*0124*/ 	.short	0x0005
        /*0126*/ 	.short	0x0028
        /*0128*/ 	.byte	0x00, 0xf0, 0x21, 0x00


	//----- nvinfo : EIATTR_KPARAM_INFO
	.align		4
.L_25431:
        /*012c*/ 	.byte	0x04, 0x17
        /*012e*/ 	.short	(.L_25433 - .L_25432)
.L_25432:
        /*0130*/ 	.word	0x00000000
        /*0134*/ 	.short	0x0004
        /*0136*/ 	.short	0x0020
        /*0138*/ 	.byte	0x00, 0xf0, 0x21, 0x00


	//----- nvinfo : EIATTR_KPARAM_INFO
	.align		4
.L_25433:
        /*013c*/ 	.byte	0x04, 0x17
        /*013e*/ 	.short	(.L_25435 - .L_25434)
.L_25434:
        /*0140*/ 	.word	0x00000000
        /*0144*/ 	.short	0x0003
        /*0146*/ 	.short	0x0018
        /*0148*/ 	.byte	0x00, 0xf0, 0x21, 0x00


	//----- nvinfo : EIATTR_KPARAM_INFO
	.align		4
.L_25435:
        /*014c*/ 	.byte	0x04, 0x17
        /*014e*/ 	.short	(.L_25437 - .L_25436)
.L_25436:
        /*0150*/ 	.word	0x00000000
        /*0154*/ 	.short	0x0002
        /*0156*/ 	.short	0x0010
        /*0158*/ 	.byte	0x00, 0xf0, 0x21, 0x00


	//----- nvinfo : EIATTR_KPARAM_INFO
	.align		4
.L_25437:
        /*015c*/ 	.byte	0x04, 0x17
        /*015e*/ 	.short	(.L_25439 - .L_25438)
.L_25438:
        /*0160*/ 	.word	0x00000000
        /*0164*/ 	.short	0x0001
        /*0166*/ 	.short	0x0008
        /*0168*/ 	.byte	0x00, 0xf0, 0x21, 0x00


	//----- nvinfo : EIATTR_KPARAM_INFO
	.align		4
.L_25439:
        /*016c*/ 	.byte	0x04, 0x17
        /*016e*/ 	.short	(.L_25441 - .L_25440)
.L_25440:
        /*0170*/ 	.word	0x00000000
        /*0174*/ 	.short	0x0000
        /*0176*/ 	.short	0x0000
        /*0178*/ 	.byte	0x00, 0xf0, 0x21, 0x00


	//----- nvinfo : EIATTR_MAXREG_COUNT
	.align		4
.L_25441:
        /*017c*/ 	.byte	0x03, 0x1b
        /*017e*/ 	.short	0x00ff


	//----- nvinfo : EIATTR_NUM_BARRIERS
	.align		4
        /*0180*/ 	.byte	0x02, 0x4c
        /*0182*/ 	.byte	0x01
	.zero		1


	//----- nvinfo : EIATTR_MERCURY_ISA_VERSION
	.align		4
        /*0184*/ 	.byte	0x03, 0x5f
        /*0186*/ 	.short	0x0000


	//----- nvinfo : EIATTR_COOP_GROUP_MASK_REGIDS
	.align		4
        /*0188*/ 	.byte	0x04, 0x29
        /*018a*/ 	.short	(.L_25443 - .L_25442)


	//   ....[0]....
.L_25442:
        /*018c*/ 	.word	0xffffffff


	//   ....[1]....
        /*0190*/ 	.word	0xffffffff


	//   ....[2]....
        /*0194*/ 	.word	0xffffffff


	//   ....[3]....
        /*0198*/ 	.word	0xffffffff


	//   ....[4]....
        /*019c*/ 	.word	0xffffffff


	//   ....[5]....
        /*01a0*/ 	.word	0xffffffff


	//   ....[6]....
        /*01a4*/ 	.word	0xffffffff


	//   ....[7]....
        /*01a8*/ 	.word	0xffffffff


	//   ....[8]....
        /*01ac*/ 	.word	0xffffffff


	//   ....[9]....
        /*01b0*/ 	.word	0xffffffff


	//   ....[10]....
        /*01b4*/ 	.word	0xffffffff


	//   ....[11]....
        /*01b8*/ 	.word	0xffffffff


	//   ....[12]....
        /*01bc*/ 	.word	0xffffffff


	//   ....[13]....
        /*01c0*/ 	.word	0xffffffff


	//   ....[14]....
        /*01c4*/ 	.word	0xffffffff


	//   ....[15]....
        /*01c8*/ 	.word	0xffffffff


	//   ....[16]....
        /*01cc*/ 	.word	0xffffffff


	//   ....[17]....
        /*01d0*/ 	.word	0xffffffff


	//   ....[18]....
        /*01d4*/ 	.word	0xffffffff


	//   ....[19]....
        /*01d8*/ 	.word	0xffffffff


	//   ....[20]....
        /*01dc*/ 	.word	0xffffffff


	//   ....[21]....
        /*01e0*/ 	.word	0xffffffff


	//   ....[22]....
        /*01e4*/ 	.word	0xffffffff


	//   ....[23]....
        /*01e8*/ 	.word	0xffffffff


	//   ....[24]....
        /*01ec*/ 	.word	0xffffffff


	//----- nvinfo : EIATTR_COOP_GROUP_INSTR_OFFSETS
	.align		4
.L_25443:
        /*01f0*/ 	.byte	0x04, 0x28
        /*01f2*/ 	.short	(.L_25445 - .L_25444)


	//   ....[0]....
.L_25444:
        /*01f4*/ 	.word	0x00001930


	//   ....[1]....
        /*01f8*/ 	.word	0x00002400


	//   ....[2]....
        /*01fc*/ 	.word	0x000025b0


	//   ....[3]....
        /*0200*/ 	.word	0x000025e0


	//   ....[4]....
        /*0204*/ 	.word	0x00002600


	//   ....[5]....
        /*0208*/ 	.word	0x00002620


	//   ....[6]....
        /*020c*/ 	.word	0x000026e0


	//   ....[7]....
        /*0210*/ 	.word	0x00002700


	//   ....[8]....
        /*0214*/ 	.word	0x00002720


	//   ....[9]....
        /*0218*/ 	.word	0x00003560


	//   ....[10]....
        /*021c*/ 	.word	0x000035c0


	//   ....[11]....
        /*0220*/ 	.word	0x000035f0


	//   ....[12]....
        /*0224*/ 	.word	0x00003610


	//   ....[13]....
        /*0228*/ 	.word	0x00003630


	//   ....[14]....
        /*022c*/ 	.word	0x00003680


	//   ....[15]....
        /*0230*/ 	.word	0x000036a0


	//   ....[16]....
        /*0234*/ 	.word	0x000036c0


	//   ....[17]....
        /*0238*/ 	.word	0x00005000


	//   ....[18]....
        /*023c*/ 	.word	0x00005040


	//   ....[19]....
        /*0240*/ 	.word	0x000054d0


	//   ....[20]....
        /*0244*/ 	.word	0x00005550


	//   ....[21]....
        /*0248*/ 	.word	0x000055d0


	//   ....[22]....
        /*024c*/ 	.word	0x00005650


	//   ....[23]....
        /*0250*/ 	.word	0x000056c0


	//   ....[24]....
        /*0254*/ 	.word	0x00005730


	//----- nvinfo : EIATTR_EXIT_INSTR_OFFSETS
	.align		4
.L_25445:
        /*0258*/ 	.byte	0x04, 0x1c
        /*025a*/ 	.short	(.L_25447 - .L_25446)


	//   ....[0]....
.L_25446:
        /*025c*/ 	.word	0x00000090


	//   ....[1]....
        /*0260*/ 	.word	0x00005280


	//   ....[2]....
        /*0264*/ 	.word	0x00005390


	//   ....[3]....
        /*0268*/ 	.word	0x00005470


	//----- nvinfo : EIATTR_CTAIDZ_USED
	.align		4
.L_25447:
        /*026c*/ 	.byte	0x01, 0x04
	.zero		2


	//----- nvinfo : EIATTR_CRS_STACK_SIZE
	.align		4
        /*0270*/ 	.byte	0x04, 0x1e
        /*0272*/ 	.short	(.L_25449 - .L_25448)
.L_25448:
        /*0274*/ 	.word	0x00000000
.L_25449:


//--------------------- .nv.info._ZN4vllm25paged_attention_v2_kernelI13__nv_bfloat16S1_Li256ELi8ELi128ELNS_18Fp8KVCacheDataTypeE0ELb0ELi512EEEvPfS3_PT_PKS4_PKT0_SA_ifPKiSC_iPKfiiiSE_SE_iiiii --------------------------
	.section	.nv.info._ZN4vllm25paged_attention_v2_kernelI13__nv_bfloat16S1_Li256ELi8ELi128ELNS_18Fp8KVCacheDataTypeE0ELb0ELi512EEEvPfS3_PT_PKS4_PKT0_SA_ifPKiSC_iPKfiiiSE_SE_iiiii,"",@"SHT_CUDA_INFO"
	.sectionflags	@""
	.align	4


	//----- nvinfo : EIATTR_CUDA_API_VERSION
	.align		4
        /*0000*/ 	.byte	0x04, 0x37
        /*0002*/ 	.short	(.L_25451 - .L_25450)
.L_25450:
        /*0004*/ 	.word	0x00000082


	//----- nvinfo : EIATTR_SW2861232_WAR
	.align		4
.L_25451:
        /*0008*/ 	.byte	0x01, 0x35
	.zero		2


	//----- nvinfo : EIATTR_PARAM_CBANK
	.align		4
        /*000c*/ 	.byte	0x04, 0x0a
        /*000e*/ 	.short	(.L_25453 - .L_25452)
	.align		4
.L_25452:
        /*0010*/ 	.word	index@(.nv.constant0._ZN4vllm25paged_attention_v2_kernelI13__nv_bfloat16S1_Li256ELi8ELi128ELNS_18Fp8KVCacheDataTypeE0ELb0ELi512EEEvPfS3_PT_PKS4_PKT0_SA_ifPKiSC_iPKfiiiSE_SE_iiiii)
        /*0014*/ 	.short	0x0160
        /*0016*/ 	.short	0x008c


	//----- nvinfo : EIATTR_CBANK_PARAM_SIZE
	.align		4
.L_25453:
        /*0018*/ 	.byte	0x03, 0x19
        /*001a*/ 	.short	0x008c


	//----- nvinfo : EIATTR_KPARAM_INFO
	.align		4
        /*001c*/ 	.byte	0x04, 0x17
        /*001e*/ 	.short	(.L_25455 - .L_25454)
.L_25454:
        /*0020*/ 	.word	0x00000000
        /*0024*/ 	.short	0x0015
        /*0026*/ 	.short	0x0088
        /*0028*/ 	.byte	0x00, 0xf0, 0x11, 0x00


	//----- nvinfo : EIATTR_KPARAM_INFO
	.align		4
.L_25455:
        /*002c*/ 	.byte	0x04, 0x17
        /*002e*/ 	.short	(.L_25457 - .L_25456)
.L_25456:
        /*0030*/ 	.word	0x00000000
        /*0034*/ 	.short	0x0014
        /*0036*/ 	.short	0x0084
        /*0038*/ 	.byte	0x00, 0xf0, 0x11, 0x00


	//----- nvinfo : EIATTR_KPARAM_INFO
	.align		4
.L_25457:
        /*003c*/ 	.byte	0x04, 0x17
        /*003e*/ 	.short	(.L_25459 - .L_25458)
.L_25458:
        /*0040*/ 	.word	0x00000000
        /*0044*/ 	.short	0x0013
        /*0046*/ 	.short	0x0080
        /*0048*/ 	.byte	0x00, 0xf0, 0x11, 0x00


	//----- nvinfo : EIATTR_KPARAM_INFO
	.align		4
.L_25459:
        /*004c*/ 	.byte	0x04, 0x17
        /*004e*/ 	.short	(.L_25461 - .L_25460)
.L_25460:
        /*0050*/ 	.word	0x00000000
        /*0054*/ 	.short	0x0012
        /*0056*/ 	.short	0x007c
        /*0058*/ 	.byte	0x00, 0xf0, 0x11, 0x00


	//----- nvinfo : EIATTR_KPARAM_INFO
	.align		4
.L_25461:
        /*005c*/ 	.byte	0x04, 0x17
        /*005e*/ 	.short	(.L_25463 - .L_25462)
.L_25462:
        /*0060*/ 	.word	0x00000000
        /*0064*/ 	.short	0x0011
        /*0066*/ 	.short	0x0078
        /*0068*/ 	.byte	0x00, 0xf0, 0x11, 0x00


	//----- nvinfo : EIATTR_KPARAM_INFO
	.align		4
.L_25463:
        /*006c*/ 	.byte	0x04, 0x17
        /*006e*/ 	.short	(.L_25465 - .L_25464)
.L_25464:
        /*0070*/ 	.word	0x00000000
        /*0074*/ 	.short	0x0010
        /*0076*/ 	.short	0x0070
        /*0078*/ 	.byte	0x00, 0xf0, 0x21, 0x00


	//----- nvinfo : EIATTR_KPARAM_INFO
	.align		4
.L_25465:
        /*007c*/ 	.byte	0x04, 0x17
        /*007e*/ 	.short	(.L_25467 - .L_25466)
.L_25466:
        /*0080*/ 	.word	0x00000000
        /*0084*/ 	.short	0x000f
        /*0086*/ 	.short	0x0068
        /*0088*/ 	.byte	0x00, 0xf0, 0x21, 0x00


	//----- nvinfo : EIATTR_KPARAM_INFO
	.align		4
.L_25467:
        /*008c*/ 	.byte	0x04, 0x17
        /*008e*/ 	.short	(.L_25469 - .L_25468)
.L_25468:
        /*0090*/ 	.word	0x00000000
        /*0094*/ 	.short	0x000e
        /*0096*/ 	.short	0x0060
        /*0098*/ 	.byte	0x00, 0xf0, 0x11, 0x00


	//----- nvinfo : EIATTR_KPARAM_INFO
	.align		4
.L_25469:
        /*009c*/ 	.byte	0x04, 0x17
        /*009e*/ 	.short	(.L_25471 - .L_25470)
.L_25470:
        /*00a0*/ 	.word	0x00000000
        /*00a4*/ 	.short	0x000d
        /*00a6*/ 	.short	0x005c
        /*00a8*/ 	.byte	0x00, 0xf0, 0x11, 0x00


	//----- nvinfo : EIATTR_KPARAM_INFO
	.align		4
.L_25471:
        /*00ac*/ 	.byte	0x04, 0x17
        /*00ae*/ 	.short	(.L_25473 - .L_25472)
.L_25472:
        /*00b0*/ 	.word	0x00000000
        /*00b4*/ 	.short	0x000c
        /*00b6*/ 	.short	0x0058
        /*00b8*/ 	.byte	0x00, 0xf0, 0x11, 0x00


	//----- nvinfo : EIATTR_KPARAM_INFO
	.align		4
.L_25473:
        /*00bc*/ 	.byte	0x04, 0x17
        /*00be*/ 	.short	(.L_25475 - .L_25474)
.L_25474:
        /*00c0*/ 	.word	0x00000000
        /*00c4*/ 	.short	0x000b
        /*00c6*/ 	.short	0x0050
        /*00c8*/ 	.byte	0x00, 0xf0, 0x21, 0x00


	//----- nvinfo : EIATTR_KPARAM_INFO
	.align		4
.L_25475:
        /*00cc*/ 	.byte	0x04, 0x17
        /*00ce*/ 	.short	(.L_25477 - .L_25476)
.L_25476:
        /*00d0*/ 	.word	0x00000000
        /*00d4*/ 	.short	0x000a
        /*00d6*/ 	.short	0x0048
        /*00d8*/ 	.byte	0x00, 0xf0, 0x11, 0x00


	//----- nvinfo : EIATTR_KPARAM_INFO
	.align		4
.L_25477:
        /*00dc*/ 	.byte	0x04, 0x17
        /*00de*/ 	.short	(.L_25479 - .L_25478)
.L_25478:
        /*00e0*/ 	.word	0x00000000
        /*00e4*/ 	.short	0x0009
        /*00e6*/ 	.short	0x0040
        /*00e8*/ 	.byte	0x00, 0xf0, 0x21, 0x00


	//----- nvinfo : EIATTR_KPARAM_INFO
	.align		4
.L_25479:
        /*00ec*/ 	.byte	0x04, 0x17
        /*00ee*/ 	.short	(.L_25481 - .L_25480)
.L_25480:
        /*00f0*/ 	.word	0x00000000
        /*00f4*/ 	.short	0x0008
        /*00f6*/ 	.short	0x0038
        /*00f8*/ 	.byte	0x00, 0xf0, 0x21, 0x00


	//----- nvinfo : EIATTR_KPARAM_INFO
	.align		4
.L_25481:
        /*00fc*/ 	.byte	0x04, 0x17
        /*00fe*/ 	.short	(.L_25483 - .L_25482)
.L_25482:
        /*0100*/ 	.word	0x00000000
        /*0104*/ 	.short	0x0007
        /*0106*/ 	.short	0x0034
        /*0108*/ 	.byte	0x00, 0xf0, 0x11, 0x00


	//----- nvinfo : EIATTR_KPARAM_INFO
	.align		4
.L_25483:
        /*010c*/ 	.byte	0x04, 0x17
        /*010e*/ 	.short	(.L_25485 - .L_25484)
.L_25484:
        /*0110*/ 	.word	0x00000000
        /*0114*/ 	.short	0x0006
        /*0116*/ 	.short	0x0030
        /*0118*/ 	.byte	0x00, 0xf0, 0x11, 0x00


	//----- nvinfo : EIATTR_KPARAM_INFO
	.align		4
.L_25485:
        /*011c*/ 	.byte	0x04, 0x17
        /*011e*/ 	.short	(.L_25487 - .L_25486)
.L_25486:
        /*0120*/ 	.word	0x00000000
        /*0124*/ 	.short	0x0005
        /*0126*/ 	.short	0x0028
        /*0128*/ 	.byte	0x00, 0xf0, 0x21, 0x00


	//----- nvinfo : EIATTR_KPARAM_INFO
	.align		4
.L_25487:
        /*012c*/ 	.byte	0x04, 0x17
        /*012e*/ 	.short	(.L_25489 - .L_25488)
.L_25488:
        /*0130*/ 	.word	0x00000000
        /*0134*/ 	.short	0x0004
        /*0136*/ 	.short	0x0020
        /*0138*/ 	.byte	0x00, 0xf0, 0x21, 0x00


	//----- nvinfo : EIATTR_KPARAM_INFO
	.align		4
.L_25489:
        /*013c*/ 	.byte	0x04, 0x17
        /*013e*/ 	.short	(.L_25491 - .L_25490)
.L_25490:
        /*0140*/ 	.word	0x00000000
        /*0144*/ 	.short	0x0003
        /*0146*/ 	.short	0x0018
        /*0148*/ 	.byte	0x00, 0xf0, 0x21, 0x00


	//----- nvinfo : EIATTR_KPARAM_INFO
	.align		4
.L_25491:
        /*014c*/ 	.byte	0x04, 0x17
        /*014e*/ 	.short	(.L_25493 - .L_25492)
.L_25492:
        /*0150*/ 	.word	0x00000000
        /*0154*/ 	.short	0x0002
        /*0156*/ 	.short	0x0010
        /*0158*/ 	.byte	0x00, 0xf0, 0x21, 0x00


	//----- nvinfo : EIATTR_KPARAM_INFO
	.align		4
.L_25493:
        /*015c*/ 	.byte	0x04, 0x17
        /*015e*/ 	.short	(.L_25495 - .L_25494)
.L_25494:
        /*0160*/ 	.word	0x00000000
        /*0164*/ 	.short	0x0001
        /*0166*/ 	.short	0x0008
        /*0168*/ 	.byte	0x00, 0xf0, 0x21, 0x00


	//----- nvinfo : EIATTR_KPARAM_INFO
	.align		4
.L_25495:
        /*016c*/ 	.byte	0x04, 0x17
        /*016e*/ 	.short	(.L_25497 - .L_25496)
.L_25496:
        /*0170*/ 	.word	0x00000000
        /*0174*/ 	.short	0x0000
        /*0176*/ 	.short	0x0000
        /*0178*/ 	.byte	0x00, 0xf0, 0x21, 0x00


	//----- nvinfo : EIATTR_MAXREG_COUNT
	.align		4
.L_25497:
        /*017c*/ 	.byte	0x03, 0x1b
        /*017e*/ 	.short	0x00ff


	//----- nvinfo : EIATTR_NUM_BARRIERS
	.align		4
        /*0180*/ 	.byte	0x02, 0x4c
        /*0182*/ 	.byte	0x01
	.zero		1


	//----- nvinfo : EIATTR_MERCURY_ISA_VERSION
	.align		4
        /*0184*/ 	.byte	0x03, 0x5f
        /*0186*/ 	.short	0x0000


	//----- nvinfo : EIATTR_COOP_GROUP_MASK_REGIDS
	.align		4
        /*0188*/ 	.byte	0x04, 0x29
        /*018a*/ 	.short	(.L_25499 - .L_25498)


	//   ....[0]....
.L_25498:
        /*018c*/ 	.word	0xffffffff


	//   ....[1]....
        /*0190*/ 	.word	0xffffffff


	//   ....[2]....
        /*0194*/ 	.word	0xffffffff


	//   ....[3]....
        /*0198*/ 	.word	0xffffffff


	//   ....[4]....
        /*019c*/ 	.word	0xffffffff


	//   ....[5]....
        /*01a0*/ 	.word	0xffffffff


	//   ....[6]....
        /*01a4*/ 	.word	0xffffffff


	//   ....[7]....
        /*01a8*/ 	.word	0xffffffff


	//   ....[8]....
        /*01ac*/ 	.word	0xffffffff


	//   ....[9]....
        /*01b0*/ 	.word	0xffffffff


	//   ....[10]....
        /*01b4*/ 	.word	0xffffffff


	//   ....[11]....
        /*01b8*/ 	.word	0xffffffff


	//   ....[12]....
        /*01bc*/ 	.word	0xffffffff


	//   ....[13]....
        /*01c0*/ 	.word	0xffffffff


	//   ....[14]....
        /*01c4*/ 	.word	0xffffffff


	//   ....[15]....
        /*01c8*/ 	.word	0xffffffff


	//   ....[16]....
        /*01cc*/ 	.word	0xffffffff


	//   ....[17]....
        /*01d0*/ 	.word	0xffffffff


	//   ....[18]....
        /*01d4*/ 	.word	0xffffffff


	//   ....[19]....
        /*01d8*/ 	.word	0xffffffff


	//   ....[20]....
        /*01dc*/ 	.word	0xffffffff


	//   ....[21]....
        /*01e0*/ 	.word	0xffffffff


	//   ....[22]....
        /*01e4*/ 	.word	0xffffffff


	//   ....[23]....
        /*01e8*/ 	.word	0xffffffff


	//   ....[24]....
        /*01ec*/ 	.word	0xffffffff


	//----- nvinfo : EIATTR_COOP_GROUP_INSTR_OFFSETS
	.align		4
.L_25499:
        /*01f0*/ 	.byte	0x04, 0x28
        /*01f2*/ 	.short	(.L_25501 - .L_25500)


	//   ....[0]....
.L_25500:
        /*01f4*/ 	.word	0x000039d0


	//   ....[1]....
        /*01f8*/ 	.word	0x00003a00


	//   ....[2]....
        /*01fc*/ 	.word	0x000052d0


	//   ....[3]....
        /*0200*/ 	.word	0x00005300


	//   ....[4]....
        /*0204*/ 	.word	0x00005430


	//   ....[5]....
        /*0208*/ 	.word	0x00005460


	//   ....[6]....
        /*020c*/ 	.word	0x00005480


	//   ....[7]....
        /*0210*/ 	.word	0x00005560


	//   ....[8]....
        /*0214*/ 	.word	0x00005580


	//   ....[9]....
        /*0218*/ 	.word	0x000055b0


	//   ....[10]....
        /*021c*/ 	.word	0x000063f0


	//   ....[11]....
        /*0220*/ 	.word	0x00006450


	//   ....[12]....
        /*0224*/ 	.word	0x00006480


	//   ....[13]....
        /*0228*/ 	.word	0x000064a0


	//   ....[14]....
        /*022c*/ 	.word	0x000064c0


	//   ....[15]....
        /*0230*/ 	.word	0x00006510


	//   ....[16]....
        /*0234*/ 	.word	0x00006530


	//   ....[17]....
        /*0238*/ 	.word	0x00006550


	//   ....[18]....
        /*023c*/ 	.word	0x00009bd0


	//   ....[19]....
        /*0240*/ 	.word	0x00009c50


	//   ....[20]....
        /*0244*/ 	.word	0x00009cd0


	//   ....[21]....
        /*0248*/ 	.word	0x00009d50


	//   ....[22]....
        /*024c*/ 	.word	0x00009dd0


	//   ....[23]....
        /*0250*/ 	.word	0x00009e50


	//   ....[24]....
        /*0254*/ 	.word	0x00009ec0


	//----- nvinfo : EIATTR_EXIT_INSTR_OFFSETS
	.align		4
.L_25501:
        /*0258*/ 	.byte	0x04, 0x1c
        /*025a*/ 	.short	(.L_25503 - .L_25502)


	//   ....[0]....
.L_25502:
        /*025c*/ 	.word	0x00000090


	//   ....[1]....
        /*0260*/ 	.word	0x000096f0


	//   ....[2]....
        /*0264*/ 	.word	0x00009b70


	//----- nvinfo : EIATTR_CTAIDZ_USED
	.align		4
.L_25503:
        /*0268*/ 	.byte	0x01, 0x04
	.zero		2


	//----- nvinfo : EIATTR_CRS_STACK_SIZE
	.align		4
        /*026c*/ 	.byte	0x04, 0x1e
        /*026e*/ 	.short	(.L_25505 - .L_25504)
.L_25504:
        /*0270*/ 	.word	0x00000000
.L_25505:


//--------------------- .nv.info._ZN4vllm25paged_attention_v2_kernelI13__nv_bfloat16S1_Li192ELi8ELi128ELNS_18Fp8KVCacheDataTypeE0ELb0ELi512EEEvPfS3_PT_PKS4_PKT0_SA_ifPKiSC_iPKfiiiSE_SE_iiiii --------------------------
	.section	.nv.info._ZN4vllm25paged_attention_v2_kernelI13__nv_bfloat16S1_Li192ELi8ELi128ELNS_18Fp8KVCacheDataTypeE0ELb0ELi512EEEvPfS3_PT_PKS4_PKT0_SA_ifPKiSC_iPKfiiiSE_SE_iiiii,"",@"SHT_CUDA_INFO"
	.sectionflags	@""
	.align	4


	//----- nvinfo : EIATTR_CUDA_API_VERSION
	.align		4
        /*0000*/ 	.byte	0x04, 0x37
        /*0002*/ 	.short	(.L_25507 - .L_25506)
.L_25506:
        /*0004*/ 	.word	0x00000082


	//----- nvinfo : EIATTR_SW2861232_WAR
	.align		4
.L_25507:
        /*0008*/ 	.byte	0x01, 0x35
	.zero		2


	//----- nvinfo : EIATTR_PARAM_CBANK
	.align		4
        /*000c*/ 	.byte	0x04, 0x0a
        /*000e*/ 	.short	(.L_25509 - .L_25508)
	.align		4
.L_25508:
        /*0010*/ 	.word	index@(.nv.constant0._ZN4vllm25paged_attention_v2_kernelI13__nv_bfloat16S1_Li192ELi8ELi128ELNS_18Fp8KVCacheDataTypeE0ELb0ELi512EEEvPfS3_PT_PKS4_PKT0_SA_ifPKiSC_iPKfiiiSE_SE_iiiii)
        /*0014*/ 	.short	0x0160
        /*0016*/ 	.short	0x008c


	//----- nvinfo : EIATTR_CBANK_PARAM_SIZE
	.align		4
.L_25509:
        /*0018*/ 	.byte	0x03, 0x19
        /*001a*/ 	.short	0x008c


	//----- nvinfo : EIATTR_KPARAM_INFO
	.align		4
        /*001c*/ 	.byte	0x04, 0x17
        /*001e*/ 	.short	(.L_25511 - .L_25510)
.L_25510:
        /*0020*/ 	.word	0x00000000
        /*0024*/ 	.short	0x0015
        /*0026*/ 	.short	0x0088
        /*0028*/ 	.byte	0x00, 0xf0, 0x11, 0x00


	//----- nvinfo : EIATTR_KPARAM_INFO
	.align		4
.L_25511:
        /*002c*/ 	.byte	0x04, 0x17
        /*002e*/ 	.short	(.L_25513 - .L_25512)
.L_25512:
        /*0030*/ 	.word	0x00000000
        /*0034*/ 	.short	0x0014
        /*0036*/ 	.short	0x0084
        /*0038*/ 	.byte	0x00, 0xf0, 0x11, 0x00


	//----- nvinfo : EIATTR_KPARAM_INFO
	.align		4
.L_25513:
        /*003c*/ 	.byte	0x04, 0x17
        /*003e*/ 	.short	(.L_25515 - .L_25514)
.L_25514:
        /*0040*/ 	.word	0x00000000
        /*0044*/ 	.short	0x0013
        /*0046*/ 	.short	0x0080
        /*0048*/ 	.byte	0x00, 0xf0, 0x11, 0x00


	//----- nvinfo : EIATTR_KPARAM_INFO
	.align		4
.L_25515:
        /*004c*/ 	.byte	0x04, 0x17
        /*004e*/ 	.short	(.L_25517 - .L_25516)
.L_25516:
        /*0050*/ 	.word	0x00000000
        /*0054*/ 	.short	0x0012
        /*0056*/ 	.short	0x007c
        /*0058*/ 	.byte	0x00, 0xf0, 0x11, 0x00


	//----- nvinfo : EIATTR_KPARAM_INFO
	.align		4
.L_25517:
        /*005c*/ 	.byte	0x04, 0x17
        /*005e*/ 	.short	(.L_25519 - .L_25518)
.L_25518:
        /*0060*/ 	.word	0x00000000
        /*0064*/ 	.short	0x0011
        /*0066*/ 	.short	0x0078
        /*0068*/ 	.byte	0x00, 0xf0, 0x11, 0x00


	//----- nvinfo : EIATTR_KPARAM_INFO
	.align		4
.L_25519:
        /*006c*/ 	.byte	0x04, 0x17
        /*006e*/ 	.short	(.L_25521 - .L_25520)
.L_25520:
        /*0070*/ 	.word	0x00000000
        /*0074*/ 	.short	0x0010
        /*0076*/ 	.short	0x0070
        /*0078*/ 	.byte	0x00, 0xf0, 0x21, 0x00


	//----- nvinfo : EIATTR_KPARAM_INFO
	.align		4
.L_25521:
        /*007c*/ 	.byte	0x04, 0x17
        /*007e*/ 	.short	(.L_25523 - .L_25522)
.L_25522:
        /*0080*/ 	.word	0x00000000
        /*0084*/ 	.short	0x000f
        /*0086*/ 	.short	0x0068
        /*0088*/ 	.byte	0x00, 0xf0, 0x21, 0x00


	//----- nvinfo : EIATTR_KPARAM_INFO
	.align		4
.L_25523:
        /*008c*/ 	.byte	0x04, 0x17
        /*008e*/ 	.short	(.L_25525 - .L_25524)
.L_25524:
        /*0090*/ 	.word	0x00000000
        /*0094*/ 	.short	0x000e
        /*0096*/ 	.short	0x0060
        /*0098*/ 	.byte	0x00, 0xf0, 0x11, 0x00


	//----- nvinfo : EIATTR_KPARAM_INFO
	.align		4
.L_25525:
        /*009c*/ 	.byte	0x04, 0x17
        /*009e*/ 	.short	(.L_25527 - .L_25526)
.L_25526:
        /*00a0*/ 	.word	0x00000000
        /*00a4*/ 	.short	0x000d
        /*00a6*/ 	.short	0x005c
        /*00a8*/ 	.byte	0x00, 0xf0, 0x11, 0x00


	//----- nvinfo : EIATTR_KPARAM_INFO
	.align		4
.L_25527:
        /*00ac*/ 	.byte	0x04, 0x17
        /*00ae*/ 	.short	(.L_25529 - .L_25528)
.L_25528:
        /*00b0*/ 	.word	0x00000000
        /*00b4*/ 	.short	0x000c
        /*00b6*/ 	.short	0x0058
        /*00b8*/ 	.byte	0x00, 0xf0, 0x11, 0x00


	//----- nvinfo : EIATTR_KPARAM_INFO
	.align		4
.L_25529:
        /*00bc*/ 	.byte	0x04, 0x17
        /*00be*/ 	.short	(.L_25531 - .L_25530)
.L_25530:
        /*00c0*/ 	.word	0x00000000
        /*00c4*/ 	.short	0x000b
        /*00c6*/ 	.short	0x0050
        /*00c8*/ 	.byte	0x00, 0xf0, 0x21, 0x00


	//----- nvinfo : EIATTR_KPARAM_INFO
	.align		4
.L_25531:
        /*00cc*/ 	.byte	0x04, 0x17
        /*00ce*/ 	.short	(.L_25533 - .L_25532)
.L_25532:
        /*00d0*/ 	.word	0x00000000
        /*00d4*/ 	.short	0x000a
        /*00d6*/ 	.short	0x0048
        /*00d8*/ 	.byte	0x00, 0xf0, 0x11, 0x00


	//----- nvinfo : EIATTR_KPARAM_INFO
	.align		4
.L_25533:
        /*00dc*/ 	.byte	0x04, 0x17
        /*00de*/ 	.short	(.L_25535 - .L_25534)
.L_25534:
        /*00e0*/ 	.word	0x00000000
        /*00e4*/ 	.short	0x0009
        /*00e6*/ 	.short	0x0040
        /*00e8*/ 	.byte	0x00, 0xf0, 0x21, 0x00


	//----- nvinfo : EIATTR_KPARAM_INFO
	.align		4
.L_25535:
        /*00ec*/ 	.byte	0x04, 0x17
        /*00ee*/ 	.short	(.L_25537 - .L_25536)
.L_25536:
        /*00f0*/ 	.word	0x00000000
        /*00f4*/ 	.short	0x0008
        /*00f6*/ 	.short	0x0038
        /*00f8*/ 	.byte	0x00, 0xf0, 0x21, 0x00


	//----- nvinfo : EIATTR_KPARAM_INFO
	.align		4
.L_25537:
        /*00fc*/ 	.byte	0x04, 0x17
        /*00fe*/ 	.short	(.L_25539 - .L_25538)
.L_25538:
        /*0100*/ 	.word	0x00000000
        /*0104*/ 	.short	0x0007
        /*0106*/ 	.short	0x0034
        /*0108*/ 	.byte	0x00, 0xf0, 0x11, 0x00


	//----- nvinfo : EIATTR_KPARAM_INFO
	.align		4
.L_25539:
        /*010c*/ 	.byte	0x04, 0x17
        /*010e*/ 	.short	(.L_25541 - .L_25540)
.L_25540:
        /*0110*/ 	.word	0x00000000
        /*0114*/ 	.short	0x0006
        /*0116*/ 	.short	0x0030
        /*0118*/ 	.byte	0x00, 0xf0, 0x11, 0x00


	//----- nvinfo : EIATTR_KPARAM_INFO
	.align		4
.L_25541:
        /*011c*/ 	.byte	0x04, 0x17
        /*011e*/ 	.short	(.L_25543 - .L_25542)
.L_25542:
        /*0120*/ 	.word	0x00000000
        /*0124*/ 	.short	0x0005
        /*0126*/ 	.short	0x0028
        /*0128*/ 	.byte	0x00, 0xf0, 0x21, 0x00


	//----- nvinfo : EIATTR_KPARAM_INFO
	.align		4
.L_25543:
        /*012c*/ 	.byte	0x04, 0x17
        /*012e*/ 	.short	(.L_25545 - .L_25544)
.L_25544:
        /*0130*/ 	.word	0x00000000
        /*0134*/ 	.short	0x0004
        /*0136*/ 	.short	0x0020
        /*0138*/ 	.byte	0x00, 0xf0, 0x21, 0x00


	//----- nvinfo : EIATTR_KPARAM_INFO
	.align		4
.L_25545:
        /*013c*/ 	.byte	0x04, 0x17
        /*013e*/ 	.short	(.L_25547 - .L_25546)
.L_25546:
        /*0140*/ 	.word	0x00000000
        /*0144*/ 	.short	0x0003
        /*0146*/ 	.short	0x0018
        /*0148*/ 	.byte	0x00, 0xf0, 0x21, 0x00


	//----- nvinfo : EIATTR_KPARAM_INFO
	.align		4
.L_25547:
        /*014c*/ 	.byte	0x04, 0x17
        /*014e*/ 	.short	(.L_25549 - .L_25548)
.L_25548:
        /*0150*/ 	.word	0x00000000
        /*0154*/ 	.short	0x0002
        /*0156*/ 	.short	0x0010
        /*0158*/ 	.byte	0x00, 0xf0, 0x21, 0x00


	//----- nvinfo : EIATTR_KPARAM_INFO
	.align		4
.L_25549:
        /*015c*/ 	.byte	0x04, 0x17
        /*015e*/ 	.short	(.L_25551 - .L_25550)
.L_25550:
        /*0160*/ 	.word	0x00000000
        /*0164*/ 	.short	0x0001
        /*0166*/ 	.short	0x0008
        /*0168*/ 	.byte	0x00, 0xf0, 0x21, 0x00


	//----- nvinfo : EIATTR_KPARAM_INFO
	.align		4
.L_25551:
        /*016c*/ 	.byte	0x04, 0x17
        /*016e*/ 	.short	(.L_25553 - .L_25552)
.L_25552:
        /*0170*/ 	.word	0x00000000
        /*0174*/ 	.short	0x0000
        /*0176*/ 	.short	0x0000
        /*0178*/ 	.byte	0x00, 0xf0, 0x21, 0x00


	//----- nvinfo : EIATTR_MAXREG_COUNT
	.align		4
.L_25553:
        /*017c*/ 	.byte	0x03, 0x1b
        /*017e*/ 	.short	0x00ff


	//----- nvinfo : EIATTR_NUM_BARRIERS
	.align		4
        /*0180*/ 	.byte	0x02, 0x4c
        /*0182*/ 	.byte	0x01
	.zero		1


	//----- nvinfo : EIATTR_MERCURY_ISA_VERSION
	.align		4
        /*0184*/ 	.byte	0x03, 0x5f
        /*0186*/ 	.short	0x0000


	//----- nvinfo : EIATTR_COOP_GROUP_MASK_REGIDS
	.align		4
        /*0188*/ 	.byte	0x04, 0x29
        /*018a*/ 	.short	(.L_25555 - .L_25554)


	//   ....[0]....
.L_25554:
        /*018c*/ 	.word	0xffffffff


	//   ....[1]....
        /*0190*/ 	.word	0xffffffff


	//   ....[2]....
        /*0194*/ 	.word	0xffffffff


	//   ....[3]....
        /*0198*/ 	.word	0xffffffff


	//   ....[4]....
        /*019c*/ 	.word	0xffffffff


	//   ....[5]....
        /*01a0*/ 	.word	0xffffffff


	//   ....[6]....
        /*01a4*/ 	.word	0xffffffff


	//   ....[7]....
        /*01a8*/ 	.word	0xffffffff


	//   ....[8]....
        /*01ac*/ 	.word	0xffffffff


	//   ....[9]....
        /*01b0*/ 	.word	0xffffffff


	//   ....[10]....
        /*01b4*/ 	.word	0xffffffff


	//   ....[11]....
        /*01b8*/ 	.word	0xffffffff


	//   ....[12]....
        /*01bc*/ 	.word	0xffffffff


	//   ....[13]....
        /*01c0*/ 	.word	0xffffffff


	//   ....[14]....
        /*01c4*/ 	.word	0xffffffff


	//   ....[15]....
        /*01c8*/ 	.word	0xffffffff


	//   ....[16]....
        /*01cc*/ 	.word	0xffffffff


	//   ....[17]....
        /*01d0*/ 	.word	0xffffffff


	//   ....[18]....
        /*01d4*/ 	.word	0xffffffff


	//   ....[19]....
        /*01d8*/ 	.word	0xffffffff


	//   ....[20]....
        /*01dc*/ 	.word	0xffffffff


	//   ....[21]....
        /*01e0*/ 	.word	0xffffffff


	//   ....[22]....
        /*01e4*/ 	.word	0xffffffff


	//   ....[23]....
        /*01e8*/ 	.word	0xffffffff


	//   ....[24]....
        /*01ec*/ 	.word	0xffffffff


	//----- nvinfo : EIATTR_COOP_GROUP_INSTR_OFFSETS
	.align		4
.L_25555:
        /*01f0*/ 	.byte	0x04, 0x28
        /*01f2*/ 	.short	(.L_25557 - .L_25556)


	//   ....[0]....
.L_25556:
        /*01f4*/ 	.word	0x00002e80


	//   ....[1]....
        /*01f8*/ 	.word	0x00002eb0


	//   ....[2]....
        /*01fc*/ 	.word	0x00004230


	//   ....[3]....
        /*0200*/ 	.word	0x00004260


	//   ....[4]....
        /*0204*/ 	.word	0x000043e0


	//   ....[5]....
        /*0208*/ 	.word	0x00004410


	//   ....[6]....
        /*020c*/ 	.word	0x00004430


	//   ....[7]....
        /*0210*/ 	.word	0x00004510


	//   ....[8]....
        /*0214*/ 	.word	0x00004530


	//   ....[9]....
        /*0218*/ 	.word	0x00004560


	//   ....[10]....
        /*021c*/ 	.word	0x000053a0


	//   ....[11]....
        /*0220*/ 	.word	0x00005400


	//   ....[12]....
        /*0224*/ 	.word	0x00005430


	//   ....[13]....
        /*0228*/ 	.word	0x00005450


	//   ....[14]....
        /*022c*/ 	.word	0x00005470


	//   ....[15]....
        /*0230*/ 	.word	0x000054c0


	//   ....[16]....
        /*0234*/ 	.word	0x000054e0


	//   ....[17]....
        /*0238*/ 	.word	0x00005500


	//   ....[18]....
        /*023c*/ 	.word	0x00008240


	//   ....[19]....
        /*0240*/ 	.word	0x000082c0


	//   ....[20]....
        /*0244*/ 	.word	0x00008340


	//   ....[21]....
        /*0248*/ 	.word	0x000083c0


	//   ....[22]....
        /*024c*/ 	.word	0x00008440


	//   ....[23]....
        /*0250*/ 	.word	0x000084c0


	//   ....[24]....
        /*0254*/ 	.word	0x00008530


	//----- nvinfo : EIATTR_EXIT_INSTR_OFFSETS
	.align		4
.L_25557:
        /*0258*/ 	.byte	0x04, 0x1c
        /*025a*/ 	.short	(.L_25559 - .L_25558)


	//   ....[0]....
.L_25558:
        /*025c*/ 	.word	0x00000090


	//   ....[1]....
        /*0260*/ 	.word	0x00007e50


	//   ....[2]....
        /*0264*/ 	.word	0x000081e0


	//----- nvinfo : EIATTR_CTAIDZ_USED
	.align		4
.L_25559:
        /*0268*/ 	.byte	0x01, 0x04
	.zero		2


	//----- nvinfo : EIATTR_CRS_STACK_SIZE
	.align		4
        /*026c*/ 	.byte	0x04, 0x1e
        /*026e*/ 	.short	(.L_25561 - .L_25560)
.L_25560:
        /*0270*/ 	.word	0x00000000
.L_25561:


//--------------------- .nv.info._ZN4vllm25paged_attention_v2_kernelI13__nv_bfloat16S1_Li128ELi8ELi128ELNS_18Fp8KVCacheDataTypeE0ELb0ELi512EEEvPfS3_PT_PKS4_PKT0_SA_ifPKiSC_iPKfiiiSE_SE_iiiii --------------------------
	.section	.nv.info._ZN4vllm25paged_attention_v2_kernelI13__nv_bfloat16S1_Li128ELi8ELi128ELNS_18Fp8KVCacheDataTypeE0ELb0ELi512EEEvPfS3_PT_PKS4_PKT0_SA_ifPKiSC_iPKfiiiSE_SE_iiiii,"",@"SHT_CUDA_INFO"
	.sectionflags	@""
	.align	4


	//----- nvinfo : EIATTR_CUDA_API_VERSION
	.align		4
        /*0000*/ 	.byte	0x04, 0x37
        /*0002*/ 	.short	(.L_25563 - .L_25562)
.L_25562:
        /*0004*/ 	.word	0x00000082


	//----- nvinfo : EIATTR_SW2861232_WAR
	.align		4
.L_25563:
        /*0008*/ 	.byte	0x01, 0x35
	.zero		2


	//----- nvinfo : EIATTR_PARAM_CBANK
	.align		4
        /*000c*/ 	.byte	0x04, 0x0a
        /*000e*/ 	.short	(.L_25565 - .L_25564)
	.align		4
.L_25564:
        /*0010*/ 	.word	index@(.nv.constant0._ZN4vllm25paged_attention_v2_kernelI13__nv_bfloat16S1_Li128ELi8ELi128ELNS_18Fp8KVCacheDataTypeE0ELb0ELi512EEEvPfS3_PT_PKS4_PKT0_SA_ifPKiSC_iPKfiiiSE_SE_iiiii)
        /*0014*/ 	.short	0x0160
        /*0016*/ 	.short	0x008c


	//----- nvinfo : EIATTR_CBANK_PARAM_SIZE
	.align		4
.L_25565:
        /*0018*/ 	.byte	0x03, 0x19
        /*001a*/ 	.short	0x008c


	//----- nvinfo : EIATTR_KPARAM_INFO
	.align		4
        /*001c*/ 	.byte	0x04, 0x17
        /*001e*/ 	.short	(.L_25567 - .L_25566)
.L_25566:
        /*0020*/ 	.word	0x00000000
        /*0024*/ 	.short	0x0015
        /*0026*/ 	.short	0x0088
        /*0028*/ 	.byte	0x00, 0xf0, 0x11, 0x00


	//----- nvinfo : EIATTR_KPARAM_INFO
	.align		4
.L_25567:
        /*002c*/ 	.byte	0x04, 0x17
        /*002e*/ 	.short	(.L_25569 - .L_25568)
.L_25568:
        /*0030*/ 	.word	0x00000000
        /*0034*/ 	.short	0x0014
        /*0036*/ 	.short	0x0084
        /*0038*/ 	.byte	0x00, 0xf0, 0x11, 0x00


	//----- nvinfo : EIATTR_KPARAM_INFO
	.align		4
.L_25569:
        /*003c*/ 	.byte	0x04, 0x17
        /*003e*/ 	.short	(.L_25571 - .L_25570)
.L_25570:
        /*0040*/ 	.word	0x00000000
        /*0044*/ 	.short	0x0013
        /*0046*/ 	.short	0x0080
        /*0048*/ 	.byte	0x00, 0xf0, 0x11, 0x00


	//----- nvinfo : EIATTR_KPARAM_INFO
	.align		4
.L_25571:
        /*004c*/ 	.byte	0x04, 0x17
        /*004e*/ 	.short	(.L_25573 - .L_25572)
.L_25572:
        /*0050*/ 	.word	0x00000000
        /*0054*/ 	.short	0x0012
        /*0056*/ 	.short	0x007c
        /*0058*/ 	.byte	0x00, 0xf0, 0x11, 0x00


	//----- nvinfo : EIATTR_KPARAM_INFO
	.align		4
.L_25573:
        /*005c*/ 	.byte	0x04, 0x17
        /*005e*/ 	.short	(.L_25575 - .L_25574)
.L_25574:
        /*0060*/ 	.word	0x00000000
        /*0064*/ 	.short	0x0011
        /*0066*/ 	.short	0x0078
        /*0068*/ 	.byte	0x00, 0xf0, 0x11, 0x00


	//----- nvinfo : EIATTR_KPARAM_INFO
	.align		4
.L_25575:
        /*006c*/ 	.byte	0x04, 0x17
        /*006e*/ 	.short	(.L_25577 - .L_25576)
.L_25576:
        /*0070*/ 	.word	0x00000000
        /*0074*/ 	.short	0x0010
        /*0076*/ 	.short	0x0070
        /*0078*/ 	.byte	0x00, 0xf0, 0x21, 0x00


	//----- nvinfo : EIATTR_KPARAM_INFO
	.align		4
.L_25577:
        /*007c*/ 	.byte	0x04, 0x17
        /*007e*/ 	.short	(.L_25579 - .L_25578)
.L_25578:
        /*0080*/ 	.word	0x00000000
        /*0084*/ 	.short	0x000f
        /*0086*/ 	.short	0x0068
        /*0088*/ 	.byte	0x00, 0xf0, 0x21, 0x00


	//----- nvinfo : EIATTR_KPARAM_INFO
	.align		4
.L_25579:
        /*008c*/ 	.byte	0x04, 0x17
        /*008e*/ 	.short	(.L_25581 - .L_25580)
.L_25580:
        /*0090*/ 	.word	0x00000000
        /*0094*/ 	.short	0x000e
        /*0096*/ 	.short	0x0060
        /*0098*/ 	.byte	0x00, 0xf0, 0x11, 0x00


	//----- nvinfo : EIATTR_KPARAM_INFO
	.align		4
.L_25581:
        /*009c*/ 	.byte	0x04, 0x17
        /*009e*/ 	.short	(.L_25583 - .L_25582)
.L_25582:
        /*00a0*/ 	.word	0x00000000
        /*00a4*/ 	.short	0x000d
        /*00a6*/ 	.short	0x005c
        /*00a8*/ 	.byte	0x00, 0xf0, 0x11, 0x00


	//----- nvinfo : EIATTR_KPARAM_INFO
	.align		4
.L_25583:
        /*00ac*/ 	.byte	0x04, 0x17
        /*00ae*/ 	.short	(.L_25585 - .L_25584)
.L_25584:
        /*00b0*/ 	.word	0x00000000
        /*00b4*/ 	.short	0x000c
        /*00b6*/ 	.short	0x0058
        /*00b8*/ 	.byte	0x00, 0xf0, 0x11, 0x00


	//----- nvinfo : EIATTR_KPARAM_INFO
	.align		4
.L_25585:
        /*00bc*/ 	.byte	0x04, 0x17
        /*00be*/ 	.short	(.L_25587 - .L_25586)
.L_25586:
        /*00c0*/ 	.word	0x00000000
        /*00c4*/ 	.short	0x000b
        /*00c6*/ 	.short	0x0050
        /*00c8*/ 	.byte	0x00, 0xf0, 0x21, 0x00


	//----- nvinfo : EIATTR_KPARAM_INFO
	.align		4
.L_25587:
        /*00cc*/ 	.byte	0x04, 0x17
        /*00ce*/ 	.short	(.L_25589 - .L_25588)
.L_25588:
        /*00d0*/ 	.word	0x00000000
        /*00d4*/ 	.short	0x000a
        /*00d6*/ 	.short	0x0048
        /*00d8*/ 	.byte	0x00, 0xf0, 0x11, 0x00


	//----- nvinfo : EIATTR_KPARAM_INFO
	.align		4
.L_25589:
        /*00dc*/ 	.byte	0x04, 0x17
        /*00de*/ 	.short	(.L_25591 - .L_25590)
.L_25590:
        /*00e0*/ 	.word	0x00000000
        /*00e4*/ 	.short	0x0009
        /*00e6*/ 	.short	0x0040
        /*00e8*/ 	.byte	0x00, 0xf0, 0x21, 0x00


	//----- nvinfo : EIATTR_KPARAM_INFO
	.align		4
.L_25591:
        /*00ec*/ 	.byte	0x04, 0x17
        /*00ee*/ 	.short	(.L_25593 - .L_25592)
.L_25592:
        /*00f0*/ 	.word	0x00000000
        /*00f4*/ 	.short	0x0008
        /*00f6*/ 	.short	0x0038
        /*00f8*/ 	.byte	0x00, 0xf0, 0x21, 0x00


	//----- nvinfo : EIATTR_KPARAM_INFO
	.align		4
.L_25593:
        /*00fc*/ 	.byte	0x04, 0x17
        /*00fe*/ 	.short	(.L_25595 - .L_25594)
.L_25594:
        /*0100*/ 	.word	0x00000000
        /*0104*/ 	.short	0x0007
        /*0106*/ 	.short	0x0034
        /*0108*/ 	.byte	0x00, 0xf0, 0x11, 0x00


	//----- nvinfo : EIATTR_KPARAM_INFO
	.align		4
.L_25595:
        /*010c*/ 	.byte	0x04, 0x17
        /*010e*/ 	.short	(.L_25597 - .L_25596)
.L_25596:
        /*0110*/ 	.word	0x00000000
        /*0114*/ 	.short	0x0006
        /*0116*/ 	.short	0x0030
        /*0118*/ 	.byte	0x00, 0xf0, 0x11, 0x00


	//----- nvinfo : EIATTR_KPARAM_INFO
	.align		4
.L_25597:
        /*011c*/ 	.byte	0x04, 0x17
        /*011e*/ 	.short	(.L_25599 - .L_25598)
.L_25598:
        /*0120*/ 	.word	0x00000000
        /*0124*/ 	.short	0x0005
        /*0126*/ 	.short	0x0028
        /*0128*/ 	.byte	0x00, 0xf0, 0x21, 0x00


	//----- nvinfo : EIATTR_KPARAM_INFO
	.align		4
.L_25599:
        /*012c*/ 	.byte	0x04, 0x17
        /*012e*/ 	.short	(.L_25601 - .L_25600)
.L_25600:
        /*0130*/ 	.word	0x00000000
        /*0134*/ 	.short	0x0004
        /*0136*/ 	.short	0x0020
        /*0138*/ 	.byte	0x00, 0xf0, 0x21, 0x00


	//----- nvinfo : EIATTR_KPARAM_INFO
	.align		4
.L_25601:
        /*013c*/ 	.byte	0x04, 0x17
        /*013e*/ 	.short	(.L_25603 - .L_25602)
.L_25602:
        /*0140*/ 	.word	0x00000000
        /*0144*/ 	.short	0x0003
        /*0146*/ 	.short	0x0018
        /*0148*/ 	.byte	0x00, 0xf0, 0x21, 0x00


	//----- nvinfo : EIATTR_KPARAM_INFO
	.align		4
.L_25603:
        /*014c*/ 	.byte	0x04, 0x17
        /*014e*/ 	.short	(.L_25605 - .L_25604)
.L_25604:
        /*0150*/ 	.word	0x00000000
        /*0154*/ 	.short	0x0002
        /*0156*/ 	.short	0x0010
        /*0158*/ 	.byte	0x00, 0xf0, 0x21, 0x00


	//----- nvinfo : EIATTR_KPARAM_INFO
	.align		4
.L_25605:
        /*015c*/ 	.byte	0x04, 0x17
        /*015e*/ 	.short	(.L_25607 - .L_25606)
.L_25606:
        /*0160*/ 	.word	0x00000000
        /*0164*/ 	.short	0x0001
        /*0166*/ 	.short	0x0008
        /*0168*/ 	.byte	0x00, 0xf0, 0x21, 0x00


	//----- nvinfo : EIATTR_KPARAM_INFO
	.align		4
.L_25607:
        /*016c*/ 	.byte	0x04, 0x17
        /*016e*/ 	.short	(.L_25609 - .L_25608)
.L_25608:
        /*0170*/ 	.word	0x00000000
        /*0174*/ 	.short	0x0000
        /*0176*/ 	.short	0x0000
        /*0178*/ 	.byte	0x00, 0xf0, 0x21, 0x00


	//----- nvinfo : EIATTR_MAXREG_COUNT
	.align		4
.L_25609:
        /*017c*/ 	.byte	0x03, 0x1b
        /*017e*/ 	.short	0x00ff


	//----- nvinfo : EIATTR_NUM_BARRIERS
	.align		4
        /*0180*/ 	.byte	0x02, 0x4c
        /*0182*/ 	.byte	0x01
	.zero		1


	//----- nvinfo : EIATTR_MERCURY_ISA_VERSION
	.align		4
        /*0184*/ 	.byte	0x03, 0x5f
        /*0186*/ 	.short	0x0000


	//----- nvinfo : EIATTR_COOP_GROUP_MASK_REGIDS
	.align		4
        /*0188*/ 	.byte	0x04, 0x29
        /*018a*/ 	.short	(.L_25611 - .L_25610)


	//   ....[0]....
.L_25610:
        /*018c*/ 	.word	0xffffffff


	//   ....[1]....
        /*0190*/ 	.word	0xffffffff


	//   ....[2]....
        /*0194*/ 	.word	0xffffffff


	//   ....[3]....
        /*0198*/ 	.word	0xffffffff


	//   ....[4]....
        /*019c*/ 	.word	0xffffffff


	//   ....[5]....
        /*01a0*/ 	.word	0xffffffff


	//   ....[6]....
        /*01a4*/ 	.word	0xffffffff


	//   ....[7]....
        /*01a8*/ 	.word	0xffffffff


	//   ....[8]....
        /*01ac*/ 	.word	0xffffffff


	//   ....[9]....
        /*01b0*/ 	.word	0xffffffff


	//   ....[10]....
        /*01b4*/ 	.word	0xffffffff


	//   ....[11]....
        /*01b8*/ 	.word	0xffffffff


	//   ....[12]....
        /*01bc*/ 	.word	0xffffffff


	//   ....[13]....
        /*01c0*/ 	.word	0xffffffff


	//   ....[14]....
        /*01c4*/ 	.word	0xffffffff


	//   ....[15]....
        /*01c8*/ 	.word	0xffffffff


	//   ....[16]....
        /*01cc*/ 	.word	0xffffffff


	//   ....[17]....
        /*01d0*/ 	.word	0xffffffff


	//   ....[18]....
        /*01d4*/ 	.word	0xffffffff


	//   ....[19]....
        /*01d8*/ 	.word	0xffffffff


	//   ....[20]....
        /*01dc*/ 	.word	0xffffffff


	//   ....[21]....
        /*01e0*/ 	.word	0xffffffff


	//   ....[22]....
        /*01e4*/ 	.word	0xffffffff


	//   ....[23]....
        /*01e8*/ 	.word	0xffffffff


	//   ....[24]....
        /*01ec*/ 	.word	0xffffffff


	//----- nvinfo : EIATTR_COOP_GROUP_INSTR_OFFSETS
	.align		4
.L_25611:
        /*01f0*/ 	.byte	0x04, 0x28
        /*01f2*/ 	.short	(.L_25613 - .L_25612)


	//   ....[0]....
.L_25612:
        /*01f4*/ 	.word	0x000022e0


	//   ....[1]....
        /*01f8*/ 	.word	0x00002310


	//   ....[2]....
        /*01fc*/ 	.word	0x000030e0


	//   ....[3]....
        /*0200*/ 	.word	0x00003110


	//   ....[4]....
        /*0204*/ 	.word	0x00003280


	//   ....[5]....
        /*0208*/ 	.word	0x000032b0


	//   ....[6]....
        /*020c*/ 	.word	0x000032d0


	//   ....[7]....
        /*0210*/ 	.word	0x000033b0


	//   ....[8]....
        /*0214*/ 	.word	0x000033d0


	//   ....[9]....
        /*0218*/ 	.word	0x00003400


	//   ....[10]....
        /*021c*/ 	.word	0x00004240


	//   ....[11]....
        /*0220*/ 	.word	0x000042a0


	//   ....[12]....
        /*0224*/ 	.word	0x000042d0


	//   ....[13]....
        /*0228*/ 	.word	0x000042f0


	//   ....[14]....
        /*022c*/ 	.word	0x00004310


	//   ....[15]....
        /*0230*/ 	.word	0x00004360


	//   ....[16]....
        /*0234*/ 	.word	0x00004380


	//   ....[17]....
        /*0238*/ 	.word	0x000043a0


	//   ....[18]....
        /*023c*/ 	.word	0x00006710


	//   ....[19]....
        /*0240*/ 	.word	0x00006790


	//   ....[20]....
        /*0244*/ 	.word	0x00006810


	//   ....[21]....
        /*0248*/ 	.word	0x00006890


	//   ....[22]....
        /*024c*/ 	.word	0x00006910


	//   ....[23]....
        /*0250*/ 	.word	0x00006990


	//   ....[24]....
        /*0254*/ 	.word	0x00006a00


	//----- nvinfo : EIATTR_EXIT_INSTR_OFFSETS
	.align		4
.L_25613:
        /*0258*/ 	.byte	0x04, 0x1c
        /*025a*/ 	.short	(.L_25615 - .L_25614)


	//   ....[0]....
.L_25614:
        /*025c*/ 	.word	0x00000090


	//   ....[1]....
        /*0260*/ 	.word	0x000063b0


	//   ....[2]....
        /*0264*/ 	.word	0x000066b0


	//----- nvinfo : EIATTR_CTAIDZ_USED
	.align		4
.L_25615:
        /*0268*/ 	.byte	0x01, 0x04
	.zero		2


	//----- nvinfo : EIATTR_CRS_STACK_SIZE
	.align		4
        /*026c*/ 	.byte	0x04, 0x1e
        /*026e*/ 	.short	(.L_25617 - .L_25616)
.L_25616:
        /*0270*/ 	.word	0x00000000
.L_25617:


//--------------------- .nv.info._ZN4vllm25paged_attention_v2_kernelI13__nv_bfloat16S1_Li120ELi8ELi128ELNS_18Fp8KVCacheDataTypeE0ELb0ELi512EEEvPfS3_PT_PKS4_PKT0_SA_ifPKiSC_iPKfiiiSE_SE_iiiii --------------------------
	.section	.nv.info._ZN4vllm25paged_attention_v2_kernelI13__nv_bfloat16S1_Li120ELi8ELi128ELNS_18Fp8KVCacheDataTypeE0ELb0ELi512EEEvPfS3_PT_PKS4_PKT0_SA_ifPKiSC_iPKfiiiSE_SE_iiiii,"",@"SHT_CUDA_INFO"
	.sectionflags	@""
	.align	4


	//----- nvinfo : EIATTR_CUDA_API_VERSION
	.align		4
        /*0000*/ 	.byte	0x04, 0x37
        /*0002*/ 	.short	(.L_25619 - .L_25618)
.L_25618:
        /*0004*/ 	.word	0x00000082


	//----- nvinfo : EIATTR_SW2861232_WAR
	.align		4
.L_25619:
        /*0008*/ 	.byte	0x01, 0x35
	.zero		2


	//----- nvinfo : EIATTR_PARAM_CBANK
	.align		4
        /*000c*/ 	.byte	0x04, 0x0a
        /*000e*/ 	.short	(.L_25621 - .L_25620)
	.align		4
.L_25620:
        /*0010*/ 	.word	index@(.nv.constant0._ZN4vllm25paged_attention_v2_kernelI13__nv_bfloat16S1_Li120ELi8ELi128ELNS_18Fp8KVCacheDataTypeE0ELb0ELi512EEEvPfS3_PT_PKS4_PKT0_SA_ifPKiSC_iPKfiiiSE_SE_iiiii)
        /*0014*/ 	.short	0x0160
        /*0016*/ 	.short	0x008c


	//----- nvinfo : EIATTR_CBANK_PARAM_SIZE
	.align		4
.L_25621:
        /*0018*/ 	.byte	0x03, 0x19
        /*001a*/ 	.short	0x008c


	//----- nvinfo : EIATTR_KPARAM_INFO
	.align		4
        /*001c*/ 	.byte	0x04, 0x17
        /*001e*/ 	.short	(.L_25623 - .L_25622)
.L_25622:
        /*0020*/ 	.word	0x00000000
        /*0024*/ 	.short	0x0015
        /*0026*/ 	.short	0x0088
        /*0028*/ 	.byte	0x00, 0xf0, 0x11, 0x00


	//----- nvinfo : EIATTR_KPARAM_INFO
	.align		4
.L_25623:
        /*002c*/ 	.byte	0x04, 0x17
        /*002e*/ 	.short	(.L_25625 - .L_25624)
.L_25624:
        /*0030*/ 	.word	0x00000000
        /*0034*/ 	.short	0x0014
        /*0036*/ 	.short	0x0084
        /*0038*/ 	.byte	0x00, 0xf0, 0x11, 0x00


	//----- nvinfo : EIATTR_KPARAM_INFO
	.align		4
.L_25625:
        /*003c*/ 	.byte	0x04, 0x17
        /*003e*/ 	.short	(.L_25627 - .L_25626)
.L_25626:
        /*0040*/ 	.word	0x00000000
        /*0044*/ 	.short	0x0013
        /*0046*/ 	.short	0x0080
        /*0048*/ 	.byte	0x00, 0xf0, 0x11, 0x00


	//----- nvinfo : EIATTR_KPARAM_INFO
	.align		4
.L_25627:
        /*004c*/ 	.byte	0x04, 0x17
        /*004e*/ 	.short	(.L_25629 - .L_25628)
.L_25628:
        /*0050*/ 	.word	0x00000000
        /*0054*/ 	.short	0x0012
        /*0056*/ 	.short	0x007c
        /*0058*/ 	.byte	0x00, 0xf0, 0x11, 0x00


	//----- nvinfo : EIATTR_KPARAM_INFO
	.align		4
.L_25629:
        /*005c*/ 	.byte	0x04, 0x17
        /*005e*/ 	.short	(.L_25631 - .L_25630)
.L_25630:
        /*0060*/ 	.word	0x00000000
        /*0064*/ 	.short	0x0011
        /*0066*/ 	.short	0x0078
        /*0068*/ 	.byte	0x00, 0xf0, 0x11, 0x00


	//----- nvinfo : EIATTR_KPARAM_INFO
	.align		4
.L_25631:
        /*006c*/ 	.byte	0x04, 0x17
        /*006e*/ 	.short	(.L_25633 - .L_25632)
.L_25632:
        /*0070*/ 	.word	0x00000000
        /*0074*/ 	.short	0x0010
        /*0076*/ 	.short	0x0070
        /*0078*/ 	.byte	0x00, 0xf0, 0x21, 0x00


	//----- nvinfo : EIATTR_KPARAM_INFO
	.align		4
.L_25633:
        /*007c*/ 	.byte	0x04, 0x17
        /*007e*/ 	.short	(.L_25635 - .L_25634)
.L_25634:
        /*0080*/ 	.word	0x00000000
        /*0084*/ 	.short	0x000f
        /*0086*/ 	.short	0x0068
        /*0088*/ 	.byte	0x00, 0xf0, 0x21, 0x00


	//----- nvinfo : EIATTR_KPARAM_INFO
	.align		4
.L_25635:
        /*008c*/ 	.byte	0x04, 0x17
        /*008e*/ 	.short	(.L_25637 - .L_25636)
.L_25636:
        /*0090*/ 	.word	0x00000000
        /*0094*/ 	.short	0x000e
        /*0096*/ 	.short	0x0060
        /*0098*/ 	.byte	0x00, 0xf0, 0x11, 0x00


	//----- nvinfo : EIATTR_KPARAM_INFO
	.align		4
.L_25637:
        /*009c*/ 	.byte	0x04, 0x17
        /*009e*/ 	.short	(.L_25639 - .L_25638)
.L_25638:
        /*00a0*/ 	.word	0x00000000
        /*00a4*/ 	.short	0x000d
        /*00a6*/ 	.short	0x005c
        /*00a8*/ 	.byte	0x00, 0xf0, 0x11, 0x00


	//----- nvinfo : EIATTR_KPARAM_INFO
	.align		4
.L_25639:
        /*00ac*/ 	.byte	0x04, 0x17
        /*00ae*/ 	.short	(.L_25641 - .L_25640)
.L_25640:
        /*00b0*/ 	.word	0x00000000
        /*00b4*/ 	.short	0x000c
        /*00b6*/ 	.short	0x0058
        /*00b8*/ 	.byte	0x00, 0xf0, 0x11, 0x00


	//----- nvinfo : EIATTR_KPARAM_INFO
	.align		4
.L_25641:
        /*00bc*/ 	.byte	0x04, 0x17
        /*00be*/ 	.short	(.L_25643 - .L_25642)
.L_25642:
        /*00c0*/ 	.word	0x00000000
        /*00c4*/ 	.short	0x000b
        /*00c6*/ 	.short	0x0050
        /*00c8*/ 	.byte	0x00, 0xf0, 0x21, 0x00


	//----- nvinfo : EIATTR_KPARAM_INFO
	.align		4
.L_25643:
        /*00cc*/ 	.byte	0x04, 0x17
        /*00ce*/ 	.short	(.L_25645 - .L_25644)
.L_25644:
        /*00d0*/ 	.word	0x00000000
        /*00d4*/ 	.short	0x000a
        /*00d6*/ 	.short	0x0048
        /*00d8*/ 	.byte	0x00, 0xf0, 0x11, 0x00


	//----- nvinfo : EIATTR_KPARAM_INFO
	.align		4
.L_25645:
        /*00dc*/ 	.byte	0x04, 0x17
        /*00de*/ 	.short	(.L_25647 - .L_25646)
.L_25646:
        /*00e0*/ 	.word	0x00000000
        /*00e4*/ 	.short	0x0009
        /*00e6*/ 	.short	0x0040
        /*00e8*/ 	.byte	0x00, 0xf0, 0x21, 0x00


	//----- nvinfo : EIATTR_KPARAM_INFO
	.align		4
.L_25647:
        /*00ec*/ 	.byte	0x04, 0x17
        /*00ee*/ 	.short	(.L_25649 - .L_25648)
.L_25648:
        /*00f0*/ 	.word	0x00000000
        /*00f4*/ 	.short	0x0008
        /*00f6*/ 	.short	0x0038
        /*00f8*/ 	.byte	0x00, 0xf0, 0x21, 0x00


	//----- nvinfo : EIATTR_KPARAM_INFO
	.align		4
.L_25649:
        /*00fc*/ 	.byte	0x04, 0x17
        /*00fe*/ 	.short	(.L_25651 - .L_25650)
.L_25650:
        /*0100*/ 	.word	0x00000000
        /*0104*/ 	.short	0x0007
        /*0106*/ 	.short	0x0034
        /*0108*/ 	.byte	0x00, 0xf0, 0x11, 0x00


	//----- nvinfo : EIATTR_KPARAM_INFO
	.align		4
.L_25651:
        /*010c*/ 	.byte	0x04, 0x17
        /*010e*/ 	.short	(.L_25653 - .L_25652)
.L_25652:
        /*0110*/ 	.word	0x00000000
        /*0114*/ 	.short	0x0006
        /*0116*/ 	.short	0x0030
        /*0118*/ 	.byte	0x00, 0xf0, 0x11, 0x00


	//----- nvinfo : EIATTR_KPARAM_INFO
	.align		4
.L_25653:
        /*011c*/ 	.byte	0x04, 0x17
        /*011e*/ 	.short	(.L_25655 - .L_25654)
.L_25654:
        /*0120*/ 	.word	0x00000000
        /*0124*/ 	.short	0x0005
        /*0126*/ 	.short	0x0028
        /*0128*/ 	.byte	0x00, 0xf0, 0x21, 0x00


	//----- nvinfo : EIATTR_KPARAM_INFO
	.align		4
.L_25655:
        /*012c*/ 	.byte	0x04, 0x17
        /*012e*/ 	.short	(.L_25657 - .L_25656)
.L_25656:
        /*0130*/ 	.word	0x00000000
        /*0134*/ 	.short	0x0004
        /*0136*/ 	.short	0x0020
        /*0138*/ 	.byte	0x00, 0xf0, 0x21, 0x00


	//----- nvinfo : EIATTR_KPARAM_INFO
	.align		4
.L_25657:
        /*013c*/ 	.byte	0x04, 0x17
        /*013e*/ 	.short	(.L_25659 - .L_25658)
.L_25658:
        /*0140*/ 	.word	0x00000000
        /*0144*/ 	.short	0x0003
        /*0146*/ 	.short	0x0018
        /*0148*/ 	.byte	0x00, 0xf0, 0x21, 0x00


	//----- nvinfo : EIATTR_KPARAM_INFO
	.align		4
.L_25659:
        /*014c*/ 	.byte	0x04, 0x17
        /*014e*/ 	.short	(.L_25661 - .L_25660)
.L_25660:
        /*0150*/ 	.word	0x00000000
        /*0154*/ 	.short	0x0002
        /*0156*/ 	.short	0x0010
        /*0158*/ 	.byte	0x00, 0xf0, 0x21, 0x00


	//----- nvinfo : EIATTR_KPARAM_INFO
	.align		4
.L_25661:
        /*015c*/ 	.byte	0x04, 0x17
        /*015e*/ 	.short	(.L_25663 - .L_25662)
.L_25662:
        /*0160*/ 	.word	0x00000000
        /*0164*/ 	.short	0x0001
        /*0166*/ 	.short	0x0008
        /*0168*/ 	.byte	0x00, 0xf0, 0x21, 0x00


	//----- nvinfo : EIATTR_KPARAM_INFO
	.align		4
.L_25663:
        /*016c*/ 	.byte	0x04, 0x17
        /*016e*/ 	.short	(.L_25665 - .L_25664)
.L_25664:
        /*0170*/ 	.word	0x00000000
        /*0174*/ 	.short	0x0000
        /*0176*/ 	.short	0x0000
        /*0178*/ 	.byte	0x00, 0xf0, 0x21, 0x00


	//----- nvinfo : EIATTR_MAXREG_COUNT
	.align		4
.L_25665:
        /*017c*/ 	.byte	0x03, 0x1b
        /*017e*/ 	.short	0x00ff


	//----- nvinfo : EIATTR_NUM_BARRIERS
	.align		4
        /*0180*/ 	.byte	0x02, 0x4c
        /*0182*/ 	.byte	0x01
	.zero		1


	//----- nvinfo : EIATTR_MERCURY_ISA_VERSION
	.align		4
        /*0184*/ 	.byte	0x03, 0x5f
        /*0186*/ 	.short	0x0000


	//----- nvinfo : EIATTR_COOP_GROUP_MASK_REGIDS
	.align		4
        /*0188*/ 	.byte	0x04, 0x29
        /*018a*/ 	.short	(.L_25667 - .L_25666)


	//   ....[0]....
.L_25666:
        /*018c*/ 	.word	0xffffffff


	//   ....[1]....
        /*0190*/ 	.word	0xffffffff


	//   ....[2]....
        /*0194*/ 	.word	0xffffffff


	//   ....[3]....
        /*0198*/ 	.word	0xffffffff


	//   ....[4]....
        /*019c*/ 	.word	0xffffffff


	//   ....[5]....
        /*01a0*/ 	.word	0xffffffff


	//   ....[6]....
        /*01a4*/ 	.word	0xffffffff


	//   ....[7]....
        /*01a8*/ 	.word	0xffffffff


	//   ....[8]....
        /*01ac*/ 	.word	0xffffffff


	//   ....[9]....
        /*01b0*/ 	.word	0xffffffff


	//   ....[10]....
        /*01b4*/ 	.word	0xffffffff


	//   ....[11]....
        /*01b8*/ 	.word	0xffffffff


	//   ....[12]....
        /*01bc*/ 	.word	0xffffffff


	//   ....[13]....
        /*01c0*/ 	.word	0xffffffff


	//   ....[14]....
        /*01c4*/ 	.word	0xffffffff


	//   ....[15]....
        /*01c8*/ 	.word	0xffffffff


	//   ....[16]....
        /*01cc*/ 	.word	0xffffffff


	//   ....[17]....
        /*01d0*/ 	.word	0xffffffff


	//   ....[18]....
        /*01d4*/ 	.word	0xffffffff


	//   ....[19]....
        /*01d8*/ 	.word	0xffffffff


	//   ....[20]....
        /*01dc*/ 	.word	0xffffffff


	//   ....[21]....
        /*01e0*/ 	.word	0xffffffff


	//   ....[22]....
        /*01e4*/ 	.word	0xffffffff


	//   ....[23]....
        /*01e8*/ 	.word	0xffffffff


	//   ....[24]....
        /*01ec*/ 	.word	0xffffffff


	//----- nvinfo : EIATTR_COOP_GROUP_INSTR_OFFSETS
	.align		4
.L_25667:
        /*01f0*/ 	.byte	0x04, 0x28
        /*01f2*/ 	.short	(.L_25669 - .L_25668)


	//   ....[0]....
.L_25668:
        /*01f4*/ 	.word	0x00002280


	//   ....[1]....
        /*01f8*/ 	.word	0x000022b0


	//   ....[2]....
        /*01fc*/ 	.word	0x000030a0


	//   ....[3]....
        /*0200*/ 	.word	0x000030d0


	//   ....[4]....
        /*0204*/ 	.word	0x00003240


	//   ....[5]....
        /*0208*/ 	.word	0x00003270


	//   ....[6]....
        /*020c*/ 	.word	0x00003290


	//   ....[7]....
        /*0210*/ 	.word	0x00003370


	//   ....[8]....
        /*0214*/ 	.word	0x00003390


	//   ....[9]....
        /*0218*/ 	.word	0x000033c0


	//   ....[10]....
        /*021c*/ 	.word	0x00004210


	//   ....[11]....
        /*0220*/ 	.word	0x00004270


	//   ....[12]....
        /*0224*/ 	.word	0x000042a0


	//   ....[13]....
        /*0228*/ 	.word	0x000042c0


	//   ....[14]....
        /*022c*/ 	.word	0x000042e0


	//   ....[15]....
        /*0230*/ 	.word	0x00004330


	//   ....[16]....
        /*0234*/ 	.word	0x00004350


	//   ....[17]....
        /*0238*/ 	.word	0x00004370


	//   ....[18]....
        /*023c*/ 	.word	0x00006860


	//   ....[19]....
        /*0240*/ 	.word	0x000068e0


	//   ....[20]....
        /*0244*/ 	.word	0x00006960


	//   ....[21]....
        /*0248*/ 	.word	0x000069e0


	//   ....[22]....
        /*024c*/ 	.word	0x00006a60


	//   ....[23]....
        /*0250*/ 	.word	0x00006ae0


	//   ....[24]....
        /*0254*/ 	.word	0x00006b50


	//----- nvinfo : EIATTR_EXIT_INSTR_OFFSETS
	.align		4
.L_25669:
        /*0258*/ 	.byte	0x04, 0x1c
        /*025a*/ 	.short	(.L_25671 - .L_25670)


	//   ....[0]....
.L_25670:
        /*025c*/ 	.word	0x000000b0


	//   ....[1]....
        /*0260*/ 	.word	0x00006530


	//   ....[2]....
        /*0264*/ 	.word	0x00006780


	//   ....[3]....
        /*0268*/ 	.word	0x00006800


	//----- nvinfo : EIATTR_CTAIDZ_USED
	.align		4
.L_25671:
        /*026c*/ 	.byte	0x01, 0x04
	.zero		2


	//----- nvinfo : EIATTR_CRS_STACK_SIZE
	.align		4
        /*0270*/ 	.byte	0x04, 0x1e
        /*0272*/ 	.short	(.L_25673 - .L_25672)
.L_25672:
        /*0274*/ 	.word	0x00000000
.L_25673:


//--------------------- .nv.info._ZN4vllm25paged_attention_v2_kernelI13__nv_bfloat16S1_Li112ELi8ELi128ELNS_18Fp8KVCacheDataTypeE0ELb0ELi512EEEvPfS3_PT_PKS4_PKT0_SA_ifPKiSC_iPKfiiiSE_SE_iiiii --------------------------
	.section	.nv.info._ZN4vllm25paged_attention_v2_kernelI13__nv_bfloat16S1_Li112ELi8ELi128ELNS_18Fp8KVCacheDataTypeE0ELb0ELi512EEEvPfS3_PT_PKS4_PKT0_SA_ifPKiSC_iPKfiiiSE_SE_iiiii,"",@"SHT_CUDA_INFO"
	.sectionflags	@""
	.align	4


	//----- nvinfo : EIATTR_CUDA_API_VERSION
	.align		4
        /*0000*/ 	.byte	0x04, 0x37
        /*0002*/ 	.short	(.L_25675 - .L_25674)
.L_25674:
        /*0004*/ 	.word	0x00000082


	//----- nvinfo : EIATTR_SW2861232_WAR
	.align		4
.L_25675:
        /*0008*/ 	.byte	0x01, 0x35
	.zero		2


	//----- nvinfo : EIATTR_PARAM_CBANK
	.align		4
        /*000c*/ 	.byte	0x04, 0x0a
        /*000e*/ 	.short	(.L_25677 - .L_25676)
	.align		4
.L_25676:
        /*0010*/ 	.word	index@(.nv.constant0._ZN4vllm25paged_attention_v2_kernelI13__nv_bfloat16S1_Li112ELi8ELi128ELNS_18Fp8KVCacheDataTypeE0ELb0ELi512EEEvPfS3_PT_PKS4_PKT0_SA_ifPKiSC_iPKfiiiSE_SE_iiiii)
        /*0014*/ 	.short	0x0160
        /*0016*/ 	.short	0x008c


	//----- nvinfo : EIATTR_CBANK_PARAM_SIZE
	.align		4
.L_25677:
        /*0018*/ 	.byte	0x03, 0x19
        /*001a*/ 	.short	0x008c


	//----- nvinfo : EIATTR_KPARAM_INFO
	.align		4
        /*001c*/ 	.byte	0x04, 0x17
        /*001e*/ 	.short	(.L_25679 - .L_25678)
.L_25678:
        /*0020*/ 	.word	0x00000000
        /*0024*/ 	.short	0x0015
        /*0026*/ 	.short	0x0088
        /*0028*/ 	.byte	0x00, 0xf0, 0x11, 0x00


	//----- nvinfo : EIATTR_KPARAM_INFO
	.align		4
.L_25679:
        /*002c*/ 	.byte	0x04, 0x17
        /*002e*/ 	.short	(.L_25681 - .L_25680)
.L_25680:
        /*0030*/ 	.word	0x00000000
        /*0034*/ 	.short	0x0014
        /*0036*/ 	.short	0x0084
        /*0038*/ 	.byte	0x00, 0xf0, 0x11, 0x00


	//----- nvinfo : EIATTR_KPARAM_INFO
	.align		4
.L_25681:
        /*003c*/ 	.byte	0x04, 0x17
        /*003e*/ 	.short	(.L_25683 - .L_25682)
.L_25682:
        /*0040*/ 	.word	0x00000000
        /*0044*/ 	.short	0x0013
        /*0046*/ 	.short	0x0080
        /*0048*/ 	.byte	0x00, 0xf0, 0x11, 0x00


	//----- nvinfo : EIATTR_KPARAM_INFO
	.align		4
.L_25683:
        /*004c*/ 	.byte	0x04, 0x17
        /*004e*/ 	.short	(.L_25685 - .L_25684)
.L_25684:
        /*0050*/ 	.word	0x00000000
        /*0054*/ 	.short	0x0012
        /*0056*/ 	.short	0x007c
        /*0058*/ 	.byte	0x00, 0xf0, 0x11, 0x00


	//----- nvinfo : EIATTR_KPARAM_INFO
	.align		4
.L_25685:
        /*005c*/ 	.byte	0x04, 0x17
        /*005e*/ 	.short	(.L_25687 - .L_25686)
.L_25686:
        /*0060*/ 	.word	0x00000000
        /*0064*/ 	.short	0x0011
        /*0066*/ 	.short	0x0078
        /*0068*/ 	.byte	0x00, 0xf0, 0x11, 0x00


	//----- nvinfo : EIATTR_KPARAM_INFO
	.align		4
.L_25687:
        /*006c*/ 	.byte	0x04, 0x17
        /*006e*/ 	.short	(.L_25689 - .L_25688)
.L_25688:
        /*0070*/ 	.word	0x00000000
        /*0074*/ 	.short	0x0010
        /*0076*/ 	.short	0x0070
        /*0078*/ 	.byte	0x00, 0xf0, 0x21, 0x00


	//----- nvinfo : EIATTR_KPARAM_INFO
	.align		4
.L_25689:
        /*007c*/ 	.byte	0x04, 0x17
        /*007e*/ 	.short	(.L_25691 - .L_25690)
.L_25690:
        /*0080*/ 	.word	0x00000000
        /*0084*/ 	.short	0x000f
        /*0086*/ 	.short	0x0068
        /*0088*/ 	.byte	0x00, 0xf0, 0x21, 0x00


	//----- nvinfo : EIATTR_KPARAM_INFO
	.align		4
.L_25691:
        /*008c*/ 	.byte	0x04, 0x17
        /*008e*/ 	.short	(.L_25693 - .L_25692)
.L_25692:
        /*0090*/ 	.word	0x00000000
        /*0094*/ 	.short	0x000e
        /*0096*/ 	.short	0x0060
        /*0098*/ 	.byte	0x00, 0xf0, 0x11, 0x00


	//----- nvinfo : EIATTR_KPARAM_INFO
	.align		4
.L_25693:
        /*009c*/ 	.byte	0x04, 0x17
        /*009e*/ 	.short	(.L_25695 - .L_25694)
.L_25694:
        /*00a0*/ 	.word	0x00000000
        /*00a4*/ 	.short	0x000d
        /*00a6*/ 	.short	0x005c
        /*00a8*/ 	.byte	0x00, 0xf0, 0x11, 0x00


	//----- nvinfo : EIATTR_KPARAM_INFO
	.align		4
.L_25695:
        /*00ac*/ 	.byte	0x04, 0x17
        /*00ae*/ 	.short	(.L_25697 - .L_25696)
.L_25696:
        /*00b0*/ 	.word	0x00000000
        /*00b4*/ 	.short	0x000c
        /*00b6*/ 	.short	0x0058
        /*00b8*/ 	.byte	0x00, 0xf0, 0x11, 0x00


	//----- nvinfo : EIATTR_KPARAM_INFO
	.align		4
.L_25697:
        /*00bc*/ 	.byte	0x04, 0x17
        /*00be*/ 	.short	(.L_25699 - .L_25698)
.L_25698:
        /*00c0*/ 	.word	0x00000000
        /*00c4*/ 	.short	0x000b
        /*00c6*/ 	.short	0x0050
        /*00c8*/ 	.byte	0x00, 0xf0, 0x21, 0x00


	//----- nvinfo : EIATTR_KPARAM_INFO
	.align		4
.L_25699:
        /*00cc*/ 	.byte	0x04, 0x17
        /*00ce*/ 	.short	(.L_25701 - .L_25700)
.L_25700:
        /*00d0*/ 	.word	0x00000000
        /*00d4*/ 	.short	0x000a
        /*00d6*/ 	.short	0x0048
        /*00d8*/ 	.byte	0x00, 0xf0, 0x11, 0x00


	//----- nvinfo : EIATTR_KPARAM_INFO
	.align		4
.L_25701:
        /*00dc*/ 	.byte	0x04, 0x17
        /*00de*/ 	.short	(.L_25703 - .L_25702)
.L_25702:
        /*00e0*/ 	.word	0x00000000
        /*00e4*/ 	.short	0x0009
        /*00e6*/ 	.short	0x0040
        /*00e8*/ 	.byte	0x00, 0xf0, 0x21, 0x00


	//----- nvinfo : EIATTR_KPARAM_INFO
	.align		4
.L_25703:
        /*00ec*/ 	.byte	0x04, 0x17
        /*00ee*/ 	.short	(.L_25705 - .L_25704)
.L_25704:
        /*00f0*/ 	.word	0x00000000
        /*00f4*/ 	.short	0x0008
        /*00f6*/ 	.short	0x0038
        /*00f8*/ 	.byte	0x00, 0xf0, 0x21, 0x00


	//----- nvinfo : EIATTR_KPARAM_INFO
	.align		4
.L_25705:
        /*00fc*/ 	.byte	0x04, 0x17
        /*00fe*/ 	.short	(.L_25707 - .L_25706)
.L_25706:
        /*0100*/ 	.word	0x00000000
        /*0104*/ 	.short	0x0007
        /*0106*/ 	.short	0x0034
        /*0108*/ 	.byte	0x00, 0xf0, 0x11, 0x00


	//----- nvinfo : EIATTR_KPARAM_INFO
	.align		4
.L_25707:
        /*010c*/ 	.byte	0x04, 0x17
        /*010e*/ 	.short	(.L_25709 - .L_25708)
.L_25708:
        /*0110*/ 	.word	0x00000000
        /*0114*/ 	.short	0x0006
        /*0116*/ 	.short	0x0030
        /*0118*/ 	.byte	0x00, 0xf0, 0x11, 0x00


	//----- nvinfo : EIATTR_KPARAM_INFO
	.align		4
.L_25709:
        /*011c*/ 	.byte	0x04, 0x17
        /*011e*/ 	.short	(.L_25711 - .L_25710)
.L_25710:
        /*0120*/ 	.word	0x00000000
        /*0124*/ 	.short	0x0005
        /*0126*/ 	.short	0x0028
        /*0128*/ 	.byte	0x00, 0xf0, 0x21, 0x00


	//----- nvinfo : EIATTR_KPARAM_INFO
	.align		4
.L_25711:
        /*012c*/ 	.byte	0x04, 0x17
        /*012e*/ 	.short	(.L_25713 - .L_25712)
.L_25712:
        /*0130*/ 	.word	0x00000000
        /*0134*/ 	.short	0x0004
        /*0136*/ 	.short	0x0020
        /*0138*/ 	.byte	0x00, 0xf0, 0x21, 0x00


	//----- nvinfo : EIATTR_KPARAM_INFO
	.align		4
.L_25713:
        /*013c*/ 	.byte	0x04, 0x17
        /*013e*/ 	.short	(.L_25715 - .L_25714)
.L_25714:
        /*0140*/ 	.word	0x00000000
        /*0144*/ 	.short	0x0003
        /*0146*/ 	.short	0x0018
        /*0148*/ 	.byte	0x00, 0xf0, 0x21, 0x00


	//----- nvinfo : EIATTR_KPARAM_INFO
	.align		4
.L_25715:
        /*014c*/ 	.byte	0x04, 0x17
        /*014e*/ 	.short	(.L_25717 - .L_25716)
.L_25716:
        /*0150*/ 	.word	0x00000000
        /*0154*/ 	.short	0x0002
        /*0156*/ 	.short	0x0010
        /*0158*/ 	.byte	0x00, 0xf0, 0x21, 0x00


	//----- nvinfo : EIATTR_KPARAM_INFO
	.align		4
.L_25717:
        /*015c*/ 	.byte	0x04, 0x17
        /*015e*/ 	.short	(.L_25719 - .L_25718)
.L_25718:
        /*0160*/ 	.word	0x00000000
        /*0164*/ 	.short	0x0001
        /*0166*/ 	.short	0x0008
        /*0168*/ 	.byte	0x00, 0xf0, 0x21, 0x00


	//----- nvinfo : EIATTR_KPARAM_INFO
	.align		4
.L_25719:
        /*016c*/ 	.byte	0x04, 0x17
        /*016e*/ 	.short	(.L_25721 - .L_25720)
.L_25720:
        /*0170*/ 	.word	0x00000000
        /*0174*/ 	.short	0x0000
        /*0176*/ 	.short	0x0000
        /*0178*/ 	.byte	0x00, 0xf0, 0x21, 0x00


	//----- nvinfo : EIATTR_MAXREG_COUNT
	.align		4
.L_25721:
        /*017c*/ 	.byte	0x03, 0x1b
        /*017e*/ 	.short	0x00ff


	//----- nvinfo : EIATTR_NUM_BARRIERS
	.align		4
        /*0180*/ 	.byte	0x02, 0x4c
        /*0182*/ 	.byte	0x01
	.zero		1


	//----- nvinfo : EIATTR_MERCURY_ISA_VERSION
	.align		4
        /*0184*/ 	.byte	0x03, 0x5f
        /*0186*/ 	.short	0x0000


	//----- nvinfo : EIATTR_COOP_GROUP_MASK_REGIDS
	.align		4
        /*0188*/ 	.byte	0x04, 0x29
        /*018a*/ 	.short	(.L_25723 - .L_25722)


	//   ....[0]....
.L_25722:
        /*018c*/ 	.word	0xffffffff


	//   ....[1]....
        /*0190*/ 	.word	0xffffffff


	//   ....[2]....
        /*0194*/ 	.word	0xffffffff


	//   ....[3]....
        /*0198*/ 	.word	0xffffffff


	//   ....[4]....
        /*019c*/ 	.word	0xffffffff


	//   ....[5]....
        /*01a0*/ 	.word	0xffffffff


	//   ....[6]....
        /*01a4*/ 	.word	0xffffffff


	//   ....[7]....
        /*01a8*/ 	.word	0xffffffff


	//   ....[8]....
        /*01ac*/ 	.word	0xffffffff


	//   ....[9]....
        /*01b0*/ 	.word	0xffffffff


	//   ....[10]....
        /*01b4*/ 	.word	0xffffffff


	//   ....[11]....
        /*01b8*/ 	.word	0xffffffff


	//   ....[12]....
        /*01bc*/ 	.word	0xffffffff


	//   ....[13]....
        /*01c0*/ 	.word	0xffffffff


	//   ....[14]....
        /*01c4*/ 	.word	0xffffffff


	//   ....[15]....
        /*01c8*/ 	.word	0xffffffff


	//   ....[16]....
        /*01cc*/ 	.word	0xffffffff


	//   ....[17]....
        /*01d0*/ 	.word	0xffffffff


	//   ....[18]....
        /*01d4*/ 	.word	0xffffffff


	//   ....[19]....
        /*01d8*/ 	.word	0xffffffff


	//   ....[20]....
        /*01dc*/ 	.word	0xffffffff


	//   ....[21]....
        /*01e0*/ 	.word	0xffffffff


	//   ....[22]....
        /*01e4*/ 	.word	0xffffffff


	//   ....[23]....
        /*01e8*/ 	.word	0xffffffff


	//   ....[24]....
        /*01ec*/ 	.word	0xffffffff


	//----- nvinfo : EIATTR_COOP_GROUP_INSTR_OFFSETS
	.align		4
.L_25723:
        /*01f0*/ 	.byte	0x04, 0x28
        /*01f2*/ 	.short	(.L_25725 - .L_25724)


	//   ....[0]....
.L_25724:
        /*01f4*/ 	.word	0x00002090


	//   ....[1]....
        /*01f8*/ 	.word	0x000020c0


	//   ....[2]....
        /*01fc*/ 	.word	0x00002d80


	//   ....[3]....
        /*0200*/ 	.word	0x00002db0


	//   ....[4]....
        /*0204*/ 	.word	0x00002f20


	//   ....[5]....
        /*0208*/ 	.word	0x00002f50


	//   ....[6]....
        /*020c*/ 	.word	0x00002f70


	//   ....[7]....
        /*0210*/ 	.word	0x00003060


	//   ....[8]....
        /*0214*/ 	.word	0x00003080


	//   ....[9]....
        /*0218*/ 	.word	0x000030a0


	//   ....[10]....
        /*021c*/ 	.word	0x00003ef0


	//   ....[11]....
        /*0220*/ 	.word	0x00003f50


	//   ....[12]....
        /*0224*/ 	.word	0x00003f80


	//   ....[13]....
        /*0228*/ 	.word	0x00003fa0


	//   ....[14]....
        /*022c*/ 	.word	0x00003fc0


	//   ....[15]....
        /*0230*/ 	.word	0x00004010


	//   ....[16]....
        /*0234*/ 	.word	0x00004030


	//   ....[17]....
        /*0238*/ 	.word	0x00004050


	//   ....[18]....
        /*023c*/ 	.word	0x00006530


	//   ....[19]....
        /*0240*/ 	.word	0x000065b0


	//   ....[20]....
        /*0244*/ 	.word	0x00006630


	//   ....[21]....
        /*0248*/ 	.word	0x000066b0


	//   ....[22]....
        /*024c*/ 	.word	0x00006730


	//   ....[23]....
        /*0250*/ 	.word	0x000067b0


	//   ....[24]....
        /*0254*/ 	.word	0x00006820


	//----- nvinfo : EIATTR_EXIT_INSTR_OFFSETS
	.align		4
.L_25725:
        /*0258*/ 	.byte	0x04, 0x1c
        /*025a*/ 	.short	(.L_25727 - .L_25726)


	//   ....[0]....
.L_25726:
        /*025c*/ 	.word	0x000000b0


	//   ....[1]....
        /*0260*/ 	.word	0x00006200


	//   ....[2]....
        /*0264*/ 	.word	0x00006450


	//   ....[3]....
        /*0268*/ 	.word	0x000064d0


	//----- nvinfo : EIATTR_CTAIDZ_USED
	.align		4
.L_25727:
        /*026c*/ 	.byte	0x01, 0x04
	.zero		2


	//----- nvinfo : EIATTR_CRS_STACK_SIZE
	.align		4
        /*0270*/ 	.byte	0x04, 0x1e
        /*0272*/ 	.short	(.L_25729 - .L_25728)
.L_25728:
        /*0274*/ 	.word	0x00000000
.L_25729:


//--------------------- .nv.info._ZN4vllm25paged_attention_v2_kernelI13__nv_bfloat16S1_Li96ELi8ELi128ELNS_18Fp8KVCacheDataTypeE0ELb0ELi512EEEvPfS3_PT_PKS4_PKT0_SA_ifPKiSC_iPKfiiiSE_SE_iiiii --------------------------
	.section	.nv.info._ZN4vllm25paged_attention_v2_kernelI13__nv_bfloat16S1_Li96ELi8ELi128ELNS_18Fp8KVCacheDataTypeE0ELb0ELi512EEEvPfS3_PT_PKS4_PKT0_SA_ifPKiSC_iPKfiiiSE_SE_iiiii,"",@"SHT_CUDA_INFO"
	.sectionflags	@""
	.align	4


	//----- nvinfo : EIATTR_CUDA_API_VERSION
	.align		4
        /*0000*/ 	.byte	0x04, 0x37
        /*0002*/ 	.short	(.L_25731 - .L_25730)
.L_25730:
        /*0004*/ 	.word	0x00000082


	//----- nvinfo : EIATTR_SW2861232_WAR
	.align		4
.L_25731:
        /*0008*/ 	.byte	0x01, 0x35
	.zero		2


	//----- nvinfo : EIATTR_PARAM_CBANK
	.align		4
        /*000c*/ 	.byte	0x04, 0x0a
        /*000e*/ 	.short	(.L_25733 - .L_25732)
	.align		4
.L_25732:
        /*0010*/ 	.word	index@(.nv.constant0._ZN4vllm25paged_attention_v2_kernelI13__nv_bfloat16S1_Li96ELi8ELi128ELNS_18Fp8KVCacheDataTypeE0ELb0ELi512EEEvPfS3_PT_PKS4_PKT0_SA_ifPKiSC_iPKfiiiSE_SE_iiiii)
        /*0014*/ 	.short	0x0160
        /*0016*/ 	.short	0x008c


	//----- nvinfo : EIATTR_CBANK_PARAM_SIZE
	.align		4
.L_25733:
        /*0018*/ 	.byte	0x03, 0x19
        /*001a*/ 	.short	0x008c


	//----- nvinfo : EIATTR_KPARAM_INFO
	.align		4
        /*001c*/ 	.byte	0x04, 0x17
        /*001e*/ 	.short	(.L_25735 - .L_25734)
.L_25734:
        /*0020*/ 	.word	0x00000000
        /*0024*/ 	.short	0x0015
        /*0026*/ 	.short	0x0088
        /*0028*/ 	.byte	0x00, 0xf0, 0x11, 0x00


	//----- nvinfo : EIATTR_KPARAM_INFO
	.align		4
.L_25735:
        /*002c*/ 	.byte	0x04, 0x17
        /*002e*/ 	.short	(.L_25737 - .L_25736)
.L_25736:
        /*0030*/ 	.word	0x00000000
        /*0034*/ 	.short	0x0014
        /*0036*/ 	.short	0x0084
        /*0038*/ 	.byte	0x00, 0xf0, 0x11, 0x00


	//----- nvinfo : EIATTR_KPARAM_INFO
	.align		4
.L_25737:
        /*003c*/ 	.byte	0x04, 0x17
        /*003e*/ 	.short	(.L_25739 - .L_25738)
.L_25738:
        /*0040*/ 	.word	0x00000000
        /*0044*/ 	.short	0x0013
        /*0046*/ 	.short	0x0080
        /*0048*/ 	.byte	0x00, 0xf0, 0x11, 0x00


	//----- nvinfo : EIATTR_KPARAM_INFO
	.align		4
.L_25739:
        /*004c*/ 	.byte	0x04, 0x17
        /*004e*/ 	.short	(.L_25741 - .L_25740)
.L_25740:
        /*0050*/ 	.word	0x00000000
        /*0054*/ 	.short	0x0012
        /*0056*/ 	.short	0x007c
        /*0058*/ 	.byte	0x00, 0xf0, 0x11, 0x00


	//----- nvinfo : EIATTR_KPARAM_INFO
	.align		4
.L_25741:
        /*005c*/ 	.byte	0x04, 0x17
        /*005e*/ 	.short	(.L_25743 - .L_25742)
.L_25742:
        /*0060*/ 	.word	0x00000000
        /*0064*/ 	.short	0x0011
        /*0066*/ 	.short	0x0078
        /*0068*/ 	.byte	0x00, 0xf0, 0x11, 0x00


	//----- nvinfo : EIATTR_KPARAM_INFO
	.align		4
.L_25743:
        /*006c*/ 	.byte	0x04, 0x17
        /*006e*/ 	.short	(.L_25745 - .L_25744)
.L_25744:
        /*0070*/ 	.word	0x00000000
        /*0074*/ 	.short	0x0010
        /*0076*/ 	.short	0x0070
        /*0078*/ 	.byte	0x00, 0xf0, 0x21, 0x00


	//----- nvinfo : EIATTR_KPARAM_INFO
	.align		4
.L_25745:
        /*007c*/ 	.byte	0x04, 0x17
        /*007e*/ 	.short	(.L_25747 - .L_25746)
.L_25746:
        /*0080*/ 	.word	0x00000000
        /*0084*/ 	.short	0x000f
        /*0086*/ 	.short	0x0068
        /*0088*/ 	.byte	0x00, 0xf0, 0x21, 0x00


	//----- nvinfo : EIATTR_KPARAM_INFO
	.align		4
.L_25747:
        /*008c*/ 	.byte	0x04, 0x17
        /*008e*/ 	.short	(.L_25749 - .L_25748)
.L_25748:
        /*0090*/ 	.word	0x00000000
        /*0094*/ 	.short	0x000e
        /*0096*/ 	.short	0x0060
        /*0098*/ 	.byte	0x00, 0xf0, 0x11, 0x00


	//----- nvinfo : EIATTR_KPARAM_INFO
	.align		4
.L_25749:
        /*009c*/ 	.byte	0x04, 0x17
        /*009e*/ 	.short	(.L_25751 - .L_25750)
.L_25750:
        /*00a0*/ 	.word	0x00000000
        /*00a4*/ 	.short	0x000d
        /*00a6*/ 	.short	0x005c
        /*00a8*/ 	.byte	0x00, 0xf0, 0x11, 0x00


	//----- nvinfo : EIATTR_KPARAM_INFO
	.align		4
.L_25751:
        /*00ac*/ 	.byte	0x04, 0x17
        /*00ae*/ 	.short	(.L_25753 - .L_25752)
.L_25752:
        /*00b0*/ 	.word	0x00000000
        /*00b4*/ 	.short	0x000c
        /*00b6*/ 	.short	0x0058
        /*00b8*/ 	.byte	0x00, 0xf0, 0x11, 0x00


	//----- nvinfo : EIATTR_KPARAM_INFO
	.align		4
.L_25753:
        /*00bc*/ 	.byte	0x04, 0x17
        /*00be*/ 	.short	(.L_25755 - .L_25754)
.L_25754:
        /*00c0*/ 	.word	0x00000000
        /*00c4*/ 	.short	0x000b
        /*00c6*/ 	.short	0x0050
        /*00c8*/ 	.byte	0x00, 0xf0, 0x21, 0x00


	//----- nvinfo : EIATTR_KPARAM_INFO
	.align		4
.L_25755:
        /*00cc*/ 	.byte	0x04, 0x17
        /*00ce*/ 	.short	(.L_25757 - .L_25756)
.L_25756:
        /*00d0*/ 	.word	0x00000000
        /*00d4*/ 	.short	0x000a
        /*00d6*/ 	.short	0x0048
        /*00d8*/ 	.byte	0x00, 0xf0, 0x11, 0x00


	//----- nvinfo : EIATTR_KPARAM_INFO
	.align		4
.L_25757:
        /*00dc*/ 	.byte	0x04, 0x17
        /*00de*/ 	.short	(.L_25759 - .L_25758)
.L_25758:
        /*00e0*/ 	.word	0x00000000
        /*00e4*/ 	.short	0x0009
        /*00e6*/ 	.short	0x0040
        /*00e8*/ 	.byte	0x00, 0xf0, 0x21, 0x00


	//----- nvinfo : EIATTR_KPARAM_INFO
	.align		4
.L_25759:
        /*00ec*/ 	.byte	0x04, 0x17
        /*00ee*/ 	.short	(.L_25761 - .L_25760)
.L_25760:
        /*00f0*/ 	.word	0x00000000
        /*00f4*/ 	.short	0x0008
        /*00f6*/ 	.short	0x0038
        /*00f8*/ 	.byte	0x00, 0xf0, 0x21, 0x00


	//----- nvinfo : EIATTR_KPARAM_INFO
	.align		4
.L_25761:
        /*00fc*/ 	.byte	0x04, 0x17
        /*00fe*/ 	.short	(.L_25763 - .L_25762)
.L_25762:
        /*0100*/ 	.word	0x00000000
        /*0104*/ 	.short	0x0007
        /*0106*/ 	.short	0x0034
        /*0108*/ 	.byte	0x00, 0xf0, 0x11, 0x00


	//----- nvinfo : EIATTR_KPARAM_INFO
	.align		4
.L_25763:
        /*010c*/ 	.byte	0x04, 0x17
        /*010e*/ 	.short	(.L_25765 - .L_25764)
.L_25764:
        /*0110*/ 	.word	0x00000000
        /*0114*/ 	.short	0x0006
        /*0116*/ 	.short	0x0030
        /*0118*/ 	.byte	0x00, 0xf0, 0x11, 0x00


	//----- nvinfo : EIATTR_KPARAM_INFO
	.align		4
.L_25765:
        /*011c*/ 	.byte	0x04, 0x17
        /*011e*/ 	.short	(.L_25767 - .L_25766)
.L_25766:
        /*0120*/ 	.word	0x00000000
        /*0124*/ 	.short	0x0005
        /*0126*/ 	.short	0x0028
        /*0128*/ 	.byte	0x00, 0xf0, 0x21, 0x00


	//----- nvinfo : EIATTR_KPARAM_INFO
	.align		4
.L_25767:
        /*012c*/ 	.byte	0x04, 0x17
        /*012e*/ 	.short	(.L_25769 - .L_25768)
.L_25768:
        /*0130*/ 	.word	0x00000000
        /*0134*/ 	.short	0x0004
        /*0136*/ 	.short	0x0020
        /*0138*/ 	.byte	0x00, 0xf0, 0x21, 0x00


	//----- nvinfo : EIATTR_KPARAM_INFO
	.align		4
.L_25769:
        /*013c*/ 	.byte	0x04, 0x17
        /*013e*/ 	.short	(.L_25771 - .L_25770)
.L_25770:
        /*0140*/ 	.word	0x00000000
        /*0144*/ 	.short	0x0003
        /*0146*/ 	.short	0x0018
        /*0148*/ 	.byte	0x00, 0xf0, 0x21, 0x00


	//----- nvinfo : EIATTR_KPARAM_INFO
	.align		4
.L_25771:
        /*014c*/ 	.byte	0x04, 0x17
        /*014e*/ 	.short	(.L_25773 - .L_25772)
.L_25772:
        /*0150*/ 	.word	0x00000000
        /*0154*/ 	.short	0x0002
        /*0156*/ 	.short	0x0010
        /*0158*/ 	.byte	0x00, 0xf0, 0x21, 0x00


	//----- nvinfo : EIATTR_KPARAM_INFO
	.align		4
.L_25773:
        /*015c*/ 	.byte	0x04, 0x17
        /*015e*/ 	.short	(.L_25775 - .L_25774)
.L_25774:
        /*0160*/ 	.word	0x00000000
        /*0164*/ 	.short	0x0001
        /*0166*/ 	.short	0x0008
        /*0168*/ 	.byte	0x00, 0xf0, 0x21, 0x00


	//----- nvinfo : EIATTR_KPARAM_INFO
	.align		4
.L_25775:
        /*016c*/ 	.byte	0x04, 0x17
        /*016e*/ 	.short	(.L_25777 - .L_25776)
.L_25776:
        /*0170*/ 	.word	0x00000000
        /*0174*/ 	.short	0x0000
        /*0176*/ 	.short	0x0000
        /*0178*/ 	.byte	0x00, 0xf0, 0x21, 0x00


	//----- nvinfo : EIATTR_MAXREG_COUNT
	.align		4
.L_25777:
        /*017c*/ 	.byte	0x03, 0x1b
        /*017e*/ 	.short	0x00ff


	//----- nvinfo : EIATTR_NUM_BARRIERS
	.align		4
        /*0180*/ 	.byte	0x02, 0x4c
        /*0182*/ 	.byte	0x01
	.zero		1


	//----- nvinfo : EIATTR_MERCURY_ISA_VERSION
	.align		4
        /*0184*/ 	.byte	0x03, 0x5f
        /*0186*/ 	.short	0x0000


	//----- nvinfo : EIATTR_COOP_GROUP_MASK_REGIDS
	.align		4
        /*0188*/ 	.byte	0x04, 0x29
        /*018a*/ 	.short	(.L_25779 - .L_25778)


	//   ....[0]....
.L_25778:
        /*018c*/ 	.word	0xffffffff


	//   ....[1]....
        /*0190*/ 	.word	0xffffffff


	//   ....[2]....
        /*0194*/ 	.word	0xffffffff


	//   ....[3]....
        /*0198*/ 	.word	0xffffffff


	//   ....[4]....
        /*019c*/ 	.word	0xffffffff


	//   ....[5]....
        /*01a0*/ 	.word	0xffffffff


	//   ....[6]....
        /*01a4*/ 	.word	0xffffffff


	//   ....[7]....
        /*01a8*/ 	.word	0xffffffff


	//   ....[8]....
        /*01ac*/ 	.word	0xffffffff


	//   ....[9]....
        /*01b0*/ 	.word	0xffffffff


	//   ....[10]....
        /*01b4*/ 	.word	0xffffffff


	//   ....[11]....
        /*01b8*/ 	.word	0xffffffff


	//   ....[12]....
        /*01bc*/ 	.word	0xffffffff


	//   ....[13]....
        /*01c0*/ 	.word	0xffffffff


	//   ....[14]....
        /*01c4*/ 	.word	0xffffffff


	//   ....[15]....
        /*01c8*/ 	.word	0xffffffff


	//   ....[16]....
        /*01cc*/ 	.word	0xffffffff


	//   ....[17]....
        /*01d0*/ 	.word	0xffffffff


	//   ....[18]....
        /*01d4*/ 	.word	0xffffffff


	//   ....[19]....
        /*01d8*/ 	.word	0xffffffff


	//   ....[20]....
        /*01dc*/ 	.word	0xffffffff


	//   ....[21]....
        /*01e0*/ 	.word	0xffffffff


	//   ....[22]....
        /*01e4*/ 	.word	0xffffffff


	//   ....[23]....
        /*01e8*/ 	.word	0xffffffff


	//   ....[24]....
        /*01ec*/ 	.word	0xffffffff


	//----- nvinfo : EIATTR_COOP_GROUP_INSTR_OFFSETS
	.align		4
.L_25779:
        /*01f0*/ 	.byte	0x04, 0x28
        /*01f2*/ 	.short	(.L_25781 - .L_25780)


	//   ....[0]....
.L_25780:
        /*01f4*/ 	.word	0x00001d10


	//   ....[1]....
        /*01f8*/ 	.word	0x00001d40


	//   ....[2]....
        /*01fc*/ 	.word	0x00002840


	//   ....[3]....
        /*0200*/ 	.word	0x00002870


	//   ....[4]....
        /*0204*/ 	.word	0x000029e0


	//   ....[5]....
        /*0208*/ 	.word	0x00002a10


	//   ....[6]....
        /*020c*/ 	.word	0x00002a30


	//   ....[7]....
        /*0210*/ 	.word	0x00002b10


	//   ....[8]....
        /*0214*/ 	.word	0x00002b30


	//   ....[9]....
        /*0218*/ 	.word	0x00002b60


	//   ....[10]....
        /*021c*/ 	.word	0x000039a0


	//   ....[11]....
        /*0220*/ 	.word	0x00003a00


	//   ....[12]....
        /*0224*/ 	.word	0x00003a30


	//   ....[13]....
        /*0228*/ 	.word	0x00003a50


	//   ....[14]....
        /*022c*/ 	.word	0x00003a70


	//   ....[15]....
        /*0230*/ 	.word	0x00003ac0


	//   ....[16]....
        /*0234*/ 	.word	0x00003ae0


	//   ....[17]....
        /*0238*/ 	.word	0x00003b00


	//   ....[18]....
        /*023c*/ 	.word	0x000059a0


	//   ....[19]....
        /*0240*/ 	.word	0x00005a20


	//   ....[20]....
        /*0244*/ 	.word	0x00005aa0


	//   ....[21]....
        /*0248*/ 	.word	0x00005b20


	//   ....[22]....
        /*024c*/ 	.word	0x00005ba0


	//   ....[23]....
        /*0250*/ 	.word	0x00005c20


	//   ....[24]....
        /*0254*/ 	.word	0x00005c90


	//----- nvinfo : EIATTR_EXIT_INSTR_OFFSETS
	.align		4
.L_25781:
        /*0258*/ 	.byte	0x04, 0x1c
        /*025a*/ 	.short	(.L_25783 - .L_25782)


	//   ....[0]....
.L_25782:
        /*025c*/ 	.word	0x00000090


	//   ....[1]....
        /*0260*/ 	.word	0x000056d0


	//   ....[2]....
        /*0264*/ 	.word	0x00005940


	//----- nvinfo : EIATTR_CTAIDZ_USED
	.align		4
.L_25783:
        /*0268*/ 	.byte	0x01, 0x04
	.zero		2


	//----- nvinfo : EIATTR_CRS_STACK_SIZE
	.align		4
        /*026c*/ 	.byte	0x04, 0x1e
        /*026e*/ 	.short	(.L_25785 - .L_25784)
.L_25784:
        /*0270*/ 	.word	0x00000000
.L_25785:


//--------------------- .nv.info._ZN4vllm25paged_attention_v2_kernelI13__nv_bfloat16S1_Li80ELi8ELi128ELNS_18Fp8KVCacheDataTypeE0ELb0ELi512EEEvPfS3_PT_PKS4_PKT0_SA_ifPKiSC_iPKfiiiSE_SE_iiiii --------------------------
	.section	.nv.info._ZN4vllm25paged_attention_v2_kernelI13__nv_bfloat16S1_Li80ELi8ELi128ELNS_18Fp8KVCacheDataTypeE0ELb0ELi512EEEvPfS3_PT_PKS4_PKT0_SA_ifPKiSC_iPKfiiiSE_SE_iiiii,"",@"SHT_CUDA_INFO"
	.sectionflags	@""
	.align	4


	//----- nvinfo : EIATTR_CUDA_API_VERSION
	.align		4
        /*0000*/ 	.byte	0x04, 0x37
        /*0002*/ 	.short	(.L_25787 - .L_25786)
.L_25786:
        /*0004*/ 	.word	0x00000082


	//----- nvinfo : EIATTR_SW2861232_WAR
	.align		4
.L_25787:
        /*0008*/ 	.byte	0x01, 0x35
	.zero		2


	//----- nvinfo : EIATTR_PARAM_CBANK
	.align		4
        /*000c*/ 	.byte	0x04, 0x0a
        /*000e*/ 	.short	(.L_25789 - .L_25788)
	.align		4
.L_25788:
        /*0010*/ 	.word	index@(.nv.constant0._ZN4vllm25paged_attention_v2_kernelI13__nv_bfloat16S1_Li80ELi8ELi128ELNS_18Fp8KVCacheDataTypeE0ELb0ELi512EEEvPfS3_PT_PKS4_PKT0_SA_ifPKiSC_iPKfiiiSE_SE_iiiii)
        /*0014*/ 	.short	0x0160
        /*0016*/ 	.short	0x008c


	//----- nvinfo : EIATTR_CBANK_PARAM_SIZE
	.align		4
.L_25789:
        /*0018*/ 	.byte	0x03, 0x19
        /*001a*/ 	.short	0x008c


	//----- nvinfo : EIATTR_KPARAM_INFO
	.align		4
        /*001c*/ 	.byte	0x04, 0x17
        /*001e*/ 	.short	(.L_25791 - .L_25790)
.L_25790:
        /*0020*/ 	.word	0x00000000
        /*0024*/ 	.short	0x0015
        /*0026*/ 	.short	0x0088
        /*0028*/ 	.byte	0x00, 0xf0, 0x11, 0x00


	//----- nvinfo : EIATTR_KPARAM_INFO
	.align		4
.L_25791:
        /*002c*/ 	.byte	0x04, 0x17
        /*002e*/ 	.short	(.L_25793 - .L_25792)
.L_25792:
        /*0030*/ 	.word	0x00000000
        /*0034*/ 	.short	0x0014
        /*0036*/ 	.short	0x0084
        /*0038*/ 	.byte	0x00, 0xf0, 0x11, 0x00


	//----- nvinfo : EIATTR_KPARAM_INFO
	.align		4
.L_25793:
        /*003c*/ 	.byte	0x04, 0x17
        /*003e*/ 	.short	(.L_25795 - .L_25794)
.L_25794:
        /*0040*/ 	.word	0x00000000
        /*0044*/ 	.short	0x0013
        /*0046*/ 	.short	0x0080
        /*0048*/ 	.byte	0x00, 0xf0, 0x11, 0x00


	//----- nvinfo : EIATTR_KPARAM_INFO
	.align		4
.L_25795:
        /*004c*/ 	.byte	0x04, 0x17
        /*004e*/ 	.short	(.L_25797 - .L_25796)
.L_25796:
        /*0050*/ 	.word	0x00000000
        /*0054*/ 	.short	0x0012
        /*0056*/ 	.short	0x007c
        /*0058*/ 	.byte	0x00, 0xf0, 0x11, 0x00


	//----- nvinfo : EIATTR_KPARAM_INFO
	.align		4
.L_25797:
        /*005c*/ 	.byte	0x04, 0x17
        /*005e*/ 	.short	(.L_25799 - .L_25798)
.L_25798:
        /*0060*/ 	.word	0x00000000
        /*0064*/ 	.short	0x0011
        /*0066*/ 	.short	0x0078
        /*0068*/ 	.byte	0x00, 0xf0, 0x11, 0x00


	//----- nvinfo : EIATTR_KPARAM_INFO
	.align		4
.L_25799:
        /*006c*/ 	.byte	0x04, 0x17
        /*006e*/ 	.short	(.L_25801 - .L_25800)
.L_25800:
        /*0070*/ 	.word	0x00000000
        /*0074*/ 	.short	0x0010
        /*0076*/ 	.short	0x0070
        /*0078*/ 	.byte	0x00, 0xf0, 0x21, 0x00


	//----- nvinfo : EIATTR_KPARAM_INFO
	.align		4
.L_25801:
        /*007c*/ 	.byte	0x04, 0x17
        /*007e*/ 	.short	(.L_25803 - .L_25802)
.L_25802:
        /*0080*/ 	.word	0x00000000
        /*0084*/ 	.short	0x000f
        /*0086*/ 	.short	0x0068
        /*0088*/ 	.byte	0x00, 0xf0, 0x21, 0x00


	//----- nvinfo : EIATTR_KPARAM_INFO
	.align		4
.L_25803:
        /*008c*/ 	.byte	0x04, 0x17
        /*008e*/ 	.short	(.L_25805 - .L_25804)
.L_25804:
        /*0090*/ 	.word	0x00000000
        /*0094*/ 	.short	0x000e
        /*0096*/ 	.short	0x0060
        /*0098*/ 	.byte	0x00, 0xf0, 0x11, 0x00


	//----- nvinfo : EIATTR_KPARAM_INFO
	.align		4
.L_25805:
        /*009c*/ 	.byte	0x04, 0x17
        /*009e*/ 	.short	(.L_25807 - .L_25806)
.L_25806:
        /*00a0*/ 	.word	0x00000000
        /*00a4*/ 	.short	0x000d
        /*00a6*/ 	.short	0x005c
        /*00a8*/ 	.byte	0x00, 0xf0, 0x11, 0x00


	//----- nvinfo : EIATTR_KPARAM_INFO
	.align		4
.L_25807:
        /*00ac*/ 	.byte	0x04, 0x17
        /*00ae*/ 	.short	(.L_25809 - .L_25808)
.L_25808:
        /*00b0*/ 	.word	0x00000000
        /*00b4*/ 	.short	0x000c
        /*00b6*/ 	.short	0x0058
        /*00b8*/ 	.byte	0x00, 0xf0, 0x11, 0x00


	//----- nvinfo : EIATTR_KPARAM_INFO
	.align		4
.L_25809:
        /*00bc*/ 	.byte	0x04, 0x17
        /*00be*/ 	.short	(.L_25811 - .L_25810)
.L_25810:
        /*00c0*/ 	.word	0x00000000
        /*00c4*/ 	.short	0x000b
        /*00c6*/ 	.short	0x0050
        /*00c8*/ 	.byte	0x00, 0xf0, 0x21, 0x00


	//----- nvinfo : EIATTR_KPARAM_INFO
	.align		4
.L_25811:
        /*00cc*/ 	.byte	0x04, 0x17
        /*00ce*/ 	.short	(.L_25813 - .L_25812)
.L_25812:
        /*00d0*/ 	.word	0x00000000
        /*00d4*/ 	.short	0x000a
        /*00d6*/ 	.short	0x0048
        /*00d8*/ 	.byte	0x00, 0xf0, 0x11, 0x00


	//----- nvinfo : EIATTR_KPARAM_INFO
	.align		4
.L_25813:
        /*00dc*/ 	.byte	0x04, 0x17
        /*00de*/ 	.short	(.L_25815 - .L_25814)
.L_25814:
        /*00e0*/ 	.word	0x00000000
        /*00e4*/ 	.short	0x0009
        /*00e6*/ 	.short	0x0040
        /*00e8*/ 	.byte	0x00, 0xf0, 0x21, 0x00


	//----- nvinfo : EIATTR_KPARAM_INFO
	.align		4
.L_25815:
        /*00ec*/ 	.byte	0x04, 0x17
        /*00ee*/ 	.short	(.L_25817 - .L_25816)
.L_25816:
        /*00f0*/ 	.word	0x00000000
        /*00f4*/ 	.short	0x0008
        /*00f6*/ 	.short	0x0038
        /*00f8*/ 	.byte	0x00, 0xf0, 0x21, 0x00


	//----- nvinfo : EIATTR_KPARAM_INFO
	.align		4
.L_25817:
        /*00fc*/ 	.byte	0x04, 0x17
        /*00fe*/ 	.short	(.L_25819 - .L_25818)
.L_25818:
        /*0100*/ 	.word	0x00000000
        /*0104*/ 	.short	0x0007
        /*0106*/ 	.short	0x0034
        /*0108*/ 	.byte	0x00, 0xf0, 0x11, 0x00


	//----- nvinfo : EIATTR_KPARAM_INFO
	.align		4
.L_25819:
        /*010c*/ 	.byte	0x04, 0x17
        /*010e*/ 	.short	(.L_25821 - .L_25820)
.L_25820:
        /*0110*/ 	.word	0x00000000
        /*0114*/ 	.short	0x0006
        /*0116*/ 	.short	0x0030
        /*0118*/ 	.byte	0x00, 0xf0, 0x11, 0x00


	//----- nvinfo : EIATTR_KPARAM_INFO
	.align		4
.L_25821:
        /*011c*/ 	.byte	0x04, 0x17
        /*011e*/ 	.short	(.L_25823 - .L_25822)
.L_25822:
        /*0120*/ 	.word	0x00000000
        /*0124*/ 	.short	0x0005
        /*0126*/ 	.short	0x0028
        /*0128*/ 	.byte	0x00, 0xf0, 0x21, 0x00


	//----- nvinfo : EIATTR_KPARAM_INFO
	.align		4
.L_25823:
        /*012c*/ 	.byte	0x04, 0x17
        /*012e*/ 	.short	(.L_25825 - .L_25824)
.L_25824:
        /*0130*/ 	.word	0x00000000
        /*0134*/ 	.short	0x0004
        /*0136*/ 	.short	0x0020
        /*0138*/ 	.byte	0x00, 0xf0, 0x21, 0x00


	//----- nvinfo : EIATTR_KPARAM_INFO
	.align		4
.L_25825:
        /*013c*/ 	.byte	0x04, 0x17
        /*013e*/ 	.short	(.L_25827 - .L_25826)
.L_25826:
        /*0140*/ 	.word	0x00000000
        /*0144*/ 	.short	0x0003
        /*0146*/ 	.short	0x0018
        /*0148*/ 	.byte	0x00, 0xf0, 0x21, 0x00


	//----- nvinfo : EIATTR_KPARAM_INFO
	.align		4
.L_25827:
        /*014c*/ 	.byte	0x04, 0x17
        /*014e*/ 	.short	(.L_25829 - .L_25828)
.L_25828:
        /*0150*/ 	.word	0x00000000
        /*0154*/ 	.short	0x0002
        /*0156*/ 	.short	0x0010
        /*0158*/ 	.byte	0x00, 0xf0, 0x21, 0x00


	//----- nvinfo : EIATTR_KPARAM_INFO
	.align		4
.L_25829:
        /*015c*/ 	.byte	0x04, 0x17
        /*015e*/ 	.short	(.L_25831 - .L_25830)
.L_25830:
        /*0160*/ 	.word	0x00000000
        /*0164*/ 	.short	0x0001
        /*0166*/ 	.short	0x0008
        /*0168*/ 	.byte	0x00, 0xf0, 0x21, 0x00


	//----- nvinfo : EIATTR_KPARAM_INFO
	.align		4
.L_25831:
        /*016c*/ 	.byte	0x04, 0x17
        /*016e*/ 	.short	(.L_25833 - .L_25832)
.L_25832:
        /*0170*/ 	.word	0x00000000
        /*0174*/ 	.short	0x0000
        /*0176*/ 	.short	0x0000
        /*0178*/ 	.byte	0x00, 0xf0, 0x21, 0x00


	//----- nvinfo : EIATTR_MAXREG_COUNT
	.align		4
.L_25833:
        /*017c*/ 	.byte	0x03, 0x1b
        /*017e*/ 	.short	0x00ff


	//----- nvinfo : EIATTR_NUM_BARRIERS
	.align		4
        /*0180*/ 	.byte	0x02, 0x4c
        /*0182*/ 	.byte	0x01
	.zero		1


	//----- nvinfo : EIATTR_MERCURY_ISA_VERSION
	.align		4
        /*0184*/ 	.byte	0x03, 0x5f
        /*0186*/ 	.short	0x0000


	//----- nvinfo : EIATTR_COOP_GROUP_MASK_REGIDS
	.align		4
        /*0188*/ 	.byte	0x04, 0x29
        /*018a*/ 	.short	(.L_25835 - .L_25834)


	//   ....[0]....
.L_25834:
        /*018c*/ 	.word	0xffffffff


	//   ....[1]....
        /*0190*/ 	.word	0xffffffff


	//   ....[2]....
        /*0194*/ 	.word	0xffffffff


	//   ....[3]....
        /*0198*/ 	.word	0xffffffff


	//   ....[4]....
        /*019c*/ 	.word	0xffffffff


	//   ....[5]....
        /*01a0*/ 	.word	0xffffffff


	//   ....[6]....
        /*01a4*/ 	.word	0xffffffff


	//   ....[7]....
        /*01a8*/ 	.word	0xffffffff


	//   ....[8]....
        /*01ac*/ 	.word	0xffffffff


	//   ....[9]....
        /*01b0*/ 	.word	0xffffffff


	//   ....[10]....
        /*01b4*/ 	.word	0xffffffff


	//   ....[11]....
        /*01b8*/ 	.word	0xffffffff


	//   ....[12]....
        /*01bc*/ 	.word	0xffffffff


	//   ....[13]....
        /*01c0*/ 	.word	0xffffffff


	//   ....[14]....
        /*01c4*/ 	.word	0xffffffff


	//   ....[15]....
        /*01c8*/ 	.word	0xffffffff


	//   ....[16]....
        /*01cc*/ 	.word	0xffffffff


	//   ....[17]....
        /*01d0*/ 	.word	0xffffffff


	//   ....[18]....
        /*01d4*/ 	.word	0xffffffff


	//   ....[19]....
        /*01d8*/ 	.word	0xffffffff


	//   ....[20]....
        /*01dc*/ 	.word	0xffffffff


	//   ....[21]....
        /*01e0*/ 	.word	0xffffffff


	//   ....[22]....
        /*01e4*/ 	.word	0xffffffff


	//   ....[23]....
        /*01e8*/ 	.word	0xffffffff


	//   ....[24]....
        /*01ec*/ 	.word	0xffffffff


	//----- nvinfo : EIATTR_COOP_GROUP_INSTR_OFFSETS
	.align		4
.L_25835:
        /*01f0*/ 	.byte	0x04, 0x28
        /*01f2*/ 	.short	(.L_25837 - .L_25836)


	//   ....[0]....
.L_25836:
        /*01f4*/ 	.word	0x00001ab0


	//   ....[1]....
        /*01f8*/ 	.word	0x00001ae0


	//   ....[2]....
        /*01fc*/ 	.word	0x000024c0


	//   ....[3]....
        /*0200*/ 	.word	0x000024f0


	//   ....[4]....
        /*0204*/ 	.word	0x00002660


	//   ....[5]....
        /*0208*/ 	.word	0x00002690


	//   ....[6]....
        /*020c*/ 	.word	0x000026b0


	//   ....[7]....
        /*0210*/ 	.word	0x00002790


	//   ....[8]....
        /*0214*/ 	.word	0x000027b0


	//   ....[9]....
        /*0218*/ 	.word	0x000027e0


	//   ....[10]....
        /*021c*/ 	.word	0x00003630


	//   ....[11]....
        /*0220*/ 	.word	0x00003690


	//   ....[12]....
        /*0224*/ 	.word	0x000036c0


	//   ....[13]....
        /*0228*/ 	.word	0x000036e0


	//   ....[14]....
        /*022c*/ 	.word	0x00003700


	//   ....[15]....
        /*0230*/ 	.word	0x00003750


	//   ....[16]....
        /*0234*/ 	.word	0x00003770


	//   ....[17]....
        /*0238*/ 	.word	0x00003790


	//   ....[18]....
        /*023c*/ 	.word	0x000057b0


	//   ....[19]....
        /*0240*/ 	.word	0x00005830


	//   ....[20]....
        /*0244*/ 	.word	0x000058b0


	//   ....[21]....
        /*0248*/ 	.word	0x00005930


	//   ....[22]....
        /*024c*/ 	.word	0x000059b0


	//   ....[23]....
        /*0250*/ 	.word	0x00005a30


	//   ....[24]....
        /*0254*/ 	.word	0x00005aa0


	//----- nvinfo : EIATTR_EXIT_INSTR_OFFSETS
	.align		4
.L_25837:
        /*0258*/ 	.byte	0x04, 0x1c
        /*025a*/ 	.short	(.L_25839 - .L_25838)


	//   ....[0]....
.L_25838:
        /*025c*/ 	.word	0x000000b0


	//   ....[1]....
        /*0260*/ 	.word	0x000054f0


	//   ....[2]....
        /*0264*/ 	.word	0x000056d0


	//   ....[3]....
        /*0268*/ 	.word	0x00005750


	//----- nvinfo : EIATTR_CTAIDZ_USED
	.align		4
.L_25839:
        /*026c*/ 	.byte	0x01, 0x04
	.zero		2


	//----- nvinfo : EIATTR_CRS_STACK_SIZE
	.align		4
        /*0270*/ 	.byte	0x04, 0x1e
        /*0272*/ 	.short	(.L_25841 - .L_25840)
.L_25840:
        /*0274*/ 	.word	0x00000000
.L_25841:


//--------------------- .nv.info._ZN4vllm25paged_attention_v2_kernelI13__nv_bfloat16S1_Li64ELi8ELi128ELNS_18Fp8KVCacheDataTypeE0ELb0ELi512EEEvPfS3_PT_PKS4_PKT0_SA_ifPKiSC_iPKfiiiSE_SE_iiiii --------------------------
	.section	.nv.info._ZN4vllm25paged_attention_v2_kernelI13__nv_bfloat16S1_Li64ELi8ELi128ELNS_18Fp8KVCacheDataTypeE0ELb0ELi512EEEvPfS3_PT_PKS4_PKT0_SA_ifPKiSC_iPKfiiiSE_SE_iiiii,"",@"SHT_CUDA_INFO"
	.sectionflags	@""
	.align	4


	//----- nvinfo : EIATTR_CUDA_API_VERSION
	.align		4
        /*0000*/ 	.byte	0x04, 0x37
        /*0002*/ 	.short	(.L_25843 - .L_25842)
.L_25842:
        /*0004*/ 	.word	0x00000082


	//----- nvinfo : EIATTR_SW2861232_WAR
	.align		4
.L_25843:
        /*0008*/ 	.byte	0x01, 0x35
	.zero		2


	//----- nvinfo : EIATTR_PARAM_CBANK
	.align		4
        /*000c*/ 	.byte	0x04, 0x0a
        /*000e*/ 	.short	(.L_25845 - .L_25844)
	.align		4
.L_25844:
        /*0010*/ 	.word	index@(.nv.constant0._ZN4vllm25paged_attention_v2_kernelI13__nv_bfloat16S1_Li64ELi8ELi128ELNS_18Fp8KVCacheDataTypeE0ELb0ELi512EEEvPfS3_PT_PKS4_PKT0_SA_ifPKiSC_iPKfiiiSE_SE_iiiii)
        /*0014*/ 	.short	0x0160
        /*0016*/ 	.short	0x008c


	//----- nvinfo : EIATTR_CBANK_PARAM_SIZE
	.align		4
.L_25845:
        /*0018*/ 	.byte	0x03, 0x19
        /*001a*/ 	.short	0x008c


	//----- nvinfo : EIATTR_KPARAM_INFO
	.align		4
        /*001c*/ 	.byte	0x04, 0x17
        /*001e*/ 	.short	(.L_25847 - .L_25846)
.L_25846:
        /*0020*/ 	.word	0x00000000
        /*0024*/ 	.short	0x0015
        /*0026*/ 	.short	0x0088
        /*0028*/ 	.byte	0x00, 0xf0, 0x11, 0x00


	//----- nvinfo : EIATTR_KPARAM_INFO
	.align		4
.L_25847:
        /*002c*/ 	.byte	0x04, 0x17
        /*002e*/ 	.short	(.L_25849 - .L_25848)
.L_25848:
        /*0030*/ 	.word	0x00000000
        /*0034*/ 	.short	0x0014
        /*0036*/ 	.short	0x0084
        /*0038*/ 	.byte	0x00, 0xf0, 0x11, 0x00


	//----- nvinfo : EIATTR_KPARAM_INFO
	.align		4
.L_25849:
        /*003c*/ 	.byte	0x04, 0x17
        /*003e*/ 	.short	(.L_25851 - .L_25850)
.L_25850:
        /*0040*/ 	.word	0x00000000
        /*0044*/ 	.short	0x0013
        /*0046*/ 	.short	0x0080
        /*0048*/ 	.byte	0x00, 0xf0, 0x11, 0x00


	//----- nvinfo : EIATTR_KPARAM_INFO
	.align		4
.L_25851:
        /*004c*/ 	.byte	0x04, 0x17
        /*004e*/ 	.short	(.L_25853 - .L_25852)
.L_25852:
        /*0050*/ 	.word	0x00000000
        /*0054*/ 	.short	0x0012
        /*0056*/ 	.short	0x007c
        /*0058*/ 	.byte	0x00, 0xf0, 0x11, 0x00


	//----- nvinfo : EIATTR_KPARAM_INFO
	.align		4
.L_25853:
        /*005c*/ 	.byte	0x04, 0x17
        /*005e*/ 	.short	(.L_25855 - .L_25854)
.L_25854:
        /*0060*/ 	.word	0x00000000
        /*0064*/ 	.short	0x0011
        /*0066*/ 	.short	0x0078
        /*0068*/ 	.byte	0x00, 0xf0, 0x11, 0x00


	//----- nvinfo : EIATTR_KPARAM_INFO
	.align		4
.L_25855:
        /*006c*/ 	.byte	0x04, 0x17
        /*006e*/ 	.short	(.L_25857 - .L_25856)
.L_25856:
        /*0070*/ 	.word	0x00000000
        /*0074*/ 	.short	0x0010
        /*0076*/ 	.short	0x0070
        /*0078*/ 	.byte	0x00, 0xf0, 0x21, 0x00


	//----- nvinfo : EIATTR_KPARAM_INFO
	.align		4
.L_25857:
        /*007c*/ 	.byte	0x04, 0x17
        /*007e*/ 	.short	(.L_25859 - .L_25858)
.L_25858:
        /*0080*/ 	.word	0x00000000
        /*0084*/ 	.short	0x000f
        /*0086*/ 	.short	0x0068
        /*0088*/ 	.byte	0x00, 0xf0, 0x21, 0x00


	//----- nvinfo : EIATTR_KPARAM_INFO
	.align		4
.L_25859:
        /*008c*/ 	.byte	0x04, 0x17
        /*008e*/ 	.short	(.L_25861 - .L_25860)
.L_25860:
        /*0090*/ 	.word	0x00000000
        /*0094*/ 	.short	0x000e
        /*0096*/ 	.short	0x0060
        /*0098*/ 	.byte	0x00, 0xf0, 0x11, 0x00


	//----- nvinfo : EIATTR_KPARAM_INFO
	.align		4
.L_25861:
        /*009c*/ 	.byte	0x04, 0x17
        /*009e*/ 	.short	(.L_25863 - .L_25862)
.L_25862:
        /*00a0*/ 	.word	0x00000000
        /*00a4*/ 	.short	0x000d
        /*00a6*/ 	.short	0x005c
        /*00a8*/ 	.byte	0x00, 0xf0, 0x11, 0x00


	//----- nvinfo : EIATTR_KPARAM_INFO
	.align		4
.L_25863:
        /*00ac*/ 	.byte	0x04, 0x17
        /*00ae*/ 	.short	(.L_25865 - .L_25864)
.L_25864:
        /*00b0*/ 	.word	0x00000000
        /*00b4*/ 	.short	0x000c
        /*00b6*/ 	.short	0x0058
        /*00b8*/ 	.byte	0x00, 0xf0, 0x11, 0x00


	//----- nvinfo : EIATTR_KPARAM_INFO
	.align		4
.L_25865:
        /*00bc*/ 	.byte	0x04, 0x17
        /*00be*/ 	.short	(.L_25867 - .L_25866)
.L_25866:
        /*00c0*/ 	.word	0x00000000
        /*00c4*/ 	.short	0x000b
        /*00c6*/ 	.short	0x0050
        /*00c8*/ 	.byte	0x00, 0xf0, 0x21, 0x00


	//----- nvinfo : EIATTR_KPARAM_INFO
	.align		4
.L_25867:
        /*00cc*/ 	.byte	0x04, 0x17
        /*00ce*/ 	.short	(.L_25869 - .L_25868)
.L_25868:
        /*00d0*/ 	.word	0x00000000
        /*00d4*/ 	.short	0x000a
        /*00d6*/ 	.short	0x0048
        /*00d8*/ 	.byte	0x00, 0xf0, 0x11, 0x00


	//----- nvinfo : EIATTR_KPARAM_INFO
	.align		4
.L_25869:
        /*00dc*/ 	.byte	0x04, 0x17
        /*00de*/ 	.short	(.L_25871 - .L_25870)
.L_25870:
        /*00e0*/ 	.word	0x00000000
        /*00e4*/ 	.short	0x0009
        /*00e6*/ 	.short	0x0040
        /*00e8*/ 	.byte	0x00, 0xf0, 0x21, 0x00


	//----- nvinfo : EIATTR_KPARAM_INFO
	.align		4
.L_25871:
        /*00ec*/ 	.byte	0x04, 0x17
        /*00ee*/ 	.short	(.L_25873 - .L_25872)
.L_25872:
        /*00f0*/ 	.word	0x00000000
        /*00f4*/ 	.short	0x0008
        /*00f6*/ 	.short	0x0038
        /*00f8*/ 	.byte	0x00, 0xf0, 0x21, 0x00


	//----- nvinfo : EIATTR_KPARAM_INFO
	.align		4
.L_25873:
        /*00fc*/ 	.byte	0x04, 0x17
        /*00fe*/ 	.short	(.L_25875 - .L_25874)
.L_25874:
        /*0100*/ 	.word	0x00000000
        /*0104*/ 	.short	0x0007
        /*0106*/ 	.short	0x0034
        /*0108*/ 	.byte	0x00, 0xf0, 0x11, 0x00


	//----- nvinfo : EIATTR_KPARAM_INFO
	.align		4
.L_25875:
        /*010c*/ 	.byte	0x04, 0x17
        /*010e*/ 	.short	(.L_25877 - .L_25876)
.L_25876:
        /*0110*/ 	.word	0x00000000
        /*0114*/ 	.short	0x0006
        /*0116*/ 	.short	0x0030
        /*0118*/ 	.byte	0x00, 0xf0, 0x11, 0x00


	//----- nvinfo : EIATTR_KPARAM_INFO
	.align		4
.L_25877:
        /*011c*/ 	.byte	0x04, 0x17
        /*011e*/ 	.short	(.L_25879 - .L_25878)
.L_25878:
        /*0120*/ 	.word	0x00000000
        /*0124*/ 	.short	0x0005
        /*0126*/ 	.short	0x0028
        /*0128*/ 	.byte	0x00, 0xf0, 0x21, 0x00


	//----- nvinfo : EIATTR_KPARAM_INFO
	.align		4
.L_25879:
        /*012c*/ 	.byte	0x04, 0x17
        /*012e*/ 	.short	(.L_25881 - .L_25880)
.L_25880:
        /*0130*/ 	.word	0x00000000
        /*0134*/ 	.short	0x0004
        /*0136*/ 	.short	0x0020
        /*0138*/ 	.byte	0x00, 0xf0, 0x21, 0x00


	//----- nvinfo : EIATTR_KPARAM_INFO
	.align		4
.L_25881:
        /*013c*/ 	.byte	0x04, 0x17
        /*013e*/ 	.short	(.L_25883 - .L_25882)
.L_25882:
        /*0140*/ 	.word	0x00000000
        /*0144*/ 	.short	0x0003
        /*0146*/ 	.short	0x0018
        /*0148*/ 	.byte	0x00, 0xf0, 0x21, 0x00


	//----- nvinfo : EIATTR_KPARAM_INFO
	.align		4
.L_25883:
        /*014c*/ 	.byte	0x04, 0x17
        /*014e*/ 	.short	(.L_25885 - .L_25884)
.L_25884:
        /*0150*/ 	.word	0x00000000
        /*0154*/ 	.short	0x0002
        /*0156*/ 	.short	0x0010
        /*0158*/ 	.byte	0x00, 0xf0, 0x21, 0x00


	//----- nvinfo : EIATTR_KPARAM_INFO
	.align		4
.L_25885:
        /*015c*/ 	.byte	0x04, 0x17
        /*015e*/ 	.short	(.L_25887 - .L_25886)
.L_25886:
        /*0160*/ 	.word	0x00000000
        /*0164*/ 	.short	0x0001
        /*0166*/ 	.short	0x0008
        /*0168*/ 	.byte	0x00, 0xf0, 0x21, 0x00


	//----- nvinfo : EIATTR_KPARAM_INFO
	.align		4
.L_25887:
        /*016c*/ 	.byte	0x04, 0x17
        /*016e*/ 	.short	(.L_25889 - .L_25888)
.L_25888:
        /*0170*/ 	.word	0x00000000
        /*0174*/ 	.short	0x0000
        /*0176*/ 	.short	0x0000
        /*0178*/ 	.byte	0x00, 0xf0, 0x21, 0x00


	//----- nvinfo : EIATTR_MAXREG_COUNT
	.align		4
.L_25889:
        /*017c*/ 	.byte	0x03, 0x1b
        /*017e*/ 	.short	0x00ff


	//----- nvinfo : EIATTR_NUM_BARRIERS
	.align		4
        /*0180*/ 	.byte	0x02, 0x4c
        /*0182*/ 	.byte	0x01
	.zero		1


	//----- nvinfo : EIATTR_MERCURY_ISA_VERSION
	.align		4
        /*0184*/ 	.byte	0x03, 0x5f
        /*0186*/ 	.short	0x0000


	//----- nvinfo : EIATTR_COOP_GROUP_MASK_REGIDS
	.align		4
        /*0188*/ 	.byte	0x04, 0x29
        /*018a*/ 	.short	(.L_25891 - .L_25890)


	//   ....[0]....
.L_25890:
        /*018c*/ 	.word	0xffffffff


	//   ....[1]....
        /*0190*/ 	.word	0xffffffff


	//   ....[2]....
        /*0194*/ 	.word	0xffffffff


	//   ....[3]....
        /*0198*/ 	.word	0xffffffff


	//   ....[4]....
        /*019c*/ 	.word	0xffffffff


	//   ....[5]....
        /*01a0*/ 	.word	0xffffffff


	//   ....[6]....
        /*01a4*/ 	.word	0xffffffff


	//   ....[7]....
        /*01a8*/ 	.word	0xffffffff


	//   ....[8]....
        /*01ac*/ 	.word	0xffffffff


	//   ....[9]....
        /*01b0*/ 	.word	0xffffffff


	//   ....[10]....
        /*01b4*/ 	.word	0xffffffff


	//   ....[11]....
        /*01b8*/ 	.word	0xffffffff


	//   ....[12]....
        /*01bc*/ 	.word	0xffffffff


	//   ....[13]....
        /*01c0*/ 	.word	0xffffffff


	//   ....[14]....
        /*01c4*/ 	.word	0xffffffff


	//   ....[15]....
        /*01c8*/ 	.word	0xffffffff


	//   ....[16]....
        /*01cc*/ 	.word	0xffffffff


	//   ....[17]....
        /*01d0*/ 	.word	0xffffffff


	//   ....[18]....
        /*01d4*/ 	.word	0xffffffff


	//   ....[19]....
        /*01d8*/ 	.word	0xffffffff


	//   ....[20]....
        /*01dc*/ 	.word	0xffffffff


	//   ....[21]....
        /*01e0*/ 	.word	0xffffffff


	//   ....[22]....
        /*01e4*/ 	.word	0xffffffff


	//   ....[23]....
        /*01e8*/ 	.word	0xffffffff


	//   ....[24]....
        /*01ec*/ 	.word	0xffffffff


	//----- nvinfo : EIATTR_COOP_GROUP_INSTR_OFFSETS
	.align		4
.L_25891:
        /*01f0*/ 	.byte	0x04, 0x28
        /*01f2*/ 	.short	(.L_25893 - .L_25892)


	//   ....[0]....
.L_25892:
        /*01f4*/ 	.word	0x00001710


	//   ....[1]....
        /*01f8*/ 	.word	0x00001740


	//   ....[2]....
        /*01fc*/ 	.word	0x00001f40


	//   ....[3]....
        /*0200*/ 	.word	0x00001f70


	//   ....[4]....
        /*0204*/ 	.word	0x000020e0


	//   ....[5]....
        /*0208*/ 	.word	0x00002110


	//   ....[6]....
        /*020c*/ 	.word	0x00002130


	//   ....[7]....
        /*0210*/ 	.word	0x00002220


	//   ....[8]....
        /*0214*/ 	.word	0x00002240


	//   ....[9]....
        /*0218*/ 	.word	0x00002260


	//   ....[10]....
        /*021c*/ 	.word	0x000030a0


	//   ....[11]....
        /*0220*/ 	.word	0x00003100


	//   ....[12]....
        /*0224*/ 	.word	0x00003130


	//   ....[13]....
        /*0228*/ 	.word	0x00003150


	//   ....[14]....
        /*022c*/ 	.word	0x00003170


	//   ....[15]....
        /*0230*/ 	.word	0x000031c0


	//   ....[16]....
        /*0234*/ 	.word	0x000031e0


	//   ....[17]....
        /*0238*/ 	.word	0x00003200


	//   ....[18]....
        /*023c*/ 	.word	0x00004bf0


	//   ....[19]....
        /*0240*/ 	.word	0x00004c70


	//   ....[20]....
        /*0244*/ 	.word	0x00004cf0


	//   ....[21]....
        /*0248*/ 	.word	0x00004d70


	//   ....[22]....
        /*024c*/ 	.word	0x00004df0


	//   ....[23]....
        /*0250*/ 	.word	0x00004e70


	//   ....[24]....
        /*0254*/ 	.word	0x00004ee0


	//----- nvinfo : EIATTR_EXIT_INSTR_OFFSETS
	.align		4
.L_25893:
        /*0258*/ 	.byte	0x04, 0x1c
        /*025a*/ 	.short	(.L_25895 - .L_25894)


	//   ....[0]....
.L_25894:
        /*025c*/ 	.word	0x00000090


	//   ....[1]....
        /*0260*/ 	.word	0x00004990


	//   ....[2]....
        /*0264*/ 	.word	0x00004b90


	//----- nvinfo : EIATTR_CTAIDZ_USED
	.align		4
.L_25895:
        /*0268*/ 	.byte	0x01, 0x04
	.zero		2


	//----- nvinfo : EIATTR_CRS_STACK_SIZE
	.align		4
        /*026c*/ 	.byte	0x04, 0x1e
        /*026e*/ 	.short	(.L_25897 - .L_25896)
.L_25896:
        /*0270*/ 	.word	0x00000000
.L_25897:


//--------------------- .nv.info._ZN4vllm25paged_attention_v2_kernelI13__nv_bfloat16S1_Li32ELi8ELi128ELNS_18Fp8KVCacheDataTypeE0ELb0ELi512EEEvPfS3_PT_PKS4_PKT0_SA_ifPKiSC_iPKfiiiSE_SE_iiiii --------------------------
	.section	.nv.info._ZN4vllm25paged_attention_v2_kernelI13__nv_bfloat16S1_Li32ELi8ELi128ELNS_18Fp8KVCacheDataTypeE0ELb0ELi512EEEvPfS3_PT_PKS4_PKT0_SA_ifPKiSC_iPKfiiiSE_SE_iiiii,"",@"SHT_CUDA_INFO"
	.sectionflags	@""
	.align	4


	//----- nvinfo : EIATTR_CUDA_API_VERSION
	.align		4
        /*0000*/ 	.byte	0x04, 0x37
        /*0002*/ 	.short	(.L_25899 - .L_25898)
.L_25898:
        /*0004*/ 	.word	0x00000082


	//----- nvinfo : EIATTR_SW2861232_WAR
	.align		4
.L_25899:
        /*0008*/ 	.byte	0x01, 0x35
	.zero		2


	//----- nvinfo : EIATTR_PARAM_CBANK
	.align		4
        /*000c*/ 	.byte	0x04, 0x0a
        /*000e*/ 	.short	(.L_25901 - .L_25900)
	.align		4
.L_25900:
        /*0010*/ 	.word	index@(.nv.constant0._ZN4vllm25paged_attention_v2_kernelI13__nv_bfloat16S1_Li32ELi8ELi128ELNS_18Fp8KVCacheDataTypeE0ELb0ELi512EEEvPfS3_PT_PKS4_PKT0_SA_ifPKiSC_iPKfiiiSE_SE_iiiii)
        /*0014*/ 	.short	0x0160
        /*0016*/ 	.short	0x008c


	//----- nvinfo : EIATTR_CBANK_PARAM_SIZE
	.align		4
.L_25901:
        /*0018*/ 	.byte	0x03, 0x19
        /*001a*/ 	.short	0x008c


	//----- nvinfo : EIATTR_KPARAM_INFO
	.align		4
        /*001c*/ 	.byte	0x04, 0x17
        /*001e*/ 	.short	(.L_25903 - .L_25902)
.L_25902:
        /*0020*/ 	.word	0x00000000
        /*0024*/ 	.short	0x0015
        /*0026*/ 	.short	0x0088
        /*0028*/ 	.byte	0x00, 0xf0, 0x11, 0x00


	//----- nvinfo : EIATTR_KPARAM_INFO
	.align		4
.L_25903:
        /*002c*/ 	.byte	0x04, 0x17
        /*002e*/ 	.short	(.L_25905 - .L_25904)
.L_25904:
        /*0030*/ 	.word	0x00000000
        /*0034*/ 	.short	0x0014
        /*0036*/ 	.short	0x0084
        /*0038*/ 	.byte	0x00, 0xf0, 0x11, 0x00


	//----- nvinfo : EIATTR_KPARAM_INFO
	.align		4
.L_25905:
        /*003c*/ 	.byte	0x04, 0x17
        /*003e*/ 	.short	(.L_25907 - .L_25906)
.L_25906:
        /*0040*/ 	.word	0x00000000
        /*0044*/ 	.short	0x0013
        /*0046*/ 	.short	0x0080
        /*0048*/ 	.byte	0x00, 0xf0, 0x11, 0x00


	//----- nvinfo : EIATTR_KPARAM_INFO
	.align		4
.L_25907:
        /*004c*/ 	.byte	0x04, 0x17
        /*004e*/ 	.short	(.L_25909 - .L_25908)
.L_25908:
        /*0050*/ 	.word	0x00000000
        /*0054*/ 	.short	0x0012
        /*0056*/ 	.short	0x007c
        /*0058*/ 	.byte	0x00, 0xf0, 0x11, 0x00


	//----- nvinfo : EIATTR_KPARAM_INFO
	.align		4
.L_25909:
        /*005c*/ 	.byte	0x04, 0x17
        /*005e*/ 	.short	(.L_25911 - .L_25910)
.L_25910:
        /*0060*/ 	.word	0x00000000
        /*0064*/ 	.short	0x0011
        /*0066*/ 	.short	0x0078
        /*0068*/ 	.byte	0x00, 0xf0, 0x11, 0x00


	//----- nvinfo : EIATTR_KPARAM_INFO
	.align		4
.L_25911:
        /*006c*/ 	.byte	0x04, 0x17
        /*006e*/ 	.short	(.L_25913 - .L_25912)
.L_25912:
        /*0070*/ 	.word	0x00000000
        /*0074*/ 	.short	0x0010
        /*0076*/ 	.short	0x0070
        /*0078*/ 	.byte	0x00, 0xf0, 0x21, 0x00


	//----- nvinfo : EIATTR_KPARAM_INFO
	.align		4
.L_25913:
        /*007c*/ 	.byte	0x04, 0x17
        /*007e*/ 	.short	(.L_25915 - .L_25914)
.L_25914:
        /*0080*/ 	.word	0x00000000
        /*0084*/ 	.short	0x000f
        /*0086*/ 	.short	0x0068
        /*0088*/ 	.byte	0x00, 0xf0, 0x21, 0x00


	//----- nvinfo : EIATTR_KPARAM_INFO
	.align		4
.L_25915:
        /*008c*/ 	.byte	0x04, 0x17
        /*008e*/ 	.short	(.L_25917 - .L_25916)
.L_25916:
        /*0090*/ 	.word	0x00000000
        /*0094*/ 	.short	0x000e
        /*0096*/ 	.short	0x0060
        /*0098*/ 	.byte	0x00, 0xf0, 0x11, 0x00


	//----- nvinfo : EIATTR_KPARAM_INFO
	.align		4
.L_25917:
        /*009c*/ 	.byte	0x04, 0x17
        /*009e*/ 	.short	(.L_25919 - .L_25918)
.L_25918:
        /*00a0*/ 	.word	0x00000000
        /*00a4*/ 	.short	0x000d
        /*00a6*/ 	.short	0x005c
        /*00a8*/ 	.byte	0x00, 0xf0, 0x11, 0x00


	//----- nvinfo : EIATTR_KPARAM_INFO
	.align		4
.L_25919:
        /*00ac*/ 	.byte	0x04, 0x17
        /*00ae*/ 	.short	(.L_25921 - .L_25920)
.L_25920:
        /*00b0*/ 	.word	0x00000000
        /*00b4*/ 	.short	0x000c
        /*00b6*/ 	.short	0x0058
        /*00b8*/ 	.byte	0x00, 0xf0, 0x11, 0x00


	//----- nvinfo : EIATTR_KPARAM_INFO
	.align		4
.L_25921:
        /*00bc*/ 	.byte	0x04, 0x17
        /*00be*/ 	.short	(.L_25923 - .L_25922)
.L_25922:
        /*00c0*/ 	.word	0x00000000
        /*00c4*/ 	.short	0x000b
        /*00c6*/ 	.short	0x0050
        /*00c8*/ 	.byte	0x00, 0xf0, 0x21, 0x00


	//----- nvinfo : EIATTR_KPARAM_INFO
	.align		4
.L_25923:
        /*00cc*/ 	.byte	0x04, 0x17
        /*00ce*/ 	.short	(.L_25925 - .L_25924)
.L_25924:
        /*00d0*/ 	.word	0x00000000
        /*00d4*/ 	.short	0x000a
        /*00d6*/ 	.short	0x0048
        /*00d8*/ 	.byte	0x00, 0xf0, 0x11, 0x00


	//----- nvinfo : EIATTR_KPARAM_INFO
	.align		4
.L_25925:
        /*00dc*/ 	.byte	0x04, 0x17
        /*00de*/ 	.short	(.L_25927 - .L_25926)
.L_25926:
        /*00e0*/ 	.word	0x00000000
        /*00e4*/ 	.short	0x0009
        /*00e6*/ 	.short	0x0040
        /*00e8*/ 	.byte	0x00, 0xf0, 0x21, 0x00


	//----- nvinfo : EIATTR_KPARAM_INFO
	.align		4
.L_25927:
        /*00ec*/ 	.byte	0x04, 0x17
        /*00ee*/ 	.short	(.L_25929 - .L_25928)
.L_25928:
        /*00f0*/ 	.word	0x00000000
        /*00f4*/ 	.short	0x0008
        /*00f6*/ 	.short	0x0038
        /*00f8*/ 	.byte	0x00, 0xf0, 0x21, 0x00


	//----- nvinfo : EIATTR_KPARAM_INFO
	.align		4
.L_25929:
        /*00fc*/ 	.byte	0x04, 0x17
        /*00fe*/ 	.short	(.L_25931 - .L_25930)
.L_25930:
        /*0100*/ 	.word	0x00000000
        /*0104*/ 	.short	0x0007
        /*0106*/ 	.short	0x0034
        /*0108*/ 	.byte	0x00, 0xf0, 0x11, 0x00


	//----- nvinfo : EIATTR_KPARAM_INFO
	.align		4
.L_25931:
        /*010c*/ 	.byte	0x04, 0x17
        /*010e*/ 	.short	(.L_25933 - .L_25932)
.L_25932:
        /*0110*/ 	.word	0x00000000
        /*0114*/ 	.short	0x0006
        /*0116*/ 	.short	0x0030
        /*0118*/ 	.byte	0x00, 0xf0, 0x11, 0x00


	//----- nvinfo : EIATTR_KPARAM_INFO
	.align		4
.L_25933:
        /*011c*/ 	.byte	0x04, 0x17
        /*011e*/ 	.short	(.L_25935 - .L_25934)
.L_25934:
        /*0120*/ 	.word	0x00000000
        /*0124*/ 	.short	0x0005
        /*0126*/ 	.short	0x0028
        /*0128*/ 	.byte	0x00, 0xf0, 0x21, 0x00


	//----- nvinfo : EIATTR_KPARAM_INFO
	.align		4
.L_25935:
        /*012c*/ 	.byte	0x04, 0x17
        /*012e*/ 	.short	(.L_25937 - .L_25936)
.L_25936:
        /*0130*/ 	.word	0x00000000
        /*0134*/ 	.short	0x0004
        /*0136*/ 	.short	0x0020
        /*0138*/ 	.byte	0x00, 0xf0, 0x21, 0x00


	//----- nvinfo : EIATTR_KPARAM_INFO
	.align		4
.L_25937:
        /*013c*/ 	.byte	0x04, 0x17
        /*013e*/ 	.short	(.L_25939 - .L_25938)
.L_25938:
        /*0140*/ 	.word	0x00000000
        /*0144*/ 	.short	0x0003
        /*0146*/ 	.short	0x0018
        /*0148*/ 	.byte	0x00, 0xf0, 0x21, 0x00


	//----- nvinfo : EIATTR_KPARAM_INFO
	.align		4
.L_25939:
        /*014c*/ 	.byte	0x04, 0x17
        /*014e*/ 	.short	(.L_25941 - .L_25940)
.L_25940:
        /*0150*/ 	.word	0x00000000
        /*0154*/ 	.short	0x0002
        /*0156*/ 	.short	0x0010
        /*0158*/ 	.byte	0x00, 0xf0, 0x21, 0x00


	//----- nvinfo : EIATTR_KPARAM_INFO
	.align		4
.L_25941:
        /*015c*/ 	.byte	0x04, 0x17
        /*015e*/ 	.short	(.L_25943 - .L_25942)
.L_25942:
        /*0160*/ 	.word	0x00000000
        /*0164*/ 	.short	0x0001
        /*0166*/ 	.short	0x0008
        /*0168*/ 	.byte	0x00, 0xf0, 0x21, 0x00


	//----- nvinfo : EIATTR_KPARAM_INFO
	.align		4
.L_25943:
        /*016c*/ 	.byte	0x04, 0x17
        /*016e*/ 	.short	(.L_25945 - .L_25944)
.L_25944:
        /*0170*/ 	.word	0x00000000
        /*0174*/ 	.short	0x0000
        /*0176*/ 	.short	0x0000
        /*0178*/ 	.byte	0x00, 0xf0, 0x21, 0x00


	//----- nvinfo : EIATTR_MAXREG_COUNT
	.align		4
.L_25945:
        /*017c*/ 	.byte	0x03, 0x1b
        /*017e*/ 	.short	0x00ff


	//----- nvinfo : EIATTR_NUM_BARRIERS
	.align		4
        /*0180*/ 	.byte	0x02, 0x4c
        /*0182*/ 	.byte	0x01
	.zero		1


	//----- nvinfo : EIATTR_MERCURY_ISA_VERSION
	.align		4
        /*0184*/ 	.byte	0x03, 0x5f
        /*0186*/ 	.short	0x0000


	//----- nvinfo : EIATTR_COOP_GROUP_MASK_REGIDS
	.align		4
        /*0188*/ 	.byte	0x04, 0x29
        /*018a*/ 	.short	(.L_25947 - .L_25946)


	//   ....[0]....
.L_25946:
        /*018c*/ 	.word	0xffffffff


	//   ....[1]....
        /*0190*/ 	.word	0xffffffff


	//   ....[2]....
        /*0194*/ 	.word	0xffffffff


	//   ....[3]....
        /*0198*/ 	.word	0xffffffff


	//   ....[4]....
        /*019c*/ 	.word	0xffffffff


	//   ....[5]....
        /*01a0*/ 	.word	0xffffffff


	//   ....[6]....
        /*01a4*/ 	.word	0xffffffff


	//   ....[7]....
        /*01a8*/ 	.word	0xffffffff


	//   ....[8]....
        /*01ac*/ 	.word	0xffffffff


	//   ....[9]....
        /*01b0*/ 	.word	0xffffffff


	//   ....[10]....
        /*01b4*/ 	.word	0xffffffff


	//   ....[11]....
        /*01b8*/ 	.word	0xffffffff


	//   ....[12]....
        /*01bc*/ 	.word	0xffffffff


	//   ....[13]....
        /*01c0*/ 	.word	0xffffffff


	//   ....[14]....
        /*01c4*/ 	.word	0xffffffff


	//   ....[15]....
        /*01c8*/ 	.word	0xffffffff


	//   ....[16]....
        /*01cc*/ 	.word	0xffffffff


	//   ....[17]....
        /*01d0*/ 	.word	0xffffffff


	//   ....[18]....
        /*01d4*/ 	.word	0xffffffff


	//   ....[19]....
        /*01d8*/ 	.word	0xffffffff


	//   ....[20]....
        /*01dc*/ 	.word	0xffffffff


	//   ....[21]....
        /*01e0*/ 	.word	0xffffffff


	//   ....[22]....
        /*01e4*/ 	.word	0xffffffff


	//   ....[23]....
        /*01e8*/ 	.word	0xffffffff


	//   ....[24]....
        /*01ec*/ 	.word	0xffffffff


	//----- nvinfo : EIATTR_COOP_GROUP_INSTR_OFFSETS
	.align		4
.L_25947:
        /*01f0*/ 	.byte	0x04, 0x28
        /*01f2*/ 	.short	(.L_25949 - .L_25948)


	//   ....[0]....
.L_25948:
        /*01f4*/ 	.word	0x00001280


	//   ....[1]....
        /*01f8*/ 	.word	0x000012b0


	//   ....[2]....
        /*01fc*/ 	.word	0x00001820


	//   ....[3]....
        /*0200*/ 	.word	0x00001850


	//   ....[4]....
        /*0204*/ 	.word	0x000019a0


	//   ....[5]....
        /*0208*/ 	.word	0x000019d0


	//   ....[6]....
        /*020c*/ 	.word	0x000019f0


	//   ....[7]....
        /*0210*/ 	.word	0x00001ab0


	//   ....[8]....
        /*0214*/ 	.word	0x00001ad0


	//   ....[9]....
        /*0218*/ 	.word	0x00001af0


	//   ....[10]....
        /*021c*/ 	.word	0x00002940


	//   ....[11]....
        /*0220*/ 	.word	0x000029a0


	//   ....[12]....
        /*0224*/ 	.word	0x000029d0


	//   ....[13]....
        /*0228*/ 	.word	0x000029f0


	//   ....[14]....
        /*022c*/ 	.word	0x00002a10


	//   ....[15]....
        /*0230*/ 	.word	0x00002a60


	//   ....[16]....
        /*0234*/ 	.word	0x00002a80


	//   ....[17]....
        /*0238*/ 	.word	0x00002aa0


	//   ....[18]....
        /*023c*/ 	.word	0x00004950


	//   ....[19]....
        /*0240*/ 	.word	0x000049b0


	//   ....[20]....
        /*0244*/ 	.word	0x00004a10


	//   ....[21]....
        /*0248*/ 	.word	0x00004a70


	//   ....[22]....
        /*024c*/ 	.word	0x00004ae0


	//   ....[23]....
        /*0250*/ 	.word	0x00004b40


	//   ....[24]....
        /*0254*/ 	.word	0x00004bb0


	//----- nvinfo : EIATTR_EXIT_INSTR_OFFSETS
	.align		4
.L_25949:
        /*0258*/ 	.byte	0x04, 0x1c
        /*025a*/ 	.short	(.L_25951 - .L_25950)


	//   ....[0]....
.L_25950:
        /*025c*/ 	.word	0x000000e0


	//   ....[1]....
        /*0260*/ 	.word	0x00004790


	//   ....[2]....
        /*0264*/ 	.word	0x00004900


	//----- nvinfo : EIATTR_CTAIDZ_USED
	.align		4
.L_25951:
        /*0268*/ 	.byte	0x01, 0x04
	.zero		2


	//----- nvinfo : EIATTR_CRS_STACK_SIZE
	.align		4
        /*026c*/ 	.byte	0x04, 0x1e
        /*026e*/ 	.short	(.L_25953 - .L_25952)
.L_25952:
        /*0270*/ 	.word	0x00000000
.L_25953:


//--------------------- .nv.info._ZN4vllm32paged_attention_v2_reduce_kernelI13__nv_bfloat16Li256ELi128ELi512EEEvPT_PKfS5_PKS2_PKii --------------------------
	.section	.nv.info._ZN4vllm32paged_attention_v2_reduce_kernelI13__nv_bfloat16Li256ELi128ELi512EEEvPT_PKfS5_PKS2_PKii,"",@"SHT_CUDA_INFO"
	.sectionflags	@""
	.align	4


	//----- nvinfo : EIATTR_CUDA_API_VERSION
	.align		4
        /*0000*/ 	.byte	0x04, 0x37
        /*0002*/ 	.short	(.L_25955 - .L_25954)
.L_25954:
        /*0004*/ 	.word	0x00000082


	//----- nvinfo : EIATTR_SW2861232_WAR
	.align		4
.L_25955:
        /*0008*/ 	.byte	0x01, 0x35
	.zero		2


	//----- nvinfo : EIATTR_PARAM_CBANK
	.align		4
        /*000c*/ 	.byte	0x04, 0x0a
        /*000e*/ 	.short	(.L_25957 - .L_25956)
	.align		4
.L_25956:
        /*0010*/ 	.word	index@(.nv.constant0._ZN4vllm32paged_attention_v2_reduce_kernelI13__nv_bfloat16Li256ELi128ELi512EEEvPT_PKfS5_PKS2_PKii)
        /*0014*/ 	.short	0x0160
        /*0016*/ 	.short	0x002c


	//----- nvinfo : EIATTR_CBANK_PARAM_SIZE
	.align		4
.L_25957:
        /*0018*/ 	.byte	0x03, 0x19
        /*001a*/ 	.short	0x002c


	//----- nvinfo : EIATTR_KPARAM_INFO
	.align		4
        /*001c*/ 	.byte	0x04, 0x17
        /*001e*/ 	.short	(.L_25959 - .L_25958)
.L_25958:
        /*0020*/ 	.word	0x00000000
        /*0024*/ 	.short	0x0005
        /*0026*/ 	.short	0x0028
        /*0028*/ 	.byte	0x00, 0xf0, 0x11, 0x00


	//----- nvinfo : EIATTR_KPARAM_INFO
	.align		4
.L_25959:
        /*002c*/ 	.byte	0x04, 0x17
        /*002e*/ 	.short	(.L_25961 - .L_25960)
.L_25960:
        /*0030*/ 	.word	0x00000000
        /*0034*/ 	.short	0x0004
        /*0036*/ 	.short	0x0020
        /*0038*/ 	.byte	0x00, 0xf0, 0x21, 0x00


	//----- nvinfo : EIATTR_KPARAM_INFO
	.align		4
.L_25961:
        /*003c*/ 	.byte	0x04, 0x17
        /*003e*/ 	.short	(.L_25963 - .L_25962)
.L_25962:
        /*0040*/ 	.word	0x00000000
        /*0044*/ 	.short	0x0003
        /*0046*/ 	.short	0x0018
        /*0048*/ 	.byte	0x00, 0xf0, 0x21, 0x00


	//----- nvinfo : EIATTR_KPARAM_INFO
	.align		4
.L_25963:
        /*004c*/ 	.byte	0x04, 0x17
        /*004e*/ 	.short	(.L_25965 - .L_25964)
.L_25964:
        /*0050*/ 	.word	0x00000000
        /*0054*/ 	.short	0x0002
        /*0056*/ 	.short	0x0010
        /*0058*/ 	.byte	0x00, 0xf0, 0x21, 0x00


	//----- nvinfo : EIATTR_KPARAM_INFO
	.align		4
.L_25965:
        /*005c*/ 	.byte	0x04, 0x17
        /*005e*/ 	.short	(.L_25967 - .L_25966)
.L_25966:
        /*0060*/ 	.word	0x00000000
        /*0064*/ 	.short	0x0001
        /*0066*/ 	.short	0x0008
        /*0068*/ 	.byte	0x00, 0xf0, 0x21, 0x00


	//----- nvinfo : EIATTR_KPARAM_INFO
	.align		4
.L_25967:
        /*006c*/ 	.byte	0x04, 0x17
        /*006e*/ 	.short	(.L_25969 - .L_25968)
.L_25968:
        /*0070*/ 	.word	0x00000000
        /*0074*/ 	.short	0x0000
        /*0076*/ 	.short	0x0000
        /*0078*/ 	.byte	0x00, 0xf0, 0x21, 0x00


	//----- nvinfo : EIATTR_MAXREG_COUNT
	.align		4
.L_25969:
        /*007c*/ 	.byte	0x03, 0x1b
        /*007e*/ 	.short	0x00ff


	//----- nvinfo : EIATTR_NUM_BARRIERS
	.align		4
        /*0080*/ 	.byte	0x02, 0x4c
        /*0082*/ 	.byte	0x01
	.zero		1


	//----- nvinfo : EIATTR_MERCURY_ISA_VERSION
	.align		4
        /*0084*/ 	.byte	0x03, 0x5f
        /*0086*/ 	.short	0x0000


	//----- nvinfo : EIATTR_COOP_GROUP_MASK_REGIDS
	.align		4
        /*0088*/ 	.byte	0x04, 0x29
        /*008a*/ 	.short	(.L_25971 - .L_25970)


	//   ....[0]....
.L_25970:
        /*008c*/ 	.word	0xffffffff


	//   ....[1]....
        /*0090*/ 	.word	0xffffffff


	//   ....[2]....
        /*0094*/ 	.word	0xffffffff


	//   ....[3]....
        /*0098*/ 	.word	0xffffffff


	//   ....[4]....
        /*009c*/ 	.word	0xffffffff


	//   ....[5]....
        /*00a0*/ 	.word	0xffffffff


	//   ....[6]....
        /*00a4*/ 	.word	0xffffffff


	//   ....[7]....
        /*00a8*/ 	.word	0xffffffff


	//   ....[8]....
        /*00ac*/ 	.word	0xffffffff


	//   ....[9]....
        /*00b0*/ 	.word	0xffffffff


	//   ....[10]....
        /*00b4*/ 	.word	0xffffffff


	//   ....[11]....
        /*00b8*/ 	.word	0xffffffff


	//   ....[12]....
        /*00bc*/ 	.word	0xffffffff


	//   ....[13]....
        /*00c0*/ 	.word	0xffffffff


	//   ....[14]....
        /*00c4*/ 	.word	0xffffffff


	//   ....[15]....
        /*00c8*/ 	.word	0xffffffff


	//----- nvinfo : EIATTR_COOP_GROUP_INSTR_OFFSETS
	.align		4
.L_25971:
        /*00cc*/ 	.byte	0x04, 0x28
        /*00ce*/ 	.short	(.L_25973 - .L_25972)


	//   ....[0]....
.L_25972:
        /*00d0*/ 	.word	0x00000260


	//   ....[1]....
        /*00d4*/ 	.word	0x000002c0


	//   ....[2]....
        /*00d8*/ 	.word	0x00000300


	//   ....[3]....
        /*00dc*/ 	.word	0x00000320


	//   ....[4]....
        /*00e0*/ 	.word	0x00000350


	//   ....[5]....
        /*00e4*/ 	.word	0x000003d0


	//   ....[6]....
        /*00e8*/ 	.word	0x000003f0


	//   ....[7]....
        /*00ec*/ 	.word	0x00000410


	//   ....[8]....
        /*00f0*/ 	.word	0x00000570


	//   ....[9]....
        /*00f4*/ 	.word	0x000005c0


	//   ....[10]....
        /*00f8*/ 	.word	0x000005e0


	//   ....[11]....
        /*00fc*/ 	.word	0x00000600


	//   ....[12]....
        /*0100*/ 	.word	0x00000620


	//   ....[13]....
        /*0104*/ 	.word	0x00000670


	//   ....[14]....
        /*0108*/ 	.word	0x00000690


	//   ....[15]....
        /*010c*/ 	.word	0x000006b0


	//----- nvinfo : EIATTR_EXIT_INSTR_OFFSETS
	.align		4
.L_25973:
        /*0110*/ 	.byte	0x04, 0x1c
        /*0112*/ 	.short	(.L_25975 - .L_25974)


	//   ....[0]....
.L_25974:
        /*0114*/ 	.word	0x000006c0


	//   ....[1]....
        /*0118*/ 	.word	0x000008b0


	//   ....[2]....
        /*011c*/ 	.word	0x00000970


	//   ....[3]....
        /*0120*/ 	.word	0x000019d0


	//   ....[4]....
        /*0124*/ 	.word	0x00001a00


	//   ....[5]....
        /*0128*/ 	.word	0x00001ba0


	//----- nvinfo : EIATTR_CRS_STACK_SIZE
	.align		4
.L_25975:
        /*012c*/ 	.byte	0x04, 0x1e
        /*012e*/ 	.short	(.L_25977 - .L_25976)
.L_25976:
        /*0130*/ 	.word	0x00000000
.L_25977:


//--------------------- .nv.info._ZN4vllm25paged_attention_v2_kernelI13__nv_bfloat16S1_Li256ELi8ELi128ELNS_18Fp8KVCacheDataTypeE0ELb1ELi512EEEvPfS3_PT_PKS4_PKT0_SA_ifPKiSC_iPKfiiiSE_SE_iiiii --------------------------
	.section	.nv.info._ZN4vllm25paged_attention_v2_kernelI13__nv_bfloat16S1_Li256ELi8ELi128ELNS_18Fp8KVCacheDataTypeE0ELb1ELi512EEEvPfS3_PT_PKS4_PKT0_SA_ifPKiSC_iPKfiiiSE_SE_iiiii,"",@"SHT_CUDA_INFO"
	.sectionflags	@""
	.align	4


	//----- nvinfo : EIATTR_CUDA_API_VERSION
	.align		4
        /*0000*/ 	.byte	0x04, 0x37
        /*0002*/ 	.short	(.L_25979 - .L_25978)
.L_25978:
        /*0004*/ 	.word	0x00000082


	//----- nvinfo : EIATTR_SW2861232_WAR
	.align		4
.L_25979:
        /*0008*/ 	.byte	0x01, 0x35
	.zero		2


	//----- nvinfo : EIATTR_PARAM_CBANK
	.align		4
        /*000c*/ 	.byte	0x04, 0x0a
        /*000e*/ 	.short	(.L_25981 - .L_25980)
	.align		4
.L_25980:
        /*0010*/ 	.word	index@(.nv.constant0._ZN4vllm25paged_attention_v2_kernelI13__nv_bfloat16S1_Li256ELi8ELi128ELNS_18Fp8KVCacheDataTypeE0ELb1ELi512EEEvPfS3_PT_PKS4_PKT0_SA_ifPKiSC_iPKfiiiSE_SE_iiiii)
        /*0014*/ 	.short	0x0160
        /*0016*/ 	.short	0x008c


	//----- nvinfo : EIATTR_CBANK_PARAM_SIZE
	.align		4
.L_25981:
        /*0018*/ 	.byte	0x03, 0x19
        /*001a*/ 	.short	0x008c


	//----- nvinfo : EIATTR_KPARAM_INFO
	.align		4
        /*001c*/ 	.byte	0x04, 0x17
        /*001e*/ 	.short	(.L_25983 - .L_25982)
.L_25982:
        /*0020*/ 	.word	0x00000000
        /*0024*/ 	.short	0x0015
        /*0026*/ 	.short	0x0088
        /*0028*/ 	.byte	0x00, 0xf0, 0x11, 0x00


	//----- nvinfo : EIATTR_KPARAM_INFO
	.align		4
.L_25983:
        /*002c*/ 	.byte	0x04, 0x17
        /*002e*/ 	.short	(.L_25985 - .L_25984)
.L_25984:
        /*0030*/ 	.word	0x00000000
        /*0034*/ 	.short	0x0014
        /*0036*/ 	.short	0x0084
        /*0038*/ 	.byte	0x00, 0xf0, 0x11, 0x00


	//----- nvinfo : EIATTR_KPARAM_INFO
	.align		4
.L_25985:
        /*003c*/ 	.byte	0x04, 0x17
        /*003e*/ 	.short	(.L_25987 - .L_25986)
.L_25986:
        /*0040*/ 	.word	0x00000000
        /*0044*/ 	.short	0x0013
        /*0046*/ 	.short	0x0080
        /*0048*/ 	.byte	0x00, 0xf0, 0x11, 0x00


	//----- nvinfo : EIATTR_KPARAM_INFO
	.align		4
.L_25987:
        /*004c*/ 	.byte	0x04, 0x17
        /*004e*/ 	.short	(.L_25989 - .L_25988)
.L_25988:
        /*0050*/ 	.word	0x00000000
        /*0054*/ 	.short	0x0012
        /*0056*/ 	.short	0x007c
        /*0058*/ 	.byte	0x00, 0xf0, 0x11, 0x00


	//----- nvinfo : EIATTR_KPARAM_INFO
	.align		4
.L_25989:
        /*005c*/ 	.byte	0x04, 0x17
        /*005e*/ 	.short	(.L_25991 - .L_25990)
.L_25990:
        /*0060*/ 	.word	0x00000000
        /*0064*/ 	.short	0x0011
        /*0066*/ 	.short	0x0078
        /*0068*/ 	.byte	0x00, 0xf0, 0x11, 0x00


	//----- nvinfo : EIATTR_KPARAM_INFO
	.align		4
.L_25991:
        /*006c*/ 	.byte	0x04, 0x17
        /*006e*/ 	.short	(.L_25993 - .L_25992)
.L_25992:
        /*0070*/ 	.word	0x00000000
        /*0074*/ 	.short	0x0010
        /*0076*/ 	.short	0x0070
        /*0078*/ 	.byte	0x00, 0xf0, 0x21, 0x00


	//----- nvinfo : EIATTR_KPARAM_INFO
	.align		4
.L_25993:
        /*007c*/ 	.byte	0x04, 0x17
        /*007e*/ 	.short	(.L_25995 - .L_25994)
.L_25994:
        /*0080*/ 	.word	0x00000000
        /*0084*/ 	.short	0x000f
        /*0086*/ 	.short	0x0068
        /*0088*/ 	.byte	0x00, 0xf0, 0x21, 0x00


	//----- nvinfo : EIATTR_KPARAM_INFO
	.align		4
.L_25995:
        /*008c*/ 	.byte	0x04, 0x17
        /*008e*/ 	.short	(.L_25997 - .L_25996)
.L_25996:
        /*0090*/ 	.word	0x00000000
        /*0094*/ 	.short	0x000e
        /*0096*/ 	.short	0x0060
        /*0098*/ 	.byte	0x00, 0xf0, 0x11, 0x00


	//----- nvinfo : EIATTR_KPARAM_INFO
	.align		4
.L_25997:
        /*009c*/ 	.byte	0x04, 0x17
        /*009e*/ 	.short	(.L_25999 - .L_25998)
.L_25998:
        /*00a0*/ 	.word	0x00000000
        /*00a4*/ 	.short	0x000d
        /*00a6*/ 	.short	0x005c
        /*00a8*/ 	.byte	0x00, 0xf0, 0x11, 0x00


	//----- nvinfo : EIATTR_KPARAM_INFO
	.align		4
.L_25999:
        /*00ac*/ 	.byte	0x04, 0x17
        /*00ae*/ 	.short	(.L_26001 - .L_26000)
.L_26000:
        /*00b0*/ 	.word	0x00000000
        /*00b4*/ 	.short	0x000c
        /*00b6*/ 	.short	0x0058
        /*00b8*/ 	.byte	0x00, 0xf0, 0x11, 0x00


	//----- nvinfo : EIATTR_KPARAM_INFO
	.align		4
.L_26001:
        /*00bc*/ 	.byte	0x04, 0x17
        /*00be*/ 	.short	(.L_26003 - .L_26002)
.L_26002:
        /*00c0*/ 	.word	0x00000000
        /*00c4*/ 	.short	0x000b
        /*00c6*/ 	.short	0x0050
        /*00c8*/ 	.byte	0x00, 0xf0, 0x21, 0x00


	//----- nvinfo : EIATTR_KPARAM_INFO
	.align		4
.L_26003:
        /*00cc*/ 	.byte	0x04, 0x17
        /*00ce*/ 	.short	(.L_26005 - .L_26004)
.L_26004:
        /*00d0*/ 	.word	0x00000000
        /*00d4*/ 	.short	0x000a
        /*00d6*/ 	.short	0x0048
        /*00d8*/ 	.byte	0x00, 0xf0, 0x11, 0x00


	//----- nvinfo : EIATTR_KPARAM_INFO
	.align		4
.L_26005:
        /*00dc*/ 	.byte	0x04, 0x17
        /*00de*/ 	.short	(.L_26007 - .L_26006)
.L_26006:
        /*00e0*/ 	.word	0x00000000
        /*00e4*/ 	.short	0x0009
        /*00e6*/ 	.short	0x0040
        /*00e8*/ 	.byte	0x00, 0xf0, 0x21, 0x00


	//----- nvinfo : EIATTR_KPARAM_INFO
	.align		4
.L_26007:
        /*00ec*/ 	.byte	0x04, 0x17
        /*00ee*/ 	.short	(.L_26009 - .L_26008)
.L_26008:
        /*00f0*/ 	.word	0x00000000
        /*00f4*/ 	.short	0x0008
        /*00f6*/ 	.short	0x0038
        /*00f8*/ 	.byte	0x00, 0xf0, 0x21, 0x00


	//----- nvinfo : EIATTR_KPARAM_INFO
	.align		4
.L_26009:
        /*00fc*/ 	.byte	0x04, 0x17
        /*00fe*/ 	.short	(.L_26011 - .L_26010)
.L_26010:
        /*0100*/ 	.word	0x00000000
        /*0104*/ 	.short	0x0007
        /*0106*/ 	.short	0x0034
        /*0108*/ 	.byte	0x00, 0xf0, 0x11, 0x00


	//----- nvinfo : EIATTR_KPARAM_INFO
	.align		4
.L_26011:
        /*010c*/ 	.byte	0x04, 0x17
        /*010e*/ 	.short	(.L_26013 - .L_26012)
.L_26012:
        /*0110*/ 	.word	0x00000000
        /*0114*/ 	.short	0x0006
        /*0116*/ 	.short	0x0030
        /*0118*/ 	.byte	0x00, 0xf0, 0x11, 0x00


	//----- nvinfo : EIATTR_KPARAM_INFO
	.align		4
.L_26013:
        /*011c*/ 	.byte	0x04, 0x17
        /*011e*/ 	.short	(.L_26015 - .L_26014)
.L_26014:
        /*0120*/ 	.word	0x00000000
        /*0124*/ 	.short	0x0005
        /*0126*/ 	.short	0x0028
        /*0128*/ 	.byte	0x00, 0xf0, 0x21, 0x00


	//----- nvinfo : EIATTR_KPARAM_INFO
	.align		4
.L_26015:
        /*012c*/ 	.byte	0x04, 0x17
        /*012e*/ 	.short	(.L_26017 - .L_26016)
.L_26016:
        /*0130*/ 	.word	0x00000000
        /*0134*/ 	.short	0x0004
        /*0136*/ 	.short	0x0020
        /*0138*/ 	.byte	0x00, 0xf0, 0x21, 0x00


	//----- nvinfo : EIATTR_KPARAM_INFO
	.align		4
.L_26017:
        /*013c*/ 	.byte	0x04, 0x17
        /*013e*/ 	.short	(.L_26019 - .L_26018)
.L_26018:
        /*0140*/ 	.word	0x00000000
        /*0144*/ 	.short	0x0003
        /*0146*/ 	.short	0x0018
        /*0148*/ 	.byte	0x00, 0xf0, 0x21, 0x00


	//----- nvinfo : EIATTR_KPARAM_INFO
	.align		4
.L_26019:
        /*014c*/ 	.byte	0x04, 0x17
        /*014e*/ 	.short	(.L_26021 - .L_26020)
.L_26020:
        /*0150*/ 	.word	0x00000000
        /*0154*/ 	.short	0x0002
        /*0156*/ 	.short	0x0010
        /*0158*/ 	.byte	0x00, 0xf0, 0x21, 0x00


	//----- nvinfo : EIATTR_KPARAM_INFO
	.align		4
.L_26021:
        /*015c*/ 	.byte	0x04, 0x17
        /*015e*/ 	.short	(.L_26023 - .L_26022)
.L_26022:
        /*0160*/ 	.word	0x00000000
        /*0164*/ 	.short	0x0001
        /*0166*/ 	.short	0x0008
        /*0168*/ 	.byte	0x00, 0xf0, 0x21, 0x00


	//----- nvinfo : EIATTR_KPARAM_INFO
	.align		4
.L_26023:
        /*016c*/ 	.byte	0x04, 0x17
        /*016e*/ 	.short	(.L_26025 - .L_26024)
.L_26024:
        /*0170*/ 	.word	0x00000000
        /*0174*/ 	.short	0x0000
        /*0176*/ 	.short	0x0000
        /*0178*/ 	.byte	0x00, 0xf0, 0x21, 0x00


	//----- nvinfo : EIATTR_MAXREG_COUNT
	.align		4
.L_26025:
        /*017c*/ 	.byte	0x03, 0x1b
        /*017e*/ 	.short	0x00ff


	//----- nvinfo : EIATTR_NUM_BARRIERS
	.align		4
        /*0180*/ 	.byte	0x02, 0x4c
        /*0182*/ 	.byte	0x01
	.zero		1


	//----- nvinfo : EIATTR_MERCURY_ISA_VERSION
	.align		4
        /*0184*/ 	.byte	0x03, 0x5f
        /*0186*/ 	.short	0x0000


	//----- nvinfo : EIATTR_COOP_GROUP_MASK_REGIDS
	.align		4
        /*0188*/ 	.byte	0x04, 0x29
        /*018a*/ 	.short	(.L_26027 - .L_26026)


	//   ....[0]....
.L_26026:
        /*018c*/ 	.word	0xffffffff


	//   ....[1]....
        /*0190*/ 	.word	0xffffffff


	//   ....[2]....
        /*0194*/ 	.word	0xffffffff


	//   ....[3]....
        /*0198*/ 	.word	0xffffffff


	//   ....[4]....
        /*019c*/ 	.word	0xffffffff


	//   ....[5]....
        /*01a0*/ 	.word	0xffffffff


	//   ....[6]....
        /*01a4*/ 	.word	0xffffffff


	//   ....[7]....
        /*01a8*/ 	.word	0xffffffff


	//   ....[8]....
        /*01ac*/ 	.word	0xffffffff


	//   ....[9]....
        /*01b0*/ 	.word	0xffffffff


	//   ....[10]....
        /*01b4*/ 	.word	0xffffffff


	//   ....[11]....
        /*01b8*/ 	.word	0xffffffff


	//   ....[12]....
        /*01bc*/ 	.word	0xffffffff


	//   ....[13]....
        /*01c0*/ 	.word	0xffffffff


	//   ....[14]....
        /*01c4*/ 	.word	0xffffffff


	//   ....[15]....
        /*01c8*/ 	.word	0xffffffff


	//   ....[16]....
        /*01cc*/ 	.word	0xffffffff


	//   ....[17]....
        /*01d0*/ 	.word	0xffffffff


	//   ....[18]....
        /*01d4*/ 	.word	0xffffffff


	//   ....[19]....
        /*01d8*/ 	.word	0xffffffff


	//   ....[20]....
        /*01dc*/ 	.word	0xffffffff


	//   ....[21]....
        /*01e0*/ 	.word	0xffffffff


	//   ....[22]....
        /*01e4*/ 	.word	0xffffffff


	//   ....[23]....
        /*01e8*/ 	.word	0xffffffff


	//   ....[24]....
        /*01ec*/ 	.word	0xffffffff


	//----- nvinfo : EIATTR_COOP_GROUP_INSTR_OFFSETS
	.align		4
.L_26027:
        /*01f0*/ 	.byte	0x04, 0x28
        /*01f2*/ 	.short	(.L_26029 - .L_26028)


	//   ....[0]....
.L_26028:
        /*01f4*/ 	.word	0x00003f40


	//   ....[1]....
        /*01f8*/ 	.word	0x00003f70


	//   ....[2]....
        /*01fc*/ 	.word	0x00005b60


	//   ....[3]....
        /*0200*/ 	.word	0x00005b90


	//   ....[4]....
        /*0204*/ 	.word	0x00005d30


	//   ....[5]....
        /*0208*/ 	.word	0x00005d60


	//   ....[6]....
        /*020c*/ 	.word	0x00005d80


	//   ....[7]....
        /*0210*/ 	.word	0x00005e70


	//   ....[8]....
        /*0214*/ 	.word	0x00005e90


	//   ....[9]....
        /*0218*/ 	.word	0x00005eb0


	//   ....[10]....
        /*021c*/ 	.word	0x00006cf0


	//   ....[11]....
        /*0220*/ 	.word	0x00006d50


	//   ....[12]....
        /*0224*/ 	.word	0x00006d80


	//   ....[13]....
        /*0228*/ 	.word	0x00006da0


	//   ....[14]....
        /*022c*/ 	.word	0x00006dc0


	//   ....[15]....
        /*0230*/ 	.word	0x00006e10


	//   ....[16]....
        /*0234*/ 	.word	0x00006e30


	//   ....[17]....
        /*0238*/ 	.word	0x00006e50


	//   ....[18]....
        /*023c*/ 	.word	0x0000a8a0


	//   ....[19]....
        /*0240*/ 	.word	0x0000a920


	//   ....[20]....
        /*0244*/ 	.word	0x0000a9a0


	//   ....[21]....
        /*0248*/ 	.word	0x0000aa20


	//   ....[22]....
        /*024c*/ 	.word	0x0000aaa0


	//   ....[23]....
        /*0250*/ 	.word	0x0000ab20


	//   ....[24]....
        /*0254*/ 	.word	0x0000ab90


	//----- nvinfo : EIATTR_EXIT_INSTR_OFFSETS
	.align		4
.L_26029:
        /*0258*/ 	.byte	0x04, 0x1c
        /*025a*/ 	.short	(.L_26031 - .L_26030)


	//   ....[0]....
.L_26030:
        /*025c*/ 	.word	0x00000090


	//   ....[1]....
        /*0260*/ 	.word	0x0000a3b0


	//   ....[2]....
        /*0264*/ 	.word	0x0000a840


	//----- nvinfo : EIATTR_CTAIDZ_USED
	.align		4
.L_26031:
        /*0268*/ 	.byte	0x01, 0x04
	.zero		2


	//----- nvinfo : EIATTR_CRS_STACK_SIZE
	.align		4
        /*026c*/ 	.byte	0x04, 0x1e
        /*026e*/ 	.short	(.L_26033 - .L_26032)
.L_26032:
        /*0270*/ 	.word	0x00000000
.L_26033:


//--------------------- .nv.info._ZN4vllm32paged_attention_v2_reduce_kernelI13__nv_bfloat16Li192ELi128ELi512EEEvPT_PKfS5_PKS2_PKii --------------------------
	.section	.nv.info._ZN4vllm32paged_attention_v2_reduce_kernelI13__nv_bfloat16Li192ELi128ELi512EEEvPT_PKfS5_PKS2_PKii,"",@"SHT_CUDA_INFO"
	.sectionflags	@""
	.align	4


	//----- nvinfo : EIATTR_CUDA_API_VERSION
	.align		4
        /*0000*/ 	.byte	0x04, 0x37
        /*0002*/ 	.short	(.L_26035 - .L_26034)
.L_26034:
        /*0004*/ 	.word	0x00000082


	//----- nvinfo : EIATTR_SW2861232_WAR
	.align		4
.L_26035:
        /*0008*/ 	.byte	0x01, 0x35
	.zero		2


	//----- nvinfo : EIATTR_PARAM_CBANK
	.align		4
        /*000c*/ 	.byte	0x04, 0x0a
        /*000e*/ 	.short	(.L_26037 - .L_26036)
	.align		4
.L_26036:
        /*0010*/ 	.word	index@(.nv.constant0._ZN4vllm32paged_attention_v2_reduce_kernelI13__nv_bfloat16Li192ELi128ELi512EEEvPT_PKfS5_PKS2_PKii)
        /*0014*/ 	.short	0x0160
        /*0016*/ 	.short	0x002c


	//----- nvinfo : EIATTR_CBANK_PARAM_SIZE
	.align		4
.L_26037:
        /*0018*/ 	.byte	0x03, 0x19
        /*001a*/ 	.short	0x002c


	//----- nvinfo : EIATTR_KPARAM_INFO
	.align		4
        /*001c*/ 	.byte	0x04, 0x17
        /*001e*/ 	.short	(.L_26039 - .L_26038)
.L_26038:
        /*0020*/ 	.word	0x00000000
        /*0024*/ 	.short	0x0005
        /*0026*/ 	.short	0x0028
        /*0028*/ 	.byte	0x00, 0xf0, 0x11, 0x00


	//----- nvinfo : EIATTR_KPARAM_INFO
	.align		4
.L_26039:
        /*002c*/ 	.byte	0x04, 0x17
        /*002e*/ 	.short	(.L_26041 - .L_26040)
.L_26040:
        /*0030*/ 	.word	0x00000000
        /*0034*/ 	.short	0x0004
        /*0036*/ 	.short	0x0020
        /*0038*/ 	.byte	0x00, 0xf0, 0x21, 0x00


	//----- nvinfo : EIATTR_KPARAM_INFO
	.align		4
.L_26041:
        /*003c*/ 	.byte	0x04, 0x17
        /*003e*/ 	.short	(.L_26043 - .L_26042)
.L_26042:
        /*0040*/ 	.word	0x00000000
        /*0044*/ 	.short	0x0003
        /*0046*/ 	.short	0x0018
        /*0048*/ 	.byte	0x00, 0xf0, 0x21, 0x00


	//----- nvinfo : EIATTR_KPARAM_INFO
	.align		4
.L_26043:
        /*004c*/ 	.byte	0x04, 0x17
        /*004e*/ 	.short	(.L_26045 - .L_26044)
.L_26044:
        /*0050*/ 	.word	0x00000000
        /*0054*/ 	.short	0x0002
        /*0056*/ 	.short	0x0010
        /*0058*/ 	.byte	0x00, 0xf0, 0x21, 0x00


	//----- nvinfo : EIATTR_KPARAM_INFO
	.align		4
.L_26045:
        /*005c*/ 	.byte	0x04, 0x17
        /*005e*/ 	.short	(.L_26047 - .L_26046)
.L_26046:
        /*0060*/ 	.word	0x00000000
        /*0064*/ 	.short	0x0001
        /*0066*/ 	.short	0x0008
        /*0068*/ 	.byte	0x00, 0xf0, 0x21, 0x00


	//----- nvinfo : EIATTR_KPARAM_INFO
	.align		4
.L_26047:
        /*006c*/ 	.byte	0x04, 0x17
        /*006e*/ 	.short	(.L_26049 - .L_26048)
.L_26048:
        /*0070*/ 	.word	0x00000000
        /*0074*/ 	.short	0x0000
        /*0076*/ 	.short	0x0000
        /*0078*/ 	.byte	0x00, 0xf0, 0x21, 0x00


	//----- nvinfo : EIATTR_MAXREG_COUNT
	.align		4
.L_26049:
        /*007c*/ 	.byte	0x03, 0x1b
        /*007e*/ 	.short	0x00ff


	//----- nvinfo : EIATTR_NUM_BARRIERS
	.align		4
        /*0080*/ 	.byte	0x02, 0x4c
        /*0082*/ 	.byte	0x01
	.zero		1


	//----- nvinfo : EIATTR_MERCURY_ISA_VERSION
	.align		4
        /*0084*/ 	.byte	0x03, 0x5f
        /*0086*/ 	.short	0x0000


	//----- nvinfo : EIATTR_COOP_GROUP_MASK_REGIDS
	.align		4
        /*0088*/ 	.byte	0x04, 0x29
        /*008a*/ 	.short	(.L_26051 - .L_26050)


	//   ....[0]....
.L_26050:
        /*008c*/ 	.word	0xffffffff


	//   ....[1]....
        /*0090*/ 	.word	0xffffffff


	//   ....[2]....
        /*0094*/ 	.word	0xffffffff


	//   ....[3]....
        /*0098*/ 	.word	0xffffffff


	//   ....[4]....
        /*009c*/ 	.word	0xffffffff


	//   ....[5]....
        /*00a0*/ 	.word	0xffffffff


	//   ....[6]....
        /*00a4*/ 	.word	0xffffffff


	//   ....[7]....
        /*00a8*/ 	.word	0xffffffff


	//   ....[8]....
        /*00ac*/ 	.word	0xffffffff


	//   ....[9]....
        /*00b0*/ 	.word	0xffffffff


	//   ....[10]....
        /*00b4*/ 	.word	0xffffffff


	//   ....[11]....
        /*00b8*/ 	.word	0xffffffff


	//   ....[12]....
        /*00bc*/ 	.word	0xffffffff


	//   ....[13]....
        /*00c0*/ 	.word	0xffffffff


	//   ....[14]....
        /*00c4*/ 	.word	0xffffffff


	//   ....[15]....
        /*00c8*/ 	.word	0xffffffff


	//----- nvinfo : EIATTR_COOP_GROUP_INSTR_OFFSETS
	.align		4
.L_26051:
        /*00cc*/ 	.byte	0x04, 0x28
        /*00ce*/ 	.short	(.L_26053 - .L_26052)


	//   ....[0]....
.L_26052:
        /*00d0*/ 	.word	0x00000260


	//   ....[1]....
        /*00d4*/ 	.word	0x000002c0


	//   ....[2]....
        /*00d8*/ 	.word	0x000002e0


	//   ....[3]....
        /*00dc*/ 	.word	0x00000310


	//   ....[4]....
        /*00e0*/ 	.word	0x00000340


	//   ....[5]....
        /*00e4*/ 	.word	0x000003c0


	//   ....[6]....
        /*00e8*/ 	.word	0x000003e0


	//   ....[7]....
        /*00ec*/ 	.word	0x00000410


	//   ....[8]....
        /*00f0*/ 	.word	0x00000570


	//   ....[9]....
        /*00f4*/ 	.word	0x000005c0


	//   ....[10]....
        /*00f8*/ 	.word	0x000005e0


	//   ....[11]....
        /*00fc*/ 	.word	0x00000600


	//   ....[12]....
        /*0100*/ 	.word	0x00000630


	//   ....[13]....
        /*0104*/ 	.word	0x00000680


	//   ....[14]....
        /*0108*/ 	.word	0x000006a0


	//   ....[15]....
        /*010c*/ 	.word	0x000006c0


	//----- nvinfo : EIATTR_EXIT_INSTR_OFFSETS
	.align		4
.L_26053:
        /*0110*/ 	.byte	0x04, 0x1c
        /*0112*/ 	.short	(.L_26055 - .L_26054)


	//   ....[0]....
.L_26054:
        /*0114*/ 	.word	0x000006d0


	//   ....[1]....
        /*0118*/ 	.word	0x000008c0


	//   ....[2]....
        /*011c*/ 	.word	0x00000980


	//   ....[3]....
        /*0120*/ 	.word	0x00001800


	//   ....[4]....
        /*0124*/ 	.word	0x00001830


	//   ....[5]....
        /*0128*/ 	.word	0x000019d0


	//----- nvinfo : EIATTR_CRS_STACK_SIZE
	.align		4
.L_26055:
        /*012c*/ 	.byte	0x04, 0x1e
        /*012e*/ 	.short	(.L_26057 - .L_26056)
.L_26056:
        /*0130*/ 	.word	0x00000000
.L_26057:


//--------------------- .nv.info._ZN4vllm25paged_attention_v2_kernelI13__nv_bfloat16S1_Li192ELi8ELi128ELNS_18Fp8KVCacheDataTypeE0ELb1ELi512EEEvPfS3_PT_PKS4_PKT0_SA_ifPKiSC_iPKfiiiSE_SE_iiiii --------------------------
	.section	.nv.info._ZN4vllm25paged_attention_v2_kernelI13__nv_bfloat16S1_Li192ELi8ELi128ELNS_18Fp8KVCacheDataTypeE0ELb1ELi512EEEvPfS3_PT_PKS4_PKT0_SA_ifPKiSC_iPKfiiiSE_SE_iiiii,"",@"SHT_CUDA_INFO"
	.sectionflags	@""
	.align	4


	//----- nvinfo : EIATTR_CUDA_API_VERSION
	.align		4
        /*0000*/ 	.byte	0x04, 0x37
        /*0002*/ 	.short	(.L_26059 - .L_26058)
.L_26058:
        /*0004*/ 	.word	0x00000082


	//----- nvinfo : EIATTR_SW2861232_WAR
	.align		4
.L_26059:
        /*0008*/ 	.byte	0x01, 0x35
	.zero		2


	//----- nvinfo : EIATTR_PARAM_CBANK
	.align		4
        /*000c*/ 	.byte	0x04, 0x0a
        /*000e*/ 	.short	(.L_26061 - .L_26060)
	.align		4
.L_26060:
        /*0010*/ 	.word	index@(.nv.constant0._ZN4vllm25paged_attention_v2_kernelI13__nv_bfloat16S1_Li192ELi8ELi128ELNS_18Fp8KVCacheDataTypeE0ELb1ELi512EEEvPfS3_PT_PKS4_PKT0_SA_ifPKiSC_iPKfiiiSE_SE_iiiii)
        /*0014*/ 	.short	0x0160
        /*0016*/ 	.short	0x008c


	//----- nvinfo : EIATTR_CBANK_PARAM_SIZE
	.align		4
.L_26061:
        /*0018*/ 	.byte	0x03, 0x19
        /*001a*/ 	.short	0x008c


	//----- nvinfo : EIATTR_KPARAM_INFO
	.align		4
        /*001c*/ 	.byte	0x04, 0x17
        /*001e*/ 	.short	(.L_26063 - .L_26062)
.L_26062:
        /*0020*/ 	.word	0x00000000
        /*0024*/ 	.short	0x0015
        /*0026*/ 	.short	0x0088
        /*0028*/ 	.byte	0x00, 0xf0, 0x11, 0x00


	//----- nvinfo : EIATTR_KPARAM_INFO
	.align		4
.L_26063:
        /*002c*/ 	.byte	0x04, 0x17
        /*002e*/ 	.short	(.L_26065 - .L_26064)
.L_26064:
        /*0030*/ 	.word	0x00000000
        /*0034*/ 	.short	0x0014
        /*0036*/ 	.short	0x0084
        /*0038*/ 	.byte	0x00, 0xf0, 0x11, 0x00


	//----- nvinfo : EIATTR_KPARAM_INFO
	.align		4
.L_26065:
        /*003c*/ 	.byte	0x04, 0x17
        /*003e*/ 	.short	(.L_26067 - .L_26066)
.L_26066:
        /*0040*/ 	.word	0x00000000
        /*0044*/ 	.short	0x0013
        /*0046*/ 	.short	0x0080
        /*0048*/ 	.byte	0x00, 0xf0, 0x11, 0x00


	//----- nvinfo : EIATTR_KPARAM_INFO
	.align		4
.L_26067:
        /*004c*/ 	.byte	0x04, 0x17
        /*004e*/ 	.short	(.L_26069 - .L_26068)
.L_26068:
        /*0050*/ 	.word	0x00000000
        /*0054*/ 	.short	0x0012
        /*0056*/ 	.short	0x007c
        /*0058*/ 	.byte	0x00, 0xf0, 0x11, 0x00


	//----- nvinfo : EIATTR_KPARAM_INFO
	.align		4
.L_26069:
        /*005c*/ 	.byte	0x04, 0x17
        /*005e*/ 	.short	(.L_26071 - .L_26070)
.L_26070:
        /*0060*/ 	.word	0x00000000
        /*0064*/ 	.short	0x0011
        /*0066*/ 	.short	0x0078
        /*0068*/ 	.byte	0x00, 0xf0, 0x11, 0x00


	//----- nvinfo : EIATTR_KPARAM_INFO
	.align		4
.L_26071:
        /*006c*/ 	.byte	0x04, 0x17
        /*006e*/ 	.short	(.L_26073 - .L_26072)
.L_26072:
        /*0070*/ 	.word	0x00000000
        /*0074*/ 	.short	0x0010
        /*0076*/ 	.short	0x0070
        /*0078*/ 	.byte	0x00, 0xf0, 0x21, 0x00


	//----- nvinfo : EIATTR_KPARAM_INFO
	.align		4
.L_26073:
        /*007c*/ 	.byte	0x04, 0x17
        /*007e*/ 	.short	(.L_26075 - .L_26074)
.L_26074:
        /*0080*/ 	.word	0x00000000
        /*0084*/ 	.short	0x000f
        /*0086*/ 	.short	0x0068
        /*0088*/ 	.byte	0x00, 0xf0, 0x21, 0x00


	//----- nvinfo : EIATTR_KPARAM_INFO
	.align		4
.L_26075:
        /*008c*/ 	.byte	0x04, 0x17
        /*008e*/ 	.short	(.L_26077 - .L_26076)
.L_26076:
        /*0090*/ 	.word	0x00000000
        /*0094*/ 	.short	0x000e
        /*0096*/ 	.short	0x0060
        /*0098*/ 	.byte	0x00, 0xf0, 0x11, 0x00


	//----- nvinfo : EIATTR_KPARAM_INFO
	.align		4
.L_26077:
        /*009c*/ 	.byte	0x04, 0x17
        /*009e*/ 	.short	(.L_26079 - .L_26078)
.L_26078:
        /*00a0*/ 	.word	0x00000000
        /*00a4*/ 	.short	0x000d
        /*00a6*/ 	.short	0x005c
        /*00a8*/ 	.byte	0x00, 0xf0, 0x11, 0x00


	//----- nvinfo : EIATTR_KPARAM_INFO
	.align		4
.L_26079:
        /*00ac*/ 	.byte	0x04, 0x17
        /*00ae*/ 	.short	(.L_26081 - .L_26080)
.L_26080:
        /*00b0*/ 	.word	0x00000000
        /*00b4*/ 	.short	0x000c
        /*00b6*/ 	.short	0x0058
        /*00b8*/ 	.byte	0x00, 0xf0, 0x11, 0x00


	//----- nvinfo : EIATTR_KPARAM_INFO
	.align		4
.L_26081:
        /*00bc*/ 	.byte	0x04, 0x17
        /*00be*/ 	.short	(.L_26083 - .L_26082)
.L_26082:
        /*00c0*/ 	.word	0x00000000
        /*00c4*/ 	.short	0x000b
        /*00c6*/ 	.short	0x0050
        /*00c8*/ 	.byte	0x00, 0xf0, 0x21, 0x00


	//----- nvinfo : EIATTR_KPARAM_INFO
	.align		4
.L_26083:
        /*00cc*/ 	.byte	0x04, 0x17
        /*00ce*/ 	.short	(.L_26085 - .L_26084)
.L_26084:
        /*00d0*/ 	.word	0x00000000
        /*00d4*/ 	.short	0x000a
        /*00d6*/ 	.short	0x0048
        /*00d8*/ 	.byte	0x00, 0xf0, 0x11, 0x00


	//----- nvinfo : EIATTR_KPARAM_INFO
	.align		4
.L_26085:
        /*00dc*/ 	.byte	0x04, 0x17
        /*00de*/ 	.short	(.L_26087 - .L_26086)
.L_26086:
        /*00e0*/ 	.word	0x00000000
        /*00e4*/ 	.short	0x0009
        /*00e6*/ 	.short	0x0040
        /*00e8*/ 	.byte	0x00, 0xf0, 0x21, 0x00


	//----- nvinfo : EIATTR_KPARAM_INFO
	.align		4
.L_26087:
        /*00ec*/ 	.byte	0x04, 0x17
        /*00ee*/ 	.short	(.L_26089 - .L_26088)
.L_26088:
        /*00f0*/ 	.word	0x00000000
        /*00f4*/ 	.short	0x0008
        /*00f6*/ 	.short	0x0038
        /*00f8*/ 	.byte	0x00, 0xf0, 0x21, 0x00


	//----- nvinfo : EIATTR_KPARAM_INFO
	.align		4
.L_26089:
        /*00fc*/ 	.byte	0x04, 0x17
        /*00fe*/ 	.short	(.L_26091 - .L_26090)
.L_26090:
        /*0100*/ 	.word	0x00000000
        /*0104*/ 	.short	0x0007
        /*0106*/ 	.short	0x0034
        /*0108*/ 	.byte	0x00, 0xf0, 0x11, 0x00


	//----- nvinfo : EIATTR_KPARAM_INFO
	.align		4
.L_26091:
        /*010c*/ 	.byte	0x04, 0x17
        /*010e*/ 	.short	(.L_26093 - .L_26092)
.L_26092:
        /*0110*/ 	.word	0x00000000
        /*0114*/ 	.short	0x0006
        /*0116*/ 	.short	0x0030
        /*0118*/ 	.byte	0x00, 0xf0, 0x11, 0x00


	//----- nvinfo : EIATTR_KPARAM_INFO
	.align		4
.L_26093:
        /*011c*/ 	.byte	0x04, 0x17
        /*011e*/ 	.short	(.L_26095 - .L_26094)
.L_26094:
        /*0120*/ 	.word	0x00000000
        /*0124*/ 	.short	0x0005
        /*0126*/ 	.short	0x0028
        /*0128*/ 	.byte	0x00, 0xf0, 0x21, 0x00


	//----- nvinfo : EIATTR_KPARAM_INFO
	.align		4
.L_26095:
        /*012c*/ 	.byte	0x04, 0x17
        /*012e*/ 	.short	(.L_26097 - .L_26096)
.L_26096:
        /*0130*/ 	.word	0x00000000
        /*0134*/ 	.short	0x0004
        /*0136*/ 	.short	0x0020
        /*0138*/ 	.byte	0x00, 0xf0, 0x21, 0x00


	//----- nvinfo : EIATTR_KPARAM_INFO
	.align		4
.L_26097:
        /*013c*/ 	.byte	0x04, 0x17
        /*013e*/ 	.short	(.L_26099 - .L_26098)
.L_26098:
        /*0140*/ 	.word	0x00000000
        /*0144*/ 	.short	0x0003
        /*0146*/ 	.short	0x0018
        /*0148*/ 	.byte	0x00, 0xf0, 0x21, 0x00


	//----- nvinfo : EIATTR_KPARAM_INFO
	.align		4
.L_26099:
        /*014c*/ 	.byte	0x04, 0x17
        /*014e*/ 	.short	(.L_26101 - .L_26100)
.L_26100:
        /*0150*/ 	.word	0x00000000
        /*0154*/ 	.short	0x0002
        /*0156*/ 	.short	0x0010
        /*0158*/ 	.byte	0x00, 0xf0, 0x21, 0x00


	//----- nvinfo : EIATTR_KPARAM_INFO
	.align		4
.L_26101:
        /*015c*/ 	.byte	0x04, 0x17
        /*015e*/ 	.short	(.L_26103 - .L_26102)
.L_26102:
        /*0160*/ 	.word	0x00000000
        /*0164*/ 	.short	0x0001
        /*0166*/ 	.short	0x0008
        /*0168*/ 	.byte	0x00, 0xf0, 0x21, 0x00


	//----- nvinfo : EIATTR_KPARAM_INFO
	.align		4
.L_26103:
        /*016c*/ 	.byte	0x04, 0x17
        /*016e*/ 	.short	(.L_26105 - .L_26104)
.L_26104:
        /*0170*/ 	.word	0x00000000
        /*0174*/ 	.short	0x0000
        /*0176*/ 	.short	0x0000
        /*0178*/ 	.byte	0x00, 0xf0, 0x21, 0x00


	//----- nvinfo : EIATTR_MAXREG_COUNT
	.align		4
.L_26105:
        /*017c*/ 	.byte	0x03, 0x1b
        /*017e*/ 	.short	0x00ff


	//----- nvinfo : EIATTR_NUM_BARRIERS
	.align		4
        /*0180*/ 	.byte	0x02, 0x4c
        /*0182*/ 	.byte	0x01
	.zero		1


	//----- nvinfo : EIATTR_MERCURY_ISA_VERSION
	.align		4
        /*0184*/ 	.byte	0x03, 0x5f
        /*0186*/ 	.short	0x0000


	//----- nvinfo : EIATTR_COOP_GROUP_MASK_REGIDS
	.align		4
        /*0188*/ 	.byte	0x04, 0x29
        /*018a*/ 	.short	(.L_26107 - .L_26106)


	//   ....[0]....
.L_26106:
        /*018c*/ 	.word	0xffffffff


	//   ....[1]....
        /*0190*/ 	.word	0xffffffff


	//   ....[2]....
        /*0194*/ 	.word	0xffffffff


	//   ....[3]....
        /*0198*/ 	.word	0xffffffff


	//   ....[4]....
        /*019c*/ 	.word	0xffffffff


	//   ....[5]....
        /*01a0*/ 	.word	0xffffffff


	//   ....[6]....
        /*01a4*/ 	.word	0xffffffff


	//   ....[7]....
        /*01a8*/ 	.word	0xffffffff


	//   ....[8]....
        /*01ac*/ 	.word	0xffffffff


	//   ....[9]....
        /*01b0*/ 	.word	0xffffffff


	//   ....[10]....
        /*01b4*/ 	.word	0xffffffff


	//   ....[11]....
        /*01b8*/ 	.word	0xffffffff


	//   ....[12]....
        /*01bc*/ 	.word	0xffffffff


	//   ....[13]....
        /*01c0*/ 	.word	0xffffffff


	//   ....[14]....
        /*01c4*/ 	.word	0xffffffff


	//   ....[15]....
        /*01c8*/ 	.word	0xffffffff


	//   ....[16]....
        /*01cc*/ 	.word	0xffffffff


	//   ....[17]....
        /*01d0*/ 	.word	0xffffffff


	//   ....[18]....
        /*01d4*/ 	.word	0xffffffff


	//   ....[19]....
        /*01d8*/ 	.word	0xffffffff


	//   ....[20]....
        /*01dc*/ 	.word	0xffffffff


	//   ....[21]....
        /*01e0*/ 	.word	0xffffffff


	//   ....[22]....
        /*01e4*/ 	.word	0xffffffff


	//   ....[23]....
        /*01e8*/ 	.word	0xffffffff


	//   ....[24]....
        /*01ec*/ 	.word	0xffffffff


	//----- nvinfo : EIATTR_COOP_GROUP_INSTR_OFFSETS
	.align		4
.L_26107:
        /*01f0*/ 	.byte	0x04, 0x28
        /*01f2*/ 	.short	(.L_26109 - .L_26108)


	//   ....[0]....
.L_26108:
        /*01f4*/ 	.word	0x00003400


	//   ....[1]....
        /*01f8*/ 	.word	0x00003430


	//   ....[2]....
        /*01fc*/ 	.word	0x00004ac0


	//   ....[3]....
        /*0200*/ 	.word	0x00004af0


	//   ....[4]....
        /*0204*/ 	.word	0x00004c90


	//   ....[5]....
        /*0208*/ 	.word	0x00004cc0


	//   ....[6]....
        /*020c*/ 	.word	0x00004ce0


	//   ....[7]....
        /*0210*/ 	.word	0x00004dd0


	//   ....[8]....
        /*0214*/ 	.word	0x00004df0


	//   ....[9]....
        /*0218*/ 	.word	0x00004e10


	//   ....[10]....
        /*021c*/ 	.word	0x00005c50


	//   ....[11]....
        /*0220*/ 	.word	0x00005cb0


	//   ....[12]....
        /*0224*/ 	.word	0x00005ce0


	//   ....[13]....
        /*0228*/ 	.word	0x00005d00


	//   ....[14]....
        /*022c*/ 	.word	0x00005d20


	//   ....[15]....
        /*0230*/ 	.word	0x00005d70


	//   ....[16]....
        /*0234*/ 	.word	0x00005d90


	//   ....[17]....
        /*0238*/ 	.word	0x00005db0


	//   ....[18]....
        /*023c*/ 	.word	0x00008e50


	//   ....[19]....
        /*0240*/ 	.word	0x00008ed0


	//   ....[20]....
        /*0244*/ 	.word	0x00008f50


	//   ....[21]....
        /*0248*/ 	.word	0x00008fd0


	//   ....[22]....
        /*024c*/ 	.word	0x00009050


	//   ....[23]....
        /*0250*/ 	.word	0x000090d0


	//   ....[24]....
        /*0254*/ 	.word	0x00009140


	//----- nvinfo : EIATTR_EXIT_INSTR_OFFSETS
	.align		4
.L_26109:
        /*0258*/ 	.byte	0x04, 0x1c
        /*025a*/ 	.short	(.L_26111 - .L_26110)


	//   ....[0]....
.L_26110:
        /*025c*/ 	.word	0x00000090


	//   ....[1]....
        /*0260*/ 	.word	0x00008a50


	//   ....[2]....
        /*0264*/ 	.word	0x00008df0


	//----- nvinfo : EIATTR_CTAIDZ_USED
	.align		4
.L_26111:
        /*0268*/ 	.byte	0x01, 0x04
	.zero		2


	//----- nvinfo : EIATTR_CRS_STACK_SIZE
	.align		4
        /*026c*/ 	.byte	0x04, 0x1e
        /*026e*/ 	.short	(.L_26113 - .L_26112)
.L_26112:
        /*0270*/ 	.word	0x00000000
.L_26113:


//--------------------- .nv.info._ZN4vllm32paged_attention_v2_reduce_kernelI13__nv_bfloat16Li128ELi128ELi512EEEvPT_PKfS5_PKS2_PKii --------------------------
	.section	.nv.info._ZN4vllm32paged_attention_v2_reduce_kernelI13__nv_bfloat16Li128ELi128ELi512EEEvPT_PKfS5_PKS2_PKii,"",@"SHT_CUDA_INFO"
	.sectionflags	@""
	.align	4


	//----- nvinfo : EIATTR_CUDA_API_VERSION
	.align		4
        /*0000*/ 	.byte	0x04, 0x37
        /*0002*/ 	.short	(.L_26115 - .L_26114)
.L_26114:
        /*0004*/ 	.word	0x00000082


	//----- nvinfo : EIATTR_SW2861232_WAR
	.align		4
.L_26115:
        /*0008*/ 	.byte	0x01, 0x35
	.zero		2


	//----- nvinfo : EIATTR_PARAM_CBANK
	.align		4
        /*000c*/ 	.byte	0x04, 0x0a
        /*000e*/ 	.short	(.L_26117 - .L_26116)
	.align		4
.L_26116:
        /*0010*/ 	.word	index@(.nv.constant0._ZN4vllm32paged_attention_v2_reduce_kernelI13__nv_bfloat16Li128ELi128ELi512EEEvPT_PKfS5_PKS2_PKii)
        /*0014*/ 	.short	0x0160
        /*0016*/ 	.short	0x002c


	//----- nvinfo : EIATTR_CBANK_PARAM_SIZE
	.align		4
.L_26117:
        /*0018*/ 	.byte	0x03, 0x19
        /*001a*/ 	.short	0x002c


	//----- nvinfo : EIATTR_KPARAM_INFO
	.align		4
        /*001c*/ 	.byte	0x04, 0x17
        /*001e*/ 	.short	(.L_26119 - .L_26118)
.L_26118:
        /*0020*/ 	.word	0x00000000
        /*0024*/ 	.short	0x0005
        /*0026*/ 	.short	0x0028
        /*0028*/ 	.byte	0x00, 0xf0, 0x11, 0x00


	//----- nvinfo : EIATTR_KPARAM_INFO
	.align		4
.L_26119:
        /*002c*/ 	.byte	0x04, 0x17
        /*002e*/ 	.short	(.L_26121 - .L_26120)
.L_26120:
        /*0030*/ 	.word	0x00000000
        /*0034*/ 	.short	0x0004
        /*0036*/ 	.short	0x0020
        /*0038*/ 	.byte	0x00, 0xf0, 0x21, 0x00


	//----- nvinfo : EIATTR_KPARAM_INFO
	.align		4
.L_26121:
        /*003c*/ 	.byte	0x04, 0x17
        /*003e*/ 	.short	(.L_26123 - .L_26122)
.L_26122:
        /*0040*/ 	.word	0x00000000
        /*0044*/ 	.short	0x0003
        /*0046*/ 	.short	0x0018
        /*0048*/ 	.byte	0x00, 0xf0, 0x21, 0x00


	//----- nvinfo : EIATTR_KPARAM_INFO
	.align		4
.L_26123:
        /*004c*/ 	.byte	0x04, 0x17
        /*004e*/ 	.short	(.L_26125 - .L_26124)
.L_26124:
        /*0050*/ 	.word	0x00000000
        /*0054*/ 	.short	0x0002
        /*0056*/ 	.short	0x0010
        /*0058*/ 	.byte	0x00, 0xf0, 0x21, 0x00


	//----- nvinfo : EIATTR_KPARAM_INFO
	.align		4
.L_26125:
        /*005c*/ 	.byte	0x04, 0x17
        /*005e*/ 	.short	(.L_26127 - .L_26126)
.L_26126:
        /*0060*/ 	.word	0x00000000
        /*0064*/ 	.short	0x0001
        /*0066*/ 	.short	0x0008
        /*0068*/ 	.byte	0x00, 0xf0, 0x21, 0x00


	//----- nvinfo : EIATTR_KPARAM_INFO
	.align		4
.L_26127:
        /*006c*/ 	.byte	0x04, 0x17
        /*006e*/ 	.short	(.L_26129 - .L_26128)
.L_26128:
        /*0070*/ 	.word	0x00000000
        /*0074*/ 	.short	0x0000
        /*0076*/ 	.short	0x0000
        /*0078*/ 	.byte	0x00, 0xf0, 0x21, 0x00


	//----- nvinfo : EIATTR_MAXREG_COUNT
	.align		4
.L_26129:
        /*007c*/ 	.byte	0x03, 0x1b
        /*007e*/ 	.short	0x00ff


	//----- nvinfo : EIATTR_NUM_BARRIERS
	.align		4
        /*0080*/ 	.byte	0x02, 0x4c
        /*0082*/ 	.byte	0x01
	.zero		1


	//----- nvinfo : EIATTR_MERCURY_ISA_VERSION
	.align		4
        /*0084*/ 	.byte	0x03, 0x5f
        /*0086*/ 	.short	0x0000


	//----- nvinfo : EIATTR_COOP_GROUP_MASK_REGIDS
	.align		4
        /*0088*/ 	.byte	0x04, 0x29
        /*008a*/ 	.short	(.L_26131 - .L_26130)


	//   ....[0]....
.L_26130:
        /*008c*/ 	.word	0xffffffff


	//   ....[1]....
        /*0090*/ 	.word	0xffffffff


	//   ....[2]....
        /*0094*/ 	.word	0xffffffff


	//   ....[3]....
        /*0098*/ 	.word	0xffffffff


	//   ....[4]....
        /*009c*/ 	.word	0xffffffff


	//   ....[5]....
        /*00a0*/ 	.word	0xffffffff


	//   ....[6]....
        /*00a4*/ 	.word	0xffffffff


	//   ....[7]....
        /*00a8*/ 	.word	0xffffffff


	//   ....[8]....
        /*00ac*/ 	.word	0xffffffff


	//   ....[9]....
        /*00b0*/ 	.word	0xffffffff


	//   ....[10]....
        /*00b4*/ 	.word	0xffffffff


	//   ....[11]....
        /*00b8*/ 	.word	0xffffffff


	//   ....[12]....
        /*00bc*/ 	.word	0xffffffff


	//   ....[13]....
        /*00c0*/ 	.word	0xffffffff


	//   ....[14]....
        /*00c4*/ 	.word	0xffffffff


	//   ....[15]....
        /*00c8*/ 	.word	0xffffffff


	//----- nvinfo : EIATTR_COOP_GROUP_INSTR_OFFSETS
	.align		4
.L_26131:
        /*00cc*/ 	.byte	0x04, 0x28
        /*00ce*/ 	.short	(.L_26133 - .L_26132)


	//   ....[0]....
.L_26132:
        /*00d0*/ 	.word	0x00000260


	//   ....[1]....
        /*00d4*/ 	.word	0x000002c0


	//   ....[2]....
        /*00d8*/ 	.word	0x00000300


	//   ....[3]....
        /*00dc*/ 	.word	0x00000320


	//   ....[4]....
        /*00e0*/ 	.word	0x00000350


	//   ....[5]....
        /*00e4*/ 	.word	0x000003d0


	//   ....[6]....
        /*00e8*/ 	.word	0x000003f0


	//   ....[7]....
        /*00ec*/ 	.word	0x00000410


	//   ....[8]....
        /*00f0*/ 	.word	0x00000570


	//   ....[9]....
        /*00f4*/ 	.word	0x000005c0


	//   ....[10]....
        /*00f8*/ 	.word	0x000005e0


	//   ....[11]....
        /*00fc*/ 	.word	0x00000600


	//   ....[12]....
        /*0100*/ 	.word	0x00000620


	//   ....[13]....
        /*0104*/ 	.word	0x00000670


	//   ....[14]....
        /*0108*/ 	.word	0x00000690


	//   ....[15]....
        /*010c*/ 	.word	0x000006b0


	//----- nvinfo : EIATTR_EXIT_INSTR_OFFSETS
	.align		4
.L_26133:
        /*0110*/ 	.byte	0x04, 0x1c
        /*0112*/ 	.short	(.L_26135 - .L_26134)


	//   ....[0]....
.L_26134:
        /*0114*/ 	.word	0x000006c0


	//   ....[1]....
        /*0118*/ 	.word	0x000008b0


	//   ....[2]....
        /*011c*/ 	.word	0x00000970


	//   ....[3]....
        /*0120*/ 	.word	0x000019d0


	//   ....[4]....
        /*0124*/ 	.word	0x00001a00


	//   ....[5]....
        /*0128*/ 	.word	0x00001ba0


	//----- nvinfo : EIATTR_CRS_STACK_SIZE
	.align		4
.L_26135:
        /*012c*/ 	.byte	0x04, 0x1e
        /*012e*/ 	.short	(.L_26137 - .L_26136)
.L_26136:
        /*0130*/ 	.word	0x00000000
.L_26137:


//--------------------- .nv.info._ZN4vllm25paged_attention_v2_kernelI13__nv_bfloat16S1_Li128ELi8ELi128ELNS_18Fp8KVCacheDataTypeE0ELb1ELi512EEEvPfS3_PT_PKS4_PKT0_SA_ifPKiSC_iPKfiiiSE_SE_iiiii --------------------------
	.section	.nv.info._ZN4vllm25paged_attention_v2_kernelI13__nv_bfloat16S1_Li128ELi8ELi128ELNS_18Fp8KVCacheDataTypeE0ELb1ELi512EEEvPfS3_PT_PKS4_PKT0_SA_ifPKiSC_iPKfiiiSE_SE_iiiii,"",@"SHT_CUDA_INFO"
	.sectionflags	@""
	.align	4


	//----- nvinfo : EIATTR_CUDA_API_VERSION
	.align		4
        /*0000*/ 	.byte	0x04, 0x37
        /*0002*/ 	.short	(.L_26139 - .L_26138)
.L_26138:
        /*0004*/ 	.word	0x00000082


	//----- nvinfo : EIATTR_SW2861232_WAR
	.align		4
.L_26139:
        /*0008*/ 	.byte	0x01, 0x35
	.zero		2


	//----- nvinfo : EIATTR_PARAM_CBANK
	.align		4
        /*000c*/ 	.byte	0x04, 0x0a
        /*000e*/ 	.short	(.L_26141 - .L_26140)
	.align		4
.L_26140:
        /*0010*/ 	.word	index@(.nv.constant0._ZN4vllm25paged_attention_v2_kernelI13__nv_bfloat16S1_Li128ELi8ELi128ELNS_18Fp8KVCacheDataTypeE0ELb1ELi512EEEvPfS3_PT_PKS4_PKT0_SA_ifPKiSC_iPKfiiiSE_SE_iiiii)
        /*0014*/ 	.short	0x0160
        /*0016*/ 	.short	0x008c


	//----- nvinfo : EIATTR_CBANK_PARAM_SIZE
	.align		4
.L_26141:
        /*0018*/ 	.byte	0x03, 0x19
        /*001a*/ 	.short	0x008c


	//----- nvinfo : EIATTR_KPARAM_INFO
	.align		4
        /*001c*/ 	.byte	0x04, 0x17
        /*001e*/ 	.short	(.L_26143 - .L_26142)
.L_26142:
        /*0020*/ 	.word	0x00000000
        /*0024*/ 	.short	0x0015
        /*0026*/ 	.short	0x0088
        /*0028*/ 	.byte	0x00, 0xf0, 0x11, 0x00


	//----- nvinfo : EIATTR_KPARAM_INFO
	.align		4
.L_26143:
        /*002c*/ 	.byte	0x04, 0x17
        /*002e*/ 	.short	(.L_26145 - .L_26144)
.L_26144:
        /*0030*/ 	.word	0x00000000
        /*0034*/ 	.short	0x0014
        /*0036*/ 	.short	0x0084
        /*0038*/ 	.byte	0x00, 0xf0, 0x11, 0x00


	//----- nvinfo : EIATTR_KPARAM_INFO
	.align		4
.L_26145:
        /*003c*/ 	.byte	0x04, 0x17
        /*003e*/ 	.short	(.L_26147 - .L_26146)
.L_26146:
        /*0040*/ 	.word	0x00000000
        /*0044*/ 	.short	0x0013
        /*0046*/ 	.short	0x0080
        /*0048*/ 	.byte	0x00, 0xf0, 0x11, 0x00


	//----- nvinfo : EIATTR_KPARAM_INFO
	.align		4
.L_26147:
        /*004c*/ 	.byte	0x04, 0x17
        /*004e*/ 	.short	(.L_26149 - .L_26148)
.L_26148:
        /*0050*/ 	.word	0x00000000
        /*0054*/ 	.short	0x0012
        /*0056*/ 	.short	0x007c
        /*0058*/ 	.byte	0x00, 0xf0, 0x11, 0x00


	//----- nvinfo : EIATTR_KPARAM_INFO
	.align		4
.L_26149:
        /*005c*/ 	.byte	0x04, 0x17
        /*005e*/ 	.short	(.L_26151 - .L_26150)
.L_26150:
        /*0060*/ 	.word	0x00000000
        /*0064*/ 	.short	0x0011
        /*0066*/ 	.short	0x0078
        /*0068*/ 	.byte	0x00, 0xf0, 0x11, 0x00


	//----- nvinfo : EIATTR_KPARAM_INFO
	.align		4
.L_26151:
        /*006c*/ 	.byte	0x04, 0x17
        /*006e*/ 	.short	(.L_26153 - .L_26152)
.L_26152:
        /*0070*/ 	.word	0x00000000
        /*0074*/ 	.short	0x0010
        /*0076*/ 	.short	0x0070
        /*0078*/ 	.byte	0x00, 0xf0, 0x21, 0x00


	//----- nvinfo : EIATTR_KPARAM_INFO
	.align		4
.L_26153:
        /*007c*/ 	.byte	0x04, 0x17
        /*007e*/ 	.short	(.L_26155 - .L_26154)
.L_26154:
        /*0080*/ 	.word	0x00000000
        /*0084*/ 	.short	0x000f
        /*0086*/ 	.short	0x0068
        /*0088*/ 	.byte	0x00, 0xf0, 0x21, 0x00


	//----- nvinfo : EIATTR_KPARAM_INFO
	.align		4
.L_26155:
        /*008c*/ 	.byte	0x04, 0x17
        /*008e*/ 	.short	(.L_26157 - .L_26156)
.L_26156:
        /*0090*/ 	.word	0x00000000
        /*0094*/ 	.short	0x000e
        /*0096*/ 	.short	0x0060
        /*0098*/ 	.byte	0x00, 0xf0, 0x11, 0x00


	//----- nvinfo : EIATTR_KPARAM_INFO
	.align		4
.L_26157:
        /*009c*/ 	.byte	0x04, 0x17
        /*009e*/ 	.short	(.L_26159 - .L_26158)
.L_26158:
        /*00a0*/ 	.word	0x00000000
        /*00a4*/ 	.short	0x000d
        /*00a6*/ 	.short	0x005c
        /*00a8*/ 	.byte	0x00, 0xf0, 0x11, 0x00


	//----- nvinfo : EIATTR_KPARAM_INFO
	.align		4
.L_26159:
        /*00ac*/ 	.byte	0x04, 0x17
        /*00ae*/ 	.short	(.L_26161 - .L_26160)
.L_26160:
        /*00b0*/ 	.word	0x00000000
        /*00b4*/ 	.short	0x000c
        /*00b6*/ 	.short	0x0058
        /*00b8*/ 	.byte	0x00, 0xf0, 0x11, 0x00


	//----- nvinfo : EIATTR_KPARAM_INFO
	.align		4
.L_26161:
        /*00bc*/ 	.byte	0x04, 0x17
        /*00be*/ 	.short	(.L_26163 - .L_26162)
.L_26162:
        /*00c0*/ 	.word	0x00000000
        /*00c4*/ 	.short	0x000b
        /*00c6*/ 	.short	0x0050
        /*00c8*/ 	.byte	0x00, 0xf0, 0x21, 0x00


	//----- nvinfo : EIATTR_KPARAM_INFO
	.align		4
.L_26163:
        /*00cc*/ 	.byte	0x04, 0x17
        /*00ce*/ 	.short	(.L_26165 - .L_26164)
.L_26164:
        /*00d0*/ 	.word	0x00000000
        /*00d4*/ 	.short	0x000a
        /*00d6*/ 	.short	0x0048
        /*00d8*/ 	.byte	0x00, 0xf0, 0x11, 0x00


	//----- nvinfo : EIATTR_KPARAM_INFO
	.align		4
.L_26165:
        /*00dc*/ 	.byte	0x04, 0x17
        /*00de*/ 	.short	(.L_26167 - .L_26166)
.L_26166:
        /*00e0*/ 	.word	0x00000000
        /*00e4*/ 	.short	0x0009
        /*00e6*/ 	.short	0x0040
        /*00e8*/ 	.byte	0x00, 0xf0, 0x21, 0x00


	//----- nvinfo : EIATTR_KPARAM_INFO
	.align		4
.L_26167:
        /*00ec*/ 	.byte	0x04, 0x17
        /*00ee*/ 	.short	(.L_26169 - .L_26168)
.L_26168:
        /*00f0*/ 	.word	0x00000000
        /*00f4*/ 	.short	0x0008
        /*00f6*/ 	.short	0x0038
        /*00f8*/ 	.byte	0x00, 0xf0, 0x21, 0x00


	//----- nvinfo : EIATTR_KPARAM_INFO
	.align		4
.L_26169:
        /*00fc*/ 	.byte	0x04, 0x17
        /*00fe*/ 	.short	(.L_26171 - .L_26170)
.L_26170:
        /*0100*/ 	.word	0x00000000
        /*0104*/ 	.short	0x0007
        /*0106*/ 	.short	0x0034
        /*0108*/ 	.byte	0x00, 0xf0, 0x11, 0x00


	//----- nvinfo : EIATTR_KPARAM_INFO
	.align		4
.L_26171:
        /*010c*/ 	.byte	0x04, 0x17
        /*010e*/ 	.short	(.L_26173 - .L_26172)
.L_26172:
        /*0110*/ 	.word	0x00000000
        /*0114*/ 	.short	0x0006
        /*0116*/ 	.short	0x0030
        /*0118*/ 	.byte	0x00, 0xf0, 0x11, 0x00


	//----- nvinfo : EIATTR_KPARAM_INFO
	.align		4
.L_26173:
        /*011c*/ 	.byte	0x04, 0x17
        /*011e*/ 	.short	(.L_26175 - .L_26174)
.L_26174:
        /*0120*/ 	.word	0x00000000
        /*0124*/ 	.short	0x0005
        /*0126*/ 	.short	0x0028
        /*0128*/ 	.byte	0x00, 0xf0, 0x21, 0x00


	//----- nvinfo : EIATTR_KPARAM_INFO
	.align		4
.L_26175:
        /*012c*/ 	.byte	0x04, 0x17
        /*012e*/ 	.short	(.L_26177 - .L_26176)
.L_26176:
        /*0130*/ 	.word	0x00000000
        /*0134*/ 	.short	0x0004
        /*0136*/ 	.short	0x0020
        /*0138*/ 	.byte	0x00, 0xf0, 0x21, 0x00


	//----- nvinfo : EIATTR_KPARAM_INFO
	.align		4
.L_26177:
        /*013c*/ 	.byte	0x04, 0x17
        /*013e*/ 	.short	(.L_26179 - .L_26178)
.L_26178:
        /*0140*/ 	.word	0x00000000
        /*0144*/ 	.short	0x0003
        /*0146*/ 	.short	0x0018
        /*0148*/ 	.byte	0x00, 0xf0, 0x21, 0x00


	//----- nvinfo : EIATTR_KPARAM_INFO
	.align		4
.L_26179:
        /*014c*/ 	.byte	0x04, 0x17
        /*014e*/ 	.short	(.L_26181 - .L_26180)
.L_26180:
        /*0150*/ 	.word	0x00000000
        /*0154*/ 	.short	0x0002
        /*0156*/ 	.short	0x0010
        /*0158*/ 	.byte	0x00, 0xf0, 0x21, 0x00


	//----- nvinfo : EIATTR_KPARAM_INFO
	.align		4
.L_26181:
        /*015c*/ 	.byte	0x04, 0x17
        /*015e*/ 	.short	(.L_26183 - .L_26182)
.L_26182:
        /*0160*/ 	.word	0x00000000
        /*0164*/ 	.short	0x0001
        /*0166*/ 	.short	0x0008
        /*0168*/ 	.byte	0x00, 0xf0, 0x21, 0x00


	//----- nvinfo : EIATTR_KPARAM_INFO
	.align		4
.L_26183:
        /*016c*/ 	.byte	0x04, 0x17
        /*016e*/ 	.short	(.L_26185 - .L_26184)
.L_26184:
        /*0170*/ 	.word	0x00000000
        /*0174*/ 	.short	0x0000
        /*0176*/ 	.short	0x0000
        /*0178*/ 	.byte	0x00, 0xf0, 0x21, 0x00


	//----- nvinfo : EIATTR_MAXREG_COUNT
	.align		4
.L_26185:
        /*017c*/ 	.byte	0x03, 0x1b
        /*017e*/ 	.short	0x00ff


	//----- nvinfo : EIATTR_NUM_BARRIERS
	.align		4
        /*0180*/ 	.byte	0x02, 0x4c
        /*0182*/ 	.byte	0x01
	.zero		1


	//----- nvinfo : EIATTR_MERCURY_ISA_VERSION
	.align		4
        /*0184*/ 	.byte	0x03, 0x5f
        /*0186*/ 	.short	0x0000


	//----- nvinfo : EIATTR_COOP_GROUP_MASK_REGIDS
	.align		4
        /*0188*/ 	.byte	0x04, 0x29
        /*018a*/ 	.short	(.L_26187 - .L_26186)


	//   ....[0]....
.L_26186:
        /*018c*/ 	.word	0xffffffff


	//   ....[1]....
        /*0190*/ 	.word	0xffffffff


	//   ....[2]....
        /*0194*/ 	.word	0xffffffff


	//   ....[3]....
        /*0198*/ 	.word	0xffffffff


	//   ....[4]....
        /*019c*/ 	.word	0xffffffff


	//   ....[5]....
        /*01a0*/ 	.word	0xffffffff


	//   ....[6]....
        /*01a4*/ 	.word	0xffffffff


	//   ....[7]....
        /*01a8*/ 	.word	0xffffffff


	//   ....[8]....
        /*01ac*/ 	.word	0xffffffff


	//   ....[9]....
        /*01b0*/ 	.word	0xffffffff


	//   ....[10]....
        /*01b4*/ 	.word	0xffffffff


	//   ....[11]....
        /*01b8*/ 	.word	0xffffffff


	//   ....[12]....
        /*01bc*/ 	.word	0xffffffff


	//   ....[13]....
        /*01c0*/ 	.word	0xffffffff


	//   ....[14]....
        /*01c4*/ 	.word	0xffffffff


	//   ....[15]....
        /*01c8*/ 	.word	0xffffffff


	//   ....[16]....
        /*01cc*/ 	.word	0xffffffff


	//   ....[17]....
        /*01d0*/ 	.word	0xffffffff


	//   ....[18]....
        /*01d4*/ 	.word	0xffffffff


	//   ....[19]....
        /*01d8*/ 	.word	0xffffffff


	//   ....[20]....
        /*01dc*/ 	.word	0xffffffff


	//   ....[21]....
        /*01e0*/ 	.word	0xffffffff


	//   ....[22]....
        /*01e4*/ 	.word	0xffffffff


	//   ....[23]....
        /*01e8*/ 	.word	0xffffffff


	//   ....[24]....
        /*01ec*/ 	.word	0xffffffff


	//----- nvinfo : EIATTR_COOP_GROUP_INSTR_OFFSETS
	.align		4
.L_26187:
        /*01f0*/ 	.byte	0x04, 0x28
        /*01f2*/ 	.short	(.L_26189 - .L_26188)


	//   ....[0]....
.L_26188:
        /*01f4*/ 	.word	0x00002880


	//   ....[1]....
        /*01f8*/ 	.word	0x000028b0


	//   ....[2]....
        /*01fc*/ 	.word	0x00003a30


	//   ....[3]....
        /*0200*/ 	.word	0x00003a60


	//   ....[4]....
        /*0204*/ 	.word	0x00003c20


	//   ....[5]....
        /*0208*/ 	.word	0x00003c50


	//   ....[6]....
        /*020c*/ 	.word	0x00003c70


	//   ....[7]....
        /*0210*/ 	.word	0x00003d50


	//   ....[8]....
        /*0214*/ 	.word	0x00003d70


	//   ....[9]....
        /*0218*/ 	.word	0x00003da0


	//   ....[10]....
        /*021c*/ 	.word	0x00004be0


	//   ....[11]....
        /*0220*/ 	.word	0x00004c40


	//   ....[12]....
        /*0224*/ 	.word	0x00004c70


	//   ....[13]....
        /*0228*/ 	.word	0x00004c90


	//   ....[14]....
        /*022c*/ 	.word	0x00004cb0


	//   ....[15]....
        /*0230*/ 	.word	0x00004d00


	//   ....[16]....
        /*0234*/ 	.word	0x00004d20


	//   ....[17]....
        /*0238*/ 	.word	0x00004d40


	//   ....[18]....
        /*023c*/ 	.word	0x00007420


	//   ....[19]....
        /*0240*/ 	.word	0x000074a0


	//   ....[20]....
        /*0244*/ 	.word	0x00007520


	//   ....[21]....
        /*0248*/ 	.word	0x000075a0


	//   ....[22]....
        /*024c*/ 	.word	0x00007620


	//   ....[23]....
        /*0250*/ 	.word	0x000076a0


	//   ....[24]....
        /*0254*/ 	.word	0x00007710


	//----- nvinfo : EIATTR_EXIT_INSTR_OFFSETS
	.align		4
.L_26189:
        /*0258*/ 	.byte	0x04, 0x1c
        /*025a*/ 	.short	(.L_26191 - .L_26190)


	//   ....[0]....
.L_26190:
        /*025c*/ 	.word	0x00000090


	//   ....[1]....
        /*0260*/ 	.word	0x000070c0


	//   ....[2]....
        /*0264*/ 	.word	0x000073c0


	//----- nvinfo : EIATTR_CTAIDZ_USED
	.align		4
.L_26191:
        /*0268*/ 	.byte	0x01, 0x04
	.zero		2


	//----- nvinfo : EIATTR_CRS_STACK_SIZE
	.align		4
        /*026c*/ 	.byte	0x04, 0x1e
        /*026e*/ 	.short	(.L_26193 - .L_26192)
.L_26192:
        /*0270*/ 	.word	0x00000000
.L_26193:


//--------------------- .nv.info._ZN4vllm32paged_attention_v2_reduce_kernelI13__nv_bfloat16Li120ELi128ELi512EEEvPT_PKfS5_PKS2_PKii --------------------------
	.section	.nv.info._ZN4vllm32paged_attention_v2_reduce_kernelI13__nv_bfloat16Li120ELi128ELi512EEEvPT_PKfS5_PKS2_PKii,"",@"SHT_CUDA_INFO"
	.sectionflags	@""
	.align	4


	//----- nvinfo : EIATTR_CUDA_API_VERSION
	.align		4
        /*0000*/ 	.byte	0x04, 0x37
        /*0002*/ 	.short	(.L_26195 - .L_26194)
.L_26194:
        /*0004*/ 	.word	0x00000082


	//----- nvinfo : EIATTR_SW2861232_WAR
	.align		4
.L_26195:
        /*0008*/ 	.byte	0x01, 0x35
	.zero		2


	//----- nvinfo : EIATTR_PARAM_CBANK
	.align		4
        /*000c*/ 	.byte	0x04, 0x0a
        /*000e*/ 	.short	(.L_26197 - .L_26196)
	.align		4
.L_26196:
        /*0010*/ 	.word	index@(.nv.constant0._ZN4vllm32paged_attention_v2_reduce_kernelI13__nv_bfloat16Li120ELi128ELi512EEEvPT_PKfS5_PKS2_PKii)
        /*0014*/ 	.short	0x0160
        /*0016*/ 	.short	0x002c


	//----- nvinfo : EIATTR_CBANK_PARAM_SIZE
	.align		4
.L_26197:
        /*0018*/ 	.byte	0x03, 0x19
        /*001a*/ 	.short	0x002c


	//----- nvinfo : EIATTR_KPARAM_INFO
	.align		4
        /*001c*/ 	.byte	0x04, 0x17
        /*001e*/ 	.short	(.L_26199 - .L_26198)
.L_26198:
        /*0020*/ 	.word	0x00000000
        /*0024*/ 	.short	0x0005
        /*0026*/ 	.short	0x0028
        /*0028*/ 	.byte	0x00, 0xf0, 0x11, 0x00


	//----- nvinfo : EIATTR_KPARAM_INFO
	.align		4
.L_26199:
        /*002c*/ 	.byte	0x04, 0x17
        /*002e*/ 	.short	(.L_26201 - .L_26200)
.L_26200:
        /*0030*/ 	.word	0x00000000
        /*0034*/ 	.short	0x0004
        /*0036*/ 	.short	0x0020
        /*0038*/ 	.byte	0x00, 0xf0, 0x21, 0x00


	//----- nvinfo : EIATTR_KPARAM_INFO
	.align		4
.L_26201:
        /*003c*/ 	.byte	0x04, 0x17
        /*003e*/ 	.short	(.L_26203 - .L_26202)
.L_26202:
        /*0040*/ 	.word	0x00000000
        /*0044*/ 	.short	0x0003
        /*0046*/ 	.short	0x0018
        /*0048*/ 	.byte	0x00, 0xf0, 0x21, 0x00


	//----- nvinfo : EIATTR_KPARAM_INFO
	.align		4
.L_26203:
        /*004c*/ 	.byte	0x04, 0x17
        /*004e*/ 	.short	(.L_26205 - .L_26204)
.L_26204:
        /*0050*/ 	.word	0x00000000
        /*0054*/ 	.short	0x0002
        /*0056*/ 	.short	0x0010
        /*0058*/ 	.byte	0x00, 0xf0, 0x21, 0x00


	//----- nvinfo : EIATTR_KPARAM_INFO
	.align		4
.L_26205:
        /*005c*/ 	.byte	0x04, 0x17
        /*005e*/ 	.short	(.L_26207 - .L_26206)
.L_26206:
        /*0060*/ 	.word	0x00000000
        /*0064*/ 	.short	0x0001
        /*0066*/ 	.short	0x0008
        /*0068*/ 	.byte	0x00, 0xf0, 0x21, 0x00


	//----- nvinfo : EIATTR_KPARAM_INFO
	.align		4
.L_26207:
        /*006c*/ 	.byte	0x04, 0x17
        /*006e*/ 	.short	(.L_26209 - .L_26208)
.L_26208:
        /*0070*/ 	.word	0x00000000
        /*0074*/ 	.short	0x0000
        /*0076*/ 	.short	0x0000
        /*0078*/ 	.byte	0x00, 0xf0, 0x21, 0x00


	//----- nvinfo : EIATTR_MAXREG_COUNT
	.align		4
.L_26209:
        /*007c*/ 	.byte	0x03, 0x1b
        /*007e*/ 	.short	0x00ff


	//----- nvinfo : EIATTR_NUM_BARRIERS
	.align		4
        /*0080*/ 	.byte	0x02, 0x4c
        /*0082*/ 	.byte	0x01
	.zero		1


	//----- nvinfo : EIATTR_MERCURY_ISA_VERSION
	.align		4
        /*0084*/ 	.byte	0x03, 0x5f
        /*0086*/ 	.short	0x0000


	//----- nvinfo : EIATTR_COOP_GROUP_MASK_REGIDS
	.align		4
        /*0088*/ 	.byte	0x04, 0x29
        /*008a*/ 	.short	(.L_26211 - .L_26210)


	//   ....[0]....
.L_26210:
        /*008c*/ 	.word	0xffffffff


	//   ....[1]....
        /*0090*/ 	.word	0xffffffff


	//   ....[2]....
        /*0094*/ 	.word	0xffffffff


	//   ....[3]....
        /*0098*/ 	.word	0xffffffff


	//   ....[4]....
        /*009c*/ 	.word	0xffffffff


	//   ....[5]....
        /*00a0*/ 	.word	0xffffffff


	//   ....[6]....
        /*00a4*/ 	.word	0xffffffff


	//   ....[7]....
        /*00a8*/ 	.word	0xffffffff


	//   ....[8]....
        /*00ac*/ 	.word	0xffffffff


	//   ....[9]....
        /*00b0*/ 	.word	0xffffffff


	//   ....[10]....
        /*00b4*/ 	.word	0xffffffff


	//   ....[11]....
        /*00b8*/ 	.word	0xffffffff


	//   ....[12]....
        /*00bc*/ 	.word	0xffffffff


	//   ....[13]....
        /*00c0*/ 	.word	0xffffffff


	//   ....[14]....
        /*00c4*/ 	.word	0xffffffff


	//   ....[15]....
        /*00c8*/ 	.word	0xffffffff


	//----- nvinfo : EIATTR_COOP_GROUP_INSTR_OFFSETS
	.align		4
.L_26211:
        /*00cc*/ 	.byte	0x04, 0x28
        /*00ce*/ 	.short	(.L_26213 - .L_26212)


	//   ....[0]....
.L_26212:
        /*00d0*/ 	.word	0x00000260


	//   ....[1]....
        /*00d4*/ 	.word	0x000002c0


	//   ....[2]....
        /*00d8*/ 	.word	0x000002e0


	//   ....[3]....
        /*00dc*/ 	.word	0x00000310


	//   ....[4]....
        /*00e0*/ 	.word	0x00000340


	//   ....[5]....
        /*00e4*/ 	.word	0x000003c0


	//   ....[6]....
        /*00e8*/ 	.word	0x000003e0


	//   ....[7]....
        /*00ec*/ 	.word	0x00000410


	//   ....[8]....
        /*00f0*/ 	.word	0x00000570


	//   ....[9]....
        /*00f4*/ 	.word	0x000005c0


	//   ....[10]....
        /*00f8*/ 	.word	0x000005e0


	//   ....[11]....
        /*00fc*/ 	.word	0x00000600


	//   ....[12]....
        /*0100*/ 	.word	0x00000630


	//   ....[13]....
        /*0104*/ 	.word	0x00000680


	//   ....[14]....
        /*0108*/ 	.word	0x000006a0


	//   ....[15]....
        /*010c*/ 	.word	0x000006c0


	//----- nvinfo : EIATTR_EXIT_INSTR_OFFSETS
	.align		4
.L_26213:
        /*0110*/ 	.byte	0x04, 0x1c
        /*0112*/ 	.short	(.L_26215 - .L_26214)


	//   ....[0]....
.L_26214:
        /*0114*/ 	.word	0x000006d0


	//   ....[1]....
        /*0118*/ 	.word	0x000008c0


	//   ....[2]....
        /*011c*/ 	.word	0x00000980


	//   ....[3]....
        /*0120*/ 	.word	0x00001800


	//   ....[4]....
        /*0124*/ 	.word	0x00001830


	//   ....[5]....
        /*0128*/ 	.word	0x000019d0


	//----- nvinfo : EIATTR_CRS_STACK_SIZE
	.align		4
.L_26215:
        /*012c*/ 	.byte	0x04, 0x1e
        /*012e*/ 	.short	(.L_26217 - .L_26216)
.L_26216:
        /*0130*/ 	.word	0x00000000
.L_26217:


//--------------------- .nv.info._ZN4vllm25paged_attention_v2_kernelI13__nv_bfloat16S1_Li120ELi8ELi128ELNS_18Fp8KVCacheDataTypeE0ELb1ELi512EEEvPfS3_PT_PKS4_PKT0_SA_ifPKiSC_iPKfiiiSE_SE_iiiii --------------------------
	.section	.nv.info._ZN4vllm25paged_attention_v2_kernelI13__nv_bfloat16S1_Li120ELi8ELi128ELNS_18Fp8KVCacheDataTypeE0ELb1ELi512EEEvPfS3_PT_PKS4_PKT0_SA_ifPKiSC_iPKfiiiSE_SE_iiiii,"",@"SHT_CUDA_INFO"
	.sectionflags	@""
	.align	4


	//----- nvinfo : EIATTR_CUDA_API_VERSION
	.align		4
        /*0000*/ 	.byte	0x04, 0x37
        /*0002*/ 	.short	(.L_26219 - .L_26218)
.L_26218:
        /*0004*/ 	.word	0x00000082


	//----- nvinfo : EIATTR_SW2861232_WAR
	.align		4
.L_26219:
        /*0008*/ 	.byte	0x01, 0x35
	.zero		2


	//----- nvinfo : EIATTR_PARAM_CBANK
	.align		4
        /*000c*/ 	.byte	0x04, 0x0a
        /*000e*/ 	.short	(.L_26221 - .L_26220)
	.align		4
.L_26220:
        /*0010*/ 	.word	index@(.nv.constant0._ZN4vllm25paged_attention_v2_kernelI13__nv_bfloat16S1_Li120ELi8ELi128ELNS_18Fp8KVCacheDataTypeE0ELb1ELi512EEEvPfS3_PT_PKS4_PKT0_SA_ifPKiSC_iPKfiiiSE_SE_iiiii)
        /*0014*/ 	.short	0x0160
        /*0016*/ 	.short	0x008c


	//----- nvinfo : EIATTR_CBANK_PARAM_SIZE
	.align		4
.L_26221:
        /*0018*/ 	.byte	0x03, 0x19
        /*001a*/ 	.short	0x008c


	//----- nvinfo : EIATTR_KPARAM_INFO
	.align		4
        /*001c*/ 	.byte	0x04, 0x17
        /*001e*/ 	.short	(.L_26223 - .L_26222)
.L_26222:
        /*0020*/ 	.word	0x00000000
        /*0024*/ 	.short	0x0015
        /*0026*/ 	.short	0x0088
        /*0028*/ 	.byte	0x00, 0xf0, 0x11, 0x00


	//----- nvinfo : EIATTR_KPARAM_INFO
	.align		4
.L_26223:
        /*002c*/ 	.byte	0x04, 0x17
        /*002e*/ 	.short	(.L_26225 - .L_26224)
.L_26224:
        /*0030*/ 	.word	0x00000000
        /*0034*/ 	.short	0x0014
        /*0036*/ 	.short	0x0084
        /*0038*/ 	.byte	0x00, 0xf0, 0x11, 0x00


	//----- nvinfo : EIATTR_KPARAM_INFO
	.align		4
.L_26225:
        /*003c*/ 	.byte	0x04, 0x17
        /*003e*/ 	.short	(.L_26227 - .L_26226)
.L_26226:
        /*0040*/ 	.word	0x00000000
        /*0044*/ 	.short	0x0013
        /*0046*/ 	.short	0x0080
        /*0048*/ 	.byte	0x00, 0xf0, 0x11, 0x00


	//----- nvinfo : EIATTR_KPARAM_INFO
	.align		4
.L_26227:
        /*004c*/ 	.byte	0x04, 0x17
        /*004e*/ 	.short	(.L_26229 - .L_26228)
.L_26228:
        /*0050*/ 	.word	0x00000000
        /*0054*/ 	.short	0x0012
        /*0056*/ 	.short	0x007c
        /*0058*/ 	.byte	0x00, 0xf0, 0x11, 0x00


	//----- nvinfo : EIATTR_KPARAM_INFO
	.align		4
.L_26229:
        /*005c*/ 	.byte	0x04, 0x17
        /*005e*/ 	.short	(.L_26231 - .L_26230)
.L_26230:
        /*0060*/ 	.word	0x00000000
        /*0064*/ 	.short	0x0011
        /*0066*/ 	.short	0x0078
        /*0068*/ 	.byte	0x00, 0xf0, 0x11, 0x00


	//----- nvinfo : EIATTR_KPARAM_INFO
	.align		4
.L_26231:
        /*006c*/ 	.byte	0x04, 0x17
        /*006e*/ 	.short	(.L_26233 - .L_26232)
.L_26232:
        /*0070*/ 	.word	0x00000000
        /*0074*/ 	.short	0x0010
        /*0076*/ 	.short	0x0070
        /*0078*/ 	.byte	0x00, 0xf0, 0x21, 0x00


	//----- nvinfo : EIATTR_KPARAM_INFO
	.align		4
.L_26233:
        /*007c*/ 	.byte	0x04, 0x17
        /*007e*/ 	.short	(.L_26235 - .L_26234)
.L_26234:
        /*0080*/ 	.word	0x00000000
        /*0084*/ 	.short	0x000f
        /*0086*/ 	.short	0x0068
        /*0088*/ 	.byte	0x00, 0xf0, 0x21, 0x00


	//----- nvinfo : EIATTR_KPARAM_INFO
	.align		4
.L_26235:
        /*008c*/ 	.byte	0x04, 0x17
        /*008e*/ 	.short	(.L_26237 - .L_26236)
.L_26236:
        /*0090*/ 	.word	0x00000000
        /*0094*/ 	.short	0x000e
        /*0096*/ 	.short	0x0060
        /*0098*/ 	.byte	0x00, 0xf0, 0x11, 0x00


	//----- nvinfo : EIATTR_KPARAM_INFO
	.align		4
.L_26237:
        /*009c*/ 	.byte	0x04, 0x17
        /*009e*/ 	.short	(.L_26239 - .L_26238)
.L_26238:
        /*00a0*/ 	.word	0x00000000
        /*00a4*/ 	.short	0x000d
        /*00a6*/ 	.short	0x005c
        /*00a8*/ 	.byte	0x00, 0xf0, 0x11, 0x00


	//----- nvinfo : EIATTR_KPARAM_INFO
	.align		4
.L_26239:
        /*00ac*/ 	.byte	0x04, 0x17
        /*00ae*/ 	.short	(.L_26241 - .L_26240)
.L_26240:
        /*00b0*/ 	.word	0x00000000
        /*00b4*/ 	.short	0x000c
        /*00b6*/ 	.short	0x0058
        /*00b8*/ 	.byte	0x00, 0xf0, 0x11, 0x00


	//----- nvinfo : EIATTR_KPARAM_INFO
	.align		4
.L_26241:
        /*00bc*/ 	.byte	0x04, 0x17
        /*00be*/ 	.short	(.L_26243 - .L_26242)
.L_26242:
        /*00c0*/ 	.word	0x00000000
        /*00c4*/ 	.short	0x000b
        /*00c6*/ 	.short	0x0050
        /*00c8*/ 	.byte	0x00, 0xf0, 0x21, 0x00


	//----- nvinfo : EIATTR_KPARAM_INFO
	.align		4
.L_26243:
        /*00cc*/ 	.byte	0x04, 0x17
        /*00ce*/ 	.short	(.L_26245 - .L_26244)
.L_26244:
        /*00d0*/ 	.word	0x00000000
        /*00d4*/ 	.short	0x000a
        /*00d6*/ 	.short	0x0048
        /*00d8*/ 	.byte	0x00, 0xf0, 0x11, 0x00


	//----- nvinfo : EIATTR_KPARAM_INFO
	.align		4
.L_26245:
        /*00dc*/ 	.byte	0x04, 0x17
        /*00de*/ 	.short	(.L_26247 - .L_26246)
.L_26246:
        /*00e0*/ 	.word	0x00000000
        /*00e4*/ 	.short	0x0009
        /*00e6*/ 	.short	0x0040
        /*00e8*/ 	.byte	0x00, 0xf0, 0x21, 0x00


	//----- nvinfo : EIATTR_KPARAM_INFO
	.align		4
.L_26247:
        /*00ec*/ 	.byte	0x04, 0x17
        /*00ee*/ 	.short	(.L_26249 - .L_26248)
.L_26248:
        /*00f0*/ 	.word	0x00000000
        /*00f4*/ 	.short	0x0008
        /*00f6*/ 	.short	0x0038
        /*00f8*/ 	.byte	0x00, 0xf0, 0x21, 0x00


	//----- nvinfo : EIATTR_KPARAM_INFO
	.align		4
.L_26249:
        /*00fc*/ 	.byte	0x04, 0x17
        /*00fe*/ 	.short	(.L_26251 - .L_26250)
.L_26250:
        /*0100*/ 	.word	0x00000000
        /*0104*/ 	.short	0x0007
        /*0106*/ 	.short	0x0034
        /*0108*/ 	.byte	0x00, 0xf0, 0x11, 0x00


	//----- nvinfo : EIATTR_KPARAM_INFO
	.align		4
.L_26251:
        /*010c*/ 	.byte	0x04, 0x17
        /*010e*/ 	.short	(.L_26253 - .L_26252)
.L_26252:
        /*0110*/ 	.word	0x00000000
        /*0114*/ 	.short	0x0006
        /*0116*/ 	.short	0x0030
        /*0118*/ 	.byte	0x00, 0xf0, 0x11, 0x00


	//----- nvinfo : EIATTR_KPARAM_INFO
	.align		4
.L_26253:
        /*011c*/ 	.byte	0x04, 0x17
        /*011e*/ 	.short	(.L_26255 - .L_26254)
.L_26254:
        /*0120*/ 	.word	0x00000000
        /*0124*/ 	.short	0x0005
        /*0126*/ 	.short	0x0028
        /*0128*/ 	.byte	0x00, 0xf0, 0x21, 0x00


	//----- nvinfo : EIATTR_KPARAM_INFO
	.align		4
.L_26255:
        /*012c*/ 	.byte	0x04, 0x17
        /*012e*/ 	.short	(.L_26257 - .L_26256)
.L_26256:
        /*0130*/ 	.word	0x00000000
        /*0134*/ 	.short	0x0004
        /*0136*/ 	.short	0x0020
        /*0138*/ 	.byte	0x00, 0xf0, 0x21, 0x00


	//----- nvinfo : EIATTR_KPARAM_INFO
	.align		4
.L_26257:
        /*013c*/ 	.byte	0x04, 0x17
        /*013e*/ 	.short	(.L_26259 - .L_26258)
.L_26258:
        /*0140*/ 	.word	0x00000000
        /*0144*/ 	.short	0x0003
        /*0146*/ 	.short	0x0018
        /*0148*/ 	.byte	0x00, 0xf0, 0x21, 0x00


	//----- nvinfo : EIATTR_KPARAM_INFO
	.align		4
.L_26259:
        /*014c*/ 	.byte	0x04, 0x17
        /*014e*/ 	.short	(.L_26261 - .L_26260)
.L_26260:
        /*0150*/ 	.word	0x00000000
        /*0154*/ 	.short	0x0002
        /*0156*/ 	.short	0x0010
        /*0158*/ 	.byte	0x00, 0xf0, 0x21, 0x00


	//----- nvinfo : EIATTR_KPARAM_INFO
	.align		4
.L_26261:
        /*015c*/ 	.byte	0x04, 0x17
        /*015e*/ 	.short	(.L_26263 - .L_26262)
.L_26262:
        /*0160*/ 	.word	0x00000000
        /*0164*/ 	.short	0x0001
        /*0166*/ 	.short	0x0008
        /*0168*/ 	.byte	0x00, 0xf0, 0x21, 0x00


	//----- nvinfo : EIATTR_KPARAM_INFO
	.align		4
.L_26263:
        /*016c*/ 	.byte	0x04, 0x17
        /*016e*/ 	.short	(.L_26265 - .L_26264)
.L_26264:
        /*0170*/ 	.word	0x00000000
        /*0174*/ 	.short	0x0000
        /*0176*/ 	.short	0x0000
        /*0178*/ 	.byte	0x00, 0xf0, 0x21, 0x00


	//----- nvinfo : EIATTR_MAXREG_COUNT
	.align		4
.L_26265:
        /*017c*/ 	.byte	0x03, 0x1b
        /*017e*/ 	.short	0x00ff


	//----- nvinfo : EIATTR_NUM_BARRIERS
	.align		4
        /*0180*/ 	.byte	0x02, 0x4c
        /*0182*/ 	.byte	0x01
	.zero		1


	//----- nvinfo : EIATTR_MERCURY_ISA_VERSION
	.align		4
        /*0184*/ 	.byte	0x03, 0x5f
        /*0186*/ 	.short	0x0000


	//----- nvinfo : EIATTR_COOP_GROUP_MASK_REGIDS
	.align		4
        /*0188*/ 	.byte	0x04, 0x29
        /*018a*/ 	.short	(.L_26267 - .L_26266)


	//   ....[0]....
.L_26266:
        /*018c*/ 	.word	0xffffffff


	//   ....[1]....
        /*0190*/ 	.word	0xffffffff


	//   ....[2]....
        /*0194*/ 	.word	0xffffffff


	//   ....[3]....
        /*0198*/ 	.word	0xffffffff


	//   ....[4]....
        /*019c*/ 	.word	0xffffffff


	//   ....[5]....
        /*01a0*/ 	.word	0xffffffff


	//   ....[6]....
        /*01a4*/ 	.word	0xffffffff


	//   ....[7]....
        /*01a8*/ 	.word	0xffffffff


	//   ....[8]....
        /*01ac*/ 	.word	0xffffffff


	//   ....[9]....
        /*01b0*/ 	.word	0xffffffff


	//   ....[10]....
        /*01b4*/ 	.word	0xffffffff


	//   ....[11]....
        /*01b8*/ 	.word	0xffffffff


	//   ....[12]....
        /*01bc*/ 	.word	0xffffffff


	//   ....[13]....
        /*01c0*/ 	.word	0xffffffff


	//   ....[14]....
        /*01c4*/ 	.word	0xffffffff


	//   ....[15]....
        /*01c8*/ 	.word	0xffffffff


	//   ....[16]....
        /*01cc*/ 	.word	0xffffffff


	//   ....[17]....
        /*01d0*/ 	.word	0xffffffff


	//   ....[18]....
        /*01d4*/ 	.word	0xffffffff


	//   ....[19]....
        /*01d8*/ 	.word	0xffffffff


	//   ....[20]....
        /*01dc*/ 	.word	0xffffffff


	//   ....[21]....
        /*01e0*/ 	.word	0xffffffff


	//   ....[22]....
        /*01e4*/ 	.word	0xffffffff


	//   ....[23]....
        /*01e8*/ 	.word	0xffffffff


	//   ....[24]....
        /*01ec*/ 	.word	0xffffffff


	//----- nvinfo : EIATTR_COOP_GROUP_INSTR_OFFSETS
	.align		4
.L_26267:
        /*01f0*/ 	.byte	0x04, 0x28
        /*01f2*/ 	.short	(.L_26269 - .L_26268)


	//   ....[0]....
.L_26268:
        /*01f4*/ 	.word	0x000027b0


	//   ....[1]....
        /*01f8*/ 	.word	0x000027e0


	//   ....[2]....
        /*01fc*/ 	.word	0x00003920


	//   ....[3]....
        /*0200*/ 	.word	0x00003950


	//   ....[4]....
        /*0204*/ 	.word	0x00003b10


	//   ....[5]....
        /*0208*/ 	.word	0x00003b40


	//   ....[6]....
        /*020c*/ 	.word	0x00003b60


	//   ....[7]....
        /*0210*/ 	.word	0x00003c50


	//   ....[8]....
        /*0214*/ 	.word	0x00003c70


	//   ....[9]....
        /*0218*/ 	.word	0x00003c90


	//   ....[10]....
        /*021c*/ 	.word	0x00004ad0


	//   ....[11]....
        /*0220*/ 	.word	0x00004b30


	//   ....[12]....
        /*0224*/ 	.word	0x00004b60


	//   ....[13]....
        /*0228*/ 	.word	0x00004b80


	//   ....[14]....
        /*022c*/ 	.word	0x00004ba0


	//   ....[15]....
        /*0230*/ 	.word	0x00004bf0


	//   ....[16]....
        /*0234*/ 	.word	0x00004c10


	//   ....[17]....
        /*0238*/ 	.word	0x00004c30


	//   ....[18]....
        /*023c*/ 	.word	0x00007420


	//   ....[19]....
        /*0240*/ 	.word	0x00007480


	//   ....[20]....
        /*0244*/ 	.word	0x000074e0


	//   ....[21]....
        /*0248*/ 	.word	0x00007540


	//   ....[22]....
        /*024c*/ 	.word	0x000075b0


	//   ....[23]....
        /*0250*/ 	.word	0x00007610


	//   ....[24]....
        /*0254*/ 	.word	0x00007680


	//----- nvinfo : EIATTR_EXIT_INSTR_OFFSETS
	.align		4
.L_26269:
        /*0258*/ 	.byte	0x04, 0x1c
        /*025a*/ 	.short	(.L_26271 - .L_26270)


	//   ....[0]....
.L_26270:
        /*025c*/ 	.word	0x00000090


	//   ....[1]....
        /*0260*/ 	.word	0x00007100


	//   ....[2]....
        /*0264*/ 	.word	0x00007350


	//   ....[3]....
        /*0268*/ 	.word	0x000073d0


	//----- nvinfo : EIATTR_CTAIDZ_USED
	.align		4
.L_26271:
        /*026c*/ 	.byte	0x01, 0x04
	.zero		2


	//----- nvinfo : EIATTR_CRS_STACK_SIZE
	.align		4
        /*0270*/ 	.byte	0x04, 0x1e
        /*0272*/ 	.short	(.L_26273 - .L_26272)
.L_26272:
        /*0274*/ 	.word	0x00000000
.L_26273:


//--------------------- .nv.info._ZN4vllm32paged_attention_v2_reduce_kernelI13__nv_bfloat16Li112ELi128ELi512EEEvPT_PKfS5_PKS2_PKii --------------------------
	.section	.nv.info._ZN4vllm32paged_attention_v2_reduce_kernelI13__nv_bfloat16Li112ELi128ELi512EEEvPT_PKfS5_PKS2_PKii,"",@"SHT_CUDA_INFO"
	.sectionflags	@""
	.align	4


	//----- nvinfo : EIATTR_CUDA_API_VERSION
	.align		4
        /*0000*/ 	.byte	0x04, 0x37
        /*0002*/ 	.short	(.L_26275 - .L_26274)
.L_26274:
        /*0004*/ 	.word	0x00000082


	//----- nvinfo : EIATTR_SW2861232_WAR
	.align		4
.L_26275:
        /*0008*/ 	.byte	0x01, 0x35
	.zero		2


	//----- nvinfo : EIATTR_PARAM_CBANK
	.align		4
        /*000c*/ 	.byte	0x04, 0x0a
        /*000e*/ 	.short	(.L_26277 - .L_26276)
	.align		4
.L_26276:
        /*0010*/ 	.word	index@(.nv.constant0._ZN4vllm32paged_attention_v2_reduce_kernelI13__nv_bfloat16Li112ELi128ELi512EEEvPT_PKfS5_PKS2_PKii)
        /*0014*/ 	.short	0x0160
        /*0016*/ 	.short	0x002c


	//----- nvinfo : EIATTR_CBANK_PARAM_SIZE
	.align		4
.L_26277:
        /*0018*/ 	.byte	0x03, 0x19
        /*001a*/ 	.short	0x002c


	//----- nvinfo : EIATTR_KPARAM_INFO
	.align		4
        /*001c*/ 	.byte	0x04, 0x17
        /*001e*/ 	.short	(.L_26279 - .L_26278)
.L_26278:
        /*0020*/ 	.word	0x00000000
        /*0024*/ 	.short	0x0005
        /*0026*/ 	.short	0x0028
        /*0028*/ 	.byte	0x00, 0xf0, 0x11, 0x00


	//----- nvinfo : EIATTR_KPARAM_INFO
	.align		4
.L_26279:
        /*002c*/ 	.byte	0x04, 0x17
        /*002e*/ 	.short	(.L_26281 - .L_26280)
.L_26280:
        /*0030*/ 	.word	0x00000000
        /*0034*/ 	.short	0x0004
        /*0036*/ 	.short	0x0020
        /*0038*/ 	.byte	0x00, 0xf0, 0x21, 0x00


	//----- nvinfo : EIATTR_KPARAM_INFO
	.align		4
.L_26281:
        /*003c*/ 	.byte	0x04, 0x17
        /*003e*/ 	.short	(.L_26283 - .L_26282)
.L_26282:
        /*0040*/ 	.word	0x00000000
        /*0044*/ 	.short	0x0003
        /*0046*/ 	.short	0x0018
        /*0048*/ 	.byte	0x00, 0xf0, 0x21, 0x00


	//----- nvinfo : EIATTR_KPARAM_INFO
	.align		4
.L_26283:
        /*004c*/ 	.byte	0x04, 0x17
        /*004e*/ 	.short	(.L_26285 - .L_26284)
.L_26284:
        /*0050*/ 	.word	0x00000000
        /*0054*/ 	.short	0x0002
        /*0056*/ 	.short	0x0010
        /*0058*/ 	.byte	0x00, 0xf0, 0x21, 0x00


	//----- nvinfo : EIATTR_KPARAM_INFO
	.align		4
.L_26285:
        /*005c*/ 	.byte	0x04, 0x17
        /*005e*/ 	.short	(.L_26287 - .L_26286)
.L_26286:
        /*0060*/ 	.word	0x00000000
        /*0064*/ 	.short	0x0001
        /*0066*/ 	.short	0x0008
        /*0068*/ 	.byte	0x00, 0xf0, 0x21, 0x00


	//----- nvinfo : EIATTR_KPARAM_INFO
	.align		4
.L_26287:
        /*006c*/ 	.byte	0x04, 0x17
        /*006e*/ 	.short	(.L_26289 - .L_26288)
.L_26288:
        /*0070*/ 	.word	0x00000000
        /*0074*/ 	.short	0x0000
        /*0076*/ 	.short	0x0000
        /*0078*/ 	.byte	0x00, 0xf0, 0x21, 0x00


	//----- nvinfo : EIATTR_MAXREG_COUNT
	.align		4
.L_26289:
        /*007c*/ 	.byte	0x03, 0x1b
        /*007e*/ 	.short	0x00ff


	//----- nvinfo : EIATTR_NUM_BARRIERS
	.align		4
        /*0080*/ 	.byte	0x02, 0x4c
        /*0082*/ 	.byte	0x01
	.zero		1


	//----- nvinfo : EIATTR_MERCURY_ISA_VERSION
	.align		4
        /*0084*/ 	.byte	0x03, 0x5f
        /*0086*/ 	.short	0x0000


	//----- nvinfo : EIATTR_COOP_GROUP_MASK_REGIDS
	.align		4
        /*0088*/ 	.byte	0x04, 0x29
        /*008a*/ 	.short	(.L_26291 - .L_26290)


	//   ....[0]....
.L_26290:
        /*008c*/ 	.word	0xffffffff


	//   ....[1]....
        /*0090*/ 	.word	0xffffffff


	//   ....[2]....
        /*0094*/ 	.word	0xffffffff


	//   ....[3]....
        /*0098*/ 	.word	0xffffffff


	//   ....[4]....
        /*009c*/ 	.word	0xffffffff


	//   ....[5]....
        /*00a0*/ 	.word	0xffffffff


	//   ....[6]....
        /*00a4*/ 	.word	0xffffffff


	//   ....[7]....
        /*00a8*/ 	.word	0xffffffff


	//   ....[8]....
        /*00ac*/ 	.word	0xffffffff


	//   ....[9]....
        /*00b0*/ 	.word	0xffffffff


	//   ....[10]....
        /*00b4*/ 	.word	0xffffffff


	//   ....[11]....
        /*00b8*/ 	.word	0xffffffff


	//   ....[12]....
        /*00bc*/ 	.word	0xffffffff


	//   ....[13]....
        /*00c0*/ 	.word	0xffffffff


	//   ....[14]....
        /*00c4*/ 	.word	0xffffffff


	//   ....[15]....
        /*00c8*/ 	.word	0xffffffff


	//----- nvinfo : EIATTR_COOP_GROUP_INSTR_OFFSETS
	.align		4
.L_26291:
        /*00cc*/ 	.byte	0x04, 0x28
        /*00ce*/ 	.short	(.L_26293 - .L_26292)


	//   ....[0]....
.L_26292:
        /*00d0*/ 	.word	0x00000260


	//   ....[1]....
        /*00d4*/ 	.word	0x000002c0


	//   ....[2]....
        /*00d8*/ 	.word	0x000002e0


	//   ....[3]....
        /*00dc*/ 	.word	0x00000310


	//   ....[4]....
        /*00e0*/ 	.word	0x00000340


	//   ....[5]....
        /*00e4*/ 	.word	0x000003c0


	//   ....[6]....
        /*00e8*/ 	.word	0x000003e0


	//   ....[7]....
        /*00ec*/ 	.word	0x00000410


	//   ....[8]....
        /*00f0*/ 	.word	0x00000570


	//   ....[9]....
        /*00f4*/ 	.word	0x000005c0


	//   ....[10]....
        /*00f8*/ 	.word	0x000005e0


	//   ....[11]....
        /*00fc*/ 	.word	0x00000600


	//   ....[12]....
        /*0100*/ 	.word	0x00000630


	//   ....[13]....
        /*0104*/ 	.word	0x00000680


	//   ....[14]....
        /*0108*/ 	.word	0x000006a0


	//   ....[15]....
        /*010c*/ 	.word	0x000006c0


	//----- nvinfo : EIATTR_EXIT_INSTR_OFFSETS
	.align		4
.L_26293:
        /*0110*/ 	.byte	0x04, 0x1c
        /*0112*/ 	.short	(.L_26295 - .L_26294)


	//   ....[0]....
.L_26294:
        /*0114*/ 	.word	0x000006d0


	//   ....[1]....
        /*0118*/ 	.word	0x000008c0


	//   ....[2]....
        /*011c*/ 	.word	0x00000980


	//   ....[3]....
        /*0120*/ 	.word	0x00001800


	//   ....[4]....
        /*0124*/ 	.word	0x00001830


	//   ....[5]....
        /*0128*/ 	.word	0x000019d0


	//----- nvinfo : EIATTR_CRS_STACK_SIZE
	.align		4
.L_26295:
        /*012c*/ 	.byte	0x04, 0x1e
        /*012e*/ 	.short	(.L_26297 - .L_26296)
.L_26296:
        /*0130*/ 	.word	0x00000000
.L_26297:


//--------------------- .nv.info._ZN4vllm25paged_attention_v2_kernelI13__nv_bfloat16S1_Li112ELi8ELi128ELNS_18Fp8KVCacheDataTypeE0ELb1ELi512EEEvPfS3_PT_PKS4_PKT0_SA_ifPKiSC_iPKfiiiSE_SE_iiiii --------------------------
	.section	.nv.info._ZN4vllm25paged_attention_v2_kernelI13__nv_bfloat16S1_Li112ELi8ELi128ELNS_18Fp8KVCacheDataTypeE0ELb1ELi512EEEvPfS3_PT_PKS4_PKT0_SA_ifPKiSC_iPKfiiiSE_SE_iiiii,"",@"SHT_CUDA_INFO"
	.sectionflags	@""
	.align	4


	//----- nvinfo : EIATTR_CUDA_API_VERSION
	.align		4
        /*0000*/ 	.byte	0x04, 0x37
        /*0002*/ 	.short	(.L_26299 - .L_26298)
.L_26298:
        /*0004*/ 	.word	0x00000082


	//----- nvinfo : EIATTR_SW2861232_WAR
	.align		4
.L_26299:
        /*0008*/ 	.byte	0x01, 0x35
	.zero		2


	//----- nvinfo : EIATTR_PARAM_CBANK
	.align		4
        /*000c*/ 	.byte	0x04, 0x0a
        /*000e*/ 	.short	(.L_26301 - .L_26300)
	.align		4
.L_26300:
        /*0010*/ 	.word	index@(.nv.constant0._ZN4vllm25paged_attention_v2_kernelI13__nv_bfloat16S1_Li112ELi8ELi128ELNS_18Fp8KVCacheDataTypeE0ELb1ELi512EEEvPfS3_PT_PKS4_PKT0_SA_ifPKiSC_iPKfiiiSE_SE_iiiii)
        /*0014*/ 	.short	0x0160
        /*0016*/ 	.short	0x008c


	//----- nvinfo : EIATTR_CBANK_PARAM_SIZE
	.align		4
.L_26301:
        /*0018*/ 	.byte	0x03, 0x19
        /*001a*/ 	.short	0x008c


	//----- nvinfo : EIATTR_KPARAM_INFO
	.align		4
        /*001c*/ 	.byte	0x04, 0x17
        /*001e*/ 	.short	(.L_26303 - .L_26302)
.L_26302:
        /*0020*/ 	.word	0x00000000
        /*0024*/ 	.short	0x0015
        /*0026*/ 	.short	0x0088
        /*0028*/ 	.byte	0x00, 0xf0, 0x11, 0x00


	//----- nvinfo : EIATTR_KPARAM_INFO
	.align		4
.L_26303:
        /*002c*/ 	.byte	0x04, 0x17
        /*002e*/ 	.short	(.L_26305 - .L_26304)
.L_26304:
        /*0030*/ 	.word	0x00000000
        /*0034*/ 	.short	0x0014
        /*0036*/ 	.short	0x0084
        /*0038*/ 	.byte	0x00, 0xf0, 0x11, 0x00


	//----- nvinfo : EIATTR_KPARAM_INFO
	.align		4
.L_26305:
        /*003c*/ 	.byte	0x04, 0x17
        /*003e*/ 	.short	(.L_26307 - .L_26306)
.L_26306:
        /*0040*/ 	.word	0x00000000
        /*0044*/ 	.short	0x0013
        /*0046*/ 	.short	0x0080
        /*0048*/ 	.byte	0x00, 0xf0, 0x11, 0x00


	//----- nvinfo : EIATTR_KPARAM_INFO
	.align		4
.L_26307:
        /*004c*/ 	.byte	0x04, 0x17
        /*004e*/ 	.short	(.L_26309 - .L_26308)
.L_26308:
        /*0050*/ 	.word	0x00000000
        /*0054*/ 	.short	0x0012
        /*0056*/ 	.short	0x007c
        /*0058*/ 	.byte	0x00, 0xf0, 0x11, 0x00


	//----- nvinfo : EIATTR_KPARAM_INFO
	.align		4
.L_26309:
        /*005c*/ 	.byte	0x04, 0x17
        /*005e*/ 	.short	(.L_26311 - .L_26310)
.L_26310:
        /*0060*/ 	.word	0x00000000
        /*0064*/ 	.short	0x0011
        /*0066*/ 	.short	0x0078
        /*0068*/ 	.byte	0x00, 0xf0, 0x11, 0x00


	//----- nvinfo : EIATTR_KPARAM_INFO
	.align		4
.L_26311:
        /*006c*/ 	.byte	0x04, 0x17
        /*006e*/ 	.short	(.L_26313 - .L_26312)
.L_26312:
        /*0070*/ 	.word	0x00000000
        /*0074*/ 	.short	0x0010
        /*0076*/ 	.short	0x0070
        /*0078*/ 	.byte	0x00, 0xf0, 0x21, 0x00


	//----- nvinfo : EIATTR_KPARAM_INFO
	.align		4
.L_26313:
        /*007c*/ 	.byte	0x04, 0x17
        /*007e*/ 	.short	(.L_26315 - .L_26314)
.L_26314:
        /*0080*/ 	.word	0x00000000
        /*0084*/ 	.short	0x000f
        /*0086*/ 	.short	0x0068
        /*0088*/ 	.byte	0x00, 0xf0, 0x21, 0x00


	//----- nvinfo : EIATTR_KPARAM_INFO
	.align		4
.L_26315:
        /*008c*/ 	.byte	0x04, 0x17
        /*008e*/ 	.short	(.L_26317 - .L_26316)
.L_26316:
        /*0090*/ 	.word	0x00000000
        /*0094*/ 	.short	0x000e
        /*0096*/ 	.short	0x0060
        /*0098*/ 	.byte	0x00, 0xf0, 0x11, 0x00


	//----- nvinfo : EIATTR_KPARAM_INFO
	.align		4
.L_26317:
        /*009c*/ 	.byte	0x04, 0x17
        /*009e*/ 	.short	(.L_26319 - .L_26318)
.L_26318:
        /*00a0*/ 	.word	0x00000000
        /*00a4*/ 	.short	0x000d
        /*00a6*/ 	.short	0x005c
        /*00a8*/ 	.byte	0x00, 0xf0, 0x11, 0x00


	//----- nvinfo : EIATTR_KPARAM_INFO
	.align		4
.L_26319:
        /*00ac*/ 	.byte	0x04, 0x17
        /*00ae*/ 	.short	(.L_26321 - .L_26320)
.L_26320:
        /*00b0*/ 	.word	0x00000000
        /*00b4*/ 	.short	0x000c
        /*00b6*/ 	.short	0x0058
        /*00b8*/ 	.byte	0x00, 0xf0, 0x11, 0x00


	//----- nvinfo : EIATTR_KPARAM_INFO
	.align		4
.L_26321:
        /*00bc*/ 	.byte	0x04, 0x17
        /*00be*/ 	.short	(.L_26323 - .L_26322)
.L_26322:
        /*00c0*/ 	.word	0x00000000
        /*00c4*/ 	.short	0x000b
        /*00c6*/ 	.short	0x0050
        /*00c8*/ 	.byte	0x00, 0xf0, 0x21, 0x00


	//----- nvinfo : EIATTR_KPARAM_INFO
	.align		4
.L_26323:
        /*00cc*/ 	.byte	0x04, 0x17
        /*00ce*/ 	.short	(.L_26325 - .L_26324)
.L_26324:
        /*00d0*/ 	.word	0x00000000
        /*00d4*/ 	.short	0x000a
        /*00d6*/ 	.short	0x0048
        /*00d8*/ 	.byte	0x00, 0xf0, 0x11, 0x00


	//----- nvinfo : EIATTR_KPARAM_INFO
	.align		4
.L_26325:
        /*00dc*/ 	.byte	0x04, 0x17
        /*00de*/ 	.short	(.L_26327 - .L_26326)
.L_26326:
        /*00e0*/ 	.word	0x00000000
        /*00e4*/ 	.short	0x0009
        /*00e6*/ 	.short	0x0040
        /*00e8*/ 	.byte	0x00, 0xf0, 0x21, 0x00


	//----- nvinfo : EIATTR_KPARAM_INFO
	.align		4
.L_26327:
        /*00ec*/ 	.byte	0x04, 0x17
        /*00ee*/ 	.short	(.L_26329 - .L_26328)
.L_26328:
        /*00f0*/ 	.word	0x00000000
        /*00f4*/ 	.short	0x0008
        /*00f6*/ 	.short	0x0038
        /*00f8*/ 	.byte	0x00, 0xf0, 0x21, 0x00


	//----- nvinfo : EIATTR_KPARAM_INFO
	.align		4
.L_26329:
        /*00fc*/ 	.byte	0x04, 0x17
        /*00fe*/ 	.short	(.L_26331 - .L_26330)
.L_26330:
        /*0100*/ 	.word	0x00000000
        /*0104*/ 	.short	0x0007
        /*0106*/ 	.short	0x0034
        /*0108*/ 	.byte	0x00, 0xf0, 0x11, 0x00


	//----- nvinfo : EIATTR_KPARAM_INFO
	.align		4
.L_26331:
        /*010c*/ 	.byte	0x04, 0x17
        /*010e*/ 	.short	(.L_26333 - .L_26332)
.L_26332:
        /*0110*/ 	.word	0x00000000
        /*0114*/ 	.short	0x0006
        /*0116*/ 	.short	0x0030
        /*0118*/ 	.byte	0x00, 0xf0, 0x11, 0x00


	//----- nvinfo : EIATTR_KPARAM_INFO
	.align		4
.L_26333:
        /*011c*/ 	.byte	0x04, 0x17
        /*011e*/ 	.short	(.L_26335 - .L_26334)
.L_26334:
        /*0120*/ 	.word	0x00000000
        /*0124*/ 	.short	0x0005
        /*0126*/ 	.short	0x0028
        /*0128*/ 	.byte	0x00, 0xf0, 0x21, 0x00


	//----- nvinfo : EIATTR_KPARAM_INFO
	.align		4
.L_26335:
        /*012c*/ 	.byte	0x04, 0x17
        /*012e*/ 	.short	(.L_26337 - .L_26336)
.L_26336:
        /*0130*/ 	.word	0x00000000
        /*0134*/ 	.short	0x0004
        /*0136*/ 	.short	0x0020
        /*0138*/ 	.byte	0x00, 0xf0, 0x21, 0x00


	//----- nvinfo : EIATTR_KPARAM_INFO
	.align		4
.L_26337:
        /*013c*/ 	.byte	0x04, 0x17
        /*013e*/ 	.short	(.L_26339 - .L_26338)
.L_26338:
        /*0140*/ 	.word	0x00000000
        /*0144*/ 	.short	0x0003
        /*0146*/ 	.short	0x0018
        /*0148*/ 	.byte	0x00, 0xf0, 0x21, 0x00


	//----- nvinfo : EIATTR_KPARAM_INFO
	.align		4
.L_26339:
        /*014c*/ 	.byte	0x04, 0x17
        /*014e*/ 	.short	(.L_26341 - .L_26340)
.L_26340:
        /*0150*/ 	.word	0x00000000
        /*0154*/ 	.short	0x0002
        /*0156*/ 	.short	0x0010
        /*0158*/ 	.byte	0x00, 0xf0, 0x21, 0x00


	//----- nvinfo : EIATTR_KPARAM_INFO
	.align		4
.L_26341:
        /*015c*/ 	.byte	0x04, 0x17
        /*015e*/ 	.short	(.L_26343 - .L_26342)
.L_26342:
        /*0160*/ 	.word	0x00000000
        /*0164*/ 	.short	0x0001
        /*0166*/ 	.short	0x0008
        /*0168*/ 	.byte	0x00, 0xf0, 0x21, 0x00


	//----- nvinfo : EIATTR_KPARAM_INFO
	.align		4
.L_26343:
        /*016c*/ 	.byte	0x04, 0x17
        /*016e*/ 	.short	(.L_26345 - .L_26344)
.L_26344:
        /*0170*/ 	.word	0x00000000
        /*0174*/ 	.short	0x0000
        /*0176*/ 	.short	0x0000
        /*0178*/ 	.byte	0x00, 0xf0, 0x21, 0x00


	//----- nvinfo : EIATTR_MAXREG_COUNT
	.align		4
.L_26345:
        /*017c*/ 	.byte	0x03, 0x1b
        /*017e*/ 	.short	0x00ff


	//----- nvinfo : EIATTR_NUM_BARRIERS
	.align		4
        /*0180*/ 	.byte	0x02, 0x4c
        /*0182*/ 	.byte	0x01
	.zero		1


	//----- nvinfo : EIATTR_MERCURY_ISA_VERSION
	.align		4
        /*0184*/ 	.byte	0x03, 0x5f
        /*0186*/ 	.short	0x0000


	//----- nvinfo : EIATTR_COOP_GROUP_MASK_REGIDS
	.align		4
        /*0188*/ 	.byte	0x04, 0x29
        /*018a*/ 	.short	(.L_26347 - .L_26346)


	//   ....[0]....
.L_26346:
        /*018c*/ 	.word	0xffffffff


	//   ....[1]....
        /*0190*/ 	.word	0xffffffff


	//   ....[2]....
        /*0194*/ 	.word	0xffffffff


	//   ....[3]....
        /*0198*/ 	.word	0xffffffff


	//   ....[4]....
        /*019c*/ 	.word	0xffffffff


	//   ....[5]....
        /*01a0*/ 	.word	0xffffffff


	//   ....[6]....
        /*01a4*/ 	.word	0xffffffff


	//   ....[7]....
        /*01a8*/ 	.word	0xffffffff


	//   ....[8]....
        /*01ac*/ 	.word	0xffffffff


	//   ....[9]....
        /*01b0*/ 	.word	0xffffffff


	//   ....[10]....
        /*01b4*/ 	.word	0xffffffff


	//   ....[11]....
        /*01b8*/ 	.word	0xffffffff


	//   ....[12]....
        /*01bc*/ 	.word	0xffffffff


	//   ....[13]....
        /*01c0*/ 	.word	0xffffffff


	//   ....[14]....
        /*01c4*/ 	.word	0xffffffff


	//   ....[15]....
        /*01c8*/ 	.word	0xffffffff


	//   ....[16]....
        /*01cc*/ 	.word	0xffffffff


	//   ....[17]....
        /*01d0*/ 	.word	0xffffffff


	//   ....[18]....
        /*01d4*/ 	.word	0xffffffff


	//   ....[19]....
        /*01d8*/ 	.word	0xffffffff


	//   ....[20]....
        /*01dc*/ 	.word	0xffffffff


	//   ....[21]....
        /*01e0*/ 	.word	0xffffffff


	//   ....[22]....
        /*01e4*/ 	.word	0xffffffff


	//   ....[23]....
        /*01e8*/ 	.word	0xffffffff


	//   ....[24]....
        /*01ec*/ 	.word	0xffffffff


	//----- nvinfo : EIATTR_COOP_GROUP_INSTR_OFFSETS
	.align		4
.L_26347:
        /*01f0*/ 	.byte	0x04, 0x28
        /*01f2*/ 	.short	(.L_26349 - .L_26348)


	//   ....[0]....
.L_26348:
        /*01f4*/ 	.word	0x00002630


	//   ....[1]....
        /*01f8*/ 	.word	0x00002660


	//   ....[2]....
        /*01fc*/ 	.word	0x000036d0


	//   ....[3]....
        /*0200*/ 	.word	0x00003700


	//   ....[4]....
        /*0204*/ 	.word	0x000038c0


	//   ....[5]....
        /*0208*/ 	.word	0x000038f0


	//   ....[6]....
        /*020c*/ 	.word	0x00003910


	//   ....[7]....
        /*0210*/ 	.word	0x00003a00


	//   ....[8]....
        /*0214*/ 	.word	0x00003a20


	//   ....[9]....
        /*0218*/ 	.word	0x00003a40


	//   ....[10]....
        /*021c*/ 	.word	0x00004890


	//   ....[11]....
        /*0220*/ 	.word	0x000048f0


	//   ....[12]....
        /*0224*/ 	.word	0x00004920


	//   ....[13]....
        /*0228*/ 	.word	0x00004940


	//   ....[14]....
        /*022c*/ 	.word	0x00004960


	//   ....[15]....
        /*0230*/ 	.word	0x000049b0


	//   ....[16]....
        /*0234*/ 	.word	0x000049d0


	//   ....[17]....
        /*0238*/ 	.word	0x000049f0


	//   ....[18]....
        /*023c*/ 	.word	0x00007210


	//   ....[19]....
        /*0240*/ 	.word	0x00007290


	//   ....[20]....
        /*0244*/ 	.word	0x00007310


	//   ....[21]....
        /*0248*/ 	.word	0x00007390


	//   ....[22]....
        /*024c*/ 	.word	0x00007410


	//   ....[23]....
        /*0250*/ 	.word	0x00007490


	//   ....[24]....
        /*0254*/ 	.word	0x00007500


	//----- nvinfo : EIATTR_EXIT_INSTR_OFFSETS
	.align		4
.L_26349:
        /*0258*/ 	.byte	0x04, 0x1c
        /*025a*/ 	.short	(.L_26351 - .L_26350)


	//   ....[0]....
.L_26350:
        /*025c*/ 	.word	0x000000b0


	//   ....[1]....
        /*0260*/ 	.word	0x00006ee0


	//   ....[2]....
        /*0264*/ 	.word	0x00007130


	//   ....[3]....
        /*0268*/ 	.word	0x000071b0


	//----- nvinfo : EIATTR_CTAIDZ_USED
	.align		4
.L_26351:
        /*026c*/ 	.byte	0x01, 0x04
	.zero		2


	//----- nvinfo : EIATTR_CRS_STACK_SIZE
	.align		4
        /*0270*/ 	.byte	0x04, 0x1e
        /*0272*/ 	.short	(.L_26353 - .L_26352)
.L_26352:
        /*0274*/ 	.word	0x00000000
.L_26353:


//--------------------- .nv.info._ZN4vllm32paged_attention_v2_reduce_kernelI13__nv_bfloat16Li96ELi128ELi512EEEvPT_PKfS5_PKS2_PKii --------------------------
	.section	.nv.info._ZN4vllm32paged_attention_v2_reduce_kernelI13__nv_bfloat16Li96ELi128ELi512EEEvPT_PKfS5_PKS2_PKii,"",@"SHT_CUDA_INFO"
	.sectionflags	@""
	.align	4


	//----- nvinfo : EIATTR_CUDA_API_VERSION
	.align		4
        /*0000*/ 	.byte	0x04, 0x37
        /*0002*/ 	.short	(.L_26355 - .L_26354)
.L_26354:
        /*0004*/ 	.word	0x00000082


	//----- nvinfo : EIATTR_SW2861232_WAR
	.align		4
.L_26355:
        /*0008*/ 	.byte	0x01, 0x35
	.zero		2


	//----- nvinfo : EIATTR_PARAM_CBANK
	.align		4
        /*000c*/ 	.byte	0x04, 0x0a
        /*000e*/ 	.short	(.L_26357 - .L_26356)
	.align		4
.L_26356:
        /*0010*/ 	.word	index@(.nv.constant0._ZN4vllm32paged_attention_v2_reduce_kernelI13__nv_bfloat16Li96ELi128ELi512EEEvPT_PKfS5_PKS2_PKii)
        /*0014*/ 	.short	0x0160
        /*0016*/ 	.short	0x002c


	//----- nvinfo : EIATTR_CBANK_PARAM_SIZE
	.align		4
.L_26357:
        /*0018*/ 	.byte	0x03, 0x19
        /*001a*/ 	.short	0x002c


	//----- nvinfo : EIATTR_KPARAM_INFO
	.align		4
        /*001c*/ 	.byte	0x04, 0x17
        /*001e*/ 	.short	(.L_26359 - .L_26358)
.L_26358:
        /*0020*/ 	.word	0x00000000
        /*0024*/ 	.short	0x0005
        /*0026*/ 	.short	0x0028
        /*0028*/ 	.byte	0x00, 0xf0, 0x11, 0x00


	//----- nvinfo : EIATTR_KPARAM_INFO
	.align		4
.L_26359:
        /*002c*/ 	.byte	0x04, 0x17
        /*002e*/ 	.short	(.L_26361 - .L_26360)
.L_26360:
        /*0030*/ 	.word	0x00000000
        /*0034*/ 	.short	0x0004
        /*0036*/ 	.short	0x0020
        /*0038*/ 	.byte	0x00, 0xf0, 0x21, 0x00


	//----- nvinfo : EIATTR_KPARAM_INFO
	.align		4
.L_26361:
        /*003c*/ 	.byte	0x04, 0x17
        /*003e*/ 	.short	(.L_26363 - .L_26362)
.L_26362:
        /*0040*/ 	.word	0x00000000
        /*0044*/ 	.short	0x0003
        /*0046*/ 	.short	0x0018
        /*0048*/ 	.byte	0x00, 0xf0, 0x21, 0x00


	//----- nvinfo : EIATTR_KPARAM_INFO
	.align		4
.L_26363:
        /*004c*/ 	.byte	0x04, 0x17
        /*004e*/ 	.short	(.L_26365 - .L_26364)
.L_26364:
        /*0050*/ 	.word	0x00000000
        /*0054*/ 	.short	0x0002
        /*0056*/ 	.short	0x0010
        /*0058*/ 	.byte	0x00, 0xf0, 0x21, 0x00


	//----- nvinfo : EIATTR_KPARAM_INFO
	.align		4
.L_26365:
        /*005c*/ 	.byte	0x04, 0x17
        /*005e*/ 	.short	(.L_26367 - .L_26366)
.L_26366:
        /*0060*/ 	.word	0x00000000
        /*0064*/ 	.short	0x0001
        /*0066*/ 	.short	0x0008
        /*0068*/ 	.byte	0x00, 0xf0, 0x21, 0x00


	//----- nvinfo : EIATTR_KPARAM_INFO
	.align		4
.L_26367:
        /*006c*/ 	.byte	0x04, 0x17
        /*006e*/ 	.short	(.L_26369 - .L_26368)
.L_26368:
        /*0070*/ 	.word	0x00000000
        /*0074*/ 	.short	0x0000
        /*0076*/ 	.short	0x0000
        /*0078*/ 	.byte	0x00, 0xf0, 0x21, 0x00


	//----- nvinfo : EIATTR_MAXREG_COUNT
	.align		4
.L_26369:
        /*007c*/ 	.byte	0x03, 0x1b
        /*007e*/ 	.short	0x00ff


	//----- nvinfo : EIATTR_NUM_BARRIERS
	.align		4
        /*0080*/ 	.byte	0x02, 0x4c
        /*0082*/ 	.byte	0x01
	.zero		1


	//----- nvinfo : EIATTR_MERCURY_ISA_VERSION
	.align		4
        /*0084*/ 	.byte	0x03, 0x5f
        /*0086*/ 	.short	0x0000


	//----- nvinfo : EIATTR_COOP_GROUP_MASK_REGIDS
	.align		4
        /*0088*/ 	.byte	0x04, 0x29
        /*008a*/ 	.short	(.L_26371 - .L_26370)


	//   ....[0]....
.L_26370:
        /*008c*/ 	.word	0xffffffff


	//   ....[1]....
        /*0090*/ 	.word	0xffffffff


	//   ....[2]....
        /*0094*/ 	.word	0xffffffff


	//   ....[3]....
        /*0098*/ 	.word	0xffffffff


	//   ....[4]....
        /*009c*/ 	.word	0xffffffff


	//   ....[5]....
        /*00a0*/ 	.word	0xffffffff


	//   ....[6]....
        /*00a4*/ 	.word	0xffffffff


	//   ....[7]....
        /*00a8*/ 	.word	0xffffffff


	//   ....[8]....
        /*00ac*/ 	.word	0xffffffff


	//   ....[9]....
        /*00b0*/ 	.word	0xffffffff


	//   ....[10]....
        /*00b4*/ 	.word	0xffffffff


	//   ....[11]....
        /*00b8*/ 	.word	0xffffffff


	//   ....[12]....
        /*00bc*/ 	.word	0xffffffff


	//   ....[13]....
        /*00c0*/ 	.word	0xffffffff


	//   ....[14]....
        /*00c4*/ 	.word	0xffffffff


	//   ....[15]....
        /*00c8*/ 	.word	0xffffffff


	//----- nvinfo : EIATTR_COOP_GROUP_INSTR_OFFSETS
	.align		4
.L_26371:
        /*00cc*/ 	.byte	0x04, 0x28
        /*00ce*/ 	.short	(.L_26373 - .L_26372)


	//   ....[0]....
.L_26372:
        /*00d0*/ 	.word	0x00000260


	//   ....[1]....
        /*00d4*/ 	.word	0x000002c0


	//   ....[2]....
        /*00d8*/ 	.word	0x000002e0


	//   ....[3]....
        /*00dc*/ 	.word	0x00000310


	//   ....[4]....
        /*00e0*/ 	.word	0x00000340


	//   ....[5]....
        /*00e4*/ 	.word	0x000003c0


	//   ....[6]....
        /*00e8*/ 	.word	0x000003e0


	//   ....[7]....
        /*00ec*/ 	.word	0x00000410


	//   ....[8]....
        /*00f0*/ 	.word	0x00000570


	//   ....[9]....
        /*00f4*/ 	.word	0x000005c0


	//   ....[10]....
        /*00f8*/ 	.word	0x000005e0


	//   ....[11]....
        /*00fc*/ 	.word	0x00000600


	//   ....[12]....
        /*0100*/ 	.word	0x00000630


	//   ....[13]....
        /*0104*/ 	.word	0x00000680


	//   ....[14]....
        /*0108*/ 	.word	0x000006a0


	//   ....[15]....
        /*010c*/ 	.word	0x000006c0


	//----- nvinfo : EIATTR_EXIT_INSTR_OFFSETS
	.align		4
.L_26373:
        /*0110*/ 	.byte	0x04, 0x1c
        /*0112*/ 	.short	(.L_26375 - .L_26374)


	//   ....[0]....
.L_26374:
        /*0114*/ 	.word	0x000006d0


	//   ....[1]....
        /*0118*/ 	.word	0x000008c0


	//   ....[2]....
        /*011c*/ 	.word	0x00000980


	//   ....[3]....
        /*0120*/ 	.word	0x00001800


	//   ....[4]....
        /*0124*/ 	.word	0x00001830


	//   ....[5]....
        /*0128*/ 	.word	0x000019d0


	//----- nvinfo : EIATTR_CRS_STACK_SIZE
	.align		4
.L_26375:
        /*012c*/ 	.byte	0x04, 0x1e
        /*012e*/ 	.short	(.L_26377 - .L_26376)
.L_26376:
        /*0130*/ 	.word	0x00000000
.L_26377:


//--------------------- .nv.info._ZN4vllm25paged_attention_v2_kernelI13__nv_bfloat16S1_Li96ELi8ELi128ELNS_18Fp8KVCacheDataTypeE0ELb1ELi512EEEvPfS3_PT_PKS4_PKT0_SA_ifPKiSC_iPKfiiiSE_SE_iiiii --------------------------
	.section	.nv.info._ZN4vllm25paged_attention_v2_kernelI13__nv_bfloat16S1_Li96ELi8ELi128ELNS_18Fp8KVCacheDataTypeE0ELb1ELi512EEEvPfS3_PT_PKS4_PKT0_SA_ifPKiSC_iPKfiiiSE_SE_iiiii,"",@"SHT_CUDA_INFO"
	.sectionflags	@""
	.align	4


	//----- nvinfo : EIATTR_CUDA_API_VERSION
	.align		4
        /*0000*/ 	.byte	0x04, 0x37
        /*0002*/ 	.short	(.L_26379 - .L_26378)
.L_26378:
        /*0004*/ 	.word	0x00000082


	//----- nvinfo : EIATTR_SW2861232_WAR
	.align		4
.L_26379:
        /*0008*/ 	.byte	0x01, 0x35
	.zero		2


	//----- nvinfo : EIATTR_PARAM_CBANK
	.align		4
        /*000c*/ 	.byte	0x04, 0x0a
        /*000e*/ 	.short	(.L_26381 - .L_26380)
	.align		4
.L_26380:
        /*0010*/ 	.word	index@(.nv.constant0._ZN4vllm25paged_attention_v2_kernelI13__nv_bfloat16S1_Li96ELi8ELi128ELNS_18Fp8KVCacheDataTypeE0ELb1ELi512EEEvPfS3_PT_PKS4_PKT0_SA_ifPKiSC_iPKfiiiSE_SE_iiiii)
        /*0014*/ 	.short	0x0160
        /*0016*/ 	.short	0x008c


	//----- nvinfo : EIATTR_CBANK_PARAM_SIZE
	.align		4
.L_26381:
        /*0018*/ 	.byte	0x03, 0x19
        /*001a*/ 	.short	0x008c


	//----- nvinfo : EIATTR_KPARAM_INFO
	.align		4
        /*001c*/ 	.byte	0x04, 0x17
        /*001e*/ 	.short	(.L_26383 - .L_26382)
.L_26382:
        /*0020*/ 	.word	0x00000000
        /*0024*/ 	.short	0x0015
        /*0026*/ 	.short	0x0088
        /*0028*/ 	.byte	0x00, 0xf0, 0x11, 0x00


	//----- nvinfo : EIATTR_KPARAM_INFO
	.align		4
.L_26383:
        /*002c*/ 	.byte	0x04, 0x17
        /*002e*/ 	.short	(.L_26385 - .L_26384)
.L_26384:
        /*0030*/ 	.word	0x00000000
        /*0034*/ 	.short	0x0014
        /*0036*/ 	.short	0x0084
        /*0038*/ 	.byte	0x00, 0xf0, 0x11, 0x00


	//----- nvinfo : EIATTR_KPARAM_INFO
	.align		4
.L_26385:
        /*003c*/ 	.byte	0x04, 0x17
        /*003e*/ 	.short	(.L_26387 - .L_26386)
.L_26386:
        /*0040*/ 	.word	0x00000000
        /*0044*/ 	.short	0x0013
        /*0046*/ 	.short	0x0080
        /*0048*/ 	.byte	0x00, 0xf0, 0x11, 0x00


	//----- nvinfo : EIATTR_KPARAM_INFO
	.align		4
.L_26387:
        /*004c*/ 	.byte	0x04, 0x17
        /*004e*/ 	.short	(.L_26389 - .L_26388)
.L_26388:
        /*0050*/ 	.word	0x00000000
        /*0054*/ 	.short	0x0012
        /*0056*/ 	.short	0x007c
        /*0058*/ 	.byte	0x00, 0xf0, 0x11, 0x00


	//----- nvinfo : EIATTR_KPARAM_INFO
	.align		4
.L_26389:
        /*005c*/ 	.byte	0x04, 0x17
        /*005e*/ 	.short	(.L_26391 - .L_26390)
.L_26390:
        /*0060*/ 	.word	0x00000000
        /*0064*/ 	.short	0x0011
        /*0066*/ 	.short	0x0078
        /*0068*/ 	.byte	0x00, 0xf0, 0x11, 0x00


	//----- nvinfo : EIATTR_KPARAM_INFO
	.align		4
.L_26391:
        /*006c*/ 	.byte	0x04, 0x17
        /*006e*/ 	.short	(.L_26393 - .L_26392)
.L_26392:
        /*0070*/ 	.word	0x00000000
        /*0074*/ 	.short	0x0010
        /*0076*/ 	.short	0x0070
        /*0078*/ 	.byte	0x00, 0xf0, 0x21, 0x00


	//----- nvinfo : EIATTR_KPARAM_INFO
	.align		4
.L_26393:
        /*007c*/ 	.byte	0x04, 0x17
        /*007e*/ 	.short	(.L_26395 - .L_26394)
.L_26394:
        /*0080*/ 	.word	0x00000000
        /*0084*/ 	.short	0x000f
        /*0086*/ 	.short	0x0068
        /*0088*/ 	.byte	0x00, 0xf0, 0x21, 0x00


	//----- nvinfo : EIATTR_KPARAM_INFO
	.align		4
.L_26395:
        /*008c*/ 	.byte	0x04, 0x17
        /*008e*/ 	.short	(.L_26397 - .L_26396)
.L_26396:
        /*0090*/ 	.word	0x00000000
        /*0094*/ 	.short	0x000e
        /*0096*/ 	.short	0x0060
        /*0098*/ 	.byte	0x00, 0xf0, 0x11, 0x00


	//----- nvinfo : EIATTR_KPARAM_INFO
	.align		4
.L_26397:
        /*009c*/ 	.byte	0x04, 0x17
        /*009e*/ 	.short	(.L_26399 - .L_26398)
.L_26398:
        /*00a0*/ 	.word	0x00000000
        /*00a4*/ 	.short	0x000d
        /*00a6*/ 	.short	0x005c
        /*00a8*/ 	.byte	0x00, 0xf0, 0x11, 0x00


	//----- nvinfo : EIATTR_KPARAM_INFO
	.align		4
.L_26399:
        /*00ac*/ 	.byte	0x04, 0x17
        /*00ae*/ 	.short	(.L_26401 - .L_26400)
.L_26400:
        /*00b0*/ 	.word	0x00000000
        /*00b4*/ 	.short	0x000c
        /*00b6*/ 	.short	0x0058
        /*00b8*/ 	.byte	0x00, 0xf0, 0x11, 0x00


	//----- nvinfo : EIATTR_KPARAM_INFO
	.align		4
.L_26401:
        /*00bc*/ 	.byte	0x04, 0x17
        /*00be*/ 	.short	(.L_26403 - .L_26402)
.L_26402:
        /*00c0*/ 	.word	0x00000000
        /*00c4*/ 	.short	0x000b
        /*00c6*/ 	.short	0x0050
        /*00c8*/ 	.byte	0x00, 0xf0, 0x21, 0x00


	//----- nvinfo : EIATTR_KPARAM_INFO
	.align		4
.L_26403:
        /*00cc*/ 	.byte	0x04, 0x17
        /*00ce*/ 	.short	(.L_26405 - .L_26404)
.L_26404:
        /*00d0*/ 	.word	0x00000000
        /*00d4*/ 	.short	0x000a
        /*00d6*/ 	.short	0x0048
        /*00d8*/ 	.byte	0x00, 0xf0, 0x11, 0x00


	//----- nvinfo : EIATTR_KPARAM_INFO
	.align		4
.L_26405:
        /*00dc*/ 	.byte	0x04, 0x17
        /*00de*/ 	.short	(.L_26407 - .L_26406)
.L_26406:
        /*00e0*/ 	.word	0x00000000
        /*00e4*/ 	.short	0x0009
        /*00e6*/ 	.short	0x0040
        /*00e8*/ 	.byte	0x00, 0xf0, 0x21, 0x00


	//----- nvinfo : EIATTR_KPARAM_INFO
	.align		4
.L_26407:
        /*00ec*/ 	.byte	0x04, 0x17
        /*00ee*/ 	.short	(.L_26409 - .L_26408)
.L_26408:
        /*00f0*/ 	.word	0x00000000
        /*00f4*/ 	.short	0x0008
        /*00f6*/ 	.short	0x0038
        /*00f8*/ 	.byte	0x00, 0xf0, 0x21, 0x00


	//----- nvinfo : EIATTR_KPARAM_INFO
	.align		4
.L_26409:
        /*00fc*/ 	.byte	0x04, 0x17
        /*00fe*/ 	.short	(.L_26411 - .L_26410)
.L_26410:
        /*0100*/ 	.word	0x00000000
        /*0104*/ 	.short	0x0007
        /*0106*/ 	.short	0x0034
        /*0108*/ 	.byte	0x00, 0xf0, 0x11, 0x00


	//----- nvinfo : EIATTR_KPARAM_INFO
	.align		4
.L_26411:
        /*010c*/ 	.byte	0x04, 0x17
        /*010e*/ 	.short	(.L_26413 - .L_26412)
.L_26412:
        /*0110*/ 	.word	0x00000000
        /*0114*/ 	.short	0x0006
        /*0116*/ 	.short	0x0030
        /*0118*/ 	.byte	0x00, 0xf0, 0x11, 0x00


	//----- nvinfo : EIATTR_KPARAM_INFO
	.align		4
.L_26413:
        /*011c*/ 	.byte	0x04, 0x17
        /*011e*/ 	.short	(.L_26415 - .L_26414)
.L_26414:
        /*0120*/ 	.word	0x00000000
        /*0124*/ 	.short	0x0005
        /*0126*/ 	.short	0x0028
        /*0128*/ 	.byte	0x00, 0xf0, 0x21, 0x00


	//----- nvinfo : EIATTR_KPARAM_INFO
	.align		4
.L_26415:
        /*012c*/ 	.byte	0x04, 0x17
        /*012e*/ 	.short	(.L_26417 - .L_26416)
.L_26416:
        /*0130*/ 	.word	0x00000000
        /*0134*/ 	.short	0x0004
        /*0136*/ 	.short	0x0020
        /*0138*/ 	.byte	0x00, 0xf0, 0x21, 0x00


	//----- nvinfo : EIATTR_KPARAM_INFO
	.align		4
.L_26417:
        /*013c*/ 	.byte	0x04, 0x17
        /*013e*/ 	.short	(.L_26419 - .L_26418)
.L_26418:
        /*0140*/ 	.word	0x00000000
        /*0144*/ 	.short	0x0003
        /*0146*/ 	.short	0x0018
        /*0148*/ 	.byte	0x00, 0xf0, 0x21, 0x00


	//----- nvinfo : EIATTR_KPARAM_INFO
	.align		4
.L_26419:
        /*014c*/ 	.byte	0x04, 0x17
        /*014e*/ 	.short	(.L_26421 - .L_26420)
.L_26420:
        /*0150*/ 	.word	0x00000000
        /*0154*/ 	.short	0x0002
        /*0156*/ 	.short	0x0010
        /*0158*/ 	.byte	0x00, 0xf0, 0x21, 0x00


	//----- nvinfo : EIATTR_KPARAM_INFO
	.align		4
.L_26421:
        /*015c*/ 	.byte	0x04, 0x17
        /*015e*/ 	.short	(.L_26423 - .L_26422)
.L_26422:
        /*0160*/ 	.word	0x00000000
        /*0164*/ 	.short	0x0001
        /*0166*/ 	.short	0x0008
        /*0168*/ 	.byte	0x00, 0xf0, 0x21, 0x00


	//----- nvinfo : EIATTR_KPARAM_INFO
	.align		4
.L_26423:
        /*016c*/ 	.byte	0x04, 0x17
        /*016e*/ 	.short	(.L_26425 - .L_26424)
.L_26424:
        /*0170*/ 	.word	0x00000000
        /*0174*/ 	.short	0x0000
        /*0176*/ 	.short	0x0000
        /*0178*/ 	.byte	0x00, 0xf0, 0x21, 0x00


	//----- nvinfo : EIATTR_MAXREG_COUNT
	.align		4
.L_26425:
        /*017c*/ 	.byte	0x03, 0x1b
        /*017e*/ 	.short	0x00ff


	//----- nvinfo : EIATTR_NUM_BARRIERS
	.align		4
        /*0180*/ 	.byte	0x02, 0x4c
        /*0182*/ 	.byte	0x01
	.zero		1


	//----- nvinfo : EIATTR_MERCURY_ISA_VERSION
	.align		4
        /*0184*/ 	.byte	0x03, 0x5f
        /*0186*/ 	.short	0x0000


	//----- nvinfo : EIATTR_COOP_GROUP_MASK_REGIDS
	.align		4
        /*0188*/ 	.byte	0x04, 0x29
        /*018a*/ 	.short	(.L_26427 - .L_26426)


	//   ....[0]....
.L_26426:
        /*018c*/ 	.word	0xffffffff


	//   ....[1]....
        /*0190*/ 	.word	0xffffffff


	//   ....[2]....
        /*0194*/ 	.word	0xffffffff


	//   ....[3]....
        /*0198*/ 	.word	0xffffffff


	//   ....[4]....
        /*019c*/ 	.word	0xffffffff


	//   ....[5]....
        /*01a0*/ 	.word	0xffffffff


	//   ....[6]....
        /*01a4*/ 	.word	0xffffffff


	//   ....[7]....
        /*01a8*/ 	.word	0xffffffff


	//   ....[8]....
        /*01ac*/ 	.word	0xffffffff


	//   ....[9]....
        /*01b0*/ 	.word	0xffffffff


	//   ....[10]....
        /*01b4*/ 	.word	0xffffffff


	//   ....[11]....
        /*01b8*/ 	.word	0xffffffff


	//   ....[12]....
        /*01bc*/ 	.word	0xffffffff


	//   ....[13]....
        /*01c0*/ 	.word	0xffffffff


	//   ....[14]....
        /*01c4*/ 	.word	0xffffffff


	//   ....[15]....
        /*01c8*/ 	.word	0xffffffff


	//   ....[16]....
        /*01cc*/ 	.word	0xffffffff


	//   ....[17]....
        /*01d0*/ 	.word	0xffffffff


	//   ....[18]....
        /*01d4*/ 	.word	0xffffffff


	//   ....[19]....
        /*01d8*/ 	.word	0xffffffff


	//   ....[20]....
        /*01dc*/ 	.word	0xffffffff


	//   ....[21]....
        /*01e0*/ 	.word	0xffffffff


	//   ....[22]....
        /*01e4*/ 	.word	0xffffffff


	//   ....[23]....
        /*01e8*/ 	.word	0xffffffff


	//   ....[24]....
        /*01ec*/ 	.word	0xffffffff


	//----- nvinfo : EIATTR_COOP_GROUP_INSTR_OFFSETS
	.align		4
.L_26427:
        /*01f0*/ 	.byte	0x04, 0x28
        /*01f2*/ 	.short	(.L_26429 - .L_26428)


	//   ....[0]....
.L_26428:
        /*01f4*/ 	.word	0x00002330


	//   ....[1]....
        /*01f8*/ 	.word	0x00002360


	//   ....[2]....
        /*01fc*/ 	.word	0x00003230


	//   ....[3]....
        /*0200*/ 	.word	0x00003260


	//   ....[4]....
        /*0204*/ 	.word	0x00003410


	//   ....[5]....
        /*0208*/ 	.word	0x00003440


	//   ....[6]....
        /*020c*/ 	.word	0x00003460


	//   ....[7]....
        /*0210*/ 	.word	0x00003550


	//   ....[8]....
        /*0214*/ 	.word	0x00003570


	//   ....[9]....
        /*0218*/ 	.word	0x00003590


	//   ....[10]....
        /*021c*/ 	.word	0x000043e0


	//   ....[11]....
        /*0220*/ 	.word	0x00004440


	//   ....[12]....
        /*0224*/ 	.word	0x00004470


	//   ....[13]....
        /*0228*/ 	.word	0x00004490


	//   ....[14]....
        /*022c*/ 	.word	0x000044b0


	//   ....[15]....
        /*0230*/ 	.word	0x00004500


	//   ....[16]....
        /*0234*/ 	.word	0x00004520


	//   ....[17]....
        /*0238*/ 	.word	0x00004540


	//   ....[18]....
        /*023c*/ 	.word	0x00006750


	//   ....[19]....
        /*0240*/ 	.word	0x000067d0


	//   ....[20]....
        /*0244*/ 	.word	0x00006850


	//   ....[21]....
        /*0248*/ 	.word	0x000068d0


	//   ....[22]....
        /*024c*/ 	.word	0x00006950


	//   ....[23]....
        /*0250*/ 	.word	0x000069d0


	//   ....[24]....
        /*0254*/ 	.word	0x00006a40


	//----- nvinfo : EIATTR_EXIT_INSTR_OFFSETS
	.align		4
.L_26429:
        /*0258*/ 	.byte	0x04, 0x1c
        /*025a*/ 	.short	(.L_26431 - .L_26430)


	//   ....[0]....
.L_26430:
        /*025c*/ 	.word	0x000000b0


	//   ....[1]....
        /*0260*/ 	.word	0x00006480


	//   ....[2]....
        /*0264*/ 	.word	0x000066f0


	//----- nvinfo : EIATTR_CTAIDZ_USED
	.align		4
.L_26431:
        /*0268*/ 	.byte	0x01, 0x04
	.zero		2


	//----- nvinfo : EIATTR_CRS_STACK_SIZE
	.align		4
        /*026c*/ 	.byte	0x04, 0x1e
        /*026e*/ 	.short	(.L_26433 - .L_26432)
.L_26432:
        /*0270*/ 	.word	0x00000000
.L_26433:


//--------------------- .nv.info._ZN4vllm32paged_attention_v2_reduce_kernelI13__nv_bfloat16Li80ELi128ELi512EEEvPT_PKfS5_PKS2_PKii --------------------------
	.section	.nv.info._ZN4vllm32paged_attention_v2_reduce_kernelI13__nv_bfloat16Li80ELi128ELi512EEEvPT_PKfS5_PKS2_PKii,"",@"SHT_CUDA_INFO"
	.sectionflags	@""
	.align	4


	//----- nvinfo : EIATTR_CUDA_API_VERSION
	.align		4
        /*0000*/ 	.byte	0x04, 0x37
        /*0002*/ 	.short	(.L_26435 - .L_26434)
.L_26434:
        /*0004*/ 	.word	0x00000082


	//----- nvinfo : EIATTR_SW2861232_WAR
	.align		4
.L_26435:
        /*0008*/ 	.byte	0x01, 0x35
	.zero		2


	//----- nvinfo : EIATTR_PARAM_CBANK
	.align		4
        /*000c*/ 	.byte	0x04, 0x0a
        /*000e*/ 	.short	(.L_26437 - .L_26436)
	.align		4
.L_26436:
        /*0010*/ 	.word	index@(.nv.constant0._ZN4vllm32paged_attention_v2_reduce_kernelI13__nv_bfloat16Li80ELi128ELi512EEEvPT_PKfS5_PKS2_PKii)
        /*0014*/ 	.short	0x0160
        /*0016*/ 	.short	0x002c


	//----- nvinfo : EIATTR_CBANK_PARAM_SIZE
	.align		4
.L_26437:
        /*0018*/ 	.byte	0x03, 0x19
        /*001a*/ 	.short	0x002c


	//----- nvinfo : EIATTR_KPARAM_INFO
	.align		4
        /*001c*/ 	.byte	0x04, 0x17
        /*001e*/ 	.short	(.L_26439 - .L_26438)
.L_26438:
        /*0020*/ 	.word	0x00000000
        /*0024*/ 	.short	0x0005
        /*0026*/ 	.short	0x0028
        /*0028*/ 	.byte	0x00, 0xf0, 0x11, 0x00


	//----- nvinfo : EIATTR_KPARAM_INFO
	.align		4
.L_26439:
        /*002c*/ 	.byte	0x04, 0x17
        /*002e*/ 	.short	(.L_26441 - .L_26440)
.L_26440:
        /*0030*/ 	.word	0x00000000
        /*0034*/ 	.short	0x0004
        /*0036*/ 	.short	0x0020
        /*0038*/ 	.byte	0x00, 0xf0, 0x21, 0x00


	//----- nvinfo : EIATTR_KPARAM_INFO
	.align		4
.L_26441:
        /*003c*/ 	.byte	0x04, 0x17
        /*003e*/ 	.short	(.L_26443 - .L_26442)
.L_26442:
        /*0040*/ 	.word	0x00000000
        /*0044*/ 	.short	0x0003
        /*0046*/ 	.short	0x0018
        /*0048*/ 	.byte	0x00, 0xf0, 0x21, 0x00


	//----- nvinfo : EIATTR_KPARAM_INFO
	.align		4
.L_26443:
        /*004c*/ 	.byte	0x04, 0x17
        /*004e*/ 	.short	(.L_26445 - .L_26444)
.L_26444:
        /*0050*/ 	.word	0x00000000
        /*0054*/ 	.short	0x0002
        /*0056*/ 	.short	0x0010
        /*0058*/ 	.byte	0x00, 0xf0, 0x21, 0x00


	//----- nvinfo : EIATTR_KPARAM_INFO
	.align		4
.L_26445:
        /*005c*/ 	.byte	0x04, 0x17
        /*005e*/ 	.short	(.L_26447 - .L_26446)
.L_26446:
        /*0060*/ 	.word	0x00000000
        /*0064*/ 	.short	0x0001
        /*0066*/ 	.short	0x0008
        /*0068*/ 	.byte	0x00, 0xf0, 0x21, 0x00


	//----- nvinfo : EIATTR_KPARAM_INFO
	.align		4
.L_26447:
        /*006c*/ 	.byte	0x04, 0x17
        /*006e*/ 	.short	(.L_26449 - .L_26448)
.L_26448:
        /*0070*/ 	.word	0x00000000
        /*0074*/ 	.short	0x0000
        /*0076*/ 	.short	0x0000
        /*0078*/ 	.byte	0x00, 0xf0, 0x21, 0x00


	//----- nvinfo : EIATTR_MAXREG_COUNT
	.align		4
.L_26449:
        /*007c*/ 	.byte	0x03, 0x1b
        /*007e*/ 	.short	0x00ff


	//----- nvinfo : EIATTR_NUM_BARRIERS
	.align		4
        /*0080*/ 	.byte	0x02, 0x4c
        /*0082*/ 	.byte	0x01
	.zero		1


	//----- nvinfo : EIATTR_MERCURY_ISA_VERSION
	.align		4
        /*0084*/ 	.byte	0x03, 0x5f
        /*0086*/ 	.short	0x0000


	//----- nvinfo : EIATTR_COOP_GROUP_MASK_REGIDS
	.align		4
        /*0088*/ 	.byte	0x04, 0x29
        /*008a*/ 	.short	(.L_26451 - .L_26450)


	//   ....[0]....
.L_26450:
        /*008c*/ 	.word	0xffffffff


	//   ....[1]....
        /*0090*/ 	.word	0xffffffff


	//   ....[2]....
        /*0094*/ 	.word	0xffffffff


	//   ....[3]....
        /*0098*/ 	.word	0xffffffff


	//   ....[4]....
        /*009c*/ 	.word	0xffffffff


	//   ....[5]....
        /*00a0*/ 	.word	0xffffffff


	//   ....[6]....
        /*00a4*/ 	.word	0xffffffff


	//   ....[7]....
        /*00a8*/ 	.word	0xffffffff


	//   ....[8]....
        /*00ac*/ 	.word	0xffffffff


	//   ....[9]....
        /*00b0*/ 	.word	0xffffffff


	//   ....[10]....
        /*00b4*/ 	.word	0xffffffff


	//   ....[11]....
        /*00b8*/ 	.word	0xffffffff


	//   ....[12]....
        /*00bc*/ 	.word	0xffffffff


	//   ....[13]....
        /*00c0*/ 	.word	0xffffffff


	//   ....[14]....
        /*00c4*/ 	.word	0xffffffff


	//   ....[15]....
        /*00c8*/ 	.word	0xffffffff


	//----- nvinfo : EIATTR_COOP_GROUP_INSTR_OFFSETS
	.align		4
.L_26451:
        /*00cc*/ 	.byte	0x04, 0x28
        /*00ce*/ 	.short	(.L_26453 - .L_26452)


	//   ....[0]....
.L_26452:
        /*00d0*/ 	.word	0x00000260


	//   ....[1]....
        /*00d4*/ 	.word	0x000002c0


	//   ....[2]....
        /*00d8*/ 	.word	0x000002e0


	//   ....[3]....
        /*00dc*/ 	.word	0x00000310


	//   ....[4]....
        /*00e0*/ 	.word	0x00000340


	//   ....[5]....
        /*00e4*/ 	.word	0x000003c0


	//   ....[6]....
        /*00e8*/ 	.word	0x000003e0


	//   ....[7]....
        /*00ec*/ 	.word	0x00000410


	//   ....[8]....
        /*00f0*/ 	.word	0x00000570


	//   ....[9]....
        /*00f4*/ 	.word	0x000005c0


	//   ....[10]....
        /*00f8*/ 	.word	0x000005e0


	//   ....[11]....
        /*00fc*/ 	.word	0x00000600


	//   ....[12]....
        /*0100*/ 	.word	0x00000630


	//   ....[13]....
        /*0104*/ 	.word	0x00000680


	//   ....[14]....
        /*0108*/ 	.word	0x000006a0


	//   ....[15]....
        /*010c*/ 	.word	0x000006c0


	//----- nvinfo : EIATTR_EXIT_INSTR_OFFSETS
	.align		4
.L_26453:
        /*0110*/ 	.byte	0x04, 0x1c
        /*0112*/ 	.short	(.L_26455 - .L_26454)


	//   ....[0]....
.L_26454:
        /*0114*/ 	.word	0x000006d0


	//   ....[1]....
        /*0118*/ 	.word	0x000008c0


	//   ....[2]....
        /*011c*/ 	.word	0x00000980


	//   ....[3]....
        /*0120*/ 	.word	0x00001800


	//   ....[4]....
        /*0124*/ 	.word	0x00001830


	//   ....[5]....
        /*0128*/ 	.word	0x000019d0


	//----- nvinfo : EIATTR_CRS_STACK_SIZE
	.align		4
.L_26455:
        /*012c*/ 	.byte	0x04, 0x1e
        /*012e*/ 	.short	(.L_26457 - .L_26456)
.L_26456:
        /*0130*/ 	.word	0x00000000
.L_26457:


//--------------------- .nv.info._ZN4vllm25paged_attention_v2_kernelI13__nv_bfloat16S1_Li80ELi8ELi128ELNS_18Fp8KVCacheDataTypeE0ELb1ELi512EEEvPfS3_PT_PKS4_PKT0_SA_ifPKiSC_iPKfiiiSE_SE_iiiii --------------------------
	.section	.nv.info._ZN4vllm25paged_attention_v2_kernelI13__nv_bfloat16S1_Li80ELi8ELi128ELNS_18Fp8KVCacheDataTypeE0ELb1ELi512EEEvPfS3_PT_PKS4_PKT0_SA_ifPKiSC_iPKfiiiSE_SE_iiiii,"",@"SHT_CUDA_INFO"
	.sectionflags	@""
	.align	4


	//----- nvinfo : EIATTR_CUDA_API_VERSION
	.align		4
        /*0000*/ 	.byte	0x04, 0x37
        /*0002*/ 	.short	(.L_26459 - .L_26458)
.L_26458:
        /*0004*/ 	.word	0x00000082


	//----- nvinfo : EIATTR_SW2861232_WAR
	.align		4
.L_26459:
        /*0008*/ 	.byte	0x01, 0x35
	.zero		2


	//----- nvinfo : EIATTR_PARAM_CBANK
	.align		4
        /*000c*/ 	.byte	0x04, 0x0a
        /*000e*/ 	.short	(.L_26461 - .L_26460)
	.align		4
.L_26460:
        /*0010*/ 	.word	index@(.nv.constant0._ZN4vllm25paged_attention_v2_kernelI13__nv_bfloat16S1_Li80ELi8ELi128ELNS_18Fp8KVCacheDataTypeE0ELb1ELi512EEEvPfS3_PT_PKS4_PKT0_SA_ifPKiSC_iPKfiiiSE_SE_iiiii)
        /*0014*/ 	.short	0x0160
        /*0016*/ 	.short	0x008c


	//----- nvinfo : EIATTR_CBANK_PARAM_SIZE
	.align		4
.L_26461:
        /*0018*/ 	.byte	0x03, 0x19
        /*001a*/ 	.short	0x008c


	//----- nvinfo : EIATTR_KPARAM_INFO
	.align		4
        /*001c*/ 	.byte	0x04, 0x17
        /*001e*/ 	.short	(.L_26463 - .L_26462)
.L_26462:
        /*0020*/ 	.word	0x00000000
        /*0024*/ 	.short	0x0015
        /*0026*/ 	.short	0x0088
        /*0028*/ 	.byte	0x00, 0xf0, 0x11, 0x00


	//----- nvinfo : EIATTR_KPARAM_INFO
	.align		4
.L_26463:
        /*002c*/ 	.byte	0x04, 0x17
        /*002e*/ 	.short	(.L_26465 - .L_26464)
.L_26464:
        /*0030*/ 	.word	0x00000000
        /*0034*/ 	.short	0x0014
        /*0036*/ 	.short	0x0084
        /*0038*/ 	.byte	0x00, 0xf0, 0x11, 0x00


	//----- nvinfo : EIATTR_KPARAM_INFO
	.align		4
.L_26465:
        /*003c*/ 	.byte	0x04, 0x17
        /*003e*/ 	.short	(.L_26467 - .L_26466)
.L_26466:
        /*0040*/ 	.word	0x00000000
        /*0044*/ 	.short	0x0013
        /*0046*/ 	.short	0x0080
        /*0048*/ 	.byte	0x00, 0xf0, 0x11, 0x00


	//----- nvinfo : EIATTR_KPARAM_INFO
	.align		4
.L_26467:
        /*004c*/ 	.byte	0x04, 0x17
        /*004e*/ 	.short	(.L_26469 - .L_26468)
.L_26468:
        /*0050*/ 	.word	0x00000000
        /*0054*/ 	.short	0x0012
        /*0056*/ 	.short	0x007c
        /*0058*/ 	.byte	0x00, 0xf0, 0x11, 0x00


	//----- nvinfo : EIATTR_KPARAM_INFO
	.align		4
.L_26469:
        /*005c*/ 	.byte	0x04, 0x17
        /*005e*/ 	.short	(.L_26471 - .L_26470)
.L_26470:
        /*0060*/ 	.word	0x00000000
        /*0064*/ 	.short	0x0011
        /*0066*/ 	.short	0x0078
        /*0068*/ 	.byte	0x00, 0xf0, 0x11, 0x00


	//----- nvinfo : EIATTR_KPARAM_INFO
	.align		4
.L_26471:
        /*006c*/ 	.byte	0x04, 0x17
        /*006e*/ 	.short	(.L_26473 - .L_26472)
.L_26472:
        /*0070*/ 	.word	0x00000000
        /*0074*/ 	.short	0x0010
        /*0076*/ 	.short	0x0070
        /*0078*/ 	.byte	0x00, 0xf0, 0x21, 0x00


	//----- nvinfo : EIATTR_KPARAM_INFO
	.align		4
.L_26473:
        /*007c*/ 	.byte	0x04, 0x17
        /*007e*/ 	.short	(.L_26475 - .L_26474)
.L_26474:
        /*0080*/ 	.word	0x00000000
        /*0084*/ 	.short	0x000f
        /*0086*/ 	.short	0x0068
        /*0088*/ 	.byte	0x00, 0xf0, 0x21, 0x00


	//----- nvinfo : EIATTR_KPARAM_INFO
	.align		4
.L_26475:
        /*008c*/ 	.byte	0x04, 0x17
        /*008e*/ 	.short	(.L_26477 - .L_26476)
.L_26476:
        /*0090*/ 	.word	0x00000000
        /*0094*/ 	.short	0x000e
        /*0096*/ 	.short	0x0060
        /*0098*/ 	.byte	0x00, 0xf0, 0x11, 0x00


	//----- nvinfo : EIATTR_KPARAM_INFO
	.align		4
.L_26477:
        /*009c*/ 	.byte	0x04, 0x17
        /*009e*/ 	.short	(.L_26479 - .L_26478)
.L_26478:
        /*00a0*/ 	.word	0x00000000
        /*00a4*/ 	.short	0x000d
        /*00a6*/ 	.short	0x005c
        /*00a8*/ 	.byte	0x00, 0xf0, 0x11, 0x00


	//----- nvinfo : EIATTR_KPARAM_INFO
	.align		4
.L_26479:
        /*00ac*/ 	.byte	0x04, 0x17
        /*00ae*/ 	.short	(.L_26481 - .L_26480)
.L_26480:
        /*00b0*/ 	.word	0x00000000
        /*00b4*/ 	.short	0x000c
        /*00b6*/ 	.short	0x0058
        /*00b8*/ 	.byte	0x00, 0xf0, 0x11, 0x00


	//----- nvinfo : EIATTR_KPARAM_INFO
	.align		4
.L_26481:
        /*00bc*/ 	.byte	0x04, 0x17
        /*00be*/ 	.short	(.L_26483 - .L_26482)
.L_26482:
        /*00c0*/ 	.word	0x00000000
        /*00c4*/ 	.short	0x000b
        /*00c6*/ 	.short	0x0050
        /*00c8*/ 	.byte	0x00, 0xf0, 0x21, 0x00


	//----- nvinfo : EIATTR_KPARAM_INFO
	.align		4
.L_26483:
        /*00cc*/ 	.byte	0x04, 0x17
        /*00ce*/ 	.short	(.L_26485 - .L_26484)
.L_26484:
        /*00d0*/ 	.word	0x00000000
        /*00d4*/ 	.short	0x000a
        /*00d6*/ 	.short	0x0048
        /*00d8*/ 	.byte	0x00, 0xf0, 0x11, 0x00


	//----- nvinfo : EIATTR_KPARAM_INFO
	.align		4
.L_26485:
        /*00dc*/ 	.byte	0x04, 0x17
        /*00de*/ 	.short	(.L_26487 - .L_26486)
.L_26486:
        /*00e0*/ 	.word	0x00000000
        /*00e4*/ 	.short	0x0009
        /*00e6*/ 	.short	0x0040
        /*00e8*/ 	.byte	0x00, 0xf0, 0x21, 0x00


	//----- nvinfo : EIATTR_KPARAM_INFO
	.align		4
.L_26487:
        /*00ec*/ 	.byte	0x04, 0x17
        /*00ee*/ 	.short	(.L_26489 - .L_26488)
.L_26488:
        /*00f0*/ 	.word	0x00000000
        /*00f4*/ 	.short	0x0008
        /*00f6*/ 	.short	0x0038
        /*00f8*/ 	.byte	0x00, 0xf0, 0x21, 0x00


	//----- nvinfo : EIATTR_KPARAM_INFO
	.align		4
.L_26489:
        /*00fc*/ 	.byte	0x04, 0x17
        /*00fe*/ 	.short	(.L_26491 - .L_26490)
.L_26490:
        /*0100*/ 	.word	0x00000000
        /*0104*/ 	.short	0x0007
        /*0106*/ 	.short	0x0034
        /*0108*/ 	.byte	0x00, 0xf0, 0x11, 0x00


	//----- nvinfo : EIATTR_KPARAM_INFO
	.align		4
.L_26491:
        /*010c*/ 	.byte	0x04, 0x17
        /*010e*/ 	.short	(.L_26493 - .L_26492)
.L_26492:
        /*0110*/ 	.word	0x00000000
        /*0114*/ 	.short	0x0006
        /*0116*/ 	.short	0x0030
        /*0118*/ 	.byte	0x00, 0xf0, 0x11, 0x00


	//----- nvinfo : EIATTR_KPARAM_INFO
	.align		4
.L_26493:
        /*011c*/ 	.byte	0x04, 0x17
        /*011e*/ 	.short	(.L_26495 - .L_26494)
.L_26494:
        /*0120*/ 	.word	0x00000000
        /*0124*/ 	.short	0x0005
        /*0126*/ 	.short	0x0028
        /*0128*/ 	.byte	0x00, 0xf0, 0x21, 0x00


	//----- nvinfo : EIATTR_KPARAM_INFO
	.align		4
.L_26495:
        /*012c*/ 	.byte	0x04, 0x17
        /*012e*/ 	.short	(.L_26497 - .L_26496)
.L_26496:
        /*0130*/ 	.word	0x00000000
        /*0134*/ 	.short	0x0004
        /*0136*/ 	.short	0x0020
        /*0138*/ 	.byte	0x00, 0xf0, 0x21, 0x00


	//----- nvinfo : EIATTR_KPARAM_INFO
	.align		4
.L_26497:
        /*013c*/ 	.byte	0x04, 0x17
        /*013e*/ 	.short	(.L_26499 - .L_26498)
.L_26498:
        /*0140*/ 	.word	0x00000000
        /*0144*/ 	.short	0x0003
        /*0146*/ 	.short	0x0018
        /*0148*/ 	.byte	0x00, 0xf0, 0x21, 0x00


	//----- nvinfo : EIATTR_KPARAM_INFO
	.align		4
.L_26499:
        /*014c*/ 	.byte	0x04, 0x17
        /*014e*/ 	.short	(.L_26501 - .L_26500)
.L_26500:
        /*0150*/ 	.word	0x00000000
        /*0154*/ 	.short	0x0002
        /*0156*/ 	.short	0x0010
        /*0158*/ 	.byte	0x00, 0xf0, 0x21, 0x00


	//----- nvinfo : EIATTR_KPARAM_INFO
	.align		4
.L_26501:
        /*015c*/ 	.byte	0x04, 0x17
        /*015e*/ 	.short	(.L_26503 - .L_26502)
.L_26502:
        /*0160*/ 	.word	0x00000000
        /*0164*/ 	.short	0x0001
        /*0166*/ 	.short	0x0008
        /*0168*/ 	.byte	0x00, 0xf0, 0x21, 0x00


	//----- nvinfo : EIATTR_KPARAM_INFO
	.align		4
.L_26503:
        /*016c*/ 	.byte	0x04, 0x17
        /*016e*/ 	.short	(.L_26505 - .L_26504)
.L_26504:
        /*0170*/ 	.word	0x00000000
        /*0174*/ 	.short	0x0000
        /*0176*/ 	.short	0x0000
        /*0178*/ 	.byte	0x00, 0xf0, 0x21, 0x00


	//----- nvinfo : EIATTR_MAXREG_COUNT
	.align		4
.L_26505:
        /*017c*/ 	.byte	0x03, 0x1b
        /*017e*/ 	.short	0x00ff


	//----- nvinfo : EIATTR_NUM_BARRIERS
	.align		4
        /*0180*/ 	.byte	0x02, 0x4c
        /*0182*/ 	.byte	0x01
	.zero		1


	//----- nvinfo : EIATTR_MERCURY_ISA_VERSION
	.align		4
        /*0184*/ 	.byte	0x03, 0x5f
        /*0186*/ 	.short	0x0000


	//----- nvinfo : EIATTR_COOP_GROUP_MASK_REGIDS
	.align		4
        /*0188*/ 	.byte	0x04, 0x29
        /*018a*/ 	.short	(.L_26507 - .L_26506)


	//   ....[0]....
.L_26506:
        /*018c*/ 	.word	0xffffffff


	//   ....[1]....
        /*0190*/ 	.word	0xffffffff


	//   ....[2]....
        /*0194*/ 	.word	0xffffffff


	//   ....[3]....
        /*0198*/ 	.word	0xffffffff


	//   ....[4]....
        /*019c*/ 	.word	0xffffffff


	//   ....[5]....
        /*01a0*/ 	.word	0xffffffff


	//   ....[6]....
        /*01a4*/ 	.word	0xffffffff


	//   ....[7]....
        /*01a8*/ 	.word	0xffffffff


	//   ....[8]....
        /*01ac*/ 	.word	0xffffffff


	//   ....[9]....
        /*01b0*/ 	.word	0xffffffff


	//   ....[10]....
        /*01b4*/ 	.word	0xffffffff


	//   ....[11]....
        /*01b8*/ 	.word	0xffffffff


	//   ....[12]....
        /*01bc*/ 	.word	0xffffffff


	//   ....[13]....
        /*01c0*/ 	.word	0xffffffff


	//   ....[14]....
        /*01c4*/ 	.word	0xffffffff


	//   ....[15]....
        /*01c8*/ 	.word	0xffffffff


	//   ....[16]....
        /*01cc*/ 	.word	0xffffffff


	//   ....[17]....
        /*01d0*/ 	.word	0xffffffff


	//   ....[18]....
        /*01d4*/ 	.word	0xffffffff


	//   ....[19]....
        /*01d8*/ 	.word	0xffffffff


	//   ....[20]....
        /*01dc*/ 	.word	0xffffffff


	//   ....[21]....
        /*01e0*/ 	.word	0xffffffff


	//   ....[22]....
        /*01e4*/ 	.word	0xffffffff


	//   ....[23]....
        /*01e8*/ 	.word	0xffffffff


	//   ....[24]....
        /*01ec*/ 	.word	0xffffffff


	//----- nvinfo : EIATTR_COOP_GROUP_INSTR_OFFSETS
	.align		4
.L_26507:
        /*01f0*/ 	.byte	0x04, 0x28
        /*01f2*/ 	.short	(.L_26509 - .L_26508)


	//   ....[0]....
.L_26508:
        /*01f4*/ 	.word	0x00002000


	//   ....[1]....
        /*01f8*/ 	.word	0x00002030


	//   ....[2]....
        /*01fc*/ 	.word	0x00002d80


	//   ....[3]....
        /*0200*/ 	.word	0x00002db0


	//   ....[4]....
        /*0204*/ 	.word	0x00002f60


	//   ....[5]....
        /*0208*/ 	.word	0x00002f90


	//   ....[6]....
        /*020c*/ 	.word	0x00002fb0


	//   ....[7]....
        /*0210*/ 	.word	0x000030a0


	//   ....[8]....
        /*0214*/ 	.word	0x000030c0


	//   ....[9]....
        /*0218*/ 	.word	0x000030e0


	//   ....[10]....
        /*021c*/ 	.word	0x00003f30


	//   ....[11]....
        /*0220*/ 	.word	0x00003f90


	//   ....[12]....
        /*0224*/ 	.word	0x00003fc0


	//   ....[13]....
        /*0228*/ 	.word	0x00003fe0


	//   ....[14]....
        /*022c*/ 	.word	0x00004000


	//   ....[15]....
        /*0230*/ 	.word	0x00004050


	//   ....[16]....
        /*0234*/ 	.word	0x00004070


	//   ....[17]....
        /*0238*/ 	.word	0x00004090


	//   ....[18]....
        /*023c*/ 	.word	0x000063e0


	//   ....[19]....
        /*0240*/ 	.word	0x00006440


	//   ....[20]....
        /*0244*/ 	.word	0x000064a0


	//   ....[21]....
        /*0248*/ 	.word	0x00006500


	//   ....[22]....
        /*024c*/ 	.word	0x00006570


	//   ....[23]....
        /*0250*/ 	.word	0x000065d0


	//   ....[24]....
        /*0254*/ 	.word	0x00006640


	//----- nvinfo : EIATTR_EXIT_INSTR_OFFSETS
	.align		4
.L_26509:
        /*0258*/ 	.byte	0x04, 0x1c
        /*025a*/ 	.short	(.L_26511 - .L_26510)


	//   ....[0]....
.L_26510:
        /*025c*/ 	.word	0x000000b0


	//   ....[1]....
        /*0260*/ 	.word	0x00006130


	//   ....[2]....
        /*0264*/ 	.word	0x00006310


	//   ....[3]....
        /*0268*/ 	.word	0x00006390


	//----- nvinfo : EIATTR_CTAIDZ_USED
	.align		4
.L_26511:
        /*026c*/ 	.byte	0x01, 0x04
	.zero		2


	//----- nvinfo : EIATTR_CRS_STACK_SIZE
	.align		4
        /*0270*/ 	.byte	0x04, 0x1e
        /*0272*/ 	.short	(.L_26513 - .L_26512)
.L_26512:
        /*0274*/ 	.word	0x00000000
.L_26513:


//--------------------- .nv.info._ZN4vllm32paged_attention_v2_reduce_kernelI13__nv_bfloat16Li64ELi128ELi512EEEvPT_PKfS5_PKS2_PKii --------------------------
	.section	.nv.info._ZN4vllm32paged_attention_v2_reduce_kernelI13__nv_bfloat16Li64ELi128ELi512EEEvPT_PKfS5_PKS2_PKii,"",@"SHT_CUDA_INFO"
	.sectionflags	@""
	.align	4


	//----- nvinfo : EIATTR_CUDA_API_VERSION
	.align		4
        /*0000*/ 	.byte	0x04, 0x37
        /*0002*/ 	.short	(.L_26515 - .L_26514)
.L_26514:
        /*0004*/ 	.word	0x00000082


	//----- nvinfo : EIATTR_SW2861232_WAR
	.align		4
.L_26515:
        /*0008*/ 	.byte	0x01, 0x35
	.zero		2


	//----- nvinfo : EIATTR_PARAM_CBANK
	.align		4
        /*000c*/ 	.byte	0x04, 0x0a
        /*000e*/ 	.short	(.L_26517 - .L_26516)
	.align		4
.L_26516:
        /*0010*/ 	.word	index@(.nv.constant0._ZN4vllm32paged_attention_v2_reduce_kernelI13__nv_bfloat16Li64ELi128ELi512EEEvPT_PKfS5_PKS2_PKii)
        /*0014*/ 	.short	0x0160
        /*0016*/ 	.short	0x002c


	//----- nvinfo : EIATTR_CBANK_PARAM_SIZE
	.align		4
.L_26517:
        /*0018*/ 	.byte	0x03, 0x19
        /*001a*/ 	.short	0x002c


	//----- nvinfo : EIATTR_KPARAM_INFO
	.align		4
        /*001c*/ 	.byte	0x04, 0x17
        /*001e*/ 	.short	(.L_26519 - .L_26518)
.L_26518:
        /*0020*/ 	.word	0x00000000
        /*0024*/ 	.short	0x0005
        /*0026*/ 	.short	0x0028
        /*0028*/ 	.byte	0x00, 0xf0, 0x11, 0x00


	//----- nvinfo : EIATTR_KPARAM_INFO
	.align		4
.L_26519:
        /*002c*/ 	.byte	0x04, 0x17
        /*002e*/ 	.short	(.L_26521 - .L_26520)
.L_26520:
        /*0030*/ 	.word	0x00000000
        /*0034*/ 	.short	0x0004
        /*0036*/ 	.short	0x0020
        /*0038*/ 	.byte	0x00, 0xf0, 0x21, 0x00


	//----- nvinfo : EIATTR_KPARAM_INFO
	.align		4
.L_26521:
        /*003c*/ 	.byte	0x04, 0x17
        /*003e*/ 	.short	(.L_26523 - .L_26522)
.L_26522:
        /*0040*/ 	.word	0x00000000
        /*0044*/ 	.short	0x0003
        /*0046*/ 	.short	0x0018
        /*0048*/ 	.byte	0x00, 0xf0, 0x21, 0x00


	//----- nvinfo : EIATTR_KPARAM_INFO
	.align		4
.L_26523:
        /*004c*/ 	.byte	0x04, 0x17
        /*004e*/ 	.short	(.L_26525 - .L_26524)
.L_26524:
        /*0050*/ 	.word	0x00000000
        /*0054*/ 	.short	0x0002
        /*0056*/ 	.short	0x0010
        /*0058*/ 	.byte	0x00, 0xf0, 0x21, 0x00


	//----- nvinfo : EIATTR_KPARAM_INFO
	.align		4
.L_26525:
        /*005c*/ 	.byte	0x04, 0x17
        /*005e*/ 	.short	(.L_26527 - .L_26526)
.L_26526:
        /*0060*/ 	.word	0x00000000
        /*0064*/ 	.short	0x0001
        /*0066*/ 	.short	0x0008
        /*0068*/ 	.byte	0x00, 0xf0, 0x21, 0x00


	//----- nvinfo : EIATTR_KPARAM_INFO
	.align		4
.L_26527:
        /*006c*/ 	.byte	0x04, 0x17
        /*006e*/ 	.short	(.L_26529 - .L_26528)
.L_26528:
        /*0070*/ 	.word	0x00000000
        /*0074*/ 	.short	0x0000
        /*0076*/ 	.short	0x0000
        /*0078*/ 	.byte	0x00, 0xf0, 0x21, 0x00


	//----- nvinfo : EIATTR_MAXREG_COUNT
	.align		4
.L_26529:
        /*007c*/ 	.byte	0x03, 0x1b
        /*007e*/ 	.short	0x00ff


	//----- nvinfo : EIATTR_NUM_BARRIERS
	.align		4
        /*0080*/ 	.byte	0x02, 0x4c
        /*0082*/ 	.byte	0x01
	.zero		1


	//----- nvinfo : EIATTR_MERCURY_ISA_VERSION
	.align		4
        /*0084*/ 	.byte	0x03, 0x5f
        /*0086*/ 	.short	0x0000


	//----- nvinfo : EIATTR_COOP_GROUP_MASK_REGIDS
	.align		4
        /*0088*/ 	.byte	0x04, 0x29
        /*008a*/ 	.short	(.L_26531 - .L_26530)


	//   ....[0]....
.L_26530:
        /*008c*/ 	.word	0xffffffff


	//   ....[1]....
        /*0090*/ 	.word	0xffffffff


	//   ....[2]....
        /*0094*/ 	.word	0xffffffff


	//   ....[3]....
        /*0098*/ 	.word	0xffffffff


	//   ....[4]....
        /*009c*/ 	.word	0xffffffff


	//   ....[5]....
        /*00a0*/ 	.word	0xffffffff


	//   ....[6]....
        /*00a4*/ 	.word	0xffffffff


	//   ....[7]....
        /*00a8*/ 	.word	0xffffffff


	//   ....[8]....
        /*00ac*/ 	.word	0xffffffff


	//   ....[9]....
        /*00b0*/ 	.word	0xffffffff


	//   ....[10]....
        /*00b4*/ 	.word	0xffffffff


	//   ....[11]....
        /*00b8*/ 	.word	0xffffffff


	//   ....[12]....
        /*00bc*/ 	.word	0xffffffff


	//   ....[13]....
        /*00c0*/ 	.word	0xffffffff


	//   ....[14]....
        /*00c4*/ 	.word	0xffffffff


	//   ....[15]....
        /*00c8*/ 	.word	0xffffffff


	//----- nvinfo : EIATTR_COOP_GROUP_INSTR_OFFSETS
	.align		4
.L_26531:
        /*00cc*/ 	.byte	0x04, 0x28
        /*00ce*/ 	.short	(.L_26533 - .L_26532)


	//   ....[0]....
.L_26532:
        /*00d0*/ 	.word	0x00000260


	//   ....[1]....
        /*00d4*/ 	.word	0x000002c0


	//   ....[2]....
        /*00d8*/ 	.word	0x00000300


	//   ....[3]....
        /*00dc*/ 	.word	0x00000320


	//   ....[4]....
        /*00e0*/ 	.word	0x00000350


	//   ....[5]....
        /*00e4*/ 	.word	0x000003d0


	//   ....[6]....
        /*00e8*/ 	.word	0x000003f0


	//   ....[7]....
        /*00ec*/ 	.word	0x00000410


	//   ....[8]....
        /*00f0*/ 	.word	0x00000570


	//   ....[9]....
        /*00f4*/ 	.word	0x000005c0


	//   ....[10]....
        /*00f8*/ 	.word	0x000005e0


	//   ....[11]....
        /*00fc*/ 	.word	0x00000600


	//   ....[12]....
        /*0100*/ 	.word	0x00000620


	//   ....[13]....
        /*0104*/ 	.word	0x00000670


	//   ....[14]....
        /*0108*/ 	.word	0x00000690


	//   ....[15]....
        /*010c*/ 	.word	0x000006b0


	//----- nvinfo : EIATTR_EXIT_INSTR_OFFSETS
	.align		4
.L_26533:
        /*0110*/ 	.byte	0x04, 0x1c
        /*0112*/ 	.short	(.L_26535 - .L_26534)


	//   ....[0]....
.L_26534:
        /*0114*/ 	.word	0x000006c0


	//   ....[1]....
        /*0118*/ 	.word	0x000008b0


	//   ....[2]....
        /*011c*/ 	.word	0x00000970


	//   ....[3]....
        /*0120*/ 	.word	0x000019d0


	//   ....[4]....
        /*0124*/ 	.word	0x00001a00


	//   ....[5]....
        /*0128*/ 	.word	0x00001ba0


	//----- nvinfo : EIATTR_CRS_STACK_SIZE
	.align		4
.L_26535:
        /*012c*/ 	.byte	0x04, 0x1e
        /*012e*/ 	.short	(.L_26537 - .L_26536)
.L_26536:
        /*0130*/ 	.word	0x00000000
.L_26537:


//--------------------- .nv.info._ZN4vllm25paged_attention_v2_kernelI13__nv_bfloat16S1_Li64ELi8ELi128ELNS_18Fp8KVCacheDataTypeE0ELb1ELi512EEEvPfS3_PT_PKS4_PKT0_SA_ifPKiSC_iPKfiiiSE_SE_iiiii --------------------------
	.section	.nv.info._ZN4vllm25paged_attention_v2_kernelI13__nv_bfloat16S1_Li64ELi8ELi128ELNS_18Fp8KVCacheDataTypeE0ELb1ELi512EEEvPfS3_PT_PKS4_PKT0_SA_ifPKiSC_iPKfiiiSE_SE_iiiii,"",@"SHT_CUDA_INFO"
	.sectionflags	@""
	.align	4


	//----- nvinfo : EIATTR_CUDA_API_VERSION
	.align		4
        /*0000*/ 	.byte	0x04, 0x37
        /*0002*/ 	.short	(.L_26539 - .L_26538)
.L_26538:
        /*0004*/ 	.word	0x00000082


	//----- nvinfo : EIATTR_SW2861232_WAR
	.align		4
.L_26539:
        /*0008*/ 	.byte	0x01, 0x35
	.zero		2


	//----- nvinfo : EIATTR_PARAM_CBANK
	.align		4
        /*000c*/ 	.byte	0x04, 0x0a
        /*000e*/ 	.short	(.L_26541 - .L_26540)
	.align		4
.L_26540:
        /*0010*/ 	.word	index@(.nv.constant0._ZN4vllm25paged_attention_v2_kernelI13__nv_bfloat16S1_Li64ELi8ELi128ELNS_18Fp8KVCacheDataTypeE0ELb1ELi512EEEvPfS3_PT_PKS4_PKT0_SA_ifPKiSC_iPKfiiiSE_SE_iiiii)
        /*0014*/ 	.short	0x0160
        /*0016*/ 	.short	0x008c


	//----- nvinfo : EIATTR_CBANK_PARAM_SIZE
	.align		4
.L_26541:
        /*0018*/ 	.byte	0x03, 0x19
        /*001a*/ 	.short	0x008c


	//----- nvinfo : EIATTR_KPARAM_INFO
	.align		4
        /*001c*/ 	.byte	0x04, 0x17
        /*001e*/ 	.short	(.L_26543 - .L_26542)
.L_26542:
        /*0020*/ 	.word	0x00000000
        /*0024*/ 	.short	0x0015
        /*0026*/ 	.short	0x0088
        /*0028*/ 	.byte	0x00, 0xf0, 0x11, 0x00


	//----- nvinfo : EIATTR_KPARAM_INFO
	.align		4
.L_26543:
        /*002c*/ 	.byte	0x04, 0x17
        /*002e*/ 	.short	(.L_26545 - .L_26544)
.L_26544:
        /*0030*/ 	.word	0x00000000
        /*0034*/ 	.short	0x0014
        /*0036*/ 	.short	0x0084
        /*0038*/ 	.byte	0x00, 0xf0, 0x11, 0x00


	//----- nvinfo : EIATTR_KPARAM_INFO
	.align		4
.L_26545:
        /*003c*/ 	.byte	0x04, 0x17
        /*003e*/ 	.short	(.L_26547 - .L_26546)
.L_26546:
        /*0040*/ 	.word	0x00000000
        /*0044*/ 	.short	0x0013
        /*0046*/ 	.short	0x0080
        /*0048*/ 	.byte	0x00, 0xf0, 0x11, 0x00


	//----- nvinfo : EIATTR_KPARAM_INFO
	.align		4
.L_26547:
        /*004c*/ 	.byte	0x04, 0x17
        /*004e*/ 	.short	(.L_26549 - .L_26548)
.L_26548:
        /*0050*/ 	.word	0x00000000
        /*0054*/ 	.short	0x0012
        /*0056*/ 	.short	0x007c
        /*0058*/ 	.byte	0x00, 0xf0, 0x11, 0x00


	//----- nvinfo : EIATTR_KPARAM_INFO
	.align		4
.L_26549:
        /*005c*/ 	.byte	0x04, 0x17
        /*005e*/ 	.short	(.L_26551 - .L_26550)
.L_26550:
        /*0060*/ 	.word	0x00000000
        /*0064*/ 	.short	0x0011
        /*0066*/ 	.short	0x0078
        /*0068*/ 	.byte	0x00, 0xf0, 0x11, 0x00


	//----- nvinfo : EIATTR_KPARAM_INFO
	.align		4
.L_26551:
        /*006c*/ 	.byte	0x04, 0x17
        /*006e*/ 	.short	(.L_26553 - .L_26552)
.L_26552:
        /*0070*/ 	.word	0x00000000
        /*0074*/ 	.short	0x0010
        /*0076*/ 	.short	0x0070
        /*0078*/ 	.byte	0x00, 0xf0, 0x21, 0x00


	//----- nvinfo : EIATTR_KPARAM_INFO
	.align		4
.L_26553:
        /*007c*/ 	.byte	0x04, 0x17
        /*007e*/ 	.short	(.L_26555 - .L_26554)
.L_26554:
        /*0080*/ 	.word	0x00000000
        /*0084*/ 	.short	0x000f
        /*0086*/ 	.short	0x0068
        /*0088*/ 	.byte	0x00, 0xf0, 0x21, 0x00


	//----- nvinfo : EIATTR_KPARAM_INFO
	.align		4
.L_26555:
        /*008c*/ 	.byte	0x04, 0x17
        /*008e*/ 	.short	(.L_26557 - .L_26556)
.L_26556:
        /*0090*/ 	.word	0x00000000
        /*0094*/ 	.short	0x000e
        /*0096*/ 	.short	0x0060
        /*0098*/ 	.byte	0x00, 0xf0, 0x11, 0x00


	//----- nvinfo : EIATTR_KPARAM_INFO
	.align		4
.L_26557:
        /*009c*/ 	.byte	0x04, 0x17
        /*009e*/ 	.short	(.L_26559 - .L_26558)
.L_26558:
        /*00a0*/ 	.word	0x00000000
        /*00a4*/ 	.short	0x000d
        /*00a6*/ 	.short	0x005c
        /*00a8*/ 	.byte	0x00, 0xf0, 0x11, 0x00


	//----- nvinfo : EIATTR_KPARAM_INFO
	.align		4
.L_26559:
        /*00ac*/ 	.byte	0x04, 0x17
        /*00ae*/ 	.short	(.L_26561 - .L_26560)
.L_26560:
        /*00b0*/ 	.word	0x00000000
        /*00b4*/ 	.short	0x000c
        /*00b6*/ 	.short	0x0058
        /*00b8*/ 	.byte	0x00, 0xf0, 0x11, 0x00


	//----- nvinfo : EIATTR_KPARAM_INFO
	.align		4
.L_26561:
        /*00bc*/ 	.byte	0x04, 0x17
        /*00be*/ 	.short	(.L_26563 - .L_26562)
.L_26562:
        /*00c0*/ 	.word	0x00000000
        /*00c4*/ 	.short	0x000b
        /*00c6*/ 	.short	0x0050
        /*00c8*/ 	.byte	0x00, 0xf0, 0x21, 0x00


	//----- nvinfo : EIATTR_KPARAM_INFO
	.align		4
.L_26563:
        /*00cc*/ 	.byte	0x04, 0x17
        /*00ce*/ 	.short	(.L_26565 - .L_26564)
.L_26564:
        /*00d0*/ 	.word	0x00000000
        /*00d4*/ 	.short	0x000a
        /*00d6*/ 	.short	0x0048
        /*00d8*/ 	.byte	0x00, 0xf0, 0x11, 0x00


	//----- nvinfo : EIATTR_KPARAM_INFO
	.align		4
.L_26565:
        /*00dc*/ 	.byte	0x04, 0x17
        /*00de*/ 	.short	(.L_26567 - .L_26566)
.L_26566:
        /*00e0*/ 	.word	0x00000000
        /*00e4*/ 	.short	0x0009
        /*00e6*/ 	.short	0x0040
        /*00e8*/ 	.byte	0x00, 0xf0, 0x21, 0x00


	//----- nvinfo : EIATTR_KPARAM_INFO
	.align		4
.L_26567:
        /*00ec*/ 	.byte	0x04, 0x17
        /*00ee*/ 	.short	(.L_26569 - .L_26568)
.L_26568:
        /*00f0*/ 	.word	0x00000000
        /*00f4*/ 	.short	0x0008
        /*00f6*/ 	.short	0x0038
        /*00f8*/ 	.byte	0x00, 0xf0, 0x21, 0x00


	//----- nvinfo : EIATTR_KPARAM_INFO
	.align		4
.L_26569:
        /*00fc*/ 	.byte	0x04, 0x17
        /*00fe*/ 	.short	(.L_26571 - .L_26570)
.L_26570:
        /*0100*/ 	.word	0x00000000
        /*0104*/ 	.short	0x0007
        /*0106*/ 	.short	0x0034
        /*0108*/ 	.byte	0x00, 0xf0, 0x11, 0x00


	//----- nvinfo : EIATTR_KPARAM_INFO
	.align		4
.L_26571:
        /*010c*/ 	.byte	0x04, 0x17
        /*010e*/ 	.short	(.L_26573 - .L_26572)
.L_26572:
        /*0110*/ 	.word	0x00000000
        /*0114*/ 	.short	0x0006
        /*0116*/ 	.short	0x0030
        /*0118*/ 	.byte	0x00, 0xf0, 0x11, 0x00


	//----- nvinfo : EIATTR_KPARAM_INFO
	.align		4
.L_26573:
        /*011c*/ 	.byte	0x04, 0x17
        /*011e*/ 	.short	(.L_26575 - .L_26574)
.L_26574:
        /*0120*/ 	.word	0x00000000
        /*0124*/ 	.short	0x0005
        /*0126*/ 	.short	0x0028
        /*0128*/ 	.byte	0x00, 0xf0, 0x21, 0x00


	//----- nvinfo : EIATTR_KPARAM_INFO
	.align		4
.L_26575:
        /*012c*/ 	.byte	0x04, 0x17
        /*012e*/ 	.short	(.L_26577 - .L_26576)
.L_26576:
        /*0130*/ 	.word	0x00000000
        /*0134*/ 	.short	0x0004
        /*0136*/ 	.short	0x0020
        /*0138*/ 	.byte	0x00, 0xf0, 0x21, 0x00


	//----- nvinfo : EIATTR_KPARAM_INFO
	.align		4
.L_26577:
        /*013c*/ 	.byte	0x04, 0x17
        /*013e*/ 	.short	(.L_26579 - .L_26578)
.L_26578:
        /*0140*/ 	.word	0x00000000
        /*0144*/ 	.short	0x0003
        /*0146*/ 	.short	0x0018
        /*0148*/ 	.byte	0x00, 0xf0, 0x21, 0x00


	//----- nvinfo : EIATTR_KPARAM_INFO
	.align		4
.L_26579:
        /*014c*/ 	.byte	0x04, 0x17
        /*014e*/ 	.short	(.L_26581 - .L_26580)
.L_26580:
        /*0150*/ 	.word	0x00000000
        /*0154*/ 	.short	0x0002
        /*0156*/ 	.short	0x0010
        /*0158*/ 	.byte	0x00, 0xf0, 0x21, 0x00


	//----- nvinfo : EIATTR_KPARAM_INFO
	.align		4
.L_26581:
        /*015c*/ 	.byte	0x04, 0x17
        /*015e*/ 	.short	(.L_26583 - .L_26582)
.L_26582:
        /*0160*/ 	.word	0x00000000
        /*0164*/ 	.short	0x0001
        /*0166*/ 	.short	0x0008
        /*0168*/ 	.byte	0x00, 0xf0, 0x21, 0x00


	//----- nvinfo : EIATTR_KPARAM_INFO
	.align		4
.L_26583:
        /*016c*/ 	.byte	0x04, 0x17
        /*016e*/ 	.short	(.L_26585 - .L_26584)
.L_26584:
        /*0170*/ 	.word	0x00000000
        /*0174*/ 	.short	0x0000
        /*0176*/ 	.short	0x0000
        /*0178*/ 	.byte	0x00, 0xf0, 0x21, 0x00


	//----- nvinfo : EIATTR_MAXREG_COUNT
	.align		4
.L_26585:
        /*017c*/ 	.byte	0x03, 0x1b
        /*017e*/ 	.short	0x00ff


	//----- nvinfo : EIATTR_NUM_BARRIERS
	.align		4
        /*0180*/ 	.byte	0x02, 0x4c
        /*0182*/ 	.byte	0x01
	.zero		1


	//----- nvinfo : EIATTR_MERCURY_ISA_VERSION
	.align		4
        /*0184*/ 	.byte	0x03, 0x5f
        /*0186*/ 	.short	0x0000


	//----- nvinfo : EIATTR_COOP_GROUP_MASK_REGIDS
	.align		4
        /*0188*/ 	.byte	0x04, 0x29
        /*018a*/ 	.short	(.L_26587 - .L_26586)


	//   ....[0]....
.L_26586:
        /*018c*/ 	.word	0xffffffff


	//   ....[1]....
        /*0190*/ 	.word	0xffffffff


	//   ....[2]....
        /*0194*/ 	.word	0xffffffff


	//   ....[3]....
        /*0198*/ 	.word	0xffffffff


	//   ....[4]....
        /*019c*/ 	.word	0xffffffff


	//   ....[5]....
        /*01a0*/ 	.word	0xffffffff


	//   ....[6]....
        /*01a4*/ 	.word	0xffffffff


	//   ....[7]....
        /*01a8*/ 	.word	0xffffffff


	//   ....[8]....
        /*01ac*/ 	.word	0xffffffff


	//   ....[9]....
        /*01b0*/ 	.word	0xffffffff


	//   ....[10]....
        /*01b4*/ 	.word	0xffffffff


	//   ....[11]....
        /*01b8*/ 	.word	0xffffffff


	//   ....[12]....
        /*01bc*/ 	.word	0xffffffff


	//   ....[13]....
        /*01c0*/ 	.word	0xffffffff


	//   ....[14]....
        /*01c4*/ 	.word	0xffffffff


	//   ....[15]....
        /*01c8*/ 	.word	0xffffffff


	//   ....[16]....
        /*01cc*/ 	.word	0xffffffff


	//   ....[17]....
        /*01d0*/ 	.word	0xffffffff


	//   ....[18]....
        /*01d4*/ 	.word	0xffffffff


	//   ....[19]....
        /*01d8*/ 	.word	0xffffffff


	//   ....[20]....
        /*01dc*/ 	.word	0xffffffff


	//   ....[21]....
        /*01e0*/ 	.word	0xffffffff


	//   ....[22]....
        /*01e4*/ 	.word	0xffffffff


	//   ....[23]....
        /*01e8*/ 	.word	0xffffffff


	//   ....[24]....
        /*01ec*/ 	.word	0xffffffff


	//----- nvinfo : EIATTR_COOP_GROUP_INSTR_OFFSETS
	.align		4
.L_26587:
        /*01f0*/ 	.byte	0x04, 0x28
        /*01f2*/ 	.short	(.L_26589 - .L_26588)


	//   ....[0]....
.L_26588:
        /*01f4*/ 	.word	0x00001cd0


	//   ....[1]....
        /*01f8*/ 	.word	0x00001d00


	//   ....[2]....
        /*01fc*/ 	.word	0x000028a0


	//   ....[3]....
        /*0200*/ 	.word	0x000028d0


	//   ....[4]....
        /*0204*/ 	.word	0x00002a80


	//   ....[5]....
        /*0208*/ 	.word	0x00002ab0


	//   ....[6]....
        /*020c*/ 	.word	0x00002ad0


	//   ....[7]....
        /*0210*/ 	.word	0x00002bc0


	//   ....[8]....
        /*0214*/ 	.word	0x00002be0


	//   ....[9]....
        /*0218*/ 	.word	0x00002c00


	//   ....[10]....
        /*021c*/ 	.word	0x00003a40


	//   ....[11]....
        /*0220*/ 	.word	0x00003aa0


	//   ....[12]....
        /*0224*/ 	.word	0x00003ad0


	//   ....[13]....
        /*0228*/ 	.word	0x00003af0


	//   ....[14]....
        /*022c*/ 	.word	0x00003b10


	//   ....[15]....
        /*0230*/ 	.word	0x00003b60


	//   ....[16]....
        /*0234*/ 	.word	0x00003b80


	//   ....[17]....
        /*0238*/ 	.word	0x00003ba0


	//   ....[18]....
        /*023c*/ 	.word	0x000058b0


	//   ....[19]....
        /*0240*/ 	.word	0x00005920


	//   ....[20]....
        /*0244*/ 	.word	0x00005990


	//   ....[21]....
        /*0248*/ 	.word	0x00005a00


	//   ....[22]....
        /*024c*/ 	.word	0x00005a80


	//   ....[23]....
        /*0250*/ 	.word	0x00005af0


	//   ....[24]....
        /*0254*/ 	.word	0x00005b60


	//----- nvinfo : EIATTR_EXIT_INSTR_OFFSETS
	.align		4
.L_26589:
        /*0258*/ 	.byte	0x04, 0x1c
        /*025a*/ 	.short	(.L_26591 - .L_26590)


	//   ....[0]....
.L_26590:
        /*025c*/ 	.word	0x00000090


	//   ....[1]....
        /*0260*/ 	.word	0x00005660


	//   ....[2]....
        /*0264*/ 	.word	0x00005860


	//----- nvinfo : EIATTR_CTAIDZ_USED
	.align		4
.L_26591:
        /*0268*/ 	.byte	0x01, 0x04
	.zero		2


	//----- nvinfo : EIATTR_CRS_STACK_SIZE
	.align		4
        /*026c*/ 	.byte	0x04, 0x1e
        /*026e*/ 	.short	(.L_26593 - .L_26592)
.L_26592:
        /*0270*/ 	.word	0x00000000
.L_26593:


//--------------------- .nv.info._ZN4vllm32paged_attention_v2_reduce_kernelI13__nv_bfloat16Li32ELi128ELi512EEEvPT_PKfS5_PKS2_PKii --------------------------
	.section	.nv.info._ZN4vllm32paged_attention_v2_reduce_kernelI13__nv_bfloat16Li32ELi128ELi512EEEvPT_PKfS5_PKS2_PKii,"",@"SHT_CUDA_INFO"
	.sectionflags	@""
	.align	4


	//----- nvinfo : EIATTR_CUDA_API_VERSION
	.align		4
        /*0000*/ 	.byte	0x04, 0x37
        /*0002*/ 	.short	(.L_26595 - .L_26594)
.L_26594:
        /*0004*/ 	.word	0x00000082


	//----- nvinfo : EIATTR_SW2861232_WAR
	.align		4
.L_26595:
        /*0008*/ 	.byte	0x01, 0x35
	.zero		2


	//----- nvinfo : EIATTR_PARAM_CBANK
	.align		4
        /*000c*/ 	.byte	0x04, 0x0a
        /*000e*/ 	.short	(.L_26597 - .L_26596)
	.align		4
.L_26596:
        /*0010*/ 	.word	index@(.nv.constant0._ZN4vllm32paged_attention_v2_reduce_kernelI13__nv_bfloat16Li32ELi128ELi512EEEvPT_PKfS5_PKS2_PKii)
        /*0014*/ 	.short	0x0160
        /*0016*/ 	.short	0x002c


	//----- nvinfo : EIATTR_CBANK_PARAM_SIZE
	.align		4
.L_26597:
        /*0018*/ 	.byte	0x03, 0x19
        /*001a*/ 	.short	0x002c


	//----- nvinfo : EIATTR_KPARAM_INFO
	.align		4
        /*001c*/ 	.byte	0x04, 0x17
        /*001e*/ 	.short	(.L_26599 - .L_26598)
.L_26598:
        /*0020*/ 	.word	0x00000000
        /*0024*/ 	.short	0x0005
        /*0026*/ 	.short	0x0028
        /*0028*/ 	.byte	0x00, 0xf0, 0x11, 0x00


	//----- nvinfo : EIATTR_KPARAM_INFO
	.align		4
.L_26599:
        /*002c*/ 	.byte	0x04, 0x17
        /*002e*/ 	.short	(.L_26601 - .L_26600)
.L_26600:
        /*0030*/ 	.word	0x00000000
        /*0034*/ 	.short	0x0004
        /*0036*/ 	.short	0x0020
        /*0038*/ 	.byte	0x00, 0xf0, 0x21, 0x00


	//----- nvinfo : EIATTR_KPARAM_INFO
	.align		4
.L_26601:
        /*003c*/ 	.byte	0x04, 0x17
        /*003e*/ 	.short	(.L_26603 - .L_26602)
.L_26602:
        /*0040*/ 	.word	0x00000000
        /*0044*/ 	.short	0x0003
        /*0046*/ 	.short	0x0018
        /*0048*/ 	.byte	0x00, 0xf0, 0x21, 0x00


	//----- nvinfo : EIATTR_KPARAM_INFO
	.align		4
.L_26603:
        /*004c*/ 	.byte	0x04, 0x17
        /*004e*/ 	.short	(.L_26605 - .L_26604)
.L_26604:
        /*0050*/ 	.word	0x00000000
        /*0054*/ 	.short	0x0002
        /*0056*/ 	.short	0x0010
        /*0058*/ 	.byte	0x00, 0xf0, 0x21, 0x00


	//----- nvinfo : EIATTR_KPARAM_INFO
	.align		4
.L_26605:
        /*005c*/ 	.byte	0x04, 0x17
        /*005e*/ 	.short	(.L_26607 - .L_26606)
.L_26606:
        /*0060*/ 	.word	0x00000000
        /*0064*/ 	.short	0x0001
        /*0066*/ 	.short	0x0008
        /*0068*/ 	.byte	0x00, 0xf0, 0x21, 0x00


	//----- nvinfo : EIATTR_KPARAM_INFO
	.align		4
.L_26607:
        /*006c*/ 	.byte	0x04, 0x17
        /*006e*/ 	.short	(.L_26609 - .L_26608)
.L_26608:
        /*0070*/ 	.word	0x00000000
        /*0074*/ 	.short	0x0000
        /*0076*/ 	.short	0x0000
        /*0078*/ 	.byte	0x00, 0xf0, 0x21, 0x00


	//----- nvinfo : EIATTR_MAXREG_COUNT
	.align		4
.L_26609:
        /*007c*/ 	.byte	0x03, 0x1b
        /*007e*/ 	.short	0x00ff


	//----- nvinfo : EIATTR_NUM_BARRIERS
	.align		4
        /*0080*/ 	.byte	0x02, 0x4c
        /*0082*/ 	.byte	0x01
	.zero		1


	//----- nvinfo : EIATTR_MERCURY_ISA_VERSION
	.align		4
        /*0084*/ 	.byte	0x03, 0x5f
        /*0086*/ 	.short	0x0000


	//----- nvinfo : EIATTR_COOP_GROUP_MASK_REGIDS
	.align		4
        /*0088*/ 	.byte	0x04, 0x29
        /*008a*/ 	.short	(.L_26611 - .L_26610)


	//   ....[0]....
.L_26610:
        /*008c*/ 	.word	0xffffffff


	//   ....[1]....
        /*0090*/ 	.word	0xffffffff


	//   ....[2]....
        /*0094*/ 	.word	0xffffffff


	//   ....[3]....
        /*0098*/ 	.word	0xffffffff


	//   ....[4]....
        /*009c*/ 	.word	0xffffffff


	//   ....[5]....
        /*00a0*/ 	.word	0xffffffff


	//   ....[6]....
        /*00a4*/ 	.word	0xffffffff


	//   ....[7]....
        /*00a8*/ 	.word	0xffffffff


	//   ....[8]....
        /*00ac*/ 	.word	0xffffffff


	//   ....[9]....
        /*00b0*/ 	.word	0xffffffff


	//   ....[10]....
        /*00b4*/ 	.word	0xffffffff


	//   ....[11]....
        /*00b8*/ 	.word	0xffffffff


	//   ....[12]....
        /*00bc*/ 	.word	0xffffffff


	//   ....[13]....
        /*00c0*/ 	.word	0xffffffff


	//   ....[14]....
        /*00c4*/ 	.word	0xffffffff


	//   ....[15]....
        /*00c8*/ 	.word	0xffffffff


	//----- nvinfo : EIATTR_COOP_GROUP_INSTR_OFFSETS
	.align		4
.L_26611:
        /*00cc*/ 	.byte	0x04, 0x28
        /*00ce*/ 	.short	(.L_26613 - .L_26612)


	//   ....[0]....
.L_26612:
        /*00d0*/ 	.word	0x00000260


	//   ....[1]....
        /*00d4*/ 	.word	0x000002c0


	//   ....[2]....
        /*00d8*/ 	.word	0x00000300


	//   ....[3]....
        /*00dc*/ 	.word	0x00000320


	//   ....[4]....
        /*00e0*/ 	.word	0x00000350


	//   ....[5]....
        /*00e4*/ 	.word	0x000003d0


	//   ....[6]....
        /*00e8*/ 	.word	0x000003f0


	//   ....[7]....
        /*00ec*/ 	.word	0x00000410


	//   ....[8]....
        /*00f0*/ 	.word	0x00000570


	//   ....[9]....
        /*00f4*/ 	.word	0x000005c0


	//   ....[10]....
        /*00f8*/ 	.word	0x000005e0


	//   ....[11]....
        /*00fc*/ 	.word	0x00000600


	//   ....[12]....
        /*0100*/ 	.word	0x00000620


	//   ....[13]....
        /*0104*/ 	.word	0x00000670


	//   ....[14]....
        /*0108*/ 	.word	0x00000690


	//   ....[15]....
        /*010c*/ 	.word	0x000006b0


	//----- nvinfo : EIATTR_EXIT_INSTR_OFFSETS
	.align		4
.L_26613:
        /*0110*/ 	.byte	0x04, 0x1c
        /*0112*/ 	.short	(.L_26615 - .L_26614)


	//   ....[0]....
.L_26614:
        /*0114*/ 	.word	0x000006c0


	//   ....[1]....
        /*0118*/ 	.word	0x000008b0


	//   ....[2]....
        /*011c*/ 	.word	0x00000970


	//   ....[3]....
        /*0120*/ 	.word	0x000019d0


	//   ....[4]....
        /*0124*/ 	.word	0x00001a00


	//   ....[5]....
        /*0128*/ 	.word	0x00001ba0


	//----- nvinfo : EIATTR_CRS_STACK_SIZE
	.align		4
.L_26615:
        /*012c*/ 	.byte	0x04, 0x1e
        /*012e*/ 	.short	(.L_26617 - .L_26616)
.L_26616:
        /*0130*/ 	.word	0x00000000
.L_26617:


//--------------------- .nv.info._ZN4vllm25paged_attention_v2_kernelI13__nv_bfloat16S1_Li32ELi8ELi128ELNS_18Fp8KVCacheDataTypeE0ELb1ELi512EEEvPfS3_PT_PKS4_PKT0_SA_ifPKiSC_iPKfiiiSE_SE_iiiii --------------------------
	.section	.nv.info._ZN4vllm25paged_attention_v2_kernelI13__nv_bfloat16S1_Li32ELi8ELi128ELNS_18Fp8KVCacheDataTypeE0ELb1ELi512EEEvPfS3_PT_PKS4_PKT0_SA_ifPKiSC_iPKfiiiSE_SE_iiiii,"",@"SHT_CUDA_INFO"
	.sectionflags	@""
	.align	4


	//----- nvinfo : EIATTR_CUDA_API_VERSION
	.align		4
        /*0000*/ 	.byte	0x04, 0x37
        /*0002*/ 	.short	(.L_26619 - .L_26618)
.L_26618:
        /*0004*/ 	.word	0x00000082


	//----- nvinfo : EIATTR_SW2861232_WAR
	.align		4
.L_26619:
        /*0008*/ 	.byte	0x01, 0x35
	.zero		2


	//----- nvinfo : EIATTR_PARAM_CBANK
	.align		4
        /*000c*/ 	.byte	0x04, 0x0a
        /*000e*/ 	.short	(.L_26621 - .L_26620)
	.align		4
.L_26620:
        /*0010*/ 	.word	index@(.nv.constant0._ZN4vllm25paged_attention_v2_kernelI13__nv_bfloat16S1_Li32ELi8ELi128ELNS_18Fp8KVCacheDataTypeE0ELb1ELi512EEEvPfS3_PT_PKS4_PKT0_SA_ifPKiSC_iPKfiiiSE_SE_iiiii)
        /*0014*/ 	.short	0x0160
        /*0016*/ 	.short	0x008c


	//----- nvinfo : EIATTR_CBANK_PARAM_SIZE
	.align		4
.L_26621:
        /*0018*/ 	.byte	0x03, 0x19
        /*001a*/ 	.short	0x008c


	//----- nvinfo : EIATTR_KPARAM_INFO
	.align		4
        /*001c*/ 	.byte	0x04, 0x17
        /*001e*/ 	.short	(.L_26623 - .L_26622)
.L_26622:
        /*0020*/ 	.word	0x00000000
        /*0024*/ 	.short	0x0015
        /*0026*/ 	.short	0x0088
        /*0028*/ 	.byte	0x00, 0xf0, 0x11, 0x00


	//----- nvinfo : EIATTR_KPARAM_INFO
	.align		4
.L_26623:
        /*002c*/ 	.byte	0x04, 0x17
        /*002e*/ 	.short	(.L_26625 - .L_26624)
.L_26624:
        /*0030*/ 	.word	0x00000000
        /*0034*/ 	.short	0x0014
        /*0036*/ 	.short	0x0084
        /*0038*/ 	.byte	0x00, 0xf0, 0x11, 0x00


	//----- nvinfo : EIATTR_KPARAM_INFO
	.align		4
.L_26625:
        /*003c*/ 	.byte	0x04, 0x17
        /*003e*/ 	.short	(.L_26627 - .L_26626)
.L_26626:
        /*0040*/ 	.word	0x00000000
        /*0044*/ 	.short	0x0013
        /*0046*/ 	.short	0x0080
        /*0048*/ 	.byte	0x00, 0xf0, 0x11, 0x00


	//----- nvinfo : EIATTR_KPARAM_INFO
	.align		4
.L_26627:
        /*004c*/ 	.byte	0x04, 0x17
        /*004e*/ 	.short	(.L_26629 - .L_26628)
.L_26628:
        /*0050*/ 	.word	0x00000000
        /*0054*/ 	.short	0x0012
        /*0056*/ 	.short	0x007c
        /*0058*/ 	.byte	0x00, 0xf0, 0x11, 0x00


	//----- nvinfo : EIATTR_KPARAM_INFO
	.align		4
.L_26629:
        /*005c*/ 	.byte	0x04, 0x17
        /*005e*/ 	.short	(.L_26631 - .L_26630)
.L_26630:
        /*0060*/ 	.word	0x00000000
        /*0064*/ 	.short	0x0011
        /*0066*/ 	.short	0x0078
        /*0068*/ 	.byte	0x00, 0xf0, 0x11, 0x00


	//----- nvinfo : EIATTR_KPARAM_INFO
	.align		4
.L_26631:
        /*006c*/ 	.byte	0x04, 0x17
        /*006e*/ 	.short	(.L_26633 - .L_26632)
.L_26632:
        /*0070*/ 	.word	0x00000000
        /*0074*/ 	.short	0x0010
        /*0076*/ 	.short	0x0070
        /*0078*/ 	.byte	0x00, 0xf0, 0x21, 0x00


	//----- nvinfo : EIATTR_KPARAM_INFO
	.align		4
.L_26633:
        /*007c*/ 	.byte	0x04, 0x17
        /*007e*/ 	.short	(.L_26635 - .L_26634)
.L_26634:
        /*0080*/ 	.word	0x00000000
        /*0084*/ 	.short	0x000f
        /*0086*/ 	.short	0x0068
        /*0088*/ 	.byte	0x00, 0xf0, 0x21, 0x00


	//----- nvinfo : EIATTR_KPARAM_INFO
	.align		4
.L_26635:
        /*008c*/ 	.byte	0x04, 0x17
        /*008e*/ 	.short	(.L_26637 - .L_26636)
.L_26636:
        /*0090*/ 	.word	0x00000000
        /*0094*/ 	.short	0x000e
        /*0096*/ 	.short	0x0060
        /*0098*/ 	.byte	0x00, 0xf0, 0x11, 0x00


	//----- nvinfo : EIATTR_KPARAM_INFO
	.align		4
.L_26637:
        /*009c*/ 	.byte	0x04, 0x17
        /*009e*/ 	.short	(.L_26639 - .L_26638)
.L_26638:
        /*00a0*/ 	.word	0x00000000
        /*00a4*/ 	.short	0x000d
        /*00a6*/ 	.short	0x005c
        /*00a8*/ 	.byte	0x00, 0xf0, 0x11, 0x00


	//----- nvinfo : EIATTR_KPARAM_INFO
	.align		4
.L_26639:
        /*00ac*/ 	.byte	0x04, 0x17
        /*00ae*/ 	.short	(.L_26641 - .L_26640)
.L_26640:
        /*00b0*/ 	.word	0x00000000
        /*00b4*/ 	.short	0x000c
        /*00b6*/ 	.short	0x0058
        /*00b8*/ 	.byte	0x00, 0xf0, 0x11, 0x00


	//----- nvinfo : EIATTR_KPARAM_INFO
	.align		4
.L_26641:
        /*00bc*/ 	.byte	0x04, 0x17
        /*00be*/ 	.short	(.L_26643 - .L_26642)
.L_26642:
        /*00c0*/ 	.word	0x00000000
        /*00c4*/ 	.short	0x000b
        /*00c6*/ 	.short	0x0050
        /*00c8*/ 	.byte	0x00, 0xf0, 0x21, 0x00


	//----- nvinfo : EIATTR_KPARAM_INFO
	.align		4
.L_26643:
        /*00cc*/ 	.byte	0x04, 0x17
        /*00ce*/ 	.short	(.L_26645 - .L_26644)
.L_26644:
        /*00d0*/ 	.word	0x00000000
        /*00d4*/ 	.short	0x000a
        /*00d6*/ 	.short	0x0048
        /*00d8*/ 	.byte	0x00, 0xf0, 0x11, 0x00


	//----- nvinfo : EIATTR_KPARAM_INFO
	.align		4
.L_26645:
        /*00dc*/ 	.byte	0x04, 0x17
        /*00de*/ 	.short	(.L_26647 - .L_26646)
.L_26646:
        /*00e0*/ 	.word	0x00000000
        /*00e4*/ 	.short	0x0009
        /*00e6*/ 	.short	0x0040
        /*00e8*/ 	.byte	0x00, 0xf0, 0x21, 0x00


	//----- nvinfo : EIATTR_KPARAM_INFO
	.align		4
.L_26647:
        /*00ec*/ 	.byte	0x04, 0x17
        /*00ee*/ 	.short	(.L_26649 - .L_26648)
.L_26648:
        /*00f0*/ 	.word	0x00000000
        /*00f4*/ 	.short	0x0008
        /*00f6*/ 	.short	0x0038
        /*00f8*/ 	.byte	0x00, 0xf0, 0x21, 0x00


	//----- nvinfo : EIATTR_KPARAM_INFO
	.align		4
.L_26649:
        /*00fc*/ 	.byte	0x04, 0x17
        /*00fe*/ 	.short	(.L_26651 - .L_26650)
.L_26650:
        /*0100*/ 	.word	0x00000000
        /*0104*/ 	.short	0x0007
        /*0106*/ 	.short	0x0034
        /*0108*/ 	.byte	0x00, 0xf0, 0x11, 0x00


	//----- nvinfo : EIATTR_KPARAM_INFO
	.align		4
.L_26651:
        /*010c*/ 	.byte	0x04, 0x17
        /*010e*/ 	.short	(.L_26653 - .L_26652)
.L_26652:
        /*0110*/ 	.word	0x00000000
        /*0114*/ 	.short	0x0006
        /*0116*/ 	.short	0x0030
        /*0118*/ 	.byte	0x00, 0xf0, 0x11, 0x00


	//----- nvinfo : EIATTR_KPARAM_INFO
	.align		4
.L_26653:
        /*011c*/ 	.byte	0x04, 0x17
        /*011e*/ 	.short	(.L_26655 - .L_26654)
.L_26654:
        /*0120*/ 	.word	0x00000000
        /*0124*/ 	.short	0x0005
        /*0126*/ 	.short	0x0028
        /*0128*/ 	.byte	0x00, 0xf0, 0x21, 0x00


	//----- nvinfo : EIATTR_KPARAM_INFO
	.align		4
.L_26655:
        /*012c*/ 	.byte	0x04, 0x17
        /*012e*/ 	.short	(.L_26657 - .L_26656)
.L_26656:
        /*0130*/ 	.word	0x00000000
        /*0134*/ 	.short	0x0004
        /*0136*/ 	.short	0x0020
        /*0138*/ 	.byte	0x00, 0xf0, 0x21, 0x00


	//----- nvinfo : EIATTR_KPARAM_INFO
	.align		4
.L_26657:
        /*013c*/ 	.byte	0x04, 0x17
        /*013e*/ 	.short	(.L_26659 - .L_26658)
.L_26658:
        /*0140*/ 	.word	0x00000000
        /*0144*/ 	.short	0x0003
        /*0146*/ 	.short	0x0018
        /*0148*/ 	.byte	0x00, 0xf0, 0x21, 0x00


	//----- nvinfo : EIATTR_KPARAM_INFO
	.align		4
.L_26659:
        /*014c*/ 	.byte	0x04, 0x17
        /*014e*/ 	.short	(.L_26661 - .L_26660)
.L_26660:
        /*0150*/ 	.word	0x00000000
        /*0154*/ 	.short	0x0002
        /*0156*/ 	.short	0x0010
        /*0158*/ 	.byte	0x00, 0xf0, 0x21, 0x00


	//----- nvinfo : EIATTR_KPARAM_INFO
	.align		4
.L_26661:
        /*015c*/ 	.byte	0x04, 0x17
        /*015e*/ 	.short	(.L_26663 - .L_26662)
.L_26662:
        /*0160*/ 	.word	0x00000000
        /*0164*/ 	.short	0x0001
        /*0166*/ 	.short	0x0008
        /*0168*/ 	.byte	0x00, 0xf0, 0x21, 0x00


	//----- nvinfo : EIATTR_KPARAM_INFO
	.align		4
.L_26663:
        /*016c*/ 	.byte	0x04, 0x17
        /*016e*/ 	.short	(.L_26665 - .L_26664)
.L_26664:
        /*0170*/ 	.word	0x00000000
        /*0174*/ 	.short	0x0000
        /*0176*/ 	.short	0x0000
        /*0178*/ 	.byte	0x00, 0xf0, 0x21, 0x00


	//----- nvinfo : EIATTR_MAXREG_COUNT
	.align		4
.L_26665:
        /*017c*/ 	.byte	0x03, 0x1b
        /*017e*/ 	.short	0x00ff


	//----- nvinfo : EIATTR_NUM_BARRIERS
	.align		4
        /*0180*/ 	.byte	0x02, 0x4c
        /*0182*/ 	.byte	0x01
	.zero		1


	//----- nvinfo : EIATTR_MERCURY_ISA_VERSION
	.align		4
        /*0184*/ 	.byte	0x03, 0x5f
        /*0186*/ 	.short	0x0000


	//----- nvinfo : EIATTR_COOP_GROUP_MASK_REGIDS
	.align		4
        /*0188*/ 	.byte	0x04, 0x29
        /*018a*/ 	.short	(.L_26667 - .L_26666)


	//   ....[0]....
.L_26666:
        /*018c*/ 	.word	0xffffffff


	//   ....[1]....
        /*0190*/ 	.word	0xffffffff


	//   ....[2]....
        /*0194*/ 	.word	0xffffffff


	//   ....[3]....
        /*0198*/ 	.word	0xffffffff


	//   ....[4]....
        /*019c*/ 	.word	0xffffffff


	//   ....[5]....
        /*01a0*/ 	.word	0xffffffff


	//   ....[6]....
        /*01a4*/ 	.word	0xffffffff


	//   ....[7]....
        /*01a8*/ 	.word	0xffffffff


	//   ....[8]....
        /*01ac*/ 	.word	0xffffffff


	//   ....[9]....
        /*01b0*/ 	.word	0xffffffff


	//   ....[10]....
        /*01b4*/ 	.word	0xffffffff


	//   ....[11]....
        /*01b8*/ 	.word	0xffffffff


	//   ....[12]....
        /*01bc*/ 	.word	0xffffffff


	//   ....[13]....
        /*01c0*/ 	.word	0xffffffff


	//   ....[14]....
        /*01c4*/ 	.word	0xffffffff


	//   ....[15]....
        /*01c8*/ 	.word	0xffffffff


	//   ....[16]....
        /*01cc*/ 	.word	0xffffffff


	//   ....[17]....
        /*01d0*/ 	.word	0xffffffff


	//   ....[18]....
        /*01d4*/ 	.word	0xffffffff


	//   ....[19]....
        /*01d8*/ 	.word	0xffffffff


	//   ....[20]....
        /*01dc*/ 	.word	0xffffffff


	//   ....[21]....
        /*01e0*/ 	.word	0xffffffff


	//   ....[22]....
        /*01e4*/ 	.word	0xffffffff


	//   ....[23]....
        /*01e8*/ 	.word	0xffffffff


	//   ....[24]....
        /*01ec*/ 	.word	0xffffffff


	//----- nvinfo : EIATTR_COOP_GROUP_INSTR_OFFSETS
	.align		4
.L_26667:
        /*01f0*/ 	.byte	0x04, 0x28
        /*01f2*/ 	.short	(.L_26669 - .L_26668)


	//   ....[0]....
.L_26668:
        /*01f4*/ 	.word	0x000016f0


	//   ....[1]....
        /*01f8*/ 	.word	0x00001720


	//   ....[2]....
        /*01fc*/ 	.word	0x00001fd0


	//   ....[3]....
        /*0200*/ 	.word	0x00002000


	//   ....[4]....
        /*0204*/ 	.word	0x000021b0


	//   ....[5]....
        /*0208*/ 	.word	0x000021e0


	//   ....[6]....
        /*020c*/ 	.word	0x00002200


	//   ....[7]....
        /*0210*/ 	.word	0x000022c0


	//   ....[8]....
        /*0214*/ 	.word	0x000022e0


	//   ....[9]....
        /*0218*/ 	.word	0x00002300


	//   ....[10]....
        /*021c*/ 	.word	0x00003140


	//   ....[11]....
        /*0220*/ 	.word	0x000031a0


	//   ....[12]....
        /*0224*/ 	.word	0x000031d0


	//   ....[13]....
        /*0228*/ 	.word	0x000031f0


	//   ....[14]....
        /*022c*/ 	.word	0x00003210


	//   ....[15]....
        /*0230*/ 	.word	0x00003260


	//   ....[16]....
        /*0234*/ 	.word	0x00003280


	//   ....[17]....
        /*0238*/ 	.word	0x000032a0


	//   ....[18]....
        /*023c*/ 	.word	0x00004a80


	//   ....[19]....
        /*0240*/ 	.word	0x00004ae0


	//   ....[20]....
        /*0244*/ 	.word	0x00004b40


	//   ....[21]....
        /*0248*/ 	.word	0x00004ba0


	//   ....[22]....
        /*024c*/ 	.word	0x00004c10


	//   ....[23]....
        /*0250*/ 	.word	0x00004c70


	//   ....[24]....
        /*0254*/ 	.word	0x00004ce0


	//----- nvinfo : EIATTR_EXIT_INSTR_OFFSETS
	.align		4
.L_26669:
        /*0258*/ 	.byte	0x04, 0x1c
        /*025a*/ 	.short	(.L_26671 - .L_26670)


	//   ....[0]....
.L_26670:
        /*025c*/ 	.word	0x00000090


	//   ....[1]....
        /*0260*/ 	.word	0x000048c0


	//   ....[2]....
        /*0264*/ 	.word	0x00004a30


	//----- nvinfo : EIATTR_CTAIDZ_USED
	.align		4
.L_26671:
        /*0268*/ 	.byte	0x01, 0x04
	.zero		2


	//----- nvinfo : EIATTR_CRS_STACK_SIZE
	.align		4
        /*026c*/ 	.byte	0x04, 0x1e
        /*026e*/ 	.short	(.L_26673 - .L_26672)
.L_26672:
        /*0270*/ 	.word	0x00000000
.L_26673:


//--------------------- .nv.info._ZN4vllm25paged_attention_v2_kernelIttLi256ELi32ELi128ELNS_18Fp8KVCacheDataTypeE0ELb0ELi512EEEvPfS2_PT_PKS3_PKT0_S9_ifPKiSB_iPKfiiiSD_SD_iiiii --------------------------
	.section	.nv.info._ZN4vllm25paged_attention_v2_kernelIttLi256ELi32ELi128ELNS_18Fp8KVCacheDataTypeE0ELb0ELi512EEEvPfS2_PT_PKS3_PKT0_S9_ifPKiSB_iPKfiiiSD_SD_iiiii,"",@"SHT_CUDA_INFO"
	.sectionflags	@""
	.align	4


	//----- nvinfo : EIATTR_CUDA_API_VERSION
	.align		4
        /*0000*/ 	.byte	0x04, 0x37
        /*0002*/ 	.short	(.L_26675 - .L_26674)
.L_26674:
        /*0004*/ 	.word	0x00000082


	//----- nvinfo : EIATTR_SW2861232_WAR
	.align		4
.L_26675:
        /*0008*/ 	.byte	0x01, 0x35
	.zero		2


	//----- nvinfo : EIATTR_PARAM_CBANK
	.align		4
        /*000c*/ 	.byte	0x04, 0x0a
        /*000e*/ 	.short	(.L_26677 - .L_26676)
	.align		4
.L_26676:
        /*0010*/ 	.word	index@(.nv.constant0._ZN4vllm25paged_attention_v2_kernelIttLi256ELi32ELi128ELNS_18Fp8KVCacheDataTypeE0ELb0ELi512EEEvPfS2_PT_PKS3_PKT0_S9_ifPKiSB_iPKfiiiSD_SD_iiiii)
        /*0014*/ 	.short	0x0160
        /*0016*/ 	.short	0x008c


	//----- nvinfo : EIATTR_CBANK_PARAM_SIZE
	.align		4
.L_26677:
        /*0018*/ 	.byte	0x03, 0x19
        /*001a*/ 	.short	0x008c


	//----- nvinfo : EIATTR_KPARAM_INFO
	.align		4
        /*001c*/ 	.byte	0x04, 0x17
        /*001e*/ 	.short	(.L_26679 - .L_26678)
.L_26678:
        /*0020*/ 	.word	0x00000000
        /*0024*/ 	.short	0x0015
        /*0026*/ 	.short	0x0088
        /*0028*/ 	.byte	0x00, 0xf0, 0x11, 0x00


	//----- nvinfo : EIATTR_KPARAM_INFO
	.align		4
.L_26679:
        /*002c*/ 	.byte	0x04, 0x17
        /*002e*/ 	.short	(.L_26681 - .L_26680)
.L_26680:
        /*0030*/ 	.word	0x00000000
        /*0034*/ 	.short	0x0014
        /*0036*/ 	.short	0x0084
        /*0038*/ 	.byte	0x00, 0xf0, 0x11, 0x00


	//----- nvinfo : EIATTR_KPARAM_INFO
	.align		4
.L_26681:
        /*003c*/ 	.byte	0x04, 0x17
        /*003e*/ 	.short	(.L_26683 - .L_26682)
.L_26682:
        /*0040*/ 	.word	0x00000000
        /*0044*/ 	.short	0x0013
        /*0046*/ 	.short	0x0080
        /*0048*/ 	.byte	0x00, 0xf0, 0x11, 0x00


	//----- nvinfo : EIATTR_KPARAM_INFO
	.align		4
.L_26683:
        /*004c*/ 	.byte	0x04, 0x17
        /*004e*/ 	.short	(.L_26685 - .L_26684)
.L_26684:
        /*0050*/ 	.word	0x00000000
        /*0054*/ 	.short	0x0012
        /*0056*/ 	.short	0x007c
        /*0058*/ 	.byte	0x00, 0xf0, 0x11, 0x00


	//----- nvinfo : EIATTR_KPARAM_INFO
	.align		4
.L_26685:
        /*005c*/ 	.byte	0x04, 0x17
        /*005e*/ 	.short	(.L_26687 - .L_26686)
.L_26686:
        /*0060*/ 	.word	0x00000000
        /*0064*/ 	.short	0x0011
        /*0066*/ 	.short	0x0078
        /*0068*/ 	.byte	0x00, 0xf0, 0x11, 0x00


	//----- nvinfo : EIATTR_KPARAM_INFO
	.align		4
.L_26687:
        /*006c*/ 	.byte	0x04, 0x17
        /*006e*/ 	.short	(.L_26689 - .L_26688)
.L_26688:
        /*0070*/ 	.word	0x00000000
        /*0074*/ 	.short	0x0010
        /*0076*/ 	.short	0x0070
        /*0078*/ 	.byte	0x00, 0xf0, 0x21, 0x00


	//----- nvinfo : EIATTR_KPARAM_INFO
	.align		4
.L_26689:
        /*007c*/ 	.byte	0x04, 0x17
        /*007e*/ 	.short	(.L_26691 - .L_26690)
.L_26690:
        /*0080*/ 	.word	0x00000000
        /*0084*/ 	.short	0x000f
        /*0086*/ 	.short	0x0068
        /*0088*/ 	.byte	0x00, 0xf0, 0x21, 0x00


	//----- nvinfo : EIATTR_KPARAM_INFO
	.align		4
.L_26691:
        /*008c*/ 	.byte	0x04, 0x17
        /*008e*/ 	.short	(.L_26693 - .L_26692)
.L_26692:
        /*0090*/ 	.word	0x00000000
        /*0094*/ 	.short	0x000e
        /*0096*/ 	.short	0x0060
        /*0098*/ 	.byte	0x00, 0xf0, 0x11, 0x00


	//----- nvinfo : EIATTR_KPARAM_INFO
	.align		4
.L_26693:
        /*009c*/ 	.byte	0x04, 0x17
        /*009e*/ 	.short	(.L_26695 - .L_26694)
.L_26694:
        /*00a0*/ 	.word	0x00000000
        /*00a4*/ 	.short	0x000d
        /*00a6*/ 	.short	0x005c
        /*00a8*/ 	.byte	0x00, 0xf0, 0x11, 0x00


	//----- nvinfo : EIATTR_KPARAM_INFO
	.align		4
.L_26695:
        /*00ac*/ 	.byte	0x04, 0x17
        /*00ae*/ 	.short	(.L_26697 - .L_26696)
.L_26696:
        /*00b0*/ 	.word	0x00000000
        /*00b4*/ 	.short	0x000c
        /*00b6*/ 	.short	0x0058
        /*00b8*/ 	.byte	0x00, 0xf0, 0x11, 0x00


	//----- nvinfo : EIATTR_KPARAM_INFO
	.align		4
.L_26697:
        /*00bc*/ 	.byte	0x04, 0x17
        /*00be*/ 	.short	(.L_26699 - .L_26698)
.L_26698:
        /*00c0*/ 	.word	0x00000000
        /*00c4*/ 	.short	0x000b
        /*00c6*/ 	.short	0x0050
        /*00c8*/ 	.byte	0x00, 0xf0, 0x21, 0x00


	//----- nvinfo : EIATTR_KPARAM_INFO
	.align		4
.L_26699:
        /*00cc*/ 	.byte	0x04, 0x17
        /*00ce*/ 	.short	(.L_26701 - .L_26700)
.L_26700:
        /*00d0*/ 	.word	0x00000000
        /*00d4*/ 	.short	0x000a
        /*00d6*/ 	.short	0x0048
        /*00d8*/ 	.byte	0x00, 0xf0, 0x11, 0x00


	//----- nvinfo : EIATTR_KPARAM_INFO
	.align		4
.L_26701:
        /*00dc*/ 	.byte	0x04, 0x17
        /*00de*/ 	.short	(.L_26703 - .L_26702)
.L_26702:
        /*00e0*/ 	.word	0x00000000
        /*00e4*/ 	.short	0x0009
        /*00e6*/ 	.short	0x0040
        /*00e8*/ 	.byte	0x00, 0xf0, 0x21, 0x00


	//----- nvinfo : EIATTR_KPARAM_INFO
	.align		4
.L_26703:
        /*00ec*/ 	.byte	0x04, 0x17
        /*00ee*/ 	.short	(.L_26705 - .L_26704)
.L_26704:
        /*00f0*/ 	.word	0x00000000
        /*00f4*/ 	.short	0x0008
        /*00f6*/ 	.short	0x0038
        /*00f8*/ 	.byte	0x00, 0xf0, 0x21, 0x00


	//----- nvinfo : EIATTR_KPARAM_INFO
	.align		4
.L_26705:
        /*00fc*/ 	.byte	0x04, 0x17
        /*00fe*/ 	.short	(.L_26707 - .L_26706)
.L_26706:
        /*0100*/ 	.word	0x00000000
        /*0104*/ 	.short	0x0007
        /*0106*/ 	.short	0x0034
        /*0108*/ 	.byte	0x00, 0xf0, 0x11, 0x00


	//----- nvinfo : EIATTR_KPARAM_INFO
	.align		4
.L_26707:
        /*010c*/ 	.byte	0x04, 0x17
        /*010e*/ 	.short	(.L_26709 - .L_26708)
.L_26708:
        /*0110*/ 	.word	0x00000000
        /*0114*/ 	.short	0x0006
        /*0116*/ 	.short	0x0030
        /*0118*/ 	.byte	0x00, 0xf0, 0x11, 0x00


	//----- nvinfo : EIATTR_KPARAM_INFO
	.align		4
.L_26709:
        /*011c*/ 	.byte	0x04, 0x17
        /*011e*/ 	.short	(.L_26711 - .L_26710)
.L_26710:
        /*0120*/ 	.word	0x00000000
        /*0124*/ 	.short	0x0005
        /*0126*/ 	.short	0x0028
        /*0128*/ 	.byte	0x00, 0xf0, 0x21, 0x00


	//----- nvinfo : EIATTR_KPARAM_INFO
	.align		4
.L_26711:
        /*012c*/ 	.byte	0x04, 0x17
        /*012e*/ 	.short	(.L_26713 - .L_26712)
.L_26712:
        /*0130*/ 	.word	0x00000000
        /*0134*/ 	.short	0x0004
        /*0136*/ 	.short	0x0020
        /*0138*/ 	.byte	0x00, 0xf0, 0x21, 0x00


	//----- nvinfo : EIATTR_KPARAM_INFO
	.align		4
.L_26713:
        /*013c*/ 	.byte	0x04, 0x17
        /*013e*/ 	.short	(.L_26715 - .L_26714)
.L_26714:
        /*0140*/ 	.word	0x00000000
        /*0144*/ 	.short	0x0003
        /*0146*/ 	.short	0x0018
        /*0148*/ 	.byte	0x00, 0xf0, 0x21, 0x00


	//----- nvinfo : EIATTR_KPARAM_INFO
	.align		4
.L_26715:
        /*014c*/ 	.byte	0x04, 0x17
        /*014e*/ 	.short	(.L_26717 - .L_26716)
.L_26716:
        /*0150*/ 	.word	0x00000000
        /*0154*/ 	.short	0x0002
        /*0156*/ 	.short	0x0010
        /*0158*/ 	.byte	0x00, 0xf0, 0x21, 0x00


	//----- nvinfo : EIATTR_KPARAM_INFO
	.align		4
.L_26717:
        /*015c*/ 	.byte	0x04, 0x17
        /*015e*/ 	.short	(.L_26719 - .L_26718)
.L_26718:
        /*0160*/ 	.word	0x00000000
        /*0164*/ 	.short	0x0001
        /*0166*/ 	.short	0x0008
        /*0168*/ 	.byte	0x00, 0xf0, 0x21, 0x00


	//----- nvinfo : EIATTR_KPARAM_INFO
	.align		4
.L_26719:
        /*016c*/ 	.byte	0x04, 0x17
        /*016e*/ 	.short	(.L_26721 - .L_26720)
.L_26720:
        /*0170*/ 	.word	0x00000000
        /*0174*/ 	.short	0x0000
        /*0176*/ 	.short	0x0000
        /*0178*/ 	.byte	0x00, 0xf0, 0x21, 0x00


	//----- nvinfo : EIATTR_MAXREG_COUNT
	.align		4
.L_26721:
        /*017c*/ 	.byte	0x03, 0x1b
        /*017e*/ 	.short	0x00ff


	//----- nvinfo : EIATTR_NUM_BARRIERS
	.align		4
        /*0180*/ 	.byte	0x02, 0x4c
        /*0182*/ 	.byte	0x01
	.zero		1


	//----- nvinfo : EIATTR_MERCURY_ISA_VERSION
	.align		4
        /*0184*/ 	.byte	0x03, 0x5f
        /*0186*/ 	.short	0x0000


	//----- nvinfo : EIATTR_COOP_GROUP_MASK_REGIDS
	.align		4
        /*0188*/ 	.byte	0x04, 0x29
        /*018a*/ 	.short	(.L_26723 - .L_26722)


	//   ....[0]....
.L_26722:
        /*018c*/ 	.word	0xffffffff


	//   ....[1]....
        /*0190*/ 	.word	0xffffffff


	//   ....[2]....
        /*0194*/ 	.word	0xffffffff


	//   ....[3]....
        /*0198*/ 	.word	0xffffffff


	//   ....[4]....
        /*019c*/ 	.word	0xffffffff


	//   ....[5]....
        /*01a0*/ 	.word	0xffffffff


	//   ....[6]....
        /*01a4*/ 	.word	0xffffffff


	//   ....[7]....
        /*01a8*/ 	.word	0xffffffff


	//   ....[8]....
        /*01ac*/ 	.word	0xffffffff


	//   ....[9]....
        /*01b0*/ 	.word	0xffffffff


	//   ....[10]....
        /*01b4*/ 	.word	0xffffffff


	//   ....[11]....
        /*01b8*/ 	.word	0xffffffff


	//   ....[12]....
        /*01bc*/ 	.word	0xffffffff


	//   ....[13]....
        /*01c0*/ 	.word	0xffffffff


	//   ....[14]....
        /*01c4*/ 	.word	0xffffffff


	//   ....[15]....
        /*01c8*/ 	.word	0xffffffff


	//   ....[16]....
        /*01cc*/ 	.word	0xffffffff


	//   ....[17]....
        /*01d0*/ 	.word	0xffffffff


	//   ....[18]....
        /*01d4*/ 	.word	0xffffffff


	//   ....[19]....
        /*01d8*/ 	.word	0xffffffff


	//   ....[20]....
        /*01dc*/ 	.word	0xffffffff


	//   ....[21]....
        /*01e0*/ 	.word	0xffffffff


	//   ....[22]....
        /*01e4*/ 	.word	0xffffffff


	//   ....[23]....
        /*01e8*/ 	.word	0xffffffff


	//   ....[24]....
        /*01ec*/ 	.word	0xffffffff


	//   ....[25]....
        /*01f0*/ 	.word	0xffffffff


	//   ....[26]....
        /*01f4*/ 	.word	0xffffffff


	//   ....[27]....
        /*01f8*/ 	.word	0xffffffff


	//   ....[28]....
        /*01fc*/ 	.word	0xffffffff


	//   ....[29]....
        /*0200*/ 	.word	0xffffffff


	//   ....[30]....
        /*0204*/ 	.word	0xffffffff


	//   ....[31]....
        /*0208*/ 	.word	0xffffffff


	//   ....[32]....
        /*020c*/ 	.word	0xffffffff


	//   ....[33]....
        /*0210*/ 	.word	0xffffffff


	//   ....[34]....
        /*0214*/ 	.word	0xffffffff


	//   ....[35]....
        /*0218*/ 	.word	0xffffffff


	//   ....[36]....
        /*021c*/ 	.word	0xffffffff


	//   ....[37]....
        /*0220*/ 	.word	0xffffffff


	//   ....[38]....
        /*0224*/ 	.word	0xffffffff


	//   ....[39]....
        /*0228*/ 	.word	0xffffffff


	//   ....[40]....
        /*022c*/ 	.word	0xffffffff


	//   ....[41]....
        /*0230*/ 	.word	0xffffffff


	//   ....[42]....
        /*0234*/ 	.word	0xffffffff


	//   ....[43]....
        /*0238*/ 	.word	0xffffffff


	//   ....[44]....
        /*023c*/ 	.word	0xffffffff


	//   ....[45]....
        /*0240*/ 	.word	0xffffffff


	//   ....[46]....
        /*0244*/ 	.word	0xffffffff


	//   ....[47]....
        /*0248*/ 	.word	0xffffffff


	//   ....[48]....
        /*024c*/ 	.word	0xffffffff


	//   ....[49]....
        /*0250*/ 	.word	0xffffffff


	//   ....[50]....
        /*0254*/ 	.word	0xffffffff


	//   ....[51]....
        /*0258*/ 	.word	0xffffffff


	//   ....[52]....
        /*025c*/ 	.word	0xffffffff


	//   ....[53]....
        /*0260*/ 	.word	0xffffffff


	//   ....[54]....
        /*0264*/ 	.word	0xffffffff


	//   ....[55]....
        /*0268*/ 	.word	0xffffffff


	//   ....[56]....
        /*026c*/ 	.word	0xffffffff


	//   ....[57]....
        /*0270*/ 	.word	0xffffffff


	//   ....[58]....
        /*0274*/ 	.word	0xffffffff


	//   ....[59]....
        /*0278*/ 	.word	0xffffffff


	//   ....[60]....
        /*027c*/ 	.word	0xffffffff


	//   ....[61]....
        /*0280*/ 	.word	0xffffffff


	//   ....[62]....
        /*0284*/ 	.word	0xffffffff


	//   ....[63]....
        /*0288*/ 	.word	0xffffffff


	//   ....[64]....
        /*028c*/ 	.word	0xffffffff


	//   ....[65]....
        /*0290*/ 	.word	0xffffffff


	//   ....[66]....
        /*0294*/ 	.word	0xffffffff


	//   ....[67]....
        /*0298*/ 	.word	0xffffffff


	//   ....[68]....
        /*029c*/ 	.word	0xffffffff


	//   ....[69]....
        /*02a0*/ 	.word	0xffffffff


	//   ....[70]....
        /*02a4*/ 	.word	0xffffffff


	//   ....[71]....
        /*02a8*/ 	.word	0xffffffff


	//   ....[72]....
        /*02ac*/ 	.word	0xffffffff


	//   ....[73]....
        /*02b0*/ 	.word	0xffffffff


	//   ....[74]....
        /*02b4*/ 	.word	0xffffffff


	//   ....[75]....
        /*02b8*/ 	.word	0xffffffff


	//   ....[76]....
        /*02bc*/ 	.word	0xffffffff


	//   ....[77]....
        /*02c0*/ 	.word	0xffffffff


	//   ....[78]....
        /*02c4*/ 	.word	0xffffffff


	//   ....[79]....
        /*02c8*/ 	.word	0xffffffff


	//----- nvinfo : EIATTR_COOP_GROUP_INSTR_OFFSETS
	.align		4
.L_26723:
        /*02cc*/ 	.byte	0x04, 0x28
        /*02ce*/ 	.short	(.L_26725 - .L_26724)


	//   ....[0]....
.L_26724:
        /*02d0*/ 	.word	0x00004140


	//   ....[1]....
        /*02d4*/ 	.word	0x000041a0


	//   ....[2]....
        /*02d8*/ 	.word	0x000041c0


	//   ....[3]....
        /*02dc*/ 	.word	0x000041e0


	//   ....[4]....
        /*02e0*/ 	.word	0x00004210


	//   ....[5]....
        /*02e4*/ 	.word	0x00004270


	//   ....[6]....
        /*02e8*/ 	.word	0x00004290


	//   ....[7]....
        /*02ec*/ 	.word	0x000042b0


	//   ....[8]....
        /*02f0*/ 	.word	0x000050f0


	//   ....[9]....
        /*02f4*/ 	.word	0x00005150


	//   ....[10]....
        /*02f8*/ 	.word	0x00005180


	//   ....[11]....
        /*02fc*/ 	.word	0x000051a0


	//   ....[12]....
        /*0300*/ 	.word	0x000051c0


	//   ....[13]....
        /*0304*/ 	.word	0x00005210


	//   ....[14]....
        /*0308*/ 	.word	0x00005230


	//   ....[15]....
        /*030c*/ 	.word	0x00005250


	//   ....[16]....
        /*0310*/ 	.word	0x0000c000


	//   ....[17]....
        /*0314*/ 	.word	0x0000c030


	//   ....[18]....
        /*0318*/ 	.word	0x0000c040


	//   ....[19]....
        /*031c*/ 	.word	0x0000c050


	//   ....[20]....
        /*0320*/ 	.word	0x0000c060


	//   ....[21]....
        /*0324*/ 	.word	0x0000c070


	//   ....[22]....
        /*0328*/ 	.word	0x0000c090


	//   ....[23]....
        /*032c*/ 	.word	0x0000c0b0


	//   ....[24]....
        /*0330*/ 	.word	0x0000c0d0


	//   ....[25]....
        /*0334*/ 	.word	0x0000c0f0


	//   ....[26]....
        /*0338*/ 	.word	0x0000c110


	//   ....[27]....
        /*033c*/ 	.word	0x0000c130


	//   ....[28]....
        /*0340*/ 	.word	0x0000c140


	//   ....[29]....
        /*0344*/ 	.word	0x0000c160


	//   ....[30]....
        /*0348*/ 	.word	0x0000c180


	//   ....[31]....
        /*034c*/ 	.word	0x0000c1a0


	//   ....[32]....
        /*0350*/ 	.word	0x0000c1c0


	//   ....[33]....
        /*0354*/ 	.word	0x0000c1e0


	//   ....[34]....
        /*0358*/ 	.word	0x0000c200


	//   ....[35]....
        /*035c*/ 	.word	0x0000c220


	//   ....[36]....
        /*0360*/ 	.word	0x0000c240


	//   ....[37]....
        /*0364*/ 	.word	0x0000c290


	//   ....[38]....
        /*0368*/ 	.word	0x0000c2b0


	//   ....[39]....
        /*036c*/ 	.word	0x0000c2d0


	//   ....[40]....
        /*0370*/ 	.word	0x0000c2f0


	//   ....[41]....
        /*0374*/ 	.word	0x0000c310


	//   ....[42]....
        /*0378*/ 	.word	0x0000c320


	//   ....[43]....
        /*037c*/ 	.word	0x0000c340


	//   ....[44]....
        /*0380*/ 	.word	0x0000c370


	//   ....[45]....
        /*0384*/ 	.word	0x0000c390


	//   ....[46]....
        /*0388*/ 	.word	0x0000c3b0


	//   ....[47]....
        /*038c*/ 	.word	0x0000c3d0


	//   ....[48]....
        /*0390*/ 	.word	0x0000c3f0


	//   ....[49]....
        /*0394*/ 	.word	0x0000c410


	//   ....[50]....
        /*0398*/ 	.word	0x0000c430


	//   ....[51]....
        /*039c*/ 	.word	0x0000c450


	//   ....[52]....
        /*03a0*/ 	.word	0x0000c470


	//   ....[53]....
        /*03a4*/ 	.word	0x0000c4a0


	//   ....[54]....
        /*03a8*/ 	.word	0x0000c4c0


	//   ....[55]....
        /*03ac*/ 	.word	0x0000c4e0


	//   ....[56]....
        /*03b0*/ 	.word	0x0000c500


	//   ....[57]....
        /*03b4*/ 	.word	0x0000c520


	//   ....[58]....
        /*03b8*/ 	.word	0x0000c540


	//   ....[59]....
        /*03bc*/ 	.word	0x0000c560


	//   ....[60]....
        /*03c0*/ 	.word	0x0000c590


	//   ....[61]....
        /*03c4*/ 	.word	0x0000c5c0


	//   ....[62]....
        /*03c8*/ 	.word	0x0000c5e0


	//   ....[63]....
        /*03cc*/ 	.word	0x0000c600


	//   ....[64]....
        /*03d0*/ 	.word	0x0000c630


	//   ....[65]....
        /*03d4*/ 	.word	0x0000c650


	//   ....[66]....
        /*03d8*/ 	.word	0x0000c670


	//   ....[67]....
        /*03dc*/ 	.word	0x0000c690


	//   ....[68]....
        /*03e0*/ 	.word	0x0000c6b0


	//   ....[69]....
        /*03e4*/ 	.word	0x0000c6d0


	//   ....[70]....
        /*03e8*/ 	.word	0x0000c6f0


	//   ....[71]....
        /*03ec*/ 	.word	0x0000c710


	//   ....[72]....
        /*03f0*/ 	.word	0x0000c730


	//   ....[73]....
        /*03f4*/ 	.word	0x0000c750


	//   ....[74]....
        /*03f8*/ 	.word	0x0000c770


	//   ....[75]....
        /*03fc*/ 	.word	0x0000c790


	//   ....[76]....
        /*0400*/ 	.word	0x0000c7b0


	//   ....[77]....
        /*0404*/ 	.word	0x0000c7d0


	//   ....[78]....
        /*0408*/ 	.word	0x0000c7f0


	//   ....[79]....
        /*040c*/ 	.word	0x0000c810


	//----- nvinfo : EIATTR_EXIT_INSTR_OFFSETS
	.align		4
.L_26725:
        /*0410*/ 	.byte	0x04, 0x1c
        /*0412*/ 	.short	(.L_26727 - .L_26726)


	//   ....[0]....
.L_26726:
        /*0414*/ 	.word	0x000000d0


	//   ....[1]....
        /*0418*/ 	.word	0x0000d6c0


	//   ....[2]....
        /*041c*/ 	.word	0x0000d6d0


	//   ....[3]....
        /*0420*/ 	.word	0x0000e5f0


	//----- nvinfo : EIATTR_CTAIDZ_USED
	.align		4
.L_26727:
        /*0424*/ 	.byte	0x01, 0x04
	.zero		2


	//----- nvinfo : EIATTR_CRS_STACK_SIZE
	.align		4
        /*0428*/ 	.byte	0x04, 0x1e
        /*042a*/ 	.short	(.L_26729 - .L_26728)
.L_26728:
        /*042c*/ 	.word	0x00000000
.L_26729:


//--------------------- .nv.info._ZN4vllm25paged_attention_v2_kernelIttLi192ELi32ELi128ELNS_18Fp8KVCacheDataTypeE0ELb0ELi512EEEvPfS2_PT_PKS3_PKT0_S9_ifPKiSB_iPKfiiiSD_SD_iiiii --------------------------
	.section	.nv.info._ZN4vllm25paged_attention_v2_kernelIttLi192ELi32ELi128ELNS_18Fp8KVCacheDataTypeE0ELb0ELi512EEEvPfS2_PT_PKS3_PKT0_S9_ifPKiSB_iPKfiiiSD_SD_iiiii,"",@"SHT_CUDA_INFO"
	.sectionflags	@""
	.align	4


	//----- nvinfo : EIATTR_CUDA_API_VERSION
	.align		4
        /*0000*/ 	.byte	0x04, 0x37
        /*0002*/ 	.short	(.L_26731 - .L_26730)
.L_26730:
        /*0004*/ 	.word	0x00000082


	//----- nvinfo : EIATTR_SW2861232_WAR
	.align		4
.L_26731:
        /*0008*/ 	.byte	0x01, 0x35
	.zero		2


	//----- nvinfo : EIATTR_PARAM_CBANK
	.align		4
        /*000c*/ 	.byte	0x04, 0x0a
        /*000e*/ 	.short	(.L_26733 - .L_26732)
	.align		4
.L_26732:
        /*0010*/ 	.word	index@(.nv.constant0._ZN4vllm25paged_attention_v2_kernelIttLi192ELi32ELi128ELNS_18Fp8KVCacheDataTypeE0ELb0ELi512EEEvPfS2_PT_PKS3_PKT0_S9_ifPKiSB_iPKfiiiSD_SD_iiiii)
        /*0014*/ 	.short	0x0160
        /*0016*/ 	.short	0x008c


	//----- nvinfo : EIATTR_CBANK_PARAM_SIZE
	.align		4
.L_26733:
        /*0018*/ 	.byte	0x03, 0x19
        /*001a*/ 	.short	0x008c


	//----- nvinfo : EIATTR_KPARAM_INFO
	.align		4
        /*001c*/ 	.byte	0x04, 0x17
        /*001e*/ 	.short	(.L_26735 - .L_26734)
.L_26734:
        /*0020*/ 	.word	0x00000000
        /*0024*/ 	.short	0x0015
        /*0026*/ 	.short	0x0088
        /*0028*/ 	.byte	0x00, 0xf0, 0x11, 0x00


	//----- nvinfo : EIATTR_KPARAM_INFO
	.align		4
.L_26735:
        /*002c*/ 	.byte	0x04, 0x17
        /*002e*/ 	.short	(.L_26737 - .L_26736)
.L_26736:
        /*0030*/ 	.word	0x00000000
        /*0034*/ 	.short	0x0014
        /*0036*/ 	.short	0x0084
        /*0038*/ 	.byte	0x00, 0xf0, 0x11, 0x00


	//----- nvinfo : EIATTR_KPARAM_INFO
	.align		4
.L_26737:
        /*003c*/ 	.byte	0x04, 0x17
        /*003e*/ 	.short	(.L_26739 - .L_26738)
.L_26738:
        /*0040*/ 	.word	0x00000000
        /*0044*/ 	.short	0x0013
        /*0046*/ 	.short	0x0080
        /*0048*/ 	.byte	0x00, 0xf0, 0x11, 0x00


	//----- nvinfo : EIATTR_KPARAM_INFO
	.align		4
.L_26739:
        /*004c*/ 	.byte	0x04, 0x17
        /*004e*/ 	.short	(.L_26741 - .L_26740)
.L_26740:
        /*0050*/ 	.word	0x00000000
        /*0054*/ 	.short	0x0012
        /*0056*/ 	.short	0x007c
        /*0058*/ 	.byte	0x00, 0xf0, 0x11, 0x00


	//----- nvinfo : EIATTR_KPARAM_INFO
	.align		4
.L_26741:
        /*005c*/ 	.byte	0x04, 0x17
        /*005e*/ 	.short	(.L_26743 - .L_26742)
.L_26742:
        /*0060*/ 	.word	0x00000000
        /*0064*/ 	.short	0x0011
        /*0066*/ 	.short	0x0078
        /*0068*/ 	.byte	0x00, 0xf0, 0x11, 0x00


	//----- nvinfo : EIATTR_KPARAM_INFO
	.align		4
.L_26743:
        /*006c*/ 	.byte	0x04, 0x17
        /*006e*/ 	.short	(.L_26745 - .L_26744)
.L_26744:
        /*0070*/ 	.word	0x00000000
        /*0074*/ 	.short	0x0010
        /*0076*/ 	.short	0x0070
        /*0078*/ 	.byte	0x00, 0xf0, 0x21, 0x00


	//----- nvinfo : EIATTR_KPARAM_INFO
	.align		4
.L_26745:
        /*007c*/ 	.byte	0x04, 0x17
        /*007e*/ 	.short	(.L_26747 - .L_26746)
.L_26746:
        /*0080*/ 	.word	0x00000000
        /*0084*/ 	.short	0x000f
        /*0086*/ 	.short	0x0068
        /*0088*/ 	.byte	0x00, 0xf0, 0x21, 0x00


	//----- nvinfo : EIATTR_KPARAM_INFO
	.align		4
.L_26747:
        /*008c*/ 	.byte	0x04, 0x17
        /*008e*/ 	.short	(.L_26749 - .L_26748)
.L_26748:
        /*0090*/ 	.word	0x00000000
        /*0094*/ 	.short	0x000e
        /*0096*/ 	.short	0x0060
        /*0098*/ 	.byte	0x00, 0xf0, 0x11, 0x00


	//----- nvinfo : EIATTR_KPARAM_INFO
	.align		4
.L_26749:
        /*009c*/ 	.byte	0x04, 0x17
        /*009e*/ 	.short	(.L_26751 - .L_26750)
.L_26750:
        /*00a0*/ 	.word	0x00000000
        /*00a4*/ 	.short	0x000d
        /*00a6*/ 	.short	0x005c
        /*00a8*/ 	.byte	0x00, 0xf0, 0x11, 0x00


	//----- nvinfo : EIATTR_KPARAM_INFO
	.align		4
.L_26751:
        /*00ac*/ 	.byte	0x04, 0x17
        /*00ae*/ 	.short	(.L_26753 - .L_26752)
.L_26752:
        /*00b0*/ 	.word	0x00000000
        /*00b4*/ 	.short	0x000c
        /*00b6*/ 	.short	0x0058
        /*00b8*/ 	.byte	0x00, 0xf0, 0x11, 0x00


	//----- nvinfo : EIATTR_KPARAM_INFO
	.align		4
.L_26753:
        /*00bc*/ 	.byte	0x04, 0x17
        /*00be*/ 	.short	(.L_26755 - .L_26754)
.L_26754:
        /*00c0*/ 	.word	0x00000000
        /*00c4*/ 	.short	0x000b
        /*00c6*/ 	.short	0x0050
        /*00c8*/ 	.byte	0x00, 0xf0, 0x21, 0x00


	//----- nvinfo : EIATTR_KPARAM_INFO
	.align		4
.L_26755:
        /*00cc*/ 	.byte	0x04, 0x17
        /*00ce*/ 	.short	(.L_26757 - .L_26756)
.L_26756:
        /*00d0*/ 	.word	0x00000000
        /*00d4*/ 	.short	0x000a
        /*00d6*/ 	.short	0x0048
        /*00d8*/ 	.byte	0x00, 0xf0, 0x11, 0x00


	//----- nvinfo : EIATTR_KPARAM_INFO
	.align		4
.L_26757:
        /*00dc*/ 	.byte	0x04, 0x17
        /*00de*/ 	.short	(.L_26759 - .L_26758)
.L_26758:
        /*00e0*/ 	.word	0x00000000
        /*00e4*/ 	.short	0x0009
        /*00e6*/ 	.short	0x0040
        /*00e8*/ 	.byte	0x00, 0xf0, 0x21, 0x00


	//----- nvinfo : EIATTR_KPARAM_INFO
	.align		4
.L_26759:
        /*00ec*/ 	.byte	0x04, 0x17
        /*00ee*/ 	.short	(.L_26761 - .L_26760)
.L_26760:
        /*00f0*/ 	.word	0x00000000
        /*00f4*/ 	.short	0x0008
        /*00f6*/ 	.short	0x0038
        /*00f8*/ 	.byte	0x00, 0xf0, 0x21, 0x00


	//----- nvinfo : EIATTR_KPARAM_INFO
	.align		4
.L_26761:
        /*00fc*/ 	.byte	0x04, 0x17
        /*00fe*/ 	.short	(.L_26763 - .L_26762)
.L_26762:
        /*0100*/ 	.word	0x00000000
        /*0104*/ 	.short	0x0007
        /*0106*/ 	.short	0x0034
        /*0108*/ 	.byte	0x00, 0xf0, 0x11, 0x00


	//----- nvinfo : EIATTR_KPARAM_INFO
	.align		4
.L_26763:
        /*010c*/ 	.byte	0x04, 0x17
        /*010e*/ 	.short	(.L_26765 - .L_26764)
.L_26764:
        /*0110*/ 	.word	0x00000000
        /*0114*/ 	.short	0x0006
        /*0116*/ 	.short	0x0030
        /*0118*/ 	.byte	0x00, 0xf0, 0x11, 0x00


	//----- nvinfo : EIATTR_KPARAM_INFO
	.align		4
.L_26765:
        /*011c*/ 	.byte	0x04, 0x17
        /*011e*/ 	.short	(.L_26767 - .L_26766)
.L_26766:
        /*0120*/ 	.word	0x00000000
        /*0124*/ 	.short	0x0005
        /*0126*/ 	.short	0x0028
        /*0128*/ 	.byte	0x00, 0xf0, 0x21, 0x00


	//----- nvinfo : EIATTR_KPARAM_INFO
	.align		4
.L_26767:
        /*012c*/ 	.byte	0x04, 0x17
        /*012e*/ 	.short	(.L_26769 - .L_26768)
.L_26768:
        /*0130*/ 	.word	0x00000000
        /*0134*/ 	.short	0x0004
        /*0136*/ 	.short	0x0020
        /*0138*/ 	.byte	0x00, 0xf0, 0x21, 0x00


	//----- nvinfo : EIATTR_KPARAM_INFO
	.align		4
.L_26769:
        /*013c*/ 	.byte	0x04, 0x17
        /*013e*/ 	.short	(.L_26771 - .L_26770)
.L_26770:
        /*0140*/ 	.word	0x00000000
        /*0144*/ 	.short	0x0003
        /*0146*/ 	.short	0x0018
        /*0148*/ 	.byte	0x00, 0xf0, 0x21, 0x00


	//----- nvinfo : EIATTR_KPARAM_INFO
	.align		4
.L_26771:
        /*014c*/ 	.byte	0x04, 0x17
        /*014e*/ 	.short	(.L_26773 - .L_26772)
.L_26772:
        /*0150*/ 	.word	0x00000000
        /*0154*/ 	.short	0x0002
        /*0156*/ 	.short	0x0010
        /*0158*/ 	.byte	0x00, 0xf0, 0x21, 0x00


	//----- nvinfo : EIATTR_KPARAM_INFO
	.align		4
.L_26773:
        /*015c*/ 	.byte	0x04, 0x17
        /*015e*/ 	.short	(.L_26775 - .L_26774)
.L_26774:
        /*0160*/ 	.word	0x00000000
        /*0164*/ 	.short	0x0001
        /*0166*/ 	.short	0x0008
        /*0168*/ 	.byte	0x00, 0xf0, 0x21, 0x00


	//----- nvinfo : EIATTR_KPARAM_INFO
	.align		4
.L_26775:
        /*016c*/ 	.byte	0x04, 0x17
        /*016e*/ 	.short	(.L_26777 - .L_26776)
.L_26776:
        /*0170*/ 	.word	0x00000000
        /*0174*/ 	.short	0x0000
        /*0176*/ 	.short	0x0000
        /*0178*/ 	.byte	0x00, 0xf0, 0x21, 0x00


	//----- nvinfo : EIATTR_MAXREG_COUNT
	.align		4
.L_26777:
        /*017c*/ 	.byte	0x03, 0x1b
        /*017e*/ 	.short	0x00ff


	//----- nvinfo : EIATTR_NUM_BARRIERS
	.align		4
        /*0180*/ 	.byte	0x02, 0x4c
        /*0182*/ 	.byte	0x01
	.zero		1


	//----- nvinfo : EIATTR_MERCURY_ISA_VERSION
	.align		4
        /*0184*/ 	.byte	0x03, 0x5f
        /*0186*/ 	.short	0x0000


	//----- nvinfo : EIATTR_COOP_GROUP_MASK_REGIDS
	.align		4
        /*0188*/ 	.byte	0x04, 0x29
        /*018a*/ 	.short	(.L_26779 - .L_26778)


	//   ....[0]....
.L_26778:
        /*018c*/ 	.word	0xffffffff


	//   ....[1]....
        /*0190*/ 	.word	0xffffffff


	//   ....[2]....
        /*0194*/ 	.word	0xffffffff


	//   ....[3]....
        /*0198*/ 	.word	0xffffffff


	//   ....[4]....
        /*019c*/ 	.word	0xffffffff


	//   ....[5]....
        /*01a0*/ 	.word	0xffffffff


	//   ....[6]....
        /*01a4*/ 	.word	0xffffffff


	//   ....[7]....
        /*01a8*/ 	.word	0xffffffff


	//   ....[8]....
        /*01ac*/ 	.word	0xffffffff


	//   ....[9]....
        /*01b0*/ 	.word	0xffffffff


	//   ....[10]....
        /*01b4*/ 	.word	0xffffffff


	//   ....[11]....
        /*01b8*/ 	.word	0xffffffff


	//   ....[12]....
        /*01bc*/ 	.word	0xffffffff


	//   ....[13]....
        /*01c0*/ 	.word	0xffffffff


	//   ....[14]....
        /*01c4*/ 	.word	0xffffffff


	//   ....[15]....
        /*01c8*/ 	.word	0xffffffff


	//   ....[16]....
        /*01cc*/ 	.word	0xffffffff


	//   ....[17]....
        /*01d0*/ 	.word	0xffffffff


	//   ....[18]....
        /*01d4*/ 	.word	0xffffffff


	//   ....[19]....
        /*01d8*/ 	.word	0xffffffff


	//   ....[20]....
        /*01dc*/ 	.word	0xffffffff


	//   ....[21]....
        /*01e0*/ 	.word	0xffffffff


	//   ....[22]....
        /*01e4*/ 	.word	0xffffffff


	//   ....[23]....
        /*01e8*/ 	.word	0xffffffff


	//   ....[24]....
        /*01ec*/ 	.word	0xffffffff


	//   ....[25]....
        /*01f0*/ 	.word	0xffffffff


	//   ....[26]....
        /*01f4*/ 	.word	0xffffffff


	//   ....[27]....
        /*01f8*/ 	.word	0xffffffff


	//   ....[28]....
        /*01fc*/ 	.word	0xffffffff


	//   ....[29]....
        /*0200*/ 	.word	0xffffffff


	//   ....[30]....
        /*0204*/ 	.word	0xffffffff


	//   ....[31]....
        /*0208*/ 	.word	0xffffffff


	//   ....[32]....
        /*020c*/ 	.word	0xffffffff


	//   ....[33]....
        /*0210*/ 	.word	0xffffffff


	//   ....[34]....
        /*0214*/ 	.word	0xffffffff


	//   ....[35]....
        /*0218*/ 	.word	0xffffffff


	//   ....[36]....
        /*021c*/ 	.word	0xffffffff


	//   ....[37]....
        /*0220*/ 	.word	0xffffffff


	//   ....[38]....
        /*0224*/ 	.word	0xffffffff


	//   ....[39]....
        /*0228*/ 	.word	0xffffffff


	//   ....[40]....
        /*022c*/ 	.word	0xffffffff


	//   ....[41]....
        /*0230*/ 	.word	0xffffffff


	//   ....[42]....
        /*0234*/ 	.word	0xffffffff


	//   ....[43]....
        /*0238*/ 	.word	0xffffffff


	//   ....[44]....
        /*023c*/ 	.word	0xffffffff


	//   ....[45]....
        /*0240*/ 	.word	0xffffffff


	//   ....[46]....
        /*0244*/ 	.word	0xffffffff


	//   ....[47]....
        /*0248*/ 	.word	0xffffffff


	//   ....[48]....
        /*024c*/ 	.word	0xffffffff


	//   ....[49]....
        /*0250*/ 	.word	0xffffffff


	//   ....[50]....
        /*0254*/ 	.word	0xffffffff


	//   ....[51]....
        /*0258*/ 	.word	0xffffffff


	//   ....[52]....
        /*025c*/ 	.word	0xffffffff


	//   ....[53]....
        /*0260*/ 	.word	0xffffffff


	//   ....[54]....
        /*0264*/ 	.word	0xffffffff


	//   ....[55]....
        /*0268*/ 	.word	0xffffffff


	//   ....[56]....
        /*026c*/ 	.word	0xffffffff


	//   ....[57]....
        /*0270*/ 	.word	0xffffffff


	//   ....[58]....
        /*0274*/ 	.word	0xffffffff


	//   ....[59]....
        /*0278*/ 	.word	0xffffffff


	//   ....[60]....
        /*027c*/ 	.word	0xffffffff


	//   ....[61]....
        /*0280*/ 	.word	0xffffffff


	//   ....[62]....
        /*0284*/ 	.word	0xffffffff


	//   ....[63]....
        /*0288*/ 	.word	0xffffffff


	//----- nvinfo : EIATTR_COOP_GROUP_INSTR_OFFSETS
	.align		4
.L_26779:
        /*028c*/ 	.byte	0x04, 0x28
        /*028e*/ 	.short	(.L_26781 - .L_26780)


	//   ....[0]....
.L_26780:
        /*0290*/ 	.word	0x000033f0


	//   ....[1]....
        /*0294*/ 	.word	0x00003440


	//   ....[2]....
        /*0298*/ 	.word	0x00003460


	//   ....[3]....
        /*029c*/ 	.word	0x00003480


	//   ....[4]....
        /*02a0*/ 	.word	0x000034a0


	//   ....[5]....
        /*02a4*/ 	.word	0x00003510


	//   ....[6]....
        /*02a8*/ 	.word	0x00003530


	//   ....[7]....
        /*02ac*/ 	.word	0x00003560


	//   ....[8]....
        /*02b0*/ 	.word	0x00004390


	//   ....[9]....
        /*02b4*/ 	.word	0x000043f0


	//   ....[10]....
        /*02b8*/ 	.word	0x00004420


	//   ....[11]....
        /*02bc*/ 	.word	0x00004440


	//   ....[12]....
        /*02c0*/ 	.word	0x00004460


	//   ....[13]....
        /*02c4*/ 	.word	0x000044b0


	//   ....[14]....
        /*02c8*/ 	.word	0x000044d0


	//   ....[15]....
        /*02cc*/ 	.word	0x000044f0


	//   ....[16]....
        /*02d0*/ 	.word	0x00009b90


	//   ....[17]....
        /*02d4*/ 	.word	0x00009bb0


	//   ....[18]....
        /*02d8*/ 	.word	0x00009bc0


	//   ....[19]....
        /*02dc*/ 	.word	0x00009bd0


	//   ....[20]....
        /*02e0*/ 	.word	0x00009be0


	//   ....[21]....
        /*02e4*/ 	.word	0x00009bf0


	//   ....[22]....
        /*02e8*/ 	.word	0x00009c10


	//   ....[23]....
        /*02ec*/ 	.word	0x00009c30


	//   ....[24]....
        /*02f0*/ 	.word	0x00009c50


	//   ....[25]....
        /*02f4*/ 	.word	0x00009c70


	//   ....[26]....
        /*02f8*/ 	.word	0x00009c90


	//   ....[27]....
        /*02fc*/ 	.word	0x00009cb0


	//   ....[28]....
        /*0300*/ 	.word	0x00009cc0


	//   ....[29]....
        /*0304*/ 	.word	0x00009ce0


	//   ....[30]....
        /*0308*/ 	.word	0x00009d00


	//   ....[31]....
        /*030c*/ 	.word	0x00009d20


	//   ....[32]....
        /*0310*/ 	.word	0x00009d40


	//   ....[33]....
        /*0314*/ 	.word	0x00009d60


	//   ....[34]....
        /*0318*/ 	.word	0x00009da0


	//   ....[35]....
        /*031c*/ 	.word	0x00009dc0


	//   ....[36]....
        /*0320*/ 	.word	0x00009de0


	//   ....[37]....
        /*0324*/ 	.word	0x00009e00


	//   ....[38]....
        /*0328*/ 	.word	0x00009e20


	//   ....[39]....
        /*032c*/ 	.word	0x00009e40


	//   ....[40]....
        /*0330*/ 	.word	0x00009e60


	//   ....[41]....
        /*0334*/ 	.word	0x00009e90


	//   ....[42]....
        /*0338*/ 	.word	0x00009ec0


	//   ....[43]....
        /*033c*/ 	.word	0x00009f00


	//   ....[44]....
        /*0340*/ 	.word	0x00009f20


	//   ....[45]....
        /*0344*/ 	.word	0x00009f40


	//   ....[46]....
        /*0348*/ 	.word	0x00009f60


	//   ....[47]....
        /*034c*/ 	.word	0x00009f80


	//   ....[48]....
        /*0350*/ 	.word	0x00009fb0


	//   ....[49]....
        /*0354*/ 	.word	0x00009fe0


	//   ....[50]....
        /*0358*/ 	.word	0x0000a000


	//   ....[51]....
        /*035c*/ 	.word	0x0000a030


	//   ....[52]....
        /*0360*/ 	.word	0x0000a050


	//   ....[53]....
        /*0364*/ 	.word	0x0000a070


	//   ....[54]....
        /*0368*/ 	.word	0x0000a090


	//   ....[55]....
        /*036c*/ 	.word	0x0000a0b0


	//   ....[56]....
        /*0370*/ 	.word	0x0000a0e0


	//   ....[57]....
        /*0374*/ 	.word	0x0000a110


	//   ....[58]....
        /*0378*/ 	.word	0x0000a150


	//   ....[59]....
        /*037c*/ 	.word	0x0000a190


	//   ....[60]....
        /*0380*/ 	.word	0x0000a1d0


	//   ....[61]....
        /*0384*/ 	.word	0x0000a210


	//   ....[62]....
        /*0388*/ 	.word	0x0000a240


	//   ....[63]....
        /*038c*/ 	.word	0x0000a260


	//----- nvinfo : EIATTR_EXIT_INSTR_OFFSETS
	.align		4
.L_26781:
        /*0390*/ 	.byte	0x04, 0x1c
        /*0392*/ 	.short	(.L_26783 - .L_26782)


	//   ....[0]....
.L_26782:
        /*0394*/ 	.word	0x00000090


	//   ....[1]....
        /*0398*/ 	.word	0x0000ace0


	//   ....[2]....
        /*039c*/ 	.word	0x0000ad70


	//   ....[3]....
        /*03a0*/ 	.word	0x0000b860


	//----- nvinfo : EIATTR_CTAIDZ_USED
	.align		4
.L_26783:
        /*03a4*/ 	.byte	0x01, 0x04
	.zero		2


	//----- nvinfo : EIATTR_CRS_STACK_SIZE
	.align		4
        /*03a8*/ 	.byte	0x04, 0x1e
        /*03aa*/ 	.short	(.L_26785 - .L_26784)
.L_26784:
        /*03ac*/ 	.word	0x00000000
.L_26785:


//--------------------- .nv.info._ZN4vllm25paged_attention_v2_kernelIttLi128ELi32ELi128ELNS_18Fp8KVCacheDataTypeE0ELb0ELi512EEEvPfS2_PT_PKS3_PKT0_S9_ifPKiSB_iPKfiiiSD_SD_iiiii --------------------------
	.section	.nv.info._ZN4vllm25paged_attention_v2_kernelIttLi128ELi32ELi128ELNS_18Fp8KVCacheDataTypeE0ELb0ELi512EEEvPfS2_PT_PKS3_PKT0_S9_ifPKiSB_iPKfiiiSD_SD_iiiii,"",@"SHT_CUDA_INFO"
	.sectionflags	@""
	.align	4


	//----- nvinfo : EIATTR_CUDA_API_VERSION
	.align		4
        /*0000*/ 	.byte	0x04, 0x37
        /*0002*/ 	.short	(.L_26787 - .L_26786)
.L_26786:
        /*0004*/ 	.word	0x00000082


	//----- nvinfo : EIATTR_SW2861232_WAR
	.align		4
.L_26787:
        /*0008*/ 	.byte	0x01, 0x35
	.zero		2


	//----- nvinfo : EIATTR_PARAM_CBANK
	.align		4
        /*000c*/ 	.byte	0x04, 0x0a
        /*000e*/ 	.short	(.L_26789 - .L_26788)
	.align		4
.L_26788:
        /*0010*/ 	.word	index@(.nv.constant0._ZN4vllm25paged_attention_v2_kernelIttLi128ELi32ELi128ELNS_18Fp8KVCacheDataTypeE0ELb0ELi512EEEvPfS2_PT_PKS3_PKT0_S9_ifPKiSB_iPKfiiiSD_SD_iiiii)
        /*0014*/ 	.short	0x0160
        /*0016*/ 	.short	0x008c


	//----- nvinfo : EIATTR_CBANK_PARAM_SIZE
	.align		4
.L_26789:
        /*0018*/ 	.byte	0x03, 0x19
        /*001a*/ 	.short	0x008c


	//----- nvinfo : EIATTR_KPARAM_INFO
	.align		4
        /*001c*/ 	.byte	0x04, 0x17
        /*001e*/ 	.short	(.L_26791 - .L_26790)
.L_26790:
        /*0020*/ 	.word	0x00000000
        /*0024*/ 	.short	0x0015
        /*0026*/ 	.short	0x0088
        /*0028*/ 	.byte	0x00, 0xf0, 0x11, 0x00


	//----- nvinfo : EIATTR_KPARAM_INFO
	.align		4
.L_26791:
        /*002c*/ 	.byte	0x04, 0x17
        /*002e*/ 	.short	(.L_26793 - .L_26792)
.L_26792:
        /*0030*/ 	.word	0x00000000
        /*0034*/ 	.short	0x0014
        /*0036*/ 	.short	0x0084
        /*0038*/ 	.byte	0x00, 0xf0, 0x11, 0x00


	//----- nvinfo : EIATTR_KPARAM_INFO
	.align		4
.L_26793:
        /*003c*/ 	.byte	0x04, 0x17
        /*003e*/ 	.short	(.L_26795 - .L_26794)
.L_26794:
        /*0040*/ 	.word	0x00000000
        /*0044*/ 	.short	0x0013
        /*0046*/ 	.short	0x0080
        /*0048*/ 	.byte	0x00, 0xf0, 0x11, 0x00


	//----- nvinfo : EIATTR_KPARAM_INFO
	.align		4
.L_26795:
        /*004c*/ 	.byte	0x04, 0x17
        /*004e*/ 	.short	(.L_26797 - .L_26796)
.L_26796:
        /*0050*/ 	.word	0x00000000
        /*0054*/ 	.short	0x0012
        /*0056*/ 	.short	0x007c
        /*0058*/ 	.byte	0x00, 0xf0, 0x11, 0x00


	//----- nvinfo : EIATTR_KPARAM_INFO
	.align		4
.L_26797:
        /*005c*/ 	.byte	0x04, 0x17
        /*005e*/ 	.short	(.L_26799 - .L_26798)
.L_26798:
        /*0060*/ 	.word	0x00000000
        /*0064*/ 	.short	0x0011
        /*0066*/ 	.short	0x0078
        /*0068*/ 	.byte	0x00, 0xf0, 0x11, 0x00


	//----- nvinfo : EIATTR_KPARAM_INFO
	.align		4
.L_26799:
        /*006c*/ 	.byte	0x04, 0x17
        /*006e*/ 	.short	(.L_26801 - .L_26800)
.L_26800:
        /*0070*/ 	.word	0x00000000
        /*0074*/ 	.short	0x0010
        /*0076*/ 	.short	0x0070
        /*0078*/ 	.byte	0x00, 0xf0, 0x21, 0x00


	//----- nvinfo : EIATTR_KPARAM_INFO
	.align		4
.L_26801:
        /*007c*/ 	.byte	0x04, 0x17
        /*007e*/ 	.short	(.L_26803 - .L_26802)
.L_26802:
        /*0080*/ 	.word	0x00000000
        /*0084*/ 	.short	0x000f
        /*0086*/ 	.short	0x0068
        /*0088*/ 	.byte	0x00, 0xf0, 0x21, 0x00


	//----- nvinfo : EIATTR_KPARAM_INFO
	.align		4
.L_26803:
        /*008c*/ 	.byte	0x04, 0x17
        /*008e*/ 	.short	(.L_26805 - .L_26804)
.L_26804:
        /*0090*/ 	.word	0x00000000
        /*0094*/ 	.short	0x000e
        /*0096*/ 	.short	0x0060
        /*0098*/ 	.byte	0x00, 0xf0, 0x11, 0x00


	//----- nvinfo : EIATTR_KPARAM_INFO
	.align		4
.L_26805:
        /*009c*/ 	.byte	0x04, 0x17
        /*009e*/ 	.short	(.L_26807 - .L_26806)
.L_26806:
        /*00a0*/ 	.word	0x00000000
        /*00a4*/ 	.short	0x000d
        /*00a6*/ 	.short	0x005c
        /*00a8*/ 	.byte	0x00, 0xf0, 0x11, 0x00


	//----- nvinfo : EIATTR_KPARAM_INFO
	.align		4
.L_26807:
        /*00ac*/ 	.byte	0x04, 0x17
        /*00ae*/ 	.short	(.L_26809 - .L_26808)
.L_26808:
        /*00b0*/ 	.word	0x00000000
        /*00b4*/ 	.short	0x000c
        /*00b6*/ 	.short	0x0058
        /*00b8*/ 	.byte	0x00, 0xf0, 0x11, 0x00


	//----- nvinfo : EIATTR_KPARAM_INFO
	.align		4
.L_26809:
        /*00bc*/ 	.byte	0x04, 0x17
        /*00be*/ 	.short	(.L_26811 - .L_26810)
.L_26810:
        /*00c0*/ 	.word	0x00000000
        /*00c4*/ 	.short	0x000b
        /*00c6*/ 	.short	0x0050
        /*00c8*/ 	.byte	0x00, 0xf0, 0x21, 0x00


	//----- nvinfo : EIATTR_KPARAM_INFO
	.align		4
.L_26811:
        /*00cc*/ 	.byte	0x04, 0x17
        /*00ce*/ 	.short	(.L_26813 - .L_26812)
.L_26812:
        /*00d0*/ 	.word	0x00000000
        /*00d4*/ 	.short	0x000a
        /*00d6*/ 	.short	0x0048
        /*00d8*/ 	.byte	0x00, 0xf0, 0x11, 0x00


	//----- nvinfo : EIATTR_KPARAM_INFO
	.align		4
.L_26813:
        /*00dc*/ 	.byte	0x04, 0x17
        /*00de*/ 	.short	(.L_26815 - .L_26814)
.L_26814:
        /*00e0*/ 	.word	0x00000000
        /*00e4*/ 	.short	0x0009
        /*00e6*/ 	.short	0x0040
        /*00e8*/ 	.byte	0x00, 0xf0, 0x21, 0x00


	//----- nvinfo : EIATTR_KPARAM_INFO
	.align		4
.L_26815:
        /*00ec*/ 	.byte	0x04, 0x17
        /*00ee*/ 	.short	(.L_26817 - .L_26816)
.L_26816:
        /*00f0*/ 	.word	0x00000000
        /*00f4*/ 	.short	0x0008
        /*00f6*/ 	.short	0x0038
        /*00f8*/ 	.byte	0x00, 0xf0, 0x21, 0x00


	//----- nvinfo : EIATTR_KPARAM_INFO
	.align		4
.L_26817:
        /*00fc*/ 	.byte	0x04, 0x17
        /*00fe*/ 	.short	(.L_26819 - .L_26818)
.L_26818:
        /*0100*/ 	.word	0x00000000
        /*0104*/ 	.short	0x0007
        /*0106*/ 	.short	0x0034
        /*0108*/ 	.byte	0x00, 0xf0, 0x11, 0x00


	//----- nvinfo : EIATTR_KPARAM_INFO
	.align		4
.L_26819:
        /*010c*/ 	.byte	0x04, 0x17
        /*010e*/ 	.short	(.L_26821 - .L_26820)
.L_26820:
        /*0110*/ 	.word	0x00000000
        /*0114*/ 	.short	0x0006
        /*0116*/ 	.short	0x0030
        /*0118*/ 	.byte	0x00, 0xf0, 0x11, 0x00


	//----- nvinfo : EIATTR_KPARAM_INFO
	.align		4
.L_26821:
        /*011c*/ 	.byte	0x04, 0x17
        /*011e*/ 	.short	(.L_26823 - .L_26822)
.L_26822:
        /*0120*/ 	.word	0x00000000
        /*0124*/ 	.short	0x0005
        /*0126*/ 	.short	0x0028
        /*0128*/ 	.byte	0x00, 0xf0, 0x21, 0x00


	//----- nvinfo : EIATTR_KPARAM_INFO
	.align		4
.L_26823:
        /*012c*/ 	.byte	0x04, 0x17
        /*012e*/ 	.short	(.L_26825 - .L_26824)
.L_26824:
        /*0130*/ 	.word	0x00000000
        /*0134*/ 	.short	0x0004
        /*0136*/ 	.short	0x0020
        /*0138*/ 	.byte	0x00, 0xf0, 0x21, 0x00


	//----- nvinfo : EIATTR_KPARAM_INFO
	.align		4
.L_26825:
        /*013c*/ 	.byte	0x04, 0x17
        /*013e*/ 	.short	(.L_26827 - .L_26826)
.L_26826:
        /*0140*/ 	.word	0x00000000
        /*0144*/ 	.short	0x0003
        /*0146*/ 	.short	0x0018
        /*0148*/ 	.byte	0x00, 0xf0, 0x21, 0x00


	//----- nvinfo : EIATTR_KPARAM_INFO
	.align		4
.L_26827:
        /*014c*/ 	.byte	0x04, 0x17
        /*014e*/ 	.short	(.L_26829 - .L_26828)
.L_26828:
        /*0150*/ 	.word	0x00000000
        /*0154*/ 	.short	0x0002
        /*0156*/ 	.short	0x0010
        /*0158*/ 	.byte	0x00, 0xf0, 0x21, 0x00


	//----- nvinfo : EIATTR_KPARAM_INFO
	.align		4
.L_26829:
        /*015c*/ 	.byte	0x04, 0x17
        /*015e*/ 	.short	(.L_26831 - .L_26830)
.L_26830:
        /*0160*/ 	.word	0x00000000
        /*0164*/ 	.short	0x0001
        /*0166*/ 	.short	0x0008
        /*0168*/ 	.byte	0x00, 0xf0, 0x21, 0x00


	//----- nvinfo : EIATTR_KPARAM_INFO
	.align		4
.L_26831:
        /*016c*/ 	.byte	0x04, 0x17
        /*016e*/ 	.short	(.L_26833 - .L_26832)
.L_26832:
        /*0170*/ 	.word	0x00000000
        /*0174*/ 	.short	0x0000
        /*0176*/ 	.short	0x0000
        /*0178*/ 	.byte	0x00, 0xf0, 0x21, 0x00


	//----- nvinfo : EIATTR_MAXREG_COUNT
	.align		4
.L_26833:
        /*017c*/ 	.byte	0x03, 0x1b
        /*017e*/ 	.short	0x00ff


	//----- nvinfo : EIATTR_NUM_BARRIERS
	.align		4
        /*0180*/ 	.byte	0x02, 0x4c
        /*0182*/ 	.byte	0x01
	.zero		1


	//----- nvinfo : EIATTR_MERCURY_ISA_VERSION
	.align		4
        /*0184*/ 	.byte	0x03, 0x5f
        /*0186*/ 	.short	0x0000


	//----- nvinfo : EIATTR_COOP_GROUP_MASK_REGIDS
	.align		4
        /*0188*/ 	.byte	0x04, 0x29
        /*018a*/ 	.short	(.L_26835 - .L_26834)


	//   ....[0]....
.L_26834:
        /*018c*/ 	.word	0xffffffff


	//   ....[1]....
        /*0190*/ 	.word	0xffffffff


	//   ....[2]....
        /*0194*/ 	.word	0xffffffff


	//   ....[3]....
        /*0198*/ 	.word	0xffffffff


	//   ....[4]....
        /*019c*/ 	.word	0xffffffff


	//   ....[5]....
        /*01a0*/ 	.word	0xffffffff


	//   ....[6]....
        /*01a4*/ 	.word	0xffffffff


	//   ....[7]....
        /*01a8*/ 	.word	0xffffffff


	//   ....[8]....
        /*01ac*/ 	.word	0xffffffff


	//   ....[9]....
        /*01b0*/ 	.word	0xffffffff


	//   ....[10]....
        /*01b4*/ 	.word	0xffffffff


	//   ....[11]....
        /*01b8*/ 	.word	0xffffffff


	//   ....[12]....
        /*01bc*/ 	.word	0xffffffff


	//   ....[13]....
        /*01c0*/ 	.word	0xffffffff


	//   ....[14]....
        /*01c4*/ 	.word	0xffffffff


	//   ....[15]....
        /*01c8*/ 	.word	0xffffffff


	//   ....[16]....
        /*01cc*/ 	.word	0xffffffff


	//   ....[17]....
        /*01d0*/ 	.word	0xffffffff


	//   ....[18]....
        /*01d4*/ 	.word	0xffffffff


	//   ....[19]....
        /*01d8*/ 	.word	0xffffffff


	//   ....[20]....
        /*01dc*/ 	.word	0xffffffff


	//   ....[21]....
        /*01e0*/ 	.word	0xffffffff


	//   ....[22]....
        /*01e4*/ 	.word	0xffffffff


	//   ....[23]....
        /*01e8*/ 	.word	0xffffffff


	//   ....[24]....
        /*01ec*/ 	.word	0xffffffff


	//   ....[25]....
        /*01f0*/ 	.word	0xffffffff


	//   ....[26]....
        /*01f4*/ 	.word	0xffffffff


	//   ....[27]....
        /*01f8*/ 	.word	0xffffffff


	//   ....[28]....
        /*01fc*/ 	.word	0xffffffff


	//   ....[29]....
        /*0200*/ 	.word	0xffffffff


	//   ....[30]....
        /*0204*/ 	.word	0xffffffff


	//   ....[31]....
        /*0208*/ 	.word	0xffffffff


	//   ....[32]....
        /*020c*/ 	.word	0xffffffff


	//   ....[33]....
        /*0210*/ 	.word	0xffffffff


	//   ....[34]....
        /*0214*/ 	.word	0xffffffff


	//   ....[35]....
        /*0218*/ 	.word	0xffffffff


	//   ....[36]....
        /*021c*/ 	.word	0xffffffff


	//   ....[37]....
        /*0220*/ 	.word	0xffffffff


	//   ....[38]....
        /*0224*/ 	.word	0xffffffff


	//   ....[39]....
        /*0228*/ 	.word	0xffffffff


	//   ....[40]....
        /*022c*/ 	.word	0xffffffff


	//   ....[41]....
        /*0230*/ 	.word	0xffffffff


	//   ....[42]....
        /*0234*/ 	.word	0xffffffff


	//   ....[43]....
        /*0238*/ 	.word	0xffffffff


	//   ....[44]....
        /*023c*/ 	.word	0xffffffff


	//   ....[45]....
        /*0240*/ 	.word	0xffffffff


	//   ....[46]....
        /*0244*/ 	.word	0xffffffff


	//   ....[47]....
        /*0248*/ 	.word	0xffffffff


	//----- nvinfo : EIATTR_COOP_GROUP_INSTR_OFFSETS
	.align		4
.L_26835:
        /*024c*/ 	.byte	0x04, 0x28
        /*024e*/ 	.short	(.L_26837 - .L_26836)


	//   ....[0]....
.L_26836:
        /*0250*/ 	.word	0x000026c0


	//   ....[1]....
        /*0254*/ 	.word	0x00002720


	//   ....[2]....
        /*0258*/ 	.word	0x00002740


	//   ....[3]....
        /*025c*/ 	.word	0x00002760


	//   ....[4]....
        /*0260*/ 	.word	0x00002780


	//   ....[5]....
        /*0264*/ 	.word	0x000027f0


	//   ....[6]....
        /*0268*/ 	.word	0x00002810


	//   ....[7]....
        /*026c*/ 	.word	0x00002830


	//   ....[8]....
        /*0270*/ 	.word	0x00003660


	//   ....[9]....
        /*0274*/ 	.word	0x000036c0


	//   ....[10]....
        /*0278*/ 	.word	0x000036f0


	//   ....[11]....
        /*027c*/ 	.word	0x00003710


	//   ....[12]....
        /*0280*/ 	.word	0x00003730


	//   ....[13]....
        /*0284*/ 	.word	0x00003780


	//   ....[14]....
        /*0288*/ 	.word	0x000037a0


	//   ....[15]....
        /*028c*/ 	.word	0x000037c0


	//   ....[16]....
        /*0290*/ 	.word	0x000075c0


	//   ....[17]....
        /*0294*/ 	.word	0x000075e0


	//   ....[18]....
        /*0298*/ 	.word	0x000075f0


	//   ....[19]....
        /*029c*/ 	.word	0x00007600


	//   ....[20]....
        /*02a0*/ 	.word	0x00007610


	//   ....[21]....
        /*02a4*/ 	.word	0x00007620


	//   ....[22]....
        /*02a8*/ 	.word	0x00007630


	//   ....[23]....
        /*02ac*/ 	.word	0x00007650


	//   ....[24]....
        /*02b0*/ 	.word	0x00007670


	//   ....[25]....
        /*02b4*/ 	.word	0x000076b0


	//   ....[26]....
        /*02b8*/ 	.word	0x000076d0


	//   ....[27]....
        /*02bc*/ 	.word	0x000076f0


	//   ....[28]....
        /*02c0*/ 	.word	0x00007710


	//   ....[29]....
        /*02c4*/ 	.word	0x00007730


	//   ....[30]....
        /*02c8*/ 	.word	0x00007750


	//   ....[31]....
        /*02cc*/ 	.word	0x00007770


	//   ....[32]....
        /*02d0*/ 	.word	0x000077a0


	//   ....[33]....
        /*02d4*/ 	.word	0x000077d0


	//   ....[34]....
        /*02d8*/ 	.word	0x00007800


	//   ....[35]....
        /*02dc*/ 	.word	0x00007820


	//   ....[36]....
        /*02e0*/ 	.word	0x00007860


	//   ....[37]....
        /*02e4*/ 	.word	0x00007890


	//   ....[38]....
        /*02e8*/ 	.word	0x000078b0


	//   ....[39]....
        /*02ec*/ 	.word	0x000078d0


	//   ....[40]....
        /*02f0*/ 	.word	0x000078f0


	//   ....[41]....
        /*02f4*/ 	.word	0x00007920


	//   ....[42]....
        /*02f8*/ 	.word	0x00007950


	//   ....[43]....
        /*02fc*/ 	.word	0x00007980


	//   ....[44]....
        /*0300*/ 	.word	0x000079c0


	//   ....[45]....
        /*0304*/ 	.word	0x00007a00


	//   ....[46]....
        /*0308*/ 	.word	0x00007a40


	//   ....[47]....
        /*030c*/ 	.word	0x00007a80


	//----- nvinfo : EIATTR_EXIT_INSTR_OFFSETS
	.align		4
.L_26837:
        /*0310*/ 	.byte	0x04, 0x1c
        /*0312*/ 	.short	(.L_26839 - .L_26838)


	//   ....[0]....
.L_26838:
        /*0314*/ 	.word	0x00000090


	//   ....[1]....
        /*0318*/ 	.word	0x00008220


	//   ....[2]....
        /*031c*/ 	.word	0x00008330


	//   ....[3]....
        /*0320*/ 	.word	0x00008a30


	//----- nvinfo : EIATTR_CTAIDZ_USED
	.align		4
.L_26839:
        /*0324*/ 	.byte	0x01, 0x04
	.zero		2


	//----- nvinfo : EIATTR_CRS_STACK_SIZE
	.align		4
        /*0328*/ 	.byte	0x04, 0x1e
        /*032a*/ 	.short	(.L_26841 - .L_26840)
.L_26840:
        /*032c*/ 	.word	0x00000000
.L_26841:


//--------------------- .nv.info._ZN4vllm25paged_attention_v2_kernelIttLi120ELi32ELi128ELNS_18Fp8KVCacheDataTypeE0ELb0ELi512EEEvPfS2_PT_PKS3_PKT0_S9_ifPKiSB_iPKfiiiSD_SD_iiiii --------------------------
	.section	.nv.info._ZN4vllm25paged_attention_v2_kernelIttLi120ELi32ELi128ELNS_18Fp8KVCacheDataTypeE0ELb0ELi512EEEvPfS2_PT_PKS3_PKT0_S9_ifPKiSB_iPKfiiiSD_SD_iiiii,"",@"SHT_CUDA_INFO"
	.sectionflags	@""
	.align	4


	//----- nvinfo : EIATTR_CUDA_API_VERSION
	.align		4
        /*0000*/ 	.byte	0x04, 0x37
        /*0002*/ 	.short	(.L_26843 - .L_26842)
.L_26842:
        /*0004*/ 	.word	0x00000082


	//----- nvinfo : EIATTR_SW2861232_WAR
	.align		4
.L_26843:
        /*0008*/ 	.byte	0x01, 0x35
	.zero		2


	//----- nvinfo : EIATTR_PARAM_CBANK
	.align		4
        /*000c*/ 	.byte	0x04, 0x0a
        /*000e*/ 	.short	(.L_26845 - .L_26844)
	.align		4
.L_26844:
        /*0010*/ 	.word	index@(.nv.constant0._ZN4vllm25paged_attention_v2_kernelIttLi120ELi32ELi128ELNS_18Fp8KVCacheDataTypeE0ELb0ELi512EEEvPfS2_PT_PKS3_PKT0_S9_ifPKiSB_iPKfiiiSD_SD_iiiii)
        /*0014*/ 	.short	0x0160
        /*0016*/ 	.short	0x008c


	//----- nvinfo : EIATTR_CBANK_PARAM_SIZE
	.align		4
.L_26845:
        /*0018*/ 	.byte	0x03, 0x19
        /*001a*/ 	.short	0x008c


	//----- nvinfo : EIATTR_KPARAM_INFO
	.align		4
        /*001c*/ 	.byte	0x04, 0x17
        /*001e*/ 	.short	(.L_26847 - .L_26846)
.L_26846:
        /*0020*/ 	.word	0x00000000
        /*0024*/ 	.short	0x0015
        /*0026*/ 	.short	0x0088
        /*0028*/ 	.byte	0x00, 0xf0, 0x11, 0x00


	//----- nvinfo : EIATTR_KPARAM_INFO
	.align		4
.L_26847:
        /*002c*/ 	.byte	0x04, 0x17
        /*002e*/ 	.short	(.L_26849 - .L_26848)
.L_26848:
        /*0030*/ 	.word	0x00000000
        /*0034*/ 	.short	0x0014
        /*0036*/ 	.short	0x0084
        /*0038*/ 	.byte	0x00, 0xf0, 0x11, 0x00


	//----- nvinfo : EIATTR_KPARAM_INFO
	.align		4
.L_26849:
        /*003c*/ 	.byte	0x04, 0x17
        /*003e*/ 	.short	(.L_26851 - .L_26850)
.L_26850:
        /*0040*/ 	.word	0x00000000
        /*0044*/ 	.short	0x0013
        /*0046*/ 	.short	0x0080
        /*0048*/ 	.byte	0x00, 0xf0, 0x11, 0x00


	//----- nvinfo : EIATTR_KPARAM_INFO
	.align		4
.L_26851:
        /*004c*/ 	.byte	0x04, 0x17
        /*004e*/ 	.short	(.L_26853 - .L_26852)
.L_26852:
        /*0050*/ 	.word	0x00000000
        /*0054*/ 	.short	0x0012
        /*0056*/ 	.short	0x007c
        /*0058*/ 	.byte	0x00, 0xf0, 0x11, 0x00


	//----- nvinfo : EIATTR_KPARAM_INFO
	.align		4
.L_26853:
        /*005c*/ 	.byte	0x04, 0x17
        /*005e*/ 	.short	(.L_26855 - .L_26854)
.L_26854:
        /*0060*/ 	.word	0x00000000
        /*0064*/ 	.short	0x0011
        /*0066*/ 	.short	0x0078
        /*0068*/ 	.byte	0x00, 0xf0, 0x11, 0x00


	//----- nvinfo : EIATTR_KPARAM_INFO
	.align		4
.L_26855:
        /*006c*/ 	.byte	0x04, 0x17
        /*006e*/ 	.short	(.L_26857 - .L_26856)
.L_26856:
        /*0070*/ 	.word	0x00000000
        /*0074*/ 	.short	0x0010
        /*0076*/ 	.short	0x0070
        /*0078*/ 	.byte	0x00, 0xf0, 0x21, 0x00


	//----- nvinfo : EIATTR_KPARAM_INFO
	.align		4
.L_26857:
        /*007c*/ 	.byte	0x04, 0x17
        /*007e*/ 	.short	(.L_26859 - .L_26858)
.L_26858:
        /*0080*/ 	.word	0x00000000
        /*0084*/ 	.short	0x000f
        /*0086*/ 	.short	0x0068
        /*0088*/ 	.byte	0x00, 0xf0, 0x21, 0x00


	//----- nvinfo : EIATTR_KPARAM_INFO
	.align		4
.L_26859:
        /*008c*/ 	.byte	0x04, 0x17
        /*008e*/ 	.short	(.L_26861 - .L_26860)
.L_26860:
        /*0090*/ 	.word	0x00000000
        /*0094*/ 	.short	0x000e
        /*0096*/ 	.short	0x0060
        /*0098*/ 	.byte	0x00, 0xf0, 0x11, 0x00


	//----- nvinfo : EIATTR_KPARAM_INFO
	.align		4
.L_26861:
        /*009c*/ 	.byte	0x04, 0x17
        /*009e*/ 	.short	(.L_26863 - .L_26862)
.L_26862:
        /*00a0*/ 	.word	0x00000000
        /*00a4*/ 	.short	0x000d
        /*00a6*/ 	.short	0x005c
        /*00a8*/ 	.byte	0x00, 0xf0, 0x11, 0x00


	//----- nvinfo : EIATTR_KPARAM_INFO
	.align		4
.L_26863:
        /*00ac*/ 	.byte	0x04, 0x17
        /*00ae*/ 	.short	(.L_26865 - .L_26864)
.L_26864:
        /*00b0*/ 	.word	0x00000000
        /*00b4*/ 	.short	0x000c
        /*00b6*/ 	.short	0x0058
        /*00b8*/ 	.byte	0x00, 0xf0, 0x11, 0x00


	//----- nvinfo : EIATTR_KPARAM_INFO
	.align		4
.L_26865:
        /*00bc*/ 	.byte	0x04, 0x17
        /*00be*/ 	.short	(.L_26867 - .L_26866)
.L_26866:
        /*00c0*/ 	.word	0x00000000
        /*00c4*/ 	.short	0x000b
        /*00c6*/ 	.short	0x0050
        /*00c8*/ 	.byte	0x00, 0xf0, 0x21, 0x00


	//----- nvinfo : EIATTR_KPARAM_INFO
	.align		4
.L_26867:
        /*00cc*/ 	.byte	0x04, 0x17
        /*00ce*/ 	.short	(.L_26869 - .L_26868)
.L_26868:
        /*00d0*/ 	.word	0x00000000
        /*00d4*/ 	.short	0x000a
        /*00d6*/ 	.short	0x0048
        /*00d8*/ 	.byte	0x00, 0xf0, 0x11, 0x00


	//----- nvinfo : EIATTR_KPARAM_INFO
	.align		4
.L_26869:
        /*00dc*/ 	.byte	0x04, 0x17
        /*00de*/ 	.short	(.L_26871 - .L_26870)
.L_26870:
        /*00e0*/ 	.word	0x00000000
        /*00e4*/ 	.short	0x0009
        /*00e6*/ 	.short	0x0040
        /*00e8*/ 	.byte	0x00, 0xf0, 0x21, 0x00


	//----- nvinfo : EIATTR_KPARAM_INFO
	.align		4
.L_26871:
        /*00ec*/ 	.byte	0x04, 0x17
        /*00ee*/ 	.short	(.L_26873 - .L_26872)
.L_26872:
        /*00f0*/ 	.word	0x00000000
        /*00f4*/ 	.short	0x0008
        /*00f6*/ 	.short	0x0038
        /*00f8*/ 	.byte	0x00, 0xf0, 0x21, 0x00


	//----- nvinfo : EIATTR_KPARAM_INFO
	.align		4
.L_26873:
        /*00fc*/ 	.byte	0x04, 0x17
        /*00fe*/ 	.short	(.L_26875 - .L_26874)
.L_26874:
        /*0100*/ 	.word	0x00000000
        /*0104*/ 	.short	0x0007
        /*0106*/ 	.short	0x0034
        /*0108*/ 	.byte	0x00, 0xf0, 0x11, 0x00


	//----- nvinfo : EIATTR_KPARAM_INFO
	.align		4
.L_26875:
        /*010c*/ 	.byte	0x04, 0x17
        /*010e*/ 	.short	(.L_26877 - .L_26876)
.L_26876:
        /*0110*/ 	.word	0x00000000
        /*0114*/ 	.short	0x0006
        /*0116*/ 	.short	0x0030
        /*0118*/ 	.byte	0x00, 0xf0, 0x11, 0x00


	//----- nvinfo : EIATTR_KPARAM_INFO
	.align		4
.L_26877:
        /*011c*/ 	.byte	0x04, 0x17
        /*011e*/ 	.short	(.L_26879 - .L_26878)
.L_26878:
        /*0120*/ 	.word	0x00000000
        /*0124*/ 	.short	0x0005
        /*0126*/ 	.short	0x0028
        /*0128*/ 	.byte	0x00, 0xf0, 0x21, 0x00


	//----- nvinfo : EIATTR_KPARAM_INFO
	.align		4
.L_26879:
        /*012c*/ 	.byte	0x04, 0x17
        /*012e*/ 	.short	(.L_26881 - .L_26880)
.L_26880:
        /*0130*/ 	.word	0x00000000
        /*0134*/ 	.short	0x0004
        /*0136*/ 	.short	0x0020
        /*0138*/ 	.byte	0x00, 0xf0, 0x21, 0x00


	//----- nvinfo : EIATTR_KPARAM_INFO
	.align		4
.L_26881:
        /*013c*/ 	.byte	0x04, 0x17
        /*013e*/ 	.short	(.L_26883 - .L_26882)
.L_26882:
        /*0140*/ 	.word	0x00000000
        /*0144*/ 	.short	0x0003
        /*0146*/ 	.short	0x0018
        /*0148*/ 	.byte	0x00, 0xf0, 0x21, 0x00


	//----- nvinfo : EIATTR_KPARAM_INFO
	.align		4
.L_26883:
        /*014c*/ 	.byte	0x04, 0x17
        /*014e*/ 	.short	(.L_26885 - .L_26884)
.L_26884:
        /*0150*/ 	.word	0x00000000
        /*0154*/ 	.short	0x0002
        /*0156*/ 	.short	0x0010
        /*0158*/ 	.byte	0x00, 0xf0, 0x21, 0x00


	//----- nvinfo : EIATTR_KPARAM_INFO
	.align		4
.L_26885:
        /*015c*/ 	.byte	0x04, 0x17
        /*015e*/ 	.short	(.L_26887 - .L_26886)
.L_26886:
        /*0160*/ 	.word	0x00000000
        /*0164*/ 	.short	0x0001
        /*0166*/ 	.short	0x0008
        /*0168*/ 	.byte	0x00, 0xf0, 0x21, 0x00


	//----- nvinfo : EIATTR_KPARAM_INFO
	.align		4
.L_26887:
        /*016c*/ 	.byte	0x04, 0x17
        /*016e*/ 	.short	(.L_26889 - .L_26888)
.L_26888:
        /*0170*/ 	.word	0x00000000
        /*0174*/ 	.short	0x0000
        /*0176*/ 	.short	0x0000
        /*0178*/ 	.byte	0x00, 0xf0, 0x21, 0x00


	//----- nvinfo : EIATTR_MAXREG_COUNT
	.align		4
.L_26889:
        /*017c*/ 	.byte	0x03, 0x1b
        /*017e*/ 	.short	0x00ff


	//----- nvinfo : EIATTR_NUM_BARRIERS
	.align		4
        /*0180*/ 	.byte	0x02, 0x4c
        /*0182*/ 	.byte	0x01
	.zero		1


	//----- nvinfo : EIATTR_MERCURY_ISA_VERSION
	.align		4
        /*0184*/ 	.byte	0x03, 0x5f
        /*0186*/ 	.short	0x0000


	//----- nvinfo : EIATTR_COOP_GROUP_MASK_REGIDS
	.align		4
        /*0188*/ 	.byte	0x04, 0x29
        /*018a*/ 	.short	(.L_26891 - .L_26890)


	//   ....[0]....
.L_26890:
        /*018c*/ 	.word	0xffffffff


	//   ....[1]....
        /*0190*/ 	.word	0xffffffff


	//   ....[2]....
        /*0194*/ 	.word	0xffffffff


	//   ....[3]....
        /*0198*/ 	.word	0xffffffff


	//   ....[4]....
        /*019c*/ 	.word	0xffffffff


	//   ....[5]....
        /*01a0*/ 	.word	0xffffffff


	//   ....[6]....
        /*01a4*/ 	.word	0xffffffff


	//   ....[7]....
        /*01a8*/ 	.word	0xffffffff


	//   ....[8]....
        /*01ac*/ 	.word	0xffffffff


	//   ....[9]....
        /*01b0*/ 	.word	0xffffffff


	//   ....[10]....
        /*01b4*/ 	.word	0xffffffff


	//   ....[11]....
        /*01b8*/ 	.word	0xffffffff


	//   ....[12]....
        /*01bc*/ 	.word	0xffffffff


	//   ....[13]....
        /*01c0*/ 	.word	0xffffffff


	//   ....[14]....
        /*01c4*/ 	.word	0xffffffff


	//   ....[15]....
        /*01c8*/ 	.word	0xffffffff


	//   ....[16]....
        /*01cc*/ 	.word	0xffffffff


	//   ....[17]....
        /*01d0*/ 	.word	0xffffffff


	//   ....[18]....
        /*01d4*/ 	.word	0xffffffff


	//   ....[19]....
        /*01d8*/ 	.word	0xffffffff


	//   ....[20]....
        /*01dc*/ 	.word	0xffffffff


	//   ....[21]....
        /*01e0*/ 	.word	0xffffffff


	//   ....[22]....
        /*01e4*/ 	.word	0xffffffff


	//   ....[23]....
        /*01e8*/ 	.word	0xffffffff


	//   ....[24]....
        /*01ec*/ 	.word	0xffffffff


	//   ....[25]....
        /*01f0*/ 	.word	0xffffffff


	//   ....[26]....
        /*01f4*/ 	.word	0xffffffff


	//   ....[27]....
        /*01f8*/ 	.word	0xffffffff


	//   ....[28]....
        /*01fc*/ 	.word	0xffffffff


	//   ....[29]....
        /*0200*/ 	.word	0xffffffff


	//   ....[30]....
        /*0204*/ 	.word	0xffffffff


	//   ....[31]....
        /*0208*/ 	.word	0xffffffff


	//   ....[32]....
        /*020c*/ 	.word	0xffffffff


	//   ....[33]....
        /*0210*/ 	.word	0xffffffff


	//   ....[34]....
        /*0214*/ 	.word	0xffffffff


	//   ....[35]....
        /*0218*/ 	.word	0xffffffff


	//   ....[36]....
        /*021c*/ 	.word	0xffffffff


	//   ....[37]....
        /*0220*/ 	.word	0xffffffff


	//   ....[38]....
        /*0224*/ 	.word	0xffffffff


	//   ....[39]....
        /*0228*/ 	.word	0xffffffff


	//   ....[40]....
        /*022c*/ 	.word	0xffffffff


	//   ....[41]....
        /*0230*/ 	.word	0xffffffff


	//   ....[42]....
        /*0234*/ 	.word	0xffffffff


	//   ....[43]....
        /*0238*/ 	.word	0xffffffff


	//   ....[44]....
        /*023c*/ 	.word	0xffffffff


	//   ....[45]....
        /*0240*/ 	.word	0xffffffff


	//----- nvinfo : EIATTR_COOP_GROUP_INSTR_OFFSETS
	.align		4
.L_26891:
        /*0244*/ 	.byte	0x04, 0x28
        /*0246*/ 	.short	(.L_26893 - .L_26892)


	//   ....[0]....
.L_26892:
        /*0248*/ 	.word	0x00002620


	//   ....[1]....
        /*024c*/ 	.word	0x00002670


	//   ....[2]....
        /*0250*/ 	.word	0x00002690


	//   ....[3]....
        /*0254*/ 	.word	0x000026b0


	//   ....[4]....
        /*0258*/ 	.word	0x000026e0


	//   ....[5]....
        /*025c*/ 	.word	0x00002740


	//   ....[6]....
        /*0260*/ 	.word	0x00002770


	//   ....[7]....
        /*0264*/ 	.word	0x00002790


	//   ....[8]....
        /*0268*/ 	.word	0x000035d0


	//   ....[9]....
        /*026c*/ 	.word	0x00003630


	//   ....[10]....
        /*0270*/ 	.word	0x00003660


	//   ....[11]....
        /*0274*/ 	.word	0x00003680


	//   ....[12]....
        /*0278*/ 	.word	0x000036a0


	//   ....[13]....
        /*027c*/ 	.word	0x000036f0


	//   ....[14]....
        /*0280*/ 	.word	0x00003710


	//   ....[15]....
        /*0284*/ 	.word	0x00003730


	//   ....[16]....
        /*0288*/ 	.word	0x000072b0


	//   ....[17]....
        /*028c*/ 	.word	0x000072d0


	//   ....[18]....
        /*0290*/ 	.word	0x000072e0


	//   ....[19]....
        /*0294*/ 	.word	0x000072f0


	//   ....[20]....
        /*0298*/ 	.word	0x00007300


	//   ....[21]....
        /*029c*/ 	.word	0x00007310


	//   ....[22]....
        /*02a0*/ 	.word	0x00007330


	//   ....[23]....
        /*02a4*/ 	.word	0x00007350


	//   ....[24]....
        /*02a8*/ 	.word	0x00007390


	//   ....[25]....
        /*02ac*/ 	.word	0x000073b0


	//   ....[26]....
        /*02b0*/ 	.word	0x000073d0


	//   ....[27]....
        /*02b4*/ 	.word	0x000073e0


	//   ....[28]....
        /*02b8*/ 	.word	0x00007400


	//   ....[29]....
        /*02bc*/ 	.word	0x00007420


	//   ....[30]....
        /*02c0*/ 	.word	0x00007450


	//   ....[31]....
        /*02c4*/ 	.word	0x00007490


	//   ....[32]....
        /*02c8*/ 	.word	0x000074d0


	//   ....[33]....
        /*02cc*/ 	.word	0x00007500


	//   ....[34]....
        /*02d0*/ 	.word	0x00007530


	//   ....[35]....
        /*02d4*/ 	.word	0x00007550


	//   ....[36]....
        /*02d8*/ 	.word	0x00007570


	//   ....[37]....
        /*02dc*/ 	.word	0x00007590


	//   ....[38]....
        /*02e0*/ 	.word	0x000075b0


	//   ....[39]....
        /*02e4*/ 	.word	0x000075e0


	//   ....[40]....
        /*02e8*/ 	.word	0x00007600


	//   ....[41]....
        /*02ec*/ 	.word	0x00007630


	//   ....[42]....
        /*02f0*/ 	.word	0x00007670


	//   ....[43]....
        /*02f4*/ 	.word	0x000076b0


	//   ....[44]....
        /*02f8*/ 	.word	0x000076f0


	//   ....[45]....
        /*02fc*/ 	.word	0x00007730


	//----- nvinfo : EIATTR_EXIT_INSTR_OFFSETS
	.align		4
.L_26893:
        /*0300*/ 	.byte	0x04, 0x1c
        /*0302*/ 	.short	(.L_26895 - .L_26894)


	//   ....[0]....
.L_26894:
        /*0304*/ 	.word	0x000000e0


	//   ....[1]....
        /*0308*/ 	.word	0x00007e70


	//   ....[2]....
        /*030c*/ 	.word	0x00007f70


	//   ....[3]....
        /*0310*/ 	.word	0x00008600


	//----- nvinfo : EIATTR_CTAIDZ_USED
	.align		4
.L_26895:
        /*0314*/ 	.byte	0x01, 0x04
	.zero		2


	//----- nvinfo : EIATTR_CRS_STACK_SIZE
	.align		4
        /*0318*/ 	.byte	0x04, 0x1e
        /*031a*/ 	.short	(.L_26897 - .L_26896)
.L_26896:
        /*031c*/ 	.word	0x00000000
.L_26897:


//--------------------- .nv.info._ZN4vllm25paged_attention_v2_kernelIttLi112ELi32ELi128ELNS_18Fp8KVCacheDataTypeE0ELb0ELi512EEEvPfS2_PT_PKS3_PKT0_S9_ifPKiSB_iPKfiiiSD_SD_iiiii --------------------------
	.section	.nv.info._ZN4vllm25paged_attention_v2_kernelIttLi112ELi32ELi128ELNS_18Fp8KVCacheDataTypeE0ELb0ELi512EEEvPfS2_PT_PKS3_PKT0_S9_ifPKiSB_iPKfiiiSD_SD_iiiii,"",@"SHT_CUDA_INFO"
	.sectionflags	@""
	.align	4


	//----- nvinfo : EIATTR_CUDA_API_VERSION
	.align		4
        /*0000*/ 	.byte	0x04, 0x37
        /*0002*/ 	.short	(.L_26899 - .L_26898)
.L_26898:
        /*0004*/ 	.word	0x00000082


	//----- nvinfo : EIATTR_SW2861232_WAR
	.align		4
.L_26899:
        /*0008*/ 	.byte	0x01, 0x35
	.zero		2


	//----- nvinfo : EIATTR_PARAM_CBANK
	.align		4
        /*000c*/ 	.byte	0x04, 0x0a
        /*000e*/ 	.short	(.L_26901 - .L_26900)
	.align		4
.L_26900:
        /*0010*/ 	.word	index@(.nv.constant0._ZN4vllm25paged_attention_v2_kernelIttLi112ELi32ELi128ELNS_18Fp8KVCacheDataTypeE0ELb0ELi512EEEvPfS2_PT_PKS3_PKT0_S9_ifPKiSB_iPKfiiiSD_SD_iiiii)
        /*0014*/ 	.short	0x0160
        /*0016*/ 	.short	0x008c


	//----- nvinfo : EIATTR_CBANK_PARAM_SIZE
	.align		4
.L_26901:
        /*0018*/ 	.byte	0x03, 0x19
        /*001a*/ 	.short	0x008c


	//----- nvinfo : EIATTR_KPARAM_INFO
	.align		4
        /*001c*/ 	.byte	0x04, 0x17
        /*001e*/ 	.short	(.L_26903 - .L_26902)
.L_26902:
        /*0020*/ 	.word	0x00000000
        /*0024*/ 	.short	0x0015
        /*0026*/ 	.short	0x0088
        /*0028*/ 	.byte	0x00, 0xf0, 0x11, 0x00


	//----- nvinfo : EIATTR_KPARAM_INFO
	.align		4
.L_26903:
        /*002c*/ 	.byte	0x04, 0x17
        /*002e*/ 	.short	(.L_26905 - .L_26904)
.L_26904:
        /*0030*/ 	.word	0x00000000
        /*0034*/ 	.short	0x0014
        /*0036*/ 	.short	0x0084
        /*0038*/ 	.byte	0x00, 0xf0, 0x11, 0x00


	//----- nvinfo : EIATTR_KPARAM_INFO
	.align		4
.L_26905:
        /*003c*/ 	.byte	0x04, 0x17
        /*003e*/ 	.short	(.L_26907 - .L_26906)
.L_26906:
        /*0040*/ 	.word	0x00000000
        /*0044*/ 	.short	0x0013
        /*0046*/ 	.short	0x0080
        /*0048*/ 	.byte	0x00, 0xf0, 0x11, 0x00


	//----- nvinfo : EIATTR_KPARAM_INFO
	.align		4
.L_26907:
        /*004c*/ 	.byte	0x04, 0x17
        /*004e*/ 	.short	(.L_26909 - .L_26908)
.L_26908:
        /*0050*/ 	.word	0x00000000
        /*0054*/ 	.short	0x0012
        /*0056*/ 	.short	0x007c
        /*0058*/ 	.byte	0x00, 0xf0, 0x11, 0x00


	//----- nvinfo : EIATTR_KPARAM_INFO
	.align		4
.L_26909:
        /*005c*/ 	.byte	0x04, 0x17
        /*005e*/ 	.short	(.L_26911 - .L_26910)
.L_26910:
        /*0060*/ 	.word	0x00000000
        /*0064*/ 	.short	0x0011
        /*0066*/ 	.short	0x0078
        /*0068*/ 	.byte	0x00, 0xf0, 0x11, 0x00


	//----- nvinfo : EIATTR_KPARAM_INFO
	.align		4
.L_26911:
        /*006c*/ 	.byte	0x04, 0x17
        /*006e*/ 	.short	(.L_26913 - .L_26912)
.L_26912:
        /*0070*/ 	.word	0x00000000
        /*0074*/ 	.short	0x0010
        /*0076*/ 	.short	0x0070
        /*0078*/ 	.byte	0x00, 0xf0, 0x21, 0x00


	//----- nvinfo : EIATTR_KPARAM_INFO
	.align		4
.L_26913:
        /*007c*/ 	.byte	0x04, 0x17
        /*007e*/ 	.short	(.L_26915 - .L_26914)
.L_26914:
        /*0080*/ 	.word	0x00000000
        /*0084*/ 	.short	0x000f
        /*0086*/ 	.short	0x0068
        /*0088*/ 	.byte	0x00, 0xf0, 0x21, 0x00


	//----- nvinfo : EIATTR_KPARAM_INFO
	.align		4
.L_26915:
        /*008c*/ 	.byte	0x04, 0x17
        /*008e*/ 	.short	(.L_26917 - .L_26916)
.L_26916:
        /*0090*/ 	.word	0x00000000
        /*0094*/ 	.short	0x000e
        /*0096*/ 	.short	0x0060
        /*0098*/ 	.byte	0x00, 0xf0, 0x11, 0x00


	//----- nvinfo : EIATTR_KPARAM_INFO
	.align		4
.L_26917:
        /*009c*/ 	.byte	0x04, 0x17
        /*009e*/ 	.short	(.L_26919 - .L_26918)
.L_26918:
        /*00a0*/ 	.word	0x00000000
        /*00a4*/ 	.short	0x000d
        /*00a6*/ 	.short	0x005c
        /*00a8*/ 	.byte	0x00, 0xf0, 0x11, 0x00


	//----- nvinfo : EIATTR_KPARAM_INFO
	.align		4
.L_26919:
        /*00ac*/ 	.byte	0x04, 0x17
        /*00ae*/ 	.short	(.L_26921 - .L_26920)
.L_26920:
        /*00b0*/ 	.word	0x00000000
        /*00b4*/ 	.short	0x000c
        /*00b6*/ 	.short	0x0058
        /*00b8*/ 	.byte	0x00, 0xf0, 0x11, 0x00


	//----- nvinfo : EIATTR_KPARAM_INFO
	.align		4
.L_26921:
        /*00bc*/ 	.byte	0x04, 0x17
        /*00be*/ 	.short	(.L_26923 - .L_26922)
.L_26922:
        /*00c0*/ 	.word	0x00000000
        /*00c4*/ 	.short	0x000b
        /*00c6*/ 	.short	0x0050
        /*00c8*/ 	.byte	0x00, 0xf0, 0x21, 0x00


	//----- nvinfo : EIATTR_KPARAM_INFO
	.align		4
.L_26923:
        /*00cc*/ 	.byte	0x04, 0x17
        /*00ce*/ 	.short	(.L_26925 - .L_26924)
.L_26924:
        /*00d0*/ 	.word	0x00000000
        /*00d4*/ 	.short	0x000a
        /*00d6*/ 	.short	0x0048
        /*00d8*/ 	.byte	0x00, 0xf0, 0x11, 0x00


	//----- nvinfo : EIATTR_KPARAM_INFO
	.align		4
.L_26925:
        /*00dc*/ 	.byte	0x04, 0x17
        /*00de*/ 	.short	(.L_26927 - .L_26926)
.L_26926:
        /*00e0*/ 	.word	0x00000000
        /*00e4*/ 	.short	0x0009
        /*00e6*/ 	.short	0x0040
        /*00e8*/ 	.byte	0x00, 0xf0, 0x21, 0x00


	//----- nvinfo : EIATTR_KPARAM_INFO
	.align		4
.L_26927:
        /*00ec*/ 	.byte	0x04, 0x17
        /*00ee*/ 	.short	(.L_26929 - .L_26928)
.L_26928:
        /*00f0*/ 	.word	0x00000000
        /*00f4*/ 	.short	0x0008
        /*00f6*/ 	.short	0x0038
        /*00f8*/ 	.byte	0x00, 0xf0, 0x21, 0x00


	//----- nvinfo : EIATTR_KPARAM_INFO
	.align		4
.L_26929:
        /*00fc*/ 	.byte	0x04, 0x17
        /*00fe*/ 	.short	(.L_26931 - .L_26930)
.L_26930:
        /*0100*/ 	.word	0x00000000
        /*0104*/ 	.short	0x0007
        /*0106*/ 	.short	0x0034
        /*0108*/ 	.byte	0x00, 0xf0, 0x11, 0x00


	//----- nvinfo : EIATTR_KPARAM_INFO
	.align		4
.L_26931:
        /*010c*/ 	.byte	0x04, 0x17
        /*010e*/ 	.short	(.L_26933 - .L_26932)
.L_26932:
        /*0110*/ 	.word	0x00000000
        /*0114*/ 	.short	0x0006
        /*0116*/ 	.short	0x0030
        /*0118*/ 	.byte	0x00, 0xf0, 0x11, 0x00


	//----- nvinfo : EIATTR_KPARAM_INFO
	.align		4
.L_26933:
        /*011c*/ 	.byte	0x04, 0x17
        /*011e*/ 	.short	(.L_26935 - .L_26934)
.L_26934:
        /*0120*/ 	.word	0x00000000
        /*0124*/ 	.short	0x0005
        /*0126*/ 	.short	0x0028
        /*0128*/ 	.byte	0x00, 0xf0, 0x21, 0x00


	//----- nvinfo : EIATTR_KPARAM_INFO
	.align		4
.L_26935:
        /*012c*/ 	.byte	0x04, 0x17
        /*012e*/ 	.short	(.L_26937 - .L_26936)
.L_26936:
        /*0130*/ 	.word	0x00000000
        /*0134*/ 	.short	0x0004
        /*0136*/ 	.short	0x0020
        /*0138*/ 	.byte	0x00, 0xf0, 0x21, 0x00


	//----- nvinfo : EIATTR_KPARAM_INFO
	.align		4
.L_26937:
        /*013c*/ 	.byte	0x04, 0x17
        /*013e*/ 	.short	(.L_26939 - .L_26938)
.L_26938:
        /*0140*/ 	.word	0x00000000
        /*0144*/ 	.short	0x0003
        /*0146*/ 	.short	0x0018
        /*0148*/ 	.byte	0x00, 0xf0, 0x21, 0x00


	//----- nvinfo : EIATTR_KPARAM_INFO
	.align		4
.L_26939:
        /*014c*/ 	.byte	0x04, 0x17
        /*014e*/ 	.short	(.L_26941 - .L_26940)
.L_26940:
        /*0150*/ 	.word	0x00000000
        /*0154*/ 	.short	0x0002
        /*0156*/ 	.short	0x0010
        /*0158*/ 	.byte	0x00, 0xf0, 0x21, 0x00


	//----- nvinfo : EIATTR_KPARAM_INFO
	.align		4
.L_26941:
        /*015c*/ 	.byte	0x04, 0x17
        /*015e*/ 	.short	(.L_26943 - .L_26942)
.L_26942:
        /*0160*/ 	.word	0x00000000
        /*0164*/ 	.short	0x0001
        /*0166*/ 	.short	0x0008
        /*0168*/ 	.byte	0x00, 0xf0, 0x21, 0x00


	//----- nvinfo : EIATTR_KPARAM_INFO
	.align		4
.L_26943:
        /*016c*/ 	.byte	0x04, 0x17
        /*016e*/ 	.short	(.L_26945 - .L_26944)
.L_26944:
        /*0170*/ 	.word	0x00000000
        /*0174*/ 	.short	0x0000
        /*0176*/ 	.short	0x0000
        /*0178*/ 	.byte	0x00, 0xf0, 0x21, 0x00


	//----- nvinfo : EIATTR_MAXREG_COUNT
	.align		4
.L_26945:
        /*017c*/ 	.byte	0x03, 0x1b
        /*017e*/ 	.short	0x00ff


	//----- nvinfo : EIATTR_NUM_BARRIERS
	.align		4
        /*0180*/ 	.byte	0x02, 0x4c
        /*0182*/ 	.byte	0x01
	.zero		1


	//----- nvinfo : EIATTR_MERCURY_ISA_VERSION
	.align		4
        /*0184*/ 	.byte	0x03, 0x5f
        /*0186*/ 	.short	0x0000


	//----- nvinfo : EIATTR_COOP_GROUP_MASK_REGIDS
	.align		4
        /*0188*/ 	.byte	0x04, 0x29
        /*018a*/ 	.short	(.L_26947 - .L_26946)


	//   ....[0]....
.L_26946:
        /*018c*/ 	.word	0xffffffff


	//   ....[1]....
        /*0190*/ 	.word	0xffffffff


	//   ....[2]....
        /*0194*/ 	.word	0xffffffff


	//   ....[3]....
        /*0198*/ 	.word	0xffffffff


	//   ....[4]....
        /*019c*/ 	.word	0xffffffff


	//   ....[5]....
        /*01a0*/ 	.word	0xffffffff


	//   ....[6]....
        /*01a4*/ 	.word	0xffffffff


	//   ....[7]....
        /*01a8*/ 	.word	0xffffffff


	//   ....[8]....
        /*01ac*/ 	.word	0xffffffff


	//   ....[9]....
        /*01b0*/ 	.word	0xffffffff


	//   ....[10]....
        /*01b4*/ 	.word	0xffffffff


	//   ....[11]....
        /*01b8*/ 	.word	0xffffffff


	//   ....[12]....
        /*01bc*/ 	.word	0xffffffff


	//   ....[13]....
        /*01c0*/ 	.word	0xffffffff


	//   ....[14]....
        /*01c4*/ 	.word	0xffffffff


	//   ....[15]....
        /*01c8*/ 	.word	0xffffffff


	//   ....[16]....
        /*01cc*/ 	.word	0xffffffff


	//   ....[17]....
        /*01d0*/ 	.word	0xffffffff


	//   ....[18]....
        /*01d4*/ 	.word	0xffffffff


	//   ....[19]....
        /*01d8*/ 	.word	0xffffffff


	//   ....[20]....
        /*01dc*/ 	.word	0xffffffff


	//   ....[21]....
        /*01e0*/ 	.word	0xffffffff


	//   ....[22]....
        /*01e4*/ 	.word	0xffffffff


	//   ....[23]....
        /*01e8*/ 	.word	0xffffffff


	//   ....[24]....
        /*01ec*/ 	.word	0xffffffff


	//   ....[25]....
        /*01f0*/ 	.word	0xffffffff


	//   ....[26]....
        /*01f4*/ 	.word	0xffffffff


	//   ....[27]....
        /*01f8*/ 	.word	0xffffffff


	//   ....[28]....
        /*01fc*/ 	.word	0xffffffff


	//   ....[29]....
        /*0200*/ 	.word	0xffffffff


	//   ....[30]....
        /*0204*/ 	.word	0xffffffff


	//   ....[31]....
        /*0208*/ 	.word	0xffffffff


	//   ....[32]....
        /*020c*/ 	.word	0xffffffff


	//   ....[33]....
        /*0210*/ 	.word	0xffffffff


	//   ....[34]....
        /*0214*/ 	.word	0xffffffff


	//   ....[35]....
        /*0218*/ 	.word	0xffffffff


	//   ....[36]....
        /*021c*/ 	.word	0xffffffff


	//   ....[37]....
        /*0220*/ 	.word	0xffffffff


	//   ....[38]....
        /*0224*/ 	.word	0xffffffff


	//   ....[39]....
        /*0228*/ 	.word	0xffffffff


	//   ....[40]....
        /*022c*/ 	.word	0xffffffff


	//   ....[41]....
        /*0230*/ 	.word	0xffffffff


	//   ....[42]....
        /*0234*/ 	.word	0xffffffff


	//   ....[43]....
        /*0238*/ 	.word	0xffffffff


	//----- nvinfo : EIATTR_COOP_GROUP_INSTR_OFFSETS
	.align		4
.L_26947:
        /*023c*/ 	.byte	0x04, 0x28
        /*023e*/ 	.short	(.L_26949 - .L_26948)


	//   ....[0]....
.L_26948:
        /*0240*/ 	.word	0x00002480


	//   ....[1]....
        /*0244*/ 	.word	0x000024d0


	//   ....[2]....
        /*0248*/ 	.word	0x000024f0


	//   ....[3]....
        /*024c*/ 	.word	0x00002510


	//   ....[4]....
        /*0250*/ 	.word	0x00002540


	//   ....[5]....
        /*0254*/ 	.word	0x000025a0


	//   ....[6]....
        /*0258*/ 	.word	0x000025d0


	//   ....[7]....
        /*025c*/ 	.word	0x000025f0


	//   ....[8]....
        /*0260*/ 	.word	0x00003430


	//   ....[9]....
        /*0264*/ 	.word	0x00003490


	//   ....[10]....
        /*0268*/ 	.word	0x000034c0


	//   ....[11]....
        /*026c*/ 	.word	0x000034e0


	//   ....[12]....
        /*0270*/ 	.word	0x00003500


	//   ....[13]....
        /*0274*/ 	.word	0x00003550


	//   ....[14]....
        /*0278*/ 	.word	0x00003570


	//   ....[15]....
        /*027c*/ 	.word	0x00003590


	//   ....[16]....
        /*0280*/ 	.word	0x00006e20


	//   ....[17]....
        /*0284*/ 	.word	0x00006e40


	//   ....[18]....
        /*0288*/ 	.word	0x00006e50


	//   ....[19]....
        /*028c*/ 	.word	0x00006e60


	//   ....[20]....
        /*0290*/ 	.word	0x00006e70


	//   ....[21]....
        /*0294*/ 	.word	0x00006e80


	//   ....[22]....
        /*0298*/ 	.word	0x00006e90


	//   ....[23]....
        /*029c*/ 	.word	0x00006eb0


	//   ....[24]....
        /*02a0*/ 	.word	0x00006ef0


	//   ....[25]....
        /*02a4*/ 	.word	0x00006f10


	//   ....[26]....
        /*02a8*/ 	.word	0x00006f30


	//   ....[27]....
        /*02ac*/ 	.word	0x00006f50


	//   ....[28]....
        /*02b0*/ 	.word	0x00006f70


	//   ....[29]....
        /*02b4*/ 	.word	0x00006f90


	//   ....[30]....
        /*02b8*/ 	.word	0x00006fb0


	//   ....[31]....
        /*02bc*/ 	.word	0x00006fe0


	//   ....[32]....
        /*02c0*/ 	.word	0x00007010


	//   ....[33]....
        /*02c4*/ 	.word	0x00007040


	//   ....[34]....
        /*02c8*/ 	.word	0x00007070


	//   ....[35]....
        /*02cc*/ 	.word	0x000070b0


	//   ....[36]....
        /*02d0*/ 	.word	0x000070d0


	//   ....[37]....
        /*02d4*/ 	.word	0x000070f0


	//   ....[38]....
        /*02d8*/ 	.word	0x00007110


	//   ....[39]....
        /*02dc*/ 	.word	0x00007140


	//   ....[40]....
        /*02e0*/ 	.word	0x00007170


	//   ....[41]....
        /*02e4*/ 	.word	0x000071a0


	//   ....[42]....
        /*02e8*/ 	.word	0x000071e0


	//   ....[43]....
        /*02ec*/ 	.word	0x00007220


	//----- nvinfo : EIATTR_EXIT_INSTR_OFFSETS
	.align		4
.L_26949:
        /*02f0*/ 	.byte	0x04, 0x1c
        /*02f2*/ 	.short	(.L_26951 - .L_26950)


	//   ....[0]....
.L_26950:
        /*02f4*/ 	.word	0x000000e0


	//   ....[1]....
        /*02f8*/ 	.word	0x00007940


	//   ....[2]....
        /*02fc*/ 	.word	0x00007a40


	//   ....[3]....
        /*0300*/ 	.word	0x00008060


	//----- nvinfo : EIATTR_CTAIDZ_USED
	.align		4
.L_26951:
        /*0304*/ 	.byte	0x01, 0x04
	.zero		2


	//----- nvinfo : EIATTR_CRS_STACK_SIZE
	.align		4
        /*0308*/ 	.byte	0x04, 0x1e
        /*030a*/ 	.short	(.L_26953 - .L_26952)
.L_26952:
        /*030c*/ 	.word	0x00000000
.L_26953:


//--------------------- .nv.info._ZN4vllm25paged_attention_v2_kernelIttLi96ELi32ELi128ELNS_18Fp8KVCacheDataTypeE0ELb0ELi512EEEvPfS2_PT_PKS3_PKT0_S9_ifPKiSB_iPKfiiiSD_SD_iiiii --------------------------
	.section	.nv.info._ZN4vllm25paged_attention_v2_kernelIttLi96ELi32ELi128ELNS_18Fp8KVCacheDataTypeE0ELb0ELi512EEEvPfS2_PT_PKS3_PKT0_S9_ifPKiSB_iPKfiiiSD_SD_iiiii,"",@"SHT_CUDA_INFO"
	.sectionflags	@""
	.align	4


	//----- nvinfo : EIATTR_CUDA_API_VERSION
	.align		4
        /*0000*/ 	.byte	0x04, 0x37
        /*0002*/ 	.short	(.L_26955 - .L_26954)
.L_26954:
        /*0004*/ 	.word	0x00000082


	//----- nvinfo : EIATTR_SW2861232_WAR
	.align		4
.L_26955:
        /*0008*/ 	.byte	0x01, 0x35
	.zero		2


	//----- nvinfo : EIATTR_PARAM_CBANK
	.align		4
        /*000c*/ 	.byte	0x04, 0x0a
        /*000e*/ 	.short	(.L_26957 - .L_26956)
	.align		4
.L_26956:
        /*0010*/ 	.word	index@(.nv.constant0._ZN4vllm25paged_attention_v2_kernelIttLi96ELi32ELi128ELNS_18Fp8KVCacheDataTypeE0ELb0ELi512EEEvPfS2_PT_PKS3_PKT0_S9_ifPKiSB_iPKfiiiSD_SD_iiiii)
        /*0014*/ 	.short	0x0160
        /*0016*/ 	.short	0x008c


	//----- nvinfo : EIATTR_CBANK_PARAM_SIZE
	.align		4
.L_26957:
        /*0018*/ 	.byte	0x03, 0x19
        /*001a*/ 	.short	0x008c


	//----- nvinfo : EIATTR_KPARAM_INFO
	.align		4
        /*001c*/ 	.byte	0x04, 0x17
        /*001e*/ 	.short	(.L_26959 - .L_26958)
.L_26958:
        /*0020*/ 	.word	0x00000000
        /*0024*/ 	.short	0x0015
        /*0026*/ 	.short	0x0088
        /*0028*/ 	.byte	0x00, 0xf0, 0x11, 0x00


	//----- nvinfo : EIATTR_KPARAM_INFO
	.align		4
.L_26959:
        /*002c*/ 	.byte	0x04, 0x17
        /*002e*/ 	.short	(.L_26961 - .L_26960)
.L_26960:
        /*0030*/ 	.word	0x00000000
        /*0034*/ 	.short	0x0014
        /*0036*/ 	.short	0x0084
        /*0038*/ 	.byte	0x00, 0xf0, 0x11, 0x00


	//----- nvinfo : EIATTR_KPARAM_INFO
	.align		4
.L_26961:
        /*003c*/ 	.byte	0x04, 0x17
        /*003e*/ 	.short	(.L_26963 - .L_26962)
.L_26962:
        /*0040*/ 	.word	0x00000000
        /*0044*/ 	.short	0x0013
        /*0046*/ 	.short	0x0080
        /*0048*/ 	.byte	0x00, 0xf0, 0x11, 0x00


	//----- nvinfo : EIATTR_KPARAM_INFO
	.align		4
.L_26963:
        /*004c*/ 	.byte	0x04, 0x17
        /*004e*/ 	.short	(.L_26965 - .L_26964)
.L_26964:
        /*0050*/ 	.word	0x00000000
        /*0054*/ 	.short	0x0012
        /*0056*/ 	.short	0x007c
        /*0058*/ 	.byte	0x00, 0xf0, 0x11, 0x00


	//----- nvinfo : EIATTR_KPARAM_INFO
	.align		4
.L_26965:
        /*005c*/ 	.byte	0x04, 0x17
        /*005e*/ 	.short	(.L_26967 - .L_26966)
.L_26966:
        /*0060*/ 	.word	0x00000000
        /*0064*/ 	.short	0x0011
        /*0066*/ 	.short	0x0078
        /*0068*/ 	.byte	0x00, 0xf0, 0x11, 0x00


	//----- nvinfo : EIATTR_KPARAM_INFO
	.align		4
.L_26967:
        /*006c*/ 	.byte	0x04, 0x17
        /*006e*/ 	.short	(.L_26969 - .L_26968)
.L_26968:
        /*0070*/ 	.word	0x00000000
        /*0074*/ 	.short	0x0010
        /*0076*/ 	.short	0x0070
        /*0078*/ 	.byte	0x00, 0xf0, 0x21, 0x00


	//----- nvinfo : EIATTR_KPARAM_INFO
	.align		4
.L_26969:
        /*007c*/ 	.byte	0x04, 0x17
        /*007e*/ 	.short	(.L_26971 - .L_26970)
.L_26970:
        /*0080*/ 	.word	0x00000000
        /*0084*/ 	.short	0x000f
        /*0086*/ 	.short	0x0068
        /*0088*/ 	.byte	0x00, 0xf0, 0x21, 0x00


	//----- nvinfo : EIATTR_KPARAM_INFO
	.align		4
.L_26971:
        /*008c*/ 	.byte	0x04, 0x17
        /*008e*/ 	.short	(.L_26973 - .L_26972)
.L_26972:
        /*0090*/ 	.word	0x00000000
        /*0094*/ 	.short	0x000e
        /*0096*/ 	.short	0x0060
        /*0098*/ 	.byte	0x00, 0xf0, 0x11, 0x00


	//----- nvinfo : EIATTR_KPARAM_INFO
	.align		4
.L_26973:
        /*009c*/ 	.byte	0x04, 0x17
        /*009e*/ 	.short	(.L_26975 - .L_26974)
.L_26974:
        /*00a0*/ 	.word	0x00000000
        /*00a4*/ 	.short	0x000d
        /*00a6*/ 	.short	0x005c
        /*00a8*/ 	.byte	0x00, 0xf0, 0x11, 0x00


	//----- nvinfo : EIATTR_KPARAM_INFO
	.align		4
.L_26975:
        /*00ac*/ 	.byte	0x04, 0x17
        /*00ae*/ 	.short	(.L_26977 - .L_26976)
.L_26976:
        /*00b0*/ 	.word	0x00000000
        /*00b4*/ 	.short	0x000c
        /*00b6*/ 	.short	0x0058
        /*00b8*/ 	.byte	0x00, 0xf0, 0x11, 0x00


	//----- nvinfo : EIATTR_KPARAM_INFO
	.align		4
.L_26977:
        /*00bc*/ 	.byte	0x04, 0x17
        /*00be*/ 	.short	(.L_26979 - .L_26978)
.L_26978:
        /*00c0*/ 	.word	0x00000000
        /*00c4*/ 	.short	0x000b
        /*00c6*/ 	.short	0x0050
        /*00c8*/ 	.byte	0x00, 0xf0, 0x21, 0x00


	//----- nvinfo : EIATTR_KPARAM_INFO
	.align		4
.L_26979:
        /*00cc*/ 	.byte	0x04, 0x17
        /*00ce*/ 	.short	(.L_26981 - .L_26980)
.L_26980:
        /*00d0*/ 	.word	0x00000000
        /*00d4*/ 	.short	0x000a
        /*00d6*/ 	.short	0x0048
        /*00d8*/ 	.byte	0x00, 0xf0, 0x11, 0x00


	//----- nvinfo : EIATTR_KPARAM_INFO
	.align		4
.L_26981:
        /*00dc*/ 	.byte	0x04, 0x17
        /*00de*/ 	.short	(.L_26983 - .L_26982)
.L_26982:
        /*00e0*/ 	.word	0x00000000
        /*00e4*/ 	.short	0x0009
        /*00e6*/ 	.short	0x0040
        /*00e8*/ 	.byte	0x00, 0xf0, 0x21, 0x00


	//----- nvinfo : EIATTR_KPARAM_INFO
	.align		4
.L_26983:
        /*00ec*/ 	.byte	0x04, 0x17
        /*00ee*/ 	.short	(.L_26985 - .L_26984)
.L_26984:
        /*00f0*/ 	.word	0x00000000
        /*00f4*/ 	.short	0x0008
        /*00f6*/ 	.short	0x0038
        /*00f8*/ 	.byte	0x00, 0xf0, 0x21, 0x00


	//----- nvinfo : EIATTR_KPARAM_INFO
	.align		4
.L_26985:
        /*00fc*/ 	.byte	0x04, 0x17
        /*00fe*/ 	.short	(.L_26987 - .L_26986)
.L_26986:
        /*0100*/ 	.word	0x00000000
        /*0104*/ 	.short	0x0007
        /*0106*/ 	.short	0x0034
        /*0108*/ 	.byte	0x00, 0xf0, 0x11, 0x00


	//----- nvinfo : EIATTR_KPARAM_INFO
	.align		4
.L_26987:
        /*010c*/ 	.byte	0x04, 0x17
        /*010e*/ 	.short	(.L_26989 - .L_26988)
.L_26988:
        /*0110*/ 	.word	0x00000000
        /*0114*/ 	.short	0x0006
        /*0116*/ 	.short	0x0030
        /*0118*/ 	.byte	0x00, 0xf0, 0x11, 0x00


	//----- nvinfo : EIATTR_KPARAM_INFO
	.align		4
.L_26989:
        /*011c*/ 	.byte	0x04, 0x17
        /*011e*/ 	.short	(.L_26991 - .L_26990)
.L_26990:
        /*0120*/ 	.word	0x00000000
        /*0124*/ 	.short	0x0005
        /*0126*/ 	.short	0x0028
        /*0128*/ 	.byte	0x00, 0xf0, 0x21, 0x00


	//----- nvinfo : EIATTR_KPARAM_INFO
	.align		4
.L_26991:
        /*012c*/ 	.byte	0x04, 0x17
        /*012e*/ 	.short	(.L_26993 - .L_26992)
.L_26992:
        /*0130*/ 	.word	0x00000000
        /*0134*/ 	.short	0x0004
        /*0136*/ 	.short	0x0020
        /*0138*/ 	.byte	0x00, 0xf0, 0x21, 0x00


	//----- nvinfo : EIATTR_KPARAM_INFO
	.align		4
.L_26993:
        /*013c*/ 	.byte	0x04, 0x17
        /*013e*/ 	.short	(.L_26995 - .L_26994)
.L_26994:
        /*0140*/ 	.word	0x00000000
        /*0144*/ 	.short	0x0003
        /*0146*/ 	.short	0x0018
        /*0148*/ 	.byte	0x00, 0xf0, 0x21, 0x00


	//----- nvinfo : EIATTR_KPARAM_INFO
	.align		4
.L_26995:
        /*014c*/ 	.byte	0x04, 0x17
        /*014e*/ 	.short	(.L_26997 - .L_26996)
.L_26996:
        /*0150*/ 	.word	0x00000000
        /*0154*/ 	.short	0x0002
        /*0156*/ 	.short	0x0010
        /*0158*/ 	.byte	0x00, 0xf0, 0x21, 0x00


	//----- nvinfo : EIATTR_KPARAM_INFO
	.align		4
.L_26997:
        /*015c*/ 	.byte	0x04, 0x17
        /*015e*/ 	.short	(.L_26999 - .L_26998)
.L_26998:
        /*0160*/ 	.word	0x00000000
        /*0164*/ 	.short	0x0001
        /*0166*/ 	.short	0x0008
        /*0168*/ 	.byte	0x00, 0xf0, 0x21, 0x00


	//----- nvinfo : EIATTR_KPARAM_INFO
	.align		4
.L_26999:
        /*016c*/ 	.byte	0x04, 0x17
        /*016e*/ 	.short	(.L_27001 - .L_27000)
.L_27000:
        /*0170*/ 	.word	0x00000000
        /*0174*/ 	.short	0x0000
        /*0176*/ 	.short	0x0000
        /*0178*/ 	.byte	0x00, 0xf0, 0x21, 0x00


	//----- nvinfo : EIATTR_MAXREG_COUNT
	.align		4
.L_27001:
        /*017c*/ 	.byte	0x03, 0x1b
        /*017e*/ 	.short	0x00ff


	//----- nvinfo : EIATTR_NUM_BARRIERS
	.align		4
        /*0180*/ 	.byte	0x02, 0x4c
        /*0182*/ 	.byte	0x01
	.zero		1


	//----- nvinfo : EIATTR_MERCURY_ISA_VERSION
	.align		4
        /*0184*/ 	.byte	0x03, 0x5f
        /*0186*/ 	.short	0x0000


	//----- nvinfo : EIATTR_COOP_GROUP_MASK_REGIDS
	.align		4
        /*0188*/ 	.byte	0x04, 0x29
        /*018a*/ 	.short	(.L_27003 - .L_27002)


	//   ....[0]....
.L_27002:
        /*018c*/ 	.word	0xffffffff


	//   ....[1]....
        /*0190*/ 	.word	0xffffffff


	//   ....[2]....
        /*0194*/ 	.word	0xffffffff


	//   ....[3]....
        /*0198*/ 	.word	0xffffffff


	//   ....[4]....
        /*019c*/ 	.word	0xffffffff


	//   ....[5]....
        /*01a0*/ 	.word	0xffffffff


	//   ....[6]....
        /*01a4*/ 	.word	0xffffffff


	//   ....[7]....
        /*01a8*/ 	.word	0xffffffff


	//   ....[8]....
        /*01ac*/ 	.word	0xffffffff


	//   ....[9]....
        /*01b0*/ 	.word	0xffffffff


	//   ....[10]....
        /*01b4*/ 	.word	0xffffffff


	//   ....[11]....
        /*01b8*/ 	.word	0xffffffff


	//   ....[12]....
        /*01bc*/ 	.word	0xffffffff


	//   ....[13]....
        /*01c0*/ 	.word	0xffffffff


	//   ....[14]....
        /*01c4*/ 	.word	0xffffffff


	//   ....[15]....
        /*01c8*/ 	.word	0xffffffff


	//   ....[16]....
        /*01cc*/ 	.word	0xffffffff


	//   ....[17]....
        /*01d0*/ 	.word	0xffffffff


	//   ....[18]....
        /*01d4*/ 	.word	0xffffffff


	//   ....[19]....
        /*01d8*/ 	.word	0xffffffff


	//   ....[20]....
        /*01dc*/ 	.word	0xffffffff


	//   ....[21]....
        /*01e0*/ 	.word	0xffffffff


	//   ....[22]....
        /*01e4*/ 	.word	0xffffffff


	//   ....[23]....
        /*01e8*/ 	.word	0xffffffff


	//   ....[24]....
        /*01ec*/ 	.word	0xffffffff


	//   ....[25]....
        /*01f0*/ 	.word	0xffffffff


	//   ....[26]....
        /*01f4*/ 	.word	0xffffffff


	//   ....[27]....
        /*01f8*/ 	.word	0xffffffff


	//   ....[28]....
        /*01fc*/ 	.word	0xffffffff


	//   ....[29]....
        /*0200*/ 	.word	0xffffffff


	//   ....[30]....
        /*0204*/ 	.word	0xffffffff


	//   ....[31]....
        /*0208*/ 	.word	0xffffffff


	//   ....[32]....
        /*020c*/ 	.word	0xffffffff


	//   ....[33]....
        /*0210*/ 	.word	0xffffffff


	//   ....[34]....
        /*0214*/ 	.word	0xffffffff


	//   ....[35]....
        /*0218*/ 	.word	0xffffffff


	//   ....[36]....
        /*021c*/ 	.word	0xffffffff


	//   ....[37]....
        /*0220*/ 	.word	0xffffffff


	//   ....[38]....
        /*0224*/ 	.word	0xffffffff


	//   ....[39]....
        /*0228*/ 	.word	0xffffffff


	//----- nvinfo : EIATTR_COOP_GROUP_INSTR_OFFSETS
	.align		4
.L_27003:
        /*022c*/ 	.byte	0x04, 0x28
        /*022e*/ 	.short	(.L_27005 - .L_27004)


	//   ....[0]....
.L_27004:
        /*0230*/ 	.word	0x00002140


	//   ....[1]....
        /*0234*/ 	.word	0x00002190


	//   ....[2]....
        /*0238*/ 	.word	0x000021b0


	//   ....[3]....
        /*023c*/ 	.word	0x000021d0


	//   ....[4]....
        /*0240*/ 	.word	0x00002200


	//   ....[5]....
        /*0244*/ 	.word	0x00002260


	//   ....[6]....
        /*0248*/ 	.word	0x00002290


	//   ....[7]....
        /*024c*/ 	.word	0x000022b0


	//   ....[8]....
        /*0250*/ 	.word	0x000030f0


	//   ....[9]....
        /*0254*/ 	.word	0x00003150


	//   ....[10]....
        /*0258*/ 	.word	0x00003180


	//   ....[11]....
        /*025c*/ 	.word	0x000031a0


	//   ....[12]....
        /*0260*/ 	.word	0x000031c0


	//   ....[13]....
        /*0264*/ 	.word	0x00003210


	//   ....[14]....
        /*0268*/ 	.word	0x00003230


	//   ....[15]....
        /*026c*/ 	.word	0x00003250


	//   ....[16]....
        /*0270*/ 	.word	0x000064b0


	//   ....[17]....
        /*0274*/ 	.word	0x000064d0


	//   ....[18]....
        /*0278*/ 	.word	0x000064e0


	//   ....[19]....
        /*027c*/ 	.word	0x000064f0


	//   ....[20]....
        /*0280*/ 	.word	0x00006500


	//   ....[21]....
        /*0284*/ 	.word	0x00006510


	//   ....[22]....
        /*0288*/ 	.word	0x00006520


	//   ....[23]....
        /*028c*/ 	.word	0x00006560


	//   ....[24]....
        /*0290*/ 	.word	0x00006580


	//   ....[25]....
        /*0294*/ 	.word	0x000065a0


	//   ....[26]....
        /*0298*/ 	.word	0x000065c0


	//   ....[27]....
        /*029c*/ 	.word	0x000065e0


	//   ....[28]....
        /*02a0*/ 	.word	0x00006600


	//   ....[29]....
        /*02a4*/ 	.word	0x00006620


	//   ....[30]....
        /*02a8*/ 	.word	0x00006650


	//   ....[31]....
        /*02ac*/ 	.word	0x00006670


	//   ....[32]....
        /*02b0*/ 	.word	0x000066a0


	//   ....[33]....
        /*02b4*/ 	.word	0x00006720


	//   ....[34]....
        /*02b8*/ 	.word	0x00006750


	//   ....[35]....
        /*02bc*/ 	.word	0x00006780


	//   ....[36]....
        /*02c0*/ 	.word	0x000067b0


	//   ....[37]....
        /*02c4*/ 	.word	0x000067f0


	//   ....[38]....
        /*02c8*/ 	.word	0x00006820


	//   ....[39]....
        /*02cc*/ 	.word	0x00006850


	//----- nvinfo : EIATTR_EXIT_INSTR_OFFSETS
	.align		4
.L_27005:
        /*02d0*/ 	.byte	0x04, 0x1c
        /*02d2*/ 	.short	(.L_27007 - .L_27006)


	//   ....[0]....
.L_27006:
        /*02d4*/ 	.word	0x000000e0


	//   ....[1]....
        /*02d8*/ 	.word	0x00006e80


	//   ....[2]....
        /*02dc*/ 	.word	0x00006f80


	//   ....[3]....
        /*02e0*/ 	.word	0x000074c0


	//----- nvinfo : EIATTR_CTAIDZ_USED
	.align		4
.L_27007:
        /*02e4*/ 	.byte	0x01, 0x04
	.zero		2


	//----- nvinfo : EIATTR_CRS_STACK_SIZE
	.align		4
        /*02e8*/ 	.byte	0x04, 0x1e
        /*02ea*/ 	.short	(.L_27009 - .L_27008)
.L_27008:
        /*02ec*/ 	.word	0x00000000
.L_27009:


//--------------------- .nv.info._ZN4vllm25paged_attention_v2_kernelIttLi80ELi32ELi128ELNS_18Fp8KVCacheDataTypeE0ELb0ELi512EEEvPfS2_PT_PKS3_PKT0_S9_ifPKiSB_iPKfiiiSD_SD_iiiii --------------------------
	.section	.nv.info._ZN4vllm25paged_attention_v2_kernelIttLi80ELi32ELi128ELNS_18Fp8KVCacheDataTypeE0ELb0ELi512EEEvPfS2_PT_PKS3_PKT0_S9_ifPKiSB_iPKfiiiSD_SD_iiiii,"",@"SHT_CUDA_INFO"
	.sectionflags	@""
	.align	4


	//----- nvinfo : EIATTR_CUDA_API_VERSION
	.align		4
        /*0000*/ 	.byte	0x04, 0x37
        /*0002*/ 	.short	(.L_27011 - .L_27010)
.L_27010:
        /*0004*/ 	.word	0x00000082


	//----- nvinfo : EIATTR_SW2861232_WAR
	.align		4
.L_27011:
        /*0008*/ 	.byte	0x01, 0x35
	.zero		2


	//----- nvinfo : EIATTR_PARAM_CBANK
	.align		4
        /*000c*/ 	.byte	0x04, 0x0a
        /*000e*/ 	.short	(.L_27013 - .L_27012)
	.align		4
.L_27012:
        /*0010*/ 	.word	index@(.nv.constant0._ZN4vllm25paged_attention_v2_kernelIttLi80ELi32ELi128ELNS_18Fp8KVCacheDataTypeE0ELb0ELi512EEEvPfS2_PT_PKS3_PKT0_S9_ifPKiSB_iPKfiiiSD_SD_iiiii)
        /*0014*/ 	.short	0x0160
        /*0016*/ 	.short	0x008c


	//----- nvinfo : EIATTR_CBANK_PARAM_SIZE
	.align		4
.L_27013:
        /*0018*/ 	.byte	0x03, 0x19
        /*001a*/ 	.short	0x008c


	//----- nvinfo : EIATTR_KPARAM_INFO
	.align		4
        /*001c*/ 	.byte	0x04, 0x17
        /*001e*/ 	.short	(.L_27015 - .L_27014)
.L_27014:
        /*0020*/ 	.word	0x00000000
        /*0024*/ 	.short	0x0015
        /*0026*/ 	.short	0x0088
        /*0028*/ 	.byte	0x00, 0xf0, 0x11, 0x00


	//----- nvinfo : EIATTR_KPARAM_INFO
	.align		4
.L_27015:
        /*002c*/ 	.byte	0x04, 0x17
        /*002e*/ 	.short	(.L_27017 - .L_27016)
.L_27016:
        /*0030*/ 	.word	0x00000000
        /*0034*/ 	.short	0x0014
        /*0036*/ 	.short	0x0084
        /*0038*/ 	.byte	0x00, 0xf0, 0x11, 0x00


	//----- nvinfo : EIATTR_KPARAM_INFO
	.align		4
.L_27017:
        /*003c*/ 	.byte	0x04, 0x17
        /*003e*/ 	.short	(.L_27019 - .L_27018)
.L_27018:
        /*0040*/ 	.word	0x00000000
        /*0044*/ 	.short	0x0013
        /*0046*/ 	.short	0x0080
        /*0048*/ 	.byte	0x00, 0xf0, 0x11, 0x00


	//----- nvinfo : EIATTR_KPARAM_INFO
	.align		4
.L_27019:
        /*004c*/ 	.byte	0x04, 0x17
        /*004e*/ 	.short	(.L_27021 - .L_27020)
.L_27020:
        /*0050*/ 	.word	0x00000000
        /*0054*/ 	.short	0x0012
        /*0056*/ 	.short	0x007c
        /*0058*/ 	.byte	0x00, 0xf0, 0x11, 0x00


	//----- nvinfo : EIATTR_KPARAM_INFO
	.align		4
.L_27021:
        /*005c*/ 	.byte	0x04, 0x17
        /*005e*/ 	.short	(.L_27023 - .L_27022)
.L_27022:
        /*0060*/ 	.word	0x00000000
        /*0064*/ 	.short	0x0011
        /*0066*/ 	.short	0x0078
        /*0068*/ 	.byte	0x00, 0xf0, 0x11, 0x00


	//----- nvinfo : EIATTR_KPARAM_INFO
	.align		4
.L_27023:
        /*006c*/ 	.byte	0x04, 0x17
        /*006e*/ 	.short	(.L_27025 - .L_27024)
.L_27024:
        /*0070*/ 	.word	0x00000000
        /*0074*/ 	.short	0x0010
        /*0076*/ 	.short	0x0070
        /*0078*/ 	.byte	0x00, 0xf0, 0x21, 0x00


	//----- nvinfo : EIATTR_KPARAM_INFO
	.align		4
.L_27025:
        /*007c*/ 	.byte	0x04, 0x17
        /*007e*/ 	.short	(.L_27027 - .L_27026)
.L_27026:
        /*0080*/ 	.word	0x00000000
        /*0084*/ 	.short	0x000f
        /*0086*/ 	.short	0x0068
        /*0088*/ 	.byte	0x00, 0xf0, 0x21, 0x00


	//----- nvinfo : EIATTR_KPARAM_INFO
	.align		4
.L_27027:
        /*008c*/ 	.byte	0x04, 0x17
        /*008e*/ 	.short	(.L_27029 - .L_27028)
.L_27028:
        /*0090*/ 	.word	0x00000000
        /*0094*/ 	.short	0x000e
        /*0096*/ 	.short	0x0060
        /*0098*/ 	.byte	0x00, 0xf0, 0x11, 0x00


	//----- nvinfo : EIATTR_KPARAM_INFO
	.align		4
.L_27029:
        /*009c*/ 	.byte	0x04, 0x17
        /*009e*/ 	.short	(.L_27031 - .L_27030)
.L_27030:
        /*00a0*/ 	.word	0x00000000
        /*00a4*/ 	.short	0x000d
        /*00a6*/ 	.short	0x005c
        /*00a8*/ 	.byte	0x00, 0xf0, 0x11, 0x00


	//----- nvinfo : EIATTR_KPARAM_INFO
	.align		4
.L_27031:
        /*00ac*/ 	.byte	0x04, 0x17
        /*00ae*/ 	.short	(.L_27033 - .L_27032)
.L_27032:
        /*00b0*/ 	.word	0x00000000
        /*00b4*/ 	.short	0x000c
        /*00b6*/ 	.short	0x0058
        /*00b8*/ 	.byte	0x00, 0xf0, 0x11, 0x00


	//----- nvinfo : EIATTR_KPARAM_INFO
	.align		4
.L_27033:
        /*00bc*/ 	.byte	0x04, 0x17
        /*00be*/ 	.short	(.L_27035 - .L_27034)
.L_27034:
        /*00c0*/ 	.word	0x00000000
        /*00c4*/ 	.short	0x000b
        /*00c6*/ 	.short	0x0050
        /*00c8*/ 	.byte	0x00, 0xf0, 0x21, 0x00


	//----- nvinfo : EIATTR_KPARAM_INFO
	.align		4
.L_27035:
        /*00cc*/ 	.byte	0x04, 0x17
        /*00ce*/ 	.short	(.L_27037 - .L_27036)
.L_27036:
        /*00d0*/ 	.word	0x00000000
        /*00d4*/ 	.short	0x000a
        /*00d6*/ 	.short	0x0048
        /*00d8*/ 	.byte	0x00, 0xf0, 0x11, 0x00


	//----- nvinfo : EIATTR_KPARAM_INFO
	.align		4
.L_27037:
        /*00dc*/ 	.byte	0x04, 0x17
        /*00de*/ 	.short	(.L_27039 - .L_27038)
.L_27038:
        /*00e0*/ 	.word	0x00000000
        /*00e4*/ 	.short	0x0009
        /*00e6*/ 	.short	0x0040
        /*00e8*/ 	.byte	0x00, 0xf0, 0x21, 0x00


	//----- nvinfo : EIATTR_KPARAM_INFO
	.align		4
.L_27039:
        /*00ec*/ 	.byte	0x04, 0x17
        /*00ee*/ 	.short	(.L_27041 - .L_27040)
.L_27040:
        /*00f0*/ 	.word	0x00000000
        /*00f4*/ 	.short	0x0008
        /*00f6*/ 	.short	0x0038
        /*00f8*/ 	.byte	0x00, 0xf0, 0x21, 0x00


	//----- nvinfo : EIATTR_KPARAM_INFO
	.align		4
.L_27041:
        /*00fc*/ 	.byte	0x04, 0x17
        /*00fe*/ 	.short	(.L_27043 - .L_27042)
.L_27042:
        /*0100*/ 	.word	0x00000000
        /*0104*/ 	.short	0x0007
        /*0106*/ 	.short	0x0034
        /*0108*/ 	.byte	0x00, 0xf0, 0x11, 0x00


	//----- nvinfo : EIATTR_KPARAM_INFO
	.align		4
.L_27043:
        /*010c*/ 	.byte	0x04, 0x17
        /*010e*/ 	.short	(.L_27045 - .L_27044)
.L_27044:
        /*0110*/ 	.word	0x00000000
        /*0114*/ 	.short	0x0006
        /*0116*/ 	.short	0x0030
        /*0118*/ 	.byte	0x00, 0xf0, 0x11, 0x00


	//----- nvinfo : EIATTR_KPARAM_INFO
	.align		4
.L_27045:
        /*011c*/ 	.byte	0x04, 0x17
        /*011e*/ 	.short	(.L_27047 - .L_27046)
.L_27046:
        /*0120*/ 	.word	0x00000000
        /*0124*/ 	.short	0x0005
        /*0126*/ 	.short	0x0028
        /*0128*/ 	.byte	0x00, 0xf0, 0x21, 0x00


	//----- nvinfo : EIATTR_KPARAM_INFO
	.align		4
.L_27047:
        /*012c*/ 	.byte	0x04, 0x17
        /*012e*/ 	.short	(.L_27049 - .L_27048)
.L_27048:
        /*0130*/ 	.word	0x00000000
        /*0134*/ 	.short	0x0004
        /*0136*/ 	.short	0x0020
        /*0138*/ 	.byte	0x00, 0xf0, 0x21, 0x00


	//----- nvinfo : EIATTR_KPARAM_INFO
	.align		4
.L_27049:
        /*013c*/ 	.byte	0x04, 0x17
        /*013e*/ 	.short	(.L_27051 - .L_27050)
.L_27050:
        /*0140*/ 	.word	0x00000000
        /*0144*/ 	.short	0x0003
        /*0146*/ 	.short	0x0018
        /*0148*/ 	.byte	0x00, 0xf0, 0x21, 0x00


	//----- nvinfo : EIATTR_KPARAM_INFO
	.align		4
.L_27051:
        /*014c*/ 	.byte	0x04, 0x17
        /*014e*/ 	.short	(.L_27053 - .L_27052)
.L_27052:
        /*0150*/ 	.word	0x00000000
        /*0154*/ 	.short	0x0002
        /*0156*/ 	.short	0x0010
        /*0158*/ 	.byte	0x00, 0xf0, 0x21, 0x00


	//----- nvinfo : EIATTR_KPARAM_INFO
	.align		4
.L_27053:
        /*015c*/ 	.byte	0x04, 0x17
        /*015e*/ 	.short	(.L_27055 - .L_27054)
.L_27054:
        /*0160*/ 	.word	0x00000000
        /*0164*/ 	.short	0x0001
        /*0166*/ 	.short	0x0008
        /*0168*/ 	.byte	0x00, 0xf0, 0x21, 0x00


	//----- nvinfo : EIATTR_KPARAM_INFO
	.align		4
.L_27055:
        /*016c*/ 	.byte	0x04, 0x17
        /*016e*/ 	.short	(.L_27057 - .L_27056)
.L_27056:
        /*0170*/ 	.word	0x00000000
        /*0174*/ 	.short	0x0000
        /*0176*/ 	.short	0x0000
        /*0178*/ 	.byte	0x00, 0xf0, 0x21, 0x00


	//----- nvinfo : EIATTR_MAXREG_COUNT
	.align		4
.L_27057:
        /*017c*/ 	.byte	0x03, 0x1b
        /*017e*/ 	.short	0x00ff


	//----- nvinfo : EIATTR_NUM_BARRIERS
	.align		4
        /*0180*/ 	.byte	0x02, 0x4c
        /*0182*/ 	.byte	0x01
	.zero		1


	//----- nvinfo : EIATTR_MERCURY_ISA_VERSION
	.align		4
        /*0184*/ 	.byte	0x03, 0x5f
        /*0186*/ 	.short	0x0000


	//----- nvinfo : EIATTR_COOP_GROUP_MASK_REGIDS
	.align		4
        /*0188*/ 	.byte	0x04, 0x29
        /*018a*/ 	.short	(.L_27059 - .L_27058)


	//   ....[0]....
.L_27058:
        /*018c*/ 	.word	0xffffffff


	//   ....[1]....
        /*0190*/ 	.word	0xffffffff


	//   ....[2]....
        /*0194*/ 	.word	0xffffffff


	//   ....[3]....
        /*0198*/ 	.word	0xffffffff


	//   ....[4]....
        /*019c*/ 	.word	0xffffffff


	//   ....[5]....
        /*01a0*/ 	.word	0xffffffff


	//   ....[6]....
        /*01a4*/ 	.word	0xffffffff


	//   ....[7]....
        /*01a8*/ 	.word	0xffffffff


	//   ....[8]....
        /*01ac*/ 	.word	0xffffffff


	//   ....[9]....
        /*01b0*/ 	.word	0xffffffff


	//   ....[10]....
        /*01b4*/ 	.word	0xffffffff


	//   ....[11]....
        /*01b8*/ 	.word	0xffffffff


	//   ....[12]....
        /*01bc*/ 	.word	0xffffffff


	//   ....[13]....
        /*01c0*/ 	.word	0xffffffff


	//   ....[14]....
        /*01c4*/ 	.word	0xffffffff


	//   ....[15]....
        /*01c8*/ 	.word	0xffffffff


	//   ....[16]....
        /*01cc*/ 	.word	0xffffffff


	//   ....[17]....
        /*01d0*/ 	.word	0xffffffff


	//   ....[18]....
        /*01d4*/ 	.word	0xffffffff


	//   ....[19]....
        /*01d8*/ 	.word	0xffffffff


	//   ....[20]....
        /*01dc*/ 	.word	0xffffffff


	//   ....[21]....
        /*01e0*/ 	.word	0xffffffff


	//   ....[22]....
        /*01e4*/ 	.word	0xffffffff


	//   ....[23]....
        /*01e8*/ 	.word	0xffffffff


	//   ....[24]....
        /*01ec*/ 	.word	0xffffffff


	//   ....[25]....
        /*01f0*/ 	.word	0xffffffff


	//   ....[26]....
        /*01f4*/ 	.word	0xffffffff


	//   ....[27]....
        /*01f8*/ 	.word	0xffffffff


	//   ....[28]....
        /*01fc*/ 	.word	0xffffffff


	//   ....[29]....
        /*0200*/ 	.word	0xffffffff


	//   ....[30]....
        /*0204*/ 	.word	0xffffffff


	//   ....[31]....
        /*0208*/ 	.word	0xffffffff


	//   ....[32]....
        /*020c*/ 	.word	0xffffffff


	//   ....[33]....
        /*0210*/ 	.word	0xffffffff


	//   ....[34]....
        /*0214*/ 	.word	0xffffffff


	//   ....[35]....
        /*0218*/ 	.word	0xffffffff


	//----- nvinfo : EIATTR_COOP_GROUP_INSTR_OFFSETS
	.align		4
.L_27059:
        /*021c*/ 	.byte	0x04, 0x28
        /*021e*/ 	.short	(.L_27061 - .L_27060)


	//   ....[0]....
.L_27060:
        /*0220*/ 	.word	0x00001e00


	//   ....[1]....
        /*0224*/ 	.word	0x00001e50


	//   ....[2]....
        /*0228*/ 	.word	0x00001e70


	//   ....[3]....
        /*022c*/ 	.word	0x00001e90


	//   ....[4]....
        /*0230*/ 	.word	0x00001ec0


	//   ....[5]....
        /*0234*/ 	.word	0x00001f20


	//   ....[6]....
        /*0238*/ 	.word	0x00001f50


	//   ....[7]....
        /*023c*/ 	.word	0x00001f70


	//   ....[8]....
        /*0240*/ 	.word	0x00002db0


	//   ....[9]....
        /*0244*/ 	.word	0x00002e10


	//   ....[10]....
        /*0248*/ 	.word	0x00002e40


	//   ....[11]....
        /*024c*/ 	.word	0x00002e60


	//   ....[12]....
        /*0250*/ 	.word	0x00002e80


	//   ....[13]....
        /*0254*/ 	.word	0x00002ed0


	//   ....[14]....
        /*0258*/ 	.word	0x00002ef0


	//   ....[15]....
        /*025c*/ 	.word	0x00002f10


	//   ....[16]....
        /*0260*/ 	.word	0x00005b80


	//   ....[17]....
        /*0264*/ 	.word	0x00005ba0


	//   ....[18]....
        /*0268*/ 	.word	0x00005bb0


	//   ....[19]....
        /*026c*/ 	.word	0x00005bd0


	//   ....[20]....
        /*0270*/ 	.word	0x00005be0


	//   ....[21]....
        /*0274*/ 	.word	0x00005bf0


	//   ....[22]....
        /*0278*/ 	.word	0x00005c10


	//   ....[23]....
        /*027c*/ 	.word	0x00005c30


	//   ....[24]....
        /*0280*/ 	.word	0x00005c50


	//   ....[25]....
        /*0284*/ 	.word	0x00005c70


	//   ....[26]....
        /*0288*/ 	.word	0x00005ca0


	//   ....[27]....
        /*028c*/ 	.word	0x00005cd0


	//   ....[28]....
        /*0290*/ 	.word	0x00005d00


	//   ....[29]....
        /*0294*/ 	.word	0x00005d30


	//   ....[30]....
        /*0298*/ 	.word	0x00005d60


	//   ....[31]....
        /*029c*/ 	.word	0x00005db0


	//   ....[32]....
        /*02a0*/ 	.word	0x00005df0


	//   ....[33]....
        /*02a4*/ 	.word	0x00005e30


	//   ....[34]....
        /*02a8*/ 	.word	0x00005e70


	//   ....[35]....
        /*02ac*/ 	.word	0x00005eb0


	//----- nvinfo : EIATTR_EXIT_INSTR_OFFSETS
	.align		4
.L_27061:
        /*02b0*/ 	.byte	0x04, 0x1c
        /*02b2*/ 	.short	(.L_27063 - .L_27062)


	//   ....[0]....
.L_27062:
        /*02b4*/ 	.word	0x000000e0


	//   ....[1]....
        /*02b8*/ 	.word	0x00006400


	//   ....[2]....
        /*02bc*/ 	.word	0x00006500


	//   ....[3]....
        /*02c0*/ 	.word	0x00006960


	//----- nvinfo : EIATTR_CTAIDZ_USED
	.align		4
.L_27063:
        /*02c4*/ 	.byte	0x01, 0x04
	.zero		2


	//----- nvinfo : EIATTR_CRS_STACK_SIZE
	.align		4
        /*02c8*/ 	.byte	0x04, 0x1e
        /*02ca*/ 	.short	(.L_27065 - .L_27064)
.L_27064:
        /*02cc*/ 	.word	0x00000000
.L_27065:


//--------------------- .nv.info._ZN4vllm25paged_attention_v2_kernelIttLi64ELi32ELi128ELNS_18Fp8KVCacheDataTypeE0ELb0ELi512EEEvPfS2_PT_PKS3_PKT0_S9_ifPKiSB_iPKfiiiSD_SD_iiiii --------------------------
	.section	.nv.info._ZN4vllm25paged_attention_v2_kernelIttLi64ELi32ELi128ELNS_18Fp8KVCacheDataTypeE0ELb0ELi512EEEvPfS2_PT_PKS3_PKT0_S9_ifPKiSB_iPKfiiiSD_SD_iiiii,"",@"SHT_CUDA_INFO"
	.sectionflags	@""
	.align	4


	//----- nvinfo : EIATTR_CUDA_API_VERSION
	.align		4
        /*0000*/ 	.byte	0x04, 0x37
        /*0002*/ 	.short	(.L_27067 - .L_27066)
.L_27066:
        /*0004*/ 	.word	0x00000082


	//----- nvinfo : EIATTR_SW2861232_WAR
	.align		4
.L_27067:
        /*0008*/ 	.byte	0x01, 0x35
	.zero		2


	//----- nvinfo : EIATTR_PARAM_CBANK
	.align		4
        /*000c*/ 	.byte	0x04, 0x0a
        /*000e*/ 	.short	(.L_27069 - .L_27068)
	.align		4
.L_27068:
        /*0010*/ 	.word	index@(.nv.constant0._ZN4vllm25paged_attention_v2_kernelIttLi64ELi32ELi128ELNS_18Fp8KVCacheDataTypeE0ELb0ELi512EEEvPfS2_PT_PKS3_PKT0_S9_ifPKiSB_iPKfiiiSD_SD_iiiii)
        /*0014*/ 	.short	0x0160
        /*0016*/ 	.short	0x008c


	//----- nvinfo : EIATTR_CBANK_PARAM_SIZE
	.align		4
.L_27069:
        /*0018*/ 	.byte	0x03, 0x19
        /*001a*/ 	.short	0x008c


	//----- nvinfo : EIATTR_KPARAM_INFO
	.align		4
        /*001c*/ 	.byte	0x04, 0x17
        /*001e*/ 	.short	(.L_27071 - .L_27070)
.L_27070:
        /*0020*/ 	.word	0x00000000
        /*0024*/ 	.short	0x0015
        /*0026*/ 	.short	0x0088
        /*0028*/ 	.byte	0x00, 0xf0, 0x11, 0x00


	//----- nvinfo : EIATTR_KPARAM_INFO
	.align		4
.L_27071:
        /*002c*/ 	.byte	0x04, 0x17
        /*002e*/ 	.short	(.L_27073 - .L_27072)
.L_27072:
        /*0030*/ 	.word	0x00000000
        /*0034*/ 	.short	0x0014
        /*0036*/ 	.short	0x0084
        /*0038*/ 	.byte	0x00, 0xf0, 0x11, 0x00


	//----- nvinfo : EIATTR_KPARAM_INFO
	.align		4
.L_27073:
        /*003c*/ 	.byte	0x04, 0x17
        /*003e*/ 	.short	(.L_27075 - .L_27074)
.L_27074:
        /*0040*/ 	.word	0x00000000
        /*0044*/ 	.short	0x0013
        /*0046*/ 	.short	0x0080
        /*0048*/ 	.byte	0x00, 0xf0, 0x11, 0x00


	//----- nvinfo : EIATTR_KPARAM_INFO
	.align		4
.L_27075:
        /*004c*/ 	.byte	0x04, 0x17
        /*004e*/ 	.short	(.L_27077 - .L_27076)
.L_27076:
        /*0050*/ 	.word	0x00000000
        /*0054*/ 	.short	0x0012
        /*0056*/ 	.short	0x007c
        /*0058*/ 	.byte	0x00, 0xf0, 0x11, 0x00


	//----- nvinfo : EIATTR_KPARAM_INFO
	.align		4
.L_27077:
        /*005c*/ 	.byte	0x04, 0x17
        /*005e*/ 	.short	(.L_27079 - .L_27078)
.L_27078:
        /*0060*/ 	.word	0x00000000
        /*0064*/ 	.short	0x0011
        /*0066*/ 	.short	0x0078
        /*0068*/ 	.byte	0x00, 0xf0, 0x11, 0x00


	//----- nvinfo : EIATTR_KPARAM_INFO
	.align		4
.L_27079:
        /*006c*/ 	.byte	0x04, 0x17
        /*006e*/ 	.short	(.L_27081 - .L_27080)
.L_27080:
        /*0070*/ 	.word	0x00000000
        /*0074*/ 	.short	0x0010
        /*0076*/ 	.short	0x0070
        /*0078*/ 	.byte	0x00, 0xf0, 0x21, 0x00


	//----- nvinfo : EIATTR_KPARAM_INFO
	.align		4
.L_27081:
        /*007c*/ 	.byte	0x04, 0x17
        /*007e*/ 	.short	(.L_27083 - .L_27082)
.L_27082:
        /*0080*/ 	.word	0x00000000
        /*0084*/ 	.short	0x000f
        /*0086*/ 	.short	0x0068
        /*0088*/ 	.byte	0x00, 0xf0, 0x21, 0x00


	//----- nvinfo : EIATTR_KPARAM_INFO
	.align		4
.L_27083:
        /*008c*/ 	.byte	0x04, 0x17
        /*008e*/ 	.short	(.L_27085 - .L_27084)
.L_27084:
        /*0090*/ 	.word	0x00000000
        /*0094*/ 	.short	0x000e
        /*0096*/ 	.short	0x0060
        /*0098*/ 	.byte	0x00, 0xf0, 0x11, 0x00


	//----- nvinfo : EIATTR_KPARAM_INFO
	.align		4
.L_27085:
        /*009c*/ 	.byte	0x04, 0x17
        /*009e*/ 	.short	(.L_27087 - .L_27086)
.L_27086:
        /*00a0*/ 	.word	0x00000000
        /*00a4*/ 	.short	0x000d
        /*00a6*/ 	.short	0x005c
        /*00a8*/ 	.byte	0x00, 0xf0, 0x11, 0x00


	//----- nvinfo : EIATTR_KPARAM_INFO
	.align		4
.L_27087:
        /*00ac*/ 	.byte	0x04, 0x17
        /*00ae*/ 	.short	(.L_27089 - .L_27088)
.L_27088:
        /*00b0*/ 	.word	0x00000000
        /*00b4*/ 	.short	0x000c
        /*00b6*/ 	.short	0x0058
        /*00b8*/ 	.byte	0x00, 0xf0, 0x11, 0x00


	//----- nvinfo : EIATTR_KPARAM_INFO
	.align		4
.L_27089:
        /*00bc*/ 	.byte	0x04, 0x17
        /*00be*/ 	.short	(.L_27091 - .L_27090)
.L_27090:
        /*00c0*/ 	.word	0x00000000
        /*00c4*/ 	.short	0x000b
        /*00c6*/ 	.short	0x0050
        /*00c8*/ 	.byte	0x00, 0xf0, 0x21, 0x00


	//----- nvinfo : EIATTR_KPARAM_INFO
	.align		4
.L_27091:
        /*00cc*/ 	.byte	0x04, 0x17
        /*00ce*/ 	.short	(.L_27093 - .L_27092)
.L_27092:
        /*00d0*/ 	.word	0x00000000
        /*00d4*/ 	.short	0x000a
        /*00d6*/ 	.short	0x0048
        /*00d8*/ 	.byte	0x00, 0xf0, 0x11, 0x00


	//----- nvinfo : EIATTR_KPARAM_INFO
	.align		4
.L_27093:
        /*00dc*/ 	.byte	0x04, 0x17
        /*00de*/ 	.short	(.L_27095 - .L_27094)
.L_27094:
        /*00e0*/ 	.word	0x00000000
        /*00e4*/ 	.short	0x0009
        /*00e6*/ 	.short	0x0040
        /*00e8*/ 	.byte	0x00, 0xf0, 0x21, 0x00


	//----- nvinfo : EIATTR_KPARAM_INFO
	.align		4
.L_27095:
        /*00ec*/ 	.byte	0x04, 0x17
        /*00ee*/ 	.short	(.L_27097 - .L_27096)
.L_27096:
        /*00f0*/ 	.word	0x00000000
        /*00f4*/ 	.short	0x0008
        /*00f6*/ 	.short	0x0038
        /*00f8*/ 	.byte	0x00, 0xf0, 0x21, 0x00


	//----- nvinfo : EIATTR_KPARAM_INFO
	.align		4
.L_27097:
        /*00fc*/ 	.byte	0x04, 0x17
        /*00fe*/ 	.short	(.L_27099 - .L_27098)
.L_27098:
        /*0100*/ 	.word	0x00000000
        /*0104*/ 	.short	0x0007
        /*0106*/ 	.short	0x0034
        /*0108*/ 	.byte	0x00, 0xf0, 0x11, 0x00


	//----- nvinfo : EIATTR_KPARAM_INFO
	.align		4
.L_27099:
        /*010c*/ 	.byte	0x04, 0x17
        /*010e*/ 	.short	(.L_27101 - .L_27100)
.L_27100:
        /*0110*/ 	.word	0x00000000
        /*0114*/ 	.short	0x0006
        /*0116*/ 	.short	0x0030
        /*0118*/ 	.byte	0x00, 0xf0, 0x11, 0x00


	//----- nvinfo : EIATTR_KPARAM_INFO
	.align		4
.L_27101:
        /*011c*/ 	.byte	0x04, 0x17
        /*011e*/ 	.short	(.L_27103 - .L_27102)
.L_27102:
        /*0120*/ 	.word	0x00000000
        /*0124*/ 	.short	0x0005
        /*0126*/ 	.short	0x0028
        /*0128*/ 	.byte	0x00, 0xf0, 0x21, 0x00


	//----- nvinfo : EIATTR_KPARAM_INFO
	.align		4
.L_27103:
        /*012c*/ 	.byte	0x04, 0x17
        /*012e*/ 	.short	(.L_27105 - .L_27104)
.L_27104:
        /*0130*/ 	.word	0x00000000
        /*0134*/ 	.short	0x0004
        /*0136*/ 	.short	0x0020
        /*0138*/ 	.byte	0x00, 0xf0, 0x21, 0x00


	//----- nvinfo : EIATTR_KPARAM_INFO
	.align		4
.L_27105:
        /*013c*/ 	.byte	0x04, 0x17
        /*013e*/ 	.short	(.L_27107 - .L_27106)
.L_27106:
        /*0140*/ 	.word	0x00000000
        /*0144*/ 	.short	0x0003
        /*0146*/ 	.short	0x0018
        /*0148*/ 	.byte	0x00, 0xf0, 0x21, 0x00


	//----- nvinfo : EIATTR_KPARAM_INFO
	.align		4
.L_27107:
        /*014c*/ 	.byte	0x04, 0x17
        /*014e*/ 	.short	(.L_27109 - .L_27108)
.L_27108:
        /*0150*/ 	.word	0x00000000
        /*0154*/ 	.short	0x0002
        /*0156*/ 	.short	0x0010
        /*0158*/ 	.byte	0x00, 0xf0, 0x21, 0x00


	//----- nvinfo : EIATTR_KPARAM_INFO
	.align		4
.L_27109:
        /*015c*/ 	.byte	0x04, 0x17
        /*015e*/ 	.short	(.L_27111 - .L_27110)
.L_27110:
        /*0160*/ 	.word	0x00000000
        /*0164*/ 	.short	0x0001
        /*0166*/ 	.short	0x0008
        /*0168*/ 	.byte	0x00, 0xf0, 0x21, 0x00


	//----- nvinfo : EIATTR_KPARAM_INFO
	.align		4
.L_27111:
        /*016c*/ 	.byte	0x04, 0x17
        /*016e*/ 	.short	(.L_27113 - .L_27112)
.L_27112:
        /*0170*/ 	.word	0x00000000
        /*0174*/ 	.short	0x0000
        /*0176*/ 	.short	0x0000
        /*0178*/ 	.byte	0x00, 0xf0, 0x21, 0x00


	//----- nvinfo : EIATTR_MAXREG_COUNT
	.align		4
.L_27113:
        /*017c*/ 	.byte	0x03, 0x1b
        /*017e*/ 	.short	0x00ff


	//----- nvinfo : EIATTR_NUM_BARRIERS
	.align		4
        /*0180*/ 	.byte	0x02, 0x4c
        /*0182*/ 	.byte	0x01
	.zero		1


	//----- nvinfo : EIATTR_MERCURY_ISA_VERSION
	.align		4
        /*0184*/ 	.byte	0x03, 0x5f
        /*0186*/ 	.short	0x0000


	//----- nvinfo : EIATTR_COOP_GROUP_MASK_REGIDS
	.align		4
        /*0188*/ 	.byte	0x04, 0x29
        /*018a*/ 	.short	(.L_27115 - .L_27114)


	//   ....[0]....
.L_27114:
        /*018c*/ 	.word	0xffffffff


	//   ....[1]....
        /*0190*/ 	.word	0xffffffff


	//   ....[2]....
        /*0194*/ 	.word	0xffffffff


	//   ....[3]....
        /*0198*/ 	.word	0xffffffff


	//   ....[4]....
        /*019c*/ 	.word	0xffffffff


	//   ....[5]....
        /*01a0*/ 	.word	0xffffffff


	//   ....[6]....
        /*01a4*/ 	.word	0xffffffff


	//   ....[7]....
        /*01a8*/ 	.word	0xffffffff


	//   ....[8]....
        /*01ac*/ 	.word	0xffffffff


	//   ....[9]....
        /*01b0*/ 	.word	0xffffffff


	//   ....[10]....
        /*01b4*/ 	.word	0xffffffff


	//   ....[11]....
        /*01b8*/ 	.word	0xffffffff


	//   ....[12]....
        /*01bc*/ 	.word	0xffffffff


	//   ....[13]....
        /*01c0*/ 	.word	0xffffffff


	//   ....[14]....
        /*01c4*/ 	.word	0xffffffff


	//   ....[15]....
        /*01c8*/ 	.word	0xffffffff


	//   ....[16]....
        /*01cc*/ 	.word	0xffffffff


	//   ....[17]....
        /*01d0*/ 	.word	0xffffffff


	//   ....[18]....
        /*01d4*/ 	.word	0xffffffff


	//   ....[19]....
        /*01d8*/ 	.word	0xffffffff


	//   ....[20]....
        /*01dc*/ 	.word	0xffffffff


	//   ....[21]....
        /*01e0*/ 	.word	0xffffffff


	//   ....[22]....
        /*01e4*/ 	.word	0xffffffff


	//   ....[23]....
        /*01e8*/ 	.word	0xffffffff


	//   ....[24]....
        /*01ec*/ 	.word	0xffffffff


	//   ....[25]....
        /*01f0*/ 	.word	0xffffffff


	//   ....[26]....
        /*01f4*/ 	.word	0xffffffff


	//   ....[27]....
        /*01f8*/ 	.word	0xffffffff


	//   ....[28]....
        /*01fc*/ 	.word	0xffffffff


	//   ....[29]....
        /*0200*/ 	.word	0xffffffff


	//   ....[30]....
        /*0204*/ 	.word	0xffffffff


	//   ....[31]....
        /*0208*/ 	.word	0xffffffff


	//----- nvinfo : EIATTR_COOP_GROUP_INSTR_OFFSETS
	.align		4
.L_27115:
        /*020c*/ 	.byte	0x04, 0x28
        /*020e*/ 	.short	(.L_27117 - .L_27116)


	//   ....[0]....
.L_27116:
        /*0210*/ 	.word	0x00001ab0


	//   ....[1]....
        /*0214*/ 	.word	0x00001b00


	//   ....[2]....
        /*0218*/ 	.word	0x00001b20


	//   ....[3]....
        /*021c*/ 	.word	0x00001b40


	//   ....[4]....
        /*0220*/ 	.word	0x00001b70


	//   ....[5]....
        /*0224*/ 	.word	0x00001bd0


	//   ....[6]....
        /*0228*/ 	.word	0x00001c00


	//   ....[7]....
        /*022c*/ 	.word	0x00001c20


	//   ....[8]....
        /*0230*/ 	.word	0x00002a60


	//   ....[9]....
        /*0234*/ 	.word	0x00002ac0


	//   ....[10]....
        /*0238*/ 	.word	0x00002af0


	//   ....[11]....
        /*023c*/ 	.word	0x00002b10


	//   ....[12]....
        /*0240*/ 	.word	0x00002b30


	//   ....[13]....
        /*0244*/ 	.word	0x00002b80


	//   ....[14]....
        /*0248*/ 	.word	0x00002ba0


	//   ....[15]....
        /*024c*/ 	.word	0x00002bc0


	//   ....[16]....
        /*0250*/ 	.word	0x00005210


	//   ....[17]....
        /*0254*/ 	.word	0x00005230


	//   ....[18]....
        /*0258*/ 	.word	0x00005240


	//   ....[19]....
        /*025c*/ 	.word	0x00005250


	//   ....[20]....
        /*0260*/ 	.word	0x00005260


	//   ....[21]....
        /*0264*/ 	.word	0x00005270


	//   ....[22]....
        /*0268*/ 	.word	0x00005280


	//   ....[23]....
        /*026c*/ 	.word	0x000052a0


	//   ....[24]....
        /*0270*/ 	.word	0x000052f0


	//   ....[25]....
        /*0274*/ 	.word	0x00005320


	//   ....[26]....
        /*0278*/ 	.word	0x00005350


	//   ....[27]....
        /*027c*/ 	.word	0x00005380


	//   ....[28]....
        /*0280*/ 	.word	0x000053b0


	//   ....[29]....
        /*0284*/ 	.word	0x000053e0


	//   ....[30]....
        /*0288*/ 	.word	0x00005410


	//   ....[31]....
        /*028c*/ 	.word	0x00005450


	//----- nvinfo : EIATTR_EXIT_INSTR_OFFSETS
	.align		4
.L_27117:
        /*0290*/ 	.byte	0x04, 0x1c
        /*0292*/ 	.short	(.L_27119 - .L_27118)


	//   ....[0]....
.L_27118:
        /*0294*/ 	.word	0x000000e0


	//   ....[1]....
        /*0298*/ 	.word	0x000058a0


	//   ....[2]....
        /*029c*/ 	.word	0x00005980


	//   ....[3]....
        /*02a0*/ 	.word	0x00005d00


	//----- nvinfo : EIATTR_CTAIDZ_USED
	.align		4
.L_27119:
        /*02a4*/ 	.byte	0x01, 0x04
	.zero		2


	//----- nvinfo : EIATTR_CRS_STACK_SIZE
	.align		4
        /*02a8*/ 	.byte	0x04, 0x1e
        /*02aa*/ 	.short	(.L_27121 - .L_27120)
.L_27120:
        /*02ac*/ 	.word	0x00000000
.L_27121:


//--------------------- .nv.info._ZN4vllm25paged_attention_v2_kernelIttLi32ELi32ELi128ELNS_18Fp8KVCacheDataTypeE0ELb0ELi512EEEvPfS2_PT_PKS3_PKT0_S9_ifPKiSB_iPKfiiiSD_SD_iiiii --------------------------
	.section	.nv.info._ZN4vllm25paged_attention_v2_kernelIttLi32ELi32ELi128ELNS_18Fp8KVCacheDataTypeE0ELb0ELi512EEEvPfS2_PT_PKS3_PKT0_S9_ifPKiSB_iPKfiiiSD_SD_iiiii,"",@"SHT_CUDA_INFO"
	.sectionflags	@""
	.align	4


	//----- nvinfo : EIATTR_CUDA_API_VERSION
	.align		4
        /*0000*/ 	.byte	0x04, 0x37
        /*0002*/ 	.short	(.L_27123 - .L_27122)
.L_27122:
        /*0004*/ 	.word	0x00000082


	//----- nvinfo : EIATTR_SW2861232_WAR
	.align		4
.L_27123:
        /*0008*/ 	.byte	0x01, 0x35
	.zero		2


	//----- nvinfo : EIATTR_PARAM_CBANK
	.align		4
        /*000c*/ 	.byte	0x04, 0x0a
        /*000e*/ 	.short	(.L_27125 - .L_27124)
	.align		4
.L_27124:
        /*0010*/ 	.word	index@(.nv.constant0._ZN4vllm25paged_attention_v2_kernelIttLi32ELi32ELi128ELNS_18Fp8KVCacheDataTypeE0ELb0ELi512EEEvPfS2_PT_PKS3_PKT0_S9_ifPKiSB_iPKfiiiSD_SD_iiiii)
        /*0014*/ 	.short	0x0160
        /*0016*/ 	.short	0x008c


	//----- nvinfo : EIATTR_CBANK_PARAM_SIZE
	.align		4
.L_27125:
        /*0018*/ 	.byte	0x03, 0x19
        /*001a*/ 	.short	0x008c


	//----- nvinfo : EIATTR_KPARAM_INFO
	.align		4
        /*001c*/ 	.byte	0x04, 0x17
        /*001e*/ 	.short	(.L_27127 - .L_27126)
.L_27126:
        /*0020*/ 	.word	0x00000000
        /*0024*/ 	.short	0x0015
        /*0026*/ 	.short	0x0088
        /*0028*/ 	.byte	0x00, 0xf0, 0x11, 0x00


	//----- nvinfo : EIATTR_KPARAM_INFO
	.align		4
.L_27127:
        /*002c*/ 	.byte	0x04, 0x17
        /*002e*/ 	.short	(.L_27129 - .L_27128)
.L_27128:
        /*0030*/ 	.word	0x00000000
        /*0034*/ 	.short	0x0014
        /*0036*/ 	.short	0x0084
        /*0038*/ 	.byte	0x00, 0xf0, 0x11, 0x00


	//----- nvinfo : EIATTR_KPARAM_INFO
	.align		4
.L_27129:
        /*003c*/ 	.byte	0x04, 0x17
        /*003e*/ 	.short	(.L_27131 - .L_27130)
.L_27130:
        /*0040*/ 	.word	0x00000000
        /*0044*/ 	.short	0x0013
        /*0046*/ 	.short	0x0080
        /*0048*/ 	.byte	0x00, 0xf0, 0x11, 0x00


	//----- nvinfo : EIATTR_KPARAM_INFO
	.align		4
.L_27131:
        /*004c*/ 	.byte	0x04, 0x17
        /*004e*/ 	.short	(.L_27133 - .L_27132)
.L_27132:
        /*0050*/ 	.word	0x00000000
        /*0054*/ 	.short	0x0012
        /*0056*/ 	.short	0x007c
        /*0058*/ 	.byte	0x00, 0xf0, 0x11, 0x00


	//----- nvinfo : EIATTR_KPARAM_INFO
	.align		4
.L_27133:
        /*005c*/ 	.byte	0x04, 0x17
        /*005e*/ 	.short	(.L_27135 - .L_27134)
.L_27134:
        /*0060*/ 	.word	0x00000000
        /*0064*/ 	.short	0x0011
        /*0066*/ 	.short	0x0078
        /*0068*/ 	.byte	0x00, 0xf0, 0x11, 0x00


	//----- nvinfo : EIATTR_KPARAM_INFO
	.align		4
.L_27135:
        /*006c*/ 	.byte	0x04, 0x17
        /*006e*/ 	.short	(.L_27137 - .L_27136)
.L_27136:
        /*0070*/ 	.word	0x00000000
        /*0074*/ 	.short	0x0010
        /*0076*/ 	.short	0x0070
        /*0078*/ 	.byte	0x00, 0xf0, 0x21, 0x00


	//----- nvinfo : EIATTR_KPARAM_INFO
	.align		4
.L_27137:
        /*007c*/ 	.byte	0x04, 0x17
        /*007e*/ 	.short	(.L_27139 - .L_27138)
.L_27138:
        /*0080*/ 	.word	0x00000000
        /*0084*/ 	.short	0x000f
        /*0086*/ 	.short	0x0068
        /*0088*/ 	.byte	0x00, 0xf0, 0x21, 0x00


	//----- nvinfo : EIATTR_KPARAM_INFO
	.align		4
.L_27139:
        /*008c*/ 	.byte	0x04, 0x17
        /*008e*/ 	.short	(.L_27141 - .L_27140)
.L_27140:
        /*0090*/ 	.word	0x00000000
        /*0094*/ 	.short	0x000e
        /*0096*/ 	.short	0x0060
        /*0098*/ 	.byte	0x00, 0xf0, 0x11, 0x00


	//----- nvinfo : EIATTR_KPARAM_INFO
	.align		4
.L_27141:
        /*009c*/ 	.byte	0x04, 0x17
        /*009e*/ 	.short	(.L_27143 - .L_27142)
.L_27142:
        /*00a0*/ 	.word	0x00000000
        /*00a4*/ 	.short	0x000d
        /*00a6*/ 	.short	0x005c
        /*00a8*/ 	.byte	0x00, 0xf0, 0x11, 0x00


	//----- nvinfo : EIATTR_KPARAM_INFO
	.align		4
.L_27143:
        /*00ac*/ 	.byte	0x04, 0x17
        /*00ae*/ 	.short	(.L_27145 - .L_27144)
.L_27144:
        /*00b0*/ 	.word	0x00000000
        /*00b4*/ 	.short	0x000c
        /*00b6*/ 	.short	0x0058
        /*00b8*/ 	.byte	0x00, 0xf0, 0x11, 0x00


	//----- nvinfo : EIATTR_KPARAM_INFO
	.align		4
.L_27145:
        /*00bc*/ 	.byte	0x04, 0x17
        /*00be*/ 	.short	(.L_27147 - .L_27146)
.L_27146:
        /*00c0*/ 	.word	0x00000000
        /*00c4*/ 	.short	0x000b
        /*00c6*/ 	.short	0x0050
        /*00c8*/ 	.byte	0x00, 0xf0, 0x21, 0x00


	//----- nvinfo : EIATTR_KPARAM_INFO
	.align		4
.L_27147:
        /*00cc*/ 	.byte	0x04, 0x17
        /*00ce*/ 	.short	(.L_27149 - .L_27148)
.L_27148:
        /*00d0*/ 	.word	0x00000000
        /*00d4*/ 	.short	0x000a
        /*00d6*/ 	.short	0x0048
        /*00d8*/ 	.byte	0x00, 0xf0, 0x11, 0x00


	//----- nvinfo : EIATTR_KPARAM_INFO
	.align		4
.L_27149:
        /*00dc*/ 	.byte	0x04, 0x17
        /*00de*/ 	.short	(.L_27151 - .L_27150)
.L_27150:
        /*00e0*/ 	.word	0x00000000
        /*00e4*/ 	.short	0x0009
        /*00e6*/ 	.short	0x0040
        /*00e8*/ 	.byte	0x00, 0xf0, 0x21, 0x00


	//----- nvinfo : EIATTR_KPARAM_INFO
	.align		4
.L_27151:
        /*00ec*/ 	.byte	0x04, 0x17
        /*00ee*/ 	.short	(.L_27153 - .L_27152)
.L_27152:
        /*00f0*/ 	.word	0x00000000
        /*00f4*/ 	.short	0x0008
        /*00f6*/ 	.short	0x0038
        /*00f8*/ 	.byte	0x00, 0xf0, 0x21, 0x00


	//----- nvinfo : EIATTR_KPARAM_INFO
	.align		4
.L_27153:
        /*00fc*/ 	.byte	0x04, 0x17
        /*00fe*/ 	.short	(.L_27155 - .L_27154)
.L_27154:
        /*0100*/ 	.word	0x00000000
        /*0104*/ 	.short	0x0007
        /*0106*/ 	.short	0x0034
        /*0108*/ 	.byte	0x00, 0xf0, 0x11, 0x00


	//----- nvinfo : EIATTR_KPARAM_INFO
	.align		4
.L_27155:
        /*010c*/ 	.byte	0x04, 0x17
        /*010e*/ 	.short	(.L_27157 - .L_27156)
.L_27156:
        /*0110*/ 	.word	0x00000000
        /*0114*/ 	.short	0x0006
        /*0116*/ 	.short	0x0030
        /*0118*/ 	.byte	0x00, 0xf0, 0x11, 0x00


	//----- nvinfo : EIATTR_KPARAM_INFO
	.align		4
.L_27157:
        /*011c*/ 	.byte	0x04, 0x17
        /*011e*/ 	.short	(.L_27159 - .L_27158)
.L_27158:
        /*0120*/ 	.word	0x00000000
        /*0124*/ 	.short	0x0005
        /*0126*/ 	.short	0x0028
        /*0128*/ 	.byte	0x00, 0xf0, 0x21, 0x00


	//----- nvinfo : EIATTR_KPARAM_INFO
	.align		4
.L_27159:
        /*012c*/ 	.byte	0x04, 0x17
        /*012e*/ 	.short	(.L_27161 - .L_27160)
.L_27160:
        /*0130*/ 	.word	0x00000000
        /*0134*/ 	.short	0x0004
        /*0136*/ 	.short	0x0020
        /*0138*/ 	.byte	0x00, 0xf0, 0x21, 0x00


	//----- nvinfo : EIATTR_KPARAM_INFO
	.align		4
.L_27161:
        /*013c*/ 	.byte	0x04, 0x17
        /*013e*/ 	.short	(.L_27163 - .L_27162)
.L_27162:
        /*0140*/ 	.word	0x00000000
        /*0144*/ 	.short	0x0003
        /*0146*/ 	.short	0x0018
        /*0148*/ 	.byte	0x00, 0xf0, 0x21, 0x00


	//----- nvinfo : EIATTR_KPARAM_INFO
	.align		4
.L_27163:
        /*014c*/ 	.byte	0x04, 0x17
        /*014e*/ 	.short	(.L_27165 - .L_27164)
.L_27164:
        /*0150*/ 	.word	0x00000000
        /*0154*/ 	.short	0x0002
        /*0156*/ 	.short	0x0010
        /*0158*/ 	.byte	0x00, 0xf0, 0x21, 0x00


	//----- nvinfo : EIATTR_KPARAM_INFO
	.align		4
.L_27165:
        /*015c*/ 	.byte	0x04, 0x17
        /*015e*/ 	.short	(.L_27167 - .L_27166)
.L_27166:
        /*0160*/ 	.word	0x00000000
        /*0164*/ 	.short	0x0001
        /*0166*/ 	.short	0x0008
        /*0168*/ 	.byte	0x00, 0xf0, 0x21, 0x00


	//----- nvinfo : EIATTR_KPARAM_INFO
	.align		4
.L_27167:
        /*016c*/ 	.byte	0x04, 0x17
        /*016e*/ 	.short	(.L_27169 - .L_27168)
.L_27168:
        /*0170*/ 	.word	0x00000000
        /*0174*/ 	.short	0x0000
        /*0176*/ 	.short	0x0000
        /*0178*/ 	.byte	0x00, 0xf0, 0x21, 0x00


	//----- nvinfo : EIATTR_MAXREG_COUNT
	.align		4
.L_27169:
        /*017c*/ 	.byte	0x03, 0x1b
        /*017e*/ 	.short	0x00ff


	//----- nvinfo : EIATTR_NUM_BARRIERS
	.align		4
        /*0180*/ 	.byte	0x02, 0x4c
        /*0182*/ 	.byte	0x01
	.zero		1


	//----- nvinfo : EIATTR_MERCURY_ISA_VERSION
	.align		4
        /*0184*/ 	.byte	0x03, 0x5f
        /*0186*/ 	.short	0x0000


	//----- nvinfo : EIATTR_COOP_GROUP_MASK_REGIDS
	.align		4
        /*0188*/ 	.byte	0x04, 0x29
        /*018a*/ 	.short	(.L_27171 - .L_27170)


	//   ....[0]....
.L_27170:
        /*018c*/ 	.word	0xffffffff


	//   ....[1]....
        /*0190*/ 	.word	0xffffffff


	//   ....[2]....
        /*0194*/ 	.word	0xffffffff


	//   ....[3]....
        /*0198*/ 	.word	0xffffffff


	//   ....[4]....
        /*019c*/ 	.word	0xffffffff


	//   ....[5]....
        /*01a0*/ 	.word	0xffffffff


	//   ....[6]....
        /*01a4*/ 	.word	0xffffffff


	//   ....[7]....
        /*01a8*/ 	.word	0xffffffff


	//   ....[8]....
        /*01ac*/ 	.word	0xffffffff


	//   ....[9]....
        /*01b0*/ 	.word	0xffffffff


	//   ....[10]....
        /*01b4*/ 	.word	0xffffffff


	//   ....[11]....
        /*01b8*/ 	.word	0xffffffff


	//   ....[12]....
        /*01bc*/ 	.word	0xffffffff


	//   ....[13]....
        /*01c0*/ 	.word	0xffffffff


	//   ....[14]....
        /*01c4*/ 	.word	0xffffffff


	//   ....[15]....
        /*01c8*/ 	.word	0xffffffff


	//   ....[16]....
        /*01cc*/ 	.word	0xffffffff


	//   ....[17]....
        /*01d0*/ 	.word	0xffffffff


	//   ....[18]....
        /*01d4*/ 	.word	0xffffffff


	//   ....[19]....
        /*01d8*/ 	.word	0xffffffff


	//   ....[20]....
        /*01dc*/ 	.word	0xffffffff


	//   ....[21]....
        /*01e0*/ 	.word	0xffffffff


	//   ....[22]....
        /*01e4*/ 	.word	0xffffffff


	//   ....[23]....
        /*01e8*/ 	.word	0xffffffff


	//----- nvinfo : EIATTR_COOP_GROUP_INSTR_OFFSETS
	.align		4
.L_27171:
        /*01ec*/ 	.byte	0x04, 0x28
        /*01ee*/ 	.short	(.L_27173 - .L_27172)


	//   ....[0]....
.L_27172:
        /*01f0*/ 	.word	0x00001430


	//   ....[1]....
        /*01f4*/ 	.word	0x00001480


	//   ....[2]....
        /*01f8*/ 	.word	0x000014a0


	//   ....[3]....
        /*01fc*/ 	.word	0x000014c0


	//   ....[4]....
        /*0200*/ 	.word	0x000014e0


	//   ....[5]....
        /*0204*/ 	.word	0x00001550


	//   ....[6]....
        /*0208*/ 	.word	0x00001570


	//   ....[7]....
        /*020c*/ 	.word	0x000015a0


	//   ....[8]....
        /*0210*/ 	.word	0x000023e0


	//   ....[9]....
        /*0214*/ 	.word	0x00002440


	//   ....[10]....
        /*0218*/ 	.word	0x00002470


	//   ....[11]....
        /*021c*/ 	.word	0x00002490


	//   ....[12]....
        /*0220*/ 	.word	0x000024b0


	//   ....[13]....
        /*0224*/ 	.word	0x00002500


	//   ....[14]....
        /*0228*/ 	.word	0x00002520


	//   ....[15]....
        /*022c*/ 	.word	0x00002540


	//   ....[16]....
        /*0230*/ 	.word	0x00003ee0


	//   ....[17]....
        /*0234*/ 	.word	0x00003f00


	//   ....[18]....
        /*0238*/ 	.word	0x00003f10


	//   ....[19]....
        /*023c*/ 	.word	0x00003f20


	//   ....[20]....
        /*0240*/ 	.word	0x00003f60


	//   ....[21]....
        /*0244*/ 	.word	0x00003f90


	//   ....[22]....
        /*0248*/ 	.word	0x00003fd0


	//   ....[23]....
        /*024c*/ 	.word	0x00004000


	//----- nvinfo : EIATTR_EXIT_INSTR_OFFSETS
	.align		4
.L_27173:
        /*0250*/ 	.byte	0x04, 0x1c
        /*0252*/ 	.short	(.L_27175 - .L_27174)


	//   ....[0]....
.L_27174:
        /*0254*/ 	.word	0x000000e0


	//   ....[1]....
        /*0258*/ 	.word	0x000042c0


	//   ....[2]....
        /*025c*/ 	.word	0x000043a0


	//   ....[3]....
        /*0260*/ 	.word	0x00004560


	//----- nvinfo : EIATTR_CTAIDZ_USED
	.align		4
.L_27175:
        /*0264*/ 	.byte	0x01, 0x04
	.zero		2


	//----- nvinfo : EIATTR_CRS_STACK_SIZE
	.align		4
        /*0268*/ 	.byte	0x04, 0x1e
        /*026a*/ 	.short	(.L_27177 - .L_27176)
.L_27176:
        /*026c*/ 	.word	0x00000000
.L_27177:


//--------------------- .nv.info._ZN4vllm25paged_attention_v2_kernelIttLi256ELi32ELi128ELNS_18Fp8KVCacheDataTypeE0ELb1ELi512EEEvPfS2_PT_PKS3_PKT0_S9_ifPKiSB_iPKfiiiSD_SD_iiiii --------------------------
	.section	.nv.info._ZN4vllm25paged_attention_v2_kernelIttLi256ELi32ELi128ELNS_18Fp8KVCacheDataTypeE0ELb1ELi512EEEvPfS2_PT_PKS3_PKT0_S9_ifPKiSB_iPKfiiiSD_SD_iiiii,"",@"SHT_CUDA_INFO"
	.sectionflags	@""
	.align	4


	//----- nvinfo : EIATTR_CUDA_API_VERSION
	.align		4
        /*0000*/ 	.byte	0x04, 0x37
        /*0002*/ 	.short	(.L_27179 - .L_27178)
.L_27178:
        /*0004*/ 	.word	0x00000082


	//----- nvinfo : EIATTR_SW2861232_WAR
	.align		4
.L_27179:
        /*0008*/ 	.byte	0x01, 0x35
	.zero		2


	//----- nvinfo : EIATTR_PARAM_CBANK
	.align		4
        /*000c*/ 	.byte	0x04, 0x0a
        /*000e*/ 	.short	(.L_27181 - .L_27180)
	.align		4
.L_27180:
        /*0010*/ 	.word	index@(.nv.constant0._ZN4vllm25paged_attention_v2_kernelIttLi256ELi32ELi128ELNS_18Fp8KVCacheDataTypeE0ELb1ELi512EEEvPfS2_PT_PKS3_PKT0_S9_ifPKiSB_iPKfiiiSD_SD_iiiii)
        /*0014*/ 	.short	0x0160
        /*0016*/ 	.short	0x008c


	//----- nvinfo : EIATTR_CBANK_PARAM_SIZE
	.align		4
.L_27181:
        /*0018*/ 	.byte	0x03, 0x19
        /*001a*/ 	.short	0x008c


	//----- nvinfo : EIATTR_KPARAM_INFO
	.align		4
        /*001c*/ 	.byte	0x04, 0x17
        /*001e*/ 	.short	(.L_27183 - .L_27182)
.L_27182:
        /*0020*/ 	.word	0x00000000
        /*0024*/ 	.short	0x0015
        /*0026*/ 	.short	0x0088
        /*0028*/ 	.byte	0x00, 0xf0, 0x11, 0x00


	//----- nvinfo : EIATTR_KPARAM_INFO
	.align		4
.L_27183:
        /*002c*/ 	.byte	0x04, 0x17
        /*002e*/ 	.short	(.L_27185 - .L_27184)
.L_27184:
        /*0030*/ 	.word	0x00000000
        /*0034*/ 	.short	0x0014
        /*0036*/ 	.short	0x0084
        /*0038*/ 	.byte	0x00, 0xf0, 0x11, 0x00


	//----- nvinfo : EIATTR_KPARAM_INFO
	.align		4
.L_27185:
        /*003c*/ 	.byte	0x04, 0x17
        /*003e*/ 	.short	(.L_27187 - .L_27186)
.L_27186:
        /*0040*/ 	.word	0x00000000
        /*0044*/ 	.short	0x0013
        /*0046*/ 	.short	0x0080
        /*0048*/ 	.byte	0x00, 0xf0, 0x11, 0x00


	//----- nvinfo : EIATTR_KPARAM_INFO
	.align		4
.L_27187:
        /*004c*/ 	.byte	0x04, 0x17
        /*004e*/ 	.short	(.L_27189 - .L_27188)
.L_27188:
        /*0050*/ 	.word	0x00000000
        /*0054*/ 	.short	0x0012
        /*0056*/ 	.short	0x007c
        /*0058*/ 	.byte	0x00, 0xf0, 0x11, 0x00


	//----- nvinfo : EIATTR_KPARAM_INFO
	.align		4
.L_27189:
        /*005c*/ 	.byte	0x04, 0x17
        /*005e*/ 	.short	(.L_27191 - .L_27190)
.L_27190:
        /*0060*/ 	.word	0x00000000
        /*0064*/ 	.short	0x0011
        /*0066*/ 	.short	0x0078
        /*0068*/ 	.byte	0x00, 0xf0, 0x11, 0x00


	//----- nvinfo : EIATTR_KPARAM_INFO
	.align		4
.L_27191:
        /*006c*/ 	.byte	0x04, 0x17
        /*006e*/ 	.short	(.L_27193 - .L_27192)
.L_27192:
        /*0070*/ 	.word	0x00000000
        /*0074*/ 	.short	0x0010
        /*0076*/ 	.short	0x0070
        /*0078*/ 	.byte	0x00, 0xf0, 0x21, 0x00


	//----- nvinfo : EIATTR_KPARAM_INFO
	.align		4
.L_27193:
        /*007c*/ 	.byte	0x04, 0x17
        /*007e*/ 	.short	(.L_27195 - .L_27194)
.L_27194:
        /*0080*/ 	.word	0x00000000
        /*0084*/ 	.short	0x000f
        /*0086*/ 	.short	0x0068
        /*0088*/ 	.byte	0x00, 0xf0, 0x21, 0x00


	//----- nvinfo : EIATTR_KPARAM_INFO
	.align		4
.L_27195:
        /*008c*/ 	.byte	0x04, 0x17
        /*008e*/ 	.short	(.L_27197 - .L_27196)
.L_27196:
        /*0090*/ 	.word	0x00000000
        /*0094*/ 	.short	0x000e
        /*0096*/ 	.short	0x0060
        /*0098*/ 	.byte	0x00, 0xf0, 0x11, 0x00


	//----- nvinfo : EIATTR_KPARAM_INFO
	.align		4
.L_27197:
        /*009c*/ 	.byte	0x04, 0x17
        /*009e*/ 	.short	(.L_27199 - .L_27198)
.L_27198:
        /*00a0*/ 	.word	0x00000000
        /*00a4*/ 	.short	0x000d
        /*00a6*/ 	.short	0x005c
        /*00a8*/ 	.byte	0x00, 0xf0, 0x11, 0x00


	//----- nvinfo : EIATTR_KPARAM_INFO
	.align		4
.L_27199:
        /*00ac*/ 	.byte	0x04, 0x17
        /*00ae*/ 	.short	(.L_27201 - .L_27200)
.L_27200:
        /*00b0*/ 	.word	0x00000000
        /*00b4*/ 	.short	0x000c
        /*00b6*/ 	.short	0x0058
        /*00b8*/ 	.byte	0x00, 0xf0, 0x11, 0x00


	//----- nvinfo : EIATTR_KPARAM_INFO
	.align		4
.L_27201:
        /*00bc*/ 	.byte	0x04, 0x17
        /*00be*/ 	.short	(.L_27203 - .L_27202)
.L_27202:
        /*00c0*/ 	.word	0x00000000
        /*00c4*/ 	.short	0x000b
        /*00c6*/ 	.short	0x0050
        /*00c8*/ 	.byte	0x00, 0xf0, 0x21, 0x00


	//----- nvinfo : EIATTR_KPARAM_INFO
	.align		4
.L_27203:
        /*00cc*/ 	.byte	0x04, 0x17
        /*00ce*/ 	.short	(.L_27205 - .L_27204)
.L_27204:
        /*00d0*/ 	.word	0x00000000
        /*00d4*/ 	.short	0x000a
        /*00d6*/ 	.short	0x0048
        /*00d8*/ 	.byte	0x00, 0xf0, 0x11, 0x00


	//----- nvinfo : EIATTR_KPARAM_INFO
	.align		4
.L_27205:
        /*00dc*/ 	.byte	0x04, 0x17
        /*00de*/ 	.short	(.L_27207 - .L_27206)
.L_27206:
        /*00e0*/ 	.word	0x00000000
        /*00e4*/ 	.short	0x0009
        /*00e6*/ 	.short	0x0040
        /*00e8*/ 	.byte	0x00, 0xf0, 0x21, 0x00


	//----- nvinfo : EIATTR_KPARAM_INFO
	.align		4
.L_27207:
        /*00ec*/ 	.byte	0x04, 0x17
        /*00ee*/ 	.short	(.L_27209 - .L_27208)
.L_27208:
        /*00f0*/ 	.word	0x00000000
        /*00f4*/ 	.short	0x0008
        /*00f6*/ 	.short	0x0038
        /*00f8*/ 	.byte	0x00, 0xf0, 0x21, 0x00


	//----- nvinfo : EIATTR_KPARAM_INFO
	.align		4
.L_27209:
        /*00fc*/ 	.byte	0x04, 0x17
        /*00fe*/ 	.short	(.L_27211 - .L_27210)
.L_27210:
        /*0100*/ 	.word	0x00000000
        /*0104*/ 	.short	0x0007
        /*0106*/ 	.short	0x0034
        /*0108*/ 	.byte	0x00, 0xf0, 0x11, 0x00


	//----- nvinfo : EIATTR_KPARAM_INFO
	.align		4
.L_27211:
        /*010c*/ 	.byte	0x04, 0x17
        /*010e*/ 	.short	(.L_27213 - .L_27212)
.L_27212:
        /*0110*/ 	.word	0x00000000
        /*0114*/ 	.short	0x0006
        /*0116*/ 	.short	0x0030
        /*0118*/ 	.byte	0x00, 0xf0, 0x11, 0x00


	//----- nvinfo : EIATTR_KPARAM_INFO
	.align		4
.L_27213:
        /*011c*/ 	.byte	0x04, 0x17
        /*011e*/ 	.short	(.L_27215 - .L_27214)
.L_27214:
        /*0120*/ 	.word	0x00000000
        /*0124*/ 	.short	0x0005
        /*0126*/ 	.short	0x0028
        /*0128*/ 	.byte	0x00, 0xf0, 0x21, 0x00


	//----- nvinfo : EIATTR_KPARAM_INFO
	.align		4
.L_27215:
        /*012c*/ 	.byte	0x04, 0x17
        /*012e*/ 	.short	(.L_27217 - .L_27216)
.L_27216:
        /*0130*/ 	.word	0x00000000
        /*0134*/ 	.short	0x0004
        /*0136*/ 	.short	0x0020
        /*0138*/ 	.byte	0x00, 0xf0, 0x21, 0x00


	//----- nvinfo : EIATTR_KPARAM_INFO
	.align		4
.L_27217:
        /*013c*/ 	.byte	0x04, 0x17
        /*013e*/ 	.short	(.L_27219 - .L_27218)
.L_27218:
        /*0140*/ 	.word	0x00000000
        /*0144*/ 	.short	0x0003
        /*0146*/ 	.short	0x0018
        /*0148*/ 	.byte	0x00, 0xf0, 0x21, 0x00


	//----- nvinfo : EIATTR_KPARAM_INFO
	.align		4
.L_27219:
        /*014c*/ 	.byte	0x04, 0x17
        /*014e*/ 	.short	(.L_27221 - .L_27220)
.L_27220:
        /*0150*/ 	.word	0x00000000
        /*0154*/ 	.short	0x0002
        /*0156*/ 	.short	0x0010
        /*0158*/ 	.byte	0x00, 0xf0, 0x21, 0x00


	//----- nvinfo : EIATTR_KPARAM_INFO
	.align		4
.L_27221:
        /*015c*/ 	.byte	0x04, 0x17
        /*015e*/ 	.short	(.L_27223 - .L_27222)
.L_27222:
        /*0160*/ 	.word	0x00000000
        /*0164*/ 	.short	0x0001
        /*0166*/ 	.short	0x0008
        /*0168*/ 	.byte	0x00, 0xf0, 0x21, 0x00


	//----- nvinfo : EIATTR_KPARAM_INFO
	.align		4
.L_27223:
        /*016c*/ 	.byte	0x04, 0x17
        /*016e*/ 	.short	(.L_27225 - .L_27224)
.L_27224:
        /*0170*/ 	.word	0x00000000
        /*0174*/ 	.short	0x0000
        /*0176*/ 	.short	0x0000
        /*0178*/ 	.byte	0x00, 0xf0, 0x21, 0x00


	//----- nvinfo : EIATTR_MAXREG_COUNT
	.align		4
.L_27225:
        /*017c*/ 	.byte	0x03, 0x1b
        /*017e*/ 	.short	0x00ff


	//----- nvinfo : EIATTR_NUM_BARRIERS
	.align		4
        /*0180*/ 	.byte	0x02, 0x4c
        /*0182*/ 	.byte	0x01
	.zero		1


	//----- nvinfo : EIATTR_MERCURY_ISA_VERSION
	.align		4
        /*0184*/ 	.byte	0x03, 0x5f
        /*0186*/ 	.short	0x0000


	//----- nvinfo : EIATTR_COOP_GROUP_MASK_REGIDS
	.align		4
        /*0188*/ 	.byte	0x04, 0x29
        /*018a*/ 	.short	(.L_27227 - .L_27226)


	//   ....[0]....
.L_27226:
        /*018c*/ 	.word	0xffffffff


	//   ....[1]....
        /*0190*/ 	.word	0xffffffff


	//   ....[2]....
        /*0194*/ 	.word	0xffffffff


	//   ....[3]....
        /*0198*/ 	.word	0xffffffff


	//   ....[4]....
        /*019c*/ 	.word	0xffffffff


	//   ....[5]....
        /*01a0*/ 	.word	0xffffffff


	//   ....[6]....
        /*01a4*/ 	.word	0xffffffff


	//   ....[7]....
        /*01a8*/ 	.word	0xffffffff


	//   ....[8]....
        /*01ac*/ 	.word	0xffffffff


	//   ....[9]....
        /*01b0*/ 	.word	0xffffffff


	//   ....[10]....
        /*01b4*/ 	.word	0xffffffff


	//   ....[11]....
        /*01b8*/ 	.word	0xffffffff


	//   ....[12]....
        /*01bc*/ 	.word	0xffffffff


	//   ....[13]....
        /*01c0*/ 	.word	0xffffffff


	//   ....[14]....
        /*01c4*/ 	.word	0xffffffff


	//   ....[15]....
        /*01c8*/ 	.word	0xffffffff


	//   ....[16]....
        /*01cc*/ 	.word	0xffffffff


	//   ....[17]....
        /*01d0*/ 	.word	0xffffffff


	//   ....[18]....
        /*01d4*/ 	.word	0xffffffff


	//   ....[19]....
        /*01d8*/ 	.word	0xffffffff


	//   ....[20]....
        /*01dc*/ 	.word	0xffffffff


	//   ....[21]....
        /*01e0*/ 	.word	0xffffffff


	//   ....[22]....
        /*01e4*/ 	.word	0xffffffff


	//   ....[23]....
        /*01e8*/ 	.word	0xffffffff


	//   ....[24]....
        /*01ec*/ 	.word	0xffffffff


	//   ....[25]....
        /*01f0*/ 	.word	0xffffffff


	//   ....[26]....
        /*01f4*/ 	.word	0xffffffff


	//   ....[27]....
        /*01f8*/ 	.word	0xffffffff


	//   ....[28]....
        /*01fc*/ 	.word	0xffffffff


	//   ....[29]....
        /*0200*/ 	.word	0xffffffff


	//   ....[30]....
        /*0204*/ 	.word	0xffffffff


	//   ....[31]....
        /*0208*/ 	.word	0xffffffff


	//   ....[32]....
        /*020c*/ 	.word	0xffffffff


	//   ....[33]....
        /*0210*/ 	.word	0xffffffff


	//   ....[34]....
        /*0214*/ 	.word	0xffffffff


	//   ....[35]....
        /*0218*/ 	.word	0xffffffff


	//   ....[36]....
        /*021c*/ 	.word	0xffffffff


	//   ....[37]....
        /*0220*/ 	.word	0xffffffff


	//   ....[38]....
        /*0224*/ 	.word	0xffffffff


	//   ....[39]....
        /*0228*/ 	.word	0xffffffff


	//   ....[40]....
        /*022c*/ 	.word	0xffffffff


	//   ....[41]....
        /*0230*/ 	.word	0xffffffff


	//   ....[42]....
        /*0234*/ 	.word	0xffffffff


	//   ....[43]....
        /*0238*/ 	.word	0xffffffff


	//   ....[44]....
        /*023c*/ 	.word	0xffffffff


	//   ....[45]....
        /*0240*/ 	.word	0xffffffff


	//   ....[46]....
        /*0244*/ 	.word	0xffffffff


	//   ....[47]....
        /*0248*/ 	.word	0xffffffff


	//   ....[48]....
        /*024c*/ 	.word	0xffffffff


	//   ....[49]....
        /*0250*/ 	.word	0xffffffff


	//   ....[50]....
        /*0254*/ 	.word	0xffffffff


	//   ....[51]....
        /*0258*/ 	.word	0xffffffff


	//   ....[52]....
        /*025c*/ 	.word	0xffffffff


	//   ....[53]....
        /*0260*/ 	.word	0xffffffff


	//   ....[54]....
        /*0264*/ 	.word	0xffffffff


	//   ....[55]....
        /*0268*/ 	.word	0xffffffff


	//   ....[56]....
        /*026c*/ 	.word	0xffffffff


	//   ....[57]....
        /*0270*/ 	.word	0xffffffff


	//   ....[58]....
        /*0274*/ 	.word	0xffffffff


	//   ....[59]....
        /*0278*/ 	.word	0xffffffff


	//   ....[60]....
        /*027c*/ 	.word	0xffffffff


	//   ....[61]....
        /*0280*/ 	.word	0xffffffff


	//   ....[62]....
        /*0284*/ 	.word	0xffffffff


	//   ....[63]....
        /*0288*/ 	.word	0xffffffff


	//   ....[64]....
        /*028c*/ 	.word	0xffffffff


	//   ....[65]....
        /*0290*/ 	.word	0xffffffff


	//   ....[66]....
        /*0294*/ 	.word	0xffffffff


	//   ....[67]....
        /*0298*/ 	.word	0xffffffff


	//   ....[68]....
        /*029c*/ 	.word	0xffffffff


	//   ....[69]....
        /*02a0*/ 	.word	0xffffffff


	//   ....[70]....
        /*02a4*/ 	.word	0xffffffff


	//   ....[71]....
        /*02a8*/ 	.word	0xffffffff


	//   ....[72]....
        /*02ac*/ 	.word	0xffffffff


	//   ....[73]....
        /*02b0*/ 	.word	0xffffffff


	//   ....[74]....
        /*02b4*/ 	.word	0xffffffff


	//   ....[75]....
        /*02b8*/ 	.word	0xffffffff


	//   ....[76]....
        /*02bc*/ 	.word	0xffffffff


	//   ....[77]....
        /*02c0*/ 	.word	0xffffffff


	//   ....[78]....
        /*02c4*/ 	.word	0xffffffff


	//   ....[79]....
        /*02c8*/ 	.word	0xffffffff


	//----- nvinfo : EIATTR_COOP_GROUP_INSTR_OFFSETS
	.align		4
.L_27227:
        /*02cc*/ 	.byte	0x04, 0x28
        /*02ce*/ 	.short	(.L_27229 - .L_27228)


	//   ....[0]....
.L_27228:
        /*02d0*/ 	.word	0x00004620


	//   ....[1]....
        /*02d4*/ 	.word	0x00004670


	//   ....[2]....
        /*02d8*/ 	.word	0x00004690


	//   ....[3]....
        /*02dc*/ 	.word	0x000046b0


	//   ....[4]....
        /*02e0*/ 	.word	0x000046d0


	//   ....[5]....
        /*02e4*/ 	.word	0x00004750


	//   ....[6]....
        /*02e8*/ 	.word	0x00004770


	//   ....[7]....
        /*02ec*/ 	.word	0x00004790


	//   ....[8]....
        /*02f0*/ 	.word	0x000055c0


	//   ....[9]....
        /*02f4*/ 	.word	0x00005620


	//   ....[10]....
        /*02f8*/ 	.word	0x00005650


	//   ....[11]....
        /*02fc*/ 	.word	0x00005670


	//   ....[12]....
        /*0300*/ 	.word	0x00005690


	//   ....[13]....
        /*0304*/ 	.word	0x000056e0


	//   ....[14]....
        /*0308*/ 	.word	0x00005700


	//   ....[15]....
        /*030c*/ 	.word	0x00005720


	//   ....[16]....
        /*0310*/ 	.word	0x0000c7f0


	//   ....[17]....
        /*0314*/ 	.word	0x0000c820


	//   ....[18]....
        /*0318*/ 	.word	0x0000c830


	//   ....[19]....
        /*031c*/ 	.word	0x0000c840


	//   ....[20]....
        /*0320*/ 	.word	0x0000c850


	//   ....[21]....
        /*0324*/ 	.word	0x0000c860


	//   ....[22]....
        /*0328*/ 	.word	0x0000c870


	//   ....[23]....
        /*032c*/ 	.word	0x0000c890


	//   ....[24]....
        /*0330*/ 	.word	0x0000c8b0


	//   ....[25]....
        /*0334*/ 	.word	0x0000c8d0


	//   ....[26]....
        /*0338*/ 	.word	0x0000c8f0


	//   ....[27]....
        /*033c*/ 	.word	0x0000c910


	//   ....[28]....
        /*0340*/ 	.word	0x0000c930


	//   ....[29]....
        /*0344*/ 	.word	0x0000c950


	//   ....[30]....
        /*0348*/ 	.word	0x0000c970


	//   ....[31]....
        /*034c*/ 	.word	0x0000c990


	//   ....[32]....
        /*0350*/ 	.word	0x0000c9b0


	//   ....[33]....
        /*0354*/ 	.word	0x0000c9f0


	//   ....[34]....
        /*0358*/ 	.word	0x0000ca10


	//   ....[35]....
        /*035c*/ 	.word	0x0000ca30


	//   ....[36]....
        /*0360*/ 	.word	0x0000ca50


	//   ....[37]....
        /*0364*/ 	.word	0x0000ca70


	//   ....[38]....
        /*0368*/ 	.word	0x0000ca90


	//   ....[39]....
        /*036c*/ 	.word	0x0000cab0


	//   ....[40]....
        /*0370*/ 	.word	0x0000cae0


	//   ....[41]....
        /*0374*/ 	.word	0x0000cb00


	//   ....[42]....
        /*0378*/ 	.word	0x0000cb20


	//   ....[43]....
        /*037c*/ 	.word	0x0000cb40


	//   ....[44]....
        /*0380*/ 	.word	0x0000cb60


	//   ....[45]....
        /*0384*/ 	.word	0x0000cb80


	//   ....[46]....
        /*0388*/ 	.word	0x0000cba0


	//   ....[47]....
        /*038c*/ 	.word	0x0000cbc0


	//   ....[48]....
        /*0390*/ 	.word	0x0000cbe0


	//   ....[49]....
        /*0394*/ 	.word	0x0000cc00


	//   ....[50]....
        /*0398*/ 	.word	0x0000cc20


	//   ....[51]....
        /*039c*/ 	.word	0x0000cc40


	//   ....[52]....
        /*03a0*/ 	.word	0x0000cc60


	//   ....[53]....
        /*03a4*/ 	.word	0x0000cc80


	//   ....[54]....
        /*03a8*/ 	.word	0x0000ccb0


	//   ....[55]....
        /*03ac*/ 	.word	0x0000ccd0


	//   ....[56]....
        /*03b0*/ 	.word	0x0000ccf0


	//   ....[57]....
        /*03b4*/ 	.word	0x0000cd10


	//   ....[58]....
        /*03b8*/ 	.word	0x0000cd30


	//   ....[59]....
        /*03bc*/ 	.word	0x0000cd50


	//   ....[60]....
        /*03c0*/ 	.word	0x0000cd70


	//   ....[61]....
        /*03c4*/ 	.word	0x0000cda0


	//   ....[62]....
        /*03c8*/ 	.word	0x0000cdd0


	//   ....[63]....
        /*03cc*/ 	.word	0x0000ce00


	//   ....[64]....
        /*03d0*/ 	.word	0x0000ce20


	//   ....[65]....
        /*03d4*/ 	.word	0x0000ce40


	//   ....[66]....
        /*03d8*/ 	.word	0x0000ce60


	//   ....[67]....
        /*03dc*/ 	.word	0x0000ce80


	//   ....[68]....
        /*03e0*/ 	.word	0x0000cea0


	//   ....[69]....
        /*03e4*/ 	.word	0x0000cec0


	//   ....[70]....
        /*03e8*/ 	.word	0x0000cee0


	//   ....[71]....
        /*03ec*/ 	.word	0x0000cf00


	//   ....[72]....
        /*03f0*/ 	.word	0x0000cf20


	//   ....[73]....
        /*03f4*/ 	.word	0x0000cf40


	//   ....[74]....
        /*03f8*/ 	.word	0x0000cf60


	//   ....[75]....
        /*03fc*/ 	.word	0x0000cf80


	//   ....[76]....
        /*0400*/ 	.word	0x0000cfa0


	//   ....[77]....
        /*0404*/ 	.word	0x0000cfc0


	//   ....[78]....
        /*0408*/ 	.word	0x0000cfe0


	//   ....[79]....
        /*040c*/ 	.word	0x0000d000


	//----- nvinfo : EIATTR_EXIT_INSTR_OFFSETS
	.align		4
.L_27229:
        /*0410*/ 	.byte	0x04, 0x1c
        /*0412*/ 	.short	(.L_27231 - .L_27230)


	//   ....[0]....
.L_27230:
        /*0414*/ 	.word	0x00000090


	//   ....[1]....
        /*0418*/ 	.word	0x0000deb0


	//   ....[2]....
        /*041c*/ 	.word	0x0000dec0


	//   ....[3]....
        /*0420*/ 	.word	0x0000edf0


	//----- nvinfo : EIATTR_CTAIDZ_USED
	.align		4
.L_27231:
        /*0424*/ 	.byte	0x01, 0x04
	.zero		2


	//----- nvinfo : EIATTR_CRS_STACK_SIZE
	.align		4
        /*0428*/ 	.byte	0x04, 0x1e
        /*042a*/ 	.short	(.L_27233 - .L_27232)
.L_27232:
        /*042c*/ 	.word	0x00000000
.L_27233:


//--------------------- .nv.info._ZN4vllm25paged_attention_v2_kernelIttLi192ELi32ELi128ELNS_18Fp8KVCacheDataTypeE0ELb1ELi512EEEvPfS2_PT_PKS3_PKT0_S9_ifPKiSB_iPKfiiiSD_SD_iiiii --------------------------
	.section	.nv.info._ZN4vllm25paged_attention_v2_kernelIttLi192ELi32ELi128ELNS_18Fp8KVCacheDataTypeE0ELb1ELi512EEEvPfS2_PT_PKS3_PKT0_S9_ifPKiSB_iPKfiiiSD_SD_iiiii,"",@"SHT_CUDA_INFO"
	.sectionflags	@""
	.align	4


	//----- nvinfo : EIATTR_CUDA_API_VERSION
	.align		4
        /*0000*/ 	.byte	0x04, 0x37
        /*0002*/ 	.short	(.L_27235 - .L_27234)
.L_27234:
        /*0004*/ 	.word	0x00000082


	//----- nvinfo : EIATTR_SW2861232_WAR
	.align		4
.L_27235:
        /*0008*/ 	.byte	0x01, 0x35
	.zero		2


	//----- nvinfo : EIATTR_PARAM_CBANK
	.align		4
        /*000c*/ 	.byte	0x04, 0x0a
        /*000e*/ 	.short	(.L_27237 - .L_27236)
	.align		4
.L_27236:
        /*0010*/ 	.word	index@(.nv.constant0._ZN4vllm25paged_attention_v2_kernelIttLi192ELi32ELi128ELNS_18Fp8KVCacheDataTypeE0ELb1ELi512EEEvPfS2_PT_PKS3_PKT0_S9_ifPKiSB_iPKfiiiSD_SD_iiiii)
        /*0014*/ 	.short	0x0160
        /*0016*/ 	.short	0x008c


	//----- nvinfo : EIATTR_CBANK_PARAM_SIZE
	.align		4
.L_27237:
        /*0018*/ 	.byte	0x03, 0x19
        /*001a*/ 	.short	0x008c


	//----- nvinfo : EIATTR_KPARAM_INFO
	.align		4
        /*001c*/ 	.byte	0x04, 0x17
        /*001e*/ 	.short	(.L_27239 - .L_27238)
.L_27238:
        /*0020*/ 	.word	0x00000000
        /*0024*/ 	.short	0x0015
        /*0026*/ 	.short	0x0088
        /*0028*/ 	.byte	0x00, 0xf0, 0x11, 0x00


	//----- nvinfo : EIATTR_KPARAM_INFO
	.align		4
.L_27239:
        /*002c*/ 	.byte	0x04, 0x17
        /*002e*/ 	.short	(.L_27241 - .L_27240)
.L_27240:
        /*0030*/ 	.word	0x00000000
        /*0034*/ 	.short	0x0014
        /*0036*/ 	.short	0x0084
        /*0038*/ 	.byte	0x00, 0xf0, 0x11, 0x00


	//----- nvinfo : EIATTR_KPARAM_INFO
	.align		4
.L_27241:
        /*003c*/ 	.byte	0x04, 0x17
        /*003e*/ 	.short	(.L_27243 - .L_27242)
.L_27242:
        /*0040*/ 	.word	0x00000000
        /*0044*/ 	.short	0x0013
        /*0046*/ 	.short	0x0080
        /*0048*/ 	.byte	0x00, 0xf0, 0x11, 0x00


	//----- nvinfo : EIATTR_KPARAM_INFO
	.align		4
.L_27243:
        /*004c*/ 	.byte	0x04, 0x17
        /*004e*/ 	.short	(.L_27245 - .L_27244)
.L_27244:
        /*0050*/ 	.word	0x00000000
        /*0054*/ 	.short	0x0012
        /*0056*/ 	.short	0x007c
        /*0058*/ 	.byte	0x00, 0xf0, 0x11, 0x00


	//----- nvinfo : EIATTR_KPARAM_INFO
	.align		4
.L_27245:
        /*005c*/ 	.byte	0x04, 0x17
        /*005e*/ 	.short	(.L_27247 - .L_27246)
.L_27246:
        /*0060*/ 	.word	0x00000000
        /*0064*/ 	.short	0x0011
        /*0066*/ 	.short	0x0078
        /*0068*/ 	.byte	0x00, 0xf0, 0x11, 0x00


	//----- nvinfo : EIATTR_KPARAM_INFO
	.align		4
.L_27247:
        /*006c*/ 	.byte	0x04, 0x17
        /*006e*/ 	.short	(.L_27249 - .L_27248)
.L_27248:
        /*0070*/ 	.word	0x00000000
        /*0074*/ 	.short	0x0010
        /*0076*/ 	.short	0x0070
        /*0078*/ 	.byte	0x00, 0xf0, 0x21, 0x00


	//----- nvinfo : EIATTR_KPARAM_INFO
	.align		4
.L_27249:
        /*007c*/ 	.byte	0x04, 0x17
        /*007e*/ 	.short	(.L_27251 - .L_27250)
.L_27250:
        /*0080*/ 	.word	0x00000000
        /*0084*/ 	.short	0x000f
        /*0086*/ 	.short	0x0068
        /*0088*/ 	.byte	0x00, 0xf0, 0x21, 0x00


	//----- nvinfo : EIATTR_KPARAM_INFO
	.align		4
.L_27251:
        /*008c*/ 	.byte	0x04, 0x17
        /*008e*/ 	.short	(.L_27253 - .L_27252)
.L_27252:
        /*0090*/ 	.word	0x00000000
        /*0094*/ 	.short	0x000e
        /*0096*/ 	.short	0x0060
        /*0098*/ 	.byte	0x00, 0xf0, 0x11, 0x00


	//----- nvinfo : EIATTR_KPARAM_INFO
	.align		4
.L_27253:
        /*009c*/ 	.byte	0x04, 0x17
        /*009e*/ 	.short	(.L_27255 - .L_27254)
.L_27254:
        /*00a0*/ 	.word	0x00000000
        /*00a4*/ 	.short	0x000d
        /*00a6*/ 	.short	0x005c
        /*00a8*/ 	.byte	0x00, 0xf0, 0x11, 0x00


	//----- nvinfo : EIATTR_KPARAM_INFO
	.align		4
.L_27255:
        /*00ac*/ 	.byte	0x04, 0x17
        /*00ae*/ 	.short	(.L_27257 - .L_27256)
.L_27256:
        /*00b0*/ 	.word	0x00000000
        /*00b4*/ 	.short	0x000c
        /*00b6*/ 	.short	0x0058
        /*00b8*/ 	.byte	0x00, 0xf0, 0x11, 0x00


	//----- nvinfo : EIATTR_KPARAM_INFO
	.align		4
.L_27257:
        /*00bc*/ 	.byte	0x04, 0x17
        /*00be*/ 	.short	(.L_27259 - .L_27258)
.L_27258:
        /*00c0*/ 	.word	0x00000000
        /*00c4*/ 	.short	0x000b
        /*00c6*/ 	.short	0x0050
        /*00c8*/ 	.byte	0x00, 0xf0, 0x21, 0x00


	//----- nvinfo : EIATTR_KPARAM_INFO
	.align		4
.L_27259:
        /*00cc*/ 	.byte	0x04, 0x17
        /*00ce*/ 	.short	(.L_27261 - .L_27260)
.L_27260:
        /*00d0*/ 	.word	0x00000000
        /*00d4*/ 	.short	0x000a
        /*00d6*/ 	.short	0x0048
        /*00d8*/ 	.byte	0x00, 0xf0, 0x11, 0x00


	//----- nvinfo : EIATTR_KPARAM_INFO
	.align		4
.L_27261:
        /*00dc*/ 	.byte	0x04, 0x17
        /*00de*/ 	.short	(.L_27263 - .L_27262)
.L_27262:
        /*00e0*/ 	.word	0x00000000
        /*00e4*/ 	.short	0x0009
        /*00e6*/ 	.short	0x0040
        /*00e8*/ 	.byte	0x00, 0xf0, 0x21, 0x00


	//----- nvinfo : EIATTR_KPARAM_INFO
	.align		4
.L_27263:
        /*00ec*/ 	.byte	0x04, 0x17
        /*00ee*/ 	.short	(.L_27265 - .L_27264)
.L_27264:
        /*00f0*/ 	.word	0x00000000
        /*00f4*/ 	.short	0x0008
        /*00f6*/ 	.short	0x0038
        /*00f8*/ 	.byte	0x00, 0xf0, 0x21, 0x00


	//----- nvinfo : EIATTR_KPARAM_INFO
	.align		4
.L_27265:
        /*00fc*/ 	.byte	0x04, 0x17
        /*00fe*/ 	.short	(.L_27267 - .L_27266)
.L_27266:
        /*0100*/ 	.word	0x00000000
        /*0104*/ 	.short	0x0007
        /*0106*/ 	.short	0x0034
        /*0108*/ 	.byte	0x00, 0xf0, 0x11, 0x00


	//----- nvinfo : EIATTR_KPARAM_INFO
	.align		4
.L_27267:
        /*010c*/ 	.byte	0x04, 0x17
        /*010e*/ 	.short	(.L_27269 - .L_27268)
.L_27268:
        /*0110*/ 	.word	0x00000000
        /*0114*/ 	.short	0x0006
        /*0116*/ 	.short	0x0030
        /*0118*/ 	.byte	0x00, 0xf0, 0x11, 0x00


	//----- nvinfo : EIATTR_KPARAM_INFO
	.align		4
.L_27269:
        /*011c*/ 	.byte	0x04, 0x17
        /*011e*/ 	.short	(.L_27271 - .L_27270)
.L_27270:
        /*0120*/ 	.word	0x00000000
        /*0124*/ 	.short	0x0005
        /*0126*/ 	.short	0x0028
        /*0128*/ 	.byte	0x00, 0xf0, 0x21, 0x00


	//----- nvinfo : EIATTR_KPARAM_INFO
	.align		4
.L_27271:
        /*012c*/ 	.byte	0x04, 0x17
        /*012e*/ 	.short	(.L_27273 - .L_27272)
.L_27272:
        /*0130*/ 	.word	0x00000000
        /*0134*/ 	.short	0x0004
        /*0136*/ 	.short	0x0020
        /*0138*/ 	.byte	0x00, 0xf0, 0x21, 0x00


	//----- nvinfo : EIATTR_KPARAM_INFO
	.align		4
.L_27273:
        /*013c*/ 	.byte	0x04, 0x17
        /*013e*/ 	.short	(.L_27275 - .L_27274)
.L_27274:
        /*0140*/ 	.word	0x00000000
        /*0144*/ 	.short	0x0003
        /*0146*/ 	.short	0x0018
        /*0148*/ 	.byte	0x00, 0xf0, 0x21, 0x00


	//----- nvinfo : EIATTR_KPARAM_INFO
	.align		4
.L_27275:
        /*014c*/ 	.byte	0x04, 0x17
        /*014e*/ 	.short	(.L_27277 - .L_27276)
.L_27276:
        /*0150*/ 	.word	0x00000000
        /*0154*/ 	.short	0x0002
        /*0156*/ 	.short	0x0010
        /*0158*/ 	.byte	0x00, 0xf0, 0x21, 0x00


	//----- nvinfo : EIATTR_KPARAM_INFO
	.align		4
.L_27277:
        /*015c*/ 	.byte	0x04, 0x17
        /*015e*/ 	.short	(.L_27279 - .L_27278)
.L_27278:
        /*0160*/ 	.word	0x00000000
        /*0164*/ 	.short	0x0001
        /*0166*/ 	.short	0x0008
        /*0168*/ 	.byte	0x00, 0xf0, 0x21, 0x00


	//----- nvinfo : EIATTR_KPARAM_INFO
	.align		4
.L_27279:
        /*016c*/ 	.byte	0x04, 0x17
        /*016e*/ 	.short	(.L_27281 - .L_27280)
.L_27280:
        /*0170*/ 	.word	0x00000000
        /*0174*/ 	.short	0x0000
        /*0176*/ 	.short	0x0000
        /*0178*/ 	.byte	0x00, 0xf0, 0x21, 0x00


	//----- nvinfo : EIATTR_MAXREG_COUNT
	.align		4
.L_27281:
        /*017c*/ 	.byte	0x03, 0x1b
        /*017e*/ 	.short	0x00ff


	//----- nvinfo : EIATTR_NUM_BARRIERS
	.align		4
        /*0180*/ 	.byte	0x02, 0x4c
        /*0182*/ 	.byte	0x01
	.zero		1


	//----- nvinfo : EIATTR_MERCURY_ISA_VERSION
	.align		4
        /*0184*/ 	.byte	0x03, 0x5f
        /*0186*/ 	.short	0x0000


	//----- nvinfo : EIATTR_COOP_GROUP_MASK_REGIDS
	.align		4
        /*0188*/ 	.byte	0x04, 0x29
        /*018a*/ 	.short	(.L_27283 - .L_27282)


	//   ....[0]....
.L_27282:
        /*018c*/ 	.word	0xffffffff


	//   ....[1]....
        /*0190*/ 	.word	0xffffffff


	//   ....[2]....
        /*0194*/ 	.word	0xffffffff


	//   ....[3]....
        /*0198*/ 	.word	0xffffffff


	//   ....[4]....
        /*019c*/ 	.word	0xffffffff


	//   ....[5]....
        /*01a0*/ 	.word	0xffffffff


	//   ....[6]....
        /*01a4*/ 	.word	0xffffffff


	//   ....[7]....
        /*01a8*/ 	.word	0xffffffff


	//   ....[8]....
        /*01ac*/ 	.word	0xffffffff


	//   ....[9]....
        /*01b0*/ 	.word	0xffffffff


	//   ....[10]....
        /*01b4*/ 	.word	0xffffffff


	//   ....[11]....
        /*01b8*/ 	.word	0xffffffff


	//   ....[12]....
        /*01bc*/ 	.word	0xffffffff


	//   ....[13]....
        /*01c0*/ 	.word	0xffffffff


	//   ....[14]....
        /*01c4*/ 	.word	0xffffffff


	//   ....[15]....
        /*01c8*/ 	.word	0xffffffff


	//   ....[16]....
        /*01cc*/ 	.word	0xffffffff


	//   ....[17]....
        /*01d0*/ 	.word	0xffffffff


	//   ....[18]....
        /*01d4*/ 	.word	0xffffffff


	//   ....[19]....
        /*01d8*/ 	.word	0xffffffff


	//   ....[20]....
        /*01dc*/ 	.word	0xffffffff


	//   ....[21]....
        /*01e0*/ 	.word	0xffffffff


	//   ....[22]....
        /*01e4*/ 	.word	0xffffffff


	//   ....[23]....
        /*01e8*/ 	.word	0xffffffff


	//   ....[24]....
        /*01ec*/ 	.word	0xffffffff


	//   ....[25]....
        /*01f0*/ 	.word	0xffffffff


	//   ....[26]....
        /*01f4*/ 	.word	0xffffffff


	//   ....[27]....
        /*01f8*/ 	.word	0xffffffff


	//   ....[28]....
        /*01fc*/ 	.word	0xffffffff


	//   ....[29]....
        /*0200*/ 	.word	0xffffffff


	//   ....[30]....
        /*0204*/ 	.word	0xffffffff


	//   ....[31]....
        /*0208*/ 	.word	0xffffffff


	//   ....[32]....
        /*020c*/ 	.word	0xffffffff


	//   ....[33]....
        /*0210*/ 	.word	0xffffffff


	//   ....[34]....
        /*0214*/ 	.word	0xffffffff


	//   ....[35]....
        /*0218*/ 	.word	0xffffffff


	//   ....[36]....
        /*021c*/ 	.word	0xffffffff


	//   ....[37]....
        /*0220*/ 	.word	0xffffffff


	//   ....[38]....
        /*0224*/ 	.word	0xffffffff


	//   ....[39]....
        /*0228*/ 	.word	0xffffffff


	//   ....[40]....
        /*022c*/ 	.word	0xffffffff


	//   ....[41]....
        /*0230*/ 	.word	0xffffffff


	//   ....[42]....
        /*0234*/ 	.word	0xffffffff


	//   ....[43]....
        /*0238*/ 	.word	0xffffffff


	//   ....[44]....
        /*023c*/ 	.word	0xffffffff


	//   ....[45]....
        /*0240*/ 	.word	0xffffffff


	//   ....[46]....
        /*0244*/ 	.word	0xffffffff


	//   ....[47]....
        /*0248*/ 	.word	0xffffffff


	//   ....[48]....
        /*024c*/ 	.word	0xffffffff


	//   ....[49]....
        /*0250*/ 	.word	0xffffffff


	//   ....[50]....
        /*0254*/ 	.word	0xffffffff


	//   ....[51]....
        /*0258*/ 	.word	0xffffffff


	//   ....[52]....
        /*025c*/ 	.word	0xffffffff


	//   ....[53]....
        /*0260*/ 	.word	0xffffffff


	//   ....[54]....
        /*0264*/ 	.word	0xffffffff


	//   ....[55]....
        /*0268*/ 	.word	0xffffffff


	//   ....[56]....
        /*026c*/ 	.word	0xffffffff


	//   ....[57]....
        /*0270*/ 	.word	0xffffffff


	//   ....[58]....
        /*0274*/ 	.word	0xffffffff


	//   ....[59]....
        /*0278*/ 	.word	0xffffffff


	//   ....[60]....
        /*027c*/ 	.word	0xffffffff


	//   ....[61]....
        /*0280*/ 	.word	0xffffffff


	//   ....[62]....
        /*0284*/ 	.word	0xffffffff


	//   ....[63]....
        /*0288*/ 	.word	0xffffffff


	//----- nvinfo : EIATTR_COOP_GROUP_INSTR_OFFSETS
	.align		4
.L_27283:
        /*028c*/ 	.byte	0x04, 0x28
        /*028e*/ 	.short	(.L_27285 - .L_27284)


	//   ....[0]....
.L_27284:
        /*0290*/ 	.word	0x00003920


	//   ....[1]....
        /*0294*/ 	.word	0x00003970


	//   ....[2]....
        /*0298*/ 	.word	0x00003990


	//   ....[3]....
        /*029c*/ 	.word	0x000039b0


	//   ....[4]....
        /*02a0*/ 	.word	0x000039d0


	//   ....[5]....
        /*02a4*/ 	.word	0x00003a50


	//   ....[6]....
        /*02a8*/ 	.word	0x00003a70


	//   ....[7]....
        /*02ac*/ 	.word	0x00003a90


	//   ....[8]....
        /*02b0*/ 	.word	0x000048c0


	//   ....[9]....
        /*02b4*/ 	.word	0x00004920


	//   ....[10]....
        /*02b8*/ 	.word	0x00004950


	//   ....[11]....
        /*02bc*/ 	.word	0x00004970


	//   ....[12]....
        /*02c0*/ 	.word	0x00004990


	//   ....[13]....
        /*02c4*/ 	.word	0x000049e0


	//   ....[14]....
        /*02c8*/ 	.word	0x00004a00


	//   ....[15]....
        /*02cc*/ 	.word	0x00004a20


	//   ....[16]....
        /*02d0*/ 	.word	0x0000a370


	//   ....[17]....
        /*02d4*/ 	.word	0x0000a390


	//   ....[18]....
        /*02d8*/ 	.word	0x0000a3a0


	//   ....[19]....
        /*02dc*/ 	.word	0x0000a3b0


	//   ....[20]....
        /*02e0*/ 	.word	0x0000a3c0


	//   ....[21]....
        /*02e4*/ 	.word	0x0000a3d0


	//   ....[22]....
        /*02e8*/ 	.word	0x0000a3e0


	//   ....[23]....
        /*02ec*/ 	.word	0x0000a400


	//   ....[24]....
        /*02f0*/ 	.word	0x0000a420


	//   ....[25]....
        /*02f4*/ 	.word	0x0000a440


	//   ....[26]....
        /*02f8*/ 	.word	0x0000a460


	//   ....[27]....
        /*02fc*/ 	.word	0x0000a480


	//   ....[28]....
        /*0300*/ 	.word	0x0000a4a0


	//   ....[29]....
        /*0304*/ 	.word	0x0000a4c0


	//   ....[30]....
        /*0308*/ 	.word	0x0000a500


	//   ....[31]....
        /*030c*/ 	.word	0x0000a520


	//   ....[32]....
        /*0310*/ 	.word	0x0000a540


	//   ....[33]....
        /*0314*/ 	.word	0x0000a560


	//   ....[34]....
        /*0318*/ 	.word	0x0000a580


	//   ....[35]....
        /*031c*/ 	.word	0x0000a5a0


	//   ....[36]....
        /*0320*/ 	.word	0x0000a5d0


	//   ....[37]....
        /*0324*/ 	.word	0x0000a600


	//   ....[38]....
        /*0328*/ 	.word	0x0000a630


	//   ....[39]....
        /*032c*/ 	.word	0x0000a650


	//   ....[40]....
        /*0330*/ 	.word	0x0000a680


	//   ....[41]....
        /*0334*/ 	.word	0x0000a6b0


	//   ....[42]....
        /*0338*/ 	.word	0x0000a6d0


	//   ....[43]....
        /*033c*/ 	.word	0x0000a6f0


	//   ....[44]....
        /*0340*/ 	.word	0x0000a710


	//   ....[45]....
        /*0344*/ 	.word	0x0000a730


	//   ....[46]....
        /*0348*/ 	.word	0x0000a750


	//   ....[47]....
        /*034c*/ 	.word	0x0000a770


	//   ....[48]....
        /*0350*/ 	.word	0x0000a790


	//   ....[49]....
        /*0354*/ 	.word	0x0000a7c0


	//   ....[50]....
        /*0358*/ 	.word	0x0000a7e0


	//   ....[51]....
        /*035c*/ 	.word	0x0000a810


	//   ....[52]....
        /*0360*/ 	.word	0x0000a840


	//   ....[53]....
        /*0364*/ 	.word	0x0000a870


	//   ....[54]....
        /*0368*/ 	.word	0x0000a8b0


	//   ....[55]....
        /*036c*/ 	.word	0x0000a8f0


	//   ....[56]....
        /*0370*/ 	.word	0x0000a920


	//   ....[57]....
        /*0374*/ 	.word	0x0000a960


	//   ....[58]....
        /*0378*/ 	.word	0x0000a9a0


	//   ....[59]....
        /*037c*/ 	.word	0x0000a9c0


	//   ....[60]....
        /*0380*/ 	.word	0x0000a9e0


	//   ....[61]....
        /*0384*/ 	.word	0x0000aa00


	//   ....[62]....
        /*0388*/ 	.word	0x0000aa20


	//   ....[63]....
        /*038c*/ 	.word	0x0000aa40


	//----- nvinfo : EIATTR_EXIT_INSTR_OFFSETS
	.align		4
.L_27285:
        /*0390*/ 	.byte	0x04, 0x1c
        /*0392*/ 	.short	(.L_27287 - .L_27286)


	//   ....[0]....
.L_27286:
        /*0394*/ 	.word	0x00000090


	//   ....[1]....
        /*0398*/ 	.word	0x0000b4c0


	//   ....[2]....
        /*039c*/ 	.word	0x0000b550


	//   ....[3]....
        /*03a0*/ 	.word	0x0000c040


	//----- nvinfo : EIATTR_CTAIDZ_USED
	.align		4
.L_27287:
        /*03a4*/ 	.byte	0x01, 0x04
	.zero		2


	//----- nvinfo : EIATTR_CRS_STACK_SIZE
	.align		4
        /*03a8*/ 	.byte	0x04, 0x1e
        /*03aa*/ 	.short	(.L_27289 - .L_27288)
.L_27288:
        /*03ac*/ 	.word	0x00000000
.L_27289:


//--------------------- .nv.info._ZN4vllm25paged_attention_v2_kernelIttLi128ELi32ELi128ELNS_18Fp8KVCacheDataTypeE0ELb1ELi512EEEvPfS2_PT_PKS3_PKT0_S9_ifPKiSB_iPKfiiiSD_SD_iiiii --------------------------
	.section	.nv.info._ZN4vllm25paged_attention_v2_kernelIttLi128ELi32ELi128ELNS_18Fp8KVCacheDataTypeE0ELb1ELi512EEEvPfS2_PT_PKS3_PKT0_S9_ifPKiSB_iPKfiiiSD_SD_iiiii,"",@"SHT_CUDA_INFO"
	.sectionflags	@""
	.align	4


	//----- nvinfo : EIATTR_CUDA_API_VERSION
	.align		4
        /*0000*/ 	.byte	0x04, 0x37
        /*0002*/ 	.short	(.L_27291 - .L_27290)
.L_27290:
        /*0004*/ 	.word	0x00000082


	//----- nvinfo : EIATTR_SW2861232_WAR
	.align		4
.L_27291:
        /*0008*/ 	.byte	0x01, 0x35
	.zero		2


	//----- nvinfo : EIATTR_PARAM_CBANK
	.align		4
        /*000c*/ 	.byte	0x04, 0x0a
        /*000e*/ 	.short	(.L_27293 - .L_27292)
	.align		4
.L_27292:
        /*0010*/ 	.word	index@(.nv.constant0._ZN4vllm25paged_attention_v2_kernelIttLi128ELi32ELi128ELNS_18Fp8KVCacheDataTypeE0ELb1ELi512EEEvPfS2_PT_PKS3_PKT0_S9_ifPKiSB_iPKfiiiSD_SD_iiiii)
        /*0014*/ 	.short	0x0160
        /*0016*/ 	.short	0x008c


	//----- nvinfo : EIATTR_CBANK_PARAM_SIZE
	.align		4
.L_27293:
        /*0018*/ 	.byte	0x03, 0x19
        /*001a*/ 	.short	0x008c


	//----- nvinfo : EIATTR_KPARAM_INFO
	.align		4
        /*001c*/ 	.byte	0x04, 0x17
        /*001e*/ 	.short	(.L_27295 - .L_27294)
.L_27294:
        /*0020*/ 	.word	0x00000000
        /*0024*/ 	.short	0x0015
        /*0026*/ 	.short	0x0088
        /*0028*/ 	.byte	0x00, 0xf0, 0x11, 0x00


	//----- nvinfo : EIATTR_KPARAM_INFO
	.align		4
.L_27295:
        /*002c*/ 	.byte	0x04, 0x17
        /*002e*/ 	.short	(.L_27297 - .L_27296)
.L_27296:
        /*0030*/ 	.word	0x00000000
        /*0034*/ 	.short	0x0014
        /*0036*/ 	.short	0x0084
        /*0038*/ 	.byte	0x00, 0xf0, 0x11, 0x00


	//----- nvinfo : EIATTR_KPARAM_INFO
	.align		4
.L_27297:
        /*003c*/ 	.byte	0x04, 0x17
        /*003e*/ 	.short	(.L_27299 - .L_27298)
.L_27298:
        /*0040*/ 	.word	0x00000000
        /*0044*/ 	.short	0x0013
        /*0046*/ 	.short	0x0080
        /*0048*/ 	.byte	0x00, 0xf0, 0x11, 0x00


	//----- nvinfo : EIATTR_KPARAM_INFO
	.align		4
.L_27299:
        /*004c*/ 	.byte	0x04, 0x17
        /*004e*/ 	.short	(.L_27301 - .L_27300)
.L_27300:
        /*0050*/ 	.word	0x00000000
        /*0054*/ 	.short	0x0012
        /*0056*/ 	.short	0x007c
        /*0058*/ 	.byte	0x00, 0xf0, 0x11, 0x00


	//----- nvinfo : EIATTR_KPARAM_INFO
	.align		4
.L_27301:
        /*005c*/ 	.byte	0x04, 0x17
        /*005e*/ 	.short	(.L_27303 - .L_27302)
.L_27302:
        /*0060*/ 	.word	0x00000000
        /*0064*/ 	.short	0x0011
        /*0066*/ 	.short	0x0078
        /*0068*/ 	.byte	0x00, 0xf0, 0x11, 0x00


	//----- nvinfo : EIATTR_KPARAM_INFO
	.align		4
.L_27303:
        /*006c*/ 	.byte	0x04, 0x17
        /*006e*/ 	.short	(.L_27305 - .L_27304)
.L_27304:
        /*0070*/ 	.word	0x00000000
        /*0074*/ 	.short	0x0010
        /*0076*/ 	.short	0x0070
        /*0078*/ 	.byte	0x00, 0xf0, 0x21, 0x00


	//----- nvinfo : EIATTR_KPARAM_INFO
	.align		4
.L_27305:
        /*007c*/ 	.byte	0x04, 0x17
        /*007e*/ 	.short	(.L_27307 - .L_27306)
.L_27306:
        /*0080*/ 	.word	0x00000000
        /*0084*/ 	.short	0x000f
        /*0086*/ 	.short	0x0068
        /*0088*/ 	.byte	0x00, 0xf0, 0x21, 0x00


	//----- nvinfo : EIATTR_KPARAM_INFO
	.align		4
.L_27307:
        /*008c*/ 	.byte	0x04, 0x17
        /*008e*/ 	.short	(.L_27309 - .L_27308)
.L_27308:
        /*0090*/ 	.word	0x00000000
        /*0094*/ 	.short	0x000e
        /*0096*/ 	.short	0x0060
        /*0098*/ 	.byte	0x00, 0xf0, 0x11, 0x00


	//----- nvinfo : EIATTR_KPARAM_INFO
	.align		4
.L_27309:
        /*009c*/ 	.byte	0x04, 0x17
        /*009e*/ 	.short	(.L_27311 - .L_27310)
.L_27310:
        /*00a0*/ 	.word	0x00000000
        /*00a4*/ 	.short	0x000d
        /*00a6*/ 	.short	0x005c
        /*00a8*/ 	.byte	0x00, 0xf0, 0x11, 0x00


	//----- nvinfo : EIATTR_KPARAM_INFO
	.align		4
.L_27311:
        /*00ac*/ 	.byte	0x04, 0x17
        /*00ae*/ 	.short	(.L_27313 - .L_27312)
.L_27312:
        /*00b0*/ 	.word	0x00000000
        /*00b4*/ 	.short	0x000c
        /*00b6*/ 	.short	0x0058
        /*00b8*/ 	.byte	0x00, 0xf0, 0x11, 0x00


	//----- nvinfo : EIATTR_KPARAM_INFO
	.align		4
.L_27313:
        /*00bc*/ 	.byte	0x04, 0x17
        /*00be*/ 	.short	(.L_27315 - .L_27314)
.L_27314:
        /*00c0*/ 	.word	0x00000000
        /*00c4*/ 	.short	0x000b
        /*00c6*/ 	.short	0x0050
        /*00c8*/ 	.byte	0x00, 0xf0, 0x21, 0x00


	//----- nvinfo : EIATTR_KPARAM_INFO
	.align		4
.L_27315:
        /*00cc*/ 	.byte	0x04, 0x17
        /*00ce*/ 	.short	(.L_27317 - .L_27316)
.L_27316:
        /*00d0*/ 	.word	0x00000000
        /*00d4*/ 	.short	0x000a
        /*00d6*/ 	.short	0x0048
        /*00d8*/ 	.byte	0x00, 0xf0, 0x11, 0x00


	//----- nvinfo : EIATTR_KPARAM_INFO
	.align		4
.L_27317:
        /*00dc*/ 	.byte	0x04, 0x17
        /*00de*/ 	.short	(.L_27319 - .L_27318)
.L_27318:
        /*00e0*/ 	.word	0x00000000
        /*00e4*/ 	.short	0x0009
        /*00e6*/ 	.short	0x0040
        /*00e8*/ 	.byte	0x00, 0xf0, 0x21, 0x00


	//----- nvinfo : EIATTR_KPARAM_INFO
	.align		4
.L_27319:
        /*00ec*/ 	.byte	0x04, 0x17
        /*00ee*/ 	.short	(.L_27321 - .L_27320)
.L_27320:
        /*00f0*/ 	.word	0x00000000
        /*00f4*/ 	.short	0x0008
        /*00f6*/ 	.short	0x0038
        /*00f8*/ 	.byte	0x00, 0xf0, 0x21, 0x00


	//----- nvinfo : EIATTR_KPARAM_INFO
	.align		4
.L_27321:
        /*00fc*/ 	.byte	0x04, 0x17
        /*00fe*/ 	.short	(.L_27323 - .L_27322)
.L_27322:
        /*0100*/ 	.word	0x00000000
        /*0104*/ 	.short	0x0007
        /*0106*/ 	.short	0x0034
        /*0108*/ 	.byte	0x00, 0xf0, 0x11, 0x00


	//----- nvinfo : EIATTR_KPARAM_INFO
	.align		4
.L_27323:
        /*010c*/ 	.byte	0x04, 0x17
        /*010e*/ 	.short	(.L_27325 - .L_27324)
.L_27324:
        /*0110*/ 	.word	0x00000000
        /*0114*/ 	.short	0x0006
        /*0116*/ 	.short	0x0030
        /*0118*/ 	.byte	0x00, 0xf0, 0x11, 0x00


	//----- nvinfo : EIATTR_KPARAM_INFO
	.align		4
.L_27325:
        /*011c*/ 	.byte	0x04, 0x17
        /*011e*/ 	.short	(.L_27327 - .L_27326)
.L_27326:
        /*0120*/ 	.word	0x00000000
        /*0124*/ 	.short	0x0005
        /*0126*/ 	.short	0x0028
        /*0128*/ 	.byte	0x00, 0xf0, 0x21, 0x00


	//----- nvinfo : EIATTR_KPARAM_INFO
	.align		4
.L_27327:
        /*012c*/ 	.byte	0x04, 0x17
        /*012e*/ 	.short	(.L_27329 - .L_27328)
.L_27328:
        /*0130*/ 	.word	0x00000000
        /*0134*/ 	.short	0x0004
        /*0136*/ 	.short	0x0020
        /*0138*/ 	.byte	0x00, 0xf0, 0x21, 0x00


	//----- nvinfo : EIATTR_KPARAM_INFO
	.align		4
.L_27329:
        /*013c*/ 	.byte	0x04, 0x17
        /*013e*/ 	.short	(.L_27331 - .L_27330)
.L_27330:
        /*0140*/ 	.word	0x00000000
        /*0144*/ 	.short	0x0003
        /*0146*/ 	.short	0x0018
        /*0148*/ 	.byte	0x00, 0xf0, 0x21, 0x00


	//----- nvinfo : EIATTR_KPARAM_INFO
	.align		4
.L_27331:
        /*014c*/ 	.byte	0x04, 0x17
        /*014e*/ 	.short	(.L_27333 - .L_27332)
.L_27332:
        /*0150*/ 	.word	0x00000000
        /*0154*/ 	.short	0x0002
        /*0156*/ 	.short	0x0010
        /*0158*/ 	.byte	0x00, 0xf0, 0x21, 0x00


	//----- nvinfo : EIATTR_KPARAM_INFO
	.align		4
.L_27333:
        /*015c*/ 	.byte	0x04, 0x17
        /*015e*/ 	.short	(.L_27335 - .L_27334)
.L_27334:
        /*0160*/ 	.word	0x00000000
        /*0164*/ 	.short	0x0001
        /*0166*/ 	.short	0x0008
        /*0168*/ 	.byte	0x00, 0xf0, 0x21, 0x00


	//----- nvinfo : EIATTR_KPARAM_INFO
	.align		4
.L_27335:
        /*016c*/ 	.byte	0x04, 0x17
        /*016e*/ 	.short	(.L_27337 - .L_27336)
.L_27336:
        /*0170*/ 	.word	0x00000000
        /*0174*/ 	.short	0x0000
        /*0176*/ 	.short	0x0000
        /*0178*/ 	.byte	0x00, 0xf0, 0x21, 0x00


	//----- nvinfo : EIATTR_MAXREG_COUNT
	.align		4
.L_27337:
        /*017c*/ 	.byte	0x03, 0x1b
        /*017e*/ 	.short	0x00ff


	//----- nvinfo : EIATTR_NUM_BARRIERS
	.align		4
        /*0180*/ 	.byte	0x02, 0x4c
        /*0182*/ 	.byte	0x01
	.zero		1


	//----- nvinfo : EIATTR_MERCURY_ISA_VERSION
	.align		4
        /*0184*/ 	.byte	0x03, 0x5f
        /*0186*/ 	.short	0x0000


	//----- nvinfo : EIATTR_COOP_GROUP_MASK_REGIDS
	.align		4
        /*0188*/ 	.byte	0x04, 0x29
        /*018a*/ 	.short	(.L_27339 - .L_27338)


	//   ....[0]....
.L_27338:
        /*018c*/ 	.word	0xffffffff


	//   ....[1]....
        /*0190*/ 	.word	0xffffffff


	//   ....[2]....
        /*0194*/ 	.word	0xffffffff


	//   ....[3]....
        /*0198*/ 	.word	0xffffffff


	//   ....[4]....
        /*019c*/ 	.word	0xffffffff


	//   ....[5]....
        /*01a0*/ 	.word	0xffffffff


	//   ....[6]....
        /*01a4*/ 	.word	0xffffffff


	//   ....[7]....
        /*01a8*/ 	.word	0xffffffff


	//   ....[8]....
        /*01ac*/ 	.word	0xffffffff


	//   ....[9]....
        /*01b0*/ 	.word	0xffffffff


	//   ....[10]....
        /*01b4*/ 	.word	0xffffffff


	//   ....[11]....
        /*01b8*/ 	.word	0xffffffff


	//   ....[12]....
        /*01bc*/ 	.word	0xffffffff


	//   ....[13]....
        /*01c0*/ 	.word	0xffffffff


	//   ....[14]....
        /*01c4*/ 	.word	0xffffffff


	//   ....[15]....
        /*01c8*/ 	.word	0xffffffff


	//   ....[16]....
        /*01cc*/ 	.word	0xffffffff


	//   ....[17]....
        /*01d0*/ 	.word	0xffffffff


	//   ....[18]....
        /*01d4*/ 	.word	0xffffffff


	//   ....[19]....
        /*01d8*/ 	.word	0xffffffff


	//   ....[20]....
        /*01dc*/ 	.word	0xffffffff


	//   ....[21]....
        /*01e0*/ 	.word	0xffffffff


	//   ....[22]....
        /*01e4*/ 	.word	0xffffffff


	//   ....[23]....
        /*01e8*/ 	.word	0xffffffff


	//   ....[24]....
        /*01ec*/ 	.word	0xffffffff


	//   ....[25]....
        /*01f0*/ 	.word	0xffffffff


	//   ....[26]....
        /*01f4*/ 	.word	0xffffffff


	//   ....[27]....
        /*01f8*/ 	.word	0xffffffff


	//   ....[28]....
        /*01fc*/ 	.word	0xffffffff


	//   ....[29]....
        /*0200*/ 	.word	0xffffffff


	//   ....[30]....
        /*0204*/ 	.word	0xffffffff


	//   ....[31]....
        /*0208*/ 	.word	0xffffffff


	//   ....[32]....
        /*020c*/ 	.word	0xffffffff


	//   ....[33]....
        /*0210*/ 	.word	0xffffffff


	//   ....[34]....
        /*0214*/ 	.word	0xffffffff


	//   ....[35]....
        /*0218*/ 	.word	0xffffffff


	//   ....[36]....
        /*021c*/ 	.word	0xffffffff


	//   ....[37]....
        /*0220*/ 	.word	0xffffffff


	//   ....[38]....
        /*0224*/ 	.word	0xffffffff


	//   ....[39]....
        /*0228*/ 	.word	0xffffffff


	//   ....[40]....
        /*022c*/ 	.word	0xffffffff


	//   ....[41]....
        /*0230*/ 	.word	0xffffffff


	//   ....[42]....
        /*0234*/ 	.word	0xffffffff


	//   ....[43]....
        /*0238*/ 	.word	0xffffffff


	//   ....[44]....
        /*023c*/ 	.word	0xffffffff


	//   ....[45]....
        /*0240*/ 	.word	0xffffffff


	//   ....[46]....
        /*0244*/ 	.word	0xffffffff


	//   ....[47]....
        /*0248*/ 	.word	0xffffffff


	//----- nvinfo : EIATTR_COOP_GROUP_INSTR_OFFSETS
	.align		4
.L_27339:
        /*024c*/ 	.byte	0x04, 0x28
        /*024e*/ 	.short	(.L_27341 - .L_27340)


	//   ....[0]....
.L_27340:
        /*0250*/ 	.word	0x00002bf0


	//   ....[1]....
        /*0254*/ 	.word	0x00002c40


	//   ....[2]....
        /*0258*/ 	.word	0x00002c60


	//   ....[3]....
        /*025c*/ 	.word	0x00002c90


	//   ....[4]....
        /*0260*/ 	.word	0x00002cc0


	//   ....[5]....
        /*0264*/ 	.word	0x00002d30


	//   ....[6]....
        /*0268*/ 	.word	0x00002d50


	//   ....[7]....
        /*026c*/ 	.word	0x00002d70


	//   ....[8]....
        /*0270*/ 	.word	0x00003bb0


	//   ....[9]....
        /*0274*/ 	.word	0x00003c10


	//   ....[10]....
        /*0278*/ 	.word	0x00003c40


	//   ....[11]....
        /*027c*/ 	.word	0x00003c60


	//   ....[12]....
        /*0280*/ 	.word	0x00003c80


	//   ....[13]....
        /*0284*/ 	.word	0x00003cd0


	//   ....[14]....
        /*0288*/ 	.word	0x00003cf0


	//   ....[15]....
        /*028c*/ 	.word	0x00003d10


	//   ....[16]....
        /*0290*/ 	.word	0x00007f60


	//   ....[17]....
        /*0294*/ 	.word	0x00007f80


	//   ....[18]....
        /*0298*/ 	.word	0x00007f90


	//   ....[19]....
        /*029c*/ 	.word	0x00007fa0


	//   ....[20]....
        /*02a0*/ 	.word	0x00007fb0


	//   ....[21]....
        /*02a4*/ 	.word	0x00007fc0


	//   ....[22]....
        /*02a8*/ 	.word	0x00007fd0


	//   ....[23]....
        /*02ac*/ 	.word	0x00007ff0


	//   ....[24]....
        /*02b0*/ 	.word	0x00008010


	//   ....[25]....
        /*02b4*/ 	.word	0x00008050


	//   ....[26]....
        /*02b8*/ 	.word	0x00008070


	//   ....[27]....
        /*02bc*/ 	.word	0x00008090


	//   ....[28]....
        /*02c0*/ 	.word	0x000080b0


	//   ....[29]....
        /*02c4*/ 	.word	0x000080d0


	//   ....[30]....
        /*02c8*/ 	.word	0x000080f0


	//   ....[31]....
        /*02cc*/ 	.word	0x00008110


	//   ....[32]....
        /*02d0*/ 	.word	0x00008140


	//   ....[33]....
        /*02d4*/ 	.word	0x00008170


	//   ....[34]....
        /*02d8*/ 	.word	0x00008190


	//   ....[35]....
        /*02dc*/ 	.word	0x000081c0


	//   ....[36]....
        /*02e0*/ 	.word	0x000081f0


	//   ....[37]....
        /*02e4*/ 	.word	0x00008220


	//   ....[38]....
        /*02e8*/ 	.word	0x00008240


	//   ....[39]....
        /*02ec*/ 	.word	0x00008270


	//   ....[40]....
        /*02f0*/ 	.word	0x00008290


	//   ....[41]....
        /*02f4*/ 	.word	0x000082c0


	//   ....[42]....
        /*02f8*/ 	.word	0x000082e0


	//   ....[43]....
        /*02fc*/ 	.word	0x00008310


	//   ....[44]....
        /*0300*/ 	.word	0x00008340


	//   ....[45]....
        /*0304*/ 	.word	0x00008370


	//   ....[46]....
        /*0308*/ 	.word	0x000083b0


	//   ....[47]....
        /*030c*/ 	.word	0x000083f0


	//----- nvinfo : EIATTR_EXIT_INSTR_OFFSETS
	.align		4
.L_27341:
        /*0310*/ 	.byte	0x04, 0x1c
        /*0312*/ 	.short	(.L_27343 - .L_27342)


	//   ....[0]....
.L_27342:
        /*0314*/ 	.word	0x00000090


	//   ....[1]....
        /*0318*/ 	.word	0x00008bc0


	//   ....[2]....
        /*031c*/ 	.word	0x00008cd0


	//   ....[3]....
        /*0320*/ 	.word	0x000093d0


	//----- nvinfo : EIATTR_CTAIDZ_USED
	.align		4
.L_27343:
        /*0324*/ 	.byte	0x01, 0x04
	.zero		2


	//----- nvinfo : EIATTR_CRS_STACK_SIZE
	.align		4
        /*0328*/ 	.byte	0x04, 0x1e
        /*032a*/ 	.short	(.L_27345 - .L_27344)
.L_27344:
        /*032c*/ 	.word	0x00000000
.L_27345:


//--------------------- .nv.info._ZN4vllm25paged_attention_v2_kernelIttLi120ELi32ELi128ELNS_18Fp8KVCacheDataTypeE0ELb1ELi512EEEvPfS2_PT_PKS3_PKT0_S9_ifPKiSB_iPKfiiiSD_SD_iiiii --------------------------
	.section	.nv.info._ZN4vllm25paged_attention_v2_kernelIttLi120ELi32ELi128ELNS_18Fp8KVCacheDataTypeE0ELb1ELi512EEEvPfS2_PT_PKS3_PKT0_S9_ifPKiSB_iPKfiiiSD_SD_iiiii,"",@"SHT_CUDA_INFO"
	.sectionflags	@""
	.align	4


	//----- nvinfo : EIATTR_CUDA_API_VERSION
	.align		4
        /*0000*/ 	.byte	0x04, 0x37
        /*0002*/ 	.short	(.L_27347 - .L_27346)
.L_27346:
        /*0004*/ 	.word	0x00000082


	//----- nvinfo : EIATTR_SW2861232_WAR
	.align		4
.L_27347:
        /*0008*/ 	.byte	0x01, 0x35
	.zero		2


	//----- nvinfo : EIATTR_PARAM_CBANK
	.align		4
        /*000c*/ 	.byte	0x04, 0x0a
        /*000e*/ 	.short	(.L_27349 - .L_27348)
	.align		4
.L_27348:
        /*0010*/ 	.word	index@(.nv.constant0._ZN4vllm25paged_attention_v2_kernelIttLi120ELi32ELi128ELNS_18Fp8KVCacheDataTypeE0ELb1ELi512EEEvPfS2_PT_PKS3_PKT0_S9_ifPKiSB_iPKfiiiSD_SD_iiiii)
        /*0014*/ 	.short	0x0160
        /*0016*/ 	.short	0x008c


	//----- nvinfo : EIATTR_CBANK_PARAM_SIZE
	.align		4
.L_27349:
        /*0018*/ 	.byte	0x03, 0x19
        /*001a*/ 	.short	0x008c


	//----- nvinfo : EIATTR_KPARAM_INFO
	.align		4
        /*001c*/ 	.byte	0x04, 0x17
        /*001e*/ 	.short	(.L_27351 - .L_27350)
.L_27350:
        /*0020*/ 	.word	0x00000000
        /*0024*/ 	.short	0x0015
        /*0026*/ 	.short	0x0088
        /*0028*/ 	.byte	0x00, 0xf0, 0x11, 0x00


	//----- nvinfo : EIATTR_KPARAM_INFO
	.align		4
.L_27351:
        /*002c*/ 	.byte	0x04, 0x17
        /*002e*/ 	.short	(.L_27353 - .L_27352)
.L_27352:
        /*0030*/ 	.word	0x00000000
        /*0034*/ 	.short	0x0014
        /*0036*/ 	.short	0x0084
        /*0038*/ 	.byte	0x00, 0xf0, 0x11, 0x00


	//----- nvinfo : EIATTR_KPARAM_INFO
	.align		4
.L_27353:
        /*003c*/ 	.byte	0x04, 0x17
        /*003e*/ 	.short	(.L_27355 - .L_27354)
.L_27354:
        /*0040*/ 	.word	0x00000000
        /*0044*/ 	.short	0x0013
        /*0046*/ 	.short	0x0080
        /*0048*/ 	.byte	0x00, 0xf0, 0x11, 0x00


	//----- nvinfo : EIATTR_KPARAM_INFO
	.align		4
.L_27355:
        /*004c*/ 	.byte	0x04, 0x17
        /*004e*/ 	.short	(.L_27357 - .L_27356)
.L_27356:
        /*0050*/ 	.word	0x00000000
        /*0054*/ 	.short	0x0012
        /*0056*/ 	.short	0x007c
        /*0058*/ 	.byte	0x00, 0xf0, 0x11, 0x00


	//----- nvinfo : EIATTR_KPARAM_INFO
	.align		4
.L_27357:
        /*005c*/ 	.byte	0x04, 0x17
        /*005e*/ 	.short	(.L_27359 - .L_27358)
.L_27358:
        /*0060*/ 	.word	0x00000000
        /*0064*/ 	.short	0x0011
        /*0066*/ 	.short	0x0078
        /*0068*/ 	.byte	0x00, 0xf0, 0x11, 0x00


	//----- nvinfo : EIATTR_KPARAM_INFO
	.align		4
.L_27359:
        /*006c*/ 	.byte	0x04, 0x17
        /*006e*/ 	.short	(.L_27361 - .L_27360)
.L_27360:
        /*0070*/ 	.word	0x00000000
        /*0074*/ 	.short	0x0010
        /*0076*/ 	.short	0x0070
        /*0078*/ 	.byte	0x00, 0xf0, 0x21, 0x00


	//----- nvinfo : EIATTR_KPARAM_INFO
	.align		4
.L_27361:
        /*007c*/ 	.byte	0x04, 0x17
        /*007e*/ 	.short	(.L_27363 - .L_27362)
.L_27362:
        /*0080*/ 	.word	0x00000000
        /*0084*/ 	.short	0x000f
        /*0086*/ 	.short	0x0068
        /*0088*/ 	.byte	0x00, 0xf0, 0x21, 0x00


	//----- nvinfo : EIATTR_KPARAM_INFO
	.align		4
.L_27363:
        /*008c*/ 	.byte	0x04, 0x17
        /*008e*/ 	.short	(.L_27365 - .L_27364)
.L_27364:
        /*0090*/ 	.word	0x00000000
        /*0094*/ 	.short	0x000e
        /*0096*/ 	.short	0x0060
        /*0098*/ 	.byte	0x00, 0xf0, 0x11, 0x00


	//----- nvinfo : EIATTR_KPARAM_INFO
	.align		4
.L_27365:
        /*009c*/ 	.byte	0x04, 0x17
        /*009e*/ 	.short	(.L_27367 - .L_27366)
.L_27366:
        /*00a0*/ 	.word	0x00000000
        /*00a4*/ 	.short	0x000d
        /*00a6*/ 	.short	0x005c
        /*00a8*/ 	.byte	0x00, 0xf0, 0x11, 0x00


	//----- nvinfo : EIATTR_KPARAM_INFO
	.align		4
.L_27367:
        /*00ac*/ 	.byte	0x04, 0x17
        /*00ae*/ 	.short	(.L_27369 - .L_27368)
.L_27368:
        /*00b0*/ 	.word	0x00000000
        /*00b4*/ 	.short	0x000c
        /*00b6*/ 	.short	0x0058
        /*00b8*/ 	.byte	0x00, 0xf0, 0x11, 0x00


	//----- nvinfo : EIATTR_KPARAM_INFO
	.align		4
.L_27369:
        /*00bc*/ 	.byte	0x04, 0x17
        /*00be*/ 	.short	(.L_27371 - .L_27370)
.L_27370:
        /*00c0*/ 	.word	0x00000000
        /*00c4*/ 	.short	0x000b
        /*00c6*/ 	.short	0x0050
        /*00c8*/ 	.byte	0x00, 0xf0, 0x21, 0x00


	//----- nvinfo : EIATTR_KPARAM_INFO
	.align		4
.L_27371:
        /*00cc*/ 	.byte	0x04, 0x17
        /*00ce*/ 	.short	(.L_27373 - .L_27372)
.L_27372:
        /*00d0*/ 	.word	0x00000000
        /*00d4*/ 	.short	0x000a
        /*00d6*/ 	.short	0x0048
        /*00d8*/ 	.byte	0x00, 0xf0, 0x11, 0x00


	//----- nvinfo : EIATTR_KPARAM_INFO
	.align		4
.L_27373:
        /*00dc*/ 	.byte	0x04, 0x17
        /*00de*/ 	.short	(.L_27375 - .L_27374)
.L_27374:
        /*00e0*/ 	.word	0x00000000
        /*00e4*/ 	.short	0x0009
        /*00e6*/ 	.short	0x0040
        /*00e8*/ 	.byte	0x00, 0xf0, 0x21, 0x00


	//----- nvinfo : EIATTR_KPARAM_INFO
	.align		4
.L_27375:
        /*00ec*/ 	.byte	0x04, 0x17
        /*00ee*/ 	.short	(.L_27377 - .L_27376)
.L_27376:
        /*00f0*/ 	.word	0x00000000
        /*00f4*/ 	.short	0x0008
        /*00f6*/ 	.short	0x0038
        /*00f8*/ 	.byte	0x00, 0xf0, 0x21, 0x00


	//----- nvinfo : EIATTR_KPARAM_INFO
	.align		4
.L_27377:
        /*00fc*/ 	.byte	0x04, 0x17
        /*00fe*/ 	.short	(.L_27379 - .L_27378)
.L_27378:
        /*0100*/ 	.word	0x00000000
        /*0104*/ 	.short	0x0007
        /*0106*/ 	.short	0x0034
        /*0108*/ 	.byte	0x00, 0xf0, 0x11, 0x00


	//----- nvinfo : EIATTR_KPARAM_INFO
	.align		4
.L_27379:
        /*010c*/ 	.byte	0x04, 0x17
        /*010e*/ 	.short	(.L_27381 - .L_27380)
.L_27380:
        /*0110*/ 	.word	0x00000000
        /*0114*/ 	.short	0x0006
        /*0116*/ 	.short	0x0030
        /*0118*/ 	.byte	0x00, 0xf0, 0x11, 0x00


	//----- nvinfo : EIATTR_KPARAM_INFO
	.align		4
.L_27381:
        /*011c*/ 	.byte	0x04, 0x17
        /*011e*/ 	.short	(.L_27383 - .L_27382)
.L_27382:
        /*0120*/ 	.word	0x00000000
        /*0124*/ 	.short	0x0005
        /*0126*/ 	.short	0x0028
        /*0128*/ 	.byte	0x00, 0xf0, 0x21, 0x00


	//----- nvinfo : EIATTR_KPARAM_INFO
	.align		4
.L_27383:
        /*012c*/ 	.byte	0x04, 0x17
        /*012e*/ 	.short	(.L_27385 - .L_27384)
.L_27384:
        /*0130*/ 	.word	0x00000000
        /*0134*/ 	.short	0x0004
        /*0136*/ 	.short	0x0020
        /*0138*/ 	.byte	0x00, 0xf0, 0x21, 0x00


	//----- nvinfo : EIATTR_KPARAM_INFO
	.align		4
.L_27385:
        /*013c*/ 	.byte	0x04, 0x17
        /*013e*/ 	.short	(.L_27387 - .L_27386)
.L_27386:
        /*0140*/ 	.word	0x00000000
        /*0144*/ 	.short	0x0003
        /*0146*/ 	.short	0x0018
        /*0148*/ 	.byte	0x00, 0xf0, 0x21, 0x00


	//----- nvinfo : EIATTR_KPARAM_INFO
	.align		4
.L_27387:
        /*014c*/ 	.byte	0x04, 0x17
        /*014e*/ 	.short	(.L_27389 - .L_27388)
.L_27388:
        /*0150*/ 	.word	0x00000000
        /*0154*/ 	.short	0x0002
        /*0156*/ 	.short	0x0010
        /*0158*/ 	.byte	0x00, 0xf0, 0x21, 0x00


	//----- nvinfo : EIATTR_KPARAM_INFO
	.align		4
.L_27389:
        /*015c*/ 	.byte	0x04, 0x17
        /*015e*/ 	.short	(.L_27391 - .L_27390)
.L_27390:
        /*0160*/ 	.word	0x00000000
        /*0164*/ 	.short	0x0001
        /*0166*/ 	.short	0x0008
        /*0168*/ 	.byte	0x00, 0xf0, 0x21, 0x00


	//----- nvinfo : EIATTR_KPARAM_INFO
	.align		4
.L_27391:
        /*016c*/ 	.byte	0x04, 0x17
        /*016e*/ 	.short	(.L_27393 - .L_27392)
.L_27392:
        /*0170*/ 	.word	0x00000000
        /*0174*/ 	.short	0x0000
        /*0176*/ 	.short	0x0000
        /*0178*/ 	.byte	0x00, 0xf0, 0x21, 0x00


	//----- nvinfo : EIATTR_MAXREG_COUNT
	.align		4
.L_27393:
        /*017c*/ 	.byte	0x03, 0x1b
        /*017e*/ 	.short	0x00ff


	//----- nvinfo : EIATTR_NUM_BARRIERS
	.align		4
        /*0180*/ 	.byte	0x02, 0x4c
        /*0182*/ 	.byte	0x01
	.zero		1


	//----- nvinfo : EIATTR_MERCURY_ISA_VERSION
	.align		4
        /*0184*/ 	.byte	0x03, 0x5f
        /*0186*/ 	.short	0x0000


	//----- nvinfo : EIATTR_COOP_GROUP_MASK_REGIDS
	.align		4
        /*0188*/ 	.byte	0x04, 0x29
        /*018a*/ 	.short	(.L_27395 - .L_27394)


	//   ....[0]....
.L_27394:
        /*018c*/ 	.word	0xffffffff


	//   ....[1]....
        /*0190*/ 	.word	0xffffffff


	//   ....[2]....
        /*0194*/ 	.word	0xffffffff


	//   ....[3]....
        /*0198*/ 	.word	0xffffffff


	//   ....[4]....
        /*019c*/ 	.word	0xffffffff


	//   ....[5]....
        /*01a0*/ 	.word	0xffffffff


	//   ....[6]....
        /*01a4*/ 	.word	0xffffffff


	//   ....[7]....
        /*01a8*/ 	.word	0xffffffff


	//   ....[8]....
        /*01ac*/ 	.word	0xffffffff


	//   ....[9]....
        /*01b0*/ 	.word	0xffffffff


	//   ....[10]....
        /*01b4*/ 	.word	0xffffffff


	//   ....[11]....
        /*01b8*/ 	.word	0xffffffff


	//   ....[12]....
        /*01bc*/ 	.word	0xffffffff


	//   ....[13]....
        /*01c0*/ 	.word	0xffffffff


	//   ....[14]....
        /*01c4*/ 	.word	0xffffffff


	//   ....[15]....
        /*01c8*/ 	.word	0xffffffff


	//   ....[16]....
        /*01cc*/ 	.word	0xffffffff


	//   ....[17]....
        /*01d0*/ 	.word	0xffffffff


	//   ....[18]....
        /*01d4*/ 	.word	0xffffffff


	//   ....[19]....
        /*01d8*/ 	.word	0xffffffff


	//   ....[20]....
        /*01dc*/ 	.word	0xffffffff


	//   ....[21]....
        /*01e0*/ 	.word	0xffffffff


	//   ....[22]....
        /*01e4*/ 	.word	0xffffffff


	//   ....[23]....
        /*01e8*/ 	.word	0xffffffff


	//   ....[24]....
        /*01ec*/ 	.word	0xffffffff


	//   ....[25]....
        /*01f0*/ 	.word	0xffffffff


	//   ....[26]....
        /*01f4*/ 	.word	0xffffffff


	//   ....[27]....
        /*01f8*/ 	.word	0xffffffff


	//   ....[28]....
        /*01fc*/ 	.word	0xffffffff


	//   ....[29]....
        /*0200*/ 	.word	0xffffffff


	//   ....[30]....
        /*0204*/ 	.word	0xffffffff


	//   ....[31]....
        /*0208*/ 	.word	0xffffffff


	//   ....[32]....
        /*020c*/ 	.word	0xffffffff


	//   ....[33]....
        /*0210*/ 	.word	0xffffffff


	//   ....[34]....
        /*0214*/ 	.word	0xffffffff


	//   ....[35]....
        /*0218*/ 	.word	0xffffffff


	//   ....[36]....
        /*021c*/ 	.word	0xffffffff


	//   ....[37]....
        /*0220*/ 	.word	0xffffffff


	//   ....[38]....
        /*0224*/ 	.word	0xffffffff


	//   ....[39]....
        /*0228*/ 	.word	0xffffffff


	//   ....[40]....
        /*022c*/ 	.word	0xffffffff


	//   ....[41]....
        /*0230*/ 	.word	0xffffffff


	//   ....[42]....
        /*0234*/ 	.word	0xffffffff


	//   ....[43]....
        /*0238*/ 	.word	0xffffffff


	//   ....[44]....
        /*023c*/ 	.word	0xffffffff


	//   ....[45]....
        /*0240*/ 	.word	0xffffffff


	//----- nvinfo : EIATTR_COOP_GROUP_INSTR_OFFSETS
	.align		4
.L_27395:
        /*0244*/ 	.byte	0x04, 0x28
        /*0246*/ 	.short	(.L_27397 - .L_27396)


	//   ....[0]....
.L_27396:
        /*0248*/ 	.word	0x00002a70


	//   ....[1]....
        /*024c*/ 	.word	0x00002ad0


	//   ....[2]....
        /*0250*/ 	.word	0x00002af0


	//   ....[3]....
        /*0254*/ 	.word	0x00002b10


	//   ....[4]....
        /*0258*/ 	.word	0x00002b40


	//   ....[5]....
        /*025c*/ 	.word	0x00002b90


	//   ....[6]....
        /*0260*/ 	.word	0x00002bc0


	//   ....[7]....
        /*0264*/ 	.word	0x00002bf0


	//   ....[8]....
        /*0268*/ 	.word	0x00003a30


	//   ....[9]....
        /*026c*/ 	.word	0x00003aa0


	//   ....[10]....
        /*0270*/ 	.word	0x00003ad0


	//   ....[11]....
        /*0274*/ 	.word	0x00003af0


	//   ....[12]....
        /*0278*/ 	.word	0x00003b10


	//   ....[13]....
        /*027c*/ 	.word	0x00003b60


	//   ....[14]....
        /*0280*/ 	.word	0x00003b80


	//   ....[15]....
        /*0284*/ 	.word	0x00003ba0


	//   ....[16]....
        /*0288*/ 	.word	0x00007b40


	//   ....[17]....
        /*028c*/ 	.word	0x00007b60


	//   ....[18]....
        /*0290*/ 	.word	0x00007b70


	//   ....[19]....
        /*0294*/ 	.word	0x00007b80


	//   ....[20]....
        /*0298*/ 	.word	0x00007b90


	//   ....[21]....
        /*029c*/ 	.word	0x00007ba0


	//   ....[22]....
        /*02a0*/ 	.word	0x00007bb0


	//   ....[23]....
        /*02a4*/ 	.word	0x00007bf0


	//   ....[24]....
        /*02a8*/ 	.word	0x00007c10


	//   ....[25]....
        /*02ac*/ 	.word	0x00007c30


	//   ....[26]....
        /*02b0*/ 	.word	0x00007c50


	//   ....[27]....
        /*02b4*/ 	.word	0x00007c70


	//   ....[28]....
        /*02b8*/ 	.word	0x00007c90


	//   ....[29]....
        /*02bc*/ 	.word	0x00007cb0


	//   ....[30]....
        /*02c0*/ 	.word	0x00007ce0


	//   ....[31]....
        /*02c4*/ 	.word	0x00007d00


	//   ....[32]....
        /*02c8*/ 	.word	0x00007d20


	//   ....[33]....
        /*02cc*/ 	.word	0x00007d40


	//   ....[34]....
        /*02d0*/ 	.word	0x00007d60


	//   ....[35]....
        /*02d4*/ 	.word	0x00007da0


	//   ....[36]....
        /*02d8*/ 	.word	0x00007dd0


	//   ....[37]....
        /*02dc*/ 	.word	0x00007df0


	//   ....[38]....
        /*02e0*/ 	.word	0x00007e20


	//   ....[39]....
        /*02e4*/ 	.word	0x00007e40


	//   ....[40]....
        /*02e8*/ 	.word	0x00007e80


	//   ....[41]....
        /*02ec*/ 	.word	0x00007eb0


	//   ....[42]....
        /*02f0*/ 	.word	0x00007ef0


	//   ....[43]....
        /*02f4*/ 	.word	0x00007f30


	//   ....[44]....
        /*02f8*/ 	.word	0x00007f60


	//   ....[45]....
        /*02fc*/ 	.word	0x00007fa0


	//----- nvinfo : EIATTR_EXIT_INSTR_OFFSETS
	.align		4
.L_27397:
        /*0300*/ 	.byte	0x04, 0x1c
        /*0302*/ 	.short	(.L_27399 - .L_27398)


	//   ....[0]....
.L_27398:
        /*0304*/ 	.word	0x00000090


	//   ....[1]....
        /*0308*/ 	.word	0x00008700


	//   ....[2]....
        /*030c*/ 	.word	0x00008800


	//   ....[3]....
        /*0310*/ 	.word	0x00008e90


	//----- nvinfo : EIATTR_CTAIDZ_USED
	.align		4
.L_27399:
        /*0314*/ 	.byte	0x01, 0x04
	.zero		2


	//----- nvinfo : EIATTR_CRS_STACK_SIZE
	.align		4
        /*0318*/ 	.byte	0x04, 0x1e
        /*031a*/ 	.short	(.L_27401 - .L_27400)
.L_27400:
        /*031c*/ 	.word	0x00000000
.L_27401:


//--------------------- .nv.info._ZN4vllm25paged_attention_v2_kernelIttLi112ELi32ELi128ELNS_18Fp8KVCacheDataTypeE0ELb1ELi512EEEvPfS2_PT_PKS3_PKT0_S9_ifPKiSB_iPKfiiiSD_SD_iiiii --------------------------
	.section	.nv.info._ZN4vllm25paged_attention_v2_kernelIttLi112ELi32ELi128ELNS_18Fp8KVCacheDataTypeE0ELb1ELi512EEEvPfS2_PT_PKS3_PKT0_S9_ifPKiSB_iPKfiiiSD_SD_iiiii,"",@"SHT_CUDA_INFO"
	.sectionflags	@""
	.align	4


	//----- nvinfo : EIATTR_CUDA_API_VERSION
	.align		4
        /*0000*/ 	.byte	0x04, 0x37
        /*0002*/ 	.short	(.L_27403 - .L_27402)
.L_27402:
        /*0004*/ 	.word	0x00000082


	//----- nvinfo : EIATTR_SW2861232_WAR
	.align		4
.L_27403:
        /*0008*/ 	.byte	0x01, 0x35
	.zero		2


	//----- nvinfo : EIATTR_PARAM_CBANK
	.align		4
        /*000c*/ 	.byte	0x04, 0x0a
        /*000e*/ 	.short	(.L_27405 - .L_27404)
	.align		4
.L_27404:
        /*0010*/ 	.word	index@(.nv.constant0._ZN4vllm25paged_attention_v2_kernelIttLi112ELi32ELi128ELNS_18Fp8KVCacheDataTypeE0ELb1ELi512EEEvPfS2_PT_PKS3_PKT0_S9_ifPKiSB_iPKfiiiSD_SD_iiiii)
        /*0014*/ 	.short	0x0160
        /*0016*/ 	.short	0x008c


	//----- nvinfo : EIATTR_CBANK_PARAM_SIZE
	.align		4
.L_27405:
        /*0018*/ 	.byte	0x03, 0x19
        /*001a*/ 	.short	0x008c


	//----- nvinfo : EIATTR_KPARAM_INFO
	.align		4
        /*001c*/ 	.byte	0x04, 0x17
        /*001e*/ 	.short	(.L_27407 - .L_27406)
.L_27406:
        /*0020*/ 	.word	0x00000000
        /*0024*/ 	.short	0x0015
        /*0026*/ 	.short	0x0088
        /*0028*/ 	.byte	0x00, 0xf0, 0x11, 0x00


	//----- nvinfo : EIATTR_KPARAM_INFO
	.align		4
.L_27407:
        /*002c*/ 	.byte	0x04, 0x17
        /*002e*/ 	.short	(.L_27409 - .L_27408)
.L_27408:
        /*0030*/ 	.word	0x00000000
        /*0034*/ 	.short	0x0014
        /*0036*/ 	.short	0x0084
        /*0038*/ 	.byte	0x00, 0xf0, 0x11, 0x00


	//----- nvinfo : EIATTR_KPARAM_INFO
	.align		4
.L_27409:
        /*003c*/ 	.byte	0x04, 0x17
        /*003e*/ 	.short	(.L_27411 - .L_27410)
.L_27410:
        /*0040*/ 	.word	0x00000000
        /*0044*/ 	.short	0x0013
        /*0046*/ 	.short	0x0080
        /*0048*/ 	.byte	0x00, 0xf0, 0x11, 0x00


	//----- nvinfo : EIATTR_KPARAM_INFO
	.align		4
.L_27411:
        /*004c*/ 	.byte	0x04, 0x17
        /*004e*/ 	.short	(.L_27413 - .L_27412)
.L_27412:
        /*0050*/ 	.word	0x00000000
        /*0054*/ 	.short	0x0012
        /*0056*/ 	.short	0x007c
        /*0058*/ 	.byte	0x00, 0xf0, 0x11, 0x00


	//----- nvinfo : EIATTR_KPARAM_INFO
	.align		4
.L_27413:
        /*005c*/ 	.byte	0x04, 0x17
        /*005e*/ 	.short	(.L_27415 - .L_27414)
.L_27414:
        /*0060*/ 	.word	0x00000000
        /*0064*/ 	.short	0x0011
        /*0066*/ 	.short	0x0078
        /*0068*/ 	.byte	0x00, 0xf0, 0x11, 0x00


	//----- nvinfo : EIATTR_KPARAM_INFO
	.align		4
.L_27415:
        /*006c*/ 	.byte	0x04, 0x17
        /*006e*/ 	.short	(.L_27417 - .L_27416)
.L_27416:
        /*0070*/ 	.word	0x00000000
        /*0074*/ 	.short	0x0010
        /*0076*/ 	.short	0x0070
        /*0078*/ 	.byte	0x00, 0xf0, 0x21, 0x00


	//----- nvinfo : EIATTR_KPARAM_INFO
	.align		4
.L_27417:
        /*007c*/ 	.byte	0x04, 0x17
        /*007e*/ 	.short	(.L_27419 - .L_27418)
.L_27418:
        /*0080*/ 	.word	0x00000000
        /*0084*/ 	.short	0x000f
        /*0086*/ 	.short	0x0068
        /*0088*/ 	.byte	0x00, 0xf0, 0x21, 0x00


	//----- nvinfo : EIATTR_KPARAM_INFO
	.align		4
.L_27419:
        /*008c*/ 	.byte	0x04, 0x17
        /*008e*/ 	.short	(.L_27421 - .L_27420)
.L_27420:
        /*0090*/ 	.word	0x00000000
        /*0094*/ 	.short	0x000e
        /*0096*/ 	.short	0x0060
        /*0098*/ 	.byte	0x00, 0xf0, 0x11, 0x00


	//----- nvinfo : EIATTR_KPARAM_INFO
	.align		4
.L_27421:
        /*009c*/ 	.byte	0x04, 0x17
        /*009e*/ 	.short	(.L_27423 - .L_27422)
.L_27422:
        /*00a0*/ 	.word	0x00000000
        /*00a4*/ 	.short	0x000d
        /*00a6*/ 	.short	0x005c
        /*00a8*/ 	.byte	0x00, 0xf0, 0x11, 0x00


	//----- nvinfo : EIATTR_KPARAM_INFO
	.align		4
.L_27423:
        /*00ac*/ 	.byte	0x04, 0x17
        /*00ae*/ 	.short	(.L_27425 - .L_27424)
.L_27424:
        /*00b0*/ 	.word	0x00000000
        /*00b4*/ 	.short	0x000c
        /*00b6*/ 	.short	0x0058
        /*00b8*/ 	.byte	0x00, 0xf0, 0x11, 0x00


	//----- nvinfo : EIATTR_KPARAM_INFO
	.align		4
.L_27425:
        /*00bc*/ 	.byte	0x04, 0x17
        /*00be*/ 	.short	(.L_27427 - .L_27426)
.L_27426:
        /*00c0*/ 	.word	0x00000000
        /*00c4*/ 	.short	0x000b
        /*00c6*/ 	.short	0x0050
        /*00c8*/ 	.byte	0x00, 0xf0, 0x21, 0x00


	//----- nvinfo : EIATTR_KPARAM_INFO
	.align		4
.L_27427:
        /*00cc*/ 	.byte	0x04, 0x17
        /*00ce*/ 	.short	(.L_27429 - .L_27428)
.L_27428:
        /*00d0*/ 	.word	0x00000000
        /*00d4*/ 	.short	0x000a
        /*00d6*/ 	.short	0x0048
        /*00d8*/ 	.byte	0x00, 0xf0, 0x11, 0x00


	//----- nvinfo : EIATTR_KPARAM_INFO
	.align		4
.L_27429:
        /*00dc*/ 	.byte	0x04, 0x17
        /*00de*/ 	.short	(.L_27431 - .L_27430)
.L_27430:
        /*00e0*/ 	.word	0x00000000
        /*00e4*/ 	.short	0x0009
        /*00e6*/ 	.short	0x0040
        /*00e8*/ 	.byte	0x00, 0xf0, 0x21, 0x00


	//----- nvinfo : EIATTR_KPARAM_INFO
	.align		4
.L_27431:
        /*00ec*/ 	.byte	0x04, 0x17
        /*00ee*/ 	.short	(.L_27433 - .L_27432)
.L_27432:
        /*00f0*/ 	.word	0x00000000
        /*00f4*/ 	.short	0x0008
        /*00f6*/ 	.short	0x0038
        /*00f8*/ 	.byte	0x00, 0xf0, 0x21, 0x00


	//----- nvinfo : EIATTR_KPARAM_INFO
	.align		4
.L_27433:
        /*00fc*/ 	.byte	0x04, 0x17
        /*00fe*/ 	.short	(.L_27435 - .L_27434)
.L_27434:
        /*0100*/ 	.word	0x00000000
        /*0104*/ 	.short	0x0007
        /*0106*/ 	.short	0x0034
        /*0108*/ 	.byte	0x00, 0xf0, 0x11, 0x00


	//----- nvinfo : EIATTR_KPARAM_INFO
	.align		4
.L_27435:
        /*010c*/ 	.byte	0x04, 0x17
        /*010e*/ 	.short	(.L_27437 - .L_27436)
.L_27436:
        /*0110*/ 	.word	0x00000000
        /*0114*/ 	.short	0x0006
        /*0116*/ 	.short	0x0030
        /*0118*/ 	.byte	0x00, 0xf0, 0x11, 0x00


	//----- nvinfo : EIATTR_KPARAM_INFO
	.align		4
.L_27437:
        /*011c*/ 	.byte	0x04, 0x17
        /*011e*/ 	.short	(.L_27439 - .L_27438)
.L_27438:
        /*0120*/ 	.word	0x00000000
        /*0124*/ 	.short	0x0005
        /*0126*/ 	.short	0x0028
        /*0128*/ 	.byte	0x00, 0xf0, 0x21, 0x00


	//----- nvinfo : EIATTR_KPARAM_INFO
	.align		4
.L_27439:
        /*012c*/ 	.byte	0x04, 0x17
        /*012e*/ 	.short	(.L_27441 - .L_27440)
.L_27440:
        /*0130*/ 	.word	0x00000000
        /*0134*/ 	.short	0x0004
        /*0136*/ 	.short	0x0020
        /*0138*/ 	.byte	0x00, 0xf0, 0x21, 0x00


	//----- nvinfo : EIATTR_KPARAM_INFO
	.align		4
.L_27441:
        /*013c*/ 	.byte	0x04, 0x17
        /*013e*/ 	.short	(.L_27443 - .L_27442)
.L_27442:
        /*0140*/ 	.word	0x00000000
        /*0144*/ 	.short	0x0003
        /*0146*/ 	.short	0x0018
        /*0148*/ 	.byte	0x00, 0xf0, 0x21, 0x00


	//----- nvinfo : EIATTR_KPARAM_INFO
	.align		4
.L_27443:
        /*014c*/ 	.byte	0x04, 0x17
        /*014e*/ 	.short	(.L_27445 - .L_27444)
.L_27444:
        /*0150*/ 	.word	0x00000000
        /*0154*/ 	.short	0x0002
        /*0156*/ 	.short	0x0010
        /*0158*/ 	.byte	0x00, 0xf0, 0x21, 0x00


	//----- nvinfo : EIATTR_KPARAM_INFO
	.align		4
.L_27445:
        /*015c*/ 	.byte	0x04, 0x17
        /*015e*/ 	.short	(.L_27447 - .L_27446)
.L_27446:
        /*0160*/ 	.word	0x00000000
        /*0164*/ 	.short	0x0001
        /*0166*/ 	.short	0x0008
        /*0168*/ 	.byte	0x00, 0xf0, 0x21, 0x00


	//----- nvinfo : EIATTR_KPARAM_INFO
	.align		4
.L_27447:
        /*016c*/ 	.byte	0x04, 0x17
        /*016e*/ 	.short	(.L_27449 - .L_27448)
.L_27448:
        /*0170*/ 	.word	0x00000000
        /*0174*/ 	.short	0x0000
        /*0176*/ 	.short	0x0000
        /*0178*/ 	.byte	0x00, 0xf0, 0x21, 0x00


	//----- nvinfo : EIATTR_MAXREG_COUNT
	.align		4
.L_27449:
        /*017c*/ 	.byte	0x03, 0x1b
        /*017e*/ 	.short	0x00ff


	//----- nvinfo : EIATTR_NUM_BARRIERS
	.align		4
        /*0180*/ 	.byte	0x02, 0x4c
        /*0182*/ 	.byte	0x01
	.zero		1


	//----- nvinfo : EIATTR_MERCURY_ISA_VERSION
	.align		4
        /*0184*/ 	.byte	0x03, 0x5f
        /*0186*/ 	.short	0x0000


	//----- nvinfo : EIATTR_COOP_GROUP_MASK_REGIDS
	.align		4
        /*0188*/ 	.byte	0x04, 0x29
        /*018a*/ 	.short	(.L_27451 - .L_27450)


	//   ....[0]....
.L_27450:
        /*018c*/ 	.word	0xffffffff


	//   ....[1]....
        /*0190*/ 	.word	0xffffffff


	//   ....[2]....
        /*0194*/ 	.word	0xffffffff


	//   ....[3]....
        /*0198*/ 	.word	0xffffffff


	//   ....[4]....
        /*019c*/ 	.word	0xffffffff


	//   ....[5]....
        /*01a0*/ 	.word	0xffffffff


	//   ....[6]....
        /*01a4*/ 	.word	0xffffffff


	//   ....[7]....
        /*01a8*/ 	.word	0xffffffff


	//   ....[8]....
        /*01ac*/ 	.word	0xffffffff


	//   ....[9]....
        /*01b0*/ 	.word	0xffffffff


	//   ....[10]....
        /*01b4*/ 	.word	0xffffffff


	//   ....[11]....
        /*01b8*/ 	.word	0xffffffff


	//   ....[12]....
        /*01bc*/ 	.word	0xffffffff


	//   ....[13]....
        /*01c0*/ 	.word	0xffffffff


	//   ....[14]....
        /*01c4*/ 	.word	0xffffffff


	//   ....[15]....
        /*01c8*/ 	.word	0xffffffff


	//   ....[16]....
        /*01cc*/ 	.word	0xffffffff


	//   ....[17]....
        /*01d0*/ 	.word	0xffffffff


	//   ....[18]....
        /*01d4*/ 	.word	0xffffffff


	//   ....[19]....
        /*01d8*/ 	.word	0xffffffff


	//   ....[20]....
        /*01dc*/ 	.word	0xffffffff


	//   ....[21]....
        /*01e0*/ 	.word	0xffffffff


	//   ....[22]....
        /*01e4*/ 	.word	0xffffffff


	//   ....[23]....
        /*01e8*/ 	.word	0xffffffff


	//   ....[24]....
        /*01ec*/ 	.word	0xffffffff


	//   ....[25]....
        /*01f0*/ 	.word	0xffffffff


	//   ....[26]....
        /*01f4*/ 	.word	0xffffffff


	//   ....[27]....
        /*01f8*/ 	.word	0xffffffff


	//   ....[28]....
        /*01fc*/ 	.word	0xffffffff


	//   ....[29]....
        /*0200*/ 	.word	0xffffffff


	//   ....[30]....
        /*0204*/ 	.word	0xffffffff


	//   ....[31]....
        /*0208*/ 	.word	0xffffffff


	//   ....[32]....
        /*020c*/ 	.word	0xffffffff


	//   ....[33]....
        /*0210*/ 	.word	0xffffffff


	//   ....[34]....
        /*0214*/ 	.word	0xffffffff


	//   ....[35]....
        /*0218*/ 	.word	0xffffffff


	//   ....[36]....
        /*021c*/ 	.word	0xffffffff


	//   ....[37]....
        /*0220*/ 	.word	0xffffffff


	//   ....[38]....
        /*0224*/ 	.word	0xffffffff


	//   ....[39]....
        /*0228*/ 	.word	0xffffffff


	//   ....[40]....
        /*022c*/ 	.word	0xffffffff


	//   ....[41]....
        /*0230*/ 	.word	0xffffffff


	//   ....[42]....
        /*0234*/ 	.word	0xffffffff


	//   ....[43]....
        /*0238*/ 	.word	0xffffffff


	//----- nvinfo : EIATTR_COOP_GROUP_INSTR_OFFSETS
	.align		4
.L_27451:
        /*023c*/ 	.byte	0x04, 0x28
        /*023e*/ 	.short	(.L_27453 - .L_27452)


	//   ....[0]....
.L_27452:
        /*0240*/ 	.word	0x000028d0


	//   ....[1]....
        /*0244*/ 	.word	0x00002920


	//   ....[2]....
        /*0248*/ 	.word	0x00002950


	//   ....[3]....
        /*024c*/ 	.word	0x00002990


	//   ....[4]....
        /*0250*/ 	.word	0x000029c0


	//   ....[5]....
        /*0254*/ 	.word	0x00002a30


	//   ....[6]....
        /*0258*/ 	.word	0x00002a50


	//   ....[7]....
        /*025c*/ 	.word	0x00002a80


	//   ....[8]....
        /*0260*/ 	.word	0x000038c0


	//   ....[9]....
        /*0264*/ 	.word	0x00003930


	//   ....[10]....
        /*0268*/ 	.word	0x00003960


	//   ....[11]....
        /*026c*/ 	.word	0x00003980


	//   ....[12]....
        /*0270*/ 	.word	0x000039a0


	//   ....[13]....
        /*0274*/ 	.word	0x000039f0


	//   ....[14]....
        /*0278*/ 	.word	0x00003a10


	//   ....[15]....
        /*027c*/ 	.word	0x00003a30


	//   ....[16]....
        /*0280*/ 	.word	0x000076a0


	//   ....[17]....
        /*0284*/ 	.word	0x000076c0


	//   ....[18]....
        /*0288*/ 	.word	0x000076d0


	//   ....[19]....
        /*028c*/ 	.word	0x000076e0


	//   ....[20]....
        /*0290*/ 	.word	0x000076f0


	//   ....[21]....
        /*0294*/ 	.word	0x00007700


	//   ....[22]....
        /*0298*/ 	.word	0x00007710


	//   ....[23]....
        /*029c*/ 	.word	0x00007730


	//   ....[24]....
        /*02a0*/ 	.word	0x00007770


	//   ....[25]....
        /*02a4*/ 	.word	0x00007790


	//   ....[26]....
        /*02a8*/ 	.word	0x000077b0


	//   ....[27]....
        /*02ac*/ 	.word	0x000077d0


	//   ....[28]....
        /*02b0*/ 	.word	0x000077f0


	//   ....[29]....
        /*02b4*/ 	.word	0x00007810


	//   ....[30]....
        /*02b8*/ 	.word	0x00007830


	//   ....[31]....
        /*02bc*/ 	.word	0x00007870


	//   ....[32]....
        /*02c0*/ 	.word	0x000078a0


	//   ....[33]....
        /*02c4*/ 	.word	0x000078d0


	//   ....[34]....
        /*02c8*/ 	.word	0x00007900


	//   ....[35]....
        /*02cc*/ 	.word	0x00007920


	//   ....[36]....
        /*02d0*/ 	.word	0x00007950


	//   ....[37]....
        /*02d4*/ 	.word	0x00007970


	//   ....[38]....
        /*02d8*/ 	.word	0x000079a0


	//   ....[39]....
        /*02dc*/ 	.word	0x000079d0


	//   ....[40]....
        /*02e0*/ 	.word	0x00007a00


	//   ....[41]....
        /*02e4*/ 	.word	0x00007a40


	//   ....[42]....
        /*02e8*/ 	.word	0x00007a80


	//   ....[43]....
        /*02ec*/ 	.word	0x00007ac0


	//----- nvinfo : EIATTR_EXIT_INSTR_OFFSETS
	.align		4
.L_27453:
        /*02f0*/ 	.byte	0x04, 0x1c
        /*02f2*/ 	.short	(.L_27455 - .L_27454)


	//   ....[0]....
.L_27454:
        /*02f4*/ 	.word	0x00000090


	//   ....[1]....
        /*02f8*/ 	.word	0x000081c0


	//   ....[2]....
        /*02fc*/ 	.word	0x000082c0


	//   ....[3]....
        /*0300*/ 	.word	0x000088e0


	//----- nvinfo : EIATTR_CTAIDZ_USED
	.align		4
.L_27455:
        /*0304*/ 	.byte	0x01, 0x04
	.zero		2


	//----- nvinfo : EIATTR_CRS_STACK_SIZE
	.align		4
        /*0308*/ 	.byte	0x04, 0x1e
        /*030a*/ 	.short	(.L_27457 - .L_27456)
.L_27456:
        /*030c*/ 	.word	0x00000000
.L_27457:


//--------------------- .nv.info._ZN4vllm25paged_attention_v2_kernelIttLi96ELi32ELi128ELNS_18Fp8KVCacheDataTypeE0ELb1ELi512EEEvPfS2_PT_PKS3_PKT0_S9_ifPKiSB_iPKfiiiSD_SD_iiiii --------------------------
	.section	.nv.info._ZN4vllm25paged_attention_v2_kernelIttLi96ELi32ELi128ELNS_18Fp8KVCacheDataTypeE0ELb1ELi512EEEvPfS2_PT_PKS3_PKT0_S9_ifPKiSB_iPKfiiiSD_SD_iiiii,"",@"SHT_CUDA_INFO"
	.sectionflags	@""
	.align	4


	//----- nvinfo : EIATTR_CUDA_API_VERSION
	.align		4
        /*0000*/ 	.byte	0x04, 0x37
        /*0002*/ 	.short	(.L_27459 - .L_27458)
.L_27458:
        /*0004*/ 	.word	0x00000082


	//----- nvinfo : EIATTR_SW2861232_WAR
	.align		4
.L_27459:
        /*0008*/ 	.byte	0x01, 0x35
	.zero		2


	//----- nvinfo : EIATTR_PARAM_CBANK
	.align		4
        /*000c*/ 	.byte	0x04, 0x0a
        /*000e*/ 	.short	(.L_27461 - .L_27460)
	.align		4
.L_27460:
        /*0010*/ 	.word	index@(.nv.constant0._ZN4vllm25paged_attention_v2_kernelIttLi96ELi32ELi128ELNS_18Fp8KVCacheDataTypeE0ELb1ELi512EEEvPfS2_PT_PKS3_PKT0_S9_ifPKiSB_iPKfiiiSD_SD_iiiii)
        /*0014*/ 	.short	0x0160
        /*0016*/ 	.short	0x008c


	//----- nvinfo : EIATTR_CBANK_PARAM_SIZE
	.align		4
.L_27461:
        /*0018*/ 	.byte	0x03, 0x19
        /*001a*/ 	.short	0x008c


	//----- nvinfo : EIATTR_KPARAM_INFO
	.align		4
        /*001c*/ 	.byte	0x04, 0x17
        /*001e*/ 	.short	(.L_27463 - .L_27462)
.L_27462:
        /*0020*/ 	.word	0x00000000
        /*0024*/ 	.short	0x0015
        /*0026*/ 	.short	0x0088
        /*0028*/ 	.byte	0x00, 0xf0, 0x11, 0x00


	//----- nvinfo : EIATTR_KPARAM_INFO
	.align		4
.L_27463:
        /*002c*/ 	.byte	0x04, 0x17
        /*002e*/ 	.short	(.L_27465 - .L_27464)
.L_27464:
        /*0030*/ 	.word	0x00000000
        /*0034*/ 	.short	0x0014
        /*0036*/ 	.short	0x0084
        /*0038*/ 	.byte	0x00, 0xf0, 0x11, 0x00


	//----- nvinfo : EIATTR_KPARAM_INFO
	.align		4
.L_27465:
        /*003c*/ 	.byte	0x04, 0x17
        /*003e*/ 	.short	(.L_27467 - .L_27466)
.L_27466:
        /*0040*/ 	.word	0x00000000
        /*0044*/ 	.short	0x0013
        /*0046*/ 	.short	0x0080
        /*0048*/ 	.byte	0x00, 0xf0, 0x11, 0x00


	//----- nvinfo : EIATTR_KPARAM_INFO
	.align		4
.L_27467:
        /*004c*/ 	.byte	0x04, 0x17
        /*004e*/ 	.short	(.L_27469 - .L_27468)
.L_27468:
        /*0050*/ 	.word	0x00000000
        /*0054*/ 	.short	0x0012
        /*0056*/ 	.short	0x007c
        /*0058*/ 	.byte	0x00, 0xf0, 0x11, 0x00


	//----- nvinfo : EIATTR_KPARAM_INFO
	.align		4
.L_27469:
        /*005c*/ 	.byte	0x04, 0x17
        /*005e*/ 	.short	(.L_27471 - .L_27470)
.L_27470:
        /*0060*/ 	.word	0x00000000
        /*0064*/ 	.short	0x0011
        /*0066*/ 	.short	0x0078
        /*0068*/ 	.byte	0x00, 0xf0, 0x11, 0x00


	//----- nvinfo : EIATTR_KPARAM_INFO
	.align		4
.L_27471:
        /*006c*/ 	.byte	0x04, 0x17
        /*006e*/ 	.short	(.L_27473 - .L_27472)
.L_27472:
        /*0070*/ 	.word	0x00000000
        /*0074*/ 	.short	0x0010
        /*0076*/ 	.short	0x0070
        /*0078*/ 	.byte	0x00, 0xf0, 0x21, 0x00


	//----- nvinfo : EIATTR_KPARAM_INFO
	.align		4
.L_27473:
        /*007c*/ 	.byte	0x04, 0x17
        /*007e*/ 	.short	(.L_27475 - .L_27474)
.L_27474:
        /*0080*/ 	.word	0x00000000
        /*0084*/ 	.short	0x000f
        /*0086*/ 	.short	0x0068
        /*0088*/ 	.byte	0x00, 0xf0, 0x21, 0x00


	//----- nvinfo : EIATTR_KPARAM_INFO
	.align		4
.L_27475:
        /*008c*/ 	.byte	0x04, 0x17
        /*008e*/ 	.short	(.L_27477 - .L_27476)
.L_27476:
        /*0090*/ 	.word	0x00000000
        /*0094*/ 	.short	0x000e
        /*0096*/ 	.short	0x0060
        /*0098*/ 	.byte	0x00, 0xf0, 0x11, 0x00


	//----- nvinfo : EIATTR_KPARAM_INFO
	.align		4
.L_27477:
        /*009c*/ 	.byte	0x04, 0x17
        /*009e*/ 	.short	(.L_27479 - .L_27478)
.L_27478:
        /*00a0*/ 	.word	0x00000000
        /*00a4*/ 	.short	0x000d
        /*00a6*/ 	.short	0x005c
        /*00a8*/ 	.byte	0x00, 0xf0, 0x11, 0x00


	//----- nvinfo : EIATTR_KPARAM_INFO
	.align		4
.L_27479:
        /*00ac*/ 	.byte	0x04, 0x17
        /*00ae*/ 	.short	(.L_27481 - .L_27480)
.L_27480:
        /*00b0*/ 	.word	0x00000000
        /*00b4*/ 	.short	0x000c
        /*00b6*/ 	.short	0x0058
        /*00b8*/ 	.byte	0x00, 0xf0, 0x11, 0x00


	//----- nvinfo : EIATTR_KPARAM_INFO
	.align		4
.L_27481:
        /*00bc*/ 	.byte	0x04, 0x17
        /*00be*/ 	.short	(.L_27483 - .L_27482)
.L_27482:
        /*00c0*/ 	.word	0x00000000
        /*00c4*/ 	.short	0x000b
        /*00c6*/ 	.short	0x0050
        /*00c8*/ 	.byte	0x00, 0xf0, 0x21, 0x00


	//----- nvinfo : EIATTR_KPARAM_INFO
	.align		4
.L_27483:
        /*00cc*/ 	.byte	0x04, 0x17
        /*00ce*/ 	.short	(.L_27485 - .L_27484)
.L_27484:
        /*00d0*/ 	.word	0x00000000
        /*00d4*/ 	.short	0x000a
        /*00d6*/ 	.short	0x0048
        /*00d8*/ 	.byte	0x00, 0xf0, 0x11, 0x00


	//----- nvinfo : EIATTR_KPARAM_INFO
	.align		4
.L_27485:
        /*00dc*/ 	.byte	0x04, 0x17
        /*00de*/ 	.short	(.L_27487 - .L_27486)
.L_27486:
        /*00e0*/ 	.word	0x00000000
        /*00e4*/ 	.short	0x0009
        /*00e6*/ 	.short	0x0040
        /*00e8*/ 	.byte	0x00, 0xf0, 0x21, 0x00


	//----- nvinfo : EIATTR_KPARAM_INFO
	.align		4
.L_27487:
        /*00ec*/ 	.byte	0x04, 0x17
        /*00ee*/ 	.short	(.L_27489 - .L_27488)
.L_27488:
        /*00f0*/ 	.word	0x00000000
        /*00f4*/ 	.short	0x0008
        /*00f6*/ 	.short	0x0038
        /*00f8*/ 	.byte	0x00, 0xf0, 0x21, 0x00


	//----- nvinfo : EIATTR_KPARAM_INFO
	.align		4
.L_27489:
        /*00fc*/ 	.byte	0x04, 0x17
        /*00fe*/ 	.short	(.L_27491 - .L_27490)
.L_27490:
        /*0100*/ 	.word	0x00000000
        /*0104*/ 	.short	0x0007
        /*0106*/ 	.short	0x0034
        /*0108*/ 	.byte	0x00, 0xf0, 0x11, 0x00


	//----- nvinfo : EIATTR_KPARAM_INFO
	.align		4
.L_27491:
        /*010c*/ 	.byte	0x04, 0x17
        /*010e*/ 	.short	(.L_27493 - .L_27492)
.L_27492:
        /*0110*/ 	.word	0x00000000
        /*0114*/ 	.short	0x0006
        /*0116*/ 	.short	0x0030
        /*0118*/ 	.byte	0x00, 0xf0, 0x11, 0x00


	//----- nvinfo : EIATTR_KPARAM_INFO
	.align		4
.L_27493:
        /*011c*/ 	.byte	0x04, 0x17
        /*011e*/ 	.short	(.L_27495 - .L_27494)
.L_27494:
        /*0120*/ 	.word	0x00000000
        /*0124*/ 	.short	0x0005
        /*0126*/ 	.short	0x0028
        /*0128*/ 	.byte	0x00, 0xf0, 0x21, 0x00


	//----- nvinfo : EIATTR_KPARAM_INFO
	.align		4
.L_27495:
        /*012c*/ 	.byte	0x04, 0x17
        /*012e*/ 	.short	(.L_27497 - .L_27496)
.L_27496:
        /*0130*/ 	.word	0x00000000
        /*0134*/ 	.short	0x0004
        /*0136*/ 	.short	0x0020
        /*0138*/ 	.byte	0x00, 0xf0, 0x21, 0x00


	//----- nvinfo : EIATTR_KPARAM_INFO
	.align		4
.L_27497:
        /*013c*/ 	.byte	0x04, 0x17
        /*013e*/ 	.short	(.L_27499 - .L_27498)
.L_27498:
        /*0140*/ 	.word	0x00000000
        /*0144*/ 	.short	0x0003
        /*0146*/ 	.short	0x0018
        /*0148*/ 	.byte	0x00, 0xf0, 0x21, 0x00


	//----- nvinfo : EIATTR_KPARAM_INFO
	.align		4
.L_27499:
        /*014c*/ 	.byte	0x04, 0x17
        /*014e*/ 	.short	(.L_27501 - .L_27500)
.L_27500:
        /*0150*/ 	.word	0x00000000
        /*0154*/ 	.short	0x0002
        /*0156*/ 	.short	0x0010
        /*0158*/ 	.byte	0x00, 0xf0, 0x21, 0x00


	//----- nvinfo : EIATTR_KPARAM_INFO
	.align		4
.L_27501:
        /*015c*/ 	.byte	0x04, 0x17
        /*015e*/ 	.short	(.L_27503 - .L_27502)
.L_27502:
        /*0160*/ 	.word	0x00000000
        /*0164*/ 	.short	0x0001
        /*0166*/ 	.short	0x0008
        /*0168*/ 	.byte	0x00, 0xf0, 0x21, 0x00


	//----- nvinfo : EIATTR_KPARAM_INFO
	.align		4
.L_27503:
        /*016c*/ 	.byte	0x04, 0x17
        /*016e*/ 	.short	(.L_27505 - .L_27504)
.L_27504:
        /*0170*/ 	.word	0x00000000
        /*0174*/ 	.short	0x0000
        /*0176*/ 	.short	0x0000
        /*0178*/ 	.byte	0x00, 0xf0, 0x21, 0x00


	//----- nvinfo : EIATTR_MAXREG_COUNT
	.align		4
.L_27505:
        /*017c*/ 	.byte	0x03, 0x1b
        /*017e*/ 	.short	0x00ff


	//----- nvinfo : EIATTR_NUM_BARRIERS
	.align		4
        /*0180*/ 	.byte	0x02, 0x4c
        /*0182*/ 	.byte	0x01
	.zero		1


	//----- nvinfo : EIATTR_MERCURY_ISA_VERSION
	.align		4
        /*0184*/ 	.byte	0x03, 0x5f
        /*0186*/ 	.short	0x0000


	//----- nvinfo : EIATTR_COOP_GROUP_MASK_REGIDS
	.align		4
        /*0188*/ 	.byte	0x04, 0x29
        /*018a*/ 	.short	(.L_27507 - .L_27506)


	//   ....[0]....
.L_27506:
        /*018c*/ 	.word	0xffffffff


	//   ....[1]....
        /*0190*/ 	.word	0xffffffff


	//   ....[2]....
        /*0194*/ 	.word	0xffffffff


	//   ....[3]....
        /*0198*/ 	.word	0xffffffff


	//   ....[4]....
        /*019c*/ 	.word	0xffffffff


	//   ....[5]....
        /*01a0*/ 	.word	0xffffffff


	//   ....[6]....
        /*01a4*/ 	.word	0xffffffff


	//   ....[7]....
        /*01a8*/ 	.word	0xffffffff


	//   ....[8]....
        /*01ac*/ 	.word	0xffffffff


	//   ....[9]....
        /*01b0*/ 	.word	0xffffffff


	//   ....[10]....
        /*01b4*/ 	.word	0xffffffff


	//   ....[11]....
        /*01b8*/ 	.word	0xffffffff


	//   ....[12]....
        /*01bc*/ 	.word	0xffffffff


	//   ....[13]....
        /*01c0*/ 	.word	0xffffffff


	//   ....[14]....
        /*01c4*/ 	.word	0xffffffff


	//   ....[15]....
        /*01c8*/ 	.word	0xffffffff


	//   ....[16]....
        /*01cc*/ 	.word	0xffffffff


	//   ....[17]....
        /*01d0*/ 	.word	0xffffffff


	//   ....[18]....
        /*01d4*/ 	.word	0xffffffff


	//   ....[19]....
        /*01d8*/ 	.word	0xffffffff


	//   ....[20]....
        /*01dc*/ 	.word	0xffffffff


	//   ....[21]....
        /*01e0*/ 	.word	0xffffffff


	//   ....[22]....
        /*01e4*/ 	.word	0xffffffff


	//   ....[23]....
        /*01e8*/ 	.word	0xffffffff


	//   ....[24]....
        /*01ec*/ 	.word	0xffffffff


	//   ....[25]....
        /*01f0*/ 	.word	0xffffffff


	//   ....[26]....
        /*01f4*/ 	.word	0xffffffff


	//   ....[27]....
        /*01f8*/ 	.word	0xffffffff


	//   ....[28]....
        /*01fc*/ 	.word	0xffffffff


	//   ....[29]....
        /*0200*/ 	.word	0xffffffff


	//   ....[30]....
        /*0204*/ 	.word	0xffffffff


	//   ....[31]....
        /*0208*/ 	.word	0xffffffff


	//   ....[32]....
        /*020c*/ 	.word	0xffffffff


	//   ....[33]....
        /*0210*/ 	.word	0xffffffff


	//   ....[34]....
        /*0214*/ 	.word	0xffffffff


	//   ....[35]....
        /*0218*/ 	.word	0xffffffff


	//   ....[36]....
        /*021c*/ 	.word	0xffffffff


	//   ....[37]....
        /*0220*/ 	.word	0xffffffff


	//   ....[38]....
        /*0224*/ 	.word	0xffffffff


	//   ....[39]....
        /*0228*/ 	.word	0xffffffff


	//----- nvinfo : EIATTR_COOP_GROUP_INSTR_OFFSETS
	.align		4
.L_27507:
        /*022c*/ 	.byte	0x04, 0x28
        /*022e*/ 	.short	(.L_27509 - .L_27508)


	//   ....[0]....
.L_27508:
        /*0230*/ 	.word	0x00002590


	//   ....[1]....
        /*0234*/ 	.word	0x00002620


	//   ....[2]....
        /*0238*/ 	.word	0x00002640


	//   ....[3]....
        /*023c*/ 	.word	0x00002660


	//   ....[4]....
        /*0240*/ 	.word	0x00002680


	//   ....[5]....
        /*0244*/ 	.word	0x000026e0


	//   ....[6]....
        /*0248*/ 	.word	0x00002710


	//   ....[7]....
        /*024c*/ 	.word	0x00002730


	//   ....[8]....
        /*0250*/ 	.word	0x00003570


	//   ....[9]....
        /*0254*/ 	.word	0x000035d0


	//   ....[10]....
        /*0258*/ 	.word	0x00003600


	//   ....[11]....
        /*025c*/ 	.word	0x00003620


	//   ....[12]....
        /*0260*/ 	.word	0x00003640


	//   ....[13]....
        /*0264*/ 	.word	0x00003690


	//   ....[14]....
        /*0268*/ 	.word	0x000036b0


	//   ....[15]....
        /*026c*/ 	.word	0x000036d0


	//   ....[16]....
        /*0270*/ 	.word	0x00006ce0


	//   ....[17]....
        /*0274*/ 	.word	0x00006d00


	//   ....[18]....
        /*0278*/ 	.word	0x00006d10


	//   ....[19]....
        /*027c*/ 	.word	0x00006d20


	//   ....[20]....
        /*0280*/ 	.word	0x00006d30


	//   ....[21]....
        /*0284*/ 	.word	0x00006d50


	//   ....[22]....
        /*0288*/ 	.word	0x00006d70


	//   ....[23]....
        /*028c*/ 	.word	0x00006d90


	//   ....[24]....
        /*0290*/ 	.word	0x00006db0


	//   ....[25]....
        /*0294*/ 	.word	0x00006dd0


	//   ....[26]....
        /*0298*/ 	.word	0x00006df0


	//   ....[27]....
        /*029c*/ 	.word	0x00006e10


	//   ....[28]....
        /*02a0*/ 	.word	0x00006e40


	//   ....[29]....
        /*02a4*/ 	.word	0x00006e80


	//   ....[30]....
        /*02a8*/ 	.word	0x00006ec0


	//   ....[31]....
        /*02ac*/ 	.word	0x00006ef0


	//   ....[32]....
        /*02b0*/ 	.word	0x00006f20


	//   ....[33]....
        /*02b4*/ 	.word	0x00006f40


	//   ....[34]....
        /*02b8*/ 	.word	0x00006f60


	//   ....[35]....
        /*02bc*/ 	.word	0x00006f80


	//   ....[36]....
        /*02c0*/ 	.word	0x00006fb0


	//   ....[37]....
        /*02c4*/ 	.word	0x00006fe0


	//   ....[38]....
        /*02c8*/ 	.word	0x00007020


	//   ....[39]....
        /*02cc*/ 	.word	0x00007060


	//----- nvinfo : EIATTR_EXIT_INSTR_OFFSETS
	.align		4
.L_27509:
        /*02d0*/ 	.byte	0x04, 0x1c
        /*02d2*/ 	.short	(.L_27511 - .L_27510)


	//   ....[0]....
.L_27510:
        /*02d4*/ 	.word	0x00000090


	//   ....[1]....
        /*02d8*/ 	.word	0x000076b0


	//   ....[2]....
        /*02dc*/ 	.word	0x000077b0


	//   ....[3]....
        /*02e0*/ 	.word	0x00007cf0


	//----- nvinfo : EIATTR_CTAIDZ_USED
	.align		4
.L_27511:
        /*02e4*/ 	.byte	0x01, 0x04
	.zero		2


	//----- nvinfo : EIATTR_CRS_STACK_SIZE
	.align		4
        /*02e8*/ 	.byte	0x04, 0x1e
        /*02ea*/ 	.short	(.L_27513 - .L_27512)
.L_27512:
        /*02ec*/ 	.word	0x00000000
.L_27513:


//--------------------- .nv.info._ZN4vllm25paged_attention_v2_kernelIttLi80ELi32ELi128ELNS_18Fp8KVCacheDataTypeE0ELb1ELi512EEEvPfS2_PT_PKS3_PKT0_S9_ifPKiSB_iPKfiiiSD_SD_iiiii --------------------------
	.section	.nv.info._ZN4vllm25paged_attention_v2_kernelIttLi80ELi32ELi128ELNS_18Fp8KVCacheDataTypeE0ELb1ELi512EEEvPfS2_PT_PKS3_PKT0_S9_ifPKiSB_iPKfiiiSD_SD_iiiii,"",@"SHT_CUDA_INFO"
	.sectionflags	@""
	.align	4


	//----- nvinfo : EIATTR_CUDA_API_VERSION
	.align		4
        /*0000*/ 	.byte	0x04, 0x37
        /*0002*/ 	.short	(.L_27515 - .L_27514)
.L_27514:
        /*0004*/ 	.word	0x00000082


	//----- nvinfo : EIATTR_SW2861232_WAR
	.align		4
.L_27515:
        /*0008*/ 	.byte	0x01, 0x35
	.zero		2


	//----- nvinfo : EIATTR_PARAM_CBANK
	.align		4
        /*000c*/ 	.byte	0x04, 0x0a
        /*000e*/ 	.short	(.L_27517 - .L_27516)
	.align		4
.L_27516:
        /*0010*/ 	.word	index@(.nv.constant0._ZN4vllm25paged_attention_v2_kernelIttLi80ELi32ELi128ELNS_18Fp8KVCacheDataTypeE0ELb1ELi512EEEvPfS2_PT_PKS3_PKT0_S9_ifPKiSB_iPKfiiiSD_SD_iiiii)
        /*0014*/ 	.short	0x0160
        /*0016*/ 	.short	0x008c


	//----- nvinfo : EIATTR_CBANK_PARAM_SIZE
	.align		4
.L_27517:
        /*0018*/ 	.byte	0x03, 0x19
        /*001a*/ 	.short	0x008c


	//----- nvinfo : EIATTR_KPARAM_INFO
	.align		4
        /*001c*/ 	.byte	0x04, 0x17
        /*001e*/ 	.short	(.L_27519 - .L_27518)
.L_27518:
        /*0020*/ 	.word	0x00000000
        /*0024*/ 	.short	0x0015
        /*0026*/ 	.short	0x0088
        /*0028*/ 	.byte	0x00, 0xf0, 0x11, 0x00


	//----- nvinfo : EIATTR_KPARAM_INFO
	.align		4
.L_27519:
        /*002c*/ 	.byte	0x04, 0x17
        /*002e*/ 	.short	(.L_27521 - .L_27520)
.L_27520:
        /*0030*/ 	.word	0x00000000
        /*0034*/ 	.short	0x0014
        /*0036*/ 	.short	0x0084
        /*0038*/ 	.byte	0x00, 0xf0, 0x11, 0x00


	//----- nvinfo : EIATTR_KPARAM_INFO
	.align		4
.L_27521:
        /*003c*/ 	.byte	0x04, 0x17
        /*003e*/ 	.short	(.L_27523 - .L_27522)
.L_27522:
        /*0040*/ 	.word	0x00000000
        /*0044*/ 	.short	0x0013
        /*0046*/ 	.short	0x0080
        /*0048*/ 	.byte	0x00, 0xf0, 0x11, 0x00


	//----- nvinfo : EIATTR_KPARAM_INFO
	.align		4
.L_27523:
        /*004c*/ 	.byte	0x04, 0x17
        /*004e*/ 	.short	(.L_27525 - .L_27524)
.L_27524:
        /*0050*/ 	.word	0x00000000
        /*0054*/ 	.short	0x0012
        /*0056*/ 	.short	0x007c
        /*0058*/ 	.byte	0x00, 0xf0, 0x11, 0x00


	//----- nvinfo : EIATTR_KPARAM_INFO
	.align		4
.L_27525:
        /*005c*/ 	.byte	0x04, 0x17
        /*005e*/ 	.short	(.L_27527 - .L_27526)
.L_27526:
        /*0060*/ 	.word	0x00000000
        /*0064*/ 	.short	0x0011
        /*0066*/ 	.short	0x0078
        /*0068*/ 	.byte	0x00, 0xf0, 0x11, 0x00


	//----- nvinfo : EIATTR_KPARAM_INFO
	.align		4
.L_27527:
        /*006c*/ 	.byte	0x04, 0x17
        /*006e*/ 	.short	(.L_27529 - .L_27528)
.L_27528:
        /*0070*/ 	.word	0x00000000
        /*0074*/ 	.short	0x0010
        /*0076*/ 	.short	0x0070
        /*0078*/ 	.byte	0x00, 0xf0, 0x21, 0x00


	//----- nvinfo : EIATTR_KPARAM_INFO
	.align		4
.L_27529:
        /*007c*/ 	.byte	0x04, 0x17
        /*007e*/ 	.short	(.L_27531 - .L_27530)
.L_27530:
        /*0080*/ 	.word	0x00000000
        /*0084*/ 	.short	0x000f
        /*0086*/ 	.short	0x0068
        /*0088*/ 	.byte	0x00, 0xf0, 0x21, 0x00


	//----- nvinfo : EIATTR_KPARAM_INFO
	.align		4
.L_27531:
        /*008c*/ 	.byte	0x04, 0x17
        /*008e*/ 	.short	(.L_27533 - .L_27532)
.L_27532:
        /*0090*/ 	.word	0x00000000
        /*0094*/ 	.short	0x000e
        /*0096*/ 	.short	0x0060
        /*0098*/ 	.byte	0x00, 0xf0, 0x11, 0x00


	//----- nvinfo : EIATTR_KPARAM_INFO
	.align		4
.L_27533:
        /*009c*/ 	.byte	0x04, 0x17
        /*009e*/ 	.short	(.L_27535 - .L_27534)
.L_27534:
        /*00a0*/ 	.word	0x00000000
        /*00a4*/ 	.short	0x000d
        /*00a6*/ 	.short	0x005c
        /*00a8*/ 	.byte	0x00, 0xf0, 0x11, 0x00


	//----- nvinfo : EIATTR_KPARAM_INFO
	.align		4
.L_27535:
        /*00ac*/ 	.byte	0x04, 0x17
        /*00ae*/ 	.short	(.L_27537 - .L_27536)
.L_27536:
        /*00b0*/ 	.word	0x00000000
        /*00b4*/ 	.short	0x000c
        /*00b6*/ 	.short	0x0058
        /*00b8*/ 	.byte	0x00, 0xf0, 0x11, 0x00


	//----- nvinfo : EIATTR_KPARAM_INFO
	.align		4
.L_27537:
        /*00bc*/ 	.byte	0x04, 0x17
        /*00be*/ 	.short	(.L_27539 - .L_27538)
.L_27538:
        /*00c0*/ 	.word	0x00000000
        /*00c4*/ 	.short	0x000b
        /*00c6*/ 	.short	0x0050
        /*00c8*/ 	.byte	0x00, 0xf0, 0x21, 0x00


	//----- nvinfo : EIATTR_KPARAM_INFO
	.align		4
.L_27539:
        /*00cc*/ 	.byte	0x04, 0x17
        /*00ce*/ 	.short	(.L_27541 - .L_27540)
.L_27540:
        /*00d0*/ 	.word	0x00000000
        /*00d4*/ 	.short	0x000a
        /*00d6*/ 	.short	0x0048
        /*00d8*/ 	.byte	0x00, 0xf0, 0x11, 0x00


	//----- nvinfo : EIATTR_KPARAM_INFO
	.align		4
.L_27541:
        /*00dc*/ 	.byte	0x04, 0x17
        /*00de*/ 	.short	(.L_27543 - .L_27542)
.L_27542:
        /*00e0*/ 	.word	0x00000000
        /*00e4*/ 	.short	0x0009
        /*00e6*/ 	.short	0x0040
        /*00e8*/ 	.byte	0x00, 0xf0, 0x21, 0x00


	//----- nvinfo : EIATTR_KPARAM_INFO
	.align		4
.L_27543:
        /*00ec*/ 	.byte	0x04, 0x17
        /*00ee*/ 	.short	(.L_27545 - .L_27544)
.L_27544:
        /*00f0*/ 	.word	0x00000000
        /*00f4*/ 	.short	0x0008
        /*00f6*/ 	.short	0x0038
        /*00f8*/ 	.byte	0x00, 0xf0, 0x21, 0x00


	//----- nvinfo : EIATTR_KPARAM_INFO
	.align		4
.L_27545:
        /*00fc*/ 	.byte	0x04, 0x17
        /*00fe*/ 	.short	(.L_27547 - .L_27546)
.L_27546:
        /*0100*/ 	.word	0x00000000
        /*0104*/ 	.short	0x0007
        /*0106*/ 	.short	0x0034
        /*0108*/ 	.byte	0x00, 0xf0, 0x11, 0x00


	//----- nvinfo : EIATTR_KPARAM_INFO
	.align		4
.L_27547:
        /*010c*/ 	.byte	0x04, 0x17
        /*010e*/ 	.short	(.L_27549 - .L_27548)
.L_27548:
        /*0110*/ 	.word	0x00000000
        /*0114*/ 	.short	0x0006
        /*0116*/ 	.short	0x0030
        /*0118*/ 	.byte	0x00, 0xf0, 0x11, 0x00


	//----- nvinfo : EIATTR_KPARAM_INFO
	.align		4
.L_27549:
        /*011c*/ 	.byte	0x04, 0x17
        /*011e*/ 	.short	(.L_27551 - .L_27550)
.L_27550:
        /*0120*/ 	.word	0x00000000
        /*0124*/ 	.short	0x0005
        /*0126*/ 	.short	0x0028
        /*0128*/ 	.byte	0x00, 0xf0, 0x21, 0x00


	//----- nvinfo : EIATTR_KPARAM_INFO
	.align		4
.L_27551:
        /*012c*/ 	.byte	0x04, 0x17
        /*012e*/ 	.short	(.L_27553 - .L_27552)
.L_27552:
        /*0130*/ 	.word	0x00000000
        /*0134*/ 	.short	0x0004
        /*0136*/ 	.short	0x0020
        /*0138*/ 	.byte	0x00, 0xf0, 0x21, 0x00


	//----- nvinfo : EIATTR_KPARAM_INFO
	.align		4
.L_27553:
        /*013c*/ 	.byte	0x04, 0x17
        /*013e*/ 	.short	(.L_27555 - .L_27554)
.L_27554:
        /*0140*/ 	.word	0x00000000
        /*0144*/ 	.short	0x0003
        /*0146*/ 	.short	0x0018
        /*0148*/ 	.byte	0x00, 0xf0, 0x21, 0x00


	//----- nvinfo : EIATTR_KPARAM_INFO
	.align		4
.L_27555:
        /*014c*/ 	.byte	0x04, 0x17
        /*014e*/ 	.short	(.L_27557 - .L_27556)
.L_27556:
        /*0150*/ 	.word	0x00000000
        /*0154*/ 	.short	0x0002
        /*0156*/ 	.short	0x0010
        /*0158*/ 	.byte	0x00, 0xf0, 0x21, 0x00


	//----- nvinfo : EIATTR_KPARAM_INFO
	.align		4
.L_27557:
        /*015c*/ 	.byte	0x04, 0x17
        /*015e*/ 	.short	(.L_27559 - .L_27558)
.L_27558:
        /*0160*/ 	.word	0x00000000
        /*0164*/ 	.short	0x0001
        /*0166*/ 	.short	0x0008
        /*0168*/ 	.byte	0x00, 0xf0, 0x21, 0x00


	//----- nvinfo : EIATTR_KPARAM_INFO
	.align		4
.L_27559:
        /*016c*/ 	.byte	0x04, 0x17
        /*016e*/ 	.short	(.L_27561 - .L_27560)
.L_27560:
        /*0170*/ 	.word	0x00000000
        /*0174*/ 	.short	0x0000
        /*0176*/ 	.short	0x0000
        /*0178*/ 	.byte	0x00, 0xf0, 0x21, 0x00


	//----- nvinfo : EIATTR_MAXREG_COUNT
	.align		4
.L_27561:
        /*017c*/ 	.byte	0x03, 0x1b
        /*017e*/ 	.short	0x00ff


	//----- nvinfo : EIATTR_NUM_BARRIERS
	.align		4
        /*0180*/ 	.byte	0x02, 0x4c
        /*0182*/ 	.byte	0x01
	.zero		1


	//----- nvinfo : EIATTR_MERCURY_ISA_VERSION
	.align		4
        /*0184*/ 	.byte	0x03, 0x5f
        /*0186*/ 	.short	0x0000


	//----- nvinfo : EIATTR_COOP_GROUP_MASK_REGIDS
	.align		4
        /*0188*/ 	.byte	0x04, 0x29
        /*018a*/ 	.short	(.L_27563 - .L_27562)


	//   ....[0]....
.L_27562:
        /*018c*/ 	.word	0xffffffff


	//   ....[1]....
        /*0190*/ 	.word	0xffffffff


	//   ....[2]....
        /*0194*/ 	.word	0xffffffff


	//   ....[3]....
        /*0198*/ 	.word	0xffffffff


	//   ....[4]....
        /*019c*/ 	.word	0xffffffff


	//   ....[5]....
        /*01a0*/ 	.word	0xffffffff


	//   ....[6]....
        /*01a4*/ 	.word	0xffffffff


	//   ....[7]....
        /*01a8*/ 	.word	0xffffffff


	//   ....[8]....
        /*01ac*/ 	.word	0xffffffff


	//   ....[9]....
        /*01b0*/ 	.word	0xffffffff


	//   ....[10]....
        /*01b4*/ 	.word	0xffffffff


	//   ....[11]....
        /*01b8*/ 	.word	0xffffffff


	//   ....[12]....
        /*01bc*/ 	.word	0xffffffff


	//   ....[13]....
        /*01c0*/ 	.word	0xffffffff


	//   ....[14]....
        /*01c4*/ 	.word	0xffffffff


	//   ....[15]....
        /*01c8*/ 	.word	0xffffffff


	//   ....[16]....
        /*01cc*/ 	.word	0xffffffff


	//   ....[17]....
        /*01d0*/ 	.word	0xffffffff


	//   ....[18]....
        /*01d4*/ 	.word	0xffffffff


	//   ....[19]....
        /*01d8*/ 	.word	0xffffffff


	//   ....[20]....
        /*01dc*/ 	.word	0xffffffff


	//   ....[21]....
        /*01e0*/ 	.word	0xffffffff


	//   ....[22]....
        /*01e4*/ 	.word	0xffffffff


	//   ....[23]....
        /*01e8*/ 	.word	0xffffffff


	//   ....[24]....
        /*01ec*/ 	.word	0xffffffff


	//   ....[25]....
        /*01f0*/ 	.word	0xffffffff


	//   ....[26]....
        /*01f4*/ 	.word	0xffffffff


	//   ....[27]....
        /*01f8*/ 	.word	0xffffffff


	//   ....[28]....
        /*01fc*/ 	.word	0xffffffff


	//   ....[29]....
        /*0200*/ 	.word	0xffffffff


	//   ....[30]....
        /*0204*/ 	.word	0xffffffff


	//   ....[31]....
        /*0208*/ 	.word	0xffffffff


	//   ....[32]....
        /*020c*/ 	.word	0xffffffff


	//   ....[33]....
        /*0210*/ 	.word	0xffffffff


	//   ....[34]....
        /*0214*/ 	.word	0xffffffff


	//   ....[35]....
        /*0218*/ 	.word	0xffffffff


	//----- nvinfo : EIATTR_COOP_GROUP_INSTR_OFFSETS
	.align		4
.L_27563:
        /*021c*/ 	.byte	0x04, 0x28
        /*021e*/ 	.short	(.L_27565 - .L_27564)


	//   ....[0]....
.L_27564:
        /*0220*/ 	.word	0x00002250


	//   ....[1]....
        /*0224*/ 	.word	0x000022a0


	//   ....[2]....
        /*0228*/ 	.word	0x000022c0


	//   ....[3]....
        /*022c*/ 	.word	0x000022e0


	//   ....[4]....
        /*0230*/ 	.word	0x00002310


	//   ....[5]....
        /*0234*/ 	.word	0x00002370


	//   ....[6]....
        /*0238*/ 	.word	0x000023a0


	//   ....[7]....
        /*023c*/ 	.word	0x000023c0


	//   ....[8]....
        /*0240*/ 	.word	0x00003200


	//   ....[9]....
        /*0244*/ 	.word	0x00003260


	//   ....[10]....
        /*0248*/ 	.word	0x00003290


	//   ....[11]....
        /*024c*/ 	.word	0x000032b0


	//   ....[12]....
        /*0250*/ 	.word	0x000032d0


	//   ....[13]....
        /*0254*/ 	.word	0x00003320


	//   ....[14]....
        /*0258*/ 	.word	0x00003340


	//   ....[15]....
        /*025c*/ 	.word	0x00003360


	//   ....[16]....
        /*0260*/ 	.word	0x00006340


	//   ....[17]....
        /*0264*/ 	.word	0x00006360


	//   ....[18]....
        /*0268*/ 	.word	0x00006370


	//   ....[19]....
        /*026c*/ 	.word	0x00006380


	//   ....[20]....
        /*0270*/ 	.word	0x00006390


	//   ....[21]....
        /*0274*/ 	.word	0x000063a0


	//   ....[22]....
        /*0278*/ 	.word	0x000063b0


	//   ....[23]....
        /*027c*/ 	.word	0x000063f0


	//   ....[24]....
        /*0280*/ 	.word	0x00006410


	//   ....[25]....
        /*0284*/ 	.word	0x00006430


	//   ....[26]....
        /*0288*/ 	.word	0x00006450


	//   ....[27]....
        /*028c*/ 	.word	0x00006470


	//   ....[28]....
        /*0290*/ 	.word	0x00006490


	//   ....[29]....
        /*0294*/ 	.word	0x000064b0


	//   ....[30]....
        /*0298*/ 	.word	0x000064f0


	//   ....[31]....
        /*029c*/ 	.word	0x00006530


	//   ....[32]....
        /*02a0*/ 	.word	0x00006570


	//   ....[33]....
        /*02a4*/ 	.word	0x00006590


	//   ....[34]....
        /*02a8*/ 	.word	0x000065c0


	//   ....[35]....
        /*02ac*/ 	.word	0x00006640


	//----- nvinfo : EIATTR_EXIT_INSTR_OFFSETS
	.align		4
.L_27565:
        /*02b0*/ 	.byte	0x04, 0x1c
        /*02b2*/ 	.short	(.L_27567 - .L_27566)


	//   ....[0]....
.L_27566:
        /*02b4*/ 	.word	0x00000090


	//   ....[1]....
        /*02b8*/ 	.word	0x00006bd0


	//   ....[2]....
        /*02bc*/ 	.word	0x00006cd0


	//   ....[3]....
        /*02c0*/ 	.word	0x00007130


	//----- nvinfo : EIATTR_CTAIDZ_USED
	.align		4
.L_27567:
        /*02c4*/ 	.byte	0x01, 0x04
	.zero		2


	//----- nvinfo : EIATTR_CRS_STACK_SIZE
	.align		4
        /*02c8*/ 	.byte	0x04, 0x1e
        /*02ca*/ 	.short	(.L_27569 - .L_27568)
.L_27568:
        /*02cc*/ 	.word	0x00000000
.L_27569:


//--------------------- .nv.info._ZN4vllm25paged_attention_v2_kernelIttLi64ELi32ELi128ELNS_18Fp8KVCacheDataTypeE0ELb1ELi512EEEvPfS2_PT_PKS3_PKT0_S9_ifPKiSB_iPKfiiiSD_SD_iiiii --------------------------
	.section	.nv.info._ZN4vllm25paged_attention_v2_kernelIttLi64ELi32ELi128ELNS_18Fp8KVCacheDataTypeE0ELb1ELi512EEEvPfS2_PT_PKS3_PKT0_S9_ifPKiSB_iPKfiiiSD_SD_iiiii,"",@"SHT_CUDA_INFO"
	.sectionflags	@""
	.align	4


	//----- nvinfo : EIATTR_CUDA_API_VERSION
	.align		4
        /*0000*/ 	.byte	0x04, 0x37
        /*0002*/ 	.short	(.L_27571 - .L_27570)
.L_27570:
        /*0004*/ 	.word	0x00000082


	//----- nvinfo : EIATTR_SW2861232_WAR
	.align		4
.L_27571:
        /*0008*/ 	.byte	0x01, 0x35
	.zero		2


	//----- nvinfo : EIATTR_PARAM_CBANK
	.align		4
        /*000c*/ 	.byte	0x04, 0x0a
        /*000e*/ 	.short	(.L_27573 - .L_27572)
	.align		4
.L_27572:
        /*0010*/ 	.word	index@(.nv.constant0._ZN4vllm25paged_attention_v2_kernelIttLi64ELi32ELi128ELNS_18Fp8KVCacheDataTypeE0ELb1ELi512EEEvPfS2_PT_PKS3_PKT0_S9_ifPKiSB_iPKfiiiSD_SD_iiiii)
        /*0014*/ 	.short	0x0160
        /*0016*/ 	.short	0x008c


	//----- nvinfo : EIATTR_CBANK_PARAM_SIZE
	.align		4
.L_27573:
        /*0018*/ 	.byte	0x03, 0x19
        /*001a*/ 	.short	0x008c


	//----- nvinfo : EIATTR_KPARAM_INFO
	.align		4
        /*001c*/ 	.byte	0x04, 0x17
        /*001e*/ 	.short	(.L_27575 - .L_27574)
.L_27574:
        /*0020*/ 	.word	0x00000000
        /*0024*/ 	.short	0x0015
        /*0026*/ 	.short	0x0088
        /*0028*/ 	.byte	0x00, 0xf0, 0x11, 0x00


	//----- nvinfo : EIATTR_KPARAM_INFO
	.align		4
.L_27575:
        /*002c*/ 	.byte	0x04, 0x17
        /*002e*/ 	.short	(.L_27577 - .L_27576)
.L_27576:
        /*0030*/ 	.word	0x00000000
        /*0034*/ 	.short	0x0014
        /*0036*/ 	.short	0x0084
        /*0038*/ 	.byte	0x00, 0xf0, 0x11, 0x00


	//----- nvinfo : EIATTR_KPARAM_INFO
	.align		4
.L_27577:
        /*003c*/ 	.byte	0x04, 0x17
        /*003e*/ 	.short	(.L_27579 - .L_27578)
.L_27578:
        /*0040*/ 	.word	0x00000000
        /*0044*/ 	.short	0x0013
        /*0046*/ 	.short	0x0080
        /*0048*/ 	.byte	0x00, 0xf0, 0x11, 0x00


	//----- nvinfo : EIATTR_KPARAM_INFO
	.align		4
.L_27579:
        /*004c*/ 	.byte	0x04, 0x17
        /*004e*/ 	.short	(.L_27581 - .L_27580)
.L_27580:
        /*0050*/ 	.word	0x00000000
        /*0054*/ 	.short	0x0012
        /*0056*/ 	.short	0x007c
        /*0058*/ 	.byte	0x00, 0xf0, 0x11, 0x00


	//----- nvinfo : EIATTR_KPARAM_INFO
	.align		4
.L_27581:
        /*005c*/ 	.byte	0x04, 0x17
        /*005e*/ 	.short	(.L_27583 - .L_27582)
.L_27582:
        /*0060*/ 	.word	0x00000000
        /*0064*/ 	.short	0x0011
        /*0066*/ 	.short	0x0078
        /*0068*/ 	.byte	0x00, 0xf0, 0x11, 0x00


	//----- nvinfo : EIATTR_KPARAM_INFO
	.align		4
.L_27583:
        /*006c*/ 	.byte	0x04, 0x17
        /*006e*/ 	.short	(.L_27585 - .L_27584)
.L_27584:
        /*0070*/ 	.word	0x00000000
        /*0074*/ 	.short	0x0010
        /*0076*/ 	.short	0x0070
        /*0078*/ 	.byte	0x00, 0xf0, 0x21, 0x00


	//----- nvinfo : EIATTR_KPARAM_INFO
	.align		4
.L_27585:
        /*007c*/ 	.byte	0x04, 0x17
        /*007e*/ 	.short	(.L_27587 - .L_27586)
.L_27586:
        /*0080*/ 	.word	0x00000000
        /*0084*/ 	.short	0x000f
        /*0086*/ 	.short	0x0068
        /*0088*/ 	.byte	0x00, 0xf0, 0x21, 0x00


	//----- nvinfo : EIATTR_KPARAM_INFO
	.align		4
.L_27587:
        /*008c*/ 	.byte	0x04, 0x17
        /*008e*/ 	.short	(.L_27589 - .L_27588)
.L_27588:
        /*0090*/ 	.word	0x00000000
        /*0094*/ 	.short	0x000e
        /*0096*/ 	.short	0x0060
        /*0098*/ 	.byte	0x00, 0xf0, 0x11, 0x00


	//----- nvinfo : EIATTR_KPARAM_INFO
	.align		4
.L_27589:
        /*009c*/ 	.byte	0x04, 0x17
        /*009e*/ 	.short	(.L_27591 - .L_27590)
.L_27590:
        /*00a0*/ 	.word	0x00000000
        /*00a4*/ 	.short	0x000d
        /*00a6*/ 	.short	0x005c
        /*00a8*/ 	.byte	0x00, 0xf0, 0x11, 0x00


	//----- nvinfo : EIATTR_KPARAM_INFO
	.align		4
.L_27591:
        /*00ac*/ 	.byte	0x04, 0x17
        /*00ae*/ 	.short	(.L_27593 - .L_27592)
.L_27592:
        /*00b0*/ 	.word	0x00000000
        /*00b4*/ 	.short	0x000c
        /*00b6*/ 	.short	0x0058
        /*00b8*/ 	.byte	0x00, 0xf0, 0x11, 0x00


	//----- nvinfo : EIATTR_KPARAM_INFO
	.align		4
.L_27593:
        /*00bc*/ 	.byte	0x04, 0x17
        /*00be*/ 	.short	(.L_27595 - .L_27594)
.L_27594:
        /*00c0*/ 	.word	0x00000000
        /*00c4*/ 	.short	0x000b
        /*00c6*/ 	.short	0x0050
        /*00c8*/ 	.byte	0x00, 0xf0, 0x21, 0x00


	//----- nvinfo : EIATTR_KPARAM_INFO
	.align		4
.L_27595:
        /*00cc*/ 	.byte	0x04, 0x17
        /*00ce*/ 	.short	(.L_27597 - .L_27596)
.L_27596:
        /*00d0*/ 	.word	0x00000000
        /*00d4*/ 	.short	0x000a
        /*00d6*/ 	.short	0x0048
        /*00d8*/ 	.byte	0x00, 0xf0, 0x11, 0x00


	//----- nvinfo : EIATTR_KPARAM_INFO
	.align		4
.L_27597:
        /*00dc*/ 	.byte	0x04, 0x17
        /*00de*/ 	.short	(.L_27599 - .L_27598)
.L_27598:
        /*00e0*/ 	.word	0x00000000
        /*00e4*/ 	.short	0x0009
        /*00e6*/ 	.short	0x0040
        /*00e8*/ 	.byte	0x00, 0xf0, 0x21, 0x00


	//----- nvinfo : EIATTR_KPARAM_INFO
	.align		4
.L_27599:
        /*00ec*/ 	.byte	0x04, 0x17
        /*00ee*/ 	.short	(.L_27601 - .L_27600)
.L_27600:
        /*00f0*/ 	.word	0x00000000
        /*00f4*/ 	.short	0x0008
        /*00f6*/ 	.short	0x0038
        /*00f8*/ 	.byte	0x00, 0xf0, 0x21, 0x00


	//----- nvinfo : EIATTR_KPARAM_INFO
	.align		4
.L_27601:
        /*00fc*/ 	.byte	0x04, 0x17
        /*00fe*/ 	.short	(.L_27603 - .L_27602)
.L_27602:
        /*0100*/ 	.word	0x00000000
        /*0104*/ 	.short	0x0007
        /*0106*/ 	.short	0x0034
        /*0108*/ 	.byte	0x00, 0xf0, 0x11, 0x00


	//----- nvinfo : EIATTR_KPARAM_INFO
	.align		4
.L_27603:
        /*010c*/ 	.byte	0x04, 0x17
        /*010e*/ 	.short	(.L_27605 - .L_27604)
.L_27604:
        /*0110*/ 	.word	0x00000000
        /*0114*/ 	.short	0x0006
        /*0116*/ 	.short	0x0030
        /*0118*/ 	.byte	0x00, 0xf0, 0x11, 0x00


	//----- nvinfo : EIATTR_KPARAM_INFO
	.align		4
.L_27605:
        /*011c*/ 	.byte	0x04, 0x17
        /*011e*/ 	.short	(.L_27607 - .L_27606)
.L_27606:
        /*0120*/ 	.word	0x00000000
        /*0124*/ 	.short	0x0005
        /*0126*/ 	.short	0x0028
        /*0128*/ 	.byte	0x00, 0xf0, 0x21, 0x00


	//----- nvinfo : EIATTR_KPARAM_INFO
	.align		4
.L_27607:
        /*012c*/ 	.byte	0x04, 0x17
        /*012e*/ 	.short	(.L_27609 - .L_27608)
.L_27608:
        /*0130*/ 	.word	0x00000000
        /*0134*/ 	.short	0x0004
        /*0136*/ 	.short	0x0020
        /*0138*/ 	.byte	0x00, 0xf0, 0x21, 0x00


	//----- nvinfo : EIATTR_KPARAM_INFO
	.align		4
.L_27609:
        /*013c*/ 	.byte	0x04, 0x17
        /*013e*/ 	.short	(.L_27611 - .L_27610)
.L_27610:
        /*0140*/ 	.word	0x00000000
        /*0144*/ 	.short	0x0003
        /*0146*/ 	.short	0x0018
        /*0148*/ 	.byte	0x00, 0xf0, 0x21, 0x00


	//----- nvinfo : EIATTR_KPARAM_INFO
	.align		4
.L_27611:
        /*014c*/ 	.byte	0x04, 0x17
        /*014e*/ 	.short	(.L_27613 - .L_27612)
.L_27612:
        /*0150*/ 	.word	0x00000000
        /*0154*/ 	.short	0x0002
        /*0156*/ 	.short	0x0010
        /*0158*/ 	.byte	0x00, 0xf0, 0x21, 0x00


	//----- nvinfo : EIATTR_KPARAM_INFO
	.align		4
.L_27613:
        /*015c*/ 	.byte	0x04, 0x17
        /*015e*/ 	.short	(.L_27615 - .L_27614)
.L_27614:
        /*0160*/ 	.word	0x00000000
        /*0164*/ 	.short	0x0001
        /*0166*/ 	.short	0x0008
        /*0168*/ 	.byte	0x00, 0xf0, 0x21, 0x00


	//----- nvinfo : EIATTR_KPARAM_INFO
	.align		4
.L_27615:
        /*016c*/ 	.byte	0x04, 0x17
        /*016e*/ 	.short	(.L_27617 - .L_27616)
.L_27616:
        /*0170*/ 	.word	0x00000000
        /*0174*/ 	.short	0x0000
        /*0176*/ 	.short	0x0000
        /*0178*/ 	.byte	0x00, 0xf0, 0x21, 0x00


	//----- nvinfo : EIATTR_MAXREG_COUNT
	.align		4
.L_27617:
        /*017c*/ 	.byte	0x03, 0x1b
        /*017e*/ 	.short	0x00ff


	//----- nvinfo : EIATTR_NUM_BARRIERS
	.align		4
        /*0180*/ 	.byte	0x02, 0x4c
        /*0182*/ 	.byte	0x01
	.zero		1


	//----- nvinfo : EIATTR_MERCURY_ISA_VERSION
	.align		4
        /*0184*/ 	.byte	0x03, 0x5f
        /*0186*/ 	.short	0x0000


	//----- nvinfo : EIATTR_COOP_GROUP_MASK_REGIDS
	.align		4
        /*0188*/ 	.byte	0x04, 0x29
        /*018a*/ 	.short	(.L_27619 - .L_27618)


	//   ....[0]....
.L_27618:
        /*018c*/ 	.word	0xffffffff


	//   ....[1]....
        /*0190*/ 	.word	0xffffffff


	//   ....[2]....
        /*0194*/ 	.word	0xffffffff


	//   ....[3]....
        /*0198*/ 	.word	0xffffffff


	//   ....[4]....
        /*019c*/ 	.word	0xffffffff


	//   ....[5]....
        /*01a0*/ 	.word	0xffffffff


	//   ....[6]....
        /*01a4*/ 	.word	0xffffffff


	//   ....[7]....
        /*01a8*/ 	.word	0xffffffff


	//   ....[8]....
        /*01ac*/ 	.word	0xffffffff


	//   ....[9]....
        /*01b0*/ 	.word	0xffffffff


	//   ....[10]....
        /*01b4*/ 	.word	0xffffffff


	//   ....[11]....
        /*01b8*/ 	.word	0xffffffff


	//   ....[12]....
        /*01bc*/ 	.word	0xffffffff


	//   ....[13]....
        /*01c0*/ 	.word	0xffffffff


	//   ....[14]....
        /*01c4*/ 	.word	0xffffffff


	//   ....[15]....
        /*01c8*/ 	.word	0xffffffff


	//   ....[16]....
        /*01cc*/ 	.word	0xffffffff


	//   ....[17]....
        /*01d0*/ 	.word	0xffffffff


	//   ....[18]....
        /*01d4*/ 	.word	0xffffffff


	//   ....[19]....
        /*01d8*/ 	.word	0xffffffff


	//   ....[20]....
        /*01dc*/ 	.word	0xffffffff


	//   ....[21]....
        /*01e0*/ 	.word	0xffffffff


	//   ....[22]....
        /*01e4*/ 	.word	0xffffffff


	//   ....[23]....
        /*01e8*/ 	.word	0xffffffff


	//   ....[24]....
        /*01ec*/ 	.word	0xffffffff


	//   ....[25]....
        /*01f0*/ 	.word	0xffffffff


	//   ....[26]....
        /*01f4*/ 	.word	0xffffffff


	//   ....[27]....
        /*01f8*/ 	.word	0xffffffff


	//   ....[28]....
        /*01fc*/ 	.word	0xffffffff


	//   ....[29]....
        /*0200*/ 	.word	0xffffffff


	//   ....[30]....
        /*0204*/ 	.word	0xffffffff


	//   ....[31]....
        /*0208*/ 	.word	0xffffffff


	//----- nvinfo : EIATTR_COOP_GROUP_INSTR_OFFSETS
	.align		4
.L_27619:
        /*020c*/ 	.byte	0x04, 0x28
        /*020e*/ 	.short	(.L_27621 - .L_27620)


	//   ....[0]....
.L_27620:
        /*0210*/ 	.word	0x00001fa0


	//   ....[1]....
        /*0214*/ 	.word	0x00001ff0


	//   ....[2]....
        /*0218*/ 	.word	0x00002010


	//   ....[3]....
        /*021c*/ 	.word	0x00002030


	//   ....[4]....
        /*0220*/ 	.word	0x00002060


	//   ....[5]....
        /*0224*/ 	.word	0x000020c0


	//   ....[6]....
        /*0228*/ 	.word	0x000020f0


	//   ....[7]....
        /*022c*/ 	.word	0x00002110


	//   ....[8]....
        /*0230*/ 	.word	0x00002f50


	//   ....[9]....
        /*0234*/ 	.word	0x00002fb0


	//   ....[10]....
        /*0238*/ 	.word	0x00002fe0


	//   ....[11]....
        /*023c*/ 	.word	0x00003000


	//   ....[12]....
        /*0240*/ 	.word	0x00003020


	//   ....[13]....
        /*0244*/ 	.word	0x00003070


	//   ....[14]....
        /*0248*/ 	.word	0x00003090


	//   ....[15]....
        /*024c*/ 	.word	0x000030b0


	//   ....[16]....
        /*0250*/ 	.word	0x00005a30


	//   ....[17]....
        /*0254*/ 	.word	0x00005a50


	//   ....[18]....
        /*0258*/ 	.word	0x00005a70


	//   ....[19]....
        /*025c*/ 	.word	0x00005a80


	//   ....[20]....
        /*0260*/ 	.word	0x00005a90


	//   ....[21]....
        /*0264*/ 	.word	0x00005aa0


	//   ....[22]....
        /*0268*/ 	.word	0x00005ac0


	//   ....[23]....
        /*026c*/ 	.word	0x00005ae0


	//   ....[24]....
        /*0270*/ 	.word	0x00005b20


	//   ....[25]....
        /*0274*/ 	.word	0x00005b50


	//   ....[26]....
        /*0278*/ 	.word	0x00005b80


	//   ....[27]....
        /*027c*/ 	.word	0x00005be0


	//   ....[28]....
        /*0280*/ 	.word	0x00005c00


	//   ....[29]....
        /*0284*/ 	.word	0x00005c40


	//   ....[30]....
        /*0288*/ 	.word	0x00005c80


	//   ....[31]....
        /*028c*/ 	.word	0x00005cc0


	//----- nvinfo : EIATTR_EXIT_INSTR_OFFSETS
	.align		4
.L_27621:
        /*0290*/ 	.byte	0x04, 0x1c
        /*0292*/ 	.short	(.L_27623 - .L_27622)


	//   ....[0]....
.L_27622:
        /*0294*/ 	.word	0x000000b0


	//   ....[1]....
        /*0298*/ 	.word	0x00006120


	//   ....[2]....
        /*029c*/ 	.word	0x00006230


	//   ....[3]....
        /*02a0*/ 	.word	0x000065b0


	//----- nvinfo : EIATTR_CTAIDZ_USED
	.align		4
.L_27623:
        /*02a4*/ 	.byte	0x01, 0x04
	.zero		2


	//----- nvinfo : EIATTR_CRS_STACK_SIZE
	.align		4
        /*02a8*/ 	.byte	0x04, 0x1e
        /*02aa*/ 	.short	(.L_27625 - .L_27624)
.L_27624:
        /*02ac*/ 	.word	0x00000000
.L_27625:


//--------------------- .nv.info._ZN4vllm25paged_attention_v2_kernelIttLi32ELi32ELi128ELNS_18Fp8KVCacheDataTypeE0ELb1ELi512EEEvPfS2_PT_PKS3_PKT0_S9_ifPKiSB_iPKfiiiSD_SD_iiiii --------------------------
	.section	.nv.info._ZN4vllm25paged_attention_v2_kernelIttLi32ELi32ELi128ELNS_18Fp8KVCacheDataTypeE0ELb1ELi512EEEvPfS2_PT_PKS3_PKT0_S9_ifPKiSB_iPKfiiiSD_SD_iiiii,"",@"SHT_CUDA_INFO"
	.sectionflags	@""
	.align	4


	//----- nvinfo : EIATTR_CUDA_API_VERSION
	.align		4
        /*0000*/ 	.byte	0x04, 0x37
        /*0002*/ 	.short	(.L_27627 - .L_27626)
.L_27626:
        /*0004*/ 	.word	0x00000082


	//----- nvinfo : EIATTR_SW2861232_WAR
	.align		4
.L_27627:
        /*0008*/ 	.byte	0x01, 0x35
	.zero		2


	//----- nvinfo : EIATTR_PARAM_CBANK
	.align		4
        /*000c*/ 	.byte	0x04, 0x0a
        /*000e*/ 	.short	(.L_27629 - .L_27628)
	.align		4
.L_27628:
        /*0010*/ 	.word	index@(.nv.constant0._ZN4vllm25paged_attention_v2_kernelIttLi32ELi32ELi128ELNS_18Fp8KVCacheDataTypeE0ELb1ELi512EEEvPfS2_PT_PKS3_PKT0_S9_ifPKiSB_iPKfiiiSD_SD_iiiii)
        /*0014*/ 	.short	0x0160
        /*0016*/ 	.short	0x008c


	//----- nvinfo : EIATTR_CBANK_PARAM_SIZE
	.align		4
.L_27629:
        /*0018*/ 	.byte	0x03, 0x19
        /*001a*/ 	.short	0x008c


	//----- nvinfo : EIATTR_KPARAM_INFO
	.align		4
        /*001c*/ 	.byte	0x04, 0x17
        /*001e*/ 	.short	(.L_27631 - .L_27630)
.L_27630:
        /*0020*/ 	.word	0x00000000
        /*0024*/ 	.short	0x0015
        /*0026*/ 	.short	0x0088
        /*0028*/ 	.byte	0x00, 0xf0, 0x11, 0x00


	//----- nvinfo : EIATTR_KPARAM_INFO
	.align		4
.L_27631:
        /*002c*/ 	.byte	0x04, 0x17
        /*002e*/ 	.short	(.L_27633 - .L_27632)
.L_27632:
        /*0030*/ 	.word	0x00000000
        /*0034*/ 	.short	0x0014
        /*0036*/ 	.short	0x0084
        /*0038*/ 	.byte	0x00, 0xf0, 0x11, 0x00


	//----- nvinfo : EIATTR_KPARAM_INFO
	.align		4
.L_27633:
        /*003c*/ 	.byte	0x04, 0x17
        /*003e*/ 	.short	(.L_27635 - .L_27634)
.L_27634:
        /*0040*/ 	.word	0x00000000
        /*0044*/ 	.short	0x0013
        /*0046*/ 	.short	0x0080
        /*0048*/ 	.byte	0x00, 0xf0, 0x11, 0x00


	//----- nvinfo : EIATTR_KPARAM_INFO
	.align		4
.L_27635:
        /*004c*/ 	.byte	0x04, 0x17
        /*004e*/ 	.short	(.L_27637 - .L_27636)
.L_27636:
        /*0050*/ 	.word	0x00000000
        /*0054*/ 	.short	0x0012
        /*0056*/ 	.short	0x007c
        /*0058*/ 	.byte	0x00, 0xf0, 0x11, 0x00


	//----- nvinfo : EIATTR_KPARAM_INFO
	.align		4
.L_27637:
        /*005c*/ 	.byte	0x04, 0x17
        /*005e*/ 	.short	(.L_27639 - .L_27638)
.L_27638:
        /*0060*/ 	.word	0x00000000
        /*0064*/ 	.short	0x0011
        /*0066*/ 	.short	0x0078
        /*0068*/ 	.byte	0x00, 0xf0, 0x11, 0x00


	//----- nvinfo : EIATTR_KPARAM_INFO
	.align		4
.L_27639:
        /*006c*/ 	.byte	0x04, 0x17
        /*006e*/ 	.short	(.L_27641 - .L_27640)
.L_27640:
        /*0070*/ 	.word	0x00000000
        /*0074*/ 	.short	0x0010
        /*0076*/ 	.short	0x0070
        /*0078*/ 	.byte	0x00, 0xf0, 0x21, 0x00


	//----- nvinfo : EIATTR_KPARAM_INFO
	.align		4
.L_27641:
        /*007c*/ 	.byte	0x04, 0x17
        /*007e*/ 	.short	(.L_27643 - .L_27642)
.L_27642:
        /*0080*/ 	.word	0x00000000
        /*0084*/ 	.short	0x000f
        /*0086*/ 	.short	0x0068
        /*0088*/ 	.byte	0x00, 0xf0, 0x21, 0x00


	//----- nvinfo : EIATTR_KPARAM_INFO
	.align		4
.L_27643:
        /*008c*/ 	.byte	0x04, 0x17
        /*008e*/ 	.short	(.L_27645 - .L_27644)
.L_27644:
        /*0090*/ 	.word	0x00000000
        /*0094*/ 	.short	0x000e
        /*0096*/ 	.short	0x0060
        /*0098*/ 	.byte	0x00, 0xf0, 0x11, 0x00


	//----- nvinfo : EIATTR_KPARAM_INFO
	.align		4
.L_27645:
        /*009c*/ 	.byte	0x04, 0x17
        /*009e*/ 	.short	(.L_27647 - .L_27646)
.L_27646:
        /*00a0*/ 	.word	0x00000000
        /*00a4*/ 	.short	0x000d
        /*00a6*/ 	.short	0x005c
        /*00a8*/ 	.byte	0x00, 0xf0, 0x11, 0x00


	//----- nvinfo : EIATTR_KPARAM_INFO
	.align		4
.L_27647:
        /*00ac*/ 	.byte	0x04, 0x17
        /*00ae*/ 	.short	(.L_27649 - .L_27648)
.L_27648:
        /*00b0*/ 	.word	0x00000000
        /*00b4*/ 	.short	0x000c
        /*00b6*/ 	.short	0x0058
        /*00b8*/ 	.byte	0x00, 0xf0, 0x11, 0x00


	//----- nvinfo : EIATTR_KPARAM_INFO
	.align		4
.L_27649:
        /*00bc*/ 	.byte	0x04, 0x17
        /*00be*/ 	.short	(.L_27651 - .L_27650)
.L_27650:
        /*00c0*/ 	.word	0x00000000
        /*00c4*/ 	.short	0x000b
        /*00c6*/ 	.short	0x0050
        /*00c8*/ 	.byte	0x00, 0xf0, 0x21, 0x00


	//----- nvinfo : EIATTR_KPARAM_INFO
	.align		4
.L_27651:
        /*00cc*/ 	.byte	0x04, 0x17
        /*00ce*/ 	.short	(.L_27653 - .L_27652)
.L_27652:
        /*00d0*/ 	.word	0x00000000
        /*00d4*/ 	.short	0x000a
        /*00d6*/ 	.short	0x0048
        /*00d8*/ 	.byte	0x00, 0xf0, 0x11, 0x00


	//----- nvinfo : EIATTR_KPARAM_INFO
	.align		4
.L_27653:
        /*00dc*/ 	.byte	0x04, 0x17
        /*00de*/ 	.short	(.L_27655 - .L_27654)
.L_27654:
        /*00e0*/ 	.word	0x00000000
        /*00e4*/ 	.short	0x0009
        /*00e6*/ 	.short	0x0040
        /*00e8*/ 	.byte	0x00, 0xf0, 0x21, 0x00


	//----- nvinfo : EIATTR_KPARAM_INFO
	.align		4
.L_27655:
        /*00ec*/ 	.byte	0x04, 0x17
        /*00ee*/ 	.short	(.L_27657 - .L_27656)
.L_27656:
        /*00f0*/ 	.word	0x00000000
        /*00f4*/ 	.short	0x0008
        /*00f6*/ 	.short	0x0038
        /*00f8*/ 	.byte	0x00, 0xf0, 0x21, 0x00


	//----- nvinfo : EIATTR_KPARAM_INFO
	.align		4
.L_27657:
        /*00fc*/ 	.byte	0x04, 0x17
        /*00fe*/ 	.short	(.L_27659 - .L_27658)
.L_27658:
        /*0100*/ 	.word	0x00000000
        /*0104*/ 	.short	0x0007
        /*0106*/ 	.short	0x0034
        /*0108*/ 	.byte	0x00, 0xf0, 0x11, 0x00


	//----- nvinfo : EIATTR_KPARAM_INFO
	.align		4
.L_27659:
        /*010c*/ 	.byte	0x04, 0x17
        /*010e*/ 	.short	(.L_27661 - .L_27660)
.L_27660:
        /*0110*/ 	.word	0x00000000
        /*0114*/ 	.short	0x0006
        /*0116*/ 	.short	0x0030
        /*0118*/ 	.byte	0x00, 0xf0, 0x11, 0x00


	//----- nvinfo : EIATTR_KPARAM_INFO
	.align		4
.L_27661:
        /*011c*/ 	.byte	0x04, 0x17
        /*011e*/ 	.short	(.L_27663 - .L_27662)
.L_27662:
        /*0120*/ 	.word	0x00000000
        /*0124*/ 	.short	0x0005
        /*0126*/ 	.short	0x0028
        /*0128*/ 	.byte	0x00, 0xf0, 0x21, 0x00


	//----- nvinfo : EIATTR_KPARAM_INFO
	.align		4
.L_27663:
        /*012c*/ 	.byte	0x04, 0x17
        /*012e*/ 	.short	(.L_27665 - .L_27664)
.L_27664:
        /*0130*/ 	.word	0x00000000
        /*0134*/ 	.short	0x0004
        /*0136*/ 	.short	0x0020
        /*0138*/ 	.byte	0x00, 0xf0, 0x21, 0x00


	//----- nvinfo : EIATTR_KPARAM_INFO
	.align		4
.L_27665:
        /*013c*/ 	.byte	0x04, 0x17
        /*013e*/ 	.short	(.L_27667 - .L_27666)
.L_27666:
        /*0140*/ 	.word	0x00000000
        /*0144*/ 	.short	0x0003
        /*0146*/ 	.short	0x0018
        /*0148*/ 	.byte	0x00, 0xf0, 0x21, 0x00


	//----- nvinfo : EIATTR_KPARAM_INFO
	.align		4
.L_27667:
        /*014c*/ 	.byte	0x04, 0x17
        /*014e*/ 	.short	(.L_27669 - .L_27668)
.L_27668:
        /*0150*/ 	.word	0x00000000
        /*0154*/ 	.short	0x0002
        /*0156*/ 	.short	0x0010
        /*0158*/ 	.byte	0x00, 0xf0, 0x21, 0x00


	//----- nvinfo : EIATTR_KPARAM_INFO
	.align		4
.L_27669:
        /*015c*/ 	.byte	0x04, 0x17
        /*015e*/ 	.short	(.L_27671 - .L_27670)
.L_27670:
        /*0160*/ 	.word	0x00000000
        /*0164*/ 	.short	0x0001
        /*0166*/ 	.short	0x0008
        /*0168*/ 	.byte	0x00, 0xf0, 0x21, 0x00


	//----- nvinfo : EIATTR_KPARAM_INFO
	.align		4
.L_27671:
        /*016c*/ 	.byte	0x04, 0x17
        /*016e*/ 	.short	(.L_27673 - .L_27672)
.L_27672:
        /*0170*/ 	.word	0x00000000
        /*0174*/ 	.short	0x0000
        /*0176*/ 	.short	0x0000
        /*0178*/ 	.byte	0x00, 0xf0, 0x21, 0x00


	//----- nvinfo : EIATTR_MAXREG_COUNT
	.align		4
.L_27673:
        /*017c*/ 	.byte	0x03, 0x1b
        /*017e*/ 	.short	0x00ff


	//----- nvinfo : EIATTR_NUM_BARRIERS
	.align		4
        /*0180*/ 	.byte	0x02, 0x4c
        /*0182*/ 	.byte	0x01
	.zero		1


	//----- nvinfo : EIATTR_MERCURY_ISA_VERSION
	.align		4
        /*0184*/ 	.byte	0x03, 0x5f
        /*0186*/ 	.short	0x0000


	//----- nvinfo : EIATTR_COOP_GROUP_MASK_REGIDS
	.align		4
        /*0188*/ 	.byte	0x04, 0x29
        /*018a*/ 	.short	(.L_27675 - .L_27674)


	//   ....[0]....
.L_27674:
        /*018c*/ 	.word	0xffffffff


	//   ....[1]....
        /*0190*/ 	.word	0xffffffff


	//   ....[2]....
        /*0194*/ 	.word	0xffffffff


	//   ....[3]....
        /*0198*/ 	.word	0xffffffff


	//   ....[4]....
        /*019c*/ 	.word	0xffffffff


	//   ....[5]....
        /*01a0*/ 	.word	0xffffffff


	//   ....[6]....
        /*01a4*/ 	.word	0xffffffff


	//   ....[7]....
        /*01a8*/ 	.word	0xffffffff


	//   ....[8]....
        /*01ac*/ 	.word	0xffffffff


	//   ....[9]....
        /*01b0*/ 	.word	0xffffffff


	//   ....[10]....
        /*01b4*/ 	.word	0xffffffff


	//   ....[11]....
        /*01b8*/ 	.word	0xffffffff


	//   ....[12]....
        /*01bc*/ 	.word	0xffffffff


	//   ....[13]....
        /*01c0*/ 	.word	0xffffffff


	//   ....[14]....
        /*01c4*/ 	.word	0xffffffff


	//   ....[15]....
        /*01c8*/ 	.word	0xffffffff


	//   ....[16]....
        /*01cc*/ 	.word	0xffffffff


	//   ....[17]....
        /*01d0*/ 	.word	0xffffffff


	//   ....[18]....
        /*01d4*/ 	.word	0xffffffff


	//   ....[19]....
        /*01d8*/ 	.word	0xffffffff


	//   ....[20]....
        /*01dc*/ 	.word	0xffffffff


	//   ....[21]....
        /*01e0*/ 	.word	0xffffffff


	//   ....[22]....
        /*01e4*/ 	.word	0xffffffff


	//   ....[23]....
        /*01e8*/ 	.word	0xffffffff


	//----- nvinfo : EIATTR_COOP_GROUP_INSTR_OFFSETS
	.align		4
.L_27675:
        /*01ec*/ 	.byte	0x04, 0x28
        /*01ee*/ 	.short	(.L_27677 - .L_27676)


	//   ....[0]....
.L_27676:
        /*01f0*/ 	.word	0x000018e0


	//   ....[1]....
        /*01f4*/ 	.word	0x00001930


	//   ....[2]....
        /*01f8*/ 	.word	0x00001950


	//   ....[3]....
        /*01fc*/ 	.word	0x00001970


	//   ....[4]....
        /*0200*/ 	.word	0x000019a0


	//   ....[5]....
        /*0204*/ 	.word	0x00001a00


	//   ....[6]....
        /*0208*/ 	.word	0x00001a30


	//   ....[7]....
        /*020c*/ 	.word	0x00001a50


	//   ....[8]....
        /*0210*/ 	.word	0x00002890


	//   ....[9]....
        /*0214*/ 	.word	0x000028f0


	//   ....[10]....
        /*0218*/ 	.word	0x00002920


	//   ....[11]....
        /*021c*/ 	.word	0x00002940


	//   ....[12]....
        /*0220*/ 	.word	0x00002960


	//   ....[13]....
        /*0224*/ 	.word	0x000029b0


	//   ....[14]....
        /*0228*/ 	.word	0x000029d0


	//   ....[15]....
        /*022c*/ 	.word	0x000029f0


	//   ....[16]....
        /*0230*/ 	.word	0x00004650


	//   ....[17]....
        /*0234*/ 	.word	0x00004680


	//   ....[18]....
        /*0238*/ 	.word	0x00004690


	//   ....[19]....
        /*023c*/ 	.word	0x000046a0


	//   ....[20]....
        /*0240*/ 	.word	0x000046e0


	//   ....[21]....
        /*0244*/ 	.word	0x00004730


	//   ....[22]....
        /*0248*/ 	.word	0x00004760


	//   ....[23]....
        /*024c*/ 	.word	0x00004790


	//----- nvinfo : EIATTR_EXIT_INSTR_OFFSETS
	.align		4
.L_27677:
        /*0250*/ 	.byte	0x04, 0x1c
        /*0252*/ 	.short	(.L_27679 - .L_27678)


	//   ....[0]....
.L_27678:
        /*0254*/ 	.word	0x000000b0


	//   ....[1]....
        /*0258*/ 	.word	0x00004a30


	//   ....[2]....
        /*025c*/ 	.word	0x00004af0


	//   ....[3]....
        /*0260*/ 	.word	0x00004cb0


	//----- nvinfo : EIATTR_CTAIDZ_USED
	.align		4
.L_27679:
        /*0264*/ 	.byte	0x01, 0x04
	.zero		2


	//----- nvinfo : EIATTR_CRS_STACK_SIZE
	.align		4
        /*0268*/ 	.byte	0x04, 0x1e
        /*026a*/ 	.short	(.L_27681 - .L_27680)
.L_27680:
        /*026c*/ 	.word	0x00000000
.L_27681:


//--------------------- .nv.info._ZN4vllm25paged_attention_v2_kernelIttLi256ELi16ELi128ELNS_18Fp8KVCacheDataTypeE0ELb0ELi512EEEvPfS2_PT_PKS3_PKT0_S9_ifPKiSB_iPKfiiiSD_SD_iiiii --------------------------
	.section	.nv.info._ZN4vllm25paged_attention_v2_kernelIttLi256ELi16ELi128ELNS_18Fp8KVCacheDataTypeE0ELb0ELi512EEEvPfS2_PT_PKS3_PKT0_S9_ifPKiSB_iPKfiiiSD_SD_iiiii,"",@"SHT_CUDA_INFO"
	.sectionflags	@""
	.align	4


	//----- nvinfo : EIATTR_CUDA_API_VERSION
	.align		4
        /*0000*/ 	.byte	0x04, 0x37
        /*0002*/ 	.short	(.L_27683 - .L_27682)
.L_27682:
        /*0004*/ 	.word	0x00000082


	//----- nvinfo : EIATTR_SW2861232_WAR
	.align		4
.L_27683:
        /*0008*/ 	.byte	0x01, 0x35
	.zero		2


	//----- nvinfo : EIATTR_PARAM_CBANK
	.align		4
        /*000c*/ 	.byte	0x04, 0x0a
        /*000e*/ 	.short	(.L_27685 - .L_27684)
	.align		4
.L_27684:
        /*0010*/ 	.word	index@(.nv.constant0._ZN4vllm25paged_attention_v2_kernelIttLi256ELi16ELi128ELNS_18Fp8KVCacheDataTypeE0ELb0ELi512EEEvPfS2_PT_PKS3_PKT0_S9_ifPKiSB_iPKfiiiSD_SD_iiiii)
        /*0014*/ 	.short	0x0160
        /*0016*/ 	.short	0x008c


	//----- nvinfo : EIATTR_CBANK_PARAM_SIZE
	.align		4
.L_27685:
        /*0018*/ 	.byte	0x03, 0x19
        /*001a*/ 	.short	0x008c


	//----- nvinfo : EIATTR_KPARAM_INFO
	.align		4
        /*001c*/ 	.byte	0x04, 0x17
        /*001e*/ 	.short	(.L_27687 - .L_27686)
.L_27686:
        /*0020*/ 	.word	0x00000000
        /*0024*/ 	.short	0x0015
        /*0026*/ 	.short	0x0088
        /*0028*/ 	.byte	0x00, 0xf0, 0x11, 0x00


	//----- nvinfo : EIATTR_KPARAM_INFO
	.align		4
.L_27687:
        /*002c*/ 	.byte	0x04, 0x17
        /*002e*/ 	.short	(.L_27689 - .L_27688)
.L_27688:
        /*0030*/ 	.word	0x00000000
        /*0034*/ 	.short	0x0014
        /*0036*/ 	.short	0x0084
        /*0038*/ 	.byte	0x00, 0xf0, 0x11, 0x00


	//----- nvinfo : EIATTR_KPARAM_INFO
	.align		4
.L_27689:
        /*003c*/ 	.byte	0x04, 0x17
        /*003e*/ 	.short	(.L_27691 - .L_27690)
.L_27690:
        /*0040*/ 	.word	0x00000000
        /*0044*/ 	.short	0x0013
        /*0046*/ 	.short	0x0080
        /*0048*/ 	.byte	0x00, 0xf0, 0x11, 0x00


	//----- nvinfo : EIATTR_KPARAM_INFO
	.align		4
.L_27691:
        /*004c*/ 	.byte	0x04, 0x17
        /*004e*/ 	.short	(.L_27693 - .L_27692)
.L_27692:
        /*0050*/ 	.word	0x00000000
        /*0054*/ 	.short	0x0012
        /*0056*/ 	.short	0x007c
        /*0058*/ 	.byte	0x00, 0xf0, 0x11, 0x00


	//----- nvinfo : EIATTR_KPARAM_INFO
	.align		4
.L_27693:
        /*005c*/ 	.byte	0x04, 0x17
        /*005e*/ 	.short	(.L_27695 - .L_27694)
.L_27694:
        /*0060*/ 	.word	0x00000000
        /*0064*/ 	.short	0x0011
        /*0066*/ 	.short	0x0078
        /*0068*/ 	.byte	0x00, 0xf0, 0x11, 0x00


	//----- nvinfo : EIATTR_KPARAM_INFO
	.align		4
.L_27695:
        /*006c*/ 	.byte	0x04, 0x17
        /*006e*/ 	.short	(.L_27697 - .L_27696)
.L_27696:
        /*0070*/ 	.word	0x00000000
        /*0074*/ 	.short	0x0010
        /*0076*/ 	.short	0x0070
        /*0078*/ 	.byte	0x00, 0xf0, 0x21, 0x00


	//----- nvinfo : EIATTR_KPARAM_INFO
	.align		4
.L_27697:
        /*007c*/ 	.byte	0x04, 0x17
        /*007e*/ 	.short	(.L_27699 - .L_27698)
.L_27698:
        /*0080*/ 	.word	0x00000000
        /*0084*/ 	.short	0x000f
        /*0086*/ 	.short	0x0068
        /*0088*/ 	.byte	0x00, 0xf0, 0x21, 0x00


	//----- nvinfo : EIATTR_KPARAM_INFO
	.align		4
.L_27699:
        /*008c*/ 	.byte	0x04, 0x17
        /*008e*/ 	.short	(.L_27701 - .L_27700)
.L_27700:
        /*0090*/ 	.word	0x00000000
        /*0094*/ 	.short	0x000e
        /*0096*/ 	.short	0x0060
        /*0098*/ 	.byte	0x00, 0xf0, 0x11, 0x00


	//----- nvinfo : EIATTR_KPARAM_INFO
	.align		4
.L_27701:
        /*009c*/ 	.byte	0x04, 0x17
        /*009e*/ 	.short	(.L_27703 - .L_27702)
.L_27702:
        /*00a0*/ 	.word	0x00000000
        /*00a4*/ 	.short	0x000d
        /*00a6*/ 	.short	0x005c
        /*00a8*/ 	.byte	0x00, 0xf0, 0x11, 0x00


	//----- nvinfo : EIATTR_KPARAM_INFO
	.align		4
.L_27703:
        /*00ac*/ 	.byte	0x04, 0x17
        /*00ae*/ 	.short	(.L_27705 - .L_27704)
.L_27704:
        /*00b0*/ 	.word	0x00000000
        /*00b4*/ 	.short	0x000c
        /*00b6*/ 	.short	0x0058
        /*00b8*/ 	.byte	0x00, 0xf0, 0x11, 0x00


	//----- nvinfo : EIATTR_KPARAM_INFO
	.align		4
.L_27705:
        /*00bc*/ 	.byte	0x04, 0x17
        /*00be*/ 	.short	(.L_27707 - .L_27706)
.L_27706:
        /*00c0*/ 	.word	0x00000000
        /*00c4*/ 	.short	0x000b
        /*00c6*/ 	.short	0x0050
        /*00c8*/ 	.byte	0x00, 0xf0, 0x21, 0x00


	//----- nvinfo : EIATTR_KPARAM_INFO
	.align		4
.L_27707:
        /*00cc*/ 	.byte	0x04, 0x17
        /*00ce*/ 	.short	(.L_27709 - .L_27708)
.L_27708:
        /*00d0*/ 	.word	0x00000000
        /*00d4*/ 	.short	0x000a
        /*00d6*/ 	.short	0x0048
        /*00d8*/ 	.byte	0x00, 0xf0, 0x11, 0x00


	//----- nvinfo : EIATTR_KPARAM_INFO
	.align		4
.L_27709:
        /*00dc*/ 	.byte	0x04, 0x17
        /*00de*/ 	.short	(.L_27711 - .L_27710)
.L_27710:
        /*00e0*/ 	.word	0x00000000
        /*00e4*/ 	.short	0x0009
        /*00e6*/ 	.short	0x0040
        /*00e8*/ 	.byte	0x00, 0xf0, 0x21, 0x00


	//----- nvinfo : EIATTR_KPARAM_INFO
	.align		4
.L_27711:
        /*00ec*/ 	.byte	0x04, 0x17
        /*00ee*/ 	.short	(.L_27713 - .L_27712)
.L_27712:
        /*00f0*/ 	.word	0x00000000
        /*00f4*/ 	.short	0x0008
        /*00f6*/ 	.short	0x0038
        /*00f8*/ 	.byte	0x00, 0xf0, 0x21, 0x00


	//----- nvinfo : EIATTR_KPARAM_INFO
	.align		4
.L_27713:
        /*00fc*/ 	.byte	0x04, 0x17
        /*00fe*/ 	.short	(.L_27715 - .L_27714)
.L_27714:
        /*0100*/ 	.word	0x00000000
        /*0104*/ 	.short	0x0007
        /*0106*/ 	.short	0x0034
        /*0108*/ 	.byte	0x00, 0xf0, 0x11, 0x00


	//----- nvinfo : EIATTR_KPARAM_INFO
	.align		4
.L_27715:
        /*010c*/ 	.byte	0x04, 0x17
        /*010e*/ 	.short	(.L_27717 - .L_27716)
.L_27716:
        /*0110*/ 	.word	0x00000000
        /*0114*/ 	.short	0x0006
        /*0116*/ 	.short	0x0030
        /*0118*/ 	.byte	0x00, 0xf0, 0x11, 0x00


	//----- nvinfo : EIATTR_KPARAM_INFO
	.align		4
.L_27717:
        /*011c*/ 	.byte	0x04, 0x17
        /*011e*/ 	.short	(.L_27719 - .L_27718)
.L_27718:
        /*0120*/ 	.word	0x00000000
        /*0124*/ 	.short	0x0005
        /*0126*/ 	.short	0x0028
        /*0128*/ 	.byte	0x00, 0xf0, 0x21, 0x00


	//----- nvinfo : EIATTR_KPARAM_INFO
	.align		4
.L_27719:
        /*012c*/ 	.byte	0x04, 0x17
        /*012e*/ 	.short	(.L_27721 - .L_27720)
.L_27720:
        /*0130*/ 	.word	0x00000000
        /*0134*/ 	.short	0x0004
        /*0136*/ 	.short	0x0020
        /*0138*/ 	.byte	0x00, 0xf0, 0x21, 0x00


	//----- nvinfo : EIATTR_KPARAM_INFO
	.align		4
.L_27721:
        /*013c*/ 	.byte	0x04, 0x17
        /*013e*/ 	.short	(.L_27723 - .L_27722)
.L_27722:
        /*0140*/ 	.word	0x00000000
        /*0144*/ 	.short	0x0003
        /*0146*/ 	.short	0x0018
        /*0148*/ 	.byte	0x00, 0xf0, 0x21, 0x00


	//----- nvinfo : EIATTR_KPARAM_INFO
	.align		4
.L_27723:
        /*014c*/ 	.byte	0x04, 0x17
        /*014e*/ 	.short	(.L_27725 - .L_27724)
.L_27724:
        /*0150*/ 	.word	0x00000000
        /*0154*/ 	.short	0x0002
        /*0156*/ 	.short	0x0010
        /*0158*/ 	.byte	0x00, 0xf0, 0x21, 0x00


	//----- nvinfo : EIATTR_KPARAM_INFO
	.align		4
.L_27725:
        /*015c*/ 	.byte	0x04, 0x17
        /*015e*/ 	.short	(.L_27727 - .L_27726)
.L_27726:
        /*0160*/ 	.word	0x00000000
        /*0164*/ 	.short	0x0001
        /*0166*/ 	.short	0x0008
        /*0168*/ 	.byte	0x00, 0xf0, 0x21, 0x00


	//----- nvinfo : EIATTR_KPARAM_INFO
	.align		4
.L_27727:
        /*016c*/ 	.byte	0x04, 0x17
        /*016e*/ 	.short	(.L_27729 - .L_27728)
.L_27728:
        /*0170*/ 	.word	0x00000000
        /*0174*/ 	.short	0x0000
        /*0176*/ 	.short	0x0000
        /*0178*/ 	.byte	0x00, 0xf0, 0x21, 0x00


	//----- nvinfo : EIATTR_MAXREG_COUNT
	.align		4
.L_27729:
        /*017c*/ 	.byte	0x03, 0x1b
        /*017e*/ 	.short	0x00ff


	//----- nvinfo : EIATTR_NUM_BARRIERS
	.align		4
        /*0180*/ 	.byte	0x02, 0x4c
        /*0182*/ 	.byte	0x01
	.zero		1


	//----- nvinfo : EIATTR_MERCURY_ISA_VERSION
	.align		4
        /*0184*/ 	.byte	0x03, 0x5f
        /*0186*/ 	.short	0x0000


	//----- nvinfo : EIATTR_COOP_GROUP_MASK_REGIDS
	.align		4
        /*0188*/ 	.byte	0x04, 0x29
        /*018a*/ 	.short	(.L_27731 - .L_27730)


	//   ....[0]....
.L_27730:
        /*018c*/ 	.word	0xffffffff


	//   ....[1]....
        /*0190*/ 	.word	0xffffffff


	//   ....[2]....
        /*0194*/ 	.word	0xffffffff


	//   ....[3]....
        /*0198*/ 	.word	0xffffffff


	//   ....[4]....
        /*019c*/ 	.word	0xffffffff


	//   ....[5]....
        /*01a0*/ 	.word	0xffffffff


	//   ....[6]....
        /*01a4*/ 	.word	0xffffffff


	//   ....[7]....
        /*01a8*/ 	.word	0xffffffff


	//   ....[8]....
        /*01ac*/ 	.word	0xffffffff


	//   ....[9]....
        /*01b0*/ 	.word	0xffffffff


	//   ....[10]....
        /*01b4*/ 	.word	0xffffffff


	//   ....[11]....
        /*01b8*/ 	.word	0xffffffff


	//   ....[12]....
        /*01bc*/ 	.word	0xffffffff


	//   ....[13]....
        /*01c0*/ 	.word	0xffffffff


	//   ....[14]....
        /*01c4*/ 	.word	0xffffffff


	//   ....[15]....
        /*01c8*/ 	.word	0xffffffff


	//   ....[16]....
        /*01cc*/ 	.word	0xffffffff


	//   ....[17]....
        /*01d0*/ 	.word	0xffffffff


	//   ....[18]....
        /*01d4*/ 	.word	0xffffffff


	//   ....[19]....
        /*01d8*/ 	.word	0xffffffff


	//   ....[20]....
        /*01dc*/ 	.word	0xffffffff


	//   ....[21]....
        /*01e0*/ 	.word	0xffffffff


	//   ....[22]....
        /*01e4*/ 	.word	0xffffffff


	//   ....[23]....
        /*01e8*/ 	.word	0xffffffff


	//   ....[24]....
        /*01ec*/ 	.word	0xffffffff


	//   ....[25]....
        /*01f0*/ 	.word	0xffffffff


	//   ....[26]....
        /*01f4*/ 	.word	0xffffffff


	//   ....[27]....
        /*01f8*/ 	.word	0xffffffff


	//   ....[28]....
        /*01fc*/ 	.word	0xffffffff


	//   ....[29]....
        /*0200*/ 	.word	0xffffffff


	//   ....[30]....
        /*0204*/ 	.word	0xffffffff


	//   ....[31]....
        /*0208*/ 	.word	0xffffffff


	//   ....[32]....
        /*020c*/ 	.word	0xffffffff


	//   ....[33]....
        /*0210*/ 	.word	0xffffffff


	//   ....[34]....
        /*0214*/ 	.word	0xffffffff


	//   ....[35]....
        /*0218*/ 	.word	0xffffffff


	//   ....[36]....
        /*021c*/ 	.word	0xffffffff


	//----- nvinfo : EIATTR_COOP_GROUP_INSTR_OFFSETS
	.align		4
.L_27731:
        /*0220*/ 	.byte	0x04, 0x28
        /*0222*/ 	.short	(.L_27733 - .L_27732)


	//   ....[0]....
.L_27732:
        /*0224*/ 	.word	0x000044c0


	//   ....[1]....
        /*0228*/ 	.word	0x00004640


	//   ....[2]....
        /*022c*/ 	.word	0x00004670


	//   ....[3]....
        /*0230*/ 	.word	0x00004690


	//   ....[4]....
        /*0234*/ 	.word	0x000046b0


	//   ....[5]....
        /*0238*/ 	.word	0x00004760


	//   ....[6]....
        /*023c*/ 	.word	0x00004780


	//   ....[7]....
        /*0240*/ 	.word	0x000047b0


	//   ....[8]....
        /*0244*/ 	.word	0x000055f0


	//   ....[9]....
        /*0248*/ 	.word	0x00005650


	//   ....[10]....
        /*024c*/ 	.word	0x00005680


	//   ....[11]....
        /*0250*/ 	.word	0x000056a0


	//   ....[12]....
        /*0254*/ 	.word	0x000056c0


	//   ....[13]....
        /*0258*/ 	.word	0x00005710


	//   ....[14]....
        /*025c*/ 	.word	0x00005730


	//   ....[15]....
        /*0260*/ 	.word	0x00005750


	//   ....[16]....
        /*0264*/ 	.word	0x00009680


	//   ....[17]....
        /*0268*/ 	.word	0x000096b0


	//   ....[18]....
        /*026c*/ 	.word	0x000096d0


	//   ....[19]....
        /*0270*/ 	.word	0x000096f0


	//   ....[20]....
        /*0274*/ 	.word	0x00009700


	//   ....[21]....
        /*0278*/ 	.word	0x00009710


	//   ....[22]....
        /*027c*/ 	.word	0x00009720


	//   ....[23]....
        /*0280*/ 	.word	0x00009750


	//   ....[24]....
        /*0284*/ 	.word	0x00009770


	//   ....[25]....
        /*0288*/ 	.word	0x00009790


	//   ....[26]....
        /*028c*/ 	.word	0x000097b0


	//   ....[27]....
        /*0290*/ 	.word	0x000097e0


	//   ....[28]....
        /*0294*/ 	.word	0x00009810


	//   ....[29]....
        /*0298*/ 	.word	0x00009840


	//   ....[30]....
        /*029c*/ 	.word	0x00009880


	//   ....[31]....
        /*02a0*/ 	.word	0x000098b0


	//   ....[32]....
        /*02a4*/ 	.word	0x0000a8e0


	//   ....[33]....
        /*02a8*/ 	.word	0x0000a960


	//   ....[34]....
        /*02ac*/ 	.word	0x0000a9e0


	//   ....[35]....
        /*02b0*/ 	.word	0x0000aa50


	//   ....[36]....
        /*02b4*/ 	.word	0x0000aac0


	//----- nvinfo : EIATTR_EXIT_INSTR_OFFSETS
	.align		4
.L_27733:
        /*02b8*/ 	.byte	0x04, 0x1c
        /*02ba*/ 	.short	(.L_27735 - .L_27734)


	//   ....[0]....
.L_27734:
        /*02bc*/ 	.word	0x00000090


	//   ....[1]....
        /*02c0*/ 	.word	0x0000a070


	//   ....[2]....
        /*02c4*/ 	.word	0x0000a180


	//   ....[3]....
        /*02c8*/ 	.word	0x0000a880


	//----- nvinfo : EIATTR_CTAIDZ_USED
	.align		4
.L_27735:
        /*02cc*/ 	.byte	0x01, 0x04
	.zero		2


	//----- nvinfo : EIATTR_CRS_STACK_SIZE
	.align		4
        /*02d0*/ 	.byte	0x04, 0x1e
        /*02d2*/ 	.short	(.L_27737 - .L_27736)
.L_27736:
        /*02d4*/ 	.word	0x00000000
.L_27737:


//--------------------- .nv.info._ZN4vllm25paged_attention_v2_kernelIttLi192ELi16ELi128ELNS_18Fp8KVCacheDataTypeE0ELb0ELi512EEEvPfS2_PT_PKS3_PKT0_S9_ifPKiSB_iPKfiiiSD_SD_iiiii --------------------------
	.section	.nv.info._ZN4vllm25paged_attention_v2_kernelIttLi192ELi16ELi128ELNS_18Fp8KVCacheDataTypeE0ELb0ELi512EEEvPfS2_PT_PKS3_PKT0_S9_ifPKiSB_iPKfiiiSD_SD_iiiii,"",@"SHT_CUDA_INFO"
	.sectionflags	@""
	.align	4


	//----- nvinfo : EIATTR_CUDA_API_VERSION
	.align		4
        /*0000*/ 	.byte	0x04, 0x37
        /*0002*/ 	.short	(.L_27739 - .L_27738)
.L_27738:
        /*0004*/ 	.word	0x00000082


	//----- nvinfo : EIATTR_SW2861232_WAR
	.align		4
.L_27739:
        /*0008*/ 	.byte	0x01, 0x35
	.zero		2


	//----- nvinfo : EIATTR_PARAM_CBANK
	.align		4
        /*000c*/ 	.byte	0x04, 0x0a
        /*000e*/ 	.short	(.L_27741 - .L_27740)
	.align		4
.L_27740:
        /*0010*/ 	.word	index@(.nv.constant0._ZN4vllm25paged_attention_v2_kernelIttLi192ELi16ELi128ELNS_18Fp8KVCacheDataTypeE0ELb0ELi512EEEvPfS2_PT_PKS3_PKT0_S9_ifPKiSB_iPKfiiiSD_SD_iiiii)
        /*0014*/ 	.short	0x0160
        /*0016*/ 	.short	0x008c


	//----- nvinfo : EIATTR_CBANK_PARAM_SIZE
	.align		4
.L_27741:
        /*0018*/ 	.byte	0x03, 0x19
        /*001a*/ 	.short	0x008c


	//----- nvinfo : EIATTR_KPARAM_INFO
	.align		4
        /*001c*/ 	.byte	0x04, 0x17
        /*001e*/ 	.short	(.L_27743 - .L_27742)
.L_27742:
        /*0020*/ 	.word	0x00000000
        /*0024*/ 	.short	0x0015
        /*0026*/ 	.short	0x0088
        /*0028*/ 	.byte	0x00, 0xf0, 0x11, 0x00


	//----- nvinfo : EIATTR_KPARAM_INFO
	.align		4
.L_27743:
        /*002c*/ 	.byte	0x04, 0x17
        /*002e*/ 	.short	(.L_27745 - .L_27744)
.L_27744:
        /*0030*/ 	.word	0x00000000
        /*0034*/ 	.short	0x0014
        /*0036*/ 	.short	0x0084
        /*0038*/ 	.byte	0x00, 0xf0, 0x11, 0x00


	//----- nvinfo : EIATTR_KPARAM_INFO
	.align		4
.L_27745:
        /*003c*/ 	.byte	0x04, 0x17
        /*003e*/ 	.short	(.L_27747 - .L_27746)
.L_27746:
        /*0040*/ 	.word	0x00000000
        /*0044*/ 	.short	0x0013
        /*0046*/ 	.short	0x0080
        /*0048*/ 	.byte	0x00, 0xf0, 0x11, 0x00


	//----- nvinfo : EIATTR_KPARAM_INFO
	.align		4
.L_27747:
        /*004c*/ 	.byte	0x04, 0x17
        /*004e*/ 	.short	(.L_27749 - .L_27748)
.L_27748:
        /*0050*/ 	.word	0x00000000
        /*0054*/ 	.short	0x0012
        /*0056*/ 	.short	0x007c
        /*0058*/ 	.byte	0x00, 0xf0, 0x11, 0x00


	//----- nvinfo : EIATTR_KPARAM_INFO
	.align		4
.L_27749:
        /*005c*/ 	.byte	0x04, 0x17
        /*005e*/ 	.short	(.L_27751 - .L_27750)
.L_27750:
        /*0060*/ 	.word	0x00000000
        /*0064*/ 	.short	0x0011
        /*0066*/ 	.short	0x0078
        /*0068*/ 	.byte	0x00, 0xf0, 0x11, 0x00


	//----- nvinfo : EIATTR_KPARAM_INFO
	.align		4
.L_27751:
        /*006c*/ 	.byte	0x04, 0x17
        /*006e*/ 	.short	(.L_27753 - .L_27752)
.L_27752:
        /*0070*/ 	.word	0x00000000
        /*0074*/ 	.short	0x0010
        /*0076*/ 	.short	0x0070
        /*0078*/ 	.byte	0x00, 0xf0, 0x21, 0x00


	//----- nvinfo : EIATTR_KPARAM_INFO
	.align		4
.L_27753:
        /*007c*/ 	.byte	0x04, 0x17
        /*007e*/ 	.short	(.L_27755 - .L_27754)
.L_27754:
        /*0080*/ 	.word	0x00000000
        /*0084*/ 	.short	0x000f
        /*0086*/ 	.short	0x0068
        /*0088*/ 	.byte	0x00, 0xf0, 0x21, 0x00


	//----- nvinfo : EIATTR_KPARAM_INFO
	.align		4
.L_27755:
        /*008c*/ 	.byte	0x04, 0x17
        /*008e*/ 	.short	(.L_27757 - .L_27756)
.L_27756:
        /*0090*/ 	.word	0x00000000
        /*0094*/ 	.short	0x000e
        /*0096*/ 	.short	0x0060
        /*0098*/ 	.byte	0x00, 0xf0, 0x11, 0x00


	//----- nvinfo : EIATTR_KPARAM_INFO
	.align		4
.L_27757:
        /*009c*/ 	.byte	0x04, 0x17
        /*009e*/ 	.short	(.L_27759 - .L_27758)
.L_27758:
        /*00a0*/ 	.word	0x00000000
        /*00a4*/ 	.short	0x000d
        /*00a6*/ 	.short	0x005c
        /*00a8*/ 	.byte	0x00, 0xf0, 0x11, 0x00


	//----- nvinfo : EIATTR_KPARAM_INFO
	.align		4
.L_27759:
        /*00ac*/ 	.byte	0x04, 0x17
        /*00ae*/ 	.short	(.L_27761 - .L_27760)
.L_27760:
        /*00b0*/ 	.word	0x00000000
        /*00b4*/ 	.short	0x000c
        /*00b6*/ 	.short	0x0058
        /*00b8*/ 	.byte	0x00, 0xf0, 0x11, 0x00


	//----- nvinfo : EIATTR_KPARAM_INFO
	.align		4
.L_27761:
        /*00bc*/ 	.byte	0x04, 0x17
        /*00be*/ 	.short	(.L_27763 - .L_27762)
.L_27762:
        /*00c0*/ 	.word	0x00000000
        /*00c4*/ 	.short	0x000b
        /*00c6*/ 	.short	0x0050
        /*00c8*/ 	.byte	0x00, 0xf0, 0x21, 0x00


	//----- nvinfo : EIATTR_KPARAM_INFO
	.align		4
.L_27763:
        /*00cc*/ 	.byte	0x04, 0x17
        /*00ce*/ 	.short	(.L_27765 - .L_27764)
.L_27764:
        /*00d0*/ 	.word	0x00000000
        /*00d4*/ 	.short	0x000a
        /*00d6*/ 	.short	0x0048
        /*00d8*/ 	.byte	0x00, 0xf0, 0x11, 0x00


	//----- nvinfo : EIATTR_KPARAM_INFO
	.align		4
.L_27765:
        /*00dc*/ 	.byte	0x04, 0x17
        /*00de*/ 	.short	(.L_27767 - .L_27766)
.L_27766:
        /*00e0*/ 	.word	0x00000000
        /*00e4*/ 	.short	0x0009
        /*00e6*/ 	.short	0x0040
        /*00e8*/ 	.byte	0x00, 0xf0, 0x21, 0x00


	//----- nvinfo : EIATTR_KPARAM_INFO
	.align		4
.L_27767:
        /*00ec*/ 	.byte	0x04, 0x17
        /*00ee*/ 	.short	(.L_27769 - .L_27768)
.L_27768:
        /*00f0*/ 	.word	0x00000000
        /*00f4*/ 	.short	0x0008
        /*00f6*/ 	.short	0x0038
        /*00f8*/ 	.byte	0x00, 0xf0, 0x21, 0x00


	//----- nvinfo : EIATTR_KPARAM_INFO
	.align		4
.L_27769:
        /*00fc*/ 	.byte	0x04, 0x17
        /*00fe*/ 	.short	(.L_27771 - .L_27770)
.L_27770:
        /*0100*/ 	.word	0x00000000
        /*0104*/ 	.short	0x0007
        /*0106*/ 	.short	0x0034
        /*0108*/ 	.byte	0x00, 0xf0, 0x11, 0x00


	//----- nvinfo : EIATTR_KPARAM_INFO
	.align		4
.L_27771:
        /*010c*/ 	.byte	0x04, 0x17
        /*010e*/ 	.short	(.L_27773 - .L_27772)
.L_27772:
        /*0110*/ 	.word	0x00000000
        /*0114*/ 	.short	0x0006
        /*0116*/ 	.short	0x0030
        /*0118*/ 	.byte	0x00, 0xf0, 0x11, 0x00


	//----- nvinfo : EIATTR_KPARAM_INFO
	.align		4
.L_27773:
        /*011c*/ 	.byte	0x04, 0x17
        /*011e*/ 	.short	(.L_27775 - .L_27774)
.L_27774:
        /*0120*/ 	.word	0x00000000
        /*0124*/ 	.short	0x0005
        /*0126*/ 	.short	0x0028
        /*0128*/ 	.byte	0x00, 0xf0, 0x21, 0x00


	//----- nvinfo : EIATTR_KPARAM_INFO
	.align		4
.L_27775:
        /*012c*/ 	.byte	0x04, 0x17
        /*012e*/ 	.short	(.L_27777 - .L_27776)
.L_27776:
        /*0130*/ 	.word	0x00000000
        /*0134*/ 	.short	0x0004
        /*0136*/ 	.short	0x0020
        /*0138*/ 	.byte	0x00, 0xf0, 0x21, 0x00


	//----- nvinfo : EIATTR_KPARAM_INFO
	.align		4
.L_27777:
        /*013c*/ 	.byte	0x04, 0x17
        /*013e*/ 	.short	(.L_27779 - .L_27778)
.L_27778:
        /*0140*/ 	.word	0x00000000
        /*0144*/ 	.short	0x0003
        /*0146*/ 	.short	0x0018
        /*0148*/ 	.byte	0x00, 0xf0, 0x21, 0x00


	//----- nvinfo : EIATTR_KPARAM_INFO
	.align		4
.L_27779:
        /*014c*/ 	.byte	0x04, 0x17
        /*014e*/ 	.short	(.L_27781 - .L_27780)
.L_27780:
        /*0150*/ 	.word	0x00000000
        /*0154*/ 	.short	0x0002
        /*0156*/ 	.short	0x0010
        /*0158*/ 	.byte	0x00, 0xf0, 0x21, 0x00


	//----- nvinfo : EIATTR_KPARAM_INFO
	.align		4
.L_27781:
        /*015c*/ 	.byte	0x04, 0x17
        /*015e*/ 	.short	(.L_27783 - .L_27782)
.L_27782:
        /*0160*/ 	.word	0x00000000
        /*0164*/ 	.short	0x0001
        /*0166*/ 	.short	0x0008
        /*0168*/ 	.byte	0x00, 0xf0, 0x21, 0x00


	//----- nvinfo : EIATTR_KPARAM_INFO
	.align		4
.L_27783:
        /*016c*/ 	.byte	0x04, 0x17
        /*016e*/ 	.short	(.L_27785 - .L_27784)
.L_27784:
        /*0170*/ 	.word	0x00000000
        /*0174*/ 	.short	0x0000
        /*0176*/ 	.short	0x0000
        /*0178*/ 	.byte	0x00, 0xf0, 0x21, 0x00


	//----- nvinfo : EIATTR_MAXREG_COUNT
	.align		4
.L_27785:
        /*017c*/ 	.byte	0x03, 0x1b
        /*017e*/ 	.short	0x00ff


	//----- nvinfo : EIATTR_NUM_BARRIERS
	.align		4
        /*0180*/ 	.byte	0x02, 0x4c
        /*0182*/ 	.byte	0x01
	.zero		1


	//----- nvinfo : EIATTR_MERCURY_ISA_VERSION
	.align		4
        /*0184*/ 	.byte	0x03, 0x5f
        /*0186*/ 	.short	0x0000


	//----- nvinfo : EIATTR_COOP_GROUP_MASK_REGIDS
	.align		4
        /*0188*/ 	.byte	0x04, 0x29
        /*018a*/ 	.short	(.L_27787 - .L_27786)


	//   ....[0]....
.L_27786:
        /*018c*/ 	.word	0xffffffff


	//   ....[1]....
        /*0190*/ 	.word	0xffffffff


	//   ....[2]....
        /*0194*/ 	.word	0xffffffff


	//   ....[3]....
        /*0198*/ 	.word	0xffffffff


	//   ....[4]....
        /*019c*/ 	.word	0xffffffff


	//   ....[5]....
        /*01a0*/ 	.word	0xffffffff


	//   ....[6]....
        /*01a4*/ 	.word	0xffffffff


	//   ....[7]....
        /*01a8*/ 	.word	0xffffffff


	//   ....[8]....
        /*01ac*/ 	.word	0xffffffff


	//   ....[9]....
        /*01b0*/ 	.word	0xffffffff


	//   ....[10]....
        /*01b4*/ 	.word	0xffffffff


	//   ....[11]....
        /*01b8*/ 	.word	0xffffffff


	//   ....[12]....
        /*01bc*/ 	.word	0xffffffff


	//   ....[13]....
        /*01c0*/ 	.word	0xffffffff


	//   ....[14]....
        /*01c4*/ 	.word	0xffffffff


	//   ....[15]....
        /*01c8*/ 	.word	0xffffffff


	//   ....[16]....
        /*01cc*/ 	.word	0xffffffff


	//   ....[17]....
        /*01d0*/ 	.word	0xffffffff


	//   ....[18]....
        /*01d4*/ 	.word	0xffffffff


	//   ....[19]....
        /*01d8*/ 	.word	0xffffffff


	//   ....[20]....
        /*01dc*/ 	.word	0xffffffff


	//   ....[21]....
        /*01e0*/ 	.word	0xffffffff


	//   ....[22]....
        /*01e4*/ 	.word	0xffffffff


	//   ....[23]....
        /*01e8*/ 	.word	0xffffffff


	//   ....[24]....
        /*01ec*/ 	.word	0xffffffff


	//   ....[25]....
        /*01f0*/ 	.word	0xffffffff


	//   ....[26]....
        /*01f4*/ 	.word	0xffffffff


	//   ....[27]....
        /*01f8*/ 	.word	0xffffffff


	//   ....[28]....
        /*01fc*/ 	.word	0xffffffff


	//   ....[29]....
        /*0200*/ 	.word	0xffffffff


	//   ....[30]....
        /*0204*/ 	.word	0xffffffff


	//   ....[31]....
        /*0208*/ 	.word	0xffffffff


	//   ....[32]....
        /*020c*/ 	.word	0xffffffff


	//----- nvinfo : EIATTR_COOP_GROUP_INSTR_OFFSETS
	.align		4
.L_27787:
        /*0210*/ 	.byte	0x04, 0x28
        /*0212*/ 	.short	(.L_27789 - .L_27788)


	//   ....[0]....
.L_27788:
        /*0214*/ 	.word	0x00003670


	//   ....[1]....
        /*0218*/ 	.word	0x000037f0


	//   ....[2]....
        /*021c*/ 	.word	0x00003820


	//   ....[3]....
        /*0220*/ 	.word	0x00003840


	//   ....[4]....
        /*0224*/ 	.word	0x00003860


	//   ....[5]....
        /*0228*/ 	.word	0x00003920


	//   ....[6]....
        /*022c*/ 	.word	0x00003940


	//   ....[7]....
        /*0230*/ 	.word	0x00003960


	//   ....[8]....
        /*0234*/ 	.word	0x000047a0


	//   ....[9]....
        /*0238*/ 	.word	0x00004800


	//   ....[10]....
        /*023c*/ 	.word	0x00004830


	//   ....[11]....
        /*0240*/ 	.word	0x00004850


	//   ....[12]....
        /*0244*/ 	.word	0x00004870


	//   ....[13]....
        /*0248*/ 	.word	0x000048c0


	//   ....[14]....
        /*024c*/ 	.word	0x000048e0


	//   ....[15]....
        /*0250*/ 	.word	0x00004900


	//   ....[16]....
        /*0254*/ 	.word	0x00007c20


	//   ....[17]....
        /*0258*/ 	.word	0x00007c50


	//   ....[18]....
        /*025c*/ 	.word	0x00007c70


	//   ....[19]....
        /*0260*/ 	.word	0x00007c90


	//   ....[20]....
        /*0264*/ 	.word	0x00007ca0


	//   ....[21]....
        /*0268*/ 	.word	0x00007cb0


	//   ....[22]....
        /*026c*/ 	.word	0x00007cc0


	//   ....[23]....
        /*0270*/ 	.word	0x00007cf0


	//   ....[24]....
        /*0274*/ 	.word	0x00007d20


	//   ....[25]....
        /*0278*/ 	.word	0x00007d60


	//   ....[26]....
        /*027c*/ 	.word	0x00007da0


	//   ....[27]....
        /*0280*/ 	.word	0x00007de0


	//   ....[28]....
        /*0284*/ 	.word	0x00008aa0


	//   ....[29]....
        /*0288*/ 	.word	0x00008b20


	//   ....[30]....
        /*028c*/ 	.word	0x00008ba0


	//   ....[31]....
        /*0290*/ 	.word	0x00008c10


	//   ....[32]....
        /*0294*/ 	.word	0x00008c80


	//----- nvinfo : EIATTR_EXIT_INSTR_OFFSETS
	.align		4
.L_27789:
        /*0298*/ 	.byte	0x04, 0x1c
        /*029a*/ 	.short	(.L_27791 - .L_27790)


	//   ....[0]....
.L_27790:
        /*029c*/ 	.word	0x00000090


	//   ....[1]....
        /*02a0*/ 	.word	0x00008400


	//   ....[2]....
        /*02a4*/ 	.word	0x00008500


	//   ....[3]....
        /*02a8*/ 	.word	0x00008a40


	//----- nvinfo : EIATTR_CTAIDZ_USED
	.align		4
.L_27791:
        /*02ac*/ 	.byte	0x01, 0x04
	.zero		2


	//----- nvinfo : EIATTR_CRS_STACK_SIZE
	.align		4
        /*02b0*/ 	.byte	0x04, 0x1e
        /*02b2*/ 	.short	(.L_27793 - .L_27792)
.L_27792:
        /*02b4*/ 	.word	0x00000000
.L_27793:


//--------------------- .nv.info._ZN4vllm25paged_attention_v2_kernelIttLi128ELi16ELi128ELNS_18Fp8KVCacheDataTypeE0ELb0ELi512EEEvPfS2_PT_PKS3_PKT0_S9_ifPKiSB_iPKfiiiSD_SD_iiiii --------------------------
	.section	.nv.info._ZN4vllm25paged_attention_v2_kernelIttLi128ELi16ELi128ELNS_18Fp8KVCacheDataTypeE0ELb0ELi512EEEvPfS2_PT_PKS3_PKT0_S9_ifPKiSB_iPKfiiiSD_SD_iiiii,"",@"SHT_CUDA_INFO"
	.sectionflags	@""
	.align	4


	//----- nvinfo : EIATTR_CUDA_API_VERSION
	.align		4
        /*0000*/ 	.byte	0x04, 0x37
        /*0002*/ 	.short	(.L_27795 - .L_27794)
.L_27794:
        /*0004*/ 	.word	0x00000082


	//----- nvinfo : EIATTR_SW2861232_WAR
	.align		4
.L_27795:
        /*0008*/ 	.byte	0x01, 0x35
	.zero		2


	//----- nvinfo : EIATTR_PARAM_CBANK
	.align		4
        /*000c*/ 	.byte	0x04, 0x0a
        /*000e*/ 	.short	(.L_27797 - .L_27796)
	.align		4
.L_27796:
        /*0010*/ 	.word	index@(.nv.constant0._ZN4vllm25paged_attention_v2_kernelIttLi128ELi16ELi128ELNS_18Fp8KVCacheDataTypeE0ELb0ELi512EEEvPfS2_PT_PKS3_PKT0_S9_ifPKiSB_iPKfiiiSD_SD_iiiii)
        /*0014*/ 	.short	0x0160
        /*0016*/ 	.short	0x008c


	//----- nvinfo : EIATTR_CBANK_PARAM_SIZE
	.align		4
.L_27797:
        /*0018*/ 	.byte	0x03, 0x19
        /*001a*/ 	.short	0x008c


	//----- nvinfo : EIATTR_KPARAM_INFO
	.align		4
        /*001c*/ 	.byte	0x04, 0x17
        /*001e*/ 	.short	(.L_27799 - .L_27798)
.L_27798:
        /*0020*/ 	.word	0x00000000
        /*0024*/ 	.short	0x0015
        /*0026*/ 	.short	0x0088
        /*0028*/ 	.byte	0x00, 0xf0, 0x11, 0x00


	//----- nvinfo : EIATTR_KPARAM_INFO
	.align		4
.L_27799:
        /*002c*/ 	.byte	0x04, 0x17
        /*002e*/ 	.short	(.L_27801 - .L_27800)
.L_27800:
        /*0030*/ 	.word	0x00000000
        /*0034*/ 	.short	0x0014
        /*0036*/ 	.short	0x0084
        /*0038*/ 	.byte	0x00, 0xf0, 0x11, 0x00


	//----- nvinfo : EIATTR_KPARAM_INFO
	.align		4
.L_27801:
        /*003c*/ 	.byte	0x04, 0x17
        /*003e*/ 	.short	(.L_27803 - .L_27802)
.L_27802:
        /*0040*/ 	.word	0x00000000
        /*0044*/ 	.short	0x0013
        /*0046*/ 	.short	0x0080
        /*0048*/ 	.byte	0x00, 0xf0, 0x11, 0x00


	//----- nvinfo : EIATTR_KPARAM_INFO
	.align		4
.L_27803:
        /*004c*/ 	.byte	0x04, 0x17
        /*004e*/ 	.short	(.L_27805 - .L_27804)
.L_27804:
        /*0050*/ 	.word	0x00000000
        /*0054*/ 	.short	0x0012
        /*0056*/ 	.short	0x007c
        /*0058*/ 	.byte	0x00, 0xf0, 0x11, 0x00


	//----- nvinfo : EIATTR_KPARAM_INFO
	.align		4
.L_27805:
        /*005c*/ 	.byte	0x04, 0x17
        /*005e*/ 	.short	(.L_27807 - .L_27806)
.L_27806:
        /*0060*/ 	.word	0x00000000
        /*0064*/ 	.short	0x0011
        /*0066*/ 	.short	0x0078
        /*0068*/ 	.byte	0x00, 0xf0, 0x11, 0x00


	//----- nvinfo : EIATTR_KPARAM_INFO
	.align		4
.L_27807:
        /*006c*/ 	.byte	0x04, 0x17
        /*006e*/ 	.short	(.L_27809 - .L_27808)
.L_27808:
        /*0070*/ 	.word	0x00000000
        /*0074*/ 	.short	0x0010
        /*0076*/ 	.short	0x0070
        /*0078*/ 	.byte	0x00, 0xf0, 0x21, 0x00


	//----- nvinfo : EIATTR_KPARAM_INFO
	.align		4
.L_27809:
        /*007c*/ 	.byte	0x04, 0x17
        /*007e*/ 	.short	(.L_27811 - .L_27810)
.L_27810:
        /*0080*/ 	.word	0x00000000
        /*0084*/ 	.short	0x000f
        /*0086*/ 	.short	0x0068
        /*0088*/ 	.byte	0x00, 0xf0, 0x21, 0x00


	//----- nvinfo : EIATTR_KPARAM_INFO
	.align		4
.L_27811:
        /*008c*/ 	.byte	0x04, 0x17
        /*008e*/ 	.short	(.L_27813 - .L_27812)
.L_27812:
        /*0090*/ 	.word	0x00000000
        /*0094*/ 	.short	0x000e
        /*0096*/ 	.short	0x0060
        /*0098*/ 	.byte	0x00, 0xf0, 0x11, 0x00


	//----- nvinfo : EIATTR_KPARAM_INFO
	.align		4
.L_27813:
        /*009c*/ 	.byte	0x04, 0x17
        /*009e*/ 	.short	(.L_27815 - .L_27814)
.L_27814:
        /*00a0*/ 	.word	0x00000000
        /*00a4*/ 	.short	0x000d
        /*00a6*/ 	.short	0x005c
        /*00a8*/ 	.byte	0x00, 0xf0, 0x11, 0x00


	//----- nvinfo : EIATTR_KPARAM_INFO
	.align		4
.L_27815:
        /*00ac*/ 	.byte	0x04, 0x17
        /*00ae*/ 	.short	(.L_27817 - .L_27816)
.L_27816:
        /*00b0*/ 	.word	0x00000000
        /*00b4*/ 	.short	0x000c
        /*00b6*/ 	.short	0x0058
        /*00b8*/ 	.byte	0x00, 0xf0, 0x11, 0x00


	//----- nvinfo : EIATTR_KPARAM_INFO
	.align		4
.L_27817:
        /*00bc*/ 	.byte	0x04, 0x17
        /*00be*/ 	.short	(.L_27819 - .L_27818)
.L_27818:
        /*00c0*/ 	.word	0x00000000
        /*00c4*/ 	.short	0x000b
        /*00c6*/ 	.short	0x0050
        /*00c8*/ 	.byte	0x00, 0xf0, 0x21, 0x00


	//----- nvinfo : EIATTR_KPARAM_INFO
	.align		4
.L_27819:
        /*00cc*/ 	.byte	0x04, 0x17
        /*00ce*/ 	.short	(.L_27821 - .L_27820)
.L_27820:
        /*00d0*/ 	.word	0x00000000
        /*00d4*/ 	.short	0x000a
        /*00d6*/ 	.short	0x0048
        /*00d8*/ 	.byte	0x00, 0xf0, 0x11, 0x00


	//----- nvinfo : EIATTR_KPARAM_INFO
	.align		4
.L_27821:
        /*00dc*/ 	.byte	0x04, 0x17
        /*00de*/ 	.short	(.L_27823 - .L_27822)
.L_27822:
        /*00e0*/ 	.word	0x00000000
        /*00e4*/ 	.short	0x0009
        /*00e6*/ 	.short	0x0040
        /*00e8*/ 	.byte	0x00, 0xf0, 0x21, 0x00


	//----- nvinfo : EIATTR_KPARAM_INFO
	.align		4
.L_27823:
        /*00ec*/ 	.byte	0x04, 0x17
        /*00ee*/ 	.short	(.L_27825 - .L_27824)
.L_27824:
        /*00f0*/ 	.word	0x00000000
        /*00f4*/ 	.short	0x0008
        /*00f6*/ 	.short	0x0038
        /*00f8*/ 	.byte	0x00, 0xf0, 0x21, 0x00


	//----- nvinfo : EIATTR_KPARAM_INFO
	.align		4
.L_27825:
        /*00fc*/ 	.byte	0x04, 0x17
        /*00fe*/ 	.short	(.L_27827 - .L_27826)
.L_27826:
        /*0100*/ 	.word	0x00000000
        /*0104*/ 	.short	0x0007
        /*0106*/ 	.short	0x0034
        /*0108*/ 	.byte	0x00, 0xf0, 0x11, 0x00


	//----- nvinfo : EIATTR_KPARAM_INFO
	.align		4
.L_27827:
        /*010c*/ 	.byte	0x04, 0x17
        /*010e*/ 	.short	(.L_27829 - .L_27828)
.L_27828:
        /*0110*/ 	.word	0x00000000
        /*0114*/ 	.short	0x0006
        /*0116*/ 	.short	0x0030
        /*0118*/ 	.byte	0x00, 0xf0, 0x11, 0x00


	//----- nvinfo : EIATTR_KPARAM_INFO
	.align		4
.L_27829:
        /*011c*/ 	.byte	0x04, 0x17
        /*011e*/ 	.short	(.L_27831 - .L_27830)
.L_27830:
        /*0120*/ 	.word	0x00000000
        /*0124*/ 	.short	0x0005
        /*0126*/ 	.short	0x0028
        /*0128*/ 	.byte	0x00, 0xf0, 0x21, 0x00


	//----- nvinfo : EIATTR_KPARAM_INFO
	.align		4
.L_27831:
        /*012c*/ 	.byte	0x04, 0x17
        /*012e*/ 	.short	(.L_27833 - .L_27832)
.L_27832:
        /*0130*/ 	.word	0x00000000
        /*0134*/ 	.short	0x0004
        /*0136*/ 	.short	0x0020
        /*0138*/ 	.byte	0x00, 0xf0, 0x21, 0x00


	//----- nvinfo : EIATTR_KPARAM_INFO
	.align		4
.L_27833:
        /*013c*/ 	.byte	0x04, 0x17
        /*013e*/ 	.short	(.L_27835 - .L_27834)
.L_27834:
        /*0140*/ 	.word	0x00000000
        /*0144*/ 	.short	0x0003
        /*0146*/ 	.short	0x0018
        /*0148*/ 	.byte	0x00, 0xf0, 0x21, 0x00


	//----- nvinfo : EIATTR_KPARAM_INFO
	.align		4
.L_27835:
        /*014c*/ 	.byte	0x04, 0x17
        /*014e*/ 	.short	(.L_27837 - .L_27836)
.L_27836:
        /*0150*/ 	.word	0x00000000
        /*0154*/ 	.short	0x0002
        /*0156*/ 	.short	0x0010
        /*0158*/ 	.byte	0x00, 0xf0, 0x21, 0x00


	//----- nvinfo : EIATTR_KPARAM_INFO
	.align		4
.L_27837:
        /*015c*/ 	.byte	0x04, 0x17
        /*015e*/ 	.short	(.L_27839 - .L_27838)
.L_27838:
        /*0160*/ 	.word	0x00000000
        /*0164*/ 	.short	0x0001
        /*0166*/ 	.short	0x0008
        /*0168*/ 	.byte	0x00, 0xf0, 0x21, 0x00


	//----- nvinfo : EIATTR_KPARAM_INFO
	.align		4
.L_27839:
        /*016c*/ 	.byte	0x04, 0x17
        /*016e*/ 	.short	(.L_27841 - .L_27840)
.L_27840:
        /*0170*/ 	.word	0x00000000
        /*0174*/ 	.short	0x0000
        /*0176*/ 	.short	0x0000
        /*0178*/ 	.byte	0x00, 0xf0, 0x21, 0x00


	//----- nvinfo : EIATTR_MAXREG_COUNT
	.align		4
.L_27841:
        /*017c*/ 	.byte	0x03, 0x1b
        /*017e*/ 	.short	0x00ff


	//----- nvinfo : EIATTR_NUM_BARRIERS
	.align		4
        /*0180*/ 	.byte	0x02, 0x4c
        /*0182*/ 	.byte	0x01
	.zero		1


	//----- nvinfo : EIATTR_MERCURY_ISA_VERSION
	.align		4
        /*0184*/ 	.byte	0x03, 0x5f
        /*0186*/ 	.short	0x0000


	//----- nvinfo : EIATTR_COOP_GROUP_MASK_REGIDS
	.align		4
        /*0188*/ 	.byte	0x04, 0x29
        /*018a*/ 	.short	(.L_27843 - .L_27842)


	//   ....[0]....
.L_27842:
        /*018c*/ 	.word	0xffffffff


	//   ....[1]....
        /*0190*/ 	.word	0xffffffff


	//   ....[2]....
        /*0194*/ 	.word	0xffffffff


	//   ....[3]....
        /*0198*/ 	.word	0xffffffff


	//   ....[4]....
        /*019c*/ 	.word	0xffffffff


	//   ....[5]....
        /*01a0*/ 	.word	0xffffffff


	//   ....[6]....
        /*01a4*/ 	.word	0xffffffff


	//   ....[7]....
        /*01a8*/ 	.word	0xffffffff


	//   ....[8]....
        /*01ac*/ 	.word	0xffffffff


	//   ....[9]....
        /*01b0*/ 	.word	0xffffffff


	//   ....[10]....
        /*01b4*/ 	.word	0xffffffff


	//   ....[11]....
        /*01b8*/ 	.word	0xffffffff


	//   ....[12]....
        /*01bc*/ 	.word	0xffffffff


	//   ....[13]....
        /*01c0*/ 	.word	0xffffffff


	//   ....[14]....
        /*01c4*/ 	.word	0xffffffff


	//   ....[15]....
        /*01c8*/ 	.word	0xffffffff


	//   ....[16]....
        /*01cc*/ 	.word	0xffffffff


	//   ....[17]....
        /*01d0*/ 	.word	0xffffffff


	//   ....[18]....
        /*01d4*/ 	.word	0xffffffff


	//   ....[19]....
        /*01d8*/ 	.word	0xffffffff


	//   ....[20]....
        /*01dc*/ 	.word	0xffffffff


	//   ....[21]....
        /*01e0*/ 	.word	0xffffffff


	//   ....[22]....
        /*01e4*/ 	.word	0xffffffff


	//   ....[23]....
        /*01e8*/ 	.word	0xffffffff


	//   ....[24]....
        /*01ec*/ 	.word	0xffffffff


	//   ....[25]....
        /*01f0*/ 	.word	0xffffffff


	//   ....[26]....
        /*01f4*/ 	.word	0xffffffff


	//   ....[27]....
        /*01f8*/ 	.word	0xffffffff


	//   ....[28]....
        /*01fc*/ 	.word	0xffffffff


	//----- nvinfo : EIATTR_COOP_GROUP_INSTR_OFFSETS
	.align		4
.L_27843:
        /*0200*/ 	.byte	0x04, 0x28
        /*0202*/ 	.short	(.L_27845 - .L_27844)


	//   ....[0]....
.L_27844:
        /*0204*/ 	.word	0x00002830


	//   ....[1]....
        /*0208*/ 	.word	0x000029b0


	//   ....[2]....
        /*020c*/ 	.word	0x000029e0


	//   ....[3]....
        /*0210*/ 	.word	0x00002a00


	//   ....[4]....
        /*0214*/ 	.word	0x00002a20


	//   ....[5]....
        /*0218*/ 	.word	0x00002ae0


	//   ....[6]....
        /*021c*/ 	.word	0x00002b00


	//   ....[7]....
        /*0220*/ 	.word	0x00002b20


	//   ....[8]....
        /*0224*/ 	.word	0x00003960


	//   ....[9]....
        /*0228*/ 	.word	0x000039c0


	//   ....[10]....
        /*022c*/ 	.word	0x000039f0


	//   ....[11]....
        /*0230*/ 	.word	0x00003a10


	//   ....[12]....
        /*0234*/ 	.word	0x00003a30


	//   ....[13]....
        /*0238*/ 	.word	0x00003a80


	//   ....[14]....
        /*023c*/ 	.word	0x00003aa0


	//   ....[15]....
        /*0240*/ 	.word	0x00003ac0


	//   ....[16]....
        /*0244*/ 	.word	0x00006190


	//   ....[17]....
        /*0248*/ 	.word	0x000061d0


	//   ....[18]....
        /*024c*/ 	.word	0x00006200


	//   ....[19]....
        /*0250*/ 	.word	0x00006230


	//   ....[20]....
        /*0254*/ 	.word	0x00006250


	//   ....[21]....
        /*0258*/ 	.word	0x00006260


	//   ....[22]....
        /*025c*/ 	.word	0x00006270


	//   ....[23]....
        /*0260*/ 	.word	0x000062a0


	//   ....[24]....
        /*0264*/ 	.word	0x00006c00


	//   ....[25]....
        /*0268*/ 	.word	0x00006c80


	//   ....[26]....
        /*026c*/ 	.word	0x00006d00


	//   ....[27]....
        /*0270*/ 	.word	0x00006d70


	//   ....[28]....
        /*0274*/ 	.word	0x00006de0


	//----- nvinfo : EIATTR_EXIT_INSTR_OFFSETS
	.align		4
.L_27845:
        /*0278*/ 	.byte	0x04, 0x1c
        /*027a*/ 	.short	(.L_27847 - .L_27846)


	//   ....[0]....
.L_27846:
        /*027c*/ 	.word	0x00000090


	//   ....[1]....
        /*0280*/ 	.word	0x00006710


	//   ....[2]....
        /*0284*/ 	.word	0x00006820


	//   ....[3]....
        /*0288*/ 	.word	0x00006ba0


	//----- nvinfo : EIATTR_CTAIDZ_USED
	.align		4
.L_27847:
        /*028c*/ 	.byte	0x01, 0x04
	.zero		2


	//----- nvinfo : EIATTR_CRS_STACK_SIZE
	.align		4
        /*0290*/ 	.byte	0x04, 0x1e
        /*0292*/ 	.short	(.L_27849 - .L_27848)
.L_27848:
        /*0294*/ 	.word	0x00000000
.L_27849:


//--------------------- .nv.info._ZN4vllm25paged_attention_v2_kernelIttLi120ELi16ELi128ELNS_18Fp8KVCacheDataTypeE0ELb0ELi512EEEvPfS2_PT_PKS3_PKT0_S9_ifPKiSB_iPKfiiiSD_SD_iiiii --------------------------
	.section	.nv.info._ZN4vllm25paged_attention_v2_kernelIttLi120ELi16ELi128ELNS_18Fp8KVCacheDataTypeE0ELb0ELi512EEEvPfS2_PT_PKS3_PKT0_S9_ifPKiSB_iPKfiiiSD_SD_iiiii,"",@"SHT_CUDA_INFO"
	.sectionflags	@""
	.align	4


	//----- nvinfo : EIATTR_CUDA_API_VERSION
	.align		4
        /*0000*/ 	.byte	0x04, 0x37
        /*0002*/ 	.short	(.L_27851 - .L_27850)
.L_27850:
        /*0004*/ 	.word	0x00000082


	//----- nvinfo : EIATTR_SW2861232_WAR
	.align		4
.L_27851:
        /*0008*/ 	.byte	0x01, 0x35
	.zero		2


	//----- nvinfo : EIATTR_PARAM_CBANK
	.align		4
        /*000c*/ 	.byte	0x04, 0x0a
        /*000e*/ 	.short	(.L_27853 - .L_27852)
	.align		4
.L_27852:
        /*0010*/ 	.word	index@(.nv.constant0._ZN4vllm25paged_attention_v2_kernelIttLi120ELi16ELi128ELNS_18Fp8KVCacheDataTypeE0ELb0ELi512EEEvPfS2_PT_PKS3_PKT0_S9_ifPKiSB_iPKfiiiSD_SD_iiiii)
        /*0014*/ 	.short	0x0160
        /*0016*/ 	.short	0x008c


	//----- nvinfo : EIATTR_CBANK_PARAM_SIZE
	.align		4
.L_27853:
        /*0018*/ 	.byte	0x03, 0x19
        /*001a*/ 	.short	0x008c


	//----- nvinfo : EIATTR_KPARAM_INFO
	.align		4
        /*001c*/ 	.byte	0x04, 0x17
        /*001e*/ 	.short	(.L_27855 - .L_27854)
.L_27854:
        /*0020*/ 	.word	0x00000000
        /*0024*/ 	.short	0x0015
        /*0026*/ 	.short	0x0088
        /*0028*/ 	.byte	0x00, 0xf0, 0x11, 0x00


	//----- nvinfo : EIATTR_KPARAM_INFO
	.align		4
.L_27855:
        /*002c*/ 	.byte	0x04, 0x17
        /*002e*/ 	.short	(.L_27857 - .L_27856)
.L_27856:
        /*0030*/ 	.word	0x00000000
        /*0034*/ 	.short	0x0014
        /*0036*/ 	.short	0x0084
        /*0038*/ 	.byte	0x00, 0xf0, 0x11, 0x00


	//----- nvinfo : EIATTR_KPARAM_INFO
	.align		4
.L_27857:
        /*003c*/ 	.byte	0x04, 0x17
        /*003e*/ 	.short	(.L_27859 - .L_27858)
.L_27858:
        /*0040*/ 	.word	0x00000000
        /*0044*/ 	.short	0x0013
        /*0046*/ 	.short	0x0080
        /*0048*/ 	.byte	0x00, 0xf0, 0x11, 0x00


	//----- nvinfo : EIATTR_KPARAM_INFO
	.align		4
.L_27859:
        /*004c*/ 	.byte	0x04, 0x17
        /*004e*/ 	.short	(.L_27861 - .L_27860)
.L_27860:
        /*0050*/ 	.word	0x00000000
        /*0054*/ 	.short	0x0012
        /*0056*/ 	.short	0x007c
        /*0058*/ 	.byte	0x00, 0xf0, 0x11, 0x00


	//----- nvinfo : EIATTR_KPARAM_INFO
	.align		4
.L_27861:
        /*005c*/ 	.byte	0x04, 0x17
        /*005e*/ 	.short	(.L_27863 - .L_27862)
.L_27862:
        /*0060*/ 	.word	0x00000000
        /*0064*/ 	.short	0x0011
        /*0066*/ 	.short	0x0078
        /*0068*/ 	.byte	0x00, 0xf0, 0x11, 0x00


	//----- nvinfo : EIATTR_KPARAM_INFO
	.align		4
.L_27863:
        /*006c*/ 	.byte	0x04, 0x17
        /*006e*/ 	.short	(.L_27865 - .L_27864)
.L_27864:
        /*0070*/ 	.word	0x00000000
        /*0074*/ 	.short	0x0010
        /*0076*/ 	.short	0x0070
        /*0078*/ 	.byte	0x00, 0xf0, 0x21, 0x00


	//----- nvinfo : EIATTR_KPARAM_INFO
	.align		4
.L_27865:
        /*007c*/ 	.byte	0x04, 0x17
        /*007e*/ 	.short	(.L_27867 - .L_27866)
.L_27866:
        /*0080*/ 	.word	0x00000000
        /*0084*/ 	.short	0x000f
        /*0086*/ 	.short	0x0068
        /*0088*/ 	.byte	0x00, 0xf0, 0x21, 0x00


	//----- nvinfo : EIATTR_KPARAM_INFO
	.align		4
.L_27867:
        /*008c*/ 	.byte	0x04, 0x17
        /*008e*/ 	.short	(.L_27869 - .L_27868)
.L_27868:
        /*0090*/ 	.word	0x00000000
        /*0094*/ 	.short	0x000e
        /*0096*/ 	.short	0x0060
        /*0098*/ 	.byte	0x00, 0xf0, 0x11, 0x00


	//----- nvinfo : EIATTR_KPARAM_INFO
	.align		4
.L_27869:
        /*009c*/ 	.byte	0x04, 0x17
        /*009e*/ 	.short	(.L_27871 - .L_27870)
.L_27870:
        /*00a0*/ 	.word	0x00000000
        /*00a4*/ 	.short	0x000d
        /*00a6*/ 	.short	0x005c
        /*00a8*/ 	.byte	0x00, 0xf0, 0x11, 0x00


	//----- nvinfo : EIATTR_KPARAM_INFO
	.align		4
.L_27871:
        /*00ac*/ 	.byte	0x04, 0x17
        /*00ae*/ 	.short	(.L_27873 - .L_27872)
.L_27872:
        /*00b0*/ 	.word	0x00000000
        /*00b4*/ 	.short	0x000c
        /*00b6*/ 	.short	0x0058
        /*00b8*/ 	.byte	0x00, 0xf0, 0x11, 0x00


	//----- nvinfo : EIATTR_KPARAM_INFO
	.align		4
.L_27873:
        /*00bc*/ 	.byte	0x04, 0x17
        /*00be*/ 	.short	(.L_27875 - .L_27874)
.L_27874:
        /*00c0*/ 	.word	0x00000000
        /*00c4*/ 	.short	0x000b
        /*00c6*/ 	.short	0x0050
        /*00c8*/ 	.byte	0x00, 0xf0, 0x21, 0x00


	//----- nvinfo : EIATTR_KPARAM_INFO
	.align		4
.L_27875:
        /*00cc*/ 	.byte	0x04, 0x17
        /*00ce*/ 	.short	(.L_27877 - .L_27876)
.L_27876:
        /*00d0*/ 	.word	0x00000000
        /*00d4*/ 	.short	0x000a
        /*00d6*/ 	.short	0x0048
        /*00d8*/ 	.byte	0x00, 0xf0, 0x11, 0x00


	//----- nvinfo : EIATTR_KPARAM_INFO
	.align		4
.L_27877:
        /*00dc*/ 	.byte	0x04, 0x17
        /*00de*/ 	.short	(.L_27879 - .L_27878)
.L_27878:
        /*00e0*/ 	.word	0x00000000
        /*00e4*/ 	.short	0x0009
        /*00e6*/ 	.short	0x0040
        /*00e8*/ 	.byte	0x00, 0xf0, 0x21, 0x00


	//----- nvinfo : EIATTR_KPARAM_INFO
	.align		4
.L_27879:
        /*00ec*/ 	.byte	0x04, 0x17
        /*00ee*/ 	.short	(.L_27881 - .L_27880)
.L_27880:
        /*00f0*/ 	.word	0x00000000
        /*00f4*/ 	.short	0x0008
        /*00f6*/ 	.short	0x0038
        /*00f8*/ 	.byte	0x00, 0xf0, 0x21, 0x00


	//----- nvinfo : EIATTR_KPARAM_INFO
	.align		4
.L_27881:
        /*00fc*/ 	.byte	0x04, 0x17
        /*00fe*/ 	.short	(.L_27883 - .L_27882)
.L_27882:
        /*0100*/ 	.word	0x00000000
        /*0104*/ 	.short	0x0007
        /*0106*/ 	.short	0x0034
        /*0108*/ 	.byte	0x00, 0xf0, 0x11, 0x00


	//----- nvinfo : EIATTR_KPARAM_INFO
	.align		4
.L_27883:
        /*010c*/ 	.byte	0x04, 0x17
        /*010e*/ 	.short	(.L_27885 - .L_27884)
.L_27884:
        /*0110*/ 	.word	0x00000000
        /*0114*/ 	.short	0x0006
        /*0116*/ 	.short	0x0030
        /*0118*/ 	.byte	0x00, 0xf0, 0x11, 0x00


	//----- nvinfo : EIATTR_KPARAM_INFO
	.align		4
.L_27885:
        /*011c*/ 	.byte	0x04, 0x17
        /*011e*/ 	.short	(.L_27887 - .L_27886)
.L_27886:
        /*0120*/ 	.word	0x00000000
        /*0124*/ 	.short	0x0005
        /*0126*/ 	.short	0x0028
        /*0128*/ 	.byte	0x00, 0xf0, 0x21, 0x00


	//----- nvinfo : EIATTR_KPARAM_INFO
	.align		4
.L_27887:
        /*012c*/ 	.byte	0x04, 0x17
        /*012e*/ 	.short	(.L_27889 - .L_27888)
.L_27888:
        /*0130*/ 	.word	0x00000000
        /*0134*/ 	.short	0x0004
        /*0136*/ 	.short	0x0020
        /*0138*/ 	.byte	0x00, 0xf0, 0x21, 0x00


	//----- nvinfo : EIATTR_KPARAM_INFO
	.align		4
.L_27889:
        /*013c*/ 	.byte	0x04, 0x17
        /*013e*/ 	.short	(.L_27891 - .L_27890)
.L_27890:
        /*0140*/ 	.word	0x00000000
        /*0144*/ 	.short	0x0003
        /*0146*/ 	.short	0x0018
        /*0148*/ 	.byte	0x00, 0xf0, 0x21, 0x00


	//----- nvinfo : EIATTR_KPARAM_INFO
	.align		4
.L_27891:
        /*014c*/ 	.byte	0x04, 0x17
        /*014e*/ 	.short	(.L_27893 - .L_27892)
.L_27892:
        /*0150*/ 	.word	0x00000000
        /*0154*/ 	.short	0x0002
        /*0156*/ 	.short	0x0010
        /*0158*/ 	.byte	0x00, 0xf0, 0x21, 0x00


	//----- nvinfo : EIATTR_KPARAM_INFO
	.align		4
.L_27893:
        /*015c*/ 	.byte	0x04, 0x17
        /*015e*/ 	.short	(.L_27895 - .L_27894)
.L_27894:
        /*0160*/ 	.word	0x00000000
        /*0164*/ 	.short	0x0001
        /*0166*/ 	.short	0x0008
        /*0168*/ 	.byte	0x00, 0xf0, 0x21, 0x00


	//----- nvinfo : EIATTR_KPARAM_INFO
	.align		4
.L_27895:
        /*016c*/ 	.byte	0x04, 0x17
        /*016e*/ 	.short	(.L_27897 - .L_27896)
.L_27896:
        /*0170*/ 	.word	0x00000000
        /*0174*/ 	.short	0x0000
        /*0176*/ 	.short	0x0000
        /*0178*/ 	.byte	0x00, 0xf0, 0x21, 0x00


	//----- nvinfo : EIATTR_MAXREG_COUNT
	.align		4
.L_27897:
        /*017c*/ 	.byte	0x03, 0x1b
        /*017e*/ 	.short	0x00ff


	//----- nvinfo : EIATTR_NUM_BARRIERS
	.align		4
        /*0180*/ 	.byte	0x02, 0x4c
        /*0182*/ 	.byte	0x01
	.zero		1


	//----- nvinfo : EIATTR_MERCURY_ISA_VERSION
	.align		4
        /*0184*/ 	.byte	0x03, 0x5f
        /*0186*/ 	.short	0x0000


	//----- nvinfo : EIATTR_COOP_GROUP_MASK_REGIDS
	.align		4
        /*0188*/ 	.byte	0x04, 0x29
        /*018a*/ 	.short	(.L_27899 - .L_27898)


	//   ....[0]....
.L_27898:
        /*018c*/ 	.word	0xffffffff


	//   ....[1]....
        /*0190*/ 	.word	0xffffffff


	//   ....[2]....
        /*0194*/ 	.word	0xffffffff


	//   ....[3]....
        /*0198*/ 	.word	0xffffffff


	//   ....[4]....
        /*019c*/ 	.word	0xffffffff


	//   ....[5]....
        /*01a0*/ 	.word	0xffffffff


	//   ....[6]....
        /*01a4*/ 	.word	0xffffffff


	//   ....[7]....
        /*01a8*/ 	.word	0xffffffff


	//   ....[8]....
        /*01ac*/ 	.word	0xffffffff


	//   ....[9]....
        /*01b0*/ 	.word	0xffffffff


	//   ....[10]....
        /*01b4*/ 	.word	0xffffffff


	//   ....[11]....
        /*01b8*/ 	.word	0xffffffff


	//   ....[12]....
        /*01bc*/ 	.word	0xffffffff


	//   ....[13]....
        /*01c0*/ 	.word	0xffffffff


	//   ....[14]....
        /*01c4*/ 	.word	0xffffffff


	//   ....[15]....
        /*01c8*/ 	.word	0xffffffff


	//   ....[16]....
        /*01cc*/ 	.word	0xffffffff


	//   ....[17]....
        /*01d0*/ 	.word	0xffffffff


	//   ....[18]....
        /*01d4*/ 	.word	0xffffffff


	//   ....[19]....
        /*01d8*/ 	.word	0xffffffff


	//   ....[20]....
        /*01dc*/ 	.word	0xffffffff


	//   ....[21]....
        /*01e0*/ 	.word	0xffffffff


	//   ....[22]....
        /*01e4*/ 	.word	0xffffffff


	//   ....[23]....
        /*01e8*/ 	.word	0xffffffff


	//   ....[24]....
        /*01ec*/ 	.word	0xffffffff


	//   ....[25]....
        /*01f0*/ 	.word	0xffffffff


	//   ....[26]....
        /*01f4*/ 	.word	0xffffffff


	//   ....[27]....
        /*01f8*/ 	.word	0xffffffff


	//   ....[28]....
        /*01fc*/ 	.word	0xffffffff


	//----- nvinfo : EIATTR_COOP_GROUP_INSTR_OFFSETS
	.align		4
.L_27899:
        /*0200*/ 	.byte	0x04, 0x28
        /*0202*/ 	.short	(.L_27901 - .L_27900)


	//   ....[0]....
.L_27900:
        /*0204*/ 	.word	0x000026f0


	//   ....[1]....
        /*0208*/ 	.word	0x00002870


	//   ....[2]....
        /*020c*/ 	.word	0x000028a0


	//   ....[3]....
        /*0210*/ 	.word	0x000028c0


	//   ....[4]....
        /*0214*/ 	.word	0x000028e0


	//   ....[5]....
        /*0218*/ 	.word	0x00002990


	//   ....[6]....
        /*021c*/ 	.word	0x000029b0


	//   ....[7]....
        /*0220*/ 	.word	0x000029e0


	//   ....[8]....
        /*0224*/ 	.word	0x00003820


	//   ....[9]....
        /*0228*/ 	.word	0x00003880


	//   ....[10]....
        /*022c*/ 	.word	0x000038b0


	//   ....[11]....
        /*0230*/ 	.word	0x000038d0


	//   ....[12]....
        /*0234*/ 	.word	0x000038f0


	//   ....[13]....
        /*0238*/ 	.word	0x00003940


	//   ....[14]....
        /*023c*/ 	.word	0x00003960


	//   ....[15]....
        /*0240*/ 	.word	0x00003980


	//   ....[16]....
        /*0244*/ 	.word	0x00006070


	//   ....[17]....
        /*0248*/ 	.word	0x000060b0


	//   ....[18]....
        /*024c*/ 	.word	0x000060d0


	//   ....[19]....
        /*0250*/ 	.word	0x000060f0


	//   ....[20]....
        /*0254*/ 	.word	0x00006100


	//   ....[21]....
        /*0258*/ 	.word	0x00006110


	//   ....[22]....
        /*025c*/ 	.word	0x00006120


	//   ....[23]....
        /*0260*/ 	.word	0x00006150


	//   ....[24]....
        /*0264*/ 	.word	0x00006ca0


	//   ....[25]....
        /*0268*/ 	.word	0x00006d20


	//   ....[26]....
        /*026c*/ 	.word	0x00006da0


	//   ....[27]....
        /*0270*/ 	.word	0x00006e10


	//   ....[28]....
        /*0274*/ 	.word	0x00006e80


	//----- nvinfo : EIATTR_EXIT_INSTR_OFFSETS
	.align		4
.L_27901:
        /*0278*/ 	.byte	0x04, 0x1c
        /*027a*/ 	.short	(.L_27903 - .L_27902)


	//   ....[0]....
.L_27902:
        /*027c*/ 	.word	0x00000090


	//   ....[1]....
        /*0280*/ 	.word	0x00006760


	//   ....[2]....
        /*0284*/ 	.word	0x00006bc0


	//   ....[3]....
        /*0288*/ 	.word	0x00006c40


	//----- nvinfo : EIATTR_CTAIDZ_USED
	.align		4
.L_27903:
        /*028c*/ 	.byte	0x01, 0x04
	.zero		2


	//----- nvinfo : EIATTR_CRS_STACK_SIZE
	.align		4
        /*0290*/ 	.byte	0x04, 0x1e
        /*0292*/ 	.short	(.L_27905 - .L_27904)
.L_27904:
        /*0294*/ 	.word	0x00000000
.L_27905:


//--------------------- .nv.info._ZN4vllm25paged_attention_v2_kernelIttLi112ELi16ELi128ELNS_18Fp8KVCacheDataTypeE0ELb0ELi512EEEvPfS2_PT_PKS3_PKT0_S9_ifPKiSB_iPKfiiiSD_SD_iiiii --------------------------
	.section	.nv.info._ZN4vllm25paged_attention_v2_kernelIttLi112ELi16ELi128ELNS_18Fp8KVCacheDataTypeE0ELb0ELi512EEEvPfS2_PT_PKS3_PKT0_S9_ifPKiSB_iPKfiiiSD_SD_iiiii,"",@"SHT_CUDA_INFO"
	.sectionflags	@""
	.align	4


	//----- nvinfo : EIATTR_CUDA_API_VERSION
	.align		4
        /*0000*/ 	.byte	0x04, 0x37
        /*0002*/ 	.short	(.L_27907 - .L_27906)
.L_27906:
        /*0004*/ 	.word	0x00000082


	//----- nvinfo : EIATTR_SW2861232_WAR
	.align		4
.L_27907:
        /*0008*/ 	.byte	0x01, 0x35
	.zero		2


	//----- nvinfo : EIATTR_PARAM_CBANK
	.align		4
        /*000c*/ 	.byte	0x04, 0x0a
        /*000e*/ 	.short	(.L_27909 - .L_27908)
	.align		4
.L_27908:
        /*0010*/ 	.word	index@(.nv.constant0._ZN4vllm25paged_attention_v2_kernelIttLi112ELi16ELi128ELNS_18Fp8KVCacheDataTypeE0ELb0ELi512EEEvPfS2_PT_PKS3_PKT0_S9_ifPKiSB_iPKfiiiSD_SD_iiiii)
        /*0014*/ 	.short	0x0160
        /*0016*/ 	.short	0x008c


	//----- nvinfo : EIATTR_CBANK_PARAM_SIZE
	.align		4
.L_27909:
        /*0018*/ 	.byte	0x03, 0x19
        /*001a*/ 	.short	0x008c


	//----- nvinfo : EIATTR_KPARAM_INFO
	.align		4
        /*001c*/ 	.byte	0x04, 0x17
        /*001e*/ 	.short	(.L_27911 - .L_27910)
.L_27910:
        /*0020*/ 	.word	0x00000000
        /*0024*/ 	.short	0x0015
        /*0026*/ 	.short	0x0088
        /*0028*/ 	.byte	0x00, 0xf0, 0x11, 0x00


	//----- nvinfo : EIATTR_KPARAM_INFO
	.align		4
.L_27911:
        /*002c*/ 	.byte	0x04, 0x17
        /*002e*/ 	.short	(.L_27913 - .L_27912)
.L_27912:
        /*0030*/ 	.word	0x00000000
        /*0034*/ 	.short	0x0014
        /*0036*/ 	.short	0x0084
        /*0038*/ 	.byte	0x00, 0xf0, 0x11, 0x00


	//----- nvinfo : EIATTR_KPARAM_INFO
	.align		4
.L_27913:
        /*003c*/ 	.byte	0x04, 0x17
        /*003e*/ 	.short	(.L_27915 - .L_27914)
.L_27914:
        /*0040*/ 	.word	0x00000000
        /*0044*/ 	.short	0x0013
        /*0046*/ 	.short	0x0080
        /*0048*/ 	.byte	0x00, 0xf0, 0x11, 0x00


	//----- nvinfo : EIATTR_KPARAM_INFO
	.align		4
.L_27915:
        /*004c*/ 	.byte	0x04, 0x17
        /*004e*/ 	.short	(.L_27917 - .L_27916)
.L_27916:
        /*0050*/ 	.word	0x00000000
        /*0054*/ 	.short	0x0012
        /*0056*/ 	.short	0x007c
        /*0058*/ 	.byte	0x00, 0xf0, 0x11, 0x00


	//----- nvinfo : EIATTR_KPARAM_INFO
	.align		4
.L_27917:
        /*005c*/ 	.byte	0x04, 0x17
        /*005e*/ 	.short	(.L_27919 - .L_27918)
.L_27918:
        /*0060*/ 	.word	0x00000000
        /*0064*/ 	.short	0x0011
        /*0066*/ 	.short	0x0078
        /*0068*/ 	.byte	0x00, 0xf0, 0x11, 0x00


	//----- nvinfo : EIATTR_KPARAM_INFO
	.align		4
.L_27919:
        /*006c*/ 	.byte	0x04, 0x17
        /*006e*/ 	.short	(.L_27921 - .L_27920)
.L_27920:
        /*0070*/ 	.word	0x00000000
        /*0074*/ 	.short	0x0010
        /*0076*/ 	.short	0x0070
        /*0078*/ 	.byte	0x00, 0xf0, 0x21, 0x00


	//----- nvinfo : EIATTR_KPARAM_INFO
	.align		4
.L_27921:
        /*007c*/ 	.byte	0x04, 0x17
        /*007e*/ 	.short	(.L_27923 - .L_27922)
.L_27922:
        /*0080*/ 	.word	0x00000000
        /*0084*/ 	.short	0x000f
        /*0086*/ 	.short	0x0068
        /*0088*/ 	.byte	0x00, 0xf0, 0x21, 0x00


	//----- nvinfo : EIATTR_KPARAM_INFO
	.align		4
.L_27923:
        /*008c*/ 	.byte	0x04, 0x17
        /*008e*/ 	.short	(.L_27925 - .L_27924)
.L_27924:
        /*0090*/ 	.word	0x00000000
        /*0094*/ 	.short	0x000e
        /*0096*/ 	.short	0x0060
        /*0098*/ 	.byte	0x00, 0xf0, 0x11, 0x00


	//----- nvinfo : EIATTR_KPARAM_INFO
	.align		4
.L_27925:
        /*009c*/ 	.byte	0x04, 0x17
        /*009e*/ 	.short	(.L_27927 - .L_27926)
.L_27926:
        /*00a0*/ 	.word	0x00000000
        /*00a4*/ 	.short	0x000d
        /*00a6*/ 	.short	0x005c
        /*00a8*/ 	.byte	0x00, 0xf0, 0x11, 0x00


	//----- nvinfo : EIATTR_KPARAM_INFO
	.align		4
.L_27927:
        /*00ac*/ 	.byte	0x04, 0x17
        /*00ae*/ 	.short	(.L_27929 - .L_27928)
.L_27928:
        /*00b0*/ 	.word	0x00000000
        /*00b4*/ 	.short	0x000c
        /*00b6*/ 	.short	0x0058
        /*00b8*/ 	.byte	0x00, 0xf0, 0x11, 0x00


	//----- nvinfo : EIATTR_KPARAM_INFO
	.align		4
.L_27929:
        /*00bc*/ 	.byte	0x04, 0x17
        /*00be*/ 	.short	(.L_27931 - .L_27930)
.L_27930:
        /*00c0*/ 	.word	0x00000000
        /*00c4*/ 	.short	0x000b
        /*00c6*/ 	.short	0x0050
        /*00c8*/ 	.byte	0x00, 0xf0, 0x21, 0x00


	//----- nvinfo : EIATTR_KPARAM_INFO
	.align		4
.L_27931:
        /*00cc*/ 	.byte	0x04, 0x17
        /*00ce*/ 	.short	(.L_27933 - .L_27932)
.L_27932:
        /*00d0*/ 	.word	0x00000000
        /*00d4*/ 	.short	0x000a
        /*00d6*/ 	.short	0x0048
        /*00d8*/ 	.byte	0x00, 0xf0, 0x11, 0x00


	//----- nvinfo : EIATTR_KPARAM_INFO
	.align		4
.L_27933:
        /*00dc*/ 	.byte	0x04, 0x17
        /*00de*/ 	.short	(.L_27935 - .L_27934)
.L_27934:
        /*00e0*/ 	.word	0x00000000
        /*00e4*/ 	.short	0x0009
        /*00e6*/ 	.short	0x0040
        /*00e8*/ 	.byte	0x00, 0xf0, 0x21, 0x00


	//----- nvinfo : EIATTR_KPARAM_INFO
	.align		4
.L_27935:
        /*00ec*/ 	.byte	0x04, 0x17
        /*00ee*/ 	.short	(.L_27937 - .L_27936)
.L_27936:
        /*00f0*/ 	.word	0x00000000
        /*00f4*/ 	.short	0x0008
        /*00f6*/ 	.short	0x0038
        /*00f8*/ 	.byte	0x00, 0xf0, 0x21, 0x00


	//----- nvinfo : EIATTR_KPARAM_INFO
	.align		4
.L_27937:
        /*00fc*/ 	.byte	0x04, 0x17
        /*00fe*/ 	.short	(.L_27939 - .L_27938)
.L_27938:
        /*0100*/ 	.word	0x00000000
        /*0104*/ 	.short	0x0007
        /*0106*/ 	.short	0x0034
        /*0108*/ 	.byte	0x00, 0xf0, 0x11, 0x00


	//----- nvinfo : EIATTR_KPARAM_INFO
	.align		4
.L_27939:
        /*010c*/ 	.byte	0x04, 0x17
        /*010e*/ 	.short	(.L_27941 - .L_27940)
.L_27940:
        /*0110*/ 	.word	0x00000000
        /*0114*/ 	.short	0x0006
        /*0116*/ 	.short	0x0030
        /*0118*/ 	.byte	0x00, 0xf0, 0x11, 0x00


	//----- nvinfo : EIATTR_KPARAM_INFO
	.align		4
.L_27941:
        /*011c*/ 	.byte	0x04, 0x17
        /*011e*/ 	.short	(.L_27943 - .L_27942)
.L_27942:
        /*0120*/ 	.word	0x00000000
        /*0124*/ 	.short	0x0005
        /*0126*/ 	.short	0x0028
        /*0128*/ 	.byte	0x00, 0xf0, 0x21, 0x00


	//----- nvinfo : EIATTR_KPARAM_INFO
	.align		4
.L_27943:
        /*012c*/ 	.byte	0x04, 0x17
        /*012e*/ 	.short	(.L_27945 - .L_27944)
.L_27944:
        /*0130*/ 	.word	0x00000000
        /*0134*/ 	.short	0x0004
        /*0136*/ 	.short	0x0020
        /*0138*/ 	.byte	0x00, 0xf0, 0x21, 0x00


	//----- nvinfo : EIATTR_KPARAM_INFO
	.align		4
.L_27945:
        /*013c*/ 	.byte	0x04, 0x17
        /*013e*/ 	.short	(.L_27947 - .L_27946)
.L_27946:
        /*0140*/ 	.word	0x00000000
        /*0144*/ 	.short	0x0003
        /*0146*/ 	.short	0x0018
        /*0148*/ 	.byte	0x00, 0xf0, 0x21, 0x00


	//----- nvinfo : EIATTR_KPARAM_INFO
	.align		4
.L_27947:
        /*014c*/ 	.byte	0x04, 0x17
        /*014e*/ 	.short	(.L_27949 - .L_27948)
.L_27948:
        /*0150*/ 	.word	0x00000000
        /*0154*/ 	.short	0x0002
        /*0156*/ 	.short	0x0010
        /*0158*/ 	.byte	0x00, 0xf0, 0x21, 0x00


	//----- nvinfo : EIATTR_KPARAM_INFO
	.align		4
.L_27949:
        /*015c*/ 	.byte	0x04, 0x17
        /*015e*/ 	.short	(.L_27951 - .L_27950)
.L_27950:
        /*0160*/ 	.word	0x00000000
        /*0164*/ 	.short	0x0001
        /*0166*/ 	.short	0x0008
        /*0168*/ 	.byte	0x00, 0xf0, 0x21, 0x00


	//----- nvinfo : EIATTR_KPARAM_INFO
	.align		4
.L_27951:
        /*016c*/ 	.byte	0x04, 0x17
        /*016e*/ 	.short	(.L_27953 - .L_27952)
.L_27952:
        /*0170*/ 	.word	0x00000000
        /*0174*/ 	.short	0x0000
        /*0176*/ 	.short	0x0000
        /*0178*/ 	.byte	0x00, 0xf0, 0x21, 0x00


	//----- nvinfo : EIATTR_MAXREG_COUNT
	.align		4
.L_27953:
        /*017c*/ 	.byte	0x03, 0x1b
        /*017e*/ 	.short	0x00ff


	//----- nvinfo : EIATTR_NUM_BARRIERS
	.align		4
        /*0180*/ 	.byte	0x02, 0x4c
        /*0182*/ 	.byte	0x01
	.zero		1


	//----- nvinfo : EIATTR_MERCURY_ISA_VERSION
	.align		4
        /*0184*/ 	.byte	0x03, 0x5f
        /*0186*/ 	.short	0x0000


	//----- nvinfo : EIATTR_COOP_GROUP_MASK_REGIDS
	.align		4
        /*0188*/ 	.byte	0x04, 0x29
        /*018a*/ 	.short	(.L_27955 - .L_27954)


	//   ....[0]....
.L_27954:
        /*018c*/ 	.word	0xffffffff


	//   ....[1]....
        /*0190*/ 	.word	0xffffffff


	//   ....[2]....
        /*0194*/ 	.word	0xffffffff


	//   ....[3]....
        /*0198*/ 	.word	0xffffffff


	//   ....[4]....
        /*019c*/ 	.word	0xffffffff


	//   ....[5]....
        /*01a0*/ 	.word	0xffffffff


	//   ....[6]....
        /*01a4*/ 	.word	0xffffffff


	//   ....[7]....
        /*01a8*/ 	.word	0xffffffff


	//   ....[8]....
        /*01ac*/ 	.word	0xffffffff


	//   ....[9]....
        /*01b0*/ 	.word	0xffffffff


	//   ....[10]....
        /*01b4*/ 	.word	0xffffffff


	//   ....[11]....
        /*01b8*/ 	.word	0xffffffff


	//   ....[12]....
        /*01bc*/ 	.word	0xffffffff


	//   ....[13]....
        /*01c0*/ 	.word	0xffffffff


	//   ....[14]....
        /*01c4*/ 	.word	0xffffffff


	//   ....[15]....
        /*01c8*/ 	.word	0xffffffff


	//   ....[16]....
        /*01cc*/ 	.word	0xffffffff


	//   ....[17]....
        /*01d0*/ 	.word	0xffffffff


	//   ....[18]....
        /*01d4*/ 	.word	0xffffffff


	//   ....[19]....
        /*01d8*/ 	.word	0xffffffff


	//   ....[20]....
        /*01dc*/ 	.word	0xffffffff


	//   ....[21]....
        /*01e0*/ 	.word	0xffffffff


	//   ....[22]....
        /*01e4*/ 	.word	0xffffffff


	//   ....[23]....
        /*01e8*/ 	.word	0xffffffff


	//   ....[24]....
        /*01ec*/ 	.word	0xffffffff


	//   ....[25]....
        /*01f0*/ 	.word	0xffffffff


	//   ....[26]....
        /*01f4*/ 	.word	0xffffffff


	//   ....[27]....
        /*01f8*/ 	.word	0xffffffff


	//----- nvinfo : EIATTR_COOP_GROUP_INSTR_OFFSETS
	.align		4
.L_27955:
        /*01fc*/ 	.byte	0x04, 0x28
        /*01fe*/ 	.short	(.L_27957 - .L_27956)


	//   ....[0]....
.L_27956:
        /*0200*/ 	.word	0x000024b0


	//   ....[1]....
        /*0204*/ 	.word	0x00002630


	//   ....[2]....
        /*0208*/ 	.word	0x00002660


	//   ....[3]....
        /*020c*/ 	.word	0x00002680


	//   ....[4]....
        /*0210*/ 	.word	0x000026a0


	//   ....[5]....
        /*0214*/ 	.word	0x00002760


	//   ....[6]....
        /*0218*/ 	.word	0x00002780


	//   ....[7]....
        /*021c*/ 	.word	0x000027a0


	//   ....[8]....
        /*0220*/ 	.word	0x000035e0


	//   ....[9]....
        /*0224*/ 	.word	0x00003640


	//   ....[10]....
        /*0228*/ 	.word	0x00003670


	//   ....[11]....
        /*022c*/ 	.word	0x00003690


	//   ....[12]....
        /*0230*/ 	.word	0x000036b0


	//   ....[13]....
        /*0234*/ 	.word	0x00003700


	//   ....[14]....
        /*0238*/ 	.word	0x00003720


	//   ....[15]....
        /*023c*/ 	.word	0x00003740


	//   ....[16]....
        /*0240*/ 	.word	0x00005ad0


	//   ....[17]....
        /*0244*/ 	.word	0x00005b10


	//   ....[18]....
        /*0248*/ 	.word	0x00005b40


	//   ....[19]....
        /*024c*/ 	.word	0x00005b70


	//   ....[20]....
        /*0250*/ 	.word	0x00005b80


	//   ....[21]....
        /*0254*/ 	.word	0x00005b90


	//   ....[22]....
        /*0258*/ 	.word	0x00005ba0


	//   ....[23]....
        /*025c*/ 	.word	0x00006440


	//   ....[24]....
        /*0260*/ 	.word	0x000064c0


	//   ....[25]....
        /*0264*/ 	.word	0x00006540


	//   ....[26]....
        /*0268*/ 	.word	0x000065b0


	//   ....[27]....
        /*026c*/ 	.word	0x00006620


	//----- nvinfo : EIATTR_EXIT_INSTR_OFFSETS
	.align		4
.L_27957:
        /*0270*/ 	.byte	0x04, 0x1c
        /*0272*/ 	.short	(.L_27959 - .L_27958)


	//   ....[0]....
.L_27958:
        /*0274*/ 	.word	0x00000090


	//   ....[1]....
        /*0278*/ 	.word	0x00005fd0


	//   ....[2]....
        /*027c*/ 	.word	0x000060d0


	//   ....[3]....
        /*0280*/ 	.word	0x000063e0


	//----- nvinfo : EIATTR_CTAIDZ_USED
	.align		4
.L_27959:
        /*0284*/ 	.byte	0x01, 0x04
	.zero		2


	//----- nvinfo : EIATTR_CRS_STACK_SIZE
	.align		4
        /*0288*/ 	.byte	0x04, 0x1e
        /*028a*/ 	.short	(.L_27961 - .L_27960)
.L_27960:
        /*028c*/ 	.word	0x00000000
.L_27961:


//--------------------- .nv.info._ZN4vllm25paged_attention_v2_kernelIttLi96ELi16ELi128ELNS_18Fp8KVCacheDataTypeE0ELb0ELi512EEEvPfS2_PT_PKS3_PKT0_S9_ifPKiSB_iPKfiiiSD_SD_iiiii --------------------------
	.section	.nv.info._ZN4vllm25paged_attention_v2_kernelIttLi96ELi16ELi128ELNS_18Fp8KVCacheDataTypeE0ELb0ELi512EEEvPfS2_PT_PKS3_PKT0_S9_ifPKiSB_iPKfiiiSD_SD_iiiii,"",@"SHT_CUDA_INFO"
	.sectionflags	@""
	.align	4


	//----- nvinfo : EIATTR_CUDA_API_VERSION
	.align		4
        /*0000*/ 	.byte	0x04, 0x37
        /*0002*/ 	.short	(.L_27963 - .L_27962)
.L_27962:
        /*0004*/ 	.word	0x00000082


	//----- nvinfo : EIATTR_SW2861232_WAR
	.align		4
.L_27963:
        /*0008*/ 	.byte	0x01, 0x35
	.zero		2


	//----- nvinfo : EIATTR_PARAM_CBANK
	.align		4
        /*000c*/ 	.byte	0x04, 0x0a
        /*000e*/ 	.short	(.L_27965 - .L_27964)
	.align		4
.L_27964:
        /*0010*/ 	.word	index@(.nv.constant0._ZN4vllm25paged_attention_v2_kernelIttLi96ELi16ELi128ELNS_18Fp8KVCacheDataTypeE0ELb0ELi512EEEvPfS2_PT_PKS3_PKT0_S9_ifPKiSB_iPKfiiiSD_SD_iiiii)
        /*0014*/ 	.short	0x0160
        /*0016*/ 	.short	0x008c


	//----- nvinfo : EIATTR_CBANK_PARAM_SIZE
	.align		4
.L_27965:
        /*0018*/ 	.byte	0x03, 0x19
        /*001a*/ 	.short	0x008c


	//----- nvinfo : EIATTR_KPARAM_INFO
	.align		4
        /*001c*/ 	.byte	0x04, 0x17
        /*001e*/ 	.short	(.L_27967 - .L_27966)
.L_27966:
        /*0020*/ 	.word	0x00000000
        /*0024*/ 	.short	0x0015
        /*0026*/ 	.short	0x0088
        /*0028*/ 	.byte	0x00, 0xf0, 0x11, 0x00


	//----- nvinfo : EIATTR_KPARAM_INFO
	.align		4
.L_27967:
        /*002c*/ 	.byte	0x04, 0x17
        /*002e*/ 	.short	(.L_27969 - .L_27968)
.L_27968:
        /*0030*/ 	.word	0x00000000
        /*0034*/ 	.short	0x0014
        /*0036*/ 	.short	0x0084
        /*0038*/ 	.byte	0x00, 0xf0, 0x11, 0x00


	//----- nvinfo : EIATTR_KPARAM_INFO
	.align		4
.L_27969:
        /*003c*/ 	.byte	0x04, 0x17
        /*003e*/ 	.short	(.L_27971 - .L_27970)
.L_27970:
        /*0040*/ 	.word	0x00000000
        /*0044*/ 	.short	0x0013
        /*0046*/ 	.short	0x0080
        /*0048*/ 	.byte	0x00, 0xf0, 0x11, 0x00


	//----- nvinfo : EIATTR_KPARAM_INFO
	.align		4
.L_27971:
        /*004c*/ 	.byte	0x04, 0x17
        /*004e*/ 	.short	(.L_27973 - .L_27972)
.L_27972:
        /*0050*/ 	.word	0x00000000
        /*0054*/ 	.short	0x0012
        /*0056*/ 	.short	0x007c
        /*0058*/ 	.byte	0x00, 0xf0, 0x11, 0x00


	//----- nvinfo : EIATTR_KPARAM_INFO
	.align		4
.L_27973:
        /*005c*/ 	.byte	0x04, 0x17
        /*005e*/ 	.short	(.L_27975 - .L_27974)
.L_27974:
        /*0060*/ 	.word	0x00000000
        /*0064*/ 	.short	0x0011
        /*0066*/ 	.short	0x0078
        /*0068*/ 	.byte	0x00, 0xf0, 0x11, 0x00


	//----- nvinfo : EIATTR_KPARAM_INFO
	.align		4
.L_27975:
        /*006c*/ 	.byte	0x04, 0x17
        /*006e*/ 	.short	(.L_27977 - .L_27976)
.L_27976:
        /*0070*/ 	.word	0x00000000
        /*0074*/ 	.short	0x0010
        /*0076*/ 	.short	0x0070
        /*0078*/ 	.byte	0x00, 0xf0, 0x21, 0x00


	//----- nvinfo : EIATTR_KPARAM_INFO
	.align		4
.L_27977:
        /*007c*/ 	.byte	0x04, 0x17
        /*007e*/ 	.short	(.L_27979 - .L_27978)
.L_27978:
        /*0080*/ 	.word	0x00000000
        /*0084*/ 	.short	0x000f
        /*0086*/ 	.short	0x0068
        /*0088*/ 	.byte	0x00, 0xf0, 0x21, 0x00


	//----- nvinfo : EIATTR_KPARAM_INFO
	.align		4
.L_27979:
        /*008c*/ 	.byte	0x04, 0x17
        /*008e*/ 	.short	(.L_27981 - .L_27980)
.L_27980:
        /*0090*/ 	.word	0x00000000
        /*0094*/ 	.short	0x000e
        /*0096*/ 	.short	0x0060
        /*0098*/ 	.byte	0x00, 0xf0, 0x11, 0x00


	//----- nvinfo : EIATTR_KPARAM_INFO
	.align		4
.L_27981:
        /*009c*/ 	.byte	0x04, 0x17
        /*009e*/ 	.short	(.L_27983 - .L_27982)
.L_27982:
        /*00a0*/ 	.word	0x00000000
        /*00a4*/ 	.short	0x000d
        /*00a6*/ 	.short	0x005c
        /*00a8*/ 	.byte	0x00, 0xf0, 0x11, 0x00


	//----- nvinfo : EIATTR_KPARAM_INFO
	.align		4
.L_27983:
        /*00ac*/ 	.byte	0x04, 0x17
        /*00ae*/ 	.short	(.L_27985 - .L_27984)
.L_27984:
        /*00b0*/ 	.word	0x00000000
        /*00b4*/ 	.short	0x000c
        /*00b6*/ 	.short	0x0058
        /*00b8*/ 	.byte	0x00, 0xf0, 0x11, 0x00


	//----- nvinfo : EIATTR_KPARAM_INFO
	.align		4
.L_27985:
        /*00bc*/ 	.byte	0x04, 0x17
        /*00be*/ 	.short	(.L_27987 - .L_27986)
.L_27986:
        /*00c0*/ 	.word	0x00000000
        /*00c4*/ 	.short	0x000b
        /*00c6*/ 	.short	0x0050
        /*00c8*/ 	.byte	0x00, 0xf0, 0x21, 0x00


	//----- nvinfo : EIATTR_KPARAM_INFO
	.align		4
.L_27987:
        /*00cc*/ 	.byte	0x04, 0x17
        /*00ce*/ 	.short	(.L_27989 - .L_27988)
.L_27988:
        /*00d0*/ 	.word	0x00000000
        /*00d4*/ 	.short	0x000a
        /*00d6*/ 	.short	0x0048
        /*00d8*/ 	.byte	0x00, 0xf0, 0x11, 0x00


	//----- nvinfo : EIATTR_KPARAM_INFO
	.align		4
.L_27989:
        /*00dc*/ 	.byte	0x04, 0x17
        /*00de*/ 	.short	(.L_27991 - .L_27990)
.L_27990:
        /*00e0*/ 	.word	0x00000000
        /*00e4*/ 	.short	0x0009
        /*00e6*/ 	.short	0x0040
        /*00e8*/ 	.byte	0x00, 0xf0, 0x21, 0x00


	//----- nvinfo : EIATTR_KPARAM_INFO
	.align		4
.L_27991:
        /*00ec*/ 	.byte	0x04, 0x17
        /*00ee*/ 	.short	(.L_27993 - .L_27992)
.L_27992:
        /*00f0*/ 	.word	0x00000000
        /*00f4*/ 	.short	0x0008
        /*00f6*/ 	.short	0x0038
        /*00f8*/ 	.byte	0x00, 0xf0, 0x21, 0x00


	//----- nvinfo : EIATTR_KPARAM_INFO
	.align		4
.L_27993:
        /*00fc*/ 	.byte	0x04, 0x17
        /*00fe*/ 	.short	(.L_27995 - .L_27994)
.L_27994:
        /*0100*/ 	.word	0x00000000
        /*0104*/ 	.short	0x0007
        /*0106*/ 	.short	0x0034
        /*0108*/ 	.byte	0x00, 0xf0, 0x11, 0x00


	//----- nvinfo : EIATTR_KPARAM_INFO
	.align		4
.L_27995:
        /*010c*/ 	.byte	0x04, 0x17
        /*010e*/ 	.short	(.L_27997 - .L_27996)
.L_27996:
        /*0110*/ 	.word	0x00000000
        /*0114*/ 	.short	0x0006
        /*0116*/ 	.short	0x0030
        /*0118*/ 	.byte	0x00, 0xf0, 0x11, 0x00


	//----- nvinfo : EIATTR_KPARAM_INFO
	.align		4
.L_27997:
        /*011c*/ 	.byte	0x04, 0x17
        /*011e*/ 	.short	(.L_27999 - .L_27998)
.L_27998:
        /*0120*/ 	.word	0x00000000
        /*0124*/ 	.short	0x0005
        /*0126*/ 	.short	0x0028
        /*0128*/ 	.byte	0x00, 0xf0, 0x21, 0x00


	//----- nvinfo : EIATTR_KPARAM_INFO
	.align		4
.L_27999:
        /*012c*/ 	.byte	0x04, 0x17
        /*012e*/ 	.short	(.L_28001 - .L_28000)
.L_28000:
        /*0130*/ 	.word	0x00000000
        /*0134*/ 	.short	0x0004
        /*0136*/ 	.short	0x0020
        /*0138*/ 	.byte	0x00, 0xf0, 0x21, 0x00


	//----- nvinfo : EIATTR_KPARAM_INFO
	.align		4
.L_28001:
        /*013c*/ 	.byte	0x04, 0x17
        /*013e*/ 	.short	(.L_28003 - .L_28002)
.L_28002:
        /*0140*/ 	.word	0x00000000
        /*0144*/ 	.short	0x0003
        /*0146*/ 	.short	0x0018
        /*0148*/ 	.byte	0x00, 0xf0, 0x21, 0x00


	//----- nvinfo : EIATTR_KPARAM_INFO
	.align		4
.L_28003:
        /*014c*/ 	.byte	0x04, 0x17
        /*014e*/ 	.short	(.L_28005 - .L_28004)
.L_28004:
        /*0150*/ 	.word	0x00000000
        /*0154*/ 	.short	0x0002
        /*0156*/ 	.short	0x0010
        /*0158*/ 	.byte	0x00, 0xf0, 0x21, 0x00


	//----- nvinfo : EIATTR_KPARAM_INFO
	.align		4
.L_28005:
        /*015c*/ 	.byte	0x04, 0x17
        /*015e*/ 	.short	(.L_28007 - .L_28006)
.L_28006:
        /*0160*/ 	.word	0x00000000
        /*0164*/ 	.short	0x0001
        /*0166*/ 	.short	0x0008
        /*0168*/ 	.byte	0x00, 0xf0, 0x21, 0x00


	//----- nvinfo : EIATTR_KPARAM_INFO
	.align		4
.L_28007:
        /*016c*/ 	.byte	0x04, 0x17
        /*016e*/ 	.short	(.L_28009 - .L_28008)
.L_28008:
        /*0170*/ 	.word	0x00000000
        /*0174*/ 	.short	0x0000
        /*0176*/ 	.short	0x0000
        /*0178*/ 	.byte	0x00, 0xf0, 0x21, 0x00


	//----- nvinfo : EIATTR_MAXREG_COUNT
	.align		4
.L_28009:
        /*017c*/ 	.byte	0x03, 0x1b
        /*017e*/ 	.short	0x00ff


	//----- nvinfo : EIATTR_NUM_BARRIERS
	.align		4
        /*0180*/ 	.byte	0x02, 0x4c
        /*0182*/ 	.byte	0x01
	.zero		1


	//----- nvinfo : EIATTR_MERCURY_ISA_VERSION
	.align		4
        /*0184*/ 	.byte	0x03, 0x5f
        /*0186*/ 	.short	0x0000


	//----- nvinfo : EIATTR_COOP_GROUP_MASK_REGIDS
	.align		4
        /*0188*/ 	.byte	0x04, 0x29
        /*018a*/ 	.short	(.L_28011 - .L_28010)


	//   ....[0]....
.L_28010:
        /*018c*/ 	.word	0xffffffff


	//   ....[1]....
        /*0190*/ 	.word	0xffffffff


	//   ....[2]....
        /*0194*/ 	.word	0xffffffff


	//   ....[3]....
        /*0198*/ 	.word	0xffffffff


	//   ....[4]....
        /*019c*/ 	.word	0xffffffff


	//   ....[5]....
        /*01a0*/ 	.word	0xffffffff


	//   ....[6]....
        /*01a4*/ 	.word	0xffffffff


	//   ....[7]....
        /*01a8*/ 	.word	0xffffffff


	//   ....[8]....
        /*01ac*/ 	.word	0xffffffff


	//   ....[9]....
        /*01b0*/ 	.word	0xffffffff


	//   ....[10]....
        /*01b4*/ 	.word	0xffffffff


	//   ....[11]....
        /*01b8*/ 	.word	0xffffffff


	//   ....[12]....
        /*01bc*/ 	.word	0xffffffff


	//   ....[13]....
        /*01c0*/ 	.word	0xffffffff


	//   ....[14]....
        /*01c4*/ 	.word	0xffffffff


	//   ....[15]....
        /*01c8*/ 	.word	0xffffffff


	//   ....[16]....
        /*01cc*/ 	.word	0xffffffff


	//   ....[17]....
        /*01d0*/ 	.word	0xffffffff


	//   ....[18]....
        /*01d4*/ 	.word	0xffffffff


	//   ....[19]....
        /*01d8*/ 	.word	0xffffffff


	//   ....[20]....
        /*01dc*/ 	.word	0xffffffff


	//   ....[21]....
        /*01e0*/ 	.word	0xffffffff


	//   ....[22]....
        /*01e4*/ 	.word	0xffffffff


	//   ....[23]....
        /*01e8*/ 	.word	0xffffffff


	//   ....[24]....
        /*01ec*/ 	.word	0xffffffff


	//   ....[25]....
        /*01f0*/ 	.word	0xffffffff


	//   ....[26]....
        /*01f4*/ 	.word	0xffffffff


	//----- nvinfo : EIATTR_COOP_GROUP_INSTR_OFFSETS
	.align		4
.L_28011:
        /*01f8*/ 	.byte	0x04, 0x28
        /*01fa*/ 	.short	(.L_28013 - .L_28012)


	//   ....[0]....
.L_28012:
        /*01fc*/ 	.word	0x00002110


	//   ....[1]....
        /*0200*/ 	.word	0x00002280


	//   ....[2]....
        /*0204*/ 	.word	0x000022b0


	//   ....[3]....
        /*0208*/ 	.word	0x000022d0


	//   ....[4]....
        /*020c*/ 	.word	0x000022f0


	//   ....[5]....
        /*0210*/ 	.word	0x000023b0


	//   ....[6]....
        /*0214*/ 	.word	0x000023d0


	//   ....[7]....
        /*0218*/ 	.word	0x000023f0


	//   ....[8]....
        /*021c*/ 	.word	0x00003230


	//   ....[9]....
        /*0220*/ 	.word	0x00003290


	//   ....[10]....
        /*0224*/ 	.word	0x000032c0


	//   ....[11]....
        /*0228*/ 	.word	0x000032e0


	//   ....[12]....
        /*022c*/ 	.word	0x00003300


	//   ....[13]....
        /*0230*/ 	.word	0x00003350


	//   ....[14]....
        /*0234*/ 	.word	0x00003370


	//   ....[15]....
        /*0238*/ 	.word	0x00003390


	//   ....[16]....
        /*023c*/ 	.word	0x00005430


	//   ....[17]....
        /*0240*/ 	.word	0x00005470


	//   ....[18]....
        /*0244*/ 	.word	0x000054a0


	//   ....[19]....
        /*0248*/ 	.word	0x000054d0


	//   ....[20]....
        /*024c*/ 	.word	0x000054f0


	//   ....[21]....
        /*0250*/ 	.word	0x00005500


	//   ....[22]....
        /*0254*/ 	.word	0x00005cb0


	//   ....[23]....
        /*0258*/ 	.word	0x00005d30


	//   ....[24]....
        /*025c*/ 	.word	0x00005db0


	//   ....[25]....
        /*0260*/ 	.word	0x00005e20


	//   ....[26]....
        /*0264*/ 	.word	0x00005e90


	//----- nvinfo : EIATTR_EXIT_INSTR_OFFSETS
	.align		4
.L_28013:
        /*0268*/ 	.byte	0x04, 0x1c
        /*026a*/ 	.short	(.L_28015 - .L_28014)


	//   ....[0]....
.L_28014:
        /*026c*/ 	.word	0x00000090


	//   ....[1]....
        /*0270*/ 	.word	0x000058b0


	//   ....[2]....
        /*0274*/ 	.word	0x000059b0


	//   ....[3]....
        /*0278*/ 	.word	0x00005c50


	//----- nvinfo : EIATTR_CTAIDZ_USED
	.align		4
.L_28015:
        /*027c*/ 	.byte	0x01, 0x04
	.zero		2


	//----- nvinfo : EIATTR_CRS_STACK_SIZE
	.align		4
        /*0280*/ 	.byte	0x04, 0x1e
        /*0282*/ 	.short	(.L_28017 - .L_28016)
.L_28016:
        /*0284*/ 	.word	0x00000000
.L_28017:


//--------------------- .nv.info._ZN4vllm25paged_attention_v2_kernelIttLi80ELi16ELi128ELNS_18Fp8KVCacheDataTypeE0ELb0ELi512EEEvPfS2_PT_PKS3_PKT0_S9_ifPKiSB_iPKfiiiSD_SD_iiiii --------------------------
	.section	.nv.info._ZN4vllm25paged_attention_v2_kernelIttLi80ELi16ELi128ELNS_18Fp8KVCacheDataTypeE0ELb0ELi512EEEvPfS2_PT_PKS3_PKT0_S9_ifPKiSB_iPKfiiiSD_SD_iiiii,"",@"SHT_CUDA_INFO"
	.sectionflags	@""
	.align	4


	//----- nvinfo : EIATTR_CUDA_API_VERSION
	.align		4
        /*0000*/ 	.byte	0x04, 0x37
        /*0002*/ 	.short	(.L_28019 - .L_28018)
.L_28018:
        /*0004*/ 	.word	0x00000082


	//----- nvinfo : EIATTR_SW2861232_WAR
	.align		4
.L_28019:
        /*0008*/ 	.byte	0x01, 0x35
	.zero		2


	//----- nvinfo : EIATTR_PARAM_CBANK
	.align		4
        /*000c*/ 	.byte	0x04, 0x0a
        /*000e*/ 	.short	(.L_28021 - .L_28020)
	.align		4
.L_28020:
        /*0010*/ 	.word	index@(.nv.constant0._ZN4vllm25paged_attention_v2_kernelIttLi80ELi16ELi128ELNS_18Fp8KVCacheDataTypeE0ELb0ELi512EEEvPfS2_PT_PKS3_PKT0_S9_ifPKiSB_iPKfiiiSD_SD_iiiii)
        /*0014*/ 	.short	0x0160
        /*0016*/ 	.short	0x008c


	//----- nvinfo : EIATTR_CBANK_PARAM_SIZE
	.align		4
.L_28021:
        /*0018*/ 	.byte	0x03, 0x19
        /*001a*/ 	.short	0x008c


	//----- nvinfo : EIATTR_KPARAM_INFO
	.align		4
        /*001c*/ 	.byte	0x04, 0x17
        /*001e*/ 	.short	(.L_28023 - .L_28022)
.L_28022:
        /*0020*/ 	.word	0x00000000
        /*0024*/ 	.short	0x0015
        /*0026*/ 	.short	0x0088
        /*0028*/ 	.byte	0x00, 0xf0, 0x11, 0x00


	//----- nvinfo : EIATTR_KPARAM_INFO
	.align		4
.L_28023:
        /*002c*/ 	.byte	0x04, 0x17
        /*002e*/ 	.short	(.L_28025 - .L_28024)
.L_28024:
        /*0030*/ 	.word	0x00000000
        /*0034*/ 	.short	0x0014
        /*0036*/ 	.short	0x0084
        /*0038*/ 	.byte	0x00, 0xf0, 0x11, 0x00


	//----- nvinfo : EIATTR_KPARAM_INFO
	.align		4
.L_28025:
        /*003c*/ 	.byte	0x04, 0x17
        /*003e*/ 	.short	(.L_28027 - .L_28026)
.L_28026:
        /*0040*/ 	.word	0x00000000
        /*0044*/ 	.short	0x0013
        /*0046*/ 	.short	0x0080
        /*0048*/ 	.byte	0x00, 0xf0, 0x11, 0x00


	//----- nvinfo : EIATTR_KPARAM_INFO
	.align		4
.L_28027:
        /*004c*/ 	.byte	0x04, 0x17
        /*004e*/ 	.short	(.L_28029 - .L_28028)
.L_28028:
        /*0050*/ 	.word	0x00000000
        /*0054*/ 	.short	0x0012
        /*0056*/ 	.short	0x007c
        /*0058*/ 	.byte	0x00, 0xf0, 0x11, 0x00


	//----- nvinfo : EIATTR_KPARAM_INFO
	.align		4
.L_28029:
        /*005c*/ 	.byte	0x04, 0x17
        /*005e*/ 	.short	(.L_28031 - .L_28030)
.L_28030:
        /*0060*/ 	.word	0x00000000
        /*0064*/ 	.short	0x0011
        /*0066*/ 	.short	0x0078
        /*0068*/ 	.byte	0x00, 0xf0, 0x11, 0x00


	//----- nvinfo : EIATTR_KPARAM_INFO
	.align		4
.L_28031:
        /*006c*/ 	.byte	0x04, 0x17
        /*006e*/ 	.short	(.L_28033 - .L_28032)
.L_28032:
        /*0070*/ 	.word	0x00000000
        /*0074*/ 	.short	0x0010
        /*0076*/ 	.short	0x0070
        /*0078*/ 	.byte	0x00, 0xf0, 0x21, 0x00


	//----- nvinfo : EIATTR_KPARAM_INFO
	.align		4
.L_28033:
        /*007c*/ 	.byte	0x04, 0x17
        /*007e*/ 	.short	(.L_28035 - .L_28034)
.L_28034:
        /*0080*/ 	.word	0x00000000
        /*0084*/ 	.short	0x000f
        /*0086*/ 	.short	0x0068
        /*0088*/ 	.byte	0x00, 0xf0, 0x21, 0x00


	//----- nvinfo : EIATTR_KPARAM_INFO
	.align		4
.L_28035:
        /*008c*/ 	.byte	0x04, 0x17
        /*008e*/ 	.short	(.L_28037 - .L_28036)
.L_28036:
        /*0090*/ 	.word	0x00000000
        /*0094*/ 	.short	0x000e
        /*0096*/ 	.short	0x0060
        /*0098*/ 	.byte	0x00, 0xf0, 0x11, 0x00


	//----- nvinfo : EIATTR_KPARAM_INFO
	.align		4
.L_28037:
        /*009c*/ 	.byte	0x04, 0x17
        /*009e*/ 	.short	(.L_28039 - .L_28038)
.L_28038:
        /*00a0*/ 	.word	0x00000000
        /*00a4*/ 	.short	0x000d
        /*00a6*/ 	.short	0x005c
        /*00a8*/ 	.byte	0x00, 0xf0, 0x11, 0x00


	//----- nvinfo : EIATTR_KPARAM_INFO
	.align		4
.L_28039:
        /*00ac*/ 	.byte	0x04, 0x17
        /*00ae*/ 	.short	(.L_28041 - .L_28040)
.L_28040:
        /*00b0*/ 	.word	0x00000000
        /*00b4*/ 	.short	0x000c
        /*00b6*/ 	.short	0x0058
        /*00b8*/ 	.byte	0x00, 0xf0, 0x11, 0x00


	//----- nvinfo : EIATTR_KPARAM_INFO
	.align		4
.L_28041:
        /*00bc*/ 	.byte	0x04, 0x17
        /*00be*/ 	.short	(.L_28043 - .L_28042)
.L_28042:
        /*00c0*/ 	.word	0x00000000
        /*00c4*/ 	.short	0x000b
        /*00c6*/ 	.short	0x0050
        /*00c8*/ 	.byte	0x00, 0xf0, 0x21, 0x00


	//----- nvinfo : EIATTR_KPARAM_INFO
	.align		4
.L_28043:
        /*00cc*/ 	.byte	0x04, 0x17
        /*00ce*/ 	.short	(.L_28045 - .L_28044)
.L_28044:
        /*00d0*/ 	.word	0x00000000
        /*00d4*/ 	.short	0x000a
        /*00d6*/ 	.short	0x0048
        /*00d8*/ 	.byte	0x00, 0xf0, 0x11, 0x00


	//----- nvinfo : EIATTR_KPARAM_INFO
	.align		4
.L_28045:
        /*00dc*/ 	.byte	0x04, 0x17
        /*00de*/ 	.short	(.L_28047 - .L_28046)
.L_28046:
        /*00e0*/ 	.word	0x00000000
        /*00e4*/ 	.short	0x0009
        /*00e6*/ 	.short	0x0040
        /*00e8*/ 	.byte	0x00, 0xf0, 0x21, 0x00


	//----- nvinfo : EIATTR_KPARAM_INFO
	.align		4
.L_28047:
        /*00ec*/ 	.byte	0x04, 0x17
        /*00ee*/ 	.short	(.L_28049 - .L_28048)
.L_28048:
        /*00f0*/ 	.word	0x00000000
        /*00f4*/ 	.short	0x0008
        /*00f6*/ 	.short	0x0038
        /*00f8*/ 	.byte	0x00, 0xf0, 0x21, 0x00


	//----- nvinfo : EIATTR_KPARAM_INFO
	.align		4
.L_28049:
        /*00fc*/ 	.byte	0x04, 0x17
        /*00fe*/ 	.short	(.L_28051 - .L_28050)
.L_28050:
        /*0100*/ 	.word	0x00000000
        /*0104*/ 	.short	0x0007
        /*0106*/ 	.short	0x0034
        /*0108*/ 	.byte	0x00, 0xf0, 0x11, 0x00


	//----- nvinfo : EIATTR_KPARAM_INFO
	.align		4
.L_28051:
        /*010c*/ 	.byte	0x04, 0x17
        /*010e*/ 	.short	(.L_28053 - .L_28052)
.L_28052:
        /*0110*/ 	.word	0x00000000
        /*0114*/ 	.short	0x0006
        /*0116*/ 	.short	0x0030
        /*0118*/ 	.byte	0x00, 0xf0, 0x11, 0x00


	//----- nvinfo : EIATTR_KPARAM_INFO
	.align		4
.L_28053:
        /*011c*/ 	.byte	0x04, 0x17
        /*011e*/ 	.short	(.L_28055 - .L_28054)
.L_28054:
        /*0120*/ 	.word	0x00000000
        /*0124*/ 	.short	0x0005
        /*0126*/ 	.short	0x0028
        /*0128*/ 	.byte	0x00, 0xf0, 0x21, 0x00


	//----- nvinfo : EIATTR_KPARAM_INFO
	.align		4
.L_28055:
        /*012c*/ 	.byte	0x04, 0x17
        /*012e*/ 	.short	(.L_28057 - .L_28056)
.L_28056:
        /*0130*/ 	.word	0x00000000
        /*0134*/ 	.short	0x0004
        /*0136*/ 	.short	0x0020
        /*0138*/ 	.byte	0x00, 0xf0, 0x21, 0x00


	//----- nvinfo : EIATTR_KPARAM_INFO
	.align		4
.L_28057:
        /*013c*/ 	.byte	0x04, 0x17
        /*013e*/ 	.short	(.L_28059 - .L_28058)
.L_28058:
        /*0140*/ 	.word	0x00000000
        /*0144*/ 	.short	0x0003
        /*0146*/ 	.short	0x0018
        /*0148*/ 	.byte	0x00, 0xf0, 0x21, 0x00


	//----- nvinfo : EIATTR_KPARAM_INFO
	.align		4
.L_28059:
        /*014c*/ 	.byte	0x04, 0x17
        /*014e*/ 	.short	(.L_28061 - .L_28060)
.L_28060:
        /*0150*/ 	.word	0x00000000
        /*0154*/ 	.short	0x0002
        /*0156*/ 	.short	0x0010
        /*0158*/ 	.byte	0x00, 0xf0, 0x21, 0x00


	//----- nvinfo : EIATTR_KPARAM_INFO
	.align		4
.L_28061:
        /*015c*/ 	.byte	0x04, 0x17
        /*015e*/ 	.short	(.L_28063 - .L_28062)
.L_28062:
        /*0160*/ 	.word	0x00000000
        /*0164*/ 	.short	0x0001
        /*0166*/ 	.short	0x0008
        /*0168*/ 	.byte	0x00, 0xf0, 0x21, 0x00


	//----- nvinfo : EIATTR_KPARAM_INFO
	.align		4
.L_28063:
        /*016c*/ 	.byte	0x04, 0x17
        /*016e*/ 	.short	(.L_28065 - .L_28064)
.L_28064:
        /*0170*/ 	.word	0x00000000
        /*0174*/ 	.short	0x0000
        /*0176*/ 	.short	0x0000
        /*0178*/ 	.byte	0x00, 0xf0, 0x21, 0x00


	//----- nvinfo : EIATTR_MAXREG_COUNT
	.align		4
.L_28065:
        /*017c*/ 	.byte	0x03, 0x1b
        /*017e*/ 	.short	0x00ff


	//----- nvinfo : EIATTR_NUM_BARRIERS
	.align		4
        /*0180*/ 	.byte	0x02, 0x4c
        /*0182*/ 	.byte	0x01
	.zero		1


	//----- nvinfo : EIATTR_MERCURY_ISA_VERSION
	.align		4
        /*0184*/ 	.byte	0x03, 0x5f
        /*0186*/ 	.short	0x0000


	//----- nvinfo : EIATTR_COOP_GROUP_MASK_REGIDS
	.align		4
        /*0188*/ 	.byte	0x04, 0x29
        /*018a*/ 	.short	(.L_28067 - .L_28066)


	//   ....[0]....
.L_28066:
        /*018c*/ 	.word	0xffffffff


	//   ....[1]....
        /*0190*/ 	.word	0xffffffff


	//   ....[2]....
        /*0194*/ 	.word	0xffffffff


	//   ....[3]....
        /*0198*/ 	.word	0xffffffff


	//   ....[4]....
        /*019c*/ 	.word	0xffffffff


	//   ....[5]....
        /*01a0*/ 	.word	0xffffffff


	//   ....[6]....
        /*01a4*/ 	.word	0xffffffff


	//   ....[7]....
        /*01a8*/ 	.word	0xffffffff


	//   ....[8]....
        /*01ac*/ 	.word	0xffffffff


	//   ....[9]....
        /*01b0*/ 	.word	0xffffffff


	//   ....[10]....
        /*01b4*/ 	.word	0xffffffff


	//   ....[11]....
        /*01b8*/ 	.word	0xffffffff


	//   ....[12]....
        /*01bc*/ 	.word	0xffffffff


	//   ....[13]....
        /*01c0*/ 	.word	0xffffffff


	//   ....[14]....
        /*01c4*/ 	.word	0xffffffff


	//   ....[15]....
        /*01c8*/ 	.word	0xffffffff


	//   ....[16]....
        /*01cc*/ 	.word	0xffffffff


	//   ....[17]....
        /*01d0*/ 	.word	0xffffffff


	//   ....[18]....
        /*01d4*/ 	.word	0xffffffff


	//   ....[19]....
        /*01d8*/ 	.word	0xffffffff


	//   ....[20]....
        /*01dc*/ 	.word	0xffffffff


	//   ....[21]....
        /*01e0*/ 	.word	0xffffffff


	//   ....[22]....
        /*01e4*/ 	.word	0xffffffff


	//   ....[23]....
        /*01e8*/ 	.word	0xffffffff


	//   ....[24]....
        /*01ec*/ 	.word	0xffffffff


	//   ....[25]....
        /*01f0*/ 	.word	0xffffffff


	//----- nvinfo : EIATTR_COOP_GROUP_INSTR_OFFSETS
	.align		4
.L_28067:
        /*01f4*/ 	.byte	0x04, 0x28
        /*01f6*/ 	.short	(.L_28069 - .L_28068)


	//   ....[0]....
.L_28068:
        /*01f8*/ 	.word	0x00001d80


	//   ....[1]....
        /*01fc*/ 	.word	0x00001ef0


	//   ....[2]....
        /*0200*/ 	.word	0x00001f20


	//   ....[3]....
        /*0204*/ 	.word	0x00001f40


	//   ....[4]....
        /*0208*/ 	.word	0x00001f60


	//   ....[5]....
        /*020c*/ 	.word	0x00002010


	//   ....[6]....
        /*0210*/ 	.word	0x00002030


	//   ....[7]....
        /*0214*/ 	.word	0x00002060


	//   ....[8]....
        /*0218*/ 	.word	0x00002ea0


	//   ....[9]....
        /*021c*/ 	.word	0x00002f00


	//   ....[10]....
        /*0220*/ 	.word	0x00002f30


	//   ....[11]....
        /*0224*/ 	.word	0x00002f50


	//   ....[12]....
        /*0228*/ 	.word	0x00002f70


	//   ....[13]....
        /*022c*/ 	.word	0x00002fc0


	//   ....[14]....
        /*0230*/ 	.word	0x00002fe0


	//   ....[15]....
        /*0234*/ 	.word	0x00003000


	//   ....[16]....
        /*0238*/ 	.word	0x00004da0


	//   ....[17]....
        /*023c*/ 	.word	0x00004de0


	//   ....[18]....
        /*0240*/ 	.word	0x00004e30


	//   ....[19]....
        /*0244*/ 	.word	0x00004e60


	//   ....[20]....
        /*0248*/ 	.word	0x00004e80


	//   ....[21]....
        /*024c*/ 	.word	0x00005530


	//   ....[22]....
        /*0250*/ 	.word	0x000055b0


	//   ....[23]....
        /*0254*/ 	.word	0x00005630


	//   ....[24]....
        /*0258*/ 	.word	0x000056a0


	//   ....[25]....
        /*025c*/ 	.word	0x00005710


	//----- nvinfo : EIATTR_EXIT_INSTR_OFFSETS
	.align		4
.L_28069:
        /*0260*/ 	.byte	0x04, 0x1c
        /*0262*/ 	.short	(.L_28071 - .L_28070)


	//   ....[0]....
.L_28070:
        /*0264*/ 	.word	0x00000090


	//   ....[1]....
        /*0268*/ 	.word	0x000051a0


	//   ....[2]....
        /*026c*/ 	.word	0x000052a0


	//   ....[3]....
        /*0270*/ 	.word	0x000054d0


	//----- nvinfo : EIATTR_CTAIDZ_USED
	.align		4
.L_28071:
        /*0274*/ 	.byte	0x01, 0x04
	.zero		2


	//----- nvinfo : EIATTR_CRS_STACK_SIZE
	.align		4
        /*0278*/ 	.byte	0x04, 0x1e
        /*027a*/ 	.short	(.L_28073 - .L_28072)
.L_28072:
        /*027c*/ 	.word	0x00000000
.L_28073:


//--------------------- .nv.info._ZN4vllm25paged_attention_v2_kernelIttLi64ELi16ELi128ELNS_18Fp8KVCacheDataTypeE0ELb0ELi512EEEvPfS2_PT_PKS3_PKT0_S9_ifPKiSB_iPKfiiiSD_SD_iiiii --------------------------
	.section	.nv.info._ZN4vllm25paged_attention_v2_kernelIttLi64ELi16ELi128ELNS_18Fp8KVCacheDataTypeE0ELb0ELi512EEEvPfS2_PT_PKS3_PKT0_S9_ifPKiSB_iPKfiiiSD_SD_iiiii,"",@"SHT_CUDA_INFO"
	.sectionflags	@""
	.align	4


	//----- nvinfo : EIATTR_CUDA_API_VERSION
	.align		4
        /*0000*/ 	.byte	0x04, 0x37
        /*0002*/ 	.short	(.L_28075 - .L_28074)
.L_28074:
        /*0004*/ 	.word	0x00000082


	//----- nvinfo : EIATTR_SW2861232_WAR
	.align		4
.L_28075:
        /*0008*/ 	.byte	0x01, 0x35
	.zero		2


	//----- nvinfo : EIATTR_PARAM_CBANK
	.align		4
        /*000c*/ 	.byte	0x04, 0x0a
        /*000e*/ 	.short	(.L_28077 - .L_28076)
	.align		4
.L_28076:
        /*0010*/ 	.word	index@(.nv.constant0._ZN4vllm25paged_attention_v2_kernelIttLi64ELi16ELi128ELNS_18Fp8KVCacheDataTypeE0ELb0ELi512EEEvPfS2_PT_PKS3_PKT0_S9_ifPKiSB_iPKfiiiSD_SD_iiiii)
        /*0014*/ 	.short	0x0160
        /*0016*/ 	.short	0x008c


	//----- nvinfo : EIATTR_CBANK_PARAM_SIZE
	.align		4
.L_28077:
        /*0018*/ 	.byte	0x03, 0x19
        /*001a*/ 	.short	0x008c


	//----- nvinfo : EIATTR_KPARAM_INFO
	.align		4
        /*001c*/ 	.byte	0x04, 0x17
        /*001e*/ 	.short	(.L_28079 - .L_28078)
.L_28078:
        /*0020*/ 	.word	0x00000000
        /*0024*/ 	.short	0x0015
        /*0026*/ 	.short	0x0088
        /*0028*/ 	.byte	0x00, 0xf0, 0x11, 0x00


	//----- nvinfo : EIATTR_KPARAM_INFO
	.align		4
.L_28079:
        /*002c*/ 	.byte	0x04, 0x17
        /*002e*/ 	.short	(.L_28081 - .L_28080)
.L_28080:
        /*0030*/ 	.word	0x00000000
        /*0034*/ 	.short	0x0014
        /*0036*/ 	.short	0x0084
        /*0038*/ 	.byte	0x00, 0xf0, 0x11, 0x00


	//----- nvinfo : EIATTR_KPARAM_INFO
	.align		4
.L_28081:
        /*003c*/ 	.byte	0x04, 0x17
        /*003e*/ 	.short	(.L_28083 - .L_28082)
.L_28082:
        /*0040*/ 	.word	0x00000000
        /*0044*/ 	.short	0x0013
        /*0046*/ 	.short	0x0080
        /*0048*/ 	.byte	0x00, 0xf0, 0x11, 0x00


	//----- nvinfo : EIATTR_KPARAM_INFO
	.align		4
.L_28083:
        /*004c*/ 	.byte	0x04, 0x17
        /*004e*/ 	.short	(.L_28085 - .L_28084)
.L_28084:
        /*0050*/ 	.word	0x00000000
        /*0054*/ 	.short	0x0012
        /*0056*/ 	.short	0x007c
        /*0058*/ 	.byte	0x00, 0xf0, 0x11, 0x00


	//----- nvinfo : EIATTR_KPARAM_INFO
	.align		4
.L_28085:
        /*005c*/ 	.byte	0x04, 0x17
        /*005e*/ 	.short	(.L_28087 - .L_28086)
.L_28086:
        /*0060*/ 	.word	0x00000000
        /*0064*/ 	.short	0x0011
        /*0066*/ 	.short	0x0078
        /*0068*/ 	.byte	0x00, 0xf0, 0x11, 0x00


	//----- nvinfo : EIATTR_KPARAM_INFO
	.align		4
.L_28087:
        /*006c*/ 	.byte	0x04, 0x17
        /*006e*/ 	.short	(.L_28089 - .L_28088)
.L_28088:
        /*0070*/ 	.word	0x00000000
        /*0074*/ 	.short	0x0010
        /*0076*/ 	.short	0x0070
        /*0078*/ 	.byte	0x00, 0xf0, 0x21, 0x00


	//----- nvinfo : EIATTR_KPARAM_INFO
	.align		4
.L_28089:
        /*007c*/ 	.byte	0x04, 0x17
        /*007e*/ 	.short	(.L_28091 - .L_28090)
.L_28090:
        /*0080*/ 	.word	0x00000000
        /*0084*/ 	.short	0x000f
        /*0086*/ 	.short	0x0068
        /*0088*/ 	.byte	0x00, 0xf0, 0x21, 0x00


	//----- nvinfo : EIATTR_KPARAM_INFO
	.align		4
.L_28091:
        /*008c*/ 	.byte	0x04, 0x17
        /*008e*/ 	.short	(.L_28093 - .L_28092)
.L_28092:
        /*0090*/ 	.word	0x00000000
        /*0094*/ 	.short	0x000e
        /*0096*/ 	.short	0x0060
        /*0098*/ 	.byte	0x00, 0xf0, 0x11, 0x00


	//----- nvinfo : EIATTR_KPARAM_INFO
	.align		4
.L_28093:
        /*009c*/ 	.byte	0x04, 0x17
        /*009e*/ 	.short	(.L_28095 - .L_28094)
.L_28094:
        /*00a0*/ 	.word	0x00000000
        /*00a4*/ 	.short	0x000d
        /*00a6*/ 	.short	0x005c
        /*00a8*/ 	.byte	0x00, 0xf0, 0x11, 0x00


	//----- nvinfo : EIATTR_KPARAM_INFO
	.align		4
.L_28095:
        /*00ac*/ 	.byte	0x04, 0x17
        /*00ae*/ 	.short	(.L_28097 - .L_28096)
.L_28096:
        /*00b0*/ 	.word	0x00000000
        /*00b4*/ 	.short	0x000c
        /*00b6*/ 	.short	0x0058
        /*00b8*/ 	.byte	0x00, 0xf0, 0x11, 0x00


	//----- nvinfo : EIATTR_KPARAM_INFO
	.align		4
.L_28097:
        /*00bc*/ 	.byte	0x04, 0x17
        /*00be*/ 	.short	(.L_28099 - .L_28098)
.L_28098:
        /*00c0*/ 	.word	0x00000000
        /*00c4*/ 	.short	0x000b
        /*00c6*/ 	.short	0x0050
        /*00c8*/ 	.byte	0x00, 0xf0, 0x21, 0x00


	//----- nvinfo : EIATTR_KPARAM_INFO
	.align		4
.L_28099:
        /*00cc*/ 	.byte	0x04, 0x17
        /*00ce*/ 	.short	(.L_28101 - .L_28100)
.L_28100:
        /*00d0*/ 	.word	0x00000000
        /*00d4*/ 	.short	0x000a
        /*00d6*/ 	.short	0x0048
        /*00d8*/ 	.byte	0x00, 0xf0, 0x11, 0x00


	//----- nvinfo : EIATTR_KPARAM_INFO
	.align		4
.L_28101:
        /*00dc*/ 	.byte	0x04, 0x17
        /*00de*/ 	.short	(.L_28103 - .L_28102)
.L_28102:
        /*00e0*/ 	.word	0x00000000
        /*00e4*/ 	.short	0x0009
        /*00e6*/ 	.short	0x0040
        /*00e8*/ 	.byte	0x00, 0xf0, 0x21, 0x00


	//----- nvinfo : EIATTR_KPARAM_INFO
	.align		4
.L_28103:
        /*00ec*/ 	.byte	0x04, 0x17
        /*00ee*/ 	.short	(.L_28105 - .L_28104)
.L_28104:
        /*00f0*/ 	.word	0x00000000
        /*00f4*/ 	.short	0x0008
        /*00f6*/ 	.short	0x0038
        /*00f8*/ 	.byte	0x00, 0xf0, 0x21, 0x00


	//----- nvinfo : EIATTR_KPARAM_INFO
	.align		4
.L_28105:
        /*00fc*/ 	.byte	0x04, 0x17
        /*00fe*/ 	.short	(.L_28107 - .L_28106)
.L_28106:
        /*0100*/ 	.word	0x00000000
        /*0104*/ 	.short	0x0007
        /*0106*/ 	.short	0x0034
        /*0108*/ 	.byte	0x00, 0xf0, 0x11, 0x00


	//----- nvinfo : EIATTR_KPARAM_INFO
	.align		4
.L_28107:
        /*010c*/ 	.byte	0x04, 0x17
        /*010e*/ 	.short	(.L_28109 - .L_28108)
.L_28108:
        /*0110*/ 	.word	0x00000000
        /*0114*/ 	.short	0x0006
        /*0116*/ 	.short	0x0030
        /*0118*/ 	.byte	0x00, 0xf0, 0x11, 0x00


	//----- nvinfo : EIATTR_KPARAM_INFO
	.align		4
.L_28109:
        /*011c*/ 	.byte	0x04, 0x17
        /*011e*/ 	.short	(.L_28111 - .L_28110)
.L_28110:
        /*0120*/ 	.word	0x00000000
        /*0124*/ 	.short	0x0005
        /*0126*/ 	.short	0x0028
        /*0128*/ 	.byte	0x00, 0xf0, 0x21, 0x00


	//----- nvinfo : EIATTR_KPARAM_INFO
	.align		4
.L_28111:
        /*012c*/ 	.byte	0x04, 0x17
        /*012e*/ 	.short	(.L_28113 - .L_28112)
.L_28112:
        /*0130*/ 	.word	0x00000000
        /*0134*/ 	.short	0x0004
        /*0136*/ 	.short	0x0020
        /*0138*/ 	.byte	0x00, 0xf0, 0x21, 0x00


	//----- nvinfo : EIATTR_KPARAM_INFO
	.align		4
.L_28113:
        /*013c*/ 	.byte	0x04, 0x17
        /*013e*/ 	.short	(.L_28115 - .L_28114)
.L_28114:
        /*0140*/ 	.word	0x00000000
        /*0144*/ 	.short	0x0003
        /*0146*/ 	.short	0x0018
        /*0148*/ 	.byte	0x00, 0xf0, 0x21, 0x00


	//----- nvinfo : EIATTR_KPARAM_INFO
	.align		4
.L_28115:
        /*014c*/ 	.byte	0x04, 0x17
        /*014e*/ 	.short	(.L_28117 - .L_28116)
.L_28116:
        /*0150*/ 	.word	0x00000000
        /*0154*/ 	.short	0x0002
        /*0156*/ 	.short	0x0010
        /*0158*/ 	.byte	0x00, 0xf0, 0x21, 0x00


	//----- nvinfo : EIATTR_KPARAM_INFO
	.align		4
.L_28117:
        /*015c*/ 	.byte	0x04, 0x17
        /*015e*/ 	.short	(.L_28119 - .L_28118)
.L_28118:
        /*0160*/ 	.word	0x00000000
        /*0164*/ 	.short	0x0001
        /*0166*/ 	.short	0x0008
        /*0168*/ 	.byte	0x00, 0xf0, 0x21, 0x00


	//----- nvinfo : EIATTR_KPARAM_INFO
	.align		4
.L_28119:
        /*016c*/ 	.byte	0x04, 0x17
        /*016e*/ 	.short	(.L_28121 - .L_28120)
.L_28120:
        /*0170*/ 	.word	0x00000000
        /*0174*/ 	.short	0x0000
        /*0176*/ 	.short	0x0000
        /*0178*/ 	.byte	0x00, 0xf0, 0x21, 0x00


	//----- nvinfo : EIATTR_MAXREG_COUNT
	.align		4
.L_28121:
        /*017c*/ 	.byte	0x03, 0x1b
        /*017e*/ 	.short	0x00ff


	//----- nvinfo : EIATTR_NUM_BARRIERS
	.align		4
        /*0180*/ 	.byte	0x02, 0x4c
        /*0182*/ 	.byte	0x01
	.zero		1


	//----- nvinfo : EIATTR_MERCURY_ISA_VERSION
	.align		4
        /*0184*/ 	.byte	0x03, 0x5f
        /*0186*/ 	.short	0x0000


	//----- nvinfo : EIATTR_COOP_GROUP_MASK_REGIDS
	.align		4
        /*0188*/ 	.byte	0x04, 0x29
        /*018a*/ 	.short	(.L_28123 - .L_28122)


	//   ....[0]....
.L_28122:
        /*018c*/ 	.word	0xffffffff


	//   ....[1]....
        /*0190*/ 	.word	0xffffffff


	//   ....[2]....
        /*0194*/ 	.word	0xffffffff


	//   ....[3]....
        /*0198*/ 	.word	0xffffffff


	//   ....[4]....
        /*019c*/ 	.word	0xffffffff


	//   ....[5]....
        /*01a0*/ 	.word	0xffffffff


	//   ....[6]....
        /*01a4*/ 	.word	0xffffffff


	//   ....[7]....
        /*01a8*/ 	.word	0xffffffff


	//   ....[8]....
        /*01ac*/ 	.word	0xffffffff


	//   ....[9]....
        /*01b0*/ 	.word	0xffffffff


	//   ....[10]....
        /*01b4*/ 	.word	0xffffffff


	//   ....[11]....
        /*01b8*/ 	.word	0xffffffff


	//   ....[12]....
        /*01bc*/ 	.word	0xffffffff


	//   ....[13]....
        /*01c0*/ 	.word	0xffffffff


	//   ....[14]....
        /*01c4*/ 	.word	0xffffffff


	//   ....[15]....
        /*01c8*/ 	.word	0xffffffff


	//   ....[16]....
        /*01cc*/ 	.word	0xffffffff


	//   ....[17]....
        /*01d0*/ 	.word	0xffffffff


	//   ....[18]....
        /*01d4*/ 	.word	0xffffffff


	//   ....[19]....
        /*01d8*/ 	.word	0xffffffff


	//   ....[20]....
        /*01dc*/ 	.word	0xffffffff


	//   ....[21]....
        /*01e0*/ 	.word	0xffffffff


	//   ....[22]....
        /*01e4*/ 	.word	0xffffffff


	//   ....[23]....
        /*01e8*/ 	.word	0xffffffff


	//   ....[24]....
        /*01ec*/ 	.word	0xffffffff


	//----- nvinfo : EIATTR_COOP_GROUP_INSTR_OFFSETS
	.align		4
.L_28123:
        /*01f0*/ 	.byte	0x04, 0x28
        /*01f2*/ 	.short	(.L_28125 - .L_28124)


	//   ....[0]....
.L_28124:
        /*01f4*/ 	.word	0x00001a00


	//   ....[1]....
        /*01f8*/ 	.word	0x00001b70


	//   ....[2]....
        /*01fc*/ 	.word	0x00001ba0


	//   ....[3]....
        /*0200*/ 	.word	0x00001bc0


	//   ....[4]....
        /*0204*/ 	.word	0x00001be0


	//   ....[5]....
        /*0208*/ 	.word	0x00001c90


	//   ....[6]....
        /*020c*/ 	.word	0x00001cb0


	//   ....[7]....
        /*0210*/ 	.word	0x00001ce0


	//   ....[8]....
        /*0214*/ 	.word	0x00002b20


	//   ....[9]....
        /*0218*/ 	.word	0x00002b80


	//   ....[10]....
        /*021c*/ 	.word	0x00002bb0


	//   ....[11]....
        /*0220*/ 	.word	0x00002bd0


	//   ....[12]....
        /*0224*/ 	.word	0x00002bf0


	//   ....[13]....
        /*0228*/ 	.word	0x00002c40


	//   ....[14]....
        /*022c*/ 	.word	0x00002c60


	//   ....[15]....
        /*0230*/ 	.word	0x00002c80


	//   ....[16]....
        /*0234*/ 	.word	0x000046d0


	//   ....[17]....
        /*0238*/ 	.word	0x00004710


	//   ....[18]....
        /*023c*/ 	.word	0x00004760


	//   ....[19]....
        /*0240*/ 	.word	0x00004790


	//   ....[20]....
        /*0244*/ 	.word	0x00004d50


	//   ....[21]....
        /*0248*/ 	.word	0x00004dd0


	//   ....[22]....
        /*024c*/ 	.word	0x00004e50


	//   ....[23]....
        /*0250*/ 	.word	0x00004ec0


	//   ....[24]....
        /*0254*/ 	.word	0x00004f30


	//----- nvinfo : EIATTR_EXIT_INSTR_OFFSETS
	.align		4
.L_28125:
        /*0258*/ 	.byte	0x04, 0x1c
        /*025a*/ 	.short	(.L_28127 - .L_28126)


	//   ....[0]....
.L_28126:
        /*025c*/ 	.word	0x00000090


	//   ....[1]....
        /*0260*/ 	.word	0x00004a20


	//   ....[2]....
        /*0264*/ 	.word	0x00004b30


	//   ....[3]....
        /*0268*/ 	.word	0x00004cf0


	//----- nvinfo : EIATTR_CTAIDZ_USED
	.align		4
.L_28127:
        /*026c*/ 	.byte	0x01, 0x04
	.zero		2


	//----- nvinfo : EIATTR_CRS_STACK_SIZE
	.align		4
        /*0270*/ 	.byte	0x04, 0x1e
        /*0272*/ 	.short	(.L_28129 - .L_28128)
.L_28128:
        /*0274*/ 	.word	0x00000000
.L_28129:


//--------------------- .nv.info._ZN4vllm25paged_attention_v2_kernelIttLi32ELi16ELi128ELNS_18Fp8KVCacheDataTypeE0ELb0ELi512EEEvPfS2_PT_PKS3_PKT0_S9_ifPKiSB_iPKfiiiSD_SD_iiiii --------------------------
	.section	.nv.info._ZN4vllm25paged_attention_v2_kernelIttLi32ELi16ELi128ELNS_18Fp8KVCacheDataTypeE0ELb0ELi512EEEvPfS2_PT_PKS3_PKT0_S9_ifPKiSB_iPKfiiiSD_SD_iiiii,"",@"SHT_CUDA_INFO"
	.sectionflags	@""
	.align	4


	//----- nvinfo : EIATTR_CUDA_API_VERSION
	.align		4
        /*0000*/ 	.byte	0x04, 0x37
        /*0002*/ 	.short	(.L_28131 - .L_28130)
.L_28130:
        /*0004*/ 	.word	0x00000082


	//----- nvinfo : EIATTR_SW2861232_WAR
	.align		4
.L_28131:
        /*0008*/ 	.byte	0x01, 0x35
	.zero		2


	//----- nvinfo : EIATTR_PARAM_CBANK
	.align		4
        /*000c*/ 	.byte	0x04, 0x0a
        /*000e*/ 	.short	(.L_28133 - .L_28132)
	.align		4
.L_28132:
        /*0010*/ 	.word	index@(.nv.constant0._ZN4vllm25paged_attention_v2_kernelIttLi32ELi16ELi128ELNS_18Fp8KVCacheDataTypeE0ELb0ELi512EEEvPfS2_PT_PKS3_PKT0_S9_ifPKiSB_iPKfiiiSD_SD_iiiii)
        /*0014*/ 	.short	0x0160
        /*0016*/ 	.short	0x008c


	//----- nvinfo : EIATTR_CBANK_PARAM_SIZE
	.align		4
.L_28133:
        /*0018*/ 	.byte	0x03, 0x19
        /*001a*/ 	.short	0x008c


	//----- nvinfo : EIATTR_KPARAM_INFO
	.align		4
        /*001c*/ 	.byte	0x04, 0x17
        /*001e*/ 	.short	(.L_28135 - .L_28134)
.L_28134:
        /*0020*/ 	.word	0x00000000
        /*0024*/ 	.short	0x0015
        /*0026*/ 	.short	0x0088
        /*0028*/ 	.byte	0x00, 0xf0, 0x11, 0x00


	//----- nvinfo : EIATTR_KPARAM_INFO
	.align		4
.L_28135:
        /*002c*/ 	.byte	0x04, 0x17
        /*002e*/ 	.short	(.L_28137 - .L_28136)
.L_28136:
        /*0030*/ 	.word	0x00000000
        /*0034*/ 	.short	0x0014
        /*0036*/ 	.short	0x0084
        /*0038*/ 	.byte	0x00, 0xf0, 0x11, 0x00


	//----- nvinfo : EIATTR_KPARAM_INFO
	.align		4
.L_28137:
        /*003c*/ 	.byte	0x04, 0x17
        /*003e*/ 	.short	(.L_28139 - .L_28138)
.L_28138:
        /*0040*/ 	.word	0x00000000
        /*0044*/ 	.short	0x0013
        /*0046*/ 	.short	0x0080
        /*0048*/ 	.byte	0x00, 0xf0, 0x11, 0x00


	//----- nvinfo : EIATTR_KPARAM_INFO
	.align		4
.L_28139:
        /*004c*/ 	.byte	0x04, 0x17
        /*004e*/ 	.short	(.L_28141 - .L_28140)
.L_28140:
        /*0050*/ 	.word	0x00000000
        /*0054*/ 	.short	0x0012
        /*0056*/ 	.short	0x007c
        /*0058*/ 	.byte	0x00, 0xf0, 0x11, 0x00


	//----- nvinfo : EIATTR_KPARAM_INFO
	.align		4
.L_28141:
        /*005c*/ 	.byte	0x04, 0x17
        /*005e*/ 	.short	(.L_28143 - .L_28142)
.L_28142:
        /*0060*/ 	.word	0x00000000
        /*0064*/ 	.short	0x0011
        /*0066*/ 	.short	0x0078
        /*0068*/ 	.byte	0x00, 0xf0, 0x11, 0x00


	//----- nvinfo : EIATTR_KPARAM_INFO
	.align		4
.L_28143:
        /*006c*/ 	.byte	0x04, 0x17
        /*006e*/ 	.short	(.L_28145 - .L_28144)
.L_28144:
        /*0070*/ 	.word	0x00000000
        /*0074*/ 	.short	0x0010
        /*0076*/ 	.short	0x0070
        /*0078*/ 	.byte	0x00, 0xf0, 0x21, 0x00


	//----- nvinfo : EIATTR_KPARAM_INFO
	.align		4
.L_28145:
        /*007c*/ 	.byte	0x04, 0x17
        /*007e*/ 	.short	(.L_28147 - .L_28146)
.L_28146:
        /*0080*/ 	.word	0x00000000
        /*0084*/ 	.short	0x000f
        /*0086*/ 	.short	0x0068
        /*0088*/ 	.byte	0x00, 0xf0, 0x21, 0x00


	//----- nvinfo : EIATTR_KPARAM_INFO
	.align		4
.L_28147:
        /*008c*/ 	.byte	0x04, 0x17
        /*008e*/ 	.short	(.L_28149 - .L_28148)
.L_28148:
        /*0090*/ 	.word	0x00000000
        /*0094*/ 	.short	0x000e
        /*0096*/ 	.short	0x0060
        /*0098*/ 	.byte	0x00, 0xf0, 0x11, 0x00


	//----- nvinfo : EIATTR_KPARAM_INFO
	.align		4
.L_28149:
        /*009c*/ 	.byte	0x04, 0x17
        /*009e*/ 	.short	(.L_28151 - .L_28150)
.L_28150:
        /*00a0*/ 	.word	0x00000000
        /*00a4*/ 	.short	0x000d
        /*00a6*/ 	.short	0x005c
        /*00a8*/ 	.byte	0x00, 0xf0, 0x11, 0x00


	//----- nvinfo : EIATTR_KPARAM_INFO
	.align		4
.L_28151:
        /*00ac*/ 	.byte	0x04, 0x17
        /*00ae*/ 	.short	(.L_28153 - .L_28152)
.L_28152:
        /*00b0*/ 	.word	0x00000000
        /*00b4*/ 	.short	0x000c
        /*00b6*/ 	.short	0x0058
        /*00b8*/ 	.byte	0x00, 0xf0, 0x11, 0x00


	//----- nvinfo : EIATTR_KPARAM_INFO
	.align		4
.L_28153:
        /*00bc*/ 	.byte	0x04, 0x17
        /*00be*/ 	.short	(.L_28155 - .L_28154)
.L_28154:
        /*00c0*/ 	.word	0x00000000
        /*00c4*/ 	.short	0x000b
        /*00c6*/ 	.short	0x0050
        /*00c8*/ 	.byte	0x00, 0xf0, 0x21, 0x00


	//----- nvinfo : EIATTR_KPARAM_INFO
	.align		4
.L_28155:
        /*00cc*/ 	.byte	0x04, 0x17
        /*00ce*/ 	.short	(.L_28157 - .L_28156)
.L_28156:
        /*00d0*/ 	.word	0x00000000
        /*00d4*/ 	.short	0x000a
        /*00d6*/ 	.short	0x0048
        /*00d8*/ 	.byte	0x00, 0xf0, 0x11, 0x00


	//----- nvinfo : EIATTR_KPARAM_INFO
	.align		4
.L_28157:
        /*00dc*/ 	.byte	0x04, 0x17
        /*00de*/ 	.short	(.L_28159 - .L_28158)
.L_28158:
        /*00e0*/ 	.word	0x00000000
        /*00e4*/ 	.short	0x0009
        /*00e6*/ 	.short	0x0040
        /*00e8*/ 	.byte	0x00, 0xf0, 0x21, 0x00


	//----- nvinfo : EIATTR_KPARAM_INFO
	.align		4
.L_28159:
        /*00ec*/ 	.byte	0x04, 0x17
        /*00ee*/ 	.short	(.L_28161 - .L_28160)
.L_28160:
        /*00f0*/ 	.word	0x00000000
        /*00f4*/ 	.short	0x0008
        /*00f6*/ 	.short	0x0038
        /*00f8*/ 	.byte	0x00, 0xf0, 0x21, 0x00


	//----- nvinfo : EIATTR_KPARAM_INFO
	.align		4
.L_28161:
        /*00fc*/ 	.byte	0x04, 0x17
        /*00fe*/ 	.short	(.L_28163 - .L_28162)
.L_28162:
        /*0100*/ 	.word	0x00000000
        /*0104*/ 	.short	0x0007
        /*0106*/ 	.short	0x0034
        /*0108*/ 	.byte	0x00, 0xf0, 0x11, 0x00


	//----- nvinfo : EIATTR_KPARAM_INFO
	.align		4
.L_28163:
        /*010c*/ 	.byte	0x04, 0x17
        /*010e*/ 	.short	(.L_28165 - .L_28164)
.L_28164:
        /*0110*/ 	.word	0x00000000
        /*0114*/ 	.short	0x0006
        /*0116*/ 	.short	0x0030
        /*0118*/ 	.byte	0x00, 0xf0, 0x11, 0x00


	//----- nvinfo : EIATTR_KPARAM_INFO
	.align		4
.L_28165:
        /*011c*/ 	.byte	0x04, 0x17
        /*011e*/ 	.short	(.L_28167 - .L_28166)
.L_28166:
        /*0120*/ 	.word	0x00000000
        /*0124*/ 	.short	0x0005
        /*0126*/ 	.short	0x0028
        /*0128*/ 	.byte	0x00, 0xf0, 0x21, 0x00


	//----- nvinfo : EIATTR_KPARAM_INFO
	.align		4
.L_28167:
        /*012c*/ 	.byte	0x04, 0x17
        /*012e*/ 	.short	(.L_28169 - .L_28168)
.L_28168:
        /*0130*/ 	.word	0x00000000
        /*0134*/ 	.short	0x0004
        /*0136*/ 	.short	0x0020
        /*0138*/ 	.byte	0x00, 0xf0, 0x21, 0x00


	//----- nvinfo : EIATTR_KPARAM_INFO
	.align		4
.L_28169:
        /*013c*/ 	.byte	0x04, 0x17
        /*013e*/ 	.short	(.L_28171 - .L_28170)
.L_28170:
        /*0140*/ 	.word	0x00000000
        /*0144*/ 	.short	0x0003
        /*0146*/ 	.short	0x0018
        /*0148*/ 	.byte	0x00, 0xf0, 0x21, 0x00


	//----- nvinfo : EIATTR_KPARAM_INFO
	.align		4
.L_28171:
        /*014c*/ 	.byte	0x04, 0x17
        /*014e*/ 	.short	(.L_28173 - .L_28172)
.L_28172:
        /*0150*/ 	.word	0x00000000
        /*0154*/ 	.short	0x0002
        /*0156*/ 	.short	0x0010
        /*0158*/ 	.byte	0x00, 0xf0, 0x21, 0x00


	//----- nvinfo : EIATTR_KPARAM_INFO
	.align		4
.L_28173:
        /*015c*/ 	.byte	0x04, 0x17
        /*015e*/ 	.short	(.L_28175 - .L_28174)
.L_28174:
        /*0160*/ 	.word	0x00000000
        /*0164*/ 	.short	0x0001
        /*0166*/ 	.short	0x0008
        /*0168*/ 	.byte	0x00, 0xf0, 0x21, 0x00


	//----- nvinfo : EIATTR_KPARAM_INFO
	.align		4
.L_28175:
        /*016c*/ 	.byte	0x04, 0x17
        /*016e*/ 	.short	(.L_28177 - .L_28176)
.L_28176:
        /*0170*/ 	.word	0x00000000
        /*0174*/ 	.short	0x0000
        /*0176*/ 	.short	0x0000
        /*0178*/ 	.byte	0x00, 0xf0, 0x21, 0x00


	//----- nvinfo : EIATTR_MAXREG_COUNT
	.align		4
.L_28177:
        /*017c*/ 	.byte	0x03, 0x1b
        /*017e*/ 	.short	0x00ff


	//----- nvinfo : EIATTR_NUM_BARRIERS
	.align		4
        /*0180*/ 	.byte	0x02, 0x4c
        /*0182*/ 	.byte	0x01
	.zero		1


	//----- nvinfo : EIATTR_MERCURY_ISA_VERSION
	.align		4
        /*0184*/ 	.byte	0x03, 0x5f
        /*0186*/ 	.short	0x0000


	//----- nvinfo : EIATTR_COOP_GROUP_MASK_REGIDS
	.align		4
        /*0188*/ 	.byte	0x04, 0x29
        /*018a*/ 	.short	(.L_28179 - .L_28178)


	//   ....[0]....
.L_28178:
        /*018c*/ 	.word	0xffffffff


	//   ....[1]....
        /*0190*/ 	.word	0xffffffff


	//   ....[2]....
        /*0194*/ 	.word	0xffffffff


	//   ....[3]....
        /*0198*/ 	.word	0xffffffff


	//   ....[4]....
        /*019c*/ 	.word	0xffffffff


	//   ....[5]....
        /*01a0*/ 	.word	0xffffffff


	//   ....[6]....
        /*01a4*/ 	.word	0xffffffff


	//   ....[7]....
        /*01a8*/ 	.word	0xffffffff


	//   ....[8]....
        /*01ac*/ 	.word	0xffffffff


	//   ....[9]....
        /*01b0*/ 	.word	0xffffffff


	//   ....[10]....
        /*01b4*/ 	.word	0xffffffff


	//   ....[11]....
        /*01b8*/ 	.word	0xffffffff


	//   ....[12]....
        /*01bc*/ 	.word	0xffffffff


	//   ....[13]....
        /*01c0*/ 	.word	0xffffffff


	//   ....[14]....
        /*01c4*/ 	.word	0xffffffff


	//   ....[15]....
        /*01c8*/ 	.word	0xffffffff


	//   ....[16]....
        /*01cc*/ 	.word	0xffffffff


	//   ....[17]....
        /*01d0*/ 	.word	0xffffffff


	//   ....[18]....
        /*01d4*/ 	.word	0xffffffff


	//   ....[19]....
        /*01d8*/ 	.word	0xffffffff


	//   ....[20]....
        /*01dc*/ 	.word	0xffffffff


	//   ....[21]....
        /*01e0*/ 	.word	0xffffffff


	//   ....[22]....
        /*01e4*/ 	.word	0xffffffff


	//----- nvinfo : EIATTR_COOP_GROUP_INSTR_OFFSETS
	.align		4
.L_28179:
        /*01e8*/ 	.byte	0x04, 0x28
        /*01ea*/ 	.short	(.L_28181 - .L_28180)


	//   ....[0]....
.L_28180:
        /*01ec*/ 	.word	0x000013f0


	//   ....[1]....
        /*01f0*/ 	.word	0x00001560


	//   ....[2]....
        /*01f4*/ 	.word	0x00001590


	//   ....[3]....
        /*01f8*/ 	.word	0x000015b0


	//   ....[4]....
        /*01fc*/ 	.word	0x000015d0


	//   ....[5]....
        /*0200*/ 	.word	0x00001690


	//   ....[6]....
        /*0204*/ 	.word	0x000016b0


	//   ....[7]....
        /*0208*/ 	.word	0x000016d0


	//   ....[8]....
        /*020c*/ 	.word	0x00002500


	//   ....[9]....
        /*0210*/ 	.word	0x00002560


	//   ....[10]....
        /*0214*/ 	.word	0x00002590


	//   ....[11]....
        /*0218*/ 	.word	0x000025b0


	//   ....[12]....
        /*021c*/ 	.word	0x000025d0


	//   ....[13]....
        /*0220*/ 	.word	0x00002620


	//   ....[14]....
        /*0224*/ 	.word	0x00002640


	//   ....[15]....
        /*0228*/ 	.word	0x00002660


	//   ....[16]....
        /*022c*/ 	.word	0x00003a40


	//   ....[17]....
        /*0230*/ 	.word	0x00003a80


	//   ....[18]....
        /*0234*/ 	.word	0x00003ef0


	//   ....[19]....
        /*0238*/ 	.word	0x00003f70


	//   ....[20]....
        /*023c*/ 	.word	0x00003ff0


	//   ....[21]....
        /*0240*/ 	.word	0x00004060


	//   ....[22]....
        /*0244*/ 	.word	0x000040d0


	//----- nvinfo : EIATTR_EXIT_INSTR_OFFSETS
	.align		4
.L_28181:
        /*0248*/ 	.byte	0x04, 0x1c
        /*024a*/ 	.short	(.L_28183 - .L_28182)


	//   ....[0]....
.L_28182:
        /*024c*/ 	.word	0x000000e0


	//   ....[1]....
        /*0250*/ 	.word	0x00003cc0


	//   ....[2]....
        /*0254*/ 	.word	0x00003db0


	//   ....[3]....
        /*0258*/ 	.word	0x00003e90


	//----- nvinfo : EIATTR_CTAIDZ_USED
	.align		4
.L_28183:
        /*025c*/ 	.byte	0x01, 0x04
	.zero		2


	//----- nvinfo : EIATTR_CRS_STACK_SIZE
	.align		4
        /*0260*/ 	.byte	0x04, 0x1e
        /*0262*/ 	.short	(.L_28185 - .L_28184)
.L_28184:
        /*0264*/ 	.word	0x00000000
.L_28185:


//--------------------- .nv.info._ZN4vllm25paged_attention_v2_kernelIttLi256ELi16ELi128ELNS_18Fp8KVCacheDataTypeE0ELb1ELi512EEEvPfS2_PT_PKS3_PKT0_S9_ifPKiSB_iPKfiiiSD_SD_iiiii --------------------------
	.section	.nv.info._ZN4vllm25paged_attention_v2_kernelIttLi256ELi16ELi128ELNS_18Fp8KVCacheDataTypeE0ELb1ELi512EEEvPfS2_PT_PKS3_PKT0_S9_ifPKiSB_iPKfiiiSD_SD_iiiii,"",@"SHT_CUDA_INFO"
	.sectionflags	@""
	.align	4


	//----- nvinfo : EIATTR_CUDA_API_VERSION
	.align		4
        /*0000*/ 	.byte	0x04, 0x37
        /*0002*/ 	.short	(.L_28187 - .L_28186)
.L_28186:
        /*0004*/ 	.word	0x00000082


	//----- nvinfo : EIATTR_SW2861232_WAR
	.align		4
.L_28187:
        /*0008*/ 	.byte	0x01, 0x35
	.zero		2


	//----- nvinfo : EIATTR_PARAM_CBANK
	.align		4
        /*000c*/ 	.byte	0x04, 0x0a
        /*000e*/ 	.short	(.L_28189 - .L_28188)
	.align		4
.L_28188:
        /*0010*/ 	.word	index@(.nv.constant0._ZN4vllm25paged_attention_v2_kernelIttLi256ELi16ELi128ELNS_18Fp8KVCacheDataTypeE0ELb1ELi512EEEvPfS2_PT_PKS3_PKT0_S9_ifPKiSB_iPKfiiiSD_SD_iiiii)
        /*0014*/ 	.short	0x0160
        /*0016*/ 	.short	0x008c


	//----- nvinfo : EIATTR_CBANK_PARAM_SIZE
	.align		4
.L_28189:
        /*0018*/ 	.byte	0x03, 0x19
        /*001a*/ 	.short	0x008c


	//----- nvinfo : EIATTR_KPARAM_INFO
	.align		4
        /*001c*/ 	.byte	0x04, 0x17
        /*001e*/ 	.short	(.L_28191 - .L_28190)
.L_28190:
        /*0020*/ 	.word	0x00000000
        /*0024*/ 	.short	0x0015
        /*0026*/ 	.short	0x0088
        /*0028*/ 	.byte	0x00, 0xf0, 0x11, 0x00


	//----- nvinfo : EIATTR_KPARAM_INFO
	.align		4
.L_28191:
        /*002c*/ 	.byte	0x04, 0x17
        /*002e*/ 	.short	(.L_28193 - .L_28192)
.L_28192:
        /*0030*/ 	.word	0x00000000
        /*0034*/ 	.short	0x0014
        /*0036*/ 	.short	0x0084
        /*0038*/ 	.byte	0x00, 0xf0, 0x11, 0x00


	//----- nvinfo : EIATTR_KPARAM_INFO
	.align		4
.L_28193:
        /*003c*/ 	.byte	0x04, 0x17
        /*003e*/ 	.short	(.L_28195 - .L_28194)
.L_28194:
        /*0040*/ 	.word	0x00000000
        /*0044*/ 	.short	0x0013
        /*0046*/ 	.short	0x0080
        /*0048*/ 	.byte	0x00, 0xf0, 0x11, 0x00


	//----- nvinfo : EIATTR_KPARAM_INFO
	.align		4
.L_28195:
        /*004c*/ 	.byte	0x04, 0x17
        /*004e*/ 	.short	(.L_28197 - .L_28196)
.L_28196:
        /*0050*/ 	.word	0x00000000
        /*0054*/ 	.short	0x0012
        /*0056*/ 	.short	0x007c
        /*0058*/ 	.byte	0x00, 0xf0, 0x11, 0x00


	//----- nvinfo : EIATTR_KPARAM_INFO
	.align		4
.L_28197:
        /*005c*/ 	.byte	0x04, 0x17
        /*005e*/ 	.short	(.L_28199 - .L_28198)
.L_28198:
        /*0060*/ 	.word	0x00000000
        /*0064*/ 	.short	0x0011
        /*0066*/ 	.short	0x0078
        /*0068*/ 	.byte	0x00, 0xf0, 0x11, 0x00


	//----- nvinfo : EIATTR_KPARAM_INFO
	.align		4
.L_28199:
        /*006c*/ 	.byte	0x04, 0x17
        /*006e*/ 	.short	(.L_28201 - .L_28200)
.L_28200:
        /*0070*/ 	.word	0x00000000
        /*0074*/ 	.short	0x0010
        /*0076*/ 	.short	0x0070
        /*0078*/ 	.byte	0x00, 0xf0, 0x21, 0x00


	//----- nvinfo : EIATTR_KPARAM_INFO
	.align		4
.L_28201:
        /*007c*/ 	.byte	0x04, 0x17
        /*007e*/ 	.short	(.L_28203 - .L_28202)
.L_28202:
        /*0080*/ 	.word	0x00000000
        /*0084*/ 	.short	0x000f
        /*0086*/ 	.short	0x0068
        /*0088*/ 	.byte	0x00, 0xf0, 0x21, 0x00


	//----- nvinfo : EIATTR_KPARAM_INFO
	.align		4
.L_28203:
        /*008c*/ 	.byte	0x04, 0x17
        /*008e*/ 	.short	(.L_28205 - .L_28204)
.L_28204:
        /*0090*/ 	.word	0x00000000
        /*0094*/ 	.short	0x000e
        /*0096*/ 	.short	0x0060
        /*0098*/ 	.byte	0x00, 0xf0, 0x11, 0x00


	//----- nvinfo : EIATTR_KPARAM_INFO
	.align		4
.L_28205:
        /*009c*/ 	.byte	0x04, 0x17
        /*009e*/ 	.short	(.L_28207 - .L_28206)
.L_28206:
        /*00a0*/ 	.word	0x00000000
        /*00a4*/ 	.short	0x000d
        /*00a6*/ 	.short	0x005c
        /*00a8*/ 	.byte	0x00, 0xf0, 0x11, 0x00


	//----- nvinfo : EIATTR_KPARAM_INFO
	.align		4
.L_28207:
        /*00ac*/ 	.byte	0x04, 0x17
        /*00ae*/ 	.short	(.L_28209 - .L_28208)
.L_28208:
        /*00b0*/ 	.word	0x00000000
        /*00b4*/ 	.short	0x000c
        /*00b6*/ 	.short	0x0058
        /*00b8*/ 	.byte	0x00, 0xf0, 0x11, 0x00


	//----- nvinfo : EIATTR_KPARAM_INFO
	.align		4
.L_28209:
        /*00bc*/ 	.byte	0x04, 0x17
        /*00be*/ 	.short	(.L_28211 - .L_28210)
.L_28210:
        /*00c0*/ 	.word	0x00000000
        /*00c4*/ 	.short	0x000b
        /*00c6*/ 	.short	0x0050
        /*00c8*/ 	.byte	0x00, 0xf0, 0x21, 0x00


	//----- nvinfo : EIATTR_KPARAM_INFO
	.align		4
.L_28211:
        /*00cc*/ 	.byte	0x04, 0x17
        /*00ce*/ 	.short	(.L_28213 - .L_28212)
.L_28212:
        /*00d0*/ 	.word	0x00000000
        /*00d4*/ 	.short	0x000a
        /*00d6*/ 	.short	0x0048
        /*00d8*/ 	.byte	0x00, 0xf0, 0x11, 0x00


	//----- nvinfo : EIATTR_KPARAM_INFO
	.align		4
.L_28213:
        /*00dc*/ 	.byte	0x04, 0x17
        /*00de*/ 	.short	(.L_28215 - .L_28214)
.L_28214:
        /*00e0*/ 	.word	0x00000000
        /*00e4*/ 	.short	0x0009
        /*00e6*/ 	.short	0x0040
        /*00e8*/ 	.byte	0x00, 0xf0, 0x21, 0x00


	//----- nvinfo : EIATTR_KPARAM_INFO
	.align		4
.L_28215:
        /*00ec*/ 	.byte	0x04, 0x17
        /*00ee*/ 	.short	(.L_28217 - .L_28216)
.L_28216:
        /*00f0*/ 	.word	0x00000000
        /*00f4*/ 	.short	0x0008
        /*00f6*/ 	.short	0x0038
        /*00f8*/ 	.byte	0x00, 0xf0, 0x21, 0x00


	//----- nvinfo : EIATTR_KPARAM_INFO
	.align		4
.L_28217:
        /*00fc*/ 	.byte	0x04, 0x17
        /*00fe*/ 	.short	(.L_28219 - .L_28218)
.L_28218:
        /*0100*/ 	.word	0x00000000
        /*0104*/ 	.short	0x0007
        /*0106*/ 	.short	0x0034
        /*0108*/ 	.byte	0x00, 0xf0, 0x11, 0x00


	//----- nvinfo : EIATTR_KPARAM_INFO
	.align		4
.L_28219:
        /*010c*/ 	.byte	0x04, 0x17
        /*010e*/ 	.short	(.L_28221 - .L_28220)
.L_28220:
        /*0110*/ 	.word	0x00000000
        /*0114*/ 	.short	0x0006
        /*0116*/ 	.short	0x0030
        /*0118*/ 	.byte	0x00, 0xf0, 0x11, 0x00


	//----- nvinfo : EIATTR_KPARAM_INFO
	.align		4
.L_28221:
        /*011c*/ 	.byte	0x04, 0x17
        /*011e*/ 	.short	(.L_28223 - .L_28222)
.L_28222:
        /*0120*/ 	.word	0x00000000
        /*0124*/ 	.short	0x0005
        /*0126*/ 	.short	0x0028
        /*0128*/ 	.byte	0x00, 0xf0, 0x21, 0x00


	//----- nvinfo : EIATTR_KPARAM_INFO
	.align		4
.L_28223:
        /*012c*/ 	.byte	0x04, 0x17
        /*012e*/ 	.short	(.L_28225 - .L_28224)
.L_28224:
        /*0130*/ 	.word	0x00000000
        /*0134*/ 	.short	0x0004
        /*0136*/ 	.short	0x0020
        /*0138*/ 	.byte	0x00, 0xf0, 0x21, 0x00


	//----- nvinfo : EIATTR_KPARAM_INFO
	.align		4
.L_28225:
        /*013c*/ 	.byte	0x04, 0x17
        /*013e*/ 	.short	(.L_28227 - .L_28226)
.L_28226:
        /*0140*/ 	.word	0x00000000
        /*0144*/ 	.short	0x0003
        /*0146*/ 	.short	0x0018
        /*0148*/ 	.byte	0x00, 0xf0, 0x21, 0x00


	//----- nvinfo : EIATTR_KPARAM_INFO
	.align		4
.L_28227:
        /*014c*/ 	.byte	0x04, 0x17
        /*014e*/ 	.short	(.L_28229 - .L_28228)
.L_28228:
        /*0150*/ 	.word	0x00000000
        /*0154*/ 	.short	0x0002
        /*0156*/ 	.short	0x0010
        /*0158*/ 	.byte	0x00, 0xf0, 0x21, 0x00


	//----- nvinfo : EIATTR_KPARAM_INFO
	.align		4
.L_28229:
        /*015c*/ 	.byte	0x04, 0x17
        /*015e*/ 	.short	(.L_28231 - .L_28230)
.L_28230:
        /*0160*/ 	.word	0x00000000
        /*0164*/ 	.short	0x0001
        /*0166*/ 	.short	0x0008
        /*0168*/ 	.byte	0x00, 0xf0, 0x21, 0x00


	//----- nvinfo : EIATTR_KPARAM_INFO
	.align		4
.L_28231:
        /*016c*/ 	.byte	0x04, 0x17
        /*016e*/ 	.short	(.L_28233 - .L_28232)
.L_28232:
        /*0170*/ 	.word	0x00000000
        /*0174*/ 	.short	0x0000
        /*0176*/ 	.short	0x0000
        /*0178*/ 	.byte	0x00, 0xf0, 0x21, 0x00


	//----- nvinfo : EIATTR_MAXREG_COUNT
	.align		4
.L_28233:
        /*017c*/ 	.byte	0x03, 0x1b
        /*017e*/ 	.short	0x00ff


	//----- nvinfo : EIATTR_NUM_BARRIERS
	.align		4
        /*0180*/ 	.byte	0x02, 0x4c
        /*0182*/ 	.byte	0x01
	.zero		1


	//----- nvinfo : EIATTR_MERCURY_ISA_VERSION
	.align		4
        /*0184*/ 	.byte	0x03, 0x5f
        /*0186*/ 	.short	0x0000


	//----- nvinfo : EIATTR_COOP_GROUP_MASK_REGIDS
	.align		4
        /*0188*/ 	.byte	0x04, 0x29
        /*018a*/ 	.short	(.L_28235 - .L_28234)


	//   ....[0]....
.L_28234:
        /*018c*/ 	.word	0xffffffff


	//   ....[1]....
        /*0190*/ 	.word	0xffffffff


	//   ....[2]....
        /*0194*/ 	.word	0xffffffff


	//   ....[3]....
        /*0198*/ 	.word	0xffffffff


	//   ....[4]....
        /*019c*/ 	.word	0xffffffff


	//   ....[5]....
        /*01a0*/ 	.word	0xffffffff


	//   ....[6]....
        /*01a4*/ 	.word	0xffffffff


	//   ....[7]....
        /*01a8*/ 	.word	0xffffffff


	//   ....[8]....
        /*01ac*/ 	.word	0xffffffff


	//   ....[9]....
        /*01b0*/ 	.word	0xffffffff


	//   ....[10]....
        /*01b4*/ 	.word	0xffffffff


	//   ....[11]....
        /*01b8*/ 	.word	0xffffffff


	//   ....[12]....
        /*01bc*/ 	.word	0xffffffff


	//   ....[13]....
        /*01c0*/ 	.word	0xffffffff


	//   ....[14]....
        /*01c4*/ 	.word	0xffffffff


	//   ....[15]....
        /*01c8*/ 	.word	0xffffffff


	//   ....[16]....
        /*01cc*/ 	.word	0xffffffff


	//   ....[17]....
        /*01d0*/ 	.word	0xffffffff


	//   ....[18]....
        /*01d4*/ 	.word	0xffffffff


	//   ....[19]....
        /*01d8*/ 	.word	0xffffffff


	//   ....[20]....
        /*01dc*/ 	.word	0xffffffff


	//   ....[21]....
        /*01e0*/ 	.word	0xffffffff


	//   ....[22]....
        /*01e4*/ 	.word	0xffffffff


	//   ....[23]....
        /*01e8*/ 	.word	0xffffffff


	//   ....[24]....
        /*01ec*/ 	.word	0xffffffff


	//   ....[25]....
        /*01f0*/ 	.word	0xffffffff


	//   ....[26]....
        /*01f4*/ 	.word	0xffffffff


	//   ....[27]....
        /*01f8*/ 	.word	0xffffffff


	//   ....[28]....
        /*01fc*/ 	.word	0xffffffff


	//   ....[29]....
        /*0200*/ 	.word	0xffffffff


	//   ....[30]....
        /*0204*/ 	.word	0xffffffff


	//   ....[31]....
        /*0208*/ 	.word	0xffffffff


	//   ....[32]....
        /*020c*/ 	.word	0xffffffff


	//   ....[33]....
        /*0210*/ 	.word	0xffffffff


	//   ....[34]....
        /*0214*/ 	.word	0xffffffff


	//   ....[35]....
        /*0218*/ 	.word	0xffffffff


	//   ....[36]....
        /*021c*/ 	.word	0xffffffff


	//----- nvinfo : EIATTR_COOP_GROUP_INSTR_OFFSETS
	.align		4
.L_28235:
        /*0220*/ 	.byte	0x04, 0x28
        /*0222*/ 	.short	(.L_28237 - .L_28236)


	//   ....[0]....
.L_28236:
        /*0224*/ 	.word	0x00004a00


	//   ....[1]....
        /*0228*/ 	.word	0x00004bc0


	//   ....[2]....
        /*022c*/ 	.word	0x00004bf0


	//   ....[3]....
        /*0230*/ 	.word	0x00004c10


	//   ....[4]....
        /*0234*/ 	.word	0x00004c30


	//   ....[5]....
        /*0238*/ 	.word	0x00004ce0


	//   ....[6]....
        /*023c*/ 	.word	0x00004d00


	//   ....[7]....
        /*0240*/ 	.word	0x00004d30


	//   ....[8]....
        /*0244*/ 	.word	0x00005b70


	//   ....[9]....
        /*0248*/ 	.word	0x00005bd0


	//   ....[10]....
        /*024c*/ 	.word	0x00005c00


	//   ....[11]....
        /*0250*/ 	.word	0x00005c20


	//   ....[12]....
        /*0254*/ 	.word	0x00005c40


	//   ....[13]....
        /*0258*/ 	.word	0x00005c90


	//   ....[14]....
        /*025c*/ 	.word	0x00005cb0


	//   ....[15]....
        /*0260*/ 	.word	0x00005cd0


	//   ....[16]....
        /*0264*/ 	.word	0x00009f30


	//   ....[17]....
        /*0268*/ 	.word	0x00009f60


	//   ....[18]....
        /*026c*/ 	.word	0x00009f80


	//   ....[19]....
        /*0270*/ 	.word	0x00009fa0


	//   ....[20]....
        /*0274*/ 	.word	0x00009fb0


	//   ....[21]....
        /*0278*/ 	.word	0x00009fc0


	//   ....[22]....
        /*027c*/ 	.word	0x00009fd0


	//   ....[23]....
        /*0280*/ 	.word	0x0000a000


	//   ....[24]....
        /*0284*/ 	.word	0x0000a020


	//   ....[25]....
        /*0288*/ 	.word	0x0000a040


	//   ....[26]....
        /*028c*/ 	.word	0x0000a060


	//   ....[27]....
        /*0290*/ 	.word	0x0000a090


	//   ....[28]....
        /*0294*/ 	.word	0x0000a0c0


	//   ....[29]....
        /*0298*/ 	.word	0x0000a0f0


	//   ....[30]....
        /*029c*/ 	.word	0x0000a130


	//   ....[31]....
        /*02a0*/ 	.word	0x0000a160


	//   ....[32]....
        /*02a4*/ 	.word	0x0000b190


	//   ....[33]....
        /*02a8*/ 	.word	0x0000b210


	//   ....[34]....
        /*02ac*/ 	.word	0x0000b290


	//   ....[35]....
        /*02b0*/ 	.word	0x0000b300


	//   ....[36]....
        /*02b4*/ 	.word	0x0000b370


	//----- nvinfo : EIATTR_EXIT_INSTR_OFFSETS
	.align		4
.L_28237:
        /*02b8*/ 	.byte	0x04, 0x1c
        /*02ba*/ 	.short	(.L_28239 - .L_28238)


	//   ....[0]....
.L_28238:
        /*02bc*/ 	.word	0x00000090


	//   ....[1]....
        /*02c0*/ 	.word	0x0000a920


	//   ....[2]....
        /*02c4*/ 	.word	0x0000aa30


	//   ....[3]....
        /*02c8*/ 	.word	0x0000b130


	//----- nvinfo : EIATTR_CTAIDZ_USED
	.align		4
.L_28239:
        /*02cc*/ 	.byte	0x01, 0x04
	.zero		2


	//----- nvinfo : EIATTR_CRS_STACK_SIZE
	.align		4
        /*02d0*/ 	.byte	0x04, 0x1e
        /*02d2*/ 	.short	(.L_28241 - .L_28240)
.L_28240:
        /*02d4*/ 	.word	0x00000000
.L_28241:


//--------------------- .nv.info._ZN4vllm25paged_attention_v2_kernelIttLi192ELi16ELi128ELNS_18Fp8KVCacheDataTypeE0ELb1ELi512EEEvPfS2_PT_PKS3_PKT0_S9_ifPKiSB_iPKfiiiSD_SD_iiiii --------------------------
	.section	.nv.info._ZN4vllm25paged_attention_v2_kernelIttLi192ELi16ELi128ELNS_18Fp8KVCacheDataTypeE0ELb1ELi512EEEvPfS2_PT_PKS3_PKT0_S9_ifPKiSB_iPKfiiiSD_SD_iiiii,"",@"SHT_CUDA_INFO"
	.sectionflags	@""
	.align	4


	//----- nvinfo : EIATTR_CUDA_API_VERSION
	.align		4
        /*0000*/ 	.byte	0x04, 0x37
        /*0002*/ 	.short	(.L_28243 - .L_28242)
.L_28242:
        /*0004*/ 	.word	0x00000082


	//----- nvinfo : EIATTR_SW2861232_WAR
	.align		4
.L_28243:
        /*0008*/ 	.byte	0x01, 0x35
	.zero		2


	//----- nvinfo : EIATTR_PARAM_CBANK
	.align		4
        /*000c*/ 	.byte	0x04, 0x0a
        /*000e*/ 	.short	(.L_28245 - .L_28244)
	.align		4
.L_28244:
        /*0010*/ 	.word	index@(.nv.constant0._ZN4vllm25paged_attention_v2_kernelIttLi192ELi16ELi128ELNS_18Fp8KVCacheDataTypeE0ELb1ELi512EEEvPfS2_PT_PKS3_PKT0_S9_ifPKiSB_iPKfiiiSD_SD_iiiii)
        /*0014*/ 	.short	0x0160
        /*0016*/ 	.short	0x008c


	//----- nvinfo : EIATTR_CBANK_PARAM_SIZE
	.align		4
.L_28245:
        /*0018*/ 	.byte	0x03, 0x19
        /*001a*/ 	.short	0x008c


	//----- nvinfo : EIATTR_KPARAM_INFO
	.align		4
        /*001c*/ 	.byte	0x04, 0x17
        /*001e*/ 	.short	(.L_28247 - .L_28246)
.L_28246:
        /*0020*/ 	.word	0x00000000
        /*0024*/ 	.short	0x0015
        /*0026*/ 	.short	0x0088
        /*0028*/ 	.byte	0x00, 0xf0, 0x11, 0x00


	//----- nvinfo : EIATTR_KPARAM_INFO
	.align		4
.L_28247:
        /*002c*/ 	.byte	0x04, 0x17
        /*002e*/ 	.short	(.L_28249 - .L_28248)
.L_28248:
        /*0030*/ 	.word	0x00000000
        /*0034*/ 	.short	0x0014
        /*0036*/ 	.short	0x0084
        /*0038*/ 	.byte	0x00, 0xf0, 0x11, 0x00


	//----- nvinfo : EIATTR_KPARAM_INFO
	.align		4
.L_28249:
        /*003c*/ 	.byte	0x04, 0x17
        /*003e*/ 	.short	(.L_28251 - .L_28250)
.L_28250:
        /*0040*/ 	.word	0x00000000
        /*0044*/ 	.short	0x0013
        /*0046*/ 	.short	0x0080
        /*0048*/ 	.byte	0x00, 0xf0, 0x11, 0x00


	//----- nvinfo : EIATTR_KPARAM_INFO
	.align		4
.L_28251:
        /*004c*/ 	.byte	0x04, 0x17
        /*004e*/ 	.short	(.L_28253 - .L_28252)
.L_28252:
        /*0050*/ 	.word	0x00000000
        /*0054*/ 	.short	0x0012
        /*0056*/ 	.short	0x007c
        /*0058*/ 	.byte	0x00, 0xf0, 0x11, 0x00


	//----- nvinfo : EIATTR_KPARAM_INFO
	.align		4
.L_28253:
        /*005c*/ 	.byte	0x04, 0x17
        /*005e*/ 	.short	(.L_28255 - .L_28254)
.L_28254:
        /*0060*/ 	.word	0x00000000
        /*0064*/ 	.short	0x0011
        /*0066*/ 	.short	0x0078
        /*0068*/ 	.byte	0x00, 0xf0, 0x11, 0x00


	//----- nvinfo : EIATTR_KPARAM_INFO
	.align		4
.L_28255:
        /*006c*/ 	.byte	0x04, 0x17
        /*006e*/ 	.short	(.L_28257 - .L_28256)
.L_28256:
        /*0070*/ 	.word	0x00000000
        /*0074*/ 	.short	0x0010
        /*0076*/ 	.short	0x0070
        /*0078*/ 	.byte	0x00, 0xf0, 0x21, 0x00


	//----- nvinfo : EIATTR_KPARAM_INFO
	.align		4
.L_28257:
        /*007c*/ 	.byte	0x04, 0x17
        /*007e*/ 	.short	(.L_28259 - .L_28258)
.L_28258:
        /*0080*/ 	.word	0x00000000
        /*0084*/ 	.short	0x000f
        /*0086*/ 	.short	0x0068
        /*0088*/ 	.byte	0x00, 0xf0, 0x21, 0x00


	//----- nvinfo : EIATTR_KPARAM_INFO
	.align		4
.L_28259:
        /*008c*/ 	.byte	0x04, 0x17
        /*008e*/ 	.short	(.L_28261 - .L_28260)
.L_28260:
        /*0090*/ 	.word	0x00000000
        /*0094*/ 	.short	0x000e
        /*0096*/ 	.short	0x0060
        /*0098*/ 	.byte	0x00, 0xf0, 0x11, 0x00


	//----- nvinfo : EIATTR_KPARAM_INFO
	.align		4
.L_28261:
        /*009c*/ 	.byte	0x04, 0x17
        /*009e*/ 	.short	(.L_28263 - .L_28262)
.L_28262:
        /*00a0*/ 	.word	0x00000000
        /*00a4*/ 	.short	0x000d
        /*00a6*/ 	.short	0x005c
        /*00a8*/ 	.byte	0x00, 0xf0, 0x11, 0x00


	//----- nvinfo : EIATTR_KPARAM_INFO
	.align		4
.L_28263:
        /*00ac*/ 	.byte	0x04, 0x17
        /*00ae*/ 	.short	(.L_28265 - .L_28264)
.L_28264:
        /*00b0*/ 	.word	0x00000000
        /*00b4*/ 	.short	0x000c
        /*00b6*/ 	.short	0x0058
        /*00b8*/ 	.byte	0x00, 0xf0, 0x11, 0x00


	//----- nvinfo : EIATTR_KPARAM_INFO
	.align		4
.L_28265:
        /*00bc*/ 	.byte	0x04, 0x17
        /*00be*/ 	.short	(.L_28267 - .L_28266)
.L_28266:
        /*00c0*/ 	.word	0x00000000
        /*00c4*/ 	.short	0x000b
        /*00c6*/ 	.short	0x0050
        /*00c8*/ 	.byte	0x00, 0xf0, 0x21, 0x00


	//----- nvinfo : EIATTR_KPARAM_INFO
	.align		4
.L_28267:
        /*00cc*/ 	.byte	0x04, 0x17
        /*00ce*/ 	.short	(.L_28269 - .L_28268)
.L_28268:
        /*00d0*/ 	.word	0x00000000
        /*00d4*/ 	.short	0x000a
        /*00d6*/ 	.short	0x0048
        /*00d8*/ 	.byte	0x00, 0xf0, 0x11, 0x00


	//----- nvinfo : EIATTR_KPARAM_INFO
	.align		4
.L_28269:
        /*00dc*/ 	.byte	0x04, 0x17
        /*00de*/ 	.short	(.L_28271 - .L_28270)
.L_28270:
        /*00e0*/ 	.word	0x00000000
        /*00e4*/ 	.short	0x0009
        /*00e6*/ 	.short	0x0040
        /*00e8*/ 	.byte	0x00, 0xf0, 0x21, 0x00


	//----- nvinfo : EIATTR_KPARAM_INFO
	.align		4
.L_28271:
        /*00ec*/ 	.byte	0x04, 0x17
        /*00ee*/ 	.short	(.L_28273 - .L_28272)
.L_28272:
        /*00f0*/ 	.word	0x00000000
        /*00f4*/ 	.short	0x0008
        /*00f6*/ 	.short	0x0038
        /*00f8*/ 	.byte	0x00, 0xf0, 0x21, 0x00


	//----- nvinfo : EIATTR_KPARAM_INFO
	.align		4
.L_28273:
        /*00fc*/ 	.byte	0x04, 0x17
        /*00fe*/ 	.short	(.L_28275 - .L_28274)
.L_28274:
        /*0100*/ 	.word	0x00000000
        /*0104*/ 	.short	0x0007
        /*0106*/ 	.short	0x0034
        /*0108*/ 	.byte	0x00, 0xf0, 0x11, 0x00


	//----- nvinfo : EIATTR_KPARAM_INFO
	.align		4
.L_28275:
        /*010c*/ 	.byte	0x04, 0x17
        /*010e*/ 	.short	(.L_28277 - .L_28276)
.L_28276:
        /*0110*/ 	.word	0x00000000
        /*0114*/ 	.short	0x0006
        /*0116*/ 	.short	0x0030
        /*0118*/ 	.byte	0x00, 0xf0, 0x11, 0x00


	//----- nvinfo : EIATTR_KPARAM_INFO
	.align		4
.L_28277:
        /*011c*/ 	.byte	0x04, 0x17
        /*011e*/ 	.short	(.L_28279 - .L_28278)
.L_28278:
        /*0120*/ 	.word	0x00000000
        /*0124*/ 	.short	0x0005
        /*0126*/ 	.short	0x0028
        /*0128*/ 	.byte	0x00, 0xf0, 0x21, 0x00


	//----- nvinfo : EIATTR_KPARAM_INFO
	.align		4
.L_28279:
        /*012c*/ 	.byte	0x04, 0x17
        /*012e*/ 	.short	(.L_28281 - .L_28280)
.L_28280:
        /*0130*/ 	.word	0x00000000
        /*0134*/ 	.short	0x0004
        /*0136*/ 	.short	0x0020
        /*0138*/ 	.byte	0x00, 0xf0, 0x21, 0x00


	//----- nvinfo : EIATTR_KPARAM_INFO
	.align		4
.L_28281:
        /*013c*/ 	.byte	0x04, 0x17
        /*013e*/ 	.short	(.L_28283 - .L_28282)
.L_28282:
        /*0140*/ 	.word	0x00000000
        /*0144*/ 	.short	0x0003
        /*0146*/ 	.short	0x0018
        /*0148*/ 	.byte	0x00, 0xf0, 0x21, 0x00


	//----- nvinfo : EIATTR_KPARAM_INFO
	.align		4
.L_28283:
        /*014c*/ 	.byte	0x04, 0x17
        /*014e*/ 	.short	(.L_28285 - .L_28284)
.L_28284:
        /*0150*/ 	.word	0x00000000
        /*0154*/ 	.short	0x0002
        /*0156*/ 	.short	0x0010
        /*0158*/ 	.byte	0x00, 0xf0, 0x21, 0x00


	//----- nvinfo : EIATTR_KPARAM_INFO
	.align		4
.L_28285:
        /*015c*/ 	.byte	0x04, 0x17
        /*015e*/ 	.short	(.L_28287 - .L_28286)
.L_28286:
        /*0160*/ 	.word	0x00000000
        /*0164*/ 	.short	0x0001
        /*0166*/ 	.short	0x0008
        /*0168*/ 	.byte	0x00, 0xf0, 0x21, 0x00


	//----- nvinfo : EIATTR_KPARAM_INFO
	.align		4
.L_28287:
        /*016c*/ 	.byte	0x04, 0x17
        /*016e*/ 	.short	(.L_28289 - .L_28288)
.L_28288:
        /*0170*/ 	.word	0x00000000
        /*0174*/ 	.short	0x0000
        /*0176*/ 	.short	0x0000
        /*0178*/ 	.byte	0x00, 0xf0, 0x21, 0x00


	//----- nvinfo : EIATTR_MAXREG_COUNT
	.align		4
.L_28289:
        /*017c*/ 	.byte	0x03, 0x1b
        /*017e*/ 	.short	0x00ff


	//----- nvinfo : EIATTR_NUM_BARRIERS
	.align		4
        /*0180*/ 	.byte	0x02, 0x4c
        /*0182*/ 	.byte	0x01
	.zero		1


	//----- nvinfo : EIATTR_MERCURY_ISA_VERSION
	.align		4
        /*0184*/ 	.byte	0x03, 0x5f
        /*0186*/ 	.short	0x0000


	//----- nvinfo : EIATTR_COOP_GROUP_MASK_REGIDS
	.align		4
        /*0188*/ 	.byte	0x04, 0x29
        /*018a*/ 	.short	(.L_28291 - .L_28290)


	//   ....[0]....
.L_28290:
        /*018c*/ 	.word	0xffffffff


	//   ....[1]....
        /*0190*/ 	.word	0xffffffff


	//   ....[2]....
        /*0194*/ 	.word	0xffffffff


	//   ....[3]....
        /*0198*/ 	.word	0xffffffff


	//   ....[4]....
        /*019c*/ 	.word	0xffffffff


	//   ....[5]....
        /*01a0*/ 	.word	0xffffffff


	//   ....[6]....
        /*01a4*/ 	.word	0xffffffff


	//   ....[7]....
        /*01a8*/ 	.word	0xffffffff


	//   ....[8]....
        /*01ac*/ 	.word	0xffffffff


	//   ....[9]....
        /*01b0*/ 	.word	0xffffffff


	//   ....[10]....
        /*01b4*/ 	.word	0xffffffff


	//   ....[11]....
        /*01b8*/ 	.word	0xffffffff


	//   ....[12]....
        /*01bc*/ 	.word	0xffffffff


	//   ....[13]....
        /*01c0*/ 	.word	0xffffffff


	//   ....[14]....
        /*01c4*/ 	.word	0xffffffff


	//   ....[15]....
        /*01c8*/ 	.word	0xffffffff


	//   ....[16]....
        /*01cc*/ 	.word	0xffffffff


	//   ....[17]....
        /*01d0*/ 	.word	0xffffffff


	//   ....[18]....
        /*01d4*/ 	.word	0xffffffff


	//   ....[19]....
        /*01d8*/ 	.word	0xffffffff


	//   ....[20]....
        /*01dc*/ 	.word	0xffffffff


	//   ....[21]....
        /*01e0*/ 	.word	0xffffffff


	//   ....[22]....
        /*01e4*/ 	.word	0xffffffff


	//   ....[23]....
        /*01e8*/ 	.word	0xffffffff


	//   ....[24]....
        /*01ec*/ 	.word	0xffffffff


	//   ....[25]....
        /*01f0*/ 	.word	0xffffffff


	//   ....[26]....
        /*01f4*/ 	.word	0xffffffff


	//   ....[27]....
        /*01f8*/ 	.word	0xffffffff


	//   ....[28]....
        /*01fc*/ 	.word	0xffffffff


	//   ....[29]....
        /*0200*/ 	.word	0xffffffff


	//   ....[30]....
        /*0204*/ 	.word	0xffffffff


	//   ....[31]....
        /*0208*/ 	.word	0xffffffff


	//   ....[32]....
        /*020c*/ 	.word	0xffffffff


	//----- nvinfo : EIATTR_COOP_GROUP_INSTR_OFFSETS
	.align		4
.L_28291:
        /*0210*/ 	.byte	0x04, 0x28
        /*0212*/ 	.short	(.L_28293 - .L_28292)


	//   ....[0]....
.L_28292:
        /*0214*/ 	.word	0x00003bd0


	//   ....[1]....
        /*0218*/ 	.word	0x00003db0


	//   ....[2]....
        /*021c*/ 	.word	0x00003de0


	//   ....[3]....
        /*0220*/ 	.word	0x00003e00


	//   ....[4]....
        /*0224*/ 	.word	0x00003e20


	//   ....[5]....
        /*0228*/ 	.word	0x00003ee0


	//   ....[6]....
        /*022c*/ 	.word	0x00003f00


	//   ....[7]....
        /*0230*/ 	.word	0x00003f20


	//   ....[8]....
        /*0234*/ 	.word	0x00004d60


	//   ....[9]....
        /*0238*/ 	.word	0x00004dc0


	//   ....[10]....
        /*023c*/ 	.word	0x00004df0


	//   ....[11]....
        /*0240*/ 	.word	0x00004e10


	//   ....[12]....
        /*0244*/ 	.word	0x00004e30


	//   ....[13]....
        /*0248*/ 	.word	0x00004e80


	//   ....[14]....
        /*024c*/ 	.word	0x00004ea0


	//   ....[15]....
        /*0250*/ 	.word	0x00004ec0


	//   ....[16]....
        /*0254*/ 	.word	0x00008500


	//   ....[17]....
        /*0258*/ 	.word	0x00008530


	//   ....[18]....
        /*025c*/ 	.word	0x00008550


	//   ....[19]....
        /*0260*/ 	.word	0x00008570


	//   ....[20]....
        /*0264*/ 	.word	0x00008580


	//   ....[21]....
        /*0268*/ 	.word	0x00008590


	//   ....[22]....
        /*026c*/ 	.word	0x000085a0


	//   ....[23]....
        /*0270*/ 	.word	0x000085d0


	//   ....[24]....
        /*0274*/ 	.word	0x00008600


	//   ....[25]....
        /*0278*/ 	.word	0x00008640


	//   ....[26]....
        /*027c*/ 	.word	0x00008680


	//   ....[27]....
        /*0280*/ 	.word	0x000086b0


	//   ....[28]....
        /*0284*/ 	.word	0x00009380


	//   ....[29]....
        /*0288*/ 	.word	0x00009400


	//   ....[30]....
        /*028c*/ 	.word	0x00009480


	//   ....[31]....
        /*0290*/ 	.word	0x000094f0


	//   ....[32]....
        /*0294*/ 	.word	0x00009560


	//----- nvinfo : EIATTR_EXIT_INSTR_OFFSETS
	.align		4
.L_28293:
        /*0298*/ 	.byte	0x04, 0x1c
        /*029a*/ 	.short	(.L_28295 - .L_28294)


	//   ....[0]....
.L_28294:
        /*029c*/ 	.word	0x00000090


	//   ....[1]....
        /*02a0*/ 	.word	0x00008ce0


	//   ....[2]....
        /*02a4*/ 	.word	0x00008de0


	//   ....[3]....
        /*02a8*/ 	.word	0x00009320


	//----- nvinfo : EIATTR_CTAIDZ_USED
	.align		4
.L_28295:
        /*02ac*/ 	.byte	0x01, 0x04
	.zero		2


	//----- nvinfo : EIATTR_CRS_STACK_SIZE
	.align		4
        /*02b0*/ 	.byte	0x04, 0x1e
        /*02b2*/ 	.short	(.L_28297 - .L_28296)
.L_28296:
        /*02b4*/ 	.word	0x00000000
.L_28297:


//--------------------- .nv.info._ZN4vllm25paged_attention_v2_kernelIttLi128ELi16ELi128ELNS_18Fp8KVCacheDataTypeE0ELb1ELi512EEEvPfS2_PT_PKS3_PKT0_S9_ifPKiSB_iPKfiiiSD_SD_iiiii --------------------------
	.section	.nv.info._ZN4vllm25paged_attention_v2_kernelIttLi128ELi16ELi128ELNS_18Fp8KVCacheDataTypeE0ELb1ELi512EEEvPfS2_PT_PKS3_PKT0_S9_ifPKiSB_iPKfiiiSD_SD_iiiii,"",@"SHT_CUDA_INFO"
	.sectionflags	@""
	.align	4


	//----- nvinfo : EIATTR_CUDA_API_VERSION
	.align		4
        /*0000*/ 	.byte	0x04, 0x37
        /*0002*/ 	.short	(.L_28299 - .L_28298)
.L_28298:
        /*0004*/ 	.word	0x00000082


	//----- nvinfo : EIATTR_SW2861232_WAR
	.align		4
.L_28299:
        /*0008*/ 	.byte	0x01, 0x35
	.zero		2


	//----- nvinfo : EIATTR_PARAM_CBANK
	.align		4
        /*000c*/ 	.byte	0x04, 0x0a
        /*000e*/ 	.short	(.L_28301 - .L_28300)
	.align		4
.L_28300:
        /*0010*/ 	.word	index@(.nv.constant0._ZN4vllm25paged_attention_v2_kernelIttLi128ELi16ELi128ELNS_18Fp8KVCacheDataTypeE0ELb1ELi512EEEvPfS2_PT_PKS3_PKT0_S9_ifPKiSB_iPKfiiiSD_SD_iiiii)
        /*0014*/ 	.short	0x0160
        /*0016*/ 	.short	0x008c


	//----- nvinfo : EIATTR_CBANK_PARAM_SIZE
	.align		4
.L_28301:
        /*0018*/ 	.byte	0x03, 0x19
        /*001a*/ 	.short	0x008c


	//----- nvinfo : EIATTR_KPARAM_INFO
	.align		4
        /*001c*/ 	.byte	0x04, 0x17
        /*001e*/ 	.short	(.L_28303 - .L_28302)
.L_28302:
        /*0020*/ 	.word	0x00000000
        /*0024*/ 	.short	0x0015
        /*0026*/ 	.short	0x0088
        /*0028*/ 	.byte	0x00, 0xf0, 0x11, 0x00


	//----- nvinfo : EIATTR_KPARAM_INFO
	.align		4
.L_28303:
        /*002c*/ 	.byte	0x04, 0x17
        /*002e*/ 	.short	(.L_28305 - .L_28304)
.L_28304:
        /*0030*/ 	.word	0x00000000
        /*0034*/ 	.short	0x0014
        /*0036*/ 	.short	0x0084
        /*0038*/ 	.byte	0x00, 0xf0, 0x11, 0x00


	//----- nvinfo : EIATTR_KPARAM_INFO
	.align		4
.L_28305:
        /*003c*/ 	.byte	0x04, 0x17
        /*003e*/ 	.short	(.L_28307 - .L_28306)
.L_28306:
        /*0040*/ 	.word	0x00000000
        /*0044*/ 	.short	0x0013
        /*0046*/ 	.short	0x0080
        /*0048*/ 	.byte	0x00, 0xf0, 0x11, 0x00


	//----- nvinfo : EIATTR_KPARAM_INFO
	.align		4
.L_28307:
        /*004c*/ 	.byte	0x04, 0x17
        /*004e*/ 	.short	(.L_28309 - .L_28308)
.L_28308:
        /*0050*/ 	.word	0x00000000
        /*0054*/ 	.short	0x0012
        /*0056*/ 	.short	0x007c
        /*0058*/ 	.byte	0x00, 0xf0, 0x11, 0x00


	//----- nvinfo : EIATTR_KPARAM_INFO
	.align		4
.L_28309:
        /*005c*/ 	.byte	0x04, 0x17
        /*005e*/ 	.short	(.L_28311 - .L_28310)
.L_28310:
        /*0060*/ 	.word	0x00000000
        /*0064*/ 	.short	0x0011
        /*0066*/ 	.short	0x0078
        /*0068*/ 	.byte	0x00, 0xf0, 0x11, 0x00


	//----- nvinfo : EIATTR_KPARAM_INFO
	.align		4
.L_28311:
        /*006c*/ 	.byte	0x04, 0x17
        /*006e*/ 	.short	(.L_28313 - .L_28312)
.L_28312:
        /*0070*/ 	.word	0x00000000
        /*0074*/ 	.short	0x0010
        /*0076*/ 	.short	0x0070
        /*0078*/ 	.byte	0x00, 0xf0, 0x21, 0x00


	//----- nvinfo : EIATTR_KPARAM_INFO
	.align		4
.L_28313:
        /*007c*/ 	.byte	0x04, 0x17
        /*007e*/ 	.short	(.L_28315 - .L_28314)
.L_28314:
        /*0080*/ 	.word	0x00000000
        /*0084*/ 	.short	0x000f
        /*0086*/ 	.short	0x0068
        /*0088*/ 	.byte	0x00, 0xf0, 0x21, 0x00


	//----- nvinfo : EIATTR_KPARAM_INFO
	.align		4
.L_28315:
        /*008c*/ 	.byte	0x04, 0x17
        /*008e*/ 	.short	(.L_28317 - .L_28316)
.L_28316:
        /*0090*/ 	.word	0x00000000
        /*0094*/ 	.short	0x000e
        /*0096*/ 	.short	0x0060
        /*0098*/ 	.byte	0x00, 0xf0, 0x11, 0x00


	//----- nvinfo : EIATTR_KPARAM_INFO
	.align		4
.L_28317:
        /*009c*/ 	.byte	0x04, 0x17
        /*009e*/ 	.short	(.L_28319 - .L_28318)
.L_28318:
        /*00a0*/ 	.word	0x00000000
        /*00a4*/ 	.short	0x000d
        /*00a6*/ 	.short	0x005c
        /*00a8*/ 	.byte	0x00, 0xf0, 0x11, 0x00


	//----- nvinfo : EIATTR_KPARAM_INFO
	.align		4
.L_28319:
        /*00ac*/ 	.byte	0x04, 0x17
        /*00ae*/ 	.short	(.L_28321 - .L_28320)
.L_28320:
        /*00b0*/ 	.word	0x00000000
        /*00b4*/ 	.short	0x000c
        /*00b6*/ 	.short	0x0058
        /*00b8*/ 	.byte	0x00, 0xf0, 0x11, 0x00


	//----- nvinfo : EIATTR_KPARAM_INFO
	.align		4
.L_28321:
        /*00bc*/ 	.byte	0x04, 0x17
        /*00be*/ 	.short	(.L_28323 - .L_28322)
.L_28322:
        /*00c0*/ 	.word	0x00000000
        /*00c4*/ 	.short	0x000b
        /*00c6*/ 	.short	0x0050
        /*00c8*/ 	.byte	0x00, 0xf0, 0x21, 0x00


	//----- nvinfo : EIATTR_KPARAM_INFO
	.align		4
.L_28323:
        /*00cc*/ 	.byte	0x04, 0x17
        /*00ce*/ 	.short	(.L_28325 - .L_28324)
.L_28324:
        /*00d0*/ 	.word	0x00000000
        /*00d4*/ 	.short	0x000a
        /*00d6*/ 	.short	0x0048
        /*00d8*/ 	.byte	0x00, 0xf0, 0x11, 0x00


	//----- nvinfo : EIATTR_KPARAM_INFO
	.align		4
.L_28325:
        /*00dc*/ 	.byte	0x04, 0x17
        /*00de*/ 	.short	(.L_28327 - .L_28326)
.L_28326:
        /*00e0*/ 	.word	0x00000000
        /*00e4*/ 	.short	0x0009
        /*00e6*/ 	.short	0x0040
        /*00e8*/ 	.byte	0x00, 0xf0, 0x21, 0x00


	//----- nvinfo : EIATTR_KPARAM_INFO
	.align		4
.L_28327:
        /*00ec*/ 	.byte	0x04, 0x17
        /*00ee*/ 	.short	(.L_28329 - .L_28328)
.L_28328:
        /*00f0*/ 	.word	0x00000000
        /*00f4*/ 	.short	0x0008
        /*00f6*/ 	.short	0x0038
        /*00f8*/ 	.byte	0x00, 0xf0, 0x21, 0x00


	//----- nvinfo : EIATTR_KPARAM_INFO
	.align		4
.L_28329:
        /*00fc*/ 	.byte	0x04, 0x17
        /*00fe*/ 	.short	(.L_28331 - .L_28330)
.L_28330:
        /*0100*/ 	.word	0x00000000
        /*0104*/ 	.short	0x0007
        /*0106*/ 	.short	0x0034
        /*0108*/ 	.byte	0x00, 0xf0, 0x11, 0x00


	//----- nvinfo : EIATTR_KPARAM_INFO
	.align		4
.L_28331:
        /*010c*/ 	.byte	0x04, 0x17
        /*010e*/ 	.short	(.L_28333 - .L_28332)
.L_28332:
        /*0110*/ 	.word	0x00000000
        /*0114*/ 	.short	0x0006
        /*0116*/ 	.short	0x0030
        /*0118*/ 	.byte	0x00, 0xf0, 0x11, 0x00


	//----- nvinfo : EIATTR_KPARAM_INFO
	.align		4
.L_28333:
        /*011c*/ 	.byte	0x04, 0x17
        /*011e*/ 	.short	(.L_28335 - .L_28334)
.L_28334:
        /*0120*/ 	.word	0x00000000
        /*0124*/ 	.short	0x0005
        /*0126*/ 	.short	0x0028
        /*0128*/ 	.byte	0x00, 0xf0, 0x21, 0x00


	//----- nvinfo : EIATTR_KPARAM_INFO
	.align		4
.L_28335:
        /*012c*/ 	.byte	0x04, 0x17
        /*012e*/ 	.short	(.L_28337 - .L_28336)
.L_28336:
        /*0130*/ 	.word	0x00000000
        /*0134*/ 	.short	0x0004
        /*0136*/ 	.short	0x0020
        /*0138*/ 	.byte	0x00, 0xf0, 0x21, 0x00


	//----- nvinfo : EIATTR_KPARAM_INFO
	.align		4
.L_28337:
        /*013c*/ 	.byte	0x04, 0x17
        /*013e*/ 	.short	(.L_28339 - .L_28338)
.L_28338:
        /*0140*/ 	.word	0x00000000
        /*0144*/ 	.short	0x0003
        /*0146*/ 	.short	0x0018
        /*0148*/ 	.byte	0x00, 0xf0, 0x21, 0x00


	//----- nvinfo : EIATTR_KPARAM_INFO
	.align		4
.L_28339:
        /*014c*/ 	.byte	0x04, 0x17
        /*014e*/ 	.short	(.L_28341 - .L_28340)
.L_28340:
        /*0150*/ 	.word	0x00000000
        /*0154*/ 	.short	0x0002
        /*0156*/ 	.short	0x0010
        /*0158*/ 	.byte	0x00, 0xf0, 0x21, 0x00


	//----- nvinfo : EIATTR_KPARAM_INFO
	.align		4
.L_28341:
        /*015c*/ 	.byte	0x04, 0x17
        /*015e*/ 	.short	(.L_28343 - .L_28342)
.L_28342:
        /*0160*/ 	.word	0x00000000
        /*0164*/ 	.short	0x0001
        /*0166*/ 	.short	0x0008
        /*0168*/ 	.byte	0x00, 0xf0, 0x21, 0x00


	//----- nvinfo : EIATTR_KPARAM_INFO
	.align		4
.L_28343:
        /*016c*/ 	.byte	0x04, 0x17
        /*016e*/ 	.short	(.L_28345 - .L_28344)
.L_28344:
        /*0170*/ 	.word	0x00000000
        /*0174*/ 	.short	0x0000
        /*0176*/ 	.short	0x0000
        /*0178*/ 	.byte	0x00, 0xf0, 0x21, 0x00


	//----- nvinfo : EIATTR_MAXREG_COUNT
	.align		4
.L_28345:
        /*017c*/ 	.byte	0x03, 0x1b
        /*017e*/ 	.short	0x00ff


	//----- nvinfo : EIATTR_NUM_BARRIERS
	.align		4
        /*0180*/ 	.byte	0x02, 0x4c
        /*0182*/ 	.byte	0x01
	.zero		1


	//----- nvinfo : EIATTR_MERCURY_ISA_VERSION
	.align		4
        /*0184*/ 	.byte	0x03, 0x5f
        /*0186*/ 	.short	0x0000


	//----- nvinfo : EIATTR_COOP_GROUP_MASK_REGIDS
	.align		4
        /*0188*/ 	.byte	0x04, 0x29
        /*018a*/ 	.short	(.L_28347 - .L_28346)


	//   ....[0]....
.L_28346:
        /*018c*/ 	.word	0xffffffff


	//   ....[1]....
        /*0190*/ 	.word	0xffffffff


	//   ....[2]....
        /*0194*/ 	.word	0xffffffff


	//   ....[3]....
        /*0198*/ 	.word	0xffffffff


	//   ....[4]....
        /*019c*/ 	.word	0xffffffff


	//   ....[5]....
        /*01a0*/ 	.word	0xffffffff


	//   ....[6]....
        /*01a4*/ 	.word	0xffffffff


	//   ....[7]....
        /*01a8*/ 	.word	0xffffffff


	//   ....[8]....
        /*01ac*/ 	.word	0xffffffff


	//   ....[9]....
        /*01b0*/ 	.word	0xffffffff


	//   ....[10]....
        /*01b4*/ 	.word	0xffffffff


	//   ....[11]....
        /*01b8*/ 	.word	0xffffffff


	//   ....[12]....
        /*01bc*/ 	.word	0xffffffff


	//   ....[13]....
        /*01c0*/ 	.word	0xffffffff


	//   ....[14]....
        /*01c4*/ 	.word	0xffffffff


	//   ....[15]....
        /*01c8*/ 	.word	0xffffffff


	//   ....[16]....
        /*01cc*/ 	.word	0xffffffff


	//   ....[17]....
        /*01d0*/ 	.word	0xffffffff


	//   ....[18]....
        /*01d4*/ 	.word	0xffffffff


	//   ....[19]....
        /*01d8*/ 	.word	0xffffffff


	//   ....[20]....
        /*01dc*/ 	.word	0xffffffff


	//   ....[21]....
        /*01e0*/ 	.word	0xffffffff


	//   ....[22]....
        /*01e4*/ 	.word	0xffffffff


	//   ....[23]....
        /*01e8*/ 	.word	0xffffffff


	//   ....[24]....
        /*01ec*/ 	.word	0xffffffff


	//   ....[25]....
        /*01f0*/ 	.word	0xffffffff


	//   ....[26]....
        /*01f4*/ 	.word	0xffffffff


	//   ....[27]....
        /*01f8*/ 	.word	0xffffffff


	//   ....[28]....
        /*01fc*/ 	.word	0xffffffff


	//----- nvinfo : EIATTR_COOP_GROUP_INSTR_OFFSETS
	.align		4
.L_28347:
        /*0200*/ 	.byte	0x04, 0x28
        /*0202*/ 	.short	(.L_28349 - .L_28348)


	//   ....[0]....
.L_28348:
        /*0204*/ 	.word	0x00002da0


	//   ....[1]....
        /*0208*/ 	.word	0x00002f80


	//   ....[2]....
        /*020c*/ 	.word	0x00002fb0


	//   ....[3]....
        /*0210*/ 	.word	0x00002fd0


	//   ....[4]....
        /*0214*/ 	.word	0x00002ff0


	//   ....[5]....
        /*0218*/ 	.word	0x000030b0


	//   ....[6]....
        /*021c*/ 	.word	0x000030d0


	//   ....[7]....
        /*0220*/ 	.word	0x000030f0


	//   ....[8]....
        /*0224*/ 	.word	0x00003f30


	//   ....[9]....
        /*0228*/ 	.word	0x00003f90


	//   ....[10]....
        /*022c*/ 	.word	0x00003fc0


	//   ....[11]....
        /*0230*/ 	.word	0x00003fe0


	//   ....[12]....
        /*0234*/ 	.word	0x00004000


	//   ....[13]....
        /*0238*/ 	.word	0x00004050


	//   ....[14]....
        /*023c*/ 	.word	0x00004070


	//   ....[15]....
        /*0240*/ 	.word	0x00004090


	//   ....[16]....
        /*0244*/ 	.word	0x00006a90


	//   ....[17]....
        /*0248*/ 	.word	0x00006ad0


	//   ....[18]....
        /*024c*/ 	.word	0x00006b00


	//   ....[19]....
        /*0250*/ 	.word	0x00006b30


	//   ....[20]....
        /*0254*/ 	.word	0x00006b50


	//   ....[21]....
        /*0258*/ 	.word	0x00006b60


	//   ....[22]....
        /*025c*/ 	.word	0x00006b70


	//   ....[23]....
        /*0260*/ 	.word	0x00006ba0


	//   ....[24]....
        /*0264*/ 	.word	0x00007500


	//   ....[25]....
        /*0268*/ 	.word	0x00007580


	//   ....[26]....
        /*026c*/ 	.word	0x00007600


	//   ....[27]....
        /*0270*/ 	.word	0x00007670


	//   ....[28]....
        /*0274*/ 	.word	0x000076e0


	//----- nvinfo : EIATTR_EXIT_INSTR_OFFSETS
	.align		4
.L_28349:
        /*0278*/ 	.byte	0x04, 0x1c
        /*027a*/ 	.short	(.L_28351 - .L_28350)


	//   ....[0]....
.L_28350:
        /*027c*/ 	.word	0x00000090


	//   ....[1]....
        /*0280*/ 	.word	0x00007010


	//   ....[2]....
        /*0284*/ 	.word	0x00007120


	//   ....[3]....
        /*0288*/ 	.word	0x000074a0


	//----- nvinfo : EIATTR_CTAIDZ_USED
	.align		4
.L_28351:
        /*028c*/ 	.byte	0x01, 0x04
	.zero		2


	//----- nvinfo : EIATTR_CRS_STACK_SIZE
	.align		4
        /*0290*/ 	.byte	0x04, 0x1e
        /*0292*/ 	.short	(.L_28353 - .L_28352)
.L_28352:
        /*0294*/ 	.word	0x00000000
.L_28353:


//--------------------- .nv.info._ZN4vllm25paged_attention_v2_kernelIttLi120ELi16ELi128ELNS_18Fp8KVCacheDataTypeE0ELb1ELi512EEEvPfS2_PT_PKS3_PKT0_S9_ifPKiSB_iPKfiiiSD_SD_iiiii --------------------------
	.section	.nv.info._ZN4vllm25paged_attention_v2_kernelIttLi120ELi16ELi128ELNS_18Fp8KVCacheDataTypeE0ELb1ELi512EEEvPfS2_PT_PKS3_PKT0_S9_ifPKiSB_iPKfiiiSD_SD_iiiii,"",@"SHT_CUDA_INFO"
	.sectionflags	@""
	.align	4


	//----- nvinfo : EIATTR_CUDA_API_VERSION
	.align		4
        /*0000*/ 	.byte	0x04, 0x37
        /*0002*/ 	.short	(.L_28355 - .L_28354)
.L_28354:
        /*0004*/ 	.word	0x00000082


	//----- nvinfo : EIATTR_SW2861232_WAR
	.align		4
.L_28355:
        /*0008*/ 	.byte	0x01, 0x35
	.zero		2


	//----- nvinfo : EIATTR_PARAM_CBANK
	.align		4
        /*000c*/ 	.byte	0x04, 0x0a
        /*000e*/ 	.short	(.L_28357 - .L_28356)
	.align		4
.L_28356:
        /*0010*/ 	.word	index@(.nv.constant0._ZN4vllm25paged_attention_v2_kernelIttLi120ELi16ELi128ELNS_18Fp8KVCacheDataTypeE0ELb1ELi512EEEvPfS2_PT_PKS3_PKT0_S9_ifPKiSB_iPKfiiiSD_SD_iiiii)
        /*0014*/ 	.short	0x0160
        /*0016*/ 	.short	0x008c


	//----- nvinfo : EIATTR_CBANK_PARAM_SIZE
	.align		4
.L_28357:
        /*0018*/ 	.byte	0x03, 0x19
        /*001a*/ 	.short	0x008c


	//----- nvinfo : EIATTR_KPARAM_INFO
	.align		4
        /*001c*/ 	.byte	0x04, 0x17
        /*001e*/ 	.short	(.L_28359 - .L_28358)
.L_28358:
        /*0020*/ 	.word	0x00000000
        /*0024*/ 	.short	0x0015
        /*0026*/ 	.short	0x0088
        /*0028*/ 	.byte	0x00, 0xf0, 0x11, 0x00


	//----- nvinfo : EIATTR_KPARAM_INFO
	.align		4
.L_28359:
        /*002c*/ 	.byte	0x04, 0x17
        /*002e*/ 	.short	(.L_28361 - .L_28360)
.L_28360:
        /*0030*/ 	.word	0x00000000
        /*0034*/ 	.short	0x0014
        /*0036*/ 	.short	0x0084
        /*0038*/ 	.byte	0x00, 0xf0, 0x11, 0x00


	//----- nvinfo : EIATTR_KPARAM_INFO
	.align		4
.L_28361:
        /*003c*/ 	.byte	0x04, 0x17
        /*003e*/ 	.short	(.L_28363 - .L_28362)
.L_28362:
        /*0040*/ 	.word	0x00000000
        /*0044*/ 	.short	0x0013
        /*0046*/ 	.short	0x0080
        /*0048*/ 	.byte	0x00, 0xf0, 0x11, 0x00


	//----- nvinfo : EIATTR_KPARAM_INFO
	.align		4
.L_28363:
        /*004c*/ 	.byte	0x04, 0x17
        /*004e*/ 	.short	(.L_28365 - .L_28364)
.L_28364:
        /*0050*/ 	.word	0x00000000
        /*0054*/ 	.short	0x0012
        /*0056*/ 	.short	0x007c
        /*0058*/ 	.byte	0x00, 0xf0, 0x11, 0x00


	//----- nvinfo : EIATTR_KPARAM_INFO
	.align		4
.L_28365:
        /*005c*/ 	.byte	0x04, 0x17
        /*005e*/ 	.short	(.L_28367 - .L_28366)
.L_28366:
        /*0060*/ 	.word	0x00000000
        /*0064*/ 	.short	0x0011
        /*0066*/ 	.short	0x0078
        /*0068*/ 	.byte	0x00, 0xf0, 0x11, 0x00


	//----- nvinfo : EIATTR_KPARAM_INFO
	.align		4
.L_28367:
        /*006c*/ 	.byte	0x04, 0x17
        /*006e*/ 	.short	(.L_28369 - .L_28368)
.L_28368:
        /*0070*/ 	.word	0x00000000
        /*0074*/ 	.short	0x0010
        /*0076*/ 	.short	0x0070
        /*0078*/ 	.byte	0x00, 0xf0, 0x21, 0x00


	//----- nvinfo : EIATTR_KPARAM_INFO
	.align		4
.L_28369:
        /*007c*/ 	.byte	0x04, 0x17
        /*007e*/ 	.short	(.L_28371 - .L_28370)
.L_28370:
        /*0080*/ 	.word	0x00000000
        /*0084*/ 	.short	0x000f
        /*0086*/ 	.short	0x0068
        /*0088*/ 	.byte	0x00, 0xf0, 0x21, 0x00


	//----- nvinfo : EIATTR_KPARAM_INFO
	.align		4
.L_28371:
        /*008c*/ 	.byte	0x04, 0x17
        /*008e*/ 	.short	(.L_28373 - .L_28372)
.L_28372:
        /*0090*/ 	.word	0x00000000
        /*0094*/ 	.short	0x000e
        /*0096*/ 	.short	0x0060
        /*0098*/ 	.byte	0x00, 0xf0, 0x11, 0x00


	//----- nvinfo : EIATTR_KPARAM_INFO
	.align		4
.L_28373:
        /*009c*/ 	.byte	0x04, 0x17
        /*009e*/ 	.short	(.L_28375 - .L_28374)
.L_28374:
        /*00a0*/ 	.word	0x00000000
        /*00a4*/ 	.short	0x000d
        /*00a6*/ 	.short	0x005c
        /*00a8*/ 	.byte	0x00, 0xf0, 0x11, 0x00


	//----- nvinfo : EIATTR_KPARAM_INFO
	.align		4
.L_28375:
        /*00ac*/ 	.byte	0x04, 0x17
        /*00ae*/ 	.short	(.L_28377 - .L_28376)
.L_28376:
        /*00b0*/ 	.word	0x00000000
        /*00b4*/ 	.short	0x000c
        /*00b6*/ 	.short	0x0058
        /*00b8*/ 	.byte	0x00, 0xf0, 0x11, 0x00


	//----- nvinfo : EIATTR_KPARAM_INFO
	.align		4
.L_28377:
        /*00bc*/ 	.byte	0x04, 0x17
        /*00be*/ 	.short	(.L_28379 - .L_28378)
.L_28378:
        /*00c0*/ 	.word	0x00000000
        /*00c4*/ 	.short	0x000b
        /*00c6*/ 	.short	0x0050
        /*00c8*/ 	.byte	0x00, 0xf0, 0x21, 0x00


	//----- nvinfo : EIATTR_KPARAM_INFO
	.align		4
.L_28379:
        /*00cc*/ 	.byte	0x04, 0x17
        /*00ce*/ 	.short	(.L_28381 - .L_28380)
.L_28380:
        /*00d0*/ 	.word	0x00000000
        /*00d4*/ 	.short	0x000a
        /*00d6*/ 	.short	0x0048
        /*00d8*/ 	.byte	0x00, 0xf0, 0x11, 0x00


	//----- nvinfo : EIATTR_KPARAM_INFO
	.align		4
.L_28381:
        /*00dc*/ 	.byte	0x04, 0x17
        /*00de*/ 	.short	(.L_28383 - .L_28382)
.L_28382:
        /*00e0*/ 	.word	0x00000000
        /*00e4*/ 	.short	0x0009
        /*00e6*/ 	.short	0x0040
        /*00e8*/ 	.byte	0x00, 0xf0, 0x21, 0x00


	//----- nvinfo : EIATTR_KPARAM_INFO
	.align		4
.L_28383:
        /*00ec*/ 	.byte	0x04, 0x17
        /*00ee*/ 	.short	(.L_28385 - .L_28384)
.L_28384:
        /*00f0*/ 	.word	0x00000000
        /*00f4*/ 	.short	0x0008
        /*00f6*/ 	.short	0x0038
        /*00f8*/ 	.byte	0x00, 0xf0, 0x21, 0x00


	//----- nvinfo : EIATTR_KPARAM_INFO
	.align		4
.L_28385:
        /*00fc*/ 	.byte	0x04, 0x17
        /*00fe*/ 	.short	(.L_28387 - .L_28386)
.L_28386:
        /*0100*/ 	.word	0x00000000
        /*0104*/ 	.short	0x0007
        /*0106*/ 	.short	0x0034
        /*0108*/ 	.byte	0x00, 0xf0, 0x11, 0x00


	//----- nvinfo : EIATTR_KPARAM_INFO
	.align		4
.L_28387:
        /*010c*/ 	.byte	0x04, 0x17
        /*010e*/ 	.short	(.L_28389 - .L_28388)
.L_28388:
        /*0110*/ 	.word	0x00000000
        /*0114*/ 	.short	0x0006
        /*0116*/ 	.short	0x0030
        /*0118*/ 	.byte	0x00, 0xf0, 0x11, 0x00


	//----- nvinfo : EIATTR_KPARAM_INFO
	.align		4
.L_28389:
        /*011c*/ 	.byte	0x04, 0x17
        /*011e*/ 	.short	(.L_28391 - .L_28390)
.L_28390:
        /*0120*/ 	.word	0x00000000
        /*0124*/ 	.short	0x0005
        /*0126*/ 	.short	0x0028
        /*0128*/ 	.byte	0x00, 0xf0, 0x21, 0x00


	//----- nvinfo : EIATTR_KPARAM_INFO
	.align		4
.L_28391:
        /*012c*/ 	.byte	0x04, 0x17
        /*012e*/ 	.short	(.L_28393 - .L_28392)
.L_28392:
        /*0130*/ 	.word	0x00000000
        /*0134*/ 	.short	0x0004
        /*0136*/ 	.short	0x0020
        /*0138*/ 	.byte	0x00, 0xf0, 0x21, 0x00


	//----- nvinfo : EIATTR_KPARAM_INFO
	.align		4
.L_28393:
        /*013c*/ 	.byte	0x04, 0x17
        /*013e*/ 	.short	(.L_28395 - .L_28394)
.L_28394:
        /*0140*/ 	.word	0x00000000
        /*0144*/ 	.short	0x0003
        /*0146*/ 	.short	0x0018
        /*0148*/ 	.byte	0x00, 0xf0, 0x21, 0x00


	//----- nvinfo : EIATTR_KPARAM_INFO
	.align		4
.L_28395:
        /*014c*/ 	.byte	0x04, 0x17
        /*014e*/ 	.short	(.L_28397 - .L_28396)
.L_28396:
        /*0150*/ 	.word	0x00000000
        /*0154*/ 	.short	0x0002
        /*0156*/ 	.short	0x0010
        /*0158*/ 	.byte	0x00, 0xf0, 0x21, 0x00


	//----- nvinfo : EIATTR_KPARAM_INFO
	.align		4
.L_28397:
        /*015c*/ 	.byte	0x04, 0x17
        /*015e*/ 	.short	(.L_28399 - .L_28398)
.L_28398:
        /*0160*/ 	.word	0x00000000
        /*0164*/ 	.short	0x0001
        /*0166*/ 	.short	0x0008
        /*0168*/ 	.byte	0x00, 0xf0, 0x21, 0x00


	//----- nvinfo : EIATTR_KPARAM_INFO
	.align		4
.L_28399:
        /*016c*/ 	.byte	0x04, 0x17
        /*016e*/ 	.short	(.L_28401 - .L_28400)
.L_28400:
        /*0170*/ 	.word	0x00000000
        /*0174*/ 	.short	0x0000
        /*0176*/ 	.short	0x0000
        /*0178*/ 	.byte	0x00, 0xf0, 0x21, 0x00


	//----- nvinfo : EIATTR_MAXREG_COUNT
	.align		4
.L_28401:
        /*017c*/ 	.byte	0x03, 0x1b
        /*017e*/ 	.short	0x00ff


	//----- nvinfo : EIATTR_NUM_BARRIERS
	.align		4
        /*0180*/ 	.byte	0x02, 0x4c
        /*0182*/ 	.byte	0x01
	.zero		1


	//----- nvinfo : EIATTR_MERCURY_ISA_VERSION
	.align		4
        /*0184*/ 	.byte	0x03, 0x5f
        /*0186*/ 	.short	0x0000


	//----- nvinfo : EIATTR_COOP_GROUP_MASK_REGIDS
	.align		4
        /*0188*/ 	.byte	0x04, 0x29
        /*018a*/ 	.short	(.L_28403 - .L_28402)


	//   ....[0]....
.L_28402:
        /*018c*/ 	.word	0xffffffff


	//   ....[1]....
        /*0190*/ 	.word	0xffffffff


	//   ....[2]....
        /*0194*/ 	.word	0xffffffff


	//   ....[3]....
        /*0198*/ 	.word	0xffffffff


	//   ....[4]....
        /*019c*/ 	.word	0xffffffff


	//   ....[5]....
        /*01a0*/ 	.word	0xffffffff


	//   ....[6]....
        /*01a4*/ 	.word	0xffffffff


	//   ....[7]....
        /*01a8*/ 	.word	0xffffffff


	//   ....[8]....
        /*01ac*/ 	.word	0xffffffff


	//   ....[9]....
        /*01b0*/ 	.word	0xffffffff


	//   ....[10]....
        /*01b4*/ 	.word	0xffffffff


	//   ....[11]....
        /*01b8*/ 	.word	0xffffffff


	//   ....[12]....
        /*01bc*/ 	.word	0xffffffff


	//   ....[13]....
        /*01c0*/ 	.word	0xffffffff


	//   ....[14]....
        /*01c4*/ 	.word	0xffffffff


	//   ....[15]....
        /*01c8*/ 	.word	0xffffffff


	//   ....[16]....
        /*01cc*/ 	.word	0xffffffff


	//   ....[17]....
        /*01d0*/ 	.word	0xffffffff


	//   ....[18]....
        /*01d4*/ 	.word	0xffffffff


	//   ....[19]....
        /*01d8*/ 	.word	0xffffffff


	//   ....[20]....
        /*01dc*/ 	.word	0xffffffff


	//   ....[21]....
        /*01e0*/ 	.word	0xffffffff


	//   ....[22]....
        /*01e4*/ 	.word	0xffffffff


	//   ....[23]....
        /*01e8*/ 	.word	0xffffffff


	//   ....[24]....
        /*01ec*/ 	.word	0xffffffff


	//   ....[25]....
        /*01f0*/ 	.word	0xffffffff


	//   ....[26]....
        /*01f4*/ 	.word	0xffffffff


	//   ....[27]....
        /*01f8*/ 	.word	0xffffffff


	//   ....[28]....
        /*01fc*/ 	.word	0xffffffff


	//----- nvinfo : EIATTR_COOP_GROUP_INSTR_OFFSETS
	.align		4
.L_28403:
        /*0200*/ 	.byte	0x04, 0x28
        /*0202*/ 	.short	(.L_28405 - .L_28404)


	//   ....[0]....
.L_28404:
        /*0204*/ 	.word	0x00002c60


	//   ....[1]....
        /*0208*/ 	.word	0x00002e40


	//   ....[2]....
        /*020c*/ 	.word	0x00002e70


	//   ....[3]....
        /*0210*/ 	.word	0x00002e90


	//   ....[4]....
        /*0214*/ 	.word	0x00002eb0


	//   ....[5]....
        /*0218*/ 	.word	0x00002f60


	//   ....[6]....
        /*021c*/ 	.word	0x00002f80


	//   ....[7]....
        /*0220*/ 	.word	0x00002fb0


	//   ....[8]....
        /*0224*/ 	.word	0x00003df0


	//   ....[9]....
        /*0228*/ 	.word	0x00003e50


	//   ....[10]....
        /*022c*/ 	.word	0x00003e80


	//   ....[11]....
        /*0230*/ 	.word	0x00003ea0


	//   ....[12]....
        /*0234*/ 	.word	0x00003ec0


	//   ....[13]....
        /*0238*/ 	.word	0x00003f10


	//   ....[14]....
        /*023c*/ 	.word	0x00003f30


	//   ....[15]....
        /*0240*/ 	.word	0x00003f50


	//   ....[16]....
        /*0244*/ 	.word	0x000069c0


	//   ....[17]....
        /*0248*/ 	.word	0x000069f0


	//   ....[18]....
        /*024c*/ 	.word	0x00006a00


	//   ....[19]....
        /*0250*/ 	.word	0x00006a10


	//   ....[20]....
        /*0254*/ 	.word	0x00006a20


	//   ....[21]....
        /*0258*/ 	.word	0x00006a30


	//   ....[22]....
        /*025c*/ 	.word	0x00006a40


	//   ....[23]....
        /*0260*/ 	.word	0x00006a70


	//   ....[24]....
        /*0264*/ 	.word	0x000075f0


	//   ....[25]....
        /*0268*/ 	.word	0x00007670


	//   ....[26]....
        /*026c*/ 	.word	0x000076f0


	//   ....[27]....
        /*0270*/ 	.word	0x00007760


	//   ....[28]....
        /*0274*/ 	.word	0x000077d0


	//----- nvinfo : EIATTR_EXIT_INSTR_OFFSETS
	.align		4
.L_28405:
        /*0278*/ 	.byte	0x04, 0x1c
        /*027a*/ 	.short	(.L_28407 - .L_28406)


	//   ....[0]....
.L_28406:
        /*027c*/ 	.word	0x00000090


	//   ....[1]....
        /*0280*/ 	.word	0x000070b0


	//   ....[2]....
        /*0284*/ 	.word	0x00007510


	//   ....[3]....
        /*0288*/ 	.word	0x00007590


	//----- nvinfo : EIATTR_CTAIDZ_USED
	.align		4
.L_28407:
        /*028c*/ 	.byte	0x01, 0x04
	.zero		2


	//----- nvinfo : EIATTR_CRS_STACK_SIZE
	.align		4
        /*0290*/ 	.byte	0x04, 0x1e
        /*0292*/ 	.short	(.L_28409 - .L_28408)
.L_28408:
        /*0294*/ 	.word	0x00000000
.L_28409:


//--------------------- .nv.info._ZN4vllm25paged_attention_v2_kernelIttLi112ELi16ELi128ELNS_18Fp8KVCacheDataTypeE0ELb1ELi512EEEvPfS2_PT_PKS3_PKT0_S9_ifPKiSB_iPKfiiiSD_SD_iiiii --------------------------
	.section	.nv.info._ZN4vllm25paged_attention_v2_kernelIttLi112ELi16ELi128ELNS_18Fp8KVCacheDataTypeE0ELb1ELi512EEEvPfS2_PT_PKS3_PKT0_S9_ifPKiSB_iPKfiiiSD_SD_iiiii,"",@"SHT_CUDA_INFO"
	.sectionflags	@""
	.align	4


	//----- nvinfo : EIATTR_CUDA_API_VERSION
	.align		4
        /*0000*/ 	.byte	0x04, 0x37
        /*0002*/ 	.short	(.L_28411 - .L_28410)
.L_28410:
        /*0004*/ 	.word	0x00000082


	//----- nvinfo : EIATTR_SW2861232_WAR
	.align		4
.L_28411:
        /*0008*/ 	.byte	0x01, 0x35
	.zero		2


	//----- nvinfo : EIATTR_PARAM_CBANK
	.align		4
        /*000c*/ 	.byte	0x04, 0x0a
        /*000e*/ 	.short	(.L_28413 - .L_28412)
	.align		4
.L_28412:
        /*0010*/ 	.word	index@(.nv.constant0._ZN4vllm25paged_attention_v2_kernelIttLi112ELi16ELi128ELNS_18Fp8KVCacheDataTypeE0ELb1ELi512EEEvPfS2_PT_PKS3_PKT0_S9_ifPKiSB_iPKfiiiSD_SD_iiiii)
        /*0014*/ 	.short	0x0160
        /*0016*/ 	.short	0x008c


	//----- nvinfo : EIATTR_CBANK_PARAM_SIZE
	.align		4
.L_28413:
        /*0018*/ 	.byte	0x03, 0x19
        /*001a*/ 	.short	0x008c


	//----- nvinfo : EIATTR_KPARAM_INFO
	.align		4
        /*001c*/ 	.byte	0x04, 0x17
        /*001e*/ 	.short	(.L_28415 - .L_28414)
.L_28414:
        /*0020*/ 	.word	0x00000000
        /*0024*/ 	.short	0x0015
        /*0026*/ 	.short	0x0088
        /*0028*/ 	.byte	0x00, 0xf0, 0x11, 0x00


	//----- nvinfo : EIATTR_KPARAM_INFO
	.align		4
.L_28415:
        /*002c*/ 	.byte	0x04, 0x17
        /*002e*/ 	.short	(.L_28417 - .L_28416)
.L_28416:
        /*0030*/ 	.word	0x00000000
        /*0034*/ 	.short	0x0014
        /*0036*/ 	.short	0x0084
        /*0038*/ 	.byte	0x00, 0xf0, 0x11, 0x00


	//----- nvinfo : EIATTR_KPARAM_INFO
	.align		4
.L_28417:
        /*003c*/ 	.byte	0x04, 0x17
        /*003e*/ 	.short	(.L_28419 - .L_28418)
.L_28418:
        /*0040*/ 	.word	0x00000000
        /*0044*/ 	.short	0x0013
        /*0046*/ 	.short	0x0080
        /*0048*/ 	.byte	0x00, 0xf0, 0x11, 0x00


	//----- nvinfo : EIATTR_KPARAM_INFO
	.align		4
.L_28419:
        /*004c*/ 	.byte	0x04, 0x17
        /*004e*/ 	.short	(.L_28421 - .L_28420)
.L_28420:
        /*0050*/ 	.word	0x00000000
        /*0054*/ 	.short	0x0012
        /*0056*/ 	.short	0x007c
        /*0058*/ 	.byte	0x00, 0xf0, 0x11, 0x00


	//----- nvinfo : EIATTR_KPARAM_INFO
	.align		4
.L_28421:
        /*005c*/ 	.byte	0x04, 0x17
        /*005e*/ 	.short	(.L_28423 - .L_28422)
.L_28422:
        /*0060*/ 	.word	0x00000000
        /*0064*/ 	.short	0x0011
        /*0066*/ 	.short	0x0078
        /*0068*/ 	.byte	0x00, 0xf0, 0x11, 0x00


	//----- nvinfo : EIATTR_KPARAM_INFO
	.align		4
.L_28423:
        /*006c*/ 	.byte	0x04, 0x17
        /*006e*/ 	.short	(.L_28425 - .L_28424)
.L_28424:
        /*0070*/ 	.word	0x00000000
        /*0074*/ 	.short	0x0010
        /*0076*/ 	.short	0x0070
        /*0078*/ 	.byte	0x00, 0xf0, 0x21, 0x00


	//----- nvinfo : EIATTR_KPARAM_INFO
	.align		4
.L_28425:
        /*007c*/ 	.byte	0x04, 0x17
        /*007e*/ 	.short	(.L_28427 - .L_28426)
.L_28426:
        /*0080*/ 	.word	0x00000000
        /*0084*/ 	.short	0x000f
        /*0086*/ 	.short	0x0068
        /*0088*/ 	.byte	0x00, 0xf0, 0x21, 0x00


	//----- nvinfo : EIATTR_KPARAM_INFO
	.align		4
.L_28427:
        /*008c*/ 	.byte	0x04, 0x17
        /*008e*/ 	.short	(.L_28429 - .L_28428)
.L_28428:
        /*0090*/ 	.word	0x00000000
        /*0094*/ 	.short	0x000e
        /*0096*/ 	.short	0x0060
        /*0098*/ 	.byte	0x00, 0xf0, 0x11, 0x00


	//----- nvinfo : EIATTR_KPARAM_INFO
	.align		4
.L_28429:
        /*009c*/ 	.byte	0x04, 0x17
        /*009e*/ 	.short	(.L_28431 - .L_28430)
.L_28430:
        /*00a0*/ 	.word	0x00000000
        /*00a4*/ 	.short	0x000d
        /*00a6*/ 	.short	0x005c
        /*00a8*/ 	.byte	0x00, 0xf0, 0x11, 0x00


	//----- nvinfo : EIATTR_KPARAM_INFO
	.align		4
.L_28431:
        /*00ac*/ 	.byte	0x04, 0x17
        /*00ae*/ 	.short	(.L_28433 - .L_28432)
.L_28432:
        /*00b0*/ 	.word	0x00000000
        /*00b4*/ 	.short	0x000c
        /*00b6*/ 	.short	0x0058
        /*00b8*/ 	.byte	0x00, 0xf0, 0x11, 0x00


	//----- nvinfo : EIATTR_KPARAM_INFO
	.align		4
.L_28433:
        /*00bc*/ 	.byte	0x04, 0x17
        /*00be*/ 	.short	(.L_28435 - .L_28434)
.L_28434:
        /*00c0*/ 	.word	0x00000000
        /*00c4*/ 	.short	0x000b
        /*00c6*/ 	.short	0x0050
        /*00c8*/ 	.byte	0x00, 0xf0, 0x21, 0x00


	//----- nvinfo : EIATTR_KPARAM_INFO
	.align		4
.L_28435:
        /*00cc*/ 	.byte	0x04, 0x17
        /*00ce*/ 	.short	(.L_28437 - .L_28436)
.L_28436:
        /*00d0*/ 	.word	0x00000000
        /*00d4*/ 	.short	0x000a
        /*00d6*/ 	.short	0x0048
        /*00d8*/ 	.byte	0x00, 0xf0, 0x11, 0x00


	//----- nvinfo : EIATTR_KPARAM_INFO
	.align		4
.L_28437:
        /*00dc*/ 	.byte	0x04, 0x17
        /*00de*/ 	.short	(.L_28439 - .L_28438)
.L_28438:
        /*00e0*/ 	.word	0x00000000
        /*00e4*/ 	.short	0x0009
        /*00e6*/ 	.short	0x0040
        /*00e8*/ 	.byte	0x00, 0xf0, 0x21, 0x00


	//----- nvinfo : EIATTR_KPARAM_INFO
	.align		4
.L_28439:
        /*00ec*/ 	.byte	0x04, 0x17
        /*00ee*/ 	.short	(.L_28441 - .L_28440)
.L_28440:
        /*00f0*/ 	.word	0x00000000
        /*00f4*/ 	.short	0x0008
        /*00f6*/ 	.short	0x0038
        /*00f8*/ 	.byte	0x00, 0xf0, 0x21, 0x00


	//----- nvinfo : EIATTR_KPARAM_INFO
	.align		4
.L_28441:
        /*00fc*/ 	.byte	0x04, 0x17
        /*00fe*/ 	.short	(.L_28443 - .L_28442)
.L_28442:
        /*0100*/ 	.word	0x00000000
        /*0104*/ 	.short	0x0007
        /*0106*/ 	.short	0x0034
        /*0108*/ 	.byte	0x00, 0xf0, 0x11, 0x00


	//----- nvinfo : EIATTR_KPARAM_INFO
	.align		4
.L_28443:
        /*010c*/ 	.byte	0x04, 0x17
        /*010e*/ 	.short	(.L_28445 - .L_28444)
.L_28444:
        /*0110*/ 	.word	0x00000000
        /*0114*/ 	.short	0x0006
        /*0116*/ 	.short	0x0030
        /*0118*/ 	.byte	0x00, 0xf0, 0x11, 0x00


	//----- nvinfo : EIATTR_KPARAM_INFO
	.align		4
.L_28445:
        /*011c*/ 	.byte	0x04, 0x17
        /*011e*/ 	.short	(.L_28447 - .L_28446)
.L_28446:
        /*0120*/ 	.word	0x00000000
        /*0124*/ 	.short	0x0005
        /*0126*/ 	.short	0x0028
        /*0128*/ 	.byte	0x00, 0xf0, 0x21, 0x00


	//----- nvinfo : EIATTR_KPARAM_INFO
	.align		4
.L_28447:
        /*012c*/ 	.byte	0x04, 0x17
        /*012e*/ 	.short	(.L_28449 - .L_28448)
.L_28448:
        /*0130*/ 	.word	0x00000000
        /*0134*/ 	.short	0x0004
        /*0136*/ 	.short	0x0020
        /*0138*/ 	.byte	0x00, 0xf0, 0x21, 0x00


	//----- nvinfo : EIATTR_KPARAM_INFO
	.align		4
.L_28449:
        /*013c*/ 	.byte	0x04, 0x17
        /*013e*/ 	.short	(.L_28451 - .L_28450)
.L_28450:
        /*0140*/ 	.word	0x00000000
        /*0144*/ 	.short	0x0003
        /*0146*/ 	.short	0x0018
        /*0148*/ 	.byte	0x00, 0xf0, 0x21, 0x00


	//----- nvinfo : EIATTR_KPARAM_INFO
	.align		4
.L_28451:
        /*014c*/ 	.byte	0x04, 0x17
        /*014e*/ 	.short	(.L_28453 - .L_28452)
.L_28452:
        /*0150*/ 	.word	0x00000000
        /*0154*/ 	.short	0x0002
        /*0156*/ 	.short	0x0010
        /*0158*/ 	.byte	0x00, 0xf0, 0x21, 0x00


	//----- nvinfo : EIATTR_KPARAM_INFO
	.align		4
.L_28453:
        /*015c*/ 	.byte	0x04, 0x17
        /*015e*/ 	.short	(.L_28455 - .L_28454)
.L_28454:
        /*0160*/ 	.word	0x00000000
        /*0164*/ 	.short	0x0001
        /*0166*/ 	.short	0x0008
        /*0168*/ 	.byte	0x00, 0xf0, 0x21, 0x00


	//----- nvinfo : EIATTR_KPARAM_INFO
	.align		4
.L_28455:
        /*016c*/ 	.byte	0x04, 0x17
        /*016e*/ 	.short	(.L_28457 - .L_28456)
.L_28456:
        /*0170*/ 	.word	0x00000000
        /*0174*/ 	.short	0x0000
        /*0176*/ 	.short	0x0000
        /*0178*/ 	.byte	0x00, 0xf0, 0x21, 0x00


	//----- nvinfo : EIATTR_MAXREG_COUNT
	.align		4
.L_28457:
        /*017c*/ 	.byte	0x03, 0x1b
        /*017e*/ 	.short	0x00ff


	//----- nvinfo : EIATTR_NUM_BARRIERS
	.align		4
        /*0180*/ 	.byte	0x02, 0x4c
        /*0182*/ 	.byte	0x01
	.zero		1


	//----- nvinfo : EIATTR_MERCURY_ISA_VERSION
	.align		4
        /*0184*/ 	.byte	0x03, 0x5f
        /*0186*/ 	.short	0x0000


	//----- nvinfo : EIATTR_COOP_GROUP_MASK_REGIDS
	.align		4
        /*0188*/ 	.byte	0x04, 0x29
        /*018a*/ 	.short	(.L_28459 - .L_28458)


	//   ....[0]....
.L_28458:
        /*018c*/ 	.word	0xffffffff


	//   ....[1]....
        /*0190*/ 	.word	0xffffffff


	//   ....[2]....
        /*0194*/ 	.word	0xffffffff


	//   ....[3]....
        /*0198*/ 	.word	0xffffffff


	//   ....[4]....
        /*019c*/ 	.word	0xffffffff


	//   ....[5]....
        /*01a0*/ 	.word	0xffffffff


	//   ....[6]....
        /*01a4*/ 	.word	0xffffffff


	//   ....[7]....
        /*01a8*/ 	.word	0xffffffff


	//   ....[8]....
        /*01ac*/ 	.word	0xffffffff


	//   ....[9]....
        /*01b0*/ 	.word	0xffffffff


	//   ....[10]....
        /*01b4*/ 	.word	0xffffffff


	//   ....[11]....
        /*01b8*/ 	.word	0xffffffff


	//   ....[12]....
        /*01bc*/ 	.word	0xffffffff


	//   ....[13]....
        /*01c0*/ 	.word	0xffffffff


	//   ....[14]....
        /*01c4*/ 	.word	0xffffffff


	//   ....[15]....
        /*01c8*/ 	.word	0xffffffff


	//   ....[16]....
        /*01cc*/ 	.word	0xffffffff


	//   ....[17]....
        /*01d0*/ 	.word	0xffffffff


	//   ....[18]....
        /*01d4*/ 	.word	0xffffffff


	//   ....[19]....
        /*01d8*/ 	.word	0xffffffff


	//   ....[20]....
        /*01dc*/ 	.word	0xffffffff


	//   ....[21]....
        /*01e0*/ 	.word	0xffffffff


	//   ....[22]....
        /*01e4*/ 	.word	0xffffffff


	//   ....[23]....
        /*01e8*/ 	.word	0xffffffff


	//   ....[24]....
        /*01ec*/ 	.word	0xffffffff


	//   ....[25]....
        /*01f0*/ 	.word	0xffffffff


	//   ....[26]....
        /*01f4*/ 	.word	0xffffffff


	//   ....[27]....
        /*01f8*/ 	.word	0xffffffff


	//----- nvinfo : EIATTR_COOP_GROUP_INSTR_OFFSETS
	.align		4
.L_28459:
        /*01fc*/ 	.byte	0x04, 0x28
        /*01fe*/ 	.short	(.L_28461 - .L_28460)


	//   ....[0]....
.L_28460:
        /*0200*/ 	.word	0x00002a30


	//   ....[1]....
        /*0204*/ 	.word	0x00002c10


	//   ....[2]....
        /*0208*/ 	.word	0x00002c40


	//   ....[3]....
        /*020c*/ 	.word	0x00002c60


	//   ....[4]....
        /*0210*/ 	.word	0x00002c80


	//   ....[5]....
        /*0214*/ 	.word	0x00002d40


	//   ....[6]....
        /*0218*/ 	.word	0x00002d60


	//   ....[7]....
        /*021c*/ 	.word	0x00002d80


	//   ....[8]....
        /*0220*/ 	.word	0x00003bc0


	//   ....[9]....
        /*0224*/ 	.word	0x00003c20


	//   ....[10]....
        /*0228*/ 	.word	0x00003c50


	//   ....[11]....
        /*022c*/ 	.word	0x00003c70


	//   ....[12]....
        /*0230*/ 	.word	0x00003c90


	//   ....[13]....
        /*0234*/ 	.word	0x00003ce0


	//   ....[14]....
        /*0238*/ 	.word	0x00003d00


	//   ....[15]....
        /*023c*/ 	.word	0x00003d20


	//   ....[16]....
        /*0240*/ 	.word	0x00006430


	//   ....[17]....
        /*0244*/ 	.word	0x00006470


	//   ....[18]....
        /*0248*/ 	.word	0x000064a0


	//   ....[19]....
        /*024c*/ 	.word	0x000064d0


	//   ....[20]....
        /*0250*/ 	.word	0x000064e0


	//   ....[21]....
        /*0254*/ 	.word	0x000064f0


	//   ....[22]....
        /*0258*/ 	.word	0x00006500


	//   ....[23]....
        /*025c*/ 	.word	0x00006da0


	//   ....[24]....
        /*0260*/ 	.word	0x00006e20


	//   ....[25]....
        /*0264*/ 	.word	0x00006ea0


	//   ....[26]....
        /*0268*/ 	.word	0x00006f10


	//   ....[27]....
        /*026c*/ 	.word	0x00006f80


	//----- nvinfo : EIATTR_EXIT_INSTR_OFFSETS
	.align		4
.L_28461:
        /*0270*/ 	.byte	0x04, 0x1c
        /*0272*/ 	.short	(.L_28463 - .L_28462)


	//   ....[0]....
.L_28462:
        /*0274*/ 	.word	0x00000090


	//   ....[1]....
        /*0278*/ 	.word	0x00006930


	//   ....[2]....
        /*027c*/ 	.word	0x00006a30


	//   ....[3]....
        /*0280*/ 	.word	0x00006d40


	//----- nvinfo : EIATTR_CTAIDZ_USED
	.align		4
.L_28463:
        /*0284*/ 	.byte	0x01, 0x04
	.zero		2


	//----- nvinfo : EIATTR_CRS_STACK_SIZE
	.align		4
        /*0288*/ 	.byte	0x04, 0x1e
        /*028a*/ 	.short	(.L_28465 - .L_28464)
.L_28464:
        /*028c*/ 	.word	0x00000000
.L_28465:


//--------------------- .nv.info._ZN4vllm25paged_attention_v2_kernelIttLi96ELi16ELi128ELNS_18Fp8KVCacheDataTypeE0ELb1ELi512EEEvPfS2_PT_PKS3_PKT0_S9_ifPKiSB_iPKfiiiSD_SD_iiiii --------------------------
	.section	.nv.info._ZN4vllm25paged_attention_v2_kernelIttLi96ELi16ELi128ELNS_18Fp8KVCacheDataTypeE0ELb1ELi512EEEvPfS2_PT_PKS3_PKT0_S9_ifPKiSB_iPKfiiiSD_SD_iiiii,"",@"SHT_CUDA_INFO"
	.sectionflags	@""
	.align	4


	//----- nvinfo : EIATTR_CUDA_API_VERSION
	.align		4
        /*0000*/ 	.byte	0x04, 0x37
        /*0002*/ 	.short	(.L_28467 - .L_28466)
.L_28466:
        /*0004*/ 	.word	0x00000082


	//----- nvinfo : EIATTR_SW2861232_WAR
	.align		4
.L_28467:
        /*0008*/ 	.byte	0x01, 0x35
	.zero		2


	//----- nvinfo : EIATTR_PARAM_CBANK
	.align		4
        /*000c*/ 	.byte	0x04, 0x0a
        /*000e*/ 	.short	(.L_28469 - .L_28468)
	.align		4
.L_28468:
        /*0010*/ 	.word	index@(.nv.constant0._ZN4vllm25paged_attention_v2_kernelIttLi96ELi16ELi128ELNS_18Fp8KVCacheDataTypeE0ELb1ELi512EEEvPfS2_PT_PKS3_PKT0_S9_ifPKiSB_iPKfiiiSD_SD_iiiii)
        /*0014*/ 	.short	0x0160
        /*0016*/ 	.short	0x008c


	//----- nvinfo : EIATTR_CBANK_PARAM_SIZE
	.align		4
.L_28469:
        /*0018*/ 	.byte	0x03, 0x19
        /*001a*/ 	.short	0x008c


	//----- nvinfo : EIATTR_KPARAM_INFO
	.align		4
        /*001c*/ 	.byte	0x04, 0x17
        /*001e*/ 	.short	(.L_28471 - .L_28470)
.L_28470:
        /*0020*/ 	.word	0x00000000
        /*0024*/ 	.short	0x0015
        /*0026*/ 	.short	0x0088
        /*0028*/ 	.byte	0x00, 0xf0, 0x11, 0x00


	//----- nvinfo : EIATTR_KPARAM_INFO
	.align		4
.L_28471:
        /*002c*/ 	.byte	0x04, 0x17
        /*002e*/ 	.short	(.L_28473 - .L_28472)
.L_28472:
        /*0030*/ 	.word	0x00000000
        /*0034*/ 	.short	0x0014
        /*0036*/ 	.short	0x0084
        /*0038*/ 	.byte	0x00, 0xf0, 0x11, 0x00


	//----- nvinfo : EIATTR_KPARAM_INFO
	.align		4
.L_28473:
        /*003c*/ 	.byte	0x04, 0x17
        /*003e*/ 	.short	(.L_28475 - .L_28474)
.L_28474:
        /*0040*/ 	.word	0x00000000
        /*0044*/ 	.short	0x0013
        /*0046*/ 	.short	0x0080
        /*0048*/ 	.byte	0x00, 0xf0, 0x11, 0x00


	//----- nvinfo : EIATTR_KPARAM_INFO
	.align		4
.L_28475:
        /*004c*/ 	.byte	0x04, 0x17
        /*004e*/ 	.short	(.L_28477 - .L_28476)
.L_28476:
        /*0050*/ 	.word	0x00000000
        /*0054*/ 	.short	0x0012
        /*0056*/ 	.short	0x007c
        /*0058*/ 	.byte	0x00, 0xf0, 0x11, 0x00


	//----- nvinfo : EIATTR_KPARAM_INFO
	.align		4
.L_28477:
        /*005c*/ 	.byte	0x04, 0x17
        /*005e*/ 	.short	(.L_28479 - .L_28478)
.L_28478:
        /*0060*/ 	.word	0x00000000
        /*0064*/ 	.short	0x0011
        /*0066*/ 	.short	0x0078
        /*0068*/ 	.byte	0x00, 0xf0, 0x11, 0x00


	//----- nvinfo : EIATTR_KPARAM_INFO
	.align		4
.L_28479:
        /*006c*/ 	.byte	0x04, 0x17
        /*006e*/ 	.short	(.L_28481 - .L_28480)
.L_28480:
        /*0070*/ 	.word	0x00000000
        /*0074*/ 	.short	0x0010
        /*0076*/ 	.short	0x0070
        /*0078*/ 	.byte	0x00, 0xf0, 0x21, 0x00


	//----- nvinfo : EIATTR_KPARAM_INFO
	.align		4
.L_28481:
        /*007c*/ 	.byte	0x04, 0x17
        /*007e*/ 	.short	(.L_28483 - .L_28482)
.L_28482:
        /*0080*/ 	.word	0x00000000
        /*0084*/ 	.short	0x000f
        /*0086*/ 	.short	0x0068
        /*0088*/ 	.byte	0x00, 0xf0, 0x21, 0x00


	//----- nvinfo : EIATTR_KPARAM_INFO
	.align		4
.L_28483:
        /*008c*/ 	.byte	0x04, 0x17
        /*008e*/ 	.short	(.L_28485 - .L_28484)
.L_28484:
        /*0090*/ 	.word	0x00000000
        /*0094*/ 	.short	0x000e
        /*0096*/ 	.short	0x0060
        /*0098*/ 	.byte	0x00, 0xf0, 0x11, 0x00


	//----- nvinfo : EIATTR_KPARAM_INFO
	.align		4
.L_28485:
        /*009c*/ 	.byte	0x04, 0x17
        /*009e*/ 	.short	(.L_28487 - .L_28486)
.L_28486:
        /*00a0*/ 	.word	0x00000000
        /*00a4*/ 	.short	0x000d
        /*00a6*/ 	.short	0x005c
        /*00a8*/ 	.byte	0x00, 0xf0, 0x11, 0x00


	//----- nvinfo : EIATTR_KPARAM_INFO
	.align		4
.L_28487:
        /*00ac*/ 	.byte	0x04, 0x17
        /*00ae*/ 	.short	(.L_28489 - .L_28488)
.L_28488:
        /*00b0*/ 	.word	0x00000000
        /*00b4*/ 	.short	0x000c
        /*00b6*/ 	.short	0x0058
        /*00b8*/ 	.byte	0x00, 0xf0, 0x11, 0x00


	//----- nvinfo : EIATTR_KPARAM_INFO
	.align		4
.L_28489:
        /*00bc*/ 	.byte	0x04, 0x17
        /*00be*/ 	.short	(.L_28491 - .L_28490)
.L_28490:
        /*00c0*/ 	.word	0x00000000
        /*00c4*/ 	.short	0x000b
        /*00c6*/ 	.short	0x0050
        /*00c8*/ 	.byte	0x00, 0xf0, 0x21, 0x00


	//----- nvinfo : EIATTR_KPARAM_INFO
	.align		4
.L_28491:
        /*00cc*/ 	.byte	0x04, 0x17
        /*00ce*/ 	.short	(.L_28493 - .L_28492)
.L_28492:
        /*00d0*/ 	.word	0x00000000
        /*00d4*/ 	.short	0x000a
        /*00d6*/ 	.short	0x0048
        /*00d8*/ 	.byte	0x00, 0xf0, 0x11, 0x00


	//----- nvinfo : EIATTR_KPARAM_INFO
	.align		4
.L_28493:
        /*00dc*/ 	.byte	0x04, 0x17
        /*00de*/ 	.short	(.L_28495 - .L_28494)
.L_28494:
        /*00e0*/ 	.word	0x00000000
        /*00e4*/ 	.short	0x0009
        /*00e6*/ 	.short	0x0040
        /*00e8*/ 	.byte	0x00, 0xf0, 0x21, 0x00


	//----- nvinfo : EIATTR_KPARAM_INFO
	.align		4
.L_28495:
        /*00ec*/ 	.byte	0x04, 0x17
        /*00ee*/ 	.short	(.L_28497 - .L_28496)
.L_28496:
        /*00f0*/ 	.word	0x00000000
        /*00f4*/ 	.short	0x0008
        /*00f6*/ 	.short	0x0038
        /*00f8*/ 	.byte	0x00, 0xf0, 0x21, 0x00


	//----- nvinfo : EIATTR_KPARAM_INFO
	.align		4
.L_28497:
        /*00fc*/ 	.byte	0x04, 0x17
        /*00fe*/ 	.short	(.L_28499 - .L_28498)
.L_28498:
        /*0100*/ 	.word	0x00000000
        /*0104*/ 	.short	0x0007
        /*0106*/ 	.short	0x0034
        /*0108*/ 	.byte	0x00, 0xf0, 0x11, 0x00


	//----- nvinfo : EIATTR_KPARAM_INFO
	.align		4
.L_28499:
        /*010c*/ 	.byte	0x04, 0x17
        /*010e*/ 	.short	(.L_28501 - .L_28500)
.L_28500:
        /*0110*/ 	.word	0x00000000
        /*0114*/ 	.short	0x0006
        /*0116*/ 	.short	0x0030
        /*0118*/ 	.byte	0x00, 0xf0, 0x11, 0x00


	//----- nvinfo : EIATTR_KPARAM_INFO
	.align		4
.L_28501:
        /*011c*/ 	.byte	0x04, 0x17
        /*011e*/ 	.short	(.L_28503 - .L_28502)
.L_28502:
        /*0120*/ 	.word	0x00000000
        /*0124*/ 	.short	0x0005
        /*0126*/ 	.short	0x0028
        /*0128*/ 	.byte	0x00, 0xf0, 0x21, 0x00


	//----- nvinfo : EIATTR_KPARAM_INFO
	.align		4
.L_28503:
        /*012c*/ 	.byte	0x04, 0x17
        /*012e*/ 	.short	(.L_28505 - .L_28504)
.L_28504:
        /*0130*/ 	.word	0x00000000
        /*0134*/ 	.short	0x0004
        /*0136*/ 	.short	0x0020
        /*0138*/ 	.byte	0x00, 0xf0, 0x21, 0x00


	//----- nvinfo : EIATTR_KPARAM_INFO
	.align		4
.L_28505:
        /*013c*/ 	.byte	0x04, 0x17
        /*013e*/ 	.short	(.L_28507 - .L_28506)
.L_28506:
        /*0140*/ 	.word	0x00000000
        /*0144*/ 	.short	0x0003
        /*0146*/ 	.short	0x0018
        /*0148*/ 	.byte	0x00, 0xf0, 0x21, 0x00


	//----- nvinfo : EIATTR_KPARAM_INFO
	.align		4
.L_28507:
        /*014c*/ 	.byte	0x04, 0x17
        /*014e*/ 	.short	(.L_28509 - .L_28508)
.L_28508:
        /*0150*/ 	.word	0x00000000
        /*0154*/ 	.short	0x0002
        /*0156*/ 	.short	0x0010
        /*0158*/ 	.byte	0x00, 0xf0, 0x21, 0x00


	//----- nvinfo : EIATTR_KPARAM_INFO
	.align		4
.L_28509:
        /*015c*/ 	.byte	0x04, 0x17
        /*015e*/ 	.short	(.L_28511 - .L_28510)
.L_28510:
        /*0160*/ 	.word	0x00000000
        /*0164*/ 	.short	0x0001
        /*0166*/ 	.short	0x0008
        /*0168*/ 	.byte	0x00, 0xf0, 0x21, 0x00


	//----- nvinfo : EIATTR_KPARAM_INFO
	.align		4
.L_28511:
        /*016c*/ 	.byte	0x04, 0x17
        /*016e*/ 	.short	(.L_28513 - .L_28512)
.L_28512:
        /*0170*/ 	.word	0x00000000
        /*0174*/ 	.short	0x0000
        /*0176*/ 	.short	0x0000
        /*0178*/ 	.byte	0x00, 0xf0, 0x21, 0x00


	//----- nvinfo : EIATTR_MAXREG_COUNT
	.align		4
.L_28513:
        /*017c*/ 	.byte	0x03, 0x1b
        /*017e*/ 	.short	0x00ff


	//----- nvinfo : EIATTR_NUM_BARRIERS
	.align		4
        /*0180*/ 	.byte	0x02, 0x4c
        /*0182*/ 	.byte	0x01
	.zero		1


	//----- nvinfo : EIATTR_MERCURY_ISA_VERSION
	.align		4
        /*0184*/ 	.byte	0x03, 0x5f
        /*0186*/ 	.short	0x0000


	//----- nvinfo : EIATTR_COOP_GROUP_MASK_REGIDS
	.align		4
        /*0188*/ 	.byte	0x04, 0x29
        /*018a*/ 	.short	(.L_28515 - .L_28514)


	//   ....[0]....
.L_28514:
        /*018c*/ 	.word	0xffffffff


	//   ....[1]....
        /*0190*/ 	.word	0xffffffff


	//   ....[2]....
        /*0194*/ 	.word	0xffffffff


	//   ....[3]....
        /*0198*/ 	.word	0xffffffff


	//   ....[4]....
        /*019c*/ 	.word	0xffffffff


	//   ....[5]....
        /*01a0*/ 	.word	0xffffffff


	//   ....[6]....
        /*01a4*/ 	.word	0xffffffff


	//   ....[7]....
        /*01a8*/ 	.word	0xffffffff


	//   ....[8]....
        /*01ac*/ 	.word	0xffffffff


	//   ....[9]....
        /*01b0*/ 	.word	0xffffffff


	//   ....[10]....
        /*01b4*/ 	.word	0xffffffff


	//   ....[11]....
        /*01b8*/ 	.word	0xffffffff


	//   ....[12]....
        /*01bc*/ 	.word	0xffffffff


	//   ....[13]....
        /*01c0*/ 	.word	0xffffffff


	//   ....[14]....
        /*01c4*/ 	.word	0xffffffff


	//   ....[15]....
        /*01c8*/ 	.word	0xffffffff


	//   ....[16]....
        /*01cc*/ 	.word	0xffffffff


	//   ....[17]....
        /*01d0*/ 	.word	0xffffffff


	//   ....[18]....
        /*01d4*/ 	.word	0xffffffff


	//   ....[19]....
        /*01d8*/ 	.word	0xffffffff


	//   ....[20]....
        /*01dc*/ 	.word	0xffffffff


	//   ....[21]....
        /*01e0*/ 	.word	0xffffffff


	//   ....[22]....
        /*01e4*/ 	.word	0xffffffff


	//   ....[23]....
        /*01e8*/ 	.word	0xffffffff


	//   ....[24]....
        /*01ec*/ 	.word	0xffffffff


	//   ....[25]....
        /*01f0*/ 	.word	0xffffffff


	//   ....[26]....
        /*01f4*/ 	.word	0xffffffff


	//----- nvinfo : EIATTR_COOP_GROUP_INSTR_OFFSETS
	.align		4
.L_28515:
        /*01f8*/ 	.byte	0x04, 0x28
        /*01fa*/ 	.short	(.L_28517 - .L_28516)


	//   ....[0]....
.L_28516:
        /*01fc*/ 	.word	0x00002660


	//   ....[1]....
        /*0200*/ 	.word	0x00002840


	//   ....[2]....
        /*0204*/ 	.word	0x00002870


	//   ....[3]....
        /*0208*/ 	.word	0x00002890


	//   ....[4]....
        /*020c*/ 	.word	0x000028b0


	//   ....[5]....
        /*0210*/ 	.word	0x00002970


	//   ....[6]....
        /*0214*/ 	.word	0x00002990


	//   ....[7]....
        /*0218*/ 	.word	0x000029b0


	//   ....[8]....
        /*021c*/ 	.word	0x000037f0


	//   ....[9]....
        /*0220*/ 	.word	0x00003850


	//   ....[10]....
        /*0224*/ 	.word	0x00003880


	//   ....[11]....
        /*0228*/ 	.word	0x000038a0


	//   ....[12]....
        /*022c*/ 	.word	0x000038c0


	//   ....[13]....
        /*0230*/ 	.word	0x00003910


	//   ....[14]....
        /*0234*/ 	.word	0x00003930


	//   ....[15]....
        /*0238*/ 	.word	0x00003950


	//   ....[16]....
        /*023c*/ 	.word	0x00005d20


	//   ....[17]....
        /*0240*/ 	.word	0x00005d60


	//   ....[18]....
        /*0244*/ 	.word	0x00005d90


	//   ....[19]....
        /*0248*/ 	.word	0x00005de0


	//   ....[20]....
        /*024c*/ 	.word	0x00005df0


	//   ....[21]....
        /*0250*/ 	.word	0x00005e20


	//   ....[22]....
        /*0254*/ 	.word	0x000065a0


	//   ....[23]....
        /*0258*/ 	.word	0x00006620


	//   ....[24]....
        /*025c*/ 	.word	0x000066a0


	//   ....[25]....
        /*0260*/ 	.word	0x00006710


	//   ....[26]....
        /*0264*/ 	.word	0x00006780


	//----- nvinfo : EIATTR_EXIT_INSTR_OFFSETS
	.align		4
.L_28517:
        /*0268*/ 	.byte	0x04, 0x1c
        /*026a*/ 	.short	(.L_28519 - .L_28518)


	//   ....[0]....
.L_28518:
        /*026c*/ 	.word	0x00000090


	//   ....[1]....
        /*0270*/ 	.word	0x000061a0


	//   ....[2]....
        /*0274*/ 	.word	0x000062a0


	//   ....[3]....
        /*0278*/ 	.word	0x00006540


	//----- nvinfo : EIATTR_CTAIDZ_USED
	.align		4
.L_28519:
        /*027c*/ 	.byte	0x01, 0x04
	.zero		2


	//----- nvinfo : EIATTR_CRS_STACK_SIZE
	.align		4
        /*0280*/ 	.byte	0x04, 0x1e
        /*0282*/ 	.short	(.L_28521 - .L_28520)
.L_28520:
        /*0284*/ 	.word	0x00000000
.L_28521:


//--------------------- .nv.info._ZN4vllm25paged_attention_v2_kernelIttLi80ELi16ELi128ELNS_18Fp8KVCacheDataTypeE0ELb1ELi512EEEvPfS2_PT_PKS3_PKT0_S9_ifPKiSB_iPKfiiiSD_SD_iiiii --------------------------
	.section	.nv.info._ZN4vllm25paged_attention_v2_kernelIttLi80ELi16ELi128ELNS_18Fp8KVCacheDataTypeE0ELb1ELi512EEEvPfS2_PT_PKS3_PKT0_S9_ifPKiSB_iPKfiiiSD_SD_iiiii,"",@"SHT_CUDA_INFO"
	.sectionflags	@""
	.align	4


	//----- nvinfo : EIATTR_CUDA_API_VERSION
	.align		4
        /*0000*/ 	.byte	0x04, 0x37
        /*0002*/ 	.short	(.L_28523 - .L_28522)
.L_28522:
        /*0004*/ 	.word	0x00000082


	//----- nvinfo : EIATTR_SW2861232_WAR
	.align		4
.L_28523:
        /*0008*/ 	.byte	0x01, 0x35
	.zero		2


	//----- nvinfo : EIATTR_PARAM_CBANK
	.align		4
        /*000c*/ 	.byte	0x04, 0x0a
        /*000e*/ 	.short	(.L_28525 - .L_28524)
	.align		4
.L_28524:
        /*0010*/ 	.word	index@(.nv.constant0._ZN4vllm25paged_attention_v2_kernelIttLi80ELi16ELi128ELNS_18Fp8KVCacheDataTypeE0ELb1ELi512EEEvPfS2_PT_PKS3_PKT0_S9_ifPKiSB_iPKfiiiSD_SD_iiiii)
        /*0014*/ 	.short	0x0160
        /*0016*/ 	.short	0x008c


	//----- nvinfo : EIATTR_CBANK_PARAM_SIZE
	.align		4
.L_28525:
        /*0018*/ 	.byte	0x03, 0x19
        /*001a*/ 	.short	0x008c


	//----- nvinfo : EIATTR_KPARAM_INFO
	.align		4
        /*001c*/ 	.byte	0x04, 0x17
        /*001e*/ 	.short	(.L_28527 - .L_28526)
.L_28526:
        /*0020*/ 	.word	0x00000000
        /*0024*/ 	.short	0x0015
        /*0026*/ 	.short	0x0088
        /*0028*/ 	.byte	0x00, 0xf0, 0x11, 0x00


	//----- nvinfo : EIATTR_KPARAM_INFO
	.align		4
.L_28527:
        /*002c*/ 	.byte	0x04, 0x17
        /*002e*/ 	.short	(.L_28529 - .L_28528)
.L_28528:
        /*0030*/ 	.word	0x00000000
        /*0034*/ 	.short	0x0014
        /*0036*/ 	.short	0x0084
        /*0038*/ 	.byte	0x00, 0xf0, 0x11, 0x00


	//----- nvinfo : EIATTR_KPARAM_INFO
	.align		4
.L_28529:
        /*003c*/ 	.byte	0x04, 0x17
        /*003e*/ 	.short	(.L_28531 - .L_28530)
.L_28530:
        /*0040*/ 	.word	0x00000000
        /*0044*/ 	.short	0x0013
        /*0046*/ 	.short	0x0080
        /*0048*/ 	.byte	0x00, 0xf0, 0x11, 0x00


	//----- nvinfo : EIATTR_KPARAM_INFO
	.align		4
.L_28531:
        /*004c*/ 	.byte	0x04, 0x17
        /*004e*/ 	.short	(.L_28533 - .L_28532)
.L_28532:
        /*0050*/ 	.word	0x00000000
        /*0054*/ 	.short	0x0012
        /*0056*/ 	.short	0x007c
        /*0058*/ 	.byte	0x00, 0xf0, 0x11, 0x00


	//----- nvinfo : EIATTR_KPARAM_INFO
	.align		4
.L_28533:
        /*005c*/ 	.byte	0x04, 0x17
        /*005e*/ 	.short	(.L_28535 - .L_28534)
.L_28534:
        /*0060*/ 	.word	0x00000000
        /*0064*/ 	.short	0x0011
        /*0066*/ 	.short	0x0078
        /*0068*/ 	.byte	0x00, 0xf0, 0x11, 0x00


	//----- nvinfo : EIATTR_KPARAM_INFO
	.align		4
.L_28535:
        /*006c*/ 	.byte	0x04, 0x17
        /*006e*/ 	.short	(.L_28537 - .L_28536)
.L_28536:
        /*0070*/ 	.word	0x00000000
        /*0074*/ 	.short	0x0010
        /*0076*/ 	.short	0x0070
        /*0078*/ 	.byte	0x00, 0xf0, 0x21, 0x00


	//----- nvinfo : EIATTR_KPARAM_INFO
	.align		4
.L_28537:
        /*007c*/ 	.byte	0x04, 0x17
        /*007e*/ 	.short	(.L_28539 - .L_28538)
.L_28538:
        /*0080*/ 	.word	0x00000000
        /*0084*/ 	.short	0x000f
        /*0086*/ 	.short	0x0068
        /*0088*/ 	.byte	0x00, 0xf0, 0x21, 0x00


	//----- nvinfo : EIATTR_KPARAM_INFO
	.align		4
.L_28539:
        /*008c*/ 	.byte	0x04, 0x17
        /*008e*/ 	.short	(.L_28541 - .L_28540)
.L_28540:
        /*0090*/ 	.word	0x00000000
        /*0094*/ 	.short	0x000e
        /*0096*/ 	.short	0x0060
        /*0098*/ 	.byte	0x00, 0xf0, 0x11, 0x00


	//----- nvinfo : EIATTR_KPARAM_INFO
	.align		4
.L_28541:
        /*009c*/ 	.byte	0x04, 0x17
        /*009e*/ 	.short	(.L_28543 - .L_28542)
.L_28542:
        /*00a0*/ 	.word	0x00000000
        /*00a4*/ 	.short	0x000d
        /*00a6*/ 	.short	0x005c
        /*00a8*/ 	.byte	0x00, 0xf0, 0x11, 0x00


	//----- nvinfo : EIATTR_KPARAM_INFO
	.align		4
.L_28543:
        /*00ac*/ 	.byte	0x04, 0x17
        /*00ae*/ 	.short	(.L_28545 - .L_28544)
.L_28544:
        /*00b0*/ 	.word	0x00000000
        /*00b4*/ 	.short	0x000c
        /*00b6*/ 	.short	0x0058
        /*00b8*/ 	.byte	0x00, 0xf0, 0x11, 0x00


	//----- nvinfo : EIATTR_KPARAM_INFO
	.align		4
.L_28545:
        /*00bc*/ 	.byte	0x04, 0x17
        /*00be*/ 	.short	(.L_28547 - .L_28546)
.L_28546:
        /*00c0*/ 	.word	0x00000000
        /*00c4*/ 	.short	0x000b
        /*00c6*/ 	.short	0x0050
        /*00c8*/ 	.byte	0x00, 0xf0, 0x21, 0x00


	//----- nvinfo : EIATTR_KPARAM_INFO
	.align		4
.L_28547:
        /*00cc*/ 	.byte	0x04, 0x17
        /*00ce*/ 	.short	(.L_28549 - .L_28548)
.L_28548:
        /*00d0*/ 	.word	0x00000000
        /*00d4*/ 	.short	0x000a
        /*00d6*/ 	.short	0x0048
        /*00d8*/ 	.byte	0x00, 0xf0, 0x11, 0x00


	//----- nvinfo : EIATTR_KPARAM_INFO
	.align		4
.L_28549:
        /*00dc*/ 	.byte	0x04, 0x17
        /*00de*/ 	.short	(.L_28551 - .L_28550)
.L_28550:
        /*00e0*/ 	.word	0x00000000
        /*00e4*/ 	.short	0x0009
        /*00e6*/ 	.short	0x0040
        /*00e8*/ 	.byte	0x00, 0xf0, 0x21, 0x00


	//----- nvinfo : EIATTR_KPARAM_INFO
	.align		4
.L_28551:
        /*00ec*/ 	.byte	0x04, 0x17
        /*00ee*/ 	.short	(.L_28553 - .L_28552)
.L_28552:
        /*00f0*/ 	.word	0x00000000
        /*00f4*/ 	.short	0x0008
        /*00f6*/ 	.short	0x0038
        /*00f8*/ 	.byte	0x00, 0xf0, 0x21, 0x00


	//----- nvinfo : EIATTR_KPARAM_INFO
	.align		4
.L_28553:
        /*00fc*/ 	.byte	0x04, 0x17
        /*00fe*/ 	.short	(.L_28555 - .L_28554)
.L_28554:
        /*0100*/ 	.word	0x00000000
        /*0104*/ 	.short	0x0007
        /*0106*/ 	.short	0x0034
        /*0108*/ 	.byte	0x00, 0xf0, 0x11, 0x00


	//----- nvinfo : EIATTR_KPARAM_INFO
	.align		4
.L_28555:
        /*010c*/ 	.byte	0x04, 0x17
        /*010e*/ 	.short	(.L_28557 - .L_28556)
.L_28556:
        /*0110*/ 	.word	0x00000000
        /*0114*/ 	.short	0x0006
        /*0116*/ 	.short	0x0030
        /*0118*/ 	.byte	0x00, 0xf0, 0x11, 0x00


	//----- nvinfo : EIATTR_KPARAM_INFO
	.align		4
.L_28557:
        /*011c*/ 	.byte	0x04, 0x17
        /*011e*/ 	.short	(.L_28559 - .L_28558)
.L_28558:
        /*0120*/ 	.word	0x00000000
        /*0124*/ 	.short	0x0005
        /*0126*/ 	.short	0x0028
        /*0128*/ 	.byte	0x00, 0xf0, 0x21, 0x00


	//----- nvinfo : EIATTR_KPARAM_INFO
	.align		4
.L_28559:
        /*012c*/ 	.byte	0x04, 0x17
        /*012e*/ 	.short	(.L_28561 - .L_28560)
.L_28560:
        /*0130*/ 	.word	0x00000000
        /*0134*/ 	.short	0x0004
        /*0136*/ 	.short	0x0020
        /*0138*/ 	.byte	0x00, 0xf0, 0x21, 0x00


	//----- nvinfo : EIATTR_KPARAM_INFO
	.align		4
.L_28561:
        /*013c*/ 	.byte	0x04, 0x17
        /*013e*/ 	.short	(.L_28563 - .L_28562)
.L_28562:
        /*0140*/ 	.word	0x00000000
        /*0144*/ 	.short	0x0003
        /*0146*/ 	.short	0x0018
        /*0148*/ 	.byte	0x00, 0xf0, 0x21, 0x00


	//----- nvinfo : EIATTR_KPARAM_INFO
	.align		4
.L_28563:
        /*014c*/ 	.byte	0x04, 0x17
        /*014e*/ 	.short	(.L_28565 - .L_28564)
.L_28564:
        /*0150*/ 	.word	0x00000000
        /*0154*/ 	.short	0x0002
        /*0156*/ 	.short	0x0010
        /*0158*/ 	.byte	0x00, 0xf0, 0x21, 0x00


	//----- nvinfo : EIATTR_KPARAM_INFO
	.align		4
.L_28565:
        /*015c*/ 	.byte	0x04, 0x17
        /*015e*/ 	.short	(.L_28567 - .L_28566)
.L_28566:
        /*0160*/ 	.word	0x00000000
        /*0164*/ 	.short	0x0001
        /*0166*/ 	.short	0x0008
        /*0168*/ 	.byte	0x00, 0xf0, 0x21, 0x00


	//----- nvinfo : EIATTR_KPARAM_INFO
	.align		4
.L_28567:
        /*016c*/ 	.byte	0x04, 0x17
        /*016e*/ 	.short	(.L_28569 - .L_28568)
.L_28568:
        /*0170*/ 	.word	0x00000000
        /*0174*/ 	.short	0x0000
        /*0176*/ 	.short	0x0000
        /*0178*/ 	.byte	0x00, 0xf0, 0x21, 0x00


	//----- nvinfo : EIATTR_MAXREG_COUNT
	.align		4
.L_28569:
        /*017c*/ 	.byte	0x03, 0x1b
        /*017e*/ 	.short	0x00ff


	//----- nvinfo : EIATTR_NUM_BARRIERS
	.align		4
        /*0180*/ 	.byte	0x02, 0x4c
        /*0182*/ 	.byte	0x01
	.zero		1


	//----- nvinfo : EIATTR_MERCURY_ISA_VERSION
	.align		4
        /*0184*/ 	.byte	0x03, 0x5f
        /*0186*/ 	.short	0x0000


	//----- nvinfo : EIATTR_COOP_GROUP_MASK_REGIDS
	.align		4
        /*0188*/ 	.byte	0x04, 0x29
        /*018a*/ 	.short	(.L_28571 - .L_28570)


	//   ....[0]....
.L_28570:
        /*018c*/ 	.word	0xffffffff


	//   ....[1]....
        /*0190*/ 	.word	0xffffffff


	//   ....[2]....
        /*0194*/ 	.word	0xffffffff


	//   ....[3]....
        /*0198*/ 	.word	0xffffffff


	//   ....[4]....
        /*019c*/ 	.word	0xffffffff


	//   ....[5]....
        /*01a0*/ 	.word	0xffffffff


	//   ....[6]....
        /*01a4*/ 	.word	0xffffffff


	//   ....[7]....
        /*01a8*/ 	.word	0xffffffff


	//   ....[8]....
        /*01ac*/ 	.word	0xffffffff


	//   ....[9]....
        /*01b0*/ 	.word	0xffffffff


	//   ....[10]....
        /*01b4*/ 	.word	0xffffffff


	//   ....[11]....
        /*01b8*/ 	.word	0xffffffff


	//   ....[12]....
        /*01bc*/ 	.word	0xffffffff


	//   ....[13]....
        /*01c0*/ 	.word	0xffffffff


	//   ....[14]....
        /*01c4*/ 	.word	0xffffffff


	//   ....[15]....
        /*01c8*/ 	.word	0xffffffff


	//   ....[16]....
        /*01cc*/ 	.word	0xffffffff


	//   ....[17]....
        /*01d0*/ 	.word	0xffffffff


	//   ....[18]....
        /*01d4*/ 	.word	0xffffffff


	//   ....[19]....
        /*01d8*/ 	.word	0xffffffff


	//   ....[20]....
        /*01dc*/ 	.word	0xffffffff


	//   ....[21]....
        /*01e0*/ 	.word	0xffffffff


	//   ....[22]....
        /*01e4*/ 	.word	0xffffffff


	//   ....[23]....
        /*01e8*/ 	.word	0xffffffff


	//   ....[24]....
        /*01ec*/ 	.word	0xffffffff


	//   ....[25]....
        /*01f0*/ 	.word	0xffffffff


	//----- nvinfo : EIATTR_COOP_GROUP_INSTR_OFFSETS
	.align		4
.L_28571:
        /*01f4*/ 	.byte	0x04, 0x28
        /*01f6*/ 	.short	(.L_28573 - .L_28572)


	//   ....[0]....
.L_28572:
        /*01f8*/ 	.word	0x00002300


	//   ....[1]....
        /*01fc*/ 	.word	0x000024e0


	//   ....[2]....
        /*0200*/ 	.word	0x00002510


	//   ....[3]....
        /*0204*/ 	.word	0x00002530


	//   ....[4]....
        /*0208*/ 	.word	0x00002550


	//   ....[5]....
        /*020c*/ 	.word	0x00002610


	//   ....[6]....
        /*0210*/ 	.word	0x00002630


	//   ....[7]....
        /*0214*/ 	.word	0x00002650


	//   ....[8]....
        /*0218*/ 	.word	0x00003490


	//   ....[9]....
        /*021c*/ 	.word	0x000034f0


	//   ....[10]....
        /*0220*/ 	.word	0x00003520


	//   ....[11]....
        /*0224*/ 	.word	0x00003540


	//   ....[12]....
        /*0228*/ 	.word	0x00003560


	//   ....[13]....
        /*022c*/ 	.word	0x000035b0


	//   ....[14]....
        /*0230*/ 	.word	0x000035d0


	//   ....[15]....
        /*0234*/ 	.word	0x000035f0


	//   ....[16]....
        /*0238*/ 	.word	0x000056d0


	//   ....[17]....
        /*023c*/ 	.word	0x00005710


	//   ....[18]....
        /*0240*/ 	.word	0x00005760


	//   ....[19]....
        /*0244*/ 	.word	0x00005790


	//   ....[20]....
        /*0248*/ 	.word	0x000057b0


	//   ....[21]....
        /*024c*/ 	.word	0x00005e60


	//   ....[22]....
        /*0250*/ 	.word	0x00005ee0


	//   ....[23]....
        /*0254*/ 	.word	0x00005f60


	//   ....[24]....
        /*0258*/ 	.word	0x00005fd0


	//   ....[25]....
        /*025c*/ 	.word	0x00006040


	//----- nvinfo : EIATTR_EXIT_INSTR_OFFSETS
	.align		4
.L_28573:
        /*0260*/ 	.byte	0x04, 0x1c
        /*0262*/ 	.short	(.L_28575 - .L_28574)


	//   ....[0]....
.L_28574:
        /*0264*/ 	.word	0x00000090


	//   ....[1]....
        /*0268*/ 	.word	0x00005ad0


	//   ....[2]....
        /*026c*/ 	.word	0x00005bd0


	//   ....[3]....
        /*0270*/ 	.word	0x00005e00


	//----- nvinfo : EIATTR_CTAIDZ_USED
	.align		4
.L_28575:
        /*0274*/ 	.byte	0x01, 0x04
	.zero		2


	//----- nvinfo : EIATTR_CRS_STACK_SIZE
	.align		4
        /*0278*/ 	.byte	0x04, 0x1e
        /*027a*/ 	.short	(.L_28577 - .L_28576)
.L_28576:
        /*027c*/ 	.word	0x00000000
.L_28577:


//--------------------- .nv.info._ZN4vllm25paged_attention_v2_kernelIttLi64ELi16ELi128ELNS_18Fp8KVCacheDataTypeE0ELb1ELi512EEEvPfS2_PT_PKS3_PKT0_S9_ifPKiSB_iPKfiiiSD_SD_iiiii --------------------------
	.section	.nv.info._ZN4vllm25paged_attention_v2_kernelIttLi64ELi16ELi128ELNS_18Fp8KVCacheDataTypeE0ELb1ELi512EEEvPfS2_PT_PKS3_PKT0_S9_ifPKiSB_iPKfiiiSD_SD_iiiii,"",@"SHT_CUDA_INFO"
	.sectionflags	@""
	.align	4


	//----- nvinfo : EIATTR_CUDA_API_VERSION
	.align		4
        /*0000*/ 	.byte	0x04, 0x37
        /*0002*/ 	.short	(.L_28579 - .L_28578)
.L_28578:
        /*0004*/ 	.word	0x00000082


	//----- nvinfo : EIATTR_SW2861232_WAR
	.align		4
.L_28579:
        /*0008*/ 	.byte	0x01, 0x35
	.zero		2


	//----- nvinfo : EIATTR_PARAM_CBANK
	.align		4
        /*000c*/ 	.byte	0x04, 0x0a
        /*000e*/ 	.short	(.L_28581 - .L_28580)
	.align		4
.L_28580:
        /*0010*/ 	.word	index@(.nv.constant0._ZN4vllm25paged_attention_v2_kernelIttLi64ELi16ELi128ELNS_18Fp8KVCacheDataTypeE0ELb1ELi512EEEvPfS2_PT_PKS3_PKT0_S9_ifPKiSB_iPKfiiiSD_SD_iiiii)
        /*0014*/ 	.short	0x0160
        /*0016*/ 	.short	0x008c


	//----- nvinfo : EIATTR_CBANK_PARAM_SIZE
	.align		4
.L_28581:
        /*0018*/ 	.byte	0x03, 0x19
        /*001a*/ 	.short	0x008c


	//----- nvinfo : EIATTR_KPARAM_INFO
	.align		4
        /*001c*/ 	.byte	0x04, 0x17
        /*001e*/ 	.short	(.L_28583 - .L_28582)
.L_28582:
        /*0020*/ 	.word	0x00000000
        /*0024*/ 	.short	0x0015
        /*0026*/ 	.short	0x0088
        /*0028*/ 	.byte	0x00, 0xf0, 0x11, 0x00


	//----- nvinfo : EIATTR_KPARAM_INFO
	.align		4
.L_28583:
        /*002c*/ 	.byte	0x04, 0x17
        /*002e*/ 	.short	(.L_28585 - .L_28584)
.L_28584:
        /*0030*/ 	.word	0x00000000
        /*0034*/ 	.short	0x0014
        /*0036*/ 	.short	0x0084
        /*0038*/ 	.byte	0x00, 0xf0, 0x11, 0x00


	//----- nvinfo : EIATTR_KPARAM_INFO
	.align		4
.L_28585:
        /*003c*/ 	.byte	0x04, 0x17
        /*003e*/ 	.short	(.L_28587 - .L_28586)
.L_28586:
        /*0040*/ 	.word	0x00000000
        /*0044*/ 	.short	0x0013
        /*0046*/ 	.short	0x0080
        /*0048*/ 	.byte	0x00, 0xf0, 0x11, 0x00


	//----- nvinfo : EIATTR_KPARAM_INFO
	.align		4
.L_28587:
        /*004c*/ 	.byte	0x04, 0x17
        /*004e*/ 	.short	(.L_28589 - .L_28588)
.L_28588:
        /*0050*/ 	.word	0x00000000
        /*0054*/ 	.short	0x0012
        /*0056*/ 	.short	0x007c
        /*0058*/ 	.byte	0x00, 0xf0, 0x11, 0x00


	//----- nvinfo : EIATTR_KPARAM_INFO
	.align		4
.L_28589:
        /*005c*/ 	.byte	0x04, 0x17
        /*005e*/ 	.short	(.L_28591 - .L_28590)
.L_28590:
        /*0060*/ 	.word	0x00000000
        /*0064*/ 	.short	0x0011
        /*0066*/ 	.short	0x0078
        /*0068*/ 	.byte	0x00, 0xf0, 0x11, 0x00


	//----- nvinfo : EIATTR_KPARAM_INFO
	.align		4
.L_28591:
        /*006c*/ 	.byte	0x04, 0x17
        /*006e*/ 	.short	(.L_28593 - .L_28592)
.L_28592:
        /*0070*/ 	.word	0x00000000
        /*0074*/ 	.short	0x0010
        /*0076*/ 	.short	0x0070
        /*0078*/ 	.byte	0x00, 0xf0, 0x21, 0x00


	//----- nvinfo : EIATTR_KPARAM_INFO
	.align		4
.L_28593:
        /*007c*/ 	.byte	0x04, 0x17
        /*007e*/ 	.short	(.L_28595 - .L_28594)
.L_28594:
        /*0080*/ 	.word	0x00000000
        /*0084*/ 	.short	0x000f
        /*0086*/ 	.short	0x0068
        /*0088*/ 	.byte	0x00, 0xf0, 0x21, 0x00


	//----- nvinfo : EIATTR_KPARAM_INFO
	.align		4
.L_28595:
        /*008c*/ 	.byte	0x04, 0x17
        /*008e*/ 	.short	(.L_28597 - .L_28596)
.L_28596:
        /*0090*/ 	.word	0x00000000
        /*0094*/ 	.short	0x000e
        /*0096*/ 	.short	0x0060
        /*0098*/ 	.byte	0x00, 0xf0, 0x11, 0x00


	//----- nvinfo : EIATTR_KPARAM_INFO
	.align		4
.L_28597:
        /*009c*/ 	.byte	0x04, 0x17
        /*009e*/ 	.short	(.L_28599 - .L_28598)
.L_28598:
        /*00a0*/ 	.word	0x00000000
        /*00a4*/ 	.short	0x000d
        /*00a6*/ 	.short	0x005c
        /*00a8*/ 	.byte	0x00, 0xf0, 0x11, 0x00


	//----- nvinfo : EIATTR_KPARAM_INFO
	.align		4
.L_28599:
        /*00ac*/ 	.byte	0x04, 0x17
        /*00ae*/ 	.short	(.L_28601 - .L_28600)
.L_28600:
        /*00b0*/ 	.word	0x00000000
        /*00b4*/ 	.short	0x000c
        /*00b6*/ 	.short	0x0058
        /*00b8*/ 	.byte	0x00, 0xf0, 0x11, 0x00


	//----- nvinfo : EIATTR_KPARAM_INFO
	.align		4
.L_28601:
        /*00bc*/ 	.byte	0x04, 0x17
        /*00be*/ 	.short	(.L_28603 - .L_28602)
.L_28602:
        /*00c0*/ 	.word	0x00000000
        /*00c4*/ 	.short	0x000b
        /*00c6*/ 	.short	0x0050
        /*00c8*/ 	.byte	0x00, 0xf0, 0x21, 0x00


	//----- nvinfo : EIATTR_KPARAM_INFO
	.align		4
.L_28603:
        /*00cc*/ 	.byte	0x04, 0x17
        /*00ce*/ 	.short	(.L_28605 - .L_28604)
.L_28604:
        /*00d0*/ 	.word	0x00000000
        /*00d4*/ 	.short	0x000a
        /*00d6*/ 	.short	0x0048
        /*00d8*/ 	.byte	0x00, 0xf0, 0x11, 0x00


	//----- nvinfo : EIATTR_KPARAM_INFO
	.align		4
.L_28605:
        /*00dc*/ 	.byte	0x04, 0x17
        /*00de*/ 	.short	(.L_28607 - .L_28606)
.L_28606:
        /*00e0*/ 	.word	0x00000000
        /*00e4*/ 	.short	0x0009
        /*00e6*/ 	.short	0x0040
        /*00e8*/ 	.byte	0x00, 0xf0, 0x21, 0x00


	//----- nvinfo : EIATTR_KPARAM_INFO
	.align		4
.L_28607:
        /*00ec*/ 	.byte	0x04, 0x17
        /*00ee*/ 	.short	(.L_28609 - .L_28608)
.L_28608:
        /*00f0*/ 	.word	0x00000000
        /*00f4*/ 	.short	0x0008
        /*00f6*/ 	.short	0x0038
        /*00f8*/ 	.byte	0x00, 0xf0, 0x21, 0x00


	//----- nvinfo : EIATTR_KPARAM_INFO
	.align		4
.L_28609:
        /*00fc*/ 	.byte	0x04, 0x17
        /*00fe*/ 	.short	(.L_28611 - .L_28610)
.L_28610:
        /*0100*/ 	.word	0x00000000
        /*0104*/ 	.short	0x0007
        /*0106*/ 	.short	0x0034
        /*0108*/ 	.byte	0x00, 0xf0, 0x11, 0x00


	//----- nvinfo : EIATTR_KPARAM_INFO
	.align		4
.L_28611:
        /*010c*/ 	.byte	0x04, 0x17
        /*010e*/ 	.short	(.L_28613 - .L_28612)
.L_28612:
        /*0110*/ 	.word	0x00000000
        /*0114*/ 	.short	0x0006
        /*0116*/ 	.short	0x0030
        /*0118*/ 	.byte	0x00, 0xf0, 0x11, 0x00


	//----- nvinfo : EIATTR_KPARAM_INFO
	.align		4
.L_28613:
        /*011c*/ 	.byte	0x04, 0x17
        /*011e*/ 	.short	(.L_28615 - .L_28614)
.L_28614:
        /*0120*/ 	.word	0x00000000
        /*0124*/ 	.short	0x0005
        /*0126*/ 	.short	0x0028
        /*0128*/ 	.byte	0x00, 0xf0, 0x21, 0x00


	//----- nvinfo : EIATTR_KPARAM_INFO
	.align		4
.L_28615:
        /*012c*/ 	.byte	0x04, 0x17
        /*012e*/ 	.short	(.L_28617 - .L_28616)
.L_28616:
        /*0130*/ 	.word	0x00000000
        /*0134*/ 	.short	0x0004
        /*0136*/ 	.short	0x0020
        /*0138*/ 	.byte	0x00, 0xf0, 0x21, 0x00


	//----- nvinfo : EIATTR_KPARAM_INFO
	.align		4
.L_28617:
        /*013c*/ 	.byte	0x04, 0x17
        /*013e*/ 	.short	(.L_28619 - .L_28618)
.L_28618:
        /*0140*/ 	.word	0x00000000
        /*0144*/ 	.short	0x0003
        /*0146*/ 	.short	0x0018
        /*0148*/ 	.byte	0x00, 0xf0, 0x21, 0x00


	//----- nvinfo : EIATTR_KPARAM_INFO
	.align		4
.L_28619:
        /*014c*/ 	.byte	0x04, 0x17
        /*014e*/ 	.short	(.L_28621 - .L_28620)
.L_28620:
        /*0150*/ 	.word	0x00000000
        /*0154*/ 	.short	0x0002
        /*0156*/ 	.short	0x0010
        /*0158*/ 	.byte	0x00, 0xf0, 0x21, 0x00


	//----- nvinfo : EIATTR_KPARAM_INFO
	.align		4
.L_28621:
        /*015c*/ 	.byte	0x04, 0x17
        /*015e*/ 	.short	(.L_28623 - .L_28622)
.L_28622:
        /*0160*/ 	.word	0x00000000
        /*0164*/ 	.short	0x0001
        /*0166*/ 	.short	0x0008
        /*0168*/ 	.byte	0x00, 0xf0, 0x21, 0x00


	//----- nvinfo : EIATTR_KPARAM_INFO
	.align		4
.L_28623:
        /*016c*/ 	.byte	0x04, 0x17
        /*016e*/ 	.short	(.L_28625 - .L_28624)
.L_28624:
        /*0170*/ 	.word	0x00000000
        /*0174*/ 	.short	0x0000
        /*0176*/ 	.short	0x0000
        /*0178*/ 	.byte	0x00, 0xf0, 0x21, 0x00


	//----- nvinfo : EIATTR_MAXREG_COUNT
	.align		4
.L_28625:
        /*017c*/ 	.byte	0x03, 0x1b
        /*017e*/ 	.short	0x00ff


	//----- nvinfo : EIATTR_NUM_BARRIERS
	.align		4
        /*0180*/ 	.byte	0x02, 0x4c
        /*0182*/ 	.byte	0x01
	.zero		1


	//----- nvinfo : EIATTR_MERCURY_ISA_VERSION
	.align		4
        /*0184*/ 	.byte	0x03, 0x5f
        /*0186*/ 	.short	0x0000


	//----- nvinfo : EIATTR_COOP_GROUP_MASK_REGIDS
	.align		4
        /*0188*/ 	.byte	0x04, 0x29
        /*018a*/ 	.short	(.L_28627 - .L_28626)


	//   ....[0]....
.L_28626:
        /*018c*/ 	.word	0xffffffff


	//   ....[1]....
        /*0190*/ 	.word	0xffffffff


	//   ....[2]....
        /*0194*/ 	.word	0xffffffff


	//   ....[3]....
        /*0198*/ 	.word	0xffffffff


	//   ....[4]....
        /*019c*/ 	.word	0xffffffff


	//   ....[5]....
        /*01a0*/ 	.word	0xffffffff


	//   ....[6]....
        /*01a4*/ 	.word	0xffffffff


	//   ....[7]....
        /*01a8*/ 	.word	0xffffffff


	//   ....[8]....
        /*01ac*/ 	.word	0xffffffff


	//   ....[9]....
        /*01b0*/ 	.word	0xffffffff


	//   ....[10]....
        /*01b4*/ 	.word	0xffffffff


	//   ....[11]....
        /*01b8*/ 	.word	0xffffffff


	//   ....[12]....
        /*01bc*/ 	.word	0xffffffff


	//   ....[13]....
        /*01c0*/ 	.word	0xffffffff


	//   ....[14]....
        /*01c4*/ 	.word	0xffffffff


	//   ....[15]....
        /*01c8*/ 	.word	0xffffffff


	//   ....[16]....
        /*01cc*/ 	.word	0xffffffff


	//   ....[17]....
        /*01d0*/ 	.word	0xffffffff


	//   ....[18]....
        /*01d4*/ 	.word	0xffffffff


	//   ....[19]....
        /*01d8*/ 	.word	0xffffffff


	//   ....[20]....
        /*01dc*/ 	.word	0xffffffff


	//   ....[21]....
        /*01e0*/ 	.word	0xffffffff


	//   ....[22]....
        /*01e4*/ 	.word	0xffffffff


	//   ....[23]....
        /*01e8*/ 	.word	0xffffffff


	//   ....[24]....
        /*01ec*/ 	.word	0xffffffff


	//----- nvinfo : EIATTR_COOP_GROUP_INSTR_OFFSETS
	.align		4
.L_28627:
        /*01f0*/ 	.byte	0x04, 0x28
        /*01f2*/ 	.short	(.L_28629 - .L_28628)


	//   ....[0]....
.L_28628:
        /*01f4*/ 	.word	0x00001f60


	//   ....[1]....
        /*01f8*/ 	.word	0x00002130


	//   ....[2]....
        /*01fc*/ 	.word	0x00002160


	//   ....[3]....
        /*0200*/ 	.word	0x00002180


	//   ....[4]....
        /*0204*/ 	.word	0x000021a0


	//   ....[5]....
        /*0208*/ 	.word	0x00002250


	//   ....[6]....
        /*020c*/ 	.word	0x00002270


	//   ....[7]....
        /*0210*/ 	.word	0x000022a0


	//   ....[8]....
        /*0214*/ 	.word	0x000030e0


	//   ....[9]....
        /*0218*/ 	.word	0x00003140


	//   ....[10]....
        /*021c*/ 	.word	0x00003170


	//   ....[11]....
        /*0220*/ 	.word	0x00003190


	//   ....[12]....
        /*0224*/ 	.word	0x000031b0


	//   ....[13]....
        /*0228*/ 	.word	0x00003200


	//   ....[14]....
        /*022c*/ 	.word	0x00003220


	//   ....[15]....
        /*0230*/ 	.word	0x00003240


	//   ....[16]....
        /*0234*/ 	.word	0x00005010


	//   ....[17]....
        /*0238*/ 	.word	0x00005050


	//   ....[18]....
        /*023c*/ 	.word	0x000050a0


	//   ....[19]....
        /*0240*/ 	.word	0x000050d0


	//   ....[20]....
        /*0244*/ 	.word	0x00005690


	//   ....[21]....
        /*0248*/ 	.word	0x00005710


	//   ....[22]....
        /*024c*/ 	.word	0x00005790


	//   ....[23]....
        /*0250*/ 	.word	0x00005800


	//   ....[24]....
        /*0254*/ 	.word	0x00005870


	//----- nvinfo : EIATTR_EXIT_INSTR_OFFSETS
	.align		4
.L_28629:
        /*0258*/ 	.byte	0x04, 0x1c
        /*025a*/ 	.short	(.L_28631 - .L_28630)


	//   ....[0]....
.L_28630:
        /*025c*/ 	.word	0x00000090


	//   ....[1]....
        /*0260*/ 	.word	0x00005360


	//   ....[2]....
        /*0264*/ 	.word	0x00005470


	//   ....[3]....
        /*0268*/ 	.word	0x00005630


	//----- nvinfo : EIATTR_CTAIDZ_USED
	.align		4
.L_28631:
        /*026c*/ 	.byte	0x01, 0x04
	.zero		2


	//----- nvinfo : EIATTR_CRS_STACK_SIZE
	.align		4
        /*0270*/ 	.byte	0x04, 0x1e
        /*0272*/ 	.short	(.L_28633 - .L_28632)
.L_28632:
        /*0274*/ 	.word	0x00000000
.L_28633:


//--------------------- .nv.info._ZN4vllm25paged_attention_v2_kernelIttLi32ELi16ELi128ELNS_18Fp8KVCacheDataTypeE0ELb1ELi512EEEvPfS2_PT_PKS3_PKT0_S9_ifPKiSB_iPKfiiiSD_SD_iiiii --------------------------
	.section	.nv.info._ZN4vllm25paged_attention_v2_kernelIttLi32ELi16ELi128ELNS_18Fp8KVCacheDataTypeE0ELb1ELi512EEEvPfS2_PT_PKS3_PKT0_S9_ifPKiSB_iPKfiiiSD_SD_iiiii,"",@"SHT_CUDA_INFO"
	.sectionflags	@""
	.align	4


	//----- nvinfo : EIATTR_CUDA_API_VERSION
	.align		4
        /*0000*/ 	.byte	0x04, 0x37
        /*0002*/ 	.short	(.L_28635 - .L_28634)
.L_28634:
        /*0004*/ 	.word	0x00000082


	//----- nvinfo : EIATTR_SW2861232_WAR
	.align		4
.L_28635:
        /*0008*/ 	.byte	0x01, 0x35
	.zero		2


	//----- nvinfo : EIATTR_PARAM_CBANK
	.align		4
        /*000c*/ 	.byte	0x04, 0x0a
        /*000e*/ 	.short	(.L_28637 - .L_28636)
	.align		4
.L_28636:
        /*0010*/ 	.word	index@(.nv.constant0._ZN4vllm25paged_attention_v2_kernelIttLi32ELi16ELi128ELNS_18Fp8KVCacheDataTypeE0ELb1ELi512EEEvPfS2_PT_PKS3_PKT0_S9_ifPKiSB_iPKfiiiSD_SD_iiiii)
        /*0014*/ 	.short	0x0160
        /*0016*/ 	.short	0x008c


	//----- nvinfo : EIATTR_CBANK_PARAM_SIZE
	.align		4
.L_28637:
        /*0018*/ 	.byte	0x03, 0x19
        /*001a*/ 	.short	0x008c


	//----- nvinfo : EIATTR_KPARAM_INFO
	.align		4
        /*001c*/ 	.byte	0x04, 0x17
        /*001e*/ 	.short	(.L_28639 - .L_28638)
.L_28638:
        /*0020*/ 	.word	0x00000000
        /*0024*/ 	.short	0x0015
        /*0026*/ 	.short	0x0088
        /*0028*/ 	.byte	0x00, 0xf0, 0x11, 0x00


	//----- nvinfo : EIATTR_KPARAM_INFO
	.align		4
.L_28639:
        /*002c*/ 	.byte	0x04, 0x17
        /*002e*/ 	.short	(.L_28641 - .L_28640)
.L_28640:
        /*0030*/ 	.word	0x00000000
        /*0034*/ 	.short	0x0014
        /*0036*/ 	.short	0x0084
        /*0038*/ 	.byte	0x00, 0xf0, 0x11, 0x00


	//----- nvinfo : EIATTR_KPARAM_INFO
	.align		4
.L_28641:
        /*003c*/ 	.byte	0x04, 0x17
        /*003e*/ 	.short	(.L_28643 - .L_28642)
.L_28642:
        /*0040*/ 	.word	0x00000000
        /*0044*/ 	.short	0x0013
        /*0046*/ 	.short	0x0080
        /*0048*/ 	.byte	0x00, 0xf0, 0x11, 0x00


	//----- nvinfo : EIATTR_KPARAM_INFO
	.align		4
.L_28643:
        /*004c*/ 	.byte	0x04, 0x17
        /*004e*/ 	.short	(.L_28645 - .L_28644)
.L_28644:
        /*0050*/ 	.word	0x00000000
        /*0054*/ 	.short	0x0012
        /*0056*/ 	.short	0x007c
        /*0058*/ 	.byte	0x00, 0xf0, 0x11, 0x00


	//----- nvinfo : EIATTR_KPARAM_INFO
	.align		4
.L_28645:
        /*005c*/ 	.byte	0x04, 0x17
        /*005e*/ 	.short	(.L_28647 - .L_28646)
.L_28646:
        /*0060*/ 	.word	0x00000000
        /*0064*/ 	.short	0x0011
        /*0066*/ 	.short	0x0078
        /*0068*/ 	.byte	0x00, 0xf0, 0x11, 0x00


	//----- nvinfo : EIATTR_KPARAM_INFO
	.align		4
.L_28647:
        /*006c*/ 	.byte	0x04, 0x17
        /*006e*/ 	.short	(.L_28649 - .L_28648)
.L_28648:
        /*0070*/ 	.word	0x00000000
        /*0074*/ 	.short	0x0010
        /*0076*/ 	.short	0x0070
        /*0078*/ 	.byte	0x00, 0xf0, 0x21, 0x00


	//----- nvinfo : EIATTR_KPARAM_INFO
	.align		4
.L_28649:
        /*007c*/ 	.byte	0x04, 0x17
        /*007e*/ 	.short	(.L_28651 - .L_28650)
.L_28650:
        /*0080*/ 	.word	0x00000000
        /*0084*/ 	.short	0x000f
        /*0086*/ 	.short	0x0068
        /*0088*/ 	.byte	0x00, 0xf0, 0x21, 0x00


	//----- nvinfo : EIATTR_KPARAM_INFO
	.align		4
.L_28651:
        /*008c*/ 	.byte	0x04, 0x17
        /*008e*/ 	.short	(.L_28653 - .L_28652)
.L_28652:
        /*0090*/ 	.word	0x00000000
        /*0094*/ 	.short	0x000e
        /*0096*/ 	.short	0x0060
        /*0098*/ 	.byte	0x00, 0xf0, 0x11, 0x00


	//----- nvinfo : EIATTR_KPARAM_INFO
	.align		4
.L_28653:
        /*009c*/ 	.byte	0x04, 0x17
        /*009e*/ 	.short	(.L_28655 - .L_28654)
.L_28654:
        /*00a0*/ 	.word	0x00000000
        /*00a4*/ 	.short	0x000d
        /*00a6*/ 	.short	0x005c
        /*00a8*/ 	.byte	0x00, 0xf0, 0x11, 0x00


	//----- nvinfo : EIATTR_KPARAM_INFO
	.align		4
.L_28655:
        /*00ac*/ 	.byte	0x04, 0x17
        /*00ae*/ 	.short	(.L_28657 - .L_28656)
.L_28656:
        /*00b0*/ 	.word	0x00000000
        /*00b4*/ 	.short	0x000c
        /*00b6*/ 	.short	0x0058
        /*00b8*/ 	.byte	0x00, 0xf0, 0x11, 0x00


	//----- nvinfo : EIATTR_KPARAM_INFO
	.align		4
.L_28657:
        /*00bc*/ 	.byte	0x04, 0x17
        /*00be*/ 	.short	(.L_28659 - .L_28658)
.L_28658:
        /*00c0*/ 	.word	0x00000000
        /*00c4*/ 	.short	0x000b
        /*00c6*/ 	.short	0x0050
        /*00c8*/ 	.byte	0x00, 0xf0, 0x21, 0x00


	//----- nvinfo : EIATTR_KPARAM_INFO
	.align		4
.L_28659:
        /*00cc*/ 	.byte	0x04, 0x17
        /*00ce*/ 	.short	(.L_28661 - .L_28660)
.L_28660:
        /*00d0*/ 	.word	0x00000000
        /*00d4*/ 	.short	0x000a
        /*00d6*/ 	.short	0x0048
        /*00d8*/ 	.byte	0x00, 0xf0, 0x11, 0x00


	//----- nvinfo : EIATTR_KPARAM_INFO
	.align		4
.L_28661:
        /*00dc*/ 	.byte	0x04, 0x17
        /*00de*/ 	.short	(.L_28663 - .L_28662)
.L_28662:
        /*00e0*/ 	.word	0x00000000
        /*00e4*/ 	.short	0x0009
        /*00e6*/ 	.short	0x0040
        /*00e8*/ 	.byte	0x00, 0xf0, 0x21, 0x00


	//----- nvinfo : EIATTR_KPARAM_INFO
	.align		4
.L_28663:
        /*00ec*/ 	.byte	0x04, 0x17
        /*00ee*/ 	.short	(.L_28665 - .L_28664)
.L_28664:
        /*00f0*/ 	.word	0x00000000
        /*00f4*/ 	.short	0x0008
        /*00f6*/ 	.short	0x0038
        /*00f8*/ 	.byte	0x00, 0xf0, 0x21, 0x00


	//----- nvinfo : EIATTR_KPARAM_INFO
	.align		4
.L_28665:
        /*00fc*/ 	.byte	0x04, 0x17
        /*00fe*/ 	.short	(.L_28667 - .L_28666)
.L_28666:
        /*0100*/ 	.word	0x00000000
        /*0104*/ 	.short	0x0007
        /*0106*/ 	.short	0x0034
        /*0108*/ 	.byte	0x00, 0xf0, 0x11, 0x00


	//----- nvinfo : EIATTR_KPARAM_INFO
	.align		4
.L_28667:
        /*010c*/ 	.byte	0x04, 0x17
        /*010e*/ 	.short	(.L_28669 - .L_28668)
.L_28668:
        /*0110*/ 	.word	0x00000000
        /*0114*/ 	.short	0x0006
        /*0116*/ 	.short	0x0030
        /*0118*/ 	.byte	0x00, 0xf0, 0x11, 0x00


	//----- nvinfo : EIATTR_KPARAM_INFO
	.align		4
.L_28669:
        /*011c*/ 	.byte	0x04, 0x17
        /*011e*/ 	.short	(.L_28671 - .L_28670)
.L_28670:
        /*0120*/ 	.word	0x00000000
        /*0124*/ 	.short	0x0005
        /*0126*/ 	.short	0x0028
        /*0128*/ 	.byte	0x00, 0xf0, 0x21, 0x00


	//----- nvinfo : EIATTR_KPARAM_INFO
	.align		4
.L_28671:
        /*012c*/ 	.byte	0x04, 0x17
        /*012e*/ 	.short	(.L_28673 - .L_28672)
.L_28672:
        /*0130*/ 	.word	0x00000000
        /*0134*/ 	.short	0x0004
        /*0136*/ 	.short	0x0020
        /*0138*/ 	.byte	0x00, 0xf0, 0x21, 0x00


	//----- nvinfo : EIATTR_KPARAM_INFO
	.align		4
.L_28673:
        /*013c*/ 	.byte	0x04, 0x17
        /*013e*/ 	.short	(.L_28675 - .L_28674)
.L_28674:
        /*0140*/ 	.word	0x00000000
        /*0144*/ 	.short	0x0003
        /*0146*/ 	.short	0x0018
        /*0148*/ 	.byte	0x00, 0xf0, 0x21, 0x00


	//----- nvinfo : EIATTR_KPARAM_INFO
	.align		4
.L_28675:
        /*014c*/ 	.byte	0x04, 0x17
        /*014e*/ 	.short	(.L_28677 - .L_28676)
.L_28676:
        /*0150*/ 	.word	0x00000000
        /*0154*/ 	.short	0x0002
        /*0156*/ 	.short	0x0010
        /*0158*/ 	.byte	0x00, 0xf0, 0x21, 0x00


	//----- nvinfo : EIATTR_KPARAM_INFO
	.align		4
.L_28677:
        /*015c*/ 	.byte	0x04, 0x17
        /*015e*/ 	.short	(.L_28679 - .L_28678)
.L_28678:
        /*0160*/ 	.word	0x00000000
        /*0164*/ 	.short	0x0001
        /*0166*/ 	.short	0x0008
        /*0168*/ 	.byte	0x00, 0xf0, 0x21, 0x00


	//----- nvinfo : EIATTR_KPARAM_INFO
	.align		4
.L_28679:
        /*016c*/ 	.byte	0x04, 0x17
        /*016e*/ 	.short	(.L_28681 - .L_28680)
.L_28680:
        /*0170*/ 	.word	0x00000000
        /*0174*/ 	.short	0x0000
        /*0176*/ 	.short	0x0000
        /*0178*/ 	.byte	0x00, 0xf0, 0x21, 0x00


	//----- nvinfo : EIATTR_MAXREG_COUNT
	.align		4
.L_28681:
        /*017c*/ 	.byte	0x03, 0x1b
        /*017e*/ 	.short	0x00ff


	//----- nvinfo : EIATTR_NUM_BARRIERS
	.align		4
        /*0180*/ 	.byte	0x02, 0x4c
        /*0182*/ 	.byte	0x01
	.zero		1


	//----- nvinfo : EIATTR_MERCURY_ISA_VERSION
	.align		4
        /*0184*/ 	.byte	0x03, 0x5f
        /*0186*/ 	.short	0x0000


	//----- nvinfo : EIATTR_COOP_GROUP_MASK_REGIDS
	.align		4
        /*0188*/ 	.byte	0x04, 0x29
        /*018a*/ 	.short	(.L_28683 - .L_28682)


	//   ....[0]....
.L_28682:
        /*018c*/ 	.word	0xffffffff


	//   ....[1]....
        /*0190*/ 	.word	0xffffffff


	//   ....[2]....
        /*0194*/ 	.word	0xffffffff


	//   ....[3]....
        /*0198*/ 	.word	0xffffffff


	//   ....[4]....
        /*019c*/ 	.word	0xffffffff


	//   ....[5]....
        /*01a0*/ 	.word	0xffffffff


	//   ....[6]....
        /*01a4*/ 	.word	0xffffffff


	//   ....[7]....
        /*01a8*/ 	.word	0xffffffff


	//   ....[8]....
        /*01ac*/ 	.word	0xffffffff


	//   ....[9]....
        /*01b0*/ 	.word	0xffffffff


	//   ....[10]....
        /*01b4*/ 	.word	0xffffffff


	//   ....[11]....
        /*01b8*/ 	.word	0xffffffff


	//   ....[12]....
        /*01bc*/ 	.word	0xffffffff


	//   ....[13]....
        /*01c0*/ 	.word	0xffffffff


	//   ....[14]....
        /*01c4*/ 	.word	0xffffffff


	//   ....[15]....
        /*01c8*/ 	.word	0xffffffff


	//   ....[16]....
        /*01cc*/ 	.word	0xffffffff


	//   ....[17]....
        /*01d0*/ 	.word	0xffffffff


	//   ....[18]....
        /*01d4*/ 	.word	0xffffffff


	//   ....[19]....
        /*01d8*/ 	.word	0xffffffff


	//   ....[20]....
        /*01dc*/ 	.word	0xffffffff


	//   ....[21]....
        /*01e0*/ 	.word	0xffffffff


	//   ....[22]....
        /*01e4*/ 	.word	0xffffffff


	//----- nvinfo : EIATTR_COOP_GROUP_INSTR_OFFSETS
	.align		4
.L_28683:
        /*01e8*/ 	.byte	0x04, 0x28
        /*01ea*/ 	.short	(.L_28685 - .L_28684)


	//   ....[0]....
.L_28684:
        /*01ec*/ 	.word	0x00001860


	//   ....[1]....
        /*01f0*/ 	.word	0x00001a30


	//   ....[2]....
        /*01f4*/ 	.word	0x00001a60


	//   ....[3]....
        /*01f8*/ 	.word	0x00001a80


	//   ....[4]....
        /*01fc*/ 	.word	0x00001aa0


	//   ....[5]....
        /*0200*/ 	.word	0x00001b60


	//   ....[6]....
        /*0204*/ 	.word	0x00001b80


	//   ....[7]....
        /*0208*/ 	.word	0x00001ba0


	//   ....[8]....
        /*020c*/ 	.word	0x000029c0


	//   ....[9]....
        /*0210*/ 	.word	0x00002a20


	//   ....[10]....
        /*0214*/ 	.word	0x00002a50


	//   ....[11]....
        /*0218*/ 	.word	0x00002a70


	//   ....[12]....
        /*021c*/ 	.word	0x00002a90


	//   ....[13]....
        /*0220*/ 	.word	0x00002ae0


	//   ....[14]....
        /*0224*/ 	.word	0x00002b00


	//   ....[15]....
        /*0228*/ 	.word	0x00002b20


	//   ....[16]....
        /*022c*/ 	.word	0x000041f0


	//   ....[17]....
        /*0230*/ 	.word	0x00004230


	//   ....[18]....
        /*0234*/ 	.word	0x000046a0


	//   ....[19]....
        /*0238*/ 	.word	0x00004720


	//   ....[20]....
        /*023c*/ 	.word	0x000047a0


	//   ....[21]....
        /*0240*/ 	.word	0x00004810


	//   ....[22]....
        /*0244*/ 	.word	0x00004880


	//----- nvinfo : EIATTR_EXIT_INSTR_OFFSETS
	.align		4
.L_28685:
        /*0248*/ 	.byte	0x04, 0x1c
        /*024a*/ 	.short	(.L_28687 - .L_28686)


	//   ....[0]....
.L_28686:
        /*024c*/ 	.word	0x00000090


	//   ....[1]....
        /*0250*/ 	.word	0x00004470


	//   ....[2]....
        /*0254*/ 	.word	0x00004560


	//   ....[3]....
        /*0258*/ 	.word	0x00004640


	//----- nvinfo : EIATTR_CTAIDZ_USED
	.align		4
.L_28687:
        /*025c*/ 	.byte	0x01, 0x04
	.zero		2


	//----- nvinfo : EIATTR_CRS_STACK_SIZE
	.align		4
        /*0260*/ 	.byte	0x04, 0x1e
        /*0262*/ 	.short	(.L_28689 - .L_28688)
.L_28688:
        /*0264*/ 	.word	0x00000000
.L_28689:


//--------------------- .nv.info._ZN4vllm25paged_attention_v2_kernelIttLi256ELi8ELi128ELNS_18Fp8KVCacheDataTypeE0ELb0ELi512EEEvPfS2_PT_PKS3_PKT0_S9_ifPKiSB_iPKfiiiSD_SD_iiiii --------------------------
	.section	.nv.info._ZN4vllm25paged_attention_v2_kernelIttLi256ELi8ELi128ELNS_18Fp8KVCacheDataTypeE0ELb0ELi512EEEvPfS2_PT_PKS3_PKT0_S9_ifPKiSB_iPKfiiiSD_SD_iiiii,"",@"SHT_CUDA_INFO"
	.sectionflags	@""
	.align	4


	//----- nvinfo : EIATTR_CUDA_API_VERSION
	.align		4
        /*0000*/ 	.byte	0x04, 0x37
        /*0002*/ 	.short	(.L_28691 - .L_28690)
.L_28690:
        /*0004*/ 	.word	0x00000082


	//----- nvinfo : EIATTR_SW2861232_WAR
	.align		4
.L_28691:
        /*0008*/ 	.byte	0x01, 0x35
	.zero		2


	//----- nvinfo : EIATTR_PARAM_CBANK
	.align		4
        /*000c*/ 	.byte	0x04, 0x0a
        /*000e*/ 	.short	(.L_28693 - .L_28692)
	.align		4
.L_28692:
        /*0010*/ 	.word	index@(.nv.constant0._ZN4vllm25paged_attention_v2_kernelIttLi256ELi8ELi128ELNS_18Fp8KVCacheDataTypeE0ELb0ELi512EEEvPfS2_PT_PKS3_PKT0_S9_ifPKiSB_iPKfiiiSD_SD_iiiii)
        /*0014*/ 	.short	0x0160
        /*0016*/ 	.short	0x008c


	//----- nvinfo : EIATTR_CBANK_PARAM_SIZE
	.align		4
.L_28693:
        /*0018*/ 	.byte	0x03, 0x19
        /*001a*/ 	.short	0x008c


	//----- nvinfo : EIATTR_KPARAM_INFO
	.align		4
        /*001c*/ 	.byte	0x04, 0x17
        /*001e*/ 	.short	(.L_28695 - .L_28694)
.L_28694:
        /*0020*/ 	.word	0x00000000
        /*0024*/ 	.short	0x0015
        /*0026*/ 	.short	0x0088
        /*0028*/ 	.byte	0x00, 0xf0, 0x11, 0x00


	//----- nvinfo : EIATTR_KPARAM_INFO
	.align		4
.L_28695:
        /*002c*/ 	.byte	0x04, 0x17
        /*002e*/ 	.short	(.L_28697 - .L_28696)
.L_28696:
        /*0030*/ 	.word	0x00000000
        /*0034*/ 	.short	0x0014
        /*0036*/ 	.short	0x0084
        /*0038*/ 	.byte	0x00, 0xf0, 0x11, 0x00


	//----- nvinfo : EIATTR_KPARAM_INFO
	.align		4
.L_28697:
        /*003c*/ 	.byte	0x04, 0x17
        /*003e*/ 	.short	(.L_28699 - .L_28698)
.L_28698:
        /*0040*/ 	.word	0x00000000
        /*0044*/ 	.short	0x0013
        /*0046*/ 	.short	0x0080
        /*0048*/ 	.byte	0x00, 0xf0, 0x11, 0x00


	//----- nvinfo : EIATTR_KPARAM_INFO
	.align		4
.L_28699:
        /*004c*/ 	.byte	0x04, 0x17
        /*004e*/ 	.short	(.L_28701 - .L_28700)
.L_28700:
        /*0050*/ 	.word	0x00000000
        /*0054*/ 	.short	0x0012
        /*0056*/ 	.short	0x007c
        /*0058*/ 	.byte	0x00, 0xf0, 0x11, 0x00


	//----- nvinfo : EIATTR_KPARAM_INFO
	.align		4
.L_28701:
        /*005c*/ 	.byte	0x04, 0x17
        /*005e*/ 	.short	(.L_28703 - .L_28702)
.L_28702:
        /*0060*/ 	.word	0x00000000
        /*0064*/ 	.short	0x0011
        /*0066*/ 	.short	0x0078
        /*0068*/ 	.byte	0x00, 0xf0, 0x11, 0x00


	//----- nvinfo : EIATTR_KPARAM_INFO
	.align		4
.L_28703:
        /*006c*/ 	.byte	0x04, 0x17
        /*006e*/ 	.short	(.L_28705 - .L_28704)
.L_28704:
        /*0070*/ 	.word	0x00000000
        /*0074*/ 	.short	0x0010
        /*0076*/ 	.short	0x0070
        /*0078*/ 	.byte	0x00, 0xf0, 0x21, 0x00


	//----- nvinfo : EIATTR_KPARAM_INFO
	.align		4
.L_28705:
        /*007c*/ 	.byte	0x04, 0x17
        /*007e*/ 	.short	(.L_28707 - .L_28706)
.L_28706:
        /*0080*/ 	.word	0x00000000
        /*0084*/ 	.short	0x000f
        /*0086*/ 	.short	0x0068
        /*0088*/ 	.byte	0x00, 0xf0, 0x21, 0x00


	//----- nvinfo : EIATTR_KPARAM_INFO
	.align		4
.L_28707:
        /*008c*/ 	.byte	0x04, 0x17
        /*008e*/ 	.short	(.L_28709 - .L_28708)
.L_28708:
        /*0090*/ 	.word	0x00000000
        /*0094*/ 	.short	0x000e
        /*0096*/ 	.short	0x0060
        /*0098*/ 	.byte	0x00, 0xf0, 0x11, 0x00


	//----- nvinfo : EIATTR_KPARAM_INFO
	.align		4
.L_28709:
        /*009c*/ 	.byte	0x04, 0x17
        /*009e*/ 	.short	(.L_28711 - .L_28710)
.L_28710:
        /*00a0*/ 	.word	0x00000000
        /*00a4*/ 	.short	0x000d
        /*00a6*/ 	.short	0x005c
        /*00a8*/ 	.byte	0x00, 0xf0, 0x11, 0x00


	//----- nvinfo : EIATTR_KPARAM_INFO
	.align		4
.L_28711:
        /*00ac*/ 	.byte	0x04, 0x17
        /*00ae*/ 	.short	(.L_28713 - .L_28712)
.L_28712:
        /*00b0*/ 	.word	0x00000000
        /*00b4*/ 	.short	0x000c
        /*00b6*/ 	.short	0x0058
        /*00b8*/ 	.byte	0x00, 0xf0, 0x11, 0x00


	//----- nvinfo : EIATTR_KPARAM_INFO
	.align		4
.L_28713:
        /*00bc*/ 	.byte	0x04, 0x17
        /*00be*/ 	.short	(.L_28715 - .L_28714)
.L_28714:
        /*00c0*/ 	.word	0x00000000
        /*00c4*/ 	.short	0x000b
        /*00c6*/ 	.short	0x0050
        /*00c8*/ 	.byte	0x00, 0xf0, 0x21, 0x00


	//----- nvinfo : EIATTR_KPARAM_INFO
	.align		4
.L_28715:
        /*00cc*/ 	.byte	0x04, 0x17
        /*00ce*/ 	.short	(.L_28717 - .L_28716)
.L_28716:
        /*00d0*/ 	.word	0x00000000
        /*00d4*/ 	.short	0x000a
        /*00d6*/ 	.short	0x0048
        /*00d8*/ 	.byte	0x00, 0xf0, 0x11, 0x00


	//----- nvinfo : EIATTR_KPARAM_INFO
	.align		4
.L_28717:
        /*00dc*/ 	.byte	0x04, 0x17
        /*00de*/ 	.short	(.L_28719 - .L_28718)
.L_28718:
        /*00e0*/ 	.word	0x00000000
        /*00e4*/ 	.short	0x0009
        /*00e6*/ 	.short	0x0040
        /*00e8*/ 	.byte	0x00, 0xf0, 0x21, 0x00


	//----- nvinfo : EIATTR_KPARAM_INFO
	.align		4
.L_28719:
        /*00ec*/ 	.byte	0x04, 0x17
        /*00ee*/ 	.short	(.L_28721 - .L_28720)
.L_28720:
        /*00f0*/ 	.word	0x00000000
        /*00f4*/ 	.short	0x0008
        /*00f6*/ 	.short	0x0038
        /*00f8*/ 	.byte	0x00, 0xf0, 0x21, 0x00


	//----- nvinfo : EIATTR_KPARAM_INFO
	.align		4
.L_28721:
        /*00fc*/ 	.byte	0x04, 0x17
        /*00fe*/ 	.short	(.L_28723 - .L_28722)
.L_28722:
        /*0100*/ 	.word	0x00000000
        /*0104*/ 	.short	0x0007
        /*0106*/ 	.short	0x0034
        /*0108*/ 	.byte	0x00, 0xf0, 0x11, 0x00


	//----- nvinfo : EIATTR_KPARAM_INFO
	.align		4
.L_28723:
        /*010c*/ 	.byte	0x04, 0x17
        /*010e*/ 	.short	(.L_28725 - .L_28724)
.L_28724:
        /*0110*/ 	.word	0x00000000
        /*0114*/ 	.short	0x0006
        /*0116*/ 	.short	0x0030
        /*0118*/ 	.byte	0x00, 0xf0, 0x11, 0x00


	//----- nvinfo : EIATTR_KPARAM_INFO
	.align		4
.L_28725:
        /*011c*/ 	.byte	0x04, 0x17
        /*011e*/ 	.short	(.L_28727 - .L_28726)
.L_28726:
        /*0120*/ 	.word	0x00000000
        /*0124*/ 	.short	0x0005
        /*0126*/ 	.short	0x0028
        /*0128*/ 	.byte	0x00, 0xf0, 0x21, 0x00


	//----- nvinfo : EIATTR_KPARAM_INFO
	.align		4
.L_28727:
        /*012c*/ 	.byte	0x04, 0x17
        /*012e*/ 	.short	(.L_28729 - .L_28728)
.L_28728:
        /*0130*/ 	.word	0x00000000
        /*0134*/ 	.short	0x0004
        /*0136*/ 	.short	0x0020
        /*0138*/ 	.byte	0x00, 0xf0, 0x21, 0x00


	//----- nvinfo : EIATTR_KPARAM_INFO
	.align		4
.L_28729:
        /*013c*/ 	.byte	0x04, 0x17
        /*013e*/ 	.short	(.L_28731 - .L_28730)
.L_28730:
        /*0140*/ 	.word	0x00000000
        /*0144*/ 	.short	0x0003
        /*0146*/ 	.short	0x0018
        /*0148*/ 	.byte	0x00, 0xf0, 0x21, 0x00


	//----- nvinfo : EIATTR_KPARAM_INFO
	.align		4
.L_28731:
        /*014c*/ 	.byte	0x04, 0x17
        /*014e*/ 	.short	(.L_28733 - .L_28732)
.L_28732:
        /*0150*/ 	.word	0x00000000
        /*0154*/ 	.short	0x0002
        /*0156*/ 	.short	0x0010
        /*0158*/ 	.byte	0x00, 0xf0, 0x21, 0x00


	//----- nvinfo : EIATTR_KPARAM_INFO
	.align		4
.L_28733:
        /*015c*/ 	.byte	0x04, 0x17
        /*015e*/ 	.short	(.L_28735 - .L_28734)
.L_28734:
        /*0160*/ 	.word	0x00000000
        /*0164*/ 	.short	0x0001
        /*0166*/ 	.short	0x0008
        /*0168*/ 	.byte	0x00, 0xf0, 0x21, 0x00


	//----- nvinfo : EIATTR_KPARAM_INFO
	.align		4
.L_28735:
        /*016c*/ 	.byte	0x04, 0x17
        /*016e*/ 	.short	(.L_28737 - .L_28736)
.L_28736:
        /*0170*/ 	.word	0x00000000
        /*0174*/ 	.short	0x0000
        /*0176*/ 	.short	0x0000
        /*0178*/ 	.byte	0x00, 0xf0, 0x21, 0x00


	//----- nvinfo : EIATTR_MAXREG_COUNT
	.align		4
.L_28737:
        /*017c*/ 	.byte	0x03, 0x1b
        /*017e*/ 	.short	0x00ff


	//----- nvinfo : EIATTR_NUM_BARRIERS
	.align		4
        /*0180*/ 	.byte	0x02, 0x4c
        /*0182*/ 	.byte	0x01
	.zero		1


	//----- nvinfo : EIATTR_MERCURY_ISA_VERSION
	.align		4
        /*0184*/ 	.byte	0x03, 0x5f
        /*0186*/ 	.short	0x0000


	//----- nvinfo : EIATTR_COOP_GROUP_MASK_REGIDS
	.align		4
        /*0188*/ 	.byte	0x04, 0x29
        /*018a*/ 	.short	(.L_28739 - .L_28738)


	//   ....[0]....
.L_28738:
        /*018c*/ 	.word	0xffffffff


	//   ....[1]....
        /*0190*/ 	.word	0xffffffff


	//   ....[2]....
        /*0194*/ 	.word	0xffffffff


	//   ....[3]....
        /*0198*/ 	.word	0xffffffff


	//   ....[4]....
        /*019c*/ 	.word	0xffffffff


	//   ....[5]....
        /*01a0*/ 	.word	0xffffffff


	//   ....[6]....
        /*01a4*/ 	.word	0xffffffff


	//   ....[7]....
        /*01a8*/ 	.word	0xffffffff


	//   ....[8]....
        /*01ac*/ 	.word	0xffffffff


	//   ....[9]....
        /*01b0*/ 	.word	0xffffffff


	//   ....[10]....
        /*01b4*/ 	.word	0xffffffff


	//   ....[11]....
        /*01b8*/ 	.word	0xffffffff


	//   ....[12]....
        /*01bc*/ 	.word	0xffffffff


	//   ....[13]....
        /*01c0*/ 	.word	0xffffffff


	//   ....[14]....
        /*01c4*/ 	.word	0xffffffff


	//   ....[15]....
        /*01c8*/ 	.word	0xffffffff


	//   ....[16]....
        /*01cc*/ 	.word	0xffffffff


	//   ....[17]....
        /*01d0*/ 	.word	0xffffffff


	//   ....[18]....
        /*01d4*/ 	.word	0xffffffff


	//   ....[19]....
        /*01d8*/ 	.word	0xffffffff


	//   ....[20]....
        /*01dc*/ 	.word	0xffffffff


	//----- nvinfo : EIATTR_COOP_GROUP_INSTR_OFFSETS
	.align		4
.L_28739:
        /*01e0*/ 	.byte	0x04, 0x28
        /*01e2*/ 	.short	(.L_28741 - .L_28740)


	//   ....[0]....
.L_28740:
        /*01e4*/ 	.word	0x000039e0


	//   ....[1]....
        /*01e8*/ 	.word	0x00003a10


	//   ....[2]....
        /*01ec*/ 	.word	0x00003b60


	//   ....[3]....
        /*01f0*/ 	.word	0x00003b90


	//   ....[4]....
        /*01f4*/ 	.word	0x00003bb0


	//   ....[5]....
        /*01f8*/ 	.word	0x00003ca0


	//   ....[6]....
        /*01fc*/ 	.word	0x00003cc0


	//   ....[7]....
        /*0200*/ 	.word	0x00003ce0


	//   ....[8]....
        /*0204*/ 	.word	0x00004b20


	//   ....[9]....
        /*0208*/ 	.word	0x00004b80


	//   ....[10]....
        /*020c*/ 	.word	0x00004bb0


	//   ....[11]....
        /*0210*/ 	.word	0x00004bd0


	//   ....[12]....
        /*0214*/ 	.word	0x00004bf0


	//   ....[13]....
        /*0218*/ 	.word	0x00004c40


	//   ....[14]....
        /*021c*/ 	.word	0x00004c60


	//   ....[15]....
        /*0220*/ 	.word	0x00004c80


	//   ....[16]....
        /*0224*/ 	.word	0x00007c40


	//   ....[17]....
        /*0228*/ 	.word	0x00007cc0


	//   ....[18]....
        /*022c*/ 	.word	0x00007d40


	//   ....[19]....
        /*0230*/ 	.word	0x00007dc0


	//   ....[20]....
        /*0234*/ 	.word	0x00007e30


	//----- nvinfo : EIATTR_EXIT_INSTR_OFFSETS
	.align		4
.L_28741:
        /*0238*/ 	.byte	0x04, 0x1c
        /*023a*/ 	.short	(.L_28743 - .L_28742)


	//   ....[0]....
.L_28742:
        /*023c*/ 	.word	0x00000090


	//   ....[1]....
        /*0240*/ 	.word	0x00007760


	//   ....[2]....
        /*0244*/ 	.word	0x00007be0


	//----- nvinfo : EIATTR_CTAIDZ_USED
	.align		4
.L_28743:
        /*0248*/ 	.byte	0x01, 0x04
	.zero		2


	//----- nvinfo : EIATTR_CRS_STACK_SIZE
	.align		4
        /*024c*/ 	.byte	0x04, 0x1e
        /*024e*/ 	.short	(.L_28745 - .L_28744)
.L_28744:
        /*0250*/ 	.word	0x00000000
.L_28745:


//--------------------- .nv.info._ZN4vllm25paged_attention_v2_kernelIttLi192ELi8ELi128ELNS_18Fp8KVCacheDataTypeE0ELb0ELi512EEEvPfS2_PT_PKS3_PKT0_S9_ifPKiSB_iPKfiiiSD_SD_iiiii --------------------------
	.section	.nv.info._ZN4vllm25paged_attention_v2_kernelIttLi192ELi8ELi128ELNS_18Fp8KVCacheDataTypeE0ELb0ELi512EEEvPfS2_PT_PKS3_PKT0_S9_ifPKiSB_iPKfiiiSD_SD_iiiii,"",@"SHT_CUDA_INFO"
	.sectionflags	@""
	.align	4


	//----- nvinfo : EIATTR_CUDA_API_VERSION
	.align		4
        /*0000*/ 	.byte	0x04, 0x37
        /*0002*/ 	.short	(.L_28747 - .L_28746)
.L_28746:
        /*0004*/ 	.word	0x00000082


	//----- nvinfo : EIATTR_SW2861232_WAR
	.align		4
.L_28747:
        /*0008*/ 	.byte	0x01, 0x35
	.zero		2


	//----- nvinfo : EIATTR_PARAM_CBANK
	.align		4
        /*000c*/ 	.byte	0x04, 0x0a
        /*000e*/ 	.short	(.L_28749 - .L_28748)
	.align		4
.L_28748:
        /*0010*/ 	.word	index@(.nv.constant0._ZN4vllm25paged_attention_v2_kernelIttLi192ELi8ELi128ELNS_18Fp8KVCacheDataTypeE0ELb0ELi512EEEvPfS2_PT_PKS3_PKT0_S9_ifPKiSB_iPKfiiiSD_SD_iiiii)
        /*0014*/ 	.short	0x0160
        /*0016*/ 	.short	0x008c


	//----- nvinfo : EIATTR_CBANK_PARAM_SIZE
	.align		4
.L_28749:
        /*0018*/ 	.byte	0x03, 0x19
        /*001a*/ 	.short	0x008c


	//----- nvinfo : EIATTR_KPARAM_INFO
	.align		4
        /*001c*/ 	.byte	0x04, 0x17
        /*001e*/ 	.short	(.L_28751 - .L_28750)
.L_28750:
        /*0020*/ 	.word	0x00000000
        /*0024*/ 	.short	0x0015
        /*0026*/ 	.short	0x0088
        /*0028*/ 	.byte	0x00, 0xf0, 0x11, 0x00


	//----- nvinfo : EIATTR_KPARAM_INFO
	.align		4
.L_28751:
        /*002c*/ 	.byte	0x04, 0x17
        /*002e*/ 	.short	(.L_28753 - .L_28752)
.L_28752:
        /*0030*/ 	.word	0x00000000
        /*0034*/ 	.short	0x0014
        /*0036*/ 	.short	0x0084
        /*0038*/ 	.byte	0x00, 0xf0, 0x11, 0x00


	//----- nvinfo : EIATTR_KPARAM_INFO
	.align		4
.L_28753:
        /*003c*/ 	.byte	0x04, 0x17
        /*003e*/ 	.short	(.L_28755 - .L_28754)
.L_28754:
        /*0040*/ 	.word	0x00000000
        /*0044*/ 	.short	0x0013
        /*0046*/ 	.short	0x0080
        /*0048*/ 	.byte	0x00, 0xf0, 0x11, 0x00


	//----- nvinfo : EIATTR_KPARAM_INFO
	.align		4
.L_28755:
        /*004c*/ 	.byte	0x04, 0x17
        /*004e*/ 	.short	(.L_28757 - .L_28756)
.L_28756:
        /*0050*/ 	.word	0x00000000
        /*0054*/ 	.short	0x0012
        /*0056*/ 	.short	0x007c
        /*0058*/ 	.byte	0x00, 0xf0, 0x11, 0x00


	//----- nvinfo : EIATTR_KPARAM_INFO
	.align		4
.L_28757:
        /*005c*/ 	.byte	0x04, 0x17
        /*005e*/ 	.short	(.L_28759 - .L_28758)
.L_28758:
        /*0060*/ 	.word	0x00000000
        /*0064*/ 	.short	0x0011
        /*0066*/ 	.short	0x0078
        /*0068*/ 	.byte	0x00, 0xf0, 0x11, 0x00


	//----- nvinfo : EIATTR_KPARAM_INFO
	.align		4
.L_28759:
        /*006c*/ 	.byte	0x04, 0x17
        /*006e*/ 	.short	(.L_28761 - .L_28760)
.L_28760:
        /*0070*/ 	.word	0x00000000
        /*0074*/ 	.short	0x0010
        /*0076*/ 	.short	0x0070
        /*0078*/ 	.byte	0x00, 0xf0, 0x21, 0x00


	//----- nvinfo : EIATTR_KPARAM_INFO
	.align		4
.L_28761:
        /*007c*/ 	.byte	0x04, 0x17
        /*007e*/ 	.short	(.L_28763 - .L_28762)
.L_28762:
        /*0080*/ 	.word	0x00000000
        /*0084*/ 	.short	0x000f
        /*0086*/ 	.short	0x0068
        /*0088*/ 	.byte	0x00, 0xf0, 0x21, 0x00


	//----- nvinfo : EIATTR_KPARAM_INFO
	.align		4
.L_28763:
        /*008c*/ 	.byte	0x04, 0x17
        /*008e*/ 	.short	(.L_28765 - .L_28764)
.L_28764:
        /*0090*/ 	.word	0x00000000
        /*0094*/ 	.short	0x000e
        /*0096*/ 	.short	0x0060
        /*0098*/ 	.byte	0x00, 0xf0, 0x11, 0x00


	//----- nvinfo : EIATTR_KPARAM_INFO
	.align		4
.L_28765:
        /*009c*/ 	.byte	0x04, 0x17
        /*009e*/ 	.short	(.L_28767 - .L_28766)
.L_28766:
        /*00a0*/ 	.word	0x00000000
        /*00a4*/ 	.short	0x000d
        /*00a6*/ 	.short	0x005c
        /*00a8*/ 	.byte	0x00, 0xf0, 0x11, 0x00


	//----- nvinfo : EIATTR_KPARAM_INFO
	.align		4
.L_28767:
        /*00ac*/ 	.byte	0x04, 0x17
        /*00ae*/ 	.short	(.L_28769 - .L_28768)
.L_28768:
        /*00b0*/ 	.word	0x00000000
        /*00b4*/ 	.short	0x000c
        /*00b6*/ 	.short	0x0058
        /*00b8*/ 	.byte	0x00, 0xf0, 0x11, 0x00


	//----- nvinfo : EIATTR_KPARAM_INFO
	.align		4
.L_28769:
        /*00bc*/ 	.byte	0x04, 0x17
        /*00be*/ 	.short	(.L_28771 - .L_28770)
.L_28770:
        /*00c0*/ 	.word	0x00000000
        /*00c4*/ 	.short	0x000b
        /*00c6*/ 	.short	0x0050
        /*00c8*/ 	.byte	0x00, 0xf0, 0x21, 0x00


	//----- nvinfo : EIATTR_KPARAM_INFO
	.align		4
.L_28771:
        /*00cc*/ 	.byte	0x04, 0x17
        /*00ce*/ 	.short	(.L_28773 - .L_28772)
.L_28772:
        /*00d0*/ 	.word	0x00000000
        /*00d4*/ 	.short	0x000a
        /*00d6*/ 	.short	0x0048
        /*00d8*/ 	.byte	0x00, 0xf0, 0x11, 0x00


	//----- nvinfo : EIATTR_KPARAM_INFO
	.align		4
.L_28773:
        /*00dc*/ 	.byte	0x04, 0x17
        /*00de*/ 	.short	(.L_28775 - .L_28774)
.L_28774:
        /*00e0*/ 	.word	0x00000000
        /*00e4*/ 	.short	0x0009
        /*00e6*/ 	.short	0x0040
        /*00e8*/ 	.byte	0x00, 0xf0, 0x21, 0x00


	//----- nvinfo : EIATTR_KPARAM_INFO
	.align		4
.L_28775:
        /*00ec*/ 	.byte	0x04, 0x17
        /*00ee*/ 	.short	(.L_28777 - .L_28776)
.L_28776:
        /*00f0*/ 	.word	0x00000000
        /*00f4*/ 	.short	0x0008
        /*00f6*/ 	.short	0x0038
        /*00f8*/ 	.byte	0x00, 0xf0, 0x21, 0x00


	//----- nvinfo : EIATTR_KPARAM_INFO
	.align		4
.L_28777:
        /*00fc*/ 	.byte	0x04, 0x17
        /*00fe*/ 	.short	(.L_28779 - .L_28778)
.L_28778:
        /*0100*/ 	.word	0x00000000
        /*0104*/ 	.short	0x0007
        /*0106*/ 	.short	0x0034
        /*0108*/ 	.byte	0x00, 0xf0, 0x11, 0x00


	//----- nvinfo : EIATTR_KPARAM_INFO
	.align		4
.L_28779:
        /*010c*/ 	.byte	0x04, 0x17
        /*010e*/ 	.short	(.L_28781 - .L_28780)
.L_28780:
        /*0110*/ 	.word	0x00000000
        /*0114*/ 	.short	0x0006
        /*0116*/ 	.short	0x0030
        /*0118*/ 	.byte	0x00, 0xf0, 0x11, 0x00


	//----- nvinfo : EIATTR_KPARAM_INFO
	.align		4
.L_28781:
        /*011c*/ 	.byte	0x04, 0x17
        /*011e*/ 	.short	(.L_28783 - .L_28782)
.L_28782:
        /*0120*/ 	.word	0x00000000
        /*0124*/ 	.short	0x0005
        /*0126*/ 	.short	0x0028
        /*0128*/ 	.byte	0x00, 0xf0, 0x21, 0x00


	//----- nvinfo : EIATTR_KPARAM_INFO
	.align		4
.L_28783:
        /*012c*/ 	.byte	0x04, 0x17
        /*012e*/ 	.short	(.L_28785 - .L_28784)
.L_28784:
        /*0130*/ 	.word	0x00000000
        /*0134*/ 	.short	0x0004
        /*0136*/ 	.short	0x0020
        /*0138*/ 	.byte	0x00, 0xf0, 0x21, 0x00


	//----- nvinfo : EIATTR_KPARAM_INFO
	.align		4
.L_28785:
        /*013c*/ 	.byte	0x04, 0x17
        /*013e*/ 	.short	(.L_28787 - .L_28786)
.L_28786:
        /*0140*/ 	.word	0x00000000
        /*0144*/ 	.short	0x0003
        /*0146*/ 	.short	0x0018
        /*0148*/ 	.byte	0x00, 0xf0, 0x21, 0x00


	//----- nvinfo : EIATTR_KPARAM_INFO
	.align		4
.L_28787:
        /*014c*/ 	.byte	0x04, 0x17
        /*014e*/ 	.short	(.L_28789 - .L_28788)
.L_28788:
        /*0150*/ 	.word	0x00000000
        /*0154*/ 	.short	0x0002
        /*0156*/ 	.short	0x0010
        /*0158*/ 	.byte	0x00, 0xf0, 0x21, 0x00


	//----- nvinfo : EIATTR_KPARAM_INFO
	.align		4
.L_28789:
        /*015c*/ 	.byte	0x04, 0x17
        /*015e*/ 	.short	(.L_28791 - .L_28790)
.L_28790:
        /*0160*/ 	.word	0x00000000
        /*0164*/ 	.short	0x0001
        /*0166*/ 	.short	0x0008
        /*0168*/ 	.byte	0x00, 0xf0, 0x21, 0x00


	//----- nvinfo : EIATTR_KPARAM_INFO
	.align		4
.L_28791:
        /*016c*/ 	.byte	0x04, 0x17
        /*016e*/ 	.short	(.L_28793 - .L_28792)
.L_28792:
        /*0170*/ 	.word	0x00000000
        /*0174*/ 	.short	0x0000
        /*0176*/ 	.short	0x0000
        /*0178*/ 	.byte	0x00, 0xf0, 0x21, 0x00


	//----- nvinfo : EIATTR_MAXREG_COUNT
	.align		4
.L_28793:
        /*017c*/ 	.byte	0x03, 0x1b
        /*017e*/ 	.short	0x00ff


	//----- nvinfo : EIATTR_NUM_BARRIERS
	.align		4
        /*0180*/ 	.byte	0x02, 0x4c
        /*0182*/ 	.byte	0x01
	.zero		1


	//----- nvinfo : EIATTR_MERCURY_ISA_VERSION
	.align		4
        /*0184*/ 	.byte	0x03, 0x5f
        /*0186*/ 	.short	0x0000


	//----- nvinfo : EIATTR_COOP_GROUP_MASK_REGIDS
	.align		4
        /*0188*/ 	.byte	0x04, 0x29
        /*018a*/ 	.short	(.L_28795 - .L_28794)


	//   ....[0]....
.L_28794:
        /*018c*/ 	.word	0xffffffff


	//   ....[1]....
        /*0190*/ 	.word	0xffffffff


	//   ....[2]....
        /*0194*/ 	.word	0xffffffff


	//   ....[3]....
        /*0198*/ 	.word	0xffffffff


	//   ....[4]....
        /*019c*/ 	.word	0xffffffff


	//   ....[5]....
        /*01a0*/ 	.word	0xffffffff


	//   ....[6]....
        /*01a4*/ 	.word	0xffffffff


	//   ....[7]....
        /*01a8*/ 	.word	0xffffffff


	//   ....[8]....
        /*01ac*/ 	.word	0xffffffff


	//   ....[9]....
        /*01b0*/ 	.word	0xffffffff


	//   ....[10]....
        /*01b4*/ 	.word	0xffffffff


	//   ....[11]....
        /*01b8*/ 	.word	0xffffffff


	//   ....[12]....
        /*01bc*/ 	.word	0xffffffff


	//   ....[13]....
        /*01c0*/ 	.word	0xffffffff


	//   ....[14]....
        /*01c4*/ 	.word	0xffffffff


	//   ....[15]....
        /*01c8*/ 	.word	0xffffffff


	//   ....[16]....
        /*01cc*/ 	.word	0xffffffff


	//   ....[17]....
        /*01d0*/ 	.word	0xffffffff


	//   ....[18]....
        /*01d4*/ 	.word	0xffffffff


	//   ....[19]....
        /*01d8*/ 	.word	0xffffffff


	//   ....[20]....
        /*01dc*/ 	.word	0xffffffff


	//----- nvinfo : EIATTR_COOP_GROUP_INSTR_OFFSETS
	.align		4
.L_28795:
        /*01e0*/ 	.byte	0x04, 0x28
        /*01e2*/ 	.short	(.L_28797 - .L_28796)


	//   ....[0]....
.L_28796:
        /*01e4*/ 	.word	0x00002e60


	//   ....[1]....
        /*01e8*/ 	.word	0x00002e90


	//   ....[2]....
        /*01ec*/ 	.word	0x00003010


	//   ....[3]....
        /*01f0*/ 	.word	0x00003040


	//   ....[4]....
        /*01f4*/ 	.word	0x00003060


	//   ....[5]....
        /*01f8*/ 	.word	0x00003150


	//   ....[6]....
        /*01fc*/ 	.word	0x00003170


	//   ....[7]....
        /*0200*/ 	.word	0x00003190


	//   ....[8]....
        /*0204*/ 	.word	0x00003fd0


	//   ....[9]....
        /*0208*/ 	.word	0x00004030


	//   ....[10]....
        /*020c*/ 	.word	0x00004060


	//   ....[11]....
        /*0210*/ 	.word	0x00004080


	//   ....[12]....
        /*0214*/ 	.word	0x000040a0


	//   ....[13]....
        /*0218*/ 	.word	0x000040f0


	//   ....[14]....
        /*021c*/ 	.word	0x00004110


	//   ....[15]....
        /*0220*/ 	.word	0x00004130


	//   ....[16]....
        /*0224*/ 	.word	0x00006920


	//   ....[17]....
        /*0228*/ 	.word	0x000069a0


	//   ....[18]....
        /*022c*/ 	.word	0x00006a20


	//   ....[19]....
        /*0230*/ 	.word	0x00006aa0


	//   ....[20]....
        /*0234*/ 	.word	0x00006b10


	//----- nvinfo : EIATTR_EXIT_INSTR_OFFSETS
	.align		4
.L_28797:
        /*0238*/ 	.byte	0x04, 0x1c
        /*023a*/ 	.short	(.L_28799 - .L_28798)


	//   ....[0]....
.L_28798:
        /*023c*/ 	.word	0x00000090


	//   ....[1]....
        /*0240*/ 	.word	0x00006530


	//   ....[2]....
        /*0244*/ 	.word	0x000068c0


	//----- nvinfo : EIATTR_CTAIDZ_USED
	.align		4
.L_28799:
        /*0248*/ 	.byte	0x01, 0x04
	.zero		2


	//----- nvinfo : EIATTR_CRS_STACK_SIZE
	.align		4
        /*024c*/ 	.byte	0x04, 0x1e
        /*024e*/ 	.short	(.L_28801 - .L_28800)
.L_28800:
        /*0250*/ 	.word	0x00000000
.L_28801:


//--------------------- .nv.info._ZN4vllm25paged_attention_v2_kernelIttLi128ELi8ELi128ELNS_18Fp8KVCacheDataTypeE0ELb0ELi512EEEvPfS2_PT_PKS3_PKT0_S9_ifPKiSB_iPKfiiiSD_SD_iiiii --------------------------
	.section	.nv.info._ZN4vllm25paged_attention_v2_kernelIttLi128ELi8ELi128ELNS_18Fp8KVCacheDataTypeE0ELb0ELi512EEEvPfS2_PT_PKS3_PKT0_S9_ifPKiSB_iPKfiiiSD_SD_iiiii,"",@"SHT_CUDA_INFO"
	.sectionflags	@""
	.align	4


	//----- nvinfo : EIATTR_CUDA_API_VERSION
	.align		4
        /*0000*/ 	.byte	0x04, 0x37
        /*0002*/ 	.short	(.L_28803 - .L_28802)
.L_28802:
        /*0004*/ 	.word	0x00000082


	//----- nvinfo : EIATTR_SW2861232_WAR
	.align		4
.L_28803:
        /*0008*/ 	.byte	0x01, 0x35
	.zero		2


	//----- nvinfo : EIATTR_PARAM_CBANK
	.align		4
        /*000c*/ 	.byte	0x04, 0x0a
        /*000e*/ 	.short	(.L_28805 - .L_28804)
	.align		4
.L_28804:
        /*0010*/ 	.word	index@(.nv.constant0._ZN4vllm25paged_attention_v2_kernelIttLi128ELi8ELi128ELNS_18Fp8KVCacheDataTypeE0ELb0ELi512EEEvPfS2_PT_PKS3_PKT0_S9_ifPKiSB_iPKfiiiSD_SD_iiiii)
        /*0014*/ 	.short	0x0160
        /*0016*/ 	.short	0x008c


	//----- nvinfo : EIATTR_CBANK_PARAM_SIZE
	.align		4
.L_28805:
        /*0018*/ 	.byte	0x03, 0x19
        /*001a*/ 	.short	0x008c


	//----- nvinfo : EIATTR_KPARAM_INFO
	.align		4
        /*001c*/ 	.byte	0x04, 0x17
        /*001e*/ 	.short	(.L_28807 - .L_28806)
.L_28806:
        /*0020*/ 	.word	0x00000000
        /*0024*/ 	.short	0x0015
        /*0026*/ 	.short	0x0088
        /*0028*/ 	.byte	0x00, 0xf0, 0x11, 0x00


	//----- nvinfo : EIATTR_KPARAM_INFO
	.align		4
.L_28807:
        /*002c*/ 	.byte	0x04, 0x17
        /*002e*/ 	.short	(.L_28809 - .L_28808)
.L_28808:
        /*0030*/ 	.word	0x00000000
        /*0034*/ 	.short	0x0014
        /*0036*/ 	.short	0x0084
        /*0038*/ 	.byte	0x00, 0xf0, 0x11, 0x00


	//----- nvinfo : EIATTR_KPARAM_INFO
	.align		4
.L_28809:
        /*003c*/ 	.byte	0x04, 0x17
        /*003e*/ 	.short	(.L_28811 - .L_28810)
.L_28810:
        /*0040*/ 	.word	0x00000000
        /*0044*/ 	.short	0x0013
        /*0046*/ 	.short	0x0080
        /*0048*/ 	.byte	0x00, 0xf0, 0x11, 0x00


	//----- nvinfo : EIATTR_KPARAM_INFO
	.align		4
.L_28811:
        /*004c*/ 	.byte	0x04, 0x17
        /*004e*/ 	.short	(.L_28813 - .L_28812)
.L_28812:
        /*0050*/ 	.word	0x00000000
        /*0054*/ 	.short	0x0012
        /*0056*/ 	.short	0x007c
        /*0058*/ 	.byte	0x00, 0xf0, 0x11, 0x00


	//----- nvinfo : EIATTR_KPARAM_INFO
	.align		4
.L_28813:
        /*005c*/ 	.byte	0x04, 0x17
        /*005e*/ 	.short	(.L_28815 - .L_28814)
.L_28814:
        /*0060*/ 	.word	0x00000000
        /*0064*/ 	.short	0x0011
        /*0066*/ 	.short	0x0078
        /*0068*/ 	.byte	0x00, 0xf0, 0x11, 0x00


	//----- nvinfo : EIATTR_KPARAM_INFO
	.align		4
.L_28815:
        /*006c*/ 	.byte	0x04, 0x17
        /*006e*/ 	.short	(.L_28817 - .L_28816)
.L_28816:
        /*0070*/ 	.word	0x00000000
        /*0074*/ 	.short	0x0010
        /*0076*/ 	.short	0x0070
        /*0078*/ 	.byte	0x00, 0xf0, 0x21, 0x00


	//----- nvinfo : EIATTR_KPARAM_INFO
	.align		4
.L_28817:
        /*007c*/ 	.byte	0x04, 0x17
        /*007e*/ 	.short	(.L_28819 - .L_28818)
.L_28818:
        /*0080*/ 	.word	0x00000000
        /*0084*/ 	.short	0x000f
        /*0086*/ 	.short	0x0068
        /*0088*/ 	.byte	0x00, 0xf0, 0x21, 0x00


	//----- nvinfo : EIATTR_KPARAM_INFO
	.align		4
.L_28819:
        /*008c*/ 	.byte	0x04, 0x17
        /*008e*/ 	.short	(.L_28821 - .L_28820)
.L_28820:
        /*0090*/ 	.word	0x00000000
        /*0094*/ 	.short	0x000e
        /*0096*/ 	.short	0x0060
        /*0098*/ 	.byte	0x00, 0xf0, 0x11, 0x00


	//----- nvinfo : EIATTR_KPARAM_INFO
	.align		4
.L_28821:
        /*009c*/ 	.byte	0x04, 0x17
        /*009e*/ 	.short	(.L_28823 - .L_28822)
.L_28822:
        /*00a0*/ 	.word	0x00000000
        /*00a4*/ 	.short	0x000d
        /*00a6*/ 	.short	0x005c
        /*00a8*/ 	.byte	0x00, 0xf0, 0x11, 0x00


	//----- nvinfo : EIATTR_KPARAM_INFO
	.align		4
.L_28823:
        /*00ac*/ 	.byte	0x04, 0x17
        /*00ae*/ 	.short	(.L_28825 - .L_28824)
.L_28824:
        /*00b0*/ 	.word	0x00000000
        /*00b4*/ 	.short	0x000c
        /*00b6*/ 	.short	0x0058
        /*00b8*/ 	.byte	0x00, 0xf0, 0x11, 0x00


	//----- nvinfo : EIATTR_KPARAM_INFO
	.align		4
.L_28825:
        /*00bc*/ 	.byte	0x04, 0x17
        /*00be*/ 	.short	(.L_28827 - .L_28826)
.L_28826:
        /*00c0*/ 	.word	0x00000000
        /*00c4*/ 	.short	0x000b
        /*00c6*/ 	.short	0x0050
        /*00c8*/ 	.byte	0x00, 0xf0, 0x21, 0x00


	//----- nvinfo : EIATTR_KPARAM_INFO
	.align		4
.L_28827:
        /*00cc*/ 	.byte	0x04, 0x17
        /*00ce*/ 	.short	(.L_28829 - .L_28828)
.L_28828:
        /*00d0*/ 	.word	0x00000000
        /*00d4*/ 	.short	0x000a
        /*00d6*/ 	.short	0x0048
        /*00d8*/ 	.byte	0x00, 0xf0, 0x11, 0x00


	//----- nvinfo : EIATTR_KPARAM_INFO
	.align		4
.L_28829:
        /*00dc*/ 	.byte	0x04, 0x17
        /*00de*/ 	.short	(.L_28831 - .L_28830)
.L_28830:
        /*00e0*/ 	.word	0x00000000
        /*00e4*/ 	.short	0x0009
        /*00e6*/ 	.short	0x0040
        /*00e8*/ 	.byte	0x00, 0xf0, 0x21, 0x00


	//----- nvinfo : EIATTR_KPARAM_INFO
	.align		4
.L_28831:
        /*00ec*/ 	.byte	0x04, 0x17
        /*00ee*/ 	.short	(.L_28833 - .L_28832)
.L_28832:
        /*00f0*/ 	.word	0x00000000
        /*00f4*/ 	.short	0x0008
        /*00f6*/ 	.short	0x0038
        /*00f8*/ 	.byte	0x00, 0xf0, 0x21, 0x00


	//----- nvinfo : EIATTR_KPARAM_INFO
	.align		4
.L_28833:
        /*00fc*/ 	.byte	0x04, 0x17
        /*00fe*/ 	.short	(.L_28835 - .L_28834)
.L_28834:
        /*0100*/ 	.word	0x00000000
        /*0104*/ 	.short	0x0007
        /*0106*/ 	.short	0x0034
        /*0108*/ 	.byte	0x00, 0xf0, 0x11, 0x00


	//----- nvinfo : EIATTR_KPARAM_INFO
	.align		4
.L_28835:
        /*010c*/ 	.byte	0x04, 0x17
        /*010e*/ 	.short	(.L_28837 - .L_28836)
.L_28836:
        /*0110*/ 	.word	0x00000000
        /*0114*/ 	.short	0x0006
        /*0116*/ 	.short	0x0030
        /*0118*/ 	.byte	0x00, 0xf0, 0x11, 0x00


	//----- nvinfo : EIATTR_KPARAM_INFO
	.align		4
.L_28837:
        /*011c*/ 	.byte	0x04, 0x17
        /*011e*/ 	.short	(.L_28839 - .L_28838)
.L_28838:
        /*0120*/ 	.word	0x00000000
        /*0124*/ 	.short	0x0005
        /*0126*/ 	.short	0x0028
        /*0128*/ 	.byte	0x00, 0xf0, 0x21, 0x00


	//----- nvinfo : EIATTR_KPARAM_INFO
	.align		4
.L_28839:
        /*012c*/ 	.byte	0x04, 0x17
        /*012e*/ 	.short	(.L_28841 - .L_28840)
.L_28840:
        /*0130*/ 	.word	0x00000000
        /*0134*/ 	.short	0x0004
        /*0136*/ 	.short	0x0020
        /*0138*/ 	.byte	0x00, 0xf0, 0x21, 0x00


	//----- nvinfo : EIATTR_KPARAM_INFO
	.align		4
.L_28841:
        /*013c*/ 	.byte	0x04, 0x17
        /*013e*/ 	.short	(.L_28843 - .L_28842)
.L_28842:
        /*0140*/ 	.word	0x00000000
        /*0144*/ 	.short	0x0003
        /*0146*/ 	.short	0x0018
        /*0148*/ 	.byte	0x00, 0xf0, 0x21, 0x00


	//----- nvinfo : EIATTR_KPARAM_INFO
	.align		4
.L_28843:
        /*014c*/ 	.byte	0x04, 0x17
        /*014e*/ 	.short	(.L_28845 - .L_28844)
.L_28844:
        /*0150*/ 	.word	0x00000000
        /*0154*/ 	.short	0x0002
        /*0156*/ 	.short	0x0010
        /*0158*/ 	.byte	0x00, 0xf0, 0x21, 0x00


	//----- nvinfo : EIATTR_KPARAM_INFO
	.align		4
.L_28845:
        /*015c*/ 	.byte	0x04, 0x17
        /*015e*/ 	.short	(.L_28847 - .L_28846)
.L_28846:
        /*0160*/ 	.word	0x00000000
        /*0164*/ 	.short	0x0001
        /*0166*/ 	.short	0x0008
        /*0168*/ 	.byte	0x00, 0xf0, 0x21, 0x00


	//----- nvinfo : EIATTR_KPARAM_INFO
	.align		4
.L_28847:
        /*016c*/ 	.byte	0x04, 0x17
        /*016e*/ 	.short	(.L_28849 - .L_28848)
.L_28848:
        /*0170*/ 	.word	0x00000000
        /*0174*/ 	.short	0x0000
        /*0176*/ 	.short	0x0000
        /*0178*/ 	.byte	0x00, 0xf0, 0x21, 0x00


	//----- nvinfo : EIATTR_MAXREG_COUNT
	.align		4
.L_28849:
        /*017c*/ 	.byte	0x03, 0x1b
        /*017e*/ 	.short	0x00ff


	//----- nvinfo : EIATTR_NUM_BARRIERS
	.align		4
        /*0180*/ 	.byte	0x02, 0x4c
        /*0182*/ 	.byte	0x01
	.zero		1


	//----- nvinfo : EIATTR_MERCURY_ISA_VERSION
	.align		4
        /*0184*/ 	.byte	0x03, 0x5f
        /*0186*/ 	.short	0x0000


	//----- nvinfo : EIATTR_COOP_GROUP_MASK_REGIDS
	.align		4
        /*0188*/ 	.byte	0x04, 0x29
        /*018a*/ 	.short	(.L_28851 - .L_28850)


	//   ....[0]....
.L_28850:
        /*018c*/ 	.word	0xffffffff


	//   ....[1]....
        /*0190*/ 	.word	0xffffffff


	//   ....[2]....
        /*0194*/ 	.word	0xffffffff


	//   ....[3]....
        /*0198*/ 	.word	0xffffffff


	//   ....[4]....
        /*019c*/ 	.word	0xffffffff


	//   ....[5]....
        /*01a0*/ 	.word	0xffffffff


	//   ....[6]....
        /*01a4*/ 	.word	0xffffffff


	//   ....[7]....
        /*01a8*/ 	.word	0xffffffff


	//   ....[8]....
        /*01ac*/ 	.word	0xffffffff


	//   ....[9]....
        /*01b0*/ 	.word	0xffffffff


	//   ....[10]....
        /*01b4*/ 	.word	0xffffffff


	//   ....[11]....
        /*01b8*/ 	.word	0xffffffff


	//   ....[12]....
        /*01bc*/ 	.word	0xffffffff


	//   ....[13]....
        /*01c0*/ 	.word	0xffffffff


	//   ....[14]....
        /*01c4*/ 	.word	0xffffffff


	//   ....[15]....
        /*01c8*/ 	.word	0xffffffff


	//   ....[16]....
        /*01cc*/ 	.word	0xffffffff


	//   ....[17]....
        /*01d0*/ 	.word	0xffffffff


	//   ....[18]....
        /*01d4*/ 	.word	0xffffffff


	//   ....[19]....
        /*01d8*/ 	.word	0xffffffff


	//   ....[20]....
        /*01dc*/ 	.word	0xffffffff


	//----- nvinfo : EIATTR_COOP_GROUP_INSTR_OFFSETS
	.align		4
.L_28851:
        /*01e0*/ 	.byte	0x04, 0x28
        /*01e2*/ 	.short	(.L_28853 - .L_28852)


	//   ....[0]....
.L_28852:
        /*01e4*/ 	.word	0x000022c0


	//   ....[1]....
        /*01e8*/ 	.word	0x000022f0


	//   ....[2]....
        /*01ec*/ 	.word	0x00002460


	//   ....[3]....
        /*01f0*/ 	.word	0x00002490


	//   ....[4]....
        /*01f4*/ 	.word	0x000024b0


	//   ....[5]....
        /*01f8*/ 	.word	0x000025a0


	//   ....[6]....
        /*01fc*/ 	.word	0x000025c0


	//   ....[7]....
        /*0200*/ 	.word	0x000025e0


	//   ....[8]....
        /*0204*/ 	.word	0x00003420


	//   ....[9]....
        /*0208*/ 	.word	0x00003480


	//   ....[10]....
        /*020c*/ 	.word	0x000034b0


	//   ....[11]....
        /*0210*/ 	.word	0x000034d0


	//   ....[12]....
        /*0214*/ 	.word	0x000034f0


	//   ....[13]....
        /*0218*/ 	.word	0x00003540


	//   ....[14]....
        /*021c*/ 	.word	0x00003560


	//   ....[15]....
        /*0220*/ 	.word	0x00003580


	//   ....[16]....
        /*0224*/ 	.word	0x00005560


	//   ....[17]....
        /*0228*/ 	.word	0x000055e0


	//   ....[18]....
        /*022c*/ 	.word	0x00005660


	//   ....[19]....
        /*0230*/ 	.word	0x000056e0


	//   ....[20]....
        /*0234*/ 	.word	0x00005750


	//----- nvinfo : EIATTR_EXIT_INSTR_OFFSETS
	.align		4
.L_28853:
        /*0238*/ 	.byte	0x04, 0x1c
        /*023a*/ 	.short	(.L_28855 - .L_28854)


	//   ....[0]....
.L_28854:
        /*023c*/ 	.word	0x00000090


	//   ....[1]....
        /*0240*/ 	.word	0x00005200


	//   ....[2]....
        /*0244*/ 	.word	0x00005500


	//----- nvinfo : EIATTR_CTAIDZ_USED
	.align		4
.L_28855:
        /*0248*/ 	.byte	0x01, 0x04
	.zero		2


	//----- nvinfo : EIATTR_CRS_STACK_SIZE
	.align		4
        /*024c*/ 	.byte	0x04, 0x1e
        /*024e*/ 	.short	(.L_28857 - .L_28856)
.L_28856:
        /*0250*/ 	.word	0x00000000
.L_28857:


//--------------------- .nv.info._ZN4vllm25paged_attention_v2_kernelIttLi120ELi8ELi128ELNS_18Fp8KVCacheDataTypeE0ELb0ELi512EEEvPfS2_PT_PKS3_PKT0_S9_ifPKiSB_iPKfiiiSD_SD_iiiii --------------------------
	.section	.nv.info._ZN4vllm25paged_attention_v2_kernelIttLi120ELi8ELi128ELNS_18Fp8KVCacheDataTypeE0ELb0ELi512EEEvPfS2_PT_PKS3_PKT0_S9_ifPKiSB_iPKfiiiSD_SD_iiiii,"",@"SHT_CUDA_INFO"
	.sectionflags	@""
	.align	4


	//----- nvinfo : EIATTR_CUDA_API_VERSION
	.align		4
        /*0000*/ 	.byte	0x04, 0x37
        /*0002*/ 	.short	(.L_28859 - .L_28858)
.L_28858:
        /*0004*/ 	.word	0x00000082


	//----- nvinfo : EIATTR_SW2861232_WAR
	.align		4
.L_28859:
        /*0008*/ 	.byte	0x01, 0x35
	.zero		2


	//----- nvinfo : EIATTR_PARAM_CBANK
	.align		4
        /*000c*/ 	.byte	0x04, 0x0a
        /*000e*/ 	.short	(.L_28861 - .L_28860)
	.align		4
.L_28860:
        /*0010*/ 	.word	index@(.nv.constant0._ZN4vllm25paged_attention_v2_kernelIttLi120ELi8ELi128ELNS_18Fp8KVCacheDataTypeE0ELb0ELi512EEEvPfS2_PT_PKS3_PKT0_S9_ifPKiSB_iPKfiiiSD_SD_iiiii)
        /*0014*/ 	.short	0x0160
        /*0016*/ 	.short	0x008c


	//----- nvinfo : EIATTR_CBANK_PARAM_SIZE
	.align		4
.L_28861:
        /*0018*/ 	.byte	0x03, 0x19
        /*001a*/ 	.short	0x008c


	//----- nvinfo : EIATTR_KPARAM_INFO
	.align		4
        /*001c*/ 	.byte	0x04, 0x17
        /*001e*/ 	.short	(.L_28863 - .L_28862)
.L_28862:
        /*0020*/ 	.word	0x00000000
        /*0024*/ 	.short	0x0015
        /*0026*/ 	.short	0x0088
        /*0028*/ 	.byte	0x00, 0xf0, 0x11, 0x00


	//----- nvinfo : EIATTR_KPARAM_INFO
	.align		4
.L_28863:
        /*002c*/ 	.byte	0x04, 0x17
        /*002e*/ 	.short	(.L_28865 - .L_28864)
.L_28864:
        /*0030*/ 	.word	0x00000000
        /*0034*/ 	.short	0x0014
        /*0036*/ 	.short	0x0084
        /*0038*/ 	.byte	0x00, 0xf0, 0x11, 0x00


	//----- nvinfo : EIATTR_KPARAM_INFO
	.align		4
.L_28865:
        /*003c*/ 	.byte	0x04, 0x17
        /*003e*/ 	.short	(.L_28867 - .L_28866)
.L_28866:
        /*0040*/ 	.word	0x00000000
        /*0044*/ 	.short	0x0013
        /*0046*/ 	.short	0x0080
        /*0048*/ 	.byte	0x00, 0xf0, 0x11, 0x00


	//----- nvinfo : EIATTR_KPARAM_INFO
	.align		4
.L_28867:
        /*004c*/ 	.byte	0x04, 0x17
        /*004e*/ 	.short	(.L_28869 - .L_28868)
.L_28868:
        /*0050*/ 	.word	0x00000000
        /*0054*/ 	.short	0x0012
        /*0056*/ 	.short	0x007c
        /*0058*/ 	.byte	0x00, 0xf0, 0x11, 0x00


	//----- nvinfo : EIATTR_KPARAM_INFO
	.align		4
.L_28869:
        /*005c*/ 	.byte	0x04, 0x17
        /*005e*/ 	.short	(.L_28871 - .L_28870)
.L_28870:
        /*0060*/ 	.word	0x00000000
        /*0064*/ 	.short	0x0011
        /*0066*/ 	.short	0x0078
        /*0068*/ 	.byte	0x00, 0xf0, 0x11, 0x00


	//----- nvinfo : EIATTR_KPARAM_INFO
	.align		4
.L_28871:
        /*006c*/ 	.byte	0x04, 0x17
        /*006e*/ 	.short	(.L_28873 - .L_28872)
.L_28872:
        /*0070*/ 	.word	0x00000000
        /*0074*/ 	.short	0x0010
        /*0076*/ 	.short	0x0070
        /*0078*/ 	.byte	0x00, 0xf0, 0x21, 0x00


	//----- nvinfo : EIATTR_KPARAM_INFO
	.align		4
.L_28873:
        /*007c*/ 	.byte	0x04, 0x17
        /*007e*/ 	.short	(.L_28875 - .L_28874)
.L_28874:
        /*0080*/ 	.word	0x00000000
        /*0084*/ 	.short	0x000f
        /*0086*/ 	.short	0x0068
        /*0088*/ 	.byte	0x00, 0xf0, 0x21, 0x00


	//----- nvinfo : EIATTR_KPARAM_INFO
	.align		4
.L_28875:
        /*008c*/ 	.byte	0x04, 0x17
        /*008e*/ 	.short	(.L_28877 - .L_28876)
.L_28876:
        /*0090*/ 	.word	0x00000000
        /*0094*/ 	.short	0x000e
        /*0096*/ 	.short	0x0060
        /*0098*/ 	.byte	0x00, 0xf0, 0x11, 0x00


	//----- nvinfo : EIATTR_KPARAM_INFO
	.align		4
.L_28877:
        /*009c*/ 	.byte	0x04, 0x17
        /*009e*/ 	.short	(.L_28879 - .L_28878)
.L_28878:
        /*00a0*/ 	.word	0x00000000
        /*00a4*/ 	.short	0x000d
        /*00a6*/ 	.short	0x005c
        /*00a8*/ 	.byte	0x00, 0xf0, 0x11, 0x00


	//----- nvinfo : EIATTR_KPARAM_INFO
	.align		4
.L_28879:
        /*00ac*/ 	.byte	0x04, 0x17
        /*00ae*/ 	.short	(.L_28881 - .L_28880)
.L_28880:
        /*00b0*/ 	.word	0x00000000
        /*00b4*/ 	.short	0x000c
        /*00b6*/ 	.short	0x0058
        /*00b8*/ 	.byte	0x00, 0xf0, 0x11, 0x00


	//----- nvinfo : EIATTR_KPARAM_INFO
	.align		4
.L_28881:
        /*00bc*/ 	.byte	0x04, 0x17
        /*00be*/ 	.short	(.L_28883 - .L_28882)
.L_28882:
        /*00c0*/ 	.word	0x00000000
        /*00c4*/ 	.short	0x000b
        /*00c6*/ 	.short	0x0050
        /*00c8*/ 	.byte	0x00, 0xf0, 0x21, 0x00


	//----- nvinfo : EIATTR_KPARAM_INFO
	.align		4
.L_28883:
        /*00cc*/ 	.byte	0x04, 0x17
        /*00ce*/ 	.short	(.L_28885 - .L_28884)
.L_28884:
        /*00d0*/ 	.word	0x00000000
        /*00d4*/ 	.short	0x000a
        /*00d6*/ 	.short	0x0048
        /*00d8*/ 	.byte	0x00, 0xf0, 0x11, 0x00


	//----- nvinfo : EIATTR_KPARAM_INFO
	.align		4
.L_28885:
        /*00dc*/ 	.byte	0x04, 0x17
        /*00de*/ 	.short	(.L_28887 - .L_28886)
.L_28886:
        /*00e0*/ 	.word	0x00000000
        /*00e4*/ 	.short	0x0009
        /*00e6*/ 	.short	0x0040
        /*00e8*/ 	.byte	0x00, 0xf0, 0x21, 0x00


	//----- nvinfo : EIATTR_KPARAM_INFO
	.align		4
.L_28887:
        /*00ec*/ 	.byte	0x04, 0x17
        /*00ee*/ 	.short	(.L_28889 - .L_28888)
.L_28888:
        /*00f0*/ 	.word	0x00000000
        /*00f4*/ 	.short	0x0008
        /*00f6*/ 	.short	0x0038
        /*00f8*/ 	.byte	0x00, 0xf0, 0x21, 0x00


	//----- nvinfo : EIATTR_KPARAM_INFO
	.align		4
.L_28889:
        /*00fc*/ 	.byte	0x04, 0x17
        /*00fe*/ 	.short	(.L_28891 - .L_28890)
.L_28890:
        /*0100*/ 	.word	0x00000000
        /*0104*/ 	.short	0x0007
        /*0106*/ 	.short	0x0034
        /*0108*/ 	.byte	0x00, 0xf0, 0x11, 0x00


	//----- nvinfo : EIATTR_KPARAM_INFO
	.align		4
.L_28891:
        /*010c*/ 	.byte	0x04, 0x17
        /*010e*/ 	.short	(.L_28893 - .L_28892)
.L_28892:
        /*0110*/ 	.word	0x00000000
        /*0114*/ 	.short	0x0006
        /*0116*/ 	.short	0x0030
        /*0118*/ 	.byte	0x00, 0xf0, 0x11, 0x00


	//----- nvinfo : EIATTR_KPARAM_INFO
	.align		4
.L_28893:
        /*011c*/ 	.byte	0x04, 0x17
        /*011e*/ 	.short	(.L_28895 - .L_28894)
.L_28894:
        /*0120*/ 	.word	0x00000000
        /*0124*/ 	.short	0x0005
        /*0126*/ 	.short	0x0028
        /*0128*/ 	.byte	0x00, 0xf0, 0x21, 0x00


	//----- nvinfo : EIATTR_KPARAM_INFO
	.align		4
.L_28895:
        /*012c*/ 	.byte	0x04, 0x17
        /*012e*/ 	.short	(.L_28897 - .L_28896)
.L_28896:
        /*0130*/ 	.word	0x00000000
        /*0134*/ 	.short	0x0004
        /*0136*/ 	.short	0x0020
        /*0138*/ 	.byte	0x00, 0xf0, 0x21, 0x00


	//----- nvinfo : EIATTR_KPARAM_INFO
	.align		4
.L_28897:
        /*013c*/ 	.byte	0x04, 0x17
        /*013e*/ 	.short	(.L_28899 - .L_28898)
.L_28898:
        /*0140*/ 	.word	0x00000000
        /*0144*/ 	.short	0x0003
        /*0146*/ 	.short	0x0018
        /*0148*/ 	.byte	0x00, 0xf0, 0x21, 0x00


	//----- nvinfo : EIATTR_KPARAM_INFO
	.align		4
.L_28899:
        /*014c*/ 	.byte	0x04, 0x17
        /*014e*/ 	.short	(.L_28901 - .L_28900)
.L_28900:
        /*0150*/ 	.word	0x00000000
        /*0154*/ 	.short	0x0002
        /*0156*/ 	.short	0x0010
        /*0158*/ 	.byte	0x00, 0xf0, 0x21, 0x00


	//----- nvinfo : EIATTR_KPARAM_INFO
	.align		4
.L_28901:
        /*015c*/ 	.byte	0x04, 0x17
        /*015e*/ 	.short	(.L_28903 - .L_28902)
.L_28902:
        /*0160*/ 	.word	0x00000000
        /*0164*/ 	.short	0x0001
        /*0166*/ 	.short	0x0008
        /*0168*/ 	.byte	0x00, 0xf0, 0x21, 0x00


	//----- nvinfo : EIATTR_KPARAM_INFO
	.align		4
.L_28903:
        /*016c*/ 	.byte	0x04, 0x17
        /*016e*/ 	.short	(.L_28905 - .L_28904)
.L_28904:
        /*0170*/ 	.word	0x00000000
        /*0174*/ 	.short	0x0000
        /*0176*/ 	.short	0x0000
        /*0178*/ 	.byte	0x00, 0xf0, 0x21, 0x00


	//----- nvinfo : EIATTR_MAXREG_COUNT
	.align		4
.L_28905:
        /*017c*/ 	.byte	0x03, 0x1b
        /*017e*/ 	.short	0x00ff


	//----- nvinfo : EIATTR_NUM_BARRIERS
	.align		4
        /*0180*/ 	.byte	0x02, 0x4c
        /*0182*/ 	.byte	0x01
	.zero		1


	//----- nvinfo : EIATTR_MERCURY_ISA_VERSION
	.align		4
        /*0184*/ 	.byte	0x03, 0x5f
        /*0186*/ 	.short	0x0000


	//----- nvinfo : EIATTR_COOP_GROUP_MASK_REGIDS
	.align		4
        /*0188*/ 	.byte	0x04, 0x29
        /*018a*/ 	.short	(.L_28907 - .L_28906)


	//   ....[0]....
.L_28906:
        /*018c*/ 	.word	0xffffffff


	//   ....[1]....
        /*0190*/ 	.word	0xffffffff


	//   ....[2]....
        /*0194*/ 	.word	0xffffffff


	//   ....[3]....
        /*0198*/ 	.word	0xffffffff


	//   ....[4]....
        /*019c*/ 	.word	0xffffffff


	//   ....[5]....
        /*01a0*/ 	.word	0xffffffff


	//   ....[6]....
        /*01a4*/ 	.word	0xffffffff


	//   ....[7]....
        /*01a8*/ 	.word	0xffffffff


	//   ....[8]....
        /*01ac*/ 	.word	0xffffffff


	//   ....[9]....
        /*01b0*/ 	.word	0xffffffff


	//   ....[10]....
        /*01b4*/ 	.word	0xffffffff


	//   ....[11]....
        /*01b8*/ 	.word	0xffffffff


	//   ....[12]....
        /*01bc*/ 	.word	0xffffffff


	//   ....[13]....
        /*01c0*/ 	.word	0xffffffff


	//   ....[14]....
        /*01c4*/ 	.word	0xffffffff


	//   ....[15]....
        /*01c8*/ 	.word	0xffffffff


	//   ....[16]....
        /*01cc*/ 	.word	0xffffffff


	//   ....[17]....
        /*01d0*/ 	.word	0xffffffff


	//   ....[18]....
        /*01d4*/ 	.word	0xffffffff


	//   ....[19]....
        /*01d8*/ 	.word	0xffffffff


	//   ....[20]....
        /*01dc*/ 	.word	0xffffffff


	//----- nvinfo : EIATTR_COOP_GROUP_INSTR_OFFSETS
	.align		4
.L_28907:
        /*01e0*/ 	.byte	0x04, 0x28
        /*01e2*/ 	.short	(.L_28909 - .L_28908)


	//   ....[0]....
.L_28908:
        /*01e4*/ 	.word	0x00002260


	//   ....[1]....
        /*01e8*/ 	.word	0x00002290


	//   ....[2]....
        /*01ec*/ 	.word	0x00002400


	//   ....[3]....
        /*01f0*/ 	.word	0x00002430


	//   ....[4]....
        /*01f4*/ 	.word	0x00002450


	//   ....[5]....
        /*01f8*/ 	.word	0x00002540


	//   ....[6]....
        /*01fc*/ 	.word	0x00002560


	//   ....[7]....
        /*0200*/ 	.word	0x00002580


	//   ....[8]....
        /*0204*/ 	.word	0x000033d0


	//   ....[9]....
        /*0208*/ 	.word	0x00003430


	//   ....[10]....
        /*020c*/ 	.word	0x00003460


	//   ....[11]....
        /*0210*/ 	.word	0x00003480


	//   ....[12]....
        /*0214*/ 	.word	0x000034a0


	//   ....[13]....
        /*0218*/ 	.word	0x000034f0


	//   ....[14]....
        /*021c*/ 	.word	0x00003510


	//   ....[15]....
        /*0220*/ 	.word	0x00003530


	//   ....[16]....
        /*0224*/ 	.word	0x00005680


	//   ....[17]....
        /*0228*/ 	.word	0x00005700


	//   ....[18]....
        /*022c*/ 	.word	0x00005780


	//   ....[19]....
        /*0230*/ 	.word	0x00005800


	//   ....[20]....
        /*0234*/ 	.word	0x00005870


	//----- nvinfo : EIATTR_EXIT_INSTR_OFFSETS
	.align		4
.L_28909:
        /*0238*/ 	.byte	0x04, 0x1c
        /*023a*/ 	.short	(.L_28911 - .L_28910)


	//   ....[0]....
.L_28910:
        /*023c*/ 	.word	0x000000b0


	//   ....[1]....
        /*0240*/ 	.word	0x00005350


	//   ....[2]....
        /*0244*/ 	.word	0x000055a0


	//   ....[3]....
        /*0248*/ 	.word	0x00005620


	//----- nvinfo : EIATTR_CTAIDZ_USED
	.align		4
.L_28911:
        /*024c*/ 	.byte	0x01, 0x04
	.zero		2


	//----- nvinfo : EIATTR_CRS_STACK_SIZE
	.align		4
        /*0250*/ 	.byte	0x04, 0x1e
        /*0252*/ 	.short	(.L_28913 - .L_28912)
.L_28912:
        /*0254*/ 	.word	0x00000000
.L_28913:


//--------------------- .nv.info._ZN4vllm25paged_attention_v2_kernelIttLi112ELi8ELi128ELNS_18Fp8KVCacheDataTypeE0ELb0ELi512EEEvPfS2_PT_PKS3_PKT0_S9_ifPKiSB_iPKfiiiSD_SD_iiiii --------------------------
	.section	.nv.info._ZN4vllm25paged_attention_v2_kernelIttLi112ELi8ELi128ELNS_18Fp8KVCacheDataTypeE0ELb0ELi512EEEvPfS2_PT_PKS3_PKT0_S9_ifPKiSB_iPKfiiiSD_SD_iiiii,"",@"SHT_CUDA_INFO"
	.sectionflags	@""
	.align	4


	//----- nvinfo : EIATTR_CUDA_API_VERSION
	.align		4
        /*0000*/ 	.byte	0x04, 0x37
        /*0002*/ 	.short	(.L_28915 - .L_28914)
.L_28914:
        /*0004*/ 	.word	0x00000082


	//----- nvinfo : EIATTR_SW2861232_WAR
	.align		4
.L_28915:
        /*0008*/ 	.byte	0x01, 0x35
	.zero		2


	//----- nvinfo : EIATTR_PARAM_CBANK
	.align		4
        /*000c*/ 	.byte	0x04, 0x0a
        /*000e*/ 	.short	(.L_28917 - .L_28916)
	.align		4
.L_28916:
        /*0010*/ 	.word	index@(.nv.constant0._ZN4vllm25paged_attention_v2_kernelIttLi112ELi8ELi128ELNS_18Fp8KVCacheDataTypeE0ELb0ELi512EEEvPfS2_PT_PKS3_PKT0_S9_ifPKiSB_iPKfiiiSD_SD_iiiii)
        /*0014*/ 	.short	0x0160
        /*0016*/ 	.short	0x008c


	//----- nvinfo : EIATTR_CBANK_PARAM_SIZE
	.align		4
.L_28917:
        /*0018*/ 	.byte	0x03, 0x19
        /*001a*/ 	.short	0x008c


	//----- nvinfo : EIATTR_KPARAM_INFO
	.align		4
        /*001c*/ 	.byte	0x04, 0x17
        /*001e*/ 	.short	(.L_28919 - .L_28918)
.L_28918:
        /*0020*/ 	.word	0x00000000
        /*0024*/ 	.short	0x0015
        /*0026*/ 	.short	0x0088
        /*0028*/ 	.byte	0x00, 0xf0, 0x11, 0x00


	//----- nvinfo : EIATTR_KPARAM_INFO
	.align		4
.L_28919:
        /*002c*/ 	.byte	0x04, 0x17
        /*002e*/ 	.short	(.L_28921 - .L_28920)
.L_28920:
        /*0030*/ 	.word	0x00000000
        /*0034*/ 	.short	0x0014
        /*0036*/ 	.short	0x0084
        /*0038*/ 	.byte	0x00, 0xf0, 0x11, 0x00


	//----- nvinfo : EIATTR_KPARAM_INFO
	.align		4
.L_28921:
        /*003c*/ 	.byte	0x04, 0x17
        /*003e*/ 	.short	(.L_28923 - .L_28922)
.L_28922:
        /*0040*/ 	.word	0x00000000
        /*0044*/ 	.short	0x0013
        /*0046*/ 	.short	0x0080
        /*0048*/ 	.byte	0x00, 0xf0, 0x11, 0x00


	//----- nvinfo : EIATTR_KPARAM_INFO
	.align		4
.L_28923:
        /*004c*/ 	.byte	0x04, 0x17
        /*004e*/ 	.short	(.L_28925 - .L_28924)
.L_28924:
        /*0050*/ 	.word	0x00000000
        /*0054*/ 	.short	0x0012
        /*0056*/ 	.short	0x007c
        /*0058*/ 	.byte	0x00, 0xf0, 0x11, 0x00


	//----- nvinfo : EIATTR_KPARAM_INFO
	.align		4
.L_28925:
        /*005c*/ 	.byte	0x04, 0x17
        /*005e*/ 	.short	(.L_28927 - .L_28926)
.L_28926:
        /*0060*/ 	.word	0x00000000
        /*0064*/ 	.short	0x0011
        /*0066*/ 	.short	0x0078
        /*0068*/ 	.byte	0x00, 0xf0, 0x11, 0x00


	//----- nvinfo : EIATTR_KPARAM_INFO
	.align		4
.L_28927:
        /*006c*/ 	.byte	0x04, 0x17
        /*006e*/ 	.short	(.L_28929 - .L_28928)
.L_28928:
        /*0070*/ 	.word	0x00000000
        /*0074*/ 	.short	0x0010
        /*0076*/ 	.short	0x0070
        /*0078*/ 	.byte	0x00, 0xf0, 0x21, 0x00


	//----- nvinfo : EIATTR_KPARAM_INFO
	.align		4
.L_28929:
        /*007c*/ 	.byte	0x04, 0x17
        /*007e*/ 	.short	(.L_28931 - .L_28930)
.L_28930:
        /*0080*/ 	.word	0x00000000
        /*0084*/ 	.short	0x000f
        /*0086*/ 	.short	0x0068
        /*0088*/ 	.byte	0x00, 0xf0, 0x21, 0x00


	//----- nvinfo : EIATTR_KPARAM_INFO
	.align		4
.L_28931:
        /*008c*/ 	.byte	0x04, 0x17
        /*008e*/ 	.short	(.L_28933 - .L_28932)
.L_28932:
        /*0090*/ 	.word	0x00000000
        /*0094*/ 	.short	0x000e
        /*0096*/ 	.short	0x0060
        /*0098*/ 	.byte	0x00, 0xf0, 0x11, 0x00


	//----- nvinfo : EIATTR_KPARAM_INFO
	.align		4
.L_28933:
        /*009c*/ 	.byte	0x04, 0x17
        /*009e*/ 	.short	(.L_28935 - .L_28934)
.L_28934:
        /*00a0*/ 	.word	0x00000000
        /*00a4*/ 	.short	0x000d
        /*00a6*/ 	.short	0x005c
        /*00a8*/ 	.byte	0x00, 0xf0, 0x11, 0x00


	//----- nvinfo : EIATTR_KPARAM_INFO
	.align		4
.L_28935:
        /*00ac*/ 	.byte	0x04, 0x17
        /*00ae*/ 	.short	(.L_28937 - .L_28936)
.L_28936:
        /*00b0*/ 	.word	0x00000000
        /*00b4*/ 	.short	0x000c
        /*00b6*/ 	.short	0x0058
        /*00b8*/ 	.byte	0x00, 0xf0, 0x11, 0x00


	//----- nvinfo : EIATTR_KPARAM_INFO
	.align		4
.L_28937:
        /*00bc*/ 	.byte	0x04, 0x17
        /*00be*/ 	.short	(.L_28939 - .L_28938)
.L_28938:
        /*00c0*/ 	.word	0x00000000
        /*00c4*/ 	.short	0x000b
        /*00c6*/ 	.short	0x0050
        /*00c8*/ 	.byte	0x00, 0xf0, 0x21, 0x00


	//----- nvinfo : EIATTR_KPARAM_INFO
	.align		4
.L_28939:
        /*00cc*/ 	.byte	0x04, 0x17
        /*00ce*/ 	.short	(.L_28941 - .L_28940)
.L_28940:
        /*00d0*/ 	.word	0x00000000
        /*00d4*/ 	.short	0x000a
        /*00d6*/ 	.short	0x0048
        /*00d8*/ 	.byte	0x00, 0xf0, 0x11, 0x00


	//----- nvinfo : EIATTR_KPARAM_INFO
	.align		4
.L_28941:
        /*00dc*/ 	.byte	0x04, 0x17
        /*00de*/ 	.short	(.L_28943 - .L_28942)
.L_28942:
        /*00e0*/ 	.word	0x00000000
        /*00e4*/ 	.short	0x0009
        /*00e6*/ 	.short	0x0040
        /*00e8*/ 	.byte	0x00, 0xf0, 0x21, 0x00


	//----- nvinfo : EIATTR_KPARAM_INFO
	.align		4
.L_28943:
        /*00ec*/ 	.byte	0x04, 0x17
        /*00ee*/ 	.short	(.L_28945 - .L_28944)
.L_28944:
        /*00f0*/ 	.word	0x00000000
        /*00f4*/ 	.short	0x0008
        /*00f6*/ 	.short	0x0038
        /*00f8*/ 	.byte	0x00, 0xf0, 0x21, 0x00


	//----- nvinfo : EIATTR_KPARAM_INFO
	.align		4
.L_28945:
        /*00fc*/ 	.byte	0x04, 0x17
        /*00fe*/ 	.short	(.L_28947 - .L_28946)
.L_28946:
        /*0100*/ 	.word	0x00000000
        /*0104*/ 	.short	0x0007
        /*0106*/ 	.short	0x0034
        /*0108*/ 	.byte	0x00, 0xf0, 0x11, 0x00


	//----- nvinfo : EIATTR_KPARAM_INFO
	.align		4
.L_28947:
        /*010c*/ 	.byte	0x04, 0x17
        /*010e*/ 	.short	(.L_28949 - .L_28948)
.L_28948:
        /*0110*/ 	.word	0x00000000
        /*0114*/ 	.short	0x0006
        /*0116*/ 	.short	0x0030
        /*0118*/ 	.byte	0x00, 0xf0, 0x11, 0x00


	//----- nvinfo : EIATTR_KPARAM_INFO
	.align		4
.L_28949:
        /*011c*/ 	.byte	0x04, 0x17
        /*011e*/ 	.short	(.L_28951 - .L_28950)
.L_28950:
        /*0120*/ 	.word	0x00000000
        /*0124*/ 	.short	0x0005
        /*0126*/ 	.short	0x0028
        /*0128*/ 	.byte	0x00, 0xf0, 0x21, 0x00


	//----- nvinfo : EIATTR_KPARAM_INFO
	.align		4
.L_28951:
        /*012c*/ 	.byte	0x04, 0x17
        /*012e*/ 	.short	(.L_28953 - .L_28952)
.L_28952:
        /*0130*/ 	.word	0x00000000
        /*0134*/ 	.short	0x0004
        /*0136*/ 	.short	0x0020
        /*0138*/ 	.byte	0x00, 0xf0, 0x21, 0x00


	//----- nvinfo : EIATTR_KPARAM_INFO
	.align		4
.L_28953:
        /*013c*/ 	.byte	0x04, 0x17
        /*013e*/ 	.short	(.L_28955 - .L_28954)
.L_28954:
        /*0140*/ 	.word	0x00000000
        /*0144*/ 	.short	0x0003
        /*0146*/ 	.short	0x0018
        /*0148*/ 	.byte	0x00, 0xf0, 0x21, 0x00


	//----- nvinfo : EIATTR_KPARAM_INFO
	.align		4
.L_28955:
        /*014c*/ 	.byte	0x04, 0x17
        /*014e*/ 	.short	(.L_28957 - .L_28956)
.L_28956:
        /*0150*/ 	.word	0x00000000
        /*0154*/ 	.short	0x0002
        /*0156*/ 	.short	0x0010
        /*0158*/ 	.byte	0x00, 0xf0, 0x21, 0x00


	//----- nvinfo : EIATTR_KPARAM_INFO
	.align		4
.L_28957:
        /*015c*/ 	.byte	0x04, 0x17
        /*015e*/ 	.short	(.L_28959 - .L_28958)
.L_28958:
        /*0160*/ 	.word	0x00000000
        /*0164*/ 	.short	0x0001
        /*0166*/ 	.short	0x0008
        /*0168*/ 	.byte	0x00, 0xf0, 0x21, 0x00


	//----- nvinfo : EIATTR_KPARAM_INFO
	.align		4
.L_28959:
        /*016c*/ 	.byte	0x04, 0x17
        /*016e*/ 	.short	(.L_28961 - .L_28960)
.L_28960:
        /*0170*/ 	.word	0x00000000
        /*0174*/ 	.short	0x0000
        /*0176*/ 	.short	0x0000
        /*0178*/ 	.byte	0x00, 0xf0, 0x21, 0x00


	//----- nvinfo : EIATTR_MAXREG_COUNT
	.align		4
.L_28961:
        /*017c*/ 	.byte	0x03, 0x1b
        /*017e*/ 	.short	0x00ff


	//----- nvinfo : EIATTR_NUM_BARRIERS
	.align		4
        /*0180*/ 	.byte	0x02, 0x4c
        /*0182*/ 	.byte	0x01
	.zero		1


	//----- nvinfo : EIATTR_MERCURY_ISA_VERSION
	.align		4
        /*0184*/ 	.byte	0x03, 0x5f
        /*0186*/ 	.short	0x0000


	//----- nvinfo : EIATTR_COOP_GROUP_MASK_REGIDS
	.align		4
        /*0188*/ 	.byte	0x04, 0x29
        /*018a*/ 	.short	(.L_28963 - .L_28962)


	//   ....[0]....
.L_28962:
        /*018c*/ 	.word	0xffffffff


	//   ....[1]....
        /*0190*/ 	.word	0xffffffff


	//   ....[2]....
        /*0194*/ 	.word	0xffffffff


	//   ....[3]....
        /*0198*/ 	.word	0xffffffff


	//   ....[4]....
        /*019c*/ 	.word	0xffffffff


	//   ....[5]....
        /*01a0*/ 	.word	0xffffffff


	//   ....[6]....
        /*01a4*/ 	.word	0xffffffff


	//   ....[7]....
        /*01a8*/ 	.word	0xffffffff


	//   ....[8]....
        /*01ac*/ 	.word	0xffffffff


	//   ....[9]....
        /*01b0*/ 	.word	0xffffffff


	//   ....[10]....
        /*01b4*/ 	.word	0xffffffff


	//   ....[11]....
        /*01b8*/ 	.word	0xffffffff


	//   ....[12]....
        /*01bc*/ 	.word	0xffffffff


	//   ....[13]....
        /*01c0*/ 	.word	0xffffffff


	//   ....[14]....
        /*01c4*/ 	.word	0xffffffff


	//   ....[15]....
        /*01c8*/ 	.word	0xffffffff


	//   ....[16]....
        /*01cc*/ 	.word	0xffffffff


	//   ....[17]....
        /*01d0*/ 	.word	0xffffffff


	//   ....[18]....
        /*01d4*/ 	.word	0xffffffff


	//   ....[19]....
        /*01d8*/ 	.word	0xffffffff


	//   ....[20]....
        /*01dc*/ 	.word	0xffffffff


	//----- nvinfo : EIATTR_COOP_GROUP_INSTR_OFFSETS
	.align		4
.L_28963:
        /*01e0*/ 	.byte	0x04, 0x28
        /*01e2*/ 	.short	(.L_28965 - .L_28964)


	//   ....[0]....
.L_28964:
        /*01e4*/ 	.word	0x00002070


	//   ....[1]....
        /*01e8*/ 	.word	0x000020a0


	//   ....[2]....
        /*01ec*/ 	.word	0x00002210


	//   ....[3]....
        /*01f0*/ 	.word	0x00002240


	//   ....[4]....
        /*01f4*/ 	.word	0x00002260


	//   ....[5]....
        /*01f8*/ 	.word	0x00002350


	//   ....[6]....
        /*01fc*/ 	.word	0x00002370


	//   ....[7]....
        /*0200*/ 	.word	0x00002390


	//   ....[8]....
        /*0204*/ 	.word	0x000031e0


	//   ....[9]....
        /*0208*/ 	.word	0x00003240


	//   ....[10]....
        /*020c*/ 	.word	0x00003270


	//   ....[11]....
        /*0210*/ 	.word	0x00003290


	//   ....[12]....
        /*0214*/ 	.word	0x000032b0


	//   ....[13]....
        /*0218*/ 	.word	0x00003300


	//   ....[14]....
        /*021c*/ 	.word	0x00003320


	//   ....[15]....
        /*0220*/ 	.word	0x00003340


	//   ....[16]....
        /*0224*/ 	.word	0x00005490


	//   ....[17]....
        /*0228*/ 	.word	0x00005510


	//   ....[18]....
        /*022c*/ 	.word	0x00005590


	//   ....[19]....
        /*0230*/ 	.word	0x00005610


	//   ....[20]....
        /*0234*/ 	.word	0x00005680


	//----- nvinfo : EIATTR_EXIT_INSTR_OFFSETS
	.align		4
.L_28965:
        /*0238*/ 	.byte	0x04, 0x1c
        /*023a*/ 	.short	(.L_28967 - .L_28966)


	//   ....[0]....
.L_28966:
        /*023c*/ 	.word	0x000000b0


	//   ....[1]....
        /*0240*/ 	.word	0x00005160


	//   ....[2]....
        /*0244*/ 	.word	0x000053b0


	//   ....[3]....
        /*0248*/ 	.word	0x00005430


	//----- nvinfo : EIATTR_CTAIDZ_USED
	.align		4
.L_28967:
        /*024c*/ 	.byte	0x01, 0x04
	.zero		2


	//----- nvinfo : EIATTR_CRS_STACK_SIZE
	.align		4
        /*0250*/ 	.byte	0x04, 0x1e
        /*0252*/ 	.short	(.L_28969 - .L_28968)
.L_28968:
        /*0254*/ 	.word	0x00000000
.L_28969:


//--------------------- .nv.info._ZN4vllm25paged_attention_v2_kernelIttLi96ELi8ELi128ELNS_18Fp8KVCacheDataTypeE0ELb0ELi512EEEvPfS2_PT_PKS3_PKT0_S9_ifPKiSB_iPKfiiiSD_SD_iiiii --------------------------
	.section	.nv.info._ZN4vllm25paged_attention_v2_kernelIttLi96ELi8ELi128ELNS_18Fp8KVCacheDataTypeE0ELb0ELi512EEEvPfS2_PT_PKS3_PKT0_S9_ifPKiSB_iPKfiiiSD_SD_iiiii,"",@"SHT_CUDA_INFO"
	.sectionflags	@""
	.align	4


	//----- nvinfo : EIATTR_CUDA_API_VERSION
	.align		4
        /*0000*/ 	.byte	0x04, 0x37
        /*0002*/ 	.short	(.L_28971 - .L_28970)
.L_28970:
        /*0004*/ 	.word	0x00000082


	//----- nvinfo : EIATTR_SW2861232_WAR
	.align		4
.L_28971:
        /*0008*/ 	.byte	0x01, 0x35
	.zero		2


	//----- nvinfo : EIATTR_PARAM_CBANK
	.align		4
        /*000c*/ 	.byte	0x04, 0x0a
        /*000e*/ 	.short	(.L_28973 - .L_28972)
	.align		4
.L_28972:
        /*0010*/ 	.word	index@(.nv.constant0._ZN4vllm25paged_attention_v2_kernelIttLi96ELi8ELi128ELNS_18Fp8KVCacheDataTypeE0ELb0ELi512EEEvPfS2_PT_PKS3_PKT0_S9_ifPKiSB_iPKfiiiSD_SD_iiiii)
        /*0014*/ 	.short	0x0160
        /*0016*/ 	.short	0x008c


	//----- nvinfo : EIATTR_CBANK_PARAM_SIZE
	.align		4
.L_28973:
        /*0018*/ 	.byte	0x03, 0x19
        /*001a*/ 	.short	0x008c


	//----- nvinfo : EIATTR_KPARAM_INFO
	.align		4
        /*001c*/ 	.byte	0x04, 0x17
        /*001e*/ 	.short	(.L_28975 - .L_28974)
.L_28974:
        /*0020*/ 	.word	0x00000000
        /*0024*/ 	.short	0x0015
        /*0026*/ 	.short	0x0088
        /*0028*/ 	.byte	0x00, 0xf0, 0x11, 0x00


	//----- nvinfo : EIATTR_KPARAM_INFO
	.align		4
.L_28975:
        /*002c*/ 	.byte	0x04, 0x17
        /*002e*/ 	.short	(.L_28977 - .L_28976)
.L_28976:
        /*0030*/ 	.word	0x00000000
        /*0034*/ 	.short	0x0014
        /*0036*/ 	.short	0x0084
        /*0038*/ 	.byte	0x00, 0xf0, 0x11, 0x00


	//----- nvinfo : EIATTR_KPARAM_INFO
	.align		4
.L_28977:
        /*003c*/ 	.byte	0x04, 0x17
        /*003e*/ 	.short	(.L_28979 - .L_28978)
.L_28978:
        /*0040*/ 	.word	0x00000000
        /*0044*/ 	.short	0x0013
        /*0046*/ 	.short	0x0080
        /*0048*/ 	.byte	0x00, 0xf0, 0x11, 0x00


	//----- nvinfo : EIATTR_KPARAM_INFO
	.align		4
.L_28979:
        /*004c*/ 	.byte	0x04, 0x17
        /*004e*/ 	.short	(.L_28981 - .L_28980)
.L_28980:
        /*0050*/ 	.word	0x00000000
        /*0054*/ 	.short	0x0012
        /*0056*/ 	.short	0x007c
        /*0058*/ 	.byte	0x00, 0xf0, 0x11, 0x00


	//----- nvinfo : EIATTR_KPARAM_INFO
	.align		4
.L_28981:
        /*005c*/ 	.byte	0x04, 0x17
        /*005e*/ 	.short	(.L_28983 - .L_28982)
.L_28982:
        /*0060*/ 	.word	0x00000000
        /*0064*/ 	.short	0x0011
        /*0066*/ 	.short	0x0078
        /*0068*/ 	.byte	0x00, 0xf0, 0x11, 0x00


	//----- nvinfo : EIATTR_KPARAM_INFO
	.align		4
.L_28983:
        /*006c*/ 	.byte	0x04, 0x17
        /*006e*/ 	.short	(.L_28985 - .L_28984)
.L_28984:
        /*0070*/ 	.word	0x00000000
        /*0074*/ 	.short	0x0010
        /*0076*/ 	.short	0x0070
        /*0078*/ 	.byte	0x00, 0xf0, 0x21, 0x00


	//----- nvinfo : EIATTR_KPARAM_INFO
	.align		4
.L_28985:
        /*007c*/ 	.byte	0x04, 0x17
        /*007e*/ 	.short	(.L_28987 - .L_28986)
.L_28986:
        /*0080*/ 	.word	0x00000000
        /*0084*/ 	.short	0x000f
        /*0086*/ 	.short	0x0068
        /*0088*/ 	.byte	0x00, 0xf0, 0x21, 0x00


	//----- nvinfo : EIATTR_KPARAM_INFO
	.align		4
.L_28987:
        /*008c*/ 	.byte	0x04, 0x17
        /*008e*/ 	.short	(.L_28989 - .L_28988)
.L_28988:
        /*0090*/ 	.word	0x00000000
        /*0094*/ 	.short	0x000e
        /*0096*/ 	.short	0x0060
        /*0098*/ 	.byte	0x00, 0xf0, 0x11, 0x00


	//----- nvinfo : EIATTR_KPARAM_INFO
	.align		4
.L_28989:
        /*009c*/ 	.byte	0x04, 0x17
        /*009e*/ 	.short	(.L_28991 - .L_28990)
.L_28990:
        /*00a0*/ 	.word	0x00000000
        /*00a4*/ 	.short	0x000d
        /*00a6*/ 	.short	0x005c
        /*00a8*/ 	.byte	0x00, 0xf0, 0x11, 0x00


	//----- nvinfo : EIATTR_KPARAM_INFO
	.align		4
.L_28991:
        /*00ac*/ 	.byte	0x04, 0x17
        /*00ae*/ 	.short	(.L_28993 - .L_28992)
.L_28992:
        /*00b0*/ 	.word	0x00000000
        /*00b4*/ 	.short	0x000c
        /*00b6*/ 	.short	0x0058
        /*00b8*/ 	.byte	0x00, 0xf0, 0x11, 0x00


	//----- nvinfo : EIATTR_KPARAM_INFO
	.align		4
.L_28993:
        /*00bc*/ 	.byte	0x04, 0x17
        /*00be*/ 	.short	(.L_28995 - .L_28994)
.L_28994:
        /*00c0*/ 	.word	0x00000000
        /*00c4*/ 	.short	0x000b
        /*00c6*/ 	.short	0x0050
        /*00c8*/ 	.byte	0x00, 0xf0, 0x21, 0x00


	//----- nvinfo : EIATTR_KPARAM_INFO
	.align		4
.L_28995:
        /*00cc*/ 	.byte	0x04, 0x17
        /*00ce*/ 	.short	(.L_28997 - .L_28996)
.L_28996:
        /*00d0*/ 	.word	0x00000000
        /*00d4*/ 	.short	0x000a
        /*00d6*/ 	.short	0x0048
        /*00d8*/ 	.byte	0x00, 0xf0, 0x11, 0x00


	//----- nvinfo : EIATTR_KPARAM_INFO
	.align		4
.L_28997:
        /*00dc*/ 	.byte	0x04, 0x17
        /*00de*/ 	.short	(.L_28999 - .L_28998)
.L_28998:
        /*00e0*/ 	.word	0x00000000
        /*00e4*/ 	.short	0x0009
        /*00e6*/ 	.short	0x0040
        /*00e8*/ 	.byte	0x00, 0xf0, 0x21, 0x00


	//----- nvinfo : EIATTR_KPARAM_INFO
	.align		4
.L_28999:
        /*00ec*/ 	.byte	0x04, 0x17
        /*00ee*/ 	.short	(.L_29001 - .L_29000)
.L_29000:
        /*00f0*/ 	.word	0x00000000
        /*00f4*/ 	.short	0x0008
        /*00f6*/ 	.short	0x0038
        /*00f8*/ 	.byte	0x00, 0xf0, 0x21, 0x00


	//----- nvinfo : EIATTR_KPARAM_INFO
	.align		4
.L_29001:
        /*00fc*/ 	.byte	0x04, 0x17
        /*00fe*/ 	.short	(.L_29003 - .L_29002)
.L_29002:
        /*0100*/ 	.word	0x00000000
        /*0104*/ 	.short	0x0007
        /*0106*/ 	.short	0x0034
        /*0108*/ 	.byte	0x00, 0xf0, 0x11, 0x00


	//----- nvinfo : EIATTR_KPARAM_INFO
	.align		4
.L_29003:
        /*010c*/ 	.byte	0x04, 0x17
        /*010e*/ 	.short	(.L_29005 - .L_29004)
.L_29004:
        /*0110*/ 	.word	0x00000000
        /*0114*/ 	.short	0x0006
        /*0116*/ 	.short	0x0030
        /*0118*/ 	.byte	0x00, 0xf0, 0x11, 0x00


	//----- nvinfo : EIATTR_KPARAM_INFO
	.align		4
.L_29005:
        /*011c*/ 	.byte	0x04, 0x17
        /*011e*/ 	.short	(.L_29007 - .L_29006)
.L_29006:
        /*0120*/ 	.word	0x00000000
        /*0124*/ 	.short	0x0005
        /*0126*/ 	.short	0x0028
        /*0128*/ 	.byte	0x00, 0xf0, 0x21, 0x00


	//----- nvinfo : EIATTR_KPARAM_INFO
	.align		4
.L_29007:
        /*012c*/ 	.byte	0x04, 0x17
        /*012e*/ 	.short	(.L_29009 - .L_29008)
.L_29008:
        /*0130*/ 	.word	0x00000000
        /*0134*/ 	.short	0x0004
        /*0136*/ 	.short	0x0020
        /*0138*/ 	.byte	0x00, 0xf0, 0x21, 0x00


	//----- nvinfo : EIATTR_KPARAM_INFO
	.align		4
.L_29009:
        /*013c*/ 	.byte	0x04, 0x17
        /*013e*/ 	.short	(.L_29011 - .L_29010)
.L_29010:
        /*0140*/ 	.word	0x00000000
        /*0144*/ 	.short	0x0003
        /*0146*/ 	.short	0x0018
        /*0148*/ 	.byte	0x00, 0xf0, 0x21, 0x00


	//----- nvinfo : EIATTR_KPARAM_INFO
	.align		4
.L_29011:
        /*014c*/ 	.byte	0x04, 0x17
        /*014e*/ 	.short	(.L_29013 - .L_29012)
.L_29012:
        /*0150*/ 	.word	0x00000000
        /*0154*/ 	.short	0x0002
        /*0156*/ 	.short	0x0010
        /*0158*/ 	.byte	0x00, 0xf0, 0x21, 0x00


	//----- nvinfo : EIATTR_KPARAM_INFO
	.align		4
.L_29013:
        /*015c*/ 	.byte	0x04, 0x17
        /*015e*/ 	.short	(.L_29015 - .L_29014)
.L_29014:
        /*0160*/ 	.word	0x00000000
        /*0164*/ 	.short	0x0001
        /*0166*/ 	.short	0x0008
        /*0168*/ 	.byte	0x00, 0xf0, 0x21, 0x00


	//----- nvinfo : EIATTR_KPARAM_INFO
	.align		4
.L_29015:
        /*016c*/ 	.byte	0x04, 0x17
        /*016e*/ 	.short	(.L_29017 - .L_29016)
.L_29016:
        /*0170*/ 	.word	0x00000000
        /*0174*/ 	.short	0x0000
        /*0176*/ 	.short	0x0000
        /*0178*/ 	.byte	0x00, 0xf0, 0x21, 0x00


	//----- nvinfo : EIATTR_MAXREG_COUNT
	.align		4
.L_29017:
        /*017c*/ 	.byte	0x03, 0x1b
        /*017e*/ 	.short	0x00ff


	//----- nvinfo : EIATTR_NUM_BARRIERS
	.align		4
        /*0180*/ 	.byte	0x02, 0x4c
        /*0182*/ 	.byte	0x01
	.zero		1


	//----- nvinfo : EIATTR_MERCURY_ISA_VERSION
	.align		4
        /*0184*/ 	.byte	0x03, 0x5f
        /*0186*/ 	.short	0x0000


	//----- nvinfo : EIATTR_COOP_GROUP_MASK_REGIDS
	.align		4
        /*0188*/ 	.byte	0x04, 0x29
        /*018a*/ 	.short	(.L_29019 - .L_29018)


	//   ....[0]....
.L_29018:
        /*018c*/ 	.word	0xffffffff


	//   ....[1]....
        /*0190*/ 	.word	0xffffffff


	//   ....[2]....
        /*0194*/ 	.word	0xffffffff


	//   ....[3]....
        /*0198*/ 	.word	0xffffffff


	//   ....[4]....
        /*019c*/ 	.word	0xffffffff


	//   ....[5]....
        /*01a0*/ 	.word	0xffffffff


	//   ....[6]....
        /*01a4*/ 	.word	0xffffffff


	//   ....[7]....
        /*01a8*/ 	.word	0xffffffff


	//   ....[8]....
        /*01ac*/ 	.word	0xffffffff


	//   ....[9]....
        /*01b0*/ 	.word	0xffffffff


	//   ....[10]....
        /*01b4*/ 	.word	0xffffffff


	//   ....[11]....
        /*01b8*/ 	.word	0xffffffff


	//   ....[12]....
        /*01bc*/ 	.word	0xffffffff


	//   ....[13]....
        /*01c0*/ 	.word	0xffffffff


	//   ....[14]....
        /*01c4*/ 	.word	0xffffffff


	//   ....[15]....
        /*01c8*/ 	.word	0xffffffff


	//   ....[16]....
        /*01cc*/ 	.word	0xffffffff


	//   ....[17]....
        /*01d0*/ 	.word	0xffffffff


	//   ....[18]....
        /*01d4*/ 	.word	0xffffffff


	//   ....[19]....
        /*01d8*/ 	.word	0xffffffff


	//   ....[20]....
        /*01dc*/ 	.word	0xffffffff


	//----- nvinfo : EIATTR_COOP_GROUP_INSTR_OFFSETS
	.align		4
.L_29019:
        /*01e0*/ 	.byte	0x04, 0x28
        /*01e2*/ 	.short	(.L_29021 - .L_29020)


	//   ....[0]....
.L_29020:
        /*01e4*/ 	.word	0x00001cf0


	//   ....[1]....
        /*01e8*/ 	.word	0x00001d20


	//   ....[2]....
        /*01ec*/ 	.word	0x00001e90


	//   ....[3]....
        /*01f0*/ 	.word	0x00001ec0


	//   ....[4]....
        /*01f4*/ 	.word	0x00001ee0


	//   ....[5]....
        /*01f8*/ 	.word	0x00001fd0


	//   ....[6]....
        /*01fc*/ 	.word	0x00001ff0


	//   ....[7]....
        /*0200*/ 	.word	0x00002010


	//   ....[8]....
        /*0204*/ 	.word	0x00002e50


	//   ....[9]....
        /*0208*/ 	.word	0x00002eb0


	//   ....[10]....
        /*020c*/ 	.word	0x00002ee0


	//   ....[11]....
        /*0210*/ 	.word	0x00002f00


	//   ....[12]....
        /*0214*/ 	.word	0x00002f20


	//   ....[13]....
        /*0218*/ 	.word	0x00002f70


	//   ....[14]....
        /*021c*/ 	.word	0x00002f90


	//   ....[15]....
        /*0220*/ 	.word	0x00002fb0


	//   ....[16]....
        /*0224*/ 	.word	0x00004b90


	//   ....[17]....
        /*0228*/ 	.word	0x00004c10


	//   ....[18]....
        /*022c*/ 	.word	0x00004c90


	//   ....[19]....
        /*0230*/ 	.word	0x00004d10


	//   ....[20]....
        /*0234*/ 	.word	0x00004d80


	//----- nvinfo : EIATTR_EXIT_INSTR_OFFSETS
	.align		4
.L_29021:
        /*0238*/ 	.byte	0x04, 0x1c
        /*023a*/ 	.short	(.L_29023 - .L_29022)


	//   ....[0]....
.L_29022:
        /*023c*/ 	.word	0x00000090


	//   ....[1]....
        /*0240*/ 	.word	0x000048c0


	//   ....[2]....
        /*0244*/ 	.word	0x00004b30


	//----- nvinfo : EIATTR_CTAIDZ_USED
	.align		4
.L_29023:
        /*0248*/ 	.byte	0x01, 0x04
	.zero		2


	//----- nvinfo : EIATTR_CRS_STACK_SIZE
	.align		4
        /*024c*/ 	.byte	0x04, 0x1e
        /*024e*/ 	.short	(.L_29025 - .L_29024)
.L_29024:
        /*0250*/ 	.word	0x00000000
.L_29025:


//--------------------- .nv.info._ZN4vllm25paged_attention_v2_kernelIttLi80ELi8ELi128ELNS_18Fp8KVCacheDataTypeE0ELb0ELi512EEEvPfS2_PT_PKS3_PKT0_S9_ifPKiSB_iPKfiiiSD_SD_iiiii --------------------------
	.section	.nv.info._ZN4vllm25paged_attention_v2_kernelIttLi80ELi8ELi128ELNS_18Fp8KVCacheDataTypeE0ELb0ELi512EEEvPfS2_PT_PKS3_PKT0_S9_ifPKiSB_iPKfiiiSD_SD_iiiii,"",@"SHT_CUDA_INFO"
	.sectionflags	@""
	.align	4


	//----- nvinfo : EIATTR_CUDA_API_VERSION
	.align		4
        /*0000*/ 	.byte	0x04, 0x37
        /*0002*/ 	.short	(.L_29027 - .L_29026)
.L_29026:
        /*0004*/ 	.word	0x00000082


	//----- nvinfo : EIATTR_SW2861232_WAR
	.align		4
.L_29027:
        /*0008*/ 	.byte	0x01, 0x35
	.zero		2


	//----- nvinfo : EIATTR_PARAM_CBANK
	.align		4
        /*000c*/ 	.byte	0x04, 0x0a
        /*000e*/ 	.short	(.L_29029 - .L_29028)
	.align		4
.L_29028:
        /*0010*/ 	.word	index@(.nv.constant0._ZN4vllm25paged_attention_v2_kernelIttLi80ELi8ELi128ELNS_18Fp8KVCacheDataTypeE0ELb0ELi512EEEvPfS2_PT_PKS3_PKT0_S9_ifPKiSB_iPKfiiiSD_SD_iiiii)
        /*0014*/ 	.short	0x0160
        /*0016*/ 	.short	0x008c


	//----- nvinfo : EIATTR_CBANK_PARAM_SIZE
	.align		4
.L_29029:
        /*0018*/ 	.byte	0x03, 0x19
        /*001a*/ 	.short	0x008c


	//----- nvinfo : EIATTR_KPARAM_INFO
	.align		4
        /*001c*/ 	.byte	0x04, 0x17
        /*001e*/ 	.short	(.L_29031 - .L_29030)
.L_29030:
        /*0020*/ 	.word	0x00000000
        /*0024*/ 	.short	0x0015
        /*0026*/ 	.short	0x0088
        /*0028*/ 	.byte	0x00, 0xf0, 0x11, 0x00


	//----- nvinfo : EIATTR_KPARAM_INFO
	.align		4
.L_29031:
        /*002c*/ 	.byte	0x04, 0x17
        /*002e*/ 	.short	(.L_29033 - .L_29032)
.L_29032:
        /*0030*/ 	.word	0x00000000
        /*0034*/ 	.short	0x0014
        /*0036*/ 	.short	0x0084
        /*0038*/ 	.byte	0x00, 0xf0, 0x11, 0x00


	//----- nvinfo : EIATTR_KPARAM_INFO
	.align		4
.L_29033:
        /*003c*/ 	.byte	0x04, 0x17
        /*003e*/ 	.short	(.L_29035 - .L_29034)
.L_29034:
        /*0040*/ 	.word	0x00000000
        /*0044*/ 	.short	0x0013
        /*0046*/ 	.short	0x0080
        /*0048*/ 	.byte	0x00, 0xf0, 0x11, 0x00


	//----- nvinfo : EIATTR_KPARAM_INFO
	.align		4
.L_29035:
        /*004c*/ 	.byte	0x04, 0x17
        /*004e*/ 	.short	(.L_29037 - .L_29036)
.L_29036:
        /*0050*/ 	.word	0x00000000
        /*0054*/ 	.short	0x0012
        /*0056*/ 	.short	0x007c
        /*0058*/ 	.byte	0x00, 0xf0, 0x11, 0x00


	//----- nvinfo : EIATTR_KPARAM_INFO
	.align		4
.L_29037:
        /*005c*/ 	.byte	0x04, 0x17
        /*005e*/ 	.short	(.L_29039 - .L_29038)
.L_29038:
        /*0060*/ 	.word	0x00000000
        /*0064*/ 	.short	0x0011
        /*0066*/ 	.short	0x0078
        /*0068*/ 	.byte	0x00, 0xf0, 0x11, 0x00


	//----- nvinfo : EIATTR_KPARAM_INFO
	.align		4
.L_29039:
        /*006c*/ 	.byte	0x04, 0x17
        /*006e*/ 	.short	(.L_29041 - .L_29040)
.L_29040:
        /*0070*/ 	.word	0x00000000
        /*0074*/ 	.short	0x0010
        /*0076*/ 	.short	0x0070
        /*0078*/ 	.byte	0x00, 0xf0, 0x21, 0x00


	//----- nvinfo : EIATTR_KPARAM_INFO
	.align		4
.L_29041:
        /*007c*/ 	.byte	0x04, 0x17
        /*007e*/ 	.short	(.L_29043 - .L_29042)
.L_29042:
        /*0080*/ 	.word	0x00000000
        /*0084*/ 	.short	0x000f
        /*0086*/ 	.short	0x0068
        /*0088*/ 	.byte	0x00, 0xf0, 0x21, 0x00


	//----- nvinfo : EIATTR_KPARAM_INFO
	.align		4
.L_29043:
        /*008c*/ 	.byte	0x04, 0x17
        /*008e*/ 	.short	(.L_29045 - .L_29044)
.L_29044:
        /*0090*/ 	.word	0x00000000
        /*0094*/ 	.short	0x000e
        /*0096*/ 	.short	0x0060
        /*0098*/ 	.byte	0x00, 0xf0, 0x11, 0x00


	//----- nvinfo : EIATTR_KPARAM_INFO
	.align		4
.L_29045:
        /*009c*/ 	.byte	0x04, 0x17
        /*009e*/ 	.short	(.L_29047 - .L_29046)
.L_29046:
        /*00a0*/ 	.word	0x00000000
        /*00a4*/ 	.short	0x000d
        /*00a6*/ 	.short	0x005c
        /*00a8*/ 	.byte	0x00, 0xf0, 0x11, 0x00


	//----- nvinfo : EIATTR_KPARAM_INFO
	.align		4
.L_29047:
        /*00ac*/ 	.byte	0x04, 0x17
        /*00ae*/ 	.short	(.L_29049 - .L_29048)
.L_29048:
        /*00b0*/ 	.word	0x00000000
        /*00b4*/ 	.short	0x000c
        /*00b6*/ 	.short	0x0058
        /*00b8*/ 	.byte	0x00, 0xf0, 0x11, 0x00


	//----- nvinfo : EIATTR_KPARAM_INFO
	.align		4
.L_29049:
        /*00bc*/ 	.byte	0x04, 0x17
        /*00be*/ 	.short	(.L_29051 - .L_29050)
.L_29050:
        /*00c0*/ 	.word	0x00000000
        /*00c4*/ 	.short	0x000b
        /*00c6*/ 	.short	0x0050
        /*00c8*/ 	.byte	0x00, 0xf0, 0x21, 0x00


	//----- nvinfo : EIATTR_KPARAM_INFO
	.align		4
.L_29051:
        /*00cc*/ 	.byte	0x04, 0x17
        /*00ce*/ 	.short	(.L_29053 - .L_29052)
.L_29052:
        /*00d0*/ 	.word	0x00000000
        /*00d4*/ 	.short	0x000a
        /*00d6*/ 	.short	0x0048
        /*00d8*/ 	.byte	0x00, 0xf0, 0x11, 0x00


	//----- nvinfo : EIATTR_KPARAM_INFO
	.align		4
.L_29053:
        /*00dc*/ 	.byte	0x04, 0x17
        /*00de*/ 	.short	(.L_29055 - .L_29054)
.L_29054:
        /*00e0*/ 	.word	0x00000000
        /*00e4*/ 	.short	0x0009
        /*00e6*/ 	.short	0x0040
        /*00e8*/ 	.byte	0x00, 0xf0, 0x21, 0x00


	//----- nvinfo : EIATTR_KPARAM_INFO
	.align		4
.L_29055:
        /*00ec*/ 	.byte	0x04, 0x17
        /*00ee*/ 	.short	(.L_29057 - .L_29056)
.L_29056:
        /*00f0*/ 	.word	0x00000000
        /*00f4*/ 	.short	0x0008
        /*00f6*/ 	.short	0x0038
        /*00f8*/ 	.byte	0x00, 0xf0, 0x21, 0x00


	//----- nvinfo : EIATTR_KPARAM_INFO
	.align		4
.L_29057:
        /*00fc*/ 	.byte	0x04, 0x17
        /*00fe*/ 	.short	(.L_29059 - .L_29058)
.L_29058:
        /*0100*/ 	.word	0x00000000
        /*0104*/ 	.short	0x0007
        /*0106*/ 	.short	0x0034
        /*0108*/ 	.byte	0x00, 0xf0, 0x11, 0x00


	//----- nvinfo : EIATTR_KPARAM_INFO
	.align		4
.L_29059:
        /*010c*/ 	.byte	0x04, 0x17
        /*010e*/ 	.short	(.L_29061 - .L_29060)
.L_29060:
        /*0110*/ 	.word	0x00000000
        /*0114*/ 	.short	0x0006
        /*0116*/ 	.short	0x0030
        /*0118*/ 	.byte	0x00, 0xf0, 0x11, 0x00


	//----- nvinfo : EIATTR_KPARAM_INFO
	.align		4
.L_29061:
        /*011c*/ 	.byte	0x04, 0x17
        /*011e*/ 	.short	(.L_29063 - .L_29062)
.L_29062:
        /*0120*/ 	.word	0x00000000
        /*0124*/ 	.short	0x0005
        /*0126*/ 	.short	0x0028
        /*0128*/ 	.byte	0x00, 0xf0, 0x21, 0x00


	//----- nvinfo : EIATTR_KPARAM_INFO
	.align		4
.L_29063:
        /*012c*/ 	.byte	0x04, 0x17
        /*012e*/ 	.short	(.L_29065 - .L_29064)
.L_29064:
        /*0130*/ 	.word	0x00000000
        /*0134*/ 	.short	0x0004
        /*0136*/ 	.short	0x0020
        /*0138*/ 	.byte	0x00, 0xf0, 0x21, 0x00


	//----- nvinfo : EIATTR_KPARAM_INFO
	.align		4
.L_29065:
        /*013c*/ 	.byte	0x04, 0x17
        /*013e*/ 	.short	(.L_29067 - .L_29066)
.L_29066:
        /*0140*/ 	.word	0x00000000
        /*0144*/ 	.short	0x0003
        /*0146*/ 	.short	0x0018
        /*0148*/ 	.byte	0x00, 0xf0, 0x21, 0x00


	//----- nvinfo : EIATTR_KPARAM_INFO
	.align		4
.L_29067:
        /*014c*/ 	.byte	0x04, 0x17
        /*014e*/ 	.short	(.L_29069 - .L_29068)
.L_29068:
        /*0150*/ 	.word	0x00000000
        /*0154*/ 	.short	0x0002
        /*0156*/ 	.short	0x0010
        /*0158*/ 	.byte	0x00, 0xf0, 0x21, 0x00


	//----- nvinfo : EIATTR_KPARAM_INFO
	.align		4
.L_29069:
        /*015c*/ 	.byte	0x04, 0x17
        /*015e*/ 	.short	(.L_29071 - .L_29070)
.L_29070:
        /*0160*/ 	.word	0x00000000
        /*0164*/ 	.short	0x0001
        /*0166*/ 	.short	0x0008
        /*0168*/ 	.byte	0x00, 0xf0, 0x21, 0x00


	//----- nvinfo : EIATTR_KPARAM_INFO
	.align		4
.L_29071:
        /*016c*/ 	.byte	0x04, 0x17
        /*016e*/ 	.short	(.L_29073 - .L_29072)
.L_29072:
        /*0170*/ 	.word	0x00000000
        /*0174*/ 	.short	0x0000
        /*0176*/ 	.short	0x0000
        /*0178*/ 	.byte	0x00, 0xf0, 0x21, 0x00


	//----- nvinfo : EIATTR_MAXREG_COUNT
	.align		4
.L_29073:
        /*017c*/ 	.byte	0x03, 0x1b
        /*017e*/ 	.short	0x00ff


	//----- nvinfo : EIATTR_NUM_BARRIERS
	.align		4
        /*0180*/ 	.byte	0x02, 0x4c
        /*0182*/ 	.byte	0x01
	.zero		1


	//----- nvinfo : EIATTR_MERCURY_ISA_VERSION
	.align		4
        /*0184*/ 	.byte	0x03, 0x5f
        /*0186*/ 	.short	0x0000


	//----- nvinfo : EIATTR_COOP_GROUP_MASK_REGIDS
	.align		4
        /*0188*/ 	.byte	0x04, 0x29
        /*018a*/ 	.short	(.L_29075 - .L_29074)


	//   ....[0]....
.L_29074:
        /*018c*/ 	.word	0xffffffff


	//   ....[1]....
        /*0190*/ 	.word	0xffffffff


	//   ....[2]....
        /*0194*/ 	.word	0xffffffff


	//   ....[3]....
        /*0198*/ 	.word	0xffffffff


	//   ....[4]....
        /*019c*/ 	.word	0xffffffff


	//   ....[5]....
        /*01a0*/ 	.word	0xffffffff


	//   ....[6]....
        /*01a4*/ 	.word	0xffffffff


	//   ....[7]....
        /*01a8*/ 	.word	0xffffffff


	//   ....[8]....
        /*01ac*/ 	.word	0xffffffff


	//   ....[9]....
        /*01b0*/ 	.word	0xffffffff


	//   ....[10]....
        /*01b4*/ 	.word	0xffffffff


	//   ....[11]....
        /*01b8*/ 	.word	0xffffffff


	//   ....[12]....
        /*01bc*/ 	.word	0xffffffff


	//   ....[13]....
        /*01c0*/ 	.word	0xffffffff


	//   ....[14]....
        /*01c4*/ 	.word	0xffffffff


	//   ....[15]....
        /*01c8*/ 	.word	0xffffffff


	//   ....[16]....
        /*01cc*/ 	.word	0xffffffff


	//   ....[17]....
        /*01d0*/ 	.word	0xffffffff


	//   ....[18]....
        /*01d4*/ 	.word	0xffffffff


	//   ....[19]....
        /*01d8*/ 	.word	0xffffffff


	//   ....[20]....
        /*01dc*/ 	.word	0xffffffff


	//----- nvinfo : EIATTR_COOP_GROUP_INSTR_OFFSETS
	.align		4
.L_29075:
        /*01e0*/ 	.byte	0x04, 0x28
        /*01e2*/ 	.short	(.L_29077 - .L_29076)


	//   ....[0]....
.L_29076:
        /*01e4*/ 	.word	0x00001a90


	//   ....[1]....
        /*01e8*/ 	.word	0x00001ac0


	//   ....[2]....
        /*01ec*/ 	.word	0x00001c30


	//   ....[3]....
        /*01f0*/ 	.word	0x00001c60


	//   ....[4]....
        /*01f4*/ 	.word	0x00001c80


	//   ....[5]....
        /*01f8*/ 	.word	0x00001d70


	//   ....[6]....
        /*01fc*/ 	.word	0x00001d90


	//   ....[7]....
        /*0200*/ 	.word	0x00001db0


	//   ....[8]....
        /*0204*/ 	.word	0x00002c00


	//   ....[9]....
        /*0208*/ 	.word	0x00002c60


	//   ....[10]....
        /*020c*/ 	.word	0x00002c90


	//   ....[11]....
        /*0210*/ 	.word	0x00002cb0


	//   ....[12]....
        /*0214*/ 	.word	0x00002cd0


	//   ....[13]....
        /*0218*/ 	.word	0x00002d20


	//   ....[14]....
        /*021c*/ 	.word	0x00002d40


	//   ....[15]....
        /*0220*/ 	.word	0x00002d60


	//   ....[16]....
        /*0224*/ 	.word	0x00004ac0


	//   ....[17]....
        /*0228*/ 	.word	0x00004b40


	//   ....[18]....
        /*022c*/ 	.word	0x00004bc0


	//   ....[19]....
        /*0230*/ 	.word	0x00004c40


	//   ....[20]....
        /*0234*/ 	.word	0x00004cb0


	//----- nvinfo : EIATTR_EXIT_INSTR_OFFSETS
	.align		4
.L_29077:
        /*0238*/ 	.byte	0x04, 0x1c
        /*023a*/ 	.short	(.L_29079 - .L_29078)


	//   ....[0]....
.L_29078:
        /*023c*/ 	.word	0x000000b0


	//   ....[1]....
        /*0240*/ 	.word	0x00004800


	//   ....[2]....
        /*0244*/ 	.word	0x000049e0


	//   ....[3]....
        /*0248*/ 	.word	0x00004a60


	//----- nvinfo : EIATTR_CTAIDZ_USED
	.align		4
.L_29079:
        /*024c*/ 	.byte	0x01, 0x04
	.zero		2


	//----- nvinfo : EIATTR_CRS_STACK_SIZE
	.align		4
        /*0250*/ 	.byte	0x04, 0x1e
        /*0252*/ 	.short	(.L_29081 - .L_29080)
.L_29080:
        /*0254*/ 	.word	0x00000000
.L_29081:


//--------------------- .nv.info._ZN4vllm25paged_attention_v2_kernelIttLi64ELi8ELi128ELNS_18Fp8KVCacheDataTypeE0ELb0ELi512EEEvPfS2_PT_PKS3_PKT0_S9_ifPKiSB_iPKfiiiSD_SD_iiiii --------------------------
	.section	.nv.info._ZN4vllm25paged_attention_v2_kernelIttLi64ELi8ELi128ELNS_18Fp8KVCacheDataTypeE0ELb0ELi512EEEvPfS2_PT_PKS3_PKT0_S9_ifPKiSB_iPKfiiiSD_SD_iiiii,"",@"SHT_CUDA_INFO"
	.sectionflags	@""
	.align	4


	//----- nvinfo : EIATTR_CUDA_API_VERSION
	.align		4
        /*0000*/ 	.byte	0x04, 0x37
        /*0002*/ 	.short	(.L_29083 - .L_29082)
.L_29082:
        /*0004*/ 	.word	0x00000082


	//----- nvinfo : EIATTR_SW2861232_WAR
	.align		4
.L_29083:
        /*0008*/ 	.byte	0x01, 0x35
	.zero		2


	//----- nvinfo : EIATTR_PARAM_CBANK
	.align		4
        /*000c*/ 	.byte	0x04, 0x0a
        /*000e*/ 	.short	(.L_29085 - .L_29084)
	.align		4
.L_29084:
        /*0010*/ 	.word	index@(.nv.constant0._ZN4vllm25paged_attention_v2_kernelIttLi64ELi8ELi128ELNS_18Fp8KVCacheDataTypeE0ELb0ELi512EEEvPfS2_PT_PKS3_PKT0_S9_ifPKiSB_iPKfiiiSD_SD_iiiii)
        /*0014*/ 	.short	0x0160
        /*0016*/ 	.short	0x008c


	//----- nvinfo : EIATTR_CBANK_PARAM_SIZE
	.align		4
.L_29085:
        /*0018*/ 	.byte	0x03, 0x19
        /*001a*/ 	.short	0x008c


	//----- nvinfo : EIATTR_KPARAM_INFO
	.align		4
        /*001c*/ 	.byte	0x04, 0x17
        /*001e*/ 	.short	(.L_29087 - .L_29086)
.L_29086:
        /*0020*/ 	.word	0x00000000
        /*0024*/ 	.short	0x0015
        /*0026*/ 	.short	0x0088
        /*0028*/ 	.byte	0x00, 0xf0, 0x11, 0x00


	//----- nvinfo : EIATTR_KPARAM_INFO
	.align		4
.L_29087:
        /*002c*/ 	.byte	0x04, 0x17
        /*002e*/ 	.short	(.L_29089 - .L_29088)
.L_29088:
        /*0030*/ 	.word	0x00000000
        /*0034*/ 	.short	0x0014
        /*0036*/ 	.short	0x0084
        /*0038*/ 	.byte	0x00, 0xf0, 0x11, 0x00


	//----- nvinfo : EIATTR_KPARAM_INFO
	.align		4
.L_29089:
        /*003c*/ 	.byte	0x04, 0x17
        /*003e*/ 	.short	(.L_29091 - .L_29090)
.L_29090:
        /*0040*/ 	.word	0x00000000
        /*0044*/ 	.short	0x0013
        /*0046*/ 	.short	0x0080
        /*0048*/ 	.byte	0x00, 0xf0, 0x11, 0x00


	//----- nvinfo : EIATTR_KPARAM_INFO
	.align		4
.L_29091:
        /*004c*/ 	.byte	0x04, 0x17
        /*004e*/ 	.short	(.L_29093 - .L_29092)
.L_29092:
        /*0050*/ 	.word	0x00000000
        /*0054*/ 	.short	0x0012
        /*0056*/ 	.short	0x007c
        /*0058*/ 	.byte	0x00, 0xf0, 0x11, 0x00


	//----- nvinfo : EIATTR_KPARAM_INFO
	.align		4
.L_29093:
        /*005c*/ 	.byte	0x04, 0x17
        /*005e*/ 	.short	(.L_29095 - .L_29094)
.L_29094:
        /*0060*/ 	.word	0x00000000
        /*0064*/ 	.short	0x0011
        /*0066*/ 	.short	0x0078
        /*0068*/ 	.byte	0x00, 0xf0, 0x11, 0x00


	//----- nvinfo : EIATTR_KPARAM_INFO
	.align		4
.L_29095:
        /*006c*/ 	.byte	0x04, 0x17
        /*006e*/ 	.short	(.L_29097 - .L_29096)
.L_29096:
        /*0070*/ 	.word	0x00000000
        /*0074*/ 	.short	0x0010
        /*0076*/ 	.short	0x0070
        /*0078*/ 	.byte	0x00, 0xf0, 0x21, 0x00


	//----- nvinfo : EIATTR_KPARAM_INFO
	.align		4
.L_29097:
        /*007c*/ 	.byte	0x04, 0x17
        /*007e*/ 	.short	(.L_29099 - .L_29098)
.L_29098:
        /*0080*/ 	.word	0x00000000
        /*0084*/ 	.short	0x000f
        /*0086*/ 	.short	0x0068
        /*0088*/ 	.byte	0x00, 0xf0, 0x21, 0x00


	//----- nvinfo : EIATTR_KPARAM_INFO
	.align		4
.L_29099:
        /*008c*/ 	.byte	0x04, 0x17
        /*008e*/ 	.short	(.L_29101 - .L_29100)
.L_29100:
        /*0090*/ 	.word	0x00000000
        /*0094*/ 	.short	0x000e
        /*0096*/ 	.short	0x0060
        /*0098*/ 	.byte	0x00, 0xf0, 0x11, 0x00


	//----- nvinfo : EIATTR_KPARAM_INFO
	.align		4
.L_29101:
        /*009c*/ 	.byte	0x04, 0x17
        /*009e*/ 	.short	(.L_29103 - .L_29102)
.L_29102:
        /*00a0*/ 	.word	0x00000000
        /*00a4*/ 	.short	0x000d
        /*00a6*/ 	.short	0x005c
        /*00a8*/ 	.byte	0x00, 0xf0, 0x11, 0x00


	//----- nvinfo : EIATTR_KPARAM_INFO
	.align		4
.L_29103:
        /*00ac*/ 	.byte	0x04, 0x17
        /*00ae*/ 	.short	(.L_29105 - .L_29104)
.L_29104:
        /*00b0*/ 	.word	0x00000000
        /*00b4*/ 	.short	0x000c
        /*00b6*/ 	.short	0x0058
        /*00b8*/ 	.byte	0x00, 0xf0, 0x11, 0x00


	//----- nvinfo : EIATTR_KPARAM_INFO
	.align		4
.L_29105:
        /*00bc*/ 	.byte	0x04, 0x17
        /*00be*/ 	.short	(.L_29107 - .L_29106)
.L_29106:
        /*00c0*/ 	.word	0x00000000
        /*00c4*/ 	.short	0x000b
        /*00c6*/ 	.short	0x0050
        /*00c8*/ 	.byte	0x00, 0xf0, 0x21, 0x00


	//----- nvinfo : EIATTR_KPARAM_INFO
	.align		4
.L_29107:
        /*00cc*/ 	.byte	0x04, 0x17
        /*00ce*/ 	.short	(.L_29109 - .L_29108)
.L_29108:
        /*00d0*/ 	.word	0x00000000
        /*00d4*/ 	.short	0x000a
        /*00d6*/ 	.short	0x0048
        /*00d8*/ 	.byte	0x00, 0xf0, 0x11, 0x00


	//----- nvinfo : EIATTR_KPARAM_INFO
	.align		4
.L_29109:
        /*00dc*/ 	.byte	0x04, 0x17
        /*00de*/ 	.short	(.L_29111 - .L_29110)
.L_29110:
        /*00e0*/ 	.word	0x00000000
        /*00e4*/ 	.short	0x0009
        /*00e6*/ 	.short	0x0040
        /*00e8*/ 	.byte	0x00, 0xf0, 0x21, 0x00


	//----- nvinfo : EIATTR_KPARAM_INFO
	.align		4
.L_29111:
        /*00ec*/ 	.byte	0x04, 0x17
        /*00ee*/ 	.short	(.L_29113 - .L_29112)
.L_29112:
        /*00f0*/ 	.word	0x00000000
        /*00f4*/ 	.short	0x0008
        /*00f6*/ 	.short	0x0038
        /*00f8*/ 	.byte	0x00, 0xf0, 0x21, 0x00


	//----- nvinfo : EIATTR_KPARAM_INFO
	.align		4
.L_29113:
        /*00fc*/ 	.byte	0x04, 0x17
        /*00fe*/ 	.short	(.L_29115 - .L_29114)
.L_29114:
        /*0100*/ 	.word	0x00000000
        /*0104*/ 	.short	0x0007
        /*0106*/ 	.short	0x0034
        /*0108*/ 	.byte	0x00, 0xf0, 0x11, 0x00


	//----- nvinfo : EIATTR_KPARAM_INFO
	.align		4
.L_29115:
        /*010c*/ 	.byte	0x04, 0x17
        /*010e*/ 	.short	(.L_29117 - .L_29116)
.L_29116:
        /*0110*/ 	.word	0x00000000
        /*0114*/ 	.short	0x0006
        /*0116*/ 	.short	0x0030
        /*0118*/ 	.byte	0x00, 0xf0, 0x11, 0x00


	//----- nvinfo : EIATTR_KPARAM_INFO
	.align		4
.L_29117:
        /*011c*/ 	.byte	0x04, 0x17
        /*011e*/ 	.short	(.L_29119 - .L_29118)
.L_29118:
        /*0120*/ 	.word	0x00000000
        /*0124*/ 	.short	0x0005
        /*0126*/ 	.short	0x0028
        /*0128*/ 	.byte	0x00, 0xf0, 0x21, 0x00


	//----- nvinfo : EIATTR_KPARAM_INFO
	.align		4
.L_29119:
        /*012c*/ 	.byte	0x04, 0x17
        /*012e*/ 	.short	(.L_29121 - .L_29120)
.L_29120:
        /*0130*/ 	.word	0x00000000
        /*0134*/ 	.short	0x0004
        /*0136*/ 	.short	0x0020
        /*0138*/ 	.byte	0x00, 0xf0, 0x21, 0x00


	//----- nvinfo : EIATTR_KPARAM_INFO
	.align		4
.L_29121:
        /*013c*/ 	.byte	0x04, 0x17
        /*013e*/ 	.short	(.L_29123 - .L_29122)
.L_29122:
        /*0140*/ 	.word	0x00000000
        /*0144*/ 	.short	0x0003
        /*0146*/ 	.short	0x0018
        /*0148*/ 	.byte	0x00, 0xf0, 0x21, 0x00


	//----- nvinfo : EIATTR_KPARAM_INFO
	.align		4
.L_29123:
        /*014c*/ 	.byte	0x04, 0x17
        /*014e*/ 	.short	(.L_29125 - .L_29124)
.L_29124:
        /*0150*/ 	.word	0x00000000
        /*0154*/ 	.short	0x0002
        /*0156*/ 	.short	0x0010
        /*0158*/ 	.byte	0x00, 0xf0, 0x21, 0x00


	//----- nvinfo : EIATTR_KPARAM_INFO
	.align		4
.L_29125:
        /*015c*/ 	.byte	0x04, 0x17
        /*015e*/ 	.short	(.L_29127 - .L_29126)
.L_29126:
        /*0160*/ 	.word	0x00000000
        /*0164*/ 	.short	0x0001
        /*0166*/ 	.short	0x0008
        /*0168*/ 	.byte	0x00, 0xf0, 0x21, 0x00


	//----- nvinfo : EIATTR_KPARAM_INFO
	.align		4
.L_29127:
        /*016c*/ 	.byte	0x04, 0x17
        /*016e*/ 	.short	(.L_29129 - .L_29128)
.L_29128:
        /*0170*/ 	.word	0x00000000
        /*0174*/ 	.short	0x0000
        /*0176*/ 	.short	0x0000
        /*0178*/ 	.byte	0x00, 0xf0, 0x21, 0x00


	//----- nvinfo : EIATTR_MAXREG_COUNT
	.align		4
.L_29129:
        /*017c*/ 	.byte	0x03, 0x1b
        /*017e*/ 	.short	0x00ff


	//----- nvinfo : EIATTR_NUM_BARRIERS
	.align		4
        /*0180*/ 	.byte	0x02, 0x4c
        /*0182*/ 	.byte	0x01
	.zero		1


	//----- nvinfo : EIATTR_MERCURY_ISA_VERSION
	.align		4
        /*0184*/ 	.byte	0x03, 0x5f
        /*0186*/ 	.short	0x0000


	//----- nvinfo : EIATTR_COOP_GROUP_MASK_REGIDS
	.align		4
        /*0188*/ 	.byte	0x04, 0x29
        /*018a*/ 	.short	(.L_29131 - .L_29130)


	//   ....[0]....
.L_29130:
        /*018c*/ 	.word	0xffffffff


	//   ....[1]....
        /*0190*/ 	.word	0xffffffff


	//   ....[2]....
        /*0194*/ 	.word	0xffffffff


	//   ....[3]....
        /*0198*/ 	.word	0xffffffff


	//   ....[4]....
        /*019c*/ 	.word	0xffffffff


	//   ....[5]....
        /*01a0*/ 	.word	0xffffffff


	//   ....[6]....
        /*01a4*/ 	.word	0xffffffff


	//   ....[7]....
        /*01a8*/ 	.word	0xffffffff


	//   ....[8]....
        /*01ac*/ 	.word	0xffffffff


	//   ....[9]....
        /*01b0*/ 	.word	0xffffffff


	//   ....[10]....
        /*01b4*/ 	.word	0xffffffff


	//   ....[11]....
        /*01b8*/ 	.word	0xffffffff


	//   ....[12]....
        /*01bc*/ 	.word	0xffffffff


	//   ....[13]....
        /*01c0*/ 	.word	0xffffffff


	//   ....[14]....
        /*01c4*/ 	.word	0xffffffff


	//   ....[15]....
        /*01c8*/ 	.word	0xffffffff


	//   ....[16]....
        /*01cc*/ 	.word	0xffffffff


	//   ....[17]....
        /*01d0*/ 	.word	0xffffffff


	//   ....[18]....
        /*01d4*/ 	.word	0xffffffff


	//   ....[19]....
        /*01d8*/ 	.word	0xffffffff


	//   ....[20]....
        /*01dc*/ 	.word	0xffffffff


	//----- nvinfo : EIATTR_COOP_GROUP_INSTR_OFFSETS
	.align		4
.L_29131:
        /*01e0*/ 	.byte	0x04, 0x28
        /*01e2*/ 	.short	(.L_29133 - .L_29132)


	//   ....[0]....
.L_29132:
        /*01e4*/ 	.word	0x00001720


	//   ....[1]....
        /*01e8*/ 	.word	0x00001750


	//   ....[2]....
        /*01ec*/ 	.word	0x000018c0


	//   ....[3]....
        /*01f0*/ 	.word	0x000018f0


	//   ....[4]....
        /*01f4*/ 	.word	0x00001910


	//   ....[5]....
        /*01f8*/ 	.word	0x00001a00


	//   ....[6]....
        /*01fc*/ 	.word	0x00001a20


	//   ....[7]....
        /*0200*/ 	.word	0x00001a40


	//   ....[8]....
        /*0204*/ 	.word	0x00002880


	//   ....[9]....
        /*0208*/ 	.word	0x000028e0


	//   ....[10]....
        /*020c*/ 	.word	0x00002910


	//   ....[11]....
        /*0210*/ 	.word	0x00002930


	//   ....[12]....
        /*0214*/ 	.word	0x00002950


	//   ....[13]....
        /*0218*/ 	.word	0x000029a0


	//   ....[14]....
        /*021c*/ 	.word	0x000029c0


	//   ....[15]....
        /*0220*/ 	.word	0x000029e0


	//   ....[16]....
        /*0224*/ 	.word	0x00004200


	//   ....[17]....
        /*0228*/ 	.word	0x00004280


	//   ....[18]....
        /*022c*/ 	.word	0x00004300


	//   ....[19]....
        /*0230*/ 	.word	0x00004380


	//   ....[20]....
        /*0234*/ 	.word	0x000043f0


	//----- nvinfo : EIATTR_EXIT_INSTR_OFFSETS
	.align		4
.L_29133:
        /*0238*/ 	.byte	0x04, 0x1c
        /*023a*/ 	.short	(.L_29135 - .L_29134)


	//   ....[0]....
.L_29134:
        /*023c*/ 	.word	0x00000090


	//   ....[1]....
        /*0240*/ 	.word	0x00003fa0


	//   ....[2]....
        /*0244*/ 	.word	0x000041a0


	//----- nvinfo : EIATTR_CTAIDZ_USED
	.align		4
.L_29135:
        /*0248*/ 	.byte	0x01, 0x04
	.zero		2


	//----- nvinfo : EIATTR_CRS_STACK_SIZE
	.align		4
        /*024c*/ 	.byte	0x04, 0x1e
        /*024e*/ 	.short	(.L_29137 - .L_29136)
.L_29136:
        /*0250*/ 	.word	0x00000000
.L_29137:


//--------------------- .nv.info._ZN4vllm25paged_attention_v2_kernelIttLi32ELi8ELi128ELNS_18Fp8KVCacheDataTypeE0ELb0ELi512EEEvPfS2_PT_PKS3_PKT0_S9_ifPKiSB_iPKfiiiSD_SD_iiiii --------------------------
	.section	.nv.info._ZN4vllm25paged_attention_v2_kernelIttLi32ELi8ELi128ELNS_18Fp8KVCacheDataTypeE0ELb0ELi512EEEvPfS2_PT_PKS3_PKT0_S9_ifPKiSB_iPKfiiiSD_SD_iiiii,"",@"SHT_CUDA_INFO"
	.sectionflags	@""
	.align	4


	//----- nvinfo : EIATTR_CUDA_API_VERSION
	.align		4
        /*0000*/ 	.byte	0x04, 0x37
        /*0002*/ 	.short	(.L_29139 - .L_29138)
.L_29138:
        /*0004*/ 	.word	0x00000082


	//----- nvinfo : EIATTR_SW2861232_WAR
	.align		4
.L_29139:
        /*0008*/ 	.byte	0x01, 0x35
	.zero		2


	//----- nvinfo : EIATTR_PARAM_CBANK
	.align		4
        /*000c*/ 	.byte	0x04, 0x0a
        /*000e*/ 	.short	(.L_29141 - .L_29140)
	.align		4
.L_29140:
        /*0010*/ 	.word	index@(.nv.constant0._ZN4vllm25paged_attention_v2_kernelIttLi32ELi8ELi128ELNS_18Fp8KVCacheDataTypeE0ELb0ELi512EEEvPfS2_PT_PKS3_PKT0_S9_ifPKiSB_iPKfiiiSD_SD_iiiii)
        /*0014*/ 	.short	0x0160
        /*0016*/ 	.short	0x008c


	//----- nvinfo : EIATTR_CBANK_PARAM_SIZE
	.align		4
.L_29141:
        /*0018*/ 	.byte	0x03, 0x19
        /*001a*/ 	.short	0x008c


	//----- nvinfo : EIATTR_KPARAM_INFO
	.align		4
        /*001c*/ 	.byte	0x04, 0x17
        /*001e*/ 	.short	(.L_29143 - .L_29142)
.L_29142:
        /*0020*/ 	.word	0x00000000
        /*0024*/ 	.short	0x0015
        /*0026*/ 	.short	0x0088
        /*0028*/ 	.byte	0x00, 0xf0, 0x11, 0x00


	//----- nvinfo : EIATTR_KPARAM_INFO
	.align		4
.L_29143:
        /*002c*/ 	.byte	0x04, 0x17
        /*002e*/ 	.short	(.L_29145 - .L_29144)
.L_29144:
        /*0030*/ 	.word	0x00000000
        /*0034*/ 	.short	0x0014
        /*0036*/ 	.short	0x0084
        /*0038*/ 	.byte	0x00, 0xf0, 0x11, 0x00


	//----- nvinfo : EIATTR_KPARAM_INFO
	.align		4
.L_29145:
        /*003c*/ 	.byte	0x04, 0x17
        /*003e*/ 	.short	(.L_29147 - .L_29146)
.L_29146:
        /*0040*/ 	.word	0x00000000
        /*0044*/ 	.short	0x0013
        /*0046*/ 	.short	0x0080
        /*0048*/ 	.byte	0x00, 0xf0, 0x11, 0x00


	//----- nvinfo : EIATTR_KPARAM_INFO
	.align		4
.L_29147:
        /*004c*/ 	.byte	0x04, 0x17
        /*004e*/ 	.short	(.L_29149 - .L_29148)
.L_29148:
        /*0050*/ 	.word	0x00000000
        /*0054*/ 	.short	0x0012
        /*0056*/ 	.short	0x007c
        /*0058*/ 	.byte	0x00, 0xf0, 0x11, 0x00


	//----- nvinfo : EIATTR_KPARAM_INFO
	.align		4
.L_29149:
        /*005c*/ 	.byte	0x04, 0x17
        /*005e*/ 	.short	(.L_29151 - .L_29150)
.L_29150:
        /*0060*/ 	.word	0x00000000
        /*0064*/ 	.short	0x0011
        /*0066*/ 	.short	0x0078
        /*0068*/ 	.byte	0x00, 0xf0, 0x11, 0x00


	//----- nvinfo : EIATTR_KPARAM_INFO
	.align		4
.L_29151:
        /*006c*/ 	.byte	0x04, 0x17
        /*006e*/ 	.short	(.L_29153 - .L_29152)
.L_29152:
        /*0070*/ 	.word	0x00000000
        /*0074*/ 	.short	0x0010
        /*0076*/ 	.short	0x0070
        /*0078*/ 	.byte	0x00, 0xf0, 0x21, 0x00


	//----- nvinfo : EIATTR_KPARAM_INFO
	.align		4
.L_29153:
        /*007c*/ 	.byte	0x04, 0x17
        /*007e*/ 	.short	(.L_29155 - .L_29154)
.L_29154:
        /*0080*/ 	.word	0x00000000
        /*0084*/ 	.short	0x000f
        /*0086*/ 	.short	0x0068
        /*0088*/ 	.byte	0x00, 0xf0, 0x21, 0x00


	//----- nvinfo : EIATTR_KPARAM_INFO
	.align		4
.L_29155:
        /*008c*/ 	.byte	0x04, 0x17
        /*008e*/ 	.short	(.L_29157 - .L_29156)
.L_29156:
        /*0090*/ 	.word	0x00000000
        /*0094*/ 	.short	0x000e
        /*0096*/ 	.short	0x0060
        /*0098*/ 	.byte	0x00, 0xf0, 0x11, 0x00


	//----- nvinfo : EIATTR_KPARAM_INFO
	.align		4
.L_29157:
        /*009c*/ 	.byte	0x04, 0x17
        /*009e*/ 	.short	(.L_29159 - .L_29158)
.L_29158:
        /*00a0*/ 	.word	0x00000000
        /*00a4*/ 	.short	0x000d
        /*00a6*/ 	.short	0x005c
        /*00a8*/ 	.byte	0x00, 0xf0, 0x11, 0x00


	//----- nvinfo : EIATTR_KPARAM_INFO
	.align		4
.L_29159:
        /*00ac*/ 	.byte	0x04, 0x17
        /*00ae*/ 	.short	(.L_29161 - .L_29160)
.L_29160:
        /*00b0*/ 	.word	0x00000000
        /*00b4*/ 	.short	0x000c
        /*00b6*/ 	.short	0x0058
        /*00b8*/ 	.byte	0x00, 0xf0, 0x11, 0x00


	//----- nvinfo : EIATTR_KPARAM_INFO
	.align		4
.L_29161:
        /*00bc*/ 	.byte	0x04, 0x17
        /*00be*/ 	.short	(.L_29163 - .L_29162)
.L_29162:
        /*00c0*/ 	.word	0x00000000
        /*00c4*/ 	.short	0x000b
        /*00c6*/ 	.short	0x0050
        /*00c8*/ 	.byte	0x00, 0xf0, 0x21, 0x00


	//----- nvinfo : EIATTR_KPARAM_INFO
	.align		4
.L_29163:
        /*00cc*/ 	.byte	0x04, 0x17
        /*00ce*/ 	.short	(.L_29165 - .L_29164)
.L_29164:
        /*00d0*/ 	.word	0x00000000
        /*00d4*/ 	.short	0x000a
        /*00d6*/ 	.short	0x0048
        /*00d8*/ 	.byte	0x00, 0xf0, 0x11, 0x00


	//----- nvinfo : EIATTR_KPARAM_INFO
	.align		4
.L_29165:
        /*00dc*/ 	.byte	0x04, 0x17
        /*00de*/ 	.short	(.L_29167 - .L_29166)
.L_29166:
        /*00e0*/ 	.word	0x00000000
        /*00e4*/ 	.short	0x0009
        /*00e6*/ 	.short	0x0040
        /*00e8*/ 	.byte	0x00, 0xf0, 0x21, 0x00


	//----- nvinfo : EIATTR_KPARAM_INFO
	.align		4
.L_29167:
        /*00ec*/ 	.byte	0x04, 0x17
        /*00ee*/ 	.short	(.L_29169 - .L_29168)
.L_29168:
        /*00f0*/ 	.word	0x00000000
        /*00f4*/ 	.short	0x0008
        /*00f6*/ 	.short	0x0038
        /*00f8*/ 	.byte	0x00, 0xf0, 0x21, 0x00


	//----- nvinfo : EIATTR_KPARAM_INFO
	.align		4
.L_29169:
        /*00fc*/ 	.byte	0x04, 0x17
        /*00fe*/ 	.short	(.L_29171 - .L_29170)
.L_29170:
        /*0100*/ 	.word	0x00000000
        /*0104*/ 	.short	0x0007
        /*0106*/ 	.short	0x0034
        /*0108*/ 	.byte	0x00, 0xf0, 0x11, 0x00


	//----- nvinfo : EIATTR_KPARAM_INFO
	.align		4
.L_29171:
        /*010c*/ 	.byte	0x04, 0x17
        /*010e*/ 	.short	(.L_29173 - .L_29172)
.L_29172:
        /*0110*/ 	.word	0x00000000
        /*0114*/ 	.short	0x0006
        /*0116*/ 	.short	0x0030
        /*0118*/ 	.byte	0x00, 0xf0, 0x11, 0x00


	//----- nvinfo : EIATTR_KPARAM_INFO
	.align		4
.L_29173:
        /*011c*/ 	.byte	0x04, 0x17
        /*011e*/ 	.short	(.L_29175 - .L_29174)
.L_29174:
        /*0120*/ 	.word	0x00000000
        /*0124*/ 	.short	0x0005
        /*0126*/ 	.short	0x0028
        /*0128*/ 	.byte	0x00, 0xf0, 0x21, 0x00


	//----- nvinfo : EIATTR_KPARAM_INFO
	.align		4
.L_29175:
        /*012c*/ 	.byte	0x04, 0x17
        /*012e*/ 	.short	(.L_29177 - .L_29176)
.L_29176:
        /*0130*/ 	.word	0x00000000
        /*0134*/ 	.short	0x0004
        /*0136*/ 	.short	0x0020
        /*0138*/ 	.byte	0x00, 0xf0, 0x21, 0x00


	//----- nvinfo : EIATTR_KPARAM_INFO
	.align		4
.L_29177:
        /*013c*/ 	.byte	0x04, 0x17
        /*013e*/ 	.short	(.L_29179 - .L_29178)
.L_29178:
        /*0140*/ 	.word	0x00000000
        /*0144*/ 	.short	0x0003
        /*0146*/ 	.short	0x0018
        /*0148*/ 	.byte	0x00, 0xf0, 0x21, 0x00


	//----- nvinfo : EIATTR_KPARAM_INFO
	.align		4
.L_29179:
        /*014c*/ 	.byte	0x04, 0x17
        /*014e*/ 	.short	(.L_29181 - .L_29180)
.L_29180:
        /*0150*/ 	.word	0x00000000
        /*0154*/ 	.short	0x0002
        /*0156*/ 	.short	0x0010
        /*0158*/ 	.byte	0x00, 0xf0, 0x21, 0x00


	//----- nvinfo : EIATTR_KPARAM_INFO
	.align		4
.L_29181:
        /*015c*/ 	.byte	0x04, 0x17
        /*015e*/ 	.short	(.L_29183 - .L_29182)
.L_29182:
        /*0160*/ 	.word	0x00000000
        /*0164*/ 	.short	0x0001
        /*0166*/ 	.short	0x0008
        /*0168*/ 	.byte	0x00, 0xf0, 0x21, 0x00


	//----- nvinfo : EIATTR_KPARAM_INFO
	.align		4
.L_29183:
        /*016c*/ 	.byte	0x04, 0x17
        /*016e*/ 	.short	(.L_29185 - .L_29184)
.L_29184:
        /*0170*/ 	.word	0x00000000
        /*0174*/ 	.short	0x0000
        /*0176*/ 	.short	0x0000
        /*0178*/ 	.byte	0x00, 0xf0, 0x21, 0x00


	//----- nvinfo : EIATTR_MAXREG_COUNT
	.align		4
.L_29185:
        /*017c*/ 	.byte	0x03, 0x1b
        /*017e*/ 	.short	0x00ff


	//----- nvinfo : EIATTR_NUM_BARRIERS
	.align		4
        /*0180*/ 	.byte	0x02, 0x4c
        /*0182*/ 	.byte	0x01
	.zero		1


	//----- nvinfo : EIATTR_MERCURY_ISA_VERSION
	.align		4
        /*0184*/ 	.byte	0x03, 0x5f
        /*0186*/ 	.short	0x0000


	//----- nvinfo : EIATTR_COOP_GROUP_MASK_REGIDS
	.align		4
        /*0188*/ 	.byte	0x04, 0x29
        /*018a*/ 	.short	(.L_29187 - .L_29186)


	//   ....[0]....
.L_29186:
        /*018c*/ 	.word	0xffffffff


	//   ....[1]....
        /*0190*/ 	.word	0xffffffff


	//   ....[2]....
        /*0194*/ 	.word	0xffffffff


	//   ....[3]....
        /*0198*/ 	.word	0xffffffff


	//   ....[4]....
        /*019c*/ 	.word	0xffffffff


	//   ....[5]....
        /*01a0*/ 	.word	0xffffffff


	//   ....[6]....
        /*01a4*/ 	.word	0xffffffff


	//   ....[7]....
        /*01a8*/ 	.word	0xffffffff


	//   ....[8]....
        /*01ac*/ 	.word	0xffffffff


	//   ....[9]....
        /*01b0*/ 	.word	0xffffffff


	//   ....[10]....
        /*01b4*/ 	.word	0xffffffff


	//   ....[11]....
        /*01b8*/ 	.word	0xffffffff


	//   ....[12]....
        /*01bc*/ 	.word	0xffffffff


	//   ....[13]....
        /*01c0*/ 	.word	0xffffffff


	//   ....[14]....
        /*01c4*/ 	.word	0xffffffff


	//   ....[15]....
        /*01c8*/ 	.word	0xffffffff


	//   ....[16]....
        /*01cc*/ 	.word	0xffffffff


	//   ....[17]....
        /*01d0*/ 	.word	0xffffffff


	//   ....[18]....
        /*01d4*/ 	.word	0xffffffff


	//   ....[19]....
        /*01d8*/ 	.word	0xffffffff


	//   ....[20]....
        /*01dc*/ 	.word	0xffffffff


	//----- nvinfo : EIATTR_COOP_GROUP_INSTR_OFFSETS
	.align		4
.L_29187:
        /*01e0*/ 	.byte	0x04, 0x28
        /*01e2*/ 	.short	(.L_29189 - .L_29188)


	//   ....[0]....
.L_29188:
        /*01e4*/ 	.word	0x000012a0


	//   ....[1]....
        /*01e8*/ 	.word	0x000012d0


	//   ....[2]....
        /*01ec*/ 	.word	0x00001440


	//   ....[3]....
        /*01f0*/ 	.word	0x00001470


	//   ....[4]....
        /*01f4*/ 	.word	0x00001490


	//   ....[5]....
        /*01f8*/ 	.word	0x00001540


	//   ....[6]....
        /*01fc*/ 	.word	0x00001560


	//   ....[7]....
        /*0200*/ 	.word	0x00001590


	//   ....[8]....
        /*0204*/ 	.word	0x000023d0


	//   ....[9]....
        /*0208*/ 	.word	0x00002430


	//   ....[10]....
        /*020c*/ 	.word	0x00002460


	//   ....[11]....
        /*0210*/ 	.word	0x00002480


	//   ....[12]....
        /*0214*/ 	.word	0x000024a0


	//   ....[13]....
        /*0218*/ 	.word	0x000024f0


	//   ....[14]....
        /*021c*/ 	.word	0x00002510


	//   ....[15]....
        /*0220*/ 	.word	0x00002530


	//   ....[16]....
        /*0224*/ 	.word	0x00004100


	//   ....[17]....
        /*0228*/ 	.word	0x00004180


	//   ....[18]....
        /*022c*/ 	.word	0x00004200


	//   ....[19]....
        /*0230*/ 	.word	0x00004280


	//   ....[20]....
        /*0234*/ 	.word	0x000042f0


	//----- nvinfo : EIATTR_EXIT_INSTR_OFFSETS
	.align		4
.L_29189:
        /*0238*/ 	.byte	0x04, 0x1c
        /*023a*/ 	.short	(.L_29191 - .L_29190)


	//   ....[0]....
.L_29190:
        /*023c*/ 	.word	0x00000100


	//   ....[1]....
        /*0240*/ 	.word	0x00003f30


	//   ....[2]....
        /*0244*/ 	.word	0x000040a0


	//----- nvinfo : EIATTR_CTAIDZ_USED
	.align		4
.L_29191:
        /*0248*/ 	.byte	0x01, 0x04
	.zero		2


	//----- nvinfo : EIATTR_CRS_STACK_SIZE
	.align		4
        /*024c*/ 	.byte	0x04, 0x1e
        /*024e*/ 	.short	(.L_29193 - .L_29192)
.L_29192:
        /*0250*/ 	.word	0x00000000
.L_29193:


//--------------------- .nv.info._ZN4vllm32paged_attention_v2_reduce_kernelItLi256ELi128ELi512EEEvPT_PKfS4_PKS1_PKii --------------------------
	.section	.nv.info._ZN4vllm32paged_attention_v2_reduce_kernelItLi256ELi128ELi512EEEvPT_PKfS4_PKS1_PKii,"",@"SHT_CUDA_INFO"
	.sectionflags	@""
	.align	4


	//----- nvinfo : EIATTR_CUDA_API_VERSION
	.align		4
        /*0000*/ 	.byte	0x04, 0x37
        /*0002*/ 	.short	(.L_29195 - .L_29194)
.L_29194:
        /*0004*/ 	.word	0x00000082


	//----- nvinfo : EIATTR_SW2861232_WAR
	.align		4
.L_29195:
        /*0008*/ 	.byte	0x01, 0x35
	.zero		2


	//----- nvinfo : EIATTR_PARAM_CBANK
	.align		4
        /*000c*/ 	.byte	0x04, 0x0a
        /*000e*/ 	.short	(.L_29197 - .L_29196)
	.align		4
.L_29196:
        /*0010*/ 	.word	index@(.nv.constant0._ZN4vllm32paged_attention_v2_reduce_kernelItLi256ELi128ELi512EEEvPT_PKfS4_PKS1_PKii)
        /*0014*/ 	.short	0x0160
        /*0016*/ 	.short	0x002c


	//----- nvinfo : EIATTR_CBANK_PARAM_SIZE
	.align		4
.L_29197:
        /*0018*/ 	.byte	0x03, 0x19
        /*001a*/ 	.short	0x002c


	//----- nvinfo : EIATTR_KPARAM_INFO
	.align		4
        /*001c*/ 	.byte	0x04, 0x17
        /*001e*/ 	.short	(.L_29199 - .L_29198)
.L_29198:
        /*0020*/ 	.word	0x00000000
        /*0024*/ 	.short	0x0005
        /*0026*/ 	.short	0x0028
        /*0028*/ 	.byte	0x00, 0xf0, 0x11, 0x00


	//----- nvinfo : EIATTR_KPARAM_INFO
	.align		4
.L_29199:
        /*002c*/ 	.byte	0x04, 0x17
        /*002e*/ 	.short	(.L_29201 - .L_29200)
.L_29200:
        /*0030*/ 	.word	0x00000000
        /*0034*/ 	.short	0x0004
        /*0036*/ 	.short	0x0020
        /*0038*/ 	.byte	0x00, 0xf0, 0x21, 0x00


	//----- nvinfo : EIATTR_KPARAM_INFO
	.align		4
.L_29201:
        /*003c*/ 	.byte	0x04, 0x17
        /*003e*/ 	.short	(.L_29203 - .L_29202)
.L_29202:
        /*0040*/ 	.word	0x00000000
        /*0044*/ 	.short	0x0003
        /*0046*/ 	.short	0x0018
        /*0048*/ 	.byte	0x00, 0xf0, 0x21, 0x00


	//----- nvinfo : EIATTR_KPARAM_INFO
	.align		4
.L_29203:
        /*004c*/ 	.byte	0x04, 0x17
        /*004e*/ 	.short	(.L_29205 - .L_29204)
.L_29204:
        /*0050*/ 	.word	0x00000000
        /*0054*/ 	.short	0x0002
        /*0056*/ 	.short	0x0010
        /*0058*/ 	.byte	0x00, 0xf0, 0x21, 0x00


	//----- nvinfo : EIATTR_KPARAM_INFO
	.align		4
.L_29205:
        /*005c*/ 	.byte	0x04, 0x17
        /*005e*/ 	.short	(.L_29207 - .L_29206)
.L_29206:
        /*0060*/ 	.word	0x00000000
        /*0064*/ 	.short	0x0001
        /*0066*/ 	.short	0x0008
        /*0068*/ 	.byte	0x00, 0xf0, 0x21, 0x00


	//----- nvinfo : EIATTR_KPARAM_INFO
	.align		4
.L_29207:
        /*006c*/ 	.byte	0x04, 0x17
        /*006e*/ 	.short	(.L_29209 - .L_29208)
.L_29208:
        /*0070*/ 	.word	0x00000000
        /*0074*/ 	.short	0x0000
        /*0076*/ 	.short	0x0000
        /*0078*/ 	.byte	0x00, 0xf0, 0x21, 0x00


	//----- nvinfo : EIATTR_MAXREG_COUNT
	.align		4
.L_29209:
        /*007c*/ 	.byte	0x03, 0x1b
        /*007e*/ 	.short	0x00ff


	//----- nvinfo : EIATTR_NUM_BARRIERS
	.align		4
        /*0080*/ 	.byte	0x02, 0x4c
        /*0082*/ 	.byte	0x01
	.zero		1


	//----- nvinfo : EIATTR_MERCURY_ISA_VERSION
	.align		4
        /*0084*/ 	.byte	0x03, 0x5f
        /*0086*/ 	.short	0x0000


	//----- nvinfo : EIATTR_COOP_GROUP_MASK_REGIDS
	.align		4
        /*0088*/ 	.byte	0x04, 0x29
        /*008a*/ 	.short	(.L_29211 - .L_29210)


	//   ....[0]....
.L_29210:
        /*008c*/ 	.word	0xffffffff


	//   ....[1]....
        /*0090*/ 	.word	0xffffffff


	//   ....[2]....
        /*0094*/ 	.word	0xffffffff


	//   ....[3]....
        /*0098*/ 	.word	0xffffffff


	//   ....[4]....
        /*009c*/ 	.word	0xffffffff


	//   ....[5]....
        /*00a0*/ 	.word	0xffffffff


	//   ....[6]....
        /*00a4*/ 	.word	0xffffffff


	//   ....[7]....
        /*00a8*/ 	.word	0xffffffff


	//   ....[8]....
        /*00ac*/ 	.word	0xffffffff


	//   ....[9]....
        /*00b0*/ 	.word	0xffffffff


	//   ....[10]....
        /*00b4*/ 	.word	0xffffffff


	//   ....[11]....
        /*00b8*/ 	.word	0xffffffff


	//   ....[12]....
        /*00bc*/ 	.word	0xffffffff


	//   ....[13]....
        /*00c0*/ 	.word	0xffffffff


	//   ....[14]....
        /*00c4*/ 	.word	0xffffffff


	//   ....[15]....
        /*00c8*/ 	.word	0xffffffff


	//----- nvinfo : EIATTR_COOP_GROUP_INSTR_OFFSETS
	.align		4
.L_29211:
        /*00cc*/ 	.byte	0x04, 0x28
        /*00ce*/ 	.short	(.L_29213 - .L_29212)


	//   ....[0]....
.L_29212:
        /*00d0*/ 	.word	0x00000260


	//   ....[1]....
        /*00d4*/ 	.word	0x000002c0


	//   ....[2]....
        /*00d8*/ 	.word	0x00000300


	//   ....[3]....
        /*00dc*/ 	.word	0x00000330


	//   ....[4]....
        /*00e0*/ 	.word	0x00000370


	//   ....[5]....
        /*00e4*/ 	.word	0x000003d0


	//   ....[6]....
        /*00e8*/ 	.word	0x000003f0


	//   ....[7]....
        /*00ec*/ 	.word	0x00000410


	//   ....[8]....
        /*00f0*/ 	.word	0x00000570


	//   ....[9]....
        /*00f4*/ 	.word	0x000005b0


	//   ....[10]....
        /*00f8*/ 	.word	0x000005d0


	//   ....[11]....
        /*00fc*/ 	.word	0x000005f0


	//   ....[12]....
        /*0100*/ 	.word	0x00000610


	//   ....[13]....
        /*0104*/ 	.word	0x00000660


	//   ....[14]....
        /*0108*/ 	.word	0x00000680


	//   ....[15]....
        /*010c*/ 	.word	0x000006a0


	//----- nvinfo : EIATTR_EXIT_INSTR_OFFSETS
	.align		4
.L_29213:
        /*0110*/ 	.byte	0x04, 0x1c
        /*0112*/ 	.short	(.L_29215 - .L_29214)


	//   ....[0]....
.L_29214:
        /*0114*/ 	.word	0x000006b0


	//   ....[1]....
        /*0118*/ 	.word	0x00001820


	//   ....[2]....
        /*011c*/ 	.word	0x00001850


	//   ....[3]....
        /*0120*/ 	.word	0x00001a00


	//----- nvinfo : EIATTR_CRS_STACK_SIZE
	.align		4
.L_29215:
        /*0124*/ 	.byte	0x04, 0x1e
        /*0126*/ 	.short	(.L_29217 - .L_29216)
.L_29216:
        /*0128*/ 	.word	0x00000000
.L_29217:


//--------------------- .nv.info._ZN4vllm25paged_attention_v2_kernelIttLi256ELi8ELi128ELNS_18Fp8KVCacheDataTypeE0ELb1ELi512EEEvPfS2_PT_PKS3_PKT0_S9_ifPKiSB_iPKfiiiSD_SD_iiiii --------------------------
	.section	.nv.info._ZN4vllm25paged_attention_v2_kernelIttLi256ELi8ELi128ELNS_18Fp8KVCacheDataTypeE0ELb1ELi512EEEvPfS2_PT_PKS3_PKT0_S9_ifPKiSB_iPKfiiiSD_SD_iiiii,"",@"SHT_CUDA_INFO"
	.sectionflags	@""
	.align	4


	//----- nvinfo : EIATTR_CUDA_API_VERSION
	.align		4
        /*0000*/ 	.byte	0x04, 0x37
        /*0002*/ 	.short	(.L_29219 - .L_29218)
.L_29218:
        /*0004*/ 	.word	0x00000082


	//----- nvinfo : EIATTR_SW2861232_WAR
	.align		4
.L_29219:
        /*0008*/ 	.byte	0x01, 0x35
	.zero		2


	//----- nvinfo : EIATTR_PARAM_CBANK
	.align		4
        /*000c*/ 	.byte	0x04, 0x0a
        /*000e*/ 	.short	(.L_29221 - .L_29220)
	.align		4
.L_29220:
        /*0010*/ 	.word	index@(.nv.constant0._ZN4vllm25paged_attention_v2_kernelIttLi256ELi8ELi128ELNS_18Fp8KVCacheDataTypeE0ELb1ELi512EEEvPfS2_PT_PKS3_PKT0_S9_ifPKiSB_iPKfiiiSD_SD_iiiii)
        /*0014*/ 	.short	0x0160
        /*0016*/ 	.short	0x008c


	//----- nvinfo : EIATTR_CBANK_PARAM_SIZE
	.align		4
.L_29221:
        /*0018*/ 	.byte	0x03, 0x19
        /*001a*/ 	.short	0x008c


	//----- nvinfo : EIATTR_KPARAM_INFO
	.align		4
        /*001c*/ 	.byte	0x04, 0x17
        /*001e*/ 	.short	(.L_29223 - .L_29222)
.L_29222:
        /*0020*/ 	.word	0x00000000
        /*0024*/ 	.short	0x0015
        /*0026*/ 	.short	0x0088
        /*0028*/ 	.byte	0x00, 0xf0, 0x11, 0x00


	//----- nvinfo : EIATTR_KPARAM_INFO
	.align		4
.L_29223:
        /*002c*/ 	.byte	0x04, 0x17
        /*002e*/ 	.short	(.L_29225 - .L_29224)
.L_29224:
        /*0030*/ 	.word	0x00000000
        /*0034*/ 	.short	0x0014
        /*0036*/ 	.short	0x0084
        /*0038*/ 	.byte	0x00, 0xf0, 0x11, 0x00


	//----- nvinfo : EIATTR_KPARAM_INFO
	.align		4
.L_29225:
        /*003c*/ 	.byte	0x04, 0x17
        /*003e*/ 	.short	(.L_29227 - .L_29226)
.L_29226:
        /*0040*/ 	.word	0x00000000
        /*0044*/ 	.short	0x0013
        /*0046*/ 	.short	0x0080
        /*0048*/ 	.byte	0x00, 0xf0, 0x11, 0x00


	//----- nvinfo : EIATTR_KPARAM_INFO
	.align		4
.L_29227:
        /*004c*/ 	.byte	0x04, 0x17
        /*004e*/ 	.short	(.L_29229 - .L_29228)
.L_29228:
        /*0050*/ 	.word	0x00000000
        /*0054*/ 	.short	0x0012
        /*0056*/ 	.short	0x007c
        /*0058*/ 	.byte	0x00, 0xf0, 0x11, 0x00


	//----- nvinfo : EIATTR_KPARAM_INFO
	.align		4
.L_29229:
        /*005c*/ 	.byte	0x04, 0x17
        /*005e*/ 	.short	(.L_29231 - .L_29230)
.L_29230:
        /*0060*/ 	.word	0x00000000
        /*0064*/ 	.short	0x0011
        /*0066*/ 	.short	0x0078
        /*0068*/ 	.byte	0x00, 0xf0, 0x11, 0x00


	//----- nvinfo : EIATTR_KPARAM_INFO
	.align		4
.L_29231:
        /*006c*/ 	.byte	0x04, 0x17
        /*006e*/ 	.short	(.L_29233 - .L_29232)
.L_29232:
        /*0070*/ 	.word	0x00000000
        /*0074*/ 	.short	0x0010
        /*0076*/ 	.short	0x0070
        /*0078*/ 	.byte	0x00, 0xf0, 0x21, 0x00


	//----- nvinfo : EIATTR_KPARAM_INFO
	.align		4
.L_29233:
        /*007c*/ 	.byte	0x04, 0x17
        /*007e*/ 	.short	(.L_29235 - .L_29234)
.L_29234:
        /*0080*/ 	.word	0x00000000
        /*0084*/ 	.short	0x000f
        /*0086*/ 	.short	0x0068
        /*0088*/ 	.byte	0x00, 0xf0, 0x21, 0x00


	//----- nvinfo : EIATTR_KPARAM_INFO
	.align		4
.L_29235:
        /*008c*/ 	.byte	0x04, 0x17
        /*008e*/ 	.short	(.L_29237 - .L_29236)
.L_29236:
        /*0090*/ 	.word	0x00000000
        /*0094*/ 	.short	0x000e
        /*0096*/ 	.short	0x0060
        /*0098*/ 	.byte	0x00, 0xf0, 0x11, 0x00


	//----- nvinfo : EIATTR_KPARAM_INFO
	.align		4
.L_29237:
        /*009c*/ 	.byte	0x04, 0x17
        /*009e*/ 	.short	(.L_29239 - .L_29238)
.L_29238:
        /*00a0*/ 	.word	0x00000000
        /*00a4*/ 	.short	0x000d
        /*00a6*/ 	.short	0x005c
        /*00a8*/ 	.byte	0x00, 0xf0, 0x11, 0x00


	//----- nvinfo : EIATTR_KPARAM_INFO
	.align		4
.L_29239:
        /*00ac*/ 	.byte	0x04, 0x17
        /*00ae*/ 	.short	(.L_29241 - .L_29240)
.L_29240:
        /*00b0*/ 	.word	0x00000000
        /*00b4*/ 	.short	0x000c
        /*00b6*/ 	.short	0x0058
        /*00b8*/ 	.byte	0x00, 0xf0, 0x11, 0x00


	//----- nvinfo : EIATTR_KPARAM_INFO
	.align		4
.L_29241:
        /*00bc*/ 	.byte	0x04, 0x17
        /*00be*/ 	.short	(.L_29243 - .L_29242)
.L_29242:
        /*00c0*/ 	.word	0x00000000
        /*00c4*/ 	.short	0x000b
        /*00c6*/ 	.short	0x0050
        /*00c8*/ 	.byte	0x00, 0xf0, 0x21, 0x00


	//----- nvinfo : EIATTR_KPARAM_INFO
	.align		4
.L_29243:
        /*00cc*/ 	.byte	0x04, 0x17
        /*00ce*/ 	.short	(.L_29245 - .L_29244)
.L_29244:
        /*00d0*/ 	.word	0x00000000
        /*00d4*/ 	.short	0x000a
        /*00d6*/ 	.short	0x0048
        /*00d8*/ 	.byte	0x00, 0xf0, 0x11, 0x00


	//----- nvinfo : EIATTR_KPARAM_INFO
	.align		4
.L_29245:
        /*00dc*/ 	.byte	0x04, 0x17
        /*00de*/ 	.short	(.L_29247 - .L_29246)
.L_29246:
        /*00e0*/ 	.word	0x00000000
        /*00e4*/ 	.short	0x0009
        /*00e6*/ 	.short	0x0040
        /*00e8*/ 	.byte	0x00, 0xf0, 0x21, 0x00


	//----- nvinfo : EIATTR_KPARAM_INFO
	.align		4
.L_29247:
        /*00ec*/ 	.byte	0x04, 0x17
        /*00ee*/ 	.short	(.L_29249 - .L_29248)
.L_29248:
        /*00f0*/ 	.word	0x00000000
        /*00f4*/ 	.short	0x0008
        /*00f6*/ 	.short	0x0038
        /*00f8*/ 	.byte	0x00, 0xf0, 0x21, 0x00


	//----- nvinfo : EIATTR_KPARAM_INFO
	.align		4
.L_29249:
        /*00fc*/ 	.byte	0x04, 0x17
        /*00fe*/ 	.short	(.L_29251 - .L_29250)
.L_29250:
        /*0100*/ 	.word	0x00000000
        /*0104*/ 	.short	0x0007
        /*0106*/ 	.short	0x0034
        /*0108*/ 	.byte	0x00, 0xf0, 0x11, 0x00


	//----- nvinfo : EIATTR_KPARAM_INFO
	.align		4
.L_29251:
        /*010c*/ 	.byte	0x04, 0x17
        /*010e*/ 	.short	(.L_29253 - .L_29252)
.L_29252:
        /*0110*/ 	.word	0x00000000
        /*0114*/ 	.short	0x0006
        /*0116*/ 	.short	0x0030
        /*0118*/ 	.byte	0x00, 0xf0, 0x11, 0x00


	//----- nvinfo : EIATTR_KPARAM_INFO
	.align		4
.L_29253:
        /*011c*/ 	.byte	0x04, 0x17
        /*011e*/ 	.short	(.L_29255 - .L_29254)
.L_29254:
        /*0120*/ 	.word	0x00000000
        /*0124*/ 	.short	0x0005
        /*0126*/ 	.short	0x0028
        /*0128*/ 	.byte	0x00, 0xf0, 0x21, 0x00


	//----- nvinfo : EIATTR_KPARAM_INFO
	.align		4
.L_29255:
        /*012c*/ 	.byte	0x04, 0x17
        /*012e*/ 	.short	(.L_29257 - .L_29256)
.L_29256:
        /*0130*/ 	.word	0x00000000
        /*0134*/ 	.short	0x0004
        /*0136*/ 	.short	0x0020
        /*0138*/ 	.byte	0x00, 0xf0, 0x21, 0x00


	//----- nvinfo : EIATTR_KPARAM_INFO
	.align		4
.L_29257:
        /*013c*/ 	.byte	0x04, 0x17
        /*013e*/ 	.short	(.L_29259 - .L_29258)
.L_29258:
        /*0140*/ 	.word	0x00000000
        /*0144*/ 	.short	0x0003
        /*0146*/ 	.short	0x0018
        /*0148*/ 	.byte	0x00, 0xf0, 0x21, 0x00


	//----- nvinfo : EIATTR_KPARAM_INFO
	.align		4
.L_29259:
        /*014c*/ 	.byte	0x04, 0x17
        /*014e*/ 	.short	(.L_29261 - .L_29260)
.L_29260:
        /*0150*/ 	.word	0x00000000
        /*0154*/ 	.short	0x0002
        /*0156*/ 	.short	0x0010
        /*0158*/ 	.byte	0x00, 0xf0, 0x21, 0x00


	//----- nvinfo : EIATTR_KPARAM_INFO
	.align		4
.L_29261:
        /*015c*/ 	.byte	0x04, 0x17
        /*015e*/ 	.short	(.L_29263 - .L_29262)
.L_29262:
        /*0160*/ 	.word	0x00000000
        /*0164*/ 	.short	0x0001
        /*0166*/ 	.short	0x0008
        /*0168*/ 	.byte	0x00, 0xf0, 0x21, 0x00


	//----- nvinfo : EIATTR_KPARAM_INFO
	.align		4
.L_29263:
        /*016c*/ 	.byte	0x04, 0x17
        /*016e*/ 	.short	(.L_29265 - .L_29264)
.L_29264:
        /*0170*/ 	.word	0x00000000
        /*0174*/ 	.short	0x0000
        /*0176*/ 	.short	0x0000
        /*0178*/ 	.byte	0x00, 0xf0, 0x21, 0x00


	//----- nvinfo : EIATTR_MAXREG_COUNT
	.align		4
.L_29265:
        /*017c*/ 	.byte	0x03, 0x1b
        /*017e*/ 	.short	0x00ff


	//----- nvinfo : EIATTR_NUM_BARRIERS
	.align		4
        /*0180*/ 	.byte	0x02, 0x4c
        /*0182*/ 	.byte	0x01
	.zero		1


	//----- nvinfo : EIATTR_MERCURY_ISA_VERSION
	.align		4
        /*0184*/ 	.byte	0x03, 0x5f
        /*0186*/ 	.short	0x0000


	//----- nvinfo : EIATTR_COOP_GROUP_MASK_REGIDS
	.align		4
        /*0188*/ 	.byte	0x04, 0x29
        /*018a*/ 	.short	(.L_29267 - .L_29266)


	//   ....[0]....
.L_29266:
        /*018c*/ 	.word	0xffffffff


	//   ....[1]....
        /*0190*/ 	.word	0xffffffff


	//   ....[2]....
        /*0194*/ 	.word	0xffffffff


	//   ....[3]....
        /*0198*/ 	.word	0xffffffff


	//   ....[4]....
        /*019c*/ 	.word	0xffffffff


	//   ....[5]....
        /*01a0*/ 	.word	0xffffffff


	//   ....[6]....
        /*01a4*/ 	.word	0xffffffff


	//   ....[7]....
        /*01a8*/ 	.word	0xffffffff


	//   ....[8]....
        /*01ac*/ 	.word	0xffffffff


	//   ....[9]....
        /*01b0*/ 	.word	0xffffffff


	//   ....[10]....
        /*01b4*/ 	.word	0xffffffff


	//   ....[11]....
        /*01b8*/ 	.word	0xffffffff


	//   ....[12]....
        /*01bc*/ 	.word	0xffffffff


	//   ....[13]....
        /*01c0*/ 	.word	0xffffffff


	//   ....[14]....
        /*01c4*/ 	.word	0xffffffff


	//   ....[15]....
        /*01c8*/ 	.word	0xffffffff


	//   ....[16]....
        /*01cc*/ 	.word	0xffffffff


	//   ....[17]....
        /*01d0*/ 	.word	0xffffffff


	//   ....[18]....
        /*01d4*/ 	.word	0xffffffff


	//   ....[19]....
        /*01d8*/ 	.word	0xffffffff


	//   ....[20]....
        /*01dc*/ 	.word	0xffffffff


	//----- nvinfo : EIATTR_COOP_GROUP_INSTR_OFFSETS
	.align		4
.L_29267:
        /*01e0*/ 	.byte	0x04, 0x28
        /*01e2*/ 	.short	(.L_29269 - .L_29268)


	//   ....[0]....
.L_29268:
        /*01e4*/ 	.word	0x00003f10


	//   ....[1]....
        /*01e8*/ 	.word	0x00003f40


	//   ....[2]....
        /*01ec*/ 	.word	0x00004100


	//   ....[3]....
        /*01f0*/ 	.word	0x00004130


	//   ....[4]....
        /*01f4*/ 	.word	0x00004150


	//   ....[5]....
        /*01f8*/ 	.word	0x00004240


	//   ....[6]....
        /*01fc*/ 	.word	0x00004260


	//   ....[7]....
        /*0200*/ 	.word	0x00004280


	//   ....[8]....
        /*0204*/ 	.word	0x000050c0


	//   ....[9]....
        /*0208*/ 	.word	0x00005120


	//   ....[10]....
        /*020c*/ 	.word	0x00005150


	//   ....[11]....
        /*0210*/ 	.word	0x00005170


	//   ....[12]....
        /*0214*/ 	.word	0x00005190


	//   ....[13]....
        /*0218*/ 	.word	0x000051e0


	//   ....[14]....
        /*021c*/ 	.word	0x00005200


	//   ....[15]....
        /*0220*/ 	.word	0x00005220


	//   ....[16]....
        /*0224*/ 	.word	0x00008500


	//   ....[17]....
        /*0228*/ 	.word	0x00008580


	//   ....[18]....
        /*022c*/ 	.word	0x00008600


	//   ....[19]....
        /*0230*/ 	.word	0x00008680


	//   ....[20]....
        /*0234*/ 	.word	0x000086f0


	//----- nvinfo : EIATTR_EXIT_INSTR_OFFSETS
	.align		4
.L_29269:
        /*0238*/ 	.byte	0x04, 0x1c
        /*023a*/ 	.short	(.L_29271 - .L_29270)


	//   ....[0]....
.L_29270:
        /*023c*/ 	.word	0x00000090


	//   ....[1]....
        /*0240*/ 	.word	0x00008010


	//   ....[2]....
        /*0244*/ 	.word	0x000084a0


	//----- nvinfo : EIATTR_CTAIDZ_USED
	.align		4
.L_29271:
        /*0248*/ 	.byte	0x01, 0x04
	.zero		2


	//----- nvinfo : EIATTR_CRS_STACK_SIZE
	.align		4
        /*024c*/ 	.byte	0x04, 0x1e
        /*024e*/ 	.short	(.L_29273 - .L_29272)
.L_29272:
        /*0250*/ 	.word	0x00000000
.L_29273:


//--------------------- .nv.info._ZN4vllm32paged_attention_v2_reduce_kernelItLi192ELi128ELi512EEEvPT_PKfS4_PKS1_PKii --------------------------
	.section	.nv.info._ZN4vllm32paged_attention_v2_reduce_kernelItLi192ELi128ELi512EEEvPT_PKfS4_PKS1_PKii,"",@"SHT_CUDA_INFO"
	.sectionflags	@""
	.align	4


	//----- nvinfo : EIATTR_CUDA_API_VERSION
	.align		4
        /*0000*/ 	.byte	0x04, 0x37
        /*0002*/ 	.short	(.L_29275 - .L_29274)
.L_29274:
        /*0004*/ 	.word	0x00000082


	//----- nvinfo : EIATTR_SW2861232_WAR
	.align		4
.L_29275:
        /*0008*/ 	.byte	0x01, 0x35
	.zero		2


	//----- nvinfo : EIATTR_PARAM_CBANK
	.align		4
        /*000c*/ 	.byte	0x04, 0x0a
        /*000e*/ 	.short	(.L_29277 - .L_29276)
	.align		4
.L_29276:
        /*0010*/ 	.word	index@(.nv.constant0._ZN4vllm32paged_attention_v2_reduce_kernelItLi192ELi128ELi512EEEvPT_PKfS4_PKS1_PKii)
        /*0014*/ 	.short	0x0160
        /*0016*/ 	.short	0x002c


	//----- nvinfo : EIATTR_CBANK_PARAM_SIZE
	.align		4
.L_29277:
        /*0018*/ 	.byte	0x03, 0x19
        /*001a*/ 	.short	0x002c


	//----- nvinfo : EIATTR_KPARAM_INFO
	.align		4
        /*001c*/ 	.byte	0x04, 0x17
        /*001e*/ 	.short	(.L_29279 - .L_29278)
.L_29278:
        /*0020*/ 	.word	0x00000000
        /*0024*/ 	.short	0x0005
        /*0026*/ 	.short	0x0028
        /*0028*/ 	.byte	0x00, 0xf0, 0x11, 0x00


	//----- nvinfo : EIATTR_KPARAM_INFO
	.align		4
.L_29279:
        /*002c*/ 	.byte	0x04, 0x17
        /*002e*/ 	.short	(.L_29281 - .L_29280)
.L_29280:
        /*0030*/ 	.word	0x00000000
        /*0034*/ 	.short	0x0004
        /*0036*/ 	.short	0x0020
        /*0038*/ 	.byte	0x00, 0xf0, 0x21, 0x00


	//----- nvinfo : EIATTR_KPARAM_INFO
	.align		4
.L_29281:
        /*003c*/ 	.byte	0x04, 0x17
        /*003e*/ 	.short	(.L_29283 - .L_29282)
.L_29282:
        /*0040*/ 	.word	0x00000000
        /*0044*/ 	.short	0x0003
        /*0046*/ 	.short	0x0018
        /*0048*/ 	.byte	0x00, 0xf0, 0x21, 0x00


	//----- nvinfo : EIATTR_KPARAM_INFO
	.align		4
.L_29283:
        /*004c*/ 	.byte	0x04, 0x17
        /*004e*/ 	.short	(.L_29285 - .L_29284)
.L_29284:
        /*0050*/ 	.word	0x00000000
        /*0054*/ 	.short	0x0002
        /*0056*/ 	.short	0x0010
        /*0058*/ 	.byte	0x00, 0xf0, 0x21, 0x00


	//----- nvinfo : EIATTR_KPARAM_INFO
	.align		4
.L_29285:
        /*005c*/ 	.byte	0x04, 0x17
        /*005e*/ 	.short	(.L_29287 - .L_29286)
.L_29286:
        /*0060*/ 	.word	0x00000000
        /*0064*/ 	.short	0x0001
        /*0066*/ 	.short	0x0008
        /*0068*/ 	.byte	0x00, 0xf0, 0x21, 0x00


	//----- nvinfo : EIATTR_KPARAM_INFO
	.align		4
.L_29287:
        /*006c*/ 	.byte	0x04, 0x17
        /*006e*/ 	.short	(.L_29289 - .L_29288)
.L_29288:
        /*0070*/ 	.word	0x00000000
        /*0074*/ 	.short	0x0000
        /*0076*/ 	.short	0x0000
        /*0078*/ 	.byte	0x00, 0xf0, 0x21, 0x00


	//----- nvinfo : EIATTR_MAXREG_COUNT
	.align		4
.L_29289:
        /*007c*/ 	.byte	0x03, 0x1b
        /*007e*/ 	.short	0x00ff


	//----- nvinfo : EIATTR_NUM_BARRIERS
	.align		4
        /*0080*/ 	.byte	0x02, 0x4c
        /*0082*/ 	.byte	0x01
	.zero		1


	//----- nvinfo : EIATTR_MERCURY_ISA_VERSION
	.align		4
        /*0084*/ 	.byte	0x03, 0x5f
        /*0086*/ 	.short	0x0000


	//----- nvinfo : EIATTR_COOP_GROUP_MASK_REGIDS
	.align		4
        /*0088*/ 	.byte	0x04, 0x29
        /*008a*/ 	.short	(.L_29291 - .L_29290)


	//   ....[0]....
.L_29290:
        /*008c*/ 	.word	0xffffffff


	//   ....[1]....
        /*0090*/ 	.word	0xffffffff


	//   ....[2]....
        /*0094*/ 	.word	0xffffffff


	//   ....[3]....
        /*0098*/ 	.word	0xffffffff


	//   ....[4]....
        /*009c*/ 	.word	0xffffffff


	//   ....[5]....
        /*00a0*/ 	.word	0xffffffff


	//   ....[6]....
        /*00a4*/ 	.word	0xffffffff


	//   ....[7]....
        /*00a8*/ 	.word	0xffffffff


	//   ....[8]....
        /*00ac*/ 	.word	0xffffffff


	//   ....[9]....
        /*00b0*/ 	.word	0xffffffff


	//   ....[10]....
        /*00b4*/ 	.word	0xffffffff


	//   ....[11]....
        /*00b8*/ 	.word	0xffffffff


	//   ....[12]....
        /*00bc*/ 	.word	0xffffffff


	//   ....[13]....
        /*00c0*/ 	.word	0xffffffff


	//   ....[14]....
        /*00c4*/ 	.word	0xffffffff


	//   ....[15]....
        /*00c8*/ 	.word	0xffffffff


	//----- nvinfo : EIATTR_COOP_GROUP_INSTR_OFFSETS
	.align		4
.L_29291:
        /*00cc*/ 	.byte	0x04, 0x28
        /*00ce*/ 	.short	(.L_29293 - .L_29292)


	//   ....[0]....
.L_29292:
        /*00d0*/ 	.word	0x00000260


	//   ....[1]....
        /*00d4*/ 	.word	0x000002a0


	//   ....[2]....
        /*00d8*/ 	.word	0x000002e0


	//   ....[3]....
        /*00dc*/ 	.word	0x00000320


	//   ....[4]....
        /*00e0*/ 	.word	0x00000360


	//   ....[5]....
        /*00e4*/ 	.word	0x000003c0


	//   ....[6]....
        /*00e8*/ 	.word	0x000003f0


	//   ....[7]....
        /*00ec*/ 	.word	0x00000410


	//   ....[8]....
        /*00f0*/ 	.word	0x00000570


	//   ....[9]....
        /*00f4*/ 	.word	0x000005b0


	//   ....[10]....
        /*00f8*/ 	.word	0x000005d0


	//   ....[11]....
        /*00fc*/ 	.word	0x000005f0


	//   ....[12]....
        /*0100*/ 	.word	0x00000610


	//   ....[13]....
        /*0104*/ 	.word	0x00000660


	//   ....[14]....
        /*0108*/ 	.word	0x00000680


	//   ....[15]....
        /*010c*/ 	.word	0x000006a0


	//----- nvinfo : EIATTR_EXIT_INSTR_OFFSETS
	.align		4
.L_29293:
        /*0110*/ 	.byte	0x04, 0x1c
        /*0112*/ 	.short	(.L_29295 - .L_29294)


	//   ....[0]....
.L_29294:
        /*0114*/ 	.word	0x000006b0


	//   ....[1]....
        /*0118*/ 	.word	0x00001620


	//   ....[2]....
        /*011c*/ 	.word	0x00001650


	//   ....[3]....
        /*0120*/ 	.word	0x000017f0


	//----- nvinfo : EIATTR_CRS_STACK_SIZE
	.align		4
.L_29295:
        /*0124*/ 	.byte	0x04, 0x1e
        /*0126*/ 	.short	(.L_29297 - .L_29296)
.L_29296:
        /*0128*/ 	.word	0x00000000
.L_29297:


//--------------------- .nv.info._ZN4vllm25paged_attention_v2_kernelIttLi192ELi8ELi128ELNS_18Fp8KVCacheDataTypeE0ELb1ELi512EEEvPfS2_PT_PKS3_PKT0_S9_ifPKiSB_iPKfiiiSD_SD_iiiii --------------------------
	.section	.nv.info._ZN4vllm25paged_attention_v2_kernelIttLi192ELi8ELi128ELNS_18Fp8KVCacheDataTypeE0ELb1ELi512EEEvPfS2_PT_PKS3_PKT0_S9_ifPKiSB_iPKfiiiSD_SD_iiiii,"",@"SHT_CUDA_INFO"
	.sectionflags	@""
	.align	4


	//----- nvinfo : EIATTR_CUDA_API_VERSION
	.align		4
        /*0000*/ 	.byte	0x04, 0x37
        /*0002*/ 	.short	(.L_29299 - .L_29298)
.L_29298:
        /*0004*/ 	.word	0x00000082


	//----- nvinfo : EIATTR_SW2861232_WAR
	.align		4
.L_29299:
        /*0008*/ 	.byte	0x01, 0x35
	.zero		2


	//----- nvinfo : EIATTR_PARAM_CBANK
	.align		4
        /*000c*/ 	.byte	0x04, 0x0a
        /*000e*/ 	.short	(.L_29301 - .L_29300)
	.align		4
.L_29300:
        /*0010*/ 	.word	index@(.nv.constant0._ZN4vllm25paged_attention_v2_kernelIttLi192ELi8ELi128ELNS_18Fp8KVCacheDataTypeE0ELb1ELi512EEEvPfS2_PT_PKS3_PKT0_S9_ifPKiSB_iPKfiiiSD_SD_iiiii)
        /*0014*/ 	.short	0x0160
        /*0016*/ 	.short	0x008c


	//----- nvinfo : EIATTR_CBANK_PARAM_SIZE
	.align		4
.L_29301:
        /*0018*/ 	.byte	0x03, 0x19
        /*001a*/ 	.short	0x008c


	//----- nvinfo : EIATTR_KPARAM_INFO
	.align		4
        /*001c*/ 	.byte	0x04, 0x17
        /*001e*/ 	.short	(.L_29303 - .L_29302)
.L_29302:
        /*0020*/ 	.word	0x00000000
        /*0024*/ 	.short	0x0015
        /*0026*/ 	.short	0x0088
        /*0028*/ 	.byte	0x00, 0xf0, 0x11, 0x00


	//----- nvinfo : EIATTR_KPARAM_INFO
	.align		4
.L_29303:
        /*002c*/ 	.byte	0x04, 0x17
        /*002e*/ 	.short	(.L_29305 - .L_29304)
.L_29304:
        /*0030*/ 	.word	0x00000000
        /*0034*/ 	.short	0x0014
        /*0036*/ 	.short	0x0084
        /*0038*/ 	.byte	0x00, 0xf0, 0x11, 0x00


	//----- nvinfo : EIATTR_KPARAM_INFO
	.align		4
.L_29305:
        /*003c*/ 	.byte	0x04, 0x17
        /*003e*/ 	.short	(.L_29307 - .L_29306)
.L_29306:
        /*0040*/ 	.word	0x00000000
        /*0044*/ 	.short	0x0013
        /*0046*/ 	.short	0x0080
        /*0048*/ 	.byte	0x00, 0xf0, 0x11, 0x00


	//----- nvinfo : EIATTR_KPARAM_INFO
	.align		4
.L_29307:
        /*004c*/ 	.byte	0x04, 0x17
        /*004e*/ 	.short	(.L_29309 - .L_29308)
.L_29308:
        /*0050*/ 	.word	0x00000000
        /*0054*/ 	.short	0x0012
        /*0056*/ 	.short	0x007c
        /*0058*/ 	.byte	0x00, 0xf0, 0x11, 0x00


	//----- nvinfo : EIATTR_KPARAM_INFO
	.align		4
.L_29309:
        /*005c*/ 	.byte	0x04, 0x17
        /*005e*/ 	.short	(.L_29311 - .L_29310)
.L_29310:
        /*0060*/ 	.word	0x00000000
        /*0064*/ 	.short	0x0011
        /*0066*/ 	.short	0x0078
        /*0068*/ 	.byte	0x00, 0xf0, 0x11, 0x00


	//----- nvinfo : EIATTR_KPARAM_INFO
	.align		4
.L_29311:
        /*006c*/ 	.byte	0x04, 0x17
        /*006e*/ 	.short	(.L_29313 - .L_29312)
.L_29312:
        /*0070*/ 	.word	0x00000000
        /*0074*/ 	.short	0x0010
        /*0076*/ 	.short	0x0070
        /*0078*/ 	.byte	0x00, 0xf0, 0x21, 0x00


	//----- nvinfo : EIATTR_KPARAM_INFO
	.align		4
.L_29313:
        /*007c*/ 	.byte	0x04, 0x17
        /*007e*/ 	.short	(.L_29315 - .L_29314)
.L_29314:
        /*0080*/ 	.word	0x00000000
        /*0084*/ 	.short	0x000f
        /*0086*/ 	.short	0x0068
        /*0088*/ 	.byte	0x00, 0xf0, 0x21, 0x00


	//----- nvinfo : EIATTR_KPARAM_INFO
	.align		4
.L_29315:
        /*008c*/ 	.byte	0x04, 0x17
        /*008e*/ 	.short	(.L_29317 - .L_29316)
.L_29316:
        /*0090*/ 	.word	0x00000000
        /*0094*/ 	.short	0x000e
        /*0096*/ 	.short	0x0060
        /*0098*/ 	.byte	0x00, 0xf0, 0x11, 0x00


	//----- nvinfo : EIATTR_KPARAM_INFO
	.align		4
.L_29317:
        /*009c*/ 	.byte	0x04, 0x17
        /*009e*/ 	.short	(.L_29319 - .L_29318)
.L_29318:
        /*00a0*/ 	.word	0x00000000
        /*00a4*/ 	.short	0x000d
        /*00a6*/ 	.short	0x005c
        /*00a8*/ 	.byte	0x00, 0xf0, 0x11, 0x00


	//----- nvinfo : EIATTR_KPARAM_INFO
	.align		4
.L_29319:
        /*00ac*/ 	.byte	0x04, 0x17
        /*00ae*/ 	.short	(.L_29321 - .L_29320)
.L_29320:
        /*00b0*/ 	.word	0x00000000
        /*00b4*/ 	.short	0x000c
        /*00b6*/ 	.short	0x0058
        /*00b8*/ 	.byte	0x00, 0xf0, 0x11, 0x00


	//----- nvinfo : EIATTR_KPARAM_INFO
	.align		4
.L_29321:
        /*00bc*/ 	.byte	0x04, 0x17
        /*00be*/ 	.short	(.L_29323 - .L_29322)
.L_29322:
        /*00c0*/ 	.word	0x00000000
        /*00c4*/ 	.short	0x000b
        /*00c6*/ 	.short	0x0050
        /*00c8*/ 	.byte	0x00, 0xf0, 0x21, 0x00


	//----- nvinfo : EIATTR_KPARAM_INFO
	.align		4
.L_29323:
        /*00cc*/ 	.byte	0x04, 0x17
        /*00ce*/ 	.short	(.L_29325 - .L_29324)
.L_29324:
        /*00d0*/ 	.word	0x00000000
        /*00d4*/ 	.short	0x000a
        /*00d6*/ 	.short	0x0048
        /*00d8*/ 	.byte	0x00, 0xf0, 0x11, 0x00


	//----- nvinfo : EIATTR_KPARAM_INFO
	.align		4
.L_29325:
        /*00dc*/ 	.byte	0x04, 0x17
        /*00de*/ 	.short	(.L_29327 - .L_29326)
.L_29326:
        /*00e0*/ 	.word	0x00000000
        /*00e4*/ 	.short	0x0009
        /*00e6*/ 	.short	0x0040
        /*00e8*/ 	.byte	0x00, 0xf0, 0x21, 0x00


	//----- nvinfo : EIATTR_KPARAM_INFO
	.align		4
.L_29327:
        /*00ec*/ 	.byte	0x04, 0x17
        /*00ee*/ 	.short	(.L_29329 - .L_29328)
.L_29328:
        /*00f0*/ 	.word	0x00000000
        /*00f4*/ 	.short	0x0008
        /*00f6*/ 	.short	0x0038
        /*00f8*/ 	.byte	0x00, 0xf0, 0x21, 0x00


	//----- nvinfo : EIATTR_KPARAM_INFO
	.align		4
.L_29329:
        /*00fc*/ 	.byte	0x04, 0x17
        /*00fe*/ 	.short	(.L_29331 - .L_29330)
.L_29330:
        /*0100*/ 	.word	0x00000000
        /*0104*/ 	.short	0x0007
        /*0106*/ 	.short	0x0034
        /*0108*/ 	.byte	0x00, 0xf0, 0x11, 0x00


	//----- nvinfo : EIATTR_KPARAM_INFO
	.align		4
.L_29331:
        /*010c*/ 	.byte	0x04, 0x17
        /*010e*/ 	.short	(.L_29333 - .L_29332)
.L_29332:
        /*0110*/ 	.word	0x00000000
        /*0114*/ 	.short	0x0006
        /*0116*/ 	.short	0x0030
        /*0118*/ 	.byte	0x00, 0xf0, 0x11, 0x00


	//----- nvinfo : EIATTR_KPARAM_INFO
	.align		4
.L_29333:
        /*011c*/ 	.byte	0x04, 0x17
        /*011e*/ 	.short	(.L_29335 - .L_29334)
.L_29334:
        /*0120*/ 	.word	0x00000000
        /*0124*/ 	.short	0x0005
        /*0126*/ 	.short	0x0028
        /*0128*/ 	.byte	0x00, 0xf0, 0x21, 0x00


	//----- nvinfo : EIATTR_KPARAM_INFO
	.align		4
.L_29335:
        /*012c*/ 	.byte	0x04, 0x17
        /*012e*/ 	.short	(.L_29337 - .L_29336)
.L_29336:
        /*0130*/ 	.word	0x00000000
        /*0134*/ 	.short	0x0004
        /*0136*/ 	.short	0x0020
        /*0138*/ 	.byte	0x00, 0xf0, 0x21, 0x00


	//----- nvinfo : EIATTR_KPARAM_INFO
	.align		4
.L_29337:
        /*013c*/ 	.byte	0x04, 0x17
        /*013e*/ 	.short	(.L_29339 - .L_29338)
.L_29338:
        /*0140*/ 	.word	0x00000000
        /*0144*/ 	.short	0x0003
        /*0146*/ 	.short	0x0018
        /*0148*/ 	.byte	0x00, 0xf0, 0x21, 0x00


	//----- nvinfo : EIATTR_KPARAM_INFO
	.align		4
.L_29339:
        /*014c*/ 	.byte	0x04, 0x17
        /*014e*/ 	.short	(.L_29341 - .L_29340)
.L_29340:
        /*0150*/ 	.word	0x00000000
        /*0154*/ 	.short	0x0002
        /*0156*/ 	.short	0x0010
        /*0158*/ 	.byte	0x00, 0xf0, 0x21, 0x00


	//----- nvinfo : EIATTR_KPARAM_INFO
	.align		4
.L_29341:
        /*015c*/ 	.byte	0x04, 0x17
        /*015e*/ 	.short	(.L_29343 - .L_29342)
.L_29342:
        /*0160*/ 	.word	0x00000000
        /*0164*/ 	.short	0x0001
        /*0166*/ 	.short	0x0008
        /*0168*/ 	.byte	0x00, 0xf0, 0x21, 0x00


	//----- nvinfo : EIATTR_KPARAM_INFO
	.align		4
.L_29343:
        /*016c*/ 	.byte	0x04, 0x17
        /*016e*/ 	.short	(.L_29345 - .L_29344)
.L_29344:
        /*0170*/ 	.word	0x00000000
        /*0174*/ 	.short	0x0000
        /*0176*/ 	.short	0x0000
        /*0178*/ 	.byte	0x00, 0xf0, 0x21, 0x00


	//----- nvinfo : EIATTR_MAXREG_COUNT
	.align		4
.L_29345:
        /*017c*/ 	.byte	0x03, 0x1b
        /*017e*/ 	.short	0x00ff


	//----- nvinfo : EIATTR_NUM_BARRIERS
	.align		4
        /*0180*/ 	.byte	0x02, 0x4c
        /*0182*/ 	.byte	0x01
	.zero		1


	//----- nvinfo : EIATTR_MERCURY_ISA_VERSION
	.align		4
        /*0184*/ 	.byte	0x03, 0x5f
        /*0186*/ 	.short	0x0000


	//----- nvinfo : EIATTR_COOP_GROUP_MASK_REGIDS
	.align		4
        /*0188*/ 	.byte	0x04, 0x29
        /*018a*/ 	.short	(.L_29347 - .L_29346)


	//   ....[0]....
.L_29346:
        /*018c*/ 	.word	0xffffffff


	//   ....[1]....
        /*0190*/ 	.word	0xffffffff


	//   ....[2]....
        /*0194*/ 	.word	0xffffffff


	//   ....[3]....
        /*0198*/ 	.word	0xffffffff


	//   ....[4]....
        /*019c*/ 	.word	0xffffffff


	//   ....[5]....
        /*01a0*/ 	.word	0xffffffff


	//   ....[6]....
        /*01a4*/ 	.word	0xffffffff


	//   ....[7]....
        /*01a8*/ 	.word	0xffffffff


	//   ....[8]....
        /*01ac*/ 	.word	0xffffffff


	//   ....[9]....
        /*01b0*/ 	.word	0xffffffff


	//   ....[10]....
        /*01b4*/ 	.word	0xffffffff


	//   ....[11]....
        /*01b8*/ 	.word	0xffffffff


	//   ....[12]....
        /*01bc*/ 	.word	0xffffffff


	//   ....[13]....
        /*01c0*/ 	.word	0xffffffff


	//   ....[14]....
        /*01c4*/ 	.word	0xffffffff


	//   ....[15]....
        /*01c8*/ 	.word	0xffffffff


	//   ....[16]....
        /*01cc*/ 	.word	0xffffffff


	//   ....[17]....
        /*01d0*/ 	.word	0xffffffff


	//   ....[18]....
        /*01d4*/ 	.word	0xffffffff


	//   ....[19]....
        /*01d8*/ 	.word	0xffffffff


	//   ....[20]....
        /*01dc*/ 	.word	0xffffffff


	//----- nvinfo : EIATTR_COOP_GROUP_INSTR_OFFSETS
	.align		4
.L_29347:
        /*01e0*/ 	.byte	0x04, 0x28
        /*01e2*/ 	.short	(.L_29349 - .L_29348)


	//   ....[0]....
.L_29348:
        /*01e4*/ 	.word	0x000033c0


	//   ....[1]....
        /*01e8*/ 	.word	0x000033f0


	//   ....[2]....
        /*01ec*/ 	.word	0x000035b0


	//   ....[3]....
        /*01f0*/ 	.word	0x000035e0


	//   ....[4]....
        /*01f4*/ 	.word	0x00003600


	//   ....[5]....
        /*01f8*/ 	.word	0x000036f0


	//   ....[6]....
        /*01fc*/ 	.word	0x00003710


	//   ....[7]....
        /*0200*/ 	.word	0x00003730


	//   ....[8]....
        /*0204*/ 	.word	0x00004570


	//   ....[9]....
        /*0208*/ 	.word	0x000045d0


	//   ....[10]....
        /*020c*/ 	.word	0x00004600


	//   ....[11]....
        /*0210*/ 	.word	0x00004620


	//   ....[12]....
        /*0214*/ 	.word	0x00004640


	//   ....[13]....
        /*0218*/ 	.word	0x00004690


	//   ....[14]....
        /*021c*/ 	.word	0x000046b0


	//   ....[15]....
        /*0220*/ 	.word	0x000046d0


	//   ....[16]....
        /*0224*/ 	.word	0x00007220


	//   ....[17]....
        /*0228*/ 	.word	0x000072a0


	//   ....[18]....
        /*022c*/ 	.word	0x00007320


	//   ....[19]....
        /*0230*/ 	.word	0x000073a0


	//   ....[20]....
        /*0234*/ 	.word	0x00007410


	//----- nvinfo : EIATTR_EXIT_INSTR_OFFSETS
	.align		4
.L_29349:
        /*0238*/ 	.byte	0x04, 0x1c
        /*023a*/ 	.short	(.L_29351 - .L_29350)


	//   ....[0]....
.L_29350:
        /*023c*/ 	.word	0x00000090


	//   ....[1]....
        /*0240*/ 	.word	0x00006e20


	//   ....[2]....
        /*0244*/ 	.word	0x000071c0


	//----- nvinfo : EIATTR_CTAIDZ_USED
	.align		4
.L_29351:
        /*0248*/ 	.byte	0x01, 0x04
	.zero		2


	//----- nvinfo : EIATTR_CRS_STACK_SIZE
	.align		4
        /*024c*/ 	.byte	0x04, 0x1e
        /*024e*/ 	.short	(.L_29353 - .L_29352)
.L_29352:
        /*0250*/ 	.word	0x00000000
.L_29353:


//--------------------- .nv.info._ZN4vllm32paged_attention_v2_reduce_kernelItLi128ELi128ELi512EEEvPT_PKfS4_PKS1_PKii --------------------------
	.section	.nv.info._ZN4vllm32paged_attention_v2_reduce_kernelItLi128ELi128ELi512EEEvPT_PKfS4_PKS1_PKii,"",@"SHT_CUDA_INFO"
	.sectionflags	@""
	.align	4


	//----- nvinfo : EIATTR_CUDA_API_VERSION
	.align		4
        /*0000*/ 	.byte	0x04, 0x37
        /*0002*/ 	.short	(.L_29355 - .L_29354)
.L_29354:
        /*0004*/ 	.word	0x00000082


	//----- nvinfo : EIATTR_SW2861232_WAR
	.align		4
.L_29355:
        /*0008*/ 	.byte	0x01, 0x35
	.zero		2


	//----- nvinfo : EIATTR_PARAM_CBANK
	.align		4
        /*000c*/ 	.byte	0x04, 0x0a
        /*000e*/ 	.short	(.L_29357 - .L_29356)
	.align		4
.L_29356:
        /*0010*/ 	.word	index@(.nv.constant0._ZN4vllm32paged_attention_v2_reduce_kernelItLi128ELi128ELi512EEEvPT_PKfS4_PKS1_PKii)
        /*0014*/ 	.short	0x0160
        /*0016*/ 	.short	0x002c


	//----- nvinfo : EIATTR_CBANK_PARAM_SIZE
	.align		4
.L_29357:
        /*0018*/ 	.byte	0x03, 0x19
        /*001a*/ 	.short	0x002c


	//----- nvinfo : EIATTR_KPARAM_INFO
	.align		4
        /*001c*/ 	.byte	0x04, 0x17
        /*001e*/ 	.short	(.L_29359 - .L_29358)
.L_29358:
        /*0020*/ 	.word	0x00000000
        /*0024*/ 	.short	0x0005
        /*0026*/ 	.short	0x0028
        /*0028*/ 	.byte	0x00, 0xf0, 0x11, 0x00


	//----- nvinfo : EIATTR_KPARAM_INFO
	.align		4
.L_29359:
        /*002c*/ 	.byte	0x04, 0x17
        /*002e*/ 	.short	(.L_29361 - .L_29360)
.L_29360:
        /*0030*/ 	.word	0x00000000
        /*0034*/ 	.short	0x0004
        /*0036*/ 	.short	0x0020
        /*0038*/ 	.byte	0x00, 0xf0, 0x21, 0x00


	//----- nvinfo : EIATTR_KPARAM_INFO
	.align		4
.L_29361:
        /*003c*/ 	.byte	0x04, 0x17
        /*003e*/ 	.short	(.L_29363 - .L_29362)
.L_29362:
        /*0040*/ 	.word	0x00000000
        /*0044*/ 	.short	0x0003
        /*0046*/ 	.short	0x0018
        /*0048*/ 	.byte	0x00, 0xf0, 0x21, 0x00


	//----- nvinfo : EIATTR_KPARAM_INFO
	.align		4
.L_29363:
        /*004c*/ 	.byte	0x04, 0x17
        /*004e*/ 	.short	(.L_29365 - .L_29364)
.L_29364:
        /*0050*/ 	.word	0x00000000
        /*0054*/ 	.short	0x0002
        /*0056*/ 	.short	0x0010
        /*0058*/ 	.byte	0x00, 0xf0, 0x21, 0x00


	//----- nvinfo : EIATTR_KPARAM_INFO
	.align		4
.L_29365:
        /*005c*/ 	.byte	0x04, 0x17
        /*005e*/ 	.short	(.L_29367 - .L_29366)
.L_29366:
        /*0060*/ 	.word	0x00000000
        /*0064*/ 	.short	0x0001
        /*0066*/ 	.short	0x0008
        /*0068*/ 	.byte	0x00, 0xf0, 0x21, 0x00


	//----- nvinfo : EIATTR_KPARAM_INFO
	.align		4
.L_29367:
        /*006c*/ 	.byte	0x04, 0x17
        /*006e*/ 	.short	(.L_29369 - .L_29368)
.L_29368:
        /*0070*/ 	.word	0x00000000
        /*0074*/ 	.short	0x0000
        /*0076*/ 	.short	0x0000
        /*0078*/ 	.byte	0x00, 0xf0, 0x21, 0x00


	//----- nvinfo : EIATTR_MAXREG_COUNT
	.align		4
.L_29369:
        /*007c*/ 	.byte	0x03, 0x1b
        /*007e*/ 	.short	0x00ff


	//----- nvinfo : EIATTR_NUM_BARRIERS
	.align		4
        /*0080*/ 	.byte	0x02, 0x4c
        /*0082*/ 	.byte	0x01
	.zero		1


	//----- nvinfo : EIATTR_MERCURY_ISA_VERSION
	.align		4
        /*0084*/ 	.byte	0x03, 0x5f
        /*0086*/ 	.short	0x0000


	//----- nvinfo : EIATTR_COOP_GROUP_MASK_REGIDS
	.align		4
        /*0088*/ 	.byte	0x04, 0x29
        /*008a*/ 	.short	(.L_29371 - .L_29370)


	//   ....[0]....
.L_29370:
        /*008c*/ 	.word	0xffffffff


	//   ....[1]....
        /*0090*/ 	.word	0xffffffff


	//   ....[2]....
        /*0094*/ 	.word	0xffffffff


	//   ....[3]....
        /*0098*/ 	.word	0xffffffff


	//   ....[4]....
        /*009c*/ 	.word	0xffffffff


	//   ....[5]....
        /*00a0*/ 	.word	0xffffffff


	//   ....[6]....
        /*00a4*/ 	.word	0xffffffff


	//   ....[7]....
        /*00a8*/ 	.word	0xffffffff


	//   ....[8]....
        /*00ac*/ 	.word	0xffffffff


	//   ....[9]....
        /*00b0*/ 	.word	0xffffffff


	//   ....[10]....
        /*00b4*/ 	.word	0xffffffff


	//   ....[11]....
        /*00b8*/ 	.word	0xffffffff


	//   ....[12]....
        /*00bc*/ 	.word	0xffffffff


	//   ....[13]....
        /*00c0*/ 	.word	0xffffffff


	//   ....[14]....
        /*00c4*/ 	.word	0xffffffff


	//   ....[15]....
        /*00c8*/ 	.word	0xffffffff


	//----- nvinfo : EIATTR_COOP_GROUP_INSTR_OFFSETS
	.align		4
.L_29371:
        /*00cc*/ 	.byte	0x04, 0x28
        /*00ce*/ 	.short	(.L_29373 - .L_29372)


	//   ....[0]....
.L_29372:
        /*00d0*/ 	.word	0x00000260


	//   ....[1]....
        /*00d4*/ 	.word	0x000002c0


	//   ....[2]....
        /*00d8*/ 	.word	0x00000300


	//   ....[3]....
        /*00dc*/ 	.word	0x00000330


	//   ....[4]....
        /*00e0*/ 	.word	0x00000370


	//   ....[5]....
        /*00e4*/ 	.word	0x000003d0


	//   ....[6]....
        /*00e8*/ 	.word	0x000003f0


	//   ....[7]....
        /*00ec*/ 	.word	0x00000410


	//   ....[8]....
        /*00f0*/ 	.word	0x00000570


	//   ....[9]....
        /*00f4*/ 	.word	0x000005b0


	//   ....[10]....
        /*00f8*/ 	.word	0x000005d0


	//   ....[11]....
        /*00fc*/ 	.word	0x000005f0


	//   ....[12]....
        /*0100*/ 	.word	0x00000610


	//   ....[13]....
        /*0104*/ 	.word	0x00000660


	//   ....[14]....
        /*0108*/ 	.word	0x00000680


	//   ....[15]....
        /*010c*/ 	.word	0x000006a0


	//----- nvinfo : EIATTR_EXIT_INSTR_OFFSETS
	.align		4
.L_29373:
        /*0110*/ 	.byte	0x04, 0x1c
        /*0112*/ 	.short	(.L_29375 - .L_29374)


	//   ....[0]....
.L_29374:
        /*0114*/ 	.word	0x000006b0


	//   ....[1]....
        /*0118*/ 	.word	0x00001820


	//   ....[2]....
        /*011c*/ 	.word	0x00001850


	//   ....[3]....
        /*0120*/ 	.word	0x00001a00


	//----- nvinfo : EIATTR_CRS_STACK_SIZE
	.align		4
.L_29375:
        /*0124*/ 	.byte	0x04, 0x1e
        /*0126*/ 	.short	(.L_29377 - .L_29376)
.L_29376:
        /*0128*/ 	.word	0x00000000
.L_29377:


//--------------------- .nv.info._ZN4vllm25paged_attention_v2_kernelIttLi128ELi8ELi128ELNS_18Fp8KVCacheDataTypeE0ELb1ELi512EEEvPfS2_PT_PKS3_PKT0_S9_ifPKiSB_iPKfiiiSD_SD_iiiii --------------------------
	.section	.nv.info._ZN4vllm25paged_attention_v2_kernelIttLi128ELi8ELi128ELNS_18Fp8KVCacheDataTypeE0ELb1ELi512EEEvPfS2_PT_PKS3_PKT0_S9_ifPKiSB_iPKfiiiSD_SD_iiiii,"",@"SHT_CUDA_INFO"
	.sectionflags	@""
	.align	4


	//----- nvinfo : EIATTR_CUDA_API_VERSION
	.align		4
        /*0000*/ 	.byte	0x04, 0x37
        /*0002*/ 	.short	(.L_29379 - .L_29378)
.L_29378:
        /*0004*/ 	.word	0x00000082


	//----- nvinfo : EIATTR_SW2861232_WAR
	.align		4
.L_29379:
        /*0008*/ 	.byte	0x01, 0x35
	.zero		2


	//----- nvinfo : EIATTR_PARAM_CBANK
	.align		4
        /*000c*/ 	.byte	0x04, 0x0a
        /*000e*/ 	.short	(.L_29381 - .L_29380)
	.align		4
.L_29380:
        /*0010*/ 	.word	index@(.nv.constant0._ZN4vllm25paged_attention_v2_kernelIttLi128ELi8ELi128ELNS_18Fp8KVCacheDataTypeE0ELb1ELi512EEEvPfS2_PT_PKS3_PKT0_S9_ifPKiSB_iPKfiiiSD_SD_iiiii)
        /*0014*/ 	.short	0x0160
        /*0016*/ 	.short	0x008c


	//----- nvinfo : EIATTR_CBANK_PARAM_SIZE
	.align		4
.L_29381:
        /*0018*/ 	.byte	0x03, 0x19
        /*001a*/ 	.short	0x008c


	//----- nvinfo : EIATTR_KPARAM_INFO
	.align		4
        /*001c*/ 	.byte	0x04, 0x17
        /*001e*/ 	.short	(.L_29383 - .L_29382)
.L_29382:
        /*0020*/ 	.word	0x00000000
        /*0024*/ 	.short	0x0015
        /*0026*/ 	.short	0x0088
        /*0028*/ 	.byte	0x00, 0xf0, 0x11, 0x00


	//----- nvinfo : EIATTR_KPARAM_INFO
	.align		4
.L_29383:
        /*002c*/ 	.byte	0x04, 0x17
        /*002e*/ 	.short	(.L_29385 - .L_29384)
.L_29384:
        /*0030*/ 	.word	0x00000000
        /*0034*/ 	.short	0x0014
        /*0036*/ 	.short	0x0084
        /*0038*/ 	.byte	0x00, 0xf0, 0x11, 0x00


	//----- nvinfo : EIATTR_KPARAM_INFO
	.align		4
.L_29385:
        /*003c*/ 	.byte	0x04, 0x17
        /*003e*/ 	.short	(.L_29387 - .L_29386)
.L_29386:
        /*0040*/ 	.word	0x00000000
        /*0044*/ 	.short	0x0013
        /*0046*/ 	.short	0x0080
        /*0048*/ 	.byte	0x00, 0xf0, 0x11, 0x00


	//----- nvinfo : EIATTR_KPARAM_INFO
	.align		4
.L_29387:
        /*004c*/ 	.byte	0x04, 0x17
        /*004e*/ 	.short	(.L_29389 - .L_29388)
.L_29388:
        /*0050*/ 	.word	0x00000000
        /*0054*/ 	.short	0x0012
        /*0056*/ 	.short	0x007c
        /*0058*/ 	.byte	0x00, 0xf0, 0x11, 0x00


	//----- nvinfo : EIATTR_KPARAM_INFO
	.align		4
.L_29389:
        /*005c*/ 	.byte	0x04, 0x17
        /*005e*/ 	.short	(.L_29391 - .L_29390)
.L_29390:
        /*0060*/ 	.word	0x00000000
        /*0064*/ 	.short	0x0011
        /*0066*/ 	.short	0x0078
        /*0068*/ 	.byte	0x00, 0xf0, 0x11, 0x00


	//----- nvinfo : EIATTR_KPARAM_INFO
	.align		4
.L_29391:
        /*006c*/ 	.byte	0x04, 0x17
        /*006e*/ 	.short	(.L_29393 - .L_29392)
.L_29392:
        /*0070*/ 	.word	0x00000000
        /*0074*/ 	.short	0x0010
        /*0076*/ 	.short	0x0070
        /*0078*/ 	.byte	0x00, 0xf0, 0x21, 0x00


	//----- nvinfo : EIATTR_KPARAM_INFO
	.align		4
.L_29393:
        /*007c*/ 	.byte	0x04, 0x17
        /*007e*/ 	.short	(.L_29395 - .L_29394)
.L_29394:
        /*0080*/ 	.word	0x00000000
        /*0084*/ 	.short	0x000f
        /*0086*/ 	.short	0x0068
        /*0088*/ 	.byte	0x00, 0xf0, 0x21, 0x00


	//----- nvinfo : EIATTR_KPARAM_INFO
	.align		4
.L_29395:
        /*008c*/ 	.byte	0x04, 0x17
        /*008e*/ 	.short	(.L_29397 - .L_29396)
.L_29396:
        /*0090*/ 	.word	0x00000000
        /*0094*/ 	.short	0x000e
        /*0096*/ 	.short	0x0060
        /*0098*/ 	.byte	0x00, 0xf0, 0x11, 0x00


	//----- nvinfo : EIATTR_KPARAM_INFO
	.align		4
.L_29397:
        /*009c*/ 	.byte	0x04, 0x17
        /*009e*/ 	.short	(.L_29399 - .L_29398)
.L_29398:
        /*00a0*/ 	.word	0x00000000
        /*00a4*/ 	.short	0x000d
        /*00a6*/ 	.short	0x005c
        /*00a8*/ 	.byte	0x00, 0xf0, 0x11, 0x00


	//----- nvinfo : EIATTR_KPARAM_INFO
	.align		4
.L_29399:
        /*00ac*/ 	.byte	0x04, 0x17
        /*00ae*/ 	.short	(.L_29401 - .L_29400)
.L_29400:
        /*00b0*/ 	.word	0x00000000
        /*00b4*/ 	.short	0x000c
        /*00b6*/ 	.short	0x0058
        /*00b8*/ 	.byte	0x00, 0xf0, 0x11, 0x00


	//----- nvinfo : EIATTR_KPARAM_INFO
	.align		4
.L_29401:
        /*00bc*/ 	.byte	0x04, 0x17
        /*00be*/ 	.short	(.L_29403 - .L_29402)
.L_29402:
        /*00c0*/ 	.word	0x00000000
        /*00c4*/ 	.short	0x000b
        /*00c6*/ 	.short	0x0050
        /*00c8*/ 	.byte	0x00, 0xf0, 0x21, 0x00


	//----- nvinfo : EIATTR_KPARAM_INFO
	.align		4
.L_29403:
        /*00cc*/ 	.byte	0x04, 0x17
        /*00ce*/ 	.short	(.L_29405 - .L_29404)
.L_29404:
        /*00d0*/ 	.word	0x00000000
        /*00d4*/ 	.short	0x000a
        /*00d6*/ 	.short	0x0048
        /*00d8*/ 	.byte	0x00, 0xf0, 0x11, 0x00


	//----- nvinfo : EIATTR_KPARAM_INFO
	.align		4
.L_29405:
        /*00dc*/ 	.byte	0x04, 0x17
        /*00de*/ 	.short	(.L_29407 - .L_29406)
.L_29406:
        /*00e0*/ 	.word	0x00000000
        /*00e4*/ 	.short	0x0009
        /*00e6*/ 	.short	0x0040
        /*00e8*/ 	.byte	0x00, 0xf0, 0x21, 0x00


	//----- nvinfo : EIATTR_KPARAM_INFO
	.align		4
.L_29407:
        /*00ec*/ 	.byte	0x04, 0x17
        /*00ee*/ 	.short	(.L_29409 - .L_29408)
.L_29408:
        /*00f0*/ 	.word	0x00000000
        /*00f4*/ 	.short	0x0008
        /*00f6*/ 	.short	0x0038
        /*00f8*/ 	.byte	0x00, 0xf0, 0x21, 0x00


	//----- nvinfo : EIATTR_KPARAM_INFO
	.align		4
.L_29409:
        /*00fc*/ 	.byte	0x04, 0x17
        /*00fe*/ 	.short	(.L_29411 - .L_29410)
.L_29410:
        /*0100*/ 	.word	0x00000000
        /*0104*/ 	.short	0x0007
        /*0106*/ 	.short	0x0034
        /*0108*/ 	.byte	0x00, 0xf0, 0x11, 0x00


	//----- nvinfo : EIATTR_KPARAM_INFO
	.align		4
.L_29411:
        /*010c*/ 	.byte	0x04, 0x17
        /*010e*/ 	.short	(.L_29413 - .L_29412)
.L_29412:
        /*0110*/ 	.word	0x00000000
        /*0114*/ 	.short	0x0006
        /*0116*/ 	.short	0x0030
        /*0118*/ 	.byte	0x00, 0xf0, 0x11, 0x00


	//----- nvinfo : EIATTR_KPARAM_INFO
	.align		4
.L_29413:
        /*011c*/ 	.byte	0x04, 0x17
        /*011e*/ 	.short	(.L_29415 - .L_29414)
.L_29414:
        /*0120*/ 	.word	0x00000000
        /*0124*/ 	.short	0x0005
        /*0126*/ 	.short	0x0028
        /*0128*/ 	.byte	0x00, 0xf0, 0x21, 0x00


	//----- nvinfo : EIATTR_KPARAM_INFO
	.align		4
.L_29415:
        /*012c*/ 	.byte	0x04, 0x17
        /*012e*/ 	.short	(.L_29417 - .L_29416)
.L_29416:
        /*0130*/ 	.word	0x00000000
        /*0134*/ 	.short	0x0004
        /*0136*/ 	.short	0x0020
        /*0138*/ 	.byte	0x00, 0xf0, 0x21, 0x00


	//----- nvinfo : EIATTR_KPARAM_INFO
	.align		4
.L_29417:
        /*013c*/ 	.byte	0x04, 0x17
        /*013e*/ 	.short	(.L_29419 - .L_29418)
.L_29418:
        /*0140*/ 	.word	0x00000000
        /*0144*/ 	.short	0x0003
        /*0146*/ 	.short	0x0018
        /*0148*/ 	.byte	0x00, 0xf0, 0x21, 0x00


	//----- nvinfo : EIATTR_KPARAM_INFO
	.align		4
.L_29419:
        /*014c*/ 	.byte	0x04, 0x17
        /*014e*/ 	.short	(.L_29421 - .L_29420)
.L_29420:
        /*0150*/ 	.word	0x00000000
        /*0154*/ 	.short	0x0002
        /*0156*/ 	.short	0x0010
        /*0158*/ 	.byte	0x00, 0xf0, 0x21, 0x00


	//----- nvinfo : EIATTR_KPARAM_INFO
	.align		4
.L_29421:
        /*015c*/ 	.byte	0x04, 0x17
        /*015e*/ 	.short	(.L_29423 - .L_29422)
.L_29422:
        /*0160*/ 	.word	0x00000000
        /*0164*/ 	.short	0x0001
        /*0166*/ 	.short	0x0008
        /*0168*/ 	.byte	0x00, 0xf0, 0x21, 0x00


	//----- nvinfo : EIATTR_KPARAM_INFO
	.align		4
.L_29423:
        /*016c*/ 	.byte	0x04, 0x17
        /*016e*/ 	.short	(.L_29425 - .L_29424)
.L_29424:
        /*0170*/ 	.word	0x00000000
        /*0174*/ 	.short	0x0000
        /*0176*/ 	.short	0x0000
        /*0178*/ 	.byte	0x00, 0xf0, 0x21, 0x00


	//----- nvinfo : EIATTR_MAXREG_COUNT
	.align		4
.L_29425:
        /*017c*/ 	.byte	0x03, 0x1b
        /*017e*/ 	.short	0x00ff


	//----- nvinfo : EIATTR_NUM_BARRIERS
	.align		4
        /*0180*/ 	.byte	0x02, 0x4c
        /*0182*/ 	.byte	0x01
	.zero		1


	//----- nvinfo : EIATTR_MERCURY_ISA_VERSION
	.align		4
        /*0184*/ 	.byte	0x03, 0x5f
        /*0186*/ 	.short	0x0000


	//----- nvinfo : EIATTR_COOP_GROUP_MASK_REGIDS
	.align		4
        /*0188*/ 	.byte	0x04, 0x29
        /*018a*/ 	.short	(.L_29427 - .L_29426)


	//   ....[0]....
.L_29426:
        /*018c*/ 	.word	0xffffffff


	//   ....[1]....
        /*0190*/ 	.word	0xffffffff


	//   ....[2]....
        /*0194*/ 	.word	0xffffffff


	//   ....[3]....
        /*0198*/ 	.word	0xffffffff


	//   ....[4]....
        /*019c*/ 	.word	0xffffffff


	//   ....[5]....
        /*01a0*/ 	.word	0xffffffff


	//   ....[6]....
        /*01a4*/ 	.word	0xffffffff


	//   ....[7]....
        /*01a8*/ 	.word	0xffffffff


	//   ....[8]....
        /*01ac*/ 	.word	0xffffffff


	//   ....[9]....
        /*01b0*/ 	.word	0xffffffff


	//   ....[10]....
        /*01b4*/ 	.word	0xffffffff


	//   ....[11]....
        /*01b8*/ 	.word	0xffffffff


	//   ....[12]....
        /*01bc*/ 	.word	0xffffffff


	//   ....[13]....
        /*01c0*/ 	.word	0xffffffff


	//   ....[14]....
        /*01c4*/ 	.word	0xffffffff


	//   ....[15]....
        /*01c8*/ 	.word	0xffffffff


	//   ....[16]....
        /*01cc*/ 	.word	0xffffffff


	//   ....[17]....
        /*01d0*/ 	.word	0xffffffff


	//   ....[18]....
        /*01d4*/ 	.word	0xffffffff


	//   ....[19]....
        /*01d8*/ 	.word	0xffffffff


	//   ....[20]....
        /*01dc*/ 	.word	0xffffffff


	//----- nvinfo : EIATTR_COOP_GROUP_INSTR_OFFSETS
	.align		4
.L_29427:
        /*01e0*/ 	.byte	0x04, 0x28
        /*01e2*/ 	.short	(.L_29429 - .L_29428)


	//   ....[0]....
.L_29428:
        /*01e4*/ 	.word	0x00002850


	//   ....[1]....
        /*01e8*/ 	.word	0x00002880


	//   ....[2]....
        /*01ec*/ 	.word	0x00002a60


	//   ....[3]....
        /*01f0*/ 	.word	0x00002a90


	//   ....[4]....
        /*01f4*/ 	.word	0x00002ab0


	//   ....[5]....
        /*01f8*/ 	.word	0x00002ba0


	//   ....[6]....
        /*01fc*/ 	.word	0x00002bc0


	//   ....[7]....
        /*0200*/ 	.word	0x00002be0


	//   ....[8]....
        /*0204*/ 	.word	0x00003a20


	//   ....[9]....
        /*0208*/ 	.word	0x00003a80


	//   ....[10]....
        /*020c*/ 	.word	0x00003ab0


	//   ....[11]....
        /*0210*/ 	.word	0x00003ad0


	//   ....[12]....
        /*0214*/ 	.word	0x00003af0


	//   ....[13]....
        /*0218*/ 	.word	0x00003b40


	//   ....[14]....
        /*021c*/ 	.word	0x00003b60


	//   ....[15]....
        /*0220*/ 	.word	0x00003b80


	//   ....[16]....
        /*0224*/ 	.word	0x00005eb0


	//   ....[17]....
        /*0228*/ 	.word	0x00005f30


	//   ....[18]....
        /*022c*/ 	.word	0x00005fb0


	//   ....[19]....
        /*0230*/ 	.word	0x00006030


	//   ....[20]....
        /*0234*/ 	.word	0x000060a0


	//----- nvinfo : EIATTR_EXIT_INSTR_OFFSETS
	.align		4
.L_29429:
        /*0238*/ 	.byte	0x04, 0x1c
        /*023a*/ 	.short	(.L_29431 - .L_29430)


	//   ....[0]....
.L_29430:
        /*023c*/ 	.word	0x00000090


	//   ....[1]....
        /*0240*/ 	.word	0x00005b50


	//   ....[2]....
        /*0244*/ 	.word	0x00005e50


	//----- nvinfo : EIATTR_CTAIDZ_USED
	.align		4
.L_29431:
        /*0248*/ 	.byte	0x01, 0x04
	.zero		2


	//----- nvinfo : EIATTR_CRS_STACK_SIZE
	.align		4
        /*024c*/ 	.byte	0x04, 0x1e
        /*024e*/ 	.short	(.L_29433 - .L_29432)
.L_29432:
        /*0250*/ 	.word	0x00000000
.L_29433:


//--------------------- .nv.info._ZN4vllm32paged_attention_v2_reduce_kernelItLi120ELi128ELi512EEEvPT_PKfS4_PKS1_PKii --------------------------
	.section	.nv.info._ZN4vllm32paged_attention_v2_reduce_kernelItLi120ELi128ELi512EEEvPT_PKfS4_PKS1_PKii,"",@"SHT_CUDA_INFO"
	.sectionflags	@""
	.align	4


	//----- nvinfo : EIATTR_CUDA_API_VERSION
	.align		4
        /*0000*/ 	.byte	0x04, 0x37
        /*0002*/ 	.short	(.L_29435 - .L_29434)
.L_29434:
        /*0004*/ 	.word	0x00000082


	//----- nvinfo : EIATTR_SW2861232_WAR
	.align		4
.L_29435:
        /*0008*/ 	.byte	0x01, 0x35
	.zero		2


	//----- nvinfo : EIATTR_PARAM_CBANK
	.align		4
        /*000c*/ 	.byte	0x04, 0x0a
        /*000e*/ 	.short	(.L_29437 - .L_29436)
	.align		4
.L_29436:
        /*0010*/ 	.word	index@(.nv.constant0._ZN4vllm32paged_attention_v2_reduce_kernelItLi120ELi128ELi512EEEvPT_PKfS4_PKS1_PKii)
        /*0014*/ 	.short	0x0160
        /*0016*/ 	.short	0x002c


	//----- nvinfo : EIATTR_CBANK_PARAM_SIZE
	.align		4
.L_29437:
        /*0018*/ 	.byte	0x03, 0x19
        /*001a*/ 	.short	0x002c


	//----- nvinfo : EIATTR_KPARAM_INFO
	.align		4
        /*001c*/ 	.byte	0x04, 0x17
        /*001e*/ 	.short	(.L_29439 - .L_29438)
.L_29438:
        /*0020*/ 	.word	0x00000000
        /*0024*/ 	.short	0x0005
        /*0026*/ 	.short	0x0028
        /*0028*/ 	.byte	0x00, 0xf0, 0x11, 0x00


	//----- nvinfo : EIATTR_KPARAM_INFO
	.align		4
.L_29439:
        /*002c*/ 	.byte	0x04, 0x17
        /*002e*/ 	.short	(.L_29441 - .L_29440)
.L_29440:
        /*0030*/ 	.word	0x00000000
        /*0034*/ 	.short	0x0004
        /*0036*/ 	.short	0x0020
        /*0038*/ 	.byte	0x00, 0xf0, 0x21, 0x00


	//----- nvinfo : EIATTR_KPARAM_INFO
	.align		4
.L_29441:
        /*003c*/ 	.byte	0x04, 0x17
        /*003e*/ 	.short	(.L_29443 - .L_29442)
.L_29442:
        /*0040*/ 	.word	0x00000000
        /*0044*/ 	.short	0x0003
        /*0046*/ 	.short	0x0018
        /*0048*/ 	.byte	0x00, 0xf0, 0x21, 0x00


	//----- nvinfo : EIATTR_KPARAM_INFO
	.align		4
.L_29443:
        /*004c*/ 	.byte	0x04, 0x17
        /*004e*/ 	.short	(.L_29445 - .L_29444)
.L_29444:
        /*0050*/ 	.word	0x00000000
        /*0054*/ 	.short	0x0002
        /*0056*/ 	.short	0x0010
        /*0058*/ 	.byte	0x00, 0xf0, 0x21, 0x00


	//----- nvinfo : EIATTR_KPARAM_INFO
	.align		4
.L_29445:
        /*005c*/ 	.byte	0x04, 0x17
        /*005e*/ 	.short	(.L_29447 - .L_29446)
.L_29446:
        /*0060*/ 	.word	0x00000000
        /*0064*/ 	.short	0x0001
        /*0066*/ 	.short	0x0008
        /*0068*/ 	.byte	0x00, 0xf0, 0x21, 0x00


	//----- nvinfo : EIATTR_KPARAM_INFO
	.align		4
.L_29447:
        /*006c*/ 	.byte	0x04, 0x17
        /*006e*/ 	.short	(.L_29449 - .L_29448)
.L_29448:
        /*0070*/ 	.word	0x00000000
        /*0074*/ 	.short	0x0000
        /*0076*/ 	.short	0x0000
        /*0078*/ 	.byte	0x00, 0xf0, 0x21, 0x00


	//----- nvinfo : EIATTR_MAXREG_COUNT
	.align		4
.L_29449:
        /*007c*/ 	.byte	0x03, 0x1b
        /*007e*/ 	.short	0x00ff


	//----- nvinfo : EIATTR_NUM_BARRIERS
	.align		4
        /*0080*/ 	.byte	0x02, 0x4c
        /*0082*/ 	.byte	0x01
	.zero		1


	//----- nvinfo : EIATTR_MERCURY_ISA_VERSION
	.align		4
        /*0084*/ 	.byte	0x03, 0x5f
        /*0086*/ 	.short	0x0000


	//----- nvinfo : EIATTR_COOP_GROUP_MASK_REGIDS
	.align		4
        /*0088*/ 	.byte	0x04, 0x29
        /*008a*/ 	.short	(.L_29451 - .L_29450)


	//   ....[0]....
.L_29450:
        /*008c*/ 	.word	0xffffffff


	//   ....[1]....
        /*0090*/ 	.word	0xffffffff


	//   ....[2]....
        /*0094*/ 	.word	0xffffffff


	//   ....[3]....
        /*0098*/ 	.word	0xffffffff


	//   ....[4]....
        /*009c*/ 	.word	0xffffffff


	//   ....[5]....
        /*00a0*/ 	.word	0xffffffff


	//   ....[6]....
        /*00a4*/ 	.word	0xffffffff


	//   ....[7]....
        /*00a8*/ 	.word	0xffffffff


	//   ....[8]....
        /*00ac*/ 	.word	0xffffffff


	//   ....[9]....
        /*00b0*/ 	.word	0xffffffff


	//   ....[10]....
        /*00b4*/ 	.word	0xffffffff


	//   ....[11]....
        /*00b8*/ 	.word	0xffffffff


	//   ....[12]....
        /*00bc*/ 	.word	0xffffffff


	//   ....[13]....
        /*00c0*/ 	.word	0xffffffff


	//   ....[14]....
        /*00c4*/ 	.word	0xffffffff


	//   ....[15]....
        /*00c8*/ 	.word	0xffffffff


	//----- nvinfo : EIATTR_COOP_GROUP_INSTR_OFFSETS
	.align		4
.L_29451:
        /*00cc*/ 	.byte	0x04, 0x28
        /*00ce*/ 	.short	(.L_29453 - .L_29452)


	//   ....[0]....
.L_29452:
        /*00d0*/ 	.word	0x00000260


	//   ....[1]....
        /*00d4*/ 	.word	0x000002a0


	//   ....[2]....
        /*00d8*/ 	.word	0x000002e0


	//   ....[3]....
        /*00dc*/ 	.word	0x00000320


	//   ....[4]....
        /*00e0*/ 	.word	0x00000360


	//   ....[5]....
        /*00e4*/ 	.word	0x000003c0


	//   ....[6]....
        /*00e8*/ 	.word	0x000003f0


	//   ....[7]....
        /*00ec*/ 	.word	0x00000410


	//   ....[8]....
        /*00f0*/ 	.word	0x00000570


	//   ....[9]....
        /*00f4*/ 	.word	0x000005b0


	//   ....[10]....
        /*00f8*/ 	.word	0x000005d0


	//   ....[11]....
        /*00fc*/ 	.word	0x000005f0


	//   ....[12]....
        /*0100*/ 	.word	0x00000610


	//   ....[13]....
        /*0104*/ 	.word	0x00000660


	//   ....[14]....
        /*0108*/ 	.word	0x00000680


	//   ....[15]....
        /*010c*/ 	.word	0x000006a0


	//----- nvinfo : EIATTR_EXIT_INSTR_OFFSETS
	.align		4
.L_29453:
        /*0110*/ 	.byte	0x04, 0x1c
        /*0112*/ 	.short	(.L_29455 - .L_29454)


	//   ....[0]....
.L_29454:
        /*0114*/ 	.word	0x000006b0


	//   ....[1]....
        /*0118*/ 	.word	0x00001620


	//   ....[2]....
        /*011c*/ 	.word	0x00001650


	//   ....[3]....
        /*0120*/ 	.word	0x000017f0


	//----- nvinfo : EIATTR_CRS_STACK_SIZE
	.align		4
.L_29455:
        /*0124*/ 	.byte	0x04, 0x1e
        /*0126*/ 	.short	(.L_29457 - .L_29456)
.L_29456:
        /*0128*/ 	.word	0x00000000
.L_29457:


//--------------------- .nv.info._ZN4vllm25paged_attention_v2_kernelIttLi120ELi8ELi128ELNS_18Fp8KVCacheDataTypeE0ELb1ELi512EEEvPfS2_PT_PKS3_PKT0_S9_ifPKiSB_iPKfiiiSD_SD_iiiii --------------------------
	.section	.nv.info._ZN4vllm25paged_attention_v2_kernelIttLi120ELi8ELi128ELNS_18Fp8KVCacheDataTypeE0ELb1ELi512EEEvPfS2_PT_PKS3_PKT0_S9_ifPKiSB_iPKfiiiSD_SD_iiiii,"",@"SHT_CUDA_INFO"
	.sectionflags	@""
	.align	4


	//----- nvinfo : EIATTR_CUDA_API_VERSION
	.align		4
        /*0000*/ 	.byte	0x04, 0x37
        /*0002*/ 	.short	(.L_29459 - .L_29458)
.L_29458:
        /*0004*/ 	.word	0x00000082


	//----- nvinfo : EIATTR_SW2861232_WAR
	.align		4
.L_29459:
        /*0008*/ 	.byte	0x01, 0x35
	.zero		2


	//----- nvinfo : EIATTR_PARAM_CBANK
	.align		4
        /*000c*/ 	.byte	0x04, 0x0a
        /*000e*/ 	.short	(.L_29461 - .L_29460)
	.align		4
.L_29460:
        /*0010*/ 	.word	index@(.nv.constant0._ZN4vllm25paged_attention_v2_kernelIttLi120ELi8ELi128ELNS_18Fp8KVCacheDataTypeE0ELb1ELi512EEEvPfS2_PT_PKS3_PKT0_S9_ifPKiSB_iPKfiiiSD_SD_iiiii)
        /*0014*/ 	.short	0x0160
        /*0016*/ 	.short	0x008c


	//----- nvinfo : EIATTR_CBANK_PARAM_SIZE
	.align		4
.L_29461:
        /*0018*/ 	.byte	0x03, 0x19
        /*001a*/ 	.short	0x008c


	//----- nvinfo : EIATTR_KPARAM_INFO
	.align		4
        /*001c*/ 	.byte	0x04, 0x17
        /*001e*/ 	.short	(.L_29463 - .L_29462)
.L_29462:
        /*0020*/ 	.word	0x00000000
        /*0024*/ 	.short	0x0015
        /*0026*/ 	.short	0x0088
        /*0028*/ 	.byte	0x00, 0xf0, 0x11, 0x00


	//----- nvinfo : EIATTR_KPARAM_INFO
	.align		4
.L_29463:
        /*002c*/ 	.byte	0x04, 0x17
        /*002e*/ 	.short	(.L_29465 - .L_29464)
.L_29464:
        /*0030*/ 	.word	0x00000000
        /*0034*/ 	.short	0x0014
        /*0036*/ 	.short	0x0084
        /*0038*/ 	.byte	0x00, 0xf0, 0x11, 0x00


	//----- nvinfo : EIATTR_KPARAM_INFO
	.align		4
.L_29465:
        /*003c*/ 	.byte	0x04, 0x17
        /*003e*/ 	.short	(.L_29467 - .L_29466)
.L_29466:
        /*0040*/ 	.word	0x00000000
        /*0044*/ 	.short	0x0013
        /*0046*/ 	.short	0x0080
        /*0048*/ 	.byte	0x00, 0xf0, 0x11, 0x00


	//----- nvinfo : EIATTR_KPARAM_INFO
	.align		4
.L_29467:
        /*004c*/ 	.byte	0x04, 0x17
        /*004e*/ 	.short	(.L_29469 - .L_29468)
.L_29468:
        /*0050*/ 	.word	0x00000000
        /*0054*/ 	.short	0x0012
        /*0056*/ 	.short	0x007c
        /*0058*/ 	.byte	0x00, 0xf0, 0x11, 0x00


	//----- nvinfo : EIATTR_KPARAM_INFO
	.align		4
.L_29469:
        /*005c*/ 	.byte	0x04, 0x17
        /*005e*/ 	.short	(.L_29471 - .L_29470)
.L_29470:
        /*0060*/ 	.word	0x00000000
        /*0064*/ 	.short	0x0011
        /*0066*/ 	.short	0x0078
        /*0068*/ 	.byte	0x00, 0xf0, 0x11, 0x00


	//----- nvinfo : EIATTR_KPARAM_INFO
	.align		4
.L_29471:
        /*006c*/ 	.byte	0x04, 0x17
        /*006e*/ 	.short	(.L_29473 - .L_29472)
.L_29472:
        /*0070*/ 	.word	0x00000000
        /*0074*/ 	.short	0x0010
        /*0076*/ 	.short	0x0070
        /*0078*/ 	.byte	0x00, 0xf0, 0x21, 0x00


	//----- nvinfo : EIATTR_KPARAM_INFO
	.align		4
.L_29473:
        /*007c*/ 	.byte	0x04, 0x17
        /*007e*/ 	.short	(.L_29475 - .L_29474)
.L_29474:
        /*0080*/ 	.word	0x00000000
        /*0084*/ 	.short	0x000f
        /*0086*/ 	.short	0x0068
        /*0088*/ 	.byte	0x00, 0xf0, 0x21, 0x00


	//----- nvinfo : EIATTR_KPARAM_INFO
	.align		4
.L_29475:
        /*008c*/ 	.byte	0x04, 0x17
        /*008e*/ 	.short	(.L_29477 - .L_29476)
.L_29476:
        /*0090*/ 	.word	0x00000000
        /*0094*/ 	.short	0x000e
        /*0096*/ 	.short	0x0060
        /*0098*/ 	.byte	0x00, 0xf0, 0x11, 0x00


	//----- nvinfo : EIATTR_KPARAM_INFO
	.align		4
.L_29477:
        /*009c*/ 	.byte	0x04, 0x17
        /*009e*/ 	.short	(.L_29479 - .L_29478)
.L_29478:
        /*00a0*/ 	.word	0x00000000
        /*00a4*/ 	.short	0x000d
        /*00a6*/ 	.short	0x005c
        /*00a8*/ 	.byte	0x00, 0xf0, 0x11, 0x00


	//----- nvinfo : EIATTR_KPARAM_INFO
	.align		4
.L_29479:
        /*00ac*/ 	.byte	0x04, 0x17
        /*00ae*/ 	.short	(.L_29481 - .L_29480)
.L_29480:
        /*00b0*/ 	.word	0x00000000
        /*00b4*/ 	.short	0x000c
        /*00b6*/ 	.short	0x0058
        /*00b8*/ 	.byte	0x00, 0xf0, 0x11, 0x00


	//----- nvinfo : EIATTR_KPARAM_INFO
	.align		4
.L_29481:
        /*00bc*/ 	.byte	0x04, 0x17
        /*00be*/ 	.short	(.L_29483 - .L_29482)
.L_29482:
        /*00c0*/ 	.word	0x00000000
        /*00c4*/ 	.short	0x000b
        /*00c6*/ 	.short	0x0050
        /*00c8*/ 	.byte	0x00, 0xf0, 0x21, 0x00


	//----- nvinfo : EIATTR_KPARAM_INFO
	.align		4
.L_29483:
        /*00cc*/ 	.byte	0x04, 0x17
        /*00ce*/ 	.short	(.L_29485 - .L_29484)
.L_29484:
        /*00d0*/ 	.word	0x00000000
        /*00d4*/ 	.short	0x000a
        /*00d6*/ 	.short	0x0048
        /*00d8*/ 	.byte	0x00, 0xf0, 0x11, 0x00


	//----- nvinfo : EIATTR_KPARAM_INFO
	.align		4
.L_29485:
        /*00dc*/ 	.byte	0x04, 0x17
        /*00de*/ 	.short	(.L_29487 - .L_29486)
.L_29486:
        /*00e0*/ 	.word	0x00000000
        /*00e4*/ 	.short	0x0009
        /*00e6*/ 	.short	0x0040
        /*00e8*/ 	.byte	0x00, 0xf0, 0x21, 0x00


	//----- nvinfo : EIATTR_KPARAM_INFO
	.align		4
.L_29487:
        /*00ec*/ 	.byte	0x04, 0x17
        /*00ee*/ 	.short	(.L_29489 - .L_29488)
.L_29488:
        /*00f0*/ 	.word	0x00000000
        /*00f4*/ 	.short	0x0008
        /*00f6*/ 	.short	0x0038
        /*00f8*/ 	.byte	0x00, 0xf0, 0x21, 0x00


	//----- nvinfo : EIATTR_KPARAM_INFO
	.align		4
.L_29489:
        /*00fc*/ 	.byte	0x04, 0x17
        /*00fe*/ 	.short	(.L_29491 - .L_29490)
.L_29490:
        /*0100*/ 	.word	0x00000000
        /*0104*/ 	.short	0x0007
        /*0106*/ 	.short	0x0034
        /*0108*/ 	.byte	0x00, 0xf0, 0x11, 0x00


	//----- nvinfo : EIATTR_KPARAM_INFO
	.align		4
.L_29491:
        /*010c*/ 	.byte	0x04, 0x17
        /*010e*/ 	.short	(.L_29493 - .L_29492)
.L_29492:
        /*0110*/ 	.word	0x00000000
        /*0114*/ 	.short	0x0006
        /*0116*/ 	.short	0x0030
        /*0118*/ 	.byte	0x00, 0xf0, 0x11, 0x00


	//----- nvinfo : EIATTR_KPARAM_INFO
	.align		4
.L_29493:
        /*011c*/ 	.byte	0x04, 0x17
        /*011e*/ 	.short	(.L_29495 - .L_29494)
.L_29494:
        /*0120*/ 	.word	0x00000000
        /*0124*/ 	.short	0x0005
        /*0126*/ 	.short	0x0028
        /*0128*/ 	.byte	0x00, 0xf0, 0x21, 0x00


	//----- nvinfo : EIATTR_KPARAM_INFO
	.align		4
.L_29495:
        /*012c*/ 	.byte	0x04, 0x17
        /*012e*/ 	.short	(.L_29497 - .L_29496)
.L_29496:
        /*0130*/ 	.word	0x00000000
        /*0134*/ 	.short	0x0004
        /*0136*/ 	.short	0x0020
        /*0138*/ 	.byte	0x00, 0xf0, 0x21, 0x00


	//----- nvinfo : EIATTR_KPARAM_INFO
	.align		4
.L_29497:
        /*013c*/ 	.byte	0x04, 0x17
        /*013e*/ 	.short	(.L_29499 - .L_29498)
.L_29498:
        /*0140*/ 	.word	0x00000000
        /*0144*/ 	.short	0x0003
        /*0146*/ 	.short	0x0018
        /*0148*/ 	.byte	0x00, 0xf0, 0x21, 0x00


	//----- nvinfo : EIATTR_KPARAM_INFO
	.align		4
.L_29499:
        /*014c*/ 	.byte	0x04, 0x17
        /*014e*/ 	.short	(.L_29501 - .L_29500)
.L_29500:
        /*0150*/ 	.word	0x00000000
        /*0154*/ 	.short	0x0002
        /*0156*/ 	.short	0x0010
        /*0158*/ 	.byte	0x00, 0xf0, 0x21, 0x00


	//----- nvinfo : EIATTR_KPARAM_INFO
	.align		4
.L_29501:
        /*015c*/ 	.byte	0x04, 0x17
        /*015e*/ 	.short	(.L_29503 - .L_29502)
.L_29502:
        /*0160*/ 	.word	0x00000000
        /*0164*/ 	.short	0x0001
        /*0166*/ 	.short	0x0008
        /*0168*/ 	.byte	0x00, 0xf0, 0x21, 0x00


	//----- nvinfo : EIATTR_KPARAM_INFO
	.align		4
.L_29503:
        /*016c*/ 	.byte	0x04, 0x17
        /*016e*/ 	.short	(.L_29505 - .L_29504)
.L_29504:
        /*0170*/ 	.word	0x00000000
        /*0174*/ 	.short	0x0000
        /*0176*/ 	.short	0x0000
        /*0178*/ 	.byte	0x00, 0xf0, 0x21, 0x00


	//----- nvinfo : EIATTR_MAXREG_COUNT
	.align		4
.L_29505:
        /*017c*/ 	.byte	0x03, 0x1b
        /*017e*/ 	.short	0x00ff


	//----- nvinfo : EIATTR_NUM_BARRIERS
	.align		4
        /*0180*/ 	.byte	0x02, 0x4c
        /*0182*/ 	.byte	0x01
	.zero		1


	//----- nvinfo : EIATTR_MERCURY_ISA_VERSION
	.align		4
        /*0184*/ 	.byte	0x03, 0x5f
        /*0186*/ 	.short	0x0000


	//----- nvinfo : EIATTR_COOP_GROUP_MASK_REGIDS
	.align		4
        /*0188*/ 	.byte	0x04, 0x29
        /*018a*/ 	.short	(.L_29507 - .L_29506)


	//   ....[0]....
.L_29506:
        /*018c*/ 	.word	0xffffffff


	//   ....[1]....
        /*0190*/ 	.word	0xffffffff


	//   ....[2]....
        /*0194*/ 	.word	0xffffffff


	//   ....[3]....
        /*0198*/ 	.word	0xffffffff


	//   ....[4]....
        /*019c*/ 	.word	0xffffffff


	//   ....[5]....
        /*01a0*/ 	.word	0xffffffff


	//   ....[6]....
        /*01a4*/ 	.word	0xffffffff


	//   ....[7]....
        /*01a8*/ 	.word	0xffffffff


	//   ....[8]....
        /*01ac*/ 	.word	0xffffffff


	//   ....[9]....
        /*01b0*/ 	.word	0xffffffff


	//   ....[10]....
        /*01b4*/ 	.word	0xffffffff


	//   ....[11]....
        /*01b8*/ 	.word	0xffffffff


	//   ....[12]....
        /*01bc*/ 	.word	0xffffffff


	//   ....[13]....
        /*01c0*/ 	.word	0xffffffff


	//   ....[14]....
        /*01c4*/ 	.word	0xffffffff


	//   ....[15]....
        /*01c8*/ 	.word	0xffffffff


	//   ....[16]....
        /*01cc*/ 	.word	0xffffffff


	//   ....[17]....
        /*01d0*/ 	.word	0xffffffff


	//   ....[18]....
        /*01d4*/ 	.word	0xffffffff


	//   ....[19]....
        /*01d8*/ 	.word	0xffffffff


	//   ....[20]....
        /*01dc*/ 	.word	0xffffffff


	//----- nvinfo : EIATTR_COOP_GROUP_INSTR_OFFSETS
	.align		4
.L_29507:
        /*01e0*/ 	.byte	0x04, 0x28
        /*01e2*/ 	.short	(.L_29509 - .L_29508)


	//   ....[0]....
.L_29508:
        /*01e4*/ 	.word	0x00002750


	//   ....[1]....
        /*01e8*/ 	.word	0x00002780


	//   ....[2]....
        /*01ec*/ 	.word	0x00002960


	//   ....[3]....
        /*01f0*/ 	.word	0x00002990


	//   ....[4]....
        /*01f4*/ 	.word	0x000029b0


	//   ....[5]....
        /*01f8*/ 	.word	0x00002aa0


	//   ....[6]....
        /*01fc*/ 	.word	0x00002ac0


	//   ....[7]....
        /*0200*/ 	.word	0x00002ae0


	//   ....[8]....
        /*0204*/ 	.word	0x00003920


	//   ....[9]....
        /*0208*/ 	.word	0x00003980


	//   ....[10]....
        /*020c*/ 	.word	0x000039b0


	//   ....[11]....
        /*0210*/ 	.word	0x000039d0


	//   ....[12]....
        /*0214*/ 	.word	0x000039f0


	//   ....[13]....
        /*0218*/ 	.word	0x00003a40


	//   ....[14]....
        /*021c*/ 	.word	0x00003a60


	//   ....[15]....
        /*0220*/ 	.word	0x00003a80


	//   ....[16]....
        /*0224*/ 	.word	0x00005f00


	//   ....[17]....
        /*0228*/ 	.word	0x00005f80


	//   ....[18]....
        /*022c*/ 	.word	0x00006000


	//   ....[19]....
        /*0230*/ 	.word	0x00006080


	//   ....[20]....
        /*0234*/ 	.word	0x000060f0


	//----- nvinfo : EIATTR_EXIT_INSTR_OFFSETS
	.align		4
.L_29509:
        /*0238*/ 	.byte	0x04, 0x1c
        /*023a*/ 	.short	(.L_29511 - .L_29510)


	//   ....[0]....
.L_29510:
        /*023c*/ 	.word	0x00000090


	//   ....[1]....
        /*0240*/ 	.word	0x00005bd0


	//   ....[2]....
        /*0244*/ 	.word	0x00005e20


	//   ....[3]....
        /*0248*/ 	.word	0x00005ea0


	//----- nvinfo : EIATTR_CTAIDZ_USED
	.align		4
.L_29511:
        /*024c*/ 	.byte	0x01, 0x04
	.zero		2


	//----- nvinfo : EIATTR_CRS_STACK_SIZE
	.align		4
        /*0250*/ 	.byte	0x04, 0x1e
        /*0252*/ 	.short	(.L_29513 - .L_29512)
.L_29512:
        /*0254*/ 	.word	0x00000000
.L_29513:


//--------------------- .nv.info._ZN4vllm32paged_attention_v2_reduce_kernelItLi112ELi128ELi512EEEvPT_PKfS4_PKS1_PKii --------------------------
	.section	.nv.info._ZN4vllm32paged_attention_v2_reduce_kernelItLi112ELi128ELi512EEEvPT_PKfS4_PKS1_PKii,"",@"SHT_CUDA_INFO"
	.sectionflags	@""
	.align	4


	//----- nvinfo : EIATTR_CUDA_API_VERSION
	.align		4
        /*0000*/ 	.byte	0x04, 0x37
        /*0002*/ 	.short	(.L_29515 - .L_29514)
.L_29514:
        /*0004*/ 	.word	0x00000082


	//----- nvinfo : EIATTR_SW2861232_WAR
	.align		4
.L_29515:
        /*0008*/ 	.byte	0x01, 0x35
	.zero		2


	//----- nvinfo : EIATTR_PARAM_CBANK
	.align		4
        /*000c*/ 	.byte	0x04, 0x0a
        /*000e*/ 	.short	(.L_29517 - .L_29516)
	.align		4
.L_29516:
        /*0010*/ 	.word	index@(.nv.constant0._ZN4vllm32paged_attention_v2_reduce_kernelItLi112ELi128ELi512EEEvPT_PKfS4_PKS1_PKii)
        /*0014*/ 	.short	0x0160
        /*0016*/ 	.short	0x002c


	//----- nvinfo : EIATTR_CBANK_PARAM_SIZE
	.align		4
.L_29517:
        /*0018*/ 	.byte	0x03, 0x19
        /*001a*/ 	.short	0x002c


	//----- nvinfo : EIATTR_KPARAM_INFO
	.align		4
        /*001c*/ 	.byte	0x04, 0x17
        /*001e*/ 	.short	(.L_29519 - .L_29518)
.L_29518:
        /*0020*/ 	.word	0x00000000
        /*0024*/ 	.short	0x0005
        /*0026*/ 	.short	0x0028
        /*0028*/ 	.byte	0x00, 0xf0, 0x11, 0x00


	//----- nvinfo : EIATTR_KPARAM_INFO
	.align		4
.L_29519:
        /*002c*/ 	.byte	0x04, 0x17
        /*002e*/ 	.short	(.L_29521 - .L_29520)
.L_29520:
        /*0030*/ 	.word	0x00000000
        /*0034*/ 	.short	0x0004
        /*0036*/ 	.short	0x0020
        /*0038*/ 	.byte	0x00, 0xf0, 0x21, 0x00


	//----- nvinfo : EIATTR_KPARAM_INFO
	.align		4
.L_29521:
        /*003c*/ 	.byte	0x04, 0x17
        /*003e*/ 	.short	(.L_29523 - .L_29522)
.L_29522:
        /*0040*/ 	.word	0x00000000
        /*0044*/ 	.short	0x0003
        /*0046*/ 	.short	0x0018
        /*0048*/ 	.byte	0x00, 0xf0, 0x21, 0x00


	//----- nvinfo : EIATTR_KPARAM_INFO
	.align		4
.L_29523:
        /*004c*/ 	.byte	0x04, 0x17
        /*004e*/ 	.short	(.L_29525 - .L_29524)
.L_29524:
        /*0050*/ 	.word	0x00000000
        /*0054*/ 	.short	0x0002
        /*0056*/ 	.short	0x0010
        /*0058*/ 	.byte	0x00, 0xf0, 0x21, 0x00


	//----- nvinfo : EIATTR_KPARAM_INFO
	.align		4
.L_29525:
        /*005c*/ 	.byte	0x04, 0x17
        /*005e*/ 	.short	(.L_29527 - .L_29526)
.L_29526:
        /*0060*/ 	.word	0x00000000
        /*0064*/ 	.short	0x0001
        /*0066*/ 	.short	0x0008
        /*0068*/ 	.byte	0x00, 0xf0, 0x21, 0x00


	//----- nvinfo : EIATTR_KPARAM_INFO
	.align		4
.L_29527:
        /*006c*/ 	.byte	0x04, 0x17
        /*006e*/ 	.short	(.L_29529 - .L_29528)
.L_29528:
        /*0070*/ 	.word	0x00000000
        /*0074*/ 	.short	0x0000
        /*0076*/ 	.short	0x0000
        /*0078*/ 	.byte	0x00, 0xf0, 0x21, 0x00


	//----- nvinfo : EIATTR_MAXREG_COUNT
	.align		4
.L_29529:
        /*007c*/ 	.byte	0x03, 0x1b
        /*007e*/ 	.short	0x00ff


	//----- nvinfo : EIATTR_NUM_BARRIERS
	.align		4
        /*0080*/ 	.byte	0x02, 0x4c
        /*0082*/ 	.byte	0x01
	.zero		1


	//----- nvinfo : EIATTR_MERCURY_ISA_VERSION
	.align		4
        /*0084*/ 	.byte	0x03, 0x5f
        /*0086*/ 	.short	0x0000


	//----- nvinfo : EIATTR_COOP_GROUP_MASK_REGIDS
	.align		4
        /*0088*/ 	.byte	0x04, 0x29
        /*008a*/ 	.short	(.L_29531 - .L_29530)


	//   ....[0]....
.L_29530:
        /*008c*/ 	.word	0xffffffff


	//   ....[1]....
        /*0090*/ 	.word	0xffffffff


	//   ....[2]....
        /*0094*/ 	.word	0xffffffff


	//   ....[3]....
        /*0098*/ 	.word	0xffffffff


	//   ....[4]....
        /*009c*/ 	.word	0xffffffff


	//   ....[5]....
        /*00a0*/ 	.word	0xffffffff


	//   ....[6]....
        /*00a4*/ 	.word	0xffffffff


	//   ....[7]....
        /*00a8*/ 	.word	0xffffffff


	//   ....[8]....
        /*00ac*/ 	.word	0xffffffff


	//   ....[9]....
        /*00b0*/ 	.word	0xffffffff


	//   ....[10]....
        /*00b4*/ 	.word	0xffffffff


	//   ....[11]....
        /*00b8*/ 	.word	0xffffffff


	//   ....[12]....
        /*00bc*/ 	.word	0xffffffff


	//   ....[13]....
        /*00c0*/ 	.word	0xffffffff


	//   ....[14]....
        /*00c4*/ 	.word	0xffffffff


	//   ....[15]....
        /*00c8*/ 	.word	0xffffffff


	//----- nvinfo : EIATTR_COOP_GROUP_INSTR_OFFSETS
	.align		4
.L_29531:
        /*00cc*/ 	.byte	0x04, 0x28
        /*00ce*/ 	.short	(.L_29533 - .L_29532)


	//   ....[0]....
.L_29532:
        /*00d0*/ 	.word	0x00000260


	//   ....[1]....
        /*00d4*/ 	.word	0x000002a0


	//   ....[2]....
        /*00d8*/ 	.word	0x000002e0


	//   ....[3]....
        /*00dc*/ 	.word	0x00000320


	//   ....[4]....
        /*00e0*/ 	.word	0x00000360


	//   ....[5]....
        /*00e4*/ 	.word	0x000003c0


	//   ....[6]....
        /*00e8*/ 	.word	0x000003f0


	//   ....[7]....
        /*00ec*/ 	.word	0x00000410


	//   ....[8]....
        /*00f0*/ 	.word	0x00000570


	//   ....[9]....
        /*00f4*/ 	.word	0x000005b0


	//   ....[10]....
        /*00f8*/ 	.word	0x000005d0


	//   ....[11]....
        /*00fc*/ 	.word	0x000005f0


	//   ....[12]....
        /*0100*/ 	.word	0x00000610


	//   ....[13]....
        /*0104*/ 	.word	0x00000660


	//   ....[14]....
        /*0108*/ 	.word	0x00000680


	//   ....[15]....
        /*010c*/ 	.word	0x000006a0


	//----- nvinfo : EIATTR_EXIT_INSTR_OFFSETS
	.align		4
.L_29533:
        /*0110*/ 	.byte	0x04, 0x1c
        /*0112*/ 	.short	(.L_29535 - .L_29534)


	//   ....[0]....
.L_29534:
        /*0114*/ 	.word	0x000006b0


	//   ....[1]....
        /*0118*/ 	.word	0x00001620


	//   ....[2]....
        /*011c*/ 	.word	0x00001650


	//   ....[3]....
        /*0120*/ 	.word	0x000017f0


	//----- nvinfo : EIATTR_CRS_STACK_SIZE
	.align		4
.L_29535:
        /*0124*/ 	.byte	0x04, 0x1e
        /*0126*/ 	.short	(.L_29537 - .L_29536)
.L_29536:
        /*0128*/ 	.word	0x00000000
.L_29537:


//--------------------- .nv.info._ZN4vllm25paged_attention_v2_kernelIttLi112ELi8ELi128ELNS_18Fp8KVCacheDataTypeE0ELb1ELi512EEEvPfS2_PT_PKS3_PKT0_S9_ifPKiSB_iPKfiiiSD_SD_iiiii --------------------------
	.section	.nv.info._ZN4vllm25paged_attention_v2_kernelIttLi112ELi8ELi128ELNS_18Fp8KVCacheDataTypeE0ELb1ELi512EEEvPfS2_PT_PKS3_PKT0_S9_ifPKiSB_iPKfiiiSD_SD_iiiii,"",@"SHT_CUDA_INFO"
	.sectionflags	@""
	.align	4


	//----- nvinfo : EIATTR_CUDA_API_VERSION
	.align		4
        /*0000*/ 	.byte	0x04, 0x37
        /*0002*/ 	.short	(.L_29539 - .L_29538)
.L_29538:
        /*0004*/ 	.word	0x00000082


	//----- nvinfo : EIATTR_SW2861232_WAR
	.align		4
.L_29539:
        /*0008*/ 	.byte	0x01, 0x35
	.zero		2


	//----- nvinfo : EIATTR_PARAM_CBANK
	.align		4
        /*000c*/ 	.byte	0x04, 0x0a
        /*000e*/ 	.short	(.L_29541 - .L_29540)
	.align		4
.L_29540:
        /*0010*/ 	.word	index@(.nv.constant0._ZN4vllm25paged_attention_v2_kernelIttLi112ELi8ELi128ELNS_18Fp8KVCacheDataTypeE0ELb1ELi512EEEvPfS2_PT_PKS3_PKT0_S9_ifPKiSB_iPKfiiiSD_SD_iiiii)
        /*0014*/ 	.short	0x0160
        /*0016*/ 	.short	0x008c


	//----- nvinfo : EIATTR_CBANK_PARAM_SIZE
	.align		4
.L_29541:
        /*0018*/ 	.byte	0x03, 0x19
        /*001a*/ 	.short	0x008c


	//----- nvinfo : EIATTR_KPARAM_INFO
	.align		4
        /*001c*/ 	.byte	0x04, 0x17
        /*001e*/ 	.short	(.L_29543 - .L_29542)
.L_29542:
        /*0020*/ 	.word	0x00000000
        /*0024*/ 	.short	0x0015
        /*0026*/ 	.short	0x0088
        /*0028*/ 	.byte	0x00, 0xf0, 0x11, 0x00


	//----- nvinfo : EIATTR_KPARAM_INFO
	.align		4
.L_29543:
        /*002c*/ 	.byte	0x04, 0x17
        /*002e*/ 	.short	(.L_29545 - .L_29544)
.L_29544:
        /*0030*/ 	.word	0x00000000
        /*0034*/ 	.short	0x0014
        /*0036*/ 	.short	0x0084
        /*0038*/ 	.byte	0x00, 0xf0, 0x11, 0x00


	//----- nvinfo : EIATTR_KPARAM_INFO
	.align		4
.L_29545:
        /*003c*/ 	.byte	0x04, 0x17
        /*003e*/ 	.short	(.L_29547 - .L_29546)
.L_29546:
        /*0040*/ 	.word	0x00000000
        /*0044*/ 	.short	0x0013
        /*0046*/ 	.short	0x0080
        /*0048*/ 	.byte	0x00, 0xf0, 0x11, 0x00


	//----- nvinfo : EIATTR_KPARAM_INFO
	.align		4
.L_29547:
        /*004c*/ 	.byte	0x04, 0x17
        /*004e*/ 	.short	(.L_29549 - .L_29548)
.L_29548:
        /*0050*/ 	.word	0x00000000
        /*0054*/ 	.short	0x0012
        /*0056*/ 	.short	0x007c
        /*0058*/ 	.byte	0x00, 0xf0, 0x11, 0x00


	//----- nvinfo : EIATTR_KPARAM_INFO
	.align		4
.L_29549:
        /*005c*/ 	.byte	0x04, 0x17
        /*005e*/ 	.short	(.L_29551 - .L_29550)
.L_29550:
        /*0060*/ 	.word	0x00000000
        /*0064*/ 	.short	0x0011
        /*0066*/ 	.short	0x0078
        /*0068*/ 	.byte	0x00, 0xf0, 0x11, 0x00


	//----- nvinfo : EIATTR_KPARAM_INFO
	.align		4
.L_29551:
        /*006c*/ 	.byte	0x04, 0x17
        /*006e*/ 	.short	(.L_29553 - .L_29552)
.L_29552:
        /*0070*/ 	.word	0x00000000
        /*0074*/ 	.short	0x0010
        /*0076*/ 	.short	0x0070
        /*0078*/ 	.byte	0x00, 0xf0, 0x21, 0x00


	//----- nvinfo : EIATTR_KPARAM_INFO
	.align		4
.L_29553:
        /*007c*/ 	.byte	0x04, 0x17
        /*007e*/ 	.short	(.L_29555 - .L_29554)
.L_29554:
        /*0080*/ 	.word	0x00000000
        /*0084*/ 	.short	0x000f
        /*0086*/ 	.short	0x0068
        /*0088*/ 	.byte	0x00, 0xf0, 0x21, 0x00


	//----- nvinfo : EIATTR_KPARAM_INFO
	.align		4
.L_29555:
        /*008c*/ 	.byte	0x04, 0x17
        /*008e*/ 	.short	(.L_29557 - .L_29556)
.L_29556:
        /*0090*/ 	.word	0x00000000
        /*0094*/ 	.short	0x000e
        /*0096*/ 	.short	0x0060
        /*0098*/ 	.byte	0x00, 0xf0, 0x11, 0x00


	//----- nvinfo : EIATTR_KPARAM_INFO
	.align		4
.L_29557:
        /*009c*/ 	.byte	0x04, 0x17
        /*009e*/ 	.short	(.L_29559 - .L_29558)
.L_29558:
        /*00a0*/ 	.word	0x00000000
        /*00a4*/ 	.short	0x000d
        /*00a6*/ 	.short	0x005c
        /*00a8*/ 	.byte	0x00, 0xf0, 0x11, 0x00


	//----- nvinfo : EIATTR_KPARAM_INFO
	.align		4
.L_29559:
        /*00ac*/ 	.byte	0x04, 0x17
        /*00ae*/ 	.short	(.L_29561 - .L_29560)
.L_29560:
        /*00b0*/ 	.word	0x00000000
        /*00b4*/ 	.short	0x000c
        /*00b6*/ 	.short	0x0058
        /*00b8*/ 	.byte	0x00, 0xf0, 0x11, 0x00


	//----- nvinfo : EIATTR_KPARAM_INFO
	.align		4
.L_29561:
        /*00bc*/ 	.byte	0x04, 0x17
        /*00be*/ 	.short	(.L_29563 - .L_29562)
.L_29562:
        /*00c0*/ 	.word	0x00000000
        /*00c4*/ 	.short	0x000b
        /*00c6*/ 	.short	0x0050
        /*00c8*/ 	.byte	0x00, 0xf0, 0x21, 0x00


	//----- nvinfo : EIATTR_KPARAM_INFO
	.align		4
.L_29563:
        /*00cc*/ 	.byte	0x04, 0x17
        /*00ce*/ 	.short	(.L_29565 - .L_29564)
.L_29564:
        /*00d0*/ 	.word	0x00000000
        /*00d4*/ 	.short	0x000a
        /*00d6*/ 	.short	0x0048
        /*00d8*/ 	.byte	0x00, 0xf0, 0x11, 0x00


	//----- nvinfo : EIATTR_KPARAM_INFO
	.align		4
.L_29565:
        /*00dc*/ 	.byte	0x04, 0x17
        /*00de*/ 	.short	(.L_29567 - .L_29566)
.L_29566:
        /*00e0*/ 	.word	0x00000000
        /*00e4*/ 	.short	0x0009
        /*00e6*/ 	.short	0x0040
        /*00e8*/ 	.byte	0x00, 0xf0, 0x21, 0x00


	//----- nvinfo : EIATTR_KPARAM_INFO
	.align		4
.L_29567:
        /*00ec*/ 	.byte	0x04, 0x17
        /*00ee*/ 	.short	(.L_29569 - .L_29568)
.L_29568:
        /*00f0*/ 	.word	0x00000000
        /*00f4*/ 	.short	0x0008
        /*00f6*/ 	.short	0x0038
        /*00f8*/ 	.byte	0x00, 0xf0, 0x21, 0x00


	//----- nvinfo : EIATTR_KPARAM_INFO
	.align		4
.L_29569:
        /*00fc*/ 	.byte	0x04, 0x17
        /*00fe*/ 	.short	(.L_29571 - .L_29570)
.L_29570:
        /*0100*/ 	.word	0x00000000
        /*0104*/ 	.short	0x0007
        /*0106*/ 	.short	0x0034
        /*0108*/ 	.byte	0x00, 0xf0, 0x11, 0x00


	//----- nvinfo : EIATTR_KPARAM_INFO
	.align		4
.L_29571:
        /*010c*/ 	.byte	0x04, 0x17
        /*010e*/ 	.short	(.L_29573 - .L_29572)
.L_29572:
        /*0110*/ 	.word	0x00000000
        /*0114*/ 	.short	0x0006
        /*0116*/ 	.short	0x0030
        /*0118*/ 	.byte	0x00, 0xf0, 0x11, 0x00


	//----- nvinfo : EIATTR_KPARAM_INFO
	.align		4
.L_29573:
        /*011c*/ 	.byte	0x04, 0x17
        /*011e*/ 	.short	(.L_29575 - .L_29574)
.L_29574:
        /*0120*/ 	.word	0x00000000
        /*0124*/ 	.short	0x0005
        /*0126*/ 	.short	0x0028
        /*0128*/ 	.byte	0x00, 0xf0, 0x21, 0x00


	//----- nvinfo : EIATTR_KPARAM_INFO
	.align		4
.L_29575:
        /*012c*/ 	.byte	0x04, 0x17
        /*012e*/ 	.short	(.L_29577 - .L_29576)
.L_29576:
        /*0130*/ 	.word	0x00000000
        /*0134*/ 	.short	0x0004
        /*0136*/ 	.short	0x0020
        /*0138*/ 	.byte	0x00, 0xf0, 0x21, 0x00


	//----- nvinfo : EIATTR_KPARAM_INFO
	.align		4
.L_29577:
        /*013c*/ 	.byte	0x04, 0x17
        /*013e*/ 	.short	(.L_29579 - .L_29578)
.L_29578:
        /*0140*/ 	.word	0x00000000
        /*0144*/ 	.short	0x0003
        /*0146*/ 	.short	0x0018
        /*0148*/ 	.byte	0x00, 0xf0, 0x21, 0x00


	//----- nvinfo : EIATTR_KPARAM_INFO
	.align		4
.L_29579:
        /*014c*/ 	.byte	0x04, 0x17
        /*014e*/ 	.short	(.L_29581 - .L_29580)
.L_29580:
        /*0150*/ 	.word	0x00000000
        /*0154*/ 	.short	0x0002
        /*0156*/ 	.short	0x0010
        /*0158*/ 	.byte	0x00, 0xf0, 0x21, 0x00


	//----- nvinfo : EIATTR_KPARAM_INFO
	.align		4
.L_29581:
        /*015c*/ 	.byte	0x04, 0x17
        /*015e*/ 	.short	(.L_29583 - .L_29582)
.L_29582:
        /*0160*/ 	.word	0x00000000
        /*0164*/ 	.short	0x0001
        /*0166*/ 	.short	0x0008
        /*0168*/ 	.byte	0x00, 0xf0, 0x21, 0x00


	//----- nvinfo : EIATTR_KPARAM_INFO
	.align		4
.L_29583:
        /*016c*/ 	.byte	0x04, 0x17
        /*016e*/ 	.short	(.L_29585 - .L_29584)
.L_29584:
        /*0170*/ 	.word	0x00000000
        /*0174*/ 	.short	0x0000
        /*0176*/ 	.short	0x0000
        /*0178*/ 	.byte	0x00, 0xf0, 0x21, 0x00


	//----- nvinfo : EIATTR_MAXREG_COUNT
	.align		4
.L_29585:
        /*017c*/ 	.byte	0x03, 0x1b
        /*017e*/ 	.short	0x00ff


	//----- nvinfo : EIATTR_NUM_BARRIERS
	.align		4
        /*0180*/ 	.byte	0x02, 0x4c
        /*0182*/ 	.byte	0x01
	.zero		1


	//----- nvinfo : EIATTR_MERCURY_ISA_VERSION
	.align		4
        /*0184*/ 	.byte	0x03, 0x5f
        /*0186*/ 	.short	0x0000


	//----- nvinfo : EIATTR_COOP_GROUP_MASK_REGIDS
	.align		4
        /*0188*/ 	.byte	0x04, 0x29
        /*018a*/ 	.short	(.L_29587 - .L_29586)


	//   ....[0]....
.L_29586:
        /*018c*/ 	.word	0xffffffff


	//   ....[1]....
        /*0190*/ 	.word	0xffffffff


	//   ....[2]....
        /*0194*/ 	.word	0xffffffff


	//   ....[3]....
        /*0198*/ 	.word	0xffffffff


	//   ....[4]....
        /*019c*/ 	.word	0xffffffff


	//   ....[5]....
        /*01a0*/ 	.word	0xffffffff


	//   ....[6]....
        /*01a4*/ 	.word	0xffffffff


	//   ....[7]....
        /*01a8*/ 	.word	0xffffffff


	//   ....[8]....
        /*01ac*/ 	.word	0xffffffff


	//   ....[9]....
        /*01b0*/ 	.word	0xffffffff


	//   ....[10]....
        /*01b4*/ 	.word	0xffffffff


	//   ....[11]....
        /*01b8*/ 	.word	0xffffffff


	//   ....[12]....
        /*01bc*/ 	.word	0xffffffff


	//   ....[13]....
        /*01c0*/ 	.word	0xffffffff


	//   ....[14]....
        /*01c4*/ 	.word	0xffffffff


	//   ....[15]....
        /*01c8*/ 	.word	0xffffffff


	//   ....[16]....
        /*01cc*/ 	.word	0xffffffff


	//   ....[17]....
        /*01d0*/ 	.word	0xffffffff


	//   ....[18]....
        /*01d4*/ 	.word	0xffffffff


	//   ....[19]....
        /*01d8*/ 	.word	0xffffffff


	//   ....[20]....
        /*01dc*/ 	.word	0xffffffff


	//----- nvinfo : EIATTR_COOP_GROUP_INSTR_OFFSETS
	.align		4
.L_29587:
        /*01e0*/ 	.byte	0x04, 0x28
        /*01e2*/ 	.short	(.L_29589 - .L_29588)


	//   ....[0]....
.L_29588:
        /*01e4*/ 	.word	0x00002600


	//   ....[1]....
        /*01e8*/ 	.word	0x00002630


	//   ....[2]....
        /*01ec*/ 	.word	0x00002810


	//   ....[3]....
        /*01f0*/ 	.word	0x00002840


	//   ....[4]....
        /*01f4*/ 	.word	0x00002860


	//   ....[5]....
        /*01f8*/ 	.word	0x00002950


	//   ....[6]....
        /*01fc*/ 	.word	0x00002970


	//   ....[7]....
        /*0200*/ 	.word	0x00002990


	//   ....[8]....
        /*0204*/ 	.word	0x000037e0


	//   ....[9]....
        /*0208*/ 	.word	0x00003840


	//   ....[10]....
        /*020c*/ 	.word	0x00003870


	//   ....[11]....
        /*0210*/ 	.word	0x00003890


	//   ....[12]....
        /*0214*/ 	.word	0x000038b0


	//   ....[13]....
        /*0218*/ 	.word	0x00003900


	//   ....[14]....
        /*021c*/ 	.word	0x00003920


	//   ....[15]....
        /*0220*/ 	.word	0x00003940


	//   ....[16]....
        /*0224*/ 	.word	0x00005e10


	//   ....[17]....
        /*0228*/ 	.word	0x00005e90


	//   ....[18]....
        /*022c*/ 	.word	0x00005f10


	//   ....[19]....
        /*0230*/ 	.word	0x00005f90


	//   ....[20]....
        /*0234*/ 	.word	0x00006000


	//----- nvinfo : EIATTR_EXIT_INSTR_OFFSETS
	.align		4
.L_29589:
        /*0238*/ 	.byte	0x04, 0x1c
        /*023a*/ 	.short	(.L_29591 - .L_29590)


	//   ....[0]....
.L_29590:
        /*023c*/ 	.word	0x000000b0


	//   ....[1]....
        /*0240*/ 	.word	0x00005ae0


	//   ....[2]....
        /*0244*/ 	.word	0x00005d30


	//   ....[3]....
        /*0248*/ 	.word	0x00005db0


	//----- nvinfo : EIATTR_CTAIDZ_USED
	.align		4
.L_29591:
        /*024c*/ 	.byte	0x01, 0x04
	.zero		2


	//----- nvinfo : EIATTR_CRS_STACK_SIZE
	.align		4
        /*0250*/ 	.byte	0x04, 0x1e
        /*0252*/ 	.short	(.L_29593 - .L_29592)
.L_29592:
        /*0254*/ 	.word	0x00000000
.L_29593:


//--------------------- .nv.info._ZN4vllm32paged_attention_v2_reduce_kernelItLi96ELi128ELi512EEEvPT_PKfS4_PKS1_PKii --------------------------
	.section	.nv.info._ZN4vllm32paged_attention_v2_reduce_kernelItLi96ELi128ELi512EEEvPT_PKfS4_PKS1_PKii,"",@"SHT_CUDA_INFO"
	.sectionflags	@""
	.align	4


	//----- nvinfo : EIATTR_CUDA_API_VERSION
	.align		4
        /*0000*/ 	.byte	0x04, 0x37
        /*0002*/ 	.short	(.L_29595 - .L_29594)
.L_29594:
        /*0004*/ 	.word	0x00000082


	//----- nvinfo : EIATTR_SW2861232_WAR
	.align		4
.L_29595:
        /*0008*/ 	.byte	0x01, 0x35
	.zero		2


	//----- nvinfo : EIATTR_PARAM_CBANK
	.align		4
        /*000c*/ 	.byte	0x04, 0x0a
        /*000e*/ 	.short	(.L_29597 - .L_29596)
	.align		4
.L_29596:
        /*0010*/ 	.word	index@(.nv.constant0._ZN4vllm32paged_attention_v2_reduce_kernelItLi96ELi128ELi512EEEvPT_PKfS4_PKS1_PKii)
        /*0014*/ 	.short	0x0160
        /*0016*/ 	.short	0x002c


	//----- nvinfo : EIATTR_CBANK_PARAM_SIZE
	.align		4
.L_29597:
        /*0018*/ 	.byte	0x03, 0x19
        /*001a*/ 	.short	0x002c


	//----- nvinfo : EIATTR_KPARAM_INFO
	.align		4
        /*001c*/ 	.byte	0x04, 0x17
        /*001e*/ 	.short	(.L_29599 - .L_29598)
.L_29598:
        /*0020*/ 	.word	0x00000000
        /*0024*/ 	.short	0x0005
        /*0026*/ 	.short	0x0028
        /*0028*/ 	.byte	0x00, 0xf0, 0x11, 0x00


	//----- nvinfo : EIATTR_KPARAM_INFO
	.align		4
.L_29599:
        /*002c*/ 	.byte	0x04, 0x17
        /*002e*/ 	.short	(.L_29601 - .L_29600)
.L_29600:
        /*0030*/ 	.word	0x00000000
        /*0034*/ 	.short	0x0004
        /*0036*/ 	.short	0x0020
        /*0038*/ 	.byte	0x00, 0xf0, 0x21, 0x00


	//----- nvinfo : EIATTR_KPARAM_INFO
	.align		4
.L_29601:
        /*003c*/ 	.byte	0x04, 0x17
        /*003e*/ 	.short	(.L_29603 - .L_29602)
.L_29602:
        /*0040*/ 	.word	0x00000000
        /*0044*/ 	.short	0x0003
        /*0046*/ 	.short	0x0018
        /*0048*/ 	.byte	0x00, 0xf0, 0x21, 0x00


	//----- nvinfo : EIATTR_KPARAM_INFO
	.align		4
.L_29603:
        /*004c*/ 	.byte	0x04, 0x17
        /*004e*/ 	.short	(.L_29605 - .L_29604)
.L_29604:
        /*0050*/ 	.word	0x00000000
        /*0054*/ 	.short	0x0002
        /*0056*/ 	.short	0x0010
        /*0058*/ 	.byte	0x00, 0xf0, 0x21, 0x00


	//----- nvinfo : EIATTR_KPARAM_INFO
	.align		4
.L_29605:
        /*005c*/ 	.byte	0x04, 0x17
        /*005e*/ 	.short	(.L_29607 - .L_29606)
.L_29606:
        /*0060*/ 	.word	0x00000000
        /*0064*/ 	.short	0x0001
        /*0066*/ 	.short	0x0008
        /*0068*/ 	.byte	0x00, 0xf0, 0x21, 0x00


	//----- nvinfo : EIATTR_KPARAM_INFO
	.align		4
.L_29607:
        /*006c*/ 	.byte	0x04, 0x17
        /*006e*/ 	.short	(.L_29609 - .L_29608)
.L_29608:
        /*0070*/ 	.word	0x00000000
        /*0074*/ 	.short	0x0000
        /*0076*/ 	.short	0x0000
        /*0078*/ 	.byte	0x00, 0xf0, 0x21, 0x00


	//----- nvinfo : EIATTR_MAXREG_COUNT
	.align		4
.L_29609:
        /*007c*/ 	.byte	0x03, 0x1b
        /*007e*/ 	.short	0x00ff


	//----- nvinfo : EIATTR_NUM_BARRIERS
	.align		4
        /*0080*/ 	.byte	0x02, 0x4c
        /*0082*/ 	.byte	0x01
	.zero		1


	//----- nvinfo : EIATTR_MERCURY_ISA_VERSION
	.align		4
        /*0084*/ 	.byte	0x03, 0x5f
        /*0086*/ 	.short	0x0000


	//----- nvinfo : EIATTR_COOP_GROUP_MASK_REGIDS
	.align		4
        /*0088*/ 	.byte	0x04, 0x29
        /*008a*/ 	.short	(.L_29611 - .L_29610)


	//   ....[0]....
.L_29610:
        /*008c*/ 	.word	0xffffffff


	//   ....[1]....
        /*0090*/ 	.word	0xffffffff


	//   ....[2]....
        /*0094*/ 	.word	0xffffffff


	//   ....[3]....
        /*0098*/ 	.word	0xffffffff


	//   ....[4]....
        /*009c*/ 	.word	0xffffffff


	//   ....[5]....
        /*00a0*/ 	.word	0xffffffff


	//   ....[6]....
        /*00a4*/ 	.word	0xffffffff


	//   ....[7]....
        /*00a8*/ 	.word	0xffffffff


	//   ....[8]....
        /*00ac*/ 	.word	0xffffffff


	//   ....[9]....
        /*00b0*/ 	.word	0xffffffff


	//   ....[10]....
        /*00b4*/ 	.word	0xffffffff


	//   ....[11]....
        /*00b8*/ 	.word	0xffffffff


	//   ....[12]....
        /*00bc*/ 	.word	0xffffffff


	//   ....[13]....
        /*00c0*/ 	.word	0xffffffff


	//   ....[14]....
        /*00c4*/ 	.word	0xffffffff


	//   ....[15]....
        /*00c8*/ 	.word	0xffffffff


	//----- nvinfo : EIATTR_COOP_GROUP_INSTR_OFFSETS
	.align		4
.L_29611:
        /*00cc*/ 	.byte	0x04, 0x28
        /*00ce*/ 	.short	(.L_29613 - .L_29612)


	//   ....[0]....
.L_29612:
        /*00d0*/ 	.word	0x00000260


	//   ....[1]....
        /*00d4*/ 	.word	0x000002a0


	//   ....[2]....
        /*00d8*/ 	.word	0x000002e0


	//   ....[3]....
        /*00dc*/ 	.word	0x00000320


	//   ....[4]....
        /*00e0*/ 	.word	0x00000360


	//   ....[5]....
        /*00e4*/ 	.word	0x000003c0


	//   ....[6]....
        /*00e8*/ 	.word	0x000003f0


	//   ....[7]....
        /*00ec*/ 	.word	0x00000410


	//   ....[8]....
        /*00f0*/ 	.word	0x00000570


	//   ....[9]....
        /*00f4*/ 	.word	0x000005b0


	//   ....[10]....
        /*00f8*/ 	.word	0x000005d0


	//   ....[11]....
        /*00fc*/ 	.word	0x000005f0


	//   ....[12]....
        /*0100*/ 	.word	0x00000610


	//   ....[13]....
        /*0104*/ 	.word	0x00000660


	//   ....[14]....
        /*0108*/ 	.word	0x00000680


	//   ....[15]....
        /*010c*/ 	.word	0x000006a0


	//----- nvinfo : EIATTR_EXIT_INSTR_OFFSETS
	.align		4
.L_29613:
        /*0110*/ 	.byte	0x04, 0x1c
        /*0112*/ 	.short	(.L_29615 - .L_29614)


	//   ....[0]....
.L_29614:
        /*0114*/ 	.word	0x000006b0


	//   ....[1]....
        /*0118*/ 	.word	0x00001620


	//   ....[2]....
        /*011c*/ 	.word	0x00001650


	//   ....[3]....
        /*0120*/ 	.word	0x000017f0


	//----- nvinfo : EIATTR_CRS_STACK_SIZE
	.align		4
.L_29615:
        /*0124*/ 	.byte	0x04, 0x1e
        /*0126*/ 	.short	(.L_29617 - .L_29616)
.L_29616:
        /*0128*/ 	.word	0x00000000
.L_29617:


//--------------------- .nv.info._ZN4vllm25paged_attention_v2_kernelIttLi96ELi8ELi128ELNS_18Fp8KVCacheDataTypeE0ELb1ELi512EEEvPfS2_PT_PKS3_PKT0_S9_ifPKiSB_iPKfiiiSD_SD_iiiii --------------------------
	.section	.nv.info._ZN4vllm25paged_attention_v2_kernelIttLi96ELi8ELi128ELNS_18Fp8KVCacheDataTypeE0ELb1ELi512EEEvPfS2_PT_PKS3_PKT0_S9_ifPKiSB_iPKfiiiSD_SD_iiiii,"",@"SHT_CUDA_INFO"
	.sectionflags	@""
	.align	4


	//----- nvinfo : EIATTR_CUDA_API_VERSION
	.align		4
        /*0000*/ 	.byte	0x04, 0x37
        /*0002*/ 	.short	(.L_29619 - .L_29618)
.L_29618:
        /*0004*/ 	.word	0x00000082


	//----- nvinfo : EIATTR_SW2861232_WAR
	.align		4
.L_29619:
        /*0008*/ 	.byte	0x01, 0x35
	.zero		2


	//----- nvinfo : EIATTR_PARAM_CBANK
	.align		4
        /*000c*/ 	.byte	0x04, 0x0a
        /*000e*/ 	.short	(.L_29621 - .L_29620)
	.align		4
.L_29620:
        /*0010*/ 	.word	index@(.nv.constant0._ZN4vllm25paged_attention_v2_kernelIttLi96ELi8ELi128ELNS_18Fp8KVCacheDataTypeE0ELb1ELi512EEEvPfS2_PT_PKS3_PKT0_S9_ifPKiSB_iPKfiiiSD_SD_iiiii)
        /*0014*/ 	.short	0x0160
        /*0016*/ 	.short	0x008c


	//----- nvinfo : EIATTR_CBANK_PARAM_SIZE
	.align		4
.L_29621:
        /*0018*/ 	.byte	0x03, 0x19
        /*001a*/ 	.short	0x008c


	//----- nvinfo : EIATTR_KPARAM_INFO
	.align		4
        /*001c*/ 	.byte	0x04, 0x17
        /*001e*/ 	.short	(.L_29623 - .L_29622)
.L_29622:
        /*0020*/ 	.word	0x00000000
        /*0024*/ 	.short	0x0015
        /*0026*/ 	.short	0x0088
        /*0028*/ 	.byte	0x00, 0xf0, 0x11, 0x00


	//----- nvinfo : EIATTR_KPARAM_INFO
	.align		4
.L_29623:
        /*002c*/ 	.byte	0x04, 0x17
        /*002e*/ 	.short	(.L_29625 - .L_29624)
.L_29624:
        /*0030*/ 	.word	0x00000000
        /*0034*/ 	.short	0x0014
        /*0036*/ 	.short	0x0084
        /*0038*/ 	.byte	0x00, 0xf0, 0x11, 0x00


	//----- nvinfo : EIATTR_KPARAM_INFO
	.align		4
.L_29625:
        /*003c*/ 	.byte	0x04, 0x17
        /*003e*/ 	.short	(.L_29627 - .L_29626)
.L_29626:
        /*0040*/ 	.word	0x00000000
        /*0044*/ 	.short	0x0013
        /*0046*/ 	.short	0x0080
        /*0048*/ 	.byte	0x00, 0xf0, 0x11, 0x00


	//----- nvinfo : EIATTR_KPARAM_INFO
	.align		4
.L_29627:
        /*004c*/ 	.byte	0x04, 0x17
        /*004e*/ 	.short	(.L_29629 - .L_29628)
.L_29628:
        /*0050*/ 	.word	0x00000000
        /*0054*/ 	.short	0x0012
        /*0056*/ 	.short	0x007c
        /*0058*/ 	.byte	0x00, 0xf0, 0x11, 0x00


	//----- nvinfo : EIATTR_KPARAM_INFO
	.align		4
.L_29629:
        /*005c*/ 	.byte	0x04, 0x17
        /*005e*/ 	.short	(.L_29631 - .L_29630)
.L_29630:
        /*0060*/ 	.word	0x00000000
        /*0064*/ 	.short	0x0011
        /*0066*/ 	.short	0x0078
        /*0068*/ 	.byte	0x00, 0xf0, 0x11, 0x00


	//----- nvinfo : EIATTR_KPARAM_INFO
	.align		4
.L_29631:
        /*006c*/ 	.byte	0x04, 0x17
        /*006e*/ 	.short	(.L_29633 - .L_29632)
.L_29632:
        /*0070*/ 	.word	0x00000000
        /*0074*/ 	.short	0x0010
        /*0076*/ 	.short	0x0070
        /*0078*/ 	.byte	0x00, 0xf0, 0x21, 0x00


	//----- nvinfo : EIATTR_KPARAM_INFO
	.align		4
.L_29633:
        /*007c*/ 	.byte	0x04, 0x17
        /*007e*/ 	.short	(.L_29635 - .L_29634)
.L_29634:
        /*0080*/ 	.word	0x00000000
        /*0084*/ 	.short	0x000f
        /*0086*/ 	.short	0x0068
        /*0088*/ 	.byte	0x00, 0xf0, 0x21, 0x00


	//----- nvinfo : EIATTR_KPARAM_INFO
	.align		4
.L_29635:
        /*008c*/ 	.byte	0x04, 0x17
        /*008e*/ 	.short	(.L_29637 - .L_29636)
.L_29636:
        /*0090*/ 	.word	0x00000000
        /*0094*/ 	.short	0x000e
        /*0096*/ 	.short	0x0060
        /*0098*/ 	.byte	0x00, 0xf0, 0x11, 0x00


	//----- nvinfo : EIATTR_KPARAM_INFO
	.align		4
.L_29637:
        /*009c*/ 	.byte	0x04, 0x17
        /*009e*/ 	.short	(.L_29639 - .L_29638)
.L_29638:
        /*00a0*/ 	.word	0x00000000
        /*00a4*/ 	.short	0x000d
        /*00a6*/ 	.short	0x005c
        /*00a8*/ 	.byte	0x00, 0xf0, 0x11, 0x00


	//----- nvinfo : EIATTR_KPARAM_INFO
	.align		4
.L_29639:
        /*00ac*/ 	.byte	0x04, 0x17
        /*00ae*/ 	.short	(.L_29641 - .L_29640)
.L_29640:
        /*00b0*/ 	.word	0x00000000
        /*00b4*/ 	.short	0x000c
        /*00b6*/ 	.short	0x0058
        /*00b8*/ 	.byte	0x00, 0xf0, 0x11, 0x00


	//----- nvinfo : EIATTR_KPARAM_INFO
	.align		4
.L_29641:
        /*00bc*/ 	.byte	0x04, 0x17
        /*00be*/ 	.short	(.L_29643 - .L_29642)
.L_29642:
        /*00c0*/ 	.word	0x00000000
        /*00c4*/ 	.short	0x000b
        /*00c6*/ 	.short	0x0050
        /*00c8*/ 	.byte	0x00, 0xf0, 0x21, 0x00


	//----- nvinfo : EIATTR_KPARAM_INFO
	.align		4
.L_29643:
        /*00cc*/ 	.byte	0x04, 0x17
        /*00ce*/ 	.short	(.L_29645 - .L_29644)
.L_29644:
        /*00d0*/ 	.word	0x00000000
        /*00d4*/ 	.short	0x000a
        /*00d6*/ 	.short	0x0048
        /*00d8*/ 	.byte	0x00, 0xf0, 0x11, 0x00


	//----- nvinfo : EIATTR_KPARAM_INFO
	.align		4
.L_29645:
        /*00dc*/ 	.byte	0x04, 0x17
        /*00de*/ 	.short	(.L_29647 - .L_29646)
.L_29646:
        /*00e0*/ 	.word	0x00000000
        /*00e4*/ 	.short	0x0009
        /*00e6*/ 	.short	0x0040
        /*00e8*/ 	.byte	0x00, 0xf0, 0x21, 0x00


	//----- nvinfo : EIATTR_KPARAM_INFO
	.align		4
.L_29647:
        /*00ec*/ 	.byte	0x04, 0x17
        /*00ee*/ 	.short	(.L_29649 - .L_29648)
.L_29648:
        /*00f0*/ 	.word	0x00000000
        /*00f4*/ 	.short	0x0008
        /*00f6*/ 	.short	0x0038
        /*00f8*/ 	.byte	0x00, 0xf0, 0x21, 0x00


	//----- nvinfo : EIATTR_KPARAM_INFO
	.align		4
.L_29649:
        /*00fc*/ 	.byte	0x04, 0x17
        /*00fe*/ 	.short	(.L_29651 - .L_29650)
.L_29650:
        /*0100*/ 	.word	0x00000000
        /*0104*/ 	.short	0x0007
        /*0106*/ 	.short	0x0034
        /*0108*/ 	.byte	0x00, 0xf0, 0x11, 0x00


	//----- nvinfo : EIATTR_KPARAM_INFO
	.align		4
.L_29651:
        /*010c*/ 	.byte	0x04, 0x17
        /*010e*/ 	.short	(.L_29653 - .L_29652)
.L_29652:
        /*0110*/ 	.word	0x00000000
        /*0114*/ 	.short	0x0006
        /*0116*/ 	.short	0x0030
        /*0118*/ 	.byte	0x00, 0xf0, 0x11, 0x00


	//----- nvinfo : EIATTR_KPARAM_INFO
	.align		4
.L_29653:
        /*011c*/ 	.byte	0x04, 0x17
        /*011e*/ 	.short	(.L_29655 - .L_29654)
.L_29654:
        /*0120*/ 	.word	0x00000000
        /*0124*/ 	.short	0x0005
        /*0126*/ 	.short	0x0028
        /*0128*/ 	.byte	0x00, 0xf0, 0x21, 0x00


	//----- nvinfo : EIATTR_KPARAM_INFO
	.align		4
.L_29655:
        /*012c*/ 	.byte	0x04, 0x17
        /*012e*/ 	.short	(.L_29657 - .L_29656)
.L_29656:
        /*0130*/ 	.word	0x00000000
        /*0134*/ 	.short	0x0004
        /*0136*/ 	.short	0x0020
        /*0138*/ 	.byte	0x00, 0xf0, 0x21, 0x00


	//----- nvinfo : EIATTR_KPARAM_INFO
	.align		4
.L_29657:
        /*013c*/ 	.byte	0x04, 0x17
        /*013e*/ 	.short	(.L_29659 - .L_29658)
.L_29658:
        /*0140*/ 	.word	0x00000000
        /*0144*/ 	.short	0x0003
        /*0146*/ 	.short	0x0018
        /*0148*/ 	.byte	0x00, 0xf0, 0x21, 0x00


	//----- nvinfo : EIATTR_KPARAM_INFO
	.align		4
.L_29659:
        /*014c*/ 	.byte	0x04, 0x17
        /*014e*/ 	.short	(.L_29661 - .L_29660)
.L_29660:
        /*0150*/ 	.word	0x00000000
        /*0154*/ 	.short	0x0002
        /*0156*/ 	.short	0x0010
        /*0158*/ 	.byte	0x00, 0xf0, 0x21, 0x00


	//----- nvinfo : EIATTR_KPARAM_INFO
	.align		4
.L_29661:
        /*015c*/ 	.byte	0x04, 0x17
        /*015e*/ 	.short	(.L_29663 - .L_29662)
.L_29662:
        /*0160*/ 	.word	0x00000000
        /*0164*/ 	.short	0x0001
        /*0166*/ 	.short	0x0008
        /*0168*/ 	.byte	0x00, 0xf0, 0x21, 0x00


	//----- nvinfo : EIATTR_KPARAM_INFO
	.align		4
.L_29663:
        /*016c*/ 	.byte	0x04, 0x17
        /*016e*/ 	.short	(.L_29665 - .L_29664)
.L_29664:
        /*0170*/ 	.word	0x00000000
        /*0174*/ 	.short	0x0000
        /*0176*/ 	.short	0x0000
        /*0178*/ 	.byte	0x00, 0xf0, 0x21, 0x00


	//----- nvinfo : EIATTR_MAXREG_COUNT
	.align		4
.L_29665:
        /*017c*/ 	.byte	0x03, 0x1b
        /*017e*/ 	.short	0x00ff


	//----- nvinfo : EIATTR_NUM_BARRIERS
	.align		4
        /*0180*/ 	.byte	0x02, 0x4c
        /*0182*/ 	.byte	0x01
	.zero		1


	//----- nvinfo : EIATTR_MERCURY_ISA_VERSION
	.align		4
        /*0184*/ 	.byte	0x03, 0x5f
        /*0186*/ 	.short	0x0000


	//----- nvinfo : EIATTR_COOP_GROUP_MASK_REGIDS
	.align		4
        /*0188*/ 	.byte	0x04, 0x29
        /*018a*/ 	.short	(.L_29667 - .L_29666)


	//   ....[0]....
.L_29666:
        /*018c*/ 	.word	0xffffffff


	//   ....[1]....
        /*0190*/ 	.word	0xffffffff


	//   ....[2]....
        /*0194*/ 	.word	0xffffffff


	//   ....[3]....
        /*0198*/ 	.word	0xffffffff


	//   ....[4]....
        /*019c*/ 	.word	0xffffffff


	//   ....[5]....
        /*01a0*/ 	.word	0xffffffff


	//   ....[6]....
        /*01a4*/ 	.word	0xffffffff


	//   ....[7]....
        /*01a8*/ 	.word	0xffffffff


	//   ....[8]....
        /*01ac*/ 	.word	0xffffffff


	//   ....[9]....
        /*01b0*/ 	.word	0xffffffff


	//   ....[10]....
        /*01b4*/ 	.word	0xffffffff


	//   ....[11]....
        /*01b8*/ 	.word	0xffffffff


	//   ....[12]....
        /*01bc*/ 	.word	0xffffffff


	//   ....[13]....
        /*01c0*/ 	.word	0xffffffff


	//   ....[14]....
        /*01c4*/ 	.word	0xffffffff


	//   ....[15]....
        /*01c8*/ 	.word	0xffffffff


	//   ....[16]....
        /*01cc*/ 	.word	0xffffffff


	//   ....[17]....
        /*01d0*/ 	.word	0xffffffff


	//   ....[18]....
        /*01d4*/ 	.word	0xffffffff


	//   ....[19]....
        /*01d8*/ 	.word	0xffffffff


	//   ....[20]....
        /*01dc*/ 	.word	0xffffffff


	//----- nvinfo : EIATTR_COOP_GROUP_INSTR_OFFSETS
	.align		4
.L_29667:
        /*01e0*/ 	.byte	0x04, 0x28
        /*01e2*/ 	.short	(.L_29669 - .L_29668)


	//   ....[0]....
.L_29668:
        /*01e4*/ 	.word	0x000022f0


	//   ....[1]....
        /*01e8*/ 	.word	0x00002320


	//   ....[2]....
        /*01ec*/ 	.word	0x000024f0


	//   ....[3]....
        /*01f0*/ 	.word	0x00002520


	//   ....[4]....
        /*01f4*/ 	.word	0x00002540


	//   ....[5]....
        /*01f8*/ 	.word	0x00002630


	//   ....[6]....
        /*01fc*/ 	.word	0x00002650


	//   ....[7]....
        /*0200*/ 	.word	0x00002670


	//   ....[8]....
        /*0204*/ 	.word	0x000034c0


	//   ....[9]....
        /*0208*/ 	.word	0x00003520


	//   ....[10]....
        /*020c*/ 	.word	0x00003550


	//   ....[11]....
        /*0210*/ 	.word	0x00003570


	//   ....[12]....
        /*0214*/ 	.word	0x00003590


	//   ....[13]....
        /*0218*/ 	.word	0x000035e0


	//   ....[14]....
        /*021c*/ 	.word	0x00003600


	//   ....[15]....
        /*0220*/ 	.word	0x00003620


	//   ....[16]....
        /*0224*/ 	.word	0x000055a0


	//   ....[17]....
        /*0228*/ 	.word	0x00005620


	//   ....[18]....
        /*022c*/ 	.word	0x000056a0


	//   ....[19]....
        /*0230*/ 	.word	0x00005720


	//   ....[20]....
        /*0234*/ 	.word	0x00005790


	//----- nvinfo : EIATTR_EXIT_INSTR_OFFSETS
	.align		4
.L_29669:
        /*0238*/ 	.byte	0x04, 0x1c
        /*023a*/ 	.short	(.L_29671 - .L_29670)


	//   ....[0]....
.L_29670:
        /*023c*/ 	.word	0x000000b0


	//   ....[1]....
        /*0240*/ 	.word	0x000052d0


	//   ....[2]....
        /*0244*/ 	.word	0x00005540


	//----- nvinfo : EIATTR_CTAIDZ_USED
	.align		4
.L_29671:
        /*0248*/ 	.byte	0x01, 0x04
	.zero		2


	//----- nvinfo : EIATTR_CRS_STACK_SIZE
	.align		4
        /*024c*/ 	.byte	0x04, 0x1e
        /*024e*/ 	.short	(.L_29673 - .L_29672)
.L_29672:
        /*0250*/ 	.word	0x00000000
.L_29673:


//--------------------- .nv.info._ZN4vllm32paged_attention_v2_reduce_kernelItLi80ELi128ELi512EEEvPT_PKfS4_PKS1_PKii --------------------------
	.section	.nv.info._ZN4vllm32paged_attention_v2_reduce_kernelItLi80ELi128ELi512EEEvPT_PKfS4_PKS1_PKii,"",@"SHT_CUDA_INFO"
	.sectionflags	@""
	.align	4


	//----- nvinfo : EIATTR_CUDA_API_VERSION
	.align		4
        /*0000*/ 	.byte	0x04, 0x37
        /*0002*/ 	.short	(.L_29675 - .L_29674)
.L_29674:
        /*0004*/ 	.word	0x00000082


	//----- nvinfo : EIATTR_SW2861232_WAR
	.align		4
.L_29675:
        /*0008*/ 	.byte	0x01, 0x35
	.zero		2


	//----- nvinfo : EIATTR_PARAM_CBANK
	.align		4
        /*000c*/ 	.byte	0x04, 0x0a
        /*000e*/ 	.short	(.L_29677 - .L_29676)
	.align		4
.L_29676:
        /*0010*/ 	.word	index@(.nv.constant0._ZN4vllm32paged_attention_v2_reduce_kernelItLi80ELi128ELi512EEEvPT_PKfS4_PKS1_PKii)
        /*0014*/ 	.short	0x0160
        /*0016*/ 	.short	0x002c


	//----- nvinfo : EIATTR_CBANK_PARAM_SIZE
	.align		4
.L_29677:
        /*0018*/ 	.byte	0x03, 0x19
        /*001a*/ 	.short	0x002c


	//----- nvinfo : EIATTR_KPARAM_INFO
	.align		4
        /*001c*/ 	.byte	0x04, 0x17
        /*001e*/ 	.short	(.L_29679 - .L_29678)
.L_29678:
        /*0020*/ 	.word	0x00000000
        /*0024*/ 	.short	0x0005
        /*0026*/ 	.short	0x0028
        /*0028*/ 	.byte	0x00, 0xf0, 0x11, 0x00


	//----- nvinfo : EIATTR_KPARAM_INFO
	.align		4
.L_29679:
        /*002c*/ 	.byte	0x04, 0x17
        /*002e*/ 	.short	(.L_29681 - .L_29680)
.L_29680:
        /*0030*/ 	.word	0x00000000
        /*0034*/ 	.short	0x0004
        /*0036*/ 	.short	0x0020
        /*0038*/ 	.byte	0x00, 0xf0, 0x21, 0x00


	//----- nvinfo : EIATTR_KPARAM_INFO
	.align		4
.L_29681:
        /*003c*/ 	.byte	0x04, 0x17
        /*003e*/ 	.short	(.L_29683 - .L_29682)
.L_29682:
        /*0040*/ 	.word	0x00000000
        /*0044*/ 	.short	0x0003
        /*0046*/ 	.short	0x0018
        /*0048*/ 	.byte	0x00, 0xf0, 0x21, 0x00


	//----- nvinfo : EIATTR_KPARAM_INFO
	.align		4
.L_29683:
        /*004c*/ 	.byte	0x04, 0x17
        /*004e*/ 	.short	(.L_29685 - .L_29684)
.L_29684:
        /*0050*/ 	.word	0x00000000
        /*0054*/ 	.short	0x0002
        /*0056*/ 	.short	0x0010
        /*0058*/ 	.byte	0x00, 0xf0, 0x21, 0x00


	//----- nvinfo : EIATTR_KPARAM_INFO
	.align		4
.L_29685:
        /*005c*/ 	.byte	0x04, 0x17
        /*005e*/ 	.short	(.L_29687 - .L_29686)
.L_29686:
        /*0060*/ 	.word	0x00000000
        /*0064*/ 	.short	0x0001
        /*0066*/ 	.short	0x0008
        /*0068*/ 	.byte	0x00, 0xf0, 0x21, 0x00


	//----- nvinfo : EIATTR_KPARAM_INFO
	.align		4
.L_29687:
        /*006c*/ 	.byte	0x04, 0x17
        /*006e*/ 	.short	(.L_29689 - .L_29688)
.L_29688:
        /*0070*/ 	.word	0x00000000
        /*0074*/ 	.short	0x0000
        /*0076*/ 	.short	0x0000
        /*0078*/ 	.byte	0x00, 0xf0, 0x21, 0x00


	//----- nvinfo : EIATTR_MAXREG_COUNT
	.align		4
.L_29689:
        /*007c*/ 	.byte	0x03, 0x1b
        /*007e*/ 	.short	0x00ff


	//----- nvinfo : EIATTR_NUM_BARRIERS
	.align		4
        /*0080*/ 	.byte	0x02, 0x4c
        /*0082*/ 	.byte	0x01
	.zero		1


	//----- nvinfo : EIATTR_MERCURY_ISA_VERSION
	.align		4
        /*0084*/ 	.byte	0x03, 0x5f
        /*0086*/ 	.short	0x0000


	//----- nvinfo : EIATTR_COOP_GROUP_MASK_REGIDS
	.align		4
        /*0088*/ 	.byte	0x04, 0x29
        /*008a*/ 	.short	(.L_29691 - .L_29690)


	//   ....[0]....
.L_29690:
        /*008c*/ 	.word	0xffffffff


	//   ....[1]....
        /*0090*/ 	.word	0xffffffff


	//   ....[2]....
        /*0094*/ 	.word	0xffffffff


	//   ....[3]....
        /*0098*/ 	.word	0xffffffff


	//   ....[4]....
        /*009c*/ 	.word	0xffffffff


	//   ....[5]....
        /*00a0*/ 	.word	0xffffffff


	//   ....[6]....
        /*00a4*/ 	.word	0xffffffff


	//   ....[7]....
        /*00a8*/ 	.word	0xffffffff


	//   ....[8]....
        /*00ac*/ 	.word	0xffffffff


	//   ....[9]....
        /*00b0*/ 	.word	0xffffffff


	//   ....[10]....
        /*00b4*/ 	.word	0xffffffff


	//   ....[11]....
        /*00b8*/ 	.word	0xffffffff


	//   ....[12]....
        /*00bc*/ 	.word	0xffffffff


	//   ....[13]....
        /*00c0*/ 	.word	0xffffffff


	//   ....[14]....
        /*00c4*/ 	.word	0xffffffff


	//   ....[15]....
        /*00c8*/ 	.word	0xffffffff


	//----- nvinfo : EIATTR_COOP_GROUP_INSTR_OFFSETS
	.align		4
.L_29691:
        /*00cc*/ 	.byte	0x04, 0x28
        /*00ce*/ 	.short	(.L_29693 - .L_29692)


	//   ....[0]....
.L_29692:
        /*00d0*/ 	.word	0x00000260


	//   ....[1]....
        /*00d4*/ 	.word	0x000002a0


	//   ....[2]....
        /*00d8*/ 	.word	0x000002e0


	//   ....[3]....
        /*00dc*/ 	.word	0x00000320


	//   ....[4]....
        /*00e0*/ 	.word	0x00000360


	//   ....[5]....
        /*00e4*/ 	.word	0x000003c0


	//   ....[6]....
        /*00e8*/ 	.word	0x000003f0


	//   ....[7]....
        /*00ec*/ 	.word	0x00000410


	//   ....[8]....
        /*00f0*/ 	.word	0x00000570


	//   ....[9]....
        /*00f4*/ 	.word	0x000005b0


	//   ....[10]....
        /*00f8*/ 	.word	0x000005d0


	//   ....[11]....
        /*00fc*/ 	.word	0x000005f0


	//   ....[12]....
        /*0100*/ 	.word	0x00000610


	//   ....[13]....
        /*0104*/ 	.word	0x00000660


	//   ....[14]....
        /*0108*/ 	.word	0x00000680


	//   ....[15]....
        /*010c*/ 	.word	0x000006a0


	//----- nvinfo : EIATTR_EXIT_INSTR_OFFSETS
	.align		4
.L_29693:
        /*0110*/ 	.byte	0x04, 0x1c
        /*0112*/ 	.short	(.L_29695 - .L_29694)


	//   ....[0]....
.L_29694:
        /*0114*/ 	.word	0x000006b0


	//   ....[1]....
        /*0118*/ 	.word	0x00001620


	//   ....[2]....
        /*011c*/ 	.word	0x00001650


	//   ....[3]....
        /*0120*/ 	.word	0x000017f0


	//----- nvinfo : EIATTR_CRS_STACK_SIZE
	.align		4
.L_29695:
        /*0124*/ 	.byte	0x04, 0x1e
        /*0126*/ 	.short	(.L_29697 - .L_29696)
.L_29696:
        /*0128*/ 	.word	0x00000000
.L_29697:


//--------------------- .nv.info._ZN4vllm25paged_attention_v2_kernelIttLi80ELi8ELi128ELNS_18Fp8KVCacheDataTypeE0ELb1ELi512EEEvPfS2_PT_PKS3_PKT0_S9_ifPKiSB_iPKfiiiSD_SD_iiiii --------------------------
	.section	.nv.info._ZN4vllm25paged_attention_v2_kernelIttLi80ELi8ELi128ELNS_18Fp8KVCacheDataTypeE0ELb1ELi512EEEvPfS2_PT_PKS3_PKT0_S9_ifPKiSB_iPKfiiiSD_SD_iiiii,"",@"SHT_CUDA_INFO"
	.sectionflags	@""
	.align	4


	//----- nvinfo : EIATTR_CUDA_API_VERSION
	.align		4
        /*0000*/ 	.byte	0x04, 0x37
        /*0002*/ 	.short	(.L_29699 - .L_29698)
.L_29698:
        /*0004*/ 	.word	0x00000082


	//----- nvinfo : EIATTR_SW2861232_WAR
	.align		4
.L_29699:
        /*0008*/ 	.byte	0x01, 0x35
	.zero		2


	//----- nvinfo : EIATTR_PARAM_CBANK
	.align		4
        /*000c*/ 	.byte	0x04, 0x0a
        /*000e*/ 	.short	(.L_29701 - .L_29700)
	.align		4
.L_29700:
        /*0010*/ 	.word	index@(.nv.constant0._ZN4vllm25paged_attention_v2_kernelIttLi80ELi8ELi128ELNS_18Fp8KVCacheDataTypeE0ELb1ELi512EEEvPfS2_PT_PKS3_PKT0_S9_ifPKiSB_iPKfiiiSD_SD_iiiii)
        /*0014*/ 	.short	0x0160
        /*0016*/ 	.short	0x008c


	//----- nvinfo : EIATTR_CBANK_PARAM_SIZE
	.align		4
.L_29701:
        /*0018*/ 	.byte	0x03, 0x19
        /*001a*/ 	.short	0x008c


	//----- nvinfo : EIATTR_KPARAM_INFO
	.align		4
        /*001c*/ 	.byte	0x04, 0x17
        /*001e*/ 	.short	(.L_29703 - .L_29702)
.L_29702:
        /*0020*/ 	.word	0x00000000
        /*0024*/ 	.short	0x0015
        /*0026*/ 	.short	0x0088
        /*0028*/ 	.byte	0x00, 0xf0, 0x11, 0x00


	//----- nvinfo : EIATTR_KPARAM_INFO
	.align		4
.L_29703:
        /*002c*/ 	.byte	0x04, 0x17
        /*002e*/ 	.short	(.L_29705 - .L_29704)
.L_29704:
        /*0030*/ 	.word	0x00000000
        /*0034*/ 	.short	0x0014
        /*0036*/ 	.short	0x0084
        /*0038*/ 	.byte	0x00, 0xf0, 0x11, 0x00


	//----- nvinfo : EIATTR_KPARAM_INFO
	.align		4
.L_29705:
        /*003c*/ 	.byte	0x04, 0x17
        /*003e*/ 	.short	(.L_29707 - .L_29706)
.L_29706:
        /*0040*/ 	.word	0x00000000
        /*0044*/ 	.short	0x0013
        /*0046*/ 	.short	0x0080
        /*0048*/ 	.byte	0x00, 0xf0, 0x11, 0x00


	//----- nvinfo : EIATTR_KPARAM_INFO
	.align		4
.L_29707:
        /*004c*/ 	.byte	0x04, 0x17
        /*004e*/ 	.short	(.L_29709 - .L_29708)
.L_29708:
        /*0050*/ 	.word	0x00000000
        /*0054*/ 	.short	0x0012
        /*0056*/ 	.short	0x007c
        /*0058*/ 	.byte	0x00, 0xf0, 0x11, 0x00


	//----- nvinfo : EIATTR_KPARAM_INFO
	.align		4
.L_29709:
        /*005c*/ 	.byte	0x04, 0x17
        /*005e*/ 	.short	(.L_29711 - .L_29710)
.L_29710:
        /*0060*/ 	.word	0x00000000
        /*0064*/ 	.short	0x0011
        /*0066*/ 	.short	0x0078
        /*0068*/ 	.byte	0x00, 0xf0, 0x11, 0x00


	//----- nvinfo : EIATTR_KPARAM_INFO
	.align		4
.L_29711:
        /*006c*/ 	.byte	0x04, 0x17
        /*006e*/ 	.short	(.L_29713 - .L_29712)
.L_29712:
        /*0070*/ 	.word	0x00000000
        /*0074*/ 	.short	0x0010
        /*0076*/ 	.short	0x0070
        /*0078*/ 	.byte	0x00, 0xf0, 0x21, 0x00


	//----- nvinfo : EIATTR_KPARAM_INFO
	.align		4
.L_29713:
        /*007c*/ 	.byte	0x04, 0x17
        /*007e*/ 	.short	(.L_29715 - .L_29714)
.L_29714:
        /*0080*/ 	.word	0x00000000
        /*0084*/ 	.short	0x000f
        /*0086*/ 	.short	0x0068
        /*0088*/ 	.byte	0x00, 0xf0, 0x21, 0x00


	//----- nvinfo : EIATTR_KPARAM_INFO
	.align		4
.L_29715:
        /*008c*/ 	.byte	0x04, 0x17
        /*008e*/ 	.short	(.L_29717 - .L_29716)
.L_29716:
        /*0090*/ 	.word	0x00000000
        /*0094*/ 	.short	0x000e
        /*0096*/ 	.short	0x0060
        /*0098*/ 	.byte	0x00, 0xf0, 0x11, 0x00


	//----- nvinfo : EIATTR_KPARAM_INFO
	.align		4
.L_29717:
        /*009c*/ 	.byte	0x04, 0x17
        /*009e*/ 	.short	(.L_29719 - .L_29718)
.L_29718:
        /*00a0*/ 	.word	0x00000000
        /*00a4*/ 	.short	0x000d
        /*00a6*/ 	.short	0x005c
        /*00a8*/ 	.byte	0x00, 0xf0, 0x11, 0x00


	//----- nvinfo : EIATTR_KPARAM_INFO
	.align		4
.L_29719:
        /*00ac*/ 	.byte	0x04, 0x17
        /*00ae*/ 	.short	(.L_29721 - .L_29720)
.L_29720:
        /*00b0*/ 	.word	0x00000000
        /*00b4*/ 	.short	0x000c
        /*00b6*/ 	.short	0x0058
        /*00b8*/ 	.byte	0x00, 0xf0, 0x11, 0x00


	//----- nvinfo : EIATTR_KPARAM_INFO
	.align		4
.L_29721:
        /*00bc*/ 	.byte	0x04, 0x17
        /*00be*/ 	.short	(.L_29723 - .L_29722)
.L_29722:
        /*00c0*/ 	.word	0x00000000
        /*00c4*/ 	.short	0x000b
        /*00c6*/ 	.short	0x0050
        /*00c8*/ 	.byte	0x00, 0xf0, 0x21, 0x00


	//----- nvinfo : EIATTR_KPARAM_INFO
	.align		4
.L_29723:
        /*00cc*/ 	.byte	0x04, 0x17
        /*00ce*/ 	.short	(.L_29725 - .L_29724)
.L_29724:
        /*00d0*/ 	.word	0x00000000
        /*00d4*/ 	.short	0x000a
        /*00d6*/ 	.short	0x0048
        /*00d8*/ 	.byte	0x00, 0xf0, 0x11, 0x00


	//----- nvinfo : EIATTR_KPARAM_INFO
	.align		4
.L_29725:
        /*00dc*/ 	.byte	0x04, 0x17
        /*00de*/ 	.short	(.L_29727 - .L_29726)
.L_29726:
        /*00e0*/ 	.word	0x00000000
        /*00e4*/ 	.short	0x0009
        /*00e6*/ 	.short	0x0040
        /*00e8*/ 	.byte	0x00, 0xf0, 0x21, 0x00


	//----- nvinfo : EIATTR_KPARAM_INFO
	.align		4
.L_29727:
        /*00ec*/ 	.byte	0x04, 0x17
        /*00ee*/ 	.short	(.L_29729 - .L_29728)
.L_29728:
        /*00f0*/ 	.word	0x00000000
        /*00f4*/ 	.short	0x0008
        /*00f6*/ 	.short	0x0038
        /*00f8*/ 	.byte	0x00, 0xf0, 0x21, 0x00


	//----- nvinfo : EIATTR_KPARAM_INFO
	.align		4
.L_29729:
        /*00fc*/ 	.byte	0x04, 0x17
        /*00fe*/ 	.short	(.L_29731 - .L_29730)
.L_29730:
        /*0100*/ 	.word	0x00000000
        /*0104*/ 	.short	0x0007
        /*0106*/ 	.short	0x0034
        /*0108*/ 	.byte	0x00, 0xf0, 0x11, 0x00


	//----- nvinfo : EIATTR_KPARAM_INFO
	.align		4
.L_29731:
        /*010c*/ 	.byte	0x04, 0x17
        /*010e*/ 	.short	(.L_29733 - .L_29732)
.L_29732:
        /*0110*/ 	.word	0x00000000
        /*0114*/ 	.short	0x0006
        /*0116*/ 	.short	0x0030
        /*0118*/ 	.byte	0x00, 0xf0, 0x11, 0x00


	//----- nvinfo : EIATTR_KPARAM_INFO
	.align		4
.L_29733:
        /*011c*/ 	.byte	0x04, 0x17
        /*011e*/ 	.short	(.L_29735 - .L_29734)
.L_29734:
        /*0120*/ 	.word	0x00000000
        /*0124*/ 	.short	0x0005
        /*0126*/ 	.short	0x0028
        /*0128*/ 	.byte	0x00, 0xf0, 0x21, 0x00


	//----- nvinfo : EIATTR_KPARAM_INFO
	.align		4
.L_29735:
        /*012c*/ 	.byte	0x04, 0x17
        /*012e*/ 	.short	(.L_29737 - .L_29736)
.L_29736:
        /*0130*/ 	.word	0x00000000
        /*0134*/ 	.short	0x0004
        /*0136*/ 	.short	0x0020
        /*0138*/ 	.byte	0x00, 0xf0, 0x21, 0x00


	//----- nvinfo : EIATTR_KPARAM_INFO
	.align		4
.L_29737:
        /*013c*/ 	.byte	0x04, 0x17
        /*013e*/ 	.short	(.L_29739 - .L_29738)
.L_29738:
        /*0140*/ 	.word	0x00000000
        /*0144*/ 	.short	0x0003
        /*0146*/ 	.short	0x0018
        /*0148*/ 	.byte	0x00, 0xf0, 0x21, 0x00


	//----- nvinfo : EIATTR_KPARAM_INFO
	.align		4
.L_29739:
        /*014c*/ 	.byte	0x04, 0x17
        /*014e*/ 	.short	(.L_29741 - .L_29740)
.L_29740:
        /*0150*/ 	.word	0x00000000
        /*0154*/ 	.short	0x0002
        /*0156*/ 	.short	0x0010
        /*0158*/ 	.byte	0x00, 0xf0, 0x21, 0x00


	//----- nvinfo : EIATTR_KPARAM_INFO
	.align		4
.L_29741:
        /*015c*/ 	.byte	0x04, 0x17
        /*015e*/ 	.short	(.L_29743 - .L_29742)
.L_29742:
        /*0160*/ 	.word	0x00000000
        /*0164*/ 	.short	0x0001
        /*0166*/ 	.short	0x0008
        /*0168*/ 	.byte	0x00, 0xf0, 0x21, 0x00


	//----- nvinfo : EIATTR_KPARAM_INFO
	.align		4
.L_29743:
        /*016c*/ 	.byte	0x04, 0x17
        /*016e*/ 	.short	(.L_29745 - .L_29744)
.L_29744:
        /*0170*/ 	.word	0x00000000
        /*0174*/ 	.short	0x0000
        /*0176*/ 	.short	0x0000
        /*0178*/ 	.byte	0x00, 0xf0, 0x21, 0x00


	//----- nvinfo : EIATTR_MAXREG_COUNT
	.align		4
.L_29745:
        /*017c*/ 	.byte	0x03, 0x1b
        /*017e*/ 	.short	0x00ff


	//----- nvinfo : EIATTR_NUM_BARRIERS
	.align		4
        /*0180*/ 	.byte	0x02, 0x4c
        /*0182*/ 	.byte	0x01
	.zero		1


	//----- nvinfo : EIATTR_MERCURY_ISA_VERSION
	.align		4
        /*0184*/ 	.byte	0x03, 0x5f
        /*0186*/ 	.short	0x0000


	//----- nvinfo : EIATTR_COOP_GROUP_MASK_REGIDS
	.align		4
        /*0188*/ 	.byte	0x04, 0x29
        /*018a*/ 	.short	(.L_29747 - .L_29746)


	//   ....[0]....
.L_29746:
        /*018c*/ 	.word	0xffffffff


	//   ....[1]....
        /*0190*/ 	.word	0xffffffff


	//   ....[2]....
        /*0194*/ 	.word	0xffffffff


	//   ....[3]....
        /*0198*/ 	.word	0xffffffff


	//   ....[4]....
        /*019c*/ 	.word	0xffffffff


	//   ....[5]....
        /*01a0*/ 	.word	0xffffffff


	//   ....[6]....
        /*01a4*/ 	.word	0xffffffff


	//   ....[7]....
        /*01a8*/ 	.word	0xffffffff


	//   ....[8]....
        /*01ac*/ 	.word	0xffffffff


	//   ....[9]....
        /*01b0*/ 	.word	0xffffffff


	//   ....[10]....
        /*01b4*/ 	.word	0xffffffff


	//   ....[11]....
        /*01b8*/ 	.word	0xffffffff


	//   ....[12]....
        /*01bc*/ 	.word	0xffffffff


	//   ....[13]....
        /*01c0*/ 	.word	0xffffffff


	//   ....[14]....
        /*01c4*/ 	.word	0xffffffff


	//   ....[15]....
        /*01c8*/ 	.word	0xffffffff


	//   ....[16]....
        /*01cc*/ 	.word	0xffffffff


	//   ....[17]....
        /*01d0*/ 	.word	0xffffffff


	//   ....[18]....
        /*01d4*/ 	.word	0xffffffff


	//   ....[19]....
        /*01d8*/ 	.word	0xffffffff


	//   ....[20]....
        /*01dc*/ 	.word	0xffffffff


	//----- nvinfo : EIATTR_COOP_GROUP_INSTR_OFFSETS
	.align		4
.L_29747:
        /*01e0*/ 	.byte	0x04, 0x28
        /*01e2*/ 	.short	(.L_29749 - .L_29748)


	//   ....[0]....
.L_29748:
        /*01e4*/ 	.word	0x00001ff0


	//   ....[1]....
        /*01e8*/ 	.word	0x00002020


	//   ....[2]....
        /*01ec*/ 	.word	0x000021f0


	//   ....[3]....
        /*01f0*/ 	.word	0x00002220


	//   ....[4]....
        /*01f4*/ 	.word	0x00002240


	//   ....[5]....
        /*01f8*/ 	.word	0x00002330


	//   ....[6]....
        /*01fc*/ 	.word	0x00002350


	//   ....[7]....
        /*0200*/ 	.word	0x00002370


	//   ....[8]....
        /*0204*/ 	.word	0x000031c0


	//   ....[9]....
        /*0208*/ 	.word	0x00003220


	//   ....[10]....
        /*020c*/ 	.word	0x00003250


	//   ....[11]....
        /*0210*/ 	.word	0x00003270


	//   ....[12]....
        /*0214*/ 	.word	0x00003290


	//   ....[13]....
        /*0218*/ 	.word	0x000032e0


	//   ....[14]....
        /*021c*/ 	.word	0x00003300


	//   ....[15]....
        /*0220*/ 	.word	0x00003320


	//   ....[16]....
        /*0224*/ 	.word	0x000053d0


	//   ....[17]....
        /*0228*/ 	.word	0x00005450


	//   ....[18]....
        /*022c*/ 	.word	0x000054d0


	//   ....[19]....
        /*0230*/ 	.word	0x00005550


	//   ....[20]....
        /*0234*/ 	.word	0x000055c0


	//----- nvinfo : EIATTR_EXIT_INSTR_OFFSETS
	.align		4
.L_29749:
        /*0238*/ 	.byte	0x04, 0x1c
        /*023a*/ 	.short	(.L_29751 - .L_29750)


	//   ....[0]....
.L_29750:
        /*023c*/ 	.word	0x000000b0


	//   ....[1]....
        /*0240*/ 	.word	0x00005110


	//   ....[2]....
        /*0244*/ 	.word	0x000052f0


	//   ....[3]....
        /*0248*/ 	.word	0x00005370


	//----- nvinfo : EIATTR_CTAIDZ_USED
	.align		4
.L_29751:
        /*024c*/ 	.byte	0x01, 0x04
	.zero		2


	//----- nvinfo : EIATTR_CRS_STACK_SIZE
	.align		4
        /*0250*/ 	.byte	0x04, 0x1e
        /*0252*/ 	.short	(.L_29753 - .L_29752)
.L_29752:
        /*0254*/ 	.word	0x00000000
.L_29753:


//--------------------- .nv.info._ZN4vllm32paged_attention_v2_reduce_kernelItLi64ELi128ELi512EEEvPT_PKfS4_PKS1_PKii --------------------------
	.section	.nv.info._ZN4vllm32paged_attention_v2_reduce_kernelItLi64ELi128ELi512EEEvPT_PKfS4_PKS1_PKii,"",@"SHT_CUDA_INFO"
	.sectionflags	@""
	.align	4


	//----- nvinfo : EIATTR_CUDA_API_VERSION
	.align		4
        /*0000*/ 	.byte	0x04, 0x37
        /*0002*/ 	.short	(.L_29755 - .L_29754)
.L_29754:
        /*0004*/ 	.word	0x00000082


	//----- nvinfo : EIATTR_SW2861232_WAR
	.align		4
.L_29755:
        /*0008*/ 	.byte	0x01, 0x35
	.zero		2


	//----- nvinfo : EIATTR_PARAM_CBANK
	.align		4
        /*000c*/ 	.byte	0x04, 0x0a
        /*000e*/ 	.short	(.L_29757 - .L_29756)
	.align		4
.L_29756:
        /*0010*/ 	.word	index@(.nv.constant0._ZN4vllm32paged_attention_v2_reduce_kernelItLi64ELi128ELi512EEEvPT_PKfS4_PKS1_PKii)
        /*0014*/ 	.short	0x0160
        /*0016*/ 	.short	0x002c


	//----- nvinfo : EIATTR_CBANK_PARAM_SIZE
	.align		4
.L_29757:
        /*0018*/ 	.byte	0x03, 0x19
        /*001a*/ 	.short	0x002c


	//----- nvinfo : EIATTR_KPARAM_INFO
	.align		4
        /*001c*/ 	.byte	0x04, 0x17
        /*001e*/ 	.short	(.L_29759 - .L_29758)
.L_29758:
        /*0020*/ 	.word	0x00000000
        /*0024*/ 	.short	0x0005
        /*0026*/ 	.short	0x0028
        /*0028*/ 	.byte	0x00, 0xf0, 0x11, 0x00


	//----- nvinfo : EIATTR_KPARAM_INFO
	.align		4
.L_29759:
        /*002c*/ 	.byte	0x04, 0x17
        /*002e*/ 	.short	(.L_29761 - .L_29760)
.L_29760:
        /*0030*/ 	.word	0x00000000
        /*0034*/ 	.short	0x0004
        /*0036*/ 	.short	0x0020
        /*0038*/ 	.byte	0x00, 0xf0, 0x21, 0x00


	//----- nvinfo : EIATTR_KPARAM_INFO
	.align		4
.L_29761:
        /*003c*/ 	.byte	0x04, 0x17
        /*003e*/ 	.short	(.L_29763 - .L_29762)
.L_29762:
        /*0040*/ 	.word	0x00000000
        /*0044*/ 	.short	0x0003
        /*0046*/ 	.short	0x0018
        /*0048*/ 	.byte	0x00, 0xf0, 0x21, 0x00


	//----- nvinfo : EIATTR_KPARAM_INFO
	.align		4
.L_29763:
        /*004c*/ 	.byte	0x04, 0x17
        /*004e*/ 	.short	(.L_29765 - .L_29764)
.L_29764:
        /*0050*/ 	.word	0x00000000
        /*0054*/ 	.short	0x0002
        /*0056*/ 	.short	0x0010
        /*0058*/ 	.byte	0x00, 0xf0, 0x21, 0x00


	//----- nvinfo : EIATTR_KPARAM_INFO
	.align		4
.L_29765:
        /*005c*/ 	.byte	0x04, 0x17
        /*005e*/ 	.short	(.L_29767 - .L_29766)
.L_29766:
        /*0060*/ 	.word	0x00000000
        /*0064*/ 	.short	0x0001
        /*0066*/ 	.short	0x0008
        /*0068*/ 	.byte	0x00, 0xf0, 0x21, 0x00


	//----- nvinfo : EIATTR_KPARAM_INFO
	.align		4
.L_29767:
        /*006c*/ 	.byte	0x04, 0x17
        /*006e*/ 	.short	(.L_29769 - .L_29768)
.L_29768:
        /*0070*/ 	.word	0x00000000
        /*0074*/ 	.short	0x0000
        /*0076*/ 	.short	0x0000
        /*0078*/ 	.byte	0x00, 0xf0, 0x21, 0x00


	//----- nvinfo : EIATTR_MAXREG_COUNT
	.align		4
.L_29769:
        /*007c*/ 	.byte	0x03, 0x1b
        /*007e*/ 	.short	0x00ff


	//----- nvinfo : EIATTR_NUM_BARRIERS
	.align		4
        /*0080*/ 	.byte	0x02, 0x4c
        /*0082*/ 	.byte	0x01
	.zero		1


	//----- nvinfo : EIATTR_MERCURY_ISA_VERSION
	.align		4
        /*0084*/ 	.byte	0x03, 0x5f
        /*0086*/ 	.short	0x0000


	//----- nvinfo : EIATTR_COOP_GROUP_MASK_REGIDS
	.align		4
        /*0088*/ 	.byte	0x04, 0x29
        /*008a*/ 	.short	(.L_29771 - .L_29770)


	//   ....[0]....
.L_29770:
        /*008c*/ 	.word	0xffffffff


	//   ....[1]....
        /*0090*/ 	.word	0xffffffff


	//   ....[2]....
        /*0094*/ 	.word	0xffffffff


	//   ....[3]....
        /*0098*/ 	.word	0xffffffff


	//   ....[4]....
        /*009c*/ 	.word	0xffffffff


	//   ....[5]....
        /*00a0*/ 	.word	0xffffffff


	//   ....[6]....
        /*00a4*/ 	.word	0xffffffff


	//   ....[7]....
        /*00a8*/ 	.word	0xffffffff


	//   ....[8]....
        /*00ac*/ 	.word	0xffffffff


	//   ....[9]....
        /*00b0*/ 	.word	0xffffffff


	//   ....[10]....
        /*00b4*/ 	.word	0xffffffff


	//   ....[11]....
        /*00b8*/ 	.word	0xffffffff


	//   ....[12]....
        /*00bc*/ 	.word	0xffffffff


	//   ....[13]....
        /*00c0*/ 	.word	0xffffffff


	//   ....[14]....
        /*00c4*/ 	.word	0xffffffff


	//   ....[15]....
        /*00c8*/ 	.word	0xffffffff


	//----- nvinfo : EIATTR_COOP_GROUP_INSTR_OFFSETS
	.align		4
.L_29771:
        /*00cc*/ 	.byte	0x04, 0x28
        /*00ce*/ 	.short	(.L_29773 - .L_29772)


	//   ....[0]....
.L_29772:
        /*00d0*/ 	.word	0x00000260


	//   ....[1]....
        /*00d4*/ 	.word	0x000002c0


	//   ....[2]....
        /*00d8*/ 	.word	0x00000300


	//   ....[3]....
        /*00dc*/ 	.word	0x00000330


	//   ....[4]....
        /*00e0*/ 	.word	0x00000370


	//   ....[5]....
        /*00e4*/ 	.word	0x000003d0


	//   ....[6]....
        /*00e8*/ 	.word	0x000003f0


	//   ....[7]....
        /*00ec*/ 	.word	0x00000410


	//   ....[8]....
        /*00f0*/ 	.word	0x00000570


	//   ....[9]....
        /*00f4*/ 	.word	0x000005b0


	//   ....[10]....
        /*00f8*/ 	.word	0x000005d0


	//   ....[11]....
        /*00fc*/ 	.word	0x000005f0


	//   ....[12]....
        /*0100*/ 	.word	0x00000610


	//   ....[13]....
        /*0104*/ 	.word	0x00000660


	//   ....[14]....
        /*0108*/ 	.word	0x00000680


	//   ....[15]....
        /*010c*/ 	.word	0x000006a0


	//----- nvinfo : EIATTR_EXIT_INSTR_OFFSETS
	.align		4
.L_29773:
        /*0110*/ 	.byte	0x04, 0x1c
        /*0112*/ 	.short	(.L_29775 - .L_29774)


	//   ....[0]....
.L_29774:
        /*0114*/ 	.word	0x000006b0


	//   ....[1]....
        /*0118*/ 	.word	0x00001820


	//   ....[2]....
        /*011c*/ 	.word	0x00001850


	//   ....[3]....
        /*0120*/ 	.word	0x00001a00


	//----- nvinfo : EIATTR_CRS_STACK_SIZE
	.align		4
.L_29775:
        /*0124*/ 	.byte	0x04, 0x1e
        /*0126*/ 	.short	(.L_29777 - .L_29776)
.L_29776:
        /*0128*/ 	.word	0x00000000
.L_29777:


//--------------------- .nv.info._ZN4vllm25paged_attention_v2_kernelIttLi64ELi8ELi128ELNS_18Fp8KVCacheDataTypeE0ELb1ELi512EEEvPfS2_PT_PKS3_PKT0_S9_ifPKiSB_iPKfiiiSD_SD_iiiii --------------------------
	.section	.nv.info._ZN4vllm25paged_attention_v2_kernelIttLi64ELi8ELi128ELNS_18Fp8KVCacheDataTypeE0ELb1ELi512EEEvPfS2_PT_PKS3_PKT0_S9_ifPKiSB_iPKfiiiSD_SD_iiiii,"",@"SHT_CUDA_INFO"
	.sectionflags	@""
	.align	4


	//----- nvinfo : EIATTR_CUDA_API_VERSION
	.align		4
        /*0000*/ 	.byte	0x04, 0x37
        /*0002*/ 	.short	(.L_29779 - .L_29778)
.L_29778:
        /*0004*/ 	.word	0x00000082


	//----- nvinfo : EIATTR_SW2861232_WAR
	.align		4
.L_29779:
        /*0008*/ 	.byte	0x01, 0x35
	.zero		2


	//----- nvinfo : EIATTR_PARAM_CBANK
	.align		4
        /*000c*/ 	.byte	0x04, 0x0a
        /*000e*/ 	.short	(.L_29781 - .L_29780)
	.align		4
.L_29780:
        /*0010*/ 	.word	index@(.nv.constant0._ZN4vllm25paged_attention_v2_kernelIttLi64ELi8ELi128ELNS_18Fp8KVCacheDataTypeE0ELb1ELi512EEEvPfS2_PT_PKS3_PKT0_S9_ifPKiSB_iPKfiiiSD_SD_iiiii)
        /*0014*/ 	.short	0x0160
        /*0016*/ 	.short	0x008c


	//----- nvinfo : EIATTR_CBANK_PARAM_SIZE
	.align		4
.L_29781:
        /*0018*/ 	.byte	0x03, 0x19
        /*001a*/ 	.short	0x008c


	//----- nvinfo : EIATTR_KPARAM_INFO
	.align		4
        /*001c*/ 	.byte	0x04, 0x17
        /*001e*/ 	.short	(.L_29783 - .L_29782)
.L_29782:
        /*0020*/ 	.word	0x00000000
        /*0024*/ 	.short	0x0015
        /*0026*/ 	.short	0x0088
        /*0028*/ 	.byte	0x00, 0xf0, 0x11, 0x00


	//----- nvinfo : EIATTR_KPARAM_INFO
	.align		4
.L_29783:
        /*002c*/ 	.byte	0x04, 0x17
        /*002e*/ 	.short	(.L_29785 - .L_29784)
.L_29784:
        /*0030*/ 	.word	0x00000000
        /*0034*/ 	.short	0x0014
        /*0036*/ 	.short	0x0084
        /*0038*/ 	.byte	0x00, 0xf0, 0x11, 0x00


	//----- nvinfo : EIATTR_KPARAM_INFO
	.align		4
.L_29785:
        /*003c*/ 	.byte	0x04, 0x17
        /*003e*/ 	.short	(.L_29787 - .L_29786)
.L_29786:
        /*0040*/ 	.word	0x00000000
        /*0044*/ 	.short	0x0013
        /*0046*/ 	.short	0x0080
        /*0048*/ 	.byte	0x00, 0xf0, 0x11, 0x00


	//----- nvinfo : EIATTR_KPARAM_INFO
	.align		4
.L_29787:
        /*004c*/ 	.byte	0x04, 0x17
        /*004e*/ 	.short	(.L_29789 - .L_29788)
.L_29788:
        /*0050*/ 	.word	0x00000000
        /*0054*/ 	.short	0x0012
        /*0056*/ 	.short	0x007c
        /*0058*/ 	.byte	0x00, 0xf0, 0x11, 0x00


	//----- nvinfo : EIATTR_KPARAM_INFO
	.align		4
.L_29789:
        /*005c*/ 	.byte	0x04, 0x17
        /*005e*/ 	.short	(.L_29791 - .L_29790)
.L_29790:
        /*0060*/ 	.word	0x00000000
        /*0064*/ 	.short	0x0011
        /*0066*/ 	.short	0x0078
        /*0068*/ 	.byte	0x00, 0xf0, 0x11, 0x00


	//----- nvinfo : EIATTR_KPARAM_INFO
	.align		4
.L_29791:
        /*006c*/ 	.byte	0x04, 0x17
        /*006e*/ 	.short	(.L_29793 - .L_29792)
.L_29792:
        /*0070*/ 	.word	0x00000000
        /*0074*/ 	.short	0x0010
        /*0076*/ 	.short	0x0070
        /*0078*/ 	.byte	0x00, 0xf0, 0x21, 0x00


	//----- nvinfo : EIATTR_KPARAM_INFO
	.align		4
.L_29793:
        /*007c*/ 	.byte	0x04, 0x17
        /*007e*/ 	.short	(.L_29795 - .L_29794)
.L_29794:
        /*0080*/ 	.word	0x00000000
        /*0084*/ 	.short	0x000f
        /*0086*/ 	.short	0x0068
        /*0088*/ 	.byte	0x00, 0xf0, 0x21, 0x00


	//----- nvinfo : EIATTR_KPARAM_INFO
	.align		4
.L_29795:
        /*008c*/ 	.byte	0x04, 0x17
        /*008e*/ 	.short	(.L_29797 - .L_29796)
.L_29796:
        /*0090*/ 	.word	0x00000000
        /*0094*/ 	.short	0x000e
        /*0096*/ 	.short	0x0060
        /*0098*/ 	.byte	0x00, 0xf0, 0x11, 0x00


	//----- nvinfo : EIATTR_KPARAM_INFO
	.align		4
.L_29797:
        /*009c*/ 	.byte	0x04, 0x17
        /*009e*/ 	.short	(.L_29799 - .L_29798)
.L_29798:
        /*00a0*/ 	.word	0x00000000
        /*00a4*/ 	.short	0x000d
        /*00a6*/ 	.short	0x005c
        /*00a8*/ 	.byte	0x00, 0xf0, 0x11, 0x00


	//----- nvinfo : EIATTR_KPARAM_INFO
	.align		4
.L_29799:
        /*00ac*/ 	.byte	0x04, 0x17
        /*00ae*/ 	.short	(.L_29801 - .L_29800)
.L_29800:
        /*00b0*/ 	.word	0x00000000
        /*00b4*/ 	.short	0x000c
        /*00b6*/ 	.short	0x0058
        /*00b8*/ 	.byte	0x00, 0xf0, 0x11, 0x00


	//----- nvinfo : EIATTR_KPARAM_INFO
	.align		4
.L_29801:
        /*00bc*/ 	.byte	0x04, 0x17
        /*00be*/ 	.short	(.L_29803 - .L_29802)
.L_29802:
        /*00c0*/ 	.word	0x00000000
        /*00c4*/ 	.short	0x000b
        /*00c6*/ 	.short	0x0050
        /*00c8*/ 	.byte	0x00, 0xf0, 0x21, 0x00


	//----- nvinfo : EIATTR_KPARAM_INFO
	.align		4
.L_29803:
        /*00cc*/ 	.byte	0x04, 0x17
        /*00ce*/ 	.short	(.L_29805 - .L_29804)
.L_29804:
        /*00d0*/ 	.word	0x00000000
        /*00d4*/ 	.short	0x000a
        /*00d6*/ 	.short	0x0048
        /*00d8*/ 	.byte	0x00, 0xf0, 0x11, 0x00


	//----- nvinfo : EIATTR_KPARAM_INFO
	.align		4
.L_29805:
        /*00dc*/ 	.byte	0x04, 0x17
        /*00de*/ 	.short	(.L_29807 - .L_29806)
.L_29806:
        /*00e0*/ 	.word	0x00000000
        /*00e4*/ 	.short	0x0009
        /*00e6*/ 	.short	0x0040
        /*00e8*/ 	.byte	0x00, 0xf0, 0x21, 0x00


	//----- nvinfo : EIATTR_KPARAM_INFO
	.align		4
.L_29807:
        /*00ec*/ 	.byte	0x04, 0x17
        /*00ee*/ 	.short	(.L_29809 - .L_29808)
.L_29808:
        /*00f0*/ 	.word	0x00000000
        /*00f4*/ 	.short	0x0008
        /*00f6*/ 	.short	0x0038
        /*00f8*/ 	.byte	0x00, 0xf0, 0x21, 0x00


	//----- nvinfo : EIATTR_KPARAM_INFO
	.align		4
.L_29809:
        /*00fc*/ 	.byte	0x04, 0x17
        /*00fe*/ 	.short	(.L_29811 - .L_29810)
.L_29810:
        /*0100*/ 	.word	0x00000000
        /*0104*/ 	.short	0x0007
        /*0106*/ 	.short	0x0034
        /*0108*/ 	.byte	0x00, 0xf0, 0x11, 0x00


	//----- nvinfo : EIATTR_KPARAM_INFO
	.align		4
.L_29811:
        /*010c*/ 	.byte	0x04, 0x17
        /*010e*/ 	.short	(.L_29813 - .L_29812)
.L_29812:
        /*0110*/ 	.word	0x00000000
        /*0114*/ 	.short	0x0006
        /*0116*/ 	.short	0x0030
        /*0118*/ 	.byte	0x00, 0xf0, 0x11, 0x00


	//----- nvinfo : EIATTR_KPARAM_INFO
	.align		4
.L_29813:
        /*011c*/ 	.byte	0x04, 0x17
        /*011e*/ 	.short	(.L_29815 - .L_29814)
.L_29814:
        /*0120*/ 	.word	0x00000000
        /*0124*/ 	.short	0x0005
        /*0126*/ 	.short	0x0028
        /*0128*/ 	.byte	0x00, 0xf0, 0x21, 0x00


	//----- nvinfo : EIATTR_KPARAM_INFO
	.align		4
.L_29815:
        /*012c*/ 	.byte	0x04, 0x17
        /*012e*/ 	.short	(.L_29817 - .L_29816)
.L_29816:
        /*0130*/ 	.word	0x00000000
        /*0134*/ 	.short	0x0004
        /*0136*/ 	.short	0x0020
        /*0138*/ 	.byte	0x00, 0xf0, 0x21, 0x00


	//----- nvinfo : EIATTR_KPARAM_INFO
	.align		4
.L_29817:
        /*013c*/ 	.byte	0x04, 0x17
        /*013e*/ 	.short	(.L_29819 - .L_29818)
.L_29818:
        /*0140*/ 	.word	0x00000000
        /*0144*/ 	.short	0x0003
        /*0146*/ 	.short	0x0018
        /*0148*/ 	.byte	0x00, 0xf0, 0x21, 0x00


	//----- nvinfo : EIATTR_KPARAM_INFO
	.align		4
.L_29819:
        /*014c*/ 	.byte	0x04, 0x17
        /*014e*/ 	.short	(.L_29821 - .L_29820)
.L_29820:
        /*0150*/ 	.word	0x00000000
        /*0154*/ 	.short	0x0002
        /*0156*/ 	.short	0x0010
        /*0158*/ 	.byte	0x00, 0xf0, 0x21, 0x00


	//----- nvinfo : EIATTR_KPARAM_INFO
	.align		4
.L_29821:
        /*015c*/ 	.byte	0x04, 0x17
        /*015e*/ 	.short	(.L_29823 - .L_29822)
.L_29822:
        /*0160*/ 	.word	0x00000000
        /*0164*/ 	.short	0x0001
        /*0166*/ 	.short	0x0008
        /*0168*/ 	.byte	0x00, 0xf0, 0x21, 0x00


	//----- nvinfo : EIATTR_KPARAM_INFO
	.align		4
.L_29823:
        /*016c*/ 	.byte	0x04, 0x17
        /*016e*/ 	.short	(.L_29825 - .L_29824)
.L_29824:
        /*0170*/ 	.word	0x00000000
        /*0174*/ 	.short	0x0000
        /*0176*/ 	.short	0x0000
        /*0178*/ 	.byte	0x00, 0xf0, 0x21, 0x00


	//----- nvinfo : EIATTR_MAXREG_COUNT
	.align		4
.L_29825:
        /*017c*/ 	.byte	0x03, 0x1b
        /*017e*/ 	.short	0x00ff


	//----- nvinfo : EIATTR_NUM_BARRIERS
	.align		4
        /*0180*/ 	.byte	0x02, 0x4c
        /*0182*/ 	.byte	0x01
	.zero		1


	//----- nvinfo : EIATTR_MERCURY_ISA_VERSION
	.align		4
        /*0184*/ 	.byte	0x03, 0x5f
        /*0186*/ 	.short	0x0000


	//----- nvinfo : EIATTR_COOP_GROUP_MASK_REGIDS
	.align		4
        /*0188*/ 	.byte	0x04, 0x29
        /*018a*/ 	.short	(.L_29827 - .L_29826)


	//   ....[0]....
.L_29826:
        /*018c*/ 	.word	0xffffffff


	//   ....[1]....
        /*0190*/ 	.word	0xffffffff


	//   ....[2]....
        /*0194*/ 	.word	0xffffffff


	//   ....[3]....
        /*0198*/ 	.word	0xffffffff


	//   ....[4]....
        /*019c*/ 	.word	0xffffffff


	//   ....[5]....
        /*01a0*/ 	.word	0xffffffff


	//   ....[6]....
        /*01a4*/ 	.word	0xffffffff


	//   ....[7]....
        /*01a8*/ 	.word	0xffffffff


	//   ....[8]....
        /*01ac*/ 	.word	0xffffffff


	//   ....[9]....
        /*01b0*/ 	.word	0xffffffff


	//   ....[10]....
        /*01b4*/ 	.word	0xffffffff


	//   ....[11]....
        /*01b8*/ 	.word	0xffffffff


	//   ....[12]....
        /*01bc*/ 	.word	0xffffffff


	//   ....[13]....
        /*01c0*/ 	.word	0xffffffff


	//   ....[14]....
        /*01c4*/ 	.word	0xffffffff


	//   ....[15]....
        /*01c8*/ 	.word	0xffffffff


	//   ....[16]....
        /*01cc*/ 	.word	0xffffffff


	//   ....[17]....
        /*01d0*/ 	.word	0xffffffff


	//   ....[18]....
        /*01d4*/ 	.word	0xffffffff


	//   ....[19]....
        /*01d8*/ 	.word	0xffffffff


	//   ....[20]....
        /*01dc*/ 	.word	0xffffffff


	//----- nvinfo : EIATTR_COOP_GROUP_INSTR_OFFSETS
	.align		4
.L_29827:
        /*01e0*/ 	.byte	0x04, 0x28
        /*01e2*/ 	.short	(.L_29829 - .L_29828)


	//   ....[0]....
.L_29828:
        /*01e4*/ 	.word	0x00001c90


	//   ....[1]....
        /*01e8*/ 	.word	0x00001cc0


	//   ....[2]....
        /*01ec*/ 	.word	0x00001e90


	//   ....[3]....
        /*01f0*/ 	.word	0x00001ec0


	//   ....[4]....
        /*01f4*/ 	.word	0x00001ee0


	//   ....[5]....
        /*01f8*/ 	.word	0x00001fd0


	//   ....[6]....
        /*01fc*/ 	.word	0x00001ff0


	//   ....[7]....
        /*0200*/ 	.word	0x00002010


	//   ....[8]....
        /*0204*/ 	.word	0x00002e50


	//   ....[9]....
        /*0208*/ 	.word	0x00002eb0


	//   ....[10]....
        /*020c*/ 	.word	0x00002ee0


	//   ....[11]....
        /*0210*/ 	.word	0x00002f00


	//   ....[12]....
        /*0214*/ 	.word	0x00002f20


	//   ....[13]....
        /*0218*/ 	.word	0x00002f70


	//   ....[14]....
        /*021c*/ 	.word	0x00002f90


	//   ....[15]....
        /*0220*/ 	.word	0x00002fb0


	//   ....[16]....
        /*0224*/ 	.word	0x00004b10


	//   ....[17]....
        /*0228*/ 	.word	0x00004b90


	//   ....[18]....
        /*022c*/ 	.word	0x00004c10


	//   ....[19]....
        /*0230*/ 	.word	0x00004c90


	//   ....[20]....
        /*0234*/ 	.word	0x00004d00


	//----- nvinfo : EIATTR_EXIT_INSTR_OFFSETS
	.align		4
.L_29829:
        /*0238*/ 	.byte	0x04, 0x1c
        /*023a*/ 	.short	(.L_29831 - .L_29830)


	//   ....[0]....
.L_29830:
        /*023c*/ 	.word	0x00000090


	//   ....[1]....
        /*0240*/ 	.word	0x000048b0


	//   ....[2]....
        /*0244*/ 	.word	0x00004ab0


	//----- nvinfo : EIATTR_CTAIDZ_USED
	.align		4
.L_29831:
        /*0248*/ 	.byte	0x01, 0x04
	.zero		2


	//----- nvinfo : EIATTR_CRS_STACK_SIZE
	.align		4
        /*024c*/ 	.byte	0x04, 0x1e
        /*024e*/ 	.short	(.L_29833 - .L_29832)
.L_29832:
        /*0250*/ 	.word	0x00000000
.L_29833:


//--------------------- .nv.info._ZN4vllm32paged_attention_v2_reduce_kernelItLi32ELi128ELi512EEEvPT_PKfS4_PKS1_PKii --------------------------
	.section	.nv.info._ZN4vllm32paged_attention_v2_reduce_kernelItLi32ELi128ELi512EEEvPT_PKfS4_PKS1_PKii,"",@"SHT_CUDA_INFO"
	.sectionflags	@""
	.align	4


	//----- nvinfo : EIATTR_CUDA_API_VERSION
	.align		4
        /*0000*/ 	.byte	0x04, 0x37
        /*0002*/ 	.short	(.L_29835 - .L_29834)
.L_29834:
        /*0004*/ 	.word	0x00000082


	//----- nvinfo : EIATTR_SW2861232_WAR
	.align		4
.L_29835:
        /*0008*/ 	.byte	0x01, 0x35
	.zero		2


	//----- nvinfo : EIATTR_PARAM_CBANK
	.align		4
        /*000c*/ 	.byte	0x04, 0x0a
        /*000e*/ 	.short	(.L_29837 - .L_29836)
	.align		4
.L_29836:
        /*0010*/ 	.word	index@(.nv.constant0._ZN4vllm32paged_attention_v2_reduce_kernelItLi32ELi128ELi512EEEvPT_PKfS4_PKS1_PKii)
        /*0014*/ 	.short	0x0160
        /*0016*/ 	.short	0x002c


	//----- nvinfo : EIATTR_CBANK_PARAM_SIZE
	.align		4
.L_29837:
        /*0018*/ 	.byte	0x03, 0x19
        /*001a*/ 	.short	0x002c


	//----- nvinfo : EIATTR_KPARAM_INFO
	.align		4
        /*001c*/ 	.byte	0x04, 0x17
        /*001e*/ 	.short	(.L_29839 - .L_29838)
.L_29838:
        /*0020*/ 	.word	0x00000000
        /*0024*/ 	.short	0x0005
        /*0026*/ 	.short	0x0028
        /*0028*/ 	.byte	0x00, 0xf0, 0x11, 0x00


	//----- nvinfo : EIATTR_KPARAM_INFO
	.align		4
.L_29839:
        /*002c*/ 	.byte	0x04, 0x17
        /*002e*/ 	.short	(.L_29841 - .L_29840)
.L_29840:
        /*0030*/ 	.word	0x00000000
        /*0034*/ 	.short	0x0004
        /*0036*/ 	.short	0x0020
        /*0038*/ 	.byte	0x00, 0xf0, 0x21, 0x00


	//----- nvinfo : EIATTR_KPARAM_INFO
	.align		4
.L_29841:
        /*003c*/ 	.byte	0x04, 0x17
        /*003e*/ 	.short	(.L_29843 - .L_29842)
.L_29842:
        /*0040*/ 	.word	0x00000000
        /*0044*/ 	.short	0x0003
        /*0046*/ 	.short	0x0018
        /*0048*/ 	.byte	0x00, 0xf0, 0x21, 0x00


	//----- nvinfo : EIATTR_KPARAM_INFO
	.align		4
.L_29843:
        /*004c*/ 	.byte	0x04, 0x17
        /*004e*/ 	.short	(.L_29845 - .L_29844)
.L_29844:
        /*0050*/ 	.word	0x00000000
        /*0054*/ 	.short	0x0002
        /*0056*/ 	.short	0x0010
        /*0058*/ 	.byte	0x00, 0xf0, 0x21, 0x00


	//----- nvinfo : EIATTR_KPARAM_INFO
	.align		4
.L_29845:
        /*005c*/ 	.byte	0x04, 0x17
        /*005e*/ 	.short	(.L_29847 - .L_29846)
.L_29846:
        /*0060*/ 	.word	0x00000000
        /*0064*/ 	.short	0x0001
        /*0066*/ 	.short	0x0008
        /*0068*/ 	.byte	0x00, 0xf0, 0x21, 0x00


	//----- nvinfo : EIATTR_KPARAM_INFO
	.align		4
.L_29847:
        /*006c*/ 	.byte	0x04, 0x17
        /*006e*/ 	.short	(.L_29849 - .L_29848)
.L_29848:
        /*0070*/ 	.word	0x00000000
        /*0074*/ 	.short	0x0000
        /*0076*/ 	.short	0x0000
        /*0078*/ 	.byte	0x00, 0xf0, 0x21, 0x00


	//----- nvinfo : EIATTR_MAXREG_COUNT
	.align		4
.L_29849:
        /*007c*/ 	.byte	0x03, 0x1b
        /*007e*/ 	.short	0x00ff


	//----- nvinfo : EIATTR_NUM_BARRIERS
	.align		4
        /*0080*/ 	.byte	0x02, 0x4c
        /*0082*/ 	.byte	0x01
	.zero		1


	//----- nvinfo : EIATTR_MERCURY_ISA_VERSION
	.align		4
        /*0084*/ 	.byte	0x03, 0x5f
        /*0086*/ 	.short	0x0000


	//----- nvinfo : EIATTR_COOP_GROUP_MASK_REGIDS
	.align		4
        /*0088*/ 	.byte	0x04, 0x29
        /*008a*/ 	.short	(.L_29851 - .L_29850)


	//   ....[0]....
.L_29850:
        /*008c*/ 	.word	0xffffffff


	//   ....[1]....
        /*0090*/ 	.word	0xffffffff


	//   ....[2]....
        /*0094*/ 	.word	0xffffffff


	//   ....[3]....
        /*0098*/ 	.word	0xffffffff


	//   ....[4]....
        /*009c*/ 	.word	0xffffffff


	//   ....[5]....
        /*00a0*/ 	.word	0xffffffff


	//   ....[6]....
        /*00a4*/ 	.word	0xffffffff


	//   ....[7]....
        /*00a8*/ 	.word	0xffffffff


	//   ....[8]....
        /*00ac*/ 	.word	0xffffffff


	//   ....[9]....
        /*00b0*/ 	.word	0xffffffff


	//   ....[10]....
        /*00b4*/ 	.word	0xffffffff


	//   ....[11]....
        /*00b8*/ 	.word	0xffffffff


	//   ....[12]....
        /*00bc*/ 	.word	0xffffffff


	//   ....[13]....
        /*00c0*/ 	.word	0xffffffff


	//   ....[14]....
        /*00c4*/ 	.word	0xffffffff


	//   ....[15]....
        /*00c8*/ 	.word	0xffffffff


	//----- nvinfo : EIATTR_COOP_GROUP_INSTR_OFFSETS
	.align		4
.L_29851:
        /*00cc*/ 	.byte	0x04, 0x28
        /*00ce*/ 	.short	(.L_29853 - .L_29852)


	//   ....[0]....
.L_29852:
        /*00d0*/ 	.word	0x00000260


	//   ....[1]....
        /*00d4*/ 	.word	0x000002c0


	//   ....[2]....
        /*00d8*/ 	.word	0x00000300


	//   ....[3]....
        /*00dc*/ 	.word	0x00000330


	//   ....[4]....
        /*00e0*/ 	.word	0x00000370


	//   ....[5]....
        /*00e4*/ 	.word	0x000003d0


	//   ....[6]....
        /*00e8*/ 	.word	0x000003f0


	//   ....[7]....
        /*00ec*/ 	.word	0x00000410


	//   ....[8]....
        /*00f0*/ 	.word	0x00000570


	//   ....[9]....
        /*00f4*/ 	.word	0x000005b0


	//   ....[10]....
        /*00f8*/ 	.word	0x000005d0


	//   ....[11]....
        /*00fc*/ 	.word	0x000005f0


	//   ....[12]....
        /*0100*/ 	.word	0x00000610


	//   ....[13]....
        /*0104*/ 	.word	0x00000660


	//   ....[14]....
        /*0108*/ 	.word	0x00000680


	//   ....[15]....
        /*010c*/ 	.word	0x000006a0


	//----- nvinfo : EIATTR_EXIT_INSTR_OFFSETS
	.align		4
.L_29853:
        /*0110*/ 	.byte	0x04, 0x1c
        /*0112*/ 	.short	(.L_29855 - .L_29854)


	//   ....[0]....
.L_29854:
        /*0114*/ 	.word	0x000006b0


	//   ....[1]....
        /*0118*/ 	.word	0x00001820


	//   ....[2]....
        /*011c*/ 	.word	0x00001850


	//   ....[3]....
        /*0120*/ 	.word	0x00001a00


	//----- nvinfo : EIATTR_CRS_STACK_SIZE
	.align		4
.L_29855:
        /*0124*/ 	.byte	0x04, 0x1e
        /*0126*/ 	.short	(.L_29857 - .L_29856)
.L_29856:
        /*0128*/ 	.word	0x00000000
.L_29857:


//--------------------- .nv.info._ZN4vllm25paged_attention_v2_kernelIttLi32ELi8ELi128ELNS_18Fp8KVCacheDataTypeE0ELb1ELi512EEEvPfS2_PT_PKS3_PKT0_S9_ifPKiSB_iPKfiiiSD_SD_iiiii --------------------------
	.section	.nv.info._ZN4vllm25paged_attention_v2_kernelIttLi32ELi8ELi128ELNS_18Fp8KVCacheDataTypeE0ELb1ELi512EEEvPfS2_PT_PKS3_PKT0_S9_ifPKiSB_iPKfiiiSD_SD_iiiii,"",@"SHT_CUDA_INFO"
	.sectionflags	@""
	.align	4


	//----- nvinfo : EIATTR_CUDA_API_VERSION
	.align		4
        /*0000*/ 	.byte	0x04, 0x37
        /*0002*/ 	.short	(.L_29859 - .L_29858)
.L_29858:
        /*0004*/ 	.word	0x00000082


	//----- nvinfo : EIATTR_SW2861232_WAR
	.align		4
.L_29859:
        /*0008*/ 	.byte	0x01, 0x35
	.zero		2


	//----- nvinfo : EIATTR_PARAM_CBANK
	.align		4
        /*000c*/ 	.byte	0x04, 0x0a
        /*000e*/ 	.short	(.L_29861 - .L_29860)
	.align		4
.L_29860:
        /*0010*/ 	.word	index@(.nv.constant0._ZN4vllm25paged_attention_v2_kernelIttLi32ELi8ELi128ELNS_18Fp8KVCacheDataTypeE0ELb1ELi512EEEvPfS2_PT_PKS3_PKT0_S9_ifPKiSB_iPKfiiiSD_SD_iiiii)
        /*0014*/ 	.short	0x0160
        /*0016*/ 	.short	0x008c


	//----- nvinfo : EIATTR_CBANK_PARAM_SIZE
	.align		4
.L_29861:
        /*0018*/ 	.byte	0x03, 0x19
        /*001a*/ 	.short	0x008c


	//----- nvinfo : EIATTR_KPARAM_INFO
	.align		4
        /*001c*/ 	.byte	0x04, 0x17
        /*001e*/ 	.short	(.L_29863 - .L_29862)
.L_29862:
        /*0020*/ 	.word	0x00000000
        /*0024*/ 	.short	0x0015
        /*0026*/ 	.short	0x0088
        /*0028*/ 	.byte	0x00, 0xf0, 0x11, 0x00


	//----- nvinfo : EIATTR_KPARAM_INFO
	.align		4
.L_29863:
        /*002c*/ 	.byte	0x04, 0x17
        /*002e*/ 	.short	(.L_29865 - .L_29864)
.L_29864:
        /*0030*/ 	.word	0x00000000
        /*0034*/ 	.short	0x0014
        /*0036*/ 	.short	0x0084
        /*0038*/ 	.byte	0x00, 0xf0, 0x11, 0x00


	//----- nvinfo : EIATTR_KPARAM_INFO
	.align		4
.L_29865:
        /*003c*/ 	.byte	0x04, 0x17
        /*003e*/ 	.short	(.L_29867 - .L_29866)
.L_29866:
        /*0040*/ 	.word	0x00000000
        /*0044*/ 	.short	0x0013
        /*0046*/ 	.short	0x0080
        /*0048*/ 	.byte	0x00, 0xf0, 0x11, 0x00


	//----- nvinfo : EIATTR_KPARAM_INFO
	.align		4
.L_29867:
        /*004c*/ 	.byte	0x04, 0x17
        /*004e*/ 	.short	(.L_29869 - .L_29868)
.L_29868:
        /*0050*/ 	.word	0x00000000
        /*0054*/ 	.short	0x0012
        /*0056*/ 	.short	0x007c
        /*0058*/ 	.byte	0x00, 0xf0, 0x11, 0x00


	//----- nvinfo : EIATTR_KPARAM_INFO
	.align		4
.L_29869:
        /*005c*/ 	.byte	0x04, 0x17
        /*005e*/ 	.short	(.L_29871 - .L_29870)
.L_29870:
        /*0060*/ 	.word	0x00000000
        /*0064*/ 	.short	0x0011
        /*0066*/ 	.short	0x0078
        /*0068*/ 	.byte	0x00, 0xf0, 0x11, 0x00


	//----- nvinfo : EIATTR_KPARAM_INFO
	.align		4
.L_29871:
        /*006c*/ 	.byte	0x04, 0x17
        /*006e*/ 	.short	(.L_29873 - .L_29872)
.L_29872:
        /*0070*/ 	.word	0x00000000
        /*0074*/ 	.short	0x0010
        /*0076*/ 	.short	0x0070
        /*0078*/ 	.byte	0x00, 0xf0, 0x21, 0x00


	//----- nvinfo : EIATTR_KPARAM_INFO
	.align		4
.L_29873:
        /*007c*/ 	.byte	0x04, 0x17
        /*007e*/ 	.short	(.L_29875 - .L_29874)
.L_29874:
        /*0080*/ 	.word	0x00000000
        /*0084*/ 	.short	0x000f
        /*0086*/ 	.short	0x0068
        /*0088*/ 	.byte	0x00, 0xf0, 0x21, 0x00


	//----- nvinfo : EIATTR_KPARAM_INFO
	.align		4
.L_29875:
        /*008c*/ 	.byte	0x04, 0x17
        /*008e*/ 	.short	(.L_29877 - .L_29876)
.L_29876:
        /*0090*/ 	.word	0x00000000
        /*0094*/ 	.short	0x000e
        /*0096*/ 	.short	0x0060
        /*0098*/ 	.byte	0x00, 0xf0, 0x11, 0x00


	//----- nvinfo : EIATTR_KPARAM_INFO
	.align		4
.L_29877:
        /*009c*/ 	.byte	0x04, 0x17
        /*009e*/ 	.short	(.L_29879 - .L_29878)
.L_29878:
        /*00a0*/ 	.word	0x00000000
        /*00a4*/ 	.short	0x000d
        /*00a6*/ 	.short	0x005c
        /*00a8*/ 	.byte	0x00, 0xf0, 0x11, 0x00


	//----- nvinfo : EIATTR_KPARAM_INFO
	.align		4
.L_29879:
        /*00ac*/ 	.byte	0x04, 0x17
        /*00ae*/ 	.short	(.L_29881 - .L_29880)
.L_29880:
        /*00b0*/ 	.word	0x00000000
        /*00b4*/ 	.short	0x000c
        /*00b6*/ 	.short	0x0058
        /*00b8*/ 	.byte	0x00, 0xf0, 0x11, 0x00


	//----- nvinfo : EIATTR_KPARAM_INFO
	.align		4
.L_29881:
        /*00bc*/ 	.byte	0x04, 0x17
        /*00be*/ 	.short	(.L_29883 - .L_29882)
.L_29882:
        /*00c0*/ 	.word	0x00000000
        /*00c4*/ 	.short	0x000b
        /*00c6*/ 	.short	0x0050
        /*00c8*/ 	.byte	0x00, 0xf0, 0x21, 0x00


	//----- nvinfo : EIATTR_KPARAM_INFO
	.align		4
.L_29883:
        /*00cc*/ 	.byte	0x04, 0x17
        /*00ce*/ 	.short	(.L_29885 - .L_29884)
.L_29884:
        /*00d0*/ 	.word	0x00000000
        /*00d4*/ 	.short	0x000a
        /*00d6*/ 	.short	0x0048
        /*00d8*/ 	.byte	0x00, 0xf0, 0x11, 0x00


	//----- nvinfo : EIATTR_KPARAM_INFO
	.align		4
.L_29885:
        /*00dc*/ 	.byte	0x04, 0x17
        /*00de*/ 	.short	(.L_29887 - .L_29886)
.L_29886:
        /*00e0*/ 	.word	0x00000000
        /*00e4*/ 	.short	0x0009
        /*00e6*/ 	.short	0x0040
        /*00e8*/ 	.byte	0x00, 0xf0, 0x21, 0x00


	//----- nvinfo : EIATTR_KPARAM_INFO
	.align		4
.L_29887:
        /*00ec*/ 	.byte	0x04, 0x17
        /*00ee*/ 	.short	(.L_29889 - .L_29888)
.L_29888:
        /*00f0*/ 	.word	0x00000000
        /*00f4*/ 	.short	0x0008
        /*00f6*/ 	.short	0x0038
        /*00f8*/ 	.byte	0x00, 0xf0, 0x21, 0x00


	//----- nvinfo : EIATTR_KPARAM_INFO
	.align		4
.L_29889:
        /*00fc*/ 	.byte	0x04, 0x17
        /*00fe*/ 	.short	(.L_29891 - .L_29890)
.L_29890:
        /*0100*/ 	.word	0x00000000
        /*0104*/ 	.short	0x0007
        /*0106*/ 	.short	0x0034
        /*0108*/ 	.byte	0x00, 0xf0, 0x11, 0x00


	//----- nvinfo : EIATTR_KPARAM_INFO
	.align		4
.L_29891:
        /*010c*/ 	.byte	0x04, 0x17
        /*010e*/ 	.short	(.L_29893 - .L_29892)
.L_29892:
        /*0110*/ 	.word	0x00000000
        /*0114*/ 	.short	0x0006
        /*0116*/ 	.short	0x0030
        /*0118*/ 	.byte	0x00, 0xf0, 0x11, 0x00


	//----- nvinfo : EIATTR_KPARAM_INFO
	.align		4
.L_29893:
        /*011c*/ 	.byte	0x04, 0x17
        /*011e*/ 	.short	(.L_29895 - .L_29894)
.L_29894:
        /*0120*/ 	.word	0x00000000
        /*0124*/ 	.short	0x0005
        /*0126*/ 	.short	0x0028
        /*0128*/ 	.byte	0x00, 0xf0, 0x21, 0x00


	//----- nvinfo : EIATTR_KPARAM_INFO
	.align		4
.L_29895:
        /*012c*/ 	.byte	0x04, 0x17
        /*012e*/ 	.short	(.L_29897 - .L_29896)
.L_29896:
        /*0130*/ 	.word	0x00000000
        /*0134*/ 	.short	0x0004
        /*0136*/ 	.short	0x0020
        /*0138*/ 	.byte	0x00, 0xf0, 0x21, 0x00


	//----- nvinfo : EIATTR_KPARAM_INFO
	.align		4
.L_29897:
        /*013c*/ 	.byte	0x04, 0x17
        /*013e*/ 	.short	(.L_29899 - .L_29898)
.L_29898:
        /*0140*/ 	.word	0x00000000
        /*0144*/ 	.short	0x0003
        /*0146*/ 	.short	0x0018
        /*0148*/ 	.byte	0x00, 0xf0, 0x21, 0x00


	//----- nvinfo : EIATTR_KPARAM_INFO
	.align		4
.L_29899:
        /*014c*/ 	.byte	0x04, 0x17
        /*014e*/ 	.short	(.L_29901 - .L_29900)
.L_29900:
        /*0150*/ 	.word	0x00000000
        /*0154*/ 	.short	0x0002
        /*0156*/ 	.short	0x0010
        /*0158*/ 	.byte	0x00, 0xf0, 0x21, 0x00


	//----- nvinfo : EIATTR_KPARAM_INFO
	.align		4
.L_29901:
        /*015c*/ 	.byte	0x04, 0x17
        /*015e*/ 	.short	(.L_29903 - .L_29902)
.L_29902:
        /*0160*/ 	.word	0x00000000
        /*0164*/ 	.short	0x0001
        /*0166*/ 	.short	0x0008
        /*0168*/ 	.byte	0x00, 0xf0, 0x21, 0x00


	//----- nvinfo : EIATTR_KPARAM_INFO
	.align		4
.L_29903:
        /*016c*/ 	.byte	0x04, 0x17
        /*016e*/ 	.short	(.L_29905 - .L_29904)
.L_29904:
        /*0170*/ 	.word	0x00000000
        /*0174*/ 	.short	0x0000
        /*0176*/ 	.short	0x0000
        /*0178*/ 	.byte	0x00, 0xf0, 0x21, 0x00


	//----- nvinfo : EIATTR_MAXREG_COUNT
	.align		4
.L_29905:
        /*017c*/ 	.byte	0x03, 0x1b
        /*017e*/ 	.short	0x00ff


	//----- nvinfo : EIATTR_NUM_BARRIERS
	.align		4
        /*0180*/ 	.byte	0x02, 0x4c
        /*0182*/ 	.byte	0x01
	.zero		1


	//----- nvinfo : EIATTR_MERCURY_ISA_VERSION
	.align		4
        /*0184*/ 	.byte	0x03, 0x5f
        /*0186*/ 	.short	0x0000


	//----- nvinfo : EIATTR_COOP_GROUP_MASK_REGIDS
	.align		4
        /*0188*/ 	.byte	0x04, 0x29
        /*018a*/ 	.short	(.L_29907 - .L_29906)


	//   ....[0]....
.L_29906:
        /*018c*/ 	.word	0xffffffff


	//   ....[1]....
        /*0190*/ 	.word	0xffffffff


	//   ....[2]....
        /*0194*/ 	.word	0xffffffff


	//   ....[3]....
        /*0198*/ 	.word	0xffffffff


	//   ....[4]....
        /*019c*/ 	.word	0xffffffff


	//   ....[5]....
        /*01a0*/ 	.word	0xffffffff


	//   ....[6]....
        /*01a4*/ 	.word	0xffffffff


	//   ....[7]....
        /*01a8*/ 	.word	0xffffffff


	//   ....[8]....
        /*01ac*/ 	.word	0xffffffff


	//   ....[9]....
        /*01b0*/ 	.word	0xffffffff


	//   ....[10]....
        /*01b4*/ 	.word	0xffffffff


	//   ....[11]....
        /*01b8*/ 	.word	0xffffffff


	//   ....[12]....
        /*01bc*/ 	.word	0xffffffff


	//   ....[13]....
        /*01c0*/ 	.word	0xffffffff


	//   ....[14]....
        /*01c4*/ 	.word	0xffffffff


	//   ....[15]....
        /*01c8*/ 	.word	0xffffffff


	//   ....[16]....
        /*01cc*/ 	.word	0xffffffff


	//   ....[17]....
        /*01d0*/ 	.word	0xffffffff


	//   ....[18]....
        /*01d4*/ 	.word	0xffffffff


	//   ....[19]....
        /*01d8*/ 	.word	0xffffffff


	//   ....[20]....
        /*01dc*/ 	.word	0xffffffff


	//----- nvinfo : EIATTR_COOP_GROUP_INSTR_OFFSETS
	.align		4
.L_29907:
        /*01e0*/ 	.byte	0x04, 0x28
        /*01e2*/ 	.short	(.L_29909 - .L_29908)


	//   ....[0]....
.L_29908:
        /*01e4*/ 	.word	0x000016a0


	//   ....[1]....
        /*01e8*/ 	.word	0x000016d0


	//   ....[2]....
        /*01ec*/ 	.word	0x000018a0


	//   ....[3]....
        /*01f0*/ 	.word	0x000018d0


	//   ....[4]....
        /*01f4*/ 	.word	0x000018f0


	//   ....[5]....
        /*01f8*/ 	.word	0x000019a0


	//   ....[6]....
        /*01fc*/ 	.word	0x000019d0


	//   ....[7]....
        /*0200*/ 	.word	0x000019f0


	//   ....[8]....
        /*0204*/ 	.word	0x00002830


	//   ....[9]....
        /*0208*/ 	.word	0x00002890


	//   ....[10]....
        /*020c*/ 	.word	0x000028c0


	//   ....[11]....
        /*0210*/ 	.word	0x000028e0


	//   ....[12]....
        /*0214*/ 	.word	0x00002900


	//   ....[13]....
        /*0218*/ 	.word	0x00002950


	//   ....[14]....
        /*021c*/ 	.word	0x00002970


	//   ....[15]....
        /*0220*/ 	.word	0x00002990


	//   ....[16]....
        /*0224*/ 	.word	0x00004f40


	//   ....[17]....
        /*0228*/ 	.word	0x00004fc0


	//   ....[18]....
        /*022c*/ 	.word	0x00005040


	//   ....[19]....
        /*0230*/ 	.word	0x000050c0


	//   ....[20]....
        /*0234*/ 	.word	0x00005130


	//----- nvinfo : EIATTR_EXIT_INSTR_OFFSETS
	.align		4
.L_29909:
        /*0238*/ 	.byte	0x04, 0x1c
        /*023a*/ 	.short	(.L_29911 - .L_29910)


	//   ....[0]....
.L_29910:
        /*023c*/ 	.word	0x00000090


	//   ....[1]....
        /*0240*/ 	.word	0x00004d70


	//   ....[2]....
        /*0244*/ 	.word	0x00004ee0


	//----- nvinfo : EIATTR_CTAIDZ_USED
	.align		4
.L_29911:
        /*0248*/ 	.byte	0x01, 0x04
	.zero		2


	//----- nvinfo : EIATTR_CRS_STACK_SIZE
	.align		4
        /*024c*/ 	.byte	0x04, 0x1e
        /*024e*/ 	.short	(.L_29913 - .L_29912)
.L_29912:
        /*0250*/ 	.word	0x00000000
.L_29913:


//--------------------- .nv.info._ZN4vllm25paged_attention_v2_kernelIffLi256ELi32ELi128ELNS_18Fp8KVCacheDataTypeE0ELb0ELi512EEEvPfS2_PT_PKS3_PKT0_S9_ifPKiSB_iPKfiiiSD_SD_iiiii --------------------------
	.section	.nv.info._ZN4vllm25paged_attention_v2_kernelIffLi256ELi32ELi128ELNS_18Fp8KVCacheDataTypeE0ELb0ELi512EEEvPfS2_PT_PKS3_PKT0_S9_ifPKiSB_iPKfiiiSD_SD_iiiii,"",@"SHT_CUDA_INFO"
	.sectionflags	@""
	.align	4


	//----- nvinfo : EIATTR_CUDA_API_VERSION
	.align		4
        /*0000*/ 	.byte	0x04, 0x37
        /*0002*/ 	.short	(.L_29915 - .L_29914)
.L_29914:
        /*0004*/ 	.word	0x00000082


	//----- nvinfo : EIATTR_SW2861232_WAR
	.align		4
.L_29915:
        /*0008*/ 	.byte	0x01, 0x35
	.zero		2


	//----- nvinfo : EIATTR_PARAM_CBANK
	.align		4
        /*000c*/ 	.byte	0x04, 0x0a
        /*000e*/ 	.short	(.L_29917 - .L_29916)
	.align		4
.L_29916:
        /*0010*/ 	.word	index@(.nv.constant0._ZN4vllm25paged_attention_v2_kernelIffLi256ELi32ELi128ELNS_18Fp8KVCacheDataTypeE0ELb0ELi512EEEvPfS2_PT_PKS3_PKT0_S9_ifPKiSB_iPKfiiiSD_SD_iiiii)
        /*0014*/ 	.short	0x0160
        /*0016*/ 	.short	0x008c


	//----- nvinfo : EIATTR_CBANK_PARAM_SIZE
	.align		4
.L_29917:
        /*0018*/ 	.byte	0x03, 0x19
        /*001a*/ 	.short	0x008c


	//----- nvinfo : EIATTR_KPARAM_INFO
	.align		4
        /*001c*/ 	.byte	0x04, 0x17
        /*001e*/ 	.short	(.L_29919 - .L_29918)
.L_29918:
        /*0020*/ 	.word	0x00000000
        /*0024*/ 	.short	0x0015
        /*0026*/ 	.short	0x0088
        /*0028*/ 	.byte	0x00, 0xf0, 0x11, 0x00


	//----- nvinfo : EIATTR_KPARAM_INFO
	.align		4
.L_29919:
        /*002c*/ 	.byte	0x04, 0x17
        /*002e*/ 	.short	(.L_29921 - .L_29920)
.L_29920:
        /*0030*/ 	.word	0x00000000
        /*0034*/ 	.short	0x0014
        /*0036*/ 	.short	0x0084
        /*0038*/ 	.byte	0x00, 0xf0, 0x11, 0x00


	//----- nvinfo : EIATTR_KPARAM_INFO
	.align		4
.L_29921:
        /*003c*/ 	.byte	0x04, 0x17
        /*003e*/ 	.short	(.L_29923 - .L_29922)
.L_29922:
        /*0040*/ 	.word	0x00000000
        /*0044*/ 	.short	0x0013
        /*0046*/ 	.short	0x0080
        /*0048*/ 	.byte	0x00, 0xf0, 0x11, 0x00


	//----- nvinfo : EIATTR_KPARAM_INFO
	.align		4
.L_29923:
        /*004c*/ 	.byte	0x04, 0x17
        /*004e*/ 	.short	(.L_29925 - .L_29924)
.L_29924:
        /*0050*/ 	.word	0x00000000
        /*0054*/ 	.short	0x0012
        /*0056*/ 	.short	0x007c
        /*0058*/ 	.byte	0x00, 0xf0, 0x11, 0x00


	//----- nvinfo : EIATTR_KPARAM_INFO
	.align		4
.L_29925:
        /*005c*/ 	.byte	0x04, 0x17
        /*005e*/ 	.short	(.L_29927 - .L_29926)
.L_29926:
        /*0060*/ 	.word	0x00000000
        /*0064*/ 	.short	0x0011
        /*0066*/ 	.short	0x0078
        /*0068*/ 	.byte	0x00, 0xf0, 0x11, 0x00


	//----- nvinfo : EIATTR_KPARAM_INFO
	.align		4
.L_29927:
        /*006c*/ 	.byte	0x04, 0x17
        /*006e*/ 	.short	(.L_29929 - .L_29928)
.L_29928:
        /*0070*/ 	.word	0x00000000
        /*0074*/ 	.short	0x0010
        /*0076*/ 	.short	0x0070
        /*0078*/ 	.byte	0x00, 0xf0, 0x21, 0x00


	//----- nvinfo : EIATTR_KPARAM_INFO
	.align		4
.L_29929:
        /*007c*/ 	.byte	0x04, 0x17
        /*007e*/ 	.short	(.L_29931 - .L_29930)
.L_29930:
        /*0080*/ 	.word	0x00000000
        /*0084*/ 	.short	0x000f
        /*0086*/ 	.short	0x0068
        /*0088*/ 	.byte	0x00, 0xf0, 0x21, 0x00


	//----- nvinfo : EIATTR_KPARAM_INFO
	.align		4
.L_29931:
        /*008c*/ 	.byte	0x04, 0x17
        /*008e*/ 	.short	(.L_29933 - .L_29932)
.L_29932:
        /*0090*/ 	.word	0x00000000
        /*0094*/ 	.short	0x000e
        /*0096*/ 	.short	0x0060
        /*0098*/ 	.byte	0x00, 0xf0, 0x11, 0x00


	//----- nvinfo : EIATTR_KPARAM_INFO
	.align		4
.L_29933:
        /*009c*/ 	.byte	0x04, 0x17
        /*009e*/ 	.short	(.L_29935 - .L_29934)
.L_29934:
        /*00a0*/ 	.word	0x00000000
        /*00a4*/ 	.short	0x000d
        /*00a6*/ 	.short	0x005c
        /*00a8*/ 	.byte	0x00, 0xf0, 0x11, 0x00


	//----- nvinfo : EIATTR_KPARAM_INFO
	.align		4
.L_29935:
        /*00ac*/ 	.byte	0x04, 0x17
        /*00ae*/ 	.short	(.L_29937 - .L_29936)
.L_29936:
        /*00b0*/ 	.word	0x00000000
        /*00b4*/ 	.short	0x000c
        /*00b6*/ 	.short	0x0058
        /*00b8*/ 	.byte	0x00, 0xf0, 0x11, 0x00


	//----- nvinfo : EIATTR_KPARAM_INFO
	.align		4
.L_29937:
        /*00bc*/ 	.byte	0x04, 0x17
        /*00be*/ 	.short	(.L_29939 - .L_29938)
.L_29938:
        /*00c0*/ 	.word	0x00000000
        /*00c4*/ 	.short	0x000b
        /*00c6*/ 	.short	0x0050
        /*00c8*/ 	.byte	0x00, 0xf0, 0x21, 0x00


	//----- nvinfo : EIATTR_KPARAM_INFO
	.align		4
.L_29939:
        /*00cc*/ 	.byte	0x04, 0x17
        /*00ce*/ 	.short	(.L_29941 - .L_29940)
.L_29940:
        /*00d0*/ 	.word	0x00000000
        /*00d4*/ 	.short	0x000a
        /*00d6*/ 	.short	0x0048
        /*00d8*/ 	.byte	0x00, 0xf0, 0x11, 0x00


	//----- nvinfo : EIATTR_KPARAM_INFO
	.align		4
.L_29941:
        /*00dc*/ 	.byte	0x04, 0x17
        /*00de*/ 	.short	(.L_29943 - .L_29942)
.L_29942:
        /*00e0*/ 	.word	0x00000000
        /*00e4*/ 	.short	0x0009
        /*00e6*/ 	.short	0x0040
        /*00e8*/ 	.byte	0x00, 0xf0, 0x21, 0x00


	//----- nvinfo : EIATTR_KPARAM_INFO
	.align		4
.L_29943:
        /*00ec*/ 	.byte	0x04, 0x17
        /*00ee*/ 	.short	(.L_29945 - .L_29944)
.L_29944:
        /*00f0*/ 	.word	0x00000000
        /*00f4*/ 	.short	0x0008
        /*00f6*/ 	.short	0x0038
        /*00f8*/ 	.byte	0x00, 0xf0, 0x21, 0x00


	//----- nvinfo : EIATTR_KPARAM_INFO
	.align		4
.L_29945:
        /*00fc*/ 	.byte	0x04, 0x17
        /*00fe*/ 	.short	(.L_29947 - .L_29946)
.L_29946:
        /*0100*/ 	.word	0x00000000
        /*0104*/ 	.short	0x0007
        /*0106*/ 	.short	0x0034
        /*0108*/ 	.byte	0x00, 0xf0, 0x11, 0x00


	//----- nvinfo : EIATTR_KPARAM_INFO
	.align		4
.L_29947:
        /*010c*/ 	.byte	0x04, 0x17
        /*010e*/ 	.short	(.L_29949 - .L_29948)
.L_29948:
        /*0110*/ 	.word	0x00000000
        /*0114*/ 	.short	0x0006
        /*0116*/ 	.short	0x0030
        /*0118*/ 	.byte	0x00, 0xf0, 0x11, 0x00


	//----- nvinfo : EIATTR_KPARAM_INFO
	.align		4
.L_29949:
        /*011c*/ 	.byte	0x04, 0x17
        /*011e*/ 	.short	(.L_29951 - .L_29950)
.L_29950:
        /*0120*/ 	.word	0x00000000
        /*0124*/ 	.short	0x0005
        /*0126*/ 	.short	0x0028
        /*0128*/ 	.byte	0x00, 0xf0, 0x21, 0x00


	//----- nvinfo : EIATTR_KPARAM_INFO
	.align		4
.L_29951:
        /*012c*/ 	.byte	0x04, 0x17
        /*012e*/ 	.short	(.L_29953 - .L_29952)
.L_29952:
        /*0130*/ 	.word	0x00000000
        /*0134*/ 	.short	0x0004
        /*0136*/ 	.short	0x0020
        /*0138*/ 	.byte	0x00, 0xf0, 0x21, 0x00


	//----- nvinfo : EIATTR_KPARAM_INFO
	.align		4
.L_29953:
        /*013c*/ 	.byte	0x04, 0x17
        /*013e*/ 	.short	(.L_29955 - .L_29954)
.L_29954:
        /*0140*/ 	.word	0x00000000
        /*0144*/ 	.short	0x0003
        /*0146*/ 	.short	0x0018
        /*0148*/ 	.byte	0x00, 0xf0, 0x21, 0x00


	//----- nvinfo : EIATTR_KPARAM_INFO
	.align		4
.L_29955:
        /*014c*/ 	.byte	0x04, 0x17
        /*014e*/ 	.short	(.L_29957 - .L_29956)
.L_29956:
        /*0150*/ 	.word	0x00000000
        /*0154*/ 	.short	0x0002
        /*0156*/ 	.short	0x0010
        /*0158*/ 	.byte	0x00, 0xf0, 0x21, 0x00


	//----- nvinfo : EIATTR_KPARAM_INFO
	.align		4
.L_29957:
        /*015c*/ 	.byte	0x04, 0x17
        /*015e*/ 	.short	(.L_29959 - .L_29958)
.L_29958:
        /*0160*/ 	.word	0x00000000
        /*0164*/ 	.short	0x0001
        /*0166*/ 	.short	0x0008
        /*0168*/ 	.byte	0x00, 0xf0, 0x21, 0x00


	//----- nvinfo : EIATTR_KPARAM_INFO
	.align		4
.L_29959:
        /*016c*/ 	.byte	0x04, 0x17
        /*016e*/ 	.short	(.L_29961 - .L_29960)
.L_29960:
        /*0170*/ 	.word	0x00000000
        /*0174*/ 	.short	0x0000
        /*0176*/ 	.short	0x0000
        /*0178*/ 	.byte	0x00, 0xf0, 0x21, 0x00


	//----- nvinfo : EIATTR_MAXREG_COUNT
	.align		4
.L_29961:
        /*017c*/ 	.byte	0x03, 0x1b
        /*017e*/ 	.short	0x00ff


	//----- nvinfo : EIATTR_NUM_BARRIERS
	.align		4
        /*0180*/ 	.byte	0x02, 0x4c
        /*0182*/ 	.byte	0x01
	.zero		1


	//----- nvinfo : EIATTR_ANNOTATIONS
	.align		4
        /*0184*/ 	.byte	0x04, 0x55
        /*0186*/ 	.short	(.L_29963 - .L_29962)


	//   ....[0]....
.L_29962:
        /* <DEDUP_REMOVED lines=72> */
        /*05fc*/ 	.byte	0xc0, 0xb1, 0x00, 0x00, 0x01, 0x00, 0x00, 0x00, 0x80, 0xbb, 0x00, 0x00


	//----- nvinfo : EIATTR_MERCURY_ISA_VERSION
	.align		4
.L_29963:
        /*0608*/ 	.byte	0x03, 0x5f
        /*060a*/ 	.short	0x0000


	//----- nvinfo : EIATTR_COOP_GROUP_MASK_REGIDS
	.align		4
        /*060c*/ 	.byte	0x04, 0x29
        /*060e*/ 	.short	(.L_29965 - .L_29964)


	//   ....[0]....
.L_29964:
        /*0610*/ 	.word	0xffffffff


	//   ....[1]....
        /*0614*/ 	.word	0xffffffff


	//   ....[2]....
        /*0618*/ 	.word	0xffffffff


	//   ....[3]....
        /*061c*/ 	.word	0xffffffff


	//   ....[4]....
        /*0620*/ 	.word	0xffffffff


	//   ....[5]....
        /*0624*/ 	.word	0xffffffff


	//   ....[6]....
        /*0628*/ 	.word	0xffffffff


	//   ....[7]....
        /*062c*/ 	.word	0xffffffff


	//   ....[8]....
        /*0630*/ 	.word	0xffffffff


	//   ....[9]....
        /*0634*/ 	.word	0xffffffff


	//   ....[10]....
        /*0638*/ 	.word	0xffffffff


	//   ....[11]....
        /*063c*/ 	.word	0xffffffff


	//   ....[12]....
        /*0640*/ 	.word	0xffffffff


	//   ....[13]....
        /*0644*/ 	.word	0xffffffff


	//   ....[14]....
        /*0648*/ 	.word	0xffffffff


	//   ....[15]....
        /*064c*/ 	.word	0xffffffff


	//   ....[16]....
        /*0650*/ 	.word	0xffffffff


	//   ....[17]....
        /*0654*/ 	.word	0xffffffff


	//   ....[18]....
        /*0658*/ 	.word	0xffffffff


	//   ....[19]....
        /*065c*/ 	.word	0xffffffff


	//   ....[20]....
        /*0660*/ 	.word	0xffffffff


	//   ....[21]....
        /*0664*/ 	.word	0xffffffff


	//   ....[22]....
        /*0668*/ 	.word	0xffffffff


	//   ....[23]....
        /*066c*/ 	.word	0xffffffff


	//   ....[24]....
        /*0670*/ 	.word	0xffffffff


	//   ....[25]....
        /*0674*/ 	.word	0xffffffff


	//   ....[26]....
        /*0678*/ 	.word	0xffffffff


	//   ....[27]....
        /*067c*/ 	.word	0xffffffff


	//   ....[28]....
        /*0680*/ 	.word	0xffffffff


	//   ....[29]....
        /*0684*/ 	.word	0xffffffff


	//   ....[30]....
        /*0688*/ 	.word	0xffffffff


	//   ....[31]....
        /*068c*/ 	.word	0xffffffff


	//   ....[32]....
        /*0690*/ 	.word	0xffffffff


	//   ....[33]....
        /*0694*/ 	.word	0xffffffff


	//   ....[34]....
        /*0698*/ 	.word	0xffffffff


	//   ....[35]....
        /*069c*/ 	.word	0xffffffff


	//   ....[36]....
        /*06a0*/ 	.word	0xffffffff


	//   ....[37]....
        /*06a4*/ 	.word	0xffffffff


	//   ....[38]....
        /*06a8*/ 	.word	0xffffffff


	//   ....[39]....
        /*06ac*/ 	.word	0xffffffff


	//   ....[40]....
        /*06b0*/ 	.word	0xffffffff


	//   ....[41]....
        /*06b4*/ 	.word	0xffffffff


	//   ....[42]....
        /*06b8*/ 	.word	0xffffffff


	//   ....[43]....
        /*06bc*/ 	.word	0xffffffff


	//   ....[44]....
        /*06c0*/ 	.word	0xffffffff


	//   ....[45]....
        /*06c4*/ 	.word	0xffffffff


	//   ....[46]....
        /*06c8*/ 	.word	0xffffffff


	//   ....[47]....
        /*06cc*/ 	.word	0xffffffff


	//   ....[48]....
        /*06d0*/ 	.word	0xffffffff


	//   ....[49]....
        /*06d4*/ 	.word	0xffffffff


	//   ....[50]....
        /*06d8*/ 	.word	0xffffffff


	//   ....[51]....
        /*06dc*/ 	.word	0xffffffff


	//   ....[52]....
        /*06e0*/ 	.word	0xffffffff


	//   ....[53]....
        /*06e4*/ 	.word	0xffffffff


	//   ....[54]....
        /*06e8*/ 	.word	0xffffffff


	//   ....[55]....
        /*06ec*/ 	.word	0xffffffff


	//   ....[56]....
        /*06f0*/ 	.word	0xffffffff


	//   ....[57]....
        /*06f4*/ 	.word	0xffffffff


	//   ....[58]....
        /*06f8*/ 	.word	0xffffffff


	//   ....[59]....
        /*06fc*/ 	.word	0xffffffff


	//   ....[60]....
        /*0700*/ 	.word	0xffffffff


	//   ....[61]....
        /*0704*/ 	.word	0xffffffff


	//   ....[62]....
        /*0708*/ 	.word	0xffffffff


	//   ....[63]....
        /*070c*/ 	.word	0xffffffff


	//   ....[64]....
        /*0710*/ 	.word	0xffffffff


	//   ....[65]....
        /*0714*/ 	.word	0xffffffff


	//   ....[66]....
        /*0718*/ 	.word	0xffffffff


	//   ....[67]....
        /*071c*/ 	.word	0xffffffff


	//   ....[68]....
        /*0720*/ 	.word	0xffffffff


	//   ....[69]....
        /*0724*/ 	.word	0xffffffff


	//   ....[70]....
        /*0728*/ 	.word	0xffffffff


	//   ....[71]....
        /*072c*/ 	.word	0xffffffff


	//   ....[72]....
        /*0730*/ 	.word	0xffffffff


	//   ....[73]....
        /*0734*/ 	.word	0xffffffff


	//   ....[74]....
        /*0738*/ 	.word	0xffffffff


	//   ....[75]....
        /*073c*/ 	.word	0xffffffff


	//   ....[76]....
        /*0740*/ 	.word	0xffffffff


	//   ....[77]....
        /*0744*/ 	.word	0xffffffff


	//   ....[78]....
        /*0748*/ 	.word	0xffffffff


	//   ....[79]....
        /*074c*/ 	.word	0xffffffff


	//   ....[80]....
        /*0750*/ 	.word	0xffffffff


	//   ....[81]....
        /*0754*/ 	.word	0xffffffff


	//   ....[82]....
        /*0758*/ 	.word	0xffffffff


	//   ....[83]....
        /*075c*/ 	.word	0xffffffff


	//   ....[84]....
        /*0760*/ 	.word	0xffffffff


	//   ....[85]....
        /*0764*/ 	.word	0xffffffff


	//   ....[86]....
        /*0768*/ 	.word	0xffffffff


	//   ....[87]....
        /*076c*/ 	.word	0xffffffff


	//   ....[88]....
        /*0770*/ 	.word	0xffffffff


	//   ....[89]....
        /*0774*/ 	.word	0xffffffff


	//   ....[90]....
        /*0778*/ 	.word	0xffffffff


	//   ....[91]....
        /*077c*/ 	.word	0xffffffff


	//   ....[92]....
        /*0780*/ 	.word	0xffffffff


	//   ....[93]....
        /*0784*/ 	.word	0xffffffff


	//   ....[94]....
        /*0788*/ 	.word	0xffffffff


	//   ....[95]....
        /*078c*/ 	.word	0xffffffff


	//   ....[96]....
        /*0790*/ 	.word	0xffffffff


	//   ....[97]....
        /*0794*/ 	.word	0xffffffff


	//   ....[98]....
        /*0798*/ 	.word	0xffffffff


	//   ....[99]....
        /*079c*/ 	.word	0xffffffff


	//   ....[100]....
        /*07a0*/ 	.word	0xffffffff


	//   ....[101]....
        /*07a4*/ 	.word	0xffffffff


	//   ....[102]....
        /*07a8*/ 	.word	0xffffffff


	//   ....[103]....
        /*07ac*/ 	.word	0xffffffff


	//   ....[104]....
        /*07b0*/ 	.word	0xffffffff


	//   ....[105]....
        /*07b4*/ 	.word	0xffffffff


	//   ....[106]....
        /*07b8*/ 	.word	0xffffffff


	//   ....[107]....
        /*07bc*/ 	.word	0xffffffff


	//   ....[108]....
        /*07c0*/ 	.word	0xffffffff


	//   ....[109]....
        /*07c4*/ 	.word	0xffffffff


	//   ....[110]....
        /*07c8*/ 	.word	0xffffffff


	//   ....[111]....
        /*07cc*/ 	.word	0xffffffff


	//   ....[112]....
        /*07d0*/ 	.word	0xffffffff


	//   ....[113]....
        /*07d4*/ 	.word	0xffffffff


	//   ....[114]....
        /*07d8*/ 	.word	0xffffffff


	//   ....[115]....
        /*07dc*/ 	.word	0xffffffff


	//   ....[116]....
        /*07e0*/ 	.word	0xffffffff


	//   ....[117]....
        /*07e4*/ 	.word	0xffffffff


	//   ....[118]....
        /*07e8*/ 	.word	0xffffffff


	//   ....[119]....
        /*07ec*/ 	.word	0xffffffff


	//   ....[120]....
        /*07f0*/ 	.word	0xffffffff


	//   ....[121]....
        /*07f4*/ 	.word	0xffffffff


	//   ....[122]....
        /*07f8*/ 	.word	0xffffffff


	//   ....[123]....
        /*07fc*/ 	.word	0xffffffff


	//   ....[124]....
        /*0800*/ 	.word	0xffffffff


	//   ....[125]....
        /*0804*/ 	.word	0xffffffff


	//   ....[126]....
        /*0808*/ 	.word	0xffffffff


	//   ....[127]....
        /*080c*/ 	.word	0xffffffff


	//   ....[128]....
        /*0810*/ 	.word	0xffffffff


	//   ....[129]....
        /*0814*/ 	.word	0xffffffff


	//   ....[130]....
        /*0818*/ 	.word	0xffffffff


	//   ....[131]....
        /*081c*/ 	.word	0xffffffff


	//   ....[132]....
        /*0820*/ 	.word	0xffffffff


	//   ....[133]....
        /*0824*/ 	.word	0xffffffff


	//   ....[134]....
        /*0828*/ 	.word	0xffffffff


	//   ....[135]....
        /*082c*/ 	.word	0xffffffff


	//   ....[136]....
        /*0830*/ 	.word	0xffffffff


	//   ....[137]....
        /*0834*/ 	.word	0xffffffff


	//   ....[138]....
        /*0838*/ 	.word	0xffffffff


	//   ....[139]....
        /*083c*/ 	.word	0xffffffff


	//   ....[140]....
        /*0840*/ 	.word	0xffffffff


	//   ....[141]....
        /*0844*/ 	.word	0xffffffff


	//   ....[142]....
        /*0848*/ 	.word	0xffffffff


	//   ....[143]....
        /*084c*/ 	.word	0xffffffff


	//   ....[144]....
        /*0850*/ 	.word	0xffffffff


	//   ....[145]....
        /*0854*/ 	.word	0xffffffff


	//   ....[146]....
        /*0858*/ 	.word	0xffffffff


	//   ....[147]....
        /*085c*/ 	.word	0xffffffff


	//   ....[148]....
        /*0860*/ 	.word	0xffffffff


	//   ....[149]....
        /*0864*/ 	.word	0xffffffff


	//   ....[150]....
        /*0868*/ 	.word	0xffffffff


	//   ....[151]....
        /*086c*/ 	.word	0xffffffff


	//   ....[152]....
        /*0870*/ 	.word	0xffffffff


	//   ....[153]....
        /*0874*/ 	.word	0xffffffff


	//   ....[154]....
        /*0878*/ 	.word	0xffffffff


	//   ....[155]....
        /*087c*/ 	.word	0xffffffff


	//   ....[156]....
        /*0880*/ 	.word	0xffffffff


	//   ....[157]....
        /*0884*/ 	.word	0xffffffff


	//   ....[158]....
        /*0888*/ 	.word	0xffffffff


	//   ....[159]....
        /*088c*/ 	.word	0xffffffff


	//   ....[160]....
        /*0890*/ 	.word	0xffffffff


	//   ....[161]....
        /*0894*/ 	.word	0xffffffff


	//   ....[162]....
        /*0898*/ 	.word	0xffffffff


	//   ....[163]....
        /*089c*/ 	.word	0xffffffff


	//   ....[164]....
        /*08a0*/ 	.word	0xffffffff


	//   ....[165]....
        /*08a4*/ 	.word	0xffffffff


	//   ....[166]....
        /*08a8*/ 	.word	0xffffffff


	//   ....[167]....
        /*08ac*/ 	.word	0xffffffff


	//   ....[168]....
        /*08b0*/ 	.word	0xffffffff


	//   ....[169]....
        /*08b4*/ 	.word	0xffffffff


	//   ....[170]....
        /*08b8*/ 	.word	0xffffffff


	//   ....[171]....
        /*08bc*/ 	.word	0xffffffff


	//   ....[172]....
        /*08c0*/ 	.word	0xffffffff


	//   ....[173]....
        /*08c4*/ 	.word	0xffffffff


	//   ....[174]....
        /*08c8*/ 	.word	0xffffffff


	//   ....[175]....
        /*08cc*/ 	.word	0xffffffff


	//   ....[176]....
        /*08d0*/ 	.word	0xffffffff


	//   ....[177]....
        /*08d4*/ 	.word	0xffffffff


	//   ....[178]....
        /*08d8*/ 	.word	0xffffffff


	//   ....[179]....
        /*08dc*/ 	.word	0xffffffff


	//   ....[180]....
        /*08e0*/ 	.word	0xffffffff


	//   ....[181]....
        /*08e4*/ 	.word	0xffffffff


	//   ....[182]....
        /*08e8*/ 	.word	0xffffffff


	//   ....[183]....
        /*08ec*/ 	.word	0xffffffff


	//   ....[184]....
        /*08f0*/ 	.word	0xffffffff


	//   ....[185]....
        /*08f4*/ 	.word	0xffffffff


	//   ....[186]....
        /*08f8*/ 	.word	0xffffffff


	//   ....[187]....
        /*08fc*/ 	.word	0xffffffff


	//   ....[188]....
        /*0900*/ 	.word	0xffffffff


	//   ....[189]....
        /*0904*/ 	.word	0xffffffff


	//   ....[190]....
        /*0908*/ 	.word	0xffffffff


	//   ....[191]....
        /*090c*/ 	.word	0xffffffff


	//   ....[192]....
        /*0910*/ 	.word	0xffffffff


	//   ....[193]....
        /*0914*/ 	.word	0xffffffff


	//   ....[194]....
        /*0918*/ 	.word	0xffffffff


	//   ....[195]....
        /*091c*/ 	.word	0xffffffff


	//   ....[196]....
        /*0920*/ 	.word	0xffffffff


	//   ....[197]....
        /*0924*/ 	.word	0xffffffff


	//   ....[198]....
        /*0928*/ 	.word	0xffffffff


	//   ....[199]....
        /*092c*/ 	.word	0xffffffff


	//   ....[200]....
        /*0930*/ 	.word	0xffffffff


	//   ....[201]....
        /*0934*/ 	.word	0xffffffff


	//   ....[202]....
        /*0938*/ 	.word	0xffffffff


	//   ....[203]....
        /*093c*/ 	.word	0xffffffff


	//   ....[204]....
        /*0940*/ 	.word	0xffffffff


	//   ....[205]....
        /*0944*/ 	.word	0xffffffff


	//   ....[206]....
        /*0948*/ 	.word	0xffffffff


	//   ....[207]....
        /*094c*/ 	.word	0xffffffff


	//----- nvinfo : EIATTR_COOP_GROUP_INSTR_OFFSETS
	.align		4
.L_29965:
        /*0950*/ 	.byte	0x04, 0x28
        /*0952*/ 	.short	(.L_29967 - .L_29966)


	//   ....[0]....
.L_29966:
        /*0954*/ 	.word	0x00004270


	//   ....[1]....
        /*0958*/ 	.word	0x000042b0


	//   ....[2]....
        /*095c*/ 	.word	0x000042e0


	//   ....[3]....
        /*0960*/ 	.word	0x00004340


	//   ....[4]....
        /*0964*/ 	.word	0x00004380


	//   ....[5]....
        /*0968*/ 	.word	0x000043e0


	//   ....[6]....
        /*096c*/ 	.word	0x00004410


	//   ....[7]....
        /*0970*/ 	.word	0x00004450


	//   ....[8]....
        /*0974*/ 	.word	0x000052e0


	//   ....[9]....
        /*0978*/ 	.word	0x00005340


	//   ....[10]....
        /*097c*/ 	.word	0x00005370


	//   ....[11]....
        /*0980*/ 	.word	0x00005390


	//   ....[12]....
        /*0984*/ 	.word	0x000053b0


	//   ....[13]....
        /*0988*/ 	.word	0x00005400


	//   ....[14]....
        /*098c*/ 	.word	0x00005420


	//   ....[15]....
        /*0990*/ 	.word	0x00005440


	//   ....[16]....
        /*0994*/ 	.word	0x0000bbb0


	//   ....[17]....
        /*0998*/ 	.word	0x0000bbc0


	//   ....[18]....
        /*099c*/ 	.word	0x0000bbd0


	//   ....[19]....
        /*09a0*/ 	.word	0x0000bbe0


	//   ....[20]....
        /*09a4*/ 	.word	0x0000bbf0


	//   ....[21]....
        /*09a8*/ 	.word	0x0000bc00


	//   ....[22]....
        /*09ac*/ 	.word	0x0000bc20


	//   ....[23]....
        /*09b0*/ 	.word	0x0000bc40


	//   ....[24]....
        /*09b4*/ 	.word	0x0000bc60


	//   ....[25]....
        /*09b8*/ 	.word	0x0000bc80


	//   ....[26]....
        /*09bc*/ 	.word	0x0000bca0


	//   ....[27]....
        /*09c0*/ 	.word	0x0000bcc0


	//   ....[28]....
        /*09c4*/ 	.word	0x0000bcd0


	//   ....[29]....
        /*09c8*/ 	.word	0x0000bd00


	//   ....[30]....
        /*09cc*/ 	.word	0x0000bd20


	//   ....[31]....
        /*09d0*/ 	.word	0x0000bd40


	//   ....[32]....
        /*09d4*/ 	.word	0x0000bd60


	//   ....[33]....
        /*09d8*/ 	.word	0x0000bd80


	//   ....[34]....
        /*09dc*/ 	.word	0x0000bda0


	//   ....[35]....
        /*09e0*/ 	.word	0x0000bdb0


	//   ....[36]....
        /*09e4*/ 	.word	0x0000bde0


	//   ....[37]....
        /*09e8*/ 	.word	0x0000be00


	//   ....[38]....
        /*09ec*/ 	.word	0x0000be20


	//   ....[39]....
        /*09f0*/ 	.word	0x0000be40


	//   ....[40]....
        /*09f4*/ 	.word	0x0000be60


	//   ....[41]....
        /*09f8*/ 	.word	0x0000be80


	//   ....[42]....
        /*09fc*/ 	.word	0x0000be90


	//   ....[43]....
        /*0a00*/ 	.word	0x0000bec0


	//   ....[44]....
        /*0a04*/ 	.word	0x0000bee0


	//   ....[45]....
        /*0a08*/ 	.word	0x0000bf00


	//   ....[46]....
        /*0a0c*/ 	.word	0x0000bf20


	//   ....[47]....
        /*0a10*/ 	.word	0x0000bf40


	//   ....[48]....
        /*0a14*/ 	.word	0x0000bf60


	//   ....[49]....
        /*0a18*/ 	.word	0x0000bf70


	//   ....[50]....
        /*0a1c*/ 	.word	0x0000bf90


	//   ....[51]....
        /*0a20*/ 	.word	0x0000bfb0


	//   ....[52]....
        /*0a24*/ 	.word	0x0000bfd0


	//   ....[53]....
        /*0a28*/ 	.word	0x0000bff0


	//   ....[54]....
        /*0a2c*/ 	.word	0x0000c010


	//   ....[55]....
        /*0a30*/ 	.word	0x0000c030


	//   ....[56]....
        /*0a34*/ 	.word	0x0000c050


	//   ....[57]....
        /*0a38*/ 	.word	0x0000c070


	//   ....[58]....
        /*0a3c*/ 	.word	0x0000c090


	//   ....[59]....
        /*0a40*/ 	.word	0x0000c0b0


	//   ....[60]....
        /*0a44*/ 	.word	0x0000c0d0


	//   ....[61]....
        /*0a48*/ 	.word	0x0000c0f0


	//   ....[62]....
        /*0a4c*/ 	.word	0x0000c110


	//   ....[63]....
        /*0a50*/ 	.word	0x0000c130


	//   ....[64]....
        /*0a54*/ 	.word	0x0000c150


	//   ....[65]....
        /*0a58*/ 	.word	0x0000c170


	//   ....[66]....
        /*0a5c*/ 	.word	0x0000c190


	//   ....[67]....
        /*0a60*/ 	.word	0x0000c1b0


	//   ....[68]....
        /*0a64*/ 	.word	0x0000c1d0


	//   ....[69]....
        /*0a68*/ 	.word	0x0000c1f0


	//   ....[70]....
        /*0a6c*/ 	.word	0x0000c210


	//   ....[71]....
        /*0a70*/ 	.word	0x0000c230


	//   ....[72]....
        /*0a74*/ 	.word	0x0000c250


	//   ....[73]....
        /*0a78*/ 	.word	0x0000c270


	//   ....[74]....
        /*0a7c*/ 	.word	0x0000c290


	//   ....[75]....
        /*0a80*/ 	.word	0x0000c2b0


	//   ....[76]....
        /*0a84*/ 	.word	0x0000c2d0


	//   ....[77]....
        /*0a88*/ 	.word	0x0000c2f0


	//   ....[78]....
        /*0a8c*/ 	.word	0x0000c310


	//   ....[79]....
        /*0a90*/ 	.word	0x0000c330


	//   ....[80]....
        /*0a94*/ 	.word	0x0000c350


	//   ....[81]....
        /*0a98*/ 	.word	0x0000c370


	//   ....[82]....
        /*0a9c*/ 	.word	0x0000c390


	//   ....[83]....
        /*0aa0*/ 	.word	0x0000c3b0


	//   ....[84]....
        /*0aa4*/ 	.word	0x0000c3d0


	//   ....[85]....
        /*0aa8*/ 	.word	0x0000c3f0


	//   ....[86]....
        /*0aac*/ 	.word	0x0000c410


	//   ....[87]....
        /*0ab0*/ 	.word	0x0000c430


	//   ....[88]....
        /*0ab4*/ 	.word	0x0000c450


	//   ....[89]....
        /*0ab8*/ 	.word	0x0000c490


	//   ....[90]....
        /*0abc*/ 	.word	0x0000c4e0


	//   ....[91]....
        /*0ac0*/ 	.word	0x0000c510


	//   ....[92]....
        /*0ac4*/ 	.word	0x0000c530


	//   ....[93]....
        /*0ac8*/ 	.word	0x0000c550


	//   ....[94]....
        /*0acc*/ 	.word	0x0000c570


	//   ....[95]....
        /*0ad0*/ 	.word	0x0000c590


	//   ....[96]....
        /*0ad4*/ 	.word	0x0000c5a0


	//   ....[97]....
        /*0ad8*/ 	.word	0x0000c5d0


	//   ....[98]....
        /*0adc*/ 	.word	0x0000c5f0


	//   ....[99]....
        /*0ae0*/ 	.word	0x0000c610


	//   ....[100]....
        /*0ae4*/ 	.word	0x0000c630


	//   ....[101]....
        /*0ae8*/ 	.word	0x0000c650


	//   ....[102]....
        /*0aec*/ 	.word	0x0000c670


	//   ....[103]....
        /*0af0*/ 	.word	0x0000c680


	//   ....[104]....
        /*0af4*/ 	.word	0x0000c6b0


	//   ....[105]....
        /*0af8*/ 	.word	0x0000c6d0


	//   ....[106]....
        /*0afc*/ 	.word	0x0000c6f0


	//   ....[107]....
        /*0b00*/ 	.word	0x0000c710


	//   ....[108]....
        /*0b04*/ 	.word	0x0000c730


	//   ....[109]....
        /*0b08*/ 	.word	0x0000c750


	//   ....[110]....
        /*0b0c*/ 	.word	0x0000c760


	//   ....[111]....
        /*0b10*/ 	.word	0x0000c780


	//   ....[112]....
        /*0b14*/ 	.word	0x0000c7a0


	//   ....[113]....
        /*0b18*/ 	.word	0x0000c7c0


	//   ....[114]....
        /*0b1c*/ 	.word	0x0000c7e0


	//   ....[115]....
        /*0b20*/ 	.word	0x0000c800


	//   ....[116]....
        /*0b24*/ 	.word	0x0000c820


	//   ....[117]....
        /*0b28*/ 	.word	0x0000c840


	//   ....[118]....
        /*0b2c*/ 	.word	0x0000c860


	//   ....[119]....
        /*0b30*/ 	.word	0x0000c880


	//   ....[120]....
        /*0b34*/ 	.word	0x0000c8a0


	//   ....[121]....
        /*0b38*/ 	.word	0x0000c8c0


	//   ....[122]....
        /*0b3c*/ 	.word	0x0000c8e0


	//   ....[123]....
        /*0b40*/ 	.word	0x0000c900


	//   ....[124]....
        /*0b44*/ 	.word	0x0000c920


	//   ....[125]....
        /*0b48*/ 	.word	0x0000c940


	//   ....[126]....
        /*0b4c*/ 	.word	0x0000c960


	//   ....[127]....
        /*0b50*/ 	.word	0x0000c980


	//   ....[128]....
        /*0b54*/ 	.word	0x0000c9a0


	//   ....[129]....
        /*0b58*/ 	.word	0x0000c9c0


	//   ....[130]....
        /*0b5c*/ 	.word	0x0000c9e0


	//   ....[131]....
        /*0b60*/ 	.word	0x0000ca00


	//   ....[132]....
        /*0b64*/ 	.word	0x0000ca20


	//   ....[133]....
        /*0b68*/ 	.word	0x0000ca40


	//   ....[134]....
        /*0b6c*/ 	.word	0x0000ca60


	//   ....[135]....
        /*0b70*/ 	.word	0x0000ca80


	//   ....[136]....
        /*0b74*/ 	.word	0x0000caa0


	//   ....[137]....
        /*0b78*/ 	.word	0x0000cac0


	//   ....[138]....
        /*0b7c*/ 	.word	0x0000cae0


	//   ....[139]....
        /*0b80*/ 	.word	0x0000cb00


	//   ....[140]....
        /*0b84*/ 	.word	0x0000cb20


	//   ....[141]....
        /*0b88*/ 	.word	0x0000cb40


	//   ....[142]....
        /*0b8c*/ 	.word	0x0000cb60


	//   ....[143]....
        /*0b90*/ 	.word	0x0000cb80


	//   ....[144]....
        /*0b94*/ 	.word	0x0000cba0


	//   ....[145]....
        /*0b98*/ 	.word	0x0000cbc0


	//   ....[146]....
        /*0b9c*/ 	.word	0x0000cbe0


	//   ....[147]....
        /*0ba0*/ 	.word	0x0000cc00


	//   ....[148]....
        /*0ba4*/ 	.word	0x0000cc20


	//   ....[149]....
        /*0ba8*/ 	.word	0x0000cc40


	//   ....[150]....
        /*0bac*/ 	.word	0x0000cc60


	//   ....[151]....
        /*0bb0*/ 	.word	0x0000cc80


	//   ....[152]....
        /*0bb4*/ 	.word	0x0000cca0


	//   ....[153]....
        /*0bb8*/ 	.word	0x0000ccc0


	//   ....[154]....
        /*0bbc*/ 	.word	0x0000cce0


	//   ....[155]....
        /*0bc0*/ 	.word	0x0000cd00


	//   ....[156]....
        /*0bc4*/ 	.word	0x0000cd20


	//   ....[157]....
        /*0bc8*/ 	.word	0x0000cd40


	//   ....[158]....
        /*0bcc*/ 	.word	0x0000cd60


	//   ....[159]....
        /*0bd0*/ 	.word	0x0000cd80


	//   ....[160]....
        /*0bd4*/ 	.word	0x0000cda0


	//   ....[161]....
        /*0bd8*/ 	.word	0x0000cdc0


	//   ....[162]....
        /*0bdc*/ 	.word	0x0000cde0


	//   ....[163]....
        /*0be0*/ 	.word	0x0000ce00


	//   ....[164]....
        /*0be4*/ 	.word	0x0000ce20


	//   ....[165]....
        /*0be8*/ 	.word	0x0000ce40


	//   ....[166]....
        /*0bec*/ 	.word	0x0000ce60


	//   ....[167]....
        /*0bf0*/ 	.word	0x0000ce80


	//   ....[168]....
        /*0bf4*/ 	.word	0x0000cea0


	//   ....[169]....
        /*0bf8*/ 	.word	0x0000cec0


	//   ....[170]....
        /*0bfc*/ 	.word	0x0000cee0


	//   ....[171]....
        /*0c00*/ 	.word	0x0000cf00


	//   ....[172]....
        /*0c04*/ 	.word	0x0000cf20


	//   ....[173]....
        /*0c08*/ 	.word	0x0000cf40


	//   ....[174]....
        /*0c0c*/ 	.word	0x0000cf60


	//   ....[175]....
        /*0c10*/ 	.word	0x0000cf80


	//   ....[176]....
        /*0c14*/ 	.word	0x0000cfa0


	//   ....[177]....
        /*0c18*/ 	.word	0x0000cfc0


	//   ....[178]....
        /*0c1c*/ 	.word	0x0000cfe0


	//   ....[179]....
        /*0c20*/ 	.word	0x0000d000


	//   ....[180]....
        /*0c24*/ 	.word	0x0000d020


	//   ....[181]....
        /*0c28*/ 	.word	0x0000d040


	//   ....[182]....
        /*0c2c*/ 	.word	0x0000d060


	//   ....[183]....
        /*0c30*/ 	.word	0x0000d080


	//   ....[184]....
        /*0c34*/ 	.word	0x0000d0a0


	//   ....[185]....
        /*0c38*/ 	.word	0x0000d0c0


	//   ....[186]....
        /*0c3c*/ 	.word	0x0000d0f0


	//   ....[187]....
        /*0c40*/ 	.word	0x0000d110


	//   ....[188]....
        /*0c44*/ 	.word	0x0000d130


	//   ....[189]....
        /*0c48*/ 	.word	0x0000d150


	//   ....[190]....
        /*0c4c*/ 	.word	0x0000d170


	//   ....[191]....
        /*0c50*/ 	.word	0x0000d190


	//   ....[192]....
        /*0c54*/ 	.word	0x0000d1a0


	//   ....[193]....
        /*0c58*/ 	.word	0x0000d1d0


	//   ....[194]....
        /*0c5c*/ 	.word	0x0000d1f0


	//   ....[195]....
        /*0c60*/ 	.word	0x0000d210


	//   ....[196]....
        /*0c64*/ 	.word	0x0000d230


	//   ....[197]....
        /*0c68*/ 	.word	0x0000d250


	//   ....[198]....
        /*0c6c*/ 	.word	0x0000d270


	//   ....[199]....
        /*0c70*/ 	.word	0x0000d290


	//   ....[200]....
        /*0c74*/ 	.word	0x0000d2b0


	//   ....[201]....
        /*0c78*/ 	.word	0x0000d2d0


	//   ....[202]....
        /*0c7c*/ 	.word	0x0000d2f0


	//   ....[203]....
        /*0c80*/ 	.word	0x0000d310


	//   ....[204]....
        /*0c84*/ 	.word	0x0000d330


	//   ....[205]....
        /*0c88*/ 	.word	0x0000d350


	//   ....[206]....
        /*0c8c*/ 	.word	0x0000d370


	//   ....[207]....
        /*0c90*/ 	.word	0x0000d390


	//----- nvinfo : EIATTR_EXIT_INSTR_OFFSETS
	.align		4
.L_29967:
        /*0c94*/ 	.byte	0x04, 0x1c
        /*0c96*/ 	.short	(.L_29969 - .L_29968)


	//   ....[0]....
.L_29968:
        /*0c98*/ 	.word	0x000000a0


	//   ....[1]....
        /*0c9c*/ 	.word	0x0000ee40


	//   ....[2]....
        /*0ca0*/ 	.word	0x0000ee50


	//   ....[3]....
        /*0ca4*/ 	.word	0x00010780


	//----- nvinfo : EIATTR_CTAIDZ_USED
	.align		4
.L_29969:
        /*0ca8*/ 	.byte	0x01, 0x04
	.zero		2


	//----- nvinfo : EIATTR_CRS_STACK_SIZE
	.align		4
        /*0cac*/ 	.byte	0x04, 0x1e
        /*0cae*/ 	.short	(.L_29971 - .L_29970)
.L_29970:
        /*0cb0*/ 	.word	0x00000000
.L_29971:


//--------------------- .nv.info._ZN4vllm25paged_attention_v2_kernelIffLi192ELi32ELi128ELNS_18Fp8KVCacheDataTypeE0ELb0ELi512EEEvPfS2_PT_PKS3_PKT0_S9_ifPKiSB_iPKfiiiSD_SD_iiiii --------------------------
	.section	.nv.info._ZN4vllm25paged_attention_v2_kernelIffLi192ELi32ELi128ELNS_18Fp8KVCacheDataTypeE0ELb0ELi512EEEvPfS2_PT_PKS3_PKT0_S9_ifPKiSB_iPKfiiiSD_SD_iiiii,"",@"SHT_CUDA_INFO"
	.sectionflags	@""
	.align	4


	//----- nvinfo : EIATTR_CUDA_API_VERSION
	.align		4
        /*0000*/ 	.byte	0x04, 0x37
        /*0002*/ 	.short	(.L_29973 - .L_29972)
.L_29972:
        /*0004*/ 	.word	0x00000082


	//----- nvinfo : EIATTR_SW2861232_WAR
	.align		4
.L_29973:
        /*0008*/ 	.byte	0x01, 0x35
	.zero		2


	//----- nvinfo : EIATTR_PARAM_CBANK
	.align		4
        /*000c*/ 	.byte	0x04, 0x0a
        /*000e*/ 	.short	(.L_29975 - .L_29974)
	.align		4
.L_29974:
        /*0010*/ 	.word	index@(.nv.constant0._ZN4vllm25paged_attention_v2_kernelIffLi192ELi32ELi128ELNS_18Fp8KVCacheDataTypeE0ELb0ELi512EEEvPfS2_PT_PKS3_PKT0_S9_ifPKiSB_iPKfiiiSD_SD_iiiii)
        /*0014*/ 	.short	0x0160
        /*0016*/ 	.short	0x008c


	//----- nvinfo : EIATTR_CBANK_PARAM_SIZE
	.align		4
.L_29975:
        /*0018*/ 	.byte	0x03, 0x19
        /*001a*/ 	.short	0x008c


	//----- nvinfo : EIATTR_KPARAM_INFO
	.align		4
        /*001c*/ 	.byte	0x04, 0x17
        /*001e*/ 	.short	(.L_29977 - .L_29976)
.L_29976:
        /*0020*/ 	.word	0x00000000
        /*0024*/ 	.short	0x0015
        /*0026*/ 	.short	0x0088
        /*0028*/ 	.byte	0x00, 0xf0, 0x11, 0x00


	//----- nvinfo : EIATTR_KPARAM_INFO
	.align		4
.L_29977:
        /*002c*/ 	.byte	0x04, 0x17
        /*002e*/ 	.short	(.L_29979 - .L_29978)
.L_29978:
        /*0030*/ 	.word	0x00000000
        /*0034*/ 	.short	0x0014
        /*0036*/ 	.short	0x0084
        /*0038*/ 	.byte	0x00, 0xf0, 0x11, 0x00


	//----- nvinfo : EIATTR_KPARAM_INFO
	.align		4
.L_29979:
        /*003c*/ 	.byte	0x04, 0x17
        /*003e*/ 	.short	(.L_29981 - .L_29980)
.L_29980:
        /*0040*/ 	.word	0x00000000
        /*0044*/ 	.short	0x0013
        /*0046*/ 	.short	0x0080
        /*0048*/ 	.byte	0x00, 0xf0, 0x11, 0x00


	//----- nvinfo : EIATTR_KPARAM_INFO
	.align		4
.L_29981:
        /*004c*/ 	.byte	0x04, 0x17
        /*004e*/ 	.short	(.L_29983 - .L_29982)
.L_29982:
        /*0050*/ 	.word	0x00000000
        /*0054*/ 	.short	0x0012
        /*0056*/ 	.short	0x007c
        /*0058*/ 	.byte	0x00, 0xf0, 0x11, 0x00


	//----- nvinfo : EIATTR_KPARAM_INFO
	.align		4
.L_29983:
        /*005c*/ 	.byte	0x04, 0x17
        /*005e*/ 	.short	(.L_29985 - .L_29984)
.L_29984:
        /*0060*/ 	.word	0x00000000
        /*0064*/ 	.short	0x0011
        /*0066*/ 	.short	0x0078
        /*0068*/ 	.byte	0x00, 0xf0, 0x11, 0x00


	//----- nvinfo : EIATTR_KPARAM_INFO
	.align		4
.L_29985:
        /*006c*/ 	.byte	0x04, 0x17
        /*006e*/ 	.short	(.L_29987 - .L_29986)
.L_29986:
        /*0070*/ 	.word	0x00000000
        /*0074*/ 	.short	0x0010
        /*0076*/ 	.short	0x0070
        /*0078*/ 	.byte	0x00, 0xf0, 0x21, 0x00


	//----- nvinfo : EIATTR_KPARAM_INFO
	.align		4
.L_29987:
        /*007c*/ 	.byte	0x04, 0x17
        /*007e*/ 	.short	(.L_29989 - .L_29988)
.L_29988:
        /*0080*/ 	.word	0x00000000
        /*0084*/ 	.short	0x000f
        /*0086*/ 	.short	0x0068
        /*0088*/ 	.byte	0x00, 0xf0, 0x21, 0x00


	//----- nvinfo : EIATTR_KPARAM_INFO
	.align		4
.L_29989:
        /*008c*/ 	.byte	0x04, 0x17
        /*008e*/ 	.short	(.L_29991 - .L_29990)
.L_29990:
        /*0090*/ 	.word	0x00000000
        /*0094*/ 	.short	0x000e
        /*0096*/ 	.short	0x0060
        /*0098*/ 	.byte	0x00, 0xf0, 0x11, 0x00


	//----- nvinfo : EIATTR_KPARAM_INFO
	.align		4
.L_29991:
        /*009c*/ 	.byte	0x04, 0x17
        /*009e*/ 	.short	(.L_29993 - .L_29992)
.L_29992:
        /*00a0*/ 	.word	0x00000000
        /*00a4*/ 	.short	0x000d
        /*00a6*/ 	.short	0x005c
        /*00a8*/ 	.byte	0x00, 0xf0, 0x11, 0x00


	//----- nvinfo : EIATTR_KPARAM_INFO
	.align		4
.L_29993:
        /*00ac*/ 	.byte	0x04, 0x17
        /*00ae*/ 	.short	(.L_29995 - .L_29994)
.L_29994:
        /*00b0*/ 	.word	0x00000000
        /*00b4*/ 	.short	0x000c
        /*00b6*/ 	.short	0x0058
        /*00b8*/ 	.byte	0x00, 0xf0, 0x11, 0x00


	//----- nvinfo : EIATTR_KPARAM_INFO
	.align		4
.L_29995:
        /*00bc*/ 	.byte	0x04, 0x17
        /*00be*/ 	.short	(.L_29997 - .L_29996)
.L_29996:
        /*00c0*/ 	.word	0x00000000
        /*00c4*/ 	.short	0x000b
        /*00c6*/ 	.short	0x0050
        /*00c8*/ 	.byte	0x00, 0xf0, 0x21, 0x00


	//----- nvinfo : EIATTR_KPARAM_INFO
	.align		4
.L_29997:
        /*00cc*/ 	.byte	0x04, 0x17
        /*00ce*/ 	.short	(.L_29999 - .L_29998)
.L_29998:
        /*00d0*/ 	.word	0x00000000
        /*00d4*/ 	.short	0x000a
        /*00d6*/ 	.short	0x0048
        /*00d8*/ 	.byte	0x00, 0xf0, 0x11, 0x00


	//----- nvinfo : EIATTR_KPARAM_INFO
	.align		4
.L_29999:
        /*00dc*/ 	.byte	0x04, 0x17
        /*00de*/ 	.short	(.L_30001 - .L_30000)
.L_30000:
        /*00e0*/ 	.word	0x00000000
        /*00e4*/ 	.short	0x0009
        /*00e6*/ 	.short	0x0040
        /*00e8*/ 	.byte	0x00, 0xf0, 0x21, 0x00


	//----- nvinfo : EIATTR_KPARAM_INFO
	.align		4
.L_30001:
        /*00ec*/ 	.byte	0x04, 0x17
        /*00ee*/ 	.short	(.L_30003 - .L_30002)
.L_30002:
        /*00f0*/ 	.word	0x00000000
        /*00f4*/ 	.short	0x0008
        /*00f6*/ 	.short	0x0038
        /*00f8*/ 	.byte	0x00, 0xf0, 0x21, 0x00


	//----- nvinfo : EIATTR_KPARAM_INFO
	.align		4
.L_30003:
        /*00fc*/ 	.byte	0x04, 0x17
        /*00fe*/ 	.short	(.L_30005 - .L_30004)
.L_30004:
        /*0100*/ 	.word	0x00000000
        /*0104*/ 	.short	0x0007
        /*0106*/ 	.short	0x0034
        /*0108*/ 	.byte	0x00, 0xf0, 0x11, 0x00


	//----- nvinfo : EIATTR_KPARAM_INFO
	.align		4
.L_30005:
        /*010c*/ 	.byte	0x04, 0x17
        /*010e*/ 	.short	(.L_30007 - .L_30006)
.L_30006:
        /*0110*/ 	.word	0x00000000
        /*0114*/ 	.short	0x0006
        /*0116*/ 	.short	0x0030
        /*0118*/ 	.byte	0x00, 0xf0, 0x11, 0x00


	//----- nvinfo : EIATTR_KPARAM_INFO
	.align		4
.L_30007:
        /*011c*/ 	.byte	0x04, 0x17
        /*011e*/ 	.short	(.L_30009 - .L_30008)
.L_30008:
        /*0120*/ 	.word	0x00000000
        /*0124*/ 	.short	0x0005
        /*0126*/ 	.short	0x0028
        /*0128*/ 	.byte	0x00, 0xf0, 0x21, 0x00


	//----- nvinfo : EIATTR_KPARAM_INFO
	.align		4
.L_30009:
        /*012c*/ 	.byte	0x04, 0x17
        /*012e*/ 	.short	(.L_30011 - .L_30010)
.L_30010:
        /*0130*/ 	.word	0x00000000
        /*0134*/ 	.short	0x0004
        /*0136*/ 	.short	0x0020
        /*0138*/ 	.byte	0x00, 0xf0, 0x21, 0x00


	//----- nvinfo : EIATTR_KPARAM_INFO
	.align		4
.L_30011:
        /*013c*/ 	.byte	0x04, 0x17
        /*013e*/ 	.short	(.L_30013 - .L_30012)
.L_30012:
        /*0140*/ 	.word	0x00000000
        /*0144*/ 	.short	0x0003
        /*0146*/ 	.short	0x0018
        /*0148*/ 	.byte	0x00, 0xf0, 0x21, 0x00


	//----- nvinfo : EIATTR_KPARAM_INFO
	.align		4
.L_30013:
        /*014c*/ 	.byte	0x04, 0x17
        /*014e*/ 	.short	(.L_30015 - .L_30014)
.L_30014:
        /*0150*/ 	.word	0x00000000
        /*0154*/ 	.short	0x0002
        /*0156*/ 	.short	0x0010
        /*0158*/ 	.byte	0x00, 0xf0, 0x21, 0x00


	//----- nvinfo : EIATTR_KPARAM_INFO
	.align		4
.L_30015:
        /*015c*/ 	.byte	0x04, 0x17
        /*015e*/ 	.short	(.L_30017 - .L_30016)
.L_30016:
        /*0160*/ 	.word	0x00000000
        /*0164*/ 	.short	0x0001
        /*0166*/ 	.short	0x0008
        /*0168*/ 	.byte	0x00, 0xf0, 0x21, 0x00


	//----- nvinfo : EIATTR_KPARAM_INFO
	.align		4
.L_30017:
        /*016c*/ 	.byte	0x04, 0x17
        /*016e*/ 	.short	(.L_30019 - .L_30018)
.L_30018:
        /*0170*/ 	.word	0x00000000
        /*0174*/ 	.short	0x0000
        /*0176*/ 	.short	0x0000
        /*0178*/ 	.byte	0x00, 0xf0, 0x21, 0x00


	//----- nvinfo : EIATTR_MAXREG_COUNT
	.align		4
.L_30019:
        /*017c*/ 	.byte	0x03, 0x1b
        /*017e*/ 	.short	0x00ff


	//----- nvinfo : EIATTR_NUM_BARRIERS
	.align		4
        /*0180*/ 	.byte	0x02, 0x4c
        /*0182*/ 	.byte	0x01
	.zero		1


	//----- nvinfo : EIATTR_MERCURY_ISA_VERSION
	.align		4
        /*0184*/ 	.byte	0x03, 0x5f
        /*0186*/ 	.short	0x0000


	//----- nvinfo : EIATTR_COOP_GROUP_MASK_REGIDS
	.align		4
        /*0188*/ 	.byte	0x04, 0x29
        /*018a*/ 	.short	(.L_30021 - .L_30020)


	//   ....[0]....
.L_30020:
        /*018c*/ 	.word	0xffffffff


	//   ....[1]....
        /*0190*/ 	.word	0xffffffff


	//   ....[2]....
        /*0194*/ 	.word	0xffffffff


	//   ....[3]....
        /*0198*/ 	.word	0xffffffff


	//   ....[4]....
        /*019c*/ 	.word	0xffffffff


	//   ....[5]....
        /*01a0*/ 	.word	0xffffffff


	//   ....[6]....
        /*01a4*/ 	.word	0xffffffff


	//   ....[7]....
        /*01a8*/ 	.word	0xffffffff


	//   ....[8]....
        /*01ac*/ 	.word	0xffffffff


	//   ....[9]....
        /*01b0*/ 	.word	0xffffffff


	//   ....[10]....
        /*01b4*/ 	.word	0xffffffff


	//   ....[11]....
        /*01b8*/ 	.word	0xffffffff


	//   ....[12]....
        /*01bc*/ 	.word	0xffffffff


	//   ....[13]....
        /*01c0*/ 	.word	0xffffffff


	//   ....[14]....
        /*01c4*/ 	.word	0xffffffff


	//   ....[15]....
        /*01c8*/ 	.word	0xffffffff


	//   ....[16]....
        /*01cc*/ 	.word	0xffffffff


	//   ....[17]....
        /*01d0*/ 	.word	0xffffffff


	//   ....[18]....
        /*01d4*/ 	.word	0xffffffff


	//   ....[19]....
        /*01d8*/ 	.word	0xffffffff


	//   ....[20]....
        /*01dc*/ 	.word	0xffffffff


	//   ....[21]....
        /*01e0*/ 	.word	0xffffffff


	//   ....[22]....
        /*01e4*/ 	.word	0xffffffff


	//   ....[23]....
        /*01e8*/ 	.word	0xffffffff


	//   ....[24]....
        /*01ec*/ 	.word	0xffffffff


	//   ....[25]....
        /*01f0*/ 	.word	0xffffffff


	//   ....[26]....
        /*01f4*/ 	.word	0xffffffff


	//   ....[27]....
        /*01f8*/ 	.word	0xffffffff


	//   ....[28]....
        /*01fc*/ 	.word	0xffffffff


	//   ....[29]....
        /*0200*/ 	.word	0xffffffff


	//   ....[30]....
        /*0204*/ 	.word	0xffffffff


	//   ....[31]....
        /*0208*/ 	.word	0xffffffff


	//   ....[32]....
        /*020c*/ 	.word	0xffffffff


	//   ....[33]....
        /*0210*/ 	.word	0xffffffff


	//   ....[34]....
        /*0214*/ 	.word	0xffffffff


	//   ....[35]....
        /*0218*/ 	.word	0xffffffff


	//   ....[36]....
        /*021c*/ 	.word	0xffffffff


	//   ....[37]....
        /*0220*/ 	.word	0xffffffff


	//   ....[38]....
        /*0224*/ 	.word	0xffffffff


	//   ....[39]....
        /*0228*/ 	.word	0xffffffff


	//   ....[40]....
        /*022c*/ 	.word	0xffffffff


	//   ....[41]....
        /*0230*/ 	.word	0xffffffff


	//   ....[42]....
        /*0234*/ 	.word	0xffffffff


	//   ....[43]....
        /*0238*/ 	.word	0xffffffff


	//   ....[44]....
        /*023c*/ 	.word	0xffffffff


	//   ....[45]....
        /*0240*/ 	.word	0xffffffff


	//   ....[46]....
        /*0244*/ 	.word	0xffffffff


	//   ....[47]....
        /*0248*/ 	.word	0xffffffff


	//   ....[48]....
        /*024c*/ 	.word	0xffffffff


	//   ....[49]....
        /*0250*/ 	.word	0xffffffff


	//   ....[50]....
        /*0254*/ 	.word	0xffffffff


	//   ....[51]....
        /*0258*/ 	.word	0xffffffff


	//   ....[52]....
        /*025c*/ 	.word	0xffffffff


	//   ....[53]....
        /*0260*/ 	.word	0xffffffff


	//   ....[54]....
        /*0264*/ 	.word	0xffffffff


	//   ....[55]....
        /*0268*/ 	.word	0xffffffff


	//   ....[56]....
        /*026c*/ 	.word	0xffffffff


	//   ....[57]....
        /*0270*/ 	.word	0xffffffff


	//   ....[58]....
        /*0274*/ 	.word	0xffffffff


	//   ....[59]....
        /*0278*/ 	.word	0xffffffff


	//   ....[60]....
        /*027c*/ 	.word	0xffffffff


	//   ....[61]....
        /*0280*/ 	.word	0xffffffff


	//   ....[62]....
        /*0284*/ 	.word	0xffffffff


	//   ....[63]....
        /*0288*/ 	.word	0xffffffff


	//   ....[64]....
        /*028c*/ 	.word	0xffffffff


	//   ....[65]....
        /*0290*/ 	.word	0xffffffff


	//   ....[66]....
        /*0294*/ 	.word	0xffffffff


	//   ....[67]....
        /*0298*/ 	.word	0xffffffff


	//   ....[68]....
        /*029c*/ 	.word	0xffffffff


	//   ....[69]....
        /*02a0*/ 	.word	0xffffffff


	//   ....[70]....
        /*02a4*/ 	.word	0xffffffff


	//   ....[71]....
        /*02a8*/ 	.word	0xffffffff


	//   ....[72]....
        /*02ac*/ 	.word	0xffffffff


	//   ....[73]....
        /*02b0*/ 	.word	0xffffffff


	//   ....[74]....
        /*02b4*/ 	.word	0xffffffff


	//   ....[75]....
        /*02b8*/ 	.word	0xffffffff


	//   ....[76]....
        /*02bc*/ 	.word	0xffffffff


	//   ....[77]....
        /*02c0*/ 	.word	0xffffffff


	//   ....[78]....
        /*02c4*/ 	.word	0xffffffff


	//   ....[79]....
        /*02c8*/ 	.word	0xffffffff


	//   ....[80]....
        /*02cc*/ 	.word	0xffffffff


	//   ....[81]....
        /*02d0*/ 	.word	0xffffffff


	//   ....[82]....
        /*02d4*/ 	.word	0xffffffff


	//   ....[83]....
        /*02d8*/ 	.word	0xffffffff


	//   ....[84]....
        /*02dc*/ 	.word	0xffffffff


	//   ....[85]....
        /*02e0*/ 	.word	0xffffffff


	//   ....[86]....
        /*02e4*/ 	.word	0xffffffff


	//   ....[87]....
        /*02e8*/ 	.word	0xffffffff


	//   ....[88]....
        /*02ec*/ 	.word	0xffffffff


	//   ....[89]....
        /*02f0*/ 	.word	0xffffffff


	//   ....[90]....
        /*02f4*/ 	.word	0xffffffff


	//   ....[91]....
        /*02f8*/ 	.word	0xffffffff


	//   ....[92]....
        /*02fc*/ 	.word	0xffffffff


	//   ....[93]....
        /*0300*/ 	.word	0xffffffff


	//   ....[94]....
        /*0304*/ 	.word	0xffffffff


	//   ....[95]....
        /*0308*/ 	.word	0xffffffff


	//   ....[96]....
        /*030c*/ 	.word	0xffffffff


	//   ....[97]....
        /*0310*/ 	.word	0xffffffff


	//   ....[98]....
        /*0314*/ 	.word	0xffffffff


	//   ....[99]....
        /*0318*/ 	.word	0xffffffff


	//   ....[100]....
        /*031c*/ 	.word	0xffffffff


	//   ....[101]....
        /*0320*/ 	.word	0xffffffff


	//   ....[102]....
        /*0324*/ 	.word	0xffffffff


	//   ....[103]....
        /*0328*/ 	.word	0xffffffff


	//   ....[104]....
        /*032c*/ 	.word	0xffffffff


	//   ....[105]....
        /*0330*/ 	.word	0xffffffff


	//   ....[106]....
        /*0334*/ 	.word	0xffffffff


	//   ....[107]....
        /*0338*/ 	.word	0xffffffff


	//   ....[108]....
        /*033c*/ 	.word	0xffffffff


	//   ....[109]....
        /*0340*/ 	.word	0xffffffff


	//   ....[110]....
        /*0344*/ 	.word	0xffffffff


	//   ....[111]....
        /*0348*/ 	.word	0xffffffff


	//   ....[112]....
        /*034c*/ 	.word	0xffffffff


	//   ....[113]....
        /*0350*/ 	.word	0xffffffff


	//   ....[114]....
        /*0354*/ 	.word	0xffffffff


	//   ....[115]....
        /*0358*/ 	.word	0xffffffff


	//   ....[116]....
        /*035c*/ 	.word	0xffffffff


	//   ....[117]....
        /*0360*/ 	.word	0xffffffff


	//   ....[118]....
        /*0364*/ 	.word	0xffffffff


	//   ....[119]....
        /*0368*/ 	.word	0xffffffff


	//   ....[120]....
        /*036c*/ 	.word	0xffffffff


	//   ....[121]....
        /*0370*/ 	.word	0xffffffff


	//   ....[122]....
        /*0374*/ 	.word	0xffffffff


	//   ....[123]....
        /*0378*/ 	.word	0xffffffff


	//   ....[124]....
        /*037c*/ 	.word	0xffffffff


	//   ....[125]....
        /*0380*/ 	.word	0xffffffff


	//   ....[126]....
        /*0384*/ 	.word	0xffffffff


	//   ....[127]....
        /*0388*/ 	.word	0xffffffff


	//   ....[128]....
        /*038c*/ 	.word	0xffffffff


	//   ....[129]....
        /*0390*/ 	.word	0xffffffff


	//   ....[130]....
        /*0394*/ 	.word	0xffffffff


	//   ....[131]....
        /*0398*/ 	.word	0xffffffff


	//   ....[132]....
        /*039c*/ 	.word	0xffffffff


	//   ....[133]....
        /*03a0*/ 	.word	0xffffffff


	//   ....[134]....
        /*03a4*/ 	.word	0xffffffff


	//   ....[135]....
        /*03a8*/ 	.word	0xffffffff


	//   ....[136]....
        /*03ac*/ 	.word	0xffffffff


	//   ....[137]....
        /*03b0*/ 	.word	0xffffffff


	//   ....[138]....
        /*03b4*/ 	.word	0xffffffff


	//   ....[139]....
        /*03b8*/ 	.word	0xffffffff


	//   ....[140]....
        /*03bc*/ 	.word	0xffffffff


	//   ....[141]....
        /*03c0*/ 	.word	0xffffffff


	//   ....[142]....
        /*03c4*/ 	.word	0xffffffff


	//   ....[143]....
        /*03c8*/ 	.word	0xffffffff


	//   ....[144]....
        /*03cc*/ 	.word	0xffffffff


	//   ....[145]....
        /*03d0*/ 	.word	0xffffffff


	//   ....[146]....
        /*03d4*/ 	.word	0xffffffff


	//   ....[147]....
        /*03d8*/ 	.word	0xffffffff


	//   ....[148]....
        /*03dc*/ 	.word	0xffffffff


	//   ....[149]....
        /*03e0*/ 	.word	0xffffffff


	//   ....[150]....
        /*03e4*/ 	.word	0xffffffff


	//   ....[151]....
        /*03e8*/ 	.word	0xffffffff


	//   ....[152]....
        /*03ec*/ 	.word	0xffffffff


	//   ....[153]....
        /*03f0*/ 	.word	0xffffffff


	//   ....[154]....
        /*03f4*/ 	.word	0xffffffff


	//   ....[155]....
        /*03f8*/ 	.word	0xffffffff


	//   ....[156]....
        /*03fc*/ 	.word	0xffffffff


	//   ....[157]....
        /*0400*/ 	.word	0xffffffff


	//   ....[158]....
        /*0404*/ 	.word	0xffffffff


	//   ....[159]....
        /*0408*/ 	.word	0xffffffff


	//----- nvinfo : EIATTR_COOP_GROUP_INSTR_OFFSETS
	.align		4
.L_30021:
        /*040c*/ 	.byte	0x04, 0x28
        /*040e*/ 	.short	(.L_30023 - .L_30022)


	//   ....[0]....
.L_30022:
        /*0410*/ 	.word	0x00002f10


	//   ....[1]....
        /*0414*/ 	.word	0x00002f60


	//   ....[2]....
        /*0418*/ 	.word	0x00002f90


	//   ....[3]....
        /*041c*/ 	.word	0x00002fe0


	//   ....[4]....
        /*0420*/ 	.word	0x00003010


	//   ....[5]....
        /*0424*/ 	.word	0x00003080


	//   ....[6]....
        /*0428*/ 	.word	0x000030a0


	//   ....[7]....
        /*042c*/ 	.word	0x000030c0


	//   ....[8]....
        /*0430*/ 	.word	0x00003f10


	//   ....[9]....
        /*0434*/ 	.word	0x00003f70


	//   ....[10]....
        /*0438*/ 	.word	0x00003fa0


	//   ....[11]....
        /*043c*/ 	.word	0x00003fc0


	//   ....[12]....
        /*0440*/ 	.word	0x00003fe0


	//   ....[13]....
        /*0444*/ 	.word	0x00004030


	//   ....[14]....
        /*0448*/ 	.word	0x00004050


	//   ....[15]....
        /*044c*/ 	.word	0x00004070


	//   ....[16]....
        /*0450*/ 	.word	0x00009030


	//   ....[17]....
        /*0454*/ 	.word	0x00009070


	//   ....[18]....
        /*0458*/ 	.word	0x00009090


	//   ....[19]....
        /*045c*/ 	.word	0x000090a0


	//   ....[20]....
        /*0460*/ 	.word	0x000090b0


	//   ....[21]....
        /*0464*/ 	.word	0x000090c0


	//   ....[22]....
        /*0468*/ 	.word	0x000090e0


	//   ....[23]....
        /*046c*/ 	.word	0x00009100


	//   ....[24]....
        /*0470*/ 	.word	0x00009120


	//   ....[25]....
        /*0474*/ 	.word	0x00009140


	//   ....[26]....
        /*0478*/ 	.word	0x00009160


	//   ....[27]....
        /*047c*/ 	.word	0x00009180


	//   ....[28]....
        /*0480*/ 	.word	0x00009190


	//   ....[29]....
        /*0484*/ 	.word	0x000091c0


	//   ....[30]....
        /*0488*/ 	.word	0x000091e0


	//   ....[31]....
        /*048c*/ 	.word	0x00009200


	//   ....[32]....
        /*0490*/ 	.word	0x00009220


	//   ....[33]....
        /*0494*/ 	.word	0x00009240


	//   ....[34]....
        /*0498*/ 	.word	0x00009260


	//   ....[35]....
        /*049c*/ 	.word	0x00009270


	//   ....[36]....
        /*04a0*/ 	.word	0x000092a0


	//   ....[37]....
        /*04a4*/ 	.word	0x000092c0


	//   ....[38]....
        /*04a8*/ 	.word	0x000092e0


	//   ....[39]....
        /*04ac*/ 	.word	0x00009300


	//   ....[40]....
        /*04b0*/ 	.word	0x00009320


	//   ....[41]....
        /*04b4*/ 	.word	0x00009340


	//   ....[42]....
        /*04b8*/ 	.word	0x00009350


	//   ....[43]....
        /*04bc*/ 	.word	0x00009370


	//   ....[44]....
        /*04c0*/ 	.word	0x00009390


	//   ....[45]....
        /*04c4*/ 	.word	0x000093b0


	//   ....[46]....
        /*04c8*/ 	.word	0x000093d0


	//   ....[47]....
        /*04cc*/ 	.word	0x000093f0


	//   ....[48]....
        /*04d0*/ 	.word	0x00009410


	//   ....[49]....
        /*04d4*/ 	.word	0x00009430


	//   ....[50]....
        /*04d8*/ 	.word	0x00009450


	//   ....[51]....
        /*04dc*/ 	.word	0x00009470


	//   ....[52]....
        /*04e0*/ 	.word	0x00009490


	//   ....[53]....
        /*04e4*/ 	.word	0x000094b0


	//   ....[54]....
        /*04e8*/ 	.word	0x000094d0


	//   ....[55]....
        /*04ec*/ 	.word	0x000094f0


	//   ....[56]....
        /*04f0*/ 	.word	0x00009510


	//   ....[57]....
        /*04f4*/ 	.word	0x00009530


	//   ....[58]....
        /*04f8*/ 	.word	0x00009550


	//   ....[59]....
        /*04fc*/ 	.word	0x00009570


	//   ....[60]....
        /*0500*/ 	.word	0x00009590


	//   ....[61]....
        /*0504*/ 	.word	0x000095b0


	//   ....[62]....
        /*0508*/ 	.word	0x000095d0


	//   ....[63]....
        /*050c*/ 	.word	0x000095f0


	//   ....[64]....
        /*0510*/ 	.word	0x00009610


	//   ....[65]....
        /*0514*/ 	.word	0x00009630


	//   ....[66]....
        /*0518*/ 	.word	0x00009650


	//   ....[67]....
        /*051c*/ 	.word	0x00009670


	//   ....[68]....
        /*0520*/ 	.word	0x00009690


	//   ....[69]....
        /*0524*/ 	.word	0x000096b0


	//   ....[70]....
        /*0528*/ 	.word	0x000096d0


	//   ....[71]....
        /*052c*/ 	.word	0x000096f0


	//   ....[72]....
        /*0530*/ 	.word	0x00009710


	//   ....[73]....
        /*0534*/ 	.word	0x00009730


	//   ....[74]....
        /*0538*/ 	.word	0x00009750


	//   ....[75]....
        /*053c*/ 	.word	0x00009770


	//   ....[76]....
        /*0540*/ 	.word	0x00009790


	//   ....[77]....
        /*0544*/ 	.word	0x000097b0


	//   ....[78]....
        /*0548*/ 	.word	0x000097d0


	//   ....[79]....
        /*054c*/ 	.word	0x000097f0


	//   ....[80]....
        /*0550*/ 	.word	0x00009810


	//   ....[81]....
        /*0554*/ 	.word	0x00009830


	//   ....[82]....
        /*0558*/ 	.word	0x00009850


	//   ....[83]....
        /*055c*/ 	.word	0x00009870


	//   ....[84]....
        /*0560*/ 	.word	0x00009890


	//   ....[85]....
        /*0564*/ 	.word	0x000098b0


	//   ....[86]....
        /*0568*/ 	.word	0x000098d0


	//   ....[87]....
        /*056c*/ 	.word	0x000098f0


	//   ....[88]....
        /*0570*/ 	.word	0x00009910


	//   ....[89]....
        /*0574*/ 	.word	0x00009930


	//   ....[90]....
        /*0578*/ 	.word	0x00009950


	//   ....[91]....
        /*057c*/ 	.word	0x00009970


	//   ....[92]....
        /*0580*/ 	.word	0x00009990


	//   ....[93]....
        /*0584*/ 	.word	0x000099b0


	//   ....[94]....
        /*0588*/ 	.word	0x000099d0


	//   ....[95]....
        /*058c*/ 	.word	0x000099f0


	//   ....[96]....
        /*0590*/ 	.word	0x00009a10


	//   ....[97]....
        /*0594*/ 	.word	0x00009a30


	//   ....[98]....
        /*0598*/ 	.word	0x00009a50


	//   ....[99]....
        /*059c*/ 	.word	0x00009a70


	//   ....[100]....
        /*05a0*/ 	.word	0x00009a90


	//   ....[101]....
        /*05a4*/ 	.word	0x00009ab0


	//   ....[102]....
        /*05a8*/ 	.word	0x00009ad0


	//   ....[103]....
        /*05ac*/ 	.word	0x00009af0


	//   ....[104]....
        /*05b0*/ 	.word	0x00009b10


	//   ....[105]....
        /*05b4*/ 	.word	0x00009b30


	//   ....[106]....
        /*05b8*/ 	.word	0x00009b50


	//   ....[107]....
        /*05bc*/ 	.word	0x00009b70


	//   ....[108]....
        /*05c0*/ 	.word	0x00009b90


	//   ....[109]....
        /*05c4*/ 	.word	0x00009bb0


	//   ....[110]....
        /*05c8*/ 	.word	0x00009bd0


	//   ....[111]....
        /*05cc*/ 	.word	0x00009bf0


	//   ....[112]....
        /*05d0*/ 	.word	0x00009c10


	//   ....[113]....
        /*05d4*/ 	.word	0x00009c30


	//   ....[114]....
        /*05d8*/ 	.word	0x00009c50


	//   ....[115]....
        /*05dc*/ 	.word	0x00009c70


	//   ....[116]....
        /*05e0*/ 	.word	0x00009c90


	//   ....[117]....
        /*05e4*/ 	.word	0x00009cb0


	//   ....[118]....
        /*05e8*/ 	.word	0x00009cd0


	//   ....[119]....
        /*05ec*/ 	.word	0x00009cf0


	//   ....[120]....
        /*05f0*/ 	.word	0x00009d10


	//   ....[121]....
        /*05f4*/ 	.word	0x00009d30


	//   ....[122]....
        /*05f8*/ 	.word	0x00009d50


	//   ....[123]....
        /*05fc*/ 	.word	0x00009d70


	//   ....[124]....
        /*0600*/ 	.word	0x00009d90


	//   ....[125]....
        /*0604*/ 	.word	0x00009db0


	//   ....[126]....
        /*0608*/ 	.word	0x00009dd0


	//   ....[127]....
        /*060c*/ 	.word	0x00009df0


	//   ....[128]....
        /*0610*/ 	.word	0x00009e10


	//   ....[129]....
        /*0614*/ 	.word	0x00009e30


	//   ....[130]....
        /*0618*/ 	.word	0x00009e50


	//   ....[131]....
        /*061c*/ 	.word	0x00009e70


	//   ....[132]....
        /*0620*/ 	.word	0x00009e90


	//   ....[133]....
        /*0624*/ 	.word	0x00009eb0


	//   ....[134]....
        /*0628*/ 	.word	0x00009ed0


	//   ....[135]....
        /*062c*/ 	.word	0x00009ef0


	//   ....[136]....
        /*0630*/ 	.word	0x00009f10


	//   ....[137]....
        /*0634*/ 	.word	0x00009f30


	//   ....[138]....
        /*0638*/ 	.word	0x00009f50


	//   ....[139]....
        /*063c*/ 	.word	0x00009f70


	//   ....[140]....
        /*0640*/ 	.word	0x00009f90


	//   ....[141]....
        /*0644*/ 	.word	0x00009fb0


	//   ....[142]....
        /*0648*/ 	.word	0x00009fd0


	//   ....[143]....
        /*064c*/ 	.word	0x00009ff0


	//   ....[144]....
        /*0650*/ 	.word	0x0000a010


	//   ....[145]....
        /*0654*/ 	.word	0x0000a040


	//   ....[146]....
        /*0658*/ 	.word	0x0000a060


	//   ....[147]....
        /*065c*/ 	.word	0x0000a080


	//   ....[148]....
        /*0660*/ 	.word	0x0000a0b0


	//   ....[149]....
        /*0664*/ 	.word	0x0000a0e0


	//   ....[150]....
        /*0668*/ 	.word	0x0000a110


	//   ....[151]....
        /*066c*/ 	.word	0x0000a130


	//   ....[152]....
        /*0670*/ 	.word	0x0000a150


	//   ....[153]....
        /*0674*/ 	.word	0x0000a170


	//   ....[154]....
        /*0678*/ 	.word	0x0000a190


	//   ....[155]....
        /*067c*/ 	.word	0x0000a1b0


	//   ....[156]....
        /*0680*/ 	.word	0x0000a1d0


	//   ....[157]....
        /*0684*/ 	.word	0x0000a1f0


	//   ....[158]....
        /*0688*/ 	.word	0x0000a210


	//   ....[159]....
        /*068c*/ 	.word	0x0000a230


	//----- nvinfo : EIATTR_EXIT_INSTR_OFFSETS
	.align		4
.L_30023:
        /*0690*/ 	.byte	0x04, 0x1c
        /*0692*/ 	.short	(.L_30025 - .L_30024)


	//   ....[0]....
.L_30024:
        /*0694*/ 	.word	0x000000e0


	//   ....[1]....
        /*0698*/ 	.word	0x0000b6e0


	//   ....[2]....
        /*069c*/ 	.word	0x0000b6f0


	//   ....[3]....
        /*06a0*/ 	.word	0x0000ca10


	//----- nvinfo : EIATTR_CTAIDZ_USED
	.align		4
.L_30025:
        /*06a4*/ 	.byte	0x01, 0x04
	.zero		2


	//----- nvinfo : EIATTR_CRS_STACK_SIZE
	.align		4
        /*06a8*/ 	.byte	0x04, 0x1e
        /*06aa*/ 	.short	(.L_30027 - .L_30026)
.L_30026:
        /*06ac*/ 	.word	0x00000000
.L_30027:


//--------------------- .nv.info._ZN4vllm25paged_attention_v2_kernelIffLi128ELi32ELi128ELNS_18Fp8KVCacheDataTypeE0ELb0ELi512EEEvPfS2_PT_PKS3_PKT0_S9_ifPKiSB_iPKfiiiSD_SD_iiiii --------------------------
	.section	.nv.info._ZN4vllm25paged_attention_v2_kernelIffLi128ELi32ELi128ELNS_18Fp8KVCacheDataTypeE0ELb0ELi512EEEvPfS2_PT_PKS3_PKT0_S9_ifPKiSB_iPKfiiiSD_SD_iiiii,"",@"SHT_CUDA_INFO"
	.sectionflags	@""
	.align	4


	//----- nvinfo : EIATTR_CUDA_API_VERSION
	.align		4
        /*0000*/ 	.byte	0x04, 0x37
        /*0002*/ 	.short	(.L_30029 - .L_30028)
.L_30028:
        /*0004*/ 	.word	0x00000082


	//----- nvinfo : EIATTR_SW2861232_WAR
	.align		4
.L_30029:
        /*0008*/ 	.byte	0x01, 0x35
	.zero		2


	//----- nvinfo : EIATTR_PARAM_CBANK
	.align		4
        /*000c*/ 	.byte	0x04, 0x0a
        /*000e*/ 	.short	(.L_30031 - .L_30030)
	.align		4
.L_30030:
        /*0010*/ 	.word	index@(.nv.constant0._ZN4vllm25paged_attention_v2_kernelIffLi128ELi32ELi128ELNS_18Fp8KVCacheDataTypeE0ELb0ELi512EEEvPfS2_PT_PKS3_PKT0_S9_ifPKiSB_iPKfiiiSD_SD_iiiii)
        /*0014*/ 	.short	0x0160
        /*0016*/ 	.short	0x008c


	//----- nvinfo : EIATTR_CBANK_PARAM_SIZE
	.align		4
.L_30031:
        /*0018*/ 	.byte	0x03, 0x19
        /*001a*/ 	.short	0x008c


	//----- nvinfo : EIATTR_KPARAM_INFO
	.align		4
        /*001c*/ 	.byte	0x04, 0x17
        /*001e*/ 	.short	(.L_30033 - .L_30032)
.L_30032:
        /*0020*/ 	.word	0x00000000
        /*0024*/ 	.short	0x0015
        /*0026*/ 	.short	0x0088
        /*0028*/ 	.byte	0x00, 0xf0, 0x11, 0x00


	//----- nvinfo : EIATTR_KPARAM_INFO
	.align		4
.L_30033:
        /*002c*/ 	.byte	0x04, 0x17
        /*002e*/ 	.short	(.L_30035 - .L_30034)
.L_30034:
        /*0030*/ 	.word	0x00000000
        /*0034*/ 	.short	0x0014
        /*0036*/ 	.short	0x0084
        /*0038*/ 	.byte	0x00, 0xf0, 0x11, 0x00


	//----- nvinfo : EIATTR_KPARAM_INFO
	.align		4
.L_30035:
        /*003c*/ 	.byte	0x04, 0x17
        /*003e*/ 	.short	(.L_30037 - .L_30036)
.L_30036:
        /*0040*/ 	.word	0x00000000
        /*0044*/ 	.short	0x0013
        /*0046*/ 	.short	0x0080
        /*0048*/ 	.byte	0x00, 0xf0, 0x11, 0x00


	//----- nvinfo : EIATTR_KPARAM_INFO
	.align		4
.L_30037:
        /*004c*/ 	.byte	0x04, 0x17
        /*004e*/ 	.short	(.L_30039 - .L_30038)
.L_30038:
        /*0050*/ 	.word	0x00000000
        /*0054*/ 	.short	0x0012
        /*0056*/ 	.short	0x007c
        /*0058*/ 	.byte	0x00, 0xf0, 0x11, 0x00


	//----- nvinfo : EIATTR_KPARAM_INFO
	.align		4
.L_30039:
        /*005c*/ 	.byte	0x04, 0x17
        /*005e*/ 	.short	(.L_30041 - .L_30040)
.L_30040:
        /*0060*/ 	.word	0x00000000
        /*0064*/ 	.short	0x0011
        /*0066*/ 	.short	0x0078
        /*0068*/ 	.byte	0x00, 0xf0, 0x11, 0x00


	//----- nvinfo : EIATTR_KPARAM_INFO
	.align		4
.L_30041:
        /*006c*/ 	.byte	0x04, 0x17
        /*006e*/ 	.short	(.L_30043 - .L_30042)
.L_30042:
        /*0070*/ 	.word	0x00000000
        /*0074*/ 	.short	0x0010
        /*0076*/ 	.short	0x0070
        /*0078*/ 	.byte	0x00, 0xf0, 0x21, 0x00


	//----- nvinfo : EIATTR_KPARAM_INFO
	.align		4
.L_30043:
        /*007c*/ 	.byte	0x04, 0x17
        /*007e*/ 	.short	(.L_30045 - .L_30044)
.L_30044:
        /*0080*/ 	.word	0x00000000
        /*0084*/ 	.short	0x000f
        /*0086*/ 	.short	0x0068
        /*0088*/ 	.byte	0x00, 0xf0, 0x21, 0x00


	//----- nvinfo : EIATTR_KPARAM_INFO
	.align		4
.L_30045:
        /*008c*/ 	.byte	0x04, 0x17
        /*008e*/ 	.short	(.L_30047 - .L_30046)
.L_30046:
        /*0090*/ 	.word	0x00000000
        /*0094*/ 	.short	0x000e
        /*0096*/ 	.short	0x0060
        /*0098*/ 	.byte	0x00, 0xf0, 0x11, 0x00


	//----- nvinfo : EIATTR_KPARAM_INFO
	.align		4
.L_30047:
        /*009c*/ 	.byte	0x04, 0x17
        /*009e*/ 	.short	(.L_30049 - .L_30048)
.L_30048:
        /*00a0*/ 	.word	0x00000000
        /*00a4*/ 	.short	0x000d
        /*00a6*/ 	.short	0x005c
        /*00a8*/ 	.byte	0x00, 0xf0, 0x11, 0x00


	//----- nvinfo : EIATTR_KPARAM_INFO
	.align		4
.L_30049:
        /*00ac*/ 	.byte	0x04, 0x17
        /*00ae*/ 	.short	(.L_30051 - .L_30050)
.L_30050:
        /*00b0*/ 	.word	0x00000000
        /*00b4*/ 	.short	0x000c
        /*00b6*/ 	.short	0x0058
        /*00b8*/ 	.byte	0x00, 0xf0, 0x11, 0x00


	//----- nvinfo : EIATTR_KPARAM_INFO
	.align		4
.L_30051:
        /*00bc*/ 	.byte	0x04, 0x17
        /*00be*/ 	.short	(.L_30053 - .L_30052)
.L_30052:
        /*00c0*/ 	.word	0x00000000
        /*00c4*/ 	.short	0x000b
        /*00c6*/ 	.short	0x0050
        /*00c8*/ 	.byte	0x00, 0xf0, 0x21, 0x00


	//----- nvinfo : EIATTR_KPARAM_INFO
	.align		4
.L_30053:
        /*00cc*/ 	.byte	0x04, 0x17
        /*00ce*/ 	.short	(.L_30055 - .L_30054)
.L_30054:
        /*00d0*/ 	.word	0x00000000
        /*00d4*/ 	.short	0x000a
        /*00d6*/ 	.short	0x0048
        /*00d8*/ 	.byte	0x00, 0xf0, 0x11, 0x00


	//----- nvinfo : EIATTR_KPARAM_INFO
	.align		4
.L_30055:
        /*00dc*/ 	.byte	0x04, 0x17
        /*00de*/ 	.short	(.L_30057 - .L_30056)
.L_30056:
        /*00e0*/ 	.word	0x00000000
        /*00e4*/ 	.short	0x0009
        /*00e6*/ 	.short	0x0040
        /*00e8*/ 	.byte	0x00, 0xf0, 0x21, 0x00


	//----- nvinfo : EIATTR_KPARAM_INFO
	.align		4
.L_30057:
        /*00ec*/ 	.byte	0x04, 0x17
        /*00ee*/ 	.short	(.L_30059 - .L_30058)
.L_30058:
        /*00f0*/ 	.word	0x00000000
        /*00f4*/ 	.short	0x0008
        /*00f6*/ 	.short	0x0038
        /*00f8*/ 	.byte	0x00, 0xf0, 0x21, 0x00


	//----- nvinfo : EIATTR_KPARAM_INFO
	.align		4
.L_30059:
        /*00fc*/ 	.byte	0x04, 0x17
        /*00fe*/ 	.short	(.L_30061 - .L_30060)
.L_30060:
        /*0100*/ 	.word	0x00000000
        /*0104*/ 	.short	0x0007
        /*0106*/ 	.short	0x0034
        /*0108*/ 	.byte	0x00, 0xf0, 0x11, 0x00


	//----- nvinfo : EIATTR_KPARAM_INFO
	.align		4
.L_30061:
        /*010c*/ 	.byte	0x04, 0x17
        /*010e*/ 	.short	(.L_30063 - .L_30062)
.L_30062:
        /*0110*/ 	.word	0x00000000
        /*0114*/ 	.short	0x0006
        /*0116*/ 	.short	0x0030
        /*0118*/ 	.byte	0x00, 0xf0, 0x11, 0x00


	//----- nvinfo : EIATTR_KPARAM_INFO
	.align		4
.L_30063:
        /*011c*/ 	.byte	0x04, 0x17
        /*011e*/ 	.short	(.L_30065 - .L_30064)
.L_30064:
        /*0120*/ 	.word	0x00000000
        /*0124*/ 	.short	0x0005
        /*0126*/ 	.short	0x0028
        /*0128*/ 	.byte	0x00, 0xf0, 0x21, 0x00


	//----- nvinfo : EIATTR_KPARAM_INFO
	.align		4
.L_30065:
        /*012c*/ 	.byte	0x04, 0x17
        /*012e*/ 	.short	(.L_30067 - .L_30066)
.L_30066:
        /*0130*/ 	.word	0x00000000
        /*0134*/ 	.short	0x0004
        /*0136*/ 	.short	0x0020
        /*0138*/ 	.byte	0x00, 0xf0, 0x21, 0x00


	//----- nvinfo : EIATTR_KPARAM_INFO
	.align		4
.L_30067:
        /*013c*/ 	.byte	0x04, 0x17
        /*013e*/ 	.short	(.L_30069 - .L_30068)
.L_30068:
        /*0140*/ 	.word	0x00000000
        /*0144*/ 	.short	0x0003
        /*0146*/ 	.short	0x0018
        /*0148*/ 	.byte	0x00, 0xf0, 0x21, 0x00


	//----- nvinfo : EIATTR_KPARAM_INFO
	.align		4
.L_30069:
        /*014c*/ 	.byte	0x04, 0x17
        /*014e*/ 	.short	(.L_30071 - .L_30070)
.L_30070:
        /*0150*/ 	.word	0x00000000
        /*0154*/ 	.short	0x0002
        /*0156*/ 	.short	0x0010
        /*0158*/ 	.byte	0x00, 0xf0, 0x21, 0x00


	//----- nvinfo : EIATTR_KPARAM_INFO
	.align		4
.L_30071:
        /*015c*/ 	.byte	0x04, 0x17
        /*015e*/ 	.short	(.L_30073 - .L_30072)
.L_30072:
        /*0160*/ 	.word	0x00000000
        /*0164*/ 	.short	0x0001
        /*0166*/ 	.short	0x0008
        /*0168*/ 	.byte	0x00, 0xf0, 0x21, 0x00


	//----- nvinfo : EIATTR_KPARAM_INFO
	.align		4
.L_30073:
        /*016c*/ 	.byte	0x04, 0x17
        /*016e*/ 	.short	(.L_30075 - .L_30074)
.L_30074:
        /*0170*/ 	.word	0x00000000
        /*0174*/ 	.short	0x0000
        /*0176*/ 	.short	0x0000
        /*0178*/ 	.byte	0x00, 0xf0, 0x21, 0x00


	//----- nvinfo : EIATTR_MAXREG_COUNT
	.align		4
.L_30075:
        /*017c*/ 	.byte	0x03, 0x1b
        /*017e*/ 	.short	0x00ff


	//----- nvinfo : EIATTR_NUM_BARRIERS
	.align		4
        /*0180*/ 	.byte	0x02, 0x4c
        /*0182*/ 	.byte	0x01
	.zero		1


	//----- nvinfo : EIATTR_MERCURY_ISA_VERSION
	.align		4
        /*0184*/ 	.byte	0x03, 0x5f
        /*0186*/ 	.short	0x0000


	//----- nvinfo : EIATTR_COOP_GROUP_MASK_REGIDS
	.align		4
        /*0188*/ 	.byte	0x04, 0x29
        /*018a*/ 	.short	(.L_30077 - .L_30076)


	//   ....[0]....
.L_30076:
        /*018c*/ 	.word	0xffffffff


	//   ....[1]....
        /*0190*/ 	.word	0xffffffff


	//   ....[2]....
        /*0194*/ 	.word	0xffffffff


	//   ....[3]....
        /*0198*/ 	.word	0xffffffff


	//   ....[4]....
        /*019c*/ 	.word	0xffffffff


	//   ....[5]....
        /*01a0*/ 	.word	0xffffffff


	//   ....[6]....
        /*01a4*/ 	.word	0xffffffff


	//   ....[7]....
        /*01a8*/ 	.word	0xffffffff


	//   ....[8]....
        /*01ac*/ 	.word	0xffffffff


	//   ....[9]....
        /*01b0*/ 	.word	0xffffffff


	//   ....[10]....
        /*01b4*/ 	.word	0xffffffff


	//   ....[11]....
        /*01b8*/ 	.word	0xffffffff


	//   ....[12]....
        /*01bc*/ 	.word	0xffffffff


	//   ....[13]....
        /*01c0*/ 	.word	0xffffffff


	//   ....[14]....
        /*01c4*/ 	.word	0xffffffff


	//   ....[15]....
        /*01c8*/ 	.word	0xffffffff


	//   ....[16]....
        /*01cc*/ 	.word	0xffffffff


	//   ....[17]....
        /*01d0*/ 	.word	0xffffffff


	//   ....[18]....
        /*01d4*/ 	.word	0xffffffff


	//   ....[19]....
        /*01d8*/ 	.word	0xffffffff


	//   ....[20]....
        /*01dc*/ 	.word	0xffffffff


	//   ....[21]....
        /*01e0*/ 	.word	0xffffffff


	//   ....[22]....
        /*01e4*/ 	.word	0xffffffff


	//   ....[23]....
        /*01e8*/ 	.word	0xffffffff


	//   ....[24]....
        /*01ec*/ 	.word	0xffffffff


	//   ....[25]....
        /*01f0*/ 	.word	0xffffffff


	//   ....[26]....
        /*01f4*/ 	.word	0xffffffff


	//   ....[27]....
        /*01f8*/ 	.word	0xffffffff


	//   ....[28]....
        /*01fc*/ 	.word	0xffffffff


	//   ....[29]....
        /*0200*/ 	.word	0xffffffff


	//   ....[30]....
        /*0204*/ 	.word	0xffffffff


	//   ....[31]....
        /*0208*/ 	.word	0xffffffff


	//   ....[32]....
        /*020c*/ 	.word	0xffffffff


	//   ....[33]....
        /*0210*/ 	.word	0xffffffff


	//   ....[34]....
        /*0214*/ 	.word	0xffffffff


	//   ....[35]....
        /*0218*/ 	.word	0xffffffff


	//   ....[36]....
        /*021c*/ 	.word	0xffffffff


	//   ....[37]....
        /*0220*/ 	.word	0xffffffff


	//   ....[38]....
        /*0224*/ 	.word	0xffffffff


	//   ....[39]....
        /*0228*/ 	.word	0xffffffff


	//   ....[40]....
        /*022c*/ 	.word	0xffffffff


	//   ....[41]....
        /*0230*/ 	.word	0xffffffff


	//   ....[42]....
        /*0234*/ 	.word	0xffffffff


	//   ....[43]....
        /*0238*/ 	.word	0xffffffff


	//   ....[44]....
        /*023c*/ 	.word	0xffffffff


	//   ....[45]....
        /*0240*/ 	.word	0xffffffff


	//   ....[46]....
        /*0244*/ 	.word	0xffffffff


	//   ....[47]....
        /*0248*/ 	.word	0xffffffff


	//   ....[48]....
        /*024c*/ 	.word	0xffffffff


	//   ....[49]....
        /*0250*/ 	.word	0xffffffff


	//   ....[50]....
        /*0254*/ 	.word	0xffffffff


	//   ....[51]....
        /*0258*/ 	.word	0xffffffff


	//   ....[52]....
        /*025c*/ 	.word	0xffffffff


	//   ....[53]....
        /*0260*/ 	.word	0xffffffff


	//   ....[54]....
        /*0264*/ 	.word	0xffffffff


	//   ....[55]....
        /*0268*/ 	.word	0xffffffff


	//   ....[56]....
        /*026c*/ 	.word	0xffffffff


	//   ....[57]....
        /*0270*/ 	.word	0xffffffff


	//   ....[58]....
        /*0274*/ 	.word	0xffffffff


	//   ....[59]....
        /*0278*/ 	.word	0xffffffff


	//   ....[60]....
        /*027c*/ 	.word	0xffffffff


	//   ....[61]....
        /*0280*/ 	.word	0xffffffff


	//   ....[62]....
        /*0284*/ 	.word	0xffffffff


	//   ....[63]....
        /*0288*/ 	.word	0xffffffff


	//   ....[64]....
        /*028c*/ 	.word	0xffffffff


	//   ....[65]....
        /*0290*/ 	.word	0xffffffff


	//   ....[66]....
        /*0294*/ 	.word	0xffffffff


	//   ....[67]....
        /*0298*/ 	.word	0xffffffff


	//   ....[68]....
        /*029c*/ 	.word	0xffffffff


	//   ....[69]....
        /*02a0*/ 	.word	0xffffffff


	//   ....[70]....
        /*02a4*/ 	.word	0xffffffff


	//   ....[71]....
        /*02a8*/ 	.word	0xffffffff


	//   ....[72]....
        /*02ac*/ 	.word	0xffffffff


	//   ....[73]....
        /*02b0*/ 	.word	0xffffffff


	//   ....[74]....
        /*02b4*/ 	.word	0xffffffff


	//   ....[75]....
        /*02b8*/ 	.word	0xffffffff


	//   ....[76]....
        /*02bc*/ 	.word	0xffffffff


	//   ....[77]....
        /*02c0*/ 	.word	0xffffffff


	//   ....[78]....
        /*02c4*/ 	.word	0xffffffff


	//   ....[79]....
        /*02c8*/ 	.word	0xffffffff


	//   ....[80]....
        /*02cc*/ 	.word	0xffffffff


	//   ....[81]....
        /*02d0*/ 	.word	0xffffffff


	//   ....[82]....
        /*02d4*/ 	.word	0xffffffff


	//   ....[83]....
        /*02d8*/ 	.word	0xffffffff


	//   ....[84]....
        /*02dc*/ 	.word	0xffffffff


	//   ....[85]....
        /*02e0*/ 	.word	0xffffffff


	//   ....[86]....
        /*02e4*/ 	.word	0xffffffff


	//   ....[87]....
        /*02e8*/ 	.word	0xffffffff


	//   ....[88]....
        /*02ec*/ 	.word	0xffffffff


	//   ....[89]....
        /*02f0*/ 	.word	0xffffffff


	//   ....[90]....
        /*02f4*/ 	.word	0xffffffff


	//   ....[91]....
        /*02f8*/ 	.word	0xffffffff


	//   ....[92]....
        /*02fc*/ 	.word	0xffffffff


	//   ....[93]....
        /*0300*/ 	.word	0xffffffff


	//   ....[94]....
        /*0304*/ 	.word	0xffffffff


	//   ....[95]....
        /*0308*/ 	.word	0xffffffff


	//   ....[96]....
        /*030c*/ 	.word	0xffffffff


	//   ....[97]....
        /*0310*/ 	.word	0xffffffff


	//   ....[98]....
        /*0314*/ 	.word	0xffffffff


	//   ....[99]....
        /*0318*/ 	.word	0xffffffff


	//   ....[100]....
        /*031c*/ 	.word	0xffffffff


	//   ....[101]....
        /*0320*/ 	.word	0xffffffff


	//   ....[102]....
        /*0324*/ 	.word	0xffffffff


	//   ....[103]....
        /*0328*/ 	.word	0xffffffff


	//   ....[104]....
        /*032c*/ 	.word	0xffffffff


	//   ....[105]....
        /*0330*/ 	.word	0xffffffff


	//   ....[106]....
        /*0334*/ 	.word	0xffffffff


	//   ....[107]....
        /*0338*/ 	.word	0xffffffff


	//   ....[108]....
        /*033c*/ 	.word	0xffffffff


	//   ....[109]....
        /*0340*/ 	.word	0xffffffff


	//   ....[110]....
        /*0344*/ 	.word	0xffffffff


	//   ....[111]....
        /*0348*/ 	.word	0xffffffff


	//----- nvinfo : EIATTR_COOP_GROUP_INSTR_OFFSETS
	.align		4
.L_30077:
        /*034c*/ 	.byte	0x04, 0x28
        /*034e*/ 	.short	(.L_30079 - .L_30078)


	//   ....[0]....
.L_30078:
        /*0350*/ 	.word	0x00002510


	//   ....[1]....
        /*0354*/ 	.word	0x00002560


	//   ....[2]....
        /*0358*/ 	.word	0x00002580


	//   ....[3]....
        /*035c*/ 	.word	0x000025b0


	//   ....[4]....
        /*0360*/ 	.word	0x000025e0


	//   ....[5]....
        /*0364*/ 	.word	0x00002640


	//   ....[6]....
        /*0368*/ 	.word	0x00002660


	//   ....[7]....
        /*036c*/ 	.word	0x00002680


	//   ....[8]....
        /*0370*/ 	.word	0x000034d0


	//   ....[9]....
        /*0374*/ 	.word	0x00003530


	//   ....[10]....
        /*0378*/ 	.word	0x00003560


	//   ....[11]....
        /*037c*/ 	.word	0x00003580


	//   ....[12]....
        /*0380*/ 	.word	0x000035a0


	//   ....[13]....
        /*0384*/ 	.word	0x000035f0


	//   ....[14]....
        /*0388*/ 	.word	0x00003610


	//   ....[15]....
        /*038c*/ 	.word	0x00003630


	//   ....[16]....
        /*0390*/ 	.word	0x000071c0


	//   ....[17]....
        /*0394*/ 	.word	0x00007200


	//   ....[18]....
        /*0398*/ 	.word	0x00007210


	//   ....[19]....
        /*039c*/ 	.word	0x00007220


	//   ....[20]....
        /*03a0*/ 	.word	0x00007230


	//   ....[21]....
        /*03a4*/ 	.word	0x00007240


	//   ....[22]....
        /*03a8*/ 	.word	0x00007250


	//   ....[23]....
        /*03ac*/ 	.word	0x00007270


	//   ....[24]....
        /*03b0*/ 	.word	0x00007290


	//   ....[25]....
        /*03b4*/ 	.word	0x000072b0


	//   ....[26]....
        /*03b8*/ 	.word	0x000072d0


	//   ....[27]....
        /*03bc*/ 	.word	0x000072f0


	//   ....[28]....
        /*03c0*/ 	.word	0x00007310


	//   ....[29]....
        /*03c4*/ 	.word	0x00007330


	//   ....[30]....
        /*03c8*/ 	.word	0x00007350


	//   ....[31]....
        /*03cc*/ 	.word	0x00007370


	//   ....[32]....
        /*03d0*/ 	.word	0x00007390


	//   ....[33]....
        /*03d4*/ 	.word	0x000073b0


	//   ....[34]....
        /*03d8*/ 	.word	0x000073d0


	//   ....[35]....
        /*03dc*/ 	.word	0x000073f0


	//   ....[36]....
        /*03e0*/ 	.word	0x00007410


	//   ....[37]....
        /*03e4*/ 	.word	0x00007430


	//   ....[38]....
        /*03e8*/ 	.word	0x00007450


	//   ....[39]....
        /*03ec*/ 	.word	0x00007470


	//   ....[40]....
        /*03f0*/ 	.word	0x00007490


	//   ....[41]....
        /*03f4*/ 	.word	0x000074b0


	//   ....[42]....
        /*03f8*/ 	.word	0x000074d0


	//   ....[43]....
        /*03fc*/ 	.word	0x000074f0


	//   ....[44]....
        /*0400*/ 	.word	0x00007520


	//   ....[45]....
        /*0404*/ 	.word	0x00007550


	//   ....[46]....
        /*0408*/ 	.word	0x00007570


	//   ....[47]....
        /*040c*/ 	.word	0x00007590


	//   ....[48]....
        /*0410*/ 	.word	0x000075b0


	//   ....[49]....
        /*0414*/ 	.word	0x000075d0


	//   ....[50]....
        /*0418*/ 	.word	0x000075f0


	//   ....[51]....
        /*041c*/ 	.word	0x00007610


	//   ....[52]....
        /*0420*/ 	.word	0x00007630


	//   ....[53]....
        /*0424*/ 	.word	0x00007650


	//   ....[54]....
        /*0428*/ 	.word	0x00007670


	//   ....[55]....
        /*042c*/ 	.word	0x00007690


	//   ....[56]....
        /*0430*/ 	.word	0x000076b0


	//   ....[57]....
        /*0434*/ 	.word	0x000076d0


	//   ....[58]....
        /*0438*/ 	.word	0x000076f0


	//   ....[59]....
        /*043c*/ 	.word	0x00007710


	//   ....[60]....
        /*0440*/ 	.word	0x00007740


	//   ....[61]....
        /*0444*/ 	.word	0x00007760


	//   ....[62]....
        /*0448*/ 	.word	0x00007780


	//   ....[63]....
        /*044c*/ 	.word	0x000077a0


	//   ....[64]....
        /*0450*/ 	.word	0x000077c0


	//   ....[65]....
        /*0454*/ 	.word	0x000077e0


	//   ....[66]....
        /*0458*/ 	.word	0x000077f0


	//   ....[67]....
        /*045c*/ 	.word	0x00007810


	//   ....[68]....
        /*0460*/ 	.word	0x00007830


	//   ....[69]....
        /*0464*/ 	.word	0x00007850


	//   ....[70]....
        /*0468*/ 	.word	0x00007870


	//   ....[71]....
        /*046c*/ 	.word	0x00007890


	//   ....[72]....
        /*0470*/ 	.word	0x000078b0


	//   ....[73]....
        /*0474*/ 	.word	0x000078d0


	//   ....[74]....
        /*0478*/ 	.word	0x000078f0


	//   ....[75]....
        /*047c*/ 	.word	0x00007910


	//   ....[76]....
        /*0480*/ 	.word	0x00007930


	//   ....[77]....
        /*0484*/ 	.word	0x00007950


	//   ....[78]....
        /*0488*/ 	.word	0x00007970


	//   ....[79]....
        /*048c*/ 	.word	0x00007990


	//   ....[80]....
        /*0490*/ 	.word	0x000079b0


	//   ....[81]....
        /*0494*/ 	.word	0x000079d0


	//   ....[82]....
        /*0498*/ 	.word	0x000079f0


	//   ....[83]....
        /*049c*/ 	.word	0x00007a10


	//   ....[84]....
        /*04a0*/ 	.word	0x00007a30


	//   ....[85]....
        /*04a4*/ 	.word	0x00007a50


	//   ....[86]....
        /*04a8*/ 	.word	0x00007a70


	//   ....[87]....
        /*04ac*/ 	.word	0x00007a90


	//   ....[88]....
        /*04b0*/ 	.word	0x00007ac0


	//   ....[89]....
        /*04b4*/ 	.word	0x00007ae0


	//   ....[90]....
        /*04b8*/ 	.word	0x00007b00


	//   ....[91]....
        /*04bc*/ 	.word	0x00007b20


	//   ....[92]....
        /*04c0*/ 	.word	0x00007b40


	//   ....[93]....
        /*04c4*/ 	.word	0x00007b60


	//   ....[94]....
        /*04c8*/ 	.word	0x00007b70


	//   ....[95]....
        /*04cc*/ 	.word	0x00007b80


	//   ....[96]....
        /*04d0*/ 	.word	0x00007b90


	//   ....[97]....
        /*04d4*/ 	.word	0x00007ba0


	//   ....[98]....
        /*04d8*/ 	.word	0x00007bc0


	//   ....[99]....
        /*04dc*/ 	.word	0x00007bf0


	//   ....[100]....
        /*04e0*/ 	.word	0x00007c20


	//   ....[101]....
        /*04e4*/ 	.word	0x00007c50


	//   ....[102]....
        /*04e8*/ 	.word	0x00007c70


	//   ....[103]....
        /*04ec*/ 	.word	0x00007c90


	//   ....[104]....
        /*04f0*/ 	.word	0x00007cb0


	//   ....[105]....
        /*04f4*/ 	.word	0x00007cd0


	//   ....[106]....
        /*04f8*/ 	.word	0x00007cf0


	//   ....[107]....
        /*04fc*/ 	.word	0x00007d10


	//   ....[108]....
        /*0500*/ 	.word	0x00007d30


	//   ....[109]....
        /*0504*/ 	.word	0x00007d50


	//   ....[110]....
        /*0508*/ 	.word	0x00007d70


	//   ....[111]....
        /*050c*/ 	.word	0x00007d90


	//----- nvinfo : EIATTR_EXIT_INSTR_OFFSETS
	.align		4
.L_30079:
        /*0510*/ 	.byte	0x04, 0x1c
        /*0512*/ 	.short	(.L_30081 - .L_30080)


	//   ....[0]....
.L_30080:
        /*0514*/ 	.word	0x000000e0


	//   ....[1]....
        /*0518*/ 	.word	0x00008c40


	//   ....[2]....
        /*051c*/ 	.word	0x00008c50


	//   ....[3]....
        /*0520*/ 	.word	0x00009980


	//----- nvinfo : EIATTR_CTAIDZ_USED
	.align		4
.L_30081:
        /*0524*/ 	.byte	0x01, 0x04
	.zero		2


	//----- nvinfo : EIATTR_CRS_STACK_SIZE
	.align		4
        /*0528*/ 	.byte	0x04, 0x1e
        /*052a*/ 	.short	(.L_30083 - .L_30082)
.L_30082:
        /*052c*/ 	.word	0x00000000
.L_30083:


//--------------------- .nv.info._ZN4vllm25paged_attention_v2_kernelIffLi120ELi32ELi128ELNS_18Fp8KVCacheDataTypeE0ELb0ELi512EEEvPfS2_PT_PKS3_PKT0_S9_ifPKiSB_iPKfiiiSD_SD_iiiii --------------------------
	.section	.nv.info._ZN4vllm25paged_attention_v2_kernelIffLi120ELi32ELi128ELNS_18Fp8KVCacheDataTypeE0ELb0ELi512EEEvPfS2_PT_PKS3_PKT0_S9_ifPKiSB_iPKfiiiSD_SD_iiiii,"",@"SHT_CUDA_INFO"
	.sectionflags	@""
	.align	4


	//----- nvinfo : EIATTR_CUDA_API_VERSION
	.align		4
        /*0000*/ 	.byte	0x04, 0x37
        /*0002*/ 	.short	(.L_30085 - .L_30084)
.L_30084:
        /*0004*/ 	.word	0x00000082


	//----- nvinfo : EIATTR_SW2861232_WAR
	.align		4
.L_30085:
        /*0008*/ 	.byte	0x01, 0x35
	.zero		2


	//----- nvinfo : EIATTR_PARAM_CBANK
	.align		4
        /*000c*/ 	.byte	0x04, 0x0a
        /*000e*/ 	.short	(.L_30087 - .L_30086)
	.align		4
.L_30086:
        /*0010*/ 	.word	index@(.nv.constant0._ZN4vllm25paged_attention_v2_kernelIffLi120ELi32ELi128ELNS_18Fp8KVCacheDataTypeE0ELb0ELi512EEEvPfS2_PT_PKS3_PKT0_S9_ifPKiSB_iPKfiiiSD_SD_iiiii)
        /*0014*/ 	.short	0x0160
        /*0016*/ 	.short	0x008c


	//----- nvinfo : EIATTR_CBANK_PARAM_SIZE
	.align		4
.L_30087:
        /*0018*/ 	.byte	0x03, 0x19
        /*001a*/ 	.short	0x008c


	//----- nvinfo : EIATTR_KPARAM_INFO
	.align		4
        /*001c*/ 	.byte	0x04, 0x17
        /*001e*/ 	.short	(.L_30089 - .L_30088)
.L_30088:
        /*0020*/ 	.word	0x00000000
        /*0024*/ 	.short	0x0015
        /*0026*/ 	.short	0x0088
        /*0028*/ 	.byte	0x00, 0xf0, 0x11, 0x00


	//----- nvinfo : EIATTR_KPARAM_INFO
	.align		4
.L_30089:
        /*002c*/ 	.byte	0x04, 0x17
        /*002e*/ 	.short	(.L_30091 - .L_30090)
.L_30090:
        /*0030*/ 	.word	0x00000000
        /*0034*/ 	.short	0x0014
        /*0036*/ 	.short	0x0084
        /*0038*/ 	.byte	0x00, 0xf0, 0x11, 0x00


	//----- nvinfo : EIATTR_KPARAM_INFO
	.align		4
.L_30091:
        /*003c*/ 	.byte	0x04, 0x17
        /*003e*/ 	.short	(.L_30093 - .L_30092)
.L_30092:
        /*0040*/ 	.word	0x00000000
        /*0044*/ 	.short	0x0013
        /*0046*/ 	.short	0x0080
        /*0048*/ 	.byte	0x00, 0xf0, 0x11, 0x00


	//----- nvinfo : EIATTR_KPARAM_INFO
	.align		4
.L_30093:
        /*004c*/ 	.byte	0x04, 0x17
        /*004e*/ 	.short	(.L_30095 - .L_30094)
.L_30094:
        /*0050*/ 	.word	0x00000000
        /*0054*/ 	.short	0x0012
        /*0056*/ 	.short	0x007c
        /*0058*/ 	.byte	0x00, 0xf0, 0x11, 0x00


	//----- nvinfo : EIATTR_KPARAM_INFO
	.align		4
.L_30095:
        /*005c*/ 	.byte	0x04, 0x17
        /*005e*/ 	.short	(.L_30097 - .L_30096)
.L_30096:
        /*0060*/ 	.word	0x00000000
        /*0064*/ 	.short	0x0011
        /*0066*/ 	.short	0x0078
        /*0068*/ 	.byte	0x00, 0xf0, 0x11, 0x00


	//----- nvinfo : EIATTR_KPARAM_INFO
	.align		4
.L_30097:
        /*006c*/ 	.byte	0x04, 0x17
        /*006e*/ 	.short	(.L_30099 - .L_30098)
.L_30098:
        /*0070*/ 	.word	0x00000000
        /*0074*/ 	.short	0x0010
        /*0076*/ 	.short	0x0070
        /*0078*/ 	.byte	0x00, 0xf0, 0x21, 0x00


	//----- nvinfo : EIATTR_KPARAM_INFO
	.align		4
.L_30099:
        /*007c*/ 	.byte	0x04, 0x17
        /*007e*/ 	.short	(.L_30101 - .L_30100)
.L_30100:
        /*0080*/ 	.word	0x00000000
        /*0084*/ 	.short	0x000f
        /*0086*/ 	.short	0x0068
        /*0088*/ 	.byte	0x00, 0xf0, 0x21, 0x00


	//----- nvinfo : EIATTR_KPARAM_INFO
	.align		4
.L_30101:
        /*008c*/ 	.byte	0x04, 0x17
        /*008e*/ 	.short	(.L_30103 - .L_30102)
.L_30102:
        /*0090*/ 	.word	0x00000000
        /*0094*/ 	.short	0x000e
        /*0096*/ 	.short	0x0060
        /*0098*/ 	.byte	0x00, 0xf0, 0x11, 0x00


	//----- nvinfo : EIATTR_KPARAM_INFO
	.align		4
.L_30103:
        /*009c*/ 	.byte	0x04, 0x17
        /*009e*/ 	.short	(.L_30105 - .L_30104)
.L_30104:
        /*00a0*/ 	.word	0x00000000
        /*00a4*/ 	.short	0x000d
        /*00a6*/ 	.short	0x005c
        /*00a8*/ 	.byte	0x00, 0xf0, 0x11, 0x00


	//----- nvinfo : EIATTR_KPARAM_INFO
	.align		4
.L_30105:
        /*00ac*/ 	.byte	0x04, 0x17
        /*00ae*/ 	.short	(.L_30107 - .L_30106)
.L_30106:
        /*00b0*/ 	.word	0x00000000
        /*00b4*/ 	.short	0x000c
        /*00b6*/ 	.short	0x0058
        /*00b8*/ 	.byte	0x00, 0xf0, 0x11, 0x00


	//----- nvinfo : EIATTR_KPARAM_INFO
	.align		4
.L_30107:
        /*00bc*/ 	.byte	0x04, 0x17
        /*00be*/ 	.short	(.L_30109 - .L_30108)
.L_30108:
        /*00c0*/ 	.word	0x00000000
        /*00c4*/ 	.short	0x000b
        /*00c6*/ 	.short	0x0050
        /*00c8*/ 	.byte	0x00, 0xf0, 0x21, 0x00


	//----- nvinfo : EIATTR_KPARAM_INFO
	.align		4
.L_30109:
        /*00cc*/ 	.byte	0x04, 0x17
        /*00ce*/ 	.short	(.L_30111 - .L_30110)
.L_30110:
        /*00d0*/ 	.word	0x00000000
        /*00d4*/ 	.short	0x000a
        /*00d6*/ 	.short	0x0048
        /*00d8*/ 	.byte	0x00, 0xf0, 0x11, 0x00


	//----- nvinfo : EIATTR_KPARAM_INFO
	.align		4
.L_30111:
        /*00dc*/ 	.byte	0x04, 0x17
        /*00de*/ 	.short	(.L_30113 - .L_30112)
.L_30112:
        /*00e0*/ 	.word	0x00000000
        /*00e4*/ 	.short	0x0009
        /*00e6*/ 	.short	0x0040
        /*00e8*/ 	.byte	0x00, 0xf0, 0x21, 0x00


	//----- nvinfo : EIATTR_KPARAM_INFO
	.align		4
.L_30113:
        /*00ec*/ 	.byte	0x04, 0x17
        /*00ee*/ 	.short	(.L_30115 - .L_30114)
.L_30114:
        /*00f0*/ 	.word	0x00000000
        /*00f4*/ 	.short	0x0008
        /*00f6*/ 	.short	0x0038
        /*00f8*/ 	.byte	0x00, 0xf0, 0x21, 0x00


	//----- nvinfo : EIATTR_KPARAM_INFO
	.align		4
.L_30115:
        /*00fc*/ 	.byte	0x04, 0x17
        /*00fe*/ 	.short	(.L_30117 - .L_30116)
.L_30116:
        /*0100*/ 	.word	0x00000000
        /*0104*/ 	.short	0x0007
        /*0106*/ 	.short	0x0034
        /*0108*/ 	.byte	0x00, 0xf0, 0x11, 0x00


	//----- nvinfo : EIATTR_KPARAM_INFO
	.align		4
.L_30117:
        /*010c*/ 	.byte	0x04, 0x17
        /*010e*/ 	.short	(.L_30119 - .L_30118)
.L_30118:
        /*0110*/ 	.word	0x00000000
        /*0114*/ 	.short	0x0006
        /*0116*/ 	.short	0x0030
        /*0118*/ 	.byte	0x00, 0xf0, 0x11, 0x00


	//----- nvinfo : EIATTR_KPARAM_INFO
	.align		4
.L_30119:
        /*011c*/ 	.byte	0x04, 0x17
        /*011e*/ 	.short	(.L_30121 - .L_30120)
.L_30120:
        /*0120*/ 	.word	0x00000000
        /*0124*/ 	.short	0x0005
        /*0126*/ 	.short	0x0028
        /*0128*/ 	.byte	0x00, 0xf0, 0x21, 0x00


	//----- nvinfo : EIATTR_KPARAM_INFO
	.align		4
.L_30121:
        /*012c*/ 	.byte	0x04, 0x17
        /*012e*/ 	.short	(.L_30123 - .L_30122)
.L_30122:
        /*0130*/ 	.word	0x00000000
        /*0134*/ 	.short	0x0004
        /*0136*/ 	.short	0x0020
        /*0138*/ 	.byte	0x00, 0xf0, 0x21, 0x00


	//----- nvinfo : EIATTR_KPARAM_INFO
	.align		4
.L_30123:
        /*013c*/ 	.byte	0x04, 0x17
        /*013e*/ 	.short	(.L_30125 - .L_30124)
.L_30124:
        /*0140*/ 	.word	0x00000000
        /*0144*/ 	.short	0x0003
        /*0146*/ 	.short	0x0018
        /*0148*/ 	.byte	0x00, 0xf0, 0x21, 0x00


	//----- nvinfo : EIATTR_KPARAM_INFO
	.align		4
.L_30125:
        /*014c*/ 	.byte	0x04, 0x17
        /*014e*/ 	.short	(.L_30127 - .L_30126)
.L_30126:
        /*0150*/ 	.word	0x00000000
        /*0154*/ 	.short	0x0002
        /*0156*/ 	.short	0x0010
        /*0158*/ 	.byte	0x00, 0xf0, 0x21, 0x00


	//----- nvinfo : EIATTR_KPARAM_INFO
	.align		4
.L_30127:
        /*015c*/ 	.byte	0x04, 0x17
        /*015e*/ 	.short	(.L_30129 - .L_30128)
.L_30128:
        /*0160*/ 	.word	0x00000000
        /*0164*/ 	.short	0x0001
        /*0166*/ 	.short	0x0008
        /*0168*/ 	.byte	0x00, 0xf0, 0x21, 0x00


	//----- nvinfo : EIATTR_KPARAM_INFO
	.align		4
.L_30129:
        /*016c*/ 	.byte	0x04, 0x17
        /*016e*/ 	.short	(.L_30131 - .L_30130)
.L_30130:
        /*0170*/ 	.word	0x00000000
        /*0174*/ 	.short	0x0000
        /*0176*/ 	.short	0x0000
        /*0178*/ 	.byte	0x00, 0xf0, 0x21, 0x00


	//----- nvinfo : EIATTR_MAXREG_COUNT
	.align		4
.L_30131:
        /*017c*/ 	.byte	0x03, 0x1b
        /*017e*/ 	.short	0x00ff


	//----- nvinfo : EIATTR_NUM_BARRIERS
	.align		4
        /*0180*/ 	.byte	0x02, 0x4c
        /*0182*/ 	.byte	0x01
	.zero		1


	//----- nvinfo : EIATTR_MERCURY_ISA_VERSION
	.align		4
        /*0184*/ 	.byte	0x03, 0x5f
        /*0186*/ 	.short	0x0000


	//----- nvinfo : EIATTR_COOP_GROUP_MASK_REGIDS
	.align		4
        /*0188*/ 	.byte	0x04, 0x29
        /*018a*/ 	.short	(.L_30133 - .L_30132)


	//   ....[0]....
.L_30132:
        /*018c*/ 	.word	0xffffffff


	//   ....[1]....
        /*0190*/ 	.word	0xffffffff


	//   ....[2]....
        /*0194*/ 	.word	0xffffffff


	//   ....[3]....
        /*0198*/ 	.word	0xffffffff


	//   ....[4]....
        /*019c*/ 	.word	0xffffffff


	//   ....[5]....
        /*01a0*/ 	.word	0xffffffff


	//   ....[6]....
        /*01a4*/ 	.word	0xffffffff


	//   ....[7]....
        /*01a8*/ 	.word	0xffffffff


	//   ....[8]....
        /*01ac*/ 	.word	0xffffffff


	//   ....[9]....
        /*01b0*/ 	.word	0xffffffff


	//   ....[10]....
        /*01b4*/ 	.word	0xffffffff


	//   ....[11]....
        /*01b8*/ 	.word	0xffffffff


	//   ....[12]....
        /*01bc*/ 	.word	0xffffffff


	//   ....[13]....
        /*01c0*/ 	.word	0xffffffff


	//   ....[14]....
        /*01c4*/ 	.word	0xffffffff


	//   ....[15]....
        /*01c8*/ 	.word	0xffffffff


	//   ....[16]....
        /*01cc*/ 	.word	0xffffffff


	//   ....[17]....
        /*01d0*/ 	.word	0xffffffff


	//   ....[18]....
        /*01d4*/ 	.word	0xffffffff


	//   ....[19]....
        /*01d8*/ 	.word	0xffffffff


	//   ....[20]....
        /*01dc*/ 	.word	0xffffffff


	//   ....[21]....
        /*01e0*/ 	.word	0xffffffff


	//   ....[22]....
        /*01e4*/ 	.word	0xffffffff


	//   ....[23]....
        /*01e8*/ 	.word	0xffffffff


	//   ....[24]....
        /*01ec*/ 	.word	0xffffffff


	//   ....[25]....
        /*01f0*/ 	.word	0xffffffff


	//   ....[26]....
        /*01f4*/ 	.word	0xffffffff


	//   ....[27]....
        /*01f8*/ 	.word	0xffffffff


	//   ....[28]....
        /*01fc*/ 	.word	0xffffffff


	//   ....[29]....
        /*0200*/ 	.word	0xffffffff


	//   ....[30]....
        /*0204*/ 	.word	0xffffffff


	//   ....[31]....
        /*0208*/ 	.word	0xffffffff


	//   ....[32]....
        /*020c*/ 	.word	0xffffffff


	//   ....[33]....
        /*0210*/ 	.word	0xffffffff


	//   ....[34]....
        /*0214*/ 	.word	0xffffffff


	//   ....[35]....
        /*0218*/ 	.word	0xffffffff


	//   ....[36]....
        /*021c*/ 	.word	0xffffffff


	//   ....[37]....
        /*0220*/ 	.word	0xffffffff


	//   ....[38]....
        /*0224*/ 	.word	0xffffffff


	//   ....[39]....
        /*0228*/ 	.word	0xffffffff


	//   ....[40]....
        /*022c*/ 	.word	0xffffffff


	//   ....[41]....
        /*0230*/ 	.word	0xffffffff


	//   ....[42]....
        /*0234*/ 	.word	0xffffffff


	//   ....[43]....
        /*0238*/ 	.word	0xffffffff


	//   ....[44]....
        /*023c*/ 	.word	0xffffffff


	//   ....[45]....
        /*0240*/ 	.word	0xffffffff


	//   ....[46]....
        /*0244*/ 	.word	0xffffffff


	//   ....[47]....
        /*0248*/ 	.word	0xffffffff


	//   ....[48]....
        /*024c*/ 	.word	0xffffffff


	//   ....[49]....
        /*0250*/ 	.word	0xffffffff


	//   ....[50]....
        /*0254*/ 	.word	0xffffffff


	//   ....[51]....
        /*0258*/ 	.word	0xffffffff


	//   ....[52]....
        /*025c*/ 	.word	0xffffffff


	//   ....[53]....
        /*0260*/ 	.word	0xffffffff


	//   ....[54]....
        /*0264*/ 	.word	0xffffffff


	//   ....[55]....
        /*0268*/ 	.word	0xffffffff


	//   ....[56]....
        /*026c*/ 	.word	0xffffffff


	//   ....[57]....
        /*0270*/ 	.word	0xffffffff


	//   ....[58]....
        /*0274*/ 	.word	0xffffffff


	//   ....[59]....
        /*0278*/ 	.word	0xffffffff


	//   ....[60]....
        /*027c*/ 	.word	0xffffffff


	//   ....[61]....
        /*0280*/ 	.word	0xffffffff


	//   ....[62]....
        /*0284*/ 	.word	0xffffffff


	//   ....[63]....
        /*0288*/ 	.word	0xffffffff


	//   ....[64]....
        /*028c*/ 	.word	0xffffffff


	//   ....[65]....
        /*0290*/ 	.word	0xffffffff


	//   ....[66]....
        /*0294*/ 	.word	0xffffffff


	//   ....[67]....
        /*0298*/ 	.word	0xffffffff


	//   ....[68]....
        /*029c*/ 	.word	0xffffffff


	//   ....[69]....
        /*02a0*/ 	.word	0xffffffff


	//   ....[70]....
        /*02a4*/ 	.word	0xffffffff


	//   ....[71]....
        /*02a8*/ 	.word	0xffffffff


	//   ....[72]....
        /*02ac*/ 	.word	0xffffffff


	//   ....[73]....
        /*02b0*/ 	.word	0xffffffff


	//   ....[74]....
        /*02b4*/ 	.word	0xffffffff


	//   ....[75]....
        /*02b8*/ 	.word	0xffffffff


	//   ....[76]....
        /*02bc*/ 	.word	0xffffffff


	//   ....[77]....
        /*02c0*/ 	.word	0xffffffff


	//   ....[78]....
        /*02c4*/ 	.word	0xffffffff


	//   ....[79]....
        /*02c8*/ 	.word	0xffffffff


	//   ....[80]....
        /*02cc*/ 	.word	0xffffffff


	//   ....[81]....
        /*02d0*/ 	.word	0xffffffff


	//   ....[82]....
        /*02d4*/ 	.word	0xffffffff


	//   ....[83]....
        /*02d8*/ 	.word	0xffffffff


	//   ....[84]....
        /*02dc*/ 	.word	0xffffffff


	//   ....[85]....
        /*02e0*/ 	.word	0xffffffff


	//   ....[86]....
        /*02e4*/ 	.word	0xffffffff


	//   ....[87]....
        /*02e8*/ 	.word	0xffffffff


	//   ....[88]....
        /*02ec*/ 	.word	0xffffffff


	//   ....[89]....
        /*02f0*/ 	.word	0xffffffff


	//   ....[90]....
        /*02f4*/ 	.word	0xffffffff


	//   ....[91]....
        /*02f8*/ 	.word	0xffffffff


	//   ....[92]....
        /*02fc*/ 	.word	0xffffffff


	//   ....[93]....
        /*0300*/ 	.word	0xffffffff


	//   ....[94]....
        /*0304*/ 	.word	0xffffffff


	//   ....[95]....
        /*0308*/ 	.word	0xffffffff


	//   ....[96]....
        /*030c*/ 	.word	0xffffffff


	//   ....[97]....
        /*0310*/ 	.word	0xffffffff


	//   ....[98]....
        /*0314*/ 	.word	0xffffffff


	//   ....[99]....
        /*0318*/ 	.word	0xffffffff


	//   ....[100]....
        /*031c*/ 	.word	0xffffffff


	//   ....[101]....
        /*0320*/ 	.word	0xffffffff


	//   ....[102]....
        /*0324*/ 	.word	0xffffffff


	//   ....[103]....
        /*0328*/ 	.word	0xffffffff


	//   ....[104]....
        /*032c*/ 	.word	0xffffffff


	//   ....[105]....
        /*0330*/ 	.word	0xffffffff


	//----- nvinfo : EIATTR_COOP_GROUP_INSTR_OFFSETS
	.align		4
.L_30133:
        /*0334*/ 	.byte	0x04, 0x28
        /*0336*/ 	.short	(.L_30135 - .L_30134)


	//   ....[0]....
.L_30134:
        /*0338*/ 	.word	0x00002370


	//   ....[1]....
        /*033c*/ 	.word	0x000023d0


	//   ....[2]....
        /*0340*/ 	.word	0x000023f0


	//   ....[3]....
        /*0344*/ 	.word	0x00002420


	//   ....[4]....
        /*0348*/ 	.word	0x00002450


	//   ....[5]....
        /*034c*/ 	.word	0x000024c0


	//   ....[6]....
        /*0350*/ 	.word	0x000024e0


	//   ....[7]....
        /*0354*/ 	.word	0x00002510


	//   ....[8]....
        /*0358*/ 	.word	0x00003360


	//   ....[9]....
        /*035c*/ 	.word	0x000033c0


	//   ....[10]....
        /*0360*/ 	.word	0x000033f0


	//   ....[11]....
        /*0364*/ 	.word	0x00003410


	//   ....[12]....
        /*0368*/ 	.word	0x00003430


	//   ....[13]....
        /*036c*/ 	.word	0x00003480


	//   ....[14]....
        /*0370*/ 	.word	0x000034a0


	//   ....[15]....
        /*0374*/ 	.word	0x000034c0


	//   ....[16]....
        /*0378*/ 	.word	0x00006cb0


	//   ....[17]....
        /*037c*/ 	.word	0x00006cf0


	//   ....[18]....
        /*0380*/ 	.word	0x00006d10


	//   ....[19]....
        /*0384*/ 	.word	0x00006d20


	//   ....[20]....
        /*0388*/ 	.word	0x00006d30


	//   ....[21]....
        /*038c*/ 	.word	0x00006d40


	//   ....[22]....
        /*0390*/ 	.word	0x00006d60


	//   ....[23]....
        /*0394*/ 	.word	0x00006d80


	//   ....[24]....
        /*0398*/ 	.word	0x00006da0


	//   ....[25]....
        /*039c*/ 	.word	0x00006dc0


	//   ....[26]....
        /*03a0*/ 	.word	0x00006de0


	//   ....[27]....
        /*03a4*/ 	.word	0x00006e00


	//   ....[28]....
        /*03a8*/ 	.word	0x00006e10


	//   ....[29]....
        /*03ac*/ 	.word	0x00006e30


	//   ....[30]....
        /*03b0*/ 	.word	0x00006e50


	//   ....[31]....
        /*03b4*/ 	.word	0x00006e70


	//   ....[32]....
        /*03b8*/ 	.word	0x00006e90


	//   ....[33]....
        /*03bc*/ 	.word	0x00006eb0


	//   ....[34]....
        /*03c0*/ 	.word	0x00006ed0


	//   ....[35]....
        /*03c4*/ 	.word	0x00006ef0


	//   ....[36]....
        /*03c8*/ 	.word	0x00006f10


	//   ....[37]....
        /*03cc*/ 	.word	0x00006f30


	//   ....[38]....
        /*03d0*/ 	.word	0x00006f50


	//   ....[39]....
        /*03d4*/ 	.word	0x00006f70


	//   ....[40]....
        /*03d8*/ 	.word	0x00006f90


	//   ....[41]....
        /*03dc*/ 	.word	0x00006fb0


	//   ....[42]....
        /*03e0*/ 	.word	0x00006fd0


	//   ....[43]....
        /*03e4*/ 	.word	0x00006ff0


	//   ....[44]....
        /*03e8*/ 	.word	0x00007010


	//   ....[45]....
        /*03ec*/ 	.word	0x00007030


	//   ....[46]....
        /*03f0*/ 	.word	0x00007050


	//   ....[47]....
        /*03f4*/ 	.word	0x00007070


	//   ....[48]....
        /*03f8*/ 	.word	0x00007090


	//   ....[49]....
        /*03fc*/ 	.word	0x000070b0


	//   ....[50]....
        /*0400*/ 	.word	0x000070d0


	//   ....[51]....
        /*0404*/ 	.word	0x000070f0


	//   ....[52]....
        /*0408*/ 	.word	0x00007110


	//   ....[53]....
        /*040c*/ 	.word	0x00007130


	//   ....[54]....
        /*0410*/ 	.word	0x00007150


	//   ....[55]....
        /*0414*/ 	.word	0x00007170


	//   ....[56]....
        /*0418*/ 	.word	0x00007190


	//   ....[57]....
        /*041c*/ 	.word	0x000071b0


	//   ....[58]....
        /*0420*/ 	.word	0x000071d0


	//   ....[59]....
        /*0424*/ 	.word	0x000071f0


	//   ....[60]....
        /*0428*/ 	.word	0x00007210


	//   ....[61]....
        /*042c*/ 	.word	0x00007230


	//   ....[62]....
        /*0430*/ 	.word	0x00007250


	//   ....[63]....
        /*0434*/ 	.word	0x00007270


	//   ....[64]....
        /*0438*/ 	.word	0x00007290


	//   ....[65]....
        /*043c*/ 	.word	0x000072b0


	//   ....[66]....
        /*0440*/ 	.word	0x000072d0


	//   ....[67]....
        /*0444*/ 	.word	0x000072f0


	//   ....[68]....
        /*0448*/ 	.word	0x00007310


	//   ....[69]....
        /*044c*/ 	.word	0x00007330


	//   ....[70]....
        /*0450*/ 	.word	0x00007350


	//   ....[71]....
        /*0454*/ 	.word	0x00007370


	//   ....[72]....
        /*0458*/ 	.word	0x00007390


	//   ....[73]....
        /*045c*/ 	.word	0x000073b0


	//   ....[74]....
        /*0460*/ 	.word	0x000073d0


	//   ....[75]....
        /*0464*/ 	.word	0x000073f0


	//   ....[76]....
        /*0468*/ 	.word	0x00007410


	//   ....[77]....
        /*046c*/ 	.word	0x00007430


	//   ....[78]....
        /*0470*/ 	.word	0x00007450


	//   ....[79]....
        /*0474*/ 	.word	0x00007470


	//   ....[80]....
        /*0478*/ 	.word	0x00007490


	//   ....[81]....
        /*047c*/ 	.word	0x000074b0


	//   ....[82]....
        /*0480*/ 	.word	0x000074d0


	//   ....[83]....
        /*0484*/ 	.word	0x000074f0


	//   ....[84]....
        /*0488*/ 	.word	0x00007510


	//   ....[85]....
        /*048c*/ 	.word	0x00007530


	//   ....[86]....
        /*0490*/ 	.word	0x00007560


	//   ....[87]....
        /*0494*/ 	.word	0x00007580


	//   ....[88]....
        /*0498*/ 	.word	0x000075a0


	//   ....[89]....
        /*049c*/ 	.word	0x000075c0


	//   ....[90]....
        /*04a0*/ 	.word	0x000075e0


	//   ....[91]....
        /*04a4*/ 	.word	0x00007610


	//   ....[92]....
        /*04a8*/ 	.word	0x00007630


	//   ....[93]....
        /*04ac*/ 	.word	0x00007660


	//   ....[94]....
        /*04b0*/ 	.word	0x00007690


	//   ....[95]....
        /*04b4*/ 	.word	0x000076b0


	//   ....[96]....
        /*04b8*/ 	.word	0x000076d0


	//   ....[97]....
        /*04bc*/ 	.word	0x000076f0


	//   ....[98]....
        /*04c0*/ 	.word	0x00007710


	//   ....[99]....
        /*04c4*/ 	.word	0x00007730


	//   ....[100]....
        /*04c8*/ 	.word	0x00007750


	//   ....[101]....
        /*04cc*/ 	.word	0x00007770


	//   ....[102]....
        /*04d0*/ 	.word	0x00007790


	//   ....[103]....
        /*04d4*/ 	.word	0x000077b0


	//   ....[104]....
        /*04d8*/ 	.word	0x000077d0


	//   ....[105]....
        /*04dc*/ 	.word	0x000077f0


	//----- nvinfo : EIATTR_EXIT_INSTR_OFFSETS
	.align		4
.L_30135:
        /*04e0*/ 	.byte	0x04, 0x1c
        /*04e2*/ 	.short	(.L_30137 - .L_30136)


	//   ....[0]....
.L_30136:
        /*04e4*/ 	.word	0x000000e0


	//   ....[1]....
        /*04e8*/ 	.word	0x000085e0


	//   ....[2]....
        /*04ec*/ 	.word	0x00008670


	//   ....[3]....
        /*04f0*/ 	.word	0x00009250


	//----- nvinfo : EIATTR_CTAIDZ_USED
	.align		4
.L_30137:
        /*04f4*/ 	.byte	0x01, 0x04
	.zero		2


	//----- nvinfo : EIATTR_CRS_STACK_SIZE
	.align		4
        /*04f8*/ 	.byte	0x04, 0x1e
        /*04fa*/ 	.short	(.L_30139 - .L_30138)
.L_30138:
        /*04fc*/ 	.word	0x00000000
.L_30139:


//--------------------- .nv.info._ZN4vllm25paged_attention_v2_kernelIffLi112ELi32ELi128ELNS_18Fp8KVCacheDataTypeE0ELb0ELi512EEEvPfS2_PT_PKS3_PKT0_S9_ifPKiSB_iPKfiiiSD_SD_iiiii --------------------------
	.section	.nv.info._ZN4vllm25paged_attention_v2_kernelIffLi112ELi32ELi128ELNS_18Fp8KVCacheDataTypeE0ELb0ELi512EEEvPfS2_PT_PKS3_PKT0_S9_ifPKiSB_iPKfiiiSD_SD_iiiii,"",@"SHT_CUDA_INFO"
	.sectionflags	@""
	.align	4


	//----- nvinfo : EIATTR_CUDA_API_VERSION
	.align		4
        /*0000*/ 	.byte	0x04, 0x37
        /*0002*/ 	.short	(.L_30141 - .L_30140)
.L_30140:
        /*0004*/ 	.word	0x00000082


	//----- nvinfo : EIATTR_SW2861232_WAR
	.align		4
.L_30141:
        /*0008*/ 	.byte	0x01, 0x35
	.zero		2


	//----- nvinfo : EIATTR_PARAM_CBANK
	.align		4
        /*000c*/ 	.byte	0x04, 0x0a
        /*000e*/ 	.short	(.L_30143 - .L_30142)
	.align		4
.L_30142:
        /*0010*/ 	.word	index@(.nv.constant0._ZN4vllm25paged_attention_v2_kernelIffLi112ELi32ELi128ELNS_18Fp8KVCacheDataTypeE0ELb0ELi512EEEvPfS2_PT_PKS3_PKT0_S9_ifPKiSB_iPKfiiiSD_SD_iiiii)
        /*0014*/ 	.short	0x0160
        /*0016*/ 	.short	0x008c


	//----- nvinfo : EIATTR_CBANK_PARAM_SIZE
	.align		4
.L_30143:
        /*0018*/ 	.byte	0x03, 0x19
        /*001a*/ 	.short	0x008c


	//----- nvinfo : EIATTR_KPARAM_INFO
	.align		4
        /*001c*/ 	.byte	0x04, 0x17
        /*001e*/ 	.short	(.L_30145 - .L_30144)
.L_30144:
        /*0020*/ 	.word	0x00000000
        /*0024*/ 	.short	0x0015
        /*0026*/ 	.short	0x0088
        /*0028*/ 	.byte	0x00, 0xf0, 0x11, 0x00


	//----- nvinfo : EIATTR_KPARAM_INFO
	.align		4
.L_30145:
        /*002c*/ 	.byte	0x04, 0x17
        /*002e*/ 	.short	(.L_30147 - .L_30146)
.L_30146:
        /*0030*/ 	.word	0x00000000
        /*0034*/ 	.short	0x0014
        /*0036*/ 	.short	0x0084
        /*0038*/ 	.byte	0x00, 0xf0, 0x11, 0x00


	//----- nvinfo : EIATTR_KPARAM_INFO
	.align		4
.L_30147:
        /*003c*/ 	.byte	0x04, 0x17
        /*003e*/ 	.short	(.L_30149 - .L_30148)
.L_30148:
        /*0040*/ 	.word	0x00000000
        /*0044*/ 	.short	0x0013
        /*0046*/ 	.short	0x0080
        /*0048*/ 	.byte	0x00, 0xf0, 0x11, 0x00


	//----- nvinfo : EIATTR_KPARAM_INFO
	.align		4
.L_30149:
        /*004c*/ 	.byte	0x04, 0x17
        /*004e*/ 	.short	(.L_30151 - .L_30150)
.L_30150:
        /*0050*/ 	.word	0x00000000
        /*0054*/ 	.short	0x0012
        /*0056*/ 	.short	0x007c
        /*0058*/ 	.byte	0x00, 0xf0, 0x11, 0x00


	//----- nvinfo : EIATTR_KPARAM_INFO
	.align		4
.L_30151:
        /*005c*/ 	.byte	0x04, 0x17
        /*005e*/ 	.short	(.L_30153 - .L_30152)
.L_30152:
        /*0060*/ 	.word	0x00000000
        /*0064*/ 	.short	0x0011
        /*0066*/ 	.short	0x0078
        /*0068*/ 	.byte	0x00, 0xf0, 0x11, 0x00


	//----- nvinfo : EIATTR_KPARAM_INFO
	.align		4
.L_30153:
        /*006c*/ 	.byte	0x04, 0x17
        /*006e*/ 	.short	(.L_30155 - .L_30154)
.L_30154:
        /*0070*/ 	.word	0x00000000
        /*0074*/ 	.short	0x0010
        /*0076*/ 	.short	0x0070
        /*0078*/ 	.byte	0x00, 0xf0, 0x21, 0x00


	//----- nvinfo : EIATTR_KPARAM_INFO
	.align		4
.L_30155:
        /*007c*/ 	.byte	0x04, 0x17
        /*007e*/ 	.short	(.L_30157 - .L_30156)
.L_30156:
        /*0080*/ 	.word	0x00000000
        /*0084*/ 	.short	0x000f
        /*0086*/ 	.short	0x0068
        /*0088*/ 	.byte	0x00, 0xf0, 0x21, 0x00


	//----- nvinfo : EIATTR_KPARAM_INFO
	.align		4
.L_30157:
        /*008c*/ 	.byte	0x04, 0x17
        /*008e*/ 	.short	(.L_30159 - .L_30158)
.L_30158:
        /*0090*/ 	.word	0x00000000
        /*0094*/ 	.short	0x000e
        /*0096*/ 	.short	0x0060
        /*0098*/ 	.byte	0x00, 0xf0, 0x11, 0x00


	//----- nvinfo : EIATTR_KPARAM_INFO
	.align		4
.L_30159:
        /*009c*/ 	.byte	0x04, 0x17
        /*009e*/ 	.short	(.L_30161 - .L_30160)
.L_30160:
        /*00a0*/ 	.word	0x00000000
        /*00a4*/ 	.short	0x000d
        /*00a6*/ 	.short	0x005c
        /*00a8*/ 	.byte	0x00, 0xf0, 0x11, 0x00


	//----- nvinfo : EIATTR_KPARAM_INFO
	.align		4
.L_30161:
        /*00ac*/ 	.byte	0x04, 0x17
        /*00ae*/ 	.short	(.L_30163 - .L_30162)
.L_30162:
        /*00b0*/ 	.word	0x00000000
        /*00b4*/ 	.short	0x000c
        /*00b6*/ 	.short	0x0058
        /*00b8*/ 	.byte	0x00, 0xf0, 0x11, 0x00


	//----- nvinfo : EIATTR_KPARAM_INFO
	.align		4
.L_30163:
        /*00bc*/ 	.byte	0x04, 0x17
        /*00be*/ 	.short	(.L_30165 - .L_30164)
.L_30164:
        /*00c0*/ 	.word	0x00000000
        /*00c4*/ 	.short	0x000b
        /*00c6*/ 	.short	0x0050
        /*00c8*/ 	.byte	0x00, 0xf0, 0x21, 0x00


	//----- nvinfo : EIATTR_KPARAM_INFO
	.align		4
.L_30165:
        /*00cc*/ 	.byte	0x04, 0x17
        /*00ce*/ 	.short	(.L_30167 - .L_30166)
.L_30166:
        /*00d0*/ 	.word	0x00000000
        /*00d4*/ 	.short	0x000a
        /*00d6*/ 	.short	0x0048
        /*00d8*/ 	.byte	0x00, 0xf0, 0x11, 0x00


	//----- nvinfo : EIATTR_KPARAM_INFO
	.align		4
.L_30167:
        /*00dc*/ 	.byte	0x04, 0x17
        /*00de*/ 	.short	(.L_30169 - .L_30168)
.L_30168:
        /*00e0*/ 	.word	0x00000000
        /*00e4*/ 	.short	0x0009
        /*00e6*/ 	.short	0x0040
        /*00e8*/ 	.byte	0x00, 0xf0, 0x21, 0x00


	//----- nvinfo : EIATTR_KPARAM_INFO
	.align		4
.L_30169:
        /*00ec*/ 	.byte	0x04, 0x17
        /*00ee*/ 	.short	(.L_30171 - .L_30170)
.L_30170:
        /*00f0*/ 	.word	0x00000000
        /*00f4*/ 	.short	0x0008
        /*00f6*/ 	.short	0x0038
        /*00f8*/ 	.byte	0x00, 0xf0, 0x21, 0x00


	//----- nvinfo : EIATTR_KPARAM_INFO
	.align		4
.L_30171:
        /*00fc*/ 	.byte	0x04, 0x17
        /*00fe*/ 	.short	(.L_30173 - .L_30172)
.L_30172:
        /*0100*/ 	.word	0x00000000
        /*0104*/ 	.short	0x0007
        /*0106*/ 	.short	0x0034
        /*0108*/ 	.byte	0x00, 0xf0, 0x11, 0x00


	//----- nvinfo : EIATTR_KPARAM_INFO
	.align		4
.L_30173:
        /*010c*/ 	.byte	0x04, 0x17
        /*010e*/ 	.short	(.L_30175 - .L_30174)
.L_30174:
        /*0110*/ 	.word	0x00000000
        /*0114*/ 	.short	0x0006
        /*0116*/ 	.short	0x0030
        /*0118*/ 	.byte	0x00, 0xf0, 0x11, 0x00


	//----- nvinfo : EIATTR_KPARAM_INFO
	.align		4
.L_30175:
        /*011c*/ 	.byte	0x04, 0x17
        /*011e*/ 	.short	(.L_30177 - .L_30176)
.L_30176:
        /*0120*/ 	.word	0x00000000
        /*0124*/ 	.short	0x0005
        /*0126*/ 	.short	0x0028
        /*0128*/ 	.byte	0x00, 0xf0, 0x21, 0x00


	//----- nvinfo : EIATTR_KPARAM_INFO
	.align		4
.L_30177:
        /*012c*/ 	.byte	0x04, 0x17
        /*012e*/ 	.short	(.L_30179 - .L_30178)
.L_30178:
        /*0130*/ 	.word	0x00000000
        /*0134*/ 	.short	0x0004
        /*0136*/ 	.short	0x0020
        /*0138*/ 	.byte	0x00, 0xf0, 0x21, 0x00


	//----- nvinfo : EIATTR_KPARAM_INFO
	.align		4
.L_30179:
        /*013c*/ 	.byte	0x04, 0x17
        /*013e*/ 	.short	(.L_30181 - .L_30180)
.L_30180:
        /*0140*/ 	.word	0x00000000
        /*0144*/ 	.short	0x0003
        /*0146*/ 	.short	0x0018
        /*0148*/ 	.byte	0x00, 0xf0, 0x21, 0x00


	//----- nvinfo : EIATTR_KPARAM_INFO
	.align		4
.L_30181:
        /*014c*/ 	.byte	0x04, 0x17
        /*014e*/ 	.short	(.L_30183 - .L_30182)
.L_30182:
        /*0150*/ 	.word	0x00000000
        /*0154*/ 	.short	0x0002
        /*0156*/ 	.short	0x0010
        /*0158*/ 	.byte	0x00, 0xf0, 0x21, 0x00


	//----- nvinfo : EIATTR_KPARAM_INFO
	.align		4
.L_30183:
        /*015c*/ 	.byte	0x04, 0x17
        /*015e*/ 	.short	(.L_30185 - .L_30184)
.L_30184:
        /*0160*/ 	.word	0x00000000
        /*0164*/ 	.short	0x0001
        /*0166*/ 	.short	0x0008
        /*0168*/ 	.byte	0x00, 0xf0, 0x21, 0x00


	//----- nvinfo : EIATTR_KPARAM_INFO
	.align		4
.L_30185:
        /*016c*/ 	.byte	0x04, 0x17
        /*016e*/ 	.short	(.L_30187 - .L_30186)
.L_30186:
        /*0170*/ 	.word	0x00000000
        /*0174*/ 	.short	0x0000
        /*0176*/ 	.short	0x0000
        /*0178*/ 	.byte	0x00, 0xf0, 0x21, 0x00


	//----- nvinfo : EIATTR_MAXREG_COUNT
	.align		4
.L_30187:
        /*017c*/ 	.byte	0x03, 0x1b
        /*017e*/ 	.short	0x00ff


	//----- nvinfo : EIATTR_NUM_BARRIERS
	.align		4
        /*0180*/ 	.byte	0x02, 0x4c
        /*0182*/ 	.byte	0x01
	.zero		1


	//----- nvinfo : EIATTR_MERCURY_ISA_VERSION
	.align		4
        /*0184*/ 	.byte	0x03, 0x5f
        /*0186*/ 	.short	0x0000


	//----- nvinfo : EIATTR_COOP_GROUP_MASK_REGIDS
	.align		4
        /*0188*/ 	.byte	0x04, 0x29
        /*018a*/ 	.short	(.L_30189 - .L_30188)


	//   ....[0]....
.L_30188:
        /*018c*/ 	.word	0xffffffff


	//   ....[1]....
        /*0190*/ 	.word	0xffffffff


	//   ....[2]....
        /*0194*/ 	.word	0xffffffff


	//   ....[3]....
        /*0198*/ 	.word	0xffffffff


	//   ....[4]....
        /*019c*/ 	.word	0xffffffff


	//   ....[5]....
        /*01a0*/ 	.word	0xffffffff


	//   ....[6]....
        /*01a4*/ 	.word	0xffffffff


	//   ....[7]....
        /*01a8*/ 	.word	0xffffffff


	//   ....[8]....
        /*01ac*/ 	.word	0xffffffff


	//   ....[9]....
        /*01b0*/ 	.word	0xffffffff


	//   ....[10]....
        /*01b4*/ 	.word	0xffffffff


	//   ....[11]....
        /*01b8*/ 	.word	0xffffffff


	//   ....[12]....
        /*01bc*/ 	.word	0xffffffff


	//   ....[13]....
        /*01c0*/ 	.word	0xffffffff


	//   ....[14]....
        /*01c4*/ 	.word	0xffffffff


	//   ....[15]....
        /*01c8*/ 	.word	0xffffffff


	//   ....[16]....
        /*01cc*/ 	.word	0xffffffff


	//   ....[17]....
        /*01d0*/ 	.word	0xffffffff


	//   ....[18]....
        /*01d4*/ 	.word	0xffffffff


	//   ....[19]....
        /*01d8*/ 	.word	0xffffffff


	//   ....[20]....
        /*01dc*/ 	.word	0xffffffff


	//   ....[21]....
        /*01e0*/ 	.word	0xffffffff


	//   ....[22]....
        /*01e4*/ 	.word	0xffffffff


	//   ....[23]....
        /*01e8*/ 	.word	0xffffffff


	//   ....[24]....
        /*01ec*/ 	.word	0xffffffff


	//   ....[25]....
        /*01f0*/ 	.word	0xffffffff


	//   ....[26]....
        /*01f4*/ 	.word	0xffffffff


	//   ....[27]....
        /*01f8*/ 	.word	0xffffffff


	//   ....[28]....
        /*01fc*/ 	.word	0xffffffff


	//   ....[29]....
        /*0200*/ 	.word	0xffffffff


	//   ....[30]....
        /*0204*/ 	.word	0xffffffff


	//   ....[31]....
        /*0208*/ 	.word	0xffffffff


	//   ....[32]....
        /*020c*/ 	.word	0xffffffff


	//   ....[33]....
        /*0210*/ 	.word	0xffffffff


	//   ....[34]....
        /*0214*/ 	.word	0xffffffff


	//   ....[35]....
        /*0218*/ 	.word	0xffffffff


	//   ....[36]....
        /*021c*/ 	.word	0xffffffff


	//   ....[37]....
        /*0220*/ 	.word	0xffffffff


	//   ....[38]....
        /*0224*/ 	.word	0xffffffff


	//   ....[39]....
        /*0228*/ 	.word	0xffffffff


	//   ....[40]....
        /*022c*/ 	.word	0xffffffff


	//   ....[41]....
        /*0230*/ 	.word	0xffffffff


	//   ....[42]....
        /*0234*/ 	.word	0xffffffff


	//   ....[43]....
        /*0238*/ 	.word	0xffffffff


	//   ....[44]....
        /*023c*/ 	.word	0xffffffff


	//   ....[45]....
        /*0240*/ 	.word	0xffffffff


	//   ....[46]....
        /*0244*/ 	.word	0xffffffff


	//   ....[47]....
        /*0248*/ 	.word	0xffffffff


	//   ....[48]....
        /*024c*/ 	.word	0xffffffff


	//   ....[49]....
        /*0250*/ 	.word	0xffffffff


	//   ....[50]....
        /*0254*/ 	.word	0xffffffff


	//   ....[51]....
        /*0258*/ 	.word	0xffffffff


	//   ....[52]....
        /*025c*/ 	.word	0xffffffff


	//   ....[53]....
        /*0260*/ 	.word	0xffffffff


	//   ....[54]....
        /*0264*/ 	.word	0xffffffff


	//   ....[55]....
        /*0268*/ 	.word	0xffffffff


	//   ....[56]....
        /*026c*/ 	.word	0xffffffff


	//   ....[57]....
        /*0270*/ 	.word	0xffffffff


	//   ....[58]....
        /*0274*/ 	.word	0xffffffff


	//   ....[59]....
        /*0278*/ 	.word	0xffffffff


	//   ....[60]....
        /*027c*/ 	.word	0xffffffff


	//   ....[61]....
        /*0280*/ 	.word	0xffffffff


	//   ....[62]....
        /*0284*/ 	.word	0xffffffff


	//   ....[63]....
        /*0288*/ 	.word	0xffffffff


	//   ....[64]....
        /*028c*/ 	.word	0xffffffff


	//   ....[65]....
        /*0290*/ 	.word	0xffffffff


	//   ....[66]....
        /*0294*/ 	.word	0xffffffff


	//   ....[67]....
        /*0298*/ 	.word	0xffffffff


	//   ....[68]....
        /*029c*/ 	.word	0xffffffff


	//   ....[69]....
        /*02a0*/ 	.word	0xffffffff


	//   ....[70]....
        /*02a4*/ 	.word	0xffffffff


	//   ....[71]....
        /*02a8*/ 	.word	0xffffffff


	//   ....[72]....
        /*02ac*/ 	.word	0xffffffff


	//   ....[73]....
        /*02b0*/ 	.word	0xffffffff


	//   ....[74]....
        /*02b4*/ 	.word	0xffffffff


	//   ....[75]....
        /*02b8*/ 	.word	0xffffffff


	//   ....[76]....
        /*02bc*/ 	.word	0xffffffff


	//   ....[77]....
        /*02c0*/ 	.word	0xffffffff


	//   ....[78]....
        /*02c4*/ 	.word	0xffffffff


	//   ....[79]....
        /*02c8*/ 	.word	0xffffffff


	//   ....[80]....
        /*02cc*/ 	.word	0xffffffff


	//   ....[81]....
        /*02d0*/ 	.word	0xffffffff


	//   ....[82]....
        /*02d4*/ 	.word	0xffffffff


	//   ....[83]....
        /*02d8*/ 	.word	0xffffffff


	//   ....[84]....
        /*02dc*/ 	.word	0xffffffff


	//   ....[85]....
        /*02e0*/ 	.word	0xffffffff


	//   ....[86]....
        /*02e4*/ 	.word	0xffffffff


	//   ....[87]....
        /*02e8*/ 	.word	0xffffffff


	//   ....[88]....
        /*02ec*/ 	.word	0xffffffff


	//   ....[89]....
        /*02f0*/ 	.word	0xffffffff


	//   ....[90]....
        /*02f4*/ 	.word	0xffffffff


	//   ....[91]....
        /*02f8*/ 	.word	0xffffffff


	//   ....[92]....
        /*02fc*/ 	.word	0xffffffff


	//   ....[93]....
        /*0300*/ 	.word	0xffffffff


	//   ....[94]....
        /*0304*/ 	.word	0xffffffff


	//   ....[95]....
        /*0308*/ 	.word	0xffffffff


	//   ....[96]....
        /*030c*/ 	.word	0xffffffff


	//   ....[97]....
        /*0310*/ 	.word	0xffffffff


	//   ....[98]....
        /*0314*/ 	.word	0xffffffff


	//   ....[99]....
        /*0318*/ 	.word	0xffffffff


	//----- nvinfo : EIATTR_COOP_GROUP_INSTR_OFFSETS
	.align		4
.L_30189:
        /*031c*/ 	.byte	0x04, 0x28
        /*031e*/ 	.short	(.L_30191 - .L_30190)


	//   ....[0]....
.L_30190:
        /*0320*/ 	.word	0x00002120


	//   ....[1]....
        /*0324*/ 	.word	0x00002170


	//   ....[2]....
        /*0328*/ 	.word	0x00002190


	//   ....[3]....
        /*032c*/ 	.word	0x000021c0


	//   ....[4]....
        /*0330*/ 	.word	0x000021f0


	//   ....[5]....
        /*0334*/ 	.word	0x00002280


	//   ....[6]....
        /*0338*/ 	.word	0x000022a0


	//   ....[7]....
        /*033c*/ 	.word	0x000022c0


	//   ....[8]....
        /*0340*/ 	.word	0x00003100


	//   ....[9]....
        /*0344*/ 	.word	0x00003160


	//   ....[10]....
        /*0348*/ 	.word	0x00003190


	//   ....[11]....
        /*034c*/ 	.word	0x000031b0


	//   ....[12]....
        /*0350*/ 	.word	0x000031d0


	//   ....[13]....
        /*0354*/ 	.word	0x00003220


	//   ....[14]....
        /*0358*/ 	.word	0x00003240


	//   ....[15]....
        /*035c*/ 	.word	0x00003260


	//   ....[16]....
        /*0360*/ 	.word	0x000066e0


	//   ....[17]....
        /*0364*/ 	.word	0x00006720


	//   ....[18]....
        /*0368*/ 	.word	0x00006740


	//   ....[19]....
        /*036c*/ 	.word	0x00006750


	//   ....[20]....
        /*0370*/ 	.word	0x00006760


	//   ....[21]....
        /*0374*/ 	.word	0x00006770


	//   ....[22]....
        /*0378*/ 	.word	0x00006790


	//   ....[23]....
        /*037c*/ 	.word	0x000067b0


	//   ....[24]....
        /*0380*/ 	.word	0x000067d0


	//   ....[25]....
        /*0384*/ 	.word	0x000067f0


	//   ....[26]....
        /*0388*/ 	.word	0x00006810


	//   ....[27]....
        /*038c*/ 	.word	0x00006830


	//   ....[28]....
        /*0390*/ 	.word	0x00006840


	//   ....[29]....
        /*0394*/ 	.word	0x00006870


	//   ....[30]....
        /*0398*/ 	.word	0x00006890


	//   ....[31]....
        /*039c*/ 	.word	0x000068b0


	//   ....[32]....
        /*03a0*/ 	.word	0x000068d0


	//   ....[33]....
        /*03a4*/ 	.word	0x000068f0


	//   ....[34]....
        /*03a8*/ 	.word	0x00006910


	//   ....[35]....
        /*03ac*/ 	.word	0x00006920


	//   ....[36]....
        /*03b0*/ 	.word	0x00006940


	//   ....[37]....
        /*03b4*/ 	.word	0x00006960


	//   ....[38]....
        /*03b8*/ 	.word	0x00006980


	//   ....[39]....
        /*03bc*/ 	.word	0x000069a0


	//   ....[40]....
        /*03c0*/ 	.word	0x000069c0


	//   ....[41]....
        /*03c4*/ 	.word	0x000069e0


	//   ....[42]....
        /*03c8*/ 	.word	0x00006a00


	//   ....[43]....
        /*03cc*/ 	.word	0x00006a20


	//   ....[44]....
        /*03d0*/ 	.word	0x00006a40


	//   ....[45]....
        /*03d4*/ 	.word	0x00006a60


	//   ....[46]....
        /*03d8*/ 	.word	0x00006a80


	//   ....[47]....
        /*03dc*/ 	.word	0x00006aa0


	//   ....[48]....
        /*03e0*/ 	.word	0x00006ac0


	//   ....[49]....
        /*03e4*/ 	.word	0x00006ae0


	//   ....[50]....
        /*03e8*/ 	.word	0x00006b00


	//   ....[51]....
        /*03ec*/ 	.word	0x00006b20


	//   ....[52]....
        /*03f0*/ 	.word	0x00006b40


	//   ....[53]....
        /*03f4*/ 	.word	0x00006b60


	//   ....[54]....
        /*03f8*/ 	.word	0x00006b80


	//   ....[55]....
        /*03fc*/ 	.word	0x00006ba0


	//   ....[56]....
        /*0400*/ 	.word	0x00006bc0


	//   ....[57]....
        /*0404*/ 	.word	0x00006be0


	//   ....[58]....
        /*0408*/ 	.word	0x00006c00


	//   ....[59]....
        /*040c*/ 	.word	0x00006c20


	//   ....[60]....
        /*0410*/ 	.word	0x00006c40


	//   ....[61]....
        /*0414*/ 	.word	0x00006c60


	//   ....[62]....
        /*0418*/ 	.word	0x00006c80


	//   ....[63]....
        /*041c*/ 	.word	0x00006ca0


	//   ....[64]....
        /*0420*/ 	.word	0x00006cc0


	//   ....[65]....
        /*0424*/ 	.word	0x00006ce0


	//   ....[66]....
        /*0428*/ 	.word	0x00006d00


	//   ....[67]....
        /*042c*/ 	.word	0x00006d20


	//   ....[68]....
        /*0430*/ 	.word	0x00006d40


	//   ....[69]....
        /*0434*/ 	.word	0x00006d60


	//   ....[70]....
        /*0438*/ 	.word	0x00006d80


	//   ....[71]....
        /*043c*/ 	.word	0x00006da0


	//   ....[72]....
        /*0440*/ 	.word	0x00006dc0


	//   ....[73]....
        /*0444*/ 	.word	0x00006de0


	//   ....[74]....
        /*0448*/ 	.word	0x00006e00


	//   ....[75]....
        /*044c*/ 	.word	0x00006e20


	//   ....[76]....
        /*0450*/ 	.word	0x00006e40


	//   ....[77]....
        /*0454*/ 	.word	0x00006e60


	//   ....[78]....
        /*0458*/ 	.word	0x00006e80


	//   ....[79]....
        /*045c*/ 	.word	0x00006ea0


	//   ....[80]....
        /*0460*/ 	.word	0x00006ec0


	//   ....[81]....
        /*0464*/ 	.word	0x00006ee0


	//   ....[82]....
        /*0468*/ 	.word	0x00006f00


	//   ....[83]....
        /*046c*/ 	.word	0x00006f20


	//   ....[84]....
        /*0470*/ 	.word	0x00006f40


	//   ....[85]....
        /*0474*/ 	.word	0x00006f70


	//   ....[86]....
        /*0478*/ 	.word	0x00006fa0


	//   ....[87]....
        /*047c*/ 	.word	0x00006fc0


	//   ....[88]....
        /*0480*/ 	.word	0x00006ff0


	//   ....[89]....
        /*0484*/ 	.word	0x00007020


	//   ....[90]....
        /*0488*/ 	.word	0x00007040


	//   ....[91]....
        /*048c*/ 	.word	0x00007060


	//   ....[92]....
        /*0490*/ 	.word	0x00007080


	//   ....[93]....
        /*0494*/ 	.word	0x000070a0


	//   ....[94]....
        /*0498*/ 	.word	0x000070c0


	//   ....[95]....
        /*049c*/ 	.word	0x000070e0


	//   ....[96]....
        /*04a0*/ 	.word	0x00007100


	//   ....[97]....
        /*04a4*/ 	.word	0x00007120


	//   ....[98]....
        /*04a8*/ 	.word	0x00007140


	//   ....[99]....
        /*04ac*/ 	.word	0x00007160


	//----- nvinfo : EIATTR_EXIT_INSTR_OFFSETS
	.align		4
.L_30191:
        /*04b0*/ 	.byte	0x04, 0x1c
        /*04b2*/ 	.short	(.L_30193 - .L_30192)


	//   ....[0]....
.L_30192:
        /*04b4*/ 	.word	0x00000090


	//   ....[1]....
        /*04b8*/ 	.word	0x00007e90


	//   ....[2]....
        /*04bc*/ 	.word	0x00007f20


	//   ....[3]....
        /*04c0*/ 	.word	0x00008a40


	//----- nvinfo : EIATTR_CTAIDZ_USED
	.align		4
.L_30193:
        /*04c4*/ 	.byte	0x01, 0x04
	.zero		2


	//----- nvinfo : EIATTR_CRS_STACK_SIZE
	.align		4
        /*04c8*/ 	.byte	0x04, 0x1e
        /*04ca*/ 	.short	(.L_30195 - .L_30194)
.L_30194:
        /*04cc*/ 	.word	0x00000000
.L_30195:


//--------------------- .nv.info._ZN4vllm25paged_attention_v2_kernelIffLi96ELi32ELi128ELNS_18Fp8KVCacheDataTypeE0ELb0ELi512EEEvPfS2_PT_PKS3_PKT0_S9_ifPKiSB_iPKfiiiSD_SD_iiiii --------------------------
	.section	.nv.info._ZN4vllm25paged_attention_v2_kernelIffLi96ELi32ELi128ELNS_18Fp8KVCacheDataTypeE0ELb0ELi512EEEvPfS2_PT_PKS3_PKT0_S9_ifPKiSB_iPKfiiiSD_SD_iiiii,"",@"SHT_CUDA_INFO"
	.sectionflags	@""
	.align	4


	//----- nvinfo : EIATTR_CUDA_API_VERSION
	.align		4
        /*0000*/ 	.byte	0x04, 0x37
        /*0002*/ 	.short	(.L_30197 - .L_30196)
.L_30196:
        /*0004*/ 	.word	0x00000082


	//----- nvinfo : EIATTR_SW2861232_WAR
	.align		4
.L_30197:
        /*0008*/ 	.byte	0x01, 0x35
	.zero		2


	//----- nvinfo : EIATTR_PARAM_CBANK
	.align		4
        /*000c*/ 	.byte	0x04, 0x0a
        /*000e*/ 	.short	(.L_30199 - .L_30198)
	.align		4
.L_30198:
        /*0010*/ 	.word	index@(.nv.constant0._ZN4vllm25paged_attention_v2_kernelIffLi96ELi32ELi128ELNS_18Fp8KVCacheDataTypeE0ELb0ELi512EEEvPfS2_PT_PKS3_PKT0_S9_ifPKiSB_iPKfiiiSD_SD_iiiii)
        /*0014*/ 	.short	0x0160
        /*0016*/ 	.short	0x008c


	//----- nvinfo : EIATTR_CBANK_PARAM_SIZE
	.align		4
.L_30199:
        /*0018*/ 	.byte	0x03, 0x19
        /*001a*/ 	.short	0x008c


	//----- nvinfo : EIATTR_KPARAM_INFO
	.align		4
        /*001c*/ 	.byte	0x04, 0x17
        /*001e*/ 	.short	(.L_30201 - .L_30200)
.L_30200:
        /*0020*/ 	.word	0x00000000
        /*0024*/ 	.short	0x0015
        /*0026*/ 	.short	0x0088
        /*0028*/ 	.byte	0x00, 0xf0, 0x11, 0x00


	//----- nvinfo : EIATTR_KPARAM_INFO
	.align		4
.L_30201:
        /*002c*/ 	.byte	0x04, 0x17
        /*002e*/ 	.short	(.L_30203 - .L_30202)
.L_30202:
        /*0030*/ 	.word	0x00000000
        /*0034*/ 	.short	0x0014
        /*0036*/ 	.short	0x0084
        /*0038*/ 	.byte	0x00, 0xf0, 0x11, 0x00


	//----- nvinfo : EIATTR_KPARAM_INFO
	.align		4
.L_30203:
        /*003c*/ 	.byte	0x04, 0x17
        /*003e*/ 	.short	(.L_30205 - .L_30204)
.L_30204:
        /*0040*/ 	.word	0x00000000
        /*0044*/ 	.short	0x0013
        /*0046*/ 	.short	0x0080
        /*0048*/ 	.byte	0x00, 0xf0, 0x11, 0x00


	//----- nvinfo : EIATTR_KPARAM_INFO
	.align		4
.L_30205:
        /*004c*/ 	.byte	0x04, 0x17
        /*004e*/ 	.short	(.L_30207 - .L_30206)
.L_30206:
        /*0050*/ 	.word	0x00000000
        /*0054*/ 	.short	0x0012
        /*0056*/ 	.short	0x007c
        /*0058*/ 	.byte	0x00, 0xf0, 0x11, 0x00


	//----- nvinfo : EIATTR_KPARAM_INFO
	.align		4
.L_30207:
        /*005c*/ 	.byte	0x04, 0x17
        /*005e*/ 	.short	(.L_30209 - .L_30208)
.L_30208:
        /*0060*/ 	.word	0x00000000
        /*0064*/ 	.short	0x0011
        /*0066*/ 	.short	0x0078
        /*0068*/ 	.byte	0x00, 0xf0, 0x11, 0x00


	//----- nvinfo : EIATTR_KPARAM_INFO
	.align		4
.L_30209:
        /*006c*/ 	.byte	0x04, 0x17
        /*006e*/ 	.short	(.L_30211 - .L_30210)
.L_30210:
        /*0070*/ 	.word	0x00000000
        /*0074*/ 	.short	0x0010
        /*0076*/ 	.short	0x0070
        /*0078*/ 	.byte	0x00, 0xf0, 0x21, 0x00


	//----- nvinfo : EIATTR_KPARAM_INFO
	.align		4
.L_30211:
        /*007c*/ 	.byte	0x04, 0x17
        /*007e*/ 	.short	(.L_30213 - .L_30212)
.L_30212:
        /*0080*/ 	.word	0x00000000
        /*0084*/ 	.short	0x000f
        /*0086*/ 	.short	0x0068
        /*0088*/ 	.byte	0x00, 0xf0, 0x21, 0x00


	//----- nvinfo : EIATTR_KPARAM_INFO
	.align		4
.L_30213:
        /*008c*/ 	.byte	0x04, 0x17
        /*008e*/ 	.short	(.L_30215 - .L_30214)
.L_30214:
        /*0090*/ 	.word	0x00000000
        /*0094*/ 	.short	0x000e
        /*0096*/ 	.short	0x0060
        /*0098*/ 	.byte	0x00, 0xf0, 0x11, 0x00


	//----- nvinfo : EIATTR_KPARAM_INFO
	.align		4
.L_30215:
        /*009c*/ 	.byte	0x04, 0x17
        /*009e*/ 	.short	(.L_30217 - .L_30216)
.L_30216:
        /*00a0*/ 	.word	0x00000000
        /*00a4*/ 	.short	0x000d
        /*00a6*/ 	.short	0x005c
        /*00a8*/ 	.byte	0x00, 0xf0, 0x11, 0x00


	//----- nvinfo : EIATTR_KPARAM_INFO
	.align		4
.L_30217:
        /*00ac*/ 	.byte	0x04, 0x17
        /*00ae*/ 	.short	(.L_30219 - .L_30218)
.L_30218:
        /*00b0*/ 	.word	0x00000000
        /*00b4*/ 	.short	0x000c
        /*00b6*/ 	.short	0x0058
        /*00b8*/ 	.byte	0x00, 0xf0, 0x11, 0x00


	//----- nvinfo : EIATTR_KPARAM_INFO
	.align		4
.L_30219:
        /*00bc*/ 	.byte	0x04, 0x17
        /*00be*/ 	.short	(.L_30221 - .L_30220)
.L_30220:
        /*00c0*/ 	.word	0x00000000
        /*00c4*/ 	.short	0x000b
        /*00c6*/ 	.short	0x0050
        /*00c8*/ 	.byte	0x00, 0xf0, 0x21, 0x00


	//----- nvinfo : EIATTR_KPARAM_INFO
	.align		4
.L_30221:
        /*00cc*/ 	.byte	0x04, 0x17
        /*00ce*/ 	.short	(.L_30223 - .L_30222)
.L_30222:
        /*00d0*/ 	.word	0x00000000
        /*00d4*/ 	.short	0x000a
        /*00d6*/ 	.short	0x0048
        /*00d8*/ 	.byte	0x00, 0xf0, 0x11, 0x00


	//----- nvinfo : EIATTR_KPARAM_INFO
	.align		4
.L_30223:
        /*00dc*/ 	.byte	0x04, 0x17
        /*00de*/ 	.short	(.L_30225 - .L_30224)
.L_30224:
        /*00e0*/ 	.word	0x00000000
        /*00e4*/ 	.short	0x0009
        /*00e6*/ 	.short	0x0040
        /*00e8*/ 	.byte	0x00, 0xf0, 0x21, 0x00


	//----- nvinfo : EIATTR_KPARAM_INFO
	.align		4
.L_30225:
        /*00ec*/ 	.byte	0x04, 0x17
        /*00ee*/ 	.short	(.L_30227 - .L_30226)
.L_30226:
        /*00f0*/ 	.word	0x00000000
        /*00f4*/ 	.short	0x0008
        /*00f6*/ 	.short	0x0038
        /*00f8*/ 	.byte	0x00, 0xf0, 0x21, 0x00


	//----- nvinfo : EIATTR_KPARAM_INFO
	.align		4
.L_30227:
        /*00fc*/ 	.byte	0x04, 0x17
        /*00fe*/ 	.short	(.L_30229 - .L_30228)
.L_30228:
        /*0100*/ 	.word	0x00000000
        /*0104*/ 	.short	0x0007
        /*0106*/ 	.short	0x0034
        /*0108*/ 	.byte	0x00, 0xf0, 0x11, 0x00


	//----- nvinfo : EIATTR_KPARAM_INFO
	.align		4
.L_30229:
        /*010c*/ 	.byte	0x04, 0x17
        /*010e*/ 	.short	(.L_30231 - .L_30230)
.L_30230:
        /*0110*/ 	.word	0x00000000
        /*0114*/ 	.short	0x0006
        /*0116*/ 	.short	0x0030
        /*0118*/ 	.byte	0x00, 0xf0, 0x11, 0x00


	//----- nvinfo : EIATTR_KPARAM_INFO
	.align		4
.L_30231:
        /*011c*/ 	.byte	0x04, 0x17
        /*011e*/ 	.short	(.L_30233 - .L_30232)
.L_30232:
        /*0120*/ 	.word	0x00000000
        /*0124*/ 	.short	0x0005
        /*0126*/ 	.short	0x0028
        /*0128*/ 	.byte	0x00, 0xf0, 0x21, 0x00


	//----- nvinfo : EIATTR_KPARAM_INFO
	.align		4
.L_30233:
        /*012c*/ 	.byte	0x04, 0x17
        /*012e*/ 	.short	(.L_30235 - .L_30234)
.L_30234:
        /*0130*/ 	.word	0x00000000
        /*0134*/ 	.short	0x0004
        /*0136*/ 	.short	0x0020
        /*0138*/ 	.byte	0x00, 0xf0, 0x21, 0x00


	//----- nvinfo : EIATTR_KPARAM_INFO
	.align		4
.L_30235:
        /*013c*/ 	.byte	0x04, 0x17
        /*013e*/ 	.short	(.L_30237 - .L_30236)
.L_30236:
        /*0140*/ 	.word	0x00000000
        /*0144*/ 	.short	0x0003
        /*0146*/ 	.short	0x0018
        /*0148*/ 	.byte	0x00, 0xf0, 0x21, 0x00


	//----- nvinfo : EIATTR_KPARAM_INFO
	.align		4
.L_30237:
        /*014c*/ 	.byte	0x04, 0x17
        /*014e*/ 	.short	(.L_30239 - .L_30238)
.L_30238:
        /*0150*/ 	.word	0x00000000
        /*0154*/ 	.short	0x0002
        /*0156*/ 	.short	0x0010
        /*0158*/ 	.byte	0x00, 0xf0, 0x21, 0x00


	//----- nvinfo : EIATTR_KPARAM_INFO
	.align		4
.L_30239:
        /*015c*/ 	.byte	0x04, 0x17
        /*015e*/ 	.short	(.L_30241 - .L_30240)
.L_30240:
        /*0160*/ 	.word	0x00000000
        /*0164*/ 	.short	0x0001
        /*0166*/ 	.short	0x0008
        /*0168*/ 	.byte	0x00, 0xf0, 0x21, 0x00


	//----- nvinfo : EIATTR_KPARAM_INFO
	.align		4
.L_30241:
        /*016c*/ 	.byte	0x04, 0x17
        /*016e*/ 	.short	(.L_30243 - .L_30242)
.L_30242:
        /*0170*/ 	.word	0x00000000
        /*0174*/ 	.short	0x0000
        /*0176*/ 	.short	0x0000
        /*0178*/ 	.byte	0x00, 0xf0, 0x21, 0x00


	//----- nvinfo : EIATTR_MAXREG_COUNT
	.align		4
.L_30243:
        /*017c*/ 	.byte	0x03, 0x1b
        /*017e*/ 	.short	0x00ff


	//----- nvinfo : EIATTR_NUM_BARRIERS
	.align		4
        /*0180*/ 	.byte	0x02, 0x4c
        /*0182*/ 	.byte	0x01
	.zero		1


	//----- nvinfo : EIATTR_MERCURY_ISA_VERSION
	.align		4
        /*0184*/ 	.byte	0x03, 0x5f
        /*0186*/ 	.short	0x0000


	//----- nvinfo : EIATTR_COOP_GROUP_MASK_REGIDS
	.align		4
        /*0188*/ 	.byte	0x04, 0x29
        /*018a*/ 	.short	(.L_30245 - .L_30244)


	//   ....[0]....
.L_30244:
        /*018c*/ 	.word	0xffffffff


	//   ....[1]....
        /*0190*/ 	.word	0xffffffff


	//   ....[2]....
        /*0194*/ 	.word	0xffffffff


	//   ....[3]....
        /*0198*/ 	.word	0xffffffff


	//   ....[4]....
        /*019c*/ 	.word	0xffffffff


	//   ....[5]....
        /*01a0*/ 	.word	0xffffffff


	//   ....[6]....
        /*01a4*/ 	.word	0xffffffff


	//   ....[7]....
        /*01a8*/ 	.word	0xffffffff


	//   ....[8]....
        /*01ac*/ 	.word	0xffffffff


	//   ....[9]....
        /*01b0*/ 	.word	0xffffffff


	//   ....[10]....
        /*01b4*/ 	.word	0xffffffff


	//   ....[11]....
        /*01b8*/ 	.word	0xffffffff


	//   ....[12]....
        /*01bc*/ 	.word	0xffffffff


	//   ....[13]....
        /*01c0*/ 	.word	0xffffffff


	//   ....[14]....
        /*01c4*/ 	.word	0xffffffff


	//   ....[15]....
        /*01c8*/ 	.word	0xffffffff


	//   ....[16]....
        /*01cc*/ 	.word	0xffffffff


	//   ....[17]....
        /*01d0*/ 	.word	0xffffffff


	//   ....[18]....
        /*01d4*/ 	.word	0xffffffff


	//   ....[19]....
        /*01d8*/ 	.word	0xffffffff


	//   ....[20]....
        /*01dc*/ 	.word	0xffffffff


	//   ....[21]....
        /*01e0*/ 	.word	0xffffffff


	//   ....[22]....
        /*01e4*/ 	.word	0xffffffff


	//   ....[23]....
        /*01e8*/ 	.word	0xffffffff


	//   ....[24]....
        /*01ec*/ 	.word	0xffffffff


	//   ....[25]....
        /*01f0*/ 	.word	0xffffffff


	//   ....[26]....
        /*01f4*/ 	.word	0xffffffff


	//   ....[27]....
        /*01f8*/ 	.word	0xffffffff


	//   ....[28]....
        /*01fc*/ 	.word	0xffffffff


	//   ....[29]....
        /*0200*/ 	.word	0xffffffff


	//   ....[30]....
        /*0204*/ 	.word	0xffffffff


	//   ....[31]....
        /*0208*/ 	.word	0xffffffff


	//   ....[32]....
        /*020c*/ 	.word	0xffffffff


	//   ....[33]....
        /*0210*/ 	.word	0xffffffff


	//   ....[34]....
        /*0214*/ 	.word	0xffffffff


	//   ....[35]....
        /*0218*/ 	.word	0xffffffff


	//   ....[36]....
        /*021c*/ 	.word	0xffffffff


	//   ....[37]....
        /*0220*/ 	.word	0xffffffff


	//   ....[38]....
        /*0224*/ 	.word	0xffffffff


	//   ....[39]....
        /*0228*/ 	.word	0xffffffff


	//   ....[40]....
        /*022c*/ 	.word	0xffffffff


	//   ....[41]....
        /*0230*/ 	.word	0xffffffff


	//   ....[42]....
        /*0234*/ 	.word	0xffffffff


	//   ....[43]....
        /*0238*/ 	.word	0xffffffff


	//   ....[44]....
        /*023c*/ 	.word	0xffffffff


	//   ....[45]....
        /*0240*/ 	.word	0xffffffff


	//   ....[46]....
        /*0244*/ 	.word	0xffffffff


	//   ....[47]....
        /*0248*/ 	.word	0xffffffff


	//   ....[48]....
        /*024c*/ 	.word	0xffffffff


	//   ....[49]....
        /*0250*/ 	.word	0xffffffff


	//   ....[50]....
        /*0254*/ 	.word	0xffffffff


	//   ....[51]....
        /*0258*/ 	.word	0xffffffff


	//   ....[52]....
        /*025c*/ 	.word	0xffffffff


	//   ....[53]....
        /*0260*/ 	.word	0xffffffff


	//   ....[54]....
        /*0264*/ 	.word	0xffffffff


	//   ....[55]....
        /*0268*/ 	.word	0xffffffff


	//   ....[56]....
        /*026c*/ 	.word	0xffffffff


	//   ....[57]....
        /*0270*/ 	.word	0xffffffff


	//   ....[58]....
        /*0274*/ 	.word	0xffffffff


	//   ....[59]....
        /*0278*/ 	.word	0xffffffff


	//   ....[60]....
        /*027c*/ 	.word	0xffffffff


	//   ....[61]....
        /*0280*/ 	.word	0xffffffff


	//   ....[62]....
        /*0284*/ 	.word	0xffffffff


	//   ....[63]....
        /*0288*/ 	.word	0xffffffff


	//   ....[64]....
        /*028c*/ 	.word	0xffffffff


	//   ....[65]....
        /*0290*/ 	.word	0xffffffff


	//   ....[66]....
        /*0294*/ 	.word	0xffffffff


	//   ....[67]....
        /*0298*/ 	.word	0xffffffff


	//   ....[68]....
        /*029c*/ 	.word	0xffffffff


	//   ....[69]....
        /*02a0*/ 	.word	0xffffffff


	//   ....[70]....
        /*02a4*/ 	.word	0xffffffff


	//   ....[71]....
        /*02a8*/ 	.word	0xffffffff


	//   ....[72]....
        /*02ac*/ 	.word	0xffffffff


	//   ....[73]....
        /*02b0*/ 	.word	0xffffffff


	//   ....[74]....
        /*02b4*/ 	.word	0xffffffff


	//   ....[75]....
        /*02b8*/ 	.word	0xffffffff


	//   ....[76]....
        /*02bc*/ 	.word	0xffffffff


	//   ....[77]....
        /*02c0*/ 	.word	0xffffffff


	//   ....[78]....
        /*02c4*/ 	.word	0xffffffff


	//   ....[79]....
        /*02c8*/ 	.word	0xffffffff


	//   ....[80]....
        /*02cc*/ 	.word	0xffffffff


	//   ....[81]....
        /*02d0*/ 	.word	0xffffffff


	//   ....[82]....
        /*02d4*/ 	.word	0xffffffff


	//   ....[83]....
        /*02d8*/ 	.word	0xffffffff


	//   ....[84]....
        /*02dc*/ 	.word	0xffffffff


	//   ....[85]....
        /*02e0*/ 	.word	0xffffffff


	//   ....[86]....
        /*02e4*/ 	.word	0xffffffff


	//   ....[87]....
        /*02e8*/ 	.word	0xffffffff


	//----- nvinfo : EIATTR_COOP_GROUP_INSTR_OFFSETS
	.align		4
.L_30245:
        /*02ec*/ 	.byte	0x04, 0x28
        /*02ee*/ 	.short	(.L_30247 - .L_30246)


	//   ....[0]....
.L_30246:
        /*02f0*/ 	.word	0x00001e90


	//   ....[1]....
        /*02f4*/ 	.word	0x00001ee0


	//   ....[2]....
        /*02f8*/ 	.word	0x00001f00


	//   ....[3]....
        /*02fc*/ 	.word	0x00001f30


	//   ....[4]....
        /*0300*/ 	.word	0x00001f60


	//   ....[5]....
        /*0304*/ 	.word	0x00001fc0


	//   ....[6]....
        /*0308*/ 	.word	0x00001fe0


	//   ....[7]....
        /*030c*/ 	.word	0x00002000


	//   ....[8]....
        /*0310*/ 	.word	0x00002e40


	//   ....[9]....
        /*0314*/ 	.word	0x00002ea0


	//   ....[10]....
        /*0318*/ 	.word	0x00002ed0


	//   ....[11]....
        /*031c*/ 	.word	0x00002ef0


	//   ....[12]....
        /*0320*/ 	.word	0x00002f10


	//   ....[13]....
        /*0324*/ 	.word	0x00002f60


	//   ....[14]....
        /*0328*/ 	.word	0x00002f80


	//   ....[15]....
        /*032c*/ 	.word	0x00002fa0


	//   ....[16]....
        /*0330*/ 	.word	0x00005ff0


	//   ....[17]....
        /*0334*/ 	.word	0x00006010


	//   ....[18]....
        /*0338*/ 	.word	0x00006020


	//   ....[19]....
        /*033c*/ 	.word	0x00006030


	//   ....[20]....
        /*0340*/ 	.word	0x00006040


	//   ....[21]....
        /*0344*/ 	.word	0x00006050


	//   ....[22]....
        /*0348*/ 	.word	0x00006070


	//   ....[23]....
        /*034c*/ 	.word	0x00006090


	//   ....[24]....
        /*0350*/ 	.word	0x000060c0


	//   ....[25]....
        /*0354*/ 	.word	0x000060f0


	//   ....[26]....
        /*0358*/ 	.word	0x00006120


	//   ....[27]....
        /*035c*/ 	.word	0x00006150


	//   ....[28]....
        /*0360*/ 	.word	0x00006180


	//   ....[29]....
        /*0364*/ 	.word	0x000061b0


	//   ....[30]....
        /*0368*/ 	.word	0x000061e0


	//   ....[31]....
        /*036c*/ 	.word	0x00006220


	//   ....[32]....
        /*0370*/ 	.word	0x00006250


	//   ....[33]....
        /*0374*/ 	.word	0x00006280


	//   ....[34]....
        /*0378*/ 	.word	0x000062b0


	//   ....[35]....
        /*037c*/ 	.word	0x000062e0


	//   ....[36]....
        /*0380*/ 	.word	0x00006300


	//   ....[37]....
        /*0384*/ 	.word	0x00006320


	//   ....[38]....
        /*0388*/ 	.word	0x00006340


	//   ....[39]....
        /*038c*/ 	.word	0x00006360


	//   ....[40]....
        /*0390*/ 	.word	0x00006390


	//   ....[41]....
        /*0394*/ 	.word	0x000063b0


	//   ....[42]....
        /*0398*/ 	.word	0x000063d0


	//   ....[43]....
        /*039c*/ 	.word	0x000063f0


	//   ....[44]....
        /*03a0*/ 	.word	0x00006410


	//   ....[45]....
        /*03a4*/ 	.word	0x00006430


	//   ....[46]....
        /*03a8*/ 	.word	0x00006440


	//   ....[47]....
        /*03ac*/ 	.word	0x00006460


	//   ....[48]....
        /*03b0*/ 	.word	0x00006480


	//   ....[49]....
        /*03b4*/ 	.word	0x000064a0


	//   ....[50]....
        /*03b8*/ 	.word	0x000064c0


	//   ....[51]....
        /*03bc*/ 	.word	0x000064e0


	//   ....[52]....
        /*03c0*/ 	.word	0x00006500


	//   ....[53]....
        /*03c4*/ 	.word	0x00006520


	//   ....[54]....
        /*03c8*/ 	.word	0x00006540


	//   ....[55]....
        /*03cc*/ 	.word	0x00006560


	//   ....[56]....
        /*03d0*/ 	.word	0x00006580


	//   ....[57]....
        /*03d4*/ 	.word	0x000065a0


	//   ....[58]....
        /*03d8*/ 	.word	0x000065c0


	//   ....[59]....
        /*03dc*/ 	.word	0x000065e0


	//   ....[60]....
        /*03e0*/ 	.word	0x00006600


	//   ....[61]....
        /*03e4*/ 	.word	0x00006620


	//   ....[62]....
        /*03e8*/ 	.word	0x00006640


	//   ....[63]....
        /*03ec*/ 	.word	0x00006660


	//   ....[64]....
        /*03f0*/ 	.word	0x00006690


	//   ....[65]....
        /*03f4*/ 	.word	0x000066b0


	//   ....[66]....
        /*03f8*/ 	.word	0x000066d0


	//   ....[67]....
        /*03fc*/ 	.word	0x000066f0


	//   ....[68]....
        /*0400*/ 	.word	0x00006710


	//   ....[69]....
        /*0404*/ 	.word	0x00006730


	//   ....[70]....
        /*0408*/ 	.word	0x00006740


	//   ....[71]....
        /*040c*/ 	.word	0x00006760


	//   ....[72]....
        /*0410*/ 	.word	0x00006780


	//   ....[73]....
        /*0414*/ 	.word	0x000067a0


	//   ....[74]....
        /*0418*/ 	.word	0x000067c0


	//   ....[75]....
        /*041c*/ 	.word	0x000067e0


	//   ....[76]....
        /*0420*/ 	.word	0x00006800


	//   ....[77]....
        /*0424*/ 	.word	0x00006820


	//   ....[78]....
        /*0428*/ 	.word	0x00006840


	//   ....[79]....
        /*042c*/ 	.word	0x00006860


	//   ....[80]....
        /*0430*/ 	.word	0x00006880


	//   ....[81]....
        /*0434*/ 	.word	0x000068a0


	//   ....[82]....
        /*0438*/ 	.word	0x000068c0


	//   ....[83]....
        /*043c*/ 	.word	0x000068e0


	//   ....[84]....
        /*0440*/ 	.word	0x00006900


	//   ....[85]....
        /*0444*/ 	.word	0x00006920


	//   ....[86]....
        /*0448*/ 	.word	0x00006940


	//   ....[87]....
        /*044c*/ 	.word	0x00006960


	//----- nvinfo : EIATTR_EXIT_INSTR_OFFSETS
	.align		4
.L_30247:
        /*0450*/ 	.byte	0x04, 0x1c
        /*0452*/ 	.short	(.L_30249 - .L_30248)


	//   ....[0]....
.L_30248:
        /*0454*/ 	.word	0x00000090


	//   ....[1]....
        /*0458*/ 	.word	0x000073e0


	//   ....[2]....
        /*045c*/ 	.word	0x00007470


	//   ....[3]....
        /*0460*/ 	.word	0x00007de0


	//----- nvinfo : EIATTR_CTAIDZ_USED
	.align		4
.L_30249:
        /*0464*/ 	.byte	0x01, 0x04
	.zero		2


	//----- nvinfo : EIATTR_CRS_STACK_SIZE
	.align		4
        /*0468*/ 	.byte	0x04, 0x1e
        /*046a*/ 	.short	(.L_30251 - .L_30250)
.L_30250:
        /*046c*/ 	.word	0x00000000
.L_30251:


//--------------------- .nv.info._ZN4vllm25paged_attention_v2_kernelIffLi80ELi32ELi128ELNS_18Fp8KVCacheDataTypeE0ELb0ELi512EEEvPfS2_PT_PKS3_PKT0_S9_ifPKiSB_iPKfiiiSD_SD_iiiii --------------------------
	.section	.nv.info._ZN4vllm25paged_attention_v2_kernelIffLi80ELi32ELi128ELNS_18Fp8KVCacheDataTypeE0ELb0ELi512EEEvPfS2_PT_PKS3_PKT0_S9_ifPKiSB_iPKfiiiSD_SD_iiiii,"",@"SHT_CUDA_INFO"
	.sectionflags	@""
	.align	4


	//----- nvinfo : EIATTR_CUDA_API_VERSION
	.align		4
        /*0000*/ 	.byte	0x04, 0x37
        /*0002*/ 	.short	(.L_30253 - .L_30252)
.L_30252:
        /*0004*/ 	.word	0x00000082


	//----- nvinfo : EIATTR_SW2861232_WAR
	.align		4
.L_30253:
        /*0008*/ 	.byte	0x01, 0x35
	.zero		2


	//----- nvinfo : EIATTR_PARAM_CBANK
	.align		4
        /*000c*/ 	.byte	0x04, 0x0a
        /*000e*/ 	.short	(.L_30255 - .L_30254)
	.align		4
.L_30254:
        /*0010*/ 	.word	index@(.nv.constant0._ZN4vllm25paged_attention_v2_kernelIffLi80ELi32ELi128ELNS_18Fp8KVCacheDataTypeE0ELb0ELi512EEEvPfS2_PT_PKS3_PKT0_S9_ifPKiSB_iPKfiiiSD_SD_iiiii)
        /*0014*/ 	.short	0x0160
        /*0016*/ 	.short	0x008c


	//----- nvinfo : EIATTR_CBANK_PARAM_SIZE
	.align		4
.L_30255:
        /*0018*/ 	.byte	0x03, 0x19
        /*001a*/ 	.short	0x008c


	//----- nvinfo : EIATTR_KPARAM_INFO
	.align		4
        /*001c*/ 	.byte	0x04, 0x17
        /*001e*/ 	.short	(.L_30257 - .L_30256)
.L_30256:
        /*0020*/ 	.word	0x00000000
        /*0024*/ 	.short	0x0015
        /*0026*/ 	.short	0x0088
        /*0028*/ 	.byte	0x00, 0xf0, 0x11, 0x00


	//----- nvinfo : EIATTR_KPARAM_INFO
	.align		4
.L_30257:
        /*002c*/ 	.byte	0x04, 0x17
        /*002e*/ 	.short	(.L_30259 - .L_30258)
.L_30258:
        /*0030*/ 	.word	0x00000000
        /*0034*/ 	.short	0x0014
        /*0036*/ 	.short	0x0084
        /*0038*/ 	.byte	0x00, 0xf0, 0x11, 0x00


	//----- nvinfo : EIATTR_KPARAM_INFO
	.align		4
.L_30259:
        /*003c*/ 	.byte	0x04, 0x17
        /*003e*/ 	.short	(.L_30261 - .L_30260)
.L_30260:
        /*0040*/ 	.word	0x00000000
        /*0044*/ 	.short	0x0013
        /*0046*/ 	.short	0x0080
        /*0048*/ 	.byte	0x00, 0xf0, 0x11, 0x00


	//----- nvinfo : EIATTR_KPARAM_INFO
	.align		4
.L_30261:
        /*004c*/ 	.byte	0x04, 0x17
        /*004e*/ 	.short	(.L_30263 - .L_30262)
.L_30262:
        /*0050*/ 	.word	0x00000000
        /*0054*/ 	.short	0x0012
        /*0056*/ 	.short	0x007c
        /*0058*/ 	.byte	0x00, 0xf0, 0x11, 0x00


	//----- nvinfo : EIATTR_KPARAM_INFO
	.align		4
.L_30263:
        /*005c*/ 	.byte	0x04, 0x17
        /*005e*/ 	.short	(.L_30265 - .L_30264)
.L_30264:
        /*0060*/ 	.word	0x00000000
        /*0064*/ 	.short	0x0011
        /*0066*/ 	.short	0x0078
        /*0068*/ 	.byte	0x00, 0xf0, 0x11, 0x00


	//----- nvinfo : EIATTR_KPARAM_INFO
	.align		4
.L_30265:
        /*006c*/ 	.byte	0x04, 0x17
        /*006e*/ 	.short	(.L_30267 - .L_30266)
.L_30266:
        /*0070*/ 	.word	0x00000000
        /*0074*/ 	.short	0x0010
        /*0076*/ 	.short	0x0070
        /*0078*/ 	.byte	0x00, 0xf0, 0x21, 0x00


	//----- nvinfo : EIATTR_KPARAM_INFO
	.align		4
.L_30267:
        /*007c*/ 	.byte	0x04, 0x17
        /*007e*/ 	.short	(.L_30269 - .L_30268)
.L_30268:
        /*0080*/ 	.word	0x00000000
        /*0084*/ 	.short	0x000f
        /*0086*/ 	.short	0x0068
        /*0088*/ 	.byte	0x00, 0xf0, 0x21, 0x00


	//----- nvinfo : EIATTR_KPARAM_INFO
	.align		4
.L_30269:
        /*008c*/ 	.byte	0x04, 0x17
        /*008e*/ 	.short	(.L_30271 - .L_30270)
.L_30270:
        /*0090*/ 	.word	0x00000000
        /*0094*/ 	.short	0x000e
        /*0096*/ 	.short	0x0060
        /*0098*/ 	.byte	0x00, 0xf0, 0x11, 0x00


	//----- nvinfo : EIATTR_KPARAM_INFO
	.align		4
.L_30271:
        /*009c*/ 	.byte	0x04, 0x17
        /*009e*/ 	.short	(.L_30273 - .L_30272)
.L_30272:
        /*00a0*/ 	.word	0x00000000
        /*00a4*/ 	.short	0x000d
        /*00a6*/ 	.short	0x005c
        /*00a8*/ 	.byte	0x00, 0xf0, 0x11, 0x00


	//----- nvinfo : EIATTR_KPARAM_INFO
	.align		4
.L_30273:
        /*00ac*/ 	.byte	0x04, 0x17
        /*00ae*/ 	.short	(.L_30275 - .L_30274)
.L_30274:
        /*00b0*/ 	.word	0x00000000
        /*00b4*/ 	.short	0x000c
        /*00b6*/ 	.short	0x0058
        /*00b8*/ 	.byte	0x00, 0xf0, 0x11, 0x00


	//----- nvinfo : EIATTR_KPARAM_INFO
	.align		4
.L_30275:
        /*00bc*/ 	.byte	0x04, 0x17
        /*00be*/ 	.short	(.L_30277 - .L_30276)
.L_30276:
        /*00c0*/ 	.word	0x00000000
        /*00c4*/ 	.short	0x000b
        /*00c6*/ 	.short	0x0050
        /*00c8*/ 	.byte	0x00, 0xf0, 0x21, 0x00


	//----- nvinfo : EIATTR_KPARAM_INFO
	.align		4
.L_30277:
        /*00cc*/ 	.byte	0x04, 0x17
        /*00ce*/ 	.short	(.L_30279 - .L_30278)
.L_30278:
        /*00d0*/ 	.word	0x00000000
        /*00d4*/ 	.short	0x000a
        /*00d6*/ 	.short	0x0048
        /*00d8*/ 	.byte	0x00, 0xf0, 0x11, 0x00


	//----- nvinfo : EIATTR_KPARAM_INFO
	.align		4
.L_30279:
        /*00dc*/ 	.byte	0x04, 0x17
        /*00de*/ 	.short	(.L_30281 - .L_30280)
.L_30280:
        /*00e0*/ 	.word	0x00000000
        /*00e4*/ 	.short	0x0009
        /*00e6*/ 	.short	0x0040
        /*00e8*/ 	.byte	0x00, 0xf0, 0x21, 0x00


	//----- nvinfo : EIATTR_KPARAM_INFO
	.align		4
.L_30281:
        /*00ec*/ 	.byte	0x04, 0x17
        /*00ee*/ 	.short	(.L_30283 - .L_30282)
.L_30282:
        /*00f0*/ 	.word	0x00000000
        /*00f4*/ 	.short	0x0008
        /*00f6*/ 	.short	0x0038
        /*00f8*/ 	.byte	0x00, 0xf0, 0x21, 0x00


	//----- nvinfo : EIATTR_KPARAM_INFO
	.align		4
.L_30283:
        /*00fc*/ 	.byte	0x04, 0x17
        /*00fe*/ 	.short	(.L_30285 - .L_30284)
.L_30284:
        /*0100*/ 	.word	0x00000000
        /*0104*/ 	.short	0x0007
        /*0106*/ 	.short	0x0034
        /*0108*/ 	.byte	0x00, 0xf0, 0x11, 0x00


	//----- nvinfo : EIATTR_KPARAM_INFO
	.align		4
.L_30285:
        /*010c*/ 	.byte	0x04, 0x17
        /*010e*/ 	.short	(.L_30287 - .L_30286)
.L_30286:
        /*0110*/ 	.word	0x00000000
        /*0114*/ 	.short	0x0006
        /*0116*/ 	.short	0x0030
        /*0118*/ 	.byte	0x00, 0xf0, 0x11, 0x00


	//----- nvinfo : EIATTR_KPARAM_INFO
	.align		4
.L_30287:
        /*011c*/ 	.byte	0x04, 0x17
        /*011e*/ 	.short	(.L_30289 - .L_30288)
.L_30288:
        /*0120*/ 	.word	0x00000000
        /*0124*/ 	.short	0x0005
        /*0126*/ 	.short	0x0028
        /*0128*/ 	.byte	0x00, 0xf0, 0x21, 0x00


	//----- nvinfo : EIATTR_KPARAM_INFO
	.align		4
.L_30289:
        /*012c*/ 	.byte	0x04, 0x17
        /*012e*/ 	.short	(.L_30291 - .L_30290)
.L_30290:
        /*0130*/ 	.word	0x00000000
        /*0134*/ 	.short	0x0004
        /*0136*/ 	.short	0x0020
        /*0138*/ 	.byte	0x00, 0xf0, 0x21, 0x00


	//----- nvinfo : EIATTR_KPARAM_INFO
	.align		4
.L_30291:
        /*013c*/ 	.byte	0x04, 0x17
        /*013e*/ 	.short	(.L_30293 - .L_30292)
.L_30292:
        /*0140*/ 	.word	0x00000000
        /*0144*/ 	.short	0x0003
        /*0146*/ 	.short	0x0018
        /*0148*/ 	.byte	0x00, 0xf0, 0x21, 0x00


	//----- nvinfo : EIATTR_KPARAM_INFO
	.align		4
.L_30293:
        /*014c*/ 	.byte	0x04, 0x17
        /*014e*/ 	.short	(.L_30295 - .L_30294)
.L_30294:
        /*0150*/ 	.word	0x00000000
        /*0154*/ 	.short	0x0002
        /*0156*/ 	.short	0x0010
        /*0158*/ 	.byte	0x00, 0xf0, 0x21, 0x00


	//----- nvinfo : EIATTR_KPARAM_INFO
	.align		4
.L_30295:
        /*015c*/ 	.byte	0x04, 0x17
        /*015e*/ 	.short	(.L_30297 - .L_30296)
.L_30296:
        /*0160*/ 	.word	0x00000000
        /*0164*/ 	.short	0x0001
        /*0166*/ 	.short	0x0008
        /*0168*/ 	.byte	0x00, 0xf0, 0x21, 0x00


	//----- nvinfo : EIATTR_KPARAM_INFO
	.align		4
.L_30297:
        /*016c*/ 	.byte	0x04, 0x17
        /*016e*/ 	.short	(.L_30299 - .L_30298)
.L_30298:
        /*0170*/ 	.word	0x00000000
        /*0174*/ 	.short	0x0000
        /*0176*/ 	.short	0x0000
        /*0178*/ 	.byte	0x00, 0xf0, 0x21, 0x00


	//----- nvinfo : EIATTR_MAXREG_COUNT
	.align		4
.L_30299:
        /*017c*/ 	.byte	0x03, 0x1b
        /*017e*/ 	.short	0x00ff


	//----- nvinfo : EIATTR_NUM_BARRIERS
	.align		4
        /*0180*/ 	.byte	0x02, 0x4c
        /*0182*/ 	.byte	0x01
	.zero		1


	//----- nvinfo : EIATTR_MERCURY_ISA_VERSION
	.align		4
        /*0184*/ 	.byte	0x03, 0x5f
        /*0186*/ 	.short	0x0000


	//----- nvinfo : EIATTR_COOP_GROUP_MASK_REGIDS
	.align		4
        /*0188*/ 	.byte	0x04, 0x29
        /*018a*/ 	.short	(.L_30301 - .L_30300)


	//   ....[0]....
.L_30300:
        /*018c*/ 	.word	0xffffffff


	//   ....[1]....
        /*0190*/ 	.word	0xffffffff


	//   ....[2]....
        /*0194*/ 	.word	0xffffffff


	//   ....[3]....
        /*0198*/ 	.word	0xffffffff


	//   ....[4]....
        /*019c*/ 	.word	0xffffffff


	//   ....[5]....
        /*01a0*/ 	.word	0xffffffff


	//   ....[6]....
        /*01a4*/ 	.word	0xffffffff


	//   ....[7]....
        /*01a8*/ 	.word	0xffffffff


	//   ....[8]....
        /*01ac*/ 	.word	0xffffffff


	//   ....[9]....
        /*01b0*/ 	.word	0xffffffff


	//   ....[10]....
        /*01b4*/ 	.word	0xffffffff


	//   ....[11]....
        /*01b8*/ 	.word	0xffffffff


	//   ....[12]....
        /*01bc*/ 	.word	0xffffffff


	//   ....[13]....
        /*01c0*/ 	.word	0xffffffff


	//   ....[14]....
        /*01c4*/ 	.word	0xffffffff


	//   ....[15]....
        /*01c8*/ 	.word	0xffffffff


	//   ....[16]....
        /*01cc*/ 	.word	0xffffffff


	//   ....[17]....
        /*01d0*/ 	.word	0xffffffff


	//   ....[18]....
        /*01d4*/ 	.word	0xffffffff


	//   ....[19]....
        /*01d8*/ 	.word	0xffffffff


	//   ....[20]....
        /*01dc*/ 	.word	0xffffffff


	//   ....[21]....
        /*01e0*/ 	.word	0xffffffff


	//   ....[22]....
        /*01e4*/ 	.word	0xffffffff


	//   ....[23]....
        /*01e8*/ 	.word	0xffffffff


	//   ....[24]....
        /*01ec*/ 	.word	0xffffffff


	//   ....[25]....
        /*01f0*/ 	.word	0xffffffff


	//   ....[26]....
        /*01f4*/ 	.word	0xffffffff


	//   ....[27]....
        /*01f8*/ 	.word	0xffffffff


	//   ....[28]....
        /*01fc*/ 	.word	0xffffffff


	//   ....[29]....
        /*0200*/ 	.word	0xffffffff


	//   ....[30]....
        /*0204*/ 	.word	0xffffffff


	//   ....[31]....
        /*0208*/ 	.word	0xffffffff


	//   ....[32]....
        /*020c*/ 	.word	0xffffffff


	//   ....[33]....
        /*0210*/ 	.word	0xffffffff


	//   ....[34]....
        /*0214*/ 	.word	0xffffffff


	//   ....[35]....
        /*0218*/ 	.word	0xffffffff


	//   ....[36]....
        /*021c*/ 	.word	0xffffffff


	//   ....[37]....
        /*0220*/ 	.word	0xffffffff


	//   ....[38]....
        /*0224*/ 	.word	0xffffffff


	//   ....[39]....
        /*0228*/ 	.word	0xffffffff


	//   ....[40]....
        /*022c*/ 	.word	0xffffffff


	//   ....[41]....
        /*0230*/ 	.word	0xffffffff


	//   ....[42]....
        /*0234*/ 	.word	0xffffffff


	//   ....[43]....
        /*0238*/ 	.word	0xffffffff


	//   ....[44]....
        /*023c*/ 	.word	0xffffffff


	//   ....[45]....
        /*0240*/ 	.word	0xffffffff


	//   ....[46]....
        /*0244*/ 	.word	0xffffffff


	//   ....[47]....
        /*0248*/ 	.word	0xffffffff


	//   ....[48]....
        /*024c*/ 	.word	0xffffffff


	//   ....[49]....
        /*0250*/ 	.word	0xffffffff


	//   ....[50]....
        /*0254*/ 	.word	0xffffffff


	//   ....[51]....
        /*0258*/ 	.word	0xffffffff


	//   ....[52]....
        /*025c*/ 	.word	0xffffffff


	//   ....[53]....
        /*0260*/ 	.word	0xffffffff


	//   ....[54]....
        /*0264*/ 	.word	0xffffffff


	//   ....[55]....
        /*0268*/ 	.word	0xffffffff


	//   ....[56]....
        /*026c*/ 	.word	0xffffffff


	//   ....[57]....
        /*0270*/ 	.word	0xffffffff


	//   ....[58]....
        /*0274*/ 	.word	0xffffffff


	//   ....[59]....
        /*0278*/ 	.word	0xffffffff


	//   ....[60]....
        /*027c*/ 	.word	0xffffffff


	//   ....[61]....
        /*0280*/ 	.word	0xffffffff


	//   ....[62]....
        /*0284*/ 	.word	0xffffffff


	//   ....[63]....
        /*0288*/ 	.word	0xffffffff


	//   ....[64]....
        /*028c*/ 	.word	0xffffffff


	//   ....[65]....
        /*0290*/ 	.word	0xffffffff


	//   ....[66]....
        /*0294*/ 	.word	0xffffffff


	//   ....[67]....
        /*0298*/ 	.word	0xffffffff


	//   ....[68]....
        /*029c*/ 	.word	0xffffffff


	//   ....[69]....
        /*02a0*/ 	.word	0xffffffff


	//   ....[70]....
        /*02a4*/ 	.word	0xffffffff


	//   ....[71]....
        /*02a8*/ 	.word	0xffffffff


	//   ....[72]....
        /*02ac*/ 	.word	0xffffffff


	//   ....[73]....
        /*02b0*/ 	.word	0xffffffff


	//   ....[74]....
        /*02b4*/ 	.word	0xffffffff


	//   ....[75]....
        /*02b8*/ 	.word	0xffffffff


	//----- nvinfo : EIATTR_COOP_GROUP_INSTR_OFFSETS
	.align		4
.L_30301:
        /*02bc*/ 	.byte	0x04, 0x28
        /*02be*/ 	.short	(.L_30303 - .L_30302)


	//   ....[0]....
.L_30302:
        /*02c0*/ 	.word	0x00001c80


	//   ....[1]....
        /*02c4*/ 	.word	0x00001cd0


	//   ....[2]....
        /*02c8*/ 	.word	0x00001cf0


	//   ....[3]....
        /*02cc*/ 	.word	0x00001d10


	//   ....[4]....
        /*02d0*/ 	.word	0x00001d40


	//   ....[5]....
        /*02d4*/ 	.word	0x00001db0


	//   ....[6]....
        /*02d8*/ 	.word	0x00001dd0


	//   ....[7]....
        /*02dc*/ 	.word	0x00001df0


	//   ....[8]....
        /*02e0*/ 	.word	0x00002c30


	//   ....[9]....
        /*02e4*/ 	.word	0x00002c90


	//   ....[10]....
        /*02e8*/ 	.word	0x00002cc0


	//   ....[11]....
        /*02ec*/ 	.word	0x00002ce0


	//   ....[12]....
        /*02f0*/ 	.word	0x00002d00


	//   ....[13]....
        /*02f4*/ 	.word	0x00002d50


	//   ....[14]....
        /*02f8*/ 	.word	0x00002d70


	//   ....[15]....
        /*02fc*/ 	.word	0x00002d90


	//   ....[16]....
        /*0300*/ 	.word	0x000057b0


	//   ....[17]....
        /*0304*/ 	.word	0x000057f0


	//   ....[18]....
        /*0308*/ 	.word	0x00005820


	//   ....[19]....
        /*030c*/ 	.word	0x00005850


	//   ....[20]....
        /*0310*/ 	.word	0x00005860


	//   ....[21]....
        /*0314*/ 	.word	0x00005880


	//   ....[22]....
        /*0318*/ 	.word	0x00005890


	//   ....[23]....
        /*031c*/ 	.word	0x000058c0


	//   ....[24]....
        /*0320*/ 	.word	0x000058f0


	//   ....[25]....
        /*0324*/ 	.word	0x00005920


	//   ....[26]....
        /*0328*/ 	.word	0x00005950


	//   ....[27]....
        /*032c*/ 	.word	0x00005980


	//   ....[28]....
        /*0330*/ 	.word	0x000059b0


	//   ....[29]....
        /*0334*/ 	.word	0x000059e0


	//   ....[30]....
        /*0338*/ 	.word	0x00005a00


	//   ....[31]....
        /*033c*/ 	.word	0x00005a20


	//   ....[32]....
        /*0340*/ 	.word	0x00005a40


	//   ....[33]....
        /*0344*/ 	.word	0x00005a60


	//   ....[34]....
        /*0348*/ 	.word	0x00005a80


	//   ....[35]....
        /*034c*/ 	.word	0x00005aa0


	//   ....[36]....
        /*0350*/ 	.word	0x00005ad0


	//   ....[37]....
        /*0354*/ 	.word	0x00005af0


	//   ....[38]....
        /*0358*/ 	.word	0x00005b10


	//   ....[39]....
        /*035c*/ 	.word	0x00005b30


	//   ....[40]....
        /*0360*/ 	.word	0x00005b50


	//   ....[41]....
        /*0364*/ 	.word	0x00005b70


	//   ....[42]....
        /*0368*/ 	.word	0x00005b80


	//   ....[43]....
        /*036c*/ 	.word	0x00005ba0


	//   ....[44]....
        /*0370*/ 	.word	0x00005bc0


	//   ....[45]....
        /*0374*/ 	.word	0x00005be0


	//   ....[46]....
        /*0378*/ 	.word	0x00005c00


	//   ....[47]....
        /*037c*/ 	.word	0x00005c20


	//   ....[48]....
        /*0380*/ 	.word	0x00005c40


	//   ....[49]....
        /*0384*/ 	.word	0x00005c60


	//   ....[50]....
        /*0388*/ 	.word	0x00005c80


	//   ....[51]....
        /*038c*/ 	.word	0x00005ca0


	//   ....[52]....
        /*0390*/ 	.word	0x00005cc0


	//   ....[53]....
        /*0394*/ 	.word	0x00005ce0


	//   ....[54]....
        /*0398*/ 	.word	0x00005d00


	//   ....[55]....
        /*039c*/ 	.word	0x00005d20


	//   ....[56]....
        /*03a0*/ 	.word	0x00005d50


	//   ....[57]....
        /*03a4*/ 	.word	0x00005d70


	//   ....[58]....
        /*03a8*/ 	.word	0x00005d90


	//   ....[59]....
        /*03ac*/ 	.word	0x00005db0


	//   ....[60]....
        /*03b0*/ 	.word	0x00005dd0


	//   ....[61]....
        /*03b4*/ 	.word	0x00005df0


	//   ....[62]....
        /*03b8*/ 	.word	0x00005e00


	//   ....[63]....
        /*03bc*/ 	.word	0x00005e20


	//   ....[64]....
        /*03c0*/ 	.word	0x00005e40


	//   ....[65]....
        /*03c4*/ 	.word	0x00005e60


	//   ....[66]....
        /*03c8*/ 	.word	0x00005e80


	//   ....[67]....
        /*03cc*/ 	.word	0x00005ea0


	//   ....[68]....
        /*03d0*/ 	.word	0x00005ec0


	//   ....[69]....
        /*03d4*/ 	.word	0x00005ee0


	//   ....[70]....
        /*03d8*/ 	.word	0x00005f00


	//   ....[71]....
        /*03dc*/ 	.word	0x00005f20


	//   ....[72]....
        /*03e0*/ 	.word	0x00005f40


	//   ....[73]....
        /*03e4*/ 	.word	0x00005f60


	//   ....[74]....
        /*03e8*/ 	.word	0x00005f80


	//   ....[75]....
        /*03ec*/ 	.word	0x00005fa0


	//----- nvinfo : EIATTR_EXIT_INSTR_OFFSETS
	.align		4
.L_30303:
        /*03f0*/ 	.byte	0x04, 0x1c
        /*03f2*/ 	.short	(.L_30305 - .L_30304)


	//   ....[0]....
.L_30304:
        /*03f4*/ 	.word	0x00000090


	//   ....[1]....
        /*03f8*/ 	.word	0x000068a0


	//   ....[2]....
        /*03fc*/ 	.word	0x000069a0


	//   ....[3]....
        /*0400*/ 	.word	0x00007120


	//----- nvinfo : EIATTR_CTAIDZ_USED
	.align		4
.L_30305:
        /*0404*/ 	.byte	0x01, 0x04
	.zero		2


	//----- nvinfo : EIATTR_CRS_STACK_SIZE
	.align		4
        /*0408*/ 	.byte	0x04, 0x1e
        /*040a*/ 	.short	(.L_30307 - .L_30306)
.L_30306:
        /*040c*/ 	.word	0x00000000
.L_30307:


//--------------------- .nv.info._ZN4vllm25paged_attention_v2_kernelIffLi64ELi32ELi128ELNS_18Fp8KVCacheDataTypeE0ELb0ELi512EEEvPfS2_PT_PKS3_PKT0_S9_ifPKiSB_iPKfiiiSD_SD_iiiii --------------------------
	.section	.nv.info._ZN4vllm25paged_attention_v2_kernelIffLi64ELi32ELi128ELNS_18Fp8KVCacheDataTypeE0ELb0ELi512EEEvPfS2_PT_PKS3_PKT0_S9_ifPKiSB_iPKfiiiSD_SD_iiiii,"",@"SHT_CUDA_INFO"
	.sectionflags	@""
	.align	4


	//----- nvinfo : EIATTR_CUDA_API_VERSION
	.align		4
        /*0000*/ 	.byte	0x04, 0x37
        /*0002*/ 	.short	(.L_30309 - .L_30308)
.L_30308:
        /*0004*/ 	.word	0x00000082


	//----- nvinfo : EIATTR_SW2861232_WAR
	.align		4
.L_30309:
        /*0008*/ 	.byte	0x01, 0x35
	.zero		2


	//----- nvinfo : EIATTR_PARAM_CBANK
	.align		4
        /*000c*/ 	.byte	0x04, 0x0a
        /*000e*/ 	.short	(.L_30311 - .L_30310)
	.align		4
.L_30310:
        /*0010*/ 	.word	index@(.nv.constant0._ZN4vllm25paged_attention_v2_kernelIffLi64ELi32ELi128ELNS_18Fp8KVCacheDataTypeE0ELb0ELi512EEEvPfS2_PT_PKS3_PKT0_S9_ifPKiSB_iPKfiiiSD_SD_iiiii)
        /*0014*/ 	.short	0x0160
        /*0016*/ 	.short	0x008c


	//----- nvinfo : EIATTR_CBANK_PARAM_SIZE
	.align		4
.L_30311:
        /*0018*/ 	.byte	0x03, 0x19
        /*001a*/ 	.short	0x008c


	//----- nvinfo : EIATTR_KPARAM_INFO
	.align		4
        /*001c*/ 	.byte	0x04, 0x17
        /*001e*/ 	.short	(.L_30313 - .L_30312)
.L_30312:
        /*0020*/ 	.word	0x00000000
        /*0024*/ 	.short	0x0015
        /*0026*/ 	.short	0x0088
        /*0028*/ 	.byte	0x00, 0xf0, 0x11, 0x00


	//----- nvinfo : EIATTR_KPARAM_INFO
	.align		4
.L_30313:
        /*002c*/ 	.byte	0x04, 0x17
        /*002e*/ 	.short	(.L_30315 - .L_30314)
.L_30314:
        /*0030*/ 	.word	0x00000000
        /*0034*/ 	.short	0x0014
        /*0036*/ 	.short	0x0084
        /*0038*/ 	.byte	0x00, 0xf0, 0x11, 0x00


	//----- nvinfo : EIATTR_KPARAM_INFO
	.align		4
.L_30315:
        /*003c*/ 	.byte	0x04, 0x17
        /*003e*/ 	.short	(.L_30317 - .L_30316)
.L_30316:
        /*0040*/ 	.word	0x00000000
        /*0044*/ 	.short	0x0013
        /*0046*/ 	.short	0x0080
        /*0048*/ 	.byte	0x00, 0xf0, 0x11, 0x00


	//----- nvinfo : EIATTR_KPARAM_INFO
	.align		4
.L_30317:
        /*004c*/ 	.byte	0x04, 0x17
        /*004e*/ 	.short	(.L_30319 - .L_30318)
.L_30318:
        /*0050*/ 	.word	0x00000000
        /*0054*/ 	.short	0x0012
        /*0056*/ 	.short	0x007c
        /*0058*/ 	.byte	0x00, 0xf0, 0x11, 0x00


	//----- nvinfo : EIATTR_KPARAM_INFO
	.align		4
.L_30319:
        /*005c*/ 	.byte	0x04, 0x17
        /*005e*/ 	.short	(.L_30321 - .L_30320)
.L_30320:
        /*0060*/ 	.word	0x00000000
        /*0064*/ 	.short	0x0011
        /*0066*/ 	.short	0x0078
        /*0068*/ 	.byte	0x00, 0xf0, 0x11, 0x00


	//----- nvinfo : EIATTR_KPARAM_INFO
	.align		4
.L_30321:
        /*006c*/ 	.byte	0x04, 0x17
        /*006e*/ 	.short	(.L_30323 - .L_30322)
.L_30322:
        /*0070*/ 	.word	0x00000000
        /*0074*/ 	.short	0x0010
        /*0076*/ 	.short	0x0070
        /*0078*/ 	.byte	0x00, 0xf0, 0x21, 0x00


	//----- nvinfo : EIATTR_KPARAM_INFO
	.align		4
.L_30323:
        /*007c*/ 	.byte	0x04, 0x17
        /*007e*/ 	.short	(.L_30325 - .L_30324)
.L_30324:
        /*0080*/ 	.word	0x00000000
        /*0084*/ 	.short	0x000f
        /*0086*/ 	.short	0x0068
        /*0088*/ 	.byte	0x00, 0xf0, 0x21, 0x00


	//----- nvinfo : EIATTR_KPARAM_INFO
	.align		4
.L_30325:
        /*008c*/ 	.byte	0x04, 0x17
        /*008e*/ 	.short	(.L_30327 - .L_30326)
.L_30326:
        /*0090*/ 	.word	0x00000000
        /*0094*/ 	.short	0x000e
        /*0096*/ 	.short	0x0060
        /*0098*/ 	.byte	0x00, 0xf0, 0x11, 0x00


	//----- nvinfo : EIATTR_KPARAM_INFO
	.align		4
.L_30327:
        /*009c*/ 	.byte	0x04, 0x17
        /*009e*/ 	.short	(.L_30329 - .L_30328)
.L_30328:
        /*00a0*/ 	.word	0x00000000
        /*00a4*/ 	.short	0x000d
        /*00a6*/ 	.short	0x005c
        /*00a8*/ 	.byte	0x00, 0xf0, 0x11, 0x00


	//----- nvinfo : EIATTR_KPARAM_INFO
	.align		4
.L_30329:
        /*00ac*/ 	.byte	0x04, 0x17
        /*00ae*/ 	.short	(.L_30331 - .L_30330)
.L_30330:
        /*00b0*/ 	.word	0x00000000
        /*00b4*/ 	.short	0x000c
        /*00b6*/ 	.short	0x0058
        /*00b8*/ 	.byte	0x00, 0xf0, 0x11, 0x00


	//----- nvinfo : EIATTR_KPARAM_INFO
	.align		4
.L_30331:
        /*00bc*/ 	.byte	0x04, 0x17
        /*00be*/ 	.short	(.L_30333 - .L_30332)
.L_30332:
        /*00c0*/ 	.word	0x00000000
        /*00c4*/ 	.short	0x000b
        /*00c6*/ 	.short	0x0050
        /*00c8*/ 	.byte	0x00, 0xf0, 0x21, 0x00


	//----- nvinfo : EIATTR_KPARAM_INFO
	.align		4
.L_30333:
        /*00cc*/ 	.byte	0x04, 0x17
        /*00ce*/ 	.short	(.L_30335 - .L_30334)
.L_30334:
        /*00d0*/ 	.word	0x00000000
        /*00d4*/ 	.short	0x000a
        /*00d6*/ 	.short	0x0048
        /*00d8*/ 	.byte	0x00, 0xf0, 0x11, 0x00


	//----- nvinfo : EIATTR_KPARAM_INFO
	.align		4
.L_30335:
        /*00dc*/ 	.byte	0x04, 0x17
        /*00de*/ 	.short	(.L_30337 - .L_30336)
.L_30336:
        /*00e0*/ 	.word	0x00000000
        /*00e4*/ 	.short	0x0009
        /*00e6*/ 	.short	0x0040
        /*00e8*/ 	.byte	0x00, 0xf0, 0x21, 0x00


	//----- nvinfo : EIATTR_KPARAM_INFO
	.align		4
.L_30337:
        /*00ec*/ 	.byte	0x04, 0x17
        /*00ee*/ 	.short	(.L_30339 - .L_30338)
.L_30338:
        /*00f0*/ 	.word	0x00000000
        /*00f4*/ 	.short	0x0008
        /*00f6*/ 	.short	0x0038
        /*00f8*/ 	.byte	0x00, 0xf0, 0x21, 0x00


	//----- nvinfo : EIATTR_KPARAM_INFO
	.align		4
.L_30339:
        /*00fc*/ 	.byte	0x04, 0x17
        /*00fe*/ 	.short	(.L_30341 - .L_30340)
.L_30340:
        /*0100*/ 	.word	0x00000000
        /*0104*/ 	.short	0x0007
        /*0106*/ 	.short	0x0034
        /*0108*/ 	.byte	0x00, 0xf0, 0x11, 0x00


	//----- nvinfo : EIATTR_KPARAM_INFO
	.align		4
.L_30341:
        /*010c*/ 	.byte	0x04, 0x17
        /*010e*/ 	.short	(.L_30343 - .L_30342)
.L_30342:
        /*0110*/ 	.word	0x00000000
        /*0114*/ 	.short	0x0006
        /*0116*/ 	.short	0x0030
        /*0118*/ 	.byte	0x00, 0xf0, 0x11, 0x00


	//----- nvinfo : EIATTR_KPARAM_INFO
	.align		4
.L_30343:
        /*011c*/ 	.byte	0x04, 0x17
        /*011e*/ 	.short	(.L_30345 - .L_30344)
.L_30344:
        /*0120*/ 	.word	0x00000000
        /*0124*/ 	.short	0x0005
        /*0126*/ 	.short	0x0028
        /*0128*/ 	.byte	0x00, 0xf0, 0x21, 0x00


	//----- nvinfo : EIATTR_KPARAM_INFO
	.align		4
.L_30345:
        /*012c*/ 	.byte	0x04, 0x17
        /*012e*/ 	.short	(.L_30347 - .L_30346)
.L_30346:
        /*0130*/ 	.word	0x00000000
        /*0134*/ 	.short	0x0004
        /*0136*/ 	.short	0x0020
        /*0138*/ 	.byte	0x00, 0xf0, 0x21, 0x00


	//----- nvinfo : EIATTR_KPARAM_INFO
	.align		4
.L_30347:
        /*013c*/ 	.byte	0x04, 0x17
        /*013e*/ 	.short	(.L_30349 - .L_30348)
.L_30348:
        /*0140*/ 	.word	0x00000000
        /*0144*/ 	.short	0x0003
        /*0146*/ 	.short	0x0018
        /*0148*/ 	.byte	0x00, 0xf0, 0x21, 0x00


	//----- nvinfo : EIATTR_KPARAM_INFO
	.align		4
.L_30349:
        /*014c*/ 	.byte	0x04, 0x17
        /*014e*/ 	.short	(.L_30351 - .L_30350)
.L_30350:
        /*0150*/ 	.word	0x00000000
        /*0154*/ 	.short	0x0002
        /*0156*/ 	.short	0x0010
        /*0158*/ 	.byte	0x00, 0xf0, 0x21, 0x00


	//----- nvinfo : EIATTR_KPARAM_INFO
	.align		4
.L_30351:
        /*015c*/ 	.byte	0x04, 0x17
        /*015e*/ 	.short	(.L_30353 - .L_30352)
.L_30352:
        /*0160*/ 	.word	0x00000000
        /*0164*/ 	.short	0x0001
        /*0166*/ 	.short	0x0008
        /*0168*/ 	.byte	0x00, 0xf0, 0x21, 0x00


	//----- nvinfo : EIATTR_KPARAM_INFO
	.align		4
.L_30353:
        /*016c*/ 	.byte	0x04, 0x17
        /*016e*/ 	.short	(.L_30355 - .L_30354)
.L_30354:
        /*0170*/ 	.word	0x00000000
        /*0174*/ 	.short	0x0000
        /*0176*/ 	.short	0x0000
        /*0178*/ 	.byte	0x00, 0xf0, 0x21, 0x00


	//----- nvinfo : EIATTR_MAXREG_COUNT
	.align		4
.L_30355:
        /*017c*/ 	.byte	0x03, 0x1b
        /*017e*/ 	.short	0x00ff


	//----- nvinfo : EIATTR_NUM_BARRIERS
	.align		4
        /*0180*/ 	.byte	0x02, 0x4c
        /*0182*/ 	.byte	0x01
	.zero		1


	//----- nvinfo : EIATTR_MERCURY_ISA_VERSION
	.align		4
        /*0184*/ 	.byte	0x03, 0x5f
        /*0186*/ 	.short	0x0000


	//----- nvinfo : EIATTR_COOP_GROUP_MASK_REGIDS
	.align		4
        /*0188*/ 	.byte	0x04, 0x29
        /*018a*/ 	.short	(.L_30357 - .L_30356)


	//   ....[0]....
.L_30356:
        /*018c*/ 	.word	0xffffffff


	//   ....[1]....
        /*0190*/ 	.word	0xffffffff


	//   ....[2]....
        /*0194*/ 	.word	0xffffffff


	//   ....[3]....
        /*0198*/ 	.word	0xffffffff


	//   ....[4]....
        /*019c*/ 	.word	0xffffffff


	//   ....[5]....
        /*01a0*/ 	.word	0xffffffff


	//   ....[6]....
        /*01a4*/ 	.word	0xffffffff


	//   ....[7]....
        /*01a8*/ 	.word	0xffffffff


	//   ....[8]....
        /*01ac*/ 	.word	0xffffffff


	//   ....[9]....
        /*01b0*/ 	.word	0xffffffff


	//   ....[10]....
        /*01b4*/ 	.word	0xffffffff


	//   ....[11]....
        /*01b8*/ 	.word	0xffffffff


	//   ....[12]....
        /*01bc*/ 	.word	0xffffffff


	//   ....[13]....
        /*01c0*/ 	.word	0xffffffff


	//   ....[14]....
        /*01c4*/ 	.word	0xffffffff


	//   ....[15]....
        /*01c8*/ 	.word	0xffffffff


	//   ....[16]....
        /*01cc*/ 	.word	0xffffffff


	//   ....[17]....
        /*01d0*/ 	.word	0xffffffff


	//   ....[18]....
        /*01d4*/ 	.word	0xffffffff


	//   ....[19]....
        /*01d8*/ 	.word	0xffffffff


	//   ....[20]....
        /*01dc*/ 	.word	0xffffffff


	//   ....[21]....
        /*01e0*/ 	.word	0xffffffff


	//   ....[22]....
        /*01e4*/ 	.word	0xffffffff


	//   ....[23]....
        /*01e8*/ 	.word	0xffffffff


	//   ....[24]....
        /*01ec*/ 	.word	0xffffffff


	//   ....[25]....
        /*01f0*/ 	.word	0xffffffff


	//   ....[26]....
        /*01f4*/ 	.word	0xffffffff


	//   ....[27]....
        /*01f8*/ 	.word	0xffffffff


	//   ....[28]....
        /*01fc*/ 	.word	0xffffffff


	//   ....[29]....
        /*0200*/ 	.word	0xffffffff


	//   ....[30]....
        /*0204*/ 	.word	0xffffffff


	//   ....[31]....
        /*0208*/ 	.word	0xffffffff


	//   ....[32]....
        /*020c*/ 	.word	0xffffffff


	//   ....[33]....
        /*0210*/ 	.word	0xffffffff


	//   ....[34]....
        /*0214*/ 	.word	0xffffffff


	//   ....[35]....
        /*0218*/ 	.word	0xffffffff


	//   ....[36]....
        /*021c*/ 	.word	0xffffffff


	//   ....[37]....
        /*0220*/ 	.word	0xffffffff


	//   ....[38]....
        /*0224*/ 	.word	0xffffffff


	//   ....[39]....
        /*0228*/ 	.word	0xffffffff


	//   ....[40]....
        /*022c*/ 	.word	0xffffffff


	//   ....[41]....
        /*0230*/ 	.word	0xffffffff


	//   ....[42]....
        /*0234*/ 	.word	0xffffffff


	//   ....[43]....
        /*0238*/ 	.word	0xffffffff


	//   ....[44]....
        /*023c*/ 	.word	0xffffffff


	//   ....[45]....
        /*0240*/ 	.word	0xffffffff


	//   ....[46]....
        /*0244*/ 	.word	0xffffffff


	//   ....[47]....
        /*0248*/ 	.word	0xffffffff


	//   ....[48]....
        /*024c*/ 	.word	0xffffffff


	//   ....[49]....
        /*0250*/ 	.word	0xffffffff


	//   ....[50]....
        /*0254*/ 	.word	0xffffffff


	//   ....[51]....
        /*0258*/ 	.word	0xffffffff


	//   ....[52]....
        /*025c*/ 	.word	0xffffffff


	//   ....[53]....
        /*0260*/ 	.word	0xffffffff


	//   ....[54]....
        /*0264*/ 	.word	0xffffffff


	//   ....[55]....
        /*0268*/ 	.word	0xffffffff


	//   ....[56]....
        /*026c*/ 	.word	0xffffffff


	//   ....[57]....
        /*0270*/ 	.word	0xffffffff


	//   ....[58]....
        /*0274*/ 	.word	0xffffffff


	//   ....[59]....
        /*0278*/ 	.word	0xffffffff


	//   ....[60]....
        /*027c*/ 	.word	0xffffffff


	//   ....[61]....
        /*0280*/ 	.word	0xffffffff


	//   ....[62]....
        /*0284*/ 	.word	0xffffffff


	//   ....[63]....
        /*0288*/ 	.word	0xffffffff


	//----- nvinfo : EIATTR_COOP_GROUP_INSTR_OFFSETS
	.align		4
.L_30357:
        /*028c*/ 	.byte	0x04, 0x28
        /*028e*/ 	.short	(.L_30359 - .L_30358)


	//   ....[0]....
.L_30358:
        /*0290*/ 	.word	0x000019c0


	//   ....[1]....
        /*0294*/ 	.word	0x00001a10


	//   ....[2]....
        /*0298*/ 	.word	0x00001a30


	//   ....[3]....
        /*029c*/ 	.word	0x00001a50


	//   ....[4]....
        /*02a0*/ 	.word	0x00001a80


	//   ....[5]....
        /*02a4*/ 	.word	0x00001af0


	//   ....[6]....
        /*02a8*/ 	.word	0x00001b10


	//   ....[7]....
        /*02ac*/ 	.word	0x00001b30


	//   ....[8]....
        /*02b0*/ 	.word	0x00002970


	//   ....[9]....
        /*02b4*/ 	.word	0x000029d0


	//   ....[10]....
        /*02b8*/ 	.word	0x00002a00


	//   ....[11]....
        /*02bc*/ 	.word	0x00002a20


	//   ....[12]....
        /*02c0*/ 	.word	0x00002a40


	//   ....[13]....
        /*02c4*/ 	.word	0x00002a90


	//   ....[14]....
        /*02c8*/ 	.word	0x00002ab0


	//   ....[15]....
        /*02cc*/ 	.word	0x00002ad0


	//   ....[16]....
        /*02d0*/ 	.word	0x00004ee0


	//   ....[17]....
        /*02d4*/ 	.word	0x00004f20


	//   ....[18]....
        /*02d8*/ 	.word	0x00004f50


	//   ....[19]....
        /*02dc*/ 	.word	0x00004f80


	//   ....[20]....
        /*02e0*/ 	.word	0x00004fb0


	//   ....[21]....
        /*02e4*/ 	.word	0x00004fe0


	//   ....[22]....
        /*02e8*/ 	.word	0x00005010


	//   ....[23]....
        /*02ec*/ 	.word	0x00005050


	//   ....[24]....
        /*02f0*/ 	.word	0x00005070


	//   ....[25]....
        /*02f4*/ 	.word	0x00005090


	//   ....[26]....
        /*02f8*/ 	.word	0x000050b0


	//   ....[27]....
        /*02fc*/ 	.word	0x000050d0


	//   ....[28]....
        /*0300*/ 	.word	0x000050f0


	//   ....[29]....
        /*0304*/ 	.word	0x00005110


	//   ....[30]....
        /*0308*/ 	.word	0x00005130


	//   ....[31]....
        /*030c*/ 	.word	0x00005150


	//   ....[32]....
        /*0310*/ 	.word	0x00005180


	//   ....[33]....
        /*0314*/ 	.word	0x000051a0


	//   ....[34]....
        /*0318*/ 	.word	0x000051c0


	//   ....[35]....
        /*031c*/ 	.word	0x000051e0


	//   ....[36]....
        /*0320*/ 	.word	0x00005200


	//   ....[37]....
        /*0324*/ 	.word	0x00005220


	//   ....[38]....
        /*0328*/ 	.word	0x00005230


	//   ....[39]....
        /*032c*/ 	.word	0x00005250


	//   ....[40]....
        /*0330*/ 	.word	0x00005270


	//   ....[41]....
        /*0334*/ 	.word	0x00005290


	//   ....[42]....
        /*0338*/ 	.word	0x000052b0


	//   ....[43]....
        /*033c*/ 	.word	0x000052d0


	//   ....[44]....
        /*0340*/ 	.word	0x000052f0


	//   ....[45]....
        /*0344*/ 	.word	0x00005310


	//   ....[46]....
        /*0348*/ 	.word	0x00005330


	//   ....[47]....
        /*034c*/ 	.word	0x00005350


	//   ....[48]....
        /*0350*/ 	.word	0x00005380


	//   ....[49]....
        /*0354*/ 	.word	0x000053a0


	//   ....[50]....
        /*0358*/ 	.word	0x000053c0


	//   ....[51]....
        /*035c*/ 	.word	0x000053e0


	//   ....[52]....
        /*0360*/ 	.word	0x00005400


	//   ....[53]....
        /*0364*/ 	.word	0x00005420


	//   ....[54]....
        /*0368*/ 	.word	0x00005430


	//   ....[55]....
        /*036c*/ 	.word	0x00005450


	//   ....[56]....
        /*0370*/ 	.word	0x00005470


	//   ....[57]....
        /*0374*/ 	.word	0x00005490


	//   ....[58]....
        /*0378*/ 	.word	0x000054b0


	//   ....[59]....
        /*037c*/ 	.word	0x000054d0


	//   ....[60]....
        /*0380*/ 	.word	0x000054f0


	//   ....[61]....
        /*0384*/ 	.word	0x00005510


	//   ....[62]....
        /*0388*/ 	.word	0x00005530


	//   ....[63]....
        /*038c*/ 	.word	0x00005550


	//----- nvinfo : EIATTR_EXIT_INSTR_OFFSETS
	.align		4
.L_30359:
        /*0390*/ 	.byte	0x04, 0x1c
        /*0392*/ 	.short	(.L_30361 - .L_30360)


	//   ....[0]....
.L_30360:
        /*0394*/ 	.word	0x00000090


	//   ....[1]....
        /*0398*/ 	.word	0x00005ce0


	//   ....[2]....
        /*039c*/ 	.word	0x00005df0


	//   ....[3]....
        /*03a0*/ 	.word	0x000063f0


	//----- nvinfo : EIATTR_CTAIDZ_USED
	.align		4
.L_30361:
        /*03a4*/ 	.byte	0x01, 0x04
	.zero		2


	//----- nvinfo : EIATTR_CRS_STACK_SIZE
	.align		4
        /*03a8*/ 	.byte	0x04, 0x1e
        /*03aa*/ 	.short	(.L_30363 - .L_30362)
.L_30362:
        /*03ac*/ 	.word	0x00000000
.L_30363:


//--------------------- .nv.info._ZN4vllm25paged_attention_v2_kernelIffLi32ELi32ELi128ELNS_18Fp8KVCacheDataTypeE0ELb0ELi512EEEvPfS2_PT_PKS3_PKT0_S9_ifPKiSB_iPKfiiiSD_SD_iiiii --------------------------
	.section	.nv.info._ZN4vllm25paged_attention_v2_kernelIffLi32ELi32ELi128ELNS_18Fp8KVCacheDataTypeE0ELb0ELi512EEEvPfS2_PT_PKS3_PKT0_S9_ifPKiSB_iPKfiiiSD_SD_iiiii,"",@"SHT_CUDA_INFO"
	.sectionflags	@""
	.align	4


	//----- nvinfo : EIATTR_CUDA_API_VERSION
	.align		4
        /*0000*/ 	.byte	0x04, 0x37
        /*0002*/ 	.short	(.L_30365 - .L_30364)
.L_30364:
        /*0004*/ 	.word	0x00000082


	//----- nvinfo : EIATTR_SW2861232_WAR
	.align		4
.L_30365:
        /*0008*/ 	.byte	0x01, 0x35
	.zero		2


	//----- nvinfo : EIATTR_PARAM_CBANK
	.align		4
        /*000c*/ 	.byte	0x04, 0x0a
        /*000e*/ 	.short	(.L_30367 - .L_30366)
	.align		4
.L_30366:
        /*0010*/ 	.word	index@(.nv.constant0._ZN4vllm25paged_attention_v2_kernelIffLi32ELi32ELi128ELNS_18Fp8KVCacheDataTypeE0ELb0ELi512EEEvPfS2_PT_PKS3_PKT0_S9_ifPKiSB_iPKfiiiSD_SD_iiiii)
        /*0014*/ 	.short	0x0160
        /*0016*/ 	.short	0x008c


	//----- nvinfo : EIATTR_CBANK_PARAM_SIZE
	.align		4
.L_30367:
        /*0018*/ 	.byte	0x03, 0x19
        /*001a*/ 	.short	0x008c


	//----- nvinfo : EIATTR_KPARAM_INFO
	.align		4
        /*001c*/ 	.byte	0x04, 0x17
        /*001e*/ 	.short	(.L_30369 - .L_30368)
.L_30368:
        /*0020*/ 	.word	0x00000000
        /*0024*/ 	.short	0x0015
        /*0026*/ 	.short	0x0088
        /*0028*/ 	.byte	0x00, 0xf0, 0x11, 0x00


	//----- nvinfo : EIATTR_KPARAM_INFO
	.align		4
.L_30369:
        /*002c*/ 	.byte	0x04, 0x17
        /*002e*/ 	.short	(.L_30371 - .L_30370)
.L_30370:
        /*0030*/ 	.word	0x00000000
        /*0034*/ 	.short	0x0014
        /*0036*/ 	.short	0x0084
        /*0038*/ 	.byte	0x00, 0xf0, 0x11, 0x00


	//----- nvinfo : EIATTR_KPARAM_INFO
	.align		4
.L_30371:
        /*003c*/ 	.byte	0x04, 0x17
        /*003e*/ 	.short	(.L_30373 - .L_30372)
.L_30372:
        /*0040*/ 	.word	0x00000000
        /*0044*/ 	.short	0x0013
        /*0046*/ 	.short	0x0080
        /*0048*/ 	.byte	0x00, 0xf0, 0x11, 0x00


	//----- nvinfo : EIATTR_KPARAM_INFO
	.align		4
.L_30373:
        /*004c*/ 	.byte	0x04, 0x17
        /*004e*/ 	.short	(.L_30375 - .L_30374)
.L_30374:
        /*0050*/ 	.word	0x00000000
        /*0054*/ 	.short	0x0012
        /*0056*/ 	.short	0x007c
        /*0058*/ 	.byte	0x00, 0xf0, 0x11, 0x00


	//----- nvinfo : EIATTR_KPARAM_INFO
	.align		4
.L_30375:
        /*005c*/ 	.byte	0x04, 0x17
        /*005e*/ 	.short	(.L_30377 - .L_30376)
.L_30376:
        /*0060*/ 	.word	0x00000000
        /*0064*/ 	.short	0x0011
        /*0066*/ 	.short	0x0078
        /*0068*/ 	.byte	0x00, 0xf0, 0x11, 0x00


	//----- nvinfo : EIATTR_KPARAM_INFO
	.align		4
.L_30377:
        /*006c*/ 	.byte	0x04, 0x17
        /*006e*/ 	.short	(.L_30379 - .L_30378)
.L_30378:
        /*0070*/ 	.word	0x00000000
        /*0074*/ 	.short	0x0010
        /*0076*/ 	.short	0x0070
        /*0078*/ 	.byte	0x00, 0xf0, 0x21, 0x00


	//----- nvinfo : EIATTR_KPARAM_INFO
	.align		4
.L_30379:
        /*007c*/ 	.byte	0x04, 0x17
        /*007e*/ 	.short	(.L_30381 - .L_30380)
.L_30380:
        /*0080*/ 	.word	0x00000000
        /*0084*/ 	.short	0x000f
        /*0086*/ 	.short	0x0068
        /*0088*/ 	.byte	0x00, 0xf0, 0x21, 0x00


	//----- nvinfo : EIATTR_KPARAM_INFO
	.align		4
.L_30381:
        /*008c*/ 	.byte	0x04, 0x17
        /*008e*/ 	.short	(.L_30383 - .L_30382)
.L_30382:
        /*0090*/ 	.word	0x00000000
        /*0094*/ 	.short	0x000e
        /*0096*/ 	.short	0x0060
        /*0098*/ 	.byte	0x00, 0xf0, 0x11, 0x00


	//----- nvinfo : EIATTR_KPARAM_INFO
	.align		4
.L_30383:
        /*009c*/ 	.byte	0x04, 0x17
        /*009e*/ 	.short	(.L_30385 - .L_30384)
.L_30384:
        /*00a0*/ 	.word	0x00000000
        /*00a4*/ 	.short	0x000d
        /*00a6*/ 	.short	0x005c
        /*00a8*/ 	.byte	0x00, 0xf0, 0x11, 0x00


	//----- nvinfo : EIATTR_KPARAM_INFO
	.align		4
.L_30385:
        /*00ac*/ 	.byte	0x04, 0x17
        /*00ae*/ 	.short	(.L_30387 - .L_30386)
.L_30386:
        /*00b0*/ 	.word	0x00000000
        /*00b4*/ 	.short	0x000c
        /*00b6*/ 	.short	0x0058
        /*00b8*/ 	.byte	0x00, 0xf0, 0x11, 0x00


	//----- nvinfo : EIATTR_KPARAM_INFO
	.align		4
.L_30387:
        /*00bc*/ 	.byte	0x04, 0x17
        /*00be*/ 	.short	(.L_30389 - .L_30388)
.L_30388:
        /*00c0*/ 	.word	0x00000000
        /*00c4*/ 	.short	0x000b
        /*00c6*/ 	.short	0x0050
        /*00c8*/ 	.byte	0x00, 0xf0, 0x21, 0x00


	//----- nvinfo : EIATTR_KPARAM_INFO
	.align		4
.L_30389:
        /*00cc*/ 	.byte	0x04, 0x17
        /*00ce*/ 	.short	(.L_30391 - .L_30390)
.L_30390:
        /*00d0*/ 	.word	0x00000000
        /*00d4*/ 	.short	0x000a
        /*00d6*/ 	.short	0x0048
        /*00d8*/ 	.byte	0x00, 0xf0, 0x11, 0x00


	//----- nvinfo : EIATTR_KPARAM_INFO
	.align		4
.L_30391:
        /*00dc*/ 	.byte	0x04, 0x17
        /*00de*/ 	.short	(.L_30393 - .L_30392)
.L_30392:
        /*00e0*/ 	.word	0x00000000
        /*00e4*/ 	.short	0x0009
        /*00e6*/ 	.short	0x0040
        /*00e8*/ 	.byte	0x00, 0xf0, 0x21, 0x00


	//----- nvinfo : EIATTR_KPARAM_INFO
	.align		4
.L_30393:
        /*00ec*/ 	.byte	0x04, 0x17
        /*00ee*/ 	.short	(.L_30395 - .L_30394)
.L_30394:
        /*00f0*/ 	.word	0x00000000
        /*00f4*/ 	.short	0x0008
        /*00f6*/ 	.short	0x0038
        /*00f8*/ 	.byte	0x00, 0xf0, 0x21, 0x00


	//----- nvinfo : EIATTR_KPARAM_INFO
	.align		4
.L_30395:
        /*00fc*/ 	.byte	0x04, 0x17
        /*00fe*/ 	.short	(.L_30397 - .L_30396)
.L_30396:
        /*0100*/ 	.word	0x00000000
        /*0104*/ 	.short	0x0007
        /*0106*/ 	.short	0x0034
        /*0108*/ 	.byte	0x00, 0xf0, 0x11, 0x00


	//----- nvinfo : EIATTR_KPARAM_INFO
	.align		4
.L_30397:
        /*010c*/ 	.byte	0x04, 0x17
        /*010e*/ 	.short	(.L_30399 - .L_30398)
.L_30398:
        /*0110*/ 	.word	0x00000000
        /*0114*/ 	.short	0x0006
        /*0116*/ 	.short	0x0030
        /*0118*/ 	.byte	0x00, 0xf0, 0x11, 0x00


	//----- nvinfo : EIATTR_KPARAM_INFO
	.align		4
.L_30399:
        /*011c*/ 	.byte	0x04, 0x17
        /*011e*/ 	.short	(.L_30401 - .L_30400)
.L_30400:
        /*0120*/ 	.word	0x00000000
        /*0124*/ 	.short	0x0005
        /*0126*/ 	.short	0x0028
        /*0128*/ 	.byte	0x00, 0xf0, 0x21, 0x00


	//----- nvinfo : EIATTR_KPARAM_INFO
	.align		4
.L_30401:
        /*012c*/ 	.byte	0x04, 0x17
        /*012e*/ 	.short	(.L_30403 - .L_30402)
.L_30402:
        /*0130*/ 	.word	0x00000000
        /*0134*/ 	.short	0x0004
        /*0136*/ 	.short	0x0020
        /*0138*/ 	.byte	0x00, 0xf0, 0x21, 0x00


	//----- nvinfo : EIATTR_KPARAM_INFO
	.align		4
.L_30403:
        /*013c*/ 	.byte	0x04, 0x17
        /*013e*/ 	.short	(.L_30405 - .L_30404)
.L_30404:
        /*0140*/ 	.word	0x00000000
        /*0144*/ 	.short	0x0003
        /*0146*/ 	.short	0x0018
        /*0148*/ 	.byte	0x00, 0xf0, 0x21, 0x00


	//----- nvinfo : EIATTR_KPARAM_INFO
	.align		4
.L_30405:
        /*014c*/ 	.byte	0x04, 0x17
        /*014e*/ 	.short	(.L_30407 - .L_30406)
.L_30406:
        /*0150*/ 	.word	0x00000000
        /*0154*/ 	.short	0x0002
        /*0156*/ 	.short	0x0010
        /*0158*/ 	.byte	0x00, 0xf0, 0x21, 0x00


	//----- nvinfo : EIATTR_KPARAM_INFO
	.align		4
.L_30407:
        /*015c*/ 	.byte	0x04, 0x17
        /*015e*/ 	.short	(.L_30409 - .L_30408)
.L_30408:
        /*0160*/ 	.word	0x00000000
        /*0164*/ 	.short	0x0001
        /*0166*/ 	.short	0x0008
        /*0168*/ 	.byte	0x00, 0xf0, 0x21, 0x00


	//----- nvinfo : EIATTR_KPARAM_INFO
	.align		4
.L_30409:
        /*016c*/ 	.byte	0x04, 0x17
        /*016e*/ 	.short	(.L_30411 - .L_30410)
.L_30410:
        /*0170*/ 	.word	0x00000000
        /*0174*/ 	.short	0x0000
        /*0176*/ 	.short	0x0000
        /*0178*/ 	.byte	0x00, 0xf0, 0x21, 0x00


	//----- nvinfo : EIATTR_MAXREG_COUNT
	.align		4
.L_30411:
        /*017c*/ 	.byte	0x03, 0x1b
        /*017e*/ 	.short	0x00ff


	//----- nvinfo : EIATTR_NUM_BARRIERS
	.align		4
        /*0180*/ 	.byte	0x02, 0x4c
        /*0182*/ 	.byte	0x01
	.zero		1


	//----- nvinfo : EIATTR_MERCURY_ISA_VERSION
	.align		4
        /*0184*/ 	.byte	0x03, 0x5f
        /*0186*/ 	.short	0x0000


	//----- nvinfo : EIATTR_COOP_GROUP_MASK_REGIDS
	.align		4
        /*0188*/ 	.byte	0x04, 0x29
        /*018a*/ 	.short	(.L_30413 - .L_30412)


	//   ....[0]....
.L_30412:
        /*018c*/ 	.word	0xffffffff


	//   ....[1]....
        /*0190*/ 	.word	0xffffffff


	//   ....[2]....
        /*0194*/ 	.word	0xffffffff


	//   ....[3]....
        /*0198*/ 	.word	0xffffffff


	//   ....[4]....
        /*019c*/ 	.word	0xffffffff


	//   ....[5]....
        /*01a0*/ 	.word	0xffffffff


	//   ....[6]....
        /*01a4*/ 	.word	0xffffffff


	//   ....[7]....
        /*01a8*/ 	.word	0xffffffff


	//   ....[8]....
        /*01ac*/ 	.word	0xffffffff


	//   ....[9]....
        /*01b0*/ 	.word	0xffffffff


	//   ....[10]....
        /*01b4*/ 	.word	0xffffffff


	//   ....[11]....
        /*01b8*/ 	.word	0xffffffff


	//   ....[12]....
        /*01bc*/ 	.word	0xffffffff


	//   ....[13]....
        /*01c0*/ 	.word	0xffffffff


	//   ....[14]....
        /*01c4*/ 	.word	0xffffffff


	//   ....[15]....
        /*01c8*/ 	.word	0xffffffff


	//   ....[16]....
        /*01cc*/ 	.word	0xffffffff


	//   ....[17]....
        /*01d0*/ 	.word	0xffffffff


	//   ....[18]....
        /*01d4*/ 	.word	0xffffffff


	//   ....[19]....
        /*01d8*/ 	.word	0xffffffff


	//   ....[20]....
        /*01dc*/ 	.word	0xffffffff


	//   ....[21]....
        /*01e0*/ 	.word	0xffffffff


	//   ....[22]....
        /*01e4*/ 	.word	0xffffffff


	//   ....[23]....
        /*01e8*/ 	.word	0xffffffff


	//   ....[24]....
        /*01ec*/ 	.word	0xffffffff


	//   ....[25]....
        /*01f0*/ 	.word	0xffffffff


	//   ....[26]....
        /*01f4*/ 	.word	0xffffffff


	//   ....[27]....
        /*01f8*/ 	.word	0xffffffff


	//   ....[28]....
        /*01fc*/ 	.word	0xffffffff


	//   ....[29]....
        /*0200*/ 	.word	0xffffffff


	//   ....[30]....
        /*0204*/ 	.word	0xffffffff


	//   ....[31]....
        /*0208*/ 	.word	0xffffffff


	//   ....[32]....
        /*020c*/ 	.word	0xffffffff


	//   ....[33]....
        /*0210*/ 	.word	0xffffffff


	//   ....[34]....
        /*0214*/ 	.word	0xffffffff


	//   ....[35]....
        /*0218*/ 	.word	0xffffffff


	//   ....[36]....
        /*021c*/ 	.word	0xffffffff


	//   ....[37]....
        /*0220*/ 	.word	0xffffffff


	//   ....[38]....
        /*0224*/ 	.word	0xffffffff


	//   ....[39]....
        /*0228*/ 	.word	0xffffffff


	//----- nvinfo : EIATTR_COOP_GROUP_INSTR_OFFSETS
	.align		4
.L_30413:
        /*022c*/ 	.byte	0x04, 0x28
        /*022e*/ 	.short	(.L_30415 - .L_30414)


	//   ....[0]....
.L_30414:
        /*0230*/ 	.word	0x00001440


	//   ....[1]....
        /*0234*/ 	.word	0x00001490


	//   ....[2]....
        /*0238*/ 	.word	0x000014b0


	//   ....[3]....
        /*023c*/ 	.word	0x000014d0


	//   ....[4]....
        /*0240*/ 	.word	0x000014f0


	//   ....[5]....
        /*0244*/ 	.word	0x00001560


	//   ....[6]....
        /*0248*/ 	.word	0x00001580


	//   ....[7]....
        /*024c*/ 	.word	0x000015b0


	//   ....[8]....
        /*0250*/ 	.word	0x000023f0


	//   ....[9]....
        /*0254*/ 	.word	0x00002450


	//   ....[10]....
        /*0258*/ 	.word	0x00002480


	//   ....[11]....
        /*025c*/ 	.word	0x000024a0


	//   ....[12]....
        /*0260*/ 	.word	0x000024c0


	//   ....[13]....
        /*0264*/ 	.word	0x00002510


	//   ....[14]....
        /*0268*/ 	.word	0x00002530


	//   ....[15]....
        /*026c*/ 	.word	0x00002550


	//   ....[16]....
        /*0270*/ 	.word	0x00003e80


	//   ....[17]....
        /*0274*/ 	.word	0x00003ec0


	//   ....[18]....
        /*0278*/ 	.word	0x00003ef0


	//   ....[19]....
        /*027c*/ 	.word	0x00003f10


	//   ....[20]....
        /*0280*/ 	.word	0x00003f20


	//   ....[21]....
        /*0284*/ 	.word	0x00003f30


	//   ....[22]....
        /*0288*/ 	.word	0x00003f40


	//   ....[23]....
        /*028c*/ 	.word	0x00003f60


	//   ....[24]....
        /*0290*/ 	.word	0x00003f90


	//   ....[25]....
        /*0294*/ 	.word	0x00003fb0


	//   ....[26]....
        /*0298*/ 	.word	0x00003fd0


	//   ....[27]....
        /*029c*/ 	.word	0x00003ff0


	//   ....[28]....
        /*02a0*/ 	.word	0x00004010


	//   ....[29]....
        /*02a4*/ 	.word	0x00004030


	//   ....[30]....
        /*02a8*/ 	.word	0x00004040


	//   ....[31]....
        /*02ac*/ 	.word	0x00004070


	//   ....[32]....
        /*02b0*/ 	.word	0x000040f0


	//   ....[33]....
        /*02b4*/ 	.word	0x00004130


	//   ....[34]....
        /*02b8*/ 	.word	0x00004160


	//   ....[35]....
        /*02bc*/ 	.word	0x00004190


	//   ....[36]....
        /*02c0*/ 	.word	0x000041c0


	//   ....[37]....
        /*02c4*/ 	.word	0x000041d0


	//   ....[38]....
        /*02c8*/ 	.word	0x000041e0


	//   ....[39]....
        /*02cc*/ 	.word	0x00004200


	//----- nvinfo : EIATTR_EXIT_INSTR_OFFSETS
	.align		4
.L_30415:
        /*02d0*/ 	.byte	0x04, 0x1c
        /*02d2*/ 	.short	(.L_30417 - .L_30416)


	//   ....[0]....
.L_30416:
        /*02d4*/ 	.word	0x00000090


	//   ....[1]....
        /*02d8*/ 	.word	0x00004610


	//   ....[2]....
        /*02dc*/ 	.word	0x00004720


	//   ....[3]....
        /*02e0*/ 	.word	0x00004a20


	//----- nvinfo : EIATTR_CTAIDZ_USED
	.align		4
.L_30417:
        /*02e4*/ 	.byte	0x01, 0x04
	.zero		2


	//----- nvinfo : EIATTR_CRS_STACK_SIZE
	.align		4
        /*02e8*/ 	.byte	0x04, 0x1e
        /*02ea*/ 	.short	(.L_30419 - .L_30418)
.L_30418:
        /*02ec*/ 	.word	0x00000000
.L_30419:


//--------------------- .nv.info._ZN4vllm25paged_attention_v2_kernelIffLi256ELi32ELi128ELNS_18Fp8KVCacheDataTypeE0ELb1ELi512EEEvPfS2_PT_PKS3_PKT0_S9_ifPKiSB_iPKfiiiSD_SD_iiiii --------------------------
	.section	.nv.info._ZN4vllm25paged_attention_v2_kernelIffLi256ELi32ELi128ELNS_18Fp8KVCacheDataTypeE0ELb1ELi512EEEvPfS2_PT_PKS3_PKT0_S9_ifPKiSB_iPKfiiiSD_SD_iiiii,"",@"SHT_CUDA_INFO"
	.sectionflags	@""
	.align	4


	//----- nvinfo : EIATTR_CUDA_API_VERSION
	.align		4
        /*0000*/ 	.byte	0x04, 0x37
        /*0002*/ 	.short	(.L_30421 - .L_30420)
.L_30420:
        /*0004*/ 	.word	0x00000082


	//----- nvinfo : EIATTR_SW2861232_WAR
	.align		4
.L_30421:
        /*0008*/ 	.byte	0x01, 0x35
	.zero		2


	//----- nvinfo : EIATTR_PARAM_CBANK
	.align		4
        /*000c*/ 	.byte	0x04, 0x0a
        /*000e*/ 	.short	(.L_30423 - .L_30422)
	.align		4
.L_30422:
        /*0010*/ 	.word	index@(.nv.constant0._ZN4vllm25paged_attention_v2_kernelIffLi256ELi32ELi128ELNS_18Fp8KVCacheDataTypeE0ELb1ELi512EEEvPfS2_PT_PKS3_PKT0_S9_ifPKiSB_iPKfiiiSD_SD_iiiii)
        /*0014*/ 	.short	0x0160
        /*0016*/ 	.short	0x008c


	//----- nvinfo : EIATTR_CBANK_PARAM_SIZE
	.align		4
.L_30423:
        /*0018*/ 	.byte	0x03, 0x19
        /*001a*/ 	.short	0x008c


	//----- nvinfo : EIATTR_KPARAM_INFO
	.align		4
        /*001c*/ 	.byte	0x04, 0x17
        /*001e*/ 	.short	(.L_30425 - .L_30424)
.L_30424:
        /*0020*/ 	.word	0x00000000
        /*0024*/ 	.short	0x0015
        /*0026*/ 	.short	0x0088
        /*0028*/ 	.byte	0x00, 0xf0, 0x11, 0x00


	//----- nvinfo : EIATTR_KPARAM_INFO
	.align		4
.L_30425:
        /*002c*/ 	.byte	0x04, 0x17
        /*002e*/ 	.short	(.L_30427 - .L_30426)
.L_30426:
        /*0030*/ 	.word	0x00000000
        /*0034*/ 	.short	0x0014
        /*0036*/ 	.short	0x0084
        /*0038*/ 	.byte	0x00, 0xf0, 0x11, 0x00


	//----- nvinfo : EIATTR_KPARAM_INFO
	.align		4
.L_30427:
        /*003c*/ 	.byte	0x04, 0x17
        /*003e*/ 	.short	(.L_30429 - .L_30428)
.L_30428:
        /*0040*/ 	.word	0x00000000
        /*0044*/ 	.short	0x0013
        /*0046*/ 	.short	0x0080
        /*0048*/ 	.byte	0x00, 0xf0, 0x11, 0x00


	//----- nvinfo : EIATTR_KPARAM_INFO
	.align		4
.L_30429:
        /*004c*/ 	.byte	0x04, 0x17
        /*004e*/ 	.short	(.L_30431 - .L_30430)
.L_30430:
        /*0050*/ 	.word	0x00000000
        /*0054*/ 	.short	0x0012
        /*0056*/ 	.short	0x007c
        /*0058*/ 	.byte	0x00, 0xf0, 0x11, 0x00


	//----- nvinfo : EIATTR_KPARAM_INFO
	.align		4
.L_30431:
        /*005c*/ 	.byte	0x04, 0x17
        /*005e*/ 	.short	(.L_30433 - .L_30432)
.L_30432:
        /*0060*/ 	.word	0x00000000
        /*0064*/ 	.short	0x0011
        /*0066*/ 	.short	0x0078
        /*0068*/ 	.byte	0x00, 0xf0, 0x11, 0x00


	//----- nvinfo : EIATTR_KPARAM_INFO
	.align		4
.L_30433:
        /*006c*/ 	.byte	0x04, 0x17
        /*006e*/ 	.short	(.L_30435 - .L_30434)
.L_30434:
        /*0070*/ 	.word	0x00000000
        /*0074*/ 	.short	0x0010
        /*0076*/ 	.short	0x0070
        /*0078*/ 	.byte	0x00, 0xf0, 0x21, 0x00


	//----- nvinfo : EIATTR_KPARAM_INFO
	.align		4
.L_30435:
        /*007c*/ 	.byte	0x04, 0x17
        /*007e*/ 	.short	(.L_30437 - .L_30436)
.L_30436:
        /*0080*/ 	.word	0x00000000
        /*0084*/ 	.short	0x000f
        /*0086*/ 	.short	0x0068
        /*0088*/ 	.byte	0x00, 0xf0, 0x21, 0x00


	//----- nvinfo : EIATTR_KPARAM_INFO
	.align		4
.L_30437:
        /*008c*/ 	.byte	0x04, 0x17
        /*008e*/ 	.short	(.L_30439 - .L_30438)
.L_30438:
        /*0090*/ 	.word	0x00000000
        /*0094*/ 	.short	0x000e
        /*0096*/ 	.short	0x0060
        /*0098*/ 	.byte	0x00, 0xf0, 0x11, 0x00


	//----- nvinfo : EIATTR_KPARAM_INFO
	.align		4
.L_30439:
        /*009c*/ 	.byte	0x04, 0x17
        /*009e*/ 	.short	(.L_30441 - .L_30440)
.L_30440:
        /*00a0*/ 	.word	0x00000000
        /*00a4*/ 	.short	0x000d
        /*00a6*/ 	.short	0x005c
        /*00a8*/ 	.byte	0x00, 0xf0, 0x11, 0x00


	//----- nvinfo : EIATTR_KPARAM_INFO
	.align		4
.L_30441:
        /*00ac*/ 	.byte	0x04, 0x17
        /*00ae*/ 	.short	(.L_30443 - .L_30442)
.L_30442:
        /*00b0*/ 	.word	0x00000000
        /*00b4*/ 	.short	0x000c
        /*00b6*/ 	.short	0x0058
        /*00b8*/ 	.byte	0x00, 0xf0, 0x11, 0x00


	//----- nvinfo : EIATTR_KPARAM_INFO
	.align		4
.L_30443:
        /*00bc*/ 	.byte	0x04, 0x17
        /*00be*/ 	.short	(.L_30445 - .L_30444)
.L_30444:
        /*00c0*/ 	.word	0x00000000
        /*00c4*/ 	.short	0x000b
        /*00c6*/ 	.short	0x0050
        /*00c8*/ 	.byte	0x00, 0xf0, 0x21, 0x00


	//----- nvinfo : EIATTR_KPARAM_INFO
	.align		4
.L_30445:
        /*00cc*/ 	.byte	0x04, 0x17
        /*00ce*/ 	.short	(.L_30447 - .L_30446)
.L_30446:
        /*00d0*/ 	.word	0x00000000
        /*00d4*/ 	.short	0x000a
        /*00d6*/ 	.short	0x0048
        /*00d8*/ 	.byte	0x00, 0xf0, 0x11, 0x00


	//----- nvinfo : EIATTR_KPARAM_INFO
	.align		4
.L_30447:
        /*00dc*/ 	.byte	0x04, 0x17
        /*00de*/ 	.short	(.L_30449 - .L_30448)
.L_30448:
        /*00e0*/ 	.word	0x00000000
        /*00e4*/ 	.short	0x0009
        /*00e6*/ 	.short	0x0040
        /*00e8*/ 	.byte	0x00, 0xf0, 0x21, 0x00


	//----- nvinfo : EIATTR_KPARAM_INFO
	.align		4
.L_30449:
        /*00ec*/ 	.byte	0x04, 0x17
        /*00ee*/ 	.short	(.L_30451 - .L_30450)
.L_30450:
        /*00f0*/ 	.word	0x00000000
        /*00f4*/ 	.short	0x0008
        /*00f6*/ 	.short	0x0038
        /*00f8*/ 	.byte	0x00, 0xf0, 0x21, 0x00


	//----- nvinfo : EIATTR_KPARAM_INFO
	.align		4
.L_30451:
        /*00fc*/ 	.byte	0x04, 0x17
        /*00fe*/ 	.short	(.L_30453 - .L_30452)
.L_30452:
        /*0100*/ 	.word	0x00000000
        /*0104*/ 	.short	0x0007
        /*0106*/ 	.short	0x0034
        /*0108*/ 	.byte	0x00, 0xf0, 0x11, 0x00


	//----- nvinfo : EIATTR_KPARAM_INFO
	.align		4
.L_30453:
        /*010c*/ 	.byte	0x04, 0x17
        /*010e*/ 	.short	(.L_30455 - .L_30454)
.L_30454:
        /*0110*/ 	.word	0x00000000
        /*0114*/ 	.short	0x0006
        /*0116*/ 	.short	0x0030
        /*0118*/ 	.byte	0x00, 0xf0, 0x11, 0x00


	//----- nvinfo : EIATTR_KPARAM_INFO
	.align		4
.L_30455:
        /*011c*/ 	.byte	0x04, 0x17
        /*011e*/ 	.short	(.L_30457 - .L_30456)
.L_30456:
        /*0120*/ 	.word	0x00000000
        /*0124*/ 	.short	0x0005
        /*0126*/ 	.short	0x0028
        /*0128*/ 	.byte	0x00, 0xf0, 0x21, 0x00


	//----- nvinfo : EIATTR_KPARAM_INFO
	.align		4
.L_30457:
        /*012c*/ 	.byte	0x04, 0x17
        /*012e*/ 	.short	(.L_30459 - .L_30458)
.L_30458:
        /*0130*/ 	.word	0x00000000
        /*0134*/ 	.short	0x0004
        /*0136*/ 	.short	0x0020
        /*0138*/ 	.byte	0x00, 0xf0, 0x21, 0x00


	//----- nvinfo : EIATTR_KPARAM_INFO
	.align		4
.L_30459:
        /*013c*/ 	.byte	0x04, 0x17
        /*013e*/ 	.short	(.L_30461 - .L_30460)
.L_30460:
        /*0140*/ 	.word	0x00000000
        /*0144*/ 	.short	0x0003
        /*0146*/ 	.short	0x0018
        /*0148*/ 	.byte	0x00, 0xf0, 0x21, 0x00


	//----- nvinfo : EIATTR_KPARAM_INFO
	.align		4
.L_30461:
        /*014c*/ 	.byte	0x04, 0x17
        /*014e*/ 	.short	(.L_30463 - .L_30462)
.L_30462:
        /*0150*/ 	.word	0x00000000
        /*0154*/ 	.short	0x0002
        /*0156*/ 	.short	0x0010
        /*0158*/ 	.byte	0x00, 0xf0, 0x21, 0x00


	//----- nvinfo : EIATTR_KPARAM_INFO
	.align		4
.L_30463:
        /*015c*/ 	.byte	0x04, 0x17
        /*015e*/ 	.short	(.L_30465 - .L_30464)
.L_30464:
        /*0160*/ 	.word	0x00000000
        /*0164*/ 	.short	0x0001
        /*0166*/ 	.short	0x0008
        /*0168*/ 	.byte	0x00, 0xf0, 0x21, 0x00


	//----- nvinfo : EIATTR_KPARAM_INFO
	.align		4
.L_30465:
        /*016c*/ 	.byte	0x04, 0x17
        /*016e*/ 	.short	(.L_30467 - .L_30466)
.L_30466:
        /*0170*/ 	.word	0x00000000
        /*0174*/ 	.short	0x0000
        /*0176*/ 	.short	0x0000
        /*0178*/ 	.byte	0x00, 0xf0, 0x21, 0x00


	//----- nvinfo : EIATTR_MAXREG_COUNT
	.align		4
.L_30467:
        /*017c*/ 	.byte	0x03, 0x1b
        /*017e*/ 	.short	0x00ff


	//----- nvinfo : EIATTR_NUM_BARRIERS
	.align		4
        /*0180*/ 	.byte	0x02, 0x4c
        /*0182*/ 	.byte	0x01
	.zero		1


	//----- nvinfo : EIATTR_ANNOTATIONS
	.align		4
        /*0184*/ 	.byte	0x04, 0x55
        /*0186*/ 	.short	(.L_30469 - .L_30468)


	//   ....[0]....
.L_30468:
        /* <DEDUP_REMOVED lines=75> */


	//----- nvinfo : EIATTR_MERCURY_ISA_VERSION
	.align		4
.L_30469:
        /*0620*/ 	.byte	0x03, 0x5f
        /*0622*/ 	.short	0x0000


	//----- nvinfo : EIATTR_COOP_GROUP_MASK_REGIDS
	.align		4
        /*0624*/ 	.byte	0x04, 0x29
        /*0626*/ 	.short	(.L_30471 - .L_30470)


	//   ....[0]....
.L_30470:
        /*0628*/ 	.word	0xffffffff


	//   ....[1]....
        /*062c*/ 	.word	0xffffffff


	//   ....[2]....
        /*0630*/ 	.word	0xffffffff


	//   ....[3]....
        /*0634*/ 	.word	0xffffffff


	//   ....[4]....
        /*0638*/ 	.word	0xffffffff


	//   ....[5]....
        /*063c*/ 	.word	0xffffffff


	//   ....[6]....
        /*0640*/ 	.word	0xffffffff


	//   ....[7]....
        /*0644*/ 	.word	0xffffffff


	//   ....[8]....
        /*0648*/ 	.word	0xffffffff


	//   ....[9]....
        /*064c*/ 	.word	0xffffffff


	//   ....[10]....
        /*0650*/ 	.word	0xffffffff


	//   ....[11]....
        /*0654*/ 	.word	0xffffffff


	//   ....[12]....
        /*0658*/ 	.word	0xffffffff


	//   ....[13]....
        /*065c*/ 	.word	0xffffffff


	//   ....[14]....
        /*0660*/ 	.word	0xffffffff


	//   ....[15]....
        /*0664*/ 	.word	0xffffffff


	//   ....[16]....
        /*0668*/ 	.word	0xffffffff


	//   ....[17]....
        /*066c*/ 	.word	0xffffffff


	//   ....[18]....
        /*0670*/ 	.word	0xffffffff


	//   ....[19]....
        /*0674*/ 	.word	0xffffffff


	//   ....[20]....
        /*0678*/ 	.word	0xffffffff


	//   ....[21]....
        /*067c*/ 	.word	0xffffffff


	//   ....[22]....
        /*0680*/ 	.word	0xffffffff


	//   ....[23]....
        /*0684*/ 	.word	0xffffffff


	//   ....[24]....
        /*0688*/ 	.word	0xffffffff


	//   ....[25]....
        /*068c*/ 	.word	0xffffffff


	//   ....[26]....
        /*0690*/ 	.word	0xffffffff


	//   ....[27]....
        /*0694*/ 	.word	0xffffffff


	//   ....[28]....
        /*0698*/ 	.word	0xffffffff


	//   ....[29]....
        /*069c*/ 	.word	0xffffffff


	//   ....[30]....
        /*06a0*/ 	.word	0xffffffff


	//   ....[31]....
        /*06a4*/ 	.word	0xffffffff


	//   ....[32]....
        /*06a8*/ 	.word	0xffffffff


	//   ....[33]....
        /*06ac*/ 	.word	0xffffffff


	//   ....[34]....
        /*06b0*/ 	.word	0xffffffff


	//   ....[35]....
        /*06b4*/ 	.word	0xffffffff


	//   ....[36]....
        /*06b8*/ 	.word	0xffffffff


	//   ....[37]....
        /*06bc*/ 	.word	0xffffffff


	//   ....[38]....
        /*06c0*/ 	.word	0xffffffff


	//   ....[39]....
        /*06c4*/ 	.word	0xffffffff


	//   ....[40]....
        /*06c8*/ 	.word	0xffffffff


	//   ....[41]....
        /*06cc*/ 	.word	0xffffffff


	//   ....[42]....
        /*06d0*/ 	.word	0xffffffff


	//   ....[43]....
        /*06d4*/ 	.word	0xffffffff


	//   ....[44]....
        /*06d8*/ 	.word	0xffffffff


	//   ....[45]....
        /*06dc*/ 	.word	0xffffffff


	//   ....[46]....
        /*06e0*/ 	.word	0xffffffff


	//   ....[47]....
        /*06e4*/ 	.word	0xffffffff


	//   ....[48]....
        /*06e8*/ 	.word	0xffffffff


	//   ....[49]....
        /*06ec*/ 	.word	0xffffffff


	//   ....[50]....
        /*06f0*/ 	.word	0xffffffff


	//   ....[51]....
        /*06f4*/ 	.word	0xffffffff


	//   ....[52]....
        /*06f8*/ 	.word	0xffffffff


	//   ....[53]....
        /*06fc*/ 	.word	0xffffffff


	//   ....[54]....
        /*0700*/ 	.word	0xffffffff


	//   ....[55]....
        /*0704*/ 	.word	0xffffffff


	//   ....[56]....
        /*0708*/ 	.word	0xffffffff


	//   ....[57]....
        /*070c*/ 	.word	0xffffffff


	//   ....[58]....
        /*0710*/ 	.word	0xffffffff


	//   ....[59]....
        /*0714*/ 	.word	0xffffffff


	//   ....[60]....
        /*0718*/ 	.word	0xffffffff


	//   ....[61]....
        /*071c*/ 	.word	0xffffffff


	//   ....[62]....
        /*0720*/ 	.word	0xffffffff


	//   ....[63]....
        /*0724*/ 	.word	0xffffffff


	//   ....[64]....
        /*0728*/ 	.word	0xffffffff


	//   ....[65]....
        /*072c*/ 	.word	0xffffffff


	//   ....[66]....
        /*0730*/ 	.word	0xffffffff


	//   ....[67]....
        /*0734*/ 	.word	0xffffffff


	//   ....[68]....
        /*0738*/ 	.word	0xffffffff


	//   ....[69]....
        /*073c*/ 	.word	0xffffffff


	//   ....[70]....
        /*0740*/ 	.word	0xffffffff


	//   ....[71]....
        /*0744*/ 	.word	0xffffffff


	//   ....[72]....
        /*0748*/ 	.word	0xffffffff


	//   ....[73]....
        /*074c*/ 	.word	0xffffffff


	//   ....[74]....
        /*0750*/ 	.word	0xffffffff


	//   ....[75]....
        /*0754*/ 	.word	0xffffffff


	//   ....[76]....
        /*0758*/ 	.word	0xffffffff


	//   ....[77]....
        /*075c*/ 	.word	0xffffffff


	//   ....[78]....
        /*0760*/ 	.word	0xffffffff


	//   ....[79]....
        /*0764*/ 	.word	0xffffffff


	//   ....[80]....
        /*0768*/ 	.word	0xffffffff


	//   ....[81]....
        /*076c*/ 	.word	0xffffffff


	//   ....[82]....
        /*0770*/ 	.word	0xffffffff


	//   ....[83]....
        /*0774*/ 	.word	0xffffffff


	//   ....[84]....
        /*0778*/ 	.word	0xffffffff


	//   ....[85]....
        /*077c*/ 	.word	0xffffffff


	//   ....[86]....
        /*0780*/ 	.word	0xffffffff


	//   ....[87]....
        /*0784*/ 	.word	0xffffffff


	//   ....[88]....
        /*0788*/ 	.word	0xffffffff


	//   ....[89]....
        /*078c*/ 	.word	0xffffffff


	//   ....[90]....
        /*0790*/ 	.word	0xffffffff


	//   ....[91]....
        /*0794*/ 	.word	0xffffffff


	//   ....[92]....
        /*0798*/ 	.word	0xffffffff


	//   ....[93]....
        /*079c*/ 	.word	0xffffffff


	//   ....[94]....
        /*07a0*/ 	.word	0xffffffff


	//   ....[95]....
        /*07a4*/ 	.word	0xffffffff


	//   ....[96]....
        /*07a8*/ 	.word	0xffffffff


	//   ....[97]....
        /*07ac*/ 	.word	0xffffffff


	//   ....[98]....
        /*07b0*/ 	.word	0xffffffff


	//   ....[99]....
        /*07b4*/ 	.word	0xffffffff


	//   ....[100]....
        /*07b8*/ 	.word	0xffffffff


	//   ....[101]....
        /*07bc*/ 	.word	0xffffffff


	//   ....[102]....
        /*07c0*/ 	.word	0xffffffff


	//   ....[103]....
        /*07c4*/ 	.word	0xffffffff


	//   ....[104]....
        /*07c8*/ 	.word	0xffffffff


	//   ....[105]....
        /*07cc*/ 	.word	0xffffffff


	//   ....[106]....
        /*07d0*/ 	.word	0xffffffff


	//   ....[107]....
        /*07d4*/ 	.word	0xffffffff


	//   ....[108]....
        /*07d8*/ 	.word	0xffffffff


	//   ....[109]....
        /*07dc*/ 	.word	0xffffffff


	//   ....[110]....
        /*07e0*/ 	.word	0xffffffff


	//   ....[111]....
        /*07e4*/ 	.word	0xffffffff


	//   ....[112]....
        /*07e8*/ 	.word	0xffffffff


	//   ....[113]....
        /*07ec*/ 	.word	0xffffffff


	//   ....[114]....
        /*07f0*/ 	.word	0xffffffff


	//   ....[115]....
        /*07f4*/ 	.word	0xffffffff


	//   ....[116]....
        /*07f8*/ 	.word	0xffffffff


	//   ....[117]....
        /*07fc*/ 	.word	0xffffffff


	//   ....[118]....
        /*0800*/ 	.word	0xffffffff


	//   ....[119]....
        /*0804*/ 	.word	0xffffffff


	//   ....[120]....
        /*0808*/ 	.word	0xffffffff


	//   ....[121]....
        /*080c*/ 	.word	0xffffffff


	//   ....[122]....
        /*0810*/ 	.word	0xffffffff


	//   ....[123]....
        /*0814*/ 	.word	0xffffffff


	//   ....[124]....
        /*0818*/ 	.word	0xffffffff


	//   ....[125]....
        /*081c*/ 	.word	0xffffffff


	//   ....[126]....
        /*0820*/ 	.word	0xffffffff


	//   ....[127]....
        /*0824*/ 	.word	0xffffffff


	//   ....[128]....
        /*0828*/ 	.word	0xffffffff


	//   ....[129]....
        /*082c*/ 	.word	0xffffffff


	//   ....[130]....
        /*0830*/ 	.word	0xffffffff


	//   ....[131]....
        /*0834*/ 	.word	0xffffffff


	//   ....[132]....
        /*0838*/ 	.word	0xffffffff


	//   ....[133]....
        /*083c*/ 	.word	0xffffffff


	//   ....[134]....
        /*0840*/ 	.word	0xffffffff


	//   ....[135]....
        /*0844*/ 	.word	0xffffffff


	//   ....[136]....
        /*0848*/ 	.word	0xffffffff


	//   ....[137]....
        /*084c*/ 	.word	0xffffffff


	//   ....[138]....
        /*0850*/ 	.word	0xffffffff


	//   ....[139]....
        /*0854*/ 	.word	0xffffffff


	//   ....[140]....
        /*0858*/ 	.word	0xffffffff


	//   ....[141]....
        /*085c*/ 	.word	0xffffffff


	//   ....[142]....
        /*0860*/ 	.word	0xffffffff


	//   ....[143]....
        /*0864*/ 	.word	0xffffffff


	//   ....[144]....
        /*0868*/ 	.word	0xffffffff


	//   ....[145]....
        /*086c*/ 	.word	0xffffffff


	//   ....[146]....
        /*0870*/ 	.word	0xffffffff


	//   ....[147]....
        /*0874*/ 	.word	0xffffffff


	//   ....[148]....
        /*0878*/ 	.word	0xffffffff


	//   ....[149]....
        /*087c*/ 	.word	0xffffffff


	//   ....[150]....
        /*0880*/ 	.word	0xffffffff


	//   ....[151]....
        /*0884*/ 	.word	0xffffffff


	//   ....[152]....
        /*0888*/ 	.word	0xffffffff


	//   ....[153]....
        /*088c*/ 	.word	0xffffffff


	//   ....[154]....
        /*0890*/ 	.word	0xffffffff


	//   ....[155]....
        /*0894*/ 	.word	0xffffffff


	//   ....[156]....
        /*0898*/ 	.word	0xffffffff


	//   ....[157]....
        /*089c*/ 	.word	0xffffffff


	//   ....[158]....
        /*08a0*/ 	.word	0xffffffff


	//   ....[159]....
        /*08a4*/ 	.word	0xffffffff


	//   ....[160]....
        /*08a8*/ 	.word	0xffffffff


	//   ....[161]....
        /*08ac*/ 	.word	0xffffffff


	//   ....[162]....
        /*08b0*/ 	.word	0xffffffff


	//   ....[163]....
        /*08b4*/ 	.word	0xffffffff


	//   ....[164]....
        /*08b8*/ 	.word	0xffffffff


	//   ....[165]....
        /*08bc*/ 	.word	0xffffffff


	//   ....[166]....
        /*08c0*/ 	.word	0xffffffff


	//   ....[167]....
        /*08c4*/ 	.word	0xffffffff


	//   ....[168]....
        /*08c8*/ 	.word	0xffffffff


	//   ....[169]....
        /*08cc*/ 	.word	0xffffffff


	//   ....[170]....
        /*08d0*/ 	.word	0xffffffff


	//   ....[171]....
        /*08d4*/ 	.word	0xffffffff


	//   ....[172]....
        /*08d8*/ 	.word	0xffffffff


	//   ....[173]....
        /*08dc*/ 	.word	0xffffffff


	//   ....[174]....
        /*08e0*/ 	.word	0xffffffff


	//   ....[175]....
        /*08e4*/ 	.word	0xffffffff


	//   ....[176]....
        /*08e8*/ 	.word	0xffffffff


	//   ....[177]....
        /*08ec*/ 	.word	0xffffffff


	//   ....[178]....
        /*08f0*/ 	.word	0xffffffff


	//   ....[179]....
        /*08f4*/ 	.word	0xffffffff


	//   ....[180]....
        /*08f8*/ 	.word	0xffffffff


	//   ....[181]....
        /*08fc*/ 	.word	0xffffffff


	//   ....[182]....
        /*0900*/ 	.word	0xffffffff


	//   ....[183]....
        /*0904*/ 	.word	0xffffffff


	//   ....[184]....
        /*0908*/ 	.word	0xffffffff


	//   ....[185]....
        /*090c*/ 	.word	0xffffffff


	//   ....[186]....
        /*0910*/ 	.word	0xffffffff


	//   ....[187]....
        /*0914*/ 	.word	0xffffffff


	//   ....[188]....
        /*0918*/ 	.word	0xffffffff


	//   ....[189]....
        /*091c*/ 	.word	0xffffffff


	//   ....[190]....
        /*0920*/ 	.word	0xffffffff


	//   ....[191]....
        /*0924*/ 	.word	0xffffffff


	//   ....[192]....
        /*0928*/ 	.word	0xffffffff


	//   ....[193]....
        /*092c*/ 	.word	0xffffffff


	//   ....[194]....
        /*0930*/ 	.word	0xffffffff


	//   ....[195]....
        /*0934*/ 	.word	0xffffffff


	//   ....[196]....
        /*0938*/ 	.word	0xffffffff


	//   ....[197]....
        /*093c*/ 	.word	0xffffffff


	//   ....[198]....
        /*0940*/ 	.word	0xffffffff


	//   ....[199]....
        /*0944*/ 	.word	0xffffffff


	//   ....[200]....
        /*0948*/ 	.word	0xffffffff


	//   ....[201]....
        /*094c*/ 	.word	0xffffffff


	//   ....[202]....
        /*0950*/ 	.word	0xffffffff


	//   ....[203]....
        /*0954*/ 	.word	0xffffffff


	//   ....[204]....
        /*0958*/ 	.word	0xffffffff


	//   ....[205]....
        /*095c*/ 	.word	0xffffffff


	//   ....[206]....
        /*0960*/ 	.word	0xffffffff


	//   ....[207]....
        /*0964*/ 	.word	0xffffffff


	//----- nvinfo : EIATTR_COOP_GROUP_INSTR_OFFSETS
	.align		4
.L_30471:
        /*0968*/ 	.byte	0x04, 0x28
        /*096a*/ 	.short	(.L_30473 - .L_30472)


	//   ....[0]....
.L_30472:
        /*096c*/ 	.word	0x00004d50


	//   ....[1]....
        /*0970*/ 	.word	0x00004da0


	//   ....[2]....
        /*0974*/ 	.word	0x00004dd0


	//   ....[3]....
        /*0978*/ 	.word	0x00004e10


	//   ....[4]....
        /*097c*/ 	.word	0x00004e30


	//   ....[5]....
        /*0980*/ 	.word	0x00004ea0


	//   ....[6]....
        /*0984*/ 	.word	0x00004ec0


	//   ....[7]....
        /*0988*/ 	.word	0x00004ee0


	//   ....[8]....
        /*098c*/ 	.word	0x000052a0


	//   ....[9]....
        /*0990*/ 	.word	0x00005300


	//   ....[10]....
        /*0994*/ 	.word	0x00005330


	//   ....[11]....
        /*0998*/ 	.word	0x00005350


	//   ....[12]....
        /*099c*/ 	.word	0x00005370


	//   ....[13]....
        /*09a0*/ 	.word	0x000053c0


	//   ....[14]....
        /*09a4*/ 	.word	0x000053e0


	//   ....[15]....
        /*09a8*/ 	.word	0x00005400


	//   ....[16]....
        /*09ac*/ 	.word	0x0000b800


	//   ....[17]....
        /*09b0*/ 	.word	0x0000b810


	//   ....[18]....
        /*09b4*/ 	.word	0x0000b820


	//   ....[19]....
        /*09b8*/ 	.word	0x0000b830


	//   ....[20]....
        /*09bc*/ 	.word	0x0000b840


	//   ....[21]....
        /*09c0*/ 	.word	0x0000b850


	//   ....[22]....
        /*09c4*/ 	.word	0x0000b870


	//   ....[23]....
        /*09c8*/ 	.word	0x0000b890


	//   ....[24]....
        /*09cc*/ 	.word	0x0000b8b0


	//   ....[25]....
        /*09d0*/ 	.word	0x0000b8d0


	//   ....[26]....
        /*09d4*/ 	.word	0x0000b8f0


	//   ....[27]....
        /*09d8*/ 	.word	0x0000b910


	//   ....[28]....
        /*09dc*/ 	.word	0x0000b920


	//   ....[29]....
        /*09e0*/ 	.word	0x0000b950


	//   ....[30]....
        /*09e4*/ 	.word	0x0000b970


	//   ....[31]....
        /*09e8*/ 	.word	0x0000b990


	//   ....[32]....
        /*09ec*/ 	.word	0x0000b9b0


	//   ....[33]....
        /*09f0*/ 	.word	0x0000b9d0


	//   ....[34]....
        /*09f4*/ 	.word	0x0000b9f0


	//   ....[35]....
        /*09f8*/ 	.word	0x0000ba00


	//   ....[36]....
        /*09fc*/ 	.word	0x0000ba30


	//   ....[37]....
        /*0a00*/ 	.word	0x0000ba50


	//   ....[38]....
        /*0a04*/ 	.word	0x0000ba70


	//   ....[39]....
        /*0a08*/ 	.word	0x0000ba90


	//   ....[40]....
        /*0a0c*/ 	.word	0x0000bab0


	//   ....[41]....
        /*0a10*/ 	.word	0x0000bad0


	//   ....[42]....
        /*0a14*/ 	.word	0x0000bae0


	//   ....[43]....
        /*0a18*/ 	.word	0x0000bb10


	//   ....[44]....
        /*0a1c*/ 	.word	0x0000bb30


	//   ....[45]....
        /*0a20*/ 	.word	0x0000bb50


	//   ....[46]....
        /*0a24*/ 	.word	0x0000bb70


	//   ....[47]....
        /*0a28*/ 	.word	0x0000bb90


	//   ....[48]....
        /*0a2c*/ 	.word	0x0000bbb0


	//   ....[49]....
        /*0a30*/ 	.word	0x0000bbc0


	//   ....[50]....
        /*0a34*/ 	.word	0x0000bbe0


	//   ....[51]....
        /*0a38*/ 	.word	0x0000bc00


	//   ....[52]....
        /*0a3c*/ 	.word	0x0000bc20


	//   ....[53]....
        /*0a40*/ 	.word	0x0000bc40


	//   ....[54]....
        /*0a44*/ 	.word	0x0000bc60


	//   ....[55]....
        /*0a48*/ 	.word	0x0000bc80


	//   ....[56]....
        /*0a4c*/ 	.word	0x0000bca0


	//   ....[57]....
        /*0a50*/ 	.word	0x0000bcc0


	//   ....[58]....
        /*0a54*/ 	.word	0x0000bce0


	//   ....[59]....
        /*0a58*/ 	.word	0x0000bd00


	//   ....[60]....
        /*0a5c*/ 	.word	0x0000bd20


	//   ....[61]....
        /*0a60*/ 	.word	0x0000bd40


	//   ....[62]....
        /*0a64*/ 	.word	0x0000bd60


	//   ....[63]....
        /*0a68*/ 	.word	0x0000bd80


	//   ....[64]....
        /*0a6c*/ 	.word	0x0000bda0


	//   ....[65]....
        /*0a70*/ 	.word	0x0000bdc0


	//   ....[66]....
        /*0a74*/ 	.word	0x0000bde0


	//   ....[67]....
        /*0a78*/ 	.word	0x0000be00


	//   ....[68]....
        /*0a7c*/ 	.word	0x0000be20


	//   ....[69]....
        /*0a80*/ 	.word	0x0000be40


	//   ....[70]....
        /*0a84*/ 	.word	0x0000be60


	//   ....[71]....
        /*0a88*/ 	.word	0x0000be80


	//   ....[72]....
        /*0a8c*/ 	.word	0x0000bea0


	//   ....[73]....
        /*0a90*/ 	.word	0x0000bec0


	//   ....[74]....
        /*0a94*/ 	.word	0x0000bee0


	//   ....[75]....
        /*0a98*/ 	.word	0x0000bf00


	//   ....[76]....
        /*0a9c*/ 	.word	0x0000bf20


	//   ....[77]....
        /*0aa0*/ 	.word	0x0000bf60


	//   ....[78]....
        /*0aa4*/ 	.word	0x0000bf80


	//   ....[79]....
        /*0aa8*/ 	.word	0x0000bfa0


	//   ....[80]....
        /*0aac*/ 	.word	0x0000bfc0


	//   ....[81]....
        /*0ab0*/ 	.word	0x0000bfe0


	//   ....[82]....
        /*0ab4*/ 	.word	0x0000c000


	//   ....[83]....
        /*0ab8*/ 	.word	0x0000c020


	//   ....[84]....
        /*0abc*/ 	.word	0x0000c040


	//   ....[85]....
        /*0ac0*/ 	.word	0x0000c060


	//   ....[86]....
        /*0ac4*/ 	.word	0x0000c080


	//   ....[87]....
        /*0ac8*/ 	.word	0x0000c0a0


	//   ....[88]....
        /*0acc*/ 	.word	0x0000c0d0


	//   ....[89]....
        /*0ad0*/ 	.word	0x0000c110


	//   ....[90]....
        /*0ad4*/ 	.word	0x0000c140


	//   ....[91]....
        /*0ad8*/ 	.word	0x0000c160


	//   ....[92]....
        /*0adc*/ 	.word	0x0000c180


	//   ....[93]....
        /*0ae0*/ 	.word	0x0000c1a0


	//   ....[94]....
        /*0ae4*/ 	.word	0x0000c1c0


	//   ....[95]....
        /*0ae8*/ 	.word	0x0000c1e0


	//   ....[96]....
        /*0aec*/ 	.word	0x0000c200


	//   ....[97]....
        /*0af0*/ 	.word	0x0000c220


	//   ....[98]....
        /*0af4*/ 	.word	0x0000c240


	//   ....[99]....
        /*0af8*/ 	.word	0x0000c260


	//   ....[100]....
        /*0afc*/ 	.word	0x0000c280


	//   ....[101]....
        /*0b00*/ 	.word	0x0000c2a0


	//   ....[102]....
        /*0b04*/ 	.word	0x0000c2c0


	//   ....[103]....
        /*0b08*/ 	.word	0x0000c2e0


	//   ....[104]....
        /*0b0c*/ 	.word	0x0000c300


	//   ....[105]....
        /*0b10*/ 	.word	0x0000c320


	//   ....[106]....
        /*0b14*/ 	.word	0x0000c340


	//   ....[107]....
        /*0b18*/ 	.word	0x0000c360


	//   ....[108]....
        /*0b1c*/ 	.word	0x0000c380


	//   ....[109]....
        /*0b20*/ 	.word	0x0000c3a0


	//   ....[110]....
        /*0b24*/ 	.word	0x0000c3c0


	//   ....[111]....
        /*0b28*/ 	.word	0x0000c3e0


	//   ....[112]....
        /*0b2c*/ 	.word	0x0000c400


	//   ....[113]....
        /*0b30*/ 	.word	0x0000c420


	//   ....[114]....
        /*0b34*/ 	.word	0x0000c440


	//   ....[115]....
        /*0b38*/ 	.word	0x0000c460


	//   ....[116]....
        /*0b3c*/ 	.word	0x0000c480


	//   ....[117]....
        /*0b40*/ 	.word	0x0000c4a0


	//   ....[118]....
        /*0b44*/ 	.word	0x0000c4c0


	//   ....[119]....
        /*0b48*/ 	.word	0x0000c4e0


	//   ....[120]....
        /*0b4c*/ 	.word	0x0000c500


	//   ....[121]....
        /*0b50*/ 	.word	0x0000c520


	//   ....[122]....
        /*0b54*/ 	.word	0x0000c540


	//   ....[123]....
        /*0b58*/ 	.word	0x0000c560


	//   ....[124]....
        /*0b5c*/ 	.word	0x0000c580


	//   ....[125]....
        /*0b60*/ 	.word	0x0000c5a0


	//   ....[126]....
        /*0b64*/ 	.word	0x0000c5c0


	//   ....[127]....
        /*0b68*/ 	.word	0x0000c5e0


	//   ....[128]....
        /*0b6c*/ 	.word	0x0000c600


	//   ....[129]....
        /*0b70*/ 	.word	0x0000c620


	//   ....[130]....
        /*0b74*/ 	.word	0x0000c640


	//   ....[131]....
        /*0b78*/ 	.word	0x0000c660


	//   ....[132]....
        /*0b7c*/ 	.word	0x0000c680


	//   ....[133]....
        /*0b80*/ 	.word	0x0000c6a0


	//   ....[134]....
        /*0b84*/ 	.word	0x0000c6c0


	//   ....[135]....
        /*0b88*/ 	.word	0x0000c6e0


	//   ....[136]....
        /*0b8c*/ 	.word	0x0000c700


	//   ....[137]....
        /*0b90*/ 	.word	0x0000c720


	//   ....[138]....
        /*0b94*/ 	.word	0x0000c740


	//   ....[139]....
        /*0b98*/ 	.word	0x0000c760


	//   ....[140]....
        /*0b9c*/ 	.word	0x0000c780


	//   ....[141]....
        /*0ba0*/ 	.word	0x0000c7a0


	//   ....[142]....
        /*0ba4*/ 	.word	0x0000c7c0


	//   ....[143]....
        /*0ba8*/ 	.word	0x0000c7e0


	//   ....[144]....
        /*0bac*/ 	.word	0x0000c800


	//   ....[145]....
        /*0bb0*/ 	.word	0x0000c820


	//   ....[146]....
        /*0bb4*/ 	.word	0x0000c840


	//   ....[147]....
        /*0bb8*/ 	.word	0x0000c860


	//   ....[148]....
        /*0bbc*/ 	.word	0x0000c880


	//   ....[149]....
        /*0bc0*/ 	.word	0x0000c8a0


	//   ....[150]....
        /*0bc4*/ 	.word	0x0000c8c0


	//   ....[151]....
        /*0bc8*/ 	.word	0x0000c8e0


	//   ....[152]....
        /*0bcc*/ 	.word	0x0000c900


	//   ....[153]....
        /*0bd0*/ 	.word	0x0000c920


	//   ....[154]....
        /*0bd4*/ 	.word	0x0000c940


	//   ....[155]....
        /*0bd8*/ 	.word	0x0000c960


	//   ....[156]....
        /*0bdc*/ 	.word	0x0000c980


	//   ....[157]....
        /*0be0*/ 	.word	0x0000c9a0


	//   ....[158]....
        /*0be4*/ 	.word	0x0000c9c0


	//   ....[159]....
        /*0be8*/ 	.word	0x0000c9e0


	//   ....[160]....
        /*0bec*/ 	.word	0x0000ca00


	//   ....[161]....
        /*0bf0*/ 	.word	0x0000ca20


	//   ....[162]....
        /*0bf4*/ 	.word	0x0000ca40


	//   ....[163]....
        /*0bf8*/ 	.word	0x0000ca60


	//   ....[164]....
        /*0bfc*/ 	.word	0x0000ca80


	//   ....[165]....
        /*0c00*/ 	.word	0x0000caa0


	//   ....[166]....
        /*0c04*/ 	.word	0x0000cac0


	//   ....[167]....
        /*0c08*/ 	.word	0x0000cae0


	//   ....[168]....
        /*0c0c*/ 	.word	0x0000cb00


	//   ....[169]....
        /*0c10*/ 	.word	0x0000cb20


	//   ....[170]....
        /*0c14*/ 	.word	0x0000cb40


	//   ....[171]....
        /*0c18*/ 	.word	0x0000cb60


	//   ....[172]....
        /*0c1c*/ 	.word	0x0000cb80


	//   ....[173]....
        /*0c20*/ 	.word	0x0000cba0


	//   ....[174]....
        /*0c24*/ 	.word	0x0000cbc0


	//   ....[175]....
        /*0c28*/ 	.word	0x0000cbe0


	//   ....[176]....
        /*0c2c*/ 	.word	0x0000cc00


	//   ....[177]....
        /*0c30*/ 	.word	0x0000cc20


	//   ....[178]....
        /*0c34*/ 	.word	0x0000cc40


	//   ....[179]....
        /*0c38*/ 	.word	0x0000cc60


	//   ....[180]....
        /*0c3c*/ 	.word	0x0000cc80


	//   ....[181]....
        /*0c40*/ 	.word	0x0000cca0


	//   ....[182]....
        /*0c44*/ 	.word	0x0000ccc0


	//   ....[183]....
        /*0c48*/ 	.word	0x0000cce0


	//   ....[184]....
        /*0c4c*/ 	.word	0x0000cd00


	//   ....[185]....
        /*0c50*/ 	.word	0x0000cd30


	//   ....[186]....
        /*0c54*/ 	.word	0x0000cd50


	//   ....[187]....
        /*0c58*/ 	.word	0x0000cd70


	//   ....[188]....
        /*0c5c*/ 	.word	0x0000cd90


	//   ....[189]....
        /*0c60*/ 	.word	0x0000cdb0


	//   ....[190]....
        /*0c64*/ 	.word	0x0000cdd0


	//   ....[191]....
        /*0c68*/ 	.word	0x0000cdf0


	//   ....[192]....
        /*0c6c*/ 	.word	0x0000ce20


	//   ....[193]....
        /*0c70*/ 	.word	0x0000ce40


	//   ....[194]....
        /*0c74*/ 	.word	0x0000ce60


	//   ....[195]....
        /*0c78*/ 	.word	0x0000ce80


	//   ....[196]....
        /*0c7c*/ 	.word	0x0000cea0


	//   ....[197]....
        /*0c80*/ 	.word	0x0000cec0


	//   ....[198]....
        /*0c84*/ 	.word	0x0000cee0


	//   ....[199]....
        /*0c88*/ 	.word	0x0000cf00


	//   ....[200]....
        /*0c8c*/ 	.word	0x0000cf20


	//   ....[201]....
        /*0c90*/ 	.word	0x0000cf40


	//   ....[202]....
        /*0c94*/ 	.word	0x0000cf60


	//   ....[203]....
        /*0c98*/ 	.word	0x0000cf80


	//   ....[204]....
        /*0c9c*/ 	.word	0x0000cfa0


	//   ....[205]....
        /*0ca0*/ 	.word	0x0000cfc0


	//   ....[206]....
        /*0ca4*/ 	.word	0x0000cfe0


	//   ....[207]....
        /*0ca8*/ 	.word	0x0000d000


	//----- nvinfo : EIATTR_EXIT_INSTR_OFFSETS
	.align		4
.L_30473:
        /*0cac*/ 	.byte	0x04, 0x1c
        /*0cae*/ 	.short	(.L_30475 - .L_30474)


	//   ....[0]....
.L_30474:
        /*0cb0*/ 	.word	0x000000f0


	//   ....[1]....
        /*0cb4*/ 	.word	0x0000eab0


	//   ....[2]....
        /*0cb8*/ 	.word	0x0000eac0


	//   ....[3]....
        /*0cbc*/ 	.word	0x000103f0


	//----- nvinfo : EIATTR_CTAIDZ_USED
	.align		4
.L_30475:
        /*0cc0*/ 	.byte	0x01, 0x04
	.zero		2


	//----- nvinfo : EIATTR_CRS_STACK_SIZE
	.align		4
        /*0cc4*/ 	.byte	0x04, 0x1e
        /*0cc6*/ 	.short	(.L_30477 - .L_30476)
.L_30476:
        /*0cc8*/ 	.word	0x00000000
.L_30477:


//--------------------- .nv.info._ZN4vllm25paged_attention_v2_kernelIffLi192ELi32ELi128ELNS_18Fp8KVCacheDataTypeE0ELb1ELi512EEEvPfS2_PT_PKS3_PKT0_S9_ifPKiSB_iPKfiiiSD_SD_iiiii --------------------------
	.section	.nv.info._ZN4vllm25paged_attention_v2_kernelIffLi192ELi32ELi128ELNS_18Fp8KVCacheDataTypeE0ELb1ELi512EEEvPfS2_PT_PKS3_PKT0_S9_ifPKiSB_iPKfiiiSD_SD_iiiii,"",@"SHT_CUDA_INFO"
	.sectionflags	@""
	.align	4


	//----- nvinfo : EIATTR_CUDA_API_VERSION
	.align		4
        /*0000*/ 	.byte	0x04, 0x37
        /*0002*/ 	.short	(.L_30479 - .L_30478)
.L_30478:
        /*0004*/ 	.word	0x00000082


	//----- nvinfo : EIATTR_SW2861232_WAR
	.align		4
.L_30479:
        /*0008*/ 	.byte	0x01, 0x35
	.zero		2


	//----- nvinfo : EIATTR_PARAM_CBANK
	.align		4
        /*000c*/ 	.byte	0x04, 0x0a
        /*000e*/ 	.short	(.L_30481 - .L_30480)
	.align		4
.L_30480:
        /*0010*/ 	.word	index@(.nv.constant0._ZN4vllm25paged_attention_v2_kernelIffLi192ELi32ELi128ELNS_18Fp8KVCacheDataTypeE0ELb1ELi512EEEvPfS2_PT_PKS3_PKT0_S9_ifPKiSB_iPKfiiiSD_SD_iiiii)
        /*0014*/ 	.short	0x0160
        /*0016*/ 	.short	0x008c


	//----- nvinfo : EIATTR_CBANK_PARAM_SIZE
	.align		4
.L_30481:
        /*0018*/ 	.byte	0x03, 0x19
        /*001a*/ 	.short	0x008c


	//----- nvinfo : EIATTR_KPARAM_INFO
	.align		4
        /*001c*/ 	.byte	0x04, 0x17
        /*001e*/ 	.short	(.L_30483 - .L_30482)
.L_30482:
        /*0020*/ 	.word	0x00000000
        /*0024*/ 	.short	0x0015
        /*0026*/ 	.short	0x0088
        /*0028*/ 	.byte	0x00, 0xf0, 0x11, 0x00


	//----- nvinfo : EIATTR_KPARAM_INFO
	.align		4
.L_30483:
        /*002c*/ 	.byte	0x04, 0x17
        /*002e*/ 	.short	(.L_30485 - .L_30484)
.L_30484:
        /*0030*/ 	.word	0x00000000
        /*0034*/ 	.short	0x0014
        /*0036*/ 	.short	0x0084
        /*0038*/ 	.byte	0x00, 0xf0, 0x11, 0x00


	//----- nvinfo : EIATTR_KPARAM_INFO
	.align		4
.L_30485:
        /*003c*/ 	.byte	0x04, 0x17
        /*003e*/ 	.short	(.L_30487 - .L_30486)
.L_30486:
        /*0040*/ 	.word	0x00000000
        /*0044*/ 	.short	0x0013
        /*0046*/ 	.short	0x0080
        /*0048*/ 	.byte	0x00, 0xf0, 0x11, 0x00


	//----- nvinfo : EIATTR_KPARAM_INFO
	.align		4
.L_30487:
        /*004c*/ 	.byte	0x04, 0x17
        /*004e*/ 	.short	(.L_30489 - .L_30488)
.L_30488:
        /*0050*/ 	.word	0x00000000
        /*0054*/ 	.short	0x0012
        /*0056*/ 	.short	0x007c
        /*0058*/ 	.byte	0x00, 0xf0, 0x11, 0x00


	//----- nvinfo : EIATTR_KPARAM_INFO
	.align		4
.L_30489:
        /*005c*/ 	.byte	0x04, 0x17
        /*005e*/ 	.short	(.L_30491 - .L_30490)
.L_30490:
        /*0060*/ 	.word	0x00000000
        /*0064*/ 	.short	0x0011
        /*0066*/ 	.short	0x0078
        /*0068*/ 	.byte	0x00, 0xf0, 0x11, 0x00


	//----- nvinfo : EIATTR_KPARAM_INFO
	.align		4
.L_30491:
        /*006c*/ 	.byte	0x04, 0x17
        /*006e*/ 	.short	(.L_30493 - .L_30492)
.L_30492:
        /*0070*/ 	.word	0x00000000
        /*0074*/ 	.short	0x0010
        /*0076*/ 	.short	0x0070
        /*0078*/ 	.byte	0x00, 0xf0, 0x21, 0x00


	//----- nvinfo : EIATTR_KPARAM_INFO
	.align		4
.L_30493:
        /*007c*/ 	.byte	0x04, 0x17
        /*007e*/ 	.short	(.L_30495 - .L_30494)
.L_30494:
        /*0080*/ 	.word	0x00000000
        /*0084*/ 	.short	0x000f
        /*0086*/ 	.short	0x0068
        /*0088*/ 	.byte	0x00, 0xf0, 0x21, 0x00


	//----- nvinfo : EIATTR_KPARAM_INFO
	.align		4
.L_30495:
        /*008c*/ 	.byte	0x04, 0x17
        /*008e*/ 	.short	(.L_30497 - .L_30496)
.L_30496:
        /*0090*/ 	.word	0x00000000
        /*0094*/ 	.short	0x000e
        /*0096*/ 	.short	0x0060
        /*0098*/ 	.byte	0x00, 0xf0, 0x11, 0x00


	//----- nvinfo : EIATTR_KPARAM_INFO
	.align		4
.L_30497:
        /*009c*/ 	.byte	0x04, 0x17
        /*009e*/ 	.short	(.L_30499 - .L_30498)
.L_30498:
        /*00a0*/ 	.word	0x00000000
        /*00a4*/ 	.short	0x000d
        /*00a6*/ 	.short	0x005c
        /*00a8*/ 	.byte	0x00, 0xf0, 0x11, 0x00


	//----- nvinfo : EIATTR_KPARAM_INFO
	.align		4
.L_30499:
        /*00ac*/ 	.byte	0x04, 0x17
        /*00ae*/ 	.short	(.L_30501 - .L_30500)
.L_30500:
        /*00b0*/ 	.word	0x00000000
        /*00b4*/ 	.short	0x000c
        /*00b6*/ 	.short	0x0058
        /*00b8*/ 	.byte	0x00, 0xf0, 0x11, 0x00


	//----- nvinfo : EIATTR_KPARAM_INFO
	.align		4
.L_30501:
        /*00bc*/ 	.byte	0x04, 0x17
        /*00be*/ 	.short	(.L_30503 - .L_30502)
.L_30502:
        /*00c0*/ 	.word	0x00000000
        /*00c4*/ 	.short	0x000b
        /*00c6*/ 	.short	0x0050
        /*00c8*/ 	.byte	0x00, 0xf0, 0x21, 0x00


	//----- nvinfo : EIATTR_KPARAM_INFO
	.align		4
.L_30503:
        /*00cc*/ 	.byte	0x04, 0x17
        /*00ce*/ 	.short	(.L_30505 - .L_30504)
.L_30504:
        /*00d0*/ 	.word	0x00000000
        /*00d4*/ 	.short	0x000a
        /*00d6*/ 	.short	0x0048
        /*00d8*/ 	.byte	0x00, 0xf0, 0x11, 0x00


	//----- nvinfo : EIATTR_KPARAM_INFO
	.align		4
.L_30505:
        /*00dc*/ 	.byte	0x04, 0x17
        /*00de*/ 	.short	(.L_30507 - .L_30506)
.L_30506:
        /*00e0*/ 	.word	0x00000000
        /*00e4*/ 	.short	0x0009
        /*00e6*/ 	.short	0x0040
        /*00e8*/ 	.byte	0x00, 0xf0, 0x21, 0x00


	//----- nvinfo : EIATTR_KPARAM_INFO
	.align		4
.L_30507:
        /*00ec*/ 	.byte	0x04, 0x17
        /*00ee*/ 	.short	(.L_30509 - .L_30508)
.L_30508:
        /*00f0*/ 	.word	0x00000000
        /*00f4*/ 	.short	0x0008
        /*00f6*/ 	.short	0x0038
        /*00f8*/ 	.byte	0x00, 0xf0, 0x21, 0x00


	//----- nvinfo : EIATTR_KPARAM_INFO
	.align		4
.L_30509:
        /*00fc*/ 	.byte	0x04, 0x17
        /*00fe*/ 	.short	(.L_30511 - .L_30510)
.L_30510:
        /*0100*/ 	.word	0x00000000
        /*0104*/ 	.short	0x0007
        /*0106*/ 	.short	0x0034
        /*0108*/ 	.byte	0x00, 0xf0, 0x11, 0x00


	//----- nvinfo : EIATTR_KPARAM_INFO
	.align		4
.L_30511:
        /*010c*/ 	.byte	0x04, 0x17
        /*010e*/ 	.short	(.L_30513 - .L_30512)
.L_30512:
        /*0110*/ 	.word	0x00000000
        /*0114*/ 	.short	0x0006
        /*0116*/ 	.short	0x0030
        /*0118*/ 	.byte	0x00, 0xf0, 0x11, 0x00


	//----- nvinfo : EIATTR_KPARAM_INFO
	.align		4
.L_30513:
        /*011c*/ 	.byte	0x04, 0x17
        /*011e*/ 	.short	(.L_30515 - .L_30514)
.L_30514:
        /*0120*/ 	.word	0x00000000
        /*0124*/ 	.short	0x0005
        /*0126*/ 	.short	0x0028
        /*0128*/ 	.byte	0x00, 0xf0, 0x21, 0x00


	//----- nvinfo : EIATTR_KPARAM_INFO
	.align		4
.L_30515:
        /*012c*/ 	.byte	0x04, 0x17
        /*012e*/ 	.short	(.L_30517 - .L_30516)
.L_30516:
        /*0130*/ 	.word	0x00000000
        /*0134*/ 	.short	0x0004
        /*0136*/ 	.short	0x0020
        /*0138*/ 	.byte	0x00, 0xf0, 0x21, 0x00


	//----- nvinfo : EIATTR_KPARAM_INFO
	.align		4
.L_30517:
        /*013c*/ 	.byte	0x04, 0x17
        /*013e*/ 	.short	(.L_30519 - .L_30518)
.L_30518:
        /*0140*/ 	.word	0x00000000
        /*0144*/ 	.short	0x0003
        /*0146*/ 	.short	0x0018
        /*0148*/ 	.byte	0x00, 0xf0, 0x21, 0x00


	//----- nvinfo : EIATTR_KPARAM_INFO
	.align		4
.L_30519:
        /*014c*/ 	.byte	0x04, 0x17
        /*014e*/ 	.short	(.L_30521 - .L_30520)
.L_30520:
        /*0150*/ 	.word	0x00000000
        /*0154*/ 	.short	0x0002
        /*0156*/ 	.short	0x0010
        /*0158*/ 	.byte	0x00, 0xf0, 0x21, 0x00


	//----- nvinfo : EIATTR_KPARAM_INFO
	.align		4
.L_30521:
        /*015c*/ 	.byte	0x04, 0x17
        /*015e*/ 	.short	(.L_30523 - .L_30522)
.L_30522:
        /*0160*/ 	.word	0x00000000
        /*0164*/ 	.short	0x0001
        /*0166*/ 	.short	0x0008
        /*0168*/ 	.byte	0x00, 0xf0, 0x21, 0x00


	//----- nvinfo : EIATTR_KPARAM_INFO
	.align		4
.L_30523:
        /*016c*/ 	.byte	0x04, 0x17
        /*016e*/ 	.short	(.L_30525 - .L_30524)
.L_30524:
        /*0170*/ 	.word	0x00000000
        /*0174*/ 	.short	0x0000
        /*0176*/ 	.short	0x0000
        /*0178*/ 	.byte	0x00, 0xf0, 0x21, 0x00


	//----- nvinfo : EIATTR_MAXREG_COUNT
	.align		4
.L_30525:
        /*017c*/ 	.byte	0x03, 0x1b
        /*017e*/ 	.short	0x00ff


	//----- nvinfo : EIATTR_NUM_BARRIERS
	.align		4
        /*0180*/ 	.byte	0x02, 0x4c
        /*0182*/ 	.byte	0x01
	.zero		1


	//----- nvinfo : EIATTR_MERCURY_ISA_VERSION
	.align		4
        /*0184*/ 	.byte	0x03, 0x5f
        /*0186*/ 	.short	0x0000


	//----- nvinfo : EIATTR_COOP_GROUP_MASK_REGIDS
	.align		4
        /*0188*/ 	.byte	0x04, 0x29
        /*018a*/ 	.short	(.L_30527 - .L_30526)


	//   ....[0]....
.L_30526:
        /*018c*/ 	.word	0xffffffff


	//   ....[1]....
        /*0190*/ 	.word	0xffffffff


	//   ....[2]....
        /*0194*/ 	.word	0xffffffff


	//   ....[3]....
        /*0198*/ 	.word	0xffffffff


	//   ....[4]....
        /*019c*/ 	.word	0xffffffff


	//   ....[5]....
        /*01a0*/ 	.word	0xffffffff


	//   ....[6]....
        /*01a4*/ 	.word	0xffffffff


	//   ....[7]....
        /*01a8*/ 	.word	0xffffffff


	//   ....[8]....
        /*01ac*/ 	.word	0xffffffff


	//   ....[9]....
        /*01b0*/ 	.word	0xffffffff


	//   ....[10]....
        /*01b4*/ 	.word	0xffffffff


	//   ....[11]....
        /*01b8*/ 	.word	0xffffffff


	//   ....[12]....
        /*01bc*/ 	.word	0xffffffff


	//   ....[13]....
        /*01c0*/ 	.word	0xffffffff


	//   ....[14]....
        /*01c4*/ 	.word	0xffffffff


	//   ....[15]....
        /*01c8*/ 	.word	0xffffffff


	//   ....[16]....
        /*01cc*/ 	.word	0xffffffff


	//   ....[17]....
        /*01d0*/ 	.word	0xffffffff


	//   ....[18]....
        /*01d4*/ 	.word	0xffffffff


	//   ....[19]....
        /*01d8*/ 	.word	0xffffffff


	//   ....[20]....
        /*01dc*/ 	.word	0xffffffff


	//   ....[21]....
        /*01e0*/ 	.word	0xffffffff


	//   ....[22]....
        /*01e4*/ 	.word	0xffffffff


	//   ....[23]....
        /*01e8*/ 	.word	0xffffffff


	//   ....[24]....
        /*01ec*/ 	.word	0xffffffff


	//   ....[25]....
        /*01f0*/ 	.word	0xffffffff


	//   ....[26]....
        /*01f4*/ 	.word	0xffffffff


	//   ....[27]....
        /*01f8*/ 	.word	0xffffffff


	//   ....[28]....
        /*01fc*/ 	.word	0xffffffff


	//   ....[29]....
        /*0200*/ 	.word	0xffffffff


	//   ....[30]....
        /*0204*/ 	.word	0xffffffff


	//   ....[31]....
        /*0208*/ 	.word	0xffffffff


	//   ....[32]....
        /*020c*/ 	.word	0xffffffff


	//   ....[33]....
        /*0210*/ 	.word	0xffffffff


	//   ....[34]....
        /*0214*/ 	.word	0xffffffff


	//   ....[35]....
        /*0218*/ 	.word	0xffffffff


	//   ....[36]....
        /*021c*/ 	.word	0xffffffff


	//   ....[37]....
        /*0220*/ 	.word	0xffffffff


	//   ....[38]....
        /*0224*/ 	.word	0xffffffff


	//   ....[39]....
        /*0228*/ 	.word	0xffffffff


	//   ....[40]....
        /*022c*/ 	.word	0xffffffff


	//   ....[41]....
        /*0230*/ 	.word	0xffffffff


	//   ....[42]....
        /*0234*/ 	.word	0xffffffff


	//   ....[43]....
        /*0238*/ 	.word	0xffffffff


	//   ....[44]....
        /*023c*/ 	.word	0xffffffff


	//   ....[45]....
        /*0240*/ 	.word	0xffffffff


	//   ....[46]....
        /*0244*/ 	.word	0xffffffff


	//   ....[47]....
        /*0248*/ 	.word	0xffffffff


	//   ....[48]....
        /*024c*/ 	.word	0xffffffff


	//   ....[49]....
        /*0250*/ 	.word	0xffffffff


	//   ....[50]....
        /*0254*/ 	.word	0xffffffff


	//   ....[51]....
        /*0258*/ 	.word	0xffffffff


	//   ....[52]....
        /*025c*/ 	.word	0xffffffff


	//   ....[53]....
        /*0260*/ 	.word	0xffffffff


	//   ....[54]....
        /*0264*/ 	.word	0xffffffff


	//   ....[55]....
        /*0268*/ 	.word	0xffffffff


	//   ....[56]....
        /*026c*/ 	.word	0xffffffff


	//   ....[57]....
        /*0270*/ 	.word	0xffffffff


	//   ....[58]....
        /*0274*/ 	.word	0xffffffff


	//   ....[59]....
        /*0278*/ 	.word	0xffffffff


	//   ....[60]....
        /*027c*/ 	.word	0xffffffff


	//   ....[61]....
        /*0280*/ 	.word	0xffffffff


	//   ....[62]....
        /*0284*/ 	.word	0xffffffff


	//   ....[63]....
        /*0288*/ 	.word	0xffffffff


	//   ....[64]....
        /*028c*/ 	.word	0xffffffff


	//   ....[65]....
        /*0290*/ 	.word	0xffffffff


	//   ....[66]....
        /*0294*/ 	.word	0xffffffff


	//   ....[67]....
        /*0298*/ 	.word	0xffffffff


	//   ....[68]....
        /*029c*/ 	.word	0xffffffff


	//   ....[69]....
        /*02a0*/ 	.word	0xffffffff


	//   ....[70]....
        /*02a4*/ 	.word	0xffffffff


	//   ....[71]....
        /*02a8*/ 	.word	0xffffffff


	//   ....[72]....
        /*02ac*/ 	.word	0xffffffff


	//   ....[73]....
        /*02b0*/ 	.word	0xffffffff


	//   ....[74]....
        /*02b4*/ 	.word	0xffffffff


	//   ....[75]....
        /*02b8*/ 	.word	0xffffffff


	//   ....[76]....
        /*02bc*/ 	.word	0xffffffff


	//   ....[77]....
        /*02c0*/ 	.word	0xffffffff


	//   ....[78]....
        /*02c4*/ 	.word	0xffffffff


	//   ....[79]....
        /*02c8*/ 	.word	0xffffffff


	//   ....[80]....
        /*02cc*/ 	.word	0xffffffff


	//   ....[81]....
        /*02d0*/ 	.word	0xffffffff


	//   ....[82]....
        /*02d4*/ 	.word	0xffffffff


	//   ....[83]....
        /*02d8*/ 	.word	0xffffffff


	//   ....[84]....
        /*02dc*/ 	.word	0xffffffff


	//   ....[85]....
        /*02e0*/ 	.word	0xffffffff


	//   ....[86]....
        /*02e4*/ 	.word	0xffffffff


	//   ....[87]....
        /*02e8*/ 	.word	0xffffffff


	//   ....[88]....
        /*02ec*/ 	.word	0xffffffff


	//   ....[89]....
        /*02f0*/ 	.word	0xffffffff


	//   ....[90]....
        /*02f4*/ 	.word	0xffffffff


	//   ....[91]....
        /*02f8*/ 	.word	0xffffffff


	//   ....[92]....
        /*02fc*/ 	.word	0xffffffff


	//   ....[93]....
        /*0300*/ 	.word	0xffffffff


	//   ....[94]....
        /*0304*/ 	.word	0xffffffff


	//   ....[95]....
        /*0308*/ 	.word	0xffffffff


	//   ....[96]....
        /*030c*/ 	.word	0xffffffff


	//   ....[97]....
        /*0310*/ 	.word	0xffffffff


	//   ....[98]....
        /*0314*/ 	.word	0xffffffff


	//   ....[99]....
        /*0318*/ 	.word	0xffffffff


	//   ....[100]....
        /*031c*/ 	.word	0xffffffff


	//   ....[101]....
        /*0320*/ 	.word	0xffffffff


	//   ....[102]....
        /*0324*/ 	.word	0xffffffff


	//   ....[103]....
        /*0328*/ 	.word	0xffffffff


	//   ....[104]....
        /*032c*/ 	.word	0xffffffff


	//   ....[105]....
        /*0330*/ 	.word	0xffffffff


	//   ....[106]....
        /*0334*/ 	.word	0xffffffff


	//   ....[107]....
        /*0338*/ 	.word	0xffffffff


	//   ....[108]....
        /*033c*/ 	.word	0xffffffff


	//   ....[109]....
        /*0340*/ 	.word	0xffffffff


	//   ....[110]....
        /*0344*/ 	.word	0xffffffff


	//   ....[111]....
        /*0348*/ 	.word	0xffffffff


	//   ....[112]....
        /*034c*/ 	.word	0xffffffff


	//   ....[113]....
        /*0350*/ 	.word	0xffffffff


	//   ....[114]....
        /*0354*/ 	.word	0xffffffff


	//   ....[115]....
        /*0358*/ 	.word	0xffffffff


	//   ....[116]....
        /*035c*/ 	.word	0xffffffff


	//   ....[117]....
        /*0360*/ 	.word	0xffffffff


	//   ....[118]....
        /*0364*/ 	.word	0xffffffff


	//   ....[119]....
        /*0368*/ 	.word	0xffffffff


	//   ....[120]....
        /*036c*/ 	.word	0xffffffff


	//   ....[121]....
        /*0370*/ 	.word	0xffffffff


	//   ....[122]....
        /*0374*/ 	.word	0xffffffff


	//   ....[123]....
        /*0378*/ 	.word	0xffffffff


	//   ....[124]....
        /*037c*/ 	.word	0xffffffff


	//   ....[125]....
        /*0380*/ 	.word	0xffffffff


	//   ....[126]....
        /*0384*/ 	.word	0xffffffff


	//   ....[127]....
        /*0388*/ 	.word	0xffffffff


	//   ....[128]....
        /*038c*/ 	.word	0xffffffff


	//   ....[129]....
        /*0390*/ 	.word	0xffffffff


	//   ....[130]....
        /*0394*/ 	.word	0xffffffff


	//   ....[131]....
        /*0398*/ 	.word	0xffffffff


	//   ....[132]....
        /*039c*/ 	.word	0xffffffff


	//   ....[133]....
        /*03a0*/ 	.word	0xffffffff


	//   ....[134]....
        /*03a4*/ 	.word	0xffffffff


	//   ....[135]....
        /*03a8*/ 	.word	0xffffffff


	//   ....[136]....
        /*03ac*/ 	.word	0xffffffff


	//   ....[137]....
        /*03b0*/ 	.word	0xffffffff


	//   ....[138]....
        /*03b4*/ 	.word	0xffffffff


	//   ....[139]....
        /*03b8*/ 	.word	0xffffffff


	//   ....[140]....
        /*03bc*/ 	.word	0xffffffff


	//   ....[141]....
        /*03c0*/ 	.word	0xffffffff


	//   ....[142]....
        /*03c4*/ 	.word	0xffffffff


	//   ....[143]....
        /*03c8*/ 	.word	0xffffffff


	//   ....[144]....
        /*03cc*/ 	.word	0xffffffff


	//   ....[145]....
        /*03d0*/ 	.word	0xffffffff


	//   ....[146]....
        /*03d4*/ 	.word	0xffffffff


	//   ....[147]....
        /*03d8*/ 	.word	0xffffffff


	//   ....[148]....
        /*03dc*/ 	.word	0xffffffff


	//   ....[149]....
        /*03e0*/ 	.word	0xffffffff


	//   ....[150]....
        /*03e4*/ 	.word	0xffffffff


	//   ....[151]....
        /*03e8*/ 	.word	0xffffffff


	//   ....[152]....
        /*03ec*/ 	.word	0xffffffff


	//   ....[153]....
        /*03f0*/ 	.word	0xffffffff


	//   ....[154]....
        /*03f4*/ 	.word	0xffffffff


	//   ....[155]....
        /*03f8*/ 	.word	0xffffffff


	//   ....[156]....
        /*03fc*/ 	.word	0xffffffff


	//   ....[157]....
        /*0400*/ 	.word	0xffffffff


	//   ....[158]....
        /*0404*/ 	.word	0xffffffff


	//   ....[159]....
        /*0408*/ 	.word	0xffffffff


	//----- nvinfo : EIATTR_COOP_GROUP_INSTR_OFFSETS
	.align		4
.L_30527:
        /*040c*/ 	.byte	0x04, 0x28
        /*040e*/ 	.short	(.L_30529 - .L_30528)


	//   ....[0]....
.L_30528:
        /*0410*/ 	.word	0x00003910


	//   ....[1]....
        /*0414*/ 	.word	0x000039a0


	//   ....[2]....
        /*0418*/ 	.word	0x00003a20


	//   ....[3]....
        /*041c*/ 	.word	0x00003a50


	//   ....[4]....
        /*0420*/ 	.word	0x00003a70


	//   ....[5]....
        /*0424*/ 	.word	0x00003ae0


	//   ....[6]....
        /*0428*/ 	.word	0x00003b00


	//   ....[7]....
        /*042c*/ 	.word	0x00003b20


	//   ....[8]....
        /*0430*/ 	.word	0x00003ee0


	//   ....[9]....
        /*0434*/ 	.word	0x00003f40


	//   ....[10]....
        /*0438*/ 	.word	0x00003f70


	//   ....[11]....
        /*043c*/ 	.word	0x00003f90


	//   ....[12]....
        /*0440*/ 	.word	0x00003fb0


	//   ....[13]....
        /*0444*/ 	.word	0x00004000


	//   ....[14]....
        /*0448*/ 	.word	0x00004020


	//   ....[15]....
        /*044c*/ 	.word	0x00004040


	//   ....[16]....
        /*0450*/ 	.word	0x00008d00


	//   ....[17]....
        /*0454*/ 	.word	0x00008d30


	//   ....[18]....
        /*0458*/ 	.word	0x00008d40


	//   ....[19]....
        /*045c*/ 	.word	0x00008d50


	//   ....[20]....
        /*0460*/ 	.word	0x00008d60


	//   ....[21]....
        /*0464*/ 	.word	0x00008d70


	//   ....[22]....
        /*0468*/ 	.word	0x00008d90


	//   ....[23]....
        /*046c*/ 	.word	0x00008db0


	//   ....[24]....
        /*0470*/ 	.word	0x00008dd0


	//   ....[25]....
        /*0474*/ 	.word	0x00008df0


	//   ....[26]....
        /*0478*/ 	.word	0x00008e10


	//   ....[27]....
        /*047c*/ 	.word	0x00008e30


	//   ....[28]....
        /*0480*/ 	.word	0x00008e40


	//   ....[29]....
        /*0484*/ 	.word	0x00008e60


	//   ....[30]....
        /*0488*/ 	.word	0x00008e80


	//   ....[31]....
        /*048c*/ 	.word	0x00008ea0


	//   ....[32]....
        /*0490*/ 	.word	0x00008ec0


	//   ....[33]....
        /*0494*/ 	.word	0x00008ee0


	//   ....[34]....
        /*0498*/ 	.word	0x00008f20


	//   ....[35]....
        /*049c*/ 	.word	0x00008f40


	//   ....[36]....
        /*04a0*/ 	.word	0x00008f60


	//   ....[37]....
        /*04a4*/ 	.word	0x00008f80


	//   ....[38]....
        /*04a8*/ 	.word	0x00008fa0


	//   ....[39]....
        /*04ac*/ 	.word	0x00008fc0


	//   ....[40]....
        /*04b0*/ 	.word	0x00008fe0


	//   ....[41]....
        /*04b4*/ 	.word	0x00009010


	//   ....[42]....
        /*04b8*/ 	.word	0x00009030


	//   ....[43]....
        /*04bc*/ 	.word	0x00009050


	//   ....[44]....
        /*04c0*/ 	.word	0x00009070


	//   ....[45]....
        /*04c4*/ 	.word	0x00009090


	//   ....[46]....
        /*04c8*/ 	.word	0x000090b0


	//   ....[47]....
        /*04cc*/ 	.word	0x000090d0


	//   ....[48]....
        /*04d0*/ 	.word	0x000090f0


	//   ....[49]....
        /*04d4*/ 	.word	0x00009110


	//   ....[50]....
        /*04d8*/ 	.word	0x00009130


	//   ....[51]....
        /*04dc*/ 	.word	0x00009150


	//   ....[52]....
        /*04e0*/ 	.word	0x00009170


	//   ....[53]....
        /*04e4*/ 	.word	0x00009190


	//   ....[54]....
        /*04e8*/ 	.word	0x000091b0


	//   ....[55]....
        /*04ec*/ 	.word	0x000091d0


	//   ....[56]....
        /*04f0*/ 	.word	0x000091f0


	//   ....[57]....
        /*04f4*/ 	.word	0x00009210


	//   ....[58]....
        /*04f8*/ 	.word	0x00009230


	//   ....[59]....
        /*04fc*/ 	.word	0x00009250


	//   ....[60]....
        /*0500*/ 	.word	0x00009270


	//   ....[61]....
        /*0504*/ 	.word	0x00009290


	//   ....[62]....
        /*0508*/ 	.word	0x000092b0


	//   ....[63]....
        /*050c*/ 	.word	0x000092d0


	//   ....[64]....
        /*0510*/ 	.word	0x000092f0


	//   ....[65]....
        /*0514*/ 	.word	0x00009310


	//   ....[66]....
        /*0518*/ 	.word	0x00009330


	//   ....[67]....
        /*051c*/ 	.word	0x00009350


	//   ....[68]....
        /*0520*/ 	.word	0x00009370


	//   ....[69]....
        /*0524*/ 	.word	0x00009390


	//   ....[70]....
        /*0528*/ 	.word	0x000093b0


	//   ....[71]....
        /*052c*/ 	.word	0x000093d0


	//   ....[72]....
        /*0530*/ 	.word	0x000093f0


	//   ....[73]....
        /*0534*/ 	.word	0x00009410


	//   ....[74]....
        /*0538*/ 	.word	0x00009430


	//   ....[75]....
        /*053c*/ 	.word	0x00009450


	//   ....[76]....
        /*0540*/ 	.word	0x00009470


	//   ....[77]....
        /*0544*/ 	.word	0x00009490


	//   ....[78]....
        /*0548*/ 	.word	0x000094b0


	//   ....[79]....
        /*054c*/ 	.word	0x000094d0


	//   ....[80]....
        /*0550*/ 	.word	0x000094f0


	//   ....[81]....
        /*0554*/ 	.word	0x00009510


	//   ....[82]....
        /*0558*/ 	.word	0x00009530


	//   ....[83]....
        /*055c*/ 	.word	0x00009550


	//   ....[84]....
        /*0560*/ 	.word	0x00009570


	//   ....[85]....
        /*0564*/ 	.word	0x00009590


	//   ....[86]....
        /*0568*/ 	.word	0x000095b0


	//   ....[87]....
        /*056c*/ 	.word	0x000095d0


	//   ....[88]....
        /*0570*/ 	.word	0x000095f0


	//   ....[89]....
        /*0574*/ 	.word	0x00009610


	//   ....[90]....
        /*0578*/ 	.word	0x00009630


	//   ....[91]....
        /*057c*/ 	.word	0x00009650


	//   ....[92]....
        /*0580*/ 	.word	0x00009670


	//   ....[93]....
        /*0584*/ 	.word	0x00009690


	//   ....[94]....
        /*0588*/ 	.word	0x000096b0


	//   ....[95]....
        /*058c*/ 	.word	0x000096d0


	//   ....[96]....
        /*0590*/ 	.word	0x000096f0


	//   ....[97]....
        /*0594*/ 	.word	0x00009710


	//   ....[98]....
        /*0598*/ 	.word	0x00009730


	//   ....[99]....
        /*059c*/ 	.word	0x00009750


	//   ....[100]....
        /*05a0*/ 	.word	0x00009770


	//   ....[101]....
        /*05a4*/ 	.word	0x00009790


	//   ....[102]....
        /*05a8*/ 	.word	0x000097b0


	//   ....[103]....
        /*05ac*/ 	.word	0x000097d0


	//   ....[104]....
        /*05b0*/ 	.word	0x000097f0


	//   ....[105]....
        /*05b4*/ 	.word	0x00009810


	//   ....[106]....
        /*05b8*/ 	.word	0x00009830


	//   ....[107]....
        /*05bc*/ 	.word	0x00009850


	//   ....[108]....
        /*05c0*/ 	.word	0x00009870


	//   ....[109]....
        /*05c4*/ 	.word	0x00009890


	//   ....[110]....
        /*05c8*/ 	.word	0x000098b0


	//   ....[111]....
        /*05cc*/ 	.word	0x000098d0


	//   ....[112]....
        /*05d0*/ 	.word	0x000098f0


	//   ....[113]....
        /*05d4*/ 	.word	0x00009910


	//   ....[114]....
        /*05d8*/ 	.word	0x00009930


	//   ....[115]....
        /*05dc*/ 	.word	0x00009950


	//   ....[116]....
        /*05e0*/ 	.word	0x00009970


	//   ....[117]....
        /*05e4*/ 	.word	0x00009990


	//   ....[118]....
        /*05e8*/ 	.word	0x000099b0


	//   ....[119]....
        /*05ec*/ 	.word	0x000099d0


	//   ....[120]....
        /*05f0*/ 	.word	0x000099f0


	//   ....[121]....
        /*05f4*/ 	.word	0x00009a10


	//   ....[122]....
        /*05f8*/ 	.word	0x00009a30


	//   ....[123]....
        /*05fc*/ 	.word	0x00009a50


	//   ....[124]....
        /*0600*/ 	.word	0x00009a70


	//   ....[125]....
        /*0604*/ 	.word	0x00009a90


	//   ....[126]....
        /*0608*/ 	.word	0x00009ab0


	//   ....[127]....
        /*060c*/ 	.word	0x00009ad0


	//   ....[128]....
        /*0610*/ 	.word	0x00009af0


	//   ....[129]....
        /*0614*/ 	.word	0x00009b10


	//   ....[130]....
        /*0618*/ 	.word	0x00009b30


	//   ....[131]....
        /*061c*/ 	.word	0x00009b50


	//   ....[132]....
        /*0620*/ 	.word	0x00009b70


	//   ....[133]....
        /*0624*/ 	.word	0x00009b90


	//   ....[134]....
        /*0628*/ 	.word	0x00009bb0


	//   ....[135]....
        /*062c*/ 	.word	0x00009bd0


	//   ....[136]....
        /*0630*/ 	.word	0x00009bf0


	//   ....[137]....
        /*0634*/ 	.word	0x00009c10


	//   ....[138]....
        /*0638*/ 	.word	0x00009c30


	//   ....[139]....
        /*063c*/ 	.word	0x00009c50


	//   ....[140]....
        /*0640*/ 	.word	0x00009c70


	//   ....[141]....
        /*0644*/ 	.word	0x00009c90


	//   ....[142]....
        /*0648*/ 	.word	0x00009cb0


	//   ....[143]....
        /*064c*/ 	.word	0x00009cd0


	//   ....[144]....
        /*0650*/ 	.word	0x00009d00


	//   ....[145]....
        /*0654*/ 	.word	0x00009d30


	//   ....[146]....
        /*0658*/ 	.word	0x00009d60


	//   ....[147]....
        /*065c*/ 	.word	0x00009d90


	//   ....[148]....
        /*0660*/ 	.word	0x00009db0


	//   ....[149]....
        /*0664*/ 	.word	0x00009dd0


	//   ....[150]....
        /*0668*/ 	.word	0x00009df0


	//   ....[151]....
        /*066c*/ 	.word	0x00009e10


	//   ....[152]....
        /*0670*/ 	.word	0x00009e30


	//   ....[153]....
        /*0674*/ 	.word	0x00009e50


	//   ....[154]....
        /*0678*/ 	.word	0x00009e70


	//   ....[155]....
        /*067c*/ 	.word	0x00009e90


	//   ....[156]....
        /*0680*/ 	.word	0x00009eb0


	//   ....[157]....
        /*0684*/ 	.word	0x00009ed0


	//   ....[158]....
        /*0688*/ 	.word	0x00009ef0


	//   ....[159]....
        /*068c*/ 	.word	0x00009f10


	//----- nvinfo : EIATTR_EXIT_INSTR_OFFSETS
	.align		4
.L_30529:
        /*0690*/ 	.byte	0x04, 0x1c
        /*0692*/ 	.short	(.L_30531 - .L_30530)


	//   ....[0]....
.L_30530:
        /*0694*/ 	.word	0x000000e0


	//   ....[1]....
        /*0698*/ 	.word	0x0000b3c0


	//   ....[2]....
        /*069c*/ 	.word	0x0000b3d0


	//   ....[3]....
        /*06a0*/ 	.word	0x0000c6f0


	//----- nvinfo : EIATTR_CTAIDZ_USED
	.align		4
.L_30531:
        /*06a4*/ 	.byte	0x01, 0x04
	.zero		2


	//----- nvinfo : EIATTR_CRS_STACK_SIZE
	.align		4
        /*06a8*/ 	.byte	0x04, 0x1e
        /*06aa*/ 	.short	(.L_30533 - .L_30532)
.L_30532:
        /*06ac*/ 	.word	0x00000000
.L_30533:


//--------------------- .nv.info._ZN4vllm25paged_attention_v2_kernelIffLi128ELi32ELi128ELNS_18Fp8KVCacheDataTypeE0ELb1ELi512EEEvPfS2_PT_PKS3_PKT0_S9_ifPKiSB_iPKfiiiSD_SD_iiiii --------------------------
	.section	.nv.info._ZN4vllm25paged_attention_v2_kernelIffLi128ELi32ELi128ELNS_18Fp8KVCacheDataTypeE0ELb1ELi512EEEvPfS2_PT_PKS3_PKT0_S9_ifPKiSB_iPKfiiiSD_SD_iiiii,"",@"SHT_CUDA_INFO"
	.sectionflags	@""
	.align	4


	//----- nvinfo : EIATTR_CUDA_API_VERSION
	.align		4
        /*0000*/ 	.byte	0x04, 0x37
        /*0002*/ 	.short	(.L_30535 - .L_30534)
.L_30534:
        /*0004*/ 	.word	0x00000082


	//----- nvinfo : EIATTR_SW2861232_WAR
	.align		4
.L_30535:
        /*0008*/ 	.byte	0x01, 0x35
	.zero		2


	//----- nvinfo : EIATTR_PARAM_CBANK
	.align		4
        /*000c*/ 	.byte	0x04, 0x0a
        /*000e*/ 	.short	(.L_30537 - .L_30536)
	.align		4
.L_30536:
        /*0010*/ 	.word	index@(.nv.constant0._ZN4vllm25paged_attention_v2_kernelIffLi128ELi32ELi128ELNS_18Fp8KVCacheDataTypeE0ELb1ELi512EEEvPfS2_PT_PKS3_PKT0_S9_ifPKiSB_iPKfiiiSD_SD_iiiii)
        /*0014*/ 	.short	0x0160
        /*0016*/ 	.short	0x008c


	//----- nvinfo : EIATTR_CBANK_PARAM_SIZE
	.align		4
.L_30537:
        /*0018*/ 	.byte	0x03, 0x19
        /*001a*/ 	.short	0x008c


	//----- nvinfo : EIATTR_KPARAM_INFO
	.align		4
        /*001c*/ 	.byte	0x04, 0x17
        /*001e*/ 	.short	(.L_30539 - .L_30538)
.L_30538:
        /*0020*/ 	.word	0x00000000
        /*0024*/ 	.short	0x0015
        /*0026*/ 	.short	0x0088
        /*0028*/ 	.byte	0x00, 0xf0, 0x11, 0x00


	//----- nvinfo : EIATTR_KPARAM_INFO
	.align		4
.L_30539:
        /*002c*/ 	.byte	0x04, 0x17
        /*002e*/ 	.short	(.L_30541 - .L_30540)
.L_30540:
        /*0030*/ 	.word	0x00000000
        /*0034*/ 	.short	0x0014
        /*0036*/ 	.short	0x0084
        /*0038*/ 	.byte	0x00, 0xf0, 0x11, 0x00


	//----- nvinfo : EIATTR_KPARAM_INFO
	.align		4
.L_30541:
        /*003c*/ 	.byte	0x04, 0x17
        /*003e*/ 	.short	(.L_30543 - .L_30542)
.L_30542:
        /*0040*/ 	.word	0x00000000
        /*0044*/ 	.short	0x0013
        /*0046*/ 	.short	0x0080
        /*0048*/ 	.byte	0x00, 0xf0, 0x11, 0x00


	//----- nvinfo : EIATTR_KPARAM_INFO
	.align		4
.L_30543:
        /*004c*/ 	.byte	0x04, 0x17
        /*004e*/ 	.short	(.L_30545 - .L_30544)
.L_30544:
        /*0050*/ 	.word	0x00000000
        /*0054*/ 	.short	0x0012
        /*0056*/ 	.short	0x007c
        /*0058*/ 	.byte	0x00, 0xf0, 0x11, 0x00


	//----- nvinfo : EIATTR_KPARAM_INFO
	.align		4
.L_30545:
        /*005c*/ 	.byte	0x04, 0x17
        /*005e*/ 	.short	(.L_30547 - .L_30546)
.L_30546:
        /*0060*/ 	.word	0x00000000
        /*0064*/ 	.short	0x0011
        /*0066*/ 	.short	0x0078
        /*0068*/ 	.byte	0x00, 0xf0, 0x11, 0x00


	//----- nvinfo : EIATTR_KPARAM_INFO
	.align		4
.L_30547:
        /*006c*/ 	.byte	0x04, 0x17
        /*006e*/ 	.short	(.L_30549 - .L_30548)
.L_30548:
        /*0070*/ 	.word	0x00000000
        /*0074*/ 	.short	0x0010
        /*0076*/ 	.short	0x0070
        /*0078*/ 	.byte	0x00, 0xf0, 0x21, 0x00


	//----- nvinfo : EIATTR_KPARAM_INFO
	.align		4
.L_30549:
        /*007c*/ 	.byte	0x04, 0x17
        /*007e*/ 	.short	(.L_30551 - .L_30550)
.L_30550:
        /*0080*/ 	.word	0x00000000
        /*0084*/ 	.short	0x000f
        /*0086*/ 	.short	0x0068
        /*0088*/ 	.byte	0x00, 0xf0, 0x21, 0x00


	//----- nvinfo : EIATTR_KPARAM_INFO
	.align		4
.L_30551:
        /*008c*/ 	.byte	0x04, 0x17
        /*008e*/ 	.short	(.L_30553 - .L_30552)
.L_30552:
        /*0090*/ 	.word	0x00000000
        /*0094*/ 	.short	0x000e
        /*0096*/ 	.short	0x0060
        /*0098*/ 	.byte	0x00, 0xf0, 0x11, 0x00


	//----- nvinfo : EIATTR_KPARAM_INFO
	.align		4
.L_30553:
        /*009c*/ 	.byte	0x04, 0x17
        /*009e*/ 	.short	(.L_30555 - .L_30554)
.L_30554:
        /*00a0*/ 	.word	0x00000000
        /*00a4*/ 	.short	0x000d
        /*00a6*/ 	.short	0x005c
        /*00a8*/ 	.byte	0x00, 0xf0, 0x11, 0x00


	//----- nvinfo : EIATTR_KPARAM_INFO
	.align		4
.L_30555:
        /*00ac*/ 	.byte	0x04, 0x17
        /*00ae*/ 	.short	(.L_30557 - .L_30556)
.L_30556:
        /*00b0*/ 	.word	0x00000000
        /*00b4*/ 	.short	0x000c
        /*00b6*/ 	.short	0x0058
        /*00b8*/ 	.byte	0x00, 0xf0, 0x11, 0x00


	//----- nvinfo : EIATTR_KPARAM_INFO
	.align		4
.L_30557:
        /*00bc*/ 	.byte	0x04, 0x17
        /*00be*/ 	.short	(.L_30559 - .L_30558)
.L_30558:
        /*00c0*/ 	.word	0x00000000
        /*00c4*/ 	.short	0x000b
        /*00c6*/ 	.short	0x0050
        /*00c8*/ 	.byte	0x00, 0xf0, 0x21, 0x00


	//----- nvinfo : EIATTR_KPARAM_INFO
	.align		4
.L_30559:
        /*00cc*/ 	.byte	0x04, 0x17
        /*00ce*/ 	.short	(.L_30561 - .L_30560)
.L_30560:
        /*00d0*/ 	.word	0x00000000
        /*00d4*/ 	.short	0x000a
        /*00d6*/ 	.short	0x0048
        /*00d8*/ 	.byte	0x00, 0xf0, 0x11, 0x00


	//----- nvinfo : EIATTR_KPARAM_INFO
	.align		4
.L_30561:
        /*00dc*/ 	.byte	0x04, 0x17
        /*00de*/ 	.short	(.L_30563 - .L_30562)
.L_30562:
        /*00e0*/ 	.word	0x00000000
        /*00e4*/ 	.short	0x0009
        /*00e6*/ 	.short	0x0040
        /*00e8*/ 	.byte	0x00, 0xf0, 0x21, 0x00


	//----- nvinfo : EIATTR_KPARAM_INFO
	.align		4
.L_30563:
        /*00ec*/ 	.byte	0x04, 0x17
        /*00ee*/ 	.short	(.L_30565 - .L_30564)
.L_30564:
        /*00f0*/ 	.word	0x00000000
        /*00f4*/ 	.short	0x0008
        /*00f6*/ 	.short	0x0038
        /*00f8*/ 	.byte	0x00, 0xf0, 0x21, 0x00


	//----- nvinfo : EIATTR_KPARAM_INFO
	.align		4
.L_30565:
        /*00fc*/ 	.byte	0x04, 0x17
        /*00fe*/ 	.short	(.L_30567 - .L_30566)
.L_30566:
        /*0100*/ 	.word	0x00000000
        /*0104*/ 	.short	0x0007
        /*0106*/ 	.short	0x0034
        /*0108*/ 	.byte	0x00, 0xf0, 0x11, 0x00


	//----- nvinfo : EIATTR_KPARAM_INFO
	.align		4
.L_30567:
        /*010c*/ 	.byte	0x04, 0x17
        /*010e*/ 	.short	(.L_30569 - .L_30568)
.L_30568:
        /*0110*/ 	.word	0x00000000
        /*0114*/ 	.short	0x0006
        /*0116*/ 	.short	0x0030
        /*0118*/ 	.byte	0x00, 0xf0, 0x11, 0x00


	//----- nvinfo : EIATTR_KPARAM_INFO
	.align		4
.L_30569:
        /*011c*/ 	.byte	0x04, 0x17
        /*011e*/ 	.short	(.L_30571 - .L_30570)
.L_30570:
        /*0120*/ 	.word	0x00000000
        /*0124*/ 	.short	0x0005
        /*0126*/ 	.short	0x0028
        /*0128*/ 	.byte	0x00, 0xf0, 0x21, 0x00


	//----- nvinfo : EIATTR_KPARAM_INFO
	.align		4
.L_30571:
        /*012c*/ 	.byte	0x04, 0x17
        /*012e*/ 	.short	(.L_30573 - .L_30572)
.L_30572:
        /*0130*/ 	.word	0x00000000
        /*0134*/ 	.short	0x0004
        /*0136*/ 	.short	0x0020
        /*0138*/ 	.byte	0x00, 0xf0, 0x21, 0x00


	//----- nvinfo : EIATTR_KPARAM_INFO
	.align		4
.L_30573:
        /*013c*/ 	.byte	0x04, 0x17
        /*013e*/ 	.short	(.L_30575 - .L_30574)
.L_30574:
        /*0140*/ 	.word	0x00000000
        /*0144*/ 	.short	0x0003
        /*0146*/ 	.short	0x0018
        /*0148*/ 	.byte	0x00, 0xf0, 0x21, 0x00


	//----- nvinfo : EIATTR_KPARAM_INFO
	.align		4
.L_30575:
        /*014c*/ 	.byte	0x04, 0x17
        /*014e*/ 	.short	(.L_30577 - .L_30576)
.L_30576:
        /*0150*/ 	.word	0x00000000
        /*0154*/ 	.short	0x0002
        /*0156*/ 	.short	0x0010
        /*0158*/ 	.byte	0x00, 0xf0, 0x21, 0x00


	//----- nvinfo : EIATTR_KPARAM_INFO
	.align		4
.L_30577:
        /*015c*/ 	.byte	0x04, 0x17
        /*015e*/ 	.short	(.L_30579 - .L_30578)
.L_30578:
        /*0160*/ 	.word	0x00000000
        /*0164*/ 	.short	0x0001
        /*0166*/ 	.short	0x0008
        /*0168*/ 	.byte	0x00, 0xf0, 0x21, 0x00


	//----- nvinfo : EIATTR_KPARAM_INFO
	.align		4
.L_30579:
        /*016c*/ 	.byte	0x04, 0x17
        /*016e*/ 	.short	(.L_30581 - .L_30580)
.L_30580:
        /*0170*/ 	.word	0x00000000
        /*0174*/ 	.short	0x0000
        /*0176*/ 	.short	0x0000
        /*0178*/ 	.byte	0x00, 0xf0, 0x21, 0x00


	//----- nvinfo : EIATTR_MAXREG_COUNT
	.align		4
.L_30581:
        /*017c*/ 	.byte	0x03, 0x1b
        /*017e*/ 	.short	0x00ff


	//----- nvinfo : EIATTR_NUM_BARRIERS
	.align		4
        /*0180*/ 	.byte	0x02, 0x4c
        /*0182*/ 	.byte	0x01
	.zero		1


	//----- nvinfo : EIATTR_MERCURY_ISA_VERSION
	.align		4
        /*0184*/ 	.byte	0x03, 0x5f
        /*0186*/ 	.short	0x0000


	//----- nvinfo : EIATTR_COOP_GROUP_MASK_REGIDS
	.align		4
        /*0188*/ 	.byte	0x04, 0x29
        /*018a*/ 	.short	(.L_30583 - .L_30582)


	//   ....[0]....
.L_30582:
        /*018c*/ 	.word	0xffffffff


	//   ....[1]....
        /*0190*/ 	.word	0xffffffff


	//   ....[2]....
        /*0194*/ 	.word	0xffffffff


	//   ....[3]....
        /*0198*/ 	.word	0xffffffff


	//   ....[4]....
        /*019c*/ 	.word	0xffffffff


	//   ....[5]....
        /*01a0*/ 	.word	0xffffffff


	//   ....[6]....
        /*01a4*/ 	.word	0xffffffff


	//   ....[7]....
        /*01a8*/ 	.word	0xffffffff


	//   ....[8]....
        /*01ac*/ 	.word	0xffffffff


	//   ....[9]....
        /*01b0*/ 	.word	0xffffffff


	//   ....[10]....
        /*01b4*/ 	.word	0xffffffff


	//   ....[11]....
        /*01b8*/ 	.word	0xffffffff


	//   ....[12]....
        /*01bc*/ 	.word	0xffffffff


	//   ....[13]....
        /*01c0*/ 	.word	0xffffffff


	//   ....[14]....
        /*01c4*/ 	.word	0xffffffff


	//   ....[15]....
        /*01c8*/ 	.word	0xffffffff


	//   ....[16]....
        /*01cc*/ 	.word	0xffffffff


	//   ....[17]....
        /*01d0*/ 	.word	0xffffffff


	//   ....[18]....
        /*01d4*/ 	.word	0xffffffff


	//   ....[19]....
        /*01d8*/ 	.word	0xffffffff


	//   ....[20]....
        /*01dc*/ 	.word	0xffffffff


	//   ....[21]....
        /*01e0*/ 	.word	0xffffffff


	//   ....[22]....
        /*01e4*/ 	.word	0xffffffff


	//   ....[23]....
        /*01e8*/ 	.word	0xffffffff


	//   ....[24]....
        /*01ec*/ 	.word	0xffffffff


	//   ....[25]....
        /*01f0*/ 	.word	0xffffffff


	//   ....[26]....
        /*01f4*/ 	.word	0xffffffff


	//   ....[27]....
        /*01f8*/ 	.word	0xffffffff


	//   ....[28]....
        /*01fc*/ 	.word	0xffffffff


	//   ....[29]....
        /*0200*/ 	.word	0xffffffff


	//   ....[30]....
        /*0204*/ 	.word	0xffffffff


	//   ....[31]....
        /*0208*/ 	.word	0xffffffff


	//   ....[32]....
        /*020c*/ 	.word	0xffffffff


	//   ....[33]....
        /*0210*/ 	.word	0xffffffff


	//   ....[34]....
        /*0214*/ 	.word	0xffffffff


	//   ....[35]....
        /*0218*/ 	.word	0xffffffff


	//   ....[36]....
        /*021c*/ 	.word	0xffffffff


	//   ....[37]....
        /*0220*/ 	.word	0xffffffff


	//   ....[38]....
        /*0224*/ 	.word	0xffffffff


	//   ....[39]....
        /*0228*/ 	.word	0xffffffff


	//   ....[40]....
        /*022c*/ 	.word	0xffffffff


	//   ....[41]....
        /*0230*/ 	.word	0xffffffff


	//   ....[42]....
        /*0234*/ 	.word	0xffffffff


	//   ....[43]....
        /*0238*/ 	.word	0xffffffff


	//   ....[44]....
        /*023c*/ 	.word	0xffffffff


	//   ....[45]....
        /*0240*/ 	.word	0xffffffff


	//   ....[46]....
        /*0244*/ 	.word	0xffffffff


	//   ....[47]....
        /*0248*/ 	.word	0xffffffff


	//   ....[48]....
        /*024c*/ 	.word	0xffffffff


	//   ....[49]....
        /*0250*/ 	.word	0xffffffff


	//   ....[50]....
        /*0254*/ 	.word	0xffffffff


	//   ....[51]....
        /*0258*/ 	.word	0xffffffff


	//   ....[52]....
        /*025c*/ 	.word	0xffffffff


	//   ....[53]....
        /*0260*/ 	.word	0xffffffff


	//   ....[54]....
        /*0264*/ 	.word	0xffffffff


	//   ....[55]....
        /*0268*/ 	.word	0xffffffff


	//   ....[56]....
        /*026c*/ 	.word	0xffffffff


	//   ....[57]....
        /*0270*/ 	.word	0xffffffff


	//   ....[58]....
        /*0274*/ 	.word	0xffffffff


	//   ....[59]....
        /*0278*/ 	.word	0xffffffff


	//   ....[60]....
        /*027c*/ 	.word	0xffffffff


	//   ....[61]....
        /*0280*/ 	.word	0xffffffff


	//   ....[62]....
        /*0284*/ 	.word	0xffffffff


	//   ....[63]....
        /*0288*/ 	.word	0xffffffff


	//   ....[64]....
        /*028c*/ 	.word	0xffffffff


	//   ....[65]....
        /*0290*/ 	.word	0xffffffff


	//   ....[66]....
        /*0294*/ 	.word	0xffffffff


	//   ....[67]....
        /*0298*/ 	.word	0xffffffff


	//   ....[68]....
        /*029c*/ 	.word	0xffffffff


	//   ....[69]....
        /*02a0*/ 	.word	0xffffffff


	//   ....[70]....
        /*02a4*/ 	.word	0xffffffff


	//   ....[71]....
        /*02a8*/ 	.word	0xffffffff


	//   ....[72]....
        /*02ac*/ 	.word	0xffffffff


	//   ....[73]....
        /*02b0*/ 	.word	0xffffffff


	//   ....[74]....
        /*02b4*/ 	.word	0xffffffff


	//   ....[75]....
        /*02b8*/ 	.word	0xffffffff


	//   ....[76]....
        /*02bc*/ 	.word	0xffffffff


	//   ....[77]....
        /*02c0*/ 	.word	0xffffffff


	//   ....[78]....
        /*02c4*/ 	.word	0xffffffff


	//   ....[79]....
        /*02c8*/ 	.word	0xffffffff


	//   ....[80]....
        /*02cc*/ 	.word	0xffffffff


	//   ....[81]....
        /*02d0*/ 	.word	0xffffffff


	//   ....[82]....
        /*02d4*/ 	.word	0xffffffff


	//   ....[83]....
        /*02d8*/ 	.word	0xffffffff


	//   ....[84]....
        /*02dc*/ 	.word	0xffffffff


	//   ....[85]....
        /*02e0*/ 	.word	0xffffffff


	//   ....[86]....
        /*02e4*/ 	.word	0xffffffff


	//   ....[87]....
        /*02e8*/ 	.word	0xffffffff


	//   ....[88]....
        /*02ec*/ 	.word	0xffffffff


	//   ....[89]....
        /*02f0*/ 	.word	0xffffffff


	//   ....[90]....
        /*02f4*/ 	.word	0xffffffff


	//   ....[91]....
        /*02f8*/ 	.word	0xffffffff


	//   ....[92]....
        /*02fc*/ 	.word	0xffffffff


	//   ....[93]....
        /*0300*/ 	.word	0xffffffff


	//   ....[94]....
        /*0304*/ 	.word	0xffffffff


	//   ....[95]....
        /*0308*/ 	.word	0xffffffff


	//   ....[96]....
        /*030c*/ 	.word	0xffffffff


	//   ....[97]....
        /*0310*/ 	.word	0xffffffff


	//   ....[98]....
        /*0314*/ 	.word	0xffffffff


	//   ....[99]....
        /*0318*/ 	.word	0xffffffff


	//   ....[100]....
        /*031c*/ 	.word	0xffffffff


	//   ....[101]....
        /*0320*/ 	.word	0xffffffff


	//   ....[102]....
        /*0324*/ 	.word	0xffffffff


	//   ....[103]....
        /*0328*/ 	.word	0xffffffff


	//   ....[104]....
        /*032c*/ 	.word	0xffffffff


	//   ....[105]....
        /*0330*/ 	.word	0xffffffff


	//   ....[106]....
        /*0334*/ 	.word	0xffffffff


	//   ....[107]....
        /*0338*/ 	.word	0xffffffff


	//   ....[108]....
        /*033c*/ 	.word	0xffffffff


	//   ....[109]....
        /*0340*/ 	.word	0xffffffff


	//   ....[110]....
        /*0344*/ 	.word	0xffffffff


	//   ....[111]....
        /*0348*/ 	.word	0xffffffff


	//----- nvinfo : EIATTR_COOP_GROUP_INSTR_OFFSETS
	.align		4
.L_30583:
        /*034c*/ 	.byte	0x04, 0x28
        /*034e*/ 	.short	(.L_30585 - .L_30584)


	//   ....[0]....
.L_30584:
        /*0350*/ 	.word	0x00002e20


	//   ....[1]....
        /*0354*/ 	.word	0x00002e90


	//   ....[2]....
        /*0358*/ 	.word	0x00002ed0


	//   ....[3]....
        /*035c*/ 	.word	0x00002ef0


	//   ....[4]....
        /*0360*/ 	.word	0x00002f10


	//   ....[5]....
        /*0364*/ 	.word	0x00002f80


	//   ....[6]....
        /*0368*/ 	.word	0x00002fa0


	//   ....[7]....
        /*036c*/ 	.word	0x00002fc0


	//   ....[8]....
        /*0370*/ 	.word	0x00003e10


	//   ....[9]....
        /*0374*/ 	.word	0x00003e70


	//   ....[10]....
        /*0378*/ 	.word	0x00003ea0


	//   ....[11]....
        /*037c*/ 	.word	0x00003ec0


	//   ....[12]....
        /*0380*/ 	.word	0x00003ee0


	//   ....[13]....
        /*0384*/ 	.word	0x00003f30


	//   ....[14]....
        /*0388*/ 	.word	0x00003f50


	//   ....[15]....
        /*038c*/ 	.word	0x00003f70


	//   ....[16]....
        /*0390*/ 	.word	0x00007ca0


	//   ....[17]....
        /*0394*/ 	.word	0x00007cd0


	//   ....[18]....
        /*0398*/ 	.word	0x00007ce0


	//   ....[19]....
        /*039c*/ 	.word	0x00007cf0


	//   ....[20]....
        /*03a0*/ 	.word	0x00007d00


	//   ....[21]....
        /*03a4*/ 	.word	0x00007d10


	//   ....[22]....
        /*03a8*/ 	.word	0x00007d30


	//   ....[23]....
        /*03ac*/ 	.word	0x00007d50


	//   ....[24]....
        /*03b0*/ 	.word	0x00007d70


	//   ....[25]....
        /*03b4*/ 	.word	0x00007d90


	//   ....[26]....
        /*03b8*/ 	.word	0x00007db0


	//   ....[27]....
        /*03bc*/ 	.word	0x00007dd0


	//   ....[28]....
        /*03c0*/ 	.word	0x00007de0


	//   ....[29]....
        /*03c4*/ 	.word	0x00007e10


	//   ....[30]....
        /*03c8*/ 	.word	0x00007e30


	//   ....[31]....
        /*03cc*/ 	.word	0x00007e50


	//   ....[32]....
        /*03d0*/ 	.word	0x00007e70


	//   ....[33]....
        /*03d4*/ 	.word	0x00007e90


	//   ....[34]....
        /*03d8*/ 	.word	0x00007eb0


	//   ....[35]....
        /*03dc*/ 	.word	0x00007ec0


	//   ....[36]....
        /*03e0*/ 	.word	0x00007ee0


	//   ....[37]....
        /*03e4*/ 	.word	0x00007f00


	//   ....[38]....
        /*03e8*/ 	.word	0x00007f20


	//   ....[39]....
        /*03ec*/ 	.word	0x00007f40


	//   ....[40]....
        /*03f0*/ 	.word	0x00007f60


	//   ....[41]....
        /*03f4*/ 	.word	0x00007f80


	//   ....[42]....
        /*03f8*/ 	.word	0x00007fa0


	//   ....[43]....
        /*03fc*/ 	.word	0x00007fc0


	//   ....[44]....
        /*0400*/ 	.word	0x00007fe0


	//   ....[45]....
        /*0404*/ 	.word	0x00008000


	//   ....[46]....
        /*0408*/ 	.word	0x00008020


	//   ....[47]....
        /*040c*/ 	.word	0x00008040


	//   ....[48]....
        /*0410*/ 	.word	0x00008060


	//   ....[49]....
        /*0414*/ 	.word	0x00008080


	//   ....[50]....
        /*0418*/ 	.word	0x000080a0


	//   ....[51]....
        /*041c*/ 	.word	0x000080c0


	//   ....[52]....
        /*0420*/ 	.word	0x000080e0


	//   ....[53]....
        /*0424*/ 	.word	0x00008100


	//   ....[54]....
        /*0428*/ 	.word	0x00008120


	//   ....[55]....
        /*042c*/ 	.word	0x00008140


	//   ....[56]....
        /*0430*/ 	.word	0x00008160


	//   ....[57]....
        /*0434*/ 	.word	0x00008180


	//   ....[58]....
        /*0438*/ 	.word	0x000081a0


	//   ....[59]....
        /*043c*/ 	.word	0x000081c0


	//   ....[60]....
        /*0440*/ 	.word	0x000081f0


	//   ....[61]....
        /*0444*/ 	.word	0x00008220


	//   ....[62]....
        /*0448*/ 	.word	0x00008240


	//   ....[63]....
        /*044c*/ 	.word	0x00008260


	//   ....[64]....
        /*0450*/ 	.word	0x00008280


	//   ....[65]....
        /*0454*/ 	.word	0x000082a0


	//   ....[66]....
        /*0458*/ 	.word	0x000082c0


	//   ....[67]....
        /*045c*/ 	.word	0x000082e0


	//   ....[68]....
        /*0460*/ 	.word	0x00008300


	//   ....[69]....
        /*0464*/ 	.word	0x00008320


	//   ....[70]....
        /*0468*/ 	.word	0x00008340


	//   ....[71]....
        /*046c*/ 	.word	0x00008360


	//   ....[72]....
        /*0470*/ 	.word	0x00008380


	//   ....[73]....
        /*0474*/ 	.word	0x000083a0


	//   ....[74]....
        /*0478*/ 	.word	0x000083c0


	//   ....[75]....
        /*047c*/ 	.word	0x000083e0


	//   ....[76]....
        /*0480*/ 	.word	0x00008400


	//   ....[77]....
        /*0484*/ 	.word	0x00008420


	//   ....[78]....
        /*0488*/ 	.word	0x00008440


	//   ....[79]....
        /*048c*/ 	.word	0x00008460


	//   ....[80]....
        /*0490*/ 	.word	0x00008480


	//   ....[81]....
        /*0494*/ 	.word	0x000084a0


	//   ....[82]....
        /*0498*/ 	.word	0x000084c0


	//   ....[83]....
        /*049c*/ 	.word	0x000084e0


	//   ....[84]....
        /*04a0*/ 	.word	0x00008500


	//   ....[85]....
        /*04a4*/ 	.word	0x00008520


	//   ....[86]....
        /*04a8*/ 	.word	0x00008540


	//   ....[87]....
        /*04ac*/ 	.word	0x00008560


	//   ....[88]....
        /*04b0*/ 	.word	0x00008580


	//   ....[89]....
        /*04b4*/ 	.word	0x000085a0


	//   ....[90]....
        /*04b8*/ 	.word	0x000085c0


	//   ....[91]....
        /*04bc*/ 	.word	0x000085e0


	//   ....[92]....
        /*04c0*/ 	.word	0x00008600


	//   ....[93]....
        /*04c4*/ 	.word	0x00008620


	//   ....[94]....
        /*04c8*/ 	.word	0x00008650


	//   ....[95]....
        /*04cc*/ 	.word	0x00008680


	//   ....[96]....
        /*04d0*/ 	.word	0x000086a0


	//   ....[97]....
        /*04d4*/ 	.word	0x000086c0


	//   ....[98]....
        /*04d8*/ 	.word	0x000086e0


	//   ....[99]....
        /*04dc*/ 	.word	0x00008710


	//   ....[100]....
        /*04e0*/ 	.word	0x00008740


	//   ....[101]....
        /*04e4*/ 	.word	0x00008760


	//   ....[102]....
        /*04e8*/ 	.word	0x00008780


	//   ....[103]....
        /*04ec*/ 	.word	0x000087a0


	//   ....[104]....
        /*04f0*/ 	.word	0x000087c0


	//   ....[105]....
        /*04f4*/ 	.word	0x000087e0


	//   ....[106]....
        /*04f8*/ 	.word	0x00008800


	//   ....[107]....
        /*04fc*/ 	.word	0x00008820


	//   ....[108]....
        /*0500*/ 	.word	0x00008840


	//   ....[109]....
        /*0504*/ 	.word	0x00008860


	//   ....[110]....
        /*0508*/ 	.word	0x00008880


	//   ....[111]....
        /*050c*/ 	.word	0x000088a0


	//----- nvinfo : EIATTR_EXIT_INSTR_OFFSETS
	.align		4
.L_30585:
        /*0510*/ 	.byte	0x04, 0x1c
        /*0512*/ 	.short	(.L_30587 - .L_30586)


	//   ....[0]....
.L_30586:
        /*0514*/ 	.word	0x000000e0


	//   ....[1]....
        /*0518*/ 	.word	0x00009750


	//   ....[2]....
        /*051c*/ 	.word	0x00009760


	//   ....[3]....
        /*0520*/ 	.word	0x0000a490


	//----- nvinfo : EIATTR_CTAIDZ_USED
	.align		4
.L_30587:
        /*0524*/ 	.byte	0x01, 0x04
	.zero		2


	//----- nvinfo : EIATTR_CRS_STACK_SIZE
	.align		4
        /*0528*/ 	.byte	0x04, 0x1e
        /*052a*/ 	.short	(.L_30589 - .L_30588)
.L_30588:
        /*052c*/ 	.word	0x00000000
.L_30589:


//--------------------- .nv.info._ZN4vllm25paged_attention_v2_kernelIffLi120ELi32ELi128ELNS_18Fp8KVCacheDataTypeE0ELb1ELi512EEEvPfS2_PT_PKS3_PKT0_S9_ifPKiSB_iPKfiiiSD_SD_iiiii --------------------------
	.section	.nv.info._ZN4vllm25paged_attention_v2_kernelIffLi120ELi32ELi128ELNS_18Fp8KVCacheDataTypeE0ELb1ELi512EEEvPfS2_PT_PKS3_PKT0_S9_ifPKiSB_iPKfiiiSD_SD_iiiii,"",@"SHT_CUDA_INFO"
	.sectionflags	@""
	.align	4


	//----- nvinfo : EIATTR_CUDA_API_VERSION
	.align		4
        /*0000*/ 	.byte	0x04, 0x37
        /*0002*/ 	.short	(.L_30591 - .L_30590)
.L_30590:
        /*0004*/ 	.word	0x00000082


	//----- nvinfo : EIATTR_SW2861232_WAR
	.align		4
.L_30591:
        /*0008*/ 	.byte	0x01, 0x35
	.zero		2


	//----- nvinfo : EIATTR_PARAM_CBANK
	.align		4
        /*000c*/ 	.byte	0x04, 0x0a
        /*000e*/ 	.short	(.L_30593 - .L_30592)
	.align		4
.L_30592:
        /*0010*/ 	.word	index@(.nv.constant0._ZN4vllm25paged_attention_v2_kernelIffLi120ELi32ELi128ELNS_18Fp8KVCacheDataTypeE0ELb1ELi512EEEvPfS2_PT_PKS3_PKT0_S9_ifPKiSB_iPKfiiiSD_SD_iiiii)
        /*0014*/ 	.short	0x0160
        /*0016*/ 	.short	0x008c


	//----- nvinfo : EIATTR_CBANK_PARAM_SIZE
	.align		4
.L_30593:
        /*0018*/ 	.byte	0x03, 0x19
        /*001a*/ 	.short	0x008c


	//----- nvinfo : EIATTR_KPARAM_INFO
	.align		4
        /*001c*/ 	.byte	0x04, 0x17
        /*001e*/ 	.short	(.L_30595 - .L_30594)
.L_30594:
        /*0020*/ 	.word	0x00000000
        /*0024*/ 	.short	0x0015
        /*0026*/ 	.short	0x0088
        /*0028*/ 	.byte	0x00, 0xf0, 0x11, 0x00


	//----- nvinfo : EIATTR_KPARAM_INFO
	.align		4
.L_30595:
        /*002c*/ 	.byte	0x04, 0x17
        /*002e*/ 	.short	(.L_30597 - .L_30596)
.L_30596:
        /*0030*/ 	.word	0x00000000
        /*0034*/ 	.short	0x0014
        /*0036*/ 	.short	0x0084
        /*0038*/ 	.byte	0x00, 0xf0, 0x11, 0x00


	//----- nvinfo : EIATTR_KPARAM_INFO
	.align		4
.L_30597:
        /*003c*/ 	.byte	0x04, 0x17
        /*003e*/ 	.short	(.L_30599 - .L_30598)
.L_30598:
        /*0040*/ 	.word	0x00000000
        /*0044*/ 	.short	0x0013
        /*0046*/ 	.short	0x0080
        /*0048*/ 	.byte	0x00, 0xf0, 0x11, 0x00


	//----- nvinfo : EIATTR_KPARAM_INFO
	.align		4
.L_30599:
        /*004c*/ 	.byte	0x04, 0x17
        /*004e*/ 	.short	(.L_30601 - .L_30600)
.L_30600:
        /*0050*/ 	.word	0x00000000
        /*0054*/ 	.short	0x0012
        /*0056*/ 	.short	0x007c
        /*0058*/ 	.byte	0x00, 0xf0, 0x11, 0x00


	//----- nvinfo : EIATTR_KPARAM_INFO
	.align		4
.L_30601:
        /*005c*/ 	.byte	0x04, 0x17
        /*005e*/ 	.short	(.L_30603 - .L_30602)
.L_30602:
        /*0060*/ 	.word	0x00000000
        /*0064*/ 	.short	0x0011
        /*0066*/ 	.short	0x0078
        /*0068*/ 	.byte	0x00, 0xf0, 0x11, 0x00


	//----- nvinfo : EIATTR_KPARAM_INFO
	.align		4
.L_30603:
        /*006c*/ 	.byte	0x04, 0x17
        /*006e*/ 	.short	(.L_30605 - .L_30604)
.L_30604:
        /*0070*/ 	.word	0x00000000
        /*0074*/ 	.short	0x0010
        /*0076*/ 	.short	0x0070
        /*0078*/ 	.byte	0x00, 0xf0, 0x21, 0x00


	//----- nvinfo : EIATTR_KPARAM_INFO
	.align		4
.L_30605:
        /*007c*/ 	.byte	0x04, 0x17
        /*007e*/ 	.short	(.L_30607 - .L_30606)
.L_30606:
        /*0080*/ 	.word	0x00000000
        /*0084*/ 	.short	0x000f
        /*0086*/ 	.short	0x0068
        /*0088*/ 	.byte	0x00, 0xf0, 0x21, 0x00


	//----- nvinfo : EIATTR_KPARAM_INFO
	.align		4
.L_30607:
        /*008c*/ 	.byte	0x04, 0x17
        /*008e*/ 	.short	(.L_30609 - .L_30608)
.L_30608:
        /*0090*/ 	.word	0x00000000
        /*0094*/ 	.short	0x000e
        /*0096*/ 	.short	0x0060
        /*0098*/ 	.byte	0x00, 0xf0, 0x11, 0x00


	//----- nvinfo : EIATTR_KPARAM_INFO
	.align		4
.L_30609:
        /*009c*/ 	.byte	0x04, 0x17
        /*009e*/ 	.short	(.L_30611 - .L_30610)
.L_30610:
        /*00a0*/ 	.word	0x00000000
        /*00a4*/ 	.short	0x000d
        /*00a6*/ 	.short	0x005c
        /*00a8*/ 	.byte	0x00, 0xf0, 0x11, 0x00


	//----- nvinfo : EIATTR_KPARAM_INFO
	.align		4
.L_30611:
        /*00ac*/ 	.byte	0x04, 0x17
        /*00ae*/ 	.short	(.L_30613 - .L_30612)
.L_30612:
        /*00b0*/ 	.word	0x00000000
        /*00b4*/ 	.short	0x000c
        /*00b6*/ 	.short	0x0058
        /*00b8*/ 	.byte	0x00, 0xf0, 0x11, 0x00


	//----- nvinfo : EIATTR_KPARAM_INFO
	.align		4
.L_30613:
        /*00bc*/ 	.byte	0x04, 0x17
        /*00be*/ 	.short	(.L_30615 - .L_30614)
.L_30614:
        /*00c0*/ 	.word	0x00000000
        /*00c4*/ 	.short	0x000b
        /*00c6*/ 	.short	0x0050
        /*00c8*/ 	.byte	0x00, 0xf0, 0x21, 0x00


	//----- nvinfo : EIATTR_KPARAM_INFO
	.align		4
.L_30615:
        /*00cc*/ 	.byte	0x04, 0x17
        /*00ce*/ 	.short	(.L_30617 - .L_30616)
.L_30616:
        /*00d0*/ 	.word	0x00000000
        /*00d4*/ 	.short	0x000a
        /*00d6*/ 	.short	0x0048
        /*00d8*/ 	.byte	0x00, 0xf0, 0x11, 0x00


	//----- nvinfo : EIATTR_KPARAM_INFO
	.align		4
.L_30617:
        /*00dc*/ 	.byte	0x04, 0x17
        /*00de*/ 	.short	(.L_30619 - .L_30618)
.L_30618:
        /*00e0*/ 	.word	0x00000000
        /*00e4*/ 	.short	0x0009
        /*00e6*/ 	.short	0x0040
        /*00e8*/ 	.byte	0x00, 0xf0, 0x21, 0x00


	//----- nvinfo : EIATTR_KPARAM_INFO
	.align		4
.L_30619:
        /*00ec*/ 	.byte	0x04, 0x17
        /*00ee*/ 	.short	(.L_30621 - .L_30620)
.L_30620:
        /*00f0*/ 	.word	0x00000000
        /*00f4*/ 	.short	0x0008
        /*00f6*/ 	.short	0x0038
        /*00f8*/ 	.byte	0x00, 0xf0, 0x21, 0x00


	//----- nvinfo : EIATTR_KPARAM_INFO
	.align		4
.L_30621:
        /*00fc*/ 	.byte	0x04, 0x17
        /*00fe*/ 	.short	(.L_30623 - .L_30622)
.L_30622:
        /*0100*/ 	.word	0x00000000
        /*0104*/ 	.short	0x0007
        /*0106*/ 	.short	0x0034
        /*0108*/ 	.byte	0x00, 0xf0, 0x11, 0x00


	//----- nvinfo : EIATTR_KPARAM_INFO
	.align		4
.L_30623:
        /*010c*/ 	.byte	0x04, 0x17
        /*010e*/ 	.short	(.L_30625 - .L_30624)
.L_30624:
        /*0110*/ 	.word	0x00000000
        /*0114*/ 	.short	0x0006
        /*0116*/ 	.short	0x0030
        /*0118*/ 	.byte	0x00, 0xf0, 0x11, 0x00


	//----- nvinfo : EIATTR_KPARAM_INFO
	.align		4
.L_30625:
        /*011c*/ 	.byte	0x04, 0x17
        /*011e*/ 	.short	(.L_30627 - .L_30626)
.L_30626:
        /*0120*/ 	.word	0x00000000
        /*0124*/ 	.short	0x0005
        /*0126*/ 	.short	0x0028
        /*0128*/ 	.byte	0x00, 0xf0, 0x21, 0x00


	//----- nvinfo : EIATTR_KPARAM_INFO
	.align		4
.L_30627:
        /*012c*/ 	.byte	0x04, 0x17
        /*012e*/ 	.short	(.L_30629 - .L_30628)
.L_30628:
        /*0130*/ 	.word	0x00000000
        /*0134*/ 	.short	0x0004
        /*0136*/ 	.short	0x0020
        /*0138*/ 	.byte	0x00, 0xf0, 0x21, 0x00


	//----- nvinfo : EIATTR_KPARAM_INFO
	.align		4
.L_30629:
        /*013c*/ 	.byte	0x04, 0x17
        /*013e*/ 	.short	(.L_30631 - .L_30630)
.L_30630:
        /*0140*/ 	.word	0x00000000
        /*0144*/ 	.short	0x0003
        /*0146*/ 	.short	0x0018
        /*0148*/ 	.byte	0x00, 0xf0, 0x21, 0x00


	//----- nvinfo : EIATTR_KPARAM_INFO
	.align		4
.L_30631:
        /*014c*/ 	.byte	0x04, 0x17
        /*014e*/ 	.short	(.L_30633 - .L_30632)
.L_30632:
        /*0150*/ 	.word	0x00000000
        /*0154*/ 	.short	0x0002
        /*0156*/ 	.short	0x0010
        /*0158*/ 	.byte	0x00, 0xf0, 0x21, 0x00


	//----- nvinfo : EIATTR_KPARAM_INFO
	.align		4
.L_30633:
        /*015c*/ 	.byte	0x04, 0x17
        /*015e*/ 	.short	(.L_30635 - .L_30634)
.L_30634:
        /*0160*/ 	.word	0x00000000
        /*0164*/ 	.short	0x0001
        /*0166*/ 	.short	0x0008
        /*0168*/ 	.byte	0x00, 0xf0, 0x21, 0x00


	//----- nvinfo : EIATTR_KPARAM_INFO
	.align		4
.L_30635:
        /*016c*/ 	.byte	0x04, 0x17
        /*016e*/ 	.short	(.L_30637 - .L_30636)
.L_30636:
        /*0170*/ 	.word	0x00000000
        /*0174*/ 	.short	0x0000
        /*0176*/ 	.short	0x0000
        /*0178*/ 	.byte	0x00, 0xf0, 0x21, 0x00


	//----- nvinfo : EIATTR_MAXREG_COUNT
	.align		4
.L_30637:
        /*017c*/ 	.byte	0x03, 0x1b
        /*017e*/ 	.short	0x00ff


	//----- nvinfo : EIATTR_NUM_BARRIERS
	.align		4
        /*0180*/ 	.byte	0x02, 0x4c
        /*0182*/ 	.byte	0x01
	.zero		1


	//----- nvinfo : EIATTR_MERCURY_ISA_VERSION
	.align		4
        /*0184*/ 	.byte	0x03, 0x5f
        /*0186*/ 	.short	0x0000


	//----- nvinfo : EIATTR_COOP_GROUP_MASK_REGIDS
	.align		4
        /*0188*/ 	.byte	0x04, 0x29
        /*018a*/ 	.short	(.L_30639 - .L_30638)


	//   ....[0]....
.L_30638:
        /*018c*/ 	.word	0xffffffff


	//   ....[1]....
        /*0190*/ 	.word	0xffffffff


	//   ....[2]....
        /*0194*/ 	.word	0xffffffff


	//   ....[3]....
        /*0198*/ 	.word	0xffffffff


	//   ....[4]....
        /*019c*/ 	.word	0xffffffff


	//   ....[5]....
        /*01a0*/ 	.word	0xffffffff


	//   ....[6]....
        /*01a4*/ 	.word	0xffffffff


	//   ....[7]....
        /*01a8*/ 	.word	0xffffffff


	//   ....[8]....
        /*01ac*/ 	.word	0xffffffff


	//   ....[9]....
        /*01b0*/ 	.word	0xffffffff


	//   ....[10]....
        /*01b4*/ 	.word	0xffffffff


	//   ....[11]....
        /*01b8*/ 	.word	0xffffffff


	//   ....[12]....
        /*01bc*/ 	.word	0xffffffff


	//   ....[13]....
        /*01c0*/ 	.word	0xffffffff


	//   ....[14]....
        /*01c4*/ 	.word	0xffffffff


	//   ....[15]....
        /*01c8*/ 	.word	0xffffffff


	//   ....[16]....
        /*01cc*/ 	.word	0xffffffff


	//   ....[17]....
        /*01d0*/ 	.word	0xffffffff


	//   ....[18]....
        /*01d4*/ 	.word	0xffffffff


	//   ....[19]....
        /*01d8*/ 	.word	0xffffffff


	//   ....[20]....
        /*01dc*/ 	.word	0xffffffff


	//   ....[21]....
        /*01e0*/ 	.word	0xffffffff


	//   ....[22]....
        /*01e4*/ 	.word	0xffffffff


	//   ....[23]....
        /*01e8*/ 	.word	0xffffffff


	//   ....[24]....
        /*01ec*/ 	.word	0xffffffff


	//   ....[25]....
        /*01f0*/ 	.word	0xffffffff


	//   ....[26]....
        /*01f4*/ 	.word	0xffffffff


	//   ....[27]....
        /*01f8*/ 	.word	0xffffffff


	//   ....[28]....
        /*01fc*/ 	.word	0xffffffff


	//   ....[29]....
        /*0200*/ 	.word	0xffffffff


	//   ....[30]....
        /*0204*/ 	.word	0xffffffff


	//   ....[31]....
        /*0208*/ 	.word	0xffffffff


	//   ....[32]....
        /*020c*/ 	.word	0xffffffff


	//   ....[33]....
        /*0210*/ 	.word	0xffffffff


	//   ....[34]....
        /*0214*/ 	.word	0xffffffff


	//   ....[35]....
        /*0218*/ 	.word	0xffffffff


	//   ....[36]....
        /*021c*/ 	.word	0xffffffff


	//   ....[37]....
        /*0220*/ 	.word	0xffffffff


	//   ....[38]....
        /*0224*/ 	.word	0xffffffff


	//   ....[39]....
        /*0228*/ 	.word	0xffffffff


	//   ....[40]....
        /*022c*/ 	.word	0xffffffff


	//   ....[41]....
        /*0230*/ 	.word	0xffffffff


	//   ....[42]....
        /*0234*/ 	.word	0xffffffff


	//   ....[43]....
        /*0238*/ 	.word	0xffffffff


	//   ....[44]....
        /*023c*/ 	.word	0xffffffff


	//   ....[45]....
        /*0240*/ 	.word	0xffffffff


	//   ....[46]....
        /*0244*/ 	.word	0xffffffff


	//   ....[47]....
        /*0248*/ 	.word	0xffffffff


	//   ....[48]....
        /*024c*/ 	.word	0xffffffff


	//   ....[49]....
        /*0250*/ 	.word	0xffffffff


	//   ....[50]....
        /*0254*/ 	.word	0xffffffff


	//   ....[51]....
        /*0258*/ 	.word	0xffffffff


	//   ....[52]....
        /*025c*/ 	.word	0xffffffff


	//   ....[53]....
        /*0260*/ 	.word	0xffffffff


	//   ....[54]....
        /*0264*/ 	.word	0xffffffff


	//   ....[55]....
        /*0268*/ 	.word	0xffffffff


	//   ....[56]....
        /*026c*/ 	.word	0xffffffff


	//   ....[57]....
        /*0270*/ 	.word	0xffffffff


	//   ....[58]....
        /*0274*/ 	.word	0xffffffff


	//   ....[59]....
        /*0278*/ 	.word	0xffffffff


	//   ....[60]....
        /*027c*/ 	.word	0xffffffff


	//   ....[61]....
        /*0280*/ 	.word	0xffffffff


	//   ....[62]....
        /*0284*/ 	.word	0xffffffff


	//   ....[63]....
        /*0288*/ 	.word	0xffffffff


	//   ....[64]....
        /*028c*/ 	.word	0xffffffff


	//   ....[65]....
        /*0290*/ 	.word	0xffffffff


	//   ....[66]....
        /*0294*/ 	.word	0xffffffff


	//   ....[67]....
        /*0298*/ 	.word	0xffffffff


	//   ....[68]....
        /*029c*/ 	.word	0xffffffff


	//   ....[69]....
        /*02a0*/ 	.word	0xffffffff


	//   ....[70]....
        /*02a4*/ 	.word	0xffffffff


	//   ....[71]....
        /*02a8*/ 	.word	0xffffffff


	//   ....[72]....
        /*02ac*/ 	.word	0xffffffff


	//   ....[73]....
        /*02b0*/ 	.word	0xffffffff


	//   ....[74]....
        /*02b4*/ 	.word	0xffffffff


	//   ....[75]....
        /*02b8*/ 	.word	0xffffffff


	//   ....[76]....
        /*02bc*/ 	.word	0xffffffff


	//   ....[77]....
        /*02c0*/ 	.word	0xffffffff


	//   ....[78]....
        /*02c4*/ 	.word	0xffffffff


	//   ....[79]....
        /*02c8*/ 	.word	0xffffffff


	//   ....[80]....
        /*02cc*/ 	.word	0xffffffff


	//   ....[81]....
        /*02d0*/ 	.word	0xffffffff


	//   ....[82]....
        /*02d4*/ 	.word	0xffffffff


	//   ....[83]....
        /*02d8*/ 	.word	0xffffffff


	//   ....[84]....
        /*02dc*/ 	.word	0xffffffff


	//   ....[85]....
        /*02e0*/ 	.word	0xffffffff


	//   ....[86]....
        /*02e4*/ 	.word	0xffffffff


	//   ....[87]....
        /*02e8*/ 	.word	0xffffffff


	//   ....[88]....
        /*02ec*/ 	.word	0xffffffff


	//   ....[89]....
        /*02f0*/ 	.word	0xffffffff


	//   ....[90]....
        /*02f4*/ 	.word	0xffffffff


	//   ....[91]....
        /*02f8*/ 	.word	0xffffffff


	//   ....[92]....
        /*02fc*/ 	.word	0xffffffff


	//   ....[93]....
        /*0300*/ 	.word	0xffffffff


	//   ....[94]....
        /*0304*/ 	.word	0xffffffff


	//   ....[95]....
        /*0308*/ 	.word	0xffffffff


	//   ....[96]....
        /*030c*/ 	.word	0xffffffff


	//   ....[97]....
        /*0310*/ 	.word	0xffffffff


	//   ....[98]....
        /*0314*/ 	.word	0xffffffff


	//   ....[99]....
        /*0318*/ 	.word	0xffffffff


	//   ....[100]....
        /*031c*/ 	.word	0xffffffff


	//   ....[101]....
        /*0320*/ 	.word	0xffffffff


	//   ....[102]....
        /*0324*/ 	.word	0xffffffff


	//   ....[103]....
        /*0328*/ 	.word	0xffffffff


	//   ....[104]....
        /*032c*/ 	.word	0xffffffff


	//   ....[105]....
        /*0330*/ 	.word	0xffffffff


	//----- nvinfo : EIATTR_COOP_GROUP_INSTR_OFFSETS
	.align		4
.L_30639:
        /*0334*/ 	.byte	0x04, 0x28
        /*0336*/ 	.short	(.L_30641 - .L_30640)


	//   ....[0]....
.L_30640:
        /*0338*/ 	.word	0x00002c30


	//   ....[1]....
        /*033c*/ 	.word	0x00002cb0


	//   ....[2]....
        /*0340*/ 	.word	0x00002ce0


	//   ....[3]....
        /*0344*/ 	.word	0x00002d00


	//   ....[4]....
        /*0348*/ 	.word	0x00002d20


	//   ....[5]....
        /*034c*/ 	.word	0x00002d90


	//   ....[6]....
        /*0350*/ 	.word	0x00002db0


	//   ....[7]....
        /*0354*/ 	.word	0x00002dd0


	//   ....[8]....
        /*0358*/ 	.word	0x00003c20


	//   ....[9]....
        /*035c*/ 	.word	0x00003c80


	//   ....[10]....
        /*0360*/ 	.word	0x00003cb0


	//   ....[11]....
        /*0364*/ 	.word	0x00003cd0


	//   ....[12]....
        /*0368*/ 	.word	0x00003cf0


	//   ....[13]....
        /*036c*/ 	.word	0x00003d40


	//   ....[14]....
        /*0370*/ 	.word	0x00003d60


	//   ....[15]....
        /*0374*/ 	.word	0x00003d80


	//   ....[16]....
        /*0378*/ 	.word	0x000077f0


	//   ....[17]....
        /*037c*/ 	.word	0x00007820


	//   ....[18]....
        /*0380*/ 	.word	0x00007830


	//   ....[19]....
        /*0384*/ 	.word	0x00007840


	//   ....[20]....
        /*0388*/ 	.word	0x00007850


	//   ....[21]....
        /*038c*/ 	.word	0x00007860


	//   ....[22]....
        /*0390*/ 	.word	0x00007880


	//   ....[23]....
        /*0394*/ 	.word	0x000078a0


	//   ....[24]....
        /*0398*/ 	.word	0x000078c0


	//   ....[25]....
        /*039c*/ 	.word	0x000078e0


	//   ....[26]....
        /*03a0*/ 	.word	0x00007900


	//   ....[27]....
        /*03a4*/ 	.word	0x00007920


	//   ....[28]....
        /*03a8*/ 	.word	0x00007930


	//   ....[29]....
        /*03ac*/ 	.word	0x00007960


	//   ....[30]....
        /*03b0*/ 	.word	0x00007980


	//   ....[31]....
        /*03b4*/ 	.word	0x000079a0


	//   ....[32]....
        /*03b8*/ 	.word	0x000079c0


	//   ....[33]....
        /*03bc*/ 	.word	0x000079e0


	//   ....[34]....
        /*03c0*/ 	.word	0x00007a00


	//   ....[35]....
        /*03c4*/ 	.word	0x00007a10


	//   ....[36]....
        /*03c8*/ 	.word	0x00007a40


	//   ....[37]....
        /*03cc*/ 	.word	0x00007a60


	//   ....[38]....
        /*03d0*/ 	.word	0x00007a80


	//   ....[39]....
        /*03d4*/ 	.word	0x00007aa0


	//   ....[40]....
        /*03d8*/ 	.word	0x00007ac0


	//   ....[41]....
        /*03dc*/ 	.word	0x00007ae0


	//   ....[42]....
        /*03e0*/ 	.word	0x00007af0


	//   ....[43]....
        /*03e4*/ 	.word	0x00007b10


	//   ....[44]....
        /*03e8*/ 	.word	0x00007b30


	//   ....[45]....
        /*03ec*/ 	.word	0x00007b50


	//   ....[46]....
        /*03f0*/ 	.word	0x00007b70


	//   ....[47]....
        /*03f4*/ 	.word	0x00007b90


	//   ....[48]....
        /*03f8*/ 	.word	0x00007bb0


	//   ....[49]....
        /*03fc*/ 	.word	0x00007bd0


	//   ....[50]....
        /*0400*/ 	.word	0x00007bf0


	//   ....[51]....
        /*0404*/ 	.word	0x00007c10


	//   ....[52]....
        /*0408*/ 	.word	0x00007c40


	//   ....[53]....
        /*040c*/ 	.word	0x00007c70


	//   ....[54]....
        /*0410*/ 	.word	0x00007c90


	//   ....[55]....
        /*0414*/ 	.word	0x00007cb0


	//   ....[56]....
        /*0418*/ 	.word	0x00007cd0


	//   ....[57]....
        /*041c*/ 	.word	0x00007cf0


	//   ....[58]....
        /*0420*/ 	.word	0x00007d10


	//   ....[59]....
        /*0424*/ 	.word	0x00007d30


	//   ....[60]....
        /*0428*/ 	.word	0x00007d50


	//   ....[61]....
        /*042c*/ 	.word	0x00007d70


	//   ....[62]....
        /*0430*/ 	.word	0x00007d90


	//   ....[63]....
        /*0434*/ 	.word	0x00007db0


	//   ....[64]....
        /*0438*/ 	.word	0x00007dd0


	//   ....[65]....
        /*043c*/ 	.word	0x00007df0


	//   ....[66]....
        /*0440*/ 	.word	0x00007e10


	//   ....[67]....
        /*0444*/ 	.word	0x00007e30


	//   ....[68]....
        /*0448*/ 	.word	0x00007e50


	//   ....[69]....
        /*044c*/ 	.word	0x00007e70


	//   ....[70]....
        /*0450*/ 	.word	0x00007e90


	//   ....[71]....
        /*0454*/ 	.word	0x00007eb0


	//   ....[72]....
        /*0458*/ 	.word	0x00007ed0


	//   ....[73]....
        /*045c*/ 	.word	0x00007ef0


	//   ....[74]....
        /*0460*/ 	.word	0x00007f10


	//   ....[75]....
        /*0464*/ 	.word	0x00007f30


	//   ....[76]....
        /*0468*/ 	.word	0x00007f50


	//   ....[77]....
        /*046c*/ 	.word	0x00007f70


	//   ....[78]....
        /*0470*/ 	.word	0x00007f90


	//   ....[79]....
        /*0474*/ 	.word	0x00007fb0


	//   ....[80]....
        /*0478*/ 	.word	0x00007fd0


	//   ....[81]....
        /*047c*/ 	.word	0x00007ff0


	//   ....[82]....
        /*0480*/ 	.word	0x00008010


	//   ....[83]....
        /*0484*/ 	.word	0x00008030


	//   ....[84]....
        /*0488*/ 	.word	0x00008050


	//   ....[85]....
        /*048c*/ 	.word	0x00008070


	//   ....[86]....
        /*0490*/ 	.word	0x00008090


	//   ....[87]....
        /*0494*/ 	.word	0x000080b0


	//   ....[88]....
        /*0498*/ 	.word	0x000080d0


	//   ....[89]....
        /*049c*/ 	.word	0x000080f0


	//   ....[90]....
        /*04a0*/ 	.word	0x00008120


	//   ....[91]....
        /*04a4*/ 	.word	0x00008150


	//   ....[92]....
        /*04a8*/ 	.word	0x00008170


	//   ....[93]....
        /*04ac*/ 	.word	0x000081a0


	//   ....[94]....
        /*04b0*/ 	.word	0x000081d0


	//   ....[95]....
        /*04b4*/ 	.word	0x000081f0


	//   ....[96]....
        /*04b8*/ 	.word	0x00008210


	//   ....[97]....
        /*04bc*/ 	.word	0x00008230


	//   ....[98]....
        /*04c0*/ 	.word	0x00008250


	//   ....[99]....
        /*04c4*/ 	.word	0x00008270


	//   ....[100]....
        /*04c8*/ 	.word	0x00008290


	//   ....[101]....
        /*04cc*/ 	.word	0x000082b0


	//   ....[102]....
        /*04d0*/ 	.word	0x000082d0


	//   ....[103]....
        /*04d4*/ 	.word	0x000082f0


	//   ....[104]....
        /*04d8*/ 	.word	0x00008310


	//   ....[105]....
        /*04dc*/ 	.word	0x00008330


	//----- nvinfo : EIATTR_EXIT_INSTR_OFFSETS
	.align		4
.L_30641:
        /*04e0*/ 	.byte	0x04, 0x1c
        /*04e2*/ 	.short	(.L_30643 - .L_30642)


	//   ....[0]....
.L_30642:
        /*04e4*/ 	.word	0x000000e0


	//   ....[1]....
        /*04e8*/ 	.word	0x00009120


	//   ....[2]....
        /*04ec*/ 	.word	0x00009130


	//   ....[3]....
        /*04f0*/ 	.word	0x00009d90


	//----- nvinfo : EIATTR_CTAIDZ_USED
	.align		4
.L_30643:
        /*04f4*/ 	.byte	0x01, 0x04
	.zero		2


	//----- nvinfo : EIATTR_CRS_STACK_SIZE
	.align		4
        /*04f8*/ 	.byte	0x04, 0x1e
        /*04fa*/ 	.short	(.L_30645 - .L_30644)
.L_30644:
        /*04fc*/ 	.word	0x00000000
.L_30645:


//--------------------- .nv.info._ZN4vllm25paged_attention_v2_kernelIffLi112ELi32ELi128ELNS_18Fp8KVCacheDataTypeE0ELb1ELi512EEEvPfS2_PT_PKS3_PKT0_S9_ifPKiSB_iPKfiiiSD_SD_iiiii --------------------------
	.section	.nv.info._ZN4vllm25paged_attention_v2_kernelIffLi112ELi32ELi128ELNS_18Fp8KVCacheDataTypeE0ELb1ELi512EEEvPfS2_PT_PKS3_PKT0_S9_ifPKiSB_iPKfiiiSD_SD_iiiii,"",@"SHT_CUDA_INFO"
	.sectionflags	@""
	.align	4


	//----- nvinfo : EIATTR_CUDA_API_VERSION
	.align		4
        /*0000*/ 	.byte	0x04, 0x37
        /*0002*/ 	.short	(.L_30647 - .L_30646)
.L_30646:
        /*0004*/ 	.word	0x00000082


	//----- nvinfo : EIATTR_SW2861232_WAR
	.align		4
.L_30647:
        /*0008*/ 	.byte	0x01, 0x35
	.zero		2


	//----- nvinfo : EIATTR_PARAM_CBANK
	.align		4
        /*000c*/ 	.byte	0x04, 0x0a
        /*000e*/ 	.short	(.L_30649 - .L_30648)
	.align		4
.L_30648:
        /*0010*/ 	.word	index@(.nv.constant0._ZN4vllm25paged_attention_v2_kernelIffLi112ELi32ELi128ELNS_18Fp8KVCacheDataTypeE0ELb1ELi512EEEvPfS2_PT_PKS3_PKT0_S9_ifPKiSB_iPKfiiiSD_SD_iiiii)
        /*0014*/ 	.short	0x0160
        /*0016*/ 	.short	0x008c


	//----- nvinfo : EIATTR_CBANK_PARAM_SIZE
	.align		4
.L_30649:
        /*0018*/ 	.byte	0x03, 0x19
        /*001a*/ 	.short	0x008c


	//----- nvinfo : EIATTR_KPARAM_INFO
	.align		4
        /*001c*/ 	.byte	0x04, 0x17
        /*001e*/ 	.short	(.L_30651 - .L_30650)
.L_30650:
        /*0020*/ 	.word	0x00000000
        /*0024*/ 	.short	0x0015
        /*0026*/ 	.short	0x0088
        /*0028*/ 	.byte	0x00, 0xf0, 0x11, 0x00


	//----- nvinfo : EIATTR_KPARAM_INFO
	.align		4
.L_30651:
        /*002c*/ 	.byte	0x04, 0x17
        /*002e*/ 	.short	(.L_30653 - .L_30652)
.L_30652:
        /*0030*/ 	.word	0x00000000
        /*0034*/ 	.short	0x0014
        /*0036*/ 	.short	0x0084
        /*0038*/ 	.byte	0x00, 0xf0, 0x11, 0x00


	//----- nvinfo : EIATTR_KPARAM_INFO
	.align		4
.L_30653:
        /*003c*/ 	.byte	0x04, 0x17
        /*003e*/ 	.short	(.L_30655 - .L_30654)
.L_30654:
        /*0040*/ 	.word	0x00000000
        /*0044*/ 	.short	0x0013
        /*0046*/ 	.short	0x0080
        /*0048*/ 	.byte	0x00, 0xf0, 0x11, 0x00


	//----- nvinfo : EIATTR_KPARAM_INFO
	.align		4
.L_30655:
        /*004c*/ 	.byte	0x04, 0x17
        /*004e*/ 	.short	(.L_30657 - .L_30656)
.L_30656:
        /*0050*/ 	.word	0x00000000
        /*0054*/ 	.short	0x0012
        /*0056*/ 	.short	0x007c
        /*0058*/ 	.byte	0x00, 0xf0, 0x11, 0x00


	//----- nvinfo : EIATTR_KPARAM_INFO
	.align		4
.L_30657:
        /*005c*/ 	.byte	0x04, 0x17
        /*005e*/ 	.short	(.L_30659 - .L_30658)
.L_30658:
        /*0060*/ 	.word	0x00000000
        /*0064*/ 	.short	0x0011
        /*0066*/ 	.short	0x0078
        /*0068*/ 	.byte	0x00, 0xf0, 0x11, 0x00


	//----- nvinfo : EIATTR_KPARAM_INFO
	.align		4
.L_30659:
        /*006c*/ 	.byte	0x04, 0x17
        /*006e*/ 	.short	(.L_30661 - .L_30660)
.L_30660:
        /*0070*/ 	.word	0x00000000
        /*0074*/ 	.short	0x0010
        /*0076*/ 	.short	0x0070
        /*0078*/ 	.byte	0x00, 0xf0, 0x21, 0x00


	//----- nvinfo : EIATTR_KPARAM_INFO
	.align		4
.L_30661:
        /*007c*/ 	.byte	0x04, 0x17
        /*007e*/ 	.short	(.L_30663 - .L_30662)
.L_30662:
        /*0080*/ 	.word	0x00000000
        /*0084*/ 	.short	0x000f
        /*0086*/ 	.short	0x0068
        /*0088*/ 	.byte	0x00, 0xf0, 0x21, 0x00


	//----- nvinfo : EIATTR_KPARAM_INFO
	.align		4
.L_30663:
        /*008c*/ 	.byte	0x04, 0x17
        /*008e*/ 	.short	(.L_30665 - .L_30664)
.L_30664:
        /*0090*/ 	.word	0x00000000
        /*0094*/ 	.short	0x000e
        /*0096*/ 	.short	0x0060
        /*0098*/ 	.byte	0x00, 0xf0, 0x11, 0x00


	//----- nvinfo : EIATTR_KPARAM_INFO
	.align		4
.L_30665:
        /*009c*/ 	.byte	0x04, 0x17
        /*009e*/ 	.short	(.L_30667 - .L_30666)
.L_30666:
        /*00a0*/ 	.word	0x00000000
        /*00a4*/ 	.short	0x000d
        /*00a6*/ 	.short	0x005c
        /*00a8*/ 	.byte	0x00, 0xf0, 0x11, 0x00


	//----- nvinfo : EIATTR_KPARAM_INFO
	.align		4
.L_30667:
        /*00ac*/ 	.byte	0x04, 0x17
        /*00ae*/ 	.short	(.L_30669 - .L_30668)
.L_30668:
        /*00b0*/ 	.word	0x00000000
        /*00b4*/ 	.short	0x000c
        /*00b6*/ 	.short	0x0058
        /*00b8*/ 	.byte	0x00, 0xf0, 0x11, 0x00


	//----- nvinfo : EIATTR_KPARAM_INFO
	.align		4
.L_30669:
        /*00bc*/ 	.byte	0x04, 0x17
        /*00be*/ 	.short	(.L_30671 - .L_30670)
.L_30670:
        /*00c0*/ 	.word	0x00000000
        /*00c4*/ 	.short	0x000b
        /*00c6*/ 	.short	0x0050
        /*00c8*/ 	.byte	0x00, 0xf0, 0x21, 0x00


	//----- nvinfo : EIATTR_KPARAM_INFO
	.align		4
.L_30671:
        /*00cc*/ 	.byte	0x04, 0x17
        /*00ce*/ 	.short	(.L_30673 - .L_30672)
.L_30672:
        /*00d0*/ 	.word	0x00000000
        /*00d4*/ 	.short	0x000a
        /*00d6*/ 	.short	0x0048
        /*00d8*/ 	.byte	0x00, 0xf0, 0x11, 0x00


	//----- nvinfo : EIATTR_KPARAM_INFO
	.align		4
.L_30673:
        /*00dc*/ 	.byte	0x04, 0x17
        /*00de*/ 	.short	(.L_30675 - .L_30674)
.L_30674:
        /*00e0*/ 	.word	0x00000000
        /*00e4*/ 	.short	0x0009
        /*00e6*/ 	.short	0x0040
        /*00e8*/ 	.byte	0x00, 0xf0, 0x21, 0x00


	//----- nvinfo : EIATTR_KPARAM_INFO
	.align		4
.L_30675:
        /*00ec*/ 	.byte	0x04, 0x17
        /*00ee*/ 	.short	(.L_30677 - .L_30676)
.L_30676:
        /*00f0*/ 	.word	0x00000000
        /*00f4*/ 	.short	0x0008
        /*00f6*/ 	.short	0x0038
        /*00f8*/ 	.byte	0x00, 0xf0, 0x21, 0x00


	//----- nvinfo : EIATTR_KPARAM_INFO
	.align		4
.L_30677:
        /*00fc*/ 	.byte	0x04, 0x17
        /*00fe*/ 	.short	(.L_30679 - .L_30678)
.L_30678:
        /*0100*/ 	.word	0x00000000
        /*0104*/ 	.short	0x0007
        /*0106*/ 	.short	0x0034
        /*0108*/ 	.byte	0x00, 0xf0, 0x11, 0x00


	//----- nvinfo : EIATTR_KPARAM_INFO
	.align		4
.L_30679:
        /*010c*/ 	.byte	0x04, 0x17
        /*010e*/ 	.short	(.L_30681 - .L_30680)
.L_30680:
        /*0110*/ 	.word	0x00000000
        /*0114*/ 	.short	0x0006
        /*0116*/ 	.short	0x0030
        /*0118*/ 	.byte	0x00, 0xf0, 0x11, 0x00


	//----- nvinfo : EIATTR_KPARAM_INFO
	.align		4
.L_30681:
        /*011c*/ 	.byte	0x04, 0x17
        /*011e*/ 	.short	(.L_30683 - .L_30682)
.L_30682:
        /*0120*/ 	.word	0x00000000
        /*0124*/ 	.short	0x0005
        /*0126*/ 	.short	0x0028
        /*0128*/ 	.byte	0x00, 0xf0, 0x21, 0x00


	//----- nvinfo : EIATTR_KPARAM_INFO
	.align		4
.L_30683:
        /*012c*/ 	.byte	0x04, 0x17
        /*012e*/ 	.short	(.L_30685 - .L_30684)
.L_30684:
        /*0130*/ 	.word	0x00000000
        /*0134*/ 	.short	0x0004
        /*0136*/ 	.short	0x0020
        /*0138*/ 	.byte	0x00, 0xf0, 0x21, 0x00


	//----- nvinfo : EIATTR_KPARAM_INFO
	.align		4
.L_30685:
        /*013c*/ 	.byte	0x04, 0x17
        /*013e*/ 	.short	(.L_30687 - .L_30686)
.L_30686:
        /*0140*/ 	.word	0x00000000
        /*0144*/ 	.short	0x0003
        /*0146*/ 	.short	0x0018
        /*0148*/ 	.byte	0x00, 0xf0, 0x21, 0x00


	//----- nvinfo : EIATTR_KPARAM_INFO
	.align		4
.L_30687:
        /*014c*/ 	.byte	0x04, 0x17
        /*014e*/ 	.short	(.L_30689 - .L_30688)
.L_30688:
        /*0150*/ 	.word	0x00000000
        /*0154*/ 	.short	0x0002
        /*0156*/ 	.short	0x0010
        /*0158*/ 	.byte	0x00, 0xf0, 0x21, 0x00


	//----- nvinfo : EIATTR_KPARAM_INFO
	.align		4
.L_30689:
        /*015c*/ 	.byte	0x04, 0x17
        /*015e*/ 	.short	(.L_30691 - .L_30690)
.L_30690:
        /*0160*/ 	.word	0x00000000
        /*0164*/ 	.short	0x0001
        /*0166*/ 	.short	0x0008
        /*0168*/ 	.byte	0x00, 0xf0, 0x21, 0x00


	//----- nvinfo : EIATTR_KPARAM_INFO
	.align		4
.L_30691:
        /*016c*/ 	.byte	0x04, 0x17
        /*016e*/ 	.short	(.L_30693 - .L_30692)
.L_30692:
        /*0170*/ 	.word	0x00000000
        /*0174*/ 	.short	0x0000
        /*0176*/ 	.short	0x0000
        /*0178*/ 	.byte	0x00, 0xf0, 0x21, 0x00


	//----- nvinfo : EIATTR_MAXREG_COUNT
	.align		4
.L_30693:
        /*017c*/ 	.byte	0x03, 0x1b
        /*017e*/ 	.short	0x00ff


	//----- nvinfo : EIATTR_NUM_BARRIERS
	.align		4
        /*0180*/ 	.byte	0x02, 0x4c
        /*0182*/ 	.byte	0x01
	.zero		1


	//----- nvinfo : EIATTR_MERCURY_ISA_VERSION
	.align		4
        /*0184*/ 	.byte	0x03, 0x5f
        /*0186*/ 	.short	0x0000


	//----- nvinfo : EIATTR_COOP_GROUP_MASK_REGIDS
	.align		4
        /*0188*/ 	.byte	0x04, 0x29
        /*018a*/ 	.short	(.L_30695 - .L_30694)


	//   ....[0]....
.L_30694:
        /*018c*/ 	.word	0xffffffff


	//   ....[1]....
        /*0190*/ 	.word	0xffffffff


	//   ....[2]....
        /*0194*/ 	.word	0xffffffff


	//   ....[3]....
        /*0198*/ 	.word	0xffffffff


	//   ....[4]....
        /*019c*/ 	.word	0xffffffff


	//   ....[5]....
        /*01a0*/ 	.word	0xffffffff


	//   ....[6]....
        /*01a4*/ 	.word	0xffffffff


	//   ....[7]....
        /*01a8*/ 	.word	0xffffffff


	//   ....[8]....
        /*01ac*/ 	.word	0xffffffff


	//   ....[9]....
        /*01b0*/ 	.word	0xffffffff


	//   ....[10]....
        /*01b4*/ 	.word	0xffffffff


	//   ....[11]....
        /*01b8*/ 	.word	0xffffffff


	//   ....[12]....
        /*01bc*/ 	.word	0xffffffff


	//   ....[13]....
        /*01c0*/ 	.word	0xffffffff


	//   ....[14]....
        /*01c4*/ 	.word	0xffffffff


	//   ....[15]....
        /*01c8*/ 	.word	0xffffffff


	//   ....[16]....
        /*01cc*/ 	.word	0xffffffff


	//   ....[17]....
        /*01d0*/ 	.word	0xffffffff


	//   ....[18]....
        /*01d4*/ 	.word	0xffffffff


	//   ....[19]....
        /*01d8*/ 	.word	0xffffffff


	//   ....[20]....
        /*01dc*/ 	.word	0xffffffff


	//   ....[21]....
        /*01e0*/ 	.word	0xffffffff


	//   ....[22]....
        /*01e4*/ 	.word	0xffffffff


	//   ....[23]....
        /*01e8*/ 	.word	0xffffffff


	//   ....[24]....
        /*01ec*/ 	.word	0xffffffff


	//   ....[25]....
        /*01f0*/ 	.word	0xffffffff


	//   ....[26]....
        /*01f4*/ 	.word	0xffffffff


	//   ....[27]....
        /*01f8*/ 	.word	0xffffffff


	//   ....[28]....
        /*01fc*/ 	.word	0xffffffff


	//   ....[29]....
        /*0200*/ 	.word	0xffffffff


	//   ....[30]....
        /*0204*/ 	.word	0xffffffff


	//   ....[31]....
        /*0208*/ 	.word	0xffffffff


	//   ....[32]....
        /*020c*/ 	.word	0xffffffff


	//   ....[33]....
        /*0210*/ 	.word	0xffffffff


	//   ....[34]....
        /*0214*/ 	.word	0xffffffff


	//   ....[35]....
        /*0218*/ 	.word	0xffffffff


	//   ....[36]....
        /*021c*/ 	.word	0xffffffff


	//   ....[37]....
        /*0220*/ 	.word	0xffffffff


	//   ....[38]....
        /*0224*/ 	.word	0xffffffff


	//   ....[39]....
        /*0228*/ 	.word	0xffffffff


	//   ....[40]....
        /*022c*/ 	.word	0xffffffff


	//   ....[41]....
        /*0230*/ 	.word	0xffffffff


	//   ....[42]....
        /*0234*/ 	.word	0xffffffff


	//   ....[43]....
        /*0238*/ 	.word	0xffffffff


	//   ....[44]....
        /*023c*/ 	.word	0xffffffff


	//   ....[45]....
        /*0240*/ 	.word	0xffffffff


	//   ....[46]....
        /*0244*/ 	.word	0xffffffff


	//   ....[47]....
        /*0248*/ 	.word	0xffffffff


	//   ....[48]....
        /*024c*/ 	.word	0xffffffff


	//   ....[49]....
        /*0250*/ 	.word	0xffffffff


	//   ....[50]....
        /*0254*/ 	.word	0xffffffff


	//   ....[51]....
        /*0258*/ 	.word	0xffffffff


	//   ....[52]....
        /*025c*/ 	.word	0xffffffff


	//   ....[53]....
        /*0260*/ 	.word	0xffffffff


	//   ....[54]....
        /*0264*/ 	.word	0xffffffff


	//   ....[55]....
        /*0268*/ 	.word	0xffffffff


	//   ....[56]....
        /*026c*/ 	.word	0xffffffff


	//   ....[57]....
        /*0270*/ 	.word	0xffffffff


	//   ....[58]....
        /*0274*/ 	.word	0xffffffff


	//   ....[59]....
        /*0278*/ 	.word	0xffffffff


	//   ....[60]....
        /*027c*/ 	.word	0xffffffff


	//   ....[61]....
        /*0280*/ 	.word	0xffffffff


	//   ....[62]....
        /*0284*/ 	.word	0xffffffff


	//   ....[63]....
        /*0288*/ 	.word	0xffffffff


	//   ....[64]....
        /*028c*/ 	.word	0xffffffff


	//   ....[65]....
        /*0290*/ 	.word	0xffffffff


	//   ....[66]....
        /*0294*/ 	.word	0xffffffff


	//   ....[67]....
        /*0298*/ 	.word	0xffffffff


	//   ....[68]....
        /*029c*/ 	.word	0xffffffff


	//   ....[69]....
        /*02a0*/ 	.word	0xffffffff


	//   ....[70]....
        /*02a4*/ 	.word	0xffffffff


	//   ....[71]....
        /*02a8*/ 	.word	0xffffffff


	//   ....[72]....
        /*02ac*/ 	.word	0xffffffff


	//   ....[73]....
        /*02b0*/ 	.word	0xffffffff


	//   ....[74]....
        /*02b4*/ 	.word	0xffffffff


	//   ....[75]....
        /*02b8*/ 	.word	0xffffffff


	//   ....[76]....
        /*02bc*/ 	.word	0xffffffff


	//   ....[77]....
        /*02c0*/ 	.word	0xffffffff


	//   ....[78]....
        /*02c4*/ 	.word	0xffffffff


	//   ....[79]....
        /*02c8*/ 	.word	0xffffffff


	//   ....[80]....
        /*02cc*/ 	.word	0xffffffff


	//   ....[81]....
        /*02d0*/ 	.word	0xffffffff


	//   ....[82]....
        /*02d4*/ 	.word	0xffffffff


	//   ....[83]....
        /*02d8*/ 	.word	0xffffffff


	//   ....[84]....
        /*02dc*/ 	.word	0xffffffff


	//   ....[85]....
        /*02e0*/ 	.word	0xffffffff


	//   ....[86]....
        /*02e4*/ 	.word	0xffffffff


	//   ....[87]....
        /*02e8*/ 	.word	0xffffffff


	//   ....[88]....
        /*02ec*/ 	.word	0xffffffff


	//   ....[89]....
        /*02f0*/ 	.word	0xffffffff


	//   ....[90]....
        /*02f4*/ 	.word	0xffffffff


	//   ....[91]....
        /*02f8*/ 	.word	0xffffffff


	//   ....[92]....
        /*02fc*/ 	.word	0xffffffff


	//   ....[93]....
        /*0300*/ 	.word	0xffffffff


	//   ....[94]....
        /*0304*/ 	.word	0xffffffff


	//   ....[95]....
        /*0308*/ 	.word	0xffffffff


	//   ....[96]....
        /*030c*/ 	.word	0xffffffff


	//   ....[97]....
        /*0310*/ 	.word	0xffffffff


	//   ....[98]....
        /*0314*/ 	.word	0xffffffff


	//   ....[99]....
        /*0318*/ 	.word	0xffffffff


	//----- nvinfo : EIATTR_COOP_GROUP_INSTR_OFFSETS
	.align		4
.L_30695:
        /*031c*/ 	.byte	0x04, 0x28
        /*031e*/ 	.short	(.L_30697 - .L_30696)


	//   ....[0]....
.L_30696:
        /*0320*/ 	.word	0x000028f0


	//   ....[1]....
        /*0324*/ 	.word	0x00002960


	//   ....[2]....
        /*0328*/ 	.word	0x000029a0


	//   ....[3]....
        /*032c*/ 	.word	0x000029c0


	//   ....[4]....
        /*0330*/ 	.word	0x000029e0


	//   ....[5]....
        /*0334*/ 	.word	0x00002a50


	//   ....[6]....
        /*0338*/ 	.word	0x00002a70


	//   ....[7]....
        /*033c*/ 	.word	0x00002a90


	//   ....[8]....
        /*0340*/ 	.word	0x000038d0


	//   ....[9]....
        /*0344*/ 	.word	0x00003930


	//   ....[10]....
        /*0348*/ 	.word	0x00003960


	//   ....[11]....
        /*034c*/ 	.word	0x00003980


	//   ....[12]....
        /*0350*/ 	.word	0x000039a0


	//   ....[13]....
        /*0354*/ 	.word	0x000039f0


	//   ....[14]....
        /*0358*/ 	.word	0x00003a10


	//   ....[15]....
        /*035c*/ 	.word	0x00003a30


	//   ....[16]....
        /*0360*/ 	.word	0x000071c0


	//   ....[17]....
        /*0364*/ 	.word	0x000071f0


	//   ....[18]....
        /*0368*/ 	.word	0x00007200


	//   ....[19]....
        /*036c*/ 	.word	0x00007210


	//   ....[20]....
        /*0370*/ 	.word	0x00007220


	//   ....[21]....
        /*0374*/ 	.word	0x00007230


	//   ....[22]....
        /*0378*/ 	.word	0x00007240


	//   ....[23]....
        /*037c*/ 	.word	0x00007270


	//   ....[24]....
        /*0380*/ 	.word	0x00007290


	//   ....[25]....
        /*0384*/ 	.word	0x000072b0


	//   ....[26]....
        /*0388*/ 	.word	0x000072d0


	//   ....[27]....
        /*038c*/ 	.word	0x000072f0


	//   ....[28]....
        /*0390*/ 	.word	0x00007310


	//   ....[29]....
        /*0394*/ 	.word	0x00007320


	//   ....[30]....
        /*0398*/ 	.word	0x00007340


	//   ....[31]....
        /*039c*/ 	.word	0x00007360


	//   ....[32]....
        /*03a0*/ 	.word	0x00007380


	//   ....[33]....
        /*03a4*/ 	.word	0x000073a0


	//   ....[34]....
        /*03a8*/ 	.word	0x000073d0


	//   ....[35]....
        /*03ac*/ 	.word	0x00007400


	//   ....[36]....
        /*03b0*/ 	.word	0x00007420


	//   ....[37]....
        /*03b4*/ 	.word	0x00007440


	//   ....[38]....
        /*03b8*/ 	.word	0x00007460


	//   ....[39]....
        /*03bc*/ 	.word	0x00007480


	//   ....[40]....
        /*03c0*/ 	.word	0x000074a0


	//   ....[41]....
        /*03c4*/ 	.word	0x000074c0


	//   ....[42]....
        /*03c8*/ 	.word	0x000074e0


	//   ....[43]....
        /*03cc*/ 	.word	0x00007500


	//   ....[44]....
        /*03d0*/ 	.word	0x00007520


	//   ....[45]....
        /*03d4*/ 	.word	0x00007540


	//   ....[46]....
        /*03d8*/ 	.word	0x00007560


	//   ....[47]....
        /*03dc*/ 	.word	0x00007580


	//   ....[48]....
        /*03e0*/ 	.word	0x000075a0


	//   ....[49]....
        /*03e4*/ 	.word	0x000075c0


	//   ....[50]....
        /*03e8*/ 	.word	0x000075e0


	//   ....[51]....
        /*03ec*/ 	.word	0x00007600


	//   ....[52]....
        /*03f0*/ 	.word	0x00007620


	//   ....[53]....
        /*03f4*/ 	.word	0x00007640


	//   ....[54]....
        /*03f8*/ 	.word	0x00007660


	//   ....[55]....
        /*03fc*/ 	.word	0x00007680


	//   ....[56]....
        /*0400*/ 	.word	0x000076a0


	//   ....[57]....
        /*0404*/ 	.word	0x000076c0


	//   ....[58]....
        /*0408*/ 	.word	0x000076e0


	//   ....[59]....
        /*040c*/ 	.word	0x00007700


	//   ....[60]....
        /*0410*/ 	.word	0x00007720


	//   ....[61]....
        /*0414*/ 	.word	0x00007740


	//   ....[62]....
        /*0418*/ 	.word	0x00007760


	//   ....[63]....
        /*041c*/ 	.word	0x00007780


	//   ....[64]....
        /*0420*/ 	.word	0x000077a0


	//   ....[65]....
        /*0424*/ 	.word	0x000077c0


	//   ....[66]....
        /*0428*/ 	.word	0x000077e0


	//   ....[67]....
        /*042c*/ 	.word	0x00007800


	//   ....[68]....
        /*0430*/ 	.word	0x00007820


	//   ....[69]....
        /*0434*/ 	.word	0x00007840


	//   ....[70]....
        /*0438*/ 	.word	0x00007860


	//   ....[71]....
        /*043c*/ 	.word	0x00007880


	//   ....[72]....
        /*0440*/ 	.word	0x000078a0


	//   ....[73]....
        /*0444*/ 	.word	0x000078c0


	//   ....[74]....
        /*0448*/ 	.word	0x000078e0


	//   ....[75]....
        /*044c*/ 	.word	0x00007900


	//   ....[76]....
        /*0450*/ 	.word	0x00007920


	//   ....[77]....
        /*0454*/ 	.word	0x00007940


	//   ....[78]....
        /*0458*/ 	.word	0x00007960


	//   ....[79]....
        /*045c*/ 	.word	0x00007980


	//   ....[80]....
        /*0460*/ 	.word	0x000079b0


	//   ....[81]....
        /*0464*/ 	.word	0x000079d0


	//   ....[82]....
        /*0468*/ 	.word	0x000079f0


	//   ....[83]....
        /*046c*/ 	.word	0x00007a20


	//   ....[84]....
        /*0470*/ 	.word	0x00007a50


	//   ....[85]....
        /*0474*/ 	.word	0x00007a70


	//   ....[86]....
        /*0478*/ 	.word	0x00007a90


	//   ....[87]....
        /*047c*/ 	.word	0x00007ac0


	//   ....[88]....
        /*0480*/ 	.word	0x00007ae0


	//   ....[89]....
        /*0484*/ 	.word	0x00007b00


	//   ....[90]....
        /*0488*/ 	.word	0x00007b20


	//   ....[91]....
        /*048c*/ 	.word	0x00007b40


	//   ....[92]....
        /*0490*/ 	.word	0x00007b60


	//   ....[93]....
        /*0494*/ 	.word	0x00007b80


	//   ....[94]....
        /*0498*/ 	.word	0x00007ba0


	//   ....[95]....
        /*049c*/ 	.word	0x00007bc0


	//   ....[96]....
        /*04a0*/ 	.word	0x00007be0


	//   ....[97]....
        /*04a4*/ 	.word	0x00007c00


	//   ....[98]....
        /*04a8*/ 	.word	0x00007c20


	//   ....[99]....
        /*04ac*/ 	.word	0x00007c40


	//----- nvinfo : EIATTR_EXIT_INSTR_OFFSETS
	.align		4
.L_30697:
        /*04b0*/ 	.byte	0x04, 0x1c
        /*04b2*/ 	.short	(.L_30699 - .L_30698)


	//   ....[0]....
.L_30698:
        /*04b4*/ 	.word	0x00000090


	//   ....[1]....
        /*04b8*/ 	.word	0x00008970


	//   ....[2]....
        /*04bc*/ 	.word	0x00008980


	//   ....[3]....
        /*04c0*/ 	.word	0x00009520


	//----- nvinfo : EIATTR_CTAIDZ_USED
	.align		4
.L_30699:
        /*04c4*/ 	.byte	0x01, 0x04
	.zero		2


	//----- nvinfo : EIATTR_CRS_STACK_SIZE
	.align		4
        /*04c8*/ 	.byte	0x04, 0x1e
        /*04ca*/ 	.short	(.L_30701 - .L_30700)
.L_30700:
        /*04cc*/ 	.word	0x00000000
.L_30701:


//--------------------- .nv.info._ZN4vllm25paged_attention_v2_kernelIffLi96ELi32ELi128ELNS_18Fp8KVCacheDataTypeE0ELb1ELi512EEEvPfS2_PT_PKS3_PKT0_S9_ifPKiSB_iPKfiiiSD_SD_iiiii --------------------------
	.section	.nv.info._ZN4vllm25paged_attention_v2_kernelIffLi96ELi32ELi128ELNS_18Fp8KVCacheDataTypeE0ELb1ELi512EEEvPfS2_PT_PKS3_PKT0_S9_ifPKiSB_iPKfiiiSD_SD_iiiii,"",@"SHT_CUDA_INFO"
	.sectionflags	@""
	.align	4


	//----- nvinfo : EIATTR_CUDA_API_VERSION
	.align		4
        /*0000*/ 	.byte	0x04, 0x37
        /*0002*/ 	.short	(.L_30703 - .L_30702)
.L_30702:
        /*0004*/ 	.word	0x00000082


	//----- nvinfo : EIATTR_SW2861232_WAR
	.align		4
.L_30703:
        /*0008*/ 	.byte	0x01, 0x35
	.zero		2


	//----- nvinfo : EIATTR_PARAM_CBANK
	.align		4
        /*000c*/ 	.byte	0x04, 0x0a
        /*000e*/ 	.short	(.L_30705 - .L_30704)
	.align		4
.L_30704:
        /*0010*/ 	.word	index@(.nv.constant0._ZN4vllm25paged_attention_v2_kernelIffLi96ELi32ELi128ELNS_18Fp8KVCacheDataTypeE0ELb1ELi512EEEvPfS2_PT_PKS3_PKT0_S9_ifPKiSB_iPKfiiiSD_SD_iiiii)
        /*0014*/ 	.short	0x0160
        /*0016*/ 	.short	0x008c


	//----- nvinfo : EIATTR_CBANK_PARAM_SIZE
	.align		4
.L_30705:
        /*0018*/ 	.byte	0x03, 0x19
        /*001a*/ 	.short	0x008c


	//----- nvinfo : EIATTR_KPARAM_INFO
	.align		4
        /*001c*/ 	.byte	0x04, 0x17
        /*001e*/ 	.short	(.L_30707 - .L_30706)
.L_30706:
        /*0020*/ 	.word	0x00000000
        /*0024*/ 	.short	0x0015
        /*0026*/ 	.short	0x0088
        /*0028*/ 	.byte	0x00, 0xf0, 0x11, 0x00


	//----- nvinfo : EIATTR_KPARAM_INFO
	.align		4
.L_30707:
        /*002c*/ 	.byte	0x04, 0x17
        /*002e*/ 	.short	(.L_30709 - .L_30708)
.L_30708:
        /*0030*/ 	.word	0x00000000
        /*0034*/ 	.short	0x0014
        /*0036*/ 	.short	0x0084
        /*0038*/ 	.byte	0x00, 0xf0, 0x11, 0x00


	//----- nvinfo : EIATTR_KPARAM_INFO
	.align		4
.L_30709:
        /*003c*/ 	.byte	0x04, 0x17
        /*003e*/ 	.short	(.L_30711 - .L_30710)
.L_30710:
        /*0040*/ 	.word	0x00000000
        /*0044*/ 	.short	0x0013
        /*0046*/ 	.short	0x0080
        /*0048*/ 	.byte	0x00, 0xf0, 0x11, 0x00


	//----- nvinfo : EIATTR_KPARAM_INFO
	.align		4
.L_30711:
        /*004c*/ 	.byte	0x04, 0x17
        /*004e*/ 	.short	(.L_30713 - .L_30712)
.L_30712:
        /*0050*/ 	.word	0x00000000
        /*0054*/ 	.short	0x0012
        /*0056*/ 	.short	0x007c
        /*0058*/ 	.byte	0x00, 0xf0, 0x11, 0x00


	//----- nvinfo : EIATTR_KPARAM_INFO
	.align		4
.L_30713:
        /*005c*/ 	.byte	0x04, 0x17
        /*005e*/ 	.short	(.L_30715 - .L_30714)
.L_30714:
        /*0060*/ 	.word	0x00000000
        /*0064*/ 	.short	0x0011
        /*0066*/ 	.short	0x0078
        /*0068*/ 	.byte	0x00, 0xf0, 0x11, 0x00


	//----- nvinfo : EIATTR_KPARAM_INFO
	.align		4
.L_30715:
        /*006c*/ 	.byte	0x04, 0x17
        /*006e*/ 	.short	(.L_30717 - .L_30716)
.L_30716:
        /*0070*/ 	.word	0x00000000
        /*0074*/ 	.short	0x0010
        /*0076*/ 	.short	0x0070
        /*0078*/ 	.byte	0x00, 0xf0, 0x21, 0x00


	//----- nvinfo : EIATTR_KPARAM_INFO
	.align		4
.L_30717:
        /*007c*/ 	.byte	0x04, 0x17
        /*007e*/ 	.short	(.L_30719 - .L_30718)
.L_30718:
        /*0080*/ 	.word	0x00000000
        /*0084*/ 	.short	0x000f
        /*0086*/ 	.short	0x0068
        /*0088*/ 	.byte	0x00, 0xf0, 0x21, 0x00


	//----- nvinfo : EIATTR_KPARAM_INFO
	.align		4
.L_30719:
        /*008c*/ 	.byte	0x04, 0x17
        /*008e*/ 	.short	(.L_30721 - .L_30720)
.L_30720:
        /*0090*/ 	.word	0x00000000
        /*0094*/ 	.short	0x000e
        /*0096*/ 	.short	0x0060
        /*0098*/ 	.byte	0x00, 0xf0, 0x11, 0x00


	//----- nvinfo : EIATTR_KPARAM_INFO
	.align		4
.L_30721:
        /*009c*/ 	.byte	0x04, 0x17
        /*009e*/ 	.short	(.L_30723 - .L_30722)
.L_30722:
        /*00a0*/ 	.word	0x00000000
        /*00a4*/ 	.short	0x000d
        /*00a6*/ 	.short	0x005c
        /*00a8*/ 	.byte	0x00, 0xf0, 0x11, 0x00


	//----- nvinfo : EIATTR_KPARAM_INFO
	.align		4
.L_30723:
        /*00ac*/ 	.byte	0x04, 0x17
        /*00ae*/ 	.short	(.L_30725 - .L_30724)
.L_30724:
        /*00b0*/ 	.word	0x00000000
        /*00b4*/ 	.short	0x000c
        /*00b6*/ 	.short	0x0058
        /*00b8*/ 	.byte	0x00, 0xf0, 0x11, 0x00


	//----- nvinfo : EIATTR_KPARAM_INFO
	.align		4
.L_30725:
        /*00bc*/ 	.byte	0x04, 0x17
        /*00be*/ 	.short	(.L_30727 - .L_30726)
.L_30726:
        /*00c0*/ 	.word	0x00000000
        /*00c4*/ 	.short	0x000b
        /*00c6*/ 	.short	0x0050
        /*00c8*/ 	.byte	0x00, 0xf0, 0x21, 0x00


	//----- nvinfo : EIATTR_KPARAM_INFO
	.align		4
.L_30727:
        /*00cc*/ 	.byte	0x04, 0x17
        /*00ce*/ 	.short	(.L_30729 - .L_30728)
.L_30728:
        /*00d0*/ 	.word	0x00000000
        /*00d4*/ 	.short	0x000a
        /*00d6*/ 	.short	0x0048
        /*00d8*/ 	.byte	0x00, 0xf0, 0x11, 0x00


	//----- nvinfo : EIATTR_KPARAM_INFO
	.align		4
.L_30729:
        /*00dc*/ 	.byte	0x04, 0x17
        /*00de*/ 	.short	(.L_30731 - .L_30730)
.L_30730:
        /*00e0*/ 	.word	0x00000000
        /*00e4*/ 	.short	0x0009
        /*00e6*/ 	.short	0x0040
        /*00e8*/ 	.byte	0x00, 0xf0, 0x21, 0x00


	//----- nvinfo : EIATTR_KPARAM_INFO
	.align		4
.L_30731:
        /*00ec*/ 	.byte	0x04, 0x17
        /*00ee*/ 	.short	(.L_30733 - .L_30732)
.L_30732:
        /*00f0*/ 	.word	0x00000000
        /*00f4*/ 	.short	0x0008
        /*00f6*/ 	.short	0x0038
        /*00f8*/ 	.byte	0x00, 0xf0, 0x21, 0x00


	//----- nvinfo : EIATTR_KPARAM_INFO
	.align		4
.L_30733:
        /*00fc*/ 	.byte	0x04, 0x17
        /*00fe*/ 	.short	(.L_30735 - .L_30734)
.L_30734:
        /*0100*/ 	.word	0x00000000
        /*0104*/ 	.short	0x0007
        /*0106*/ 	.short	0x0034
        /*0108*/ 	.byte	0x00, 0xf0, 0x11, 0x00


	//----- nvinfo : EIATTR_KPARAM_INFO
	.align		4
.L_30735:
        /*010c*/ 	.byte	0x04, 0x17
        /*010e*/ 	.short	(.L_30737 - .L_30736)
.L_30736:
        /*0110*/ 	.word	0x00000000
        /*0114*/ 	.short	0x0006
        /*0116*/ 	.short	0x0030
        /*0118*/ 	.byte	0x00, 0xf0, 0x11, 0x00


	//----- nvinfo : EIATTR_KPARAM_INFO
	.align		4
.L_30737:
        /*011c*/ 	.byte	0x04, 0x17
        /*011e*/ 	.short	(.L_30739 - .L_30738)
.L_30738:
        /*0120*/ 	.word	0x00000000
        /*0124*/ 	.short	0x0005
        /*0126*/ 	.short	0x0028
        /*0128*/ 	.byte	0x00, 0xf0, 0x21, 0x00


	//----- nvinfo : EIATTR_KPARAM_INFO
	.align		4
.L_30739:
        /*012c*/ 	.byte	0x04, 0x17
        /*012e*/ 	.short	(.L_30741 - .L_30740)
.L_30740:
        /*0130*/ 	.word	0x00000000
        /*0134*/ 	.short	0x0004
        /*0136*/ 	.short	0x0020
        /*0138*/ 	.byte	0x00, 0xf0, 0x21, 0x00


	//----- nvinfo : EIATTR_KPARAM_INFO
	.align		4
.L_30741:
        /*013c*/ 	.byte	0x04, 0x17
        /*013e*/ 	.short	(.L_30743 - .L_30742)
.L_30742:
        /*0140*/ 	.word	0x00000000
        /*0144*/ 	.short	0x0003
        /*0146*/ 	.short	0x0018
        /*0148*/ 	.byte	0x00, 0xf0, 0x21, 0x00


	//----- nvinfo : EIATTR_KPARAM_INFO
	.align		4
.L_30743:
        /*014c*/ 	.byte	0x04, 0x17
        /*014e*/ 	.short	(.L_30745 - .L_30744)
.L_30744:
        /*0150*/ 	.word	0x00000000
        /*0154*/ 	.short	0x0002
        /*0156*/ 	.short	0x0010
        /*0158*/ 	.byte	0x00, 0xf0, 0x21, 0x00


	//----- nvinfo : EIATTR_KPARAM_INFO
	.align		4
.L_30745:
        /*015c*/ 	.byte	0x04, 0x17
        /*015e*/ 	.short	(.L_30747 - .L_30746)
.L_30746:
        /*0160*/ 	.word	0x00000000
        /*0164*/ 	.short	0x0001
        /*0166*/ 	.short	0x0008
        /*0168*/ 	.byte	0x00, 0xf0, 0x21, 0x00


	//----- nvinfo : EIATTR_KPARAM_INFO
	.align		4
.L_30747:
        /*016c*/ 	.byte	0x04, 0x17
        /*016e*/ 	.short	(.L_30749 - .L_30748)
.L_30748:
        /*0170*/ 	.word	0x00000000
        /*0174*/ 	.short	0x0000
        /*0176*/ 	.short	0x0000
        /*0178*/ 	.byte	0x00, 0xf0, 0x21, 0x00


	//----- nvinfo : EIATTR_MAXREG_COUNT
	.align		4
.L_30749:
        /*017c*/ 	.byte	0x03, 0x1b
        /*017e*/ 	.short	0x00ff


	//----- nvinfo : EIATTR_NUM_BARRIERS
	.align		4
        /*0180*/ 	.byte	0x02, 0x4c
        /*0182*/ 	.byte	0x01
	.zero		1


	//----- nvinfo : EIATTR_MERCURY_ISA_VERSION
	.align		4
        /*0184*/ 	.byte	0x03, 0x5f
        /*0186*/ 	.short	0x0000


	//----- nvinfo : EIATTR_COOP_GROUP_MASK_REGIDS
	.align		4
        /*0188*/ 	.byte	0x04, 0x29
        /*018a*/ 	.short	(.L_30751 - .L_30750)


	//   ....[0]....
.L_30750:
        /*018c*/ 	.word	0xffffffff


	//   ....[1]....
        /*0190*/ 	.word	0xffffffff


	//   ....[2]....
        /*0194*/ 	.word	0xffffffff


	//   ....[3]....
        /*0198*/ 	.word	0xffffffff


	//   ....[4]....
        /*019c*/ 	.word	0xffffffff


	//   ....[5]....
        /*01a0*/ 	.word	0xffffffff


	//   ....[6]....
        /*01a4*/ 	.word	0xffffffff


	//   ....[7]....
        /*01a8*/ 	.word	0xffffffff


	//   ....[8]....
        /*01ac*/ 	.word	0xffffffff


	//   ....[9]....
        /*01b0*/ 	.word	0xffffffff


	//   ....[10]....
        /*01b4*/ 	.word	0xffffffff


	//   ....[11]....
        /*01b8*/ 	.word	0xffffffff


	//   ....[12]....
        /*01bc*/ 	.word	0xffffffff


	//   ....[13]....
        /*01c0*/ 	.word	0xffffffff


	//   ....[14]....
        /*01c4*/ 	.word	0xffffffff


	//   ....[15]....
        /*01c8*/ 	.word	0xffffffff


	//   ....[16]....
        /*01cc*/ 	.word	0xffffffff


	//   ....[17]....
        /*01d0*/ 	.word	0xffffffff


	//   ....[18]....
        /*01d4*/ 	.word	0xffffffff


	//   ....[19]....
        /*01d8*/ 	.word	0xffffffff


	//   ....[20]....
        /*01dc*/ 	.word	0xffffffff


	//   ....[21]....
        /*01e0*/ 	.word	0xffffffff


	//   ....[22]....
        /*01e4*/ 	.word	0xffffffff


	//   ....[23]....
        /*01e8*/ 	.word	0xffffffff


	//   ....[24]....
        /*01ec*/ 	.word	0xffffffff


	//   ....[25]....
        /*01f0*/ 	.word	0xffffffff


	//   ....[26]....
        /*01f4*/ 	.word	0xffffffff


	//   ....[27]....
        /*01f8*/ 	.word	0xffffffff


	//   ....[28]....
        /*01fc*/ 	.word	0xffffffff


	//   ....[29]....
        /*0200*/ 	.word	0xffffffff


	//   ....[30]....
        /*0204*/ 	.word	0xffffffff


	//   ....[31]....
        /*0208*/ 	.word	0xffffffff


	//   ....[32]....
        /*020c*/ 	.word	0xffffffff


	//   ....[33]....
        /*0210*/ 	.word	0xffffffff


	//   ....[34]....
        /*0214*/ 	.word	0xffffffff


	//   ....[35]....
        /*0218*/ 	.word	0xffffffff


	//   ....[36]....
        /*021c*/ 	.word	0xffffffff


	//   ....[37]....
        /*0220*/ 	.word	0xffffffff


	//   ....[38]....
        /*0224*/ 	.word	0xffffffff


	//   ....[39]....
        /*0228*/ 	.word	0xffffffff


	//   ....[40]....
        /*022c*/ 	.word	0xffffffff


	//   ....[41]....
        /*0230*/ 	.word	0xffffffff


	//   ....[42]....
        /*0234*/ 	.word	0xffffffff


	//   ....[43]....
        /*0238*/ 	.word	0xffffffff


	//   ....[44]....
        /*023c*/ 	.word	0xffffffff


	//   ....[45]....
        /*0240*/ 	.word	0xffffffff


	//   ....[46]....
        /*0244*/ 	.word	0xffffffff


	//   ....[47]....
        /*0248*/ 	.word	0xffffffff


	//   ....[48]....
        /*024c*/ 	.word	0xffffffff


	//   ....[49]....
        /*0250*/ 	.word	0xffffffff


	//   ....[50]....
        /*0254*/ 	.word	0xffffffff


	//   ....[51]....
        /*0258*/ 	.word	0xffffffff


	//   ....[52]....
        /*025c*/ 	.word	0xffffffff


	//   ....[53]....
        /*0260*/ 	.word	0xffffffff


	//   ....[54]....
        /*0264*/ 	.word	0xffffffff


	//   ....[55]....
        /*0268*/ 	.word	0xffffffff


	//   ....[56]....
        /*026c*/ 	.word	0xffffffff


	//   ....[57]....
        /*0270*/ 	.word	0xffffffff


	//   ....[58]....
        /*0274*/ 	.word	0xffffffff


	//   ....[59]....
        /*0278*/ 	.word	0xffffffff


	//   ....[60]....
        /*027c*/ 	.word	0xffffffff


	//   ....[61]....
        /*0280*/ 	.word	0xffffffff


	//   ....[62]....
        /*0284*/ 	.word	0xffffffff


	//   ....[63]....
        /*0288*/ 	.word	0xffffffff


	//   ....[64]....
        /*028c*/ 	.word	0xffffffff


	//   ....[65]....
        /*0290*/ 	.word	0xffffffff


	//   ....[66]....
        /*0294*/ 	.word	0xffffffff


	//   ....[67]....
        /*0298*/ 	.word	0xffffffff


	//   ....[68]....
        /*029c*/ 	.word	0xffffffff


	//   ....[69]....
        /*02a0*/ 	.word	0xffffffff


	//   ....[70]....
        /*02a4*/ 	.word	0xffffffff


	//   ....[71]....
        /*02a8*/ 	.word	0xffffffff


	//   ....[72]....
        /*02ac*/ 	.word	0xffffffff


	//   ....[73]....
        /*02b0*/ 	.word	0xffffffff


	//   ....[74]....
        /*02b4*/ 	.word	0xffffffff


	//   ....[75]....
        /*02b8*/ 	.word	0xffffffff


	//   ....[76]....
        /*02bc*/ 	.word	0xffffffff


	//   ....[77]....
        /*02c0*/ 	.word	0xffffffff


	//   ....[78]....
        /*02c4*/ 	.word	0xffffffff


	//   ....[79]....
        /*02c8*/ 	.word	0xffffffff


	//   ....[80]....
        /*02cc*/ 	.word	0xffffffff


	//   ....[81]....
        /*02d0*/ 	.word	0xffffffff


	//   ....[82]....
        /*02d4*/ 	.word	0xffffffff


	//   ....[83]....
        /*02d8*/ 	.word	0xffffffff


	//   ....[84]....
        /*02dc*/ 	.word	0xffffffff


	//   ....[85]....
        /*02e0*/ 	.word	0xffffffff


	//   ....[86]....
        /*02e4*/ 	.word	0xffffffff


	//   ....[87]....
        /*02e8*/ 	.word	0xffffffff


	//----- nvinfo : EIATTR_COOP_GROUP_INSTR_OFFSETS
	.align		4
.L_30751:
        /*02ec*/ 	.byte	0x04, 0x28
        /*02ee*/ 	.short	(.L_30753 - .L_30752)


	//   ....[0]....
.L_30752:
        /*02f0*/ 	.word	0x00002620


	//   ....[1]....
        /*02f4*/ 	.word	0x00002690


	//   ....[2]....
        /*02f8*/ 	.word	0x000026d0


	//   ....[3]....
        /*02fc*/ 	.word	0x000026f0


	//   ....[4]....
        /*0300*/ 	.word	0x00002710


	//   ....[5]....
        /*0304*/ 	.word	0x00002780


	//   ....[6]....
        /*0308*/ 	.word	0x000027a0


	//   ....[7]....
        /*030c*/ 	.word	0x000027c0


	//   ....[8]....
        /*0310*/ 	.word	0x00003600


	//   ....[9]....
        /*0314*/ 	.word	0x00003660


	//   ....[10]....
        /*0318*/ 	.word	0x00003690


	//   ....[11]....
        /*031c*/ 	.word	0x000036b0


	//   ....[12]....
        /*0320*/ 	.word	0x000036d0


	//   ....[13]....
        /*0324*/ 	.word	0x00003720


	//   ....[14]....
        /*0328*/ 	.word	0x00003740


	//   ....[15]....
        /*032c*/ 	.word	0x00003760


	//   ....[16]....
        /*0330*/ 	.word	0x00006a50


	//   ....[17]....
        /*0334*/ 	.word	0x00006a70


	//   ....[18]....
        /*0338*/ 	.word	0x00006a80


	//   ....[19]....
        /*033c*/ 	.word	0x00006a90


	//   ....[20]....
        /*0340*/ 	.word	0x00006aa0


	//   ....[21]....
        /*0344*/ 	.word	0x00006ab0


	//   ....[22]....
        /*0348*/ 	.word	0x00006ac0


	//   ....[23]....
        /*034c*/ 	.word	0x00006af0


	//   ....[24]....
        /*0350*/ 	.word	0x00006b20


	//   ....[25]....
        /*0354*/ 	.word	0x00006b60


	//   ....[26]....
        /*0358*/ 	.word	0x00006b90


	//   ....[27]....
        /*035c*/ 	.word	0x00006bc0


	//   ....[28]....
        /*0360*/ 	.word	0x00006bf0


	//   ....[29]....
        /*0364*/ 	.word	0x00006c20


	//   ....[30]....
        /*0368*/ 	.word	0x00006c50


	//   ....[31]....
        /*036c*/ 	.word	0x00006c90


	//   ....[32]....
        /*0370*/ 	.word	0x00006cc0


	//   ....[33]....
        /*0374*/ 	.word	0x00006cf0


	//   ....[34]....
        /*0378*/ 	.word	0x00006d20


	//   ....[35]....
        /*037c*/ 	.word	0x00006d50


	//   ....[36]....
        /*0380*/ 	.word	0x00006d70


	//   ....[37]....
        /*0384*/ 	.word	0x00006d90


	//   ....[38]....
        /*0388*/ 	.word	0x00006db0


	//   ....[39]....
        /*038c*/ 	.word	0x00006dd0


	//   ....[40]....
        /*0390*/ 	.word	0x00006df0


	//   ....[41]....
        /*0394*/ 	.word	0x00006e10


	//   ....[42]....
        /*0398*/ 	.word	0x00006e30


	//   ....[43]....
        /*039c*/ 	.word	0x00006e50


	//   ....[44]....
        /*03a0*/ 	.word	0x00006e70


	//   ....[45]....
        /*03a4*/ 	.word	0x00006ea0


	//   ....[46]....
        /*03a8*/ 	.word	0x00006ec0


	//   ....[47]....
        /*03ac*/ 	.word	0x00006ee0


	//   ....[48]....
        /*03b0*/ 	.word	0x00006f00


	//   ....[49]....
        /*03b4*/ 	.word	0x00006f20


	//   ....[50]....
        /*03b8*/ 	.word	0x00006f40


	//   ....[51]....
        /*03bc*/ 	.word	0x00006f50


	//   ....[52]....
        /*03c0*/ 	.word	0x00006f70


	//   ....[53]....
        /*03c4*/ 	.word	0x00006f90


	//   ....[54]....
        /*03c8*/ 	.word	0x00006fb0


	//   ....[55]....
        /*03cc*/ 	.word	0x00006fd0


	//   ....[56]....
        /*03d0*/ 	.word	0x00006ff0


	//   ....[57]....
        /*03d4*/ 	.word	0x00007010


	//   ....[58]....
        /*03d8*/ 	.word	0x00007030


	//   ....[59]....
        /*03dc*/ 	.word	0x00007050


	//   ....[60]....
        /*03e0*/ 	.word	0x00007070


	//   ....[61]....
        /*03e4*/ 	.word	0x00007090


	//   ....[62]....
        /*03e8*/ 	.word	0x000070b0


	//   ....[63]....
        /*03ec*/ 	.word	0x000070d0


	//   ....[64]....
        /*03f0*/ 	.word	0x000070f0


	//   ....[65]....
        /*03f4*/ 	.word	0x00007110


	//   ....[66]....
        /*03f8*/ 	.word	0x00007130


	//   ....[67]....
        /*03fc*/ 	.word	0x00007150


	//   ....[68]....
        /*0400*/ 	.word	0x00007170


	//   ....[69]....
        /*0404*/ 	.word	0x000071a0


	//   ....[70]....
        /*0408*/ 	.word	0x000071c0


	//   ....[71]....
        /*040c*/ 	.word	0x000071e0


	//   ....[72]....
        /*0410*/ 	.word	0x00007200


	//   ....[73]....
        /*0414*/ 	.word	0x00007220


	//   ....[74]....
        /*0418*/ 	.word	0x00007240


	//   ....[75]....
        /*041c*/ 	.word	0x00007260


	//   ....[76]....
        /*0420*/ 	.word	0x00007280


	//   ....[77]....
        /*0424*/ 	.word	0x000072a0


	//   ....[78]....
        /*0428*/ 	.word	0x000072c0


	//   ....[79]....
        /*042c*/ 	.word	0x000072e0


	//   ....[80]....
        /*0430*/ 	.word	0x00007300


	//   ....[81]....
        /*0434*/ 	.word	0x00007320


	//   ....[82]....
        /*0438*/ 	.word	0x00007340


	//   ....[83]....
        /*043c*/ 	.word	0x00007360


	//   ....[84]....
        /*0440*/ 	.word	0x00007380


	//   ....[85]....
        /*0444*/ 	.word	0x000073a0


	//   ....[86]....
        /*0448*/ 	.word	0x000073d0


	//   ....[87]....
        /*044c*/ 	.word	0x000073f0


	//----- nvinfo : EIATTR_EXIT_INSTR_OFFSETS
	.align		4
.L_30753:
        /*0450*/ 	.byte	0x04, 0x1c
        /*0452*/ 	.short	(.L_30755 - .L_30754)


	//   ....[0]....
.L_30754:
        /*0454*/ 	.word	0x00000090


	//   ....[1]....
        /*0458*/ 	.word	0x00007e70


	//   ....[2]....
        /*045c*/ 	.word	0x00007e80


	//   ....[3]....
        /*0460*/ 	.word	0x00008870


	//----- nvinfo : EIATTR_CTAIDZ_USED
	.align		4
.L_30755:
        /*0464*/ 	.byte	0x01, 0x04
	.zero		2


	//----- nvinfo : EIATTR_CRS_STACK_SIZE
	.align		4
        /*0468*/ 	.byte	0x04, 0x1e
        /*046a*/ 	.short	(.L_30757 - .L_30756)
.L_30756:
        /*046c*/ 	.word	0x00000000
.L_30757:


//--------------------- .nv.info._ZN4vllm25paged_attention_v2_kernelIffLi80ELi32ELi128ELNS_18Fp8KVCacheDataTypeE0ELb1ELi512EEEvPfS2_PT_PKS3_PKT0_S9_ifPKiSB_iPKfiiiSD_SD_iiiii --------------------------
	.section	.nv.info._ZN4vllm25paged_attention_v2_kernelIffLi80ELi32ELi128ELNS_18Fp8KVCacheDataTypeE0ELb1ELi512EEEvPfS2_PT_PKS3_PKT0_S9_ifPKiSB_iPKfiiiSD_SD_iiiii,"",@"SHT_CUDA_INFO"
	.sectionflags	@""
	.align	4


	//----- nvinfo : EIATTR_CUDA_API_VERSION
	.align		4
        /*0000*/ 	.byte	0x04, 0x37
        /*0002*/ 	.short	(.L_30759 - .L_30758)
.L_30758:
        /*0004*/ 	.word	0x00000082


	//----- nvinfo : EIATTR_SW2861232_WAR
	.align		4
.L_30759:
        /*0008*/ 	.byte	0x01, 0x35
	.zero		2


	//----- nvinfo : EIATTR_PARAM_CBANK
	.align		4
        /*000c*/ 	.byte	0x04, 0x0a
        /*000e*/ 	.short	(.L_30761 - .L_30760)
	.align		4
.L_30760:
        /*0010*/ 	.word	index@(.nv.constant0._ZN4vllm25paged_attention_v2_kernelIffLi80ELi32ELi128ELNS_18Fp8KVCacheDataTypeE0ELb1ELi512EEEvPfS2_PT_PKS3_PKT0_S9_ifPKiSB_iPKfiiiSD_SD_iiiii)
        /*0014*/ 	.short	0x0160
        /*0016*/ 	.short	0x008c


	//----- nvinfo : EIATTR_CBANK_PARAM_SIZE
	.align		4
.L_30761:
        /*0018*/ 	.byte	0x03, 0x19
        /*001a*/ 	.short	0x008c


	//----- nvinfo : EIATTR_KPARAM_INFO
	.align		4
        /*001c*/ 	.byte	0x04, 0x17
        /*001e*/ 	.short	(.L_30763 - .L_30762)
.L_30762:
        /*0020*/ 	.word	0x00000000
        /*0024*/ 	.short	0x0015
        /*0026*/ 	.short	0x0088
        /*0028*/ 	.byte	0x00, 0xf0, 0x11, 0x00


	//----- nvinfo : EIATTR_KPARAM_INFO
	.align		4
.L_30763:
        /*002c*/ 	.byte	0x04, 0x17
        /*002e*/ 	.short	(.L_30765 - .L_30764)
.L_30764:
        /*0030*/ 	.word	0x00000000
        /*0034*/ 	.short	0x0014
        /*0036*/ 	.short	0x0084
        /*0038*/ 	.byte	0x00, 0xf0, 0x11, 0x00


	//----- nvinfo : EIATTR_KPARAM_INFO
	.align		4
.L_30765:
        /*003c*/ 	.byte	0x04, 0x17
        /*003e*/ 	.short	(.L_30767 - .L_30766)
.L_30766:
        /*0040*/ 	.word	0x00000000
        /*0044*/ 	.short	0x0013
        /*0046*/ 	.short	0x0080
        /*0048*/ 	.byte	0x00, 0xf0, 0x11, 0x00


	//----- nvinfo : EIATTR_KPARAM_INFO
	.align		4
.L_30767:
        /*004c*/ 	.byte	0x04, 0x17
        /*004e*/ 	.short	(.L_30769 - .L_30768)
.L_30768:
        /*0050*/ 	.word	0x00000000
        /*0054*/ 	.short	0x0012
        /*0056*/ 	.short	0x007c
        /*0058*/ 	.byte	0x00, 0xf0, 0x11, 0x00


	//----- nvinfo : EIATTR_KPARAM_INFO
	.align		4
.L_30769:
        /*005c*/ 	.byte	0x04, 0x17
        /*005e*/ 	.short	(.L_30771 - .L_30770)
.L_30770:
        /*0060*/ 	.word	0x00000000
        /*0064*/ 	.short	0x0011
        /*0066*/ 	.short	0x0078
        /*0068*/ 	.byte	0x00, 0xf0, 0x11, 0x00


	//----- nvinfo : EIATTR_KPARAM_INFO
	.align		4
.L_30771:
        /*006c*/ 	.byte	0x04, 0x17
        /*006e*/ 	.short	(.L_30773 - .L_30772)
.L_30772:
        /*0070*/ 	.word	0x00000000
        /*0074*/ 	.short	0x0010
        /*0076*/ 	.short	0x0070
        /*0078*/ 	.byte	0x00, 0xf0, 0x21, 0x00


	//----- nvinfo : EIATTR_KPARAM_INFO
	.align		4
.L_30773:
        /*007c*/ 	.byte	0x04, 0x17
        /*007e*/ 	.short	(.L_30775 - .L_30774)
.L_30774:
        /*0080*/ 	.word	0x00000000
        /*0084*/ 	.short	0x000f
        /*0086*/ 	.short	0x0068
        /*0088*/ 	.byte	0x00, 0xf0, 0x21, 0x00


	//----- nvinfo : EIATTR_KPARAM_INFO
	.align		4
.L_30775:
        /*008c*/ 	.byte	0x04, 0x17
        /*008e*/ 	.short	(.L_30777 - .L_30776)
.L_30776:
        /*0090*/ 	.word	0x00000000
        /*0094*/ 	.short	0x000e
        /*0096*/ 	.short	0x0060
        /*0098*/ 	.byte	0x00, 0xf0, 0x11, 0x00


	//----- nvinfo : EIATTR_KPARAM_INFO
	.align		4
.L_30777:
        /*009c*/ 	.byte	0x04, 0x17
        /*009e*/ 	.short	(.L_30779 - .L_30778)
.L_30778:
        /*00a0*/ 	.word	0x00000000
        /*00a4*/ 	.short	0x000d
        /*00a6*/ 	.short	0x005c
        /*00a8*/ 	.byte	0x00, 0xf0, 0x11, 0x00


	//----- nvinfo : EIATTR_KPARAM_INFO
	.align		4
.L_30779:
        /*00ac*/ 	.byte	0x04, 0x17
        /*00ae*/ 	.short	(.L_30781 - .L_30780)
.L_30780:
        /*00b0*/ 	.word	0x00000000
        /*00b4*/ 	.short	0x000c
        /*00b6*/ 	.short	0x0058
        /*00b8*/ 	.byte	0x00, 0xf0, 0x11, 0x00


	//----- nvinfo : EIATTR_KPARAM_INFO
	.align		4
.L_30781:
        /*00bc*/ 	.byte	0x04, 0x17
        /*00be*/ 	.short	(.L_30783 - .L_30782)
.L_30782:
        /*00c0*/ 	.word	0x00000000
        /*00c4*/ 	.short	0x000b
        /*00c6*/ 	.short	0x0050
        /*00c8*/ 	.byte	0x00, 0xf0, 0x21, 0x00


	//----- nvinfo : EIATTR_KPARAM_INFO
	.align		4
.L_30783:
        /*00cc*/ 	.byte	0x04, 0x17
        /*00ce*/ 	.short	(.L_30785 - .L_30784)
.L_30784:
        /*00d0*/ 	.word	0x00000000
        /*00d4*/ 	.short	0x000a
        /*00d6*/ 	.short	0x0048
        /*00d8*/ 	.byte	0x00, 0xf0, 0x11, 0x00


	//----- nvinfo : EIATTR_KPARAM_INFO
	.align		4
.L_30785:
        /*00dc*/ 	.byte	0x04, 0x17
        /*00de*/ 	.short	(.L_30787 - .L_30786)
.L_30786:
        /*00e0*/ 	.word	0x00000000
        /*00e4*/ 	.short	0x0009
        /*00e6*/ 	.short	0x0040
        /*00e8*/ 	.byte	0x00, 0xf0, 0x21, 0x00


	//----- nvinfo : EIATTR_KPARAM_INFO
	.align		4
.L_30787:
        /*00ec*/ 	.byte	0x04, 0x17
        /*00ee*/ 	.short	(.L_30789 - .L_30788)
.L_30788:
        /*00f0*/ 	.word	0x00000000
        /*00f4*/ 	.short	0x0008
        /*00f6*/ 	.short	0x0038
        /*00f8*/ 	.byte	0x00, 0xf0, 0x21, 0x00


	//----- nvinfo : EIATTR_KPARAM_INFO
	.align		4
.L_30789:
        /*00fc*/ 	.byte	0x04, 0x17
        /*00fe*/ 	.short	(.L_30791 - .L_30790)
.L_30790:
        /*0100*/ 	.word	0x00000000
        /*0104*/ 	.short	0x0007
        /*0106*/ 	.short	0x0034
        /*0108*/ 	.byte	0x00, 0xf0, 0x11, 0x00


	//----- nvinfo : EIATTR_KPARAM_INFO
	.align		4
.L_30791:
        /*010c*/ 	.byte	0x04, 0x17
        /*010e*/ 	.short	(.L_30793 - .L_30792)
.L_30792:
        /*0110*/ 	.word	0x00000000
        /*0114*/ 	.short	0x0006
        /*0116*/ 	.short	0x0030
        /*0118*/ 	.byte	0x00, 0xf0, 0x11, 0x00


	//----- nvinfo : EIATTR_KPARAM_INFO
	.align		4
.L_30793:
        /*011c*/ 	.byte	0x04, 0x17
        /*011e*/ 	.short	(.L_30795 - .L_30794)
.L_30794:
        /*0120*/ 	.word	0x00000000
        /*0124*/ 	.short	0x0005
        /*0126*/ 	.short	0x0028
        /*0128*/ 	.byte	0x00, 0xf0, 0x21, 0x00


	//----- nvinfo : EIATTR_KPARAM_INFO
	.align		4
.L_30795:
        /*012c*/ 	.byte	0x04, 0x17
        /*012e*/ 	.short	(.L_30797 - .L_30796)
.L_30796:
        /*0130*/ 	.word	0x00000000
        /*0134*/ 	.short	0x0004
        /*0136*/ 	.short	0x0020
        /*0138*/ 	.byte	0x00, 0xf0, 0x21, 0x00


	//----- nvinfo : EIATTR_KPARAM_INFO
	.align		4
.L_30797:
        /*013c*/ 	.byte	0x04, 0x17
        /*013e*/ 	.short	(.L_30799 - .L_30798)
.L_30798:
        /*0140*/ 	.word	0x00000000
        /*0144*/ 	.short	0x0003
        /*0146*/ 	.short	0x0018
        /*0148*/ 	.byte	0x00, 0xf0, 0x21, 0x00


	//----- nvinfo : EIATTR_KPARAM_INFO
	.align		4
.L_30799:
        /*014c*/ 	.byte	0x04, 0x17
        /*014e*/ 	.short	(.L_30801 - .L_30800)
.L_30800:
        /*0150*/ 	.word	0x00000000
        /*0154*/ 	.short	0x0002
        /*0156*/ 	.short	0x0010
        /*0158*/ 	.byte	0x00, 0xf0, 0x21, 0x00


	//----- nvinfo : EIATTR_KPARAM_INFO
	.align		4
.L_30801:
        /*015c*/ 	.byte	0x04, 0x17
        /*015e*/ 	.short	(.L_30803 - .L_30802)
.L_30802:
        /*0160*/ 	.word	0x00000000
        /*0164*/ 	.short	0x0001
        /*0166*/ 	.short	0x0008
        /*0168*/ 	.byte	0x00, 0xf0, 0x21, 0x00


	//----- nvinfo : EIATTR_KPARAM_INFO
	.align		4
.L_30803:
        /*016c*/ 	.byte	0x04, 0x17
        /*016e*/ 	.short	(.L_30805 - .L_30804)
.L_30804:
        /*0170*/ 	.word	0x00000000
        /*0174*/ 	.short	0x0000
        /*0176*/ 	.short	0x0000
        /*0178*/ 	.byte	0x00, 0xf0, 0x21, 0x00


	//----- nvinfo : EIATTR_MAXREG_COUNT
	.align		4
.L_30805:
        /*017c*/ 	.byte	0x03, 0x1b
        /*017e*/ 	.short	0x00ff


	//----- nvinfo : EIATTR_NUM_BARRIERS
	.align		4
        /*0180*/ 	.byte	0x02, 0x4c
        /*0182*/ 	.byte	0x01
	.zero		1


	//----- nvinfo : EIATTR_MERCURY_ISA_VERSION
	.align		4
        /*0184*/ 	.byte	0x03, 0x5f
        /*0186*/ 	.short	0x0000


	//----- nvinfo : EIATTR_COOP_GROUP_MASK_REGIDS
	.align		4
        /*0188*/ 	.byte	0x04, 0x29
        /*018a*/ 	.short	(.L_30807 - .L_30806)


	//   ....[0]....
.L_30806:
        /*018c*/ 	.word	0xffffffff


	//   ....[1]....
        /*0190*/ 	.word	0xffffffff


	//   ....[2]....
        /*0194*/ 	.word	0xffffffff


	//   ....[3]....
        /*0198*/ 	.word	0xffffffff


	//   ....[4]....
        /*019c*/ 	.word	0xffffffff


	//   ....[5]....
        /*01a0*/ 	.word	0xffffffff


	//   ....[6]....
        /*01a4*/ 	.word	0xffffffff


	//   ....[7]....
        /*01a8*/ 	.word	0xffffffff


	//   ....[8]....
        /*01ac*/ 	.word	0xffffffff


	//   ....[9]....
        /*01b0*/ 	.word	0xffffffff


	//   ....[10]....
        /*01b4*/ 	.word	0xffffffff


	//   ....[11]....
        /*01b8*/ 	.word	0xffffffff


	//   ....[12]....
        /*01bc*/ 	.word	0xffffffff


	//   ....[13]....
        /*01c0*/ 	.word	0xffffffff


	//   ....[14]....
        /*01c4*/ 	.word	0xffffffff


	//   ....[15]....
        /*01c8*/ 	.word	0xffffffff


	//   ....[16]....
        /*01cc*/ 	.word	0xffffffff


	//   ....[17]....
        /*01d0*/ 	.word	0xffffffff


	//   ....[18]....
        /*01d4*/ 	.word	0xffffffff


	//   ....[19]....
        /*01d8*/ 	.word	0xffffffff


	//   ....[20]....
        /*01dc*/ 	.word	0xffffffff


	//   ....[21]....
        /*01e0*/ 	.word	0xffffffff


	//   ....[22]....
        /*01e4*/ 	.word	0xffffffff


	//   ....[23]....
        /*01e8*/ 	.word	0xffffffff


	//   ....[24]....
        /*01ec*/ 	.word	0xffffffff


	//   ....[25]....
        /*01f0*/ 	.word	0xffffffff


	//   ....[26]....
        /*01f4*/ 	.word	0xffffffff


	//   ....[27]....
        /*01f8*/ 	.word	0xffffffff


	//   ....[28]....
        /*01fc*/ 	.word	0xffffffff


	//   ....[29]....
        /*0200*/ 	.word	0xffffffff


	//   ....[30]....
        /*0204*/ 	.word	0xffffffff


	//   ....[31]....
        /*0208*/ 	.word	0xffffffff


	//   ....[32]....
        /*020c*/ 	.word	0xffffffff


	//   ....[33]....
        /*0210*/ 	.word	0xffffffff


	//   ....[34]....
        /*0214*/ 	.word	0xffffffff


	//   ....[35]....
        /*0218*/ 	.word	0xffffffff


	//   ....[36]....
        /*021c*/ 	.word	0xffffffff


	//   ....[37]....
        /*0220*/ 	.word	0xffffffff


	//   ....[38]....
        /*0224*/ 	.word	0xffffffff


	//   ....[39]....
        /*0228*/ 	.word	0xffffffff


	//   ....[40]....
        /*022c*/ 	.word	0xffffffff


	//   ....[41]....
        /*0230*/ 	.word	0xffffffff


	//   ....[42]....
        /*0234*/ 	.word	0xffffffff


	//   ....[43]....
        /*0238*/ 	.word	0xffffffff


	//   ....[44]....
        /*023c*/ 	.word	0xffffffff


	//   ....[45]....
        /*0240*/ 	.word	0xffffffff


	//   ....[46]....
        /*0244*/ 	.word	0xffffffff


	//   ....[47]....
        /*0248*/ 	.word	0xffffffff


	//   ....[48]....
        /*024c*/ 	.word	0xffffffff


	//   ....[49]....
        /*0250*/ 	.word	0xffffffff


	//   ....[50]....
        /*0254*/ 	.word	0xffffffff


	//   ....[51]....
        /*0258*/ 	.word	0xffffffff


	//   ....[52]....
        /*025c*/ 	.word	0xffffffff


	//   ....[53]....
        /*0260*/ 	.word	0xffffffff


	//   ....[54]....
        /*0264*/ 	.word	0xffffffff


	//   ....[55]....
        /*0268*/ 	.word	0xffffffff


	//   ....[56]....
        /*026c*/ 	.word	0xffffffff


	//   ....[57]....
        /*0270*/ 	.word	0xffffffff


	//   ....[58]....
        /*0274*/ 	.word	0xffffffff


	//   ....[59]....
        /*0278*/ 	.word	0xffffffff


	//   ....[60]....
        /*027c*/ 	.word	0xffffffff


	//   ....[61]....
        /*0280*/ 	.word	0xffffffff


	//   ....[62]....
        /*0284*/ 	.word	0xffffffff


	//   ....[63]....
        /*0288*/ 	.word	0xffffffff


	//   ....[64]....
        /*028c*/ 	.word	0xffffffff


	//   ....[65]....
        /*0290*/ 	.word	0xffffffff


	//   ....[66]....
        /*0294*/ 	.word	0xffffffff


	//   ....[67]....
        /*0298*/ 	.word	0xffffffff


	//   ....[68]....
        /*029c*/ 	.word	0xffffffff


	//   ....[69]....
        /*02a0*/ 	.word	0xffffffff


	//   ....[70]....
        /*02a4*/ 	.word	0xffffffff


	//   ....[71]....
        /*02a8*/ 	.word	0xffffffff


	//   ....[72]....
        /*02ac*/ 	.word	0xffffffff


	//   ....[73]....
        /*02b0*/ 	.word	0xffffffff


	//   ....[74]....
        /*02b4*/ 	.word	0xffffffff


	//   ....[75]....
        /*02b8*/ 	.word	0xffffffff


	//----- nvinfo : EIATTR_COOP_GROUP_INSTR_OFFSETS
	.align		4
.L_30807:
        /*02bc*/ 	.byte	0x04, 0x28
        /*02be*/ 	.short	(.L_30809 - .L_30808)


	//   ....[0]....
.L_30808:
        /*02c0*/ 	.word	0x00002450


	//   ....[1]....
        /*02c4*/ 	.word	0x000024a0


	//   ....[2]....
        /*02c8*/ 	.word	0x000024c0


	//   ....[3]....
        /*02cc*/ 	.word	0x000024e0


	//   ....[4]....
        /*02d0*/ 	.word	0x00002520


	//   ....[5]....
        /*02d4*/ 	.word	0x00002580


	//   ....[6]....
        /*02d8*/ 	.word	0x000025a0


	//   ....[7]....
        /*02dc*/ 	.word	0x000025c0


	//   ....[8]....
        /*02e0*/ 	.word	0x00003400


	//   ....[9]....
        /*02e4*/ 	.word	0x00003460


	//   ....[10]....
        /*02e8*/ 	.word	0x00003490


	//   ....[11]....
        /*02ec*/ 	.word	0x000034b0


	//   ....[12]....
        /*02f0*/ 	.word	0x000034d0


	//   ....[13]....
        /*02f4*/ 	.word	0x00003520


	//   ....[14]....
        /*02f8*/ 	.word	0x00003540


	//   ....[15]....
        /*02fc*/ 	.word	0x00003560


	//   ....[16]....
        /*0300*/ 	.word	0x000062c0


	//   ....[17]....
        /*0304*/ 	.word	0x00006300


	//   ....[18]....
        /*0308*/ 	.word	0x00006330


	//   ....[19]....
        /*030c*/ 	.word	0x00006340


	//   ....[20]....
        /*0310*/ 	.word	0x00006350


	//   ....[21]....
        /*0314*/ 	.word	0x00006360


	//   ....[22]....
        /*0318*/ 	.word	0x00006370


	//   ....[23]....
        /*031c*/ 	.word	0x000063a0


	//   ....[24]....
        /*0320*/ 	.word	0x000063d0


	//   ....[25]....
        /*0324*/ 	.word	0x00006400


	//   ....[26]....
        /*0328*/ 	.word	0x00006430


	//   ....[27]....
        /*032c*/ 	.word	0x00006460


	//   ....[28]....
        /*0330*/ 	.word	0x00006490


	//   ....[29]....
        /*0334*/ 	.word	0x000064c0


	//   ....[30]....
        /*0338*/ 	.word	0x000064f0


	//   ....[31]....
        /*033c*/ 	.word	0x00006510


	//   ....[32]....
        /*0340*/ 	.word	0x00006530


	//   ....[33]....
        /*0344*/ 	.word	0x00006550


	//   ....[34]....
        /*0348*/ 	.word	0x00006570


	//   ....[35]....
        /*034c*/ 	.word	0x00006590


	//   ....[36]....
        /*0350*/ 	.word	0x000065b0


	//   ....[37]....
        /*0354*/ 	.word	0x000065d0


	//   ....[38]....
        /*0358*/ 	.word	0x000065f0


	//   ....[39]....
        /*035c*/ 	.word	0x00006620


	//   ....[40]....
        /*0360*/ 	.word	0x00006640


	//   ....[41]....
        /*0364*/ 	.word	0x00006660


	//   ....[42]....
        /*0368*/ 	.word	0x00006680


	//   ....[43]....
        /*036c*/ 	.word	0x000066a0


	//   ....[44]....
        /*0370*/ 	.word	0x000066c0


	//   ....[45]....
        /*0374*/ 	.word	0x000066d0


	//   ....[46]....
        /*0378*/ 	.word	0x000066f0


	//   ....[47]....
        /*037c*/ 	.word	0x00006710


	//   ....[48]....
        /*0380*/ 	.word	0x00006730


	//   ....[49]....
        /*0384*/ 	.word	0x00006750


	//   ....[50]....
        /*0388*/ 	.word	0x00006770


	//   ....[51]....
        /*038c*/ 	.word	0x00006790


	//   ....[52]....
        /*0390*/ 	.word	0x000067b0


	//   ....[53]....
        /*0394*/ 	.word	0x000067d0


	//   ....[54]....
        /*0398*/ 	.word	0x000067f0


	//   ....[55]....
        /*039c*/ 	.word	0x00006810


	//   ....[56]....
        /*03a0*/ 	.word	0x00006830


	//   ....[57]....
        /*03a4*/ 	.word	0x00006850


	//   ....[58]....
        /*03a8*/ 	.word	0x00006870


	//   ....[59]....
        /*03ac*/ 	.word	0x000068a0


	//   ....[60]....
        /*03b0*/ 	.word	0x000068c0


	//   ....[61]....
        /*03b4*/ 	.word	0x000068e0


	//   ....[62]....
        /*03b8*/ 	.word	0x00006900


	//   ....[63]....
        /*03bc*/ 	.word	0x00006920


	//   ....[64]....
        /*03c0*/ 	.word	0x00006940


	//   ....[65]....
        /*03c4*/ 	.word	0x00006960


	//   ....[66]....
        /*03c8*/ 	.word	0x00006980


	//   ....[67]....
        /*03cc*/ 	.word	0x000069a0


	//   ....[68]....
        /*03d0*/ 	.word	0x000069c0


	//   ....[69]....
        /*03d4*/ 	.word	0x000069e0


	//   ....[70]....
        /*03d8*/ 	.word	0x00006a00


	//   ....[71]....
        /*03dc*/ 	.word	0x00006a20


	//   ....[72]....
        /*03e0*/ 	.word	0x00006a40


	//   ....[73]....
        /*03e4*/ 	.word	0x00006a70


	//   ....[74]....
        /*03e8*/ 	.word	0x00006a90


	//   ....[75]....
        /*03ec*/ 	.word	0x00006ab0


	//----- nvinfo : EIATTR_EXIT_INSTR_OFFSETS
	.align		4
.L_30809:
        /*03f0*/ 	.byte	0x04, 0x1c
        /*03f2*/ 	.short	(.L_30811 - .L_30810)


	//   ....[0]....
.L_30810:
        /*03f4*/ 	.word	0x00000090


	//   ....[1]....
        /*03f8*/ 	.word	0x000073b0


	//   ....[2]....
        /*03fc*/ 	.word	0x000074b0


	//   ....[3]....
        /*0400*/ 	.word	0x00007c30


	//----- nvinfo : EIATTR_CTAIDZ_USED
	.align		4
.L_30811:
        /*0404*/ 	.byte	0x01, 0x04
	.zero		2


	//----- nvinfo : EIATTR_CRS_STACK_SIZE
	.align		4
        /*0408*/ 	.byte	0x04, 0x1e
        /*040a*/ 	.short	(.L_30813 - .L_30812)
.L_30812:
        /*040c*/ 	.word	0x00000000
.L_30813:


//--------------------- .nv.info._ZN4vllm25paged_attention_v2_kernelIffLi64ELi32ELi128ELNS_18Fp8KVCacheDataTypeE0ELb1ELi512EEEvPfS2_PT_PKS3_PKT0_S9_ifPKiSB_iPKfiiiSD_SD_iiiii --------------------------
	.section	.nv.info._ZN4vllm25paged_attention_v2_kernelIffLi64ELi32ELi128ELNS_18Fp8KVCacheDataTypeE0ELb1ELi512EEEvPfS2_PT_PKS3_PKT0_S9_ifPKiSB_iPKfiiiSD_SD_iiiii,"",@"SHT_CUDA_INFO"
	.sectionflags	@""
	.align	4


	//----- nvinfo : EIATTR_CUDA_API_VERSION
	.align		4
        /*0000*/ 	.byte	0x04, 0x37
        /*0002*/ 	.short	(.L_30815 - .L_30814)
.L_30814:
        /*0004*/ 	.word	0x00000082


	//----- nvinfo : EIATTR_SW2861232_WAR
	.align		4
.L_30815:
        /*0008*/ 	.byte	0x01, 0x35
	.zero		2


	//----- nvinfo : EIATTR_PARAM_CBANK
	.align		4
        /*000c*/ 	.byte	0x04, 0x0a
        /*000e*/ 	.short	(.L_30817 - .L_30816)
	.align		4
.L_30816:
        /*0010*/ 	.word	index@(.nv.constant0._ZN4vllm25paged_attention_v2_kernelIffLi64ELi32ELi128ELNS_18Fp8KVCacheDataTypeE0ELb1ELi512EEEvPfS2_PT_PKS3_PKT0_S9_ifPKiSB_iPKfiiiSD_SD_iiiii)
        /*0014*/ 	.short	0x0160
        /*0016*/ 	.short	0x008c


	//----- nvinfo : EIATTR_CBANK_PARAM_SIZE
	.align		4
.L_30817:
        /*0018*/ 	.byte	0x03, 0x19
        /*001a*/ 	.short	0x008c


	//----- nvinfo : EIATTR_KPARAM_INFO
	.align		4
        /*001c*/ 	.byte	0x04, 0x17
        /*001e*/ 	.short	(.L_30819 - .L_30818)
.L_30818:
        /*0020*/ 	.word	0x00000000
        /*0024*/ 	.short	0x0015
        /*0026*/ 	.short	0x0088
        /*0028*/ 	.byte	0x00, 0xf0, 0x11, 0x00


	//----- nvinfo : EIATTR_KPARAM_INFO
	.align		4
.L_30819:
        /*002c*/ 	.byte	0x04, 0x17
        /*002e*/ 	.short	(.L_30821 - .L_30820)
.L_30820:
        /*0030*/ 	.word	0x00000000
        /*0034*/ 	.short	0x0014
        /*0036*/ 	.short	0x0084
        /*0038*/ 	.byte	0x00, 0xf0, 0x11, 0x00


	//----- nvinfo : EIATTR_KPARAM_INFO
	.align		4
.L_30821:
        /*003c*/ 	.byte	0x04, 0x17
        /*003e*/ 	.short	(.L_30823 - .L_30822)
.L_30822:
        /*0040*/ 	.word	0x00000000
        /*0044*/ 	.short	0x0013
        /*0046*/ 	.short	0x0080
        /*0048*/ 	.byte	0x00, 0xf0, 0x11, 0x00


	//----- nvinfo : EIATTR_KPARAM_INFO
	.align		4
.L_30823:
        /*004c*/ 	.byte	0x04, 0x17
        /*004e*/ 	.short	(.L_30825 - .L_30824)
.L_30824:
        /*0050*/ 	.word	0x00000000
        /*0054*/ 	.short	0x0012
        /*0056*/ 	.short	0x007c
        /*0058*/ 	.byte	0x00, 0xf0, 0x11, 0x00


	//----- nvinfo : EIATTR_KPARAM_INFO
	.align		4
.L_30825:
        /*005c*/ 	.byte	0x04, 0x17
        /*005e*/ 	.short	(.L_30827 - .L_30826)
.L_30826:
        /*0060*/ 	.word	0x00000000
        /*0064*/ 	.short	0x0011
        /*0066*/ 	.short	0x0078
        /*0068*/ 	.byte	0x00, 0xf0, 0x11, 0x00


	//----- nvinfo : EIATTR_KPARAM_INFO
	.align		4
.L_30827:
        /*006c*/ 	.byte	0x04, 0x17
        /*006e*/ 	.short	(.L_30829 - .L_30828)
.L_30828:
        /*0070*/ 	.word	0x00000000
        /*0074*/ 	.short	0x0010
        /*0076*/ 	.short	0x0070
        /*0078*/ 	.byte	0x00, 0xf0, 0x21, 0x00


	//----- nvinfo : EIATTR_KPARAM_INFO
	.align		4
.L_30829:
        /*007c*/ 	.byte	0x04, 0x17
        /*007e*/ 	.short	(.L_30831 - .L_30830)
.L_30830:
        /*0080*/ 	.word	0x00000000
        /*0084*/ 	.short	0x000f
        /*0086*/ 	.short	0x0068
        /*0088*/ 	.byte	0x00, 0xf0, 0x21, 0x00


	//----- nvinfo : EIATTR_KPARAM_INFO
	.align		4
.L_30831:
        /*008c*/ 	.byte	0x04, 0x17
        /*008e*/ 	.short	(.L_30833 - .L_30832)
.L_30832:
        /*0090*/ 	.word	0x00000000
        /*0094*/ 	.short	0x000e
        /*0096*/ 	.short	0x0060
        /*0098*/ 	.byte	0x00, 0xf0, 0x11, 0x00


	//----- nvinfo : EIATTR_KPARAM_INFO
	.align		4
.L_30833:
        /*009c*/ 	.byte	0x04, 0x17
        /*009e*/ 	.short	(.L_30835 - .L_30834)
.L_30834:
        /*00a0*/ 	.word	0x00000000
        /*00a4*/ 	.short	0x000d
        /*00a6*/ 	.short	0x005c
        /*00a8*/ 	.byte	0x00, 0xf0, 0x11, 0x00


	//----- nvinfo : EIATTR_KPARAM_INFO
	.align		4
.L_30835:
        /*00ac*/ 	.byte	0x04, 0x17
        /*00ae*/ 	.short	(.L_30837 - .L_30836)
.L_30836:
        /*00b0*/ 	.word	0x00000000
        /*00b4*/ 	.short	0x000c
        /*00b6*/ 	.short	0x0058
        /*00b8*/ 	.byte	0x00, 0xf0, 0x11, 0x00


	//----- nvinfo : EIATTR_KPARAM_INFO
	.align		4
.L_30837:
        /*00bc*/ 	.byte	0x04, 0x17
        /*00be*/ 	.short	(.L_30839 - .L_30838)
.L_30838:
        /*00c0*/ 	.word	0x00000000
        /*00c4*/ 	.short	0x000b
        /*00c6*/ 	.short	0x0050
        /*00c8*/ 	.byte	0x00, 0xf0, 0x21, 0x00


	//----- nvinfo : EIATTR_KPARAM_INFO
	.align		4
.L_30839:
        /*00cc*/ 	.byte	0x04, 0x17
        /*00ce*/ 	.short	(.L_30841 - .L_30840)
.L_30840:
        /*00d0*/ 	.word	0x00000000
        /*00d4*/ 	.short	0x000a
        /*00d6*/ 	.short	0x0048
        /*00d8*/ 	.byte	0x00, 0xf0, 0x11, 0x00


	//----- nvinfo : EIATTR_KPARAM_INFO
	.align		4
.L_30841:
        /*00dc*/ 	.byte	0x04, 0x17
        /*00de*/ 	.short	(.L_30843 - .L_30842)
.L_30842:
        /*00e0*/ 	.word	0x00000000
        /*00e4*/ 	.short	0x0009
        /*00e6*/ 	.short	0x0040
        /*00e8*/ 	.byte	0x00, 0xf0, 0x21, 0x00


	//----- nvinfo : EIATTR_KPARAM_INFO
	.align		4
.L_30843:
        /*00ec*/ 	.byte	0x04, 0x17
        /*00ee*/ 	.short	(.L_30845 - .L_30844)
.L_30844:
        /*00f0*/ 	.word	0x00000000
        /*00f4*/ 	.short	0x0008
        /*00f6*/ 	.short	0x0038
        /*00f8*/ 	.byte	0x00, 0xf0, 0x21, 0x00


	//----- nvinfo : EIATTR_KPARAM_INFO
	.align		4
.L_30845:
        /*00fc*/ 	.byte	0x04, 0x17
        /*00fe*/ 	.short	(.L_30847 - .L_30846)
.L_30846:
        /*0100*/ 	.word	0x00000000
        /*0104*/ 	.short	0x0007
        /*0106*/ 	.short	0x0034
        /*0108*/ 	.byte	0x00, 0xf0, 0x11, 0x00


	//----- nvinfo : EIATTR_KPARAM_INFO
	.align		4
.L_30847:
        /*010c*/ 	.byte	0x04, 0x17
        /*010e*/ 	.short	(.L_30849 - .L_30848)
.L_30848:
        /*0110*/ 	.word	0x00000000
        /*0114*/ 	.short	0x0006
        /*0116*/ 	.short	0x0030
        /*0118*/ 	.byte	0x00, 0xf0, 0x11, 0x00


	//----- nvinfo : EIATTR_KPARAM_INFO
	.align		4
.L_30849:
        /*011c*/ 	.byte	0x04, 0x17
        /*011e*/ 	.short	(.L_30851 - .L_30850)
.L_30850:
        /*0120*/ 	.word	0x00000000
        /*0124*/ 	.short	0x0005
        /*0126*/ 	.short	0x0028
        /*0128*/ 	.byte	0x00, 0xf0, 0x21, 0x00


	//----- nvinfo : EIATTR_KPARAM_INFO
	.align		4
.L_30851:
        /*012c*/ 	.byte	0x04, 0x17
        /*012e*/ 	.short	(.L_30853 - .L_30852)
.L_30852:
        /*0130*/ 	.word	0x00000000
        /*0134*/ 	.short	0x0004
        /*0136*/ 	.short	0x0020
        /*0138*/ 	.byte	0x00, 0xf0, 0x21, 0x00


	//----- nvinfo : EIATTR_KPARAM_INFO
	.align		4
.L_30853:
        /*013c*/ 	.byte	0x04, 0x17
        /*013e*/ 	.short	(.L_30855 - .L_30854)
.L_30854:
        /*0140*/ 	.word	0x00000000
        /*0144*/ 	.short	0x0003
        /*0146*/ 	.short	0x0018
        /*0148*/ 	.byte	0x00, 0xf0, 0x21, 0x00


	//----- nvinfo : EIATTR_KPARAM_INFO
	.align		4
.L_30855:
        /*014c*/ 	.byte	0x04, 0x17
        /*014e*/ 	.short	(.L_30857 - .L_30856)
.L_30856:
        /*0150*/ 	.word	0x00000000
        /*0154*/ 	.short	0x0002
        /*0156*/ 	.short	0x0010
        /*0158*/ 	.byte	0x00, 0xf0, 0x21, 0x00


	//----- nvinfo : EIATTR_KPARAM_INFO
	.align		4
.L_30857:
        /*015c*/ 	.byte	0x04, 0x17
        /*015e*/ 	.short	(.L_30859 - .L_30858)
.L_30858:
        /*0160*/ 	.word	0x00000000
        /*0164*/ 	.short	0x0001
        /*0166*/ 	.short	0x0008
        /*0168*/ 	.byte	0x00, 0xf0, 0x21, 0x00


	//----- nvinfo : EIATTR_KPARAM_INFO
	.align		4
.L_30859:
        /*016c*/ 	.byte	0x04, 0x17
        /*016e*/ 	.short	(.L_30861 - .L_30860)
.L_30860:
        /*0170*/ 	.word	0x00000000
        /*0174*/ 	.short	0x0000
        /*0176*/ 	.short	0x0000
        /*0178*/ 	.byte	0x00, 0xf0, 0x21, 0x00


	//----- nvinfo : EIATTR_MAXREG_COUNT
	.align		4
.L_30861:
        /*017c*/ 	.byte	0x03, 0x1b
        /*017e*/ 	.short	0x00ff


	//----- nvinfo : EIATTR_NUM_BARRIERS
	.align		4
        /*0180*/ 	.byte	0x02, 0x4c
        /*0182*/ 	.byte	0x01
	.zero		1


	//----- nvinfo : EIATTR_MERCURY_ISA_VERSION
	.align		4
        /*0184*/ 	.byte	0x03, 0x5f
        /*0186*/ 	.short	0x0000


	//----- nvinfo : EIATTR_COOP_GROUP_MASK_REGIDS
	.align		4
        /*0188*/ 	.byte	0x04, 0x29
        /*018a*/ 	.short	(.L_30863 - .L_30862)


	//   ....[0]....
.L_30862:
        /*018c*/ 	.word	0xffffffff


	//   ....[1]....
        /*0190*/ 	.word	0xffffffff


	//   ....[2]....
        /*0194*/ 	.word	0xffffffff


	//   ....[3]....
        /*0198*/ 	.word	0xffffffff


	//   ....[4]....
        /*019c*/ 	.word	0xffffffff


	//   ....[5]....
        /*01a0*/ 	.word	0xffffffff


	//   ....[6]....
        /*01a4*/ 	.word	0xffffffff


	//   ....[7]....
        /*01a8*/ 	.word	0xffffffff


	//   ....[8]....
        /*01ac*/ 	.word	0xffffffff


	//   ....[9]....
        /*01b0*/ 	.word	0xffffffff


	//   ....[10]....
        /*01b4*/ 	.word	0xffffffff


	//   ....[11]....
        /*01b8*/ 	.word	0xffffffff


	//   ....[12]....
        /*01bc*/ 	.word	0xffffffff


	//   ....[13]....
        /*01c0*/ 	.word	0xffffffff


	//   ....[14]....
        /*01c4*/ 	.word	0xffffffff


	//   ....[15]....
        /*01c8*/ 	.word	0xffffffff


	//   ....[16]....
        /*01cc*/ 	.word	0xffffffff


	//   ....[17]....
        /*01d0*/ 	.word	0xffffffff


	//   ....[18]....
        /*01d4*/ 	.word	0xffffffff


	//   ....[19]....
        /*01d8*/ 	.word	0xffffffff


	//   ....[20]....
        /*01dc*/ 	.word	0xffffffff


	//   ....[21]....
        /*01e0*/ 	.word	0xffffffff


	//   ....[22]....
        /*01e4*/ 	.word	0xffffffff


	//   ....[23]....
        /*01e8*/ 	.word	0xffffffff


	//   ....[24]....
        /*01ec*/ 	.word	0xffffffff


	//   ....[25]....
        /*01f0*/ 	.word	0xffffffff


	//   ....[26]....
        /*01f4*/ 	.word	0xffffffff


	//   ....[27]....
        /*01f8*/ 	.word	0xffffffff


	//   ....[28]....
        /*01fc*/ 	.word	0xffffffff


	//   ....[29]....
        /*0200*/ 	.word	0xffffffff


	//   ....[30]....
        /*0204*/ 	.word	0xffffffff


	//   ....[31]....
        /*0208*/ 	.word	0xffffffff


	//   ....[32]....
        /*020c*/ 	.word	0xffffffff


	//   ....[33]....
        /*0210*/ 	.word	0xffffffff


	//   ....[34]....
        /*0214*/ 	.word	0xffffffff


	//   ....[35]....
        /*0218*/ 	.word	0xffffffff


	//   ....[36]....
        /*021c*/ 	.word	0xffffffff


	//   ....[37]....
        /*0220*/ 	.word	0xffffffff


	//   ....[38]....
        /*0224*/ 	.word	0xffffffff


	//   ....[39]....
        /*0228*/ 	.word	0xffffffff


	//   ....[40]....
        /*022c*/ 	.word	0xffffffff


	//   ....[41]....
        /*0230*/ 	.word	0xffffffff


	//   ....[42]....
        /*0234*/ 	.word	0xffffffff


	//   ....[43]....
        /*0238*/ 	.word	0xffffffff


	//   ....[44]....
        /*023c*/ 	.word	0xffffffff


	//   ....[45]....
        /*0240*/ 	.word	0xffffffff


	//   ....[46]....
        /*0244*/ 	.word	0xffffffff


	//   ....[47]....
        /*0248*/ 	.word	0xffffffff


	//   ....[48]....
        /*024c*/ 	.word	0xffffffff


	//   ....[49]....
        /*0250*/ 	.word	0xffffffff


	//   ....[50]....
        /*0254*/ 	.word	0xffffffff


	//   ....[51]....
        /*0258*/ 	.word	0xffffffff


	//   ....[52]....
        /*025c*/ 	.word	0xffffffff


	//   ....[53]....
        /*0260*/ 	.word	0xffffffff


	//   ....[54]....
        /*0264*/ 	.word	0xffffffff


	//   ....[55]....
        /*0268*/ 	.word	0xffffffff


	//   ....[56]....
        /*026c*/ 	.word	0xffffffff


	//   ....[57]....
        /*0270*/ 	.word	0xffffffff


	//   ....[58]....
        /*0274*/ 	.word	0xffffffff


	//   ....[59]....
        /*0278*/ 	.word	0xffffffff


	//   ....[60]....
        /*027c*/ 	.word	0xffffffff


	//   ....[61]....
        /*0280*/ 	.word	0xffffffff


	//   ....[62]....
        /*0284*/ 	.word	0xffffffff


	//   ....[63]....
        /*0288*/ 	.word	0xffffffff


	//----- nvinfo : EIATTR_COOP_GROUP_INSTR_OFFSETS
	.align		4
.L_30863:
        /*028c*/ 	.byte	0x04, 0x28
        /*028e*/ 	.short	(.L_30865 - .L_30864)


	//   ....[0]....
.L_30864:
        /*0290*/ 	.word	0x00002190


	//   ....[1]....
        /*0294*/ 	.word	0x000021e0


	//   ....[2]....
        /*0298*/ 	.word	0x00002200


	//   ....[3]....
        /*029c*/ 	.word	0x00002220


	//   ....[4]....
        /*02a0*/ 	.word	0x00002260


	//   ....[5]....
        /*02a4*/ 	.word	0x000022c0


	//   ....[6]....
        /*02a8*/ 	.word	0x000022e0


	//   ....[7]....
        /*02ac*/ 	.word	0x00002300


	//   ....[8]....
        /*02b0*/ 	.word	0x00003140


	//   ....[9]....
        /*02b4*/ 	.word	0x000031a0


	//   ....[10]....
        /*02b8*/ 	.word	0x000031d0


	//   ....[11]....
        /*02bc*/ 	.word	0x000031f0


	//   ....[12]....
        /*02c0*/ 	.word	0x00003210


	//   ....[13]....
        /*02c4*/ 	.word	0x00003260


	//   ....[14]....
        /*02c8*/ 	.word	0x00003280


	//   ....[15]....
        /*02cc*/ 	.word	0x000032a0


	//   ....[16]....
        /*02d0*/ 	.word	0x00005ad0


	//   ....[17]....
        /*02d4*/ 	.word	0x00005b10


	//   ....[18]....
        /*02d8*/ 	.word	0x00005b40


	//   ....[19]....
        /*02dc*/ 	.word	0x00005b70


	//   ....[20]....
        /*02e0*/ 	.word	0x00005ba0


	//   ....[21]....
        /*02e4*/ 	.word	0x00005bd0


	//   ....[22]....
        /*02e8*/ 	.word	0x00005c00


	//   ....[23]....
        /*02ec*/ 	.word	0x00005c30


	//   ....[24]....
        /*02f0*/ 	.word	0x00005c50


	//   ....[25]....
        /*02f4*/ 	.word	0x00005c70


	//   ....[26]....
        /*02f8*/ 	.word	0x00005c90


	//   ....[27]....
        /*02fc*/ 	.word	0x00005cb0


	//   ....[28]....
        /*0300*/ 	.word	0x00005cd0


	//   ....[29]....
        /*0304*/ 	.word	0x00005cf0


	//   ....[30]....
        /*0308*/ 	.word	0x00005d10


	//   ....[31]....
        /*030c*/ 	.word	0x00005d30


	//   ....[32]....
        /*0310*/ 	.word	0x00005d60


	//   ....[33]....
        /*0314*/ 	.word	0x00005d80


	//   ....[34]....
        /*0318*/ 	.word	0x00005da0


	//   ....[35]....
        /*031c*/ 	.word	0x00005dc0


	//   ....[36]....
        /*0320*/ 	.word	0x00005de0


	//   ....[37]....
        /*0324*/ 	.word	0x00005e00


	//   ....[38]....
        /*0328*/ 	.word	0x00005e10


	//   ....[39]....
        /*032c*/ 	.word	0x00005e30


	//   ....[40]....
        /*0330*/ 	.word	0x00005e50


	//   ....[41]....
        /*0334*/ 	.word	0x00005e70


	//   ....[42]....
        /*0338*/ 	.word	0x00005e90


	//   ....[43]....
        /*033c*/ 	.word	0x00005eb0


	//   ....[44]....
        /*0340*/ 	.word	0x00005ed0


	//   ....[45]....
        /*0344*/ 	.word	0x00005ef0


	//   ....[46]....
        /*0348*/ 	.word	0x00005f10


	//   ....[47]....
        /*034c*/ 	.word	0x00005f30


	//   ....[48]....
        /*0350*/ 	.word	0x00005f60


	//   ....[49]....
        /*0354*/ 	.word	0x00005f80


	//   ....[50]....
        /*0358*/ 	.word	0x00005fa0


	//   ....[51]....
        /*035c*/ 	.word	0x00005fc0


	//   ....[52]....
        /*0360*/ 	.word	0x00005fe0


	//   ....[53]....
        /*0364*/ 	.word	0x00006000


	//   ....[54]....
        /*0368*/ 	.word	0x00006010


	//   ....[55]....
        /*036c*/ 	.word	0x00006030


	//   ....[56]....
        /*0370*/ 	.word	0x00006050


	//   ....[57]....
        /*0374*/ 	.word	0x00006070


	//   ....[58]....
        /*0378*/ 	.word	0x00006090


	//   ....[59]....
        /*037c*/ 	.word	0x000060b0


	//   ....[60]....
        /*0380*/ 	.word	0x000060d0


	//   ....[61]....
        /*0384*/ 	.word	0x00006100


	//   ....[62]....
        /*0388*/ 	.word	0x00006120


	//   ....[63]....
        /*038c*/ 	.word	0x00006140


	//----- nvinfo : EIATTR_EXIT_INSTR_OFFSETS
	.align		4
.L_30865:
        /*0390*/ 	.byte	0x04, 0x1c
        /*0392*/ 	.short	(.L_30867 - .L_30866)


	//   ....[0]....
.L_30866:
        /*0394*/ 	.word	0x00000090


	//   ....[1]....
        /*0398*/ 	.word	0x000068d0


	//   ....[2]....
        /*039c*/ 	.word	0x000069e0


	//   ....[3]....
        /*03a0*/ 	.word	0x00006fe0


	//----- nvinfo : EIATTR_CTAIDZ_USED
	.align		4
.L_30867:
        /*03a4*/ 	.byte	0x01, 0x04
	.zero		2


	//----- nvinfo : EIATTR_CRS_STACK_SIZE
	.align		4
        /*03a8*/ 	.byte	0x04, 0x1e
        /*03aa*/ 	.short	(.L_30869 - .L_30868)
.L_30868:
        /*03ac*/ 	.word	0x00000000
.L_30869:


//--------------------- .nv.info._ZN4vllm25paged_attention_v2_kernelIffLi32ELi32ELi128ELNS_18Fp8KVCacheDataTypeE0ELb1ELi512EEEvPfS2_PT_PKS3_PKT0_S9_ifPKiSB_iPKfiiiSD_SD_iiiii --------------------------
	.section	.nv.info._ZN4vllm25paged_attention_v2_kernelIffLi32ELi32ELi128ELNS_18Fp8KVCacheDataTypeE0ELb1ELi512EEEvPfS2_PT_PKS3_PKT0_S9_ifPKiSB_iPKfiiiSD_SD_iiiii,"",@"SHT_CUDA_INFO"
	.sectionflags	@""
	.align	4


	//----- nvinfo : EIATTR_CUDA_API_VERSION
	.align		4
        /*0000*/ 	.byte	0x04, 0x37
        /*0002*/ 	.short	(.L_30871 - .L_30870)
.L_30870:
        /*0004*/ 	.word	0x00000082


	//----- nvinfo : EIATTR_SW2861232_WAR
	.align		4
.L_30871:
        /*0008*/ 	.byte	0x01, 0x35
	.zero		2


	//----- nvinfo : EIATTR_PARAM_CBANK
	.align		4
        /*000c*/ 	.byte	0x04, 0x0a
        /*000e*/ 	.short	(.L_30873 - .L_30872)
	.align		4
.L_30872:
        /*0010*/ 	.word	index@(.nv.constant0._ZN4vllm25paged_attention_v2_kernelIffLi32ELi32ELi128ELNS_18Fp8KVCacheDataTypeE0ELb1ELi512EEEvPfS2_PT_PKS3_PKT0_S9_ifPKiSB_iPKfiiiSD_SD_iiiii)
        /*0014*/ 	.short	0x0160
        /*0016*/ 	.short	0x008c


	//----- nvinfo : EIATTR_CBANK_PARAM_SIZE
	.align		4
.L_30873:
        /*0018*/ 	.byte	0x03, 0x19
        /*001a*/ 	.short	0x008c


	//----- nvinfo : EIATTR_KPARAM_INFO
	.align		4
        /*001c*/ 	.byte	0x04, 0x17
        /*001e*/ 	.short	(.L_30875 - .L_30874)
.L_30874:
        /*0020*/ 	.word	0x00000000
        /*0024*/ 	.short	0x0015
        /*0026*/ 	.short	0x0088
        /*0028*/ 	.byte	0x00, 0xf0, 0x11, 0x00


	//----- nvinfo : EIATTR_KPARAM_INFO
	.align		4
.L_30875:
        /*002c*/ 	.byte	0x04, 0x17
        /*002e*/ 	.short	(.L_30877 - .L_30876)
.L_30876:
        /*0030*/ 	.word	0x00000000
        /*0034*/ 	.short	0x0014
        /*0036*/ 	.short	0x0084
        /*0038*/ 	.byte	0x00, 0xf0, 0x11, 0x00


	//----- nvinfo : EIATTR_KPARAM_INFO
	.align		4
.L_30877:
        /*003c*/ 	.byte	0x04, 0x17
        /*003e*/ 	.short	(.L_30879 - .L_30878)
.L_30878:
        /*0040*/ 	.word	0x00000000
        /*0044*/ 	.short	0x0013
        /*0046*/ 	.short	0x0080
        /*0048*/ 	.byte	0x00, 0xf0, 0x11, 0x00


	//----- nvinfo : EIATTR_KPARAM_INFO
	.align		4
.L_30879:
        /*004c*/ 	.byte	0x04, 0x17
        /*004e*/ 	.short	(.L_30881 - .L_30880)
.L_30880:
        /*0050*/ 	.word	0x00000000
        /*0054*/ 	.short	0x0012
        /*0056*/ 	.short	0x007c
        /*0058*/ 	.byte	0x00, 0xf0, 0x11, 0x00


	//----- nvinfo : EIATTR_KPARAM_INFO
	.align		4
.L_30881:
        /*005c*/ 	.byte	0x04, 0x17
        /*005e*/ 	.short	(.L_30883 - .L_30882)
.L_30882:
        /*0060*/ 	.word	0x00000000
        /*0064*/ 	.short	0x0011
        /*0066*/ 	.short	0x0078
        /*0068*/ 	.byte	0x00, 0xf0, 0x11, 0x00


	//----- nvinfo : EIATTR_KPARAM_INFO
	.align		4
.L_30883:
        /*006c*/ 	.byte	0x04, 0x17
        /*006e*/ 	.short	(.L_30885 - .L_30884)
.L_30884:
        /*0070*/ 	.word	0x00000000
        /*0074*/ 	.short	0x0010
        /*0076*/ 	.short	0x0070
        /*0078*/ 	.byte	0x00, 0xf0, 0x21, 0x00


	//----- nvinfo : EIATTR_KPARAM_INFO
	.align		4
.L_30885:
        /*007c*/ 	.byte	0x04, 0x17
        /*007e*/ 	.short	(.L_30887 - .L_30886)
.L_30886:
        /*0080*/ 	.word	0x00000000
        /*0084*/ 	.short	0x000f
        /*0086*/ 	.short	0x0068
        /*0088*/ 	.byte	0x00, 0xf0, 0x21, 0x00


	//----- nvinfo : EIATTR_KPARAM_INFO
	.align		4
.L_30887:
        /*008c*/ 	.byte	0x04, 0x17
        /*008e*/ 	.short	(.L_30889 - .L_30888)
.L_30888:
        /*0090*/ 	.word	0x00000000
        /*0094*/ 	.short	0x000e
        /*0096*/ 	.short	0x0060
        /*0098*/ 	.byte	0x00, 0xf0, 0x11, 0x00


	//----- nvinfo : EIATTR_KPARAM_INFO
	.align		4
.L_30889:
        /*009c*/ 	.byte	0x04, 0x17
        /*009e*/ 	.short	(.L_30891 - .L_30890)
.L_30890:
        /*00a0*/ 	.word	0x00000000
        /*00a4*/ 	.short	0x000d
        /*00a6*/ 	.short	0x005c
        /*00a8*/ 	.byte	0x00, 0xf0, 0x11, 0x00


	//----- nvinfo : EIATTR_KPARAM_INFO
	.align		4
.L_30891:
        /*00ac*/ 	.byte	0x04, 0x17
        /*00ae*/ 	.short	(.L_30893 - .L_30892)
.L_30892:
        /*00b0*/ 	.word	0x00000000
        /*00b4*/ 	.short	0x000c
        /*00b6*/ 	.short	0x0058
        /*00b8*/ 	.byte	0x00, 0xf0, 0x11, 0x00


	//----- nvinfo : EIATTR_KPARAM_INFO
	.align		4
.L_30893:
        /*00bc*/ 	.byte	0x04, 0x17
        /*00be*/ 	.short	(.L_30895 - .L_30894)
.L_30894:
        /*00c0*/ 	.word	0x00000000
        /*00c4*/ 	.short	0x000b
        /*00c6*/ 	.short	0x0050
        /*00c8*/ 	.byte	0x00, 0xf0, 0x21, 0x00


	//----- nvinfo : EIATTR_KPARAM_INFO
	.align		4
.L_30895:
        /*00cc*/ 	.byte	0x04, 0x17
        /*00ce*/ 	.short	(.L_30897 - .L_30896)
.L_30896:
        /*00d0*/ 	.word	0x00000000
        /*00d4*/ 	.short	0x000a
        /*00d6*/ 	.short	0x0048
        /*00d8*/ 	.byte	0x00, 0xf0, 0x11, 0x00


	//----- nvinfo : EIATTR_KPARAM_INFO
	.align		4
.L_30897:
        /*00dc*/ 	.byte	0x04, 0x17
        /*00de*/ 	.short	(.L_30899 - .L_30898)
.L_30898:
        /*00e0*/ 	.word	0x00000000
        /*00e4*/ 	.short	0x0009
        /*00e6*/ 	.short	0x0040
        /*00e8*/ 	.byte	0x00, 0xf0, 0x21, 0x00


	//----- nvinfo : EIATTR_KPARAM_INFO
	.align		4
.L_30899:
        /*00ec*/ 	.byte	0x04, 0x17
        /*00ee*/ 	.short	(.L_30901 - .L_30900)
.L_30900:
        /*00f0*/ 	.word	0x00000000
        /*00f4*/ 	.short	0x0008
        /*00f6*/ 	.short	0x0038
        /*00f8*/ 	.byte	0x00, 0xf0, 0x21, 0x00


	//----- nvinfo : EIATTR_KPARAM_INFO
	.align		4
.L_30901:
        /*00fc*/ 	.byte	0x04, 0x17
        /*00fe*/ 	.short	(.L_30903 - .L_30902)
.L_30902:
        /*0100*/ 	.word	0x00000000
        /*0104*/ 	.short	0x0007
        /*0106*/ 	.short	0x0034
        /*0108*/ 	.byte	0x00, 0xf0, 0x11, 0x00


	//----- nvinfo : EIATTR_KPARAM_INFO
	.align		4
.L_30903:
        /*010c*/ 	.byte	0x04, 0x17
        /*010e*/ 	.short	(.L_30905 - .L_30904)
.L_30904:
        /*0110*/ 	.word	0x00000000
        /*0114*/ 	.short	0x0006
        /*0116*/ 	.short	0x0030
        /*0118*/ 	.byte	0x00, 0xf0, 0x11, 0x00


	//----- nvinfo : EIATTR_KPARAM_INFO
	.align		4
.L_30905:
        /*011c*/ 	.byte	0x04, 0x17
        /*011e*/ 	.short	(.L_30907 - .L_30906)
.L_30906:
        /*0120*/ 	.word	0x00000000
        /*0124*/ 	.short	0x0005
        /*0126*/ 	.short	0x0028
        /*0128*/ 	.byte	0x00, 0xf0, 0x21, 0x00


	//----- nvinfo : EIATTR_KPARAM_INFO
	.align		4
.L_30907:
        /*012c*/ 	.byte	0x04, 0x17
        /*012e*/ 	.short	(.L_30909 - .L_30908)
.L_30908:
        /*0130*/ 	.word	0x00000000
        /*0134*/ 	.short	0x0004
        /*0136*/ 	.short	0x0020
        /*0138*/ 	.byte	0x00, 0xf0, 0x21, 0x00


	//----- nvinfo : EIATTR_KPARAM_INFO
	.align		4
.L_30909:
        /*013c*/ 	.byte	0x04, 0x17
        /*013e*/ 	.short	(.L_30911 - .L_30910)
.L_30910:
        /*0140*/ 	.word	0x00000000
        /*0144*/ 	.short	0x0003
        /*0146*/ 	.short	0x0018
        /*0148*/ 	.byte	0x00, 0xf0, 0x21, 0x00


	//----- nvinfo : EIATTR_KPARAM_INFO
	.align		4
.L_30911:
        /*014c*/ 	.byte	0x04, 0x17
        /*014e*/ 	.short	(.L_30913 - .L_30912)
.L_30912:
        /*0150*/ 	.word	0x00000000
        /*0154*/ 	.short	0x0002
        /*0156*/ 	.short	0x0010
        /*0158*/ 	.byte	0x00, 0xf0, 0x21, 0x00


	//----- nvinfo : EIATTR_KPARAM_INFO
	.align		4
.L_30913:
        /*015c*/ 	.byte	0x04, 0x17
        /*015e*/ 	.short	(.L_30915 - .L_30914)
.L_30914:
        /*0160*/ 	.word	0x00000000
        /*0164*/ 	.short	0x0001
        /*0166*/ 	.short	0x0008
        /*0168*/ 	.byte	0x00, 0xf0, 0x21, 0x00


	//----- nvinfo : EIATTR_KPARAM_INFO
	.align		4
.L_30915:
        /*016c*/ 	.byte	0x04, 0x17
        /*016e*/ 	.short	(.L_30917 - .L_30916)
.L_30916:
        /*0170*/ 	.word	0x00000000
        /*0174*/ 	.short	0x0000
        /*0176*/ 	.short	0x0000
        /*0178*/ 	.byte	0x00, 0xf0, 0x21, 0x00


	//----- nvinfo : EIATTR_MAXREG_COUNT
	.align		4
.L_30917:
        /*017c*/ 	.byte	0x03, 0x1b
        /*017e*/ 	.short	0x00ff


	//----- nvinfo : EIATTR_NUM_BARRIERS
	.align		4
        /*0180*/ 	.byte	0x02, 0x4c
        /*0182*/ 	.byte	0x01
	.zero		1


	//----- nvinfo : EIATTR_MERCURY_ISA_VERSION
	.align		4
        /*0184*/ 	.byte	0x03, 0x5f
        /*0186*/ 	.short	0x0000


	//----- nvinfo : EIATTR_COOP_GROUP_MASK_REGIDS
	.align		4
        /*0188*/ 	.byte	0x04, 0x29
        /*018a*/ 	.short	(.L_30919 - .L_30918)


	//   ....[0]....
.L_30918:
        /*018c*/ 	.word	0xffffffff


	//   ....[1]....
        /*0190*/ 	.word	0xffffffff


	//   ....[2]....
        /*0194*/ 	.word	0xffffffff


	//   ....[3]....
        /*0198*/ 	.word	0xffffffff


	//   ....[4]....
        /*019c*/ 	.word	0xffffffff


	//   ....[5]....
        /*01a0*/ 	.word	0xffffffff


	//   ....[6]....
        /*01a4*/ 	.word	0xffffffff


	//   ....[7]....
        /*01a8*/ 	.word	0xffffffff


	//   ....[8]....
        /*01ac*/ 	.word	0xffffffff


	//   ....[9]....
        /*01b0*/ 	.word	0xffffffff


	//   ....[10]....
        /*01b4*/ 	.word	0xffffffff


	//   ....[11]....
        /*01b8*/ 	.word	0xffffffff


	//   ....[12]....
        /*01bc*/ 	.word	0xffffffff


	//   ....[13]....
        /*01c0*/ 	.word	0xffffffff


	//   ....[14]....
        /*01c4*/ 	.word	0xffffffff


	//   ....[15]....
        /*01c8*/ 	.word	0xffffffff


	//   ....[16]....
        /*01cc*/ 	.word	0xffffffff


	//   ....[17]....
        /*01d0*/ 	.word	0xffffffff


	//   ....[18]....
        /*01d4*/ 	.word	0xffffffff


	//   ....[19]....
        /*01d8*/ 	.word	0xffffffff


	//   ....[20]....
        /*01dc*/ 	.word	0xffffffff


	//   ....[21]....
        /*01e0*/ 	.word	0xffffffff


	//   ....[22]....
        /*01e4*/ 	.word	0xffffffff


	//   ....[23]....
        /*01e8*/ 	.word	0xffffffff


	//   ....[24]....
        /*01ec*/ 	.word	0xffffffff


	//   ....[25]....
        /*01f0*/ 	.word	0xffffffff


	//   ....[26]....
        /*01f4*/ 	.word	0xffffffff


	//   ....[27]....
        /*01f8*/ 	.word	0xffffffff


	//   ....[28]....
        /*01fc*/ 	.word	0xffffffff


	//   ....[29]....
        /*0200*/ 	.word	0xffffffff


	//   ....[30]....
        /*0204*/ 	.word	0xffffffff


	//   ....[31]....
        /*0208*/ 	.word	0xffffffff


	//   ....[32]....
        /*020c*/ 	.word	0xffffffff


	//   ....[33]....
        /*0210*/ 	.word	0xffffffff


	//   ....[34]....
        /*0214*/ 	.word	0xffffffff


	//   ....[35]....
        /*0218*/ 	.word	0xffffffff


	//   ....[36]....
        /*021c*/ 	.word	0xffffffff


	//   ....[37]....
        /*0220*/ 	.word	0xffffffff


	//   ....[38]....
        /*0224*/ 	.word	0xffffffff


	//   ....[39]....
        /*0228*/ 	.word	0xffffffff


	//----- nvinfo : EIATTR_COOP_GROUP_INSTR_OFFSETS
	.align		4
.L_30919:
        /*022c*/ 	.byte	0x04, 0x28
        /*022e*/ 	.short	(.L_30921 - .L_30920)


	//   ....[0]....
.L_30920:
        /*0230*/ 	.word	0x00001ca0


	//   ....[1]....
        /*0234*/ 	.word	0x00001d00


	//   ....[2]....
        /*0238*/ 	.word	0x00001d20


	//   ....[3]....
        /*023c*/ 	.word	0x00001d40


	//   ....[4]....
        /*0240*/ 	.word	0x00001d60


	//   ....[5]....
        /*0244*/ 	.word	0x00001dc0


	//   ....[6]....
        /*0248*/ 	.word	0x00001de0


	//   ....[7]....
        /*024c*/ 	.word	0x00001e10


	//   ....[8]....
        /*0250*/ 	.word	0x00002c50


	//   ....[9]....
        /*0254*/ 	.word	0x00002cb0


	//   ....[10]....
        /*0258*/ 	.word	0x00002ce0


	//   ....[11]....
        /*025c*/ 	.word	0x00002d00


	//   ....[12]....
        /*0260*/ 	.word	0x00002d20


	//   ....[13]....
        /*0264*/ 	.word	0x00002d70


	//   ....[14]....
        /*0268*/ 	.word	0x00002d90


	//   ....[15]....
        /*026c*/ 	.word	0x00002db0


	//   ....[16]....
        /*0270*/ 	.word	0x00004a20


	//   ....[17]....
        /*0274*/ 	.word	0x00004a60


	//   ....[18]....
        /*0278*/ 	.word	0x00004a90


	//   ....[19]....
        /*027c*/ 	.word	0x00004ac0


	//   ....[20]....
        /*0280*/ 	.word	0x00004af0


	//   ....[21]....
        /*0284*/ 	.word	0x00004b20


	//   ....[22]....
        /*0288*/ 	.word	0x00004b50


	//   ....[23]....
        /*028c*/ 	.word	0x00004b80


	//   ....[24]....
        /*0290*/ 	.word	0x00004bd0


	//   ....[25]....
        /*0294*/ 	.word	0x00004bf0


	//   ....[26]....
        /*0298*/ 	.word	0x00004c10


	//   ....[27]....
        /*029c*/ 	.word	0x00004c30


	//   ....[28]....
        /*02a0*/ 	.word	0x00004c50


	//   ....[29]....
        /*02a4*/ 	.word	0x00004c60


	//   ....[30]....
        /*02a8*/ 	.word	0x00004c70


	//   ....[31]....
        /*02ac*/ 	.word	0x00004c90


	//   ....[32]....
        /*02b0*/ 	.word	0x00004cc0


	//   ....[33]....
        /*02b4*/ 	.word	0x00004ce0


	//   ....[34]....
        /*02b8*/ 	.word	0x00004d00


	//   ....[35]....
        /*02bc*/ 	.word	0x00004d20


	//   ....[36]....
        /*02c0*/ 	.word	0x00004d40


	//   ....[37]....
        /*02c4*/ 	.word	0x00004d60


	//   ....[38]....
        /*02c8*/ 	.word	0x00004d70


	//   ....[39]....
        /*02cc*/ 	.word	0x00004d90


	//----- nvinfo : EIATTR_EXIT_INSTR_OFFSETS
	.align		4
.L_30921:
        /*02d0*/ 	.byte	0x04, 0x1c
        /*02d2*/ 	.short	(.L_30923 - .L_30922)


	//   ....[0]....
.L_30922:
        /*02d4*/ 	.word	0x00000090


	//   ....[1]....
        /*02d8*/ 	.word	0x000051b0


	//   ....[2]....
        /*02dc*/ 	.word	0x000052c0


	//   ....[3]....
        /*02e0*/ 	.word	0x000055c0


	//----- nvinfo : EIATTR_CTAIDZ_USED
	.align		4
.L_30923:
        /*02e4*/ 	.byte	0x01, 0x04
	.zero		2


	//----- nvinfo : EIATTR_CRS_STACK_SIZE
	.align		4
        /*02e8*/ 	.byte	0x04, 0x1e
        /*02ea*/ 	.short	(.L_30925 - .L_30924)
.L_30924:
        /*02ec*/ 	.word	0x00000000
.L_30925:


//--------------------- .nv.info._ZN4vllm25paged_attention_v2_kernelIffLi256ELi16ELi128ELNS_18Fp8KVCacheDataTypeE0ELb0ELi512EEEvPfS2_PT_PKS3_PKT0_S9_ifPKiSB_iPKfiiiSD_SD_iiiii --------------------------
	.section	.nv.info._ZN4vllm25paged_attention_v2_kernelIffLi256ELi16ELi128ELNS_18Fp8KVCacheDataTypeE0ELb0ELi512EEEvPfS2_PT_PKS3_PKT0_S9_ifPKiSB_iPKfiiiSD_SD_iiiii,"",@"SHT_CUDA_INFO"
	.sectionflags	@""
	.align	4


	//----- nvinfo : EIATTR_CUDA_API_VERSION
	.align		4
        /*0000*/ 	.byte	0x04, 0x37
        /*0002*/ 	.short	(.L_30927 - .L_30926)
.L_30926:
        /*0004*/ 	.word	0x00000082


	//----- nvinfo : EIATTR_SW2861232_WAR
	.align		4
.L_30927:
        /*0008*/ 	.byte	0x01, 0x35
	.zero		2


	//----- nvinfo : EIATTR_PARAM_CBANK
	.align		4
        /*000c*/ 	.byte	0x04, 0x0a
        /*000e*/ 	.short	(.L_30929 - .L_30928)
	.align		4
.L_30928:
        /*0010*/ 	.word	index@(.nv.constant0._ZN4vllm25paged_attention_v2_kernelIffLi256ELi16ELi128ELNS_18Fp8KVCacheDataTypeE0ELb0ELi512EEEvPfS2_PT_PKS3_PKT0_S9_ifPKiSB_iPKfiiiSD_SD_iiiii)
        /*0014*/ 	.short	0x0160
        /*0016*/ 	.short	0x008c


	//----- nvinfo : EIATTR_CBANK_PARAM_SIZE
	.align		4
.L_30929:
        /*0018*/ 	.byte	0x03, 0x19
        /*001a*/ 	.short	0x008c


	//----- nvinfo : EIATTR_KPARAM_INFO
	.align		4
        /*001c*/ 	.byte	0x04, 0x17
        /*001e*/ 	.short	(.L_30931 - .L_30930)
.L_30930:
        /*0020*/ 	.word	0x00000000
        /*0024*/ 	.short	0x0015
        /*0026*/ 	.short	0x0088
        /*0028*/ 	.byte	0x00, 0xf0, 0x11, 0x00


	//----- nvinfo : EIATTR_KPARAM_INFO
	.align		4
.L_30931:
        /*002c*/ 	.byte	0x04, 0x17
        /*002e*/ 	.short	(.L_30933 - .L_30932)
.L_30932:
        /*0030*/ 	.word	0x00000000
        /*0034*/ 	.short	0x0014
        /*0036*/ 	.short	0x0084
        /*0038*/ 	.byte	0x00, 0xf0, 0x11, 0x00


	//----- nvinfo : EIATTR_KPARAM_INFO
	.align		4
.L_30933:
        /*003c*/ 	.byte	0x04, 0x17
        /*003e*/ 	.short	(.L_30935 - .L_30934)
.L_30934:
        /*0040*/ 	.word	0x00000000
        /*0044*/ 	.short	0x0013
        /*0046*/ 	.short	0x0080
        /*0048*/ 	.byte	0x00, 0xf0, 0x11, 0x00


	//----- nvinfo : EIATTR_KPARAM_INFO
	.align		4
.L_30935:
        /*004c*/ 	.byte	0x04, 0x17
        /*004e*/ 	.short	(.L_30937 - .L_30936)
.L_30936:
        /*0050*/ 	.word	0x00000000
        /*0054*/ 	.short	0x0012
        /*0056*/ 	.short	0x007c
        /*0058*/ 	.byte	0x00, 0xf0, 0x11, 0x00


	//----- nvinfo : EIATTR_KPARAM_INFO
	.align		4
.L_30937:
        /*005c*/ 	.byte	0x04, 0x17
        /*005e*/ 	.short	(.L_30939 - .L_30938)
.L_30938:
        /*0060*/ 	.word	0x00000000
        /*0064*/ 	.short	0x0011
        /*0066*/ 	.short	0x0078
        /*0068*/ 	.byte	0x00, 0xf0, 0x11, 0x00


	//----- nvinfo : EIATTR_KPARAM_INFO
	.align		4
.L_30939:
        /*006c*/ 	.byte	0x04, 0x17
        /*006e*/ 	.short	(.L_30941 - .L_30940)
.L_30940:
        /*0070*/ 	.word	0x00000000
        /*0074*/ 	.short	0x0010
        /*0076*/ 	.short	0x0070
        /*0078*/ 	.byte	0x00, 0xf0, 0x21, 0x00


	//----- nvinfo : EIATTR_KPARAM_INFO
	.align		4
.L_30941:
        /*007c*/ 	.byte	0x04, 0x17
        /*007e*/ 	.short	(.L_30943 - .L_30942)
.L_30942:
        /*0080*/ 	.word	0x00000000
        /*0084*/ 	.short	0x000f
        /*0086*/ 	.short	0x0068
        /*0088*/ 	.byte	0x00, 0xf0, 0x21, 0x00


	//----- nvinfo : EIATTR_KPARAM_INFO
	.align		4
.L_30943:
        /*008c*/ 	.byte	0x04, 0x17
        /*008e*/ 	.short	(.L_30945 - .L_30944)
.L_30944:
        /*0090*/ 	.word	0x00000000
        /*0094*/ 	.short	0x000e
        /*0096*/ 	.short	0x0060
        /*0098*/ 	.byte	0x00, 0xf0, 0x11, 0x00


	//----- nvinfo : EIATTR_KPARAM_INFO
	.align		4
.L_30945:
        /*009c*/ 	.byte	0x04, 0x17
        /*009e*/ 	.short	(.L_30947 - .L_30946)
.L_30946:
        /*00a0*/ 	.word	0x00000000
        /*00a4*/ 	.short	0x000d
        /*00a6*/ 	.short	0x005c
        /*00a8*/ 	.byte	0x00, 0xf0, 0x11, 0x00


	//----- nvinfo : EIATTR_KPARAM_INFO
	.align		4
.L_30947:
        /*00ac*/ 	.byte	0x04, 0x17
        /*00ae*/ 	.short	(.L_30949 - .L_30948)
.L_30948:
        /*00b0*/ 	.word	0x00000000
        /*00b4*/ 	.short	0x000c
        /*00b6*/ 	.short	0x0058
        /*00b8*/ 	.byte	0x00, 0xf0, 0x11, 0x00


	//----- nvinfo : EIATTR_KPARAM_INFO
	.align		4
.L_30949:
        /*00bc*/ 	.byte	0x04, 0x17
        /*00be*/ 	.short	(.L_30951 - .L_30950)
.L_30950:
        /*00c0*/ 	.word	0x00000000
        /*00c4*/ 	.short	0x000b
        /*00c6*/ 	.short	0x0050
        /*00c8*/ 	.byte	0x00, 0xf0, 0x21, 0x00


	//----- nvinfo : EIATTR_KPARAM_INFO
	.align		4
.L_30951:
        /*00cc*/ 	.byte	0x04, 0x17
        /*00ce*/ 	.short	(.L_30953 - .L_30952)
.L_30952:
        /*00d0*/ 	.word	0x00000000
        /*00d4*/ 	.short	0x000a
        /*00d6*/ 	.short	0x0048
        /*00d8*/ 	.byte	0x00, 0xf0, 0x11, 0x00


	//----- nvinfo : EIATTR_KPARAM_INFO
	.align		4
.L_30953:
        /*00dc*/ 	.byte	0x04, 0x17
        /*00de*/ 	.short	(.L_30955 - .L_30954)
.L_30954:
        /*00e0*/ 	.word	0x00000000
        /*00e4*/ 	.short	0x0009
        /*00e6*/ 	.short	0x0040
        /*00e8*/ 	.byte	0x00, 0xf0, 0x21, 0x00


	//----- nvinfo : EIATTR_KPARAM_INFO
	.align		4
.L_30955:
        /*00ec*/ 	.byte	0x04, 0x17
        /*00ee*/ 	.short	(.L_30957 - .L_30956)
.L_30956:
        /*00f0*/ 	.word	0x00000000
        /*00f4*/ 	.short	0x0008
        /*00f6*/ 	.short	0x0038
        /*00f8*/ 	.byte	0x00, 0xf0, 0x21, 0x00


	//----- nvinfo : EIATTR_KPARAM_INFO
	.align		4
.L_30957:
        /*00fc*/ 	.byte	0x04, 0x17
        /*00fe*/ 	.short	(.L_30959 - .L_30958)
.L_30958:
        /*0100*/ 	.word	0x00000000
        /*0104*/ 	.short	0x0007
        /*0106*/ 	.short	0x0034
        /*0108*/ 	.byte	0x00, 0xf0, 0x11, 0x00


	//----- nvinfo : EIATTR_KPARAM_INFO
	.align		4
.L_30959:
        /*010c*/ 	.byte	0x04, 0x17
        /*010e*/ 	.short	(.L_30961 - .L_30960)
.L_30960:
        /*0110*/ 	.word	0x00000000
        /*0114*/ 	.short	0x0006
        /*0116*/ 	.short	0x0030
        /*0118*/ 	.byte	0x00, 0xf0, 0x11, 0x00


	//----- nvinfo : EIATTR_KPARAM_INFO
	.align		4
.L_30961:
        /*011c*/ 	.byte	0x04, 0x17
        /*011e*/ 	.short	(.L_30963 - .L_30962)
.L_30962:
        /*0120*/ 	.word	0x00000000
        /*0124*/ 	.short	0x0005
        /*0126*/ 	.short	0x0028
        /*0128*/ 	.byte	0x00, 0xf0, 0x21, 0x00


	//----- nvinfo : EIATTR_KPARAM_INFO
	.align		4
.L_30963:
        /*012c*/ 	.byte	0x04, 0x17
        /*012e*/ 	.short	(.L_30965 - .L_30964)
.L_30964:
        /*0130*/ 	.word	0x00000000
        /*0134*/ 	.short	0x0004
        /*0136*/ 	.short	0x0020
        /*0138*/ 	.byte	0x00, 0xf0, 0x21, 0x00


	//----- nvinfo : EIATTR_KPARAM_INFO
	.align		4
.L_30965:
        /*013c*/ 	.byte	0x04, 0x17
        /*013e*/ 	.short	(.L_30967 - .L_30966)
.L_30966:
        /*0140*/ 	.word	0x00000000
        /*0144*/ 	.short	0x0003
        /*0146*/ 	.short	0x0018
        /*0148*/ 	.byte	0x00, 0xf0, 0x21, 0x00


	//----- nvinfo : EIATTR_KPARAM_INFO
	.align		4
.L_30967:
        /*014c*/ 	.byte	0x04, 0x17
        /*014e*/ 	.short	(.L_30969 - .L_30968)
.L_30968:
        /*0150*/ 	.word	0x00000000
        /*0154*/ 	.short	0x0002
        /*0156*/ 	.short	0x0010
        /*0158*/ 	.byte	0x00, 0xf0, 0x21, 0x00


	//----- nvinfo : EIATTR_KPARAM_INFO
	.align		4
.L_30969:
        /*015c*/ 	.byte	0x04, 0x17
        /*015e*/ 	.short	(.L_30971 - .L_30970)
.L_30970:
        /*0160*/ 	.word	0x00000000
        /*0164*/ 	.short	0x0001
        /*0166*/ 	.short	0x0008
        /*0168*/ 	.byte	0x00, 0xf0, 0x21, 0x00


	//----- nvinfo : EIATTR_KPARAM_INFO
	.align		4
.L_30971:
        /*016c*/ 	.byte	0x04, 0x17
        /*016e*/ 	.short	(.L_30973 - .L_30972)
.L_30972:
        /*0170*/ 	.word	0x00000000
        /*0174*/ 	.short	0x0000
        /*0176*/ 	.short	0x0000
        /*0178*/ 	.byte	0x00, 0xf0, 0x21, 0x00


	//----- nvinfo : EIATTR_MAXREG_COUNT
	.align		4
.L_30973:
        /*017c*/ 	.byte	0x03, 0x1b
        /*017e*/ 	.short	0x00ff


	//----- nvinfo : EIATTR_NUM_BARRIERS
	.align		4
        /*0180*/ 	.byte	0x02, 0x4c
        /*0182*/ 	.byte	0x01
	.zero		1


	//----- nvinfo : EIATTR_ANNOTATIONS
	.align		4
        /*0184*/ 	.byte	0x04, 0x55
        /*0186*/ 	.short	(.L_30975 - .L_30974)


	//   ....[0]....
.L_30974:
        /*0188*/ 	.word	0x00000001
        /*018c*/ 	.byte	0x80, 0x06, 0x00, 0x00, 0x01, 0x00, 0x00, 0x00, 0x40, 0x0b, 0x00, 0x00, 0x01, 0x00, 0x00, 0x00
        /*019c*/ 	.byte	0x90, 0x9a, 0x00, 0x00


	//----- nvinfo : EIATTR_MERCURY_ISA_VERSION
	.align		4
.L_30975:
        /*01a0*/ 	.byte	0x03, 0x5f
        /*01a2*/ 	.short	0x0000


	//----- nvinfo : EIATTR_COOP_GROUP_MASK_REGIDS
	.align		4
        /*01a4*/ 	.byte	0x04, 0x29
        /*01a6*/ 	.short	(.L_30977 - .L_30976)


	//   ....[0]....
.L_30976:
        /*01a8*/ 	.word	0xffffffff


	//   ....[1]....
        /*01ac*/ 	.word	0xffffffff


	//   ....[2]....
        /*01b0*/ 	.word	0xffffffff


	//   ....[3]....
        /*01b4*/ 	.word	0xffffffff


	//   ....[4]....
        /*01b8*/ 	.word	0xffffffff


	//   ....[5]....
        /*01bc*/ 	.word	0xffffffff


	//   ....[6]....
        /*01c0*/ 	.word	0xffffffff


	//   ....[7]....
        /*01c4*/ 	.word	0xffffffff


	//   ....[8]....
        /*01c8*/ 	.word	0xffffffff


	//   ....[9]....
        /*01cc*/ 	.word	0xffffffff


	//   ....[10]....
        /*01d0*/ 	.word	0xffffffff


	//   ....[11]....
        /*01d4*/ 	.word	0xffffffff


	//   ....[12]....
        /*01d8*/ 	.word	0xffffffff


	//   ....[13]....
        /*01dc*/ 	.word	0xffffffff


	//   ....[14]....
        /*01e0*/ 	.word	0xffffffff


	//   ....[15]....
        /*01e4*/ 	.word	0xffffffff


	//   ....[16]....
        /*01e8*/ 	.word	0xffffffff


	//   ....[17]....
        /*01ec*/ 	.word	0xffffffff


	//   ....[18]....
        /*01f0*/ 	.word	0xffffffff


	//   ....[19]....
        /*01f4*/ 	.word	0xffffffff


	//   ....[20]....
        /*01f8*/ 	.word	0xffffffff


	//   ....[21]....
        /*01fc*/ 	.word	0xffffffff


	//   ....[22]....
        /*0200*/ 	.word	0xffffffff


	//   ....[23]....
        /*0204*/ 	.word	0xffffffff


	//   ....[24]....
        /*0208*/ 	.word	0xffffffff


	//   ....[25]....
        /*020c*/ 	.word	0xffffffff


	//   ....[26]....
        /*0210*/ 	.word	0xffffffff


	//   ....[27]....
        /*0214*/ 	.word	0xffffffff


	//   ....[28]....
        /*0218*/ 	.word	0xffffffff


	//   ....[29]....
        /*021c*/ 	.word	0xffffffff


	//   ....[30]....
        /*0220*/ 	.word	0xffffffff


	//   ....[31]....
        /*0224*/ 	.word	0xffffffff


	//   ....[32]....
        /*0228*/ 	.word	0xffffffff


	//   ....[33]....
        /*022c*/ 	.word	0xffffffff


	//   ....[34]....
        /*0230*/ 	.word	0xffffffff


	//   ....[35]....
        /*0234*/ 	.word	0xffffffff


	//   ....[36]....
        /*0238*/ 	.word	0xffffffff


	//   ....[37]....
        /*023c*/ 	.word	0xffffffff


	//   ....[38]....
        /*0240*/ 	.word	0xffffffff


	//   ....[39]....
        /*0244*/ 	.word	0xffffffff


	//   ....[40]....
        /*0248*/ 	.word	0xffffffff


	//   ....[41]....
        /*024c*/ 	.word	0xffffffff


	//   ....[42]....
        /*0250*/ 	.word	0xffffffff


	//   ....[43]....
        /*0254*/ 	.word	0xffffffff


	//   ....[44]....
        /*0258*/ 	.word	0xffffffff


	//   ....[45]....
        /*025c*/ 	.word	0xffffffff


	//   ....[46]....
        /*0260*/ 	.word	0xffffffff


	//   ....[47]....
        /*0264*/ 	.word	0xffffffff


	//   ....[48]....
        /*0268*/ 	.word	0xffffffff


	//   ....[49]....
        /*026c*/ 	.word	0xffffffff


	//   ....[50]....
        /*0270*/ 	.word	0xffffffff


	//   ....[51]....
        /*0274*/ 	.word	0xffffffff


	//   ....[52]....
        /*0278*/ 	.word	0xffffffff


	//   ....[53]....
        /*027c*/ 	.word	0xffffffff


	//   ....[54]....
        /*0280*/ 	.word	0xffffffff


	//   ....[55]....
        /*0284*/ 	.word	0xffffffff


	//   ....[56]....
        /*0288*/ 	.word	0xffffffff


	//   ....[57]....
        /*028c*/ 	.word	0xffffffff


	//   ....[58]....
        /*0290*/ 	.word	0xffffffff


	//   ....[59]....
        /*0294*/ 	.word	0xffffffff


	//   ....[60]....
        /*0298*/ 	.word	0xffffffff


	//   ....[61]....
        /*029c*/ 	.word	0xffffffff


	//   ....[62]....
        /*02a0*/ 	.word	0xffffffff


	//   ....[63]....
        /*02a4*/ 	.word	0xffffffff


	//   ....[64]....
        /*02a8*/ 	.word	0xffffffff


	//   ....[65]....
        /*02ac*/ 	.word	0xffffffff


	//   ....[66]....
        /*02b0*/ 	.word	0xffffffff


	//   ....[67]....
        /*02b4*/ 	.word	0xffffffff


	//   ....[68]....
        /*02b8*/ 	.word	0xffffffff


	//   ....[69]....
        /*02bc*/ 	.word	0xffffffff


	//   ....[70]....
        /*02c0*/ 	.word	0xffffffff


	//   ....[71]....
        /*02c4*/ 	.word	0xffffffff


	//   ....[72]....
        /*02c8*/ 	.word	0xffffffff


	//   ....[73]....
        /*02cc*/ 	.word	0xffffffff


	//   ....[74]....
        /*02d0*/ 	.word	0xffffffff


	//   ....[75]....
        /*02d4*/ 	.word	0xffffffff


	//   ....[76]....
        /*02d8*/ 	.word	0xffffffff


	//   ....[77]....
        /*02dc*/ 	.word	0xffffffff


	//   ....[78]....
        /*02e0*/ 	.word	0xffffffff


	//   ....[79]....
        /*02e4*/ 	.word	0xffffffff


	//   ....[80]....
        /*02e8*/ 	.word	0xffffffff


	//   ....[81]....
        /*02ec*/ 	.word	0xffffffff


	//   ....[82]....
        /*02f0*/ 	.word	0xffffffff


	//   ....[83]....
        /*02f4*/ 	.word	0xffffffff


	//   ....[84]....
        /*02f8*/ 	.word	0xffffffff


	//   ....[85]....
        /*02fc*/ 	.word	0xffffffff


	//   ....[86]....
        /*0300*/ 	.word	0xffffffff


	//----- nvinfo : EIATTR_COOP_GROUP_INSTR_OFFSETS
	.align		4
.L_30977:
        /*0304*/ 	.byte	0x04, 0x28
        /*0306*/ 	.short	(.L_30979 - .L_30978)


	//   ....[0]....
.L_30978:
        /*0308*/ 	.word	0x00005880


	//   ....[1]....
        /*030c*/ 	.word	0x00007aa0


	//   ....[2]....
        /*0310*/ 	.word	0x00007c20


	//   ....[3]....
        /*0314*/ 	.word	0x00007c50


	//   ....[4]....
        /*0318*/ 	.word	0x00007c70


	//   ....[5]....
        /*031c*/ 	.word	0x00007c90


	//   ....[6]....
        /*0320*/ 	.word	0x00007de0


	//   ....[7]....
        /*0324*/ 	.word	0x00007e00


	//   ....[8]....
        /*0328*/ 	.word	0x00007e20


	//   ....[9]....
        /*032c*/ 	.word	0x00008c70


	//   ....[10]....
        /*0330*/ 	.word	0x00008cc0


	//   ....[11]....
        /*0334*/ 	.word	0x00008d10


	//   ....[12]....
        /*0338*/ 	.word	0x00008d30


	//   ....[13]....
        /*033c*/ 	.word	0x00008d50


	//   ....[14]....
        /*0340*/ 	.word	0x00008da0


	//   ....[15]....
        /*0344*/ 	.word	0x00008dc0


	//   ....[16]....
        /*0348*/ 	.word	0x00008de0


	//   ....[17]....
        /*034c*/ 	.word	0x0000c830


	//   ....[18]....
        /*0350*/ 	.word	0x0000c860


	//   ....[19]....
        /*0354*/ 	.word	0x0000c870


	//   ....[20]....
        /*0358*/ 	.word	0x0000c880


	//   ....[21]....
        /*035c*/ 	.word	0x0000c890


	//   ....[22]....
        /*0360*/ 	.word	0x0000c8b0


	//   ....[23]....
        /*0364*/ 	.word	0x0000c8d0


	//   ....[24]....
        /*0368*/ 	.word	0x0000c900


	//   ....[25]....
        /*036c*/ 	.word	0x0000c930


	//   ....[26]....
        /*0370*/ 	.word	0x0000c960


	//   ....[27]....
        /*0374*/ 	.word	0x0000c990


	//   ....[28]....
        /*0378*/ 	.word	0x0000c9b0


	//   ....[29]....
        /*037c*/ 	.word	0x0000c9e0


	//   ....[30]....
        /*0380*/ 	.word	0x0000ca00


	//   ....[31]....
        /*0384*/ 	.word	0x0000ca20


	//   ....[32]....
        /*0388*/ 	.word	0x0000ca40


	//   ....[33]....
        /*038c*/ 	.word	0x0000ca60


	//   ....[34]....
        /*0390*/ 	.word	0x0000ca80


	//   ....[35]....
        /*0394*/ 	.word	0x0000caa0


	//   ....[36]....
        /*0398*/ 	.word	0x0000cac0


	//   ....[37]....
        /*039c*/ 	.word	0x0000cae0


	//   ....[38]....
        /*03a0*/ 	.word	0x0000cb00


	//   ....[39]....
        /*03a4*/ 	.word	0x0000cb20


	//   ....[40]....
        /*03a8*/ 	.word	0x0000cb40


	//   ....[41]....
        /*03ac*/ 	.word	0x0000cb60


	//   ....[42]....
        /*03b0*/ 	.word	0x0000cb80


	//   ....[43]....
        /*03b4*/ 	.word	0x0000cba0


	//   ....[44]....
        /*03b8*/ 	.word	0x0000cbc0


	//   ....[45]....
        /*03bc*/ 	.word	0x0000cbe0


	//   ....[46]....
        /*03c0*/ 	.word	0x0000cc00


	//   ....[47]....
        /*03c4*/ 	.word	0x0000cc20


	//   ....[48]....
        /*03c8*/ 	.word	0x0000cc40


	//   ....[49]....
        /*03cc*/ 	.word	0x0000cc60


	//   ....[50]....
        /*03d0*/ 	.word	0x0000cc80


	//   ....[51]....
        /*03d4*/ 	.word	0x0000cca0


	//   ....[52]....
        /*03d8*/ 	.word	0x0000ccc0


	//   ....[53]....
        /*03dc*/ 	.word	0x0000cce0


	//   ....[54]....
        /*03e0*/ 	.word	0x0000cd00


	//   ....[55]....
        /*03e4*/ 	.word	0x0000cd20


	//   ....[56]....
        /*03e8*/ 	.word	0x0000cd40


	//   ....[57]....
        /*03ec*/ 	.word	0x0000cd60


	//   ....[58]....
        /*03f0*/ 	.word	0x0000cd80


	//   ....[59]....
        /*03f4*/ 	.word	0x0000cda0


	//   ....[60]....
        /*03f8*/ 	.word	0x0000cdc0


	//   ....[61]....
        /*03fc*/ 	.word	0x0000cdf0


	//   ....[62]....
        /*0400*/ 	.word	0x0000ce10


	//   ....[63]....
        /*0404*/ 	.word	0x0000ce30


	//   ....[64]....
        /*0408*/ 	.word	0x0000ce50


	//   ....[65]....
        /*040c*/ 	.word	0x0000ce70


	//   ....[66]....
        /*0410*/ 	.word	0x0000cea0


	//   ....[67]....
        /*0414*/ 	.word	0x0000cec0


	//   ....[68]....
        /*0418*/ 	.word	0x0000cee0


	//   ....[69]....
        /*041c*/ 	.word	0x0000cf10


	//   ....[70]....
        /*0420*/ 	.word	0x0000cf40


	//   ....[71]....
        /*0424*/ 	.word	0x0000cf60


	//   ....[72]....
        /*0428*/ 	.word	0x0000cf80


	//   ....[73]....
        /*042c*/ 	.word	0x0000cfa0


	//   ....[74]....
        /*0430*/ 	.word	0x0000cfc0


	//   ....[75]....
        /*0434*/ 	.word	0x0000cfe0


	//   ....[76]....
        /*0438*/ 	.word	0x0000d000


	//   ....[77]....
        /*043c*/ 	.word	0x0000d020


	//   ....[78]....
        /*0440*/ 	.word	0x0000d040


	//   ....[79]....
        /*0444*/ 	.word	0x0000d060


	//   ....[80]....
        /*0448*/ 	.word	0x0000d080


	//   ....[81]....
        /*044c*/ 	.word	0x0000ecd0


	//   ....[82]....
        /*0450*/ 	.word	0x0000ed40


	//   ....[83]....
        /*0454*/ 	.word	0x0000edb0


	//   ....[84]....
        /*0458*/ 	.word	0x0000ee20


	//   ....[85]....
        /*045c*/ 	.word	0x0000ee90


	//   ....[86]....
        /*0460*/ 	.word	0x0000ef00


	//----- nvinfo : EIATTR_EXIT_INSTR_OFFSETS
	.align		4
.L_30979:
        /*0464*/ 	.byte	0x04, 0x1c
        /*0466*/ 	.short	(.L_30981 - .L_30980)


	//   ....[0]....
.L_30980:
        /*0468*/ 	.word	0x000000f0


	//   ....[1]....
        /*046c*/ 	.word	0x0000df30


	//   ....[2]....
        /*0470*/ 	.word	0x0000df40


	//   ....[3]....
        /*0474*/ 	.word	0x0000ec70


	//----- nvinfo : EIATTR_CTAIDZ_USED
	.align		4
.L_30981:
        /*0478*/ 	.byte	0x01, 0x04
	.zero		2


	//----- nvinfo : EIATTR_CRS_STACK_SIZE
	.align		4
        /*047c*/ 	.byte	0x04, 0x1e
        /*047e*/ 	.short	(.L_30983 - .L_30982)
.L_30982:
        /*0480*/ 	.word	0x00000000
.L_30983:


//--------------------- .nv.info._ZN4vllm25paged_attention_v2_kernelIffLi192ELi16ELi128ELNS_18Fp8KVCacheDataTypeE0ELb0ELi512EEEvPfS2_PT_PKS3_PKT0_S9_ifPKiSB_iPKfiiiSD_SD_iiiii --------------------------
	.section	.nv.info._ZN4vllm25paged_attention_v2_kernelIffLi192ELi16ELi128ELNS_18Fp8KVCacheDataTypeE0ELb0ELi512EEEvPfS2_PT_PKS3_PKT0_S9_ifPKiSB_iPKfiiiSD_SD_iiiii,"",@"SHT_CUDA_INFO"
	.sectionflags	@""
	.align	4


	//----- nvinfo : EIATTR_CUDA_API_VERSION
	.align		4
        /*0000*/ 	.byte	0x04, 0x37
        /*0002*/ 	.short	(.L_30985 - .L_30984)
.L_30984:
        /*0004*/ 	.word	0x00000082


	//----- nvinfo : EIATTR_SW2861232_WAR
	.align		4
.L_30985:
        /*0008*/ 	.byte	0x01, 0x35
	.zero		2


	//----- nvinfo : EIATTR_PARAM_CBANK
	.align		4
        /*000c*/ 	.byte	0x04, 0x0a
        /*000e*/ 	.short	(.L_30987 - .L_30986)
	.align		4
.L_30986:
        /*0010*/ 	.word	index@(.nv.constant0._ZN4vllm25paged_attention_v2_kernelIffLi192ELi16ELi128ELNS_18Fp8KVCacheDataTypeE0ELb0ELi512EEEvPfS2_PT_PKS3_PKT0_S9_ifPKiSB_iPKfiiiSD_SD_iiiii)
        /*0014*/ 	.short	0x0160
        /*0016*/ 	.short	0x008c


	//----- nvinfo : EIATTR_CBANK_PARAM_SIZE
	.align		4
.L_30987:
        /*0018*/ 	.byte	0x03, 0x19
        /*001a*/ 	.short	0x008c


	//----- nvinfo : EIATTR_KPARAM_INFO
	.align		4
        /*001c*/ 	.byte	0x04, 0x17
        /*001e*/ 	.short	(.L_30989 - .L_30988)
.L_30988:
        /*0020*/ 	.word	0x00000000
        /*0024*/ 	.short	0x0015
        /*0026*/ 	.short	0x0088
        /*0028*/ 	.byte	0x00, 0xf0, 0x11, 0x00


	//----- nvinfo : EIATTR_KPARAM_INFO
	.align		4
.L_30989:
        /*002c*/ 	.byte	0x04, 0x17
        /*002e*/ 	.short	(.L_30991 - .L_30990)
.L_30990:
        /*0030*/ 	.word	0x00000000
        /*0034*/ 	.short	0x0014
        /*0036*/ 	.short	0x0084
        /*0038*/ 	.byte	0x00, 0xf0, 0x11, 0x00


	//----- nvinfo : EIATTR_KPARAM_INFO
	.align		4
.L_30991:
        /*003c*/ 	.byte	0x04, 0x17
        /*003e*/ 	.short	(.L_30993 - .L_30992)
.L_30992:
        /*0040*/ 	.word	0x00000000
        /*0044*/ 	.short	0x0013
        /*0046*/ 	.short	0x0080
        /*0048*/ 	.byte	0x00, 0xf0, 0x11, 0x00


	//----- nvinfo : EIATTR_KPARAM_INFO
	.align		4
.L_30993:
        /*004c*/ 	.byte	0x04, 0x17
        /*004e*/ 	.short	(.L_30995 - .L_30994)
.L_30994:
        /*0050*/ 	.word	0x00000000
        /*0054*/ 	.short	0x0012
        /*0056*/ 	.short	0x007c
        /*0058*/ 	.byte	0x00, 0xf0, 0x11, 0x00


	//----- nvinfo : EIATTR_KPARAM_INFO
	.align		4
.L_30995:
        /*005c*/ 	.byte	0x04, 0x17
        /*005e*/ 	.short	(.L_30997 - .L_30996)
.L_30996:
        /*0060*/ 	.word	0x00000000
        /*0064*/ 	.short	0x0011
        /*0066*/ 	.short	0x0078
        /*0068*/ 	.byte	0x00, 0xf0, 0x11, 0x00


	//----- nvinfo : EIATTR_KPARAM_INFO
	.align		4
.L_30997:
        /*006c*/ 	.byte	0x04, 0x17
        /*006e*/ 	.short	(.L_30999 - .L_30998)
.L_30998:
        /*0070*/ 	.word	0x00000000
        /*0074*/ 	.short	0x0010
        /*0076*/ 	.short	0x0070
        /*0078*/ 	.byte	0x00, 0xf0, 0x21, 0x00


	//----- nvinfo : EIATTR_KPARAM_INFO
	.align		4
.L_30999:
        /*007c*/ 	.byte	0x04, 0x17
        /*007e*/ 	.short	(.L_31001 - .L_31000)
.L_31000:
        /*0080*/ 	.word	0x00000000
        /*0084*/ 	.short	0x000f
        /*0086*/ 	.short	0x0068
        /*0088*/ 	.byte	0x00, 0xf0, 0x21, 0x00


	//----- nvinfo : EIATTR_KPARAM_INFO
	.align		4
.L_31001:
        /*008c*/ 	.byte	0x04, 0x17
        /*008e*/ 	.short	(.L_31003 - .L_31002)
.L_31002:
        /*0090*/ 	.word	0x00000000
        /*0094*/ 	.short	0x000e
        /*0096*/ 	.short	0x0060
        /*0098*/ 	.byte	0x00, 0xf0, 0x11, 0x00


	//----- nvinfo : EIATTR_KPARAM_INFO
	.align		4
.L_31003:
        /*009c*/ 	.byte	0x04, 0x17
        /*009e*/ 	.short	(.L_31005 - .L_31004)
.L_31004:
        /*00a0*/ 	.word	0x00000000
        /*00a4*/ 	.short	0x000d
        /*00a6*/ 	.short	0x005c
        /*00a8*/ 	.byte	0x00, 0xf0, 0x11, 0x00


	//----- nvinfo : EIATTR_KPARAM_INFO
	.align		4
.L_31005:
        /*00ac*/ 	.byte	0x04, 0x17
        /*00ae*/ 	.short	(.L_31007 - .L_31006)
.L_31006:
        /*00b0*/ 	.word	0x00000000
        /*00b4*/ 	.short	0x000c
        /*00b6*/ 	.short	0x0058
        /*00b8*/ 	.byte	0x00, 0xf0, 0x11, 0x00


	//----- nvinfo : EIATTR_KPARAM_INFO
	.align		4
.L_31007:
        /*00bc*/ 	.byte	0x04, 0x17
        /*00be*/ 	.short	(.L_31009 - .L_31008)
.L_31008:
        /*00c0*/ 	.word	0x00000000
        /*00c4*/ 	.short	0x000b
        /*00c6*/ 	.short	0x0050
        /*00c8*/ 	.byte	0x00, 0xf0, 0x21, 0x00


	//----- nvinfo : EIATTR_KPARAM_INFO
	.align		4
.L_31009:
        /*00cc*/ 	.byte	0x04, 0x17
        /*00ce*/ 	.short	(.L_31011 - .L_31010)
.L_31010:
        /*00d0*/ 	.word	0x00000000
        /*00d4*/ 	.short	0x000a
        /*00d6*/ 	.short	0x0048
        /*00d8*/ 	.byte	0x00, 0xf0, 0x11, 0x00


	//----- nvinfo : EIATTR_KPARAM_INFO
	.align		4
.L_31011:
        /*00dc*/ 	.byte	0x04, 0x17
        /*00de*/ 	.short	(.L_31013 - .L_31012)
.L_31012:
        /*00e0*/ 	.word	0x00000000
        /*00e4*/ 	.short	0x0009
        /*00e6*/ 	.short	0x0040
        /*00e8*/ 	.byte	0x00, 0xf0, 0x21, 0x00


	//----- nvinfo : EIATTR_KPARAM_INFO
	.align		4
.L_31013:
        /*00ec*/ 	.byte	0x04, 0x17
        /*00ee*/ 	.short	(.L_31015 - .L_31014)
.L_31014:
        /*00f0*/ 	.word	0x00000000
        /*00f4*/ 	.short	0x0008
        /*00f6*/ 	.short	0x0038
        /*00f8*/ 	.byte	0x00, 0xf0, 0x21, 0x00


	//----- nvinfo : EIATTR_KPARAM_INFO
	.align		4
.L_31015:
        /*00fc*/ 	.byte	0x04, 0x17
        /*00fe*/ 	.short	(.L_31017 - .L_31016)
.L_31016:
        /*0100*/ 	.word	0x00000000
        /*0104*/ 	.short	0x0007
        /*0106*/ 	.short	0x0034
        /*0108*/ 	.byte	0x00, 0xf0, 0x11, 0x00


	//----- nvinfo : EIATTR_KPARAM_INFO
	.align		4
.L_31017:
        /*010c*/ 	.byte	0x04, 0x17
        /*010e*/ 	.short	(.L_31019 - .L_31018)
.L_31018:
        /*0110*/ 	.word	0x00000000
        /*0114*/ 	.short	0x0006
        /*0116*/ 	.short	0x0030
        /*0118*/ 	.byte	0x00, 0xf0, 0x11, 0x00


	//----- nvinfo : EIATTR_KPARAM_INFO
	.align		4
.L_31019:
        /*011c*/ 	.byte	0x04, 0x17
        /*011e*/ 	.short	(.L_31021 - .L_31020)
.L_31020:
        /*0120*/ 	.word	0x00000000
        /*0124*/ 	.short	0x0005
        /*0126*/ 	.short	0x0028
        /*0128*/ 	.byte	0x00, 0xf0, 0x21, 0x00


	//----- nvinfo : EIATTR_KPARAM_INFO
	.align		4
.L_31021:
        /*012c*/ 	.byte	0x04, 0x17
        /*012e*/ 	.short	(.L_31023 - .L_31022)
.L_31022:
        /*0130*/ 	.word	0x00000000
        /*0134*/ 	.short	0x0004
        /*0136*/ 	.short	0x0020
        /*0138*/ 	.byte	0x00, 0xf0, 0x21, 0x00


	//----- nvinfo : EIATTR_KPARAM_INFO
	.align		4
.L_31023:
        /*013c*/ 	.byte	0x04, 0x17
        /*013e*/ 	.short	(.L_31025 - .L_31024)
.L_31024:
        /*0140*/ 	.word	0x00000000
        /*0144*/ 	.short	0x0003
        /*0146*/ 	.short	0x0018
        /*0148*/ 	.byte	0x00, 0xf0, 0x21, 0x00


	//----- nvinfo : EIATTR_KPARAM_INFO
	.align		4
.L_31025:
        /*014c*/ 	.byte	0x04, 0x17
        /*014e*/ 	.short	(.L_31027 - .L_31026)
.L_31026:
        /*0150*/ 	.word	0x00000000
        /*0154*/ 	.short	0x0002
        /*0156*/ 	.short	0x0010
        /*0158*/ 	.byte	0x00, 0xf0, 0x21, 0x00


	//----- nvinfo : EIATTR_KPARAM_INFO
	.align		4
.L_31027:
        /*015c*/ 	.byte	0x04, 0x17
        /*015e*/ 	.short	(.L_31029 - .L_31028)
.L_31028:
        /*0160*/ 	.word	0x00000000
        /*0164*/ 	.short	0x0001
        /*0166*/ 	.short	0x0008
        /*0168*/ 	.byte	0x00, 0xf0, 0x21, 0x00


	//----- nvinfo : EIATTR_KPARAM_INFO
	.align		4
.L_31029:
        /*016c*/ 	.byte	0x04, 0x17
        /*016e*/ 	.short	(.L_31031 - .L_31030)
.L_31030:
        /*0170*/ 	.word	0x00000000
        /*0174*/ 	.short	0x0000
        /*0176*/ 	.short	0x0000
        /*0178*/ 	.byte	0x00, 0xf0, 0x21, 0x00


	//----- nvinfo : EIATTR_MAXREG_COUNT
	.align		4
.L_31031:
        /*017c*/ 	.byte	0x03, 0x1b
        /*017e*/ 	.short	0x00ff


	//----- nvinfo : EIATTR_NUM_BARRIERS
	.align		4
        /*0180*/ 	.byte	0x02, 0x4c
        /*0182*/ 	.byte	0x01
	.zero		1


	//----- nvinfo : EIATTR_ANNOTATIONS
	.align		4
        /*0184*/ 	.byte	0x04, 0x55
        /*0186*/ 	.short	(.L_31033 - .L_31032)


	//   ....[0]....
.L_31032:
        /*0188*/ 	.word	0x00000001
        /*018c*/ 	.byte	0x40, 0x06, 0x00, 0x00, 0x01, 0x00, 0x00, 0x00, 0x80, 0x0b, 0x00, 0x00, 0x01, 0x00, 0x00, 0x00
        /*019c*/ 	.byte	0x90, 0x7c, 0x00, 0x00


	//----- nvinfo : EIATTR_MERCURY_ISA_VERSION
	.align		4
.L_31033:
        /*01a0*/ 	.byte	0x03, 0x5f
        /*01a2*/ 	.short	0x0000


	//----- nvinfo : EIATTR_COOP_GROUP_MASK_REGIDS
	.align		4
        /*01a4*/ 	.byte	0x04, 0x29
        /*01a6*/ 	.short	(.L_31035 - .L_31034)


	//   ....[0]....
.L_31034:
        /*01a8*/ 	.word	0xffffffff


	//   ....[1]....
        /*01ac*/ 	.word	0xffffffff


	//   ....[2]....
        /*01b0*/ 	.word	0xffffffff


	//   ....[3]....
        /*01b4*/ 	.word	0xffffffff


	//   ....[4]....
        /*01b8*/ 	.word	0xffffffff


	//   ....[5]....
        /*01bc*/ 	.word	0xffffffff


	//   ....[6]....
        /*01c0*/ 	.word	0xffffffff


	//   ....[7]....
        /*01c4*/ 	.word	0xffffffff


	//   ....[8]....
        /*01c8*/ 	.word	0xffffffff


	//   ....[9]....
        /*01cc*/ 	.word	0xffffffff


	//   ....[10]....
        /*01d0*/ 	.word	0xffffffff


	//   ....[11]....
        /*01d4*/ 	.word	0xffffffff


	//   ....[12]....
        /*01d8*/ 	.word	0xffffffff


	//   ....[13]....
        /*01dc*/ 	.word	0xffffffff


	//   ....[14]....
        /*01e0*/ 	.word	0xffffffff


	//   ....[15]....
        /*01e4*/ 	.word	0xffffffff


	//   ....[16]....
        /*01e8*/ 	.word	0xffffffff


	//   ....[17]....
        /*01ec*/ 	.word	0xffffffff


	//   ....[18]....
        /*01f0*/ 	.word	0xffffffff


	//   ....[19]....
        /*01f4*/ 	.word	0xffffffff


	//   ....[20]....
        /*01f8*/ 	.word	0xffffffff


	//   ....[21]....
        /*01fc*/ 	.word	0xffffffff


	//   ....[22]....
        /*0200*/ 	.word	0xffffffff


	//   ....[23]....
        /*0204*/ 	.word	0xffffffff


	//   ....[24]....
        /*0208*/ 	.word	0xffffffff


	//   ....[25]....
        /*020c*/ 	.word	0xffffffff


	//   ....[26]....
        /*0210*/ 	.word	0xffffffff


	//   ....[27]....
        /*0214*/ 	.word	0xffffffff


	//   ....[28]....
        /*0218*/ 	.word	0xffffffff


	//   ....[29]....
        /*021c*/ 	.word	0xffffffff


	//   ....[30]....
        /*0220*/ 	.word	0xffffffff


	//   ....[31]....
        /*0224*/ 	.word	0xffffffff


	//   ....[32]....
        /*0228*/ 	.word	0xffffffff


	//   ....[33]....
        /*022c*/ 	.word	0xffffffff


	//   ....[34]....
        /*0230*/ 	.word	0xffffffff


	//   ....[35]....
        /*0234*/ 	.word	0xffffffff


	//   ....[36]....
        /*0238*/ 	.word	0xffffffff


	//   ....[37]....
        /*023c*/ 	.word	0xffffffff


	//   ....[38]....
        /*0240*/ 	.word	0xffffffff


	//   ....[39]....
        /*0244*/ 	.word	0xffffffff


	//   ....[40]....
        /*0248*/ 	.word	0xffffffff


	//   ....[41]....
        /*024c*/ 	.word	0xffffffff


	//   ....[42]....
        /*0250*/ 	.word	0xffffffff


	//   ....[43]....
        /*0254*/ 	.word	0xffffffff


	//   ....[44]....
        /*0258*/ 	.word	0xffffffff


	//   ....[45]....
        /*025c*/ 	.word	0xffffffff


	//   ....[46]....
        /*0260*/ 	.word	0xffffffff


	//   ....[47]....
        /*0264*/ 	.word	0xffffffff


	//   ....[48]....
        /*0268*/ 	.word	0xffffffff


	//   ....[49]....
        /*026c*/ 	.word	0xffffffff


	//   ....[50]....
        /*0270*/ 	.word	0xffffffff


	//   ....[51]....
        /*0274*/ 	.word	0xffffffff


	//   ....[52]....
        /*0278*/ 	.word	0xffffffff


	//   ....[53]....
        /*027c*/ 	.word	0xffffffff


	//   ....[54]....
        /*0280*/ 	.word	0xffffffff


	//   ....[55]....
        /*0284*/ 	.word	0xffffffff


	//   ....[56]....
        /*0288*/ 	.word	0xffffffff


	//   ....[57]....
        /*028c*/ 	.word	0xffffffff


	//   ....[58]....
        /*0290*/ 	.word	0xffffffff


	//   ....[59]....
        /*0294*/ 	.word	0xffffffff


	//   ....[60]....
        /*0298*/ 	.word	0xffffffff


	//   ....[61]....
        /*029c*/ 	.word	0xffffffff


	//   ....[62]....
        /*02a0*/ 	.word	0xffffffff


	//   ....[63]....
        /*02a4*/ 	.word	0xffffffff


	//   ....[64]....
        /*02a8*/ 	.word	0xffffffff


	//   ....[65]....
        /*02ac*/ 	.word	0xffffffff


	//   ....[66]....
        /*02b0*/ 	.word	0xffffffff


	//   ....[67]....
        /*02b4*/ 	.word	0xffffffff


	//   ....[68]....
        /*02b8*/ 	.word	0xffffffff


	//   ....[69]....
        /*02bc*/ 	.word	0xffffffff


	//   ....[70]....
        /*02c0*/ 	.word	0xffffffff


	//----- nvinfo : EIATTR_COOP_GROUP_INSTR_OFFSETS
	.align		4
.L_31035:
        /*02c4*/ 	.byte	0x04, 0x28
        /*02c6*/ 	.short	(.L_31037 - .L_31036)


	//   ....[0]....
.L_31036:
        /*02c8*/ 	.word	0x00004480


	//   ....[1]....
        /*02cc*/ 	.word	0x00005d60


	//   ....[2]....
        /*02d0*/ 	.word	0x00005ec0


	//   ....[3]....
        /*02d4*/ 	.word	0x00005ef0


	//   ....[4]....
        /*02d8*/ 	.word	0x00005f10


	//   ....[5]....
        /*02dc*/ 	.word	0x00005f30


	//   ....[6]....
        /*02e0*/ 	.word	0x00006070


	//   ....[7]....
        /*02e4*/ 	.word	0x00006090


	//   ....[8]....
        /*02e8*/ 	.word	0x000060c0


	//   ....[9]....
        /*02ec*/ 	.word	0x00006f10


	//   ....[10]....
        /*02f0*/ 	.word	0x00006f60


	//   ....[11]....
        /*02f4*/ 	.word	0x00006fb0


	//   ....[12]....
        /*02f8*/ 	.word	0x00006fd0


	//   ....[13]....
        /*02fc*/ 	.word	0x00006ff0


	//   ....[14]....
        /*0300*/ 	.word	0x00007040


	//   ....[15]....
        /*0304*/ 	.word	0x00007060


	//   ....[16]....
        /*0308*/ 	.word	0x00007080


	//   ....[17]....
        /*030c*/ 	.word	0x0000a010


	//   ....[18]....
        /*0310*/ 	.word	0x0000a020


	//   ....[19]....
        /*0314*/ 	.word	0x0000a030


	//   ....[20]....
        /*0318*/ 	.word	0x0000a040


	//   ....[21]....
        /*031c*/ 	.word	0x0000a050


	//   ....[22]....
        /*0320*/ 	.word	0x0000a0a0


	//   ....[23]....
        /*0324*/ 	.word	0x0000a0d0


	//   ....[24]....
        /*0328*/ 	.word	0x0000a100


	//   ....[25]....
        /*032c*/ 	.word	0x0000a130


	//   ....[26]....
        /*0330*/ 	.word	0x0000a170


	//   ....[27]....
        /*0334*/ 	.word	0x0000a1a0


	//   ....[28]....
        /*0338*/ 	.word	0x0000a1e0


	//   ....[29]....
        /*033c*/ 	.word	0x0000a220


	//   ....[30]....
        /*0340*/ 	.word	0x0000a250


	//   ....[31]....
        /*0344*/ 	.word	0x0000a280


	//   ....[32]....
        /*0348*/ 	.word	0x0000a2b0


	//   ....[33]....
        /*034c*/ 	.word	0x0000a2e0


	//   ....[34]....
        /*0350*/ 	.word	0x0000a310


	//   ....[35]....
        /*0354*/ 	.word	0x0000a330


	//   ....[36]....
        /*0358*/ 	.word	0x0000a350


	//   ....[37]....
        /*035c*/ 	.word	0x0000a370


	//   ....[38]....
        /*0360*/ 	.word	0x0000a390


	//   ....[39]....
        /*0364*/ 	.word	0x0000a3b0


	//   ....[40]....
        /*0368*/ 	.word	0x0000a3d0


	//   ....[41]....
        /*036c*/ 	.word	0x0000a3f0


	//   ....[42]....
        /*0370*/ 	.word	0x0000a420


	//   ....[43]....
        /*0374*/ 	.word	0x0000a440


	//   ....[44]....
        /*0378*/ 	.word	0x0000a460


	//   ....[45]....
        /*037c*/ 	.word	0x0000a480


	//   ....[46]....
        /*0380*/ 	.word	0x0000a4a0


	//   ....[47]....
        /*0384*/ 	.word	0x0000a4c0


	//   ....[48]....
        /*0388*/ 	.word	0x0000a4e0


	//   ....[49]....
        /*038c*/ 	.word	0x0000a510


	//   ....[50]....
        /*0390*/ 	.word	0x0000a530


	//   ....[51]....
        /*0394*/ 	.word	0x0000a550


	//   ....[52]....
        /*0398*/ 	.word	0x0000a570


	//   ....[53]....
        /*039c*/ 	.word	0x0000a590


	//   ....[54]....
        /*03a0*/ 	.word	0x0000a5b0


	//   ....[55]....
        /*03a4*/ 	.word	0x0000a5d0


	//   ....[56]....
        /*03a8*/ 	.word	0x0000a5f0


	//   ....[57]....
        /*03ac*/ 	.word	0x0000a610


	//   ....[58]....
        /*03b0*/ 	.word	0x0000a630


	//   ....[59]....
        /*03b4*/ 	.word	0x0000a650


	//   ....[60]....
        /*03b8*/ 	.word	0x0000a670


	//   ....[61]....
        /*03bc*/ 	.word	0x0000a690


	//   ....[62]....
        /*03c0*/ 	.word	0x0000a6b0


	//   ....[63]....
        /*03c4*/ 	.word	0x0000a6d0


	//   ....[64]....
        /*03c8*/ 	.word	0x0000a6f0


	//   ....[65]....
        /*03cc*/ 	.word	0x0000bbd0


	//   ....[66]....
        /*03d0*/ 	.word	0x0000bc50


	//   ....[67]....
        /*03d4*/ 	.word	0x0000bcd0


	//   ....[68]....
        /*03d8*/ 	.word	0x0000bd50


	//   ....[69]....
        /*03dc*/ 	.word	0x0000bdc0


	//   ....[70]....
        /*03e0*/ 	.word	0x0000be30


	//----- nvinfo : EIATTR_EXIT_INSTR_OFFSETS
	.align		4
.L_31037:
        /*03e4*/ 	.byte	0x04, 0x1c
        /*03e6*/ 	.short	(.L_31039 - .L_31038)


	//   ....[0]....
.L_31038:
        /*03e8*/ 	.word	0x000000f0


	//   ....[1]....
        /*03ec*/ 	.word	0x0000b170


	//   ....[2]....
        /*03f0*/ 	.word	0x0000b200


	//   ....[3]....
        /*03f4*/ 	.word	0x0000bb70


	//----- nvinfo : EIATTR_CTAIDZ_USED
	.align		4
.L_31039:
        /*03f8*/ 	.byte	0x01, 0x04
	.zero		2


	//----- nvinfo : EIATTR_CRS_STACK_SIZE
	.align		4
        /*03fc*/ 	.byte	0x04, 0x1e
        /*03fe*/ 	.short	(.L_31041 - .L_31040)
.L_31040:
        /*0400*/ 	.word	0x00000000
.L_31041:


//--------------------- .nv.info._ZN4vllm25paged_attention_v2_kernelIffLi128ELi16ELi128ELNS_18Fp8KVCacheDataTypeE0ELb0ELi512EEEvPfS2_PT_PKS3_PKT0_S9_ifPKiSB_iPKfiiiSD_SD_iiiii --------------------------
	.section	.nv.info._ZN4vllm25paged_attention_v2_kernelIffLi128ELi16ELi128ELNS_18Fp8KVCacheDataTypeE0ELb0ELi512EEEvPfS2_PT_PKS3_PKT0_S9_ifPKiSB_iPKfiiiSD_SD_iiiii,"",@"SHT_CUDA_INFO"
	.sectionflags	@""
	.align	4


	//----- nvinfo : EIATTR_CUDA_API_VERSION
	.align		4
        /*0000*/ 	.byte	0x04, 0x37
        /*0002*/ 	.short	(.L_31043 - .L_31042)
.L_31042:
        /*0004*/ 	.word	0x00000082


	//----- nvinfo : EIATTR_SW2861232_WAR
	.align		4
.L_31043:
        /*0008*/ 	.byte	0x01, 0x35
	.zero		2


	//----- nvinfo : EIATTR_PARAM_CBANK
	.align		4
        /*000c*/ 	.byte	0x04, 0x0a
        /*000e*/ 	.short	(.L_31045 - .L_31044)
	.align		4
.L_31044:
        /*0010*/ 	.word	index@(.nv.constant0._ZN4vllm25paged_attention_v2_kernelIffLi128ELi16ELi128ELNS_18Fp8KVCacheDataTypeE0ELb0ELi512EEEvPfS2_PT_PKS3_PKT0_S9_ifPKiSB_iPKfiiiSD_SD_iiiii)
        /*0014*/ 	.short	0x0160
        /*0016*/ 	.short	0x008c


	//----- nvinfo : EIATTR_CBANK_PARAM_SIZE
	.align		4
.L_31045:
        /*0018*/ 	.byte	0x03, 0x19
        /*001a*/ 	.short	0x008c


	//----- nvinfo : EIATTR_KPARAM_INFO
	.align		4
        /*001c*/ 	.byte	0x04, 0x17
        /*001e*/ 	.short	(.L_31047 - .L_31046)
.L_31046:
        /*0020*/ 	.word	0x00000000
        /*0024*/ 	.short	0x0015
        /*0026*/ 	.short	0x0088
        /*0028*/ 	.byte	0x00, 0xf0, 0x11, 0x00


	//----- nvinfo : EIATTR_KPARAM_INFO
	.align		4
.L_31047:
        /*002c*/ 	.byte	0x04, 0x17
        /*002e*/ 	.short	(.L_31049 - .L_31048)
.L_31048:
        /*0030*/ 	.word	0x00000000
        /*0034*/ 	.short	0x0014
        /*0036*/ 	.short	0x0084
        /*0038*/ 	.byte	0x00, 0xf0, 0x11, 0x00


	//----- nvinfo : EIATTR_KPARAM_INFO
	.align		4
.L_31049:
        /*003c*/ 	.byte	0x04, 0x17
        /*003e*/ 	.short	(.L_31051 - .L_31050)
.L_31050:
        /*0040*/ 	.word	0x00000000
        /*0044*/ 	.short	0x0013
        /*0046*/ 	.short	0x0080
        /*0048*/ 	.byte	0x00, 0xf0, 0x11, 0x00


	//----- nvinfo : EIATTR_KPARAM_INFO
	.align		4
.L_31051:
        /*004c*/ 	.byte	0x04, 0x17
        /*004e*/ 	.short	(.L_31053 - .L_31052)
.L_31052:
        /*0050*/ 	.word	0x00000000
        /*0054*/ 	.short	0x0012
        /*0056*/ 	.short	0x007c
        /*0058*/ 	.byte	0x00, 0xf0, 0x11, 0x00


	//----- nvinfo : EIATTR_KPARAM_INFO
	.align		4
.L_31053:
        /*005c*/ 	.byte	0x04, 0x17
        /*005e*/ 	.short	(.L_31055 - .L_31054)
.L_31054:
        /*0060*/ 	.word	0x00000000
        /*0064*/ 	.short	0x0011
        /*0066*/ 	.short	0x0078
        /*0068*/ 	.byte	0x00, 0xf0, 0x11, 0x00


	//----- nvinfo : EIATTR_KPARAM_INFO
	.align		4
.L_31055:
        /*006c*/ 	.byte	0x04, 0x17
        /*006e*/ 	.short	(.L_31057 - .L_31056)
.L_31056:
        /*0070*/ 	.word	0x00000000
        /*0074*/ 	.short	0x0010
        /*0076*/ 	.short	0x0070
        /*0078*/ 	.byte	0x00, 0xf0, 0x21, 0x00


	//----- nvinfo : EIATTR_KPARAM_INFO
	.align		4
.L_31057:
        /*007c*/ 	.byte	0x04, 0x17
        /*007e*/ 	.short	(.L_31059 - .L_31058)
.L_31058:
        /*0080*/ 	.word	0x00000000
        /*0084*/ 	.short	0x000f
        /*0086*/ 	.short	0x0068
        /*0088*/ 	.byte	0x00, 0xf0, 0x21, 0x00


	//----- nvinfo : EIATTR_KPARAM_INFO
	.align		4
.L_31059:
        /*008c*/ 	.byte	0x04, 0x17
        /*008e*/ 	.short	(.L_31061 - .L_31060)
.L_31060:
        /*0090*/ 	.word	0x00000000
        /*0094*/ 	.short	0x000e
        /*0096*/ 	.short	0x0060
        /*0098*/ 	.byte	0x00, 0xf0, 0x11, 0x00


	//----- nvinfo : EIATTR_KPARAM_INFO
	.align		4
.L_31061:
        /*009c*/ 	.byte	0x04, 0x17
        /*009e*/ 	.short	(.L_31063 - .L_31062)
.L_31062:
        /*00a0*/ 	.word	0x00000000
        /*00a4*/ 	.short	0x000d
        /*00a6*/ 	.short	0x005c
        /*00a8*/ 	.byte	0x00, 0xf0, 0x11, 0x00


	//----- nvinfo : EIATTR_KPARAM_INFO
	.align		4
.L_31063:
        /*00ac*/ 	.byte	0x04, 0x17
        /*00ae*/ 	.short	(.L_31065 - .L_31064)
.L_31064:
        /*00b0*/ 	.word	0x00000000
        /*00b4*/ 	.short	0x000c
        /*00b6*/ 	.short	0x0058
        /*00b8*/ 	.byte	0x00, 0xf0, 0x11, 0x00


	//----- nvinfo : EIATTR_KPARAM_INFO
	.align		4
.L_31065:
        /*00bc*/ 	.byte	0x04, 0x17
        /*00be*/ 	.short	(.L_31067 - .L_31066)
.L_31066:
        /*00c0*/ 	.word	0x00000000
        /*00c4*/ 	.short	0x000b
        /*00c6*/ 	.short	0x0050
        /*00c8*/ 	.byte	0x00, 0xf0, 0x21, 0x00


	//----- nvinfo : EIATTR_KPARAM_INFO
	.align		4
.L_31067:
        /*00cc*/ 	.byte	0x04, 0x17
        /*00ce*/ 	.short	(.L_31069 - .L_31068)
.L_31068:
        /*00d0*/ 	.word	0x00000000
        /*00d4*/ 	.short	0x000a
        /*00d6*/ 	.short	0x0048
        /*00d8*/ 	.byte	0x00, 0xf0, 0x11, 0x00


	//----- nvinfo : EIATTR_KPARAM_INFO
	.align		4
.L_31069:
        /*00dc*/ 	.byte	0x04, 0x17
        /*00de*/ 	.short	(.L_31071 - .L_31070)
.L_31070:
        /*00e0*/ 	.word	0x00000000
        /*00e4*/ 	.short	0x0009
        /*00e6*/ 	.short	0x0040
        /*00e8*/ 	.byte	0x00, 0xf0, 0x21, 0x00


	//----- nvinfo : EIATTR_KPARAM_INFO
	.align		4
.L_31071:
        /*00ec*/ 	.byte	0x04, 0x17
        /*00ee*/ 	.short	(.L_31073 - .L_31072)
.L_31072:
        /*00f0*/ 	.word	0x00000000
        /*00f4*/ 	.short	0x0008
        /*00f6*/ 	.short	0x0038
        /*00f8*/ 	.byte	0x00, 0xf0, 0x21, 0x00


	//----- nvinfo : EIATTR_KPARAM_INFO
	.align		4
.L_31073:
        /*00fc*/ 	.byte	0x04, 0x17
        /*00fe*/ 	.short	(.L_31075 - .L_31074)
.L_31074:
        /*0100*/ 	.word	0x00000000
        /*0104*/ 	.short	0x0007
        /*0106*/ 	.short	0x0034
        /*0108*/ 	.byte	0x00, 0xf0, 0x11, 0x00


	//----- nvinfo : EIATTR_KPARAM_INFO
	.align		4
.L_31075:
        /*010c*/ 	.byte	0x04, 0x17
        /*010e*/ 	.short	(.L_31077 - .L_31076)
.L_31076:
        /*0110*/ 	.word	0x00000000
        /*0114*/ 	.short	0x0006
        /*0116*/ 	.short	0x0030
        /*0118*/ 	.byte	0x00, 0xf0, 0x11, 0x00


	//----- nvinfo : EIATTR_KPARAM_INFO
	.align		4
.L_31077:
        /*011c*/ 	.byte	0x04, 0x17
        /*011e*/ 	.short	(.L_31079 - .L_31078)
.L_31078:
        /*0120*/ 	.word	0x00000000
        /*0124*/ 	.short	0x0005
        /*0126*/ 	.short	0x0028
        /*0128*/ 	.byte	0x00, 0xf0, 0x21, 0x00


	//----- nvinfo : EIATTR_KPARAM_INFO
	.align		4
.L_31079:
        /*012c*/ 	.byte	0x04, 0x17
        /*012e*/ 	.short	(.L_31081 - .L_31080)
.L_31080:
        /*0130*/ 	.word	0x00000000
        /*0134*/ 	.short	0x0004
        /*0136*/ 	.short	0x0020
        /*0138*/ 	.byte	0x00, 0xf0, 0x21, 0x00


	//----- nvinfo : EIATTR_KPARAM_INFO
	.align		4
.L_31081:
        /*013c*/ 	.byte	0x04, 0x17
        /*013e*/ 	.short	(.L_31083 - .L_31082)
.L_31082:
        /*0140*/ 	.word	0x00000000
        /*0144*/ 	.short	0x0003
        /*0146*/ 	.short	0x0018
        /*0148*/ 	.byte	0x00, 0xf0, 0x21, 0x00


	//----- nvinfo : EIATTR_KPARAM_INFO
	.align		4
.L_31083:
        /*014c*/ 	.byte	0x04, 0x17
        /*014e*/ 	.short	(.L_31085 - .L_31084)
.L_31084:
        /*0150*/ 	.word	0x00000000
        /*0154*/ 	.short	0x0002
        /*0156*/ 	.short	0x0010
        /*0158*/ 	.byte	0x00, 0xf0, 0x21, 0x00


	//----- nvinfo : EIATTR_KPARAM_INFO
	.align		4
.L_31085:
        /*015c*/ 	.byte	0x04, 0x17
        /*015e*/ 	.short	(.L_31087 - .L_31086)
.L_31086:
        /*0160*/ 	.word	0x00000000
        /*0164*/ 	.short	0x0001
        /*0166*/ 	.short	0x0008
        /*0168*/ 	.byte	0x00, 0xf0, 0x21, 0x00


	//----- nvinfo : EIATTR_KPARAM_INFO
	.align		4
.L_31087:
        /*016c*/ 	.byte	0x04, 0x17
        /*016e*/ 	.short	(.L_31089 - .L_31088)
.L_31088:
        /*0170*/ 	.word	0x00000000
        /*0174*/ 	.short	0x0000
        /*0176*/ 	.short	0x0000
        /*0178*/ 	.byte	0x00, 0xf0, 0x21, 0x00


	//----- nvinfo : EIATTR_MAXREG_COUNT
	.align		4
.L_31089:
        /*017c*/ 	.byte	0x03, 0x1b
        /*017e*/ 	.short	0x00ff


	//----- nvinfo : EIATTR_NUM_BARRIERS
	.align		4
        /*0180*/ 	.byte	0x02, 0x4c
        /*0182*/ 	.byte	0x01
	.zero		1


	//----- nvinfo : EIATTR_MERCURY_ISA_VERSION
	.align		4
        /*0184*/ 	.byte	0x03, 0x5f
        /*0186*/ 	.short	0x0000


	//----- nvinfo : EIATTR_COOP_GROUP_MASK_REGIDS
	.align		4
        /*0188*/ 	.byte	0x04, 0x29
        /*018a*/ 	.short	(.L_31091 - .L_31090)


	//   ....[0]....
.L_31090:
        /*018c*/ 	.word	0xffffffff


	//   ....[1]....
        /*0190*/ 	.word	0xffffffff


	//   ....[2]....
        /*0194*/ 	.word	0xffffffff


	//   ....[3]....
        /*0198*/ 	.word	0xffffffff


	//   ....[4]....
        /*019c*/ 	.word	0xffffffff


	//   ....[5]....
        /*01a0*/ 	.word	0xffffffff


	//   ....[6]....
        /*01a4*/ 	.word	0xffffffff


	//   ....[7]....
        /*01a8*/ 	.word	0xffffffff


	//   ....[8]....
        /*01ac*/ 	.word	0xffffffff


	//   ....[9]....
        /*01b0*/ 	.word	0xffffffff


	//   ....[10]....
        /*01b4*/ 	.word	0xffffffff


	//   ....[11]....
        /*01b8*/ 	.word	0xffffffff


	//   ....[12]....
        /*01bc*/ 	.word	0xffffffff


	//   ....[13]....
        /*01c0*/ 	.word	0xffffffff


	//   ....[14]....
        /*01c4*/ 	.word	0xffffffff


	//   ....[15]....
        /*01c8*/ 	.word	0xffffffff


	//   ....[16]....
        /*01cc*/ 	.word	0xffffffff


	//   ....[17]....
        /*01d0*/ 	.word	0xffffffff


	//   ....[18]....
        /*01d4*/ 	.word	0xffffffff


	//   ....[19]....
        /*01d8*/ 	.word	0xffffffff


	//   ....[20]....
        /*01dc*/ 	.word	0xffffffff


	//   ....[21]....
        /*01e0*/ 	.word	0xffffffff


	//   ....[22]....
        /*01e4*/ 	.word	0xffffffff


	//   ....[23]....
        /*01e8*/ 	.word	0xffffffff


	//   ....[24]....
        /*01ec*/ 	.word	0xffffffff


	//   ....[25]....
        /*01f0*/ 	.word	0xffffffff


	//   ....[26]....
        /*01f4*/ 	.word	0xffffffff


	//   ....[27]....
        /*01f8*/ 	.word	0xffffffff


	//   ....[28]....
        /*01fc*/ 	.word	0xffffffff


	//   ....[29]....
        /*0200*/ 	.word	0xffffffff


	//   ....[30]....
        /*0204*/ 	.word	0xffffffff


	//   ....[31]....
        /*0208*/ 	.word	0xffffffff


	//   ....[32]....
        /*020c*/ 	.word	0xffffffff


	//   ....[33]....
        /*0210*/ 	.word	0xffffffff


	//   ....[34]....
        /*0214*/ 	.word	0xffffffff


	//   ....[35]....
        /*0218*/ 	.word	0xffffffff


	//   ....[36]....
        /*021c*/ 	.word	0xffffffff


	//   ....[37]....
        /*0220*/ 	.word	0xffffffff


	//   ....[38]....
        /*0224*/ 	.word	0xffffffff


	//   ....[39]....
        /*0228*/ 	.word	0xffffffff


	//   ....[40]....
        /*022c*/ 	.word	0xffffffff


	//   ....[41]....
        /*0230*/ 	.word	0xffffffff


	//   ....[42]....
        /*0234*/ 	.word	0xffffffff


	//   ....[43]....
        /*0238*/ 	.word	0xffffffff


	//   ....[44]....
        /*023c*/ 	.word	0xffffffff


	//   ....[45]....
        /*0240*/ 	.word	0xffffffff


	//   ....[46]....
        /*0244*/ 	.word	0xffffffff


	//   ....[47]....
        /*0248*/ 	.word	0xffffffff


	//   ....[48]....
        /*024c*/ 	.word	0xffffffff


	//   ....[49]....
        /*0250*/ 	.word	0xffffffff


	//   ....[50]....
        /*0254*/ 	.word	0xffffffff


	//   ....[51]....
        /*0258*/ 	.word	0xffffffff


	//   ....[52]....
        /*025c*/ 	.word	0xffffffff


	//   ....[53]....
        /*0260*/ 	.word	0xffffffff


	//   ....[54]....
        /*0264*/ 	.word	0xffffffff


	//----- nvinfo : EIATTR_COOP_GROUP_INSTR_OFFSETS
	.align		4
.L_31091:
        /*0268*/ 	.byte	0x04, 0x28
        /*026a*/ 	.short	(.L_31093 - .L_31092)


	//   ....[0]....
.L_31092:
        /*026c*/ 	.word	0x00003080


	//   ....[1]....
        /*0270*/ 	.word	0x000041b0


	//   ....[2]....
        /*0274*/ 	.word	0x00004310


	//   ....[3]....
        /*0278*/ 	.word	0x00004340


	//   ....[4]....
        /*027c*/ 	.word	0x00004360


	//   ....[5]....
        /*0280*/ 	.word	0x00004380


	//   ....[6]....
        /*0284*/ 	.word	0x00004430


	//   ....[7]....
        /*0288*/ 	.word	0x00004450


	//   ....[8]....
        /*028c*/ 	.word	0x00004480


	//   ....[9]....
        /*0290*/ 	.word	0x000052c0


	//   ....[10]....
        /*0294*/ 	.word	0x00005320


	//   ....[11]....
        /*0298*/ 	.word	0x00005350


	//   ....[12]....
        /*029c*/ 	.word	0x00005370


	//   ....[13]....
        /*02a0*/ 	.word	0x00005390


	//   ....[14]....
        /*02a4*/ 	.word	0x000053e0


	//   ....[15]....
        /*02a8*/ 	.word	0x00005400


	//   ....[16]....
        /*02ac*/ 	.word	0x00005420


	//   ....[17]....
        /*02b0*/ 	.word	0x000077a0


	//   ....[18]....
        /*02b4*/ 	.word	0x000077e0


	//   ....[19]....
        /*02b8*/ 	.word	0x00007810


	//   ....[20]....
        /*02bc*/ 	.word	0x00007840


	//   ....[21]....
        /*02c0*/ 	.word	0x00007850


	//   ....[22]....
        /*02c4*/ 	.word	0x00007860


	//   ....[23]....
        /*02c8*/ 	.word	0x00007870


	//   ....[24]....
        /*02cc*/ 	.word	0x00007890


	//   ....[25]....
        /*02d0*/ 	.word	0x000078c0


	//   ....[26]....
        /*02d4*/ 	.word	0x000078f0


	//   ....[27]....
        /*02d8*/ 	.word	0x00007920


	//   ....[28]....
        /*02dc*/ 	.word	0x00007950


	//   ....[29]....
        /*02e0*/ 	.word	0x00007980


	//   ....[30]....
        /*02e4*/ 	.word	0x000079b0


	//   ....[31]....
        /*02e8*/ 	.word	0x000079d0


	//   ....[32]....
        /*02ec*/ 	.word	0x000079f0


	//   ....[33]....
        /*02f0*/ 	.word	0x00007a10


	//   ....[34]....
        /*02f4*/ 	.word	0x00007a40


	//   ....[35]....
        /*02f8*/ 	.word	0x00007a60


	//   ....[36]....
        /*02fc*/ 	.word	0x00007a80


	//   ....[37]....
        /*0300*/ 	.word	0x00007aa0


	//   ....[38]....
        /*0304*/ 	.word	0x00007ac0


	//   ....[39]....
        /*0308*/ 	.word	0x00007ae0


	//   ....[40]....
        /*030c*/ 	.word	0x00007b00


	//   ....[41]....
        /*0310*/ 	.word	0x00007b30


	//   ....[42]....
        /*0314*/ 	.word	0x00007b50


	//   ....[43]....
        /*0318*/ 	.word	0x00007b70


	//   ....[44]....
        /*031c*/ 	.word	0x00007b90


	//   ....[45]....
        /*0320*/ 	.word	0x00007bb0


	//   ....[46]....
        /*0324*/ 	.word	0x00007bd0


	//   ....[47]....
        /*0328*/ 	.word	0x00007bf0


	//   ....[48]....
        /*032c*/ 	.word	0x00007c10


	//   ....[49]....
        /*0330*/ 	.word	0x00008b10


	//   ....[50]....
        /*0334*/ 	.word	0x00008b90


	//   ....[51]....
        /*0338*/ 	.word	0x00008c10


	//   ....[52]....
        /*033c*/ 	.word	0x00008c90


	//   ....[53]....
        /*0340*/ 	.word	0x00008d00


	//   ....[54]....
        /*0344*/ 	.word	0x00008d70


	//----- nvinfo : EIATTR_EXIT_INSTR_OFFSETS
	.align		4
.L_31093:
        /*0348*/ 	.byte	0x04, 0x1c
        /*034a*/ 	.short	(.L_31095 - .L_31094)


	//   ....[0]....
.L_31094:
        /*034c*/ 	.word	0x00000090


	//   ....[1]....
        /*0350*/ 	.word	0x000083a0


	//   ....[2]....
        /*0354*/ 	.word	0x000084b0


	//   ....[3]....
        /*0358*/ 	.word	0x00008ab0


	//----- nvinfo : EIATTR_CTAIDZ_USED
	.align		4
.L_31095:
        /*035c*/ 	.byte	0x01, 0x04
	.zero		2


	//----- nvinfo : EIATTR_CRS_STACK_SIZE
	.align		4
        /*0360*/ 	.byte	0x04, 0x1e
        /*0362*/ 	.short	(.L_31097 - .L_31096)
.L_31096:
        /*0364*/ 	.word	0x00000000
.L_31097:


//--------------------- .nv.info._ZN4vllm25paged_attention_v2_kernelIffLi120ELi16ELi128ELNS_18Fp8KVCacheDataTypeE0ELb0ELi512EEEvPfS2_PT_PKS3_PKT0_S9_ifPKiSB_iPKfiiiSD_SD_iiiii --------------------------
	.section	.nv.info._ZN4vllm25paged_attention_v2_kernelIffLi120ELi16ELi128ELNS_18Fp8KVCacheDataTypeE0ELb0ELi512EEEvPfS2_PT_PKS3_PKT0_S9_ifPKiSB_iPKfiiiSD_SD_iiiii,"",@"SHT_CUDA_INFO"
	.sectionflags	@""
	.align	4


	//----- nvinfo : EIATTR_CUDA_API_VERSION
	.align		4
        /*0000*/ 	.byte	0x04, 0x37
        /*0002*/ 	.short	(.L_31099 - .L_31098)
.L_31098:
        /*0004*/ 	.word	0x00000082


	//----- nvinfo : EIATTR_SW2861232_WAR
	.align		4
.L_31099:
        /*0008*/ 	.byte	0x01, 0x35
	.zero		2


	//----- nvinfo : EIATTR_PARAM_CBANK
	.align		4
        /*000c*/ 	.byte	0x04, 0x0a
        /*000e*/ 	.short	(.L_31101 - .L_31100)
	.align		4
.L_31100:
        /*0010*/ 	.word	index@(.nv.constant0._ZN4vllm25paged_attention_v2_kernelIffLi120ELi16ELi128ELNS_18Fp8KVCacheDataTypeE0ELb0ELi512EEEvPfS2_PT_PKS3_PKT0_S9_ifPKiSB_iPKfiiiSD_SD_iiiii)
        /*0014*/ 	.short	0x0160
        /*0016*/ 	.short	0x008c


	//----- nvinfo : EIATTR_CBANK_PARAM_SIZE
	.align		4
.L_31101:
        /*0018*/ 	.byte	0x03, 0x19
        /*001a*/ 	.short	0x008c


	//----- nvinfo : EIATTR_KPARAM_INFO
	.align		4
        /*001c*/ 	.byte	0x04, 0x17
        /*001e*/ 	.short	(.L_31103 - .L_31102)
.L_31102:
        /*0020*/ 	.word	0x00000000
        /*0024*/ 	.short	0x0015
        /*0026*/ 	.short	0x0088
        /*0028*/ 	.byte	0x00, 0xf0, 0x11, 0x00


	//----- nvinfo : EIATTR_KPARAM_INFO
	.align		4
.L_31103:
        /*002c*/ 	.byte	0x04, 0x17
        /*002e*/ 	.short	(.L_31105 - .L_31104)
.L_31104:
        /*0030*/ 	.word	0x00000000
        /*0034*/ 	.short	0x0014
        /*0036*/ 	.short	0x0084
        /*0038*/ 	.byte	0x00, 0xf0, 0x11, 0x00


	//----- nvinfo : EIATTR_KPARAM_INFO
	.align		4
.L_31105:
        /*003c*/ 	.byte	0x04, 0x17
        /*003e*/ 	.short	(.L_31107 - .L_31106)
.L_31106:
        /*0040*/ 	.word	0x00000000
        /*0044*/ 	.short	0x0013
        /*0046*/ 	.short	0x0080
        /*0048*/ 	.byte	0x00, 0xf0, 0x11, 0x00


	//----- nvinfo : EIATTR_KPARAM_INFO
	.align		4
.L_31107:
        /*004c*/ 	.byte	0x04, 0x17
        /*004e*/ 	.short	(.L_31109 - .L_31108)
.L_31108:
        /*0050*/ 	.word	0x00000000
        /*0054*/ 	.short	0x0012
        /*0056*/ 	.short	0x007c
        /*0058*/ 	.byte	0x00, 0xf0, 0x11, 0x00


	//----- nvinfo : EIATTR_KPARAM_INFO
	.align		4
.L_31109:
        /*005c*/ 	.byte	0x04, 0x17
        /*005e*/ 	.short	(.L_31111 - .L_31110)
.L_31110:
        /*0060*/ 	.word	0x00000000
        /*0064*/ 	.short	0x0011
        /*0066*/ 	.short	0x0078
        /*0068*/ 	.byte	0x00, 0xf0, 0x11, 0x00


	//----- nvinfo : EIATTR_KPARAM_INFO
	.align		4
.L_31111:
        /*006c*/ 	.byte	0x04, 0x17
        /*006e*/ 	.short	(.L_31113 - .L_31112)
.L_31112:
        /*0070*/ 	.word	0x00000000
        /*0074*/ 	.short	0x0010
        /*0076*/ 	.short	0x0070
        /*0078*/ 	.byte	0x00, 0xf0, 0x21, 0x00


	//----- nvinfo : EIATTR_KPARAM_INFO
	.align		4
.L_31113:
        /*007c*/ 	.byte	0x04, 0x17
        /*007e*/ 	.short	(.L_31115 - .L_31114)
.L_31114:
        /*0080*/ 	.word	0x00000000
        /*0084*/ 	.short	0x000f
        /*0086*/ 	.short	0x0068
        /*0088*/ 	.byte	0x00, 0xf0, 0x21, 0x00


	//----- nvinfo : EIATTR_KPARAM_INFO
	.align		4
.L_31115:
        /*008c*/ 	.byte	0x04, 0x17
        /*008e*/ 	.short	(.L_31117 - .L_31116)
.L_31116:
        /*0090*/ 	.word	0x00000000
        /*0094*/ 	.short	0x000e
        /*0096*/ 	.short	0x0060
        /*0098*/ 	.byte	0x00, 0xf0, 0x11, 0x00


	//----- nvinfo : EIATTR_KPARAM_INFO
	.align		4
.L_31117:
        /*009c*/ 	.byte	0x04, 0x17
        /*009e*/ 	.short	(.L_31119 - .L_31118)
.L_31118:
        /*00a0*/ 	.word	0x00000000
        /*00a4*/ 	.short	0x000d
        /*00a6*/ 	.short	0x005c
        /*00a8*/ 	.byte	0x00, 0xf0, 0x11, 0x00


	//----- nvinfo : EIATTR_KPARAM_INFO
	.align		4
.L_31119:
        /*00ac*/ 	.byte	0x04, 0x17
        /*00ae*/ 	.short	(.L_31121 - .L_31120)
.L_31120:
        /*00b0*/ 	.word	0x00000000
        /*00b4*/ 	.short	0x000c
        /*00b6*/ 	.short	0x0058
        /*00b8*/ 	.byte	0x00, 0xf0, 0x11, 0x00


	//----- nvinfo : EIATTR_KPARAM_INFO
	.align		4
.L_31121:
        /*00bc*/ 	.byte	0x04, 0x17
        /*00be*/ 	.short	(.L_31123 - .L_31122)
.L_31122:
        /*00c0*/ 	.word	0x00000000
        /*00c4*/ 	.short	0x000b
        /*00c6*/ 	.short	0x0050
        /*00c8*/ 	.byte	0x00, 0xf0, 0x21, 0x00


	//----- nvinfo : EIATTR_KPARAM_INFO
	.align		4
.L_31123:
        /*00cc*/ 	.byte	0x04, 0x17
        /*00ce*/ 	.short	(.L_31125 - .L_31124)
.L_31124:
        /*00d0*/ 	.word	0x00000000
        /*00d4*/ 	.short	0x000a
        /*00d6*/ 	.short	0x0048
        /*00d8*/ 	.byte	0x00, 0xf0, 0x11, 0x00


	//----- nvinfo : EIATTR_KPARAM_INFO
	.align		4
.L_31125:
        /*00dc*/ 	.byte	0x04, 0x17
        /*00de*/ 	.short	(.L_31127 - .L_31126)
.L_31126:
        /*00e0*/ 	.word	0x00000000
        /*00e4*/ 	.short	0x0009
        /*00e6*/ 	.short	0x0040
        /*00e8*/ 	.byte	0x00, 0xf0, 0x21, 0x00


	//----- nvinfo : EIATTR_KPARAM_INFO
	.align		4
.L_31127:
        /*00ec*/ 	.byte	0x04, 0x17
        /*00ee*/ 	.short	(.L_31129 - .L_31128)
.L_31128:
        /*00f0*/ 	.word	0x00000000
        /*00f4*/ 	.short	0x0008
        /*00f6*/ 	.short	0x0038
        /*00f8*/ 	.byte	0x00, 0xf0, 0x21, 0x00


	//----- nvinfo : EIATTR_KPARAM_INFO
	.align		4
.L_31129:
        /*00fc*/ 	.byte	0x04, 0x17
        /*00fe*/ 	.short	(.L_31131 - .L_31130)
.L_31130:
        /*0100*/ 	.word	0x00000000
        /*0104*/ 	.short	0x0007
        /*0106*/ 	.short	0x0034
        /*0108*/ 	.byte	0x00, 0xf0, 0x11, 0x00


	//----- nvinfo : EIATTR_KPARAM_INFO
	.align		4
.L_31131:
        /*010c*/ 	.byte	0x04, 0x17
        /*010e*/ 	.short	(.L_31133 - .L_31132)
.L_31132:
        /*0110*/ 	.word	0x00000000
        /*0114*/ 	.short	0x0006
        /*0116*/ 	.short	0x0030
        /*0118*/ 	.byte	0x00, 0xf0, 0x11, 0x00


	//----- nvinfo : EIATTR_KPARAM_INFO
	.align		4
.L_31133:
        /*011c*/ 	.byte	0x04, 0x17
        /*011e*/ 	.short	(.L_31135 - .L_31134)
.L_31134:
        /*0120*/ 	.word	0x00000000
        /*0124*/ 	.short	0x0005
        /*0126*/ 	.short	0x0028
        /*0128*/ 	.byte	0x00, 0xf0, 0x21, 0x00


	//----- nvinfo : EIATTR_KPARAM_INFO
	.align		4
.L_31135:
        /*012c*/ 	.byte	0x04, 0x17
        /*012e*/ 	.short	(.L_31137 - .L_31136)
.L_31136:
        /*0130*/ 	.word	0x00000000
        /*0134*/ 	.short	0x0004
        /*0136*/ 	.short	0x0020
        /*0138*/ 	.byte	0x00, 0xf0, 0x21, 0x00


	//----- nvinfo : EIATTR_KPARAM_INFO
	.align		4
.L_31137:
        /*013c*/ 	.byte	0x04, 0x17
        /*013e*/ 	.short	(.L_31139 - .L_31138)
.L_31138:
        /*0140*/ 	.word	0x00000000
        /*0144*/ 	.short	0x0003
        /*0146*/ 	.short	0x0018
        /*0148*/ 	.byte	0x00, 0xf0, 0x21, 0x00


	//----- nvinfo : EIATTR_KPARAM_INFO
	.align		4
.L_31139:
        /*014c*/ 	.byte	0x04, 0x17
        /*014e*/ 	.short	(.L_31141 - .L_31140)
.L_31140:
        /*0150*/ 	.word	0x00000000
        /*0154*/ 	.short	0x0002
        /*0156*/ 	.short	0x0010
        /*0158*/ 	.byte	0x00, 0xf0, 0x21, 0x00


	//----- nvinfo : EIATTR_KPARAM_INFO
	.align		4
.L_31141:
        /*015c*/ 	.byte	0x04, 0x17
        /*015e*/ 	.short	(.L_31143 - .L_31142)
.L_31142:
        /*0160*/ 	.word	0x00000000
        /*0164*/ 	.short	0x0001
        /*0166*/ 	.short	0x0008
        /*0168*/ 	.byte	0x00, 0xf0, 0x21, 0x00


	//----- nvinfo : EIATTR_KPARAM_INFO
	.align		4
.L_31143:
        /*016c*/ 	.byte	0x04, 0x17
        /*016e*/ 	.short	(.L_31145 - .L_31144)
.L_31144:
        /*0170*/ 	.word	0x00000000
        /*0174*/ 	.short	0x0000
        /*0176*/ 	.short	0x0000
        /*0178*/ 	.byte	0x00, 0xf0, 0x21, 0x00


	//----- nvinfo : EIATTR_MAXREG_COUNT
	.align		4
.L_31145:
        /*017c*/ 	.byte	0x03, 0x1b
        /*017e*/ 	.short	0x00ff


	//----- nvinfo : EIATTR_NUM_BARRIERS
	.align		4
        /*0180*/ 	.byte	0x02, 0x4c
        /*0182*/ 	.byte	0x01
	.zero		1


	//----- nvinfo : EIATTR_MERCURY_ISA_VERSION
	.align		4
        /*0184*/ 	.byte	0x03, 0x5f
        /*0186*/ 	.short	0x0000


	//----- nvinfo : EIATTR_COOP_GROUP_MASK_REGIDS
	.align		4
        /*0188*/ 	.byte	0x04, 0x29
        /*018a*/ 	.short	(.L_31147 - .L_31146)


	//   ....[0]....
.L_31146:
        /*018c*/ 	.word	0xffffffff


	//   ....[1]....
        /*0190*/ 	.word	0xffffffff


	//   ....[2]....
        /*0194*/ 	.word	0xffffffff


	//   ....[3]....
        /*0198*/ 	.word	0xffffffff


	//   ....[4]....
        /*019c*/ 	.word	0xffffffff


	//   ....[5]....
        /*01a0*/ 	.word	0xffffffff


	//   ....[6]....
        /*01a4*/ 	.word	0xffffffff


	//   ....[7]....
        /*01a8*/ 	.word	0xffffffff


	//   ....[8]....
        /*01ac*/ 	.word	0xffffffff


	//   ....[9]....
        /*01b0*/ 	.word	0xffffffff


	//   ....[10]....
        /*01b4*/ 	.word	0xffffffff


	//   ....[11]....
        /*01b8*/ 	.word	0xffffffff


	//   ....[12]....
        /*01bc*/ 	.word	0xffffffff


	//   ....[13]....
        /*01c0*/ 	.word	0xffffffff


	//   ....[14]....
        /*01c4*/ 	.word	0xffffffff


	//   ....[15]....
        /*01c8*/ 	.word	0xffffffff


	//   ....[16]....
        /*01cc*/ 	.word	0xffffffff


	//   ....[17]....
        /*01d0*/ 	.word	0xffffffff


	//   ....[18]....
        /*01d4*/ 	.word	0xffffffff


	//   ....[19]....
        /*01d8*/ 	.word	0xffffffff


	//   ....[20]....
        /*01dc*/ 	.word	0xffffffff


	//   ....[21]....
        /*01e0*/ 	.word	0xffffffff


	//   ....[22]....
        /*01e4*/ 	.word	0xffffffff


	//   ....[23]....
        /*01e8*/ 	.word	0xffffffff


	//   ....[24]....
        /*01ec*/ 	.word	0xffffffff


	//   ....[25]....
        /*01f0*/ 	.word	0xffffffff


	//   ....[26]....
        /*01f4*/ 	.word	0xffffffff


	//   ....[27]....
        /*01f8*/ 	.word	0xffffffff


	//   ....[28]....
        /*01fc*/ 	.word	0xffffffff


	//   ....[29]....
        /*0200*/ 	.word	0xffffffff


	//   ....[30]....
        /*0204*/ 	.word	0xffffffff


	//   ....[31]....
        /*0208*/ 	.word	0xffffffff


	//   ....[32]....
        /*020c*/ 	.word	0xffffffff


	//   ....[33]....
        /*0210*/ 	.word	0xffffffff


	//   ....[34]....
        /*0214*/ 	.word	0xffffffff


	//   ....[35]....
        /*0218*/ 	.word	0xffffffff


	//   ....[36]....
        /*021c*/ 	.word	0xffffffff


	//   ....[37]....
        /*0220*/ 	.word	0xffffffff


	//   ....[38]....
        /*0224*/ 	.word	0xffffffff


	//   ....[39]....
        /*0228*/ 	.word	0xffffffff


	//   ....[40]....
        /*022c*/ 	.word	0xffffffff


	//   ....[41]....
        /*0230*/ 	.word	0xffffffff


	//   ....[42]....
        /*0234*/ 	.word	0xffffffff


	//   ....[43]....
        /*0238*/ 	.word	0xffffffff


	//   ....[44]....
        /*023c*/ 	.word	0xffffffff


	//   ....[45]....
        /*0240*/ 	.word	0xffffffff


	//   ....[46]....
        /*0244*/ 	.word	0xffffffff


	//   ....[47]....
        /*0248*/ 	.word	0xffffffff


	//   ....[48]....
        /*024c*/ 	.word	0xffffffff


	//   ....[49]....
        /*0250*/ 	.word	0xffffffff


	//   ....[50]....
        /*0254*/ 	.word	0xffffffff


	//   ....[51]....
        /*0258*/ 	.word	0xffffffff


	//   ....[52]....
        /*025c*/ 	.word	0xffffffff


	//----- nvinfo : EIATTR_COOP_GROUP_INSTR_OFFSETS
	.align		4
.L_31147:
        /*0260*/ 	.byte	0x04, 0x28
        /*0262*/ 	.short	(.L_31149 - .L_31148)


	//   ....[0]....
.L_31148:
        /*0264*/ 	.word	0x00002e20


	//   ....[1]....
        /*0268*/ 	.word	0x00003e60


	//   ....[2]....
        /*026c*/ 	.word	0x00003fc0


	//   ....[3]....
        /*0270*/ 	.word	0x00003ff0


	//   ....[4]....
        /*0274*/ 	.word	0x00004010


	//   ....[5]....
        /*0278*/ 	.word	0x00004030


	//   ....[6]....
        /*027c*/ 	.word	0x000040f0


	//   ....[7]....
        /*0280*/ 	.word	0x00004110


	//   ....[8]....
        /*0284*/ 	.word	0x00004130


	//   ....[9]....
        /*0288*/ 	.word	0x00004f70


	//   ....[10]....
        /*028c*/ 	.word	0x00004fd0


	//   ....[11]....
        /*0290*/ 	.word	0x00005000


	//   ....[12]....
        /*0294*/ 	.word	0x00005020


	//   ....[13]....
        /*0298*/ 	.word	0x00005040


	//   ....[14]....
        /*029c*/ 	.word	0x00005090


	//   ....[15]....
        /*02a0*/ 	.word	0x000050b0


	//   ....[16]....
        /*02a4*/ 	.word	0x000050d0


	//   ....[17]....
        /*02a8*/ 	.word	0x00007320


	//   ....[18]....
        /*02ac*/ 	.word	0x00007360


	//   ....[19]....
        /*02b0*/ 	.word	0x00007390


	//   ....[20]....
        /*02b4*/ 	.word	0x000073c0


	//   ....[21]....
        /*02b8*/ 	.word	0x000073d0


	//   ....[22]....
        /*02bc*/ 	.word	0x000073e0


	//   ....[23]....
        /*02c0*/ 	.word	0x000073f0


	//   ....[24]....
        /*02c4*/ 	.word	0x00007410


	//   ....[25]....
        /*02c8*/ 	.word	0x00007440


	//   ....[26]....
        /*02cc*/ 	.word	0x00007470


	//   ....[27]....
        /*02d0*/ 	.word	0x000074a0


	//   ....[28]....
        /*02d4*/ 	.word	0x000074d0


	//   ....[29]....
        /*02d8*/ 	.word	0x00007500


	//   ....[30]....
        /*02dc*/ 	.word	0x00007530


	//   ....[31]....
        /*02e0*/ 	.word	0x00007550


	//   ....[32]....
        /*02e4*/ 	.word	0x00007570


	//   ....[33]....
        /*02e8*/ 	.word	0x000075a0


	//   ....[34]....
        /*02ec*/ 	.word	0x000075c0


	//   ....[35]....
        /*02f0*/ 	.word	0x000075e0


	//   ....[36]....
        /*02f4*/ 	.word	0x00007600


	//   ....[37]....
        /*02f8*/ 	.word	0x00007620


	//   ....[38]....
        /*02fc*/ 	.word	0x00007640


	//   ....[39]....
        /*0300*/ 	.word	0x00007660


	//   ....[40]....
        /*0304*/ 	.word	0x00007690


	//   ....[41]....
        /*0308*/ 	.word	0x000076b0


	//   ....[42]....
        /*030c*/ 	.word	0x000076d0


	//   ....[43]....
        /*0310*/ 	.word	0x000076f0


	//   ....[44]....
        /*0314*/ 	.word	0x00007710


	//   ....[45]....
        /*0318*/ 	.word	0x00007730


	//   ....[46]....
        /*031c*/ 	.word	0x00007750


	//   ....[47]....
        /*0320*/ 	.word	0x00008580


	//   ....[48]....
        /*0324*/ 	.word	0x00008600


	//   ....[49]....
        /*0328*/ 	.word	0x00008680


	//   ....[50]....
        /*032c*/ 	.word	0x00008700


	//   ....[51]....
        /*0330*/ 	.word	0x00008770


	//   ....[52]....
        /*0334*/ 	.word	0x000087e0


	//----- nvinfo : EIATTR_EXIT_INSTR_OFFSETS
	.align		4
.L_31149:
        /*0338*/ 	.byte	0x04, 0x1c
        /*033a*/ 	.short	(.L_31151 - .L_31150)


	//   ....[0]....
.L_31150:
        /*033c*/ 	.word	0x00000090


	//   ....[1]....
        /*0340*/ 	.word	0x00007e80


	//   ....[2]....
        /*0344*/ 	.word	0x00007f80


	//   ....[3]....
        /*0348*/ 	.word	0x00008520


	//----- nvinfo : EIATTR_CTAIDZ_USED
	.align		4
.L_31151:
        /*034c*/ 	.byte	0x01, 0x04
	.zero		2


	//----- nvinfo : EIATTR_CRS_STACK_SIZE
	.align		4
        /*0350*/ 	.byte	0x04, 0x1e
        /*0352*/ 	.short	(.L_31153 - .L_31152)
.L_31152:
        /*0354*/ 	.word	0x00000000
.L_31153:


//--------------------- .nv.info._ZN4vllm25paged_attention_v2_kernelIffLi112ELi16ELi128ELNS_18Fp8KVCacheDataTypeE0ELb0ELi512EEEvPfS2_PT_PKS3_PKT0_S9_ifPKiSB_iPKfiiiSD_SD_iiiii --------------------------
	.section	.nv.info._ZN4vllm25paged_attention_v2_kernelIffLi112ELi16ELi128ELNS_18Fp8KVCacheDataTypeE0ELb0ELi512EEEvPfS2_PT_PKS3_PKT0_S9_ifPKiSB_iPKfiiiSD_SD_iiiii,"",@"SHT_CUDA_INFO"
	.sectionflags	@""
	.align	4


	//----- nvinfo : EIATTR_CUDA_API_VERSION
	.align		4
        /*0000*/ 	.byte	0x04, 0x37
        /*0002*/ 	.short	(.L_31155 - .L_31154)
.L_31154:
        /*0004*/ 	.word	0x00000082


	//----- nvinfo : EIATTR_SW2861232_WAR
	.align		4
.L_31155:
        /*0008*/ 	.byte	0x01, 0x35
	.zero		2


	//----- nvinfo : EIATTR_PARAM_CBANK
	.align		4
        /*000c*/ 	.byte	0x04, 0x0a
        /*000e*/ 	.short	(.L_31157 - .L_31156)
	.align		4
.L_31156:
        /*0010*/ 	.word	index@(.nv.constant0._ZN4vllm25paged_attention_v2_kernelIffLi112ELi16ELi128ELNS_18Fp8KVCacheDataTypeE0ELb0ELi512EEEvPfS2_PT_PKS3_PKT0_S9_ifPKiSB_iPKfiiiSD_SD_iiiii)
        /*0014*/ 	.short	0x0160
        /*0016*/ 	.short	0x008c


	//----- nvinfo : EIATTR_CBANK_PARAM_SIZE
	.align		4
.L_31157:
        /*0018*/ 	.byte	0x03, 0x19
        /*001a*/ 	.short	0x008c


	//----- nvinfo : EIATTR_KPARAM_INFO
	.align		4
        /*001c*/ 	.byte	0x04, 0x17
        /*001e*/ 	.short	(.L_31159 - .L_31158)
.L_31158:
        /*0020*/ 	.word	0x00000000
        /*0024*/ 	.short	0x0015
        /*0026*/ 	.short	0x0088
        /*0028*/ 	.byte	0x00, 0xf0, 0x11, 0x00


	//----- nvinfo : EIATTR_KPARAM_INFO
	.align		4
.L_31159:
        /*002c*/ 	.byte	0x04, 0x17
        /*002e*/ 	.short	(.L_31161 - .L_31160)
.L_31160:
        /*0030*/ 	.word	0x00000000
        /*0034*/ 	.short	0x0014
        /*0036*/ 	.short	0x0084
        /*0038*/ 	.byte	0x00, 0xf0, 0x11, 0x00


	//----- nvinfo : EIATTR_KPARAM_INFO
	.align		4
.L_31161:
        /*003c*/ 	.byte	0x04, 0x17
        /*003e*/ 	.short	(.L_31163 - .L_31162)
.L_31162:
        /*0040*/ 	.word	0x00000000
        /*0044*/ 	.short	0x0013
        /*0046*/ 	.short	0x0080
        /*0048*/ 	.byte	0x00, 0xf0, 0x11, 0x00


	//----- nvinfo : EIATTR_KPARAM_INFO
	.align		4
.L_31163:
        /*004c*/ 	.byte	0x04, 0x17
        /*004e*/ 	.short	(.L_31165 - .L_31164)
.L_31164:
        /*0050*/ 	.word	0x00000000
        /*0054*/ 	.short	0x0012
        /*0056*/ 	.short	0x007c
        /*0058*/ 	.byte	0x00, 0xf0, 0x11, 0x00


	//----- nvinfo : EIATTR_KPARAM_INFO
	.align		4
.L_31165:
        /*005c*/ 	.byte	0x04, 0x17
        /*005e*/ 	.short	(.L_31167 - .L_31166)
.L_31166:
        /*0060*/ 	.word	0x00000000
        /*0064*/ 	.short	0x0011
        /*0066*/ 	.short	0x0078
        /*0068*/ 	.byte	0x00, 0xf0, 0x11, 0x00


	//----- nvinfo : EIATTR_KPARAM_INFO
	.align		4
.L_31167:
        /*006c*/ 	.byte	0x04, 0x17
        /*006e*/ 	.short	(.L_31169 - .L_31168)
.L_31168:
        /*0070*/ 	.word	0x00000000
        /*0074*/ 	.short	0x0010
        /*0076*/ 	.short	0x0070
        /*0078*/ 	.byte	0x00, 0xf0, 0x21, 0x00


	//----- nvinfo : EIATTR_KPARAM_INFO
	.align		4
.L_31169:
        /*007c*/ 	.byte	0x04, 0x17
        /*007e*/ 	.short	(.L_31171 - .L_31170)
.L_31170:
        /*0080*/ 	.word	0x00000000
        /*0084*/ 	.short	0x000f
        /*0086*/ 	.short	0x0068
        /*0088*/ 	.byte	0x00, 0xf0, 0x21, 0x00


	//----- nvinfo : EIATTR_KPARAM_INFO
	.align		4
.L_31171:
        /*008c*/ 	.byte	0x04, 0x17
        /*008e*/ 	.short	(.L_31173 - .L_31172)
.L_31172:
        /*0090*/ 	.word	0x00000000
        /*0094*/ 	.short	0x000e
        /*0096*/ 	.short	0x0060
        /*0098*/ 	.byte	0x00, 0xf0, 0x11, 0x00


	//----- nvinfo : EIATTR_KPARAM_INFO
	.align		4
.L_31173:
        /*009c*/ 	.byte	0x04, 0x17
        /*009e*/ 	.short	(.L_31175 - .L_31174)
.L_31174:
        /*00a0*/ 	.word	0x00000000
        /*00a4*/ 	.short	0x000d
        /*00a6*/ 	.short	0x005c
        /*00a8*/ 	.byte	0x00, 0xf0, 0x11, 0x00


	//----- nvinfo : EIATTR_KPARAM_INFO
	.align		4
.L_31175:
        /*00ac*/ 	.byte	0x04, 0x17
        /*00ae*/ 	.short	(.L_31177 - .L_31176)
.L_31176:
        /*00b0*/ 	.word	0x00000000
        /*00b4*/ 	.short	0x000c
        /*00b6*/ 	.short	0x0058
        /*00b8*/ 	.byte	0x00, 0xf0, 0x11, 0x00


	//----- nvinfo : EIATTR_KPARAM_INFO
	.align		4
.L_31177:
        /*00bc*/ 	.byte	0x04, 0x17
        /*00be*/ 	.short	(.L_31179 - .L_31178)
.L_31178:
        /*00c0*/ 	.word	0x00000000
        /*00c4*/ 	.short	0x000b
        /*00c6*/ 	.short	0x0050
        /*00c8*/ 	.byte	0x00, 0xf0, 0x21, 0x00


	//----- nvinfo : EIATTR_KPARAM_INFO
	.align		4
.L_31179:
        /*00cc*/ 	.byte	0x04, 0x17
        /*00ce*/ 	.short	(.L_31181 - .L_31180)
.L_31180:
        /*00d0*/ 	.word	0x00000000
        /*00d4*/ 	.short	0x000a
        /*00d6*/ 	.short	0x0048
        /*00d8*/ 	.byte	0x00, 0xf0, 0x11, 0x00


	//----- nvinfo : EIATTR_KPARAM_INFO
	.align		4
.L_31181:
        /*00dc*/ 	.byte	0x04, 0x17
        /*00de*/ 	.short	(.L_31183 - .L_31182)
.L_31182:
        /*00e0*/ 	.word	0x00000000
        /*00e4*/ 	.short	0x0009
        /*00e6*/ 	.short	0x0040
        /*00e8*/ 	.byte	0x00, 0xf0, 0x21, 0x00


	//----- nvinfo : EIATTR_KPARAM_INFO
	.align		4
.L_31183:
        /*00ec*/ 	.byte	0x04, 0x17
        /*00ee*/ 	.short	(.L_31185 - .L_31184)
.L_31184:
        /*00f0*/ 	.word	0x00000000
        /*00f4*/ 	.short	0x0008
        /*00f6*/ 	.short	0x0038
        /*00f8*/ 	.byte	0x00, 0xf0, 0x21, 0x00


	//----- nvinfo : EIATTR_KPARAM_INFO
	.align		4
.L_31185:
        /*00fc*/ 	.byte	0x04, 0x17
        /*00fe*/ 	.short	(.L_31187 - .L_31186)
.L_31186:
        /*0100*/ 	.word	0x00000000
        /*0104*/ 	.short	0x0007
        /*0106*/ 	.short	0x0034
        /*0108*/ 	.byte	0x00, 0xf0, 0x11, 0x00


	//----- nvinfo : EIATTR_KPARAM_INFO
	.align		4
.L_31187:
        /*010c*/ 	.byte	0x04, 0x17
        /*010e*/ 	.short	(.L_31189 - .L_31188)
.L_31188:
        /*0110*/ 	.word	0x00000000
        /*0114*/ 	.short	0x0006
        /*0116*/ 	.short	0x0030
        /*0118*/ 	.byte	0x00, 0xf0, 0x11, 0x00


	//----- nvinfo : EIATTR_KPARAM_INFO
	.align		4
.L_31189:
        /*011c*/ 	.byte	0x04, 0x17
        /*011e*/ 	.short	(.L_31191 - .L_31190)
.L_31190:
        /*0120*/ 	.word	0x00000000
        /*0124*/ 	.short	0x0005
        /*0126*/ 	.short	0x0028
        /*0128*/ 	.byte	0x00, 0xf0, 0x21, 0x00


	//----- nvinfo : EIATTR_KPARAM_INFO
	.align		4
.L_31191:
        /*012c*/ 	.byte	0x04, 0x17
        /*012e*/ 	.short	(.L_31193 - .L_31192)
.L_31192:
        /*0130*/ 	.word	0x00000000
        /*0134*/ 	.short	0x0004
        /*0136*/ 	.short	0x0020
        /*0138*/ 	.byte	0x00, 0xf0, 0x21, 0x00


	//----- nvinfo : EIATTR_KPARAM_INFO
	.align		4
.L_31193:
        /*013c*/ 	.byte	0x04, 0x17
        /*013e*/ 	.short	(.L_31195 - .L_31194)
.L_31194:
        /*0140*/ 	.word	0x00000000
        /*0144*/ 	.short	0x0003
        /*0146*/ 	.short	0x0018
        /*0148*/ 	.byte	0x00, 0xf0, 0x21, 0x00


	//----- nvinfo : EIATTR_KPARAM_INFO
	.align		4
.L_31195:
        /*014c*/ 	.byte	0x04, 0x17
        /*014e*/ 	.short	(.L_31197 - .L_31196)
.L_31196:
        /*0150*/ 	.word	0x00000000
        /*0154*/ 	.short	0x0002
        /*0156*/ 	.short	0x0010
        /*0158*/ 	.byte	0x00, 0xf0, 0x21, 0x00


	//----- nvinfo : EIATTR_KPARAM_INFO
	.align		4
.L_31197:
        /*015c*/ 	.byte	0x04, 0x17
        /*015e*/ 	.short	(.L_31199 - .L_31198)
.L_31198:
        /*0160*/ 	.word	0x00000000
        /*0164*/ 	.short	0x0001
        /*0166*/ 	.short	0x0008
        /*0168*/ 	.byte	0x00, 0xf0, 0x21, 0x00


	//----- nvinfo : EIATTR_KPARAM_INFO
	.align		4
.L_31199:
        /*016c*/ 	.byte	0x04, 0x17
        /*016e*/ 	.short	(.L_31201 - .L_31200)
.L_31200:
        /*0170*/ 	.word	0x00000000
        /*0174*/ 	.short	0x0000
        /*0176*/ 	.short	0x0000
        /*0178*/ 	.byte	0x00, 0xf0, 0x21, 0x00


	//----- nvinfo : EIATTR_MAXREG_COUNT
	.align		4
.L_31201:
        /*017c*/ 	.byte	0x03, 0x1b
        /*017e*/ 	.short	0x00ff


	//----- nvinfo : EIATTR_NUM_BARRIERS
	.align		4
        /*0180*/ 	.byte	0x02, 0x4c
        /*0182*/ 	.byte	0x01
	.zero		1


	//----- nvinfo : EIATTR_MERCURY_ISA_VERSION
	.align		4
        /*0184*/ 	.byte	0x03, 0x5f
        /*0186*/ 	.short	0x0000


	//----- nvinfo : EIATTR_COOP_GROUP_MASK_REGIDS
	.align		4
        /*0188*/ 	.byte	0x04, 0x29
        /*018a*/ 	.short	(.L_31203 - .L_31202)


	//   ....[0]....
.L_31202:
        /*018c*/ 	.word	0xffffffff


	//   ....[1]....
        /*0190*/ 	.word	0xffffffff


	//   ....[2]....
        /*0194*/ 	.word	0xffffffff


	//   ....[3]....
        /*0198*/ 	.word	0xffffffff


	//   ....[4]....
        /*019c*/ 	.word	0xffffffff


	//   ....[5]....
        /*01a0*/ 	.word	0xffffffff


	//   ....[6]....
        /*01a4*/ 	.word	0xffffffff


	//   ....[7]....
        /*01a8*/ 	.word	0xffffffff


	//   ....[8]....
        /*01ac*/ 	.word	0xffffffff


	//   ....[9]....
        /*01b0*/ 	.word	0xffffffff


	//   ....[10]....
        /*01b4*/ 	.word	0xffffffff


	//   ....[11]....
        /*01b8*/ 	.word	0xffffffff


	//   ....[12]....
        /*01bc*/ 	.word	0xffffffff


	//   ....[13]....
        /*01c0*/ 	.word	0xffffffff


	//   ....[14]....
        /*01c4*/ 	.word	0xffffffff


	//   ....[15]....
        /*01c8*/ 	.word	0xffffffff


	//   ....[16]....
        /*01cc*/ 	.word	0xffffffff


	//   ....[17]....
        /*01d0*/ 	.word	0xffffffff


	//   ....[18]....
        /*01d4*/ 	.word	0xffffffff


	//   ....[19]....
        /*01d8*/ 	.word	0xffffffff


	//   ....[20]....
        /*01dc*/ 	.word	0xffffffff


	//   ....[21]....
        /*01e0*/ 	.word	0xffffffff


	//   ....[22]....
        /*01e4*/ 	.word	0xffffffff


	//   ....[23]....
        /*01e8*/ 	.word	0xffffffff


	//   ....[24]....
        /*01ec*/ 	.word	0xffffffff


	//   ....[25]....
        /*01f0*/ 	.word	0xffffffff


	//   ....[26]....
        /*01f4*/ 	.word	0xffffffff


	//   ....[27]....
        /*01f8*/ 	.word	0xffffffff


	//   ....[28]....
        /*01fc*/ 	.word	0xffffffff


	//   ....[29]....
        /*0200*/ 	.word	0xffffffff


	//   ....[30]....
        /*0204*/ 	.word	0xffffffff


	//   ....[31]....
        /*0208*/ 	.word	0xffffffff


	//   ....[32]....
        /*020c*/ 	.word	0xffffffff


	//   ....[33]....
        /*0210*/ 	.word	0xffffffff


	//   ....[34]....
        /*0214*/ 	.word	0xffffffff


	//   ....[35]....
        /*0218*/ 	.word	0xffffffff


	//   ....[36]....
        /*021c*/ 	.word	0xffffffff


	//   ....[37]....
        /*0220*/ 	.word	0xffffffff


	//   ....[38]....
        /*0224*/ 	.word	0xffffffff


	//   ....[39]....
        /*0228*/ 	.word	0xffffffff


	//   ....[40]....
        /*022c*/ 	.word	0xffffffff


	//   ....[41]....
        /*0230*/ 	.word	0xffffffff


	//   ....[42]....
        /*0234*/ 	.word	0xffffffff


	//   ....[43]....
        /*0238*/ 	.word	0xffffffff


	//   ....[44]....
        /*023c*/ 	.word	0xffffffff


	//   ....[45]....
        /*0240*/ 	.word	0xffffffff


	//   ....[46]....
        /*0244*/ 	.word	0xffffffff


	//   ....[47]....
        /*0248*/ 	.word	0xffffffff


	//   ....[48]....
        /*024c*/ 	.word	0xffffffff


	//   ....[49]....
        /*0250*/ 	.word	0xffffffff


	//   ....[50]....
        /*0254*/ 	.word	0xffffffff


	//----- nvinfo : EIATTR_COOP_GROUP_INSTR_OFFSETS
	.align		4
.L_31203:
        /*0258*/ 	.byte	0x04, 0x28
        /*025a*/ 	.short	(.L_31205 - .L_31204)


	//   ....[0]....
.L_31204:
        /*025c*/ 	.word	0x00002c30


	//   ....[1]....
        /*0260*/ 	.word	0x00003b70


	//   ....[2]....
        /*0264*/ 	.word	0x00003cc0


	//   ....[3]....
        /*0268*/ 	.word	0x00003cf0


	//   ....[4]....
        /*026c*/ 	.word	0x00003d10


	//   ....[5]....
        /*0270*/ 	.word	0x00003d30


	//   ....[6]....
        /*0274*/ 	.word	0x00003df0


	//   ....[7]....
        /*0278*/ 	.word	0x00003e10


	//   ....[8]....
        /*027c*/ 	.word	0x00003e30


	//   ....[9]....
        /*0280*/ 	.word	0x00004c70


	//   ....[10]....
        /*0284*/ 	.word	0x00004cd0


	//   ....[11]....
        /*0288*/ 	.word	0x00004d00


	//   ....[12]....
        /*028c*/ 	.word	0x00004d20


	//   ....[13]....
        /*0290*/ 	.word	0x00004d40


	//   ....[14]....
        /*0294*/ 	.word	0x00004d90


	//   ....[15]....
        /*0298*/ 	.word	0x00004db0


	//   ....[16]....
        /*029c*/ 	.word	0x00004dd0


	//   ....[17]....
        /*02a0*/ 	.word	0x00006ef0


	//   ....[18]....
        /*02a4*/ 	.word	0x00006f30


	//   ....[19]....
        /*02a8*/ 	.word	0x00006f60


	//   ....[20]....
        /*02ac*/ 	.word	0x00006f90


	//   ....[21]....
        /*02b0*/ 	.word	0x00006fa0


	//   ....[22]....
        /*02b4*/ 	.word	0x00006fb0


	//   ....[23]....
        /*02b8*/ 	.word	0x00006fc0


	//   ....[24]....
        /*02bc*/ 	.word	0x00006ff0


	//   ....[25]....
        /*02c0*/ 	.word	0x00007020


	//   ....[26]....
        /*02c4*/ 	.word	0x00007050


	//   ....[27]....
        /*02c8*/ 	.word	0x00007080


	//   ....[28]....
        /*02cc*/ 	.word	0x000070b0


	//   ....[29]....
        /*02d0*/ 	.word	0x000070e0


	//   ....[30]....
        /*02d4*/ 	.word	0x00007100


	//   ....[31]....
        /*02d8*/ 	.word	0x00007120


	//   ....[32]....
        /*02dc*/ 	.word	0x00007150


	//   ....[33]....
        /*02e0*/ 	.word	0x00007170


	//   ....[34]....
        /*02e4*/ 	.word	0x00007190


	//   ....[35]....
        /*02e8*/ 	.word	0x000071b0


	//   ....[36]....
        /*02ec*/ 	.word	0x000071d0


	//   ....[37]....
        /*02f0*/ 	.word	0x000071f0


	//   ....[38]....
        /*02f4*/ 	.word	0x00007210


	//   ....[39]....
        /*02f8*/ 	.word	0x00007240


	//   ....[40]....
        /*02fc*/ 	.word	0x00007260


	//   ....[41]....
        /*0300*/ 	.word	0x00007280


	//   ....[42]....
        /*0304*/ 	.word	0x000072a0


	//   ....[43]....
        /*0308*/ 	.word	0x000072c0


	//   ....[44]....
        /*030c*/ 	.word	0x000072e0


	//   ....[45]....
        /*0310*/ 	.word	0x00008050


	//   ....[46]....
        /*0314*/ 	.word	0x000080d0


	//   ....[47]....
        /*0318*/ 	.word	0x00008150


	//   ....[48]....
        /*031c*/ 	.word	0x000081d0


	//   ....[49]....
        /*0320*/ 	.word	0x00008240


	//   ....[50]....
        /*0324*/ 	.word	0x000082b0


	//----- nvinfo : EIATTR_EXIT_INSTR_OFFSETS
	.align		4
.L_31205:
        /*0328*/ 	.byte	0x04, 0x1c
        /*032a*/ 	.short	(.L_31207 - .L_31206)


	//   ....[0]....
.L_31206:
        /*032c*/ 	.word	0x00000090


	//   ....[1]....
        /*0330*/ 	.word	0x000079b0


	//   ....[2]....
        /*0334*/ 	.word	0x00007ab0


	//   ....[3]....
        /*0338*/ 	.word	0x00007ff0


	//----- nvinfo : EIATTR_CTAIDZ_USED
	.align		4
.L_31207:
        /*033c*/ 	.byte	0x01, 0x04
	.zero		2


	//----- nvinfo : EIATTR_CRS_STACK_SIZE
	.align		4
        /*0340*/ 	.byte	0x04, 0x1e
        /*0342*/ 	.short	(.L_31209 - .L_31208)
.L_31208:
        /*0344*/ 	.word	0x00000000
.L_31209:


//--------------------- .nv.info._ZN4vllm25paged_attention_v2_kernelIffLi96ELi16ELi128ELNS_18Fp8KVCacheDataTypeE0ELb0ELi512EEEvPfS2_PT_PKS3_PKT0_S9_ifPKiSB_iPKfiiiSD_SD_iiiii --------------------------
	.section	.nv.info._ZN4vllm25paged_attention_v2_kernelIffLi96ELi16ELi128ELNS_18Fp8KVCacheDataTypeE0ELb0ELi512EEEvPfS2_PT_PKS3_PKT0_S9_ifPKiSB_iPKfiiiSD_SD_iiiii,"",@"SHT_CUDA_INFO"
	.sectionflags	@""
	.align	4


	//----- nvinfo : EIATTR_CUDA_API_VERSION
	.align		4
        /*0000*/ 	.byte	0x04, 0x37
        /*0002*/ 	.short	(.L_31211 - .L_31210)
.L_31210:
        /*0004*/ 	.word	0x00000082


	//----- nvinfo : EIATTR_SW2861232_WAR
	.align		4
.L_31211:
        /*0008*/ 	.byte	0x01, 0x35
	.zero		2


	//----- nvinfo : EIATTR_PARAM_CBANK
	.align		4
        /*000c*/ 	.byte	0x04, 0x0a
        /*000e*/ 	.short	(.L_31213 - .L_31212)
	.align		4
.L_31212:
        /*0010*/ 	.word	index@(.nv.constant0._ZN4vllm25paged_attention_v2_kernelIffLi96ELi16ELi128ELNS_18Fp8KVCacheDataTypeE0ELb0ELi512EEEvPfS2_PT_PKS3_PKT0_S9_ifPKiSB_iPKfiiiSD_SD_iiiii)
        /*0014*/ 	.short	0x0160
        /*0016*/ 	.short	0x008c


	//----- nvinfo : EIATTR_CBANK_PARAM_SIZE
	.align		4
.L_31213:
        /*0018*/ 	.byte	0x03, 0x19
        /*001a*/ 	.short	0x008c


	//----- nvinfo : EIATTR_KPARAM_INFO
	.align		4
        /*001c*/ 	.byte	0x04, 0x17
        /*001e*/ 	.short	(.L_31215 - .L_31214)
.L_31214:
        /*0020*/ 	.word	0x00000000
        /*0024*/ 	.short	0x0015
        /*0026*/ 	.short	0x0088
        /*0028*/ 	.byte	0x00, 0xf0, 0x11, 0x00


	//----- nvinfo : EIATTR_KPARAM_INFO
	.align		4
.L_31215:
        /*002c*/ 	.byte	0x04, 0x17
        /*002e*/ 	.short	(.L_31217 - .L_31216)
.L_31216:
        /*0030*/ 	.word	0x00000000
        /*0034*/ 	.short	0x0014
        /*0036*/ 	.short	0x0084
        /*0038*/ 	.byte	0x00, 0xf0, 0x11, 0x00


	//----- nvinfo : EIATTR_KPARAM_INFO
	.align		4
.L_31217:
        /*003c*/ 	.byte	0x04, 0x17
        /*003e*/ 	.short	(.L_31219 - .L_31218)
.L_31218:
        /*0040*/ 	.word	0x00000000
        /*0044*/ 	.short	0x0013
        /*0046*/ 	.short	0x0080
        /*0048*/ 	.byte	0x00, 0xf0, 0x11, 0x00


	//----- nvinfo : EIATTR_KPARAM_INFO
	.align		4
.L_31219:
        /*004c*/ 	.byte	0x04, 0x17
        /*004e*/ 	.short	(.L_31221 - .L_31220)
.L_31220:
        /*0050*/ 	.word	0x00000000
        /*0054*/ 	.short	0x0012
        /*0056*/ 	.short	0x007c
        /*0058*/ 	.byte	0x00, 0xf0, 0x11, 0x00


	//----- nvinfo : EIATTR_KPARAM_INFO
	.align		4
.L_31221:
        /*005c*/ 	.byte	0x04, 0x17
        /*005e*/ 	.short	(.L_31223 - .L_31222)
.L_31222:
        /*0060*/ 	.word	0x00000000
        /*0064*/ 	.short	0x0011
        /*0066*/ 	.short	0x0078
        /*0068*/ 	.byte	0x00, 0xf0, 0x11, 0x00


	//----- nvinfo : EIATTR_KPARAM_INFO
	.align		4
.L_31223:
        /*006c*/ 	.byte	0x04, 0x17
        /*006e*/ 	.short	(.L_31225 - .L_31224)
.L_31224:
        /*0070*/ 	.word	0x00000000
        /*0074*/ 	.short	0x0010
        /*0076*/ 	.short	0x0070
        /*0078*/ 	.byte	0x00, 0xf0, 0x21, 0x00


	//----- nvinfo : EIATTR_KPARAM_INFO
	.align		4
.L_31225:
        /*007c*/ 	.byte	0x04, 0x17
        /*007e*/ 	.short	(.L_31227 - .L_31226)
.L_31226:
        /*0080*/ 	.word	0x00000000
        /*0084*/ 	.short	0x000f
        /*0086*/ 	.short	0x0068
        /*0088*/ 	.byte	0x00, 0xf0, 0x21, 0x00


	//----- nvinfo : EIATTR_KPARAM_INFO
	.align		4
.L_31227:
        /*008c*/ 	.byte	0x04, 0x17
        /*008e*/ 	.short	(.L_31229 - .L_31228)
.L_31228:
        /*0090*/ 	.word	0x00000000
        /*0094*/ 	.short	0x000e
        /*0096*/ 	.short	0x0060
        /*0098*/ 	.byte	0x00, 0xf0, 0x11, 0x00


	//----- nvinfo : EIATTR_KPARAM_INFO
	.align		4
.L_31229:
        /*009c*/ 	.byte	0x04, 0x17
        /*009e*/ 	.short	(.L_31231 - .L_31230)
.L_31230:
        /*00a0*/ 	.word	0x00000000
        /*00a4*/ 	.short	0x000d
        /*00a6*/ 	.short	0x005c
        /*00a8*/ 	.byte	0x00, 0xf0, 0x11, 0x00


	//----- nvinfo : EIATTR_KPARAM_INFO
	.align		4
.L_31231:
        /*00ac*/ 	.byte	0x04, 0x17
        /*00ae*/ 	.short	(.L_31233 - .L_31232)
.L_31232:
        /*00b0*/ 	.word	0x00000000
        /*00b4*/ 	.short	0x000c
        /*00b6*/ 	.short	0x0058
        /*00b8*/ 	.byte	0x00, 0xf0, 0x11, 0x00


	//----- nvinfo : EIATTR_KPARAM_INFO
	.align		4
.L_31233:
        /*00bc*/ 	.byte	0x04, 0x17
        /*00be*/ 	.short	(.L_31235 - .L_31234)
.L_31234:
        /*00c0*/ 	.word	0x00000000
        /*00c4*/ 	.short	0x000b
        /*00c6*/ 	.short	0x0050
        /*00c8*/ 	.byte	0x00, 0xf0, 0x21, 0x00


	//----- nvinfo : EIATTR_KPARAM_INFO
	.align		4
.L_31235:
        /*00cc*/ 	.byte	0x04, 0x17
        /*00ce*/ 	.short	(.L_31237 - .L_31236)
.L_31236:
        /*00d0*/ 	.word	0x00000000
        /*00d4*/ 	.short	0x000a
        /*00d6*/ 	.short	0x0048
        /*00d8*/ 	.byte	0x00, 0xf0, 0x11, 0x00


	//----- nvinfo : EIATTR_KPARAM_INFO
	.align		4
.L_31237:
        /*00dc*/ 	.byte	0x04, 0x17
        /*00de*/ 	.short	(.L_31239 - .L_31238)
.L_31238:
        /*00e0*/ 	.word	0x00000000
        /*00e4*/ 	.short	0x0009
        /*00e6*/ 	.short	0x0040
        /*00e8*/ 	.byte	0x00, 0xf0, 0x21, 0x00


	//----- nvinfo : EIATTR_KPARAM_INFO
	.align		4
.L_31239:
        /*00ec*/ 	.byte	0x04, 0x17
        /*00ee*/ 	.short	(.L_31241 - .L_31240)
.L_31240:
        /*00f0*/ 	.word	0x00000000
        /*00f4*/ 	.short	0x0008
        /*00f6*/ 	.short	0x0038
        /*00f8*/ 	.byte	0x00, 0xf0, 0x21, 0x00


	//----- nvinfo : EIATTR_KPARAM_INFO
	.align		4
.L_31241:
        /*00fc*/ 	.byte	0x04, 0x17
        /*00fe*/ 	.short	(.L_31243 - .L_31242)
.L_31242:
        /*0100*/ 	.word	0x00000000
        /*0104*/ 	.short	0x0007
        /*0106*/ 	.short	0x0034
        /*0108*/ 	.byte	0x00, 0xf0, 0x11, 0x00


	//----- nvinfo : EIATTR_KPARAM_INFO
	.align		4
.L_31243:
        /*010c*/ 	.byte	0x04, 0x17
        /*010e*/ 	.short	(.L_31245 - .L_31244)
.L_31244:
        /*0110*/ 	.word	0x00000000
        /*0114*/ 	.short	0x0006
        /*0116*/ 	.short	0x0030
        /*0118*/ 	.byte	0x00, 0xf0, 0x11, 0x00


	//----- nvinfo : EIATTR_KPARAM_INFO
	.align		4
.L_31245:
        /*011c*/ 	.byte	0x04, 0x17
        /*011e*/ 	.short	(.L_31247 - .L_31246)
.L_31246:
        /*0120*/ 	.word	0x00000000
        /*0124*/ 	.short	0x0005
        /*0126*/ 	.short	0x0028
        /*0128*/ 	.byte	0x00, 0xf0, 0x21, 0x00


	//----- nvinfo : EIATTR_KPARAM_INFO
	.align		4
.L_31247:
        /*012c*/ 	.byte	0x04, 0x17
        /*012e*/ 	.short	(.L_31249 - .L_31248)
.L_31248:
        /*0130*/ 	.word	0x00000000
        /*0134*/ 	.short	0x0004
        /*0136*/ 	.short	0x0020
        /*0138*/ 	.byte	0x00, 0xf0, 0x21, 0x00


	//----- nvinfo : EIATTR_KPARAM_INFO
	.align		4
.L_31249:
        /*013c*/ 	.byte	0x04, 0x17
        /*013e*/ 	.short	(.L_31251 - .L_31250)
.L_31250:
        /*0140*/ 	.word	0x00000000
        /*0144*/ 	.short	0x0003
        /*0146*/ 	.short	0x0018
        /*0148*/ 	.byte	0x00, 0xf0, 0x21, 0x00


	//----- nvinfo : EIATTR_KPARAM_INFO
	.align		4
.L_31251:
        /*014c*/ 	.byte	0x04, 0x17
        /*014e*/ 	.short	(.L_31253 - .L_31252)
.L_31252:
        /*0150*/ 	.word	0x00000000
        /*0154*/ 	.short	0x0002
        /*0156*/ 	.short	0x0010
        /*0158*/ 	.byte	0x00, 0xf0, 0x21, 0x00


	//----- nvinfo : EIATTR_KPARAM_INFO
	.align		4
.L_31253:
        /*015c*/ 	.byte	0x04, 0x17
        /*015e*/ 	.short	(.L_31255 - .L_31254)
.L_31254:
        /*0160*/ 	.word	0x00000000
        /*0164*/ 	.short	0x0001
        /*0166*/ 	.short	0x0008
        /*0168*/ 	.byte	0x00, 0xf0, 0x21, 0x00


	//----- nvinfo : EIATTR_KPARAM_INFO
	.align		4
.L_31255:
        /*016c*/ 	.byte	0x04, 0x17
        /*016e*/ 	.short	(.L_31257 - .L_31256)
.L_31256:
        /*0170*/ 	.word	0x00000000
        /*0174*/ 	.short	0x0000
        /*0176*/ 	.short	0x0000
        /*0178*/ 	.byte	0x00, 0xf0, 0x21, 0x00


	//----- nvinfo : EIATTR_MAXREG_COUNT
	.align		4
.L_31257:
        /*017c*/ 	.byte	0x03, 0x1b
        /*017e*/ 	.short	0x00ff


	//----- nvinfo : EIATTR_NUM_BARRIERS
	.align		4
        /*0180*/ 	.byte	0x02, 0x4c
        /*0182*/ 	.byte	0x01
	.zero		1


	//----- nvinfo : EIATTR_MERCURY_ISA_VERSION
	.align		4
        /*0184*/ 	.byte	0x03, 0x5f
        /*0186*/ 	.short	0x0000


	//----- nvinfo : EIATTR_COOP_GROUP_MASK_REGIDS
	.align		4
        /*0188*/ 	.byte	0x04, 0x29
        /*018a*/ 	.short	(.L_31259 - .L_31258)


	//   ....[0]....
.L_31258:
        /*018c*/ 	.word	0xffffffff


	//   ....[1]....
        /*0190*/ 	.word	0xffffffff


	//   ....[2]....
        /*0194*/ 	.word	0xffffffff


	//   ....[3]....
        /*0198*/ 	.word	0xffffffff


	//   ....[4]....
        /*019c*/ 	.word	0xffffffff


	//   ....[5]....
        /*01a0*/ 	.word	0xffffffff


	//   ....[6]....
        /*01a4*/ 	.word	0xffffffff


	//   ....[7]....
        /*01a8*/ 	.word	0xffffffff


	//   ....[8]....
        /*01ac*/ 	.word	0xffffffff


	//   ....[9]....
        /*01b0*/ 	.word	0xffffffff


	//   ....[10]....
        /*01b4*/ 	.word	0xffffffff


	//   ....[11]....
        /*01b8*/ 	.word	0xffffffff


	//   ....[12]....
        /*01bc*/ 	.word	0xffffffff


	//   ....[13]....
        /*01c0*/ 	.word	0xffffffff


	//   ....[14]....
        /*01c4*/ 	.word	0xffffffff


	//   ....[15]....
        /*01c8*/ 	.word	0xffffffff


	//   ....[16]....
        /*01cc*/ 	.word	0xffffffff


	//   ....[17]....
        /*01d0*/ 	.word	0xffffffff


	//   ....[18]....
        /*01d4*/ 	.word	0xffffffff


	//   ....[19]....
        /*01d8*/ 	.word	0xffffffff


	//   ....[20]....
        /*01dc*/ 	.word	0xffffffff


	//   ....[21]....
        /*01e0*/ 	.word	0xffffffff


	//   ....[22]....
        /*01e4*/ 	.word	0xffffffff


	//   ....[23]....
        /*01e8*/ 	.word	0xffffffff


	//   ....[24]....
        /*01ec*/ 	.word	0xffffffff


	//   ....[25]....
        /*01f0*/ 	.word	0xffffffff


	//   ....[26]....
        /*01f4*/ 	.word	0xffffffff


	//   ....[27]....
        /*01f8*/ 	.word	0xffffffff


	//   ....[28]....
        /*01fc*/ 	.word	0xffffffff


	//   ....[29]....
        /*0200*/ 	.word	0xffffffff


	//   ....[30]....
        /*0204*/ 	.word	0xffffffff


	//   ....[31]....
        /*0208*/ 	.word	0xffffffff


	//   ....[32]....
        /*020c*/ 	.word	0xffffffff


	//   ....[33]....
        /*0210*/ 	.word	0xffffffff


	//   ....[34]....
        /*0214*/ 	.word	0xffffffff


	//   ....[35]....
        /*0218*/ 	.word	0xffffffff


	//   ....[36]....
        /*021c*/ 	.word	0xffffffff


	//   ....[37]....
        /*0220*/ 	.word	0xffffffff


	//   ....[38]....
        /*0224*/ 	.word	0xffffffff


	//   ....[39]....
        /*0228*/ 	.word	0xffffffff


	//   ....[40]....
        /*022c*/ 	.word	0xffffffff


	//   ....[41]....
        /*0230*/ 	.word	0xffffffff


	//   ....[42]....
        /*0234*/ 	.word	0xffffffff


	//   ....[43]....
        /*0238*/ 	.word	0xffffffff


	//   ....[44]....
        /*023c*/ 	.word	0xffffffff


	//   ....[45]....
        /*0240*/ 	.word	0xffffffff


	//   ....[46]....
        /*0244*/ 	.word	0xffffffff


	//----- nvinfo : EIATTR_COOP_GROUP_INSTR_OFFSETS
	.align		4
.L_31259:
        /*0248*/ 	.byte	0x04, 0x28
        /*024a*/ 	.short	(.L_31261 - .L_31260)


	//   ....[0]....
.L_31260:
        /*024c*/ 	.word	0x00002790


	//   ....[1]....
        /*0250*/ 	.word	0x00003550


	//   ....[2]....
        /*0254*/ 	.word	0x000036a0


	//   ....[3]....
        /*0258*/ 	.word	0x000036d0


	//   ....[4]....
        /*025c*/ 	.word	0x000036f0


	//   ....[5]....
        /*0260*/ 	.word	0x00003710


	//   ....[6]....
        /*0264*/ 	.word	0x000037c0


	//   ....[7]....
        /*0268*/ 	.word	0x000037e0


	//   ....[8]....
        /*026c*/ 	.word	0x00003810


	//   ....[9]....
        /*0270*/ 	.word	0x00004650


	//   ....[10]....
        /*0274*/ 	.word	0x000046b0


	//   ....[11]....
        /*0278*/ 	.word	0x000046e0


	//   ....[12]....
        /*027c*/ 	.word	0x00004700


	//   ....[13]....
        /*0280*/ 	.word	0x00004720


	//   ....[14]....
        /*0284*/ 	.word	0x00004770


	//   ....[15]....
        /*0288*/ 	.word	0x00004790


	//   ....[16]....
        /*028c*/ 	.word	0x000047b0


	//   ....[17]....
        /*0290*/ 	.word	0x000065d0


	//   ....[18]....
        /*0294*/ 	.word	0x00006610


	//   ....[19]....
        /*0298*/ 	.word	0x00006640


	//   ....[20]....
        /*029c*/ 	.word	0x00006670


	//   ....[21]....
        /*02a0*/ 	.word	0x000066a0


	//   ....[22]....
        /*02a4*/ 	.word	0x000066d0


	//   ....[23]....
        /*02a8*/ 	.word	0x00006700


	//   ....[24]....
        /*02ac*/ 	.word	0x00006730


	//   ....[25]....
        /*02b0*/ 	.word	0x00006750


	//   ....[26]....
        /*02b4*/ 	.word	0x00006770


	//   ....[27]....
        /*02b8*/ 	.word	0x00006790


	//   ....[28]....
        /*02bc*/ 	.word	0x000067b0


	//   ....[29]....
        /*02c0*/ 	.word	0x000067e0


	//   ....[30]....
        /*02c4*/ 	.word	0x00006800


	//   ....[31]....
        /*02c8*/ 	.word	0x00006820


	//   ....[32]....
        /*02cc*/ 	.word	0x00006840


	//   ....[33]....
        /*02d0*/ 	.word	0x00006860


	//   ....[34]....
        /*02d4*/ 	.word	0x00006880


	//   ....[35]....
        /*02d8*/ 	.word	0x00006890


	//   ....[36]....
        /*02dc*/ 	.word	0x000068c0


	//   ....[37]....
        /*02e0*/ 	.word	0x000068e0


	//   ....[38]....
        /*02e4*/ 	.word	0x00006900


	//   ....[39]....
        /*02e8*/ 	.word	0x00006920


	//   ....[40]....
        /*02ec*/ 	.word	0x00006940


	//   ....[41]....
        /*02f0*/ 	.word	0x00007520


	//   ....[42]....
        /*02f4*/ 	.word	0x000075a0


	//   ....[43]....
        /*02f8*/ 	.word	0x00007620


	//   ....[44]....
        /*02fc*/ 	.word	0x000076a0


	//   ....[45]....
        /*0300*/ 	.word	0x00007710


	//   ....[46]....
        /*0304*/ 	.word	0x00007780


	//----- nvinfo : EIATTR_EXIT_INSTR_OFFSETS
	.align		4
.L_31261:
        /*0308*/ 	.byte	0x04, 0x1c
        /*030a*/ 	.short	(.L_31263 - .L_31262)


	//   ....[0]....
.L_31262:
        /*030c*/ 	.word	0x00000090


	//   ....[1]....
        /*0310*/ 	.word	0x00006f40


	//   ....[2]....
        /*0314*/ 	.word	0x00007040


	//   ....[3]....
        /*0318*/ 	.word	0x000074c0


	//----- nvinfo : EIATTR_CTAIDZ_USED
	.align		4
.L_31263:
        /*031c*/ 	.byte	0x01, 0x04
	.zero		2


	//----- nvinfo : EIATTR_CRS_STACK_SIZE
	.align		4
        /*0320*/ 	.byte	0x04, 0x1e
        /*0322*/ 	.short	(.L_31265 - .L_31264)
.L_31264:
        /*0324*/ 	.word	0x00000000
.L_31265:


//--------------------- .nv.info._ZN4vllm25paged_attention_v2_kernelIffLi80ELi16ELi128ELNS_18Fp8KVCacheDataTypeE0ELb0ELi512EEEvPfS2_PT_PKS3_PKT0_S9_ifPKiSB_iPKfiiiSD_SD_iiiii --------------------------
	.section	.nv.info._ZN4vllm25paged_attention_v2_kernelIffLi80ELi16ELi128ELNS_18Fp8KVCacheDataTypeE0ELb0ELi512EEEvPfS2_PT_PKS3_PKT0_S9_ifPKiSB_iPKfiiiSD_SD_iiiii,"",@"SHT_CUDA_INFO"
	.sectionflags	@""
	.align	4


	//----- nvinfo : EIATTR_CUDA_API_VERSION
	.align		4
        /*0000*/ 	.byte	0x04, 0x37
        /*0002*/ 	.short	(.L_31267 - .L_31266)
.L_31266:
        /*0004*/ 	.word	0x00000082


	//----- nvinfo : EIATTR_SW2861232_WAR
	.align		4
.L_31267:
        /*0008*/ 	.byte	0x01, 0x35
	.zero		2


	//----- nvinfo : EIATTR_PARAM_CBANK
	.align		4
        /*000c*/ 	.byte	0x04, 0x0a
        /*000e*/ 	.short	(.L_31269 - .L_31268)
	.align		4
.L_31268:
        /*0010*/ 	.word	index@(.nv.constant0._ZN4vllm25paged_attention_v2_kernelIffLi80ELi16ELi128ELNS_18Fp8KVCacheDataTypeE0ELb0ELi512EEEvPfS2_PT_PKS3_PKT0_S9_ifPKiSB_iPKfiiiSD_SD_iiiii)
        /*0014*/ 	.short	0x0160
        /*0016*/ 	.short	0x008c


	//----- nvinfo : EIATTR_CBANK_PARAM_SIZE
	.align		4
.L_31269:
        /*0018*/ 	.byte	0x03, 0x19
        /*001a*/ 	.short	0x008c


	//----- nvinfo : EIATTR_KPARAM_INFO
	.align		4
        /*001c*/ 	.byte	0x04, 0x17
        /*001e*/ 	.short	(.L_31271 - .L_31270)
.L_31270:
        /*0020*/ 	.word	0x00000000
        /*0024*/ 	.short	0x0015
        /*0026*/ 	.short	0x0088
        /*0028*/ 	.byte	0x00, 0xf0, 0x11, 0x00


	//----- nvinfo : EIATTR_KPARAM_INFO
	.align		4
.L_31271:
        /*002c*/ 	.byte	0x04, 0x17
        /*002e*/ 	.short	(.L_31273 - .L_31272)
.L_31272:
        /*0030*/ 	.word	0x00000000
        /*0034*/ 	.short	0x0014
        /*0036*/ 	.short	0x0084
        /*0038*/ 	.byte	0x00, 0xf0, 0x11, 0x00


	//----- nvinfo : EIATTR_KPARAM_INFO
	.align		4
.L_31273:
        /*003c*/ 	.byte	0x04, 0x17
        /*003e*/ 	.short	(.L_31275 - .L_31274)
.L_31274:
        /*0040*/ 	.word	0x00000000
        /*0044*/ 	.short	0x0013
        /*0046*/ 	.short	0x0080
        /*0048*/ 	.byte	0x00, 0xf0, 0x11, 0x00


	//----- nvinfo : EIATTR_KPARAM_INFO
	.align		4
.L_31275:
        /*004c*/ 	.byte	0x04, 0x17
        /*004e*/ 	.short	(.L_31277 - .L_31276)
.L_31276:
        /*0050*/ 	.word	0x00000000
        /*0054*/ 	.short	0x0012
        /*0056*/ 	.short	0x007c
        /*0058*/ 	.byte	0x00, 0xf0, 0x11, 0x00


	//----- nvinfo : EIATTR_KPARAM_INFO
	.align		4
.L_31277:
        /*005c*/ 	.byte	0x04, 0x17
        /*005e*/ 	.short	(.L_31279 - .L_31278)
.L_31278:
        /*0060*/ 	.word	0x00000000
        /*0064*/ 	.short	0x0011
        /*0066*/ 	.short	0x0078
        /*0068*/ 	.byte	0x00, 0xf0, 0x11, 0x00


	//----- nvinfo : EIATTR_KPARAM_INFO
	.align		4
.L_31279:
        /*006c*/ 	.byte	0x04, 0x17
        /*006e*/ 	.short	(.L_31281 - .L_31280)
.L_31280:
        /*0070*/ 	.word	0x00000000
        /*0074*/ 	.short	0x0010
        /*0076*/ 	.short	0x0070
        /*0078*/ 	.byte	0x00, 0xf0, 0x21, 0x00


	//----- nvinfo : EIATTR_KPARAM_INFO
	.align		4
.L_31281:
        /*007c*/ 	.byte	0x04, 0x17
        /*007e*/ 	.short	(.L_31283 - .L_31282)
.L_31282:
        /*0080*/ 	.word	0x00000000
        /*0084*/ 	.short	0x000f
        /*0086*/ 	.short	0x0068
        /*0088*/ 	.byte	0x00, 0xf0, 0x21, 0x00


	//----- nvinfo : EIATTR_KPARAM_INFO
	.align		4
.L_31283:
        /*008c*/ 	.byte	0x04, 0x17
        /*008e*/ 	.short	(.L_31285 - .L_31284)
.L_31284:
        /*0090*/ 	.word	0x00000000
        /*0094*/ 	.short	0x000e
        /*0096*/ 	.short	0x0060
        /*0098*/ 	.byte	0x00, 0xf0, 0x11, 0x00


	//----- nvinfo : EIATTR_KPARAM_INFO
	.align		4
.L_31285:
        /*009c*/ 	.byte	0x04, 0x17
        /*009e*/ 	.short	(.L_31287 - .L_31286)
.L_31286:
        /*00a0*/ 	.word	0x00000000
        /*00a4*/ 	.short	0x000d
        /*00a6*/ 	.short	0x005c
        /*00a8*/ 	.byte	0x00, 0xf0, 0x11, 0x00


	//----- nvinfo : EIATTR_KPARAM_INFO
	.align		4
.L_31287:
        /*00ac*/ 	.byte	0x04, 0x17
        /*00ae*/ 	.short	(.L_31289 - .L_31288)
.L_31288:
        /*00b0*/ 	.word	0x00000000
        /*00b4*/ 	.short	0x000c
        /*00b6*/ 	.short	0x0058
        /*00b8*/ 	.byte	0x00, 0xf0, 0x11, 0x00


	//----- nvinfo : EIATTR_KPARAM_INFO
	.align		4
.L_31289:
        /*00bc*/ 	.byte	0x04, 0x17
        /*00be*/ 	.short	(.L_31291 - .L_31290)
.L_31290:
        /*00c0*/ 	.word	0x00000000
        /*00c4*/ 	.short	0x000b
        /*00c6*/ 	.short	0x0050
        /*00c8*/ 	.byte	0x00, 0xf0, 0x21, 0x00


	//----- nvinfo : EIATTR_KPARAM_INFO
	.align		4
.L_31291:
        /*00cc*/ 	.byte	0x04, 0x17
        /*00ce*/ 	.short	(.L_31293 - .L_31292)
.L_31292:
        /*00d0*/ 	.word	0x00000000
        /*00d4*/ 	.short	0x000a
        /*00d6*/ 	.short	0x0048
        /*00d8*/ 	.byte	0x00, 0xf0, 0x11, 0x00


	//----- nvinfo : EIATTR_KPARAM_INFO
	.align		4
.L_31293:
        /*00dc*/ 	.byte	0x04, 0x17
        /*00de*/ 	.short	(.L_31295 - .L_31294)
.L_31294:
        /*00e0*/ 	.word	0x00000000
        /*00e4*/ 	.short	0x0009
        /*00e6*/ 	.short	0x0040
        /*00e8*/ 	.byte	0x00, 0xf0, 0x21, 0x00


	//----- nvinfo : EIATTR_KPARAM_INFO
	.align		4
.L_31295:
        /*00ec*/ 	.byte	0x04, 0x17
        /*00ee*/ 	.short	(.L_31297 - .L_31296)
.L_31296:
        /*00f0*/ 	.word	0x00000000
        /*00f4*/ 	.short	0x0008
        /*00f6*/ 	.short	0x0038
        /*00f8*/ 	.byte	0x00, 0xf0, 0x21, 0x00


	//----- nvinfo : EIATTR_KPARAM_INFO
	.align		4
.L_31297:
        /*00fc*/ 	.byte	0x04, 0x17
        /*00fe*/ 	.short	(.L_31299 - .L_31298)
.L_31298:
        /*0100*/ 	.word	0x00000000
        /*0104*/ 	.short	0x0007
        /*0106*/ 	.short	0x0034
        /*0108*/ 	.byte	0x00, 0xf0, 0x11, 0x00


	//----- nvinfo : EIATTR_KPARAM_INFO
	.align		4
.L_31299:
        /*010c*/ 	.byte	0x04, 0x17
        /*010e*/ 	.short	(.L_31301 - .L_31300)
.L_31300:
        /*0110*/ 	.word	0x00000000
        /*0114*/ 	.short	0x0006
        /*0116*/ 	.short	0x0030
        /*0118*/ 	.byte	0x00, 0xf0, 0x11, 0x00


	//----- nvinfo : EIATTR_KPARAM_INFO
	.align		4
.L_31301:
        /*011c*/ 	.byte	0x04, 0x17
        /*011e*/ 	.short	(.L_31303 - .L_31302)
.L_31302:
        /*0120*/ 	.word	0x00000000
        /*0124*/ 	.short	0x0005
        /*0126*/ 	.short	0x0028
        /*0128*/ 	.byte	0x00, 0xf0, 0x21, 0x00


	//----- nvinfo : EIATTR_KPARAM_INFO
	.align		4
.L_31303:
        /*012c*/ 	.byte	0x04, 0x17
        /*012e*/ 	.short	(.L_31305 - .L_31304)
.L_31304:
        /*0130*/ 	.word	0x00000000
        /*0134*/ 	.short	0x0004
        /*0136*/ 	.short	0x0020
        /*0138*/ 	.byte	0x00, 0xf0, 0x21, 0x00


	//----- nvinfo : EIATTR_KPARAM_INFO
	.align		4
.L_31305:
        /*013c*/ 	.byte	0x04, 0x17
        /*013e*/ 	.short	(.L_31307 - .L_31306)
.L_31306:
        /*0140*/ 	.word	0x00000000
        /*0144*/ 	.short	0x0003
        /*0146*/ 	.short	0x0018
        /*0148*/ 	.byte	0x00, 0xf0, 0x21, 0x00


	//----- nvinfo : EIATTR_KPARAM_INFO
	.align		4
.L_31307:
        /*014c*/ 	.byte	0x04, 0x17
        /*014e*/ 	.short	(.L_31309 - .L_31308)
.L_31308:
        /*0150*/ 	.word	0x00000000
        /*0154*/ 	.short	0x0002
        /*0156*/ 	.short	0x0010
        /*0158*/ 	.byte	0x00, 0xf0, 0x21, 0x00


	//----- nvinfo : EIATTR_KPARAM_INFO
	.align		4
.L_31309:
        /*015c*/ 	.byte	0x04, 0x17
        /*015e*/ 	.short	(.L_31311 - .L_31310)
.L_31310:
        /*0160*/ 	.word	0x00000000
        /*0164*/ 	.short	0x0001
        /*0166*/ 	.short	0x0008
        /*0168*/ 	.byte	0x00, 0xf0, 0x21, 0x00


	//----- nvinfo : EIATTR_KPARAM_INFO
	.align		4
.L_31311:
        /*016c*/ 	.byte	0x04, 0x17
        /*016e*/ 	.short	(.L_31313 - .L_31312)
.L_31312:
        /*0170*/ 	.word	0x00000000
        /*0174*/ 	.short	0x0000
        /*0176*/ 	.short	0x0000
        /*0178*/ 	.byte	0x00, 0xf0, 0x21, 0x00


	//----- nvinfo : EIATTR_MAXREG_COUNT
	.align		4
.L_31313:
        /*017c*/ 	.byte	0x03, 0x1b
        /*017e*/ 	.short	0x00ff


	//----- nvinfo : EIATTR_NUM_BARRIERS
	.align		4
        /*0180*/ 	.byte	0x02, 0x4c
        /*0182*/ 	.byte	0x01
	.zero		1


	//----- nvinfo : EIATTR_MERCURY_ISA_VERSION
	.align		4
        /*0184*/ 	.byte	0x03, 0x5f
        /*0186*/ 	.short	0x0000


	//----- nvinfo : EIATTR_COOP_GROUP_MASK_REGIDS
	.align		4
        /*0188*/ 	.byte	0x04, 0x29
        /*018a*/ 	.short	(.L_31315 - .L_31314)


	//   ....[0]....
.L_31314:
        /*018c*/ 	.word	0xffffffff


	//   ....[1]....
        /*0190*/ 	.word	0xffffffff


	//   ....[2]....
        /*0194*/ 	.word	0xffffffff


	//   ....[3]....
        /*0198*/ 	.word	0xffffffff


	//   ....[4]....
        /*019c*/ 	.word	0xffffffff


	//   ....[5]....
        /*01a0*/ 	.word	0xffffffff


	//   ....[6]....
        /*01a4*/ 	.word	0xffffffff


	//   ....[7]....
        /*01a8*/ 	.word	0xffffffff


	//   ....[8]....
        /*01ac*/ 	.word	0xffffffff


	//   ....[9]....
        /*01b0*/ 	.word	0xffffffff


	//   ....[10]....
        /*01b4*/ 	.word	0xffffffff


	//   ....[11]....
        /*01b8*/ 	.word	0xffffffff


	//   ....[12]....
        /*01bc*/ 	.word	0xffffffff


	//   ....[13]....
        /*01c0*/ 	.word	0xffffffff


	//   ....[14]....
        /*01c4*/ 	.word	0xffffffff


	//   ....[15]....
        /*01c8*/ 	.word	0xffffffff


	//   ....[16]....
        /*01cc*/ 	.word	0xffffffff


	//   ....[17]....
        /*01d0*/ 	.word	0xffffffff


	//   ....[18]....
        /*01d4*/ 	.word	0xffffffff


	//   ....[19]....
        /*01d8*/ 	.word	0xffffffff


	//   ....[20]....
        /*01dc*/ 	.word	0xffffffff


	//   ....[21]....
        /*01e0*/ 	.word	0xffffffff


	//   ....[22]....
        /*01e4*/ 	.word	0xffffffff


	//   ....[23]....
        /*01e8*/ 	.word	0xffffffff


	//   ....[24]....
        /*01ec*/ 	.word	0xffffffff


	//   ....[25]....
        /*01f0*/ 	.word	0xffffffff


	//   ....[26]....
        /*01f4*/ 	.word	0xffffffff


	//   ....[27]....
        /*01f8*/ 	.word	0xffffffff


	//   ....[28]....
        /*01fc*/ 	.word	0xffffffff


	//   ....[29]....
        /*0200*/ 	.word	0xffffffff


	//   ....[30]....
        /*0204*/ 	.word	0xffffffff


	//   ....[31]....
        /*0208*/ 	.word	0xffffffff


	//   ....[32]....
        /*020c*/ 	.word	0xffffffff


	//   ....[33]....
        /*0210*/ 	.word	0xffffffff


	//   ....[34]....
        /*0214*/ 	.word	0xffffffff


	//   ....[35]....
        /*0218*/ 	.word	0xffffffff


	//   ....[36]....
        /*021c*/ 	.word	0xffffffff


	//   ....[37]....
        /*0220*/ 	.word	0xffffffff


	//   ....[38]....
        /*0224*/ 	.word	0xffffffff


	//   ....[39]....
        /*0228*/ 	.word	0xffffffff


	//   ....[40]....
        /*022c*/ 	.word	0xffffffff


	//   ....[41]....
        /*0230*/ 	.word	0xffffffff


	//   ....[42]....
        /*0234*/ 	.word	0xffffffff


	//----- nvinfo : EIATTR_COOP_GROUP_INSTR_OFFSETS
	.align		4
.L_31315:
        /*0238*/ 	.byte	0x04, 0x28
        /*023a*/ 	.short	(.L_31317 - .L_31316)


	//   ....[0]....
.L_31316:
        /*023c*/ 	.word	0x000022f0


	//   ....[1]....
        /*0240*/ 	.word	0x00002ed0


	//   ....[2]....
        /*0244*/ 	.word	0x00003020


	//   ....[3]....
        /*0248*/ 	.word	0x00003050


	//   ....[4]....
        /*024c*/ 	.word	0x00003070


	//   ....[5]....
        /*0250*/ 	.word	0x00003090


	//   ....[6]....
        /*0254*/ 	.word	0x00003150


	//   ....[7]....
        /*0258*/ 	.word	0x00003170


	//   ....[8]....
        /*025c*/ 	.word	0x00003190


	//   ....[9]....
        /*0260*/ 	.word	0x00003fd0


	//   ....[10]....
        /*0264*/ 	.word	0x00004030


	//   ....[11]....
        /*0268*/ 	.word	0x00004060


	//   ....[12]....
        /*026c*/ 	.word	0x00004080


	//   ....[13]....
        /*0270*/ 	.word	0x000040a0


	//   ....[14]....
        /*0274*/ 	.word	0x000040f0


	//   ....[15]....
        /*0278*/ 	.word	0x00004110


	//   ....[16]....
        /*027c*/ 	.word	0x00004130


	//   ....[17]....
        /*0280*/ 	.word	0x00005cc0


	//   ....[18]....
        /*0284*/ 	.word	0x00005d00


	//   ....[19]....
        /*0288*/ 	.word	0x00005d30


	//   ....[20]....
        /*028c*/ 	.word	0x00005d60


	//   ....[21]....
        /*0290*/ 	.word	0x00005d90


	//   ....[22]....
        /*0294*/ 	.word	0x00005dc0


	//   ....[23]....
        /*0298*/ 	.word	0x00005df0


	//   ....[24]....
        /*029c*/ 	.word	0x00005e10


	//   ....[25]....
        /*02a0*/ 	.word	0x00005e30


	//   ....[26]....
        /*02a4*/ 	.word	0x00005e50


	//   ....[27]....
        /*02a8*/ 	.word	0x00005e70


	//   ....[28]....
        /*02ac*/ 	.word	0x00005ea0


	//   ....[29]....
        /*02b0*/ 	.word	0x00005ec0


	//   ....[30]....
        /*02b4*/ 	.word	0x00005ee0


	//   ....[31]....
        /*02b8*/ 	.word	0x00005f00


	//   ....[32]....
        /*02bc*/ 	.word	0x00005f20


	//   ....[33]....
        /*02c0*/ 	.word	0x00005f40


	//   ....[34]....
        /*02c4*/ 	.word	0x00005f60


	//   ....[35]....
        /*02c8*/ 	.word	0x00005f90


	//   ....[36]....
        /*02cc*/ 	.word	0x00005fb0


	//   ....[37]....
        /*02d0*/ 	.word	0x00006a10


	//   ....[38]....
        /*02d4*/ 	.word	0x00006a90


	//   ....[39]....
        /*02d8*/ 	.word	0x00006b10


	//   ....[40]....
        /*02dc*/ 	.word	0x00006b90


	//   ....[41]....
        /*02e0*/ 	.word	0x00006c00


	//   ....[42]....
        /*02e4*/ 	.word	0x00006c70


	//----- nvinfo : EIATTR_EXIT_INSTR_OFFSETS
	.align		4
.L_31317:
        /*02e8*/ 	.byte	0x04, 0x1c
        /*02ea*/ 	.short	(.L_31319 - .L_31318)


	//   ....[0]....
.L_31318:
        /*02ec*/ 	.word	0x00000090


	//   ....[1]....
        /*02f0*/ 	.word	0x000064f0


	//   ....[2]....
        /*02f4*/ 	.word	0x000065f0


	//   ....[3]....
        /*02f8*/ 	.word	0x000069b0


	//----- nvinfo : EIATTR_CTAIDZ_USED
	.align		4
.L_31319:
        /*02fc*/ 	.byte	0x01, 0x04
	.zero		2


	//----- nvinfo : EIATTR_CRS_STACK_SIZE
	.align		4
        /*0300*/ 	.byte	0x04, 0x1e
        /*0302*/ 	.short	(.L_31321 - .L_31320)
.L_31320:
        /*0304*/ 	.word	0x00000000
.L_31321:


//--------------------- .nv.info._ZN4vllm25paged_attention_v2_kernelIffLi64ELi16ELi128ELNS_18Fp8KVCacheDataTypeE0ELb0ELi512EEEvPfS2_PT_PKS3_PKT0_S9_ifPKiSB_iPKfiiiSD_SD_iiiii --------------------------
	.section	.nv.info._ZN4vllm25paged_attention_v2_kernelIffLi64ELi16ELi128ELNS_18Fp8KVCacheDataTypeE0ELb0ELi512EEEvPfS2_PT_PKS3_PKT0_S9_ifPKiSB_iPKfiiiSD_SD_iiiii,"",@"SHT_CUDA_INFO"
	.sectionflags	@""
	.align	4


	//----- nvinfo : EIATTR_CUDA_API_VERSION
	.align		4
        /*0000*/ 	.byte	0x04, 0x37
        /*0002*/ 	.short	(.L_31323 - .L_31322)
.L_31322:
        /*0004*/ 	.word	0x00000082


	//----- nvinfo : EIATTR_SW2861232_WAR
	.align		4
.L_31323:
        /*0008*/ 	.byte	0x01, 0x35
	.zero		2


	//----- nvinfo : EIATTR_PARAM_CBANK
	.align		4
        /*000c*/ 	.byte	0x04, 0x0a
        /*000e*/ 	.short	(.L_31325 - .L_31324)
	.align		4
.L_31324:
        /*0010*/ 	.word	index@(.nv.constant0._ZN4vllm25paged_attention_v2_kernelIffLi64ELi16ELi128ELNS_18Fp8KVCacheDataTypeE0ELb0ELi512EEEvPfS2_PT_PKS3_PKT0_S9_ifPKiSB_iPKfiiiSD_SD_iiiii)
        /*0014*/ 	.short	0x0160
        /*0016*/ 	.short	0x008c


	//----- nvinfo : EIATTR_CBANK_PARAM_SIZE
	.align		4
.L_31325:
        /*0018*/ 	.byte	0x03, 0x19
        /*001a*/ 	.short	0x008c


	//----- nvinfo : EIATTR_KPARAM_INFO
	.align		4
        /*001c*/ 	.byte	0x04, 0x17
        /*001e*/ 	.short	(.L_31327 - .L_31326)
.L_31326:
        /*0020*/ 	.word	0x00000000
        /*0024*/ 	.short	0x0015
        /*0026*/ 	.short	0x0088
        /*0028*/ 	.byte	0x00, 0xf0, 0x11, 0x00


	//----- nvinfo : EIATTR_KPARAM_INFO
	.align		4
.L_31327:
        /*002c*/ 	.byte	0x04, 0x17
        /*002e*/ 	.short	(.L_31329 - .L_31328)
.L_31328:
        /*0030*/ 	.word	0x00000000
        /*0034*/ 	.short	0x0014
        /*0036*/ 	.short	0x0084
        /*0038*/ 	.byte	0x00, 0xf0, 0x11, 0x00


	//----- nvinfo : EIATTR_KPARAM_INFO
	.align		4
.L_31329:
        /*003c*/ 	.byte	0x04, 0x17
        /*003e*/ 	.short	(.L_31331 - .L_31330)
.L_31330:
        /*0040*/ 	.word	0x00000000
        /*0044*/ 	.short	0x0013
        /*0046*/ 	.short	0x0080
        /*0048*/ 	.byte	0x00, 0xf0, 0x11, 0x00


	//----- nvinfo : EIATTR_KPARAM_INFO
	.align		4
.L_31331:
        /*004c*/ 	.byte	0x04, 0x17
        /*004e*/ 	.short	(.L_31333 - .L_31332)
.L_31332:
        /*0050*/ 	.word	0x00000000
        /*0054*/ 	.short	0x0012
        /*0056*/ 	.short	0x007c
        /*0058*/ 	.byte	0x00, 0xf0, 0x11, 0x00


	//----- nvinfo : EIATTR_KPARAM_INFO
	.align		4
.L_31333:
        /*005c*/ 	.byte	0x04, 0x17
        /*005e*/ 	.short	(.L_31335 - .L_31334)
.L_31334:
        /*0060*/ 	.word	0x00000000
        /*0064*/ 	.short	0x0011
        /*0066*/ 	.short	0x0078
        /*0068*/ 	.byte	0x00, 0xf0, 0x11, 0x00


	//----- nvinfo : EIATTR_KPARAM_INFO
	.align		4
.L_31335:
        /*006c*/ 	.byte	0x04, 0x17
        /*006e*/ 	.short	(.L_31337 - .L_31336)
.L_31336:
        /*0070*/ 	.word	0x00000000
        /*0074*/ 	.short	0x0010
        /*0076*/ 	.short	0x0070
        /*0078*/ 	.byte	0x00, 0xf0, 0x21, 0x00


	//----- nvinfo : EIATTR_KPARAM_INFO
	.align		4
.L_31337:
        /*007c*/ 	.byte	0x04, 0x17
        /*007e*/ 	.short	(.L_31339 - .L_31338)
.L_31338:
        /*0080*/ 	.word	0x00000000
        /*0084*/ 	.short	0x000f
        /*0086*/ 	.short	0x0068
        /*0088*/ 	.byte	0x00, 0xf0, 0x21, 0x00


	//----- nvinfo : EIATTR_KPARAM_INFO
	.align		4
.L_31339:
        /*008c*/ 	.byte	0x04, 0x17
        /*008e*/ 	.short	(.L_31341 - .L_31340)
.L_31340:
        /*0090*/ 	.word	0x00000000
        /*0094*/ 	.short	0x000e
        /*0096*/ 	.short	0x0060
        /*0098*/ 	.byte	0x00, 0xf0, 0x11, 0x00


	//----- nvinfo : EIATTR_KPARAM_INFO
	.align		4
.L_31341:
        /*009c*/ 	.byte	0x04, 0x17
        /*009e*/ 	.short	(.L_31343 - .L_31342)
.L_31342:
        /*00a0*/ 	.word	0x00000000
        /*00a4*/ 	.short	0x000d
        /*00a6*/ 	.short	0x005c
        /*00a8*/ 	.byte	0x00, 0xf0, 0x11, 0x00


	//----- nvinfo : EIATTR_KPARAM_INFO
	.align		4
.L_31343:
        /*00ac*/ 	.byte	0x04, 0x17
        /*00ae*/ 	.short	(.L_31345 - .L_31344)
.L_31344:
        /*00b0*/ 	.word	0x00000000
        /*00b4*/ 	.short	0x000c
        /*00b6*/ 	.short	0x0058
        /*00b8*/ 	.byte	0x00, 0xf0, 0x11, 0x00


	//----- nvinfo : EIATTR_KPARAM_INFO
	.align		4
.L_31345:
        /*00bc*/ 	.byte	0x04, 0x17
        /*00be*/ 	.short	(.L_31347 - .L_31346)
.L_31346:
        /*00c0*/ 	.word	0x00000000
        /*00c4*/ 	.short	0x000b
        /*00c6*/ 	.short	0x0050
        /*00c8*/ 	.byte	0x00, 0xf0, 0x21, 0x00


	//----- nvinfo : EIATTR_KPARAM_INFO
	.align		4
.L_31347:
        /*00cc*/ 	.byte	0x04, 0x17
        /*00ce*/ 	.short	(.L_31349 - .L_31348)
.L_31348:
        /*00d0*/ 	.word	0x00000000
        /*00d4*/ 	.short	0x000a
        /*00d6*/ 	.short	0x0048
        /*00d8*/ 	.byte	0x00, 0xf0, 0x11, 0x00


	//----- nvinfo : EIATTR_KPARAM_INFO
	.align		4
.L_31349:
        /*00dc*/ 	.byte	0x04, 0x17
        /*00de*/ 	.short	(.L_31351 - .L_31350)
.L_31350:
        /*00e0*/ 	.word	0x00000000
        /*00e4*/ 	.short	0x0009
        /*00e6*/ 	.short	0x0040
        /*00e8*/ 	.byte	0x00, 0xf0, 0x21, 0x00


	//----- nvinfo : EIATTR_KPARAM_INFO
	.align		4
.L_31351:
        /*00ec*/ 	.byte	0x04, 0x17
        /*00ee*/ 	.short	(.L_31353 - .L_31352)
.L_31352:
        /*00f0*/ 	.word	0x00000000
        /*00f4*/ 	.short	0x0008
        /*00f6*/ 	.short	0x0038
        /*00f8*/ 	.byte	0x00, 0xf0, 0x21, 0x00


	//----- nvinfo : EIATTR_KPARAM_INFO
	.align		4
.L_31353:
        /*00fc*/ 	.byte	0x04, 0x17
        /*00fe*/ 	.short	(.L_31355 - .L_31354)
.L_31354:
        /*0100*/ 	.word	0x00000000
        /*0104*/ 	.short	0x0007
        /*0106*/ 	.short	0x0034
        /*0108*/ 	.byte	0x00, 0xf0, 0x11, 0x00


	//----- nvinfo : EIATTR_KPARAM_INFO
	.align		4
.L_31355:
        /*010c*/ 	.byte	0x04, 0x17
        /*010e*/ 	.short	(.L_31357 - .L_31356)
.L_31356:
        /*0110*/ 	.word	0x00000000
        /*0114*/ 	.short	0x0006
        /*0116*/ 	.short	0x0030
        /*0118*/ 	.byte	0x00, 0xf0, 0x11, 0x00


	//----- nvinfo : EIATTR_KPARAM_INFO
	.align		4
.L_31357:
        /*011c*/ 	.byte	0x04, 0x17
        /*011e*/ 	.short	(.L_31359 - .L_31358)
.L_31358:
        /*0120*/ 	.word	0x00000000
        /*0124*/ 	.short	0x0005
        /*0126*/ 	.short	0x0028
        /*0128*/ 	.byte	0x00, 0xf0, 0x21, 0x00


	//----- nvinfo : EIATTR_KPARAM_INFO
	.align		4
.L_31359:
        /*012c*/ 	.byte	0x04, 0x17
        /*012e*/ 	.short	(.L_31361 - .L_31360)
.L_31360:
        /*0130*/ 	.word	0x00000000
        /*0134*/ 	.short	0x0004
        /*0136*/ 	.short	0x0020
        /*0138*/ 	.byte	0x00, 0xf0, 0x21, 0x00


	//----- nvinfo : EIATTR_KPARAM_INFO
	.align		4
.L_31361:
        /*013c*/ 	.byte	0x04, 0x17
        /*013e*/ 	.short	(.L_31363 - .L_31362)
.L_31362:
        /*0140*/ 	.word	0x00000000
        /*0144*/ 	.short	0x0003
        /*0146*/ 	.short	0x0018
        /*0148*/ 	.byte	0x00, 0xf0, 0x21, 0x00


	//----- nvinfo : EIATTR_KPARAM_INFO
	.align		4
.L_31363:
        /*014c*/ 	.byte	0x04, 0x17
        /*014e*/ 	.short	(.L_31365 - .L_31364)
.L_31364:
        /*0150*/ 	.word	0x00000000
        /*0154*/ 	.short	0x0002
        /*0156*/ 	.short	0x0010
        /*0158*/ 	.byte	0x00, 0xf0, 0x21, 0x00


	//----- nvinfo : EIATTR_KPARAM_INFO
	.align		4
.L_31365:
        /*015c*/ 	.byte	0x04, 0x17
        /*015e*/ 	.short	(.L_31367 - .L_31366)
.L_31366:
        /*0160*/ 	.word	0x00000000
        /*0164*/ 	.short	0x0001
        /*0166*/ 	.short	0x0008
        /*0168*/ 	.byte	0x00, 0xf0, 0x21, 0x00


	//----- nvinfo : EIATTR_KPARAM_INFO
	.align		4
.L_31367:
        /*016c*/ 	.byte	0x04, 0x17
        /*016e*/ 	.short	(.L_31369 - .L_31368)
.L_31368:
        /*0170*/ 	.word	0x00000000
        /*0174*/ 	.short	0x0000
        /*0176*/ 	.short	0x0000
        /*0178*/ 	.byte	0x00, 0xf0, 0x21, 0x00


	//----- nvinfo : EIATTR_MAXREG_COUNT
	.align		4
.L_31369:
        /*017c*/ 	.byte	0x03, 0x1b
        /*017e*/ 	.short	0x00ff


	//----- nvinfo : EIATTR_NUM_BARRIERS
	.align		4
        /*0180*/ 	.byte	0x02, 0x4c
        /*0182*/ 	.byte	0x01
	.zero		1


	//----- nvinfo : EIATTR_MERCURY_ISA_VERSION
	.align		4
        /*0184*/ 	.byte	0x03, 0x5f
        /*0186*/ 	.short	0x0000


	//----- nvinfo : EIATTR_COOP_GROUP_MASK_REGIDS
	.align		4
        /*0188*/ 	.byte	0x04, 0x29
        /*018a*/ 	.short	(.L_31371 - .L_31370)


	//   ....[0]....
.L_31370:
        /*018c*/ 	.word	0xffffffff


	//   ....[1]....
        /*0190*/ 	.word	0xffffffff


	//   ....[2]....
        /*0194*/ 	.word	0xffffffff


	//   ....[3]....
        /*0198*/ 	.word	0xffffffff


	//   ....[4]....
        /*019c*/ 	.word	0xffffffff


	//   ....[5]....
        /*01a0*/ 	.word	0xffffffff


	//   ....[6]....
        /*01a4*/ 	.word	0xffffffff


	//   ....[7]....
        /*01a8*/ 	.word	0xffffffff


	//   ....[8]....
        /*01ac*/ 	.word	0xffffffff


	//   ....[9]....
        /*01b0*/ 	.word	0xffffffff


	//   ....[10]....
        /*01b4*/ 	.word	0xffffffff


	//   ....[11]....
        /*01b8*/ 	.word	0xffffffff


	//   ....[12]....
        /*01bc*/ 	.word	0xffffffff


	//   ....[13]....
        /*01c0*/ 	.word	0xffffffff


	//   ....[14]....
        /*01c4*/ 	.word	0xffffffff


	//   ....[15]....
        /*01c8*/ 	.word	0xffffffff


	//   ....[16]....
        /*01cc*/ 	.word	0xffffffff


	//   ....[17]....
        /*01d0*/ 	.word	0xffffffff


	//   ....[18]....
        /*01d4*/ 	.word	0xffffffff


	//   ....[19]....
        /*01d8*/ 	.word	0xffffffff


	//   ....[20]....
        /*01dc*/ 	.word	0xffffffff


	//   ....[21]....
        /*01e0*/ 	.word	0xffffffff


	//   ....[22]....
        /*01e4*/ 	.word	0xffffffff


	//   ....[23]....
        /*01e8*/ 	.word	0xffffffff


	//   ....[24]....
        /*01ec*/ 	.word	0xffffffff


	//   ....[25]....
        /*01f0*/ 	.word	0xffffffff


	//   ....[26]....
        /*01f4*/ 	.word	0xffffffff


	//   ....[27]....
        /*01f8*/ 	.word	0xffffffff


	//   ....[28]....
        /*01fc*/ 	.word	0xffffffff


	//   ....[29]....
        /*0200*/ 	.word	0xffffffff


	//   ....[30]....
        /*0204*/ 	.word	0xffffffff


	//   ....[31]....
        /*0208*/ 	.word	0xffffffff


	//   ....[32]....
        /*020c*/ 	.word	0xffffffff


	//   ....[33]....
        /*0210*/ 	.word	0xffffffff


	//   ....[34]....
        /*0214*/ 	.word	0xffffffff


	//   ....[35]....
        /*0218*/ 	.word	0xffffffff


	//   ....[36]....
        /*021c*/ 	.word	0xffffffff


	//   ....[37]....
        /*0220*/ 	.word	0xffffffff


	//   ....[38]....
        /*0224*/ 	.word	0xffffffff


	//----- nvinfo : EIATTR_COOP_GROUP_INSTR_OFFSETS
	.align		4
.L_31371:
        /*0228*/ 	.byte	0x04, 0x28
        /*022a*/ 	.short	(.L_31373 - .L_31372)


	//   ....[0]....
.L_31372:
        /*022c*/ 	.word	0x00001e50


	//   ....[1]....
        /*0230*/ 	.word	0x00002850


	//   ....[2]....
        /*0234*/ 	.word	0x000029a0


	//   ....[3]....
        /*0238*/ 	.word	0x000029d0


	//   ....[4]....
        /*023c*/ 	.word	0x000029f0


	//   ....[5]....
        /*0240*/ 	.word	0x00002a10


	//   ....[6]....
        /*0244*/ 	.word	0x00002ad0


	//   ....[7]....
        /*0248*/ 	.word	0x00002af0


	//   ....[8]....
        /*024c*/ 	.word	0x00002b10


	//   ....[9]....
        /*0250*/ 	.word	0x00003950


	//   ....[10]....
        /*0254*/ 	.word	0x000039b0


	//   ....[11]....
        /*0258*/ 	.word	0x000039e0


	//   ....[12]....
        /*025c*/ 	.word	0x00003a00


	//   ....[13]....
        /*0260*/ 	.word	0x00003a20


	//   ....[14]....
        /*0264*/ 	.word	0x00003a70


	//   ....[15]....
        /*0268*/ 	.word	0x00003a90


	//   ....[16]....
        /*026c*/ 	.word	0x00003ab0


	//   ....[17]....
        /*0270*/ 	.word	0x00005330


	//   ....[18]....
        /*0274*/ 	.word	0x00005370


	//   ....[19]....
        /*0278*/ 	.word	0x000053a0


	//   ....[20]....
        /*027c*/ 	.word	0x000053d0


	//   ....[21]....
        /*0280*/ 	.word	0x00005400


	//   ....[22]....
        /*0284*/ 	.word	0x00005430


	//   ....[23]....
        /*0288*/ 	.word	0x00005460


	//   ....[24]....
        /*028c*/ 	.word	0x00005490


	//   ....[25]....
        /*0290*/ 	.word	0x000054c0


	//   ....[26]....
        /*0294*/ 	.word	0x00005500


	//   ....[27]....
        /*0298*/ 	.word	0x00005520


	//   ....[28]....
        /*029c*/ 	.word	0x00005540


	//   ....[29]....
        /*02a0*/ 	.word	0x00005560


	//   ....[30]....
        /*02a4*/ 	.word	0x00005580


	//   ....[31]....
        /*02a8*/ 	.word	0x000055a0


	//   ....[32]....
        /*02ac*/ 	.word	0x000055b0


	//   ....[33]....
        /*02b0*/ 	.word	0x00005e30


	//   ....[34]....
        /*02b4*/ 	.word	0x00005eb0


	//   ....[35]....
        /*02b8*/ 	.word	0x00005f30


	//   ....[36]....
        /*02bc*/ 	.word	0x00005fb0


	//   ....[37]....
        /*02c0*/ 	.word	0x00006020


	//   ....[38]....
        /*02c4*/ 	.word	0x00006090


	//----- nvinfo : EIATTR_EXIT_INSTR_OFFSETS
	.align		4
.L_31373:
        /*02c8*/ 	.byte	0x04, 0x1c
        /*02ca*/ 	.short	(.L_31375 - .L_31374)


	//   ....[0]....
.L_31374:
        /*02cc*/ 	.word	0x00000090


	//   ....[1]....
        /*02d0*/ 	.word	0x000059c0


	//   ....[2]....
        /*02d4*/ 	.word	0x00005ad0


	//   ....[3]....
        /*02d8*/ 	.word	0x00005dd0


	//----- nvinfo : EIATTR_CTAIDZ_USED
	.align		4
.L_31375:
        /*02dc*/ 	.byte	0x01, 0x04
	.zero		2


	//----- nvinfo : EIATTR_CRS_STACK_SIZE
	.align		4
        /*02e0*/ 	.byte	0x04, 0x1e
        /*02e2*/ 	.short	(.L_31377 - .L_31376)
.L_31376:
        /*02e4*/ 	.word	0x00000000
.L_31377:


//--------------------- .nv.info._ZN4vllm25paged_attention_v2_kernelIffLi32ELi16ELi128ELNS_18Fp8KVCacheDataTypeE0ELb0ELi512EEEvPfS2_PT_PKS3_PKT0_S9_ifPKiSB_iPKfiiiSD_SD_iiiii --------------------------
	.section	.nv.info._ZN4vllm25paged_attention_v2_kernelIffLi32ELi16ELi128ELNS_18Fp8KVCacheDataTypeE0ELb0ELi512EEEvPfS2_PT_PKS3_PKT0_S9_ifPKiSB_iPKfiiiSD_SD_iiiii,"",@"SHT_CUDA_INFO"
	.sectionflags	@""
	.align	4


	//----- nvinfo : EIATTR_CUDA_API_VERSION
	.align		4
        /*0000*/ 	.byte	0x04, 0x37
        /*0002*/ 	.short	(.L_31379 - .L_31378)
.L_31378:
        /*0004*/ 	.word	0x00000082


	//----- nvinfo : EIATTR_SW2861232_WAR
	.align		4
.L_31379:
        /*0008*/ 	.byte	0x01, 0x35
	.zero		2


	//----- nvinfo : EIATTR_PARAM_CBANK
	.align		4
        /*000c*/ 	.byte	0x04, 0x0a
        /*000e*/ 	.short	(.L_31381 - .L_31380)
	.align		4
.L_31380:
        /*0010*/ 	.word	index@(.nv.constant0._ZN4vllm25paged_attention_v2_kernelIffLi32ELi16ELi128ELNS_18Fp8KVCacheDataTypeE0ELb0ELi512EEEvPfS2_PT_PKS3_PKT0_S9_ifPKiSB_iPKfiiiSD_SD_iiiii)
        /*0014*/ 	.short	0x0160
        /*0016*/ 	.short	0x008c


	//----- nvinfo : EIATTR_CBANK_PARAM_SIZE
	.align		4
.L_31381:
        /*0018*/ 	.byte	0x03, 0x19
        /*001a*/ 	.short	0x008c


	//----- nvinfo : EIATTR_KPARAM_INFO
	.align		4
        /*001c*/ 	.byte	0x04, 0x17
        /*001e*/ 	.short	(.L_31383 - .L_31382)
.L_31382:
        /*0020*/ 	.word	0x00000000
        /*0024*/ 	.short	0x0015
        /*0026*/ 	.short	0x0088
        /*0028*/ 	.byte	0x00, 0xf0, 0x11, 0x00


	//----- nvinfo : EIATTR_KPARAM_INFO
	.align		4
.L_31383:
        /*002c*/ 	.byte	0x04, 0x17
        /*002e*/ 	.short	(.L_31385 - .L_31384)
.L_31384:
        /*0030*/ 	.word	0x00000000
        /*0034*/ 	.short	0x0014
        /*0036*/ 	.short	0x0084
        /*0038*/ 	.byte	0x00, 0xf0, 0x11, 0x00


	//----- nvinfo : EIATTR_KPARAM_INFO
	.align		4
.L_31385:
        /*003c*/ 	.byte	0x04, 0x17
        /*003e*/ 	.short	(.L_31387 - .L_31386)
.L_31386:
        /*0040*/ 	.word	0x00000000
        /*0044*/ 	.short	0x0013
        /*0046*/ 	.short	0x0080
        /*0048*/ 	.byte	0x00, 0xf0, 0x11, 0x00


	//----- nvinfo : EIATTR_KPARAM_INFO
	.align		4
.L_31387:
        /*004c*/ 	.byte	0x04, 0x17
        /*004e*/ 	.short	(.L_31389 - .L_31388)
.L_31388:
        /*0050*/ 	.word	0x00000000
        /*0054*/ 	.short	0x0012
        /*0056*/ 	.short	0x007c
        /*0058*/ 	.byte	0x00, 0xf0, 0x11, 0x00


	//----- nvinfo : EIATTR_KPARAM_INFO
	.align		4
.L_31389:
        /*005c*/ 	.byte	0x04, 0x17
        /*005e*/ 	.short	(.L_31391 - .L_31390)
.L_31390:
        /*0060*/ 	.word	0x00000000
        /*0064*/ 	.short	0x0011
        /*0066*/ 	.short	0x0078
        /*0068*/ 	.byte	0x00, 0xf0, 0x11, 0x00


	//----- nvinfo : EIATTR_KPARAM_INFO
	.align		4
.L_31391:
        /*006c*/ 	.byte	0x04, 0x17
        /*006e*/ 	.short	(.L_31393 - .L_31392)
.L_31392:
        /*0070*/ 	.word	0x00000000
        /*0074*/ 	.short	0x0010
        /*0076*/ 	.short	0x0070
        /*0078*/ 	.byte	0x00, 0xf0, 0x21, 0x00


	//----- nvinfo : EIATTR_KPARAM_INFO
	.align		4
.L_31393:
        /*007c*/ 	.byte	0x04, 0x17
        /*007e*/ 	.short	(.L_31395 - .L_31394)
.L_31394:
        /*0080*/ 	.word	0x00000000
        /*0084*/ 	.short	0x000f
        /*0086*/ 	.short	0x0068
        /*0088*/ 	.byte	0x00, 0xf0, 0x21, 0x00


	//----- nvinfo : EIATTR_KPARAM_INFO
	.align		4
.L_31395:
        /*008c*/ 	.byte	0x04, 0x17
        /*008e*/ 	.short	(.L_31397 - .L_31396)
.L_31396:
        /*0090*/ 	.word	0x00000000
        /*0094*/ 	.short	0x000e
        /*0096*/ 	.short	0x0060
        /*0098*/ 	.byte	0x00, 0xf0, 0x11, 0x00


	//----- nvinfo : EIATTR_KPARAM_INFO
	.align		4
.L_31397:
        /*009c*/ 	.byte	0x04, 0x17
        /*009e*/ 	.short	(.L_31399 - .L_31398)
.L_31398:
        /*00a0*/ 	.word	0x00000000
        /*00a4*/ 	.short	0x000d
        /*00a6*/ 	.short	0x005c
        /*00a8*/ 	.byte	0x00, 0xf0, 0x11, 0x00


	//----- nvinfo : EIATTR_KPARAM_INFO
	.align		4
.L_31399:
        /*00ac*/ 	.byte	0x04, 0x17
        /*00ae*/ 	.short	(.L_31401 - .L_31400)
.L_31400:
        /*00b0*/ 	.word	0x00000000
        /*00b4*/ 	.short	0x000c
        /*00b6*/ 	.short	0x0058
        /*00b8*/ 	.byte	0x00, 0xf0, 0x11, 0x00


	//----- nvinfo : EIATTR_KPARAM_INFO
	.align		4
.L_31401:
        /*00bc*/ 	.byte	0x04, 0x17
        /*00be*/ 	.short	(.L_31403 - .L_31402)
.L_31402:
        /*00c0*/ 	.word	0x00000000
        /*00c4*/ 	.short	0x000b
        /*00c6*/ 	.short	0x0050
        /*00c8*/ 	.byte	0x00, 0xf0, 0x21, 0x00


	//----- nvinfo : EIATTR_KPARAM_INFO
	.align		4
.L_31403:
        /*00cc*/ 	.byte	0x04, 0x17
        /*00ce*/ 	.short	(.L_31405 - .L_31404)
.L_31404:
        /*00d0*/ 	.word	0x00000000
        /*00d4*/ 	.short	0x000a
        /*00d6*/ 	.short	0x0048
        /*00d8*/ 	.byte	0x00, 0xf0, 0x11, 0x00


	//----- nvinfo : EIATTR_KPARAM_INFO
	.align		4
.L_31405:
        /*00dc*/ 	.byte	0x04, 0x17
        /*00de*/ 	.short	(.L_31407 - .L_31406)
.L_31406:
        /*00e0*/ 	.word	0x00000000
        /*00e4*/ 	.short	0x0009
        /*00e6*/ 	.short	0x0040
        /*00e8*/ 	.byte	0x00, 0xf0, 0x21, 0x00


	//----- nvinfo : EIATTR_KPARAM_INFO
	.align		4
.L_31407:
        /*00ec*/ 	.byte	0x04, 0x17
        /*00ee*/ 	.short	(.L_31409 - .L_31408)
.L_31408:
        /*00f0*/ 	.word	0x00000000
        /*00f4*/ 	.short	0x0008
        /*00f6*/ 	.short	0x0038
        /*00f8*/ 	.byte	0x00, 0xf0, 0x21, 0x00


	//----- nvinfo : EIATTR_KPARAM_INFO
	.align		4
.L_31409:
        /*00fc*/ 	.byte	0x04, 0x17
        /*00fe*/ 	.short	(.L_31411 - .L_31410)
.L_31410:
        /*0100*/ 	.word	0x00000000
        /*0104*/ 	.short	0x0007
        /*0106*/ 	.short	0x0034
        /*0108*/ 	.byte	0x00, 0xf0, 0x11, 0x00


	//----- nvinfo : EIATTR_KPARAM_INFO
	.align		4
.L_31411:
        /*010c*/ 	.byte	0x04, 0x17
        /*010e*/ 	.short	(.L_31413 - .L_31412)
.L_31412:
        /*0110*/ 	.word	0x00000000
        /*0114*/ 	.short	0x0006
        /*0116*/ 	.short	0x0030
        /*0118*/ 	.byte	0x00, 0xf0, 0x11, 0x00


	//----- nvinfo : EIATTR_KPARAM_INFO
	.align		4
.L_31413:
        /*011c*/ 	.byte	0x04, 0x17
        /*011e*/ 	.short	(.L_31415 - .L_31414)
.L_31414:
        /*0120*/ 	.word	0x00000000
        /*0124*/ 	.short	0x0005
        /*0126*/ 	.short	0x0028
        /*0128*/ 	.byte	0x00, 0xf0, 0x21, 0x00


	//----- nvinfo : EIATTR_KPARAM_INFO
	.align		4
.L_31415:
        /*012c*/ 	.byte	0x04, 0x17
        /*012e*/ 	.short	(.L_31417 - .L_31416)
.L_31416:
        /*0130*/ 	.word	0x00000000
        /*0134*/ 	.short	0x0004
        /*0136*/ 	.short	0x0020
        /*0138*/ 	.byte	0x00, 0xf0, 0x21, 0x00


	//----- nvinfo : EIATTR_KPARAM_INFO
	.align		4
.L_31417:
        /*013c*/ 	.byte	0x04, 0x17
        /*013e*/ 	.short	(.L_31419 - .L_31418)
.L_31418:
        /*0140*/ 	.word	0x00000000
        /*0144*/ 	.short	0x0003
        /*0146*/ 	.short	0x0018
        /*0148*/ 	.byte	0x00, 0xf0, 0x21, 0x00


	//----- nvinfo : EIATTR_KPARAM_INFO
	.align		4
.L_31419:
        /*014c*/ 	.byte	0x04, 0x17
        /*014e*/ 	.short	(.L_31421 - .L_31420)
.L_31420:
        /*0150*/ 	.word	0x00000000
        /*0154*/ 	.short	0x0002
        /*0156*/ 	.short	0x0010
        /*0158*/ 	.byte	0x00, 0xf0, 0x21, 0x00


	//----- nvinfo : EIATTR_KPARAM_INFO
	.align		4
.L_31421:
        /*015c*/ 	.byte	0x04, 0x17
        /*015e*/ 	.short	(.L_31423 - .L_31422)
.L_31422:
        /*0160*/ 	.word	0x00000000
        /*0164*/ 	.short	0x0001
        /*0166*/ 	.short	0x0008
        /*0168*/ 	.byte	0x00, 0xf0, 0x21, 0x00


	//----- nvinfo : EIATTR_KPARAM_INFO
	.align		4
.L_31423:
        /*016c*/ 	.byte	0x04, 0x17
        /*016e*/ 	.short	(.L_31425 - .L_31424)
.L_31424:
        /*0170*/ 	.word	0x00000000
        /*0174*/ 	.short	0x0000
        /*0176*/ 	.short	0x0000
        /*0178*/ 	.byte	0x00, 0xf0, 0x21, 0x00


	//----- nvinfo : EIATTR_MAXREG_COUNT
	.align		4
.L_31425:
        /*017c*/ 	.byte	0x03, 0x1b
        /*017e*/ 	.short	0x00ff


	//----- nvinfo : EIATTR_NUM_BARRIERS
	.align		4
        /*0180*/ 	.byte	0x02, 0x4c
        /*0182*/ 	.byte	0x01
	.zero		1


	//----- nvinfo : EIATTR_MERCURY_ISA_VERSION
	.align		4
        /*0184*/ 	.byte	0x03, 0x5f
        /*0186*/ 	.short	0x0000


	//----- nvinfo : EIATTR_COOP_GROUP_MASK_REGIDS
	.align		4
        /*0188*/ 	.byte	0x04, 0x29
        /*018a*/ 	.short	(.L_31427 - .L_31426)


	//   ....[0]....
.L_31426:
        /*018c*/ 	.word	0xffffffff


	//   ....[1]....
        /*0190*/ 	.word	0xffffffff


	//   ....[2]....
        /*0194*/ 	.word	0xffffffff


	//   ....[3]....
        /*0198*/ 	.word	0xffffffff


	//   ....[4]....
        /*019c*/ 	.word	0xffffffff


	//   ....[5]....
        /*01a0*/ 	.word	0xffffffff


	//   ....[6]....
        /*01a4*/ 	.word	0xffffffff


	//   ....[7]....
        /*01a8*/ 	.word	0xffffffff


	//   ....[8]....
        /*01ac*/ 	.word	0xffffffff


	//   ....[9]....
        /*01b0*/ 	.word	0xffffffff


	//   ....[10]....
        /*01b4*/ 	.word	0xffffffff


	//   ....[11]....
        /*01b8*/ 	.word	0xffffffff


	//   ....[12]....
        /*01bc*/ 	.word	0xffffffff


	//   ....[13]....
        /*01c0*/ 	.word	0xffffffff


	//   ....[14]....
        /*01c4*/ 	.word	0xffffffff


	//   ....[15]....
        /*01c8*/ 	.word	0xffffffff


	//   ....[16]....
        /*01cc*/ 	.word	0xffffffff


	//   ....[17]....
        /*01d0*/ 	.word	0xffffffff


	//   ....[18]....
        /*01d4*/ 	.word	0xffffffff


	//   ....[19]....
        /*01d8*/ 	.word	0xffffffff


	//   ....[20]....
        /*01dc*/ 	.word	0xffffffff


	//   ....[21]....
        /*01e0*/ 	.word	0xffffffff


	//   ....[22]....
        /*01e4*/ 	.word	0xffffffff


	//   ....[23]....
        /*01e8*/ 	.word	0xffffffff


	//   ....[24]....
        /*01ec*/ 	.word	0xffffffff


	//   ....[25]....
        /*01f0*/ 	.word	0xffffffff


	//   ....[26]....
        /*01f4*/ 	.word	0xffffffff


	//   ....[27]....
        /*01f8*/ 	.word	0xffffffff


	//   ....[28]....
        /*01fc*/ 	.word	0xffffffff


	//   ....[29]....
        /*0200*/ 	.word	0xffffffff


	//   ....[30]....
        /*0204*/ 	.word	0xffffffff


	//----- nvinfo : EIATTR_COOP_GROUP_INSTR_OFFSETS
	.align		4
.L_31427:
        /*0208*/ 	.byte	0x04, 0x28
        /*020a*/ 	.short	(.L_31429 - .L_31428)


	//   ....[0]....
.L_31428:
        /*020c*/ 	.word	0x00001520


	//   ....[1]....
        /*0210*/ 	.word	0x00001b60


	//   ....[2]....
        /*0214*/ 	.word	0x00001cb0


	//   ....[3]....
        /*0218*/ 	.word	0x00001ce0


	//   ....[4]....
        /*021c*/ 	.word	0x00001d00


	//   ....[5]....
        /*0220*/ 	.word	0x00001d20


	//   ....[6]....
        /*0224*/ 	.word	0x00001dd0


	//   ....[7]....
        /*0228*/ 	.word	0x00001e00


	//   ....[8]....
        /*022c*/ 	.word	0x00001e20


	//   ....[9]....
        /*0230*/ 	.word	0x00002c60


	//   ....[10]....
        /*0234*/ 	.word	0x00002cc0


	//   ....[11]....
        /*0238*/ 	.word	0x00002cf0


	//   ....[12]....
        /*023c*/ 	.word	0x00002d10


	//   ....[13]....
        /*0240*/ 	.word	0x00002d30


	//   ....[14]....
        /*0244*/ 	.word	0x00002d80


	//   ....[15]....
        /*0248*/ 	.word	0x00002da0


	//   ....[16]....
        /*024c*/ 	.word	0x00002dc0


	//   ....[17]....
        /*0250*/ 	.word	0x000040f0


	//   ....[18]....
        /*0254*/ 	.word	0x00004130


	//   ....[19]....
        /*0258*/ 	.word	0x00004180


	//   ....[20]....
        /*025c*/ 	.word	0x000041b0


	//   ....[21]....
        /*0260*/ 	.word	0x000041f0


	//   ....[22]....
        /*0264*/ 	.word	0x00004220


	//   ....[23]....
        /*0268*/ 	.word	0x00004230


	//   ....[24]....
        /*026c*/ 	.word	0x00004240


	//   ....[25]....
        /*0270*/ 	.word	0x000047c0


	//   ....[26]....
        /*0274*/ 	.word	0x00004840


	//   ....[27]....
        /*0278*/ 	.word	0x000048c0


	//   ....[28]....
        /*027c*/ 	.word	0x00004940


	//   ....[29]....
        /*0280*/ 	.word	0x000049b0


	//   ....[30]....
        /*0284*/ 	.word	0x00004a20


	//----- nvinfo : EIATTR_EXIT_INSTR_OFFSETS
	.align		4
.L_31429:
        /*0288*/ 	.byte	0x04, 0x1c
        /*028a*/ 	.short	(.L_31431 - .L_31430)


	//   ....[0]....
.L_31430:
        /*028c*/ 	.word	0x00000090


	//   ....[1]....
        /*0290*/ 	.word	0x000044d0


	//   ....[2]....
        /*0294*/ 	.word	0x000045e0


	//   ....[3]....
        /*0298*/ 	.word	0x00004760


	//----- nvinfo : EIATTR_CTAIDZ_USED
	.align		4
.L_31431:
        /*029c*/ 	.byte	0x01, 0x04
	.zero		2


	//----- nvinfo : EIATTR_CRS_STACK_SIZE
	.align		4
        /*02a0*/ 	.byte	0x04, 0x1e
        /*02a2*/ 	.short	(.L_31433 - .L_31432)
.L_31432:
        /*02a4*/ 	.word	0x00000000
.L_31433:


//--------------------- .nv.info._ZN4vllm25paged_attention_v2_kernelIffLi256ELi16ELi128ELNS_18Fp8KVCacheDataTypeE0ELb1ELi512EEEvPfS2_PT_PKS3_PKT0_S9_ifPKiSB_iPKfiiiSD_SD_iiiii --------------------------
	.section	.nv.info._ZN4vllm25paged_attention_v2_kernelIffLi256ELi16ELi128ELNS_18Fp8KVCacheDataTypeE0ELb1ELi512EEEvPfS2_PT_PKS3_PKT0_S9_ifPKiSB_iPKfiiiSD_SD_iiiii,"",@"SHT_CUDA_INFO"
	.sectionflags	@""
	.align	4


	//----- nvinfo : EIATTR_CUDA_API_VERSION
	.align		4
        /*0000*/ 	.byte	0x04, 0x37
        /*0002*/ 	.short	(.L_31435 - .L_31434)
.L_31434:
        /*0004*/ 	.word	0x00000082


	//----- nvinfo : EIATTR_SW2861232_WAR
	.align		4
.L_31435:
        /*0008*/ 	.byte	0x01, 0x35
	.zero		2


	//----- nvinfo : EIATTR_PARAM_CBANK
	.align		4
        /*000c*/ 	.byte	0x04, 0x0a
        /*000e*/ 	.short	(.L_31437 - .L_31436)
	.align		4
.L_31436:
        /*0010*/ 	.word	index@(.nv.constant0._ZN4vllm25paged_attention_v2_kernelIffLi256ELi16ELi128ELNS_18Fp8KVCacheDataTypeE0ELb1ELi512EEEvPfS2_PT_PKS3_PKT0_S9_ifPKiSB_iPKfiiiSD_SD_iiiii)
        /*0014*/ 	.short	0x0160
        /*0016*/ 	.short	0x008c


	//----- nvinfo : EIATTR_CBANK_PARAM_SIZE
	.align		4
.L_31437:
        /*0018*/ 	.byte	0x03, 0x19
        /*001a*/ 	.short	0x008c


	//----- nvinfo : EIATTR_KPARAM_INFO
	.align		4
        /*001c*/ 	.byte	0x04, 0x17
        /*001e*/ 	.short	(.L_31439 - .L_31438)
.L_31438:
        /*0020*/ 	.word	0x00000000
        /*0024*/ 	.short	0x0015
        /*0026*/ 	.short	0x0088
        /*0028*/ 	.byte	0x00, 0xf0, 0x11, 0x00


	//----- nvinfo : EIATTR_KPARAM_INFO
	.align		4
.L_31439:
        /*002c*/ 	.byte	0x04, 0x17
        /*002e*/ 	.short	(.L_31441 - .L_31440)
.L_31440:
        /*0030*/ 	.word	0x00000000
        /*0034*/ 	.short	0x0014
        /*0036*/ 	.short	0x0084
        /*0038*/ 	.byte	0x00, 0xf0, 0x11, 0x00


	//----- nvinfo : EIATTR_KPARAM_INFO
	.align		4
.L_31441:
        /*003c*/ 	.byte	0x04, 0x17
        /*003e*/ 	.short	(.L_31443 - .L_31442)
.L_31442:
        /*0040*/ 	.word	0x00000000
        /*0044*/ 	.short	0x0013
        /*0046*/ 	.short	0x0080
        /*0048*/ 	.byte	0x00, 0xf0, 0x11, 0x00


	//----- nvinfo : EIATTR_KPARAM_INFO
	.align		4
.L_31443:
        /*004c*/ 	.byte	0x04, 0x17
        /*004e*/ 	.short	(.L_31445 - .L_31444)
.L_31444:
        /*0050*/ 	.word	0x00000000
        /*0054*/ 	.short	0x0012
        /*0056*/ 	.short	0x007c
        /*0058*/ 	.byte	0x00, 0xf0, 0x11, 0x00


	//----- nvinfo : EIATTR_KPARAM_INFO
	.align		4
.L_31445:
        /*005c*/ 	.byte	0x04, 0x17
        /*005e*/ 	.short	(.L_31447 - .L_31446)
.L_31446:
        /*0060*/ 	.word	0x00000000
        /*0064*/ 	.short	0x0011
        /*0066*/ 	.short	0x0078
        /*0068*/ 	.byte	0x00, 0xf0, 0x11, 0x00


	//----- nvinfo : EIATTR_KPARAM_INFO
	.align		4
.L_31447:
        /*006c*/ 	.byte	0x04, 0x17
        /*006e*/ 	.short	(.L_31449 - .L_31448)
.L_31448:
        /*0070*/ 	.word	0x00000000
        /*0074*/ 	.short	0x0010
        /*0076*/ 	.short	0x0070
        /*0078*/ 	.byte	0x00, 0xf0, 0x21, 0x00


	//----- nvinfo : EIATTR_KPARAM_INFO
	.align		4
.L_31449:
        /*007c*/ 	.byte	0x04, 0x17
        /*007e*/ 	.short	(.L_31451 - .L_31450)
.L_31450:
        /*0080*/ 	.word	0x00000000
        /*0084*/ 	.short	0x000f
        /*0086*/ 	.short	0x0068
        /*0088*/ 	.byte	0x00, 0xf0, 0x21, 0x00


	//----- nvinfo : EIATTR_KPARAM_INFO
	.align		4
.L_31451:
        /*008c*/ 	.byte	0x04, 0x17
        /*008e*/ 	.short	(.L_31453 - .L_31452)
.L_31452:
        /*0090*/ 	.word	0x00000000
        /*0094*/ 	.short	0x000e
        /*0096*/ 	.short	0x0060
        /*0098*/ 	.byte	0x00, 0xf0, 0x11, 0x00


	//----- nvinfo : EIATTR_KPARAM_INFO
	.align		4
.L_31453:
        /*009c*/ 	.byte	0x04, 0x17
        /*009e*/ 	.short	(.L_31455 - .L_31454)
.L_31454:
        /*00a0*/ 	.word	0x00000000
        /*00a4*/ 	.short	0x000d
        /*00a6*/ 	.short	0x005c
        /*00a8*/ 	.byte	0x00, 0xf0, 0x11, 0x00


	//----- nvinfo : EIATTR_KPARAM_INFO
	.align		4
.L_31455:
        /*00ac*/ 	.byte	0x04, 0x17
        /*00ae*/ 	.short	(.L_31457 - .L_31456)
.L_31456:
        /*00b0*/ 	.word	0x00000000
        /*00b4*/ 	.short	0x000c
        /*00b6*/ 	.short	0x0058
        /*00b8*/ 	.byte	0x00, 0xf0, 0x11, 0x00


	//----- nvinfo : EIATTR_KPARAM_INFO
	.align		4
.L_31457:
        /*00bc*/ 	.byte	0x04, 0x17
        /*00be*/ 	.short	(.L_31459 - .L_31458)
.L_31458:
        /*00c0*/ 	.word	0x00000000
        /*00c4*/ 	.short	0x000b
        /*00c6*/ 	.short	0x0050
        /*00c8*/ 	.byte	0x00, 0xf0, 0x21, 0x00


	//----- nvinfo : EIATTR_KPARAM_INFO
	.align		4
.L_31459:
        /*00cc*/ 	.byte	0x04, 0x17
        /*00ce*/ 	.short	(.L_31461 - .L_31460)
.L_31460:
        /*00d0*/ 	.word	0x00000000
        /*00d4*/ 	.short	0x000a
        /*00d6*/ 	.short	0x0048
        /*00d8*/ 	.byte	0x00, 0xf0, 0x11, 0x00


	//----- nvinfo : EIATTR_KPARAM_INFO
	.align		4
.L_31461:
        /*00dc*/ 	.byte	0x04, 0x17
        /*00de*/ 	.short	(.L_31463 - .L_31462)
.L_31462:
        /*00e0*/ 	.word	0x00000000
        /*00e4*/ 	.short	0x0009
        /*00e6*/ 	.short	0x0040
        /*00e8*/ 	.byte	0x00, 0xf0, 0x21, 0x00


	//----- nvinfo : EIATTR_KPARAM_INFO
	.align		4
.L_31463:
        /*00ec*/ 	.byte	0x04, 0x17
        /*00ee*/ 	.short	(.L_31465 - .L_31464)
.L_31464:
        /*00f0*/ 	.word	0x00000000
        /*00f4*/ 	.short	0x0008
        /*00f6*/ 	.short	0x0038
        /*00f8*/ 	.byte	0x00, 0xf0, 0x21, 0x00


	//----- nvinfo : EIATTR_KPARAM_INFO
	.align		4
.L_31465:
        /*00fc*/ 	.byte	0x04, 0x17
        /*00fe*/ 	.short	(.L_31467 - .L_31466)
.L_31466:
        /*0100*/ 	.word	0x00000000
        /*0104*/ 	.short	0x0007
        /*0106*/ 	.short	0x0034
        /*0108*/ 	.byte	0x00, 0xf0, 0x11, 0x00


	//----- nvinfo : EIATTR_KPARAM_INFO
	.align		4
.L_31467:
        /*010c*/ 	.byte	0x04, 0x17
        /*010e*/ 	.short	(.L_31469 - .L_31468)
.L_31468:
        /*0110*/ 	.word	0x00000000
        /*0114*/ 	.short	0x0006
        /*0116*/ 	.short	0x0030
        /*0118*/ 	.byte	0x00, 0xf0, 0x11, 0x00


	//----- nvinfo : EIATTR_KPARAM_INFO
	.align		4
.L_31469:
        /*011c*/ 	.byte	0x04, 0x17
        /*011e*/ 	.short	(.L_31471 - .L_31470)
.L_31470:
        /*0120*/ 	.word	0x00000000
        /*0124*/ 	.short	0x0005
        /*0126*/ 	.short	0x0028
        /*0128*/ 	.byte	0x00, 0xf0, 0x21, 0x00


	//----- nvinfo : EIATTR_KPARAM_INFO
	.align		4
.L_31471:
        /*012c*/ 	.byte	0x04, 0x17
        /*012e*/ 	.short	(.L_31473 - .L_31472)
.L_31472:
        /*0130*/ 	.word	0x00000000
        /*0134*/ 	.short	0x0004
        /*0136*/ 	.short	0x0020
        /*0138*/ 	.byte	0x00, 0xf0, 0x21, 0x00


	//----- nvinfo : EIATTR_KPARAM_INFO
	.align		4
.L_31473:
        /*013c*/ 	.byte	0x04, 0x17
        /*013e*/ 	.short	(.L_31475 - .L_31474)
.L_31474:
        /*0140*/ 	.word	0x00000000
        /*0144*/ 	.short	0x0003
        /*0146*/ 	.short	0x0018
        /*0148*/ 	.byte	0x00, 0xf0, 0x21, 0x00


	//----- nvinfo : EIATTR_KPARAM_INFO
	.align		4
.L_31475:
        /*014c*/ 	.byte	0x04, 0x17
        /*014e*/ 	.short	(.L_31477 - .L_31476)
.L_31476:
        /*0150*/ 	.word	0x00000000
        /*0154*/ 	.short	0x0002
        /*0156*/ 	.short	0x0010
        /*0158*/ 	.byte	0x00, 0xf0, 0x21, 0x00


	//----- nvinfo : EIATTR_KPARAM_INFO
	.align		4
.L_31477:
        /*015c*/ 	.byte	0x04, 0x17
        /*015e*/ 	.short	(.L_31479 - .L_31478)
.L_31478:
        /*0160*/ 	.word	0x00000000
        /*0164*/ 	.short	0x0001
        /*0166*/ 	.short	0x0008
        /*0168*/ 	.byte	0x00, 0xf0, 0x21, 0x00


	//----- nvinfo : EIATTR_KPARAM_INFO
	.align		4
.L_31479:
        /*016c*/ 	.byte	0x04, 0x17
        /*016e*/ 	.short	(.L_31481 - .L_31480)
.L_31480:
        /*0170*/ 	.word	0x00000000
        /*0174*/ 	.short	0x0000
        /*0176*/ 	.short	0x0000
        /*0178*/ 	.byte	0x00, 0xf0, 0x21, 0x00


	//----- nvinfo : EIATTR_MAXREG_COUNT
	.align		4
.L_31481:
        /*017c*/ 	.byte	0x03, 0x1b
        /*017e*/ 	.short	0x00ff


	//----- nvinfo : EIATTR_NUM_BARRIERS
	.align		4
        /*0180*/ 	.byte	0x02, 0x4c
        /*0182*/ 	.byte	0x01
	.zero		1


	//----- nvinfo : EIATTR_ANNOTATIONS
	.align		4
        /*0184*/ 	.byte	0x04, 0x55
        /*0186*/ 	.short	(.L_31483 - .L_31482)


	//   ....[0]....
.L_31482:
        /*0188*/ 	.word	0x00000001
        /*018c*/ 	.byte	0xc0, 0x05, 0x00, 0x00, 0x01, 0x00, 0x00, 0x00, 0xc0, 0x86, 0x00, 0x00, 0x01, 0x00, 0x00, 0x00
        /*019c*/ 	.byte	0x30, 0xa5, 0x00, 0x00, 0x01, 0x00, 0x00, 0x00, 0x50, 0xd5, 0x00, 0x00


	//----- nvinfo : EIATTR_MERCURY_ISA_VERSION
	.align		4
.L_31483:
        /*01a8*/ 	.byte	0x03, 0x5f
        /*01aa*/ 	.short	0x0000


	//----- nvinfo : EIATTR_COOP_GROUP_MASK_REGIDS
	.align		4
        /*01ac*/ 	.byte	0x04, 0x29
        /*01ae*/ 	.short	(.L_31485 - .L_31484)


	//   ....[0]....
.L_31484:
        /*01b0*/ 	.word	0xffffffff


	//   ....[1]....
        /*01b4*/ 	.word	0xffffffff


	//   ....[2]....
        /*01b8*/ 	.word	0xffffffff


	//   ....[3]....
        /*01bc*/ 	.word	0xffffffff


	//   ....[4]....
        /*01c0*/ 	.word	0xffffffff


	//   ....[5]....
        /*01c4*/ 	.word	0xffffffff


	//   ....[6]....
        /*01c8*/ 	.word	0xffffffff


	//   ....[7]....
        /*01cc*/ 	.word	0xffffffff


	//   ....[8]....
        /*01d0*/ 	.word	0xffffffff


	//   ....[9]....
        /*01d4*/ 	.word	0xffffffff


	//   ....[10]....
        /*01d8*/ 	.word	0xffffffff


	//   ....[11]....
        /*01dc*/ 	.word	0xffffffff


	//   ....[12]....
        /*01e0*/ 	.word	0xffffffff


	//   ....[13]....
        /*01e4*/ 	.word	0xffffffff


	//   ....[14]....
        /*01e8*/ 	.word	0xffffffff


	//   ....[15]....
        /*01ec*/ 	.word	0xffffffff


	//   ....[16]....
        /*01f0*/ 	.word	0xffffffff


	//   ....[17]....
        /*01f4*/ 	.word	0xffffffff


	//   ....[18]....
        /*01f8*/ 	.word	0xffffffff


	//   ....[19]....
        /*01fc*/ 	.word	0xffffffff


	//   ....[20]....
        /*0200*/ 	.word	0xffffffff


	//   ....[21]....
        /*0204*/ 	.word	0xffffffff


	//   ....[22]....
        /*0208*/ 	.word	0xffffffff


	//   ....[23]....
        /*020c*/ 	.word	0xffffffff


	//   ....[24]....
        /*0210*/ 	.word	0xffffffff


	//   ....[25]....
        /*0214*/ 	.word	0xffffffff


	//   ....[26]....
        /*0218*/ 	.word	0xffffffff


	//   ....[27]....
        /*021c*/ 	.word	0xffffffff


	//   ....[28]....
        /*0220*/ 	.word	0xffffffff


	//   ....[29]....
        /*0224*/ 	.word	0xffffffff


	//   ....[30]....
        /*0228*/ 	.word	0xffffffff


	//   ....[31]....
        /*022c*/ 	.word	0xffffffff


	//   ....[32]....
        /*0230*/ 	.word	0xffffffff


	//   ....[33]....
        /*0234*/ 	.word	0xffffffff


	//   ....[34]....
        /*0238*/ 	.word	0xffffffff


	//   ....[35]....
        /*023c*/ 	.word	0xffffffff


	//   ....[36]....
        /*0240*/ 	.word	0xffffffff


	//   ....[37]....
        /*0244*/ 	.word	0xffffffff


	//   ....[38]....
        /*0248*/ 	.word	0xffffffff


	//   ....[39]....
        /*024c*/ 	.word	0xffffffff


	//   ....[40]....
        /*0250*/ 	.word	0xffffffff


	//   ....[41]....
        /*0254*/ 	.word	0xffffffff


	//   ....[42]....
        /*0258*/ 	.word	0xffffffff


	//   ....[43]....
        /*025c*/ 	.word	0xffffffff


	//   ....[44]....
        /*0260*/ 	.word	0xffffffff


	//   ....[45]....
        /*0264*/ 	.word	0xffffffff


	//   ....[46]....
        /*0268*/ 	.word	0xffffffff


	//   ....[47]....
        /*026c*/ 	.word	0xffffffff


	//   ....[48]....
        /*0270*/ 	.word	0xffffffff


	//   ....[49]....
        /*0274*/ 	.word	0xffffffff


	//   ....[50]....
        /*0278*/ 	.word	0xffffffff


	//   ....[51]....
        /*027c*/ 	.word	0xffffffff


	//   ....[52]....
        /*0280*/ 	.word	0xffffffff


	//   ....[53]....
        /*0284*/ 	.word	0xffffffff


	//   ....[54]....
        /*0288*/ 	.word	0xffffffff


	//   ....[55]....
        /*028c*/ 	.word	0xffffffff


	//   ....[56]....
        /*0290*/ 	.word	0xffffffff


	//   ....[57]....
        /*0294*/ 	.word	0xffffffff


	//   ....[58]....
        /*0298*/ 	.word	0xffffffff


	//   ....[59]....
        /*029c*/ 	.word	0xffffffff


	//   ....[60]....
        /*02a0*/ 	.word	0xffffffff


	//   ....[61]....
        /*02a4*/ 	.word	0xffffffff


	//   ....[62]....
        /*02a8*/ 	.word	0xffffffff


	//   ....[63]....
        /*02ac*/ 	.word	0xffffffff


	//   ....[64]....
        /*02b0*/ 	.word	0xffffffff


	//   ....[65]....
        /*02b4*/ 	.word	0xffffffff


	//   ....[66]....
        /*02b8*/ 	.word	0xffffffff


	//   ....[67]....
        /*02bc*/ 	.word	0xffffffff


	//   ....[68]....
        /*02c0*/ 	.word	0xffffffff


	//   ....[69]....
        /*02c4*/ 	.word	0xffffffff


	//   ....[70]....
        /*02c8*/ 	.word	0xffffffff


	//   ....[71]....
        /*02cc*/ 	.word	0xffffffff


	//   ....[72]....
        /*02d0*/ 	.word	0xffffffff


	//   ....[73]....
        /*02d4*/ 	.word	0xffffffff


	//   ....[74]....
        /*02d8*/ 	.word	0xffffffff


	//   ....[75]....
        /*02dc*/ 	.word	0xffffffff


	//   ....[76]....
        /*02e0*/ 	.word	0xffffffff


	//   ....[77]....
        /*02e4*/ 	.word	0xffffffff


	//   ....[78]....
        /*02e8*/ 	.word	0xffffffff


	//   ....[79]....
        /*02ec*/ 	.word	0xffffffff


	//   ....[80]....
        /*02f0*/ 	.word	0xffffffff


	//   ....[81]....
        /*02f4*/ 	.word	0xffffffff


	//   ....[82]....
        /*02f8*/ 	.word	0xffffffff


	//   ....[83]....
        /*02fc*/ 	.word	0xffffffff


	//   ....[84]....
        /*0300*/ 	.word	0xffffffff


	//   ....[85]....
        /*0304*/ 	.word	0xffffffff


	//   ....[86]....
        /*0308*/ 	.word	0xffffffff


	//----- nvinfo : EIATTR_COOP_GROUP_INSTR_OFFSETS
	.align		4
.L_31485:
        /*030c*/ 	.byte	0x04, 0x28
        /*030e*/ 	.short	(.L_31487 - .L_31486)


	//   ....[0]....
.L_31486:
        /*0310*/ 	.word	0x00005eb0


	//   ....[1]....
        /*0314*/ 	.word	0x00008470


	//   ....[2]....
        /*0318*/ 	.word	0x00008640


	//   ....[3]....
        /*031c*/ 	.word	0x00008670


	//   ....[4]....
        /*0320*/ 	.word	0x00008690


	//   ....[5]....
        /*0324*/ 	.word	0x000086b0


	//   ....[6]....
        /*0328*/ 	.word	0x00008810


	//   ....[7]....
        /*032c*/ 	.word	0x00008850


	//   ....[8]....
        /*0330*/ 	.word	0x00008880


	//   ....[9]....
        /*0334*/ 	.word	0x000096c0


	//   ....[10]....
        /*0338*/ 	.word	0x00009720


	//   ....[11]....
        /*033c*/ 	.word	0x00009750


	//   ....[12]....
        /*0340*/ 	.word	0x00009770


	//   ....[13]....
        /*0344*/ 	.word	0x00009790


	//   ....[14]....
        /*0348*/ 	.word	0x000097e0


	//   ....[15]....
        /*034c*/ 	.word	0x00009800


	//   ....[16]....
        /*0350*/ 	.word	0x00009820


	//   ....[17]....
        /*0354*/ 	.word	0x0000d570


	//   ....[18]....
        /*0358*/ 	.word	0x0000d580


	//   ....[19]....
        /*035c*/ 	.word	0x0000d590


	//   ....[20]....
        /*0360*/ 	.word	0x0000d5a0


	//   ....[21]....
        /*0364*/ 	.word	0x0000d5b0


	//   ....[22]....
        /*0368*/ 	.word	0x0000d5c0


	//   ....[23]....
        /*036c*/ 	.word	0x0000d5d0


	//   ....[24]....
        /*0370*/ 	.word	0x0000d5f0


	//   ....[25]....
        /*0374*/ 	.word	0x0000d610


	//   ....[26]....
        /*0378*/ 	.word	0x0000d630


	//   ....[27]....
        /*037c*/ 	.word	0x0000d650


	//   ....[28]....
        /*0380*/ 	.word	0x0000d670


	//   ....[29]....
        /*0384*/ 	.word	0x0000d690


	//   ....[30]....
        /*0388*/ 	.word	0x0000d6d0


	//   ....[31]....
        /*038c*/ 	.word	0x0000d6f0


	//   ....[32]....
        /*0390*/ 	.word	0x0000d710


	//   ....[33]....
        /*0394*/ 	.word	0x0000d730


	//   ....[34]....
        /*0398*/ 	.word	0x0000d750


	//   ....[35]....
        /*039c*/ 	.word	0x0000d770


	//   ....[36]....
        /*03a0*/ 	.word	0x0000d790


	//   ....[37]....
        /*03a4*/ 	.word	0x0000d7b0


	//   ....[38]....
        /*03a8*/ 	.word	0x0000d7d0


	//   ....[39]....
        /*03ac*/ 	.word	0x0000d7f0


	//   ....[40]....
        /*03b0*/ 	.word	0x0000d810


	//   ....[41]....
        /*03b4*/ 	.word	0x0000d830


	//   ....[42]....
        /*03b8*/ 	.word	0x0000d850


	//   ....[43]....
        /*03bc*/ 	.word	0x0000d870


	//   ....[44]....
        /*03c0*/ 	.word	0x0000d890


	//   ....[45]....
        /*03c4*/ 	.word	0x0000d8b0


	//   ....[46]....
        /*03c8*/ 	.word	0x0000d8d0


	//   ....[47]....
        /*03cc*/ 	.word	0x0000d8f0


	//   ....[48]....
        /*03d0*/ 	.word	0x0000d910


	//   ....[49]....
        /*03d4*/ 	.word	0x0000d930


	//   ....[50]....
        /*03d8*/ 	.word	0x0000d950


	//   ....[51]....
        /*03dc*/ 	.word	0x0000d970


	//   ....[52]....
        /*03e0*/ 	.word	0x0000d990


	//   ....[53]....
        /*03e4*/ 	.word	0x0000d9b0


	//   ....[54]....
        /*03e8*/ 	.word	0x0000d9d0


	//   ....[55]....
        /*03ec*/ 	.word	0x0000d9f0


	//   ....[56]....
        /*03f0*/ 	.word	0x0000da10


	//   ....[57]....
        /*03f4*/ 	.word	0x0000da80


	//   ....[58]....
        /*03f8*/ 	.word	0x0000daa0


	//   ....[59]....
        /*03fc*/ 	.word	0x0000dac0


	//   ....[60]....
        /*0400*/ 	.word	0x0000dae0


	//   ....[61]....
        /*0404*/ 	.word	0x0000db00


	//   ....[62]....
        /*0408*/ 	.word	0x0000db20


	//   ....[63]....
        /*040c*/ 	.word	0x0000db40


	//   ....[64]....
        /*0410*/ 	.word	0x0000db60


	//   ....[65]....
        /*0414*/ 	.word	0x0000db70


	//   ....[66]....
        /*0418*/ 	.word	0x0000db90


	//   ....[67]....
        /*041c*/ 	.word	0x0000dbb0


	//   ....[68]....
        /*0420*/ 	.word	0x0000dbd0


	//   ....[69]....
        /*0424*/ 	.word	0x0000dc00


	//   ....[70]....
        /*0428*/ 	.word	0x0000dc10


	//   ....[71]....
        /*042c*/ 	.word	0x0000dc20


	//   ....[72]....
        /*0430*/ 	.word	0x0000dc40


	//   ....[73]....
        /*0434*/ 	.word	0x0000dc60


	//   ....[74]....
        /*0438*/ 	.word	0x0000dc80


	//   ....[75]....
        /*043c*/ 	.word	0x0000dca0


	//   ....[76]....
        /*0440*/ 	.word	0x0000dcc0


	//   ....[77]....
        /*0444*/ 	.word	0x0000dcd0


	//   ....[78]....
        /*0448*/ 	.word	0x0000dce0


	//   ....[79]....
        /*044c*/ 	.word	0x0000dd00


	//   ....[80]....
        /*0450*/ 	.word	0x0000ddb0


	//   ....[81]....
        /*0454*/ 	.word	0x0000f9d0


	//   ....[82]....
        /*0458*/ 	.word	0x0000fa40


	//   ....[83]....
        /*045c*/ 	.word	0x0000fab0


	//   ....[84]....
        /*0460*/ 	.word	0x0000fb20


	//   ....[85]....
        /*0464*/ 	.word	0x0000fb90


	//   ....[86]....
        /*0468*/ 	.word	0x0000fc00


	//----- nvinfo : EIATTR_EXIT_INSTR_OFFSETS
	.align		4
.L_31487:
        /*046c*/ 	.byte	0x04, 0x1c
        /*046e*/ 	.short	(.L_31489 - .L_31488)


	//   ....[0]....
.L_31488:
        /*0470*/ 	.word	0x000000f0


	//   ....[1]....
        /*0474*/ 	.word	0x0000ec40


	//   ....[2]....
        /*0478*/ 	.word	0x0000ec50


	//   ....[3]....
        /*047c*/ 	.word	0x0000f970


	//----- nvinfo : EIATTR_CTAIDZ_USED
	.align		4
.L_31489:
        /*0480*/ 	.byte	0x01, 0x04
	.zero		2


	//----- nvinfo : EIATTR_CRS_STACK_SIZE
	.align		4
        /*0484*/ 	.byte	0x04, 0x1e
        /*0486*/ 	.short	(.L_31491 - .L_31490)
.L_31490:
        /*0488*/ 	.word	0x00000000
.L_31491:


//--------------------- .nv.info._ZN4vllm25paged_attention_v2_kernelIffLi192ELi16ELi128ELNS_18Fp8KVCacheDataTypeE0ELb1ELi512EEEvPfS2_PT_PKS3_PKT0_S9_ifPKiSB_iPKfiiiSD_SD_iiiii --------------------------
	.section	.nv.info._ZN4vllm25paged_attention_v2_kernelIffLi192ELi16ELi128ELNS_18Fp8KVCacheDataTypeE0ELb1ELi512EEEvPfS2_PT_PKS3_PKT0_S9_ifPKiSB_iPKfiiiSD_SD_iiiii,"",@"SHT_CUDA_INFO"
	.sectionflags	@""
	.align	4


	//----- nvinfo : EIATTR_CUDA_API_VERSION
	.align		4
        /*0000*/ 	.byte	0x04, 0x37
        /*0002*/ 	.short	(.L_31493 - .L_31492)
.L_31492:
        /*0004*/ 	.word	0x00000082


	//----- nvinfo : EIATTR_SW2861232_WAR
	.align		4
.L_31493:
        /*0008*/ 	.byte	0x01, 0x35
	.zero		2


	//----- nvinfo : EIATTR_PARAM_CBANK
	.align		4
        /*000c*/ 	.byte	0x04, 0x0a
        /*000e*/ 	.short	(.L_31495 - .L_31494)
	.align		4
.L_31494:
        /*0010*/ 	.word	index@(.nv.constant0._ZN4vllm25paged_attention_v2_kernelIffLi192ELi16ELi128ELNS_18Fp8KVCacheDataTypeE0ELb1ELi512EEEvPfS2_PT_PKS3_PKT0_S9_ifPKiSB_iPKfiiiSD_SD_iiiii)
        /*0014*/ 	.short	0x0160
        /*0016*/ 	.short	0x008c


	//----- nvinfo : EIATTR_CBANK_PARAM_SIZE
	.align		4
.L_31495:
        /*0018*/ 	.byte	0x03, 0x19
        /*001a*/ 	.short	0x008c


	//----- nvinfo : EIATTR_KPARAM_INFO
	.align		4
        /*001c*/ 	.byte	0x04, 0x17
        /*001e*/ 	.short	(.L_31497 - .L_31496)
.L_31496:
        /*0020*/ 	.word	0x00000000
        /*0024*/ 	.short	0x0015
        /*0026*/ 	.short	0x0088
        /*0028*/ 	.byte	0x00, 0xf0, 0x11, 0x00


	//----- nvinfo : EIATTR_KPARAM_INFO
	.align		4
.L_31497:
        /*002c*/ 	.byte	0x04, 0x17
        /*002e*/ 	.short	(.L_31499 - .L_31498)
.L_31498:
        /*0030*/ 	.word	0x00000000
        /*0034*/ 	.short	0x0014
        /*0036*/ 	.short	0x0084
        /*0038*/ 	.byte	0x00, 0xf0, 0x11, 0x00


	//----- nvinfo : EIATTR_KPARAM_INFO
	.align		4
.L_31499:
        /*003c*/ 	.byte	0x04, 0x17
        /*003e*/ 	.short	(.L_31501 - .L_31500)
.L_31500:
        /*0040*/ 	.word	0x00000000
        /*0044*/ 	.short	0x0013
        /*0046*/ 	.short	0x0080
        /*0048*/ 	.byte	0x00, 0xf0, 0x11, 0x00


	//----- nvinfo : EIATTR_KPARAM_INFO
	.align		4
.L_31501:
        /*004c*/ 	.byte	0x04, 0x17
        /*004e*/ 	.short	(.L_31503 - .L_31502)
.L_31502:
        /*0050*/ 	.word	0x00000000
        /*0054*/ 	.short	0x0012
        /*0056*/ 	.short	0x007c
        /*0058*/ 	.byte	0x00, 0xf0, 0x11, 0x00


	//----- nvinfo : EIATTR_KPARAM_INFO
	.align		4
.L_31503:
        /*005c*/ 	.byte	0x04, 0x17
        /*005e*/ 	.short	(.L_31505 - .L_31504)
.L_31504:
        /*0060*/ 	.word	0x00000000
        /*0064*/ 	.short	0x0011
        /*0066*/ 	.short	0x0078
        /*0068*/ 	.byte	0x00, 0xf0, 0x11, 0x00


	//----- nvinfo : EIATTR_KPARAM_INFO
	.align		4
.L_31505:
        /*006c*/ 	.byte	0x04, 0x17
        /*006e*/ 	.short	(.L_31507 - .L_31506)
.L_31506:
        /*0070*/ 	.word	0x00000000
        /*0074*/ 	.short	0x0010
        /*0076*/ 	.short	0x0070
        /*0078*/ 	.byte	0x00, 0xf0, 0x21, 0x00


	//----- nvinfo : EIATTR_KPARAM_INFO
	.align		4
.L_31507:
        /*007c*/ 	.byte	0x04, 0x17
        /*007e*/ 	.short	(.L_31509 - .L_31508)
.L_31508:
        /*0080*/ 	.word	0x00000000
        /*0084*/ 	.short	0x000f
        /*0086*/ 	.short	0x0068
        /*0088*/ 	.byte	0x00, 0xf0, 0x21, 0x00


	//----- nvinfo : EIATTR_KPARAM_INFO
	.align		4
.L_31509:
        /*008c*/ 	.byte	0x04, 0x17
        /*008e*/ 	.short	(.L_31511 - .L_31510)
.L_31510:
        /*0090*/ 	.word	0x00000000
        /*0094*/ 	.short	0x000e
        /*0096*/ 	.short	0x0060
        /*0098*/ 	.byte	0x00, 0xf0, 0x11, 0x00


	//----- nvinfo : EIATTR_KPARAM_INFO
	.align		4
.L_31511:
        /*009c*/ 	.byte	0x04, 0x17
        /*009e*/ 	.short	(.L_31513 - .L_31512)
.L_31512:
        /*00a0*/ 	.word	0x00000000
        /*00a4*/ 	.short	0x000d
        /*00a6*/ 	.short	0x005c
        /*00a8*/ 	.byte	0x00, 0xf0, 0x11, 0x00


	//----- nvinfo : EIATTR_KPARAM_INFO
	.align		4
.L_31513:
        /*00ac*/ 	.byte	0x04, 0x17
        /*00ae*/ 	.short	(.L_31515 - .L_31514)
.L_31514:
        /*00b0*/ 	.word	0x00000000
        /*00b4*/ 	.short	0x000c
        /*00b6*/ 	.short	0x0058
        /*00b8*/ 	.byte	0x00, 0xf0, 0x11, 0x00


	//----- nvinfo : EIATTR_KPARAM_INFO
	.align		4
.L_31515:
        /*00bc*/ 	.byte	0x04, 0x17
        /*00be*/ 	.short	(.L_31517 - .L_31516)
.L_31516:
        /*00c0*/ 	.word	0x00000000
        /*00c4*/ 	.short	0x000b
        /*00c6*/ 	.short	0x0050
        /*00c8*/ 	.byte	0x00, 0xf0, 0x21, 0x00


	//----- nvinfo : EIATTR_KPARAM_INFO
	.align		4
.L_31517:
        /*00cc*/ 	.byte	0x04, 0x17
        /*00ce*/ 	.short	(.L_31519 - .L_31518)
.L_31518:
        /*00d0*/ 	.word	0x00000000
        /*00d4*/ 	.short	0x000a
        /*00d6*/ 	.short	0x0048
        /*00d8*/ 	.byte	0x00, 0xf0, 0x11, 0x00


	//----- nvinfo : EIATTR_KPARAM_INFO
	.align		4
.L_31519:
        /*00dc*/ 	.byte	0x04, 0x17
        /*00de*/ 	.short	(.L_31521 - .L_31520)
.L_31520:
        /*00e0*/ 	.word	0x00000000
        /*00e4*/ 	.short	0x0009
        /*00e6*/ 	.short	0x0040
        /*00e8*/ 	.byte	0x00, 0xf0, 0x21, 0x00


	//----- nvinfo : EIATTR_KPARAM_INFO
	.align		4
.L_31521:
        /*00ec*/ 	.byte	0x04, 0x17
        /*00ee*/ 	.short	(.L_31523 - .L_31522)
.L_31522:
        /*00f0*/ 	.word	0x00000000
        /*00f4*/ 	.short	0x0008
        /*00f6*/ 	.short	0x0038
        /*00f8*/ 	.byte	0x00, 0xf0, 0x21, 0x00


	//----- nvinfo : EIATTR_KPARAM_INFO
	.align		4
.L_31523:
        /*00fc*/ 	.byte	0x04, 0x17
        /*00fe*/ 	.short	(.L_31525 - .L_31524)
.L_31524:
        /*0100*/ 	.word	0x00000000
        /*0104*/ 	.short	0x0007
        /*0106*/ 	.short	0x0034
        /*0108*/ 	.byte	0x00, 0xf0, 0x11, 0x00


	//----- nvinfo : EIATTR_KPARAM_INFO
	.align		4
.L_31525:
        /*010c*/ 	.byte	0x04, 0x17
        /*010e*/ 	.short	(.L_31527 - .L_31526)
.L_31526:
        /*0110*/ 	.word	0x00000000
        /*0114*/ 	.short	0x0006
        /*0116*/ 	.short	0x0030
        /*0118*/ 	.byte	0x00, 0xf0, 0x11, 0x00


	//----- nvinfo : EIATTR_KPARAM_INFO
	.align		4
.L_31527:
        /*011c*/ 	.byte	0x04, 0x17
        /*011e*/ 	.short	(.L_31529 - .L_31528)
.L_31528:
        /*0120*/ 	.word	0x00000000
        /*0124*/ 	.short	0x0005
        /*0126*/ 	.short	0x0028
        /*0128*/ 	.byte	0x00, 0xf0, 0x21, 0x00


	//----- nvinfo : EIATTR_KPARAM_INFO
	.align		4
.L_31529:
        /*012c*/ 	.byte	0x04, 0x17
        /*012e*/ 	.short	(.L_31531 - .L_31530)
.L_31530:
        /*0130*/ 	.word	0x00000000
        /*0134*/ 	.short	0x0004
        /*0136*/ 	.short	0x0020
        /*0138*/ 	.byte	0x00, 0xf0, 0x21, 0x00


	//----- nvinfo : EIATTR_KPARAM_INFO
	.align		4
.L_31531:
        /*013c*/ 	.byte	0x04, 0x17
        /*013e*/ 	.short	(.L_31533 - .L_31532)
.L_31532:
        /*0140*/ 	.word	0x00000000
        /*0144*/ 	.short	0x0003
        /*0146*/ 	.short	0x0018
        /*0148*/ 	.byte	0x00, 0xf0, 0x21, 0x00


	//----- nvinfo : EIATTR_KPARAM_INFO
	.align		4
.L_31533:
        /*014c*/ 	.byte	0x04, 0x17
        /*014e*/ 	.short	(.L_31535 - .L_31534)
.L_31534:
        /*0150*/ 	.word	0x00000000
        /*0154*/ 	.short	0x0002
        /*0156*/ 	.short	0x0010
        /*0158*/ 	.byte	0x00, 0xf0, 0x21, 0x00


	//----- nvinfo : EIATTR_KPARAM_INFO
	.align		4
.L_31535:
        /*015c*/ 	.byte	0x04, 0x17
        /*015e*/ 	.short	(.L_31537 - .L_31536)
.L_31536:
        /*0160*/ 	.word	0x00000000
        /*0164*/ 	.short	0x0001
        /*0166*/ 	.short	0x0008
        /*0168*/ 	.byte	0x00, 0xf0, 0x21, 0x00


	//----- nvinfo : EIATTR_KPARAM_INFO
	.align		4
.L_31537:
        /*016c*/ 	.byte	0x04, 0x17
        /*016e*/ 	.short	(.L_31539 - .L_31538)
.L_31538:
        /*0170*/ 	.word	0x00000000
        /*0174*/ 	.short	0x0000
        /*0176*/ 	.short	0x0000
        /*0178*/ 	.byte	0x00, 0xf0, 0x21, 0x00


	//----- nvinfo : EIATTR_MAXREG_COUNT
	.align		4
.L_31539:
        /*017c*/ 	.byte	0x03, 0x1b
        /*017e*/ 	.short	0x00ff


	//----- nvinfo : EIATTR_NUM_BARRIERS
	.align		4
        /*0180*/ 	.byte	0x02, 0x4c
        /*0182*/ 	.byte	0x01
	.zero		1


	//----- nvinfo : EIATTR_ANNOTATIONS
	.align		4
        /*0184*/ 	.byte	0x04, 0x55
        /*0186*/ 	.short	(.L_31541 - .L_31540)


	//   ....[0]....
.L_31540:
        /*0188*/ 	.word	0x00000001
        /*018c*/ 	.byte	0xc0, 0x05, 0x00, 0x00, 0x01, 0x00, 0x00, 0x00, 0xf0, 0x69, 0x00, 0x00, 0x01, 0x00, 0x00, 0x00
        /*019c*/ 	.byte	0xa0, 0x87, 0x00, 0x00, 0x01, 0x00, 0x00, 0x00, 0xc0, 0xad, 0x00, 0x00


	//----- nvinfo : EIATTR_MERCURY_ISA_VERSION
	.align		4
.L_31541:
        /*01a8*/ 	.byte	0x03, 0x5f
        /*01aa*/ 	.short	0x0000


	//----- nvinfo : EIATTR_COOP_GROUP_MASK_REGIDS
	.align		4
        /*01ac*/ 	.byte	0x04, 0x29
        /*01ae*/ 	.short	(.L_31543 - .L_31542)


	//   ....[0]....
.L_31542:
        /*01b0*/ 	.word	0xffffffff


	//   ....[1]....
        /*01b4*/ 	.word	0xffffffff


	//   ....[2]....
        /*01b8*/ 	.word	0xffffffff


	//   ....[3]....
        /*01bc*/ 	.word	0xffffffff


	//   ....[4]....
        /*01c0*/ 	.word	0xffffffff


	//   ....[5]....
        /*01c4*/ 	.word	0xffffffff


	//   ....[6]....
        /*01c8*/ 	.word	0xffffffff


	//   ....[7]....
        /*01cc*/ 	.word	0xffffffff


	//   ....[8]....
        /*01d0*/ 	.word	0xffffffff


	//   ....[9]....
        /*01d4*/ 	.word	0xffffffff


	//   ....[10]....
        /*01d8*/ 	.word	0xffffffff


	//   ....[11]....
        /*01dc*/ 	.word	0xffffffff


	//   ....[12]....
        /*01e0*/ 	.word	0xffffffff


	//   ....[13]....
        /*01e4*/ 	.word	0xffffffff


	//   ....[14]....
        /*01e8*/ 	.word	0xffffffff


	//   ....[15]....
        /*01ec*/ 	.word	0xffffffff


	//   ....[16]....
        /*01f0*/ 	.word	0xffffffff


	//   ....[17]....
        /*01f4*/ 	.word	0xffffffff


	//   ....[18]....
        /*01f8*/ 	.word	0xffffffff


	//   ....[19]....
        /*01fc*/ 	.word	0xffffffff


	//   ....[20]....
        /*0200*/ 	.word	0xffffffff


	//   ....[21]....
        /*0204*/ 	.word	0xffffffff


	//   ....[22]....
        /*0208*/ 	.word	0xffffffff


	//   ....[23]....
        /*020c*/ 	.word	0xffffffff


	//   ....[24]....
        /*0210*/ 	.word	0xffffffff


	//   ....[25]....
        /*0214*/ 	.word	0xffffffff


	//   ....[26]....
        /*0218*/ 	.word	0xffffffff


	//   ....[27]....
        /*021c*/ 	.word	0xffffffff


	//   ....[28]....
        /*0220*/ 	.word	0xffffffff


	//   ....[29]....
        /*0224*/ 	.word	0xffffffff


	//   ....[30]....
        /*0228*/ 	.word	0xffffffff


	//   ....[31]....
        /*022c*/ 	.word	0xffffffff


	//   ....[32]....
        /*0230*/ 	.word	0xffffffff


	//   ....[33]....
        /*0234*/ 	.word	0xffffffff


	//   ....[34]....
        /*0238*/ 	.word	0xffffffff


	//   ....[35]....
        /*023c*/ 	.word	0xffffffff


	//   ....[36]....
        /*0240*/ 	.word	0xffffffff


	//   ....[37]....
        /*0244*/ 	.word	0xffffffff


	//   ....[38]....
        /*0248*/ 	.word	0xffffffff


	//   ....[39]....
        /*024c*/ 	.word	0xffffffff


	//   ....[40]....
        /*0250*/ 	.word	0xffffffff


	//   ....[41]....
        /*0254*/ 	.word	0xffffffff


	//   ....[42]....
        /*0258*/ 	.word	0xffffffff


	//   ....[43]....
        /*025c*/ 	.word	0xffffffff


	//   ....[44]....
        /*0260*/ 	.word	0xffffffff


	//   ....[45]....
        /*0264*/ 	.word	0xffffffff


	//   ....[46]....
        /*0268*/ 	.word	0xffffffff


	//   ....[47]....
        /*026c*/ 	.word	0xffffffff


	//   ....[48]....
        /*0270*/ 	.word	0xffffffff


	//   ....[49]....
        /*0274*/ 	.word	0xffffffff


	//   ....[50]....
        /*0278*/ 	.word	0xffffffff


	//   ....[51]....
        /*027c*/ 	.word	0xffffffff


	//   ....[52]....
        /*0280*/ 	.word	0xffffffff


	//   ....[53]....
        /*0284*/ 	.word	0xffffffff


	//   ....[54]....
        /*0288*/ 	.word	0xffffffff


	//   ....[55]....
        /*028c*/ 	.word	0xffffffff


	//   ....[56]....
        /*0290*/ 	.word	0xffffffff


	//   ....[57]....
        /*0294*/ 	.word	0xffffffff


	//   ....[58]....
        /*0298*/ 	.word	0xffffffff


	//   ....[59]....
        /*029c*/ 	.word	0xffffffff


	//   ....[60]....
        /*02a0*/ 	.word	0xffffffff


	//   ....[61]....
        /*02a4*/ 	.word	0xffffffff


	//   ....[62]....
        /*02a8*/ 	.word	0xffffffff


	//   ....[63]....
        /*02ac*/ 	.word	0xffffffff


	//   ....[64]....
        /*02b0*/ 	.word	0xffffffff


	//   ....[65]....
        /*02b4*/ 	.word	0xffffffff


	//   ....[66]....
        /*02b8*/ 	.word	0xffffffff


	//   ....[67]....
        /*02bc*/ 	.word	0xffffffff


	//   ....[68]....
        /*02c0*/ 	.word	0xffffffff


	//   ....[69]....
        /*02c4*/ 	.word	0xffffffff


	//   ....[70]....
        /*02c8*/ 	.word	0xffffffff


	//----- nvinfo : EIATTR_COOP_GROUP_INSTR_OFFSETS
	.align		4
.L_31543:
        /*02cc*/ 	.byte	0x04, 0x28
        /*02ce*/ 	.short	(.L_31545 - .L_31544)


	//   ....[0]....
.L_31544:
        /*02d0*/ 	.word	0x00004ac0


	//   ....[1]....
        /*02d4*/ 	.word	0x000067a0


	//   ....[2]....
        /*02d8*/ 	.word	0x00006970


	//   ....[3]....
        /*02dc*/ 	.word	0x000069a0


	//   ....[4]....
        /*02e0*/ 	.word	0x000069c0


	//   ....[5]....
        /*02e4*/ 	.word	0x000069e0


	//   ....[6]....
        /*02e8*/ 	.word	0x00006b40


	//   ....[7]....
        /*02ec*/ 	.word	0x00006b80


	//   ....[8]....
        /*02f0*/ 	.word	0x00006bb0


	//   ....[9]....
        /*02f4*/ 	.word	0x000079f0


	//   ....[10]....
        /*02f8*/ 	.word	0x00007a50


	//   ....[11]....
        /*02fc*/ 	.word	0x00007a80


	//   ....[12]....
        /*0300*/ 	.word	0x00007aa0


	//   ....[13]....
        /*0304*/ 	.word	0x00007ac0


	//   ....[14]....
        /*0308*/ 	.word	0x00007b10


	//   ....[15]....
        /*030c*/ 	.word	0x00007b30


	//   ....[16]....
        /*0310*/ 	.word	0x00007b50


	//   ....[17]....
        /*0314*/ 	.word	0x0000ade0


	//   ....[18]....
        /*0318*/ 	.word	0x0000adf0


	//   ....[19]....
        /*031c*/ 	.word	0x0000ae00


	//   ....[20]....
        /*0320*/ 	.word	0x0000ae20


	//   ....[21]....
        /*0324*/ 	.word	0x0000ae30


	//   ....[22]....
        /*0328*/ 	.word	0x0000ae50


	//   ....[23]....
        /*032c*/ 	.word	0x0000ae70


	//   ....[24]....
        /*0330*/ 	.word	0x0000ae90


	//   ....[25]....
        /*0334*/ 	.word	0x0000aeb0


	//   ....[26]....
        /*0338*/ 	.word	0x0000aed0


	//   ....[27]....
        /*033c*/ 	.word	0x0000af00


	//   ....[28]....
        /*0340*/ 	.word	0x0000af10


	//   ....[29]....
        /*0344*/ 	.word	0x0000af30


	//   ....[30]....
        /*0348*/ 	.word	0x0000af50


	//   ....[31]....
        /*034c*/ 	.word	0x0000af70


	//   ....[32]....
        /*0350*/ 	.word	0x0000af90


	//   ....[33]....
        /*0354*/ 	.word	0x0000afb0


	//   ....[34]....
        /*0358*/ 	.word	0x0000afd0


	//   ....[35]....
        /*035c*/ 	.word	0x0000aff0


	//   ....[36]....
        /*0360*/ 	.word	0x0000b010


	//   ....[37]....
        /*0364*/ 	.word	0x0000b030


	//   ....[38]....
        /*0368*/ 	.word	0x0000b050


	//   ....[39]....
        /*036c*/ 	.word	0x0000b070


	//   ....[40]....
        /*0370*/ 	.word	0x0000b090


	//   ....[41]....
        /*0374*/ 	.word	0x0000b100


	//   ....[42]....
        /*0378*/ 	.word	0x0000b120


	//   ....[43]....
        /*037c*/ 	.word	0x0000b140


	//   ....[44]....
        /*0380*/ 	.word	0x0000b160


	//   ....[45]....
        /*0384*/ 	.word	0x0000b180


	//   ....[46]....
        /*0388*/ 	.word	0x0000b1a0


	//   ....[47]....
        /*038c*/ 	.word	0x0000b1c0


	//   ....[48]....
        /*0390*/ 	.word	0x0000b1e0


	//   ....[49]....
        /*0394*/ 	.word	0x0000b200


	//   ....[50]....
        /*0398*/ 	.word	0x0000b220


	//   ....[51]....
        /*039c*/ 	.word	0x0000b240


	//   ....[52]....
        /*03a0*/ 	.word	0x0000b260


	//   ....[53]....
        /*03a4*/ 	.word	0x0000b280


	//   ....[54]....
        /*03a8*/ 	.word	0x0000b2a0


	//   ....[55]....
        /*03ac*/ 	.word	0x0000b2c0


	//   ....[56]....
        /*03b0*/ 	.word	0x0000b2e0


	//   ....[57]....
        /*03b4*/ 	.word	0x0000b300


	//   ....[58]....
        /*03b8*/ 	.word	0x0000b320


	//   ....[59]....
        /*03bc*/ 	.word	0x0000b400


	//   ....[60]....
        /*03c0*/ 	.word	0x0000b430


	//   ....[61]....
        /*03c4*/ 	.word	0x0000b460


	//   ....[62]....
        /*03c8*/ 	.word	0x0000b490


	//   ....[63]....
        /*03cc*/ 	.word	0x0000b4a0


	//   ....[64]....
        /*03d0*/ 	.word	0x0000b4c0


	//   ....[65]....
        /*03d4*/ 	.word	0x0000c970


	//   ....[66]....
        /*03d8*/ 	.word	0x0000c9f0


	//   ....[67]....
        /*03dc*/ 	.word	0x0000ca70


	//   ....[68]....
        /*03e0*/ 	.word	0x0000caf0


	//   ....[69]....
        /*03e4*/ 	.word	0x0000cb60


	//   ....[70]....
        /*03e8*/ 	.word	0x0000cbd0


	//----- nvinfo : EIATTR_EXIT_INSTR_OFFSETS
	.align		4
.L_31545:
        /*03ec*/ 	.byte	0x04, 0x1c
        /*03ee*/ 	.short	(.L_31547 - .L_31546)


	//   ....[0]....
.L_31546:
        /*03f0*/ 	.word	0x000000f0


	//   ....[1]....
        /*03f4*/ 	.word	0x0000bf20


	//   ....[2]....
        /*03f8*/ 	.word	0x0000bf30


	//   ....[3]....
        /*03fc*/ 	.word	0x0000c910


	//----- nvinfo : EIATTR_CTAIDZ_USED
	.align		4
.L_31547:
        /*0400*/ 	.byte	0x01, 0x04
	.zero		2


	//----- nvinfo : EIATTR_CRS_STACK_SIZE
	.align		4
        /*0404*/ 	.byte	0x04, 0x1e
        /*0406*/ 	.short	(.L_31549 - .L_31548)
.L_31548:
        /*0408*/ 	.word	0x00000000
.L_31549:


//--------------------- .nv.info._ZN4vllm25paged_attention_v2_kernelIffLi128ELi16ELi128ELNS_18Fp8KVCacheDataTypeE0ELb1ELi512EEEvPfS2_PT_PKS3_PKT0_S9_ifPKiSB_iPKfiiiSD_SD_iiiii --------------------------
	.section	.nv.info._ZN4vllm25paged_attention_v2_kernelIffLi128ELi16ELi128ELNS_18Fp8KVCacheDataTypeE0ELb1ELi512EEEvPfS2_PT_PKS3_PKT0_S9_ifPKiSB_iPKfiiiSD_SD_iiiii,"",@"SHT_CUDA_INFO"
	.sectionflags	@""
	.align	4


	//----- nvinfo : EIATTR_CUDA_API_VERSION
	.align		4
        /*0000*/ 	.byte	0x04, 0x37
        /*0002*/ 	.short	(.L_31551 - .L_31550)
.L_31550:
        /*0004*/ 	.word	0x00000082


	//----- nvinfo : EIATTR_SW2861232_WAR
	.align		4
.L_31551:
        /*0008*/ 	.byte	0x01, 0x35
	.zero		2


	//----- nvinfo : EIATTR_PARAM_CBANK
	.align		4
        /*000c*/ 	.byte	0x04, 0x0a
        /*000e*/ 	.short	(.L_31553 - .L_31552)
	.align		4
.L_31552:
        /*0010*/ 	.word	index@(.nv.constant0._ZN4vllm25paged_attention_v2_kernelIffLi128ELi16ELi128ELNS_18Fp8KVCacheDataTypeE0ELb1ELi512EEEvPfS2_PT_PKS3_PKT0_S9_ifPKiSB_iPKfiiiSD_SD_iiiii)
        /*0014*/ 	.short	0x0160
        /*0016*/ 	.short	0x008c


	//----- nvinfo : EIATTR_CBANK_PARAM_SIZE
	.align		4
.L_31553:
        /*0018*/ 	.byte	0x03, 0x19
        /*001a*/ 	.short	0x008c


	//----- nvinfo : EIATTR_KPARAM_INFO
	.align		4
        /*001c*/ 	.byte	0x04, 0x17
        /*001e*/ 	.short	(.L_31555 - .L_31554)
.L_31554:
        /*0020*/ 	.word	0x00000000
        /*0024*/ 	.short	0x0015
        /*0026*/ 	.short	0x0088
        /*0028*/ 	.byte	0x00, 0xf0, 0x11, 0x00


	//----- nvinfo : EIATTR_KPARAM_INFO
	.align		4
.L_31555:
        /*002c*/ 	.byte	0x04, 0x17
        /*002e*/ 	.short	(.L_31557 - .L_31556)
.L_31556:
        /*0030*/ 	.word	0x00000000
        /*0034*/ 	.short	0x0014
        /*0036*/ 	.short	0x0084
        /*0038*/ 	.byte	0x00, 0xf0, 0x11, 0x00


	//----- nvinfo : EIATTR_KPARAM_INFO
	.align		4
.L_31557:
        /*003c*/ 	.byte	0x04, 0x17
        /*003e*/ 	.short	(.L_31559 - .L_31558)
.L_31558:
        /*0040*/ 	.word	0x00000000
        /*0044*/ 	.short	0x0013
        /*0046*/ 	.short	0x0080
        /*0048*/ 	.byte	0x00, 0xf0, 0x11, 0x00


	//----- nvinfo : EIATTR_KPARAM_INFO
	.align		4
.L_31559:
        /*004c*/ 	.byte	0x04, 0x17
        /*004e*/ 	.short	(.L_31561 - .L_31560)
.L_31560:
        /*0050*/ 	.word	0x00000000
        /*0054*/ 	.short	0x0012
        /*0056*/ 	.short	0x007c
        /*0058*/ 	.byte	0x00, 0xf0, 0x11, 0x00


	//----- nvinfo : EIATTR_KPARAM_INFO
	.align		4
.L_31561:
        /*005c*/ 	.byte	0x04, 0x17
        /*005e*/ 	.short	(.L_31563 - .L_31562)
.L_31562:
        /*0060*/ 	.word	0x00000000
        /*0064*/ 	.short	0x0011
        /*0066*/ 	.short	0x0078
        /*0068*/ 	.byte	0x00, 0xf0, 0x11, 0x00


	//----- nvinfo : EIATTR_KPARAM_INFO
	.align		4
.L_31563:
        /*006c*/ 	.byte	0x04, 0x17
        /*006e*/ 	.short	(.L_31565 - .L_31564)
.L_31564:
        /*0070*/ 	.word	0x00000000
        /*0074*/ 	.short	0x0010
        /*0076*/ 	.short	0x0070
        /*0078*/ 	.byte	0x00, 0xf0, 0x21, 0x00


	//----- nvinfo : EIATTR_KPARAM_INFO
	.align		4
.L_31565:
        /*007c*/ 	.byte	0x04, 0x17
        /*007e*/ 	.short	(.L_31567 - .L_31566)
.L_31566:
        /*0080*/ 	.word	0x00000000
        /*0084*/ 	.short	0x000f
        /*0086*/ 	.short	0x0068
        /*0088*/ 	.byte	0x00, 0xf0, 0x21, 0x00


	//----- nvinfo : EIATTR_KPARAM_INFO
	.align		4
.L_31567:
        /*008c*/ 	.byte	0x04, 0x17
        /*008e*/ 	.short	(.L_31569 - .L_31568)
.L_31568:
        /*0090*/ 	.word	0x00000000
        /*0094*/ 	.short	0x000e
        /*0096*/ 	.short	0x0060
        /*0098*/ 	.byte	0x00, 0xf0, 0x11, 0x00


	//----- nvinfo : EIATTR_KPARAM_INFO
	.align		4
.L_31569:
        /*009c*/ 	.byte	0x04, 0x17
        /*009e*/ 	.short	(.L_31571 - .L_31570)
.L_31570:
        /*00a0*/ 	.word	0x00000000
        /*00a4*/ 	.short	0x000d
        /*00a6*/ 	.short	0x005c
        /*00a8*/ 	.byte	0x00, 0xf0, 0x11, 0x00


	//----- nvinfo : EIATTR_KPARAM_INFO
	.align		4
.L_31571:
        /*00ac*/ 	.byte	0x04, 0x17
        /*00ae*/ 	.short	(.L_31573 - .L_31572)
.L_31572:
        /*00b0*/ 	.word	0x00000000
        /*00b4*/ 	.short	0x000c
        /*00b6*/ 	.short	0x0058
        /*00b8*/ 	.byte	0x00, 0xf0, 0x11, 0x00


	//----- nvinfo : EIATTR_KPARAM_INFO
	.align		4
.L_31573:
        /*00bc*/ 	.byte	0x04, 0x17
        /*00be*/ 	.short	(.L_31575 - .L_31574)
.L_31574:
        /*00c0*/ 	.word	0x00000000
        /*00c4*/ 	.short	0x000b
        /*00c6*/ 	.short	0x0050
        /*00c8*/ 	.byte	0x00, 0xf0, 0x21, 0x00


	//----- nvinfo : EIATTR_KPARAM_INFO
	.align		4
.L_31575:
        /*00cc*/ 	.byte	0x04, 0x17
        /*00ce*/ 	.short	(.L_31577 - .L_31576)
.L_31576:
        /*00d0*/ 	.word	0x00000000
        /*00d4*/ 	.short	0x000a
        /*00d6*/ 	.short	0x0048
        /*00d8*/ 	.byte	0x00, 0xf0, 0x11, 0x00


	//----- nvinfo : EIATTR_KPARAM_INFO
	.align		4
.L_31577:
        /*00dc*/ 	.byte	0x04, 0x17
        /*00de*/ 	.short	(.L_31579 - .L_31578)
.L_31578:
        /*00e0*/ 	.word	0x00000000
        /*00e4*/ 	.short	0x0009
        /*00e6*/ 	.short	0x0040
        /*00e8*/ 	.byte	0x00, 0xf0, 0x21, 0x00


	//----- nvinfo : EIATTR_KPARAM_INFO
	.align		4
.L_31579:
        /*00ec*/ 	.byte	0x04, 0x17
        /*00ee*/ 	.short	(.L_31581 - .L_31580)
.L_31580:
        /*00f0*/ 	.word	0x00000000
        /*00f4*/ 	.short	0x0008
        /*00f6*/ 	.short	0x0038
        /*00f8*/ 	.byte	0x00, 0xf0, 0x21, 0x00


	//----- nvinfo : EIATTR_KPARAM_INFO
	.align		4
.L_31581:
        /*00fc*/ 	.byte	0x04, 0x17
        /*00fe*/ 	.short	(.L_31583 - .L_31582)
.L_31582:
        /*0100*/ 	.word	0x00000000
        /*0104*/ 	.short	0x0007
        /*0106*/ 	.short	0x0034
        /*0108*/ 	.byte	0x00, 0xf0, 0x11, 0x00


	//----- nvinfo : EIATTR_KPARAM_INFO
	.align		4
.L_31583:
        /*010c*/ 	.byte	0x04, 0x17
        /*010e*/ 	.short	(.L_31585 - .L_31584)
.L_31584:
        /*0110*/ 	.word	0x00000000
        /*0114*/ 	.short	0x0006
        /*0116*/ 	.short	0x0030
        /*0118*/ 	.byte	0x00, 0xf0, 0x11, 0x00


	//----- nvinfo : EIATTR_KPARAM_INFO
	.align		4
.L_31585:
        /*011c*/ 	.byte	0x04, 0x17
        /*011e*/ 	.short	(.L_31587 - .L_31586)
.L_31586:
        /*0120*/ 	.word	0x00000000
        /*0124*/ 	.short	0x0005
        /*0126*/ 	.short	0x0028
        /*0128*/ 	.byte	0x00, 0xf0, 0x21, 0x00


	//----- nvinfo : EIATTR_KPARAM_INFO
	.align		4
.L_31587:
        /*012c*/ 	.byte	0x04, 0x17
        /*012e*/ 	.short	(.L_31589 - .L_31588)
.L_31588:
        /*0130*/ 	.word	0x00000000
        /*0134*/ 	.short	0x0004
        /*0136*/ 	.short	0x0020
        /*0138*/ 	.byte	0x00, 0xf0, 0x21, 0x00


	//----- nvinfo : EIATTR_KPARAM_INFO
	.align		4
.L_31589:
        /*013c*/ 	.byte	0x04, 0x17
        /*013e*/ 	.short	(.L_31591 - .L_31590)
.L_31590:
        /*0140*/ 	.word	0x00000000
        /*0144*/ 	.short	0x0003
        /*0146*/ 	.short	0x0018
        /*0148*/ 	.byte	0x00, 0xf0, 0x21, 0x00


	//----- nvinfo : EIATTR_KPARAM_INFO
	.align		4
.L_31591:
        /*014c*/ 	.byte	0x04, 0x17
        /*014e*/ 	.short	(.L_31593 - .L_31592)
.L_31592:
        /*0150*/ 	.word	0x00000000
        /*0154*/ 	.short	0x0002
        /*0156*/ 	.short	0x0010
        /*0158*/ 	.byte	0x00, 0xf0, 0x21, 0x00


	//----- nvinfo : EIATTR_KPARAM_INFO
	.align		4
.L_31593:
        /*015c*/ 	.byte	0x04, 0x17
        /*015e*/ 	.short	(.L_31595 - .L_31594)
.L_31594:
        /*0160*/ 	.word	0x00000000
        /*0164*/ 	.short	0x0001
        /*0166*/ 	.short	0x0008
        /*0168*/ 	.byte	0x00, 0xf0, 0x21, 0x00


	//----- nvinfo : EIATTR_KPARAM_INFO
	.align		4
.L_31595:
        /*016c*/ 	.byte	0x04, 0x17
        /*016e*/ 	.short	(.L_31597 - .L_31596)
.L_31596:
        /*0170*/ 	.word	0x00000000
        /*0174*/ 	.short	0x0000
        /*0176*/ 	.short	0x0000
        /*0178*/ 	.byte	0x00, 0xf0, 0x21, 0x00


	//----- nvinfo : EIATTR_MAXREG_COUNT
	.align		4
.L_31597:
        /*017c*/ 	.byte	0x03, 0x1b
        /*017e*/ 	.short	0x00ff


	//----- nvinfo : EIATTR_NUM_BARRIERS
	.align		4
        /*0180*/ 	.byte	0x02, 0x4c
        /*0182*/ 	.byte	0x01
	.zero		1


	//----- nvinfo : EIATTR_MERCURY_ISA_VERSION
	.align		4
        /*0184*/ 	.byte	0x03, 0x5f
        /*0186*/ 	.short	0x0000


	//----- nvinfo : EIATTR_COOP_GROUP_MASK_REGIDS
	.align		4
        /*0188*/ 	.byte	0x04, 0x29
        /*018a*/ 	.short	(.L_31599 - .L_31598)


	//   ....[0]....
.L_31598:
        /*018c*/ 	.word	0xffffffff


	//   ....[1]....
        /*0190*/ 	.word	0xffffffff


	//   ....[2]....
        /*0194*/ 	.word	0xffffffff


	//   ....[3]....
        /*0198*/ 	.word	0xffffffff


	//   ....[4]....
        /*019c*/ 	.word	0xffffffff


	//   ....[5]....
        /*01a0*/ 	.word	0xffffffff


	//   ....[6]....
        /*01a4*/ 	.word	0xffffffff


	//   ....[7]....
        /*01a8*/ 	.word	0xffffffff


	//   ....[8]....
        /*01ac*/ 	.word	0xffffffff


	//   ....[9]....
        /*01b0*/ 	.word	0xffffffff


	//   ....[10]....
        /*01b4*/ 	.word	0xffffffff


	//   ....[11]....
        /*01b8*/ 	.word	0xffffffff


	//   ....[12]....
        /*01bc*/ 	.word	0xffffffff


	//   ....[13]....
        /*01c0*/ 	.word	0xffffffff


	//   ....[14]....
        /*01c4*/ 	.word	0xffffffff


	//   ....[15]....
        /*01c8*/ 	.word	0xffffffff


	//   ....[16]....
        /*01cc*/ 	.word	0xffffffff


	//   ....[17]....
        /*01d0*/ 	.word	0xffffffff


	//   ....[18]....
        /*01d4*/ 	.word	0xffffffff


	//   ....[19]....
        /*01d8*/ 	.word	0xffffffff


	//   ....[20]....
        /*01dc*/ 	.word	0xffffffff


	//   ....[21]....
        /*01e0*/ 	.word	0xffffffff


	//   ....[22]....
        /*01e4*/ 	.word	0xffffffff


	//   ....[23]....
        /*01e8*/ 	.word	0xffffffff


	//   ....[24]....
        /*01ec*/ 	.word	0xffffffff


	//   ....[25]....
        /*01f0*/ 	.word	0xffffffff


	//   ....[26]....
        /*01f4*/ 	.word	0xffffffff


	//   ....[27]....
        /*01f8*/ 	.word	0xffffffff


	//   ....[28]....
        /*01fc*/ 	.word	0xffffffff


	//   ....[29]....
        /*0200*/ 	.word	0xffffffff


	//   ....[30]....
        /*0204*/ 	.word	0xffffffff


	//   ....[31]....
        /*0208*/ 	.word	0xffffffff


	//   ....[32]....
        /*020c*/ 	.word	0xffffffff


	//   ....[33]....
        /*0210*/ 	.word	0xffffffff


	//   ....[34]....
        /*0214*/ 	.word	0xffffffff


	//   ....[35]....
        /*0218*/ 	.word	0xffffffff


	//   ....[36]....
        /*021c*/ 	.word	0xffffffff


	//   ....[37]....
        /*0220*/ 	.word	0xffffffff


	//   ....[38]....
        /*0224*/ 	.word	0xffffffff


	//   ....[39]....
        /*0228*/ 	.word	0xffffffff


	//   ....[40]....
        /*022c*/ 	.word	0xffffffff


	//   ....[41]....
        /*0230*/ 	.word	0xffffffff


	//   ....[42]....
        /*0234*/ 	.word	0xffffffff


	//   ....[43]....
        /*0238*/ 	.word	0xffffffff


	//   ....[44]....
        /*023c*/ 	.word	0xffffffff


	//   ....[45]....
        /*0240*/ 	.word	0xffffffff


	//   ....[46]....
        /*0244*/ 	.word	0xffffffff


	//   ....[47]....
        /*0248*/ 	.word	0xffffffff


	//   ....[48]....
        /*024c*/ 	.word	0xffffffff


	//   ....[49]....
        /*0250*/ 	.word	0xffffffff


	//   ....[50]....
        /*0254*/ 	.word	0xffffffff


	//   ....[51]....
        /*0258*/ 	.word	0xffffffff


	//   ....[52]....
        /*025c*/ 	.word	0xffffffff


	//   ....[53]....
        /*0260*/ 	.word	0xffffffff


	//   ....[54]....
        /*0264*/ 	.word	0xffffffff


	//----- nvinfo : EIATTR_COOP_GROUP_INSTR_OFFSETS
	.align		4
.L_31599:
        /*0268*/ 	.byte	0x04, 0x28
        /*026a*/ 	.short	(.L_31601 - .L_31600)


	//   ....[0]....
.L_31600:
        /*026c*/ 	.word	0x000035d0


	//   ....[1]....
        /*0270*/ 	.word	0x00004a70


	//   ....[2]....
        /*0274*/ 	.word	0x00004c10


	//   ....[3]....
        /*0278*/ 	.word	0x00004c40


	//   ....[4]....
        /*027c*/ 	.word	0x00004c60


	//   ....[5]....
        /*0280*/ 	.word	0x00004c80


	//   ....[6]....
        /*0284*/ 	.word	0x00004d30


	//   ....[7]....
        /*0288*/ 	.word	0x00004d50


	//   ....[8]....
        /*028c*/ 	.word	0x00004d80


	//   ....[9]....
        /*0290*/ 	.word	0x00005bc0


	//   ....[10]....
        /*0294*/ 	.word	0x00005c20


	//   ....[11]....
        /*0298*/ 	.word	0x00005c50


	//   ....[12]....
        /*029c*/ 	.word	0x00005c70


	//   ....[13]....
        /*02a0*/ 	.word	0x00005c90


	//   ....[14]....
        /*02a4*/ 	.word	0x00005ce0


	//   ....[15]....
        /*02a8*/ 	.word	0x00005d00


	//   ....[16]....
        /*02ac*/ 	.word	0x00005d20


	//   ....[17]....
        /*02b0*/ 	.word	0x00008430


	//   ....[18]....
        /*02b4*/ 	.word	0x00008470


	//   ....[19]....
        /*02b8*/ 	.word	0x000084a0


	//   ....[20]....
        /*02bc*/ 	.word	0x000084d0


	//   ....[21]....
        /*02c0*/ 	.word	0x000084e0


	//   ....[22]....
        /*02c4*/ 	.word	0x000084f0


	//   ....[23]....
        /*02c8*/ 	.word	0x00008500


	//   ....[24]....
        /*02cc*/ 	.word	0x00008520


	//   ....[25]....
        /*02d0*/ 	.word	0x00008550


	//   ....[26]....
        /*02d4*/ 	.word	0x00008580


	//   ....[27]....
        /*02d8*/ 	.word	0x000085b0


	//   ....[28]....
        /*02dc*/ 	.word	0x000085e0


	//   ....[29]....
        /*02e0*/ 	.word	0x00008610


	//   ....[30]....
        /*02e4*/ 	.word	0x00008640


	//   ....[31]....
        /*02e8*/ 	.word	0x00008660


	//   ....[32]....
        /*02ec*/ 	.word	0x00008680


	//   ....[33]....
        /*02f0*/ 	.word	0x000086a0


	//   ....[34]....
        /*02f4*/ 	.word	0x000086d0


	//   ....[35]....
        /*02f8*/ 	.word	0x000086f0


	//   ....[36]....
        /*02fc*/ 	.word	0x00008710


	//   ....[37]....
        /*0300*/ 	.word	0x00008730


	//   ....[38]....
        /*0304*/ 	.word	0x00008750


	//   ....[39]....
        /*0308*/ 	.word	0x00008770


	//   ....[40]....
        /*030c*/ 	.word	0x00008790


	//   ....[41]....
        /*0310*/ 	.word	0x000087c0


	//   ....[42]....
        /*0314*/ 	.word	0x000087e0


	//   ....[43]....
        /*0318*/ 	.word	0x00008800


	//   ....[44]....
        /*031c*/ 	.word	0x00008820


	//   ....[45]....
        /*0320*/ 	.word	0x00008840


	//   ....[46]....
        /*0324*/ 	.word	0x00008860


	//   ....[47]....
        /*0328*/ 	.word	0x00008880


	//   ....[48]....
        /*032c*/ 	.word	0x000088a0


	//   ....[49]....
        /*0330*/ 	.word	0x00009790


	//   ....[50]....
        /*0334*/ 	.word	0x00009800


	//   ....[51]....
        /*0338*/ 	.word	0x00009880


	//   ....[52]....
        /*033c*/ 	.word	0x000098f0


	//   ....[53]....
        /*0340*/ 	.word	0x00009950


	//   ....[54]....
        /*0344*/ 	.word	0x000099c0


	//----- nvinfo : EIATTR_EXIT_INSTR_OFFSETS
	.align		4
.L_31601:
        /*0348*/ 	.byte	0x04, 0x1c
        /*034a*/ 	.short	(.L_31603 - .L_31602)


	//   ....[0]....
.L_31602:
        /*034c*/ 	.word	0x00000090


	//   ....[1]....
        /*0350*/ 	.word	0x00009030


	//   ....[2]....
        /*0354*/ 	.word	0x00009140


	//   ....[3]....
        /*0358*/ 	.word	0x00009740


	//----- nvinfo : EIATTR_CTAIDZ_USED
	.align		4
.L_31603:
        /*035c*/ 	.byte	0x01, 0x04
	.zero		2


	//----- nvinfo : EIATTR_CRS_STACK_SIZE
	.align		4
        /*0360*/ 	.byte	0x04, 0x1e
        /*0362*/ 	.short	(.L_31605 - .L_31604)
.L_31604:
        /*0364*/ 	.word	0x00000000
.L_31605:


//--------------------- .nv.info._ZN4vllm25paged_attention_v2_kernelIffLi120ELi16ELi128ELNS_18Fp8KVCacheDataTypeE0ELb1ELi512EEEvPfS2_PT_PKS3_PKT0_S9_ifPKiSB_iPKfiiiSD_SD_iiiii --------------------------
	.section	.nv.info._ZN4vllm25paged_attention_v2_kernelIffLi120ELi16ELi128ELNS_18Fp8KVCacheDataTypeE0ELb1ELi512EEEvPfS2_PT_PKS3_PKT0_S9_ifPKiSB_iPKfiiiSD_SD_iiiii,"",@"SHT_CUDA_INFO"
	.sectionflags	@""
	.align	4


	//----- nvinfo : EIATTR_CUDA_API_VERSION
	.align		4
        /*0000*/ 	.byte	0x04, 0x37
        /*0002*/ 	.short	(.L_31607 - .L_31606)
.L_31606:
        /*0004*/ 	.word	0x00000082


	//----- nvinfo : EIATTR_SW2861232_WAR
	.align		4
.L_31607:
        /*0008*/ 	.byte	0x01, 0x35
	.zero		2


	//----- nvinfo : EIATTR_PARAM_CBANK
	.align		4
        /*000c*/ 	.byte	0x04, 0x0a
        /*000e*/ 	.short	(.L_31609 - .L_31608)
	.align		4
.L_31608:
        /*0010*/ 	.word	index@(.nv.constant0._ZN4vllm25paged_attention_v2_kernelIffLi120ELi16ELi128ELNS_18Fp8KVCacheDataTypeE0ELb1ELi512EEEvPfS2_PT_PKS3_PKT0_S9_ifPKiSB_iPKfiiiSD_SD_iiiii)
        /*0014*/ 	.short	0x0160
        /*0016*/ 	.short	0x008c


	//----- nvinfo : EIATTR_CBANK_PARAM_SIZE
	.align		4
.L_31609:
        /*0018*/ 	.byte	0x03, 0x19
        /*001a*/ 	.short	0x008c


	//----- nvinfo : EIATTR_KPARAM_INFO
	.align		4
        /*001c*/ 	.byte	0x04, 0x17
        /*001e*/ 	.short	(.L_31611 - .L_31610)
.L_31610:
        /*0020*/ 	.word	0x00000000
        /*0024*/ 	.short	0x0015
        /*0026*/ 	.short	0x0088
        /*0028*/ 	.byte	0x00, 0xf0, 0x11, 0x00


	//----- nvinfo : EIATTR_KPARAM_INFO
	.align		4
.L_31611:
        /*002c*/ 	.byte	0x04, 0x17
        /*002e*/ 	.short	(.L_31613 - .L_31612)
.L_31612:
        /*0030*/ 	.word	0x00000000
        /*0034*/ 	.short	0x0014
        /*0036*/ 	.short	0x0084
        /*0038*/ 	.byte	0x00, 0xf0, 0x11, 0x00


	//----- nvinfo : EIATTR_KPARAM_INFO
	.align		4
.L_31613:
        /*003c*/ 	.byte	0x04, 0x17
        /*003e*/ 	.short	(.L_31615 - .L_31614)
.L_31614:
        /*0040*/ 	.word	0x00000000
        /*0044*/ 	.short	0x0013
        /*0046*/ 	.short	0x0080
        /*0048*/ 	.byte	0x00, 0xf0, 0x11, 0x00


	//----- nvinfo : EIATTR_KPARAM_INFO
	.align		4
.L_31615:
        /*004c*/ 	.byte	0x04, 0x17
        /*004e*/ 	.short	(.L_31617 - .L_31616)
.L_31616:
        /*0050*/ 	.word	0x00000000
        /*0054*/ 	.short	0x0012
        /*0056*/ 	.short	0x007c
        /*0058*/ 	.byte	0x00, 0xf0, 0x11, 0x00


	//----- nvinfo : EIATTR_KPARAM_INFO
	.align		4
.L_31617:
        /*005c*/ 	.byte	0x04, 0x17
        /*005e*/ 	.short	(.L_31619 - .L_31618)
.L_31618:
        /*0060*/ 	.word	0x00000000
        /*0064*/ 	.short	0x0011
        /*0066*/ 	.short	0x0078
        /*0068*/ 	.byte	0x00, 0xf0, 0x11, 0x00


	//----- nvinfo : EIATTR_KPARAM_INFO
	.align		4
.L_31619:
        /*006c*/ 	.byte	0x04, 0x17
        /*006e*/ 	.short	(.L_31621 - .L_31620)
.L_31620:
        /*0070*/ 	.word	0x00000000
        /*0074*/ 	.short	0x0010
        /*0076*/ 	.short	0x0070
        /*0078*/ 	.byte	0x00, 0xf0, 0x21, 0x00


	//----- nvinfo : EIATTR_KPARAM_INFO
	.align		4
.L_31621:
        /*007c*/ 	.byte	0x04, 0x17
        /*007e*/ 	.short	(.L_31623 - .L_31622)
.L_31622:
        /*0080*/ 	.word	0x00000000
        /*0084*/ 	.short	0x000f
        /*0086*/ 	.short	0x0068
        /*0088*/ 	.byte	0x00, 0xf0, 0x21, 0x00


	//----- nvinfo : EIATTR_KPARAM_INFO
	.align		4
.L_31623:
        /*008c*/ 	.byte	0x04, 0x17
        /*008e*/ 	.short	(.L_31625 - .L_31624)
.L_31624:
        /*0090*/ 	.word	0x00000000
        /*0094*/ 	.short	0x000e
        /*0096*/ 	.short	0x0060
        /*0098*/ 	.byte	0x00, 0xf0, 0x11, 0x00


	//----- nvinfo : EIATTR_KPARAM_INFO
	.align		4
.L_31625:
        /*009c*/ 	.byte	0x04, 0x17
        /*009e*/ 	.short	(.L_31627 - .L_31626)
.L_31626:
        /*00a0*/ 	.word	0x00000000
        /*00a4*/ 	.short	0x000d
        /*00a6*/ 	.short	0x005c
        /*00a8*/ 	.byte	0x00, 0xf0, 0x11, 0x00


	//----- nvinfo : EIATTR_KPARAM_INFO
	.align		4
.L_31627:
        /*00ac*/ 	.byte	0x04, 0x17
        /*00ae*/ 	.short	(.L_31629 - .L_31628)
.L_31628:
        /*00b0*/ 	.word	0x00000000
        /*00b4*/ 	.short	0x000c
        /*00b6*/ 	.short	0x0058
        /*00b8*/ 	.byte	0x00, 0xf0, 0x11, 0x00


	//----- nvinfo : EIATTR_KPARAM_INFO
	.align		4
.L_31629:
        /*00bc*/ 	.byte	0x04, 0x17
        /*00be*/ 	.short	(.L_31631 - .L_31630)
.L_31630:
        /*00c0*/ 	.word	0x00000000
        /*00c4*/ 	.short	0x000b
        /*00c6*/ 	.short	0x0050
        /*00c8*/ 	.byte	0x00, 0xf0, 0x21, 0x00


	//----- nvinfo : EIATTR_KPARAM_INFO
	.align		4
.L_31631:
        /*00cc*/ 	.byte	0x04, 0x17
        /*00ce*/ 	.short	(.L_31633 - .L_31632)
.L_31632:
        /*00d0*/ 	.word	0x00000000
        /*00d4*/ 	.short	0x000a
        /*00d6*/ 	.short	0x0048
        /*00d8*/ 	.byte	0x00, 0xf0, 0x11, 0x00


	//----- nvinfo : EIATTR_KPARAM_INFO
	.align		4
.L_31633:
        /*00dc*/ 	.byte	0x04, 0x17
        /*00de*/ 	.short	(.L_31635 - .L_31634)
.L_31634:
        /*00e0*/ 	.word	0x00000000
        /*00e4*/ 	.short	0x0009
        /*00e6*/ 	.short	0x0040
        /*00e8*/ 	.byte	0x00, 0xf0, 0x21, 0x00


	//----- nvinfo : EIATTR_KPARAM_INFO
	.align		4
.L_31635:
        /*00ec*/ 	.byte	0x04, 0x17
        /*00ee*/ 	.short	(.L_31637 - .L_31636)
.L_31636:
        /*00f0*/ 	.word	0x00000000
        /*00f4*/ 	.short	0x0008
        /*00f6*/ 	.short	0x0038
        /*00f8*/ 	.byte	0x00, 0xf0, 0x21, 0x00


	//----- nvinfo : EIATTR_KPARAM_INFO
	.align		4
.L_31637:
        /*00fc*/ 	.byte	0x04, 0x17
        /*00fe*/ 	.short	(.L_31639 - .L_31638)
.L_31638:
        /*0100*/ 	.word	0x00000000
        /*0104*/ 	.short	0x0007
        /*0106*/ 	.short	0x0034
        /*0108*/ 	.byte	0x00, 0xf0, 0x11, 0x00


	//----- nvinfo : EIATTR_KPARAM_INFO
	.align		4
.L_31639:
        /*010c*/ 	.byte	0x04, 0x17
        /*010e*/ 	.short	(.L_31641 - .L_31640)
.L_31640:
        /*0110*/ 	.word	0x00000000
        /*0114*/ 	.short	0x0006
        /*0116*/ 	.short	0x0030
        /*0118*/ 	.byte	0x00, 0xf0, 0x11, 0x00


	//----- nvinfo : EIATTR_KPARAM_INFO
	.align		4
.L_31641:
        /*011c*/ 	.byte	0x04, 0x17
        /*011e*/ 	.short	(.L_31643 - .L_31642)
.L_31642:
        /*0120*/ 	.word	0x00000000
        /*0124*/ 	.short	0x0005
        /*0126*/ 	.short	0x0028
        /*0128*/ 	.byte	0x00, 0xf0, 0x21, 0x00


	//----- nvinfo : EIATTR_KPARAM_INFO
	.align		4
.L_31643:
        /*012c*/ 	.byte	0x04, 0x17
        /*012e*/ 	.short	(.L_31645 - .L_31644)
.L_31644:
        /*0130*/ 	.word	0x00000000
        /*0134*/ 	.short	0x0004
        /*0136*/ 	.short	0x0020
        /*0138*/ 	.byte	0x00, 0xf0, 0x21, 0x00


	//----- nvinfo : EIATTR_KPARAM_INFO
	.align		4
.L_31645:
        /*013c*/ 	.byte	0x04, 0x17
        /*013e*/ 	.short	(.L_31647 - .L_31646)
.L_31646:
        /*0140*/ 	.word	0x00000000
        /*0144*/ 	.short	0x0003
        /*0146*/ 	.short	0x0018
        /*0148*/ 	.byte	0x00, 0xf0, 0x21, 0x00


	//----- nvinfo : EIATTR_KPARAM_INFO
	.align		4
.L_31647:
        /*014c*/ 	.byte	0x04, 0x17
        /*014e*/ 	.short	(.L_31649 - .L_31648)
.L_31648:
        /*0150*/ 	.word	0x00000000
        /*0154*/ 	.short	0x0002
        /*0156*/ 	.short	0x0010
        /*0158*/ 	.byte	0x00, 0xf0, 0x21, 0x00


	//----- nvinfo : EIATTR_KPARAM_INFO
	.align		4
.L_31649:
        /*015c*/ 	.byte	0x04, 0x17
        /*015e*/ 	.short	(.L_31651 - .L_31650)
.L_31650:
        /*0160*/ 	.word	0x00000000
        /*0164*/ 	.short	0x0001
        /*0166*/ 	.short	0x0008
        /*0168*/ 	.byte	0x00, 0xf0, 0x21, 0x00


	//----- nvinfo : EIATTR_KPARAM_INFO
	.align		4
.L_31651:
        /*016c*/ 	.byte	0x04, 0x17
        /*016e*/ 	.short	(.L_31653 - .L_31652)
.L_31652:
        /*0170*/ 	.word	0x00000000
        /*0174*/ 	.short	0x0000
        /*0176*/ 	.short	0x0000
        /*0178*/ 	.byte	0x00, 0xf0, 0x21, 0x00


	//----- nvinfo : EIATTR_MAXREG_COUNT
	.align		4
.L_31653:
        /*017c*/ 	.byte	0x03, 0x1b
        /*017e*/ 	.short	0x00ff


	//----- nvinfo : EIATTR_NUM_BARRIERS
	.align		4
        /*0180*/ 	.byte	0x02, 0x4c
        /*0182*/ 	.byte	0x01
	.zero		1


	//----- nvinfo : EIATTR_MERCURY_ISA_VERSION
	.align		4
        /*0184*/ 	.byte	0x03, 0x5f
        /*0186*/ 	.short	0x0000


	//----- nvinfo : EIATTR_COOP_GROUP_MASK_REGIDS
	.align		4
        /*0188*/ 	.byte	0x04, 0x29
        /*018a*/ 	.short	(.L_31655 - .L_31654)


	//   ....[0]....
.L_31654:
        /*018c*/ 	.word	0xffffffff


	//   ....[1]....
        /*0190*/ 	.word	0xffffffff


	//   ....[2]....
        /*0194*/ 	.word	0xffffffff


	//   ....[3]....
        /*0198*/ 	.word	0xffffffff


	//   ....[4]....
        /*019c*/ 	.word	0xffffffff


	//   ....[5]....
        /*01a0*/ 	.word	0xffffffff


	//   ....[6]....
        /*01a4*/ 	.word	0xffffffff


	//   ....[7]....
        /*01a8*/ 	.word	0xffffffff


	//   ....[8]....
        /*01ac*/ 	.word	0xffffffff


	//   ....[9]....
        /*01b0*/ 	.word	0xffffffff


	//   ....[10]....
        /*01b4*/ 	.word	0xffffffff


	//   ....[11]....
        /*01b8*/ 	.word	0xffffffff


	//   ....[12]....
        /*01bc*/ 	.word	0xffffffff


	//   ....[13]....
        /*01c0*/ 	.word	0xffffffff


	//   ....[14]....
        /*01c4*/ 	.word	0xffffffff


	//   ....[15]....
        /*01c8*/ 	.word	0xffffffff


	//   ....[16]....
        /*01cc*/ 	.word	0xffffffff


	//   ....[17]....
        /*01d0*/ 	.word	0xffffffff


	//   ....[18]....
        /*01d4*/ 	.word	0xffffffff


	//   ....[19]....
        /*01d8*/ 	.word	0xffffffff


	//   ....[20]....
        /*01dc*/ 	.word	0xffffffff


	//   ....[21]....
        /*01e0*/ 	.word	0xffffffff


	//   ....[22]....
        /*01e4*/ 	.word	0xffffffff


	//   ....[23]....
        /*01e8*/ 	.word	0xffffffff


	//   ....[24]....
        /*01ec*/ 	.word	0xffffffff


	//   ....[25]....
        /*01f0*/ 	.word	0xffffffff


	//   ....[26]....
        /*01f4*/ 	.word	0xffffffff


	//   ....[27]....
        /*01f8*/ 	.word	0xffffffff


	//   ....[28]....
        /*01fc*/ 	.word	0xffffffff


	//   ....[29]....
        /*0200*/ 	.word	0xffffffff


	//   ....[30]....
        /*0204*/ 	.word	0xffffffff


	//   ....[31]....
        /*0208*/ 	.word	0xffffffff


	//   ....[32]....
        /*020c*/ 	.word	0xffffffff


	//   ....[33]....
        /*0210*/ 	.word	0xffffffff


	//   ....[34]....
        /*0214*/ 	.word	0xffffffff


	//   ....[35]....
        /*0218*/ 	.word	0xffffffff


	//   ....[36]....
        /*021c*/ 	.word	0xffffffff


	//   ....[37]....
        /*0220*/ 	.word	0xffffffff


	//   ....[38]....
        /*0224*/ 	.word	0xffffffff


	//   ....[39]....
        /*0228*/ 	.word	0xffffffff


	//   ....[40]....
        /*022c*/ 	.word	0xffffffff


	//   ....[41]....
        /*0230*/ 	.word	0xffffffff


	//   ....[42]....
        /*0234*/ 	.word	0xffffffff


	//   ....[43]....
        /*0238*/ 	.word	0xffffffff


	//   ....[44]....
        /*023c*/ 	.word	0xffffffff


	//   ....[45]....
        /*0240*/ 	.word	0xffffffff


	//   ....[46]....
        /*0244*/ 	.word	0xffffffff


	//   ....[47]....
        /*0248*/ 	.word	0xffffffff


	//   ....[48]....
        /*024c*/ 	.word	0xffffffff


	//   ....[49]....
        /*0250*/ 	.word	0xffffffff


	//   ....[50]....
        /*0254*/ 	.word	0xffffffff


	//   ....[51]....
        /*0258*/ 	.word	0xffffffff


	//   ....[52]....
        /*025c*/ 	.word	0xffffffff


	//----- nvinfo : EIATTR_COOP_GROUP_INSTR_OFFSETS
	.align		4
.L_31655:
        /*0260*/ 	.byte	0x04, 0x28
        /*0262*/ 	.short	(.L_31657 - .L_31656)


	//   ....[0]....
.L_31656:
        /*0264*/ 	.word	0x000033a0


	//   ....[1]....
        /*0268*/ 	.word	0x00004770


	//   ....[2]....
        /*026c*/ 	.word	0x00004910


	//   ....[3]....
        /*0270*/ 	.word	0x00004940


	//   ....[4]....
        /*0274*/ 	.word	0x00004960


	//   ....[5]....
        /*0278*/ 	.word	0x00004980


	//   ....[6]....
        /*027c*/ 	.word	0x00004a30


	//   ....[7]....
        /*0280*/ 	.word	0x00004a50


	//   ....[8]....
        /*0284*/ 	.word	0x00004a80


	//   ....[9]....
        /*0288*/ 	.word	0x000058c0


	//   ....[10]....
        /*028c*/ 	.word	0x00005920


	//   ....[11]....
        /*0290*/ 	.word	0x00005950


	//   ....[12]....
        /*0294*/ 	.word	0x00005970


	//   ....[13]....
        /*0298*/ 	.word	0x00005990


	//   ....[14]....
        /*029c*/ 	.word	0x000059e0


	//   ....[15]....
        /*02a0*/ 	.word	0x00005a00


	//   ....[16]....
        /*02a4*/ 	.word	0x00005a20


	//   ....[17]....
        /*02a8*/ 	.word	0x00007fb0


	//   ....[18]....
        /*02ac*/ 	.word	0x00007ff0


	//   ....[19]....
        /*02b0*/ 	.word	0x00008020


	//   ....[20]....
        /*02b4*/ 	.word	0x00008050


	//   ....[21]....
        /*02b8*/ 	.word	0x00008060


	//   ....[22]....
        /*02bc*/ 	.word	0x00008070


	//   ....[23]....
        /*02c0*/ 	.word	0x00008080


	//   ....[24]....
        /*02c4*/ 	.word	0x000080a0


	//   ....[25]....
        /*02c8*/ 	.word	0x000080d0


	//   ....[26]....
        /*02cc*/ 	.word	0x00008100


	//   ....[27]....
        /*02d0*/ 	.word	0x00008130


	//   ....[28]....
        /*02d4*/ 	.word	0x00008160


	//   ....[29]....
        /*02d8*/ 	.word	0x00008190


	//   ....[30]....
        /*02dc*/ 	.word	0x000081c0


	//   ....[31]....
        /*02e0*/ 	.word	0x000081e0


	//   ....[32]....
        /*02e4*/ 	.word	0x00008200


	//   ....[33]....
        /*02e8*/ 	.word	0x00008230


	//   ....[34]....
        /*02ec*/ 	.word	0x00008250


	//   ....[35]....
        /*02f0*/ 	.word	0x00008270


	//   ....[36]....
        /*02f4*/ 	.word	0x00008290


	//   ....[37]....
        /*02f8*/ 	.word	0x000082b0


	//   ....[38]....
        /*02fc*/ 	.word	0x000082d0


	//   ....[39]....
        /*0300*/ 	.word	0x000082f0


	//   ....[40]....
        /*0304*/ 	.word	0x00008320


	//   ....[41]....
        /*0308*/ 	.word	0x00008340


	//   ....[42]....
        /*030c*/ 	.word	0x00008360


	//   ....[43]....
        /*0310*/ 	.word	0x00008380


	//   ....[44]....
        /*0314*/ 	.word	0x000083a0


	//   ....[45]....
        /*0318*/ 	.word	0x000083c0


	//   ....[46]....
        /*031c*/ 	.word	0x000083e0


	//   ....[47]....
        /*0320*/ 	.word	0x00009210


	//   ....[48]....
        /*0324*/ 	.word	0x00009290


	//   ....[49]....
        /*0328*/ 	.word	0x00009310


	//   ....[50]....
        /*032c*/ 	.word	0x00009390


	//   ....[51]....
        /*0330*/ 	.word	0x00009400


	//   ....[52]....
        /*0334*/ 	.word	0x00009470


	//----- nvinfo : EIATTR_EXIT_INSTR_OFFSETS
	.align		4
.L_31657:
        /*0338*/ 	.byte	0x04, 0x1c
        /*033a*/ 	.short	(.L_31659 - .L_31658)


	//   ....[0]....
.L_31658:
        /*033c*/ 	.word	0x00000090


	//   ....[1]....
        /*0340*/ 	.word	0x00008b10


	//   ....[2]....
        /*0344*/ 	.word	0x00008c10


	//   ....[3]....
        /*0348*/ 	.word	0x000091b0


	//----- nvinfo : EIATTR_CTAIDZ_USED
	.align		4
.L_31659:
        /*034c*/ 	.byte	0x01, 0x04
	.zero		2


	//----- nvinfo : EIATTR_CRS_STACK_SIZE
	.align		4
        /*0350*/ 	.byte	0x04, 0x1e
        /*0352*/ 	.short	(.L_31661 - .L_31660)
.L_31660:
        /*0354*/ 	.word	0x00000000
.L_31661:


//--------------------- .nv.info._ZN4vllm25paged_attention_v2_kernelIffLi112ELi16ELi128ELNS_18Fp8KVCacheDataTypeE0ELb1ELi512EEEvPfS2_PT_PKS3_PKT0_S9_ifPKiSB_iPKfiiiSD_SD_iiiii --------------------------
	.section	.nv.info._ZN4vllm25paged_attention_v2_kernelIffLi112ELi16ELi128ELNS_18Fp8KVCacheDataTypeE0ELb1ELi512EEEvPfS2_PT_PKS3_PKT0_S9_ifPKiSB_iPKfiiiSD_SD_iiiii,"",@"SHT_CUDA_INFO"
	.sectionflags	@""
	.align	4


	//----- nvinfo : EIATTR_CUDA_API_VERSION
	.align		4
        /*0000*/ 	.byte	0x04, 0x37
        /*0002*/ 	.short	(.L_31663 - .L_31662)
.L_31662:
        /*0004*/ 	.word	0x00000082


	//----- nvinfo : EIATTR_SW2861232_WAR
	.align		4
.L_31663:
        /*0008*/ 	.byte	0x01, 0x35
	.zero		2


	//----- nvinfo : EIATTR_PARAM_CBANK
	.align		4
        /*000c*/ 	.byte	0x04, 0x0a
        /*000e*/ 	.short	(.L_31665 - .L_31664)
	.align		4
.L_31664:
        /*0010*/ 	.word	index@(.nv.constant0._ZN4vllm25paged_attention_v2_kernelIffLi112ELi16ELi128ELNS_18Fp8KVCacheDataTypeE0ELb1ELi512EEEvPfS2_PT_PKS3_PKT0_S9_ifPKiSB_iPKfiiiSD_SD_iiiii)
        /*0014*/ 	.short	0x0160
        /*0016*/ 	.short	0x008c


	//----- nvinfo : EIATTR_CBANK_PARAM_SIZE
	.align		4
.L_31665:
        /*0018*/ 	.byte	0x03, 0x19
        /*001a*/ 	.short	0x008c


	//----- nvinfo : EIATTR_KPARAM_INFO
	.align		4
        /*001c*/ 	.byte	0x04, 0x17
        /*001e*/ 	.short	(.L_31667 - .L_31666)
.L_31666:
        /*0020*/ 	.word	0x00000000
        /*0024*/ 	.short	0x0015
        /*0026*/ 	.short	0x0088
        /*0028*/ 	.byte	0x00, 0xf0, 0x11, 0x00


	//----- nvinfo : EIATTR_KPARAM_INFO
	.align		4
.L_31667:
        /*002c*/ 	.byte	0x04, 0x17
        /*002e*/ 	.short	(.L_31669 - .L_31668)
.L_31668:
        /*0030*/ 	.word	0x00000000
        /*0034*/ 	.short	0x0014
        /*0036*/ 	.short	0x0084
        /*0038*/ 	.byte	0x00, 0xf0, 0x11, 0x00


	//----- nvinfo : EIATTR_KPARAM_INFO
	.align		4
.L_31669:
        /*003c*/ 	.byte	0x04, 0x17
        /*003e*/ 	.short	(.L_31671 - .L_31670)
.L_31670:
        /*0040*/ 	.word	0x00000000
        /*0044*/ 	.short	0x0013
        /*0046*/ 	.short	0x0080
        /*0048*/ 	.byte	0x00, 0xf0, 0x11, 0x00


	//----- nvinfo : EIATTR_KPARAM_INFO
	.align		4
.L_31671:
        /*004c*/ 	.byte	0x04, 0x17
        /*004e*/ 	.short	(.L_31673 - .L_31672)
.L_31672:
        /*0050*/ 	.word	0x00000000
        /*0054*/ 	.short	0x0012
        /*0056*/ 	.short	0x007c
        /*0058*/ 	.byte	0x00, 0xf0, 0x11, 0x00


	//----- nvinfo : EIATTR_KPARAM_INFO
	.align		4
.L_31673:
        /*005c*/ 	.byte	0x04, 0x17
        /*005e*/ 	.short	(.L_31675 - .L_31674)
.L_31674:
        /*0060*/ 	.word	0x00000000
        /*0064*/ 	.short	0x0011
        /*0066*/ 	.short	0x0078
        /*0068*/ 	.byte	0x00, 0xf0, 0x11, 0x00


	//----- nvinfo : EIATTR_KPARAM_INFO
	.align		4
.L_31675:
        /*006c*/ 	.byte	0x04, 0x17
        /*006e*/ 	.short	(.L_31677 - .L_31676)
.L_31676:
        /*0070*/ 	.word	0x00000000
        /*0074*/ 	.short	0x0010
        /*0076*/ 	.short	0x0070
        /*0078*/ 	.byte	0x00, 0xf0, 0x21, 0x00


	//----- nvinfo : EIATTR_KPARAM_INFO
	.align		4
.L_31677:
        /*007c*/ 	.byte	0x04, 0x17
        /*007e*/ 	.short	(.L_31679 - .L_31678)
.L_31678:
        /*0080*/ 	.word	0x00000000
        /*0084*/ 	.short	0x000f
        /*0086*/ 	.short	0x0068
        /*0088*/ 	.byte	0x00, 0xf0, 0x21, 0x00


	//----- nvinfo : EIATTR_KPARAM_INFO
	.align		4
.L_31679:
        /*008c*/ 	.byte	0x04, 0x17
        /*008e*/ 	.short	(.L_31681 - .L_31680)
.L_31680:
        /*0090*/ 	.word	0x00000000
        /*0094*/ 	.short	0x000e
        /*0096*/ 	.short	0x0060
        /*0098*/ 	.byte	0x00, 0xf0, 0x11, 0x00


	//----- nvinfo : EIATTR_KPARAM_INFO
	.align		4
.L_31681:
        /*009c*/ 	.byte	0x04, 0x17
        /*009e*/ 	.short	(.L_31683 - .L_31682)
.L_31682:
        /*00a0*/ 	.word	0x00000000
        /*00a4*/ 	.short	0x000d
        /*00a6*/ 	.short	0x005c
        /*00a8*/ 	.byte	0x00, 0xf0, 0x11, 0x00


	//----- nvinfo : EIATTR_KPARAM_INFO
	.align		4
.L_31683:
        /*00ac*/ 	.byte	0x04, 0x17
        /*00ae*/ 	.short	(.L_31685 - .L_31684)
.L_31684:
        /*00b0*/ 	.word	0x00000000
        /*00b4*/ 	.short	0x000c
        /*00b6*/ 	.short	0x0058
        /*00b8*/ 	.byte	0x00, 0xf0, 0x11, 0x00


	//----- nvinfo : EIATTR_KPARAM_INFO
	.align		4
.L_31685:
        /*00bc*/ 	.byte	0x04, 0x17
        /*00be*/ 	.short	(.L_31687 - .L_31686)
.L_31686:
        /*00c0*/ 	.word	0x00000000
        /*00c4*/ 	.short	0x000b
        /*00c6*/ 	.short	0x0050
        /*00c8*/ 	.byte	0x00, 0xf0, 0x21, 0x00


	//----- nvinfo : EIATTR_KPARAM_INFO
	.align		4
.L_31687:
        /*00cc*/ 	.byte	0x04, 0x17
        /*00ce*/ 	.short	(.L_31689 - .L_31688)
.L_31688:
        /*00d0*/ 	.word	0x00000000
        /*00d4*/ 	.short	0x000a
        /*00d6*/ 	.short	0x0048
        /*00d8*/ 	.byte	0x00, 0xf0, 0x11, 0x00


	//----- nvinfo : EIATTR_KPARAM_INFO
	.align		4
.L_31689:
        /*00dc*/ 	.byte	0x04, 0x17
        /*00de*/ 	.short	(.L_31691 - .L_31690)
.L_31690:
        /*00e0*/ 	.word	0x00000000
        /*00e4*/ 	.short	0x0009
        /*00e6*/ 	.short	0x0040
        /*00e8*/ 	.byte	0x00, 0xf0, 0x21, 0x00


	//----- nvinfo : EIATTR_KPARAM_INFO
	.align		4
.L_31691:
        /*00ec*/ 	.byte	0x04, 0x17
        /*00ee*/ 	.short	(.L_31693 - .L_31692)
.L_31692:
        /*00f0*/ 	.word	0x00000000
        /*00f4*/ 	.short	0x0008
        /*00f6*/ 	.short	0x0038
        /*00f8*/ 	.byte	0x00, 0xf0, 0x21, 0x00


	//----- nvinfo : EIATTR_KPARAM_INFO
	.align		4
.L_31693:
        /*00fc*/ 	.byte	0x04, 0x17
        /*00fe*/ 	.short	(.L_31695 - .L_31694)
.L_31694:
        /*0100*/ 	.word	0x00000000
        /*0104*/ 	.short	0x0007
        /*0106*/ 	.short	0x0034
        /*0108*/ 	.byte	0x00, 0xf0, 0x11, 0x00


	//----- nvinfo : EIATTR_KPARAM_INFO
	.align		4
.L_31695:
        /*010c*/ 	.byte	0x04, 0x17
        /*010e*/ 	.short	(.L_31697 - .L_31696)
.L_31696:
        /*0110*/ 	.word	0x00000000
        /*0114*/ 	.short	0x0006
        /*0116*/ 	.short	0x0030
        /*0118*/ 	.byte	0x00, 0xf0, 0x11, 0x00


	//----- nvinfo : EIATTR_KPARAM_INFO
	.align		4
.L_31697:
        /*011c*/ 	.byte	0x04, 0x17
        /*011e*/ 	.short	(.L_31699 - .L_31698)
.L_31698:
        /*0120*/ 	.word	0x00000000
        /*0124*/ 	.short	0x0005
        /*0126*/ 	.short	0x0028
        /*0128*/ 	.byte	0x00, 0xf0, 0x21, 0x00


	//----- nvinfo : EIATTR_KPARAM_INFO
	.align		4
.L_31699:
        /*012c*/ 	.byte	0x04, 0x17
        /*012e*/ 	.short	(.L_31701 - .L_31700)
.L_31700:
        /*0130*/ 	.word	0x00000000
        /*0134*/ 	.short	0x0004
        /*0136*/ 	.short	0x0020
        /*0138*/ 	.byte	0x00, 0xf0, 0x21, 0x00


	//----- nvinfo : EIATTR_KPARAM_INFO
	.align		4
.L_31701:
        /*013c*/ 	.byte	0x04, 0x17
        /*013e*/ 	.short	(.L_31703 - .L_31702)
.L_31702:
        /*0140*/ 	.word	0x00000000
        /*0144*/ 	.short	0x0003
        /*0146*/ 	.short	0x0018
        /*0148*/ 	.byte	0x00, 0xf0, 0x21, 0x00


	//----- nvinfo : EIATTR_KPARAM_INFO
	.align		4
.L_31703:
        /*014c*/ 	.byte	0x04, 0x17
        /*014e*/ 	.short	(.L_31705 - .L_31704)
.L_31704:
        /*0150*/ 	.word	0x00000000
        /*0154*/ 	.short	0x0002
        /*0156*/ 	.short	0x0010
        /*0158*/ 	.byte	0x00, 0xf0, 0x21, 0x00


	//----- nvinfo : EIATTR_KPARAM_INFO
	.align		4
.L_31705:
        /*015c*/ 	.byte	0x04, 0x17
        /*015e*/ 	.short	(.L_31707 - .L_31706)
.L_31706:
        /*0160*/ 	.word	0x00000000
        /*0164*/ 	.short	0x0001
        /*0166*/ 	.short	0x0008
        /*0168*/ 	.byte	0x00, 0xf0, 0x21, 0x00


	//----- nvinfo : EIATTR_KPARAM_INFO
	.align		4
.L_31707:
        /*016c*/ 	.byte	0x04, 0x17
        /*016e*/ 	.short	(.L_31709 - .L_31708)
.L_31708:
        /*0170*/ 	.word	0x00000000
        /*0174*/ 	.short	0x0000
        /*0176*/ 	.short	0x0000
        /*0178*/ 	.byte	0x00, 0xf0, 0x21, 0x00


	//----- nvinfo : EIATTR_MAXREG_COUNT
	.align		4
.L_31709:
        /*017c*/ 	.byte	0x03, 0x1b
        /*017e*/ 	.short	0x00ff


	//----- nvinfo : EIATTR_NUM_BARRIERS
	.align		4
        /*0180*/ 	.byte	0x02, 0x4c
        /*0182*/ 	.byte	0x01
	.zero		1


	//----- nvinfo : EIATTR_MERCURY_ISA_VERSION
	.align		4
        /*0184*/ 	.byte	0x03, 0x5f
        /*0186*/ 	.short	0x0000


	//----- nvinfo : EIATTR_COOP_GROUP_MASK_REGIDS
	.align		4
        /*0188*/ 	.byte	0x04, 0x29
        /*018a*/ 	.short	(.L_31711 - .L_31710)


	//   ....[0]....
.L_31710:
        /*018c*/ 	.word	0xffffffff


	//   ....[1]....
        /*0190*/ 	.word	0xffffffff


	//   ....[2]....
        /*0194*/ 	.word	0xffffffff


	//   ....[3]....
        /*0198*/ 	.word	0xffffffff


	//   ....[4]....
        /*019c*/ 	.word	0xffffffff


	//   ....[5]....
        /*01a0*/ 	.word	0xffffffff


	//   ....[6]....
        /*01a4*/ 	.word	0xffffffff


	//   ....[7]....
        /*01a8*/ 	.word	0xffffffff


	//   ....[8]....
        /*01ac*/ 	.word	0xffffffff


	//   ....[9]....
        /*01b0*/ 	.word	0xffffffff


	//   ....[10]....
        /*01b4*/ 	.word	0xffffffff


	//   ....[11]....
        /*01b8*/ 	.word	0xffffffff


	//   ....[12]....
        /*01bc*/ 	.word	0xffffffff


	//   ....[13]....
        /*01c0*/ 	.word	0xffffffff


	//   ....[14]....
        /*01c4*/ 	.word	0xffffffff


	//   ....[15]....
        /*01c8*/ 	.word	0xffffffff


	//   ....[16]....
        /*01cc*/ 	.word	0xffffffff


	//   ....[17]....
        /*01d0*/ 	.word	0xffffffff


	//   ....[18]....
        /*01d4*/ 	.word	0xffffffff


	//   ....[19]....
        /*01d8*/ 	.word	0xffffffff


	//   ....[20]....
        /*01dc*/ 	.word	0xffffffff


	//   ....[21]....
        /*01e0*/ 	.word	0xffffffff


	//   ....[22]....
        /*01e4*/ 	.word	0xffffffff


	//   ....[23]....
        /*01e8*/ 	.word	0xffffffff


	//   ....[24]....
        /*01ec*/ 	.word	0xffffffff


	//   ....[25]....
        /*01f0*/ 	.word	0xffffffff


	//   ....[26]....
        /*01f4*/ 	.word	0xffffffff


	//   ....[27]....
        /*01f8*/ 	.word	0xffffffff


	//   ....[28]....
        /*01fc*/ 	.word	0xffffffff


	//   ....[29]....
        /*0200*/ 	.word	0xffffffff


	//   ....[30]....
        /*0204*/ 	.word	0xffffffff


	//   ....[31]....
        /*0208*/ 	.word	0xffffffff


	//   ....[32]....
        /*020c*/ 	.word	0xffffffff


	//   ....[33]....
        /*0210*/ 	.word	0xffffffff


	//   ....[34]....
        /*0214*/ 	.word	0xffffffff


	//   ....[35]....
        /*0218*/ 	.word	0xffffffff


	//   ....[36]....
        /*021c*/ 	.word	0xffffffff


	//   ....[37]....
        /*0220*/ 	.word	0xffffffff


	//   ....[38]....
        /*0224*/ 	.word	0xffffffff


	//   ....[39]....
        /*0228*/ 	.word	0xffffffff


	//   ....[40]....
        /*022c*/ 	.word	0xffffffff


	//   ....[41]....
        /*0230*/ 	.word	0xffffffff


	//   ....[42]....
        /*0234*/ 	.word	0xffffffff


	//   ....[43]....
        /*0238*/ 	.word	0xffffffff


	//   ....[44]....
        /*023c*/ 	.word	0xffffffff


	//   ....[45]....
        /*0240*/ 	.word	0xffffffff


	//   ....[46]....
        /*0244*/ 	.word	0xffffffff


	//   ....[47]....
        /*0248*/ 	.word	0xffffffff


	//   ....[48]....
        /*024c*/ 	.word	0xffffffff


	//   ....[49]....
        /*0250*/ 	.word	0xffffffff


	//   ....[50]....
        /*0254*/ 	.word	0xffffffff


	//----- nvinfo : EIATTR_COOP_GROUP_INSTR_OFFSETS
	.align		4
.L_31711:
        /*0258*/ 	.byte	0x04, 0x28
        /*025a*/ 	.short	(.L_31713 - .L_31712)


	//   ....[0]....
.L_31712:
        /*025c*/ 	.word	0x00003160


	//   ....[1]....
        /*0260*/ 	.word	0x00004460


	//   ....[2]....
        /*0264*/ 	.word	0x00004600


	//   ....[3]....
        /*0268*/ 	.word	0x00004630


	//   ....[4]....
        /*026c*/ 	.word	0x00004650


	//   ....[5]....
        /*0270*/ 	.word	0x00004670


	//   ....[6]....
        /*0274*/ 	.word	0x00004720


	//   ....[7]....
        /*0278*/ 	.word	0x00004740


	//   ....[8]....
        /*027c*/ 	.word	0x00004770


	//   ....[9]....
        /*0280*/ 	.word	0x000055b0


	//   ....[10]....
        /*0284*/ 	.word	0x00005610


	//   ....[11]....
        /*0288*/ 	.word	0x00005640


	//   ....[12]....
        /*028c*/ 	.word	0x00005660


	//   ....[13]....
        /*0290*/ 	.word	0x00005680


	//   ....[14]....
        /*0294*/ 	.word	0x000056d0


	//   ....[15]....
        /*0298*/ 	.word	0x000056f0


	//   ....[16]....
        /*029c*/ 	.word	0x00005710


	//   ....[17]....
        /*02a0*/ 	.word	0x00007b40


	//   ....[18]....
        /*02a4*/ 	.word	0x00007b80


	//   ....[19]....
        /*02a8*/ 	.word	0x00007bb0


	//   ....[20]....
        /*02ac*/ 	.word	0x00007be0


	//   ....[21]....
        /*02b0*/ 	.word	0x00007bf0


	//   ....[22]....
        /*02b4*/ 	.word	0x00007c00


	//   ....[23]....
        /*02b8*/ 	.word	0x00007c10


	//   ....[24]....
        /*02bc*/ 	.word	0x00007c30


	//   ....[25]....
        /*02c0*/ 	.word	0x00007c60


	//   ....[26]....
        /*02c4*/ 	.word	0x00007c90


	//   ....[27]....
        /*02c8*/ 	.word	0x00007cc0


	//   ....[28]....
        /*02cc*/ 	.word	0x00007cf0


	//   ....[29]....
        /*02d0*/ 	.word	0x00007d20


	//   ....[30]....
        /*02d4*/ 	.word	0x00007d50


	//   ....[31]....
        /*02d8*/ 	.word	0x00007d70


	//   ....[32]....
        /*02dc*/ 	.word	0x00007da0


	//   ....[33]....
        /*02e0*/ 	.word	0x00007dc0


	//   ....[34]....
        /*02e4*/ 	.word	0x00007de0


	//   ....[35]....
        /*02e8*/ 	.word	0x00007e00


	//   ....[36]....
        /*02ec*/ 	.word	0x00007e20


	//   ....[37]....
        /*02f0*/ 	.word	0x00007e40


	//   ....[38]....
        /*02f4*/ 	.word	0x00007e60


	//   ....[39]....
        /*02f8*/ 	.word	0x00007e90


	//   ....[40]....
        /*02fc*/ 	.word	0x00007eb0


	//   ....[41]....
        /*0300*/ 	.word	0x00007ed0


	//   ....[42]....
        /*0304*/ 	.word	0x00007ef0


	//   ....[43]....
        /*0308*/ 	.word	0x00007f10


	//   ....[44]....
        /*030c*/ 	.word	0x00007f30


	//   ....[45]....
        /*0310*/ 	.word	0x00008ca0


	//   ....[46]....
        /*0314*/ 	.word	0x00008d20


	//   ....[47]....
        /*0318*/ 	.word	0x00008da0


	//   ....[48]....
        /*031c*/ 	.word	0x00008e20


	//   ....[49]....
        /*0320*/ 	.word	0x00008e90


	//   ....[50]....
        /*0324*/ 	.word	0x00008f00


	//----- nvinfo : EIATTR_EXIT_INSTR_OFFSETS
	.align		4
.L_31713:
        /*0328*/ 	.byte	0x04, 0x1c
        /*032a*/ 	.short	(.L_31715 - .L_31714)


	//   ....[0]....
.L_31714:
        /*032c*/ 	.word	0x00000090


	//   ....[1]....
        /*0330*/ 	.word	0x00008600


	//   ....[2]....
        /*0334*/ 	.word	0x00008700


	//   ....[3]....
        /*0338*/ 	.word	0x00008c40


	//----- nvinfo : EIATTR_CTAIDZ_USED
	.align		4
.L_31715:
        /*033c*/ 	.byte	0x01, 0x04
	.zero		2


	//----- nvinfo : EIATTR_CRS_STACK_SIZE
	.align		4
        /*0340*/ 	.byte	0x04, 0x1e
        /*0342*/ 	.short	(.L_31717 - .L_31716)
.L_31716:
        /*0344*/ 	.word	0x00000000
.L_31717:


//--------------------- .nv.info._ZN4vllm25paged_attention_v2_kernelIffLi96ELi16ELi128ELNS_18Fp8KVCacheDataTypeE0ELb1ELi512EEEvPfS2_PT_PKS3_PKT0_S9_ifPKiSB_iPKfiiiSD_SD_iiiii --------------------------
	.section	.nv.info._ZN4vllm25paged_attention_v2_kernelIffLi96ELi16ELi128ELNS_18Fp8KVCacheDataTypeE0ELb1ELi512EEEvPfS2_PT_PKS3_PKT0_S9_ifPKiSB_iPKfiiiSD_SD_iiiii,"",@"SHT_CUDA_INFO"
	.sectionflags	@""
	.align	4


	//----- nvinfo : EIATTR_CUDA_API_VERSION
	.align		4
        /*0000*/ 	.byte	0x04, 0x37
        /*0002*/ 	.short	(.L_31719 - .L_31718)
.L_31718:
        /*0004*/ 	.word	0x00000082


	//----- nvinfo : EIATTR_SW2861232_WAR
	.align		4
.L_31719:
        /*0008*/ 	.byte	0x01, 0x35
	.zero		2


	//----- nvinfo : EIATTR_PARAM_CBANK
	.align		4
        /*000c*/ 	.byte	0x04, 0x0a
        /*000e*/ 	.short	(.L_31721 - .L_31720)
	.align		4
.L_31720:
        /*0010*/ 	.word	index@(.nv.constant0._ZN4vllm25paged_attention_v2_kernelIffLi96ELi16ELi128ELNS_18Fp8KVCacheDataTypeE0ELb1ELi512EEEvPfS2_PT_PKS3_PKT0_S9_ifPKiSB_iPKfiiiSD_SD_iiiii)
        /*0014*/ 	.short	0x0160
        /*0016*/ 	.short	0x008c


	//----- nvinfo : EIATTR_CBANK_PARAM_SIZE
	.align		4
.L_31721:
        /*0018*/ 	.byte	0x03, 0x19
        /*001a*/ 	.short	0x008c


	//----- nvinfo : EIATTR_KPARAM_INFO
	.align		4
        /*001c*/ 	.byte	0x04, 0x17
        /*001e*/ 	.short	(.L_31723 - .L_31722)
.L_31722:
        /*0020*/ 	.word	0x00000000
        /*0024*/ 	.short	0x0015
        /*0026*/ 	.short	0x0088
        /*0028*/ 	.byte	0x00, 0xf0, 0x11, 0x00


	//----- nvinfo : EIATTR_KPARAM_INFO
	.align		4
.L_31723:
        /*002c*/ 	.byte	0x04, 0x17
        /*002e*/ 	.short	(.L_31725 - .L_31724)
.L_31724:
        /*0030*/ 	.word	0x00000000
        /*0034*/ 	.short	0x0014
        /*0036*/ 	.short	0x0084
        /*0038*/ 	.byte	0x00, 0xf0, 0x11, 0x00


	//----- nvinfo : EIATTR_KPARAM_INFO
	.align		4
.L_31725:
        /*003c*/ 	.byte	0x04, 0x17
        /*003e*/ 	.short	(.L_31727 - .L_31726)
.L_31726:
        /*0040*/ 	.word	0x00000000
        /*0044*/ 	.short	0x0013
        /*0046*/ 	.short	0x0080
        /*0048*/ 	.byte	0x00, 0xf0, 0x11, 0x00


	//----- nvinfo : EIATTR_KPARAM_INFO
	.align		4
.L_31727:
        /*004c*/ 	.byte	0x04, 0x17
        /*004e*/ 	.short	(.L_31729 - .L_31728)
.L_31728:
        /*0050*/ 	.word	0x00000000
        /*0054*/ 	.short	0x0012
        /*0056*/ 	.short	0x007c
        /*0058*/ 	.byte	0x00, 0xf0, 0x11, 0x00


	//----- nvinfo : EIATTR_KPARAM_INFO
	.align		4
.L_31729:
        /*005c*/ 	.byte	0x04, 0x17
        /*005e*/ 	.short	(.L_31731 - .L_31730)
.L_31730:
        /*0060*/ 	.word	0x00000000
        /*0064*/ 	.short	0x0011
        /*0066*/ 	.short	0x0078
        /*0068*/ 	.byte	0x00, 0xf0, 0x11, 0x00


	//----- nvinfo : EIATTR_KPARAM_INFO
	.align		4
.L_31731:
        /*006c*/ 	.byte	0x04, 0x17
        /*006e*/ 	.short	(.L_31733 - .L_31732)
.L_31732:
        /*0070*/ 	.word	0x00000000
        /*0074*/ 	.short	0x0010
        /*0076*/ 	.short	0x0070
        /*0078*/ 	.byte	0x00, 0xf0, 0x21, 0x00


	//----- nvinfo : EIATTR_KPARAM_INFO
	.align		4
.L_31733:
        /*007c*/ 	.byte	0x04, 0x17
        /*007e*/ 	.short	(.L_31735 - .L_31734)
.L_31734:
        /*0080*/ 	.word	0x00000000
        /*0084*/ 	.short	0x000f
        /*0086*/ 	.short	0x0068
        /*0088*/ 	.byte	0x00, 0xf0, 0x21, 0x00


	//----- nvinfo : EIATTR_KPARAM_INFO
	.align		4
.L_31735:
        /*008c*/ 	.byte	0x04, 0x17
        /*008e*/ 	.short	(.L_31737 - .L_31736)
.L_31736:
        /*0090*/ 	.word	0x00000000
        /*0094*/ 	.short	0x000e
        /*0096*/ 	.short	0x0060
        /*0098*/ 	.byte	0x00, 0xf0, 0x11, 0x00


	//----- nvinfo : EIATTR_KPARAM_INFO
	.align		4
.L_31737:
        /*009c*/ 	.byte	0x04, 0x17
        /*009e*/ 	.short	(.L_31739 - .L_31738)
.L_31738:
        /*00a0*/ 	.word	0x00000000
        /*00a4*/ 	.short	0x000d
        /*00a6*/ 	.short	0x005c
        /*00a8*/ 	.byte	0x00, 0xf0, 0x11, 0x00


	//----- nvinfo : EIATTR_KPARAM_INFO
	.align		4
.L_31739:
        /*00ac*/ 	.byte	0x04, 0x17
        /*00ae*/ 	.short	(.L_31741 - .L_31740)
.L_31740:
        /*00b0*/ 	.word	0x00000000
        /*00b4*/ 	.short	0x000c
        /*00b6*/ 	.short	0x0058
        /*00b8*/ 	.byte	0x00, 0xf0, 0x11, 0x00


	//----- nvinfo : EIATTR_KPARAM_INFO
	.align		4
.L_31741:
        /*00bc*/ 	.byte	0x04, 0x17
        /*00be*/ 	.short	(.L_31743 - .L_31742)
.L_31742:
        /*00c0*/ 	.word	0x00000000
        /*00c4*/ 	.short	0x000b
        /*00c6*/ 	.short	0x0050
        /*00c8*/ 	.byte	0x00, 0xf0, 0x21, 0x00


	//----- nvinfo : EIATTR_KPARAM_INFO
	.align		4
.L_31743:
        /*00cc*/ 	.byte	0x04, 0x17
        /*00ce*/ 	.short	(.L_31745 - .L_31744)
.L_31744:
        /*00d0*/ 	.word	0x00000000
        /*00d4*/ 	.short	0x000a
        /*00d6*/ 	.short	0x0048
        /*00d8*/ 	.byte	0x00, 0xf0, 0x11, 0x00


	//----- nvinfo : EIATTR_KPARAM_INFO
	.align		4
.L_31745:
        /*00dc*/ 	.byte	0x04, 0x17
        /*00de*/ 	.short	(.L_31747 - .L_31746)
.L_31746:
        /*00e0*/ 	.word	0x00000000
        /*00e4*/ 	.short	0x0009
        /*00e6*/ 	.short	0x0040
        /*00e8*/ 	.byte	0x00, 0xf0, 0x21, 0x00


	//----- nvinfo : EIATTR_KPARAM_INFO
	.align		4
.L_31747:
        /*00ec*/ 	.byte	0x04, 0x17
        /*00ee*/ 	.short	(.L_31749 - .L_31748)
.L_31748:
        /*00f0*/ 	.word	0x00000000
        /*00f4*/ 	.short	0x0008
        /*00f6*/ 	.short	0x0038
        /*00f8*/ 	.byte	0x00, 0xf0, 0x21, 0x00


	//----- nvinfo : EIATTR_KPARAM_INFO
	.align		4
.L_31749:
        /*00fc*/ 	.byte	0x04, 0x17
        /*00fe*/ 	.short	(.L_31751 - .L_31750)
.L_31750:
        /*0100*/ 	.word	0x00000000
        /*0104*/ 	.short	0x0007
        /*0106*/ 	.short	0x0034
        /*0108*/ 	.byte	0x00, 0xf0, 0x11, 0x00


	//----- nvinfo : EIATTR_KPARAM_INFO
	.align		4
.L_31751:
        /*010c*/ 	.byte	0x04, 0x17
        /*010e*/ 	.short	(.L_31753 - .L_31752)
.L_31752:
        /*0110*/ 	.word	0x00000000
        /*0114*/ 	.short	0x0006
        /*0116*/ 	.short	0x0030
        /*0118*/ 	.byte	0x00, 0xf0, 0x11, 0x00


	//----- nvinfo : EIATTR_KPARAM_INFO
	.align		4
.L_31753:
        /*011c*/ 	.byte	0x04, 0x17
        /*011e*/ 	.short	(.L_31755 - .L_31754)
.L_31754:
        /*0120*/ 	.word	0x00000000
        /*0124*/ 	.short	0x0005
        /*0126*/ 	.short	0x0028
        /*0128*/ 	.byte	0x00, 0xf0, 0x21, 0x00


	//----- nvinfo : EIATTR_KPARAM_INFO
	.align		4
.L_31755:
        /*012c*/ 	.byte	0x04, 0x17
        /*012e*/ 	.short	(.L_31757 - .L_31756)
.L_31756:
        /*0130*/ 	.word	0x00000000
        /*0134*/ 	.short	0x0004
        /*0136*/ 	.short	0x0020
        /*0138*/ 	.byte	0x00, 0xf0, 0x21, 0x00


	//----- nvinfo : EIATTR_KPARAM_INFO
	.align		4
.L_31757:
        /*013c*/ 	.byte	0x04, 0x17
        /*013e*/ 	.short	(.L_31759 - .L_31758)
.L_31758:
        /*0140*/ 	.word	0x00000000
        /*0144*/ 	.short	0x0003
        /*0146*/ 	.short	0x0018
        /*0148*/ 	.byte	0x00, 0xf0, 0x21, 0x00


	//----- nvinfo : EIATTR_KPARAM_INFO
	.align		4
.L_31759:
        /*014c*/ 	.byte	0x04, 0x17
        /*014e*/ 	.short	(.L_31761 - .L_31760)
.L_31760:
        /*0150*/ 	.word	0x00000000
        /*0154*/ 	.short	0x0002
        /*0156*/ 	.short	0x0010
        /*0158*/ 	.byte	0x00, 0xf0, 0x21, 0x00


	//----- nvinfo : EIATTR_KPARAM_INFO
	.align		4
.L_31761:
        /*015c*/ 	.byte	0x04, 0x17
        /*015e*/ 	.short	(.L_31763 - .L_31762)
.L_31762:
        /*0160*/ 	.word	0x00000000
        /*0164*/ 	.short	0x0001
        /*0166*/ 	.short	0x0008
        /*0168*/ 	.byte	0x00, 0xf0, 0x21, 0x00


	//----- nvinfo : EIATTR_KPARAM_INFO
	.align		4
.L_31763:
        /*016c*/ 	.byte	0x04, 0x17
        /*016e*/ 	.short	(.L_31765 - .L_31764)
.L_31764:
        /*0170*/ 	.word	0x00000000
        /*0174*/ 	.short	0x0000
        /*0176*/ 	.short	0x0000
        /*0178*/ 	.byte	0x00, 0xf0, 0x21, 0x00


	//----- nvinfo : EIATTR_MAXREG_COUNT
	.align		4
.L_31765:
        /*017c*/ 	.byte	0x03, 0x1b
        /*017e*/ 	.short	0x00ff


	//----- nvinfo : EIATTR_NUM_BARRIERS
	.align		4
        /*0180*/ 	.byte	0x02, 0x4c
        /*0182*/ 	.byte	0x01
	.zero		1


	//----- nvinfo : EIATTR_MERCURY_ISA_VERSION
	.align		4
        /*0184*/ 	.byte	0x03, 0x5f
        /*0186*/ 	.short	0x0000


	//----- nvinfo : EIATTR_COOP_GROUP_MASK_REGIDS
	.align		4
        /*0188*/ 	.byte	0x04, 0x29
        /*018a*/ 	.short	(.L_31767 - .L_31766)


	//   ....[0]....
.L_31766:
        /*018c*/ 	.word	0xffffffff


	//   ....[1]....
        /*0190*/ 	.word	0xffffffff


	//   ....[2]....
        /*0194*/ 	.word	0xffffffff


	//   ....[3]....
        /*0198*/ 	.word	0xffffffff


	//   ....[4]....
        /*019c*/ 	.word	0xffffffff


	//   ....[5]....
        /*01a0*/ 	.word	0xffffffff


	//   ....[6]....
        /*01a4*/ 	.word	0xffffffff


	//   ....[7]....
        /*01a8*/ 	.word	0xffffffff


	//   ....[8]....
        /*01ac*/ 	.word	0xffffffff


	//   ....[9]....
        /*01b0*/ 	.word	0xffffffff


	//   ....[10]....
        /*01b4*/ 	.word	0xffffffff


	//   ....[11]....
        /*01b8*/ 	.word	0xffffffff


	//   ....[12]....
        /*01bc*/ 	.word	0xffffffff


	//   ....[13]....
        /*01c0*/ 	.word	0xffffffff


	//   ....[14]....
        /*01c4*/ 	.word	0xffffffff


	//   ....[15]....
        /*01c8*/ 	.word	0xffffffff


	//   ....[16]....
        /*01cc*/ 	.word	0xffffffff


	//   ....[17]....
        /*01d0*/ 	.word	0xffffffff


	//   ....[18]....
        /*01d4*/ 	.word	0xffffffff


	//   ....[19]....
        /*01d8*/ 	.word	0xffffffff


	//   ....[20]....
        /*01dc*/ 	.word	0xffffffff


	//   ....[21]....
        /*01e0*/ 	.word	0xffffffff


	//   ....[22]....
        /*01e4*/ 	.word	0xffffffff


	//   ....[23]....
        /*01e8*/ 	.word	0xffffffff


	//   ....[24]....
        /*01ec*/ 	.word	0xffffffff


	//   ....[25]....
        /*01f0*/ 	.word	0xffffffff


	//   ....[26]....
        /*01f4*/ 	.word	0xffffffff


	//   ....[27]....
        /*01f8*/ 	.word	0xffffffff


	//   ....[28]....
        /*01fc*/ 	.word	0xffffffff


	//   ....[29]....
        /*0200*/ 	.word	0xffffffff


	//   ....[30]....
        /*0204*/ 	.word	0xffffffff


	//   ....[31]....
        /*0208*/ 	.word	0xffffffff


	//   ....[32]....
        /*020c*/ 	.word	0xffffffff


	//   ....[33]....
        /*0210*/ 	.word	0xffffffff


	//   ....[34]....
        /*0214*/ 	.word	0xffffffff


	//   ....[35]....
        /*0218*/ 	.word	0xffffffff


	//   ....[36]....
        /*021c*/ 	.word	0xffffffff


	//   ....[37]....
        /*0220*/ 	.word	0xffffffff


	//   ....[38]....
        /*0224*/ 	.word	0xffffffff


	//   ....[39]....
        /*0228*/ 	.word	0xffffffff


	//   ....[40]....
        /*022c*/ 	.word	0xffffffff


	//   ....[41]....
        /*0230*/ 	.word	0xffffffff


	//   ....[42]....
        /*0234*/ 	.word	0xffffffff


	//   ....[43]....
        /*0238*/ 	.word	0xffffffff


	//   ....[44]....
        /*023c*/ 	.word	0xffffffff


	//   ....[45]....
        /*0240*/ 	.word	0xffffffff


	//   ....[46]....
        /*0244*/ 	.word	0xffffffff


	//----- nvinfo : EIATTR_COOP_GROUP_INSTR_OFFSETS
	.align		4
.L_31767:
        /*0248*/ 	.byte	0x04, 0x28
        /*024a*/ 	.short	(.L_31769 - .L_31768)


	//   ....[0]....
.L_31768:
        /*024c*/ 	.word	0x00002ce0


	//   ....[1]....
        /*0250*/ 	.word	0x00003e00


	//   ....[2]....
        /*0254*/ 	.word	0x00003fa0


	//   ....[3]....
        /*0258*/ 	.word	0x00003fd0


	//   ....[4]....
        /*025c*/ 	.word	0x00003ff0


	//   ....[5]....
        /*0260*/ 	.word	0x00004010


	//   ....[6]....
        /*0264*/ 	.word	0x000040c0


	//   ....[7]....
        /*0268*/ 	.word	0x000040e0


	//   ....[8]....
        /*026c*/ 	.word	0x00004110


	//   ....[9]....
        /*0270*/ 	.word	0x00004f50


	//   ....[10]....
        /*0274*/ 	.word	0x00004fb0


	//   ....[11]....
        /*0278*/ 	.word	0x00004fe0


	//   ....[12]....
        /*027c*/ 	.word	0x00005000


	//   ....[13]....
        /*0280*/ 	.word	0x00005020


	//   ....[14]....
        /*0284*/ 	.word	0x00005070


	//   ....[15]....
        /*0288*/ 	.word	0x00005090


	//   ....[16]....
        /*028c*/ 	.word	0x000050b0


	//   ....[17]....
        /*0290*/ 	.word	0x00007240


	//   ....[18]....
        /*0294*/ 	.word	0x00007280


	//   ....[19]....
        /*0298*/ 	.word	0x000072b0


	//   ....[20]....
        /*029c*/ 	.word	0x000072e0


	//   ....[21]....
        /*02a0*/ 	.word	0x00007310


	//   ....[22]....
        /*02a4*/ 	.word	0x00007340


	//   ....[23]....
        /*02a8*/ 	.word	0x00007380


	//   ....[24]....
        /*02ac*/ 	.word	0x000073b0


	//   ....[25]....
        /*02b0*/ 	.word	0x000073d0


	//   ....[26]....
        /*02b4*/ 	.word	0x000073f0


	//   ....[27]....
        /*02b8*/ 	.word	0x00007410


	//   ....[28]....
        /*02bc*/ 	.word	0x00007430


	//   ....[29]....
        /*02c0*/ 	.word	0x00007460


	//   ....[30]....
        /*02c4*/ 	.word	0x00007480


	//   ....[31]....
        /*02c8*/ 	.word	0x000074a0


	//   ....[32]....
        /*02cc*/ 	.word	0x000074c0


	//   ....[33]....
        /*02d0*/ 	.word	0x000074e0


	//   ....[34]....
        /*02d4*/ 	.word	0x00007500


	//   ....[35]....
        /*02d8*/ 	.word	0x00007510


	//   ....[36]....
        /*02dc*/ 	.word	0x00007530


	//   ....[37]....
        /*02e0*/ 	.word	0x00007550


	//   ....[38]....
        /*02e4*/ 	.word	0x00007570


	//   ....[39]....
        /*02e8*/ 	.word	0x00007590


	//   ....[40]....
        /*02ec*/ 	.word	0x000075b0


	//   ....[41]....
        /*02f0*/ 	.word	0x00008190


	//   ....[42]....
        /*02f4*/ 	.word	0x00008210


	//   ....[43]....
        /*02f8*/ 	.word	0x00008290


	//   ....[44]....
        /*02fc*/ 	.word	0x00008310


	//   ....[45]....
        /*0300*/ 	.word	0x00008380


	//   ....[46]....
        /*0304*/ 	.word	0x000083f0


	//----- nvinfo : EIATTR_EXIT_INSTR_OFFSETS
	.align		4
.L_31769:
        /*0308*/ 	.byte	0x04, 0x1c
        /*030a*/ 	.short	(.L_31771 - .L_31770)


	//   ....[0]....
.L_31770:
        /*030c*/ 	.word	0x00000090


	//   ....[1]....
        /*0310*/ 	.word	0x00007bb0


	//   ....[2]....
        /*0314*/ 	.word	0x00007cb0


	//   ....[3]....
        /*0318*/ 	.word	0x00008130


	//----- nvinfo : EIATTR_CTAIDZ_USED
	.align		4
.L_31771:
        /*031c*/ 	.byte	0x01, 0x04
	.zero		2


	//----- nvinfo : EIATTR_CRS_STACK_SIZE
	.align		4
        /*0320*/ 	.byte	0x04, 0x1e
        /*0322*/ 	.short	(.L_31773 - .L_31772)
.L_31772:
        /*0324*/ 	.word	0x00000000
.L_31773:


//--------------------- .nv.info._ZN4vllm25paged_attention_v2_kernelIffLi80ELi16ELi128ELNS_18Fp8KVCacheDataTypeE0ELb1ELi512EEEvPfS2_PT_PKS3_PKT0_S9_ifPKiSB_iPKfiiiSD_SD_iiiii --------------------------
	.section	.nv.info._ZN4vllm25paged_attention_v2_kernelIffLi80ELi16ELi128ELNS_18Fp8KVCacheDataTypeE0ELb1ELi512EEEvPfS2_PT_PKS3_PKT0_S9_ifPKiSB_iPKfiiiSD_SD_iiiii,"",@"SHT_CUDA_INFO"
	.sectionflags	@""
	.align	4


	//----- nvinfo : EIATTR_CUDA_API_VERSION
	.align		4
        /*0000*/ 	.byte	0x04, 0x37
        /*0002*/ 	.short	(.L_31775 - .L_31774)
.L_31774:
        /*0004*/ 	.word	0x00000082


	//----- nvinfo : EIATTR_SW2861232_WAR
	.align		4
.L_31775:
        /*0008*/ 	.byte	0x01, 0x35
	.zero		2


	//----- nvinfo : EIATTR_PARAM_CBANK
	.align		4
        /*000c*/ 	.byte	0x04, 0x0a
        /*000e*/ 	.short	(.L_31777 - .L_31776)
	.align		4
.L_31776:
        /*0010*/ 	.word	index@(.nv.constant0._ZN4vllm25paged_attention_v2_kernelIffLi80ELi16ELi128ELNS_18Fp8KVCacheDataTypeE0ELb1ELi512EEEvPfS2_PT_PKS3_PKT0_S9_ifPKiSB_iPKfiiiSD_SD_iiiii)
        /*0014*/ 	.short	0x0160
        /*0016*/ 	.short	0x008c


	//----- nvinfo : EIATTR_CBANK_PARAM_SIZE
	.align		4
.L_31777:
        /*0018*/ 	.byte	0x03, 0x19
        /*001a*/ 	.short	0x008c


	//----- nvinfo : EIATTR_KPARAM_INFO
	.align		4
        /*001c*/ 	.byte	0x04, 0x17
        /*001e*/ 	.short	(.L_31779 - .L_31778)
.L_31778:
        /*0020*/ 	.word	0x00000000
        /*0024*/ 	.short	0x0015
        /*0026*/ 	.short	0x0088
        /*0028*/ 	.byte	0x00, 0xf0, 0x11, 0x00


	//----- nvinfo : EIATTR_KPARAM_INFO
	.align		4
.L_31779:
        /*002c*/ 	.byte	0x04, 0x17
        /*002e*/ 	.short	(.L_31781 - .L_31780)
.L_31780:
        /*0030*/ 	.word	0x00000000
        /*0034*/ 	.short	0x0014
        /*0036*/ 	.short	0x0084
        /*0038*/ 	.byte	0x00, 0xf0, 0x11, 0x00


	//----- nvinfo : EIATTR_KPARAM_INFO
	.align		4
.L_31781:
        /*003c*/ 	.byte	0x04, 0x17
        /*003e*/ 	.short	(.L_31783 - .L_31782)
.L_31782:
        /*0040*/ 	.word	0x00000000
        /*0044*/ 	.short	0x0013
        /*0046*/ 	.short	0x0080
        /*0048*/ 	.byte	0x00, 0xf0, 0x11, 0x00


	//----- nvinfo : EIATTR_KPARAM_INFO
	.align		4
.L_31783:
        /*004c*/ 	.byte	0x04, 0x17
        /*004e*/ 	.short	(.L_31785 - .L_31784)
.L_31784:
        /*0050*/ 	.word	0x00000000
        /*0054*/ 	.short	0x0012
        /*0056*/ 	.short	0x007c
        /*0058*/ 	.byte	0x00, 0xf0, 0x11, 0x00


	//----- nvinfo : EIATTR_KPARAM_INFO
	.align		4
.L_31785:
        /*005c*/ 	.byte	0x04, 0x17
        /*005e*/ 	.short	(.L_31787 - .L_31786)
.L_31786:
        /*0060*/ 	.word	0x00000000
        /*0064*/ 	.short	0x0011
        /*0066*/ 	.short	0x0078
        /*0068*/ 	.byte	0x00, 0xf0, 0x11, 0x00


	//----- nvinfo : EIATTR_KPARAM_INFO
	.align		4
.L_31787:
        /*006c*/ 	.byte	0x04, 0x17
        /*006e*/ 	.short	(.L_31789 - .L_31788)
.L_31788:
        /*0070*/ 	.word	0x00000000
        /*0074*/ 	.short	0x0010
        /*0076*/ 	.short	0x0070
        /*0078*/ 	.byte	0x00, 0xf0, 0x21, 0x00


	//----- nvinfo : EIATTR_KPARAM_INFO
	.align		4
.L_31789:
        /*007c*/ 	.byte	0x04, 0x17
        /*007e*/ 	.short	(.L_31791 - .L_31790)
.L_31790:
        /*0080*/ 	.word	0x00000000
        /*0084*/ 	.short	0x000f
        /*0086*/ 	.short	0x0068
        /*0088*/ 	.byte	0x00, 0xf0, 0x21, 0x00


	//----- nvinfo : EIATTR_KPARAM_INFO
	.align		4
.L_31791:
        /*008c*/ 	.byte	0x04, 0x17
        /*008e*/ 	.short	(.L_31793 - .L_31792)
.L_31792:
        /*0090*/ 	.word	0x00000000
        /*0094*/ 	.short	0x000e
        /*0096*/ 	.short	0x0060
        /*0098*/ 	.byte	0x00, 0xf0, 0x11, 0x00


	//----- nvinfo : EIATTR_KPARAM_INFO
	.align		4
.L_31793:
        /*009c*/ 	.byte	0x04, 0x17
        /*009e*/ 	.short	(.L_31795 - .L_31794)
.L_31794:
        /*00a0*/ 	.word	0x00000000
        /*00a4*/ 	.short	0x000d
        /*00a6*/ 	.short	0x005c
        /*00a8*/ 	.byte	0x00, 0xf0, 0x11, 0x00


	//----- nvinfo : EIATTR_KPARAM_INFO
	.align		4
.L_31795:
        /*00ac*/ 	.byte	0x04, 0x17
        /*00ae*/ 	.short	(.L_31797 - .L_31796)
.L_31796:
        /*00b0*/ 	.word	0x00000000
        /*00b4*/ 	.short	0x000c
        /*00b6*/ 	.short	0x0058
        /*00b8*/ 	.byte	0x00, 0xf0, 0x11, 0x00


	//----- nvinfo : EIATTR_KPARAM_INFO
	.align		4
.L_31797:
        /*00bc*/ 	.byte	0x04, 0x17
        /*00be*/ 	.short	(.L_31799 - .L_31798)
.L_31798:
        /*00c0*/ 	.word	0x00000000
        /*00c4*/ 	.short	0x000b
        /*00c6*/ 	.short	0x0050
        /*00c8*/ 	.byte	0x00, 0xf0, 0x21, 0x00


	//----- nvinfo : EIATTR_KPARAM_INFO
	.align		4
.L_31799:
        /*00cc*/ 	.byte	0x04, 0x17
        /*00ce*/ 	.short	(.L_31801 - .L_31800)
.L_31800:
        /*00d0*/ 	.word	0x00000000
        /*00d4*/ 	.short	0x000a
        /*00d6*/ 	.short	0x0048
        /*00d8*/ 	.byte	0x00, 0xf0, 0x11, 0x00


	//----- nvinfo : EIATTR_KPARAM_INFO
	.align		4
.L_31801:
        /*00dc*/ 	.byte	0x04, 0x17
        /*00de*/ 	.short	(.L_31803 - .L_31802)
.L_31802:
        /*00e0*/ 	.word	0x00000000
        /*00e4*/ 	.short	0x0009
        /*00e6*/ 	.short	0x0040
        /*00e8*/ 	.byte	0x00, 0xf0, 0x21, 0x00


	//----- nvinfo : EIATTR_KPARAM_INFO
	.align		4
.L_31803:
        /*00ec*/ 	.byte	0x04, 0x17
        /*00ee*/ 	.short	(.L_31805 - .L_31804)
.L_31804:
        /*00f0*/ 	.word	0x00000000
        /*00f4*/ 	.short	0x0008
        /*00f6*/ 	.short	0x0038
        /*00f8*/ 	.byte	0x00, 0xf0, 0x21, 0x00


	//----- nvinfo : EIATTR_KPARAM_INFO
	.align		4
.L_31805:
        /*00fc*/ 	.byte	0x04, 0x17
        /*00fe*/ 	.short	(.L_31807 - .L_31806)
.L_31806:
        /*0100*/ 	.word	0x00000000
        /*0104*/ 	.short	0x0007
        /*0106*/ 	.short	0x0034
        /*0108*/ 	.byte	0x00, 0xf0, 0x11, 0x00


	//----- nvinfo : EIATTR_KPARAM_INFO
	.align		4
.L_31807:
        /*010c*/ 	.byte	0x04, 0x17
        /*010e*/ 	.short	(.L_31809 - .L_31808)
.L_31808:
        /*0110*/ 	.word	0x00000000
        /*0114*/ 	.short	0x0006
        /*0116*/ 	.short	0x0030
        /*0118*/ 	.byte	0x00, 0xf0, 0x11, 0x00


	//----- nvinfo : EIATTR_KPARAM_INFO
	.align		4
.L_31809:
        /*011c*/ 	.byte	0x04, 0x17
        /*011e*/ 	.short	(.L_31811 - .L_31810)
.L_31810:
        /*0120*/ 	.word	0x00000000
        /*0124*/ 	.short	0x0005
        /*0126*/ 	.short	0x0028
        /*0128*/ 	.byte	0x00, 0xf0, 0x21, 0x00


	//----- nvinfo : EIATTR_KPARAM_INFO
	.align		4
.L_31811:
        /*012c*/ 	.byte	0x04, 0x17
        /*012e*/ 	.short	(.L_31813 - .L_31812)
.L_31812:
        /*0130*/ 	.word	0x00000000
        /*0134*/ 	.short	0x0004
        /*0136*/ 	.short	0x0020
        /*0138*/ 	.byte	0x00, 0xf0, 0x21, 0x00


	//----- nvinfo : EIATTR_KPARAM_INFO
	.align		4
.L_31813:
        /*013c*/ 	.byte	0x04, 0x17
        /*013e*/ 	.short	(.L_31815 - .L_31814)
.L_31814:
        /*0140*/ 	.word	0x00000000
        /*0144*/ 	.short	0x0003
        /*0146*/ 	.short	0x0018
        /*0148*/ 	.byte	0x00, 0xf0, 0x21, 0x00


	//----- nvinfo : EIATTR_KPARAM_INFO
	.align		4
.L_31815:
        /*014c*/ 	.byte	0x04, 0x17
        /*014e*/ 	.short	(.L_31817 - .L_31816)
.L_31816:
        /*0150*/ 	.word	0x00000000
        /*0154*/ 	.short	0x0002
        /*0156*/ 	.short	0x0010
        /*0158*/ 	.byte	0x00, 0xf0, 0x21, 0x00


	//----- nvinfo : EIATTR_KPARAM_INFO
	.align		4
.L_31817:
        /*015c*/ 	.byte	0x04, 0x17
        /*015e*/ 	.short	(.L_31819 - .L_31818)
.L_31818:
        /*0160*/ 	.word	0x00000000
        /*0164*/ 	.short	0x0001
        /*0166*/ 	.short	0x0008
        /*0168*/ 	.byte	0x00, 0xf0, 0x21, 0x00


	//----- nvinfo : EIATTR_KPARAM_INFO
	.align		4
.L_31819:
        /*016c*/ 	.byte	0x04, 0x17
        /*016e*/ 	.short	(.L_31821 - .L_31820)
.L_31820:
        /*0170*/ 	.word	0x00000000
        /*0174*/ 	.short	0x0000
        /*0176*/ 	.short	0x0000
        /*0178*/ 	.byte	0x00, 0xf0, 0x21, 0x00


	//----- nvinfo : EIATTR_MAXREG_COUNT
	.align		4
.L_31821:
        /*017c*/ 	.byte	0x03, 0x1b
        /*017e*/ 	.short	0x00ff


	//----- nvinfo : EIATTR_NUM_BARRIERS
	.align		4
        /*0180*/ 	.byte	0x02, 0x4c
        /*0182*/ 	.byte	0x01
	.zero		1


	//----- nvinfo : EIATTR_MERCURY_ISA_VERSION
	.align		4
        /*0184*/ 	.byte	0x03, 0x5f
        /*0186*/ 	.short	0x0000


	//----- nvinfo : EIATTR_COOP_GROUP_MASK_REGIDS
	.align		4
        /*0188*/ 	.byte	0x04, 0x29
        /*018a*/ 	.short	(.L_31823 - .L_31822)


	//   ....[0]....
.L_31822:
        /*018c*/ 	.word	0xffffffff


	//   ....[1]....
        /*0190*/ 	.word	0xffffffff


	//   ....[2]....
        /*0194*/ 	.word	0xffffffff


	//   ....[3]....
        /*0198*/ 	.word	0xffffffff


	//   ....[4]....
        /*019c*/ 	.word	0xffffffff


	//   ....[5]....
        /*01a0*/ 	.word	0xffffffff


	//   ....[6]....
        /*01a4*/ 	.word	0xffffffff


	//   ....[7]....
        /*01a8*/ 	.word	0xffffffff


	//   ....[8]....
        /*01ac*/ 	.word	0xffffffff


	//   ....[9]....
        /*01b0*/ 	.word	0xffffffff


	//   ....[10]....
        /*01b4*/ 	.word	0xffffffff


	//   ....[11]....
        /*01b8*/ 	.word	0xffffffff


	//   ....[12]....
        /*01bc*/ 	.word	0xffffffff


	//   ....[13]....
        /*01c0*/ 	.word	0xffffffff


	//   ....[14]....
        /*01c4*/ 	.word	0xffffffff


	//   ....[15]....
        /*01c8*/ 	.word	0xffffffff


	//   ....[16]....
        /*01cc*/ 	.word	0xffffffff


	//   ....[17]....
        /*01d0*/ 	.word	0xffffffff


	//   ....[18]....
        /*01d4*/ 	.word	0xffffffff


	//   ....[19]....
        /*01d8*/ 	.word	0xffffffff


	//   ....[20]....
        /*01dc*/ 	.word	0xffffffff


	//   ....[21]....
        /*01e0*/ 	.word	0xffffffff


	//   ....[22]....
        /*01e4*/ 	.word	0xffffffff


	//   ....[23]....
        /*01e8*/ 	.word	0xffffffff


	//   ....[24]....
        /*01ec*/ 	.word	0xffffffff


	//   ....[25]....
        /*01f0*/ 	.word	0xffffffff


	//   ....[26]....
        /*01f4*/ 	.word	0xffffffff


	//   ....[27]....
        /*01f8*/ 	.word	0xffffffff


	//   ....[28]....
        /*01fc*/ 	.word	0xffffffff


	//   ....[29]....
        /*0200*/ 	.word	0xffffffff


	//   ....[30]....
        /*0204*/ 	.word	0xffffffff


	//   ....[31]....
        /*0208*/ 	.word	0xffffffff


	//   ....[32]....
        /*020c*/ 	.word	0xffffffff


	//   ....[33]....
        /*0210*/ 	.word	0xffffffff


	//   ....[34]....
        /*0214*/ 	.word	0xffffffff


	//   ....[35]....
        /*0218*/ 	.word	0xffffffff


	//   ....[36]....
        /*021c*/ 	.word	0xffffffff


	//   ....[37]....
        /*0220*/ 	.word	0xffffffff


	//   ....[38]....
        /*0224*/ 	.word	0xffffffff


	//   ....[39]....
        /*0228*/ 	.word	0xffffffff


	//   ....[40]....
        /*022c*/ 	.word	0xffffffff


	//   ....[41]....
        /*0230*/ 	.word	0xffffffff


	//   ....[42]....
        /*0234*/ 	.word	0xffffffff


	//----- nvinfo : EIATTR_COOP_GROUP_INSTR_OFFSETS
	.align		4
.L_31823:
        /*0238*/ 	.byte	0x04, 0x28
        /*023a*/ 	.short	(.L_31825 - .L_31824)


	//   ....[0]....
.L_31824:
        /*023c*/ 	.word	0x00002880


	//   ....[1]....
        /*0240*/ 	.word	0x000037b0


	//   ....[2]....
        /*0244*/ 	.word	0x00003950


	//   ....[3]....
        /*0248*/ 	.word	0x00003980


	//   ....[4]....
        /*024c*/ 	.word	0x000039a0


	//   ....[5]....
        /*0250*/ 	.word	0x000039c0


	//   ....[6]....
        /*0254*/ 	.word	0x00003a80


	//   ....[7]....
        /*0258*/ 	.word	0x00003aa0


	//   ....[8]....
        /*025c*/ 	.word	0x00003ac0


	//   ....[9]....
        /*0260*/ 	.word	0x00004900


	//   ....[10]....
        /*0264*/ 	.word	0x00004960


	//   ....[11]....
        /*0268*/ 	.word	0x00004990


	//   ....[12]....
        /*026c*/ 	.word	0x000049b0


	//   ....[13]....
        /*0270*/ 	.word	0x000049d0


	//   ....[14]....
        /*0274*/ 	.word	0x00004a20


	//   ....[15]....
        /*0278*/ 	.word	0x00004a40


	//   ....[16]....
        /*027c*/ 	.word	0x00004a60


	//   ....[17]....
        /*0280*/ 	.word	0x00006940


	//   ....[18]....
        /*0284*/ 	.word	0x00006980


	//   ....[19]....
        /*0288*/ 	.word	0x000069b0


	//   ....[20]....
        /*028c*/ 	.word	0x000069e0


	//   ....[21]....
        /*0290*/ 	.word	0x00006a10


	//   ....[22]....
        /*0294*/ 	.word	0x00006a40


	//   ....[23]....
        /*0298*/ 	.word	0x00006a70


	//   ....[24]....
        /*029c*/ 	.word	0x00006a90


	//   ....[25]....
        /*02a0*/ 	.word	0x00006ab0


	//   ....[26]....
        /*02a4*/ 	.word	0x00006ad0


	//   ....[27]....
        /*02a8*/ 	.word	0x00006af0


	//   ....[28]....
        /*02ac*/ 	.word	0x00006b20


	//   ....[29]....
        /*02b0*/ 	.word	0x00006b40


	//   ....[30]....
        /*02b4*/ 	.word	0x00006b60


	//   ....[31]....
        /*02b8*/ 	.word	0x00006b80


	//   ....[32]....
        /*02bc*/ 	.word	0x00006ba0


	//   ....[33]....
        /*02c0*/ 	.word	0x00006bc0


	//   ....[34]....
        /*02c4*/ 	.word	0x00006be0


	//   ....[35]....
        /*02c8*/ 	.word	0x00006c10


	//   ....[36]....
        /*02cc*/ 	.word	0x00006c30


	//   ....[37]....
        /*02d0*/ 	.word	0x00007690


	//   ....[38]....
        /*02d4*/ 	.word	0x00007710


	//   ....[39]....
        /*02d8*/ 	.word	0x00007790


	//   ....[40]....
        /*02dc*/ 	.word	0x00007810


	//   ....[41]....
        /*02e0*/ 	.word	0x00007880


	//   ....[42]....
        /*02e4*/ 	.word	0x000078f0


	//----- nvinfo : EIATTR_EXIT_INSTR_OFFSETS
	.align		4
.L_31825:
        /*02e8*/ 	.byte	0x04, 0x1c
        /*02ea*/ 	.short	(.L_31827 - .L_31826)


	//   ....[0]....
.L_31826:
        /*02ec*/ 	.word	0x00000090


	//   ....[1]....
        /*02f0*/ 	.word	0x00007170


	//   ....[2]....
        /*02f4*/ 	.word	0x00007270


	//   ....[3]....
        /*02f8*/ 	.word	0x00007630


	//----- nvinfo : EIATTR_CTAIDZ_USED
	.align		4
.L_31827:
        /*02fc*/ 	.byte	0x01, 0x04
	.zero		2


	//----- nvinfo : EIATTR_CRS_STACK_SIZE
	.align		4
        /*0300*/ 	.byte	0x04, 0x1e
        /*0302*/ 	.short	(.L_31829 - .L_31828)
.L_31828:
        /*0304*/ 	.word	0x00000000
.L_31829:


//--------------------- .nv.info._ZN4vllm25paged_attention_v2_kernelIffLi64ELi16ELi128ELNS_18Fp8KVCacheDataTypeE0ELb1ELi512EEEvPfS2_PT_PKS3_PKT0_S9_ifPKiSB_iPKfiiiSD_SD_iiiii --------------------------
	.section	.nv.info._ZN4vllm25paged_attention_v2_kernelIffLi64ELi16ELi128ELNS_18Fp8KVCacheDataTypeE0ELb1ELi512EEEvPfS2_PT_PKS3_PKT0_S9_ifPKiSB_iPKfiiiSD_SD_iiiii,"",@"SHT_CUDA_INFO"
	.sectionflags	@""
	.align	4


	//----- nvinfo : EIATTR_CUDA_API_VERSION
	.align		4
        /*0000*/ 	.byte	0x04, 0x37
        /*0002*/ 	.short	(.L_31831 - .L_31830)
.L_31830:
        /*0004*/ 	.word	0x00000082


	//----- nvinfo : EIATTR_SW2861232_WAR
	.align		4
.L_31831:
        /*0008*/ 	.byte	0x01, 0x35
	.zero		2


	//----- nvinfo : EIATTR_PARAM_CBANK
	.align		4
        /*000c*/ 	.byte	0x04, 0x0a
        /*000e*/ 	.short	(.L_31833 - .L_31832)
	.align		4
.L_31832:
        /*0010*/ 	.word	index@(.nv.constant0._ZN4vllm25paged_attention_v2_kernelIffLi64ELi16ELi128ELNS_18Fp8KVCacheDataTypeE0ELb1ELi512EEEvPfS2_PT_PKS3_PKT0_S9_ifPKiSB_iPKfiiiSD_SD_iiiii)
        /*0014*/ 	.short	0x0160
        /*0016*/ 	.short	0x008c


	//----- nvinfo : EIATTR_CBANK_PARAM_SIZE
	.align		4
.L_31833:
        /*0018*/ 	.byte	0x03, 0x19
        /*001a*/ 	.short	0x008c


	//----- nvinfo : EIATTR_KPARAM_INFO
	.align		4
        /*001c*/ 	.byte	0x04, 0x17
        /*001e*/ 	.short	(.L_31835 - .L_31834)
.L_31834:
        /*0020*/ 	.word	0x00000000
        /*0024*/ 	.short	0x0015
        /*0026*/ 	.short	0x0088
        /*0028*/ 	.byte	0x00, 0xf0, 0x11, 0x00


	//----- nvinfo : EIATTR_KPARAM_INFO
	.align		4
.L_31835:
        /*002c*/ 	.byte	0x04, 0x17
        /*002e*/ 	.short	(.L_31837 - .L_31836)
.L_31836:
        /*0030*/ 	.word	0x00000000
        /*0034*/ 	.short	0x0014
        /*0036*/ 	.short	0x0084
        /*0038*/ 	.byte	0x00, 0xf0, 0x11, 0x00


	//----- nvinfo : EIATTR_KPARAM_INFO
	.align		4
.L_31837:
        /*003c*/ 	.byte	0x04, 0x17
        /*003e*/ 	.short	(.L_31839 - .L_31838)
.L_31838:
        /*0040*/ 	.word	0x00000000
        /*0044*/ 	.short	0x0013
        /*0046*/ 	.short	0x0080
        /*0048*/ 	.byte	0x00, 0xf0, 0x11, 0x00


	//----- nvinfo : EIATTR_KPARAM_INFO
	.align		4
.L_31839:
        /*004c*/ 	.byte	0x04, 0x17
        /*004e*/ 	.short	(.L_31841 - .L_31840)
.L_31840:
        /*0050*/ 	.word	0x00000000
        /*0054*/ 	.short	0x0012
        /*0056*/ 	.short	0x007c
        /*0058*/ 	.byte	0x00, 0xf0, 0x11, 0x00


	//----- nvinfo : EIATTR_KPARAM_INFO
	.align		4
.L_31841:
        /*005c*/ 	.byte	0x04, 0x17
        /*005e*/ 	.short	(.L_31843 - .L_31842)
.L_31842:
        /*0060*/ 	.word	0x00000000
        /*0064*/ 	.short	0x0011
        /*0066*/ 	.short	0x0078
        /*0068*/ 	.byte	0x00, 0xf0, 0x11, 0x00


	//----- nvinfo : EIATTR_KPARAM_INFO
	.align		4
.L_31843:
        /*006c*/ 	.byte	0x04, 0x17
        /*006e*/ 	.short	(.L_31845 - .L_31844)
.L_31844:
        /*0070*/ 	.word	0x00000000
        /*0074*/ 	.short	0x0010
        /*0076*/ 	.short	0x0070
        /*0078*/ 	.byte	0x00, 0xf0, 0x21, 0x00


	//----- nvinfo : EIATTR_KPARAM_INFO
	.align		4
.L_31845:
        /*007c*/ 	.byte	0x04, 0x17
        /*007e*/ 	.short	(.L_31847 - .L_31846)
.L_31846:
        /*0080*/ 	.word	0x00000000
        /*0084*/ 	.short	0x000f
        /*0086*/ 	.short	0x0068
        /*0088*/ 	.byte	0x00, 0xf0, 0x21, 0x00


	//----- nvinfo : EIATTR_KPARAM_INFO
	.align		4
.L_31847:
        /*008c*/ 	.byte	0x04, 0x17
        /*008e*/ 	.short	(.L_31849 - .L_31848)
.L_31848:
        /*0090*/ 	.word	0x00000000
        /*0094*/ 	.short	0x000e
        /*0096*/ 	.short	0x0060
        /*0098*/ 	.byte	0x00, 0xf0, 0x11, 0x00


	//----- nvinfo : EIATTR_KPARAM_INFO
	.align		4
.L_31849:
        /*009c*/ 	.byte	0x04, 0x17
        /*009e*/ 	.short	(.L_31851 - .L_31850)
.L_31850:
        /*00a0*/ 	.word	0x00000000
        /*00a4*/ 	.short	0x000d
        /*00a6*/ 	.short	0x005c
        /*00a8*/ 	.byte	0x00, 0xf0, 0x11, 0x00


	//----- nvinfo : EIATTR_KPARAM_INFO
	.align		4
.L_31851:
        /*00ac*/ 	.byte	0x04, 0x17
        /*00ae*/ 	.short	(.L_31853 - .L_31852)
.L_31852:
        /*00b0*/ 	.word	0x00000000
        /*00b4*/ 	.short	0x000c
        /*00b6*/ 	.short	0x0058
        /*00b8*/ 	.byte	0x00, 0xf0, 0x11, 0x00


	//----- nvinfo : EIATTR_KPARAM_INFO
	.align		4
.L_31853:
        /*00bc*/ 	.byte	0x04, 0x17
        /*00be*/ 	.short	(.L_31855 - .L_31854)
.L_31854:
        /*00c0*/ 	.word	0x00000000
        /*00c4*/ 	.short	0x000b
        /*00c6*/ 	.short	0x0050
        /*00c8*/ 	.byte	0x00, 0xf0, 0x21, 0x00


	//----- nvinfo : EIATTR_KPARAM_INFO
	.align		4
.L_31855:
        /*00cc*/ 	.byte	0x04, 0x17
        /*00ce*/ 	.short	(.L_31857 - .L_31856)
.L_31856:
        /*00d0*/ 	.word	0x00000000
        /*00d4*/ 	.short	0x000a
        /*00d6*/ 	.short	0x0048
        /*00d8*/ 	.byte	0x00, 0xf0, 0x11, 0x00


	//----- nvinfo : EIATTR_KPARAM_INFO
	.align		4
.L_31857:
        /*00dc*/ 	.byte	0x04, 0x17
        /*00de*/ 	.short	(.L_31859 - .L_31858)
.L_31858:
        /*00e0*/ 	.word	0x00000000
        /*00e4*/ 	.short	0x0009
        /*00e6*/ 	.short	0x0040
        /*00e8*/ 	.byte	0x00, 0xf0, 0x21, 0x00


	//----- nvinfo : EIATTR_KPARAM_INFO
	.align		4
.L_31859:
        /*00ec*/ 	.byte	0x04, 0x17
        /*00ee*/ 	.short	(.L_31861 - .L_31860)
.L_31860:
        /*00f0*/ 	.word	0x00000000
        /*00f4*/ 	.short	0x0008
        /*00f6*/ 	.short	0x0038
        /*00f8*/ 	.byte	0x00, 0xf0, 0x21, 0x00


	//----- nvinfo : EIATTR_KPARAM_INFO
	.align		4
.L_31861:
        /*00fc*/ 	.byte	0x04, 0x17
        /*00fe*/ 	.short	(.L_31863 - .L_31862)
.L_31862:
        /*0100*/ 	.word	0x00000000
        /*0104*/ 	.short	0x0007
        /*0106*/ 	.short	0x0034
        /*0108*/ 	.byte	0x00, 0xf0, 0x11, 0x00


	//----- nvinfo : EIATTR_KPARAM_INFO
	.align		4
.L_31863:
        /*010c*/ 	.byte	0x04, 0x17
        /*010e*/ 	.short	(.L_31865 - .L_31864)
.L_31864:
        /*0110*/ 	.word	0x00000000
        /*0114*/ 	.short	0x0006
        /*0116*/ 	.short	0x0030
        /*0118*/ 	.byte	0x00, 0xf0, 0x11, 0x00


	//----- nvinfo : EIATTR_KPARAM_INFO
	.align		4
.L_31865:
        /*011c*/ 	.byte	0x04, 0x17
        /*011e*/ 	.short	(.L_31867 - .L_31866)
.L_31866:
        /*0120*/ 	.word	0x00000000
        /*0124*/ 	.short	0x0005
        /*0126*/ 	.short	0x0028
        /*0128*/ 	.byte	0x00, 0xf0, 0x21, 0x00


	//----- nvinfo : EIATTR_KPARAM_INFO
	.align		4
.L_31867:
        /*012c*/ 	.byte	0x04, 0x17
        /*012e*/ 	.short	(.L_31869 - .L_31868)
.L_31868:
        /*0130*/ 	.word	0x00000000
        /*0134*/ 	.short	0x0004
        /*0136*/ 	.short	0x0020
        /*0138*/ 	.byte	0x00, 0xf0, 0x21, 0x00


	//----- nvinfo : EIATTR_KPARAM_INFO
	.align		4
.L_31869:
        /*013c*/ 	.byte	0x04, 0x17
        /*013e*/ 	.short	(.L_31871 - .L_31870)
.L_31870:
        /*0140*/ 	.word	0x00000000
        /*0144*/ 	.short	0x0003
        /*0146*/ 	.short	0x0018
        /*0148*/ 	.byte	0x00, 0xf0, 0x21, 0x00


	//----- nvinfo : EIATTR_KPARAM_INFO
	.align		4
.L_31871:
        /*014c*/ 	.byte	0x04, 0x17
        /*014e*/ 	.short	(.L_31873 - .L_31872)
.L_31872:
        /*0150*/ 	.word	0x00000000
        /*0154*/ 	.short	0x0002
        /*0156*/ 	.short	0x0010
        /*0158*/ 	.byte	0x00, 0xf0, 0x21, 0x00


	//----- nvinfo : EIATTR_KPARAM_INFO
	.align		4
.L_31873:
        /*015c*/ 	.byte	0x04, 0x17
        /*015e*/ 	.short	(.L_31875 - .L_31874)
.L_31874:
        /*0160*/ 	.word	0x00000000
        /*0164*/ 	.short	0x0001
        /*0166*/ 	.short	0x0008
        /*0168*/ 	.byte	0x00, 0xf0, 0x21, 0x00


	//----- nvinfo : EIATTR_KPARAM_INFO
	.align		4
.L_31875:
        /*016c*/ 	.byte	0x04, 0x17
        /*016e*/ 	.short	(.L_31877 - .L_31876)
.L_31876:
        /*0170*/ 	.word	0x00000000
        /*0174*/ 	.short	0x0000
        /*0176*/ 	.short	0x0000
        /*0178*/ 	.byte	0x00, 0xf0, 0x21, 0x00


	//----- nvinfo : EIATTR_MAXREG_COUNT
	.align		4
.L_31877:
        /*017c*/ 	.byte	0x03, 0x1b
        /*017e*/ 	.short	0x00ff


	//----- nvinfo : EIATTR_NUM_BARRIERS
	.align		4
        /*0180*/ 	.byte	0x02, 0x4c
        /*0182*/ 	.byte	0x01
	.zero		1


	//----- nvinfo : EIATTR_MERCURY_ISA_VERSION
	.align		4
        /*0184*/ 	.byte	0x03, 0x5f
        /*0186*/ 	.short	0x0000


	//----- nvinfo : EIATTR_COOP_GROUP_MASK_REGIDS
	.align		4
        /*0188*/ 	.byte	0x04, 0x29
        /*018a*/ 	.short	(.L_31879 - .L_31878)


	//   ....[0]....
.L_31878:
        /*018c*/ 	.word	0xffffffff


	//   ....[1]....
        /*0190*/ 	.word	0xffffffff


	//   ....[2]....
        /*0194*/ 	.word	0xffffffff


	//   ....[3]....
        /*0198*/ 	.word	0xffffffff


	//   ....[4]....
        /*019c*/ 	.word	0xffffffff


	//   ....[5]....
        /*01a0*/ 	.word	0xffffffff


	//   ....[6]....
        /*01a4*/ 	.word	0xffffffff


	//   ....[7]....
        /*01a8*/ 	.word	0xffffffff


	//   ....[8]....
        /*01ac*/ 	.word	0xffffffff


	//   ....[9]....
        /*01b0*/ 	.word	0xffffffff


	//   ....[10]....
        /*01b4*/ 	.word	0xffffffff


	//   ....[11]....
        /*01b8*/ 	.word	0xffffffff


	//   ....[12]....
        /*01bc*/ 	.word	0xffffffff


	//   ....[13]....
        /*01c0*/ 	.word	0xffffffff


	//   ....[14]....
        /*01c4*/ 	.word	0xffffffff


	//   ....[15]....
        /*01c8*/ 	.word	0xffffffff


	//   ....[16]....
        /*01cc*/ 	.word	0xffffffff


	//   ....[17]....
        /*01d0*/ 	.word	0xffffffff


	//   ....[18]....
        /*01d4*/ 	.word	0xffffffff


	//   ....[19]....
        /*01d8*/ 	.word	0xffffffff


	//   ....[20]....
        /*01dc*/ 	.word	0xffffffff


	//   ....[21]....
        /*01e0*/ 	.word	0xffffffff


	//   ....[22]....
        /*01e4*/ 	.word	0xffffffff


	//   ....[23]....
        /*01e8*/ 	.word	0xffffffff


	//   ....[24]....
        /*01ec*/ 	.word	0xffffffff


	//   ....[25]....
        /*01f0*/ 	.word	0xffffffff


	//   ....[26]....
        /*01f4*/ 	.word	0xffffffff


	//   ....[27]....
        /*01f8*/ 	.word	0xffffffff


	//   ....[28]....
        /*01fc*/ 	.word	0xffffffff


	//   ....[29]....
        /*0200*/ 	.word	0xffffffff


	//   ....[30]....
        /*0204*/ 	.word	0xffffffff


	//   ....[31]....
        /*0208*/ 	.word	0xffffffff


	//   ....[32]....
        /*020c*/ 	.word	0xffffffff


	//   ....[33]....
        /*0210*/ 	.word	0xffffffff


	//   ....[34]....
        /*0214*/ 	.word	0xffffffff


	//   ....[35]....
        /*0218*/ 	.word	0xffffffff


	//   ....[36]....
        /*021c*/ 	.word	0xffffffff


	//   ....[37]....
        /*0220*/ 	.word	0xffffffff


	//   ....[38]....
        /*0224*/ 	.word	0xffffffff


	//----- nvinfo : EIATTR_COOP_GROUP_INSTR_OFFSETS
	.align		4
.L_31879:
        /*0228*/ 	.byte	0x04, 0x28
        /*022a*/ 	.short	(.L_31881 - .L_31880)


	//   ....[0]....
.L_31880:
        /*022c*/ 	.word	0x00002410


	//   ....[1]....
        /*0230*/ 	.word	0x000031c0


	//   ....[2]....
        /*0234*/ 	.word	0x00003370


	//   ....[3]....
        /*0238*/ 	.word	0x000033a0


	//   ....[4]....
        /*023c*/ 	.word	0x000033c0


	//   ....[5]....
        /*0240*/ 	.word	0x000033e0


	//   ....[6]....
        /*0244*/ 	.word	0x000034a0


	//   ....[7]....
        /*0248*/ 	.word	0x000034c0


	//   ....[8]....
        /*024c*/ 	.word	0x000034e0


	//   ....[9]....
        /*0250*/ 	.word	0x00004320


	//   ....[10]....
        /*0254*/ 	.word	0x00004380


	//   ....[11]....
        /*0258*/ 	.word	0x000043b0


	//   ....[12]....
        /*025c*/ 	.word	0x000043d0


	//   ....[13]....
        /*0260*/ 	.word	0x000043f0


	//   ....[14]....
        /*0264*/ 	.word	0x00004440


	//   ....[15]....
        /*0268*/ 	.word	0x00004460


	//   ....[16]....
        /*026c*/ 	.word	0x00004480


	//   ....[17]....
        /*0270*/ 	.word	0x00006090


	//   ....[18]....
        /*0274*/ 	.word	0x000060d0


	//   ....[19]....
        /*0278*/ 	.word	0x00006100


	//   ....[20]....
        /*027c*/ 	.word	0x00006130


	//   ....[21]....
        /*0280*/ 	.word	0x00006160


	//   ....[22]....
        /*0284*/ 	.word	0x00006190


	//   ....[23]....
        /*0288*/ 	.word	0x000061c0


	//   ....[24]....
        /*028c*/ 	.word	0x00006200


	//   ....[25]....
        /*0290*/ 	.word	0x00006230


	//   ....[26]....
        /*0294*/ 	.word	0x00006250


	//   ....[27]....
        /*0298*/ 	.word	0x00006290


	//   ....[28]....
        /*029c*/ 	.word	0x000062b0


	//   ....[29]....
        /*02a0*/ 	.word	0x000062d0


	//   ....[30]....
        /*02a4*/ 	.word	0x000062f0


	//   ....[31]....
        /*02a8*/ 	.word	0x00006310


	//   ....[32]....
        /*02ac*/ 	.word	0x00006320


	//   ....[33]....
        /*02b0*/ 	.word	0x00006b90


	//   ....[34]....
        /*02b4*/ 	.word	0x00006c10


	//   ....[35]....
        /*02b8*/ 	.word	0x00006c90


	//   ....[36]....
        /*02bc*/ 	.word	0x00006d10


	//   ....[37]....
        /*02c0*/ 	.word	0x00006d80


	//   ....[38]....
        /*02c4*/ 	.word	0x00006df0


	//----- nvinfo : EIATTR_EXIT_INSTR_OFFSETS
	.align		4
.L_31881:
        /*02c8*/ 	.byte	0x04, 0x1c
        /*02ca*/ 	.short	(.L_31883 - .L_31882)


	//   ....[0]....
.L_31882:
        /*02cc*/ 	.word	0x00000090


	//   ....[1]....
        /*02d0*/ 	.word	0x00006720


	//   ....[2]....
        /*02d4*/ 	.word	0x00006830


	//   ....[3]....
        /*02d8*/ 	.word	0x00006b30


	//----- nvinfo : EIATTR_CTAIDZ_USED
	.align		4
.L_31883:
        /*02dc*/ 	.byte	0x01, 0x04
	.zero		2


	//----- nvinfo : EIATTR_CRS_STACK_SIZE
	.align		4
        /*02e0*/ 	.byte	0x04, 0x1e
        /*02e2*/ 	.short	(.L_31885 - .L_31884)
.L_31884:
        /*02e4*/ 	.word	0x00000000
.L_31885:


//--------------------- .nv.info._ZN4vllm25paged_attention_v2_kernelIffLi32ELi16ELi128ELNS_18Fp8KVCacheDataTypeE0ELb1ELi512EEEvPfS2_PT_PKS3_PKT0_S9_ifPKiSB_iPKfiiiSD_SD_iiiii --------------------------
	.section	.nv.info._ZN4vllm25paged_attention_v2_kernelIffLi32ELi16ELi128ELNS_18Fp8KVCacheDataTypeE0ELb1ELi512EEEvPfS2_PT_PKS3_PKT0_S9_ifPKiSB_iPKfiiiSD_SD_iiiii,"",@"SHT_CUDA_INFO"
	.sectionflags	@""
	.align	4


	//----- nvinfo : EIATTR_CUDA_API_VERSION
	.align		4
        /*0000*/ 	.byte	0x04, 0x37
        /*0002*/ 	.short	(.L_31887 - .L_31886)
.L_31886:
        /*0004*/ 	.word	0x00000082


	//----- nvinfo : EIATTR_SW2861232_WAR
	.align		4
.L_31887:
        /*0008*/ 	.byte	0x01, 0x35
	.zero		2


	//----- nvinfo : EIATTR_PARAM_CBANK
	.align		4
        /*000c*/ 	.byte	0x04, 0x0a
        /*000e*/ 	.short	(.L_31889 - .L_31888)
	.align		4
.L_31888:
        /*0010*/ 	.word	index@(.nv.constant0._ZN4vllm25paged_attention_v2_kernelIffLi32ELi16ELi128ELNS_18Fp8KVCacheDataTypeE0ELb1ELi512EEEvPfS2_PT_PKS3_PKT0_S9_ifPKiSB_iPKfiiiSD_SD_iiiii)
        /*0014*/ 	.short	0x0160
        /*0016*/ 	.short	0x008c


	//----- nvinfo : EIATTR_CBANK_PARAM_SIZE
	.align		4
.L_31889:
        /*0018*/ 	.byte	0x03, 0x19
        /*001a*/ 	.short	0x008c


	//----- nvinfo : EIATTR_KPARAM_INFO
	.align		4
        /*001c*/ 	.byte	0x04, 0x17
        /*001e*/ 	.short	(.L_31891 - .L_31890)
.L_31890:
        /*0020*/ 	.word	0x00000000
        /*0024*/ 	.short	0x0015
        /*0026*/ 	.short	0x0088
        /*0028*/ 	.byte	0x00, 0xf0, 0x11, 0x00


	//----- nvinfo : EIATTR_KPARAM_INFO
	.align		4
.L_31891:
        /*002c*/ 	.byte	0x04, 0x17
        /*002e*/ 	.short	(.L_31893 - .L_31892)
.L_31892:
        /*0030*/ 	.word	0x00000000
        /*0034*/ 	.short	0x0014
        /*0036*/ 	.short	0x0084
        /*0038*/ 	.byte	0x00, 0xf0, 0x11, 0x00


	//----- nvinfo : EIATTR_KPARAM_INFO
	.align		4
.L_31893:
        /*003c*/ 	.byte	0x04, 0x17
        /*003e*/ 	.short	(.L_31895 - .L_31894)
.L_31894:
        /*0040*/ 	.word	0x00000000
        /*0044*/ 	.short	0x0013
        /*0046*/ 	.short	0x0080
        /*0048*/ 	.byte	0x00, 0xf0, 0x11, 0x00


	//----- nvinfo : EIATTR_KPARAM_INFO
	.align		4
.L_31895:
        /*004c*/ 	.byte	0x04, 0x17
        /*004e*/ 	.short	(.L_31897 - .L_31896)
.L_31896:
        /*0050*/ 	.word	0x00000000
        /*0054*/ 	.short	0x0012
        /*0056*/ 	.short	0x007c
        /*0058*/ 	.byte	0x00, 0xf0, 0x11, 0x00


	//----- nvinfo : EIATTR_KPARAM_INFO
	.align		4
.L_31897:
        /*005c*/ 	.byte	0x04, 0x17
        /*005e*/ 	.short	(.L_31899 - .L_31898)
.L_31898:
        /*0060*/ 	.word	0x00000000
        /*0064*/ 	.short	0x0011
        /*0066*/ 	.short	0x0078
        /*0068*/ 	.byte	0x00, 0xf0, 0x11, 0x00


	//----- nvinfo : EIATTR_KPARAM_INFO
	.align		4
.L_31899:
        /*006c*/ 	.byte	0x04, 0x17
        /*006e*/ 	.short	(.L_31901 - .L_31900)
.L_31900:
        /*0070*/ 	.word	0x00000000
        /*0074*/ 	.short	0x0010
        /*0076*/ 	.short	0x0070
        /*0078*/ 	.byte	0x00, 0xf0, 0x21, 0x00


	//----- nvinfo : EIATTR_KPARAM_INFO
	.align		4
.L_31901:
        /*007c*/ 	.byte	0x04, 0x17
        /*007e*/ 	.short	(.L_31903 - .L_31902)
.L_31902:
        /*0080*/ 	.word	0x00000000
        /*0084*/ 	.short	0x000f
        /*0086*/ 	.short	0x0068
        /*0088*/ 	.byte	0x00, 0xf0, 0x21, 0x00


	//----- nvinfo : EIATTR_KPARAM_INFO
	.align		4
.L_31903:
        /*008c*/ 	.byte	0x04, 0x17
        /*008e*/ 	.short	(.L_31905 - .L_31904)
.L_31904:
        /*0090*/ 	.word	0x00000000
        /*0094*/ 	.short	0x000e
        /*0096*/ 	.short	0x0060
        /*0098*/ 	.byte	0x00, 0xf0, 0x11, 0x00


	//----- nvinfo : EIATTR_KPARAM_INFO
	.align		4
.L_31905:
        /*009c*/ 	.byte	0x04, 0x17
        /*009e*/ 	.short	(.L_31907 - .L_31906)
.L_31906:
        /*00a0*/ 	.word	0x00000000
        /*00a4*/ 	.short	0x000d
        /*00a6*/ 	.short	0x005c
        /*00a8*/ 	.byte	0x00, 0xf0, 0x11, 0x00


	//----- nvinfo : EIATTR_KPARAM_INFO
	.align		4
.L_31907:
        /*00ac*/ 	.byte	0x04, 0x17
        /*00ae*/ 	.short	(.L_31909 - .L_31908)
.L_31908:
        /*00b0*/ 	.word	0x00000000
        /*00b4*/ 	.short	0x000c
        /*00b6*/ 	.short	0x0058
        /*00b8*/ 	.byte	0x00, 0xf0, 0x11, 0x00


	//----- nvinfo : EIATTR_KPARAM_INFO
	.align		4
.L_31909:
        /*00bc*/ 	.byte	0x04, 0x17
        /*00be*/ 	.short	(.L_31911 - .L_31910)
.L_31910:
        /*00c0*/ 	.word	0x00000000
        /*00c4*/ 	.short	0x000b
        /*00c6*/ 	.short	0x0050
        /*00c8*/ 	.byte	0x00, 0xf0, 0x21, 0x00


	//----- nvinfo : EIATTR_KPARAM_INFO
	.align		4
.L_31911:
        /*00cc*/ 	.byte	0x04, 0x17
        /*00ce*/ 	.short	(.L_31913 - .L_31912)
.L_31912:
        /*00d0*/ 	.word	0x00000000
        /*00d4*/ 	.short	0x000a
        /*00d6*/ 	.short	0x0048
        /*00d8*/ 	.byte	0x00, 0xf0, 0x11, 0x00


	//----- nvinfo : EIATTR_KPARAM_INFO
	.align		4
.L_31913:
        /*00dc*/ 	.byte	0x04, 0x17
        /*00de*/ 	.short	(.L_31915 - .L_31914)
.L_31914:
        /*00e0*/ 	.word	0x00000000
        /*00e4*/ 	.short	0x0009
        /*00e6*/ 	.short	0x0040
        /*00e8*/ 	.byte	0x00, 0xf0, 0x21, 0x00


	//----- nvinfo : EIATTR_KPARAM_INFO
	.align		4
.L_31915:
        /*00ec*/ 	.byte	0x04, 0x17
        /*00ee*/ 	.short	(.L_31917 - .L_31916)
.L_31916:
        /*00f0*/ 	.word	0x00000000
        /*00f4*/ 	.short	0x0008
        /*00f6*/ 	.short	0x0038
        /*00f8*/ 	.byte	0x00, 0xf0, 0x21, 0x00


	//----- nvinfo : EIATTR_KPARAM_INFO
	.align		4
.L_31917:
        /*00fc*/ 	.byte	0x04, 0x17
        /*00fe*/ 	.short	(.L_31919 - .L_31918)
.L_31918:
        /*0100*/ 	.word	0x00000000
        /*0104*/ 	.short	0x0007
        /*0106*/ 	.short	0x0034
        /*0108*/ 	.byte	0x00, 0xf0, 0x11, 0x00


	//----- nvinfo : EIATTR_KPARAM_INFO
	.align		4
.L_31919:
        /*010c*/ 	.byte	0x04, 0x17
        /*010e*/ 	.short	(.L_31921 - .L_31920)
.L_31920:
        /*0110*/ 	.word	0x00000000
        /*0114*/ 	.short	0x0006
        /*0116*/ 	.short	0x0030
        /*0118*/ 	.byte	0x00, 0xf0, 0x11, 0x00


	//----- nvinfo : EIATTR_KPARAM_INFO
	.align		4
.L_31921:
        /*011c*/ 	.byte	0x04, 0x17
        /*011e*/ 	.short	(.L_31923 - .L_31922)
.L_31922:
        /*0120*/ 	.word	0x00000000
        /*0124*/ 	.short	0x0005
        /*0126*/ 	.short	0x0028
        /*0128*/ 	.byte	0x00, 0xf0, 0x21, 0x00


	//----- nvinfo : EIATTR_KPARAM_INFO
	.align		4
.L_31923:
        /*012c*/ 	.byte	0x04, 0x17
        /*012e*/ 	.short	(.L_31925 - .L_31924)
.L_31924:
        /*0130*/ 	.word	0x00000000
        /*0134*/ 	.short	0x0004
        /*0136*/ 	.short	0x0020
        /*0138*/ 	.byte	0x00, 0xf0, 0x21, 0x00


	//----- nvinfo : EIATTR_KPARAM_INFO
	.align		4
.L_31925:
        /*013c*/ 	.byte	0x04, 0x17
        /*013e*/ 	.short	(.L_31927 - .L_31926)
.L_31926:
        /*0140*/ 	.word	0x00000000
        /*0144*/ 	.short	0x0003
        /*0146*/ 	.short	0x0018
        /*0148*/ 	.byte	0x00, 0xf0, 0x21, 0x00


	//----- nvinfo : EIATTR_KPARAM_INFO
	.align		4
.L_31927:
        /*014c*/ 	.byte	0x04, 0x17
        /*014e*/ 	.short	(.L_31929 - .L_31928)
.L_31928:
        /*0150*/ 	.word	0x00000000
        /*0154*/ 	.short	0x0002
        /*0156*/ 	.short	0x0010
        /*0158*/ 	.byte	0x00, 0xf0, 0x21, 0x00


	//----- nvinfo : EIATTR_KPARAM_INFO
	.align		4
.L_31929:
        /*015c*/ 	.byte	0x04, 0x17
        /*015e*/ 	.short	(.L_31931 - .L_31930)
.L_31930:
        /*0160*/ 	.word	0x00000000
        /*0164*/ 	.short	0x0001
        /*0166*/ 	.short	0x0008
        /*0168*/ 	.byte	0x00, 0xf0, 0x21, 0x00


	//----- nvinfo : EIATTR_KPARAM_INFO
	.align		4
.L_31931:
        /*016c*/ 	.byte	0x04, 0x17
        /*016e*/ 	.short	(.L_31933 - .L_31932)
.L_31932:
        /*0170*/ 	.word	0x00000000
        /*0174*/ 	.short	0x0000
        /*0176*/ 	.short	0x0000
        /*0178*/ 	.byte	0x00, 0xf0, 0x21, 0x00


	//----- nvinfo : EIATTR_MAXREG_COUNT
	.align		4
.L_31933:
        /*017c*/ 	.byte	0x03, 0x1b
        /*017e*/ 	.short	0x00ff


	//----- nvinfo : EIATTR_NUM_BARRIERS
	.align		4
        /*0180*/ 	.byte	0x02, 0x4c
        /*0182*/ 	.byte	0x01
	.zero		1


	//----- nvinfo : EIATTR_MERCURY_ISA_VERSION
	.align		4
        /*0184*/ 	.byte	0x03, 0x5f
        /*0186*/ 	.short	0x0000


	//----- nvinfo : EIATTR_COOP_GROUP_MASK_REGIDS
	.align		4
        /*0188*/ 	.byte	0x04, 0x29
        /*018a*/ 	.short	(.L_31935 - .L_31934)


	//   ....[0]....
.L_31934:
        /*018c*/ 	.word	0xffffffff


	//   ....[1]....
        /*0190*/ 	.word	0xffffffff


	//   ....[2]....
        /*0194*/ 	.word	0xffffffff


	//   ....[3]....
        /*0198*/ 	.word	0xffffffff


	//   ....[4]....
        /*019c*/ 	.word	0xffffffff


	//   ....[5]....
        /*01a0*/ 	.word	0xffffffff


	//   ....[6]....
        /*01a4*/ 	.word	0xffffffff


	//   ....[7]....
        /*01a8*/ 	.word	0xffffffff


	//   ....[8]....
        /*01ac*/ 	.word	0xffffffff


	//   ....[9]....
        /*01b0*/ 	.word	0xffffffff


	//   ....[10]....
        /*01b4*/ 	.word	0xffffffff


	//   ....[11]....
        /*01b8*/ 	.word	0xffffffff


	//   ....[12]....
        /*01bc*/ 	.word	0xffffffff


	//   ....[13]....
        /*01c0*/ 	.word	0xffffffff


	//   ....[14]....
        /*01c4*/ 	.word	0xffffffff


	//   ....[15]....
        /*01c8*/ 	.word	0xffffffff


	//   ....[16]....
        /*01cc*/ 	.word	0xffffffff


	//   ....[17]....
        /*01d0*/ 	.word	0xffffffff


	//   ....[18]....
        /*01d4*/ 	.word	0xffffffff


	//   ....[19]....
        /*01d8*/ 	.word	0xffffffff


	//   ....[20]....
        /*01dc*/ 	.word	0xffffffff


	//   ....[21]....
        /*01e0*/ 	.word	0xffffffff


	//   ....[22]....
        /*01e4*/ 	.word	0xffffffff


	//   ....[23]....
        /*01e8*/ 	.word	0xffffffff


	//   ....[24]....
        /*01ec*/ 	.word	0xffffffff


	//   ....[25]....
        /*01f0*/ 	.word	0xffffffff


	//   ....[26]....
        /*01f4*/ 	.word	0xffffffff


	//   ....[27]....
        /*01f8*/ 	.word	0xffffffff


	//   ....[28]....
        /*01fc*/ 	.word	0xffffffff


	//   ....[29]....
        /*0200*/ 	.word	0xffffffff


	//   ....[30]....
        /*0204*/ 	.word	0xffffffff


	//----- nvinfo : EIATTR_COOP_GROUP_INSTR_OFFSETS
	.align		4
.L_31935:
        /*0208*/ 	.byte	0x04, 0x28
        /*020a*/ 	.short	(.L_31937 - .L_31936)


	//   ....[0]....
.L_31936:
        /*020c*/ 	.word	0x00001aa0


	//   ....[1]....
        /*0210*/ 	.word	0x00002430


	//   ....[2]....
        /*0214*/ 	.word	0x000025e0


	//   ....[3]....
        /*0218*/ 	.word	0x00002610


	//   ....[4]....
        /*021c*/ 	.word	0x00002630


	//   ....[5]....
        /*0220*/ 	.word	0x00002650


	//   ....[6]....
        /*0224*/ 	.word	0x00002700


	//   ....[7]....
        /*0228*/ 	.word	0x00002730


	//   ....[8]....
        /*022c*/ 	.word	0x00002750


	//   ....[9]....
        /*0230*/ 	.word	0x00003590


	//   ....[10]....
        /*0234*/ 	.word	0x000035f0


	//   ....[11]....
        /*0238*/ 	.word	0x00003620


	//   ....[12]....
        /*023c*/ 	.word	0x00003640


	//   ....[13]....
        /*0240*/ 	.word	0x00003660


	//   ....[14]....
        /*0244*/ 	.word	0x000036b0


	//   ....[15]....
        /*0248*/ 	.word	0x000036d0


	//   ....[16]....
        /*024c*/ 	.word	0x000036f0


	//   ....[17]....
        /*0250*/ 	.word	0x00004d70


	//   ....[18]....
        /*0254*/ 	.word	0x00004db0


	//   ....[19]....
        /*0258*/ 	.word	0x00004df0


	//   ....[20]....
        /*025c*/ 	.word	0x00004e00


	//   ....[21]....
        /*0260*/ 	.word	0x00004e30


	//   ....[22]....
        /*0264*/ 	.word	0x00004e60


	//   ....[23]....
        /*0268*/ 	.word	0x00004e90


	//   ....[24]....
        /*026c*/ 	.word	0x00004ec0


	//   ....[25]....
        /*0270*/ 	.word	0x00005440


	//   ....[26]....
        /*0274*/ 	.word	0x000054a0


	//   ....[27]....
        /*0278*/ 	.word	0x00005510


	//   ....[28]....
        /*027c*/ 	.word	0x00005570


	//   ....[29]....
        /*0280*/ 	.word	0x000055d0


	//   ....[30]....
        /*0284*/ 	.word	0x00005640


	//----- nvinfo : EIATTR_EXIT_INSTR_OFFSETS
	.align		4
.L_31937:
        /*0288*/ 	.byte	0x04, 0x1c
        /*028a*/ 	.short	(.L_31939 - .L_31938)


	//   ....[0]....
.L_31938:
        /*028c*/ 	.word	0x00000090


	//   ....[1]....
        /*0290*/ 	.word	0x00005150


	//   ....[2]....
        /*0294*/ 	.word	0x00005260


	//   ....[3]....
        /*0298*/ 	.word	0x000053e0


	//----- nvinfo : EIATTR_CTAIDZ_USED
	.align		4
.L_31939:
        /*029c*/ 	.byte	0x01, 0x04
	.zero		2


	//----- nvinfo : EIATTR_CRS_STACK_SIZE
	.align		4
        /*02a0*/ 	.byte	0x04, 0x1e
        /*02a2*/ 	.short	(.L_31941 - .L_31940)
.L_31940:
        /*02a4*/ 	.word	0x00000000
.L_31941:


//--------------------- .nv.info._ZN4vllm25paged_attention_v2_kernelIffLi256ELi8ELi128ELNS_18Fp8KVCacheDataTypeE0ELb0ELi512EEEvPfS2_PT_PKS3_PKT0_S9_ifPKiSB_iPKfiiiSD_SD_iiiii --------------------------
	.section	.nv.info._ZN4vllm25paged_attention_v2_kernelIffLi256ELi8ELi128ELNS_18Fp8KVCacheDataTypeE0ELb0ELi512EEEvPfS2_PT_PKS3_PKT0_S9_ifPKiSB_iPKfiiiSD_SD_iiiii,"",@"SHT_CUDA_INFO"
	.sectionflags	@""
	.align	4


	//----- nvinfo : EIATTR_CUDA_API_VERSION
	.align		4
        /*0000*/ 	.byte	0x04, 0x37
        /*0002*/ 	.short	(.L_31943 - .L_31942)
.L_31942:
        /*0004*/ 	.word	0x00000082


	//----- nvinfo : EIATTR_SW2861232_WAR
	.align		4
.L_31943:
        /*0008*/ 	.byte	0x01, 0x35
	.zero		2


	//----- nvinfo : EIATTR_PARAM_CBANK
	.align		4
        /*000c*/ 	.byte	0x04, 0x0a
        /*000e*/ 	.short	(.L_31945 - .L_31944)
	.align		4
.L_31944:
        /*0010*/ 	.word	index@(.nv.constant0._ZN4vllm25paged_attention_v2_kernelIffLi256ELi8ELi128ELNS_18Fp8KVCacheDataTypeE0ELb0ELi512EEEvPfS2_PT_PKS3_PKT0_S9_ifPKiSB_iPKfiiiSD_SD_iiiii)
        /*0014*/ 	.short	0x0160
        /*0016*/ 	.short	0x008c


	//----- nvinfo : EIATTR_CBANK_PARAM_SIZE
	.align		4
.L_31945:
        /*0018*/ 	.byte	0x03, 0x19
        /*001a*/ 	.short	0x008c


	//----- nvinfo : EIATTR_KPARAM_INFO
	.align		4
        /*001c*/ 	.byte	0x04, 0x17
        /*001e*/ 	.short	(.L_31947 - .L_31946)
.L_31946:
        /*0020*/ 	.word	0x00000000
        /*0024*/ 	.short	0x0015
        /*0026*/ 	.short	0x0088
        /*0028*/ 	.byte	0x00, 0xf0, 0x11, 0x00


	//----- nvinfo : EIATTR_KPARAM_INFO
	.align		4
.L_31947:
        /*002c*/ 	.byte	0x04, 0x17
        /*002e*/ 	.short	(.L_31949 - .L_31948)
.L_31948:
        /*0030*/ 	.word	0x00000000
        /*0034*/ 	.short	0x0014
        /*0036*/ 	.short	0x0084
        /*0038*/ 	.byte	0x00, 0xf0, 0x11, 0x00


	//----- nvinfo : EIATTR_KPARAM_INFO
	.align		4
.L_31949:
        /*003c*/ 	.byte	0x04, 0x17
        /*003e*/ 	.short	(.L_31951 - .L_31950)
.L_31950:
        /*0040*/ 	.word	0x00000000
        /*0044*/ 	.short	0x0013
        /*0046*/ 	.short	0x0080
        /*0048*/ 	.byte	0x00, 0xf0, 0x11, 0x00


	//----- nvinfo : EIATTR_KPARAM_INFO
	.align		4
.L_31951:
        /*004c*/ 	.byte	0x04, 0x17
        /*004e*/ 	.short	(.L_31953 - .L_31952)
.L_31952:
        /*0050*/ 	.word	0x00000000
        /*0054*/ 	.short	0x0012
        /*0056*/ 	.short	0x007c
        /*0058*/ 	.byte	0x00, 0xf0, 0x11, 0x00


	//----- nvinfo : EIATTR_KPARAM_INFO
	.align		4
.L_31953:
        /*005c*/ 	.byte	0x04, 0x17
        /*005e*/ 	.short	(.L_31955 - .L_31954)
.L_31954:
        /*0060*/ 	.word	0x00000000
        /*0064*/ 	.short	0x0011
        /*0066*/ 	.short	0x0078
        /*0068*/ 	.byte	0x00, 0xf0, 0x11, 0x00


	//----- nvinfo : EIATTR_KPARAM_INFO
	.align		4
.L_31955:
        /*006c*/ 	.byte	0x04, 0x17
        /*006e*/ 	.short	(.L_31957 - .L_31956)
.L_31956:
        /*0070*/ 	.word	0x00000000
        /*0074*/ 	.short	0x0010
        /*0076*/ 	.short	0x0070
        /*0078*/ 	.byte	0x00, 0xf0, 0x21, 0x00


	//----- nvinfo : EIATTR_KPARAM_INFO
	.align		4
.L_31957:
        /*007c*/ 	.byte	0x04, 0x17
        /*007e*/ 	.short	(.L_31959 - .L_31958)
.L_31958:
        /*0080*/ 	.word	0x00000000
        /*0084*/ 	.short	0x000f
        /*0086*/ 	.short	0x0068
        /*0088*/ 	.byte	0x00, 0xf0, 0x21, 0x00


	//----- nvinfo : EIATTR_KPARAM_INFO
	.align		4
.L_31959:
        /*008c*/ 	.byte	0x04, 0x17
        /*008e*/ 	.short	(.L_31961 - .L_31960)
.L_31960:
        /*0090*/ 	.word	0x00000000
        /*0094*/ 	.short	0x000e
        /*0096*/ 	.short	0x0060
        /*0098*/ 	.byte	0x00, 0xf0, 0x11, 0x00


	//----- nvinfo : EIATTR_KPARAM_INFO
	.align		4
.L_31961:
        /*009c*/ 	.byte	0x04, 0x17
        /*009e*/ 	.short	(.L_31963 - .L_31962)
.L_31962:
        /*00a0*/ 	.word	0x00000000
        /*00a4*/ 	.short	0x000d
        /*00a6*/ 	.short	0x005c
        /*00a8*/ 	.byte	0x00, 0xf0, 0x11, 0x00


	//----- nvinfo : EIATTR_KPARAM_INFO
	.align		4
.L_31963:
        /*00ac*/ 	.byte	0x04, 0x17
        /*00ae*/ 	.short	(.L_31965 - .L_31964)
.L_31964:
        /*00b0*/ 	.word	0x00000000
        /*00b4*/ 	.short	0x000c
        /*00b6*/ 	.short	0x0058
        /*00b8*/ 	.byte	0x00, 0xf0, 0x11, 0x00


	//----- nvinfo : EIATTR_KPARAM_INFO
	.align		4
.L_31965:
        /*00bc*/ 	.byte	0x04, 0x17
        /*00be*/ 	.short	(.L_31967 - .L_31966)
.L_31966:
        /*00c0*/ 	.word	0x00000000
        /*00c4*/ 	.short	0x000b
        /*00c6*/ 	.short	0x0050
        /*00c8*/ 	.byte	0x00, 0xf0, 0x21, 0x00


	//----- nvinfo : EIATTR_KPARAM_INFO
	.align		4
.L_31967:
        /*00cc*/ 	.byte	0x04, 0x17
        /*00ce*/ 	.short	(.L_31969 - .L_31968)
.L_31968:
        /*00d0*/ 	.word	0x00000000
        /*00d4*/ 	.short	0x000a
        /*00d6*/ 	.short	0x0048
        /*00d8*/ 	.byte	0x00, 0xf0, 0x11, 0x00


	//----- nvinfo : EIATTR_KPARAM_INFO
	.align		4
.L_31969:
        /*00dc*/ 	.byte	0x04, 0x17
        /*00de*/ 	.short	(.L_31971 - .L_31970)
.L_31970:
        /*00e0*/ 	.word	0x00000000
        /*00e4*/ 	.short	0x0009
        /*00e6*/ 	.short	0x0040
        /*00e8*/ 	.byte	0x00, 0xf0, 0x21, 0x00


	//----- nvinfo : EIATTR_KPARAM_INFO
	.align		4
.L_31971:
        /*00ec*/ 	.byte	0x04, 0x17
        /*00ee*/ 	.short	(.L_31973 - .L_31972)
.L_31972:
        /*00f0*/ 	.word	0x00000000
        /*00f4*/ 	.short	0x0008
        /*00f6*/ 	.short	0x0038
        /*00f8*/ 	.byte	0x00, 0xf0, 0x21, 0x00


	//----- nvinfo : EIATTR_KPARAM_INFO
	.align		4
.L_31973:
        /*00fc*/ 	.byte	0x04, 0x17
        /*00fe*/ 	.short	(.L_31975 - .L_31974)
.L_31974:
        /*0100*/ 	.word	0x00000000
        /*0104*/ 	.short	0x0007
        /*0106*/ 	.short	0x0034
        /*0108*/ 	.byte	0x00, 0xf0, 0x11, 0x00


	//----- nvinfo : EIATTR_KPARAM_INFO
	.align		4
.L_31975:
        /*010c*/ 	.byte	0x04, 0x17
        /*010e*/ 	.short	(.L_31977 - .L_31976)
.L_31976:
        /*0110*/ 	.word	0x00000000
        /*0114*/ 	.short	0x0006
        /*0116*/ 	.short	0x0030
        /*0118*/ 	.byte	0x00, 0xf0, 0x11, 0x00


	//----- nvinfo : EIATTR_KPARAM_INFO
	.align		4
.L_31977:
        /*011c*/ 	.byte	0x04, 0x17
        /*011e*/ 	.short	(.L_31979 - .L_31978)
.L_31978:
        /*0120*/ 	.word	0x00000000
        /*0124*/ 	.short	0x0005
        /*0126*/ 	.short	0x0028
        /*0128*/ 	.byte	0x00, 0xf0, 0x21, 0x00


	//----- nvinfo : EIATTR_KPARAM_INFO
	.align		4
.L_31979:
        /*012c*/ 	.byte	0x04, 0x17
        /*012e*/ 	.short	(.L_31981 - .L_31980)
.L_31980:
        /*0130*/ 	.word	0x00000000
        /*0134*/ 	.short	0x0004
        /*0136*/ 	.short	0x0020
        /*0138*/ 	.byte	0x00, 0xf0, 0x21, 0x00


	//----- nvinfo : EIATTR_KPARAM_INFO
	.align		4
.L_31981:
        /*013c*/ 	.byte	0x04, 0x17
        /*013e*/ 	.short	(.L_31983 - .L_31982)
.L_31982:
        /*0140*/ 	.word	0x00000000
        /*0144*/ 	.short	0x0003
        /*0146*/ 	.short	0x0018
        /*0148*/ 	.byte	0x00, 0xf0, 0x21, 0x00


	//----- nvinfo : EIATTR_KPARAM_INFO
	.align		4
.L_31983:
        /*014c*/ 	.byte	0x04, 0x17
        /*014e*/ 	.short	(.L_31985 - .L_31984)
.L_31984:
        /*0150*/ 	.word	0x00000000
        /*0154*/ 	.short	0x0002
        /*0156*/ 	.short	0x0010
        /*0158*/ 	.byte	0x00, 0xf0, 0x21, 0x00


	//----- nvinfo : EIATTR_KPARAM_INFO
	.align		4
.L_31985:
        /*015c*/ 	.byte	0x04, 0x17
        /*015e*/ 	.short	(.L_31987 - .L_31986)
.L_31986:
        /*0160*/ 	.word	0x00000000
        /*0164*/ 	.short	0x0001
        /*0166*/ 	.short	0x0008
        /*0168*/ 	.byte	0x00, 0xf0, 0x21, 0x00


	//----- nvinfo : EIATTR_KPARAM_INFO
	.align		4
.L_31987:
        /*016c*/ 	.byte	0x04, 0x17
        /*016e*/ 	.short	(.L_31989 - .L_31988)
.L_31988:
        /*0170*/ 	.word	0x00000000
        /*0174*/ 	.short	0x0000
        /*0176*/ 	.short	0x0000
        /*0178*/ 	.byte	0x00, 0xf0, 0x21, 0x00


	//----- nvinfo : EIATTR_MAXREG_COUNT
	.align		4
.L_31989:
        /*017c*/ 	.byte	0x03, 0x1b
        /*017e*/ 	.short	0x00ff


	//----- nvinfo : EIATTR_NUM_BARRIERS
	.align		4
        /*0180*/ 	.byte	0x02, 0x4c
        /*0182*/ 	.byte	0x01
	.zero		1


	//----- nvinfo : EIATTR_ANNOTATIONS
	.align		4
        /*0184*/ 	.byte	0x04, 0x55
        /*0186*/ 	.short	(.L_31991 - .L_31990)


	//   ....[0]....
.L_31990:
        /*0188*/ 	.word	0x00000001
        /*018c*/ 	.byte	0x50, 0x06, 0x00, 0x00, 0x01, 0x00, 0x00, 0x00, 0x80, 0x0b, 0x00, 0x00, 0x01, 0x00, 0x00, 0x00
        /*019c*/ 	.byte	0xe0, 0x86, 0x00, 0x00


	//----- nvinfo : EIATTR_MERCURY_ISA_VERSION
	.align		4
.L_31991:
        /*01a0*/ 	.byte	0x03, 0x5f
        /*01a2*/ 	.short	0x0000


	//----- nvinfo : EIATTR_COOP_GROUP_MASK_REGIDS
	.align		4
        /*01a4*/ 	.byte	0x04, 0x29
        /*01a6*/ 	.short	(.L_31993 - .L_31992)


	//   ....[0]....
.L_31992:
        /*01a8*/ 	.word	0xffffffff


	//   ....[1]....
        /*01ac*/ 	.word	0xffffffff


	//   ....[2]....
        /*01b0*/ 	.word	0xffffffff


	//   ....[3]....
        /*01b4*/ 	.word	0xffffffff


	//   ....[4]....
        /*01b8*/ 	.word	0xffffffff


	//   ....[5]....
        /*01bc*/ 	.word	0xffffffff


	//   ....[6]....
        /*01c0*/ 	.word	0xffffffff


	//   ....[7]....
        /*01c4*/ 	.word	0xffffffff


	//   ....[8]....
        /*01c8*/ 	.word	0xffffffff


	//   ....[9]....
        /*01cc*/ 	.word	0xffffffff


	//   ....[10]....
        /*01d0*/ 	.word	0xffffffff


	//   ....[11]....
        /*01d4*/ 	.word	0xffffffff


	//   ....[12]....
        /*01d8*/ 	.word	0xffffffff


	//   ....[13]....
        /*01dc*/ 	.word	0xffffffff


	//   ....[14]....
        /*01e0*/ 	.word	0xffffffff


	//   ....[15]....
        /*01e4*/ 	.word	0xffffffff


	//   ....[16]....
        /*01e8*/ 	.word	0xffffffff


	//   ....[17]....
        /*01ec*/ 	.word	0xffffffff


	//   ....[18]....
        /*01f0*/ 	.word	0xffffffff


	//   ....[19]....
        /*01f4*/ 	.word	0xffffffff


	//   ....[20]....
        /*01f8*/ 	.word	0xffffffff


	//   ....[21]....
        /*01fc*/ 	.word	0xffffffff


	//   ....[22]....
        /*0200*/ 	.word	0xffffffff


	//   ....[23]....
        /*0204*/ 	.word	0xffffffff


	//   ....[24]....
        /*0208*/ 	.word	0xffffffff


	//   ....[25]....
        /*020c*/ 	.word	0xffffffff


	//   ....[26]....
        /*0210*/ 	.word	0xffffffff


	//   ....[27]....
        /*0214*/ 	.word	0xffffffff


	//   ....[28]....
        /*0218*/ 	.word	0xffffffff


	//   ....[29]....
        /*021c*/ 	.word	0xffffffff


	//   ....[30]....
        /*0220*/ 	.word	0xffffffff


	//   ....[31]....
        /*0224*/ 	.word	0xffffffff


	//   ....[32]....
        /*0228*/ 	.word	0xffffffff


	//   ....[33]....
        /*022c*/ 	.word	0xffffffff


	//   ....[34]....
        /*0230*/ 	.word	0xffffffff


	//   ....[35]....
        /*0234*/ 	.word	0xffffffff


	//   ....[36]....
        /*0238*/ 	.word	0xffffffff


	//   ....[37]....
        /*023c*/ 	.word	0xffffffff


	//   ....[38]....
        /*0240*/ 	.word	0xffffffff


	//   ....[39]....
        /*0244*/ 	.word	0xffffffff


	//   ....[40]....
        /*0248*/ 	.word	0xffffffff


	//----- nvinfo : EIATTR_COOP_GROUP_INSTR_OFFSETS
	.align		4
.L_31993:
        /*024c*/ 	.byte	0x04, 0x28
        /*024e*/ 	.short	(.L_31995 - .L_31994)


	//   ....[0]....
.L_31994:
        /*0250*/ 	.word	0x00004b00


	//   ....[1]....
        /*0254*/ 	.word	0x00004b30


	//   ....[2]....
        /*0258*/ 	.word	0x000067f0


	//   ....[3]....
        /*025c*/ 	.word	0x00006820


	//   ....[4]....
        /*0260*/ 	.word	0x00006970


	//   ....[5]....
        /*0264*/ 	.word	0x000069a0


	//   ....[6]....
        /*0268*/ 	.word	0x000069c0


	//   ....[7]....
        /*026c*/ 	.word	0x00006b00


	//   ....[8]....
        /*0270*/ 	.word	0x00006b20


	//   ....[9]....
        /*0274*/ 	.word	0x00006b50


	//   ....[10]....
        /*0278*/ 	.word	0x000079a0


	//   ....[11]....
        /*027c*/ 	.word	0x000079f0


	//   ....[12]....
        /*0280*/ 	.word	0x00007a40


	//   ....[13]....
        /*0284*/ 	.word	0x00007a60


	//   ....[14]....
        /*0288*/ 	.word	0x00007a80


	//   ....[15]....
        /*028c*/ 	.word	0x00007ad0


	//   ....[16]....
        /*0290*/ 	.word	0x00007af0


	//   ....[17]....
        /*0294*/ 	.word	0x00007b10


	//   ....[18]....
        /*0298*/ 	.word	0x00009f40


	//   ....[19]....
        /*029c*/ 	.word	0x00009f50


	//   ....[20]....
        /*02a0*/ 	.word	0x00009f60


	//   ....[21]....
        /*02a4*/ 	.word	0x00009f70


	//   ....[22]....
        /*02a8*/ 	.word	0x00009f80


	//   ....[23]....
        /*02ac*/ 	.word	0x00009f90


	//   ....[24]....
        /*02b0*/ 	.word	0x00009fb0


	//   ....[25]....
        /*02b4*/ 	.word	0x0000a000


	//   ....[26]....
        /*02b8*/ 	.word	0x0000a030


	//   ....[27]....
        /*02bc*/ 	.word	0x0000a050


	//   ....[28]....
        /*02c0*/ 	.word	0x0000a080


	//   ....[29]....
        /*02c4*/ 	.word	0x0000a0b0


	//   ....[30]....
        /*02c8*/ 	.word	0x0000a0f0


	//   ....[31]....
        /*02cc*/ 	.word	0x0000a120


	//   ....[32]....
        /*02d0*/ 	.word	0x0000a160


	//   ....[33]....
        /*02d4*/ 	.word	0x0000a1a0


	//   ....[34]....
        /*02d8*/ 	.word	0x0000b100


	//   ....[35]....
        /*02dc*/ 	.word	0x0000b170


	//   ....[36]....
        /*02e0*/ 	.word	0x0000b1e0


	//   ....[37]....
        /*02e4*/ 	.word	0x0000b250


	//   ....[38]....
        /*02e8*/ 	.word	0x0000b2c0


	//   ....[39]....
        /*02ec*/ 	.word	0x0000b330


	//   ....[40]....
        /*02f0*/ 	.word	0x0000b3a0


	//----- nvinfo : EIATTR_EXIT_INSTR_OFFSETS
	.align		4
.L_31995:
        /*02f4*/ 	.byte	0x04, 0x1c
        /*02f6*/ 	.short	(.L_31997 - .L_31996)


	//   ....[0]....
.L_31996:
        /*02f8*/ 	.word	0x000000f0


	//   ....[1]....
        /*02fc*/ 	.word	0x0000a990


	//   ....[2]....
        /*0300*/ 	.word	0x0000aaa0


	//   ....[3]....
        /*0304*/ 	.word	0x0000b0a0


	//----- nvinfo : EIATTR_CTAIDZ_USED
	.align		4
.L_31997:
        /*0308*/ 	.byte	0x01, 0x04
	.zero		2


	//----- nvinfo : EIATTR_CRS_STACK_SIZE
	.align		4
        /*030c*/ 	.byte	0x04, 0x1e
        /*030e*/ 	.short	(.L_31999 - .L_31998)
.L_31998:
        /*0310*/ 	.word	0x00000000
.L_31999:


//--------------------- .nv.info._ZN4vllm25paged_attention_v2_kernelIffLi192ELi8ELi128ELNS_18Fp8KVCacheDataTypeE0ELb0ELi512EEEvPfS2_PT_PKS3_PKT0_S9_ifPKiSB_iPKfiiiSD_SD_iiiii --------------------------
	.section	.nv.info._ZN4vllm25paged_attention_v2_kernelIffLi192ELi8ELi128ELNS_18Fp8KVCacheDataTypeE0ELb0ELi512EEEvPfS2_PT_PKS3_PKT0_S9_ifPKiSB_iPKfiiiSD_SD_iiiii,"",@"SHT_CUDA_INFO"
	.sectionflags	@""
	.align	4


	//----- nvinfo : EIATTR_CUDA_API_VERSION
	.align		4
        /*0000*/ 	.byte	0x04, 0x37
        /*0002*/ 	.short	(.L_32001 - .L_32000)
.L_32000:
        /*0004*/ 	.word	0x00000082


	//----- nvinfo : EIATTR_SW2861232_WAR
	.align		4
.L_32001:
        /*0008*/ 	.byte	0x01, 0x35
	.zero		2


	//----- nvinfo : EIATTR_PARAM_CBANK
	.align		4
        /*000c*/ 	.byte	0x04, 0x0a
        /*000e*/ 	.short	(.L_32003 - .L_32002)
	.align		4
.L_32002:
        /*0010*/ 	.word	index@(.nv.constant0._ZN4vllm25paged_attention_v2_kernelIffLi192ELi8ELi128ELNS_18Fp8KVCacheDataTypeE0ELb0ELi512EEEvPfS2_PT_PKS3_PKT0_S9_ifPKiSB_iPKfiiiSD_SD_iiiii)
        /*0014*/ 	.short	0x0160
        /*0016*/ 	.short	0x008c


	//----- nvinfo : EIATTR_CBANK_PARAM_SIZE
	.align		4
.L_32003:
        /*0018*/ 	.byte	0x03, 0x19
        /*001a*/ 	.short	0x008c


	//----- nvinfo : EIATTR_KPARAM_INFO
	.align		4
        /*001c*/ 	.byte	0x04, 0x17
        /*001e*/ 	.short	(.L_32005 - .L_32004)
.L_32004:
        /*0020*/ 	.word	0x00000000
        /*0024*/ 	.short	0x0015
        /*0026*/ 	.short	0x0088
        /*0028*/ 	.byte	0x00, 0xf0, 0x11, 0x00


	//----- nvinfo : EIATTR_KPARAM_INFO
	.align		4
.L_32005:
        /*002c*/ 	.byte	0x04, 0x17
        /*002e*/ 	.short	(.L_32007 - .L_32006)
.L_32006:
        /*0030*/ 	.word	0x00000000
        /*0034*/ 	.short	0x0014
        /*0036*/ 	.short	0x0084
        /*0038*/ 	.byte	0x00, 0xf0, 0x11, 0x00


	//----- nvinfo : EIATTR_KPARAM_INFO
	.align		4
.L_32007:
        /*003c*/ 	.byte	0x04, 0x17
        /*003e*/ 	.short	(.L_32009 - .L_32008)
.L_32008:
        /*0040*/ 	.word	0x00000000
        /*0044*/ 	.short	0x0013
        /*0046*/ 	.short	0x0080
        /*0048*/ 	.byte	0x00, 0xf0, 0x11, 0x00


	//----- nvinfo : EIATTR_KPARAM_INFO
	.align		4
.L_32009:
        /*004c*/ 	.byte	0x04, 0x17
        /*004e*/ 	.short	(.L_32011 - .L_32010)
.L_32010:
        /*0050*/ 	.word	0x00000000
        /*0054*/ 	.short	0x0012
        /*0056*/ 	.short	0x007c
        /*0058*/ 	.byte	0x00, 0xf0, 0x11, 0x00


	//----- nvinfo : EIATTR_KPARAM_INFO
	.align		4
.L_32011:
        /*005c*/ 	.byte	0x04, 0x17
        /*005e*/ 	.short	(.L_32013 - .L_32012)
.L_32012:
        /*0060*/ 	.word	0x00000000
        /*0064*/ 	.short	0x0011
        /*0066*/ 	.short	0x0078
        /*0068*/ 	.byte	0x00, 0xf0, 0x11, 0x00


	//----- nvinfo : EIATTR_KPARAM_INFO
	.align		4
.L_32013:
        /*006c*/ 	.byte	0x04, 0x17
        /*006e*/ 	.short	(.L_32015 - .L_32014)
.L_32014:
        /*0070*/ 	.word	0x00000000
        /*0074*/ 	.short	0x0010
        /*0076*/ 	.short	0x0070
        /*0078*/ 	.byte	0x00, 0xf0, 0x21, 0x00


	//----- nvinfo : EIATTR_KPARAM_INFO
	.align		4
.L_32015:
        /*007c*/ 	.byte	0x04, 0x17
        /*007e*/ 	.short	(.L_32017 - .L_32016)
.L_32016:
        /*0080*/ 	.word	0x00000000
        /*0084*/ 	.short	0x000f
        /*0086*/ 	.short	0x0068
        /*0088*/ 	.byte	0x00, 0xf0, 0x21, 0x00


	//----- nvinfo : EIATTR_KPARAM_INFO
	.align		4
.L_32017:
        /*008c*/ 	.byte	0x04, 0x17
        /*008e*/ 	.short	(.L_32019 - .L_32018)
.L_32018:
        /*0090*/ 	.word	0x00000000
        /*0094*/ 	.short	0x000e
        /*0096*/ 	.short	0x0060
        /*0098*/ 	.byte	0x00, 0xf0, 0x11, 0x00


	//----- nvinfo : EIATTR_KPARAM_INFO
	.align		4
.L_32019:
        /*009c*/ 	.byte	0x04, 0x17
        /*009e*/ 	.short	(.L_32021 - .L_32020)
.L_32020:
        /*00a0*/ 	.word	0x00000000
        /*00a4*/ 	.short	0x000d
        /*00a6*/ 	.short	0x005c
        /*00a8*/ 	.byte	0x00, 0xf0, 0x11, 0x00


	//----- nvinfo : EIATTR_KPARAM_INFO
	.align		4
.L_32021:
        /*00ac*/ 	.byte	0x04, 0x17
        /*00ae*/ 	.short	(.L_32023 - .L_32022)
.L_32022:
        /*00b0*/ 	.word	0x00000000
        /*00b4*/ 	.short	0x000c
        /*00b6*/ 	.short	0x0058
        /*00b8*/ 	.byte	0x00, 0xf0, 0x11, 0x00


	//----- nvinfo : EIATTR_KPARAM_INFO
	.align		4
.L_32023:
        /*00bc*/ 	.byte	0x04, 0x17
        /*00be*/ 	.short	(.L_32025 - .L_32024)
.L_32024:
        /*00c0*/ 	.word	0x00000000
        /*00c4*/ 	.short	0x000b
        /*00c6*/ 	.short	0x0050
        /*00c8*/ 	.byte	0x00, 0xf0, 0x21, 0x00


	//----- nvinfo : EIATTR_KPARAM_INFO
	.align		4
.L_32025:
        /*00cc*/ 	.byte	0x04, 0x17
        /*00ce*/ 	.short	(.L_32027 - .L_32026)
.L_32026:
        /*00d0*/ 	.word	0x00000000
        /*00d4*/ 	.short	0x000a
        /*00d6*/ 	.short	0x0048
        /*00d8*/ 	.byte	0x00, 0xf0, 0x11, 0x00


	//----- nvinfo : EIATTR_KPARAM_INFO
	.align		4
.L_32027:
        /*00dc*/ 	.byte	0x04, 0x17
        /*00de*/ 	.short	(.L_32029 - .L_32028)
.L_32028:
        /*00e0*/ 	.word	0x00000000
        /*00e4*/ 	.short	0x0009
        /*00e6*/ 	.short	0x0040
        /*00e8*/ 	.byte	0x00, 0xf0, 0x21, 0x00


	//----- nvinfo : EIATTR_KPARAM_INFO
	.align		4
.L_32029:
        /*00ec*/ 	.byte	0x04, 0x17
        /*00ee*/ 	.short	(.L_32031 - .L_32030)
.L_32030:
        /*00f0*/ 	.word	0x00000000
        /*00f4*/ 	.short	0x0008
        /*00f6*/ 	.short	0x0038
        /*00f8*/ 	.byte	0x00, 0xf0, 0x21, 0x00


	//----- nvinfo : EIATTR_KPARAM_INFO
	.align		4
.L_32031:
        /*00fc*/ 	.byte	0x04, 0x17
        /*00fe*/ 	.short	(.L_32033 - .L_32032)
.L_32032:
        /*0100*/ 	.word	0x00000000
        /*0104*/ 	.short	0x0007
        /*0106*/ 	.short	0x0034
        /*0108*/ 	.byte	0x00, 0xf0, 0x11, 0x00


	//----- nvinfo : EIATTR_KPARAM_INFO
	.align		4
.L_32033:
        /*010c*/ 	.byte	0x04, 0x17
        /*010e*/ 	.short	(.L_32035 - .L_32034)
.L_32034:
        /*0110*/ 	.word	0x00000000
        /*0114*/ 	.short	0x0006
        /*0116*/ 	.short	0x0030
        /*0118*/ 	.byte	0x00, 0xf0, 0x11, 0x00


	//----- nvinfo : EIATTR_KPARAM_INFO
	.align		4
.L_32035:
        /*011c*/ 	.byte	0x04, 0x17
        /*011e*/ 	.short	(.L_32037 - .L_32036)
.L_32036:
        /*0120*/ 	.word	0x00000000
        /*0124*/ 	.short	0x0005
        /*0126*/ 	.short	0x0028
        /*0128*/ 	.byte	0x00, 0xf0, 0x21, 0x00


	//----- nvinfo : EIATTR_KPARAM_INFO
	.align		4
.L_32037:
        /*012c*/ 	.byte	0x04, 0x17
        /*012e*/ 	.short	(.L_32039 - .L_32038)
.L_32038:
        /*0130*/ 	.word	0x00000000
        /*0134*/ 	.short	0x0004
        /*0136*/ 	.short	0x0020
        /*0138*/ 	.byte	0x00, 0xf0, 0x21, 0x00


	//----- nvinfo : EIATTR_KPARAM_INFO
	.align		4
.L_32039:
        /*013c*/ 	.byte	0x04, 0x17
        /*013e*/ 	.short	(.L_32041 - .L_32040)
.L_32040:
        /*0140*/ 	.word	0x00000000
        /*0144*/ 	.short	0x0003
        /*0146*/ 	.short	0x0018
        /*0148*/ 	.byte	0x00, 0xf0, 0x21, 0x00


	//----- nvinfo : EIATTR_KPARAM_INFO
	.align		4
.L_32041:
        /*014c*/ 	.byte	0x04, 0x17
        /*014e*/ 	.short	(.L_32043 - .L_32042)
.L_32042:
        /*0150*/ 	.word	0x00000000
        /*0154*/ 	.short	0x0002
        /*0156*/ 	.short	0x0010
        /*0158*/ 	.byte	0x00, 0xf0, 0x21, 0x00


	//----- nvinfo : EIATTR_KPARAM_INFO
	.align		4
.L_32043:
        /*015c*/ 	.byte	0x04, 0x17
        /*015e*/ 	.short	(.L_32045 - .L_32044)
.L_32044:
        /*0160*/ 	.word	0x00000000
        /*0164*/ 	.short	0x0001
        /*0166*/ 	.short	0x0008
        /*0168*/ 	.byte	0x00, 0xf0, 0x21, 0x00


	//----- nvinfo : EIATTR_KPARAM_INFO
	.align		4
.L_32045:
        /*016c*/ 	.byte	0x04, 0x17
        /*016e*/ 	.short	(.L_32047 - .L_32046)
.L_32046:
        /*0170*/ 	.word	0x00000000
        /*0174*/ 	.short	0x0000
        /*0176*/ 	.short	0x0000
        /*0178*/ 	.byte	0x00, 0xf0, 0x21, 0x00


	//----- nvinfo : EIATTR_MAXREG_COUNT
	.align		4
.L_32047:
        /*017c*/ 	.byte	0x03, 0x1b
        /*017e*/ 	.short	0x00ff


	//----- nvinfo : EIATTR_NUM_BARRIERS
	.align		4
        /*0180*/ 	.byte	0x02, 0x4c
        /*0182*/ 	.byte	0x01
	.zero		1


	//----- nvinfo : EIATTR_MERCURY_ISA_VERSION
	.align		4
        /*0184*/ 	.byte	0x03, 0x5f
        /*0186*/ 	.short	0x0000


	//----- nvinfo : EIATTR_COOP_GROUP_MASK_REGIDS
	.align		4
        /*0188*/ 	.byte	0x04, 0x29
        /*018a*/ 	.short	(.L_32049 - .L_32048)


	//   ....[0]....
.L_32048:
        /*018c*/ 	.word	0xffffffff


	//   ....[1]....
        /*0190*/ 	.word	0xffffffff


	//   ....[2]....
        /*0194*/ 	.word	0xffffffff


	//   ....[3]....
        /*0198*/ 	.word	0xffffffff


	//   ....[4]....
        /*019c*/ 	.word	0xffffffff


	//   ....[5]....
        /*01a0*/ 	.word	0xffffffff


	//   ....[6]....
        /*01a4*/ 	.word	0xffffffff


	//   ....[7]....
        /*01a8*/ 	.word	0xffffffff


	//   ....[8]....
        /*01ac*/ 	.word	0xffffffff


	//   ....[9]....
        /*01b0*/ 	.word	0xffffffff


	//   ....[10]....
        /*01b4*/ 	.word	0xffffffff


	//   ....[11]....
        /*01b8*/ 	.word	0xffffffff


	//   ....[12]....
        /*01bc*/ 	.word	0xffffffff


	//   ....[13]....
        /*01c0*/ 	.word	0xffffffff


	//   ....[14]....
        /*01c4*/ 	.word	0xffffffff


	//   ....[15]....
        /*01c8*/ 	.word	0xffffffff


	//   ....[16]....
        /*01cc*/ 	.word	0xffffffff


	//   ....[17]....
        /*01d0*/ 	.word	0xffffffff


	//   ....[18]....
        /*01d4*/ 	.word	0xffffffff


	//   ....[19]....
        /*01d8*/ 	.word	0xffffffff


	//   ....[20]....
        /*01dc*/ 	.word	0xffffffff


	//   ....[21]....
        /*01e0*/ 	.word	0xffffffff


	//   ....[22]....
        /*01e4*/ 	.word	0xffffffff


	//   ....[23]....
        /*01e8*/ 	.word	0xffffffff


	//   ....[24]....
        /*01ec*/ 	.word	0xffffffff


	//   ....[25]....
        /*01f0*/ 	.word	0xffffffff


	//   ....[26]....
        /*01f4*/ 	.word	0xffffffff


	//   ....[27]....
        /*01f8*/ 	.word	0xffffffff


	//   ....[28]....
        /*01fc*/ 	.word	0xffffffff


	//   ....[29]....
        /*0200*/ 	.word	0xffffffff


	//   ....[30]....
        /*0204*/ 	.word	0xffffffff


	//   ....[31]....
        /*0208*/ 	.word	0xffffffff


	//   ....[32]....
        /*020c*/ 	.word	0xffffffff


	//   ....[33]....
        /*0210*/ 	.word	0xffffffff


	//   ....[34]....
        /*0214*/ 	.word	0xffffffff


	//   ....[35]....
        /*0218*/ 	.word	0xffffffff


	//   ....[36]....
        /*021c*/ 	.word	0xffffffff


	//----- nvinfo : EIATTR_COOP_GROUP_INSTR_OFFSETS
	.align		4
.L_32049:
        /*0220*/ 	.byte	0x04, 0x28
        /*0222*/ 	.short	(.L_32051 - .L_32050)


	//   ....[0]....
.L_32050:
        /*0224*/ 	.word	0x000039f0


	//   ....[1]....
        /*0228*/ 	.word	0x00003a20


	//   ....[2]....
        /*022c*/ 	.word	0x00004f40


	//   ....[3]....
        /*0230*/ 	.word	0x00004f70


	//   ....[4]....
        /*0234*/ 	.word	0x000050a0


	//   ....[5]....
        /*0238*/ 	.word	0x000050d0


	//   ....[6]....
        /*023c*/ 	.word	0x000050f0


	//   ....[7]....
        /*0240*/ 	.word	0x000051b0


	//   ....[8]....
        /*0244*/ 	.word	0x000051d0


	//   ....[9]....
        /*0248*/ 	.word	0x000051f0


	//   ....[10]....
        /*024c*/ 	.word	0x00006040


	//   ....[11]....
        /*0250*/ 	.word	0x000060a0


	//   ....[12]....
        /*0254*/ 	.word	0x000060d0


	//   ....[13]....
        /*0258*/ 	.word	0x000060f0


	//   ....[14]....
        /*025c*/ 	.word	0x00006110


	//   ....[15]....
        /*0260*/ 	.word	0x00006160


	//   ....[16]....
        /*0264*/ 	.word	0x00006180


	//   ....[17]....
        /*0268*/ 	.word	0x000061a0


	//   ....[18]....
        /*026c*/ 	.word	0x00008020


	//   ....[19]....
        /*0270*/ 	.word	0x00008060


	//   ....[20]....
        /*0274*/ 	.word	0x00008080


	//   ....[21]....
        /*0278*/ 	.word	0x00008090


	//   ....[22]....
        /*027c*/ 	.word	0x000080a0


	//   ....[23]....
        /*0280*/ 	.word	0x000080b0


	//   ....[24]....
        /*0284*/ 	.word	0x000080c0


	//   ....[25]....
        /*0288*/ 	.word	0x000080f0


	//   ....[26]....
        /*028c*/ 	.word	0x00008120


	//   ....[27]....
        /*0290*/ 	.word	0x00008160


	//   ....[28]....
        /*0294*/ 	.word	0x000081a0


	//   ....[29]....
        /*0298*/ 	.word	0x000081e0


	//   ....[30]....
        /*029c*/ 	.word	0x00008de0


	//   ....[31]....
        /*02a0*/ 	.word	0x00008e60


	//   ....[32]....
        /*02a4*/ 	.word	0x00008ee0


	//   ....[33]....
        /*02a8*/ 	.word	0x00008f60


	//   ....[34]....
        /*02ac*/ 	.word	0x00008fe0


	//   ....[35]....
        /*02b0*/ 	.word	0x00009060


	//   ....[36]....
        /*02b4*/ 	.word	0x000090d0


	//----- nvinfo : EIATTR_EXIT_INSTR_OFFSETS
	.align		4
.L_32051:
        /*02b8*/ 	.byte	0x04, 0x1c
        /*02ba*/ 	.short	(.L_32053 - .L_32052)


	//   ....[0]....
.L_32052:
        /*02bc*/ 	.word	0x000000e0


	//   ....[1]....
        /*02c0*/ 	.word	0x00008800


	//   ....[2]....
        /*02c4*/ 	.word	0x00008900


	//   ....[3]....
        /*02c8*/ 	.word	0x00008d80


	//----- nvinfo : EIATTR_CTAIDZ_USED
	.align		4
.L_32053:
        /*02cc*/ 	.byte	0x01, 0x04
	.zero		2


	//----- nvinfo : EIATTR_CRS_STACK_SIZE
	.align		4
        /*02d0*/ 	.byte	0x04, 0x1e
        /*02d2*/ 	.short	(.L_32055 - .L_32054)
.L_32054:
        /*02d4*/ 	.word	0x00000000
.L_32055:


//--------------------- .nv.info._ZN4vllm25paged_attention_v2_kernelIffLi128ELi8ELi128ELNS_18Fp8KVCacheDataTypeE0ELb0ELi512EEEvPfS2_PT_PKS3_PKT0_S9_ifPKiSB_iPKfiiiSD_SD_iiiii --------------------------
	.section	.nv.info._ZN4vllm25paged_attention_v2_kernelIffLi128ELi8ELi128ELNS_18Fp8KVCacheDataTypeE0ELb0ELi512EEEvPfS2_PT_PKS3_PKT0_S9_ifPKiSB_iPKfiiiSD_SD_iiiii,"",@"SHT_CUDA_INFO"
	.sectionflags	@""
	.align	4


	//----- nvinfo : EIATTR_CUDA_API_VERSION
	.align		4
        /*0000*/ 	.byte	0x04, 0x37
        /*0002*/ 	.short	(.L_32057 - .L_32056)
.L_32056:
        /*0004*/ 	.word	0x00000082


	//----- nvinfo : EIATTR_SW2861232_WAR
	.align		4
.L_32057:
        /*0008*/ 	.byte	0x01, 0x35
	.zero		2


	//----- nvinfo : EIATTR_PARAM_CBANK
	.align		4
        /*000c*/ 	.byte	0x04, 0x0a
        /*000e*/ 	.short	(.L_32059 - .L_32058)
	.align		4
.L_32058:
        /*0010*/ 	.word	index@(.nv.constant0._ZN4vllm25paged_attention_v2_kernelIffLi128ELi8ELi128ELNS_18Fp8KVCacheDataTypeE0ELb0ELi512EEEvPfS2_PT_PKS3_PKT0_S9_ifPKiSB_iPKfiiiSD_SD_iiiii)
        /*0014*/ 	.short	0x0160
        /*0016*/ 	.short	0x008c


	//----- nvinfo : EIATTR_CBANK_PARAM_SIZE
	.align		4
.L_32059:
        /*0018*/ 	.byte	0x03, 0x19
        /*001a*/ 	.short	0x008c


	//----- nvinfo : EIATTR_KPARAM_INFO
	.align		4
        /*001c*/ 	.byte	0x04, 0x17
        /*001e*/ 	.short	(.L_32061 - .L_32060)
.L_32060:
        /*0020*/ 	.word	0x00000000
        /*0024*/ 	.short	0x0015
        /*0026*/ 	.short	0x0088
        /*0028*/ 	.byte	0x00, 0xf0, 0x11, 0x00


	//----- nvinfo : EIATTR_KPARAM_INFO
	.align		4
.L_32061:
        /*002c*/ 	.byte	0x04, 0x17
        /*002e*/ 	.short	(.L_32063 - .L_32062)
.L_32062:
        /*0030*/ 	.word	0x00000000
        /*0034*/ 	.short	0x0014
        /*0036*/ 	.short	0x0084
        /*0038*/ 	.byte	0x00, 0xf0, 0x11, 0x00


	//----- nvinfo : EIATTR_KPARAM_INFO
	.align		4
.L_32063:
        /*003c*/ 	.byte	0x04, 0x17
        /*003e*/ 	.short	(.L_32065 - .L_32064)
.L_32064:
        /*0040*/ 	.word	0x00000000
        /*0044*/ 	.short	0x0013
        /*0046*/ 	.short	0x0080
        /*0048*/ 	.byte	0x00, 0xf0, 0x11, 0x00


	//----- nvinfo : EIATTR_KPARAM_INFO
	.align		4
.L_32065:
        /*004c*/ 	.byte	0x04, 0x17
        /*004e*/ 	.short	(.L_32067 - .L_32066)
.L_32066:
        /*0050*/ 	.word	0x00000000
        /*0054*/ 	.short	0x0012
        /*0056*/ 	.short	0x007c
        /*0058*/ 	.byte	0x00, 0xf0, 0x11, 0x00


	//----- nvinfo : EIATTR_KPARAM_INFO
	.align		4
.L_32067:
        /*005c*/ 	.byte	0x04, 0x17
        /*005e*/ 	.short	(.L_32069 - .L_32068)
.L_32068:
        /*0060*/ 	.word	0x00000000
        /*0064*/ 	.short	0x0011
        /*0066*/ 	.short	0x0078
        /*0068*/ 	.byte	0x00, 0xf0, 0x11, 0x00


	//----- nvinfo : EIATTR_KPARAM_INFO
	.align		4
.L_32069:
        /*006c*/ 	.byte	0x04, 0x17
        /*006e*/ 	.short	(.L_32071 - .L_32070)
.L_32070:
        /*0070*/ 	.word	0x00000000
        /*0074*/ 	.short	0x0010
        /*0076*/ 	.short	0x0070
        /*0078*/ 	.byte	0x00, 0xf0, 0x21, 0x00


	//----- nvinfo : EIATTR_KPARAM_INFO
	.align		4
.L_32071:
        /*007c*/ 	.byte	0x04, 0x17
        /*007e*/ 	.short	(.L_32073 - .L_32072)
.L_32072:
        /*0080*/ 	.word	0x00000000
        /*0084*/ 	.short	0x000f
        /*0086*/ 	.short	0x0068
        /*0088*/ 	.byte	0x00, 0xf0, 0x21, 0x00


	//----- nvinfo : EIATTR_KPARAM_INFO
	.align		4
.L_32073:
        /*008c*/ 	.byte	0x04, 0x17
        /*008e*/ 	.short	(.L_32075 - .L_32074)
.L_32074:
        /*0090*/ 	.word	0x00000000
        /*0094*/ 	.short	0x000e
        /*0096*/ 	.short	0x0060
        /*0098*/ 	.byte	0x00, 0xf0, 0x11, 0x00


	//----- nvinfo : EIATTR_KPARAM_INFO
	.align		4
.L_32075:
        /*009c*/ 	.byte	0x04, 0x17
        /*009e*/ 	.short	(.L_32077 - .L_32076)
.L_32076:
        /*00a0*/ 	.word	0x00000000
        /*00a4*/ 	.short	0x000d
        /*00a6*/ 	.short	0x005c
        /*00a8*/ 	.byte	0x00, 0xf0, 0x11, 0x00


	//----- nvinfo : EIATTR_KPARAM_INFO
	.align		4
.L_32077:
        /*00ac*/ 	.byte	0x04, 0x17
        /*00ae*/ 	.short	(.L_32079 - .L_32078)
.L_32078:
        /*00b0*/ 	.word	0x00000000
        /*00b4*/ 	.short	0x000c
        /*00b6*/ 	.short	0x0058
        /*00b8*/ 	.byte	0x00, 0xf0, 0x11, 0x00


	//----- nvinfo : EIATTR_KPARAM_INFO
	.align		4
.L_32079:
        /*00bc*/ 	.byte	0x04, 0x17
        /*00be*/ 	.short	(.L_32081 - .L_32080)
.L_32080:
        /*00c0*/ 	.word	0x00000000
        /*00c4*/ 	.short	0x000b
        /*00c6*/ 	.short	0x0050
        /*00c8*/ 	.byte	0x00, 0xf0, 0x21, 0x00


	//----- nvinfo : EIATTR_KPARAM_INFO
	.align		4
.L_32081:
        /*00cc*/ 	.byte	0x04, 0x17
        /*00ce*/ 	.short	(.L_32083 - .L_32082)
.L_32082:
        /*00d0*/ 	.word	0x00000000
        /*00d4*/ 	.short	0x000a
        /*00d6*/ 	.short	0x0048
        /*00d8*/ 	.byte	0x00, 0xf0, 0x11, 0x00


	//----- nvinfo : EIATTR_KPARAM_INFO
	.align		4
.L_32083:
        /*00dc*/ 	.byte	0x04, 0x17
        /*00de*/ 	.short	(.L_32085 - .L_32084)
.L_32084:
        /*00e0*/ 	.word	0x00000000
        /*00e4*/ 	.short	0x0009
        /*00e6*/ 	.short	0x0040
        /*00e8*/ 	.byte	0x00, 0xf0, 0x21, 0x00


	//----- nvinfo : EIATTR_KPARAM_INFO
	.align		4
.L_32085:
        /*00ec*/ 	.byte	0x04, 0x17
        /*00ee*/ 	.short	(.L_32087 - .L_32086)
.L_32086:
        /*00f0*/ 	.word	0x00000000
        /*00f4*/ 	.short	0x0008
        /*00f6*/ 	.short	0x0038
        /*00f8*/ 	.byte	0x00, 0xf0, 0x21, 0x00


	//----- nvinfo : EIATTR_KPARAM_INFO
	.align		4
.L_32087:
        /*00fc*/ 	.byte	0x04, 0x17
        /*00fe*/ 	.short	(.L_32089 - .L_32088)
.L_32088:
        /*0100*/ 	.word	0x00000000
        /*0104*/ 	.short	0x0007
        /*0106*/ 	.short	0x0034
        /*0108*/ 	.byte	0x00, 0xf0, 0x11, 0x00


	//----- nvinfo : EIATTR_KPARAM_INFO
	.align		4
.L_32089:
        /*010c*/ 	.byte	0x04, 0x17
        /*010e*/ 	.short	(.L_32091 - .L_32090)
.L_32090:
        /*0110*/ 	.word	0x00000000
        /*0114*/ 	.short	0x0006
        /*0116*/ 	.short	0x0030
        /*0118*/ 	.byte	0x00, 0xf0, 0x11, 0x00


	//----- nvinfo : EIATTR_KPARAM_INFO
	.align		4
.L_32091:
        /*011c*/ 	.byte	0x04, 0x17
        /*011e*/ 	.short	(.L_32093 - .L_32092)
.L_32092:
        /*0120*/ 	.word	0x00000000
        /*0124*/ 	.short	0x0005
        /*0126*/ 	.short	0x0028
        /*0128*/ 	.byte	0x00, 0xf0, 0x21, 0x00


	//----- nvinfo : EIATTR_KPARAM_INFO
	.align		4
.L_32093:
        /*012c*/ 	.byte	0x04, 0x17
        /*012e*/ 	.short	(.L_32095 - .L_32094)
.L_32094:
        /*0130*/ 	.word	0x00000000
        /*0134*/ 	.short	0x0004
        /*0136*/ 	.short	0x0020
        /*0138*/ 	.byte	0x00, 0xf0, 0x21, 0x00


	//----- nvinfo : EIATTR_KPARAM_INFO
	.align		4
.L_32095:
        /*013c*/ 	.byte	0x04, 0x17
        /*013e*/ 	.short	(.L_32097 - .L_32096)
.L_32096:
        /*0140*/ 	.word	0x00000000
        /*0144*/ 	.short	0x0003
        /*0146*/ 	.short	0x0018
        /*0148*/ 	.byte	0x00, 0xf0, 0x21, 0x00


	//----- nvinfo : EIATTR_KPARAM_INFO
	.align		4
.L_32097:
        /*014c*/ 	.byte	0x04, 0x17
        /*014e*/ 	.short	(.L_32099 - .L_32098)
.L_32098:
        /*0150*/ 	.word	0x00000000
        /*0154*/ 	.short	0x0002
        /*0156*/ 	.short	0x0010
        /*0158*/ 	.byte	0x00, 0xf0, 0x21, 0x00


	//----- nvinfo : EIATTR_KPARAM_INFO
	.align		4
.L_32099:
        /*015c*/ 	.byte	0x04, 0x17
        /*015e*/ 	.short	(.L_32101 - .L_32100)
.L_32100:
        /*0160*/ 	.word	0x00000000
        /*0164*/ 	.short	0x0001
        /*0166*/ 	.short	0x0008
        /*0168*/ 	.byte	0x00, 0xf0, 0x21, 0x00


	//----- nvinfo : EIATTR_KPARAM_INFO
	.align		4
.L_32101:
        /*016c*/ 	.byte	0x04, 0x17
        /*016e*/ 	.short	(.L_32103 - .L_32102)
.L_32102:
        /*0170*/ 	.word	0x00000000
        /*0174*/ 	.short	0x0000
        /*0176*/ 	.short	0x0000
        /*0178*/ 	.byte	0x00, 0xf0, 0x21, 0x00


	//----- nvinfo : EIATTR_MAXREG_COUNT
	.align		4
.L_32103:
        /*017c*/ 	.byte	0x03, 0x1b
        /*017e*/ 	.short	0x00ff


	//----- nvinfo : EIATTR_NUM_BARRIERS
	.align		4
        /*0180*/ 	.byte	0x02, 0x4c
        /*0182*/ 	.byte	0x01
	.zero		1


	//----- nvinfo : EIATTR_MERCURY_ISA_VERSION
	.align		4
        /*0184*/ 	.byte	0x03, 0x5f
        /*0186*/ 	.short	0x0000


	//----- nvinfo : EIATTR_COOP_GROUP_MASK_REGIDS
	.align		4
        /*0188*/ 	.byte	0x04, 0x29
        /*018a*/ 	.short	(.L_32105 - .L_32104)


	//   ....[0]....
.L_32104:
        /*018c*/ 	.word	0xffffffff


	//   ....[1]....
        /*0190*/ 	.word	0xffffffff


	//   ....[2]....
        /*0194*/ 	.word	0xffffffff


	//   ....[3]....
        /*0198*/ 	.word	0xffffffff


	//   ....[4]....
        /*019c*/ 	.word	0xffffffff


	//   ....[5]....
        /*01a0*/ 	.word	0xffffffff


	//   ....[6]....
        /*01a4*/ 	.word	0xffffffff


	//   ....[7]....
        /*01a8*/ 	.word	0xffffffff


	//   ....[8]....
        /*01ac*/ 	.word	0xffffffff


	//   ....[9]....
        /*01b0*/ 	.word	0xffffffff


	//   ....[10]....
        /*01b4*/ 	.word	0xffffffff


	//   ....[11]....
        /*01b8*/ 	.word	0xffffffff


	//   ....[12]....
        /*01bc*/ 	.word	0xffffffff


	//   ....[13]....
        /*01c0*/ 	.word	0xffffffff


	//   ....[14]....
        /*01c4*/ 	.word	0xffffffff


	//   ....[15]....
        /*01c8*/ 	.word	0xffffffff


	//   ....[16]....
        /*01cc*/ 	.word	0xffffffff


	//   ....[17]....
        /*01d0*/ 	.word	0xffffffff


	//   ....[18]....
        /*01d4*/ 	.word	0xffffffff


	//   ....[19]....
        /*01d8*/ 	.word	0xffffffff


	//   ....[20]....
        /*01dc*/ 	.word	0xffffffff


	//   ....[21]....
        /*01e0*/ 	.word	0xffffffff


	//   ....[22]....
        /*01e4*/ 	.word	0xffffffff


	//   ....[23]....
        /*01e8*/ 	.word	0xffffffff


	//   ....[24]....
        /*01ec*/ 	.word	0xffffffff


	//   ....[25]....
        /*01f0*/ 	.word	0xffffffff


	//   ....[26]....
        /*01f4*/ 	.word	0xffffffff


	//   ....[27]....
        /*01f8*/ 	.word	0xffffffff


	//   ....[28]....
        /*01fc*/ 	.word	0xffffffff


	//   ....[29]....
        /*0200*/ 	.word	0xffffffff


	//   ....[30]....
        /*0204*/ 	.word	0xffffffff


	//   ....[31]....
        /*0208*/ 	.word	0xffffffff


	//   ....[32]....
        /*020c*/ 	.word	0xffffffff


	//----- nvinfo : EIATTR_COOP_GROUP_INSTR_OFFSETS
	.align		4
.L_32105:
        /*0210*/ 	.byte	0x04, 0x28
        /*0212*/ 	.short	(.L_32107 - .L_32106)


	//   ....[0]....
.L_32106:
        /*0214*/ 	.word	0x000029a0


	//   ....[1]....
        /*0218*/ 	.word	0x000029d0


	//   ....[2]....
        /*021c*/ 	.word	0x00003890


	//   ....[3]....
        /*0220*/ 	.word	0x000038c0


	//   ....[4]....
        /*0224*/ 	.word	0x000039e0


	//   ....[5]....
        /*0228*/ 	.word	0x00003a10


	//   ....[6]....
        /*022c*/ 	.word	0x00003a30


	//   ....[7]....
        /*0230*/ 	.word	0x00003af0


	//   ....[8]....
        /*0234*/ 	.word	0x00003b10


	//   ....[9]....
        /*0238*/ 	.word	0x00003b30


	//   ....[10]....
        /*023c*/ 	.word	0x00004970


	//   ....[11]....
        /*0240*/ 	.word	0x000049d0


	//   ....[12]....
        /*0244*/ 	.word	0x00004a00


	//   ....[13]....
        /*0248*/ 	.word	0x00004a20


	//   ....[14]....
        /*024c*/ 	.word	0x00004a40


	//   ....[15]....
        /*0250*/ 	.word	0x00004a90


	//   ....[16]....
        /*0254*/ 	.word	0x00004ab0


	//   ....[17]....
        /*0258*/ 	.word	0x00004ad0


	//   ....[18]....
        /*025c*/ 	.word	0x00006310


	//   ....[19]....
        /*0260*/ 	.word	0x00006340


	//   ....[20]....
        /*0264*/ 	.word	0x00006370


	//   ....[21]....
        /*0268*/ 	.word	0x000063a0


	//   ....[22]....
        /*026c*/ 	.word	0x000063c0


	//   ....[23]....
        /*0270*/ 	.word	0x000063d0


	//   ....[24]....
        /*0274*/ 	.word	0x000063e0


	//   ....[25]....
        /*0278*/ 	.word	0x00006410


	//   ....[26]....
        /*027c*/ 	.word	0x00006d00


	//   ....[27]....
        /*0280*/ 	.word	0x00006d80


	//   ....[28]....
        /*0284*/ 	.word	0x00006e00


	//   ....[29]....
        /*0288*/ 	.word	0x00006e80


	//   ....[30]....
        /*028c*/ 	.word	0x00006f00


	//   ....[31]....
        /*0290*/ 	.word	0x00006f80


	//   ....[32]....
        /*0294*/ 	.word	0x00006ff0


	//----- nvinfo : EIATTR_EXIT_INSTR_OFFSETS
	.align		4
.L_32107:
        /*0298*/ 	.byte	0x04, 0x1c
        /*029a*/ 	.short	(.L_32109 - .L_32108)


	//   ....[0]....
.L_32108:
        /*029c*/ 	.word	0x00000090


	//   ....[1]....
        /*02a0*/ 	.word	0x00006890


	//   ....[2]....
        /*02a4*/ 	.word	0x000069a0


	//   ....[3]....
        /*02a8*/ 	.word	0x00006ca0


	//----- nvinfo : EIATTR_CTAIDZ_USED
	.align		4
.L_32109:
        /*02ac*/ 	.byte	0x01, 0x04
	.zero		2


	//----- nvinfo : EIATTR_CRS_STACK_SIZE
	.align		4
        /*02b0*/ 	.byte	0x04, 0x1e
        /*02b2*/ 	.short	(.L_32111 - .L_32110)
.L_32110:
        /*02b4*/ 	.word	0x00000000
.L_32111:


//--------------------- .nv.info._ZN4vllm25paged_attention_v2_kernelIffLi120ELi8ELi128ELNS_18Fp8KVCacheDataTypeE0ELb0ELi512EEEvPfS2_PT_PKS3_PKT0_S9_ifPKiSB_iPKfiiiSD_SD_iiiii --------------------------
	.section	.nv.info._ZN4vllm25paged_attention_v2_kernelIffLi120ELi8ELi128ELNS_18Fp8KVCacheDataTypeE0ELb0ELi512EEEvPfS2_PT_PKS3_PKT0_S9_ifPKiSB_iPKfiiiSD_SD_iiiii,"",@"SHT_CUDA_INFO"
	.sectionflags	@""
	.align	4


	//----- nvinfo : EIATTR_CUDA_API_VERSION
	.align		4
        /*0000*/ 	.byte	0x04, 0x37
        /*0002*/ 	.short	(.L_32113 - .L_32112)
.L_32112:
        /*0004*/ 	.word	0x00000082


	//----- nvinfo : EIATTR_SW2861232_WAR
	.align		4
.L_32113:
        /*0008*/ 	.byte	0x01, 0x35
	.zero		2


	//----- nvinfo : EIATTR_PARAM_CBANK
	.align		4
        /*000c*/ 	.byte	0x04, 0x0a
        /*000e*/ 	.short	(.L_32115 - .L_32114)
	.align		4
.L_32114:
        /*0010*/ 	.word	index@(.nv.constant0._ZN4vllm25paged_attention_v2_kernelIffLi120ELi8ELi128ELNS_18Fp8KVCacheDataTypeE0ELb0ELi512EEEvPfS2_PT_PKS3_PKT0_S9_ifPKiSB_iPKfiiiSD_SD_iiiii)
        /*0014*/ 	.short	0x0160
        /*0016*/ 	.short	0x008c


	//----- nvinfo : EIATTR_CBANK_PARAM_SIZE
	.align		4
.L_32115:
        /*0018*/ 	.byte	0x03, 0x19
        /*001a*/ 	.short	0x008c


	//----- nvinfo : EIATTR_KPARAM_INFO
	.align		4
        /*001c*/ 	.byte	0x04, 0x17
        /*001e*/ 	.short	(.L_32117 - .L_32116)
.L_32116:
        /*0020*/ 	.word	0x00000000
        /*0024*/ 	.short	0x0015
        /*0026*/ 	.short	0x0088
        /*0028*/ 	.byte	0x00, 0xf0, 0x11, 0x00


	//----- nvinfo : EIATTR_KPARAM_INFO
	.align		4
.L_32117:
        /*002c*/ 	.byte	0x04, 0x17
        /*002e*/ 	.short	(.L_32119 - .L_32118)
.L_32118:
        /*0030*/ 	.word	0x00000000
        /*0034*/ 	.short	0x0014
        /*0036*/ 	.short	0x0084
        /*0038*/ 	.byte	0x00, 0xf0, 0x11, 0x00


	//----- nvinfo : EIATTR_KPARAM_INFO
	.align		4
.L_32119:
        /*003c*/ 	.byte	0x04, 0x17
        /*003e*/ 	.short	(.L_32121 - .L_32120)
.L_32120:
        /*0040*/ 	.word	0x00000000
        /*0044*/ 	.short	0x0013
        /*0046*/ 	.short	0x0080
        /*0048*/ 	.byte	0x00, 0xf0, 0x11, 0x00


	//----- nvinfo : EIATTR_KPARAM_INFO
	.align		4
.L_32121:
        /*004c*/ 	.byte	0x04, 0x17
        /*004e*/ 	.short	(.L_32123 - .L_32122)
.L_32122:
        /*0050*/ 	.word	0x00000000
        /*0054*/ 	.short	0x0012
        /*0056*/ 	.short	0x007c
        /*0058*/ 	.byte	0x00, 0xf0, 0x11, 0x00


	//----- nvinfo : EIATTR_KPARAM_INFO
	.align		4
.L_32123:
        /*005c*/ 	.byte	0x04, 0x17
        /*005e*/ 	.short	(.L_32125 - .L_32124)
.L_32124:
        /*0060*/ 	.word	0x00000000
        /*0064*/ 	.short	0x0011
        /*0066*/ 	.short	0x0078
        /*0068*/ 	.byte	0x00, 0xf0, 0x11, 0x00


	//----- nvinfo : EIATTR_KPARAM_INFO
	.align		4
.L_32125:
        /*006c*/ 	.byte	0x04, 0x17
        /*006e*/ 	.short	(.L_32127 - .L_32126)
.L_32126:
        /*0070*/ 	.word	0x00000000
        /*0074*/ 	.short	0x0010
        /*0076*/ 	.short	0x0070
        /*0078*/ 	.byte	0x00, 0xf0, 0x21, 0x00


	//----- nvinfo : EIATTR_KPARAM_INFO
	.align		4
.L_32127:
        /*007c*/ 	.byte	0x04, 0x17
        /*007e*/ 	.short	(.L_32129 - .L_32128)
.L_32128:
        /*0080*/ 	.word	0x00000000
        /*0084*/ 	.short	0x000f
        /*0086*/ 	.short	0x0068
        /*0088*/ 	.byte	0x00, 0xf0, 0x21, 0x00


	//----- nvinfo : EIATTR_KPARAM_INFO
	.align		4
.L_32129:
        /*008c*/ 	.byte	0x04, 0x17
        /*008e*/ 	.short	(.L_32131 - .L_32130)
.L_32130:
        /*0090*/ 	.word	0x00000000
        /*0094*/ 	.short	0x000e
        /*0096*/ 	.short	0x0060
        /*0098*/ 	.byte	0x00, 0xf0, 0x11, 0x00


	//----- nvinfo : EIATTR_KPARAM_INFO
	.align		4
.L_32131:
        /*009c*/ 	.byte	0x04, 0x17
        /*009e*/ 	.short	(.L_32133 - .L_32132)
.L_32132:
        /*00a0*/ 	.word	0x00000000
        /*00a4*/ 	.short	0x000d
        /*00a6*/ 	.short	0x005c
        /*00a8*/ 	.byte	0x00, 0xf0, 0x11, 0x00


	//----- nvinfo : EIATTR_KPARAM_INFO
	.align		4
.L_32133:
        /*00ac*/ 	.byte	0x04, 0x17
        /*00ae*/ 	.short	(.L_32135 - .L_32134)
.L_32134:
        /*00b0*/ 	.word	0x00000000
        /*00b4*/ 	.short	0x000c
        /*00b6*/ 	.short	0x0058
        /*00b8*/ 	.byte	0x00, 0xf0, 0x11, 0x00


	//----- nvinfo : EIATTR_KPARAM_INFO
	.align		4
.L_32135:
        /*00bc*/ 	.byte	0x04, 0x17
        /*00be*/ 	.short	(.L_32137 - .L_32136)
.L_32136:
        /*00c0*/ 	.word	0x00000000
        /*00c4*/ 	.short	0x000b
        /*00c6*/ 	.short	0x0050
        /*00c8*/ 	.byte	0x00, 0xf0, 0x21, 0x00


	//----- nvinfo : EIATTR_KPARAM_INFO
	.align		4
.L_32137:
        /*00cc*/ 	.byte	0x04, 0x17
        /*00ce*/ 	.short	(.L_32139 - .L_32138)
.L_32138:
        /*00d0*/ 	.word	0x00000000
        /*00d4*/ 	.short	0x000a
        /*00d6*/ 	.short	0x0048
        /*00d8*/ 	.byte	0x00, 0xf0, 0x11, 0x00


	//----- nvinfo : EIATTR_KPARAM_INFO
	.align		4
.L_32139:
        /*00dc*/ 	.byte	0x04, 0x17
        /*00de*/ 	.short	(.L_32141 - .L_32140)
.L_32140:
        /*00e0*/ 	.word	0x00000000
        /*00e4*/ 	.short	0x0009
        /*00e6*/ 	.short	0x0040
        /*00e8*/ 	.byte	0x00, 0xf0, 0x21, 0x00


	//----- nvinfo : EIATTR_KPARAM_INFO
	.align		4
.L_32141:
        /*00ec*/ 	.byte	0x04, 0x17
        /*00ee*/ 	.short	(.L_32143 - .L_32142)
.L_32142:
        /*00f0*/ 	.word	0x00000000
        /*00f4*/ 	.short	0x0008
        /*00f6*/ 	.short	0x0038
        /*00f8*/ 	.byte	0x00, 0xf0, 0x21, 0x00


	//----- nvinfo : EIATTR_KPARAM_INFO
	.align		4
.L_32143:
        /*00fc*/ 	.byte	0x04, 0x17
        /*00fe*/ 	.short	(.L_32145 - .L_32144)
.L_32144:
        /*0100*/ 	.word	0x00000000
        /*0104*/ 	.short	0x0007
        /*0106*/ 	.short	0x0034
        /*0108*/ 	.byte	0x00, 0xf0, 0x11, 0x00


	//----- nvinfo : EIATTR_KPARAM_INFO
	.align		4
.L_32145:
        /*010c*/ 	.byte	0x04, 0x17
        /*010e*/ 	.short	(.L_32147 - .L_32146)
.L_32146:
        /*0110*/ 	.word	0x00000000
        /*0114*/ 	.short	0x0006
        /*0116*/ 	.short	0x0030
        /*0118*/ 	.byte	0x00, 0xf0, 0x11, 0x00


	//----- nvinfo : EIATTR_KPARAM_INFO
	.align		4
.L_32147:
        /*011c*/ 	.byte	0x04, 0x17
        /*011e*/ 	.short	(.L_32149 - .L_32148)
.L_32148:
        /*0120*/ 	.word	0x00000000
        /*0124*/ 	.short	0x0005
        /*0126*/ 	.short	0x0028
        /*0128*/ 	.byte	0x00, 0xf0, 0x21, 0x00


	//----- nvinfo : EIATTR_KPARAM_INFO
	.align		4
.L_32149:
        /*012c*/ 	.byte	0x04, 0x17
        /*012e*/ 	.short	(.L_32151 - .L_32150)
.L_32150:
        /*0130*/ 	.word	0x00000000
        /*0134*/ 	.short	0x0004
        /*0136*/ 	.short	0x0020
        /*0138*/ 	.byte	0x00, 0xf0, 0x21, 0x00


	//----- nvinfo : EIATTR_KPARAM_INFO
	.align		4
.L_32151:
        /*013c*/ 	.byte	0x04, 0x17
        /*013e*/ 	.short	(.L_32153 - .L_32152)
.L_32152:
        /*0140*/ 	.word	0x00000000
        /*0144*/ 	.short	0x0003
        /*0146*/ 	.short	0x0018
        /*0148*/ 	.byte	0x00, 0xf0, 0x21, 0x00


	//----- nvinfo : EIATTR_KPARAM_INFO
	.align		4
.L_32153:
        /*014c*/ 	.byte	0x04, 0x17
        /*014e*/ 	.short	(.L_32155 - .L_32154)
.L_32154:
        /*0150*/ 	.word	0x00000000
        /*0154*/ 	.short	0x0002
        /*0156*/ 	.short	0x0010
        /*0158*/ 	.byte	0x00, 0xf0, 0x21, 0x00


	//----- nvinfo : EIATTR_KPARAM_INFO
	.align		4
.L_32155:
        /*015c*/ 	.byte	0x04, 0x17
        /*015e*/ 	.short	(.L_32157 - .L_32156)
.L_32156:
        /*0160*/ 	.word	0x00000000
        /*0164*/ 	.short	0x0001
        /*0166*/ 	.short	0x0008
        /*0168*/ 	.byte	0x00, 0xf0, 0x21, 0x00


	//----- nvinfo : EIATTR_KPARAM_INFO
	.align		4
.L_32157:
        /*016c*/ 	.byte	0x04, 0x17
        /*016e*/ 	.short	(.L_32159 - .L_32158)
.L_32158:
        /*0170*/ 	.word	0x00000000
        /*0174*/ 	.short	0x0000
        /*0176*/ 	.short	0x0000
        /*0178*/ 	.byte	0x00, 0xf0, 0x21, 0x00


	//----- nvinfo : EIATTR_MAXREG_COUNT
	.align		4
.L_32159:
        /*017c*/ 	.byte	0x03, 0x1b
        /*017e*/ 	.short	0x00ff


	//----- nvinfo : EIATTR_NUM_BARRIERS
	.align		4
        /*0180*/ 	.byte	0x02, 0x4c
        /*0182*/ 	.byte	0x01
	.zero		1


	//----- nvinfo : EIATTR_MERCURY_ISA_VERSION
	.align		4
        /*0184*/ 	.byte	0x03, 0x5f
        /*0186*/ 	.short	0x0000


	//----- nvinfo : EIATTR_COOP_GROUP_MASK_REGIDS
	.align		4
        /*0188*/ 	.byte	0x04, 0x29
        /*018a*/ 	.short	(.L_32161 - .L_32160)


	//   ....[0]....
.L_32160:
        /*018c*/ 	.word	0xffffffff


	//   ....[1]....
        /*0190*/ 	.word	0xffffffff


	//   ....[2]....
        /*0194*/ 	.word	0xffffffff


	//   ....[3]....
        /*0198*/ 	.word	0xffffffff


	//   ....[4]....
        /*019c*/ 	.word	0xffffffff


	//   ....[5]....
        /*01a0*/ 	.word	0xffffffff


	//   ....[6]....
        /*01a4*/ 	.word	0xffffffff


	//   ....[7]....
        /*01a8*/ 	.word	0xffffffff


	//   ....[8]....
        /*01ac*/ 	.word	0xffffffff


	//   ....[9]....
        /*01b0*/ 	.word	0xffffffff


	//   ....[10]....
        /*01b4*/ 	.word	0xffffffff


	//   ....[11]....
        /*01b8*/ 	.word	0xffffffff


	//   ....[12]....
        /*01bc*/ 	.word	0xffffffff


	//   ....[13]....
        /*01c0*/ 	.word	0xffffffff


	//   ....[14]....
        /*01c4*/ 	.word	0xffffffff


	//   ....[15]....
        /*01c8*/ 	.word	0xffffffff


	//   ....[16]....
        /*01cc*/ 	.word	0xffffffff


	//   ....[17]....
        /*01d0*/ 	.word	0xffffffff


	//   ....[18]....
        /*01d4*/ 	.word	0xffffffff


	//   ....[19]....
        /*01d8*/ 	.word	0xffffffff


	//   ....[20]....
        /*01dc*/ 	.word	0xffffffff


	//   ....[21]....
        /*01e0*/ 	.word	0xffffffff


	//   ....[22]....
        /*01e4*/ 	.word	0xffffffff


	//   ....[23]....
        /*01e8*/ 	.word	0xffffffff


	//   ....[24]....
        /*01ec*/ 	.word	0xffffffff


	//   ....[25]....
        /*01f0*/ 	.word	0xffffffff


	//   ....[26]....
        /*01f4*/ 	.word	0xffffffff


	//   ....[27]....
        /*01f8*/ 	.word	0xffffffff


	//   ....[28]....
        /*01fc*/ 	.word	0xffffffff


	//   ....[29]....
        /*0200*/ 	.word	0xffffffff


	//   ....[30]....
        /*0204*/ 	.word	0xffffffff


	//   ....[31]....
        /*0208*/ 	.word	0xffffffff


	//   ....[32]....
        /*020c*/ 	.word	0xffffffff


	//----- nvinfo : EIATTR_COOP_GROUP_INSTR_OFFSETS
	.align		4
.L_32161:
        /*0210*/ 	.byte	0x04, 0x28
        /*0212*/ 	.short	(.L_32163 - .L_32162)


	//   ....[0]....
.L_32162:
        /*0214*/ 	.word	0x00002830


	//   ....[1]....
        /*0218*/ 	.word	0x00002860


	//   ....[2]....
        /*021c*/ 	.word	0x000036d0


	//   ....[3]....
        /*0220*/ 	.word	0x00003700


	//   ....[4]....
        /*0224*/ 	.word	0x00003820


	//   ....[5]....
        /*0228*/ 	.word	0x00003850


	//   ....[6]....
        /*022c*/ 	.word	0x00003870


	//   ....[7]....
        /*0230*/ 	.word	0x00003930


	//   ....[8]....
        /*0234*/ 	.word	0x00003950


	//   ....[9]....
        /*0238*/ 	.word	0x00003970


	//   ....[10]....
        /*023c*/ 	.word	0x000047b0


	//   ....[11]....
        /*0240*/ 	.word	0x00004810


	//   ....[12]....
        /*0244*/ 	.word	0x00004840


	//   ....[13]....
        /*0248*/ 	.word	0x00004860


	//   ....[14]....
        /*024c*/ 	.word	0x00004880


	//   ....[15]....
        /*0250*/ 	.word	0x000048d0


	//   ....[16]....
        /*0254*/ 	.word	0x000048f0


	//   ....[17]....
        /*0258*/ 	.word	0x00004910


	//   ....[18]....
        /*025c*/ 	.word	0x000061b0


	//   ....[19]....
        /*0260*/ 	.word	0x000061e0


	//   ....[20]....
        /*0264*/ 	.word	0x00006200


	//   ....[21]....
        /*0268*/ 	.word	0x00006210


	//   ....[22]....
        /*026c*/ 	.word	0x00006220


	//   ....[23]....
        /*0270*/ 	.word	0x00006230


	//   ....[24]....
        /*0274*/ 	.word	0x00006240


	//   ....[25]....
        /*0278*/ 	.word	0x00006270


	//   ....[26]....
        /*027c*/ 	.word	0x00006d60


	//   ....[27]....
        /*0280*/ 	.word	0x00006de0


	//   ....[28]....
        /*0284*/ 	.word	0x00006e60


	//   ....[29]....
        /*0288*/ 	.word	0x00006ee0


	//   ....[30]....
        /*028c*/ 	.word	0x00006f60


	//   ....[31]....
        /*0290*/ 	.word	0x00006fe0


	//   ....[32]....
        /*0294*/ 	.word	0x00007050


	//----- nvinfo : EIATTR_EXIT_INSTR_OFFSETS
	.align		4
.L_32163:
        /*0298*/ 	.byte	0x04, 0x1c
        /*029a*/ 	.short	(.L_32165 - .L_32164)


	//   ....[0]....
.L_32164:
        /*029c*/ 	.word	0x00000090


	//   ....[1]....
        /*02a0*/ 	.word	0x000068a0


	//   ....[2]....
        /*02a4*/ 	.word	0x00006c90


	//   ....[3]....
        /*02a8*/ 	.word	0x00006d00


	//----- nvinfo : EIATTR_CTAIDZ_USED
	.align		4
.L_32165:
        /*02ac*/ 	.byte	0x01, 0x04
	.zero		2


	//----- nvinfo : EIATTR_CRS_STACK_SIZE
	.align		4
        /*02b0*/ 	.byte	0x04, 0x1e
        /*02b2*/ 	.short	(.L_32167 - .L_32166)
.L_32166:
        /*02b4*/ 	.word	0x00000000
.L_32167:


//--------------------- .nv.info._ZN4vllm25paged_attention_v2_kernelIffLi112ELi8ELi128ELNS_18Fp8KVCacheDataTypeE0ELb0ELi512EEEvPfS2_PT_PKS3_PKT0_S9_ifPKiSB_iPKfiiiSD_SD_iiiii --------------------------
	.section	.nv.info._ZN4vllm25paged_attention_v2_kernelIffLi112ELi8ELi128ELNS_18Fp8KVCacheDataTypeE0ELb0ELi512EEEvPfS2_PT_PKS3_PKT0_S9_ifPKiSB_iPKfiiiSD_SD_iiiii,"",@"SHT_CUDA_INFO"
	.sectionflags	@""
	.align	4


	//----- nvinfo : EIATTR_CUDA_API_VERSION
	.align		4
        /*0000*/ 	.byte	0x04, 0x37
        /*0002*/ 	.short	(.L_32169 - .L_32168)
.L_32168:
        /*0004*/ 	.word	0x00000082


	//----- nvinfo : EIATTR_SW2861232_WAR
	.align		4
.L_32169:
        /*0008*/ 	.byte	0x01, 0x35
	.zero		2


	//----- nvinfo : EIATTR_PARAM_CBANK
	.align		4
        /*000c*/ 	.byte	0x04, 0x0a
        /*000e*/ 	.short	(.L_32171 - .L_32170)
	.align		4
.L_32170:
        /*0010*/ 	.word	index@(.nv.constant0._ZN4vllm25paged_attention_v2_kernelIffLi112ELi8ELi128ELNS_18Fp8KVCacheDataTypeE0ELb0ELi512EEEvPfS2_PT_PKS3_PKT0_S9_ifPKiSB_iPKfiiiSD_SD_iiiii)
        /*0014*/ 	.short	0x0160
        /*0016*/ 	.short	0x008c


	//----- nvinfo : EIATTR_CBANK_PARAM_SIZE
	.align		4
.L_32171:
        /*0018*/ 	.byte	0x03, 0x19
        /*001a*/ 	.short	0x008c


	//----- nvinfo : EIATTR_KPARAM_INFO
	.align		4
        /*001c*/ 	.byte	0x04, 0x17
        /*001e*/ 	.short	(.L_32173 - .L_32172)
.L_32172:
        /*0020*/ 	.word	0x00000000
        /*0024*/ 	.short	0x0015
        /*0026*/ 	.short	0x0088
        /*0028*/ 	.byte	0x00, 0xf0, 0x11, 0x00


	//----- nvinfo : EIATTR_KPARAM_INFO
	.align		4
.L_32173:
        /*002c*/ 	.byte	0x04, 0x17
        /*002e*/ 	.short	(.L_32175 - .L_32174)
.L_32174:
        /*0030*/ 	.word	0x00000000
        /*0034*/ 	.short	0x0014
        /*0036*/ 	.short	0x0084
        /*0038*/ 	.byte	0x00, 0xf0, 0x11, 0x00


	//----- nvinfo : EIATTR_KPARAM_INFO
	.align		4
.L_32175:
        /*003c*/ 	.byte	0x04, 0x17
        /*003e*/ 	.short	(.L_32177 - .L_32176)
.L_32176:
        /*0040*/ 	.word	0x00000000
        /*0044*/ 	.short	0x0013
        /*0046*/ 	.short	0x0080
        /*0048*/ 	.byte	0x00, 0xf0, 0x11, 0x00


	//----- nvinfo : EIATTR_KPARAM_INFO
	.align		4
.L_32177:
        /*004c*/ 	.byte	0x04, 0x17
        /*004e*/ 	.short	(.L_32179 - .L_32178)
.L_32178:
        /*0050*/ 	.word	0x00000000
        /*0054*/ 	.short	0x0012
        /*0056*/ 	.short	0x007c
        /*0058*/ 	.byte	0x00, 0xf0, 0x11, 0x00


	//----- nvinfo : EIATTR_KPARAM_INFO
	.align		4
.L_32179:
        /*005c*/ 	.byte	0x04, 0x17
        /*005e*/ 	.short	(.L_32181 - .L_32180)
.L_32180:
        /*0060*/ 	.word	0x00000000
        /*0064*/ 	.short	0x0011
        /*0066*/ 	.short	0x0078
        /*0068*/ 	.byte	0x00, 0xf0, 0x11, 0x00


	//----- nvinfo : EIATTR_KPARAM_INFO
	.align		4
.L_32181:
        /*006c*/ 	.byte	0x04, 0x17
        /*006e*/ 	.short	(.L_32183 - .L_32182)
.L_32182:
        /*0070*/ 	.word	0x00000000
        /*0074*/ 	.short	0x0010
        /*0076*/ 	.short	0x0070
        /*0078*/ 	.byte	0x00, 0xf0, 0x21, 0x00


	//----- nvinfo : EIATTR_KPARAM_INFO
	.align		4
.L_32183:
        /*007c*/ 	.byte	0x04, 0x17
        /*007e*/ 	.short	(.L_32185 - .L_32184)
.L_32184:
        /*0080*/ 	.word	0x00000000
        /*0084*/ 	.short	0x000f
        /*0086*/ 	.short	0x0068
        /*0088*/ 	.byte	0x00, 0xf0, 0x21, 0x00


	//----- nvinfo : EIATTR_KPARAM_INFO
	.align		4
.L_32185:
        /*008c*/ 	.byte	0x04, 0x17
        /*008e*/ 	.short	(.L_32187 - .L_32186)
.L_32186:
        /*0090*/ 	.word	0x00000000
        /*0094*/ 	.short	0x000e
        /*0096*/ 	.short	0x0060
        /*0098*/ 	.byte	0x00, 0xf0, 0x11, 0x00


	//----- nvinfo : EIATTR_KPARAM_INFO
	.align		4
.L_32187:
        /*009c*/ 	.byte	0x04, 0x17
        /*009e*/ 	.short	(.L_32189 - .L_32188)
.L_32188:
        /*00a0*/ 	.word	0x00000000
        /*00a4*/ 	.short	0x000d
        /*00a6*/ 	.short	0x005c
        /*00a8*/ 	.byte	0x00, 0xf0, 0x11, 0x00


	//----- nvinfo : EIATTR_KPARAM_INFO
	.align		4
.L_32189:
        /*00ac*/ 	.byte	0x04, 0x17
        /*00ae*/ 	.short	(.L_32191 - .L_32190)
.L_32190:
        /*00b0*/ 	.word	0x00000000
        /*00b4*/ 	.short	0x000c
        /*00b6*/ 	.short	0x0058
        /*00b8*/ 	.byte	0x00, 0xf0, 0x11, 0x00


	//----- nvinfo : EIATTR_KPARAM_INFO
	.align		4
.L_32191:
        /*00bc*/ 	.byte	0x04, 0x17
        /*00be*/ 	.short	(.L_32193 - .L_32192)
.L_32192:
        /*00c0*/ 	.word	0x00000000
        /*00c4*/ 	.short	0x000b
        /*00c6*/ 	.short	0x0050
        /*00c8*/ 	.byte	0x00, 0xf0, 0x21, 0x00


	//----- nvinfo : EIATTR_KPARAM_INFO
	.align		4
.L_32193:
        /*00cc*/ 	.byte	0x04, 0x17
        /*00ce*/ 	.short	(.L_32195 - .L_32194)
.L_32194:
        /*00d0*/ 	.word	0x00000000
        /*00d4*/ 	.short	0x000a
        /*00d6*/ 	.short	0x0048
        /*00d8*/ 	.byte	0x00, 0xf0, 0x11, 0x00


	//----- nvinfo : EIATTR_KPARAM_INFO
	.align		4
.L_32195:
        /*00dc*/ 	.byte	0x04, 0x17
        /*00de*/ 	.short	(.L_32197 - .L_32196)
.L_32196:
        /*00e0*/ 	.word	0x00000000
        /*00e4*/ 	.short	0x0009
        /*00e6*/ 	.short	0x0040
        /*00e8*/ 	.byte	0x00, 0xf0, 0x21, 0x00


	//----- nvinfo : EIATTR_KPARAM_INFO
	.align		4
.L_32197:
        /*00ec*/ 	.byte	0x04, 0x17
        /*00ee*/ 	.short	(.L_32199 - .L_32198)
.L_32198:
        /*00f0*/ 	.word	0x00000000
        /*00f4*/ 	.short	0x0008
        /*00f6*/ 	.short	0x0038
        /*00f8*/ 	.byte	0x00, 0xf0, 0x21, 0x00


	//----- nvinfo : EIATTR_KPARAM_INFO
	.align		4
.L_32199:
        /*00fc*/ 	.byte	0x04, 0x17
        /*00fe*/ 	.short	(.L_32201 - .L_32200)
.L_32200:
        /*0100*/ 	.word	0x00000000
        /*0104*/ 	.short	0x0007
        /*0106*/ 	.short	0x0034
        /*0108*/ 	.byte	0x00, 0xf0, 0x11, 0x00


	//----- nvinfo : EIATTR_KPARAM_INFO
	.align		4
.L_32201:
        /*010c*/ 	.byte	0x04, 0x17
        /*010e*/ 	.short	(.L_32203 - .L_32202)
.L_32202:
        /*0110*/ 	.word	0x00000000
        /*0114*/ 	.short	0x0006
        /*0116*/ 	.short	0x0030
        /*0118*/ 	.byte	0x00, 0xf0, 0x11, 0x00


	//----- nvinfo : EIATTR_KPARAM_INFO
	.align		4
.L_32203:
        /*011c*/ 	.byte	0x04, 0x17
        /*011e*/ 	.short	(.L_32205 - .L_32204)
.L_32204:
        /*0120*/ 	.word	0x00000000
        /*0124*/ 	.short	0x0005
        /*0126*/ 	.short	0x0028
        /*0128*/ 	.byte	0x00, 0xf0, 0x21, 0x00


	//----- nvinfo : EIATTR_KPARAM_INFO
	.align		4
.L_32205:
        /*012c*/ 	.byte	0x04, 0x17
        /*012e*/ 	.short	(.L_32207 - .L_32206)
.L_32206:
        /*0130*/ 	.word	0x00000000
        /*0134*/ 	.short	0x0004
        /*0136*/ 	.short	0x0020
        /*0138*/ 	.byte	0x00, 0xf0, 0x21, 0x00


	//----- nvinfo : EIATTR_KPARAM_INFO
	.align		4
.L_32207:
        /*013c*/ 	.byte	0x04, 0x17
        /*013e*/ 	.short	(.L_32209 - .L_32208)
.L_32208:
        /*0140*/ 	.word	0x00000000
        /*0144*/ 	.short	0x0003
        /*0146*/ 	.short	0x0018
        /*0148*/ 	.byte	0x00, 0xf0, 0x21, 0x00


	//----- nvinfo : EIATTR_KPARAM_INFO
	.align		4
.L_32209:
        /*014c*/ 	.byte	0x04, 0x17
        /*014e*/ 	.short	(.L_32211 - .L_32210)
.L_32210:
        /*0150*/ 	.word	0x00000000
        /*0154*/ 	.short	0x0002
        /*0156*/ 	.short	0x0010
        /*0158*/ 	.byte	0x00, 0xf0, 0x21, 0x00


	//----- nvinfo : EIATTR_KPARAM_INFO
	.align		4
.L_32211:
        /*015c*/ 	.byte	0x04, 0x17
        /*015e*/ 	.short	(.L_32213 - .L_32212)
.L_32212:
        /*0160*/ 	.word	0x00000000
        /*0164*/ 	.short	0x0001
        /*0166*/ 	.short	0x0008
        /*0168*/ 	.byte	0x00, 0xf0, 0x21, 0x00


	//----- nvinfo : EIATTR_KPARAM_INFO
	.align		4
.L_32213:
        /*016c*/ 	.byte	0x04, 0x17
        /*016e*/ 	.short	(.L_32215 - .L_32214)
.L_32214:
        /*0170*/ 	.word	0x00000000
        /*0174*/ 	.short	0x0000
        /*0176*/ 	.short	0x0000
        /*0178*/ 	.byte	0x00, 0xf0, 0x21, 0x00


	//----- nvinfo : EIATTR_MAXREG_COUNT
	.align		4
.L_32215:
        /*017c*/ 	.byte	0x03, 0x1b
        /*017e*/ 	.short	0x00ff


	//----- nvinfo : EIATTR_NUM_BARRIERS
	.align		4
        /*0180*/ 	.byte	0x02, 0x4c
        /*0182*/ 	.byte	0x01
	.zero		1


	//----- nvinfo : EIATTR_MERCURY_ISA_VERSION
	.align		4
        /*0184*/ 	.byte	0x03, 0x5f
        /*0186*/ 	.short	0x0000


	//----- nvinfo : EIATTR_COOP_GROUP_MASK_REGIDS
	.align		4
        /*0188*/ 	.byte	0x04, 0x29
        /*018a*/ 	.short	(.L_32217 - .L_32216)


	//   ....[0]....
.L_32216:
        /*018c*/ 	.word	0xffffffff


	//   ....[1]....
        /*0190*/ 	.word	0xffffffff


	//   ....[2]....
        /*0194*/ 	.word	0xffffffff


	//   ....[3]....
        /*0198*/ 	.word	0xffffffff


	//   ....[4]....
        /*019c*/ 	.word	0xffffffff


	//   ....[5]....
        /*01a0*/ 	.word	0xffffffff


	//   ....[6]....
        /*01a4*/ 	.word	0xffffffff


	//   ....[7]....
        /*01a8*/ 	.word	0xffffffff


	//   ....[8]....
        /*01ac*/ 	.word	0xffffffff


	//   ....[9]....
        /*01b0*/ 	.word	0xffffffff


	//   ....[10]....
        /*01b4*/ 	.word	0xffffffff


	//   ....[11]....
        /*01b8*/ 	.word	0xffffffff


	//   ....[12]....
        /*01bc*/ 	.word	0xffffffff


	//   ....[13]....
        /*01c0*/ 	.word	0xffffffff


	//   ....[14]....
        /*01c4*/ 	.word	0xffffffff


	//   ....[15]....
        /*01c8*/ 	.word	0xffffffff


	//   ....[16]....
        /*01cc*/ 	.word	0xffffffff


	//   ....[17]....
        /*01d0*/ 	.word	0xffffffff


	//   ....[18]....
        /*01d4*/ 	.word	0xffffffff


	//   ....[19]....
        /*01d8*/ 	.word	0xffffffff


	//   ....[20]....
        /*01dc*/ 	.word	0xffffffff


	//   ....[21]....
        /*01e0*/ 	.word	0xffffffff


	//   ....[22]....
        /*01e4*/ 	.word	0xffffffff


	//   ....[23]....
        /*01e8*/ 	.word	0xffffffff


	//   ....[24]....
        /*01ec*/ 	.word	0xffffffff


	//   ....[25]....
        /*01f0*/ 	.word	0xffffffff


	//   ....[26]....
        /*01f4*/ 	.word	0xffffffff


	//   ....[27]....
        /*01f8*/ 	.word	0xffffffff


	//   ....[28]....
        /*01fc*/ 	.word	0xffffffff


	//   ....[29]....
        /*0200*/ 	.word	0xffffffff


	//   ....[30]....
        /*0204*/ 	.word	0xffffffff


	//   ....[31]....
        /*0208*/ 	.word	0xffffffff


	//----- nvinfo : EIATTR_COOP_GROUP_INSTR_OFFSETS
	.align		4
.L_32217:
        /*020c*/ 	.byte	0x04, 0x28
        /*020e*/ 	.short	(.L_32219 - .L_32218)


	//   ....[0]....
.L_32218:
        /*0210*/ 	.word	0x00002640


	//   ....[1]....
        /*0214*/ 	.word	0x00002670


	//   ....[2]....
        /*0218*/ 	.word	0x000033a0


	//   ....[3]....
        /*021c*/ 	.word	0x000033d0


	//   ....[4]....
        /*0220*/ 	.word	0x000034f0


	//   ....[5]....
        /*0224*/ 	.word	0x00003520


	//   ....[6]....
        /*0228*/ 	.word	0x00003540


	//   ....[7]....
        /*022c*/ 	.word	0x000035f0


	//   ....[8]....
        /*0230*/ 	.word	0x00003610


	//   ....[9]....
        /*0234*/ 	.word	0x00003640


	//   ....[10]....
        /*0238*/ 	.word	0x00004480


	//   ....[11]....
        /*023c*/ 	.word	0x000044e0


	//   ....[12]....
        /*0240*/ 	.word	0x00004510


	//   ....[13]....
        /*0244*/ 	.word	0x00004530


	//   ....[14]....
        /*0248*/ 	.word	0x00004550


	//   ....[15]....
        /*024c*/ 	.word	0x000045a0


	//   ....[16]....
        /*0250*/ 	.word	0x000045c0


	//   ....[17]....
        /*0254*/ 	.word	0x000045e0


	//   ....[18]....
        /*0258*/ 	.word	0x00005d70


	//   ....[19]....
        /*025c*/ 	.word	0x00005da0


	//   ....[20]....
        /*0260*/ 	.word	0x00005dd0


	//   ....[21]....
        /*0264*/ 	.word	0x00005e00


	//   ....[22]....
        /*0268*/ 	.word	0x00005e30


	//   ....[23]....
        /*026c*/ 	.word	0x00005e60


	//   ....[24]....
        /*0270*/ 	.word	0x00005e80


	//   ....[25]....
        /*0274*/ 	.word	0x00006670


	//   ....[26]....
        /*0278*/ 	.word	0x000066f0


	//   ....[27]....
        /*027c*/ 	.word	0x00006770


	//   ....[28]....
        /*0280*/ 	.word	0x000067f0


	//   ....[29]....
        /*0284*/ 	.word	0x00006870


	//   ....[30]....
        /*0288*/ 	.word	0x000068f0


	//   ....[31]....
        /*028c*/ 	.word	0x00006960


	//----- nvinfo : EIATTR_EXIT_INSTR_OFFSETS
	.align		4
.L_32219:
        /*0290*/ 	.byte	0x04, 0x1c
        /*0292*/ 	.short	(.L_32221 - .L_32220)


	//   ....[0]....
.L_32220:
        /*0294*/ 	.word	0x00000090


	//   ....[1]....
        /*0298*/ 	.word	0x00006270


	//   ....[2]....
        /*029c*/ 	.word	0x00006370


	//   ....[3]....
        /*02a0*/ 	.word	0x00006610


	//----- nvinfo : EIATTR_CTAIDZ_USED
	.align		4
.L_32221:
        /*02a4*/ 	.byte	0x01, 0x04
	.zero		2


	//----- nvinfo : EIATTR_CRS_STACK_SIZE
	.align		4
        /*02a8*/ 	.byte	0x04, 0x1e
        /*02aa*/ 	.short	(.L_32223 - .L_32222)
.L_32222:
        /*02ac*/ 	.word	0x00000000
.L_32223:


//--------------------- .nv.info._ZN4vllm25paged_attention_v2_kernelIffLi96ELi8ELi128ELNS_18Fp8KVCacheDataTypeE0ELb0ELi512EEEvPfS2_PT_PKS3_PKT0_S9_ifPKiSB_iPKfiiiSD_SD_iiiii --------------------------
	.section	.nv.info._ZN4vllm25paged_attention_v2_kernelIffLi96ELi8ELi128ELNS_18Fp8KVCacheDataTypeE0ELb0ELi512EEEvPfS2_PT_PKS3_PKT0_S9_ifPKiSB_iPKfiiiSD_SD_iiiii,"",@"SHT_CUDA_INFO"
	.sectionflags	@""
	.align	4


	//----- nvinfo : EIATTR_CUDA_API_VERSION
	.align		4
        /*0000*/ 	.byte	0x04, 0x37
        /*0002*/ 	.short	(.L_32225 - .L_32224)
.L_32224:
        /*0004*/ 	.word	0x00000082


	//----- nvinfo : EIATTR_SW2861232_WAR
	.align		4
.L_32225:
        /*0008*/ 	.byte	0x01, 0x35
	.zero		2


	//----- nvinfo : EIATTR_PARAM_CBANK
	.align		4
        /*000c*/ 	.byte	0x04, 0x0a
        /*000e*/ 	.short	(.L_32227 - .L_32226)
	.align		4
.L_32226:
        /*0010*/ 	.word	index@(.nv.constant0._ZN4vllm25paged_attention_v2_kernelIffLi96ELi8ELi128ELNS_18Fp8KVCacheDataTypeE0ELb0ELi512EEEvPfS2_PT_PKS3_PKT0_S9_ifPKiSB_iPKfiiiSD_SD_iiiii)
        /*0014*/ 	.short	0x0160
        /*0016*/ 	.short	0x008c


	//----- nvinfo : EIATTR_CBANK_PARAM_SIZE
	.align		4
.L_32227:
        /*0018*/ 	.byte	0x03, 0x19
        /*001a*/ 	.short	0x008c


	//----- nvinfo : EIATTR_KPARAM_INFO
	.align		4
        /*001c*/ 	.byte	0x04, 0x17
        /*001e*/ 	.short	(.L_32229 - .L_32228)
.L_32228:
        /*0020*/ 	.word	0x00000000
        /*0024*/ 	.short	0x0015
        /*0026*/ 	.short	0x0088
        /*0028*/ 	.byte	0x00, 0xf0, 0x11, 0x00


	//----- nvinfo : EIATTR_KPARAM_INFO
	.align		4
.L_32229:
        /*002c*/ 	.byte	0x04, 0x17
        /*002e*/ 	.short	(.L_32231 - .L_32230)
.L_32230:
        /*0030*/ 	.word	0x00000000
        /*0034*/ 	.short	0x0014
        /*0036*/ 	.short	0x0084
        /*0038*/ 	.byte	0x00, 0xf0, 0x11, 0x00


	//----- nvinfo : EIATTR_KPARAM_INFO
	.align		4
.L_32231:
        /*003c*/ 	.byte	0x04, 0x17
        /*003e*/ 	.short	(.L_32233 - .L_32232)
.L_32232:
        /*0040*/ 	.word	0x00000000
        /*0044*/ 	.short	0x0013
        /*0046*/ 	.short	0x0080
        /*0048*/ 	.byte	0x00, 0xf0, 0x11, 0x00


	//----- nvinfo : EIATTR_KPARAM_INFO
	.align		4
.L_32233:
        /*004c*/ 	.byte	0x04, 0x17
        /*004e*/ 	.short	(.L_32235 - .L_32234)
.L_32234:
        /*0050*/ 	.word	0x00000000
        /*0054*/ 	.short	0x0012
        /*0056*/ 	.short	0x007c
        /*0058*/ 	.byte	0x00, 0xf0, 0x11, 0x00


	//----- nvinfo : EIATTR_KPARAM_INFO
	.align		4
.L_32235:
        /*005c*/ 	.byte	0x04, 0x17
        /*005e*/ 	.short	(.L_32237 - .L_32236)
.L_32236:
        /*0060*/ 	.word	0x00000000
        /*0064*/ 	.short	0x0011
        /*0066*/ 	.short	0x0078
        /*0068*/ 	.byte	0x00, 0xf0, 0x11, 0x00


	//----- nvinfo : EIATTR_KPARAM_INFO
	.align		4
.L_32237:
        /*006c*/ 	.byte	0x04, 0x17
        /*006e*/ 	.short	(.L_32239 - .L_32238)
.L_32238:
        /*0070*/ 	.word	0x00000000
        /*0074*/ 	.short	0x0010
        /*0076*/ 	.short	0x0070
        /*0078*/ 	.byte	0x00, 0xf0, 0x21, 0x00


	//----- nvinfo : EIATTR_KPARAM_INFO
	.align		4
.L_32239:
        /*007c*/ 	.byte	0x04, 0x17
        /*007e*/ 	.short	(.L_32241 - .L_32240)
.L_32240:
        /*0080*/ 	.word	0x00000000
        /*0084*/ 	.short	0x000f
        /*0086*/ 	.short	0x0068
        /*0088*/ 	.byte	0x00, 0xf0, 0x21, 0x00


	//----- nvinfo : EIATTR_KPARAM_INFO
	.align		4
.L_32241:
        /*008c*/ 	.byte	0x04, 0x17
        /*008e*/ 	.short	(.L_32243 - .L_32242)
.L_32242:
        /*0090*/ 	.word	0x00000000
        /*0094*/ 	.short	0x000e
        /*0096*/ 	.short	0x0060
        /*0098*/ 	.byte	0x00, 0xf0, 0x11, 0x00


	//----- nvinfo : EIATTR_KPARAM_INFO
	.align		4
.L_32243:
        /*009c*/ 	.byte	0x04, 0x17
        /*009e*/ 	.short	(.L_32245 - .L_32244)
.L_32244:
        /*00a0*/ 	.word	0x00000000
        /*00a4*/ 	.short	0x000d
        /*00a6*/ 	.short	0x005c
        /*00a8*/ 	.byte	0x00, 0xf0, 0x11, 0x00


	//----- nvinfo : EIATTR_KPARAM_INFO
	.align		4
.L_32245:
        /*00ac*/ 	.byte	0x04, 0x17
        /*00ae*/ 	.short	(.L_32247 - .L_32246)
.L_32246:
        /*00b0*/ 	.word	0x00000000
        /*00b4*/ 	.short	0x000c
        /*00b6*/ 	.short	0x0058
        /*00b8*/ 	.byte	0x00, 0xf0, 0x11, 0x00


	//----- nvinfo : EIATTR_KPARAM_INFO
	.align		4
.L_32247:
        /*00bc*/ 	.byte	0x04, 0x17
        /*00be*/ 	.short	(.L_32249 - .L_32248)
.L_32248:
        /*00c0*/ 	.word	0x00000000
        /*00c4*/ 	.short	0x000b
        /*00c6*/ 	.short	0x0050
        /*00c8*/ 	.byte	0x00, 0xf0, 0x21, 0x00


	//----- nvinfo : EIATTR_KPARAM_INFO
	.align		4
.L_32249:
        /*00cc*/ 	.byte	0x04, 0x17
        /*00ce*/ 	.short	(.L_32251 - .L_32250)
.L_32250:
        /*00d0*/ 	.word	0x00000000
        /*00d4*/ 	.short	0x000a
        /*00d6*/ 	.short	0x0048
        /*00d8*/ 	.byte	0x00, 0xf0, 0x11, 0x00


	//----- nvinfo : EIATTR_KPARAM_INFO
	.align		4
.L_32251:
        /*00dc*/ 	.byte	0x04, 0x17
        /*00de*/ 	.short	(.L_32253 - .L_32252)
.L_32252:
        /*00e0*/ 	.word	0x00000000
        /*00e4*/ 	.short	0x0009
        /*00e6*/ 	.short	0x0040
        /*00e8*/ 	.byte	0x00, 0xf0, 0x21, 0x00


	//----- nvinfo : EIATTR_KPARAM_INFO
	.align		4
.L_32253:
        /*00ec*/ 	.byte	0x04, 0x17
        /*00ee*/ 	.short	(.L_32255 - .L_32254)
.L_32254:
        /*00f0*/ 	.word	0x00000000
        /*00f4*/ 	.short	0x0008
        /*00f6*/ 	.short	0x0038
        /*00f8*/ 	.byte	0x00, 0xf0, 0x21, 0x00


	//----- nvinfo : EIATTR_KPARAM_INFO
	.align		4
.L_32255:
        /*00fc*/ 	.byte	0x04, 0x17
        /*00fe*/ 	.short	(.L_32257 - .L_32256)
.L_32256:
        /*0100*/ 	.word	0x00000000
        /*0104*/ 	.short	0x0007
        /*0106*/ 	.short	0x0034
        /*0108*/ 	.byte	0x00, 0xf0, 0x11, 0x00


	//----- nvinfo : EIATTR_KPARAM_INFO
	.align		4
.L_32257:
        /*010c*/ 	.byte	0x04, 0x17
        /*010e*/ 	.short	(.L_32259 - .L_32258)
.L_32258:
        /*0110*/ 	.word	0x00000000
        /*0114*/ 	.short	0x0006
        /*0116*/ 	.short	0x0030
        /*0118*/ 	.byte	0x00, 0xf0, 0x11, 0x00


	//----- nvinfo : EIATTR_KPARAM_INFO
	.align		4
.L_32259:
        /*011c*/ 	.byte	0x04, 0x17
        /*011e*/ 	.short	(.L_32261 - .L_32260)
.L_32260:
        /*0120*/ 	.word	0x00000000
        /*0124*/ 	.short	0x0005
        /*0126*/ 	.short	0x0028
        /*0128*/ 	.byte	0x00, 0xf0, 0x21, 0x00


	//----- nvinfo : EIATTR_KPARAM_INFO
	.align		4
.L_32261:
        /*012c*/ 	.byte	0x04, 0x17
        /*012e*/ 	.short	(.L_32263 - .L_32262)
.L_32262:
        /*0130*/ 	.word	0x00000000
        /*0134*/ 	.short	0x0004
        /*0136*/ 	.short	0x0020
        /*0138*/ 	.byte	0x00, 0xf0, 0x21, 0x00


	//----- nvinfo : EIATTR_KPARAM_INFO
	.align		4
.L_32263:
        /*013c*/ 	.byte	0x04, 0x17
        /*013e*/ 	.short	(.L_32265 - .L_32264)
.L_32264:
        /*0140*/ 	.word	0x00000000
        /*0144*/ 	.short	0x0003
        /*0146*/ 	.short	0x0018
        /*0148*/ 	.byte	0x00, 0xf0, 0x21, 0x00


	//----- nvinfo : EIATTR_KPARAM_INFO
	.align		4
.L_32265:
        /*014c*/ 	.byte	0x04, 0x17
        /*014e*/ 	.short	(.L_32267 - .L_32266)
.L_32266:
        /*0150*/ 	.word	0x00000000
        /*0154*/ 	.short	0x0002
        /*0156*/ 	.short	0x0010
        /*0158*/ 	.byte	0x00, 0xf0, 0x21, 0x00


	//----- nvinfo : EIATTR_KPARAM_INFO
	.align		4
.L_32267:
        /*015c*/ 	.byte	0x04, 0x17
        /*015e*/ 	.short	(.L_32269 - .L_32268)
.L_32268:
        /*0160*/ 	.word	0x00000000
        /*0164*/ 	.short	0x0001
        /*0166*/ 	.short	0x0008
        /*0168*/ 	.byte	0x00, 0xf0, 0x21, 0x00


	//----- nvinfo : EIATTR_KPARAM_INFO
	.align		4
.L_32269:
        /*016c*/ 	.byte	0x04, 0x17
        /*016e*/ 	.short	(.L_32271 - .L_32270)
.L_32270:
        /*0170*/ 	.word	0x00000000
        /*0174*/ 	.short	0x0000
        /*0176*/ 	.short	0x0000
        /*0178*/ 	.byte	0x00, 0xf0, 0x21, 0x00


	//----- nvinfo : EIATTR_MAXREG_COUNT
	.align		4
.L_32271:
        /*017c*/ 	.byte	0x03, 0x1b
        /*017e*/ 	.short	0x00ff


	//----- nvinfo : EIATTR_NUM_BARRIERS
	.align		4
        /*0180*/ 	.byte	0x02, 0x4c
        /*0182*/ 	.byte	0x01
	.zero		1


	//----- nvinfo : EIATTR_MERCURY_ISA_VERSION
	.align		4
        /*0184*/ 	.byte	0x03, 0x5f
        /*0186*/ 	.short	0x0000


	//----- nvinfo : EIATTR_COOP_GROUP_MASK_REGIDS
	.align		4
        /*0188*/ 	.byte	0x04, 0x29
        /*018a*/ 	.short	(.L_32273 - .L_32272)


	//   ....[0]....
.L_32272:
        /*018c*/ 	.word	0xffffffff


	//   ....[1]....
        /*0190*/ 	.word	0xffffffff


	//   ....[2]....
        /*0194*/ 	.word	0xffffffff


	//   ....[3]....
        /*0198*/ 	.word	0xffffffff


	//   ....[4]....
        /*019c*/ 	.word	0xffffffff


	//   ....[5]....
        /*01a0*/ 	.word	0xffffffff


	//   ....[6]....
        /*01a4*/ 	.word	0xffffffff


	//   ....[7]....
        /*01a8*/ 	.word	0xffffffff


	//   ....[8]....
        /*01ac*/ 	.word	0xffffffff


	//   ....[9]....
        /*01b0*/ 	.word	0xffffffff


	//   ....[10]....
        /*01b4*/ 	.word	0xffffffff


	//   ....[11]....
        /*01b8*/ 	.word	0xffffffff


	//   ....[12]....
        /*01bc*/ 	.word	0xffffffff


	//   ....[13]....
        /*01c0*/ 	.word	0xffffffff


	//   ....[14]....
        /*01c4*/ 	.word	0xffffffff


	//   ....[15]....
        /*01c8*/ 	.word	0xffffffff


	//   ....[16]....
        /*01cc*/ 	.word	0xffffffff


	//   ....[17]....
        /*01d0*/ 	.word	0xffffffff


	//   ....[18]....
        /*01d4*/ 	.word	0xffffffff


	//   ....[19]....
        /*01d8*/ 	.word	0xffffffff


	//   ....[20]....
        /*01dc*/ 	.word	0xffffffff


	//   ....[21]....
        /*01e0*/ 	.word	0xffffffff


	//   ....[22]....
        /*01e4*/ 	.word	0xffffffff


	//   ....[23]....
        /*01e8*/ 	.word	0xffffffff


	//   ....[24]....
        /*01ec*/ 	.word	0xffffffff


	//   ....[25]....
        /*01f0*/ 	.word	0xffffffff


	//   ....[26]....
        /*01f4*/ 	.word	0xffffffff


	//   ....[27]....
        /*01f8*/ 	.word	0xffffffff


	//   ....[28]....
        /*01fc*/ 	.word	0xffffffff


	//   ....[29]....
        /*0200*/ 	.word	0xffffffff


	//   ....[30]....
        /*0204*/ 	.word	0xffffffff


	//----- nvinfo : EIATTR_COOP_GROUP_INSTR_OFFSETS
	.align		4
.L_32273:
        /*0208*/ 	.byte	0x04, 0x28
        /*020a*/ 	.short	(.L_32275 - .L_32274)


	//   ....[0]....
.L_32274:
        /*020c*/ 	.word	0x00002270


	//   ....[1]....
        /*0210*/ 	.word	0x000022a0


	//   ....[2]....
        /*0214*/ 	.word	0x00002e90


	//   ....[3]....
        /*0218*/ 	.word	0x00002ec0


	//   ....[4]....
        /*021c*/ 	.word	0x00003010


	//   ....[5]....
        /*0220*/ 	.word	0x00003040


	//   ....[6]....
        /*0224*/ 	.word	0x00003060


	//   ....[7]....
        /*0228*/ 	.word	0x00003120


	//   ....[8]....
        /*022c*/ 	.word	0x00003140


	//   ....[9]....
        /*0230*/ 	.word	0x00003160


	//   ....[10]....
        /*0234*/ 	.word	0x00003fa0


	//   ....[11]....
        /*0238*/ 	.word	0x00004000


	//   ....[12]....
        /*023c*/ 	.word	0x00004030


	//   ....[13]....
        /*0240*/ 	.word	0x00004050


	//   ....[14]....
        /*0244*/ 	.word	0x00004070


	//   ....[15]....
        /*0248*/ 	.word	0x000040c0


	//   ....[16]....
        /*024c*/ 	.word	0x000040e0


	//   ....[17]....
        /*0250*/ 	.word	0x00004100


	//   ....[18]....
        /*0254*/ 	.word	0x00005700


	//   ....[19]....
        /*0258*/ 	.word	0x00005740


	//   ....[20]....
        /*025c*/ 	.word	0x00005770


	//   ....[21]....
        /*0260*/ 	.word	0x000057a0


	//   ....[22]....
        /*0264*/ 	.word	0x000057c0


	//   ....[23]....
        /*0268*/ 	.word	0x000057d0


	//   ....[24]....
        /*026c*/ 	.word	0x00005f20


	//   ....[25]....
        /*0270*/ 	.word	0x00005fa0


	//   ....[26]....
        /*0274*/ 	.word	0x00006020


	//   ....[27]....
        /*0278*/ 	.word	0x000060a0


	//   ....[28]....
        /*027c*/ 	.word	0x00006120


	//   ....[29]....
        /*0280*/ 	.word	0x000061a0


	//   ....[30]....
        /*0284*/ 	.word	0x00006210


	//----- nvinfo : EIATTR_EXIT_INSTR_OFFSETS
	.align		4
.L_32275:
        /*0288*/ 	.byte	0x04, 0x1c
        /*028a*/ 	.short	(.L_32277 - .L_32276)


	//   ....[0]....
.L_32276:
        /*028c*/ 	.word	0x00000090


	//   ....[1]....
        /*0290*/ 	.word	0x00005b80


	//   ....[2]....
        /*0294*/ 	.word	0x00005c80


	//   ....[3]....
        /*0298*/ 	.word	0x00005ec0


	//----- nvinfo : EIATTR_CTAIDZ_USED
	.align		4
.L_32277:
        /*029c*/ 	.byte	0x01, 0x04
	.zero		2


	//----- nvinfo : EIATTR_CRS_STACK_SIZE
	.align		4
        /*02a0*/ 	.byte	0x04, 0x1e
        /*02a2*/ 	.short	(.L_32279 - .L_32278)
.L_32278:
        /*02a4*/ 	.word	0x00000000
.L_32279:


//--------------------- .nv.info._ZN4vllm25paged_attention_v2_kernelIffLi80ELi8ELi128ELNS_18Fp8KVCacheDataTypeE0ELb0ELi512EEEvPfS2_PT_PKS3_PKT0_S9_ifPKiSB_iPKfiiiSD_SD_iiiii --------------------------
	.section	.nv.info._ZN4vllm25paged_attention_v2_kernelIffLi80ELi8ELi128ELNS_18Fp8KVCacheDataTypeE0ELb0ELi512EEEvPfS2_PT_PKS3_PKT0_S9_ifPKiSB_iPKfiiiSD_SD_iiiii,"",@"SHT_CUDA_INFO"
	.sectionflags	@""
	.align	4


	//----- nvinfo : EIATTR_CUDA_API_VERSION
	.align		4
        /*0000*/ 	.byte	0x04, 0x37
        /*0002*/ 	.short	(.L_32281 - .L_32280)
.L_32280:
        /*0004*/ 	.word	0x00000082


	//----- nvinfo : EIATTR_SW2861232_WAR
	.align		4
.L_32281:
        /*0008*/ 	.byte	0x01, 0x35
	.zero		2


	//----- nvinfo : EIATTR_PARAM_CBANK
	.align		4
        /*000c*/ 	.byte	0x04, 0x0a
        /*000e*/ 	.short	(.L_32283 - .L_32282)
	.align		4
.L_32282:
        /*0010*/ 	.word	index@(.nv.constant0._ZN4vllm25paged_attention_v2_kernelIffLi80ELi8ELi128ELNS_18Fp8KVCacheDataTypeE0ELb0ELi512EEEvPfS2_PT_PKS3_PKT0_S9_ifPKiSB_iPKfiiiSD_SD_iiiii)
        /*0014*/ 	.short	0x0160
        /*0016*/ 	.short	0x008c


	//----- nvinfo : EIATTR_CBANK_PARAM_SIZE
	.align		4
.L_32283:
        /*0018*/ 	.byte	0x03, 0x19
        /*001a*/ 	.short	0x008c


	//----- nvinfo : EIATTR_KPARAM_INFO
	.align		4
        /*001c*/ 	.byte	0x04, 0x17
        /*001e*/ 	.short	(.L_32285 - .L_32284)
.L_32284:
        /*0020*/ 	.word	0x00000000
        /*0024*/ 	.short	0x0015
        /*0026*/ 	.short	0x0088
        /*0028*/ 	.byte	0x00, 0xf0, 0x11, 0x00


	//----- nvinfo : EIATTR_KPARAM_INFO
	.align		4
.L_32285:
        /*002c*/ 	.byte	0x04, 0x17
        /*002e*/ 	.short	(.L_32287 - .L_32286)
.L_32286:
        /*0030*/ 	.word	0x00000000
        /*0034*/ 	.short	0x0014
        /*0036*/ 	.short	0x0084
        /*0038*/ 	.byte	0x00, 0xf0, 0x11, 0x00


	//----- nvinfo : EIATTR_KPARAM_INFO
	.align		4
.L_32287:
        /*003c*/ 	.byte	0x04, 0x17
        /*003e*/ 	.short	(.L_32289 - .L_32288)
.L_32288:
        /*0040*/ 	.word	0x00000000
        /*0044*/ 	.short	0x0013
        /*0046*/ 	.short	0x0080
        /*0048*/ 	.byte	0x00, 0xf0, 0x11, 0x00


	//----- nvinfo : EIATTR_KPARAM_INFO
	.align		4
.L_32289:
        /*004c*/ 	.byte	0x04, 0x17
        /*004e*/ 	.short	(.L_32291 - .L_32290)
.L_32290:
        /*0050*/ 	.word	0x00000000
        /*0054*/ 	.short	0x0012
        /*0056*/ 	.short	0x007c
        /*0058*/ 	.byte	0x00, 0xf0, 0x11, 0x00


	//----- nvinfo : EIATTR_KPARAM_INFO
	.align		4
.L_32291:
        /*005c*/ 	.byte	0x04, 0x17
        /*005e*/ 	.short	(.L_32293 - .L_32292)
.L_32292:
        /*0060*/ 	.word	0x00000000
        /*0064*/ 	.short	0x0011
        /*0066*/ 	.short	0x0078
        /*0068*/ 	.byte	0x00, 0xf0, 0x11, 0x00


	//----- nvinfo : EIATTR_KPARAM_INFO
	.align		4
.L_32293:
        /*006c*/ 	.byte	0x04, 0x17
        /*006e*/ 	.short	(.L_32295 - .L_32294)
.L_32294:
        /*0070*/ 	.word	0x00000000
        /*0074*/ 	.short	0x0010
        /*0076*/ 	.short	0x0070
        /*0078*/ 	.byte	0x00, 0xf0, 0x21, 0x00


	//----- nvinfo : EIATTR_KPARAM_INFO
	.align		4
.L_32295:
        /*007c*/ 	.byte	0x04, 0x17
        /*007e*/ 	.short	(.L_32297 - .L_32296)
.L_32296:
        /*0080*/ 	.word	0x00000000
        /*0084*/ 	.short	0x000f
        /*0086*/ 	.short	0x0068
        /*0088*/ 	.byte	0x00, 0xf0, 0x21, 0x00


	//----- nvinfo : EIATTR_KPARAM_INFO
	.align		4
.L_32297:
        /*008c*/ 	.byte	0x04, 0x17
        /*008e*/ 	.short	(.L_32299 - .L_32298)
.L_32298:
        /*0090*/ 	.word	0x00000000
        /*0094*/ 	.short	0x000e
        /*0096*/ 	.short	0x0060
        /*0098*/ 	.byte	0x00, 0xf0, 0x11, 0x00


	//----- nvinfo : EIATTR_KPARAM_INFO
	.align		4
.L_32299:
        /*009c*/ 	.byte	0x04, 0x17
        /*009e*/ 	.short	(.L_32301 - .L_32300)
.L_32300:
        /*00a0*/ 	.word	0x00000000
        /*00a4*/ 	.short	0x000d
        /*00a6*/ 	.short	0x005c
        /*00a8*/ 	.byte	0x00, 0xf0, 0x11, 0x00


	//----- nvinfo : EIATTR_KPARAM_INFO
	.align		4
.L_32301:
        /*00ac*/ 	.byte	0x04, 0x17
        /*00ae*/ 	.short	(.L_32303 - .L_32302)
.L_32302:
        /*00b0*/ 	.word	0x00000000
        /*00b4*/ 	.short	0x000c
        /*00b6*/ 	.short	0x0058
        /*00b8*/ 	.byte	0x00, 0xf0, 0x11, 0x00


	//----- nvinfo : EIATTR_KPARAM_INFO
	.align		4
.L_32303:
        /*00bc*/ 	.byte	0x04, 0x17
        /*00be*/ 	.short	(.L_32305 - .L_32304)
.L_32304:
        /*00c0*/ 	.word	0x00000000
        /*00c4*/ 	.short	0x000b
        /*00c6*/ 	.short	0x0050
        /*00c8*/ 	.byte	0x00, 0xf0, 0x21, 0x00


	//----- nvinfo : EIATTR_KPARAM_INFO
	.align		4
.L_32305:
        /*00cc*/ 	.byte	0x04, 0x17
        /*00ce*/ 	.short	(.L_32307 - .L_32306)
.L_32306:
        /*00d0*/ 	.word	0x00000000
        /*00d4*/ 	.short	0x000a
        /*00d6*/ 	.short	0x0048
        /*00d8*/ 	.byte	0x00, 0xf0, 0x11, 0x00


	//----- nvinfo : EIATTR_KPARAM_INFO
	.align		4
.L_32307:
        /*00dc*/ 	.byte	0x04, 0x17
        /*00de*/ 	.short	(.L_32309 - .L_32308)
.L_32308:
        /*00e0*/ 	.word	0x00000000
        /*00e4*/ 	.short	0x0009
        /*00e6*/ 	.short	0x0040
        /*00e8*/ 	.byte	0x00, 0xf0, 0x21, 0x00


	//----- nvinfo : EIATTR_KPARAM_INFO
	.align		4
.L_32309:
        /*00ec*/ 	.byte	0x04, 0x17
        /*00ee*/ 	.short	(.L_32311 - .L_32310)
.L_32310:
        /*00f0*/ 	.word	0x00000000
        /*00f4*/ 	.short	0x0008
        /*00f6*/ 	.short	0x0038
        /*00f8*/ 	.byte	0x00, 0xf0, 0x21, 0x00


	//----- nvinfo : EIATTR_KPARAM_INFO
	.align		4
.L_32311:
        /*00fc*/ 	.byte	0x04, 0x17
        /*00fe*/ 	.short	(.L_32313 - .L_32312)
.L_32312:
        /*0100*/ 	.word	0x00000000
        /*0104*/ 	.short	0x0007
        /*0106*/ 	.short	0x0034
        /*0108*/ 	.byte	0x00, 0xf0, 0x11, 0x00


	//----- nvinfo : EIATTR_KPARAM_INFO
	.align		4
.L_32313:
        /*010c*/ 	.byte	0x04, 0x17
        /*010e*/ 	.short	(.L_32315 - .L_32314)
.L_32314:
        /*0110*/ 	.word	0x00000000
        /*0114*/ 	.short	0x0006
        /*0116*/ 	.short	0x0030
        /*0118*/ 	.byte	0x00, 0xf0, 0x11, 0x00


	//----- nvinfo : EIATTR_KPARAM_INFO
	.align		4
.L_32315:
        /*011c*/ 	.byte	0x04, 0x17
        /*011e*/ 	.short	(.L_32317 - .L_32316)
.L_32316:
        /*0120*/ 	.word	0x00000000
        /*0124*/ 	.short	0x0005
        /*0126*/ 	.short	0x0028
        /*0128*/ 	.byte	0x00, 0xf0, 0x21, 0x00


	//----- nvinfo : EIATTR_KPARAM_INFO
	.align		4
.L_32317:
        /*012c*/ 	.byte	0x04, 0x17
        /*012e*/ 	.short	(.L_32319 - .L_32318)
.L_32318:
        /*0130*/ 	.word	0x00000000
        /*0134*/ 	.short	0x0004
        /*0136*/ 	.short	0x0020
        /*0138*/ 	.byte	0x00, 0xf0, 0x21, 0x00


	//----- nvinfo : EIATTR_KPARAM_INFO
	.align		4
.L_32319:
        /*013c*/ 	.byte	0x04, 0x17
        /*013e*/ 	.short	(.L_32321 - .L_32320)
.L_32320:
        /*0140*/ 	.word	0x00000000
        /*0144*/ 	.short	0x0003
        /*0146*/ 	.short	0x0018
        /*0148*/ 	.byte	0x00, 0xf0, 0x21, 0x00


	//----- nvinfo : EIATTR_KPARAM_INFO
	.align		4
.L_32321:
        /*014c*/ 	.byte	0x04, 0x17
        /*014e*/ 	.short	(.L_32323 - .L_32322)
.L_32322:
        /*0150*/ 	.word	0x00000000
        /*0154*/ 	.short	0x0002
        /*0156*/ 	.short	0x0010
        /*0158*/ 	.byte	0x00, 0xf0, 0x21, 0x00


	//----- nvinfo : EIATTR_KPARAM_INFO
	.align		4
.L_32323:
        /*015c*/ 	.byte	0x04, 0x17
        /*015e*/ 	.short	(.L_32325 - .L_32324)
.L_32324:
        /*0160*/ 	.word	0x00000000
        /*0164*/ 	.short	0x0001
        /*0166*/ 	.short	0x0008
        /*0168*/ 	.byte	0x00, 0xf0, 0x21, 0x00


	//----- nvinfo : EIATTR_KPARAM_INFO
	.align		4
.L_32325:
        /*016c*/ 	.byte	0x04, 0x17
        /*016e*/ 	.short	(.L_32327 - .L_32326)
.L_32326:
        /*0170*/ 	.word	0x00000000
        /*0174*/ 	.short	0x0000
        /*0176*/ 	.short	0x0000
        /*0178*/ 	.byte	0x00, 0xf0, 0x21, 0x00


	//----- nvinfo : EIATTR_MAXREG_COUNT
	.align		4
.L_32327:
        /*017c*/ 	.byte	0x03, 0x1b
        /*017e*/ 	.short	0x00ff


	//----- nvinfo : EIATTR_NUM_BARRIERS
	.align		4
        /*0180*/ 	.byte	0x02, 0x4c
        /*0182*/ 	.byte	0x01
	.zero		1


	//----- nvinfo : EIATTR_MERCURY_ISA_VERSION
	.align		4
        /*0184*/ 	.byte	0x03, 0x5f
        /*0186*/ 	.short	0x0000


	//----- nvinfo : EIATTR_COOP_GROUP_MASK_REGIDS
	.align		4
        /*0188*/ 	.byte	0x04, 0x29
        /*018a*/ 	.short	(.L_32329 - .L_32328)


	//   ....[0]....
.L_32328:
        /*018c*/ 	.word	0xffffffff


	//   ....[1]....
        /*0190*/ 	.word	0xffffffff


	//   ....[2]....
        /*0194*/ 	.word	0xffffffff


	//   ....[3]....
        /*0198*/ 	.word	0xffffffff


	//   ....[4]....
        /*019c*/ 	.word	0xffffffff


	//   ....[5]....
        /*01a0*/ 	.word	0xffffffff


	//   ....[6]....
        /*01a4*/ 	.word	0xffffffff


	//   ....[7]....
        /*01a8*/ 	.word	0xffffffff


	//   ....[8]....
        /*01ac*/ 	.word	0xffffffff


	//   ....[9]....
        /*01b0*/ 	.word	0xffffffff


	//   ....[10]....
        /*01b4*/ 	.word	0xffffffff


	//   ....[11]....
        /*01b8*/ 	.word	0xffffffff


	//   ....[12]....
        /*01bc*/ 	.word	0xffffffff


	//   ....[13]....
        /*01c0*/ 	.word	0xffffffff


	//   ....[14]....
        /*01c4*/ 	.word	0xffffffff


	//   ....[15]....
        /*01c8*/ 	.word	0xffffffff


	//   ....[16]....
        /*01cc*/ 	.word	0xffffffff


	//   ....[17]....
        /*01d0*/ 	.word	0xffffffff


	//   ....[18]....
        /*01d4*/ 	.word	0xffffffff


	//   ....[19]....
        /*01d8*/ 	.word	0xffffffff


	//   ....[20]....
        /*01dc*/ 	.word	0xffffffff


	//   ....[21]....
        /*01e0*/ 	.word	0xffffffff


	//   ....[22]....
        /*01e4*/ 	.word	0xffffffff


	//   ....[23]....
        /*01e8*/ 	.word	0xffffffff


	//   ....[24]....
        /*01ec*/ 	.word	0xffffffff


	//   ....[25]....
        /*01f0*/ 	.word	0xffffffff


	//   ....[26]....
        /*01f4*/ 	.word	0xffffffff


	//   ....[27]....
        /*01f8*/ 	.word	0xffffffff


	//   ....[28]....
        /*01fc*/ 	.word	0xffffffff


	//   ....[29]....
        /*0200*/ 	.word	0xffffffff


	//----- nvinfo : EIATTR_COOP_GROUP_INSTR_OFFSETS
	.align		4
.L_32329:
        /*0204*/ 	.byte	0x04, 0x28
        /*0206*/ 	.short	(.L_32331 - .L_32330)


	//   ....[0]....
.L_32330:
        /*0208*/ 	.word	0x00001eb0


	//   ....[1]....
        /*020c*/ 	.word	0x00001ee0


	//   ....[2]....
        /*0210*/ 	.word	0x00002920


	//   ....[3]....
        /*0214*/ 	.word	0x00002950


	//   ....[4]....
        /*0218*/ 	.word	0x00002aa0


	//   ....[5]....
        /*021c*/ 	.word	0x00002ad0


	//   ....[6]....
        /*0220*/ 	.word	0x00002af0


	//   ....[7]....
        /*0224*/ 	.word	0x00002ba0


	//   ....[8]....
        /*0228*/ 	.word	0x00002bc0


	//   ....[9]....
        /*022c*/ 	.word	0x00002bf0


	//   ....[10]....
        /*0230*/ 	.word	0x00003a30


	//   ....[11]....
        /*0234*/ 	.word	0x00003a90


	//   ....[12]....
        /*0238*/ 	.word	0x00003ac0


	//   ....[13]....
        /*023c*/ 	.word	0x00003ae0


	//   ....[14]....
        /*0240*/ 	.word	0x00003b00


	//   ....[15]....
        /*0244*/ 	.word	0x00003b50


	//   ....[16]....
        /*0248*/ 	.word	0x00003b70


	//   ....[17]....
        /*024c*/ 	.word	0x00003b90


	//   ....[18]....
        /*0250*/ 	.word	0x00005040


	//   ....[19]....
        /*0254*/ 	.word	0x00005070


	//   ....[20]....
        /*0258*/ 	.word	0x000050c0


	//   ....[21]....
        /*025c*/ 	.word	0x000050f0


	//   ....[22]....
        /*0260*/ 	.word	0x00005100


	//   ....[23]....
        /*0264*/ 	.word	0x00005780


	//   ....[24]....
        /*0268*/ 	.word	0x00005800


	//   ....[25]....
        /*026c*/ 	.word	0x00005880


	//   ....[26]....
        /*0270*/ 	.word	0x00005900


	//   ....[27]....
        /*0274*/ 	.word	0x00005980


	//   ....[28]....
        /*0278*/ 	.word	0x00005a00


	//   ....[29]....
        /*027c*/ 	.word	0x00005a70


	//----- nvinfo : EIATTR_EXIT_INSTR_OFFSETS
	.align		4
.L_32331:
        /*0280*/ 	.byte	0x04, 0x1c
        /*0282*/ 	.short	(.L_32333 - .L_32332)


	//   ....[0]....
.L_32332:
        /*0284*/ 	.word	0x00000090


	//   ....[1]....
        /*0288*/ 	.word	0x00005440


	//   ....[2]....
        /*028c*/ 	.word	0x00005540


	//   ....[3]....
        /*0290*/ 	.word	0x00005720


	//----- nvinfo : EIATTR_CTAIDZ_USED
	.align		4
.L_32333:
        /*0294*/ 	.byte	0x01, 0x04
	.zero		2


	//----- nvinfo : EIATTR_CRS_STACK_SIZE
	.align		4
        /*0298*/ 	.byte	0x04, 0x1e
        /*029a*/ 	.short	(.L_32335 - .L_32334)
.L_32334:
        /*029c*/ 	.word	0x00000000
.L_32335:


//--------------------- .nv.info._ZN4vllm25paged_attention_v2_kernelIffLi64ELi8ELi128ELNS_18Fp8KVCacheDataTypeE0ELb0ELi512EEEvPfS2_PT_PKS3_PKT0_S9_ifPKiSB_iPKfiiiSD_SD_iiiii --------------------------
	.section	.nv.info._ZN4vllm25paged_attention_v2_kernelIffLi64ELi8ELi128ELNS_18Fp8KVCacheDataTypeE0ELb0ELi512EEEvPfS2_PT_PKS3_PKT0_S9_ifPKiSB_iPKfiiiSD_SD_iiiii,"",@"SHT_CUDA_INFO"
	.sectionflags	@""
	.align	4


	//----- nvinfo : EIATTR_CUDA_API_VERSION
	.align		4
        /*0000*/ 	.byte	0x04, 0x37
        /*0002*/ 	.short	(.L_32337 - .L_32336)
.L_32336:
        /*0004*/ 	.word	0x00000082


	//----- nvinfo : EIATTR_SW2861232_WAR
	.align		4
.L_32337:
        /*0008*/ 	.byte	0x01, 0x35
	.zero		2


	//----- nvinfo : EIATTR_PARAM_CBANK
	.align		4
        /*000c*/ 	.byte	0x04, 0x0a
        /*000e*/ 	.short	(.L_32339 - .L_32338)
	.align		4
.L_32338:
        /*0010*/ 	.word	index@(.nv.constant0._ZN4vllm25paged_attention_v2_kernelIffLi64ELi8ELi128ELNS_18Fp8KVCacheDataTypeE0ELb0ELi512EEEvPfS2_PT_PKS3_PKT0_S9_ifPKiSB_iPKfiiiSD_SD_iiiii)
        /*0014*/ 	.short	0x0160
        /*0016*/ 	.short	0x008c


	//----- nvinfo : EIATTR_CBANK_PARAM_SIZE
	.align		4
.L_32339:
        /*0018*/ 	.byte	0x03, 0x19
        /*001a*/ 	.short	0x008c


	//----- nvinfo : EIATTR_KPARAM_INFO
	.align		4
        /*001c*/ 	.byte	0x04, 0x17
        /*001e*/ 	.short	(.L_32341 - .L_32340)
.L_32340:
        /*0020*/ 	.word	0x00000000
        /*0024*/ 	.short	0x0015
        /*0026*/ 	.short	0x0088
        /*0028*/ 	.byte	0x00, 0xf0, 0x11, 0x00


	//----- nvinfo : EIATTR_KPARAM_INFO
	.align		4
.L_32341:
        /*002c*/ 	.byte	0x04, 0x17
        /*002e*/ 	.short	(.L_32343 - .L_32342)
.L_32342:
        /*0030*/ 	.word	0x00000000
        /*0034*/ 	.short	0x0014
        /*0036*/ 	.short	0x0084
        /*0038*/ 	.byte	0x00, 0xf0, 0x11, 0x00


	//----- nvinfo : EIATTR_KPARAM_INFO
	.align		4
.L_32343:
        /*003c*/ 	.byte	0x04, 0x17
        /*003e*/ 	.short	(.L_32345 - .L_32344)
.L_32344:
        /*0040*/ 	.word	0x00000000
        /*0044*/ 	.short	0x0013
        /*0046*/ 	.short	0x0080
        /*0048*/ 	.byte	0x00, 0xf0, 0x11, 0x00


	//----- nvinfo : EIATTR_KPARAM_INFO
	.align		4
.L_32345:
        /*004c*/ 	.byte	0x04, 0x17
        /*004e*/ 	.short	(.L_32347 - .L_32346)
.L_32346:
        /*0050*/ 	.word	0x00000000
        /*0054*/ 	.short	0x0012
        /*0056*/ 	.short	0x007c
        /*0058*/ 	.byte	0x00, 0xf0, 0x11, 0x00


	//----- nvinfo : EIATTR_KPARAM_INFO
	.align		4
.L_32347:
        /*005c*/ 	.byte	0x04, 0x17
        /*005e*/ 	.short	(.L_32349 - .L_32348)
.L_32348:
        /*0060*/ 	.word	0x00000000
        /*0064*/ 	.short	0x0011
        /*0066*/ 	.short	0x0078
        /*0068*/ 	.byte	0x00, 0xf0, 0x11, 0x00


	//----- nvinfo : EIATTR_KPARAM_INFO
	.align		4
.L_32349:
        /*006c*/ 	.byte	0x04, 0x17
        /*006e*/ 	.short	(.L_32351 - .L_32350)
.L_32350:
        /*0070*/ 	.word	0x00000000
        /*0074*/ 	.short	0x0010
        /*0076*/ 	.short	0x0070
        /*0078*/ 	.byte	0x00, 0xf0, 0x21, 0x00


	//----- nvinfo : EIATTR_KPARAM_INFO
	.align		4
.L_32351:
        /*007c*/ 	.byte	0x04, 0x17
        /*007e*/ 	.short	(.L_32353 - .L_32352)
.L_32352:
        /*0080*/ 	.word	0x00000000
        /*0084*/ 	.short	0x000f
        /*0086*/ 	.short	0x0068
        /*0088*/ 	.byte	0x00, 0xf0, 0x21, 0x00


	//----- nvinfo : EIATTR_KPARAM_INFO
	.align		4
.L_32353:
        /*008c*/ 	.byte	0x04, 0x17
        /*008e*/ 	.short	(.L_32355 - .L_32354)
.L_32354:
        /*0090*/ 	.word	0x00000000
        /*0094*/ 	.short	0x000e
        /*0096*/ 	.short	0x0060
        /*0098*/ 	.byte	0x00, 0xf0, 0x11, 0x00


	//----- nvinfo : EIATTR_KPARAM_INFO
	.align		4
.L_32355:
        /*009c*/ 	.byte	0x04, 0x17
        /*009e*/ 	.short	(.L_32357 - .L_32356)
.L_32356:
        /*00a0*/ 	.word	0x00000000
        /*00a4*/ 	.short	0x000d
        /*00a6*/ 	.short	0x005c
        /*00a8*/ 	.byte	0x00, 0xf0, 0x11, 0x00


	//----- nvinfo : EIATTR_KPARAM_INFO
	.align		4
.L_32357:
        /*00ac*/ 	.byte	0x04, 0x17
        /*00ae*/ 	.short	(.L_32359 - .L_32358)
.L_32358:
        /*00b0*/ 	.word	0x00000000
        /*00b4*/ 	.short	0x000c
        /*00b6*/ 	.short	0x0058
        /*00b8*/ 	.byte	0x00, 0xf0, 0x11, 0x00


	//----- nvinfo : EIATTR_KPARAM_INFO
	.align		4
.L_32359:
        /*00bc*/ 	.byte	0x04, 0x17
        /*00be*/ 	.short	(.L_32361 - .L_32360)
.L_32360:
        /*00c0*/ 	.word	0x00000000
        /*00c4*/ 	.short	0x000b
        /*00c6*/ 	.short	0x0050
        /*00c8*/ 	.byte	0x00, 0xf0, 0x21, 0x00


	//----- nvinfo : EIATTR_KPARAM_INFO
	.align		4
.L_32361:
        /*00cc*/ 	.byte	0x04, 0x17
        /*00ce*/ 	.short	(.L_32363 - .L_32362)
.L_32362:
        /*00d0*/ 	.word	0x00000000
        /*00d4*/ 	.short	0x000a
        /*00d6*/ 	.short	0x0048
        /*00d8*/ 	.byte	0x00, 0xf0, 0x11, 0x00


	//----- nvinfo : EIATTR_KPARAM_INFO
	.align		4
.L_32363:
        /*00dc*/ 	.byte	0x04, 0x17
        /*00de*/ 	.short	(.L_32365 - .L_32364)
.L_32364:
        /*00e0*/ 	.word	0x00000000
        /*00e4*/ 	.short	0x0009
        /*00e6*/ 	.short	0x0040
        /*00e8*/ 	.byte	0x00, 0xf0, 0x21, 0x00


	//----- nvinfo : EIATTR_KPARAM_INFO
	.align		4
.L_32365:
        /*00ec*/ 	.byte	0x04, 0x17
        /*00ee*/ 	.short	(.L_32367 - .L_32366)
.L_32366:
        /*00f0*/ 	.word	0x00000000
        /*00f4*/ 	.short	0x0008
        /*00f6*/ 	.short	0x0038
        /*00f8*/ 	.byte	0x00, 0xf0, 0x21, 0x00


	//----- nvinfo : EIATTR_KPARAM_INFO
	.align		4
.L_32367:
        /*00fc*/ 	.byte	0x04, 0x17
        /*00fe*/ 	.short	(.L_32369 - .L_32368)
.L_32368:
        /*0100*/ 	.word	0x00000000
        /*0104*/ 	.short	0x0007
        /*0106*/ 	.short	0x0034
        /*0108*/ 	.byte	0x00, 0xf0, 0x11, 0x00


	//----- nvinfo : EIATTR_KPARAM_INFO
	.align		4
.L_32369:
        /*010c*/ 	.byte	0x04, 0x17
        /*010e*/ 	.short	(.L_32371 - .L_32370)
.L_32370:
        /*0110*/ 	.word	0x00000000
        /*0114*/ 	.short	0x0006
        /*0116*/ 	.short	0x0030
        /*0118*/ 	.byte	0x00, 0xf0, 0x11, 0x00


	//----- nvinfo : EIATTR_KPARAM_INFO
	.align		4
.L_32371:
        /*011c*/ 	.byte	0x04, 0x17
        /*011e*/ 	.short	(.L_32373 - .L_32372)
.L_32372:
        /*0120*/ 	.word	0x00000000
        /*0124*/ 	.short	0x0005
        /*0126*/ 	.short	0x0028
        /*0128*/ 	.byte	0x00, 0xf0, 0x21, 0x00


	//----- nvinfo : EIATTR_KPARAM_INFO
	.align		4
.L_32373:
        /*012c*/ 	.byte	0x04, 0x17
        /*012e*/ 	.short	(.L_32375 - .L_32374)
.L_32374:
        /*0130*/ 	.word	0x00000000
        /*0134*/ 	.short	0x0004
        /*0136*/ 	.short	0x0020
        /*0138*/ 	.byte	0x00, 0xf0, 0x21, 0x00


	//----- nvinfo : EIATTR_KPARAM_INFO
	.align		4
.L_32375:
        /*013c*/ 	.byte	0x04, 0x17
        /*013e*/ 	.short	(.L_32377 - .L_32376)
.L_32376:
        /*0140*/ 	.word	0x00000000
        /*0144*/ 	.short	0x0003
        /*0146*/ 	.short	0x0018
        /*0148*/ 	.byte	0x00, 0xf0, 0x21, 0x00


	//----- nvinfo : EIATTR_KPARAM_INFO
	.align		4
.L_32377:
        /*014c*/ 	.byte	0x04, 0x17
        /*014e*/ 	.short	(.L_32379 - .L_32378)
.L_32378:
        /*0150*/ 	.word	0x00000000
        /*0154*/ 	.short	0x0002
        /*0156*/ 	.short	0x0010
        /*0158*/ 	.byte	0x00, 0xf0, 0x21, 0x00


	//----- nvinfo : EIATTR_KPARAM_INFO
	.align		4
.L_32379:
        /*015c*/ 	.byte	0x04, 0x17
        /*015e*/ 	.short	(.L_32381 - .L_32380)
.L_32380:
        /*0160*/ 	.word	0x00000000
        /*0164*/ 	.short	0x0001
        /*0166*/ 	.short	0x0008
        /*0168*/ 	.byte	0x00, 0xf0, 0x21, 0x00


	//----- nvinfo : EIATTR_KPARAM_INFO
	.align		4
.L_32381:
        /*016c*/ 	.byte	0x04, 0x17
        /*016e*/ 	.short	(.L_32383 - .L_32382)
.L_32382:
        /*0170*/ 	.word	0x00000000
        /*0174*/ 	.short	0x0000
        /*0176*/ 	.short	0x0000
        /*0178*/ 	.byte	0x00, 0xf0, 0x21, 0x00


	//----- nvinfo : EIATTR_MAXREG_COUNT
	.align		4
.L_32383:
        /*017c*/ 	.byte	0x03, 0x1b
        /*017e*/ 	.short	0x00ff


	//----- nvinfo : EIATTR_NUM_BARRIERS
	.align		4
        /*0180*/ 	.byte	0x02, 0x4c
        /*0182*/ 	.byte	0x01
	.zero		1


	//----- nvinfo : EIATTR_MERCURY_ISA_VERSION
	.align		4
        /*0184*/ 	.byte	0x03, 0x5f
        /*0186*/ 	.short	0x0000


	//----- nvinfo : EIATTR_COOP_GROUP_MASK_REGIDS
	.align		4
        /*0188*/ 	.byte	0x04, 0x29
        /*018a*/ 	.short	(.L_32385 - .L_32384)


	//   ....[0]....
.L_32384:
        /*018c*/ 	.word	0xffffffff


	//   ....[1]....
        /*0190*/ 	.word	0xffffffff


	//   ....[2]....
        /*0194*/ 	.word	0xffffffff


	//   ....[3]....
        /*0198*/ 	.word	0xffffffff


	//   ....[4]....
        /*019c*/ 	.word	0xffffffff


	//   ....[5]....
        /*01a0*/ 	.word	0xffffffff


	//   ....[6]....
        /*01a4*/ 	.word	0xffffffff


	//   ....[7]....
        /*01a8*/ 	.word	0xffffffff


	//   ....[8]....
        /*01ac*/ 	.word	0xffffffff


	//   ....[9]....
        /*01b0*/ 	.word	0xffffffff


	//   ....[10]....
        /*01b4*/ 	.word	0xffffffff


	//   ....[11]....
        /*01b8*/ 	.word	0xffffffff


	//   ....[12]....
        /*01bc*/ 	.word	0xffffffff


	//   ....[13]....
        /*01c0*/ 	.word	0xffffffff


	//   ....[14]....
        /*01c4*/ 	.word	0xffffffff


	//   ....[15]....
        /*01c8*/ 	.word	0xffffffff


	//   ....[16]....
        /*01cc*/ 	.word	0xffffffff


	//   ....[17]....
        /*01d0*/ 	.word	0xffffffff


	//   ....[18]....
        /*01d4*/ 	.word	0xffffffff


	//   ....[19]....
        /*01d8*/ 	.word	0xffffffff


	//   ....[20]....
        /*01dc*/ 	.word	0xffffffff


	//   ....[21]....
        /*01e0*/ 	.word	0xffffffff


	//   ....[22]....
        /*01e4*/ 	.word	0xffffffff


	//   ....[23]....
        /*01e8*/ 	.word	0xffffffff


	//   ....[24]....
        /*01ec*/ 	.word	0xffffffff


	//   ....[25]....
        /*01f0*/ 	.word	0xffffffff


	//   ....[26]....
        /*01f4*/ 	.word	0xffffffff


	//   ....[27]....
        /*01f8*/ 	.word	0xffffffff


	//   ....[28]....
        /*01fc*/ 	.word	0xffffffff


	//----- nvinfo : EIATTR_COOP_GROUP_INSTR_OFFSETS
	.align		4
.L_32385:
        /*0200*/ 	.byte	0x04, 0x28
        /*0202*/ 	.short	(.L_32387 - .L_32386)


	//   ....[0]....
.L_32386:
        /*0204*/ 	.word	0x00001ad0


	//   ....[1]....
        /*0208*/ 	.word	0x00001b00


	//   ....[2]....
        /*020c*/ 	.word	0x000023d0


	//   ....[3]....
        /*0210*/ 	.word	0x00002400


	//   ....[4]....
        /*0214*/ 	.word	0x00002550


	//   ....[5]....
        /*0218*/ 	.word	0x00002580


	//   ....[6]....
        /*021c*/ 	.word	0x000025a0


	//   ....[7]....
        /*0220*/ 	.word	0x00002660


	//   ....[8]....
        /*0224*/ 	.word	0x00002680


	//   ....[9]....
        /*0228*/ 	.word	0x000026a0


	//   ....[10]....
        /*022c*/ 	.word	0x000034e0


	//   ....[11]....
        /*0230*/ 	.word	0x00003540


	//   ....[12]....
        /*0234*/ 	.word	0x00003570


	//   ....[13]....
        /*0238*/ 	.word	0x00003590


	//   ....[14]....
        /*023c*/ 	.word	0x000035b0


	//   ....[15]....
        /*0240*/ 	.word	0x00003600


	//   ....[16]....
        /*0244*/ 	.word	0x00003620


	//   ....[17]....
        /*0248*/ 	.word	0x00003640


	//   ....[18]....
        /*024c*/ 	.word	0x00004960


	//   ....[19]....
        /*0250*/ 	.word	0x00004990


	//   ....[20]....
        /*0254*/ 	.word	0x000049e0


	//   ....[21]....
        /*0258*/ 	.word	0x00004a10


	//   ....[22]....
        /*025c*/ 	.word	0x00004fa0


	//   ....[23]....
        /*0260*/ 	.word	0x00005020


	//   ....[24]....
        /*0264*/ 	.word	0x000050a0


	//   ....[25]....
        /*0268*/ 	.word	0x00005120


	//   ....[26]....
        /*026c*/ 	.word	0x000051a0


	//   ....[27]....
        /*0270*/ 	.word	0x00005220


	//   ....[28]....
        /*0274*/ 	.word	0x00005290


	//----- nvinfo : EIATTR_EXIT_INSTR_OFFSETS
	.align		4
.L_32387:
        /*0278*/ 	.byte	0x04, 0x1c
        /*027a*/ 	.short	(.L_32389 - .L_32388)


	//   ....[0]....
.L_32388:
        /*027c*/ 	.word	0x00000090


	//   ....[1]....
        /*0280*/ 	.word	0x00004cb0


	//   ....[2]....
        /*0284*/ 	.word	0x00004dc0


	//   ....[3]....
        /*0288*/ 	.word	0x00004f40


	//----- nvinfo : EIATTR_CTAIDZ_USED
	.align		4
.L_32389:
        /*028c*/ 	.byte	0x01, 0x04
	.zero		2


	//----- nvinfo : EIATTR_CRS_STACK_SIZE
	.align		4
        /*0290*/ 	.byte	0x04, 0x1e
        /*0292*/ 	.short	(.L_32391 - .L_32390)
.L_32390:
        /*0294*/ 	.word	0x00000000
.L_32391:


//--------------------- .nv.info._ZN4vllm25paged_attention_v2_kernelIffLi32ELi8ELi128ELNS_18Fp8KVCacheDataTypeE0ELb0ELi512EEEvPfS2_PT_PKS3_PKT0_S9_ifPKiSB_iPKfiiiSD_SD_iiiii --------------------------
	.section	.nv.info._ZN4vllm25paged_attention_v2_kernelIffLi32ELi8ELi128ELNS_18Fp8KVCacheDataTypeE0ELb0ELi512EEEvPfS2_PT_PKS3_PKT0_S9_ifPKiSB_iPKfiiiSD_SD_iiiii,"",@"SHT_CUDA_INFO"
	.sectionflags	@""
	.align	4


	//----- nvinfo : EIATTR_CUDA_API_VERSION
	.align		4
        /*0000*/ 	.byte	0x04, 0x37
        /*0002*/ 	.short	(.L_32393 - .L_32392)
.L_32392:
        /*0004*/ 	.word	0x00000082


	//----- nvinfo : EIATTR_SW2861232_WAR
	.align		4
.L_32393:
        /*0008*/ 	.byte	0x01, 0x35
	.zero		2


	//----- nvinfo : EIATTR_PARAM_CBANK
	.align		4
        /*000c*/ 	.byte	0x04, 0x0a
        /*000e*/ 	.short	(.L_32395 - .L_32394)
	.align		4
.L_32394:
        /*0010*/ 	.word	index@(.nv.constant0._ZN4vllm25paged_attention_v2_kernelIffLi32ELi8ELi128ELNS_18Fp8KVCacheDataTypeE0ELb0ELi512EEEvPfS2_PT_PKS3_PKT0_S9_ifPKiSB_iPKfiiiSD_SD_iiiii)
        /*0014*/ 	.short	0x0160
        /*0016*/ 	.short	0x008c


	//----- nvinfo : EIATTR_CBANK_PARAM_SIZE
	.align		4
.L_32395:
        /*0018*/ 	.byte	0x03, 0x19
        /*001a*/ 	.short	0x008c


	//----- nvinfo : EIATTR_KPARAM_INFO
	.align		4
        /*001c*/ 	.byte	0x04, 0x17
        /*001e*/ 	.short	(.L_32397 - .L_32396)
.L_32396:
        /*0020*/ 	.word	0x00000000
        /*0024*/ 	.short	0x0015
        /*0026*/ 	.short	0x0088
        /*0028*/ 	.byte	0x00, 0xf0, 0x11, 0x00


	//----- nvinfo : EIATTR_KPARAM_INFO
	.align		4
.L_32397:
        /*002c*/ 	.byte	0x04, 0x17
        /*002e*/ 	.short	(.L_32399 - .L_32398)
.L_32398:
        /*0030*/ 	.word	0x00000000
        /*0034*/ 	.short	0x0014
        /*0036*/ 	.short	0x0084
        /*0038*/ 	.byte	0x00, 0xf0, 0x11, 0x00


	//----- nvinfo : EIATTR_KPARAM_INFO
	.align		4
.L_32399:
        /*003c*/ 	.byte	0x04, 0x17
        /*003e*/ 	.short	(.L_32401 - .L_32400)
.L_32400:
        /*0040*/ 	.word	0x00000000
        /*0044*/ 	.short	0x0013
        /*0046*/ 	.short	0x0080
        /*0048*/ 	.byte	0x00, 0xf0, 0x11, 0x00


	//----- nvinfo : EIATTR_KPARAM_INFO
	.align		4
.L_32401:
        /*004c*/ 	.byte	0x04, 0x17
        /*004e*/ 	.short	(.L_32403 - .L_32402)
.L_32402:
        /*0050*/ 	.word	0x00000000
        /*0054*/ 	.short	0x0012
        /*0056*/ 	.short	0x007c
        /*0058*/ 	.byte	0x00, 0xf0, 0x11, 0x00


	//----- nvinfo : EIATTR_KPARAM_INFO
	.align		4
.L_32403:
        /*005c*/ 	.byte	0x04, 0x17
        /*005e*/ 	.short	(.L_32405 - .L_32404)
.L_32404:
        /*0060*/ 	.word	0x00000000
        /*0064*/ 	.short	0x0011
        /*0066*/ 	.short	0x0078
        /*0068*/ 	.byte	0x00, 0xf0, 0x11, 0x00


	//----- nvinfo : EIATTR_KPARAM_INFO
	.align		4
.L_32405:
        /*006c*/ 	.byte	0x04, 0x17
        /*006e*/ 	.short	(.L_32407 - .L_32406)
.L_32406:
        /*0070*/ 	.word	0x00000000
        /*0074*/ 	.short	0x0010
        /*0076*/ 	.short	0x0070
        /*0078*/ 	.byte	0x00, 0xf0, 0x21, 0x00


	//----- nvinfo : EIATTR_KPARAM_INFO
	.align		4
.L_32407:
        /*007c*/ 	.byte	0x04, 0x17
        /*007e*/ 	.short	(.L_32409 - .L_32408)
.L_32408:
        /*0080*/ 	.word	0x00000000
        /*0084*/ 	.short	0x000f
        /*0086*/ 	.short	0x0068
        /*0088*/ 	.byte	0x00, 0xf0, 0x21, 0x00


	//----- nvinfo : EIATTR_KPARAM_INFO
	.align		4
.L_32409:
        /*008c*/ 	.byte	0x04, 0x17
        /*008e*/ 	.short	(.L_32411 - .L_32410)
.L_32410:
        /*0090*/ 	.word	0x00000000
        /*0094*/ 	.short	0x000e
        /*0096*/ 	.short	0x0060
        /*0098*/ 	.byte	0x00, 0xf0, 0x11, 0x00


	//----- nvinfo : EIATTR_KPARAM_INFO
	.align		4
.L_32411:
        /*009c*/ 	.byte	0x04, 0x17
        /*009e*/ 	.short	(.L_32413 - .L_32412)
.L_32412:
        /*00a0*/ 	.word	0x00000000
        /*00a4*/ 	.short	0x000d
        /*00a6*/ 	.short	0x005c
        /*00a8*/ 	.byte	0x00, 0xf0, 0x11, 0x00


	//----- nvinfo : EIATTR_KPARAM_INFO
	.align		4
.L_32413:
        /*00ac*/ 	.byte	0x04, 0x17
        /*00ae*/ 	.short	(.L_32415 - .L_32414)
.L_32414:
        /*00b0*/ 	.word	0x00000000
        /*00b4*/ 	.short	0x000c
        /*00b6*/ 	.short	0x0058
        /*00b8*/ 	.byte	0x00, 0xf0, 0x11, 0x00


	//----- nvinfo : EIATTR_KPARAM_INFO
	.align		4
.L_32415:
        /*00bc*/ 	.byte	0x04, 0x17
        /*00be*/ 	.short	(.L_32417 - .L_32416)
.L_32416:
        /*00c0*/ 	.word	0x00000000
        /*00c4*/ 	.short	0x000b
        /*00c6*/ 	.short	0x0050
        /*00c8*/ 	.byte	0x00, 0xf0, 0x21, 0x00


	//----- nvinfo : EIATTR_KPARAM_INFO
	.align		4
.L_32417:
        /*00cc*/ 	.byte	0x04, 0x17
        /*00ce*/ 	.short	(.L_32419 - .L_32418)
.L_32418:
        /*00d0*/ 	.word	0x00000000
        /*00d4*/ 	.short	0x000a
        /*00d6*/ 	.short	0x0048
        /*00d8*/ 	.byte	0x00, 0xf0, 0x11, 0x00


	//----- nvinfo : EIATTR_KPARAM_INFO
	.align		4
.L_32419:
        /*00dc*/ 	.byte	0x04, 0x17
        /*00de*/ 	.short	(.L_32421 - .L_32420)
.L_32420:
        /*00e0*/ 	.word	0x00000000
        /*00e4*/ 	.short	0x0009
        /*00e6*/ 	.short	0x0040
        /*00e8*/ 	.byte	0x00, 0xf0, 0x21, 0x00


	//----- nvinfo : EIATTR_KPARAM_INFO
	.align		4
.L_32421:
        /*00ec*/ 	.byte	0x04, 0x17
        /*00ee*/ 	.short	(.L_32423 - .L_32422)
.L_32422:
        /*00f0*/ 	.word	0x00000000
        /*00f4*/ 	.short	0x0008
        /*00f6*/ 	.short	0x0038
        /*00f8*/ 	.byte	0x00, 0xf0, 0x21, 0x00


	//----- nvinfo : EIATTR_KPARAM_INFO
	.align		4
.L_32423:
        /*00fc*/ 	.byte	0x04, 0x17
        /*00fe*/ 	.short	(.L_32425 - .L_32424)
.L_32424:
        /*0100*/ 	.word	0x00000000
        /*0104*/ 	.short	0x0007
        /*0106*/ 	.short	0x0034
        /*0108*/ 	.byte	0x00, 0xf0, 0x11, 0x00


	//----- nvinfo : EIATTR_KPARAM_INFO
	.align		4
.L_32425:
        /*010c*/ 	.byte	0x04, 0x17
        /*010e*/ 	.short	(.L_32427 - .L_32426)
.L_32426:
        /*0110*/ 	.word	0x00000000
        /*0114*/ 	.short	0x0006
        /*0116*/ 	.short	0x0030
        /*0118*/ 	.byte	0x00, 0xf0, 0x11, 0x00


	//----- nvinfo : EIATTR_KPARAM_INFO
	.align		4
.L_32427:
        /*011c*/ 	.byte	0x04, 0x17
        /*011e*/ 	.short	(.L_32429 - .L_32428)
.L_32428:
        /*0120*/ 	.word	0x00000000
        /*0124*/ 	.short	0x0005
        /*0126*/ 	.short	0x0028
        /*0128*/ 	.byte	0x00, 0xf0, 0x21, 0x00


	//----- nvinfo : EIATTR_KPARAM_INFO
	.align		4
.L_32429:
        /*012c*/ 	.byte	0x04, 0x17
        /*012e*/ 	.short	(.L_32431 - .L_32430)
.L_32430:
        /*0130*/ 	.word	0x00000000
        /*0134*/ 	.short	0x0004
        /*0136*/ 	.short	0x0020
        /*0138*/ 	.byte	0x00, 0xf0, 0x21, 0x00


	//----- nvinfo : EIATTR_KPARAM_INFO
	.align		4
.L_32431:
        /*013c*/ 	.byte	0x04, 0x17
        /*013e*/ 	.short	(.L_32433 - .L_32432)
.L_32432:
        /*0140*/ 	.word	0x00000000
        /*0144*/ 	.short	0x0003
        /*0146*/ 	.short	0x0018
        /*0148*/ 	.byte	0x00, 0xf0, 0x21, 0x00


	//----- nvinfo : EIATTR_KPARAM_INFO
	.align		4
.L_32433:
        /*014c*/ 	.byte	0x04, 0x17
        /*014e*/ 	.short	(.L_32435 - .L_32434)
.L_32434:
        /*0150*/ 	.word	0x00000000
        /*0154*/ 	.short	0x0002
        /*0156*/ 	.short	0x0010
        /*0158*/ 	.byte	0x00, 0xf0, 0x21, 0x00


	//----- nvinfo : EIATTR_KPARAM_INFO
	.align		4
.L_32435:
        /*015c*/ 	.byte	0x04, 0x17
        /*015e*/ 	.short	(.L_32437 - .L_32436)
.L_32436:
        /*0160*/ 	.word	0x00000000
        /*0164*/ 	.short	0x0001
        /*0166*/ 	.short	0x0008
        /*0168*/ 	.byte	0x00, 0xf0, 0x21, 0x00


	//----- nvinfo : EIATTR_KPARAM_INFO
	.align		4
.L_32437:
        /*016c*/ 	.byte	0x04, 0x17
        /*016e*/ 	.short	(.L_32439 - .L_32438)
.L_32438:
        /*0170*/ 	.word	0x00000000
        /*0174*/ 	.short	0x0000
        /*0176*/ 	.short	0x0000
        /*0178*/ 	.byte	0x00, 0xf0, 0x21, 0x00


	//----- nvinfo : EIATTR_MAXREG_COUNT
	.align		4
.L_32439:
        /*017c*/ 	.byte	0x03, 0x1b
        /*017e*/ 	.short	0x00ff


	//----- nvinfo : EIATTR_NUM_BARRIERS
	.align		4
        /*0180*/ 	.byte	0x02, 0x4c
        /*0182*/ 	.byte	0x01
	.zero		1


	//----- nvinfo : EIATTR_MERCURY_ISA_VERSION
	.align		4
        /*0184*/ 	.byte	0x03, 0x5f
        /*0186*/ 	.short	0x0000


	//----- nvinfo : EIATTR_COOP_GROUP_MASK_REGIDS
	.align		4
        /*0188*/ 	.byte	0x04, 0x29
        /*018a*/ 	.short	(.L_32441 - .L_32440)


	//   ....[0]....
.L_32440:
        /*018c*/ 	.word	0xffffffff


	//   ....[1]....
        /*0190*/ 	.word	0xffffffff


	//   ....[2]....
        /*0194*/ 	.word	0xffffffff


	//   ....[3]....
        /*0198*/ 	.word	0xffffffff


	//   ....[4]....
        /*019c*/ 	.word	0xffffffff


	//   ....[5]....
        /*01a0*/ 	.word	0xffffffff


	//   ....[6]....
        /*01a4*/ 	.word	0xffffffff


	//   ....[7]....
        /*01a8*/ 	.word	0xffffffff


	//   ....[8]....
        /*01ac*/ 	.word	0xffffffff


	//   ....[9]....
        /*01b0*/ 	.word	0xffffffff


	//   ....[10]....
        /*01b4*/ 	.word	0xffffffff


	//   ....[11]....
        /*01b8*/ 	.word	0xffffffff


	//   ....[12]....
        /*01bc*/ 	.word	0xffffffff


	//   ....[13]....
        /*01c0*/ 	.word	0xffffffff


	//   ....[14]....
        /*01c4*/ 	.word	0xffffffff


	//   ....[15]....
        /*01c8*/ 	.word	0xffffffff


	//   ....[16]....
        /*01cc*/ 	.word	0xffffffff


	//   ....[17]....
        /*01d0*/ 	.word	0xffffffff


	//   ....[18]....
        /*01d4*/ 	.word	0xffffffff


	//   ....[19]....
        /*01d8*/ 	.word	0xffffffff


	//   ....[20]....
        /*01dc*/ 	.word	0xffffffff


	//   ....[21]....
        /*01e0*/ 	.word	0xffffffff


	//   ....[22]....
        /*01e4*/ 	.word	0xffffffff


	//   ....[23]....
        /*01e8*/ 	.word	0xffffffff


	//   ....[24]....
        /*01ec*/ 	.word	0xffffffff


	//   ....[25]....
        /*01f0*/ 	.word	0xffffffff


	//   ....[26]....
        /*01f4*/ 	.word	0xffffffff


	//----- nvinfo : EIATTR_COOP_GROUP_INSTR_OFFSETS
	.align		4
.L_32441:
        /*01f8*/ 	.byte	0x04, 0x28
        /*01fa*/ 	.short	(.L_32443 - .L_32442)


	//   ....[0]....
.L_32442:
        /*01fc*/ 	.word	0x00001460


	//   ....[1]....
        /*0200*/ 	.word	0x00001490


	//   ....[2]....
        /*0204*/ 	.word	0x00001a60


	//   ....[3]....
        /*0208*/ 	.word	0x00001a90


	//   ....[4]....
        /*020c*/ 	.word	0x00001be0


	//   ....[5]....
        /*0210*/ 	.word	0x00001c10


	//   ....[6]....
        /*0214*/ 	.word	0x00001c30


	//   ....[7]....
        /*0218*/ 	.word	0x00001cf0


	//   ....[8]....
        /*021c*/ 	.word	0x00001d10


	//   ....[9]....
        /*0220*/ 	.word	0x00001d30


	//   ....[10]....
        /*0224*/ 	.word	0x00002b80


	//   ....[11]....
        /*0228*/ 	.word	0x00002be0


	//   ....[12]....
        /*022c*/ 	.word	0x00002c10


	//   ....[13]....
        /*0230*/ 	.word	0x00002c30


	//   ....[14]....
        /*0234*/ 	.word	0x00002c50


	//   ....[15]....
        /*0238*/ 	.word	0x00002ca0


	//   ....[16]....
        /*023c*/ 	.word	0x00002cc0


	//   ....[17]....
        /*0240*/ 	.word	0x00002ce0


	//   ....[18]....
        /*0244*/ 	.word	0x00004460


	//   ....[19]....
        /*0248*/ 	.word	0x000044a0


	//   ....[20]....
        /*024c*/ 	.word	0x00004900


	//   ....[21]....
        /*0250*/ 	.word	0x00004960


	//   ....[22]....
        /*0254*/ 	.word	0x000049d0


	//   ....[23]....
        /*0258*/ 	.word	0x00004a30


	//   ....[24]....
        /*025c*/ 	.word	0x00004aa0


	//   ....[25]....
        /*0260*/ 	.word	0x00004b00


	//   ....[26]....
        /*0264*/ 	.word	0x00004b70


	//----- nvinfo : EIATTR_EXIT_INSTR_OFFSETS
	.align		4
.L_32443:
        /*0268*/ 	.byte	0x04, 0x1c
        /*026a*/ 	.short	(.L_32445 - .L_32444)


	//   ....[0]....
.L_32444:
        /*026c*/ 	.word	0x000000e0


	//   ....[1]....
        /*0270*/ 	.word	0x000046e0


	//   ....[2]....
        /*0274*/ 	.word	0x000047f0


	//   ....[3]....
        /*0278*/ 	.word	0x000048b0


	//----- nvinfo : EIATTR_CTAIDZ_USED
	.align		4
.L_32445:
        /*027c*/ 	.byte	0x01, 0x04
	.zero		2


	//----- nvinfo : EIATTR_CRS_STACK_SIZE
	.align		4
        /*0280*/ 	.byte	0x04, 0x1e
        /*0282*/ 	.short	(.L_32447 - .L_32446)
.L_32446:
        /*0284*/ 	.word	0x00000000
.L_32447:


//--------------------- .nv.info._ZN4vllm32paged_attention_v2_reduce_kernelIfLi256ELi128ELi512EEEvPT_PKfS4_PKS1_PKii --------------------------
	.section	.nv.info._ZN4vllm32paged_attention_v2_reduce_kernelIfLi256ELi128ELi512EEEvPT_PKfS4_PKS1_PKii,"",@"SHT_CUDA_INFO"
	.sectionflags	@""
	.align	4


	//----- nvinfo : EIATTR_CUDA_API_VERSION
	.align		4
        /*0000*/ 	.byte	0x04, 0x37
        /*0002*/ 	.short	(.L_32449 - .L_32448)
.L_32448:
        /*0004*/ 	.word	0x00000082


	//----- nvinfo : EIATTR_SW2861232_WAR
	.align		4
.L_32449:
        /*0008*/ 	.byte	0x01, 0x35
	.zero		2


	//----- nvinfo : EIATTR_PARAM_CBANK
	.align		4
        /*000c*/ 	.byte	0x04, 0x0a
        /*000e*/ 	.short	(.L_32451 - .L_32450)
	.align		4
.L_32450:
        /*0010*/ 	.word	index@(.nv.constant0._ZN4vllm32paged_attention_v2_reduce_kernelIfLi256ELi128ELi512EEEvPT_PKfS4_PKS1_PKii)
        /*0014*/ 	.short	0x0160
        /*0016*/ 	.short	0x002c


	//----- nvinfo : EIATTR_CBANK_PARAM_SIZE
	.align		4
.L_32451:
        /*0018*/ 	.byte	0x03, 0x19
        /*001a*/ 	.short	0x002c


	//----- nvinfo : EIATTR_KPARAM_INFO
	.align		4
        /*001c*/ 	.byte	0x04, 0x17
        /*001e*/ 	.short	(.L_32453 - .L_32452)
.L_32452:
        /*0020*/ 	.word	0x00000000
        /*0024*/ 	.short	0x0005
        /*0026*/ 	.short	0x0028
        /*0028*/ 	.byte	0x00, 0xf0, 0x11, 0x00


	//----- nvinfo : EIATTR_KPARAM_INFO
	.align		4
.L_32453:
        /*002c*/ 	.byte	0x04, 0x17
        /*002e*/ 	.short	(.L_32455 - .L_32454)
.L_32454:
        /*0030*/ 	.word	0x00000000
        /*0034*/ 	.short	0x0004
        /*0036*/ 	.short	0x0020
        /*0038*/ 	.byte	0x00, 0xf0, 0x21, 0x00


	//----- nvinfo : EIATTR_KPARAM_INFO
	.align		4
.L_32455:
        /*003c*/ 	.byte	0x04, 0x17
        /*003e*/ 	.short	(.L_32457 - .L_32456)
.L_32456:
        /*0040*/ 	.word	0x00000000
        /*0044*/ 	.short	0x0003
        /*0046*/ 	.short	0x0018
        /*0048*/ 	.byte	0x00, 0xf0, 0x21, 0x00


	//----- nvinfo : EIATTR_KPARAM_INFO
	.align		4
.L_32457:
        /*004c*/ 	.byte	0x04, 0x17
        /*004e*/ 	.short	(.L_32459 - .L_32458)
.L_32458:
        /*0050*/ 	.word	0x00000000
        /*0054*/ 	.short	0x0002
        /*0056*/ 	.short	0x0010
        /*0058*/ 	.byte	0x00, 0xf0, 0x21, 0x00


	//----- nvinfo : EIATTR_KPARAM_INFO
	.align		4
.L_32459:
        /*005c*/ 	.byte	0x04, 0x17
        /*005e*/ 	.short	(.L_32461 - .L_32460)
.L_32460:
        /*0060*/ 	.word	0x00000000
        /*0064*/ 	.short	0x0001
        /*0066*/ 	.short	0x0008
        /*0068*/ 	.byte	0x00, 0xf0, 0x21, 0x00


	//----- nvinfo : EIATTR_KPARAM_INFO
	.align		4
.L_32461:
        /*006c*/ 	.byte	0x04, 0x17
        /*006e*/ 	.short	(.L_32463 - .L_32462)
.L_32462:
        /*0070*/ 	.word	0x00000000
        /*0074*/ 	.short	0x0000
        /*0076*/ 	.short	0x0000
        /*0078*/ 	.byte	0x00, 0xf0, 0x21, 0x00


	//----- nvinfo : EIATTR_MAXREG_COUNT
	.align		4
.L_32463:
        /*007c*/ 	.byte	0x03, 0x1b
        /*007e*/ 	.short	0x00ff


	//----- nvinfo : EIATTR_NUM_BARRIERS
	.align		4
        /*0080*/ 	.byte	0x02, 0x4c
        /*0082*/ 	.byte	0x01
	.zero		1


	//----- nvinfo : EIATTR_MERCURY_ISA_VERSION
	.align		4
        /*0084*/ 	.byte	0x03, 0x5f
        /*0086*/ 	.short	0x0000


	//----- nvinfo : EIATTR_COOP_GROUP_MASK_REGIDS
	.align		4
        /*0088*/ 	.byte	0x04, 0x29
        /*008a*/ 	.short	(.L_32465 - .L_32464)


	//   ....[0]....
.L_32464:
        /*008c*/ 	.word	0xffffffff


	//   ....[1]....
        /*0090*/ 	.word	0xffffffff


	//   ....[2]....
        /*0094*/ 	.word	0xffffffff


	//   ....[3]....
        /*0098*/ 	.word	0xffffffff


	//   ....[4]....
        /*009c*/ 	.word	0xffffffff


	//   ....[5]....
        /*00a0*/ 	.word	0xffffffff


	//   ....[6]....
        /*00a4*/ 	.word	0xffffffff


	//   ....[7]....
        /*00a8*/ 	.word	0xffffffff


	//   ....[8]....
        /*00ac*/ 	.word	0xffffffff


	//   ....[9]....
        /*00b0*/ 	.word	0xffffffff


	//   ....[10]....
        /*00b4*/ 	.word	0xffffffff


	//   ....[11]....
        /*00b8*/ 	.word	0xffffffff


	//   ....[12]....
        /*00bc*/ 	.word	0xffffffff


	//   ....[13]....
        /*00c0*/ 	.word	0xffffffff


	//   ....[14]....
        /*00c4*/ 	.word	0xffffffff


	//   ....[15]....
        /*00c8*/ 	.word	0xffffffff


	//----- nvinfo : EIATTR_COOP_GROUP_INSTR_OFFSETS
	.align		4
.L_32465:
        /*00cc*/ 	.byte	0x04, 0x28
        /*00ce*/ 	.short	(.L_32467 - .L_32466)


	//   ....[0]....
.L_32466:
        /*00d0*/ 	.word	0x00000260


	//   ....[1]....
        /*00d4*/ 	.word	0x000002c0


	//   ....[2]....
        /*00d8*/ 	.word	0x000002e0


	//   ....[3]....
        /*00dc*/ 	.word	0x00000310


	//   ....[4]....
        /*00e0*/ 	.word	0x00000340


	//   ....[5]....
        /*00e4*/ 	.word	0x000003c0


	//   ....[6]....
        /*00e8*/ 	.word	0x000003e0


	//   ....[7]....
        /*00ec*/ 	.word	0x00000410


	//   ....[8]....
        /*00f0*/ 	.word	0x00000570


	//   ....[9]....
        /*00f4*/ 	.word	0x000005b0


	//   ....[10]....
        /*00f8*/ 	.word	0x000005d0


	//   ....[11]....
        /*00fc*/ 	.word	0x000005f0


	//   ....[12]....
        /*0100*/ 	.word	0x00000620


	//   ....[13]....
        /*0104*/ 	.word	0x00000670


	//   ....[14]....
        /*0108*/ 	.word	0x00000690


	//   ....[15]....
        /*010c*/ 	.word	0x000006b0


	//----- nvinfo : EIATTR_EXIT_INSTR_OFFSETS
	.align		4
.L_32467:
        /*0110*/ 	.byte	0x04, 0x1c
        /*0112*/ 	.short	(.L_32469 - .L_32468)


	//   ....[0]....
.L_32468:
        /*0114*/ 	.word	0x000006c0


	//   ....[1]....
        /*0118*/ 	.word	0x000008c0


	//   ....[2]....
        /*011c*/ 	.word	0x00000980


	//   ....[3]....
        /*0120*/ 	.word	0x00001600


	//   ....[4]....
        /*0124*/ 	.word	0x00001630


	//   ....[5]....
        /*0128*/ 	.word	0x000017d0


	//----- nvinfo : EIATTR_CRS_STACK_SIZE
	.align		4
.L_32469:
        /*012c*/ 	.byte	0x04, 0x1e
        /*012e*/ 	.short	(.L_32471 - .L_32470)
.L_32470:
        /*0130*/ 	.word	0x00000000
.L_32471:


//--------------------- .nv.info._ZN4vllm25paged_attention_v2_kernelIffLi256ELi8ELi128ELNS_18Fp8KVCacheDataTypeE0ELb1ELi512EEEvPfS2_PT_PKS3_PKT0_S9_ifPKiSB_iPKfiiiSD_SD_iiiii --------------------------
	.section	.nv.info._ZN4vllm25paged_attention_v2_kernelIffLi256ELi8ELi128ELNS_18Fp8KVCacheDataTypeE0ELb1ELi512EEEvPfS2_PT_PKS3_PKT0_S9_ifPKiSB_iPKfiiiSD_SD_iiiii,"",@"SHT_CUDA_INFO"
	.sectionflags	@""
	.align	4


	//----- nvinfo : EIATTR_CUDA_API_VERSION
	.align		4
        /*0000*/ 	.byte	0x04, 0x37
        /*0002*/ 	.short	(.L_32473 - .L_32472)
.L_32472:
        /*0004*/ 	.word	0x00000082


	//----- nvinfo : EIATTR_SW2861232_WAR
	.align		4
.L_32473:
        /*0008*/ 	.byte	0x01, 0x35
	.zero		2


	//----- nvinfo : EIATTR_PARAM_CBANK
	.align		4
        /*000c*/ 	.byte	0x04, 0x0a
        /*000e*/ 	.short	(.L_32475 - .L_32474)
	.align		4
.L_32474:
        /*0010*/ 	.word	index@(.nv.constant0._ZN4vllm25paged_attention_v2_kernelIffLi256ELi8ELi128ELNS_18Fp8KVCacheDataTypeE0ELb1ELi512EEEvPfS2_PT_PKS3_PKT0_S9_ifPKiSB_iPKfiiiSD_SD_iiiii)
        /*0014*/ 	.short	0x0160
        /*0016*/ 	.short	0x008c


	//----- nvinfo : EIATTR_CBANK_PARAM_SIZE
	.align		4
.L_32475:
        /*0018*/ 	.byte	0x03, 0x19
        /*001a*/ 	.short	0x008c


	//----- nvinfo : EIATTR_KPARAM_INFO
	.align		4
        /*001c*/ 	.byte	0x04, 0x17
        /*001e*/ 	.short	(.L_32477 - .L_32476)
.L_32476:
        /*0020*/ 	.word	0x00000000
        /*0024*/ 	.short	0x0015
        /*0026*/ 	.short	0x0088
        /*0028*/ 	.byte	0x00, 0xf0, 0x11, 0x00


	//----- nvinfo : EIATTR_KPARAM_INFO
	.align		4
.L_32477:
        /*002c*/ 	.byte	0x04, 0x17
        /*002e*/ 	.short	(.L_32479 - .L_32478)
.L_32478:
        /*0030*/ 	.word	0x00000000
        /*0034*/ 	.short	0x0014
        /*0036*/ 	.short	0x0084
        /*0038*/ 	.byte	0x00, 0xf0, 0x11, 0x00


	//----- nvinfo : EIATTR_KPARAM_INFO
	.align		4
.L_32479:
        /*003c*/ 	.byte	0x04, 0x17
        /*003e*/ 	.short	(.L_32481 - .L_32480)
.L_32480:
        /*0040*/ 	.word	0x00000000
        /*0044*/ 	.short	0x0013
        /*0046*/ 	.short	0x0080
        /*0048*/ 	.byte	0x00, 0xf0, 0x11, 0x00


	//----- nvinfo : EIATTR_KPARAM_INFO
	.align		4
.L_32481:
        /*004c*/ 	.byte	0x04, 0x17
        /*004e*/ 	.short	(.L_32483 - .L_32482)
.L_32482:
        /*0050*/ 	.word	0x00000000
        /*0054*/ 	.short	0x0012
        /*0056*/ 	.short	0x007c
        /*0058*/ 	.byte	0x00, 0xf0, 0x11, 0x00


	//----- nvinfo : EIATTR_KPARAM_INFO
	.align		4
.L_32483:
        /*005c*/ 	.byte	0x04, 0x17
        /*005e*/ 	.short	(.L_32485 - .L_32484)
.L_32484:
        /*0060*/ 	.word	0x00000000
        /*0064*/ 	.short	0x0011
        /*0066*/ 	.short	0x0078
        /*0068*/ 	.byte	0x00, 0xf0, 0x11, 0x00


	//----- nvinfo : EIATTR_KPARAM_INFO
	.align		4
.L_32485:
        /*006c*/ 	.byte	0x04, 0x17
        /*006e*/ 	.short	(.L_32487 - .L_32486)
.L_32486:
        /*0070*/ 	.word	0x00000000
        /*0074*/ 	.short	0x0010
        /*0076*/ 	.short	0x0070
        /*0078*/ 	.byte	0x00, 0xf0, 0x21, 0x00


	//----- nvinfo : EIATTR_KPARAM_INFO
	.align		4
.L_32487:
        /*007c*/ 	.byte	0x04, 0x17
        /*007e*/ 	.short	(.L_32489 - .L_32488)
.L_32488:
        /*0080*/ 	.word	0x00000000
        /*0084*/ 	.short	0x000f
        /*0086*/ 	.short	0x0068
        /*0088*/ 	.byte	0x00, 0xf0, 0x21, 0x00


	//----- nvinfo : EIATTR_KPARAM_INFO
	.align		4
.L_32489:
        /*008c*/ 	.byte	0x04, 0x17
        /*008e*/ 	.short	(.L_32491 - .L_32490)
.L_32490:
        /*0090*/ 	.word	0x00000000
        /*0094*/ 	.short	0x000e
        /*0096*/ 	.short	0x0060
        /*0098*/ 	.byte	0x00, 0xf0, 0x11, 0x00


	//----- nvinfo : EIATTR_KPARAM_INFO
	.align		4
.L_32491:
        /*009c*/ 	.byte	0x04, 0x17
        /*009e*/ 	.short	(.L_32493 - .L_32492)
.L_32492:
        /*00a0*/ 	.word	0x00000000
        /*00a4*/ 	.short	0x000d
        /*00a6*/ 	.short	0x005c
        /*00a8*/ 	.byte	0x00, 0xf0, 0x11, 0x00


	//----- nvinfo : EIATTR_KPARAM_INFO
	.align		4
.L_32493:
        /*00ac*/ 	.byte	0x04, 0x17
        /*00ae*/ 	.short	(.L_32495 - .L_32494)
.L_32494:
        /*00b0*/ 	.word	0x00000000
        /*00b4*/ 	.short	0x000c
        /*00b6*/ 	.short	0x0058
        /*00b8*/ 	.byte	0x00, 0xf0, 0x11, 0x00


	//----- nvinfo : EIATTR_KPARAM_INFO
	.align		4
.L_32495:
        /*00bc*/ 	.byte	0x04, 0x17
        /*00be*/ 	.short	(.L_32497 - .L_32496)
.L_32496:
        /*00c0*/ 	.word	0x00000000
        /*00c4*/ 	.short	0x000b
        /*00c6*/ 	.short	0x0050
        /*00c8*/ 	.byte	0x00, 0xf0, 0x21, 0x00


	//----- nvinfo : EIATTR_KPARAM_INFO
	.align		4
.L_32497:
        /*00cc*/ 	.byte	0x04, 0x17
        /*00ce*/ 	.short	(.L_32499 - .L_32498)
.L_32498:
        /*00d0*/ 	.word	0x00000000
        /*00d4*/ 	.short	0x000a
        /*00d6*/ 	.short	0x0048
        /*00d8*/ 	.byte	0x00, 0xf0, 0x11, 0x00


	//----- nvinfo : EIATTR_KPARAM_INFO
	.align		4
.L_32499:
        /*00dc*/ 	.byte	0x04, 0x17
        /*00de*/ 	.short	(.L_32501 - .L_32500)
.L_32500:
        /*00e0*/ 	.word	0x00000000
        /*00e4*/ 	.short	0x0009
        /*00e6*/ 	.short	0x0040
        /*00e8*/ 	.byte	0x00, 0xf0, 0x21, 0x00


	//----- nvinfo : EIATTR_KPARAM_INFO
	.align		4
.L_32501:
        /*00ec*/ 	.byte	0x04, 0x17
        /*00ee*/ 	.short	(.L_32503 - .L_32502)
.L_32502:
        /*00f0*/ 	.word	0x00000000
        /*00f4*/ 	.short	0x0008
        /*00f6*/ 	.short	0x0038
        /*00f8*/ 	.byte	0x00, 0xf0, 0x21, 0x00


	//----- nvinfo : EIATTR_KPARAM_INFO
	.align		4
.L_32503:
        /*00fc*/ 	.byte	0x04, 0x17
        /*00fe*/ 	.short	(.L_32505 - .L_32504)
.L_32504:
        /*0100*/ 	.word	0x00000000
        /*0104*/ 	.short	0x0007
        /*0106*/ 	.short	0x0034
        /*0108*/ 	.byte	0x00, 0xf0, 0x11, 0x00


	//----- nvinfo : EIATTR_KPARAM_INFO
	.align		4
.L_32505:
        /*010c*/ 	.byte	0x04, 0x17
        /*010e*/ 	.short	(.L_32507 - .L_32506)
.L_32506:
        /*0110*/ 	.word	0x00000000
        /*0114*/ 	.short	0x0006
        /*0116*/ 	.short	0x0030
        /*0118*/ 	.byte	0x00, 0xf0, 0x11, 0x00


	//----- nvinfo : EIATTR_KPARAM_INFO
	.align		4
.L_32507:
        /*011c*/ 	.byte	0x04, 0x17
        /*011e*/ 	.short	(.L_32509 - .L_32508)
.L_32508:
        /*0120*/ 	.word	0x00000000
        /*0124*/ 	.short	0x0005
        /*0126*/ 	.short	0x0028
        /*0128*/ 	.byte	0x00, 0xf0, 0x21, 0x00


	//----- nvinfo : EIATTR_KPARAM_INFO
	.align		4
.L_32509:
        /*012c*/ 	.byte	0x04, 0x17
        /*012e*/ 	.short	(.L_32511 - .L_32510)
.L_32510:
        /*0130*/ 	.word	0x00000000
        /*0134*/ 	.short	0x0004
        /*0136*/ 	.short	0x0020
        /*0138*/ 	.byte	0x00, 0xf0, 0x21, 0x00


	//----- nvinfo : EIATTR_KPARAM_INFO
	.align		4
.L_32511:
        /*013c*/ 	.byte	0x04, 0x17
        /*013e*/ 	.short	(.L_32513 - .L_32512)
.L_32512:
        /*0140*/ 	.word	0x00000000
        /*0144*/ 	.short	0x0003
        /*0146*/ 	.short	0x0018
        /*0148*/ 	.byte	0x00, 0xf0, 0x21, 0x00


	//----- nvinfo : EIATTR_KPARAM_INFO
	.align		4
.L_32513:
        /*014c*/ 	.byte	0x04, 0x17
        /*014e*/ 	.short	(.L_32515 - .L_32514)
.L_32514:
        /*0150*/ 	.word	0x00000000
        /*0154*/ 	.short	0x0002
        /*0156*/ 	.short	0x0010
        /*0158*/ 	.byte	0x00, 0xf0, 0x21, 0x00


	//----- nvinfo : EIATTR_KPARAM_INFO
	.align		4
.L_32515:
        /*015c*/ 	.byte	0x04, 0x17
        /*015e*/ 	.short	(.L_32517 - .L_32516)
.L_32516:
        /*0160*/ 	.word	0x00000000
        /*0164*/ 	.short	0x0001
        /*0166*/ 	.short	0x0008
        /*0168*/ 	.byte	0x00, 0xf0, 0x21, 0x00


	//----- nvinfo : EIATTR_KPARAM_INFO
	.align		4
.L_32517:
        /*016c*/ 	.byte	0x04, 0x17
        /*016e*/ 	.short	(.L_32519 - .L_32518)
.L_32518:
        /*0170*/ 	.word	0x00000000
        /*0174*/ 	.short	0x0000
        /*0176*/ 	.short	0x0000
        /*0178*/ 	.byte	0x00, 0xf0, 0x21, 0x00


	//----- nvinfo : EIATTR_MAXREG_COUNT
	.align		4
.L_32519:
        /*017c*/ 	.byte	0x03, 0x1b
        /*017e*/ 	.short	0x00ff


	//----- nvinfo : EIATTR_NUM_BARRIERS
	.align		4
        /*0180*/ 	.byte	0x02, 0x4c
        /*0182*/ 	.byte	0x01
	.zero		1


	//----- nvinfo : EIATTR_ANNOTATIONS
	.align		4
        /*0184*/ 	.byte	0x04, 0x55
        /*0186*/ 	.short	(.L_32521 - .L_32520)


	//   ....[0]....
.L_32520:
        /*0188*/ 	.word	0x00000001
        /*018c*/ 	.byte	0x90, 0x05, 0x00, 0x00, 0x01, 0x00, 0x00, 0x00, 0x30, 0x74, 0x00, 0x00, 0x01, 0x00, 0x00, 0x00
        /*019c*/ 	.byte	0xc0, 0x91, 0x00, 0x00, 0x01, 0x00, 0x00, 0x00, 0x60, 0xad, 0x00, 0x00


	//----- nvinfo : EIATTR_MERCURY_ISA_VERSION
	.align		4
.L_32521:
        /*01a8*/ 	.byte	0x03, 0x5f
        /*01aa*/ 	.short	0x0000


	//----- nvinfo : EIATTR_COOP_GROUP_MASK_REGIDS
	.align		4
        /*01ac*/ 	.byte	0x04, 0x29
        /*01ae*/ 	.short	(.L_32523 - .L_32522)


	//   ....[0]....
.L_32522:
        /*01b0*/ 	.word	0xffffffff


	//   ....[1]....
        /*01b4*/ 	.word	0xffffffff


	//   ....[2]....
        /*01b8*/ 	.word	0xffffffff


	//   ....[3]....
        /*01bc*/ 	.word	0xffffffff


	//   ....[4]....
        /*01c0*/ 	.word	0xffffffff


	//   ....[5]....
        /*01c4*/ 	.word	0xffffffff


	//   ....[6]....
        /*01c8*/ 	.word	0xffffffff


	//   ....[7]....
        /*01cc*/ 	.word	0xffffffff


	//   ....[8]....
        /*01d0*/ 	.word	0xffffffff


	//   ....[9]....
        /*01d4*/ 	.word	0xffffffff


	//   ....[10]....
        /*01d8*/ 	.word	0xffffffff


	//   ....[11]....
        /*01dc*/ 	.word	0xffffffff


	//   ....[12]....
        /*01e0*/ 	.word	0xffffffff


	//   ....[13]....
        /*01e4*/ 	.word	0xffffffff


	//   ....[14]....
        /*01e8*/ 	.word	0xffffffff


	//   ....[15]....
        /*01ec*/ 	.word	0xffffffff


	//   ....[16]....
        /*01f0*/ 	.word	0xffffffff


	//   ....[17]....
        /*01f4*/ 	.word	0xffffffff


	//   ....[18]....
        /*01f8*/ 	.word	0xffffffff


	//   ....[19]....
        /*01fc*/ 	.word	0xffffffff


	//   ....[20]....
        /*0200*/ 	.word	0xffffffff


	//   ....[21]....
        /*0204*/ 	.word	0xffffffff


	//   ....[22]....
        /*0208*/ 	.word	0xffffffff


	//   ....[23]....
        /*020c*/ 	.word	0xffffffff


	//   ....[24]....
        /*0210*/ 	.word	0xffffffff


	//   ....[25]....
        /*0214*/ 	.word	0xffffffff


	//   ....[26]....
        /*0218*/ 	.word	0xffffffff


	//   ....[27]....
        /*021c*/ 	.word	0xffffffff


	//   ....[28]....
        /*0220*/ 	.word	0xffffffff


	//   ....[29]....
        /*0224*/ 	.word	0xffffffff


	//   ....[30]....
        /*0228*/ 	.word	0xffffffff


	//   ....[31]....
        /*022c*/ 	.word	0xffffffff


	//   ....[32]....
        /*0230*/ 	.word	0xffffffff


	//   ....[33]....
        /*0234*/ 	.word	0xffffffff


	//   ....[34]....
        /*0238*/ 	.word	0xffffffff


	//   ....[35]....
        /*023c*/ 	.word	0xffffffff


	//   ....[36]....
        /*0240*/ 	.word	0xffffffff


	//   ....[37]....
        /*0244*/ 	.word	0xffffffff


	//   ....[38]....
        /*0248*/ 	.word	0xffffffff


	//   ....[39]....
        /*024c*/ 	.word	0xffffffff


	//   ....[40]....
        /*0250*/ 	.word	0xffffffff


	//----- nvinfo : EIATTR_COOP_GROUP_INSTR_OFFSETS
	.align		4
.L_32523:
        /*0254*/ 	.byte	0x04, 0x28
        /*0256*/ 	.short	(.L_32525 - .L_32524)


	//   ....[0]....
.L_32524:
        /*0258*/ 	.word	0x00005120


	//   ....[1]....
        /*025c*/ 	.word	0x00005150


	//   ....[2]....
        /*0260*/ 	.word	0x000071d0


	//   ....[3]....
        /*0264*/ 	.word	0x00007200


	//   ....[4]....
        /*0268*/ 	.word	0x000073d0


	//   ....[5]....
        /*026c*/ 	.word	0x00007400


	//   ....[6]....
        /*0270*/ 	.word	0x00007420


	//   ....[7]....
        /*0274*/ 	.word	0x000075b0


	//   ....[8]....
        /*0278*/ 	.word	0x000075e0


	//   ....[9]....
        /*027c*/ 	.word	0x00007600


	//   ....[10]....
        /*0280*/ 	.word	0x00008450


	//   ....[11]....
        /*0284*/ 	.word	0x000084b0


	//   ....[12]....
        /*0288*/ 	.word	0x000084e0


	//   ....[13]....
        /*028c*/ 	.word	0x00008500


	//   ....[14]....
        /*0290*/ 	.word	0x00008520


	//   ....[15]....
        /*0294*/ 	.word	0x00008570


	//   ....[16]....
        /*0298*/ 	.word	0x00008590


	//   ....[17]....
        /*029c*/ 	.word	0x000085b0


	//   ....[18]....
        /*02a0*/ 	.word	0x0000ad80


	//   ....[19]....
        /*02a4*/ 	.word	0x0000ad90


	//   ....[20]....
        /*02a8*/ 	.word	0x0000ada0


	//   ....[21]....
        /*02ac*/ 	.word	0x0000adb0


	//   ....[22]....
        /*02b0*/ 	.word	0x0000adf0


	//   ....[23]....
        /*02b4*/ 	.word	0x0000ae10


	//   ....[24]....
        /*02b8*/ 	.word	0x0000ae30


	//   ....[25]....
        /*02bc*/ 	.word	0x0000ae50


	//   ....[26]....
        /*02c0*/ 	.word	0x0000ae60


	//   ....[27]....
        /*02c4*/ 	.word	0x0000ae70


	//   ....[28]....
        /*02c8*/ 	.word	0x0000ae80


	//   ....[29]....
        /*02cc*/ 	.word	0x0000aeb0


	//   ....[30]....
        /*02d0*/ 	.word	0x0000aed0


	//   ....[31]....
        /*02d4*/ 	.word	0x0000aef0


	//   ....[32]....
        /*02d8*/ 	.word	0x0000af10


	//   ....[33]....
        /*02dc*/ 	.word	0x0000af30


	//   ....[34]....
        /*02e0*/ 	.word	0x0000bf20


	//   ....[35]....
        /*02e4*/ 	.word	0x0000bf90


	//   ....[36]....
        /*02e8*/ 	.word	0x0000c000


	//   ....[37]....
        /*02ec*/ 	.word	0x0000c070


	//   ....[38]....
        /*02f0*/ 	.word	0x0000c0e0


	//   ....[39]....
        /*02f4*/ 	.word	0x0000c150


	//   ....[40]....
        /*02f8*/ 	.word	0x0000c1c0


	//----- nvinfo : EIATTR_EXIT_INSTR_OFFSETS
	.align		4
.L_32525:
        /*02fc*/ 	.byte	0x04, 0x1c
        /*02fe*/ 	.short	(.L_32527 - .L_32526)


	//   ....[0]....
.L_32526:
        /*0300*/ 	.word	0x000000f0


	//   ....[1]....
        /*0304*/ 	.word	0x0000b7c0


	//   ....[2]....
        /*0308*/ 	.word	0x0000b7d0


	//   ....[3]....
        /*030c*/ 	.word	0x0000bec0


	//----- nvinfo : EIATTR_CTAIDZ_USED
	.align		4
.L_32527:
        /*0310*/ 	.byte	0x01, 0x04
	.zero		2


	//----- nvinfo : EIATTR_CRS_STACK_SIZE
	.align		4
        /*0314*/ 	.byte	0x04, 0x1e
        /*0316*/ 	.short	(.L_32529 - .L_32528)
.L_32528:
        /*0318*/ 	.word	0x00000000
.L_32529:


//--------------------- .nv.info._ZN4vllm32paged_attention_v2_reduce_kernelIfLi192ELi128ELi512EEEvPT_PKfS4_PKS1_PKii --------------------------
	.section	.nv.info._ZN4vllm32paged_attention_v2_reduce_kernelIfLi192ELi128ELi512EEEvPT_PKfS4_PKS1_PKii,"",@"SHT_CUDA_INFO"
	.sectionflags	@""
	.align	4


	//----- nvinfo : EIATTR_CUDA_API_VERSION
	.align		4
        /*0000*/ 	.byte	0x04, 0x37
        /*0002*/ 	.short	(.L_32531 - .L_32530)
.L_32530:
        /*0004*/ 	.word	0x00000082


	//----- nvinfo : EIATTR_SW2861232_WAR
	.align		4
.L_32531:
        /*0008*/ 	.byte	0x01, 0x35
	.zero		2


	//----- nvinfo : EIATTR_PARAM_CBANK
	.align		4
        /*000c*/ 	.byte	0x04, 0x0a
        /*000e*/ 	.short	(.L_32533 - .L_32532)
	.align		4
.L_32532:
        /*0010*/ 	.word	index@(.nv.constant0._ZN4vllm32paged_attention_v2_reduce_kernelIfLi192ELi128ELi512EEEvPT_PKfS4_PKS1_PKii)
        /*0014*/ 	.short	0x0160
        /*0016*/ 	.short	0x002c


	//----- nvinfo : EIATTR_CBANK_PARAM_SIZE
	.align		4
.L_32533:
        /*0018*/ 	.byte	0x03, 0x19
        /*001a*/ 	.short	0x002c


	//----- nvinfo : EIATTR_KPARAM_INFO
	.align		4
        /*001c*/ 	.byte	0x04, 0x17
        /*001e*/ 	.short	(.L_32535 - .L_32534)
.L_32534:
        /*0020*/ 	.word	0x00000000
        /*0024*/ 	.short	0x0005
        /*0026*/ 	.short	0x0028
        /*0028*/ 	.byte	0x00, 0xf0, 0x11, 0x00


	//----- nvinfo : EIATTR_KPARAM_INFO
	.align		4
.L_32535:
        /*002c*/ 	.byte	0x04, 0x17
        /*002e*/ 	.short	(.L_32537 - .L_32536)
.L_32536:
        /*0030*/ 	.word	0x00000000
        /*0034*/ 	.short	0x0004
        /*0036*/ 	.short	0x0020
        /*0038*/ 	.byte	0x00, 0xf0, 0x21, 0x00


	//----- nvinfo : EIATTR_KPARAM_INFO
	.align		4
.L_32537:
        /*003c*/ 	.byte	0x04, 0x17
        /*003e*/ 	.short	(.L_32539 - .L_32538)
.L_32538:
        /*0040*/ 	.word	0x00000000
        /*0044*/ 	.short	0x0003
        /*0046*/ 	.short	0x0018
        /*0048*/ 	.byte	0x00, 0xf0, 0x21, 0x00


	//----- nvinfo : EIATTR_KPARAM_INFO
	.align		4
.L_32539:
        /*004c*/ 	.byte	0x04, 0x17
        /*004e*/ 	.short	(.L_32541 - .L_32540)
.L_32540:
        /*0050*/ 	.word	0x00000000
        /*0054*/ 	.short	0x0002
        /*0056*/ 	.short	0x0010
        /*0058*/ 	.byte	0x00, 0xf0, 0x21, 0x00


	//----- nvinfo : EIATTR_KPARAM_INFO
	.align		4
.L_32541:
        /*005c*/ 	.byte	0x04, 0x17
        /*005e*/ 	.short	(.L_32543 - .L_32542)
.L_32542:
        /*0060*/ 	.word	0x00000000
        /*0064*/ 	.short	0x0001
        /*0066*/ 	.short	0x0008
        /*0068*/ 	.byte	0x00, 0xf0, 0x21, 0x00


	//----- nvinfo : EIATTR_KPARAM_INFO
	.align		4
.L_32543:
        /*006c*/ 	.byte	0x04, 0x17
        /*006e*/ 	.short	(.L_32545 - .L_32544)
.L_32544:
        /*0070*/ 	.word	0x00000000
        /*0074*/ 	.short	0x0000
        /*0076*/ 	.short	0x0000
        /*0078*/ 	.byte	0x00, 0xf0, 0x21, 0x00


	//----- nvinfo : EIATTR_MAXREG_COUNT
	.align		4
.L_32545:
        /*007c*/ 	.byte	0x03, 0x1b
        /*007e*/ 	.short	0x00ff


	//----- nvinfo : EIATTR_NUM_BARRIERS
	.align		4
        /*0080*/ 	.byte	0x02, 0x4c
        /*0082*/ 	.byte	0x01
	.zero		1


	//----- nvinfo : EIATTR_MERCURY_ISA_VERSION
	.align		4
        /*0084*/ 	.byte	0x03, 0x5f
        /*0086*/ 	.short	0x0000


	//----- nvinfo : EIATTR_COOP_GROUP_MASK_REGIDS
	.align		4
        /*0088*/ 	.byte	0x04, 0x29
        /*008a*/ 	.short	(.L_32547 - .L_32546)


	//   ....[0]....
.L_32546:
        /*008c*/ 	.word	0xffffffff


	//   ....[1]....
        /*0090*/ 	.word	0xffffffff


	//   ....[2]....
        /*0094*/ 	.word	0xffffffff


	//   ....[3]....
        /*0098*/ 	.word	0xffffffff


	//   ....[4]....
        /*009c*/ 	.word	0xffffffff


	//   ....[5]....
        /*00a0*/ 	.word	0xffffffff


	//   ....[6]....
        /*00a4*/ 	.word	0xffffffff


	//   ....[7]....
        /*00a8*/ 	.word	0xffffffff


	//   ....[8]....
        /*00ac*/ 	.word	0xffffffff


	//   ....[9]....
        /*00b0*/ 	.word	0xffffffff


	//   ....[10]....
        /*00b4*/ 	.word	0xffffffff


	//   ....[11]....
        /*00b8*/ 	.word	0xffffffff


	//   ....[12]....
        /*00bc*/ 	.word	0xffffffff


	//   ....[13]....
        /*00c0*/ 	.word	0xffffffff


	//   ....[14]....
        /*00c4*/ 	.word	0xffffffff


	//   ....[15]....
        /*00c8*/ 	.word	0xffffffff


	//----- nvinfo : EIATTR_COOP_GROUP_INSTR_OFFSETS
	.align		4
.L_32547:
        /*00cc*/ 	.byte	0x04, 0x28
        /*00ce*/ 	.short	(.L_32549 - .L_32548)


	//   ....[0]....
.L_32548:
        /*00d0*/ 	.word	0x00000260


	//   ....[1]....
        /*00d4*/ 	.word	0x000002c0


	//   ....[2]....
        /*00d8*/ 	.word	0x000002e0


	//   ....[3]....
        /*00dc*/ 	.word	0x00000310


	//   ....[4]....
        /*00e0*/ 	.word	0x00000340


	//   ....[5]....
        /*00e4*/ 	.word	0x000003c0


	//   ....[6]....
        /*00e8*/ 	.word	0x000003e0


	//   ....[7]....
        /*00ec*/ 	.word	0x00000410


	//   ....[8]....
        /*00f0*/ 	.word	0x00000570


	//   ....[9]....
        /*00f4*/ 	.word	0x000005c0


	//   ....[10]....
        /*00f8*/ 	.word	0x000005e0


	//   ....[11]....
        /*00fc*/ 	.word	0x00000600


	//   ....[12]....
        /*0100*/ 	.word	0x00000630


	//   ....[13]....
        /*0104*/ 	.word	0x00000680


	//   ....[14]....
        /*0108*/ 	.word	0x000006a0


	//   ....[15]....
        /*010c*/ 	.word	0x000006c0


	//----- nvinfo : EIATTR_EXIT_INSTR_OFFSETS
	.align		4
.L_32549:
        /*0110*/ 	.byte	0x04, 0x1c
        /*0112*/ 	.short	(.L_32551 - .L_32550)


	//   ....[0]....
.L_32550:
        /*0114*/ 	.word	0x000006d0


	//   ....[1]....
        /*0118*/ 	.word	0x000008c0


	//   ....[2]....
        /*011c*/ 	.word	0x00000980


	//   ....[3]....
        /*0120*/ 	.word	0x00001600


	//   ....[4]....
        /*0124*/ 	.word	0x00001630


	//   ....[5]....
        /*0128*/ 	.word	0x000017d0


	//----- nvinfo : EIATTR_CRS_STACK_SIZE
	.align		4
.L_32551:
        /*012c*/ 	.byte	0x04, 0x1e
        /*012e*/ 	.short	(.L_32553 - .L_32552)
.L_32552:
        /*0130*/ 	.word	0x00000000
.L_32553:


//--------------------- .nv.info._ZN4vllm25paged_attention_v2_kernelIffLi192ELi8ELi128ELNS_18Fp8KVCacheDataTypeE0ELb1ELi512EEEvPfS2_PT_PKS3_PKT0_S9_ifPKiSB_iPKfiiiSD_SD_iiiii --------------------------
	.section	.nv.info._ZN4vllm25paged_attention_v2_kernelIffLi192ELi8ELi128ELNS_18Fp8KVCacheDataTypeE0ELb1ELi512EEEvPfS2_PT_PKS3_PKT0_S9_ifPKiSB_iPKfiiiSD_SD_iiiii,"",@"SHT_CUDA_INFO"
	.sectionflags	@""
	.align	4


	//----- nvinfo : EIATTR_CUDA_API_VERSION
	.align		4
        /*0000*/ 	.byte	0x04, 0x37
        /*0002*/ 	.short	(.L_32555 - .L_32554)
.L_32554:
        /*0004*/ 	.word	0x00000082


	//----- nvinfo : EIATTR_SW2861232_WAR
	.align		4
.L_32555:
        /*0008*/ 	.byte	0x01, 0x35
	.zero		2


	//----- nvinfo : EIATTR_PARAM_CBANK
	.align		4
        /*000c*/ 	.byte	0x04, 0x0a
        /*000e*/ 	.short	(.L_32557 - .L_32556)
	.align		4
.L_32556:
        /*0010*/ 	.word	index@(.nv.constant0._ZN4vllm25paged_attention_v2_kernelIffLi192ELi8ELi128ELNS_18Fp8KVCacheDataTypeE0ELb1ELi512EEEvPfS2_PT_PKS3_PKT0_S9_ifPKiSB_iPKfiiiSD_SD_iiiii)
        /*0014*/ 	.short	0x0160
        /*0016*/ 	.short	0x008c


	//----- nvinfo : EIATTR_CBANK_PARAM_SIZE
	.align		4
.L_32557:
        /*0018*/ 	.byte	0x03, 0x19
        /*001a*/ 	.short	0x008c


	//----- nvinfo : EIATTR_KPARAM_INFO
	.align		4
        /*001c*/ 	.byte	0x04, 0x17
        /*001e*/ 	.short	(.L_32559 - .L_32558)
.L_32558:
        /*0020*/ 	.word	0x00000000
        /*0024*/ 	.short	0x0015
        /*0026*/ 	.short	0x0088
        /*0028*/ 	.byte	0x00, 0xf0, 0x11, 0x00


	//----- nvinfo : EIATTR_KPARAM_INFO
	.align		4
.L_32559:
        /*002c*/ 	.byte	0x04, 0x17
        /*002e*/ 	.short	(.L_32561 - .L_32560)
.L_32560:
        /*0030*/ 	.word	0x00000000
        /*0034*/ 	.short	0x0014
        /*0036*/ 	.short	0x0084
        /*0038*/ 	.byte	0x00, 0xf0, 0x11, 0x00


	//----- nvinfo : EIATTR_KPARAM_INFO
	.align		4
.L_32561:
        /*003c*/ 	.byte	0x04, 0x17
        /*003e*/ 	.short	(.L_32563 - .L_32562)
.L_32562:
        /*0040*/ 	.word	0x00000000
        /*0044*/ 	.short	0x0013
        /*0046*/ 	.short	0x0080
        /*0048*/ 	.byte	0x00, 0xf0, 0x11, 0x00


	//----- nvinfo : EIATTR_KPARAM_INFO
	.align		4
.L_32563:
        /*004c*/ 	.byte	0x04, 0x17
        /*004e*/ 	.short	(.L_32565 - .L_32564)
.L_32564:
        /*0050*/ 	.word	0x00000000
        /*0054*/ 	.short	0x0012
        /*0056*/ 	.short	0x007c
        /*0058*/ 	.byte	0x00, 0xf0, 0x11, 0x00


	//----- nvinfo : EIATTR_KPARAM_INFO
	.align		4
.L_32565:
        /*005c*/ 	.byte	0x04, 0x17
        /*005e*/ 	.short	(.L_32567 - .L_32566)
.L_32566:
        /*0060*/ 	.word	0x00000000
        /*0064*/ 	.short	0x0011
        /*0066*/ 	.short	0x0078
        /*0068*/ 	.byte	0x00, 0xf0, 0x11, 0x00


	//----- nvinfo : EIATTR_KPARAM_INFO
	.align		4
.L_32567:
        /*006c*/ 	.byte	0x04, 0x17
        /*006e*/ 	.short	(.L_32569 - .L_32568)
.L_32568:
        /*0070*/ 	.word	0x00000000
        /*0074*/ 	.short	0x0010
        /*0076*/ 	.short	0x0070
        /*0078*/ 	.byte	0x00, 0xf0, 0x21, 0x00


	//----- nvinfo : EIATTR_KPARAM_INFO
	.align		4
.L_32569:
        /*007c*/ 	.byte	0x04, 0x17
        /*007e*/ 	.short	(.L_32571 - .L_32570)
.L_32570:
        /*0080*/ 	.word	0x00000000
        /*0084*/ 	.short	0x000f
        /*0086*/ 	.short	0x0068
        /*0088*/ 	.byte	0x00, 0xf0, 0x21, 0x00


	//----- nvinfo : EIATTR_KPARAM_INFO
	.align		4
.L_32571:
        /*008c*/ 	.byte	0x04, 0x17
        /*008e*/ 	.short	(.L_32573 - .L_32572)
.L_32572:
        /*0090*/ 	.word	0x00000000
        /*0094*/ 	.short	0x000e
        /*0096*/ 	.short	0x0060
        /*0098*/ 	.byte	0x00, 0xf0, 0x11, 0x00


	//----- nvinfo : EIATTR_KPARAM_INFO
	.align		4
.L_32573:
        /*009c*/ 	.byte	0x04, 0x17
        /*009e*/ 	.short	(.L_32575 - .L_32574)
.L_32574:
        /*00a0*/ 	.word	0x00000000
        /*00a4*/ 	.short	0x000d
        /*00a6*/ 	.short	0x005c
        /*00a8*/ 	.byte	0x00, 0xf0, 0x11, 0x00


	//----- nvinfo : EIATTR_KPARAM_INFO
	.align		4
.L_32575:
        /*00ac*/ 	.byte	0x04, 0x17
        /*00ae*/ 	.short	(.L_32577 - .L_32576)
.L_32576:
        /*00b0*/ 	.word	0x00000000
        /*00b4*/ 	.short	0x000c
        /*00b6*/ 	.short	0x0058
        /*00b8*/ 	.byte	0x00, 0xf0, 0x11, 0x00


	//----- nvinfo : EIATTR_KPARAM_INFO
	.align		4
.L_32577:
        /*00bc*/ 	.byte	0x04, 0x17
        /*00be*/ 	.short	(.L_32579 - .L_32578)
.L_32578:
        /*00c0*/ 	.word	0x00000000
        /*00c4*/ 	.short	0x000b
        /*00c6*/ 	.short	0x0050
        /*00c8*/ 	.byte	0x00, 0xf0, 0x21, 0x00


	//----- nvinfo : EIATTR_KPARAM_INFO
	.align		4
.L_32579:
        /*00cc*/ 	.byte	0x04, 0x17
        /*00ce*/ 	.short	(.L_32581 - .L_32580)
.L_32580:
        /*00d0*/ 	.word	0x00000000
        /*00d4*/ 	.short	0x000a
        /*00d6*/ 	.short	0x0048
        /*00d8*/ 	.byte	0x00, 0xf0, 0x11, 0x00


	//----- nvinfo : EIATTR_KPARAM_INFO
	.align		4
.L_32581:
        /*00dc*/ 	.byte	0x04, 0x17
        /*00de*/ 	.short	(.L_32583 - .L_32582)
.L_32582:
        /*00e0*/ 	.word	0x00000000
        /*00e4*/ 	.short	0x0009
        /*00e6*/ 	.short	0x0040
        /*00e8*/ 	.byte	0x00, 0xf0, 0x21, 0x00


	//----- nvinfo : EIATTR_KPARAM_INFO
	.align		4
.L_32583:
        /*00ec*/ 	.byte	0x04, 0x17
        /*00ee*/ 	.short	(.L_32585 - .L_32584)
.L_32584:
        /*00f0*/ 	.word	0x00000000
        /*00f4*/ 	.short	0x0008
        /*00f6*/ 	.short	0x0038
        /*00f8*/ 	.byte	0x00, 0xf0, 0x21, 0x00


	//----- nvinfo : EIATTR_KPARAM_INFO
	.align		4
.L_32585:
        /*00fc*/ 	.byte	0x04, 0x17
        /*00fe*/ 	.short	(.L_32587 - .L_32586)
.L_32586:
        /*0100*/ 	.word	0x00000000
        /*0104*/ 	.short	0x0007
        /*0106*/ 	.short	0x0034
        /*0108*/ 	.byte	0x00, 0xf0, 0x11, 0x00


	//----- nvinfo : EIATTR_KPARAM_INFO
	.align		4
.L_32587:
        /*010c*/ 	.byte	0x04, 0x17
        /*010e*/ 	.short	(.L_32589 - .L_32588)
.L_32588:
        /*0110*/ 	.word	0x00000000
        /*0114*/ 	.short	0x0006
        /*0116*/ 	.short	0x0030
        /*0118*/ 	.byte	0x00, 0xf0, 0x11, 0x00


	//----- nvinfo : EIATTR_KPARAM_INFO
	.align		4
.L_32589:
        /*011c*/ 	.byte	0x04, 0x17
        /*011e*/ 	.short	(.L_32591 - .L_32590)
.L_32590:
        /*0120*/ 	.word	0x00000000
        /*0124*/ 	.short	0x0005
        /*0126*/ 	.short	0x0028
        /*0128*/ 	.byte	0x00, 0xf0, 0x21, 0x00


	//----- nvinfo : EIATTR_KPARAM_INFO
	.align		4
.L_32591:
        /*012c*/ 	.byte	0x04, 0x17
        /*012e*/ 	.short	(.L_32593 - .L_32592)
.L_32592:
        /*0130*/ 	.word	0x00000000
        /*0134*/ 	.short	0x0004
        /*0136*/ 	.short	0x0020
        /*0138*/ 	.byte	0x00, 0xf0, 0x21, 0x00


	//----- nvinfo : EIATTR_KPARAM_INFO
	.align		4
.L_32593:
        /*013c*/ 	.byte	0x04, 0x17
        /*013e*/ 	.short	(.L_32595 - .L_32594)
.L_32594:
        /*0140*/ 	.word	0x00000000
        /*0144*/ 	.short	0x0003
        /*0146*/ 	.short	0x0018
        /*0148*/ 	.byte	0x00, 0xf0, 0x21, 0x00


	//----- nvinfo : EIATTR_KPARAM_INFO
	.align		4
.L_32595:
        /*014c*/ 	.byte	0x04, 0x17
        /*014e*/ 	.short	(.L_32597 - .L_32596)
.L_32596:
        /*0150*/ 	.word	0x00000000
        /*0154*/ 	.short	0x0002
        /*0156*/ 	.short	0x0010
        /*0158*/ 	.byte	0x00, 0xf0, 0x21, 0x00


	//----- nvinfo : EIATTR_KPARAM_INFO
	.align		4
.L_32597:
        /*015c*/ 	.byte	0x04, 0x17
        /*015e*/ 	.short	(.L_32599 - .L_32598)
.L_32598:
        /*0160*/ 	.word	0x00000000
        /*0164*/ 	.short	0x0001
        /*0166*/ 	.short	0x0008
        /*0168*/ 	.byte	0x00, 0xf0, 0x21, 0x00


	//----- nvinfo : EIATTR_KPARAM_INFO
	.align		4
.L_32599:
        /*016c*/ 	.byte	0x04, 0x17
        /*016e*/ 	.short	(.L_32601 - .L_32600)
.L_32600:
        /*0170*/ 	.word	0x00000000
        /*0174*/ 	.short	0x0000
        /*0176*/ 	.short	0x0000
        /*0178*/ 	.byte	0x00, 0xf0, 0x21, 0x00


	//----- nvinfo : EIATTR_MAXREG_COUNT
	.align		4
.L_32601:
        /*017c*/ 	.byte	0x03, 0x1b
        /*017e*/ 	.short	0x00ff


	//----- nvinfo : EIATTR_NUM_BARRIERS
	.align		4
        /*0180*/ 	.byte	0x02, 0x4c
        /*0182*/ 	.byte	0x01
	.zero		1


	//----- nvinfo : EIATTR_MERCURY_ISA_VERSION
	.align		4
        /*0184*/ 	.byte	0x03, 0x5f
        /*0186*/ 	.short	0x0000


	//----- nvinfo : EIATTR_COOP_GROUP_MASK_REGIDS
	.align		4
        /*0188*/ 	.byte	0x04, 0x29
        /*018a*/ 	.short	(.L_32603 - .L_32602)


	//   ....[0]....
.L_32602:
        /*018c*/ 	.word	0xffffffff


	//   ....[1]....
        /*0190*/ 	.word	0xffffffff


	//   ....[2]....
        /*0194*/ 	.word	0xffffffff


	//   ....[3]....
        /*0198*/ 	.word	0xffffffff


	//   ....[4]....
        /*019c*/ 	.word	0xffffffff


	//   ....[5]....
        /*01a0*/ 	.word	0xffffffff


	//   ....[6]....
        /*01a4*/ 	.word	0xffffffff


	//   ....[7]....
        /*01a8*/ 	.word	0xffffffff


	//   ....[8]....
        /*01ac*/ 	.word	0xffffffff


	//   ....[9]....
        /*01b0*/ 	.word	0xffffffff


	//   ....[10]....
        /*01b4*/ 	.word	0xffffffff


	//   ....[11]....
        /*01b8*/ 	.word	0xffffffff


	//   ....[12]....
        /*01bc*/ 	.word	0xffffffff


	//   ....[13]....
        /*01c0*/ 	.word	0xffffffff


	//   ....[14]....
        /*01c4*/ 	.word	0xffffffff


	//   ....[15]....
        /*01c8*/ 	.word	0xffffffff


	//   ....[16]....
        /*01cc*/ 	.word	0xffffffff


	//   ....[17]....
        /*01d0*/ 	.word	0xffffffff


	//   ....[18]....
        /*01d4*/ 	.word	0xffffffff


	//   ....[19]....
        /*01d8*/ 	.word	0xffffffff


	//   ....[20]....
        /*01dc*/ 	.word	0xffffffff


	//   ....[21]....
        /*01e0*/ 	.word	0xffffffff


	//   ....[22]....
        /*01e4*/ 	.word	0xffffffff


	//   ....[23]....
        /*01e8*/ 	.word	0xffffffff


	//   ....[24]....
        /*01ec*/ 	.word	0xffffffff


	//   ....[25]....
        /*01f0*/ 	.word	0xffffffff


	//   ....[26]....
        /*01f4*/ 	.word	0xffffffff


	//   ....[27]....
        /*01f8*/ 	.word	0xffffffff


	//   ....[28]....
        /*01fc*/ 	.word	0xffffffff


	//   ....[29]....
        /*0200*/ 	.word	0xffffffff


	//   ....[30]....
        /*0204*/ 	.word	0xffffffff


	//   ....[31]....
        /*0208*/ 	.word	0xffffffff


	//   ....[32]....
        /*020c*/ 	.word	0xffffffff


	//   ....[33]....
        /*0210*/ 	.word	0xffffffff


	//   ....[34]....
        /*0214*/ 	.word	0xffffffff


	//   ....[35]....
        /*0218*/ 	.word	0xffffffff


	//   ....[36]....
        /*021c*/ 	.word	0xffffffff


	//----- nvinfo : EIATTR_COOP_GROUP_INSTR_OFFSETS
	.align		4
.L_32603:
        /*0220*/ 	.byte	0x04, 0x28
        /*0222*/ 	.short	(.L_32605 - .L_32604)


	//   ....[0]....
.L_32604:
        /*0224*/ 	.word	0x000040d0


	//   ....[1]....
        /*0228*/ 	.word	0x00004100


	//   ....[2]....
        /*022c*/ 	.word	0x000059a0


	//   ....[3]....
        /*0230*/ 	.word	0x000059d0


	//   ....[4]....
        /*0234*/ 	.word	0x00005b70


	//   ....[5]....
        /*0238*/ 	.word	0x00005ba0


	//   ....[6]....
        /*023c*/ 	.word	0x00005bc0


	//   ....[7]....
        /*0240*/ 	.word	0x00005c80


	//   ....[8]....
        /*0244*/ 	.word	0x00005ca0


	//   ....[9]....
        /*0248*/ 	.word	0x00005cc0


	//   ....[10]....
        /*024c*/ 	.word	0x00006b10


	//   ....[11]....
        /*0250*/ 	.word	0x00006b70


	//   ....[12]....
        /*0254*/ 	.word	0x00006ba0


	//   ....[13]....
        /*0258*/ 	.word	0x00006bc0


	//   ....[14]....
        /*025c*/ 	.word	0x00006be0


	//   ....[15]....
        /*0260*/ 	.word	0x00006c30


	//   ....[16]....
        /*0264*/ 	.word	0x00006c50


	//   ....[17]....
        /*0268*/ 	.word	0x00006c70


	//   ....[18]....
        /*026c*/ 	.word	0x00008e20


	//   ....[19]....
        /*0270*/ 	.word	0x00008e50


	//   ....[20]....
        /*0274*/ 	.word	0x00008e70


	//   ....[21]....
        /*0278*/ 	.word	0x00008e90


	//   ....[22]....
        /*027c*/ 	.word	0x00008ea0


	//   ....[23]....
        /*0280*/ 	.word	0x00008eb0


	//   ....[24]....
        /*0284*/ 	.word	0x00008ec0


	//   ....[25]....
        /*0288*/ 	.word	0x00008ef0


	//   ....[26]....
        /*028c*/ 	.word	0x00008f20


	//   ....[27]....
        /*0290*/ 	.word	0x00008f60


	//   ....[28]....
        /*0294*/ 	.word	0x00008fa0


	//   ....[29]....
        /*0298*/ 	.word	0x00008fe0


	//   ....[30]....
        /*029c*/ 	.word	0x00009be0


	//   ....[31]....
        /*02a0*/ 	.word	0x00009c60


	//   ....[32]....
        /*02a4*/ 	.word	0x00009ce0


	//   ....[33]....
        /*02a8*/ 	.word	0x00009d60


	//   ....[34]....
        /*02ac*/ 	.word	0x00009de0


	//   ....[35]....
        /*02b0*/ 	.word	0x00009e60


	//   ....[36]....
        /*02b4*/ 	.word	0x00009ed0


	//----- nvinfo : EIATTR_EXIT_INSTR_OFFSETS
	.align		4
.L_32605:
        /*02b8*/ 	.byte	0x04, 0x1c
        /*02ba*/ 	.short	(.L_32607 - .L_32606)


	//   ....[0]....
.L_32606:
        /*02bc*/ 	.word	0x000000e0


	//   ....[1]....
        /*02c0*/ 	.word	0x00009600


	//   ....[2]....
        /*02c4*/ 	.word	0x00009700


	//   ....[3]....
        /*02c8*/ 	.word	0x00009b80


	//----- nvinfo : EIATTR_CTAIDZ_USED
	.align		4
.L_32607:
        /*02cc*/ 	.byte	0x01, 0x04
	.zero		2


	//----- nvinfo : EIATTR_CRS_STACK_SIZE
	.align		4
        /*02d0*/ 	.byte	0x04, 0x1e
        /*02d2*/ 	.short	(.L_32609 - .L_32608)
.L_32608:
        /*02d4*/ 	.word	0x00000000
.L_32609:


//--------------------- .nv.info._ZN4vllm32paged_attention_v2_reduce_kernelIfLi128ELi128ELi512EEEvPT_PKfS4_PKS1_PKii --------------------------
	.section	.nv.info._ZN4vllm32paged_attention_v2_reduce_kernelIfLi128ELi128ELi512EEEvPT_PKfS4_PKS1_PKii,"",@"SHT_CUDA_INFO"
	.sectionflags	@""
	.align	4


	//----- nvinfo : EIATTR_CUDA_API_VERSION
	.align		4
        /*0000*/ 	.byte	0x04, 0x37
        /*0002*/ 	.short	(.L_32611 - .L_32610)
.L_32610:
        /*0004*/ 	.word	0x00000082


	//----- nvinfo : EIATTR_SW2861232_WAR
	.align		4
.L_32611:
        /*0008*/ 	.byte	0x01, 0x35
	.zero		2


	//----- nvinfo : EIATTR_PARAM_CBANK
	.align		4
        /*000c*/ 	.byte	0x04, 0x0a
        /*000e*/ 	.short	(.L_32613 - .L_32612)
	.align		4
.L_32612:
        /*0010*/ 	.word	index@(.nv.constant0._ZN4vllm32paged_attention_v2_reduce_kernelIfLi128ELi128ELi512EEEvPT_PKfS4_PKS1_PKii)
        /*0014*/ 	.short	0x0160
        /*0016*/ 	.short	0x002c


	//----- nvinfo : EIATTR_CBANK_PARAM_SIZE
	.align		4
.L_32613:
        /*0018*/ 	.byte	0x03, 0x19
        /*001a*/ 	.short	0x002c


	//----- nvinfo : EIATTR_KPARAM_INFO
	.align		4
        /*001c*/ 	.byte	0x04, 0x17
        /*001e*/ 	.short	(.L_32615 - .L_32614)
.L_32614:
        /*0020*/ 	.word	0x00000000
        /*0024*/ 	.short	0x0005
        /*0026*/ 	.short	0x0028
        /*0028*/ 	.byte	0x00, 0xf0, 0x11, 0x00


	//----- nvinfo : EIATTR_KPARAM_INFO
	.align		4
.L_32615:
        /*002c*/ 	.byte	0x04, 0x17
        /*002e*/ 	.short	(.L_32617 - .L_32616)
.L_32616:
        /*0030*/ 	.word	0x00000000
        /*0034*/ 	.short	0x0004
        /*0036*/ 	.short	0x0020
        /*0038*/ 	.byte	0x00, 0xf0, 0x21, 0x00


	//----- nvinfo : EIATTR_KPARAM_INFO
	.align		4
.L_32617:
        /*003c*/ 	.byte	0x04, 0x17
        /*003e*/ 	.short	(.L_32619 - .L_32618)
.L_32618:
        /*0040*/ 	.word	0x00000000
        /*0044*/ 	.short	0x0003
        /*0046*/ 	.short	0x0018
        /*0048*/ 	.byte	0x00, 0xf0, 0x21, 0x00


	//----- nvinfo : EIATTR_KPARAM_INFO
	.align		4
.L_32619:
        /*004c*/ 	.byte	0x04, 0x17
        /*004e*/ 	.short	(.L_32621 - .L_32620)
.L_32620:
        /*0050*/ 	.word	0x00000000
        /*0054*/ 	.short	0x0002
        /*0056*/ 	.short	0x0010
        /*0058*/ 	.byte	0x00, 0xf0, 0x21, 0x00


	//----- nvinfo : EIATTR_KPARAM_INFO
	.align		4
.L_32621:
        /*005c*/ 	.byte	0x04, 0x17
        /*005e*/ 	.short	(.L_32623 - .L_32622)
.L_32622:
        /*0060*/ 	.word	0x00000000
        /*0064*/ 	.short	0x0001
        /*0066*/ 	.short	0x0008
        /*0068*/ 	.byte	0x00, 0xf0, 0x21, 0x00


	//----- nvinfo : EIATTR_KPARAM_INFO
	.align		4
.L_32623:
        /*006c*/ 	.byte	0x04, 0x17
        /*006e*/ 	.short	(.L_32625 - .L_32624)
.L_32624:
        /*0070*/ 	.word	0x00000000
        /*0074*/ 	.short	0x0000
        /*0076*/ 	.short	0x0000
        /*0078*/ 	.byte	0x00, 0xf0, 0x21, 0x00


	//----- nvinfo : EIATTR_MAXREG_COUNT
	.align		4
.L_32625:
        /*007c*/ 	.byte	0x03, 0x1b
        /*007e*/ 	.short	0x00ff


	//----- nvinfo : EIATTR_NUM_BARRIERS
	.align		4
        /*0080*/ 	.byte	0x02, 0x4c
        /*0082*/ 	.byte	0x01
	.zero		1


	//----- nvinfo : EIATTR_MERCURY_ISA_VERSION
	.align		4
        /*0084*/ 	.byte	0x03, 0x5f
        /*0086*/ 	.short	0x0000


	//----- nvinfo : EIATTR_COOP_GROUP_MASK_REGIDS
	.align		4
        /*0088*/ 	.byte	0x04, 0x29
        /*008a*/ 	.short	(.L_32627 - .L_32626)


	//   ....[0]....
.L_32626:
        /*008c*/ 	.word	0xffffffff


	//   ....[1]....
        /*0090*/ 	.word	0xffffffff


	//   ....[2]....
        /*0094*/ 	.word	0xffffffff


	//   ....[3]....
        /*0098*/ 	.word	0xffffffff


	//   ....[4]....
        /*009c*/ 	.word	0xffffffff


	//   ....[5]....
        /*00a0*/ 	.word	0xffffffff


	//   ....[6]....
        /*00a4*/ 	.word	0xffffffff


	//   ....[7]....
        /*00a8*/ 	.word	0xffffffff


	//   ....[8]....
        /*00ac*/ 	.word	0xffffffff


	//   ....[9]....
        /*00b0*/ 	.word	0xffffffff


	//   ....[10]....
        /*00b4*/ 	.word	0xffffffff


	//   ....[11]....
        /*00b8*/ 	.word	0xffffffff


	//   ....[12]....
        /*00bc*/ 	.word	0xffffffff


	//   ....[13]....
        /*00c0*/ 	.word	0xffffffff


	//   ....[14]....
        /*00c4*/ 	.word	0xffffffff


	//   ....[15]....
        /*00c8*/ 	.word	0xffffffff


	//----- nvinfo : EIATTR_COOP_GROUP_INSTR_OFFSETS
	.align		4
.L_32627:
        /*00cc*/ 	.byte	0x04, 0x28
        /*00ce*/ 	.short	(.L_32629 - .L_32628)


	//   ....[0]....
.L_32628:
        /*00d0*/ 	.word	0x00000260


	//   ....[1]....
        /*00d4*/ 	.word	0x000002c0


	//   ....[2]....
        /*00d8*/ 	.word	0x000002e0


	//   ....[3]....
        /*00dc*/ 	.word	0x00000310


	//   ....[4]....
        /*00e0*/ 	.word	0x00000340


	//   ....[5]....
        /*00e4*/ 	.word	0x000003c0


	//   ....[6]....
        /*00e8*/ 	.word	0x000003e0


	//   ....[7]....
        /*00ec*/ 	.word	0x00000410


	//   ....[8]....
        /*00f0*/ 	.word	0x00000570


	//   ....[9]....
        /*00f4*/ 	.word	0x000005b0


	//   ....[10]....
        /*00f8*/ 	.word	0x000005d0


	//   ....[11]....
        /*00fc*/ 	.word	0x000005f0


	//   ....[12]....
        /*0100*/ 	.word	0x00000620


	//   ....[13]....
        /*0104*/ 	.word	0x00000670


	//   ....[14]....
        /*0108*/ 	.word	0x00000690


	//   ....[15]....
        /*010c*/ 	.word	0x000006b0


	//----- nvinfo : EIATTR_EXIT_INSTR_OFFSETS
	.align		4
.L_32629:
        /*0110*/ 	.byte	0x04, 0x1c
        /*0112*/ 	.short	(.L_32631 - .L_32630)


	//   ....[0]....
.L_32630:
        /*0114*/ 	.word	0x000006c0


	//   ....[1]....
        /*0118*/ 	.word	0x000008c0


	//   ....[2]....
        /*011c*/ 	.word	0x00000980


	//   ....[3]....
        /*0120*/ 	.word	0x00001600


	//   ....[4]....
        /*0124*/ 	.word	0x00001630


	//   ....[5]....
        /*0128*/ 	.word	0x000017d0


	//----- nvinfo : EIATTR_CRS_STACK_SIZE
	.align		4
.L_32631:
        /*012c*/ 	.byte	0x04, 0x1e
        /*012e*/ 	.short	(.L_32633 - .L_32632)
.L_32632:
        /*0130*/ 	.word	0x00000000
.L_32633:


//--------------------- .nv.info._ZN4vllm25paged_attention_v2_kernelIffLi128ELi8ELi128ELNS_18Fp8KVCacheDataTypeE0ELb1ELi512EEEvPfS2_PT_PKS3_PKT0_S9_ifPKiSB_iPKfiiiSD_SD_iiiii --------------------------
	.section	.nv.info._ZN4vllm25paged_attention_v2_kernelIffLi128ELi8ELi128ELNS_18Fp8KVCacheDataTypeE0ELb1ELi512EEEvPfS2_PT_PKS3_PKT0_S9_ifPKiSB_iPKfiiiSD_SD_iiiii,"",@"SHT_CUDA_INFO"
	.sectionflags	@""
	.align	4


	//----- nvinfo : EIATTR_CUDA_API_VERSION
	.align		4
        /*0000*/ 	.byte	0x04, 0x37
        /*0002*/ 	.short	(.L_32635 - .L_32634)
.L_32634:
        /*0004*/ 	.word	0x00000082


	//----- nvinfo : EIATTR_SW2861232_WAR
	.align		4
.L_32635:
        /*0008*/ 	.byte	0x01, 0x35
	.zero		2


	//----- nvinfo : EIATTR_PARAM_CBANK
	.align		4
        /*000c*/ 	.byte	0x04, 0x0a
        /*000e*/ 	.short	(.L_32637 - .L_32636)
	.align		4
.L_32636:
        /*0010*/ 	.word	index@(.nv.constant0._ZN4vllm25paged_attention_v2_kernelIffLi128ELi8ELi128ELNS_18Fp8KVCacheDataTypeE0ELb1ELi512EEEvPfS2_PT_PKS3_PKT0_S9_ifPKiSB_iPKfiiiSD_SD_iiiii)
        /*0014*/ 	.short	0x0160
        /*0016*/ 	.short	0x008c


	//----- nvinfo : EIATTR_CBANK_PARAM_SIZE
	.align		4
.L_32637:
        /*0018*/ 	.byte	0x03, 0x19
        /*001a*/ 	.short	0x008c


	//----- nvinfo : EIATTR_KPARAM_INFO
	.align		4
        /*001c*/ 	.byte	0x04, 0x17
        /*001e*/ 	.short	(.L_32639 - .L_32638)
.L_32638:
        /*0020*/ 	.word	0x00000000
        /*0024*/ 	.short	0x0015
        /*0026*/ 	.short	0x0088
        /*0028*/ 	.byte	0x00, 0xf0, 0x11, 0x00


	//----- nvinfo : EIATTR_KPARAM_INFO
	.align		4
.L_32639:
        /*002c*/ 	.byte	0x04, 0x17
        /*002e*/ 	.short	(.L_32641 - .L_32640)
.L_32640:
        /*0030*/ 	.word	0x00000000
        /*0034*/ 	.short	0x0014
        /*0036*/ 	.short	0x0084
        /*0038*/ 	.byte	0x00, 0xf0, 0x11, 0x00


	//----- nvinfo : EIATTR_KPARAM_INFO
	.align		4
.L_32641:
        /*003c*/ 	.byte	0x04, 0x17
        /*003e*/ 	.short	(.L_32643 - .L_32642)
.L_32642:
        /*0040*/ 	.word	0x00000000
        /*0044*/ 	.short	0x0013
        /*0046*/ 	.short	0x0080
        /*0048*/ 	.byte	0x00, 0xf0, 0x11, 0x00


	//----- nvinfo : EIATTR_KPARAM_INFO
	.align		4
.L_32643:
        /*004c*/ 	.byte	0x04, 0x17
        /*004e*/ 	.short	(.L_32645 - .L_32644)
.L_32644:
        /*0050*/ 	.word	0x00000000
        /*0054*/ 	.short	0x0012
        /*0056*/ 	.short	0x007c
        /*0058*/ 	.byte	0x00, 0xf0, 0x11, 0x00


	//----- nvinfo : EIATTR_KPARAM_INFO
	.align		4
.L_32645:
        /*005c*/ 	.byte	0x04, 0x17
        /*005e*/ 	.short	(.L_32647 - .L_32646)
.L_32646:
        /*0060*/ 	.word	0x00000000
        /*0064*/ 	.short	0x0011
        /*0066*/ 	.short	0x0078
        /*0068*/ 	.byte	0x00, 0xf0, 0x11, 0x00


	//----- nvinfo : EIATTR_KPARAM_INFO
	.align		4
.L_32647:
        /*006c*/ 	.byte	0x04, 0x17
        /*006e*/ 	.short	(.L_32649 - .L_32648)
.L_32648:
        /*0070*/ 	.word	0x00000000
        /*0074*/ 	.short	0x0010
        /*0076*/ 	.short	0x0070
        /*0078*/ 	.byte	0x00, 0xf0, 0x21, 0x00


	//----- nvinfo : EIATTR_KPARAM_INFO
	.align		4
.L_32649:
        /*007c*/ 	.byte	0x04, 0x17
        /*007e*/ 	.short	(.L_32651 - .L_32650)
.L_32650:
        /*0080*/ 	.word	0x00000000
        /*0084*/ 	.short	0x000f
        /*0086*/ 	.short	0x0068
        /*0088*/ 	.byte	0x00, 0xf0, 0x21, 0x00


	//----- nvinfo : EIATTR_KPARAM_INFO
	.align		4
.L_32651:
        /*008c*/ 	.byte	0x04, 0x17
        /*008e*/ 	.short	(.L_32653 - .L_32652)
.L_32652:
        /*0090*/ 	.word	0x00000000
        /*0094*/ 	.short	0x000e
        /*0096*/ 	.short	0x0060
        /*0098*/ 	.byte	0x00, 0xf0, 0x11, 0x00


	//----- nvinfo : EIATTR_KPARAM_INFO
	.align		4
.L_32653:
        /*009c*/ 	.byte	0x04, 0x17
        /*009e*/ 	.short	(.L_32655 - .L_32654)
.L_32654:
        /*00a0*/ 	.word	0x00000000
        /*00a4*/ 	.short	0x000d
        /*00a6*/ 	.short	0x005c
        /*00a8*/ 	.byte	0x00, 0xf0, 0x11, 0x00


	//----- nvinfo : EIATTR_KPARAM_INFO
	.align		4
.L_32655:
        /*00ac*/ 	.byte	0x04, 0x17
        /*00ae*/ 	.short	(.L_32657 - .L_32656)
.L_32656:
        /*00b0*/ 	.word	0x00000000
        /*00b4*/ 	.short	0x000c
        /*00b6*/ 	.short	0x0058
        /*00b8*/ 	.byte	0x00, 0xf0, 0x11, 0x00


	//----- nvinfo : EIATTR_KPARAM_INFO
	.align		4
.L_32657:
        /*00bc*/ 	.byte	0x04, 0x17
        /*00be*/ 	.short	(.L_32659 - .L_32658)
.L_32658:
        /*00c0*/ 	.word	0x00000000
        /*00c4*/ 	.short	0x000b
        /*00c6*/ 	.short	0x0050
        /*00c8*/ 	.byte	0x00, 0xf0, 0x21, 0x00


	//----- nvinfo : EIATTR_KPARAM_INFO
	.align		4
.L_32659:
        /*00cc*/ 	.byte	0x04, 0x17
        /*00ce*/ 	.short	(.L_32661 - .L_32660)
.L_32660:
        /*00d0*/ 	.word	0x00000000
        /*00d4*/ 	.short	0x000a
        /*00d6*/ 	.short	0x0048
        /*00d8*/ 	.byte	0x00, 0xf0, 0x11, 0x00


	//----- nvinfo : EIATTR_KPARAM_INFO
	.align		4
.L_32661:
        /*00dc*/ 	.byte	0x04, 0x17
        /*00de*/ 	.short	(.L_32663 - .L_32662)
.L_32662:
        /*00e0*/ 	.word	0x00000000
        /*00e4*/ 	.short	0x0009
        /*00e6*/ 	.short	0x0040
        /*00e8*/ 	.byte	0x00, 0xf0, 0x21, 0x00


	//----- nvinfo : EIATTR_KPARAM_INFO
	.align		4
.L_32663:
        /*00ec*/ 	.byte	0x04, 0x17
        /*00ee*/ 	.short	(.L_32665 - .L_32664)
.L_32664:
        /*00f0*/ 	.word	0x00000000
        /*00f4*/ 	.short	0x0008
        /*00f6*/ 	.short	0x0038
        /*00f8*/ 	.byte	0x00, 0xf0, 0x21, 0x00


	//----- nvinfo : EIATTR_KPARAM_INFO
	.align		4
.L_32665:
        /*00fc*/ 	.byte	0x04, 0x17
        /*00fe*/ 	.short	(.L_32667 - .L_32666)
.L_32666:
        /*0100*/ 	.word	0x00000000
        /*0104*/ 	.short	0x0007
        /*0106*/ 	.short	0x0034
        /*0108*/ 	.byte	0x00, 0xf0, 0x11, 0x00


	//----- nvinfo : EIATTR_KPARAM_INFO
	.align		4
.L_32667:
        /*010c*/ 	.byte	0x04, 0x17
        /*010e*/ 	.short	(.L_32669 - .L_32668)
.L_32668:
        /*0110*/ 	.word	0x00000000
        /*0114*/ 	.short	0x0006
        /*0116*/ 	.short	0x0030
        /*0118*/ 	.byte	0x00, 0xf0, 0x11, 0x00


	//----- nvinfo : EIATTR_KPARAM_INFO
	.align		4
.L_32669:
        /*011c*/ 	.byte	0x04, 0x17
        /*011e*/ 	.short	(.L_32671 - .L_32670)
.L_32670:
        /*0120*/ 	.word	0x00000000
        /*0124*/ 	.short	0x0005
        /*0126*/ 	.short	0x0028
        /*0128*/ 	.byte	0x00, 0xf0, 0x21, 0x00


	//----- nvinfo : EIATTR_KPARAM_INFO
	.align		4
.L_32671:
        /*012c*/ 	.byte	0x04, 0x17
        /*012e*/ 	.short	(.L_32673 - .L_32672)
.L_32672:
        /*0130*/ 	.word	0x00000000
        /*0134*/ 	.short	0x0004
        /*0136*/ 	.short	0x0020
        /*0138*/ 	.byte	0x00, 0xf0, 0x21, 0x00


	//----- nvinfo : EIATTR_KPARAM_INFO
	.align		4
.L_32673:
        /*013c*/ 	.byte	0x04, 0x17
        /*013e*/ 	.short	(.L_32675 - .L_32674)
.L_32674:
        /*0140*/ 	.word	0x00000000
        /*0144*/ 	.short	0x0003
        /*0146*/ 	.short	0x0018
        /*0148*/ 	.byte	0x00, 0xf0, 0x21, 0x00


	//----- nvinfo : EIATTR_KPARAM_INFO
	.align		4
.L_32675:
        /*014c*/ 	.byte	0x04, 0x17
        /*014e*/ 	.short	(.L_32677 - .L_32676)
.L_32676:
        /*0150*/ 	.word	0x00000000
        /*0154*/ 	.short	0x0002
        /*0156*/ 	.short	0x0010
        /*0158*/ 	.byte	0x00, 0xf0, 0x21, 0x00


	//----- nvinfo : EIATTR_KPARAM_INFO
	.align		4
.L_32677:
        /*015c*/ 	.byte	0x04, 0x17
        /*015e*/ 	.short	(.L_32679 - .L_32678)
.L_32678:
        /*0160*/ 	.word	0x00000000
        /*0164*/ 	.short	0x0001
        /*0166*/ 	.short	0x0008
        /*0168*/ 	.byte	0x00, 0xf0, 0x21, 0x00


	//----- nvinfo : EIATTR_KPARAM_INFO
	.align		4
.L_32679:
        /*016c*/ 	.byte	0x04, 0x17
        /*016e*/ 	.short	(.L_32681 - .L_32680)
.L_32680:
        /*0170*/ 	.word	0x00000000
        /*0174*/ 	.short	0x0000
        /*0176*/ 	.short	0x0000
        /*0178*/ 	.byte	0x00, 0xf0, 0x21, 0x00


	//----- nvinfo : EIATTR_MAXREG_COUNT
	.align		4
.L_32681:
        /*017c*/ 	.byte	0x03, 0x1b
        /*017e*/ 	.short	0x00ff


	//----- nvinfo : EIATTR_NUM_BARRIERS
	.align		4
        /*0180*/ 	.byte	0x02, 0x4c
        /*0182*/ 	.byte	0x01
	.zero		1


	//----- nvinfo : EIATTR_MERCURY_ISA_VERSION
	.align		4
        /*0184*/ 	.byte	0x03, 0x5f
        /*0186*/ 	.short	0x0000


	//----- nvinfo : EIATTR_COOP_GROUP_MASK_REGIDS
	.align		4
        /*0188*/ 	.byte	0x04, 0x29
        /*018a*/ 	.short	(.L_32683 - .L_32682)


	//   ....[0]....
.L_32682:
        /*018c*/ 	.word	0xffffffff


	//   ....[1]....
        /*0190*/ 	.word	0xffffffff


	//   ....[2]....
        /*0194*/ 	.word	0xffffffff


	//   ....[3]....
        /*0198*/ 	.word	0xffffffff


	//   ....[4]....
        /*019c*/ 	.word	0xffffffff


	//   ....[5]....
        /*01a0*/ 	.word	0xffffffff


	//   ....[6]....
        /*01a4*/ 	.word	0xffffffff


	//   ....[7]....
        /*01a8*/ 	.word	0xffffffff


	//   ....[8]....
        /*01ac*/ 	.word	0xffffffff


	//   ....[9]....
        /*01b0*/ 	.word	0xffffffff


	//   ....[10]....
        /*01b4*/ 	.word	0xffffffff


	//   ....[11]....
        /*01b8*/ 	.word	0xffffffff


	//   ....[12]....
        /*01bc*/ 	.word	0xffffffff


	//   ....[13]....
        /*01c0*/ 	.word	0xffffffff


	//   ....[14]....
        /*01c4*/ 	.word	0xffffffff


	//   ....[15]....
        /*01c8*/ 	.word	0xffffffff


	//   ....[16]....
        /*01cc*/ 	.word	0xffffffff


	//   ....[17]....
        /*01d0*/ 	.word	0xffffffff


	//   ....[18]....
        /*01d4*/ 	.word	0xffffffff


	//   ....[19]....
        /*01d8*/ 	.word	0xffffffff


	//   ....[20]....
        /*01dc*/ 	.word	0xffffffff


	//   ....[21]....
        /*01e0*/ 	.word	0xffffffff


	//   ....[22]....
        /*01e4*/ 	.word	0xffffffff


	//   ....[23]....
        /*01e8*/ 	.word	0xffffffff


	//   ....[24]....
        /*01ec*/ 	.word	0xffffffff


	//   ....[25]....
        /*01f0*/ 	.word	0xffffffff


	//   ....[26]....
        /*01f4*/ 	.word	0xffffffff


	//   ....[27]....
        /*01f8*/ 	.word	0xffffffff


	//   ....[28]....
        /*01fc*/ 	.word	0xffffffff


	//   ....[29]....
        /*0200*/ 	.word	0xffffffff


	//   ....[30]....
        /*0204*/ 	.word	0xffffffff


	//   ....[31]....
        /*0208*/ 	.word	0xffffffff


	//   ....[32]....
        /*020c*/ 	.word	0xffffffff


	//----- nvinfo : EIATTR_COOP_GROUP_INSTR_OFFSETS
	.align		4
.L_32683:
        /*0210*/ 	.byte	0x04, 0x28
        /*0212*/ 	.short	(.L_32685 - .L_32684)


	//   ....[0]....
.L_32684:
        /*0214*/ 	.word	0x00002f00


	//   ....[1]....
        /*0218*/ 	.word	0x00002f30


	//   ....[2]....
        /*021c*/ 	.word	0x00004140


	//   ....[3]....
        /*0220*/ 	.word	0x00004170


	//   ....[4]....
        /*0224*/ 	.word	0x00004310


	//   ....[5]....
        /*0228*/ 	.word	0x00004340


	//   ....[6]....
        /*022c*/ 	.word	0x00004360


	//   ....[7]....
        /*0230*/ 	.word	0x00004410


	//   ....[8]....
        /*0234*/ 	.word	0x00004430


	//   ....[9]....
        /*0238*/ 	.word	0x00004460


	//   ....[10]....
        /*023c*/ 	.word	0x000052a0


	//   ....[11]....
        /*0240*/ 	.word	0x00005300


	//   ....[12]....
        /*0244*/ 	.word	0x00005330


	//   ....[13]....
        /*0248*/ 	.word	0x00005350


	//   ....[14]....
        /*024c*/ 	.word	0x00005370


	//   ....[15]....
        /*0250*/ 	.word	0x000053c0


	//   ....[16]....
        /*0254*/ 	.word	0x000053e0


	//   ....[17]....
        /*0258*/ 	.word	0x00005400


	//   ....[18]....
        /*025c*/ 	.word	0x00006fd0


	//   ....[19]....
        /*0260*/ 	.word	0x00007000


	//   ....[20]....
        /*0264*/ 	.word	0x00007020


	//   ....[21]....
        /*0268*/ 	.word	0x00007050


	//   ....[22]....
        /*026c*/ 	.word	0x00007060


	//   ....[23]....
        /*0270*/ 	.word	0x00007070


	//   ....[24]....
        /*0274*/ 	.word	0x00007080


	//   ....[25]....
        /*0278*/ 	.word	0x000070b0


	//   ....[26]....
        /*027c*/ 	.word	0x000079c0


	//   ....[27]....
        /*0280*/ 	.word	0x00007a40


	//   ....[28]....
        /*0284*/ 	.word	0x00007ac0


	//   ....[29]....
        /*0288*/ 	.word	0x00007b40


	//   ....[30]....
        /*028c*/ 	.word	0x00007bc0


	//   ....[31]....
        /*0290*/ 	.word	0x00007c40


	//   ....[32]....
        /*0294*/ 	.word	0x00007cb0


	//----- nvinfo : EIATTR_EXIT_INSTR_OFFSETS
	.align		4
.L_32685:
        /*0298*/ 	.byte	0x04, 0x1c
        /*029a*/ 	.short	(.L_32687 - .L_32686)


	//   ....[0]....
.L_32686:
        /*029c*/ 	.word	0x00000090


	//   ....[1]....
        /*02a0*/ 	.word	0x00007550


	//   ....[2]....
        /*02a4*/ 	.word	0x00007660


	//   ....[3]....
        /*02a8*/ 	.word	0x00007960


	//----- nvinfo : EIATTR_CTAIDZ_USED
	.align		4
.L_32687:
        /*02ac*/ 	.byte	0x01, 0x04
	.zero		2


	//----- nvinfo : EIATTR_CRS_STACK_SIZE
	.align		4
        /*02b0*/ 	.byte	0x04, 0x1e
        /*02b2*/ 	.short	(.L_32689 - .L_32688)
.L_32688:
        /*02b4*/ 	.word	0x00000000
.L_32689:


//--------------------- .nv.info._ZN4vllm32paged_attention_v2_reduce_kernelIfLi120ELi128ELi512EEEvPT_PKfS4_PKS1_PKii --------------------------
	.section	.nv.info._ZN4vllm32paged_attention_v2_reduce_kernelIfLi120ELi128ELi512EEEvPT_PKfS4_PKS1_PKii,"",@"SHT_CUDA_INFO"
	.sectionflags	@""
	.align	4


	//----- nvinfo : EIATTR_CUDA_API_VERSION
	.align		4
        /*0000*/ 	.byte	0x04, 0x37
        /*0002*/ 	.short	(.L_32691 - .L_32690)
.L_32690:
        /*0004*/ 	.word	0x00000082


	//----- nvinfo : EIATTR_SW2861232_WAR
	.align		4
.L_32691:
        /*0008*/ 	.byte	0x01, 0x35
	.zero		2


	//----- nvinfo : EIATTR_PARAM_CBANK
	.align		4
        /*000c*/ 	.byte	0x04, 0x0a
        /*000e*/ 	.short	(.L_32693 - .L_32692)
	.align		4
.L_32692:
        /*0010*/ 	.word	index@(.nv.constant0._ZN4vllm32paged_attention_v2_reduce_kernelIfLi120ELi128ELi512EEEvPT_PKfS4_PKS1_PKii)
        /*0014*/ 	.short	0x0160
        /*0016*/ 	.short	0x002c


	//----- nvinfo : EIATTR_CBANK_PARAM_SIZE
	.align		4
.L_32693:
        /*0018*/ 	.byte	0x03, 0x19
        /*001a*/ 	.short	0x002c


	//----- nvinfo : EIATTR_KPARAM_INFO
	.align		4
        /*001c*/ 	.byte	0x04, 0x17
        /*001e*/ 	.short	(.L_32695 - .L_32694)
.L_32694:
        /*0020*/ 	.word	0x00000000
        /*0024*/ 	.short	0x0005
        /*0026*/ 	.short	0x0028
        /*0028*/ 	.byte	0x00, 0xf0, 0x11, 0x00


	//----- nvinfo : EIATTR_KPARAM_INFO
	.align		4
.L_32695:
        /*002c*/ 	.byte	0x04, 0x17
        /*002e*/ 	.short	(.L_32697 - .L_32696)
.L_32696:
        /*0030*/ 	.word	0x00000000
        /*0034*/ 	.short	0x0004
        /*0036*/ 	.short	0x0020
        /*0038*/ 	.byte	0x00, 0xf0, 0x21, 0x00


	//----- nvinfo : EIATTR_KPARAM_INFO
	.align		4
.L_32697:
        /*003c*/ 	.byte	0x04, 0x17
        /*003e*/ 	.short	(.L_32699 - .L_32698)
.L_32698:
        /*0040*/ 	.word	0x00000000
        /*0044*/ 	.short	0x0003
        /*0046*/ 	.short	0x0018
        /*0048*/ 	.byte	0x00, 0xf0, 0x21, 0x00


	//----- nvinfo : EIATTR_KPARAM_INFO
	.align		4
.L_32699:
        /*004c*/ 	.byte	0x04, 0x17
        /*004e*/ 	.short	(.L_32701 - .L_32700)
.L_32700:
        /*0050*/ 	.word	0x00000000
        /*0054*/ 	.short	0x0002
        /*0056*/ 	.short	0x0010
        /*0058*/ 	.byte	0x00, 0xf0, 0x21, 0x00


	//----- nvinfo : EIATTR_KPARAM_INFO
	.align		4
.L_32701:
        /*005c*/ 	.byte	0x04, 0x17
        /*005e*/ 	.short	(.L_32703 - .L_32702)
.L_32702:
        /*0060*/ 	.word	0x00000000
        /*0064*/ 	.short	0x0001
        /*0066*/ 	.short	0x0008
        /*0068*/ 	.byte	0x00, 0xf0, 0x21, 0x00


	//----- nvinfo : EIATTR_KPARAM_INFO
	.align		4
.L_32703:
        /*006c*/ 	.byte	0x04, 0x17
        /*006e*/ 	.short	(.L_32705 - .L_32704)
.L_32704:
        /*0070*/ 	.word	0x00000000
        /*0074*/ 	.short	0x0000
        /*0076*/ 	.short	0x0000
        /*0078*/ 	.byte	0x00, 0xf0, 0x21, 0x00


	//----- nvinfo : EIATTR_MAXREG_COUNT
	.align		4
.L_32705:
        /*007c*/ 	.byte	0x03, 0x1b
        /*007e*/ 	.short	0x00ff


	//----- nvinfo : EIATTR_NUM_BARRIERS
	.align		4
        /*0080*/ 	.byte	0x02, 0x4c
        /*0082*/ 	.byte	0x01
	.zero		1


	//----- nvinfo : EIATTR_MERCURY_ISA_VERSION
	.align		4
        /*0084*/ 	.byte	0x03, 0x5f
        /*0086*/ 	.short	0x0000


	//----- nvinfo : EIATTR_COOP_GROUP_MASK_REGIDS
	.align		4
        /*0088*/ 	.byte	0x04, 0x29
        /*008a*/ 	.short	(.L_32707 - .L_32706)


	//   ....[0]....
.L_32706:
        /*008c*/ 	.word	0xffffffff


	//   ....[1]....
        /*0090*/ 	.word	0xffffffff


	//   ....[2]....
        /*0094*/ 	.word	0xffffffff


	//   ....[3]....
        /*0098*/ 	.word	0xffffffff


	//   ....[4]....
        /*009c*/ 	.word	0xffffffff


	//   ....[5]....
        /*00a0*/ 	.word	0xffffffff


	//   ....[6]....
        /*00a4*/ 	.word	0xffffffff


	//   ....[7]....
        /*00a8*/ 	.word	0xffffffff


	//   ....[8]....
        /*00ac*/ 	.word	0xffffffff


	//   ....[9]....
        /*00b0*/ 	.word	0xffffffff


	//   ....[10]....
        /*00b4*/ 	.word	0xffffffff


	//   ....[11]....
        /*00b8*/ 	.word	0xffffffff


	//   ....[12]....
        /*00bc*/ 	.word	0xffffffff


	//   ....[13]....
        /*00c0*/ 	.word	0xffffffff


	//   ....[14]....
        /*00c4*/ 	.word	0xffffffff


	//   ....[15]....
        /*00c8*/ 	.word	0xffffffff


	//----- nvinfo : EIATTR_COOP_GROUP_INSTR_OFFSETS
	.align		4
.L_32707:
        /*00cc*/ 	.byte	0x04, 0x28
        /*00ce*/ 	.short	(.L_32709 - .L_32708)


	//   ....[0]....
.L_32708:
        /*00d0*/ 	.word	0x00000260


	//   ....[1]....
        /*00d4*/ 	.word	0x000002c0


	//   ....[2]....
        /*00d8*/ 	.word	0x000002e0


	//   ....[3]....
        /*00dc*/ 	.word	0x00000310


	//   ....[4]....
        /*00e0*/ 	.word	0x00000340


	//   ....[5]....
        /*00e4*/ 	.word	0x000003c0


	//   ....[6]....
        /*00e8*/ 	.word	0x000003e0


	//   ....[7]....
        /*00ec*/ 	.word	0x00000410


	//   ....[8]....
        /*00f0*/ 	.word	0x00000570


	//   ....[9]....
        /*00f4*/ 	.word	0x000005c0


	//   ....[10]....
        /*00f8*/ 	.word	0x000005e0


	//   ....[11]....
        /*00fc*/ 	.word	0x00000600


	//   ....[12]....
        /*0100*/ 	.word	0x00000630


	//   ....[13]....
        /*0104*/ 	.word	0x00000680


	//   ....[14]....
        /*0108*/ 	.word	0x000006a0


	//   ....[15]....
        /*010c*/ 	.word	0x000006c0


	//----- nvinfo : EIATTR_EXIT_INSTR_OFFSETS
	.align		4
.L_32709:
        /*0110*/ 	.byte	0x04, 0x1c
        /*0112*/ 	.short	(.L_32711 - .L_32710)


	//   ....[0]....
.L_32710:
        /*0114*/ 	.word	0x000006d0


	//   ....[1]....
        /*0118*/ 	.word	0x000008c0


	//   ....[2]....
        /*011c*/ 	.word	0x00000980


	//   ....[3]....
        /*0120*/ 	.word	0x00001600


	//   ....[4]....
        /*0124*/ 	.word	0x00001630


	//   ....[5]....
        /*0128*/ 	.word	0x000017d0


	//----- nvinfo : EIATTR_CRS_STACK_SIZE
	.align		4
.L_32711:
        /*012c*/ 	.byte	0x04, 0x1e
        /*012e*/ 	.short	(.L_32713 - .L_32712)
.L_32712:
        /*0130*/ 	.word	0x00000000
.L_32713:


//--------------------- .nv.info._ZN4vllm25paged_attention_v2_kernelIffLi120ELi8ELi128ELNS_18Fp8KVCacheDataTypeE0ELb1ELi512EEEvPfS2_PT_PKS3_PKT0_S9_ifPKiSB_iPKfiiiSD_SD_iiiii --------------------------
	.section	.nv.info._ZN4vllm25paged_attention_v2_kernelIffLi120ELi8ELi128ELNS_18Fp8KVCacheDataTypeE0ELb1ELi512EEEvPfS2_PT_PKS3_PKT0_S9_ifPKiSB_iPKfiiiSD_SD_iiiii,"",@"SHT_CUDA_INFO"
	.sectionflags	@""
	.align	4


	//----- nvinfo : EIATTR_CUDA_API_VERSION
	.align		4
        /*0000*/ 	.byte	0x04, 0x37
        /*0002*/ 	.short	(.L_32715 - .L_32714)
.L_32714:
        /*0004*/ 	.word	0x00000082


	//----- nvinfo : EIATTR_SW2861232_WAR
	.align		4
.L_32715:
        /*0008*/ 	.byte	0x01, 0x35
	.zero		2


	//----- nvinfo : EIATTR_PARAM_CBANK
	.align		4
        /*000c*/ 	.byte	0x04, 0x0a
        /*000e*/ 	.short	(.L_32717 - .L_32716)
	.align		4
.L_32716:
        /*0010*/ 	.word	index@(.nv.constant0._ZN4vllm25paged_attention_v2_kernelIffLi120ELi8ELi128ELNS_18Fp8KVCacheDataTypeE0ELb1ELi512EEEvPfS2_PT_PKS3_PKT0_S9_ifPKiSB_iPKfiiiSD_SD_iiiii)
        /*0014*/ 	.short	0x0160
        /*0016*/ 	.short	0x008c


	//----- nvinfo : EIATTR_CBANK_PARAM_SIZE
	.align		4
.L_32717:
        /*0018*/ 	.byte	0x03, 0x19
        /*001a*/ 	.short	0x008c


	//----- nvinfo : EIATTR_KPARAM_INFO
	.align		4
        /*001c*/ 	.byte	0x04, 0x17
        /*001e*/ 	.short	(.L_32719 - .L_32718)
.L_32718:
        /*0020*/ 	.word	0x00000000
        /*0024*/ 	.short	0x0015
        /*0026*/ 	.short	0x0088
        /*0028*/ 	.byte	0x00, 0xf0, 0x11, 0x00


	//----- nvinfo : EIATTR_KPARAM_INFO
	.align		4
.L_32719:
        /*002c*/ 	.byte	0x04, 0x17
        /*002e*/ 	.short	(.L_32721 - .L_32720)
.L_32720:
        /*0030*/ 	.word	0x00000000
        /*0034*/ 	.short	0x0014
        /*0036*/ 	.short	0x0084
        /*0038*/ 	.byte	0x00, 0xf0, 0x11, 0x00


	//----- nvinfo : EIATTR_KPARAM_INFO
	.align		4
.L_32721:
        /*003c*/ 	.byte	0x04, 0x17
        /*003e*/ 	.short	(.L_32723 - .L_32722)
.L_32722:
        /*0040*/ 	.word	0x00000000
        /*0044*/ 	.short	0x0013
        /*0046*/ 	.short	0x0080
        /*0048*/ 	.byte	0x00, 0xf0, 0x11, 0x00


	//----- nvinfo : EIATTR_KPARAM_INFO
	.align		4
.L_32723:
        /*004c*/ 	.byte	0x04, 0x17
        /*004e*/ 	.short	(.L_32725 - .L_32724)
.L_32724:
        /*0050*/ 	.word	0x00000000
        /*0054*/ 	.short	0x0012
        /*0056*/ 	.short	0x007c
        /*0058*/ 	.byte	0x00, 0xf0, 0x11, 0x00


	//----- nvinfo : EIATTR_KPARAM_INFO
	.align		4
.L_32725:
        /*005c*/ 	.byte	0x04, 0x17
        /*005e*/ 	.short	(.L_32727 - .L_32726)
.L_32726:
        /*0060*/ 	.word	0x00000000
        /*0064*/ 	.short	0x0011
        /*0066*/ 	.short	0x0078
        /*0068*/ 	.byte	0x00, 0xf0, 0x11, 0x00


	//----- nvinfo : EIATTR_KPARAM_INFO
	.align		4
.L_32727:
        /*006c*/ 	.byte	0x04, 0x17
        /*006e*/ 	.short	(.L_32729 - .L_32728)
.L_32728:
        /*0070*/ 	.word	0x00000000
        /*0074*/ 	.short	0x0010
        /*0076*/ 	.short	0x0070
        /*0078*/ 	.byte	0x00, 0xf0, 0x21, 0x00


	//----- nvinfo : EIATTR_KPARAM_INFO
	.align		4
.L_32729:
        /*007c*/ 	.byte	0x04, 0x17
        /*007e*/ 	.short	(.L_32731 - .L_32730)
.L_32730:
        /*0080*/ 	.word	0x00000000
        /*0084*/ 	.short	0x000f
        /*0086*/ 	.short	0x0068
        /*0088*/ 	.byte	0x00, 0xf0, 0x21, 0x00


	//----- nvinfo : EIATTR_KPARAM_INFO
	.align		4
.L_32731:
        /*008c*/ 	.byte	0x04, 0x17
        /*008e*/ 	.short	(.L_32733 - .L_32732)
.L_32732:
        /*0090*/ 	.word	0x00000000
        /*0094*/ 	.short	0x000e
        /*0096*/ 	.short	0x0060
        /*0098*/ 	.byte	0x00, 0xf0, 0x11, 0x00


	//----- nvinfo : EIATTR_KPARAM_INFO
	.align		4
.L_32733:
        /*009c*/ 	.byte	0x04, 0x17
        /*009e*/ 	.short	(.L_32735 - .L_32734)
.L_32734:
        /*00a0*/ 	.word	0x00000000
        /*00a4*/ 	.short	0x000d
        /*00a6*/ 	.short	0x005c
        /*00a8*/ 	.byte	0x00, 0xf0, 0x11, 0x00


	//----- nvinfo : EIATTR_KPARAM_INFO
	.align		4
.L_32735:
        /*00ac*/ 	.byte	0x04, 0x17
        /*00ae*/ 	.short	(.L_32737 - .L_32736)
.L_32736:
        /*00b0*/ 	.word	0x00000000
        /*00b4*/ 	.short	0x000c
        /*00b6*/ 	.short	0x0058
        /*00b8*/ 	.byte	0x00, 0xf0, 0x11, 0x00


	//----- nvinfo : EIATTR_KPARAM_INFO
	.align		4
.L_32737:
        /*00bc*/ 	.byte	0x04, 0x17
        /*00be*/ 	.short	(.L_32739 - .L_32738)
.L_32738:
        /*00c0*/ 	.word	0x00000000
        /*00c4*/ 	.short	0x000b
        /*00c6*/ 	.short	0x0050
        /*00c8*/ 	.byte	0x00, 0xf0, 0x21, 0x00


	//----- nvinfo : EIATTR_KPARAM_INFO
	.align		4
.L_32739:
        /*00cc*/ 	.byte	0x04, 0x17
        /*00ce*/ 	.short	(.L_32741 - .L_32740)
.L_32740:
        /*00d0*/ 	.word	0x00000000
        /*00d4*/ 	.short	0x000a
        /*00d6*/ 	.short	0x0048
        /*00d8*/ 	.byte	0x00, 0xf0, 0x11, 0x00


	//----- nvinfo : EIATTR_KPARAM_INFO
	.align		4
.L_32741:
        /*00dc*/ 	.byte	0x04, 0x17
        /*00de*/ 	.short	(.L_32743 - .L_32742)
.L_32742:
        /*00e0*/ 	.word	0x00000000
        /*00e4*/ 	.short	0x0009
        /*00e6*/ 	.short	0x0040
        /*00e8*/ 	.byte	0x00, 0xf0, 0x21, 0x00


	//----- nvinfo : EIATTR_KPARAM_INFO
	.align		4
.L_32743:
        /*00ec*/ 	.byte	0x04, 0x17
        /*00ee*/ 	.short	(.L_32745 - .L_32744)
.L_32744:
        /*00f0*/ 	.word	0x00000000
        /*00f4*/ 	.short	0x0008
        /*00f6*/ 	.short	0x0038
        /*00f8*/ 	.byte	0x00, 0xf0, 0x21, 0x00


	//----- nvinfo : EIATTR_KPARAM_INFO
	.align		4
.L_32745:
        /*00fc*/ 	.byte	0x04, 0x17
        /*00fe*/ 	.short	(.L_32747 - .L_32746)
.L_32746:
        /*0100*/ 	.word	0x00000000
        /*0104*/ 	.short	0x0007
        /*0106*/ 	.short	0x0034
        /*0108*/ 	.byte	0x00, 0xf0, 0x11, 0x00


	//----- nvinfo : EIATTR_KPARAM_INFO
	.align		4
.L_32747:
        /*010c*/ 	.byte	0x04, 0x17
        /*010e*/ 	.short	(.L_32749 - .L_32748)
.L_32748:
        /*0110*/ 	.word	0x00000000
        /*0114*/ 	.short	0x0006
        /*0116*/ 	.short	0x0030
        /*0118*/ 	.byte	0x00, 0xf0, 0x11, 0x00


	//----- nvinfo : EIATTR_KPARAM_INFO
	.align		4
.L_32749:
        /*011c*/ 	.byte	0x04, 0x17
        /*011e*/ 	.short	(.L_32751 - .L_32750)
.L_32750:
        /*0120*/ 	.word	0x00000000
        /*0124*/ 	.short	0x0005
        /*0126*/ 	.short	0x0028
        /*0128*/ 	.byte	0x00, 0xf0, 0x21, 0x00


	//----- nvinfo : EIATTR_KPARAM_INFO
	.align		4
.L_32751:
        /*012c*/ 	.byte	0x04, 0x17
        /*012e*/ 	.short	(.L_32753 - .L_32752)
.L_32752:
        /*0130*/ 	.word	0x00000000
        /*0134*/ 	.short	0x0004
        /*0136*/ 	.short	0x0020
        /*0138*/ 	.byte	0x00, 0xf0, 0x21, 0x00


	//----- nvinfo : EIATTR_KPARAM_INFO
	.align		4
.L_32753:
        /*013c*/ 	.byte	0x04, 0x17
        /*013e*/ 	.short	(.L_32755 - .L_32754)
.L_32754:
        /*0140*/ 	.word	0x00000000
        /*0144*/ 	.short	0x0003
        /*0146*/ 	.short	0x0018
        /*0148*/ 	.byte	0x00, 0xf0, 0x21, 0x00


	//----- nvinfo : EIATTR_KPARAM_INFO
	.align		4
.L_32755:
        /*014c*/ 	.byte	0x04, 0x17
        /*014e*/ 	.short	(.L_32757 - .L_32756)
.L_32756:
        /*0150*/ 	.word	0x00000000
        /*0154*/ 	.short	0x0002
        /*0156*/ 	.short	0x0010
        /*0158*/ 	.byte	0x00, 0xf0, 0x21, 0x00


	//----- nvinfo : EIATTR_KPARAM_INFO
	.align		4
.L_32757:
        /*015c*/ 	.byte	0x04, 0x17
        /*015e*/ 	.short	(.L_32759 - .L_32758)
.L_32758:
        /*0160*/ 	.word	0x00000000
        /*0164*/ 	.short	0x0001
        /*0166*/ 	.short	0x0008
        /*0168*/ 	.byte	0x00, 0xf0, 0x21, 0x00


	//----- nvinfo : EIATTR_KPARAM_INFO
	.align		4
.L_32759:
        /*016c*/ 	.byte	0x04, 0x17
        /*016e*/ 	.short	(.L_32761 - .L_32760)
.L_32760:
        /*0170*/ 	.word	0x00000000
        /*0174*/ 	.short	0x0000
        /*0176*/ 	.short	0x0000
        /*0178*/ 	.byte	0x00, 0xf0, 0x21, 0x00


	//----- nvinfo : EIATTR_MAXREG_COUNT
	.align		4
.L_32761:
        /*017c*/ 	.byte	0x03, 0x1b
        /*017e*/ 	.short	0x00ff


	//----- nvinfo : EIATTR_NUM_BARRIERS
	.align		4
        /*0180*/ 	.byte	0x02, 0x4c
        /*0182*/ 	.byte	0x01
	.zero		1


	//----- nvinfo : EIATTR_MERCURY_ISA_VERSION
	.align		4
        /*0184*/ 	.byte	0x03, 0x5f
        /*0186*/ 	.short	0x0000


	//----- nvinfo : EIATTR_COOP_GROUP_MASK_REGIDS
	.align		4
        /*0188*/ 	.byte	0x04, 0x29
        /*018a*/ 	.short	(.L_32763 - .L_32762)


	//   ....[0]....
.L_32762:
        /*018c*/ 	.word	0xffffffff


	//   ....[1]....
        /*0190*/ 	.word	0xffffffff


	//   ....[2]....
        /*0194*/ 	.word	0xffffffff


	//   ....[3]....
        /*0198*/ 	.word	0xffffffff


	//   ....[4]....
        /*019c*/ 	.word	0xffffffff


	//   ....[5]....
        /*01a0*/ 	.word	0xffffffff


	//   ....[6]....
        /*01a4*/ 	.word	0xffffffff


	//   ....[7]....
        /*01a8*/ 	.word	0xffffffff


	//   ....[8]....
        /*01ac*/ 	.word	0xffffffff


	//   ....[9]....
        /*01b0*/ 	.word	0xffffffff


	//   ....[10]....
        /*01b4*/ 	.word	0xffffffff


	//   ....[11]....
        /*01b8*/ 	.word	0xffffffff


	//   ....[12]....
        /*01bc*/ 	.word	0xffffffff


	//   ....[13]....
        /*01c0*/ 	.word	0xffffffff


	//   ....[14]....
        /*01c4*/ 	.word	0xffffffff


	//   ....[15]....
        /*01c8*/ 	.word	0xffffffff


	//   ....[16]....
        /*01cc*/ 	.word	0xffffffff


	//   ....[17]....
        /*01d0*/ 	.word	0xffffffff


	//   ....[18]....
        /*01d4*/ 	.word	0xffffffff


	//   ....[19]....
        /*01d8*/ 	.word	0xffffffff


	//   ....[20]....
        /*01dc*/ 	.word	0xffffffff


	//   ....[21]....
        /*01e0*/ 	.word	0xffffffff


	//   ....[22]....
        /*01e4*/ 	.word	0xffffffff


	//   ....[23]....
        /*01e8*/ 	.word	0xffffffff


	//   ....[24]....
        /*01ec*/ 	.word	0xffffffff


	//   ....[25]....
        /*01f0*/ 	.word	0xffffffff


	//   ....[26]....
        /*01f4*/ 	.word	0xffffffff


	//   ....[27]....
        /*01f8*/ 	.word	0xffffffff


	//   ....[28]....
        /*01fc*/ 	.word	0xffffffff


	//   ....[29]....
        /*0200*/ 	.word	0xffffffff


	//   ....[30]....
        /*0204*/ 	.word	0xffffffff


	//   ....[31]....
        /*0208*/ 	.word	0xffffffff


	//   ....[32]....
        /*020c*/ 	.word	0xffffffff


	//----- nvinfo : EIATTR_COOP_GROUP_INSTR_OFFSETS
	.align		4
.L_32763:
        /*0210*/ 	.byte	0x04, 0x28
        /*0212*/ 	.short	(.L_32765 - .L_32764)


	//   ....[0]....
.L_32764:
        /*0214*/ 	.word	0x00002df0


	//   ....[1]....
        /*0218*/ 	.word	0x00002e20


	//   ....[2]....
        /*021c*/ 	.word	0x00004000


	//   ....[3]....
        /*0220*/ 	.word	0x00004030


	//   ....[4]....
        /*0224*/ 	.word	0x000041b0


	//   ....[5]....
        /*0228*/ 	.word	0x000041e0


	//   ....[6]....
        /*022c*/ 	.word	0x00004200


	//   ....[7]....
        /*0230*/ 	.word	0x000042b0


	//   ....[8]....
        /*0234*/ 	.word	0x000042d0


	//   ....[9]....
        /*0238*/ 	.word	0x00004300


	//   ....[10]....
        /*023c*/ 	.word	0x00005140


	//   ....[11]....
        /*0240*/ 	.word	0x000051a0


	//   ....[12]....
        /*0244*/ 	.word	0x000051d0


	//   ....[13]....
        /*0248*/ 	.word	0x000051f0


	//   ....[14]....
        /*024c*/ 	.word	0x00005210


	//   ....[15]....
        /*0250*/ 	.word	0x00005260


	//   ....[16]....
        /*0254*/ 	.word	0x00005280


	//   ....[17]....
        /*0258*/ 	.word	0x000052a0


	//   ....[18]....
        /*025c*/ 	.word	0x00006ed0


	//   ....[19]....
        /*0260*/ 	.word	0x00006ef0


	//   ....[20]....
        /*0264*/ 	.word	0x00006f00


	//   ....[21]....
        /*0268*/ 	.word	0x00006f10


	//   ....[22]....
        /*026c*/ 	.word	0x00006f20


	//   ....[23]....
        /*0270*/ 	.word	0x00006f30


	//   ....[24]....
        /*0274*/ 	.word	0x00006f40


	//   ....[25]....
        /*0278*/ 	.word	0x00006f70


	//   ....[26]....
        /*027c*/ 	.word	0x00007a80


	//   ....[27]....
        /*0280*/ 	.word	0x00007b00


	//   ....[28]....
        /*0284*/ 	.word	0x00007b80


	//   ....[29]....
        /*0288*/ 	.word	0x00007c00


	//   ....[30]....
        /*028c*/ 	.word	0x00007c80


	//   ....[31]....
        /*0290*/ 	.word	0x00007d00


	//   ....[32]....
        /*0294*/ 	.word	0x00007d70


	//----- nvinfo : EIATTR_EXIT_INSTR_OFFSETS
	.align		4
.L_32765:
        /*0298*/ 	.byte	0x04, 0x1c
        /*029a*/ 	.short	(.L_32767 - .L_32766)


	//   ....[0]....
.L_32766:
        /*029c*/ 	.word	0x00000090


	//   ....[1]....
        /*02a0*/ 	.word	0x000075c0


	//   ....[2]....
        /*02a4*/ 	.word	0x000079b0


	//   ....[3]....
        /*02a8*/ 	.word	0x00007a20


	//----- nvinfo : EIATTR_CTAIDZ_USED
	.align		4
.L_32767:
        /*02ac*/ 	.byte	0x01, 0x04
	.zero		2


	//----- nvinfo : EIATTR_CRS_STACK_SIZE
	.align		4
        /*02b0*/ 	.byte	0x04, 0x1e
        /*02b2*/ 	.short	(.L_32769 - .L_32768)
.L_32768:
        /*02b4*/ 	.word	0x00000000
.L_32769:


//--------------------- .nv.info._ZN4vllm32paged_attention_v2_reduce_kernelIfLi112ELi128ELi512EEEvPT_PKfS4_PKS1_PKii --------------------------
	.section	.nv.info._ZN4vllm32paged_attention_v2_reduce_kernelIfLi112ELi128ELi512EEEvPT_PKfS4_PKS1_PKii,"",@"SHT_CUDA_INFO"
	.sectionflags	@""
	.align	4


	//----- nvinfo : EIATTR_CUDA_API_VERSION
	.align		4
        /*0000*/ 	.byte	0x04, 0x37
        /*0002*/ 	.short	(.L_32771 - .L_32770)
.L_32770:
        /*0004*/ 	.word	0x00000082


	//----- nvinfo : EIATTR_SW2861232_WAR
	.align		4
.L_32771:
        /*0008*/ 	.byte	0x01, 0x35
	.zero		2


	//----- nvinfo : EIATTR_PARAM_CBANK
	.align		4
        /*000c*/ 	.byte	0x04, 0x0a
        /*000e*/ 	.short	(.L_32773 - .L_32772)
	.align		4
.L_32772:
        /*0010*/ 	.word	index@(.nv.constant0._ZN4vllm32paged_attention_v2_reduce_kernelIfLi112ELi128ELi512EEEvPT_PKfS4_PKS1_PKii)
        /*0014*/ 	.short	0x0160
        /*0016*/ 	.short	0x002c


	//----- nvinfo : EIATTR_CBANK_PARAM_SIZE
	.align		4
.L_32773:
        /*0018*/ 	.byte	0x03, 0x19
        /*001a*/ 	.short	0x002c


	//----- nvinfo : EIATTR_KPARAM_INFO
	.align		4
        /*001c*/ 	.byte	0x04, 0x17
        /*001e*/ 	.short	(.L_32775 - .L_32774)
.L_32774:
        /*0020*/ 	.word	0x00000000
        /*0024*/ 	.short	0x0005
        /*0026*/ 	.short	0x0028
        /*0028*/ 	.byte	0x00, 0xf0, 0x11, 0x00


	//----- nvinfo : EIATTR_KPARAM_INFO
	.align		4
.L_32775:
        /*002c*/ 	.byte	0x04, 0x17
        /*002e*/ 	.short	(.L_32777 - .L_32776)
.L_32776:
        /*0030*/ 	.word	0x00000000
        /*0034*/ 	.short	0x0004
        /*0036*/ 	.short	0x0020
        /*0038*/ 	.byte	0x00, 0xf0, 0x21, 0x00


	//----- nvinfo : EIATTR_KPARAM_INFO
	.align		4
.L_32777:
        /*003c*/ 	.byte	0x04, 0x17
        /*003e*/ 	.short	(.L_32779 - .L_32778)
.L_32778:
        /*0040*/ 	.word	0x00000000
        /*0044*/ 	.short	0x0003
        /*0046*/ 	.short	0x0018
        /*0048*/ 	.byte	0x00, 0xf0, 0x21, 0x00


	//----- nvinfo : EIATTR_KPARAM_INFO
	.align		4
.L_32779:
        /*004c*/ 	.byte	0x04, 0x17
        /*004e*/ 	.short	(.L_32781 - .L_32780)
.L_32780:
        /*0050*/ 	.word	0x00000000
        /*0054*/ 	.short	0x0002
        /*0056*/ 	.short	0x0010
        /*0058*/ 	.byte	0x00, 0xf0, 0x21, 0x00


	//----- nvinfo : EIATTR_KPARAM_INFO
	.align		4
.L_32781:
        /*005c*/ 	.byte	0x04, 0x17
        /*005e*/ 	.short	(.L_32783 - .L_32782)
.L_32782:
        /*0060*/ 	.word	0x00000000
        /*0064*/ 	.short	0x0001
        /*0066*/ 	.short	0x0008
        /*0068*/ 	.byte	0x00, 0xf0, 0x21, 0x00


	//----- nvinfo : EIATTR_KPARAM_INFO
	.align		4
.L_32783:
        /*006c*/ 	.byte	0x04, 0x17
        /*006e*/ 	.short	(.L_32785 - .L_32784)
.L_32784:
        /*0070*/ 	.word	0x00000000
        /*0074*/ 	.short	0x0000
        /*0076*/ 	.short	0x0000
        /*0078*/ 	.byte	0x00, 0xf0, 0x21, 0x00


	//----- nvinfo : EIATTR_MAXREG_COUNT
	.align		4
.L_32785:
        /*007c*/ 	.byte	0x03, 0x1b
        /*007e*/ 	.short	0x00ff


	//----- nvinfo : EIATTR_NUM_BARRIERS
	.align		4
        /*0080*/ 	.byte	0x02, 0x4c
        /*0082*/ 	.byte	0x01
	.zero		1


	//----- nvinfo : EIATTR_MERCURY_ISA_VERSION
	.align		4
        /*0084*/ 	.byte	0x03, 0x5f
        /*0086*/ 	.short	0x0000


	//----- nvinfo : EIATTR_COOP_GROUP_MASK_REGIDS
	.align		4
        /*0088*/ 	.byte	0x04, 0x29
        /*008a*/ 	.short	(.L_32787 - .L_32786)


	//   ....[0]....
.L_32786:
        /*008c*/ 	.word	0xffffffff


	//   ....[1]....
        /*0090*/ 	.word	0xffffffff


	//   ....[2]....
        /*0094*/ 	.word	0xffffffff


	//   ....[3]....
        /*0098*/ 	.word	0xffffffff


	//   ....[4]....
        /*009c*/ 	.word	0xffffffff


	//   ....[5]....
        /*00a0*/ 	.word	0xffffffff


	//   ....[6]....
        /*00a4*/ 	.word	0xffffffff


	//   ....[7]....
        /*00a8*/ 	.word	0xffffffff


	//   ....[8]....
        /*00ac*/ 	.word	0xffffffff


	//   ....[9]....
        /*00b0*/ 	.word	0xffffffff


	//   ....[10]....
        /*00b4*/ 	.word	0xffffffff


	//   ....[11]....
        /*00b8*/ 	.word	0xffffffff


	//   ....[12]....
        /*00bc*/ 	.word	0xffffffff


	//   ....[13]....
        /*00c0*/ 	.word	0xffffffff


	//   ....[14]....
        /*00c4*/ 	.word	0xffffffff


	//   ....[15]....
        /*00c8*/ 	.word	0xffffffff


	//----- nvinfo : EIATTR_COOP_GROUP_INSTR_OFFSETS
	.align		4
.L_32787:
        /*00cc*/ 	.byte	0x04, 0x28
        /*00ce*/ 	.short	(.L_32789 - .L_32788)


	//   ....[0]....
.L_32788:
        /*00d0*/ 	.word	0x00000260


	//   ....[1]....
        /*00d4*/ 	.word	0x000002c0


	//   ....[2]....
        /*00d8*/ 	.word	0x000002e0


	//   ....[3]....
        /*00dc*/ 	.word	0x00000310


	//   ....[4]....
        /*00e0*/ 	.word	0x00000340


	//   ....[5]....
        /*00e4*/ 	.word	0x000003c0


	//   ....[6]....
        /*00e8*/ 	.word	0x000003e0


	//   ....[7]....
        /*00ec*/ 	.word	0x00000410


	//   ....[8]....
        /*00f0*/ 	.word	0x00000570


	//   ....[9]....
        /*00f4*/ 	.word	0x000005c0


	//   ....[10]....
        /*00f8*/ 	.word	0x000005e0


	//   ....[11]....
        /*00fc*/ 	.word	0x00000600


	//   ....[12]....
        /*0100*/ 	.word	0x00000630


	//   ....[13]....
        /*0104*/ 	.word	0x00000680


	//   ....[14]....
        /*0108*/ 	.word	0x000006a0


	//   ....[15]....
        /*010c*/ 	.word	0x000006c0


	//----- nvinfo : EIATTR_EXIT_INSTR_OFFSETS
	.align		4
.L_32789:
        /*0110*/ 	.byte	0x04, 0x1c
        /*0112*/ 	.short	(.L_32791 - .L_32790)


	//   ....[0]....
.L_32790:
        /*0114*/ 	.word	0x000006d0


	//   ....[1]....
        /*0118*/ 	.word	0x000008c0


	//   ....[2]....
        /*011c*/ 	.word	0x00000980


	//   ....[3]....
        /*0120*/ 	.word	0x00001600


	//   ....[4]....
        /*0124*/ 	.word	0x00001630


	//   ....[5]....
        /*0128*/ 	.word	0x000017d0


	//----- nvinfo : EIATTR_CRS_STACK_SIZE
	.align		4
.L_32791:
        /*012c*/ 	.byte	0x04, 0x1e
        /*012e*/ 	.short	(.L_32793 - .L_32792)
.L_32792:
        /*0130*/ 	.word	0x00000000
.L_32793:


//--------------------- .nv.info._ZN4vllm25paged_attention_v2_kernelIffLi112ELi8ELi128ELNS_18Fp8KVCacheDataTypeE0ELb1ELi512EEEvPfS2_PT_PKS3_PKT0_S9_ifPKiSB_iPKfiiiSD_SD_iiiii --------------------------
	.section	.nv.info._ZN4vllm25paged_attention_v2_kernelIffLi112ELi8ELi128ELNS_18Fp8KVCacheDataTypeE0ELb1ELi512EEEvPfS2_PT_PKS3_PKT0_S9_ifPKiSB_iPKfiiiSD_SD_iiiii,"",@"SHT_CUDA_INFO"
	.sectionflags	@""
	.align	4


	//----- nvinfo : EIATTR_CUDA_API_VERSION
	.align		4
        /*0000*/ 	.byte	0x04, 0x37
        /*0002*/ 	.short	(.L_32795 - .L_32794)
.L_32794:
        /*0004*/ 	.word	0x00000082


	//----- nvinfo : EIATTR_SW2861232_WAR
	.align		4
.L_32795:
        /*0008*/ 	.byte	0x01, 0x35
	.zero		2


	//----- nvinfo : EIATTR_PARAM_CBANK
	.align		4
        /*000c*/ 	.byte	0x04, 0x0a
        /*000e*/ 	.short	(.L_32797 - .L_32796)
	.align		4
.L_32796:
        /*0010*/ 	.word	index@(.nv.constant0._ZN4vllm25paged_attention_v2_kernelIffLi112ELi8ELi128ELNS_18Fp8KVCacheDataTypeE0ELb1ELi512EEEvPfS2_PT_PKS3_PKT0_S9_ifPKiSB_iPKfiiiSD_SD_iiiii)
        /*0014*/ 	.short	0x0160
        /*0016*/ 	.short	0x008c


	//----- nvinfo : EIATTR_CBANK_PARAM_SIZE
	.align		4
.L_32797:
        /*0018*/ 	.byte	0x03, 0x19
        /*001a*/ 	.short	0x008c


	//----- nvinfo : EIATTR_KPARAM_INFO
	.align		4
        /*001c*/ 	.byte	0x04, 0x17
        /*001e*/ 	.short	(.L_32799 - .L_32798)
.L_32798:
        /*0020*/ 	.word	0x00000000
        /*0024*/ 	.short	0x0015
        /*0026*/ 	.short	0x0088
        /*0028*/ 	.byte	0x00, 0xf0, 0x11, 0x00


	//----- nvinfo : EIATTR_KPARAM_INFO
	.align		4
.L_32799:
        /*002c*/ 	.byte	0x04, 0x17
        /*002e*/ 	.short	(.L_32801 - .L_32800)
.L_32800:
        /*0030*/ 	.word	0x00000000
        /*0034*/ 	.short	0x0014
        /*0036*/ 	.short	0x0084
        /*0038*/ 	.byte	0x00, 0xf0, 0x11, 0x00


	//----- nvinfo : EIATTR_KPARAM_INFO
	.align		4
.L_32801:
        /*003c*/ 	.byte	0x04, 0x17
        /*003e*/ 	.short	(.L_32803 - .L_32802)
.L_32802:
        /*0040*/ 	.word	0x00000000
        /*0044*/ 	.short	0x0013
        /*0046*/ 	.short	0x0080
        /*0048*/ 	.byte	0x00, 0xf0, 0x11, 0x00


	//----- nvinfo : EIATTR_KPARAM_INFO
	.align		4
.L_32803:
        /*004c*/ 	.byte	0x04, 0x17
        /*004e*/ 	.short	(.L_32805 - .L_32804)
.L_32804:
        /*0050*/ 	.word	0x00000000
        /*0054*/ 	.short	0x0012
        /*0056*/ 	.short	0x007c
        /*0058*/ 	.byte	0x00, 0xf0, 0x11, 0x00


	//----- nvinfo : EIATTR_KPARAM_INFO
	.align		4
.L_32805:
        /*005c*/ 	.byte	0x04, 0x17
        /*005e*/ 	.short	(.L_32807 - .L_32806)
.L_32806:
        /*0060*/ 	.word	0x00000000
        /*0064*/ 	.short	0x0011
        /*0066*/ 	.short	0x0078
        /*0068*/ 	.byte	0x00, 0xf0, 0x11, 0x00


	//----- nvinfo : EIATTR_KPARAM_INFO
	.align		4
.L_32807:
        /*006c*/ 	.byte	0x04, 0x17
        /*006e*/ 	.short	(.L_32809 - .L_32808)
.L_32808:
        /*0070*/ 	.word	0x00000000
        /*0074*/ 	.short	0x0010
        /*0076*/ 	.short	0x0070
        /*0078*/ 	.byte	0x00, 0xf0, 0x21, 0x00


	//----- nvinfo : EIATTR_KPARAM_INFO
	.align		4
.L_32809:
        /*007c*/ 	.byte	0x04, 0x17
        /*007e*/ 	.short	(.L_32811 - .L_32810)
.L_32810:
        /*0080*/ 	.word	0x00000000
        /*0084*/ 	.short	0x000f
        /*0086*/ 	.short	0x0068
        /*0088*/ 	.byte	0x00, 0xf0, 0x21, 0x00


	//----- nvinfo : EIATTR_KPARAM_INFO
	.align		4
.L_32811:
        /*008c*/ 	.byte	0x04, 0x17
        /*008e*/ 	.short	(.L_32813 - .L_32812)
.L_32812:
        /*0090*/ 	.word	0x00000000
        /*0094*/ 	.short	0x000e
        /*0096*/ 	.short	0x0060
        /*0098*/ 	.byte	0x00, 0xf0, 0x11, 0x00


	//----- nvinfo : EIATTR_KPARAM_INFO
	.align		4
.L_32813:
        /*009c*/ 	.byte	0x04, 0x17
        /*009e*/ 	.short	(.L_32815 - .L_32814)
.L_32814:
        /*00a0*/ 	.word	0x00000000
        /*00a4*/ 	.short	0x000d
        /*00a6*/ 	.short	0x005c
        /*00a8*/ 	.byte	0x00, 0xf0, 0x11, 0x00


	//----- nvinfo : EIATTR_KPARAM_INFO
	.align		4
.L_32815:
        /*00ac*/ 	.byte	0x04, 0x17
        /*00ae*/ 	.short	(.L_32817 - .L_32816)
.L_32816:
        /*00b0*/ 	.word	0x00000000
        /*00b4*/ 	.short	0x000c
        /*00b6*/ 	.short	0x0058
        /*00b8*/ 	.byte	0x00, 0xf0, 0x11, 0x00


	//----- nvinfo : EIATTR_KPARAM_INFO
	.align		4
.L_32817:
        /*00bc*/ 	.byte	0x04, 0x17
        /*00be*/ 	.short	(.L_32819 - .L_32818)
.L_32818:
        /*00c0*/ 	.word	0x00000000
        /*00c4*/ 	.short	0x000b
        /*00c6*/ 	.short	0x0050
        /*00c8*/ 	.byte	0x00, 0xf0, 0x21, 0x00


	//----- nvinfo : EIATTR_KPARAM_INFO
	.align		4
.L_32819:
        /*00cc*/ 	.byte	0x04, 0x17
        /*00ce*/ 	.short	(.L_32821 - .L_32820)
.L_32820:
        /*00d0*/ 	.word	0x00000000
        /*00d4*/ 	.short	0x000a
        /*00d6*/ 	.short	0x0048
        /*00d8*/ 	.byte	0x00, 0xf0, 0x11, 0x00


	//----- nvinfo : EIATTR_KPARAM_INFO
	.align		4
.L_32821:
        /*00dc*/ 	.byte	0x04, 0x17
        /*00de*/ 	.short	(.L_32823 - .L_32822)
.L_32822:
        /*00e0*/ 	.word	0x00000000
        /*00e4*/ 	.short	0x0009
        /*00e6*/ 	.short	0x0040
        /*00e8*/ 	.byte	0x00, 0xf0, 0x21, 0x00


	//----- nvinfo : EIATTR_KPARAM_INFO
	.align		4
.L_32823:
        /*00ec*/ 	.byte	0x04, 0x17
        /*00ee*/ 	.short	(.L_32825 - .L_32824)
.L_32824:
        /*00f0*/ 	.word	0x00000000
        /*00f4*/ 	.short	0x0008
        /*00f6*/ 	.short	0x0038
        /*00f8*/ 	.byte	0x00, 0xf0, 0x21, 0x00


	//----- nvinfo : EIATTR_KPARAM_INFO
	.align		4
.L_32825:
        /*00fc*/ 	.byte	0x04, 0x17
        /*00fe*/ 	.short	(.L_32827 - .L_32826)
.L_32826:
        /*0100*/ 	.word	0x00000000
        /*0104*/ 	.short	0x0007
        /*0106*/ 	.short	0x0034
        /*0108*/ 	.byte	0x00, 0xf0, 0x11, 0x00


	//----- nvinfo : EIATTR_KPARAM_INFO
	.align		4
.L_32827:
        /*010c*/ 	.byte	0x04, 0x17
        /*010e*/ 	.short	(.L_32829 - .L_32828)
.L_32828:
        /*0110*/ 	.word	0x00000000
        /*0114*/ 	.short	0x0006
        /*0116*/ 	.short	0x0030
        /*0118*/ 	.byte	0x00, 0xf0, 0x11, 0x00


	//----- nvinfo : EIATTR_KPARAM_INFO
	.align		4
.L_32829:
        /*011c*/ 	.byte	0x04, 0x17
        /*011e*/ 	.short	(.L_32831 - .L_32830)
.L_32830:
        /*0120*/ 	.word	0x00000000
        /*0124*/ 	.short	0x0005
        /*0126*/ 	.short	0x0028
        /*0128*/ 	.byte	0x00, 0xf0, 0x21, 0x00


	//----- nvinfo : EIATTR_KPARAM_INFO
	.align		4
.L_32831:
        /*012c*/ 	.byte	0x04, 0x17
        /*012e*/ 	.short	(.L_32833 - .L_32832)
.L_32832:
        /*0130*/ 	.word	0x00000000
        /*0134*/ 	.short	0x0004
        /*0136*/ 	.short	0x0020
        /*0138*/ 	.byte	0x00, 0xf0, 0x21, 0x00


	//----- nvinfo : EIATTR_KPARAM_INFO
	.align		4
.L_32833:
        /*013c*/ 	.byte	0x04, 0x17
        /*013e*/ 	.short	(.L_32835 - .L_32834)
.L_32834:
        /*0140*/ 	.word	0x00000000
        /*0144*/ 	.short	0x0003
        /*0146*/ 	.short	0x0018
        /*0148*/ 	.byte	0x00, 0xf0, 0x21, 0x00


	//----- nvinfo : EIATTR_KPARAM_INFO
	.align		4
.L_32835:
        /*014c*/ 	.byte	0x04, 0x17
        /*014e*/ 	.short	(.L_32837 - .L_32836)
.L_32836:
        /*0150*/ 	.word	0x00000000
        /*0154*/ 	.short	0x0002
        /*0156*/ 	.short	0x0010
        /*0158*/ 	.byte	0x00, 0xf0, 0x21, 0x00


	//----- nvinfo : EIATTR_KPARAM_INFO
	.align		4
.L_32837:
        /*015c*/ 	.byte	0x04, 0x17
        /*015e*/ 	.short	(.L_32839 - .L_32838)
.L_32838:
        /*0160*/ 	.word	0x00000000
        /*0164*/ 	.short	0x0001
        /*0166*/ 	.short	0x0008
        /*0168*/ 	.byte	0x00, 0xf0, 0x21, 0x00


	//----- nvinfo : EIATTR_KPARAM_INFO
	.align		4
.L_32839:
        /*016c*/ 	.byte	0x04, 0x17
        /*016e*/ 	.short	(.L_32841 - .L_32840)
.L_32840:
        /*0170*/ 	.word	0x00000000
        /*0174*/ 	.short	0x0000
        /*0176*/ 	.short	0x0000
        /*0178*/ 	.byte	0x00, 0xf0, 0x21, 0x00


	//----- nvinfo : EIATTR_MAXREG_COUNT
	.align		4
.L_32841:
        /*017c*/ 	.byte	0x03, 0x1b
        /*017e*/ 	.short	0x00ff


	//----- nvinfo : EIATTR_NUM_BARRIERS
	.align		4
        /*0180*/ 	.byte	0x02, 0x4c
        /*0182*/ 	.byte	0x01
	.zero		1


	//----- nvinfo : EIATTR_MERCURY_ISA_VERSION
	.align		4
        /*0184*/ 	.byte	0x03, 0x5f
        /*0186*/ 	.short	0x0000


	//----- nvinfo : EIATTR_COOP_GROUP_MASK_REGIDS
	.align		4
        /*0188*/ 	.byte	0x04, 0x29
        /*018a*/ 	.short	(.L_32843 - .L_32842)


	//   ....[0]....
.L_32842:
        /*018c*/ 	.word	0xffffffff


	//   ....[1]....
        /*0190*/ 	.word	0xffffffff


	//   ....[2]....
        /*0194*/ 	.word	0xffffffff


	//   ....[3]....
        /*0198*/ 	.word	0xffffffff


	//   ....[4]....
        /*019c*/ 	.word	0xffffffff


	//   ....[5]....
        /*01a0*/ 	.word	0xffffffff


	//   ....[6]....
        /*01a4*/ 	.word	0xffffffff


	//   ....[7]....
        /*01a8*/ 	.word	0xffffffff


	//   ....[8]....
        /*01ac*/ 	.word	0xffffffff


	//   ....[9]....
        /*01b0*/ 	.word	0xffffffff


	//   ....[10]....
        /*01b4*/ 	.word	0xffffffff


	//   ....[11]....
        /*01b8*/ 	.word	0xffffffff


	//   ....[12]....
        /*01bc*/ 	.word	0xffffffff


	//   ....[13]....
        /*01c0*/ 	.word	0xffffffff


	//   ....[14]....
        /*01c4*/ 	.word	0xffffffff


	//   ....[15]....
        /*01c8*/ 	.word	0xffffffff


	//   ....[16]....
        /*01cc*/ 	.word	0xffffffff


	//   ....[17]....
        /*01d0*/ 	.word	0xffffffff


	//   ....[18]....
        /*01d4*/ 	.word	0xffffffff


	//   ....[19]....
        /*01d8*/ 	.word	0xffffffff


	//   ....[20]....
        /*01dc*/ 	.word	0xffffffff


	//   ....[21]....
        /*01e0*/ 	.word	0xffffffff


	//   ....[22]....
        /*01e4*/ 	.word	0xffffffff


	//   ....[23]....
        /*01e8*/ 	.word	0xffffffff


	//   ....[24]....
        /*01ec*/ 	.word	0xffffffff


	//   ....[25]....
        /*01f0*/ 	.word	0xffffffff


	//   ....[26]....
        /*01f4*/ 	.word	0xffffffff


	//   ....[27]....
        /*01f8*/ 	.word	0xffffffff


	//   ....[28]....
        /*01fc*/ 	.word	0xffffffff


	//   ....[29]....
        /*0200*/ 	.word	0xffffffff


	//   ....[30]....
        /*0204*/ 	.word	0xffffffff


	//   ....[31]....
        /*0208*/ 	.word	0xffffffff


	//----- nvinfo : EIATTR_COOP_GROUP_INSTR_OFFSETS
	.align		4
.L_32843:
        /*020c*/ 	.byte	0x04, 0x28
        /*020e*/ 	.short	(.L_32845 - .L_32844)


	//   ....[0]....
.L_32844:
        /*0210*/ 	.word	0x00002b70


	//   ....[1]....
        /*0214*/ 	.word	0x00002ba0


	//   ....[2]....
        /*0218*/ 	.word	0x00003c60


	//   ....[3]....
        /*021c*/ 	.word	0x00003c90


	//   ....[4]....
        /*0220*/ 	.word	0x00003e30


	//   ....[5]....
        /*0224*/ 	.word	0x00003e60


	//   ....[6]....
        /*0228*/ 	.word	0x00003e80


	//   ....[7]....
        /*022c*/ 	.word	0x00003f30


	//   ....[8]....
        /*0230*/ 	.word	0x00003f50


	//   ....[9]....
        /*0234*/ 	.word	0x00003f80


	//   ....[10]....
        /*0238*/ 	.word	0x00004dc0


	//   ....[11]....
        /*023c*/ 	.word	0x00004e20


	//   ....[12]....
        /*0240*/ 	.word	0x00004e50


	//   ....[13]....
        /*0244*/ 	.word	0x00004e70


	//   ....[14]....
        /*0248*/ 	.word	0x00004e90


	//   ....[15]....
        /*024c*/ 	.word	0x00004ee0


	//   ....[16]....
        /*0250*/ 	.word	0x00004f00


	//   ....[17]....
        /*0254*/ 	.word	0x00004f20


	//   ....[18]....
        /*0258*/ 	.word	0x00006990


	//   ....[19]....
        /*025c*/ 	.word	0x000069d0


	//   ....[20]....
        /*0260*/ 	.word	0x000069f0


	//   ....[21]....
        /*0264*/ 	.word	0x00006a20


	//   ....[22]....
        /*0268*/ 	.word	0x00006a30


	//   ....[23]....
        /*026c*/ 	.word	0x00006a40


	//   ....[24]....
        /*0270*/ 	.word	0x00006a50


	//   ....[25]....
        /*0274*/ 	.word	0x00007290


	//   ....[26]....
        /*0278*/ 	.word	0x00007310


	//   ....[27]....
        /*027c*/ 	.word	0x00007390


	//   ....[28]....
        /*0280*/ 	.word	0x00007410


	//   ....[29]....
        /*0284*/ 	.word	0x00007490


	//   ....[30]....
        /*0288*/ 	.word	0x00007510


	//   ....[31]....
        /*028c*/ 	.word	0x00007580


	//----- nvinfo : EIATTR_EXIT_INSTR_OFFSETS
	.align		4
.L_32845:
        /*0290*/ 	.byte	0x04, 0x1c
        /*0292*/ 	.short	(.L_32847 - .L_32846)


	//   ....[0]....
.L_32846:
        /*0294*/ 	.word	0x00000090


	//   ....[1]....
        /*0298*/ 	.word	0x00006e90


	//   ....[2]....
        /*029c*/ 	.word	0x00006f90


	//   ....[3]....
        /*02a0*/ 	.word	0x00007230


	//----- nvinfo : EIATTR_CTAIDZ_USED
	.align		4
.L_32847:
        /*02a4*/ 	.byte	0x01, 0x04
	.zero		2


	//----- nvinfo : EIATTR_CRS_STACK_SIZE
	.align		4
        /*02a8*/ 	.byte	0x04, 0x1e
        /*02aa*/ 	.short	(.L_32849 - .L_32848)
.L_32848:
        /*02ac*/ 	.word	0x00000000
.L_32849:


//--------------------- .nv.info._ZN4vllm32paged_attention_v2_reduce_kernelIfLi96ELi128ELi512EEEvPT_PKfS4_PKS1_PKii --------------------------
	.section	.nv.info._ZN4vllm32paged_attention_v2_reduce_kernelIfLi96ELi128ELi512EEEvPT_PKfS4_PKS1_PKii,"",@"SHT_CUDA_INFO"
	.sectionflags	@""
	.align	4


	//----- nvinfo : EIATTR_CUDA_API_VERSION
	.align		4
        /*0000*/ 	.byte	0x04, 0x37
        /*0002*/ 	.short	(.L_32851 - .L_32850)
.L_32850:
        /*0004*/ 	.word	0x00000082


	//----- nvinfo : EIATTR_SW2861232_WAR
	.align		4
.L_32851:
        /*0008*/ 	.byte	0x01, 0x35
	.zero		2


	//----- nvinfo : EIATTR_PARAM_CBANK
	.align		4
        /*000c*/ 	.byte	0x04, 0x0a
        /*000e*/ 	.short	(.L_32853 - .L_32852)
	.align		4
.L_32852:
        /*0010*/ 	.word	index@(.nv.constant0._ZN4vllm32paged_attention_v2_reduce_kernelIfLi96ELi128ELi512EEEvPT_PKfS4_PKS1_PKii)
        /*0014*/ 	.short	0x0160
        /*0016*/ 	.short	0x002c


	//----- nvinfo : EIATTR_CBANK_PARAM_SIZE
	.align		4
.L_32853:
        /*0018*/ 	.byte	0x03, 0x19
        /*001a*/ 	.short	0x002c


	//----- nvinfo : EIATTR_KPARAM_INFO
	.align		4
        /*001c*/ 	.byte	0x04, 0x17
        /*001e*/ 	.short	(.L_32855 - .L_32854)
.L_32854:
        /*0020*/ 	.word	0x00000000
        /*0024*/ 	.short	0x0005
        /*0026*/ 	.short	0x0028
        /*0028*/ 	.byte	0x00, 0xf0, 0x11, 0x00


	//----- nvinfo : EIATTR_KPARAM_INFO
	.align		4
.L_32855:
        /*002c*/ 	.byte	0x04, 0x17
        /*002e*/ 	.short	(.L_32857 - .L_32856)
.L_32856:
        /*0030*/ 	.word	0x00000000
        /*0034*/ 	.short	0x0004
        /*0036*/ 	.short	0x0020
        /*0038*/ 	.byte	0x00, 0xf0, 0x21, 0x00


	//----- nvinfo : EIATTR_KPARAM_INFO
	.align		4
.L_32857:
        /*003c*/ 	.byte	0x04, 0x17
        /*003e*/ 	.short	(.L_32859 - .L_32858)
.L_32858:
        /*0040*/ 	.word	0x00000000
        /*0044*/ 	.short	0x0003
        /*0046*/ 	.short	0x0018
        /*0048*/ 	.byte	0x00, 0xf0, 0x21, 0x00


	//----- nvinfo : EIATTR_KPARAM_INFO
	.align		4
.L_32859:
        /*004c*/ 	.byte	0x04, 0x17
        /*004e*/ 	.short	(.L_32861 - .L_32860)
.L_32860:
        /*0050*/ 	.word	0x00000000
        /*0054*/ 	.short	0x0002
        /*0056*/ 	.short	0x0010
        /*0058*/ 	.byte	0x00, 0xf0, 0x21, 0x00


	//----- nvinfo : EIATTR_KPARAM_INFO
	.align		4
.L_32861:
        /*005c*/ 	.byte	0x04, 0x17
        /*005e*/ 	.short	(.L_32863 - .L_32862)
.L_32862:
        /*0060*/ 	.word	0x00000000
        /*0064*/ 	.short	0x0001
        /*0066*/ 	.short	0x0008
        /*0068*/ 	.byte	0x00, 0xf0, 0x21, 0x00


	//----- nvinfo : EIATTR_KPARAM_INFO
	.align		4
.L_32863:
        /*006c*/ 	.byte	0x04, 0x17
        /*006e*/ 	.short	(.L_32865 - .L_32864)
.L_32864:
        /*0070*/ 	.word	0x00000000
        /*0074*/ 	.short	0x0000
        /*0076*/ 	.short	0x0000
        /*0078*/ 	.byte	0x00, 0xf0, 0x21, 0x00


	//----- nvinfo : EIATTR_MAXREG_COUNT
	.align		4
.L_32865:
        /*007c*/ 	.byte	0x03, 0x1b
        /*007e*/ 	.short	0x00ff


	//----- nvinfo : EIATTR_NUM_BARRIERS
	.align		4
        /*0080*/ 	.byte	0x02, 0x4c
        /*0082*/ 	.byte	0x01
	.zero		1


	//----- nvinfo : EIATTR_MERCURY_ISA_VERSION
	.align		4
        /*0084*/ 	.byte	0x03, 0x5f
        /*0086*/ 	.short	0x0000


	//----- nvinfo : EIATTR_COOP_GROUP_MASK_REGIDS
	.align		4
        /*0088*/ 	.byte	0x04, 0x29
        /*008a*/ 	.short	(.L_32867 - .L_32866)


	//   ....[0]....
.L_32866:
        /*008c*/ 	.word	0xffffffff


	//   ....[1]....
        /*0090*/ 	.word	0xffffffff


	//   ....[2]....
        /*0094*/ 	.word	0xffffffff


	//   ....[3]....
        /*0098*/ 	.word	0xffffffff


	//   ....[4]....
        /*009c*/ 	.word	0xffffffff


	//   ....[5]....
        /*00a0*/ 	.word	0xffffffff


	//   ....[6]....
        /*00a4*/ 	.word	0xffffffff


	//   ....[7]....
        /*00a8*/ 	.word	0xffffffff


	//   ....[8]....
        /*00ac*/ 	.word	0xffffffff


	//   ....[9]....
        /*00b0*/ 	.word	0xffffffff


	//   ....[10]....
        /*00b4*/ 	.word	0xffffffff


	//   ....[11]....
        /*00b8*/ 	.word	0xffffffff


	//   ....[12]....
        /*00bc*/ 	.word	0xffffffff


	//   ....[13]....
        /*00c0*/ 	.word	0xffffffff


	//   ....[14]....
        /*00c4*/ 	.word	0xffffffff


	//   ....[15]....
        /*00c8*/ 	.word	0xffffffff


	//----- nvinfo : EIATTR_COOP_GROUP_INSTR_OFFSETS
	.align		4
.L_32867:
        /*00cc*/ 	.byte	0x04, 0x28
        /*00ce*/ 	.short	(.L_32869 - .L_32868)


	//   ....[0]....
.L_32868:
        /*00d0*/ 	.word	0x00000260


	//   ....[1]....
        /*00d4*/ 	.word	0x000002c0


	//   ....[2]....
        /*00d8*/ 	.word	0x000002e0


	//   ....[3]....
        /*00dc*/ 	.word	0x00000310


	//   ....[4]....
        /*00e0*/ 	.word	0x00000340


	//   ....[5]....
        /*00e4*/ 	.word	0x000003c0


	//   ....[6]....
        /*00e8*/ 	.word	0x000003e0


	//   ....[7]....
        /*00ec*/ 	.word	0x00000410


	//   ....[8]....
        /*00f0*/ 	.word	0x00000570


	//   ....[9]....
        /*00f4*/ 	.word	0x000005c0


	//   ....[10]....
        /*00f8*/ 	.word	0x000005e0


	//   ....[11]....
        /*00fc*/ 	.word	0x00000600


	//   ....[12]....
        /*0100*/ 	.word	0x00000630


	//   ....[13]....
        /*0104*/ 	.word	0x00000680


	//   ....[14]....
        /*0108*/ 	.word	0x000006a0


	//   ....[15]....
        /*010c*/ 	.word	0x000006c0


	//----- nvinfo : EIATTR_EXIT_INSTR_OFFSETS
	.align		4
.L_32869:
        /*0110*/ 	.byte	0x04, 0x1c
        /*0112*/ 	.short	(.L_32871 - .L_32870)


	//   ....[0]....
.L_32870:
        /*0114*/ 	.word	0x000006d0


	//   ....[1]....
        /*0118*/ 	.word	0x000008c0


	//   ....[2]....
        /*011c*/ 	.word	0x00000980


	//   ....[3]....
        /*0120*/ 	.word	0x00001600


	//   ....[4]....
        /*0124*/ 	.word	0x00001630


	//   ....[5]....
        /*0128*/ 	.word	0x000017d0


	//----- nvinfo : EIATTR_CRS_STACK_SIZE
	.align		4
.L_32871:
        /*012c*/ 	.byte	0x04, 0x1e
        /*012e*/ 	.short	(.L_32873 - .L_32872)
.L_32872:
        /*0130*/ 	.word	0x00000000
.L_32873:


//--------------------- .nv.info._ZN4vllm25paged_attention_v2_kernelIffLi96ELi8ELi128ELNS_18Fp8KVCacheDataTypeE0ELb1ELi512EEEvPfS2_PT_PKS3_PKT0_S9_ifPKiSB_iPKfiiiSD_SD_iiiii --------------------------
	.section	.nv.info._ZN4vllm25paged_attention_v2_kernelIffLi96ELi8ELi128ELNS_18Fp8KVCacheDataTypeE0ELb1ELi512EEEvPfS2_PT_PKS3_PKT0_S9_ifPKiSB_iPKfiiiSD_SD_iiiii,"",@"SHT_CUDA_INFO"
	.sectionflags	@""
	.align	4


	//----- nvinfo : EIATTR_CUDA_API_VERSION
	.align		4
        /*0000*/ 	.byte	0x04, 0x37
        /*0002*/ 	.short	(.L_32875 - .L_32874)
.L_32874:
        /*0004*/ 	.word	0x00000082


	//----- nvinfo : EIATTR_SW2861232_WAR
	.align		4
.L_32875:
        /*0008*/ 	.byte	0x01, 0x35
	.zero		2


	//----- nvinfo : EIATTR_PARAM_CBANK
	.align		4
        /*000c*/ 	.byte	0x04, 0x0a
        /*000e*/ 	.short	(.L_32877 - .L_32876)
	.align		4
.L_32876:
        /*0010*/ 	.word	index@(.nv.constant0._ZN4vllm25paged_attention_v2_kernelIffLi96ELi8ELi128ELNS_18Fp8KVCacheDataTypeE0ELb1ELi512EEEvPfS2_PT_PKS3_PKT0_S9_ifPKiSB_iPKfiiiSD_SD_iiiii)
        /*0014*/ 	.short	0x0160
        /*0016*/ 	.short	0x008c


	//----- nvinfo : EIATTR_CBANK_PARAM_SIZE
	.align		4
.L_32877:
        /*0018*/ 	.byte	0x03, 0x19
        /*001a*/ 	.short	0x008c


	//----- nvinfo : EIATTR_KPARAM_INFO
	.align		4
        /*001c*/ 	.byte	0x04, 0x17
        /*001e*/ 	.short	(.L_32879 - .L_32878)
.L_32878:
        /*0020*/ 	.word	0x00000000
        /*0024*/ 	.short	0x0015
        /*0026*/ 	.short	0x0088
        /*0028*/ 	.byte	0x00, 0xf0, 0x11, 0x00


	//----- nvinfo : EIATTR_KPARAM_INFO
	.align		4
.L_32879:
        /*002c*/ 	.byte	0x04, 0x17
        /*002e*/ 	.short	(.L_32881 - .L_32880)
.L_32880:
        /*0030*/ 	.word	0x00000000
        /*0034*/ 	.short	0x0014
        /*0036*/ 	.short	0x0084
        /*0038*/ 	.byte	0x00, 0xf0, 0x11, 0x00


	//----- nvinfo : EIATTR_KPARAM_INFO
	.align		4
.L_32881:
        /*003c*/ 	.byte	0x04, 0x17
        /*003e*/ 	.short	(.L_32883 - .L_32882)
.L_32882:
        /*0040*/ 	.word	0x00000000
        /*0044*/ 	.short	0x0013
        /*0046*/ 	.short	0x0080
        /*0048*/ 	.byte	0x00, 0xf0, 0x11, 0x00


	//----- nvinfo : EIATTR_KPARAM_INFO
	.align		4
.L_32883:
        /*004c*/ 	.byte	0x04, 0x17
        /*004e*/ 	.short	(.L_32885 - .L_32884)
.L_32884:
        /*0050*/ 	.word	0x00000000
        /*0054*/ 	.short	0x0012
        /*0056*/ 	.short	0x007c
        /*0058*/ 	.byte	0x00, 0xf0, 0x11, 0x00


	//----- nvinfo : EIATTR_KPARAM_INFO
	.align		4
.L_32885:
        /*005c*/ 	.byte	0x04, 0x17
        /*005e*/ 	.short	(.L_32887 - .L_32886)
.L_32886:
        /*0060*/ 	.word	0x00000000
        /*0064*/ 	.short	0x0011
        /*0066*/ 	.short	0x0078
        /*0068*/ 	.byte	0x00, 0xf0, 0x11, 0x00


	//----- nvinfo : EIATTR_KPARAM_INFO
	.align		4
.L_32887:
        /*006c*/ 	.byte	0x04, 0x17
        /*006e*/ 	.short	(.L_32889 - .L_32888)
.L_32888:
        /*0070*/ 	.word	0x00000000
        /*0074*/ 	.short	0x0010
        /*0076*/ 	.short	0x0070
        /*0078*/ 	.byte	0x00, 0xf0, 0x21, 0x00


	//----- nvinfo : EIATTR_KPARAM_INFO
	.align		4
.L_32889:
        /*007c*/ 	.byte	0x04, 0x17
        /*007e*/ 	.short	(.L_32891 - .L_32890)
.L_32890:
        /*0080*/ 	.word	0x00000000
        /*0084*/ 	.short	0x000f
        /*0086*/ 	.short	0x0068
        /*0088*/ 	.byte	0x00, 0xf0, 0x21, 0x00


	//----- nvinfo : EIATTR_KPARAM_INFO
	.align		4
.L_32891:
        /*008c*/ 	.byte	0x04, 0x17
        /*008e*/ 	.short	(.L_32893 - .L_32892)
.L_32892:
        /*0090*/ 	.word	0x00000000
        /*0094*/ 	.short	0x000e
        /*0096*/ 	.short	0x0060
        /*0098*/ 	.byte	0x00, 0xf0, 0x11, 0x00


	//----- nvinfo : EIATTR_KPARAM_INFO
	.align		4
.L_32893:
        /*009c*/ 	.byte	0x04, 0x17
        /*009e*/ 	.short	(.L_32895 - .L_32894)
.L_32894:
        /*00a0*/ 	.word	0x00000000
        /*00a4*/ 	.short	0x000d
        /*00a6*/ 	.short	0x005c
        /*00a8*/ 	.byte	0x00, 0xf0, 0x11, 0x00


	//----- nvinfo : EIATTR_KPARAM_INFO
	.align		4
.L_32895:
        /*00ac*/ 	.byte	0x04, 0x17
        /*00ae*/ 	.short	(.L_32897 - .L_32896)
.L_32896:
        /*00b0*/ 	.word	0x00000000
        /*00b4*/ 	.short	0x000c
        /*00b6*/ 	.short	0x0058
        /*00b8*/ 	.byte	0x00, 0xf0, 0x11, 0x00


	//----- nvinfo : EIATTR_KPARAM_INFO
	.align		4
.L_32897:
        /*00bc*/ 	.byte	0x04, 0x17
        /*00be*/ 	.short	(.L_32899 - .L_32898)
.L_32898:
        /*00c0*/ 	.word	0x00000000
        /*00c4*/ 	.short	0x000b
        /*00c6*/ 	.short	0x0050
        /*00c8*/ 	.byte	0x00, 0xf0, 0x21, 0x00


	//----- nvinfo : EIATTR_KPARAM_INFO
	.align		4
.L_32899:
        /*00cc*/ 	.byte	0x04, 0x17
        /*00ce*/ 	.short	(.L_32901 - .L_32900)
.L_32900:
        /*00d0*/ 	.word	0x00000000
        /*00d4*/ 	.short	0x000a
        /*00d6*/ 	.short	0x0048
        /*00d8*/ 	.byte	0x00, 0xf0, 0x11, 0x00


	//----- nvinfo : EIATTR_KPARAM_INFO
	.align		4
.L_32901:
        /*00dc*/ 	.byte	0x04, 0x17
        /*00de*/ 	.short	(.L_32903 - .L_32902)
.L_32902:
        /*00e0*/ 	.word	0x00000000
        /*00e4*/ 	.short	0x0009
        /*00e6*/ 	.short	0x0040
        /*00e8*/ 	.byte	0x00, 0xf0, 0x21, 0x00


	//----- nvinfo : EIATTR_KPARAM_INFO
	.align		4
.L_32903:
        /*00ec*/ 	.byte	0x04, 0x17
        /*00ee*/ 	.short	(.L_32905 - .L_32904)
.L_32904:
        /*00f0*/ 	.word	0x00000000
        /*00f4*/ 	.short	0x0008
        /*00f6*/ 	.short	0x0038
        /*00f8*/ 	.byte	0x00, 0xf0, 0x21, 0x00


	//----- nvinfo : EIATTR_KPARAM_INFO
	.align		4
.L_32905:
        /*00fc*/ 	.byte	0x04, 0x17
        /*00fe*/ 	.short	(.L_32907 - .L_32906)
.L_32906:
        /*0100*/ 	.word	0x00000000
        /*0104*/ 	.short	0x0007
        /*0106*/ 	.short	0x0034
        /*0108*/ 	.byte	0x00, 0xf0, 0x11, 0x00


	//----- nvinfo : EIATTR_KPARAM_INFO
	.align		4
.L_32907:
        /*010c*/ 	.byte	0x04, 0x17
        /*010e*/ 	.short	(.L_32909 - .L_32908)
.L_32908:
        /*0110*/ 	.word	0x00000000
        /*0114*/ 	.short	0x0006
        /*0116*/ 	.short	0x0030
        /*0118*/ 	.byte	0x00, 0xf0, 0x11, 0x00


	//----- nvinfo : EIATTR_KPARAM_INFO
	.align		4
.L_32909:
        /*011c*/ 	.byte	0x04, 0x17
        /*011e*/ 	.short	(.L_32911 - .L_32910)
.L_32910:
        /*0120*/ 	.word	0x00000000
        /*0124*/ 	.short	0x0005
        /*0126*/ 	.short	0x0028
        /*0128*/ 	.byte	0x00, 0xf0, 0x21, 0x00


	//----- nvinfo : EIATTR_KPARAM_INFO
	.align		4
.L_32911:
        /*012c*/ 	.byte	0x04, 0x17
        /*012e*/ 	.short	(.L_32913 - .L_32912)
.L_32912:
        /*0130*/ 	.word	0x00000000
        /*0134*/ 	.short	0x0004
        /*0136*/ 	.short	0x0020
        /*0138*/ 	.byte	0x00, 0xf0, 0x21, 0x00


	//----- nvinfo : EIATTR_KPARAM_INFO
	.align		4
.L_32913:
        /*013c*/ 	.byte	0x04, 0x17
        /*013e*/ 	.short	(.L_32915 - .L_32914)
.L_32914:
        /*0140*/ 	.word	0x00000000
        /*0144*/ 	.short	0x0003
        /*0146*/ 	.short	0x0018
        /*0148*/ 	.byte	0x00, 0xf0, 0x21, 0x00


	//----- nvinfo : EIATTR_KPARAM_INFO
	.align		4
.L_32915:
        /*014c*/ 	.byte	0x04, 0x17
        /*014e*/ 	.short	(.L_32917 - .L_32916)
.L_32916:
        /*0150*/ 	.word	0x00000000
        /*0154*/ 	.short	0x0002
        /*0156*/ 	.short	0x0010
        /*0158*/ 	.byte	0x00, 0xf0, 0x21, 0x00


	//----- nvinfo : EIATTR_KPARAM_INFO
	.align		4
.L_32917:
        /*015c*/ 	.byte	0x04, 0x17
        /*015e*/ 	.short	(.L_32919 - .L_32918)
.L_32918:
        /*0160*/ 	.word	0x00000000
        /*0164*/ 	.short	0x0001
        /*0166*/ 	.short	0x0008
        /*0168*/ 	.byte	0x00, 0xf0, 0x21, 0x00


	//----- nvinfo : EIATTR_KPARAM_INFO
	.align		4
.L_32919:
        /*016c*/ 	.byte	0x04, 0x17
        /*016e*/ 	.short	(.L_32921 - .L_32920)
.L_32920:
        /*0170*/ 	.word	0x00000000
        /*0174*/ 	.short	0x0000
        /*0176*/ 	.short	0x0000
        /*0178*/ 	.byte	0x00, 0xf0, 0x21, 0x00


	//----- nvinfo : EIATTR_MAXREG_COUNT
	.align		4
.L_32921:
        /*017c*/ 	.byte	0x03, 0x1b
        /*017e*/ 	.short	0x00ff


	//----- nvinfo : EIATTR_NUM_BARRIERS
	.align		4
        /*0180*/ 	.byte	0x02, 0x4c
        /*0182*/ 	.byte	0x01
	.zero		1


	//----- nvinfo : EIATTR_MERCURY_ISA_VERSION
	.align		4
        /*0184*/ 	.byte	0x03, 0x5f
        /*0186*/ 	.short	0x0000


	//----- nvinfo : EIATTR_COOP_GROUP_MASK_REGIDS
	.align		4
        /*0188*/ 	.byte	0x04, 0x29
        /*018a*/ 	.short	(.L_32923 - .L_32922)


	//   ....[0]....
.L_32922:
        /*018c*/ 	.word	0xffffffff


	//   ....[1]....
        /*0190*/ 	.word	0xffffffff


	//   ....[2]....
        /*0194*/ 	.word	0xffffffff


	//   ....[3]....
        /*0198*/ 	.word	0xffffffff


	//   ....[4]....
        /*019c*/ 	.word	0xffffffff


	//   ....[5]....
        /*01a0*/ 	.word	0xffffffff


	//   ....[6]....
        /*01a4*/ 	.word	0xffffffff


	//   ....[7]....
        /*01a8*/ 	.word	0xffffffff


	//   ....[8]....
        /*01ac*/ 	.word	0xffffffff


	//   ....[9]....
        /*01b0*/ 	.word	0xffffffff


	//   ....[10]....
        /*01b4*/ 	.word	0xffffffff


	//   ....[11]....
        /*01b8*/ 	.word	0xffffffff


	//   ....[12]....
        /*01bc*/ 	.word	0xffffffff


	//   ....[13]....
        /*01c0*/ 	.word	0xffffffff


	//   ....[14]....
        /*01c4*/ 	.word	0xffffffff


	//   ....[15]....
        /*01c8*/ 	.word	0xffffffff


	//   ....[16]....
        /*01cc*/ 	.word	0xffffffff


	//   ....[17]....
        /*01d0*/ 	.word	0xffffffff


	//   ....[18]....
        /*01d4*/ 	.word	0xffffffff


	//   ....[19]....
        /*01d8*/ 	.word	0xffffffff


	//   ....[20]....
        /*01dc*/ 	.word	0xffffffff


	//   ....[21]....
        /*01e0*/ 	.word	0xffffffff


	//   ....[22]....
        /*01e4*/ 	.word	0xffffffff


	//   ....[23]....
        /*01e8*/ 	.word	0xffffffff


	//   ....[24]....
        /*01ec*/ 	.word	0xffffffff


	//   ....[25]....
        /*01f0*/ 	.word	0xffffffff


	//   ....[26]....
        /*01f4*/ 	.word	0xffffffff


	//   ....[27]....
        /*01f8*/ 	.word	0xffffffff


	//   ....[28]....
        /*01fc*/ 	.word	0xffffffff


	//   ....[29]....
        /*0200*/ 	.word	0xffffffff


	//   ....[30]....
        /*0204*/ 	.word	0xffffffff


	//----- nvinfo : EIATTR_COOP_GROUP_INSTR_OFFSETS
	.align		4
.L_32923:
        /*0208*/ 	.byte	0x04, 0x28
        /*020a*/ 	.short	(.L_32925 - .L_32924)


	//   ....[0]....
.L_32924:
        /*020c*/ 	.word	0x000027a0


	//   ....[1]....
        /*0210*/ 	.word	0x000027d0


	//   ....[2]....
        /*0214*/ 	.word	0x00003700


	//   ....[3]....
        /*0218*/ 	.word	0x00003730


	//   ....[4]....
        /*021c*/ 	.word	0x000038d0


	//   ....[5]....
        /*0220*/ 	.word	0x00003900


	//   ....[6]....
        /*0224*/ 	.word	0x00003920


	//   ....[7]....
        /*0228*/ 	.word	0x000039e0


	//   ....[8]....
        /*022c*/ 	.word	0x00003a00


	//   ....[9]....
        /*0230*/ 	.word	0x00003a20


	//   ....[10]....
        /*0234*/ 	.word	0x00004860


	//   ....[11]....
        /*0238*/ 	.word	0x000048c0


	//   ....[12]....
        /*023c*/ 	.word	0x000048f0


	//   ....[13]....
        /*0240*/ 	.word	0x00004910


	//   ....[14]....
        /*0244*/ 	.word	0x00004930


	//   ....[15]....
        /*0248*/ 	.word	0x00004980


	//   ....[16]....
        /*024c*/ 	.word	0x000049a0


	//   ....[17]....
        /*0250*/ 	.word	0x000049c0


	//   ....[18]....
        /*0254*/ 	.word	0x00006320


	//   ....[19]....
        /*0258*/ 	.word	0x00006360


	//   ....[20]....
        /*025c*/ 	.word	0x00006390


	//   ....[21]....
        /*0260*/ 	.word	0x000063c0


	//   ....[22]....
        /*0264*/ 	.word	0x000063e0


	//   ....[23]....
        /*0268*/ 	.word	0x000063f0


	//   ....[24]....
        /*026c*/ 	.word	0x00006b40


	//   ....[25]....
        /*0270*/ 	.word	0x00006bc0


	//   ....[26]....
        /*0274*/ 	.word	0x00006c40


	//   ....[27]....
        /*0278*/ 	.word	0x00006cc0


	//   ....[28]....
        /*027c*/ 	.word	0x00006d40


	//   ....[29]....
        /*0280*/ 	.word	0x00006dc0


	//   ....[30]....
        /*0284*/ 	.word	0x00006e30


	//----- nvinfo : EIATTR_EXIT_INSTR_OFFSETS
	.align		4
.L_32925:
        /*0288*/ 	.byte	0x04, 0x1c
        /*028a*/ 	.short	(.L_32927 - .L_32926)


	//   ....[0]....
.L_32926:
        /*028c*/ 	.word	0x00000090


	//   ....[1]....
        /*0290*/ 	.word	0x000067a0


	//   ....[2]....
        /*0294*/ 	.word	0x000068a0


	//   ....[3]....
        /*0298*/ 	.word	0x00006ae0


	//----- nvinfo : EIATTR_CTAIDZ_USED
	.align		4
.L_32927:
        /*029c*/ 	.byte	0x01, 0x04
	.zero		2


	//----- nvinfo : EIATTR_CRS_STACK_SIZE
	.align		4
        /*02a0*/ 	.byte	0x04, 0x1e
        /*02a2*/ 	.short	(.L_32929 - .L_32928)
.L_32928:
        /*02a4*/ 	.word	0x00000000
.L_32929:


//--------------------- .nv.info._ZN4vllm32paged_attention_v2_reduce_kernelIfLi80ELi128ELi512EEEvPT_PKfS4_PKS1_PKii --------------------------
	.section	.nv.info._ZN4vllm32paged_attention_v2_reduce_kernelIfLi80ELi128ELi512EEEvPT_PKfS4_PKS1_PKii,"",@"SHT_CUDA_INFO"
	.sectionflags	@""
	.align	4


	//----- nvinfo : EIATTR_CUDA_API_VERSION
	.align		4
        /*0000*/ 	.byte	0x04, 0x37
        /*0002*/ 	.short	(.L_32931 - .L_32930)
.L_32930:
        /*0004*/ 	.word	0x00000082


	//----- nvinfo : EIATTR_SW2861232_WAR
	.align		4
.L_32931:
        /*0008*/ 	.byte	0x01, 0x35
	.zero		2


	//----- nvinfo : EIATTR_PARAM_CBANK
	.align		4
        /*000c*/ 	.byte	0x04, 0x0a
        /*000e*/ 	.short	(.L_32933 - .L_32932)
	.align		4
.L_32932:
        /*0010*/ 	.word	index@(.nv.constant0._ZN4vllm32paged_attention_v2_reduce_kernelIfLi80ELi128ELi512EEEvPT_PKfS4_PKS1_PKii)
        /*0014*/ 	.short	0x0160
        /*0016*/ 	.short	0x002c


	//----- nvinfo : EIATTR_CBANK_PARAM_SIZE
	.align		4
.L_32933:
        /*0018*/ 	.byte	0x03, 0x19
        /*001a*/ 	.short	0x002c


	//----- nvinfo : EIATTR_KPARAM_INFO
	.align		4
        /*001c*/ 	.byte	0x04, 0x17
        /*001e*/ 	.short	(.L_32935 - .L_32934)
.L_32934:
        /*0020*/ 	.word	0x00000000
        /*0024*/ 	.short	0x0005
        /*0026*/ 	.short	0x0028
        /*0028*/ 	.byte	0x00, 0xf0, 0x11, 0x00


	//----- nvinfo : EIATTR_KPARAM_INFO
	.align		4
.L_32935:
        /*002c*/ 	.byte	0x04, 0x17
        /*002e*/ 	.short	(.L_32937 - .L_32936)
.L_32936:
        /*0030*/ 	.word	0x00000000
        /*0034*/ 	.short	0x0004
        /*0036*/ 	.short	0x0020
        /*0038*/ 	.byte	0x00, 0xf0, 0x21, 0x00


	//----- nvinfo : EIATTR_KPARAM_INFO
	.align		4
.L_32937:
        /*003c*/ 	.byte	0x04, 0x17
        /*003e*/ 	.short	(.L_32939 - .L_32938)
.L_32938:
        /*0040*/ 	.word	0x00000000
        /*0044*/ 	.short	0x0003
        /*0046*/ 	.short	0x0018
        /*0048*/ 	.byte	0x00, 0xf0, 0x21, 0x00


	//----- nvinfo : EIATTR_KPARAM_INFO
	.align		4
.L_32939:
        /*004c*/ 	.byte	0x04, 0x17
        /*004e*/ 	.short	(.L_32941 - .L_32940)
.L_32940:
        /*0050*/ 	.word	0x00000000
        /*0054*/ 	.short	0x0002
        /*0056*/ 	.short	0x0010
        /*0058*/ 	.byte	0x00, 0xf0, 0x21, 0x00


	//----- nvinfo : EIATTR_KPARAM_INFO
	.align		4
.L_32941:
        /*005c*/ 	.byte	0x04, 0x17
        /*005e*/ 	.short	(.L_32943 - .L_32942)
.L_32942:
        /*0060*/ 	.word	0x00000000
        /*0064*/ 	.short	0x0001
        /*0066*/ 	.short	0x0008
        /*0068*/ 	.byte	0x00, 0xf0, 0x21, 0x00


	//----- nvinfo : EIATTR_KPARAM_INFO
	.align		4
.L_32943:
        /*006c*/ 	.byte	0x04, 0x17
        /*006e*/ 	.short	(.L_32945 - .L_32944)
.L_32944:
        /*0070*/ 	.word	0x00000000
        /*0074*/ 	.short	0x0000
        /*0076*/ 	.short	0x0000
        /*0078*/ 	.byte	0x00, 0xf0, 0x21, 0x00


	//----- nvinfo : EIATTR_MAXREG_COUNT
	.align		4
.L_32945:
        /*007c*/ 	.byte	0x03, 0x1b
        /*007e*/ 	.short	0x00ff


	//----- nvinfo : EIATTR_NUM_BARRIERS
	.align		4
        /*0080*/ 	.byte	0x02, 0x4c
        /*0082*/ 	.byte	0x01
	.zero		1


	//----- nvinfo : EIATTR_MERCURY_ISA_VERSION
	.align		4
        /*0084*/ 	.byte	0x03, 0x5f
        /*0086*/ 	.short	0x0000


	//----- nvinfo : EIATTR_COOP_GROUP_MASK_REGIDS
	.align		4
        /*0088*/ 	.byte	0x04, 0x29
        /*008a*/ 	.short	(.L_32947 - .L_32946)


	//   ....[0]....
.L_32946:
        /*008c*/ 	.word	0xffffffff


	//   ....[1]....
        /*0090*/ 	.word	0xffffffff


	//   ....[2]....
        /*0094*/ 	.word	0xffffffff


	//   ....[3]....
        /*0098*/ 	.word	0xffffffff


	//   ....[4]....
        /*009c*/ 	.word	0xffffffff


	//   ....[5]....
        /*00a0*/ 	.word	0xffffffff


	//   ....[6]....
        /*00a4*/ 	.word	0xffffffff


	//   ....[7]....
        /*00a8*/ 	.word	0xffffffff


	//   ....[8]....
        /*00ac*/ 	.word	0xffffffff


	//   ....[9]....
        /*00b0*/ 	.word	0xffffffff


	//   ....[10]....
        /*00b4*/ 	.word	0xffffffff


	//   ....[11]....
        /*00b8*/ 	.word	0xffffffff


	//   ....[12]....
        /*00bc*/ 	.word	0xffffffff


	//   ....[13]....
        /*00c0*/ 	.word	0xffffffff


	//   ....[14]....
        /*00c4*/ 	.word	0xffffffff


	//   ....[15]....
        /*00c8*/ 	.word	0xffffffff


	//----- nvinfo : EIATTR_COOP_GROUP_INSTR_OFFSETS
	.align		4
.L_32947:
        /*00cc*/ 	.byte	0x04, 0x28
        /*00ce*/ 	.short	(.L_32949 - .L_32948)


	//   ....[0]....
.L_32948:
        /*00d0*/ 	.word	0x00000260


	//   ....[1]....
        /*00d4*/ 	.word	0x000002c0


	//   ....[2]....
        /*00d8*/ 	.word	0x000002e0


	//   ....[3]....
        /*00dc*/ 	.word	0x00000310


	//   ....[4]....
        /*00e0*/ 	.word	0x00000340


	//   ....[5]....
        /*00e4*/ 	.word	0x000003c0


	//   ....[6]....
        /*00e8*/ 	.word	0x000003e0


	//   ....[7]....
        /*00ec*/ 	.word	0x00000410


	//   ....[8]....
        /*00f0*/ 	.word	0x00000570


	//   ....[9]....
        /*00f4*/ 	.word	0x000005c0


	//   ....[10]....
        /*00f8*/ 	.word	0x000005e0


	//   ....[11]....
        /*00fc*/ 	.word	0x00000600


	//   ....[12]....
        /*0100*/ 	.word	0x00000630


	//   ....[13]....
        /*0104*/ 	.word	0x00000680


	//   ....[14]....
        /*0108*/ 	.word	0x000006a0


	//   ....[15]....
        /*010c*/ 	.word	0x000006c0


	//----- nvinfo : EIATTR_EXIT_INSTR_OFFSETS
	.align		4
.L_32949:
        /*0110*/ 	.byte	0x04, 0x1c
        /*0112*/ 	.short	(.L_32951 - .L_32950)


	//   ....[0]....
.L_32950:
        /*0114*/ 	.word	0x000006d0


	//   ....[1]....
        /*0118*/ 	.word	0x000008c0


	//   ....[2]....
        /*011c*/ 	.word	0x00000980


	//   ....[3]....
        /*0120*/ 	.word	0x00001600


	//   ....[4]....
        /*0124*/ 	.word	0x00001630


	//   ....[5]....
        /*0128*/ 	.word	0x000017d0


	//----- nvinfo : EIATTR_CRS_STACK_SIZE
	.align		4
.L_32951:
        /*012c*/ 	.byte	0x04, 0x1e
        /*012e*/ 	.short	(.L_32953 - .L_32952)
.L_32952:
        /*0130*/ 	.word	0x00000000
.L_32953:


//--------------------- .nv.info._ZN4vllm25paged_attention_v2_kernelIffLi80ELi8ELi128ELNS_18Fp8KVCacheDataTypeE0ELb1ELi512EEEvPfS2_PT_PKS3_PKT0_S9_ifPKiSB_iPKfiiiSD_SD_iiiii --------------------------
	.section	.nv.info._ZN4vllm25paged_attention_v2_kernelIffLi80ELi8ELi128ELNS_18Fp8KVCacheDataTypeE0ELb1ELi512EEEvPfS2_PT_PKS3_PKT0_S9_ifPKiSB_iPKfiiiSD_SD_iiiii,"",@"SHT_CUDA_INFO"
	.sectionflags	@""
	.align	4


	//----- nvinfo : EIATTR_CUDA_API_VERSION
	.align		4
        /*0000*/ 	.byte	0x04, 0x37
        /*0002*/ 	.short	(.L_32955 - .L_32954)
.L_32954:
        /*0004*/ 	.word	0x00000082


	//----- nvinfo : EIATTR_SW2861232_WAR
	.align		4
.L_32955:
        /*0008*/ 	.byte	0x01, 0x35
	.zero		2


	//----- nvinfo : EIATTR_PARAM_CBANK
	.align		4
        /*000c*/ 	.byte	0x04, 0x0a
        /*000e*/ 	.short	(.L_32957 - .L_32956)
	.align		4
.L_32956:
        /*0010*/ 	.word	index@(.nv.constant0._ZN4vllm25paged_attention_v2_kernelIffLi80ELi8ELi128ELNS_18Fp8KVCacheDataTypeE0ELb1ELi512EEEvPfS2_PT_PKS3_PKT0_S9_ifPKiSB_iPKfiiiSD_SD_iiiii)
        /*0014*/ 	.short	0x0160
        /*0016*/ 	.short	0x008c


	//----- nvinfo : EIATTR_CBANK_PARAM_SIZE
	.align		4
.L_32957:
        /*0018*/ 	.byte	0x03, 0x19
        /*001a*/ 	.short	0x008c


	//----- nvinfo : EIATTR_KPARAM_INFO
	.align		4
        /*001c*/ 	.byte	0x04, 0x17
        /*001e*/ 	.short	(.L_32959 - .L_32958)
.L_32958:
        /*0020*/ 	.word	0x00000000
        /*0024*/ 	.short	0x0015
        /*0026*/ 	.short	0x0088
        /*0028*/ 	.byte	0x00, 0xf0, 0x11, 0x00


	//----- nvinfo : EIATTR_KPARAM_INFO
	.align		4
.L_32959:
        /*002c*/ 	.byte	0x04, 0x17
        /*002e*/ 	.short	(.L_32961 - .L_32960)
.L_32960:
        /*0030*/ 	.word	0x00000000
        /*0034*/ 	.short	0x0014
        /*0036*/ 	.short	0x0084
        /*0038*/ 	.byte	0x00, 0xf0, 0x11, 0x00


	//----- nvinfo : EIATTR_KPARAM_INFO
	.align		4
.L_32961:
        /*003c*/ 	.byte	0x04, 0x17
        /*003e*/ 	.short	(.L_32963 - .L_32962)
.L_32962:
        /*0040*/ 	.word	0x00000000
        /*0044*/ 	.short	0x0013
        /*0046*/ 	.short	0x0080
        /*0048*/ 	.byte	0x00, 0xf0, 0x11, 0x00


	//----- nvinfo : EIATTR_KPARAM_INFO
	.align		4
.L_32963:
        /*004c*/ 	.byte	0x04, 0x17
        /*004e*/ 	.short	(.L_32965 - .L_32964)
.L_32964:
        /*0050*/ 	.word	0x00000000
        /*0054*/ 	.short	0x0012
        /*0056*/ 	.short	0x007c
        /*0058*/ 	.byte	0x00, 0xf0, 0x11, 0x00


	//----- nvinfo : EIATTR_KPARAM_INFO
	.align		4
.L_32965:
        /*005c*/ 	.byte	0x04, 0x17
        /*005e*/ 	.short	(.L_32967 - .L_32966)
.L_32966:
        /*0060*/ 	.word	0x00000000
        /*0064*/ 	.short	0x0011
        /*0066*/ 	.short	0x0078
        /*0068*/ 	.byte	0x00, 0xf0, 0x11, 0x00


	//----- nvinfo : EIATTR_KPARAM_INFO
	.align		4
.L_32967:
        /*006c*/ 	.byte	0x04, 0x17
        /*006e*/ 	.short	(.L_32969 - .L_32968)
.L_32968:
        /*0070*/ 	.word	0x00000000
        /*0074*/ 	.short	0x0010
        /*0076*/ 	.short	0x0070
        /*0078*/ 	.byte	0x00, 0xf0, 0x21, 0x00


	//----- nvinfo : EIATTR_KPARAM_INFO
	.align		4
.L_32969:
        /*007c*/ 	.byte	0x04, 0x17
        /*007e*/ 	.short	(.L_32971 - .L_32970)
.L_32970:
        /*0080*/ 	.word	0x00000000
        /*0084*/ 	.short	0x000f
        /*0086*/ 	.short	0x0068
        /*0088*/ 	.byte	0x00, 0xf0, 0x21, 0x00


	//----- nvinfo : EIATTR_KPARAM_INFO
	.align		4
.L_32971:
        /*008c*/ 	.byte	0x04, 0x17
        /*008e*/ 	.short	(.L_32973 - .L_32972)
.L_32972:
        /*0090*/ 	.word	0x00000000
        /*0094*/ 	.short	0x000e
        /*0096*/ 	.short	0x0060
        /*0098*/ 	.byte	0x00, 0xf0, 0x11, 0x00


	//----- nvinfo : EIATTR_KPARAM_INFO
	.align		4
.L_32973:
        /*009c*/ 	.byte	0x04, 0x17
        /*009e*/ 	.short	(.L_32975 - .L_32974)
.L_32974:
        /*00a0*/ 	.word	0x00000000
        /*00a4*/ 	.short	0x000d
        /*00a6*/ 	.short	0x005c
        /*00a8*/ 	.byte	0x00, 0xf0, 0x11, 0x00


	//----- nvinfo : EIATTR_KPARAM_INFO
	.align		4
.L_32975:
        /*00ac*/ 	.byte	0x04, 0x17
        /*00ae*/ 	.short	(.L_32977 - .L_32976)
.L_32976:
        /*00b0*/ 	.word	0x00000000
        /*00b4*/ 	.short	0x000c
        /*00b6*/ 	.short	0x0058
        /*00b8*/ 	.byte	0x00, 0xf0, 0x11, 0x00


	//----- nvinfo : EIATTR_KPARAM_INFO
	.align		4
.L_32977:
        /*00bc*/ 	.byte	0x04, 0x17
        /*00be*/ 	.short	(.L_32979 - .L_32978)
.L_32978:
        /*00c0*/ 	.word	0x00000000
        /*00c4*/ 	.short	0x000b
        /*00c6*/ 	.short	0x0050
        /*00c8*/ 	.byte	0x00, 0xf0, 0x21, 0x00


	//----- nvinfo : EIATTR_KPARAM_INFO
	.align		4
.L_32979:
        /*00cc*/ 	.byte	0x04, 0x17
        /*00ce*/ 	.short	(.L_32981 - .L_32980)
.L_32980:
        /*00d0*/ 	.word	0x00000000
        /*00d4*/ 	.short	0x000a
        /*00d6*/ 	.short	0x0048
        /*00d8*/ 	.byte	0x00, 0xf0, 0x11, 0x00


	//----- nvinfo : EIATTR_KPARAM_INFO
	.align		4
.L_32981:
        /*00dc*/ 	.byte	0x04, 0x17
        /*00de*/ 	.short	(.L_32983 - .L_32982)
.L_32982:
        /*00e0*/ 	.word	0x00000000
        /*00e4*/ 	.short	0x0009
        /*00e6*/ 	.short	0x0040
        /*00e8*/ 	.byte	0x00, 0xf0, 0x21, 0x00


	//----- nvinfo : EIATTR_KPARAM_INFO
	.align		4
.L_32983:
        /*00ec*/ 	.byte	0x04, 0x17
        /*00ee*/ 	.short	(.L_32985 - .L_32984)
.L_32984:
        /*00f0*/ 	.word	0x00000000
        /*00f4*/ 	.short	0x0008
        /*00f6*/ 	.short	0x0038
        /*00f8*/ 	.byte	0x00, 0xf0, 0x21, 0x00


	//----- nvinfo : EIATTR_KPARAM_INFO
	.align		4
.L_32985:
        /*00fc*/ 	.byte	0x04, 0x17
        /*00fe*/ 	.short	(.L_32987 - .L_32986)
.L_32986:
        /*0100*/ 	.word	0x00000000
        /*0104*/ 	.short	0x0007
        /*0106*/ 	.short	0x0034
        /*0108*/ 	.byte	0x00, 0xf0, 0x11, 0x00


	//----- nvinfo : EIATTR_KPARAM_INFO
	.align		4
.L_32987:
        /*010c*/ 	.byte	0x04, 0x17
        /*010e*/ 	.short	(.L_32989 - .L_32988)
.L_32988:
        /*0110*/ 	.word	0x00000000
        /*0114*/ 	.short	0x0006
        /*0116*/ 	.short	0x0030
        /*0118*/ 	.byte	0x00, 0xf0, 0x11, 0x00


	//----- nvinfo : EIATTR_KPARAM_INFO
	.align		4
.L_32989:
        /*011c*/ 	.byte	0x04, 0x17
        /*011e*/ 	.short	(.L_32991 - .L_32990)
.L_32990:
        /*0120*/ 	.word	0x00000000
        /*0124*/ 	.short	0x0005
        /*0126*/ 	.short	0x0028
        /*0128*/ 	.byte	0x00, 0xf0, 0x21, 0x00


	//----- nvinfo : EIATTR_KPARAM_INFO
	.align		4
.L_32991:
        /*012c*/ 	.byte	0x04, 0x17
        /*012e*/ 	.short	(.L_32993 - .L_32992)
.L_32992:
        /*0130*/ 	.word	0x00000000
        /*0134*/ 	.short	0x0004
        /*0136*/ 	.short	0x0020
        /*0138*/ 	.byte	0x00, 0xf0, 0x21, 0x00


	//----- nvinfo : EIATTR_KPARAM_INFO
	.align		4
.L_32993:
        /*013c*/ 	.byte	0x04, 0x17
        /*013e*/ 	.short	(.L_32995 - .L_32994)
.L_32994:
        /*0140*/ 	.word	0x00000000
        /*0144*/ 	.short	0x0003
        /*0146*/ 	.short	0x0018
        /*0148*/ 	.byte	0x00, 0xf0, 0x21, 0x00


	//----- nvinfo : EIATTR_KPARAM_INFO
	.align		4
.L_32995:
        /*014c*/ 	.byte	0x04, 0x17
        /*014e*/ 	.short	(.L_32997 - .L_32996)
.L_32996:
        /*0150*/ 	.word	0x00000000
        /*0154*/ 	.short	0x0002
        /*0156*/ 	.short	0x0010
        /*0158*/ 	.byte	0x00, 0xf0, 0x21, 0x00


	//----- nvinfo : EIATTR_KPARAM_INFO
	.align		4
.L_32997:
        /*015c*/ 	.byte	0x04, 0x17
        /*015e*/ 	.short	(.L_32999 - .L_32998)
.L_32998:
        /*0160*/ 	.word	0x00000000
        /*0164*/ 	.short	0x0001
        /*0166*/ 	.short	0x0008
        /*0168*/ 	.byte	0x00, 0xf0, 0x21, 0x00


	//----- nvinfo : EIATTR_KPARAM_INFO
	.align		4
.L_32999:
        /*016c*/ 	.byte	0x04, 0x17
        /*016e*/ 	.short	(.L_33001 - .L_33000)
.L_33000:
        /*0170*/ 	.word	0x00000000
        /*0174*/ 	.short	0x0000
        /*0176*/ 	.short	0x0000
        /*0178*/ 	.byte	0x00, 0xf0, 0x21, 0x00


	//----- nvinfo : EIATTR_MAXREG_COUNT
	.align		4
.L_33001:
        /*017c*/ 	.byte	0x03, 0x1b
        /*017e*/ 	.short	0x00ff


	//----- nvinfo : EIATTR_NUM_BARRIERS
	.align		4
        /*0180*/ 	.byte	0x02, 0x4c
        /*0182*/ 	.byte	0x01
	.zero		1


	//----- nvinfo : EIATTR_MERCURY_ISA_VERSION
	.align		4
        /*0184*/ 	.byte	0x03, 0x5f
        /*0186*/ 	.short	0x0000


	//----- nvinfo : EIATTR_COOP_GROUP_MASK_REGIDS
	.align		4
        /*0188*/ 	.byte	0x04, 0x29
        /*018a*/ 	.short	(.L_33003 - .L_33002)


	//   ....[0]....
.L_33002:
        /*018c*/ 	.word	0xffffffff


	//   ....[1]....
        /*0190*/ 	.word	0xffffffff


	//   ....[2]....
        /*0194*/ 	.word	0xffffffff


	//   ....[3]....
        /*0198*/ 	.word	0xffffffff


	//   ....[4]....
        /*019c*/ 	.word	0xffffffff


	//   ....[5]....
        /*01a0*/ 	.word	0xffffffff


	//   ....[6]....
        /*01a4*/ 	.word	0xffffffff


	//   ....[7]....
        /*01a8*/ 	.word	0xffffffff


	//   ....[8]....
        /*01ac*/ 	.word	0xffffffff


	//   ....[9]....
        /*01b0*/ 	.word	0xffffffff


	//   ....[10]....
        /*01b4*/ 	.word	0xffffffff


	//   ....[11]....
        /*01b8*/ 	.word	0xffffffff


	//   ....[12]....
        /*01bc*/ 	.word	0xffffffff


	//   ....[13]....
        /*01c0*/ 	.word	0xffffffff


	//   ....[14]....
        /*01c4*/ 	.word	0xffffffff


	//   ....[15]....
        /*01c8*/ 	.word	0xffffffff


	//   ....[16]....
        /*01cc*/ 	.word	0xffffffff


	//   ....[17]....
        /*01d0*/ 	.word	0xffffffff


	//   ....[18]....
        /*01d4*/ 	.word	0xffffffff


	//   ....[19]....
        /*01d8*/ 	.word	0xffffffff


	//   ....[20]....
        /*01dc*/ 	.word	0xffffffff


	//   ....[21]....
        /*01e0*/ 	.word	0xffffffff


	//   ....[22]....
        /*01e4*/ 	.word	0xffffffff


	//   ....[23]....
        /*01e8*/ 	.word	0xffffffff


	//   ....[24]....
        /*01ec*/ 	.word	0xffffffff


	//   ....[25]....
        /*01f0*/ 	.word	0xffffffff


	//   ....[26]....
        /*01f4*/ 	.word	0xffffffff


	//   ....[27]....
        /*01f8*/ 	.word	0xffffffff


	//   ....[28]....
        /*01fc*/ 	.word	0xffffffff


	//   ....[29]....
        /*0200*/ 	.word	0xffffffff


	//----- nvinfo : EIATTR_COOP_GROUP_INSTR_OFFSETS
	.align		4
.L_33003:
        /*0204*/ 	.byte	0x04, 0x28
        /*0206*/ 	.short	(.L_33005 - .L_33004)


	//   ....[0]....
.L_33004:
        /*0208*/ 	.word	0x00002470


	//   ....[1]....
        /*020c*/ 	.word	0x000024a0


	//   ....[2]....
        /*0210*/ 	.word	0x00003260


	//   ....[3]....
        /*0214*/ 	.word	0x00003290


	//   ....[4]....
        /*0218*/ 	.word	0x00003440


	//   ....[5]....
        /*021c*/ 	.word	0x00003470


	//   ....[6]....
        /*0220*/ 	.word	0x00003490


	//   ....[7]....
        /*0224*/ 	.word	0x00003540


	//   ....[8]....
        /*0228*/ 	.word	0x00003560


	//   ....[9]....
        /*022c*/ 	.word	0x00003590


	//   ....[10]....
        /*0230*/ 	.word	0x000043d0


	//   ....[11]....
        /*0234*/ 	.word	0x00004430


	//   ....[12]....
        /*0238*/ 	.word	0x00004460


	//   ....[13]....
        /*023c*/ 	.word	0x00004480


	//   ....[14]....
        /*0240*/ 	.word	0x000044a0


	//   ....[15]....
        /*0244*/ 	.word	0x000044f0


	//   ....[16]....
        /*0248*/ 	.word	0x00004510


	//   ....[17]....
        /*024c*/ 	.word	0x00004530


	//   ....[18]....
        /*0250*/ 	.word	0x00005d20


	//   ....[19]....
        /*0254*/ 	.word	0x00005d60


	//   ....[20]....
        /*0258*/ 	.word	0x00005db0


	//   ....[21]....
        /*025c*/ 	.word	0x00005de0


	//   ....[22]....
        /*0260*/ 	.word	0x00005e00


	//   ....[23]....
        /*0264*/ 	.word	0x00006460


	//   ....[24]....
        /*0268*/ 	.word	0x000064e0


	//   ....[25]....
        /*026c*/ 	.word	0x00006560


	//   ....[26]....
        /*0270*/ 	.word	0x000065e0


	//   ....[27]....
        /*0274*/ 	.word	0x00006660


	//   ....[28]....
        /*0278*/ 	.word	0x000066e0


	//   ....[29]....
        /*027c*/ 	.word	0x00006750


	//----- nvinfo : EIATTR_EXIT_INSTR_OFFSETS
	.align		4
.L_33005:
        /*0280*/ 	.byte	0x04, 0x1c
        /*0282*/ 	.short	(.L_33007 - .L_33006)


	//   ....[0]....
.L_33006:
        /*0284*/ 	.word	0x00000090


	//   ....[1]....
        /*0288*/ 	.word	0x00006120


	//   ....[2]....
        /*028c*/ 	.word	0x00006220


	//   ....[3]....
        /*0290*/ 	.word	0x00006400


	//----- nvinfo : EIATTR_CTAIDZ_USED
	.align		4
.L_33007:
        /*0294*/ 	.byte	0x01, 0x04
	.zero		2


	//----- nvinfo : EIATTR_CRS_STACK_SIZE
	.align		4
        /*0298*/ 	.byte	0x04, 0x1e
        /*029a*/ 	.short	(.L_33009 - .L_33008)
.L_33008:
        /*029c*/ 	.word	0x00000000
.L_33009:


//--------------------- .nv.info._ZN4vllm32paged_attention_v2_reduce_kernelIfLi64ELi128ELi512EEEvPT_PKfS4_PKS1_PKii --------------------------
	.section	.nv.info._ZN4vllm32paged_attention_v2_reduce_kernelIfLi64ELi128ELi512EEEvPT_PKfS4_PKS1_PKii,"",@"SHT_CUDA_INFO"
	.sectionflags	@""
	.align	4


	//----- nvinfo : EIATTR_CUDA_API_VERSION
	.align		4
        /*0000*/ 	.byte	0x04, 0x37
        /*0002*/ 	.short	(.L_33011 - .L_33010)
.L_33010:
        /*0004*/ 	.word	0x00000082


	//----- nvinfo : EIATTR_SW2861232_WAR
	.align		4
.L_33011:
        /*0008*/ 	.byte	0x01, 0x35
	.zero		2


	//----- nvinfo : EIATTR_PARAM_CBANK
	.align		4
        /*000c*/ 	.byte	0x04, 0x0a
        /*000e*/ 	.short	(.L_33013 - .L_33012)
	.align		4
.L_33012:
        /*0010*/ 	.word	index@(.nv.constant0._ZN4vllm32paged_attention_v2_reduce_kernelIfLi64ELi128ELi512EEEvPT_PKfS4_PKS1_PKii)
        /*0014*/ 	.short	0x0160
        /*0016*/ 	.short	0x002c


	//----- nvinfo : EIATTR_CBANK_PARAM_SIZE
	.align		4
.L_33013:
        /*0018*/ 	.byte	0x03, 0x19
        /*001a*/ 	.short	0x002c


	//----- nvinfo : EIATTR_KPARAM_INFO
	.align		4
        /*001c*/ 	.byte	0x04, 0x17
        /*001e*/ 	.short	(.L_33015 - .L_33014)
.L_33014:
        /*0020*/ 	.word	0x00000000
        /*0024*/ 	.short	0x0005
        /*0026*/ 	.short	0x0028
        /*0028*/ 	.byte	0x00, 0xf0, 0x11, 0x00


	//----- nvinfo : EIATTR_KPARAM_INFO
	.align		4
.L_33015:
        /*002c*/ 	.byte	0x04, 0x17
        /*002e*/ 	.short	(.L_33017 - .L_33016)
.L_33016:
        /*0030*/ 	.word	0x00000000
        /*0034*/ 	.short	0x0004
        /*0036*/ 	.short	0x0020
        /*0038*/ 	.byte	0x00, 0xf0, 0x21, 0x00


	//----- nvinfo : EIATTR_KPARAM_INFO
	.align		4
.L_33017:
        /*003c*/ 	.byte	0x04, 0x17
        /*003e*/ 	.short	(.L_33019 - .L_33018)
.L_33018:
        /*0040*/ 	.word	0x00000000
        /*0044*/ 	.short	0x0003
        /*0046*/ 	.short	0x0018
        /*0048*/ 	.byte	0x00, 0xf0, 0x21, 0x00


	//----- nvinfo : EIATTR_KPARAM_INFO
	.align		4
.L_33019:
        /*004c*/ 	.byte	0x04, 0x17
        /*004e*/ 	.short	(.L_33021 - .L_33020)
.L_33020:
        /*0050*/ 	.word	0x00000000
        /*0054*/ 	.short	0x0002
        /*0056*/ 	.short	0x0010
        /*0058*/ 	.byte	0x00, 0xf0, 0x21, 0x00


	//----- nvinfo : EIATTR_KPARAM_INFO
	.align		4
.L_33021:
        /*005c*/ 	.byte	0x04, 0x17
        /*005e*/ 	.short	(.L_33023 - .L_33022)
.L_33022:
        /*0060*/ 	.word	0x00000000
        /*0064*/ 	.short	0x0001
        /*0066*/ 	.short	0x0008
        /*0068*/ 	.byte	0x00, 0xf0, 0x21, 0x00


	//----- nvinfo : EIATTR_KPARAM_INFO
	.align		4
.L_33023:
        /*006c*/ 	.byte	0x04, 0x17
        /*006e*/ 	.short	(.L_33025 - .L_33024)
.L_33024:
        /*0070*/ 	.word	0x00000000
        /*0074*/ 	.short	0x0000
        /*0076*/ 	.short	0x0000
        /*0078*/ 	.byte	0x00, 0xf0, 0x21, 0x00


	//----- nvinfo : EIATTR_MAXREG_COUNT
	.align		4
.L_33025:
        /*007c*/ 	.byte	0x03, 0x1b
        /*007e*/ 	.short	0x00ff


	//----- nvinfo : EIATTR_NUM_BARRIERS
	.align		4
        /*0080*/ 	.byte	0x02, 0x4c
        /*0082*/ 	.byte	0x01
	.zero		1


	//----- nvinfo : EIATTR_MERCURY_ISA_VERSION
	.align		4
        /*0084*/ 	.byte	0x03, 0x5f
        /*0086*/ 	.short	0x0000


	//----- nvinfo : EIATTR_COOP_GROUP_MASK_REGIDS
	.align		4
        /*0088*/ 	.byte	0x04, 0x29
        /*008a*/ 	.short	(.L_33027 - .L_33026)


	//   ....[0]....
.L_33026:
        /*008c*/ 	.word	0xffffffff


	//   ....[1]....
        /*0090*/ 	.word	0xffffffff


	//   ....[2]....
        /*0094*/ 	.word	0xffffffff


	//   ....[3]....
        /*0098*/ 	.word	0xffffffff


	//   ....[4]....
        /*009c*/ 	.word	0xffffffff


	//   ....[5]....
        /*00a0*/ 	.word	0xffffffff


	//   ....[6]....
        /*00a4*/ 	.word	0xffffffff


	//   ....[7]....
        /*00a8*/ 	.word	0xffffffff


	//   ....[8]....
        /*00ac*/ 	.word	0xffffffff


	//   ....[9]....
        /*00b0*/ 	.word	0xffffffff


	//   ....[10]....
        /*00b4*/ 	.word	0xffffffff


	//   ....[11]....
        /*00b8*/ 	.word	0xffffffff


	//   ....[12]....
        /*00bc*/ 	.word	0xffffffff


	//   ....[13]....
        /*00c0*/ 	.word	0xffffffff


	//   ....[14]....
        /*00c4*/ 	.word	0xffffffff


	//   ....[15]....
        /*00c8*/ 	.word	0xffffffff


	//----- nvinfo : EIATTR_COOP_GROUP_INSTR_OFFSETS
	.align		4
.L_33027:
        /*00cc*/ 	.byte	0x04, 0x28
        /*00ce*/ 	.short	(.L_33029 - .L_33028)


	//   ....[0]....
.L_33028:
        /*00d0*/ 	.word	0x00000260


	//   ....[1]....
        /*00d4*/ 	.word	0x000002c0


	//   ....[2]....
        /*00d8*/ 	.word	0x000002e0


	//   ....[3]....
        /*00dc*/ 	.word	0x00000310


	//   ....[4]....
        /*00e0*/ 	.word	0x00000340


	//   ....[5]....
        /*00e4*/ 	.word	0x000003c0


	//   ....[6]....
        /*00e8*/ 	.word	0x000003e0


	//   ....[7]....
        /*00ec*/ 	.word	0x00000410


	//   ....[8]....
        /*00f0*/ 	.word	0x00000570


	//   ....[9]....
        /*00f4*/ 	.word	0x000005b0


	//   ....[10]....
        /*00f8*/ 	.word	0x000005d0


	//   ....[11]....
        /*00fc*/ 	.word	0x000005f0


	//   ....[12]....
        /*0100*/ 	.word	0x00000620


	//   ....[13]....
        /*0104*/ 	.word	0x00000670


	//   ....[14]....
        /*0108*/ 	.word	0x00000690


	//   ....[15]....
        /*010c*/ 	.word	0x000006b0


	//----- nvinfo : EIATTR_EXIT_INSTR_OFFSETS
	.align		4
.L_33029:
        /*0110*/ 	.byte	0x04, 0x1c
        /*0112*/ 	.short	(.L_33031 - .L_33030)


	//   ....[0]....
.L_33030:
        /*0114*/ 	.word	0x000006c0


	//   ....[1]....
        /*0118*/ 	.word	0x000008c0


	//   ....[2]....
        /*011c*/ 	.word	0x00000980


	//   ....[3]....
        /*0120*/ 	.word	0x00001600


	//   ....[4]....
        /*0124*/ 	.word	0x00001630


	//   ....[5]....
        /*0128*/ 	.word	0x000017d0


	//----- nvinfo : EIATTR_CRS_STACK_SIZE
	.align		4
.L_33031:
        /*012c*/ 	.byte	0x04, 0x1e
        /*012e*/ 	.short	(.L_33033 - .L_33032)
.L_33032:
        /*0130*/ 	.word	0x00000000
.L_33033:


//--------------------- .nv.info._ZN4vllm25paged_attention_v2_kernelIffLi64ELi8ELi128ELNS_18Fp8KVCacheDataTypeE0ELb1ELi512EEEvPfS2_PT_PKS3_PKT0_S9_ifPKiSB_iPKfiiiSD_SD_iiiii --------------------------
	.section	.nv.info._ZN4vllm25paged_attention_v2_kernelIffLi64ELi8ELi128ELNS_18Fp8KVCacheDataTypeE0ELb1ELi512EEEvPfS2_PT_PKS3_PKT0_S9_ifPKiSB_iPKfiiiSD_SD_iiiii,"",@"SHT_CUDA_INFO"
	.sectionflags	@""
	.align	4


	//----- nvinfo : EIATTR_CUDA_API_VERSION
	.align		4
        /*0000*/ 	.byte	0x04, 0x37
        /*0002*/ 	.short	(.L_33035 - .L_33034)
.L_33034:
        /*0004*/ 	.word	0x00000082


	//----- nvinfo : EIATTR_SW2861232_WAR
	.align		4
.L_33035:
        /*0008*/ 	.byte	0x01, 0x35
	.zero		2


	//----- nvinfo : EIATTR_PARAM_CBANK
	.align		4
        /*000c*/ 	.byte	0x04, 0x0a
        /*000e*/ 	.short	(.L_33037 - .L_33036)
	.align		4
.L_33036:
        /*0010*/ 	.word	index@(.nv.constant0._ZN4vllm25paged_attention_v2_kernelIffLi64ELi8ELi128ELNS_18Fp8KVCacheDataTypeE0ELb1ELi512EEEvPfS2_PT_PKS3_PKT0_S9_ifPKiSB_iPKfiiiSD_SD_iiiii)
        /*0014*/ 	.short	0x0160
        /*0016*/ 	.short	0x008c


	//----- nvinfo : EIATTR_CBANK_PARAM_SIZE
	.align		4
.L_33037:
        /*0018*/ 	.byte	0x03, 0x19
        /*001a*/ 	.short	0x008c


	//----- nvinfo : EIATTR_KPARAM_INFO
	.align		4
        /*001c*/ 	.byte	0x04, 0x17
        /*001e*/ 	.short	(.L_33039 - .L_33038)
.L_33038:
        /*0020*/ 	.word	0x00000000
        /*0024*/ 	.short	0x0015
        /*0026*/ 	.short	0x0088
        /*0028*/ 	.byte	0x00, 0xf0, 0x11, 0x00


	//----- nvinfo : EIATTR_KPARAM_INFO
	.align		4
.L_33039:
        /*002c*/ 	.byte	0x04, 0x17
        /*002e*/ 	.short	(.L_33041 - .L_33040)
.L_33040:
        /*0030*/ 	.word	0x00000000
        /*0034*/ 	.short	0x0014
        /*0036*/ 	.short	0x0084
        /*0038*/ 	.byte	0x00, 0xf0, 0x11, 0x00


	//----- nvinfo : EIATTR_KPARAM_INFO
	.align		4
.L_33041:
        /*003c*/ 	.byte	0x04, 0x17
        /*003e*/ 	.short	(.L_33043 - .L_33042)
.L_33042:
        /*0040*/ 	.word	0x00000000
        /*0044*/ 	.short	0x0013
        /*0046*/ 	.short	0x0080
        /*0048*/ 	.byte	0x00, 0xf0, 0x11, 0x00


	//----- nvinfo : EIATTR_KPARAM_INFO
	.align		4
.L_33043:
        /*004c*/ 	.byte	0x04, 0x17
        /*004e*/ 	.short	(.L_33045 - .L_33044)
.L_33044:
        /*0050*/ 	.word	0x00000000
        /*0054*/ 	.short	0x0012
        /*0056*/ 	.short	0x007c
        /*0058*/ 	.byte	0x00, 0xf0, 0x11, 0x00


	//----- nvinfo : EIATTR_KPARAM_INFO
	.align		4
.L_33045:
        /*005c*/ 	.byte	0x04, 0x17
        /*005e*/ 	.short	(.L_33047 - .L_33046)
.L_33046:
        /*0060*/ 	.word	0x00000000
        /*0064*/ 	.short	0x0011
        /*0066*/ 	.short	0x0078
        /*0068*/ 	.byte	0x00, 0xf0, 0x11, 0x00


	//----- nvinfo : EIATTR_KPARAM_INFO
	.align		4
.L_33047:
        /*006c*/ 	.byte	0x04, 0x17
        /*006e*/ 	.short	(.L_33049 - .L_33048)
.L_33048:
        /*0070*/ 	.word	0x00000000
        /*0074*/ 	.short	0x0010
        /*0076*/ 	.short	0x0070
        /*0078*/ 	.byte	0x00, 0xf0, 0x21, 0x00


	//----- nvinfo : EIATTR_KPARAM_INFO
	.align		4
.L_33049:
        /*007c*/ 	.byte	0x04, 0x17
        /*007e*/ 	.short	(.L_33051 - .L_33050)
.L_33050:
        /*0080*/ 	.word	0x00000000
        /*0084*/ 	.short	0x000f
        /*0086*/ 	.short	0x0068
        /*0088*/ 	.byte	0x00, 0xf0, 0x21, 0x00


	//----- nvinfo : EIATTR_KPARAM_INFO
	.align		4
.L_33051:
        /*008c*/ 	.byte	0x04, 0x17
        /*008e*/ 	.short	(.L_33053 - .L_33052)
.L_33052:
        /*0090*/ 	.word	0x00000000
        /*0094*/ 	.short	0x000e
        /*0096*/ 	.short	0x0060
        /*0098*/ 	.byte	0x00, 0xf0, 0x11, 0x00


	//----- nvinfo : EIATTR_KPARAM_INFO
	.align		4
.L_33053:
        /*009c*/ 	.byte	0x04, 0x17
        /*009e*/ 	.short	(.L_33055 - .L_33054)
.L_33054:
        /*00a0*/ 	.word	0x00000000
        /*00a4*/ 	.short	0x000d
        /*00a6*/ 	.short	0x005c
        /*00a8*/ 	.byte	0x00, 0xf0, 0x11, 0x00


	//----- nvinfo : EIATTR_KPARAM_INFO
	.align		4
.L_33055:
        /*00ac*/ 	.byte	0x04, 0x17
        /*00ae*/ 	.short	(.L_33057 - .L_33056)
.L_33056:
        /*00b0*/ 	.word	0x00000000
        /*00b4*/ 	.short	0x000c
        /*00b6*/ 	.short	0x0058
        /*00b8*/ 	.byte	0x00, 0xf0, 0x11, 0x00


	//----- nvinfo : EIATTR_KPARAM_INFO
	.align		4
.L_33057:
        /*00bc*/ 	.byte	0x04, 0x17
        /*00be*/ 	.short	(.L_33059 - .L_33058)
.L_33058:
        /*00c0*/ 	.word	0x00000000
        /*00c4*/ 	.short	0x000b
        /*00c6*/ 	.short	0x0050
        /*00c8*/ 	.byte	0x00, 0xf0, 0x21, 0x00


	//----- nvinfo : EIATTR_KPARAM_INFO
	.align		4
.L_33059:
        /*00cc*/ 	.byte	0x04, 0x17
        /*00ce*/ 	.short	(.L_33061 - .L_33060)
.L_33060:
        /*00d0*/ 	.word	0x00000000
        /*00d4*/ 	.short	0x000a
        /*00d6*/ 	.short	0x0048
        /*00d8*/ 	.byte	0x00, 0xf0, 0x11, 0x00


	//----- nvinfo : EIATTR_KPARAM_INFO
	.align		4
.L_33061:
        /*00dc*/ 	.byte	0x04, 0x17
        /*00de*/ 	.short	(.L_33063 - .L_33062)
.L_33062:
        /*00e0*/ 	.word	0x00000000
        /*00e4*/ 	.short	0x0009
        /*00e6*/ 	.short	0x0040
        /*00e8*/ 	.byte	0x00, 0xf0, 0x21, 0x00


	//----- nvinfo : EIATTR_KPARAM_INFO
	.align		4
.L_33063:
        /*00ec*/ 	.byte	0x04, 0x17
        /*00ee*/ 	.short	(.L_33065 - .L_33064)
.L_33064:
        /*00f0*/ 	.word	0x00000000
        /*00f4*/ 	.short	0x0008
        /*00f6*/ 	.short	0x0038
        /*00f8*/ 	.byte	0x00, 0xf0, 0x21, 0x00


	//----- nvinfo : EIATTR_KPARAM_INFO
	.align		4
.L_33065:
        /*00fc*/ 	.byte	0x04, 0x17
        /*00fe*/ 	.short	(.L_33067 - .L_33066)
.L_33066:
        /*0100*/ 	.word	0x00000000
        /*0104*/ 	.short	0x0007
        /*0106*/ 	.short	0x0034
        /*0108*/ 	.byte	0x00, 0xf0, 0x11, 0x00


	//----- nvinfo : EIATTR_KPARAM_INFO
	.align		4
.L_33067:
        /*010c*/ 	.byte	0x04, 0x17
        /*010e*/ 	.short	(.L_33069 - .L_33068)
.L_33068:
        /*0110*/ 	.word	0x00000000
        /*0114*/ 	.short	0x0006
        /*0116*/ 	.short	0x0030
        /*0118*/ 	.byte	0x00, 0xf0, 0x11, 0x00


	//----- nvinfo : EIATTR_KPARAM_INFO
	.align		4
.L_33069:
        /*011c*/ 	.byte	0x04, 0x17
        /*011e*/ 	.short	(.L_33071 - .L_33070)
.L_33070:
        /*0120*/ 	.word	0x00000000
        /*0124*/ 	.short	0x0005
        /*0126*/ 	.short	0x0028
        /*0128*/ 	.byte	0x00, 0xf0, 0x21, 0x00


	//----- nvinfo : EIATTR_KPARAM_INFO
	.align		4
.L_33071:
        /*012c*/ 	.byte	0x04, 0x17
        /*012e*/ 	.short	(.L_33073 - .L_33072)
.L_33072:
        /*0130*/ 	.word	0x00000000
        /*0134*/ 	.short	0x0004
        /*0136*/ 	.short	0x0020
        /*0138*/ 	.byte	0x00, 0xf0, 0x21, 0x00


	//----- nvinfo : EIATTR_KPARAM_INFO
	.align		4
.L_33073:
        /*013c*/ 	.byte	0x04, 0x17
        /*013e*/ 	.short	(.L_33075 - .L_33074)
.L_33074:
        /*0140*/ 	.word	0x00000000
        /*0144*/ 	.short	0x0003
        /*0146*/ 	.short	0x0018
        /*0148*/ 	.byte	0x00, 0xf0, 0x21, 0x00


	//----- nvinfo : EIATTR_KPARAM_INFO
	.align		4
.L_33075:
        /*014c*/ 	.byte	0x04, 0x17
        /*014e*/ 	.short	(.L_33077 - .L_33076)
.L_33076:
        /*0150*/ 	.word	0x00000000
        /*0154*/ 	.short	0x0002
        /*0156*/ 	.short	0x0010
        /*0158*/ 	.byte	0x00, 0xf0, 0x21, 0x00


	//----- nvinfo : EIATTR_KPARAM_INFO
	.align		4
.L_33077:
        /*015c*/ 	.byte	0x04, 0x17
        /*015e*/ 	.short	(.L_33079 - .L_33078)
.L_33078:
        /*0160*/ 	.word	0x00000000
        /*0164*/ 	.short	0x0001
        /*0166*/ 	.short	0x0008
        /*0168*/ 	.byte	0x00, 0xf0, 0x21, 0x00


	//----- nvinfo : EIATTR_KPARAM_INFO
	.align		4
.L_33079:
        /*016c*/ 	.byte	0x04, 0x17
        /*016e*/ 	.short	(.L_33081 - .L_33080)
.L_33080:
        /*0170*/ 	.word	0x00000000
        /*0174*/ 	.short	0x0000
        /*0176*/ 	.short	0x0000
        /*0178*/ 	.byte	0x00, 0xf0, 0x21, 0x00


	//----- nvinfo : EIATTR_MAXREG_COUNT
	.align		4
.L_33081:
        /*017c*/ 	.byte	0x03, 0x1b
        /*017e*/ 	.short	0x00ff


	//----- nvinfo : EIATTR_NUM_BARRIERS
	.align		4
        /*0180*/ 	.byte	0x02, 0x4c
        /*0182*/ 	.byte	0x01
	.zero		1


	//----- nvinfo : EIATTR_MERCURY_ISA_VERSION
	.align		4
        /*0184*/ 	.byte	0x03, 0x5f
        /*0186*/ 	.short	0x0000


	//----- nvinfo : EIATTR_COOP_GROUP_MASK_REGIDS
	.align		4
        /*0188*/ 	.byte	0x04, 0x29
        /*018a*/ 	.short	(.L_33083 - .L_33082)


	//   ....[0]....
.L_33082:
        /*018c*/ 	.word	0xffffffff


	//   ....[1]....
        /*0190*/ 	.word	0xffffffff


	//   ....[2]....
        /*0194*/ 	.word	0xffffffff


	//   ....[3]....
        /*0198*/ 	.word	0xffffffff


	//   ....[4]....
        /*019c*/ 	.word	0xffffffff


	//   ....[5]....
        /*01a0*/ 	.word	0xffffffff


	//   ....[6]....
        /*01a4*/ 	.word	0xffffffff


	//   ....[7]....
        /*01a8*/ 	.word	0xffffffff


	//   ....[8]....
        /*01ac*/ 	.word	0xffffffff


	//   ....[9]....
        /*01b0*/ 	.word	0xffffffff


	//   ....[10]....
        /*01b4*/ 	.word	0xffffffff


	//   ....[11]....
        /*01b8*/ 	.word	0xffffffff


	//   ....[12]....
        /*01bc*/ 	.word	0xffffffff


	//   ....[13]....
        /*01c0*/ 	.word	0xffffffff


	//   ....[14]....
        /*01c4*/ 	.word	0xffffffff


	//   ....[15]....
        /*01c8*/ 	.word	0xffffffff


	//   ....[16]....
        /*01cc*/ 	.word	0xffffffff


	//   ....[17]....
        /*01d0*/ 	.word	0xffffffff


	//   ....[18]....
        /*01d4*/ 	.word	0xffffffff


	//   ....[19]....
        /*01d8*/ 	.word	0xffffffff


	//   ....[20]....
        /*01dc*/ 	.word	0xffffffff


	//   ....[21]....
        /*01e0*/ 	.word	0xffffffff


	//   ....[22]....
        /*01e4*/ 	.word	0xffffffff


	//   ....[23]....
        /*01e8*/ 	.word	0xffffffff


	//   ....[24]....
        /*01ec*/ 	.word	0xffffffff


	//   ....[25]....
        /*01f0*/ 	.word	0xffffffff


	//   ....[26]....
        /*01f4*/ 	.word	0xffffffff


	//   ....[27]....
        /*01f8*/ 	.word	0xffffffff


	//   ....[28]....
        /*01fc*/ 	.word	0xffffffff


	//----- nvinfo : EIATTR_COOP_GROUP_INSTR_OFFSETS
	.align		4
.L_33083:
        /*0200*/ 	.byte	0x04, 0x28
        /*0202*/ 	.short	(.L_33085 - .L_33084)


	//   ....[0]....
.L_33084:
        /*0204*/ 	.word	0x00002070


	//   ....[1]....
        /*0208*/ 	.word	0x000020a0


	//   ....[2]....
        /*020c*/ 	.word	0x00002ce0


	//   ....[3]....
        /*0210*/ 	.word	0x00002d10


	//   ....[4]....
        /*0214*/ 	.word	0x00002ec0


	//   ....[5]....
        /*0218*/ 	.word	0x00002ef0


	//   ....[6]....
        /*021c*/ 	.word	0x00002f10


	//   ....[7]....
        /*0220*/ 	.word	0x00002fd0


	//   ....[8]....
        /*0224*/ 	.word	0x00002ff0


	//   ....[9]....
        /*0228*/ 	.word	0x00003010


	//   ....[10]....
        /*022c*/ 	.word	0x00003e50


	//   ....[11]....
        /*0230*/ 	.word	0x00003eb0


	//   ....[12]....
        /*0234*/ 	.word	0x00003ee0


	//   ....[13]....
        /*0238*/ 	.word	0x00003f00


	//   ....[14]....
        /*023c*/ 	.word	0x00003f20


	//   ....[15]....
        /*0240*/ 	.word	0x00003f70


	//   ....[16]....
        /*0244*/ 	.word	0x00003f90


	//   ....[17]....
        /*0248*/ 	.word	0x00003fb0


	//   ....[18]....
        /*024c*/ 	.word	0x00005630


	//   ....[19]....
        /*0250*/ 	.word	0x00005660


	//   ....[20]....
        /*0254*/ 	.word	0x000056b0


	//   ....[21]....
        /*0258*/ 	.word	0x000056e0


	//   ....[22]....
        /*025c*/ 	.word	0x00005c70


	//   ....[23]....
        /*0260*/ 	.word	0x00005cf0


	//   ....[24]....
        /*0264*/ 	.word	0x00005d70


	//   ....[25]....
        /*0268*/ 	.word	0x00005df0


	//   ....[26]....
        /*026c*/ 	.word	0x00005e70


	//   ....[27]....
        /*0270*/ 	.word	0x00005ef0


	//   ....[28]....
        /*0274*/ 	.word	0x00005f60


	//----- nvinfo : EIATTR_EXIT_INSTR_OFFSETS
	.align		4
.L_33085:
        /*0278*/ 	.byte	0x04, 0x1c
        /*027a*/ 	.short	(.L_33087 - .L_33086)


	//   ....[0]....
.L_33086:
        /*027c*/ 	.word	0x00000090


	//   ....[1]....
        /*0280*/ 	.word	0x00005980


	//   ....[2]....
        /*0284*/ 	.word	0x00005a90


	//   ....[3]....
        /*0288*/ 	.word	0x00005c10


	//----- nvinfo : EIATTR_CTAIDZ_USED
	.align		4
.L_33087:
        /*028c*/ 	.byte	0x01, 0x04
	.zero		2


	//----- nvinfo : EIATTR_CRS_STACK_SIZE
	.align		4
        /*0290*/ 	.byte	0x04, 0x1e
        /*0292*/ 	.short	(.L_33089 - .L_33088)
.L_33088:
        /*0294*/ 	.word	0x00000000
.L_33089:


//--------------------- .nv.info._ZN4vllm32paged_attention_v2_reduce_kernelIfLi32ELi128ELi512EEEvPT_PKfS4_PKS1_PKii --------------------------
	.section	.nv.info._ZN4vllm32paged_attention_v2_reduce_kernelIfLi32ELi128ELi512EEEvPT_PKfS4_PKS1_PKii,"",@"SHT_CUDA_INFO"
	.sectionflags	@""
	.align	4


	//----- nvinfo : EIATTR_CUDA_API_VERSION
	.align		4
        /*0000*/ 	.byte	0x04, 0x37
        /*0002*/ 	.short	(.L_33091 - .L_33090)
.L_33090:
        /*0004*/ 	.word	0x00000082


	//----- nvinfo : EIATTR_SW2861232_WAR
	.align		4
.L_33091:
        /*0008*/ 	.byte	0x01, 0x35
	.zero		2


	//----- nvinfo : EIATTR_PARAM_CBANK
	.align		4
        /*000c*/ 	.byte	0x04, 0x0a
        /*000e*/ 	.short	(.L_33093 - .L_33092)
	.align		4
.L_33092:
        /*0010*/ 	.word	index@(.nv.constant0._ZN4vllm32paged_attention_v2_reduce_kernelIfLi32ELi128ELi512EEEvPT_PKfS4_PKS1_PKii)
        /*0014*/ 	.short	0x0160
        /*0016*/ 	.short	0x002c


	//----- nvinfo : EIATTR_CBANK_PARAM_SIZE
	.align		4
.L_33093:
        /*0018*/ 	.byte	0x03, 0x19
        /*001a*/ 	.short	0x002c


	//----- nvinfo : EIATTR_KPARAM_INFO
	.align		4
        /*001c*/ 	.byte	0x04, 0x17
        /*001e*/ 	.short	(.L_33095 - .L_33094)
.L_33094:
        /*0020*/ 	.word	0x00000000
        /*0024*/ 	.short	0x0005
        /*0026*/ 	.short	0x0028
        /*0028*/ 	.byte	0x00, 0xf0, 0x11, 0x00


	//----- nvinfo : EIATTR_KPARAM_INFO
	.align		4
.L_33095:
        /*002c*/ 	.byte	0x04, 0x17
        /*002e*/ 	.short	(.L_33097 - .L_33096)
.L_33096:
        /*0030*/ 	.word	0x00000000
        /*0034*/ 	.short	0x0004
        /*0036*/ 	.short	0x0020
        /*0038*/ 	.byte	0x00, 0xf0, 0x21, 0x00


	//----- nvinfo : EIATTR_KPARAM_INFO
	.align		4
.L_33097:
        /*003c*/ 	.byte	0x04, 0x17
        /*003e*/ 	.short	(.L_33099 - .L_33098)
.L_33098:
        /*0040*/ 	.word	0x00000000
        /*0044*/ 	.short	0x0003
        /*0046*/ 	.short	0x0018
        /*0048*/ 	.byte	0x00, 0xf0, 0x21, 0x00


	//----- nvinfo : EIATTR_KPARAM_INFO
	.align		4
.L_33099:
        /*004c*/ 	.byte	0x04, 0x17
        /*004e*/ 	.short	(.L_33101 - .L_33100)
.L_33100:
        /*0050*/ 	.word	0x00000000
        /*0054*/ 	.short	0x0002
        /*0056*/ 	.short	0x0010
        /*0058*/ 	.byte	0x00, 0xf0, 0x21, 0x00


	//----- nvinfo : EIATTR_KPARAM_INFO
	.align		4
.L_33101:
        /*005c*/ 	.byte	0x04, 0x17
        /*005e*/ 	.short	(.L_33103 - .L_33102)
.L_33102:
        /*0060*/ 	.word	0x00000000
        /*0064*/ 	.short	0x0001
        /*0066*/ 	.short	0x0008
        /*0068*/ 	.byte	0x00, 0xf0, 0x21, 0x00


	//----- nvinfo : EIATTR_KPARAM_INFO
	.align		4
.L_33103:
        /*006c*/ 	.byte	0x04, 0x17
        /*006e*/ 	.short	(.L_33105 - .L_33104)
.L_33104:
        /*0070*/ 	.word	0x00000000
        /*0074*/ 	.short	0x0000
        /*0076*/ 	.short	0x0000
        /*0078*/ 	.byte	0x00, 0xf0, 0x21, 0x00


	//----- nvinfo : EIATTR_MAXREG_COUNT
	.align		4
.L_33105:
        /*007c*/ 	.byte	0x03, 0x1b
        /*007e*/ 	.short	0x00ff


	//----- nvinfo : EIATTR_NUM_BARRIERS
	.align		4
        /*0080*/ 	.byte	0x02, 0x4c
        /*0082*/ 	.byte	0x01
	.zero		1


	//----- nvinfo : EIATTR_MERCURY_ISA_VERSION
	.align		4
        /*0084*/ 	.byte	0x03, 0x5f
        /*0086*/ 	.short	0x0000


	//----- nvinfo : EIATTR_COOP_GROUP_MASK_REGIDS
	.align		4
        /*0088*/ 	.byte	0x04, 0x29
        /*008a*/ 	.short	(.L_33107 - .L_33106)


	//   ....[0]....
.L_33106:
        /*008c*/ 	.word	0xffffffff


	//   ....[1]....
        /*0090*/ 	.word	0xffffffff


	//   ....[2]....
        /*0094*/ 	.word	0xffffffff


	//   ....[3]....
        /*0098*/ 	.word	0xffffffff


	//   ....[4]....
        /*009c*/ 	.word	0xffffffff


	//   ....[5]....
        /*00a0*/ 	.word	0xffffffff


	//   ....[6]....
        /*00a4*/ 	.word	0xffffffff


	//   ....[7]....
        /*00a8*/ 	.word	0xffffffff


	//   ....[8]....
        /*00ac*/ 	.word	0xffffffff


	//   ....[9]....
        /*00b0*/ 	.word	0xffffffff


	//   ....[10]....
        /*00b4*/ 	.word	0xffffffff


	//   ....[11]....
        /*00b8*/ 	.word	0xffffffff


	//   ....[12]....
        /*00bc*/ 	.word	0xffffffff


	//   ....[13]....
        /*00c0*/ 	.word	0xffffffff


	//   ....[14]....
        /*00c4*/ 	.word	0xffffffff


	//   ....[15]....
        /*00c8*/ 	.word	0xffffffff


	//----- nvinfo : EIATTR_COOP_GROUP_INSTR_OFFSETS
	.align		4
.L_33107:
        /*00cc*/ 	.byte	0x04, 0x28
        /*00ce*/ 	.short	(.L_33109 - .L_33108)


	//   ....[0]....
.L_33108:
        /*00d0*/ 	.word	0x00000260


	//   ....[1]....
        /*00d4*/ 	.word	0x000002c0


	//   ....[2]....
        /*00d8*/ 	.word	0x000002e0


	//   ....[3]....
        /*00dc*/ 	.word	0x00000310


	//   ....[4]....
        /*00e0*/ 	.word	0x00000340


	//   ....[5]....
        /*00e4*/ 	.word	0x000003c0


	//   ....[6]....
        /*00e8*/ 	.word	0x000003e0


	//   ....[7]....
        /*00ec*/ 	.word	0x00000410


	//   ....[8]....
        /*00f0*/ 	.word	0x00000570


	//   ....[9]....
        /*00f4*/ 	.word	0x000005b0


	//   ....[10]....
        /*00f8*/ 	.word	0x000005d0


	//   ....[11]....
        /*00fc*/ 	.word	0x000005f0


	//   ....[12]....
        /*0100*/ 	.word	0x00000620


	//   ....[13]....
        /*0104*/ 	.word	0x00000670


	//   ....[14]....
        /*0108*/ 	.word	0x00000690


	//   ....[15]....
        /*010c*/ 	.word	0x000006b0


	//----- nvinfo : EIATTR_EXIT_INSTR_OFFSETS
	.align		4
.L_33109:
        /*0110*/ 	.byte	0x04, 0x1c
        /*0112*/ 	.short	(.L_33111 - .L_33110)


	//   ....[0]....
.L_33110:
        /*0114*/ 	.word	0x000006c0


	//   ....[1]....
        /*0118*/ 	.word	0x000008c0


	//   ....[2]....
        /*011c*/ 	.word	0x00000980


	//   ....[3]....
        /*0120*/ 	.word	0x00001600


	//   ....[4]....
        /*0124*/ 	.word	0x00001630


	//   ....[5]....
        /*0128*/ 	.word	0x000017d0


	//----- nvinfo : EIATTR_CRS_STACK_SIZE
	.align		4
.L_33111:
        /*012c*/ 	.byte	0x04, 0x1e
        /*012e*/ 	.short	(.L_33113 - .L_33112)
.L_33112:
        /*0130*/ 	.word	0x00000000
.L_33113:


//--------------------- .nv.info._ZN4vllm25paged_attention_v2_kernelIffLi32ELi8ELi128ELNS_18Fp8KVCacheDataTypeE0ELb1ELi512EEEvPfS2_PT_PKS3_PKT0_S9_ifPKiSB_iPKfiiiSD_SD_iiiii --------------------------
	.section	.nv.info._ZN4vllm25paged_attention_v2_kernelIffLi32ELi8ELi128ELNS_18Fp8KVCacheDataTypeE0ELb1ELi512EEEvPfS2_PT_PKS3_PKT0_S9_ifPKiSB_iPKfiiiSD_SD_iiiii,"",@"SHT_CUDA_INFO"
	.sectionflags	@""
	.align	4


	//----- nvinfo : EIATTR_CUDA_API_VERSION
	.align		4
        /*0000*/ 	.byte	0x04, 0x37
        /*0002*/ 	.short	(.L_33115 - .L_33114)
.L_33114:
        /*0004*/ 	.word	0x00000082


	//----- nvinfo : EIATTR_SW2861232_WAR
	.align		4
.L_33115:
        /*0008*/ 	.byte	0x01, 0x35
	.zero		2


	//----- nvinfo : EIATTR_PARAM_CBANK
	.align		4
        /*000c*/ 	.byte	0x04, 0x0a
        /*000e*/ 	.short	(.L_33117 - .L_33116)
	.align		4
.L_33116:
        /*0010*/ 	.word	index@(.nv.constant0._ZN4vllm25paged_attention_v2_kernelIffLi32ELi8ELi128ELNS_18Fp8KVCacheDataTypeE0ELb1ELi512EEEvPfS2_PT_PKS3_PKT0_S9_ifPKiSB_iPKfiiiSD_SD_iiiii)
        /*0014*/ 	.short	0x0160
        /*0016*/ 	.short	0x008c


	//----- nvinfo : EIATTR_CBANK_PARAM_SIZE
	.align		4
.L_33117:
        /*0018*/ 	.byte	0x03, 0x19
        /*001a*/ 	.short	0x008c


	//----- nvinfo : EIATTR_KPARAM_INFO
	.align		4
        /*001c*/ 	.byte	0x04, 0x17
        /*001e*/ 	.short	(.L_33119 - .L_33118)
.L_33118:
        /*0020*/ 	.word	0x00000000
        /*0024*/ 	.short	0x0015
        /*0026*/ 	.short	0x0088
        /*0028*/ 	.byte	0x00, 0xf0, 0x11, 0x00


	//----- nvinfo : EIATTR_KPARAM_INFO
	.align		4
.L_33119:
        /*002c*/ 	.byte	0x04, 0x17
        /*002e*/ 	.short	(.L_33121 - .L_33120)
.L_33120:
        /*0030*/ 	.word	0x00000000
        /*0034*/ 	.short	0x0014
        /*0036*/ 	.short	0x0084
        /*0038*/ 	.byte	0x00, 0xf0, 0x11, 0x00


	//----- nvinfo : EIATTR_KPARAM_INFO
	.align		4
.L_33121:
        /*003c*/ 	.byte	0x04, 0x17
        /*003e*/ 	.short	(.L_33123 - .L_33122)
.L_33122:
        /*0040*/ 	.word	0x00000000
        /*0044*/ 	.short	0x0013
        /*0046*/ 	.short	0x0080
        /*0048*/ 	.byte	0x00, 0xf0, 0x11, 0x00


	//----- nvinfo : EIATTR_KPARAM_INFO
	.align		4
.L_33123:
        /*004c*/ 	.byte	0x04, 0x17
        /*004e*/ 	.short	(.L_33125 - .L_33124)
.L_33124:
        /*0050*/ 	.word	0x00000000
        /*0054*/ 	.short	0x0012
        /*0056*/ 	.short	0x007c
        /*0058*/ 	.byte	0x00, 0xf0, 0x11, 0x00


	//----- nvinfo : EIATTR_KPARAM_INFO
	.align		4
.L_33125:
        /*005c*/ 	.byte	0x04, 0x17
        /*005e*/ 	.short	(.L_33127 - .L_33126)
.L_33126:
        /*0060*/ 	.word	0x00000000
        /*0064*/ 	.short	0x0011
        /*0066*/ 	.short	0x0078
        /*0068*/ 	.byte	0x00, 0xf0, 0x11, 0x00


	//----- nvinfo : EIATTR_KPARAM_INFO
	.align		4
.L_33127:
        /*006c*/ 	.byte	0x04, 0x17
        /*006e*/ 	.short	(.L_33129 - .L_33128)
.L_33128:
        /*0070*/ 	.word	0x00000000
        /*0074*/ 	.short	0x0010
        /*0076*/ 	.short	0x0070
        /*0078*/ 	.byte	0x00, 0xf0, 0x21, 0x00


	//----- nvinfo : EIATTR_KPARAM_INFO
	.align		4
.L_33129:
        /*007c*/ 	.byte	0x04, 0x17
        /*007e*/ 	.short	(.L_33131 - .L_33130)
.L_33130:
        /*0080*/ 	.word	0x00000000
        /*0084*/ 	.short	0x000f
        /*0086*/ 	.short	0x0068
        /*0088*/ 	.byte	0x00, 0xf0, 0x21, 0x00


	//----- nvinfo : EIATTR_KPARAM_INFO
	.align		4
.L_33131:
        /*008c*/ 	.byte	0x04, 0x17
        /*008e*/ 	.short	(.L_33133 - .L_33132)
.L_33132:
        /*0090*/ 	.word	0x00000000
        /*0094*/ 	.short	0x000e
        /*0096*/ 	.short	0x0060
        /*0098*/ 	.byte	0x00, 0xf0, 0x11, 0x00


	//----- nvinfo : EIATTR_KPARAM_INFO
	.align		4
.L_33133:
        /*009c*/ 	.byte	0x04, 0x17
        /*009e*/ 	.short	(.L_33135 - .L_33134)
.L_33134:
        /*00a0*/ 	.word	0x00000000
        /*00a4*/ 	.short	0x000d
        /*00a6*/ 	.short	0x005c
        /*00a8*/ 	.byte	0x00, 0xf0, 0x11, 0x00


	//----- nvinfo : EIATTR_KPARAM_INFO
	.align		4
.L_33135:
        /*00ac*/ 	.byte	0x04, 0x17
        /*00ae*/ 	.short	(.L_33137 - .L_33136)
.L_33136:
        /*00b0*/ 	.word	0x00000000
        /*00b4*/ 	.short	0x000c
        /*00b6*/ 	.short	0x0058
        /*00b8*/ 	.byte	0x00, 0xf0, 0x11, 0x00


	//----- nvinfo : EIATTR_KPARAM_INFO
	.align		4
.L_33137:
        /*00bc*/ 	.byte	0x04, 0x17
        /*00be*/ 	.short	(.L_33139 - .L_33138)
.L_33138:
        /*00c0*/ 	.word	0x00000000
        /*00c4*/ 	.short	0x000b
        /*00c6*/ 	.short	0x0050
        /*00c8*/ 	.byte	0x00, 0xf0, 0x21, 0x00


	//----- nvinfo : EIATTR_KPARAM_INFO
	.align		4
.L_33139:
        /*00cc*/ 	.byte	0x04, 0x17
        /*00ce*/ 	.short	(.L_33141 - .L_33140)
.L_33140:
        /*00d0*/ 	.word	0x00000000
        /*00d4*/ 	.short	0x000a
        /*00d6*/ 	.short	0x0048
        /*00d8*/ 	.byte	0x00, 0xf0, 0x11, 0x00


	//----- nvinfo : EIATTR_KPARAM_INFO
	.align		4
.L_33141:
        /*00dc*/ 	.byte	0x04, 0x17
        /*00de*/ 	.short	(.L_33143 - .L_33142)
.L_33142:
        /*00e0*/ 	.word	0x00000000
        /*00e4*/ 	.short	0x0009
        /*00e6*/ 	.short	0x0040
        /*00e8*/ 	.byte	0x00, 0xf0, 0x21, 0x00


	//----- nvinfo : EIATTR_KPARAM_INFO
	.align		4
.L_33143:
        /*00ec*/ 	.byte	0x04, 0x17
        /*00ee*/ 	.short	(.L_33145 - .L_33144)
.L_33144:
        /*00f0*/ 	.word	0x00000000
        /*00f4*/ 	.short	0x0008
        /*00f6*/ 	.short	0x0038
        /*00f8*/ 	.byte	0x00, 0xf0, 0x21, 0x00


	//----- nvinfo : EIATTR_KPARAM_INFO
	.align		4
.L_33145:
        /*00fc*/ 	.byte	0x04, 0x17
        /*00fe*/ 	.short	(.L_33147 - .L_33146)
.L_33146:
        /*0100*/ 	.word	0x00000000
        /*0104*/ 	.short	0x0007
        /*0106*/ 	.short	0x0034
        /*0108*/ 	.byte	0x00, 0xf0, 0x11, 0x00


	//----- nvinfo : EIATTR_KPARAM_INFO
	.align		4
.L_33147:
        /*010c*/ 	.byte	0x04, 0x17
        /*010e*/ 	.short	(.L_33149 - .L_33148)
.L_33148:
        /*0110*/ 	.word	0x00000000
        /*0114*/ 	.short	0x0006
        /*0116*/ 	.short	0x0030
        /*0118*/ 	.byte	0x00, 0xf0, 0x11, 0x00


	//----- nvinfo : EIATTR_KPARAM_INFO
	.align		4
.L_33149:
        /*011c*/ 	.byte	0x04, 0x17
        /*011e*/ 	.short	(.L_33151 - .L_33150)
.L_33150:
        /*0120*/ 	.word	0x00000000
        /*0124*/ 	.short	0x0005
        /*0126*/ 	.short	0x0028
        /*0128*/ 	.byte	0x00, 0xf0, 0x21, 0x00


	//----- nvinfo : EIATTR_KPARAM_INFO
	.align		4
.L_33151:
        /*012c*/ 	.byte	0x04, 0x17
        /*012e*/ 	.short	(.L_33153 - .L_33152)
.L_33152:
        /*0130*/ 	.word	0x00000000
        /*0134*/ 	.short	0x0004
        /*0136*/ 	.short	0x0020
        /*0138*/ 	.byte	0x00, 0xf0, 0x21, 0x00


	//----- nvinfo : EIATTR_KPARAM_INFO
	.align		4
.L_33153:
        /*013c*/ 	.byte	0x04, 0x17
        /*013e*/ 	.short	(.L_33155 - .L_33154)
.L_33154:
        /*0140*/ 	.word	0x00000000
        /*0144*/ 	.short	0x0003
        /*0146*/ 	.short	0x0018
        /*0148*/ 	.byte	0x00, 0xf0, 0x21, 0x00


	//----- nvinfo : EIATTR_KPARAM_INFO
	.align		4
.L_33155:
        /*014c*/ 	.byte	0x04, 0x17
        /*014e*/ 	.short	(.L_33157 - .L_33156)
.L_33156:
        /*0150*/ 	.word	0x00000000
        /*0154*/ 	.short	0x0002
        /*0156*/ 	.short	0x0010
        /*0158*/ 	.byte	0x00, 0xf0, 0x21, 0x00


	//----- nvinfo : EIATTR_KPARAM_INFO
	.align		4
.L_33157:
        /*015c*/ 	.byte	0x04, 0x17
        /*015e*/ 	.short	(.L_33159 - .L_33158)
.L_33158:
        /*0160*/ 	.word	0x00000000
        /*0164*/ 	.short	0x0001
        /*0166*/ 	.short	0x0008
        /*0168*/ 	.byte	0x00, 0xf0, 0x21, 0x00


	//----- nvinfo : EIATTR_KPARAM_INFO
	.align		4
.L_33159:
        /*016c*/ 	.byte	0x04, 0x17
        /*016e*/ 	.short	(.L_33161 - .L_33160)
.L_33160:
        /*0170*/ 	.word	0x00000000
        /*0174*/ 	.short	0x0000
        /*0176*/ 	.short	0x0000
        /*0178*/ 	.byte	0x00, 0xf0, 0x21, 0x00


	//----- nvinfo : EIATTR_MAXREG_COUNT
	.align		4
.L_33161:
        /*017c*/ 	.byte	0x03, 0x1b
        /*017e*/ 	.short	0x00ff


	//----- nvinfo : EIATTR_NUM_BARRIERS
	.align		4
        /*0180*/ 	.byte	0x02, 0x4c
        /*0182*/ 	.byte	0x01
	.zero		1


	//----- nvinfo : EIATTR_MERCURY_ISA_VERSION
	.align		4
        /*0184*/ 	.byte	0x03, 0x5f
        /*0186*/ 	.short	0x0000


	//----- nvinfo : EIATTR_COOP_GROUP_MASK_REGIDS
	.align		4
        /*0188*/ 	.byte	0x04, 0x29
        /*018a*/ 	.short	(.L_33163 - .L_33162)


	//   ....[0]....
.L_33162:
        /*018c*/ 	.word	0xffffffff


	//   ....[1]....
        /*0190*/ 	.word	0xffffffff


	//   ....[2]....
        /*0194*/ 	.word	0xffffffff


	//   ....[3]....
        /*0198*/ 	.word	0xffffffff


	//   ....[4]....
        /*019c*/ 	.word	0xffffffff


	//   ....[5]....
        /*01a0*/ 	.word	0xffffffff


	//   ....[6]....
        /*01a4*/ 	.word	0xffffffff


	//   ....[7]....
        /*01a8*/ 	.word	0xffffffff


	//   ....[8]....
        /*01ac*/ 	.word	0xffffffff


	//   ....[9]....
        /*01b0*/ 	.word	0xffffffff


	//   ....[10]....
        /*01b4*/ 	.word	0xffffffff


	//   ....[11]....
        /*01b8*/ 	.word	0xffffffff


	//   ....[12]....
        /*01bc*/ 	.word	0xffffffff


	//   ....[13]....
        /*01c0*/ 	.word	0xffffffff


	//   ....[14]....
        /*01c4*/ 	.word	0xffffffff


	//   ....[15]....
        /*01c8*/ 	.word	0xffffffff


	//   ....[16]....
        /*01cc*/ 	.word	0xffffffff


	//   ....[17]....
        /*01d0*/ 	.word	0xffffffff


	//   ....[18]....
        /*01d4*/ 	.word	0xffffffff


	//   ....[19]....
        /*01d8*/ 	.word	0xffffffff


	//   ....[20]....
        /*01dc*/ 	.word	0xffffffff


	//   ....[21]....
        /*01e0*/ 	.word	0xffffffff


	//   ....[22]....
        /*01e4*/ 	.word	0xffffffff


	//   ....[23]....
        /*01e8*/ 	.word	0xffffffff


	//   ....[24]....
        /*01ec*/ 	.word	0xffffffff


	//   ....[25]....
        /*01f0*/ 	.word	0xffffffff


	//   ....[26]....
        /*01f4*/ 	.word	0xffffffff


	//----- nvinfo : EIATTR_COOP_GROUP_INSTR_OFFSETS
	.align		4
.L_33163:
        /*01f8*/ 	.byte	0x04, 0x28
        /*01fa*/ 	.short	(.L_33165 - .L_33164)


	//   ....[0]....
.L_33164:
        /*01fc*/ 	.word	0x000018a0


	//   ....[1]....
        /*0200*/ 	.word	0x000018d0


	//   ....[2]....
        /*0204*/ 	.word	0x000021e0


	//   ....[3]....
        /*0208*/ 	.word	0x00002210


	//   ....[4]....
        /*020c*/ 	.word	0x000023c0


	//   ....[5]....
        /*0210*/ 	.word	0x000023f0


	//   ....[6]....
        /*0214*/ 	.word	0x00002410


	//   ....[7]....
        /*0218*/ 	.word	0x000024d0


	//   ....[8]....
        /*021c*/ 	.word	0x000024f0


	//   ....[9]....
        /*0220*/ 	.word	0x00002510


	//   ....[10]....
        /*0224*/ 	.word	0x00003350


	//   ....[11]....
        /*0228*/ 	.word	0x000033b0


	//   ....[12]....
        /*022c*/ 	.word	0x000033e0


	//   ....[13]....
        /*0230*/ 	.word	0x00003400


	//   ....[14]....
        /*0234*/ 	.word	0x00003420


	//   ....[15]....
        /*0238*/ 	.word	0x00003470


	//   ....[16]....
        /*023c*/ 	.word	0x00003490


	//   ....[17]....
        /*0240*/ 	.word	0x000034b0


	//   ....[18]....
        /*0244*/ 	.word	0x00004850


	//   ....[19]....
        /*0248*/ 	.word	0x00004890


	//   ....[20]....
        /*024c*/ 	.word	0x00004d00


	//   ....[21]....
        /*0250*/ 	.word	0x00004d60


	//   ....[22]....
        /*0254*/ 	.word	0x00004dd0


	//   ....[23]....
        /*0258*/ 	.word	0x00004e30


	//   ....[24]....
        /*025c*/ 	.word	0x00004ea0


	//   ....[25]....
        /*0260*/ 	.word	0x00004f00


	//   ....[26]....
        /*0264*/ 	.word	0x00004f70


	//----- nvinfo : EIATTR_EXIT_INSTR_OFFSETS
	.align		4
.L_33165:
        /*0268*/ 	.byte	0x04, 0x1c
        /*026a*/ 	.short	(.L_33167 - .L_33166)


	//   ....[0]....
.L_33166:
        /*026c*/ 	.word	0x00000090


	//   ....[1]....
        /*0270*/ 	.word	0x00004ad0


	//   ....[2]....
        /*0274*/ 	.word	0x00004be0


	//   ....[3]....
        /*0278*/ 	.word	0x00004ca0


	//----- nvinfo : EIATTR_CTAIDZ_USED
	.align		4
.L_33167:
        /*027c*/ 	.byte	0x01, 0x04
	.zero		2


	//----- nvinfo : EIATTR_CRS_STACK_SIZE
	.align		4
        /*0280*/ 	.byte	0x04, 0x1e
        /*0282*/ 	.short	(.L_33169 - .L_33168)
.L_33168:
        /*0284*/ 	.word	0x00000000
.L_33169:


//--------------------- .nv.callgraph             --------------------------
	.section	.nv.callgraph,"",@"SHT_CUDA_CALLGRAPH"
	.align	4
	.sectionentsize	8
	.align		4
        /*0000*/ 	.word	0x00000000
	.align		4
        /*0004*/ 	.word	0xffffffff
	.align		4
        /*0008*/ 	.word	index@(_ZN4vllm25paged_attention_v2_kernelI13__nv_bfloat16hLi256ELi32ELi128ELNS_18Fp8KVCacheDataTypeE2ELb0ELi512EEEvPfS3_PT_PKS4_PKT0_SA_ifPKiSC_iPKfiiiSE_SE_iiiii)
	.align		4
        /*000c*/ 	.word	index@(__assertfail)
	.align		4
        /*0010*/ 	.word	index@(_ZN4vllm25paged_attention_v2_kernelI13__nv_bfloat16hLi192ELi32ELi128ELNS_18Fp8KVCacheDataTypeE2ELb0ELi512EEEvPfS3_PT_PKS4_PKT0_SA_ifPKiSC_iPKfiiiSE_SE_iiiii)
	.align		4
        /*0014*/ 	.word	index@(__assertfail)
	.align		4
        /*0018*/ 	.word	index@(_ZN4vllm25paged_attention_v2_kernelI13__nv_bfloat16hLi128ELi32ELi128ELNS_18Fp8KVCacheDataTypeE2ELb0ELi512EEEvPfS3_PT_PKS4_PKT0_SA_ifPKiSC_iPKfiiiSE_SE_iiiii)
	.align		4
        /*001c*/ 	.word	index@(__assertfail)
	.align		4
        /*0020*/ 	.word	index@(_ZN4vllm25paged_attention_v2_kernelI13__nv_bfloat16hLi120ELi32ELi128ELNS_18Fp8KVCacheDataTypeE2ELb0ELi512EEEvPfS3_PT_PKS4_PKT0_SA_ifPKiSC_iPKfiiiSE_SE_iiiii)
	.align		4
        /*0024*/ 	.word	index@(__assertfail)
	.align		4
        /*0028*/ 	.word	index@(_ZN4vllm25paged_attention_v2_kernelI13__nv_bfloat16hLi112ELi32ELi128ELNS_18Fp8KVCacheDataTypeE2ELb0ELi512EEEvPfS3_PT_PKS4_PKT0_SA_ifPKiSC_iPKfiiiSE_SE_iiiii)
	.align		4
        /*002c*/ 	.word	index@(__assertfail)
	.align		4
        /*0030*/ 	.word	index@(_ZN4vllm25paged_attention_v2_kernelI13__nv_bfloat16hLi96ELi32ELi128ELNS_18Fp8KVCacheDataTypeE2ELb0ELi512EEEvPfS3_PT_PKS4_PKT0_SA_ifPKiSC_iPKfiiiSE_SE_iiiii)
	.align		4
        /*0034*/ 	.word	index@(__assertfail)
	.align		4
        /*0038*/ 	.word	index@(_ZN4vllm25paged_attention_v2_kernelI13__nv_bfloat16hLi80ELi32ELi128ELNS_18Fp8KVCacheDataTypeE2ELb0ELi512EEEvPfS3_PT_PKS4_PKT0_SA_ifPKiSC_iPKfiiiSE_SE_iiiii)
	.align		4
        /*003c*/ 	.word	index@(__assertfail)
	.align		4
        /*0040*/ 	.word	index@(_ZN4vllm25paged_attention_v2_kernelI13__nv_bfloat16hLi64ELi32ELi128ELNS_18Fp8KVCacheDataTypeE2ELb0ELi512EEEvPfS3_PT_PKS4_PKT0_SA_ifPKiSC_iPKfiiiSE_SE_iiiii)
	.align		4
        /*0044*/ 	.word	index@(__assertfail)
	.align		4
        /*0048*/ 	.word	index@(_ZN4vllm25paged_attention_v2_kernelI13__nv_bfloat16hLi32ELi32ELi128ELNS_18Fp8KVCacheDataTypeE2ELb0ELi512EEEvPfS3_PT_PKS4_PKT0_SA_ifPKiSC_iPKfiiiSE_SE_iiiii)
	.align		4
        /*004c*/ 	.word	index@(__assertfail)
	.align		4
        /*0050*/ 	.word	index@(_ZN4vllm25paged_attention_v2_kernelI13__nv_bfloat16hLi256ELi32ELi128ELNS_18Fp8KVCacheDataTypeE2ELb1ELi512EEEvPfS3_PT_PKS4_PKT0_SA_ifPKiSC_iPKfiiiSE_SE_iiiii)
	.align		4
        /*0054*/ 	.word	index@(__assertfail)
	.align		4
        /*0058*/ 	.word	index@(_ZN4vllm25paged_attention_v2_kernelI13__nv_bfloat16hLi192ELi32ELi128ELNS_18Fp8KVCacheDataTypeE2ELb1ELi512EEEvPfS3_PT_PKS4_PKT0_SA_ifPKiSC_iPKfiiiSE_SE_iiiii)
	.align		4
        /*005c*/ 	.word	index@(__assertfail)
	.align		4
        /*0060*/ 	.word	index@(_ZN4vllm25paged_attention_v2_kernelI13__nv_bfloat16hLi128ELi32ELi128ELNS_18Fp8KVCacheDataTypeE2ELb1ELi512EEEvPfS3_PT_PKS4_PKT0_SA_ifPKiSC_iPKfiiiSE_SE_iiiii)
	.align		4
        /*0064*/ 	.word	index@(__assertfail)
	.align		4
        /*0068*/ 	.word	index@(_ZN4vllm25paged_attention_v2_kernelI13__nv_bfloat16hLi120ELi32ELi128ELNS_18Fp8KVCacheDataTypeE2ELb1ELi512EEEvPfS3_PT_PKS4_PKT0_SA_ifPKiSC_iPKfiiiSE_SE_iiiii)
	.align		4
        /*006c*/ 	.word	index@(__assertfail)
	.align		4
        /*0070*/ 	.word	index@(_ZN4vllm25paged_attention_v2_kernelI13__nv_bfloat16hLi112ELi32ELi128ELNS_18Fp8KVCacheDataTypeE2ELb1ELi512EEEvPfS3_PT_PKS4_PKT0_SA_ifPKiSC_iPKfiiiSE_SE_iiiii)
	.align		4
        /*0074*/ 	.word	index@(__assertfail)
	.align		4
        /*0078*/ 	.word	index@(_ZN4vllm25paged_attention_v2_kernelI13__nv_bfloat16hLi96ELi32ELi128ELNS_18Fp8KVCacheDataTypeE2ELb1ELi512EEEvPfS3_PT_PKS4_PKT0_SA_ifPKiSC_iPKfiiiSE_SE_iiiii)
	.align		4
        /*007c*/ 	.word	index@(__assertfail)
	.align		4
        /*0080*/ 	.word	index@(_ZN4vllm25paged_attention_v2_kernelI13__nv_bfloat16hLi80ELi32ELi128ELNS_18Fp8KVCacheDataTypeE2ELb1ELi512EEEvPfS3_PT_PKS4_PKT0_SA_ifPKiSC_iPKfiiiSE_SE_iiiii)
	.align		4
        /*0084*/ 	.word	index@(__assertfail)
	.align		4
        /*0088*/ 	.word	index@(_ZN4vllm25paged_attention_v2_kernelI13__nv_bfloat16hLi64ELi32ELi128ELNS_18Fp8KVCacheDataTypeE2ELb1ELi512EEEvPfS3_PT_PKS4_PKT0_SA_ifPKiSC_iPKfiiiSE_SE_iiiii)
	.align		4
        /*008c*/ 	.word	index@(__assertfail)
	.align		4
        /*0090*/ 	.word	index@(_ZN4vllm25paged_attention_v2_kernelI13__nv_bfloat16hLi32ELi32ELi128ELNS_18Fp8KVCacheDataTypeE2ELb1ELi512EEEvPfS3_PT_PKS4_PKT0_SA_ifPKiSC_iPKfiiiSE_SE_iiiii)
	.align		4
        /*0094*/ 	.word	index@(__assertfail)
	.align		4
        /*0098*/ 	.word	index@(_ZN4vllm25paged_attention_v2_kernelI13__nv_bfloat16hLi256ELi16ELi128ELNS_18Fp8KVCacheDataTypeE2ELb0ELi512EEEvPfS3_PT_PKS4_PKT0_SA_ifPKiSC_iPKfiiiSE_SE_iiiii)
	.align		4
        /*009c*/ 	.word	index@(__assertfail)
	.align		4
        /*00a0*/ 	.word	index@(_ZN4vllm25paged_attention_v2_kernelI13__nv_bfloat16hLi192ELi16ELi128ELNS_18Fp8KVCacheDataTypeE2ELb0ELi512EEEvPfS3_PT_PKS4_PKT0_SA_ifPKiSC_iPKfiiiSE_SE_iiiii)
	.align		4
        /*00a4*/ 	.word	index@(__assertfail)
	.align		4
        /*00a8*/ 	.word	index@(_ZN4vllm25paged_attention_v2_kernelI13__nv_bfloat16hLi128ELi16ELi128ELNS_18Fp8KVCacheDataTypeE2ELb0ELi512EEEvPfS3_PT_PKS4_PKT0_SA_ifPKiSC_iPKfiiiSE_SE_iiiii)
	.align		4
        /*00ac*/ 	.word	index@(__assertfail)
	.align		4
        /*00b0*/ 	.word	index@(_ZN4vllm25paged_attention_v2_kernelI13__nv_bfloat16hLi120ELi16ELi128ELNS_18Fp8KVCacheDataTypeE2ELb0ELi512EEEvPfS3_PT_PKS4_PKT0_SA_ifPKiSC_iPKfiiiSE_SE_iiiii)
	.align		4
        /*00b4*/ 	.word	index@(__assertfail)
	.align		4
        /*00b8*/ 	.word	index@(_ZN4vllm25paged_attention_v2_kernelI13__nv_bfloat16hLi112ELi16ELi128ELNS_18Fp8KVCacheDataTypeE2ELb0ELi512EEEvPfS3_PT_PKS4_PKT0_SA_ifPKiSC_iPKfiiiSE_SE_iiiii)
	.align		4
        /*00bc*/ 	.word	index@(__assertfail)
	.align		4
        /*00c0*/ 	.word	index@(_ZN4vllm25paged_attention_v2_kernelI13__nv_bfloat16hLi96ELi16ELi128ELNS_18Fp8KVCacheDataTypeE2ELb0ELi512EEEvPfS3_PT_PKS4_PKT0_SA_ifPKiSC_iPKfiiiSE_SE_iiiii)
	.align		4
        /*00c4*/ 	.word	index@(__assertfail)
	.align		4
        /*00c8*/ 	.word	index@(_ZN4vllm25paged_attention_v2_kernelI13__nv_bfloat16hLi80ELi16ELi128ELNS_18Fp8KVCacheDataTypeE2ELb0ELi512EEEvPfS3_PT_PKS4_PKT0_SA_ifPKiSC_iPKfiiiSE_SE_iiiii)
	.align		4
        /*00cc*/ 	.word	index@(__assertfail)
	.align		4
        /*00d0*/ 	.word	index@(_ZN4vllm25paged_attention_v2_kernelI13__nv_bfloat16hLi64ELi16ELi128ELNS_18Fp8KVCacheDataTypeE2ELb0ELi512EEEvPfS3_PT_PKS4_PKT0_SA_ifPKiSC_iPKfiiiSE_SE_iiiii)
	.align		4
        /*00d4*/ 	.word	index@(__assertfail)
	.align		4
        /*00d8*/ 	.word	index@(_ZN4vllm25paged_attention_v2_kernelI13__nv_bfloat16hLi32ELi16ELi128ELNS_18Fp8KVCacheDataTypeE2ELb0ELi512EEEvPfS3_PT_PKS4_PKT0_SA_ifPKiSC_iPKfiiiSE_SE_iiiii)
	.align		4
        /*00dc*/ 	.word	index@(__assertfail)
	.align		4
        /*00e0*/ 	.word	index@(_ZN4vllm25paged_attention_v2_kernelI13__nv_bfloat16hLi256ELi16ELi128ELNS_18Fp8KVCacheDataTypeE2ELb1ELi512EEEvPfS3_PT_PKS4_PKT0_SA_ifPKiSC_iPKfiiiSE_SE_iiiii)
	.align		4
        /*00e4*/ 	.word	index@(__assertfail)
	.align		4
        /*00e8*/ 	.word	index@(_ZN4vllm25paged_attention_v2_kernelI13__nv_bfloat16hLi192ELi16ELi128ELNS_18Fp8KVCacheDataTypeE2ELb1ELi512EEEvPfS3_PT_PKS4_PKT0_SA_ifPKiSC_iPKfiiiSE_SE_iiiii)
	.align		4
        /*00ec*/ 	.word	index@(__assertfail)
	.align		4
        /*00f0*/ 	.word	index@(_ZN4vllm25paged_attention_v2_kernelI13__nv_bfloat16hLi128ELi16ELi128ELNS_18Fp8KVCacheDataTypeE2ELb1ELi512EEEvPfS3_PT_PKS4_PKT0_SA_ifPKiSC_iPKfiiiSE_SE_iiiii)
	.align		4
        /*00f4*/ 	.word	index@(__assertfail)
	.align		4
        /*00f8*/ 	.word	index@(_ZN4vllm25paged_attention_v2_kernelI13__nv_bfloat16hLi120ELi16ELi128ELNS_18Fp8KVCacheDataTypeE2ELb1ELi512EEEvPfS3_PT_PKS4_PKT0_SA_ifPKiSC_iPKfiiiSE_SE_iiiii)
	.align		4
        /*00fc*/ 	.word	index@(__assertfail)
	.align		4
        /*0100*/ 	.word	index@(_ZN4vllm25paged_attention_v2_kernelI13__nv_bfloat16hLi112ELi16ELi128ELNS_18Fp8KVCacheDataTypeE2ELb1ELi512EEEvPfS3_PT_PKS4_PKT0_SA_ifPKiSC_iPKfiiiSE_SE_iiiii)
	.align		4
        /*0104*/ 	.word	index@(__assertfail)
	.align		4
        /*0108*/ 	.word	index@(_ZN4vllm25paged_attention_v2_kernelI13__nv_bfloat16hLi96ELi16ELi128ELNS_18Fp8KVCacheDataTypeE2ELb1ELi512EEEvPfS3_PT_PKS4_PKT0_SA_ifPKiSC_iPKfiiiSE_SE_iiiii)
	.align		4
        /*010c*/ 	.word	index@(__assertfail)
	.align		4
        /*0110*/ 	.word	index@(_ZN4vllm25paged_attention_v2_kernelI13__nv_bfloat16hLi80ELi16ELi128ELNS_18Fp8KVCacheDataTypeE2ELb1ELi512EEEvPfS3_PT_PKS4_PKT0_SA_ifPKiSC_iPKfiiiSE_SE_iiiii)
	.align		4
        /*0114*/ 	.word	index@(__assertfail)
	.align		4
        /*0118*/ 	.word	index@(_ZN4vllm25paged_attention_v2_kernelI13__nv_bfloat16hLi64ELi16ELi128ELNS_18Fp8KVCacheDataTypeE2ELb1ELi512EEEvPfS3_PT_PKS4_PKT0_SA_ifPKiSC_iPKfiiiSE_SE_iiiii)
	.align		4
        /*011c*/ 	.word	index@(__assertfail)
	.align		4
        /*0120*/ 	.word	index@(_ZN4vllm25paged_attention_v2_kernelI13__nv_bfloat16hLi32ELi16ELi128ELNS_18Fp8KVCacheDataTypeE2ELb1ELi512EEEvPfS3_PT_PKS4_PKT0_SA_ifPKiSC_iPKfiiiSE_SE_iiiii)
	.align		4
        /*0124*/ 	.word	index@(__assertfail)
	.align		4
        /*0128*/ 	.word	index@(_ZN4vllm25paged_attention_v2_kernelI13__nv_bfloat16hLi256ELi8ELi128ELNS_18Fp8KVCacheDataTypeE2ELb0ELi512EEEvPfS3_PT_PKS4_PKT0_SA_ifPKiSC_iPKfiiiSE_SE_iiiii)
	.align		4
        /*012c*/ 	.word	index@(__assertfail)
	.align		4
        /*0130*/ 	.word	index@(_ZN4vllm25paged_attention_v2_kernelI13__nv_bfloat16hLi192ELi8ELi128ELNS_18Fp8KVCacheDataTypeE2ELb0ELi512EEEvPfS3_PT_PKS4_PKT0_SA_ifPKiSC_iPKfiiiSE_SE_iiiii)
	.align		4
        /*0134*/ 	.word	index@(__assertfail)
	.align		4
        /*0138*/ 	.word	index@(_ZN4vllm25paged_attention_v2_kernelI13__nv_bfloat16hLi128ELi8ELi128ELNS_18Fp8KVCacheDataTypeE2ELb0ELi512EEEvPfS3_PT_PKS4_PKT0_SA_ifPKiSC_iPKfiiiSE_SE_iiiii)
	.align		4
        /*013c*/ 	.word	index@(__assertfail)
	.align		4
        /*0140*/ 	.word	index@(_ZN4vllm25paged_attention_v2_kernelI13__nv_bfloat16hLi120ELi8ELi128ELNS_18Fp8KVCacheDataTypeE2ELb0ELi512EEEvPfS3_PT_PKS4_PKT0_SA_ifPKiSC_iPKfiiiSE_SE_iiiii)
	.align		4
        /*0144*/ 	.word	index@(__assertfail)
	.align		4
        /*0148*/ 	.word	index@(_ZN4vllm25paged_attention_v2_kernelI13__nv_bfloat16hLi112ELi8ELi128ELNS_18Fp8KVCacheDataTypeE2ELb0ELi512EEEvPfS3_PT_PKS4_PKT0_SA_ifPKiSC_iPKfiiiSE_SE_iiiii)
	.align		4
        /*014c*/ 	.word	index@(__assertfail)
	.align		4
        /*0150*/ 	.word	index@(_ZN4vllm25paged_attention_v2_kernelI13__nv_bfloat16hLi96ELi8ELi128ELNS_18Fp8KVCacheDataTypeE2ELb0ELi512EEEvPfS3_PT_PKS4_PKT0_SA_ifPKiSC_iPKfiiiSE_SE_iiiii)
	.align		4
        /*0154*/ 	.word	index@(__assertfail)
	.align		4
        /*0158*/ 	.word	index@(_ZN4vllm25paged_attention_v2_kernelI13__nv_bfloat16hLi80ELi8ELi128ELNS_18Fp8KVCacheDataTypeE2ELb0ELi512EEEvPfS3_PT_PKS4_PKT0_SA_ifPKiSC_iPKfiiiSE_SE_iiiii)
	.align		4
        /*015c*/ 	.word	index@(__assertfail)
	.align		4
        /*0160*/ 	.word	index@(_ZN4vllm25paged_attention_v2_kernelI13__nv_bfloat16hLi64ELi8ELi128ELNS_18Fp8KVCacheDataTypeE2ELb0ELi512EEEvPfS3_PT_PKS4_PKT0_SA_ifPKiSC_iPKfiiiSE_SE_iiiii)
	.align		4
        /*0164*/ 	.word	index@(__assertfail)
	.align		4
        /*0168*/ 	.word	index@(_ZN4vllm25paged_attention_v2_kernelI13__nv_bfloat16hLi32ELi8ELi128ELNS_18Fp8KVCacheDataTypeE2ELb0ELi512EEEvPfS3_PT_PKS4_PKT0_SA_ifPKiSC_iPKfiiiSE_SE_iiiii)
	.align		4
        /*016c*/ 	.word	index@(__assertfail)
	.align		4
        /*0170*/ 	.word	index@(_ZN4vllm25paged_attention_v2_kernelI13__nv_bfloat16hLi256ELi8ELi128ELNS_18Fp8KVCacheDataTypeE2ELb1ELi512EEEvPfS3_PT_PKS4_PKT0_SA_ifPKiSC_iPKfiiiSE_SE_iiiii)
	.align		4
        /*0174*/ 	.word	index@(__assertfail)
	.align		4
        /*0178*/ 	.word	index@(_ZN4vllm25paged_attention_v2_kernelI13__nv_bfloat16hLi192ELi8ELi128ELNS_18Fp8KVCacheDataTypeE2ELb1ELi512EEEvPfS3_PT_PKS4_PKT0_SA_ifPKiSC_iPKfiiiSE_SE_iiiii)
	.align		4
        /*017c*/ 	.word	index@(__assertfail)
	.align		4
        /*0180*/ 	.word	index@(_ZN4vllm25paged_attention_v2_kernelI13__nv_bfloat16hLi128ELi8ELi128ELNS_18Fp8KVCacheDataTypeE2ELb1ELi512EEEvPfS3_PT_PKS4_PKT0_SA_ifPKiSC_iPKfiiiSE_SE_iiiii)
	.align		4
        /*0184*/ 	.word	index@(__assertfail)
	.align		4
        /*0188*/ 	.word	index@(_ZN4vllm25paged_attention_v2_kernelI13__nv_bfloat16hLi120ELi8ELi128ELNS_18Fp8KVCacheDataTypeE2ELb1ELi512EEEvPfS3_PT_PKS4_PKT0_SA_ifPKiSC_iPKfiiiSE_SE_iiiii)
	.align		4
        /*018c*/ 	.word	index@(__assertfail)
	.align		4
        /*0190*/ 	.word	index@(_ZN4vllm25paged_attention_v2_kernelI13__nv_bfloat16hLi112ELi8ELi128ELNS_18Fp8KVCacheDataTypeE2ELb1ELi512EEEvPfS3_PT_PKS4_PKT0_SA_ifPKiSC_iPKfiiiSE_SE_iiiii)
	.align		4
        /*0194*/ 	.word	index@(__assertfail)
	.align		4
        /*0198*/ 	.word	index@(_ZN4vllm25paged_attention_v2_kernelI13__nv_bfloat16hLi96ELi8ELi128ELNS_18Fp8KVCacheDataTypeE2ELb1ELi512EEEvPfS3_PT_PKS4_PKT0_SA_ifPKiSC_iPKfiiiSE_SE_iiiii)
	.align		4
        /*019c*/ 	.word	index@(__assertfail)
	.align		4
        /*01a0*/ 	.word	index@(_ZN4vllm25paged_attention_v2_kernelI13__nv_bfloat16hLi80ELi8ELi128ELNS_18Fp8KVCacheDataTypeE2ELb1ELi512EEEvPfS3_PT_PKS4_PKT0_SA_ifPKiSC_iPKfiiiSE_SE_iiiii)
	.align		4
        /*01a4*/ 	.word	index@(__assertfail)
	.align		4
        /*01a8*/ 	.word	index@(_ZN4vllm25paged_attention_v2_kernelI13__nv_bfloat16hLi64ELi8ELi128ELNS_18Fp8KVCacheDataTypeE2ELb1ELi512EEEvPfS3_PT_PKS4_PKT0_SA_ifPKiSC_iPKfiiiSE_SE_iiiii)
	.align		4
        /*01ac*/ 	.word	index@(__assertfail)
	.align		4
        /*01b0*/ 	.word	index@(_ZN4vllm25paged_attention_v2_kernelI13__nv_bfloat16hLi32ELi8ELi128ELNS_18Fp8KVCacheDataTypeE2ELb1ELi512EEEvPfS3_PT_PKS4_PKT0_SA_ifPKiSC_iPKfiiiSE_SE_iiiii)
	.align		4
        /*01b4*/ 	.word	index@(__assertfail)
	.align		4
        /*01b8*/ 	.word	index@(_ZN4vllm25paged_attention_v2_kernelIthLi256ELi32ELi128ELNS_18Fp8KVCacheDataTypeE2ELb0ELi512EEEvPfS2_PT_PKS3_PKT0_S9_ifPKiSB_iPKfiiiSD_SD_iiiii)
	.align		4
        /*01bc*/ 	.word	index@(__assertfail)
	.align		4
        /*01c0*/ 	.word	index@(_ZN4vllm25paged_attention_v2_kernelIthLi192ELi32ELi128ELNS_18Fp8KVCacheDataTypeE2ELb0ELi512EEEvPfS2_PT_PKS3_PKT0_S9_ifPKiSB_iPKfiiiSD_SD_iiiii)
	.align		4
        /*01c4*/ 	.word	index@(__assertfail)
	.align		4
        /*01c8*/ 	.word	index@(_ZN4vllm25paged_attention_v2_kernelIthLi128ELi32ELi128ELNS_18Fp8KVCacheDataTypeE2ELb0ELi512EEEvPfS2_PT_PKS3_PKT0_S9_ifPKiSB_iPKfiiiSD_SD_iiiii)
	.align		4
        /*01cc*/ 	.word	index@(__assertfail)
	.align		4
        /*01d0*/ 	.word	index@(_ZN4vllm25paged_attention_v2_kernelIthLi120ELi32ELi128ELNS_18Fp8KVCacheDataTypeE2ELb0ELi512EEEvPfS2_PT_PKS3_PKT0_S9_ifPKiSB_iPKfiiiSD_SD_iiiii)
	.align		4
        /*01d4*/ 	.word	index@(__assertfail)
	.align		4
        /*01d8*/ 	.word	index@(_ZN4vllm25paged_attention_v2_kernelIthLi112ELi32ELi128ELNS_18Fp8KVCacheDataTypeE2ELb0ELi512EEEvPfS2_PT_PKS3_PKT0_S9_ifPKiSB_iPKfiiiSD_SD_iiiii)
	.align		4
        /*01dc*/ 	.word	index@(__assertfail)
	.align		4
        /*01e0*/ 	.word	index@(_ZN4vllm25paged_attention_v2_kernelIthLi96ELi32ELi128ELNS_18Fp8KVCacheDataTypeE2ELb0ELi512EEEvPfS2_PT_PKS3_PKT0_S9_ifPKiSB_iPKfiiiSD_SD_iiiii)
	.align		4
        /*01e4*/ 	.word	index@(__assertfail)
	.align		4
        /*01e8*/ 	.word	index@(_ZN4vllm25paged_attention_v2_kernelIthLi80ELi32ELi128ELNS_18Fp8KVCacheDataTypeE2ELb0ELi512EEEvPfS2_PT_PKS3_PKT0_S9_ifPKiSB_iPKfiiiSD_SD_iiiii)
	.align		4
        /*01ec*/ 	.word	index@(__assertfail)
	.align		4
        /*01f0*/ 	.word	index@(_ZN4vllm25paged_attention_v2_kernelIthLi64ELi32ELi128ELNS_18Fp8KVCacheDataTypeE2ELb0ELi512EEEvPfS2_PT_PKS3_PKT0_S9_ifPKiSB_iPKfiiiSD_SD_iiiii)
	.align		4
        /*01f4*/ 	.word	index@(__assertfail)
	.align		4
        /*01f8*/ 	.word	index@(_ZN4vllm25paged_attention_v2_kernelIthLi32ELi32ELi128ELNS_18Fp8KVCacheDataTypeE2ELb0ELi512EEEvPfS2_PT_PKS3_PKT0_S9_ifPKiSB_iPKfiiiSD_SD_iiiii)
	.align		4
        /*01fc*/ 	.word	index@(__assertfail)
	.align		4
        /*0200*/ 	.word	index@(_ZN4vllm25paged_attention_v2_kernelIthLi256ELi32ELi128ELNS_18Fp8KVCacheDataTypeE2ELb1ELi512EEEvPfS2_PT_PKS3_PKT0_S9_ifPKiSB_iPKfiiiSD_SD_iiiii)
	.align		4
        /*0204*/ 	.word	index@(__assertfail)
	.align		4
        /*0208*/ 	.word	index@(_ZN4vllm25paged_attention_v2_kernelIthLi192ELi32ELi128ELNS_18Fp8KVCacheDataTypeE2ELb1ELi512EEEvPfS2_PT_PKS3_PKT0_S9_ifPKiSB_iPKfiiiSD_SD_iiiii)
	.align		4
        /*020c*/ 	.word	index@(__assertfail)
	.align		4
        /*0210*/ 	.word	index@(_ZN4vllm25paged_attention_v2_kernelIthLi128ELi32ELi128ELNS_18Fp8KVCacheDataTypeE2ELb1ELi512EEEvPfS2_PT_PKS3_PKT0_S9_ifPKiSB_iPKfiiiSD_SD_iiiii)
	.align		4
        /*0214*/ 	.word	index@(__assertfail)
	.align		4
        /*0218*/ 	.word	index@(_ZN4vllm25paged_attention_v2_kernelIthLi120ELi32ELi128ELNS_18Fp8KVCacheDataTypeE2ELb1ELi512EEEvPfS2_PT_PKS3_PKT0_S9_ifPKiSB_iPKfiiiSD_SD_iiiii)
	.align		4
        /*021c*/ 	.word	index@(__assertfail)
	.align		4
        /*0220*/ 	.word	index@(_ZN4vllm25paged_attention_v2_kernelIthLi112ELi32ELi128ELNS_18Fp8KVCacheDataTypeE2ELb1ELi512EEEvPfS2_PT_PKS3_PKT0_S9_ifPKiSB_iPKfiiiSD_SD_iiiii)
	.align		4
        /*0224*/ 	.word	index@(__assertfail)
	.align		4
        /*0228*/ 	.word	index@(_ZN4vllm25paged_attention_v2_kernelIthLi96ELi32ELi128ELNS_18Fp8KVCacheDataTypeE2ELb1ELi512EEEvPfS2_PT_PKS3_PKT0_S9_ifPKiSB_iPKfiiiSD_SD_iiiii)
	.align		4
        /*022c*/ 	.word	index@(__assertfail)
	.align		4
        /*0230*/ 	.word	index@(_ZN4vllm25paged_attention_v2_kernelIthLi80ELi32ELi128ELNS_18Fp8KVCacheDataTypeE2ELb1ELi512EEEvPfS2_PT_PKS3_PKT0_S9_ifPKiSB_iPKfiiiSD_SD_iiiii)
	.align		4
        /*0234*/ 	.word	index@(__assertfail)
	.align		4
        /*0238*/ 	.word	index@(_ZN4vllm25paged_attention_v2_kernelIthLi64ELi32ELi128ELNS_18Fp8KVCacheDataTypeE2ELb1ELi512EEEvPfS2_PT_PKS3_PKT0_S9_ifPKiSB_iPKfiiiSD_SD_iiiii)
	.align		4
        /*023c*/ 	.word	index@(__assertfail)
	.align		4
        /*0240*/ 	.word	index@(_ZN4vllm25paged_attention_v2_kernelIthLi32ELi32ELi128ELNS_18Fp8KVCacheDataTypeE2ELb1ELi512EEEvPfS2_PT_PKS3_PKT0_S9_ifPKiSB_iPKfiiiSD_SD_iiiii)
	.align		4
        /*0244*/ 	.word	index@(__assertfail)
	.align		4
        /*0248*/ 	.word	index@(_ZN4vllm25paged_attention_v2_kernelIthLi256ELi16ELi128ELNS_18Fp8KVCacheDataTypeE2ELb0ELi512EEEvPfS2_PT_PKS3_PKT0_S9_ifPKiSB_iPKfiiiSD_SD_iiiii)
	.align		4
        /*024c*/ 	.word	index@(__assertfail)
	.align		4
        /*0250*/ 	.word	index@(_ZN4vllm25paged_attention_v2_kernelIthLi192ELi16ELi128ELNS_18Fp8KVCacheDataTypeE2ELb0ELi512EEEvPfS2_PT_PKS3_PKT0_S9_ifPKiSB_iPKfiiiSD_SD_iiiii)
	.align		4
        /*0254*/ 	.word	index@(__assertfail)
	.align		4
        /*0258*/ 	.word	index@(_ZN4vllm25paged_attention_v2_kernelIthLi128ELi16ELi128ELNS_18Fp8KVCacheDataTypeE2ELb0ELi512EEEvPfS2_PT_PKS3_PKT0_S9_ifPKiSB_iPKfiiiSD_SD_iiiii)
	.align		4
        /*025c*/ 	.word	index@(__assertfail)
	.align		4
        /*0260*/ 	.word	index@(_ZN4vllm25paged_attention_v2_kernelIthLi120ELi16ELi128ELNS_18Fp8KVCacheDataTypeE2ELb0ELi512EEEvPfS2_PT_PKS3_PKT0_S9_ifPKiSB_iPKfiiiSD_SD_iiiii)
	.align		4
        /*0264*/ 	.word	index@(__assertfail)
	.align		4
        /*0268*/ 	.word	index@(_ZN4vllm25paged_attention_v2_kernelIthLi112ELi16ELi128ELNS_18Fp8KVCacheDataTypeE2ELb0ELi512EEEvPfS2_PT_PKS3_PKT0_S9_ifPKiSB_iPKfiiiSD_SD_iiiii)
	.align		4
        /*026c*/ 	.word	index@(__assertfail)
	.align		4
        /*0270*/ 	.word	index@(_ZN4vllm25paged_attention_v2_kernelIthLi96ELi16ELi128ELNS_18Fp8KVCacheDataTypeE2ELb0ELi512EEEvPfS2_PT_PKS3_PKT0_S9_ifPKiSB_iPKfiiiSD_SD_iiiii)
	.align		4
        /*0274*/ 	.word	index@(__assertfail)
	.align		4
        /*0278*/ 	.word	index@(_ZN4vllm25paged_attention_v2_kernelIthLi80ELi16ELi128ELNS_18Fp8KVCacheDataTypeE2ELb0ELi512EEEvPfS2_PT_PKS3_PKT0_S9_ifPKiSB_iPKfiiiSD_SD_iiiii)
	.align		4
        /*027c*/ 	.word	index@(__assertfail)
	.align		4
        /*0280*/ 	.word	index@(_ZN4vllm25paged_attention_v2_kernelIthLi64ELi16ELi128ELNS_18Fp8KVCacheDataTypeE2ELb0ELi512EEEvPfS2_PT_PKS3_PKT0_S9_ifPKiSB_iPKfiiiSD_SD_iiiii)
	.align		4
        /*0284*/ 	.word	index@(__assertfail)
	.align		4
        /*0288*/ 	.word	index@(_ZN4vllm25paged_attention_v2_kernelIthLi32ELi16ELi128ELNS_18Fp8KVCacheDataTypeE2ELb0ELi512EEEvPfS2_PT_PKS3_PKT0_S9_ifPKiSB_iPKfiiiSD_SD_iiiii)
	.align		4
        /*028c*/ 	.word	index@(__assertfail)
	.align		4
        /*0290*/ 	.word	index@(_ZN4vllm25paged_attention_v2_kernelIthLi256ELi16ELi128ELNS_18Fp8KVCacheDataTypeE2ELb1ELi512EEEvPfS2_PT_PKS3_PKT0_S9_ifPKiSB_iPKfiiiSD_SD_iiiii)
	.align		4
        /*0294*/ 	.word	index@(__assertfail)
	.align		4
        /*0298*/ 	.word	index@(_ZN4vllm25paged_attention_v2_kernelIthLi192ELi16ELi128ELNS_18Fp8KVCacheDataTypeE2ELb1ELi512EEEvPfS2_PT_PKS3_PKT0_S9_ifPKiSB_iPKfiiiSD_SD_iiiii)
	.align		4
        /*029c*/ 	.word	index@(__assertfail)
	.align		4
        /*02a0*/ 	.word	index@(_ZN4vllm25paged_attention_v2_kernelIthLi128ELi16ELi128ELNS_18Fp8KVCacheDataTypeE2ELb1ELi512EEEvPfS2_PT_PKS3_PKT0_S9_ifPKiSB_iPKfiiiSD_SD_iiiii)
	.align		4
        /*02a4*/ 	.word	index@(__assertfail)
	.align		4
        /*02a8*/ 	.word	index@(_ZN4vllm25paged_attention_v2_kernelIthLi120ELi16ELi128ELNS_18Fp8KVCacheDataTypeE2ELb1ELi512EEEvPfS2_PT_PKS3_PKT0_S9_ifPKiSB_iPKfiiiSD_SD_iiiii)
	.align		4
        /*02ac*/ 	.word	index@(__assertfail)
	.align		4
        /*02b0*/ 	.word	index@(_ZN4vllm25paged_attention_v2_kernelIthLi112ELi16ELi128ELNS_18Fp8KVCacheDataTypeE2ELb1ELi512EEEvPfS2_PT_PKS3_PKT0_S9_ifPKiSB_iPKfiiiSD_SD_iiiii)
	.align		4
        /*02b4*/ 	.word	index@(__assertfail)
	.align		4
        /*02b8*/ 	.word	index@(_ZN4vllm25paged_attention_v2_kernelIthLi96ELi16ELi128ELNS_18Fp8KVCacheDataTypeE2ELb1ELi512EEEvPfS2_PT_PKS3_PKT0_S9_ifPKiSB_iPKfiiiSD_SD_iiiii)
	.align		4
        /*02bc*/ 	.word	index@(__assertfail)
	.align		4
        /*02c0*/ 	.word	index@(_ZN4vllm25paged_attention_v2_kernelIthLi80ELi16ELi128ELNS_18Fp8KVCacheDataTypeE2ELb1ELi512EEEvPfS2_PT_PKS3_PKT0_S9_ifPKiSB_iPKfiiiSD_SD_iiiii)
	.align		4
        /*02c4*/ 	.word	index@(__assertfail)
	.align		4
        /*02c8*/ 	.word	index@(_ZN4vllm25paged_attention_v2_kernelIthLi64ELi16ELi128ELNS_18Fp8KVCacheDataTypeE2ELb1ELi512EEEvPfS2_PT_PKS3_PKT0_S9_ifPKiSB_iPKfiiiSD_SD_iiiii)
	.align		4
        /*02cc*/ 	.word	index@(__assertfail)
	.align		4
        /*02d0*/ 	.word	index@(_ZN4vllm25paged_attention_v2_kernelIthLi32ELi16ELi128ELNS_18Fp8KVCacheDataTypeE2ELb1ELi512EEEvPfS2_PT_PKS3_PKT0_S9_ifPKiSB_iPKfiiiSD_SD_iiiii)
	.align		4
        /*02d4*/ 	.word	index@(__assertfail)
	.align		4
        /*02d8*/ 	.word	index@(_ZN4vllm25paged_attention_v2_kernelIthLi256ELi8ELi128ELNS_18Fp8KVCacheDataTypeE2ELb0ELi512EEEvPfS2_PT_PKS3_PKT0_S9_ifPKiSB_iPKfiiiSD_SD_iiiii)
	.align		4
        /*02dc*/ 	.word	index@(__assertfail)
	.align		4
        /*02e0*/ 	.word	index@(_ZN4vllm25paged_attention_v2_kernelIthLi192ELi8ELi128ELNS_18Fp8KVCacheDataTypeE2ELb0ELi512EEEvPfS2_PT_PKS3_PKT0_S9_ifPKiSB_iPKfiiiSD_SD_iiiii)
	.align		4
        /*02e4*/ 	.word	index@(__assertfail)
	.align		4
        /*02e8*/ 	.word	index@(_ZN4vllm25paged_attention_v2_kernelIthLi128ELi8ELi128ELNS_18Fp8KVCacheDataTypeE2ELb0ELi512EEEvPfS2_PT_PKS3_PKT0_S9_ifPKiSB_iPKfiiiSD_SD_iiiii)
	.align		4
        /*02ec*/ 	.word	index@(__assertfail)
	.align		4
        /*02f0*/ 	.word	index@(_ZN4vllm25paged_attention_v2_kernelIthLi120ELi8ELi128ELNS_18Fp8KVCacheDataTypeE2ELb0ELi512EEEvPfS2_PT_PKS3_PKT0_S9_ifPKiSB_iPKfiiiSD_SD_iiiii)
	.align		4
        /*02f4*/ 	.word	index@(__assertfail)
	.align		4
        /*02f8*/ 	.word	index@(_ZN4vllm25paged_attention_v2_kernelIthLi112ELi8ELi128ELNS_18Fp8KVCacheDataTypeE2ELb0ELi512EEEvPfS2_PT_PKS3_PKT0_S9_ifPKiSB_iPKfiiiSD_SD_iiiii)
	.align		4
        /*02fc*/ 	.word	index@(__assertfail)
	.align		4
        /*0300*/ 	.word	index@(_ZN4vllm25paged_attention_v2_kernelIthLi96ELi8ELi128ELNS_18Fp8KVCacheDataTypeE2ELb0ELi512EEEvPfS2_PT_PKS3_PKT0_S9_ifPKiSB_iPKfiiiSD_SD_iiiii)
	.align		4
        /*0304*/ 	.word	index@(__assertfail)
	.align		4
        /*0308*/ 	.word	index@(_ZN4vllm25paged_attention_v2_kernelIthLi80ELi8ELi128ELNS_18Fp8KVCacheDataTypeE2ELb0ELi512EEEvPfS2_PT_PKS3_PKT0_S9_ifPKiSB_iPKfiiiSD_SD_iiiii)
	.align		4
        /*030c*/ 	.word	index@(__assertfail)
	.align		4
        /*0310*/ 	.word	index@(_ZN4vllm25paged_attention_v2_kernelIthLi64ELi8ELi128ELNS_18Fp8KVCacheDataTypeE2ELb0ELi512EEEvPfS2_PT_PKS3_PKT0_S9_ifPKiSB_iPKfiiiSD_SD_iiiii)
	.align		4
        /*0314*/ 	.word	index@(__assertfail)
	.align		4
        /*0318*/ 	.word	index@(_ZN4vllm25paged_attention_v2_kernelIthLi32ELi8ELi128ELNS_18Fp8KVCacheDataTypeE2ELb0ELi512EEEvPfS2_PT_PKS3_PKT0_S9_ifPKiSB_iPKfiiiSD_SD_iiiii)
	.align		4
        /*031c*/ 	.word	index@(__assertfail)
	.align		4
        /*0320*/ 	.word	index@(_ZN4vllm25paged_attention_v2_kernelIthLi256ELi8ELi128ELNS_18Fp8KVCacheDataTypeE2ELb1ELi512EEEvPfS2_PT_PKS3_PKT0_S9_ifPKiSB_iPKfiiiSD_SD_iiiii)
	.align		4
        /*0324*/ 	.word	index@(__assertfail)
	.align		4
        /*0328*/ 	.word	index@(_ZN4vllm25paged_attention_v2_kernelIthLi192ELi8ELi128ELNS_18Fp8KVCacheDataTypeE2ELb1ELi512EEEvPfS2_PT_PKS3_PKT0_S9_ifPKiSB_iPKfiiiSD_SD_iiiii)
	.align		4
        /*032c*/ 	.word	index@(__assertfail)
	.align		4
        /*0330*/ 	.word	index@(_ZN4vllm25paged_attention_v2_kernelIthLi128ELi8ELi128ELNS_18Fp8KVCacheDataTypeE2ELb1ELi512EEEvPfS2_PT_PKS3_PKT0_S9_ifPKiSB_iPKfiiiSD_SD_iiiii)
	.align		4
        /*0334*/ 	.word	index@(__assertfail)
	.align		4
        /*0338*/ 	.word	index@(_ZN4vllm25paged_attention_v2_kernelIthLi120ELi8ELi128ELNS_18Fp8KVCacheDataTypeE2ELb1ELi512EEEvPfS2_PT_PKS3_PKT0_S9_ifPKiSB_iPKfiiiSD_SD_iiiii)
	.align		4
        /*033c*/ 	.word	index@(__assertfail)
	.align		4
        /*0340*/ 	.word	index@(_ZN4vllm25paged_attention_v2_kernelIthLi112ELi8ELi128ELNS_18Fp8KVCacheDataTypeE2ELb1ELi512EEEvPfS2_PT_PKS3_PKT0_S9_ifPKiSB_iPKfiiiSD_SD_iiiii)
	.align		4
        /*0344*/ 	.word	index@(__assertfail)
	.align		4
        /*0348*/ 	.word	index@(_ZN4vllm25paged_attention_v2_kernelIthLi96ELi8ELi128ELNS_18Fp8KVCacheDataTypeE2ELb1ELi512EEEvPfS2_PT_PKS3_PKT0_S9_ifPKiSB_iPKfiiiSD_SD_iiiii)
	.align		4
        /*034c*/ 	.word	index@(__assertfail)
	.align		4
        /*0350*/ 	.word	index@(_ZN4vllm25paged_attention_v2_kernelIthLi80ELi8ELi128ELNS_18Fp8KVCacheDataTypeE2ELb1ELi512EEEvPfS2_PT_PKS3_PKT0_S9_ifPKiSB_iPKfiiiSD_SD_iiiii)
	.align		4
        /*0354*/ 	.word	index@(__assertfail)
	.align		4
        /*0358*/ 	.word	index@(_ZN4vllm25paged_attention_v2_kernelIthLi64ELi8ELi128ELNS_18Fp8KVCacheDataTypeE2ELb1ELi512EEEvPfS2_PT_PKS3_PKT0_S9_ifPKiSB_iPKfiiiSD_SD_iiiii)
	.align		4
        /*035c*/ 	.word	index@(__assertfail)
	.align		4
        /*0360*/ 	.word	index@(_ZN4vllm25paged_attention_v2_kernelIthLi32ELi8ELi128ELNS_18Fp8KVCacheDataTypeE2ELb1ELi512EEEvPfS2_PT_PKS3_PKT0_S9_ifPKiSB_iPKfiiiSD_SD_iiiii)
	.align		4
        /*0364*/ 	.word	index@(__assertfail)
	.align		4
        /*0368*/ 	.word	index@(_ZN4vllm25paged_attention_v2_kernelIfhLi256ELi32ELi128ELNS_18Fp8KVCacheDataTypeE2ELb0ELi512EEEvPfS2_PT_PKS3_PKT0_S9_ifPKiSB_iPKfiiiSD_SD_iiiii)
	.align		4
        /*036c*/ 	.word	index@(__assertfail)
	.align		4
        /*0370*/ 	.word	index@(_ZN4vllm25paged_attention_v2_kernelIfhLi192ELi32ELi128ELNS_18Fp8KVCacheDataTypeE2ELb0ELi512EEEvPfS2_PT_PKS3_PKT0_S9_ifPKiSB_iPKfiiiSD_SD_iiiii)
	.align		4
        /*0374*/ 	.word	index@(__assertfail)
	.align		4
        /*0378*/ 	.word	index@(_ZN4vllm25paged_attention_v2_kernelIfhLi128ELi32ELi128ELNS_18Fp8KVCacheDataTypeE2ELb0ELi512EEEvPfS2_PT_PKS3_PKT0_S9_ifPKiSB_iPKfiiiSD_SD_iiiii)
	.align		4
        /*037c*/ 	.word	index@(__assertfail)
	.align		4
        /*0380*/ 	.word	index@(_ZN4vllm25paged_attention_v2_kernelIfhLi120ELi32ELi128ELNS_18Fp8KVCacheDataTypeE2ELb0ELi512EEEvPfS2_PT_PKS3_PKT0_S9_ifPKiSB_iPKfiiiSD_SD_iiiii)
	.align		4
        /*0384*/ 	.word	index@(__assertfail)
	.align		4
        /*0388*/ 	.word	index@(_ZN4vllm25paged_attention_v2_kernelIfhLi112ELi32ELi128ELNS_18Fp8KVCacheDataTypeE2ELb0ELi512EEEvPfS2_PT_PKS3_PKT0_S9_ifPKiSB_iPKfiiiSD_SD_iiiii)
	.align		4
        /*038c*/ 	.word	index@(__assertfail)
	.align		4
        /*0390*/ 	.word	index@(_ZN4vllm25paged_attention_v2_kernelIfhLi96ELi32ELi128ELNS_18Fp8KVCacheDataTypeE2ELb0ELi512EEEvPfS2_PT_PKS3_PKT0_S9_ifPKiSB_iPKfiiiSD_SD_iiiii)
	.align		4
        /*0394*/ 	.word	index@(__assertfail)
	.align		4
        /*0398*/ 	.word	index@(_ZN4vllm25paged_attention_v2_kernelIfhLi80ELi32ELi128ELNS_18Fp8KVCacheDataTypeE2ELb0ELi512EEEvPfS2_PT_PKS3_PKT0_S9_ifPKiSB_iPKfiiiSD_SD_iiiii)
	.align		4
        /*039c*/ 	.word	index@(__assertfail)
	.align		4
        /*03a0*/ 	.word	index@(_ZN4vllm25paged_attention_v2_kernelIfhLi64ELi32ELi128ELNS_18Fp8KVCacheDataTypeE2ELb0ELi512EEEvPfS2_PT_PKS3_PKT0_S9_ifPKiSB_iPKfiiiSD_SD_iiiii)
	.align		4
        /*03a4*/ 	.word	index@(__assertfail)
	.align		4
        /*03a8*/ 	.word	index@(_ZN4vllm25paged_attention_v2_kernelIfhLi32ELi32ELi128ELNS_18Fp8KVCacheDataTypeE2ELb0ELi512EEEvPfS2_PT_PKS3_PKT0_S9_ifPKiSB_iPKfiiiSD_SD_iiiii)
	.align		4
        /*03ac*/ 	.word	index@(__assertfail)
	.align		4
        /*03b0*/ 	.word	index@(_ZN4vllm25paged_attention_v2_kernelIfhLi256ELi32ELi128ELNS_18Fp8KVCacheDataTypeE2ELb1ELi512EEEvPfS2_PT_PKS3_PKT0_S9_ifPKiSB_iPKfiiiSD_SD_iiiii)
	.align		4
        /*03b4*/ 	.word	index@(__assertfail)
	.align		4
        /*03b8*/ 	.word	index@(_ZN4vllm25paged_attention_v2_kernelIfhLi192ELi32ELi128ELNS_18Fp8KVCacheDataTypeE2ELb1ELi512EEEvPfS2_PT_PKS3_PKT0_S9_ifPKiSB_iPKfiiiSD_SD_iiiii)
	.align		4
        /*03bc*/ 	.word	index@(__assertfail)
	.align		4
        /*03c0*/ 	.word	index@(_ZN4vllm25paged_attention_v2_kernelIfhLi128ELi32ELi128ELNS_18Fp8KVCacheDataTypeE2ELb1ELi512EEEvPfS2_PT_PKS3_PKT0_S9_ifPKiSB_iPKfiiiSD_SD_iiiii)
	.align		4
        /*03c4*/ 	.word	index@(__assertfail)
	.align		4
        /*03c8*/ 	.word	index@(_ZN4vllm25paged_attention_v2_kernelIfhLi120ELi32ELi128ELNS_18Fp8KVCacheDataTypeE2ELb1ELi512EEEvPfS2_PT_PKS3_PKT0_S9_ifPKiSB_iPKfiiiSD_SD_iiiii)
	.align		4
        /*03cc*/ 	.word	index@(__assertfail)
	.align		4
        /*03d0*/ 	.word	index@(_ZN4vllm25paged_attention_v2_kernelIfhLi112ELi32ELi128ELNS_18Fp8KVCacheDataTypeE2ELb1ELi512EEEvPfS2_PT_PKS3_PKT0_S9_ifPKiSB_iPKfiiiSD_SD_iiiii)
	.align		4
        /*03d4*/ 	.word	index@(__assertfail)
	.align		4
        /*03d8*/ 	.word	index@(_ZN4vllm25paged_attention_v2_kernelIfhLi96ELi32ELi128ELNS_18Fp8KVCacheDataTypeE2ELb1ELi512EEEvPfS2_PT_PKS3_PKT0_S9_ifPKiSB_iPKfiiiSD_SD_iiiii)
	.align		4
        /*03dc*/ 	.word	index@(__assertfail)
	.align		4
        /*03e0*/ 	.word	index@(_ZN4vllm25paged_attention_v2_kernelIfhLi80ELi32ELi128ELNS_18Fp8KVCacheDataTypeE2ELb1ELi512EEEvPfS2_PT_PKS3_PKT0_S9_ifPKiSB_iPKfiiiSD_SD_iiiii)
	.align		4
        /*03e4*/ 	.word	index@(__assertfail)
	.align		4
        /*03e8*/ 	.word	index@(_ZN4vllm25paged_attention_v2_kernelIfhLi64ELi32ELi128ELNS_18Fp8KVCacheDataTypeE2ELb1ELi512EEEvPfS2_PT_PKS3_PKT0_S9_ifPKiSB_iPKfiiiSD_SD_iiiii)
	.align		4
        /*03ec*/ 	.word	index@(__assertfail)
	.align		4
        /*03f0*/ 	.word	index@(_ZN4vllm25paged_attention_v2_kernelIfhLi32ELi32ELi128ELNS_18Fp8KVCacheDataTypeE2ELb1ELi512EEEvPfS2_PT_PKS3_PKT0_S9_ifPKiSB_iPKfiiiSD_SD_iiiii)
	.align		4
        /*03f4*/ 	.word	index@(__assertfail)
	.align		4
        /*03f8*/ 	.word	index@(_ZN4vllm25paged_attention_v2_kernelIfhLi256ELi16ELi128ELNS_18Fp8KVCacheDataTypeE2ELb0ELi512EEEvPfS2_PT_PKS3_PKT0_S9_ifPKiSB_iPKfiiiSD_SD_iiiii)
	.align		4
        /*03fc*/ 	.word	index@(__assertfail)
	.align		4
        /*0400*/ 	.word	index@(_ZN4vllm25paged_attention_v2_kernelIfhLi192ELi16ELi128ELNS_18Fp8KVCacheDataTypeE2ELb0ELi512EEEvPfS2_PT_PKS3_PKT0_S9_ifPKiSB_iPKfiiiSD_SD_iiiii)
	.align		4
        /*0404*/ 	.word	index@(__assertfail)
	.align		4
        /*0408*/ 	.word	index@(_ZN4vllm25paged_attention_v2_kernelIfhLi128ELi16ELi128ELNS_18Fp8KVCacheDataTypeE2ELb0ELi512EEEvPfS2_PT_PKS3_PKT0_S9_ifPKiSB_iPKfiiiSD_SD_iiiii)
	.align		4
        /*040c*/ 	.word	index@(__assertfail)
	.align		4
        /*0410*/ 	.word	index@(_ZN4vllm25paged_attention_v2_kernelIfhLi120ELi16ELi128ELNS_18Fp8KVCacheDataTypeE2ELb0ELi512EEEvPfS2_PT_PKS3_PKT0_S9_ifPKiSB_iPKfiiiSD_SD_iiiii)
	.align		4
        /*0414*/ 	.word	index@(__assertfail)
	.align		4
        /*0418*/ 	.word	index@(_ZN4vllm25paged_attention_v2_kernelIfhLi112ELi16ELi128ELNS_18Fp8KVCacheDataTypeE2ELb0ELi512EEEvPfS2_PT_PKS3_PKT0_S9_ifPKiSB_iPKfiiiSD_SD_iiiii)
	.align		4
        /*041c*/ 	.word	index@(__assertfail)
	.align		4
        /*0420*/ 	.word	index@(_ZN4vllm25paged_attention_v2_kernelIfhLi96ELi16ELi128ELNS_18Fp8KVCacheDataTypeE2ELb0ELi512EEEvPfS2_PT_PKS3_PKT0_S9_ifPKiSB_iPKfiiiSD_SD_iiiii)
	.align		4
        /*0424*/ 	.word	index@(__assertfail)
	.align		4
        /*0428*/ 	.word	index@(_ZN4vllm25paged_attention_v2_kernelIfhLi80ELi16ELi128ELNS_18Fp8KVCacheDataTypeE2ELb0ELi512EEEvPfS2_PT_PKS3_PKT0_S9_ifPKiSB_iPKfiiiSD_SD_iiiii)
	.align		4
        /*042c*/ 	.word	index@(__assertfail)
	.align		4
        /*0430*/ 	.word	index@(_ZN4vllm25paged_attention_v2_kernelIfhLi64ELi16ELi128ELNS_18Fp8KVCacheDataTypeE2ELb0ELi512EEEvPfS2_PT_PKS3_PKT0_S9_ifPKiSB_iPKfiiiSD_SD_iiiii)
	.align		4
        /*0434*/ 	.word	index@(__assertfail)
	.align		4
        /*0438*/ 	.word	index@(_ZN4vllm25paged_attention_v2_kernelIfhLi32ELi16ELi128ELNS_18Fp8KVCacheDataTypeE2ELb0ELi512EEEvPfS2_PT_PKS3_PKT0_S9_ifPKiSB_iPKfiiiSD_SD_iiiii)
	.align		4
        /*043c*/ 	.word	index@(__assertfail)
	.align		4
        /*0440*/ 	.word	index@(_ZN4vllm25paged_attention_v2_kernelIfhLi256ELi16ELi128ELNS_18Fp8KVCacheDataTypeE2ELb1ELi512EEEvPfS2_PT_PKS3_PKT0_S9_ifPKiSB_iPKfiiiSD_SD_iiiii)
	.align		4
        /*0444*/ 	.word	index@(__assertfail)
	.align		4
        /*0448*/ 	.word	index@(_ZN4vllm25paged_attention_v2_kernelIfhLi192ELi16ELi128ELNS_18Fp8KVCacheDataTypeE2ELb1ELi512EEEvPfS2_PT_PKS3_PKT0_S9_ifPKiSB_iPKfiiiSD_SD_iiiii)
	.align		4
        /*044c*/ 	.word	index@(__assertfail)
	.align		4
        /*0450*/ 	.word	index@(_ZN4vllm25paged_attention_v2_kernelIfhLi128ELi16ELi128ELNS_18Fp8KVCacheDataTypeE2ELb1ELi512EEEvPfS2_PT_PKS3_PKT0_S9_ifPKiSB_iPKfiiiSD_SD_iiiii)
	.align		4
        /*0454*/ 	.word	index@(__assertfail)
	.align		4
        /*0458*/ 	.word	index@(_ZN4vllm25paged_attention_v2_kernelIfhLi120ELi16ELi128ELNS_18Fp8KVCacheDataTypeE2ELb1ELi512EEEvPfS2_PT_PKS3_PKT0_S9_ifPKiSB_iPKfiiiSD_SD_iiiii)
	.align		4
        /*045c*/ 	.word	index@(__assertfail)
	.align		4
        /*0460*/ 	.word	index@(_ZN4vllm25paged_attention_v2_kernelIfhLi112ELi16ELi128ELNS_18Fp8KVCacheDataTypeE2ELb1ELi512EEEvPfS2_PT_PKS3_PKT0_S9_ifPKiSB_iPKfiiiSD_SD_iiiii)
	.align		4
        /*0464*/ 	.word	index@(__assertfail)
	.align		4
        /*0468*/ 	.word	index@(_ZN4vllm25paged_attention_v2_kernelIfhLi96ELi16ELi128ELNS_18Fp8KVCacheDataTypeE2ELb1ELi512EEEvPfS2_PT_PKS3_PKT0_S9_ifPKiSB_iPKfiiiSD_SD_iiiii)
	.align		4
        /*046c*/ 	.word	index@(__assertfail)
	.align		4
        /*0470*/ 	.word	index@(_ZN4vllm25paged_attention_v2_kernelIfhLi80ELi16ELi128ELNS_18Fp8KVCacheDataTypeE2ELb1ELi512EEEvPfS2_PT_PKS3_PKT0_S9_ifPKiSB_iPKfiiiSD_SD_iiiii)
	.align		4
        /*0474*/ 	.word	index@(__assertfail)
	.align		4
        /*0478*/ 	.word	index@(_ZN4vllm25paged_attention_v2_kernelIfhLi64ELi16ELi128ELNS_18Fp8KVCacheDataTypeE2ELb1ELi512EEEvPfS2_PT_PKS3_PKT0_S9_ifPKiSB_iPKfiiiSD_SD_iiiii)
	.align		4
        /*047c*/ 	.word	index@(__assertfail)
	.align		4
        /*0480*/ 	.word	index@(_ZN4vllm25paged_attention_v2_kernelIfhLi32ELi16ELi128ELNS_18Fp8KVCacheDataTypeE2ELb1ELi512EEEvPfS2_PT_PKS3_PKT0_S9_ifPKiSB_iPKfiiiSD_SD_iiiii)
	.align		4
        /*0484*/ 	.word	index@(__assertfail)
	.align		4
        /*0488*/ 	.word	index@(_ZN4vllm25paged_attention_v2_kernelIfhLi256ELi8ELi128ELNS_18Fp8KVCacheDataTypeE2ELb0ELi512EEEvPfS2_PT_PKS3_PKT0_S9_ifPKiSB_iPKfiiiSD_SD_iiiii)
	.align		4
        /*048c*/ 	.word	index@(__assertfail)
	.align		4
        /*0490*/ 	.word	index@(_ZN4vllm25paged_attention_v2_kernelIfhLi192ELi8ELi128ELNS_18Fp8KVCacheDataTypeE2ELb0ELi512EEEvPfS2_PT_PKS3_PKT0_S9_ifPKiSB_iPKfiiiSD_SD_iiiii)
	.align		4
        /*0494*/ 	.word	index@(__assertfail)
	.align		4
        /*0498*/ 	.word	index@(_ZN4vllm25paged_attention_v2_kernelIfhLi128ELi8ELi128ELNS_18Fp8KVCacheDataTypeE2ELb0ELi512EEEvPfS2_PT_PKS3_PKT0_S9_ifPKiSB_iPKfiiiSD_SD_iiiii)
	.align		4
        /*049c*/ 	.word	index@(__assertfail)
	.align		4
        /*04a0*/ 	.word	index@(_ZN4vllm25paged_attention_v2_kernelIfhLi120ELi8ELi128ELNS_18Fp8KVCacheDataTypeE2ELb0ELi512EEEvPfS2_PT_PKS3_PKT0_S9_ifPKiSB_iPKfiiiSD_SD_iiiii)
	.align		4
        /*04a4*/ 	.word	index@(__assertfail)
	.align		4
        /*04a8*/ 	.word	index@(_ZN4vllm25paged_attention_v2_kernelIfhLi112ELi8ELi128ELNS_18Fp8KVCacheDataTypeE2ELb0ELi512EEEvPfS2_PT_PKS3_PKT0_S9_ifPKiSB_iPKfiiiSD_SD_iiiii)
	.align		4
        /*04ac*/ 	.word	index@(__assertfail)
	.align		4
        /*04b0*/ 	.word	index@(_ZN4vllm25paged_attention_v2_kernelIfhLi96ELi8ELi128ELNS_18Fp8KVCacheDataTypeE2ELb0ELi512EEEvPfS2_PT_PKS3_PKT0_S9_ifPKiSB_iPKfiiiSD_SD_iiiii)
	.align		4
        /*04b4*/ 	.word	index@(__assertfail)
	.align		4
        /*04b8*/ 	.word	index@(_ZN4vllm25paged_attention_v2_kernelIfhLi80ELi8ELi128ELNS_18Fp8KVCacheDataTypeE2ELb0ELi512EEEvPfS2_PT_PKS3_PKT0_S9_ifPKiSB_iPKfiiiSD_SD_iiiii)
	.align		4
        /*04bc*/ 	.word	index@(__assertfail)
	.align		4
        /*04c0*/ 	.word	index@(_ZN4vllm25paged_attention_v2_kernelIfhLi64ELi8ELi128ELNS_18Fp8KVCacheDataTypeE2ELb0ELi512EEEvPfS2_PT_PKS3_PKT0_S9_ifPKiSB_iPKfiiiSD_SD_iiiii)
	.align		4
        /*04c4*/ 	.word	index@(__assertfail)
	.align		4
        /*04c8*/ 	.word	index@(_ZN4vllm25paged_attention_v2_kernelIfhLi32ELi8ELi128ELNS_18Fp8KVCacheDataTypeE2ELb0ELi512EEEvPfS2_PT_PKS3_PKT0_S9_ifPKiSB_iPKfiiiSD_SD_iiiii)
	.align		4
        /*04cc*/ 	.word	index@(__assertfail)
	.align		4
        /*04d0*/ 	.word	index@(_ZN4vllm25paged_attention_v2_kernelIfhLi256ELi8ELi128ELNS_18Fp8KVCacheDataTypeE2ELb1ELi512EEEvPfS2_PT_PKS3_PKT0_S9_ifPKiSB_iPKfiiiSD_SD_iiiii)
	.align		4
        /*04d4*/ 	.word	index@(__assertfail)
	.align		4
        /*04d8*/ 	.word	index@(_ZN4vllm25paged_attention_v2_kernelIfhLi192ELi8ELi128ELNS_18Fp8KVCacheDataTypeE2ELb1ELi512EEEvPfS2_PT_PKS3_PKT0_S9_ifPKiSB_iPKfiiiSD_SD_iiiii)
	.align		4
        /*04dc*/ 	.word	index@(__assertfail)
	.align		4
        /*04e0*/ 	.word	index@(_ZN4vllm25paged_attention_v2_kernelIfhLi128ELi8ELi128ELNS_18Fp8KVCacheDataTypeE2ELb1ELi512EEEvPfS2_PT_PKS3_PKT0_S9_ifPKiSB_iPKfiiiSD_SD_iiiii)
	.align		4
        /*04e4*/ 	.word	index@(__assertfail)
	.align		4
        /*04e8*/ 	.word	index@(_ZN4vllm25paged_attention_v2_kernelIfhLi120ELi8ELi128ELNS_18Fp8KVCacheDataTypeE2ELb1ELi512EEEvPfS2_PT_PKS3_PKT0_S9_ifPKiSB_iPKfiiiSD_SD_iiiii)
	.align		4
        /*04ec*/ 	.word	index@(__assertfail)
	.align		4
        /*04f0*/ 	.word	index@(_ZN4vllm25paged_attention_v2_kernelIfhLi112ELi8ELi128ELNS_18Fp8KVCacheDataTypeE2ELb1ELi512EEEvPfS2_PT_PKS3_PKT0_S9_ifPKiSB_iPKfiiiSD_SD_iiiii)
	.align		4
        /*04f4*/ 	.word	index@(__assertfail)
	.align		4
        /*04f8*/ 	.word	index@(_ZN4vllm25paged_attention_v2_kernelIfhLi96ELi8ELi128ELNS_18Fp8KVCacheDataTypeE2ELb1ELi512EEEvPfS2_PT_PKS3_PKT0_S9_ifPKiSB_iPKfiiiSD_SD_iiiii)
	.align		4
        /*04fc*/ 	.word	index@(__assertfail)
	.align		4
        /*0500*/ 	.word	index@(_ZN4vllm25paged_attention_v2_kernelIfhLi80ELi8ELi128ELNS_18Fp8KVCacheDataTypeE2ELb1ELi512EEEvPfS2_PT_PKS3_PKT0_S9_ifPKiSB_iPKfiiiSD_SD_iiiii)
	.align		4
        /*0504*/ 	.word	index@(__assertfail)
	.align		4
        /*0508*/ 	.word	index@(_ZN4vllm25paged_attention_v2_kernelIfhLi64ELi8ELi128ELNS_18Fp8KVCacheDataTypeE2ELb1ELi512EEEvPfS2_PT_PKS3_PKT0_S9_ifPKiSB_iPKfiiiSD_SD_iiiii)
	.align		4
        /*050c*/ 	.word	index@(__assertfail)
	.align		4
        /*0510*/ 	.word	index@(_ZN4vllm25paged_attention_v2_kernelIfhLi32ELi8ELi128ELNS_18Fp8KVCacheDataTypeE2ELb1ELi512EEEvPfS2_PT_PKS3_PKT0_S9_ifPKiSB_iPKfiiiSD_SD_iiiii)
	.align		4
        /*0514*/ 	.word	index@(__assertfail)
	.align		4
        /*0518*/ 	.word	index@(_ZN4vllm25paged_attention_v2_kernelI13__nv_bfloat16hLi256ELi32ELi128ELNS_18Fp8KVCacheDataTypeE1ELb0ELi512EEEvPfS3_PT_PKS4_PKT0_SA_ifPKiSC_iPKfiiiSE_SE_iiiii)
	.align		4
        /*051c*/ 	.word	index@(__assertfail)
	.align		4
        /*0520*/ 	.word	index@(_ZN4vllm25paged_attention_v2_kernelI13__nv_bfloat16hLi192ELi32ELi128ELNS_18Fp8KVCacheDataTypeE1ELb0ELi512EEEvPfS3_PT_PKS4_PKT0_SA_ifPKiSC_iPKfiiiSE_SE_iiiii)
	.align		4
        /*0524*/ 	.word	index@(__assertfail)
	.align		4
        /*0528*/ 	.word	index@(_ZN4vllm25paged_attention_v2_kernelI13__nv_bfloat16hLi128ELi32ELi128ELNS_18Fp8KVCacheDataTypeE1ELb0ELi512EEEvPfS3_PT_PKS4_PKT0_SA_ifPKiSC_iPKfiiiSE_SE_iiiii)
	.align		4
        /*052c*/ 	.word	index@(__assertfail)
	.align		4
        /*0530*/ 	.word	index@(_ZN4vllm25paged_attention_v2_kernelI13__nv_bfloat16hLi120ELi32ELi128ELNS_18Fp8KVCacheDataTypeE1ELb0ELi512EEEvPfS3_PT_PKS4_PKT0_SA_ifPKiSC_iPKfiiiSE_SE_iiiii)
	.align		4
        /*0534*/ 	.word	index@(__assertfail)
	.align		4
        /*0538*/ 	.word	index@(_ZN4vllm25paged_attention_v2_kernelI13__nv_bfloat16hLi112ELi32ELi128ELNS_18Fp8KVCacheDataTypeE1ELb0ELi512EEEvPfS3_PT_PKS4_PKT0_SA_ifPKiSC_iPKfiiiSE_SE_iiiii)
	.align		4
        /*053c*/ 	.word	index@(__assertfail)
	.align		4
        /*0540*/ 	.word	index@(_ZN4vllm25paged_attention_v2_kernelI13__nv_bfloat16hLi96ELi32ELi128ELNS_18Fp8KVCacheDataTypeE1ELb0ELi512EEEvPfS3_PT_PKS4_PKT0_SA_ifPKiSC_iPKfiiiSE_SE_iiiii)
	.align		4
        /*0544*/ 	.word	index@(__assertfail)
	.align		4
        /*0548*/ 	.word	index@(_ZN4vllm25paged_attention_v2_kernelI13__nv_bfloat16hLi80ELi32ELi128ELNS_18Fp8KVCacheDataTypeE1ELb0ELi512EEEvPfS3_PT_PKS4_PKT0_SA_ifPKiSC_iPKfiiiSE_SE_iiiii)
	.align		4
        /*054c*/ 	.word	index@(__assertfail)
	.align		4
        /*0550*/ 	.word	index@(_ZN4vllm25paged_attention_v2_kernelI13__nv_bfloat16hLi64ELi32ELi128ELNS_18Fp8KVCacheDataTypeE1ELb0ELi512EEEvPfS3_PT_PKS4_PKT0_SA_ifPKiSC_iPKfiiiSE_SE_iiiii)
	.align		4
        /*0554*/ 	.word	index@(__assertfail)
	.align		4
        /*0558*/ 	.word	index@(_ZN4vllm25paged_attention_v2_kernelI13__nv_bfloat16hLi32ELi32ELi128ELNS_18Fp8KVCacheDataTypeE1ELb0ELi512EEEvPfS3_PT_PKS4_PKT0_SA_ifPKiSC_iPKfiiiSE_SE_iiiii)
	.align		4
        /*055c*/ 	.word	index@(__assertfail)
	.align		4
        /*0560*/ 	.word	index@(_ZN4vllm25paged_attention_v2_kernelI13__nv_bfloat16hLi256ELi32ELi128ELNS_18Fp8KVCacheDataTypeE1ELb1ELi512EEEvPfS3_PT_PKS4_PKT0_SA_ifPKiSC_iPKfiiiSE_SE_iiiii)
	.align		4
        /*0564*/ 	.word	index@(__assertfail)
	.align		4
        /*0568*/ 	.word	index@(_ZN4vllm25paged_attention_v2_kernelI13__nv_bfloat16hLi192ELi32ELi128ELNS_18Fp8KVCacheDataTypeE1ELb1ELi512EEEvPfS3_PT_PKS4_PKT0_SA_ifPKiSC_iPKfiiiSE_SE_iiiii)
	.align		4
        /*056c*/ 	.word	index@(__assertfail)
	.align		4
        /*0570*/ 	.word	index@(_ZN4vllm25paged_attention_v2_kernelI13__nv_bfloat16hLi128ELi32ELi128ELNS_18Fp8KVCacheDataTypeE1ELb1ELi512EEEvPfS3_PT_PKS4_PKT0_SA_ifPKiSC_iPKfiiiSE_SE_iiiii)
	.align		4
        /*0574*/ 	.word	index@(__assertfail)
	.align		4
        /*0578*/ 	.word	index@(_ZN4vllm25paged_attention_v2_kernelI13__nv_bfloat16hLi120ELi32ELi128ELNS_18Fp8KVCacheDataTypeE1ELb1ELi512EEEvPfS3_PT_PKS4_PKT0_SA_ifPKiSC_iPKfiiiSE_SE_iiiii)
	.align		4
        /*057c*/ 	.word	index@(__assertfail)
	.align		4
        /*0580*/ 	.word	index@(_ZN4vllm25paged_attention_v2_kernelI13__nv_bfloat16hLi112ELi32ELi128ELNS_18Fp8KVCacheDataTypeE1ELb1ELi512EEEvPfS3_PT_PKS4_PKT0_SA_ifPKiSC_iPKfiiiSE_SE_iiiii)
	.align		4
        /*0584*/ 	.word	index@(__assertfail)
	.align		4
        /*0588*/ 	.word	index@(_ZN4vllm25paged_attention_v2_kernelI13__nv_bfloat16hLi96ELi32ELi128ELNS_18Fp8KVCacheDataTypeE1ELb1ELi512EEEvPfS3_PT_PKS4_PKT0_SA_ifPKiSC_iPKfiiiSE_SE_iiiii)
	.align		4
        /*058c*/ 	.word	index@(__assertfail)
	.align		4
        /*0590*/ 	.word	index@(_ZN4vllm25paged_attention_v2_kernelI13__nv_bfloat16hLi80ELi32ELi128ELNS_18Fp8KVCacheDataTypeE1ELb1ELi512EEEvPfS3_PT_PKS4_PKT0_SA_ifPKiSC_iPKfiiiSE_SE_iiiii)
	.align		4
        /*0594*/ 	.word	index@(__assertfail)
	.align		4
        /*0598*/ 	.word	index@(_ZN4vllm25paged_attention_v2_kernelI13__nv_bfloat16hLi64ELi32ELi128ELNS_18Fp8KVCacheDataTypeE1ELb1ELi512EEEvPfS3_PT_PKS4_PKT0_SA_ifPKiSC_iPKfiiiSE_SE_iiiii)
	.align		4
        /*059c*/ 	.word	index@(__assertfail)
	.align		4
        /*05a0*/ 	.word	index@(_ZN4vllm25paged_attention_v2_kernelI13__nv_bfloat16hLi32ELi32ELi128ELNS_18Fp8KVCacheDataTypeE1ELb1ELi512EEEvPfS3_PT_PKS4_PKT0_SA_ifPKiSC_iPKfiiiSE_SE_iiiii)
	.align		4
        /*05a4*/ 	.word	index@(__assertfail)
	.align		4
        /*05a8*/ 	.word	index@(_ZN4vllm25paged_attention_v2_kernelI13__nv_bfloat16hLi256ELi16ELi128ELNS_18Fp8KVCacheDataTypeE1ELb0ELi512EEEvPfS3_PT_PKS4_PKT0_SA_ifPKiSC_iPKfiiiSE_SE_iiiii)
	.align		4
        /*05ac*/ 	.word	index@(__assertfail)
	.align		4
        /*05b0*/ 	.word	index@(_ZN4vllm25paged_attention_v2_kernelI13__nv_bfloat16hLi192ELi16ELi128ELNS_18Fp8KVCacheDataTypeE1ELb0ELi512EEEvPfS3_PT_PKS4_PKT0_SA_ifPKiSC_iPKfiiiSE_SE_iiiii)
	.align		4
        /*05b4*/ 	.word	index@(__assertfail)
	.align		4
        /*05b8*/ 	.word	index@(_ZN4vllm25paged_attention_v2_kernelI13__nv_bfloat16hLi128ELi16ELi128ELNS_18Fp8KVCacheDataTypeE1ELb0ELi512EEEvPfS3_PT_PKS4_PKT0_SA_ifPKiSC_iPKfiiiSE_SE_iiiii)
	.align		4
        /*05bc*/ 	.word	index@(__assertfail)
	.align		4
        /*05c0*/ 	.word	index@(_ZN4vllm25paged_attention_v2_kernelI13__nv_bfloat16hLi120ELi16ELi128ELNS_18Fp8KVCacheDataTypeE1ELb0ELi512EEEvPfS3_PT_PKS4_PKT0_SA_ifPKiSC_iPKfiiiSE_SE_iiiii)
	.align		4
        /*05c4*/ 	.word	index@(__assertfail)
	.align		4
        /*05c8*/ 	.word	index@(_ZN4vllm25paged_attention_v2_kernelI13__nv_bfloat16hLi112ELi16ELi128ELNS_18Fp8KVCacheDataTypeE1ELb0ELi512EEEvPfS3_PT_PKS4_PKT0_SA_ifPKiSC_iPKfiiiSE_SE_iiiii)
	.align		4
        /*05cc*/ 	.word	index@(__assertfail)
	.align		4
        /*05d0*/ 	.word	index@(_ZN4vllm25paged_attention_v2_kernelI13__nv_bfloat16hLi96ELi16ELi128ELNS_18Fp8KVCacheDataTypeE1ELb0ELi512EEEvPfS3_PT_PKS4_PKT0_SA_ifPKiSC_iPKfiiiSE_SE_iiiii)
	.align		4
        /*05d4*/ 	.word	index@(__assertfail)
	.align		4
        /*05d8*/ 	.word	index@(_ZN4vllm25paged_attention_v2_kernelI13__nv_bfloat16hLi80ELi16ELi128ELNS_18Fp8KVCacheDataTypeE1ELb0ELi512EEEvPfS3_PT_PKS4_PKT0_SA_ifPKiSC_iPKfiiiSE_SE_iiiii)
	.align		4
        /*05dc*/ 	.word	index@(__assertfail)
	.align		4
        /*05e0*/ 	.word	index@(_ZN4vllm25paged_attention_v2_kernelI13__nv_bfloat16hLi64ELi16ELi128ELNS_18Fp8KVCacheDataTypeE1ELb0ELi512EEEvPfS3_PT_PKS4_PKT0_SA_ifPKiSC_iPKfiiiSE_SE_iiiii)
	.align		4
        /*05e4*/ 	.word	index@(__assertfail)
	.align		4
        /*05e8*/ 	.word	index@(_ZN4vllm25paged_attention_v2_kernelI13__nv_bfloat16hLi32ELi16ELi128ELNS_18Fp8KVCacheDataTypeE1ELb0ELi512EEEvPfS3_PT_PKS4_PKT0_SA_ifPKiSC_iPKfiiiSE_SE_iiiii)
	.align		4
        /*05ec*/ 	.word	index@(__assertfail)
	.align		4
        /*05f0*/ 	.word	index@(_ZN4vllm25paged_attention_v2_kernelI13__nv_bfloat16hLi256ELi16ELi128ELNS_18Fp8KVCacheDataTypeE1ELb1ELi512EEEvPfS3_PT_PKS4_PKT0_SA_ifPKiSC_iPKfiiiSE_SE_iiiii)
	.align		4
        /*05f4*/ 	.word	index@(__assertfail)
	.align		4
        /*05f8*/ 	.word	index@(_ZN4vllm25paged_attention_v2_kernelI13__nv_bfloat16hLi192ELi16ELi128ELNS_18Fp8KVCacheDataTypeE1ELb1ELi512EEEvPfS3_PT_PKS4_PKT0_SA_ifPKiSC_iPKfiiiSE_SE_iiiii)
	.align		4
        /*05fc*/ 	.word	index@(__assertfail)
	.align		4
        /*0600*/ 	.word	index@(_ZN4vllm25paged_attention_v2_kernelI13__nv_bfloat16hLi128ELi16ELi128ELNS_18Fp8KVCacheDataTypeE1ELb1ELi512EEEvPfS3_PT_PKS4_PKT0_SA_ifPKiSC_iPKfiiiSE_SE_iiiii)
	.align		4
        /*0604*/ 	.word	index@(__assertfail)
	.align		4
        /*0608*/ 	.word	index@(_ZN4vllm25paged_attention_v2_kernelI13__nv_bfloat16hLi120ELi16ELi128ELNS_18Fp8KVCacheDataTypeE1ELb1ELi512EEEvPfS3_PT_PKS4_PKT0_SA_ifPKiSC_iPKfiiiSE_SE_iiiii)
	.align		4
        /*060c*/ 	.word	index@(__assertfail)
	.align		4
        /*0610*/ 	.word	index@(_ZN4vllm25paged_attention_v2_kernelI13__nv_bfloat16hLi112ELi16ELi128ELNS_18Fp8KVCacheDataTypeE1ELb1ELi512EEEvPfS3_PT_PKS4_PKT0_SA_ifPKiSC_iPKfiiiSE_SE_iiiii)
	.align		4
        /*0614*/ 	.word	index@(__assertfail)
	.align		4
        /*0618*/ 	.word	index@(_ZN4vllm25paged_attention_v2_kernelI13__nv_bfloat16hLi96ELi16ELi128ELNS_18Fp8KVCacheDataTypeE1ELb1ELi512EEEvPfS3_PT_PKS4_PKT0_SA_ifPKiSC_iPKfiiiSE_SE_iiiii)
	.align		4
        /*061c*/ 	.word	index@(__assertfail)
	.align		4
        /*0620*/ 	.word	index@(_ZN4vllm25paged_attention_v2_kernelI13__nv_bfloat16hLi80ELi16ELi128ELNS_18Fp8KVCacheDataTypeE1ELb1ELi512EEEvPfS3_PT_PKS4_PKT0_SA_ifPKiSC_iPKfiiiSE_SE_iiiii)
	.align		4
        /*0624*/ 	.word	index@(__assertfail)
	.align		4
        /*0628*/ 	.word	index@(_ZN4vllm25paged_attention_v2_kernelI13__nv_bfloat16hLi64ELi16ELi128ELNS_18Fp8KVCacheDataTypeE1ELb1ELi512EEEvPfS3_PT_PKS4_PKT0_SA_ifPKiSC_iPKfiiiSE_SE_iiiii)
	.align		4
        /*062c*/ 	.word	index@(__assertfail)
	.align		4
        /*0630*/ 	.word	index@(_ZN4vllm25paged_attention_v2_kernelI13__nv_bfloat16hLi32ELi16ELi128ELNS_18Fp8KVCacheDataTypeE1ELb1ELi512EEEvPfS3_PT_PKS4_PKT0_SA_ifPKiSC_iPKfiiiSE_SE_iiiii)
	.align		4
        /*0634*/ 	.word	index@(__assertfail)
	.align		4
        /*0638*/ 	.word	index@(_ZN4vllm25paged_attention_v2_kernelI13__nv_bfloat16hLi256ELi8ELi128ELNS_18Fp8KVCacheDataTypeE1ELb0ELi512EEEvPfS3_PT_PKS4_PKT0_SA_ifPKiSC_iPKfiiiSE_SE_iiiii)
	.align		4
        /*063c*/ 	.word	index@(__assertfail)
	.align		4
        /*0640*/ 	.word	index@(_ZN4vllm25paged_attention_v2_kernelI13__nv_bfloat16hLi192ELi8ELi128ELNS_18Fp8KVCacheDataTypeE1ELb0ELi512EEEvPfS3_PT_PKS4_PKT0_SA_ifPKiSC_iPKfiiiSE_SE_iiiii)
	.align		4
        /*0644*/ 	.word	index@(__assertfail)
	.align		4
        /*0648*/ 	.word	index@(_ZN4vllm25paged_attention_v2_kernelI13__nv_bfloat16hLi128ELi8ELi128ELNS_18Fp8KVCacheDataTypeE1ELb0ELi512EEEvPfS3_PT_PKS4_PKT0_SA_ifPKiSC_iPKfiiiSE_SE_iiiii)
	.align		4
        /*064c*/ 	.word	index@(__assertfail)
	.align		4
        /*0650*/ 	.word	index@(_ZN4vllm25paged_attention_v2_kernelI13__nv_bfloat16hLi120ELi8ELi128ELNS_18Fp8KVCacheDataTypeE1ELb0ELi512EEEvPfS3_PT_PKS4_PKT0_SA_ifPKiSC_iPKfiiiSE_SE_iiiii)
	.align		4
        /*0654*/ 	.word	index@(__assertfail)
	.align		4
        /*0658*/ 	.word	index@(_ZN4vllm25paged_attention_v2_kernelI13__nv_bfloat16hLi112ELi8ELi128ELNS_18Fp8KVCacheDataTypeE1ELb0ELi512EEEvPfS3_PT_PKS4_PKT0_SA_ifPKiSC_iPKfiiiSE_SE_iiiii)
	.align		4
        /*065c*/ 	.word	index@(__assertfail)
	.align		4
        /*0660*/ 	.word	index@(_ZN4vllm25paged_attention_v2_kernelI13__nv_bfloat16hLi96ELi8ELi128ELNS_18Fp8KVCacheDataTypeE1ELb0ELi512EEEvPfS3_PT_PKS4_PKT0_SA_ifPKiSC_iPKfiiiSE_SE_iiiii)
	.align		4
        /*0664*/ 	.word	index@(__assertfail)
	.align		4
        /*0668*/ 	.word	index@(_ZN4vllm25paged_attention_v2_kernelI13__nv_bfloat16hLi80ELi8ELi128ELNS_18Fp8KVCacheDataTypeE1ELb0ELi512EEEvPfS3_PT_PKS4_PKT0_SA_ifPKiSC_iPKfiiiSE_SE_iiiii)
	.align		4
        /*066c*/ 	.word	index@(__assertfail)
	.align		4
        /*0670*/ 	.word	index@(_ZN4vllm25paged_attention_v2_kernelI13__nv_bfloat16hLi64ELi8ELi128ELNS_18Fp8KVCacheDataTypeE1ELb0ELi512EEEvPfS3_PT_PKS4_PKT0_SA_ifPKiSC_iPKfiiiSE_SE_iiiii)
	.align		4
        /*0674*/ 	.word	index@(__assertfail)
	.align		4
        /*0678*/ 	.word	index@(_ZN4vllm25paged_attention_v2_kernelI13__nv_bfloat16hLi32ELi8ELi128ELNS_18Fp8KVCacheDataTypeE1ELb0ELi512EEEvPfS3_PT_PKS4_PKT0_SA_ifPKiSC_iPKfiiiSE_SE_iiiii)
	.align		4
        /*067c*/ 	.word	index@(__assertfail)
	.align		4
        /*0680*/ 	.word	index@(_ZN4vllm25paged_attention_v2_kernelI13__nv_bfloat16hLi256ELi8ELi128ELNS_18Fp8KVCacheDataTypeE1ELb1ELi512EEEvPfS3_PT_PKS4_PKT0_SA_ifPKiSC_iPKfiiiSE_SE_iiiii)
	.align		4
        /*0684*/ 	.word	index@(__assertfail)
	.align		4
        /*0688*/ 	.word	index@(_ZN4vllm25paged_attention_v2_kernelI13__nv_bfloat16hLi192ELi8ELi128ELNS_18Fp8KVCacheDataTypeE1ELb1ELi512EEEvPfS3_PT_PKS4_PKT0_SA_ifPKiSC_iPKfiiiSE_SE_iiiii)
	.align		4
        /*068c*/ 	.word	index@(__assertfail)
	.align		4
        /*0690*/ 	.word	index@(_ZN4vllm25paged_attention_v2_kernelI13__nv_bfloat16hLi128ELi8ELi128ELNS_18Fp8KVCacheDataTypeE1ELb1ELi512EEEvPfS3_PT_PKS4_PKT0_SA_ifPKiSC_iPKfiiiSE_SE_iiiii)
	.align		4
        /*0694*/ 	.word	index@(__assertfail)
	.align		4
        /*0698*/ 	.word	index@(_ZN4vllm25paged_attention_v2_kernelI13__nv_bfloat16hLi120ELi8ELi128ELNS_18Fp8KVCacheDataTypeE1ELb1ELi512EEEvPfS3_PT_PKS4_PKT0_SA_ifPKiSC_iPKfiiiSE_SE_iiiii)
	.align		4
        /*069c*/ 	.word	index@(__assertfail)
	.align		4
        /*06a0*/ 	.word	index@(_ZN4vllm25paged_attention_v2_kernelI13__nv_bfloat16hLi112ELi8ELi128ELNS_18Fp8KVCacheDataTypeE1ELb1ELi512EEEvPfS3_PT_PKS4_PKT0_SA_ifPKiSC_iPKfiiiSE_SE_iiiii)
	.align		4
        /*06a4*/ 	.word	index@(__assertfail)
	.align		4
        /*06a8*/ 	.word	index@(_ZN4vllm25paged_attention_v2_kernelI13__nv_bfloat16hLi96ELi8ELi128ELNS_18Fp8KVCacheDataTypeE1ELb1ELi512EEEvPfS3_PT_PKS4_PKT0_SA_ifPKiSC_iPKfiiiSE_SE_iiiii)
	.align		4
        /*06ac*/ 	.word	index@(__assertfail)
	.align		4
        /*06b0*/ 	.word	index@(_ZN4vllm25paged_attention_v2_kernelI13__nv_bfloat16hLi80ELi8ELi128ELNS_18Fp8KVCacheDataTypeE1ELb1ELi512EEEvPfS3_PT_PKS4_PKT0_SA_ifPKiSC_iPKfiiiSE_SE_iiiii)
	.align		4
        /*06b4*/ 	.word	index@(__assertfail)
	.align		4
        /*06b8*/ 	.word	index@(_ZN4vllm25paged_attention_v2_kernelI13__nv_bfloat16hLi64ELi8ELi128ELNS_18Fp8KVCacheDataTypeE1ELb1ELi512EEEvPfS3_PT_PKS4_PKT0_SA_ifPKiSC_iPKfiiiSE_SE_iiiii)
	.align		4
        /*06bc*/ 	.word	index@(__assertfail)
	.align		4
        /*06c0*/ 	.word	index@(_ZN4vllm25paged_attention_v2_kernelI13__nv_bfloat16hLi32ELi8ELi128ELNS_18Fp8KVCacheDataTypeE1ELb1ELi512EEEvPfS3_PT_PKS4_PKT0_SA_ifPKiSC_iPKfiiiSE_SE_iiiii)
	.align		4
        /*06c4*/ 	.word	index@(__assertfail)
	.align		4
        /*06c8*/ 	.word	index@(_ZN4vllm25paged_attention_v2_kernelIthLi256ELi32ELi128ELNS_18Fp8KVCacheDataTypeE1ELb0ELi512EEEvPfS2_PT_PKS3_PKT0_S9_ifPKiSB_iPKfiiiSD_SD_iiiii)
	.align		4
        /*06cc*/ 	.word	index@(__assertfail)
	.align		4
        /*06d0*/ 	.word	index@(_ZN4vllm25paged_attention_v2_kernelIthLi192ELi32ELi128ELNS_18Fp8KVCacheDataTypeE1ELb0ELi512EEEvPfS2_PT_PKS3_PKT0_S9_ifPKiSB_iPKfiiiSD_SD_iiiii)
	.align		4
        /*06d4*/ 	.word	index@(__assertfail)
	.align		4
        /*06d8*/ 	.word	index@(_ZN4vllm25paged_attention_v2_kernelIthLi128ELi32ELi128ELNS_18Fp8KVCacheDataTypeE1ELb0ELi512EEEvPfS2_PT_PKS3_PKT0_S9_ifPKiSB_iPKfiiiSD_SD_iiiii)
	.align		4
        /*06dc*/ 	.word	index@(__assertfail)
	.align		4
        /*06e0*/ 	.word	index@(_ZN4vllm25paged_attention_v2_kernelIthLi120ELi32ELi128ELNS_18Fp8KVCacheDataTypeE1ELb0ELi512EEEvPfS2_PT_PKS3_PKT0_S9_ifPKiSB_iPKfiiiSD_SD_iiiii)
	.align		4
        /*06e4*/ 	.word	index@(__assertfail)
	.align		4
        /*06e8*/ 	.word	index@(_ZN4vllm25paged_attention_v2_kernelIthLi112ELi32ELi128ELNS_18Fp8KVCacheDataTypeE1ELb0ELi512EEEvPfS2_PT_PKS3_PKT0_S9_ifPKiSB_iPKfiiiSD_SD_iiiii)
	.align		4
        /*06ec*/ 	.word	index@(__assertfail)
	.align		4
        /*06f0*/ 	.word	index@(_ZN4vllm25paged_attention_v2_kernelIthLi96ELi32ELi128ELNS_18Fp8KVCacheDataTypeE1ELb0ELi512EEEvPfS2_PT_PKS3_PKT0_S9_ifPKiSB_iPKfiiiSD_SD_iiiii)
	.align		4
        /*06f4*/ 	.word	index@(__assertfail)
	.align		4
        /*06f8*/ 	.word	index@(_ZN4vllm25paged_attention_v2_kernelIthLi80ELi32ELi128ELNS_18Fp8KVCacheDataTypeE1ELb0ELi512EEEvPfS2_PT_PKS3_PKT0_S9_ifPKiSB_iPKfiiiSD_SD_iiiii)
	.align		4
        /*06fc*/ 	.word	index@(__assertfail)
	.align		4
        /*0700*/ 	.word	index@(_ZN4vllm25paged_attention_v2_kernelIthLi64ELi32ELi128ELNS_18Fp8KVCacheDataTypeE1ELb0ELi512EEEvPfS2_PT_PKS3_PKT0_S9_ifPKiSB_iPKfiiiSD_SD_iiiii)
	.align		4
        /*0704*/ 	.word	index@(__assertfail)
	.align		4
        /*0708*/ 	.word	index@(_ZN4vllm25paged_attention_v2_kernelIthLi32ELi32ELi128ELNS_18Fp8KVCacheDataTypeE1ELb0ELi512EEEvPfS2_PT_PKS3_PKT0_S9_ifPKiSB_iPKfiiiSD_SD_iiiii)
	.align		4
        /*070c*/ 	.word	index@(__assertfail)
	.align		4
        /*0710*/ 	.word	index@(_ZN4vllm25paged_attention_v2_kernelIthLi256ELi32ELi128ELNS_18Fp8KVCacheDataTypeE1ELb1ELi512EEEvPfS2_PT_PKS3_PKT0_S9_ifPKiSB_iPKfiiiSD_SD_iiiii)
	.align		4
        /*0714*/ 	.word	index@(__assertfail)
	.align		4
        /*0718*/ 	.word	index@(_ZN4vllm25paged_attention_v2_kernelIthLi192ELi32ELi128ELNS_18Fp8KVCacheDataTypeE1ELb1ELi512EEEvPfS2_PT_PKS3_PKT0_S9_ifPKiSB_iPKfiiiSD_SD_iiiii)
	.align		4
        /*071c*/ 	.word	index@(__assertfail)
	.align		4
        /*0720*/ 	.word	index@(_ZN4vllm25paged_attention_v2_kernelIthLi128ELi32ELi128ELNS_18Fp8KVCacheDataTypeE1ELb1ELi512EEEvPfS2_PT_PKS3_PKT0_S9_ifPKiSB_iPKfiiiSD_SD_iiiii)
	.align		4
        /*0724*/ 	.word	index@(__assertfail)
	.align		4
        /*0728*/ 	.word	index@(_ZN4vllm25paged_attention_v2_kernelIthLi120ELi32ELi128ELNS_18Fp8KVCacheDataTypeE1ELb1ELi512EEEvPfS2_PT_PKS3_PKT0_S9_ifPKiSB_iPKfiiiSD_SD_iiiii)
	.align		4
        /*072c*/ 	.word	index@(__assertfail)
	.align		4
        /*0730*/ 	.word	index@(_ZN4vllm25paged_attention_v2_kernelIthLi112ELi32ELi128ELNS_18Fp8KVCacheDataTypeE1ELb1ELi512EEEvPfS2_PT_PKS3_PKT0_S9_ifPKiSB_iPKfiiiSD_SD_iiiii)
	.align		4
        /*0734*/ 	.word	index@(__assertfail)
	.align		4
        /*0738*/ 	.word	index@(_ZN4vllm25paged_attention_v2_kernelIthLi96ELi32ELi128ELNS_18Fp8KVCacheDataTypeE1ELb1ELi512EEEvPfS2_PT_PKS3_PKT0_S9_ifPKiSB_iPKfiiiSD_SD_iiiii)
	.align		4
        /*073c*/ 	.word	index@(__assertfail)
	.align		4
        /*0740*/ 	.word	index@(_ZN4vllm25paged_attention_v2_kernelIthLi80ELi32ELi128ELNS_18Fp8KVCacheDataTypeE1ELb1ELi512EEEvPfS2_PT_PKS3_PKT0_S9_ifPKiSB_iPKfiiiSD_SD_iiiii)
	.align		4
        /*0744*/ 	.word	index@(__assertfail)
	.align		4
        /*0748*/ 	.word	index@(_ZN4vllm25paged_attention_v2_kernelIthLi64ELi32ELi128ELNS_18Fp8KVCacheDataTypeE1ELb1ELi512EEEvPfS2_PT_PKS3_PKT0_S9_ifPKiSB_iPKfiiiSD_SD_iiiii)
	.align		4
        /*074c*/ 	.word	index@(__assertfail)
	.align		4
        /*0750*/ 	.word	index@(_ZN4vllm25paged_attention_v2_kernelIthLi32ELi32ELi128ELNS_18Fp8KVCacheDataTypeE1ELb1ELi512EEEvPfS2_PT_PKS3_PKT0_S9_ifPKiSB_iPKfiiiSD_SD_iiiii)
	.align		4
        /*0754*/ 	.word	index@(__assertfail)
	.align		4
        /*0758*/ 	.word	index@(_ZN4vllm25paged_attention_v2_kernelIthLi256ELi16ELi128ELNS_18Fp8KVCacheDataTypeE1ELb0ELi512EEEvPfS2_PT_PKS3_PKT0_S9_ifPKiSB_iPKfiiiSD_SD_iiiii)
	.align		4
        /*075c*/ 	.word	index@(__assertfail)
	.align		4
        /*0760*/ 	.word	index@(_ZN4vllm25paged_attention_v2_kernelIthLi192ELi16ELi128ELNS_18Fp8KVCacheDataTypeE1ELb0ELi512EEEvPfS2_PT_PKS3_PKT0_S9_ifPKiSB_iPKfiiiSD_SD_iiiii)
	.align		4
        /*0764*/ 	.word	index@(__assertfail)
	.align		4
        /*0768*/ 	.word	index@(_ZN4vllm25paged_attention_v2_kernelIthLi128ELi16ELi128ELNS_18Fp8KVCacheDataTypeE1ELb0ELi512EEEvPfS2_PT_PKS3_PKT0_S9_ifPKiSB_iPKfiiiSD_SD_iiiii)
	.align		4
        /*076c*/ 	.word	index@(__assertfail)
	.align		4
        /*0770*/ 	.word	index@(_ZN4vllm25paged_attention_v2_kernelIthLi120ELi16ELi128ELNS_18Fp8KVCacheDataTypeE1ELb0ELi512EEEvPfS2_PT_PKS3_PKT0_S9_ifPKiSB_iPKfiiiSD_SD_iiiii)
	.align		4
        /*0774*/ 	.word	index@(__assertfail)
	.align		4
        /*0778*/ 	.word	index@(_ZN4vllm25paged_attention_v2_kernelIthLi112ELi16ELi128ELNS_18Fp8KVCacheDataTypeE1ELb0ELi512EEEvPfS2_PT_PKS3_PKT0_S9_ifPKiSB_iPKfiiiSD_SD_iiiii)
	.align		4
        /*077c*/ 	.word	index@(__assertfail)
	.align		4
        /*0780*/ 	.word	index@(_ZN4vllm25paged_attention_v2_kernelIthLi96ELi16ELi128ELNS_18Fp8KVCacheDataTypeE1ELb0ELi512EEEvPfS2_PT_PKS3_PKT0_S9_ifPKiSB_iPKfiiiSD_SD_iiiii)
	.align		4
        /*0784*/ 	.word	index@(__assertfail)
	.align		4
        /*0788*/ 	.word	index@(_ZN4vllm25paged_attention_v2_kernelIthLi80ELi16ELi128ELNS_18Fp8KVCacheDataTypeE1ELb0ELi512EEEvPfS2_PT_PKS3_PKT0_S9_ifPKiSB_iPKfiiiSD_SD_iiiii)
	.align		4
        /*078c*/ 	.word	index@(__assertfail)
	.align		4
        /*0790*/ 	.word	index@(_ZN4vllm25paged_attention_v2_kernelIthLi64ELi16ELi128ELNS_18Fp8KVCacheDataTypeE1ELb0ELi512EEEvPfS2_PT_PKS3_PKT0_S9_ifPKiSB_iPKfiiiSD_SD_iiiii)
	.align		4
        /*0794*/ 	.word	index@(__assertfail)
	.align		4
        /*0798*/ 	.word	index@(_ZN4vllm25paged_attention_v2_kernelIthLi32ELi16ELi128ELNS_18Fp8KVCacheDataTypeE1ELb0ELi512EEEvPfS2_PT_PKS3_PKT0_S9_ifPKiSB_iPKfiiiSD_SD_iiiii)
	.align		4
        /*079c*/ 	.word	index@(__assertfail)
	.align		4
        /*07a0*/ 	.word	index@(_ZN4vllm25paged_attention_v2_kernelIthLi256ELi16ELi128ELNS_18Fp8KVCacheDataTypeE1ELb1ELi512EEEvPfS2_PT_PKS3_PKT0_S9_ifPKiSB_iPKfiiiSD_SD_iiiii)
	.align		4
        /*07a4*/ 	.word	index@(__assertfail)
	.align		4
        /*07a8*/ 	.word	index@(_ZN4vllm25paged_attention_v2_kernelIthLi192ELi16ELi128ELNS_18Fp8KVCacheDataTypeE1ELb1ELi512EEEvPfS2_PT_PKS3_PKT0_S9_ifPKiSB_iPKfiiiSD_SD_iiiii)
	.align		4
        /*07ac*/ 	.word	index@(__assertfail)
	.align		4
        /*07b0*/ 	.word	index@(_ZN4vllm25paged_attention_v2_kernelIthLi128ELi16ELi128ELNS_18Fp8KVCacheDataTypeE1ELb1ELi512EEEvPfS2_PT_PKS3_PKT0_S9_ifPKiSB_iPKfiiiSD_SD_iiiii)
	.align		4
        /*07b4*/ 	.word	index@(__assertfail)
	.align		4
        /*07b8*/ 	.word	index@(_ZN4vllm25paged_attention_v2_kernelIthLi120ELi16ELi128ELNS_18Fp8KVCacheDataTypeE1ELb1ELi512EEEvPfS2_PT_PKS3_PKT0_S9_ifPKiSB_iPKfiiiSD_SD_iiiii)
	.align		4
        /*07bc*/ 	.word	index@(__assertfail)
	.align		4
        /*07c0*/ 	.word	index@(_ZN4vllm25paged_attention_v2_kernelIthLi112ELi16ELi128ELNS_18Fp8KVCacheDataTypeE1ELb1ELi512EEEvPfS2_PT_PKS3_PKT0_S9_ifPKiSB_iPKfiiiSD_SD_iiiii)
	.align		4
        /*07c4*/ 	.word	index@(__assertfail)
	.align		4
        /*07c8*/ 	.word	index@(_ZN4vllm25paged_attention_v2_kernelIthLi96ELi16ELi128ELNS_18Fp8KVCacheDataTypeE1ELb1ELi512EEEvPfS2_PT_PKS3_PKT0_S9_ifPKiSB_iPKfiiiSD_SD_iiiii)
	.align		4
        /*07cc*/ 	.word	index@(__assertfail)
	.align		4
        /*07d0*/ 	.word	index@(_ZN4vllm25paged_attention_v2_kernelIthLi80ELi16ELi128ELNS_18Fp8KVCacheDataTypeE1ELb1ELi512EEEvPfS2_PT_PKS3_PKT0_S9_ifPKiSB_iPKfiiiSD_SD_iiiii)
	.align		4
        /*07d4*/ 	.word	index@(__assertfail)
	.align		4
        /*07d8*/ 	.word	index@(_ZN4vllm25paged_attention_v2_kernelIthLi64ELi16ELi128ELNS_18Fp8KVCacheDataTypeE1ELb1ELi512EEEvPfS2_PT_PKS3_PKT0_S9_ifPKiSB_iPKfiiiSD_SD_iiiii)
	.align		4
        /*07dc*/ 	.word	index@(__assertfail)
	.align		4
        /*07e0*/ 	.word	index@(_ZN4vllm25paged_attention_v2_kernelIthLi32ELi16ELi128ELNS_18Fp8KVCacheDataTypeE1ELb1ELi512EEEvPfS2_PT_PKS3_PKT0_S9_ifPKiSB_iPKfiiiSD_SD_iiiii)
	.align		4
        /*07e4*/ 	.word	index@(__assertfail)
	.align		4
        /*07e8*/ 	.word	index@(_ZN4vllm25paged_attention_v2_kernelIthLi256ELi8ELi128ELNS_18Fp8KVCacheDataTypeE1ELb0ELi512EEEvPfS2_PT_PKS3_PKT0_S9_ifPKiSB_iPKfiiiSD_SD_iiiii)
	.align		4
        /*07ec*/ 	.word	index@(__assertfail)
	.align		4
        /*07f0*/ 	.word	index@(_ZN4vllm25paged_attention_v2_kernelIthLi192ELi8ELi128ELNS_18Fp8KVCacheDataTypeE1ELb0ELi512EEEvPfS2_PT_PKS3_PKT0_S9_ifPKiSB_iPKfiiiSD_SD_iiiii)
	.align		4
        /*07f4*/ 	.word	index@(__assertfail)
	.align		4
        /*07f8*/ 	.word	index@(_ZN4vllm25paged_attention_v2_kernelIthLi128ELi8ELi128ELNS_18Fp8KVCacheDataTypeE1ELb0ELi512EEEvPfS2_PT_PKS3_PKT0_S9_ifPKiSB_iPKfiiiSD_SD_iiiii)
	.align		4
        /*07fc*/ 	.word	index@(__assertfail)
	.align		4
        /*0800*/ 	.word	index@(_ZN4vllm25paged_attention_v2_kernelIthLi120ELi8ELi128ELNS_18Fp8KVCacheDataTypeE1ELb0ELi512EEEvPfS2_PT_PKS3_PKT0_S9_ifPKiSB_iPKfiiiSD_SD_iiiii)
	.align		4
        /*0804*/ 	.word	index@(__assertfail)
	.align		4
        /*0808*/ 	.word	index@(_ZN4vllm25paged_attention_v2_kernelIthLi112ELi8ELi128ELNS_18Fp8KVCacheDataTypeE1ELb0ELi512EEEvPfS2_PT_PKS3_PKT0_S9_ifPKiSB_iPKfiiiSD_SD_iiiii)
	.align		4
        /*080c*/ 	.word	index@(__assertfail)
	.align		4
        /*0810*/ 	.word	index@(_ZN4vllm25paged_attention_v2_kernelIthLi96ELi8ELi128ELNS_18Fp8KVCacheDataTypeE1ELb0ELi512EEEvPfS2_PT_PKS3_PKT0_S9_ifPKiSB_iPKfiiiSD_SD_iiiii)
	.align		4
        /*0814*/ 	.word	index@(__assertfail)
	.align		4
        /*0818*/ 	.word	index@(_ZN4vllm25paged_attention_v2_kernelIthLi80ELi8ELi128ELNS_18Fp8KVCacheDataTypeE1ELb0ELi512EEEvPfS2_PT_PKS3_PKT0_S9_ifPKiSB_iPKfiiiSD_SD_iiiii)
	.align		4
        /*081c*/ 	.word	index@(__assertfail)
	.align		4
        /*0820*/ 	.word	index@(_ZN4vllm25paged_attention_v2_kernelIthLi64ELi8ELi128ELNS_18Fp8KVCacheDataTypeE1ELb0ELi512EEEvPfS2_PT_PKS3_PKT0_S9_ifPKiSB_iPKfiiiSD_SD_iiiii)
	.align		4
        /*0824*/ 	.word	index@(__assertfail)
	.align		4
        /*0828*/ 	.word	index@(_ZN4vllm25paged_attention_v2_kernelIthLi32ELi8ELi128ELNS_18Fp8KVCacheDataTypeE1ELb0ELi512EEEvPfS2_PT_PKS3_PKT0_S9_ifPKiSB_iPKfiiiSD_SD_iiiii)
	.align		4
        /*082c*/ 	.word	index@(__assertfail)
	.align		4
        /*0830*/ 	.word	index@(_ZN4vllm25paged_attention_v2_kernelIthLi256ELi8ELi128ELNS_18Fp8KVCacheDataTypeE1ELb1ELi512EEEvPfS2_PT_PKS3_PKT0_S9_ifPKiSB_iPKfiiiSD_SD_iiiii)
	.align		4
        /*0834*/ 	.word	index@(__assertfail)
	.align		4
        /*0838*/ 	.word	index@(_ZN4vllm25paged_attention_v2_kernelIthLi192ELi8ELi128ELNS_18Fp8KVCacheDataTypeE1ELb1ELi512EEEvPfS2_PT_PKS3_PKT0_S9_ifPKiSB_iPKfiiiSD_SD_iiiii)
	.align		4
        /*083c*/ 	.word	index@(__assertfail)
	.align		4
        /*0840*/ 	.word	index@(_ZN4vllm25paged_attention_v2_kernelIthLi128ELi8ELi128ELNS_18Fp8KVCacheDataTypeE1ELb1ELi512EEEvPfS2_PT_PKS3_PKT0_S9_ifPKiSB_iPKfiiiSD_SD_iiiii)
	.align		4
        /*0844*/ 	.word	index@(__assertfail)
	.align		4
        /*0848*/ 	.word	index@(_ZN4vllm25paged_attention_v2_kernelIthLi120ELi8ELi128ELNS_18Fp8KVCacheDataTypeE1ELb1ELi512EEEvPfS2_PT_PKS3_PKT0_S9_ifPKiSB_iPKfiiiSD_SD_iiiii)
	.align		4
        /*084c*/ 	.word	index@(__assertfail)
	.align		4
        /*0850*/ 	.word	index@(_ZN4vllm25paged_attention_v2_kernelIthLi112ELi8ELi128ELNS_18Fp8KVCacheDataTypeE1ELb1ELi512EEEvPfS2_PT_PKS3_PKT0_S9_ifPKiSB_iPKfiiiSD_SD_iiiii)
	.align		4
        /*0854*/ 	.word	index@(__assertfail)
	.align		4
        /*0858*/ 	.word	index@(_ZN4vllm25paged_attention_v2_kernelIthLi96ELi8ELi128ELNS_18Fp8KVCacheDataTypeE1ELb1ELi512EEEvPfS2_PT_PKS3_PKT0_S9_ifPKiSB_iPKfiiiSD_SD_iiiii)
	.align		4
        /*085c*/ 	.word	index@(__assertfail)
	.align		4
        /*0860*/ 	.word	index@(_ZN4vllm25paged_attention_v2_kernelIthLi80ELi8ELi128ELNS_18Fp8KVCacheDataTypeE1ELb1ELi512EEEvPfS2_PT_PKS3_PKT0_S9_ifPKiSB_iPKfiiiSD_SD_iiiii)
	.align		4
        /*0864*/ 	.word	index@(__assertfail)
	.align		4
        /*0868*/ 	.word	index@(_ZN4vllm25paged_attention_v2_kernelIthLi64ELi8ELi128ELNS_18Fp8KVCacheDataTypeE1ELb1ELi512EEEvPfS2_PT_PKS3_PKT0_S9_ifPKiSB_iPKfiiiSD_SD_iiiii)
	.align		4
        /*086c*/ 	.word	index@(__assertfail)
	.align		4
        /*0870*/ 	.word	index@(_ZN4vllm25paged_attention_v2_kernelIthLi32ELi8ELi128ELNS_18Fp8KVCacheDataTypeE1ELb1ELi512EEEvPfS2_PT_PKS3_PKT0_S9_ifPKiSB_iPKfiiiSD_SD_iiiii)
	.align		4
        /*0874*/ 	.word	index@(__assertfail)
	.align		4
        /*0878*/ 	.word	index@(_ZN4vllm25paged_attention_v2_kernelIfhLi256ELi32ELi128ELNS_18Fp8KVCacheDataTypeE1ELb0ELi512EEEvPfS2_PT_PKS3_PKT0_S9_ifPKiSB_iPKfiiiSD_SD_iiiii)
	.align		4
        /*087c*/ 	.word	index@(__assertfail)
	.align		4
        /*0880*/ 	.word	index@(_ZN4vllm25paged_attention_v2_kernelIfhLi192ELi32ELi128ELNS_18Fp8KVCacheDataTypeE1ELb0ELi512EEEvPfS2_PT_PKS3_PKT0_S9_ifPKiSB_iPKfiiiSD_SD_iiiii)
	.align		4
        /*0884*/ 	.word	index@(__assertfail)
	.align		4
        /*0888*/ 	.word	index@(_ZN4vllm25paged_attention_v2_kernelIfhLi128ELi32ELi128ELNS_18Fp8KVCacheDataTypeE1ELb0ELi512EEEvPfS2_PT_PKS3_PKT0_S9_ifPKiSB_iPKfiiiSD_SD_iiiii)
	.align		4
        /*088c*/ 	.word	index@(__assertfail)
	.align		4
        /*0890*/ 	.word	index@(_ZN4vllm25paged_attention_v2_kernelIfhLi120ELi32ELi128ELNS_18Fp8KVCacheDataTypeE1ELb0ELi512EEEvPfS2_PT_PKS3_PKT0_S9_ifPKiSB_iPKfiiiSD_SD_iiiii)
	.align		4
        /*0894*/ 	.word	index@(__assertfail)
	.align		4
        /*0898*/ 	.word	index@(_ZN4vllm25paged_attention_v2_kernelIfhLi112ELi32ELi128ELNS_18Fp8KVCacheDataTypeE1ELb0ELi512EEEvPfS2_PT_PKS3_PKT0_S9_ifPKiSB_iPKfiiiSD_SD_iiiii)
	.align		4
        /*089c*/ 	.word	index@(__assertfail)
	.align		4
        /*08a0*/ 	.word	index@(_ZN4vllm25paged_attention_v2_kernelIfhLi96ELi32ELi128ELNS_18Fp8KVCacheDataTypeE1ELb0ELi512EEEvPfS2_PT_PKS3_PKT0_S9_ifPKiSB_iPKfiiiSD_SD_iiiii)
	.align		4
        /*08a4*/ 	.word	index@(__assertfail)
	.align		4
        /*08a8*/ 	.word	index@(_ZN4vllm25paged_attention_v2_kernelIfhLi80ELi32ELi128ELNS_18Fp8KVCacheDataTypeE1ELb0ELi512EEEvPfS2_PT_PKS3_PKT0_S9_ifPKiSB_iPKfiiiSD_SD_iiiii)
	.align		4
        /*08ac*/ 	.word	index@(__assertfail)
	.align		4
        /*08b0*/ 	.word	index@(_ZN4vllm25paged_attention_v2_kernelIfhLi64ELi32ELi128ELNS_18Fp8KVCacheDataTypeE1ELb0ELi512EEEvPfS2_PT_PKS3_PKT0_S9_ifPKiSB_iPKfiiiSD_SD_iiiii)
	.align		4
        /*08b4*/ 	.word	index@(__assertfail)
	.align		4
        /*08b8*/ 	.word	index@(_ZN4vllm25paged_attention_v2_kernelIfhLi32ELi32ELi128ELNS_18Fp8KVCacheDataTypeE1ELb0ELi512EEEvPfS2_PT_PKS3_PKT0_S9_ifPKiSB_iPKfiiiSD_SD_iiiii)
	.align		4
        /*08bc*/ 	.word	index@(__assertfail)
	.align		4
        /*08c0*/ 	.word	index@(_ZN4vllm25paged_attention_v2_kernelIfhLi256ELi32ELi128ELNS_18Fp8KVCacheDataTypeE1ELb1ELi512EEEvPfS2_PT_PKS3_PKT0_S9_ifPKiSB_iPKfiiiSD_SD_iiiii)
	.align		4
        /*08c4*/ 	.word	index@(__assertfail)
	.align		4
        /*08c8*/ 	.word	index@(_ZN4vllm25paged_attention_v2_kernelIfhLi192ELi32ELi128ELNS_18Fp8KVCacheDataTypeE1ELb1ELi512EEEvPfS2_PT_PKS3_PKT0_S9_ifPKiSB_iPKfiiiSD_SD_iiiii)
	.align		4
        /*08cc*/ 	.word	index@(__assertfail)
	.align		4
        /*08d0*/ 	.word	index@(_ZN4vllm25paged_attention_v2_kernelIfhLi128ELi32ELi128ELNS_18Fp8KVCacheDataTypeE1ELb1ELi512EEEvPfS2_PT_PKS3_PKT0_S9_ifPKiSB_iPKfiiiSD_SD_iiiii)
	.align		4
        /*08d4*/ 	.word	index@(__assertfail)
	.align		4
        /*08d8*/ 	.word	index@(_ZN4vllm25paged_attention_v2_kernelIfhLi120ELi32ELi128ELNS_18Fp8KVCacheDataTypeE1ELb1ELi512EEEvPfS2_PT_PKS3_PKT0_S9_ifPKiSB_iPKfiiiSD_SD_iiiii)
	.align		4
        /*08dc*/ 	.word	index@(__assertfail)
	.align		4
        /*08e0*/ 	.word	index@(_ZN4vllm25paged_attention_v2_kernelIfhLi112ELi32ELi128ELNS_18Fp8KVCacheDataTypeE1ELb1ELi512EEEvPfS2_PT_PKS3_PKT0_S9_ifPKiSB_iPKfiiiSD_SD_iiiii)
	.align		4
        /*08e4*/ 	.word	index@(__assertfail)
	.align		4
        /*08e8*/ 	.word	index@(_ZN4vllm25paged_attention_v2_kernelIfhLi96ELi32ELi128ELNS_18Fp8KVCacheDataTypeE1ELb1ELi512EEEvPfS2_PT_PKS3_PKT0_S9_ifPKiSB_iPKfiiiSD_SD_iiiii)
	.align		4
        /*08ec*/ 	.word	index@(__assertfail)
	.align		4
        /*08f0*/ 	.word	index@(_ZN4vllm25paged_attention_v2_kernelIfhLi80ELi32ELi128ELNS_18Fp8KVCacheDataTypeE1ELb1ELi512EEEvPfS2_PT_PKS3_PKT0_S9_ifPKiSB_iPKfiiiSD_SD_iiiii)
	.align		4
        /*08f4*/ 	.word	index@(__assertfail)
	.align		4
        /*08f8*/ 	.word	index@(_ZN4vllm25paged_attention_v2_kernelIfhLi64ELi32ELi128ELNS_18Fp8KVCacheDataTypeE1ELb1ELi512EEEvPfS2_PT_PKS3_PKT0_S9_ifPKiSB_iPKfiiiSD_SD_iiiii)
	.align		4
        /*08fc*/ 	.word	index@(__assertfail)
	.align		4
        /*0900*/ 	.word	index@(_ZN4vllm25paged_attention_v2_kernelIfhLi32ELi32ELi128ELNS_18Fp8KVCacheDataTypeE1ELb1ELi512EEEvPfS2_PT_PKS3_PKT0_S9_ifPKiSB_iPKfiiiSD_SD_iiiii)
	.align		4
        /*0904*/ 	.word	index@(__assertfail)
	.align		4
        /*0908*/ 	.word	index@(_ZN4vllm25paged_attention_v2_kernelIfhLi256ELi16ELi128ELNS_18Fp8KVCacheDataTypeE1ELb0ELi512EEEvPfS2_PT_PKS3_PKT0_S9_ifPKiSB_iPKfiiiSD_SD_iiiii)
	.align		4
        /*090c*/ 	.word	index@(__assertfail)
	.align		4
        /*0910*/ 	.word	index@(_ZN4vllm25paged_attention_v2_kernelIfhLi192ELi16ELi128ELNS_18Fp8KVCacheDataTypeE1ELb0ELi512EEEvPfS2_PT_PKS3_PKT0_S9_ifPKiSB_iPKfiiiSD_SD_iiiii)
	.align		4
        /*0914*/ 	.word	index@(__assertfail)
	.align		4
        /*0918*/ 	.word	index@(_ZN4vllm25paged_attention_v2_kernelIfhLi128ELi16ELi128ELNS_18Fp8KVCacheDataTypeE1ELb0ELi512EEEvPfS2_PT_PKS3_PKT0_S9_ifPKiSB_iPKfiiiSD_SD_iiiii)
	.align		4
        /*091c*/ 	.word	index@(__assertfail)
	.align		4
        /*0920*/ 	.word	index@(_ZN4vllm25paged_attention_v2_kernelIfhLi120ELi16ELi128ELNS_18Fp8KVCacheDataTypeE1ELb0ELi512EEEvPfS2_PT_PKS3_PKT0_S9_ifPKiSB_iPKfiiiSD_SD_iiiii)
	.align		4
        /*0924*/ 	.word	index@(__assertfail)
	.align		4
        /*0928*/ 	.word	index@(_ZN4vllm25paged_attention_v2_kernelIfhLi112ELi16ELi128ELNS_18Fp8KVCacheDataTypeE1ELb0ELi512EEEvPfS2_PT_PKS3_PKT0_S9_ifPKiSB_iPKfiiiSD_SD_iiiii)
	.align		4
        /*092c*/ 	.word	index@(__assertfail)
	.align		4
        /*0930*/ 	.word	index@(_ZN4vllm25paged_attention_v2_kernelIfhLi96ELi16ELi128ELNS_18Fp8KVCacheDataTypeE1ELb0ELi512EEEvPfS2_PT_PKS3_PKT0_S9_ifPKiSB_iPKfiiiSD_SD_iiiii)
	.align		4
        /*0934*/ 	.word	index@(__assertfail)
	.align		4
        /*0938*/ 	.word	index@(_ZN4vllm25paged_attention_v2_kernelIfhLi80ELi16ELi128ELNS_18Fp8KVCacheDataTypeE1ELb0ELi512EEEvPfS2_PT_PKS3_PKT0_S9_ifPKiSB_iPKfiiiSD_SD_iiiii)
	.align		4
        /*093c*/ 	.word	index@(__assertfail)
	.align		4
        /*0940*/ 	.word	index@(_ZN4vllm25paged_attention_v2_kernelIfhLi64ELi16ELi128ELNS_18Fp8KVCacheDataTypeE1ELb0ELi512EEEvPfS2_PT_PKS3_PKT0_S9_ifPKiSB_iPKfiiiSD_SD_iiiii)
	.align		4
        /*0944*/ 	.word	index@(__assertfail)
	.align		4
        /*0948*/ 	.word	index@(_ZN4vllm25paged_attention_v2_kernelIfhLi32ELi16ELi128ELNS_18Fp8KVCacheDataTypeE1ELb0ELi512EEEvPfS2_PT_PKS3_PKT0_S9_ifPKiSB_iPKfiiiSD_SD_iiiii)
	.align		4
        /*094c*/ 	.word	index@(__assertfail)
	.align		4
        /*0950*/ 	.word	index@(_ZN4vllm25paged_attention_v2_kernelIfhLi256ELi16ELi128ELNS_18Fp8KVCacheDataTypeE1ELb1ELi512EEEvPfS2_PT_PKS3_PKT0_S9_ifPKiSB_iPKfiiiSD_SD_iiiii)
	.align		4
        /*0954*/ 	.word	index@(__assertfail)
	.align		4
        /*0958*/ 	.word	index@(_ZN4vllm25paged_attention_v2_kernelIfhLi192ELi16ELi128ELNS_18Fp8KVCacheDataTypeE1ELb1ELi512EEEvPfS2_PT_PKS3_PKT0_S9_ifPKiSB_iPKfiiiSD_SD_iiiii)
	.align		4
        /*095c*/ 	.word	index@(__assertfail)
	.align		4
        /*0960*/ 	.word	index@(_ZN4vllm25paged_attention_v2_kernelIfhLi128ELi16ELi128ELNS_18Fp8KVCacheDataTypeE1ELb1ELi512EEEvPfS2_PT_PKS3_PKT0_S9_ifPKiSB_iPKfiiiSD_SD_iiiii)
	.align		4
        /*0964*/ 	.word	index@(__assertfail)
	.align		4
        /*0968*/ 	.word	index@(_ZN4vllm25paged_attention_v2_kernelIfhLi120ELi16ELi128ELNS_18Fp8KVCacheDataTypeE1ELb1ELi512EEEvPfS2_PT_PKS3_PKT0_S9_ifPKiSB_iPKfiiiSD_SD_iiiii)
	.align		4
        /*096c*/ 	.word	index@(__assertfail)
	.align		4
        /*0970*/ 	.word	index@(_ZN4vllm25paged_attention_v2_kernelIfhLi112ELi16ELi128ELNS_18Fp8KVCacheDataTypeE1ELb1ELi512EEEvPfS2_PT_PKS3_PKT0_S9_ifPKiSB_iPKfiiiSD_SD_iiiii)
	.align		4
        /*0974*/ 	.word	index@(__assertfail)
	.align		4
        /*0978*/ 	.word	index@(_ZN4vllm25paged_attention_v2_kernelIfhLi96ELi16ELi128ELNS_18Fp8KVCacheDataTypeE1ELb1ELi512EEEvPfS2_PT_PKS3_PKT0_S9_ifPKiSB_iPKfiiiSD_SD_iiiii)
	.align		4
        /*097c*/ 	.word	index@(__assertfail)
	.align		4
        /*0980*/ 	.word	index@(_ZN4vllm25paged_attention_v2_kernelIfhLi80ELi16ELi128ELNS_18Fp8KVCacheDataTypeE1ELb1ELi512EEEvPfS2_PT_PKS3_PKT0_S9_ifPKiSB_iPKfiiiSD_SD_iiiii)
	.align		4
        /*0984*/ 	.word	index@(__assertfail)
	.align		4
        /*0988*/ 	.word	index@(_ZN4vllm25paged_attention_v2_kernelIfhLi64ELi16ELi128ELNS_18Fp8KVCacheDataTypeE1ELb1ELi512EEEvPfS2_PT_PKS3_PKT0_S9_ifPKiSB_iPKfiiiSD_SD_iiiii)
	.align		4
        /*098c*/ 	.word	index@(__assertfail)
	.align		4
        /*0990*/ 	.word	index@(_ZN4vllm25paged_attention_v2_kernelIfhLi32ELi16ELi128ELNS_18Fp8KVCacheDataTypeE1ELb1ELi512EEEvPfS2_PT_PKS3_PKT0_S9_ifPKiSB_iPKfiiiSD_SD_iiiii)
	.align		4
        /*0994*/ 	.word	index@(__assertfail)
	.align		4
        /*0998*/ 	.word	index@(_ZN4vllm25paged_attention_v2_kernelIfhLi256ELi8ELi128ELNS_18Fp8KVCacheDataTypeE1ELb0ELi512EEEvPfS2_PT_PKS3_PKT0_S9_ifPKiSB_iPKfiiiSD_SD_iiiii)
	.align		4
        /*099c*/ 	.word	index@(__assertfail)
	.align		4
        /*09a0*/ 	.word	index@(_ZN4vllm25paged_attention_v2_kernelIfhLi192ELi8ELi128ELNS_18Fp8KVCacheDataTypeE1ELb0ELi512EEEvPfS2_PT_PKS3_PKT0_S9_ifPKiSB_iPKfiiiSD_SD_iiiii)
	.align		4
        /*09a4*/ 	.word	index@(__assertfail)
	.align		4
        /*09a8*/ 	.word	index@(_ZN4vllm25paged_attention_v2_kernelIfhLi128ELi8ELi128ELNS_18Fp8KVCacheDataTypeE1ELb0ELi512EEEvPfS2_PT_PKS3_PKT0_S9_ifPKiSB_iPKfiiiSD_SD_iiiii)
	.align		4
        /*09ac*/ 	.word	index@(__assertfail)
	.align		4
        /*09b0*/ 	.word	index@(_ZN4vllm25paged_attention_v2_kernelIfhLi120ELi8ELi128ELNS_18Fp8KVCacheDataTypeE1ELb0ELi512EEEvPfS2_PT_PKS3_PKT0_S9_ifPKiSB_iPKfiiiSD_SD_iiiii)
	.align		4
        /*09b4*/ 	.word	index@(__assertfail)
	.align		4
        /*09b8*/ 	.word	index@(_ZN4vllm25paged_attention_v2_kernelIfhLi112ELi8ELi128ELNS_18Fp8KVCacheDataTypeE1ELb0ELi512EEEvPfS2_PT_PKS3_PKT0_S9_ifPKiSB_iPKfiiiSD_SD_iiiii)
	.align		4
        /*09bc*/ 	.word	index@(__assertfail)
	.align		4
        /*09c0*/ 	.word	index@(_ZN4vllm25paged_attention_v2_kernelIfhLi96ELi8ELi128ELNS_18Fp8KVCacheDataTypeE1ELb0ELi512EEEvPfS2_PT_PKS3_PKT0_S9_ifPKiSB_iPKfiiiSD_SD_iiiii)
	.align		4
        /*09c4*/ 	.word	index@(__assertfail)
	.align		4
        /*09c8*/ 	.word	index@(_ZN4vllm25paged_attention_v2_kernelIfhLi80ELi8ELi128ELNS_18Fp8KVCacheDataTypeE1ELb0ELi512EEEvPfS2_PT_PKS3_PKT0_S9_ifPKiSB_iPKfiiiSD_SD_iiiii)
	.align		4
        /*09cc*/ 	.word	index@(__assertfail)
	.align		4
        /*09d0*/ 	.word	index@(_ZN4vllm25paged_attention_v2_kernelIfhLi64ELi8ELi128ELNS_18Fp8KVCacheDataTypeE1ELb0ELi512EEEvPfS2_PT_PKS3_PKT0_S9_ifPKiSB_iPKfiiiSD_SD_iiiii)
	.align		4
        /*09d4*/ 	.word	index@(__assertfail)
	.align		4
        /*09d8*/ 	.word	index@(_ZN4vllm25paged_attention_v2_kernelIfhLi32ELi8ELi128ELNS_18Fp8KVCacheDataTypeE1ELb0ELi512EEEvPfS2_PT_PKS3_PKT0_S9_ifPKiSB_iPKfiiiSD_SD_iiiii)
	.align		4
        /*09dc*/ 	.word	index@(__assertfail)
	.align		4
        /*09e0*/ 	.word	index@(_ZN4vllm25paged_attention_v2_kernelIfhLi256ELi8ELi128ELNS_18Fp8KVCacheDataTypeE1ELb1ELi512EEEvPfS2_PT_PKS3_PKT0_S9_ifPKiSB_iPKfiiiSD_SD_iiiii)
	.align		4
        /*09e4*/ 	.word	index@(__assertfail)
	.align		4
        /*09e8*/ 	.word	index@(_ZN4vllm25paged_attention_v2_kernelIfhLi192ELi8ELi128ELNS_18Fp8KVCacheDataTypeE1ELb1ELi512EEEvPfS2_PT_PKS3_PKT0_S9_ifPKiSB_iPKfiiiSD_SD_iiiii)
	.align		4
        /*09ec*/ 	.word	index@(__assertfail)
	.align		4
        /*09f0*/ 	.word	index@(_ZN4vllm25paged_attention_v2_kernelIfhLi128ELi8ELi128ELNS_18Fp8KVCacheDataTypeE1ELb1ELi512EEEvPfS2_PT_PKS3_PKT0_S9_ifPKiSB_iPKfiiiSD_SD_iiiii)
	.align		4
        /*09f4*/ 	.word	index@(__assertfail)
	.align		4
        /*09f8*/ 	.word	index@(_ZN4vllm25paged_attention_v2_kernelIfhLi120ELi8ELi128ELNS_18Fp8KVCacheDataTypeE1ELb1ELi512EEEvPfS2_PT_PKS3_PKT0_S9_ifPKiSB_iPKfiiiSD_SD_iiiii)
	.align		4
        /*09fc*/ 	.word	index@(__assertfail)
	.align		4
        /*0a00*/ 	.word	index@(_ZN4vllm25paged_attention_v2_kernelIfhLi112ELi8ELi128ELNS_18Fp8KVCacheDataTypeE1ELb1ELi512EEEvPfS2_PT_PKS3_PKT0_S9_ifPKiSB_iPKfiiiSD_SD_iiiii)
	.align		4
        /*0a04*/ 	.word	index@(__assertfail)
	.align		4
        /*0a08*/ 	.word	index@(_ZN4vllm25paged_attention_v2_kernelIfhLi96ELi8ELi128ELNS_18Fp8KVCacheDataTypeE1ELb1ELi512EEEvPfS2_PT_PKS3_PKT0_S9_ifPKiSB_iPKfiiiSD_SD_iiiii)
	.align		4
        /*0a0c*/ 	.word	index@(__assertfail)
	.align		4
        /*0a10*/ 	.word	index@(_ZN4vllm25paged_attention_v2_kernelIfhLi80ELi8ELi128ELNS_18Fp8KVCacheDataTypeE1ELb1ELi512EEEvPfS2_PT_PKS3_PKT0_S9_ifPKiSB_iPKfiiiSD_SD_iiiii)
	.align		4
        /*0a14*/ 	.word	index@(__assertfail)
	.align		4
        /*0a18*/ 	.word	index@(_ZN4vllm25paged_attention_v2_kernelIfhLi64ELi8ELi128ELNS_18Fp8KVCacheDataTypeE1ELb1ELi512EEEvPfS2_PT_PKS3_PKT0_S9_ifPKiSB_iPKfiiiSD_SD_iiiii)
	.align		4
        /*0a1c*/ 	.word	index@(__assertfail)
	.align		4
        /*0a20*/ 	.word	index@(_ZN4vllm25paged_attention_v2_kernelIfhLi32ELi8ELi128ELNS_18Fp8KVCacheDataTypeE1ELb1ELi512EEEvPfS2_PT_PKS3_PKT0_S9_ifPKiSB_iPKfiiiSD_SD_iiiii)
	.align		4
        /*0a24*/ 	.word	index@(__assertfail)
	.align		4
        /*0a28*/ 	.word	0x00000000
	.align		4
        /*0a2c*/ 	.word	0xfffffffe
	.align		4
        /*0a30*/ 	.word	0x00000000
	.align		4
        /*0a34*/ 	.word	0xfffffffd
	.align		4
        /*0a38*/ 	.word	0x00000000
	.align		4
        /*0a3c*/ 	.word	0xfffffffc


//--------------------- .nv.rel.action            --------------------------
	.section	.nv.rel.action,"",@"SHT_CUDA_RELOCINFO"
	.align	8
	.sectionentsize	8
        /*0000*/ 	.byte	0x73, 0x00, 0x00, 0x00, 0x00, 0x00, 0x00, 0x00, 0x00, 0x00, 0x00, 0x11, 0x25, 0x00, 0x05, 0x36


//--------------------- .nv.constant4             --------------------------
	.section	.nv.constant4,"a",@progbits
	.align	8
	.align		8
.nv.constant4:
        /*0000*/ 	.dword	__assertfail
	.align		8
        /*0008*/ 	.dword	__unnamed_1
	.align		8
        /*0010*/ 	.dword	__unnamed_2
	.align		8
        /*0018*/ 	.dword	__unnamed_3
	.align		8
        /*0020*/ 	.dword	__unnamed_4
	.align		8
        /*0028*/ 	.dword	__unnamed_5
	.align		8
        /*0030*/ 	.dword	__unnamed_6
	.align		8
        /*0038*/ 	.dword	__unnamed_7
	.align		8
        /*0040*/ 	.dword	__unnamed_8
	.align		8
        /*0048*/ 	.dword	__unnamed_9
	.align		8
        /*0050*/ 	.dword	__unnamed_10
	.align		8
        /*0058*/ 	.dword	__unnamed_11
	.align		8
        /*0060*/ 	.dword	__unnamed_12
	.align		8
        /*0068*/ 	.dword	__unnamed_13
	.align		8
        /*0070*/ 	.dword	__unnamed_14
	.align		8
        /*0078*/ 	.dword	__unnamed_15
	.align		8
        /*0080*/ 	.dword	__unnamed_16
	.align		8
        /*0088*/ 	.dword	__unnamed_17
	.align		8
        /*0090*/ 	.dword	__unnamed_18
	.align		8
        /*0098*/ 	.dword	_ZN52_INTERNAL_8a674a50_21_paged_attention_v2_cu_fcde414e4cuda3std3__45__cpo5beginE
	.align		8
        /*00a0*/ 	.dword	_ZN52_INTERNAL_8a674a50_21_paged_attention_v2_cu_fcde414e4cuda3std3__45__cpo3endE
	.align		8
        /*00a8*/ 	.dword	_ZN52_INTERNAL_8a674a50_21_paged_attention_v2_cu_fcde414e4cuda3std3__45__cpo6cbeginE
	.align		8
        /*00b0*/ 	.dword	_ZN52_INTERNAL_8a674a50_21_paged_attention_v2_cu_fcde414e4cuda3std3__45__cpo4cendE
	.align		8
        /*00b8*/ 	.dword	_ZN52_INTERNAL_8a674a50_21_paged_attention_v2_cu_fcde414e4cuda3std3__45__cpo6rbeginE
	.align		8
        /*00c0*/ 	.dword	_ZN52_INTERNAL_8a674a50_21_paged_attention_v2_cu_fcde414e4cuda3std3__45__cpo4rendE
	.align		8
        /*00c8*/ 	.dword	_ZN52_INTERNAL_8a674a50_21_paged_attention_v2_cu_fcde414e4cuda3std3__45__cpo7crbeginE
	.align		8
        /*00d0*/ 	.dword	_ZN52_INTERNAL_8a674a50_21_paged_attention_v2_cu_fcde414e4cuda3std3__45__cpo5crendE
	.align		8
        /*00d8*/ 	.dword	_ZN52_INTERNAL_8a674a50_21_paged_attention_v2_cu_fcde414e4cuda3std3__454_GLOBAL__N__8a674a50_21_paged_attention_v2_cu_fcde414e6ignoreE
	.align		8
        /*00e0*/ 	.dword	_ZN52_INTERNAL_8a674a50_21_paged_attention_v2_cu_fcde414e4cuda3std3__419piecewise_constructE
	.align		8
        /*00e8*/ 	.dword	_ZN52_INTERNAL_8a674a50_21_paged_attention_v2_cu_fcde414e4cuda3std3__48in_placeE
	.align		8
        /*00f0*/ 	.dword	_ZN52_INTERNAL_8a674a50_21_paged_attention_v2_cu_fcde414e4cuda3std3__420unreachable_sentinelE
	.align		8
        /*00f8*/ 	.dword	_ZN52_INTERNAL_8a674a50_21_paged_attention_v2_cu_fcde414e4cuda3std6ranges3__45__cpo4swapE
	.align		8
        /*0100*/ 	.dword	_ZN52_INTERNAL_8a674a50_21_paged_attention_v2_cu_fcde414e4cuda3std6ranges3__45__cpo9iter_moveE
	.align		8
        /*0108*/ 	.dword	_ZN52_INTERNAL_8a674a50_21_paged_attention_v2_cu_fcde414e4cuda3std6ranges3__45__cpo5beginE
	.align		8
        /*0110*/ 	.dword	_ZN52_INTERNAL_8a674a50_21_paged_attention_v2_cu_fcde414e4cuda3std6ranges3__45__cpo3endE
	.align		8
        /*0118*/ 	.dword	_ZN52_INTERNAL_8a674a50_21_paged_attention_v2_cu_fcde414e4cuda3std6ranges3__45__cpo6cbeginE
	.align		8
        /*0120*/ 	.dword	_ZN52_INTERNAL_8a674a50_21_paged_attention_v2_cu_fcde414e4cuda3std6ranges3__45__cpo4cendE
	.align		8
        /*0128*/ 	.dword	_ZN52_INTERNAL_8a674a50_21_paged_attention_v2_cu_fcde414e4cuda3std6ranges3__45__cpo7advanceE
	.align		8
        /*0130*/ 	.dword	_ZN52_INTERNAL_8a674a50_21_paged_attention_v2_cu_fcde414e4cuda3std6ranges3__45__cpo9iter_swapE
	.align		8
        /*0138*/ 	.dword	_ZN52_INTERNAL_8a674a50_21_paged_attention_v2_cu_fcde414e4cuda3std6ranges3__45__cpo4nextE
	.align		8
        /*0140*/ 	.dword	_ZN52_INTERNAL_8a674a50_21_paged_attention_v2_cu_fcde414e4cuda3std6ranges3__45__cpo4prevE
	.align		8
        /*0148*/ 	.dword	_ZN52_INTERNAL_8a674a50_21_paged_attention_v2_cu_fcde414e4cuda3std6ranges3__45__cpo4dataE
	.align		8
        /*0150*/ 	.dword	_ZN52_INTERNAL_8a674a50_21_paged_attention_v2_cu_fcde414e4cuda3std6ranges3__45__cpo5cdataE
	.align		8
        /*0158*/ 	.dword	_ZN52_INTERNAL_8a674a50_21_paged_attention_v2_cu_fcde414e4cuda3std6ranges3__45__cpo4sizeE
	.align		8
        /*0160*/ 	.dword	_ZN52_INTERNAL_8a674a50_21_paged_attention_v2_cu_fcde414e4cuda3std6ranges3__45__cpo5ssizeE
	.align		8
        /*0168*/ 	.dword	_ZN52_INTERNAL_8a674a50_21_paged_attention_v2_cu_fcde414e4cuda3std6ranges3__45__cpo8distanceE
	.align		8
        /*0170*/ 	.dword	_ZN52_INTERNAL_8a674a50_21_paged_attention_v2_cu_fcde414e6thrust23THRUST_300001_SM_800_NS6system6detail10sequential3seqE
	.align		8
        /*0178*/ 	.dword	$str
	.align		8
        /*0180*/ 	.dword	$str$1


//--------------------- .nv.constant0._ZN4vllm25paged_attention_v2_kernelI13__nv_bfloat16hLi256ELi32ELi128ELNS_18Fp8KVCacheDataTypeE2ELb0ELi512EEEvPfS3_PT_PKS4_PKT0_SA_ifPKiSC_iPKfiiiSE_SE_iiiii --------------------------
	.section	.nv.constant0._ZN4vllm25paged_attention_v2_kernelI13__nv_bfloat16hLi256ELi32ELi128ELNS_18Fp8KVCacheDataTypeE2ELb0ELi512EEEvPfS3_PT_PKS4_PKT0_SA_ifPKiSC_iPKfiiiSE_SE_iiiii,"a",@progbits
	.sectionflags	@""
	.align	4
.nv.constant0._ZN4vllm25paged_attention_v2_kernelI13__nv_bfloat16hLi256ELi32ELi128ELNS_18Fp8KVCacheDataTypeE2ELb0ELi512EEEvPfS3_PT_PKS4_PKT0_SA_ifPKiSC_iPKfiiiSE_SE_iiiii:
	.zero		492


//--------------------- .nv.constant0._ZN4vllm25paged_attention_v2_kernelI13__nv_bfloat16hLi192ELi32ELi128ELNS_18Fp8KVCacheDataTypeE2ELb0ELi512EEEvPfS3_PT_PKS4_PKT0_SA_ifPKiSC_iPKfiiiSE_SE_iiiii --------------------------
	.section	.nv.constant0._ZN4vllm25paged_attention_v2_kernelI13__nv_bfloat16hLi192ELi32ELi128ELNS_18Fp8KVCacheDataTypeE2ELb0ELi512EEEvPfS3_PT_PKS4_PKT0_SA_ifPKiSC_iPKfiiiSE_SE_iiiii,"a",@progbits
	.sectionflags	@""
	.align	4
.nv.constant0._ZN4vllm25paged_attention_v2_kernelI13__nv_bfloat16hLi192ELi32ELi128ELNS_18Fp8KVCacheDataTypeE2ELb0ELi512EEEvPfS3_PT_PKS4_PKT0_SA_ifPKiSC_iPKfiiiSE_SE_iiiii:
	.zero		492


//--------------------- .nv.constant0._ZN4vllm25paged_attention_v2_kernelI13__nv_bfloat16hLi128ELi32ELi128ELNS_18Fp8KVCacheDataTypeE2ELb0ELi512EEEvPfS3_PT_PKS4_PKT0_SA_ifPKiSC_iPKfiiiSE_SE_iiiii --------------------------
	.section	.nv.constant0._ZN4vllm25paged_attention_v2_kernelI13__nv_bfloat16hLi128ELi32ELi128ELNS_18Fp8KVCacheDataTypeE2ELb0ELi512EEEvPfS3_PT_PKS4_PKT0_SA_ifPKiSC_iPKfiiiSE_SE_iiiii,"a",@progbits
	.sectionflags	@""
	.align	4
.nv.constant0._ZN4vllm25paged_attention_v2_kernelI13__nv_bfloat16hLi128ELi32ELi128ELNS_18Fp8KVCacheDataTypeE2ELb0ELi512EEEvPfS3_PT_PKS4_PKT0_SA_ifPKiSC_iPKfiiiSE_SE_iiiii:
	.zero		492


//--------------------- .nv.constant0._ZN4vllm25paged_attention_v2_kernelI13__nv_bfloat16hLi120ELi32ELi128ELNS_18Fp8KVCacheDataTypeE2ELb0ELi512EEEvPfS3_PT_PKS4_PKT0_SA_ifPKiSC_iPKfiiiSE_SE_iiiii --------------------------
	.section	.nv.constant0._ZN4vllm25paged_attention_v2_kernelI13__nv_bfloat16hLi120ELi32ELi128ELNS_18Fp8KVCacheDataTypeE2ELb0ELi512EEEvPfS3_PT_PKS4_PKT0_SA_ifPKiSC_iPKfiiiSE_SE_iiiii,"a",@progbits
	.sectionflags	@""
	.align	4
.nv.constant0._ZN4vllm25paged_attention_v2_kernelI13__nv_bfloat16hLi120ELi32ELi128ELNS_18Fp8KVCacheDataTypeE2ELb0ELi512EEEvPfS3_PT_PKS4_PKT0_SA_ifPKiSC_iPKfiiiSE_SE_iiiii:
	.zero		492


//--------------------- .nv.constant0._ZN4vllm25paged_attention_v2_kernelI13__nv_bfloat16hLi112ELi32ELi128ELNS_18Fp8KVCacheDataTypeE2ELb0ELi512EEEvPfS3_PT_PKS4_PKT0_SA_ifPKiSC_iPKfiiiSE_SE_iiiii --------------------------
	.section	.nv.constant0._ZN4vllm25paged_attention_v2_kernelI13__nv_bfloat16hLi112ELi32ELi128ELNS_18Fp8KVCacheDataTypeE2ELb0ELi512EEEvPfS3_PT_PKS4_PKT0_SA_ifPKiSC_iPKfiiiSE_SE_iiiii,"a",@progbits
	.sectionflags	@""
	.align	4
.nv.constant0._ZN4vllm25paged_attention_v2_kernelI13__nv_bfloat16hLi112ELi32ELi128ELNS_18Fp8KVCacheDataTypeE2ELb0ELi512EEEvPfS3_PT_PKS4_PKT0_SA_ifPKiSC_iPKfiiiSE_SE_iiiii:
	.zero		492


//--------------------- .nv.constant0._ZN4vllm25paged_attention_v2_kernelI13__nv_bfloat16hLi96ELi32ELi128ELNS_18Fp8KVCacheDataTypeE2ELb0ELi512EEEvPfS3_PT_PKS4_PKT0_SA_ifPKiSC_iPKfiiiSE_SE_iiiii --------------------------
	.section	.nv.constant0._ZN4vllm25paged_attention_v2_kernelI13__nv_bfloat16hLi96ELi32ELi128ELNS_18Fp8KVCacheDataTypeE2ELb0ELi512EEEvPfS3_PT_PKS4_PKT0_SA_ifPKiSC_iPKfiiiSE_SE_iiiii,"a",@progbits
	.sectionflags	@""
	.align	4
.nv.constant0._ZN4vllm25paged_attention_v2_kernelI13__nv_bfloat16hLi96ELi32ELi128ELNS_18Fp8KVCacheDataTypeE2ELb0ELi512EEEvPfS3_PT_PKS4_PKT0_SA_ifPKiSC_iPKfiiiSE_SE_iiiii:
	.zero		492


//--------------------- .nv.constant0._ZN4vllm25paged_attention_v2_kernelI13__nv_bfloat16hLi80ELi32ELi128ELNS_18Fp8KVCacheDataTypeE2ELb0ELi512EEEvPfS3_PT_PKS4_PKT0_SA_ifPKiSC_iPKfiiiSE_SE_iiiii --------------------------
	.section	.nv.constant0._ZN4vllm25paged_attention_v2_kernelI13__nv_bfloat16hLi80ELi32ELi128ELNS_18Fp8KVCacheDataTypeE2ELb0ELi512EEEvPfS3_PT_PKS4_PKT0_SA_ifPKiSC_iPKfiiiSE_SE_iiiii,"a",@progbits
	.sectionflags	@""
	.align	4
.nv.constant0._ZN4vllm25paged_attention_v2_kernelI13__nv_bfloat16hLi80ELi32ELi128ELNS_18Fp8KVCacheDataTypeE2ELb0ELi512EEEvPfS3_PT_PKS4_PKT0_SA_ifPKiSC_iPKfiiiSE_SE_iiiii:
	.zero		492


//--------------------- .nv.constant0._ZN4vllm25paged_attention_v2_kernelI13__nv_bfloat16hLi64ELi32ELi128ELNS_18Fp8KVCacheDataTypeE2ELb0ELi512EEEvPfS3_PT_PKS4_PKT0_SA_ifPKiSC_iPKfiiiSE_SE_iiiii --------------------------
	.section	.nv.constant0._ZN4vllm25paged_attention_v2_kernelI13__nv_bfloat16hLi64ELi32ELi128ELNS_18Fp8KVCacheDataTypeE2ELb0ELi512EEEvPfS3_PT_PKS4_PKT0_SA_ifPKiSC_iPKfiiiSE_SE_iiiii,"a",@progbits
	.sectionflags	@""
	.align	4
.nv.constant0._ZN4vllm25paged_attention_v2_kernelI13__nv_bfloat16hLi64ELi32ELi128ELNS_18Fp8KVCacheDataTypeE2ELb0ELi512EEEvPfS3_PT_PKS4_PKT0_SA_ifPKiSC_iPKfiiiSE_SE_iiiii:
	.zero		492


//--------------------- .nv.constant0._ZN4vllm25paged_attention_v2_kernelI13__nv_bfloat16hLi32ELi32ELi128ELNS_18Fp8KVCacheDataTypeE2ELb0ELi512EEEvPfS3_PT_PKS4_PKT0_SA_ifPKiSC_iPKfiiiSE_SE_iiiii --------------------------
	.section	.nv.constant0._ZN4vllm25paged_attention_v2_kernelI13__nv_bfloat16hLi32ELi32ELi128ELNS_18Fp8KVCacheDataTypeE2ELb0ELi512EEEvPfS3_PT_PKS4_PKT0_SA_ifPKiSC_iPKfiiiSE_SE_iiiii,"a",@progbits
	.sectionflags	@""
	.align	4
.nv.constant0._ZN4vllm25paged_attention_v2_kernelI13__nv_bfloat16hLi32ELi32ELi128ELNS_18Fp8KVCacheDataTypeE2ELb0ELi512EEEvPfS3_PT_PKS4_PKT0_SA_ifPKiSC_iPKfiiiSE_SE_iiiii:
	.zero		492


//--------------------- .nv.constant0._ZN4vllm25paged_attention_v2_kernelI13__nv_bfloat16hLi256ELi32ELi128ELNS_18Fp8KVCacheDataTypeE2ELb1ELi512EEEvPfS3_PT_PKS4_PKT0_SA_ifPKiSC_iPKfiiiSE_SE_iiiii --------------------------
	.section	.nv.constant0._ZN4vllm25paged_attention_v2_kernelI13__nv_bfloat16hLi256ELi32ELi128ELNS_18Fp8KVCacheDataTypeE2ELb1ELi512EEEvPfS3_PT_PKS4_PKT0_SA_ifPKiSC_iPKfiiiSE_SE_iiiii,"a",@progbits
	.sectionflags	@""
	.align	4
.nv.constant0._ZN4vllm25paged_attention_v2_kernelI13__nv_bfloat16hLi256ELi32ELi128ELNS_18Fp8KVCacheDataTypeE2ELb1ELi512EEEvPfS3_PT_PKS4_PKT0_SA_ifPKiSC_iPKfiiiSE_SE_iiiii:
	.zero		492


//--------------------- .nv.constant0._ZN4vllm25paged_attention_v2_kernelI13__nv_bfloat16hLi192ELi32ELi128ELNS_18Fp8KVCacheDataTypeE2ELb1ELi512EEEvPfS3_PT_PKS4_PKT0_SA_ifPKiSC_iPKfiiiSE_SE_iiiii --------------------------
	.section	.nv.constant0._ZN4vllm25paged_attention_v2_kernelI13__nv_bfloat16hLi192ELi32ELi128ELNS_18Fp8KVCacheDataTypeE2ELb1ELi512EEEvPfS3_PT_PKS4_PKT0_SA_ifPKiSC_iPKfiiiSE_SE_iiiii,"a",@progbits
	.sectionflags	@""
	.align	4
.nv.constant0._ZN4vllm25paged_attention_v2_kernelI13__nv_bfloat16hLi192ELi32ELi128ELNS_18Fp8KVCacheDataTypeE2ELb1ELi512EEEvPfS3_PT_PKS4_PKT0_SA_ifPKiSC_iPKfiiiSE_SE_iiiii:
	.zero		492


//--------------------- .nv.constant0._ZN4vllm25paged_attention_v2_kernelI13__nv_bfloat16hLi128ELi32ELi128ELNS_18Fp8KVCacheDataTypeE2ELb1ELi512EEEvPfS3_PT_PKS4_PKT0_SA_ifPKiSC_iPKfiiiSE_SE_iiiii --------------------------
	.section	.nv.constant0._ZN4vllm25paged_attention_v2_kernelI13__nv_bfloat16hLi128ELi32ELi128ELNS_18Fp8KVCacheDataTypeE2ELb1ELi512EEEvPfS3_PT_PKS4_PKT0_SA_ifPKiSC_iPKfiiiSE_SE_iiiii,"a",@progbits
	.sectionflags	@""
	.align	4
.nv.constant0._ZN4vllm25paged_attention_v2_kernelI13__nv_bfloat16hLi128ELi32ELi128ELNS_18Fp8KVCacheDataTypeE2ELb1ELi512EEEvPfS3_PT_PKS4_PKT0_SA_ifPKiSC_iPKfiiiSE_SE_iiiii:
	.zero		492


//--------------------- .nv.constant0._ZN4vllm25paged_attention_v2_kernelI13__nv_bfloat16hLi120ELi32ELi128ELNS_18Fp8KVCacheDataTypeE2ELb1ELi512EEEvPfS3_PT_PKS4_PKT0_SA_ifPKiSC_iPKfiiiSE_SE_iiiii --------------------------
	.section	.nv.constant0._ZN4vllm25paged_attention_v2_kernelI13__nv_bfloat16hLi120ELi32ELi128ELNS_18Fp8KVCacheDataTypeE2ELb1ELi512EEEvPfS3_PT_PKS4_PKT0_SA_ifPKiSC_iPKfiiiSE_SE_iiiii,"a",@progbits
	.sectionflags	@""
	.align	4
.nv.constant0._ZN4vllm25paged_attention_v2_kernelI13__nv_bfloat16hLi120ELi32ELi128ELNS_18Fp8KVCacheDataTypeE2ELb1ELi512EEEvPfS3_PT_PKS4_PKT0_SA_ifPKiSC_iPKfiiiSE_SE_iiiii:
	.zero		492


//--------------------- .nv.constant0._ZN4vllm25paged_attention_v2_kernelI13__nv_bfloat16hLi112ELi32ELi128ELNS_18Fp8KVCacheDataTypeE2ELb1ELi512EEEvPfS3_PT_PKS4_PKT0_SA_ifPKiSC_iPKfiiiSE_SE_iiiii --------------------------
	.section	.nv.constant0._ZN4vllm25paged_attention_v2_kernelI13__nv_bfloat16hLi112ELi32ELi128ELNS_18Fp8KVCacheDataTypeE2ELb1ELi512EEEvPfS3_PT_PKS4_PKT0_SA_ifPKiSC_iPKfiiiSE_SE_iiiii,"a",@progbits
	.sectionflags	@""
	.align	4
.nv.constant0._ZN4vllm25paged_attention_v2_kernelI13__nv_bfloat16hLi112ELi32ELi128ELNS_18Fp8KVCacheDataTypeE2ELb1ELi512EEEvPfS3_PT_PKS4_PKT0_SA_ifPKiSC_iPKfiiiSE_SE_iiiii:
	.zero		492


//--------------------- .nv.constant0._ZN4vllm25paged_attention_v2_kernelI13__nv_bfloat16hLi96ELi32ELi128ELNS_18Fp8KVCacheDataTypeE2ELb1ELi512EEEvPfS3_PT_PKS4_PKT0_SA_ifPKiSC_iPKfiiiSE_SE_iiiii --------------------------
	.section	.nv.constant0._ZN4vllm25paged_attention_v2_kernelI13__nv_bfloat16hLi96ELi32ELi128ELNS_18Fp8KVCacheDataTypeE2ELb1ELi512EEEvPfS3_PT_PKS4_PKT0_SA_ifPKiSC_iPKfiiiSE_SE_iiiii,"a",@progbits
	.sectionflags	@""
	.align	4
.nv.constant0._ZN4vllm25paged_attention_v2_kernelI13__nv_bfloat16hLi96ELi32ELi128ELNS_18Fp8KVCacheDataTypeE2ELb1ELi512EEEvPfS3_PT_PKS4_PKT0_SA_ifPKiSC_iPKfiiiSE_SE_iiiii:
	.zero		492


//--------------------- .nv.constant0._ZN4vllm25paged_attention_v2_kernelI13__nv_bfloat16hLi80ELi32ELi128ELNS_18Fp8KVCacheDataTypeE2ELb1ELi512EEEvPfS3_PT_PKS4_PKT0_SA_ifPKiSC_iPKfiiiSE_SE_iiiii --------------------------
	.section	.nv.constant0._ZN4vllm25paged_attention_v2_kernelI13__nv_bfloat16hLi80ELi32ELi128ELNS_18Fp8KVCacheDataTypeE2ELb1ELi512EEEvPfS3_PT_PKS4_PKT0_SA_ifPKiSC_iPKfiiiSE_SE_iiiii,"a",@progbits
	.sectionflags	@""
	.align	4
.nv.constant0._ZN4vllm25paged_attention_v2_kernelI13__nv_bfloat16hLi80ELi32ELi128ELNS_18Fp8KVCacheDataTypeE2ELb1ELi512EEEvPfS3_PT_PKS4_PKT0_SA_ifPKiSC_iPKfiiiSE_SE_iiiii:
	.zero		492


//--------------------- .nv.constant0._ZN4vllm25paged_attention_v2_kernelI13__nv_bfloat16hLi64ELi32ELi128ELNS_18Fp8KVCacheDataTypeE2ELb1ELi512EEEvPfS3_PT_PKS4_PKT0_SA_ifPKiSC_iPKfiiiSE_SE_iiiii --------------------------
	.section	.nv.constant0._ZN4vllm25paged_attention_v2_kernelI13__nv_bfloat16hLi64ELi32ELi128ELNS_18Fp8KVCacheDataTypeE2ELb1ELi512EEEvPfS3_PT_PKS4_PKT0_SA_ifPKiSC_iPKfiiiSE_SE_iiiii,"a",@progbits
	.sectionflags	@""
	.align	4
.nv.constant0._ZN4vllm25paged_attention_v2_kernelI13__nv_bfloat16hLi64ELi32ELi128ELNS_18Fp8KVCacheDataTypeE2ELb1ELi512EEEvPfS3_PT_PKS4_PKT0_SA_ifPKiSC_iPKfiiiSE_SE_iiiii:
	.zero		492


//--------------------- .nv.constant0._ZN4vllm25paged_attention_v2_kernelI13__nv_bfloat16hLi32ELi32ELi128ELNS_18Fp8KVCacheDataTypeE2ELb1ELi512EEEvPfS3_PT_PKS4_PKT0_SA_ifPKiSC_iPKfiiiSE_SE_iiiii --------------------------
	.section	.nv.constant0._ZN4vllm25paged_attention_v2_kernelI13__nv_bfloat16hLi32ELi32ELi128ELNS_18Fp8KVCacheDataTypeE2ELb1ELi512EEEvPfS3_PT_PKS4_PKT0_SA_ifPKiSC_iPKfiiiSE_SE_iiiii,"a",@progbits
	.sectionflags	@""
	.align	4
.nv.constant0._ZN4vllm25paged_attention_v2_kernelI13__nv_bfloat16hLi32ELi32ELi128ELNS_18Fp8KVCacheDataTypeE2ELb1ELi512EEEvPfS3_PT_PKS4_PKT0_SA_ifPKiSC_iPKfiiiSE_SE_iiiii:
	.zero		492


//--------------------- .nv.constant0._ZN4vllm25paged_attention_v2_kernelI13__nv_bfloat16hLi256ELi16ELi128ELNS_18Fp8KVCacheDataTypeE2ELb0ELi512EEEvPfS3_PT_PKS4_PKT0_SA_ifPKiSC_iPKfiiiSE_SE_iiiii --------------------------
	.section	.nv.constant0._ZN4vllm25paged_attention_v2_kernelI13__nv_bfloat16hLi256ELi16ELi128ELNS_18Fp8KVCacheDataTypeE2ELb0ELi512EEEvPfS3_PT_PKS4_PKT0_SA_ifPKiSC_iPKfiiiSE_SE_iiiii,"a",@progbits
	.sectionflags	@""
	.align	4
.nv.constant0._ZN4vllm25paged_attention_v2_kernelI13__nv_bfloat16hLi256ELi16ELi128ELNS_18Fp8KVCacheDataTypeE2ELb0ELi512EEEvPfS3_PT_PKS4_PKT0_SA_ifPKiSC_iPKfiiiSE_SE_iiiii:
	.zero		492


//--------------------- .nv.constant0._ZN4vllm25paged_attention_v2_kernelI13__nv_bfloat16hLi192ELi16ELi128ELNS_18Fp8KVCacheDataTypeE2ELb0ELi512EEEvPfS3_PT_PKS4_PKT0_SA_ifPKiSC_iPKfiiiSE_SE_iiiii --------------------------
	.section	.nv.constant0._ZN4vllm25paged_attention_v2_kernelI13__nv_bfloat16hLi192ELi16ELi128ELNS_18Fp8KVCacheDataTypeE2ELb0ELi512EEEvPfS3_PT_PKS4_PKT0_SA_ifPKiSC_iPKfiiiSE_SE_iiiii,"a",@progbits
	.sectionflags	@""
	.align	4
.nv.constant0._ZN4vllm25paged_attention_v2_kernelI13__nv_bfloat16hLi192ELi16ELi128ELNS_18Fp8KVCacheDataTypeE2ELb0ELi512EEEvPfS3_PT_PKS4_PKT0_SA_ifPKiSC_iPKfiiiSE_SE_iiiii:
	.zero		492


//--------------------- .nv.constant0._ZN4vllm25paged_attention_v2_kernelI13__nv_bfloat16hLi128ELi16ELi128ELNS_18Fp8KVCacheDataTypeE2ELb0ELi512EEEvPfS3_PT_PKS4_PKT0_SA_ifPKiSC_iPKfiiiSE_SE_iiiii --------------------------
	.section	.nv.constant0._ZN4vllm25paged_attention_v2_kernelI13__nv_bfloat16hLi128ELi16ELi128ELNS_18Fp8KVCacheDataTypeE2ELb0ELi512EEEvPfS3_PT_PKS4_PKT0_SA_ifPKiSC_iPKfiiiSE_SE_iiiii,"a",@progbits
	.sectionflags	@""
	.align	4
.nv.constant0._ZN4vllm25paged_attention_v2_kernelI13__nv_bfloat16hLi128ELi16ELi128ELNS_18Fp8KVCacheDataTypeE2ELb0ELi512EEEvPfS3_PT_PKS4_PKT0_SA_ifPKiSC_iPKfiiiSE_SE_iiiii:
	.zero		492


//--------------------- .nv.constant0._ZN4vllm25paged_attention_v2_kernelI13__nv_bfloat16hLi120ELi16ELi128ELNS_18Fp8KVCacheDataTypeE2ELb0ELi512EEEvPfS3_PT_PKS4_PKT0_SA_ifPKiSC_iPKfiiiSE_SE_iiiii --------------------------
	.section	.nv.constant0._ZN4vllm25paged_attention_v2_kernelI13__nv_bfloat16hLi120ELi16ELi128ELNS_18Fp8KVCacheDataTypeE2ELb0ELi512EEEvPfS3_PT_PKS4_PKT0_SA_ifPKiSC_iPKfiiiSE_SE_iiiii,"a",@progbits
	.sectionflags	@""
	.align	4
.nv.constant0._ZN4vllm25paged_attention_v2_kernelI13__nv_bfloat16hLi120ELi16ELi128ELNS_18Fp8KVCacheDataTypeE2ELb0ELi512EEEvPfS3_PT_PKS4_PKT0_SA_ifPKiSC_iPKfiiiSE_SE_iiiii:
	.zero		492


//--------------------- .nv.constant0._ZN4vllm25paged_attention_v2_kernelI13__nv_bfloat16hLi112ELi16ELi128ELNS_18Fp8KVCacheDataTypeE2ELb0ELi512EEEvPfS3_PT_PKS4_PKT0_SA_ifPKiSC_iPKfiiiSE_SE_iiiii --------------------------
	.section	.nv.constant0._ZN4vllm25paged_attention_v2_kernelI13__nv_bfloat16hLi112ELi16ELi128ELNS_18Fp8KVCacheDataTypeE2ELb0ELi512EEEvPfS3_PT_PKS4_PKT0_SA_ifPKiSC_iPKfiiiSE_SE_iiiii,"a",@progbits
	.sectionflags	@""
	.align	4
.nv.constant0._ZN4vllm25paged_attention_v2_kernelI13__nv_bfloat16hLi112ELi16ELi128ELNS_18Fp8KVCacheDataTypeE2ELb0ELi512EEEvPfS3_PT_PKS4_PKT0_SA_ifPKiSC_iPKfiiiSE_SE_iiiii:
	.zero		492


//--------------------- .nv.constant0._ZN4vllm25paged_attention_v2_kernelI13__nv_bfloat16hLi96ELi16ELi128ELNS_18Fp8KVCacheDataTypeE2ELb0ELi512EEEvPfS3_PT_PKS4_PKT0_SA_ifPKiSC_iPKfiiiSE_SE_iiiii --------------------------
	.section	.nv.constant0._ZN4vllm25paged_attention_v2_kernelI13__nv_bfloat16hLi96ELi16ELi128ELNS_18Fp8KVCacheDataTypeE2ELb0ELi512EEEvPfS3_PT_PKS4_PKT0_SA_ifPKiSC_iPKfiiiSE_SE_iiiii,"a",@progbits
	.sectionflags	@""
	.align	4
.nv.constant0._ZN4vllm25paged_attention_v2_kernelI13__nv_bfloat16hLi96ELi16ELi128ELNS_18Fp8KVCacheDataTypeE2ELb0ELi512EEEvPfS3_PT_PKS4_PKT0_SA_ifPKiSC_iPKfiiiSE_SE_iiiii:
	.zero		492


//--------------------- .nv.constant0._ZN4vllm25paged_attention_v2_kernelI13__nv_bfloat16hLi80ELi16ELi128ELNS_18Fp8KVCacheDataTypeE2ELb0ELi512EEEvPfS3_PT_PKS4_PKT0_SA_ifPKiSC_iPKfiiiSE_SE_iiiii --------------------------
	.section	.nv.constant0._ZN4vllm25paged_attention_v2_kernelI13__nv_bfloat16hLi80ELi16ELi128ELNS_18Fp8KVCacheDataTypeE2ELb0ELi512EEEvPfS3_PT_PKS4_PKT0_SA_ifPKiSC_iPKfiiiSE_SE_iiiii,"a",@progbits
	.sectionflags	@""
	.align	4
.nv.constant0._ZN4vllm25paged_attention_v2_kernelI13__nv_bfloat16hLi80ELi16ELi128ELNS_18Fp8KVCacheDataTypeE2ELb0ELi512EEEvPfS3_PT_PKS4_PKT0_SA_ifPKiSC_iPKfiiiSE_SE_iiiii:
	.zero		492


//--------------------- .nv.constant0._ZN4vllm25paged_attention_v2_kernelI13__nv_bfloat16hLi64ELi16ELi128ELNS_18Fp8KVCacheDataTypeE2ELb0ELi512EEEvPfS3_PT_PKS4_PKT0_SA_ifPKiSC_iPKfiiiSE_SE_iiiii --------------------------
	.section	.nv.constant0._ZN4vllm25paged_attention_v2_kernelI13__nv_bfloat16hLi64ELi16ELi128ELNS_18Fp8KVCacheDataTypeE2ELb0ELi512EEEvPfS3_PT_PKS4_PKT0_SA_ifPKiSC_iPKfiiiSE_SE_iiiii,"a",@progbits
	.sectionflags	@""
	.align	4
.nv.constant0._ZN4vllm25paged_attention_v2_kernelI13__nv_bfloat16hLi64ELi16ELi128ELNS_18Fp8KVCacheDataTypeE2ELb0ELi512EEEvPfS3_PT_PKS4_PKT0_SA_ifPKiSC_iPKfiiiSE_SE_iiiii:
	.zero		492


//--------------------- .nv.constant0._ZN4vllm25paged_attention_v2_kernelI13__nv_bfloat16hLi32ELi16ELi128ELNS_18Fp8KVCacheDataTypeE2ELb0ELi512EEEvPfS3_PT_PKS4_PKT0_SA_ifPKiSC_iPKfiiiSE_SE_iiiii --------------------------
	.section	.nv.constant0._ZN4vllm25paged_attention_v2_kernelI13__nv_bfloat16hLi32ELi16ELi128ELNS_18Fp8KVCacheDataTypeE2ELb0ELi512EEEvPfS3_PT_PKS4_PKT0_SA_ifPKiSC_iPKfiiiSE_SE_iiiii,"a",@progbits
	.sectionflags	@""
	.align	4
.nv.constant0._ZN4vllm25paged_attention_v2_kernelI13__nv_bfloat16hLi32ELi16ELi128ELNS_18Fp8KVCacheDataTypeE2ELb0ELi512EEEvPfS3_PT_PKS4_PKT0_SA_ifPKiSC_iPKfiiiSE_SE_iiiii:
	.zero		492


//--------------------- .nv.constant0._ZN4vllm25paged_attention_v2_kernelI13__nv_bfloat16hLi256ELi16ELi128ELNS_18Fp8KVCacheDataTypeE2ELb1ELi512EEEvPfS3_PT_PKS4_PKT0_SA_ifPKiSC_iPKfiiiSE_SE_iiiii --------------------------
	.section	.nv.constant0._ZN4vllm25paged_attention_v2_kernelI13__nv_bfloat16hLi256ELi16ELi128ELNS_18Fp8KVCacheDataTypeE2ELb1ELi512EEEvPfS3_PT_PKS4_PKT0_SA_ifPKiSC_iPKfiiiSE_SE_iiiii,"a",@progbits
	.sectionflags	@""
	.align	4
.nv.constant0._ZN4vllm25paged_attention_v2_kernelI13__nv_bfloat16hLi256ELi16ELi128ELNS_18Fp8KVCacheDataTypeE2ELb1ELi512EEEvPfS3_PT_PKS4_PKT0_SA_ifPKiSC_iPKfiiiSE_SE_iiiii:
	.zero		492


//--------------------- .nv.constant0._ZN4vllm25paged_attention_v2_kernelI13__nv_bfloat16hLi192ELi16ELi128ELNS_18Fp8KVCacheDataTypeE2ELb1ELi512EEEvPfS3_PT_PKS4_PKT0_SA_ifPKiSC_iPKfiiiSE_SE_iiiii --------------------------
	.section	.nv.constant0._ZN4vllm25paged_attention_v2_kernelI13__nv_bfloat16hLi192ELi16ELi128ELNS_18Fp8KVCacheDataTypeE2ELb1ELi512EEEvPfS3_PT_PKS4_PKT0_SA_ifPKiSC_iPKfiiiSE_SE_iiiii,"a",@progbits
	.sectionflags	@""
	.align	4
.nv.constant0._ZN4vllm25paged_attention_v2_kernelI13__nv_bfloat16hLi192ELi16ELi128ELNS_18Fp8KVCacheDataTypeE2ELb1ELi512EEEvPfS3_PT_PKS4_PKT0_SA_ifPKiSC_iPKfiiiSE_SE_iiiii:
	.zero		492


//--------------------- .nv.constant0._ZN4vllm25paged_attention_v2_kernelI13__nv_bfloat16hLi128ELi16ELi128ELNS_18Fp8KVCacheDataTypeE2ELb1ELi512EEEvPfS3_PT_PKS4_PKT0_SA_ifPKiSC_iPKfiiiSE_SE_iiiii --------------------------
	.section	.nv.constant0._ZN4vllm25paged_attention_v2_kernelI13__nv_bfloat16hLi128ELi16ELi128ELNS_18Fp8KVCacheDataTypeE2ELb1ELi512EEEvPfS3_PT_PKS4_PKT0_SA_ifPKiSC_iPKfiiiSE_SE_iiiii,"a",@progbits
	.sectionflags	@""
	.align	4
.nv.constant0._ZN4vllm25paged_attention_v2_kernelI13__nv_bfloat16hLi128ELi16ELi128ELNS_18Fp8KVCacheDataTypeE2ELb1ELi512EEEvPfS3_PT_PKS4_PKT0_SA_ifPKiSC_iPKfiiiSE_SE_iiiii:
	.zero		492


//--------------------- .nv.constant0._ZN4vllm25paged_attention_v2_kernelI13__nv_bfloat16hLi120ELi16ELi128ELNS_18Fp8KVCacheDataTypeE2ELb1ELi512EEEvPfS3_PT_PKS4_PKT0_SA_ifPKiSC_iPKfiiiSE_SE_iiiii --------------------------
	.section	.nv.constant0._ZN4vllm25paged_attention_v2_kernelI13__nv_bfloat16hLi120ELi16ELi128ELNS_18Fp8KVCacheDataTypeE2ELb1ELi512EEEvPfS3_PT_PKS4_PKT0_SA_ifPKiSC_iPKfiiiSE_SE_iiiii,"a",@progbits
	.sectionflags	@""
	.align	4
.nv.constant0._ZN4vllm25paged_attention_v2_kernelI13__nv_bfloat16hLi120ELi16ELi128ELNS_18Fp8KVCacheDataTypeE2ELb1ELi512EEEvPfS3_PT_PKS4_PKT0_SA_ifPKiSC_iPKfiiiSE_SE_iiiii:
	.zero		492


//--------------------- .nv.constant0._ZN4vllm25paged_attention_v2_kernelI13__nv_bfloat16hLi112ELi16ELi128ELNS_18Fp8KVCacheDataTypeE2ELb1ELi512EEEvPfS3_PT_PKS4_PKT0_SA_ifPKiSC_iPKfiiiSE_SE_iiiii --------------------------
	.section	.nv.constant0._ZN4vllm25paged_attention_v2_kernelI13__nv_bfloat16hLi112ELi16ELi128ELNS_18Fp8KVCacheDataTypeE2ELb1ELi512EEEvPfS3_PT_PKS4_PKT0_SA_ifPKiSC_iPKfiiiSE_SE_iiiii,"a",@progbits
	.sectionflags	@""
	.align	4
.nv.constant0._ZN4vllm25paged_attention_v2_kernelI13__nv_bfloat16hLi112ELi16ELi128ELNS_18Fp8KVCacheDataTypeE2ELb1ELi512EEEvPfS3_PT_PKS4_PKT0_SA_ifPKiSC_iPKfiiiSE_SE_iiiii:
	.zero		492


//--------------------- .nv.constant0._ZN4vllm25paged_attention_v2_kernelI13__nv_bfloat16hLi96ELi16ELi128ELNS_18Fp8KVCacheDataTypeE2ELb1ELi512EEEvPfS3_PT_PKS4_PKT0_SA_ifPKiSC_iPKfiiiSE_SE_iiiii --------------------------
	.section	.nv.constant0._ZN4vllm25paged_attention_v2_kernelI13__nv_bfloat16hLi96ELi16ELi128ELNS_18Fp8KVCacheDataTypeE2ELb1ELi512EEEvPfS3_PT_PKS4_PKT0_SA_ifPKiSC_iPKfiiiSE_SE_iiiii,"a",@progbits
	.sectionflags	@""
	.align	4
.nv.constant0._ZN4vllm25paged_attention_v2_kernelI13__nv_bfloat16hLi96ELi16ELi128ELNS_18Fp8KVCacheDataTypeE2ELb1ELi512EEEvPfS3_PT_PKS4_PKT0_SA_ifPKiSC_iPKfiiiSE_SE_iiiii:
	.zero		492


//--------------------- .nv.constant0._ZN4vllm25paged_attention_v2_kernelI13__nv_bfloat16hLi80ELi16ELi128ELNS_18Fp8KVCacheDataTypeE2ELb1ELi512EEEvPfS3_PT_PKS4_PKT0_SA_ifPKiSC_iPKfiiiSE_SE_iiiii --------------------------
	.section	.nv.constant0._ZN4vllm25paged_attention_v2_kernelI13__nv_bfloat16hLi80ELi16ELi128ELNS_18Fp8KVCacheDataTypeE2ELb1ELi512EEEvPfS3_PT_PKS4_PKT0_SA_ifPKiSC_iPKfiiiSE_SE_iiiii,"a",@progbits
	.sectionflags	@""
	.align	4
.nv.constant0._ZN4vllm25paged_attention_v2_kernelI13__nv_bfloat16hLi80ELi16ELi128ELNS_18Fp8KVCacheDataTypeE2ELb1ELi512EEEvPfS3_PT_PKS4_PKT0_SA_ifPKiSC_iPKfiiiSE_SE_iiiii:
	.zero		492


//--------------------- .nv.constant0._ZN4vllm25paged_attention_v2_kernelI13__nv_bfloat16hLi64ELi16ELi128ELNS_18Fp8KVCacheDataTypeE2ELb1ELi512EEEvPfS3_PT_PKS4_PKT0_SA_ifPKiSC_iPKfiiiSE_SE_iiiii --------------------------
	.section	.nv.constant0._ZN4vllm25paged_attention_v2_kernelI13__nv_bfloat16hLi64ELi16ELi128ELNS_18Fp8KVCacheDataTypeE2ELb1ELi512EEEvPfS3_PT_PKS4_PKT0_SA_ifPKiSC_iPKfiiiSE_SE_iiiii,"a",@progbits
	.sectionflags	@""
	.align	4
.nv.constant0._ZN4vllm25paged_attention_v2_kernelI13__nv_bfloat16hLi64ELi16ELi128ELNS_18Fp8KVCacheDataTypeE2ELb1ELi512EEEvPfS3_PT_PKS4_PKT0_SA_ifPKiSC_iPKfiiiSE_SE_iiiii:
	.zero		492


//--------------------- .nv.constant0._ZN4vllm25paged_attention_v2_kernelI13__nv_bfloat16hLi32ELi16ELi128ELNS_18Fp8KVCacheDataTypeE2ELb1ELi512EEEvPfS3_PT_PKS4_PKT0_SA_ifPKiSC_iPKfiiiSE_SE_iiiii --------------------------
	.section	.nv.constant0._ZN4vllm25paged_attention_v2_kernelI13__nv_bfloat16hLi32ELi16ELi128ELNS_18Fp8KVCacheDataTypeE2ELb1ELi512EEEvPfS3_PT_PKS4_PKT0_SA_ifPKiSC_iPKfiiiSE_SE_iiiii,"a",@progbits
	.sectionflags	@""
	.align	4
.nv.constant0._ZN4vllm25paged_attention_v2_kernelI13__nv_bfloat16hLi32ELi16ELi128ELNS_18Fp8KVCacheDataTypeE2ELb1ELi512EEEvPfS3_PT_PKS4_PKT0_SA_ifPKiSC_iPKfiiiSE_SE_iiiii:
	.zero		492


//--------------------- .nv.constant0._ZN4vllm25paged_attention_v2_kernelI13__nv_bfloat16hLi256ELi8ELi128ELNS_18Fp8KVCacheDataTypeE2ELb0ELi512EEEvPfS3_PT_PKS4_PKT0_SA_ifPKiSC_iPKfiiiSE_SE_iiiii --------------------------
	.section	.nv.constant0._ZN4vllm25paged_attention_v2_kernelI13__nv_bfloat16hLi256ELi8ELi128ELNS_18Fp8KVCacheDataTypeE2ELb0ELi512EEEvPfS3_PT_PKS4_PKT0_SA_ifPKiSC_iPKfiiiSE_SE_iiiii,"a",@progbits
	.sectionflags	@""
	.align	4
.nv.constant0._ZN4vllm25paged_attention_v2_kernelI13__nv_bfloat16hLi256ELi8ELi128ELNS_18Fp8KVCacheDataTypeE2ELb0ELi512EEEvPfS3_PT_PKS4_PKT0_SA_ifPKiSC_iPKfiiiSE_SE_iiiii:
	.zero		492


//--------------------- .nv.constant0._ZN4vllm25paged_attention_v2_kernelI13__nv_bfloat16hLi192ELi8ELi128ELNS_18Fp8KVCacheDataTypeE2ELb0ELi512EEEvPfS3_PT_PKS4_PKT0_SA_ifPKiSC_iPKfiiiSE_SE_iiiii --------------------------
	.section	.nv.constant0._ZN4vllm25paged_attention_v2_kernelI13__nv_bfloat16hLi192ELi8ELi128ELNS_18Fp8KVCacheDataTypeE2ELb0ELi512EEEvPfS3_PT_PKS4_PKT0_SA_ifPKiSC_iPKfiiiSE_SE_iiiii,"a",@progbits
	.sectionflags	@""
	.align	4
.nv.constant0._ZN4vllm25paged_attention_v2_kernelI13__nv_bfloat16hLi192ELi8ELi128ELNS_18Fp8KVCacheDataTypeE2ELb0ELi512EEEvPfS3_PT_PKS4_PKT0_SA_ifPKiSC_iPKfiiiSE_SE_iiiii:
	.zero		492


//--------------------- .nv.constant0._ZN4vllm25paged_attention_v2_kernelI13__nv_bfloat16hLi128ELi8ELi128ELNS_18Fp8KVCacheDataTypeE2ELb0ELi512EEEvPfS3_PT_PKS4_PKT0_SA_ifPKiSC_iPKfiiiSE_SE_iiiii --------------------------
	.section	.nv.constant0._ZN4vllm25paged_attention_v2_kernelI13__nv_bfloat16hLi128ELi8ELi128ELNS_18Fp8KVCacheDataTypeE2ELb0ELi512EEEvPfS3_PT_PKS4_PKT0_SA_ifPKiSC_iPKfiiiSE_SE_iiiii,"a",@progbits
	.sectionflags	@""
	.align	4
.nv.constant0._ZN4vllm25paged_attention_v2_kernelI13__nv_bfloat16hLi128ELi8ELi128ELNS_18Fp8KVCacheDataTypeE2ELb0ELi512EEEvPfS3_PT_PKS4_PKT0_SA_ifPKiSC_iPKfiiiSE_SE_iiiii:
	.zero		492


//--------------------- .nv.constant0._ZN4vllm25paged_attention_v2_kernelI13__nv_bfloat16hLi120ELi8ELi128ELNS_18Fp8KVCacheDataTypeE2ELb0ELi512EEEvPfS3_PT_PKS4_PKT0_SA_ifPKiSC_iPKfiiiSE_SE_iiiii --------------------------
	.section	.nv.constant0._ZN4vllm25paged_attention_v2_kernelI13__nv_bfloat16hLi120ELi8ELi128ELNS_18Fp8KVCacheDataTypeE2ELb0ELi512EEEvPfS3_PT_PKS4_PKT0_SA_ifPKiSC_iPKfiiiSE_SE_iiiii,"a",@progbits
	.sectionflags	@""
	.align	4
.nv.constant0._ZN4vllm25paged_attention_v2_kernelI13__nv_bfloat16hLi120ELi8ELi128ELNS_18Fp8KVCacheDataTypeE2ELb0ELi512EEEvPfS3_PT_PKS4_PKT0_SA_ifPKiSC_iPKfiiiSE_SE_iiiii:
	.zero		492


//--------------------- .nv.constant0._ZN4vllm25paged_attention_v2_kernelI13__nv_bfloat16hLi112ELi8ELi128ELNS_18Fp8KVCacheDataTypeE2ELb0ELi512EEEvPfS3_PT_PKS4_PKT0_SA_ifPKiSC_iPKfiiiSE_SE_iiiii --------------------------
	.section	.nv.constant0._ZN4vllm25paged_attention_v2_kernelI13__nv_bfloat16hLi112ELi8ELi128ELNS_18Fp8KVCacheDataTypeE2ELb0ELi512EEEvPfS3_PT_PKS4_PKT0_SA_ifPKiSC_iPKfiiiSE_SE_iiiii,"a",@progbits
	.sectionflags	@""
	.align	4
.nv.constant0._ZN4vllm25paged_attention_v2_kernelI13__nv_bfloat16hLi112ELi8ELi128ELNS_18Fp8KVCacheDataTypeE2ELb0ELi512EEEvPfS3_PT_PKS4_PKT0_SA_ifPKiSC_iPKfiiiSE_SE_iiiii:
	.zero		492


//--------------------- .nv.constant0._ZN4vllm25paged_attention_v2_kernelI13__nv_bfloat16hLi96ELi8ELi128ELNS_18Fp8KVCacheDataTypeE2ELb0ELi512EEEvPfS3_PT_PKS4_PKT0_SA_ifPKiSC_iPKfiiiSE_SE_iiiii --------------------------
	.section	.nv.constant0._ZN4vllm25paged_attention_v2_kernelI13__nv_bfloat16hLi96ELi8ELi128ELNS_18Fp8KVCacheDataTypeE2ELb0ELi512EEEvPfS3_PT_PKS4_PKT0_SA_ifPKiSC_iPKfiiiSE_SE_iiiii,"a",@progbits
	.sectionflags	@""
	.align	4
.nv.constant0._ZN4vllm25paged_attention_v2_kernelI13__nv_bfloat16hLi96ELi8ELi128ELNS_18Fp8KVCacheDataTypeE2ELb0ELi512EEEvPfS3_PT_PKS4_PKT0_SA_ifPKiSC_iPKfiiiSE_SE_iiiii:
	.zero		492


//--------------------- .nv.constant0._ZN4vllm25paged_attention_v2_kernelI13__nv_bfloat16hLi80ELi8ELi128ELNS_18Fp8KVCacheDataTypeE2ELb0ELi512EEEvPfS3_PT_PKS4_PKT0_SA_ifPKiSC_iPKfiiiSE_SE_iiiii --------------------------
	.section	.nv.constant0._ZN4vllm25paged_attention_v2_kernelI13__nv_bfloat16hLi80ELi8ELi128ELNS_18Fp8KVCacheDataTypeE2ELb0ELi512EEEvPfS3_PT_PKS4_PKT0_SA_ifPKiSC_iPKfiiiSE_SE_iiiii,"a",@progbits
	.sectionflags	@""
	.align	4
.nv.constant0._ZN4vllm25paged_attention_v2_kernelI13__nv_bfloat16hLi80ELi8ELi128ELNS_18Fp8KVCacheDataTypeE2ELb0ELi512EEEvPfS3_PT_PKS4_PKT0_SA_ifPKiSC_iPKfiiiSE_SE_iiiii:
	.zero		492


//--------------------- .nv.constant0._ZN4vllm25paged_attention_v2_kernelI13__nv_bfloat16hLi64ELi8ELi128ELNS_18Fp8KVCacheDataTypeE2ELb0ELi512EEEvPfS3_PT_PKS4_PKT0_SA_ifPKiSC_iPKfiiiSE_SE_iiiii --------------------------
	.section	.nv.constant0._ZN4vllm25paged_attention_v2_kernelI13__nv_bfloat16hLi64ELi8ELi128ELNS_18Fp8KVCacheDataTypeE2ELb0ELi512EEEvPfS3_PT_PKS4_PKT0_SA_ifPKiSC_iPKfiiiSE_SE_iiiii,"a",@progbits
	.sectionflags	@""
	.align	4
.nv.constant0._ZN4vllm25paged_attention_v2_kernelI13__nv_bfloat16hLi64ELi8ELi128ELNS_18Fp8KVCacheDataTypeE2ELb0ELi512EEEvPfS3_PT_PKS4_PKT0_SA_ifPKiSC_iPKfiiiSE_SE_iiiii:
	.zero		492


//--------------------- .nv.constant0._ZN4vllm25paged_attention_v2_kernelI13__nv_bfloat16hLi32ELi8ELi128ELNS_18Fp8KVCacheDataTypeE2ELb0ELi512EEEvPfS3_PT_PKS4_PKT0_SA_ifPKiSC_iPKfiiiSE_SE_iiiii --------------------------
	.section	.nv.constant0._ZN4vllm25paged_attention_v2_kernelI13__nv_bfloat16hLi32ELi8ELi128ELNS_18Fp8KVCacheDataTypeE2ELb0ELi512EEEvPfS3_PT_PKS4_PKT0_SA_ifPKiSC_iPKfiiiSE_SE_iiiii,"a",@progbits
	.sectionflags	@""
	.align	4
.nv.constant0._ZN4vllm25paged_attention_v2_kernelI13__nv_bfloat16hLi32ELi8ELi128ELNS_18Fp8KVCacheDataTypeE2ELb0ELi512EEEvPfS3_PT_PKS4_PKT0_SA_ifPKiSC_iPKfiiiSE_SE_iiiii:
	.zero		492


//--------------------- .nv.constant0._ZN4vllm25paged_attention_v2_kernelI13__nv_bfloat16hLi256ELi8ELi128ELNS_18Fp8KVCacheDataTypeE2ELb1ELi512EEEvPfS3_PT_PKS4_PKT0_SA_ifPKiSC_iPKfiiiSE_SE_iiiii --------------------------
	.section	.nv.constant0._ZN4vllm25paged_attention_v2_kernelI13__nv_bfloat16hLi256ELi8ELi128ELNS_18Fp8KVCacheDataTypeE2ELb1ELi512EEEvPfS3_PT_PKS4_PKT0_SA_ifPKiSC_iPKfiiiSE_SE_iiiii,"a",@progbits
	.sectionflags	@""
	.align	4
.nv.constant0._ZN4vllm25paged_attention_v2_kernelI13__nv_bfloat16hLi256ELi8ELi128ELNS_18Fp8KVCacheDataTypeE2ELb1ELi512EEEvPfS3_PT_PKS4_PKT0_SA_ifPKiSC_iPKfiiiSE_SE_iiiii:
	.zero		492


//--------------------- .nv.constant0._ZN4vllm25paged_attention_v2_kernelI13__nv_bfloat16hLi192ELi8ELi128ELNS_18Fp8KVCacheDataTypeE2ELb1ELi512EEEvPfS3_PT_PKS4_PKT0_SA_ifPKiSC_iPKfiiiSE_SE_iiiii --------------------------
	.section	.nv.constant0._ZN4vllm25paged_attention_v2_kernelI13__nv_bfloat16hLi192ELi8ELi128ELNS_18Fp8KVCacheDataTypeE2ELb1ELi512EEEvPfS3_PT_PKS4_PKT0_SA_ifPKiSC_iPKfiiiSE_SE_iiiii,"a",@progbits
	.sectionflags	@""
	.align	4
.nv.constant0._ZN4vllm25paged_attention_v2_kernelI13__nv_bfloat16hLi192ELi8ELi128ELNS_18Fp8KVCacheDataTypeE2ELb1ELi512EEEvPfS3_PT_PKS4_PKT0_SA_ifPKiSC_iPKfiiiSE_SE_iiiii:
	.zero		492


//--------------------- .nv.constant0._ZN4vllm25paged_attention_v2_kernelI13__nv_bfloat16hLi128ELi8ELi128ELNS_18Fp8KVCacheDataTypeE2ELb1ELi512EEEvPfS3_PT_PKS4_PKT0_SA_ifPKiSC_iPKfiiiSE_SE_iiiii --------------------------
	.section	.nv.constant0._ZN4vllm25paged_attention_v2_kernelI13__nv_bfloat16hLi128ELi8ELi128ELNS_18Fp8KVCacheDataTypeE2ELb1ELi512EEEvPfS3_PT_PKS4_PKT0_SA_ifPKiSC_iPKfiiiSE_SE_iiiii,"a",@progbits
	.sectionflags	@""
	.align	4
.nv.constant0._ZN4vllm25paged_attention_v2_kernelI13__nv_bfloat16hLi128ELi8ELi128ELNS_18Fp8KVCacheDataTypeE2ELb1ELi512EEEvPfS3_PT_PKS4_PKT0_SA_ifPKiSC_iPKfiiiSE_SE_iiiii:
	.zero		492


//--------------------- .nv.constant0._ZN4vllm25paged_attention_v2_kernelI13__nv_bfloat16hLi120ELi8ELi128ELNS_18Fp8KVCacheDataTypeE2ELb1ELi512EEEvPfS3_PT_PKS4_PKT0_SA_ifPKiSC_iPKfiiiSE_SE_iiiii --------------------------
	.section	.nv.constant0._ZN4vllm25paged_attention_v2_kernelI13__nv_bfloat16hLi120ELi8ELi128ELNS_18Fp8KVCacheDataTypeE2ELb1ELi512EEEvPfS3_PT_PKS4_PKT0_SA_ifPKiSC_iPKfiiiSE_SE_iiiii,"a",@progbits
	.sectionflags	@""
	.align	4
.nv.constant0._ZN4vllm25paged_attention_v2_kernelI13__nv_bfloat16hLi120ELi8ELi128ELNS_18Fp8KVCacheDataTypeE2ELb1ELi512EEEvPfS3_PT_PKS4_PKT0_SA_ifPKiSC_iPKfiiiSE_SE_iiiii:
	.zero		492


//--------------------- .nv.constant0._ZN4vllm25paged_attention_v2_kernelI13__nv_bfloat16hLi112ELi8ELi128ELNS_18Fp8KVCacheDataTypeE2ELb1ELi512EEEvPfS3_PT_PKS4_PKT0_SA_ifPKiSC_iPKfiiiSE_SE_iiiii --------------------------
	.section	.nv.constant0._ZN4vllm25paged_attention_v2_kernelI13__nv_bfloat16hLi112ELi8ELi128ELNS_18Fp8KVCacheDataTypeE2ELb1ELi512EEEvPfS3_PT_PKS4_PKT0_SA_ifPKiSC_iPKfiiiSE_SE_iiiii,"a",@progbits
	.sectionflags	@""
	.align	4
.nv.constant0._ZN4vllm25paged_attention_v2_kernelI13__nv_bfloat16hLi112ELi8ELi128ELNS_18Fp8KVCacheDataTypeE2ELb1ELi512EEEvPfS3_PT_PKS4_PKT0_SA_ifPKiSC_iPKfiiiSE_SE_iiiii:
	.zero		492


//--------------------- .nv.constant0._ZN4vllm25paged_attention_v2_kernelI13__nv_bfloat16hLi96ELi8ELi128ELNS_18Fp8KVCacheDataTypeE2ELb1ELi512EEEvPfS3_PT_PKS4_PKT0_SA_ifPKiSC_iPKfiiiSE_SE_iiiii --------------------------
	.section	.nv.constant0._ZN4vllm25paged_attention_v2_kernelI13__nv_bfloat16hLi96ELi8ELi128ELNS_18Fp8KVCacheDataTypeE2ELb1ELi512EEEvPfS3_PT_PKS4_PKT0_SA_ifPKiSC_iPKfiiiSE_SE_iiiii,"a",@progbits
	.sectionflags	@""
	.align	4
.nv.constant0._ZN4vllm25paged_attention_v2_kernelI13__nv_bfloat16hLi96ELi8ELi128ELNS_18Fp8KVCacheDataTypeE2ELb1ELi512EEEvPfS3_PT_PKS4_PKT0_SA_ifPKiSC_iPKfiiiSE_SE_iiiii:
	.zero		492


//--------------------- .nv.constant0._ZN4vllm25paged_attention_v2_kernelI13__nv_bfloat16hLi80ELi8ELi128ELNS_18Fp8KVCacheDataTypeE2ELb1ELi512EEEvPfS3_PT_PKS4_PKT0_SA_ifPKiSC_iPKfiiiSE_SE_iiiii --------------------------
	.section	.nv.constant0._ZN4vllm25paged_attention_v2_kernelI13__nv_bfloat16hLi80ELi8ELi128ELNS_18Fp8KVCacheDataTypeE2ELb1ELi512EEEvPfS3_PT_PKS4_PKT0_SA_ifPKiSC_iPKfiiiSE_SE_iiiii,"a",@progbits
	.sectionflags	@""
	.align	4
.nv.constant0._ZN4vllm25paged_attention_v2_kernelI13__nv_bfloat16hLi80ELi8ELi128ELNS_18Fp8KVCacheDataTypeE2ELb1ELi512EEEvPfS3_PT_PKS4_PKT0_SA_ifPKiSC_iPKfiiiSE_SE_iiiii:
	.zero		492


//--------------------- .nv.constant0._ZN4vllm25paged_attention_v2_kernelI13__nv_bfloat16hLi64ELi8ELi128ELNS_18Fp8KVCacheDataTypeE2ELb1ELi512EEEvPfS3_PT_PKS4_PKT0_SA_ifPKiSC_iPKfiiiSE_SE_iiiii --------------------------
	.section	.nv.constant0._ZN4vllm25paged_attention_v2_kernelI13__nv_bfloat16hLi64ELi8ELi128ELNS_18Fp8KVCacheDataTypeE2ELb1ELi512EEEvPfS3_PT_PKS4_PKT0_SA_ifPKiSC_iPKfiiiSE_SE_iiiii,"a",@progbits
	.sectionflags	@""
	.align	4
.nv.constant0._ZN4vllm25paged_attention_v2_kernelI13__nv_bfloat16hLi64ELi8ELi128ELNS_18Fp8KVCacheDataTypeE2ELb1ELi512EEEvPfS3_PT_PKS4_PKT0_SA_ifPKiSC_iPKfiiiSE_SE_iiiii:
	.zero		492


//--------------------- .nv.constant0._ZN4vllm25paged_attention_v2_kernelI13__nv_bfloat16hLi32ELi8ELi128ELNS_18Fp8KVCacheDataTypeE2ELb1ELi512EEEvPfS3_PT_PKS4_PKT0_SA_ifPKiSC_iPKfiiiSE_SE_iiiii --------------------------
	.section	.nv.constant0._ZN4vllm25paged_attention_v2_kernelI13__nv_bfloat16hLi32ELi8ELi128ELNS_18Fp8KVCacheDataTypeE2ELb1ELi512EEEvPfS3_PT_PKS4_PKT0_SA_ifPKiSC_iPKfiiiSE_SE_iiiii,"a",@progbits
	.sectionflags	@""
	.align	4
.nv.constant0._ZN4vllm25paged_attention_v2_kernelI13__nv_bfloat16hLi32ELi8ELi128ELNS_18Fp8KVCacheDataTypeE2ELb1ELi512EEEvPfS3_PT_PKS4_PKT0_SA_ifPKiSC_iPKfiiiSE_SE_iiiii:
	.zero		492


//--------------------- .nv.constant0._ZN4vllm25paged_attention_v2_kernelIthLi256ELi32ELi128ELNS_18Fp8KVCacheDataTypeE2ELb0ELi512EEEvPfS2_PT_PKS3_PKT0_S9_ifPKiSB_iPKfiiiSD_SD_iiiii --------------------------
	.section	.nv.constant0._ZN4vllm25paged_attention_v2_kernelIthLi256ELi32ELi128ELNS_18Fp8KVCacheDataTypeE2ELb0ELi512EEEvPfS2_PT_PKS3_PKT0_S9_ifPKiSB_iPKfiiiSD_SD_iiiii,"a",@progbits
	.sectionflags	@""
	.align	4
.nv.constant0._ZN4vllm25paged_attention_v2_kernelIthLi256ELi32ELi128ELNS_18Fp8KVCacheDataTypeE2ELb0ELi512EEEvPfS2_PT_PKS3_PKT0_S9_ifPKiSB_iPKfiiiSD_SD_iiiii:
	.zero		492


//--------------------- .nv.constant0._ZN4vllm25paged_attention_v2_kernelIthLi192ELi32ELi128ELNS_18Fp8KVCacheDataTypeE2ELb0ELi512EEEvPfS2_PT_PKS3_PKT0_S9_ifPKiSB_iPKfiiiSD_SD_iiiii --------------------------
	.section	.nv.constant0._ZN4vllm25paged_attention_v2_kernelIthLi192ELi32ELi128ELNS_18Fp8KVCacheDataTypeE2ELb0ELi512EEEvPfS2_PT_PKS3_PKT0_S9_ifPKiSB_iPKfiiiSD_SD_iiiii,"a",@progbits
	.sectionflags	@""
	.align	4
.nv.constant0._ZN4vllm25paged_attention_v2_kernelIthLi192ELi32ELi128ELNS_18Fp8KVCacheDataTypeE2ELb0ELi512EEEvPfS2_PT_PKS3_PKT0_S9_ifPKiSB_iPKfiiiSD_SD_iiiii:
	.zero		492


//--------------------- .nv.constant0._ZN4vllm25paged_attention_v2_kernelIthLi128ELi32ELi128ELNS_18Fp8KVCacheDataTypeE2ELb0ELi512EEEvPfS2_PT_PKS3_PKT0_S9_ifPKiSB_iPKfiiiSD_SD_iiiii --------------------------
	.section	.nv.constant0._ZN4vllm25paged_attention_v2_kernelIthLi128ELi32ELi128ELNS_18Fp8KVCacheDataTypeE2ELb0ELi512EEEvPfS2_PT_PKS3_PKT0_S9_ifPKiSB_iPKfiiiSD_SD_iiiii,"a",@progbits
	.sectionflags	@""
	.align	4
.nv.constant0._ZN4vllm25paged_attention_v2_kernelIthLi128ELi32ELi128ELNS_18Fp8KVCacheDataTypeE2ELb0ELi512EEEvPfS2_PT_PKS3_PKT0_S9_ifPKiSB_iPKfiiiSD_SD_iiiii:
	.zero		492


//--------------------- .nv.constant0._ZN4vllm25paged_attention_v2_kernelIthLi120ELi32ELi128ELNS_18Fp8KVCacheDataTypeE2ELb0ELi512EEEvPfS2_PT_PKS3_PKT0_S9_ifPKiSB_iPKfiiiSD_SD_iiiii --------------------------
	.section	.nv.constant0._ZN4vllm25paged_attention_v2_kernelIthLi120ELi32ELi128ELNS_18Fp8KVCacheDataTypeE2ELb0ELi512EEEvPfS2_PT_PKS3_PKT0_S9_ifPKiSB_iPKfiiiSD_SD_iiiii,"a",@progbits
	.sectionflags	@""
	.align	4
.nv.constant0._ZN4vllm25paged_attention_v2_kernelIthLi120ELi32ELi128ELNS_18Fp8KVCacheDataTypeE2ELb0ELi512EEEvPfS2_PT_PKS3_PKT0_S9_ifPKiSB_iPKfiiiSD_SD_iiiii:
	.zero		492


//--------------------- .nv.constant0._ZN4vllm25paged_attention_v2_kernelIthLi112ELi32ELi128ELNS_18Fp8KVCacheDataTypeE2ELb0ELi512EEEvPfS2_PT_PKS3_PKT0_S9_ifPKiSB_iPKfiiiSD_SD_iiiii --------------------------
	.section	.nv.constant0._ZN4vllm25paged_attention_v2_kernelIthLi112ELi32ELi128ELNS_18Fp8KVCacheDataTypeE2ELb0ELi512EEEvPfS2_PT_PKS3_PKT0_S9_ifPKiSB_iPKfiiiSD_SD_iiiii,"a",@progbits
	.sectionflags	@""
	.align	4
.nv.constant0._ZN4vllm25paged_attention_v2_kernelIthLi112ELi32ELi128ELNS_18Fp8KVCacheDataTypeE2ELb0ELi512EEEvPfS2_PT_PKS3_PKT0_S9_ifPKiSB_iPKfiiiSD_SD_iiiii:
	.zero		492


//--------------------- .nv.constant0._ZN4vllm25paged_attention_v2_kernelIthLi96ELi32ELi128ELNS_18Fp8KVCacheDataTypeE2ELb0ELi512EEEvPfS2_PT_PKS3_PKT0_S9_ifPKiSB_iPKfiiiSD_SD_iiiii --------------------------
	.section	.nv.constant0._ZN4vllm25paged_attention_v2_kernelIthLi96ELi32ELi128ELNS_18Fp8KVCacheDataTypeE2ELb0ELi512EEEvPfS2_PT_PKS3_PKT0_S9_ifPKiSB_iPKfiiiSD_SD_iiiii,"a",@progbits
	.sectionflags	@""
	.align	4
.nv.constant0._ZN4vllm25paged_attention_v2_kernelIthLi96ELi32ELi128ELNS_18Fp8KVCacheDataTypeE2ELb0ELi512EEEvPfS2_PT_PKS3_PKT0_S9_ifPKiSB_iPKfiiiSD_SD_iiiii:
	.zero		492


//--------------------- .nv.constant0._ZN4vllm25paged_attention_v2_kernelIthLi80ELi32ELi128ELNS_18Fp8KVCacheDataTypeE2ELb0ELi512EEEvPfS2_PT_PKS3_PKT0_S9_ifPKiSB_iPKfiiiSD_SD_iiiii --------------------------
	.section	.nv.constant0._ZN4vllm25paged_attention_v2_kernelIthLi80ELi32ELi128ELNS_18Fp8KVCacheDataTypeE2ELb0ELi512EEEvPfS2_PT_PKS3_PKT0_S9_ifPKiSB_iPKfiiiSD_SD_iiiii,"a",@progbits
	.sectionflags	@""
	.align	4
.nv.constant0._ZN4vllm25paged_attention_v2_kernelIthLi80ELi32ELi128ELNS_18Fp8KVCacheDataTypeE2ELb0ELi512EEEvPfS2_PT_PKS3_PKT0_S9_ifPKiSB_iPKfiiiSD_SD_iiiii:
	.zero		492


//--------------------- .nv.constant0._ZN4vllm25paged_attention_v2_kernelIthLi64ELi32ELi128ELNS_18Fp8KVCacheDataTypeE2ELb0ELi512EEEvPfS2_PT_PKS3_PKT0_S9_ifPKiSB_iPKfiiiSD_SD_iiiii --------------------------
	.section	.nv.constant0._ZN4vllm25paged_attention_v2_kernelIthLi64ELi32ELi128ELNS_18Fp8KVCacheDataTypeE2ELb0ELi512EEEvPfS2_PT_PKS3_PKT0_S9_ifPKiSB_iPKfiiiSD_SD_iiiii,"a",@progbits
	.sectionflags	@""
	.align	4
.nv.constant0._ZN4vllm25paged_attention_v2_kernelIthLi64ELi32ELi128ELNS_18Fp8KVCacheDataTypeE2ELb0ELi512EEEvPfS2_PT_PKS3_PKT0_S9_ifPKiSB_iPKfiiiSD_SD_iiiii:
	.zero		492


//--------------------- .nv.constant0._ZN4vllm25paged_attention_v2_kernelIthLi32ELi32ELi128ELNS_18Fp8KVCacheDataTypeE2ELb0ELi512EEEvPfS2_PT_PKS3_PKT0_S9_ifPKiSB_iPKfiiiSD_SD_iiiii --------------------------
	.section	.nv.constant0._ZN4vllm25paged_attention_v2_kernelIthLi32ELi32ELi128ELNS_18Fp8KVCacheDataTypeE2ELb0ELi512EEEvPfS2_PT_PKS3_PKT0_S9_ifPKiSB_iPKfiiiSD_SD_iiiii,"a",@progbits
	.sectionflags	@""
	.align	4
.nv.constant0._ZN4vllm25paged_attention_v2_kernelIthLi32ELi32ELi128ELNS_18Fp8KVCacheDataTypeE2ELb0ELi512EEEvPfS2_PT_PKS3_PKT0_S9_ifPKiSB_iPKfiiiSD_SD_iiiii:
	.zero		492


//--------------------- .nv.constant0._ZN4vllm25paged_attention_v2_kernelIthLi256ELi32ELi128ELNS_18Fp8KVCacheDataTypeE2ELb1ELi512EEEvPfS2_PT_PKS3_PKT0_S9_ifPKiSB_iPKfiiiSD_SD_iiiii --------------------------
	.section	.nv.constant0._ZN4vllm25paged_attention_v2_kernelIthLi256ELi32ELi128ELNS_18Fp8KVCacheDataTypeE2ELb1ELi512EEEvPfS2_PT_PKS3_PKT0_S9_ifPKiSB_iPKfiiiSD_SD_iiiii,"a",@progbits
	.sectionflags	@""
	.align	4
.nv.constant0._ZN4vllm25paged_attention_v2_kernelIthLi256ELi32ELi128ELNS_18Fp8KVCacheDataTypeE2ELb1ELi512EEEvPfS2_PT_PKS3_PKT0_S9_ifPKiSB_iPKfiiiSD_SD_iiiii:
	.zero		492


//--------------------- .nv.constant0._ZN4vllm25paged_attention_v2_kernelIthLi192ELi32ELi128ELNS_18Fp8KVCacheDataTypeE2ELb1ELi512EEEvPfS2_PT_PKS3_PKT0_S9_ifPKiSB_iPKfiiiSD_SD_iiiii --------------------------
	.section	.nv.constant0._ZN4vllm25paged_attention_v2_kernelIthLi192ELi32ELi128ELNS_18Fp8KVCacheDataTypeE2ELb1ELi512EEEvPfS2_PT_PKS3_PKT0_S9_ifPKiSB_iPKfiiiSD_SD_iiiii,"a",@progbits
	.sectionflags	@""
	.align	4
.nv.constant0._ZN4vllm25paged_attention_v2_kernelIthLi192ELi32ELi128ELNS_18Fp8KVCacheDataTypeE2ELb1ELi512EEEvPfS2_PT_PKS3_PKT0_S9_ifPKiSB_iPKfiiiSD_SD_iiiii:
	.zero		492


//--------------------- .nv.constant0._ZN4vllm25paged_attention_v2_kernelIthLi128ELi32ELi128ELNS_18Fp8KVCacheDataTypeE2ELb1ELi512EEEvPfS2_PT_PKS3_PKT0_S9_ifPKiSB_iPKfiiiSD_SD_iiiii --------------------------
	.section	.nv.constant0._ZN4vllm25paged_attention_v2_kernelIthLi128ELi32ELi128ELNS_18Fp8KVCacheDataTypeE2ELb1ELi512EEEvPfS2_PT_PKS3_PKT0_S9_ifPKiSB_iPKfiiiSD_SD_iiiii,"a",@progbits
	.sectionflags	@""
	.align	4
.nv.constant0._ZN4vllm25paged_attention_v2_kernelIthLi128ELi32ELi128ELNS_18Fp8KVCacheDataTypeE2ELb1ELi512EEEvPfS2_PT_PKS3_PKT0_S9_ifPKiSB_iPKfiiiSD_SD_iiiii:
	.zero		492


//--------------------- .nv.constant0._ZN4vllm25paged_attention_v2_kernelIthLi120ELi32ELi128ELNS_18Fp8KVCacheDataTypeE2ELb1ELi512EEEvPfS2_PT_PKS3_PKT0_S9_ifPKiSB_iPKfiiiSD_SD_iiiii --------------------------
	.section	.nv.constant0._ZN4vllm25paged_attention_v2_kernelIthLi120ELi32ELi128ELNS_18Fp8KVCacheDataTypeE2ELb1ELi512EEEvPfS2_PT_PKS3_PKT0_S9_ifPKiSB_iPKfiiiSD_SD_iiiii,"a",@progbits
	.sectionflags	@""
	.align	4
.nv.constant0._ZN4vllm25paged_attention_v2_kernelIthLi120ELi32ELi128ELNS_18Fp8KVCacheDataTypeE2ELb1ELi512EEEvPfS2_PT_PKS3_PKT0_S9_ifPKiSB_iPKfiiiSD_SD_iiiii:
	.zero		492


//--------------------- .nv.constant0._ZN4vllm25paged_attention_v2_kernelIthLi112ELi32ELi128ELNS_18Fp8KVCacheDataTypeE2ELb1ELi512EEEvPfS2_PT_PKS3_PKT0_S9_ifPKiSB_iPKfiiiSD_SD_iiiii --------------------------
	.section	.nv.constant0._ZN4vllm25paged_attention_v2_kernelIthLi112ELi32ELi128ELNS_18Fp8KVCacheDataTypeE2ELb1ELi512EEEvPfS2_PT_PKS3_PKT0_S9_ifPKiSB_iPKfiiiSD_SD_iiiii,"a",@progbits
	.sectionflags	@""
	.align	4
.nv.constant0._ZN4vllm25paged_attention_v2_kernelIthLi112ELi32ELi128ELNS_18Fp8KVCacheDataTypeE2ELb1ELi512EEEvPfS2_PT_PKS3_PKT0_S9_ifPKiSB_iPKfiiiSD_SD_iiiii:
	.zero		492


//--------------------- .nv.constant0._ZN4vllm25paged_attention_v2_kernelIthLi96ELi32ELi128ELNS_18Fp8KVCacheDataTypeE2ELb1ELi512EEEvPfS2_PT_PKS3_PKT0_S9_ifPKiSB_iPKfiiiSD_SD_iiiii --------------------------
	.section	.nv.constant0._ZN4vllm25paged_attention_v2_kernelIthLi96ELi32ELi128ELNS_18Fp8KVCacheDataTypeE2ELb1ELi512EEEvPfS2_PT_PKS3_PKT0_S9_ifPKiSB_iPKfiiiSD_SD_iiiii,"a",@progbits
	.sectionflags	@""
	.align	4
.nv.constant0._ZN4vllm25paged_attention_v2_kernelIthLi96ELi32ELi128ELNS_18Fp8KVCacheDataTypeE2ELb1ELi512EEEvPfS2_PT_PKS3_PKT0_S9_ifPKiSB_iPKfiiiSD_SD_iiiii:
	.zero		492


//--------------------- .nv.constant0._ZN4vllm25paged_attention_v2_kernelIthLi80ELi32ELi128ELNS_18Fp8KVCacheDataTypeE2ELb1ELi512EEEvPfS2_PT_PKS3_PKT0_S9_ifPKiSB_iPKfiiiSD_SD_iiiii --------------------------
	.section	.nv.constant0._ZN4vllm25paged_attention_v2_kernelIthLi80ELi32ELi128ELNS_18Fp8KVCacheDataTypeE2ELb1ELi512EEEvPfS2_PT_PKS3_PKT0_S9_ifPKiSB_iPKfiiiSD_SD_iiiii,"a",@progbits
	.sectionflags	@""
	.align	4
.nv.constant0._ZN4vllm25paged_attention_v2_kernelIthLi80ELi32ELi128ELNS_18Fp8KVCacheDataTypeE2ELb1ELi512EEEvPfS2_PT_PKS3_PKT0_S9_ifPKiSB_iPKfiiiSD_SD_iiiii:
	.zero		492


//--------------------- .nv.constant0._ZN4vllm25paged_attention_v2_kernelIthLi64ELi32ELi128ELNS_18Fp8KVCacheDataTypeE2ELb1ELi512EEEvPfS2_PT_PKS3_PKT0_S9_ifPKiSB_iPKfiiiSD_SD_iiiii --------------------------
	.section	.nv.constant0._ZN4vllm25paged_attention_v2_kernelIthLi64ELi32ELi128ELNS_18Fp8KVCacheDataTypeE2ELb1ELi512EEEvPfS2_PT_PKS3_PKT0_S9_ifPKiSB_iPKfiiiSD_SD_iiiii,"a",@progbits
	.sectionflags	@""
	.align	4
.nv.constant0._ZN4vllm25paged_attention_v2_kernelIthLi64ELi32ELi128ELNS_18Fp8KVCacheDataTypeE2ELb1ELi512EEEvPfS2_PT_PKS3_PKT0_S9_ifPKiSB_iPKfiiiSD_SD_iiiii:
	.zero		492


//--------------------- .nv.constant0._ZN4vllm25paged_attention_v2_kernelIthLi32ELi32ELi128ELNS_18Fp8KVCacheDataTypeE2ELb1ELi512EEEvPfS2_PT_PKS3_PKT0_S9_ifPKiSB_iPKfiiiSD_SD_iiiii --------------------------
	.section	.nv.constant0._ZN4vllm25paged_attention_v2_kernelIthLi32ELi32ELi128ELNS_18Fp8KVCacheDataTypeE2ELb1ELi512EEEvPfS2_PT_PKS3_PKT0_S9_ifPKiSB_iPKfiiiSD_SD_iiiii,"a",@progbits
	.sectionflags	@""
	.align	4
.nv.constant0._ZN4vllm25paged_attention_v2_kernelIthLi32ELi32ELi128ELNS_18Fp8KVCacheDataTypeE2ELb1ELi512EEEvPfS2_PT_PKS3_PKT0_S9_ifPKiSB_iPKfiiiSD_SD_iiiii:
	.zero		492


//--------------------- .nv.constant0._ZN4vllm25paged_attention_v2_kernelIthLi256ELi16ELi128ELNS_18Fp8KVCacheDataTypeE2ELb0ELi512EEEvPfS2_PT_PKS3_PKT0_S9_ifPKiSB_iPKfiiiSD_SD_iiiii --------------------------
	.section	.nv.constant0._ZN4vllm25paged_attention_v2_kernelIthLi256ELi16ELi128ELNS_18Fp8KVCacheDataTypeE2ELb0ELi512EEEvPfS2_PT_PKS3_PKT0_S9_ifPKiSB_iPKfiiiSD_SD_iiiii,"a",@progbits
	.sectionflags	@""
	.align	4
.nv.constant0._ZN4vllm25paged_attention_v2_kernelIthLi256ELi16ELi128ELNS_18Fp8KVCacheDataTypeE2ELb0ELi512EEEvPfS2_PT_PKS3_PKT0_S9_ifPKiSB_iPKfiiiSD_SD_iiiii:
	.zero		492


//--------------------- .nv.constant0._ZN4vllm25paged_attention_v2_kernelIthLi192ELi16ELi128ELNS_18Fp8KVCacheDataTypeE2ELb0ELi512EEEvPfS2_PT_PKS3_PKT0_S9_ifPKiSB_iPKfiiiSD_SD_iiiii --------------------------
	.section	.nv.constant0._ZN4vllm25paged_attention_v2_kernelIthLi192ELi16ELi128ELNS_18Fp8KVCacheDataTypeE2ELb0ELi512EEEvPfS2_PT_PKS3_PKT0_S9_ifPKiSB_iPKfiiiSD_SD_iiiii,"a",@progbits
	.sectionflags	@""
	.align	4
.nv.constant0._ZN4vllm25paged_attention_v2_kernelIthLi192ELi16ELi128ELNS_18Fp8KVCacheDataTypeE2ELb0ELi512EEEvPfS2_PT_PKS3_PKT0_S9_ifPKiSB_iPKfiiiSD_SD_iiiii:
	.zero		492


//--------------------- .nv.constant0._ZN4vllm25paged_attention_v2_kernelIthLi128ELi16ELi128ELNS_18Fp8KVCacheDataTypeE2ELb0ELi512EEEvPfS2_PT_PKS3_PKT0_S9_ifPKiSB_iPKfiiiSD_SD_iiiii --------------------------
	.section	.nv.constant0._ZN4vllm25paged_attention_v2_kernelIthLi128ELi16ELi128ELNS_18Fp8KVCacheDataTypeE2ELb0ELi512EEEvPfS2_PT_PKS3_PKT0_S9_ifPKiSB_iPKfiiiSD_SD_iiiii,"a",@progbits
	.sectionflags	@""
	.align	4
.nv.constant0._ZN4vllm25paged_attention_v2_kernelIthLi128ELi16ELi128ELNS_18Fp8KVCacheDataTypeE2ELb0ELi512EEEvPfS2_PT_PKS3_PKT0_S9_ifPKiSB_iPKfiiiSD_SD_iiiii:
	.zero		492


//--------------------- .nv.constant0._ZN4vllm25paged_attention_v2_kernelIthLi120ELi16ELi128ELNS_18Fp8KVCacheDataTypeE2ELb0ELi512EEEvPfS2_PT_PKS3_PKT0_S9_ifPKiSB_iPKfiiiSD_SD_iiiii --------------------------
	.section	.nv.constant0._ZN4vllm25paged_attention_v2_kernelIthLi120ELi16ELi128ELNS_18Fp8KVCacheDataTypeE2ELb0ELi512EEEvPfS2_PT_PKS3_PKT0_S9_ifPKiSB_iPKfiiiSD_SD_iiiii,"a",@progbits
	.sectionflags	@""
	.align	4
.nv.constant0._ZN4vllm25paged_attention_v2_kernelIthLi120ELi16ELi128ELNS_18Fp8KVCacheDataTypeE2ELb0ELi512EEEvPfS2_PT_PKS3_PKT0_S9_ifPKiSB_iPKfiiiSD_SD_iiiii:
	.zero		492


//--------------------- .nv.constant0._ZN4vllm25paged_attention_v2_kernelIthLi112ELi16ELi128ELNS_18Fp8KVCacheDataTypeE2ELb0ELi512EEEvPfS2_PT_PKS3_PKT0_S9_ifPKiSB_iPKfiiiSD_SD_iiiii --------------------------
	.section	.nv.constant0._ZN4vllm25paged_attention_v2_kernelIthLi112ELi16ELi128ELNS_18Fp8KVCacheDataTypeE2ELb0ELi512EEEvPfS2_PT_PKS3_PKT0_S9_ifPKiSB_iPKfiiiSD_SD_iiiii,"a",@progbits
	.sectionflags	@""
	.align	4
.nv.constant0._ZN4vllm25paged_attention_v2_kernelIthLi112ELi16ELi128ELNS_18Fp8KVCacheDataTypeE2ELb0ELi512EEEvPfS2_PT_PKS3_PKT0_S9_ifPKiSB_iPKfiiiSD_SD_iiiii:
	.zero		492


//--------------------- .nv.constant0._ZN4vllm25paged_attention_v2_kernelIthLi96ELi16ELi128ELNS_18Fp8KVCacheDataTypeE2ELb0ELi512EEEvPfS2_PT_PKS3_PKT0_S9_ifPKiSB_iPKfiiiSD_SD_iiiii --------------------------
	.section	.nv.constant0._ZN4vllm25paged_attention_v2_kernelIthLi96ELi16ELi128ELNS_18Fp8KVCacheDataTypeE2ELb0ELi512EEEvPfS2_PT_PKS3_PKT0_S9_ifPKiSB_iPKfiiiSD_SD_iiiii,"a",@progbits
	.sectionflags	@""
	.align	4
.nv.constant0._ZN4vllm25paged_attention_v2_kernelIthLi96ELi16ELi128ELNS_18Fp8KVCacheDataTypeE2ELb0ELi512EEEvPfS2_PT_PKS3_PKT0_S9_ifPKiSB_iPKfiiiSD_SD_iiiii:
	.zero		492


//--------------------- .nv.constant0._ZN4vllm25paged_attention_v2_kernelIthLi80ELi16ELi128ELNS_18Fp8KVCacheDataTypeE2ELb0ELi512EEEvPfS2_PT_PKS3_PKT0_S9_ifPKiSB_iPKfiiiSD_SD_iiiii --------------------------
	.section	.nv.constant0._ZN4vllm25paged_attention_v2_kernelIthLi80ELi16ELi128ELNS_18Fp8KVCacheDataTypeE2ELb0ELi512EEEvPfS2_PT_PKS3_PKT0_S9_ifPKiSB_iPKfiiiSD_SD_iiiii,"a",@progbits
	.sectionflags	@""
	.align	4
.nv.constant0._ZN4vllm25paged_attention_v2_kernelIthLi80ELi16ELi128ELNS_18Fp8KVCacheDataTypeE2ELb0ELi512EEEvPfS2_PT_PKS3_PKT0_S9_ifPKiSB_iPKfiiiSD_SD_iiiii:
	.zero		492


//--------------------- .nv.constant0._ZN4vllm25paged_attention_v2_kernelIthLi64ELi16ELi128ELNS_18Fp8KVCacheDataTypeE2ELb0ELi512EEEvPfS2_PT_PKS3_PKT0_S9_ifPKiSB_iPKfiiiSD_SD_iiiii --------------------------
	.section	.nv.constant0._ZN4vllm25paged_attention_v2_kernelIthLi64ELi16ELi128ELNS_18Fp8KVCacheDataTypeE2ELb0ELi512EEEvPfS2_PT_PKS3_PKT0_S9_ifPKiSB_iPKfiiiSD_SD_iiiii,"a",@progbits
	.sectionflags	@""
	.align	4
.nv.constant0._ZN4vllm25paged_attention_v2_kernelIthLi64ELi16ELi128ELNS_18Fp8KVCacheDataTypeE2ELb0ELi512EEEvPfS2_PT_PKS3_PKT0_S9_ifPKiSB_iPKfiiiSD_SD_iiiii:
	.zero		492


//--------------------- .nv.constant0._ZN4vllm25paged_attention_v2_kernelIthLi32ELi16ELi128ELNS_18Fp8KVCacheDataTypeE2ELb0ELi512EEEvPfS2_PT_PKS3_PKT0_S9_ifPKiSB_iPKfiiiSD_SD_iiiii --------------------------
	.section	.nv.constant0._ZN4vllm25paged_attention_v2_kernelIthLi32ELi16ELi128ELNS_18Fp8KVCacheDataTypeE2ELb0ELi512EEEvPfS2_PT_PKS3_PKT0_S9_ifPKiSB_iPKfiiiSD_SD_iiiii,"a",@progbits
	.sectionflags	@""
	.align	4
.nv.constant0._ZN4vllm25paged_attention_v2_kernelIthLi32ELi16ELi128ELNS_18Fp8KVCacheDataTypeE2ELb0ELi512EEEvPfS2_PT_PKS3_PKT0_S9_ifPKiSB_iPKfiiiSD_SD_iiiii:
	.zero		492


//--------------------- .nv.constant0._ZN4vllm25paged_attention_v2_kernelIthLi256ELi16ELi128ELNS_18Fp8KVCacheDataTypeE2ELb1ELi512EEEvPfS2_PT_PKS3_PKT0_S9_ifPKiSB_iPKfiiiSD_SD_iiiii --------------------------
	.section	.nv.constant0._ZN4vllm25paged_attention_v2_kernelIthLi256ELi16ELi128ELNS_18Fp8KVCacheDataTypeE2ELb1ELi512EEEvPfS2_PT_PKS3_PKT0_S9_ifPKiSB_iPKfiiiSD_SD_iiiii,"a",@progbits
	.sectionflags	@""
	.align	4
.nv.constant0._ZN4vllm25paged_attention_v2_kernelIthLi256ELi16ELi128ELNS_18Fp8KVCacheDataTypeE2ELb1ELi512EEEvPfS2_PT_PKS3_PKT0_S9_ifPKiSB_iPKfiiiSD_SD_iiiii:
	.zero		492


//--------------------- .nv.constant0._ZN4vllm25paged_attention_v2_kernelIthLi192ELi16ELi128ELNS_18Fp8KVCacheDataTypeE2ELb1ELi512EEEvPfS2_PT_PKS3_PKT0_S9_ifPKiSB_iPKfiiiSD_SD_iiiii --------------------------
	.section	.nv.constant0._ZN4vllm25paged_attention_v2_kernelIthLi192ELi16ELi128ELNS_18Fp8KVCacheDataTypeE2ELb1ELi512EEEvPfS2_PT_PKS3_PKT0_S9_ifPKiSB_iPKfiiiSD_SD_iiiii,"a",@progbits
	.sectionflags	@""
	.align	4
.nv.constant0._ZN4vllm25paged_attention_v2_kernelIthLi192ELi16ELi128ELNS_18Fp8KVCacheDataTypeE2ELb1ELi512EEEvPfS2_PT_PKS3_PKT0_S9_ifPKiSB_iPKfiiiSD_SD_iiiii:
	.zero		492


//--------------------- .nv.constant0._ZN4vllm25paged_attention_v2_kernelIthLi128ELi16ELi128ELNS_18Fp8KVCacheDataTypeE2ELb1ELi512EEEvPfS2_PT_PKS3_PKT0_S9_ifPKiSB_iPKfiiiSD_SD_iiiii --------------------------
	.section	.nv.constant0._ZN4vllm25paged_attention_v2_kernelIthLi128ELi16ELi128ELNS_18Fp8KVCacheDataTypeE2ELb1ELi512EEEvPfS2_PT_PKS3_PKT0_S9_ifPKiSB_iPKfiiiSD_SD_iiiii,"a",@progbits
	.sectionflags	@""
	.align	4
.nv.constant0._ZN4vllm25paged_attention_v2_kernelIthLi128ELi16ELi128ELNS_18Fp8KVCacheDataTypeE2ELb1ELi512EEEvPfS2_PT_PKS3_PKT0_S9_ifPKiSB_iPKfiiiSD_SD_iiiii:
	.zero		492


//--------------------- .nv.constant0._ZN4vllm25paged_attention_v2_kernelIthLi120ELi16ELi128ELNS_18Fp8KVCacheDataTypeE2ELb1ELi512EEEvPfS2_PT_PKS3_PKT0_S9_ifPKiSB_iPKfiiiSD_SD_iiiii --------------------------
	.section	.nv.constant0._ZN4vllm25paged_attention_v2_kernelIthLi120ELi16ELi128ELNS_18Fp8KVCacheDataTypeE2ELb1ELi512EEEvPfS2_PT_PKS3_PKT0_S9_ifPKiSB_iPKfiiiSD_SD_iiiii,"a",@progbits
	.sectionflags	@""
	.align	4
.nv.constant0._ZN4vllm25paged_attention_v2_kernelIthLi120ELi16ELi128ELNS_18Fp8KVCacheDataTypeE2ELb1ELi512EEEvPfS2_PT_PKS3_PKT0_S9_ifPKiSB_iPKfiiiSD_SD_iiiii:
	.zero		492


//--------------------- .nv.constant0._ZN4vllm25paged_attention_v2_kernelIthLi112ELi16ELi128ELNS_18Fp8KVCacheDataTypeE2ELb1ELi512EEEvPfS2_PT_PKS3_PKT0_S9_ifPKiSB_iPKfiiiSD_SD_iiiii --------------------------
	.section	.nv.constant0._ZN4vllm25paged_attention_v2_kernelIthLi112ELi16ELi128ELNS_18Fp8KVCacheDataTypeE2ELb1ELi512EEEvPfS2_PT_PKS3_PKT0_S9_ifPKiSB_iPKfiiiSD_SD_iiiii,"a",@progbits
	.sectionflags	@""
	.align	4
.nv.constant0._ZN4vllm25paged_attention_v2_kernelIthLi112ELi16ELi128ELNS_18Fp8KVCacheDataTypeE2ELb1ELi512EEEvPfS2_PT_PKS3_PKT0_S9_ifPKiSB_iPKfiiiSD_SD_iiiii:
	.zero		492


//--------------------- .nv.constant0._ZN4vllm25paged_attention_v2_kernelIthLi96ELi16ELi128ELNS_18Fp8KVCacheDataTypeE2ELb1ELi512EEEvPfS2_PT_PKS3_PKT0_S9_ifPKiSB_iPKfiiiSD_SD_iiiii --------------------------
	.section	.nv.constant0._ZN4vllm25paged_attention_v2_kernelIthLi96ELi16ELi128ELNS_18Fp8KVCacheDataTypeE2ELb1ELi512EEEvPfS2_PT_PKS3_PKT0_S9_ifPKiSB_iPKfiiiSD_SD_iiiii,"a",@progbits
	.sectionflags	@""
	.align	4
.nv.constant0._ZN4vllm25paged_attention_v2_kernelIthLi96ELi16ELi128ELNS_18Fp8KVCacheDataTypeE2ELb1ELi512EEEvPfS2_PT_PKS3_PKT0_S9_ifPKiSB_iPKfiiiSD_SD_iiiii:
	.zero		492


//--------------------- .nv.constant0._ZN4vllm25paged_attention_v2_kernelIthLi80ELi16ELi128ELNS_18Fp8KVCacheDataTypeE2ELb1ELi512EEEvPfS2_PT_PKS3_PKT0_S9_ifPKiSB_iPKfiiiSD_SD_iiiii --------------------------
	.section	.nv.constant0._ZN4vllm25paged_attention_v2_kernelIthLi80ELi16ELi128ELNS_18Fp8KVCacheDataTypeE2ELb1ELi512EEEvPfS2_PT_PKS3_PKT0_S9_ifPKiSB_iPKfiiiSD_SD_iiiii,"a",@progbits
	.sectionflags	@""
	.align	4
.nv.constant0._ZN4vllm25paged_attention_v2_kernelIthLi80ELi16ELi128ELNS_18Fp8KVCacheDataTypeE2ELb1ELi512EEEvPfS2_PT_PKS3_PKT0_S9_ifPKiSB_iPKfiiiSD_SD_iiiii:
	.zero		492


//--------------------- .nv.constant0._ZN4vllm25paged_attention_v2_kernelIthLi64ELi16ELi128ELNS_18Fp8KVCacheDataTypeE2ELb1ELi512EEEvPfS2_PT_PKS3_PKT0_S9_ifPKiSB_iPKfiiiSD_SD_iiiii --------------------------
	.section	.nv.constant0._ZN4vllm25paged_attention_v2_kernelIthLi64ELi16ELi128ELNS_18Fp8KVCacheDataTypeE2ELb1ELi512EEEvPfS2_PT_PKS3_PKT0_S9_ifPKiSB_iPKfiiiSD_SD_iiiii,"a",@progbits
	.sectionflags	@""
	.align	4
.nv.constant0._ZN4vllm25paged_attention_v2_kernelIthLi64ELi16ELi128ELNS_18Fp8KVCacheDataTypeE2ELb1ELi512EEEvPfS2_PT_PKS3_PKT0_S9_ifPKiSB_iPKfiiiSD_SD_iiiii:
	.zero		492


//--------------------- .nv.constant0._ZN4vllm25paged_attention_v2_kernelIthLi32ELi16ELi128ELNS_18Fp8KVCacheDataTypeE2ELb1ELi512EEEvPfS2_PT_PKS3_PKT0_S9_ifPKiSB_iPKfiiiSD_SD_iiiii --------------------------
	.section	.nv.constant0._ZN4vllm25paged_attention_v2_kernelIthLi32ELi16ELi128ELNS_18Fp8KVCacheDataTypeE2ELb1ELi512EEEvPfS2_PT_PKS3_PKT0_S9_ifPKiSB_iPKfiiiSD_SD_iiiii,"a",@progbits
	.sectionflags	@""
	.align	4
.nv.constant0._ZN4vllm25paged_attention_v2_kernelIthLi32ELi16ELi128ELNS_18Fp8KVCacheDataTypeE2ELb1ELi512EEEvPfS2_PT_PKS3_PKT0_S9_ifPKiSB_iPKfiiiSD_SD_iiiii:
	.zero		492


//--------------------- .nv.constant0._ZN4vllm25paged_attention_v2_kernelIthLi256ELi8ELi128ELNS_18Fp8KVCacheDataTypeE2ELb0ELi512EEEvPfS2_PT_PKS3_PKT0_S9_ifPKiSB_iPKfiiiSD_SD_iiiii --------------------------
	.section	.nv.constant0._ZN4vllm25paged_attention_v2_kernelIthLi256ELi8ELi128ELNS_18Fp8KVCacheDataTypeE2ELb0ELi512EEEvPfS2_PT_PKS3_PKT0_S9_ifPKiSB_iPKfiiiSD_SD_iiiii,"a",@progbits
	.sectionflags	@""
	.align	4
.nv.constant0._ZN4vllm25paged_attention_v2_kernelIthLi256ELi8ELi128ELNS_18Fp8KVCacheDataTypeE2ELb0ELi512EEEvPfS2_PT_PKS3_PKT0_S9_ifPKiSB_iPKfiiiSD_SD_iiiii:
	.zero		492


//--------------------- .nv.constant0._ZN4vllm25paged_attention_v2_kernelIthLi192ELi8ELi128ELNS_18Fp8KVCacheDataTypeE2ELb0ELi512EEEvPfS2_PT_PKS3_PKT0_S9_ifPKiSB_iPKfiiiSD_SD_iiiii --------------------------
	.section	.nv.constant0._ZN4vllm25paged_attention_v2_kernelIthLi192ELi8ELi128ELNS_18Fp8KVCacheDataTypeE2ELb0ELi512EEEvPfS2_PT_PKS3_PKT0_S9_ifPKiSB_iPKfiiiSD_SD_iiiii,"a",@progbits
	.sectionflags	@""
	.align	4
.nv.constant0._ZN4vllm25paged_attention_v2_kernelIthLi192ELi8ELi128ELNS_18Fp8KVCacheDataTypeE2ELb0ELi512EEEvPfS2_PT_PKS3_PKT0_S9_ifPKiSB_iPKfiiiSD_SD_iiiii:
	.zero		492


//--------------------- .nv.constant0._ZN4vllm25paged_attention_v2_kernelIthLi128ELi8ELi128ELNS_18Fp8KVCacheDataTypeE2ELb0ELi512EEEvPfS2_PT_PKS3_PKT0_S9_ifPKiSB_iPKfiiiSD_SD_iiiii --------------------------
	.section	.nv.constant0._ZN4vllm25paged_attention_v2_kernelIthLi128ELi8ELi128ELNS_18Fp8KVCacheDataTypeE2ELb0ELi512EEEvPfS2_PT_PKS3_PKT0_S9_ifPKiSB_iPKfiiiSD_SD_iiiii,"a",@progbits
	.sectionflags	@""
	.align	4
.nv.constant0._ZN4vllm25paged_attention_v2_kernelIthLi128ELi8ELi128ELNS_18Fp8KVCacheDataTypeE2ELb0ELi512EEEvPfS2_PT_PKS3_PKT0_S9_ifPKiSB_iPKfiiiSD_SD_iiiii:
	.zero		492


//--------------------- .nv.constant0._ZN4vllm25paged_attention_v2_kernelIthLi120ELi8ELi128ELNS_18Fp8KVCacheDataTypeE2ELb0ELi512EEEvPfS2_PT_PKS3_PKT0_S9_ifPKiSB_iPKfiiiSD_SD_iiiii --------------------------
	.section	.nv.constant0._ZN4vllm25paged_attention_v2_kernelIthLi120ELi8ELi128ELNS_18Fp8KVCacheDataTypeE2ELb0ELi512EEEvPfS2_PT_PKS3_PKT0_S9_ifPKiSB_iPKfiiiSD_SD_iiiii,"a",@progbits
	.sectionflags	@""
	.align	4
.nv.constant0._ZN4vllm25paged_attention_v2_kernelIthLi120ELi8ELi128ELNS_18Fp8KVCacheDataTypeE2ELb0ELi512EEEvPfS2_PT_PKS3_PKT0_S9_ifPKiSB_iPKfiiiSD_SD_iiiii:
	.zero		492


//--------------------- .nv.constant0._ZN4vllm25paged_attention_v2_kernelIthLi112ELi8ELi128ELNS_18Fp8KVCacheDataTypeE2ELb0ELi512EEEvPfS2_PT_PKS3_PKT0_S9_ifPKiSB_iPKfiiiSD_SD_iiiii --------------------------
	.section	.nv.constant0._ZN4vllm25paged_attention_v2_kernelIthLi112ELi8ELi128ELNS_18Fp8KVCacheDataTypeE2ELb0ELi512EEEvPfS2_PT_PKS3_PKT0_S9_ifPKiSB_iPKfiiiSD_SD_iiiii,"a",@progbits
	.sectionflags	@""
	.align	4
.nv.constant0._ZN4vllm25paged_attention_v2_kernelIthLi112ELi8ELi128ELNS_18Fp8KVCacheDataTypeE2ELb0ELi512EEEvPfS2_PT_PKS3_PKT0_S9_ifPKiSB_iPKfiiiSD_SD_iiiii:
	.zero		492


//--------------------- .nv.constant0._ZN4vllm25paged_attention_v2_kernelIthLi96ELi8ELi128ELNS_18Fp8KVCacheDataTypeE2ELb0ELi512EEEvPfS2_PT_PKS3_PKT0_S9_ifPKiSB_iPKfiiiSD_SD_iiiii --------------------------
	.section	.nv.constant0._ZN4vllm25paged_attention_v2_kernelIthLi96ELi8ELi128ELNS_18Fp8KVCacheDataTypeE2ELb0ELi512EEEvPfS2_PT_PKS3_PKT0_S9_ifPKiSB_iPKfiiiSD_SD_iiiii,"a",@progbits
	.sectionflags	@""
	.align	4
.nv.constant0._ZN4vllm25paged_attention_v2_kernelIthLi96ELi8ELi128ELNS_18Fp8KVCacheDataTypeE2ELb0ELi512EEEvPfS2_PT_PKS3_PKT0_S9_ifPKiSB_iPKfiiiSD_SD_iiiii:
	.zero		492


//--------------------- .nv.constant0._ZN4vllm25paged_attention_v2_kernelIthLi80ELi8ELi128ELNS_18Fp8KVCacheDataTypeE2ELb0ELi512EEEvPfS2_PT_PKS3_PKT0_S9_ifPKiSB_iPKfiiiSD_SD_iiiii --------------------------
	.section	.nv.constant0._ZN4vllm25paged_attention_v2_kernelIthLi80ELi8ELi128ELNS_18Fp8KVCacheDataTypeE2ELb0ELi512EEEvPfS2_PT_PKS3_PKT0_S9_ifPKiSB_iPKfiiiSD_SD_iiiii,"a",@progbits
	.sectionflags	@""
	.align	4
.nv.constant0._ZN4vllm25paged_attention_v2_kernelIthLi80ELi8ELi128ELNS_18Fp8KVCacheDataTypeE2ELb0ELi512EEEvPfS2_PT_PKS3_PKT0_S9_ifPKiSB_iPKfiiiSD_SD_iiiii:
	.zero		492


//--------------------- .nv.constant0._ZN4vllm25paged_attention_v2_kernelIthLi64ELi8ELi128ELNS_18Fp8KVCacheDataTypeE2ELb0ELi512EEEvPfS2_PT_PKS3_PKT0_S9_ifPKiSB_iPKfiiiSD_SD_iiiii --------------------------
	.section	.nv.constant0._ZN4vllm25paged_attention_v2_kernelIthLi64ELi8ELi128ELNS_18Fp8KVCacheDataTypeE2ELb0ELi512EEEvPfS2_PT_PKS3_PKT0_S9_ifPKiSB_iPKfiiiSD_SD_iiiii,"a",@progbits
	.sectionflags	@""
	.align	4
.nv.constant0._ZN4vllm25paged_attention_v2_kernelIthLi64ELi8ELi128ELNS_18Fp8KVCacheDataTypeE2ELb0ELi512EEEvPfS2_PT_PKS3_PKT0_S9_ifPKiSB_iPKfiiiSD_SD_iiiii:
	.zero		492


//--------------------- .nv.constant0._ZN4vllm25paged_attention_v2_kernelIthLi32ELi8ELi128ELNS_18Fp8KVCacheDataTypeE2ELb0ELi512EEEvPfS2_PT_PKS3_PKT0_S9_ifPKiSB_iPKfiiiSD_SD_iiiii --------------------------
	.section	.nv.constant0._ZN4vllm25paged_attention_v2_kernelIthLi32ELi8ELi128ELNS_18Fp8KVCacheDataTypeE2ELb0ELi512EEEvPfS2_PT_PKS3_PKT0_S9_ifPKiSB_iPKfiiiSD_SD_iiiii,"a",@progbits
	.sectionflags	@""
	.align	4
.nv.constant0._ZN4vllm25paged_attention_v2_kernelIthLi32ELi8ELi128ELNS_18Fp8KVCacheDataTypeE2ELb0ELi512EEEvPfS2_PT_PKS3_PKT0_S9_ifPKiSB_iPKfiiiSD_SD_iiiii:
	.zero		492


//--------------------- .nv.constant0._ZN4vllm25paged_attention_v2_kernelIthLi256ELi8ELi128ELNS_18Fp8KVCacheDataTypeE2ELb1ELi512EEEvPfS2_PT_PKS3_PKT0_S9_ifPKiSB_iPKfiiiSD_SD_iiiii --------------------------
	.section	.nv.constant0._ZN4vllm25paged_attention_v2_kernelIthLi256ELi8ELi128ELNS_18Fp8KVCacheDataTypeE2ELb1ELi512EEEvPfS2_PT_PKS3_PKT0_S9_ifPKiSB_iPKfiiiSD_SD_iiiii,"a",@progbits
	.sectionflags	@""
	.align	4
.nv.constant0._ZN4vllm25paged_attention_v2_kernelIthLi256ELi8ELi128ELNS_18Fp8KVCacheDataTypeE2ELb1ELi512EEEvPfS2_PT_PKS3_PKT0_S9_ifPKiSB_iPKfiiiSD_SD_iiiii:
	.zero		492


//--------------------- .nv.constant0._ZN4vllm25paged_attention_v2_kernelIthLi192ELi8ELi128ELNS_18Fp8KVCacheDataTypeE2ELb1ELi512EEEvPfS2_PT_PKS3_PKT0_S9_ifPKiSB_iPKfiiiSD_SD_iiiii --------------------------
	.section	.nv.constant0._ZN4vllm25paged_attention_v2_kernelIthLi192ELi8ELi128ELNS_18Fp8KVCacheDataTypeE2ELb1ELi512EEEvPfS2_PT_PKS3_PKT0_S9_ifPKiSB_iPKfiiiSD_SD_iiiii,"a",@progbits
	.sectionflags	@""
	.align	4
.nv.constant0._ZN4vllm25paged_attention_v2_kernelIthLi192ELi8ELi128ELNS_18Fp8KVCacheDataTypeE2ELb1ELi512EEEvPfS2_PT_PKS3_PKT0_S9_ifPKiSB_iPKfiiiSD_SD_iiiii:
	.zero		492


//--------------------- .nv.constant0._ZN4vllm25paged_attention_v2_kernelIthLi128ELi8ELi128ELNS_18Fp8KVCacheDataTypeE2ELb1ELi512EEEvPfS2_PT_PKS3_PKT0_S9_ifPKiSB_iPKfiiiSD_SD_iiiii --------------------------
	.section	.nv.constant0._ZN4vllm25paged_attention_v2_kernelIthLi128ELi8ELi128ELNS_18Fp8KVCacheDataTypeE2ELb1ELi512EEEvPfS2_PT_PKS3_PKT0_S9_ifPKiSB_iPKfiiiSD_SD_iiiii,"a",@progbits
	.sectionflags	@""
	.align	4
.nv.constant0._ZN4vllm25paged_attention_v2_kernelIthLi128ELi8ELi128ELNS_18Fp8KVCacheDataTypeE2ELb1ELi512EEEvPfS2_PT_PKS3_PKT0_S9_ifPKiSB_iPKfiiiSD_SD_iiiii:
	.zero		492


//--------------------- .nv.constant0._ZN4vllm25paged_attention_v2_kernelIthLi120ELi8ELi128ELNS_18Fp8KVCacheDataTypeE2ELb1ELi512EEEvPfS2_PT_PKS3_PKT0_S9_ifPKiSB_iPKfiiiSD_SD_iiiii --------------------------
	.section	.nv.constant0._ZN4vllm25paged_attention_v2_kernelIthLi120ELi8ELi128ELNS_18Fp8KVCacheDataTypeE2ELb1ELi512EEEvPfS2_PT_PKS3_PKT0_S9_ifPKiSB_iPKfiiiSD_SD_iiiii,"a",@progbits
	.sectionflags	@""
	.align	4
.nv.constant0._ZN4vllm25paged_attention_v2_kernelIthLi120ELi8ELi128ELNS_18Fp8KVCacheDataTypeE2ELb1ELi512EEEvPfS2_PT_PKS3_PKT0_S9_ifPKiSB_iPKfiiiSD_SD_iiiii:
	.zero		492


//--------------------- .nv.constant0._ZN4vllm25paged_attention_v2_kernelIthLi112ELi8ELi128ELNS_18Fp8KVCacheDataTypeE2ELb1ELi512EEEvPfS2_PT_PKS3_PKT0_S9_ifPKiSB_iPKfiiiSD_SD_iiiii --------------------------
	.section	.nv.constant0._ZN4vllm25paged_attention_v2_kernelIthLi112ELi8ELi128ELNS_18Fp8KVCacheDataTypeE2ELb1ELi512EEEvPfS2_PT_PKS3_PKT0_S9_ifPKiSB_iPKfiiiSD_SD_iiiii,"a",@progbits
	.sectionflags	@""
	.align	4
.nv.constant0._ZN4vllm25paged_attention_v2_kernelIthLi112ELi8ELi128ELNS_18Fp8KVCacheDataTypeE2ELb1ELi512EEEvPfS2_PT_PKS3_PKT0_S9_ifPKiSB_iPKfiiiSD_SD_iiiii:
	.zero		492


//--------------------- .nv.constant0._ZN4vllm25paged_attention_v2_kernelIthLi96ELi8ELi128ELNS_18Fp8KVCacheDataTypeE2ELb1ELi512EEEvPfS2_PT_PKS3_PKT0_S9_ifPKiSB_iPKfiiiSD_SD_iiiii --------------------------
	.section	.nv.constant0._ZN4vllm25paged_attention_v2_kernelIthLi96ELi8ELi128ELNS_18Fp8KVCacheDataTypeE2ELb1ELi512EEEvPfS2_PT_PKS3_PKT0_S9_ifPKiSB_iPKfiiiSD_SD_iiiii,"a",@progbits
	.sectionflags	@""
	.align	4
.nv.constant0._ZN4vllm25paged_attention_v2_kernelIthLi96ELi8ELi128ELNS_18Fp8KVCacheDataTypeE2ELb1ELi512EEEvPfS2_PT_PKS3_PKT0_S9_ifPKiSB_iPKfiiiSD_SD_iiiii:
	.zero		492


//--------------------- .nv.constant0._ZN4vllm25paged_attention_v2_kernelIthLi80ELi8ELi128ELNS_18Fp8KVCacheDataTypeE2ELb1ELi512EEEvPfS2_PT_PKS3_PKT0_S9_ifPKiSB_iPKfiiiSD_SD_iiiii --------------------------
	.section	.nv.constant0._ZN4vllm25paged_attention_v2_kernelIthLi80ELi8ELi128ELNS_18Fp8KVCacheDataTypeE2ELb1ELi512EEEvPfS2_PT_PKS3_PKT0_S9_ifPKiSB_iPKfiiiSD_SD_iiiii,"a",@progbits
	.sectionflags	@""
	.align	4
.nv.constant0._ZN4vllm25paged_attention_v2_kernelIthLi80ELi8ELi128ELNS_18Fp8KVCacheDataTypeE2ELb1ELi512EEEvPfS2_PT_PKS3_PKT0_S9_ifPKiSB_iPKfiiiSD_SD_iiiii:
	.zero		492


//--------------------- .nv.constant0._ZN4vllm25paged_attention_v2_kernelIthLi64ELi8ELi128ELNS_18Fp8KVCacheDataTypeE2ELb1ELi512EEEvPfS2_PT_PKS3_PKT0_S9_ifPKiSB_iPKfiiiSD_SD_iiiii --------------------------
	.section	.nv.constant0._ZN4vllm25paged_attention_v2_kernelIthLi64ELi8ELi128ELNS_18Fp8KVCacheDataTypeE2ELb1ELi512EEEvPfS2_PT_PKS3_PKT0_S9_ifPKiSB_iPKfiiiSD_SD_iiiii,"a",@progbits
	.sectionflags	@""
	.align	4
.nv.constant0._ZN4vllm25paged_attention_v2_kernelIthLi64ELi8ELi128ELNS_18Fp8KVCacheDataTypeE2ELb1ELi512EEEvPfS2_PT_PKS3_PKT0_S9_ifPKiSB_iPKfiiiSD_SD_iiiii:
	.zero		492


//--------------------- .nv.constant0._ZN4vllm25paged_attention_v2_kernelIthLi32ELi8ELi128ELNS_18Fp8KVCacheDataTypeE2ELb1ELi512EEEvPfS2_PT_PKS3_PKT0_S9_ifPKiSB_iPKfiiiSD_SD_iiiii --------------------------
	.section	.nv.constant0._ZN4vllm25paged_attention_v2_kernelIthLi32ELi8ELi128ELNS_18Fp8KVCacheDataTypeE2ELb1ELi512EEEvPfS2_PT_PKS3_PKT0_S9_ifPKiSB_iPKfiiiSD_SD_iiiii,"a",@progbits
	.sectionflags	@""
	.align	4
.nv.constant0._ZN4vllm25paged_attention_v2_kernelIthLi32ELi8ELi128ELNS_18Fp8KVCacheDataTypeE2ELb1ELi512EEEvPfS2_PT_PKS3_PKT0_S9_ifPKiSB_iPKfiiiSD_SD_iiiii:
	.zero		492


//--------------------- .nv.constant0._ZN4vllm25paged_attention_v2_kernelIfhLi256ELi32ELi128ELNS_18Fp8KVCacheDataTypeE2ELb0ELi512EEEvPfS2_PT_PKS3_PKT0_S9_ifPKiSB_iPKfiiiSD_SD_iiiii --------------------------
	.section	.nv.constant0._ZN4vllm25paged_attention_v2_kernelIfhLi256ELi32ELi128ELNS_18Fp8KVCacheDataTypeE2ELb0ELi512EEEvPfS2_PT_PKS3_PKT0_S9_ifPKiSB_iPKfiiiSD_SD_iiiii,"a",@progbits
	.sectionflags	@""
	.align	4
.nv.constant0._ZN4vllm25paged_attention_v2_kernelIfhLi256ELi32ELi128ELNS_18Fp8KVCacheDataTypeE2ELb0ELi512EEEvPfS2_PT_PKS3_PKT0_S9_ifPKiSB_iPKfiiiSD_SD_iiiii:
	.zero		492


//--------------------- .nv.constant0._ZN4vllm25paged_attention_v2_kernelIfhLi192ELi32ELi128ELNS_18Fp8KVCacheDataTypeE2ELb0ELi512EEEvPfS2_PT_PKS3_PKT0_S9_ifPKiSB_iPKfiiiSD_SD_iiiii --------------------------
	.section	.nv.constant0._ZN4vllm25paged_attention_v2_kernelIfhLi192ELi32ELi128ELNS_18Fp8KVCacheDataTypeE2ELb0ELi512EEEvPfS2_PT_PKS3_PKT0_S9_ifPKiSB_iPKfiiiSD_SD_iiiii,"a",@progbits
	.sectionflags	@""
	.align	4
.nv.constant0._ZN4vllm25paged_attention_v2_kernelIfhLi192ELi32ELi128ELNS_18Fp8KVCacheDataTypeE2ELb0ELi512EEEvPfS2_PT_PKS3_PKT0_S9_ifPKiSB_iPKfiiiSD_SD_iiiii:
	.zero		492


//--------------------- .nv.constant0._ZN4vllm25paged_attention_v2_kernelIfhLi128ELi32ELi128ELNS_18Fp8KVCacheDataTypeE2ELb0ELi512EEEvPfS2_PT_PKS3_PKT0_S9_ifPKiSB_iPKfiiiSD_SD_iiiii --------------------------
	.section	.nv.constant0._ZN4vllm25paged_attention_v2_kernelIfhLi128ELi32ELi128ELNS_18Fp8KVCacheDataTypeE2ELb0ELi512EEEvPfS2_PT_PKS3_PKT0_S9_ifPKiSB_iPKfiiiSD_SD_iiiii,"a",@progbits
	.sectionflags	@""
	.align	4
.nv.constant0._ZN4vllm25paged_attention_v2_kernelIfhLi128ELi32ELi128ELNS_18Fp8KVCacheDataTypeE2ELb0ELi512EEEvPfS2_PT_PKS3_PKT0_S9_ifPKiSB_iPKfiiiSD_SD_iiiii:
	.zero		492


//--------------------- .nv.constant0._ZN4vllm25paged_attention_v2_kernelIfhLi120ELi32ELi128ELNS_18Fp8KVCacheDataTypeE2ELb0ELi512EEEvPfS2_PT_PKS3_PKT0_S9_ifPKiSB_iPKfiiiSD_SD_iiiii --------------------------
	.section	.nv.constant0._ZN4vllm25paged_attention_v2_kernelIfhLi120ELi32ELi128ELNS_18Fp8KVCacheDataTypeE2ELb0ELi512EEEvPfS2_PT_PKS3_PKT0_S9_ifPKiSB_iPKfiiiSD_SD_iiiii,"a",@progbits
	.sectionflags	@""
	.align	4
.nv.constant0._ZN4vllm25paged_attention_v2_kernelIfhLi120ELi32ELi128ELNS_18Fp8KVCacheDataTypeE2ELb0ELi512EEEvPfS2_PT_PKS3_PKT0_S9_ifPKiSB_iPKfiiiSD_SD_iiiii:
	.zero		492


//--------------------- .nv.constant0._ZN4vllm25paged_attention_v2_kernelIfhLi112ELi32ELi128ELNS_18Fp8KVCacheDataTypeE2ELb0ELi512EEEvPfS2_PT_PKS3_PKT0_S9_ifPKiSB_iPKfiiiSD_SD_iiiii --------------------------
	.section	.nv.constant0._ZN4vllm25paged_attention_v2_kernelIfhLi112ELi32ELi128ELNS_18Fp8KVCacheDataTypeE2ELb0ELi512EEEvPfS2_PT_PKS3_PKT0_S9_ifPKiSB_iPKfiiiSD_SD_iiiii,"a",@progbits
	.sectionflags	@""
	.align	4
.nv.constant0._ZN4vllm25paged_attention_v2_kernelIfhLi112ELi32ELi128ELNS_18Fp8KVCacheDataTypeE2ELb0ELi512EEEvPfS2_PT_PKS3_PKT0_S9_ifPKiSB_iPKfiiiSD_SD_iiiii:
	.zero		492


//--------------------- .nv.constant0._ZN4vllm25paged_attention_v2_kernelIfhLi96ELi32ELi128ELNS_18Fp8KVCacheDataTypeE2ELb0ELi512EEEvPfS2_PT_PKS3_PKT0_S9_ifPKiSB_iPKfiiiSD_SD_iiiii --------------------------
	.section	.nv.constant0._ZN4vllm25paged_attention_v2_kernelIfhLi96ELi32ELi128ELNS_18Fp8KVCacheDataTypeE2ELb0ELi512EEEvPfS2_PT_PKS3_PKT0_S9_ifPKiSB_iPKfiiiSD_SD_iiiii,"a",@progbits
	.sectionflags	@""
	.align	4
.nv.constant0._ZN4vllm25paged_attention_v2_kernelIfhLi96ELi32ELi128ELNS_18Fp8KVCacheDataTypeE2ELb0ELi512EEEvPfS2_PT_PKS3_PKT0_S9_ifPKiSB_iPKfiiiSD_SD_iiiii:
	.zero		492


//--------------------- .nv.constant0._ZN4vllm25paged_attention_v2_kernelIfhLi80ELi32ELi128ELNS_18Fp8KVCacheDataTypeE2ELb0ELi512EEEvPfS2_PT_PKS3_PKT0_S9_ifPKiSB_iPKfiiiSD_SD_iiiii --------------------------
	.section	.nv.constant0._ZN4vllm25paged_attention_v2_kernelIfhLi80ELi32ELi128ELNS_18Fp8KVCacheDataTypeE2ELb0ELi512EEEvPfS2_PT_PKS3_PKT0_S9_ifPKiSB_iPKfiiiSD_SD_iiiii,"a",@progbits
	.sectionflags	@""
	.align	4
.nv.constant0._ZN4vllm25paged_attention_v2_kernelIfhLi80ELi32ELi128ELNS_18Fp8KVCacheDataTypeE2ELb0ELi512EEEvPfS2_PT_PKS3_PKT0_S9_ifPKiSB_iPKfiiiSD_SD_iiiii:
	.zero		492


//--------------------- .nv.constant0._ZN4vllm25paged_attention_v2_kernelIfhLi64ELi32ELi128ELNS_18Fp8KVCacheDataTypeE2ELb0ELi512EEEvPfS2_PT_PKS3_PKT0_S9_ifPKiSB_iPKfiiiSD_SD_iiiii --------------------------
	.section	.nv.constant0._ZN4vllm25paged_attention_v2_kernelIfhLi64ELi32ELi128ELNS_18Fp8KVCacheDataTypeE2ELb0ELi512EEEvPfS2_PT_PKS3_PKT0_S9_ifPKiSB_iPKfiiiSD_SD_iiiii,"a",@progbits
	.sectionflags	@""
	.align	4
.nv.constant0._ZN4vllm25paged_attention_v2_kernelIfhLi64ELi32ELi128ELNS_18Fp8KVCacheDataTypeE2ELb0ELi512EEEvPfS2_PT_PKS3_PKT0_S9_ifPKiSB_iPKfiiiSD_SD_iiiii:
	.zero		492


//--------------------- .nv.constant0._ZN4vllm25paged_attention_v2_kernelIfhLi32ELi32ELi128ELNS_18Fp8KVCacheDataTypeE2ELb0ELi512EEEvPfS2_PT_PKS3_PKT0_S9_ifPKiSB_iPKfiiiSD_SD_iiiii --------------------------
	.section	.nv.constant0._ZN4vllm25paged_attention_v2_kernelIfhLi32ELi32ELi128ELNS_18Fp8KVCacheDataTypeE2ELb0ELi512EEEvPfS2_PT_PKS3_PKT0_S9_ifPKiSB_iPKfiiiSD_SD_iiiii,"a",@progbits
	.sectionflags	@""
	.align	4
.nv.constant0._ZN4vllm25paged_attention_v2_kernelIfhLi32ELi32ELi128ELNS_18Fp8KVCacheDataTypeE2ELb0ELi512EEEvPfS2_PT_PKS3_PKT0_S9_ifPKiSB_iPKfiiiSD_SD_iiiii:
	.zero		492


//--------------------- .nv.constant0._ZN4vllm25paged_attention_v2_kernelIfhLi256ELi32ELi128ELNS_18Fp8KVCacheDataTypeE2ELb1ELi512EEEvPfS2_PT_PKS3_PKT0_S9_ifPKiSB_iPKfiiiSD_SD_iiiii --------------------------
	.section	.nv.constant0._ZN4vllm25paged_attention_v2_kernelIfhLi256ELi32ELi128ELNS_18Fp8KVCacheDataTypeE2ELb1ELi512EEEvPfS2_PT_PKS3_PKT0_S9_ifPKiSB_iPKfiiiSD_SD_iiiii,"a",@progbits
	.sectionflags	@""
	.align	4
.nv.constant0._ZN4vllm25paged_attention_v2_kernelIfhLi256ELi32ELi128ELNS_18Fp8KVCacheDataTypeE2ELb1ELi512EEEvPfS2_PT_PKS3_PKT0_S9_ifPKiSB_iPKfiiiSD_SD_iiiii:
	.zero		492


//--------------------- .nv.constant0._ZN4vllm25paged_attention_v2_kernelIfhLi192ELi32ELi128ELNS_18Fp8KVCacheDataTypeE2ELb1ELi512EEEvPfS2_PT_PKS3_PKT0_S9_ifPKiSB_iPKfiiiSD_SD_iiiii --------------------------
	.section	.nv.constant0._ZN4vllm25paged_attention_v2_kernelIfhLi192ELi32ELi128ELNS_18Fp8KVCacheDataTypeE2ELb1ELi512EEEvPfS2_PT_PKS3_PKT0_S9_ifPKiSB_iPKfiiiSD_SD_iiiii,"a",@progbits
	.sectionflags	@""
	.align	4
.nv.constant0._ZN4vllm25paged_attention_v2_kernelIfhLi192ELi32ELi128ELNS_18Fp8KVCacheDataTypeE2ELb1ELi512EEEvPfS2_PT_PKS3_PKT0_S9_ifPKiSB_iPKfiiiSD_SD_iiiii:
	.zero		492


//--------------------- .nv.constant0._ZN4vllm25paged_attention_v2_kernelIfhLi128ELi32ELi128ELNS_18Fp8KVCacheDataTypeE2ELb1ELi512EEEvPfS2_PT_PKS3_PKT0_S9_ifPKiSB_iPKfiiiSD_SD_iiiii --------------------------
	.section	.nv.constant0._ZN4vllm25paged_attention_v2_kernelIfhLi128ELi32ELi128ELNS_18Fp8KVCacheDataTypeE2ELb1ELi512EEEvPfS2_PT_PKS3_PKT0_S9_ifPKiSB_iPKfiiiSD_SD_iiiii,"a",@progbits
	.sectionflags	@""
	.align	4
.nv.constant0._ZN4vllm25paged_attention_v2_kernelIfhLi128ELi32ELi128ELNS_18Fp8KVCacheDataTypeE2ELb1ELi512EEEvPfS2_PT_PKS3_PKT0_S9_ifPKiSB_iPKfiiiSD_SD_iiiii:
	.zero		492


//--------------------- .nv.constant0._ZN4vllm25paged_attention_v2_kernelIfhLi120ELi32ELi128ELNS_18Fp8KVCacheDataTypeE2ELb1ELi512EEEvPfS2_PT_PKS3_PKT0_S9_ifPKiSB_iPKfiiiSD_SD_iiiii --------------------------
	.section	.nv.constant0._ZN4vllm25paged_attention_v2_kernelIfhLi120ELi32ELi128ELNS_18Fp8KVCacheDataTypeE2ELb1ELi512EEEvPfS2_PT_PKS3_PKT0_S9_ifPKiSB_iPKfiiiSD_SD_iiiii,"a",@progbits
	.sectionflags	@""
	.align	4
.nv.constant0._ZN4vllm25paged_attention_v2_kernelIfhLi120ELi32ELi128ELNS_18Fp8KVCacheDataTypeE2ELb1ELi512EEEvPfS2_PT_PKS3_PKT0_S9_ifPKiSB_iPKfiiiSD_SD_iiiii:
	.zero		492


//--------------------- .nv.constant0._ZN4vllm25paged_attention_v2_kernelIfhLi112ELi32ELi128ELNS_18Fp8KVCacheDataTypeE2ELb1ELi512EEEvPfS2_PT_PKS3_PKT0_S9_ifPKiSB_iPKfiiiSD_SD_iiiii --------------------------
	.section	.nv.constant0._ZN4vllm25paged_attention_v2_kernelIfhLi112ELi32ELi128ELNS_18Fp8KVCacheDataTypeE2ELb1ELi512EEEvPfS2_PT_PKS3_PKT0_S9_ifPKiSB_iPKfiiiSD_SD_iiiii,"a",@progbits
	.sectionflags	@""
	.align	4
.nv.constant0._ZN4vllm25paged_attention_v2_kernelIfhLi112ELi32ELi128ELNS_18Fp8KVCacheDataTypeE2ELb1ELi512EEEvPfS2_PT_PKS3_PKT0_S9_ifPKiSB_iPKfiiiSD_SD_iiiii:
	.zero		492


//--------------------- .nv.constant0._ZN4vllm25paged_attention_v2_kernelIfhLi96ELi32ELi128ELNS_18Fp8KVCacheDataTypeE2ELb1ELi512EEEvPfS2_PT_PKS3_PKT0_S9_ifPKiSB_iPKfiiiSD_SD_iiiii --------------------------
	.section	.nv.constant0._ZN4vllm25paged_attention_v2_kernelIfhLi96ELi32ELi128ELNS_18Fp8KVCacheDataTypeE2ELb1ELi512EEEvPfS2_PT_PKS3_PKT0_S9_ifPKiSB_iPKfiiiSD_SD_iiiii,"a",@progbits
	.sectionflags	@""
	.align	4
.nv.constant0._ZN4vllm25paged_attention_v2_kernelIfhLi96ELi32ELi128ELNS_18Fp8KVCacheDataTypeE2ELb1ELi512EEEvPfS2_PT_PKS3_PKT0_S9_ifPKiSB_iPKfiiiSD_SD_iiiii:
	.zero		492


//--------------------- .nv.constant0._ZN4vllm25paged_attention_v2_kernelIfhLi80ELi32ELi128ELNS_18Fp8KVCacheDataTypeE2ELb1ELi512EEEvPfS2_PT_PKS3_PKT0_S9_ifPKiSB_iPKfiiiSD_SD_iiiii --------------------------
	.section	.nv.constant0._ZN4vllm25paged_attention_v2_kernelIfhLi80ELi32ELi128ELNS_18Fp8KVCacheDataTypeE2ELb1ELi512EEEvPfS2_PT_PKS3_PKT0_S9_ifPKiSB_iPKfiiiSD_SD_iiiii,"a",@progbits
	.sectionflags	@""
	.align	4
.nv.constant0._ZN4vllm25paged_attention_v2_kernelIfhLi80ELi32ELi128ELNS_18Fp8KVCacheDataTypeE2ELb1ELi512EEEvPfS2_PT_PKS3_PKT0_S9_ifPKiSB_iPKfiiiSD_SD_iiiii:
	.zero		492


//--------------------- .nv.constant0._ZN4vllm25paged_attention_v2_kernelIfhLi64ELi32ELi128ELNS_18Fp8KVCacheDataTypeE2ELb1ELi512EEEvPfS2_PT_PKS3_PKT0_S9_ifPKiSB_iPKfiiiSD_SD_iiiii --------------------------
	.section	.nv.constant0._ZN4vllm25paged_attention_v2_kernelIfhLi64ELi32ELi128ELNS_18Fp8KVCacheDataTypeE2ELb1ELi512EEEvPfS2_PT_PKS3_PKT0_S9_ifPKiSB_iPKfiiiSD_SD_iiiii,"a",@progbits
	.sectionflags	@""
	.align	4
.nv.constant0._ZN4vllm25paged_attention_v2_kernelIfhLi64ELi32ELi128ELNS_18Fp8KVCacheDataTypeE2ELb1ELi512EEEvPfS2_PT_PKS3_PKT0_S9_ifPKiSB_iPKfiiiSD_SD_iiiii:
	.zero		492


//--------------------- .nv.constant0._ZN4vllm25paged_attention_v2_kernelIfhLi32ELi32ELi128ELNS_18Fp8KVCacheDataTypeE2ELb1ELi512EEEvPfS2_PT_PKS3_PKT0_S9_ifPKiSB_iPKfiiiSD_SD_iiiii --------------------------
	.section	.nv.constant0._ZN4vllm25paged_attention_v2_kernelIfhLi32ELi32ELi128ELNS_18Fp8KVCacheDataTypeE2ELb1ELi512EEEvPfS2_PT_PKS3_PKT0_S9_ifPKiSB_iPKfiiiSD_SD_iiiii,"a",@progbits
	.sectionflags	@""
	.align	4
.nv.constant0._ZN4vllm25paged_attention_v2_kernelIfhLi32ELi32ELi128ELNS_18Fp8KVCacheDataTypeE2ELb1ELi512EEEvPfS2_PT_PKS3_PKT0_S9_ifPKiSB_iPKfiiiSD_SD_iiiii:
	.zero		492


//--------------------- .nv.constant0._ZN4vllm25paged_attention_v2_kernelIfhLi256ELi16ELi128ELNS_18Fp8KVCacheDataTypeE2ELb0ELi512EEEvPfS2_PT_PKS3_PKT0_S9_ifPKiSB_iPKfiiiSD_SD_iiiii --------------------------
	.section	.nv.constant0._ZN4vllm25paged_attention_v2_kernelIfhLi256ELi16ELi128ELNS_18Fp8KVCacheDataTypeE2ELb0ELi512EEEvPfS2_PT_PKS3_PKT0_S9_ifPKiSB_iPKfiiiSD_SD_iiiii,"a",@progbits
	.sectionflags	@""
	.align	4
.nv.constant0._ZN4vllm25paged_attention_v2_kernelIfhLi256ELi16ELi128ELNS_18Fp8KVCacheDataTypeE2ELb0ELi512EEEvPfS2_PT_PKS3_PKT0_S9_ifPKiSB_iPKfiiiSD_SD_iiiii:
	.zero		492


//--------------------- .nv.constant0._ZN4vllm25paged_attention_v2_kernelIfhLi192ELi16ELi128ELNS_18Fp8KVCacheDataTypeE2ELb0ELi512EEEvPfS2_PT_PKS3_PKT0_S9_ifPKiSB_iPKfiiiSD_SD_iiiii --------------------------
	.section	.nv.constant0._ZN4vllm25paged_attention_v2_kernelIfhLi192ELi16ELi128ELNS_18Fp8KVCacheDataTypeE2ELb0ELi512EEEvPfS2_PT_PKS3_PKT0_S9_ifPKiSB_iPKfiiiSD_SD_iiiii,"a",@progbits
	.sectionflags	@""
	.align	4
.nv.constant0._ZN4vllm25paged_attention_v2_kernelIfhLi192ELi16ELi128ELNS_18Fp8KVCacheDataTypeE2ELb0ELi512EEEvPfS2_PT_PKS3_PKT0_S9_ifPKiSB_iPKfiiiSD_SD_iiiii:
	.zero		492


//--------------------- .nv.constant0._ZN4vllm25paged_attention_v2_kernelIfhLi128ELi16ELi128ELNS_18Fp8KVCacheDataTypeE2ELb0ELi512EEEvPfS2_PT_PKS3_PKT0_S9_ifPKiSB_iPKfiiiSD_SD_iiiii --------------------------
	.section	.nv.constant0._ZN4vllm25paged_attention_v2_kernelIfhLi128ELi16ELi128ELNS_18Fp8KVCacheDataTypeE2ELb0ELi512EEEvPfS2_PT_PKS3_PKT0_S9_ifPKiSB_iPKfiiiSD_SD_iiiii,"a",@progbits
	.sectionflags	@""
	.align	4
.nv.constant0._ZN4vllm25paged_attention_v2_kernelIfhLi128ELi16ELi128ELNS_18Fp8KVCacheDataTypeE2ELb0ELi512EEEvPfS2_PT_PKS3_PKT0_S9_ifPKiSB_iPKfiiiSD_SD_iiiii:
	.zero		492


//--------------------- .nv.constant0._ZN4vllm25paged_attention_v2_kernelIfhLi120ELi16ELi128ELNS_18Fp8KVCacheDataTypeE2ELb0ELi512EEEvPfS2_PT_PKS3_PKT0_S9_ifPKiSB_iPKfiiiSD_SD_iiiii --------------------------
	.section	.nv.constant0._ZN4vllm25paged_attention_v2_kernelIfhLi120ELi16ELi128ELNS_18Fp8KVCacheDataTypeE2ELb0ELi512EEEvPfS2_PT_PKS3_PKT0_S9_ifPKiSB_iPKfiiiSD_SD_iiiii,"a",@progbits
	.sectionflags	@""
	.align	4
.nv.constant0._ZN4vllm25paged_attention_v2_kernelIfhLi120ELi16ELi128ELNS_18Fp8KVCacheDataTypeE2ELb0ELi512EEEvPfS2_PT_PKS3_PKT0_S9_ifPKiSB_iPKfiiiSD_SD_iiiii:
	.zero		492


//--------------------- .nv.constant0._ZN4vllm25paged_attention_v2_kernelIfhLi112ELi16ELi128ELNS_18Fp8KVCacheDataTypeE2ELb0ELi512EEEvPfS2_PT_PKS3_PKT0_S9_ifPKiSB_iPKfiiiSD_SD_iiiii --------------------------
	.section	.nv.constant0._ZN4vllm25paged_attention_v2_kernelIfhLi112ELi16ELi128ELNS_18Fp8KVCacheDataTypeE2ELb0ELi512EEEvPfS2_PT_PKS3_PKT0_S9_ifPKiSB_iPKfiiiSD_SD_iiiii,"a",@progbits
	.sectionflags	@""
	.align	4
.nv.constant0._ZN4vllm25paged_attention_v2_kernelIfhLi112ELi16ELi128ELNS_18Fp8KVCacheDataTypeE2ELb0ELi512EEEvPfS2_PT_PKS3_PKT0_S9_ifPKiSB_iPKfiiiSD_SD_iiiii:
	.zero		492


//--------------------- .nv.constant0._ZN4vllm25paged_attention_v2_kernelIfhLi96ELi16ELi128ELNS_18Fp8KVCacheDataTypeE2ELb0ELi512EEEvPfS2_PT_PKS3_PKT0_S9_ifPKiSB_iPKfiiiSD_SD_iiiii --------------------------
	.section	.nv.constant0._ZN4vllm25paged_attention_v2_kernelIfhLi96ELi16ELi128ELNS_18Fp8KVCacheDataTypeE2ELb0ELi512EEEvPfS2_PT_PKS3_PKT0_S9_ifPKiSB_iPKfiiiSD_SD_iiiii,"a",@progbits
	.sectionflags	@""
	.align	4
.nv.constant0._ZN4vllm25paged_attention_v2_kernelIfhLi96ELi16ELi128ELNS_18Fp8KVCacheDataTypeE2ELb0ELi512EEEvPfS2_PT_PKS3_PKT0_S9_ifPKiSB_iPKfiiiSD_SD_iiiii:
	.zero		492


//--------------------- .nv.constant0._ZN4vllm25paged_attention_v2_kernelIfhLi80ELi16ELi128ELNS_18Fp8KVCacheDataTypeE2ELb0ELi512EEEvPfS2_PT_PKS3_PKT0_S9_ifPKiSB_iPKfiiiSD_SD_iiiii --------------------------
	.section	.nv.constant0._ZN4vllm25paged_attention_v2_kernelIfhLi80ELi16ELi128ELNS_18Fp8KVCacheDataTypeE2ELb0ELi512EEEvPfS2_PT_PKS3_PKT0_S9_ifPKiSB_iPKfiiiSD_SD_iiiii,"a",@progbits
	.sectionflags	@""
	.align	4
.nv.constant0._ZN4vllm25paged_attention_v2_kernelIfhLi80ELi16ELi128ELNS_18Fp8KVCacheDataTypeE2ELb0ELi512EEEvPfS2_PT_PKS3_PKT0_S9_ifPKiSB_iPKfiiiSD_SD_iiiii:
	.zero		492


//--------------------- .nv.constant0._ZN4vllm25paged_attention_v2_kernelIfhLi64ELi16ELi128ELNS_18Fp8KVCacheDataTypeE2ELb0ELi512EEEvPfS2_PT_PKS3_PKT0_S9_ifPKiSB_iPKfiiiSD_SD_iiiii --------------------------
	.section	.nv.constant0._ZN4vllm25paged_attention_v2_kernelIfhLi64ELi16ELi128ELNS_18Fp8KVCacheDataTypeE2ELb0ELi512EEEvPfS2_PT_PKS3_PKT0_S9_ifPKiSB_iPKfiiiSD_SD_iiiii,"a",@progbits
	.sectionflags	@""
	.align	4
.nv.constant0._ZN4vllm25paged_attention_v2_kernelIfhLi64ELi16ELi128ELNS_18Fp8KVCacheDataTypeE2ELb0ELi512EEEvPfS2_PT_PKS3_PKT0_S9_ifPKiSB_iPKfiiiSD_SD_iiiii:
	.zero		492


//--------------------- .nv.constant0._ZN4vllm25paged_attention_v2_kernelIfhLi32ELi16ELi128ELNS_18Fp8KVCacheDataTypeE2ELb0ELi512EEEvPfS2_PT_PKS3_PKT0_S9_ifPKiSB_iPKfiiiSD_SD_iiiii --------------------------
	.section	.nv.constant0._ZN4vllm25paged_attention_v2_kernelIfhLi32ELi16ELi128ELNS_18Fp8KVCacheDataTypeE2ELb0ELi512EEEvPfS2_PT_PKS3_PKT0_S9_ifPKiSB_iPKfiiiSD_SD_iiiii,"a",@progbits
	.sectionflags	@""
	.align	4
.nv.constant0._ZN4vllm25paged_attention_v2_kernelIfhLi32ELi16ELi128ELNS_18Fp8KVCacheDataTypeE2ELb0ELi512EEEvPfS2_PT_PKS3_PKT0_S9_ifPKiSB_iPKfiiiSD_SD_iiiii:
	.zero		492


//--------------------- .nv.constant0._ZN4vllm25paged_attention_v2_kernelIfhLi256ELi16ELi128ELNS_18Fp8KVCacheDataTypeE2ELb1ELi512EEEvPfS2_PT_PKS3_PKT0_S9_ifPKiSB_iPKfiiiSD_SD_iiiii --------------------------
	.section	.nv.constant0._ZN4vllm25paged_attention_v2_kernelIfhLi256ELi16ELi128ELNS_18Fp8KVCacheDataTypeE2ELb1ELi512EEEvPfS2_PT_PKS3_PKT0_S9_ifPKiSB_iPKfiiiSD_SD_iiiii,"a",@progbits
	.sectionflags	@""
	.align	4
.nv.constant0._ZN4vllm25paged_attention_v2_kernelIfhLi256ELi16ELi128ELNS_18Fp8KVCacheDataTypeE2ELb1ELi512EEEvPfS2_PT_PKS3_PKT0_S9_ifPKiSB_iPKfiiiSD_SD_iiiii:
	.zero		492


//--------------------- .nv.constant0._ZN4vllm25paged_attention_v2_kernelIfhLi192ELi16ELi128ELNS_18Fp8KVCacheDataTypeE2ELb1ELi512EEEvPfS2_PT_PKS3_PKT0_S9_ifPKiSB_iPKfiiiSD_SD_iiiii --------------------------
	.section	.nv.constant0._ZN4vllm25paged_attention_v2_kernelIfhLi192ELi16ELi128ELNS_18Fp8KVCacheDataTypeE2ELb1ELi512EEEvPfS2_PT_PKS3_PKT0_S9_ifPKiSB_iPKfiiiSD_SD_iiiii,"a",@progbits
	.sectionflags	@""
	.align	4
.nv.constant0._ZN4vllm25paged_attention_v2_kernelIfhLi192ELi16ELi128ELNS_18Fp8KVCacheDataTypeE2ELb1ELi512EEEvPfS2_PT_PKS3_PKT0_S9_ifPKiSB_iPKfiiiSD_SD_iiiii:
	.zero		492


//--------------------- .nv.constant0._ZN4vllm25paged_attention_v2_kernelIfhLi128ELi16ELi128ELNS_18Fp8KVCacheDataTypeE2ELb1ELi512EEEvPfS2_PT_PKS3_PKT0_S9_ifPKiSB_iPKfiiiSD_SD_iiiii --------------------------
	.section	.nv.constant0._ZN4vllm25paged_attention_v2_kernelIfhLi128ELi16ELi128ELNS_18Fp8KVCacheDataTypeE2ELb1ELi512EEEvPfS2_PT_PKS3_PKT0_S9_ifPKiSB_iPKfiiiSD_SD_iiiii,"a",@progbits
	.sectionflags	@""
	.align	4
.nv.constant0._ZN4vllm25paged_attention_v2_kernelIfhLi128ELi16ELi128ELNS_18Fp8KVCacheDataTypeE2ELb1ELi512EEEvPfS2_PT_PKS3_PKT0_S9_ifPKiSB_iPKfiiiSD_SD_iiiii:
	.zero		492


//--------------------- .nv.constant0._ZN4vllm25paged_attention_v2_kernelIfhLi120ELi16ELi128ELNS_18Fp8KVCacheDataTypeE2ELb1ELi512EEEvPfS2_PT_PKS3_PKT0_S9_ifPKiSB_iPKfiiiSD_SD_iiiii --------------------------
	.section	.nv.constant0._ZN4vllm25paged_attention_v2_kernelIfhLi120ELi16ELi128ELNS_18Fp8KVCacheDataTypeE2ELb1ELi512EEEvPfS2_PT_PKS3_PKT0_S9_ifPKiSB_iPKfiiiSD_SD_iiiii,"a",@progbits
	.sectionflags	@""
	.align	4
.nv.constant0._ZN4vllm25paged_attention_v2_kernelIfhLi120ELi16ELi128ELNS_18Fp8KVCacheDataTypeE2ELb1ELi512EEEvPfS2_PT_PKS3_PKT0_S9_ifPKiSB_iPKfiiiSD_SD_iiiii:
	.zero		492


//--------------------- .nv.constant0._ZN4vllm25paged_attention_v2_kernelIfhLi112ELi16ELi128ELNS_18Fp8KVCacheDataTypeE2ELb1ELi512EEEvPfS2_PT_PKS3_PKT0_S9_ifPKiSB_iPKfiiiSD_SD_iiiii --------------------------
	.section	.nv.constant0._ZN4vllm25paged_attention_v2_kernelIfhLi112ELi16ELi128ELNS_18Fp8KVCacheDataTypeE2ELb1ELi512EEEvPfS2_PT_PKS3_PKT0_S9_ifPKiSB_iPKfiiiSD_SD_iiiii,"a",@progbits
	.sectionflags	@""
	.align	4
.nv.constant0._ZN4vllm25paged_attention_v2_kernelIfhLi112ELi16ELi128ELNS_18Fp8KVCacheDataTypeE2ELb1ELi512EEEvPfS2_PT_PKS3_PKT0_S9_ifPKiSB_iPKfiiiSD_SD_iiiii:
	.zero		492


//--------------------- .nv.constant0._ZN4vllm25paged_attention_v2_kernelIfhLi96ELi16ELi128ELNS_18Fp8KVCacheDataTypeE2ELb1ELi512EEEvPfS2_PT_PKS3_PKT0_S9_ifPKiSB_iPKfiiiSD_SD_iiiii --------------------------
	.section	.nv.constant0._ZN4vllm25paged_attention_v2_kernelIfhLi96ELi16ELi128ELNS_18Fp8KVCacheDataTypeE2ELb1ELi512EEEvPfS2_PT_PKS3_PKT0_S9_ifPKiSB_iPKfiiiSD_SD_iiiii,"a",@progbits
	.sectionflags	@""
	.align	4
.nv.constant0._ZN4vllm25paged_attention_v2_kernelIfhLi96ELi16ELi128ELNS_18Fp8KVCacheDataTypeE2ELb1ELi512EEEvPfS2_PT_PKS3_PKT0_S9_ifPKiSB_iPKfiiiSD_SD_iiiii:
	.zero		492


//--------------------- .nv.constant0._ZN4vllm25paged_attention_v2_kernelIfhLi80ELi16ELi128ELNS_18Fp8KVCacheDataTypeE2ELb1ELi512EEEvPfS2_PT_PKS3_PKT0_S9_ifPKiSB_iPKfiiiSD_SD_iiiii --------------------------
	.section	.nv.constant0._ZN4vllm25paged_attention_v2_kernelIfhLi80ELi16ELi128ELNS_18Fp8KVCacheDataTypeE2ELb1ELi512EEEvPfS2_PT_PKS3_PKT0_S9_ifPKiSB_iPKfiiiSD_SD_iiiii,"a",@progbits
	.sectionflags	@""
	.align	4
.nv.constant0._ZN4vllm25paged_attention_v2_kernelIfhLi80ELi16ELi128ELNS_18Fp8KVCacheDataTypeE2ELb1ELi512EEEvPfS2_PT_PKS3_PKT0_S9_ifPKiSB_iPKfiiiSD_SD_iiiii:
	.zero		492


//--------------------- .nv.constant0._ZN4vllm25paged_attention_v2_kernelIfhLi64ELi16ELi128ELNS_18Fp8KVCacheDataTypeE2ELb1ELi512EEEvPfS2_PT_PKS3_PKT0_S9_ifPKiSB_iPKfiiiSD_SD_iiiii --------------------------
	.section	.nv.constant0._ZN4vllm25paged_attention_v2_kernelIfhLi64ELi16ELi128ELNS_18Fp8KVCacheDataTypeE2ELb1ELi512EEEvPfS2_PT_PKS3_PKT0_S9_ifPKiSB_iPKfiiiSD_SD_iiiii,"a",@progbits
	.sectionflags	@""
	.align	4
.nv.constant0._ZN4vllm25paged_attention_v2_kernelIfhLi64ELi16ELi128ELNS_18Fp8KVCacheDataTypeE2ELb1ELi512EEEvPfS2_PT_PKS3_PKT0_S9_ifPKiSB_iPKfiiiSD_SD_iiiii:
	.zero		492


//--------------------- .nv.constant0._ZN4vllm25paged_attention_v2_kernelIfhLi32ELi16ELi128ELNS_18Fp8KVCacheDataTypeE2ELb1ELi512EEEvPfS2_PT_PKS3_PKT0_S9_ifPKiSB_iPKfiiiSD_SD_iiiii --------------------------
	.section	.nv.constant0._ZN4vllm25paged_attention_v2_kernelIfhLi32ELi16ELi128ELNS_18Fp8KVCacheDataTypeE2ELb1ELi512EEEvPfS2_PT_PKS3_PKT0_S9_ifPKiSB_iPKfiiiSD_SD_iiiii,"a",@progbits
	.sectionflags	@""
	.align	4
.nv.constant0._ZN4vllm25paged_attention_v2_kernelIfhLi32ELi16ELi128ELNS_18Fp8KVCacheDataTypeE2ELb1ELi512EEEvPfS2_PT_PKS3_PKT0_S9_ifPKiSB_iPKfiiiSD_SD_iiiii:
	.zero		492


//--------------------- .nv.constant0._ZN4vllm25paged_attention_v2_kernelIfhLi256ELi8ELi128ELNS_18Fp8KVCacheDataTypeE2ELb0ELi512EEEvPfS2_PT_PKS3_PKT0_S9_ifPKiSB_iPKfiiiSD_SD_iiiii --------------------------
	.section	.nv.constant0._ZN4vllm25paged_attention_v2_kernelIfhLi256ELi8ELi128ELNS_18Fp8KVCacheDataTypeE2ELb0ELi512EEEvPfS2_PT_PKS3_PKT0_S9_ifPKiSB_iPKfiiiSD_SD_iiiii,"a",@progbits
	.sectionflags	@""
	.align	4
.nv.constant0._ZN4vllm25paged_attention_v2_kernelIfhLi256ELi8ELi128ELNS_18Fp8KVCacheDataTypeE2ELb0ELi512EEEvPfS2_PT_PKS3_PKT0_S9_ifPKiSB_iPKfiiiSD_SD_iiiii:
	.zero		492


//--------------------- .nv.constant0._ZN4vllm25paged_attention_v2_kernelIfhLi192ELi8ELi128ELNS_18Fp8KVCacheDataTypeE2ELb0ELi512EEEvPfS2_PT_PKS3_PKT0_S9_ifPKiSB_iPKfiiiSD_SD_iiiii --------------------------
	.section	.nv.constant0._ZN4vllm25paged_attention_v2_kernelIfhLi192ELi8ELi128ELNS_18Fp8KVCacheDataTypeE2ELb0ELi512EEEvPfS2_PT_PKS3_PKT0_S9_ifPKiSB_iPKfiiiSD_SD_iiiii,"a",@progbits
	.sectionflags	@""
	.align	4
.nv.constant0._ZN4vllm25paged_attention_v2_kernelIfhLi192ELi8ELi128ELNS_18Fp8KVCacheDataTypeE2ELb0ELi512EEEvPfS2_PT_PKS3_PKT0_S9_ifPKiSB_iPKfiiiSD_SD_iiiii:
	.zero		492


//--------------------- .nv.constant0._ZN4vllm25paged_attention_v2_kernelIfhLi128ELi8ELi128ELNS_18Fp8KVCacheDataTypeE2ELb0ELi512EEEvPfS2_PT_PKS3_PKT0_S9_ifPKiSB_iPKfiiiSD_SD_iiiii --------------------------
	.section	.nv.constant0._ZN4vllm25paged_attention_v2_kernelIfhLi128ELi8ELi128ELNS_18Fp8KVCacheDataTypeE2ELb0ELi512EEEvPfS2_PT_PKS3_PKT0_S9_ifPKiSB_iPKfiiiSD_SD_iiiii,"a",@progbits
	.sectionflags	@""
	.align	4
.nv.constant0._ZN4vllm25paged_attention_v2_kernelIfhLi128ELi8ELi128ELNS_18Fp8KVCacheDataTypeE2ELb0ELi512EEEvPfS2_PT_PKS3_PKT0_S9_ifPKiSB_iPKfiiiSD_SD_iiiii:
	.zero		492


//--------------------- .nv.constant0._ZN4vllm25paged_attention_v2_kernelIfhLi120ELi8ELi128ELNS_18Fp8KVCacheDataTypeE2ELb0ELi512EEEvPfS2_PT_PKS3_PKT0_S9_ifPKiSB_iPKfiiiSD_SD_iiiii --------------------------
	.section	.nv.constant0._ZN4vllm25paged_attention_v2_kernelIfhLi120ELi8ELi128ELNS_18Fp8KVCacheDataTypeE2ELb0ELi512EEEvPfS2_PT_PKS3_PKT0_S9_ifPKiSB_iPKfiiiSD_SD_iiiii,"a",@progbits
	.sectionflags	@""
	.align	4
.nv.constant0._ZN4vllm25paged_attention_v2_kernelIfhLi120ELi8ELi128ELNS_18Fp8KVCacheDataTypeE2ELb0ELi512EEEvPfS2_PT_PKS3_PKT0_S9_ifPKiSB_iPKfiiiSD_SD_iiiii:
	.zero		492


//--------------------- .nv.constant0._ZN4vllm25paged_attention_v2_kernelIfhLi112ELi8ELi128ELNS_18Fp8KVCacheDataTypeE2ELb0ELi512EEEvPfS2_PT_PKS3_PKT0_S9_ifPKiSB_iPKfiiiSD_SD_iiiii --------------------------
	.section	.nv.constant0._ZN4vllm25paged_attention_v2_kernelIfhLi112ELi8ELi128ELNS_18Fp8KVCacheDataTypeE2ELb0ELi512EEEvPfS2_PT_PKS3_PKT0_S9_ifPKiSB_iPKfiiiSD_SD_iiiii,"a",@progbits
	.sectionflags	@""
	.align	4
.nv.constant0._ZN4vllm25paged_attention_v2_kernelIfhLi112ELi8ELi128ELNS_18Fp8KVCacheDataTypeE2ELb0ELi512EEEvPfS2_PT_PKS3_PKT0_S9_ifPKiSB_iPKfiiiSD_SD_iiiii:
	.zero		492


//--------------------- .nv.constant0._ZN4vllm25paged_attention_v2_kernelIfhLi96ELi8ELi128ELNS_18Fp8KVCacheDataTypeE2ELb0ELi512EEEvPfS2_PT_PKS3_PKT0_S9_ifPKiSB_iPKfiiiSD_SD_iiiii --------------------------
	.section	.nv.constant0._ZN4vllm25paged_attention_v2_kernelIfhLi96ELi8ELi128ELNS_18Fp8KVCacheDataTypeE2ELb0ELi512EEEvPfS2_PT_PKS3_PKT0_S9_ifPKiSB_iPKfiiiSD_SD_iiiii,"a",@progbits
	.sectionflags	@""
	.align	4
.nv.constant0._ZN4vllm25paged_attention_v2_kernelIfhLi96ELi8ELi128ELNS_18Fp8KVCacheDataTypeE2ELb0ELi512EEEvPfS2_PT_PKS3_PKT0_S9_ifPKiSB_iPKfiiiSD_SD_iiiii:
	.zero		492


//--------------------- .nv.constant0._ZN4vllm25paged_attention_v2_kernelIfhLi80ELi8ELi128ELNS_18Fp8KVCacheDataTypeE2ELb0ELi512EEEvPfS2_PT_PKS3_PKT0_S9_ifPKiSB_iPKfiiiSD_SD_iiiii --------------------------
	.section	.nv.constant0._ZN4vllm25paged_attention_v2_kernelIfhLi80ELi8ELi128ELNS_18Fp8KVCacheDataTypeE2ELb0ELi512EEEvPfS2_PT_PKS3_PKT0_S9_ifPKiSB_iPKfiiiSD_SD_iiiii,"a",@progbits
	.sectionflags	@""
	.align	4
.nv.constant0._ZN4vllm25paged_attention_v2_kernelIfhLi80ELi8ELi128ELNS_18Fp8KVCacheDataTypeE2ELb0ELi512EEEvPfS2_PT_PKS3_PKT0_S9_ifPKiSB_iPKfiiiSD_SD_iiiii:
	.zero		492


//--------------------- .nv.constant0._ZN4vllm25paged_attention_v2_kernelIfhLi64ELi8ELi128ELNS_18Fp8KVCacheDataTypeE2ELb0ELi512EEEvPfS2_PT_PKS3_PKT0_S9_ifPKiSB_iPKfiiiSD_SD_iiiii --------------------------
	.section	.nv.constant0._ZN4vllm25paged_attention_v2_kernelIfhLi64ELi8ELi128ELNS_18Fp8KVCacheDataTypeE2ELb0ELi512EEEvPfS2_PT_PKS3_PKT0_S9_ifPKiSB_iPKfiiiSD_SD_iiiii,"a",@progbits
	.sectionflags	@""
	.align	4
.nv.constant0._ZN4vllm25paged_attention_v2_kernelIfhLi64ELi8ELi128ELNS_18Fp8KVCacheDataTypeE2ELb0ELi512EEEvPfS2_PT_PKS3_PKT0_S9_ifPKiSB_iPKfiiiSD_SD_iiiii:
	.zero		492


//--------------------- .nv.constant0._ZN4vllm25paged_attention_v2_kernelIfhLi32ELi8ELi128ELNS_18Fp8KVCacheDataTypeE2ELb0ELi512EEEvPfS2_PT_PKS3_PKT0_S9_ifPKiSB_iPKfiiiSD_SD_iiiii --------------------------
	.section	.nv.constant0._ZN4vllm25paged_attention_v2_kernelIfhLi32ELi8ELi128ELNS_18Fp8KVCacheDataTypeE2ELb0ELi512EEEvPfS2_PT_PKS3_PKT0_S9_ifPKiSB_iPKfiiiSD_SD_iiiii,"a",@progbits
	.sectionflags	@""
	.align	4
.nv.constant0._ZN4vllm25paged_attention_v2_kernelIfhLi32ELi8ELi128ELNS_18Fp8KVCacheDataTypeE2ELb0ELi512EEEvPfS2_PT_PKS3_PKT0_S9_ifPKiSB_iPKfiiiSD_SD_iiiii:
	.zero		492


//--------------------- .nv.constant0._ZN4vllm25paged_attention_v2_kernelIfhLi256ELi8ELi128ELNS_18Fp8KVCacheDataTypeE2ELb1ELi512EEEvPfS2_PT_PKS3_PKT0_S9_ifPKiSB_iPKfiiiSD_SD_iiiii --------------------------
	.section	.nv.constant0._ZN4vllm25paged_attention_v2_kernelIfhLi256ELi8ELi128ELNS_18Fp8KVCacheDataTypeE2ELb1ELi512EEEvPfS2_PT_PKS3_PKT0_S9_ifPKiSB_iPKfiiiSD_SD_iiiii,"a",@progbits
	.sectionflags	@""
	.align	4
.nv.constant0._ZN4vllm25paged_attention_v2_kernelIfhLi256ELi8ELi128ELNS_18Fp8KVCacheDataTypeE2ELb1ELi512EEEvPfS2_PT_PKS3_PKT0_S9_ifPKiSB_iPKfiiiSD_SD_iiiii:
	.zero		492


//--------------------- .nv.constant0._ZN4vllm25paged_attention_v2_kernelIfhLi192ELi8ELi128ELNS_18Fp8KVCacheDataTypeE2ELb1ELi512EEEvPfS2_PT_PKS3_PKT0_S9_ifPKiSB_iPKfiiiSD_SD_iiiii --------------------------
	.section	.nv.constant0._ZN4vllm25paged_attention_v2_kernelIfhLi192ELi8ELi128ELNS_18Fp8KVCacheDataTypeE2ELb1ELi512EEEvPfS2_PT_PKS3_PKT0_S9_ifPKiSB_iPKfiiiSD_SD_iiiii,"a",@progbits
	.sectionflags	@""
	.align	4
.nv.constant0._ZN4vllm25paged_attention_v2_kernelIfhLi192ELi8ELi128ELNS_18Fp8KVCacheDataTypeE2ELb1ELi512EEEvPfS2_PT_PKS3_PKT0_S9_ifPKiSB_iPKfiiiSD_SD_iiiii:
	.zero		492


//--------------------- .nv.constant0._ZN4vllm25paged_attention_v2_kernelIfhLi128ELi8ELi128ELNS_18Fp8KVCacheDataTypeE2ELb1ELi512EEEvPfS2_PT_PKS3_PKT0_S9_ifPKiSB_iPKfiiiSD_SD_iiiii --------------------------
	.section	.nv.constant0._ZN4vllm25paged_attention_v2_kernelIfhLi128ELi8ELi128ELNS_18Fp8KVCacheDataTypeE2ELb1ELi512EEEvPfS2_PT_PKS3_PKT0_S9_ifPKiSB_iPKfiiiSD_SD_iiiii,"a",@progbits
	.sectionflags	@""
	.align	4
.nv.constant0._ZN4vllm25paged_attention_v2_kernelIfhLi128ELi8ELi128ELNS_18Fp8KVCacheDataTypeE2ELb1ELi512EEEvPfS2_PT_PKS3_PKT0_S9_ifPKiSB_iPKfiiiSD_SD_iiiii:
	.zero		492


//--------------------- .nv.constant0._ZN4vllm25paged_attention_v2_kernelIfhLi120ELi8ELi128ELNS_18Fp8KVCacheDataTypeE2ELb1ELi512EEEvPfS2_PT_PKS3_PKT0_S9_ifPKiSB_iPKfiiiSD_SD_iiiii --------------------------
	.section	.nv.constant0._ZN4vllm25paged_attention_v2_kernelIfhLi120ELi8ELi128ELNS_18Fp8KVCacheDataTypeE2ELb1ELi512EEEvPfS2_PT_PKS3_PKT0_S9_ifPKiSB_iPKfiiiSD_SD_iiiii,"a",@progbits
	.sectionflags	@""
	.align	4
.nv.constant0._ZN4vllm25paged_attention_v2_kernelIfhLi120ELi8ELi128ELNS_18Fp8KVCacheDataTypeE2ELb1ELi512EEEvPfS2_PT_PKS3_PKT0_S9_ifPKiSB_iPKfiiiSD_SD_iiiii:
	.zero		492


//--------------------- .nv.constant0._ZN4vllm25paged_attention_v2_kernelIfhLi112ELi8ELi128ELNS_18Fp8KVCacheDataTypeE2ELb1ELi512EEEvPfS2_PT_PKS3_PKT0_S9_ifPKiSB_iPKfiiiSD_SD_iiiii --------------------------
	.section	.nv.constant0._ZN4vllm25paged_attention_v2_kernelIfhLi112ELi8ELi128ELNS_18Fp8KVCacheDataTypeE2ELb1ELi512EEEvPfS2_PT_PKS3_PKT0_S9_ifPKiSB_iPKfiiiSD_SD_iiiii,"a",@progbits
	.sectionflags	@""
	.align	4
.nv.constant0._ZN4vllm25paged_attention_v2_kernelIfhLi112ELi8ELi128ELNS_18Fp8KVCacheDataTypeE2ELb1ELi512EEEvPfS2_PT_PKS3_PKT0_S9_ifPKiSB_iPKfiiiSD_SD_iiiii:
	.zero		492


//--------------------- .nv.constant0._ZN4vllm25paged_attention_v2_kernelIfhLi96ELi8ELi128ELNS_18Fp8KVCacheDataTypeE2ELb1ELi512EEEvPfS2_PT_PKS3_PKT0_S9_ifPKiSB_iPKfiiiSD_SD_iiiii --------------------------
	.section	.nv.constant0._ZN4vllm25paged_attention_v2_kernelIfhLi96ELi8ELi128ELNS_18Fp8KVCacheDataTypeE2ELb1ELi512EEEvPfS2_PT_PKS3_PKT0_S9_ifPKiSB_iPKfiiiSD_SD_iiiii,"a",@progbits
	.sectionflags	@""
	.align	4
.nv.constant0._ZN4vllm25paged_attention_v2_kernelIfhLi96ELi8ELi128ELNS_18Fp8KVCacheDataTypeE2ELb1ELi512EEEvPfS2_PT_PKS3_PKT0_S9_ifPKiSB_iPKfiiiSD_SD_iiiii:
	.zero		492


//--------------------- .nv.constant0._ZN4vllm25paged_attention_v2_kernelIfhLi80ELi8ELi128ELNS_18Fp8KVCacheDataTypeE2ELb1ELi512EEEvPfS2_PT_PKS3_PKT0_S9_ifPKiSB_iPKfiiiSD_SD_iiiii --------------------------
	.section	.nv.constant0._ZN4vllm25paged_attention_v2_kernelIfhLi80ELi8ELi128ELNS_18Fp8KVCacheDataTypeE2ELb1ELi512EEEvPfS2_PT_PKS3_PKT0_S9_ifPKiSB_iPKfiiiSD_SD_iiiii,"a",@progbits
	.sectionflags	@""
	.align	4
.nv.constant0._ZN4vllm25paged_attention_v2_kernelIfhLi80ELi8ELi128ELNS_18Fp8KVCacheDataTypeE2ELb1ELi512EEEvPfS2_PT_PKS3_PKT0_S9_ifPKiSB_iPKfiiiSD_SD_iiiii:
	.zero		492


//--------------------- .nv.constant0._ZN4vllm25paged_attention_v2_kernelIfhLi64ELi8ELi128ELNS_18Fp8KVCacheDataTypeE2ELb1ELi512EEEvPfS2_PT_PKS3_PKT0_S9_ifPKiSB_iPKfiiiSD_SD_iiiii --------------------------
	.section	.nv.constant0._ZN4vllm25paged_attention_v2_kernelIfhLi64ELi8ELi128ELNS_18Fp8KVCacheDataTypeE2ELb1ELi512EEEvPfS2_PT_PKS3_PKT0_S9_ifPKiSB_iPKfiiiSD_SD_iiiii,"a",@progbits
	.sectionflags	@""
	.align	4
.nv.constant0._ZN4vllm25paged_attention_v2_kernelIfhLi64ELi8ELi128ELNS_18Fp8KVCacheDataTypeE2ELb1ELi512EEEvPfS2_PT_PKS3_PKT0_S9_ifPKiSB_iPKfiiiSD_SD_iiiii:
	.zero		492


//--------------------- .nv.constant0._ZN4vllm25paged_attention_v2_kernelIfhLi32ELi8ELi128ELNS_18Fp8KVCacheDataTypeE2ELb1ELi512EEEvPfS2_PT_PKS3_PKT0_S9_ifPKiSB_iPKfiiiSD_SD_iiiii --------------------------
	.section	.nv.constant0._ZN4vllm25paged_attention_v2_kernelIfhLi32ELi8ELi128ELNS_18Fp8KVCacheDataTypeE2ELb1ELi512EEEvPfS2_PT_PKS3_PKT0_S9_ifPKiSB_iPKfiiiSD_SD_iiiii,"a",@progbits
	.sectionflags	@""
	.align	4
.nv.constant0._ZN4vllm25paged_attention_v2_kernelIfhLi32ELi8ELi128ELNS_18Fp8KVCacheDataTypeE2ELb1ELi512EEEvPfS2_PT_PKS3_PKT0_S9_ifPKiSB_iPKfiiiSD_SD_iiiii:
	.zero		492


//--------------------- .nv.constant0._ZN4vllm25paged_attention_v2_kernelI13__nv_bfloat16hLi256ELi32ELi128ELNS_18Fp8KVCacheDataTypeE1ELb0ELi512EEEvPfS3_PT_PKS4_PKT0_SA_ifPKiSC_iPKfiiiSE_SE_iiiii --------------------------
	.section	.nv.constant0._ZN4vllm25paged_attention_v2_kernelI13__nv_bfloat16hLi256ELi32ELi128ELNS_18Fp8KVCacheDataTypeE1ELb0ELi512EEEvPfS3_PT_PKS4_PKT0_SA_ifPKiSC_iPKfiiiSE_SE_iiiii,"a",@progbits
	.sectionflags	@""
	.align	4
.nv.constant0._ZN4vllm25paged_attention_v2_kernelI13__nv_bfloat16hLi256ELi32ELi128ELNS_18Fp8KVCacheDataTypeE1ELb0ELi512EEEvPfS3_PT_PKS4_PKT0_SA_ifPKiSC_iPKfiiiSE_SE_iiiii:
	.zero		492


//--------------------- .nv.constant0._ZN4vllm25paged_attention_v2_kernelI13__nv_bfloat16hLi192ELi32ELi128ELNS_18Fp8KVCacheDataTypeE1ELb0ELi512EEEvPfS3_PT_PKS4_PKT0_SA_ifPKiSC_iPKfiiiSE_SE_iiiii --------------------------
	.section	.nv.constant0._ZN4vllm25paged_attention_v2_kernelI13__nv_bfloat16hLi192ELi32ELi128ELNS_18Fp8KVCacheDataTypeE1ELb0ELi512EEEvPfS3_PT_PKS4_PKT0_SA_ifPKiSC_iPKfiiiSE_SE_iiiii,"a",@progbits
	.sectionflags	@""
	.align	4
.nv.constant0._ZN4vllm25paged_attention_v2_kernelI13__nv_bfloat16hLi192ELi32ELi128ELNS_18Fp8KVCacheDataTypeE1ELb0ELi512EEEvPfS3_PT_PKS4_PKT0_SA_ifPKiSC_iPKfiiiSE_SE_iiiii:
	.zero		492


//--------------------- .nv.constant0._ZN4vllm25paged_attention_v2_kernelI13__nv_bfloat16hLi128ELi32ELi128ELNS_18Fp8KVCacheDataTypeE1ELb0ELi512EEEvPfS3_PT_PKS4_PKT0_SA_ifPKiSC_iPKfiiiSE_SE_iiiii --------------------------
	.section	.nv.constant0._ZN4vllm25paged_attention_v2_kernelI13__nv_bfloat16hLi128ELi32ELi128ELNS_18Fp8KVCacheDataTypeE1ELb0ELi512EEEvPfS3_PT_PKS4_PKT0_SA_ifPKiSC_iPKfiiiSE_SE_iiiii,"a",@progbits
	.sectionflags	@""
	.align	4
.nv.constant0._ZN4vllm25paged_attention_v2_kernelI13__nv_bfloat16hLi128ELi32ELi128ELNS_18Fp8KVCacheDataTypeE1ELb0ELi512EEEvPfS3_PT_PKS4_PKT0_SA_ifPKiSC_iPKfiiiSE_SE_iiiii:
	.zero		492


//--------------------- .nv.constant0._ZN4vllm25paged_attention_v2_kernelI13__nv_bfloat16hLi120ELi32ELi128ELNS_18Fp8KVCacheDataTypeE1ELb0ELi512EEEvPfS3_PT_PKS4_PKT0_SA_ifPKiSC_iPKfiiiSE_SE_iiiii --------------------------
	.section	.nv.constant0._ZN4vllm25paged_attention_v2_kernelI13__nv_bfloat16hLi120ELi32ELi128ELNS_18Fp8KVCacheDataTypeE1ELb0ELi512EEEvPfS3_PT_PKS4_PKT0_SA_ifPKiSC_iPKfiiiSE_SE_iiiii,"a",@progbits
	.sectionflags	@""
	.align	4
.nv.constant0._ZN4vllm25paged_attention_v2_kernelI13__nv_bfloat16hLi120ELi32ELi128ELNS_18Fp8KVCacheDataTypeE1ELb0ELi512EEEvPfS3_PT_PKS4_PKT0_SA_ifPKiSC_iPKfiiiSE_SE_iiiii:
	.zero		492


//--------------------- .nv.constant0._ZN4vllm25paged_attention_v2_kernelI13__nv_bfloat16hLi112ELi32ELi128ELNS_18Fp8KVCacheDataTypeE1ELb0ELi512EEEvPfS3_PT_PKS4_PKT0_SA_ifPKiSC_iPKfiiiSE_SE_iiiii --------------------------
	.section	.nv.constant0._ZN4vllm25paged_attention_v2_kernelI13__nv_bfloat16hLi112ELi32ELi128ELNS_18Fp8KVCacheDataTypeE1ELb0ELi512EEEvPfS3_PT_PKS4_PKT0_SA_ifPKiSC_iPKfiiiSE_SE_iiiii,"a",@progbits
	.sectionflags	@""
	.align	4
.nv.constant0._ZN4vllm25paged_attention_v2_kernelI13__nv_bfloat16hLi112ELi32ELi128ELNS_18Fp8KVCacheDataTypeE1ELb0ELi512EEEvPfS3_PT_PKS4_PKT0_SA_ifPKiSC_iPKfiiiSE_SE_iiiii:
	.zero		492


//--------------------- .nv.constant0._ZN4vllm25paged_attention_v2_kernelI13__nv_bfloat16hLi96ELi32ELi128ELNS_18Fp8KVCacheDataTypeE1ELb0ELi512EEEvPfS3_PT_PKS4_PKT0_SA_ifPKiSC_iPKfiiiSE_SE_iiiii --------------------------
	.section	.nv.constant0._ZN4vllm25paged_attention_v2_kernelI13__nv_bfloat16hLi96ELi32ELi128ELNS_18Fp8KVCacheDataTypeE1ELb0ELi512EEEvPfS3_PT_PKS4_PKT0_SA_ifPKiSC_iPKfiiiSE_SE_iiiii,"a",@progbits
	.sectionflags	@""
	.align	4
.nv.constant0._ZN4vllm25paged_attention_v2_kernelI13__nv_bfloat16hLi96ELi32ELi128ELNS_18Fp8KVCacheDataTypeE1ELb0ELi512EEEvPfS3_PT_PKS4_PKT0_SA_ifPKiSC_iPKfiiiSE_SE_iiiii:
	.zero		492


//--------------------- .nv.constant0._ZN4vllm25paged_attention_v2_kernelI13__nv_bfloat16hLi80ELi32ELi128ELNS_18Fp8KVCacheDataTypeE1ELb0ELi512EEEvPfS3_PT_PKS4_PKT0_SA_ifPKiSC_iPKfiiiSE_SE_iiiii --------------------------
	.section	.nv.constant0._ZN4vllm25paged_attention_v2_kernelI13__nv_bfloat16hLi80ELi32ELi128ELNS_18Fp8KVCacheDataTypeE1ELb0ELi512EEEvPfS3_PT_PKS4_PKT0_SA_ifPKiSC_iPKfiiiSE_SE_iiiii,"a",@progbits
	.sectionflags	@""
	.align	4
.nv.constant0._ZN4vllm25paged_attention_v2_kernelI13__nv_bfloat16hLi80ELi32ELi128ELNS_18Fp8KVCacheDataTypeE1ELb0ELi512EEEvPfS3_PT_PKS4_PKT0_SA_ifPKiSC_iPKfiiiSE_SE_iiiii:
	.zero		492


//--------------------- .nv.constant0._ZN4vllm25paged_attention_v2_kernelI13__nv_bfloat16hLi64ELi32ELi128ELNS_18Fp8KVCacheDataTypeE1ELb0ELi512EEEvPfS3_PT_PKS4_PKT0_SA_ifPKiSC_iPKfiiiSE_SE_iiiii --------------------------
	.section	.nv.constant0._ZN4vllm25paged_attention_v2_kernelI13__nv_bfloat16hLi64ELi32ELi128ELNS_18Fp8KVCacheDataTypeE1ELb0ELi512EEEvPfS3_PT_PKS4_PKT0_SA_ifPKiSC_iPKfiiiSE_SE_iiiii,"a",@progbits
	.sectionflags	@""
	.align	4
.nv.constant0._ZN4vllm25paged_attention_v2_kernelI13__nv_bfloat16hLi64ELi32ELi128ELNS_18Fp8KVCacheDataTypeE1ELb0ELi512EEEvPfS3_PT_PKS4_PKT0_SA_ifPKiSC_iPKfiiiSE_SE_iiiii:
	.zero		492


//--------------------- .nv.constant0._ZN4vllm25paged_attention_v2_kernelI13__nv_bfloat16hLi32ELi32ELi128ELNS_18Fp8KVCacheDataTypeE1ELb0ELi512EEEvPfS3_PT_PKS4_PKT0_SA_ifPKiSC_iPKfiiiSE_SE_iiiii --------------------------
	.section	.nv.constant0._ZN4vllm25paged_attention_v2_kernelI13__nv_bfloat16hLi32ELi32ELi128ELNS_18Fp8KVCacheDataTypeE1ELb0ELi512EEEvPfS3_PT_PKS4_PKT0_SA_ifPKiSC_iPKfiiiSE_SE_iiiii,"a",@progbits
	.sectionflags	@""
	.align	4
.nv.constant0._ZN4vllm25paged_attention_v2_kernelI13__nv_bfloat16hLi32ELi32ELi128ELNS_18Fp8KVCacheDataTypeE1ELb0ELi512EEEvPfS3_PT_PKS4_PKT0_SA_ifPKiSC_iPKfiiiSE_SE_iiiii:
	.zero		492


//--------------------- .nv.constant0._ZN4vllm25paged_attention_v2_kernelI13__nv_bfloat16hLi256ELi32ELi128ELNS_18Fp8KVCacheDataTypeE1ELb1ELi512EEEvPfS3_PT_PKS4_PKT0_SA_ifPKiSC_iPKfiiiSE_SE_iiiii --------------------------
	.section	.nv.constant0._ZN4vllm25paged_attention_v2_kernelI13__nv_bfloat16hLi256ELi32ELi128ELNS_18Fp8KVCacheDataTypeE1ELb1ELi512EEEvPfS3_PT_PKS4_PKT0_SA_ifPKiSC_iPKfiiiSE_SE_iiiii,"a",@progbits
	.sectionflags	@""
	.align	4
.nv.constant0._ZN4vllm25paged_attention_v2_kernelI13__nv_bfloat16hLi256ELi32ELi128ELNS_18Fp8KVCacheDataTypeE1ELb1ELi512EEEvPfS3_PT_PKS4_PKT0_SA_ifPKiSC_iPKfiiiSE_SE_iiiii:
	.zero		492


//--------------------- .nv.constant0._ZN4vllm25paged_attention_v2_kernelI13__nv_bfloat16hLi192ELi32ELi128ELNS_18Fp8KVCacheDataTypeE1ELb1ELi512EEEvPfS3_PT_PKS4_PKT0_SA_ifPKiSC_iPKfiiiSE_SE_iiiii --------------------------
	.section	.nv.constant0._ZN4vllm25paged_attention_v2_kernelI13__nv_bfloat16hLi192ELi32ELi128ELNS_18Fp8KVCacheDataTypeE1ELb1ELi512EEEvPfS3_PT_PKS4_PKT0_SA_ifPKiSC_iPKfiiiSE_SE_iiiii,"a",@progbits
	.sectionflags	@""
	.align	4
.nv.constant0._ZN4vllm25paged_attention_v2_kernelI13__nv_bfloat16hLi192ELi32ELi128ELNS_18Fp8KVCacheDataTypeE1ELb1ELi512EEEvPfS3_PT_PKS4_PKT0_SA_ifPKiSC_iPKfiiiSE_SE_iiiii:
	.zero		492


//--------------------- .nv.constant0._ZN4vllm25paged_attention_v2_kernelI13__nv_bfloat16hLi128ELi32ELi128ELNS_18Fp8KVCacheDataTypeE1ELb1ELi512EEEvPfS3_PT_PKS4_PKT0_SA_ifPKiSC_iPKfiiiSE_SE_iiiii --------------------------
	.section	.nv.constant0._ZN4vllm25paged_attention_v2_kernelI13__nv_bfloat16hLi128ELi32ELi128ELNS_18Fp8KVCacheDataTypeE1ELb1ELi512EEEvPfS3_PT_PKS4_PKT0_SA_ifPKiSC_iPKfiiiSE_SE_iiiii,"a",@progbits
	.sectionflags	@""
	.align	4
.nv.constant0._ZN4vllm25paged_attention_v2_kernelI13__nv_bfloat16hLi128ELi32ELi128ELNS_18Fp8KVCacheDataTypeE1ELb1ELi512EEEvPfS3_PT_PKS4_PKT0_SA_ifPKiSC_iPKfiiiSE_SE_iiiii:
	.zero		492


//--------------------- .nv.constant0._ZN4vllm25paged_attention_v2_kernelI13__nv_bfloat16hLi120ELi32ELi128ELNS_18Fp8KVCacheDataTypeE1ELb1ELi512EEEvPfS3_PT_PKS4_PKT0_SA_ifPKiSC_iPKfiiiSE_SE_iiiii --------------------------
	.section	.nv.constant0._ZN4vllm25paged_attention_v2_kernelI13__nv_bfloat16hLi120ELi32ELi128ELNS_18Fp8KVCacheDataTypeE1ELb1ELi512EEEvPfS3_PT_PKS4_PKT0_SA_ifPKiSC_iPKfiiiSE_SE_iiiii,"a",@progbits
	.sectionflags	@""
	.align	4
.nv.constant0._ZN4vllm25paged_attention_v2_kernelI13__nv_bfloat16hLi120ELi32ELi128ELNS_18Fp8KVCacheDataTypeE1ELb1ELi512EEEvPfS3_PT_PKS4_PKT0_SA_ifPKiSC_iPKfiiiSE_SE_iiiii:
	.zero		492


//--------------------- .nv.constant0._ZN4vllm25paged_attention_v2_kernelI13__nv_bfloat16hLi112ELi32ELi128ELNS_18Fp8KVCacheDataTypeE1ELb1ELi512EEEvPfS3_PT_PKS4_PKT0_SA_ifPKiSC_iPKfiiiSE_SE_iiiii --------------------------
	.section	.nv.constant0._ZN4vllm25paged_attention_v2_kernelI13__nv_bfloat16hLi112ELi32ELi128ELNS_18Fp8KVCacheDataTypeE1ELb1ELi512EEEvPfS3_PT_PKS4_PKT0_SA_ifPKiSC_iPKfiiiSE_SE_iiiii,"a",@progbits
	.sectionflags	@""
	.align	4
.nv.constant0._ZN4vllm25paged_attention_v2_kernelI13__nv_bfloat16hLi112ELi32ELi128ELNS_18Fp8KVCacheDataTypeE1ELb1ELi512EEEvPfS3_PT_PKS4_PKT0_SA_ifPKiSC_iPKfiiiSE_SE_iiiii:
	.zero		492


//--------------------- .nv.constant0._ZN4vllm25paged_attention_v2_kernelI13__nv_bfloat16hLi96ELi32ELi128ELNS_18Fp8KVCacheDataTypeE1ELb1ELi512EEEvPfS3_PT_PKS4_PKT0_SA_ifPKiSC_iPKfiiiSE_SE_iiiii --------------------------
	.section	.nv.constant0._ZN4vllm25paged_attention_v2_kernelI13__nv_bfloat16hLi96ELi32ELi128ELNS_18Fp8KVCacheDataTypeE1ELb1ELi512EEEvPfS3_PT_PKS4_PKT0_SA_ifPKiSC_iPKfiiiSE_SE_iiiii,"a",@progbits
	.sectionflags	@""
	.align	4
.nv.constant0._ZN4vllm25paged_attention_v2_kernelI13__nv_bfloat16hLi96ELi32ELi128ELNS_18Fp8KVCacheDataTypeE1ELb1ELi512EEEvPfS3_PT_PKS4_PKT0_SA_ifPKiSC_iPKfiiiSE_SE_iiiii:
	.zero		492


//--------------------- .nv.constant0._ZN4vllm25paged_attention_v2_kernelI13__nv_bfloat16hLi80ELi32ELi128ELNS_18Fp8KVCacheDataTypeE1ELb1ELi512EEEvPfS3_PT_PKS4_PKT0_SA_ifPKiSC_iPKfiiiSE_SE_iiiii --------------------------
	.section	.nv.constant0._ZN4vllm25paged_attention_v2_kernelI13__nv_bfloat16hLi80ELi32ELi128ELNS_18Fp8KVCacheDataTypeE1ELb1ELi512EEEvPfS3_PT_PKS4_PKT0_SA_ifPKiSC_iPKfiiiSE_SE_iiiii,"a",@progbits
	.sectionflags	@""
	.align	4
.nv.constant0._ZN4vllm25paged_attention_v2_kernelI13__nv_bfloat16hLi80ELi32ELi128ELNS_18Fp8KVCacheDataTypeE1ELb1ELi512EEEvPfS3_PT_PKS4_PKT0_SA_ifPKiSC_iPKfiiiSE_SE_iiiii:
	.zero		492


//--------------------- .nv.constant0._ZN4vllm25paged_attention_v2_kernelI13__nv_bfloat16hLi64ELi32ELi128ELNS_18Fp8KVCacheDataTypeE1ELb1ELi512EEEvPfS3_PT_PKS4_PKT0_SA_ifPKiSC_iPKfiiiSE_SE_iiiii --------------------------
	.section	.nv.constant0._ZN4vllm25paged_attention_v2_kernelI13__nv_bfloat16hLi64ELi32ELi128ELNS_18Fp8KVCacheDataTypeE1ELb1ELi512EEEvPfS3_PT_PKS4_PKT0_SA_ifPKiSC_iPKfiiiSE_SE_iiiii,"a",@progbits
	.sectionflags	@""
	.align	4
.nv.constant0._ZN4vllm25paged_attention_v2_kernelI13__nv_bfloat16hLi64ELi32ELi128ELNS_18Fp8KVCacheDataTypeE1ELb1ELi512EEEvPfS3_PT_PKS4_PKT0_SA_ifPKiSC_iPKfiiiSE_SE_iiiii:
	.zero		492


//--------------------- .nv.constant0._ZN4vllm25paged_attention_v2_kernelI13__nv_bfloat16hLi32ELi32ELi128ELNS_18Fp8KVCacheDataTypeE1ELb1ELi512EEEvPfS3_PT_PKS4_PKT0_SA_ifPKiSC_iPKfiiiSE_SE_iiiii --------------------------
	.section	.nv.constant0._ZN4vllm25paged_attention_v2_kernelI13__nv_bfloat16hLi32ELi32ELi128ELNS_18Fp8KVCacheDataTypeE1ELb1ELi512EEEvPfS3_PT_PKS4_PKT0_SA_ifPKiSC_iPKfiiiSE_SE_iiiii,"a",@progbits
	.sectionflags	@""
	.align	4
.nv.constant0._ZN4vllm25paged_attention_v2_kernelI13__nv_bfloat16hLi32ELi32ELi128ELNS_18Fp8KVCacheDataTypeE1ELb1ELi512EEEvPfS3_PT_PKS4_PKT0_SA_ifPKiSC_iPKfiiiSE_SE_iiiii:
	.zero		492


//--------------------- .nv.constant0._ZN4vllm25paged_attention_v2_kernelI13__nv_bfloat16hLi256ELi16ELi128ELNS_18Fp8KVCacheDataTypeE1ELb0ELi512EEEvPfS3_PT_PKS4_PKT0_SA_ifPKiSC_iPKfiiiSE_SE_iiiii --------------------------
	.section	.nv.constant0._ZN4vllm25paged_attention_v2_kernelI13__nv_bfloat16hLi256ELi16ELi128ELNS_18Fp8KVCacheDataTypeE1ELb0ELi512EEEvPfS3_PT_PKS4_PKT0_SA_ifPKiSC_iPKfiiiSE_SE_iiiii,"a",@progbits
	.sectionflags	@""
	.align	4
.nv.constant0._ZN4vllm25paged_attention_v2_kernelI13__nv_bfloat16hLi256ELi16ELi128ELNS_18Fp8KVCacheDataTypeE1ELb0ELi512EEEvPfS3_PT_PKS4_PKT0_SA_ifPKiSC_iPKfiiiSE_SE_iiiii:
	.zero		492


//--------------------- .nv.constant0._ZN4vllm25paged_attention_v2_kernelI13__nv_bfloat16hLi192ELi16ELi128ELNS_18Fp8KVCacheDataTypeE1ELb0ELi512EEEvPfS3_PT_PKS4_PKT0_SA_ifPKiSC_iPKfiiiSE_SE_iiiii --------------------------
	.section	.nv.constant0._ZN4vllm25paged_attention_v2_kernelI13__nv_bfloat16hLi192ELi16ELi128ELNS_18Fp8KVCacheDataTypeE1ELb0ELi512EEEvPfS3_PT_PKS4_PKT0_SA_ifPKiSC_iPKfiiiSE_SE_iiiii,"a",@progbits
	.sectionflags	@""
	.align	4
.nv.constant0._ZN4vllm25paged_attention_v2_kernelI13__nv_bfloat16hLi192ELi16ELi128ELNS_18Fp8KVCacheDataTypeE1ELb0ELi512EEEvPfS3_PT_PKS4_PKT0_SA_ifPKiSC_iPKfiiiSE_SE_iiiii:
	.zero		492


//--------------------- .nv.constant0._ZN4vllm25paged_attention_v2_kernelI13__nv_bfloat16hLi128ELi16ELi128ELNS_18Fp8KVCacheDataTypeE1ELb0ELi512EEEvPfS3_PT_PKS4_PKT0_SA_ifPKiSC_iPKfiiiSE_SE_iiiii --------------------------
	.section	.nv.constant0._ZN4vllm25paged_attention_v2_kernelI13__nv_bfloat16hLi128ELi16ELi128ELNS_18Fp8KVCacheDataTypeE1ELb0ELi512EEEvPfS3_PT_PKS4_PKT0_SA_ifPKiSC_iPKfiiiSE_SE_iiiii,"a",@progbits
	.sectionflags	@""
	.align	4
.nv.constant0._ZN4vllm25paged_attention_v2_kernelI13__nv_bfloat16hLi128ELi16ELi128ELNS_18Fp8KVCacheDataTypeE1ELb0ELi512EEEvPfS3_PT_PKS4_PKT0_SA_ifPKiSC_iPKfiiiSE_SE_iiiii:
	.zero		492


//--------------------- .nv.constant0._ZN4vllm25paged_attention_v2_kernelI13__nv_bfloat16hLi120ELi16ELi128ELNS_18Fp8KVCacheDataTypeE1ELb0ELi512EEEvPfS3_PT_PKS4_PKT0_SA_ifPKiSC_iPKfiiiSE_SE_iiiii --------------------------
	.section	.nv.constant0._ZN4vllm25paged_attention_v2_kernelI13__nv_bfloat16hLi120ELi16ELi128ELNS_18Fp8KVCacheDataTypeE1ELb0ELi512EEEvPfS3_PT_PKS4_PKT0_SA_ifPKiSC_iPKfiiiSE_SE_iiiii,"a",@progbits
	.sectionflags	@""
	.align	4
.nv.constant0._ZN4vllm25paged_attention_v2_kernelI13__nv_bfloat16hLi120ELi16ELi128ELNS_18Fp8KVCacheDataTypeE1ELb0ELi512EEEvPfS3_PT_PKS4_PKT0_SA_ifPKiSC_iPKfiiiSE_SE_iiiii:
	.zero		492


//--------------------- .nv.constant0._ZN4vllm25paged_attention_v2_kernelI13__nv_bfloat16hLi112ELi16ELi128ELNS_18Fp8KVCacheDataTypeE1ELb0ELi512EEEvPfS3_PT_PKS4_PKT0_SA_ifPKiSC_iPKfiiiSE_SE_iiiii --------------------------
	.section	.nv.constant0._ZN4vllm25paged_attention_v2_kernelI13__nv_bfloat16hLi112ELi16ELi128ELNS_18Fp8KVCacheDataTypeE1ELb0ELi512EEEvPfS3_PT_PKS4_PKT0_SA_ifPKiSC_iPKfiiiSE_SE_iiiii,"a",@progbits
	.sectionflags	@""
	.align	4
.nv.constant0._ZN4vllm25paged_attention_v2_kernelI13__nv_bfloat16hLi112ELi16ELi128ELNS_18Fp8KVCacheDataTypeE1ELb0ELi512EEEvPfS3_PT_PKS4_PKT0_SA_ifPKiSC_iPKfiiiSE_SE_iiiii:
	.zero		492


//--------------------- .nv.constant0._ZN4vllm25paged_attention_v2_kernelI13__nv_bfloat16hLi96ELi16ELi128ELNS_18Fp8KVCacheDataTypeE1ELb0ELi512EEEvPfS3_PT_PKS4_PKT0_SA_ifPKiSC_iPKfiiiSE_SE_iiiii --------------------------
	.section	.nv.constant0._ZN4vllm25paged_attention_v2_kernelI13__nv_bfloat16hLi96ELi16ELi128ELNS_18Fp8KVCacheDataTypeE1ELb0ELi512EEEvPfS3_PT_PKS4_PKT0_SA_ifPKiSC_iPKfiiiSE_SE_iiiii,"a",@progbits
	.sectionflags	@""
	.align	4
.nv.constant0._ZN4vllm25paged_attention_v2_kernelI13__nv_bfloat16hLi96ELi16ELi128ELNS_18Fp8KVCacheDataTypeE1ELb0ELi512EEEvPfS3_PT_PKS4_PKT0_SA_ifPKiSC_iPKfiiiSE_SE_iiiii:
	.zero		492


//--------------------- .nv.constant0._ZN4vllm25paged_attention_v2_kernelI13__nv_bfloat16hLi80ELi16ELi128ELNS_18Fp8KVCacheDataTypeE1ELb0ELi512EEEvPfS3_PT_PKS4_PKT0_SA_ifPKiSC_iPKfiiiSE_SE_iiiii --------------------------
	.section	.nv.constant0._ZN4vllm25paged_attention_v2_kernelI13__nv_bfloat16hLi80ELi16ELi128ELNS_18Fp8KVCacheDataTypeE1ELb0ELi512EEEvPfS3_PT_PKS4_PKT0_SA_ifPKiSC_iPKfiiiSE_SE_iiiii,"a",@progbits
	.sectionflags	@""
	.align	4
.nv.constant0._ZN4vllm25paged_attention_v2_kernelI13__nv_bfloat16hLi80ELi16ELi128ELNS_18Fp8KVCacheDataTypeE1ELb0ELi512EEEvPfS3_PT_PKS4_PKT0_SA_ifPKiSC_iPKfiiiSE_SE_iiiii:
	.zero		492


//--------------------- .nv.constant0._ZN4vllm25paged_attention_v2_kernelI13__nv_bfloat16hLi64ELi16ELi128ELNS_18Fp8KVCacheDataTypeE1ELb0ELi512EEEvPfS3_PT_PKS4_PKT0_SA_ifPKiSC_iPKfiiiSE_SE_iiiii --------------------------
	.section	.nv.constant0._ZN4vllm25paged_attention_v2_kernelI13__nv_bfloat16hLi64ELi16ELi128ELNS_18Fp8KVCacheDataTypeE1ELb0ELi512EEEvPfS3_PT_PKS4_PKT0_SA_ifPKiSC_iPKfiiiSE_SE_iiiii,"a",@progbits
	.sectionflags	@""
	.align	4
.nv.constant0._ZN4vllm25paged_attention_v2_kernelI13__nv_bfloat16hLi64ELi16ELi128ELNS_18Fp8KVCacheDataTypeE1ELb0ELi512EEEvPfS3_PT_PKS4_PKT0_SA_ifPKiSC_iPKfiiiSE_SE_iiiii:
	.zero		492


//--------------------- .nv.constant0._ZN4vllm25paged_attention_v2_kernelI13__nv_bfloat16hLi32ELi16ELi128ELNS_18Fp8KVCacheDataTypeE1ELb0ELi512EEEvPfS3_PT_PKS4_PKT0_SA_ifPKiSC_iPKfiiiSE_SE_iiiii --------------------------
	.section	.nv.constant0._ZN4vllm25paged_attention_v2_kernelI13__nv_bfloat16hLi32ELi16ELi128ELNS_18Fp8KVCacheDataTypeE1ELb0ELi512EEEvPfS3_PT_PKS4_PKT0_SA_ifPKiSC_iPKfiiiSE_SE_iiiii,"a",@progbits
	.sectionflags	@""
	.align	4
.nv.constant0._ZN4vllm25paged_attention_v2_kernelI13__nv_bfloat16hLi32ELi16ELi128ELNS_18Fp8KVCacheDataTypeE1ELb0ELi512EEEvPfS3_PT_PKS4_PKT0_SA_ifPKiSC_iPKfiiiSE_SE_iiiii:
	.zero		492


//--------------------- .nv.constant0._ZN4vllm25paged_attention_v2_kernelI13__nv_bfloat16hLi256ELi16ELi128ELNS_18Fp8KVCacheDataTypeE1ELb1ELi512EEEvPfS3_PT_PKS4_PKT0_SA_ifPKiSC_iPKfiiiSE_SE_iiiii --------------------------
	.section	.nv.constant0._ZN4vllm25paged_attention_v2_kernelI13__nv_bfloat16hLi256ELi16ELi128ELNS_18Fp8KVCacheDataTypeE1ELb1ELi512EEEvPfS3_PT_PKS4_PKT0_SA_ifPKiSC_iPKfiiiSE_SE_iiiii,"a",@progbits
	.sectionflags	@""
	.align	4
.nv.constant0._ZN4vllm25paged_attention_v2_kernelI13__nv_bfloat16hLi256ELi16ELi128ELNS_18Fp8KVCacheDataTypeE1ELb1ELi512EEEvPfS3_PT_PKS4_PKT0_SA_ifPKiSC_iPKfiiiSE_SE_iiiii:
	.zero		492


//--------------------- .nv.constant0._ZN4vllm25paged_attention_v2_kernelI13__nv_bfloat16hLi192ELi16ELi128ELNS_18Fp8KVCacheDataTypeE1ELb1ELi512EEEvPfS3_PT_PKS4_PKT0_SA_ifPKiSC_iPKfiiiSE_SE_iiiii --------------------------
	.section	.nv.constant0._ZN4vllm25paged_attention_v2_kernelI13__nv_bfloat16hLi192ELi16ELi128ELNS_18Fp8KVCacheDataTypeE1ELb1ELi512EEEvPfS3_PT_PKS4_PKT0_SA_ifPKiSC_iPKfiiiSE_SE_iiiii,"a",@progbits
	.sectionflags	@""
	.align	4
.nv.constant0._ZN4vllm25paged_attention_v2_kernelI13__nv_bfloat16hLi192ELi16ELi128ELNS_18Fp8KVCacheDataTypeE1ELb1ELi512EEEvPfS3_PT_PKS4_PKT0_SA_ifPKiSC_iPKfiiiSE_SE_iiiii:
	.zero		492


//--------------------- .nv.constant0._ZN4vllm25paged_attention_v2_kernelI13__nv_bfloat16hLi128ELi16ELi128ELNS_18Fp8KVCacheDataTypeE1ELb1ELi512EEEvPfS3_PT_PKS4_PKT0_SA_ifPKiSC_iPKfiiiSE_SE_iiiii --------------------------
	.section	.nv.constant0._ZN4vllm25paged_attention_v2_kernelI13__nv_bfloat16hLi128ELi16ELi128ELNS_18Fp8KVCacheDataTypeE1ELb1ELi512EEEvPfS3_PT_PKS4_PKT0_SA_ifPKiSC_iPKfiiiSE_SE_iiiii,"a",@progbits
	.sectionflags	@""
	.align	4
.nv.constant0._ZN4vllm25paged_attention_v2_kernelI13__nv_bfloat16hLi128ELi16ELi128ELNS_18Fp8KVCacheDataTypeE1ELb1ELi512EEEvPfS3_PT_PKS4_PKT0_SA_ifPKiSC_iPKfiiiSE_SE_iiiii:
	.zero		492


//--------------------- .nv.constant0._ZN4vllm25paged_attention_v2_kernelI13__nv_bfloat16hLi120ELi16ELi128ELNS_18Fp8KVCacheDataTypeE1ELb1ELi512EEEvPfS3_PT_PKS4_PKT0_SA_ifPKiSC_iPKfiiiSE_SE_iiiii --------------------------
	.section	.nv.constant0._ZN4vllm25paged_attention_v2_kernelI13__nv_bfloat16hLi120ELi16ELi128ELNS_18Fp8KVCacheDataTypeE1ELb1ELi512EEEvPfS3_PT_PKS4_PKT0_SA_ifPKiSC_iPKfiiiSE_SE_iiiii,"a",@progbits
	.sectionflags	@""
	.align	4
.nv.constant0._ZN4vllm25paged_attention_v2_kernelI13__nv_bfloat16hLi120ELi16ELi128ELNS_18Fp8KVCacheDataTypeE1ELb1ELi512EEEvPfS3_PT_PKS4_PKT0_SA_ifPKiSC_iPKfiiiSE_SE_iiiii:
	.zero		492


//--------------------- .nv.constant0._ZN4vllm25paged_attention_v2_kernelI13__nv_bfloat16hLi112ELi16ELi128ELNS_18Fp8KVCacheDataTypeE1ELb1ELi512EEEvPfS3_PT_PKS4_PKT0_SA_ifPKiSC_iPKfiiiSE_SE_iiiii --------------------------
	.section	.nv.constant0._ZN4vllm25paged_attention_v2_kernelI13__nv_bfloat16hLi112ELi16ELi128ELNS_18Fp8KVCacheDataTypeE1ELb1ELi512EEEvPfS3_PT_PKS4_PKT0_SA_ifPKiSC_iPKfiiiSE_SE_iiiii,"a",@progbits
	.sectionflags	@""
	.align	4
.nv.constant0._ZN4vllm25paged_attention_v2_kernelI13__nv_bfloat16hLi112ELi16ELi128ELNS_18Fp8KVCacheDataTypeE1ELb1ELi512EEEvPfS3_PT_PKS4_PKT0_SA_ifPKiSC_iPKfiiiSE_SE_iiiii:
	.zero		492


//--------------------- .nv.constant0._ZN4vllm25paged_attention_v2_kernelI13__nv_bfloat16hLi96ELi16ELi128ELNS_18Fp8KVCacheDataTypeE1ELb1ELi512EEEvPfS3_PT_PKS4_PKT0_SA_ifPKiSC_iPKfiiiSE_SE_iiiii --------------------------
	.section	.nv.constant0._ZN4vllm25paged_attention_v2_kernelI13__nv_bfloat16hLi96ELi16ELi128ELNS_18Fp8KVCacheDataTypeE1ELb1ELi512EEEvPfS3_PT_PKS4_PKT0_SA_ifPKiSC_iPKfiiiSE_SE_iiiii,"a",@progbits
	.sectionflags	@""
	.align	4
.nv.constant0._ZN4vllm25paged_attention_v2_kernelI13__nv_bfloat16hLi96ELi16ELi128ELNS_18Fp8KVCacheDataTypeE1ELb1ELi512EEEvPfS3_PT_PKS4_PKT0_SA_ifPKiSC_iPKfiiiSE_SE_iiiii:
	.zero		492


//--------------------- .nv.constant0._ZN4vllm25paged_attention_v2_kernelI13__nv_bfloat16hLi80ELi16ELi128ELNS_18Fp8KVCacheDataTypeE1ELb1ELi512EEEvPfS3_PT_PKS4_PKT0_SA_ifPKiSC_iPKfiiiSE_SE_iiiii --------------------------
	.section	.nv.constant0._ZN4vllm25paged_attention_v2_kernelI13__nv_bfloat16hLi80ELi16ELi128ELNS_18Fp8KVCacheDataTypeE1ELb1ELi512EEEvPfS3_PT_PKS4_PKT0_SA_ifPKiSC_iPKfiiiSE_SE_iiiii,"a",@progbits
	.sectionflags	@""
	.align	4
.nv.constant0._ZN4vllm25paged_attention_v2_kernelI13__nv_bfloat16hLi80ELi16ELi128ELNS_18Fp8KVCacheDataTypeE1ELb1ELi512EEEvPfS3_PT_PKS4_PKT0_SA_ifPKiSC_iPKfiiiSE_SE_iiiii:
	.zero		492


//--------------------- .nv.constant0._ZN4vllm25paged_attention_v2_kernelI13__nv_bfloat16hLi64ELi16ELi128ELNS_18Fp8KVCacheDataTypeE1ELb1ELi512EEEvPfS3_PT_PKS4_PKT0_SA_ifPKiSC_iPKfiiiSE_SE_iiiii --------------------------
	.section	.nv.constant0._ZN4vllm25paged_attention_v2_kernelI13__nv_bfloat16hLi64ELi16ELi128ELNS_18Fp8KVCacheDataTypeE1ELb1ELi512EEEvPfS3_PT_PKS4_PKT0_SA_ifPKiSC_iPKfiiiSE_SE_iiiii,"a",@progbits
	.sectionflags	@""
	.align	4
.nv.constant0._ZN4vllm25paged_attention_v2_kernelI13__nv_bfloat16hLi64ELi16ELi128ELNS_18Fp8KVCacheDataTypeE1ELb1ELi512EEEvPfS3_PT_PKS4_PKT0_SA_ifPKiSC_iPKfiiiSE_SE_iiiii:
	.zero		492


//--------------------- .nv.constant0._ZN4vllm25paged_attention_v2_kernelI13__nv_bfloat16hLi32ELi16ELi128ELNS_18Fp8KVCacheDataTypeE1ELb1ELi512EEEvPfS3_PT_PKS4_PKT0_SA_ifPKiSC_iPKfiiiSE_SE_iiiii --------------------------
	.section	.nv.constant0._ZN4vllm25paged_attention_v2_kernelI13__nv_bfloat16hLi32ELi16ELi128ELNS_18Fp8KVCacheDataTypeE1ELb1ELi512EEEvPfS3_PT_PKS4_PKT0_SA_ifPKiSC_iPKfiiiSE_SE_iiiii,"a",@progbits
	.sectionflags	@""
	.align	4
.nv.constant0._ZN4vllm25paged_attention_v2_kernelI13__nv_bfloat16hLi32ELi16ELi128ELNS_18Fp8KVCacheDataTypeE1ELb1ELi512EEEvPfS3_PT_PKS4_PKT0_SA_ifPKiSC_iPKfiiiSE_SE_iiiii:
	.zero		492


//--------------------- .nv.constant0._ZN4vllm25paged_attention_v2_kernelI13__nv_bfloat16hLi256ELi8ELi128ELNS_18Fp8KVCacheDataTypeE1ELb0ELi512EEEvPfS3_PT_PKS4_PKT0_SA_ifPKiSC_iPKfiiiSE_SE_iiiii --------------------------
	.section	.nv.constant0._ZN4vllm25paged_attention_v2_kernelI13__nv_bfloat16hLi256ELi8ELi128ELNS_18Fp8KVCacheDataTypeE1ELb0ELi512EEEvPfS3_PT_PKS4_PKT0_SA_ifPKiSC_iPKfiiiSE_SE_iiiii,"a",@progbits
	.sectionflags	@""
	.align	4
.nv.constant0._ZN4vllm25paged_attention_v2_kernelI13__nv_bfloat16hLi256ELi8ELi128ELNS_18Fp8KVCacheDataTypeE1ELb0ELi512EEEvPfS3_PT_PKS4_PKT0_SA_ifPKiSC_iPKfiiiSE_SE_iiiii:
	.zero		492


//--------------------- .nv.constant0._ZN4vllm25paged_attention_v2_kernelI13__nv_bfloat16hLi192ELi8ELi128ELNS_18Fp8KVCacheDataTypeE1ELb0ELi512EEEvPfS3_PT_PKS4_PKT0_SA_ifPKiSC_iPKfiiiSE_SE_iiiii --------------------------
	.section	.nv.constant0._ZN4vllm25paged_attention_v2_kernelI13__nv_bfloat16hLi192ELi8ELi128ELNS_18Fp8KVCacheDataTypeE1ELb0ELi512EEEvPfS3_PT_PKS4_PKT0_SA_ifPKiSC_iPKfiiiSE_SE_iiiii,"a",@progbits
	.sectionflags	@""
	.align	4
.nv.constant0._ZN4vllm25paged_attention_v2_kernelI13__nv_bfloat16hLi192ELi8ELi128ELNS_18Fp8KVCacheDataTypeE1ELb0ELi512EEEvPfS3_PT_PKS4_PKT0_SA_ifPKiSC_iPKfiiiSE_SE_iiiii:
	.zero		492


//--------------------- .nv.constant0._ZN4vllm25paged_attention_v2_kernelI13__nv_bfloat16hLi128ELi8ELi128ELNS_18Fp8KVCacheDataTypeE1ELb0ELi512EEEvPfS3_PT_PKS4_PKT0_SA_ifPKiSC_iPKfiiiSE_SE_iiiii --------------------------
	.section	.nv.constant0._ZN4vllm25paged_attention_v2_kernelI13__nv_bfloat16hLi128ELi8ELi128ELNS_18Fp8KVCacheDataTypeE1ELb0ELi512EEEvPfS3_PT_PKS4_PKT0_SA_ifPKiSC_iPKfiiiSE_SE_iiiii,"a",@progbits
	.sectionflags	@""
	.align	4
.nv.constant0._ZN4vllm25paged_attention_v2_kernelI13__nv_bfloat16hLi128ELi8ELi128ELNS_18Fp8KVCacheDataTypeE1ELb0ELi512EEEvPfS3_PT_PKS4_PKT0_SA_ifPKiSC_iPKfiiiSE_SE_iiiii:
	.zero		492


//--------------------- .nv.constant0._ZN4vllm25paged_attention_v2_kernelI13__nv_bfloat16hLi120ELi8ELi128ELNS_18Fp8KVCacheDataTypeE1ELb0ELi512EEEvPfS3_PT_PKS4_PKT0_SA_ifPKiSC_iPKfiiiSE_SE_iiiii --------------------------
	.section	.nv.constant0._ZN4vllm25paged_attention_v2_kernelI13__nv_bfloat16hLi120ELi8ELi128ELNS_18Fp8KVCacheDataTypeE1ELb0ELi512EEEvPfS3_PT_PKS4_PKT0_SA_ifPKiSC_iPKfiiiSE_SE_iiiii,"a",@progbits
	.sectionflags	@""
	.align	4
.nv.constant0._ZN4vllm25paged_attention_v2_kernelI13__nv_bfloat16hLi120ELi8ELi128ELNS_18Fp8KVCacheDataTypeE1ELb0ELi512EEEvPfS3_PT_PKS4_PKT0_SA_ifPKiSC_iPKfiiiSE_SE_iiiii:
	.zero		492


//--------------------- .nv.constant0._ZN4vllm25paged_attention_v2_kernelI13__nv_bfloat16hLi112ELi8ELi128ELNS_18Fp8KVCacheDataTypeE1ELb0ELi512EEEvPfS3_PT_PKS4_PKT0_SA_ifPKiSC_iPKfiiiSE_SE_iiiii --------------------------
	.section	.nv.constant0._ZN4vllm25paged_attention_v2_kernelI13__nv_bfloat16hLi112ELi8ELi128ELNS_18Fp8KVCacheDataTypeE1ELb0ELi512EEEvPfS3_PT_PKS4_PKT0_SA_ifPKiSC_iPKfiiiSE_SE_iiiii,"a",@progbits
	.sectionflags	@""
	.align	4
.nv.constant0._ZN4vllm25paged_attention_v2_kernelI13__nv_bfloat16hLi112ELi8ELi128ELNS_18Fp8KVCacheDataTypeE1ELb0ELi512EEEvPfS3_PT_PKS4_PKT0_SA_ifPKiSC_iPKfiiiSE_SE_iiiii:
	.zero		492


//--------------------- .nv.constant0._ZN4vllm25paged_attention_v2_kernelI13__nv_bfloat16hLi96ELi8ELi128ELNS_18Fp8KVCacheDataTypeE1ELb0ELi512EEEvPfS3_PT_PKS4_PKT0_SA_ifPKiSC_iPKfiiiSE_SE_iiiii --------------------------
	.section	.nv.constant0._ZN4vllm25paged_attention_v2_kernelI13__nv_bfloat16hLi96ELi8ELi128ELNS_18Fp8KVCacheDataTypeE1ELb0ELi512EEEvPfS3_PT_PKS4_PKT0_SA_ifPKiSC_iPKfiiiSE_SE_iiiii,"a",@progbits
	.sectionflags	@""
	.align	4
.nv.constant0._ZN4vllm25paged_attention_v2_kernelI13__nv_bfloat16hLi96ELi8ELi128ELNS_18Fp8KVCacheDataTypeE1ELb0ELi512EEEvPfS3_PT_PKS4_PKT0_SA_ifPKiSC_iPKfiiiSE_SE_iiiii:
	.zero		492


//--------------------- .nv.constant0._ZN4vllm25paged_attention_v2_kernelI13__nv_bfloat16hLi80ELi8ELi128ELNS_18Fp8KVCacheDataTypeE1ELb0ELi512EEEvPfS3_PT_PKS4_PKT0_SA_ifPKiSC_iPKfiiiSE_SE_iiiii --------------------------
	.section	.nv.constant0._ZN4vllm25paged_attention_v2_kernelI13__nv_bfloat16hLi80ELi8ELi128ELNS_18Fp8KVCacheDataTypeE1ELb0ELi512EEEvPfS3_PT_PKS4_PKT0_SA_ifPKiSC_iPKfiiiSE_SE_iiiii,"a",@progbits
	.sectionflags	@""
	.align	4
.nv.constant0._ZN4vllm25paged_attention_v2_kernelI13__nv_bfloat16hLi80ELi8ELi128ELNS_18Fp8KVCacheDataTypeE1ELb0ELi512EEEvPfS3_PT_PKS4_PKT0_SA_ifPKiSC_iPKfiiiSE_SE_iiiii:
	.zero		492


//--------------------- .nv.constant0._ZN4vllm25paged_attention_v2_kernelI13__nv_bfloat16hLi64ELi8ELi128ELNS_18Fp8KVCacheDataTypeE1ELb0ELi512EEEvPfS3_PT_PKS4_PKT0_SA_ifPKiSC_iPKfiiiSE_SE_iiiii --------------------------
	.section	.nv.constant0._ZN4vllm25paged_attention_v2_kernelI13__nv_bfloat16hLi64ELi8ELi128ELNS_18Fp8KVCacheDataTypeE1ELb0ELi512EEEvPfS3_PT_PKS4_PKT0_SA_ifPKiSC_iPKfiiiSE_SE_iiiii,"a",@progbits
	.sectionflags	@""
	.align	4
.nv.constant0._ZN4vllm25paged_attention_v2_kernelI13__nv_bfloat16hLi64ELi8ELi128ELNS_18Fp8KVCacheDataTypeE1ELb0ELi512EEEvPfS3_PT_PKS4_PKT0_SA_ifPKiSC_iPKfiiiSE_SE_iiiii:
	.zero		492


//--------------------- .nv.constant0._ZN4vllm25paged_attention_v2_kernelI13__nv_bfloat16hLi32ELi8ELi128ELNS_18Fp8KVCacheDataTypeE1ELb0ELi512EEEvPfS3_PT_PKS4_PKT0_SA_ifPKiSC_iPKfiiiSE_SE_iiiii --------------------------
	.section	.nv.constant0._ZN4vllm25paged_attention_v2_kernelI13__nv_bfloat16hLi32ELi8ELi128ELNS_18Fp8KVCacheDataTypeE1ELb0ELi512EEEvPfS3_PT_PKS4_PKT0_SA_ifPKiSC_iPKfiiiSE_SE_iiiii,"a",@progbits
	.sectionflags	@""
	.align	4
.nv.constant0._ZN4vllm25paged_attention_v2_kernelI13__nv_bfloat16hLi32ELi8ELi128ELNS_18Fp8KVCacheDataTypeE1ELb0ELi512EEEvPfS3_PT_PKS4_PKT0_SA_ifPKiSC_iPKfiiiSE_SE_iiiii:
	.zero		492


//--------------------- .nv.constant0._ZN4vllm25paged_attention_v2_kernelI13__nv_bfloat16hLi256ELi8ELi128ELNS_18Fp8KVCacheDataTypeE1ELb1ELi512EEEvPfS3_PT_PKS4_PKT0_SA_ifPKiSC_iPKfiiiSE_SE_iiiii --------------------------
	.section	.nv.constant0._ZN4vllm25paged_attention_v2_kernelI13__nv_bfloat16hLi256ELi8ELi128ELNS_18Fp8KVCacheDataTypeE1ELb1ELi512EEEvPfS3_PT_PKS4_PKT0_SA_ifPKiSC_iPKfiiiSE_SE_iiiii,"a",@progbits
	.sectionflags	@""
	.align	4
.nv.constant0._ZN4vllm25paged_attention_v2_kernelI13__nv_bfloat16hLi256ELi8ELi128ELNS_18Fp8KVCacheDataTypeE1ELb1ELi512EEEvPfS3_PT_PKS4_PKT0_SA_ifPKiSC_iPKfiiiSE_SE_iiiii:
	.zero		492


//--------------------- .nv.constant0._ZN4vllm25paged_attention_v2_kernelI13__nv_bfloat16hLi192ELi8ELi128ELNS_18Fp8KVCacheDataTypeE1ELb1ELi512EEEvPfS3_PT_PKS4_PKT0_SA_ifPKiSC_iPKfiiiSE_SE_iiiii --------------------------
	.section	.nv.constant0._ZN4vllm25paged_attention_v2_kernelI13__nv_bfloat16hLi192ELi8ELi128ELNS_18Fp8KVCacheDataTypeE1ELb1ELi512EEEvPfS3_PT_PKS4_PKT0_SA_ifPKiSC_iPKfiiiSE_SE_iiiii,"a",@progbits
	.sectionflags	@""
	.align	4
.nv.constant0._ZN4vllm25paged_attention_v2_kernelI13__nv_bfloat16hLi192ELi8ELi128ELNS_18Fp8KVCacheDataTypeE1ELb1ELi512EEEvPfS3_PT_PKS4_PKT0_SA_ifPKiSC_iPKfiiiSE_SE_iiiii:
	.zero		492


//--------------------- .nv.constant0._ZN4vllm25paged_attention_v2_kernelI13__nv_bfloat16hLi128ELi8ELi128ELNS_18Fp8KVCacheDataTypeE1ELb1ELi512EEEvPfS3_PT_PKS4_PKT0_SA_ifPKiSC_iPKfiiiSE_SE_iiiii --------------------------
	.section	.nv.constant0._ZN4vllm25paged_attention_v2_kernelI13__nv_bfloat16hLi128ELi8ELi128ELNS_18Fp8KVCacheDataTypeE1ELb1ELi512EEEvPfS3_PT_PKS4_PKT0_SA_ifPKiSC_iPKfiiiSE_SE_iiiii,"a",@progbits
	.sectionflags	@""
	.align	4
.nv.constant0._ZN4vllm25paged_attention_v2_kernelI13__nv_bfloat16hLi128ELi8ELi128ELNS_18Fp8KVCacheDataTypeE1ELb1ELi512EEEvPfS3_PT_PKS4_PKT0_SA_ifPKiSC_iPKfiiiSE_SE_iiiii:
	.zero		492


//--------------------- .nv.constant0._ZN4vllm25paged_attention_v2_kernelI13__nv_bfloat16hLi120ELi8ELi128ELNS_18Fp8KVCacheDataTypeE1ELb1ELi512EEEvPfS3_PT_PKS4_PKT0_SA_ifPKiSC_iPKfiiiSE_SE_iiiii --------------------------
	.section	.nv.constant0._ZN4vllm25paged_attention_v2_kernelI13__nv_bfloat16hLi120ELi8ELi128ELNS_18Fp8KVCacheDataTypeE1ELb1ELi512EEEvPfS3_PT_PKS4_PKT0_SA_ifPKiSC_iPKfiiiSE_SE_iiiii,"a",@progbits
	.sectionflags	@""
	.align	4
.nv.constant0._ZN4vllm25paged_attention_v2_kernelI13__nv_bfloat16hLi120ELi8ELi128ELNS_18Fp8KVCacheDataTypeE1ELb1ELi512EEEvPfS3_PT_PKS4_PKT0_SA_ifPKiSC_iPKfiiiSE_SE_iiiii:
	.zero		492


//--------------------- .nv.constant0._ZN4vllm25paged_attention_v2_kernelI13__nv_bfloat16hLi112ELi8ELi128ELNS_18Fp8KVCacheDataTypeE1ELb1ELi512EEEvPfS3_PT_PKS4_PKT0_SA_ifPKiSC_iPKfiiiSE_SE_iiiii --------------------------
	.section	.nv.constant0._ZN4vllm25paged_attention_v2_kernelI13__nv_bfloat16hLi112ELi8ELi128ELNS_18Fp8KVCacheDataTypeE1ELb1ELi512EEEvPfS3_PT_PKS4_PKT0_SA_ifPKiSC_iPKfiiiSE_SE_iiiii,"a",@progbits
	.sectionflags	@""
	.align	4
.nv.constant0._ZN4vllm25paged_attention_v2_kernelI13__nv_bfloat16hLi112ELi8ELi128ELNS_18Fp8KVCacheDataTypeE1ELb1ELi512EEEvPfS3_PT_PKS4_PKT0_SA_ifPKiSC_iPKfiiiSE_SE_iiiii:
	.zero		492


//--------------------- .nv.constant0._ZN4vllm25paged_attention_v2_kernelI13__nv_bfloat16hLi96ELi8ELi128ELNS_18Fp8KVCacheDataTypeE1ELb1ELi512EEEvPfS3_PT_PKS4_PKT0_SA_ifPKiSC_iPKfiiiSE_SE_iiiii --------------------------
	.section	.nv.constant0._ZN4vllm25paged_attention_v2_kernelI13__nv_bfloat16hLi96ELi8ELi128ELNS_18Fp8KVCacheDataTypeE1ELb1ELi512EEEvPfS3_PT_PKS4_PKT0_SA_ifPKiSC_iPKfiiiSE_SE_iiiii,"a",@progbits
	.sectionflags	@""
	.align	4
.nv.constant0._ZN4vllm25paged_attention_v2_kernelI13__nv_bfloat16hLi96ELi8ELi128ELNS_18Fp8KVCacheDataTypeE1ELb1ELi512EEEvPfS3_PT_PKS4_PKT0_SA_ifPKiSC_iPKfiiiSE_SE_iiiii:
	.zero		492


//--------------------- .nv.constant0._ZN4vllm25paged_attention_v2_kernelI13__nv_bfloat16hLi80ELi8ELi128ELNS_18Fp8KVCacheDataTypeE1ELb1ELi512EEEvPfS3_PT_PKS4_PKT0_SA_ifPKiSC_iPKfiiiSE_SE_iiiii --------------------------
	.section	.nv.constant0._ZN4vllm25paged_attention_v2_kernelI13__nv_bfloat16hLi80ELi8ELi128ELNS_18Fp8KVCacheDataTypeE1ELb1ELi512EEEvPfS3_PT_PKS4_PKT0_SA_ifPKiSC_iPKfiiiSE_SE_iiiii,"a",@progbits
	.sectionflags	@""
	.align	4
.nv.constant0._ZN4vllm25paged_attention_v2_kernelI13__nv_bfloat16hLi80ELi8ELi128ELNS_18Fp8KVCacheDataTypeE1ELb1ELi512EEEvPfS3_PT_PKS4_PKT0_SA_ifPKiSC_iPKfiiiSE_SE_iiiii:
	.zero		492


//--------------------- .nv.constant0._ZN4vllm25paged_attention_v2_kernelI13__nv_bfloat16hLi64ELi8ELi128ELNS_18Fp8KVCacheDataTypeE1ELb1ELi512EEEvPfS3_PT_PKS4_PKT0_SA_ifPKiSC_iPKfiiiSE_SE_iiiii --------------------------
	.section	.nv.constant0._ZN4vllm25paged_attention_v2_kernelI13__nv_bfloat16hLi64ELi8ELi128ELNS_18Fp8KVCacheDataTypeE1ELb1ELi512EEEvPfS3_PT_PKS4_PKT0_SA_ifPKiSC_iPKfiiiSE_SE_iiiii,"a",@progbits
	.sectionflags	@""
	.align	4
.nv.constant0._ZN4vllm25paged_attention_v2_kernelI13__nv_bfloat16hLi64ELi8ELi128ELNS_18Fp8KVCacheDataTypeE1ELb1ELi512EEEvPfS3_PT_PKS4_PKT0_SA_ifPKiSC_iPKfiiiSE_SE_iiiii:
	.zero		492


//--------------------- .nv.constant0._ZN4vllm25paged_attention_v2_kernelI13__nv_bfloat16hLi32ELi8ELi128ELNS_18Fp8KVCacheDataTypeE1ELb1ELi512EEEvPfS3_PT_PKS4_PKT0_SA_ifPKiSC_iPKfiiiSE_SE_iiiii --------------------------
	.section	.nv.constant0._ZN4vllm25paged_attention_v2_kernelI13__nv_bfloat16hLi32ELi8ELi128ELNS_18Fp8KVCacheDataTypeE1ELb1ELi512EEEvPfS3_PT_PKS4_PKT0_SA_ifPKiSC_iPKfiiiSE_SE_iiiii,"a",@progbits
	.sectionflags	@""
	.align	4
.nv.constant0._ZN4vllm25paged_attention_v2_kernelI13__nv_bfloat16hLi32ELi8ELi128ELNS_18Fp8KVCacheDataTypeE1ELb1ELi512EEEvPfS3_PT_PKS4_PKT0_SA_ifPKiSC_iPKfiiiSE_SE_iiiii:
	.zero		492


//--------------------- .nv.constant0._ZN4vllm25paged_attention_v2_kernelIthLi256ELi32ELi128ELNS_18Fp8KVCacheDataTypeE1ELb0ELi512EEEvPfS2_PT_PKS3_PKT0_S9_ifPKiSB_iPKfiiiSD_SD_iiiii --------------------------
	.section	.nv.constant0._ZN4vllm25paged_attention_v2_kernelIthLi256ELi32ELi128ELNS_18Fp8KVCacheDataTypeE1ELb0ELi512EEEvPfS2_PT_PKS3_PKT0_S9_ifPKiSB_iPKfiiiSD_SD_iiiii,"a",@progbits
	.sectionflags	@""
	.align	4
.nv.constant0._ZN4vllm25paged_attention_v2_kernelIthLi256ELi32ELi128ELNS_18Fp8KVCacheDataTypeE1ELb0ELi512EEEvPfS2_PT_PKS3_PKT0_S9_ifPKiSB_iPKfiiiSD_SD_iiiii:
	.zero		492


//--------------------- .nv.constant0._ZN4vllm25paged_attention_v2_kernelIthLi192ELi32ELi128ELNS_18Fp8KVCacheDataTypeE1ELb0ELi512EEEvPfS2_PT_PKS3_PKT0_S9_ifPKiSB_iPKfiiiSD_SD_iiiii --------------------------
	.section	.nv.constant0._ZN4vllm25paged_attention_v2_kernelIthLi192ELi32ELi128ELNS_18Fp8KVCacheDataTypeE1ELb0ELi512EEEvPfS2_PT_PKS3_PKT0_S9_ifPKiSB_iPKfiiiSD_SD_iiiii,"a",@progbits
	.sectionflags	@""
	.align	4
.nv.constant0._ZN4vllm25paged_attention_v2_kernelIthLi192ELi32ELi128ELNS_18Fp8KVCacheDataTypeE1ELb0ELi512EEEvPfS2_PT_PKS3_PKT0_S9_ifPKiSB_iPKfiiiSD_SD_iiiii:
	.zero		492


//--------------------- .nv.constant0._ZN4vllm25paged_attention_v2_kernelIthLi128ELi32ELi128ELNS_18Fp8KVCacheDataTypeE1ELb0ELi512EEEvPfS2_PT_PKS3_PKT0_S9_ifPKiSB_iPKfiiiSD_SD_iiiii --------------------------
	.section	.nv.constant0._ZN4vllm25paged_attention_v2_kernelIthLi128ELi32ELi128ELNS_18Fp8KVCacheDataTypeE1ELb0ELi512EEEvPfS2_PT_PKS3_PKT0_S9_ifPKiSB_iPKfiiiSD_SD_iiiii,"a",@progbits
	.sectionflags	@""
	.align	4
.nv.constant0._ZN4vllm25paged_attention_v2_kernelIthLi128ELi32ELi128ELNS_18Fp8KVCacheDataTypeE1ELb0ELi512EEEvPfS2_PT_PKS3_PKT0_S9_ifPKiSB_iPKfiiiSD_SD_iiiii:
	.zero		492


//--------------------- .nv.constant0._ZN4vllm25paged_attention_v2_kernelIthLi120ELi32ELi128ELNS_18Fp8KVCacheDataTypeE1ELb0ELi512EEEvPfS2_PT_PKS3_PKT0_S9_ifPKiSB_iPKfiiiSD_SD_iiiii --------------------------
	.section	.nv.constant0._ZN4vllm25paged_attention_v2_kernelIthLi120ELi32ELi128ELNS_18Fp8KVCacheDataTypeE1ELb0ELi512EEEvPfS2_PT_PKS3_PKT0_S9_ifPKiSB_iPKfiiiSD_SD_iiiii,"a",@progbits
	.sectionflags	@""
	.align	4
.nv.constant0._ZN4vllm25paged_attention_v2_kernelIthLi120ELi32ELi128ELNS_18Fp8KVCacheDataTypeE1ELb0ELi512EEEvPfS2_PT_PKS3_PKT0_S9_ifPKiSB_iPKfiiiSD_SD_iiiii:
	.zero		492


//--------------------- .nv.constant0._ZN4vllm25paged_attention_v2_kernelIthLi112ELi32ELi128ELNS_18Fp8KVCacheDataTypeE1ELb0ELi512EEEvPfS2_PT_PKS3_PKT0_S9_ifPKiSB_iPKfiiiSD_SD_iiiii --------------------------
	.section	.nv.constant0._ZN4vllm25paged_attention_v2_kernelIthLi112ELi32ELi128ELNS_18Fp8KVCacheDataTypeE1ELb0ELi512EEEvPfS2_PT_PKS3_PKT0_S9_ifPKiSB_iPKfiiiSD_SD_iiiii,"a",@progbits
	.sectionflags	@""
	.align	4
.nv.constant0._ZN4vllm25paged_attention_v2_kernelIthLi112ELi32ELi128ELNS_18Fp8KVCacheDataTypeE1ELb0ELi512EEEvPfS2_PT_PKS3_PKT0_S9_ifPKiSB_iPKfiiiSD_SD_iiiii:
	.zero		492


//--------------------- .nv.constant0._ZN4vllm25paged_attention_v2_kernelIthLi96ELi32ELi128ELNS_18Fp8KVCacheDataTypeE1ELb0ELi512EEEvPfS2_PT_PKS3_PKT0_S9_ifPKiSB_iPKfiiiSD_SD_iiiii --------------------------
	.section	.nv.constant0._ZN4vllm25paged_attention_v2_kernelIthLi96ELi32ELi128ELNS_18Fp8KVCacheDataTypeE1ELb0ELi512EEEvPfS2_PT_PKS3_PKT0_S9_ifPKiSB_iPKfiiiSD_SD_iiiii,"a",@progbits
	.sectionflags	@""
	.align	4
.nv.constant0._ZN4vllm25paged_attention_v2_kernelIthLi96ELi32ELi128ELNS_18Fp8KVCacheDataTypeE1ELb0ELi512EEEvPfS2_PT_PKS3_PKT0_S9_ifPKiSB_iPKfiiiSD_SD_iiiii:
	.zero		492


//--------------------- .nv.constant0._ZN4vllm25paged_attention_v2_kernelIthLi80ELi32ELi128ELNS_18Fp8KVCacheDataTypeE1ELb0ELi512EEEvPfS2_PT_PKS3_PKT0_S9_ifPKiSB_iPKfiiiSD_SD_iiiii --------------------------
	.section	.nv.constant0._ZN4vllm25paged_attention_v2_kernelIthLi80ELi32ELi128ELNS_18Fp8KVCacheDataTypeE1ELb0ELi512EEEvPfS2_PT_PKS3_PKT0_S9_ifPKiSB_iPKfiiiSD_SD_iiiii,"a",@progbits
	.sectionflags	@""
	.align	4
.nv.constant0._ZN4vllm25paged_attention_v2_kernelIthLi80ELi32ELi128ELNS_18Fp8KVCacheDataTypeE1ELb0ELi512EEEvPfS2_PT_PKS3_PKT0_S9_ifPKiSB_iPKfiiiSD_SD_iiiii:
	.zero		492


//--------------------- .nv.constant0._ZN4vllm25paged_attention_v2_kernelIthLi64ELi32ELi128ELNS_18Fp8KVCacheDataTypeE1ELb0ELi512EEEvPfS2_PT_PKS3_PKT0_S9_ifPKiSB_iPKfiiiSD_SD_iiiii --------------------------
	.section	.nv.constant0._ZN4vllm25paged_attention_v2_kernelIthLi64ELi32ELi128ELNS_18Fp8KVCacheDataTypeE1ELb0ELi512EEEvPfS2_PT_PKS3_PKT0_S9_ifPKiSB_iPKfiiiSD_SD_iiiii,"a",@progbits
	.sectionflags	@""
	.align	4
.nv.constant0._ZN4vllm25paged_attention_v2_kernelIthLi64ELi32ELi128ELNS_18Fp8KVCacheDataTypeE1ELb0ELi512EEEvPfS2_PT_PKS3_PKT0_S9_ifPKiSB_iPKfiiiSD_SD_iiiii:
	.zero		492


//--------------------- .nv.constant0._ZN4vllm25paged_attention_v2_kernelIthLi32ELi32ELi128ELNS_18Fp8KVCacheDataTypeE1ELb0ELi512EEEvPfS2_PT_PKS3_PKT0_S9_ifPKiSB_iPKfiiiSD_SD_iiiii --------------------------
	.section	.nv.constant0._ZN4vllm25paged_attention_v2_kernelIthLi32ELi32ELi128ELNS_18Fp8KVCacheDataTypeE1ELb0ELi512EEEvPfS2_PT_PKS3_PKT0_S9_ifPKiSB_iPKfiiiSD_SD_iiiii,"a",@progbits
	.sectionflags	@""
	.align	4
.nv.constant0._ZN4vllm25paged_attention_v2_kernelIthLi32ELi32ELi128ELNS_18Fp8KVCacheDataTypeE1ELb0ELi512EEEvPfS2_PT_PKS3_PKT0_S9_ifPKiSB_iPKfiiiSD_SD_iiiii:
	.zero		492


//--------------------- .nv.constant0._ZN4vllm25paged_attention_v2_kernelIthLi256ELi32ELi128ELNS_18Fp8KVCacheDataTypeE1ELb1ELi512EEEvPfS2_PT_PKS3_PKT0_S9_ifPKiSB_iPKfiiiSD_SD_iiiii --------------------------
	.section	.nv.constant0._ZN4vllm25paged_attention_v2_kernelIthLi256ELi32ELi128ELNS_18Fp8KVCacheDataTypeE1ELb1ELi512EEEvPfS2_PT_PKS3_PKT0_S9_ifPKiSB_iPKfiiiSD_SD_iiiii,"a",@progbits
	.sectionflags	@""
	.align	4
.nv.constant0._ZN4vllm25paged_attention_v2_kernelIthLi256ELi32ELi128ELNS_18Fp8KVCacheDataTypeE1ELb1ELi512EEEvPfS2_PT_PKS3_PKT0_S9_ifPKiSB_iPKfiiiSD_SD_iiiii:
	.zero		492


//--------------------- .nv.constant0._ZN4vllm25paged_attention_v2_kernelIthLi192ELi32ELi128ELNS_18Fp8KVCacheDataTypeE1ELb1ELi512EEEvPfS2_PT_PKS3_PKT0_S9_ifPKiSB_iPKfiiiSD_SD_iiiii --------------------------
	.section	.nv.constant0._ZN4vllm25paged_attention_v2_kernelIthLi192ELi32ELi128ELNS_18Fp8KVCacheDataTypeE1ELb1ELi512EEEvPfS2_PT_PKS3_PKT0_S9_ifPKiSB_iPKfiiiSD_SD_iiiii,"a",@progbits
	.sectionflags	@""
	.align	4
.nv.constant0._ZN4vllm25paged_attention_v2_kernelIthLi192ELi32ELi128ELNS_18Fp8KVCacheDataTypeE1ELb1ELi512EEEvPfS2_PT_PKS3_PKT0_S9_ifPKiSB_iPKfiiiSD_SD_iiiii:
	.zero		492


//--------------------- .nv.constant0._ZN4vllm25paged_attention_v2_kernelIthLi128ELi32ELi128ELNS_18Fp8KVCacheDataTypeE1ELb1ELi512EEEvPfS2_PT_PKS3_PKT0_S9_ifPKiSB_iPKfiiiSD_SD_iiiii --------------------------
	.section	.nv.constant0._ZN4vllm25paged_attention_v2_kernelIthLi128ELi32ELi128ELNS_18Fp8KVCacheDataTypeE1ELb1ELi512EEEvPfS2_PT_PKS3_PKT0_S9_ifPKiSB_iPKfiiiSD_SD_iiiii,"a",@progbits
	.sectionflags	@""
	.align	4
.nv.constant0._ZN4vllm25paged_attention_v2_kernelIthLi128ELi32ELi128ELNS_18Fp8KVCacheDataTypeE1ELb1ELi512EEEvPfS2_PT_PKS3_PKT0_S9_ifPKiSB_iPKfiiiSD_SD_iiiii:
	.zero		492


//--------------------- .nv.constant0._ZN4vllm25paged_attention_v2_kernelIthLi120ELi32ELi128ELNS_18Fp8KVCacheDataTypeE1ELb1ELi512EEEvPfS2_PT_PKS3_PKT0_S9_ifPKiSB_iPKfiiiSD_SD_iiiii --------------------------
	.section	.nv.constant0._ZN4vllm25paged_attention_v2_kernelIthLi120ELi32ELi128ELNS_18Fp8KVCacheDataTypeE1ELb1ELi512EEEvPfS2_PT_PKS3_PKT0_S9_ifPKiSB_iPKfiiiSD_SD_iiiii,"a",@progbits
	.sectionflags	@""
	.align	4
.nv.constant0._ZN4vllm25paged_attention_v2_kernelIthLi120ELi32ELi128ELNS_18Fp8KVCacheDataTypeE1ELb1ELi512EEEvPfS2_PT_PKS3_PKT0_S9_ifPKiSB_iPKfiiiSD_SD_iiiii:
	.zero		492


//--------------------- .nv.constant0._ZN4vllm25paged_attention_v2_kernelIthLi112ELi32ELi128ELNS_18Fp8KVCacheDataTypeE1ELb1ELi512EEEvPfS2_PT_PKS3_PKT0_S9_ifPKiSB_iPKfiiiSD_SD_iiiii --------------------------
	.section	.nv.constant0._ZN4vllm25paged_attention_v2_kernelIthLi112ELi32ELi128ELNS_18Fp8KVCacheDataTypeE1ELb1ELi512EEEvPfS2_PT_PKS3_PKT0_S9_ifPKiSB_iPKfiiiSD_SD_iiiii,"a",@progbits
	.sectionflags	@""
	.align	4
.nv.constant0._ZN4vllm25paged_attention_v2_kernelIthLi112ELi32ELi128ELNS_18Fp8KVCacheDataTypeE1ELb1ELi512EEEvPfS2_PT_PKS3_PKT0_S9_ifPKiSB_iPKfiiiSD_SD_iiiii:
	.zero		492


//--------------------- .nv.constant0._ZN4vllm25paged_attention_v2_kernelIthLi96ELi32ELi128ELNS_18Fp8KVCacheDataTypeE1ELb1ELi512EEEvPfS2_PT_PKS3_PKT0_S9_ifPKiSB_iPKfiiiSD_SD_iiiii --------------------------
	.section	.nv.constant0._ZN4vllm25paged_attention_v2_kernelIthLi96ELi32ELi128ELNS_18Fp8KVCacheDataTypeE1ELb1ELi512EEEvPfS2_PT_PKS3_PKT0_S9_ifPKiSB_iPKfiiiSD_SD_iiiii,"a",@progbits
	.sectionflags	@""
	.align	4
.nv.constant0._ZN4vllm25paged_attention_v2_kernelIthLi96ELi32ELi128ELNS_18Fp8KVCacheDataTypeE1ELb1ELi512EEEvPfS2_PT_PKS3_PKT0_S9_ifPKiSB_iPKfiiiSD_SD_iiiii:
	.zero		492


//--------------------- .nv.constant0._ZN4vllm25paged_attention_v2_kernelIthLi80ELi32ELi128ELNS_18Fp8KVCacheDataTypeE1ELb1ELi512EEEvPfS2_PT_PKS3_PKT0_S9_ifPKiSB_iPKfiiiSD_SD_iiiii --------------------------
	.section	.nv.constant0._ZN4vllm25paged_attention_v2_kernelIthLi80ELi32ELi128ELNS_18Fp8KVCacheDataTypeE1ELb1ELi512EEEvPfS2_PT_PKS3_PKT0_S9_ifPKiSB_iPKfiiiSD_SD_iiiii,"a",@progbits
	.sectionflags	@""
	.align	4
.nv.constant0._ZN4vllm25paged_attention_v2_kernelIthLi80ELi32ELi128ELNS_18Fp8KVCacheDataTypeE1ELb1ELi512EEEvPfS2_PT_PKS3_PKT0_S9_ifPKiSB_iPKfiiiSD_SD_iiiii:
	.zero		492


//--------------------- .nv.constant0._ZN4vllm25paged_attention_v2_kernelIthLi64ELi32ELi128ELNS_18Fp8KVCacheDataTypeE1ELb1ELi512EEEvPfS2_PT_PKS3_PKT0_S9_ifPKiSB_iPKfiiiSD_SD_iiiii --------------------------
	.section	.nv.constant0._ZN4vllm25paged_attention_v2_kernelIthLi64ELi32ELi128ELNS_18Fp8KVCacheDataTypeE1ELb1ELi512EEEvPfS2_PT_PKS3_PKT0_S9_ifPKiSB_iPKfiiiSD_SD_iiiii,"a",@progbits
	.sectionflags	@""
	.align	4
.nv.constant0._ZN4vllm25paged_attention_v2_kernelIthLi64ELi32ELi128ELNS_18Fp8KVCacheDataTypeE1ELb1ELi512EEEvPfS2_PT_PKS3_PKT0_S9_ifPKiSB_iPKfiiiSD_SD_iiiii:
	.zero		492


//--------------------- .nv.constant0._ZN4vllm25paged_attention_v2_kernelIthLi32ELi32ELi128ELNS_18Fp8KVCacheDataTypeE1ELb1ELi512EEEvPfS2_PT_PKS3_PKT0_S9_ifPKiSB_iPKfiiiSD_SD_iiiii --------------------------
	.section	.nv.constant0._ZN4vllm25paged_attention_v2_kernelIthLi32ELi32ELi128ELNS_18Fp8KVCacheDataTypeE1ELb1ELi512EEEvPfS2_PT_PKS3_PKT0_S9_ifPKiSB_iPKfiiiSD_SD_iiiii,"a",@progbits
	.sectionflags	@""
	.align	4
.nv.constant0._ZN4vllm25paged_attention_v2_kernelIthLi32ELi32ELi128ELNS_18Fp8KVCacheDataTypeE1ELb1ELi512EEEvPfS2_PT_PKS3_PKT0_S9_ifPKiSB_iPKfiiiSD_SD_iiiii:
	.zero		492


//--------------------- .nv.constant0._ZN4vllm25paged_attention_v2_kernelIthLi256ELi16ELi128ELNS_18Fp8KVCacheDataTypeE1ELb0ELi512EEEvPfS2_PT_PKS3_PKT0_S9_ifPKiSB_iPKfiiiSD_SD_iiiii --------------------------
	.section	.nv.constant0._ZN4vllm25paged_attention_v2_kernelIthLi256ELi16ELi128ELNS_18Fp8KVCacheDataTypeE1ELb0ELi512EEEvPfS2_PT_PKS3_PKT0_S9_ifPKiSB_iPKfiiiSD_SD_iiiii,"a",@progbits
	.sectionflags	@""
	.align	4
.nv.constant0._ZN4vllm25paged_attention_v2_kernelIthLi256ELi16ELi128ELNS_18Fp8KVCacheDataTypeE1ELb0ELi512EEEvPfS2_PT_PKS3_PKT0_S9_ifPKiSB_iPKfiiiSD_SD_iiiii:
	.zero		492


//--------------------- .nv.constant0._ZN4vllm25paged_attention_v2_kernelIthLi192ELi16ELi128ELNS_18Fp8KVCacheDataTypeE1ELb0ELi512EEEvPfS2_PT_PKS3_PKT0_S9_ifPKiSB_iPKfiiiSD_SD_iiiii --------------------------
	.section	.nv.constant0._ZN4vllm25paged_attention_v2_kernelIthLi192ELi16ELi128ELNS_18Fp8KVCacheDataTypeE1ELb0ELi512EEEvPfS2_PT_PKS3_PKT0_S9_ifPKiSB_iPKfiiiSD_SD_iiiii,"a",@progbits
	.sectionflags	@""
	.align	4
.nv.constant0._ZN4vllm25paged_attention_v2_kernelIthLi192ELi16ELi128ELNS_18Fp8KVCacheDataTypeE1ELb0ELi512EEEvPfS2_PT_PKS3_PKT0_S9_ifPKiSB_iPKfiiiSD_SD_iiiii:
	.zero		492


//--------------------- .nv.constant0._ZN4vllm25paged_attention_v2_kernelIthLi128ELi16ELi128ELNS_18Fp8KVCacheDataTypeE1ELb0ELi512EEEvPfS2_PT_PKS3_PKT0_S9_ifPKiSB_iPKfiiiSD_SD_iiiii --------------------------
	.section	.nv.constant0._ZN4vllm25paged_attention_v2_kernelIthLi128ELi16ELi128ELNS_18Fp8KVCacheDataTypeE1ELb0ELi512EEEvPfS2_PT_PKS3_PKT0_S9_ifPKiSB_iPKfiiiSD_SD_iiiii,"a",@progbits
	.sectionflags	@""
	.align	4
.nv.constant0._ZN4vllm25paged_attention_v2_kernelIthLi128ELi16ELi128ELNS_18Fp8KVCacheDataTypeE1ELb0ELi512EEEvPfS2_PT_PKS3_PKT0_S9_ifPKiSB_iPKfiiiSD_SD_iiiii:
	.zero		492


//--------------------- .nv.constant0._ZN4vllm25paged_attention_v2_kernelIthLi120ELi16ELi128ELNS_18Fp8KVCacheDataTypeE1ELb0ELi512EEEvPfS2_PT_PKS3_PKT0_S9_ifPKiSB_iPKfiiiSD_SD_iiiii --------------------------
	.section	.nv.constant0._ZN4vllm25paged_attention_v2_kernelIthLi120ELi16ELi128ELNS_18Fp8KVCacheDataTypeE1ELb0ELi512EEEvPfS2_PT_PKS3_PKT0_S9_ifPKiSB_iPKfiiiSD_SD_iiiii,"a",@progbits
	.sectionflags	@""
	.align	4
.nv.constant0._ZN4vllm25paged_attention_v2_kernelIthLi120ELi16ELi128ELNS_18Fp8KVCacheDataTypeE1ELb0ELi512EEEvPfS2_PT_PKS3_PKT0_S9_ifPKiSB_iPKfiiiSD_SD_iiiii:
	.zero		492


//--------------------- .nv.constant0._ZN4vllm25paged_attention_v2_kernelIthLi112ELi16ELi128ELNS_18Fp8KVCacheDataTypeE1ELb0ELi512EEEvPfS2_PT_PKS3_PKT0_S9_ifPKiSB_iPKfiiiSD_SD_iiiii --------------------------
	.section	.nv.constant0._ZN4vllm25paged_attention_v2_kernelIthLi112ELi16ELi128ELNS_18Fp8KVCacheDataTypeE1ELb0ELi512EEEvPfS2_PT_PKS3_PKT0_S9_ifPKiSB_iPKfiiiSD_SD_iiiii,"a",@progbits
	.sectionflags	@""
	.align	4
.nv.constant0._ZN4vllm25paged_attention_v2_kernelIthLi112ELi16ELi128ELNS_18Fp8KVCacheDataTypeE1ELb0ELi512EEEvPfS2_PT_PKS3_PKT0_S9_ifPKiSB_iPKfiiiSD_SD_iiiii:
	.zero		492


//--------------------- .nv.constant0._ZN4vllm25paged_attention_v2_kernelIthLi96ELi16ELi128ELNS_18Fp8KVCacheDataTypeE1ELb0ELi512EEEvPfS2_PT_PKS3_PKT0_S9_ifPKiSB_iPKfiiiSD_SD_iiiii --------------------------
	.section	.nv.constant0._ZN4vllm25paged_attention_v2_kernelIthLi96ELi16ELi128ELNS_18Fp8KVCacheDataTypeE1ELb0ELi512EEEvPfS2_PT_PKS3_PKT0_S9_ifPKiSB_iPKfiiiSD_SD_iiiii,"a",@progbits
	.sectionflags	@""
	.align	4
.nv.constant0._ZN4vllm25paged_attention_v2_kernelIthLi96ELi16ELi128ELNS_18Fp8KVCacheDataTypeE1ELb0ELi512EEEvPfS2_PT_PKS3_PKT0_S9_ifPKiSB_iPKfiiiSD_SD_iiiii:
	.zero		492


//--------------------- .nv.constant0._ZN4vllm25paged_attention_v2_kernelIthLi80ELi16ELi128ELNS_18Fp8KVCacheDataTypeE1ELb0ELi512EEEvPfS2_PT_PKS3_PKT0_S9_ifPKiSB_iPKfiiiSD_SD_iiiii --------------------------
	.section	.nv.constant0._ZN4vllm25paged_attention_v2_kernelIthLi80ELi16ELi128ELNS_18Fp8KVCacheDataTypeE1ELb0ELi512EEEvPfS2_PT_PKS3_PKT0_S9_ifPKiSB_iPKfiiiSD_SD_iiiii,"a",@progbits
	.sectionflags	@""
	.align	4
.nv.constant0._ZN4vllm25paged_attention_v2_kernelIthLi80ELi16ELi128ELNS_18Fp8KVCacheDataTypeE1ELb0ELi512EEEvPfS2_PT_PKS3_PKT0_S9_ifPKiSB_iPKfiiiSD_SD_iiiii:
	.zero		492


//--------------------- .nv.constant0._ZN4vllm25paged_attention_v2_kernelIthLi64ELi16ELi128ELNS_18Fp8KVCacheDataTypeE1ELb0ELi512EEEvPfS2_PT_PKS3_PKT0_S9_ifPKiSB_iPKfiiiSD_SD_iiiii --------------------------
	.section	.nv.constant0._ZN4vllm25paged_attention_v2_kernelIthLi64ELi16ELi128ELNS_18Fp8KVCacheDataTypeE1ELb0ELi512EEEvPfS2_PT_PKS3_PKT0_S9_ifPKiSB_iPKfiiiSD_SD_iiiii,"a",@progbits
	.sectionflags	@""
	.align	4
.nv.constant0._ZN4vllm25paged_attention_v2_kernelIthLi64ELi16ELi128ELNS_18Fp8KVCacheDataTypeE1ELb0ELi512EEEvPfS2_PT_PKS3_PKT0_S9_ifPKiSB_iPKfiiiSD_SD_iiiii:
	.zero		492


//--------------------- .nv.constant0._ZN4vllm25paged_attention_v2_kernelIthLi32ELi16ELi128ELNS_18Fp8KVCacheDataTypeE1ELb0ELi512EEEvPfS2_PT_PKS3_PKT0_S9_ifPKiSB_iPKfiiiSD_SD_iiiii --------------------------
	.section	.nv.constant0._ZN4vllm25paged_attention_v2_kernelIthLi32ELi16ELi128ELNS_18Fp8KVCacheDataTypeE1ELb0ELi512EEEvPfS2_PT_PKS3_PKT0_S9_ifPKiSB_iPKfiiiSD_SD_iiiii,"a",@progbits
	.sectionflags	@""
	.align	4
.nv.constant0._ZN4vllm25paged_attention_v2_kernelIthLi32ELi16ELi128ELNS_18Fp8KVCacheDataTypeE1ELb0ELi512EEEvPfS2_PT_PKS3_PKT0_S9_ifPKiSB_iPKfiiiSD_SD_iiiii:
	.zero		492


//--------------------- .nv.constant0._ZN4vllm25paged_attention_v2_kernelIthLi256ELi16ELi128ELNS_18Fp8KVCacheDataTypeE1ELb1ELi512EEEvPfS2_PT_PKS3_PKT0_S9_ifPKiSB_iPKfiiiSD_SD_iiiii --------------------------
	.section	.nv.constant0._ZN4vllm25paged_attention_v2_kernelIthLi256ELi16ELi128ELNS_18Fp8KVCacheDataTypeE1ELb1ELi512EEEvPfS2_PT_PKS3_PKT0_S9_ifPKiSB_iPKfiiiSD_SD_iiiii,"a",@progbits
	.sectionflags	@""
	.align	4
.nv.constant0._ZN4vllm25paged_attention_v2_kernelIthLi256ELi16ELi128ELNS_18Fp8KVCacheDataTypeE1ELb1ELi512EEEvPfS2_PT_PKS3_PKT0_S9_ifPKiSB_iPKfiiiSD_SD_iiiii:
	.zero		492


//--------------------- .nv.constant0._ZN4vllm25paged_attention_v2_kernelIthLi192ELi16ELi128ELNS_18Fp8KVCacheDataTypeE1ELb1ELi512EEEvPfS2_PT_PKS3_PKT0_S9_ifPKiSB_iPKfiiiSD_SD_iiiii --------------------------
	.section	.nv.constant0._ZN4vllm25paged_attention_v2_kernelIthLi192ELi16ELi128ELNS_18Fp8KVCacheDataTypeE1ELb1ELi512EEEvPfS2_PT_PKS3_PKT0_S9_ifPKiSB_iPKfiiiSD_SD_iiiii,"a",@progbits
	.sectionflags	@""
	.align	4
.nv.constant0._ZN4vllm25paged_attention_v2_kernelIthLi192ELi16ELi128ELNS_18Fp8KVCacheDataTypeE1ELb1ELi512EEEvPfS2_PT_PKS3_PKT0_S9_ifPKiSB_iPKfiiiSD_SD_iiiii:
	.zero		492


//--------------------- .nv.constant0._ZN4vllm25paged_attention_v2_kernelIthLi128ELi16ELi128ELNS_18Fp8KVCacheDataTypeE1ELb1ELi512EEEvPfS2_PT_PKS3_PKT0_S9_ifPKiSB_iPKfiiiSD_SD_iiiii --------------------------
	.section	.nv.constant0._ZN4vllm25paged_attention_v2_kernelIthLi128ELi16ELi128ELNS_18Fp8KVCacheDataTypeE1ELb1ELi512EEEvPfS2_PT_PKS3_PKT0_S9_ifPKiSB_iPKfiiiSD_SD_iiiii,"a",@progbits
	.sectionflags	@""
	.align	4
.nv.constant0._ZN4vllm25paged_attention_v2_kernelIthLi128ELi16ELi128ELNS_18Fp8KVCacheDataTypeE1ELb1ELi512EEEvPfS2_PT_PKS3_PKT0_S9_ifPKiSB_iPKfiiiSD_SD_iiiii:
	.zero		492


//--------------------- .nv.constant0._ZN4vllm25paged_attention_v2_kernelIthLi120ELi16ELi128ELNS_18Fp8KVCacheDataTypeE1ELb1ELi512EEEvPfS2_PT_PKS3_PKT0_S9_ifPKiSB_iPKfiiiSD_SD_iiiii --------------------------
	.section	.nv.constant0._ZN4vllm25paged_attention_v2_kernelIthLi120ELi16ELi128ELNS_18Fp8KVCacheDataTypeE1ELb1ELi512EEEvPfS2_PT_PKS3_PKT0_S9_ifPKiSB_iPKfiiiSD_SD_iiiii,"a",@progbits
	.sectionflags	@""
	.align	4
.nv.constant0._ZN4vllm25paged_attention_v2_kernelIthLi120ELi16ELi128ELNS_18Fp8KVCacheDataTypeE1ELb1ELi512EEEvPfS2_PT_PKS3_PKT0_S9_ifPKiSB_iPKfiiiSD_SD_iiiii:
	.zero		492


//--------------------- .nv.constant0._ZN4vllm25paged_attention_v2_kernelIthLi112ELi16ELi128ELNS_18Fp8KVCacheDataTypeE1ELb1ELi512EEEvPfS2_PT_PKS3_PKT0_S9_ifPKiSB_iPKfiiiSD_SD_iiiii --------------------------
	.section	.nv.constant0._ZN4vllm25paged_attention_v2_kernelIthLi112ELi16ELi128ELNS_18Fp8KVCacheDataTypeE1ELb1ELi512EEEvPfS2_PT_PKS3_PKT0_S9_ifPKiSB_iPKfiiiSD_SD_iiiii,"a",@progbits
	.sectionflags	@""
	.align	4
.nv.constant0._ZN4vllm25paged_attention_v2_kernelIthLi112ELi16ELi128ELNS_18Fp8KVCacheDataTypeE1ELb1ELi512EEEvPfS2_PT_PKS3_PKT0_S9_ifPKiSB_iPKfiiiSD_SD_iiiii:
	.zero		492


//--------------------- .nv.constant0._ZN4vllm25paged_attention_v2_kernelIthLi96ELi16ELi128ELNS_18Fp8KVCacheDataTypeE1ELb1ELi512EEEvPfS2_PT_PKS3_PKT0_S9_ifPKiSB_iPKfiiiSD_SD_iiiii --------------------------
	.section	.nv.constant0._ZN4vllm25paged_attention_v2_kernelIthLi96ELi16ELi128ELNS_18Fp8KVCacheDataTypeE1ELb1ELi512EEEvPfS2_PT_PKS3_PKT0_S9_ifPKiSB_iPKfiiiSD_SD_iiiii,"a",@progbits
	.sectionflags	@""
	.align	4
.nv.constant0._ZN4vllm25paged_attention_v2_kernelIthLi96ELi16ELi128ELNS_18Fp8KVCacheDataTypeE1ELb1ELi512EEEvPfS2_PT_PKS3_PKT0_S9_ifPKiSB_iPKfiiiSD_SD_iiiii:
	.zero		492


//--------------------- .nv.constant0._ZN4vllm25paged_attention_v2_kernelIthLi80ELi16ELi128ELNS_18Fp8KVCacheDataTypeE1ELb1ELi512EEEvPfS2_PT_PKS3_PKT0_S9_ifPKiSB_iPKfiiiSD_SD_iiiii --------------------------
	.section	.nv.constant0._ZN4vllm25paged_attention_v2_kernelIthLi80ELi16ELi128ELNS_18Fp8KVCacheDataTypeE1ELb1ELi512EEEvPfS2_PT_PKS3_PKT0_S9_ifPKiSB_iPKfiiiSD_SD_iiiii,"a",@progbits
	.sectionflags	@""
	.align	4
.nv.constant0._ZN4vllm25paged_attention_v2_kernelIthLi80ELi16ELi128ELNS_18Fp8KVCacheDataTypeE1ELb1ELi512EEEvPfS2_PT_PKS3_PKT0_S9_ifPKiSB_iPKfiiiSD_SD_iiiii:
	.zero		492


//--------------------- .nv.constant0._ZN4vllm25paged_attention_v2_kernelIthLi64ELi16ELi128ELNS_18Fp8KVCacheDataTypeE1ELb1ELi512EEEvPfS2_PT_PKS3_PKT0_S9_ifPKiSB_iPKfiiiSD_SD_iiiii --------------------------
	.section	.nv.constant0._ZN4vllm25paged_attention_v2_kernelIthLi64ELi16ELi128ELNS_18Fp8KVCacheDataTypeE1ELb1ELi512EEEvPfS2_PT_PKS3_PKT0_S9_ifPKiSB_iPKfiiiSD_SD_iiiii,"a",@progbits
	.sectionflags	@""
	.align	4
.nv.constant0._ZN4vllm25paged_attention_v2_kernelIthLi64ELi16ELi128ELNS_18Fp8KVCacheDataTypeE1ELb1ELi512EEEvPfS2_PT_PKS3_PKT0_S9_ifPKiSB_iPKfiiiSD_SD_iiiii:
	.zero		492


//--------------------- .nv.constant0._ZN4vllm25paged_attention_v2_kernelIthLi32ELi16ELi128ELNS_18Fp8KVCacheDataTypeE1ELb1ELi512EEEvPfS2_PT_PKS3_PKT0_S9_ifPKiSB_iPKfiiiSD_SD_iiiii --------------------------
	.section	.nv.constant0._ZN4vllm25paged_attention_v2_kernelIthLi32ELi16ELi128ELNS_18Fp8KVCacheDataTypeE1ELb1ELi512EEEvPfS2_PT_PKS3_PKT0_S9_ifPKiSB_iPKfiiiSD_SD_iiiii,"a",@progbits
	.sectionflags	@""
	.align	4
.nv.constant0._ZN4vllm25paged_attention_v2_kernelIthLi32ELi16ELi128ELNS_18Fp8KVCacheDataTypeE1ELb1ELi512EEEvPfS2_PT_PKS3_PKT0_S9_ifPKiSB_iPKfiiiSD_SD_iiiii:
	.zero		492


//--------------------- .nv.constant0._ZN4vllm25paged_attention_v2_kernelIthLi256ELi8ELi128ELNS_18Fp8KVCacheDataTypeE1ELb0ELi512EEEvPfS2_PT_PKS3_PKT0_S9_ifPKiSB_iPKfiiiSD_SD_iiiii --------------------------
	.section	.nv.constant0._ZN4vllm25paged_attention_v2_kernelIthLi256ELi8ELi128ELNS_18Fp8KVCacheDataTypeE1ELb0ELi512EEEvPfS2_PT_PKS3_PKT0_S9_ifPKiSB_iPKfiiiSD_SD_iiiii,"a",@progbits
	.sectionflags	@""
	.align	4
.nv.constant0._ZN4vllm25paged_attention_v2_kernelIthLi256ELi8ELi128ELNS_18Fp8KVCacheDataTypeE1ELb0ELi512EEEvPfS2_PT_PKS3_PKT0_S9_ifPKiSB_iPKfiiiSD_SD_iiiii:
	.zero		492


//--------------------- .nv.constant0._ZN4vllm25paged_attention_v2_kernelIthLi192ELi8ELi128ELNS_18Fp8KVCacheDataTypeE1ELb0ELi512EEEvPfS2_PT_PKS3_PKT0_S9_ifPKiSB_iPKfiiiSD_SD_iiiii --------------------------
	.section	.nv.constant0._ZN4vllm25paged_attention_v2_kernelIthLi192ELi8ELi128ELNS_18Fp8KVCacheDataTypeE1ELb0ELi512EEEvPfS2_PT_PKS3_PKT0_S9_ifPKiSB_iPKfiiiSD_SD_iiiii,"a",@progbits
	.sectionflags	@""
	.align	4
.nv.constant0._ZN4vllm25paged_attention_v2_kernelIthLi192ELi8ELi128ELNS_18Fp8KVCacheDataTypeE1ELb0ELi512EEEvPfS2_PT_PKS3_PKT0_S9_ifPKiSB_iPKfiiiSD_SD_iiiii:
	.zero		492


//--------------------- .nv.constant0._ZN4vllm25paged_attention_v2_kernelIthLi128ELi8ELi128ELNS_18Fp8KVCacheDataTypeE1ELb0ELi512EEEvPfS2_PT_PKS3_PKT0_S9_ifPKiSB_iPKfiiiSD_SD_iiiii --------------------------
	.section	.nv.constant0._ZN4vllm25paged_attention_v2_kernelIthLi128ELi8ELi128ELNS_18Fp8KVCacheDataTypeE1ELb0ELi512EEEvPfS2_PT_PKS3_PKT0_S9_ifPKiSB_iPKfiiiSD_SD_iiiii,"a",@progbits
	.sectionflags	@""
	.align	4
.nv.constant0._ZN4vllm25paged_attention_v2_kernelIthLi128ELi8ELi128ELNS_18Fp8KVCacheDataTypeE1ELb0ELi512EEEvPfS2_PT_PKS3_PKT0_S9_ifPKiSB_iPKfiiiSD_SD_iiiii:
	.zero		492


//--------------------- .nv.constant0._ZN4vllm25paged_attention_v2_kernelIthLi120ELi8ELi128ELNS_18Fp8KVCacheDataTypeE1ELb0ELi512EEEvPfS2_PT_PKS3_PKT0_S9_ifPKiSB_iPKfiiiSD_SD_iiiii --------------------------
	.section	.nv.constant0._ZN4vllm25paged_attention_v2_kernelIthLi120ELi8ELi128ELNS_18Fp8KVCacheDataTypeE1ELb0ELi512EEEvPfS2_PT_PKS3_PKT0_S9_ifPKiSB_iPKfiiiSD_SD_iiiii,"a",@progbits
	.sectionflags	@""
	.align	4
.nv.constant0._ZN4vllm25paged_attention_v2_kernelIthLi120ELi8ELi128ELNS_18Fp8KVCacheDataTypeE1ELb0ELi512EEEvPfS2_PT_PKS3_PKT0_S9_ifPKiSB_iPKfiiiSD_SD_iiiii:
	.zero		492


//--------------------- .nv.constant0._ZN4vllm25paged_attention_v2_kernelIthLi112ELi8ELi128ELNS_18Fp8KVCacheDataTypeE1ELb0ELi512EEEvPfS2_PT_PKS3_PKT0_S9_ifPKiSB_iPKfiiiSD_SD_iiiii --------------------------
	.section	.nv.constant0._ZN4vllm25paged_attention_v2_kernelIthLi112ELi8ELi128ELNS_18Fp8KVCacheDataTypeE1ELb0ELi512EEEvPfS2_PT_PKS3_PKT0_S9_ifPKiSB_iPKfiiiSD_SD_iiiii,"a",@progbits
	.sectionflags	@""
	.align	4
.nv.constant0._ZN4vllm25paged_attention_v2_kernelIthLi112ELi8ELi128ELNS_18Fp8KVCacheDataTypeE1ELb0ELi512EEEvPfS2_PT_PKS3_PKT0_S9_ifPKiSB_iPKfiiiSD_SD_iiiii:
	.zero		492


//--------------------- .nv.constant0._ZN4vllm25paged_attention_v2_kernelIthLi96ELi8ELi128ELNS_18Fp8KVCacheDataTypeE1ELb0ELi512EEEvPfS2_PT_PKS3_PKT0_S9_ifPKiSB_iPKfiiiSD_SD_iiiii --------------------------
	.section	.nv.constant0._ZN4vllm25paged_attention_v2_kernelIthLi96ELi8ELi128ELNS_18Fp8KVCacheDataTypeE1ELb0ELi512EEEvPfS2_PT_PKS3_PKT0_S9_ifPKiSB_iPKfiiiSD_SD_iiiii,"a",@progbits
	.sectionflags	@""
	.align	4
.nv.constant0._ZN4vllm25paged_attention_v2_kernelIthLi96ELi8ELi128ELNS_18Fp8KVCacheDataTypeE1ELb0ELi512EEEvPfS2_PT_PKS3_PKT0_S9_ifPKiSB_iPKfiiiSD_SD_iiiii:
	.zero		492


//--------------------- .nv.constant0._ZN4vllm25paged_attention_v2_kernelIthLi80ELi8ELi128ELNS_18Fp8KVCacheDataTypeE1ELb0ELi512EEEvPfS2_PT_PKS3_PKT0_S9_ifPKiSB_iPKfiiiSD_SD_iiiii --------------------------
	.section	.nv.constant0._ZN4vllm25paged_attention_v2_kernelIthLi80ELi8ELi128ELNS_18Fp8KVCacheDataTypeE1ELb0ELi512EEEvPfS2_PT_PKS3_PKT0_S9_ifPKiSB_iPKfiiiSD_SD_iiiii,"a",@progbits
	.sectionflags	@""
	.align	4
.nv.constant0._ZN4vllm25paged_attention_v2_kernelIthLi80ELi8ELi128ELNS_18Fp8KVCacheDataTypeE1ELb0ELi512EEEvPfS2_PT_PKS3_PKT0_S9_ifPKiSB_iPKfiiiSD_SD_iiiii:
	.zero		492


//--------------------- .nv.constant0._ZN4vllm25paged_attention_v2_kernelIthLi64ELi8ELi128ELNS_18Fp8KVCacheDataTypeE1ELb0ELi512EEEvPfS2_PT_PKS3_PKT0_S9_ifPKiSB_iPKfiiiSD_SD_iiiii --------------------------
	.section	.nv.constant0._ZN4vllm25paged_attention_v2_kernelIthLi64ELi8ELi128ELNS_18Fp8KVCacheDataTypeE1ELb0ELi512EEEvPfS2_PT_PKS3_PKT0_S9_ifPKiSB_iPKfiiiSD_SD_iiiii,"a",@progbits
	.sectionflags	@""
	.align	4
.nv.constant0._ZN4vllm25paged_attention_v2_kernelIthLi64ELi8ELi128ELNS_18Fp8KVCacheDataTypeE1ELb0ELi512EEEvPfS2_PT_PKS3_PKT0_S9_ifPKiSB_iPKfiiiSD_SD_iiiii:
	.zero		492


//--------------------- .nv.constant0._ZN4vllm25paged_attention_v2_kernelIthLi32ELi8ELi128ELNS_18Fp8KVCacheDataTypeE1ELb0ELi512EEEvPfS2_PT_PKS3_PKT0_S9_ifPKiSB_iPKfiiiSD_SD_iiiii --------------------------
	.section	.nv.constant0._ZN4vllm25paged_attention_v2_kernelIthLi32ELi8ELi128ELNS_18Fp8KVCacheDataTypeE1ELb0ELi512EEEvPfS2_PT_PKS3_PKT0_S9_ifPKiSB_iPKfiiiSD_SD_iiiii,"a",@progbits
	.sectionflags	@""
	.align	4
.nv.constant0._ZN4vllm25paged_attention_v2_kernelIthLi32ELi8ELi128ELNS_18Fp8KVCacheDataTypeE1ELb0ELi512EEEvPfS2_PT_PKS3_PKT0_S9_ifPKiSB_iPKfiiiSD_SD_iiiii:
	.zero		492


//--------------------- .nv.constant0._ZN4vllm25paged_attention_v2_kernelIthLi256ELi8ELi128ELNS_18Fp8KVCacheDataTypeE1ELb1ELi512EEEvPfS2_PT_PKS3_PKT0_S9_ifPKiSB_iPKfiiiSD_SD_iiiii --------------------------
	.section	.nv.constant0._ZN4vllm25paged_attention_v2_kernelIthLi256ELi8ELi128ELNS_18Fp8KVCacheDataTypeE1ELb1ELi512EEEvPfS2_PT_PKS3_PKT0_S9_ifPKiSB_iPKfiiiSD_SD_iiiii,"a",@progbits
	.sectionflags	@""
	.align	4
.nv.constant0._ZN4vllm25paged_attention_v2_kernelIthLi256ELi8ELi128ELNS_18Fp8KVCacheDataTypeE1ELb1ELi512EEEvPfS2_PT_PKS3_PKT0_S9_ifPKiSB_iPKfiiiSD_SD_iiiii:
	.zero		492


//--------------------- .nv.constant0._ZN4vllm25paged_attention_v2_kernelIthLi192ELi8ELi128ELNS_18Fp8KVCacheDataTypeE1ELb1ELi512EEEvPfS2_PT_PKS3_PKT0_S9_ifPKiSB_iPKfiiiSD_SD_iiiii --------------------------
	.section	.nv.constant0._ZN4vllm25paged_attention_v2_kernelIthLi192ELi8ELi128ELNS_18Fp8KVCacheDataTypeE1ELb1ELi512EEEvPfS2_PT_PKS3_PKT0_S9_ifPKiSB_iPKfiiiSD_SD_iiiii,"a",@progbits
	.sectionflags	@""
	.align	4
.nv.constant0._ZN4vllm25paged_attention_v2_kernelIthLi192ELi8ELi128ELNS_18Fp8KVCacheDataTypeE1ELb1ELi512EEEvPfS2_PT_PKS3_PKT0_S9_ifPKiSB_iPKfiiiSD_SD_iiiii:
	.zero		492


//--------------------- .nv.constant0._ZN4vllm25paged_attention_v2_kernelIthLi128ELi8ELi128ELNS_18Fp8KVCacheDataTypeE1ELb1ELi512EEEvPfS2_PT_PKS3_PKT0_S9_ifPKiSB_iPKfiiiSD_SD_iiiii --------------------------
	.section	.nv.constant0._ZN4vllm25paged_attention_v2_kernelIthLi128ELi8ELi128ELNS_18Fp8KVCacheDataTypeE1ELb1ELi512EEEvPfS2_PT_PKS3_PKT0_S9_ifPKiSB_iPKfiiiSD_SD_iiiii,"a",@progbits
	.sectionflags	@""
	.align	4
.nv.constant0._ZN4vllm25paged_attention_v2_kernelIthLi128ELi8ELi128ELNS_18Fp8KVCacheDataTypeE1ELb1ELi512EEEvPfS2_PT_PKS3_PKT0_S9_ifPKiSB_iPKfiiiSD_SD_iiiii:
	.zero		492


//--------------------- .nv.constant0._ZN4vllm25paged_attention_v2_kernelIthLi120ELi8ELi128ELNS_18Fp8KVCacheDataTypeE1ELb1ELi512EEEvPfS2_PT_PKS3_PKT0_S9_ifPKiSB_iPKfiiiSD_SD_iiiii --------------------------
	.section	.nv.constant0._ZN4vllm25paged_attention_v2_kernelIthLi120ELi8ELi128ELNS_18Fp8KVCacheDataTypeE1ELb1ELi512EEEvPfS2_PT_PKS3_PKT0_S9_ifPKiSB_iPKfiiiSD_SD_iiiii,"a",@progbits
	.sectionflags	@""
	.align	4
.nv.constant0._ZN4vllm25paged_attention_v2_kernelIthLi120ELi8ELi128ELNS_18Fp8KVCacheDataTypeE1ELb1ELi512EEEvPfS2_PT_PKS3_PKT0_S9_ifPKiSB_iPKfiiiSD_SD_iiiii:
	.zero		492


//--------------------- .nv.constant0._ZN4vllm25paged_attention_v2_kernelIthLi112ELi8ELi128ELNS_18Fp8KVCacheDataTypeE1ELb1ELi512EEEvPfS2_PT_PKS3_PKT0_S9_ifPKiSB_iPKfiiiSD_SD_iiiii --------------------------
	.section	.nv.constant0._ZN4vllm25paged_attention_v2_kernelIthLi112ELi8ELi128ELNS_18Fp8KVCacheDataTypeE1ELb1ELi512EEEvPfS2_PT_PKS3_PKT0_S9_ifPKiSB_iPKfiiiSD_SD_iiiii,"a",@progbits
	.sectionflags	@""
	.align	4
.nv.constant0._ZN4vllm25paged_attention_v2_kernelIthLi112ELi8ELi128ELNS_18Fp8KVCacheDataTypeE1ELb1ELi512EEEvPfS2_PT_PKS3_PKT0_S9_ifPKiSB_iPKfiiiSD_SD_iiiii:
	.zero		492


//--------------------- .nv.constant0._ZN4vllm25paged_attention_v2_kernelIthLi96ELi8ELi128ELNS_18Fp8KVCacheDataTypeE1ELb1ELi512EEEvPfS2_PT_PKS3_PKT0_S9_ifPKiSB_iPKfiiiSD_SD_iiiii --------------------------
	.section	.nv.constant0._ZN4vllm25paged_attention_v2_kernelIthLi96ELi8ELi128ELNS_18Fp8KVCacheDataTypeE1ELb1ELi512EEEvPfS2_PT_PKS3_PKT0_S9_ifPKiSB_iPKfiiiSD_SD_iiiii,"a",@progbits
	.sectionflags	@""
	.align	4
.nv.constant0._ZN4vllm25paged_attention_v2_kernelIthLi96ELi8ELi128ELNS_18Fp8KVCacheDataTypeE1ELb1ELi512EEEvPfS2_PT_PKS3_PKT0_S9_ifPKiSB_iPKfiiiSD_SD_iiiii:
	.zero		492


//--------------------- .nv.constant0._ZN4vllm25paged_attention_v2_kernelIthLi80ELi8ELi128ELNS_18Fp8KVCacheDataTypeE1ELb1ELi512EEEvPfS2_PT_PKS3_PKT0_S9_ifPKiSB_iPKfiiiSD_SD_iiiii --------------------------
	.section	.nv.constant0._ZN4vllm25paged_attention_v2_kernelIthLi80ELi8ELi128ELNS_18Fp8KVCacheDataTypeE1ELb1ELi512EEEvPfS2_PT_PKS3_PKT0_S9_ifPKiSB_iPKfiiiSD_SD_iiiii,"a",@progbits
	.sectionflags	@""
	.align	4
.nv.constant0._ZN4vllm25paged_attention_v2_kernelIthLi80ELi8ELi128ELNS_18Fp8KVCacheDataTypeE1ELb1ELi512EEEvPfS2_PT_PKS3_PKT0_S9_ifPKiSB_iPKfiiiSD_SD_iiiii:
	.zero		492


//--------------------- .nv.constant0._ZN4vllm25paged_attention_v2_kernelIthLi64ELi8ELi128ELNS_18Fp8KVCacheDataTypeE1ELb1ELi512EEEvPfS2_PT_PKS3_PKT0_S9_ifPKiSB_iPKfiiiSD_SD_iiiii --------------------------
	.section	.nv.constant0._ZN4vllm25paged_attention_v2_kernelIthLi64ELi8ELi128ELNS_18Fp8KVCacheDataTypeE1ELb1ELi512EEEvPfS2_PT_PKS3_PKT0_S9_ifPKiSB_iPKfiiiSD_SD_iiiii,"a",@progbits
	.sectionflags	@""
	.align	4
.nv.constant0._ZN4vllm25paged_attention_v2_kernelIthLi64ELi8ELi128ELNS_18Fp8KVCacheDataTypeE1ELb1ELi512EEEvPfS2_PT_PKS3_PKT0_S9_ifPKiSB_iPKfiiiSD_SD_iiiii:
	.zero		492


//--------------------- .nv.constant0._ZN4vllm25paged_attention_v2_kernelIthLi32ELi8ELi128ELNS_18Fp8KVCacheDataTypeE1ELb1ELi512EEEvPfS2_PT_PKS3_PKT0_S9_ifPKiSB_iPKfiiiSD_SD_iiiii --------------------------
	.section	.nv.constant0._ZN4vllm25paged_attention_v2_kernelIthLi32ELi8ELi128ELNS_18Fp8KVCacheDataTypeE1ELb1ELi512EEEvPfS2_PT_PKS3_PKT0_S9_ifPKiSB_iPKfiiiSD_SD_iiiii,"a",@progbits
	.sectionflags	@""
	.align	4
.nv.constant0._ZN4vllm25paged_attention_v2_kernelIthLi32ELi8ELi128ELNS_18Fp8KVCacheDataTypeE1ELb1ELi512EEEvPfS2_PT_PKS3_PKT0_S9_ifPKiSB_iPKfiiiSD_SD_iiiii:
	.zero		492


//--------------------- .nv.constant0._ZN4vllm25paged_attention_v2_kernelIfhLi256ELi32ELi128ELNS_18Fp8KVCacheDataTypeE1ELb0ELi512EEEvPfS2_PT_PKS3_PKT0_S9_ifPKiSB_iPKfiiiSD_SD_iiiii --------------------------
	.section	.nv.constant0._ZN4vllm25paged_attention_v2_kernelIfhLi256ELi32ELi128ELNS_18Fp8KVCacheDataTypeE1ELb0ELi512EEEvPfS2_PT_PKS3_PKT0_S9_ifPKiSB_iPKfiiiSD_SD_iiiii,"a",@progbits
	.sectionflags	@""
	.align	4
.nv.constant0._ZN4vllm25paged_attention_v2_kernelIfhLi256ELi32ELi128ELNS_18Fp8KVCacheDataTypeE1ELb0ELi512EEEvPfS2_PT_PKS3_PKT0_S9_ifPKiSB_iPKfiiiSD_SD_iiiii:
	.zero		492


//--------------------- .nv.constant0._ZN4vllm25paged_attention_v2_kernelIfhLi192ELi32ELi128ELNS_18Fp8KVCacheDataTypeE1ELb0ELi512EEEvPfS2_PT_PKS3_PKT0_S9_ifPKiSB_iPKfiiiSD_SD_iiiii --------------------------
	.section	.nv.constant0._ZN4vllm25paged_attention_v2_kernelIfhLi192ELi32ELi128ELNS_18Fp8KVCacheDataTypeE1ELb0ELi512EEEvPfS2_PT_PKS3_PKT0_S9_ifPKiSB_iPKfiiiSD_SD_iiiii,"a",@progbits
	.sectionflags	@""
	.align	4
.nv.constant0._ZN4vllm25paged_attention_v2_kernelIfhLi192ELi32ELi128ELNS_18Fp8KVCacheDataTypeE1ELb0ELi512EEEvPfS2_PT_PKS3_PKT0_S9_ifPKiSB_iPKfiiiSD_SD_iiiii:
	.zero		492


//--------------------- .nv.constant0._ZN4vllm25paged_attention_v2_kernelIfhLi128ELi32ELi128ELNS_18Fp8KVCacheDataTypeE1ELb0ELi512EEEvPfS2_PT_PKS3_PKT0_S9_ifPKiSB_iPKfiiiSD_SD_iiiii --------------------------
	.section	.nv.constant0._ZN4vllm25paged_attention_v2_kernelIfhLi128ELi32ELi128ELNS_18Fp8KVCacheDataTypeE1ELb0ELi512EEEvPfS2_PT_PKS3_PKT0_S9_ifPKiSB_iPKfiiiSD_SD_iiiii,"a",@progbits
	.sectionflags	@""
	.align	4
.nv.constant0._ZN4vllm25paged_attention_v2_kernelIfhLi128ELi32ELi128ELNS_18Fp8KVCacheDataTypeE1ELb0ELi512EEEvPfS2_PT_PKS3_PKT0_S9_ifPKiSB_iPKfiiiSD_SD_iiiii:
	.zero		492


//--------------------- .nv.constant0._ZN4vllm25paged_attention_v2_kernelIfhLi120ELi32ELi128ELNS_18Fp8KVCacheDataTypeE1ELb0ELi512EEEvPfS2_PT_PKS3_PKT0_S9_ifPKiSB_iPKfiiiSD_SD_iiiii --------------------------
	.section	.nv.constant0._ZN4vllm25paged_attention_v2_kernelIfhLi120ELi32ELi128ELNS_18Fp8KVCacheDataTypeE1ELb0ELi512EEEvPfS2_PT_PKS3_PKT0_S9_ifPKiSB_iPKfiiiSD_SD_iiiii,"a",@progbits
	.sectionflags	@""
	.align	4
.nv.constant0._ZN4vllm25paged_attention_v2_kernelIfhLi120ELi32ELi128ELNS_18Fp8KVCacheDataTypeE1ELb0ELi512EEEvPfS2_PT_PKS3_PKT0_S9_ifPKiSB_iPKfiiiSD_SD_iiiii:
	.zero		492


//--------------------- .nv.constant0._ZN4vllm25paged_attention_v2_kernelIfhLi112ELi32ELi128ELNS_18Fp8KVCacheDataTypeE1ELb0ELi512EEEvPfS2_PT_PKS3_PKT0_S9_ifPKiSB_iPKfiiiSD_SD_iiiii --------------------------
	.section	.nv.constant0._ZN4vllm25paged_attention_v2_kernelIfhLi112ELi32ELi128ELNS_18Fp8KVCacheDataTypeE1ELb0ELi512EEEvPfS2_PT_PKS3_PKT0_S9_ifPKiSB_iPKfiiiSD_SD_iiiii,"a",@progbits
	.sectionflags	@""
	.align	4
.nv.constant0._ZN4vllm25paged_attention_v2_kernelIfhLi112ELi32ELi128ELNS_18Fp8KVCacheDataTypeE1ELb0ELi512EEEvPfS2_PT_PKS3_PKT0_S9_ifPKiSB_iPKfiiiSD_SD_iiiii:
	.zero		492


//--------------------- .nv.constant0._ZN4vllm25paged_attention_v2_kernelIfhLi96ELi32ELi128ELNS_18Fp8KVCacheDataTypeE1ELb0ELi512EEEvPfS2_PT_PKS3_PKT0_S9_ifPKiSB_iPKfiiiSD_SD_iiiii --------------------------
	.section	.nv.constant0._ZN4vllm25paged_attention_v2_kernelIfhLi96ELi32ELi128ELNS_18Fp8KVCacheDataTypeE1ELb0ELi512EEEvPfS2_PT_PKS3_PKT0_S9_ifPKiSB_iPKfiiiSD_SD_iiiii,"a",@progbits
	.sectionflags	@""
	.align	4
.nv.constant0._ZN4vllm25paged_attention_v2_kernelIfhLi96ELi32ELi128ELNS_18Fp8KVCacheDataTypeE1ELb0ELi512EEEvPfS2_PT_PKS3_PKT0_S9_ifPKiSB_iPKfiiiSD_SD_iiiii:
	.zero		492


//--------------------- .nv.constant0._ZN4vllm25paged_attention_v2_kernelIfhLi80ELi32ELi128ELNS_18Fp8KVCacheDataTypeE1ELb0ELi512EEEvPfS2_PT_PKS3_PKT0_S9_ifPKiSB_iPKfiiiSD_SD_iiiii --------------------------
	.section	.nv.constant0._ZN4vllm25paged_attention_v2_kernelIfhLi80ELi32ELi128ELNS_18Fp8KVCacheDataTypeE1ELb0ELi512EEEvPfS2_PT_PKS3_PKT0_S9_ifPKiSB_iPKfiiiSD_SD_iiiii,"a",@progbits
	.sectionflags	@""
	.align	4
.nv.constant0._ZN4vllm25paged_attention_v2_kernelIfhLi80ELi32ELi128ELNS_18Fp8KVCacheDataTypeE1ELb0ELi512EEEvPfS2_PT_PKS3_PKT0_S9_ifPKiSB_iPKfiiiSD_SD_iiiii:
	.zero		492


//--------------------- .nv.constant0._ZN4vllm25paged_attention_v2_kernelIfhLi64ELi32ELi128ELNS_18Fp8KVCacheDataTypeE1ELb0ELi512EEEvPfS2_PT_PKS3_PKT0_S9_ifPKiSB_iPKfiiiSD_SD_iiiii --------------------------
	.section	.nv.constant0._ZN4vllm25paged_attention_v2_kernelIfhLi64ELi32ELi128ELNS_18Fp8KVCacheDataTypeE1ELb0ELi512EEEvPfS2_PT_PKS3_PKT0_S9_ifPKiSB_iPKfiiiSD_SD_iiiii,"a",@progbits
	.sectionflags	@""
	.align	4
.nv.constant0._ZN4vllm25paged_attention_v2_kernelIfhLi64ELi32ELi128ELNS_18Fp8KVCacheDataTypeE1ELb0ELi512EEEvPfS2_PT_PKS3_PKT0_S9_ifPKiSB_iPKfiiiSD_SD_iiiii:
	.zero		492


//--------------------- .nv.constant0._ZN4vllm25paged_attention_v2_kernelIfhLi32ELi32ELi128ELNS_18Fp8KVCacheDataTypeE1ELb0ELi512EEEvPfS2_PT_PKS3_PKT0_S9_ifPKiSB_iPKfiiiSD_SD_iiiii --------------------------
	.section	.nv.constant0._ZN4vllm25paged_attention_v2_kernelIfhLi32ELi32ELi128ELNS_18Fp8KVCacheDataTypeE1ELb0ELi512EEEvPfS2_PT_PKS3_PKT0_S9_ifPKiSB_iPKfiiiSD_SD_iiiii,"a",@progbits
	.sectionflags	@""
	.align	4
.nv.constant0._ZN4vllm25paged_attention_v2_kernelIfhLi32ELi32ELi128ELNS_18Fp8KVCacheDataTypeE1ELb0ELi512EEEvPfS2_PT_PKS3_PKT0_S9_ifPKiSB_iPKfiiiSD_SD_iiiii:
	.zero		492


//--------------------- .nv.constant0._ZN4vllm25paged_attention_v2_kernelIfhLi256ELi32ELi128ELNS_18Fp8KVCacheDataTypeE1ELb1ELi512EEEvPfS2_PT_PKS3_PKT0_S9_ifPKiSB_iPKfiiiSD_SD_iiiii --------------------------
	.section	.nv.constant0._ZN4vllm25paged_attention_v2_kernelIfhLi256ELi32ELi128ELNS_18Fp8KVCacheDataTypeE1ELb1ELi512EEEvPfS2_PT_PKS3_PKT0_S9_ifPKiSB_iPKfiiiSD_SD_iiiii,"a",@progbits
	.sectionflags	@""
	.align	4
.nv.constant0._ZN4vllm25paged_attention_v2_kernelIfhLi256ELi32ELi128ELNS_18Fp8KVCacheDataTypeE1ELb1ELi512EEEvPfS2_PT_PKS3_PKT0_S9_ifPKiSB_iPKfiiiSD_SD_iiiii:
	.zero		492


//--------------------- .nv.constant0._ZN4vllm25paged_attention_v2_kernelIfhLi192ELi32ELi128ELNS_18Fp8KVCacheDataTypeE1ELb1ELi512EEEvPfS2_PT_PKS3_PKT0_S9_ifPKiSB_iPKfiiiSD_SD_iiiii --------------------------
	.section	.nv.constant0._ZN4vllm25paged_attention_v2_kernelIfhLi192ELi32ELi128ELNS_18Fp8KVCacheDataTypeE1ELb1ELi512EEEvPfS2_PT_PKS3_PKT0_S9_ifPKiSB_iPKfiiiSD_SD_iiiii,"a",@progbits
	.sectionflags	@""
	.align	4
.nv.constant0._ZN4vllm25paged_attention_v2_kernelIfhLi192ELi32ELi128ELNS_18Fp8KVCacheDataTypeE1ELb1ELi512EEEvPfS2_PT_PKS3_PKT0_S9_ifPKiSB_iPKfiiiSD_SD_iiiii:
	.zero		492


//--------------------- .nv.constant0._ZN4vllm25paged_attention_v2_kernelIfhLi128ELi32ELi128ELNS_18Fp8KVCacheDataTypeE1ELb1ELi512EEEvPfS2_PT_PKS3_PKT0_S9_ifPKiSB_iPKfiiiSD_SD_iiiii --------------------------
	.section	.nv.constant0._ZN4vllm25paged_attention_v2_kernelIfhLi128ELi32ELi128ELNS_18Fp8KVCacheDataTypeE1ELb1ELi512EEEvPfS2_PT_PKS3_PKT0_S9_ifPKiSB_iPKfiiiSD_SD_iiiii,"a",@progbits
	.sectionflags	@""
	.align	4
.nv.constant0._ZN4vllm25paged_attention_v2_kernelIfhLi128ELi32ELi128ELNS_18Fp8KVCacheDataTypeE1ELb1ELi512EEEvPfS2_PT_PKS3_PKT0_S9_ifPKiSB_iPKfiiiSD_SD_iiiii:
	.zero		492


//--------------------- .nv.constant0._ZN4vllm25paged_attention_v2_kernelIfhLi120ELi32ELi128ELNS_18Fp8KVCacheDataTypeE1ELb1ELi512EEEvPfS2_PT_PKS3_PKT0_S9_ifPKiSB_iPKfiiiSD_SD_iiiii --------------------------
	.section	.nv.constant0._ZN4vllm25paged_attention_v2_kernelIfhLi120ELi32ELi128ELNS_18Fp8KVCacheDataTypeE1ELb1ELi512EEEvPfS2_PT_PKS3_PKT0_S9_ifPKiSB_iPKfiiiSD_SD_iiiii,"a",@progbits
	.sectionflags	@""
	.align	4
.nv.constant0._ZN4vllm25paged_attention_v2_kernelIfhLi120ELi32ELi128ELNS_18Fp8KVCacheDataTypeE1ELb1ELi512EEEvPfS2_PT_PKS3_PKT0_S9_ifPKiSB_iPKfiiiSD_SD_iiiii:
	.zero		492


//--------------------- .nv.constant0._ZN4vllm25paged_attention_v2_kernelIfhLi112ELi32ELi128ELNS_18Fp8KVCacheDataTypeE1ELb1ELi512EEEvPfS2_PT_PKS3_PKT0_S9_ifPKiSB_iPKfiiiSD_SD_iiiii --------------------------
	.section	.nv.constant0._ZN4vllm25paged_attention_v2_kernelIfhLi112ELi32ELi128ELNS_18Fp8KVCacheDataTypeE1ELb1ELi512EEEvPfS2_PT_PKS3_PKT0_S9_ifPKiSB_iPKfiiiSD_SD_iiiii,"a",@progbits
	.sectionflags	@""
	.align	4
.nv.constant0._ZN4vllm25paged_attention_v2_kernelIfhLi112ELi32ELi128ELNS_18Fp8KVCacheDataTypeE1ELb1ELi512EEEvPfS2_PT_PKS3_PKT0_S9_ifPKiSB_iPKfiiiSD_SD_iiiii:
	.zero		492


//--------------------- .nv.constant0._ZN4vllm25paged_attention_v2_kernelIfhLi96ELi32ELi128ELNS_18Fp8KVCacheDataTypeE1ELb1ELi512EEEvPfS2_PT_PKS3_PKT0_S9_ifPKiSB_iPKfiiiSD_SD_iiiii --------------------------
	.section	.nv.constant0._ZN4vllm25paged_attention_v2_kernelIfhLi96ELi32ELi128ELNS_18Fp8KVCacheDataTypeE1ELb1ELi512EEEvPfS2_PT_PKS3_PKT0_S9_ifPKiSB_iPKfiiiSD_SD_iiiii,"a",@progbits
	.sectionflags	@""
	.align	4
.nv.constant0._ZN4vllm25paged_attention_v2_kernelIfhLi96ELi32ELi128ELNS_18Fp8KVCacheDataTypeE1ELb1ELi512EEEvPfS2_PT_PKS3_PKT0_S9_ifPKiSB_iPKfiiiSD_SD_iiiii:
	.zero		492


//--------------------- .nv.constant0._ZN4vllm25paged_attention_v2_kernelIfhLi80ELi32ELi128ELNS_18Fp8KVCacheDataTypeE1ELb1ELi512EEEvPfS2_PT_PKS3_PKT0_S9_ifPKiSB_iPKfiiiSD_SD_iiiii --------------------------
	.section	.nv.constant0._ZN4vllm25paged_attention_v2_kernelIfhLi80ELi32ELi128ELNS_18Fp8KVCacheDataTypeE1ELb1ELi512EEEvPfS2_PT_PKS3_PKT0_S9_ifPKiSB_iPKfiiiSD_SD_iiiii,"a",@progbits
	.sectionflags	@""
	.align	4
.nv.constant0._ZN4vllm25paged_attention_v2_kernelIfhLi80ELi32ELi128ELNS_18Fp8KVCacheDataTypeE1ELb1ELi512EEEvPfS2_PT_PKS3_PKT0_S9_ifPKiSB_iPKfiiiSD_SD_iiiii:
	.zero		492


//--------------------- .nv.constant0._ZN4vllm25paged_attention_v2_kernelIfhLi64ELi32ELi128ELNS_18Fp8KVCacheDataTypeE1ELb1ELi512EEEvPfS2_PT_PKS3_PKT0_S9_ifPKiSB_iPKfiiiSD_SD_iiiii --------------------------
	.section	.nv.constant0._ZN4vllm25paged_attention_v2_kernelIfhLi64ELi32ELi128ELNS_18Fp8KVCacheDataTypeE1ELb1ELi512EEEvPfS2_PT_PKS3_PKT0_S9_ifPKiSB_iPKfiiiSD_SD_iiiii,"a",@progbits
	.sectionflags	@""
	.align	4
.nv.constant0._ZN4vllm25paged_attention_v2_kernelIfhLi64ELi32ELi128ELNS_18Fp8KVCacheDataTypeE1ELb1ELi512EEEvPfS2_PT_PKS3_PKT0_S9_ifPKiSB_iPKfiiiSD_SD_iiiii:
	.zero		492


//--------------------- .nv.constant0._ZN4vllm25paged_attention_v2_kernelIfhLi32ELi32ELi128ELNS_18Fp8KVCacheDataTypeE1ELb1ELi512EEEvPfS2_PT_PKS3_PKT0_S9_ifPKiSB_iPKfiiiSD_SD_iiiii --------------------------
	.section	.nv.constant0._ZN4vllm25paged_attention_v2_kernelIfhLi32ELi32ELi128ELNS_18Fp8KVCacheDataTypeE1ELb1ELi512EEEvPfS2_PT_PKS3_PKT0_S9_ifPKiSB_iPKfiiiSD_SD_iiiii,"a",@progbits
	.sectionflags	@""
	.align	4
.nv.constant0._ZN4vllm25paged_attention_v2_kernelIfhLi32ELi32ELi128ELNS_18Fp8KVCacheDataTypeE1ELb1ELi512EEEvPfS2_PT_PKS3_PKT0_S9_ifPKiSB_iPKfiiiSD_SD_iiiii:
	.zero		492


//--------------------- .nv.constant0._ZN4vllm25paged_attention_v2_kernelIfhLi256ELi16ELi128ELNS_18Fp8KVCacheDataTypeE1ELb0ELi512EEEvPfS2_PT_PKS3_PKT0_S9_ifPKiSB_iPKfiiiSD_SD_iiiii --------------------------
	.section	.nv.constant0._ZN4vllm25paged_attention_v2_kernelIfhLi256ELi16ELi128ELNS_18Fp8KVCacheDataTypeE1ELb0ELi512EEEvPfS2_PT_PKS3_PKT0_S9_ifPKiSB_iPKfiiiSD_SD_iiiii,"a",@progbits
	.sectionflags	@""
	.align	4
.nv.constant0._ZN4vllm25paged_attention_v2_kernelIfhLi256ELi16ELi128ELNS_18Fp8KVCacheDataTypeE1ELb0ELi512EEEvPfS2_PT_PKS3_PKT0_S9_ifPKiSB_iPKfiiiSD_SD_iiiii:
	.zero		492


//--------------------- .nv.constant0._ZN4vllm25paged_attention_v2_kernelIfhLi192ELi16ELi128ELNS_18Fp8KVCacheDataTypeE1ELb0ELi512EEEvPfS2_PT_PKS3_PKT0_S9_ifPKiSB_iPKfiiiSD_SD_iiiii --------------------------
	.section	.nv.constant0._ZN4vllm25paged_attention_v2_kernelIfhLi192ELi16ELi128ELNS_18Fp8KVCacheDataTypeE1ELb0ELi512EEEvPfS2_PT_PKS3_PKT0_S9_ifPKiSB_iPKfiiiSD_SD_iiiii,"a",@progbits
	.sectionflags	@""
	.align	4
.nv.constant0._ZN4vllm25paged_attention_v2_kernelIfhLi192ELi16ELi128ELNS_18Fp8KVCacheDataTypeE1ELb0ELi512EEEvPfS2_PT_PKS3_PKT0_S9_ifPKiSB_iPKfiiiSD_SD_iiiii:
	.zero		492


//--------------------- .nv.constant0._ZN4vllm25paged_attention_v2_kernelIfhLi128ELi16ELi128ELNS_18Fp8KVCacheDataTypeE1ELb0ELi512EEEvPfS2_PT_PKS3_PKT0_S9_ifPKiSB_iPKfiiiSD_SD_iiiii --------------------------
	.section	.nv.constant0._ZN4vllm25paged_attention_v2_kernelIfhLi128ELi16ELi128ELNS_18Fp8KVCacheDataTypeE1ELb0ELi512EEEvPfS2_PT_PKS3_PKT0_S9_ifPKiSB_iPKfiiiSD_SD_iiiii,"a",@progbits
	.sectionflags	@""
	.align	4
.nv.constant0._ZN4vllm25paged_attention_v2_kernelIfhLi128ELi16ELi128ELNS_18Fp8KVCacheDataTypeE1ELb0ELi512EEEvPfS2_PT_PKS3_PKT0_S9_ifPKiSB_iPKfiiiSD_SD_iiiii:
	.zero		492


//--------------------- .nv.constant0._ZN4vllm25paged_attention_v2_kernelIfhLi120ELi16ELi128ELNS_18Fp8KVCacheDataTypeE1ELb0ELi512EEEvPfS2_PT_PKS3_PKT0_S9_ifPKiSB_iPKfiiiSD_SD_iiiii --------------------------
	.section	.nv.constant0._ZN4vllm25paged_attention_v2_kernelIfhLi120ELi16ELi128ELNS_18Fp8KVCacheDataTypeE1ELb0ELi512EEEvPfS2_PT_PKS3_PKT0_S9_ifPKiSB_iPKfiiiSD_SD_iiiii,"a",@progbits
	.sectionflags	@""
	.align	4
.nv.constant0._ZN4vllm25paged_attention_v2_kernelIfhLi120ELi16ELi128ELNS_18Fp8KVCacheDataTypeE1ELb0ELi512EEEvPfS2_PT_PKS3_PKT0_S9_ifPKiSB_iPKfiiiSD_SD_iiiii:
	.zero		492


//--------------------- .nv.constant0._ZN4vllm25paged_attention_v2_kernelIfhLi112ELi16ELi128ELNS_18Fp8KVCacheDataTypeE1ELb0ELi512EEEvPfS2_PT_PKS3_PKT0_S9_ifPKiSB_iPKfiiiSD_SD_iiiii --------------------------
	.section	.nv.constant0._ZN4vllm25paged_attention_v2_kernelIfhLi112ELi16ELi128ELNS_18Fp8KVCacheDataTypeE1ELb0ELi512EEEvPfS2_PT_PKS3_PKT0_S9_ifPKiSB_iPKfiiiSD_SD_iiiii,"a",@progbits
	.sectionflags	@""
	.align	4
.nv.constant0._ZN4vllm25paged_attention_v2_kernelIfhLi112ELi16ELi128ELNS_18Fp8KVCacheDataTypeE1ELb0ELi512EEEvPfS2_PT_PKS3_PKT0_S9_ifPKiSB_iPKfiiiSD_SD_iiiii:
	.zero		492


//--------------------- .nv.constant0._ZN4vllm25paged_attention_v2_kernelIfhLi96ELi16ELi128ELNS_18Fp8KVCacheDataTypeE1ELb0ELi512EEEvPfS2_PT_PKS3_PKT0_S9_ifPKiSB_iPKfiiiSD_SD_iiiii --------------------------
	.section	.nv.constant0._ZN4vllm25paged_attention_v2_kernelIfhLi96ELi16ELi128ELNS_18Fp8KVCacheDataTypeE1ELb0ELi512EEEvPfS2_PT_PKS3_PKT0_S9_ifPKiSB_iPKfiiiSD_SD_iiiii,"a",@progbits
	.sectionflags	@""
	.align	4
.nv.constant0._ZN4vllm25paged_attention_v2_kernelIfhLi96ELi16ELi128ELNS_18Fp8KVCacheDataTypeE1ELb0ELi512EEEvPfS2_PT_PKS3_PKT0_S9_ifPKiSB_iPKfiiiSD_SD_iiiii:
	.zero		492


//--------------------- .nv.constant0._ZN4vllm25paged_attention_v2_kernelIfhLi80ELi16ELi128ELNS_18Fp8KVCacheDataTypeE1ELb0ELi512EEEvPfS2_PT_PKS3_PKT0_S9_ifPKiSB_iPKfiiiSD_SD_iiiii --------------------------
	.section	.nv.constant0._ZN4vllm25paged_attention_v2_kernelIfhLi80ELi16ELi128ELNS_18Fp8KVCacheDataTypeE1ELb0ELi512EEEvPfS2_PT_PKS3_PKT0_S9_ifPKiSB_iPKfiiiSD_SD_iiiii,"a",@progbits
	.sectionflags	@""
	.align	4
.nv.constant0._ZN4vllm25paged_attention_v2_kernelIfhLi80ELi16ELi128ELNS_18Fp8KVCacheDataTypeE1ELb0ELi512EEEvPfS2_PT_PKS3_PKT0_S9_ifPKiSB_iPKfiiiSD_SD_iiiii:
	.zero		492


//--------------------- .nv.constant0._ZN4vllm25paged_attention_v2_kernelIfhLi64ELi16ELi128ELNS_18Fp8KVCacheDataTypeE1ELb0ELi512EEEvPfS2_PT_PKS3_PKT0_S9_ifPKiSB_iPKfiiiSD_SD_iiiii --------------------------
	.section	.nv.constant0._ZN4vllm25paged_attention_v2_kernelIfhLi64ELi16ELi128ELNS_18Fp8KVCacheDataTypeE1ELb0ELi512EEEvPfS2_PT_PKS3_PKT0_S9_ifPKiSB_iPKfiiiSD_SD_iiiii,"a",@progbits
	.sectionflags	@""
	.align	4
.nv.constant0._ZN4vllm25paged_attention_v2_kernelIfhLi64ELi16ELi128ELNS_18Fp8KVCacheDataTypeE1ELb0ELi512EEEvPfS2_PT_PKS3_PKT0_S9_ifPKiSB_iPKfiiiSD_SD_iiiii:
	.zero		492


//--------------------- .nv.constant0._ZN4vllm25paged_attention_v2_kernelIfhLi32ELi16ELi128ELNS_18Fp8KVCacheDataTypeE1ELb0ELi512EEEvPfS2_PT_PKS3_PKT0_S9_ifPKiSB_iPKfiiiSD_SD_iiiii --------------------------
	.section	.nv.constant0._ZN4vllm25paged_attention_v2_kernelIfhLi32ELi16ELi128ELNS_18Fp8KVCacheDataTypeE1ELb0ELi512EEEvPfS2_PT_PKS3_PKT0_S9_ifPKiSB_iPKfiiiSD_SD_iiiii,"a",@progbits
	.sectionflags	@""
	.align	4
.nv.constant0._ZN4vllm25paged_attention_v2_kernelIfhLi32ELi16ELi128ELNS_18Fp8KVCacheDataTypeE1ELb0ELi512EEEvPfS2_PT_PKS3_PKT0_S9_ifPKiSB_iPKfiiiSD_SD_iiiii:
	.zero		492


//--------------------- .nv.constant0._ZN4vllm25paged_attention_v2_kernelIfhLi256ELi16ELi128ELNS_18Fp8KVCacheDataTypeE1ELb1ELi512EEEvPfS2_PT_PKS3_PKT0_S9_ifPKiSB_iPKfiiiSD_SD_iiiii --------------------------
	.section	.nv.constant0._ZN4vllm25paged_attention_v2_kernelIfhLi256ELi16ELi128ELNS_18Fp8KVCacheDataTypeE1ELb1ELi512EEEvPfS2_PT_PKS3_PKT0_S9_ifPKiSB_iPKfiiiSD_SD_iiiii,"a",@progbits
	.sectionflags	@""
	.align	4
.nv.constant0._ZN4vllm25paged_attention_v2_kernelIfhLi256ELi16ELi128ELNS_18Fp8KVCacheDataTypeE1ELb1ELi512EEEvPfS2_PT_PKS3_PKT0_S9_ifPKiSB_iPKfiiiSD_SD_iiiii:
	.zero		492


//--------------------- .nv.constant0._ZN4vllm25paged_attention_v2_kernelIfhLi192ELi16ELi128ELNS_18Fp8KVCacheDataTypeE1ELb1ELi512EEEvPfS2_PT_PKS3_PKT0_S9_ifPKiSB_iPKfiiiSD_SD_iiiii --------------------------
	.section	.nv.constant0._ZN4vllm25paged_attention_v2_kernelIfhLi192ELi16ELi128ELNS_18Fp8KVCacheDataTypeE1ELb1ELi512EEEvPfS2_PT_PKS3_PKT0_S9_ifPKiSB_iPKfiiiSD_SD_iiiii,"a",@progbits
	.sectionflags	@""
	.align	4
.nv.constant0._ZN4vllm25paged_attention_v2_kernelIfhLi192ELi16ELi128ELNS_18Fp8KVCacheDataTypeE1ELb1ELi512EEEvPfS2_PT_PKS3_PKT0_S9_ifPKiSB_iPKfiiiSD_SD_iiiii:
	.zero		492


//--------------------- .nv.constant0._ZN4vllm25paged_attention_v2_kernelIfhLi128ELi16ELi128ELNS_18Fp8KVCacheDataTypeE1ELb1ELi512EEEvPfS2_PT_PKS3_PKT0_S9_ifPKiSB_iPKfiiiSD_SD_iiiii --------------------------
	.section	.nv.constant0._ZN4vllm25paged_attention_v2_kernelIfhLi128ELi16ELi128ELNS_18Fp8KVCacheDataTypeE1ELb1ELi512EEEvPfS2_PT_PKS3_PKT0_S9_ifPKiSB_iPKfiiiSD_SD_iiiii,"a",@progbits
	.sectionflags	@""
	.align	4
.nv.constant0._ZN4vllm25paged_attention_v2_kernelIfhLi128ELi16ELi128ELNS_18Fp8KVCacheDataTypeE1ELb1ELi512EEEvPfS2_PT_PKS3_PKT0_S9_ifPKiSB_iPKfiiiSD_SD_iiiii:
	.zero		492


//--------------------- .nv.constant0._ZN4vllm25paged_attention_v2_kernelIfhLi120ELi16ELi128ELNS_18Fp8KVCacheDataTypeE1ELb1ELi512EEEvPfS2_PT_PKS3_PKT0_S9_ifPKiSB_iPKfiiiSD_SD_iiiii --------------------------
	.section	.nv.constant0._ZN4vllm25paged_attention_v2_kernelIfhLi120ELi16ELi128ELNS_18Fp8KVCacheDataTypeE1ELb1ELi512EEEvPfS2_PT_PKS3_PKT0_S9_ifPKiSB_iPKfiiiSD_SD_iiiii,"a",@progbits
	.sectionflags	@""
	.align	4
.nv.constant0._ZN4vllm25paged_attention_v2_kernelIfhLi120ELi16ELi128ELNS_18Fp8KVCacheDataTypeE1ELb1ELi512EEEvPfS2_PT_PKS3_PKT0_S9_ifPKiSB_iPKfiiiSD_SD_iiiii:
	.zero		492


//--------------------- .nv.constant0._ZN4vllm25paged_attention_v2_kernelIfhLi112ELi16ELi128ELNS_18Fp8KVCacheDataTypeE1ELb1ELi512EEEvPfS2_PT_PKS3_PKT0_S9_ifPKiSB_iPKfiiiSD_SD_iiiii --------------------------
	.section	.nv.constant0._ZN4vllm25paged_attention_v2_kernelIfhLi112ELi16ELi128ELNS_18Fp8KVCacheDataTypeE1ELb1ELi512EEEvPfS2_PT_PKS3_PKT0_S9_ifPKiSB_iPKfiiiSD_SD_iiiii,"a",@progbits
	.sectionflags	@""
	.align	4
.nv.constant0._ZN4vllm25paged_attention_v2_kernelIfhLi112ELi16ELi128ELNS_18Fp8KVCacheDataTypeE1ELb1ELi512EEEvPfS2_PT_PKS3_PKT0_S9_ifPKiSB_iPKfiiiSD_SD_iiiii:
	.zero		492


//--------------------- .nv.constant0._ZN4vllm25paged_attention_v2_kernelIfhLi96ELi16ELi128ELNS_18Fp8KVCacheDataTypeE1ELb1ELi512EEEvPfS2_PT_PKS3_PKT0_S9_ifPKiSB_iPKfiiiSD_SD_iiiii --------------------------
	.section	.nv.constant0._ZN4vllm25paged_attention_v2_kernelIfhLi96ELi16ELi128ELNS_18Fp8KVCacheDataTypeE1ELb1ELi512EEEvPfS2_PT_PKS3_PKT0_S9_ifPKiSB_iPKfiiiSD_SD_iiiii,"a",@progbits
	.sectionflags	@""
	.align	4
.nv.constant0._ZN4vllm25paged_attention_v2_kernelIfhLi96ELi16ELi128ELNS_18Fp8KVCacheDataTypeE1ELb1ELi512EEEvPfS2_PT_PKS3_PKT0_S9_ifPKiSB_iPKfiiiSD_SD_iiiii:
	.zero		492


//--------------------- .nv.constant0._ZN4vllm25paged_attention_v2_kernelIfhLi80ELi16ELi128ELNS_18Fp8KVCacheDataTypeE1ELb1ELi512EEEvPfS2_PT_PKS3_PKT0_S9_ifPKiSB_iPKfiiiSD_SD_iiiii --------------------------
	.section	.nv.constant0._ZN4vllm25paged_attention_v2_kernelIfhLi80ELi16ELi128ELNS_18Fp8KVCacheDataTypeE1ELb1ELi512EEEvPfS2_PT_PKS3_PKT0_S9_ifPKiSB_iPKfiiiSD_SD_iiiii,"a",@progbits
	.sectionflags	@""
	.align	4
.nv.constant0._ZN4vllm25paged_attention_v2_kernelIfhLi80ELi16ELi128ELNS_18Fp8KVCacheDataTypeE1ELb1ELi512EEEvPfS2_PT_PKS3_PKT0_S9_ifPKiSB_iPKfiiiSD_SD_iiiii:
	.zero		492


//--------------------- .nv.constant0._ZN4vllm25paged_attention_v2_kernelIfhLi64ELi16ELi128ELNS_18Fp8KVCacheDataTypeE1ELb1ELi512EEEvPfS2_PT_PKS3_PKT0_S9_ifPKiSB_iPKfiiiSD_SD_iiiii --------------------------
	.section	.nv.constant0._ZN4vllm25paged_attention_v2_kernelIfhLi64ELi16ELi128ELNS_18Fp8KVCacheDataTypeE1ELb1ELi512EEEvPfS2_PT_PKS3_PKT0_S9_ifPKiSB_iPKfiiiSD_SD_iiiii,"a",@progbits
	.sectionflags	@""
	.align	4
.nv.constant0._ZN4vllm25paged_attention_v2_kernelIfhLi64ELi16ELi128ELNS_18Fp8KVCacheDataTypeE1ELb1ELi512EEEvPfS2_PT_PKS3_PKT0_S9_ifPKiSB_iPKfiiiSD_SD_iiiii:
	.zero		492


//--------------------- .nv.constant0._ZN4vllm25paged_attention_v2_kernelIfhLi32ELi16ELi128ELNS_18Fp8KVCacheDataTypeE1ELb1ELi512EEEvPfS2_PT_PKS3_PKT0_S9_ifPKiSB_iPKfiiiSD_SD_iiiii --------------------------
	.section	.nv.constant0._ZN4vllm25paged_attention_v2_kernelIfhLi32ELi16ELi128ELNS_18Fp8KVCacheDataTypeE1ELb1ELi512EEEvPfS2_PT_PKS3_PKT0_S9_ifPKiSB_iPKfiiiSD_SD_iiiii,"a",@progbits
	.sectionflags	@""
	.align	4
.nv.constant0._ZN4vllm25paged_attention_v2_kernelIfhLi32ELi16ELi128ELNS_18Fp8KVCacheDataTypeE1ELb1ELi512EEEvPfS2_PT_PKS3_PKT0_S9_ifPKiSB_iPKfiiiSD_SD_iiiii:
	.zero		492


//--------------------- .nv.constant0._ZN4vllm25paged_attention_v2_kernelIfhLi256ELi8ELi128ELNS_18Fp8KVCacheDataTypeE1ELb0ELi512EEEvPfS2_PT_PKS3_PKT0_S9_ifPKiSB_iPKfiiiSD_SD_iiiii --------------------------
	.section	.nv.constant0._ZN4vllm25paged_attention_v2_kernelIfhLi256ELi8ELi128ELNS_18Fp8KVCacheDataTypeE1ELb0ELi512EEEvPfS2_PT_PKS3_PKT0_S9_ifPKiSB_iPKfiiiSD_SD_iiiii,"a",@progbits
	.sectionflags	@""
	.align	4
.nv.constant0._ZN4vllm25paged_attention_v2_kernelIfhLi256ELi8ELi128ELNS_18Fp8KVCacheDataTypeE1ELb0ELi512EEEvPfS2_PT_PKS3_PKT0_S9_ifPKiSB_iPKfiiiSD_SD_iiiii:
	.zero		492


//--------------------- .nv.constant0._ZN4vllm25paged_attention_v2_kernelIfhLi192ELi8ELi128ELNS_18Fp8KVCacheDataTypeE1ELb0ELi512EEEvPfS2_PT_PKS3_PKT0_S9_ifPKiSB_iPKfiiiSD_SD_iiiii --------------------------
	.section	.nv.constant0._ZN4vllm25paged_attention_v2_kernelIfhLi192ELi8ELi128ELNS_18Fp8KVCacheDataTypeE1ELb0ELi512EEEvPfS2_PT_PKS3_PKT0_S9_ifPKiSB_iPKfiiiSD_SD_iiiii,"a",@progbits
	.sectionflags	@""
	.align	4
.nv.constant0._ZN4vllm25paged_attention_v2_kernelIfhLi192ELi8ELi128ELNS_18Fp8KVCacheDataTypeE1ELb0ELi512EEEvPfS2_PT_PKS3_PKT0_S9_ifPKiSB_iPKfiiiSD_SD_iiiii:
	.zero		492


//--------------------- .nv.constant0._ZN4vllm25paged_attention_v2_kernelIfhLi128ELi8ELi128ELNS_18Fp8KVCacheDataTypeE1ELb0ELi512EEEvPfS2_PT_PKS3_PKT0_S9_ifPKiSB_iPKfiiiSD_SD_iiiii --------------------------
	.section	.nv.constant0._ZN4vllm25paged_attention_v2_kernelIfhLi128ELi8ELi128ELNS_18Fp8KVCacheDataTypeE1ELb0ELi512EEEvPfS2_PT_PKS3_PKT0_S9_ifPKiSB_iPKfiiiSD_SD_iiiii,"a",@progbits
	.sectionflags	@""
	.align	4
.nv.constant0._ZN4vllm25paged_attention_v2_kernelIfhLi128ELi8ELi128ELNS_18Fp8KVCacheDataTypeE1ELb0ELi512EEEvPfS2_PT_PKS3_PKT0_S9_ifPKiSB_iPKfiiiSD_SD_iiiii:
	.zero		492


//--------------------- .nv.constant0._ZN4vllm25paged_attention_v2_kernelIfhLi120ELi8ELi128ELNS_18Fp8KVCacheDataTypeE1ELb0ELi512EEEvPfS2_PT_PKS3_PKT0_S9_ifPKiSB_iPKfiiiSD_SD_iiiii --------------------------
	.section	.nv.constant0._ZN4vllm25paged_attention_v2_kernelIfhLi120ELi8ELi128ELNS_18Fp8KVCacheDataTypeE1ELb0ELi512EEEvPfS2_PT_PKS3_PKT0_S9_ifPKiSB_iPKfiiiSD_SD_iiiii,"a",@progbits
	.sectionflags	@""
	.align	4
.nv.constant0._ZN4vllm25paged_attention_v2_kernelIfhLi120ELi8ELi128ELNS_18Fp8KVCacheDataTypeE1ELb0ELi512EEEvPfS2_PT_PKS3_PKT0_S9_ifPKiSB_iPKfiiiSD_SD_iiiii:
	.zero		492


//--------------------- .nv.constant0._ZN4vllm25paged_attention_v2_kernelIfhLi112ELi8ELi128ELNS_18Fp8KVCacheDataTypeE1ELb0ELi512EEEvPfS2_PT_PKS3_PKT0_S9_ifPKiSB_iPKfiiiSD_SD_iiiii --------------------------
	.section	.nv.constant0._ZN4vllm25paged_attention_v2_kernelIfhLi112ELi8ELi128ELNS_18Fp8KVCacheDataTypeE1ELb0ELi512EEEvPfS2_PT_PKS3_PKT0_S9_ifPKiSB_iPKfiiiSD_SD_iiiii,"a",@progbits
	.sectionflags	@""
	.align	4
.nv.constant0._ZN4vllm25paged_attention_v2_kernelIfhLi112ELi8ELi128ELNS_18Fp8KVCacheDataTypeE1ELb0ELi512EEEvPfS2_PT_PKS3_PKT0_S9_ifPKiSB_iPKfiiiSD_SD_iiiii:
	.zero		492


//--------------------- .nv.constant0._ZN4vllm25paged_attention_v2_kernelIfhLi96ELi8ELi128ELNS_18Fp8KVCacheDataTypeE1ELb0ELi512EEEvPfS2_PT_PKS3_PKT0_S9_ifPKiSB_iPKfiiiSD_SD_iiiii --------------------------
	.section	.nv.constant0._ZN4vllm25paged_attention_v2_kernelIfhLi96ELi8ELi128ELNS_18Fp8KVCacheDataTypeE1ELb0ELi512EEEvPfS2_PT_PKS3_PKT0_S9_ifPKiSB_iPKfiiiSD_SD_iiiii,"a",@progbits
	.sectionflags	@""
	.align	4
.nv.constant0._ZN4vllm25paged_attention_v2_kernelIfhLi96ELi8ELi128ELNS_18Fp8KVCacheDataTypeE1ELb0ELi512EEEvPfS2_PT_PKS3_PKT0_S9_ifPKiSB_iPKfiiiSD_SD_iiiii:
	.zero		492


//--------------------- .nv.constant0._ZN4vllm25paged_attention_v2_kernelIfhLi80ELi8ELi128ELNS_18Fp8KVCacheDataTypeE1ELb0ELi512EEEvPfS2_PT_PKS3_PKT0_S9_ifPKiSB_iPKfiiiSD_SD_iiiii --------------------------
	.section	.nv.constant0._ZN4vllm25paged_attention_v2_kernelIfhLi80ELi8ELi128ELNS_18Fp8KVCacheDataTypeE1ELb0ELi512EEEvPfS2_PT_PKS3_PKT0_S9_ifPKiSB_iPKfiiiSD_SD_iiiii,"a",@progbits
	.sectionflags	@""
	.align	4
.nv.constant0._ZN4vllm25paged_attention_v2_kernelIfhLi80ELi8ELi128ELNS_18Fp8KVCacheDataTypeE1ELb0ELi512EEEvPfS2_PT_PKS3_PKT0_S9_ifPKiSB_iPKfiiiSD_SD_iiiii:
	.zero		492


//--------------------- .nv.constant0._ZN4vllm25paged_attention_v2_kernelIfhLi64ELi8ELi128ELNS_18Fp8KVCacheDataTypeE1ELb0ELi512EEEvPfS2_PT_PKS3_PKT0_S9_ifPKiSB_iPKfiiiSD_SD_iiiii --------------------------
	.section	.nv.constant0._ZN4vllm25paged_attention_v2_kernelIfhLi64ELi8ELi128ELNS_18Fp8KVCacheDataTypeE1ELb0ELi512EEEvPfS2_PT_PKS3_PKT0_S9_ifPKiSB_iPKfiiiSD_SD_iiiii,"a",@progbits
	.sectionflags	@""
	.align	4
.nv.constant0._ZN4vllm25paged_attention_v2_kernelIfhLi64ELi8ELi128ELNS_18Fp8KVCacheDataTypeE1ELb0ELi512EEEvPfS2_PT_PKS3_PKT0_S9_ifPKiSB_iPKfiiiSD_SD_iiiii:
	.zero		492


//--------------------- .nv.constant0._ZN4vllm25paged_attention_v2_kernelIfhLi32ELi8ELi128ELNS_18Fp8KVCacheDataTypeE1ELb0ELi512EEEvPfS2_PT_PKS3_PKT0_S9_ifPKiSB_iPKfiiiSD_SD_iiiii --------------------------
	.section	.nv.constant0._ZN4vllm25paged_attention_v2_kernelIfhLi32ELi8ELi128ELNS_18Fp8KVCacheDataTypeE1ELb0ELi512EEEvPfS2_PT_PKS3_PKT0_S9_ifPKiSB_iPKfiiiSD_SD_iiiii,"a",@progbits
	.sectionflags	@""
	.align	4
.nv.constant0._ZN4vllm25paged_attention_v2_kernelIfhLi32ELi8ELi128ELNS_18Fp8KVCacheDataTypeE1ELb0ELi512EEEvPfS2_PT_PKS3_PKT0_S9_ifPKiSB_iPKfiiiSD_SD_iiiii:
	.zero		492


//--------------------- .nv.constant0._ZN4vllm25paged_attention_v2_kernelIfhLi256ELi8ELi128ELNS_18Fp8KVCacheDataTypeE1ELb1ELi512EEEvPfS2_PT_PKS3_PKT0_S9_ifPKiSB_iPKfiiiSD_SD_iiiii --------------------------
	.section	.nv.constant0._ZN4vllm25paged_attention_v2_kernelIfhLi256ELi8ELi128ELNS_18Fp8KVCacheDataTypeE1ELb1ELi512EEEvPfS2_PT_PKS3_PKT0_S9_ifPKiSB_iPKfiiiSD_SD_iiiii,"a",@progbits
	.sectionflags	@""
	.align	4
.nv.constant0._ZN4vllm25paged_attention_v2_kernelIfhLi256ELi8ELi128ELNS_18Fp8KVCacheDataTypeE1ELb1ELi512EEEvPfS2_PT_PKS3_PKT0_S9_ifPKiSB_iPKfiiiSD_SD_iiiii:
	.zero		492


//--------------------- .nv.constant0._ZN4vllm25paged_attention_v2_kernelIfhLi192ELi8ELi128ELNS_18Fp8KVCacheDataTypeE1ELb1ELi512EEEvPfS2_PT_PKS3_PKT0_S9_ifPKiSB_iPKfiiiSD_SD_iiiii --------------------------
	.section	.nv.constant0._ZN4vllm25paged_attention_v2_kernelIfhLi192ELi8ELi128ELNS_18Fp8KVCacheDataTypeE1ELb1ELi512EEEvPfS2_PT_PKS3_PKT0_S9_ifPKiSB_iPKfiiiSD_SD_iiiii,"a",@progbits
	.sectionflags	@""
	.align	4
.nv.constant0._ZN4vllm25paged_attention_v2_kernelIfhLi192ELi8ELi128ELNS_18Fp8KVCacheDataTypeE1ELb1ELi512EEEvPfS2_PT_PKS3_PKT0_S9_ifPKiSB_iPKfiiiSD_SD_iiiii:
	.zero		492


//--------------------- .nv.constant0._ZN4vllm25paged_attention_v2_kernelIfhLi128ELi8ELi128ELNS_18Fp8KVCacheDataTypeE1ELb1ELi512EEEvPfS2_PT_PKS3_PKT0_S9_ifPKiSB_iPKfiiiSD_SD_iiiii --------------------------
	.section	.nv.constant0._ZN4vllm25paged_attention_v2_kernelIfhLi128ELi8ELi128ELNS_18Fp8KVCacheDataTypeE1ELb1ELi512EEEvPfS2_PT_PKS3_PKT0_S9_ifPKiSB_iPKfiiiSD_SD_iiiii,"a",@progbits
	.sectionflags	@""
	.align	4
.nv.constant0._ZN4vllm25paged_attention_v2_kernelIfhLi128ELi8ELi128ELNS_18Fp8KVCacheDataTypeE1ELb1ELi512EEEvPfS2_PT_PKS3_PKT0_S9_ifPKiSB_iPKfiiiSD_SD_iiiii:
	.zero		492


//--------------------- .nv.constant0._ZN4vllm25paged_attention_v2_kernelIfhLi120ELi8ELi128ELNS_18Fp8KVCacheDataTypeE1ELb1ELi512EEEvPfS2_PT_PKS3_PKT0_S9_ifPKiSB_iPKfiiiSD_SD_iiiii --------------------------
	.section	.nv.constant0._ZN4vllm25paged_attention_v2_kernelIfhLi120ELi8ELi128ELNS_18Fp8KVCacheDataTypeE1ELb1ELi512EEEvPfS2_PT_PKS3_PKT0_S9_ifPKiSB_iPKfiiiSD_SD_iiiii,"a",@progbits
	.sectionflags	@""
	.align	4
.nv.constant0._ZN4vllm25paged_attention_v2_kernelIfhLi120ELi8ELi128ELNS_18Fp8KVCacheDataTypeE1ELb1ELi512EEEvPfS2_PT_PKS3_PKT0_S9_ifPKiSB_iPKfiiiSD_SD_iiiii:
	.zero		492


//--------------------- .nv.constant0._ZN4vllm25paged_attention_v2_kernelIfhLi112ELi8ELi128ELNS_18Fp8KVCacheDataTypeE1ELb1ELi512EEEvPfS2_PT_PKS3_PKT0_S9_ifPKiSB_iPKfiiiSD_SD_iiiii --------------------------
	.section	.nv.constant0._ZN4vllm25paged_attention_v2_kernelIfhLi112ELi8ELi128ELNS_18Fp8KVCacheDataTypeE1ELb1ELi512EEEvPfS2_PT_PKS3_PKT0_S9_ifPKiSB_iPKfiiiSD_SD_iiiii,"a",@progbits
	.sectionflags	@""
	.align	4
.nv.constant0._ZN4vllm25paged_attention_v2_kernelIfhLi112ELi8ELi128ELNS_18Fp8KVCacheDataTypeE1ELb1ELi512EEEvPfS2_PT_PKS3_PKT0_S9_ifPKiSB_iPKfiiiSD_SD_iiiii:
	.zero		492


//--------------------- .nv.constant0._ZN4vllm25paged_attention_v2_kernelIfhLi96ELi8ELi128ELNS_18Fp8KVCacheDataTypeE1ELb1ELi512EEEvPfS2_PT_PKS3_PKT0_S9_ifPKiSB_iPKfiiiSD_SD_iiiii --------------------------
	.section	.nv.constant0._ZN4vllm25paged_attention_v2_kernelIfhLi96ELi8ELi128ELNS_18Fp8KVCacheDataTypeE1ELb1ELi512EEEvPfS2_PT_PKS3_PKT0_S9_ifPKiSB_iPKfiiiSD_SD_iiiii,"a",@progbits
	.sectionflags	@""
	.align	4
.nv.constant0._ZN4vllm25paged_attention_v2_kernelIfhLi96ELi8ELi128ELNS_18Fp8KVCacheDataTypeE1ELb1ELi512EEEvPfS2_PT_PKS3_PKT0_S9_ifPKiSB_iPKfiiiSD_SD_iiiii:
	.zero		492


//--------------------- .nv.constant0._ZN4vllm25paged_attention_v2_kernelIfhLi80ELi8ELi128ELNS_18Fp8KVCacheDataTypeE1ELb1ELi512EEEvPfS2_PT_PKS3_PKT0_S9_ifPKiSB_iPKfiiiSD_SD_iiiii --------------------------
	.section	.nv.constant0._ZN4vllm25paged_attention_v2_kernelIfhLi80ELi8ELi128ELNS_18Fp8KVCacheDataTypeE1ELb1ELi512EEEvPfS2_PT_PKS3_PKT0_S9_ifPKiSB_iPKfiiiSD_SD_iiiii,"a",@progbits
	.sectionflags	@""
	.align	4
.nv.constant0._ZN4vllm25paged_attention_v2_kernelIfhLi80ELi8ELi128ELNS_18Fp8KVCacheDataTypeE1ELb1ELi512EEEvPfS2_PT_PKS3_PKT0_S9_ifPKiSB_iPKfiiiSD_SD_iiiii:
	.zero		492


//--------------------- .nv.constant0._ZN4vllm25paged_attention_v2_kernelIfhLi64ELi8ELi128ELNS_18Fp8KVCacheDataTypeE1ELb1ELi512EEEvPfS2_PT_PKS3_PKT0_S9_ifPKiSB_iPKfiiiSD_SD_iiiii --------------------------
	.section	.nv.constant0._ZN4vllm25paged_attention_v2_kernelIfhLi64ELi8ELi128ELNS_18Fp8KVCacheDataTypeE1ELb1ELi512EEEvPfS2_PT_PKS3_PKT0_S9_ifPKiSB_iPKfiiiSD_SD_iiiii,"a",@progbits
	.sectionflags	@""
	.align	4
.nv.constant0._ZN4vllm25paged_attention_v2_kernelIfhLi64ELi8ELi128ELNS_18Fp8KVCacheDataTypeE1ELb1ELi512EEEvPfS2_PT_PKS3_PKT0_S9_ifPKiSB_iPKfiiiSD_SD_iiiii:
	.zero		492


//--------------------- .nv.constant0._ZN4vllm25paged_attention_v2_kernelIfhLi32ELi8ELi128ELNS_18Fp8KVCacheDataTypeE1ELb1ELi512EEEvPfS2_PT_PKS3_PKT0_S9_ifPKiSB_iPKfiiiSD_SD_iiiii --------------------------
	.section	.nv.constant0._ZN4vllm25paged_attention_v2_kernelIfhLi32ELi8ELi128ELNS_18Fp8KVCacheDataTypeE1ELb1ELi512EEEvPfS2_PT_PKS3_PKT0_S9_ifPKiSB_iPKfiiiSD_SD_iiiii,"a",@progbits
	.sectionflags	@""
	.align	4
.nv.constant0._ZN4vllm25paged_attention_v2_kernelIfhLi32ELi8ELi128ELNS_18Fp8KVCacheDataTypeE1ELb1ELi512EEEvPfS2_PT_PKS3_PKT0_S9_ifPKiSB_iPKfiiiSD_SD_iiiii:
	.zero		492


//--------------------- .nv.constant0._ZN4vllm25paged_attention_v2_kernelI13__nv_bfloat16S1_Li256ELi32ELi128ELNS_18Fp8KVCacheDataTypeE0ELb0ELi512EEEvPfS3_PT_PKS4_PKT0_SA_ifPKiSC_iPKfiiiSE_SE_iiiii --------------------------
	.section	.nv.constant0._ZN4vllm25paged_attention_v2_kernelI13__nv_bfloat16S1_Li256ELi32ELi128ELNS_18Fp8KVCacheDataTypeE0ELb0ELi512EEEvPfS3_PT_PKS4_PKT0_SA_ifPKiSC_iPKfiiiSE_SE_iiiii,"a",@progbits
	.sectionflags	@""
	.align	4
.nv.constant0._ZN4vllm25paged_attention_v2_kernelI13__nv_bfloat16S1_Li256ELi32ELi128ELNS_18Fp8KVCacheDataTypeE0ELb0ELi512EEEvPfS3_PT_PKS4_PKT0_SA_ifPKiSC_iPKfiiiSE_SE_iiiii:
	.zero		492


//--------------------- .nv.constant0._ZN4vllm25paged_attention_v2_kernelI13__nv_bfloat16S1_Li192ELi32ELi128ELNS_18Fp8KVCacheDataTypeE0ELb0ELi512EEEvPfS3_PT_PKS4_PKT0_SA_ifPKiSC_iPKfiiiSE_SE_iiiii --------------------------
	.section	.nv.constant0._ZN4vllm25paged_attention_v2_kernelI13__nv_bfloat16S1_Li192ELi32ELi128ELNS_18Fp8KVCacheDataTypeE0ELb0ELi512EEEvPfS3_PT_PKS4_PKT0_SA_ifPKiSC_iPKfiiiSE_SE_iiiii,"a",@progbits
	.sectionflags	@""
	.align	4
.nv.constant0._ZN4vllm25paged_attention_v2_kernelI13__nv_bfloat16S1_Li192ELi32ELi128ELNS_18Fp8KVCacheDataTypeE0ELb0ELi512EEEvPfS3_PT_PKS4_PKT0_SA_ifPKiSC_iPKfiiiSE_SE_iiiii:
	.zero		492


//--------------------- .nv.constant0._ZN4vllm25paged_attention_v2_kernelI13__nv_bfloat16S1_Li128ELi32ELi128ELNS_18Fp8KVCacheDataTypeE0ELb0ELi512EEEvPfS3_PT_PKS4_PKT0_SA_ifPKiSC_iPKfiiiSE_SE_iiiii --------------------------
	.section	.nv.constant0._ZN4vllm25paged_attention_v2_kernelI13__nv_bfloat16S1_Li128ELi32ELi128ELNS_18Fp8KVCacheDataTypeE0ELb0ELi512EEEvPfS3_PT_PKS4_PKT0_SA_ifPKiSC_iPKfiiiSE_SE_iiiii,"a",@progbits
	.sectionflags	@""
	.align	4
.nv.constant0._ZN4vllm25paged_attention_v2_kernelI13__nv_bfloat16S1_Li128ELi32ELi128ELNS_18Fp8KVCacheDataTypeE0ELb0ELi512EEEvPfS3_PT_PKS4_PKT0_SA_ifPKiSC_iPKfiiiSE_SE_iiiii:
	.zero		492


//--------------------- .nv.constant0._ZN4vllm25paged_attention_v2_kernelI13__nv_bfloat16S1_Li120ELi32ELi128ELNS_18Fp8KVCacheDataTypeE0ELb0ELi512EEEvPfS3_PT_PKS4_PKT0_SA_ifPKiSC_iPKfiiiSE_SE_iiiii --------------------------
	.section	.nv.constant0._ZN4vllm25paged_attention_v2_kernelI13__nv_bfloat16S1_Li120ELi32ELi128ELNS_18Fp8KVCacheDataTypeE0ELb0ELi512EEEvPfS3_PT_PKS4_PKT0_SA_ifPKiSC_iPKfiiiSE_SE_iiiii,"a",@progbits
	.sectionflags	@""
	.align	4
.nv.constant0._ZN4vllm25paged_attention_v2_kernelI13__nv_bfloat16S1_Li120ELi32ELi128ELNS_18Fp8KVCacheDataTypeE0ELb0ELi512EEEvPfS3_PT_PKS4_PKT0_SA_ifPKiSC_iPKfiiiSE_SE_iiiii:
	.zero		492


//--------------------- .nv.constant0._ZN4vllm25paged_attention_v2_kernelI13__nv_bfloat16S1_Li112ELi32ELi128ELNS_18Fp8KVCacheDataTypeE0ELb0ELi512EEEvPfS3_PT_PKS4_PKT0_SA_ifPKiSC_iPKfiiiSE_SE_iiiii --------------------------
	.section	.nv.constant0._ZN4vllm25paged_attention_v2_kernelI13__nv_bfloat16S1_Li112ELi32ELi128ELNS_18Fp8KVCacheDataTypeE0ELb0ELi512EEEvPfS3_PT_PKS4_PKT0_SA_ifPKiSC_iPKfiiiSE_SE_iiiii,"a",@progbits
	.sectionflags	@""
	.align	4
.nv.constant0._ZN4vllm25paged_attention_v2_kernelI13__nv_bfloat16S1_Li112ELi32ELi128ELNS_18Fp8KVCacheDataTypeE0ELb0ELi512EEEvPfS3_PT_PKS4_PKT0_SA_ifPKiSC_iPKfiiiSE_SE_iiiii:
	.zero		492


//--------------------- .nv.constant0._ZN4vllm25paged_attention_v2_kernelI13__nv_bfloat16S1_Li96ELi32ELi128ELNS_18Fp8KVCacheDataTypeE0ELb0ELi512EEEvPfS3_PT_PKS4_PKT0_SA_ifPKiSC_iPKfiiiSE_SE_iiiii --------------------------
	.section	.nv.constant0._ZN4vllm25paged_attention_v2_kernelI13__nv_bfloat16S1_Li96ELi32ELi128ELNS_18Fp8KVCacheDataTypeE0ELb0ELi512EEEvPfS3_PT_PKS4_PKT0_SA_ifPKiSC_iPKfiiiSE_SE_iiiii,"a",@progbits
	.sectionflags	@""
	.align	4
.nv.constant0._ZN4vllm25paged_attention_v2_kernelI13__nv_bfloat16S1_Li96ELi32ELi128ELNS_18Fp8KVCacheDataTypeE0ELb0ELi512EEEvPfS3_PT_PKS4_PKT0_SA_ifPKiSC_iPKfiiiSE_SE_iiiii:
	.zero		492


//--------------------- .nv.constant0._ZN4vllm25paged_attention_v2_kernelI13__nv_bfloat16S1_Li80ELi32ELi128ELNS_18Fp8KVCacheDataTypeE0ELb0ELi512EEEvPfS3_PT_PKS4_PKT0_SA_ifPKiSC_iPKfiiiSE_SE_iiiii --------------------------
	.section	.nv.constant0._ZN4vllm25paged_attention_v2_kernelI13__nv_bfloat16S1_Li80ELi32ELi128ELNS_18Fp8KVCacheDataTypeE0ELb0ELi512EEEvPfS3_PT_PKS4_PKT0_SA_ifPKiSC_iPKfiiiSE_SE_iiiii,"a",@progbits
	.sectionflags	@""
	.align	4
.nv.constant0._ZN4vllm25paged_attention_v2_kernelI13__nv_bfloat16S1_Li80ELi32ELi128ELNS_18Fp8KVCacheDataTypeE0ELb0ELi512EEEvPfS3_PT_PKS4_PKT0_SA_ifPKiSC_iPKfiiiSE_SE_iiiii:
	.zero		492


//--------------------- .nv.constant0._ZN4vllm25paged_attention_v2_kernelI13__nv_bfloat16S1_Li64ELi32ELi128ELNS_18Fp8KVCacheDataTypeE0ELb0ELi512EEEvPfS3_PT_PKS4_PKT0_SA_ifPKiSC_iPKfiiiSE_SE_iiiii --------------------------
	.section	.nv.constant0._ZN4vllm25paged_attention_v2_kernelI13__nv_bfloat16S1_Li64ELi32ELi128ELNS_18Fp8KVCacheDataTypeE0ELb0ELi512EEEvPfS3_PT_PKS4_PKT0_SA_ifPKiSC_iPKfiiiSE_SE_iiiii,"a",@progbits
	.sectionflags	@""
	.align	4
.nv.constant0._ZN4vllm25paged_attention_v2_kernelI13__nv_bfloat16S1_Li64ELi32ELi128ELNS_18Fp8KVCacheDataTypeE0ELb0ELi512EEEvPfS3_PT_PKS4_PKT0_SA_ifPKiSC_iPKfiiiSE_SE_iiiii:
	.zero		492


//--------------------- .nv.constant0._ZN4vllm25paged_attention_v2_kernelI13__nv_bfloat16S1_Li32ELi32ELi128ELNS_18Fp8KVCacheDataTypeE0ELb0ELi512EEEvPfS3_PT_PKS4_PKT0_SA_ifPKiSC_iPKfiiiSE_SE_iiiii --------------------------
	.section	.nv.constant0._ZN4vllm25paged_attention_v2_kernelI13__nv_bfloat16S1_Li32ELi32ELi128ELNS_18Fp8KVCacheDataTypeE0ELb0ELi512EEEvPfS3_PT_PKS4_PKT0_SA_ifPKiSC_iPKfiiiSE_SE_iiiii,"a",@progbits
	.sectionflags	@""
	.align	4
.nv.constant0._ZN4vllm25paged_attention_v2_kernelI13__nv_bfloat16S1_Li32ELi32ELi128ELNS_18Fp8KVCacheDataTypeE0ELb0ELi512EEEvPfS3_PT_PKS4_PKT0_SA_ifPKiSC_iPKfiiiSE_SE_iiiii:
	.zero		492


//--------------------- .nv.constant0._ZN4vllm25paged_attention_v2_kernelI13__nv_bfloat16S1_Li256ELi32ELi128ELNS_18Fp8KVCacheDataTypeE0ELb1ELi512EEEvPfS3_PT_PKS4_PKT0_SA_ifPKiSC_iPKfiiiSE_SE_iiiii --------------------------
	.section	.nv.constant0._ZN4vllm25paged_attention_v2_kernelI13__nv_bfloat16S1_Li256ELi32ELi128ELNS_18Fp8KVCacheDataTypeE0ELb1ELi512EEEvPfS3_PT_PKS4_PKT0_SA_ifPKiSC_iPKfiiiSE_SE_iiiii,"a",@progbits
	.sectionflags	@""
	.align	4
.nv.constant0._ZN4vllm25paged_attention_v2_kernelI13__nv_bfloat16S1_Li256ELi32ELi128ELNS_18Fp8KVCacheDataTypeE0ELb1ELi512EEEvPfS3_PT_PKS4_PKT0_SA_ifPKiSC_iPKfiiiSE_SE_iiiii:
	.zero		492


//--------------------- .nv.constant0._ZN4vllm25paged_attention_v2_kernelI13__nv_bfloat16S1_Li192ELi32ELi128ELNS_18Fp8KVCacheDataTypeE0ELb1ELi512EEEvPfS3_PT_PKS4_PKT0_SA_ifPKiSC_iPKfiiiSE_SE_iiiii --------------------------
	.section	.nv.constant0._ZN4vllm25paged_attention_v2_kernelI13__nv_bfloat16S1_Li192ELi32ELi128ELNS_18Fp8KVCacheDataTypeE0ELb1ELi512EEEvPfS3_PT_PKS4_PKT0_SA_ifPKiSC_iPKfiiiSE_SE_iiiii,"a",@progbits
	.sectionflags	@""
	.align	4
.nv.constant0._ZN4vllm25paged_attention_v2_kernelI13__nv_bfloat16S1_Li192ELi32ELi128ELNS_18Fp8KVCacheDataTypeE0ELb1ELi512EEEvPfS3_PT_PKS4_PKT0_SA_ifPKiSC_iPKfiiiSE_SE_iiiii:
	.zero		492


//--------------------- .nv.constant0._ZN4vllm25paged_attention_v2_kernelI13__nv_bfloat16S1_Li128ELi32ELi128ELNS_18Fp8KVCacheDataTypeE0ELb1ELi512EEEvPfS3_PT_PKS4_PKT0_SA_ifPKiSC_iPKfiiiSE_SE_iiiii --------------------------
	.section	.nv.constant0._ZN4vllm25paged_attention_v2_kernelI13__nv_bfloat16S1_Li128ELi32ELi128ELNS_18Fp8KVCacheDataTypeE0ELb1ELi512EEEvPfS3_PT_PKS4_PKT0_SA_ifPKiSC_iPKfiiiSE_SE_iiiii,"a",@progbits
	.sectionflags	@""
	.align	4
.nv.constant0._ZN4vllm25paged_attention_v2_kernelI13__nv_bfloat16S1_Li128ELi32ELi128ELNS_18Fp8KVCacheDataTypeE0ELb1ELi512EEEvPfS3_PT_PKS4_PKT0_SA_ifPKiSC_iPKfiiiSE_SE_iiiii:
	.zero		492


//--------------------- .nv.constant0._ZN4vllm25paged_attention_v2_kernelI13__nv_bfloat16S1_Li120ELi32ELi128ELNS_18Fp8KVCacheDataTypeE0ELb1ELi512EEEvPfS3_PT_PKS4_PKT0_SA_ifPKiSC_iPKfiiiSE_SE_iiiii --------------------------
	.section	.nv.constant0._ZN4vllm25paged_attention_v2_kernelI13__nv_bfloat16S1_Li120ELi32ELi128ELNS_18Fp8KVCacheDataTypeE0ELb1ELi512EEEvPfS3_PT_PKS4_PKT0_SA_ifPKiSC_iPKfiiiSE_SE_iiiii,"a",@progbits
	.sectionflags	@""
	.align	4
.nv.constant0._ZN4vllm25paged_attention_v2_kernelI13__nv_bfloat16S1_Li120ELi32ELi128ELNS_18Fp8KVCacheDataTypeE0ELb1ELi512EEEvPfS3_PT_PKS4_PKT0_SA_ifPKiSC_iPKfiiiSE_SE_iiiii:
	.zero		492


//--------------------- .nv.constant0._ZN4vllm25paged_attention_v2_kernelI13__nv_bfloat16S1_Li112ELi32ELi128ELNS_18Fp8KVCacheDataTypeE0ELb1ELi512EEEvPfS3_PT_PKS4_PKT0_SA_ifPKiSC_iPKfiiiSE_SE_iiiii --------------------------
	.section	.nv.constant0._ZN4vllm25paged_attention_v2_kernelI13__nv_bfloat16S1_Li112ELi32ELi128ELNS_18Fp8KVCacheDataTypeE0ELb1ELi512EEEvPfS3_PT_PKS4_PKT0_SA_ifPKiSC_iPKfiiiSE_SE_iiiii,"a",@progbits
	.sectionflags	@""
	.align	4
.nv.constant0._ZN4vllm25paged_attention_v2_kernelI13__nv_bfloat16S1_Li112ELi32ELi128ELNS_18Fp8KVCacheDataTypeE0ELb1ELi512EEEvPfS3_PT_PKS4_PKT0_SA_ifPKiSC_iPKfiiiSE_SE_iiiii:
	.zero		492


//--------------------- .nv.constant0._ZN4vllm25paged_attention_v2_kernelI13__nv_bfloat16S1_Li96ELi32ELi128ELNS_18Fp8KVCacheDataTypeE0ELb1ELi512EEEvPfS3_PT_PKS4_PKT0_SA_ifPKiSC_iPKfiiiSE_SE_iiiii --------------------------
	.section	.nv.constant0._ZN4vllm25paged_attention_v2_kernelI13__nv_bfloat16S1_Li96ELi32ELi128ELNS_18Fp8KVCacheDataTypeE0ELb1ELi512EEEvPfS3_PT_PKS4_PKT0_SA_ifPKiSC_iPKfiiiSE_SE_iiiii,"a",@progbits
	.sectionflags	@""
	.align	4
.nv.constant0._ZN4vllm25paged_attention_v2_kernelI13__nv_bfloat16S1_Li96ELi32ELi128ELNS_18Fp8KVCacheDataTypeE0ELb1ELi512EEEvPfS3_PT_PKS4_PKT0_SA_ifPKiSC_iPKfiiiSE_SE_iiiii:
	.zero		492


//--------------------- .nv.constant0._ZN4vllm25paged_attention_v2_kernelI13__nv_bfloat16S1_Li80ELi32ELi128ELNS_18Fp8KVCacheDataTypeE0ELb1ELi512EEEvPfS3_PT_PKS4_PKT0_SA_ifPKiSC_iPKfiiiSE_SE_iiiii --------------------------
	.section	.nv.constant0._ZN4vllm25paged_attention_v2_kernelI13__nv_bfloat16S1_Li80ELi32ELi128ELNS_18Fp8KVCacheDataTypeE0ELb1ELi512EEEvPfS3_PT_PKS4_PKT0_SA_ifPKiSC_iPKfiiiSE_SE_iiiii,"a",@progbits
	.sectionflags	@""
	.align	4
.nv.constant0._ZN4vllm25paged_attention_v2_kernelI13__nv_bfloat16S1_Li80ELi32ELi128ELNS_18Fp8KVCacheDataTypeE0ELb1ELi512EEEvPfS3_PT_PKS4_PKT0_SA_ifPKiSC_iPKfiiiSE_SE_iiiii:
	.zero		492


//--------------------- .nv.constant0._ZN4vllm25paged_attention_v2_kernelI13__nv_bfloat16S1_Li64ELi32ELi128ELNS_18Fp8KVCacheDataTypeE0ELb1ELi512EEEvPfS3_PT_PKS4_PKT0_SA_ifPKiSC_iPKfiiiSE_SE_iiiii --------------------------
	.section	.nv.constant0._ZN4vllm25paged_attention_v2_kernelI13__nv_bfloat16S1_Li64ELi32ELi128ELNS_18Fp8KVCacheDataTypeE0ELb1ELi512EEEvPfS3_PT_PKS4_PKT0_SA_ifPKiSC_iPKfiiiSE_SE_iiiii,"a",@progbits
	.sectionflags	@""
	.align	4
.nv.constant0._ZN4vllm25paged_attention_v2_kernelI13__nv_bfloat16S1_Li64ELi32ELi128ELNS_18Fp8KVCacheDataTypeE0ELb1ELi512EEEvPfS3_PT_PKS4_PKT0_SA_ifPKiSC_iPKfiiiSE_SE_iiiii:
	.zero		492


//--------------------- .nv.constant0._ZN4vllm25paged_attention_v2_kernelI13__nv_bfloat16S1_Li32ELi32ELi128ELNS_18Fp8KVCacheDataTypeE0ELb1ELi512EEEvPfS3_PT_PKS4_PKT0_SA_ifPKiSC_iPKfiiiSE_SE_iiiii --------------------------
	.section	.nv.constant0._ZN4vllm25paged_attention_v2_kernelI13__nv_bfloat16S1_Li32ELi32ELi128ELNS_18Fp8KVCacheDataTypeE0ELb1ELi512EEEvPfS3_PT_PKS4_PKT0_SA_ifPKiSC_iPKfiiiSE_SE_iiiii,"a",@progbits
	.sectionflags	@""
	.align	4
.nv.constant0._ZN4vllm25paged_attention_v2_kernelI13__nv_bfloat16S1_Li32ELi32ELi128ELNS_18Fp8KVCacheDataTypeE0ELb1ELi512EEEvPfS3_PT_PKS4_PKT0_SA_ifPKiSC_iPKfiiiSE_SE_iiiii:
	.zero		492


//--------------------- .nv.constant0._ZN4vllm25paged_attention_v2_kernelI13__nv_bfloat16S1_Li256ELi16ELi128ELNS_18Fp8KVCacheDataTypeE0ELb0ELi512EEEvPfS3_PT_PKS4_PKT0_SA_ifPKiSC_iPKfiiiSE_SE_iiiii --------------------------
	.section	.nv.constant0._ZN4vllm25paged_attention_v2_kernelI13__nv_bfloat16S1_Li256ELi16ELi128ELNS_18Fp8KVCacheDataTypeE0ELb0ELi512EEEvPfS3_PT_PKS4_PKT0_SA_ifPKiSC_iPKfiiiSE_SE_iiiii,"a",@progbits
	.sectionflags	@""
	.align	4
.nv.constant0._ZN4vllm25paged_attention_v2_kernelI13__nv_bfloat16S1_Li256ELi16ELi128ELNS_18Fp8KVCacheDataTypeE0ELb0ELi512EEEvPfS3_PT_PKS4_PKT0_SA_ifPKiSC_iPKfiiiSE_SE_iiiii:
	.zero		492


//--------------------- .nv.constant0._ZN4vllm25paged_attention_v2_kernelI13__nv_bfloat16S1_Li192ELi16ELi128ELNS_18Fp8KVCacheDataTypeE0ELb0ELi512EEEvPfS3_PT_PKS4_PKT0_SA_ifPKiSC_iPKfiiiSE_SE_iiiii --------------------------
	.section	.nv.constant0._ZN4vllm25paged_attention_v2_kernelI13__nv_bfloat16S1_Li192ELi16ELi128ELNS_18Fp8KVCacheDataTypeE0ELb0ELi512EEEvPfS3_PT_PKS4_PKT0_SA_ifPKiSC_iPKfiiiSE_SE_iiiii,"a",@progbits
	.sectionflags	@""
	.align	4
.nv.constant0._ZN4vllm25paged_attention_v2_kernelI13__nv_bfloat16S1_Li192ELi16ELi128ELNS_18Fp8KVCacheDataTypeE0ELb0ELi512EEEvPfS3_PT_PKS4_PKT0_SA_ifPKiSC_iPKfiiiSE_SE_iiiii:
	.zero		492


//--------------------- .nv.constant0._ZN4vllm25paged_attention_v2_kernelI13__nv_bfloat16S1_Li128ELi16ELi128ELNS_18Fp8KVCacheDataTypeE0ELb0ELi512EEEvPfS3_PT_PKS4_PKT0_SA_ifPKiSC_iPKfiiiSE_SE_iiiii --------------------------
	.section	.nv.constant0._ZN4vllm25paged_attention_v2_kernelI13__nv_bfloat16S1_Li128ELi16ELi128ELNS_18Fp8KVCacheDataTypeE0ELb0ELi512EEEvPfS3_PT_PKS4_PKT0_SA_ifPKiSC_iPKfiiiSE_SE_iiiii,"a",@progbits
	.sectionflags	@""
	.align	4
.nv.constant0._ZN4vllm25paged_attention_v2_kernelI13__nv_bfloat16S1_Li128ELi16ELi128ELNS_18Fp8KVCacheDataTypeE0ELb0ELi512EEEvPfS3_PT_PKS4_PKT0_SA_ifPKiSC_iPKfiiiSE_SE_iiiii:
	.zero		492


//--------------------- .nv.constant0._ZN4vllm25paged_attention_v2_kernelI13__nv_bfloat16S1_Li120ELi16ELi128ELNS_18Fp8KVCacheDataTypeE0ELb0ELi512EEEvPfS3_PT_PKS4_PKT0_SA_ifPKiSC_iPKfiiiSE_SE_iiiii --------------------------
	.section	.nv.constant0._ZN4vllm25paged_attention_v2_kernelI13__nv_bfloat16S1_Li120ELi16ELi128ELNS_18Fp8KVCacheDataTypeE0ELb0ELi512EEEvPfS3_PT_PKS4_PKT0_SA_ifPKiSC_iPKfiiiSE_SE_iiiii,"a",@progbits
	.sectionflags	@""
	.align	4
.nv.constant0._ZN4vllm25paged_attention_v2_kernelI13__nv_bfloat16S1_Li120ELi16ELi128ELNS_18Fp8KVCacheDataTypeE0ELb0ELi512EEEvPfS3_PT_PKS4_PKT0_SA_ifPKiSC_iPKfiiiSE_SE_iiiii:
	.zero		492


//--------------------- .nv.constant0._ZN4vllm25paged_attention_v2_kernelI13__nv_bfloat16S1_Li112ELi16ELi128ELNS_18Fp8KVCacheDataTypeE0ELb0ELi512EEEvPfS3_PT_PKS4_PKT0_SA_ifPKiSC_iPKfiiiSE_SE_iiiii --------------------------
	.section	.nv.constant0._ZN4vllm25paged_attention_v2_kernelI13__nv_bfloat16S1_Li112ELi16ELi128ELNS_18Fp8KVCacheDataTypeE0ELb0ELi512EEEvPfS3_PT_PKS4_PKT0_SA_ifPKiSC_iPKfiiiSE_SE_iiiii,"a",@progbits
	.sectionflags	@""
	.align	4
.nv.constant0._ZN4vllm25paged_attention_v2_kernelI13__nv_bfloat16S1_Li112ELi16ELi128ELNS_18Fp8KVCacheDataTypeE0ELb0ELi512EEEvPfS3_PT_PKS4_PKT0_SA_ifPKiSC_iPKfiiiSE_SE_iiiii:
	.zero		492


//--------------------- .nv.constant0._ZN4vllm25paged_attention_v2_kernelI13__nv_bfloat16S1_Li96ELi16ELi128ELNS_18Fp8KVCacheDataTypeE0ELb0ELi512EEEvPfS3_PT_PKS4_PKT0_SA_ifPKiSC_iPKfiiiSE_SE_iiiii --------------------------
	.section	.nv.constant0._ZN4vllm25paged_attention_v2_kernelI13__nv_bfloat16S1_Li96ELi16ELi128ELNS_18Fp8KVCacheDataTypeE0ELb0ELi512EEEvPfS3_PT_PKS4_PKT0_SA_ifPKiSC_iPKfiiiSE_SE_iiiii,"a",@progbits
	.sectionflags	@""
	.align	4
.nv.constant0._ZN4vllm25paged_attention_v2_kernelI13__nv_bfloat16S1_Li96ELi16ELi128ELNS_18Fp8KVCacheDataTypeE0ELb0ELi512EEEvPfS3_PT_PKS4_PKT0_SA_ifPKiSC_iPKfiiiSE_SE_iiiii:
	.zero		492


//--------------------- .nv.constant0._ZN4vllm25paged_attention_v2_kernelI13__nv_bfloat16S1_Li80ELi16ELi128ELNS_18Fp8KVCacheDataTypeE0ELb0ELi512EEEvPfS3_PT_PKS4_PKT0_SA_ifPKiSC_iPKfiiiSE_SE_iiiii --------------------------
	.section	.nv.constant0._ZN4vllm25paged_attention_v2_kernelI13__nv_bfloat16S1_Li80ELi16ELi128ELNS_18Fp8KVCacheDataTypeE0ELb0ELi512EEEvPfS3_PT_PKS4_PKT0_SA_ifPKiSC_iPKfiiiSE_SE_iiiii,"a",@progbits
	.sectionflags	@""
	.align	4
.nv.constant0._ZN4vllm25paged_attention_v2_kernelI13__nv_bfloat16S1_Li80ELi16ELi128ELNS_18Fp8KVCacheDataTypeE0ELb0ELi512EEEvPfS3_PT_PKS4_PKT0_SA_ifPKiSC_iPKfiiiSE_SE_iiiii:
	.zero		492


//--------------------- .nv.constant0._ZN4vllm25paged_attention_v2_kernelI13__nv_bfloat16S1_Li64ELi16ELi128ELNS_18Fp8KVCacheDataTypeE0ELb0ELi512EEEvPfS3_PT_PKS4_PKT0_SA_ifPKiSC_iPKfiiiSE_SE_iiiii --------------------------
	.section	.nv.constant0._ZN4vllm25paged_attention_v2_kernelI13__nv_bfloat16S1_Li64ELi16ELi128ELNS_18Fp8KVCacheDataTypeE0ELb0ELi512EEEvPfS3_PT_PKS4_PKT0_SA_ifPKiSC_iPKfiiiSE_SE_iiiii,"a",@progbits
	.sectionflags	@""
	.align	4
.nv.constant0._ZN4vllm25paged_attention_v2_kernelI13__nv_bfloat16S1_Li64ELi16ELi128ELNS_18Fp8KVCacheDataTypeE0ELb0ELi512EEEvPfS3_PT_PKS4_PKT0_SA_ifPKiSC_iPKfiiiSE_SE_iiiii:
	.zero		492


//--------------------- .nv.constant0._ZN4vllm25paged_attention_v2_kernelI13__nv_bfloat16S1_Li32ELi16ELi128ELNS_18Fp8KVCacheDataTypeE0ELb0ELi512EEEvPfS3_PT_PKS4_PKT0_SA_ifPKiSC_iPKfiiiSE_SE_iiiii --------------------------
	.section	.nv.constant0._ZN4vllm25paged_attention_v2_kernelI13__nv_bfloat16S1_Li32ELi16ELi128ELNS_18Fp8KVCacheDataTypeE0ELb0ELi512EEEvPfS3_PT_PKS4_PKT0_SA_ifPKiSC_iPKfiiiSE_SE_iiiii,"a",@progbits
	.sectionflags	@""
	.align	4
.nv.constant0._ZN4vllm25paged_attention_v2_kernelI13__nv_bfloat16S1_Li32ELi16ELi128ELNS_18Fp8KVCacheDataTypeE0ELb0ELi512EEEvPfS3_PT_PKS4_PKT0_SA_ifPKiSC_iPKfiiiSE_SE_iiiii:
	.zero		492


//--------------------- .nv.constant0._ZN4vllm25paged_attention_v2_kernelI13__nv_bfloat16S1_Li256ELi16ELi128ELNS_18Fp8KVCacheDataTypeE0ELb1ELi512EEEvPfS3_PT_PKS4_PKT0_SA_ifPKiSC_iPKfiiiSE_SE_iiiii --------------------------
	.section	.nv.constant0._ZN4vllm25paged_attention_v2_kernelI13__nv_bfloat16S1_Li256ELi16ELi128ELNS_18Fp8KVCacheDataTypeE0ELb1ELi512EEEvPfS3_PT_PKS4_PKT0_SA_ifPKiSC_iPKfiiiSE_SE_iiiii,"a",@progbits
	.sectionflags	@""
	.align	4
.nv.constant0._ZN4vllm25paged_attention_v2_kernelI13__nv_bfloat16S1_Li256ELi16ELi128ELNS_18Fp8KVCacheDataTypeE0ELb1ELi512EEEvPfS3_PT_PKS4_PKT0_SA_ifPKiSC_iPKfiiiSE_SE_iiiii:
	.zero		492


//--------------------- .nv.constant0._ZN4vllm25paged_attention_v2_kernelI13__nv_bfloat16S1_Li192ELi16ELi128ELNS_18Fp8KVCacheDataTypeE0ELb1ELi512EEEvPfS3_PT_PKS4_PKT0_SA_ifPKiSC_iPKfiiiSE_SE_iiiii --------------------------
	.section	.nv.constant0._ZN4vllm25paged_attention_v2_kernelI13__nv_bfloat16S1_Li192ELi16ELi128ELNS_18Fp8KVCacheDataTypeE0ELb1ELi512EEEvPfS3_PT_PKS4_PKT0_SA_ifPKiSC_iPKfiiiSE_SE_iiiii,"a",@progbits
	.sectionflags	@""
	.align	4
.nv.constant0._ZN4vllm25paged_attention_v2_kernelI13__nv_bfloat16S1_Li192ELi16ELi128ELNS_18Fp8KVCacheDataTypeE0ELb1ELi512EEEvPfS3_PT_PKS4_PKT0_SA_ifPKiSC_iPKfiiiSE_SE_iiiii:
	.zero		492


//--------------------- .nv.constant0._ZN4vllm25paged_attention_v2_kernelI13__nv_bfloat16S1_Li128ELi16ELi128ELNS_18Fp8KVCacheDataTypeE0ELb1ELi512EEEvPfS3_PT_PKS4_PKT0_SA_ifPKiSC_iPKfiiiSE_SE_iiiii --------------------------
	.section	.nv.constant0._ZN4vllm25paged_attention_v2_kernelI13__nv_bfloat16S1_Li128ELi16ELi128ELNS_18Fp8KVCacheDataTypeE0ELb1ELi512EEEvPfS3_PT_PKS4_PKT0_SA_ifPKiSC_iPKfiiiSE_SE_iiiii,"a",@progbits
	.sectionflags	@""
	.align	4
.nv.constant0._ZN4vllm25paged_attention_v2_kernelI13__nv_bfloat16S1_Li128ELi16ELi128ELNS_18Fp8KVCacheDataTypeE0ELb1ELi512EEEvPfS3_PT_PKS4_PKT0_SA_ifPKiSC_iPKfiiiSE_SE_iiiii:
	.zero		492


//--------------------- .nv.constant0._ZN4vllm25paged_attention_v2_kernelI13__nv_bfloat16S1_Li120ELi16ELi128ELNS_18Fp8KVCacheDataTypeE0ELb1ELi512EEEvPfS3_PT_PKS4_PKT0_SA_ifPKiSC_iPKfiiiSE_SE_iiiii --------------------------
	.section	.nv.constant0._ZN4vllm25paged_attention_v2_kernelI13__nv_bfloat16S1_Li120ELi16ELi128ELNS_18Fp8KVCacheDataTypeE0ELb1ELi512EEEvPfS3_PT_PKS4_PKT0_SA_ifPKiSC_iPKfiiiSE_SE_iiiii,"a",@progbits
	.sectionflags	@""
	.align	4
.nv.constant0._ZN4vllm25paged_attention_v2_kernelI13__nv_bfloat16S1_Li120ELi16ELi128ELNS_18Fp8KVCacheDataTypeE0ELb1ELi512EEEvPfS3_PT_PKS4_PKT0_SA_ifPKiSC_iPKfiiiSE_SE_iiiii:
	.zero		492


//--------------------- .nv.constant0._ZN4vllm25paged_attention_v2_kernelI13__nv_bfloat16S1_Li112ELi16ELi128ELNS_18Fp8KVCacheDataTypeE0ELb1ELi512EEEvPfS3_PT_PKS4_PKT0_SA_ifPKiSC_iPKfiiiSE_SE_iiiii --------------------------
	.section	.nv.constant0._ZN4vllm25paged_attention_v2_kernelI13__nv_bfloat16S1_Li112ELi16ELi128ELNS_18Fp8KVCacheDataTypeE0ELb1ELi512EEEvPfS3_PT_PKS4_PKT0_SA_ifPKiSC_iPKfiiiSE_SE_iiiii,"a",@progbits
	.sectionflags	@""
	.align	4
.nv.constant0._ZN4vllm25paged_attention_v2_kernelI13__nv_bfloat16S1_Li112ELi16ELi128ELNS_18Fp8KVCacheDataTypeE0ELb1ELi512EEEvPfS3_PT_PKS4_PKT0_SA_ifPKiSC_iPKfiiiSE_SE_iiiii:
	.zero		492


//--------------------- .nv.constant0._ZN4vllm25paged_attention_v2_kernelI13__nv_bfloat16S1_Li96ELi16ELi128ELNS_18Fp8KVCacheDataTypeE0ELb1ELi512EEEvPfS3_PT_PKS4_PKT0_SA_ifPKiSC_iPKfiiiSE_SE_iiiii --------------------------
	.section	.nv.constant0._ZN4vllm25paged_attention_v2_kernelI13__nv_bfloat16S1_Li96ELi16ELi128ELNS_18Fp8KVCacheDataTypeE0ELb1ELi512EEEvPfS3_PT_PKS4_PKT0_SA_ifPKiSC_iPKfiiiSE_SE_iiiii,"a",@progbits
	.sectionflags	@""
	.align	4
.nv.constant0._ZN4vllm25paged_attention_v2_kernelI13__nv_bfloat16S1_Li96ELi16ELi128ELNS_18Fp8KVCacheDataTypeE0ELb1ELi512EEEvPfS3_PT_PKS4_PKT0_SA_ifPKiSC_iPKfiiiSE_SE_iiiii:
	.zero		492


//--------------------- .nv.constant0._ZN4vllm25paged_attention_v2_kernelI13__nv_bfloat16S1_Li80ELi16ELi128ELNS_18Fp8KVCacheDataTypeE0ELb1ELi512EEEvPfS3_PT_PKS4_PKT0_SA_ifPKiSC_iPKfiiiSE_SE_iiiii --------------------------
	.section	.nv.constant0._ZN4vllm25paged_attention_v2_kernelI13__nv_bfloat16S1_Li80ELi16ELi128ELNS_18Fp8KVCacheDataTypeE0ELb1ELi512EEEvPfS3_PT_PKS4_PKT0_SA_ifPKiSC_iPKfiiiSE_SE_iiiii,"a",@progbits
	.sectionflags	@""
	.align	4
.nv.constant0._ZN4vllm25paged_attention_v2_kernelI13__nv_bfloat16S1_Li80ELi16ELi128ELNS_18Fp8KVCacheDataTypeE0ELb1ELi512EEEvPfS3_PT_PKS4_PKT0_SA_ifPKiSC_iPKfiiiSE_SE_iiiii:
	.zero		492


//--------------------- .nv.constant0._ZN4vllm25paged_attention_v2_kernelI13__nv_bfloat16S1_Li64ELi16ELi128ELNS_18Fp8KVCacheDataTypeE0ELb1ELi512EEEvPfS3_PT_PKS4_PKT0_SA_ifPKiSC_iPKfiiiSE_SE_iiiii --------------------------
	.section	.nv.constant0._ZN4vllm25paged_attention_v2_kernelI13__nv_bfloat16S1_Li64ELi16ELi128ELNS_18Fp8KVCacheDataTypeE0ELb1ELi512EEEvPfS3_PT_PKS4_PKT0_SA_ifPKiSC_iPKfiiiSE_SE_iiiii,"a",@progbits
	.sectionflags	@""
	.align	4
.nv.constant0._ZN4vllm25paged_attention_v2_kernelI13__nv_bfloat16S1_Li64ELi16ELi128ELNS_18Fp8KVCacheDataTypeE0ELb1ELi512EEEvPfS3_PT_PKS4_PKT0_SA_ifPKiSC_iPKfiiiSE_SE_iiiii:
	.zero		492


//--------------------- .nv.constant0._ZN4vllm25paged_attention_v2_kernelI13__nv_bfloat16S1_Li32ELi16ELi128ELNS_18Fp8KVCacheDataTypeE0ELb1ELi512EEEvPfS3_PT_PKS4_PKT0_SA_ifPKiSC_iPKfiiiSE_SE_iiiii --------------------------
	.section	.nv.constant0._ZN4vllm25paged_attention_v2_kernelI13__nv_bfloat16S1_Li32ELi16ELi128ELNS_18Fp8KVCacheDataTypeE0ELb1ELi512EEEvPfS3_PT_PKS4_PKT0_SA_ifPKiSC_iPKfiiiSE_SE_iiiii,"a",@progbits
	.sectionflags	@""
	.align	4
.nv.constant0._ZN4vllm25paged_attention_v2_kernelI13__nv_bfloat16S1_Li32ELi16ELi128ELNS_18Fp8KVCacheDataTypeE0ELb1ELi512EEEvPfS3_PT_PKS4_PKT0_SA_ifPKiSC_iPKfiiiSE_SE_iiiii:
	.zero		492


//--------------------- .nv.constant0._ZN4vllm25paged_attention_v2_kernelI13__nv_bfloat16S1_Li256ELi8ELi128ELNS_18Fp8KVCacheDataTypeE0ELb0ELi512EEEvPfS3_PT_PKS4_PKT0_SA_ifPKiSC_iPKfiiiSE_SE_iiiii --------------------------
	.section	.nv.constant0._ZN4vllm25paged_attention_v2_kernelI13__nv_bfloat16S1_Li256ELi8ELi128ELNS_18Fp8KVCacheDataTypeE0ELb0ELi512EEEvPfS3_PT_PKS4_PKT0_SA_ifPKiSC_iPKfiiiSE_SE_iiiii,"a",@progbits
	.sectionflags	@""
	.align	4
.nv.constant0._ZN4vllm25paged_attention_v2_kernelI13__nv_bfloat16S1_Li256ELi8ELi128ELNS_18Fp8KVCacheDataTypeE0ELb0ELi512EEEvPfS3_PT_PKS4_PKT0_SA_ifPKiSC_iPKfiiiSE_SE_iiiii:
	.zero		492


//--------------------- .nv.constant0._ZN4vllm25paged_attention_v2_kernelI13__nv_bfloat16S1_Li192ELi8ELi128ELNS_18Fp8KVCacheDataTypeE0ELb0ELi512EEEvPfS3_PT_PKS4_PKT0_SA_ifPKiSC_iPKfiiiSE_SE_iiiii --------------------------
	.section	.nv.constant0._ZN4vllm25paged_attention_v2_kernelI13__nv_bfloat16S1_Li192ELi8ELi128ELNS_18Fp8KVCacheDataTypeE0ELb0ELi512EEEvPfS3_PT_PKS4_PKT0_SA_ifPKiSC_iPKfiiiSE_SE_iiiii,"a",@progbits
	.sectionflags	@""
	.align	4
.nv.constant0._ZN4vllm25paged_attention_v2_kernelI13__nv_bfloat16S1_Li192ELi8ELi128ELNS_18Fp8KVCacheDataTypeE0ELb0ELi512EEEvPfS3_PT_PKS4_PKT0_SA_ifPKiSC_iPKfiiiSE_SE_iiiii:
	.zero		492


//--------------------- .nv.constant0._ZN4vllm25paged_attention_v2_kernelI13__nv_bfloat16S1_Li128ELi8ELi128ELNS_18Fp8KVCacheDataTypeE0ELb0ELi512EEEvPfS3_PT_PKS4_PKT0_SA_ifPKiSC_iPKfiiiSE_SE_iiiii --------------------------
	.section	.nv.constant0._ZN4vllm25paged_attention_v2_kernelI13__nv_bfloat16S1_Li128ELi8ELi128ELNS_18Fp8KVCacheDataTypeE0ELb0ELi512EEEvPfS3_PT_PKS4_PKT0_SA_ifPKiSC_iPKfiiiSE_SE_iiiii,"a",@progbits
	.sectionflags	@""
	.align	4
.nv.constant0._ZN4vllm25paged_attention_v2_kernelI13__nv_bfloat16S1_Li128ELi8ELi128ELNS_18Fp8KVCacheDataTypeE0ELb0ELi512EEEvPfS3_PT_PKS4_PKT0_SA_ifPKiSC_iPKfiiiSE_SE_iiiii:
	.zero		492


//--------------------- .nv.constant0._ZN4vllm25paged_attention_v2_kernelI13__nv_bfloat16S1_Li120ELi8ELi128ELNS_18Fp8KVCacheDataTypeE0ELb0ELi512EEEvPfS3_PT_PKS4_PKT0_SA_ifPKiSC_iPKfiiiSE_SE_iiiii --------------------------
	.section	.nv.constant0._ZN4vllm25paged_attention_v2_kernelI13__nv_bfloat16S1_Li120ELi8ELi128ELNS_18Fp8KVCacheDataTypeE0ELb0ELi512EEEvPfS3_PT_PKS4_PKT0_SA_ifPKiSC_iPKfiiiSE_SE_iiiii,"a",@progbits
	.sectionflags	@""
	.align	4
.nv.constant0._ZN4vllm25paged_attention_v2_kernelI13__nv_bfloat16S1_Li120ELi8ELi128ELNS_18Fp8KVCacheDataTypeE0ELb0ELi512EEEvPfS3_PT_PKS4_PKT0_SA_ifPKiSC_iPKfiiiSE_SE_iiiii:
	.zero		492


//--------------------- .nv.constant0._ZN4vllm25paged_attention_v2_kernelI13__nv_bfloat16S1_Li112ELi8ELi128ELNS_18Fp8KVCacheDataTypeE0ELb0ELi512EEEvPfS3_PT_PKS4_PKT0_SA_ifPKiSC_iPKfiiiSE_SE_iiiii --------------------------
	.section	.nv.constant0._ZN4vllm25paged_attention_v2_kernelI13__nv_bfloat16S1_Li112ELi8ELi128ELNS_18Fp8KVCacheDataTypeE0ELb0ELi512EEEvPfS3_PT_PKS4_PKT0_SA_ifPKiSC_iPKfiiiSE_SE_iiiii,"a",@progbits
	.sectionflags	@""
	.align	4
.nv.constant0._ZN4vllm25paged_attention_v2_kernelI13__nv_bfloat16S1_Li112ELi8ELi128ELNS_18Fp8KVCacheDataTypeE0ELb0ELi512EEEvPfS3_PT_PKS4_PKT0_SA_ifPKiSC_iPKfiiiSE_SE_iiiii:
	.zero		492


//--------------------- .nv.constant0._ZN4vllm25paged_attention_v2_kernelI13__nv_bfloat16S1_Li96ELi8ELi128ELNS_18Fp8KVCacheDataTypeE0ELb0ELi512EEEvPfS3_PT_PKS4_PKT0_SA_ifPKiSC_iPKfiiiSE_SE_iiiii --------------------------
	.section	.nv.constant0._ZN4vllm25paged_attention_v2_kernelI13__nv_bfloat16S1_Li96ELi8ELi128ELNS_18Fp8KVCacheDataTypeE0ELb0ELi512EEEvPfS3_PT_PKS4_PKT0_SA_ifPKiSC_iPKfiiiSE_SE_iiiii,"a",@progbits
	.sectionflags	@""
	.align	4
.nv.constant0._ZN4vllm25paged_attention_v2_kernelI13__nv_bfloat16S1_Li96ELi8ELi128ELNS_18Fp8KVCacheDataTypeE0ELb0ELi512EEEvPfS3_PT_PKS4_PKT0_SA_ifPKiSC_iPKfiiiSE_SE_iiiii:
	.zero		492


//--------------------- .nv.constant0._ZN4vllm25paged_attention_v2_kernelI13__nv_bfloat16S1_Li80ELi8ELi128ELNS_18Fp8KVCacheDataTypeE0ELb0ELi512EEEvPfS3_PT_PKS4_PKT0_SA_ifPKiSC_iPKfiiiSE_SE_iiiii --------------------------
	.section	.nv.constant0._ZN4vllm25paged_attention_v2_kernelI13__nv_bfloat16S1_Li80ELi8ELi128ELNS_18Fp8KVCacheDataTypeE0ELb0ELi512EEEvPfS3_PT_PKS4_PKT0_SA_ifPKiSC_iPKfiiiSE_SE_iiiii,"a",@progbits
	.sectionflags	@""
	.align	4
.nv.constant0._ZN4vllm25paged_attention_v2_kernelI13__nv_bfloat16S1_Li80ELi8ELi128ELNS_18Fp8KVCacheDataTypeE0ELb0ELi512EEEvPfS3_PT_PKS4_PKT0_SA_ifPKiSC_iPKfiiiSE_SE_iiiii:
	.zero		492


//--------------------- .nv.constant0._ZN4vllm25paged_attention_v2_kernelI13__nv_bfloat16S1_Li64ELi8ELi128ELNS_18Fp8KVCacheDataTypeE0ELb0ELi512EEEvPfS3_PT_PKS4_PKT0_SA_ifPKiSC_iPKfiiiSE_SE_iiiii --------------------------
	.section	.nv.constant0._ZN4vllm25paged_attention_v2_kernelI13__nv_bfloat16S1_Li64ELi8ELi128ELNS_18Fp8KVCacheDataTypeE0ELb0ELi512EEEvPfS3_PT_PKS4_PKT0_SA_ifPKiSC_iPKfiiiSE_SE_iiiii,"a",@progbits
	.sectionflags	@""
	.align	4
.nv.constant0._ZN4vllm25paged_attention_v2_kernelI13__nv_bfloat16S1_Li64ELi8ELi128ELNS_18Fp8KVCacheDataTypeE0ELb0ELi512EEEvPfS3_PT_PKS4_PKT0_SA_ifPKiSC_iPKfiiiSE_SE_iiiii:
	.zero		492


//--------------------- .nv.constant0._ZN4vllm25paged_attention_v2_kernelI13__nv_bfloat16S1_Li32ELi8ELi128ELNS_18Fp8KVCacheDataTypeE0ELb0ELi512EEEvPfS3_PT_PKS4_PKT0_SA_ifPKiSC_iPKfiiiSE_SE_iiiii --------------------------
	.section	.nv.constant0._ZN4vllm25paged_attention_v2_kernelI13__nv_bfloat16S1_Li32ELi8ELi128ELNS_18Fp8KVCacheDataTypeE0ELb0ELi512EEEvPfS3_PT_PKS4_PKT0_SA_ifPKiSC_iPKfiiiSE_SE_iiiii,"a",@progbits
	.sectionflags	@""
	.align	4
.nv.constant0._ZN4vllm25paged_attention_v2_kernelI13__nv_bfloat16S1_Li32ELi8ELi128ELNS_18Fp8KVCacheDataTypeE0ELb0ELi512EEEvPfS3_PT_PKS4_PKT0_SA_ifPKiSC_iPKfiiiSE_SE_iiiii:
	.zero		492


//--------------------- .nv.constant0._ZN4vllm32paged_attention_v2_reduce_kernelI13__nv_bfloat16Li256ELi128ELi512EEEvPT_PKfS5_PKS2_PKii --------------------------
	.section	.nv.constant0._ZN4vllm32paged_attention_v2_reduce_kernelI13__nv_bfloat16Li256ELi128ELi512EEEvPT_PKfS5_PKS2_PKii,"a",@progbits
	.sectionflags	@""
	.align	4
.nv.constant0._ZN4vllm32paged_attention_v2_reduce_kernelI13__nv_bfloat16Li256ELi128ELi512EEEvPT_PKfS5_PKS2_PKii:
	.zero		396


//--------------------- .nv.constant0._ZN4vllm25paged_attention_v2_kernelI13__nv_bfloat16S1_Li256ELi8ELi128ELNS_18Fp8KVCacheDataTypeE0ELb1ELi512EEEvPfS3_PT_PKS4_PKT0_SA_ifPKiSC_iPKfiiiSE_SE_iiiii --------------------------
	.section	.nv.constant0._ZN4vllm25paged_attention_v2_kernelI13__nv_bfloat16S1_Li256ELi8ELi128ELNS_18Fp8KVCacheDataTypeE0ELb1ELi512EEEvPfS3_PT_PKS4_PKT0_SA_ifPKiSC_iPKfiiiSE_SE_iiiii,"a",@progbits
	.sectionflags	@""
	.align	4
.nv.constant0._ZN4vllm25paged_attention_v2_kernelI13__nv_bfloat16S1_Li256ELi8ELi128ELNS_18Fp8KVCacheDataTypeE0ELb1ELi512EEEvPfS3_PT_PKS4_PKT0_SA_ifPKiSC_iPKfiiiSE_SE_iiiii:
	.zero		492


//--------------------- .nv.constant0._ZN4vllm32paged_attention_v2_reduce_kernelI13__nv_bfloat16Li192ELi128ELi512EEEvPT_PKfS5_PKS2_PKii --------------------------
	.section	.nv.constant0._ZN4vllm32paged_attention_v2_reduce_kernelI13__nv_bfloat16Li192ELi128ELi512EEEvPT_PKfS5_PKS2_PKii,"a",@progbits
	.sectionflags	@""
	.align	4
.nv.constant0._ZN4vllm32paged_attention_v2_reduce_kernelI13__nv_bfloat16Li192ELi128ELi512EEEvPT_PKfS5_PKS2_PKii:
	.zero		396


//--------------------- .nv.constant0._ZN4vllm25paged_attention_v2_kernelI13__nv_bfloat16S1_Li192ELi8ELi128ELNS_18Fp8KVCacheDataTypeE0ELb1ELi512EEEvPfS3_PT_PKS4_PKT0_SA_ifPKiSC_iPKfiiiSE_SE_iiiii --------------------------
	.section	.nv.constant0._ZN4vllm25paged_attention_v2_kernelI13__nv_bfloat16S1_Li192ELi8ELi128ELNS_18Fp8KVCacheDataTypeE0ELb1ELi512EEEvPfS3_PT_PKS4_PKT0_SA_ifPKiSC_iPKfiiiSE_SE_iiiii,"a",@progbits
	.sectionflags	@""
	.align	4
.nv.constant0._ZN4vllm25paged_attention_v2_kernelI13__nv_bfloat16S1_Li192ELi8ELi128ELNS_18Fp8KVCacheDataTypeE0ELb1ELi512EEEvPfS3_PT_PKS4_PKT0_SA_ifPKiSC_iPKfiiiSE_SE_iiiii:
	.zero		492


//--------------------- .nv.constant0._ZN4vllm32paged_attention_v2_reduce_kernelI13__nv_bfloat16Li128ELi128ELi512EEEvPT_PKfS5_PKS2_PKii --------------------------
	.section	.nv.constant0._ZN4vllm32paged_attention_v2_reduce_kernelI13__nv_bfloat16Li128ELi128ELi512EEEvPT_PKfS5_PKS2_PKii,"a",@progbits
	.sectionflags	@""
	.align	4
.nv.constant0._ZN4vllm32paged_attention_v2_reduce_kernelI13__nv_bfloat16Li128ELi128ELi512EEEvPT_PKfS5_PKS2_PKii:
	.zero		396


//--------------------- .nv.constant0._ZN4vllm25paged_attention_v2_kernelI13__nv_bfloat16S1_Li128ELi8ELi128ELNS_18Fp8KVCacheDataTypeE0ELb1ELi512EEEvPfS3_PT_PKS4_PKT0_SA_ifPKiSC_iPKfiiiSE_SE_iiiii --------------------------
	.section	.nv.constant0._ZN4vllm25paged_attention_v2_kernelI13__nv_bfloat16S1_Li128ELi8ELi128ELNS_18Fp8KVCacheDataTypeE0ELb1ELi512EEEvPfS3_PT_PKS4_PKT0_SA_ifPKiSC_iPKfiiiSE_SE_iiiii,"a",@progbits
	.sectionflags	@""
	.align	4
.nv.constant0._ZN4vllm25paged_attention_v2_kernelI13__nv_bfloat16S1_Li128ELi8ELi128ELNS_18Fp8KVCacheDataTypeE0ELb1ELi512EEEvPfS3_PT_PKS4_PKT0_SA_ifPKiSC_iPKfiiiSE_SE_iiiii:
	.zero		492


//--------------------- .nv.constant0._ZN4vllm32paged_attention_v2_reduce_kernelI13__nv_bfloat16Li120ELi128ELi512EEEvPT_PKfS5_PKS2_PKii --------------------------
	.section	.nv.constant0._ZN4vllm32paged_attention_v2_reduce_kernelI13__nv_bfloat16Li120ELi128ELi512EEEvPT_PKfS5_PKS2_PKii,"a",@progbits
	.sectionflags	@""
	.align	4
.nv.constant0._ZN4vllm32paged_attention_v2_reduce_kernelI13__nv_bfloat16Li120ELi128ELi512EEEvPT_PKfS5_PKS2_PKii:
	.zero		396


//--------------------- .nv.constant0._ZN4vllm25paged_attention_v2_kernelI13__nv_bfloat16S1_Li120ELi8ELi128ELNS_18Fp8KVCacheDataTypeE0ELb1ELi512EEEvPfS3_PT_PKS4_PKT0_SA_ifPKiSC_iPKfiiiSE_SE_iiiii --------------------------
	.section	.nv.constant0._ZN4vllm25paged_attention_v2_kernelI13__nv_bfloat16S1_Li120ELi8ELi128ELNS_18Fp8KVCacheDataTypeE0ELb1ELi512EEEvPfS3_PT_PKS4_PKT0_SA_ifPKiSC_iPKfiiiSE_SE_iiiii,"a",@progbits
	.sectionflags	@""
	.align	4
.nv.constant0._ZN4vllm25paged_attention_v2_kernelI13__nv_bfloat16S1_Li120ELi8ELi128ELNS_18Fp8KVCacheDataTypeE0ELb1ELi512EEEvPfS3_PT_PKS4_PKT0_SA_ifPKiSC_iPKfiiiSE_SE_iiiii:
	.zero		492


//--------------------- .nv.constant0._ZN4vllm32paged_attention_v2_reduce_kernelI13__nv_bfloat16Li112ELi128ELi512EEEvPT_PKfS5_PKS2_PKii --------------------------
	.section	.nv.constant0._ZN4vllm32paged_attention_v2_reduce_kernelI13__nv_bfloat16Li112ELi128ELi512EEEvPT_PKfS5_PKS2_PKii,"a",@progbits
	.sectionflags	@""
	.align	4
.nv.constant0._ZN4vllm32paged_attention_v2_reduce_kernelI13__nv_bfloat16Li112ELi128ELi512EEEvPT_PKfS5_PKS2_PKii:
	.zero		396


//--------------------- .nv.constant0._ZN4vllm25paged_attention_v2_kernelI13__nv_bfloat16S1_Li112ELi8ELi128ELNS_18Fp8KVCacheDataTypeE0ELb1ELi512EEEvPfS3_PT_PKS4_PKT0_SA_ifPKiSC_iPKfiiiSE_SE_iiiii --------------------------
	.section	.nv.constant0._ZN4vllm25paged_attention_v2_kernelI13__nv_bfloat16S1_Li112ELi8ELi128ELNS_18Fp8KVCacheDataTypeE0ELb1ELi512EEEvPfS3_PT_PKS4_PKT0_SA_ifPKiSC_iPKfiiiSE_SE_iiiii,"a",@progbits
	.sectionflags	@""
	.align	4
.nv.constant0._ZN4vllm25paged_attention_v2_kernelI13__nv_bfloat16S1_Li112ELi8ELi128ELNS_18Fp8KVCacheDataTypeE0ELb1ELi512EEEvPfS3_PT_PKS4_PKT0_SA_ifPKiSC_iPKfiiiSE_SE_iiiii:
	.zero		492


//--------------------- .nv.constant0._ZN4vllm32paged_attention_v2_reduce_kernelI13__nv_bfloat16Li96ELi128ELi512EEEvPT_PKfS5_PKS2_PKii --------------------------
	.section	.nv.constant0._ZN4vllm32paged_attention_v2_reduce_kernelI13__nv_bfloat16Li96ELi128ELi512EEEvPT_PKfS5_PKS2_PKii,"a",@progbits
	.sectionflags	@""
	.align	4
.nv.constant0._ZN4vllm32paged_attention_v2_reduce_kernelI13__nv_bfloat16Li96ELi128ELi512EEEvPT_PKfS5_PKS2_PKii:
	.zero		396


//--------------------- .nv.constant0._ZN4vllm25paged_attention_v2_kernelI13__nv_bfloat16S1_Li96ELi8ELi128ELNS_18Fp8KVCacheDataTypeE0ELb1ELi512EEEvPfS3_PT_PKS4_PKT0_SA_ifPKiSC_iPKfiiiSE_SE_iiiii --------------------------
	.section	.nv.constant0._ZN4vllm25paged_attention_v2_kernelI13__nv_bfloat16S1_Li96ELi8ELi128ELNS_18Fp8KVCacheDataTypeE0ELb1ELi512EEEvPfS3_PT_PKS4_PKT0_SA_ifPKiSC_iPKfiiiSE_SE_iiiii,"a",@progbits
	.sectionflags	@""
	.align	4
.nv.constant0._ZN4vllm25paged_attention_v2_kernelI13__nv_bfloat16S1_Li96ELi8ELi128ELNS_18Fp8KVCacheDataTypeE0ELb1ELi512EEEvPfS3_PT_PKS4_PKT0_SA_ifPKiSC_iPKfiiiSE_SE_iiiii:
	.zero		492


//--------------------- .nv.constant0._ZN4vllm32paged_attention_v2_reduce_kernelI13__nv_bfloat16Li80ELi128ELi512EEEvPT_PKfS5_PKS2_PKii --------------------------
	.section	.nv.constant0._ZN4vllm32paged_attention_v2_reduce_kernelI13__nv_bfloat16Li80ELi128ELi512EEEvPT_PKfS5_PKS2_PKii,"a",@progbits
	.sectionflags	@""
	.align	4
.nv.constant0._ZN4vllm32paged_attention_v2_reduce_kernelI13__nv_bfloat16Li80ELi128ELi512EEEvPT_PKfS5_PKS2_PKii:
	.zero		396


//--------------------- .nv.constant0._ZN4vllm25paged_attention_v2_kernelI13__nv_bfloat16S1_Li80ELi8ELi128ELNS_18Fp8KVCacheDataTypeE0ELb1ELi512EEEvPfS3_PT_PKS4_PKT0_SA_ifPKiSC_iPKfiiiSE_SE_iiiii --------------------------
	.section	.nv.constant0._ZN4vllm25paged_attention_v2_kernelI13__nv_bfloat16S1_Li80ELi8ELi128ELNS_18Fp8KVCacheDataTypeE0ELb1ELi512EEEvPfS3_PT_PKS4_PKT0_SA_ifPKiSC_iPKfiiiSE_SE_iiiii,"a",@progbits
	.sectionflags	@""
	.align	4
.nv.constant0._ZN4vllm25paged_attention_v2_kernelI13__nv_bfloat16S1_Li80ELi8ELi128ELNS_18Fp8KVCacheDataTypeE0ELb1ELi512EEEvPfS3_PT_PKS4_PKT0_SA_ifPKiSC_iPKfiiiSE_SE_iiiii:
	.zero		492


//--------------------- .nv.constant0._ZN4vllm32paged_attention_v2_reduce_kernelI13__nv_bfloat16Li64ELi128ELi512EEEvPT_PKfS5_PKS2_PKii --------------------------
	.section	.nv.constant0._ZN4vllm32paged_attention_v2_reduce_kernelI13__nv_bfloat16Li64ELi128ELi512EEEvPT_PKfS5_PKS2_PKii,"a",@progbits
	.sectionflags	@""
	.align	4
.nv.constant0._ZN4vllm32paged_attention_v2_reduce_kernelI13__nv_bfloat16Li64ELi128ELi512EEEvPT_PKfS5_PKS2_PKii:
	.zero		396


//--------------------- .nv.constant0._ZN4vllm25paged_attention_v2_kernelI13__nv_bfloat16S1_Li64ELi8ELi128ELNS_18Fp8KVCacheDataTypeE0ELb1ELi512EEEvPfS3_PT_PKS4_PKT0_SA_ifPKiSC_iPKfiiiSE_SE_iiiii --------------------------
	.section	.nv.constant0._ZN4vllm25paged_attention_v2_kernelI13__nv_bfloat16S1_Li64ELi8ELi128ELNS_18Fp8KVCacheDataTypeE0ELb1ELi512EEEvPfS3_PT_PKS4_PKT0_SA_ifPKiSC_iPKfiiiSE_SE_iiiii,"a",@progbits
	.sectionflags	@""
	.align	4
.nv.constant0._ZN4vllm25paged_attention_v2_kernelI13__nv_bfloat16S1_Li64ELi8ELi128ELNS_18Fp8KVCacheDataTypeE0ELb1ELi512EEEvPfS3_PT_PKS4_PKT0_SA_ifPKiSC_iPKfiiiSE_SE_iiiii:
	.zero		492


//--------------------- .nv.constant0._ZN4vllm32paged_attention_v2_reduce_kernelI13__nv_bfloat16Li32ELi128ELi512EEEvPT_PKfS5_PKS2_PKii --------------------------
	.section	.nv.constant0._ZN4vllm32paged_attention_v2_reduce_kernelI13__nv_bfloat16Li32ELi128ELi512EEEvPT_PKfS5_PKS2_PKii,"a",@progbits
	.sectionflags	@""
	.align	4
.nv.constant0._ZN4vllm32paged_attention_v2_reduce_kernelI13__nv_bfloat16Li32ELi128ELi512EEEvPT_PKfS5_PKS2_PKii:
	.zero		396


//--------------------- .nv.constant0._ZN4vllm25paged_attention_v2_kernelI13__nv_bfloat16S1_Li32ELi8ELi128ELNS_18Fp8KVCacheDataTypeE0ELb1ELi512EEEvPfS3_PT_PKS4_PKT0_SA_ifPKiSC_iPKfiiiSE_SE_iiiii --------------------------
	.section	.nv.constant0._ZN4vllm25paged_attention_v2_kernelI13__nv_bfloat16S1_Li32ELi8ELi128ELNS_18Fp8KVCacheDataTypeE0ELb1ELi512EEEvPfS3_PT_PKS4_PKT0_SA_ifPKiSC_iPKfiiiSE_SE_iiiii,"a",@progbits
	.sectionflags	@""
	.align	4
.nv.constant0._ZN4vllm25paged_attention_v2_kernelI13__nv_bfloat16S1_Li32ELi8ELi128ELNS_18Fp8KVCacheDataTypeE0ELb1ELi512EEEvPfS3_PT_PKS4_PKT0_SA_ifPKiSC_iPKfiiiSE_SE_iiiii:
	.zero		492


//--------------------- .nv.constant0._ZN4vllm25paged_attention_v2_kernelIttLi256ELi32ELi128ELNS_18Fp8KVCacheDataTypeE0ELb0ELi512EEEvPfS2_PT_PKS3_PKT0_S9_ifPKiSB_iPKfiiiSD_SD_iiiii --------------------------
	.section	.nv.constant0._ZN4vllm25paged_attention_v2_kernelIttLi256ELi32ELi128ELNS_18Fp8KVCacheDataTypeE0ELb0ELi512EEEvPfS2_PT_PKS3_PKT0_S9_ifPKiSB_iPKfiiiSD_SD_iiiii,"a",@progbits
	.sectionflags	@""
	.align	4
.nv.constant0._ZN4vllm25paged_attention_v2_kernelIttLi256ELi32ELi128ELNS_18Fp8KVCacheDataTypeE0ELb0ELi512EEEvPfS2_PT_PKS3_PKT0_S9_ifPKiSB_iPKfiiiSD_SD_iiiii:
	.zero		492


//--------------------- .nv.constant0._ZN4vllm25paged_attention_v2_kernelIttLi192ELi32ELi128ELNS_18Fp8KVCacheDataTypeE0ELb0ELi512EEEvPfS2_PT_PKS3_PKT0_S9_ifPKiSB_iPKfiiiSD_SD_iiiii --------------------------
	.section	.nv.constant0._ZN4vllm25paged_attention_v2_kernelIttLi192ELi32ELi128ELNS_18Fp8KVCacheDataTypeE0ELb0ELi512EEEvPfS2_PT_PKS3_PKT0_S9_ifPKiSB_iPKfiiiSD_SD_iiiii,"a",@progbits
	.sectionflags	@""
	.align	4
.nv.constant0._ZN4vllm25paged_attention_v2_kernelIttLi192ELi32ELi128ELNS_18Fp8KVCacheDataTypeE0ELb0ELi512EEEvPfS2_PT_PKS3_PKT0_S9_ifPKiSB_iPKfiiiSD_SD_iiiii:
	.zero		492


//--------------------- .nv.constant0._ZN4vllm25paged_attention_v2_kernelIttLi128ELi32ELi128ELNS_18Fp8KVCacheDataTypeE0ELb0ELi512EEEvPfS2_PT_PKS3_PKT0_S9_ifPKiSB_iPKfiiiSD_SD_iiiii --------------------------
	.section	.nv.constant0._ZN4vllm25paged_attention_v2_kernelIttLi128ELi32ELi128ELNS_18Fp8KVCacheDataTypeE0ELb0ELi512EEEvPfS2_PT_PKS3_PKT0_S9_ifPKiSB_iPKfiiiSD_SD_iiiii,"a",@progbits
	.sectionflags	@""
	.align	4
.nv.constant0._ZN4vllm25paged_attention_v2_kernelIttLi128ELi32ELi128ELNS_18Fp8KVCacheDataTypeE0ELb0ELi512EEEvPfS2_PT_PKS3_PKT0_S9_ifPKiSB_iPKfiiiSD_SD_iiiii:
	.zero		492


//--------------------- .nv.constant0._ZN4vllm25paged_attention_v2_kernelIttLi120ELi32ELi128ELNS_18Fp8KVCacheDataTypeE0ELb0ELi512EEEvPfS2_PT_PKS3_PKT0_S9_ifPKiSB_iPKfiiiSD_SD_iiiii --------------------------
	.section	.nv.constant0._ZN4vllm25paged_attention_v2_kernelIttLi120ELi32ELi128ELNS_18Fp8KVCacheDataTypeE0ELb0ELi512EEEvPfS2_PT_PKS3_PKT0_S9_ifPKiSB_iPKfiiiSD_SD_iiiii,"a",@progbits
	.sectionflags	@""
	.align	4
.nv.constant0._ZN4vllm25paged_attention_v2_kernelIttLi120ELi32ELi128ELNS_18Fp8KVCacheDataTypeE0ELb0ELi512EEEvPfS2_PT_PKS3_PKT0_S9_ifPKiSB_iPKfiiiSD_SD_iiiii:
	.zero		492


//--------------------- .nv.constant0._ZN4vllm25paged_attention_v2_kernelIttLi112ELi32ELi128ELNS_18Fp8KVCacheDataTypeE0ELb0ELi512EEEvPfS2_PT_PKS3_PKT0_S9_ifPKiSB_iPKfiiiSD_SD_iiiii --------------------------
	.section	.nv.constant0._ZN4vllm25paged_attention_v2_kernelIttLi112ELi32ELi128ELNS_18Fp8KVCacheDataTypeE0ELb0ELi512EEEvPfS2_PT_PKS3_PKT0_S9_ifPKiSB_iPKfiiiSD_SD_iiiii,"a",@progbits
	.sectionflags	@""
	.align	4
.nv.constant0._ZN4vllm25paged_attention_v2_kernelIttLi112ELi32ELi128ELNS_18Fp8KVCacheDataTypeE0ELb0ELi512EEEvPfS2_PT_PKS3_PKT0_S9_ifPKiSB_iPKfiiiSD_SD_iiiii:
	.zero		492


//--------------------- .nv.constant0._ZN4vllm25paged_attention_v2_kernelIttLi96ELi32ELi128ELNS_18Fp8KVCacheDataTypeE0ELb0ELi512EEEvPfS2_PT_PKS3_PKT0_S9_ifPKiSB_iPKfiiiSD_SD_iiiii --------------------------
	.section	.nv.constant0._ZN4vllm25paged_attention_v2_kernelIttLi96ELi32ELi128ELNS_18Fp8KVCacheDataTypeE0ELb0ELi512EEEvPfS2_PT_PKS3_PKT0_S9_ifPKiSB_iPKfiiiSD_SD_iiiii,"a",@progbits
	.sectionflags	@""
	.align	4
.nv.constant0._ZN4vllm25paged_attention_v2_kernelIttLi96ELi32ELi128ELNS_18Fp8KVCacheDataTypeE0ELb0ELi512EEEvPfS2_PT_PKS3_PKT0_S9_ifPKiSB_iPKfiiiSD_SD_iiiii:
	.zero		492


//--------------------- .nv.constant0._ZN4vllm25paged_attention_v2_kernelIttLi80ELi32ELi128ELNS_18Fp8KVCacheDataTypeE0ELb0ELi512EEEvPfS2_PT_PKS3_PKT0_S9_ifPKiSB_iPKfiiiSD_SD_iiiii --------------------------
	.section	.nv.constant0._ZN4vllm25paged_attention_v2_kernelIttLi80ELi32ELi128ELNS_18Fp8KVCacheDataTypeE0ELb0ELi512EEEvPfS2_PT_PKS3_PKT0_S9_ifPKiSB_iPKfiiiSD_SD_iiiii,"a",@progbits
	.sectionflags	@""
	.align	4
.nv.constant0._ZN4vllm25paged_attention_v2_kernelIttLi80ELi32ELi128ELNS_18Fp8KVCacheDataTypeE0ELb0ELi512EEEvPfS2_PT_PKS3_PKT0_S9_ifPKiSB_iPKfiiiSD_SD_iiiii:
	.zero		492


//--------------------- .nv.constant0._ZN4vllm25paged_attention_v2_kernelIttLi64ELi32ELi128ELNS_18Fp8KVCacheDataTypeE0ELb0ELi512EEEvPfS2_PT_PKS3_PKT0_S9_ifPKiSB_iPKfiiiSD_SD_iiiii --------------------------
	.section	.nv.constant0._ZN4vllm25paged_attention_v2_kernelIttLi64ELi32ELi128ELNS_18Fp8KVCacheDataTypeE0ELb0ELi512EEEvPfS2_PT_PKS3_PKT0_S9_ifPKiSB_iPKfiiiSD_SD_iiiii,"a",@progbits
	.sectionflags	@""
	.align	4
.nv.constant0._ZN4vllm25paged_attention_v2_kernelIttLi64ELi32ELi128ELNS_18Fp8KVCacheDataTypeE0ELb0ELi512EEEvPfS2_PT_PKS3_PKT0_S9_ifPKiSB_iPKfiiiSD_SD_iiiii:
	.zero		492


//--------------------- .nv.constant0._ZN4vllm25paged_attention_v2_kernelIttLi32ELi32ELi128ELNS_18Fp8KVCacheDataTypeE0ELb0ELi512EEEvPfS2_PT_PKS3_PKT0_S9_ifPKiSB_iPKfiiiSD_SD_iiiii --------------------------
	.section	.nv.constant0._ZN4vllm25paged_attention_v2_kernelIttLi32ELi32ELi128ELNS_18Fp8KVCacheDataTypeE0ELb0ELi512EEEvPfS2_PT_PKS3_PKT0_S9_ifPKiSB_iPKfiiiSD_SD_iiiii,"a",@progbits
	.sectionflags	@""
	.align	4
.nv.constant0._ZN4vllm25paged_attention_v2_kernelIttLi32ELi32ELi128ELNS_18Fp8KVCacheDataTypeE0ELb0ELi512EEEvPfS2_PT_PKS3_PKT0_S9_ifPKiSB_iPKfiiiSD_SD_iiiii:
	.zero		492


//--------------------- .nv.constant0._ZN4vllm25paged_attention_v2_kernelIttLi256ELi32ELi128ELNS_18Fp8KVCacheDataTypeE0ELb1ELi512EEEvPfS2_PT_PKS3_PKT0_S9_ifPKiSB_iPKfiiiSD_SD_iiiii --------------------------
	.section	.nv.constant0._ZN4vllm25paged_attention_v2_kernelIttLi256ELi32ELi128ELNS_18Fp8KVCacheDataTypeE0ELb1ELi512EEEvPfS2_PT_PKS3_PKT0_S9_ifPKiSB_iPKfiiiSD_SD_iiiii,"a",@progbits
	.sectionflags	@""
	.align	4
.nv.constant0._ZN4vllm25paged_attention_v2_kernelIttLi256ELi32ELi128ELNS_18Fp8KVCacheDataTypeE0ELb1ELi512EEEvPfS2_PT_PKS3_PKT0_S9_ifPKiSB_iPKfiiiSD_SD_iiiii:
	.zero		492


//--------------------- .nv.constant0._ZN4vllm25paged_attention_v2_kernelIttLi192ELi32ELi128ELNS_18Fp8KVCacheDataTypeE0ELb1ELi512EEEvPfS2_PT_PKS3_PKT0_S9_ifPKiSB_iPKfiiiSD_SD_iiiii --------------------------
	.section	.nv.constant0._ZN4vllm25paged_attention_v2_kernelIttLi192ELi32ELi128ELNS_18Fp8KVCacheDataTypeE0ELb1ELi512EEEvPfS2_PT_PKS3_PKT0_S9_ifPKiSB_iPKfiiiSD_SD_iiiii,"a",@progbits
	.sectionflags	@""
	.align	4
.nv.constant0._ZN4vllm25paged_attention_v2_kernelIttLi192ELi32ELi128ELNS_18Fp8KVCacheDataTypeE0ELb1ELi512EEEvPfS2_PT_PKS3_PKT0_S9_ifPKiSB_iPKfiiiSD_SD_iiiii:
	.zero		492


//--------------------- .nv.constant0._ZN4vllm25paged_attention_v2_kernelIttLi128ELi32ELi128ELNS_18Fp8KVCacheDataTypeE0ELb1ELi512EEEvPfS2_PT_PKS3_PKT0_S9_ifPKiSB_iPKfiiiSD_SD_iiiii --------------------------
	.section	.nv.constant0._ZN4vllm25paged_attention_v2_kernelIttLi128ELi32ELi128ELNS_18Fp8KVCacheDataTypeE0ELb1ELi512EEEvPfS2_PT_PKS3_PKT0_S9_ifPKiSB_iPKfiiiSD_SD_iiiii,"a",@progbits
	.sectionflags	@""
	.align	4
.nv.constant0._ZN4vllm25paged_attention_v2_kernelIttLi128ELi32ELi128ELNS_18Fp8KVCacheDataTypeE0ELb1ELi512EEEvPfS2_PT_PKS3_PKT0_S9_ifPKiSB_iPKfiiiSD_SD_iiiii:
	.zero		492


//--------------------- .nv.constant0._ZN4vllm25paged_attention_v2_kernelIttLi120ELi32ELi128ELNS_18Fp8KVCacheDataTypeE0ELb1ELi512EEEvPfS2_PT_PKS3_PKT0_S9_ifPKiSB_iPKfiiiSD_SD_iiiii --------------------------
	.section	.nv.constant0._ZN4vllm25paged_attention_v2_kernelIttLi120ELi32ELi128ELNS_18Fp8KVCacheDataTypeE0ELb1ELi512EEEvPfS2_PT_PKS3_PKT0_S9_ifPKiSB_iPKfiiiSD_SD_iiiii,"a",@progbits
	.sectionflags	@""
	.align	4
.nv.constant0._ZN4vllm25paged_attention_v2_kernelIttLi120ELi32ELi128ELNS_18Fp8KVCacheDataTypeE0ELb1ELi512EEEvPfS2_PT_PKS3_PKT0_S9_ifPKiSB_iPKfiiiSD_SD_iiiii:
	.zero		492


//--------------------- .nv.constant0._ZN4vllm25paged_attention_v2_kernelIttLi112ELi32ELi128ELNS_18Fp8KVCacheDataTypeE0ELb1ELi512EEEvPfS2_PT_PKS3_PKT0_S9_ifPKiSB_iPKfiiiSD_SD_iiiii --------------------------
	.section	.nv.constant0._ZN4vllm25paged_attention_v2_kernelIttLi112ELi32ELi128ELNS_18Fp8KVCacheDataTypeE0ELb1ELi512EEEvPfS2_PT_PKS3_PKT0_S9_ifPKiSB_iPKfiiiSD_SD_iiiii,"a",@progbits
	.sectionflags	@""
	.align	4
.nv.constant0._ZN4vllm25paged_attention_v2_kernelIttLi112ELi32ELi128ELNS_18Fp8KVCacheDataTypeE0ELb1ELi512EEEvPfS2_PT_PKS3_PKT0_S9_ifPKiSB_iPKfiiiSD_SD_iiiii:
	.zero		492


//--------------------- .nv.constant0._ZN4vllm25paged_attention_v2_kernelIttLi96ELi32ELi128ELNS_18Fp8KVCacheDataTypeE0ELb1ELi512EEEvPfS2_PT_PKS3_PKT0_S9_ifPKiSB_iPKfiiiSD_SD_iiiii --------------------------
	.section	.nv.constant0._ZN4vllm25paged_attention_v2_kernelIttLi96ELi32ELi128ELNS_18Fp8KVCacheDataTypeE0ELb1ELi512EEEvPfS2_PT_PKS3_PKT0_S9_ifPKiSB_iPKfiiiSD_SD_iiiii,"a",@progbits
	.sectionflags	@""
	.align	4
.nv.constant0._ZN4vllm25paged_attention_v2_kernelIttLi96ELi32ELi128ELNS_18Fp8KVCacheDataTypeE0ELb1ELi512EEEvPfS2_PT_PKS3_PKT0_S9_ifPKiSB_iPKfiiiSD_SD_iiiii:
	.zero		492


//--------------------- .nv.constant0._ZN4vllm25paged_attention_v2_kernelIttLi80ELi32ELi128ELNS_18Fp8KVCacheDataTypeE0ELb1ELi512EEEvPfS2_PT_PKS3_PKT0_S9_ifPKiSB_iPKfiiiSD_SD_iiiii --------------------------
	.section	.nv.constant0._ZN4vllm25paged_attention_v2_kernelIttLi80ELi32ELi128ELNS_18Fp8KVCacheDataTypeE0ELb1ELi512EEEvPfS2_PT_PKS3_PKT0_S9_ifPKiSB_iPKfiiiSD_SD_iiiii,"a",@progbits
	.sectionflags	@""
	.align	4
.nv.constant0._ZN4vllm25paged_attention_v2_kernelIttLi80ELi32ELi128ELNS_18Fp8KVCacheDataTypeE0ELb1ELi512EEEvPfS2_PT_PKS3_PKT0_S9_ifPKiSB_iPKfiiiSD_SD_iiiii:
	.zero		492


//--------------------- .nv.constant0._ZN4vllm25paged_attention_v2_kernelIttLi64ELi32ELi128ELNS_18Fp8KVCacheDataTypeE0ELb1ELi512EEEvPfS2_PT_PKS3_PKT0_S9_ifPKiSB_iPKfiiiSD_SD_iiiii --------------------------
	.section	.nv.constant0._ZN4vllm25paged_attention_v2_kernelIttLi64ELi32ELi128ELNS_18Fp8KVCacheDataTypeE0ELb1ELi512EEEvPfS2_PT_PKS3_PKT0_S9_ifPKiSB_iPKfiiiSD_SD_iiiii,"a",@progbits
	.sectionflags	@""
	.align	4
.nv.constant0._ZN4vllm25paged_attention_v2_kernelIttLi64ELi32ELi128ELNS_18Fp8KVCacheDataTypeE0ELb1ELi512EEEvPfS2_PT_PKS3_PKT0_S9_ifPKiSB_iPKfiiiSD_SD_iiiii:
	.zero		492


//--------------------- .nv.constant0._ZN4vllm25paged_attention_v2_kernelIttLi32ELi32ELi128ELNS_18Fp8KVCacheDataTypeE0ELb1ELi512EEEvPfS2_PT_PKS3_PKT0_S9_ifPKiSB_iPKfiiiSD_SD_iiiii --------------------------
	.section	.nv.constant0._ZN4vllm25paged_attention_v2_kernelIttLi32ELi32ELi128ELNS_18Fp8KVCacheDataTypeE0ELb1ELi512EEEvPfS2_PT_PKS3_PKT0_S9_ifPKiSB_iPKfiiiSD_SD_iiiii,"a",@progbits
	.sectionflags	@""
	.align	4
.nv.constant0._ZN4vllm25paged_attention_v2_kernelIttLi32ELi32ELi128ELNS_18Fp8KVCacheDataTypeE0ELb1ELi512EEEvPfS2_PT_PKS3_PKT0_S9_ifPKiSB_iPKfiiiSD_SD_iiiii:
	.zero		492


//--------------------- .nv.constant0._ZN4vllm25paged_attention_v2_kernelIttLi256ELi16ELi128ELNS_18Fp8KVCacheDataTypeE0ELb0ELi512EEEvPfS2_PT_PKS3_PKT0_S9_ifPKiSB_iPKfiiiSD_SD_iiiii --------------------------
	.section	.nv.constant0._ZN4vllm25paged_attention_v2_kernelIttLi256ELi16ELi128ELNS_18Fp8KVCacheDataTypeE0ELb0ELi512EEEvPfS2_PT_PKS3_PKT0_S9_ifPKiSB_iPKfiiiSD_SD_iiiii,"a",@progbits
	.sectionflags	@""
	.align	4
.nv.constant0._ZN4vllm25paged_attention_v2_kernelIttLi256ELi16ELi128ELNS_18Fp8KVCacheDataTypeE0ELb0ELi512EEEvPfS2_PT_PKS3_PKT0_S9_ifPKiSB_iPKfiiiSD_SD_iiiii:
	.zero		492


//--------------------- .nv.constant0._ZN4vllm25paged_attention_v2_kernelIttLi192ELi16ELi128ELNS_18Fp8KVCacheDataTypeE0ELb0ELi512EEEvPfS2_PT_PKS3_PKT0_S9_ifPKiSB_iPKfiiiSD_SD_iiiii --------------------------
	.section	.nv.constant0._ZN4vllm25paged_attention_v2_kernelIttLi192ELi16ELi128ELNS_18Fp8KVCacheDataTypeE0ELb0ELi512EEEvPfS2_PT_PKS3_PKT0_S9_ifPKiSB_iPKfiiiSD_SD_iiiii,"a",@progbits
	.sectionflags	@""
	.align	4
.nv.constant0._ZN4vllm25paged_attention_v2_kernelIttLi192ELi16ELi128ELNS_18Fp8KVCacheDataTypeE0ELb0ELi512EEEvPfS2_PT_PKS3_PKT0_S9_ifPKiSB_iPKfiiiSD_SD_iiiii:
	.zero		492


//--------------------- .nv.constant0._ZN4vllm25paged_attention_v2_kernelIttLi128ELi16ELi128ELNS_18Fp8KVCacheDataTypeE0ELb0ELi512EEEvPfS2_PT_PKS3_PKT0_S9_ifPKiSB_iPKfiiiSD_SD_iiiii --------------------------
	.section	.nv.constant0._ZN4vllm25paged_attention_v2_kernelIttLi128ELi16ELi128ELNS_18Fp8KVCacheDataTypeE0ELb0ELi512EEEvPfS2_PT_PKS3_PKT0_S9_ifPKiSB_iPKfiiiSD_SD_iiiii,"a",@progbits
	.sectionflags	@""
	.align	4
.nv.constant0._ZN4vllm25paged_attention_v2_kernelIttLi128ELi16ELi128ELNS_18Fp8KVCacheDataTypeE0ELb0ELi512EEEvPfS2_PT_PKS3_PKT0_S9_ifPKiSB_iPKfiiiSD_SD_iiiii:
	.zero		492


//--------------------- .nv.constant0._ZN4vllm25paged_attention_v2_kernelIttLi120ELi16ELi128ELNS_18Fp8KVCacheDataTypeE0ELb0ELi512EEEvPfS2_PT_PKS3_PKT0_S9_ifPKiSB_iPKfiiiSD_SD_iiiii --------------------------
	.section	.nv.constant0._ZN4vllm25paged_attention_v2_kernelIttLi120ELi16ELi128ELNS_18Fp8KVCacheDataTypeE0ELb0ELi512EEEvPfS2_PT_PKS3_PKT0_S9_ifPKiSB_iPKfiiiSD_SD_iiiii,"a",@progbits
	.sectionflags	@""
	.align	4
.nv.constant0._ZN4vllm25paged_attention_v2_kernelIttLi120ELi16ELi128ELNS_18Fp8KVCacheDataTypeE0ELb0ELi512EEEvPfS2_PT_PKS3_PKT0_S9_ifPKiSB_iPKfiiiSD_SD_iiiii:
	.zero		492


//--------------------- .nv.constant0._ZN4vllm25paged_attention_v2_kernelIttLi112ELi16ELi128ELNS_18Fp8KVCacheDataTypeE0ELb0ELi512EEEvPfS2_PT_PKS3_PKT0_S9_ifPKiSB_iPKfiiiSD_SD_iiiii --------------------------
	.section	.nv.constant0._ZN4vllm25paged_attention_v2_kernelIttLi112ELi16ELi128ELNS_18Fp8KVCacheDataTypeE0ELb0ELi512EEEvPfS2_PT_PKS3_PKT0_S9_ifPKiSB_iPKfiiiSD_SD_iiiii,"a",@progbits
	.sectionflags	@""
	.align	4
.nv.constant0._ZN4vllm25paged_attention_v2_kernelIttLi112ELi16ELi128ELNS_18Fp8KVCacheDataTypeE0ELb0ELi512EEEvPfS2_PT_PKS3_PKT0_S9_ifPKiSB_iPKfiiiSD_SD_iiiii:
	.zero		492


//--------------------- .nv.constant0._ZN4vllm25paged_attention_v2_kernelIttLi96ELi16ELi128ELNS_18Fp8KVCacheDataTypeE0ELb0ELi512EEEvPfS2_PT_PKS3_PKT0_S9_ifPKiSB_iPKfiiiSD_SD_iiiii --------------------------
	.section	.nv.constant0._ZN4vllm25paged_attention_v2_kernelIttLi96ELi16ELi128ELNS_18Fp8KVCacheDataTypeE0ELb0ELi512EEEvPfS2_PT_PKS3_PKT0_S9_ifPKiSB_iPKfiiiSD_SD_iiiii,"a",@progbits
	.sectionflags	@""
	.align	4
.nv.constant0._ZN4vllm25paged_attention_v2_kernelIttLi96ELi16ELi128ELNS_18Fp8KVCacheDataTypeE0ELb0ELi512EEEvPfS2_PT_PKS3_PKT0_S9_ifPKiSB_iPKfiiiSD_SD_iiiii:
	.zero		492


//--------------------- .nv.constant0._ZN4vllm25paged_attention_v2_kernelIttLi80ELi16ELi128ELNS_18Fp8KVCacheDataTypeE0ELb0ELi512EEEvPfS2_PT_PKS3_PKT0_S9_ifPKiSB_iPKfiiiSD_SD_iiiii --------------------------
	.section	.nv.constant0._ZN4vllm25paged_attention_v2_kernelIttLi80ELi16ELi128ELNS_18Fp8KVCacheDataTypeE0ELb0ELi512EEEvPfS2_PT_PKS3_PKT0_S9_ifPKiSB_iPKfiiiSD_SD_iiiii,"a",@progbits
	.sectionflags	@""
	.align	4
.nv.constant0._ZN4vllm25paged_attention_v2_kernelIttLi80ELi16ELi128ELNS_18Fp8KVCacheDataTypeE0ELb0ELi512EEEvPfS2_PT_PKS3_PKT0_S9_ifPKiSB_iPKfiiiSD_SD_iiiii:
	.zero		492


//--------------------- .nv.constant0._ZN4vllm25paged_attention_v2_kernelIttLi64ELi16ELi128ELNS_18Fp8KVCacheDataTypeE0ELb0ELi512EEEvPfS2_PT_PKS3_PKT0_S9_ifPKiSB_iPKfiiiSD_SD_iiiii --------------------------
	.section	.nv.constant0._ZN4vllm25paged_attention_v2_kernelIttLi64ELi16ELi128ELNS_18Fp8KVCacheDataTypeE0ELb0ELi512EEEvPfS2_PT_PKS3_PKT0_S9_ifPKiSB_iPKfiiiSD_SD_iiiii,"a",@progbits
	.sectionflags	@""
	.align	4
.nv.constant0._ZN4vllm25paged_attention_v2_kernelIttLi64ELi16ELi128ELNS_18Fp8KVCacheDataTypeE0ELb0ELi512EEEvPfS2_PT_PKS3_PKT0_S9_ifPKiSB_iPKfiiiSD_SD_iiiii:
	.zero		492


//--------------------- .nv.constant0._ZN4vllm25paged_attention_v2_kernelIttLi32ELi16ELi128ELNS_18Fp8KVCacheDataTypeE0ELb0ELi512EEEvPfS2_PT_PKS3_PKT0_S9_ifPKiSB_iPKfiiiSD_SD_iiiii --------------------------
	.section	.nv.constant0._ZN4vllm25paged_attention_v2_kernelIttLi32ELi16ELi128ELNS_18Fp8KVCacheDataTypeE0ELb0ELi512EEEvPfS2_PT_PKS3_PKT0_S9_ifPKiSB_iPKfiiiSD_SD_iiiii,"a",@progbits
	.sectionflags	@""
	.align	4
.nv.constant0._ZN4vllm25paged_attention_v2_kernelIttLi32ELi16ELi128ELNS_18Fp8KVCacheDataTypeE0ELb0ELi512EEEvPfS2_PT_PKS3_PKT0_S9_ifPKiSB_iPKfiiiSD_SD_iiiii:
	.zero		492


//--------------------- .nv.constant0._ZN4vllm25paged_attention_v2_kernelIttLi256ELi16ELi128ELNS_18Fp8KVCacheDataTypeE0ELb1ELi512EEEvPfS2_PT_PKS3_PKT0_S9_ifPKiSB_iPKfiiiSD_SD_iiiii --------------------------
	.section	.nv.constant0._ZN4vllm25paged_attention_v2_kernelIttLi256ELi16ELi128ELNS_18Fp8KVCacheDataTypeE0ELb1ELi512EEEvPfS2_PT_PKS3_PKT0_S9_ifPKiSB_iPKfiiiSD_SD_iiiii,"a",@progbits
	.sectionflags	@""
	.align	4
.nv.constant0._ZN4vllm25paged_attention_v2_kernelIttLi256ELi16ELi128ELNS_18Fp8KVCacheDataTypeE0ELb1ELi512EEEvPfS2_PT_PKS3_PKT0_S9_ifPKiSB_iPKfiiiSD_SD_iiiii:
	.zero		492


//--------------------- .nv.constant0._ZN4vllm25paged_attention_v2_kernelIttLi192ELi16ELi128ELNS_18Fp8KVCacheDataTypeE0ELb1ELi512EEEvPfS2_PT_PKS3_PKT0_S9_ifPKiSB_iPKfiiiSD_SD_iiiii --------------------------
	.section	.nv.constant0._ZN4vllm25paged_attention_v2_kernelIttLi192ELi16ELi128ELNS_18Fp8KVCacheDataTypeE0ELb1ELi512EEEvPfS2_PT_PKS3_PKT0_S9_ifPKiSB_iPKfiiiSD_SD_iiiii,"a",@progbits
	.sectionflags	@""
	.align	4
.nv.constant0._ZN4vllm25paged_attention_v2_kernelIttLi192ELi16ELi128ELNS_18Fp8KVCacheDataTypeE0ELb1ELi512EEEvPfS2_PT_PKS3_PKT0_S9_ifPKiSB_iPKfiiiSD_SD_iiiii:
	.zero		492


//--------------------- .nv.constant0._ZN4vllm25paged_attention_v2_kernelIttLi128ELi16ELi128ELNS_18Fp8KVCacheDataTypeE0ELb1ELi512EEEvPfS2_PT_PKS3_PKT0_S9_ifPKiSB_iPKfiiiSD_SD_iiiii --------------------------
	.section	.nv.constant0._ZN4vllm25paged_attention_v2_kernelIttLi128ELi16ELi128ELNS_18Fp8KVCacheDataTypeE0ELb1ELi512EEEvPfS2_PT_PKS3_PKT0_S9_ifPKiSB_iPKfiiiSD_SD_iiiii,"a",@progbits
	.sectionflags	@""
	.align	4
.nv.constant0._ZN4vllm25paged_attention_v2_kernelIttLi128ELi16ELi128ELNS_18Fp8KVCacheDataTypeE0ELb1ELi512EEEvPfS2_PT_PKS3_PKT0_S9_ifPKiSB_iPKfiiiSD_SD_iiiii:
	.zero		492


//--------------------- .nv.constant0._ZN4vllm25paged_attention_v2_kernelIttLi120ELi16ELi128ELNS_18Fp8KVCacheDataTypeE0ELb1ELi512EEEvPfS2_PT_PKS3_PKT0_S9_ifPKiSB_iPKfiiiSD_SD_iiiii --------------------------
	.section	.nv.constant0._ZN4vllm25paged_attention_v2_kernelIttLi120ELi16ELi128ELNS_18Fp8KVCacheDataTypeE0ELb1ELi512EEEvPfS2_PT_PKS3_PKT0_S9_ifPKiSB_iPKfiiiSD_SD_iiiii,"a",@progbits
	.sectionflags	@""
	.align	4
.nv.constant0._ZN4vllm25paged_attention_v2_kernelIttLi120ELi16ELi128ELNS_18Fp8KVCacheDataTypeE0ELb1ELi512EEEvPfS2_PT_PKS3_PKT0_S9_ifPKiSB_iPKfiiiSD_SD_iiiii:
	.zero		492


//--------------------- .nv.constant0._ZN4vllm25paged_attention_v2_kernelIttLi112ELi16ELi128ELNS_18Fp8KVCacheDataTypeE0ELb1ELi512EEEvPfS2_PT_PKS3_PKT0_S9_ifPKiSB_iPKfiiiSD_SD_iiiii --------------------------
	.section	.nv.constant0._ZN4vllm25paged_attention_v2_kernelIttLi112ELi16ELi128ELNS_18Fp8KVCacheDataTypeE0ELb1ELi512EEEvPfS2_PT_PKS3_PKT0_S9_ifPKiSB_iPKfiiiSD_SD_iiiii,"a",@progbits
	.sectionflags	@""
	.align	4
.nv.constant0._ZN4vllm25paged_attention_v2_kernelIttLi112ELi16ELi128ELNS_18Fp8KVCacheDataTypeE0ELb1ELi512EEEvPfS2_PT_PKS3_PKT0_S9_ifPKiSB_iPKfiiiSD_SD_iiiii:
	.zero		492


//--------------------- .nv.constant0._ZN4vllm25paged_attention_v2_kernelIttLi96ELi16ELi128ELNS_18Fp8KVCacheDataTypeE0ELb1ELi512EEEvPfS2_PT_PKS3_PKT0_S9_ifPKiSB_iPKfiiiSD_SD_iiiii --------------------------
	.section	.nv.constant0._ZN4vllm25paged_attention_v2_kernelIttLi96ELi16ELi128ELNS_18Fp8KVCacheDataTypeE0ELb1ELi512EEEvPfS2_PT_PKS3_PKT0_S9_ifPKiSB_iPKfiiiSD_SD_iiiii,"a",@progbits
	.sectionflags	@""
	.align	4
.nv.constant0._ZN4vllm25paged_attention_v2_kernelIttLi96ELi16ELi128ELNS_18Fp8KVCacheDataTypeE0ELb1ELi512EEEvPfS2_PT_PKS3_PKT0_S9_ifPKiSB_iPKfiiiSD_SD_iiiii:
	.zero		492


//--------------------- .nv.constant0._ZN4vllm25paged_attention_v2_kernelIttLi80ELi16ELi128ELNS_18Fp8KVCacheDataTypeE0ELb1ELi512EEEvPfS2_PT_PKS3_PKT0_S9_ifPKiSB_iPKfiiiSD_SD_iiiii --------------------------
	.section	.nv.constant0._ZN4vllm25paged_attention_v2_kernelIttLi80ELi16ELi128ELNS_18Fp8KVCacheDataTypeE0ELb1ELi512EEEvPfS2_PT_PKS3_PKT0_S9_ifPKiSB_iPKfiiiSD_SD_iiiii,"a",@progbits
	.sectionflags	@""
	.align	4
.nv.constant0._ZN4vllm25paged_attention_v2_kernelIttLi80ELi16ELi128ELNS_18Fp8KVCacheDataTypeE0ELb1ELi512EEEvPfS2_PT_PKS3_PKT0_S9_ifPKiSB_iPKfiiiSD_SD_iiiii:
	.zero		492


//--------------------- .nv.constant0._ZN4vllm25paged_attention_v2_kernelIttLi64ELi16ELi128ELNS_18Fp8KVCacheDataTypeE0ELb1ELi512EEEvPfS2_PT_PKS3_PKT0_S9_ifPKiSB_iPKfiiiSD_SD_iiiii --------------------------
	.section	.nv.constant0._ZN4vllm25paged_attention_v2_kernelIttLi64ELi16ELi128ELNS_18Fp8KVCacheDataTypeE0ELb1ELi512EEEvPfS2_PT_PKS3_PKT0_S9_ifPKiSB_iPKfiiiSD_SD_iiiii,"a",@progbits
	.sectionflags	@""
	.align	4
.nv.constant0._ZN4vllm25paged_attention_v2_kernelIttLi64ELi16ELi128ELNS_18Fp8KVCacheDataTypeE0ELb1ELi512EEEvPfS2_PT_PKS3_PKT0_S9_ifPKiSB_iPKfiiiSD_SD_iiiii:
	.zero		492


//--------------------- .nv.constant0._ZN4vllm25paged_attention_v2_kernelIttLi32ELi16ELi128ELNS_18Fp8KVCacheDataTypeE0ELb1ELi512EEEvPfS2_PT_PKS3_PKT0_S9_ifPKiSB_iPKfiiiSD_SD_iiiii --------------------------
	.section	.nv.constant0._ZN4vllm25paged_attention_v2_kernelIttLi32ELi16ELi128ELNS_18Fp8KVCacheDataTypeE0ELb1ELi512EEEvPfS2_PT_PKS3_PKT0_S9_ifPKiSB_iPKfiiiSD_SD_iiiii,"a",@progbits
	.sectionflags	@""
	.align	4
.nv.constant0._ZN4vllm25paged_attention_v2_kernelIttLi32ELi16ELi128ELNS_18Fp8KVCacheDataTypeE0ELb1ELi512EEEvPfS2_PT_PKS3_PKT0_S9_ifPKiSB_iPKfiiiSD_SD_iiiii:
	.zero		492


//--------------------- .nv.constant0._ZN4vllm25paged_attention_v2_kernelIttLi256ELi8ELi128ELNS_18Fp8KVCacheDataTypeE0ELb0ELi512EEEvPfS2_PT_PKS3_PKT0_S9_ifPKiSB_iPKfiiiSD_SD_iiiii --------------------------
	.section	.nv.constant0._ZN4vllm25paged_attention_v2_kernelIttLi256ELi8ELi128ELNS_18Fp8KVCacheDataTypeE0ELb0ELi512EEEvPfS2_PT_PKS3_PKT0_S9_ifPKiSB_iPKfiiiSD_SD_iiiii,"a",@progbits
	.sectionflags	@""
	.align	4
.nv.constant0._ZN4vllm25paged_attention_v2_kernelIttLi256ELi8ELi128ELNS_18Fp8KVCacheDataTypeE0ELb0ELi512EEEvPfS2_PT_PKS3_PKT0_S9_ifPKiSB_iPKfiiiSD_SD_iiiii:
	.zero		492


//--------------------- .nv.constant0._ZN4vllm25paged_attention_v2_kernelIttLi192ELi8ELi128ELNS_18Fp8KVCacheDataTypeE0ELb0ELi512EEEvPfS2_PT_PKS3_PKT0_S9_ifPKiSB_iPKfiiiSD_SD_iiiii --------------------------
	.section	.nv.constant0._ZN4vllm25paged_attention_v2_kernelIttLi192ELi8ELi128ELNS_18Fp8KVCacheDataTypeE0ELb0ELi512EEEvPfS2_PT_PKS3_PKT0_S9_ifPKiSB_iPKfiiiSD_SD_iiiii,"a",@progbits
	.sectionflags	@""
	.align	4
.nv.constant0._ZN4vllm25paged_attention_v2_kernelIttLi192ELi8ELi128ELNS_18Fp8KVCacheDataTypeE0ELb0ELi512EEEvPfS2_PT_PKS3_PKT0_S9_ifPKiSB_iPKfiiiSD_SD_iiiii:
	.zero		492


//--------------------- .nv.constant0._ZN4vllm25paged_attention_v2_kernelIttLi128ELi8ELi128ELNS_18Fp8KVCacheDataTypeE0ELb0ELi512EEEvPfS2_PT_PKS3_PKT0_S9_ifPKiSB_iPKfiiiSD_SD_iiiii --------------------------
	.section	.nv.constant0._ZN4vllm25paged_attention_v2_kernelIttLi128ELi8ELi128ELNS_18Fp8KVCacheDataTypeE0ELb0ELi512EEEvPfS2_PT_PKS3_PKT0_S9_ifPKiSB_iPKfiiiSD_SD_iiiii,"a",@progbits
	.sectionflags	@""
	.align	4
.nv.constant0._ZN4vllm25paged_attention_v2_kernelIttLi128ELi8ELi128ELNS_18Fp8KVCacheDataTypeE0ELb0ELi512EEEvPfS2_PT_PKS3_PKT0_S9_ifPKiSB_iPKfiiiSD_SD_iiiii:
	.zero		492


//--------------------- .nv.constant0._ZN4vllm25paged_attention_v2_kernelIttLi120ELi8ELi128ELNS_18Fp8KVCacheDataTypeE0ELb0ELi512EEEvPfS2_PT_PKS3_PKT0_S9_ifPKiSB_iPKfiiiSD_SD_iiiii --------------------------
	.section	.nv.constant0._ZN4vllm25paged_attention_v2_kernelIttLi120ELi8ELi128ELNS_18Fp8KVCacheDataTypeE0ELb0ELi512EEEvPfS2_PT_PKS3_PKT0_S9_ifPKiSB_iPKfiiiSD_SD_iiiii,"a",@progbits
	.sectionflags	@""
	.align	4
.nv.constant0._ZN4vllm25paged_attention_v2_kernelIttLi120ELi8ELi128ELNS_18Fp8KVCacheDataTypeE0ELb0ELi512EEEvPfS2_PT_PKS3_PKT0_S9_ifPKiSB_iPKfiiiSD_SD_iiiii:
	.zero		492


//--------------------- .nv.constant0._ZN4vllm25paged_attention_v2_kernelIttLi112ELi8ELi128ELNS_18Fp8KVCacheDataTypeE0ELb0ELi512EEEvPfS2_PT_PKS3_PKT0_S9_ifPKiSB_iPKfiiiSD_SD_iiiii --------------------------
	.section	.nv.constant0._ZN4vllm25paged_attention_v2_kernelIttLi112ELi8ELi128ELNS_18Fp8KVCacheDataTypeE0ELb0ELi512EEEvPfS2_PT_PKS3_PKT0_S9_ifPKiSB_iPKfiiiSD_SD_iiiii,"a",@progbits
	.sectionflags	@""
	.align	4
.nv.constant0._ZN4vllm25paged_attention_v2_kernelIttLi112ELi8ELi128ELNS_18Fp8KVCacheDataTypeE0ELb0ELi512EEEvPfS2_PT_PKS3_PKT0_S9_ifPKiSB_iPKfiiiSD_SD_iiiii:
	.zero		492


//--------------------- .nv.constant0._ZN4vllm25paged_attention_v2_kernelIttLi96ELi8ELi128ELNS_18Fp8KVCacheDataTypeE0ELb0ELi512EEEvPfS2_PT_PKS3_PKT0_S9_ifPKiSB_iPKfiiiSD_SD_iiiii --------------------------
	.section	.nv.constant0._ZN4vllm25paged_attention_v2_kernelIttLi96ELi8ELi128ELNS_18Fp8KVCacheDataTypeE0ELb0ELi512EEEvPfS2_PT_PKS3_PKT0_S9_ifPKiSB_iPKfiiiSD_SD_iiiii,"a",@progbits
	.sectionflags	@""
	.align	4
.nv.constant0._ZN4vllm25paged_attention_v2_kernelIttLi96ELi8ELi128ELNS_18Fp8KVCacheDataTypeE0ELb0ELi512EEEvPfS2_PT_PKS3_PKT0_S9_ifPKiSB_iPKfiiiSD_SD_iiiii:
	.zero		492


//--------------------- .nv.constant0._ZN4vllm25paged_attention_v2_kernelIttLi80ELi8ELi128ELNS_18Fp8KVCacheDataTypeE0ELb0ELi512EEEvPfS2_PT_PKS3_PKT0_S9_ifPKiSB_iPKfiiiSD_SD_iiiii --------------------------
	.section	.nv.constant0._ZN4vllm25paged_attention_v2_kernelIttLi80ELi8ELi128ELNS_18Fp8KVCacheDataTypeE0ELb0ELi512EEEvPfS2_PT_PKS3_PKT0_S9_ifPKiSB_iPKfiiiSD_SD_iiiii,"a",@progbits
	.sectionflags	@""
	.align	4
.nv.constant0._ZN4vllm25paged_attention_v2_kernelIttLi80ELi8ELi128ELNS_18Fp8KVCacheDataTypeE0ELb0ELi512EEEvPfS2_PT_PKS3_PKT0_S9_ifPKiSB_iPKfiiiSD_SD_iiiii:
	.zero		492


//--------------------- .nv.constant0._ZN4vllm25paged_attention_v2_kernelIttLi64ELi8ELi128ELNS_18Fp8KVCacheDataTypeE0ELb0ELi512EEEvPfS2_PT_PKS3_PKT0_S9_ifPKiSB_iPKfiiiSD_SD_iiiii --------------------------
	.section	.nv.constant0._ZN4vllm25paged_attention_v2_kernelIttLi64ELi8ELi128ELNS_18Fp8KVCacheDataTypeE0ELb0ELi512EEEvPfS2_PT_PKS3_PKT0_S9_ifPKiSB_iPKfiiiSD_SD_iiiii,"a",@progbits
	.sectionflags	@""
	.align	4
.nv.constant0._ZN4vllm25paged_attention_v2_kernelIttLi64ELi8ELi128ELNS_18Fp8KVCacheDataTypeE0ELb0ELi512EEEvPfS2_PT_PKS3_PKT0_S9_ifPKiSB_iPKfiiiSD_SD_iiiii:
	.zero		492


//--------------------- .nv.constant0._ZN4vllm25paged_attention_v2_kernelIttLi32ELi8ELi128ELNS_18Fp8KVCacheDataTypeE0ELb0ELi512EEEvPfS2_PT_PKS3_PKT0_S9_ifPKiSB_iPKfiiiSD_SD_iiiii --------------------------
	.section	.nv.constant0._ZN4vllm25paged_attention_v2_kernelIttLi32ELi8ELi128ELNS_18Fp8KVCacheDataTypeE0ELb0ELi512EEEvPfS2_PT_PKS3_PKT0_S9_ifPKiSB_iPKfiiiSD_SD_iiiii,"a",@progbits
	.sectionflags	@""
	.align	4
.nv.constant0._ZN4vllm25paged_attention_v2_kernelIttLi32ELi8ELi128ELNS_18Fp8KVCacheDataTypeE0ELb0ELi512EEEvPfS2_PT_PKS3_PKT0_S9_ifPKiSB_iPKfiiiSD_SD_iiiii:
	.zero		492


//--------------------- .nv.constant0._ZN4vllm32paged_attention_v2_reduce_kernelItLi256ELi128ELi512EEEvPT_PKfS4_PKS1_PKii --------------------------
	.section	.nv.constant0._ZN4vllm32paged_attention_v2_reduce_kernelItLi256ELi128ELi512EEEvPT_PKfS4_PKS1_PKii,"a",@progbits
	.sectionflags	@""
	.align	4
.nv.constant0._ZN4vllm32paged_attention_v2_reduce_kernelItLi256ELi128ELi512EEEvPT_PKfS4_PKS1_PKii:
	.zero		396


//--------------------- .nv.constant0._ZN4vllm25paged_attention_v2_kernelIttLi256ELi8ELi128ELNS_18Fp8KVCacheDataTypeE0ELb1ELi512EEEvPfS2_PT_PKS3_PKT0_S9_ifPKiSB_iPKfiiiSD_SD_iiiii --------------------------
	.section	.nv.constant0._ZN4vllm25paged_attention_v2_kernelIttLi256ELi8ELi128ELNS_18Fp8KVCacheDataTypeE0ELb1ELi512EEEvPfS2_PT_PKS3_PKT0_S9_ifPKiSB_iPKfiiiSD_SD_iiiii,"a",@progbits
	.sectionflags	@""
	.align	4
.nv.constant0._ZN4vllm25paged_attention_v2_kernelIttLi256ELi8ELi128ELNS_18Fp8KVCacheDataTypeE0ELb1ELi512EEEvPfS2_PT_PKS3_PKT0_S9_ifPKiSB_iPKfiiiSD_SD_iiiii:
	.zero		492


//--------------------- .nv.constant0._ZN4vllm32paged_attention_v2_reduce_kernelItLi192ELi128ELi512EEEvPT_PKfS4_PKS1_PKii --------------------------
	.section	.nv.constant0._ZN4vllm32paged_attention_v2_reduce_kernelItLi192ELi128ELi512EEEvPT_PKfS4_PKS1_PKii,"a",@progbits
	.sectionflags	@""
	.align	4
.nv.constant0._ZN4vllm32paged_attention_v2_reduce_kernelItLi192ELi128ELi512EEEvPT_PKfS4_PKS1_PKii:
	.zero		396


//--------------------- .nv.constant0._ZN4vllm25paged_attention_v2_kernelIttLi192ELi8ELi128ELNS_18Fp8KVCacheDataTypeE0ELb1ELi512EEEvPfS2_PT_PKS3_PKT0_S9_ifPKiSB_iPKfiiiSD_SD_iiiii --------------------------
	.section	.nv.constant0._ZN4vllm25paged_attention_v2_kernelIttLi192ELi8ELi128ELNS_18Fp8KVCacheDataTypeE0ELb1ELi512EEEvPfS2_PT_PKS3_PKT0_S9_ifPKiSB_iPKfiiiSD_SD_iiiii,"a",@progbits
	.sectionflags	@""
	.align	4
.nv.constant0._ZN4vllm25paged_attention_v2_kernelIttLi192ELi8ELi128ELNS_18Fp8KVCacheDataTypeE0ELb1ELi512EEEvPfS2_PT_PKS3_PKT0_S9_ifPKiSB_iPKfiiiSD_SD_iiiii:
	.zero		492


//--------------------- .nv.constant0._ZN4vllm32paged_attention_v2_reduce_kernelItLi128ELi128ELi512EEEvPT_PKfS4_PKS1_PKii --------------------------
	.section	.nv.constant0._ZN4vllm32paged_attention_v2_reduce_kernelItLi128ELi128ELi512EEEvPT_PKfS4_PKS1_PKii,"a",@progbits
	.sectionflags	@""
	.align	4
.nv.constant0._ZN4vllm32paged_attention_v2_reduce_kernelItLi128ELi128ELi512EEEvPT_PKfS4_PKS1_PKii:
	.zero		396


//--------------------- .nv.constant0._ZN4vllm25paged_attention_v2_kernelIttLi128ELi8ELi128ELNS_18Fp8KVCacheDataTypeE0ELb1ELi512EEEvPfS2_PT_PKS3_PKT0_S9_ifPKiSB_iPKfiiiSD_SD_iiiii --------------------------
	.section	.nv.constant0._ZN4vllm25paged_attention_v2_kernelIttLi128ELi8ELi128ELNS_18Fp8KVCacheDataTypeE0ELb1ELi512EEEvPfS2_PT_PKS3_PKT0_S9_ifPKiSB_iPKfiiiSD_SD_iiiii,"a",@progbits
	.sectionflags	@""
	.align	4
.nv.constant0._ZN4vllm25paged_attention_v2_kernelIttLi128ELi8ELi128ELNS_18Fp8KVCacheDataTypeE0ELb1ELi512EEEvPfS2_PT_PKS3_PKT0_S9_ifPKiSB_iPKfiiiSD_SD_iiiii:
	.zero		492


//--------------------- .nv.constant0._ZN4vllm32paged_attention_v2_reduce_kernelItLi120ELi128ELi512EEEvPT_PKfS4_PKS1_PKii --------------------------
	.section	.nv.constant0._ZN4vllm32paged_attention_v2_reduce_kernelItLi120ELi128ELi512EEEvPT_PKfS4_PKS1_PKii,"a",@progbits
	.sectionflags	@""
	.align	4
.nv.constant0._ZN4vllm32paged_attention_v2_reduce_kernelItLi120ELi128ELi512EEEvPT_PKfS4_PKS1_PKii:
	.zero		396


//--------------------- .nv.constant0._ZN4vllm25paged_attention_v2_kernelIttLi120ELi8ELi128ELNS_18Fp8KVCacheDataTypeE0ELb1ELi512EEEvPfS2_PT_PKS3_PKT0_S9_ifPKiSB_iPKfiiiSD_SD_iiiii --------------------------
	.section	.nv.constant0._ZN4vllm25paged_attention_v2_kernelIttLi120ELi8ELi128ELNS_18Fp8KVCacheDataTypeE0ELb1ELi512EEEvPfS2_PT_PKS3_PKT0_S9_ifPKiSB_iPKfiiiSD_SD_iiiii,"a",@progbits
	.sectionflags	@""
	.align	4
.nv.constant0._ZN4vllm25paged_attention_v2_kernelIttLi120ELi8ELi128ELNS_18Fp8KVCacheDataTypeE0ELb1ELi512EEEvPfS2_PT_PKS3_PKT0_S9_ifPKiSB_iPKfiiiSD_SD_iiiii:
	.zero		492


//--------------------- .nv.constant0._ZN4vllm32paged_attention_v2_reduce_kernelItLi112ELi128ELi512EEEvPT_PKfS4_PKS1_PKii --------------------------
	.section	.nv.constant0._ZN4vllm32paged_attention_v2_reduce_kernelItLi112ELi128ELi512EEEvPT_PKfS4_PKS1_PKii,"a",@progbits
	.sectionflags	@""
	.align	4
.nv.constant0._ZN4vllm32paged_attention_v2_reduce_kernelItLi112ELi128ELi512EEEvPT_PKfS4_PKS1_PKii:
	.zero		396


//--------------------- .nv.constant0._ZN4vllm25paged_attention_v2_kernelIttLi112ELi8ELi128ELNS_18Fp8KVCacheDataTypeE0ELb1ELi512EEEvPfS2_PT_PKS3_PKT0_S9_ifPKiSB_iPKfiiiSD_SD_iiiii --------------------------
	.section	.nv.constant0._ZN4vllm25paged_attention_v2_kernelIttLi112ELi8ELi128ELNS_18Fp8KVCacheDataTypeE0ELb1ELi512EEEvPfS2_PT_PKS3_PKT0_S9_ifPKiSB_iPKfiiiSD_SD_iiiii,"a",@progbits
	.sectionflags	@""
	.align	4
.nv.constant0._ZN4vllm25paged_attention_v2_kernelIttLi112ELi8ELi128ELNS_18Fp8KVCacheDataTypeE0ELb1ELi512EEEvPfS2_PT_PKS3_PKT0_S9_ifPKiSB_iPKfiiiSD_SD_iiiii:
	.zero		492


//--------------------- .nv.constant0._ZN4vllm32paged_attention_v2_reduce_kernelItLi96ELi128ELi512EEEvPT_PKfS4_PKS1_PKii --------------------------
	.section	.nv.constant0._ZN4vllm32paged_attention_v2_reduce_kernelItLi96ELi128ELi512EEEvPT_PKfS4_PKS1_PKii,"a",@progbits
	.sectionflags	@""
	.align	4
.nv.constant0._ZN4vllm32paged_attention_v2_reduce_kernelItLi96ELi128ELi512EEEvPT_PKfS4_PKS1_PKii:
	.zero		396


//--------------------- .nv.constant0._ZN4vllm25paged_attention_v2_kernelIttLi96ELi8ELi128ELNS_18Fp8KVCacheDataTypeE0ELb1ELi512EEEvPfS2_PT_PKS3_PKT0_S9_ifPKiSB_iPKfiiiSD_SD_iiiii --------------------------
	.section	.nv.constant0._ZN4vllm25paged_attention_v2_kernelIttLi96ELi8ELi128ELNS_18Fp8KVCacheDataTypeE0ELb1ELi512EEEvPfS2_PT_PKS3_PKT0_S9_ifPKiSB_iPKfiiiSD_SD_iiiii,"a",@progbits
	.sectionflags	@""
	.align	4
.nv.constant0._ZN4vllm25paged_attention_v2_kernelIttLi96ELi8ELi128ELNS_18Fp8KVCacheDataTypeE0ELb1ELi512EEEvPfS2_PT_PKS3_PKT0_S9_ifPKiSB_iPKfiiiSD_SD_iiiii:
	.zero		492


//--------------------- .nv.constant0._ZN4vllm32paged_attention_v2_reduce_kernelItLi80ELi128ELi512EEEvPT_PKfS4_PKS1_PKii --------------------------
	.section	.nv.constant0._ZN4vllm32paged_attention_v2_reduce_kernelItLi80ELi128ELi512EEEvPT_PKfS4_PKS1_PKii,"a",@progbits
	.sectionflags	@""
	.align	4
.nv.constant0._ZN4vllm32paged_attention_v2_reduce_kernelItLi80ELi128ELi512EEEvPT_PKfS4_PKS1_PKii:
	.zero		396


//--------------------- .nv.constant0._ZN4vllm25paged_attention_v2_kernelIttLi80ELi8ELi128ELNS_18Fp8KVCacheDataTypeE0ELb1ELi512EEEvPfS2_PT_PKS3_PKT0_S9_ifPKiSB_iPKfiiiSD_SD_iiiii --------------------------
	.section	.nv.constant0._ZN4vllm25paged_attention_v2_kernelIttLi80ELi8ELi128ELNS_18Fp8KVCacheDataTypeE0ELb1ELi512EEEvPfS2_PT_PKS3_PKT0_S9_ifPKiSB_iPKfiiiSD_SD_iiiii,"a",@progbits
	.sectionflags	@""
	.align	4
.nv.constant0._ZN4vllm25paged_attention_v2_kernelIttLi80ELi8ELi128ELNS_18Fp8KVCacheDataTypeE0ELb1ELi512EEEvPfS2_PT_PKS3_PKT0_S9_ifPKiSB_iPKfiiiSD_SD_iiiii:
	.zero		492


//--------------------- .nv.constant0._ZN4vllm32paged_attention_v2_reduce_kernelItLi64ELi128ELi512EEEvPT_PKfS4_PKS1_PKii --------------------------
	.section	.nv.constant0._ZN4vllm32paged_attention_v2_reduce_kernelItLi64ELi128ELi512EEEvPT_PKfS4_PKS1_PKii,"a",@progbits
	.sectionflags	@""
	.align	4
.nv.constant0._ZN4vllm32paged_attention_v2_reduce_kernelItLi64ELi128ELi512EEEvPT_PKfS4_PKS1_PKii:
	.zero		396


//--------------------- .nv.constant0._ZN4vllm25paged_attention_v2_kernelIttLi64ELi8ELi128ELNS_18Fp8KVCacheDataTypeE0ELb1ELi512EEEvPfS2_PT_PKS3_PKT0_S9_ifPKiSB_iPKfiiiSD_SD_iiiii --------------------------
	.section	.nv.constant0._ZN4vllm25paged_attention_v2_kernelIttLi64ELi8ELi128ELNS_18Fp8KVCacheDataTypeE0ELb1ELi512EEEvPfS2_PT_PKS3_PKT0_S9_ifPKiSB_iPKfiiiSD_SD_iiiii,"a",@progbits
	.sectionflags	@""
	.align	4
.nv.constant0._ZN4vllm25paged_attention_v2_kernelIttLi64ELi8ELi128ELNS_18Fp8KVCacheDataTypeE0ELb1ELi512EEEvPfS2_PT_PKS3_PKT0_S9_ifPKiSB_iPKfiiiSD_SD_iiiii:
	.zero		492


//--------------------- .nv.constant0._ZN4vllm32paged_attention_v2_reduce_kernelItLi32ELi128ELi512EEEvPT_PKfS4_PKS1_PKii --------------------------
	.section	.nv.constant0._ZN4vllm32paged_attention_v2_reduce_kernelItLi32ELi128ELi512EEEvPT_PKfS4_PKS1_PKii,"a",@progbits
	.sectionflags	@""
	.align	4
.nv.constant0._ZN4vllm32paged_attention_v2_reduce_kernelItLi32ELi128ELi512EEEvPT_PKfS4_PKS1_PKii:
	.zero		396


//--------------------- .nv.constant0._ZN4vllm25paged_attention_v2_kernelIttLi32ELi8ELi128ELNS_18Fp8KVCacheDataTypeE0ELb1ELi512EEEvPfS2_PT_PKS3_PKT0_S9_ifPKiSB_iPKfiiiSD_SD_iiiii --------------------------
	.section	.nv.constant0._ZN4vllm25paged_attention_v2_kernelIttLi32ELi8ELi128ELNS_18Fp8KVCacheDataTypeE0ELb1ELi512EEEvPfS2_PT_PKS3_PKT0_S9_ifPKiSB_iPKfiiiSD_SD_iiiii,"a",@progbits
	.sectionflags	@""
	.align	4
.nv.constant0._ZN4vllm25paged_attention_v2_kernelIttLi32ELi8ELi128ELNS_18Fp8KVCacheDataTypeE0ELb1ELi512EEEvPfS2_PT_PKS3_PKT0_S9_ifPKiSB_iPKfiiiSD_SD_iiiii:
	.zero		492


//--------------------- .nv.constant0._ZN4vllm25paged_attention_v2_kernelIffLi256ELi32ELi128ELNS_18Fp8KVCacheDataTypeE0ELb0ELi512EEEvPfS2_PT_PKS3_PKT0_S9_ifPKiSB_iPKfiiiSD_SD_iiiii --------------------------
	.section	.nv.constant0._ZN4vllm25paged_attention_v2_kernelIffLi256ELi32ELi128ELNS_18Fp8KVCacheDataTypeE0ELb0ELi512EEEvPfS2_PT_PKS3_PKT0_S9_ifPKiSB_iPKfiiiSD_SD_iiiii,"a",@progbits
	.sectionflags	@""
	.align	4
.nv.constant0._ZN4vllm25paged_attention_v2_kernelIffLi256ELi32ELi128ELNS_18Fp8KVCacheDataTypeE0ELb0ELi512EEEvPfS2_PT_PKS3_PKT0_S9_ifPKiSB_iPKfiiiSD_SD_iiiii:
	.zero		492


//--------------------- .nv.constant0._ZN4vllm25paged_attention_v2_kernelIffLi192ELi32ELi128ELNS_18Fp8KVCacheDataTypeE0ELb0ELi512EEEvPfS2_PT_PKS3_PKT0_S9_ifPKiSB_iPKfiiiSD_SD_iiiii --------------------------
	.section	.nv.constant0._ZN4vllm25paged_attention_v2_kernelIffLi192ELi32ELi128ELNS_18Fp8KVCacheDataTypeE0ELb0ELi512EEEvPfS2_PT_PKS3_PKT0_S9_ifPKiSB_iPKfiiiSD_SD_iiiii,"a",@progbits
	.sectionflags	@""
	.align	4
.nv.constant0._ZN4vllm25paged_attention_v2_kernelIffLi192ELi32ELi128ELNS_18Fp8KVCacheDataTypeE0ELb0ELi512EEEvPfS2_PT_PKS3_PKT0_S9_ifPKiSB_iPKfiiiSD_SD_iiiii:
	.zero		492


//--------------------- .nv.constant0._ZN4vllm25paged_attention_v2_kernelIffLi128ELi32ELi128ELNS_18Fp8KVCacheDataTypeE0ELb0ELi512EEEvPfS2_PT_PKS3_PKT0_S9_ifPKiSB_iPKfiiiSD_SD_iiiii --------------------------
	.section	.nv.constant0._ZN4vllm25paged_attention_v2_kernelIffLi128ELi32ELi128ELNS_18Fp8KVCacheDataTypeE0ELb0ELi512EEEvPfS2_PT_PKS3_PKT0_S9_ifPKiSB_iPKfiiiSD_SD_iiiii,"a",@progbits
	.sectionflags	@""
	.align	4
.nv.constant0._ZN4vllm25paged_attention_v2_kernelIffLi128ELi32ELi128ELNS_18Fp8KVCacheDataTypeE0ELb0ELi512EEEvPfS2_PT_PKS3_PKT0_S9_ifPKiSB_iPKfiiiSD_SD_iiiii:
	.zero		492


//--------------------- .nv.constant0._ZN4vllm25paged_attention_v2_kernelIffLi120ELi32ELi128ELNS_18Fp8KVCacheDataTypeE0ELb0ELi512EEEvPfS2_PT_PKS3_PKT0_S9_ifPKiSB_iPKfiiiSD_SD_iiiii --------------------------
	.section	.nv.constant0._ZN4vllm25paged_attention_v2_kernelIffLi120ELi32ELi128ELNS_18Fp8KVCacheDataTypeE0ELb0ELi512EEEvPfS2_PT_PKS3_PKT0_S9_ifPKiSB_iPKfiiiSD_SD_iiiii,"a",@progbits
	.sectionflags	@""
	.align	4
.nv.constant0._ZN4vllm25paged_attention_v2_kernelIffLi120ELi32ELi128ELNS_18Fp8KVCacheDataTypeE0ELb0ELi512EEEvPfS2_PT_PKS3_PKT0_S9_ifPKiSB_iPKfiiiSD_SD_iiiii:
	.zero		492


//--------------------- .nv.constant0._ZN4vllm25paged_attention_v2_kernelIffLi112ELi32ELi128ELNS_18Fp8KVCacheDataTypeE0ELb0ELi512EEEvPfS2_PT_PKS3_PKT0_S9_ifPKiSB_iPKfiiiSD_SD_iiiii --------------------------
	.section	.nv.constant0._ZN4vllm25paged_attention_v2_kernelIffLi112ELi32ELi128ELNS_18Fp8KVCacheDataTypeE0ELb0ELi512EEEvPfS2_PT_PKS3_PKT0_S9_ifPKiSB_iPKfiiiSD_SD_iiiii,"a",@progbits
	.sectionflags	@""
	.align	4
.nv.constant0._ZN4vllm25paged_attention_v2_kernelIffLi112ELi32ELi128ELNS_18Fp8KVCacheDataTypeE0ELb0ELi512EEEvPfS2_PT_PKS3_PKT0_S9_ifPKiSB_iPKfiiiSD_SD_iiiii:
	.zero		492


//--------------------- .nv.constant0._ZN4vllm25paged_attention_v2_kernelIffLi96ELi32ELi128ELNS_18Fp8KVCacheDataTypeE0ELb0ELi512EEEvPfS2_PT_PKS3_PKT0_S9_ifPKiSB_iPKfiiiSD_SD_iiiii --------------------------
	.section	.nv.constant0._ZN4vllm25paged_attention_v2_kernelIffLi96ELi32ELi128ELNS_18Fp8KVCacheDataTypeE0ELb0ELi512EEEvPfS2_PT_PKS3_PKT0_S9_ifPKiSB_iPKfiiiSD_SD_iiiii,"a",@progbits
	.sectionflags	@""
	.align	4
.nv.constant0._ZN4vllm25paged_attention_v2_kernelIffLi96ELi32ELi128ELNS_18Fp8KVCacheDataTypeE0ELb0ELi512EEEvPfS2_PT_PKS3_PKT0_S9_ifPKiSB_iPKfiiiSD_SD_iiiii:
	.zero		492


//--------------------- .nv.constant0._ZN4vllm25paged_attention_v2_kernelIffLi80ELi32ELi128ELNS_18Fp8KVCacheDataTypeE0ELb0ELi512EEEvPfS2_PT_PKS3_PKT0_S9_ifPKiSB_iPKfiiiSD_SD_iiiii --------------------------
	.section	.nv.constant0._ZN4vllm25paged_attention_v2_kernelIffLi80ELi32ELi128ELNS_18Fp8KVCacheDataTypeE0ELb0ELi512EEEvPfS2_PT_PKS3_PKT0_S9_ifPKiSB_iPKfiiiSD_SD_iiiii,"a",@progbits
	.sectionflags	@""
	.align	4
.nv.constant0._ZN4vllm25paged_attention_v2_kernelIffLi80ELi32ELi128ELNS_18Fp8KVCacheDataTypeE0ELb0ELi512EEEvPfS2_PT_PKS3_PKT0_S9_ifPKiSB_iPKfiiiSD_SD_iiiii:
	.zero		492


//--------------------- .nv.constant0._ZN4vllm25paged_attention_v2_kernelIffLi64ELi32ELi128ELNS_18Fp8KVCacheDataTypeE0ELb0ELi512EEEvPfS2_PT_PKS3_PKT0_S9_ifPKiSB_iPKfiiiSD_SD_iiiii --------------------------
	.section	.nv.constant0._ZN4vllm25paged_attention_v2_kernelIffLi64ELi32ELi128ELNS_18Fp8KVCacheDataTypeE0ELb0ELi512EEEvPfS2_PT_PKS3_PKT0_S9_ifPKiSB_iPKfiiiSD_SD_iiiii,"a",@progbits
	.sectionflags	@""
	.align	4
.nv.constant0._ZN4vllm25paged_attention_v2_kernelIffLi64ELi32ELi128ELNS_18Fp8KVCacheDataTypeE0ELb0ELi512EEEvPfS2_PT_PKS3_PKT0_S9_ifPKiSB_iPKfiiiSD_SD_iiiii:
	.zero		492


//--------------------- .nv.constant0._ZN4vllm25paged_attention_v2_kernelIffLi32ELi32ELi128ELNS_18Fp8KVCacheDataTypeE0ELb0ELi512EEEvPfS2_PT_PKS3_PKT0_S9_ifPKiSB_iPKfiiiSD_SD_iiiii --------------------------
	.section	.nv.constant0._ZN4vllm25paged_attention_v2_kernelIffLi32ELi32ELi128ELNS_18Fp8KVCacheDataTypeE0ELb0ELi512EEEvPfS2_PT_PKS3_PKT0_S9_ifPKiSB_iPKfiiiSD_SD_iiiii,"a",@progbits
	.sectionflags	@""
	.align	4
.nv.constant0._ZN4vllm25paged_attention_v2_kernelIffLi32ELi32ELi128ELNS_18Fp8KVCacheDataTypeE0ELb0ELi512EEEvPfS2_PT_PKS3_PKT0_S9_ifPKiSB_iPKfiiiSD_SD_iiiii:
	.zero		492


//--------------------- .nv.constant0._ZN4vllm25paged_attention_v2_kernelIffLi256ELi32ELi128ELNS_18Fp8KVCacheDataTypeE0ELb1ELi512EEEvPfS2_PT_PKS3_PKT0_S9_ifPKiSB_iPKfiiiSD_SD_iiiii --------------------------
	.section	.nv.constant0._ZN4vllm25paged_attention_v2_kernelIffLi256ELi32ELi128ELNS_18Fp8KVCacheDataTypeE0ELb1ELi512EEEvPfS2_PT_PKS3_PKT0_S9_ifPKiSB_iPKfiiiSD_SD_iiiii,"a",@progbits
	.sectionflags	@""
	.align	4
.nv.constant0._ZN4vllm25paged_attention_v2_kernelIffLi256ELi32ELi128ELNS_18Fp8KVCacheDataTypeE0ELb1ELi512EEEvPfS2_PT_PKS3_PKT0_S9_ifPKiSB_iPKfiiiSD_SD_iiiii:
	.zero		492


//--------------------- .nv.constant0._ZN4vllm25paged_attention_v2_kernelIffLi192ELi32ELi128ELNS_18Fp8KVCacheDataTypeE0ELb1ELi512EEEvPfS2_PT_PKS3_PKT0_S9_ifPKiSB_iPKfiiiSD_SD_iiiii --------------------------
	.section	.nv.constant0._ZN4vllm25paged_attention_v2_kernelIffLi192ELi32ELi128ELNS_18Fp8KVCacheDataTypeE0ELb1ELi512EEEvPfS2_PT_PKS3_PKT0_S9_ifPKiSB_iPKfiiiSD_SD_iiiii,"a",@progbits
	.sectionflags	@""
	.align	4
.nv.constant0._ZN4vllm25paged_attention_v2_kernelIffLi192ELi32ELi128ELNS_18Fp8KVCacheDataTypeE0ELb1ELi512EEEvPfS2_PT_PKS3_PKT0_S9_ifPKiSB_iPKfiiiSD_SD_iiiii:
	.zero		492


//--------------------- .nv.constant0._ZN4vllm25paged_attention_v2_kernelIffLi128ELi32ELi128ELNS_18Fp8KVCacheDataTypeE0ELb1ELi512EEEvPfS2_PT_PKS3_PKT0_S9_ifPKiSB_iPKfiiiSD_SD_iiiii --------------------------
	.section	.nv.constant0._ZN4vllm25paged_attention_v2_kernelIffLi128ELi32ELi128ELNS_18Fp8KVCacheDataTypeE0ELb1ELi512EEEvPfS2_PT_PKS3_PKT0_S9_ifPKiSB_iPKfiiiSD_SD_iiiii,"a",@progbits
	.sectionflags	@""
	.align	4
.nv.constant0._ZN4vllm25paged_attention_v2_kernelIffLi128ELi32ELi128ELNS_18Fp8KVCacheDataTypeE0ELb1ELi512EEEvPfS2_PT_PKS3_PKT0_S9_ifPKiSB_iPKfiiiSD_SD_iiiii:
	.zero		492


//--------------------- .nv.constant0._ZN4vllm25paged_attention_v2_kernelIffLi120ELi32ELi128ELNS_18Fp8KVCacheDataTypeE0ELb1ELi512EEEvPfS2_PT_PKS3_PKT0_S9_ifPKiSB_iPKfiiiSD_SD_iiiii --------------------------
	.section	.nv.constant0._ZN4vllm25paged_attention_v2_kernelIffLi120ELi32ELi128ELNS_18Fp8KVCacheDataTypeE0ELb1ELi512EEEvPfS2_PT_PKS3_PKT0_S9_ifPKiSB_iPKfiiiSD_SD_iiiii,"a",@progbits
	.sectionflags	@""
	.align	4
.nv.constant0._ZN4vllm25paged_attention_v2_kernelIffLi120ELi32ELi128ELNS_18Fp8KVCacheDataTypeE0ELb1ELi512EEEvPfS2_PT_PKS3_PKT0_S9_ifPKiSB_iPKfiiiSD_SD_iiiii:
	.zero		492


//--------------------- .nv.constant0._ZN4vllm25paged_attention_v2_kernelIffLi112ELi32ELi128ELNS_18Fp8KVCacheDataTypeE0ELb1ELi512EEEvPfS2_PT_PKS3_PKT0_S9_ifPKiSB_iPKfiiiSD_SD_iiiii --------------------------
	.section	.nv.constant0._ZN4vllm25paged_attention_v2_kernelIffLi112ELi32ELi128ELNS_18Fp8KVCacheDataTypeE0ELb1ELi512EEEvPfS2_PT_PKS3_PKT0_S9_ifPKiSB_iPKfiiiSD_SD_iiiii,"a",@progbits
	.sectionflags	@""
	.align	4
.nv.constant0._ZN4vllm25paged_attention_v2_kernelIffLi112ELi32ELi128ELNS_18Fp8KVCacheDataTypeE0ELb1ELi512EEEvPfS2_PT_PKS3_PKT0_S9_ifPKiSB_iPKfiiiSD_SD_iiiii:
	.zero		492


//--------------------- .nv.constant0._ZN4vllm25paged_attention_v2_kernelIffLi96ELi32ELi128ELNS_18Fp8KVCacheDataTypeE0ELb1ELi512EEEvPfS2_PT_PKS3_PKT0_S9_ifPKiSB_iPKfiiiSD_SD_iiiii --------------------------
	.section	.nv.constant0._ZN4vllm25paged_attention_v2_kernelIffLi96ELi32ELi128ELNS_18Fp8KVCacheDataTypeE0ELb1ELi512EEEvPfS2_PT_PKS3_PKT0_S9_ifPKiSB_iPKfiiiSD_SD_iiiii,"a",@progbits
	.sectionflags	@""
	.align	4
.nv.constant0._ZN4vllm25paged_attention_v2_kernelIffLi96ELi32ELi128ELNS_18Fp8KVCacheDataTypeE0ELb1ELi512EEEvPfS2_PT_PKS3_PKT0_S9_ifPKiSB_iPKfiiiSD_SD_iiiii:
	.zero		492


//--------------------- .nv.constant0._ZN4vllm25paged_attention_v2_kernelIffLi80ELi32ELi128ELNS_18Fp8KVCacheDataTypeE0ELb1ELi512EEEvPfS2_PT_PKS3_PKT0_S9_ifPKiSB_iPKfiiiSD_SD_iiiii --------------------------
	.section	.nv.constant0._ZN4vllm25paged_attention_v2_kernelIffLi80ELi32ELi128ELNS_18Fp8KVCacheDataTypeE0ELb1ELi512EEEvPfS2_PT_PKS3_PKT0_S9_ifPKiSB_iPKfiiiSD_SD_iiiii,"a",@progbits
	.sectionflags	@""
	.align	4
.nv.constant0._ZN4vllm25paged_attention_v2_kernelIffLi80ELi32ELi128ELNS_18Fp8KVCacheDataTypeE0ELb1ELi512EEEvPfS2_PT_PKS3_PKT0_S9_ifPKiSB_iPKfiiiSD_SD_iiiii:
	.zero		492


//--------------------- .nv.constant0._ZN4vllm25paged_attention_v2_kernelIffLi64ELi32ELi128ELNS_18Fp8KVCacheDataTypeE0ELb1ELi512EEEvPfS2_PT_PKS3_PKT0_S9_ifPKiSB_iPKfiiiSD_SD_iiiii --------------------------
	.section	.nv.constant0._ZN4vllm25paged_attention_v2_kernelIffLi64ELi32ELi128ELNS_18Fp8KVCacheDataTypeE0ELb1ELi512EEEvPfS2_PT_PKS3_PKT0_S9_ifPKiSB_iPKfiiiSD_SD_iiiii,"a",@progbits
	.sectionflags	@""
	.align	4
.nv.constant0._ZN4vllm25paged_attention_v2_kernelIffLi64ELi32ELi128ELNS_18Fp8KVCacheDataTypeE0ELb1ELi512EEEvPfS2_PT_PKS3_PKT0_S9_ifPKiSB_iPKfiiiSD_SD_iiiii:
	.zero		492


//--------------------- .nv.constant0._ZN4vllm25paged_attention_v2_kernelIffLi32ELi32ELi128ELNS_18Fp8KVCacheDataTypeE0ELb1ELi512EEEvPfS2_PT_PKS3_PKT0_S9_ifPKiSB_iPKfiiiSD_SD_iiiii --------------------------
	.section	.nv.constant0._ZN4vllm25paged_attention_v2_kernelIffLi32ELi32ELi128ELNS_18Fp8KVCacheDataTypeE0ELb1ELi512EEEvPfS2_PT_PKS3_PKT0_S9_ifPKiSB_iPKfiiiSD_SD_iiiii,"a",@progbits
	.sectionflags	@""
	.align	4
.nv.constant0._ZN4vllm25paged_attention_v2_kernelIffLi32ELi32ELi128ELNS_18Fp8KVCacheDataTypeE0ELb1ELi512EEEvPfS2_PT_PKS3_PKT0_S9_ifPKiSB_iPKfiiiSD_SD_iiiii:
	.zero		492


//--------------------- .nv.constant0._ZN4vllm25paged_attention_v2_kernelIffLi256ELi16ELi128ELNS_18Fp8KVCacheDataTypeE0ELb0ELi512EEEvPfS2_PT_PKS3_PKT0_S9_ifPKiSB_iPKfiiiSD_SD_iiiii --------------------------
	.section	.nv.constant0._ZN4vllm25paged_attention_v2_kernelIffLi256ELi16ELi128ELNS_18Fp8KVCacheDataTypeE0ELb0ELi512EEEvPfS2_PT_PKS3_PKT0_S9_ifPKiSB_iPKfiiiSD_SD_iiiii,"a",@progbits
	.sectionflags	@""
	.align	4
.nv.constant0._ZN4vllm25paged_attention_v2_kernelIffLi256ELi16ELi128ELNS_18Fp8KVCacheDataTypeE0ELb0ELi512EEEvPfS2_PT_PKS3_PKT0_S9_ifPKiSB_iPKfiiiSD_SD_iiiii:
	.zero		492


//--------------------- .nv.constant0._ZN4vllm25paged_attention_v2_kernelIffLi192ELi16ELi128ELNS_18Fp8KVCacheDataTypeE0ELb0ELi512EEEvPfS2_PT_PKS3_PKT0_S9_ifPKiSB_iPKfiiiSD_SD_iiiii --------------------------
	.section	.nv.constant0._ZN4vllm25paged_attention_v2_kernelIffLi192ELi16ELi128ELNS_18Fp8KVCacheDataTypeE0ELb0ELi512EEEvPfS2_PT_PKS3_PKT0_S9_ifPKiSB_iPKfiiiSD_SD_iiiii,"a",@progbits
	.sectionflags	@""
	.align	4
.nv.constant0._ZN4vllm25paged_attention_v2_kernelIffLi192ELi16ELi128ELNS_18Fp8KVCacheDataTypeE0ELb0ELi512EEEvPfS2_PT_PKS3_PKT0_S9_ifPKiSB_iPKfiiiSD_SD_iiiii:
	.zero		492


//--------------------- .nv.constant0._ZN4vllm25paged_attention_v2_kernelIffLi128ELi16ELi128ELNS_18Fp8KVCacheDataTypeE0ELb0ELi512EEEvPfS2_PT_PKS3_PKT0_S9_ifPKiSB_iPKfiiiSD_SD_iiiii --------------------------
	.section	.nv.constant0._ZN4vllm25paged_attention_v2_kernelIffLi128ELi16ELi128ELNS_18Fp8KVCacheDataTypeE0ELb0ELi512EEEvPfS2_PT_PKS3_PKT0_S9_ifPKiSB_iPKfiiiSD_SD_iiiii,"a",@progbits
	.sectionflags	@""
	.align	4
.nv.constant0._ZN4vllm25paged_attention_v2_kernelIffLi128ELi16ELi128ELNS_18Fp8KVCacheDataTypeE0ELb0ELi512EEEvPfS2_PT_PKS3_PKT0_S9_ifPKiSB_iPKfiiiSD_SD_iiiii:
	.zero		492


//--------------------- .nv.constant0._ZN4vllm25paged_attention_v2_kernelIffLi120ELi16ELi128ELNS_18Fp8KVCacheDataTypeE0ELb0ELi512EEEvPfS2_PT_PKS3_PKT0_S9_ifPKiSB_iPKfiiiSD_SD_iiiii --------------------------
	.section	.nv.constant0._ZN4vllm25paged_attention_v2_kernelIffLi120ELi16ELi128ELNS_18Fp8KVCacheDataTypeE0ELb0ELi512EEEvPfS2_PT_PKS3_PKT0_S9_ifPKiSB_iPKfiiiSD_SD_iiiii,"a",@progbits
	.sectionflags	@""
	.align	4
.nv.constant0._ZN4vllm25paged_attention_v2_kernelIffLi120ELi16ELi128ELNS_18Fp8KVCacheDataTypeE0ELb0ELi512EEEvPfS2_PT_PKS3_PKT0_S9_ifPKiSB_iPKfiiiSD_SD_iiiii:
	.zero		492


//--------------------- .nv.constant0._ZN4vllm25paged_attention_v2_kernelIffLi112ELi16ELi128ELNS_18Fp8KVCacheDataTypeE0ELb0ELi512EEEvPfS2_PT_PKS3_PKT0_S9_ifPKiSB_iPKfiiiSD_SD_iiiii --------------------------
	.section	.nv.constant0._ZN4vllm25paged_attention_v2_kernelIffLi112ELi16ELi128ELNS_18Fp8KVCacheDataTypeE0ELb0ELi512EEEvPfS2_PT_PKS3_PKT0_S9_ifPKiSB_iPKfiiiSD_SD_iiiii,"a",@progbits
	.sectionflags	@""
	.align	4
.nv.constant0._ZN4vllm25paged_attention_v2_kernelIffLi112ELi16ELi128ELNS_18Fp8KVCacheDataTypeE0ELb0ELi512EEEvPfS2_PT_PKS3_PKT0_S9_ifPKiSB_iPKfiiiSD_SD_iiiii:
	.zero		492


//--------------------- .nv.constant0._ZN4vllm25paged_attention_v2_kernelIffLi96ELi16ELi128ELNS_18Fp8KVCacheDataTypeE0ELb0ELi512EEEvPfS2_PT_PKS3_PKT0_S9_ifPKiSB_iPKfiiiSD_SD_iiiii --------------------------
	.section	.nv.constant0._ZN4vllm25paged_attention_v2_kernelIffLi96ELi16ELi128ELNS_18Fp8KVCacheDataTypeE0ELb0ELi512EEEvPfS2_PT_PKS3_PKT0_S9_ifPKiSB_iPKfiiiSD_SD_iiiii,"a",@progbits
	.sectionflags	@""
	.align	4
.nv.constant0._ZN4vllm25paged_attention_v2_kernelIffLi96ELi16ELi128ELNS_18Fp8KVCacheDataTypeE0ELb0ELi512EEEvPfS2_PT_PKS3_PKT0_S9_ifPKiSB_iPKfiiiSD_SD_iiiii:
	.zero		492


//--------------------- .nv.constant0._ZN4vllm25paged_attention_v2_kernelIffLi80ELi16ELi128ELNS_18Fp8KVCacheDataTypeE0ELb0ELi512EEEvPfS2_PT_PKS3_PKT0_S9_ifPKiSB_iPKfiiiSD_SD_iiiii --------------------------
	.section	.nv.constant0._ZN4vllm25paged_attention_v2_kernelIffLi80ELi16ELi128ELNS_18Fp8KVCacheDataTypeE0ELb0ELi512EEEvPfS2_PT_PKS3_PKT0_S9_ifPKiSB_iPKfiiiSD_SD_iiiii,"a",@progbits
	.sectionflags	@""
	.align	4
.nv.constant0._ZN4vllm25paged_attention_v2_kernelIffLi80ELi16ELi128ELNS_18Fp8KVCacheDataTypeE0ELb0ELi512EEEvPfS2_PT_PKS3_PKT0_S9_ifPKiSB_iPKfiiiSD_SD_iiiii:
	.zero		492


//--------------------- .nv.constant0._ZN4vllm25paged_attention_v2_kernelIffLi64ELi16ELi128ELNS_18Fp8KVCacheDataTypeE0ELb0ELi512EEEvPfS2_PT_PKS3_PKT0_S9_ifPKiSB_iPKfiiiSD_SD_iiiii --------------------------
	.section	.nv.constant0._ZN4vllm25paged_attention_v2_kernelIffLi64ELi16ELi128ELNS_18Fp8KVCacheDataTypeE0ELb0ELi512EEEvPfS2_PT_PKS3_PKT0_S9_ifPKiSB_iPKfiiiSD_SD_iiiii,"a",@progbits
	.sectionflags	@""
	.align	4
.nv.constant0._ZN4vllm25paged_attention_v2_kernelIffLi64ELi16ELi128ELNS_18Fp8KVCacheDataTypeE0ELb0ELi512EEEvPfS2_PT_PKS3_PKT0_S9_ifPKiSB_iPKfiiiSD_SD_iiiii:
	.zero		492


//--------------------- .nv.constant0._ZN4vllm25paged_attention_v2_kernelIffLi32ELi16ELi128ELNS_18Fp8KVCacheDataTypeE0ELb0ELi512EEEvPfS2_PT_PKS3_PKT0_S9_ifPKiSB_iPKfiiiSD_SD_iiiii --------------------------
	.section	.nv.constant0._ZN4vllm25paged_attention_v2_kernelIffLi32ELi16ELi128ELNS_18Fp8KVCacheDataTypeE0ELb0ELi512EEEvPfS2_PT_PKS3_PKT0_S9_ifPKiSB_iPKfiiiSD_SD_iiiii,"a",@progbits
	.sectionflags	@""
	.align	4
.nv.constant0._ZN4vllm25paged_attention_v2_kernelIffLi32ELi16ELi128ELNS_18Fp8KVCacheDataTypeE0ELb0ELi512EEEvPfS2_PT_PKS3_PKT0_S9_ifPKiSB_iPKfiiiSD_SD_iiiii:
	.zero		492


//--------------------- .nv.constant0._ZN4vllm25paged_attention_v2_kernelIffLi256ELi16ELi128ELNS_18Fp8KVCacheDataTypeE0ELb1ELi512EEEvPfS2_PT_PKS3_PKT0_S9_ifPKiSB_iPKfiiiSD_SD_iiiii --------------------------
	.section	.nv.constant0._ZN4vllm25paged_attention_v2_kernelIffLi256ELi16ELi128ELNS_18Fp8KVCacheDataTypeE0ELb1ELi512EEEvPfS2_PT_PKS3_PKT0_S9_ifPKiSB_iPKfiiiSD_SD_iiiii,"a",@progbits
	.sectionflags	@""
	.align	4
.nv.constant0._ZN4vllm25paged_attention_v2_kernelIffLi256ELi16ELi128ELNS_18Fp8KVCacheDataTypeE0ELb1ELi512EEEvPfS2_PT_PKS3_PKT0_S9_ifPKiSB_iPKfiiiSD_SD_iiiii:
	.zero		492


//--------------------- .nv.constant0._ZN4vllm25paged_attention_v2_kernelIffLi192ELi16ELi128ELNS_18Fp8KVCacheDataTypeE0ELb1ELi512EEEvPfS2_PT_PKS3_PKT0_S9_ifPKiSB_iPKfiiiSD_SD_iiiii --------------------------
	.section	.nv.constant0._ZN4vllm25paged_attention_v2_kernelIffLi192ELi16ELi128ELNS_18Fp8KVCacheDataTypeE0ELb1ELi512EEEvPfS2_PT_PKS3_PKT0_S9_ifPKiSB_iPKfiiiSD_SD_iiiii,"a",@progbits
	.sectionflags	@""
	.align	4
.nv.constant0._ZN4vllm25paged_attention_v2_kernelIffLi192ELi16ELi128ELNS_18Fp8KVCacheDataTypeE0ELb1ELi512EEEvPfS2_PT_PKS3_PKT0_S9_ifPKiSB_iPKfiiiSD_SD_iiiii:
	.zero		492


//--------------------- .nv.constant0._ZN4vllm25paged_attention_v2_kernelIffLi128ELi16ELi128ELNS_18Fp8KVCacheDataTypeE0ELb1ELi512EEEvPfS2_PT_PKS3_PKT0_S9_ifPKiSB_iPKfiiiSD_SD_iiiii --------------------------
	.section	.nv.constant0._ZN4vllm25paged_attention_v2_kernelIffLi128ELi16ELi128ELNS_18Fp8KVCacheDataTypeE0ELb1ELi512EEEvPfS2_PT_PKS3_PKT0_S9_ifPKiSB_iPKfiiiSD_SD_iiiii,"a",@progbits
	.sectionflags	@""
	.align	4
.nv.constant0._ZN4vllm25paged_attention_v2_kernelIffLi128ELi16ELi128ELNS_18Fp8KVCacheDataTypeE0ELb1ELi512EEEvPfS2_PT_PKS3_PKT0_S9_ifPKiSB_iPKfiiiSD_SD_iiiii:
	.zero		492


//--------------------- .nv.constant0._ZN4vllm25paged_attention_v2_kernelIffLi120ELi16ELi128ELNS_18Fp8KVCacheDataTypeE0ELb1ELi512EEEvPfS2_PT_PKS3_PKT0_S9_ifPKiSB_iPKfiiiSD_SD_iiiii --------------------------
	.section	.nv.constant0._ZN4vllm25paged_attention_v2_kernelIffLi120ELi16ELi128ELNS_18Fp8KVCacheDataTypeE0ELb1ELi512EEEvPfS2_PT_PKS3_PKT0_S9_ifPKiSB_iPKfiiiSD_SD_iiiii,"a",@progbits
	.sectionflags	@""
	.align	4
.nv.constant0._ZN4vllm25paged_attention_v2_kernelIffLi120ELi16ELi128ELNS_18Fp8KVCacheDataTypeE0ELb1ELi512EEEvPfS2_PT_PKS3_PKT0_S9_ifPKiSB_iPKfiiiSD_SD_iiiii:
	.zero		492


//--------------------- .nv.constant0._ZN4vllm25paged_attention_v2_kernelIffLi112ELi16ELi128ELNS_18Fp8KVCacheDataTypeE0ELb1ELi512EEEvPfS2_PT_PKS3_PKT0_S9_ifPKiSB_iPKfiiiSD_SD_iiiii --------------------------
	.section	.nv.constant0._ZN4vllm25paged_attention_v2_kernelIffLi112ELi16ELi128ELNS_18Fp8KVCacheDataTypeE0ELb1ELi512EEEvPfS2_PT_PKS3_PKT0_S9_ifPKiSB_iPKfiiiSD_SD_iiiii,"a",@progbits
	.sectionflags	@""
	.align	4
.nv.constant0._ZN4vllm25paged_attention_v2_kernelIffLi112ELi16ELi128ELNS_18Fp8KVCacheDataTypeE0ELb1ELi512EEEvPfS2_PT_PKS3_PKT0_S9_ifPKiSB_iPKfiiiSD_SD_iiiii:
	.zero		492


//--------------------- .nv.constant0._ZN4vllm25paged_attention_v2_kernelIffLi96ELi16ELi128ELNS_18Fp8KVCacheDataTypeE0ELb1ELi512EEEvPfS2_PT_PKS3_PKT0_S9_ifPKiSB_iPKfiiiSD_SD_iiiii --------------------------
	.section	.nv.constant0._ZN4vllm25paged_attention_v2_kernelIffLi96ELi16ELi128ELNS_18Fp8KVCacheDataTypeE0ELb1ELi512EEEvPfS2_PT_PKS3_PKT0_S9_ifPKiSB_iPKfiiiSD_SD_iiiii,"a",@progbits
	.sectionflags	@""
	.align	4
.nv.constant0._ZN4vllm25paged_attention_v2_kernelIffLi96ELi16ELi128ELNS_18Fp8KVCacheDataTypeE0ELb1ELi512EEEvPfS2_PT_PKS3_PKT0_S9_ifPKiSB_iPKfiiiSD_SD_iiiii:
	.zero		492


//--------------------- .nv.constant0._ZN4vllm25paged_attention_v2_kernelIffLi80ELi16ELi128ELNS_18Fp8KVCacheDataTypeE0ELb1ELi512EEEvPfS2_PT_PKS3_PKT0_S9_ifPKiSB_iPKfiiiSD_SD_iiiii --------------------------
	.section	.nv.constant0._ZN4vllm25paged_attention_v2_kernelIffLi80ELi16ELi128ELNS_18Fp8KVCacheDataTypeE0ELb1ELi512EEEvPfS2_PT_PKS3_PKT0_S9_ifPKiSB_iPKfiiiSD_SD_iiiii,"a",@progbits
	.sectionflags	@""
	.align	4
.nv.constant0._ZN4vllm25paged_attention_v2_kernelIffLi80ELi16ELi128ELNS_18Fp8KVCacheDataTypeE0ELb1ELi512EEEvPfS2_PT_PKS3_PKT0_S9_ifPKiSB_iPKfiiiSD_SD_iiiii:
	.zero		492


//--------------------- .nv.constant0._ZN4vllm25paged_attention_v2_kernelIffLi64ELi16ELi128ELNS_18Fp8KVCacheDataTypeE0ELb1ELi512EEEvPfS2_PT_PKS3_PKT0_S9_ifPKiSB_iPKfiiiSD_SD_iiiii --------------------------
	.section	.nv.constant0._ZN4vllm25paged_attention_v2_kernelIffLi64ELi16ELi128ELNS_18Fp8KVCacheDataTypeE0ELb1ELi512EEEvPfS2_PT_PKS3_PKT0_S9_ifPKiSB_iPKfiiiSD_SD_iiiii,"a",@progbits
	.sectionflags	@""
	.align	4
.nv.constant0._ZN4vllm25paged_attention_v2_kernelIffLi64ELi16ELi128ELNS_18Fp8KVCacheDataTypeE0ELb1ELi512EEEvPfS2_PT_PKS3_PKT0_S9_ifPKiSB_iPKfiiiSD_SD_iiiii:
	.zero		492


//--------------------- .nv.constant0._ZN4vllm25paged_attention_v2_kernelIffLi32ELi16ELi128ELNS_18Fp8KVCacheDataTypeE0ELb1ELi512EEEvPfS2_PT_PKS3_PKT0_S9_ifPKiSB_iPKfiiiSD_SD_iiiii --------------------------
	.section	.nv.constant0._ZN4vllm25paged_attention_v2_kernelIffLi32ELi16ELi128ELNS_18Fp8KVCacheDataTypeE0ELb1ELi512EEEvPfS2_PT_PKS3_PKT0_S9_ifPKiSB_iPKfiiiSD_SD_iiiii,"a",@progbits
	.sectionflags	@""
	.align	4
.nv.constant0._ZN4vllm25paged_attention_v2_kernelIffLi32ELi16ELi128ELNS_18Fp8KVCacheDataTypeE0ELb1ELi512EEEvPfS2_PT_PKS3_PKT0_S9_ifPKiSB_iPKfiiiSD_SD_iiiii:
	.zero		492


//--------------------- .nv.constant0._ZN4vllm25paged_attention_v2_kernelIffLi256ELi8ELi128ELNS_18Fp8KVCacheDataTypeE0ELb0ELi512EEEvPfS2_PT_PKS3_PKT0_S9_ifPKiSB_iPKfiiiSD_SD_iiiii --------------------------
	.section	.nv.constant0._ZN4vllm25paged_attention_v2_kernelIffLi256ELi8ELi128ELNS_18Fp8KVCacheDataTypeE0ELb0ELi512EEEvPfS2_PT_PKS3_PKT0_S9_ifPKiSB_iPKfiiiSD_SD_iiiii,"a",@progbits
	.sectionflags	@""
	.align	4
.nv.constant0._ZN4vllm25paged_attention_v2_kernelIffLi256ELi8ELi128ELNS_18Fp8KVCacheDataTypeE0ELb0ELi512EEEvPfS2_PT_PKS3_PKT0_S9_ifPKiSB_iPKfiiiSD_SD_iiiii:
	.zero		492


//--------------------- .nv.constant0._ZN4vllm25paged_attention_v2_kernelIffLi192ELi8ELi128ELNS_18Fp8KVCacheDataTypeE0ELb0ELi512EEEvPfS2_PT_PKS3_PKT0_S9_ifPKiSB_iPKfiiiSD_SD_iiiii --------------------------
	.section	.nv.constant0._ZN4vllm25paged_attention_v2_kernelIffLi192ELi8ELi128ELNS_18Fp8KVCacheDataTypeE0ELb0ELi512EEEvPfS2_PT_PKS3_PKT0_S9_ifPKiSB_iPKfiiiSD_SD_iiiii,"a",@progbits
	.sectionflags	@""
	.align	4
.nv.constant0._ZN4vllm25paged_attention_v2_kernelIffLi192ELi8ELi128ELNS_18Fp8KVCacheDataTypeE0ELb0ELi512EEEvPfS2_PT_PKS3_PKT0_S9_ifPKiSB_iPKfiiiSD_SD_iiiii:
	.zero		492


//--------------------- .nv.constant0._ZN4vllm25paged_attention_v2_kernelIffLi128ELi8ELi128ELNS_18Fp8KVCacheDataTypeE0ELb0ELi512EEEvPfS2_PT_PKS3_PKT0_S9_ifPKiSB_iPKfiiiSD_SD_iiiii --------------------------
	.section	.nv.constant0._ZN4vllm25paged_attention_v2_kernelIffLi128ELi8ELi128ELNS_18Fp8KVCacheDataTypeE0ELb0ELi512EEEvPfS2_PT_PKS3_PKT0_S9_ifPKiSB_iPKfiiiSD_SD_iiiii,"a",@progbits
	.sectionflags	@""
	.align	4
.nv.constant0._ZN4vllm25paged_attention_v2_kernelIffLi128ELi8ELi128ELNS_18Fp8KVCacheDataTypeE0ELb0ELi512EEEvPfS2_PT_PKS3_PKT0_S9_ifPKiSB_iPKfiiiSD_SD_iiiii:
	.zero		492


//--------------------- .nv.constant0._ZN4vllm25paged_attention_v2_kernelIffLi120ELi8ELi128ELNS_18Fp8KVCacheDataTypeE0ELb0ELi512EEEvPfS2_PT_PKS3_PKT0_S9_ifPKiSB_iPKfiiiSD_SD_iiiii --------------------------
	.section	.nv.constant0._ZN4vllm25paged_attention_v2_kernelIffLi120ELi8ELi128ELNS_18Fp8KVCacheDataTypeE0ELb0ELi512EEEvPfS2_PT_PKS3_PKT0_S9_ifPKiSB_iPKfiiiSD_SD_iiiii,"a",@progbits
	.sectionflags	@""
	.align	4
.nv.constant0._ZN4vllm25paged_attention_v2_kernelIffLi120ELi8ELi128ELNS_18Fp8KVCacheDataTypeE0ELb0ELi512EEEvPfS2_PT_PKS3_PKT0_S9_ifPKiSB_iPKfiiiSD_SD_iiiii:
	.zero		492


//--------------------- .nv.constant0._ZN4vllm25paged_attention_v2_kernelIffLi112ELi8ELi128ELNS_18Fp8KVCacheDataTypeE0ELb0ELi512EEEvPfS2_PT_PKS3_PKT0_S9_ifPKiSB_iPKfiiiSD_SD_iiiii --------------------------
	.section	.nv.constant0._ZN4vllm25paged_attention_v2_kernelIffLi112ELi8ELi128ELNS_18Fp8KVCacheDataTypeE0ELb0ELi512EEEvPfS2_PT_PKS3_PKT0_S9_ifPKiSB_iPKfiiiSD_SD_iiiii,"a",@progbits
	.sectionflags	@""
	.align	4
.nv.constant0._ZN4vllm25paged_attention_v2_kernelIffLi112ELi8ELi128ELNS_18Fp8KVCacheDataTypeE0ELb0ELi512EEEvPfS2_PT_PKS3_PKT0_S9_ifPKiSB_iPKfiiiSD_SD_iiiii:
	.zero		492


//--------------------- .nv.constant0._ZN4vllm25paged_attention_v2_kernelIffLi96ELi8ELi128ELNS_18Fp8KVCacheDataTypeE0ELb0ELi512EEEvPfS2_PT_PKS3_PKT0_S9_ifPKiSB_iPKfiiiSD_SD_iiiii --------------------------
	.section	.nv.constant0._ZN4vllm25paged_attention_v2_kernelIffLi96ELi8ELi128ELNS_18Fp8KVCacheDataTypeE0ELb0ELi512EEEvPfS2_PT_PKS3_PKT0_S9_ifPKiSB_iPKfiiiSD_SD_iiiii,"a",@progbits
	.sectionflags	@""
	.align	4
.nv.constant0._ZN4vllm25paged_attention_v2_kernelIffLi96ELi8ELi128ELNS_18Fp8KVCacheDataTypeE0ELb0ELi512EEEvPfS2_PT_PKS3_PKT0_S9_ifPKiSB_iPKfiiiSD_SD_iiiii:
	.zero		492


//--------------------- .nv.constant0._ZN4vllm25paged_attention_v2_kernelIffLi80ELi8ELi128ELNS_18Fp8KVCacheDataTypeE0ELb0ELi512EEEvPfS2_PT_PKS3_PKT0_S9_ifPKiSB_iPKfiiiSD_SD_iiiii --------------------------
	.section	.nv.constant0._ZN4vllm25paged_attention_v2_kernelIffLi80ELi8ELi128ELNS_18Fp8KVCacheDataTypeE0ELb0ELi512EEEvPfS2_PT_PKS3_PKT0_S9_ifPKiSB_iPKfiiiSD_SD_iiiii,"a",@progbits
	.sectionflags	@""
	.align	4
.nv.constant0._ZN4vllm25paged_attention_v2_kernelIffLi80ELi8ELi128ELNS_18Fp8KVCacheDataTypeE0ELb0ELi512EEEvPfS2_PT_PKS3_PKT0_S9_ifPKiSB_iPKfiiiSD_SD_iiiii:
	.zero		492


//--------------------- .nv.constant0._ZN4vllm25paged_attention_v2_kernelIffLi64ELi8ELi128ELNS_18Fp8KVCacheDataTypeE0ELb0ELi512EEEvPfS2_PT_PKS3_PKT0_S9_ifPKiSB_iPKfiiiSD_SD_iiiii --------------------------
	.section	.nv.constant0._ZN4vllm25paged_attention_v2_kernelIffLi64ELi8ELi128ELNS_18Fp8KVCacheDataTypeE0ELb0ELi512EEEvPfS2_PT_PKS3_PKT0_S9_ifPKiSB_iPKfiiiSD_SD_iiiii,"a",@progbits
	.sectionflags	@""
	.align	4
.nv.constant0._ZN4vllm25paged_attention_v2_kernelIffLi64ELi8ELi128ELNS_18Fp8KVCacheDataTypeE0ELb0ELi512EEEvPfS2_PT_PKS3_PKT0_S9_ifPKiSB_iPKfiiiSD_SD_iiiii:
	.zero		492


//--------------------- .nv.constant0._ZN4vllm25paged_attention_v2_kernelIffLi32ELi8ELi128ELNS_18Fp8KVCacheDataTypeE0ELb0ELi512EEEvPfS2_PT_PKS3_PKT0_S9_ifPKiSB_iPKfiiiSD_SD_iiiii --------------------------
	.section	.nv.constant0._ZN4vllm25paged_attention_v2_kernelIffLi32ELi8ELi128ELNS_18Fp8KVCacheDataTypeE0ELb0ELi512EEEvPfS2_PT_PKS3_PKT0_S9_ifPKiSB_iPKfiiiSD_SD_iiiii,"a",@progbits
	.sectionflags	@""
	.align	4
.nv.constant0._ZN4vllm25paged_attention_v2_kernelIffLi32ELi8ELi128ELNS_18Fp8KVCacheDataTypeE0ELb0ELi512EEEvPfS2_PT_PKS3_PKT0_S9_ifPKiSB_iPKfiiiSD_SD_iiiii:
	.zero		492


//--------------------- .nv.constant0._ZN4vllm32paged_attention_v2_reduce_kernelIfLi256ELi128ELi512EEEvPT_PKfS4_PKS1_PKii --------------------------
	.section	.nv.constant0._ZN4vllm32paged_attention_v2_reduce_kernelIfLi256ELi128ELi512EEEvPT_PKfS4_PKS1_PKii,"a",@progbits
	.sectionflags	@""
	.align	4
.nv.constant0._ZN4vllm32paged_attention_v2_reduce_kernelIfLi256ELi128ELi512EEEvPT_PKfS4_PKS1_PKii:
	.zero		396


//--------------------- .nv.constant0._ZN4vllm25paged_attention_v2_kernelIffLi256ELi8ELi128ELNS_18Fp8KVCacheDataTypeE0ELb1ELi512EEEvPfS2_PT_PKS3_PKT0_S9_ifPKiSB_iPKfiiiSD_SD_iiiii --------------------------
	.section	.nv.constant0._ZN4vllm25paged_attention_v2_kernelIffLi256ELi8ELi128ELNS_18Fp8KVCacheDataTypeE0ELb1ELi512EEEvPfS2_PT_PKS3_PKT0_S9_ifPKiSB_iPKfiiiSD_SD_iiiii,"a",@progbits
	.sectionflags	@""
	.align	4
.nv.constant0._ZN4vllm25paged_attention_v2_kernelIffLi256ELi8ELi128ELNS_18Fp8KVCacheDataTypeE0ELb1ELi512EEEvPfS2_PT_PKS3_PKT0_S9_ifPKiSB_iPKfiiiSD_SD_iiiii:
	.zero		492


//--------------------- .nv.constant0._ZN4vllm32paged_attention_v2_reduce_kernelIfLi192ELi128ELi512EEEvPT_PKfS4_PKS1_PKii --------------------------
	.section	.nv.constant0._ZN4vllm32paged_attention_v2_reduce_kernelIfLi192ELi128ELi512EEEvPT_PKfS4_PKS1_PKii,"a",@progbits
	.sectionflags	@""
	.align	4
.nv.constant0._ZN4vllm32paged_attention_v2_reduce_kernelIfLi192ELi128ELi512EEEvPT_PKfS4_PKS1_PKii:
	.zero		396


//--------------------- .nv.constant0._ZN4vllm25paged_attention_v2_kernelIffLi192ELi8ELi128ELNS_18Fp8KVCacheDataTypeE0ELb1ELi512EEEvPfS2_PT_PKS3_PKT0_S9_ifPKiSB_iPKfiiiSD_SD_iiiii --------------------------
	.section	.nv.constant0._ZN4vllm25paged_attention_v2_kernelIffLi192ELi8ELi128ELNS_18Fp8KVCacheDataTypeE0ELb1ELi512EEEvPfS2_PT_PKS3_PKT0_S9_ifPKiSB_iPKfiiiSD_SD_iiiii,"a",@progbits
	.sectionflags	@""
	.align	4
.nv.constant0._ZN4vllm25paged_attention_v2_kernelIffLi192ELi8ELi128ELNS_18Fp8KVCacheDataTypeE0ELb1ELi512EEEvPfS2_PT_PKS3_PKT0_S9_ifPKiSB_iPKfiiiSD_SD_iiiii:
	.zero		492


//--------------------- .nv.constant0._ZN4vllm32paged_attention_v2_reduce_kernelIfLi128ELi128ELi512EEEvPT_PKfS4_PKS1_PKii --------------------------
	.section	.nv.constant0._ZN4vllm32paged_attention_v2_reduce_kernelIfLi128ELi128ELi512EEEvPT_PKfS4_PKS1_PKii,"a",@progbits
	.sectionflags	@""
	.align	4
.nv.constant0._ZN4vllm32paged_attention_v2_reduce_kernelIfLi128ELi128ELi512EEEvPT_PKfS4_PKS1_PKii:
	.zero		396


//--------------------- .nv.constant0._ZN4vllm25paged_attention_v2_kernelIffLi128ELi8ELi128ELNS_18Fp8KVCacheDataTypeE0ELb1ELi512EEEvPfS2_PT_PKS3_PKT0_S9_ifPKiSB_iPKfiiiSD_SD_iiiii --------------------------
	.section	.nv.constant0._ZN4vllm25paged_attention_v2_kernelIffLi128ELi8ELi128ELNS_18Fp8KVCacheDataTypeE0ELb1ELi512EEEvPfS2_PT_PKS3_PKT0_S9_ifPKiSB_iPKfiiiSD_SD_iiiii,"a",@progbits
	.sectionflags	@""
	.align	4
.nv.constant0._ZN4vllm25paged_attention_v2_kernelIffLi128ELi8ELi128ELNS_18Fp8KVCacheDataTypeE0ELb1ELi512EEEvPfS2_PT_PKS3_PKT0_S9_ifPKiSB_iPKfiiiSD_SD_iiiii:
	.zero		492


//--------------------- .nv.constant0._ZN4vllm32paged_attention_v2_reduce_kernelIfLi120ELi128ELi512EEEvPT_PKfS4_PKS1_PKii --------------------------
	.section	.nv.constant0._ZN4vllm32paged_attention_v2_reduce_kernelIfLi120ELi128ELi512EEEvPT_PKfS4_PKS1_PKii,"a",@progbits
	.sectionflags	@""
	.align	4
.nv.constant0._ZN4vllm32paged_attention_v2_reduce_kernelIfLi120ELi128ELi512EEEvPT_PKfS4_PKS1_PKii:
	.zero		396


//--------------------- .nv.constant0._ZN4vllm25paged_attention_v2_kernelIffLi120ELi8ELi128ELNS_18Fp8KVCacheDataTypeE0ELb1ELi512EEEvPfS2_PT_PKS3_PKT0_S9_ifPKiSB_iPKfiiiSD_SD_iiiii --------------------------
	.section	.nv.constant0._ZN4vllm25paged_attention_v2_kernelIffLi120ELi8ELi128ELNS_18Fp8KVCacheDataTypeE0ELb1ELi512EEEvPfS2_PT_PKS3_PKT0_S9_ifPKiSB_iPKfiiiSD_SD_iiiii,"a",@progbits
	.sectionflags	@""
	.align	4
.nv.constant0._ZN4vllm25paged_attention_v2_kernelIffLi120ELi8ELi128ELNS_18Fp8KVCacheDataTypeE0ELb1ELi512EEEvPfS2_PT_PKS3_PKT0_S9_ifPKiSB_iPKfiiiSD_SD_iiiii:
	.zero		492


//--------------------- .nv.constant0._ZN4vllm32paged_attention_v2_reduce_kernelIfLi112ELi128ELi512EEEvPT_PKfS4_PKS1_PKii --------------------------
	.section	.nv.constant0._ZN4vllm32paged_attention_v2_reduce_kernelIfLi112ELi128ELi512EEEvPT_PKfS4_PKS1_PKii,"a",@progbits
	.sectionflags	@""
	.align	4
.nv.constant0._ZN4vllm32paged_attention_v2_reduce_kernelIfLi112ELi128ELi512EEEvPT_PKfS4_PKS1_PKii:
	.zero		396


//--------------------- .nv.constant0._ZN4vllm25paged_attention_v2_kernelIffLi112ELi8ELi128ELNS_18Fp8KVCacheDataTypeE0ELb1ELi512EEEvPfS2_PT_PKS3_PKT0_S9_ifPKiSB_iPKfiiiSD_SD_iiiii --------------------------
	.section	.nv.constant0._ZN4vllm25paged_attention_v2_kernelIffLi112ELi8ELi128ELNS_18Fp8KVCacheDataTypeE0ELb1ELi512EEEvPfS2_PT_PKS3_PKT0_S9_ifPKiSB_iPKfiiiSD_SD_iiiii,"a",@progbits
	.sectionflags	@""
	.align	4
.nv.constant0._ZN4vllm25paged_attention_v2_kernelIffLi112ELi8ELi128ELNS_18Fp8KVCacheDataTypeE0ELb1ELi512EEEvPfS2_PT_PKS3_PKT0_S9_ifPKiSB_iPKfiiiSD_SD_iiiii:
	.zero		492


//--------------------- .nv.constant0._ZN4vllm32paged_attention_v2_reduce_kernelIfLi96ELi128ELi512EEEvPT_PKfS4_PKS1_PKii --------------------------
	.section	.nv.constant0._ZN4vllm32paged_attention_v2_reduce_kernelIfLi96ELi128ELi512EEEvPT_PKfS4_PKS1_PKii,"a",@progbits
	.sectionflags	@""
	.align	4
.nv.constant0._ZN4vllm32paged_attention_v2_reduce_kernelIfLi96ELi128ELi512EEEvPT_PKfS4_PKS1_PKii:
	.zero		396


//--------------------- .nv.constant0._ZN4vllm25paged_attention_v2_kernelIffLi96ELi8ELi128ELNS_18Fp8KVCacheDataTypeE0ELb1ELi512EEEvPfS2_PT_PKS3_PKT0_S9_ifPKiSB_iPKfiiiSD_SD_iiiii --------------------------
	.section	.nv.constant0._ZN4vllm25paged_attention_v2_kernelIffLi96ELi8ELi128ELNS_18Fp8KVCacheDataTypeE0ELb1ELi512EEEvPfS2_PT_PKS3_PKT0_S9_ifPKiSB_iPKfiiiSD_SD_iiiii,"a",@progbits
	.sectionflags	@""
	.align	4
.nv.constant0._ZN4vllm25paged_attention_v2_kernelIffLi96ELi8ELi128ELNS_18Fp8KVCacheDataTypeE0ELb1ELi512EEEvPfS2_PT_PKS3_PKT0_S9_ifPKiSB_iPKfiiiSD_SD_iiiii:
	.zero		492


//--------------------- .nv.constant0._ZN4vllm32paged_attention_v2_reduce_kernelIfLi80ELi128ELi512EEEvPT_PKfS4_PKS1_PKii --------------------------
	.section	.nv.constant0._ZN4vllm32paged_attention_v2_reduce_kernelIfLi80ELi128ELi512EEEvPT_PKfS4_PKS1_PKii,"a",@progbits
	.sectionflags	@""
	.align	4
.nv.constant0._ZN4vllm32paged_attention_v2_reduce_kernelIfLi80ELi128ELi512EEEvPT_PKfS4_PKS1_PKii:
	.zero		396


//--------------------- .nv.constant0._ZN4vllm25paged_attention_v2_kernelIffLi80ELi8ELi128ELNS_18Fp8KVCacheDataTypeE0ELb1ELi512EEEvPfS2_PT_PKS3_PKT0_S9_ifPKiSB_iPKfiiiSD_SD_iiiii --------------------------
	.section	.nv.constant0._ZN4vllm25paged_attention_v2_kernelIffLi80ELi8ELi128ELNS_18Fp8KVCacheDataTypeE0ELb1ELi512EEEvPfS2_PT_PKS3_PKT0_S9_ifPKiSB_iPKfiiiSD_SD_iiiii,"a",@progbits
	.sectionflags	@""
	.align	4
.nv.constant0._ZN4vllm25paged_attention_v2_kernelIffLi80ELi8ELi128ELNS_18Fp8KVCacheDataTypeE0ELb1ELi512EEEvPfS2_PT_PKS3_PKT0_S9_ifPKiSB_iPKfiiiSD_SD_iiiii:
	.zero		492


//--------------------- .nv.constant0._ZN4vllm32paged_attention_v2_reduce_kernelIfLi64ELi128ELi512EEEvPT_PKfS4_PKS1_PKii --------------------------
	.section	.nv.constant0._ZN4vllm32paged_attention_v2_reduce_kernelIfLi64ELi128ELi512EEEvPT_PKfS4_PKS1_PKii,"a",@progbits
	.sectionflags	@""
	.align	4
.nv.constant0._ZN4vllm32paged_attention_v2_reduce_kernelIfLi64ELi128ELi512EEEvPT_PKfS4_PKS1_PKii:
	.zero		396


//--------------------- .nv.constant0._ZN4vllm25paged_attention_v2_kernelIffLi64ELi8ELi128ELNS_18Fp8KVCacheDataTypeE0ELb1ELi512EEEvPfS2_PT_PKS3_PKT0_S9_ifPKiSB_iPKfiiiSD_SD_iiiii --------------------------
	.section	.nv.constant0._ZN4vllm25paged_attention_v2_kernelIffLi64ELi8ELi128ELNS_18Fp8KVCacheDataTypeE0ELb1ELi512EEEvPfS2_PT_PKS3_PKT0_S9_ifPKiSB_iPKfiiiSD_SD_iiiii,"a",@progbits
	.sectionflags	@""
	.align	4
.nv.constant0._ZN4vllm25paged_attention_v2_kernelIffLi64ELi8ELi128ELNS_18Fp8KVCacheDataTypeE0ELb1ELi512EEEvPfS2_PT_PKS3_PKT0_S9_ifPKiSB_iPKfiiiSD_SD_iiiii:
	.zero		492


//--------------------- .nv.constant0._ZN4vllm32paged_attention_v2_reduce_kernelIfLi32ELi128ELi512EEEvPT_PKfS4_PKS1_PKii --------------------------
	.section	.nv.constant0._ZN4vllm32paged_attention_v2_reduce_kernelIfLi32ELi128ELi512EEEvPT_PKfS4_PKS1_PKii,"a",@progbits
	.sectionflags	@""
	.align	4
.nv.constant0._ZN4vllm32paged_attention_v2_reduce_kernelIfLi32ELi128ELi512EEEvPT_PKfS4_PKS1_PKii:
	.zero		396


//--------------------- .nv.constant0._ZN4vllm25paged_attention_v2_kernelIffLi32ELi8ELi128ELNS_18Fp8KVCacheDataTypeE0ELb1ELi512EEEvPfS2_PT_PKS3_PKT0_S9_ifPKiSB_iPKfiiiSD_SD_iiiii --------------------------
	.section	.nv.constant0._ZN4vllm25paged_attention_v2_kernelIffLi32ELi8ELi128ELNS_18Fp8KVCacheDataTypeE0ELb1ELi512EEEvPfS2_PT_PKS3_PKT0_S9_ifPKiSB_iPKfiiiSD_SD_iiiii,"a",@progbits
	.sectionflags	@""
	.align	4
.nv.constant0._ZN4vllm25paged_attention_v2_kernelIffLi32ELi8ELi128ELNS_18Fp8KVCacheDataTypeE0ELb1ELi512EEEvPfS2_PT_PKS3_PKT0_S9_ifPKiSB_iPKfiiiSD_SD_iiiii:
	.zero		492


//--------------------- .text._ZN4vllm25paged_attention_v2_kernelI13__nv_bfloat16hLi256ELi32ELi128ELNS_18Fp8KVCacheDataTypeE2ELb0ELi512EEEvPfS3_PT_PKS4_PKT0_SA_ifPKiSC_iPKfiiiSE_SE_iiiii --------------------------
	.section	.text._ZN4vllm25paged_attention_v2_kernelI13__nv_bfloat16hLi256ELi32ELi128ELNS_18Fp8KVCacheDataTypeE2ELb0ELi512EEEvPfS3_PT_PKS4_PKT0_SA_ifPKiSC_iPKfiiiSE_SE_iiiii,"ax",@progbits
	.sectioninfo	@"SHI_REGISTERS=48"
	.align	128
        .global         _ZN4vllm25paged_attention_v2_kernelI13__nv_bfloat16hLi256ELi32ELi128ELNS_18Fp8KVCacheDataTypeE2ELb0ELi512EEEvPfS3_PT_PKS4_PKT0_SA_ifPKiSC_iPKfiiiSE_SE_iiiii
        .type           _ZN4vllm25paged_attention_v2_kernelI13__nv_bfloat16hLi256ELi32ELi128ELNS_18Fp8KVCacheDataTypeE2ELb0ELi512EEEvPfS3_PT_PKS4_PKT0_SA_ifPKiSC_iPKfiiiSE_SE_iiiii,@function
        .size           _ZN4vllm25paged_attention_v2_kernelI13__nv_bfloat16hLi256ELi32ELi128ELNS_18Fp8KVCacheDataTypeE2ELb0ELi512EEEvPfS3_PT_PKS4_PKT0_SA_ifPKiSC_iPKfiiiSE_SE_iiiii,(.L_x_24661 - _ZN4vllm25paged_attention_v2_kernelI13__nv_bfloat16hLi256ELi32ELi128ELNS_18Fp8KVCacheDataTypeE2ELb0ELi512EEEvPfS3_PT_PKS4_PKT0_SA_ifPKiSC_iPKfiiiSE_SE_iiiii)
        .other          _ZN4vllm25paged_attention_v2_kernelI13__nv_bfloat16hLi256ELi32ELi128ELNS_18Fp8KVCacheDataTypeE2ELb0ELi512EEEvPfS3_PT_PKS4_PKT0_SA_ifPKiSC_iPKfiiiSE_SE_iiiii,@"STO_CUDA_ENTRY STV_DEFAULT"
_ZN4vllm25paged_attention_v2_kernelI13__nv_bfloat16hLi256ELi32ELi128ELNS_18Fp8KVCacheDataTypeE2ELb0ELi512EEEvPfS3_PT_PKS4_PKT0_SA_ifPKiSC_iPKfiiiSE_SE_iiiii:
.text._ZN4vllm25paged_attention_v2_kernelI13__nv_bfloat16hLi256ELi32ELi128ELNS_18Fp8KVCacheDataTypeE2ELb0ELi512EEEvPfS3_PT_PKS4_PKT0_SA_ifPKiSC_iPKfiiiSE_SE_iiiii:
[----:B------:R-:W-:Y:S02]  /*0000*/  IMAD.MOV.U32 R1, RZ, RZ, c[0x0][0x28] ;  /* 0x00000a00ff017624 */ /* 0x000fe400078e00ff */
[----:B------:R-:W0:Y:S01]  /*0010*/  S2UR UR40, SR_CTAID.Y ;  /* 0x00000000002879c3 */ /* 0x000e220000002600 */
[----:B------:R-:W-:Y:S02]  /*0020*/  UMOV UR6, 0x4 ;  /* 0x0000000400067882 */ /* 0x000fe40000000000 */
[----:B------:R-:W-:Y:S02]  /*0030*/  ULDC.64 UR4, c[0x0][0x1a0] ;  /* 0x0000680000047ab9 */ /* 0x000fe40000000a00 */
[----:B------:R-:W-:Y:S02]  /*0040*/  ULDC.64 UR36, c[0x0][0x118] ;  /* 0x0000460000247ab9 */ /* 0x000fe40000000a00 */
[----:B0-----:R-:W-:-:S06]  /*0050*/  UIMAD.WIDE UR4, UR40, UR6, UR4 ;  /* 0x00000006280472a5 */ /* 0x001fcc000f8e0204 */
[----:B------:R-:W-:Y:S02]  /*0060*/  IMAD.U32 R2, RZ, RZ, UR4 ;  /* 0x00000004ff027e24 */ /* 0x000fe4000f8e00ff */
[----:B------:R-:W-:-:S05]  /*0070*/  IMAD.U32 R3, RZ, RZ, UR5 ;  /* 0x00000005ff037e24 */ /* 0x000fca000f8e00ff */
[----:B------:R-:W2:Y:S01]  /*0080*/  LDG.E.CONSTANT R2, [R2.64] ;  /* 0x0000002402027981 */ /* 0x000ea2000c1e9900 */
[----:B------:R-:W0:Y:S02]  /*0090*/  S2UR UR41, SR_CTAID.Z ;  /* 0x00000000002979c3 */ /* 0x000e240000002700 */
[----:B0-----:R-:W-:-:S06]  /*00a0*/  USHF.L.U32 UR43, UR41, 0x9, URZ ;  /* 0x00000009292b7899 */ /* 0x001fcc000800063f */
[----:B--2---:R-:W0:Y:S02]  /*00b0*/  R2UR UR44, R2 ;  /* 0x00000000022c73c2 */ /* 0x004e2400000e0000 */
[----:B0-----:R-:W-:-:S06]  /*00c0*/  UISETP.GE.AND UP0, UPT, UR43, UR44, UPT ;  /* 0x0000002c2b00728c */ /* 0x001fcc000bf06270 */
[----:B------:R-:W-:-:S13]  /*00d0*/  PLOP3.LUT P0, PT, PT, PT, UP0, 0x80, 0x0 ;  /* 0x000000000000781c */ /* 0x000fda0003f0f008 */
[----:B------:R-:W-:Y:S05]  /*00e0*/  @P0 EXIT ;  /* 0x000000000000094d */ /* 0x000fea0003800000 */
[----:B------:R-:W-:Y:S01]  /*00f0*/  UIADD3 UR4, UR44, 0x1f, URZ ;  /* 0x0000001f2c047890 */ /* 0x000fe2000fffe03f */
[----:B------:R-:W0:Y:S01]  /*0100*/  S2R R4, SR_TID.X ;  /* 0x0000000000047919 */ /* 0x000e220000002100 */
[----:B------:R-:W1:Y:S01]  /*0110*/  S2UR UR42, SR_CTAID.X ;  /* 0x00000000002a79c3 */ /* 0x000e620000002500 */
[----:B------:R-:W-:Y:S01]  /*0120*/  BSSY B0, `(.L_x_0) ;  /* 0x0000062000007945 */ /* 0x000fe20003800000 */
[----:B------:R-:W-:-:S04]  /*0130*/  USHF.R.S32.HI UR5, URZ, 0x1f, UR4 ;  /* 0x0000001f3f057899 */ /* 0x000fc80008011404 */
[----:B------:R-:W-:Y:S02]  /*0140*/  ULEA.HI UR5, UR5, UR4, URZ, 0x5 ;  /* 0x0000000405057291 */ /* 0x000fe4000f8f283f */
[----:B------:R-:W-:Y:S02]  /*0150*/  ULEA UR4, UR41, 0x10, 0x4 ;  /* 0x0000001029047891 */ /* 0x000fe4000f8e203f */
[----:B------:R-:W-:-:S04]  /*0160*/  USHF.R.S32.HI UR38, URZ, 0x5, UR5 ;  /* 0x000000053f267899 */ /* 0x000fc80008011405 */
[----:B------:R-:W-:-:S04]  /*0170*/  UISETP.LT.AND UP0, UPT, UR38, UR4, UPT ;  /* 0x000000042600728c */ /* 0x000fc8000bf01270 */
[----:B------:R-:W-:-:S04]  /*0180*/  USEL UR4, UR38, UR4, UP0 ;  /* 0x0000000426047287 */ /* 0x000fc80008000000 */
[----:B------:R-:W-:Y:S01]  /*0190*/  UIMAD UR5, UR41, -0x10, UR4 ;  /* 0xfffffff0290578a4 */ /* 0x000fe2000f8e0204 */
[----:B0-----:R-:W-:Y:S02]  /*01a0*/  ISETP.GT.AND P0, PT, R4, 0x1f, PT ;  /* 0x0000001f0400780c */ /* 0x001fe40003f04270 */
[----:B------:R-:W-:Y:S01]  /*01b0*/  SHF.R.S32.HI R3, RZ, 0x1f, R4 ;  /* 0x0000001fff037819 */ /* 0x000fe20000011404 */
[----:B------:R-:W-:-:S03]  /*01c0*/  ULEA UR5, UR5, UR43, 0x5 ;  /* 0x0000002b05057291 */ /* 0x000fc6000f8e283f */
[----:B------:R-:W-:Y:S01]  /*01d0*/  LEA.HI R3, R3, R4, RZ, 0x5 ;  /* 0x0000000403037211 */ /* 0x000fe200078f28ff */
[----:B------:R-:W-:-:S03]  /*01e0*/  UISETP.LT.AND UP0, UPT, UR44, UR5, UPT ;  /* 0x000000052c00728c */ /* 0x000fc6000bf01270 */
[----:B------:R-:W-:Y:S01]  /*01f0*/  LOP3.LUT R5, R3, 0xffffffe0, RZ, 0xc0, !PT ;  /* 0xffffffe003057812 */ /* 0x000fe200078ec0ff */
[----:B------:R-:W-:Y:S01]  /*0200*/  USEL UR5, UR44, UR5, UP0 ;  /* 0x000000052c057287 */ /* 0x000fe20008000000 */
[----:B------:R-:W-:-:S03]  /*0210*/  SHF.R.S32.HI R0, RZ, 0x5, R3 ;  /* 0x00000005ff007819 */ /* 0x000fc60000011403 */
[----:B------:R-:W-:Y:S01]  /*0220*/  UIADD3 UR39, -UR43, UR5, URZ ;  /* 0x000000052b277290 */ /* 0x000fe2000fffe13f */
[----:B------:R-:W-:Y:S01]  /*0230*/  IMAD.IADD R16, R4, 0x1, -R5 ;  /* 0x0000000104107824 */ /* 0x000fe200078e0a05 */
[----:B------:R-:W-:Y:S05]  /*0240*/  @P0 BRA `(.L_x_1) ;  /* 0x000004f000000947 */ /* 0x000fea0003800000 */
[C---:B-1----:R-:W-:Y:S01]  /*0250*/  IMNMX R3, R4.reuse, -0x60, !PT ;  /* 0xffffffa004037817 */ /* 0x042fe20007800200 */
[----:B------:R-:W-:Y:S01]  /*0260*/  IMAD.U32 R5, RZ, RZ, UR40 ;  /* 0x00000028ff057e24 */ /* 0x000fe2000f8e00ff */
[----:B------:R-:W-:Y:S01]  /*0270*/  BSSY B1, `(.L_x_2) ;  /* 0x0000026000017945 */ /* 0x000fe20003800000 */
[----:B------:R-:W-:Y:S01]  /*0280*/  IMAD.U32 R6, RZ, RZ, UR42 ;  /* 0x0000002aff067e24 */ /* 0x000fe2000f8e00ff */
[----:B------:R-:W-:Y:S01]  /*0290*/  IADD3 R3, -R4, 0x7f, R3 ;  /* 0x0000007f04037810 */ /* 0x000fe20007ffe103 */
[----:B------:R-:W-:Y:S02]  /*02a0*/  IMAD R5, R5, c[0x0][0x1b8], RZ ;  /* 0x00006e0005057a24 */ /* 0x000fe400078e02ff */
[----:B------:R-:W-:Y:S01]  /*02b0*/  IMAD.SHL.U32 R6, R6, 0x100, RZ ;  /* 0x0000010006067824 */ /* 0x000fe200078e00ff */
[C---:B------:R-:W-:Y:S01]  /*02c0*/  LEA.HI R2, R3.reuse, 0x1, RZ, 0x19 ;  /* 0x0000000103027811 */ /* 0x040fe200078fc8ff */
[----:B------:R-:W-:Y:S01]  /*02d0*/  IMAD.MOV.U32 R8, RZ, RZ, R4 ;  /* 0x000000ffff087224 */ /* 0x000fe200078e0004 */
[----:B------:R-:W-:-:S02]  /*02e0*/  ISETP.GE.U32.AND P0, PT, R3, 0x180, PT ;  /* 0x000001800300780c */ /* 0x000fc40003f06070 */
[----:B------:R-:W-:Y:S02]  /*02f0*/  LOP3.LUT P1, R2, R2, 0x3, RZ, 0xc0, !PT ;  /* 0x0000000302027812 */ /* 0x000fe4000782c0ff */
[----:B------:R-:W-:Y:S02]  /*0300*/  SHF.R.S32.HI R14, RZ, 0x1f, R5 ;  /* 0x0000001fff0e7819 */ /* 0x000fe40000011405 */
[----:B------:R-:W-:-:S09]  /*0310*/  SHF.R.S32.HI R15, RZ, 0x1f, R6 ;  /* 0x0000001fff0f7819 */ /* 0x000fd20000011406 */
[----:B------:R-:W-:Y:S05]  /*0320*/  @!P1 BRA `(.L_x_3) ;  /* 0x000001a000009947 */ /* 0x000fea0003800000 */
[C---:B------:R-:W-:Y:S01]  /*0330*/  IMAD.SHL.U32 R3, R4.reuse, 0x8, RZ ;  /* 0x0000000804037824 */ /* 0x040fe200078e00ff */
[----:B------:R-:W-:Y:S01]  /*0340*/  LEA R9, R4, 0x8, 0x4 ;  /* 0x0000000804097811 */ /* 0x000fe200078e20ff */
[----:B------:R-:W-:Y:S02]  /*0350*/  IMAD.MOV.U32 R7, RZ, RZ, R2 ;  /* 0x000000ffff077224 */ /* 0x000fe400078e0002 */
[----:B------:R-:W-:Y:S01]  /*0360*/  IMAD.MOV.U32 R8, RZ, RZ, R4 ;  /* 0x000000ffff087224 */ /* 0x000fe200078e0004 */
[----:B------:R-:W-:Y:S02]  /*0370*/  IADD3 R18, P2, P3, R5, R3, R6 ;  /* 0x0000000305127210 */ /* 0x000fe40007b5e006 */
[----:B------:R-:W-:Y:S02]  /*0380*/  SHF.R.S32.HI R3, RZ, 0x1f, R3 ;  /* 0x0000001fff037819 */ /* 0x000fe40000011403 */
[----:B------:R-:W-:Y:S02]  /*0390*/  LEA R17, P1, R18, c[0x0][0x178], 0x1 ;  /* 0x00005e0012117a11 */ /* 0x000fe400078208ff */
[----:B------:R-:W-:-:S02]  /*03a0*/  IADD3.X R3, R14, R3, R15, P2, P3 ;  /* 0x000000030e037210 */ /* 0x000fc400017e640f */
[----:B------:R-:W-:Y:S02]  /*03b0*/  IADD3 R17, P2, R17, 0x8, RZ ;  /* 0x0000000811117810 */ /* 0x000fe40007f5e0ff */
[----:B------:R-:W-:-:S05]  /*03c0*/  LEA.HI.X R18, R18, c[0x0][0x17c], R3, 0x1, P1 ;  /* 0x00005f0012127a11 */ /* 0x000fca00008f0c03 */
[----:B------:R-:W-:Y:S02]  /*03d0*/  IMAD.X R18, RZ, RZ, R18, P2 ;  /* 0x000000ffff127224 */ /* 0x000fe400010e0612 */
.L_x_4:
[----:B------:R-:W-:Y:S02]  /*03e0*/  IMAD.MOV.U32 R2, RZ, RZ, R17 ;  /* 0x000000ffff027224 */ /* 0x000fe400078e0011 */
[----:B------:R-:W-:-:S05]  /*03f0*/  IMAD.MOV.U32 R3, RZ, RZ, R18 ;  /* 0x000000ffff037224 */ /* 0x000fca00078e0012 */
[----:B------:R-:W2:Y:S04]  /*0400*/  LDG.E.CONSTANT R10, [R2.64+-0x8] ;  /* 0xfffff824020a7981 */ /* 0x000ea8000c1e9900 */
[----:B------:R-:W2:Y:S04]  /*0410*/  LDG.E.CONSTANT R11, [R2.64+-0x4] ;  /* 0xfffffc24020b7981 */ /* 0x000ea8000c1e9900 */
[----:B------:R-:W3:Y:S04]  /*0420*/  LDG.E.CONSTANT R12, [R2.64] ;  /* 0x00000024020c7981 */ /* 0x000ee8000c1e9900 */
[----:B------:R-:W3:Y:S01]  /*0430*/  LDG.E.CONSTANT R13, [R2.64+0x4] ;  /* 0x00000424020d7981 */ /* 0x000ee2000c1e9900 */
[----:B------:R-:W-:-:S02]  /*0440*/  IADD3 R7, R7, -0x1, RZ ;  /* 0xffffffff07077810 */ /* 0x000fc40007ffe0ff */
[----:B------:R-:W-:Y:S02]  /*0450*/  IADD3 R17, P2, R2, 0x800, RZ ;  /* 0x0000080002117810 */ /* 0x000fe40007f5e0ff */
[----:B------:R-:W-:Y:S02]  /*0460*/  ISETP.NE.AND P1, PT, R7, RZ, PT ;  /* 0x000000ff0700720c */ /* 0x000fe40003f25270 */
[----:B------:R-:W-:Y:S01]  /*0470*/  IADD3 R8, R8, 0x80, RZ ;  /* 0x0000008008087810 */ /* 0x000fe20007ffe0ff */
[----:B------:R-:W-:Y:S01]  /*0480*/  IMAD.X R18, RZ, RZ, R3, P2 ;  /* 0x000000ffff127224 */ /* 0x000fe200010e0603 */
[----:B--2---:R-:W-:Y:S04]  /*0490*/  STS.64 [R9+-0x8], R10 ;  /* 0xfffff80a09007388 */ /* 0x004fe80000000a00 */
[----:B---3--:R0:W-:Y:S02]  /*04a0*/  STS.64 [R9], R12 ;  /* 0x0000000c09007388 */ /* 0x0081e40000000a00 */
[----:B0-----:R-:W-:-:S03]  /*04b0*/  IADD3 R9, R9, 0x800, RZ ;  /* 0x0000080009097810 */ /* 0x001fc60007ffe0ff */
[----:B------:R-:W-:Y:S05]  /*04c0*/  @P1 BRA `(.L_x_4) ;  /* 0xffffff1000001947 */ /* 0x000fea000383ffff */
.L_x_3:
[----:B------:R-:W-:Y:S05]  /*04d0*/  BSYNC B1 ;  /* 0x0000000000017941 */ /* 0x000fea0003800000 */
.L_x_2:
[----:B------:R-:W-:Y:S05]  /*04e0*/  @!P0 BRA `(.L_x_1) ;  /* 0x0000025000008947 */ /* 0x000fea0003800000 */
[----:B------:R-:W-:Y:S01]  /*04f0*/  IADD3 R19, P0, R5, R6, RZ ;  /* 0x0000000605137210 */ /* 0x000fe20007f1e0ff */
[C---:B------:R-:W-:Y:S01]  /*0500*/  IMAD.SHL.U32 R6, R8.reuse, 0x8, RZ ;  /* 0x0000000808067824 */ /* 0x040fe200078e00ff */
[C---:B------:R-:W-:Y:S02]  /*0510*/  IADD3 R5, R8.reuse, -0x200, RZ ;  /* 0xfffffe0008057810 */ /* 0x040fe40007ffe0ff */
[----:B------:R-:W-:Y:S01]  /*0520*/  LEA R17, R8, 0x1000, 0x4 ;  /* 0x0000100008117811 */ /* 0x000fe200078e20ff */
[----:B------:R-:W-:Y:S01]  /*0530*/  IMAD.X R14, R14, 0x1, R15, P0 ;  /* 0x000000010e0e7824 */ /* 0x000fe200000e060f */
[----:B------:R-:W-:Y:S01]  /*0540*/  LEA R18, P0, R19, c[0x0][0x178], 0x1 ;  /* 0x00005e0013127a11 */ /* 0x000fe200078008ff */
[----:B------:R-:W-:-:S03]  /*0550*/  IMAD.WIDE R6, R6, 0x2, RZ ;  /* 0x0000000206067825 */ /* 0x000fc600078e02ff */
[----:B------:R-:W-:Y:S02]  /*0560*/  LEA.HI.X R19, R19, c[0x0][0x17c], R14, 0x1, P0 ;  /* 0x00005f0013137a11 */ /* 0x000fe400000f0c0e */
[----:B------:R-:W-:-:S04]  /*0570*/  LOP3.LUT R29, R6, 0xc, RZ, 0xfc, !PT ;  /* 0x0000000c061d7812 */ /* 0x000fc800078efcff */
.L_x_5:
[----:B------:R-:W-:-:S05]  /*0580*/  IADD3 R2, P0, R18, R29, RZ ;  /* 0x0000001d12027210 */ /* 0x000fca0007f1e0ff */
[----:B------:R-:W-:-:S05]  /*0590*/  IMAD.X R3, R7, 0x1, R19, P0 ;  /* 0x0000000107037824 */ /* 0x000fca00000e0613 */
[----:B------:R-:W2:Y:S04]  /*05a0*/  LDG.E.CONSTANT R8, [R2.64+-0xc] ;  /* 0xfffff42402087981 */ /* 0x000ea8000c1e9900 */
[----:B------:R-:W2:Y:S04]  /*05b0*/  LDG.E.CONSTANT R9, [R2.64+-0x8] ;  /* 0xfffff82402097981 */ /* 0x000ea8000c1e9900 */
[----:B------:R-:W2:Y:S04]  /*05c0*/  LDG.E.CONSTANT R10, [R2.64+-0x4] ;  /* 0xfffffc24020a7981 */ /* 0x000ea8000c1e9900 */
[----:B------:R-:W2:Y:S04]  /*05d0*/  LDG.E.CONSTANT R11, [R2.64] ;  /* 0x00000024020b7981 */ /* 0x000ea8000c1e9900 */
[----:B------:R-:W3:Y:S04]  /*05e0*/  LDG.E.CONSTANT R12, [R2.64+0x7f4] ;  /* 0x0007f424020c7981 */ /* 0x000ee8000c1e9900 */
[----:B------:R-:W3:Y:S04]  /*05f0*/  LDG.E.CONSTANT R13, [R2.64+0x7f8] ;  /* 0x0007f824020d7981 */ /* 0x000ee8000c1e9900 */
[----:B------:R-:W3:Y:S04]  /*0600*/  LDG.E.CONSTANT R14, [R2.64+0x7fc] ;  /* 0x0007fc24020e7981 */ /* 0x000ee8000c1e9900 */
[----:B------:R-:W3:Y:S04]  /*0610*/  LDG.E.CONSTANT R15, [R2.64+0x800] ;  /* 0x00080024020f7981 */ /* 0x000ee8000c1e9900 */
[----:B------:R-:W4:Y:S04]  /*0620*/  LDG.E.CONSTANT R20, [R2.64+0xff4] ;  /* 0x000ff42402147981 */ /* 0x000f28000c1e9900 */
[----:B------:R-:W4:Y:S04]  /*0630*/  LDG.E.CONSTANT R21, [R2.64+0xff8] ;  /* 0x000ff82402157981 */ /* 0x000f28000c1e9900 */
[----:B------:R-:W4:Y:S04]  /*0640*/  LDG.E.CONSTANT R22, [R2.64+0xffc] ;  /* 0x000ffc2402167981 */ /* 0x000f28000c1e9900 */
[----:B------:R-:W4:Y:S04]  /*0650*/  LDG.E.CONSTANT R23, [R2.64+0x1000] ;  /* 0x0010002402177981 */ /* 0x000f28000c1e9900 */
[----:B------:R-:W5:Y:S04]  /*0660*/  LDG.E.CONSTANT R24, [R2.64+0x17f4] ;  /* 0x0017f42402187981 */ /* 0x000f68000c1e9900 */
[----:B------:R-:W5:Y:S04]  /*0670*/  LDG.E.CONSTANT R25, [R2.64+0x17f8] ;  /* 0x0017f82402197981 */ /* 0x000f68000c1e9900 */
[----:B------:R-:W5:Y:S04]  /*0680*/  LDG.E.CONSTANT R26, [R2.64+0x17fc] ;  /* 0x0017fc24021a7981 */ /* 0x000f68000c1e9900 */
[----:B------:R-:W5:Y:S01]  /*0690*/  LDG.E.CONSTANT R27, [R2.64+0x1800] ;  /* 0x00180024021b7981 */ /* 0x000f62000c1e9900 */
[----:B------:R-:W-:-:S02]  /*06a0*/  IADD3 R5, R5, 0x200, RZ ;  /* 0x0000020005057810 */ /* 0x000fc40007ffe0ff */
[----:B------:R-:W-:Y:S02]  /*06b0*/  IADD3 R18, P1, R18, 0x2000, RZ ;  /* 0x0000200012127810 */ /* 0x000fe40007f3e0ff */
[----:B------:R-:W-:-:S03]  /*06c0*/  ISETP.GE.AND P0, PT, R5, -0x1e0, PT ;  /* 0xfffffe200500780c */ /* 0x000fc60003f06270 */
[----:B------:R-:W-:Y:S01]  /*06d0*/  IMAD.X R19, RZ, RZ, R19, P1 ;  /* 0x000000ffff137224 */ /* 0x000fe200008e0613 */
[----:B--2---:R-:W-:Y:S04]  /*06e0*/  STS.128 [R17+-0x1000], R8 ;  /* 0xfff0000811007388 */ /* 0x004fe80000000c00 */
[----:B---3--:R-:W-:Y:S04]  /*06f0*/  STS.128 [R17+-0x800], R12 ;  /* 0xfff8000c11007388 */ /* 0x008fe80000000c00 */
[----:B----4-:R-:W-:Y:S04]  /*0700*/  STS.128 [R17], R20 ;  /* 0x0000001411007388 */ /* 0x010fe80000000c00 */
[----:B-----5:R0:W-:Y:S02]  /*0710*/  STS.128 [R17+0x800], R24 ;  /* 0x0008001811007388 */ /* 0x0201e40000000c00 */
[----:B0-----:R-:W-:Y:S01]  /*0720*/  IADD3 R17, R17, 0x2000, RZ ;  /* 0x0000200011117810 */ /* 0x001fe20007ffe0ff */
[----:B------:R-:W-:Y:S05]  /*0730*/  @!P0 BRA `(.L_x_5) ;  /* 0xfffffe4000008947 */ /* 0x000fea000383ffff */
.L_x_1:
[----:B-1----:R-:W-:Y:S05]  /*0740*/  BSYNC B0 ;  /* 0x0000000000007941 */ /* 0x002fea0003800000 */
.L_x_0:
[----:B------:R-:W-:Y:S01]  /*0750*/  IMAD.U32 R3, RZ, RZ, UR41 ;  /* 0x00000029ff037e24 */ /* 0x000fe2000f8e00ff */
[----:B------:R-:W-:Y:S03]  /*0760*/  BAR.SYNC.DEFER_BLOCKING 0x0 ;  /* 0x0000000000007b1d */ /* 0x000fe60000010000 */
[----:B------:R-:W-:-:S05]  /*0770*/  IMAD R2, R3, 0x10, R0 ;  /* 0x0000001003027824 */ /* 0x000fca00078e0200 */
[----:B------:R-:W-:-:S13]  /*0780*/  ISETP.GE.AND P0, PT, R2, UR4, PT ;  /* 0x0000000402007c0c */ /* 0x000fda000bf06270 */
[----:B------:R-:W-:Y:S05]  /*0790*/  @!P0 BRA `(.L_x_6) ;  /* 0x00003b3000008947 */ /* 0x000fea0003800000 */
[----:B------:R-:W-:Y:S05]  /*07a0*/  BRA.DIV ~URZ, `(.L_x_7) ;  /* 0x00003c627f007947 */ /* 0x000fea000b800000 */
[----:B------:R-:W-:-:S05]  /*07b0*/  IMAD.MOV.U32 R2, RZ, RZ, -0x800001 ;  /* 0xff7fffffff027424 */ /* 0x000fca00078e00ff */
.L_x_39:
[----:B------:R-:W-:Y:S01]  /*07c0*/  FMNMX.FTZ R10, R2, -3.40282346638528859812e+38, !PT ;  /* 0xff7fffff020a7809 */ /* 0x000fe20007810000 */
[----:B------:R-:W-:Y:S01]  /*07d0*/  IMAD.MOV.U32 R5, RZ, RZ, -0x800001 ;  /* 0xff7fffffff057424 */ /* 0x000fe200078e00ff */
[----:B------:R-:W-:Y:S05]  /*07e0*/  BRA.DIV ~URZ, `(.L_x_8) ;  /* 0x00003ca27f007947 */ /* 0x000fea000b800000 */
[----:B------:R-:W0:Y:S02]  /*07f0*/  SHFL.BFLY PT, R2, R10, 0x8, 0x1f ;  /* 0x0d001f000a027f89 */ /* 0x000e2400000e0000 */
[----:B0-----:R-:W-:-:S05]  /*0800*/  FMNMX.FTZ R2, R10, R2, !PT ;  /* 0x000000020a027209 */ /* 0x001fca0007810000 */
[----:B------:R-:W0:Y:S02]  /*0810*/  SHFL.BFLY PT, R3, R2, 0x4, 0x1f ;  /* 0x0c801f0002037f89 */ /* 0x000e2400000e0000 */
[----:B0-----:R-:W-:-:S05]  /*0820*/  FMNMX.FTZ R3, R2, R3, !PT ;  /* 0x0000000302037209 */ /* 0x001fca0007810000 */
[----:B------:R-:W0:Y:S02]  /*0830*/  SHFL.BFLY PT, R6, R3, 0x2, 0x1f ;  /* 0x0c401f0003067f89 */ /* 0x000e2400000e0000 */
[----:B0-----:R-:W-:-:S05]  /*0840*/  FMNMX.FTZ R6, R3, R6, !PT ;  /* 0x0000000603067209 */ /* 0x001fca0007810000 */
[----:B------:R0:W1:Y:S02]  /*0850*/  SHFL.BFLY PT, R7, R6, 0x1, 0x1f ;  /* 0x0c201f0006077f89 */ /* 0x00006400000e0000 */
.L_x_40:
[----:B------:R-:W-:Y:S01]  /*0860*/  ISETP.NE.AND P0, PT, R16, RZ, PT ;  /* 0x000000ff1000720c */ /* 0x000fe20003f05270 */
[----:B------:R-:W-:-:S12]  /*0870*/  WARPSYNC 0xffffffff ;  /* 0xffffffff00007948 */ /* 0x000fd80003800000 */
[----:B-1----:R-:W-:-:S05]  /*0880*/  @!P0 FMNMX.FTZ R7, R7, R6, !PT ;  /* 0x0000000607078209 */ /* 0x002fca0007810000 */
[----:B------:R1:W-:Y:S02]  /*0890*/  @!P0 STS [R0.X4+0x200], R7 ;  /* 0x0002000700008388 */ /* 0x0003e40000004800 */
[----:B------:R-:W-:Y:S01]  /*08a0*/  BAR.SYNC.DEFER_BLOCKING 0x0 ;  /* 0x0000000000007b1d */ /* 0x000fe20000010000 */
[----:B------:R-:W-:Y:S02]  /*08b0*/  ISETP.GT.AND P0, PT, R16, 0x3, PT ;  /* 0x000000031000780c */ /* 0x000fe40003f04270 */
[----:B------:R-:W-:-:S03]  /*08c0*/  ISETP.GE.AND P1, PT, R4, UR39, PT ;  /* 0x0000002704007c0c */ /* 0x000fc6000bf26270 */
[----:B------:R-:W-:Y:S08]  /*08d0*/  BSSY B0, `(.L_x_9) ;  /* 0x00000ea000007945 */ /* 0x000ff00003800000 */
[----:B------:R-:W2:Y:S04]  /*08e0*/  @!P0 LDS R5, [R16.X4+0x200] ;  /* 0x0002000010058984 */ /* 0x000ea80000004800 */
[----:B--2---:R-:W2:Y:S02]  /*08f0*/  SHFL.BFLY PT, R2, R5, 0x2, 0x1f ;  /* 0x0c401f0005027f89 */ /* 0x004ea400000e0000 */
[----:B0-2---:R-:W-:-:S05]  /*0900*/  FMNMX.FTZ R6, R2, R5, !PT ;  /* 0x0000000502067209 */ /* 0x005fca0007810000 */
[----:B------:R-:W0:Y:S02]  /*0910*/  SHFL.BFLY PT, R3, R6, 0x1, 0x1f ;  /* 0x0c201f0006037f89 */ /* 0x000e2400000e0000 */
[----:B0-----:R-:W-:Y:S01]  /*0920*/  FMNMX.FTZ R2, R6, R3, !PT ;  /* 0x0000000306027209 */ /* 0x001fe20007810000 */
[----:B------:R-:W-:-:S05]  /*0930*/  IMAD.MOV.U32 R3, RZ, RZ, RZ ;  /* 0x000000ffff037224 */ /* 0x000fca00078e00ff */
[----:B------:R-:W0:Y:S01]  /*0940*/  SHFL.IDX PT, R2, R2, RZ, 0x1f ;  /* 0x00001fff02027589 */ /* 0x000e2200000e0000 */
[----:B------:R-:W-:Y:S05]  /*0950*/  @P1 BRA `(.L_x_10) ;  /* 0x00000e1000001947 */ /* 0x000fea0003800000 */
[----:B------:R-:W-:Y:S01]  /*0960*/  UMOV UR4, 0xfffffff0 ;  /* 0xfffffff000047882 */ /* 0x000fe20000000000 */
[----:B------:R-:W-:Y:S01]  /*0970*/  LOP3.LUT R3, RZ, UR38, RZ, 0x33, !PT ;  /* 0x00000026ff037c12 */ /* 0x000fe2000f8e33ff */
[----:B------:R-:W-:Y:S01]  /*0980*/  UIMAD UR4, UR41, UR4, -0x11 ;  /* 0xffffffef290474a4 */ /* 0x000fe2000f8e0204 */
[----:B------:R-:W-:Y:S01]  /*0990*/  LOP3.LUT R6, RZ, UR44, RZ, 0x33, !PT ;  /* 0x0000002cff067c12 */ /* 0x000fe2000f8e33ff */
[----:B------:R-:W-:Y:S04]  /*09a0*/  BSSY B1, `(.L_x_11) ;  /* 0x000001a000017945 */ /* 0x000fe80003800000 */
[----:B------:R-:W-:-:S04]  /*09b0*/  IMNMX R3, R3, UR4, !PT ;  /* 0x0000000403037c17 */ /* 0x000fc8000f800200 */
[----:B------:R-:W-:-:S04]  /*09c0*/  LEA R3, R3, 0x1f, 0x5 ;  /* 0x0000001f03037811 */ /* 0x000fc800078e28ff */
[----:B------:R-:W-:Y:S01]  /*09d0*/  IMNMX R3, R3, R6, !PT ;  /* 0x0000000603037217 */ /* 0x000fe20007800200 */
[----:B------:R-:W-:-:S03]  /*09e0*/  IMAD.MOV.U32 R6, RZ, RZ, R4 ;  /* 0x000000ffff067224 */ /* 0x000fc600078e0004 */
[----:B------:R-:W-:-:S04]  /*09f0*/  IADD3 R3, -R4, -0x2, -R3 ;  /* 0xfffffffe04037810 */ /* 0x000fc80007ffe903 */
[----:B------:R-:W-:-:S04]  /*0a00*/  IADD3 R3, R3, -UR43, RZ ;  /* 0x8000002b03037c10 */ /* 0x000fc8000fffe0ff */
[C---:B------:R-:W-:Y:S02]  /*0a10*/  LEA.HI R5, R3.reuse, 0x1, RZ, 0x19 ;  /* 0x0000000103057811 */ /* 0x040fe400078fc8ff */
[----:B------:R-:W-:Y:S01]  /*0a20*/  ISETP.GE.U32.AND P2, PT, R3, 0x180, PT ;  /* 0x000001800300780c */ /* 0x000fe20003f46070 */
[----:B------:R-:W-:Y:S01]  /*0a30*/  IMAD.MOV.U32 R3, RZ, RZ, RZ ;  /* 0x000000ffff037224 */ /* 0x000fe200078e00ff */
[----:B------:R-:W-:-:S13]  /*0a40*/  LOP3.LUT P0, R5, R5, 0x3, RZ, 0xc0, !PT ;  /* 0x0000000305057812 */ /* 0x000fda000780c0ff */
[----:B------:R-:W-:Y:S05]  /*0a50*/  @!P0 BRA `(.L_x_12) ;  /* 0x000000e000008947 */ /* 0x000fea0003800000 */
[----:B-1----:R-:W-:Y:S01]  /*0a60*/  LEA R7, R4, 0x220, 0x2 ;  /* 0x0000022004077811 */ /* 0x002fe200078e10ff */
[----:B------:R-:W-:Y:S02]  /*0a70*/  IMAD.MOV.U32 R3, RZ, RZ, RZ ;  /* 0x000000ffff037224 */ /* 0x000fe400078e00ff */
[----:B------:R-:W-:Y:S02]  /*0a80*/  IMAD.MOV.U32 R6, RZ, RZ, R4 ;  /* 0x000000ffff067224 */ /* 0x000fe400078e0004 */
.L_x_13:
[----:B------:R-:W1:Y:S01]  /*0a90*/  LDS R9, [R7] ;  /* 0x0000000007097984 */ /* 0x000e620000000800 */
[----:B------:R-:W-:Y:S02]  /*0aa0*/  IADD3 R5, R5, -0x1, RZ ;  /* 0xffffffff05057810 */ /* 0x000fe40007ffe0ff */
[----:B------:R-:W-:Y:S02]  /*0ab0*/  IADD3 R6, R6, 0x80, RZ ;  /* 0x0000008006067810 */ /* 0x000fe40007ffe0ff */
[----:B------:R-:W-:Y:S01]  /*0ac0*/  ISETP.NE.AND P0, PT, R5, RZ, PT ;  /* 0x000000ff0500720c */ /* 0x000fe20003f05270 */
[----:B01----:R-:W-:-:S04]  /*0ad0*/  FADD.FTZ R9, -R2, R9 ;  /* 0x0000000902097221 */ /* 0x003fc80000010100 */
[----:B------:R-:W-:-:S04]  /*0ae0*/  FMUL.FTZ R9, R9, 1.4426950216293334961 ;  /* 0x3fb8aa3b09097820 */ /* 0x000fc80000410000 */
[----:B------:R-:W0:Y:S02]  /*0af0*/  MUFU.EX2 R8, R9 ;  /* 0x0000000900087308 */ /* 0x000e240000000800 */
[----:B0-----:R0:W-:Y:S01]  /*0b00*/  STS [R7], R8 ;  /* 0x0000000807007388 */ /* 0x0011e20000000800 */
[----:B------:R-:W-:Y:S01]  /*0b10*/  FADD.FTZ R3, R8, R3 ;  /* 0x0000000308037221 */ /* 0x000fe20000010000 */
[----:B0-----:R-:W-:Y:S01]  /*0b20*/  IADD3 R7, R7, 0x200, RZ ;  /* 0x0000020007077810 */ /* 0x001fe20007ffe0ff */
[----:B------:R-:W-:Y:S05]  /*0b30*/  @P0 BRA `(.L_x_13) ;  /* 0xffffff5000000947 */ /* 0x000fea000383ffff */
.L_x_12:
[----:B------:R-:W-:Y:S05]  /*0b40*/  BSYNC B1 ;  /* 0x0000000000017941 */ /* 0x000fea0003800000 */
.L_x_11:
[----:B------:R-:W-:Y:S05]  /*0b50*/  @!P2 BRA `(.L_x_10) ;  /* 0x00000c100000a947 */ /* 0x000fea0003800000 */
[C---:B------:R-:W-:Y:S01]  /*0b60*/  IADD3 R5, -R6.reuse, UR39, RZ ;  /* 0x0000002706057c10 */ /* 0x040fe2000fffe1ff */
[----:B------:R-:W-:Y:S01]  /*0b70*/  BSSY B1, `(.L_x_14) ;  /* 0x000006d000017945 */ /* 0x000fe20003800000 */
[----:B------:R-:W-:Y:S02]  /*0b80*/  PLOP3.LUT P0, PT, PT, PT, PT, 0x80, 0x0 ;  /* 0x000000000000781c */ /* 0x000fe40003f0f070 */
[----:B------:R-:W-:Y:S02]  /*0b90*/  ISETP.GT.AND P2, PT, R5, 0x600, PT ;  /* 0x000006000500780c */ /* 0x000fe40003f44270 */
[----:B------:R-:W-:-:S04]  /*0ba0*/  LEA R5, R6, 0x220, 0x2 ;  /* 0x0000022006057811 */ /* 0x000fc800078e10ff */
[----:B------:R-:W-:-:S07]  /*0bb0*/  IADD3 R5, R5, 0x400, RZ ;  /* 0x0000040005057810 */ /* 0x000fce0007ffe0ff */
[----:B------:R-:W-:Y:S05]  /*0bc0*/  @!P2 BRA `(.L_x_15) ;  /* 0x000006700000a947 */ /* 0x000fea0003800000 */
[----:B-1----:R-:W-:Y:S01]  /*0bd0*/  IMAD.U32 R7, RZ, RZ, UR39 ;  /* 0x00000027ff077e24 */ /* 0x002fe2000f8e00ff */
[----:B------:R-:W-:-:S04]  /*0be0*/  PLOP3.LUT P0, PT, PT, PT, PT, 0x8, 0x0 ;  /* 0x000000000000781c */ /* 0x000fc80003f0e170 */
[----:B------:R-:W-:Y:S02]  /*0bf0*/  IADD3 R7, R7, -0x600, RZ ;  /* 0xfffffa0007077810 */ /* 0x000fe40007ffe0ff */
.L_x_16:
[----:B------:R-:W1:Y:S01]  /*0c00*/  LDS R9, [R5+-0x400] ;  /* 0xfffc000005097984 */ /* 0x000e620000000800 */
[----:B------:R-:W-:-:S03]  /*0c10*/  IADD3 R6, R6, 0x800, RZ ;  /* 0x0000080006067810 */ /* 0x000fc60007ffe0ff */
[----:B------:R-:W2:Y:S01]  /*0c20*/  LDS R13, [R5] ;  /* 0x00000000050d7984 */ /* 0x000ea20000000800 */
[----:B------:R-:W-:-:S03]  /*0c30*/  ISETP.GE.AND P2, PT, R6, R7, PT ;  /* 0x000000070600720c */ /* 0x000fc60003f46270 */
[----:B------:R-:W3:Y:S04]  /*0c40*/  LDS R15, [R5+0x200] ;  /* 0x00020000050f7984 */ /* 0x000ee80000000800 */
[----:B------:R-:W4:Y:S04]  /*0c50*/  LDS R11, [R5+-0x200] ;  /* 0xfffe0000050b7984 */ /* 0x000f280000000800 */
[----:B------:R-:W5:Y:S04]  /*0c60*/  LDS R17, [R5+0x400] ;  /* 0x0004000005117984 */ /* 0x000f680000000800 */
[----:B------:R-:W0:Y:S04]  /*0c70*/  LDS R19, [R5+0x600] ;  /* 0x0006000005137984 */ /* 0x000e280000000800 */
[----:B------:R-:W0:Y:S04]  /*0c80*/  LDS R21, [R5+0x800] ;  /* 0x0008000005157984 */ /* 0x000e280000000800 */
[----:B------:R-:W0:Y:S04]  /*0c90*/  LDS R23, [R5+0xc00] ;  /* 0x000c000005177984 */ /* 0x000e280000000800 */
[----:B------:R-:W0:Y:S04]  /*0ca0*/  LDS R25, [R5+0x1000] ;  /* 0x0010000005197984 */ /* 0x000e280000000800 */
[----:B------:R-:W0:Y:S02]  /*0cb0*/  LDS R27, [R5+0x1400] ;  /* 0x00140000051b7984 */ /* 0x000e240000000800 */
[----:B01----:R-:W-:-:S02]  /*0cc0*/  FADD.FTZ R9, -R2, R9 ;  /* 0x0000000902097221 */ /* 0x003fc40000010100 */
[----:B------:R-:W-:Y:S02]  /*0cd0*/  LDS R29, [R5+0x1600] ;  /* 0x00160000051d7984 */ /* 0x000fe40000000800 */
[----:B------:R-:W-:Y:S02]  /*0ce0*/  FMUL.FTZ R8, R9, 1.4426950216293334961 ;  /* 0x3fb8aa3b09087820 */ /* 0x000fe40000410000 */
[----:B------:R-:W0:Y:S01]  /*0cf0*/  LDS R9, [R5+0xa00] ;  /* 0x000a000005097984 */ /* 0x000e220000000800 */
[C---:B--2---:R-:W-:Y:S02]  /*0d00*/  FADD.FTZ R13, -R2.reuse, R13 ;  /* 0x0000000d020d7221 */ /* 0x044fe40000010100 */
[C---:B---3--:R-:W-:Y:S01]  /*0d10*/  FADD.FTZ R15, -R2.reuse, R15 ;  /* 0x0000000f020f7221 */ /* 0x048fe20000010100 */
[----:B------:R-:W1:Y:S01]  /*0d20*/  MUFU.EX2 R8, R8 ;  /* 0x0000000800087308 */ /* 0x000e620000000800 */
[----:B------:R-:W-:Y:S02]  /*0d30*/  FMUL.FTZ R12, R13, 1.4426950216293334961 ;  /* 0x3fb8aa3b0d0c7820 */ /* 0x000fe40000410000 */
[----:B------:R-:W2:Y:S01]  /*0d40*/  LDS R13, [R5+0xe00] ;  /* 0x000e0000050d7984 */ /* 0x000ea20000000800 */
[----:B----4-:R-:W-:-:S02]  /*0d50*/  FADD.FTZ R11, -R2, R11 ;  /* 0x0000000b020b7221 */ /* 0x010fc40000010100 */
[----:B------:R-:W-:Y:S02]  /*0d60*/  FMUL.FTZ R14, R15, 1.4426950216293334961 ;  /* 0x3fb8aa3b0f0e7820 */ /* 0x000fe40000410000 */
[----:B------:R-:W3:Y:S01]  /*0d70*/  LDS R15, [R5+0x1200] ;  /* 0x00120000050f7984 */ /* 0x000ee20000000800 */
[----:B------:R-:W-:Y:S01]  /*0d80*/  FMUL.FTZ R10, R11, 1.4426950216293334961 ;  /* 0x3fb8aa3b0b0a7820 */ /* 0x000fe20000410000 */
[----:B------:R-:W4:Y:S01]  /*0d90*/  MUFU.EX2 R12, R12 ;  /* 0x0000000c000c7308 */ /* 0x000f220000000800 */
[C---:B-----5:R-:W-:Y:S02]  /*0da0*/  FADD.FTZ R17, -R2.reuse, R17 ;  /* 0x0000001102117221 */ /* 0x060fe40000010100 */
[C---:B------:R-:W-:Y:S02]  /*0db0*/  FADD.FTZ R19, -R2.reuse, R19 ;  /* 0x0000001302137221 */ /* 0x040fe40000010100 */
[----:B------:R-:W-:Y:S01]  /*0dc0*/  FMUL.FTZ R17, R17, 1.4426950216293334961 ;  /* 0x3fb8aa3b11117820 */ /* 0x000fe20000410000 */
[----:B-1----:R-:W-:Y:S01]  /*0dd0*/  STS [R5+-0x400], R8 ;  /* 0xfffc000805007388 */ /* 0x002fe20000000800 */
[----:B------:R-:W-:Y:S01]  /*0de0*/  FMUL.FTZ R19, R19, 1.4426950216293334961 ;  /* 0x3fb8aa3b13137820 */ /* 0x000fe20000410000 */
[----:B------:R-:W1:Y:S01]  /*0df0*/  MUFU.EX2 R10, R10 ;  /* 0x0000000a000a7308 */ /* 0x000e620000000800 */
[----:B------:R-:W-:-:S02]  /*0e00*/  FADD.FTZ R21, -R2, R21 ;  /* 0x0000001502157221 */ /* 0x000fc40000010100 */
[----:B------:R-:W-:Y:S02]  /*0e10*/  FADD.FTZ R3, R8, R3 ;  /* 0x0000000308037221 */ /* 0x000fe40000010000 */
[----:B------:R-:W-:Y:S02]  /*0e20*/  FMUL.FTZ R21, R21, 1.4426950216293334961 ;  /* 0x3fb8aa3b15157820 */ /* 0x000fe40000410000 */
[C---:B------:R-:W-:Y:S01]  /*0e30*/  FADD.FTZ R23, -R2.reuse, R23 ;  /* 0x0000001702177221 */ /* 0x040fe20000010100 */
[----:B------:R-:W5:Y:S01]  /*0e40*/  MUFU.EX2 R14, R14 ;  /* 0x0000000e000e7308 */ /* 0x000f620000000800 */
[----:B------:R-:W-:Y:S01]  /*0e50*/  FADD.FTZ R25, -R2, R25 ;  /* 0x0000001902197221 */ /* 0x000fe20000010100 */
[----:B----4-:R-:W-:Y:S01]  /*0e60*/  STS [R5], R12 ;  /* 0x0000000c05007388 */ /* 0x010fe20000000800 */
[----:B------:R-:W-:Y:S02]  /*0e70*/  FMUL.FTZ R23, R23, 1.4426950216293334961 ;  /* 0x3fb8aa3b17177820 */ /* 0x000fe40000410000 */
[----:B------:R-:W-:-:S02]  /*0e80*/  FMUL.FTZ R25, R25, 1.4426950216293334961 ;  /* 0x3fb8aa3b19197820 */ /* 0x000fc40000410000 */
[C---:B------:R-:W-:Y:S01]  /*0e90*/  FADD.FTZ R27, -R2.reuse, R27 ;  /* 0x0000001b021b7221 */ /* 0x040fe20000010100 */
[----:B------:R-:W4:Y:S01]  /*0ea0*/  MUFU.EX2 R18, R17 ;  /* 0x0000001100127308 */ /* 0x000f220000000800 */
[----:B-1----:R-:W-:Y:S01]  /*0eb0*/  FADD.FTZ R3, R3, R10 ;  /* 0x0000000a03037221 */ /* 0x002fe20000010000 */
[----:B------:R-:W-:Y:S01]  /*0ec0*/  STS [R5+-0x200], R10 ;  /* 0xfffe000a05007388 */ /* 0x000fe20000000800 */
[C---:B0-----:R-:W-:Y:S02]  /*0ed0*/  FADD.FTZ R11, -R2.reuse, R9 ;  /* 0x00000009020b7221 */ /* 0x041fe40000010100 */
[----:B------:R-:W-:Y:S01]  /*0ee0*/  FADD.FTZ R3, R3, R12 ;  /* 0x0000000c03037221 */ /* 0x000fe20000010000 */
[----:B------:R-:W0:Y:S01]  /*0ef0*/  LDS R9, [R5+0x1800] ;  /* 0x0018000005097984 */ /* 0x000e220000000800 */
[----:B------:R-:W-:Y:S01]  /*0f00*/  FMUL.FTZ R24, R11, 1.4426950216293334961 ;  /* 0x3fb8aa3b0b187820 */ /* 0x000fe20000410000 */
[----:B------:R-:W1:Y:S01]  /*0f10*/  MUFU.EX2 R20, R19 ;  /* 0x0000001300147308 */ /* 0x000e620000000800 */
[----:B--2---:R-:W-:Y:S01]  /*0f20*/  FADD.FTZ R13, -R2, R13 ;  /* 0x0000000d020d7221 */ /* 0x004fe20000010100 */
[----:B------:R-:W2:Y:S01]  /*0f30*/  LDS R11, [R5+0x1a00] ;  /* 0x001a0000050b7984 */ /* 0x000ea20000000800 */
[----:B-----5:R-:W-:-:S02]  /*0f40*/  FADD.FTZ R3, R3, R14 ;  /* 0x0000000e03037221 */ /* 0x020fc40000010000 */
[----:B------:R-:W-:Y:S01]  /*0f50*/  FMUL.FTZ R13, R13, 1.4426950216293334961 ;  /* 0x3fb8aa3b0d0d7820 */ /* 0x000fe20000410000 */
[----:B------:R-:W-:Y:S01]  /*0f60*/  STS [R5+0x200], R14 ;  /* 0x0002000e05007388 */ /* 0x000fe20000000800 */
[C---:B---3--:R-:W-:Y:S01]  /*0f70*/  FADD.FTZ R15, -R2.reuse, R15 ;  /* 0x0000000f020f7221 */ /* 0x048fe20000010100 */
[----:B------:R-:W3:Y:S01]  /*0f80*/  MUFU.EX2 R22, R21 ;  /* 0x0000001500167308 */ /* 0x000ee20000000800 */
[----:B----4-:R-:W-:Y:S01]  /*0f90*/  FADD.FTZ R3, R3, R18 ;  /* 0x0000001203037221 */ /* 0x010fe20000010000 */
[----:B------:R-:W-:Y:S01]  /*0fa0*/  STS [R5+0x400], R18 ;  /* 0x0004001205007388 */ /* 0x000fe20000000800 */
[----:B------:R-:W-:Y:S02]  /*0fb0*/  FMUL.FTZ R15, R15, 1.4426950216293334961 ;  /* 0x3fb8aa3b0f0f7820 */ /* 0x000fe40000410000 */
[----:B------:R-:W-:Y:S02]  /*0fc0*/  FMUL.FTZ R27, R27, 1.4426950216293334961 ;  /* 0x3fb8aa3b1b1b7820 */ /* 0x000fe40000410000 */
[----:B------:R-:W-:Y:S01]  /*0fd0*/  FADD.FTZ R29, -R2, R29 ;  /* 0x0000001d021d7221 */ /* 0x000fe20000010100 */
[----:B------:R-:W4:Y:S01]  /*0fe0*/  MUFU.EX2 R24, R24 ;  /* 0x0000001800187308 */ /* 0x000f220000000800 */
[----:B-1----:R-:W-:Y:S01]  /*0ff0*/  FADD.FTZ R3, R3, R20 ;  /* 0x0000001403037221 */ /* 0x002fe20000010000 */
[----:B------:R-:W-:Y:S01]  /*1000*/  STS [R5+0x600], R20 ;  /* 0x0006001405007388 */ /* 0x000fe20000000800 */
[----:B------:R-:W-:-:S05]  /*1010*/  FMUL.FTZ R29, R29, 1.4426950216293334961 ;  /* 0x3fb8aa3b1d1d7820 */ /* 0x000fca0000410000 */
[----:B------:R-:W1:Y:S01]  /*1020*/  MUFU.EX2 R26, R23 ;  /* 0x00000017001a7308 */ /* 0x000e620000000800 */
[----:B---3--:R-:W-:Y:S01]  /*1030*/  FADD.FTZ R3, R3, R22 ;  /* 0x0000001603037221 */ /* 0x008fe20000010000 */
[----:B------:R-:W-:Y:S06]  /*1040*/  STS [R5+0x800], R22 ;  /* 0x0008001605007388 */ /* 0x000fec0000000800 */
[----:B------:R-:W3:Y:S01]  /*1050*/  MUFU.EX2 R28, R13 ;  /* 0x0000000d001c7308 */ /* 0x000ee20000000800 */
[----:B----4-:R-:W-:Y:S01]  /*1060*/  FADD.FTZ R3, R3, R24 ;  /* 0x0000001803037221 */ /* 0x010fe20000010000 */
[----:B------:R-:W-:Y:S01]  /*1070*/  STS [R5+0xa00], R24 ;  /* 0x000a001805007388 */ /* 0x000fe20000000800 */
[----:B0-----:R-:W-:-:S05]  /*1080*/  FADD.FTZ R9, -R2, R9 ;  /* 0x0000000902097221 */ /* 0x001fca0000010100 */
[----:B------:R-:W0:Y:S01]  /*1090*/  MUFU.EX2 R30, R25 ;  /* 0x00000019001e7308 */ /* 0x000e220000000800 */
[----:B-1----:R-:W-:Y:S01]  /*10a0*/  FADD.FTZ R3, R3, R26 ;  /* 0x0000001a03037221 */ /* 0x002fe20000010000 */
[----:B------:R-:W-:Y:S01]  /*10b0*/  STS [R5+0xc00], R26 ;  /* 0x000c001a05007388 */ /* 0x000fe20000000800 */
[----:B--2---:R-:W-:Y:S02]  /*10c0*/  FADD.FTZ R11, -R2, R11 ;  /* 0x0000000b020b7221 */ /* 0x004fe40000010100 */
[----:B------:R-:W-:Y:S02]  /*10d0*/  FMUL.FTZ R9, R9, 1.4426950216293334961 ;  /* 0x3fb8aa3b09097820 */ /* 0x000fe40000410000 */
[----:B------:R-:W-:Y:S01]  /*10e0*/  FMUL.FTZ R11, R11, 1.4426950216293334961 ;  /* 0x3fb8aa3b0b0b7820 */ /* 0x000fe20000410000 */
[----:B------:R-:W1:Y:S01]  /*10f0*/  MUFU.EX2 R32, R15 ;  /* 0x0000000f00207308 */ /* 0x000e620000000800 */
[----:B---3--:R-:W-:Y:S01]  /*1100*/  FADD.FTZ R3, R3, R28 ;  /* 0x0000001c03037221 */ /* 0x008fe20000010000 */
[----:B------:R-:W-:Y:S06]  /*1110*/  STS [R5+0xe00], R28 ;  /* 0x000e001c05007388 */ /* 0x000fec0000000800 */
[----:B------:R-:W2:Y:S01]  /*1120*/  MUFU.EX2 R34, R27 ;  /* 0x0000001b00227308 */ /* 0x000ea20000000800 */
[----:B0-----:R-:W-:Y:S01]  /*1130*/  FADD.FTZ R3, R3, R30 ;  /* 0x0000001e03037221 */ /* 0x001fe20000010000 */
[----:B------:R-:W-:Y:S06]  /*1140*/  STS [R5+0x1000], R30 ;  /* 0x0010001e05007388 */ /* 0x000fec0000000800 */
[----:B------:R-:W0:Y:S01]  /*1150*/  MUFU.EX2 R36, R29 ;  /* 0x0000001d00247308 */ /* 0x000e220000000800 */
[----:B-1----:R-:W-:Y:S01]  /*1160*/  FADD.FTZ R3, R3, R32 ;  /* 0x0000002003037221 */ /* 0x002fe20000010000 */
[----:B------:R-:W-:Y:S06]  /*1170*/  STS [R5+0x1200], R32 ;  /* 0x0012002005007388 */ /* 0x000fec0000000800 */
[----:B------:R-:W1:Y:S01]  /*1180*/  MUFU.EX2 R38, R9 ;  /* 0x0000000900267308 */ /* 0x000e620000000800 */
[----:B--2---:R-:W-:Y:S01]  /*1190*/  FADD.FTZ R3, R3, R34 ;  /* 0x0000002203037221 */ /* 0x004fe20000010000 */
[----:B------:R-:W-:Y:S06]  /*11a0*/  STS [R5+0x1400], R34 ;  /* 0x0014002205007388 */ /* 0x000fec0000000800 */
[----:B------:R-:W2:Y:S01]  /*11b0*/  MUFU.EX2 R40, R11 ;  /* 0x0000000b00287308 */ /* 0x000ea20000000800 */
[----:B0-----:R-:W-:Y:S01]  /*11c0*/  FADD.FTZ R3, R3, R36 ;  /* 0x0000002403037221 */ /* 0x001fe20000010000 */
[----:B------:R-:W-:Y:S03]  /*11d0*/  STS [R5+0x1600], R36 ;  /* 0x0016002405007388 */ /* 0x000fe60000000800 */
[----:B-1----:R-:W-:Y:S01]  /*11e0*/  FADD.FTZ R3, R3, R38 ;  /* 0x0000002603037221 */ /* 0x002fe20000010000 */
[----:B------:R-:W-:Y:S04]  /*11f0*/  STS [R5+0x1800], R38 ;  /* 0x0018002605007388 */ /* 0x000fe80000000800 */
[----:B--2---:R0:W-:Y:S01]  /*1200*/  STS [R5+0x1a00], R40 ;  /* 0x001a002805007388 */ /* 0x0041e20000000800 */
[----:B------:R-:W-:Y:S01]  /*1210*/  FADD.FTZ R3, R3, R40 ;  /* 0x0000002803037221 */ /* 0x000fe20000010000 */
[----:B0-----:R-:W-:Y:S01]  /*1220*/  IADD3 R5, R5, 0x2000, RZ ;  /* 0x0000200005057810 */ /* 0x001fe20007ffe0ff */
[----:B------:R-:W-:Y:S05]  /*1230*/  @!P2 BRA `(.L_x_16) ;  /* 0xfffff9c00000a947 */ /* 0x000fea000383ffff */
.L_x_15:
[----:B------:R-:W-:Y:S05]  /*1240*/  BSYNC B1 ;  /* 0x0000000000017941 */ /* 0x000fea0003800000 */
.L_x_14:
[----:B-1----:R-:W-:Y:S01]  /*1250*/  IADD3 R7, -R6, UR39, RZ ;  /* 0x0000002706077c10 */ /* 0x002fe2000fffe1ff */
[----:B------:R-:W-:Y:S03]  /*1260*/  BSSY B1, `(.L_x_17) ;  /* 0x0000036000017945 */ /* 0x000fe60003800000 */
[----:B------:R-:W-:-:S13]  /*1270*/  ISETP.GT.AND P2, PT, R7, 0x200, PT ;  /* 0x000002000700780c */ /* 0x000fda0003f44270 */
[----:B------:R-:W-:Y:S05]  /*1280*/  @!P2 BRA `(.L_x_18) ;  /* 0x000003300000a947 */ /* 0x000fea0003800000 */
[----:B------:R-:W1:Y:S01]  /*1290*/  LDS R7, [R5+-0x400] ;  /* 0xfffc000005077984 */ /* 0x000e620000000800 */
[----:B------:R-:W-:Y:S02]  /*12a0*/  PLOP3.LUT P0, PT, PT, PT, PT, 0x8, 0x0 ;  /* 0x000000000000781c */ /* 0x000fe40003f0e170 */
[----:B------:R-:W-:Y:S01]  /*12b0*/  IADD3 R6, R6, 0x400, RZ ;  /* 0x0000040006067810 */ /* 0x000fe20007ffe0ff */
[----:B------:R-:W2:Y:S04]  /*12c0*/  LDS R9, [R5+-0x200] ;  /* 0xfffe000005097984 */ /* 0x000ea80000000800 */
[----:B------:R-:W3:Y:S04]  /*12d0*/  LDS R11, [R5] ;  /* 0x00000000050b7984 */ /* 0x000ee80000000800 */
[----:B------:R-:W4:Y:S04]  /*12e0*/  LDS R13, [R5+0x200] ;  /* 0x00020000050d7984 */ /* 0x000f280000000800 */
[----:B------:R-:W5:Y:S04]  /*12f0*/  LDS R15, [R5+0x400] ;  /* 0x00040000050f7984 */ /* 0x000f680000000800 */
[----:B------:R-:W0:Y:S04]  /*1300*/  LDS R17, [R5+0x600] ;  /* 0x0006000005117984 */ /* 0x000e280000000800 */
[----:B------:R-:W0:Y:S04]  /*1310*/  LDS R19, [R5+0x800] ;  /* 0x0008000005137984 */ /* 0x000e280000000800 */
[----:B------:R-:W0:Y:S02]  /*1320*/  LDS R21, [R5+0xa00] ;  /* 0x000a000005157984 */ /* 0x000e240000000800 */
[----:B01----:R-:W-:-:S04]  /*1330*/  FADD.FTZ R7, -R2, R7 ;  /* 0x0000000702077221 */ /* 0x003fc80000010100 */
[----:B------:R-:W-:Y:S02]  /*1340*/  FMUL.FTZ R7, R7, 1.4426950216293334961 ;  /* 0x3fb8aa3b07077820 */ /* 0x000fe40000410000 */
[C---:B--2---:R-:W-:Y:S02]  /*1350*/  FADD.FTZ R9, -R2.reuse, R9 ;  /* 0x0000000902097221 */ /* 0x044fe40000010100 */
[----:B------:R-:W0:Y:S01]  /*1360*/  MUFU.EX2 R8, R7 ;  /* 0x0000000700087308 */ /* 0x000e220000000800 */
[C---:B---3--:R-:W-:Y:S02]  /*1370*/  FADD.FTZ R11, -R2.reuse, R11 ;  /* 0x0000000b020b7221 */ /* 0x048fe40000010100 */
[----:B------:R-:W-:Y:S02]  /*1380*/  FMUL.FTZ R9, R9, 1.4426950216293334961 ;  /* 0x3fb8aa3b09097820 */ /* 0x000fe40000410000 */
[----:B------:R-:W-:Y:S02]  /*1390*/  FMUL.FTZ R11, R11, 1.4426950216293334961 ;  /* 0x3fb8aa3b0b0b7820 */ /* 0x000fe40000410000 */
[C---:B----4-:R-:W-:Y:S01]  /*13a0*/  FADD.FTZ R13, -R2.reuse, R13 ;  /* 0x0000000d020d7221 */ /* 0x050fe20000010100 */
[----:B------:R-:W1:Y:S01]  /*13b0*/  MUFU.EX2 R10, R9 ;  /* 0x00000009000a7308 */ /* 0x000e620000000800 */
[----:B-----5:R-:W-:-:S02]  /*13c0*/  FADD.FTZ R15, -R2, R15 ;  /* 0x0000000f020f7221 */ /* 0x020fc40000010100 */
[----:B------:R-:W-:Y:S02]  /*13d0*/  FMUL.FTZ R13, R13, 1.4426950216293334961 ;  /* 0x3fb8aa3b0d0d7820 */ /* 0x000fe40000410000 */
[----:B------:R-:W-:Y:S02]  /*13e0*/  FMUL.FTZ R15, R15, 1.4426950216293334961 ;  /* 0x3fb8aa3b0f0f7820 */ /* 0x000fe40000410000 */
[C---:B------:R-:W-:Y:S01]  /*13f0*/  FADD.FTZ R17, -R2.reuse, R17 ;  /* 0x0000001102117221 */ /* 0x040fe20000010100 */
[----:B------:R-:W2:Y:S01]  /*1400*/  MUFU.EX2 R12, R11 ;  /* 0x0000000b000c7308 */ /* 0x000ea20000000800 */
[----:B------:R-:W-:Y:S01]  /*1410*/  FADD.FTZ R19, -R2, R19 ;  /* 0x0000001302137221 */ /* 0x000fe20000010100 */
[----:B0-----:R-:W-:Y:S01]  /*1420*/  STS [R5+-0x400], R8 ;  /* 0xfffc000805007388 */ /* 0x001fe20000000800 */
[----:B------:R-:W-:Y:S02]  /*1430*/  FMUL.FTZ R17, R17, 1.4426950216293334961 ;  /* 0x3fb8aa3b11117820 */ /* 0x000fe40000410000 */
[----:B------:R-:W-:-:S02]  /*1440*/  FADD.FTZ R3, R3, R8 ;  /* 0x0000000803037221 */ /* 0x000fc40000010000 */
[----:B------:R-:W-:Y:S01]  /*1450*/  FADD.FTZ R21, -R2, R21 ;  /* 0x0000001502157221 */ /* 0x000fe20000010100 */
[----:B------:R-:W0:Y:S01]  /*1460*/  MUFU.EX2 R14, R13 ;  /* 0x0000000d000e7308 */ /* 0x000e220000000800 */
[----:B------:R-:W-:Y:S01]  /*1470*/  FMUL.FTZ R19, R19, 1.4426950216293334961 ;  /* 0x3fb8aa3b13137820 */ /* 0x000fe20000410000 */
[----:B-1----:R-:W-:Y:S01]  /*1480*/  STS [R5+-0x200], R10 ;  /* 0xfffe000a05007388 */ /* 0x002fe20000000800 */
[----:B------:R-:W-:Y:S02]  /*1490*/  FADD.FTZ R3, R3, R10 ;  /* 0x0000000a03037221 */ /* 0x000fe40000010000 */
[----:B------:R-:W-:-:S03]  /*14a0*/  FMUL.FTZ R21, R21, 1.4426950216293334961 ;  /* 0x3fb8aa3b15157820 */ /* 0x000fc60000410000 */
[----:B------:R-:W1:Y:S01]  /*14b0*/  MUFU.EX2 R18, R15 ;  /* 0x0000000f00127308 */ /* 0x000e620000000800 */
[----:B--2---:R-:W-:Y:S01]  /*14c0*/  FADD.FTZ R3, R3, R12 ;  /* 0x0000000c03037221 */ /* 0x004fe20000010000 */
[----:B------:R-:W-:Y:S06]  /*14d0*/  STS [R5], R12 ;  /* 0x0000000c05007388 */ /* 0x000fec0000000800 */
        /* <DEDUP_REMOVED lines=8> */
[----:B------:R-:W-:Y:S03]  /*1560*/  STS [R5+0x600], R20 ;  /* 0x0006001405007388 */ /* 0x000fe60000000800 */
[----:B0-----:R-:W-:Y:S01]  /*1570*/  FADD.FTZ R3, R3, R22 ;  /* 0x0000001603037221 */ /* 0x001fe20000010000 */
[----:B------:R-:W-:Y:S04]  /*1580*/  STS [R5+0x800], R22 ;  /* 0x0008001605007388 */ /* 0x000fe80000000800 */
[----:B-1----:R0:W-:Y:S01]  /*1590*/  STS [R5+0xa00], R24 ;  /* 0x000a001805007388 */ /* 0x0021e20000000800 */
[----:B------:R-:W-:Y:S01]  /*15a0*/  FADD.FTZ R3, R3, R24 ;  /* 0x0000001803037221 */ /* 0x000fe20000010000 */
[----:B0-----:R-:W-:-:S02]  /*15b0*/  IADD3 R5, R5, 0x1000, RZ ;  /* 0x0000100005057810 */ /* 0x001fc40007ffe0ff */
.L_x_18:
[----:B------:R-:W-:Y:S05]  /*15c0*/  BSYNC B1 ;  /* 0x0000000000017941 */ /* 0x000fea0003800000 */
.L_x_17:
[----:B------:R-:W-:-:S13]  /*15d0*/  ISETP.LT.OR P0, PT, R6, UR39, P0 ;  /* 0x0000002706007c0c */ /* 0x000fda0008701670 */
[----:B------:R-:W-:Y:S05]  /*15e0*/  @!P0 BRA `(.L_x_10) ;  /* 0x0000018000008947 */ /* 0x000fea0003800000 */
[----:B------:R-:W1:Y:S04]  /*15f0*/  LDS R7, [R5+-0x400] ;  /* 0xfffc000005077984 */ /* 0x000e680000000800 */
[----:B------:R-:W2:Y:S04]  /*1600*/  LDS R9, [R5+-0x200] ;  /* 0xfffe000005097984 */ /* 0x000ea80000000800 */
[----:B------:R-:W3:Y:S04]  /*1610*/  LDS R11, [R5] ;  /* 0x00000000050b7984 */ /* 0x000ee80000000800 */
[----:B------:R-:W4:Y:S01]  /*1620*/  LDS R13, [R5+0x200] ;  /* 0x00020000050d7984 */ /* 0x000f220000000800 */
[----:B01----:R-:W-:-:S02]  /*1630*/  FADD.FTZ R7, -R2, R7 ;  /* 0x0000000702077221 */ /* 0x003fc40000010100 */
[C---:B--2---:R-:W-:Y:S02]  /*1640*/  FADD.FTZ R9, -R2.reuse, R9 ;  /* 0x0000000902097221 */ /* 0x044fe40000010100 */
[----:B------:R-:W-:Y:S02]  /*1650*/  FMUL.FTZ R7, R7, 1.4426950216293334961 ;  /* 0x3fb8aa3b07077820 */ /* 0x000fe40000410000 */
[C---:B---3--:R-:W-:Y:S02]  /*1660*/  FADD.FTZ R11, -R2.reuse, R11 ;  /* 0x0000000b020b7221 */ /* 0x048fe40000010100 */
[----:B------:R-:W-:Y:S01]  /*1670*/  FMUL.FTZ R9, R9, 1.4426950216293334961 ;  /* 0x3fb8aa3b09097820 */ /* 0x000fe20000410000 */
[----:B------:R-:W0:Y:S01]  /*1680*/  MUFU.EX2 R6, R7 ;  /* 0x0000000700067308 */ /* 0x000e220000000800 */
[----:B----4-:R-:W-:Y:S02]  /*1690*/  FADD.FTZ R13, -R2, R13 ;  /* 0x0000000d020d7221 */ /* 0x010fe40000010100 */
[----:B------:R-:W-:-:S02]  /*16a0*/  FMUL.FTZ R11, R11, 1.4426950216293334961 ;  /* 0x3fb8aa3b0b0b7820 */ /* 0x000fc40000410000 */
[----:B------:R-:W-:-:S03]  /*16b0*/  FMUL.FTZ R13, R13, 1.4426950216293334961 ;  /* 0x3fb8aa3b0d0d7820 */ /* 0x000fc60000410000 */
[----:B------:R-:W1:Y:S08]  /*16c0*/  MUFU.EX2 R8, R9 ;  /* 0x0000000900087308 */ /* 0x000e700000000800 */
[----:B------:R-:W2:Y:S01]  /*16d0*/  MUFU.EX2 R10, R11 ;  /* 0x0000000b000a7308 */ /* 0x000ea20000000800 */
[----:B0-----:R0:W-:Y:S01]  /*16e0*/  STS [R5+-0x400], R6 ;  /* 0xfffc000605007388 */ /* 0x0011e20000000800 */
[----:B------:R-:W-:-:S06]  /*16f0*/  FADD.FTZ R3, R3, R6 ;  /* 0x0000000603037221 */ /* 0x000fcc0000010000 */
[----:B------:R-:W3:Y:S01]  /*1700*/  MUFU.EX2 R12, R13 ;  /* 0x0000000d000c7308 */ /* 0x000ee20000000800 */
[----:B-1----:R0:W-:Y:S01]  /*1710*/  STS [R5+-0x200], R8 ;  /* 0xfffe000805007388 */ /* 0x0021e20000000800 */
[----:B------:R-:W-:-:S03]  /*1720*/  FADD.FTZ R3, R3, R8 ;  /* 0x0000000803037221 */ /* 0x000fc60000010000 */
[----:B--2---:R0:W-:Y:S01]  /*1730*/  STS [R5], R10 ;  /* 0x0000000a05007388 */ /* 0x0041e20000000800 */
[----:B------:R-:W-:-:S03]  /*1740*/  FADD.FTZ R3, R3, R10 ;  /* 0x0000000a03037221 */ /* 0x000fc60000010000 */
[----:B---3--:R0:W-:Y:S01]  /*1750*/  STS [R5+0x200], R12 ;  /* 0x0002000c05007388 */ /* 0x0081e20000000800 */
[----:B------:R-:W-:-:S03]  /*1760*/  FADD.FTZ R3, R3, R12 ;  /* 0x0000000c03037221 */ /* 0x000fc60000010000 */
.L_x_10:
[----:B------:R-:W-:Y:S05]  /*1770*/  BSYNC B0 ;  /* 0x0000000000007941 */ /* 0x000fea0003800000 */
.L_x_9:
[----:B0-----:R-:W0:Y:S01]  /*1780*/  SHFL.BFLY PT, R6, R3, 0x10, 0x1f ;  /* 0x0e001f0003067f89 */ /* 0x001e2200000e0000 */
[----:B------:R-:W-:Y:S01]  /*1790*/  LOP3.LUT P0, R9, R4, 0x1f, RZ, 0xc0, !PT ;  /* 0x0000001f04097812 */ /* 0x000fe2000780c0ff */
[----:B------:R-:W-:Y:S03]  /*17a0*/  BSSY B0, `(.L_x_19) ;  /* 0x00000a0000007945 */ /* 0x000fe60003800000 */
[----:B------:R-:W-:Y:S01]  /*17b0*/  ISETP.GT.U32.AND P2, PT, R9, 0x3, PT ;  /* 0x000000030900780c */ /* 0x000fe20003f44070 */
[----:B0-----:R-:W-:-:S08]  /*17c0*/  FADD.FTZ R6, R6, R3 ;  /* 0x0000000306067221 */ /* 0x001fd00000010000 */
[----:B------:R-:W-:Y:S01]  /*17d0*/  @!P0 SHF.R.U32.HI R3, RZ, 0x3, R4 ;  /* 0x00000003ff038819 */ /* 0x000fe20000011604 */
[----:B------:R-:W0:Y:S03]  /*17e0*/  SHFL.BFLY PT, R5, R6, 0x8, 0x1f ;  /* 0x0d001f0006057f89 */ /* 0x000e2600000e0000 */
[----:B------:R-:W-:Y:S01]  /*17f0*/  @!P0 LOP3.LUT R11, R3, 0x1ffffffc, RZ, 0xc0, !PT ;  /* 0x1ffffffc030b8812 */ /* 0x000fe200078ec0ff */
[----:B0-----:R-:W-:-:S05]  /*1800*/  FADD.FTZ R5, R6, R5 ;  /* 0x0000000506057221 */ /* 0x001fca0000010000 */
[----:B------:R-:W0:Y:S02]  /*1810*/  SHFL.BFLY PT, R8, R5, 0x4, 0x1f ;  /* 0x0c801f0005087f89 */ /* 0x000e2400000e0000 */
[----:B0-----:R-:W-:-:S05]  /*1820*/  FADD.FTZ R8, R5, R8 ;  /* 0x0000000805087221 */ /* 0x001fca0000010000 */
[----:B-1----:R-:W0:Y:S02]  /*1830*/  SHFL.BFLY PT, R7, R8, 0x2, 0x1f ;  /* 0x0c401f0008077f89 */ /* 0x002e2400000e0000 */
[----:B0-----:R-:W-:-:S05]  /*1840*/  FADD.FTZ R7, R8, R7 ;  /* 0x0000000708077221 */ /* 0x001fca0000010000 */
[----:B------:R-:W0:Y:S02]  /*1850*/  SHFL.BFLY PT, R10, R7, 0x1, 0x1f ;  /* 0x0c201f00070a7f89 */ /* 0x000e2400000e0000 */
[----:B0-----:R-:W-:-:S05]  /*1860*/  FADD.FTZ R10, R7, R10 ;  /* 0x0000000a070a7221 */ /* 0x001fca0000010000 */
[----:B------:R-:W-:Y:S04]  /*1870*/  @!P0 STS [R11+0x210], R10 ;  /* 0x0002100a0b008388 */ /* 0x000fe80000000800 */
[----:B------:R-:W-:Y:S06]  /*1880*/  BAR.SYNC.DEFER_BLOCKING 0x0 ;  /* 0x0000000000007b1d */ /* 0x000fec0000010000 */
[----:B------:R-:W0:Y:S04]  /*1890*/  @!P2 LDS R10, [R9.X4+0x210] ;  /* 0x00021000090aa984 */ /* 0x000e280000004800 */
[----:B0-----:R-:W0:Y:S02]  /*18a0*/  SHFL.BFLY PT, R3, R10, 0x2, 0x1f ;  /* 0x0c401f000a037f89 */ /* 0x001e2400000e0000 */
[----:B0-----:R-:W-:-:S05]  /*18b0*/  FADD.FTZ R5, R3, R10 ;  /* 0x0000000a03057221 */ /* 0x001fca0000010000 */
[----:B------:R-:W0:Y:S02]  /*18c0*/  SHFL.BFLY PT, R6, R5, 0x1, 0x1f ;  /* 0x0c201f0005067f89 */ /* 0x000e2400000e0000 */
[----:B0-----:R-:W-:-:S06]  /*18d0*/  FADD.FTZ R3, R5, R6 ;  /* 0x0000000605037221 */ /* 0x001fcc0000010000 */
[----:B------:R-:W0:Y:S01]  /*18e0*/  SHFL.IDX PT, R3, R3, RZ, 0x1f ;  /* 0x00001fff03037589 */ /* 0x000e2200000e0000 */
[----:B------:R-:W-:Y:S05]  /*18f0*/  @P1 BRA `(.L_x_20) ;  /* 0x000008a000001947 */ /* 0x000fea0003800000 */
[----:B------:R-:W-:Y:S01]  /*1900*/  UMOV UR4, 0xfffffff0 ;  /* 0xfffffff000047882 */ /* 0x000fe20000000000 */
[----:B------:R-:W-:Y:S01]  /*1910*/  LOP3.LUT R5, RZ, UR38, RZ, 0x33, !PT ;  /* 0x00000026ff057c12 */ /* 0x000fe2000f8e33ff */
[----:B------:R-:W-:Y:S01]  /*1920*/  UIMAD UR4, UR41, UR4, -0x11 ;  /* 0xffffffef290474a4 */ /* 0x000fe2000f8e0204 */
[----:B------:R-:W-:Y:S01]  /*1930*/  LOP3.LUT R6, RZ, UR44, RZ, 0x33, !PT ;  /* 0x0000002cff067c12 */ /* 0x000fe2000f8e33ff */
[----:B------:R-:W-:Y:S01]  /*1940*/  BSSY B1, `(.L_x_21) ;  /* 0x0000017000017945 */ /* 0x000fe20003800000 */
[----:B------:R-:W-:-:S03]  /*1950*/  IMAD.MOV.U32 R7, RZ, RZ, R4 ;  /* 0x000000ffff077224 */ /* 0x000fc600078e0004 */
[----:B------:R-:W-:-:S04]  /*1960*/  IMNMX R5, R5, UR4, !PT ;  /* 0x0000000405057c17 */ /* 0x000fc8000f800200 */
[----:B------:R-:W-:-:S04]  /*1970*/  LEA R5, R5, 0x1f, 0x5 ;  /* 0x0000001f05057811 */ /* 0x000fc800078e28ff */
[----:B------:R-:W-:-:S04]  /*1980*/  IMNMX R5, R5, R6, !PT ;  /* 0x0000000605057217 */ /* 0x000fc80007800200 */
[----:B------:R-:W-:-:S04]  /*1990*/  IADD3 R5, -R4, -0x2, -R5 ;  /* 0xfffffffe04057810 */ /* 0x000fc80007ffe905 */
[----:B------:R-:W-:-:S04]  /*19a0*/  IADD3 R5, R5, -UR43, RZ ;  /* 0x8000002b05057c10 */ /* 0x000fc8000fffe0ff */
[C---:B------:R-:W-:Y:S02]  /*19b0*/  LEA.HI R6, R5.reuse, 0x1, RZ, 0x19 ;  /* 0x0000000105067811 */ /* 0x040fe400078fc8ff */
[----:B------:R-:W-:Y:S01]  /*19c0*/  ISETP.GE.U32.AND P1, PT, R5, 0x180, PT ;  /* 0x000001800500780c */ /* 0x000fe20003f26070 */
[----:B0-----:R-:W-:Y:S01]  /*19d0*/  FADD.FTZ R5, R3, 9.9999999747524270788e-07 ;  /* 0x358637bd03057421 */ /* 0x001fe20000010000 */
[----:B------:R-:W-:-:S05]  /*19e0*/  LOP3.LUT P0, R6, R6, 0x3, RZ, 0xc0, !PT ;  /* 0x0000000306067812 */ /* 0x000fca000780c0ff */
[----:B------:R-:W0:Y:S08]  /*19f0*/  MUFU.RCP R5, R5 ;  /* 0x0000000500057308 */ /* 0x000e300000001000 */
[----:B------:R-:W-:Y:S05]  /*1a00*/  @!P0 BRA `(.L_x_22) ;  /* 0x000000a000008947 */ /* 0x000fea0003800000 */
[----:B------:R-:W-:Y:S01]  /*1a10*/  LEA R8, R4, 0x220, 0x2 ;  /* 0x0000022004087811 */ /* 0x000fe200078e10ff */
[----:B------:R-:W-:-:S04]  /*1a20*/  IMAD.MOV.U32 R7, RZ, RZ, R4 ;  /* 0x000000ffff077224 */ /* 0x000fc800078e0004 */
.L_x_23:
[----:B------:R-:W1:Y:S01]  /*1a30*/  LDS R10, [R8] ;  /* 0x00000000080a7984 */ /* 0x000e620000000800 */
[----:B------:R-:W-:-:S02]  /*1a40*/  IADD3 R6, R6, -0x1, RZ ;  /* 0xffffffff06067810 */ /* 0x000fc40007ffe0ff */
[----:B------:R-:W-:Y:S02]  /*1a50*/  IADD3 R7, R7, 0x80, RZ ;  /* 0x0000008007077810 */ /* 0x000fe40007ffe0ff */
[----:B------:R-:W-:Y:S01]  /*1a60*/  ISETP.NE.AND P0, PT, R6, RZ, PT ;  /* 0x000000ff0600720c */ /* 0x000fe20003f05270 */
[----:B01----:R-:W-:-:S05]  /*1a70*/  FMUL.FTZ R9, R10, R5 ;  /* 0x000000050a097220 */ /* 0x003fca0000410000 */
[----:B------:R0:W-:Y:S02]  /*1a80*/  STS [R8], R9 ;  /* 0x0000000908007388 */ /* 0x0001e40000000800 */
[----:B0-----:R-:W-:-:S05]  /*1a90*/  IADD3 R8, R8, 0x200, RZ ;  /* 0x0000020008087810 */ /* 0x001fca0007ffe0ff */
[----:B------:R-:W-:Y:S05]  /*1aa0*/  @P0 BRA `(.L_x_23) ;  /* 0xffffff8000000947 */ /* 0x000fea000383ffff */
.L_x_22:
[----:B------:R-:W-:Y:S05]  /*1ab0*/  BSYNC B1 ;  /* 0x0000000000017941 */ /* 0x000fea0003800000 */
.L_x_21:
        /* <DEDUP_REMOVED lines=8> */
[----:B------:R-:W-:Y:S01]  /*1b40*/  IMAD.U32 R42, RZ, RZ, UR39 ;  /* 0x00000027ff2a7e24 */ /* 0x000fe2000f8e00ff */
[----:B------:R-:W-:-:S04]  /*1b50*/  PLOP3.LUT P0, PT, PT, PT, PT, 0x8, 0x0 ;  /* 0x000000000000781c */ /* 0x000fc80003f0e170 */
[----:B------:R-:W-:Y:S02]  /*1b60*/  IADD3 R42, R42, -0x600, RZ ;  /* 0xfffffa002a2a7810 */ /* 0x000fe40007ffe0ff */
.L_x_26:
[----:B------:R-:W1:Y:S01]  /*1b70*/  LDS R8, [R6+-0x400] ;  /* 0xfffc000006087984 */ /* 0x000e620000000800 */
[----:B------:R-:W-:-:S03]  /*1b80*/  IADD3 R7, R7, 0x800, RZ ;  /* 0x0000080007077810 */ /* 0x000fc60007ffe0ff */
[----:B------:R-:W2:Y:S01]  /*1b90*/  LDS R10, [R6+-0x200] ;  /* 0xfffe0000060a7984 */ /* 0x000ea20000000800 */
[----:B------:R-:W-:-:S03]  /*1ba0*/  ISETP.GE.AND P1, PT, R7, R42, PT ;  /* 0x0000002a0700720c */ /* 0x000fc60003f26270 */
[----:B------:R-:W3:Y:S04]  /*1bb0*/  LDS R12, [R6] ;  /* 0x00000000060c7984 */ /* 0x000ee80000000800 */
[----:B------:R-:W4:Y:S04]  /*1bc0*/  LDS R14, [R6+0x200] ;  /* 0x00020000060e7984 */ /* 0x000f280000000800 */
[----:B------:R-:W5:Y:S04]  /*1bd0*/  LDS R18, [R6+0x400] ;  /* 0x0004000006127984 */ /* 0x000f680000000800 */
[----:B------:R-:W0:Y:S04]  /*1be0*/  LDS R20, [R6+0x600] ;  /* 0x0006000006147984 */ /* 0x000e280000000800 */
[----:B------:R-:W-:Y:S04]  /*1bf0*/  LDS R22, [R6+0x800] ;  /* 0x0008000006167984 */ /* 0x000fe80000000800 */
[----:B------:R-:W0:Y:S04]  /*1c00*/  LDS R24, [R6+0xa00] ;  /* 0x000a000006187984 */ /* 0x000e280000000800 */
[----:B------:R-:W0:Y:S04]  /*1c10*/  LDS R26, [R6+0xc00] ;  /* 0x000c0000061a7984 */ /* 0x000e280000000800 */
[----:B------:R-:W0:Y:S04]  /*1c20*/  LDS R28, [R6+0xe00] ;  /* 0x000e0000061c7984 */ /* 0x000e280000000800 */
[----:B------:R-:W0:Y:S02]  /*1c30*/  LDS R30, [R6+0x1000] ;  /* 0x00100000061e7984 */ /* 0x000e240000000800 */
[----:B01----:R-:W-:-:S02]  /*1c40*/  FMUL.FTZ R9, R5, R8 ;  /* 0x0000000805097220 */ /* 0x003fc40000410000 */
[----:B------:R-:W0:Y:S01]  /*1c50*/  LDS R32, [R6+0x1200] ;  /* 0x0012000006207984 */ /* 0x000e220000000800 */
[----:B--2---:R-:W-:-:S03]  /*1c60*/  FMUL.FTZ R11, R5, R10 ;  /* 0x0000000a050b7220 */ /* 0x004fc60000410000 */
[----:B------:R-:W1:Y:S01]  /*1c70*/  LDS R34, [R6+0x1400] ;  /* 0x0014000006227984 */ /* 0x000e620000000800 */
[----:B---3--:R-:W-:-:S03]  /*1c80*/  FMUL.FTZ R13, R5, R12 ;  /* 0x0000000c050d7220 */ /* 0x008fc60000410000 */
[----:B------:R-:W2:Y:S01]  /*1c90*/  LDS R36, [R6+0x1600] ;  /* 0x0016000006247984 */ /* 0x000ea20000000800 */
[----:B----4-:R-:W-:-:S03]  /*1ca0*/  FMUL.FTZ R15, R5, R14 ;  /* 0x0000000e050f7220 */ /* 0x010fc60000410000 */
[----:B------:R-:W3:Y:S01]  /*1cb0*/  LDS R38, [R6+0x1800] ;  /* 0x0018000006267984 */ /* 0x000ee20000000800 */
[----:B-----5:R-:W-:-:S03]  /*1cc0*/  FMUL.FTZ R17, R5, R18 ;  /* 0x0000001205117220 */ /* 0x020fc60000410000 */
[----:B------:R-:W4:Y:S01]  /*1cd0*/  LDS R40, [R6+0x1a00] ;  /* 0x001a000006287984 */ /* 0x000f220000000800 */
[----:B------:R-:W-:-:S03]  /*1ce0*/  FMUL.FTZ R19, R5, R20 ;  /* 0x0000001405137220 */ /* 0x000fc60000410000 */
[----:B------:R5:W-:Y:S04]  /*1cf0*/  STS [R6+-0x400], R9 ;  /* 0xfffc000906007388 */ /* 0x000be80000000800 */
[----:B------:R0:W-:Y:S01]  /*1d00*/  STS [R6+-0x200], R11 ;  /* 0xfffe000b06007388 */ /* 0x0001e20000000800 */
[----:B------:R-:W-:-:S03]  /*1d10*/  FMUL.FTZ R21, R5, R24 ;  /* 0x0000001805157220 */ /* 0x000fc60000410000 */
[----:B------:R1:W-:Y:S01]  /*1d20*/  STS [R6], R13 ;  /* 0x0000000d06007388 */ /* 0x0003e20000000800 */
[C---:B------:R-:W-:Y:S02]  /*1d30*/  FMUL.FTZ R23, R5.reuse, R26 ;  /* 0x0000001a05177220 */ /* 0x040fe40000410000 */
[C---:B-----5:R-:W-:Y:S01]  /*1d40*/  FMUL.FTZ R9, R5.reuse, R22 ;  /* 0x0000001605097220 */ /* 0x060fe20000410000 */
[----:B------:R2:W-:Y:S01]  /*1d50*/  STS [R6+0x200], R15 ;  /* 0x0002000f06007388 */ /* 0x0005e20000000800 */
[----:B------:R-:W-:-:S03]  /*1d60*/  FMUL.FTZ R25, R5, R28 ;  /* 0x0000001c05197220 */ /* 0x000fc60000410000 */
[----:B------:R3:W-:Y:S01]  /*1d70*/  STS [R6+0x400], R17 ;  /* 0x0004001106007388 */ /* 0x0007e20000000800 */
[----:B------:R-:W-:-:S03]  /*1d80*/  FMUL.FTZ R27, R5, R30 ;  /* 0x0000001e051b7220 */ /* 0x000fc60000410000 */
[----:B------:R4:W-:Y:S01]  /*1d90*/  STS [R6+0x600], R19 ;  /* 0x0006001306007388 */ /* 0x0009e20000000800 */
[C---:B0-----:R-:W-:Y:S02]  /*1da0*/  FMUL.FTZ R11, R5.reuse, R32 ;  /* 0x00000020050b7220 */ /* 0x041fe40000410000 */
[C---:B-1----:R-:W-:Y:S01]  /*1db0*/  FMUL.FTZ R13, R5.reuse, R34 ;  /* 0x00000022050d7220 */ /* 0x042fe20000410000 */
[----:B------:R-:W-:Y:S01]  /*1dc0*/  STS [R6+0x800], R9 ;  /* 0x0008000906007388 */ /* 0x000fe20000000800 */
[----:B--2---:R-:W-:-:S03]  /*1dd0*/  FMUL.FTZ R15, R5, R36 ;  /* 0x00000024050f7220 */ /* 0x004fc60000410000 */
[----:B------:R-:W-:Y:S01]  /*1de0*/  STS [R6+0xa00], R21 ;  /* 0x000a001506007388 */ /* 0x000fe20000000800 */
[----:B---3--:R-:W-:-:S03]  /*1df0*/  FMUL.FTZ R17, R5, R38 ;  /* 0x0000002605117220 */ /* 0x008fc60000410000 */
[----:B------:R-:W-:Y:S01]  /*1e00*/  STS [R6+0xc00], R23 ;  /* 0x000c001706007388 */ /* 0x000fe20000000800 */
[----:B----4-:R-:W-:-:S03]  /*1e10*/  FMUL.FTZ R19, R5, R40 ;  /* 0x0000002805137220 */ /* 0x010fc60000410000 */
[----:B------:R-:W-:Y:S04]  /*1e20*/  STS [R6+0xe00], R25 ;  /* 0x000e001906007388 */ /* 0x000fe80000000800 */
[----:B------:R-:W-:Y:S04]  /*1e30*/  STS [R6+0x1000], R27 ;  /* 0x0010001b06007388 */ /* 0x000fe80000000800 */
[----:B------:R-:W-:Y:S04]  /*1e40*/  STS [R6+0x1200], R11 ;  /* 0x0012000b06007388 */ /* 0x000fe80000000800 */
[----:B------:R-:W-:Y:S04]  /*1e50*/  STS [R6+0x1400], R13 ;  /* 0x0014000d06007388 */ /* 0x000fe80000000800 */
[----:B------:R-:W-:Y:S04]  /*1e60*/  STS [R6+0x1600], R15 ;  /* 0x0016000f06007388 */ /* 0x000fe80000000800 */
[----:B------:R-:W-:Y:S04]  /*1e70*/  STS [R6+0x1800], R17 ;  /* 0x0018001106007388 */ /* 0x000fe80000000800 */
[----:B------:R0:W-:Y:S02]  /*1e80*/  STS [R6+0x1a00], R19 ;  /* 0x001a001306007388 */ /* 0x0001e40000000800 */
[----:B0-----:R-:W-:Y:S01]  /*1e90*/  IADD3 R6, R6, 0x2000, RZ ;  /* 0x0000200006067810 */ /* 0x001fe20007ffe0ff */
[----:B------:R-:W-:Y:S05]  /*1ea0*/  @!P1 BRA `(.L_x_26) ;  /* 0xfffffcc000009947 */ /* 0x000fea000383ffff */
.L_x_25:
[----:B------:R-:W-:Y:S05]  /*1eb0*/  BSYNC B1 ;  /* 0x0000000000017941 */ /* 0x000fea0003800000 */
.L_x_24:
[----:B------:R-:W-:Y:S01]  /*1ec0*/  IADD3 R8, -R7, UR39, RZ ;  /* 0x0000002707087c10 */ /* 0x000fe2000fffe1ff */
        /* <DEDUP_REMOVED lines=13> */
[----:B01----:R-:W-:-:S02]  /*1fa0*/  FMUL.FTZ R9, R5, R8 ;  /* 0x0000000805097220 */ /* 0x003fc40000410000 */
[----:B--2---:R-:W-:-:S03]  /*1fb0*/  FMUL.FTZ R11, R5, R10 ;  /* 0x0000000a050b7220 */ /* 0x004fc60000410000 */
[----:B------:R-:W-:Y:S01]  /*1fc0*/  STS [R6+-0x400], R9 ;  /* 0xfffc000906007388 */ /* 0x000fe20000000800 */
[----:B---3--:R-:W-:-:S03]  /*1fd0*/  FMUL.FTZ R13, R5, R12 ;  /* 0x0000000c050d7220 */ /* 0x008fc60000410000 */
[----:B------:R-:W-:Y:S01]  /*1fe0*/  STS [R6+-0x200], R11 ;  /* 0xfffe000b06007388 */ /* 0x000fe20000000800 */
[----:B----4-:R-:W-:-:S03]  /*1ff0*/  FMUL.FTZ R15, R5, R14 ;  /* 0x0000000e050f7220 */ /* 0x010fc60000410000 */
[----:B------:R-:W-:Y:S01]  /*2000*/  STS [R6], R13 ;  /* 0x0000000d06007388 */ /* 0x000fe20000000800 */
[----:B-----5:R-:W-:-:S03]  /*2010*/  FMUL.FTZ R17, R5, R18 ;  /* 0x0000001205117220 */ /* 0x020fc60000410000 */
[----:B------:R-:W-:Y:S01]  /*2020*/  STS [R6+0x200], R15 ;  /* 0x0002000f06007388 */ /* 0x000fe20000000800 */
[----:B------:R-:W-:-:S03]  /*2030*/  FMUL.FTZ R19, R5, R20 ;  /* 0x0000001405137220 */ /* 0x000fc60000410000 */
[----:B------:R-:W-:Y:S01]  /*2040*/  STS [R6+0x400], R17 ;  /* 0x0004001106007388 */ /* 0x000fe20000000800 */
[----:B------:R-:W-:-:S03]  /*2050*/  FMUL.FTZ R21, R5, R22 ;  /* 0x0000001605157220 */ /* 0x000fc60000410000 */
[----:B------:R-:W-:Y:S01]  /*2060*/  STS [R6+0x600], R19 ;  /* 0x0006001306007388 */ /* 0x000fe20000000800 */
[----:B------:R-:W-:-:S03]  /*2070*/  FMUL.FTZ R23, R5, R24 ;  /* 0x0000001805177220 */ /* 0x000fc60000410000 */
[----:B------:R-:W-:Y:S04]  /*2080*/  STS [R6+0x800], R21 ;  /* 0x0008001506007388 */ /* 0x000fe80000000800 */
[----:B------:R0:W-:Y:S02]  /*2090*/  STS [R6+0xa00], R23 ;  /* 0x000a001706007388 */ /* 0x0001e40000000800 */
[----:B0-----:R-:W-:Y:S02]  /*20a0*/  IADD3 R6, R6, 0x1000, RZ ;  /* 0x0000100006067810 */ /* 0x001fe40007ffe0ff */
.L_x_28:
[----:B------:R-:W-:Y:S05]  /*20b0*/  BSYNC B1 ;  /* 0x0000000000017941 */ /* 0x000fea0003800000 */
.L_x_27:
[----:B------:R-:W-:-:S13]  /*20c0*/  ISETP.LT.OR P0, PT, R7, UR39, P0 ;  /* 0x0000002707007c0c */ /* 0x000fda0008701670 */
[----:B------:R-:W-:Y:S05]  /*20d0*/  @!P0 BRA `(.L_x_20) ;  /* 0x000000c000008947 */ /* 0x000fea0003800000 */
[----:B------:R-:W1:Y:S04]  /*20e0*/  LDS R8, [R6+-0x400] ;  /* 0xfffc000006087984 */ /* 0x000e680000000800 */
[----:B------:R-:W2:Y:S04]  /*20f0*/  LDS R10, [R6+-0x200] ;  /* 0xfffe0000060a7984 */ /* 0x000ea80000000800 */
[----:B------:R-:W3:Y:S04]  /*2100*/  LDS R12, [R6] ;  /* 0x00000000060c7984 */ /* 0x000ee80000000800 */
[----:B------:R-:W4:Y:S01]  /*2110*/  LDS R14, [R6+0x200] ;  /* 0x00020000060e7984 */ /* 0x000f220000000800 */
[----:B01----:R-:W-:-:S02]  /*2120*/  FMUL.FTZ R7, R8, R5 ;  /* 0x0000000508077220 */ /* 0x003fc40000410000 */
[----:B--2---:R-:W-:-:S03]  /*2130*/  FMUL.FTZ R9, R10, R5 ;  /* 0x000000050a097220 */ /* 0x004fc60000410000 */
[----:B------:R0:W-:Y:S01]  /*2140*/  STS [R6+-0x400], R7 ;  /* 0xfffc000706007388 */ /* 0x0001e20000000800 */
[----:B---3--:R-:W-:-:S03]  /*2150*/  FMUL.FTZ R11, R12, R5 ;  /* 0x000000050c0b7220 */ /* 0x008fc60000410000 */
[----:B------:R0:W-:Y:S01]  /*2160*/  STS [R6+-0x200], R9 ;  /* 0xfffe000906007388 */ /* 0x0001e20000000800 */
[----:B----4-:R-:W-:-:S03]  /*2170*/  FMUL.FTZ R5, R14, R5 ;  /* 0x000000050e057220 */ /* 0x010fc60000410000 */
[----:B------:R0:W-:Y:S04]  /*2180*/  STS [R6], R11 ;  /* 0x0000000b06007388 */ /* 0x0001e80000000800 */
[----:B------:R0:W-:Y:S02]  /*2190*/  STS [R6+0x200], R5 ;  /* 0x0002000506007388 */ /* 0x0001e40000000800 */
.L_x_20:
[----:B------:R-:W-:Y:S05]  /*21a0*/  BSYNC B0 ;  /* 0x0000000000007941 */ /* 0x000fea0003800000 */
.L_x_19:
[----:B------:R-:W-:Y:S01]  /*21b0*/  BAR.SYNC.DEFER_BLOCKING 0x0 ;  /* 0x0000000000007b1d */ /* 0x000fe20000010000 */
[----:B------:R-:W-:Y:S01]  /*21c0*/  ISETP.NE.AND P1, PT, R4, RZ, PT ;  /* 0x000000ff0400720c */ /* 0x000fe20003f25270 */
[----:B------:R-:W-:Y:S01]  /*21d0*/  IMAD.SHL.U32 R20, R0, 0x100, RZ ;  /* 0x0000010000147824 */ /* 0x000fe200078e00ff */
[----:B------:R-:W-:Y:S02]  /*21e0*/  LOP3.LUT P0, RZ, R16, 0x3, RZ, 0xc0, !PT ;  /* 0x0000000310ff7812 */ /* 0x000fe4000780c0ff */
[----:B0-----:R-:W-:Y:S01]  /*21f0*/  LOP3.LUT R5, R4, 0xffffffc0, RZ, 0xc0, !PT ;  /* 0xffffffc004057812 */ /* 0x001fe200078ec0ff */
[----:B------:R-:W-:Y:S03]  /*2200*/  BSSY B0, `(.L_x_29) ;  /* 0x000001b000007945 */ /* 0x000fe60003800000 */
[----:B------:R-:W-:-:S05]  /*2210*/  ISETP.NE.OR P2, PT, R5, 0x40, P0 ;  /* 0x000000400500780c */ /* 0x000fca0000745670 */
[----:B------:R-:W-:Y:S05]  /*2220*/  @P1 BRA `(.L_x_30) ;  /* 0x0000018000001947 */ /* 0x000fea0003800000 */
[----:B------:R-:W-:Y:S02]  /*2230*/  ULDC UR4, c[0x0][0xc] ;  /* 0x0000030000047ab9 */ /* 0x000fe40000000800 */
[----:B------:R-:W-:Y:S02]  /*2240*/  UIMAD UR4, UR40, UR4, URZ ;  /* 0x00000004280472a4 */ /* 0x000fe4000f8e023f */
[----:B------:R-:W-:Y:S02]  /*2250*/  ULDC UR6, c[0x0][0x14] ;  /* 0x0000050000067ab9 */ /* 0x000fe40000000800 */
[----:B------:R-:W-:Y:S02]  /*2260*/  UIMAD UR5, UR42, UR6, URZ ;  /* 0x000000062a0572a4 */ /* 0x000fe4000f8e023f */
[----:B------:R-:W-:Y:S02]  /*2270*/  UIMAD UR4, UR4, UR6, URZ ;  /* 0x00000006040472a4 */ /* 0x000fe4000f8e023f */
[----:B------:R-:W-:-:S02]  /*2280*/  USHF.R.S32.HI UR7, URZ, 0x1f, UR5 ;  /* 0x0000001f3f077899 */ /* 0x000fc40008011405 */
[----:B------:R-:W-:Y:S02]  /*2290*/  USHF.R.S32.HI UR8, URZ, 0x1f, UR41 ;  /* 0x0000001f3f087899 */ /* 0x000fe40008011429 */
[----:B------:R-:W-:Y:S02]  /*22a0*/  USHF.R.S32.HI UR6, URZ, 0x1f, UR4 ;  /* 0x0000001f3f067899 */ /* 0x000fe40008011404 */
[----:B------:R-:W-:Y:S02]  /*22b0*/  UIADD3 UR5, UP0, UP1, UR4, UR5, UR41 ;  /* 0x0000000504057290 */ /* 0x000fe4000f91e029 */
[----:B------:R-:W-:Y:S02]  /*22c0*/  ULDC.64 UR10, c[0x0][0x168] ;  /* 0x00005a00000a7ab9 */ /* 0x000fe40000000a00 */
[----:B------:R-:W-:Y:S02]  /*22d0*/  UIADD3.X UR6, UR6, UR7, UR8, UP0, UP1 ;  /* 0x0000000706067290 */ /* 0x000fe400087e2408 */
[----:B------:R-:W-:-:S02]  /*22e0*/  USHF.L.U32 UR4, UR5, 0x2, URZ ;  /* 0x0000000205047899 */ /* 0x000fc4000800063f */
[----:B------:R-:W-:Y:S02]  /*22f0*/  ULDC.64 UR8, c[0x0][0x160] ;  /* 0x0000580000087ab9 */ /* 0x000fe40000000a00 */
[----:B------:R-:W-:Y:S02]  /*2300*/  USHF.L.U64.HI UR5, UR5, 0x2, UR6 ;  /* 0x0000000205057899 */ /* 0x000fe40008010206 */
[----:B------:R-:W-:Y:S02]  /*2310*/  UIADD3 UR6, UP0, UR4, UR10, URZ ;  /* 0x0000000a04067290 */ /* 0x000fe4000ff1e03f */
[----:B------:R-:W-:Y:S02]  /*2320*/  UIADD3 UR4, UP1, UR4, UR8, URZ ;  /* 0x0000000804047290 */ /* 0x000fe4000ff3e03f */
[----:B------:R-:W-:Y:S02]  /*2330*/  UIADD3.X UR7, UR5, UR11, URZ, UP0, !UPT ;  /* 0x0000000b05077290 */ /* 0x000fe400087fe43f */
[----:B------:R-:W-:Y:S01]  /*2340*/  UIADD3.X UR5, UR5, UR9, URZ, UP1, !UPT ;  /* 0x0000000905057290 */ /* 0x000fe20008ffe43f */
[----:B------:R-:W-:-:S02]  /*2350*/  IMAD.U32 R6, RZ, RZ, UR6 ;  /* 0x00000006ff067e24 */ /* 0x000fc4000f8e00ff */
[----:B------:R-:W-:Y:S02]  /*2360*/  IMAD.U32 R8, RZ, RZ, UR4 ;  /* 0x00000004ff087e24 */ /* 0x000fe4000f8e00ff */
[----:B------:R-:W-:Y:S02]  /*2370*/  IMAD.U32 R7, RZ, RZ, UR7 ;  /* 0x00000007ff077e24 */ /* 0x000fe4000f8e00ff */
[----:B------:R-:W-:-:S03]  /*2380*/  IMAD.U32 R9, RZ, RZ, UR5 ;  /* 0x00000005ff097e24 */ /* 0x000fc6000f8e00ff */
[----:B------:R0:W-:Y:S04]  /*2390*/  STG.E [R6.64], R2 ;  /* 0x0000000206007986 */ /* 0x0001e8000c101924 */
[----:B------:R0:W-:Y:S02]  /*23a0*/  STG.E [R8.64], R3 ;  /* 0x0000000308007986 */ /* 0x0001e4000c101924 */
.L_x_30:
[----:B------:R-:W-:Y:S05]  /*23b0*/  BSYNC B0 ;  /* 0x0000000000007941 */ /* 0x000fea0003800000 */
.L_x_29:
[----:B------:R-:W-:Y:S01]  /*23c0*/  BAR.SYNC.DEFER_BLOCKING 0x0 ;  /* 0x0000000000007b1d */ /* 0x000fe20000010000 */
[----:B------:R-:W-:Y:S01]  /*23d0*/  IMAD.MOV.U32 R17, RZ, RZ, RZ ;  /* 0x000000ffff117224 */ /* 0x000fe200078e00ff */
[----:B------:R-:W-:Y:S01]  /*23e0*/  CS2R R18, SRZ ;  /* 0x0000000000127805 */ /* 0x000fe2000001ff00 */
[----:B------:R-:W-:Y:S01]  /*23f0*/  IMAD.MOV.U32 R28, RZ, RZ, RZ ;  /* 0x000000ffff1c7224 */ /* 0x000fe200078e00ff */
[----:B------:R-:W-:Y:S01]  /*2400*/  CS2R R24, SRZ ;  /* 0x0000000000187805 */ /* 0x000fe2000001ff00 */
[----:B------:R-:W-:Y:S01]  /*2410*/  CS2R R26, SRZ ;  /* 0x00000000001a7805 */ /* 0x000fe2000001ff00 */
[----:B------:R-:W-:Y:S01]  /*2420*/  BSSY B0, `(.L_x_31) ;  /* 0x0000033000007945 */ /* 0x000fe20003800000 */
[----:B------:R-:W-:Y:S01]  /*2430*/  CS2R R38, SRZ ;  /* 0x0000000000267805 */ /* 0x000fe2000001ff00 */
[----:B------:R-:W-:Y:S01]  /*2440*/  CS2R R40, SRZ ;  /* 0x0000000000287805 */ /* 0x000fe2000001ff00 */
[----:B------:R-:W-:Y:S01]  /*2450*/  CS2R R36, SRZ ;  /* 0x0000000000247805 */ /* 0x000fe2000001ff00 */
[----:B0-----:R-:W-:Y:S01]  /*2460*/  CS2R R2, SRZ ;  /* 0x0000000000027805 */ /* 0x001fe2000001ff00 */
[----:B------:R-:W-:Y:S01]  /*2470*/  CS2R R32, SRZ ;  /* 0x0000000000207805 */ /* 0x000fe2000001ff00 */
[----:B------:R-:W-:Y:S01]  /*2480*/  CS2R R14, SRZ ;  /* 0x00000000000e7805 */ /* 0x000fe2000001ff00 */
[----:B------:R-:W-:Y:S01]  /*2490*/  CS2R R8, SRZ ;  /* 0x0000000000087805 */ /* 0x000fe2000001ff00 */
[----:B------:R-:W-:Y:S01]  /*24a0*/  IMAD.MOV.U32 R5, RZ, RZ, RZ ;  /* 0x000000ffff057224 */ /* 0x000fe200078e00ff */
[----:B------:R-:W-:Y:S01]  /*24b0*/  CS2R R34, SRZ ;  /* 0x0000000000227805 */ /* 0x000fe2000001ff00 */
[----:B------:R-:W-:Y:S01]  /*24c0*/  IMAD.MOV.U32 R0, RZ, RZ, RZ ;  /* 0x000000ffff007224 */ /* 0x000fe200078e00ff */
[----:B------:R-:W-:Y:S01]  /*24d0*/  CS2R R12, SRZ ;  /* 0x00000000000c7805 */ /* 0x000fe2000001ff00 */
[----:B------:R-:W-:Y:S01]  /*24e0*/  CS2R R10, SRZ ;  /* 0x00000000000a7805 */ /* 0x000fe2000001ff00 */
[----:B------:R-:W-:Y:S01]  /*24f0*/  CS2R R6, SRZ ;  /* 0x0000000000067805 */ /* 0x000fe2000001ff00 */
[----:B------:R-:W-:Y:S05]  /*2500*/  @P2 BRA `(.L_x_32) ;  /* 0x0000024000002947 */ /* 0x000fea0003800000 */
[----:B------:R-:W-:Y:S02]  /*2510*/  SHF.R.S32.HI R21, RZ, 0x1f, R16 ;  /* 0x0000001fff157819 */ /* 0x000fe40000011410 */
[----:B------:R-:W-:-:S02]  /*2520*/  PLOP3.LUT P0, PT, PT, PT, PT, 0x8, 0x0 ;  /* 0x000000000000781c */ /* 0x000fc40003f0e170 */
[----:B------:R-:W-:-:S04]  /*2530*/  LEA.HI R21, R21, R16, RZ, 0x2 ;  /* 0x0000001015157211 */ /* 0x000fc800078f10ff */
[----:B------:R-:W-:-:S05]  /*2540*/  LEA.HI R21, R21, R20, RZ, 0x1e ;  /* 0x0000001415157211 */ /* 0x000fca00078ff0ff */
[----:B------:R0:W-:Y:S04]  /*2550*/  STS [R21.X4+-0x5e0], R17 ;  /* 0xfffa201115007388 */ /* 0x0001e80000004800 */
        /* <DEDUP_REMOVED lines=30> */
[----:B------:R0:W-:Y:S02]  /*2740*/  STS [R21.X4+-0x200], R7 ;  /* 0xfffe000715007388 */ /* 0x0001e40000004800 */
.L_x_32:
[----:B------:R-:W-:Y:S05]  /*2750*/  BSYNC B0 ;  /* 0x0000000000007941 */ /* 0x000fea0003800000 */
.L_x_31:
[----:B------:R-:W-:Y:S01]  /*2760*/  BAR.SYNC.DEFER_BLOCKING 0x0 ;  /* 0x0000000000007b1d */ /* 0x000fe20000010000 */
[----:B------:R-:W-:-:S05]  /*2770*/  ISETP.GT.OR P1, PT, R4, 0x3f, P0 ;  /* 0x0000003f0400780c */ /* 0x000fca0000724670 */
[----:B------:R-:W-:Y:S08]  /*2780*/  BSSY B0, `(.L_x_33) ;  /* 0x0000045000007945 */ /* 0x000ff00003800000 */
[----:B------:R-:W-:Y:S05]  /*2790*/  @P1 BRA `(.L_x_34) ;  /* 0x0000043000001947 */ /* 0x000fea0003800000 */
[----:B0-----:R-:W-:-:S04]  /*27a0*/  SHF.R.S32.HI R21, RZ, 0x1f, R16 ;  /* 0x0000001fff157819 */ /* 0x001fc80000011410 */
[----:B------:R-:W-:-:S04]  /*27b0*/  LEA.HI R21, R21, R16, RZ, 0x2 ;  /* 0x0000001015157211 */ /* 0x000fc800078f10ff */
[----:B------:R-:W-:-:S05]  /*27c0*/  LEA.HI R21, R21, R20, RZ, 0x1e ;  /* 0x0000001415157211 */ /* 0x000fca00078ff0ff */
[----:B------:R-:W0:Y:S04]  /*27d0*/  LDS R22, [R21.X4+0x220] ;  /* 0x0002200015167984 */ /* 0x000e280000004800 */
[----:B------:R-:W1:Y:S04]  /*27e0*/  LDS R23, [R21.X4+0x240] ;  /* 0x0002400015177984 */ /* 0x000e680000004800 */
[----:B------:R-:W2:Y:S04]  /*27f0*/  LDS R30, [R21.X4+0x260] ;  /* 0x00026000151e7984 */ /* 0x000ea80000004800 */
[----:B------:R-:W3:Y:S04]  /*2800*/  LDS R29, [R21.X4+0x280] ;  /* 0x00028000151d7984 */ /* 0x000ee80000004800 */
[----:B------:R-:W4:Y:S04]  /*2810*/  LDS R31, [R21.X4+0x2a0] ;  /* 0x0002a000151f7984 */ /* 0x000f280000004800 */
[----:B------:R-:W5:Y:S04]  /*2820*/  LDS R42, [R21.X4+0x360] ;  /* 0x00036000152a7984 */ /* 0x000f680000004800 */
[----:B------:R-:W5:Y:S04]  /*2830*/  LDS R43, [R21.X4+0x2e0] ;  /* 0x0002e000152b7984 */ /* 0x000f680000004800 */
[----:B------:R-:W5:Y:S01]  /*2840*/  LDS R44, [R21.X4+0x460] ;  /* 0x00046000152c7984 */ /* 0x000f620000004800 */
[----:B0-----:R-:W-:-:S03]  /*2850*/  FADD.FTZ R17, R17, R22 ;  /* 0x0000001611117221 */ /* 0x001fc60000010000 */
[----:B------:R-:W0:Y:S01]  /*2860*/  LDS R22, [R21.X4+0x2c0] ;  /* 0x0002c00015167984 */ /* 0x000e220000004800 */
[----:B-1----:R-:W-:-:S03]  /*2870*/  FADD.FTZ R18, R18, R23 ;  /* 0x0000001712127221 */ /* 0x002fc60000010000 */
[----:B------:R-:W1:Y:S01]  /*2880*/  LDS R23, [R21.X4+0x340] ;  /* 0x0003400015177984 */ /* 0x000e620000004800 */
[----:B--2---:R-:W-:-:S03]  /*2890*/  FADD.FTZ R19, R19, R30 ;  /* 0x0000001e13137221 */ /* 0x004fc60000010000 */
[----:B------:R-:W2:Y:S01]  /*28a0*/  LDS R30, [R21.X4+0x320] ;  /* 0x00032000151e7984 */ /* 0x000ea20000004800 */
[----:B---3--:R-:W-:-:S03]  /*28b0*/  FADD.FTZ R28, R28, R29 ;  /* 0x0000001d1c1c7221 */ /* 0x008fc60000010000 */
[----:B------:R-:W3:Y:S01]  /*28c0*/  LDS R29, [R21.X4+0x380] ;  /* 0x00038000151d7984 */ /* 0x000ee20000004800 */
[----:B----4-:R-:W-:-:S03]  /*28d0*/  FADD.FTZ R24, R24, R31 ;  /* 0x0000001f18187221 */ /* 0x010fc60000010000 */
[----:B------:R-:W4:Y:S01]  /*28e0*/  LDS R31, [R21.X4+0x3a0] ;  /* 0x0003a000151f7984 */ /* 0x000f220000004800 */
[----:B-----5:R-:W-:-:S03]  /*28f0*/  FADD.FTZ R41, R41, R42 ;  /* 0x0000002a29297221 */ /* 0x020fc60000010000 */
[----:B------:R-:W5:Y:S01]  /*2900*/  LDS R42, [R21.X4+0x420] ;  /* 0x00042000152a7984 */ /* 0x000f620000004800 */
[----:B------:R-:W-:-:S03]  /*2910*/  FADD.FTZ R26, R26, R43 ;  /* 0x0000002b1a1a7221 */ /* 0x000fc60000010000 */
[----:B------:R-:W5:Y:S01]  /*2920*/  LDS R43, [R21.X4+0x520] ;  /* 0x00052000152b7984 */ /* 0x000f620000004800 */
[----:B------:R-:W-:-:S03]  /*2930*/  FADD.FTZ R9, R9, R44 ;  /* 0x0000002c09097221 */ /* 0x000fc60000010000 */
        /* <DEDUP_REMOVED lines=13> */
[----:B------:R-:W-:Y:S02]  /*2a10*/  FADD.FTZ R14, R14, R43 ;  /* 0x0000002b0e0e7221 */ /* 0x000fe40000010000 */
[----:B------:R-:W-:Y:S02]  /*2a20*/  FADD.FTZ R7, R7, R44 ;  /* 0x0000002c07077221 */ /* 0x000fe40000010000 */
[----:B0-----:R-:W-:Y:S02]  /*2a30*/  FADD.FTZ R27, R27, R22 ;  /* 0x000000161b1b7221 */ /* 0x001fe40000010000 */
        /* <DEDUP_REMOVED lines=9> */
[----:B-----5:R-:W-:Y:S02]  /*2ad0*/  FADD.FTZ R11, R11, R42 ;  /* 0x0000002a0b0b7221 */ /* 0x020fe40000010000 */
        /* <DEDUP_REMOVED lines=8> */
[----:B----4-:R-:W-:Y:S02]  /*2b60*/  FADD.FTZ R6, R6, R31 ;  /* 0x0000001f06067221 */ /* 0x010fe40000010000 */
[----:B0-----:R-:W-:Y:S02]  /*2b70*/  FADD.FTZ R5, R5, R22 ;  /* 0x0000001605057221 */ /* 0x001fe40000010000 */
[----:B------:R-:W0:Y:S01]  /*2b80*/  LDS R22, [R21.X4+0x540] ;  /* 0x0005400015167984 */ /* 0x000e220000004800 */
[----:B-1----:R-:W-:Y:S02]  /*2b90*/  FADD.FTZ R12, R12, R23 ;  /* 0x000000170c0c7221 */ /* 0x002fe40000010000 */
[----:B--2---:R-:W-:Y:S02]  /*2ba0*/  FADD.FTZ R13, R13, R30 ;  /* 0x0000001e0d0d7221 */ /* 0x004fe40000010000 */
[----:B---3--:R-:W-:-:S02]  /*2bb0*/  FADD.FTZ R10, R10, R29 ;  /* 0x0000001d0a0a7221 */ /* 0x008fc40000010000 */
[----:B0-----:R-:W-:Y:S02]  /*2bc0*/  FADD.FTZ R33, R33, R22 ;  /* 0x0000001621217221 */ /* 0x001fe40000010000 */
.L_x_34:
[----:B------:R-:W-:Y:S05]  /*2bd0*/  BSYNC B0 ;  /* 0x0000000000007941 */ /* 0x000fea0003800000 */
.L_x_33:
[C---:B0-----:R-:W-:Y:S01]  /*2be0*/  LOP3.LUT R21, R4.reuse, 0xffffffe0, RZ, 0xc0, !PT ;  /* 0xffffffe004157812 */ /* 0x041fe200078ec0ff */
[----:B------:R-:W-:Y:S01]  /*2bf0*/  BAR.SYNC.DEFER_BLOCKING 0x0 ;  /* 0x0000000000007b1d */ /* 0x000fe20000010000 */
[----:B------:R-:W-:Y:S02]  /*2c00*/  IADD3 R22, R4, 0x1f, RZ ;  /* 0x0000001f04167810 */ /* 0x000fe40007ffe0ff */
[----:B------:R-:W-:-:S03]  /*2c10*/  ISETP.NE.OR P1, PT, R21, 0x20, P0 ;  /* 0x000000201500780c */ /* 0x000fc60000725670 */
[----:B------:R-:W-:Y:S10]  /*2c20*/  BSSY B0, `(.L_x_35) ;  /* 0x0000025000007945 */ /* 0x000ff40003800000 */
[----:B------:R-:W-:Y:S05]  /*2c30*/  @P1 BRA `(.L_x_36) ;  /* 0x0000023000001947 */ /* 0x000fea0003800000 */
[----:B------:R-:W-:-:S04]  /*2c40*/  SHF.R.S32.HI R21, RZ, 0x1f, R16 ;  /* 0x0000001fff157819 */ /* 0x000fc80000011410 */
        /* <DEDUP_REMOVED lines=17> */
[----:B------:R0:W-:Y:S04]  /*2d60*/  STS [R21.X4], R32 ;  /* 0x0000002015007388 */ /* 0x0001e80000004800 */
[----:B------:R0:W-:Y:S04]  /*2d70*/  STS [R21.X4+0x20], R15 ;  /* 0x0000200f15007388 */ /* 0x0001e80000004800 */
        /* <DEDUP_REMOVED lines=14> */
[----:B------:R0:W-:Y:S02]  /*2e60*/  STS [R21.X4+0x200], R7 ;  /* 0x0002000715007388 */ /* 0x0001e40000004800 */
.L_x_36:
[----:B------:R-:W-:Y:S05]  /*2e70*/  BSYNC B0 ;  /* 0x0000000000007941 */ /* 0x000fea0003800000 */
.L_x_35:
[----:B------:R-:W-:Y:S01]  /*2e80*/  BAR.SYNC.DEFER_BLOCKING 0x0 ;  /* 0x0000000000007b1d */ /* 0x000fe20000010000 */
[----:B------:R-:W-:-:S02]  /*2e90*/  ISETP.GT.OR P1, PT, R4, 0x1f, P0 ;  /* 0x0000001f0400780c */ /* 0x000fc40000724670 */
[----:B------:R-:W-:-:S03]  /*2ea0*/  ISETP.GT.U32.AND P2, PT, R22, 0x3e, PT ;  /* 0x0000003e1600780c */ /* 0x000fc60003f44070 */
        /* <DEDUP_REMOVED lines=31> */
[----:B------:R-:W-:-:S03]  /*30a0*/  FADD.FTZ R3, R3, R44 ;  /* 0x0000002c03037221 */ /* 0x000fc60000010000 */
[----:B------:R-:W5:Y:S01]  /*30b0*/  LDS R44, [R20.X4+0x600] ;  /* 0x00060000142c7984 */ /* 0x000f620000004800 */
        /* <DEDUP_REMOVED lines=30> */
[----:B0-----:R-:W-:Y:S02]  /*32a0*/  FADD.FTZ R35, R35, R4 ;  /* 0x0000000423237221 */ /* 0x001fe40000010000 */
[----:B-1----:R-:W-:Y:S02]  /*32b0*/  FADD.FTZ R14, R14, R21 ;  /* 0x000000150e0e7221 */ /* 0x002fe40000010000 */
[----:B--2---:R-:W-:Y:S02]  /*32c0*/  FADD.FTZ R33, R33, R22 ;  /* 0x0000001621217221 */ /* 0x004fe40000010000 */
[----:B---3--:R-:W-:Y:S02]  /*32d0*/  FADD.FTZ R12, R12, R23 ;  /* 0x000000170c0c7221 */ /* 0x008fe40000010000 */
[----:B----4-:R-:W-:-:S02]  /*32e0*/  FADD.FTZ R10, R10, R29 ;  /* 0x0000001d0a0a7221 */ /* 0x010fc40000010000 */
[----:B-----5:R-:W-:Y:S02]  /*32f0*/  FADD.FTZ R13, R13, R30 ;  /* 0x0000001e0d0d7221 */ /* 0x020fe40000010000 */
.L_x_38:
[----:B------:R-:W-:Y:S05]  /*3300*/  BSYNC B0 ;  /* 0x0000000000007941 */ /* 0x000fea0003800000 */
.L_x_37:
[----:B------:R-:W-:Y:S06]  /*3310*/  BAR.SYNC.DEFER_BLOCKING 0x0 ;  /* 0x0000000000007b1d */ /* 0x000fec0000010000 */
[----:B------:R-:W-:Y:S05]  /*3320*/  @P2 EXIT ;  /* 0x000000000000294d */ /* 0x000fea0003800000 */
[----:B------:R-:W-:Y:S05]  /*3330*/  @P0 EXIT ;  /* 0x000000000000094d */ /* 0x000fea0003800000 */
[----:B------:R-:W-:Y:S01]  /*3340*/  ULDC UR4, c[0x0][0xc] ;  /* 0x0000030000047ab9 */ /* 0x000fe20000000800 */
[----:B0-----:R-:W-:Y:S01]  /*3350*/  SHF.R.S32.HI R21, RZ, 0x1f, R16 ;  /* 0x0000001fff157819 */ /* 0x001fe20000011410 */
[----:B------:R-:W-:Y:S01]  /*3360*/  UIMAD UR4, UR40, UR4, URZ ;  /* 0x00000004280472a4 */ /* 0x000fe2000f8e023f */
[----:B------:R-:W-:Y:S01]  /*3370*/  F2FP.BF16.PACK_AB R28, R28, R19 ;  /* 0x000000131c1c723e */ /* 0x000fe200000010ff */
[----:B------:R-:W-:Y:S01]  /*3380*/  ULDC UR8, c[0x0][0x14] ;  /* 0x0000050000087ab9 */ /* 0x000fe20000000800 */
[----:B------:R-:W-:Y:S01]  /*3390*/  LEA.HI R4, R21, R16, RZ, 0x2 ;  /* 0x0000001015047211 */ /* 0x000fe200078f10ff */
[----:B------:R-:W-:Y:S01]  /*33a0*/  UIMAD UR4, UR4, UR8, URZ ;  /* 0x00000008040472a4 */ /* 0x000fe2000f8e023f */
[----:B------:R-:W-:Y:S01]  /*33b0*/  PRMT R45, R28, 0x7632, R45 ;  /* 0x000076321c2d7816 */ /* 0x000fe2000000002d */
[----:B------:R-:W-:Y:S01]  /*33c0*/  UIMAD UR5, UR42, UR8, URZ ;  /* 0x000000082a0572a4 */ /* 0x000fe2000f8e023f */
[----:B------:R-:W-:Y:S01]  /*33d0*/  SHF.R.S32.HI R4, RZ, 0x2, R4 ;  /* 0x00000002ff047819 */ /* 0x000fe20000011404 */
[----:B------:R-:W-:Y:S01]  /*33e0*/  USHF.L.U32 UR4, UR4, 0x8, URZ ;  /* 0x0000000804047899 */ /* 0x000fe2000800063f */
[----:B------:R-:W-:Y:S01]  /*33f0*/  F2FP.BF16.PACK_AB R39, R40, R39 ;  /* 0x000000272827723e */ /* 0x000fe200000010ff */
[----:B------:R-:W-:Y:S01]  /*3400*/  USHF.L.U32 UR6, UR41, 0x8, URZ ;  /* 0x0000000829067899 */ /* 0x000fe2000800063f */
[C---:B------:R-:W-:Y:S01]  /*3410*/  IADD3 R16, R4.reuse, 0x8, RZ ;  /* 0x0000000804107810 */ /* 0x040fe20007ffe0ff */
[----:B------:R-:W-:Y:S01]  /*3420*/  USHF.L.U32 UR5, UR5, 0x8, URZ ;  /* 0x0000000805057899 */ /* 0x000fe2000800063f */
[C---:B------:R-:W-:Y:S01]  /*3430*/  IADD3 R29, R4.reuse, 0x10, RZ ;  /* 0x00000010041d7810 */ /* 0x040fe20007ffe0ff */
[----:B------:R-:W-:Y:S01]  /*3440*/  USHF.R.S32.HI UR9, URZ, 0x1f, UR4 ;  /* 0x0000001f3f097899 */ /* 0x000fe20008011404 */
[----:B------:R-:W-:Y:S01]  /*3450*/  IADD3 R31, R4, 0x18, RZ ;  /* 0x00000018041f7810 */ /* 0x000fe20007ffe0ff */
[----:B------:R-:W-:Y:S01]  /*3460*/  USHF.R.S32.HI UR7, URZ, 0x1f, UR6 ;  /* 0x0000001f3f077899 */ /* 0x000fe20008011406 */
[----:B------:R-:W-:Y:S01]  /*3470*/  F2FP.BF16.PACK_AB R38, R38, R41 ;  /* 0x000000292626723e */ /* 0x000fe200000010ff */
[----:B------:R-:W-:Y:S01]  /*3480*/  USHF.R.S32.HI UR8, URZ, 0x1f, UR5 ;  /* 0x0000001f3f087899 */ /* 0x000fe20008011405 */
[----:B------:R-:W-:Y:S01]  /*3490*/  PRMT R41, R39, 0x7610, R41 ;  /* 0x0000761027297816 */ /* 0x000fe20000000029 */
[----:B------:R-:W-:Y:S01]  /*34a0*/  UIADD3 UR4, UP0, UP1, UR4, UR5, UR6 ;  /* 0x0000000504047290 */ /* 0x000fe2000f91e006 */
[----:B------:R-:W-:-:S02]  /*34b0*/  F2FP.BF16.PACK_AB R3, R32, R3 ;  /* 0x000000032003723e */ /* 0x000fc400000010ff */
[----:B------:R-:W-:Y:S01]  /*34c0*/  F2FP.BF16.PACK_AB R32, R37, R36 ;  /* 0x000000242520723e */ /* 0x000fe200000010ff */
[----:B------:R-:W-:Y:S01]  /*34d0*/  UIADD3.X UR7, UR9, UR8, UR7, UP0, UP1 ;  /* 0x0000000809077290 */ /* 0x000fe200087e2407 */
[----:B------:R-:W-:Y:S02]  /*34e0*/  F2FP.BF16.PACK_AB R15, R2, R15 ;  /* 0x0000000f020f723e */ /* 0x000fe400000010ff */
[----:B------:R-:W-:Y:S02]  /*34f0*/  IADD3 R21, P1, R16, UR4, RZ ;  /* 0x0000000410157c10 */ /* 0x000fe4000ff3e0ff */
[----:B------:R-:W-:Y:S02]  /*3500*/  IADD3 R23, P0, R4, UR4, RZ ;  /* 0x0000000404177c10 */ /* 0x000fe4000ff1e0ff */
[----:B------:R-:W-:Y:S02]  /*3510*/  LEA.HI.X.SX32 R16, R16, UR7, 0x1, P1 ;  /* 0x0000000710107c11 */ /* 0x000fe400088f0eff */
[----:B------:R-:W-:-:S02]  /*3520*/  LEA.HI.X.SX32 R30, R4, UR7, 0x1, P0 ;  /* 0x00000007041e7c11 */ /* 0x000fc400080f0eff */
[----:B------:R-:W-:Y:S02]  /*3530*/  LEA R22, P0, R23, c[0x0][0x170], 0x1 ;  /* 0x00005c0017167a11 */ /* 0x000fe400078008ff */
[----:B------:R-:W-:Y:S02]  /*3540*/  LEA R20, P1, R21, c[0x0][0x170], 0x1 ;  /* 0x00005c0015147a11 */ /* 0x000fe400078208ff */
[----:B------:R-:W-:Y:S02]  /*3550*/  LEA.HI.X R23, R23, c[0x0][0x174], R30, 0x1, P0 ;  /* 0x00005d0017177a11 */ /* 0x000fe400000f0c1e */
[----:B------:R-:W-:Y:S02]  /*3560*/  LEA.HI.X R21, R21, c[0x0][0x174], R16, 0x1, P1 ;  /* 0x00005d0015157a11 */ /* 0x000fe400008f0c10 */
[----:B------:R-:W-:Y:S02]  /*3570*/  IADD3 R16, P0, R29, UR4, RZ ;  /* 0x000000041d107c10 */ /* 0x000fe4000ff1e0ff */
[----:B------:R-:W-:-:S02]  /*3580*/  F2FP.BF16.PACK_AB R30, R18, R17 ;  /* 0x00000011121e723e */ /* 0x000fc400000010ff */
[----:B------:R-:W-:Y:S02]  /*3590*/  LEA.HI.X.SX32 R29, R29, UR7, 0x1, P0 ;  /* 0x000000071d1d7c11 */ /* 0x000fe400080f0eff */
[----:B------:R-:W-:Y:S02]  /*35a0*/  PRMT R43, R30, 0x7610, R43 ;  /* 0x000076101e2b7816 */ /* 0x000fe4000000002b */
[C---:B------:R-:W-:Y:S02]  /*35b0*/  LEA R18, P0, R16.reuse, c[0x0][0x170], 0x1 ;  /* 0x00005c0010127a11 */ /* 0x040fe400078008ff */
[C---:B------:R-:W-:Y:S01]  /*35c0*/  IADD3 R17, P1, R31.reuse, UR4, RZ ;  /* 0x000000041f117c10 */ /* 0x040fe2000ff3e0ff */
[----:B------:R0:W-:Y:S01]  /*35d0*/  STG.E.U16 [R22.64], R43 ;  /* 0x0000002b16007986 */ /* 0x0001e2000c101524 */
[----:B------:R-:W-:Y:S02]  /*35e0*/  LEA.HI.X R19, R16, c[0x0][0x174], R29, 0x1, P0 ;  /* 0x00005d0010137a11 */ /* 0x000fe400000f0c1d */
[----:B------:R-:W-:-:S02]  /*35f0*/  LEA.HI.X.SX32 R42, R31, UR7, 0x1, P1 ;  /* 0x000000071f2a7c11 */ /* 0x000fc400088f0eff */
[C---:B------:R-:W-:Y:S02]  /*3600*/  LEA R16, P0, R17.reuse, c[0x0][0x170], 0x1 ;  /* 0x00005c0011107a11 */ /* 0x040fe400078008ff */
[----:B------:R-:W-:Y:S02]  /*3610*/  IADD3 R29, R4, 0x28, RZ ;  /* 0x00000028041d7810 */ /* 0x000fe40007ffe0ff */
[----:B------:R-:W-:Y:S02]  /*3620*/  PRMT R44, R30, 0x7632, R44 ;  /* 0x000076321e2c7816 */ /* 0x000fe4000000002c */
[----:B------:R-:W-:Y:S02]  /*3630*/  LEA.HI.X R17, R17, c[0x0][0x174], R42, 0x1, P0 ;  /* 0x00005d0011117a11 */ /* 0x000fe400000f0c2a */
[----:B0-----:R-:W-:Y:S01]  /*3640*/  PRMT R23, R28, 0x7610, R23 ;  /* 0x000076101c177816 */ /* 0x001fe20000000017 */
[----:B------:R0:W-:Y:S01]  /*3650*/  STG.E.U16 [R20.64], R44 ;  /* 0x0000002c14007986 */ /* 0x0001e2000c101524 */
[----:B------:R-:W-:-:S02]  /*3660*/  IADD3 R28, R4, 0x20, RZ ;  /* 0x00000020041c7810 */ /* 0x000fc40007ffe0ff */
[----:B------:R-:W-:Y:S01]  /*3670*/  IADD3 R31, P1, R29, UR4, RZ ;  /* 0x000000041d1f7c10 */ /* 0x000fe2000ff3e0ff */
[----:B------:R1:W-:Y:S01]  /*3680*/  STG.E.U16 [R18.64], R23 ;  /* 0x0000001712007986 */ /* 0x0003e2000c101524 */
[----:B------:R-:W-:Y:S02]  /*3690*/  IADD3 R30, P0, R28, UR4, RZ ;  /* 0x000000041c1e7c10 */ /* 0x000fe4000ff1e0ff */
[C---:B------:R-:W-:Y:S01]  /*36a0*/  IADD3 R42, R4.reuse, 0x30, RZ ;  /* 0x00000030042a7810 */ /* 0x040fe20007ffe0ff */
[----:B------:R2:W-:Y:S01]  /*36b0*/  STG.E.U16 [R16.64], R45 ;  /* 0x0000002d10007986 */ /* 0x0005e2000c101524 */
[----:B------:R-:W-:Y:S02]  /*36c0*/  IADD3 R43, R4, 0x38, RZ ;  /* 0x00000038042b7810 */ /* 0x000fe40007ffe0ff */
[----:B------:R-:W-:Y:S02]  /*36d0*/  F2FP.BF16.PACK_AB R0, R0, R5 ;  /* 0x000000050000723e */ /* 0x000fe400000010ff */
[----:B0-----:R-:W-:-:S02]  /*36e0*/  LEA.HI.X.SX32 R21, R28, UR7, 0x1, P0 ;  /* 0x000000071c157c11 */ /* 0x001fc400080f0eff */
[----:B------:R-:W-:Y:S02]  /*36f0*/  LEA.HI.X.SX32 R44, R29, UR7, 0x1, P1 ;  /* 0x000000071d2c7c11 */ /* 0x000fe400088f0eff */
[----:B------:R-:W-:Y:S02]  /*3700*/  LEA R22, P0, R30, c[0x0][0x170], 0x1 ;  /* 0x00005c001e167a11 */ /* 0x000fe400078008ff */
[----:B------:R-:W-:Y:S02]  /*3710*/  LEA R20, P1, R31, c[0x0][0x170], 0x1 ;  /* 0x00005c001f147a11 */ /* 0x000fe400078208ff */
[----:B------:R-:W-:Y:S02]  /*3720*/  IADD3 R29, P2, R42, UR4, RZ ;  /* 0x000000042a1d7c10 */ /* 0x000fe4000ff5e0ff */
[----:B------:R-:W-:Y:S02]  /*3730*/  IADD3 R28, P3, R43, UR4, RZ ;  /* 0x000000042b1c7c10 */ /* 0x000fe4000ff7e0ff */
[----:B-1----:R-:W-:-:S02]  /*3740*/  LEA.HI.X R23, R30, c[0x0][0x174], R21, 0x1, P0 ;  /* 0x00005d001e177a11 */ /* 0x002fc400000f0c15 */
[----:B------:R-:W-:Y:S02]  /*3750*/  LEA.HI.X R21, R31, c[0x0][0x174], R44, 0x1, P1 ;  /* 0x00005d001f157a11 */ /* 0x000fe400008f0c2c */
[----:B------:R-:W-:Y:S02]  /*3760*/  LEA.HI.X.SX32 R42, R42, UR7, 0x1, P2 ;  /* 0x000000072a2a7c11 */ /* 0x000fe400090f0eff */
[----:B------:R-:W-:Y:S02]  /*3770*/  LEA R18, P0, R29, c[0x0][0x170], 0x1 ;  /* 0x00005c001d127a11 */ /* 0x000fe400078008ff */
[----:B------:R-:W-:Y:S02]  /*3780*/  LEA.HI.X.SX32 R43, R43, UR7, 0x1, P3 ;  /* 0x000000072b2b7c11 */ /* 0x000fe400098f0eff */
[----:B--2---:R-:W-:Y:S02]  /*3790*/  LEA R16, P1, R28, c[0x0][0x170], 0x1 ;  /* 0x00005c001c107a11 */ /* 0x004fe400078208ff */
[----:B------:R-:W-:-:S02]  /*37a0*/  IADD3 R30, R4, 0x40, RZ ;  /* 0x00000040041e7810 */ /* 0x000fc40007ffe0ff */
[----:B------:R-:W-:Y:S02]  /*37b0*/  LEA.HI.X R19, R29, c[0x0][0x174], R42, 0x1, P0 ;  /* 0x00005d001d137a11 */ /* 0x000fe400000f0c2a */
[----:B------:R-:W-:Y:S02]  /*37c0*/  LEA.HI.X R17, R28, c[0x0][0x174], R43, 0x1, P1 ;  /* 0x00005d001c117a11 */ /* 0x000fe400008f0c2b */
[----:B------:R-:W-:Y:S02]  /*37d0*/  IADD3 R29, P0, R30, UR4, RZ ;  /* 0x000000041e1d7c10 */ /* 0x000fe4000ff1e0ff */
[----:B------:R-:W-:Y:S02]  /*37e0*/  F2FP.BF16.PACK_AB R28, R27, R26 ;  /* 0x0000001a1b1c723e */ /* 0x000fe400000010ff */
[----:B------:R-:W-:Y:S02]  /*37f0*/  IADD3 R26, R4, 0x48, RZ ;  /* 0x00000048041a7810 */ /* 0x000fe40007ffe0ff */
[----:B------:R-:W-:-:S02]  /*3800*/  F2FP.BF16.PACK_AB R31, R25, R24 ;  /* 0x00000018191f723e */ /* 0x000fc400000010ff */
[----:B------:R-:W-:Y:S02]  /*3810*/  LEA.HI.X.SX32 R30, R30, UR7, 0x1, P0 ;  /* 0x000000071e1e7c11 */ /* 0x000fe400080f0eff */
[C---:B------:R-:W-:Y:S02]  /*3820*/  LEA R24, P0, R29.reuse, c[0x0][0x170], 0x1 ;  /* 0x00005c001d187a11 */ /* 0x040fe400078008ff */
[C---:B------:R-:W-:Y:S02]  /*3830*/  IADD3 R27, P1, R26.reuse, UR4, RZ ;  /* 0x000000041a1b7c10 */ /* 0x040fe4000ff3e0ff */
[----:B------:R-:W-:Y:S02]  /*3840*/  LEA.HI.X R25, R29, c[0x0][0x174], R30, 0x1, P0 ;  /* 0x00005d001d197a11 */ /* 0x000fe400000f0c1e */
[----:B------:R-:W-:Y:S02]  /*3850*/  LEA.HI.X.SX32 R30, R26, UR7, 0x1, P1 ;  /* 0x000000071a1e7c11 */ /* 0x000fe400088f0eff */
[----:B------:R-:W-:-:S02]  /*3860*/  LEA R26, P0, R27, c[0x0][0x170], 0x1 ;  /* 0x00005c001b1a7a11 */ /* 0x000fc400078008ff */
[----:B------:R-:W-:Y:S02]  /*3870*/  PRMT R44, R31, 0x7610, R44 ;  /* 0x000076101f2c7816 */ /* 0x000fe4000000002c */
[--C-:B------:R-:W-:Y:S02]  /*3880*/  LEA.HI.X R27, R27, c[0x0][0x174], R30.reuse, 0x1, P0 ;  /* 0x00005d001b1b7a11 */ /* 0x100fe400000f0c1e */
[----:B------:R-:W-:Y:S01]  /*3890*/  PRMT R30, R31, 0x7632, R30 ;  /* 0x000076321f1e7816 */ /* 0x000fe2000000001e */
[----:B------:R0:W-:Y:S01]  /*38a0*/  STG.E.U16 [R22.64], R44 ;  /* 0x0000002c16007986 */ /* 0x0001e2000c101524 */
[C---:B------:R-:W-:Y:S02]  /*38b0*/  IADD3 R29, R4.reuse, 0x58, RZ ;  /* 0x00000058041d7810 */ /* 0x040fe40007ffe0ff */
[----:B------:R-:W-:Y:S01]  /*38c0*/  IADD3 R42, R4, 0x60, RZ ;  /* 0x00000060042a7810 */ /* 0x000fe20007ffe0ff */
[----:B------:R1:W-:Y:S01]  /*38d0*/  STG.E.U16 [R20.64], R30 ;  /* 0x0000001e14007986 */ /* 0x0003e2000c101524 */
[----:B------:R-:W-:-:S02]  /*38e0*/  IADD3 R31, P1, R29, UR4, RZ ;  /* 0x000000041d1f7c10 */ /* 0x000fc4000ff3e0ff */
[----:B------:R-:W-:Y:S02]  /*38f0*/  PRMT R45, R38, 0x7632, R45 ;  /* 0x00007632262d7816 */ /* 0x000fe4000000002d */
[----:B------:R-:W-:Y:S02]  /*3900*/  F2FP.BF16.PACK_AB R34, R35, R34 ;  /* 0x000000222322723e */ /* 0x000fe400000010ff */
[----:B------:R-:W-:Y:S02]  /*3910*/  F2FP.BF16.PACK_AB R14, R33, R14 ;  /* 0x0000000e210e723e */ /* 0x000fe400000010ff */
[----:B0-----:R-:W-:Y:S02]  /*3920*/  PRMT R23, R28, 0x7610, R23 ;  /* 0x000076101c177816 */ /* 0x001fe40000000017 */
[----:B------:R-:W-:Y:S02]  /*3930*/  IADD3 R22, R4, 0x68, RZ ;  /* 0x0000006804167810 */ /* 0x000fe40007ffe0ff */
[----:B-1----:R-:W-:Y:S01]  /*3940*/  PRMT R21, R28, 0x7632, R21 ;  /* 0x000076321c157816 */ /* 0x002fe20000000015 */
[----:B------:R0:W-:Y:S01]  /*3950*/  STG.E.U16 [R18.64], R23 ;  /* 0x0000001712007986 */ /* 0x0001e2000c101524 */
[----:B------:R-:W-:-:S02]  /*3960*/  IADD3 R28, R4, 0x50, RZ ;  /* 0x00000050041c7810 */ /* 0x000fc40007ffe0ff */
[----:B------:R-:W-:Y:S01]  /*3970*/  LEA.HI.X.SX32 R20, R29, UR7, 0x1, P1 ;  /* 0x000000071d147c11 */ /* 0x000fe200088f0eff */
[----:B------:R1:W-:Y:S01]  /*3980*/  STG.E.U16 [R16.64], R21 ;  /* 0x0000001510007986 */ /* 0x0003e2000c101524 */
[C---:B------:R-:W-:Y:S02]  /*3990*/  IADD3 R43, P0, R28.reuse, UR4, RZ ;  /* 0x000000041c2b7c10 */ /* 0x040fe4000ff1e0ff */
[----:B------:R-:W-:Y:S01]  /*39a0*/  LEA R30, P1, R31, c[0x0][0x170], 0x1 ;  /* 0x00005c001f1e7a11 */ /* 0x000fe200078208ff */
[----:B------:R2:W-:Y:S01]  /*39b0*/  STG.E.U16 [R24.64], R41 ;  /* 0x0000002918007986 */ /* 0x0005e2000c101524 */
[----:B------:R-:W-:Y:S02]  /*39c0*/  LEA.HI.X.SX32 R44, R28, UR7, 0x1, P0 ;  /* 0x000000071c2c7c11 */ /* 0x000fe400080f0eff */
[----:B------:R-:W-:Y:S02]  /*39d0*/  LEA R28, P0, R43, c[0x0][0x170], 0x1 ;  /* 0x00005c002b1c7a11 */ /* 0x000fe400078008ff */
[----:B0-----:R-:W-:-:S02]  /*39e0*/  IADD3 R18, P2, R42, UR4, RZ ;  /* 0x000000042a127c10 */ /* 0x001fc4000ff5e0ff */
[----:B------:R-:W-:Y:S02]  /*39f0*/  IADD3 R19, P3, R22, UR4, RZ ;  /* 0x0000000416137c10 */ /* 0x000fe4000ff7e0ff */
[----:B-1----:R-:W-:Y:S02]  /*3a00*/  LEA.HI.X.SX32 R17, R42, UR7, 0x1, P2 ;  /* 0x000000072a117c11 */ /* 0x002fe400090f0eff */
[----:B------:R-:W-:Y:S02]  /*3a10*/  LEA.HI.X R29, R43, c[0x0][0x174], R44, 0x1, P0 ;  /* 0x00005d002b1d7a11 */ /* 0x000fe400000f0c2c */
[----:B------:R-:W-:Y:S02]  /*3a20*/  LEA.HI.X.SX32 R42, R22, UR7, 0x1, P3 ;  /* 0x00000007162a7c11 */ /* 0x000fe400098f0eff */
[----:B------:R-:W-:Y:S02]  /*3a30*/  LEA R22, P0, R18, c[0x0][0x170], 0x1 ;  /* 0x00005c0012167a11 */ /* 0x000fe400078008ff */
[----:B------:R-:W-:-:S02]  /*3a40*/  IADD3 R16, R4, 0x70, RZ ;  /* 0x0000007004107810 */ /* 0x000fc40007ffe0ff */
[----:B------:R-:W-:Y:S02]  /*3a50*/  LEA.HI.X R23, R18, c[0x0][0x174], R17, 0x1, P0 ;  /* 0x00005d0012177a11 */ /* 0x000fe400000f0c11 */
[----:B------:R-:W-:Y:S02]  /*3a60*/  LEA.HI.X R31, R31, c[0x0][0x174], R20, 0x1, P1 ;  /* 0x00005d001f1f7a11 */ /* 0x000fe400008f0c14 */
[----:B------:R-:W-:Y:S02]  /*3a70*/  IADD3 R17, P0, R16, UR4, RZ ;  /* 0x0000000410117c10 */ /* 0x000fe4000ff1e0ff */
[----:B------:R-:W-:Y:S02]  /*3a80*/  LEA R20, P1, R19, c[0x0][0x170], 0x1 ;  /* 0x00005c0013147a11 */ /* 0x000fe400078208ff */
[----:B------:R-:W-:Y:S02]  /*3a90*/  IADD3 R18, R4, 0x78, RZ ;  /* 0x0000007804127810 */ /* 0x000fe40007ffe0ff */
[----:B------:R-:W-:-:S02]  /*3aa0*/  LEA.HI.X.SX32 R40, R16, UR7, 0x1, P0 ;  /* 0x0000000710287c11 */ /* 0x000fc400080f0eff */
[----:B------:R-:W-:Y:S02]  /*3ab0*/  LEA.HI.X R21, R19, c[0x0][0x174], R42, 0x1, P1 ;  /* 0x00005d0013157a11 */ /* 0x000fe400008f0c2a */
[C---:B------:R-:W-:Y:S02]  /*3ac0*/  LEA R16, P0, R17.reuse, c[0x0][0x170], 0x1 ;  /* 0x00005c0011107a11 */ /* 0x040fe400078008ff */
[C---:B------:R-:W-:Y:S02]  /*3ad0*/  IADD3 R19, P1, R18.reuse, UR4, RZ ;  /* 0x0000000412137c10 */ /* 0x040fe4000ff3e0ff */
[----:B------:R-:W-:Y:S02]  /*3ae0*/  LEA.HI.X R17, R17, c[0x0][0x174], R40, 0x1, P0 ;  /* 0x00005d0011117a11 */ /* 0x000fe400000f0c28 */
[----:B------:R-:W-:Y:S02]  /*3af0*/  LEA.HI.X.SX32 R40, R18, UR7, 0x1, P1 ;  /* 0x0000000712287c11 */ /* 0x000fe400088f0eff */
[----:B------:R-:W-:-:S02]  /*3b00*/  PRMT R44, R39, 0x7632, R44 ;  /* 0x00007632272c7816 */ /* 0x000fc4000000002c */
[C---:B------:R-:W-:Y:S02]  /*3b10*/  LEA R18, P0, R19.reuse, c[0x0][0x170], 0x1 ;  /* 0x00005c0013127a11 */ /* 0x040fe400078008ff */
[----:B--2---:R-:W-:Y:S01]  /*3b20*/  PRMT R25, R38, 0x7610, R25 ;  /* 0x0000761026197816 */ /* 0x004fe20000000019 */
[----:B------:R0:W-:Y:S01]  /*3b30*/  STG.E.U16 [R26.64], R44 ;  /* 0x0000002c1a007986 */ /* 0x0001e2000c101524 */
[C---:B------:R-:W-:Y:S02]  /*3b40*/  IADD3 R39, R4.reuse, 0x88, RZ ;  /* 0x0000008804277810 */ /* 0x040fe40007ffe0ff */
[----:B------:R-:W-:Y:S01]  /*3b50*/  IADD3 R38, R4, 0x80, RZ ;  /* 0x0000008004267810 */ /* 0x000fe20007ffe0ff */
[----:B------:R1:W-:Y:S01]  /*3b60*/  STG.E.U16 [R28.64], R25 ;  /* 0x000000191c007986 */ /* 0x0003e2000c101524 */
[----:B------:R-:W-:Y:S02]  /*3b70*/  LEA.HI.X R19, R19, c[0x0][0x174], R40, 0x1, P0 ;  /* 0x00005d0013137a11 */ /* 0x000fe400000f0c28 */
[----:B------:R-:W-:Y:S01]  /*3b80*/  IADD3 R42, P1, R39, UR4, RZ ;  /* 0x00000004272a7c10 */ /* 0x000fe2000ff3e0ff */
[----:B------:R2:W-:Y:S01]  /*3b90*/  STG.E.U16 [R30.64], R45 ;  /* 0x0000002d1e007986 */ /* 0x0005e2000c101524 */
[----:B------:R-:W-:-:S02]  /*3ba0*/  IADD3 R43, P0, R38, UR4, RZ ;  /* 0x00000004262b7c10 */ /* 0x000fc4000ff1e0ff */
[C---:B------:R-:W-:Y:S02]  /*3bb0*/  IADD3 R40, R4.reuse, 0x90, RZ ;  /* 0x0000009004287810 */ /* 0x040fe40007ffe0ff */
[----:B------:R-:W-:Y:S02]  /*3bc0*/  IADD3 R41, R4, 0x98, RZ ;  /* 0x0000009804297810 */ /* 0x000fe40007ffe0ff */
[----:B0-----:R-:W-:Y:S02]  /*3bd0*/  LEA.HI.X.SX32 R27, R39, UR7, 0x1, P1 ;  /* 0x00000007271b7c11 */ /* 0x001fe400088f0eff */
[----:B------:R-:W-:Y:S02]  /*3be0*/  LEA.HI.X.SX32 R38, R38, UR7, 0x1, P0 ;  /* 0x0000000726267c11 */ /* 0x000fe400080f0eff */
[----:B------:R-:W-:Y:S02]  /*3bf0*/  LEA R26, P1, R42, c[0x0][0x170], 0x1 ;  /* 0x00005c002a1a7a11 */ /* 0x000fe400078208ff */
[----:B------:R-:W-:-:S02]  /*3c00*/  LEA R24, P0, R43, c[0x0][0x170], 0x1 ;  /* 0x00005c002b187a11 */ /* 0x000fc400078008ff */
[----:B-1----:R-:W-:Y:S02]  /*3c10*/  IADD3 R29, P2, R40, UR4, RZ ;  /* 0x00000004281d7c10 */ /* 0x002fe4000ff5e0ff */
[----:B------:R-:W-:Y:S02]  /*3c20*/  IADD3 R39, P3, R41, UR4, RZ ;  /* 0x0000000429277c10 */ /* 0x000fe4000ff7e0ff */
[----:B------:R-:W-:Y:S02]  /*3c30*/  LEA.HI.X R27, R42, c[0x0][0x174], R27, 0x1, P1 ;  /* 0x00005d002a1b7a11 */ /* 0x000fe400008f0c1b */
[----:B------:R-:W-:Y:S02]  /*3c40*/  LEA.HI.X R25, R43, c[0x0][0x174], R38, 0x1, P0 ;  /* 0x00005d002b197a11 */ /* 0x000fe400000f0c26 */
[----:B------:R-:W-:Y:S02]  /*3c50*/  LEA.HI.X.SX32 R42, R40, UR7, 0x1, P2 ;  /* 0x00000007282a7c11 */ /* 0x000fe400090f0eff */
[----:B------:R-:W-:-:S02]  /*3c60*/  LEA.HI.X.SX32 R40, R41, UR7, 0x1, P3 ;  /* 0x0000000729287c11 */ /* 0x000fc400098f0eff */
[----:B------:R-:W-:Y:S02]  /*3c70*/  LEA R28, P0, R29, c[0x0][0x170], 0x1 ;  /* 0x00005c001d1c7a11 */ /* 0x000fe400078008ff */
[----:B--2---:R-:W-:Y:S02]  /*3c80*/  LEA R30, P1, R39, c[0x0][0x170], 0x1 ;  /* 0x00005c00271e7a11 */ /* 0x004fe400078208ff */
[----:B------:R-:W-:Y:S02]  /*3c90*/  IADD3 R38, R4, 0xa0, RZ ;  /* 0x000000a004267810 */ /* 0x000fe40007ffe0ff */
[----:B------:R-:W-:Y:S02]  /*3ca0*/  LEA.HI.X R29, R29, c[0x0][0x174], R42, 0x1, P0 ;  /* 0x00005d001d1d7a11 */ /* 0x000fe400000f0c2a */
[----:B------:R-:W-:Y:S02]  /*3cb0*/  LEA.HI.X R31, R39, c[0x0][0x174], R40, 0x1, P1 ;  /* 0x00005d00271f7a11 */ /* 0x000fe400008f0c28 */
[----:B------:R-:W-:-:S02]  /*3cc0*/  IADD3 R39, P0, R38, UR4, RZ ;  /* 0x0000000426277c10 */ /* 0x000fc4000ff1e0ff */
[----:B------:R-:W-:Y:S02]  /*3cd0*/  IADD3 R40, R4, 0xa8, RZ ;  /* 0x000000a804287810 */ /* 0x000fe40007ffe0ff */
[----:B------:R-:W-:Y:S02]  /*3ce0*/  PRMT R41, R32, 0x7610, R41 ;  /* 0x0000761020297816 */ /* 0x000fe40000000029 */
[----:B------:R-:W-:Y:S02]  /*3cf0*/  LEA.HI.X.SX32 R36, R38, UR7, 0x1, P0 ;  /* 0x0000000726247c11 */ /* 0x000fe400080f0eff */
[----:B------:R-:W-:Y:S01]  /*3d00*/  PRMT R45, R32, 0x7632, R45 ;  /* 0x00007632202d7816 */ /* 0x000fe2000000002d */
[----:B------:R0:W-:Y:S01]  /*3d10*/  STG.E.U16 [R22.64], R41 ;  /* 0x0000002916007986 */ /* 0x0001e2000c101524 */
[C---:B------:R-:W-:Y:S02]  /*3d20*/  LEA R38, P0, R39.reuse, c[0x0][0x170], 0x1 ;  /* 0x00005c0027267a11 */ /* 0x040fe400078008ff */
[----:B------:R-:W-:Y:S01]  /*3d30*/  IADD3 R37, P1, R40, UR4, RZ ;  /* 0x0000000428257c10 */ /* 0x000fe2000ff3e0ff */
[----:B------:R1:W-:Y:S01]  /*3d40*/  STG.E.U16 [R20.64], R45 ;  /* 0x0000002d14007986 */ /* 0x0003e2000c101524 */
[----:B------:R-:W-:-:S02]  /*3d50*/  LEA.HI.X R39, R39, c[0x0][0x174], R36, 0x1, P0 ;  /* 0x00005d0027277a11 */ /* 0x000fc400000f0c24 */
[----:B------:R-:W-:Y:S02]  /*3d60*/  LEA.HI.X.SX32 R40, R40, UR7, 0x1, P1 ;  /* 0x0000000728287c11 */ /* 0x000fe400088f0eff */
[----:B------:R-:W-:Y:S02]  /*3d70*/  LEA R36, P0, R37, c[0x0][0x170], 0x1 ;  /* 0x00005c0025247a11 */ /* 0x000fe400078008ff */
[C---:B------:R-:W-:Y:S02]  /*3d80*/  IADD3 R32, R4.reuse, 0xb8, RZ ;  /* 0x000000b804207810 */ /* 0x040fe40007ffe0ff */
[----:B0-----:R-:W-:Y:S02]  /*3d90*/  PRMT R23, R3, 0x7610, R23 ;  /* 0x0000761003177816 */ /* 0x001fe40000000017 */
[----:B------:R-:W-:Y:S02]  /*3da0*/  LEA.HI.X R37, R37, c[0x0][0x174], R40, 0x1, P0 ;  /* 0x00005d0025257a11 */ /* 0x000fe400000f0c28 */
[----:B-1----:R-:W-:Y:S01]  /*3db0*/  PRMT R21, R3, 0x7632, R21 ;  /* 0x0000763203157816 */ /* 0x002fe20000000015 */
[----:B------:R-:W-:Y:S01]  /*3dc0*/  STG.E.U16 [R16.64], R23 ;  /* 0x0000001710007986 */ /* 0x000fe2000c101524 */
[----:B------:R-:W-:-:S02]  /*3dd0*/  IADD3 R3, R4, 0xb0, RZ ;  /* 0x000000b004037810 */ /* 0x000fc40007ffe0ff */
[----:B------:R-:W-:Y:S01]  /*3de0*/  IADD3 R42, P1, R32, UR4, RZ ;  /* 0x00000004202a7c10 */ /* 0x000fe2000ff3e0ff */
[----:B------:R0:W-:Y:S01]  /*3df0*/  STG.E.U16 [R18.64], R21 ;  /* 0x0000001512007986 */ /* 0x0001e2000c101524 */
[C---:B------:R-:W-:Y:S02]  /*3e00*/  IADD3 R43, P0, R3.reuse, UR4, RZ ;  /* 0x00000004032b7c10 */ /* 0x040fe4000ff1e0ff */
[C---:B------:R-:W-:Y:S02]  /*3e10*/  IADD3 R40, R4.reuse, 0xc0, RZ ;  /* 0x000000c004287810 */ /* 0x040fe40007ffe0ff */
[----:B------:R-:W-:Y:S02]  /*3e20*/  LEA.HI.X.SX32 R44, R3, UR7, 0x1, P0 ;  /* 0x00000007032c7c11 */ /* 0x000fe400080f0eff */
[----:B------:R-:W-:Y:S02]  /*3e30*/  LEA R22, P0, R43, c[0x0][0x170], 0x1 ;  /* 0x00005c002b167a11 */ /* 0x000fe400078008ff */
[----:B------:R-:W-:-:S02]  /*3e40*/  IADD3 R41, R4, 0xc8, RZ ;  /* 0x000000c804297810 */ /* 0x000fc40007ffe0ff */
[----:B------:R-:W-:Y:S02]  /*3e50*/  IADD3 R3, P2, R40, UR4, RZ ;  /* 0x0000000428037c10 */ /* 0x000fe4000ff5e0ff */
[----:B0-----:R-:W-:Y:S02]  /*3e60*/  LEA.HI.X.SX32 R21, R32, UR7, 0x1, P1 ;  /* 0x0000000720157c11 */ /* 0x001fe400088f0eff */
[C---:B------:R-:W-:Y:S02]  /*3e70*/  LEA R20, P1, R42.reuse, c[0x0][0x170], 0x1 ;  /* 0x00005c002a147a11 */ /* 0x040fe400078208ff */
[----:B------:R-:W-:Y:S02]  /*3e80*/  LEA.HI.X R23, R43, c[0x0][0x174], R44, 0x1, P0 ;  /* 0x00005d002b177a11 */ /* 0x000fe400000f0c2c */
[----:B------:R-:W-:Y:S02]  /*3e90*/  LEA.HI.X R21, R42, c[0x0][0x174], R21, 0x1, P1 ;  /* 0x00005d002a157a11 */ /* 0x000fe400008f0c15 */
[----:B------:R-:W-:-:S02]  /*3ea0*/  IADD3 R17, P3, R41, UR4, RZ ;  /* 0x0000000429117c10 */ /* 0x000fc4000ff7e0ff */
[----:B------:R-:W-:Y:S02]  /*3eb0*/  LEA.HI.X.SX32 R42, R40, UR7, 0x1, P2 ;  /* 0x00000007282a7c11 */ /* 0x000fe400090f0eff */
[----:B------:R-:W-:Y:S02]  /*3ec0*/  LEA R18, P0, R3, c[0x0][0x170], 0x1 ;  /* 0x00005c0003127a11 */ /* 0x000fe400078008ff */
[----:B------:R-:W-:Y:S02]  /*3ed0*/  IADD3 R40, R4, 0xd0, RZ ;  /* 0x000000d004287810 */ /* 0x000fe40007ffe0ff */
[----:B------:R-:W-:Y:S02]  /*3ee0*/  LEA.HI.X.SX32 R32, R41, UR7, 0x1, P3 ;  /* 0x0000000729207c11 */ /* 0x000fe400098f0eff */
[----:B------:R-:W-:Y:S02]  /*3ef0*/  LEA R16, P1, R17, c[0x0][0x170], 0x1 ;  /* 0x00005c0011107a11 */ /* 0x000fe400078208ff */
[----:B------:R-:W-:-:S02]  /*3f00*/  LEA.HI.X R19, R3, c[0x0][0x174], R42, 0x1, P0 ;  /* 0x00005d0003137a11 */ /* 0x000fc400000f0c2a */
[----:B------:R-:W-:Y:S02]  /*3f10*/  IADD3 R3, P0, R40, UR4, RZ ;  /* 0x0000000428037c10 */ /* 0x000fe4000ff1e0ff */
[----:B------:R-:W-:Y:S02]  /*3f20*/  IADD3 R41, R4, 0xd8, RZ ;  /* 0x000000d804297810 */ /* 0x000fe40007ffe0ff */
[----:B------:R-:W-:Y:S02]  /*3f30*/  LEA.HI.X R17, R17, c[0x0][0x174], R32, 0x1, P1 ;  /* 0x00005d0011117a11 */ /* 0x000fe400008f0c20 */
[----:B------:R-:W-:Y:S02]  /*3f40*/  F2FP.BF16.PACK_AB R32, R8, R9 ;  /* 0x000000090820723e */ /* 0x000fe400000010ff */
[----:B------:R-:W-:Y:S02]  /*3f50*/  LEA.HI.X.SX32 R2, R40, UR7, 0x1, P0 ;  /* 0x0000000728027c11 */ /* 0x000fe400080f0eff */
[----:B------:R-:W-:-:S02]  /*3f60*/  LEA R8, P0, R3, c[0x0][0x170], 0x1 ;  /* 0x00005c0003087a11 */ /* 0x000fc400078008ff */
[----:B------:R-:W-:Y:S02]  /*3f70*/  IADD3 R40, P1, R41, UR4, RZ ;  /* 0x0000000429287c10 */ /* 0x000fe4000ff3e0ff */
[----:B------:R-:W-:Y:S02]  /*3f80*/  LEA.HI.X R9, R3, c[0x0][0x174], R2, 0x1, P0 ;  /* 0x00005d0003097a11 */ /* 0x000fe400000f0c02 */
[----:B------:R-:W-:Y:S02]  /*3f90*/  LEA.HI.X.SX32 R41, R41, UR7, 0x1, P1 ;  /* 0x0000000729297c11 */ /* 0x000fe400088f0eff */
[----:B------:R-:W-:Y:S02]  /*3fa0*/  LEA R2, P0, R40, c[0x0][0x170], 0x1 ;  /* 0x00005c0028027a11 */ /* 0x000fe400078008ff */
[C---:B------:R-:W-:Y:S02]  /*3fb0*/  PRMT R45, R15.reuse, 0x7610, R45 ;  /* 0x000076100f2d7816 */ /* 0x040fe4000000002d */
[----:B------:R-:W-:-:S02]  /*3fc0*/  PRMT R15, R15, 0x7632, R15 ;  /* 0x000076320f0f7816 */ /* 0x000fc4000000000f */
[----:B------:R-:W-:Y:S01]  /*3fd0*/  LEA.HI.X R3, R40, c[0x0][0x174], R41, 0x1, P0 ;  /* 0x00005d0028037a11 */ /* 0x000fe200000f0c29 */
[----:B------:R0:W-:Y:S01]  /*3fe0*/  STG.E.U16 [R24.64], R45 ;  /* 0x0000002d18007986 */ /* 0x0001e2000c101524 */
[C---:B------:R-:W-:Y:S02]  /*3ff0*/  IADD3 R40, R4.reuse, 0xe0, RZ ;  /* 0x000000e004287810 */ /* 0x040fe40007ffe0ff */
[C---:B------:R-:W-:Y:S01]  /*4000*/  IADD3 R41, R4.reuse, 0xe8, RZ ;  /* 0x000000e804297810 */ /* 0x040fe20007ffe0ff */
[----:B------:R1:W-:Y:S01]  /*4010*/  STG.E.U16 [R26.64], R15 ;  /* 0x0000000f1a007986 */ /* 0x0003e2000c101524 */
[C---:B------:R-:W-:Y:S02]  /*4020*/  IADD3 R43, R4.reuse, 0xf0, RZ ;  /* 0x000000f0042b7810 */ /* 0x040fe40007ffe0ff */
[----:B------:R-:W-:Y:S01]  /*4030*/  IADD3 R44, P1, R41, UR4, RZ ;  /* 0x00000004292c7c10 */ /* 0x000fe2000ff3e0ff */
[----:B------:R2:W-:Y:S01]  /*4040*/  STG.E.U16 [R28.64], R32 ;  /* 0x000000201c007986 */ /* 0x0005e2000c101524 */
[----:B------:R-:W-:-:S02]  /*4050*/  IADD3 R4, R4, 0xf8, RZ ;  /* 0x000000f804047810 */ /* 0x000fc40007ffe0ff */
[----:B------:R-:W-:Y:S02]  /*4060*/  F2FP.BF16.PACK_AB R12, R13, R12 ;  /* 0x0000000c0d0c723e */ /* 0x000fe400000010ff */
[----:B0-----:R-:W-:Y:S02]  /*4070*/  LEA.HI.X.SX32 R25, R41, UR7, 0x1, P1 ;  /* 0x0000000729197c11 */ /* 0x001fe400088f0eff */
[----:B------:R-:W-:Y:S02]  /*4080*/  PRMT R13, R14, 0x7632, R13 ;  /* 0x000076320e0d7816 */ /* 0x000fe4000000000d */
[----:B-1----:R-:W-:Y:S02]  /*4090*/  IADD3 R15, P0, R40, UR4, RZ ;  /* 0x00000004280f7c10 */ /* 0x002fe4000ff1e0ff */
[----:B------:R-:W-:Y:S02]  /*40a0*/  LEA R24, P1, R44, c[0x0][0x170], 0x1 ;  /* 0x00005c002c187a11 */ /* 0x000fe400078208ff */
[----:B------:R-:W-:-:S02]  /*40b0*/  LEA.HI.X.SX32 R42, R40, UR7, 0x1, P0 ;  /* 0x00000007282a7c11 */ /* 0x000fc400080f0eff */
[C---:B------:R-:W-:Y:S02]  /*40c0*/  LEA R40, P0, R15.reuse, c[0x0][0x170], 0x1 ;  /* 0x00005c000f287a11 */ /* 0x040fe400078008ff */
[----:B--2---:R-:W-:Y:S02]  /*40d0*/  PRMT R29, R32, 0x7632, R29 ;  /* 0x00007632201d7816 */ /* 0x004fe4000000001d */
[----:B------:R-:W-:Y:S02]  /*40e0*/  LEA.HI.X R41, R15, c[0x0][0x174], R42, 0x1, P0 ;  /* 0x00005d000f297a11 */ /* 0x000fe400000f0c2a */
[C---:B------:R-:W-:Y:S01]  /*40f0*/  IADD3 R15, P0, R43.reuse, UR4, RZ ;  /* 0x000000042b0f7c10 */ /* 0x040fe2000ff1e0ff */
[----:B------:R-:W-:Y:S01]  /*4100*/  STG.E.U16 [R30.64], R29 ;  /* 0x0000001d1e007986 */ /* 0x000fe2000c101524 */
[----:B------:R-:W-:Y:S02]  /*4110*/  IADD3 R42, P2, R4, UR4, RZ ;  /* 0x00000004042a7c10 */ /* 0x000fe4000ff5e0ff */
[----:B------:R-:W-:Y:S01]  /*4120*/  LEA.HI.X.SX32 R28, R43, UR7, 0x1, P0 ;  /* 0x000000072b1c7c11 */ /* 0x000fe200080f0eff */
[----:B------:R0:W-:Y:S01]  /*4130*/  STG.E.U16 [R38.64], R0 ;  /* 0x0000000026007986 */ /* 0x0001e2000c101524 */
[----:B------:R-:W-:-:S02]  /*4140*/  LEA R26, P0, R15, c[0x0][0x170], 0x1 ;  /* 0x00005c000f1a7a11 */ /* 0x000fc400078008ff */
[----:B------:R-:W-:Y:S02]  /*4150*/  F2FP.BF16.PACK_AB R10, R11, R10 ;  /* 0x0000000a0b0a723e */ /* 0x000fe400000010ff */
[--C-:B------:R-:W-:Y:S02]  /*4160*/  LEA.HI.X R27, R15, c[0x0][0x174], R28.reuse, 0x1, P0 ;  /* 0x00005d000f1b7a11 */ /* 0x100fe400000f0c1c */
[----:B------:R-:W-:Y:S02]  /*4170*/  PRMT R15, R0, 0x7632, R15 ;  /* 0x00007632000f7816 */ /* 0x000fe4000000000f */
[----:B------:R-:W-:Y:S02]  /*4180*/  PRMT R28, R34, 0x7632, R28 ;  /* 0x00007632221c7816 */ /* 0x000fe4000000001c */
[----:B------:R-:W-:Y:S01]  /*4190*/  LEA.HI.X R25, R44, c[0x0][0x174], R25, 0x1, P1 ;  /* 0x00005d002c197a11 */ /* 0x000fe200008f0c19 */
[----:B------:R-:W-:Y:S01]  /*41a0*/  STG.E.U16 [R36.64], R15 ;  /* 0x0000000f24007986 */ /* 0x000fe2000c101524 */
[----:B0-----:R-:W-:-:S02]  /*41b0*/  PRMT R0, R12, 0x7632, R0 ;  /* 0x000076320c007816 */ /* 0x001fc40000000000 */
[----:B------:R-:W-:Y:S01]  /*41c0*/  LEA.HI.X.SX32 R5, R4, UR7, 0x1, P2 ;  /* 0x0000000704057c11 */ /* 0x000fe200090f0eff */
[----:B------:R-:W-:Y:S01]  /*41d0*/  STG.E.U16 [R22.64], R34 ;  /* 0x0000002216007986 */ /* 0x000fe2000c101524 */
[C---:B------:R-:W-:Y:S02]  /*41e0*/  LEA R4, P1, R42.reuse, c[0x0][0x170], 0x1 ;  /* 0x00005c002a047a11 */ /* 0x040fe400078208ff */
[----:B------:R-:W-:Y:S01]  /*41f0*/  F2FP.BF16.PACK_AB R6, R7, R6 ;  /* 0x000000060706723e */ /* 0x000fe200000010ff */
[----:B------:R-:W-:Y:S01]  /*4200*/  STG.E.U16 [R20.64], R28 ;  /* 0x0000001c14007986 */ /* 0x000fe2000c101524 */
[----:B------:R-:W-:Y:S02]  /*4210*/  LEA.HI.X R5, R42, c[0x0][0x174], R5, 0x1, P1 ;  /* 0x00005d002a057a11 */ /* 0x000fe400008f0c05 */
[----:B------:R-:W-:Y:S01]  /*4220*/  PRMT R7, R6, 0x7632, R7 ;  /* 0x0000763206077816 */ /* 0x000fe20000000007 */
[----:B------:R-:W-:Y:S04]  /*4230*/  STG.E.U16 [R18.64], R14 ;  /* 0x0000000e12007986 */ /* 0x000fe8000c101524 */
[----:B------:R-:W-:Y:S04]  /*4240*/  STG.E.U16 [R16.64], R13 ;  /* 0x0000000d10007986 */ /* 0x000fe8000c101524 */
[----:B------:R-:W-:Y:S04]  /*4250*/  STG.E.U16 [R8.64], R12 ;  /* 0x0000000c08007986 */ /* 0x000fe8000c101524 */
[----:B------:R0:W-:Y:S04]  /*4260*/  STG.E.U16 [R2.64], R0 ;  /* 0x0000000002007986 */ /* 0x0001e8000c101524 */
[----:B------:R-:W-:Y:S01]  /*4270*/  STG.E.U16 [R40.64], R10 ;  /* 0x0000000a28007986 */ /* 0x000fe2000c101524 */
[----:B0-----:R-:W-:-:S05]  /*4280*/  PRMT R3, R10, 0x7632, R3 ;  /* 0x000076320a037816 */ /* 0x001fca0000000003 */
[----:B------:R-:W-:Y:S04]  /*4290*/  STG.E.U16 [R24.64], R3 ;  /* 0x0000000318007986 */ /* 0x000fe8000c101524 */
[----:B------:R-:W-:Y:S04]  /*42a0*/  STG.E.U16 [R26.64], R6 ;  /* 0x000000061a007986 */ /* 0x000fe8000c101524 */
[----:B------:R-:W-:Y:S01]  /*42b0*/  STG.E.U16 [R4.64], R7 ;  /* 0x0000000704007986 */ /* 0x000fe2000c101524 */
[----:B------:R-:W-:Y:S05]  /*42c0*/  EXIT ;  /* 0x000000000000794d */ /* 0x000fea0003800000 */
.L_x_6:
[----:B------:R-:W-:Y:S01]  /*42d0*/  MOV R0, 0x0 ;  /* 0x0000000000007802 */ /* 0x000fe20000000f00 */
[----:B------:R-:W-:-:S02]  /*42e0*/  IMAD.MOV.U32 R4, RZ, RZ, c[0x4][0x178] ;  /* 0x01005e00ff047624 */ /* 0x000fc400078e00ff */
[----:B------:R-:W-:Y:S01]  /*42f0*/  IMAD.MOV.U32 R5, RZ, RZ, c[0x4][0x17c] ;  /* 0x01005f00ff057624 */ /* 0x000fe200078e00ff */
[----:B------:R0:W1:Y:S01]  /*4300*/  LDC.64 R2, c[0x4][R0] ;  /* 0x0100000000027b82 */ /* 0x0000620000000a00 */
[----:B------:R-:W-:Y:S02]  /*4310*/  IMAD.MOV.U32 R6, RZ, RZ, c[0x4][0x180] ;  /* 0x01006000ff067624 */ /* 0x000fe400078e00ff */
[----:B------:R-:W-:Y:S02]  /*4320*/  IMAD.MOV.U32 R7, RZ, RZ, c[0x4][0x184] ;  /* 0x01006100ff077624 */ /* 0x000fe400078e00ff */
[----:B------:R-:W-:Y:S02]  /*4330*/  IMAD.MOV.U32 R8, RZ, RZ, 0x219 ;  /* 0x00000219ff087424 */ /* 0x000fe400078e00ff */
[----:B------:R-:W-:Y:S02]  /*4340*/  IMAD.MOV.U32 R10, RZ, RZ, c[0x4][0x88] ;  /* 0x01002200ff0a7624 */ /* 0x000fe400078e00ff */
[----:B------:R-:W-:-:S02]  /*4350*/  IMAD.MOV.U32 R11, RZ, RZ, c[0x4][0x8c] ;  /* 0x01002300ff0b7624 */ /* 0x000fc400078e00ff */
[----:B------:R-:W-:Y:S02]  /*4360*/  IMAD.MOV.U32 R12, RZ, RZ, 0x1 ;  /* 0x00000001ff0c7424 */ /* 0x000fe400078e00ff */
[----:B------:R-:W-:Y:S02]  /*4370*/  IMAD.MOV.U32 R13, RZ, RZ, RZ ;  /* 0x000000ffff0d7224 */ /* 0x000fe400078e00ff */
[----:B0-----:R-:W-:Y:S01]  /*4380*/  LEPC R14 ;  /* 0x00000000000e734e */ /* 0x001fe20000000000 */
[----:B------:R-:W-:Y:S02]  /*4390*/  MOV R9, 0x4400 ;  /* 0x0000440000097802 */ /* 0x000fe40000000f00 */
[----:B------:R-:W-:Y:S02]  /*43a0*/  MOV R20, 0x4380 ;  /* 0x0000438000147802 */ /* 0x000fe40000000f00 */
[----:B------:R-:W-:Y:S02]  /*43b0*/  MOV R21, 0x0 ;  /* 0x0000000000157802 */ /* 0x000fe40000000f00 */
[----:B------:R-:W-:Y:S02]  /*43c0*/  MOV R0, 0x0 ;  /* 0x0000000000007802 */ /* 0x000fe40000000f00 */
[----:B------:R-:W-:-:S04]  /*43d0*/  IADD3 R20, P0, P1, -R20, R9, R14 ;  /* 0x0000000914147210 */ /* 0x000fc8000791e10e */
[----:B------:R-:W-:-:S04]  /*43e0*/  IADD3.X R21, ~R0, R21, R15, P0, P1 ;  /* 0x0000001500157210 */ /* 0x000fc800007e250f */
[----:B-1----:R-:W-:Y:S05]  /*43f0*/  CALL.ABS.NOINC R2 ;  /* 0x0000000002007343 */ /* 0x002fea0003c00000 */
[----:B------:R-:W-:Y:S05]  /*4400*/  EXIT ;  /* 0x000000000000794d */ /* 0x000fea0003800000 */
.L_x_7:
[----:B------:R-:W-:Y:S01]  /*4410*/  IMAD.MOV.U32 R6, RZ, RZ, -0x800001 ;  /* 0xff7fffffff067424 */ /* 0x000fe200078e00ff */
[----:B------:R-:W-:Y:S01]  /*4420*/  MOV R2, 0x4470 ;  /* 0x0000447000027802 */ /* 0x000fe20000000f00 */
[----:B------:R-:W-:Y:S02]  /*4430*/  IMAD.MOV.U32 R7, RZ, RZ, 0x10 ;  /* 0x00000010ff077424 */ /* 0x000fe400078e00ff */
[----:B------:R-:W-:Y:S02]  /*4440*/  IMAD.MOV.U32 R8, RZ, RZ, 0x1f ;  /* 0x0000001fff087424 */ /* 0x000fe400078e00ff */
[----:B------:R-:W-:Y:S02]  /*4450*/  IMAD.MOV.U32 R9, RZ, RZ, -0x1 ;  /* 0xffffffffff097424 */ /* 0x000fe400078e00ff */
[----:B------:R-:W-:Y:S05]  /*4460*/  CALL.REL.NOINC `($__internal_0_$__cuda_sm70_shflsync_bfly_p) ;  /* 0x000001b000007944 */ /* 0x000fea0003c00000 */
[----:B-1----:R-:W-:Y:S01]  /*4470*/  IMAD.MOV.U32 R2, RZ, RZ, R7 ;  /* 0x000000ffff027224 */ /* 0x002fe200078e0007 */
[----:B0-----:R-:W-:Y:S05]  /*4480*/  BRA `(.L_x_39) ;  /* 0xffffc33000007947 */ /* 0x001fea000383ffff */
.L_x_8:
[----:B------:R-:W-:Y:S01]  /*4490*/  IMAD.MOV.U32 R6, RZ, RZ, R10 ;  /* 0x000000ffff067224 */ /* 0x000fe200078e000a */
[----:B------:R-:W-:Y:S01]  /*44a0*/  MOV R2, 0x44f0 ;  /* 0x000044f000027802 */ /* 0x000fe20000000f00 */
[----:B------:R-:W-:Y:S02]  /*44b0*/  IMAD.MOV.U32 R7, RZ, RZ, 0x8 ;  /* 0x00000008ff077424 */ /* 0x000fe400078e00ff */
[----:B------:R-:W-:-:S02]  /*44c0*/  IMAD.MOV.U32 R8, RZ, RZ, 0x1f ;  /* 0x0000001fff087424 */ /* 0x000fc400078e00ff */
[----:B------:R-:W-:Y:S02]  /*44d0*/  IMAD.MOV.U32 R9, RZ, RZ, -0x1 ;  /* 0xffffffffff097424 */ /* 0x000fe400078e00ff */
[----:B------:R-:W-:Y:S05]  /*44e0*/  CALL.REL.NOINC `($__internal_0_$__cuda_sm70_shflsync_bfly_p) ;  /* 0x0000013000007944 */ /* 0x000fea0003c00000 */
[----:B01----:R-:W-:Y:S01]  /*44f0*/  FMNMX.FTZ R6, R10, R7, !PT ;  /* 0x000000070a067209 */ /* 0x003fe20007810000 */
[----:B------:R-:W-:Y:S01]  /*4500*/  IMAD.MOV.U32 R7, RZ, RZ, 0x4 ;  /* 0x00000004ff077424 */ /* 0x000fe200078e00ff */
[----:B------:R-:W-:Y:S01]  /*4510*/  MOV R2, 0x4550 ;  /* 0x0000455000027802 */ /* 0x000fe20000000f00 */
[----:B------:R-:W-:Y:S02]  /*4520*/  IMAD.MOV.U32 R8, RZ, RZ, 0x1f ;  /* 0x0000001fff087424 */ /* 0x000fe400078e00ff */
[----:B------:R-:W-:Y:S02]  /*4530*/  IMAD.MOV.U32 R9, RZ, RZ, -0x1 ;  /* 0xffffffffff097424 */ /* 0x000fe400078e00ff */
[----:B------:R-:W-:Y:S05]  /*4540*/  CALL.REL.NOINC `($__internal_0_$__cuda_sm70_shflsync_bfly_p) ;  /* 0x000000d000007944 */ /* 0x000fea0003c00000 */
[----:B01----:R-:W-:Y:S01]  /*4550*/  FMNMX.FTZ R6, R6, R7, !PT ;  /* 0x0000000706067209 */ /* 0x003fe20007810000 */
[----:B------:R-:W-:Y:S01]  /*4560*/  IMAD.MOV.U32 R7, RZ, RZ, 0x2 ;  /* 0x00000002ff077424 */ /* 0x000fe200078e00ff */
[----:B------:R-:W-:Y:S01]  /*4570*/  MOV R2, 0x45b0 ;  /* 0x000045b000027802 */ /* 0x000fe20000000f00 */
[----:B------:R-:W-:Y:S02]  /*4580*/  IMAD.MOV.U32 R8, RZ, RZ, 0x1f ;  /* 0x0000001fff087424 */ /* 0x000fe400078e00ff */
[----:B------:R-:W-:-:S02]  /*4590*/  IMAD.MOV.U32 R9, RZ, RZ, -0x1 ;  /* 0xffffffffff097424 */ /* 0x000fc400078e00ff */
[----:B------:R-:W-:Y:S05]  /*45a0*/  CALL.REL.NOINC `($__internal_0_$__cuda_sm70_shflsync_bfly_p) ;  /* 0x0000007000007944 */ /* 0x000fea0003c00000 */
[----:B01----:R-:W-:Y:S01]  /*45b0*/  FMNMX.FTZ R6, R6, R7, !PT ;  /* 0x0000000706067209 */ /* 0x003fe20007810000 */
[----:B------:R-:W-:Y:S01]  /*45c0*/  IMAD.MOV.U32 R7, RZ, RZ, 0x1 ;  /* 0x00000001ff077424 */ /* 0x000fe200078e00ff */
[----:B------:R-:W-:Y:S01]  /*45d0*/  MOV R2, 0x4610 ;  /* 0x0000461000027802 */ /* 0x000fe20000000f00 */
[----:B------:R-:W-:-:S02]  /*45e0*/  IMAD.MOV.U32 R8, RZ, RZ, 0x1f ;  /* 0x0000001fff087424 */ /* 0x000fc400078e00ff */
[----:B------:R-:W-:Y:S02]  /*45f0*/  IMAD.MOV.U32 R9, RZ, RZ, -0x1 ;  /* 0xffffffffff097424 */ /* 0x000fe400078e00ff */
[----:B------:R-:W-:Y:S05]  /*4600*/  CALL.REL.NOINC `($__internal_0_$__cuda_sm70_shflsync_bfly_p) ;  /* 0x0000001000007944 */ /* 0x000fea0003c00000 */
[----:B01----:R-:W-:Y:S05]  /*4610*/  BRA `(.L_x_40) ;  /* 0xffffc24000007947 */ /* 0x003fea000383ffff */
        .weak           $__internal_0_$__cuda_sm70_shflsync_bfly_p
        .type           $__internal_0_$__cuda_sm70_shflsync_bfly_p,@function
        .size           $__internal_0_$__cuda_sm70_shflsync_bfly_p,(.L_x_24661 - $__internal_0_$__cuda_sm70_shflsync_bfly_p)
$__internal_0_$__cuda_sm70_shflsync_bfly_p:
[----:B------:R-:W-:Y:S01]  /*4620*/  IMAD.MOV.U32 R3, RZ, RZ, 0x0 ;  /* 0x00000000ff037424 */ /* 0x000fe200078e00ff */
[----:B------:R-:W-:Y:S04]  /*4630*/  WARPSYNC R9 ;  /* 0x0000000900007348 */ /* 0x000fe80003800000 */
[----:B------:R0:W1:Y:S01]  /*4640*/  SHFL.BFLY PT, R7, R6, R7, R8 ;  /* 0x0c00000706077389 */ /* 0x00006200000e0008 */
[----:B------:R-:W-:Y:S05]  /*4650*/  RET.REL.NODEC R2 `(_ZN4vllm25paged_attention_v2_kernelI13__nv_bfloat16hLi256ELi32ELi128ELNS_18Fp8KVCacheDataTypeE2ELb0ELi512EEEvPfS3_PT_PKS4_PKT0_SA_ifPKiSC_iPKfiiiSE_SE_iiiii) ;  /* 0xffffb9a002007950 */ /* 0x000fea0003c3ffff */
.L_x_41:
[----:B------:R-:W-:-:S00]  /*4660*/  BRA `(.L_x_41) ;  /* 0xfffffff000007947 */ /* 0x000fc0000383ffff */
[----:B------:R-:W-:-:S00]  /*4670*/  NOP ;  /* 0x0000000000007918 */ /* 0x000fc00000000000 */
        /* <DEDUP_REMOVED lines=8> */
.L_x_24661:


//--------------------- .text._ZN4vllm25paged_attention_v2_kernelI13__nv_bfloat16hLi192ELi32ELi128ELNS_18Fp8KVCacheDataTypeE2ELb0ELi512EEEvPfS3_PT_PKS4_PKT0_SA_ifPKiSC_iPKfiiiSE_SE_iiiii --------------------------
	.section	.text._ZN4vllm25paged_attention_v2_kernelI13__nv_bfloat16hLi192ELi32ELi128ELNS_18Fp8KVCacheDataTypeE2ELb0ELi512EEEvPfS3_PT_PKS4_PKT0_SA_ifPKiSC_iPKfiiiSE_SE_iiiii,"ax",@progbits
	.sectioninfo	@"SHI_REGISTERS=32"
	.align	128
        .global         _ZN4vllm25paged_attention_v2_kernelI13__nv_bfloat16hLi192ELi32ELi128ELNS_18Fp8KVCacheDataTypeE2ELb0ELi512EEEvPfS3_PT_PKS4_PKT0_SA_ifPKiSC_iPKfiiiSE_SE_iiiii
        .type           _ZN4vllm25paged_attention_v2_kernelI13__nv_bfloat16hLi192ELi32ELi128ELNS_18Fp8KVCacheDataTypeE2ELb0ELi512EEEvPfS3_PT_PKS4_PKT0_SA_ifPKiSC_iPKfiiiSE_SE_iiiii,@function
        .size           _ZN4vllm25paged_attention_v2_kernelI13__nv_bfloat16hLi192ELi32ELi128ELNS_18Fp8KVCacheDataTypeE2ELb0ELi512EEEvPfS3_PT_PKS4_PKT0_SA_ifPKiSC_iPKfiiiSE_SE_iiiii,(.L_x_24662 - _ZN4vllm25paged_attention_v2_kernelI13__nv_bfloat16hLi192ELi32ELi128ELNS_18Fp8KVCacheDataTypeE2ELb0ELi512EEEvPfS3_PT_PKS4_PKT0_SA_ifPKiSC_iPKfiiiSE_SE_iiiii)
        .other          _ZN4vllm25paged_attention_v2_kernelI13__nv_bfloat16hLi192ELi32ELi128ELNS_18Fp8KVCacheDataTypeE2ELb0ELi512EEEvPfS3_PT_PKS4_PKT0_SA_ifPKiSC_iPKfiiiSE_SE_iiiii,@"STO_CUDA_ENTRY STV_DEFAULT"
_ZN4vllm25paged_attention_v2_kernelI13__nv_bfloat16hLi192ELi32ELi128ELNS_18Fp8KVCacheDataTypeE2ELb0ELi512EEEvPfS3_PT_PKS4_PKT0_SA_ifPKiSC_iPKfiiiSE_SE_iiiii:
.text._ZN4vllm25paged_attention_v2_kernelI13__nv_bfloat16hLi192ELi32ELi128ELNS_18Fp8KVCacheDataTypeE2ELb0ELi512EEEvPfS3_PT_PKS4_PKT0_SA_ifPKiSC_iPKfiiiSE_SE_iiiii:
        /* <DEDUP_REMOVED lines=26> */
[----:B0-----:R-:W-:Y:S01]  /*01a0*/  ISETP.GT.AND P0, PT, R16, 0x17, PT ;  /* 0x000000171000780c */ /* 0x001fe20003f04270 */
[----:B-1----:R-:W-:Y:S01]  /*01b0*/  UIMAD UR42, UR43, 0xc0, URZ ;  /* 0x000000c02b2a78a4 */ /* 0x002fe2000f8e023f */
        /* <DEDUP_REMOVED lines=10> */
[C---:B------:R-:W-:Y:S01]  /*0260*/  IMNMX R3, R16.reuse, -0x68, !PT ;  /* 0xffffff9810037817 */ /* 0x040fe20007800200 */
[----:B------:R-:W-:Y:S01]  /*0270*/  IMAD.U32 R4, RZ, RZ, UR40 ;  /* 0x00000028ff047e24 */ /* 0x000fe2000f8e00ff */
[----:B------:R-:W-:Y:S01]  /*0280*/  BSSY B1, `(.L_x_44) ;  /* 0x0000025000017945 */ /* 0x000fe20003800000 */
[----:B------:R-:W-:Y:S01]  /*0290*/  IMAD.U32 R14, RZ, RZ, UR42 ;  /* 0x0000002aff0e7e24 */ /* 0x000fe2000f8e00ff */
[----:B------:R-:W-:Y:S01]  /*02a0*/  IADD3 R3, -R16, 0x7f, R3 ;  /* 0x0000007f10037810 */ /* 0x000fe20007ffe103 */
[----:B------:R-:W-:Y:S02]  /*02b0*/  IMAD R4, R4, c[0x0][0x1b8], RZ ;  /* 0x00006e0004047a24 */ /* 0x000fe400078e02ff */
[----:B------:R-:W-:Y:S01]  /*02c0*/  IMAD.MOV.U32 R8, RZ, RZ, R16 ;  /* 0x000000ffff087224 */ /* 0x000fe200078e0010 */
[----:B------:R-:W-:-:S02]  /*02d0*/  LEA.HI R2, R3, 0x1, RZ, 0x19 ;  /* 0x0000000103027811 */ /* 0x000fc400078fc8ff */
[----:B------:R-:W-:Y:S02]  /*02e0*/  ISETP.GE.U32.AND P0, PT, R3, 0x180, PT ;  /* 0x000001800300780c */ /* 0x000fe40003f06070 */
        /* <DEDUP_REMOVED lines=8> */
[--C-:B------:R-:W-:Y:S02]  /*0370*/  IADD3 R18, P1, P2, R4, UR42, R3.reuse ;  /* 0x0000002a04127c10 */ /* 0x100fe4000fa3e003 */
[----:B------:R-:W-:Y:S02]  /*0380*/  SHF.R.S32.HI R3, RZ, 0x1f, R3 ;  /* 0x0000001fff037819 */ /* 0x000fe40000011403 */
[----:B------:R-:W-:Y:S02]  /*0390*/  LEA R15, P3, R18, c[0x0][0x178], 0x1 ;  /* 0x00005e00120f7a11 */ /* 0x000fe400078608ff */
[----:B------:R-:W-:-:S02]  /*03a0*/  IADD3.X R3, R9, R3, R14, P1, P2 ;  /* 0x0000000309037210 */ /* 0x000fc40000fe440e */
[----:B------:R-:W-:Y:S02]  /*03b0*/  IADD3 R15, P1, R15, 0x8, RZ ;  /* 0x000000080f0f7810 */ /* 0x000fe40007f3e0ff */
[----:B------:R-:W-:-:S05]  /*03c0*/  LEA.HI.X R18, R18, c[0x0][0x17c], R3, 0x1, P3 ;  /* 0x00005f0012127a11 */ /* 0x000fca00018f0c03 */
[----:B------:R-:W-:Y:S02]  /*03d0*/  IMAD.X R18, RZ, RZ, R18, P1 ;  /* 0x000000ffff127224 */ /* 0x000fe400008e0612 */
.L_x_46:
        /* <DEDUP_REMOVED lines=15> */
.L_x_45:
[----:B------:R-:W-:Y:S05]  /*04d0*/  BSYNC B1 ;  /* 0x0000000000017941 */ /* 0x000fea0003800000 */
.L_x_44:
[----:B------:R-:W-:Y:S05]  /*04e0*/  @!P0 BRA `(.L_x_43) ;  /* 0x0000025000008947 */ /* 0x000fea0003800000 */
[----:B------:R-:W-:Y:S01]  /*04f0*/  IADD3 R4, P0, R4, UR42, RZ ;  /* 0x0000002a04047c10 */ /* 0x000fe2000ff1e0ff */
        /* <DEDUP_REMOVED lines=8> */
.L_x_47:
        /* <DEDUP_REMOVED lines=18> */
[----:B------:R-:W-:-:S04]  /*06a0*/  IADD3 R17, R17, 0x200, RZ ;  /* 0x0000020011117810 */ /* 0x000fc80007ffe0ff */
[----:B------:R-:W-:Y:S02]  /*06b0*/  ISETP.GE.AND P0, PT, R17, -0x1e8, PT ;  /* 0xfffffe181100780c */ /* 0x000fe40003f06270 */
[----:B------:R-:W-:-:S05]  /*06c0*/  IADD3 R6, P1, R6, 0x2000, RZ ;  /* 0x0000200006067810 */ /* 0x000fca0007f3e0ff */
[----:B------:R-:W-:Y:S01]  /*06d0*/  IMAD.X R19, RZ, RZ, R19, P1 ;  /* 0x000000ffff137224 */ /* 0x000fe200008e0613 */
[----:B--2---:R-:W-:Y:S04]  /*06e0*/  STS.128 [R18+-0x1000], R24 ;  /* 0xfff0001812007388 */ /* 0x004fe80000000c00 */
[----:B---3--:R-:W-:Y:S04]  /*06f0*/  STS.128 [R18+-0x800], R8 ;  /* 0xfff8000812007388 */ /* 0x008fe80000000c00 */
[----:B----4-:R-:W-:Y:S04]  /*0700*/  STS.128 [R18], R12 ;  /* 0x0000000c12007388 */ /* 0x010fe80000000c00 */
[----:B-----5:R0:W-:Y:S02]  /*0710*/  STS.128 [R18+0x800], R20 ;  /* 0x0008001412007388 */ /* 0x0201e40000000c00 */
[----:B0-----:R-:W-:Y:S01]  /*0720*/  IADD3 R18, R18, 0x2000, RZ ;  /* 0x0000200012127810 */ /* 0x001fe20007ffe0ff */
[----:B------:R-:W-:Y:S05]  /*0730*/  @!P0 BRA `(.L_x_47) ;  /* 0xfffffe4000008947 */ /* 0x000fea000383ffff */
.L_x_43:
[----:B------:R-:W-:Y:S05]  /*0740*/  BSYNC B0 ;  /* 0x0000000000007941 */ /* 0x000fea0003800000 */
.L_x_42:
[----:B------:R-:W-:Y:S01]  /*0750*/  IMAD.U32 R2, RZ, RZ, UR41 ;  /* 0x00000029ff027e24 */ /* 0x000fe2000f8e00ff */
[----:B------:R-:W-:Y:S03]  /*0760*/  BAR.SYNC.DEFER_BLOCKING 0x0 ;  /* 0x0000000000007b1d */ /* 0x000fe60000010000 */
[----:B------:R-:W-:-:S05]  /*0770*/  IMAD R2, R2, 0x10, R7 ;  /* 0x0000001002027824 */ /* 0x000fca00078e0207 */
[----:B------:R-:W-:-:S13]  /*0780*/  ISETP.GE.AND P0, PT, R2, UR4, PT ;  /* 0x0000000402007c0c */ /* 0x000fda000bf06270 */
[----:B------:R-:W-:Y:S05]  /*0790*/  @!P0 BRA `(.L_x_48) ;  /* 0x0000338000008947 */ /* 0x000fea0003800000 */
[----:B------:R-:W-:Y:S05]  /*07a0*/  BRA.DIV ~URZ, `(.L_x_49) ;  /* 0x000034b27f007947 */ /* 0x000fea000b800000 */
[----:B------:R-:W-:-:S05]  /*07b0*/  IMAD.MOV.U32 R2, RZ, RZ, -0x800001 ;  /* 0xff7fffffff027424 */ /* 0x000fca00078e00ff */
.L_x_81:
        /* <DEDUP_REMOVED lines=10> */
.L_x_82:
[----:B------:R-:W-:Y:S01]  /*0860*/  ISETP.NE.AND P0, PT, R0, RZ, PT ;  /* 0x000000ff0000720c */ /* 0x000fe20003f05270 */
[----:B------:R-:W-:-:S12]  /*0870*/  WARPSYNC 0xffffffff ;  /* 0xffffffff00007948 */ /* 0x000fd80003800000 */
[----:B01----:R-:W-:-:S05]  /*0880*/  @!P0 FMNMX.FTZ R6, R5, R6, !PT ;  /* 0x0000000605068209 */ /* 0x003fca0007810000 */
[----:B------:R0:W-:Y:S02]  /*0890*/  @!P0 STS [R7.X4+0x180], R6 ;  /* 0x0001800607008388 */ /* 0x0001e40000004800 */
[----:B------:R-:W-:Y:S01]  /*08a0*/  BAR.SYNC.DEFER_BLOCKING 0x0 ;  /* 0x0000000000007b1d */ /* 0x000fe20000010000 */
[----:B------:R-:W-:Y:S01]  /*08b0*/  ISETP.GT.AND P0, PT, R0, 0x3, PT ;  /* 0x000000030000780c */ /* 0x000fe20003f04270 */
[----:B------:R-:W-:Y:S01]  /*08c0*/  IMAD.MOV.U32 R8, RZ, RZ, RZ ;  /* 0x000000ffff087224 */ /* 0x000fe200078e00ff */
[----:B------:R-:W-:-:S03]  /*08d0*/  ISETP.GE.AND P1, PT, R16, UR39, PT ;  /* 0x0000002710007c0c */ /* 0x000fc6000bf26270 */
[----:B------:R-:W-:Y:S08]  /*08e0*/  BSSY B0, `(.L_x_51) ;  /* 0x00000e9000007945 */ /* 0x000ff00003800000 */
[----:B------:R-:W1:Y:S04]  /*08f0*/  @!P0 LDS R4, [R0.X4+0x180] ;  /* 0x0001800000048984 */ /* 0x000e680000004800 */
[----:B-1----:R-:W1:Y:S02]  /*0900*/  SHFL.BFLY PT, R3, R4, 0x2, 0x1f ;  /* 0x0c401f0004037f89 */ /* 0x002e6400000e0000 */
[----:B-1----:R-:W-:-:S05]  /*0910*/  FMNMX.FTZ R3, R3, R4, !PT ;  /* 0x0000000403037209 */ /* 0x002fca0007810000 */
[----:B------:R-:W1:Y:S02]  /*0920*/  SHFL.BFLY PT, R2, R3, 0x1, 0x1f ;  /* 0x0c201f0003027f89 */ /* 0x000e6400000e0000 */
[----:B-1----:R-:W-:-:S06]  /*0930*/  FMNMX.FTZ R2, R3, R2, !PT ;  /* 0x0000000203027209 */ /* 0x002fcc0007810000 */
[----:B------:R-:W1:Y:S01]  /*0940*/  SHFL.IDX PT, R2, R2, RZ, 0x1f ;  /* 0x00001fff02027589 */ /* 0x000e6200000e0000 */
[----:B------:R-:W-:Y:S05]  /*0950*/  @P1 BRA `(.L_x_52) ;  /* 0x00000e1000001947 */ /* 0x000fea0003800000 */
[----:B------:R-:W-:Y:S01]  /*0960*/  UMOV UR4, 0xfffffff0 ;  /* 0xfffffff000047882 */ /* 0x000fe20000000000 */
[----:B------:R-:W-:Y:S01]  /*0970*/  LOP3.LUT R3, RZ, UR38, RZ, 0x33, !PT ;  /* 0x00000026ff037c12 */ /* 0x000fe2000f8e33ff */
[----:B------:R-:W-:Y:S01]  /*0980*/  UIMAD UR4, UR41, UR4, -0x11 ;  /* 0xffffffef290474a4 */ /* 0x000fe2000f8e0204 */
[----:B------:R-:W-:Y:S01]  /*0990*/  LOP3.LUT R4, RZ, UR45, RZ, 0x33, !PT ;  /* 0x0000002dff047c12 */ /* 0x000fe2000f8e33ff */
[----:B------:R-:W-:Y:S01]  /*09a0*/  BSSY B1, `(.L_x_53) ;  /* 0x000001a000017945 */ /* 0x000fe20003800000 */
[----:B------:R-:W-:Y:S02]  /*09b0*/  IMAD.MOV.U32 R8, RZ, RZ, RZ ;  /* 0x000000ffff087224 */ /* 0x000fe400078e00ff */
[----:B0-----:R-:W-:Y:S01]  /*09c0*/  IMAD.MOV.U32 R6, RZ, RZ, R16 ;  /* 0x000000ffff067224 */ /* 0x001fe200078e0010 */
[----:B------:R-:W-:-:S04]  /*09d0*/  IMNMX R3, R3, UR4, !PT ;  /* 0x0000000403037c17 */ /* 0x000fc8000f800200 */
[----:B------:R-:W-:-:S04]  /*09e0*/  LEA R3, R3, 0x1f, 0x5 ;  /* 0x0000001f03037811 */ /* 0x000fc800078e28ff */
[----:B------:R-:W-:-:S04]  /*09f0*/  IMNMX R3, R3, R4, !PT ;  /* 0x0000000403037217 */ /* 0x000fc80007800200 */
[----:B------:R-:W-:-:S04]  /*0a00*/  IADD3 R3, -R16, -0x2, -R3 ;  /* 0xfffffffe10037810 */ /* 0x000fc80007ffe903 */
[----:B------:R-:W-:-:S04]  /*0a10*/  IADD3 R3, R3, -UR44, RZ ;  /* 0x8000002c03037c10 */ /* 0x000fc8000fffe0ff */
[C---:B------:R-:W-:Y:S02]  /*0a20*/  LEA.HI R4, R3.reuse, 0x1, RZ, 0x19 ;  /* 0x0000000103047811 */ /* 0x040fe400078fc8ff */
[----:B------:R-:W-:Y:S02]  /*0a30*/  ISETP.GE.U32.AND P2, PT, R3, 0x180, PT ;  /* 0x000001800300780c */ /* 0x000fe40003f46070 */
[----:B------:R-:W-:-:S13]  /*0a40*/  LOP3.LUT P0, R4, R4, 0x3, RZ, 0xc0, !PT ;  /* 0x0000000304047812 */ /* 0x000fda000780c0ff */
[----:B------:R-:W-:Y:S05]  /*0a50*/  @!P0 BRA `(.L_x_54) ;  /* 0x000000e000008947 */ /* 0x000fea0003800000 */
[----:B------:R-:W-:Y:S01]  /*0a60*/  LEA R3, R16, 0x1a0, 0x2 ;  /* 0x000001a010037811 */ /* 0x000fe200078e10ff */
[----:B------:R-:W-:Y:S02]  /*0a70*/  IMAD.MOV.U32 R8, RZ, RZ, RZ ;  /* 0x000000ffff087224 */ /* 0x000fe400078e00ff */
[----:B------:R-:W-:Y:S02]  /*0a80*/  IMAD.MOV.U32 R6, RZ, RZ, R16 ;  /* 0x000000ffff067224 */ /* 0x000fe400078e0010 */
.L_x_55:
[----:B------:R-:W0:Y:S01]  /*0a90*/  LDS R5, [R3] ;  /* 0x0000000003057984 */ /* 0x000e220000000800 */
[----:B------:R-:W-:Y:S02]  /*0aa0*/  IADD3 R4, R4, -0x1, RZ ;  /* 0xffffffff04047810 */ /* 0x000fe40007ffe0ff */
[----:B------:R-:W-:Y:S02]  /*0ab0*/  IADD3 R6, R6, 0x80, RZ ;  /* 0x0000008006067810 */ /* 0x000fe40007ffe0ff */
[----:B------:R-:W-:Y:S01]  /*0ac0*/  ISETP.NE.AND P0, PT, R4, RZ, PT ;  /* 0x000000ff0400720c */ /* 0x000fe20003f05270 */
[----:B01----:R-:W-:-:S04]  /*0ad0*/  FADD.FTZ R5, -R2, R5 ;  /* 0x0000000502057221 */ /* 0x003fc80000010100 */
[----:B------:R-:W-:-:S06]  /*0ae0*/  FMUL.FTZ R5, R5, 1.4426950216293334961 ;  /* 0x3fb8aa3b05057820 */ /* 0x000fcc0000410000 */
[----:B------:R-:W0:Y:S02]  /*0af0*/  MUFU.EX2 R5, R5 ;  /* 0x0000000500057308 */ /* 0x000e240000000800 */
[----:B0-----:R0:W-:Y:S01]  /*0b00*/  STS [R3], R5 ;  /* 0x0000000503007388 */ /* 0x0011e20000000800 */
[----:B------:R-:W-:Y:S01]  /*0b10*/  FADD.FTZ R8, R5, R8 ;  /* 0x0000000805087221 */ /* 0x000fe20000010000 */
[----:B0-----:R-:W-:Y:S01]  /*0b20*/  IADD3 R3, R3, 0x200, RZ ;  /* 0x0000020003037810 */ /* 0x001fe20007ffe0ff */
[----:B------:R-:W-:Y:S05]  /*0b30*/  @P0 BRA `(.L_x_55) ;  /* 0xffffff5000000947 */ /* 0x000fea000383ffff */
.L_x_54:
[----:B------:R-:W-:Y:S05]  /*0b40*/  BSYNC B1 ;  /* 0x0000000000017941 */ /* 0x000fea0003800000 */
.L_x_53:
[----:B------:R-:W-:Y:S05]  /*0b50*/  @!P2 BRA `(.L_x_52) ;  /* 0x00000c100000a947 */ /* 0x000fea0003800000 */
[C---:B------:R-:W-:Y:S01]  /*0b60*/  IADD3 R3, -R6.reuse, UR39, RZ ;  /* 0x0000002706037c10 */ /* 0x040fe2000fffe1ff */
[----:B------:R-:W-:Y:S01]  /*0b70*/  BSSY B1, `(.L_x_56) ;  /* 0x000006d000017945 */ /* 0x000fe20003800000 */
[----:B------:R-:W-:Y:S02]  /*0b80*/  LEA R4, R6, 0x1a0, 0x2 ;  /* 0x000001a006047811 */ /* 0x000fe400078e10ff */
[----:B------:R-:W-:Y:S02]  /*0b90*/  ISETP.GT.AND P2, PT, R3, 0x600, PT ;  /* 0x000006000300780c */ /* 0x000fe40003f44270 */
[----:B------:R-:W-:-:S02]  /*0ba0*/  PLOP3.LUT P0, PT, PT, PT, PT, 0x80, 0x0 ;  /* 0x000000000000781c */ /* 0x000fc40003f0f070 */
[----:B------:R-:W-:-:S09]  /*0bb0*/  IADD3 R4, R4, 0x400, RZ ;  /* 0x0000040004047810 */ /* 0x000fd20007ffe0ff */
[----:B------:R-:W-:Y:S05]  /*0bc0*/  @!P2 BRA `(.L_x_57) ;  /* 0x000006700000a947 */ /* 0x000fea0003800000 */
[----:B------:R-:W-:Y:S01]  /*0bd0*/  IMAD.U32 R3, RZ, RZ, UR39 ;  /* 0x00000027ff037e24 */ /* 0x000fe2000f8e00ff */
[----:B------:R-:W-:-:S04]  /*0be0*/  PLOP3.LUT P0, PT, PT, PT, PT, 0x8, 0x0 ;  /* 0x000000000000781c */ /* 0x000fc80003f0e170 */
[----:B------:R-:W-:Y:S02]  /*0bf0*/  IADD3 R3, R3, -0x600, RZ ;  /* 0xfffffa0003037810 */ /* 0x000fe40007ffe0ff */
.L_x_58:
[----:B------:R-:W0:Y:S01]  /*0c00*/  LDS R5, [R4+-0x400] ;  /* 0xfffc000004057984 */ /* 0x000e220000000800 */
[----:B------:R-:W-:-:S03]  /*0c10*/  IADD3 R6, R6, 0x800, RZ ;  /* 0x0000080006067810 */ /* 0x000fc60007ffe0ff */
[----:B------:R-:W2:Y:S01]  /*0c20*/  LDS R9, [R4+-0x200] ;  /* 0xfffe000004097984 */ /* 0x000ea20000000800 */
[----:B------:R-:W-:-:S03]  /*0c30*/  ISETP.GE.AND P2, PT, R6, R3, PT ;  /* 0x000000030600720c */ /* 0x000fc60003f46270 */
[----:B------:R-:W3:Y:S04]  /*0c40*/  LDS R13, [R4+0x400] ;  /* 0x00040000040d7984 */ /* 0x000ee80000000800 */
[----:B------:R-:W4:Y:S04]  /*0c50*/  LDS R11, [R4] ;  /* 0x00000000040b7984 */ /* 0x000f280000000800 */
[----:B------:R-:W5:Y:S04]  /*0c60*/  LDS R23, [R4+0x200] ;  /* 0x0002000004177984 */ /* 0x000f680000000800 */
[----:B------:R-:W1:Y:S04]  /*0c70*/  LDS R15, [R4+0x600] ;  /* 0x00060000040f7984 */ /* 0x000e680000000800 */
[----:B------:R-:W1:Y:S04]  /*0c80*/  LDS R17, [R4+0x800] ;  /* 0x0008000004117984 */ /* 0x000e680000000800 */
[----:B------:R-:W1:Y:S04]  /*0c90*/  LDS R19, [R4+0xa00] ;  /* 0x000a000004137984 */ /* 0x000e680000000800 */
[----:B------:R-:W-:Y:S04]  /*0ca0*/  LDS R21, [R4+0xc00] ;  /* 0x000c000004157984 */ /* 0x000fe80000000800 */
[----:B------:R-:W-:Y:S01]  /*0cb0*/  LDS R27, [R4+0xe00] ;  /* 0x000e0000041b7984 */ /* 0x000fe20000000800 */
[----:B01----:R-:W-:-:S03]  /*0cc0*/  FADD.FTZ R5, -R2, R5 ;  /* 0x0000000502057221 */ /* 0x003fc60000010100 */
[----:B------:R-:W0:Y:S01]  /*0cd0*/  LDS R10, [R4+0x1000] ;  /* 0x00100000040a7984 */ /* 0x000e220000000800 */
[----:B------:R-:W-:-:S03]  /*0ce0*/  FMUL.FTZ R5, R5, 1.4426950216293334961 ;  /* 0x3fb8aa3b05057820 */ /* 0x000fc60000410000 */
[----:B------:R-:W1:Y:S01]  /*0cf0*/  LDS R12, [R4+0x1200] ;  /* 0x00120000040c7984 */ /* 0x000e620000000800 */
[C---:B--2---:R-:W-:Y:S02]  /*0d00*/  FADD.FTZ R9, -R2.reuse, R9 ;  /* 0x0000000902097221 */ /* 0x044fe40000010100 */
[C---:B---3--:R-:W-:Y:S01]  /*0d10*/  FADD.FTZ R14, -R2.reuse, R13 ;  /* 0x0000000d020e7221 */ /* 0x048fe20000010100 */
[----:B------:R-:W-:Y:S01]  /*0d20*/  LDS R25, [R4+0x1600] ;  /* 0x0016000004197984 */ /* 0x000fe20000000800 */
[----:B------:R-:W-:Y:S01]  /*0d30*/  FMUL.FTZ R9, R9, 1.4426950216293334961 ;  /* 0x3fb8aa3b09097820 */ /* 0x000fe20000410000 */
[----:B------:R-:W2:Y:S01]  /*0d40*/  MUFU.EX2 R5, R5 ;  /* 0x0000000500057308 */ /* 0x000ea20000000800 */
[----:B----4-:R-:W-:Y:S01]  /*0d50*/  FADD.FTZ R11, -R2, R11 ;  /* 0x0000000b020b7221 */ /* 0x010fe20000010100 */
[----:B------:R-:W-:Y:S01]  /*0d60*/  LDS R29, [R4+0x1a00] ;  /* 0x001a0000041d7984 */ /* 0x000fe20000000800 */
[----:B------:R-:W-:Y:S02]  /*0d70*/  FMUL.FTZ R18, R14, 1.4426950216293334961 ;  /* 0x3fb8aa3b0e127820 */ /* 0x000fe40000410000 */
[----:B-----5:R-:W-:Y:S01]  /*0d80*/  FADD.FTZ R23, -R2, R23 ;  /* 0x0000001702177221 */ /* 0x020fe20000010100 */
[----:B------:R-:W3:Y:S01]  /*0d90*/  LDS R14, [R4+0x1400] ;  /* 0x00140000040e7984 */ /* 0x000ee20000000800 */
[----:B------:R-:W-:Y:S01]  /*0da0*/  FMUL.FTZ R11, R11, 1.4426950216293334961 ;  /* 0x3fb8aa3b0b0b7820 */ /* 0x000fe20000410000 */
[----:B------:R-:W4:Y:S01]  /*0db0*/  MUFU.EX2 R9, R9 ;  /* 0x0000000900097308 */ /* 0x000f220000000800 */
[----:B------:R-:W-:-:S02]  /*0dc0*/  FMUL.FTZ R23, R23, 1.4426950216293334961 ;  /* 0x3fb8aa3b17177820 */ /* 0x000fc40000410000 */
[C---:B------:R-:W-:Y:S02]  /*0dd0*/  FADD.FTZ R20, -R2.reuse, R15 ;  /* 0x0000000f02147221 */ /* 0x040fe40000010100 */
[----:B------:R-:W-:Y:S02]  /*0de0*/  FADD.FTZ R22, -R2, R17 ;  /* 0x0000001102167221 */ /* 0x000fe40000010100 */
[----:B------:R-:W-:Y:S01]  /*0df0*/  FMUL.FTZ R20, R20, 1.4426950216293334961 ;  /* 0x3fb8aa3b14147820 */ /* 0x000fe20000410000 */
[----:B------:R5:W1:Y:S01]  /*0e00*/  MUFU.EX2 R13, R23 ;  /* 0x00000017000d7308 */ /* 0x000a620000000800 */
[----:B--2---:R-:W-:Y:S01]  /*0e10*/  FADD.FTZ R8, R5, R8 ;  /* 0x0000000805087221 */ /* 0x004fe20000010000 */
[----:B------:R-:W-:Y:S01]  /*0e20*/  STS [R4+-0x400], R5 ;  /* 0xfffc000504007388 */ /* 0x000fe20000000800 */
[----:B------:R-:W-:Y:S02]  /*0e30*/  FMUL.FTZ R22, R22, 1.4426950216293334961 ;  /* 0x3fb8aa3b16167820 */ /* 0x000fe40000410000 */
[----:B------:R-:W-:-:S03]  /*0e40*/  FADD.FTZ R24, -R2, R19 ;  /* 0x0000001302187221 */ /* 0x000fc60000010100 */
[----:B------:R-:W2:Y:S01]  /*0e50*/  MUFU.EX2 R11, R11 ;  /* 0x0000000b000b7308 */ /* 0x000ea20000000800 */
[----:B-----5:R-:W5:Y:S01]  /*0e60*/  LDS R23, [R4+0x1800] ;  /* 0x0018000004177984 */ /* 0x020f620000000800 */
[----:B----4-:R-:W-:Y:S02]  /*0e70*/  FADD.FTZ R8, R8, R9 ;  /* 0x0000000908087221 */ /* 0x010fe40000010000 */
[----:B------:R-:W-:Y:S01]  /*0e80*/  FMUL.FTZ R24, R24, 1.4426950216293334961 ;  /* 0x3fb8aa3b18187820 */ /* 0x000fe20000410000 */
[----:B------:R-:W-:Y:S01]  /*0e90*/  STS [R4+-0x200], R9 ;  /* 0xfffe000904007388 */ /* 0x000fe20000000800 */
[----:B0-----:R-:W-:Y:S02]  /*0ea0*/  FADD.FTZ R26, -R2, R10 ;  /* 0x0000000a021a7221 */ /* 0x001fe40000010100 */
[----:B------:R0:W4:Y:S01]  /*0eb0*/  MUFU.EX2 R15, R18 ;  /* 0x00000012000f7308 */ /* 0x0001220000000800 */
[----:B-1----:R-:W-:Y:S01]  /*0ec0*/  STS [R4+0x200], R13 ;  /* 0x0002000d04007388 */ /* 0x002fe20000000800 */
[----:B------:R-:W-:-:S06]  /*0ed0*/  FMUL.FTZ R26, R26, 1.4426950216293334961 ;  /* 0x3fb8aa3b1a1a7820 */ /* 0x000fcc0000410000 */
[----:B------:R1:W3:Y:S01]  /*0ee0*/  MUFU.EX2 R17, R20 ;  /* 0x0000001400117308 */ /* 0x0002e20000000800 */
[----:B0-----:R-:W-:Y:S01]  /*0ef0*/  FADD.FTZ R18, -R2, R21 ;  /* 0x0000001502127221 */ /* 0x001fe20000010100 */
[----:B--2---:R-:W-:Y:S01]  /*0f00*/  STS [R4], R11 ;  /* 0x0000000b04007388 */ /* 0x004fe20000000800 */
[----:B------:R-:W-:Y:S02]  /*0f10*/  FADD.FTZ R8, R8, R11 ;  /* 0x0000000b08087221 */ /* 0x000fe40000010000 */
[----:B------:R-:W-:Y:S02]  /*0f20*/  FMUL.FTZ R18, R18, 1.4426950216293334961 ;  /* 0x3fb8aa3b12127820 */ /* 0x000fe40000410000 */
[----:B------:R-:W-:Y:S01]  /*0f30*/  FADD.FTZ R8, R8, R13 ;  /* 0x0000000d08087221 */ /* 0x000fe20000010000 */
[----:B------:R0:W2:Y:S01]  /*0f40*/  MUFU.EX2 R19, R22 ;  /* 0x0000001600137308 */ /* 0x0000a20000000800 */
[----:B-1----:R-:W-:Y:S01]  /*0f50*/  FADD.FTZ R20, -R2, R27 ;  /* 0x0000001b02147221 */ /* 0x002fe20000010100 */
[----:B----4-:R-:W-:Y:S01]  /*0f60*/  STS [R4+0x400], R15 ;  /* 0x0004000f04007388 */ /* 0x010fe20000000800 */
[----:B------:R-:W-:-:S02]  /*0f70*/  FADD.FTZ R8, R8, R15 ;  /* 0x0000000f08087221 */ /* 0x000fc40000010000 */
[----:B------:R-:W-:-:S03]  /*0f80*/  FMUL.FTZ R20, R20, 1.4426950216293334961 ;  /* 0x3fb8aa3b14147820 */ /* 0x000fc60000410000 */
[----:B------:R1:W4:Y:S01]  /*0f90*/  MUFU.EX2 R21, R24 ;  /* 0x0000001800157308 */ /* 0x0003220000000800 */
[----:B0-----:R-:W-:Y:S01]  /*0fa0*/  FADD.FTZ R22, -R2, R12 ;  /* 0x0000000c02167221 */ /* 0x001fe20000010100 */
[----:B---3--:R-:W-:Y:S01]  /*0fb0*/  STS [R4+0x600], R17 ;  /* 0x0006001104007388 */ /* 0x008fe20000000800 */
[----:B------:R-:W-:Y:S02]  /*0fc0*/  FADD.FTZ R8, R8, R17 ;  /* 0x0000001108087221 */ /* 0x000fe40000010000 */
[----:B------:R-:W-:-:S03]  /*0fd0*/  FMUL.FTZ R22, R22, 1.4426950216293334961 ;  /* 0x3fb8aa3b16167820 */ /* 0x000fc60000410000 */
[----:B------:R0:W3:Y:S01]  /*0fe0*/  MUFU.EX2 R27, R18 ;  /* 0x00000012001b7308 */ /* 0x0000e20000000800 */
[----:B-1----:R-:W-:Y:S01]  /*0ff0*/  FADD.FTZ R24, -R2, R14 ;  /* 0x0000000e02187221 */ /* 0x002fe20000010100 */
[----:B--2---:R-:W-:Y:S01]  /*1000*/  STS [R4+0x800], R19 ;  /* 0x0008001304007388 */ /* 0x004fe20000000800 */
[----:B------:R-:W-:Y:S02]  /*1010*/  FADD.FTZ R8, R8, R19 ;  /* 0x0000001308087221 */ /* 0x000fe40000010000 */
[----:B------:R-:W-:-:S03]  /*1020*/  FMUL.FTZ R24, R24, 1.4426950216293334961 ;  /* 0x3fb8aa3b18187820 */ /* 0x000fc60000410000 */
[----:B------:R5:W1:Y:S01]  /*1030*/  MUFU.EX2 R10, R20 ;  /* 0x00000014000a7308 */ /* 0x000a620000000800 */
[----:B0-----:R-:W-:Y:S01]  /*1040*/  FADD.FTZ R18, -R2, R25 ;  /* 0x0000001902127221 */ /* 0x001fe20000010100 */
[----:B----4-:R-:W-:Y:S01]  /*1050*/  STS [R4+0xa00], R21 ;  /* 0x000a001504007388 */ /* 0x010fe20000000800 */
[----:B------:R-:W-:Y:S02]  /*1060*/  FADD.FTZ R8, R8, R21 ;  /* 0x0000001508087221 */ /* 0x000fe40000010000 */
[----:B------:R-:W-:-:S03]  /*1070*/  FMUL.FTZ R18, R18, 1.4426950216293334961 ;  /* 0x3fb8aa3b12127820 */ /* 0x000fc60000410000 */
[----:B------:R-:W0:Y:S01]  /*1080*/  MUFU.EX2 R12, R26 ;  /* 0x0000001a000c7308 */ /* 0x000e220000000800 */
[----:B-----5:R-:W-:Y:S01]  /*1090*/  FADD.FTZ R20, -R2, R23 ;  /* 0x0000001702147221 */ /* 0x020fe20000010100 */
[----:B---3--:R-:W-:Y:S01]  /*10a0*/  STS [R4+0xc00], R27 ;  /* 0x000c001b04007388 */ /* 0x008fe20000000800 */
[----:B------:R-:W-:Y:S02]  /*10b0*/  FADD.FTZ R8, R8, R27 ;  /* 0x0000001b08087221 */ /* 0x000fe40000010000 */
[----:B------:R-:W-:-:S03]  /*10c0*/  FMUL.FTZ R20, R20, 1.4426950216293334961 ;  /* 0x3fb8aa3b14147820 */ /* 0x000fc60000410000 */
[----:B------:R2:W3:Y:S01]  /*10d0*/  MUFU.EX2 R14, R22 ;  /* 0x00000016000e7308 */ /* 0x0004e20000000800 */
[----:B-1----:R-:W-:Y:S01]  /*10e0*/  FADD.FTZ R5, R8, R10 ;  /* 0x0000000a08057221 */ /* 0x002fe20000010000 */
[----:B------:R-:W-:Y:S06]  /*10f0*/  STS [R4+0xe00], R10 ;  /* 0x000e000a04007388 */ /* 0x000fec0000000800 */
[----:B------:R-:W1:Y:S01]  /*1100*/  MUFU.EX2 R25, R24 ;  /* 0x0000001800197308 */ /* 0x000e620000000800 */
[----:B--2---:R-:W-:Y:S01]  /*1110*/  FADD.FTZ R22, -R2, R29 ;  /* 0x0000001d02167221 */ /* 0x004fe20000010100 */
[----:B0-----:R-:W-:Y:S01]  /*1120*/  STS [R4+0x1000], R12 ;  /* 0x0010000c04007388 */ /* 0x001fe20000000800 */
[----:B------:R-:W-:-:S02]  /*1130*/  FADD.FTZ R5, R5, R12 ;  /* 0x0000000c05057221 */ /* 0x000fc40000010000 */
[----:B------:R-:W-:-:S03]  /*1140*/  FMUL.FTZ R22, R22, 1.4426950216293334961 ;  /* 0x3fb8aa3b16167820 */ /* 0x000fc60000410000 */
[----:B------:R-:W0:Y:S01]  /*1150*/  MUFU.EX2 R23, R18 ;  /* 0x0000001200177308 */ /* 0x000e220000000800 */
[----:B---3--:R-:W-:Y:S01]  /*1160*/  FADD.FTZ R8, R5, R14 ;  /* 0x0000000e05087221 */ /* 0x008fe20000010000 */
[----:B------:R-:W-:Y:S06]  /*1170*/  STS [R4+0x1200], R14 ;  /* 0x0012000e04007388 */ /* 0x000fec0000000800 */
[----:B------:R-:W2:Y:S01]  /*1180*/  MUFU.EX2 R29, R20 ;  /* 0x00000014001d7308 */ /* 0x000ea20000000800 */
[----:B-1----:R-:W-:Y:S01]  /*1190*/  FADD.FTZ R8, R8, R25 ;  /* 0x0000001908087221 */ /* 0x002fe20000010000 */
[----:B------:R-:W-:Y:S06]  /*11a0*/  STS [R4+0x1400], R25 ;  /* 0x0014001904007388 */ /* 0x000fec0000000800 */
[----:B------:R-:W1:Y:S01]  /*11b0*/  MUFU.EX2 R22, R22 ;  /* 0x0000001600167308 */ /* 0x000e620000000800 */
[----:B0-----:R-:W-:Y:S01]  /*11c0*/  FADD.FTZ R8, R8, R23 ;  /* 0x0000001708087221 */ /* 0x001fe20000010000 */
[----:B------:R-:W-:Y:S03]  /*11d0*/  STS [R4+0x1600], R23 ;  /* 0x0016001704007388 */ /* 0x000fe60000000800 */
[----:B--2---:R-:W-:Y:S01]  /*11e0*/  FADD.FTZ R8, R8, R29 ;  /* 0x0000001d08087221 */ /* 0x004fe20000010000 */
[----:B------:R-:W-:Y:S04]  /*11f0*/  STS [R4+0x1800], R29 ;  /* 0x0018001d04007388 */ /* 0x000fe80000000800 */
[----:B-1----:R0:W-:Y:S01]  /*1200*/  STS [R4+0x1a00], R22 ;  /* 0x001a001604007388 */ /* 0x0021e20000000800 */
[----:B------:R-:W-:Y:S01]  /*1210*/  FADD.FTZ R8, R8, R22 ;  /* 0x0000001608087221 */ /* 0x000fe20000010000 */
[----:B0-----:R-:W-:Y:S01]  /*1220*/  IADD3 R4, R4, 0x2000, RZ ;  /* 0x0000200004047810 */ /* 0x001fe20007ffe0ff */
[----:B------:R-:W-:Y:S05]  /*1230*/  @!P2 BRA `(.L_x_58) ;  /* 0xfffff9c00000a947 */ /* 0x000fea000383ffff */
.L_x_57:
[----:B------:R-:W-:Y:S05]  /*1240*/  BSYNC B1 ;  /* 0x0000000000017941 */ /* 0x000fea0003800000 */
.L_x_56:
[----:B------:R-:W-:Y:S01]  /*1250*/  IADD3 R3, -R6, UR39, RZ ;  /* 0x0000002706037c10 */ /* 0x000fe2000fffe1ff */
[----:B------:R-:W-:Y:S03]  /*1260*/  BSSY B1, `(.L_x_59) ;  /* 0x0000036000017945 */ /* 0x000fe60003800000 */
[----:B------:R-:W-:-:S13]  /*1270*/  ISETP.GT.AND P2, PT, R3, 0x200, PT ;  /* 0x000002000300780c */ /* 0x000fda0003f44270 */
[----:B------:R-:W-:Y:S05]  /*1280*/  @!P2 BRA `(.L_x_60) ;  /* 0x000003300000a947 */ /* 0x000fea0003800000 */
[----:B------:R-:W0:Y:S01]  /*1290*/  LDS R9, [R4+-0x400] ;  /* 0xfffc000004097984 */ /* 0x000e220000000800 */
[----:B------:R-:W-:Y:S02]  /*12a0*/  PLOP3.LUT P0, PT, PT, PT, PT, 0x8, 0x0 ;  /* 0x000000000000781c */ /* 0x000fe40003f0e170 */
[----:B------:R-:W-:Y:S01]  /*12b0*/  IADD3 R6, R6, 0x400, RZ ;  /* 0x0000040006067810 */ /* 0x000fe20007ffe0ff */
[----:B------:R-:W2:Y:S04]  /*12c0*/  LDS R11, [R4+-0x200] ;  /* 0xfffe0000040b7984 */ /* 0x000ea80000000800 */
[----:B------:R-:W3:Y:S04]  /*12d0*/  LDS R13, [R4] ;  /* 0x00000000040d7984 */ /* 0x000ee80000000800 */
[----:B------:R-:W4:Y:S04]  /*12e0*/  LDS R15, [R4+0x200] ;  /* 0x00020000040f7984 */ /* 0x000f280000000800 */
[----:B------:R-:W5:Y:S04]  /*12f0*/  LDS R17, [R4+0x400] ;  /* 0x0004000004117984 */ /* 0x000f680000000800 */
[----:B------:R-:W1:Y:S04]  /*1300*/  LDS R19, [R4+0x600] ;  /* 0x0006000004137984 */ /* 0x000e680000000800 */
[----:B------:R-:W1:Y:S04]  /*1310*/  LDS R3, [R4+0x800] ;  /* 0x0008000004037984 */ /* 0x000e680000000800 */
[----:B------:R-:W1:Y:S02]  /*1320*/  LDS R5, [R4+0xa00] ;  /* 0x000a000004057984 */ /* 0x000e640000000800 */
[----:B01----:R-:W-:-:S04]  /*1330*/  FADD.FTZ R9, -R2, R9 ;  /* 0x0000000902097221 */ /* 0x003fc80000010100 */
[----:B------:R-:W-:Y:S02]  /*1340*/  FMUL.FTZ R9, R9, 1.4426950216293334961 ;  /* 0x3fb8aa3b09097820 */ /* 0x000fe40000410000 */
[C---:B--2---:R-:W-:Y:S02]  /*1350*/  FADD.FTZ R11, -R2.reuse, R11 ;  /* 0x0000000b020b7221 */ /* 0x044fe40000010100 */
[C---:B---3--:R-:W-:Y:S02]  /*1360*/  FADD.FTZ R13, -R2.reuse, R13 ;  /* 0x0000000d020d7221 */ /* 0x048fe40000010100 */
[----:B------:R-:W-:Y:S01]  /*1370*/  FMUL.FTZ R11, R11, 1.4426950216293334961 ;  /* 0x3fb8aa3b0b0b7820 */ /* 0x000fe20000410000 */
[----:B------:R-:W0:Y:S01]  /*1380*/  MUFU.EX2 R9, R9 ;  /* 0x0000000900097308 */ /* 0x000e220000000800 */
[----:B------:R-:W-:Y:S02]  /*1390*/  FMUL.FTZ R13, R13, 1.4426950216293334961 ;  /* 0x3fb8aa3b0d0d7820 */ /* 0x000fe40000410000 */
[----:B----4-:R-:W-:-:S02]  /*13a0*/  FADD.FTZ R15, -R2, R15 ;  /* 0x0000000f020f7221 */ /* 0x010fc40000010100 */
[C---:B-----5:R-:W-:Y:S02]  /*13b0*/  FADD.FTZ R17, -R2.reuse, R17 ;  /* 0x0000001102117221 */ /* 0x060fe40000010100 */
[----:B------:R-:W-:Y:S01]  /*13c0*/  FMUL.FTZ R15, R15, 1.4426950216293334961 ;  /* 0x3fb8aa3b0f0f7820 */ /* 0x000fe20000410000 */
[----:B------:R-:W1:Y:S01]  /*13d0*/  MUFU.EX2 R11, R11 ;  /* 0x0000000b000b7308 */ /* 0x000e620000000800 */
[----:B------:R-:W-:Y:S02]  /*13e0*/  FMUL.FTZ R17, R17, 1.4426950216293334961 ;  /* 0x3fb8aa3b11117820 */ /* 0x000fe40000410000 */
[C---:B------:R-:W-:Y:S02]  /*13f0*/  FADD.FTZ R19, -R2.reuse, R19 ;  /* 0x0000001302137221 */ /* 0x040fe40000010100 */
[----:B------:R-:W-:Y:S02]  /*1400*/  FADD.FTZ R3, -R2, R3 ;  /* 0x0000000302037221 */ /* 0x000fe40000010100 */
[----:B------:R-:W-:Y:S01]  /*1410*/  FMUL.FTZ R19, R19, 1.4426950216293334961 ;  /* 0x3fb8aa3b13137820 */ /* 0x000fe20000410000 */
[----:B------:R-:W2:Y:S01]  /*1420*/  MUFU.EX2 R13, R13 ;  /* 0x0000000d000d7308 */ /* 0x000ea20000000800 */
[----:B0-----:R-:W-:Y:S01]  /*1430*/  FADD.FTZ R8, R8, R9 ;  /* 0x0000000908087221 */ /* 0x001fe20000010000 */
[----:B------:R-:W-:Y:S01]  /*1440*/  STS [R4+-0x400], R9 ;  /* 0xfffc000904007388 */ /* 0x000fe20000000800 */
[----:B------:R-:W-:-:S02]  /*1450*/  FADD.FTZ R5, -R2, R5 ;  /* 0x0000000502057221 */ /* 0x000fc40000010100 */
[----:B------:R-:W-:Y:S02]  /*1460*/  FMUL.FTZ R3, R3, 1.4426950216293334961 ;  /* 0x3fb8aa3b03037820 */ /* 0x000fe40000410000 */
[----:B------:R-:W-:Y:S01]  /*1470*/  FMUL.FTZ R5, R5, 1.4426950216293334961 ;  /* 0x3fb8aa3b05057820 */ /* 0x000fe20000410000 */
[----:B------:R-:W0:Y:S01]  /*1480*/  MUFU.EX2 R15, R15 ;  /* 0x0000000f000f7308 */ /* 0x000e220000000800 */
[----:B-1----:R-:W-:Y:S01]  /*1490*/  FADD.FTZ R8, R8, R11 ;  /* 0x0000000b08087221 */ /* 0x002fe20000010000 */
[----:B------:R-:W-:Y:S06]  /*14a0*/  STS [R4+-0x200], R11 ;  /* 0xfffe000b04007388 */ /* 0x000fec0000000800 */
        /* <DEDUP_REMOVED lines=17> */
.L_x_60:
[----:B------:R-:W-:Y:S05]  /*15c0*/  BSYNC B1 ;  /* 0x0000000000017941 */ /* 0x000fea0003800000 */
.L_x_59:
[----:B------:R-:W-:-:S13]  /*15d0*/  ISETP.LT.OR P0, PT, R6, UR39, P0 ;  /* 0x0000002706007c0c */ /* 0x000fda0008701670 */
[----:B------:R-:W-:Y:S05]  /*15e0*/  @!P0 BRA `(.L_x_52) ;  /* 0x0000018000008947 */ /* 0x000fea0003800000 */
[----:B------:R-:W0:Y:S04]  /*15f0*/  LDS R3, [R4+-0x400] ;  /* 0xfffc000004037984 */ /* 0x000e280000000800 */
[----:B------:R-:W2:Y:S04]  /*1600*/  LDS R5, [R4+-0x200] ;  /* 0xfffe000004057984 */ /* 0x000ea80000000800 */
[----:B------:R-:W3:Y:S04]  /*1610*/  LDS R9, [R4] ;  /* 0x0000000004097984 */ /* 0x000ee80000000800 */
[----:B------:R-:W4:Y:S01]  /*1620*/  LDS R11, [R4+0x200] ;  /* 0x00020000040b7984 */ /* 0x000f220000000800 */
[----:B01----:R-:W-:-:S02]  /*1630*/  FADD.FTZ R3, -R2, R3 ;  /* 0x0000000302037221 */ /* 0x003fc40000010100 */
[C---:B--2---:R-:W-:Y:S02]  /*1640*/  FADD.FTZ R5, -R2.reuse, R5 ;  /* 0x0000000502057221 */ /* 0x044fe40000010100 */
[----:B------:R-:W-:Y:S02]  /*1650*/  FMUL.FTZ R3, R3, 1.4426950216293334961 ;  /* 0x3fb8aa3b03037820 */ /* 0x000fe40000410000 */
[C---:B---3--:R-:W-:Y:S02]  /*1660*/  FADD.FTZ R9, -R2.reuse, R9 ;  /* 0x0000000902097221 */ /* 0x048fe40000010100 */
[----:B------:R-:W-:Y:S02]  /*1670*/  FMUL.FTZ R5, R5, 1.4426950216293334961 ;  /* 0x3fb8aa3b05057820 */ /* 0x000fe40000410000 */
[----:B----4-:R-:W-:Y:S01]  /*1680*/  FADD.FTZ R11, -R2, R11 ;  /* 0x0000000b020b7221 */ /* 0x010fe20000010100 */
[----:B------:R-:W0:Y:S01]  /*1690*/  MUFU.EX2 R3, R3 ;  /* 0x0000000300037308 */ /* 0x000e220000000800 */
[----:B------:R-:W-:-:S02]  /*16a0*/  FMUL.FTZ R9, R9, 1.4426950216293334961 ;  /* 0x3fb8aa3b09097820 */ /* 0x000fc40000410000 */
[----:B------:R-:W-:-:S05]  /*16b0*/  FMUL.FTZ R11, R11, 1.4426950216293334961 ;  /* 0x3fb8aa3b0b0b7820 */ /* 0x000fca0000410000 */
        /* <DEDUP_REMOVED lines=11> */
.L_x_52:
[----:B------:R-:W-:Y:S05]  /*1770*/  BSYNC B0 ;  /* 0x0000000000007941 */ /* 0x000fea0003800000 */
.L_x_51:
        /* <DEDUP_REMOVED lines=11> */
[----:B------:R-:W0:Y:S02]  /*1830*/  SHFL.BFLY PT, R6, R5, 0x2, 0x1f ;  /* 0x0c401f0005067f89 */ /* 0x000e2400000e0000 */
        /* <DEDUP_REMOVED lines=24> */
[----:B------:R-:W-:Y:S02]  /*19c0*/  ISETP.GE.U32.AND P1, PT, R5, 0x180, PT ;  /* 0x000001800500780c */ /* 0x000fe40003f26070 */
[----:B------:R-:W-:Y:S01]  /*19d0*/  LOP3.LUT P0, R8, R4, 0x3, RZ, 0xc0, !PT ;  /* 0x0000000304087812 */ /* 0x000fe2000780c0ff */
[----:B0-----:R-:W-:-:S06]  /*19e0*/  FADD.FTZ R4, R3, 9.9999999747524270788e-07 ;  /* 0x358637bd03047421 */ /* 0x001fcc0000010000 */
[----:B------:R-:W0:Y:S06]  /*19f0*/  MUFU.RCP R4, R4 ;  /* 0x0000000400047308 */ /* 0x000e2c0000001000 */
[----:B------:R-:W-:Y:S05]  /*1a00*/  @!P0 BRA `(.L_x_64) ;  /* 0x000000b000008947 */ /* 0x000fea0003800000 */
[----:B------:R-:W-:Y:S01]  /*1a10*/  IMAD.MOV.U32 R5, RZ, RZ, R8 ;  /* 0x000000ffff057224 */ /* 0x000fe200078e0008 */
[----:B------:R-:W-:Y:S01]  /*1a20*/  LEA R8, R16, 0x1a0, 0x2 ;  /* 0x000001a010087811 */ /* 0x000fe200078e10ff */
[----:B------:R-:W-:-:S04]  /*1a30*/  IMAD.MOV.U32 R6, RZ, RZ, R16 ;  /* 0x000000ffff067224 */ /* 0x000fc800078e0010 */
.L_x_65:
[----:B------:R-:W2:Y:S01]  /*1a40*/  LDS R9, [R8] ;  /* 0x0000000008097984 */ /* 0x000ea20000000800 */
[----:B------:R-:W-:Y:S02]  /*1a50*/  IADD3 R5, R5, -0x1, RZ ;  /* 0xffffffff05057810 */ /* 0x000fe40007ffe0ff */
[----:B------:R-:W-:-:S02]  /*1a60*/  IADD3 R6, R6, 0x80, RZ ;  /* 0x0000008006067810 */ /* 0x000fc40007ffe0ff */
[----:B------:R-:W-:Y:S01]  /*1a70*/  ISETP.NE.AND P0, PT, R5, RZ, PT ;  /* 0x000000ff0500720c */ /* 0x000fe20003f05270 */
[----:B0-2---:R-:W-:-:S05]  /*1a80*/  FMUL.FTZ R9, R9, R4 ;  /* 0x0000000409097220 */ /* 0x005fca0000410000 */
[----:B------:R0:W-:Y:S02]  /*1a90*/  STS [R8], R9 ;  /* 0x0000000908007388 */ /* 0x0001e40000000800 */
[----:B0-----:R-:W-:-:S05]  /*1aa0*/  IADD3 R8, R8, 0x200, RZ ;  /* 0x0000020008087810 */ /* 0x001fca0007ffe0ff */
[----:B------:R-:W-:Y:S05]  /*1ab0*/  @P0 BRA `(.L_x_65) ;  /* 0xffffff8000000947 */ /* 0x000fea000383ffff */
.L_x_64:
[----:B------:R-:W-:Y:S05]  /*1ac0*/  BSYNC B1 ;  /* 0x0000000000017941 */ /* 0x000fea0003800000 */
.L_x_63:
        /* <DEDUP_REMOVED lines=11> */
.L_x_68:
[----:B------:R-:W2:Y:S01]  /*1b80*/  LDS R10, [R5+-0x400] ;  /* 0xfffc0000050a7984 */ /* 0x000ea20000000800 */
[----:B------:R-:W-:-:S03]  /*1b90*/  IADD3 R6, R6, 0x800, RZ ;  /* 0x0000080006067810 */ /* 0x000fc60007ffe0ff */
[----:B------:R-:W3:Y:S01]  /*1ba0*/  LDS R12, [R5+-0x200] ;  /* 0xfffe0000050c7984 */ /* 0x000ee20000000800 */
[----:B------:R-:W-:-:S03]  /*1bb0*/  ISETP.GE.AND P1, PT, R6, R9, PT ;  /* 0x000000090600720c */ /* 0x000fc60003f26270 */
[----:B------:R-:W4:Y:S04]  /*1bc0*/  LDS R14, [R5] ;  /* 0x00000000050e7984 */ /* 0x000f280000000800 */
[----:B------:R-:W5:Y:S04]  /*1bd0*/  LDS R18, [R5+0x200] ;  /* 0x0002000005127984 */ /* 0x000f680000000800 */
[----:B------:R-:W1:Y:S04]  /*1be0*/  LDS R20, [R5+0x400] ;  /* 0x0004000005147984 */ /* 0x000e680000000800 */
[----:B------:R-:W0:Y:S04]  /*1bf0*/  LDS R8, [R5+0x600] ;  /* 0x0006000005087984 */ /* 0x000e280000000800 */
[----:B------:R-:W-:Y:S04]  /*1c00*/  LDS R29, [R5+0x800] ;  /* 0x00080000051d7984 */ /* 0x000fe80000000800 */
[----:B------:R-:W0:Y:S04]  /*1c10*/  LDS R21, [R5+0xa00] ;  /* 0x000a000005157984 */ /* 0x000e280000000800 */
[----:B------:R-:W0:Y:S04]  /*1c20*/  LDS R27, [R5+0xc00] ;  /* 0x000c0000051b7984 */ /* 0x000e280000000800 */
[----:B------:R-:W0:Y:S04]  /*1c30*/  LDS R25, [R5+0xe00] ;  /* 0x000e000005197984 */ /* 0x000e280000000800 */
[----:B------:R-:W0:Y:S02]  /*1c40*/  LDS R23, [R5+0x1000] ;  /* 0x0010000005177984 */ /* 0x000e240000000800 */
[----:B0-2---:R-:W-:-:S02]  /*1c50*/  FMUL.FTZ R10, R4, R10 ;  /* 0x0000000a040a7220 */ /* 0x005fc40000410000 */
[----:B------:R-:W-:Y:S01]  /*1c60*/  LDS R19, [R5+0x1200] ;  /* 0x0012000005137984 */ /* 0x000fe20000000800 */
[----:B---3--:R-:W-:-:S03]  /*1c70*/  FMUL.FTZ R12, R4, R12 ;  /* 0x0000000c040c7220 */ /* 0x008fc60000410000 */
[----:B------:R-:W0:Y:S01]  /*1c80*/  LDS R11, [R5+0x1400] ;  /* 0x00140000050b7984 */ /* 0x000e220000000800 */
[----:B----4-:R-:W-:-:S03]  /*1c90*/  FMUL.FTZ R14, R4, R14 ;  /* 0x0000000e040e7220 */ /* 0x010fc60000410000 */
[----:B------:R-:W2:Y:S01]  /*1ca0*/  LDS R17, [R5+0x1600] ;  /* 0x0016000005117984 */ /* 0x000ea20000000800 */
[----:B-----5:R-:W-:-:S03]  /*1cb0*/  FMUL.FTZ R18, R4, R18 ;  /* 0x0000001204127220 */ /* 0x020fc60000410000 */
[----:B------:R-:W3:Y:S01]  /*1cc0*/  LDS R15, [R5+0x1800] ;  /* 0x00180000050f7984 */ /* 0x000ee20000000800 */
[----:B-1----:R-:W-:-:S03]  /*1cd0*/  FMUL.FTZ R20, R4, R20 ;  /* 0x0000001404147220 */ /* 0x002fc60000410000 */
[----:B------:R-:W1:Y:S01]  /*1ce0*/  LDS R13, [R5+0x1a00] ;  /* 0x001a0000050d7984 */ /* 0x000e620000000800 */
[----:B------:R-:W-:-:S03]  /*1cf0*/  FMUL.FTZ R8, R4, R8 ;  /* 0x0000000804087220 */ /* 0x000fc60000410000 */
[----:B------:R4:W-:Y:S04]  /*1d00*/  STS [R5+-0x400], R10 ;  /* 0xfffc000a05007388 */ /* 0x0009e80000000800 */
[----:B------:R0:W-:Y:S01]  /*1d10*/  STS [R5+-0x200], R12 ;  /* 0xfffe000c05007388 */ /* 0x0001e20000000800 */
[----:B------:R-:W-:-:S03]  /*1d20*/  FMUL.FTZ R22, R4, R21 ;  /* 0x0000001504167220 */ /* 0x000fc60000410000 */
[----:B------:R2:W-:Y:S01]  /*1d30*/  STS [R5], R14 ;  /* 0x0000000e05007388 */ /* 0x0005e20000000800 */
[C---:B------:R-:W-:Y:S02]  /*1d40*/  FMUL.FTZ R24, R4.reuse, R27 ;  /* 0x0000001b04187220 */ /* 0x040fe40000410000 */
[C---:B----4-:R-:W-:Y:S01]  /*1d50*/  FMUL.FTZ R10, R4.reuse, R29 ;  /* 0x0000001d040a7220 */ /* 0x050fe20000410000 */
[----:B------:R-:W-:Y:S01]  /*1d60*/  STS [R5+0x200], R18 ;  /* 0x0002001205007388 */ /* 0x000fe20000000800 */
[----:B------:R-:W-:-:S03]  /*1d70*/  FMUL.FTZ R26, R4, R25 ;  /* 0x00000019041a7220 */ /* 0x000fc60000410000 */
[----:B------:R-:W-:Y:S01]  /*1d80*/  STS [R5+0x400], R20 ;  /* 0x0004001405007388 */ /* 0x000fe20000000800 */
[----:B------:R-:W-:-:S03]  /*1d90*/  FMUL.FTZ R28, R4, R23 ;  /* 0x00000017041c7220 */ /* 0x000fc60000410000 */
[----:B------:R4:W-:Y:S01]  /*1da0*/  STS [R5+0x600], R8 ;  /* 0x0006000805007388 */ /* 0x0009e20000000800 */
[----:B0-----:R-:W-:-:S03]  /*1db0*/  FMUL.FTZ R12, R4, R11 ;  /* 0x0000000b040c7220 */ /* 0x001fc60000410000 */
[----:B------:R-:W-:Y:S01]  /*1dc0*/  STS [R5+0x800], R10 ;  /* 0x0008000a05007388 */ /* 0x000fe20000000800 */
[----:B--2---:R-:W-:-:S03]  /*1dd0*/  FMUL.FTZ R14, R4, R17 ;  /* 0x00000011040e7220 */ /* 0x004fc60000410000 */
[----:B------:R-:W-:Y:S01]  /*1de0*/  STS [R5+0xa00], R22 ;  /* 0x000a001605007388 */ /* 0x000fe20000000800 */
[C---:B----4-:R-:W-:Y:S02]  /*1df0*/  FMUL.FTZ R8, R4.reuse, R19 ;  /* 0x0000001304087220 */ /* 0x050fe40000410000 */
[C---:B---3--:R-:W-:Y:S01]  /*1e00*/  FMUL.FTZ R18, R4.reuse, R15 ;  /* 0x0000000f04127220 */ /* 0x048fe20000410000 */
[----:B------:R-:W-:Y:S01]  /*1e10*/  STS [R5+0xc00], R24 ;  /* 0x000c001805007388 */ /* 0x000fe20000000800 */
[----:B-1----:R-:W-:-:S03]  /*1e20*/  FMUL.FTZ R20, R4, R13 ;  /* 0x0000000d04147220 */ /* 0x002fc60000410000 */
        /* <DEDUP_REMOVED lines=9> */
.L_x_67:
[----:B------:R-:W-:Y:S05]  /*1ec0*/  BSYNC B1 ;  /* 0x0000000000017941 */ /* 0x000fea0003800000 */
.L_x_66:
[----:B------:R-:W-:Y:S01]  /*1ed0*/  IADD3 R8, -R6, UR39, RZ ;  /* 0x0000002706087c10 */ /* 0x000fe2000fffe1ff */
[----:B------:R-:W-:Y:S03]  /*1ee0*/  BSSY B1, `(.L_x_69) ;  /* 0x000001e000017945 */ /* 0x000fe60003800000 */
[----:B------:R-:W-:-:S13]  /*1ef0*/  ISETP.GT.AND P1, PT, R8, 0x200, PT ;  /* 0x000002000800780c */ /* 0x000fda0003f24270 */
[----:B------:R-:W-:Y:S05]  /*1f00*/  @!P1 BRA `(.L_x_70) ;  /* 0x000001b000009947 */ /* 0x000fea0003800000 */
[----:B------:R-:W2:Y:S01]  /*1f10*/  LDS R9, [R5+-0x400] ;  /* 0xfffc000005097984 */ /* 0x000ea20000000800 */
[----:B------:R-:W-:Y:S02]  /*1f20*/  PLOP3.LUT P0, PT, PT, PT, PT, 0x8, 0x0 ;  /* 0x000000000000781c */ /* 0x000fe40003f0e170 */
[----:B------:R-:W-:Y:S01]  /*1f30*/  IADD3 R6, R6, 0x400, RZ ;  /* 0x0000040006067810 */ /* 0x000fe20007ffe0ff */
[----:B------:R-:W3:Y:S04]  /*1f40*/  LDS R11, [R5+-0x200] ;  /* 0xfffe0000050b7984 */ /* 0x000ee80000000800 */
[----:B------:R-:W4:Y:S04]  /*1f50*/  LDS R13, [R5] ;  /* 0x00000000050d7984 */ /* 0x000f280000000800 */
[----:B------:R-:W5:Y:S04]  /*1f60*/  LDS R15, [R5+0x200] ;  /* 0x00020000050f7984 */ /* 0x000f680000000800 */
[----:B------:R-:W1:Y:S04]  /*1f70*/  LDS R17, [R5+0x400] ;  /* 0x0004000005117984 */ /* 0x000e680000000800 */
[----:B------:R-:W0:Y:S04]  /*1f80*/  LDS R19, [R5+0x600] ;  /* 0x0006000005137984 */ /* 0x000e280000000800 */
[----:B------:R-:W0:Y:S04]  /*1f90*/  LDS R21, [R5+0x800] ;  /* 0x0008000005157984 */ /* 0x000e280000000800 */
[----:B------:R-:W0:Y:S02]  /*1fa0*/  LDS R23, [R5+0xa00] ;  /* 0x000a000005177984 */ /* 0x000e240000000800 */
[----:B0-2---:R-:W-:-:S02]  /*1fb0*/  FMUL.FTZ R8, R4, R9 ;  /* 0x0000000904087220 */ /* 0x005fc40000410000 */
[----:B---3--:R-:W-:-:S03]  /*1fc0*/  FMUL.FTZ R10, R4, R11 ;  /* 0x0000000b040a7220 */ /* 0x008fc60000410000 */
[----:B------:R-:W-:Y:S01]  /*1fd0*/  STS [R5+-0x400], R8 ;  /* 0xfffc000805007388 */ /* 0x000fe20000000800 */
[----:B----4-:R-:W-:-:S03]  /*1fe0*/  FMUL.FTZ R12, R4, R13 ;  /* 0x0000000d040c7220 */ /* 0x010fc60000410000 */
[----:B------:R-:W-:Y:S01]  /*1ff0*/  STS [R5+-0x200], R10 ;  /* 0xfffe000a05007388 */ /* 0x000fe20000000800 */
[----:B-----5:R-:W-:-:S03]  /*2000*/  FMUL.FTZ R14, R4, R15 ;  /* 0x0000000f040e7220 */ /* 0x020fc60000410000 */
[----:B------:R-:W-:Y:S01]  /*2010*/  STS [R5], R12 ;  /* 0x0000000c05007388 */ /* 0x000fe20000000800 */
[----:B-1----:R-:W-:-:S03]  /*2020*/  FMUL.FTZ R18, R4, R17 ;  /* 0x0000001104127220 */ /* 0x002fc60000410000 */
        /* <DEDUP_REMOVED lines=9> */
.L_x_70:
[----:B------:R-:W-:Y:S05]  /*20c0*/  BSYNC B1 ;  /* 0x0000000000017941 */ /* 0x000fea0003800000 */
.L_x_69:
[----:B------:R-:W-:-:S13]  /*20d0*/  ISETP.LT.OR P0, PT, R6, UR39, P0 ;  /* 0x0000002706007c0c */ /* 0x000fda0008701670 */
[----:B------:R-:W-:Y:S05]  /*20e0*/  @!P0 BRA `(.L_x_62) ;  /* 0x000000c000008947 */ /* 0x000fea0003800000 */
[----:B------:R-:W2:Y:S04]  /*20f0*/  LDS R9, [R5+-0x400] ;  /* 0xfffc000005097984 */ /* 0x000ea80000000800 */
[----:B------:R-:W3:Y:S04]  /*2100*/  LDS R11, [R5+-0x200] ;  /* 0xfffe0000050b7984 */ /* 0x000ee80000000800 */
[----:B------:R-:W4:Y:S04]  /*2110*/  LDS R13, [R5] ;  /* 0x00000000050d7984 */ /* 0x000f280000000800 */
[----:B------:R-:W5:Y:S01]  /*2120*/  LDS R15, [R5+0x200] ;  /* 0x00020000050f7984 */ /* 0x000f620000000800 */
[----:B0-2---:R-:W-:-:S02]  /*2130*/  FMUL.FTZ R6, R9, R4 ;  /* 0x0000000409067220 */ /* 0x005fc40000410000 */
[----:B---3--:R-:W-:-:S03]  /*2140*/  FMUL.FTZ R8, R11, R4 ;  /* 0x000000040b087220 */ /* 0x008fc60000410000 */
[----:B------:R0:W-:Y:S01]  /*2150*/  STS [R5+-0x400], R6 ;  /* 0xfffc000605007388 */ /* 0x0001e20000000800 */
[----:B----4-:R-:W-:-:S03]  /*2160*/  FMUL.FTZ R10, R13, R4 ;  /* 0x000000040d0a7220 */ /* 0x010fc60000410000 */
[----:B------:R0:W-:Y:S01]  /*2170*/  STS [R5+-0x200], R8 ;  /* 0xfffe000805007388 */ /* 0x0001e20000000800 */
[----:B-----5:R-:W-:-:S03]  /*2180*/  FMUL.FTZ R4, R15, R4 ;  /* 0x000000040f047220 */ /* 0x020fc60000410000 */
[----:B------:R0:W-:Y:S04]  /*2190*/  STS [R5], R10 ;  /* 0x0000000a05007388 */ /* 0x0001e80000000800 */
[----:B------:R0:W-:Y:S02]  /*21a0*/  STS [R5+0x200], R4 ;  /* 0x0002000405007388 */ /* 0x0001e40000000800 */
.L_x_62:
[----:B------:R-:W-:Y:S05]  /*21b0*/  BSYNC B0 ;  /* 0x0000000000007941 */ /* 0x000fea0003800000 */
.L_x_61:
[----:B------:R-:W-:Y:S01]  /*21c0*/  BAR.SYNC.DEFER_BLOCKING 0x0 ;  /* 0x0000000000007b1d */ /* 0x000fe20000010000 */
[----:B------:R-:W-:Y:S02]  /*21d0*/  ISETP.NE.AND P3, PT, R16, RZ, PT ;  /* 0x000000ff1000720c */ /* 0x000fe40003f65270 */
[----:B0-----:R-:W-:Y:S02]  /*21e0*/  LOP3.LUT R4, R0, 0x3, RZ, 0xc0, !PT ;  /* 0x0000000300047812 */ /* 0x001fe400078ec0ff */
[----:B------:R-:W-:Y:S01]  /*21f0*/  LOP3.LUT R5, R16, 0xffffffc0, RZ, 0xc0, !PT ;  /* 0xffffffc010057812 */ /* 0x000fe200078ec0ff */
[----:B------:R-:W-:Y:S01]  /*2200*/  BSSY B0, `(.L_x_71) ;  /* 0x0000020000007945 */ /* 0x000fe20003800000 */
[----:B------:R-:W-:-:S02]  /*2210*/  ISETP.NE.AND P2, PT, R4, RZ, PT ;  /* 0x000000ff0400720c */ /* 0x000fc40003f45270 */
[----:B------:R-:W-:Y:S02]  /*2220*/  LOP3.LUT R4, R16, 0xffffffe0, RZ, 0xc0, !PT ;  /* 0xffffffe010047812 */ /* 0x000fe400078ec0ff */
[----:B------:R-:W-:Y:S02]  /*2230*/  ISETP.NE.OR P1, PT, R5, 0x40, P2 ;  /* 0x000000400500780c */ /* 0x000fe40001725670 */
[----:B------:R-:W-:Y:S02]  /*2240*/  SHF.R.S32.HI R5, RZ, 0x1f, R0 ;  /* 0x0000001fff057819 */ /* 0x000fe40000011400 */
[----:B------:R-:W-:Y:S02]  /*2250*/  ISETP.NE.OR P0, PT, R4, 0x20, P2 ;  /* 0x000000200400780c */ /* 0x000fe40001705670 */
[----:B------:R-:W-:Y:S01]  /*2260*/  LEA.HI R0, R5, R0, RZ, 0x2 ;  /* 0x0000000005007211 */ /* 0x000fe200078f10ff */
[----:B------:R-:W-:Y:S05]  /*2270*/  @P3 BRA `(.L_x_72) ;  /* 0x0000018000003947 */ /* 0x000fea0003800000 */
[----:B------:R-:W-:Y:S02]  /*2280*/  ULDC UR4, c[0x0][0xc] ;  /* 0x0000030000047ab9 */ /* 0x000fe40000000800 */
[----:B------:R-:W-:-:S02]  /*2290*/  UIMAD UR4, UR40, UR4, URZ ;  /* 0x00000004280472a4 */ /* 0x000fc4000f8e023f */
[----:B------:R-:W-:Y:S02]  /*22a0*/  ULDC UR6, c[0x0][0x14] ;  /* 0x0000050000067ab9 */ /* 0x000fe40000000800 */
[----:B------:R-:W-:Y:S02]  /*22b0*/  UIMAD UR5, UR43, UR6, URZ ;  /* 0x000000062b0572a4 */ /* 0x000fe4000f8e023f */
[----:B------:R-:W-:Y:S02]  /*22c0*/  UIMAD UR4, UR4, UR6, URZ ;  /* 0x00000006040472a4 */ /* 0x000fe4000f8e023f */
[----:B------:R-:W-:Y:S02]  /*22d0*/  USHF.R.S32.HI UR7, URZ, 0x1f, UR5 ;  /* 0x0000001f3f077899 */ /* 0x000fe40008011405 */
[----:B------:R-:W-:Y:S02]  /*22e0*/  USHF.R.S32.HI UR8, URZ, 0x1f, UR41 ;  /* 0x0000001f3f087899 */ /* 0x000fe40008011429 */
[----:B------:R-:W-:-:S02]  /*22f0*/  USHF.R.S32.HI UR6, URZ, 0x1f, UR4 ;  /* 0x0000001f3f067899 */ /* 0x000fc40008011404 */
[----:B------:R-:W-:Y:S02]  /*2300*/  UIADD3 UR5, UP0, UP1, UR4, UR5, UR41 ;  /* 0x0000000504057290 */ /* 0x000fe4000f91e029 */
[----:B------:R-:W-:Y:S02]  /*2310*/  ULDC.64 UR10, c[0x0][0x168] ;  /* 0x00005a00000a7ab9 */ /* 0x000fe40000000a00 */
[----:B------:R-:W-:Y:S02]  /*2320*/  UIADD3.X UR6, UR6, UR7, UR8, UP0, UP1 ;  /* 0x0000000706067290 */ /* 0x000fe400087e2408 */
[----:B------:R-:W-:Y:S02]  /*2330*/  USHF.L.U32 UR4, UR5, 0x2, URZ ;  /* 0x0000000205047899 */ /* 0x000fe4000800063f */
[----:B------:R-:W-:Y:S02]  /*2340*/  ULDC.64 UR8, c[0x0][0x160] ;  /* 0x0000580000087ab9 */ /* 0x000fe40000000a00 */
[----:B------:R-:W-:-:S02]  /*2350*/  USHF.L.U64.HI UR5, UR5, 0x2, UR6 ;  /* 0x0000000205057899 */ /* 0x000fc40008010206 */
[----:B------:R-:W-:Y:S02]  /*2360*/  UIADD3 UR6, UP0, UR4, UR10, URZ ;  /* 0x0000000a04067290 */ /* 0x000fe4000ff1e03f */
[----:B------:R-:W-:Y:S02]  /*2370*/  UIADD3 UR4, UP1, UR4, UR8, URZ ;  /* 0x0000000804047290 */ /* 0x000fe4000ff3e03f */
[----:B------:R-:W-:Y:S02]  /*2380*/  UIADD3.X UR7, UR5, UR11, URZ, UP0, !UPT ;  /* 0x0000000b05077290 */ /* 0x000fe400087fe43f */
[----:B------:R-:W-:Y:S01]  /*2390*/  UIADD3.X UR5, UR5, UR9, URZ, UP1, !UPT ;  /* 0x0000000905057290 */ /* 0x000fe20008ffe43f */
[----:B------:R-:W-:Y:S02]  /*23a0*/  IMAD.U32 R4, RZ, RZ, UR6 ;  /* 0x00000006ff047e24 */ /* 0x000fe4000f8e00ff */
[----:B------:R-:W-:Y:S02]  /*23b0*/  IMAD.U32 R8, RZ, RZ, UR4 ;  /* 0x00000004ff087e24 */ /* 0x000fe4000f8e00ff */
[----:B------:R-:W-:-:S02]  /*23c0*/  IMAD.U32 R5, RZ, RZ, UR7 ;  /* 0x00000007ff057e24 */ /* 0x000fc4000f8e00ff */
[----:B------:R-:W-:-:S03]  /*23d0*/  IMAD.U32 R9, RZ, RZ, UR5 ;  /* 0x00000005ff097e24 */ /* 0x000fc6000f8e00ff */
[----:B-1----:R0:W-:Y:S04]  /*23e0*/  STG.E [R4.64], R2 ;  /* 0x0000000204007986 */ /* 0x0021e8000c101924 */
[----:B------:R0:W-:Y:S02]  /*23f0*/  STG.E [R8.64], R3 ;  /* 0x0000000308007986 */ /* 0x0001e4000c101924 */
.L_x_72:
[----:B------:R-:W-:Y:S05]  /*2400*/  BSYNC B0 ;  /* 0x0000000000007941 */ /* 0x000fea0003800000 */
.L_x_71:
[----:B------:R-:W-:Y:S01]  /*2410*/  SHF.R.S32.HI R0, RZ, 0x2, R0 ;  /* 0x00000002ff007819 */ /* 0x000fe20000011400 */
[----:B------:R-:W-:Y:S01]  /*2420*/  BAR.SYNC.DEFER_BLOCKING 0x0 ;  /* 0x0000000000007b1d */ /* 0x000fe20000010000 */
[----:B------:R-:W-:Y:S01]  /*2430*/  IMAD.MOV.U32 R17, RZ, RZ, RZ ;  /* 0x000000ffff117224 */ /* 0x000fe200078e00ff */
[----:B------:R-:W-:Y:S01]  /*2440*/  CS2R R18, SRZ ;  /* 0x0000000000127805 */ /* 0x000fe2000001ff00 */
[----:B------:R-:W-:Y:S01]  /*2450*/  IMAD.MOV.U32 R26, RZ, RZ, RZ ;  /* 0x000000ffff1a7224 */ /* 0x000fe200078e00ff */
[----:B------:R-:W-:Y:S01]  /*2460*/  CS2R R24, SRZ ;  /* 0x0000000000187805 */ /* 0x000fe2000001ff00 */
[----:B------:R-:W-:Y:S01]  /*2470*/  IMAD R27, R7, 0xc0, R0 ;  /* 0x000000c0071b7824 */ /* 0x000fe200078e0200 */
[----:B------:R-:W-:Y:S01]  /*2480*/  BSSY B0, `(.L_x_73) ;  /* 0x0000025000007945 */ /* 0x000fe20003800000 */
[----:B0-----:R-:W-:Y:S01]  /*2490*/  CS2R R4, SRZ ;  /* 0x0000000000047805 */ /* 0x001fe2000001ff00 */
[----:B------:R-:W-:Y:S01]  /*24a0*/  CS2R R14, SRZ ;  /* 0x00000000000e7805 */ /* 0x000fe2000001ff00 */
[----:B-1----:R-:W-:Y:S01]  /*24b0*/  CS2R R2, SRZ ;  /* 0x0000000000027805 */ /* 0x002fe2000001ff00 */
[----:B------:R-:W-:Y:S01]  /*24c0*/  CS2R R22, SRZ ;  /* 0x0000000000167805 */ /* 0x000fe2000001ff00 */
[----:B------:R-:W-:Y:S01]  /*24d0*/  CS2R R10, SRZ ;  /* 0x00000000000a7805 */ /* 0x000fe2000001ff00 */
[----:B------:R-:W-:Y:S01]  /*24e0*/  CS2R R20, SRZ ;  /* 0x0000000000147805 */ /* 0x000fe2000001ff00 */
[----:B------:R-:W-:Y:S01]  /*24f0*/  CS2R R8, SRZ ;  /* 0x0000000000087805 */ /* 0x000fe2000001ff00 */
[----:B------:R-:W-:Y:S01]  /*2500*/  CS2R R12, SRZ ;  /* 0x00000000000c7805 */ /* 0x000fe2000001ff00 */
[C---:B------:R-:W-:Y:S01]  /*2510*/  ISETP.GT.OR P3, PT, R16.reuse, 0x3f, P2 ;  /* 0x0000003f1000780c */ /* 0x040fe20001764670 */
[----:B------:R-:W-:Y:S01]  /*2520*/  CS2R R6, SRZ ;  /* 0x0000000000067805 */ /* 0x000fe2000001ff00 */
[----:B------:R-:W-:Y:S01]  /*2530*/  ISETP.GT.OR P4, PT, R16, 0x1f, P2 ;  /* 0x0000001f1000780c */ /* 0x000fe20001784670 */
[----:B------:R-:W-:Y:S07]  /*2540*/  @P1 BRA `(.L_x_74) ;  /* 0x0000018000001947 */ /* 0x000fee0003800000 */
        /* <DEDUP_REMOVED lines=24> */
.L_x_74:
[----:B------:R-:W-:Y:S05]  /*26d0*/  BSYNC B0 ;  /* 0x0000000000007941 */ /* 0x000fea0003800000 */
.L_x_73:
[----:B------:R-:W-:Y:S06]  /*26e0*/  BAR.SYNC.DEFER_BLOCKING 0x0 ;  /* 0x0000000000007b1d */ /* 0x000fec0000010000 */
[----:B------:R-:W-:Y:S01]  /*26f0*/  BSSY B0, `(.L_x_75) ;  /* 0x0000032000007945 */ /* 0x000fe20003800000 */
[----:B------:R-:W-:Y:S05]  /*2700*/  @P3 BRA `(.L_x_76) ;  /* 0x0000030000003947 */ /* 0x000fea0003800000 */
[----:B------:R-:W1:Y:S04]  /*2710*/  LDS R28, [R27.X4+0x1a0] ;  /* 0x0001a0001b1c7984 */ /* 0x000e680000004800 */
[----:B------:R-:W2:Y:S01]  /*2720*/  LDS R29, [R27.X4+0x1c0] ;  /* 0x0001c0001b1d7984 */ /* 0x000ea20000004800 */
[----:B01----:R-:W-:-:S03]  /*2730*/  FADD.FTZ R17, R17, R28 ;  /* 0x0000001c11117221 */ /* 0x003fc60000010000 */
[----:B------:R-:W0:Y:S01]  /*2740*/  LDS R28, [R27.X4+0x200] ;  /* 0x000200001b1c7984 */ /* 0x000e220000004800 */
[----:B--2---:R-:W-:-:S03]  /*2750*/  FADD.FTZ R18, R18, R29 ;  /* 0x0000001d12127221 */ /* 0x004fc60000010000 */
[----:B------:R-:W1:Y:S01]  /*2760*/  LDS R29, [R27.X4+0x1e0] ;  /* 0x0001e0001b1d7984 */ /* 0x000e620000004800 */
[----:B0-----:R-:W-:-:S03]  /*2770*/  FADD.FTZ R19, R19, R28 ;  /* 0x0000001c13137221 */ /* 0x001fc60000010000 */
[----:B------:R-:W0:Y:S01]  /*2780*/  LDS R28, [R27.X4+0x220] ;  /* 0x000220001b1c7984 */ /* 0x000e220000004800 */
[----:B-1----:R-:W-:-:S03]  /*2790*/  FADD.FTZ R26, R26, R29 ;  /* 0x0000001d1a1a7221 */ /* 0x002fc60000010000 */
        /* <DEDUP_REMOVED lines=37> */
[----:B0-----:R-:W-:Y:S02]  /*29f0*/  FADD.FTZ R7, R7, R28 ;  /* 0x0000001c07077221 */ /* 0x001fe40000010000 */
[----:B-1----:R-:W-:Y:S02]  /*2a00*/  FADD.FTZ R8, R8, R29 ;  /* 0x0000001d08087221 */ /* 0x002fe40000010000 */
.L_x_76:
[----:B------:R-:W-:Y:S05]  /*2a10*/  BSYNC B0 ;  /* 0x0000000000007941 */ /* 0x000fea0003800000 */
.L_x_75:
[----:B------:R-:W-:Y:S06]  /*2a20*/  BAR.SYNC.DEFER_BLOCKING 0x0 ;  /* 0x0000000000007b1d */ /* 0x000fec0000010000 */
[----:B------:R-:W-:Y:S01]  /*2a30*/  BSSY B0, `(.L_x_77) ;  /* 0x000001a000007945 */ /* 0x000fe20003800000 */
[----:B------:R-:W-:Y:S05]  /*2a40*/  @P0 BRA `(.L_x_78) ;  /* 0x0000018000000947 */ /* 0x000fea0003800000 */
        /* <DEDUP_REMOVED lines=24> */
.L_x_78:
[----:B------:R-:W-:Y:S05]  /*2bd0*/  BSYNC B0 ;  /* 0x0000000000007941 */ /* 0x000fea0003800000 */
.L_x_77:
[----:B------:R-:W-:Y:S06]  /*2be0*/  BAR.SYNC.DEFER_BLOCKING 0x0 ;  /* 0x0000000000007b1d */ /* 0x000fec0000010000 */
[----:B------:R-:W-:Y:S01]  /*2bf0*/  BSSY B0, `(.L_x_79) ;  /* 0x0000032000007945 */ /* 0x000fe20003800000 */
[----:B------:R-:W-:Y:S05]  /*2c00*/  @P4 BRA `(.L_x_80) ;  /* 0x0000030000004947 */ /* 0x000fea0003800000 */
[----:B------:R-:W2:Y:S04]  /*2c10*/  LDS R29, [R27.X4+0x480] ;  /* 0x000480001b1d7984 */ /* 0x000ea80000004800 */
[----:B------:R-:W3:Y:S01]  /*2c20*/  LDS R28, [R27.X4+0x1a0] ;  /* 0x0001a0001b1c7984 */ /* 0x000ee20000004800 */
[----:B012---:R-:W-:-:S03]  /*2c30*/  FADD.FTZ R8, R8, R29 ;  /* 0x0000001d08087221 */ /* 0x007fc60000010000 */
[----:B------:R-:W0:Y:S01]  /*2c40*/  LDS R29, [R27.X4+0x1c0] ;  /* 0x0001c0001b1d7984 */ /* 0x000e220000004800 */
[----:B---3--:R-:W-:-:S03]  /*2c50*/  FADD.FTZ R17, R17, R28 ;  /* 0x0000001c11117221 */ /* 0x008fc60000010000 */
        /* <DEDUP_REMOVED lines=43> */
.L_x_80:
[----:B------:R-:W-:Y:S05]  /*2f10*/  BSYNC B0 ;  /* 0x0000000000007941 */ /* 0x000fea0003800000 */
.L_x_79:
[----:B------:R-:W-:Y:S01]  /*2f20*/  BAR.SYNC.DEFER_BLOCKING 0x0 ;  /* 0x0000000000007b1d */ /* 0x000fe20000010000 */
[----:B------:R-:W-:-:S04]  /*2f30*/  IADD3 R16, R16, 0x1f, RZ ;  /* 0x0000001f10107810 */ /* 0x000fc80007ffe0ff */
[----:B------:R-:W-:-:S13]  /*2f40*/  ISETP.GT.U32.AND P0, PT, R16, 0x3e, PT ;  /* 0x0000003e1000780c */ /* 0x000fda0003f04070 */
[----:B------:R-:W-:Y:S05]  /*2f50*/  @P0 EXIT ;  /* 0x000000000000094d */ /* 0x000fea0003800000 */
[----:B------:R-:W-:Y:S05]  /*2f60*/  @P2 EXIT ;  /* 0x000000000000294d */ /* 0x000fea0003800000 */
[----:B------:R-:W-:Y:S01]  /*2f70*/  ULDC UR4, c[0x0][0xc] ;  /* 0x0000030000047ab9 */ /* 0x000fe20000000800 */
[----:B01----:R-:W-:Y:S01]  /*2f80*/  F2FP.BF16.PACK_AB R27, R18, R17 ;  /* 0x00000011121b723e */ /* 0x003fe200000010ff */
[----:B------:R-:W-:Y:S01]  /*2f90*/  UIMAD UR4, UR40, UR4, URZ ;  /* 0x00000004280472a4 */ /* 0x000fe2000f8e023f */
[----:B------:R-:W-:Y:S01]  /*2fa0*/  F2FP.BF16.PACK_AB R26, R19, R26 ;  /* 0x0000001a131a723e */ /* 0x000fe200000010ff */
[----:B------:R-:W-:Y:S01]  /*2fb0*/  ULDC UR5, c[0x0][0x14] ;  /* 0x0000050000057ab9 */ /* 0x000fe20000000800 */
[----:B------:R-:W-:Y:S01]  /*2fc0*/  PRMT R29, R27, 0x7610, R29 ;  /* 0x000076101b1d7816 */ /* 0x000fe2000000001d */
[----:B------:R-:W-:Y:S01]  /*2fd0*/  UIMAD UR4, UR4, UR5, URZ ;  /* 0x00000005040472a4 */ /* 0x000fe2000f8e023f */
[----:B------:R-:W-:Y:S01]  /*2fe0*/  F2FP.BF16.PACK_AB R5, R14, R5 ;  /* 0x000000050e05723e */ /* 0x000fe200000010ff */
[----:B------:R-:W-:Y:S01]  /*2ff0*/  UIMAD UR6, UR41, 0xc0, URZ ;  /* 0x000000c0290678a4 */ /* 0x000fe2000f8e023f */
[----:B------:R-:W-:Y:S01]  /*3000*/  F2FP.BF16.PACK_AB R3, R22, R3 ;  /* 0x000000031603723e */ /* 0x000fe200000010ff */
[----:B------:R-:W-:Y:S01]  /*3010*/  UIMAD UR4, UR4, 0xc0, URZ ;  /* 0x000000c0040478a4 */ /* 0x000fe2000f8e023f */
[----:B------:R-:W-:Y:S01]  /*3020*/  F2FP.BF16.PACK_AB R10, R21, R10 ;  /* 0x0000000a150a723e */ /* 0x000fe200000010ff */
[----:B------:R-:W-:Y:S01]  /*3030*/  UIMAD UR5, UR42, UR5, URZ ;  /* 0x000000052a0572a4 */ /* 0x000fe2000f8e023f */
[----:B------:R-:W-:Y:S01]  /*3040*/  F2FP.BF16.PACK_AB R6, R6, R9 ;  /* 0x000000090606723e */ /* 0x000fe200000010ff */
[----:B------:R-:W-:Y:S01]  /*3050*/  USHF.R.S32.HI UR9, URZ, 0x1f, UR4 ;  /* 0x0000001f3f097899 */ /* 0x000fe20008011404 */
[----:B------:R-:W-:Y:S01]  /*3060*/  F2FP.BF16.PACK_AB R13, R13, R4 ;  /* 0x000000040d0d723e */ /* 0x000fe200000010ff */
[----:B------:R-:W-:Y:S01]  /*3070*/  USHF.R.S32.HI UR7, URZ, 0x1f, UR6 ;  /* 0x0000001f3f077899 */ /* 0x000fe20008011406 */
[----:B------:R-:W-:Y:S01]  /*3080*/  F2FP.BF16.PACK_AB R15, R20, R15 ;  /* 0x0000000f140f723e */ /* 0x000fe200000010ff */
[----:B------:R-:W-:Y:S01]  /*3090*/  USHF.R.S32.HI UR8, URZ, 0x1f, UR5 ;  /* 0x0000001f3f087899 */ /* 0x000fe20008011405 */
[----:B------:R-:W-:Y:S01]  /*30a0*/  F2FP.BF16.PACK_AB R11, R12, R11 ;  /* 0x0000000b0c0b723e */ /* 0x000fe200000010ff */
[----:B------:R-:W-:Y:S01]  /*30b0*/  UIADD3 UR4, UP0, UP1, UR4, UR5, UR6 ;  /* 0x0000000504047290 */ /* 0x000fe2000f91e006 */
[----:B------:R-:W-:-:S03]  /*30c0*/  F2FP.BF16.PACK_AB R7, R8, R7 ;  /* 0x000000070807723e */ /* 0x000fc600000010ff */
[----:B------:R-:W-:Y:S02]  /*30d0*/  UIADD3.X UR7, UR9, UR8, UR7, UP0, UP1 ;  /* 0x0000000809077290 */ /* 0x000fe400087e2407 */
[----:B------:R-:W-:-:S04]  /*30e0*/  IADD3 R16, P0, R0, UR4, RZ ;  /* 0x0000000400107c10 */ /* 0x000fc8000ff1e0ff */
[----:B------:R-:W-:Y:S02]  /*30f0*/  LEA.HI.X.SX32 R17, R0, UR7, 0x1, P0 ;  /* 0x0000000700117c11 */ /* 0x000fe400080f0eff */
[----:B------:R-:W-:-:S04]  /*3100*/  LEA R18, P0, R16, c[0x0][0x170], 0x1 ;  /* 0x00005c0010127a11 */ /* 0x000fc800078008ff */
[----:B------:R-:W-:Y:S02]  /*3110*/  LEA.HI.X R19, R16, c[0x0][0x174], R17, 0x1, P0 ;  /* 0x00005d0010137a11 */ /* 0x000fe400000f0c11 */
[----:B------:R-:W-:-:S03]  /*3120*/  IADD3 R16, R0, 0x8, RZ ;  /* 0x0000000800107810 */ /* 0x000fc60007ffe0ff */
[----:B------:R0:W-:Y:S01]  /*3130*/  STG.E.U16 [R18.64], R29 ;  /* 0x0000001d12007986 */ /* 0x0001e2000c101524 */
[----:B------:R-:W-:-:S04]  /*3140*/  IADD3 R17, P0, R16, UR4, RZ ;  /* 0x0000000410117c10 */ /* 0x000fc8000ff1e0ff */
[----:B------:R-:W-:Y:S02]  /*3150*/  LEA.HI.X.SX32 R28, R16, UR7, 0x1, P0 ;  /* 0x00000007101c7c11 */ /* 0x000fe400080f0eff */
[----:B------:R-:W-:-:S04]  /*3160*/  LEA R16, P0, R17, c[0x0][0x170], 0x1 ;  /* 0x00005c0011107a11 */ /* 0x000fc800078008ff */
[----:B------:R-:W-:Y:S02]  /*3170*/  LEA.HI.X R17, R17, c[0x0][0x174], R28, 0x1, P0 ;  /* 0x00005d0011117a11 */ /* 0x000fe400000f0c1c */
[----:B0-----:R-:W-:Y:S02]  /*3180*/  PRMT R19, R27, 0x7632, R19 ;  /* 0x000076321b137816 */ /* 0x001fe40000000013 */
[----:B------:R-:W-:Y:S02]  /*3190*/  IADD3 R27, R0, 0x10, RZ ;  /* 0x00000010001b7810 */ /* 0x000fe40007ffe0ff */
[----:B------:R-:W-:Y:S01]  /*31a0*/  PRMT R29, R26, 0x7610, R29 ;  /* 0x000076101a1d7816 */ /* 0x000fe2000000001d */
[----:B------:R0:W-:Y:S01]  /*31b0*/  STG.E.U16 [R16.64], R19 ;  /* 0x0000001310007986 */ /* 0x0001e2000c101524 */
[----:B------:R-:W-:-:S04]  /*31c0*/  IADD3 R28, P0, R27, UR4, RZ ;  /* 0x000000041b1c7c10 */ /* 0x000fc8000ff1e0ff */
[----:B------:R-:W-:Y:S02]  /*31d0*/  LEA.HI.X.SX32 R27, R27, UR7, 0x1, P0 ;  /* 0x000000071b1b7c11 */ /* 0x000fe400080f0eff */
[----:B------:R-:W-:-:S04]  /*31e0*/  LEA R18, P0, R28, c[0x0][0x170], 0x1 ;  /* 0x00005c001c127a11 */ /* 0x000fc800078008ff */
[----:B0-----:R-:W-:Y:S02]  /*31f0*/  LEA.HI.X R19, R28, c[0x0][0x174], R27, 0x1, P0 ;  /* 0x00005d001c137a11 */ /* 0x001fe400000f0c1b */
[----:B------:R-:W-:-:S03]  /*3200*/  IADD3 R27, R0, 0x18, RZ ;  /* 0x00000018001b7810 */ /* 0x000fc60007ffe0ff */
[----:B------:R0:W-:Y:S01]  /*3210*/  STG.E.U16 [R18.64], R29 ;  /* 0x0000001d12007986 */ /* 0x0001e2000c101524 */
[----:B------:R-:W-:-:S04]  /*3220*/  IADD3 R28, P0, R27, UR4, RZ ;  /* 0x000000041b1c7c10 */ /* 0x000fc8000ff1e0ff */
[----:B------:R-:W-:Y:S02]  /*3230*/  LEA.HI.X.SX32 R27, R27, UR7, 0x1, P0 ;  /* 0x000000071b1b7c11 */ /* 0x000fe400080f0eff */
[----:B------:R-:W-:-:S04]  /*3240*/  LEA R16, P0, R28, c[0x0][0x170], 0x1 ;  /* 0x00005c001c107a11 */ /* 0x000fc800078008ff */
[----:B------:R-:W-:Y:S02]  /*3250*/  LEA.HI.X R17, R28, c[0x0][0x174], R27, 0x1, P0 ;  /* 0x00005d001c117a11 */ /* 0x000fe400000f0c1b */
[----:B0-----:R-:W-:Y:S02]  /*3260*/  PRMT R19, R26, 0x7632, R19 ;  /* 0x000076321a137816 */ /* 0x001fe40000000013 */
[C---:B------:R-:W-:Y:S02]  /*3270*/  IADD3 R26, R0.reuse, 0x20, RZ ;  /* 0x00000020001a7810 */ /* 0x040fe40007ffe0ff */
[----:B------:R-:W-:Y:S01]  /*3280*/  IADD3 R27, R0, 0x28, RZ ;  /* 0x00000028001b7810 */ /* 0x000fe20007ffe0ff */
[----:B------:R0:W-:Y:S01]  /*3290*/  STG.E.U16 [R16.64], R19 ;  /* 0x0000001310007986 */ /* 0x0001e2000c101524 */
[----:B------:R-:W-:Y:S02]  /*32a0*/  IADD3 R28, P0, R26, UR4, RZ ;  /* 0x000000041a1c7c10 */ /* 0x000fe4000ff1e0ff */
[----:B0-----:R-:W-:-:S02]  /*32b0*/  F2FP.BF16.PACK_AB R17, R24, R25 ;  /* 0x000000191811723e */ /* 0x001fc400000010ff */
[----:B------:R-:W-:Y:S02]  /*32c0*/  LEA.HI.X.SX32 R25, R26, UR7, 0x1, P0 ;  /* 0x000000071a197c11 */ /* 0x000fe400080f0eff */
[C---:B------:R-:W-:Y:S02]  /*32d0*/  LEA R24, P0, R28.reuse, c[0x0][0x170], 0x1 ;  /* 0x00005c001c187a11 */ /* 0x040fe400078008ff */
[----:B------:R-:W-:Y:S02]  /*32e0*/  IADD3 R19, P1, R27, UR4, RZ ;  /* 0x000000041b137c10 */ /* 0x000fe4000ff3e0ff */
[----:B------:R-:W-:Y:S02]  /*32f0*/  LEA.HI.X R25, R28, c[0x0][0x174], R25, 0x1, P0 ;  /* 0x00005d001c197a11 */ /* 0x000fe400000f0c19 */
[----:B------:R-:W-:Y:S02]  /*3300*/  PRMT R29, R17, 0x7610, R29 ;  /* 0x00007610111d7816 */ /* 0x000fe4000000001d */
[----:B------:R-:W-:-:S02]  /*3310*/  LEA.HI.X.SX32 R26, R27, UR7, 0x1, P1 ;  /* 0x000000071b1a7c11 */ /* 0x000fc400088f0eff */
[C---:B------:R-:W-:Y:S01]  /*3320*/  LEA R18, P0, R19.reuse, c[0x0][0x170], 0x1 ;  /* 0x00005c0013127a11 */ /* 0x040fe200078008ff */
[----:B------:R0:W-:Y:S01]  /*3330*/  STG.E.U16 [R24.64], R29 ;  /* 0x0000001d18007986 */ /* 0x0001e2000c101524 */
[C---:B------:R-:W-:Y:S02]  /*3340*/  IADD3 R16, R0.reuse, 0x30, RZ ;  /* 0x0000003000107810 */ /* 0x040fe40007ffe0ff */
[----:B------:R-:W-:Y:S02]  /*3350*/  LEA.HI.X R19, R19, c[0x0][0x174], R26, 0x1, P0 ;  /* 0x00005d0013137a11 */ /* 0x000fe400000f0c1a */
[----:B------:R-:W-:-:S04]  /*3360*/  IADD3 R27, R0, 0x38, RZ ;  /* 0x00000038001b7810 */ /* 0x000fc80007ffe0ff */
[----:B------:R-:W-:Y:S02]  /*3370*/  IADD3 R26, P1, R27, UR4, RZ ;  /* 0x000000041b1a7c10 */ /* 0x000fe4000ff3e0ff */
[----:B0-----:R-:W-:Y:S02]  /*3380*/  PRMT R25, R17, 0x7632, R25 ;  /* 0x0000763211197816 */ /* 0x001fe40000000019 */
[C---:B------:R-:W-:Y:S02]  /*3390*/  IADD3 R17, P0, R16.reuse, UR4, RZ ;  /* 0x0000000410117c10 */ /* 0x040fe4000ff1e0ff */
[----:B------:R-:W-:Y:S01]  /*33a0*/  LEA.HI.X.SX32 R27, R27, UR7, 0x1, P1 ;  /* 0x000000071b1b7c11 */ /* 0x000fe200088f0eff */
[----:B------:R0:W-:Y:S01]  /*33b0*/  STG.E.U16 [R18.64], R25 ;  /* 0x0000001912007986 */ /* 0x0001e2000c101524 */
[----:B------:R-:W-:Y:S02]  /*33c0*/  LEA.HI.X.SX32 R28, R16, UR7, 0x1, P0 ;  /* 0x00000007101c7c11 */ /* 0x000fe400080f0eff */
[----:B------:R-:W-:-:S02]  /*33d0*/  LEA R16, P0, R17, c[0x0][0x170], 0x1 ;  /* 0x00005c0011107a11 */ /* 0x000fc400078008ff */
[----:B------:R-:W-:Y:S02]  /*33e0*/  LEA R24, P1, R26, c[0x0][0x170], 0x1 ;  /* 0x00005c001a187a11 */ /* 0x000fe400078208ff */
[----:B------:R-:W-:Y:S02]  /*33f0*/  LEA.HI.X R17, R17, c[0x0][0x174], R28, 0x1, P0 ;  /* 0x00005d0011117a11 */ /* 0x000fe400000f0c1c */
[C---:B------:R-:W-:Y:S02]  /*3400*/  IADD3 R28, R0.reuse, 0x40, RZ ;  /* 0x00000040001c7810 */ /* 0x040fe40007ffe0ff */
[----:B------:R-:W-:Y:S02]  /*3410*/  PRMT R29, R5, 0x7610, R29 ;  /* 0x00007610051d7816 */ /* 0x000fe4000000001d */
[C---:B0-----:R-:W-:Y:S02]  /*3420*/  IADD3 R19, R0.reuse, 0x48, RZ ;  /* 0x0000004800137810 */ /* 0x041fe40007ffe0ff */
[----:B------:R-:W-:Y:S01]  /*3430*/  IADD3 R18, R0, 0x50, RZ ;  /* 0x0000005000127810 */ /* 0x000fe20007ffe0ff */
[----:B------:R0:W-:Y:S01]  /*3440*/  STG.E.U16 [R16.64], R29 ;  /* 0x0000001d10007986 */ /* 0x0001e2000c101524 */
[----:B------:R-:W-:-:S02]  /*3450*/  LEA.HI.X R25, R26, c[0x0][0x174], R27, 0x1, P1 ;  /* 0x00005d001a197a11 */ /* 0x000fc400008f0c1b */
[----:B------:R-:W-:Y:S02]  /*3460*/  PRMT R27, R5, 0x7632, R27 ;  /* 0x00007632051b7816 */ /* 0x000fe4000000001b */
[----:B------:R-:W-:Y:S02]  /*3470*/  IADD3 R5, P0, R28, UR4, RZ ;  /* 0x000000041c057c10 */ /* 0x000fe4000ff1e0ff */
[C---:B------:R-:W-:Y:S01]  /*3480*/  IADD3 R14, P1, R19.reuse, UR4, RZ ;  /* 0x00000004130e7c10 */ /* 0x040fe2000ff3e0ff */
[----:B------:R1:W-:Y:S01]  /*3490*/  STG.E.U16 [R24.64], R27 ;  /* 0x0000001b18007986 */ /* 0x0003e2000c101524 */
[----:B------:R-:W-:Y:S02]  /*34a0*/  IADD3 R22, P2, R18, UR4, RZ ;  /* 0x0000000412167c10 */ /* 0x000fe4000ff5e0ff */
[----:B------:R-:W-:Y:S02]  /*34b0*/  LEA.HI.X.SX32 R28, R28, UR7, 0x1, P0 ;  /* 0x000000071c1c7c11 */ /* 0x000fe400080f0eff */
[----:B------:R-:W-:-:S02]  /*34c0*/  LEA.HI.X.SX32 R19, R19, UR7, 0x1, P1 ;  /* 0x0000000713137c11 */ /* 0x000fc400088f0eff */
[C---:B------:R-:W-:Y:S02]  /*34d0*/  LEA R26, P0, R5.reuse, c[0x0][0x170], 0x1 ;  /* 0x00005c00051a7a11 */ /* 0x040fe400078008ff */
[----:B0-----:R-:W-:Y:S02]  /*34e0*/  LEA.HI.X.SX32 R17, R18, UR7, 0x1, P2 ;  /* 0x0000000712117c11 */ /* 0x001fe400090f0eff */
[----:B------:R-:W-:Y:S02]  /*34f0*/  LEA R18, P1, R14, c[0x0][0x170], 0x1 ;  /* 0x00005c000e127a11 */ /* 0x000fe400078208ff */
[----:B------:R-:W-:Y:S02]  /*3500*/  LEA R16, P2, R22, c[0x0][0x170], 0x1 ;  /* 0x00005c0016107a11 */ /* 0x000fe400078408ff */
[----:B-1----:R-:W-:Y:S02]  /*3510*/  LEA.HI.X R27, R5, c[0x0][0x174], R28, 0x1, P0 ;  /* 0x00005d00051b7a11 */ /* 0x002fe400000f0c1c */
[----:B------:R-:W-:-:S02]  /*3520*/  PRMT R24, R3, 0x7610, R24 ;  /* 0x0000761003187816 */ /* 0x000fc40000000018 */
[----:B------:R-:W-:Y:S02]  /*3530*/  LEA.HI.X R19, R14, c[0x0][0x174], R19, 0x1, P1 ;  /* 0x00005d000e137a11 */ /* 0x000fe400008f0c13 */
[----:B------:R-:W-:Y:S01]  /*3540*/  PRMT R3, R3, 0x7632, R3 ;  /* 0x0000763203037816 */ /* 0x000fe20000000003 */
[----:B------:R0:W-:Y:S01]  /*3550*/  STG.E.U16 [R26.64], R24 ;  /* 0x000000181a007986 */ /* 0x0001e2000c101524 */
[----:B------:R-:W-:Y:S02]  /*3560*/  LEA.HI.X R17, R22, c[0x0][0x174], R17, 0x1, P2 ;  /* 0x00005d0016117a11 */ /* 0x000fe400010f0c11 */
[C---:B------:R-:W-:Y:S01]  /*3570*/  IADD3 R22, R0.reuse, 0x58, RZ ;  /* 0x0000005800167810 */ /* 0x040fe20007ffe0ff */
[----:B------:R1:W-:Y:S01]  /*3580*/  STG.E.U16 [R18.64], R3 ;  /* 0x0000000312007986 */ /* 0x0003e2000c101524 */
[C---:B------:R-:W-:Y:S02]  /*3590*/  IADD3 R25, R0.reuse, 0x68, RZ ;  /* 0x0000006800197810 */ /* 0x040fe40007ffe0ff */
[----:B------:R-:W-:-:S02]  /*35a0*/  IADD3 R29, R0, 0x60, RZ ;  /* 0x00000060001d7810 */ /* 0x000fc40007ffe0ff */
[----:B------:R-:W-:Y:S02]  /*35b0*/  IADD3 R28, P2, R25, UR4, RZ ;  /* 0x00000004191c7c10 */ /* 0x000fe4000ff5e0ff */
[----:B------:R-:W-:Y:S02]  /*35c0*/  F2FP.BF16.PACK_AB R14, R23, R2 ;  /* 0x00000002170e723e */ /* 0x000fe400000010ff */
[----:B------:R-:W-:Y:S02]  /*35d0*/  IADD3 R5, P1, R29, UR4, RZ ;  /* 0x000000041d057c10 */ /* 0x000fe4000ff3e0ff */
[----:B0-----:R-:W-:Y:S02]  /*35e0*/  LEA.HI.X.SX32 R27, R25, UR7, 0x1, P2 ;  /* 0x00000007191b7c11 */ /* 0x001fe400090f0eff */
[----:B-1----:R-:W-:Y:S02]  /*35f0*/  IADD3 R3, P0, R22, UR4, RZ ;  /* 0x0000000416037c10 */ /* 0x002fe4000ff1e0ff */
[----:B------:R-:W-:-:S02]  /*3600*/  LEA R2, P2, R28, c[0x0][0x170], 0x1 ;  /* 0x00005c001c027a11 */ /* 0x000fc400078408ff */
[----:B------:R-:W-:Y:S02]  /*3610*/  LEA.HI.X.SX32 R23, R22, UR7, 0x1, P0 ;  /* 0x0000000716177c11 */ /* 0x000fe400080f0eff */
[----:B------:R-:W-:Y:S02]  /*3620*/  LEA R24, P0, R3, c[0x0][0x170], 0x1 ;  /* 0x00005c0003187a11 */ /* 0x000fe400078008ff */
[----:B------:R-:W-:Y:S02]  /*3630*/  LEA.HI.X.SX32 R29, R29, UR7, 0x1, P1 ;  /* 0x000000071d1d7c11 */ /* 0x000fe400088f0eff */
[----:B------:R-:W-:Y:S02]  /*3640*/  LEA.HI.X R25, R3, c[0x0][0x174], R23, 0x1, P0 ;  /* 0x00005d0003197a11 */ /* 0x000fe400000f0c17 */
[----:B------:R-:W-:Y:S02]  /*3650*/  LEA R22, P1, R5, c[0x0][0x170], 0x1 ;  /* 0x00005c0005167a11 */ /* 0x000fe400078208ff */
[----:B------:R-:W-:-:S02]  /*3660*/  LEA.HI.X R3, R28, c[0x0][0x174], R27, 0x1, P2 ;  /* 0x00005d001c037a11 */ /* 0x000fc400010f0c1b */
[C---:B------:R-:W-:Y:S02]  /*3670*/  IADD3 R28, R0.reuse, 0x70, RZ ;  /* 0x00000070001c7810 */ /* 0x040fe40007ffe0ff */
[----:B------:R-:W-:Y:S02]  /*3680*/  IADD3 R18, R0, 0x80, RZ ;  /* 0x0000008000127810 */ /* 0x000fe40007ffe0ff */
[----:B------:R-:W-:Y:S02]  /*3690*/  PRMT R26, R14, 0x7610, R26 ;  /* 0x000076100e1a7816 */ /* 0x000fe4000000001a */
[----:B------:R-:W-:Y:S02]  /*36a0*/  IADD3 R19, R0, 0x78, RZ ;  /* 0x0000007800137810 */ /* 0x000fe40007ffe0ff */
[----:B------:R-:W-:Y:S01]  /*36b0*/  LEA.HI.X R23, R5, c[0x0][0x174], R29, 0x1, P1 ;  /* 0x00005d0005177a11 */ /* 0x000fe200008f0c1d */
[----:B------:R0:W-:Y:S01]  /*36c0*/  STG.E.U16 [R16.64], R26 ;  /* 0x0000001a10007986 */ /* 0x0001e2000c101524 */
[----:B------:R-:W-:-:S02]  /*36d0*/  IADD3 R5, P0, R28, UR4, RZ ;  /* 0x000000041c057c10 */ /* 0x000fc4000ff1e0ff */
[----:B------:R-:W-:Y:S02]  /*36e0*/  IADD3 R21, P2, R18, UR4, RZ ;  /* 0x0000000412157c10 */ /* 0x000fe4000ff5e0ff */
[----:B------:R-:W-:Y:S02]  /*36f0*/  PRMT R27, R14, 0x7632, R27 ;  /* 0x000076320e1b7816 */ /* 0x000fe4000000001b */
[C---:B------:R-:W-:Y:S02]  /*3700*/  IADD3 R14, P1, R19.reuse, UR4, RZ ;  /* 0x00000004130e7c10 */ /* 0x040fe4000ff3e0ff */
[----:B------:R-:W-:Y:S01]  /*3710*/  LEA.HI.X.SX32 R28, R28, UR7, 0x1, P0 ;  /* 0x000000071c1c7c11 */ /* 0x000fe200080f0eff */
[----:B------:R1:W-:Y:S01]  /*3720*/  STG.E.U16 [R24.64], R27 ;  /* 0x0000001b18007986 */ /* 0x0003e2000c101524 */
[----:B------:R-:W-:Y:S02]  /*3730*/  LEA.HI.X.SX32 R19, R19, UR7, 0x1, P1 ;  /* 0x0000000713137c11 */ /* 0x000fe400088f0eff */
[----:B0-----:R-:W-:-:S02]  /*3740*/  LEA.HI.X.SX32 R17, R18, UR7, 0x1, P2 ;  /* 0x0000000712117c11 */ /* 0x001fc400090f0eff */
[----:B------:R-:W-:Y:S02]  /*3750*/  LEA R26, P0, R5, c[0x0][0x170], 0x1 ;  /* 0x00005c00051a7a11 */ /* 0x000fe400078008ff */
[C---:B------:R-:W-:Y:S02]  /*3760*/  LEA R16, P2, R21.reuse, c[0x0][0x170], 0x1 ;  /* 0x00005c0015107a11 */ /* 0x040fe400078408ff */
[----:B------:R-:W-:Y:S02]  /*3770*/  LEA R18, P1, R14, c[0x0][0x170], 0x1 ;  /* 0x00005c000e127a11 */ /* 0x000fe400078208ff */
[----:B------:R-:W-:Y:S02]  /*3780*/  LEA.HI.X R17, R21, c[0x0][0x174], R17, 0x1, P2 ;  /* 0x00005d0015117a11 */ /* 0x000fe400010f0c11 */
[----:B-1----:R-:W-:Y:S02]  /*3790*/  LEA.HI.X R27, R5, c[0x0][0x174], R28, 0x1, P0 ;  /* 0x00005d00051b7a11 */ /* 0x002fe400000f0c1c */
[----:B------:R-:W-:-:S02]  /*37a0*/  PRMT R25, R10, 0x7610, R25 ;  /* 0x000076100a197816 */ /* 0x000fc40000000019 */
[----:B------:R-:W-:Y:S02]  /*37b0*/  PRMT R5, R10, 0x7632, R5 ;  /* 0x000076320a057816 */ /* 0x000fe40000000005 */
[----:B------:R-:W-:Y:S01]  /*37c0*/  IADD3 R21, R0, 0x98, RZ ;  /* 0x0000009800157810 */ /* 0x000fe20007ffe0ff */
[----:B------:R0:W-:Y:S01]  /*37d0*/  STG.E.U16 [R22.64], R25 ;  /* 0x0000001916007986 */ /* 0x0001e2000c101524 */
[----:B------:R-:W-:Y:S02]  /*37e0*/  LEA.HI.X R19, R14, c[0x0][0x174], R19, 0x1, P1 ;  /* 0x00005d000e137a11 */ /* 0x000fe400008f0c13 */
[C---:B------:R-:W-:Y:S01]  /*37f0*/  IADD3 R14, R0.reuse, 0x88, RZ ;  /* 0x00000088000e7810 */ /* 0x040fe20007ffe0ff */
[----:B------:R1:W-:Y:S01]  /*3800*/  STG.E.U16 [R2.64], R5 ;  /* 0x0000000502007986 */ /* 0x0003e2000c101524 */
[----:B------:R-:W-:Y:S02]  /*3810*/  IADD3 R24, R0, 0x90, RZ ;  /* 0x0000009000187810 */ /* 0x000fe40007ffe0ff */
[----:B------:R-:W-:Y:S01]  /*3820*/  IADD3 R9, P2, R21, UR4, RZ ;  /* 0x0000000415097c10 */ /* 0x000fe2000ff5e0ff */
[----:B------:R2:W-:Y:S01]  /*3830*/  STG.E.U16 [R26.64], R6 ;  /* 0x000000061a007986 */ /* 0x0005e2000c101524 */
[----:B------:R-:W-:-:S02]  /*3840*/  IADD3 R10, P1, R24, UR4, RZ ;  /* 0x00000004180a7c10 */ /* 0x000fc4000ff3e0ff */
[----:B------:R-:W-:Y:S02]  /*3850*/  LEA.HI.X.SX32 R28, R21, UR7, 0x1, P2 ;  /* 0x00000007151c7c11 */ /* 0x000fe400090f0eff */
[----:B------:R-:W-:Y:S02]  /*3860*/  LEA.HI.X.SX32 R29, R24, UR7, 0x1, P1 ;  /* 0x00000007181d7c11 */ /* 0x000fe400088f0eff */
[----:B0-----:R-:W-:Y:S02]  /*3870*/  LEA R22, P1, R10, c[0x0][0x170], 0x1 ;  /* 0x00005c000a167a11 */ /* 0x001fe400078208ff */
[C---:B-1----:R-:W-:Y:S02]  /*3880*/  IADD3 R5, P0, R14.reuse, UR4, RZ ;  /* 0x000000040e057c10 */ /* 0x042fe4000ff1e0ff */
[----:B------:R-:W-:Y:S02]  /*3890*/  LEA R2, P2, R9, c[0x0][0x170], 0x1 ;  /* 0x00005c0009027a11 */ /* 0x000fe400078408ff */
[----:B------:R-:W-:-:S02]  /*38a0*/  LEA.HI.X.SX32 R14, R14, UR7, 0x1, P0 ;  /* 0x000000070e0e7c11 */ /* 0x000fc400080f0eff */
[----:B------:R-:W-:Y:S02]  /*38b0*/  LEA R24, P0, R5, c[0x0][0x170], 0x1 ;  /* 0x00005c0005187a11 */ /* 0x000fe400078008ff */
[----:B------:R-:W-:Y:S02]  /*38c0*/  LEA.HI.X R3, R9, c[0x0][0x174], R28, 0x1, P2 ;  /* 0x00005d0009037a11 */ /* 0x000fe400010f0c1c */
[C---:B------:R-:W-:Y:S02]  /*38d0*/  IADD3 R9, R0.reuse, 0xa0, RZ ;  /* 0x000000a000097810 */ /* 0x040fe40007ffe0ff */
[----:B------:R-:W-:Y:S02]  /*38e0*/  LEA.HI.X R25, R5, c[0x0][0x174], R14, 0x1, P0 ;  /* 0x00005d0005197a11 */ /* 0x000fe400000f0c0e */
[----:B------:R-:W-:Y:S02]  /*38f0*/  IADD3 R14, R0, 0xa8, RZ ;  /* 0x000000a8000e7810 */ /* 0x000fe40007ffe0ff */
[----:B------:R-:W-:-:S02]  /*3900*/  PRMT R5, R6, 0x7632, R5 ;  /* 0x0000763206057816 */ /* 0x000fc40000000005 */
[C---:B--2---:R-:W-:Y:S02]  /*3910*/  IADD3 R6, P0, R9.reuse, UR4, RZ ;  /* 0x0000000409067c10 */ /* 0x044fe4000ff1e0ff */
[----:B------:R-:W-:Y:S01]  /*3920*/  LEA.HI.X R23, R10, c[0x0][0x174], R29, 0x1, P1 ;  /* 0x00005d000a177a11 */ /* 0x000fe200008f0c1d */
[----:B------:R0:W-:Y:S01]  /*3930*/  STG.E.U16 [R18.64], R5 ;  /* 0x0000000512007986 */ /* 0x0001e2000c101524 */
[----:B------:R-:W-:Y:S02]  /*3940*/  IADD3 R10, P1, R14, UR4, RZ ;  /* 0x000000040e0a7c10 */ /* 0x000fe4000ff3e0ff */
[----:B------:R-:W-:Y:S01]  /*3950*/  LEA.HI.X.SX32 R29, R9, UR7, 0x1, P0 ;  /* 0x00000007091d7c11 */ /* 0x000fe200080f0eff */
[----:B------:R-:W-:Y:S01]  /*3960*/  STG.E.U16 [R16.64], R13 ;  /* 0x0000000d10007986 */ /* 0x000fe2000c101524 */
[----:B------:R-:W-:Y:S02]  /*3970*/  LEA R26, P0, R6, c[0x0][0x170], 0x1 ;  /* 0x00005c00061a7a11 */ /* 0x000fe400078008ff */
[----:B------:R-:W-:-:S02]  /*3980*/  LEA.HI.X.SX32 R21, R14, UR7, 0x1, P1 ;  /* 0x000000070e157c11 */ /* 0x000fc400088f0eff */
[----:B------:R-:W-:Y:S02]  /*3990*/  LEA R28, P1, R10, c[0x0][0x170], 0x1 ;  /* 0x00005c000a1c7a11 */ /* 0x000fe400078208ff */
[C---:B------:R-:W-:Y:S02]  /*39a0*/  IADD3 R9, R0.reuse, 0xb8, RZ ;  /* 0x000000b800097810 */ /* 0x040fe40007ffe0ff */
[----:B0-----:R-:W-:Y:S02]  /*39b0*/  IADD3 R5, R0, 0xb0, RZ ;  /* 0x000000b000057810 */ /* 0x001fe40007ffe0ff */
[----:B------:R-:W-:Y:S02]  /*39c0*/  LEA.HI.X R27, R6, c[0x0][0x174], R29, 0x1, P0 ;  /* 0x00005d00061b7a11 */ /* 0x000fe400000f0c1d */
[----:B------:R-:W-:Y:S02]  /*39d0*/  IADD3 R0, P0, R5, UR4, RZ ;  /* 0x0000000405007c10 */ /* 0x000fe4000ff1e0ff */
[----:B------:R-:W-:-:S02]  /*39e0*/  LEA.HI.X R29, R10, c[0x0][0x174], R21, 0x1, P1 ;  /* 0x00005d000a1d7a11 */ /* 0x000fc400008f0c15 */
[----:B------:R-:W-:Y:S02]  /*39f0*/  IADD3 R6, P1, R9, UR4, RZ ;  /* 0x0000000409067c10 */ /* 0x000fe4000ff3e0ff */
[----:B------:R-:W-:Y:S02]  /*3a00*/  LEA.HI.X.SX32 R5, R5, UR7, 0x1, P0 ;  /* 0x0000000705057c11 */ /* 0x000fe400080f0eff */
[----:B------:R-:W-:Y:S02]  /*3a10*/  LEA R4, P0, R0, c[0x0][0x170], 0x1 ;  /* 0x00005c0000047a11 */ /* 0x000fe400078008ff */
[----:B------:R-:W-:Y:S02]  /*3a20*/  LEA.HI.X.SX32 R9, R9, UR7, 0x1, P1 ;  /* 0x0000000709097c11 */ /* 0x000fe400088f0eff */
[----:B------:R-:W-:Y:S02]  /*3a30*/  LEA R18, P1, R6, c[0x0][0x170], 0x1 ;  /* 0x00005c0006127a11 */ /* 0x000fe400078208ff */
[----:B------:R-:W-:-:S02]  /*3a40*/  LEA.HI.X R5, R0, c[0x0][0x174], R5, 0x1, P0 ;  /* 0x00005d0000057a11 */ /* 0x000fc400000f0c05 */
[----:B------:R-:W-:Y:S02]  /*3a50*/  PRMT R0, R13, 0x7632, R0 ;  /* 0x000076320d007816 */ /* 0x000fe40000000000 */
[--C-:B------:R-:W-:Y:S02]  /*3a60*/  LEA.HI.X R19, R6, c[0x0][0x174], R9.reuse, 0x1, P1 ;  /* 0x00005d0006137a11 */ /* 0x100fe400008f0c09 */
[----:B------:R-:W-:Y:S01]  /*3a70*/  PRMT R6, R15, 0x7632, R6 ;  /* 0x000076320f067816 */ /* 0x000fe20000000006 */
[----:B------:R-:W-:Y:S01]  /*3a80*/  STG.E.U16 [R24.64], R0 ;  /* 0x0000000018007986 */ /* 0x000fe2000c101524 */
[----:B------:R-:W-:Y:S02]  /*3a90*/  PRMT R14, R11, 0x7632, R14 ;  /* 0x000076320b0e7816 */ /* 0x000fe4000000000e */
[----:B------:R-:W-:Y:S01]  /*3aa0*/  PRMT R9, R7, 0x7632, R9 ;  /* 0x0000763207097816 */ /* 0x000fe20000000009 */
[----:B------:R-:W-:Y:S04]  /*3ab0*/  STG.E.U16 [R22.64], R15 ;  /* 0x0000000f16007986 */ /* 0x000fe8000c101524 */
[----:B------:R-:W-:Y:S04]  /*3ac0*/  STG.E.U16 [R2.64], R6 ;  /* 0x0000000602007986 */ /* 0x000fe8000c101524 */
[----:B------:R-:W-:Y:S04]  /*3ad0*/  STG.E.U16 [R26.64], R11 ;  /* 0x0000000b1a007986 */ /* 0x000fe8000c101524 */
[----:B------:R-:W-:Y:S04]  /*3ae0*/  STG.E.U16 [R28.64], R14 ;  /* 0x0000000e1c007986 */ /* 0x000fe8000c101524 */
[----:B------:R-:W-:Y:S04]  /*3af0*/  STG.E.U16 [R4.64], R7 ;  /* 0x0000000704007986 */ /* 0x000fe8000c101524 */
[----:B------:R-:W-:Y:S01]  /*3b00*/  STG.E.U16 [R18.64], R9 ;  /* 0x0000000912007986 */ /* 0x000fe2000c101524 */
[----:B------:R-:W-:Y:S05]  /*3b10*/  EXIT ;  /* 0x000000000000794d */ /* 0x000fea0003800000 */
.L_x_48:
[----:B------:R-:W-:Y:S01]  /*3b20*/  MOV R2, 0x0 ;  /* 0x0000000000027802 */ /* 0x000fe20000000f00 */
[----:B------:R-:W-:-:S02]  /*3b30*/  IMAD.MOV.U32 R4, RZ, RZ, c[0x4][0x178] ;  /* 0x01005e00ff047624 */ /* 0x000fc400078e00ff */
[----:B------:R-:W-:Y:S02]  /*3b40*/  IMAD.MOV.U32 R5, RZ, RZ, c[0x4][0x17c] ;  /* 0x01005f00ff057624 */ /* 0x000fe400078e00ff */
[----:B------:R-:W-:Y:S01]  /*3b50*/  IMAD.MOV.U32 R6, RZ, RZ, c[0x4][0x180] ;  /* 0x01006000ff067624 */ /* 0x000fe200078e00ff */
[----:B------:R-:W0:Y:S01]  /*3b60*/  LDC.64 R2, c[0x4][R2] ;  /* 0x0100000002027b82 */ /* 0x000e220000000a00 */
[----:B------:R-:W-:Y:S02]  /*3b70*/  IMAD.MOV.U32 R7, RZ, RZ, c[0x4][0x184] ;  /* 0x01006100ff077624 */ /* 0x000fe400078e00ff */
[----:B------:R-:W-:Y:S02]  /*3b80*/  IMAD.MOV.U32 R8, RZ, RZ, 0x219 ;  /* 0x00000219ff087424 */ /* 0x000fe400078e00ff */
[----:B------:R-:W-:Y:S02]  /*3b90*/  IMAD.MOV.U32 R10, RZ, RZ, c[0x4][0x88] ;  /* 0x01002200ff0a7624 */ /* 0x000fe400078e00ff */
[----:B------:R-:W-:-:S02]  /*3ba0*/  IMAD.MOV.U32 R11, RZ, RZ, c[0x4][0x8c] ;  /* 0x01002300ff0b7624 */ /* 0x000fc400078e00ff */
[----:B------:R-:W-:Y:S02]  /*3bb0*/  IMAD.MOV.U32 R12, RZ, RZ, 0x1 ;  /* 0x00000001ff0c7424 */ /* 0x000fe400078e00ff */
[----:B------:R-:W-:Y:S02]  /*3bc0*/  IMAD.MOV.U32 R13, RZ, RZ, RZ ;  /* 0x000000ffff0d7224 */ /* 0x000fe400078e00ff */
[----:B------:R-:W-:Y:S01]  /*3bd0*/  LEPC R14 ;  /* 0x00000000000e734e */ /* 0x000fe20000000000 */
[----:B------:R-:W-:Y:S02]  /*3be0*/  MOV R9, 0x3c50 ;  /* 0x00003c5000097802 */ /* 0x000fe40000000f00 */
[----:B------:R-:W-:Y:S02]  /*3bf0*/  MOV R20, 0x3bd0 ;  /* 0x00003bd000147802 */ /* 0x000fe40000000f00 */
[----:B------:R-:W-:Y:S02]  /*3c00*/  MOV R21, 0x0 ;  /* 0x0000000000157802 */ /* 0x000fe40000000f00 */
[----:B------:R-:W-:Y:S02]  /*3c10*/  MOV R0, 0x0 ;  /* 0x0000000000007802 */ /* 0x000fe40000000f00 */
[----:B------:R-:W-:-:S04]  /*3c20*/  IADD3 R20, P0, P1, -R20, R9, R14 ;  /* 0x0000000914147210 */ /* 0x000fc8000791e10e */
[----:B------:R-:W-:-:S04]  /*3c30*/  IADD3.X R21, ~R0, R21, R15, P0, P1 ;  /* 0x0000001500157210 */ /* 0x000fc800007e250f */
[----:B0-----:R-:W-:Y:S05]  /*3c40*/  CALL.ABS.NOINC R2 ;  /* 0x0000000002007343 */ /* 0x001fea0003c00000 */
[----:B------:R-:W-:Y:S05]  /*3c50*/  EXIT ;  /* 0x000000000000794d */ /* 0x000fea0003800000 */
.L_x_49:
[----:B------:R-:W-:Y:S01]  /*3c60*/  IMAD.MOV.U32 R6, RZ, RZ, -0x800001 ;  /* 0xff7fffffff067424 */ /* 0x000fe200078e00ff */
[----:B------:R-:W-:Y:S01]  /*3c70*/  MOV R2, 0x3cc0 ;  /* 0x00003cc000027802 */ /* 0x000fe20000000f00 */
[----:B------:R-:W-:Y:S02]  /*3c80*/  IMAD.MOV.U32 R5, RZ, RZ, 0x10 ;  /* 0x00000010ff057424 */ /* 0x000fe400078e00ff */
[----:B------:R-:W-:Y:S02]  /*3c90*/  IMAD.MOV.U32 R8, RZ, RZ, 0x1f ;  /* 0x0000001fff087424 */ /* 0x000fe400078e00ff */
[----:B------:R-:W-:Y:S02]  /*3ca0*/  IMAD.MOV.U32 R9, RZ, RZ, -0x1 ;  /* 0xffffffffff097424 */ /* 0x000fe400078e00ff */
[----:B------:R-:W-:Y:S05]  /*3cb0*/  CALL.REL.NOINC `($__internal_1_$__cuda_sm70_shflsync_bfly_p) ;  /* 0x000001b000007944 */ /* 0x000fea0003c00000 */
[----:B-1----:R-:W-:Y:S01]  /*3cc0*/  IMAD.MOV.U32 R2, RZ, RZ, R5 ;  /* 0x000000ffff027224 */ /* 0x002fe200078e0005 */
[----:B0-----:R-:W-:Y:S05]  /*3cd0*/  BRA `(.L_x_81) ;  /* 0xffffcae000007947 */ /* 0x001fea000383ffff */
.L_x_50:
[----:B------:R-:W-:Y:S01]  /*3ce0*/  IMAD.MOV.U32 R6, RZ, RZ, R10 ;  /* 0x000000ffff067224 */ /* 0x000fe200078e000a */
[----:B------:R-:W-:Y:S01]  /*3cf0*/  MOV R2, 0x3d40 ;  /* 0x00003d4000027802 */ /* 0x000fe20000000f00 */
[----:B------:R-:W-:Y:S02]  /*3d00*/  IMAD.MOV.U32 R5, RZ, RZ, 0x8 ;  /* 0x00000008ff057424 */ /* 0x000fe400078e00ff */
[----:B------:R-:W-:-:S02]  /*3d10*/  IMAD.MOV.U32 R8, RZ, RZ, 0x1f ;  /* 0x0000001fff087424 */ /* 0x000fc400078e00ff */
[----:B------:R-:W-:Y:S02]  /*3d20*/  IMAD.MOV.U32 R9, RZ, RZ, -0x1 ;  /* 0xffffffffff097424 */ /* 0x000fe400078e00ff */
[----:B------:R-:W-:Y:S05]  /*3d30*/  CALL.REL.NOINC `($__internal_1_$__cuda_sm70_shflsync_bfly_p) ;  /* 0x0000013000007944 */ /* 0x000fea0003c00000 */
[----:B01----:R-:W-:Y:S01]  /*3d40*/  FMNMX.FTZ R6, R10, R5, !PT ;  /* 0x000000050a067209 */ /* 0x003fe20007810000 */
[----:B------:R-:W-:Y:S01]  /*3d50*/  IMAD.MOV.U32 R5, RZ, RZ, 0x4 ;  /* 0x00000004ff057424 */ /* 0x000fe200078e00ff */
[----:B------:R-:W-:Y:S01]  /*3d60*/  MOV R2, 0x3da0 ;  /* 0x00003da000027802 */ /* 0x000fe20000000f00 */
[----:B------:R-:W-:Y:S02]  /*3d70*/  IMAD.MOV.U32 R8, RZ, RZ, 0x1f ;  /* 0x0000001fff087424 */ /* 0x000fe400078e00ff */
[----:B------:R-:W-:Y:S02]  /*3d80*/  IMAD.MOV.U32 R9, RZ, RZ, -0x1 ;  /* 0xffffffffff097424 */ /* 0x000fe400078e00ff */
[----:B------:R-:W-:Y:S05]  /*3d90*/  CALL.REL.NOINC `($__internal_1_$__cuda_sm70_shflsync_bfly_p) ;  /* 0x000000d000007944 */ /* 0x000fea0003c00000 */
[----:B01----:R-:W-:Y:S01]  /*3da0*/  FMNMX.FTZ R6, R6, R5, !PT ;  /* 0x0000000506067209 */ /* 0x003fe20007810000 */
[----:B------:R-:W-:Y:S01]  /*3db0*/  IMAD.MOV.U32 R5, RZ, RZ, 0x2 ;  /* 0x00000002ff057424 */ /* 0x000fe200078e00ff */
[----:B------:R-:W-:Y:S01]  /*3dc0*/  MOV R2, 0x3e00 ;  /* 0x00003e0000027802 */ /* 0x000fe20000000f00 */
[----:B------:R-:W-:Y:S02]  /*3dd0*/  IMAD.MOV.U32 R8, RZ, RZ, 0x1f ;  /* 0x0000001fff087424 */ /* 0x000fe400078e00ff */
[----:B------:R-:W-:-:S02]  /*3de0*/  IMAD.MOV.U32 R9, RZ, RZ, -0x1 ;  /* 0xffffffffff097424 */ /* 0x000fc400078e00ff */
[----:B------:R-:W-:Y:S05]  /*3df0*/  CALL.REL.NOINC `($__internal_1_$__cuda_sm70_shflsync_bfly_p) ;  /* 0x0000007000007944 */ /* 0x000fea0003c00000 */
[----:B01----:R-:W-:Y:S01]  /*3e00*/  FMNMX.FTZ R6, R6, R5, !PT ;  /* 0x0000000506067209 */ /* 0x003fe20007810000 */
[----:B------:R-:W-:Y:S01]  /*3e10*/  IMAD.MOV.U32 R5, RZ, RZ, 0x1 ;  /* 0x00000001ff057424 */ /* 0x000fe200078e00ff */
[----:B------:R-:W-:Y:S01]  /*3e20*/  MOV R2, 0x3e60 ;  /* 0x00003e6000027802 */ /* 0x000fe20000000f00 */
[----:B------:R-:W-:-:S02]  /*3e30*/  IMAD.MOV.U32 R8, RZ, RZ, 0x1f ;  /* 0x0000001fff087424 */ /* 0x000fc400078e00ff */
[----:B------:R-:W-:Y:S02]  /*3e40*/  IMAD.MOV.U32 R9, RZ, RZ, -0x1 ;  /* 0xffffffffff097424 */ /* 0x000fe400078e00ff */
[----:B------:R-:W-:Y:S05]  /*3e50*/  CALL.REL.NOINC `($__internal_1_$__cuda_sm70_shflsync_bfly_p) ;  /* 0x0000001000007944 */ /* 0x000fea0003c00000 */
[----:B01----:R-:W-:Y:S05]  /*3e60*/  BRA `(.L_x_82) ;  /* 0xffffc9f000007947 */ /* 0x003fea000383ffff */
        .weak           $__internal_1_$__cuda_sm70_shflsync_bfly_p
        .type           $__internal_1_$__cuda_sm70_shflsync_bfly_p,@function
        .size           $__internal_1_$__cuda_sm70_shflsync_bfly_p,(.L_x_24662 - $__internal_1_$__cuda_sm70_shflsync_bfly_p)
$__internal_1_$__cuda_sm70_shflsync_bfly_p:
[----:B------:R-:W-:Y:S01]  /*3e70*/  IMAD.MOV.U32 R3, RZ, RZ, 0x0 ;  /* 0x00000000ff037424 */ /* 0x000fe200078e00ff */
[----:B------:R-:W-:Y:S04]  /*3e80*/  WARPSYNC R9 ;  /* 0x0000000900007348 */ /* 0x000fe80003800000 */
[----:B------:R0:W1:Y:S01]  /*3e90*/  SHFL.BFLY PT, R5, R6, R5, R8 ;  /* 0x0c00000506057389 */ /* 0x00006200000e0008 */
[----:B------:R-:W-:Y:S05]  /*3ea0*/  RET.REL.NODEC R2 `(_ZN4vllm25paged_attention_v2_kernelI13__nv_bfloat16hLi192ELi32ELi128ELNS_18Fp8KVCacheDataTypeE2ELb0ELi512EEEvPfS3_PT_PKS4_PKT0_SA_ifPKiSC_iPKfiiiSE_SE_iiiii) ;  /* 0xffffc15002007950 */ /* 0x000fea0003c3ffff */
.L_x_83:
        /* <DEDUP_REMOVED lines=13> */
.L_x_24662:


//--------------------- .text._ZN4vllm25paged_attention_v2_kernelI13__nv_bfloat16hLi128ELi32ELi128ELNS_18Fp8KVCacheDataTypeE2ELb0ELi512EEEvPfS3_PT_PKS4_PKT0_SA_ifPKiSC_iPKfiiiSE_SE_iiiii --------------------------
	.section	.text._ZN4vllm25paged_attention_v2_kernelI13__nv_bfloat16hLi128ELi32ELi128ELNS_18Fp8KVCacheDataTypeE2ELb0ELi512EEEvPfS3_PT_PKS4_PKT0_SA_ifPKiSC_iPKfiiiSE_SE_iiiii,"ax",@progbits
	.sectioninfo	@"SHI_REGISTERS=32"
	.align	128
        .global         _ZN4vllm25paged_attention_v2_kernelI13__nv_bfloat16hLi128ELi32ELi128ELNS_18Fp8KVCacheDataTypeE2ELb0ELi512EEEvPfS3_PT_PKS4_PKT0_SA_ifPKiSC_iPKfiiiSE_SE_iiiii
        .type           _ZN4vllm25paged_attention_v2_kernelI13__nv_bfloat16hLi128ELi32ELi128ELNS_18Fp8KVCacheDataTypeE2ELb0ELi512EEEvPfS3_PT_PKS4_PKT0_SA_ifPKiSC_iPKfiiiSE_SE_iiiii,@function
        .size           _ZN4vllm25paged_attention_v2_kernelI13__nv_bfloat16hLi128ELi32ELi128ELNS_18Fp8KVCacheDataTypeE2ELb0ELi512EEEvPfS3_PT_PKS4_PKT0_SA_ifPKiSC_iPKfiiiSE_SE_iiiii,(.L_x_24663 - _ZN4vllm25paged_attention_v2_kernelI13__nv_bfloat16hLi128ELi32ELi128ELNS_18Fp8KVCacheDataTypeE2ELb0ELi512EEEvPfS3_PT_PKS4_PKT0_SA_ifPKiSC_iPKfiiiSE_SE_iiiii)
        .other          _ZN4vllm25paged_attention_v2_kernelI13__nv_bfloat16hLi128ELi32ELi128ELNS_18Fp8KVCacheDataTypeE2ELb0ELi512EEEvPfS3_PT_PKS4_PKT0_SA_ifPKiSC_iPKfiiiSE_SE_iiiii,@"STO_CUDA_ENTRY STV_DEFAULT"
_ZN4vllm25paged_attention_v2_kernelI13__nv_bfloat16hLi128ELi32ELi128ELNS_18Fp8KVCacheDataTypeE2ELb0ELi512EEEvPfS3_PT_PKS4_PKT0_SA_ifPKiSC_iPKfiiiSE_SE_iiiii:
.text._ZN4vllm25paged_attention_v2_kernelI13__nv_bfloat16hLi128ELi32ELi128ELNS_18Fp8KVCacheDataTypeE2ELb0ELi512EEEvPfS3_PT_PKS4_PKT0_SA_ifPKiSC_iPKfiiiSE_SE_iiiii:
[----:B------:R-:W-:Y:S02]  /*0000*/  IMAD.MOV.U32 R1, RZ, RZ, c[0x0][0x28] ;  /* 0x00000a00ff017624 */ /* 0x000fe400078e00ff */
[----:B------:R-:W0:Y:S01]  /*0010*/  S2R R3, SR_CTAID.Y ;  /* 0x0000000000037919 */ /* 0x000e220000002600 */
[----:B------:R-:W-:Y:S01]  /*0020*/  IMAD.MOV.U32 R4, RZ, RZ, 0x4 ;  /* 0x00000004ff047424 */ /* 0x000fe200078e00ff */
[----:B------:R-:W-:-:S03]  /*0030*/  ULDC.64 UR36, c[0x0][0x118] ;  /* 0x0000460000247ab9 */ /* 0x000fc60000000a00 */
[----:B0-----:R-:W-:-:S05]  /*0040*/  IMAD.WIDE R4, R3, R4, c[0x0][0x1a0] ;  /* 0x0000680003047625 */ /* 0x001fca00078e0204 */
[----:B------:R-:W2:Y:S04]  /*0050*/  LDG.E.CONSTANT R23, [R4.64] ;  /* 0x0000002404177981 */ /* 0x000ea8000c1e9900 */
[----:B------:R-:W0:Y:S02]  /*0060*/  S2R R2, SR_CTAID.Z ;  /* 0x0000000000027919 */ /* 0x000e240000002700 */
[----:B0-----:R-:W-:-:S05]  /*0070*/  IMAD.SHL.U32 R24, R2, 0x200, RZ ;  /* 0x0000020002187824 */ /* 0x001fca00078e00ff */
[----:B--2---:R-:W-:-:S13]  /*0080*/  ISETP.GE.AND P0, PT, R24, R23, PT ;  /* 0x000000171800720c */ /* 0x004fda0003f06270 */
[----:B------:R-:W-:Y:S05]  /*0090*/  @P0 EXIT ;  /* 0x000000000000094d */ /* 0x000fea0003800000 */
[----:B------:R-:W0:Y:S01]  /*00a0*/  S2R R0, SR_TID.X ;  /* 0x0000000000007919 */ /* 0x000e220000002100 */
[----:B------:R-:W-:Y:S01]  /*00b0*/  IADD3 R4, R23, 0x1f, RZ ;  /* 0x0000001f17047810 */ /* 0x000fe20007ffe0ff */
[----:B------:R-:W-:Y:S01]  /*00c0*/  BSSY B0, `(.L_x_84) ;  /* 0x000005f000007945 */ /* 0x000fe20003800000 */
[----:B------:R-:W-:Y:S02]  /*00d0*/  LEA R7, R2, 0x10, 0x4 ;  /* 0x0000001002077811 */ /* 0x000fe400078e20ff */
[----:B------:R-:W-:-:S04]  /*00e0*/  SHF.R.S32.HI R5, RZ, 0x1f, R4 ;  /* 0x0000001fff057819 */ /* 0x000fc80000011404 */
[----:B------:R-:W-:-:S04]  /*00f0*/  LEA.HI R5, R5, R4, RZ, 0x5 ;  /* 0x0000000405057211 */ /* 0x000fc800078f28ff */
[----:B------:R-:W-:Y:S02]  /*0100*/  SHF.R.S32.HI R22, RZ, 0x5, R5 ;  /* 0x00000005ff167819 */ /* 0x000fe40000011405 */
[----:B------:R-:W1:Y:S02]  /*0110*/  S2R R5, SR_CTAID.X ;  /* 0x0000000000057919 */ /* 0x000e640000002500 */
[----:B------:R-:W-:-:S05]  /*0120*/  IMNMX R4, R22, R7, PT ;  /* 0x0000000716047217 */ /* 0x000fca0003800200 */
[----:B------:R-:W-:Y:S01]  /*0130*/  IMAD R7, R2, -0x10, R4 ;  /* 0xfffffff002077824 */ /* 0x000fe200078e0204 */
[----:B0-----:R-:W-:Y:S02]  /*0140*/  ISETP.GT.AND P0, PT, R0, 0xf, PT ;  /* 0x0000000f0000780c */ /* 0x001fe40003f04270 */
[----:B------:R-:W-:Y:S01]  /*0150*/  SHF.R.S32.HI R9, RZ, 0x1f, R0 ;  /* 0x0000001fff097819 */ /* 0x000fe20000011400 */
[----:B------:R-:W-:-:S03]  /*0160*/  IMAD R6, R7, 0x20, R24 ;  /* 0x0000002007067824 */ /* 0x000fc600078e0218 */
[----:B------:R-:W-:Y:S02]  /*0170*/  LEA.HI R8, R9, R0, RZ, 0x5 ;  /* 0x0000000009087211 */ /* 0x000fe400078f28ff */
[----:B------:R-:W-:Y:S02]  /*0180*/  IMNMX R9, R23, R6, PT ;  /* 0x0000000617097217 */ /* 0x000fe40003800200 */
[----:B------:R-:W-:Y:S02]  /*0190*/  LOP3.LUT R7, R8, 0xffffffe0, RZ, 0xc0, !PT ;  /* 0xffffffe008077812 */ /* 0x000fe400078ec0ff */
[----:B------:R-:W-:Y:S01]  /*01a0*/  SHF.R.S32.HI R6, RZ, 0x5, R8 ;  /* 0x00000005ff067819 */ /* 0x000fe20000011408 */
[----:B------:R-:W-:Y:S02]  /*01b0*/  IMAD.IADD R16, R9, 0x1, -R24 ;  /* 0x0000000109107824 */ /* 0x000fe400078e0a18 */
[----:B------:R-:W-:Y:S01]  /*01c0*/  IMAD.IADD R7, R0, 0x1, -R7 ;  /* 0x0000000100077824 */ /* 0x000fe200078e0a07 */
[----:B------:R-:W-:Y:S05]  /*01d0*/  @P0 BRA `(.L_x_85) ;  /* 0x000004d000000947 */ /* 0x000fea0003800000 */
[C---:B-1----:R-:W-:Y:S01]  /*01e0*/  IMNMX R9, R0.reuse, -0x70, !PT ;  /* 0xffffff9000097817 */ /* 0x042fe20007800200 */
[----:B------:R-:W-:Y:S01]  /*01f0*/  IMAD R17, R3, c[0x0][0x1b8], RZ ;  /* 0x00006e0003117a24 */ /* 0x000fe200078e02ff */
[----:B------:R-:W-:Y:S01]  /*0200*/  BSSY B1, `(.L_x_86) ;  /* 0x0000024000017945 */ /* 0x000fe20003800000 */
[----:B------:R-:W-:Y:S01]  /*0210*/  IMAD.SHL.U32 R20, R5, 0x80, RZ ;  /* 0x0000008005147824 */ /* 0x000fe200078e00ff */
[----:B------:R-:W-:Y:S01]  /*0220*/  IADD3 R9, -R0, 0x7f, R9 ;  /* 0x0000007f00097810 */ /* 0x000fe20007ffe109 */
[----:B------:R-:W-:Y:S01]  /*0230*/  IMAD.MOV.U32 R14, RZ, RZ, R0 ;  /* 0x000000ffff0e7224 */ /* 0x000fe200078e0000 */
[----:B------:R-:W-:-:S02]  /*0240*/  SHF.R.S32.HI R18, RZ, 0x1f, R17 ;  /* 0x0000001fff127819 */ /* 0x000fc40000011411 */
[C---:B------:R-:W-:Y:S02]  /*0250*/  LEA.HI R8, R9.reuse, 0x1, RZ, 0x19 ;  /* 0x0000000109087811 */ /* 0x040fe400078fc8ff */
[----:B------:R-:W-:Y:S02]  /*0260*/  ISETP.GE.U32.AND P0, PT, R9, 0x180, PT ;  /* 0x000001800900780c */ /* 0x000fe40003f06070 */
[----:B------:R-:W-:Y:S02]  /*0270*/  LOP3.LUT P1, R8, R8, 0x3, RZ, 0xc0, !PT ;  /* 0x0000000308087812 */ /* 0x000fe4000782c0ff */
[----:B------:R-:W-:-:S11]  /*0280*/  SHF.R.S32.HI R15, RZ, 0x1f, R20 ;  /* 0x0000001fff0f7819 */ /* 0x000fd60000011414 */
        /* <DEDUP_REMOVED lines=12> */
.L_x_88:
        /* <DEDUP_REMOVED lines=15> */
.L_x_87:
[----:B------:R-:W-:Y:S05]  /*0440*/  BSYNC B1 ;  /* 0x0000000000017941 */ /* 0x000fea0003800000 */
.L_x_86:
[----:B------:R-:W-:Y:S05]  /*0450*/  @!P0 BRA `(.L_x_85) ;  /* 0x0000025000008947 */ /* 0x000fea0003800000 */
[----:B------:R-:W-:Y:S01]  /*0460*/  IADD3 R19, P0, R17, R20, RZ ;  /* 0x0000001411137210 */ /* 0x000fe20007f1e0ff */
[C---:B------:R-:W-:Y:S01]  /*0470*/  IMAD.SHL.U32 R26, R14.reuse, 0x8, RZ ;  /* 0x000000080e1a7824 */ /* 0x040fe200078e00ff */
[----:B------:R-:W-:-:S03]  /*0480*/  LEA R20, R14, 0x1000, 0x4 ;  /* 0x000010000e147811 */ /* 0x000fc600078e20ff */
[----:B------:R-:W-:Y:S01]  /*0490*/  IMAD.X R8, R18, 0x1, R15, P0 ;  /* 0x0000000112087824 */ /* 0x000fe200000e060f */
[C---:B------:R-:W-:Y:S01]  /*04a0*/  LEA R17, P0, R19.reuse, c[0x0][0x178], 0x1 ;  /* 0x00005e0013117a11 */ /* 0x040fe200078008ff */
[----:B------:R-:W-:Y:S01]  /*04b0*/  IMAD.WIDE R26, R26, 0x2, RZ ;  /* 0x000000021a1a7825 */ /* 0x000fe200078e02ff */
[----:B------:R-:W-:Y:S02]  /*04c0*/  IADD3 R18, R14, -0x200, RZ ;  /* 0xfffffe000e127810 */ /* 0x000fe40007ffe0ff */
[----:B------:R-:W-:Y:S02]  /*04d0*/  LEA.HI.X R19, R19, c[0x0][0x17c], R8, 0x1, P0 ;  /* 0x00005f0013137a11 */ /* 0x000fe400000f0c08 */
[----:B------:R-:W-:-:S04]  /*04e0*/  LOP3.LUT R21, R26, 0xc, RZ, 0xfc, !PT ;  /* 0x0000000c1a157812 */ /* 0x000fc800078efcff */
.L_x_89:
        /* <DEDUP_REMOVED lines=10> */
[----:B--2---:R0:W-:Y:S04]  /*0590*/  STS.128 [R20+-0x1000], R8 ;  /* 0xfff0000814007388 */ /* 0x0041e80000000c00 */
[----:B0-----:R-:W2:Y:S04]  /*05a0*/  LDG.E.CONSTANT R8, [R28.64+0x7f4] ;  /* 0x0007f4241c087981 */ /* 0x001ea8000c1e9900 */
[----:B------:R-:W2:Y:S04]  /*05b0*/  LDG.E.CONSTANT R9, [R28.64+0x7f8] ;  /* 0x0007f8241c097981 */ /* 0x000ea8000c1e9900 */
[----:B------:R-:W2:Y:S04]  /*05c0*/  LDG.E.CONSTANT R10, [R28.64+0x7fc] ;  /* 0x0007fc241c0a7981 */ /* 0x000ea8000c1e9900 */
[----:B------:R-:W2:Y:S01]  /*05d0*/  LDG.E.CONSTANT R11, [R28.64+0x800] ;  /* 0x000800241c0b7981 */ /* 0x000ea2000c1e9900 */
[----:B------:R-:W-:-:S04]  /*05e0*/  IADD3 R18, R18, 0x200, RZ ;  /* 0x0000020012127810 */ /* 0x000fc80007ffe0ff */
[----:B------:R-:W-:Y:S01]  /*05f0*/  ISETP.GE.AND P0, PT, R18, -0x1f0, PT ;  /* 0xfffffe101200780c */ /* 0x000fe20003f06270 */
[----:B--2---:R0:W-:Y:S04]  /*0600*/  STS.128 [R20+-0x800], R8 ;  /* 0xfff8000814007388 */ /* 0x0041e80000000c00 */
[----:B0-----:R-:W2:Y:S04]  /*0610*/  LDG.E.CONSTANT R8, [R28.64+0x17f4] ;  /* 0x0017f4241c087981 */ /* 0x001ea8000c1e9900 */
[----:B------:R-:W2:Y:S04]  /*0620*/  LDG.E.CONSTANT R9, [R28.64+0x17f8] ;  /* 0x0017f8241c097981 */ /* 0x000ea8000c1e9900 */
[----:B------:R-:W2:Y:S04]  /*0630*/  LDG.E.CONSTANT R10, [R28.64+0x17fc] ;  /* 0x0017fc241c0a7981 */ /* 0x000ea8000c1e9900 */
[----:B------:R-:W2:Y:S01]  /*0640*/  LDG.E.CONSTANT R11, [R28.64+0x1800] ;  /* 0x001800241c0b7981 */ /* 0x000ea2000c1e9900 */
[----:B------:R-:W-:-:S03]  /*0650*/  IADD3 R17, P1, R17, 0x2000, RZ ;  /* 0x0000200011117810 */ /* 0x000fc60007f3e0ff */
[----:B---3--:R-:W-:Y:S02]  /*0660*/  STS.128 [R20], R12 ;  /* 0x0000000c14007388 */ /* 0x008fe40000000c00 */
[----:B------:R-:W-:Y:S02]  /*0670*/  IMAD.X R19, RZ, RZ, R19, P1 ;  /* 0x000000ffff137224 */ /* 0x000fe400008e0613 */
[----:B--2---:R0:W-:Y:S02]  /*0680*/  STS.128 [R20+0x800], R8 ;  /* 0x0008000814007388 */ /* 0x0041e40000000c00 */
[----:B0-----:R-:W-:Y:S01]  /*0690*/  IADD3 R20, R20, 0x2000, RZ ;  /* 0x0000200014147810 */ /* 0x001fe20007ffe0ff */
[----:B------:R-:W-:Y:S05]  /*06a0*/  @!P0 BRA `(.L_x_89) ;  /* 0xfffffe4000008947 */ /* 0x000fea000383ffff */
.L_x_85:
[----:B-1----:R-:W-:Y:S05]  /*06b0*/  BSYNC B0 ;  /* 0x0000000000007941 */ /* 0x002fea0003800000 */
.L_x_84:
[----:B------:R-:W-:Y:S01]  /*06c0*/  IMAD R9, R2, 0x10, R6 ;  /* 0x0000001002097824 */ /* 0x000fe200078e0206 */
[----:B------:R-:W-:Y:S04]  /*06d0*/  BAR.SYNC.DEFER_BLOCKING 0x0 ;  /* 0x0000000000007b1d */ /* 0x000fe80000010000 */
[----:B------:R-:W-:-:S13]  /*06e0*/  ISETP.GE.AND P0, PT, R9, R4, PT ;  /* 0x000000040900720c */ /* 0x000fda0003f06270 */
[----:B------:R-:W-:Y:S05]  /*06f0*/  @!P0 BRA `(.L_x_90) ;  /* 0x00002bf000008947 */ /* 0x000fea0003800000 */
[----:B------:R-:W-:Y:S05]  /*0700*/  BRA.DIV ~URZ, `(.L_x_91) ;  /* 0x00002d227f007947 */ /* 0x000fea000b800000 */
[----:B------:R-:W-:-:S05]  /*0710*/  IMAD.MOV.U32 R4, RZ, RZ, -0x800001 ;  /* 0xff7fffffff047424 */ /* 0x000fca00078e00ff */
.L_x_123:
        /* <DEDUP_REMOVED lines=10> */
.L_x_124:
[----:B------:R-:W-:Y:S01]  /*07c0*/  ISETP.NE.AND P0, PT, R7, RZ, PT ;  /* 0x000000ff0700720c */ /* 0x000fe20003f05270 */
[----:B------:R-:W-:-:S12]  /*07d0*/  WARPSYNC 0xffffffff ;  /* 0xffffffff00007948 */ /* 0x000fd80003800000 */
[----:B-1----:R-:W-:-:S05]  /*07e0*/  @!P0 FMNMX.FTZ R13, R13, R10, !PT ;  /* 0x0000000a0d0d8209 */ /* 0x002fca0007810000 */
[----:B------:R1:W-:Y:S02]  /*07f0*/  @!P0 STS [R6.X4+0x100], R13 ;  /* 0x0001000d06008388 */ /* 0x0003e40000004800 */
[----:B------:R-:W-:Y:S01]  /*0800*/  BAR.SYNC.DEFER_BLOCKING 0x0 ;  /* 0x0000000000007b1d */ /* 0x000fe20000010000 */
[----:B------:R-:W-:Y:S01]  /*0810*/  ISETP.GT.AND P0, PT, R7, 0x3, PT ;  /* 0x000000030700780c */ /* 0x000fe20003f04270 */
[----:B0-----:R-:W-:Y:S01]  /*0820*/  IMAD.MOV.U32 R10, RZ, RZ, RZ ;  /* 0x000000ffff0a7224 */ /* 0x001fe200078e00ff */
[----:B------:R-:W-:-:S03]  /*0830*/  ISETP.GE.AND P1, PT, R0, R16, PT ;  /* 0x000000100000720c */ /* 0x000fc60003f26270 */
[----:B------:R-:W-:Y:S08]  /*0840*/  BSSY B0, `(.L_x_93) ;  /* 0x00000e8000007945 */ /* 0x000ff00003800000 */
[----:B------:R-:W0:Y:S04]  /*0850*/  @!P0 LDS R11, [R7.X4+0x100] ;  /* 0x00010000070b8984 */ /* 0x000e280000004800 */
[----:B0-----:R-:W0:Y:S02]  /*0860*/  SHFL.BFLY PT, R4, R11, 0x2, 0x1f ;  /* 0x0c401f000b047f89 */ /* 0x001e2400000e0000 */
[----:B0-----:R-:W-:-:S05]  /*0870*/  FMNMX.FTZ R8, R4, R11, !PT ;  /* 0x0000000b04087209 */ /* 0x001fca0007810000 */
[----:B------:R-:W0:Y:S02]  /*0880*/  SHFL.BFLY PT, R9, R8, 0x1, 0x1f ;  /* 0x0c201f0008097f89 */ /* 0x000e2400000e0000 */
[----:B0-----:R-:W-:-:S06]  /*0890*/  FMNMX.FTZ R4, R8, R9, !PT ;  /* 0x0000000908047209 */ /* 0x001fcc0007810000 */
[----:B------:R-:W0:Y:S01]  /*08a0*/  SHFL.IDX PT, R4, R4, RZ, 0x1f ;  /* 0x00001fff04047589 */ /* 0x000e2200000e0000 */
[----:B------:R-:W-:Y:S05]  /*08b0*/  @P1 BRA `(.L_x_94) ;  /* 0x00000e0000001947 */ /* 0x000fea0003800000 */
[----:B------:R-:W-:Y:S01]  /*08c0*/  IMAD.MOV.U32 R9, RZ, RZ, -0x10 ;  /* 0xfffffff0ff097424 */ /* 0x000fe200078e00ff */
[----:B------:R-:W-:Y:S01]  /*08d0*/  LOP3.LUT R8, RZ, R22, RZ, 0x33, !PT ;  /* 0x00000016ff087212 */ /* 0x000fe200078e33ff */
[----:B------:R-:W-:Y:S01]  /*08e0*/  BSSY B1, `(.L_x_95) ;  /* 0x000001c000017945 */ /* 0x000fe20003800000 */
[----:B------:R-:W-:Y:S02]  /*08f0*/  IMAD.MOV.U32 R10, RZ, RZ, RZ ;  /* 0x000000ffff0a7224 */ /* 0x000fe400078e00ff */
[----:B------:R-:W-:Y:S02]  /*0900*/  IMAD R9, R2, R9, -0x11 ;  /* 0xffffffef02097424 */ /* 0x000fe400078e0209 */
[----:B------:R-:W-:-:S03]  /*0910*/  IMAD.MOV.U32 R11, RZ, RZ, R0 ;  /* 0x000000ffff0b7224 */ /* 0x000fc600078e0000 */
[----:B------:R-:W-:Y:S02]  /*0920*/  IMNMX R8, R8, R9, !PT ;  /* 0x0000000908087217 */ /* 0x000fe40007800200 */
[----:B------:R-:W-:Y:S02]  /*0930*/  LOP3.LUT R9, RZ, R23, RZ, 0x33, !PT ;  /* 0x00000017ff097212 */ /* 0x000fe400078e33ff */
[----:B------:R-:W-:-:S04]  /*0940*/  LEA R8, R8, 0x1f, 0x5 ;  /* 0x0000001f08087811 */ /* 0x000fc800078e28ff */
[----:B------:R-:W-:-:S04]  /*0950*/  IMNMX R9, R8, R9, !PT ;  /* 0x0000000908097217 */ /* 0x000fc80007800200 */
[----:B------:R-:W-:-:S05]  /*0960*/  IADD3 R9, -R0, -0x2, -R9 ;  /* 0xfffffffe00097810 */ /* 0x000fca0007ffe909 */
[----:B------:R-:W-:-:S05]  /*0970*/  IMAD.IADD R9, R9, 0x1, -R24 ;  /* 0x0000000109097824 */ /* 0x000fca00078e0a18 */
[C---:B------:R-:W-:Y:S02]  /*0980*/  LEA.HI R8, R9.reuse, 0x1, RZ, 0x19 ;  /* 0x0000000109087811 */ /* 0x040fe400078fc8ff */
[----:B------:R-:W-:Y:S02]  /*0990*/  ISETP.GE.U32.AND P2, PT, R9, 0x180, PT ;  /* 0x000001800900780c */ /* 0x000fe40003f46070 */
[----:B------:R-:W-:-:S13]  /*09a0*/  LOP3.LUT P0, R8, R8, 0x3, RZ, 0xc0, !PT ;  /* 0x0000000308087812 */ /* 0x000fda000780c0ff */
[----:B------:R-:W-:Y:S05]  /*09b0*/  @!P0 BRA `(.L_x_96) ;  /* 0x000000e000008947 */ /* 0x000fea0003800000 */
[----:B------:R-:W-:Y:S01]  /*09c0*/  LEA R9, R0, 0x120, 0x2 ;  /* 0x0000012000097811 */ /* 0x000fe200078e10ff */
[----:B------:R-:W-:Y:S02]  /*09d0*/  IMAD.MOV.U32 R10, RZ, RZ, RZ ;  /* 0x000000ffff0a7224 */ /* 0x000fe400078e00ff */
[----:B------:R-:W-:Y:S02]  /*09e0*/  IMAD.MOV.U32 R11, RZ, RZ, R0 ;  /* 0x000000ffff0b7224 */ /* 0x000fe400078e0000 */
.L_x_97:
[----:B-1----:R-:W1:Y:S01]  /*09f0*/  LDS R13, [R9] ;  /* 0x00000000090d7984 */ /* 0x002e620000000800 */
        /* <DEDUP_REMOVED lines=10> */
.L_x_96:
[----:B------:R-:W-:Y:S05]  /*0aa0*/  BSYNC B1 ;  /* 0x0000000000017941 */ /* 0x000fea0003800000 */
.L_x_95:
[----:B------:R-:W-:Y:S05]  /*0ab0*/  @!P2 BRA `(.L_x_94) ;  /* 0x00000c000000a947 */ /* 0x000fea0003800000 */
[----:B------:R-:W-:Y:S01]  /*0ac0*/  IMAD.IADD R8, R16, 0x1, -R11 ;  /* 0x0000000110087824 */ /* 0x000fe200078e0a0b */
[----:B------:R-:W-:Y:S01]  /*0ad0*/  LEA R9, R11, 0x120, 0x2 ;  /* 0x000001200b097811 */ /* 0x000fe200078e10ff */
[----:B------:R-:W-:Y:S01]  /*0ae0*/  BSSY B1, `(.L_x_98) ;  /* 0x000006b000017945 */ /* 0x000fe20003800000 */
[----:B------:R-:W-:Y:S02]  /*0af0*/  PLOP3.LUT P0, PT, PT, PT, PT, 0x80, 0x0 ;  /* 0x000000000000781c */ /* 0x000fe40003f0f070 */
[----:B------:R-:W-:-:S02]  /*0b00*/  ISETP.GT.AND P2, PT, R8, 0x600, PT ;  /* 0x000006000800780c */ /* 0x000fc40003f44270 */
[----:B------:R-:W-:-:S11]  /*0b10*/  IADD3 R9, R9, 0x400, RZ ;  /* 0x0000040009097810 */ /* 0x000fd60007ffe0ff */
[----:B------:R-:W-:Y:S05]  /*0b20*/  @!P2 BRA `(.L_x_99) ;  /* 0x000006600000a947 */ /* 0x000fea0003800000 */
[----:B------:R-:W-:Y:S02]  /*0b30*/  PLOP3.LUT P0, PT, PT, PT, PT, 0x8, 0x0 ;  /* 0x000000000000781c */ /* 0x000fe40003f0e170 */
[----:B------:R-:W-:Y:S02]  /*0b40*/  IADD3 R8, R16, -0x600, RZ ;  /* 0xfffffa0010087810 */ /* 0x000fe40007ffe0ff */
.L_x_100:
[----:B-1----:R-:W1:Y:S01]  /*0b50*/  LDS R13, [R9+-0x400] ;  /* 0xfffc0000090d7984 */ /* 0x002e620000000800 */
[----:B------:R-:W-:-:S03]  /*0b60*/  IADD3 R11, R11, 0x800, RZ ;  /* 0x000008000b0b7810 */ /* 0x000fc60007ffe0ff */
[----:B------:R-:W2:Y:S01]  /*0b70*/  LDS R19, [R9+-0x200] ;  /* 0xfffe000009137984 */ /* 0x000ea20000000800 */
[----:B------:R-:W-:-:S03]  /*0b80*/  ISETP.GE.AND P2, PT, R11, R8, PT ;  /* 0x000000080b00720c */ /* 0x000fc60003f46270 */
[----:B------:R-:W3:Y:S04]  /*0b90*/  LDS R21, [R9] ;  /* 0x0000000009157984 */ /* 0x000ee80000000800 */
[----:B------:R-:W4:Y:S04]  /*0ba0*/  LDS R17, [R9+0x200] ;  /* 0x0002000009117984 */ /* 0x000f280000000800 */
[----:B------:R-:W5:Y:S04]  /*0bb0*/  LDS R15, [R9+0x400] ;  /* 0x00040000090f7984 */ /* 0x000f680000000800 */
[----:B------:R-:W0:Y:S04]  /*0bc0*/  LDS R29, [R9+0xc00] ;  /* 0x000c0000091d7984 */ /* 0x000e280000000800 */
[----:B------:R-:W0:Y:S04]  /*0bd0*/  LDS R25, [R9+0xe00] ;  /* 0x000e000009197984 */ /* 0x000e280000000800 */
[----:B------:R-:W0:Y:S02]  /*0be0*/  LDS R27, [R9+0x1000] ;  /* 0x00100000091b7984 */ /* 0x000e240000000800 */
[----:B01----:R-:W-:-:S02]  /*0bf0*/  FADD.FTZ R12, -R4, R13 ;  /* 0x0000000d040c7221 */ /* 0x003fc40000010100 */
[----:B------:R-:W0:Y:S02]  /*0c00*/  LDS R13, [R9+0x600] ;  /* 0x00060000090d7984 */ /* 0x000e240000000800 */
[----:B------:R-:W-:Y:S02]  /*0c10*/  FMUL.FTZ R20, R12, 1.4426950216293334961 ;  /* 0x3fb8aa3b0c147820 */ /* 0x000fe40000410000 */
[C---:B--2---:R-:W-:Y:S02]  /*0c20*/  FADD.FTZ R12, -R4.reuse, R19 ;  /* 0x00000013040c7221 */ /* 0x044fe40000010100 */
[----:B------:R-:W1:Y:S01]  /*0c30*/  LDS R19, [R9+0x800] ;  /* 0x0008000009137984 */ /* 0x000e620000000800 */
[----:B---3--:R-:W-:Y:S01]  /*0c40*/  FADD.FTZ R21, -R4, R21 ;  /* 0x0000001504157221 */ /* 0x008fe20000010100 */
[----:B------:R-:W2:Y:S01]  /*0c50*/  MUFU.EX2 R20, R20 ;  /* 0x0000001400147308 */ /* 0x000ea20000000800 */
[----:B------:R-:W-:Y:S02]  /*0c60*/  FMUL.FTZ R26, R12, 1.4426950216293334961 ;  /* 0x3fb8aa3b0c1a7820 */ /* 0x000fe40000410000 */
[----:B------:R-:W3:Y:S01]  /*0c70*/  LDS R12, [R9+0xa00] ;  /* 0x000a0000090c7984 */ /* 0x000ee20000000800 */
[----:B------:R-:W-:-:S02]  /*0c80*/  FMUL.FTZ R18, R21, 1.4426950216293334961 ;  /* 0x3fb8aa3b15127820 */ /* 0x000fc40000410000 */
[C---:B----4-:R-:W-:Y:S02]  /*0c90*/  FADD.FTZ R17, -R4.reuse, R17 ;  /* 0x0000001104117221 */ /* 0x050fe40000010100 */
[----:B------:R-:W4:Y:S02]  /*0ca0*/  MUFU.EX2 R26, R26 ;  /* 0x0000001a001a7308 */ /* 0x000f240000000800 */
[----:B------:R-:W-:Y:S02]  /*0cb0*/  FMUL.FTZ R14, R17, 1.4426950216293334961 ;  /* 0x3fb8aa3b110e7820 */ /* 0x000fe40000410000 */
[C---:B-----5:R-:W-:Y:S02]  /*0cc0*/  FADD.FTZ R17, -R4.reuse, R15 ;  /* 0x0000000f04117221 */ /* 0x060fe40000010100 */
[----:B------:R-:W-:Y:S02]  /*0cd0*/  FADD.FTZ R29, -R4, R29 ;  /* 0x0000001d041d7221 */ /* 0x000fe40000010100 */
[----:B------:R-:W5:Y:S01]  /*0ce0*/  MUFU.EX2 R18, R18 ;  /* 0x0000001200127308 */ /* 0x000f620000000800 */
[----:B--2---:R-:W-:Y:S01]  /*0cf0*/  FADD.FTZ R15, R20, R10 ;  /* 0x0000000a140f7221 */ /* 0x004fe20000010000 */
[----:B------:R2:W-:Y:S01]  /*0d00*/  STS [R9+-0x400], R20 ;  /* 0xfffc001409007388 */ /* 0x0005e20000000800 */
[----:B------:R-:W-:-:S02]  /*0d10*/  FMUL.FTZ R28, R17, 1.4426950216293334961 ;  /* 0x3fb8aa3b111c7820 */ /* 0x000fc40000410000 */
[C---:B------:R-:W-:Y:S01]  /*0d20*/  FADD.FTZ R25, -R4.reuse, R25 ;  /* 0x0000001904197221 */ /* 0x040fe20000010100 */
[----:B------:R-:W3:Y:S01]  /*0d30*/  LDS R17, [R9+0x1200] ;  /* 0x0012000009117984 */ /* 0x000ee20000000800 */
[C---:B------:R-:W-:Y:S01]  /*0d40*/  FADD.FTZ R27, -R4.reuse, R27 ;  /* 0x0000001b041b7221 */ /* 0x040fe20000010100 */
[----:B------:R-:W1:Y:S01]  /*0d50*/  MUFU.EX2 R14, R14 ;  /* 0x0000000e000e7308 */ /* 0x000e620000000800 */
[----:B----4-:R-:W-:Y:S01]  /*0d60*/  FADD.FTZ R15, R15, R26 ;  /* 0x0000001a0f0f7221 */ /* 0x010fe20000010000 */
[----:B------:R-:W-:Y:S01]  /*0d70*/  STS [R9+-0x200], R26 ;  /* 0xfffe001a09007388 */ /* 0x000fe20000000800 */
[----:B------:R-:W-:Y:S02]  /*0d80*/  FMUL.FTZ R25, R25, 1.4426950216293334961 ;  /* 0x3fb8aa3b19197820 */ /* 0x000fe40000410000 */
[----:B--2---:R-:W-:Y:S02]  /*0d90*/  FMUL.FTZ R20, R29, 1.4426950216293334961 ;  /* 0x3fb8aa3b1d147820 */ /* 0x004fe40000410000 */
[----:B------:R-:W-:Y:S01]  /*0da0*/  FMUL.FTZ R27, R27, 1.4426950216293334961 ;  /* 0x3fb8aa3b1b1b7820 */ /* 0x000fe20000410000 */
[----:B-----5:R2:W-:Y:S01]  /*0db0*/  STS [R9], R18 ;  /* 0x0000001209007388 */ /* 0x0205e20000000800 */
[----:B------:R-:W-:Y:S01]  /*0dc0*/  FADD.FTZ R21, R15, R18 ;  /* 0x000000120f157221 */ /* 0x000fe20000010000 */
[----:B------:R-:W4:Y:S01]  /*0dd0*/  MUFU.EX2 R28, R28 ;  /* 0x0000001c001c7308 */ /* 0x000f220000000800 */
[C---:B0-----:R-:W-:Y:S01]  /*0de0*/  FADD.FTZ R13, -R4.reuse, R13 ;  /* 0x0000000d040d7221 */ /* 0x041fe20000010100 */
[----:B------:R-:W0:Y:S01]  /*0df0*/  LDS R15, [R9+0x1400] ;  /* 0x00140000090f7984 */ /* 0x000e220000000800 */
[----:B-1----:R-:W-:-:S02]  /*0e00*/  FADD.FTZ R19, -R4, R19 ;  /* 0x0000001304137221 */ /* 0x002fc40000010100 */
[----:B------:R-:W-:Y:S01]  /*0e10*/  FMUL.FTZ R10, R13, 1.4426950216293334961 ;  /* 0x3fb8aa3b0d0a7820 */ /* 0x000fe20000410000 */
[----:B------:R1:W-:Y:S01]  /*0e20*/  STS [R9+0x200], R14 ;  /* 0x0002000e09007388 */ /* 0x0003e20000000800 */
[----:B--2---:R-:W-:Y:S01]  /*0e30*/  FMUL.FTZ R18, R19, 1.4426950216293334961 ;  /* 0x3fb8aa3b13127820 */ /* 0x004fe20000410000 */
[----:B------:R-:W2:Y:S01]  /*0e40*/  MUFU.EX2 R20, R20 ;  /* 0x0000001400147308 */ /* 0x000ea20000000800 */
[----:B---3--:R-:W-:Y:S01]  /*0e50*/  FADD.FTZ R12, -R4, R12 ;  /* 0x0000000c040c7221 */ /* 0x008fe20000010100 */
[----:B------:R-:W3:Y:S01]  /*0e60*/  LDS R13, [R9+0x1600] ;  /* 0x00160000090d7984 */ /* 0x000ee20000000800 */
[----:B------:R-:W-:-:S03]  /*0e70*/  FADD.FTZ R21, R21, R14 ;  /* 0x0000000e15157221 */ /* 0x000fc60000010000 */
[----:B------:R-:W5:Y:S01]  /*0e80*/  LDS R19, [R9+0x1800] ;  /* 0x0018000009137984 */ /* 0x000f620000000800 */
[----:B----4-:R-:W-:Y:S01]  /*0e90*/  FADD.FTZ R21, R21, R28 ;  /* 0x0000001c15157221 */ /* 0x010fe20000010000 */
[----:B-1----:R1:W4:Y:S02]  /*0ea0*/  MUFU.EX2 R14, R18 ;  /* 0x00000012000e7308 */ /* 0x0023240000000800 */
[----:B------:R0:W-:Y:S06]  /*0eb0*/  STS [R9+0x400], R28 ;  /* 0x0004001c09007388 */ /* 0x0001ec0000000800 */
[----:B------:R-:W0:Y:S01]  /*0ec0*/  MUFU.EX2 R10, R10 ;  /* 0x0000000a000a7308 */ /* 0x000e220000000800 */
[----:B-1----:R-:W-:Y:S01]  /*0ed0*/  FMUL.FTZ R18, R12, 1.4426950216293334961 ;  /* 0x3fb8aa3b0c127820 */ /* 0x002fe20000410000 */
[----:B--2---:R-:W-:Y:S01]  /*0ee0*/  STS [R9+0xc00], R20 ;  /* 0x000c001409007388 */ /* 0x004fe20000000800 */
[----:B------:R-:W-:-:S03]  /*0ef0*/  FADD.FTZ R17, -R4, R17 ;  /* 0x0000001104117221 */ /* 0x000fc60000010100 */
[----:B------:R-:W1:Y:S01]  /*0f00*/  LDS R12, [R9+0x1a00] ;  /* 0x001a0000090c7984 */ /* 0x000e620000000800 */
[----:B------:R-:W-:Y:S01]  /*0f10*/  FMUL.FTZ R29, R17, 1.4426950216293334961 ;  /* 0x3fb8aa3b111d7820 */ /* 0x000fe20000410000 */
[----:B------:R-:W2:Y:S02]  /*0f20*/  MUFU.EX2 R18, R18 ;  /* 0x0000001200127308 */ /* 0x000ea40000000800 */
[----:B----4-:R-:W-:Y:S06]  /*0f30*/  STS [R9+0x800], R14 ;  /* 0x0008000e09007388 */ /* 0x010fec0000000800 */
[----:B------:R3:W4:Y:S01]  /*0f40*/  MUFU.EX2 R26, R25 ;  /* 0x00000019001a7308 */ /* 0x0007220000000800 */
[----:B0-----:R-:W-:Y:S01]  /*0f50*/  FADD.FTZ R21, R21, R10 ;  /* 0x0000000a15157221 */ /* 0x001fe20000010000 */
[----:B------:R0:W-:Y:S01]  /*0f60*/  STS [R9+0x600], R10 ;  /* 0x0006000a09007388 */ /* 0x0001e20000000800 */
[----:B------:R-:W-:-:S02]  /*0f70*/  FADD.FTZ R17, -R4, R15 ;  /* 0x0000000f04117221 */ /* 0x000fc40000010100 */
[----:B------:R-:W-:Y:S02]  /*0f80*/  FADD.FTZ R21, R21, R14 ;  /* 0x0000000e15157221 */ /* 0x000fe40000010000 */
[----:B------:R-:W-:Y:S01]  /*0f90*/  FMUL.FTZ R17, R17, 1.4426950216293334961 ;  /* 0x3fb8aa3b11117820 */ /* 0x000fe20000410000 */
[----:B------:R-:W0:Y:S01]  /*0fa0*/  MUFU.EX2 R28, R27 ;  /* 0x0000001b001c7308 */ /* 0x000e220000000800 */
[----:B--2---:R-:W-:Y:S01]  /*0fb0*/  FADD.FTZ R21, R21, R18 ;  /* 0x0000001215157221 */ /* 0x004fe20000010000 */
[----:B------:R-:W-:Y:S01]  /*0fc0*/  STS [R9+0xa00], R18 ;  /* 0x000a001209007388 */ /* 0x000fe20000000800 */
[C---:B---3--:R-:W-:Y:S02]  /*0fd0*/  FADD.FTZ R25, -R4.reuse, R13 ;  /* 0x0000000d04197221 */ /* 0x048fe40000010100 */
[----:B------:R-:W-:Y:S02]  /*0fe0*/  FADD.FTZ R21, R21, R20 ;  /* 0x0000001415157221 */ /* 0x000fe40000010000 */
[----:B-----5:R-:W-:Y:S01]  /*0ff0*/  FADD.FTZ R19, -R4, R19 ;  /* 0x0000001304137221 */ /* 0x020fe20000010100 */
[----:B------:R-:W2:Y:S01]  /*1000*/  MUFU.EX2 R15, R29 ;  /* 0x0000001d000f7308 */ /* 0x000ea20000000800 */
[----:B----4-:R-:W-:Y:S01]  /*1010*/  FADD.FTZ R21, R21, R26 ;  /* 0x0000001a15157221 */ /* 0x010fe20000010000 */
[----:B------:R-:W-:Y:S06]  /*1020*/  STS [R9+0xe00], R26 ;  /* 0x000e001a09007388 */ /* 0x000fec0000000800 */
[----:B------:R3:W4:Y:S01]  /*1030*/  MUFU.EX2 R13, R17 ;  /* 0x00000011000d7308 */ /* 0x0007220000000800 */
[----:B0-----:R-:W-:Y:S01]  /*1040*/  FADD.FTZ R10, R21, R28 ;  /* 0x0000001c150a7221 */ /* 0x001fe20000010000 */
[----:B------:R-:W-:Y:S03]  /*1050*/  STS [R9+0x1000], R28 ;  /* 0x0010001c09007388 */ /* 0x000fe60000000800 */
[----:B--2---:R-:W-:Y:S01]  /*1060*/  FADD.FTZ R10, R10, R15 ;  /* 0x0000000f0a0a7221 */ /* 0x004fe20000010000 */
[----:B------:R-:W-:Y:S01]  /*1070*/  STS [R9+0x1200], R15 ;  /* 0x0012000f09007388 */ /* 0x000fe20000000800 */
[----:B---3--:R-:W-:-:S02]  /*1080*/  FMUL.FTZ R17, R25, 1.4426950216293334961 ;  /* 0x3fb8aa3b19117820 */ /* 0x008fc40000410000 */
[----:B------:R-:W-:Y:S02]  /*1090*/  FMUL.FTZ R25, R19, 1.4426950216293334961 ;  /* 0x3fb8aa3b13197820 */ /* 0x000fe40000410000 */
[----:B-1----:R-:W-:Y:S02]  /*10a0*/  FADD.FTZ R19, -R4, R12 ;  /* 0x0000000c04137221 */ /* 0x002fe40000010100 */
[----:B------:R-:W0:Y:S01]  /*10b0*/  MUFU.EX2 R17, R17 ;  /* 0x0000001100117308 */ /* 0x000e220000000800 */
[----:B----4-:R-:W-:Y:S01]  /*10c0*/  FADD.FTZ R10, R10, R13 ;  /* 0x0000000d0a0a7221 */ /* 0x010fe20000010000 */
[----:B------:R-:W-:Y:S01]  /*10d0*/  STS [R9+0x1400], R13 ;  /* 0x0014000d09007388 */ /* 0x000fe20000000800 */
[----:B------:R-:W-:-:S05]  /*10e0*/  FMUL.FTZ R19, R19, 1.4426950216293334961 ;  /* 0x3fb8aa3b13137820 */ /* 0x000fca0000410000 */
[----:B------:R-:W1:Y:S08]  /*10f0*/  MUFU.EX2 R12, R25 ;  /* 0x00000019000c7308 */ /* 0x000e700000000800 */
        /* <DEDUP_REMOVED lines=9> */
.L_x_99:
[----:B------:R-:W-:Y:S05]  /*1190*/  BSYNC B1 ;  /* 0x0000000000017941 */ /* 0x000fea0003800000 */
.L_x_98:
[----:B------:R-:W-:Y:S01]  /*11a0*/  IMAD.IADD R8, R16, 0x1, -R11 ;  /* 0x0000000110087824 */ /* 0x000fe200078e0a0b */
[----:B------:R-:W-:Y:S04]  /*11b0*/  BSSY B1, `(.L_x_101) ;  /* 0x0000036000017945 */ /* 0x000fe80003800000 */
        /* <DEDUP_REMOVED lines=9> */
[----:B-1----:R-:W1:Y:S04]  /*1250*/  LDS R13, [R9+0xa00] ;  /* 0x000a0000090d7984 */ /* 0x002e680000000800 */
[----:B------:R-:W0:Y:S04]  /*1260*/  LDS R17, [R9+0x600] ;  /* 0x0006000009117984 */ /* 0x000e280000000800 */
[----:B------:R-:W0:Y:S02]  /*1270*/  LDS R15, [R9+0x800] ;  /* 0x00080000090f7984 */ /* 0x000e240000000800 */
[----:B0-2---:R-:W-:-:S04]  /*1280*/  FADD.FTZ R25, -R4, R25 ;  /* 0x0000001904197221 */ /* 0x005fc80000010100 */
[----:B------:R-:W-:Y:S02]  /*1290*/  FMUL.FTZ R8, R25, 1.4426950216293334961 ;  /* 0x3fb8aa3b19087820 */ /* 0x000fe40000410000 */
[C---:B---3--:R-:W-:Y:S02]  /*12a0*/  FADD.FTZ R27, -R4.reuse, R27 ;  /* 0x0000001b041b7221 */ /* 0x048fe40000010100 */
[C---:B----4-:R-:W-:Y:S02]  /*12b0*/  FADD.FTZ R29, -R4.reuse, R29 ;  /* 0x0000001d041d7221 */ /* 0x050fe40000010100 */
[----:B------:R-:W-:Y:S01]  /*12c0*/  FMUL.FTZ R12, R27, 1.4426950216293334961 ;  /* 0x3fb8aa3b1b0c7820 */ /* 0x000fe20000410000 */
[----:B------:R-:W0:Y:S01]  /*12d0*/  MUFU.EX2 R8, R8 ;  /* 0x0000000800087308 */ /* 0x000e220000000800 */
[----:B------:R-:W-:Y:S02]  /*12e0*/  FMUL.FTZ R14, R29, 1.4426950216293334961 ;  /* 0x3fb8aa3b1d0e7820 */ /* 0x000fe40000410000 */
[----:B-----5:R-:W-:-:S02]  /*12f0*/  FADD.FTZ R21, -R4, R21 ;  /* 0x0000001504157221 */ /* 0x020fc40000010100 */
[C---:B------:R-:W-:Y:S02]  /*1300*/  FADD.FTZ R19, -R4.reuse, R19 ;  /* 0x0000001304137221 */ /* 0x040fe40000010100 */
[----:B------:R-:W-:Y:S01]  /*1310*/  FMUL.FTZ R18, R21, 1.4426950216293334961 ;  /* 0x3fb8aa3b15127820 */ /* 0x000fe20000410000 */
[----:B------:R-:W2:Y:S01]  /*1320*/  MUFU.EX2 R12, R12 ;  /* 0x0000000c000c7308 */ /* 0x000ea20000000800 */
[C---:B-1----:R-:W-:Y:S02]  /*1330*/  FADD.FTZ R13, -R4.reuse, R13 ;  /* 0x0000000d040d7221 */ /* 0x042fe40000010100 */
[----:B------:R-:W-:Y:S02]  /*1340*/  FMUL.FTZ R19, R19, 1.4426950216293334961 ;  /* 0x3fb8aa3b13137820 */ /* 0x000fe40000410000 */
[C---:B------:R-:W-:Y:S02]  /*1350*/  FADD.FTZ R17, -R4.reuse, R17 ;  /* 0x0000001104117221 */ /* 0x040fe40000010100 */
[----:B------:R-:W-:Y:S01]  /*1360*/  FMUL.FTZ R21, R13, 1.4426950216293334961 ;  /* 0x3fb8aa3b0d157820 */ /* 0x000fe20000410000 */
[----:B------:R-:W1:Y:S01]  /*1370*/  MUFU.EX2 R14, R14 ;  /* 0x0000000e000e7308 */ /* 0x000e620000000800 */
[----:B------:R-:W-:Y:S01]  /*1380*/  FMUL.FTZ R17, R17, 1.4426950216293334961 ;  /* 0x3fb8aa3b11117820 */ /* 0x000fe20000410000 */
[----:B0-----:R-:W-:Y:S01]  /*1390*/  STS [R9+-0x400], R8 ;  /* 0xfffc000809007388 */ /* 0x001fe20000000800 */
[----:B------:R-:W-:-:S02]  /*13a0*/  FADD.FTZ R15, -R4, R15 ;  /* 0x0000000f040f7221 */ /* 0x000fc40000010100 */
[----:B------:R-:W-:Y:S02]  /*13b0*/  FADD.FTZ R13, R10, R8 ;  /* 0x000000080a0d7221 */ /* 0x000fe40000010000 */
[----:B------:R-:W-:Y:S01]  /*13c0*/  FMUL.FTZ R15, R15, 1.4426950216293334961 ;  /* 0x3fb8aa3b0f0f7820 */ /* 0x000fe20000410000 */
[----:B------:R-:W0:Y:S01]  /*13d0*/  MUFU.EX2 R18, R18 ;  /* 0x0000001200127308 */ /* 0x000e220000000800 */
[----:B--2---:R-:W-:Y:S01]  /*13e0*/  FADD.FTZ R13, R13, R12 ;  /* 0x0000000c0d0d7221 */ /* 0x004fe20000010000 */
[----:B------:R-:W-:Y:S06]  /*13f0*/  STS [R9+-0x200], R12 ;  /* 0xfffe000c09007388 */ /* 0x000fec0000000800 */
[----:B------:R-:W2:Y:S01]  /*1400*/  MUFU.EX2 R20, R19 ;  /* 0x0000001300147308 */ /* 0x000ea20000000800 */
[----:B-1----:R-:W-:Y:S01]  /*1410*/  FADD.FTZ R13, R13, R14 ;  /* 0x0000000e0d0d7221 */ /* 0x002fe20000010000 */
[----:B------:R-:W-:Y:S06]  /*1420*/  STS [R9], R14 ;  /* 0x0000000e09007388 */ /* 0x000fec0000000800 */
[----:B------:R-:W1:Y:S01]  /*1430*/  MUFU.EX2 R26, R17 ;  /* 0x00000011001a7308 */ /* 0x000e620000000800 */
[----:B0-----:R-:W-:Y:S01]  /*1440*/  FADD.FTZ R13, R13, R18 ;  /* 0x000000120d0d7221 */ /* 0x001fe20000010000 */
[----:B------:R-:W-:Y:S06]  /*1450*/  STS [R9+0x200], R18 ;  /* 0x0002001209007388 */ /* 0x000fec0000000800 */
[----:B------:R-:W0:Y:S01]  /*1460*/  MUFU.EX2 R28, R15 ;  /* 0x0000000f001c7308 */ /* 0x000e220000000800 */
[----:B--2---:R-:W-:Y:S01]  /*1470*/  FADD.FTZ R13, R13, R20 ;  /* 0x000000140d0d7221 */ /* 0x004fe20000010000 */
[----:B------:R-:W-:Y:S06]  /*1480*/  STS [R9+0x400], R20 ;  /* 0x0004001409007388 */ /* 0x000fec0000000800 */
[----:B------:R-:W2:Y:S01]  /*1490*/  MUFU.EX2 R21, R21 ;  /* 0x0000001500157308 */ /* 0x000ea20000000800 */
[----:B-1----:R-:W-:Y:S01]  /*14a0*/  FADD.FTZ R13, R13, R26 ;  /* 0x0000001a0d0d7221 */ /* 0x002fe20000010000 */
[----:B------:R-:W-:Y:S03]  /*14b0*/  STS [R9+0x600], R26 ;  /* 0x0006001a09007388 */ /* 0x000fe60000000800 */
[----:B0-----:R-:W-:Y:S01]  /*14c0*/  FADD.FTZ R13, R13, R28 ;  /* 0x0000001c0d0d7221 */ /* 0x001fe20000010000 */
[----:B------:R-:W-:Y:S04]  /*14d0*/  STS [R9+0x800], R28 ;  /* 0x0008001c09007388 */ /* 0x000fe80000000800 */
[----:B--2---:R0:W-:Y:S01]  /*14e0*/  STS [R9+0xa00], R21 ;  /* 0x000a001509007388 */ /* 0x0041e20000000800 */
[----:B------:R-:W-:Y:S01]  /*14f0*/  FADD.FTZ R10, R13, R21 ;  /* 0x000000150d0a7221 */ /* 0x000fe20000010000 */
[----:B0-----:R-:W-:-:S02]  /*1500*/  IADD3 R9, R9, 0x1000, RZ ;  /* 0x0000100009097810 */ /* 0x001fc40007ffe0ff */
.L_x_102:
[----:B------:R-:W-:Y:S05]  /*1510*/  BSYNC B1 ;  /* 0x0000000000017941 */ /* 0x000fea0003800000 */
.L_x_101:
[----:B------:R-:W-:-:S13]  /*1520*/  ISETP.LT.OR P0, PT, R11, R16, P0 ;  /* 0x000000100b00720c */ /* 0x000fda0000701670 */
[----:B------:R-:W-:Y:S05]  /*1530*/  @!P0 BRA `(.L_x_94) ;  /* 0x0000018000008947 */ /* 0x000fea0003800000 */
[----:B------:R-:W2:Y:S04]  /*1540*/  LDS R11, [R9+-0x400] ;  /* 0xfffc0000090b7984 */ /* 0x000ea80000000800 */
[----:B-1----:R-:W1:Y:S04]  /*1550*/  LDS R13, [R9+-0x200] ;  /* 0xfffe0000090d7984 */ /* 0x002e680000000800 */
[----:B------:R-:W3:Y:S04]  /*1560*/  LDS R15, [R9] ;  /* 0x00000000090f7984 */ /* 0x000ee80000000800 */
[----:B------:R-:W4:Y:S01]  /*1570*/  LDS R17, [R9+0x200] ;  /* 0x0002000009117984 */ /* 0x000f220000000800 */
[----:B0-2---:R-:W-:-:S02]  /*1580*/  FADD.FTZ R11, -R4, R11 ;  /* 0x0000000b040b7221 */ /* 0x005fc40000010100 */
[C---:B-1----:R-:W-:Y:S02]  /*1590*/  FADD.FTZ R13, -R4.reuse, R13 ;  /* 0x0000000d040d7221 */ /* 0x042fe40000010100 */
        /* <DEDUP_REMOVED lines=18> */
.L_x_94:
[----:B------:R-:W-:Y:S05]  /*16c0*/  BSYNC B0 ;  /* 0x0000000000007941 */ /* 0x000fea0003800000 */
.L_x_93:
        /* <DEDUP_REMOVED lines=13> */
[----:B-1----:R-:W0:Y:S02]  /*17a0*/  SHFL.BFLY PT, R13, R12, 0x1, 0x1f ;  /* 0x0c201f000c0d7f89 */ /* 0x002e2400000e0000 */
        /* <DEDUP_REMOVED lines=10> */
[----:B------:R-:W-:Y:S01]  /*1850*/  IMAD.MOV.U32 R9, RZ, RZ, -0x10 ;  /* 0xfffffff0ff097424 */ /* 0x000fe200078e00ff */
[----:B------:R-:W-:Y:S01]  /*1860*/  LOP3.LUT R22, RZ, R22, RZ, 0x33, !PT ;  /* 0x00000016ff167212 */ /* 0x000fe200078e33ff */
[----:B------:R-:W-:Y:S01]  /*1870*/  BSSY B1, `(.L_x_105) ;  /* 0x0000019000017945 */ /* 0x000fe20003800000 */
[----:B------:R-:W-:Y:S01]  /*1880*/  LOP3.LUT R10, RZ, R23, RZ, 0x33, !PT ;  /* 0x00000017ff0a7212 */ /* 0x000fe200078e33ff */
[----:B------:R-:W-:Y:S02]  /*1890*/  IMAD R9, R2, R9, -0x11 ;  /* 0xffffffef02097424 */ /* 0x000fe400078e0209 */
[----:B------:R-:W-:-:S03]  /*18a0*/  IMAD.MOV.U32 R11, RZ, RZ, R0 ;  /* 0x000000ffff0b7224 */ /* 0x000fc600078e0000 */
[----:B------:R-:W-:-:S04]  /*18b0*/  IMNMX R9, R22, R9, !PT ;  /* 0x0000000916097217 */ /* 0x000fc80007800200 */
[----:B------:R-:W-:-:S04]  /*18c0*/  LEA R9, R9, 0x1f, 0x5 ;  /* 0x0000001f09097811 */ /* 0x000fc800078e28ff */
[----:B------:R-:W-:-:S04]  /*18d0*/  IMNMX R9, R9, R10, !PT ;  /* 0x0000000a09097217 */ /* 0x000fc80007800200 */
[----:B------:R-:W-:-:S05]  /*18e0*/  IADD3 R9, -R0, -0x2, -R9 ;  /* 0xfffffffe00097810 */ /* 0x000fca0007ffe909 */
[----:B------:R-:W-:-:S05]  /*18f0*/  IMAD.IADD R9, R9, 0x1, -R24 ;  /* 0x0000000109097824 */ /* 0x000fca00078e0a18 */
        /* <DEDUP_REMOVED lines=8> */
.L_x_107:
        /* <DEDUP_REMOVED lines=8> */
.L_x_106:
[----:B------:R-:W-:Y:S05]  /*1a00*/  BSYNC B1 ;  /* 0x0000000000017941 */ /* 0x000fea0003800000 */
.L_x_105:
[----:B------:R-:W-:Y:S05]  /*1a10*/  @!P1 BRA `(.L_x_104) ;  /* 0x000006c000009947 */ /* 0x000fea0003800000 */
[----:B------:R-:W-:Y:S01]  /*1a20*/  IMAD.IADD R10, R16, 0x1, -R11 ;  /* 0x00000001100a7824 */ /* 0x000fe200078e0a0b */
[----:B------:R-:W-:Y:S01]  /*1a30*/  BSSY B1, `(.L_x_108) ;  /* 0x000003c000017945 */ /* 0x000fe20003800000 */
[----:B------:R-:W-:-:S03]  /*1a40*/  PLOP3.LUT P0, PT, PT, PT, PT, 0x80, 0x0 ;  /* 0x000000000000781c */ /* 0x000fc60003f0f070 */
[----:B------:R-:W-:Y:S02]  /*1a50*/  ISETP.GT.AND P1, PT, R10, 0x600, PT ;  /* 0x000006000a00780c */ /* 0x000fe40003f24270 */
[----:B------:R-:W-:-:S04]  /*1a60*/  LEA R10, R11, 0x120, 0x2 ;  /* 0x000001200b0a7811 */ /* 0x000fc800078e10ff */
[----:B------:R-:W-:-:S07]  /*1a70*/  IADD3 R10, R10, 0x400, RZ ;  /* 0x000004000a0a7810 */ /* 0x000fce0007ffe0ff */
[----:B------:R-:W-:Y:S05]  /*1a80*/  @!P1 BRA `(.L_x_109) ;  /* 0x0000036000009947 */ /* 0x000fea0003800000 */
[----:B------:R-:W-:Y:S02]  /*1a90*/  PLOP3.LUT P0, PT, PT, PT, PT, 0x8, 0x0 ;  /* 0x000000000000781c */ /* 0x000fe40003f0e170 */
[----:B------:R-:W-:Y:S02]  /*1aa0*/  IADD3 R12, R16, -0x600, RZ ;  /* 0xfffffa00100c7810 */ /* 0x000fe40007ffe0ff */
.L_x_110:
        /* <DEDUP_REMOVED lines=9> */
[----:B------:R-:W-:Y:S04]  /*1b40*/  LDS R26, [R10+0xa00] ;  /* 0x000a00000a1a7984 */ /* 0x000fe80000000800 */
[----:B------:R-:W-:Y:S04]  /*1b50*/  LDS R24, [R10+0xc00] ;  /* 0x000c00000a187984 */ /* 0x000fe80000000800 */
        /* <DEDUP_REMOVED lines=12> */
[----:B------:R-:W5:Y:S04]  /*1c20*/  LDS R17, [R10+0x1a00] ;  /* 0x001a00000a117984 */ /* 0x000f680000000800 */
[----:B------:R0:W-:Y:S04]  /*1c30*/  STS [R10+-0x400], R25 ;  /* 0xfffc00190a007388 */ /* 0x0001e80000000800 */
[----:B------:R0:W-:Y:S04]  /*1c40*/  STS [R10+-0x200], R27 ;  /* 0xfffe001b0a007388 */ /* 0x0001e80000000800 */
[----:B------:R0:W-:Y:S02]  /*1c50*/  STS [R10], R29 ;  /* 0x0000001d0a007388 */ /* 0x0001e40000000800 */
[----:B0-----:R-:W-:-:S02]  /*1c60*/  FMUL.FTZ R25, R9, R14 ;  /* 0x0000000e09197220 */ /* 0x001fc40000410000 */
[C---:B------:R-:W-:Y:S01]  /*1c70*/  FMUL.FTZ R13, R9.reuse, R13 ;  /* 0x0000000d090d7220 */ /* 0x040fe20000410000 */
[----:B------:R-:W-:Y:S01]  /*1c80*/  STS [R10+0x200], R18 ;  /* 0x000200120a007388 */ /* 0x000fe20000000800 */
[C---:B------:R-:W-:Y:S02]  /*1c90*/  FMUL.FTZ R27, R9.reuse, R26 ;  /* 0x0000001a091b7220 */ /* 0x040fe40000410000 */
[C---:B------:R-:W-:Y:S01]  /*1ca0*/  FMUL.FTZ R28, R9.reuse, R28 ;  /* 0x0000001c091c7220 */ /* 0x040fe20000410000 */
[----:B------:R-:W-:Y:S01]  /*1cb0*/  STS [R10+0x400], R22 ;  /* 0x000400160a007388 */ /* 0x000fe20000000800 */
[C---:B------:R-:W-:Y:S02]  /*1cc0*/  FMUL.FTZ R29, R9.reuse, R24 ;  /* 0x00000018091d7220 */ /* 0x040fe40000410000 */
[C---:B-1----:R-:W-:Y:S01]  /*1cd0*/  FMUL.FTZ R23, R9.reuse, R23 ;  /* 0x0000001709177220 */ /* 0x042fe20000410000 */
[----:B------:R-:W-:Y:S01]  /*1ce0*/  STS [R10+0x600], R20 ;  /* 0x000600140a007388 */ /* 0x000fe20000000800 */
[----:B--2---:R-:W-:-:S03]  /*1cf0*/  FMUL.FTZ R15, R9, R15 ;  /* 0x0000000f090f7220 */ /* 0x004fc60000410000 */
[----:B------:R-:W-:Y:S01]  /*1d00*/  STS [R10+0x800], R25 ;  /* 0x000800190a007388 */ /* 0x000fe20000000800 */
[----:B---3--:R-:W-:-:S03]  /*1d10*/  FMUL.FTZ R21, R9, R21 ;  /* 0x0000001509157220 */ /* 0x008fc60000410000 */
[----:B------:R-:W-:Y:S01]  /*1d20*/  STS [R10+0xa00], R27 ;  /* 0x000a001b0a007388 */ /* 0x000fe20000000800 */
[----:B----4-:R-:W-:-:S03]  /*1d30*/  FMUL.FTZ R19, R9, R19 ;  /* 0x0000001309137220 */ /* 0x010fc60000410000 */
[----:B------:R-:W-:Y:S01]  /*1d40*/  STS [R10+0xc00], R29 ;  /* 0x000c001d0a007388 */ /* 0x000fe20000000800 */
[----:B-----5:R-:W-:-:S03]  /*1d50*/  FMUL.FTZ R17, R9, R17 ;  /* 0x0000001109117220 */ /* 0x020fc60000410000 */
        /* <DEDUP_REMOVED lines=9> */
.L_x_109:
[----:B------:R-:W-:Y:S05]  /*1df0*/  BSYNC B1 ;  /* 0x0000000000017941 */ /* 0x000fea0003800000 */
.L_x_108:
[----:B------:R-:W-:Y:S01]  /*1e00*/  IMAD.IADD R12, R16, 0x1, -R11 ;  /* 0x00000001100c7824 */ /* 0x000fe200078e0a0b */
[----:B------:R-:W-:Y:S04]  /*1e10*/  BSSY B1, `(.L_x_111) ;  /* 0x000001e000017945 */ /* 0x000fe80003800000 */
        /* <DEDUP_REMOVED lines=29> */
.L_x_112:
[----:B------:R-:W-:Y:S05]  /*1ff0*/  BSYNC B1 ;  /* 0x0000000000017941 */ /* 0x000fea0003800000 */
.L_x_111:
[----:B------:R-:W-:-:S13]  /*2000*/  ISETP.LT.OR P0, PT, R11, R16, P0 ;  /* 0x000000100b00720c */ /* 0x000fda0000701670 */
        /* <DEDUP_REMOVED lines=13> */
.L_x_104:
[----:B------:R-:W-:Y:S05]  /*20e0*/  BSYNC B0 ;  /* 0x0000000000007941 */ /* 0x000fea0003800000 */
.L_x_103:
[----:B------:R-:W-:Y:S01]  /*20f0*/  BAR.SYNC.DEFER_BLOCKING 0x0 ;  /* 0x0000000000007b1d */ /* 0x000fe20000010000 */
[C---:B------:R-:W-:Y:S02]  /*2100*/  ISETP.NE.AND P4, PT, R0.reuse, RZ, PT ;  /* 0x000000ff0000720c */ /* 0x040fe40003f85270 */
[----:B0-----:R-:W-:Y:S02]  /*2110*/  LOP3.LUT R9, R7, 0x3, RZ, 0xc0, !PT ;  /* 0x0000000307097812 */ /* 0x001fe400078ec0ff */
[----:B------:R-:W-:Y:S01]  /*2120*/  LOP3.LUT R10, R0, 0xffffffc0, RZ, 0xc0, !PT ;  /* 0xffffffc0000a7812 */ /* 0x000fe200078ec0ff */
[----:B------:R-:W-:Y:S01]  /*2130*/  BSSY B0, `(.L_x_113) ;  /* 0x000001a000007945 */ /* 0x000fe20003800000 */
[----:B------:R-:W-:-:S02]  /*2140*/  ISETP.NE.AND P0, PT, R9, RZ, PT ;  /* 0x000000ff0900720c */ /* 0x000fc40003f05270 */
[C---:B------:R-:W-:Y:S02]  /*2150*/  IADD3 R11, R0.reuse, 0x1f, RZ ;  /* 0x0000001f000b7810 */ /* 0x040fe40007ffe0ff */
[----:B------:R-:W-:Y:S02]  /*2160*/  LOP3.LUT R9, R0, 0xffffffe0, RZ, 0xc0, !PT ;  /* 0xffffffe000097812 */ /* 0x000fe400078ec0ff */
[----:B------:R-:W-:Y:S02]  /*2170*/  SHF.R.S32.HI R12, RZ, 0x1f, R7 ;  /* 0x0000001fff0c7819 */ /* 0x000fe40000011407 */
[----:B------:R-:W-:Y:S02]  /*2180*/  ISETP.GT.U32.AND P1, PT, R11, 0x3e, PT ;  /* 0x0000003e0b00780c */ /* 0x000fe40003f24070 */
[----:B------:R-:W-:Y:S02]  /*2190*/  ISETP.NE.OR P2, PT, R10, 0x40, P0 ;  /* 0x000000400a00780c */ /* 0x000fe40000745670 */
[----:B------:R-:W-:-:S02]  /*21a0*/  ISETP.NE.OR P3, PT, R9, 0x20, P0 ;  /* 0x000000200900780c */ /* 0x000fc40000765670 */
[----:B------:R-:W-:Y:S01]  /*21b0*/  LEA.HI R12, R12, R7, RZ, 0x2 ;  /* 0x000000070c0c7211 */ /* 0x000fe200078f10ff */
[----:B------:R-:W-:Y:S05]  /*21c0*/  @P4 BRA `(.L_x_114) ;  /* 0x0000010000004947 */ /* 0x000fea0003800000 */
[----:B------:R-:W-:Y:S01]  /*21d0*/  IMAD R7, R3, c[0x0][0xc], RZ ;  /* 0x0000030003077a24 */ /* 0x000fe200078e02ff */
[----:B------:R-:W-:Y:S01]  /*21e0*/  SHF.R.S32.HI R11, RZ, 0x1f, R2 ;  /* 0x0000001fff0b7819 */ /* 0x000fe20000011402 */
[----:B------:R-:W-:Y:S02]  /*21f0*/  IMAD R9, R5, c[0x0][0x14], RZ ;  /* 0x0000050005097a24 */ /* 0x000fe400078e02ff */
[----:B------:R-:W-:-:S03]  /*2200*/  IMAD R7, R7, c[0x0][0x14], RZ ;  /* 0x0000050007077a24 */ /* 0x000fc600078e02ff */
[----:B------:R-:W-:Y:S02]  /*2210*/  SHF.R.S32.HI R10, RZ, 0x1f, R9 ;  /* 0x0000001fff0a7819 */ /* 0x000fe40000011409 */
[----:B------:R-:W-:Y:S02]  /*2220*/  IADD3 R9, P4, P5, R7, R9, R2 ;  /* 0x0000000907097210 */ /* 0x000fe40007d9e002 */
[----:B------:R-:W-:-:S03]  /*2230*/  SHF.R.S32.HI R7, RZ, 0x1f, R7 ;  /* 0x0000001fff077819 */ /* 0x000fc60000011407 */
[----:B------:R-:W-:Y:S01]  /*2240*/  IMAD.SHL.U32 R14, R9, 0x4, RZ ;  /* 0x00000004090e7824 */ /* 0x000fe200078e00ff */
[----:B------:R-:W-:-:S04]  /*2250*/  IADD3.X R10, R7, R10, R11, P4, P5 ;  /* 0x0000000a070a7210 */ /* 0x000fc800027ea40b */
[----:B------:R-:W-:Y:S02]  /*2260*/  SHF.L.U64.HI R7, R9, 0x2, R10 ;  /* 0x0000000209077819 */ /* 0x000fe4000001020a */
[C---:B------:R-:W-:Y:S02]  /*2270*/  IADD3 R10, P4, R14.reuse, c[0x0][0x168], RZ ;  /* 0x00005a000e0a7a10 */ /* 0x040fe40007f9e0ff */
[----:B------:R-:W-:Y:S02]  /*2280*/  IADD3 R14, P5, R14, c[0x0][0x160], RZ ;  /* 0x000058000e0e7a10 */ /* 0x000fe40007fbe0ff */
[C---:B------:R-:W-:Y:S02]  /*2290*/  IADD3.X R11, R7.reuse, c[0x0][0x16c], RZ, P4, !PT ;  /* 0x00005b00070b7a10 */ /* 0x040fe400027fe4ff */
[----:B------:R-:W-:-:S03]  /*22a0*/  IADD3.X R15, R7, c[0x0][0x164], RZ, P5, !PT ;  /* 0x00005900070f7a10 */ /* 0x000fc60002ffe4ff */
[----:B------:R0:W-:Y:S04]  /*22b0*/  STG.E [R10.64], R4 ;  /* 0x000000040a007986 */ /* 0x0001e8000c101924 */
[----:B------:R0:W-:Y:S02]  /*22c0*/  STG.E [R14.64], R8 ;  /* 0x000000080e007986 */ /* 0x0001e4000c101924 */
.L_x_114:
[----:B------:R-:W-:Y:S05]  /*22d0*/  BSYNC B0 ;  /* 0x0000000000007941 */ /* 0x000fea0003800000 */
.L_x_113:
[----:B------:R-:W-:Y:S01]  /*22e0*/  SHF.R.S32.HI R12, RZ, 0x2, R12 ;  /* 0x00000002ff0c7819 */ /* 0x000fe2000001140c */
[----:B------:R-:W-:Y:S01]  /*22f0*/  BAR.SYNC.DEFER_BLOCKING 0x0 ;  /* 0x0000000000007b1d */ /* 0x000fe20000010000 */
[C---:B------:R-:W-:Y:S01]  /*2300*/  ISETP.GT.OR P4, PT, R0.reuse, 0x3f, P0 ;  /* 0x0000003f0000780c */ /* 0x040fe20000784670 */
[----:B------:R-:W-:Y:S01]  /*2310*/  IMAD.MOV.U32 R7, RZ, RZ, RZ ;  /* 0x000000ffff077224 */ /* 0x000fe200078e00ff */
[----:B------:R-:W-:Y:S01]  /*2320*/  ISETP.GT.OR P5, PT, R0, 0x1f, P0 ;  /* 0x0000001f0000780c */ /* 0x000fe200007a4670 */
[----:B------:R-:W-:Y:S01]  /*2330*/  IMAD.MOV.U32 R16, RZ, RZ, RZ ;  /* 0x000000ffff107224 */ /* 0x000fe200078e00ff */
[----:B0-----:R-:W-:Y:S01]  /*2340*/  CS2R R8, SRZ ;  /* 0x0000000000087805 */ /* 0x001fe2000001ff00 */
[----:B------:R-:W-:Y:S01]  /*2350*/  BSSY B0, `(.L_x_115) ;  /* 0x000001c000007945 */ /* 0x000fe20003800000 */
[----:B------:R-:W-:Y:S01]  /*2360*/  CS2R R10, SRZ ;  /* 0x00000000000a7805 */ /* 0x000fe2000001ff00 */
[----:B------:R-:W-:Y:S01]  /*2370*/  IMAD.MOV.U32 R14, RZ, RZ, RZ ;  /* 0x000000ffff0e7224 */ /* 0x000fe200078e00ff */
[----:B------:R-:W-:Y:S01]  /*2380*/  CS2R R20, SRZ ;  /* 0x0000000000147805 */ /* 0x000fe2000001ff00 */
[----:B------:R-:W-:Y:S01]  /*2390*/  IMAD.MOV.U32 R13, RZ, RZ, RZ ;  /* 0x000000ffff0d7224 */ /* 0x000fe200078e00ff */
[----:B------:R-:W-:Y:S01]  /*23a0*/  CS2R R18, SRZ ;  /* 0x0000000000127805 */ /* 0x000fe2000001ff00 */
[----:B------:R-:W-:-:S02]  /*23b0*/  IMAD.MOV.U32 R25, RZ, RZ, RZ ;  /* 0x000000ffff197224 */ /* 0x000fc400078e00ff */
[----:B------:R-:W-:Y:S02]  /*23c0*/  IMAD.MOV.U32 R4, RZ, RZ, RZ ;  /* 0x000000ffff047224 */ /* 0x000fe400078e00ff */
[----:B------:R-:W-:Y:S02]  /*23d0*/  IMAD.MOV.U32 R22, RZ, RZ, RZ ;  /* 0x000000ffff167224 */ /* 0x000fe400078e00ff */
[----:B------:R-:W-:Y:S02]  /*23e0*/  IMAD.MOV.U32 R0, RZ, RZ, RZ ;  /* 0x000000ffff007224 */ /* 0x000fe400078e00ff */
[----:B------:R-:W-:Y:S01]  /*23f0*/  IMAD R15, R6, 0x80, R12 ;  /* 0x00000080060f7824 */ /* 0x000fe200078e020c */
        /* <DEDUP_REMOVED lines=17> */
.L_x_116:
[----:B------:R-:W-:Y:S05]  /*2510*/  BSYNC B0 ;  /* 0x0000000000007941 */ /* 0x000fea0003800000 */
.L_x_115:
[----:B------:R-:W-:Y:S06]  /*2520*/  BAR.SYNC.DEFER_BLOCKING 0x0 ;  /* 0x0000000000007b1d */ /* 0x000fec0000010000 */
[----:B------:R-:W-:Y:S01]  /*2530*/  BSSY B0, `(.L_x_117) ;  /* 0x0000022000007945 */ /* 0x000fe20003800000 */
[----:B------:R-:W-:Y:S05]  /*2540*/  @P4 BRA `(.L_x_118) ;  /* 0x0000020000004947 */ /* 0x000fea0003800000 */
[----:B------:R-:W1:Y:S04]  /*2550*/  LDS R6, [R15.X4+0x120] ;  /* 0x000120000f067984 */ /* 0x000e680000004800 */
[----:B------:R-:W2:Y:S04]  /*2560*/  LDS R17, [R15.X4+0x140] ;  /* 0x000140000f117984 */ /* 0x000ea80000004800 */
[----:B------:R-:W3:Y:S04]  /*2570*/  LDS R23, [R15.X4+0x160] ;  /* 0x000160000f177984 */ /* 0x000ee80000004800 */
[----:B------:R-:W4:Y:S04]  /*2580*/  LDS R27, [R15.X4+0x1a0] ;  /* 0x0001a0000f1b7984 */ /* 0x000f280000004800 */
[----:B------:R-:W5:Y:S04]  /*2590*/  LDS R24, [R15.X4+0x1c0] ;  /* 0x0001c0000f187984 */ /* 0x000f680000004800 */
[----:B------:R-:W0:Y:S04]  /*25a0*/  LDS R26, [R15.X4+0x260] ;  /* 0x000260000f1a7984 */ /* 0x000e280000004800 */
[----:B------:R-:W0:Y:S02]  /*25b0*/  LDS R29, [R15.X4+0x300] ;  /* 0x000300000f1d7984 */ /* 0x000e240000004800 */
[----:B01----:R-:W-:-:S02]  /*25c0*/  FADD.FTZ R7, R7, R6 ;  /* 0x0000000607077221 */ /* 0x003fc40000010000 */
[----:B------:R-:W0:Y:S01]  /*25d0*/  LDS R6, [R15.X4+0x180] ;  /* 0x000180000f067984 */ /* 0x000e220000004800 */
[----:B--2---:R-:W-:-:S03]  /*25e0*/  FADD.FTZ R16, R16, R17 ;  /* 0x0000001110107221 */ /* 0x004fc60000010000 */
[----:B------:R-:W1:Y:S01]  /*25f0*/  LDS R17, [R15.X4+0x1e0] ;  /* 0x0001e0000f117984 */ /* 0x000e620000004800 */
[----:B---3--:R-:W-:-:S03]  /*2600*/  FADD.FTZ R8, R8, R23 ;  /* 0x0000001708087221 */ /* 0x008fc60000010000 */
[----:B------:R-:W2:Y:S01]  /*2610*/  LDS R23, [R15.X4+0x240] ;  /* 0x000240000f177984 */ /* 0x000ea20000004800 */
[----:B----4-:R-:W-:-:S03]  /*2620*/  FADD.FTZ R10, R10, R27 ;  /* 0x0000001b0a0a7221 */ /* 0x010fc60000010000 */
[----:B------:R-:W3:Y:S01]  /*2630*/  LDS R27, [R15.X4+0x2e0] ;  /* 0x0002e0000f1b7984 */ /* 0x000ee20000004800 */
[----:B-----5:R-:W-:-:S03]  /*2640*/  FADD.FTZ R11, R11, R24 ;  /* 0x000000180b0b7221 */ /* 0x020fc60000010000 */
[----:B------:R-:W4:Y:S01]  /*2650*/  LDS R24, [R15.X4+0x220] ;  /* 0x000220000f187984 */ /* 0x000f220000004800 */
        /* <DEDUP_REMOVED lines=8> */
[----:B---3--:R-:W-:Y:S02]  /*26e0*/  FADD.FTZ R0, R0, R27 ;  /* 0x0000001b00007221 */ /* 0x008fe40000010000 */
[----:B----4-:R-:W-:Y:S02]  /*26f0*/  FADD.FTZ R25, R25, R24 ;  /* 0x0000001819197221 */ /* 0x010fe40000010000 */
[----:B0-----:R-:W-:Y:S02]  /*2700*/  FADD.FTZ R13, R13, R6 ;  /* 0x000000060d0d7221 */ /* 0x001fe40000010000 */
[----:B------:R-:W0:Y:S01]  /*2710*/  LDS R6, [R15.X4+0x2a0] ;  /* 0x0002a0000f067984 */ /* 0x000e220000004800 */
[----:B-1----:R-:W-:Y:S02]  /*2720*/  FADD.FTZ R22, R22, R17 ;  /* 0x0000001116167221 */ /* 0x002fe40000010000 */
[----:B--2---:R-:W-:-:S02]  /*2730*/  FADD.FTZ R20, R20, R23 ;  /* 0x0000001714147221 */ /* 0x004fc40000010000 */
[----:B0-----:R-:W-:Y:S02]  /*2740*/  FADD.FTZ R19, R19, R6 ;  /* 0x0000000613137221 */ /* 0x001fe40000010000 */
.L_x_118:
[----:B------:R-:W-:Y:S05]  /*2750*/  BSYNC B0 ;  /* 0x0000000000007941 */ /* 0x000fea0003800000 */
.L_x_117:
        /* <DEDUP_REMOVED lines=19> */
.L_x_120:
[----:B------:R-:W-:Y:S05]  /*2890*/  BSYNC B0 ;  /* 0x0000000000007941 */ /* 0x000fea0003800000 */
.L_x_119:
[----:B------:R-:W-:Y:S06]  /*28a0*/  BAR.SYNC.DEFER_BLOCKING 0x0 ;  /* 0x0000000000007b1d */ /* 0x000fec0000010000 */
[----:B------:R-:W-:Y:S01]  /*28b0*/  BSSY B0, `(.L_x_121) ;  /* 0x0000023000007945 */ /* 0x000fe20003800000 */
[----:B------:R-:W-:Y:S05]  /*28c0*/  @P5 BRA `(.L_x_122) ;  /* 0x0000021000005947 */ /* 0x000fea0003800000 */
[----:B------:R-:W2:Y:S04]  /*28d0*/  LDS R6, [R15.X4+0x120] ;  /* 0x000120000f067984 */ /* 0x000ea80000004800 */
[----:B------:R-:W3:Y:S04]  /*28e0*/  LDS R17, [R15.X4+0x140] ;  /* 0x000140000f117984 */ /* 0x000ee80000004800 */
[----:B------:R-:W4:Y:S04]  /*28f0*/  LDS R23, [R15.X4+0x160] ;  /* 0x000160000f177984 */ /* 0x000f280000004800 */
[----:B------:R-:W5:Y:S04]  /*2900*/  LDS R24, [R15.X4+0x1c0] ;  /* 0x0001c0000f187984 */ /* 0x000f680000004800 */
[----:B------:R-:W0:Y:S02]  /*2910*/  LDS R26, [R15.X4+0x200] ;  /* 0x000200000f1a7984 */ /* 0x000e240000004800 */
[----:B012---:R-:W-:-:S02]  /*2920*/  FADD.FTZ R7, R7, R6 ;  /* 0x0000000607077221 */ /* 0x007fc40000010000 */
[----:B------:R-:W0:Y:S01]  /*2930*/  LDS R6, [R15.X4+0x180] ;  /* 0x000180000f067984 */ /* 0x000e220000004800 */
[----:B---3--:R-:W-:-:S03]  /*2940*/  FADD.FTZ R16, R16, R17 ;  /* 0x0000001110107221 */ /* 0x008fc60000010000 */
[----:B------:R-:W1:Y:S01]  /*2950*/  LDS R17, [R15.X4+0x1a0] ;  /* 0x0001a0000f117984 */ /* 0x000e620000004800 */
[----:B----4-:R-:W-:-:S03]  /*2960*/  FADD.FTZ R8, R8, R23 ;  /* 0x0000001708087221 */ /* 0x010fc60000010000 */
[----:B------:R-:W2:Y:S01]  /*2970*/  LDS R23, [R15.X4+0x1e0] ;  /* 0x0001e0000f177984 */ /* 0x000ea20000004800 */
[----:B-----5:R-:W-:Y:S02]  /*2980*/  FADD.FTZ R11, R11, R24 ;  /* 0x000000180b0b7221 */ /* 0x020fe40000010000 */
[----:B------:R-:W-:Y:S02]  /*2990*/  FADD.FTZ R13, R13, R26 ;  /* 0x0000001a0d0d7221 */ /* 0x000fe40000010000 */
[----:B0-----:R-:W-:Y:S02]  /*29a0*/  FADD.FTZ R9, R9, R6 ;  /* 0x0000000609097221 */ /* 0x001fe40000010000 */
[----:B-1----:R-:W-:Y:S02]  /*29b0*/  FADD.FTZ R10, R10, R17 ;  /* 0x000000110a0a7221 */ /* 0x002fe40000010000 */
[----:B--2---:R-:W-:Y:S01]  /*29c0*/  FADD.FTZ R14, R14, R23 ;  /* 0x000000170e0e7221 */ /* 0x004fe20000010000 */
[----:B------:R-:W-:Y:S05]  /*29d0*/  @P0 BRA `(.L_x_122) ;  /* 0x0000010000000947 */ /* 0x000fea0003800000 */
[----:B------:R-:W0:Y:S04]  /*29e0*/  LDS R6, [R15.X4+0x220] ;  /* 0x000220000f067984 */ /* 0x000e280000004800 */
[----:B------:R-:W1:Y:S04]  /*29f0*/  LDS R17, [R15.X4+0x240] ;  /* 0x000240000f117984 */ /* 0x000e680000004800 */
[----:B------:R-:W2:Y:S04]  /*2a00*/  LDS R24, [R15.X4+0x260] ;  /* 0x000260000f187984 */ /* 0x000ea80000004800 */
[----:B------:R-:W3:Y:S04]  /*2a10*/  LDS R23, [R15.X4+0x2c0] ;  /* 0x0002c0000f177984 */ /* 0x000ee80000004800 */
[----:B------:R-:W4:Y:S04]  /*2a20*/  LDS R27, [R15.X4+0x2e0] ;  /* 0x0002e0000f1b7984 */ /* 0x000f280000004800 */
[----:B------:R-:W5:Y:S01]  /*2a30*/  LDS R29, [R15.X4+0x300] ;  /* 0x000300000f1d7984 */ /* 0x000f620000004800 */
[----:B0-----:R-:W-:-:S03]  /*2a40*/  FADD.FTZ R25, R25, R6 ;  /* 0x0000000619197221 */ /* 0x001fc60000010000 */
[----:B------:R-:W0:Y:S01]  /*2a50*/  LDS R6, [R15.X4+0x2a0] ;  /* 0x0002a0000f067984 */ /* 0x000e220000004800 */
[----:B-1----:R-:W-:-:S03]  /*2a60*/  FADD.FTZ R4, R4, R17 ;  /* 0x0000001104047221 */ /* 0x002fc60000010000 */
[----:B------:R-:W1:Y:S01]  /*2a70*/  LDS R17, [R15.X4+0x280] ;  /* 0x000280000f117984 */ /* 0x000e620000004800 */
[----:B--2---:R-:W-:Y:S02]  /*2a80*/  FADD.FTZ R21, R21, R24 ;  /* 0x0000001815157221 */ /* 0x004fe40000010000 */
[----:B---3--:R-:W-:Y:S02]  /*2a90*/  FADD.FTZ R20, R20, R23 ;  /* 0x0000001714147221 */ /* 0x008fe40000010000 */
[----:B----4-:R-:W-:Y:S02]  /*2aa0*/  FADD.FTZ R0, R0, R27 ;  /* 0x0000001b00007221 */ /* 0x010fe40000010000 */
[----:B-----5:R-:W-:Y:S02]  /*2ab0*/  FADD.FTZ R18, R18, R29 ;  /* 0x0000001d12127221 */ /* 0x020fe40000010000 */
[----:B0-----:R-:W-:Y:S02]  /*2ac0*/  FADD.FTZ R19, R19, R6 ;  /* 0x0000000613137221 */ /* 0x001fe40000010000 */
[----:B-1----:R-:W-:-:S02]  /*2ad0*/  FADD.FTZ R22, R22, R17 ;  /* 0x0000001116167221 */ /* 0x002fc40000010000 */
.L_x_122:
[----:B------:R-:W-:Y:S05]  /*2ae0*/  BSYNC B0 ;  /* 0x0000000000007941 */ /* 0x000fea0003800000 */
.L_x_121:
[----:B------:R-:W-:Y:S06]  /*2af0*/  BAR.SYNC.DEFER_BLOCKING 0x0 ;  /* 0x0000000000007b1d */ /* 0x000fec0000010000 */
[----:B------:R-:W-:Y:S05]  /*2b00*/  @P1 EXIT ;  /* 0x000000000000194d */ /* 0x000fea0003800000 */
[----:B------:R-:W-:Y:S02]  /*2b10*/  IMAD R3, R3, c[0x0][0xc], RZ ;  /* 0x0000030003037a24 */ /* 0x000fe400078e02ff */
[----:B------:R-:W-:-:S02]  /*2b20*/  IMAD R17, R5, c[0x0][0x14], RZ ;  /* 0x0000050005117a24 */ /* 0x000fc400078e02ff */
[----:B------:R-:W-:Y:S02]  /*2b30*/  IMAD R5, R3, c[0x0][0x14], RZ ;  /* 0x0000050003057a24 */ /* 0x000fe400078e02ff */
[----:B------:R-:W-:Y:S02]  /*2b40*/  IMAD.SHL.U32 R3, R2, 0x80, RZ ;  /* 0x0000008002037824 */ /* 0x000fe400078e00ff */
[----:B------:R-:W-:Y:S02]  /*2b50*/  IMAD.SHL.U32 R17, R17, 0x80, RZ ;  /* 0x0000008011117824 */ /* 0x000fe400078e00ff */
[----:B------:R-:W-:Y:S01]  /*2b60*/  IMAD.SHL.U32 R2, R5, 0x80, RZ ;  /* 0x0000008005027824 */ /* 0x000fe200078e00ff */
[----:B------:R-:W-:Y:S02]  /*2b70*/  SHF.R.S32.HI R6, RZ, 0x1f, R3 ;  /* 0x0000001fff067819 */ /* 0x000fe40000011403 */
[----:B------:R-:W-:Y:S02]  /*2b80*/  SHF.R.S32.HI R5, RZ, 0x1f, R17 ;  /* 0x0000001fff057819 */ /* 0x000fe40000011411 */
[----:B------:R-:W-:-:S02]  /*2b90*/  IADD3 R17, P1, P2, R2, R17, R3 ;  /* 0x0000001102117210 */ /* 0x000fc40007a3e003 */
[----:B------:R-:W-:Y:S01]  /*2ba0*/  SHF.R.S32.HI R24, RZ, 0x1f, R2 ;  /* 0x0000001fff187819 */ /* 0x000fe20000011402 */
[----:B------:R-:W-:Y:S10]  /*2bb0*/  @P0 EXIT ;  /* 0x000000000000094d */ /* 0x000ff40003800000 */
[----:B------:R-:W-:Y:S02]  /*2bc0*/  IADD3 R2, R12, 0x8, RZ ;  /* 0x000000080c027810 */ /* 0x000fe40007ffe0ff */
[----:B------:R-:W-:Y:S02]  /*2bd0*/  IADD3.X R24, R24, R5, R6, P1, P2 ;  /* 0x0000000518187210 */ /* 0x000fe40000fe4406 */
[-C--:B------:R-:W-:Y:S02]  /*2be0*/  IADD3 R5, P0, R12, R17.reuse, RZ ;  /* 0x000000110c057210 */ /* 0x080fe40007f1e0ff */
[----:B------:R-:W-:Y:S02]  /*2bf0*/  IADD3 R3, P1, R2, R17, RZ ;  /* 0x0000001102037210 */ /* 0x000fe40007f3e0ff */
[----:B------:R-:W-:Y:S02]  /*2c00*/  LEA.HI.X.SX32 R28, R12, R24, 0x1, P0 ;  /* 0x000000180c1c7211 */ /* 0x000fe400000f0eff */
[----:B------:R-:W-:-:S02]  /*2c10*/  LEA R6, P0, R5, c[0x0][0x170], 0x1 ;  /* 0x00005c0005067a11 */ /* 0x000fc400078008ff */
[----:B01----:R-:W-:Y:S02]  /*2c20*/  F2FP.BF16.PACK_AB R16, R16, R7 ;  /* 0x000000071010723e */ /* 0x003fe400000010ff */
[----:B------:R-:W-:Y:S02]  /*2c30*/  LEA.HI.X.SX32 R26, R2, R24, 0x1, P1 ;  /* 0x00000018021a7211 */ /* 0x000fe400008f0eff */
[----:B------:R-:W-:Y:S02]  /*2c40*/  LEA R2, P1, R3, c[0x0][0x170], 0x1 ;  /* 0x00005c0003027a11 */ /* 0x000fe400078208ff */
[----:B------:R-:W-:Y:S02]  /*2c50*/  LEA.HI.X R7, R5, c[0x0][0x174], R28, 0x1, P0 ;  /* 0x00005d0005077a11 */ /* 0x000fe400000f0c1c */
[----:B------:R-:W-:Y:S02]  /*2c60*/  PRMT R29, R16, 0x7610, R29 ;  /* 0x00007610101d7816 */ /* 0x000fe4000000001d */
[----:B------:R-:W-:-:S02]  /*2c70*/  LEA.HI.X R3, R3, c[0x0][0x174], R26, 0x1, P1 ;  /* 0x00005d0003037a11 */ /* 0x000fc400008f0c1a */
[----:B------:R-:W-:Y:S01]  /*2c80*/  PRMT R5, R16, 0x7632, R5 ;  /* 0x0000763210057816 */ /* 0x000fe20000000005 */
[----:B------:R-:W-:Y:S01]  /*2c90*/  STG.E.U16 [R6.64], R29 ;  /* 0x0000001d06007986 */ /* 0x000fe2000c101524 */
[C---:B------:R-:W-:Y:S02]  /*2ca0*/  IADD3 R26, R12.reuse, 0x10, RZ ;  /* 0x000000100c1a7810 */ /* 0x040fe40007ffe0ff */
[C---:B------:R-:W-:Y:S01]  /*2cb0*/  IADD3 R28, R12.reuse, 0x18, RZ ;  /* 0x000000180c1c7810 */ /* 0x040fe20007ffe0ff */
[----:B------:R0:W-:Y:S01]  /*2cc0*/  STG.E.U16 [R2.64], R5 ;  /* 0x0000000502007986 */ /* 0x0001e2000c101524 */
[----:B------:R-:W-:Y:S02]  /*2cd0*/  IADD3 R27, R12, 0x20, RZ ;  /* 0x000000200c1b7810 */ /* 0x000fe40007ffe0ff */
[-C--:B------:R-:W-:Y:S02]  /*2ce0*/  IADD3 R15, P1, R28, R17.reuse, RZ ;  /* 0x000000111c0f7210 */ /* 0x080fe40007f3e0ff */
[----:B------:R-:W-:-:S02]  /*2cf0*/  IADD3 R23, P2, R27, R17, RZ ;  /* 0x000000111b177210 */ /* 0x000fc40007f5e0ff */
[----:B------:R-:W-:Y:S02]  /*2d00*/  F2FP.BF16.PACK_AB R16, R9, R8 ;  /* 0x000000080910723e */ /* 0x000fe400000010ff */
[-C--:B------:R-:W-:Y:S02]  /*2d10*/  LEA.HI.X.SX32 R28, R28, R24.reuse, 0x1, P1 ;  /* 0x000000181c1c7211 */ /* 0x080fe400008f0eff */
[-C--:B------:R-:W-:Y:S02]  /*2d20*/  LEA.HI.X.SX32 R27, R27, R24.reuse, 0x1, P2 ;  /* 0x000000181b1b7211 */ /* 0x080fe400010f0eff */
[C---:B0-----:R-:W-:Y:S02]  /*2d30*/  IADD3 R5, P0, R26.reuse, R17, RZ ;  /* 0x000000111a057210 */ /* 0x041fe40007f1e0ff */
[----:B------:R-:W-:Y:S02]  /*2d40*/  LEA R8, P1, R15, c[0x0][0x170], 0x1 ;  /* 0x00005c000f087a11 */ /* 0x000fe400078208ff */
[----:B------:R-:W-:-:S02]  /*2d50*/  LEA.HI.X.SX32 R26, R26, R24, 0x1, P0 ;  /* 0x000000181a1a7211 */ /* 0x000fc400000f0eff */
[----:B------:R-:W-:Y:S02]  /*2d60*/  LEA R6, P0, R5, c[0x0][0x170], 0x1 ;  /* 0x00005c0005067a11 */ /* 0x000fe400078008ff */
[----:B------:R-:W-:Y:S02]  /*2d70*/  LEA R2, P2, R23, c[0x0][0x170], 0x1 ;  /* 0x00005c0017027a11 */ /* 0x000fe400078408ff */
[----:B------:R-:W-:Y:S02]  /*2d80*/  LEA.HI.X R7, R5, c[0x0][0x174], R26, 0x1, P0 ;  /* 0x00005d0005077a11 */ /* 0x000fe400000f0c1a */
[C---:B------:R-:W-:Y:S02]  /*2d90*/  PRMT R29, R16.reuse, 0x7610, R29 ;  /* 0x00007610101d7816 */ /* 0x040fe4000000001d */
[----:B------:R-:W-:Y:S02]  /*2da0*/  LEA.HI.X R9, R15, c[0x0][0x174], R28, 0x1, P1 ;  /* 0x00005d000f097a11 */ /* 0x000fe400008f0c1c */
[----:B------:R-:W-:Y:S01]  /*2db0*/  LEA.HI.X R3, R23, c[0x0][0x174], R27, 0x1, P2 ;  /* 0x00005d0017037a11 */ /* 0x000fe200010f0c1b */
[----:B------:R-:W-:Y:S01]  /*2dc0*/  STG.E.U16 [R6.64], R29 ;  /* 0x0000001d06007986 */ /* 0x000fe2000c101524 */
[----:B------:R-:W-:-:S02]  /*2dd0*/  PRMT R5, R16, 0x7632, R5 ;  /* 0x0000763210057816 */ /* 0x000fc40000000005 */
[C---:B------:R-:W-:Y:S02]  /*2de0*/  IADD3 R27, R12.reuse, 0x30, RZ ;  /* 0x000000300c1b7810 */ /* 0x040fe40007ffe0ff */
[C---:B------:R-:W-:Y:S01]  /*2df0*/  IADD3 R26, R12.reuse, 0x28, RZ ;  /* 0x000000280c1a7810 */ /* 0x040fe20007ffe0ff */
[----:B------:R0:W-:Y:S01]  /*2e00*/  STG.E.U16 [R8.64], R5 ;  /* 0x0000000508007986 */ /* 0x0001e2000c101524 */
[----:B------:R-:W-:Y:S02]  /*2e10*/  IADD3 R23, R12, 0x38, RZ ;  /* 0x000000380c177810 */ /* 0x000fe40007ffe0ff */
[-C--:B------:R-:W-:Y:S02]  /*2e20*/  IADD3 R15, P1, R27, R17.reuse, RZ ;  /* 0x000000111b0f7210 */ /* 0x080fe40007f3e0ff */
[----:B------:R-:W-:Y:S02]  /*2e30*/  F2FP.BF16.PACK_AB R16, R11, R10 ;  /* 0x0000000a0b10723e */ /* 0x000fe400000010ff */
[----:B------:R-:W-:-:S02]  /*2e40*/  IADD3 R11, P2, R23, R17, RZ ;  /* 0x00000011170b7210 */ /* 0x000fc40007f5e0ff */
[-C--:B------:R-:W-:Y:S01]  /*2e50*/  LEA.HI.X.SX32 R27, R27, R24.reuse, 0x1, P1 ;  /* 0x000000181b1b7211 */ /* 0x080fe200008f0eff */
[----:B------:R1:W-:Y:S01]  /*2e60*/  STG.E.U16 [R2.64], R16 ;  /* 0x0000001002007986 */ /* 0x0003e2000c101524 */
[-C--:B------:R-:W-:Y:S02]  /*2e70*/  LEA.HI.X.SX32 R28, R23, R24.reuse, 0x1, P2 ;  /* 0x00000018171c7211 */ /* 0x080fe400010f0eff */
[C---:B0-----:R-:W-:Y:S02]  /*2e80*/  IADD3 R5, P0, R26.reuse, R17, RZ ;  /* 0x000000111a057210 */ /* 0x041fe40007f1e0ff */
[----:B------:R-:W-:Y:S02]  /*2e90*/  LEA R8, P1, R15, c[0x0][0x170], 0x1 ;  /* 0x00005c000f087a11 */ /* 0x000fe400078208ff */
[----:B------:R-:W-:Y:S02]  /*2ea0*/  LEA.HI.X.SX32 R26, R26, R24, 0x1, P0 ;  /* 0x000000181a1a7211 */ /* 0x000fe400000f0eff */
[----:B------:R-:W-:-:S02]  /*2eb0*/  LEA R6, P0, R5, c[0x0][0x170], 0x1 ;  /* 0x00005c0005067a11 */ /* 0x000fc400078008ff */
[----:B------:R-:W-:Y:S02]  /*2ec0*/  LEA R10, P2, R11, c[0x0][0x170], 0x1 ;  /* 0x00005c000b0a7a11 */ /* 0x000fe400078408ff */
[----:B------:R-:W-:Y:S02]  /*2ed0*/  LEA.HI.X R9, R15, c[0x0][0x174], R27, 0x1, P1 ;  /* 0x00005d000f097a11 */ /* 0x000fe400008f0c1b */
[----:B------:R-:W-:Y:S02]  /*2ee0*/  F2FP.BF16.PACK_AB R13, R13, R14 ;  /* 0x0000000e0d0d723e */ /* 0x000fe400000010ff */
[----:B------:R-:W-:Y:S02]  /*2ef0*/  LEA.HI.X R7, R5, c[0x0][0x174], R26, 0x1, P0 ;  /* 0x00005d0005077a11 */ /* 0x000fe400000f0c1a */
[----:B------:R-:W-:Y:S02]  /*2f00*/  IADD3 R15, R12, 0x40, RZ ;  /* 0x000000400c0f7810 */ /* 0x000fe40007ffe0ff */
[----:B------:R-:W-:-:S02]  /*2f10*/  PRMT R5, R16, 0x7632, R5 ;  /* 0x0000763210057816 */ /* 0x000fc40000000005 */
[----:B------:R-:W-:Y:S02]  /*2f20*/  LEA.HI.X R11, R11, c[0x0][0x174], R28, 0x1, P2 ;  /* 0x00005d000b0b7a11 */ /* 0x000fe400010f0c1c */
[----:B------:R-:W-:Y:S01]  /*2f30*/  PRMT R29, R13, 0x7632, R29 ;  /* 0x000076320d1d7816 */ /* 0x000fe2000000001d */
[----:B------:R0:W-:Y:S01]  /*2f40*/  STG.E.U16 [R6.64], R5 ;  /* 0x0000000506007986 */ /* 0x0001e2000c101524 */
[----:B-1----:R-:W-:Y:S02]  /*2f50*/  IADD3 R3, P5, R15, R17, RZ ;  /* 0x000000110f037210 */ /* 0x002fe40007fbe0ff */
[C---:B------:R-:W-:Y:S01]  /*2f60*/  IADD3 R26, R12.reuse, 0x48, RZ ;  /* 0x000000480c1a7810 */ /* 0x040fe20007ffe0ff */
[----:B------:R1:W-:Y:S01]  /*2f70*/  STG.E.U16 [R8.64], R13 ;  /* 0x0000000d08007986 */ /* 0x0003e2000c101524 */
[C---:B------:R-:W-:Y:S02]  /*2f80*/  IADD3 R28, R12.reuse, 0x50, RZ ;  /* 0x000000500c1c7810 */ /* 0x040fe40007ffe0ff */
[C---:B------:R-:W-:Y:S01]  /*2f90*/  IADD3 R27, R12.reuse, 0x58, RZ ;  /* 0x000000580c1b7810 */ /* 0x040fe20007ffe0ff */
[----:B------:R2:W-:Y:S01]  /*2fa0*/  STG.E.U16 [R10.64], R29 ;  /* 0x0000001d0a007986 */ /* 0x0005e2000c101524 */
[----:B------:R-:W-:-:S02]  /*2fb0*/  IADD3 R14, R12, 0x60, RZ ;  /* 0x000000600c0e7810 */ /* 0x000fc40007ffe0ff */
[C---:B------:R-:W-:Y:S02]  /*2fc0*/  IADD3 R16, R12.reuse, 0x68, RZ ;  /* 0x000000680c107810 */ /* 0x040fe40007ffe0ff */
[C---:B------:R-:W-:Y:S02]  /*2fd0*/  IADD3 R23, R12.reuse, 0x70, RZ ;  /* 0x000000700c177810 */ /* 0x040fe40007ffe0ff */
[----:B------:R-:W-:Y:S02]  /*2fe0*/  IADD3 R2, R12, 0x78, RZ ;  /* 0x000000780c027810 */ /* 0x000fe40007ffe0ff */
[----:B0-----:R-:W-:Y:S02]  /*2ff0*/  LEA.HI.X.SX32 R6, R15, R24, 0x1, P5 ;  /* 0x000000180f067211 */ /* 0x001fe400028f0eff */
[-C--:B------:R-:W-:Y:S02]  /*3000*/  IADD3 R5, P4, R26, R17.reuse, RZ ;  /* 0x000000111a057210 */ /* 0x080fe40007f9e0ff */
[----:B------:R-:W-:-:S02]  /*3010*/  IADD3 R7, P3, R28, R17, RZ ;  /* 0x000000111c077210 */ /* 0x000fc40007f7e0ff */
[-C--:B-1----:R-:W-:Y:S02]  /*3020*/  IADD3 R9, P2, R27, R17.reuse, RZ ;  /* 0x000000111b097210 */ /* 0x082fe40007f5e0ff */
[-C--:B--2---:R-:W-:Y:S02]  /*3030*/  IADD3 R11, P1, R14, R17.reuse, RZ ;  /* 0x000000110e0b7210 */ /* 0x084fe40007f3e0ff */
[-C--:B------:R-:W-:Y:S02]  /*3040*/  IADD3 R13, P0, R16, R17.reuse, RZ ;  /* 0x00000011100d7210 */ /* 0x080fe40007f1e0ff */
[-C--:B------:R-:W-:Y:S02]  /*3050*/  IADD3 R15, P5, R23, R17.reuse, RZ ;  /* 0x00000011170f7210 */ /* 0x080fe40007fbe0ff */
[----:B------:R-:W-:Y:S02]  /*3060*/  IADD3 R17, P6, R2, R17, RZ ;  /* 0x0000001102117210 */ /* 0x000fe40007fde0ff */
[----:B------:R-:W-:-:S02]  /*3070*/  LEA.HI.X.SX32 R8, R26, R24, 0x1, P4 ;  /* 0x000000181a087211 */ /* 0x000fc400020f0eff */
[-C--:B------:R-:W-:Y:S02]  /*3080*/  LEA.HI.X.SX32 R10, R28, R24.reuse, 0x1, P3 ;  /* 0x000000181c0a7211 */ /* 0x080fe400018f0eff */
[-C--:B------:R-:W-:Y:S02]  /*3090*/  LEA.HI.X.SX32 R12, R27, R24.reuse, 0x1, P2 ;  /* 0x000000181b0c7211 */ /* 0x080fe400010f0eff */
[-C--:B------:R-:W-:Y:S02]  /*30a0*/  LEA.HI.X.SX32 R14, R14, R24.reuse, 0x1, P1 ;  /* 0x000000180e0e7211 */ /* 0x080fe400008f0eff */
[-C--:B------:R-:W-:Y:S02]  /*30b0*/  LEA.HI.X.SX32 R16, R16, R24.reuse, 0x1, P0 ;  /* 0x0000001810107211 */ /* 0x080fe400000f0eff */
[-C--:B------:R-:W-:Y:S02]  /*30c0*/  LEA.HI.X.SX32 R23, R23, R24.reuse, 0x1, P5 ;  /* 0x0000001817177211 */ /* 0x080fe400028f0eff */
[----:B------:R-:W-:-:S02]  /*30d0*/  LEA.HI.X.SX32 R24, R2, R24, 0x1, P6 ;  /* 0x0000001802187211 */ /* 0x000fc400030f0eff */
[----:B------:R-:W-:Y:S02]  /*30e0*/  F2FP.BF16.PACK_AB R25, R4, R25 ;  /* 0x000000190419723e */ /* 0x000fe400000010ff */
[----:B------:R-:W-:Y:S02]  /*30f0*/  LEA R2, P0, R3, c[0x0][0x170], 0x1 ;  /* 0x00005c0003027a11 */ /* 0x000fe400078008ff */
[----:B------:R-:W-:Y:S02]  /*3100*/  LEA R4, P1, R5, c[0x0][0x170], 0x1 ;  /* 0x00005c0005047a11 */ /* 0x000fe400078208ff */
[----:B------:R-:W-:Y:S02]  /*3110*/  LEA.HI.X R3, R3, c[0x0][0x174], R6, 0x1, P0 ;  /* 0x00005d0003037a11 */ /* 0x000fe400000f0c06 */
[----:B------:R-:W-:Y:S02]  /*3120*/  LEA R6, P0, R7, c[0x0][0x170], 0x1 ;  /* 0x00005c0007067a11 */ /* 0x000fe400078008ff */
[----:B------:R-:W-:Y:S01]  /*3130*/  LEA.HI.X R5, R5, c[0x0][0x174], R8, 0x1, P1 ;  /* 0x00005d0005057a11 */ /* 0x000fe200008f0c08 */
[----:B------:R0:W-:Y:S01]  /*3140*/  STG.E.U16 [R2.64], R25 ;  /* 0x0000001902007986 */ /* 0x0001e2000c101524 */
[----:B------:R-:W-:-:S02]  /*3150*/  LEA R8, P1, R9, c[0x0][0x170], 0x1 ;  /* 0x00005c0009087a11 */ /* 0x000fc400078208ff */
[----:B------:R-:W-:Y:S02]  /*3160*/  LEA.HI.X R7, R7, c[0x0][0x174], R10, 0x1, P0 ;  /* 0x00005d0007077a11 */ /* 0x000fe400000f0c0a */
[----:B------:R-:W-:Y:S02]  /*3170*/  LEA R10, P0, R11, c[0x0][0x170], 0x1 ;  /* 0x00005c000b0a7a11 */ /* 0x000fe400078008ff */
[----:B------:R-:W-:Y:S02]  /*3180*/  LEA.HI.X R9, R9, c[0x0][0x174], R12, 0x1, P1 ;  /* 0x00005d0009097a11 */ /* 0x000fe400008f0c0c */
[----:B------:R-:W-:Y:S02]  /*3190*/  LEA R12, P1, R13, c[0x0][0x170], 0x1 ;  /* 0x00005c000d0c7a11 */ /* 0x000fe400078208ff */
[----:B------:R-:W-:Y:S02]  /*31a0*/  F2FP.BF16.PACK_AB R21, R22, R21 ;  /* 0x000000151615723e */ /* 0x000fe400000010ff */
[----:B------:R-:W-:-:S02]  /*31b0*/  PRMT R22, R25, 0x7632, R22 ;  /* 0x0000763219167816 */ /* 0x000fc40000000016 */
[----:B------:R-:W-:Y:S02]  /*31c0*/  LEA.HI.X R11, R11, c[0x0][0x174], R14, 0x1, P0 ;  /* 0x00005d000b0b7a11 */ /* 0x000fe400000f0c0e */
[----:B------:R-:W-:Y:S01]  /*31d0*/  F2FP.BF16.PACK_AB R19, R20, R19 ;  /* 0x000000131413723e */ /* 0x000fe200000010ff */
[----:B------:R1:W-:Y:S01]  /*31e0*/  STG.E.U16 [R4.64], R22 ;  /* 0x0000001604007986 */ /* 0x0003e2000c101524 */
[----:B------:R-:W-:Y:S02]  /*31f0*/  LEA R14, P0, R15, c[0x0][0x170], 0x1 ;  /* 0x00005c000f0e7a11 */ /* 0x000fe400078008ff */
[----:B------:R-:W-:Y:S01]  /*3200*/  LEA.HI.X R13, R13, c[0x0][0x174], R16, 0x1, P1 ;  /* 0x00005d000d0d7a11 */ /* 0x000fe200008f0c10 */
[----:B------:R-:W-:Y:S01]  /*3210*/  STG.E.U16 [R6.64], R21 ;  /* 0x0000001506007986 */ /* 0x000fe2000c101524 */
[----:B------:R-:W-:Y:S02]  /*3220*/  LEA R16, P1, R17, c[0x0][0x170], 0x1 ;  /* 0x00005c0011107a11 */ /* 0x000fe400078208ff */
[----:B0-----:R-:W-:-:S02]  /*3230*/  PRMT R3, R21, 0x7632, R3 ;  /* 0x0000763215037816 */ /* 0x001fc40000000003 */
[----:B------:R-:W-:Y:S02]  /*3240*/  F2FP.BF16.PACK_AB R0, R18, R0 ;  /* 0x000000001200723e */ /* 0x000fe400000010ff */
[----:B------:R-:W-:Y:S01]  /*3250*/  LEA.HI.X R15, R15, c[0x0][0x174], R23, 0x1, P0 ;  /* 0x00005d000f0f7a11 */ /* 0x000fe200000f0c17 */
[----:B------:R-:W-:Y:S01]  /*3260*/  STG.E.U16 [R8.64], R3 ;  /* 0x0000000308007986 */ /* 0x000fe2000c101524 */
[----:B-1----:R-:W-:Y:S02]  /*3270*/  PRMT R5, R19, 0x7632, R5 ;  /* 0x0000763213057816 */ /* 0x002fe40000000005 */
[----:B------:R-:W-:Y:S01]  /*3280*/  LEA.HI.X R17, R17, c[0x0][0x174], R24, 0x1, P1 ;  /* 0x00005d0011117a11 */ /* 0x000fe200008f0c18 */
[----:B------:R-:W-:Y:S01]  /*3290*/  STG.E.U16 [R10.64], R19 ;  /* 0x000000130a007986 */ /* 0x000fe2000c101524 */
[----:B------:R-:W-:-:S03]  /*32a0*/  PRMT R2, R0, 0x7632, R2 ;  /* 0x0000763200027816 */ /* 0x000fc60000000002 */
[----:B------:R-:W-:Y:S04]  /*32b0*/  STG.E.U16 [R12.64], R5 ;  /* 0x000000050c007986 */ /* 0x000fe8000c101524 */
[----:B------:R-:W-:Y:S04]  /*32c0*/  STG.E.U16 [R14.64], R0 ;  /* 0x000000000e007986 */ /* 0x000fe8000c101524 */
[----:B------:R-:W-:Y:S01]  /*32d0*/  STG.E.U16 [R16.64], R2 ;  /* 0x0000000210007986 */ /* 0x000fe2000c101524 */
[----:B------:R-:W-:Y:S05]  /*32e0*/  EXIT ;  /* 0x000000000000794d */ /* 0x000fea0003800000 */
.L_x_90:
        /* <DEDUP_REMOVED lines=20> */
.L_x_91:
[----:B------:R-:W-:Y:S01]  /*3430*/  IMAD.MOV.U32 R10, RZ, RZ, -0x800001 ;  /* 0xff7fffffff0a7424 */ /* 0x000fe200078e00ff */
[----:B------:R-:W-:Y:S01]  /*3440*/  MOV R8, 0x3490 ;  /* 0x0000349000087802 */ /* 0x000fe20000000f00 */
[----:B------:R-:W-:Y:S02]  /*3450*/  IMAD.MOV.U32 R13, RZ, RZ, 0x10 ;  /* 0x00000010ff0d7424 */ /* 0x000fe400078e00ff */
[----:B------:R-:W-:Y:S02]  /*3460*/  IMAD.MOV.U32 R4, RZ, RZ, 0x1f ;  /* 0x0000001fff047424 */ /* 0x000fe400078e00ff */
[----:B------:R-:W-:Y:S02]  /*3470*/  IMAD.MOV.U32 R15, RZ, RZ, -0x1 ;  /* 0xffffffffff0f7424 */ /* 0x000fe400078e00ff */
[----:B------:R-:W-:Y:S05]  /*3480*/  CALL.REL.NOINC `($__internal_2_$__cuda_sm70_shflsync_bfly_p) ;  /* 0x000001b000007944 */ /* 0x000fea0003c00000 */
[----:B01----:R-:W-:Y:S05]  /*3490*/  BRA `(.L_x_123) ;  /* 0xffffd28000007947 */ /* 0x003fea000383ffff */
.L_x_92:
[----:B------:R-:W-:Y:S01]  /*34a0*/  IMAD.MOV.U32 R10, RZ, RZ, R17 ;  /* 0x000000ffff0a7224 */ /* 0x000fe200078e0011 */
[----:B------:R-:W-:Y:S01]  /*34b0*/  MOV R8, 0x3500 ;  /* 0x0000350000087802 */ /* 0x000fe20000000f00 */
[----:B------:R-:W-:Y:S02]  /*34c0*/  IMAD.MOV.U32 R13, RZ, RZ, 0x8 ;  /* 0x00000008ff0d7424 */ /* 0x000fe400078e00ff */
[----:B------:R-:W-:-:S02]  /*34d0*/  IMAD.MOV.U32 R4, RZ, RZ, 0x1f ;  /* 0x0000001fff047424 */ /* 0x000fc400078e00ff */
[----:B------:R-:W-:Y:S02]  /*34e0*/  IMAD.MOV.U32 R15, RZ, RZ, -0x1 ;  /* 0xffffffffff0f7424 */ /* 0x000fe400078e00ff */
[----:B------:R-:W-:Y:S05]  /*34f0*/  CALL.REL.NOINC `($__internal_2_$__cuda_sm70_shflsync_bfly_p) ;  /* 0x0000014000007944 */ /* 0x000fea0003c00000 */
[----:B01----:R-:W-:Y:S01]  /*3500*/  FMNMX.FTZ R10, R17, R4, !PT ;  /* 0x00000004110a7209 */ /* 0x003fe20007810000 */
[----:B------:R-:W-:Y:S01]  /*3510*/  IMAD.MOV.U32 R13, RZ, RZ, 0x4 ;  /* 0x00000004ff0d7424 */ /* 0x000fe200078e00ff */
[----:B------:R-:W-:Y:S01]  /*3520*/  MOV R8, 0x3560 ;  /* 0x0000356000087802 */ /* 0x000fe20000000f00 */
[----:B------:R-:W-:Y:S02]  /*3530*/  IMAD.MOV.U32 R4, RZ, RZ, 0x1f ;  /* 0x0000001fff047424 */ /* 0x000fe400078e00ff */
[----:B------:R-:W-:Y:S02]  /*3540*/  IMAD.MOV.U32 R15, RZ, RZ, -0x1 ;  /* 0xffffffffff0f7424 */ /* 0x000fe400078e00ff */
[----:B------:R-:W-:Y:S05]  /*3550*/  CALL.REL.NOINC `($__internal_2_$__cuda_sm70_shflsync_bfly_p) ;  /* 0x000000e000007944 */ /* 0x000fea0003c00000 */
[----:B01----:R-:W-:Y:S01]  /*3560*/  FMNMX.FTZ R10, R10, R4, !PT ;  /* 0x000000040a0a7209 */ /* 0x003fe20007810000 */
[----:B------:R-:W-:Y:S01]  /*3570*/  IMAD.MOV.U32 R13, RZ, RZ, 0x2 ;  /* 0x00000002ff0d7424 */ /* 0x000fe200078e00ff */
[----:B------:R-:W-:Y:S01]  /*3580*/  MOV R8, 0x35c0 ;  /* 0x000035c000087802 */ /* 0x000fe20000000f00 */
[----:B------:R-:W-:Y:S02]  /*3590*/  IMAD.MOV.U32 R4, RZ, RZ, 0x1f ;  /* 0x0000001fff047424 */ /* 0x000fe400078e00ff */
[----:B------:R-:W-:-:S02]  /*35a0*/  IMAD.MOV.U32 R15, RZ, RZ, -0x1 ;  /* 0xffffffffff0f7424 */ /* 0x000fc400078e00ff */
[----:B------:R-:W-:Y:S05]  /*35b0*/  CALL.REL.NOINC `($__internal_2_$__cuda_sm70_shflsync_bfly_p) ;  /* 0x0000008000007944 */ /* 0x000fea0003c00000 */
[----:B01----:R-:W-:Y:S01]  /*35c0*/  FMNMX.FTZ R10, R10, R4, !PT ;  /* 0x000000040a0a7209 */ /* 0x003fe20007810000 */
[----:B------:R-:W-:Y:S01]  /*35d0*/  IMAD.MOV.U32 R13, RZ, RZ, 0x1 ;  /* 0x00000001ff0d7424 */ /* 0x000fe200078e00ff */
[----:B------:R-:W-:Y:S01]  /*35e0*/  MOV R8, 0x3620 ;  /* 0x0000362000087802 */ /* 0x000fe20000000f00 */
[----:B------:R-:W-:-:S02]  /*35f0*/  IMAD.MOV.U32 R4, RZ, RZ, 0x1f ;  /* 0x0000001fff047424 */ /* 0x000fc400078e00ff */
[----:B------:R-:W-:Y:S02]  /*3600*/  IMAD.MOV.U32 R15, RZ, RZ, -0x1 ;  /* 0xffffffffff0f7424 */ /* 0x000fe400078e00ff */
[----:B------:R-:W-:Y:S05]  /*3610*/  CALL.REL.NOINC `($__internal_2_$__cuda_sm70_shflsync_bfly_p) ;  /* 0x0000002000007944 */ /* 0x000fea0003c00000 */
[----:B01----:R-:W-:Y:S01]  /*3620*/  IMAD.MOV.U32 R13, RZ, RZ, R4 ;  /* 0x000000ffff0d7224 */ /* 0x003fe200078e0004 */
[----:B------:R-:W-:Y:S05]  /*3630*/  BRA `(.L_x_124) ;  /* 0xffffd18000007947 */ /* 0x000fea000383ffff */
        .weak           $__internal_2_$__cuda_sm70_shflsync_bfly_p
        .type           $__internal_2_$__cuda_sm70_shflsync_bfly_p,@function
        .size           $__internal_2_$__cuda_sm70_shflsync_bfly_p,(.L_x_24663 - $__internal_2_$__cuda_sm70_shflsync_bfly_p)
$__internal_2_$__cuda_sm70_shflsync_bfly_p:
[----:B------:R-:W-:Y:S01]  /*3640*/  IMAD.MOV.U32 R9, RZ, RZ, 0x0 ;  /* 0x00000000ff097424 */ /* 0x000fe200078e00ff */
[----:B------:R-:W-:Y:S04]  /*3650*/  WARPSYNC R15 ;  /* 0x0000000f00007348 */ /* 0x000fe80003800000 */
[----:B------:R0:W1:Y:S01]  /*3660*/  SHFL.BFLY PT, R4, R10, R13, R4 ;  /* 0x0c00000d0a047389 */ /* 0x00006200000e0004 */
[----:B------:R-:W-:Y:S05]  /*3670*/  RET.REL.NODEC R8 `(_ZN4vllm25paged_attention_v2_kernelI13__nv_bfloat16hLi128ELi32ELi128ELNS_18Fp8KVCacheDataTypeE2ELb0ELi512EEEvPfS3_PT_PKS4_PKT0_SA_ifPKiSC_iPKfiiiSE_SE_iiiii) ;  /* 0xffffc98008007950 */ /* 0x000fea0003c3ffff */
.L_x_125:
        /* <DEDUP_REMOVED lines=16> */
.L_x_24663:


//--------------------- .text._ZN4vllm25paged_attention_v2_kernelI13__nv_bfloat16hLi120ELi32ELi128ELNS_18Fp8KVCacheDataTypeE2ELb0ELi512EEEvPfS3_PT_PKS4_PKT0_SA_ifPKiSC_iPKfiiiSE_SE_iiiii --------------------------
	.section	.text._ZN4vllm25paged_attention_v2_kernelI13__nv_bfloat16hLi120ELi32ELi128ELNS_18Fp8KVCacheDataTypeE2ELb0ELi512EEEvPfS3_PT_PKS4_PKT0_SA_ifPKiSC_iPKfiiiSE_SE_iiiii,"ax",@progbits
	.sectioninfo	@"SHI_REGISTERS=32"
	.align	128
        .global         _ZN4vllm25paged_attention_v2_kernelI13__nv_bfloat16hLi120ELi32ELi128ELNS_18Fp8KVCacheDataTypeE2ELb0ELi512EEEvPfS3_PT_PKS4_PKT0_SA_ifPKiSC_iPKfiiiSE_SE_iiiii
        .type           _ZN4vllm25paged_attention_v2_kernelI13__nv_bfloat16hLi120ELi32ELi128ELNS_18Fp8KVCacheDataTypeE2ELb0ELi512EEEvPfS3_PT_PKS4_PKT0_SA_ifPKiSC_iPKfiiiSE_SE_iiiii,@function
        .size           _ZN4vllm25paged_attention_v2_kernelI13__nv_bfloat16hLi120ELi32ELi128ELNS_18Fp8KVCacheDataTypeE2ELb0ELi512EEEvPfS3_PT_PKS4_PKT0_SA_ifPKiSC_iPKfiiiSE_SE_iiiii,(.L_x_24664 - _ZN4vllm25paged_attention_v2_kernelI13__nv_bfloat16hLi120ELi32ELi128ELNS_18Fp8KVCacheDataTypeE2ELb0ELi512EEEvPfS3_PT_PKS4_PKT0_SA_ifPKiSC_iPKfiiiSE_SE_iiiii)
        .other          _ZN4vllm25paged_attention_v2_kernelI13__nv_bfloat16hLi120ELi32ELi128ELNS_18Fp8KVCacheDataTypeE2ELb0ELi512EEEvPfS3_PT_PKS4_PKT0_SA_ifPKiSC_iPKfiiiSE_SE_iiiii,@"STO_CUDA_ENTRY STV_DEFAULT"
_ZN4vllm25paged_attention_v2_kernelI13__nv_bfloat16hLi120ELi32ELi128ELNS_18Fp8KVCacheDataTypeE2ELb0ELi512EEEvPfS3_PT_PKS4_PKT0_SA_ifPKiSC_iPKfiiiSE_SE_iiiii:
.text._ZN4vllm25paged_attention_v2_kernelI13__nv_bfloat16hLi120ELi32ELi128ELNS_18Fp8KVCacheDataTypeE2ELb0ELi512EEEvPfS3_PT_PKS4_PKT0_SA_ifPKiSC_iPKfiiiSE_SE_iiiii:
        /* <DEDUP_REMOVED lines=13> */
[----:B------:R-:W-:Y:S01]  /*00d0*/  LEA R22, R3, 0x10, 0x4 ;  /* 0x0000001003167811 */ /* 0x000fe200078e20ff */
[----:B------:R-:W1:Y:S01]  /*00e0*/  S2R R0, SR_CTAID.X ;  /* 0x0000000000007919 */ /* 0x000e620000002500 */
[----:B------:R-:W-:-:S04]  /*00f0*/  SHF.R.S32.HI R6, RZ, 0x1f, R5 ;  /* 0x0000001fff067819 */ /* 0x000fc80000011405 */
[----:B------:R-:W-:-:S04]  /*0100*/  LEA.HI R6, R6, R5, RZ, 0x5 ;  /* 0x0000000506067211 */ /* 0x000fc800078f28ff */
[----:B------:R-:W-:-:S04]  /*0110*/  SHF.R.S32.HI R23, RZ, 0x5, R6 ;  /* 0x00000005ff177819 */ /* 0x000fc80000011406 */
[----:B------:R-:W-:-:S05]  /*0120*/  IMNMX R22, R23, R22, PT ;  /* 0x0000001617167217 */ /* 0x000fca0003800200 */
[----:B------:R-:W-:Y:S01]  /*0130*/  IMAD R6, R3, -0x10, R22 ;  /* 0xfffffff003067824 */ /* 0x000fe200078e0216 */
[----:B0-----:R-:W-:Y:S02]  /*0140*/  SHF.R.S32.HI R5, RZ, 0x1f, R2 ;  /* 0x0000001fff057819 */ /* 0x001fe40000011402 */
[----:B------:R-:W-:Y:S02]  /*0150*/  ISETP.GT.AND P0, PT, R2, 0xe, PT ;  /* 0x0000000e0200780c */ /* 0x000fe40003f04270 */
[----:B------:R-:W-:Y:S01]  /*0160*/  LEA.HI R7, R5, R2, RZ, 0x5 ;  /* 0x0000000205077211 */ /* 0x000fe200078f28ff */
[----:B------:R-:W-:-:S03]  /*0170*/  IMAD R5, R6, 0x20, R25 ;  /* 0x0000002006057824 */ /* 0x000fc600078e0219 */
[----:B------:R-:W-:Y:S02]  /*0180*/  LOP3.LUT R9, R7, 0xffffffe0, RZ, 0xc0, !PT ;  /* 0xffffffe007097812 */ /* 0x000fe400078ec0ff */
[----:B------:R-:W-:Y:S01]  /*0190*/  IMNMX R16, R24, R5, PT ;  /* 0x0000000518107217 */ /* 0x000fe20003800200 */
[----:B-1----:R-:W-:Y:S01]  /*01a0*/  IMAD R5, R0, 0x78, RZ ;  /* 0x0000007800057824 */ /* 0x002fe200078e02ff */
[----:B------:R-:W-:Y:S01]  /*01b0*/  SHF.R.S32.HI R6, RZ, 0x5, R7 ;  /* 0x00000005ff067819 */ /* 0x000fe20000011407 */
[----:B------:R-:W-:Y:S02]  /*01c0*/  IMAD.IADD R7, R2, 0x1, -R9 ;  /* 0x0000000102077824 */ /* 0x000fe400078e0a09 */
[----:B------:R-:W-:Y:S01]  /*01d0*/  IMAD.IADD R16, R16, 0x1, -R25 ;  /* 0x0000000110107824 */ /* 0x000fe200078e0a19 */
[----:B------:R-:W-:Y:S05]  /*01e0*/  @P0 BRA `(.L_x_127) ;  /* 0x000004c000000947 */ /* 0x000fea0003800000 */
[----:B------:R-:W-:Y:S01]  /*01f0*/  IMNMX R9, R2, -0x71, !PT ;  /* 0xffffff8f02097817 */ /* 0x000fe20007800200 */
[----:B------:R-:W-:Y:S01]  /*0200*/  IMAD R20, R4, c[0x0][0x1b8], RZ ;  /* 0x00006e0004147a24 */ /* 0x000fe200078e02ff */
[----:B------:R-:W-:Y:S01]  /*0210*/  BSSY B1, `(.L_x_128) ;  /* 0x0000023000017945 */ /* 0x000fe20003800000 */
[----:B------:R-:W-:Y:S01]  /*0220*/  SHF.R.S32.HI R18, RZ, 0x1f, R5 ;  /* 0x0000001fff127819 */ /* 0x000fe20000011405 */
[----:B------:R-:W-:Y:S01]  /*0230*/  IMAD.MOV.U32 R14, RZ, RZ, R2 ;  /* 0x000000ffff0e7224 */ /* 0x000fe200078e0002 */
[----:B------:R-:W-:-:S02]  /*0240*/  IADD3 R9, -R2, 0x7f, R9 ;  /* 0x0000007f02097810 */ /* 0x000fc40007ffe109 */
[----:B------:R-:W-:Y:S02]  /*0250*/  SHF.R.S32.HI R15, RZ, 0x1f, R20 ;  /* 0x0000001fff0f7819 */ /* 0x000fe40000011414 */
[C---:B------:R-:W-:Y:S02]  /*0260*/  LEA.HI R8, R9.reuse, 0x1, RZ, 0x19 ;  /* 0x0000000109087811 */ /* 0x040fe400078fc8ff */
[----:B------:R-:W-:Y:S02]  /*0270*/  ISETP.GE.U32.AND P0, PT, R9, 0x180, PT ;  /* 0x000001800900780c */ /* 0x000fe40003f06070 */
[----:B------:R-:W-:-:S13]  /*0280*/  LOP3.LUT P1, R8, R8, 0x3, RZ, 0xc0, !PT ;  /* 0x0000000308087812 */ /* 0x000fda000782c0ff */
        /* <DEDUP_REMOVED lines=12> */
.L_x_130:
        /* <DEDUP_REMOVED lines=15> */
.L_x_129:
[----:B------:R-:W-:Y:S05]  /*0440*/  BSYNC B1 ;  /* 0x0000000000017941 */ /* 0x000fea0003800000 */
.L_x_128:
        /* <DEDUP_REMOVED lines=10> */
.L_x_131:
        /* <DEDUP_REMOVED lines=28> */
.L_x_127:
[----:B------:R-:W-:Y:S05]  /*06b0*/  BSYNC B0 ;  /* 0x0000000000007941 */ /* 0x000fea0003800000 */
.L_x_126:
[----:B------:R-:W-:Y:S01]  /*06c0*/  IMAD R9, R3, 0x10, R6 ;  /* 0x0000001003097824 */ /* 0x000fe200078e0206 */
[----:B------:R-:W-:Y:S04]  /*06d0*/  BAR.SYNC.DEFER_BLOCKING 0x0 ;  /* 0x0000000000007b1d */ /* 0x000fe80000010000 */
[----:B------:R-:W-:-:S13]  /*06e0*/  ISETP.GE.AND P0, PT, R9, R22, PT ;  /* 0x000000160900720c */ /* 0x000fda0003f06270 */
[----:B------:R-:W-:Y:S05]  /*06f0*/  @!P0 BRA `(.L_x_132) ;  /* 0x00002ae000008947 */ /* 0x000fea0003800000 */
[----:B------:R-:W-:Y:S05]  /*0700*/  BRA.DIV ~URZ, `(.L_x_133) ;  /* 0x00002c127f007947 */ /* 0x000fea000b800000 */
[----:B------:R-:W-:-:S05]  /*0710*/  IMAD.MOV.U32 R8, RZ, RZ, -0x800001 ;  /* 0xff7fffffff087424 */ /* 0x000fca00078e00ff */
.L_x_165:
        /* <DEDUP_REMOVED lines=10> */
.L_x_166:
        /* <DEDUP_REMOVED lines=21> */
[----:B-1----:R-:W-:-:S03]  /*0910*/  IMAD.MOV.U32 R11, RZ, RZ, R2 ;  /* 0x000000ffff0b7224 */ /* 0x002fc600078e0002 */
        /* <DEDUP_REMOVED lines=13> */
.L_x_139:
[----:B------:R-:W1:Y:S01]  /*09f0*/  LDS R13, [R10] ;  /* 0x000000000a0d7984 */ /* 0x000e620000000800 */
        /* <DEDUP_REMOVED lines=10> */
.L_x_138:
[----:B------:R-:W-:Y:S05]  /*0aa0*/  BSYNC B1 ;  /* 0x0000000000017941 */ /* 0x000fea0003800000 */
.L_x_137:
        /* <DEDUP_REMOVED lines=10> */
.L_x_142:
        /* <DEDUP_REMOVED lines=8> */
[----:B------:R-:W-:Y:S01]  /*0bd0*/  LDS R14, [R10+0xa00] ;  /* 0x000a00000a0e7984 */ /* 0x000fe20000000800 */
[----:B01----:R-:W-:-:S04]  /*0be0*/  FADD.FTZ R19, -R8, R19 ;  /* 0x0000001308137221 */ /* 0x003fc80000010100 */
[----:B------:R-:W-:Y:S02]  /*0bf0*/  FMUL.FTZ R26, R19, 1.4426950216293334961 ;  /* 0x3fb8aa3b131a7820 */ /* 0x000fe40000410000 */
[C---:B--2---:R-:W-:Y:S01]  /*0c00*/  FADD.FTZ R21, -R8.reuse, R21 ;  /* 0x0000001508157221 */ /* 0x044fe20000010100 */
[----:B------:R-:W0:Y:S01]  /*0c10*/  LDS R19, [R10+0x800] ;  /* 0x000800000a137984 */ /* 0x000e220000000800 */
[C---:B---3--:R-:W-:Y:S02]  /*0c20*/  FADD.FTZ R27, -R8.reuse, R27 ;  /* 0x0000001b081b7221 */ /* 0x048fe40000010100 */
[----:B------:R-:W1:Y:S01]  /*0c30*/  MUFU.EX2 R26, R26 ;  /* 0x0000001a001a7308 */ /* 0x000e620000000800 */
[----:B------:R-:W-:Y:S02]  /*0c40*/  FMUL.FTZ R21, R21, 1.4426950216293334961 ;  /* 0x3fb8aa3b15157820 */ /* 0x000fe40000410000 */
[----:B------:R-:W-:Y:S02]  /*0c50*/  FMUL.FTZ R22, R27, 1.4426950216293334961 ;  /* 0x3fb8aa3b1b167820 */ /* 0x000fe40000410000 */
[C---:B----4-:R-:W-:Y:S01]  /*0c60*/  FADD.FTZ R17, -R8.reuse, R17 ;  /* 0x0000001108117221 */ /* 0x050fe20000010100 */
[----:B------:R-:W-:Y:S01]  /*0c70*/  LDS R27, [R10+0xc00] ;  /* 0x000c00000a1b7984 */ /* 0x000fe20000000800 */
[----:B-----5:R-:W-:Y:S01]  /*0c80*/  FADD.FTZ R15, -R8, R15 ;  /* 0x0000000f080f7221 */ /* 0x020fe20000010100 */
[----:B------:R2:W3:Y:S01]  /*0c90*/  MUFU.EX2 R28, R21 ;  /* 0x00000015001c7308 */ /* 0x0004e20000000800 */
[----:B------:R-:W-:-:S02]  /*0ca0*/  FMUL.FTZ R17, R17, 1.4426950216293334961 ;  /* 0x3fb8aa3b11117820 */ /* 0x000fc40000410000 */
[----:B------:R-:W-:Y:S02]  /*0cb0*/  FADD.FTZ R29, -R8, R13 ;  /* 0x0000000d081d7221 */ /* 0x000fe40000010100 */
[----:B------:R-:W-:-:S03]  /*0cc0*/  FMUL.FTZ R15, R15, 1.4426950216293334961 ;  /* 0x3fb8aa3b0f0f7820 */ /* 0x000fc60000410000 */
[----:B------:R-:W4:Y:S01]  /*0cd0*/  MUFU.EX2 R22, R22 ;  /* 0x0000001600167308 */ /* 0x000f220000000800 */
[----:B-1----:R-:W-:Y:S01]  /*0ce0*/  FADD.FTZ R13, R26, R12 ;  /* 0x0000000c1a0d7221 */ /* 0x002fe20000010000 */
[----:B--2---:R-:W-:Y:S01]  /*0cf0*/  LDS R21, [R10+0x1000] ;  /* 0x001000000a157984 */ /* 0x004fe20000000800 */
[----:B------:R-:W-:-:S03]  /*0d00*/  FMUL.FTZ R12, R29, 1.4426950216293334961 ;  /* 0x3fb8aa3b1d0c7820 */ /* 0x000fc60000410000 */
[----:B------:R-:W1:Y:S02]  /*0d10*/  LDS R29, [R10+0xe00] ;  /* 0x000e00000a1d7984 */ /* 0x000e640000000800 */
[----:B------:R2:W5:Y:S01]  /*0d20*/  MUFU.EX2 R18, R17 ;  /* 0x0000001100127308 */ /* 0x0005620000000800 */
[----:B---3--:R-:W-:Y:S01]  /*0d30*/  FADD.FTZ R13, R13, R28 ;  /* 0x0000001c0d0d7221 */ /* 0x008fe20000010000 */
[----:B------:R3:W-:Y:S04]  /*0d40*/  STS [R10+-0x400], R26 ;  /* 0xfffc001a0a007388 */ /* 0x0007e80000000800 */
[----:B------:R-:W-:Y:S02]  /*0d50*/  STS [R10+-0x200], R28 ;  /* 0xfffe001c0a007388 */ /* 0x000fe40000000800 */
[----:B------:R0:W3:Y:S01]  /*0d60*/  MUFU.EX2 R20, R15 ;  /* 0x0000000f00147308 */ /* 0x0000e20000000800 */
[----:B----4-:R-:W-:Y:S01]  /*0d70*/  FADD.FTZ R13, R13, R22 ;  /* 0x000000160d0d7221 */ /* 0x010fe20000010000 */
[----:B--2---:R-:W-:Y:S04]  /*0d80*/  LDS R17, [R10+0x1200] ;  /* 0x001200000a117984 */ /* 0x004fe80000000800 */
[----:B------:R2:W-:Y:S02]  /*0d90*/  STS [R10], R22 ;  /* 0x000000160a007388 */ /* 0x0005e40000000800 */
[----:B------:R-:W4:Y:S01]  /*0da0*/  MUFU.EX2 R12, R12 ;  /* 0x0000000c000c7308 */ /* 0x000f220000000800 */
[----:B-----5:R-:W-:Y:S01]  /*0db0*/  FADD.FTZ R13, R13, R18 ;  /* 0x000000120d0d7221 */ /* 0x020fe20000010000 */
[----:B0-----:R-:W0:Y:S04]  /*0dc0*/  LDS R15, [R10+0x1400] ;  /* 0x001400000a0f7984 */ /* 0x001e280000000800 */
[----:B------:R5:W-:Y:S01]  /*0dd0*/  STS [R10+0x200], R18 ;  /* 0x000200120a007388 */ /* 0x000be20000000800 */
[----:B---3--:R-:W-:-:S03]  /*0de0*/  FADD.FTZ R26, R13, R20 ;  /* 0x000000140d1a7221 */ /* 0x008fc60000010000 */
[----:B------:R-:W-:Y:S01]  /*0df0*/  LDS R13, [R10+0x1600] ;  /* 0x001600000a0d7984 */ /* 0x000fe20000000800 */
[----:B--2---:R-:W-:-:S03]  /*0e00*/  FADD.FTZ R22, -R8, R19 ;  /* 0x0000001308167221 */ /* 0x004fc60000010100 */
[----:B------:R-:W2:Y:S01]  /*0e10*/  LDS R19, [R10+0x1800] ;  /* 0x001800000a137984 */ /* 0x000ea20000000800 */
[----:B------:R-:W-:-:S03]  /*0e20*/  FMUL.FTZ R22, R22, 1.4426950216293334961 ;  /* 0x3fb8aa3b16167820 */ /* 0x000fc60000410000 */
[----:B----4-:R3:W-:Y:S01]  /*0e30*/  STS [R10+0x600], R12 ;  /* 0x0006000c0a007388 */ /* 0x0107e20000000800 */
[----:B-----5:R-:W4:Y:S03]  /*0e40*/  MUFU.EX2 R18, R22 ;  /* 0x0000001600127308 */ /* 0x020f260000000800 */
[----:B------:R5:W-:Y:S01]  /*0e50*/  STS [R10+0x400], R20 ;  /* 0x000400140a007388 */ /* 0x000be20000000800 */
[----:B-1----:R-:W-:-:S04]  /*0e60*/  FADD.FTZ R28, -R8, R29 ;  /* 0x0000001d081c7221 */ /* 0x002fc80000010100 */
[----:B------:R-:W-:Y:S02]  /*0e70*/  FMUL.FTZ R28, R28, 1.4426950216293334961 ;  /* 0x3fb8aa3b1c1c7820 */ /* 0x000fe40000410000 */
[----:B---3--:R-:W-:Y:S02]  /*0e80*/  FADD.FTZ R12, R26, R12 ;  /* 0x0000000c1a0c7221 */ /* 0x008fe40000010000 */
[C---:B------:R-:W-:Y:S02]  /*0e90*/  FADD.FTZ R26, -R8.reuse, R14 ;  /* 0x0000000e081a7221 */ /* 0x040fe40000010100 */
[----:B------:R-:W1:Y:S01]  /*0ea0*/  LDS R14, [R10+0x1a00] ;  /* 0x001a00000a0e7984 */ /* 0x000e620000000800 */
[----:B-----5:R-:W-:Y:S02]  /*0eb0*/  FADD.FTZ R20, -R8, R27 ;  /* 0x0000001b08147221 */ /* 0x020fe40000010100 */
[----:B------:R-:W-:Y:S01]  /*0ec0*/  FMUL.FTZ R26, R26, 1.4426950216293334961 ;  /* 0x3fb8aa3b1a1a7820 */ /* 0x000fe20000410000 */
[----:B----4-:R-:W-:Y:S01]  /*0ed0*/  STS [R10+0x800], R18 ;  /* 0x000800120a007388 */ /* 0x010fe20000000800 */
[----:B------:R-:W-:-:S02]  /*0ee0*/  FMUL.FTZ R20, R20, 1.4426950216293334961 ;  /* 0x3fb8aa3b14147820 */ /* 0x000fc40000410000 */
[----:B------:R0:W3:Y:S01]  /*0ef0*/  MUFU.EX2 R27, R26 ;  /* 0x0000001a001b7308 */ /* 0x0000e20000000800 */
[----:B------:R-:W-:-:S07]  /*0f00*/  FADD.FTZ R12, R12, R18 ;  /* 0x000000120c0c7221 */ /* 0x000fce0000010000 */
[----:B------:R4:W5:Y:S01]  /*0f10*/  MUFU.EX2 R29, R20 ;  /* 0x00000014001d7308 */ /* 0x0009620000000800 */
[----:B0-----:R-:W-:-:S04]  /*0f20*/  FADD.FTZ R26, -R8, R15 ;  /* 0x0000000f081a7221 */ /* 0x001fc80000010100 */
[----:B------:R-:W-:Y:S02]  /*0f30*/  FMUL.FTZ R26, R26, 1.4426950216293334961 ;  /* 0x3fb8aa3b1a1a7820 */ /* 0x000fe40000410000 */
[----:B---3--:R-:W-:Y:S01]  /*0f40*/  FADD.FTZ R12, R12, R27 ;  /* 0x0000001b0c0c7221 */ /* 0x008fe20000010000 */
[----:B------:R-:W-:Y:S01]  /*0f50*/  STS [R10+0xa00], R27 ;  /* 0x000a001b0a007388 */ /* 0x000fe20000000800 */
[----:B----4-:R-:W-:Y:S02]  /*0f60*/  FADD.FTZ R20, -R8, R21 ;  /* 0x0000001508147221 */ /* 0x010fe40000010100 */
[----:B------:R2:W0:Y:S02]  /*0f70*/  MUFU.EX2 R21, R28 ;  /* 0x0000001c00157308 */ /* 0x0004240000000800 */
[----:B------:R-:W-:Y:S02]  /*0f80*/  FMUL.FTZ R22, R20, 1.4426950216293334961 ;  /* 0x3fb8aa3b14167820 */ /* 0x000fe40000410000 */
[----:B------:R-:W-:Y:S01]  /*0f90*/  FADD.FTZ R20, -R8, R17 ;  /* 0x0000001108147221 */ /* 0x000fe20000010100 */
[----:B-----5:R-:W-:Y:S01]  /*0fa0*/  STS [R10+0xc00], R29 ;  /* 0x000c001d0a007388 */ /* 0x020fe20000000800 */
[----:B------:R-:W-:-:S02]  /*0fb0*/  FADD.FTZ R12, R12, R29 ;  /* 0x0000001d0c0c7221 */ /* 0x000fc40000010000 */
[----:B------:R-:W-:Y:S01]  /*0fc0*/  FMUL.FTZ R20, R20, 1.4426950216293334961 ;  /* 0x3fb8aa3b14147820 */ /* 0x000fe20000410000 */
[----:B------:R-:W3:Y:S01]  /*0fd0*/  MUFU.EX2 R17, R22 ;  /* 0x0000001600117308 */ /* 0x000ee20000000800 */
[----:B--2---:R-:W-:-:S04]  /*0fe0*/  FADD.FTZ R28, -R8, R19 ;  /* 0x00000013081c7221 */ /* 0x004fc80000010100 */
[----:B------:R-:W-:Y:S02]  /*0ff0*/  FMUL.FTZ R28, R28, 1.4426950216293334961 ;  /* 0x3fb8aa3b1c1c7820 */ /* 0x000fe40000410000 */
[----:B0-----:R-:W-:Y:S01]  /*1000*/  FADD.FTZ R12, R12, R21 ;  /* 0x000000150c0c7221 */ /* 0x001fe20000010000 */
[----:B------:R0:W2:Y:S01]  /*1010*/  MUFU.EX2 R15, R20 ;  /* 0x00000014000f7308 */ /* 0x0000a20000000800 */
[----:B------:R4:W-:Y:S02]  /*1020*/  STS [R10+0xe00], R21 ;  /* 0x000e00150a007388 */ /* 0x0009e40000000800 */
[----:B---3--:R-:W-:Y:S02]  /*1030*/  FADD.FTZ R12, R12, R17 ;  /* 0x000000110c0c7221 */ /* 0x008fe40000010000 */
[----:B------:R-:W-:Y:S01]  /*1040*/  STS [R10+0x1000], R17 ;  /* 0x001000110a007388 */ /* 0x000fe20000000800 */
[----:B0-----:R-:W-:Y:S02]  /*1050*/  FADD.FTZ R20, -R8, R13 ;  /* 0x0000000d08147221 */ /* 0x001fe40000010100 */
[----:B------:R-:W0:Y:S02]  /*1060*/  MUFU.EX2 R13, R26 ;  /* 0x0000001a000d7308 */ /* 0x000e240000000800 */
[----:B------:R-:W-:-:S02]  /*1070*/  FMUL.FTZ R22, R20, 1.4426950216293334961 ;  /* 0x3fb8aa3b14167820 */ /* 0x000fc40000410000 */
[----:B-1----:R-:W-:Y:S01]  /*1080*/  FADD.FTZ R20, -R8, R14 ;  /* 0x0000000e08147221 */ /* 0x002fe20000010100 */
[----:B--2---:R-:W-:Y:S01]  /*1090*/  STS [R10+0x1200], R15 ;  /* 0x0012000f0a007388 */ /* 0x004fe20000000800 */
[----:B------:R-:W-:Y:S02]  /*10a0*/  FADD.FTZ R12, R12, R15 ;  /* 0x0000000f0c0c7221 */ /* 0x000fe40000010000 */
[----:B------:R-:W4:Y:S01]  /*10b0*/  MUFU.EX2 R19, R22 ;  /* 0x0000001600137308 */ /* 0x000f220000000800 */
[----:B------:R-:W-:-:S07]  /*10c0*/  FMUL.FTZ R20, R20, 1.4426950216293334961 ;  /* 0x3fb8aa3b14147820 */ /* 0x000fce0000410000 */
[----:B------:R-:W1:Y:S01]  /*10d0*/  MUFU.EX2 R14, R28 ;  /* 0x0000001c000e7308 */ /* 0x000e620000000800 */
[----:B0-----:R-:W-:Y:S01]  /*10e0*/  FADD.FTZ R12, R12, R13 ;  /* 0x0000000d0c0c7221 */ /* 0x001fe20000010000 */
[----:B------:R-:W-:Y:S06]  /*10f0*/  STS [R10+0x1400], R13 ;  /* 0x0014000d0a007388 */ /* 0x000fec0000000800 */
[----:B------:R-:W0:Y:S01]  /*1100*/  MUFU.EX2 R20, R20 ;  /* 0x0000001400147308 */ /* 0x000e220000000800 */
[----:B----4-:R-:W-:Y:S01]  /*1110*/  FADD.FTZ R21, R12, R19 ;  /* 0x000000130c157221 */ /* 0x010fe20000010000 */
[----:B------:R-:W-:Y:S03]  /*1120*/  STS [R10+0x1600], R19 ;  /* 0x001600130a007388 */ /* 0x000fe60000000800 */
[----:B-1----:R-:W-:Y:S01]  /*1130*/  FADD.FTZ R21, R21, R14 ;  /* 0x0000000e15157221 */ /* 0x002fe20000010000 */
[----:B------:R-:W-:Y:S04]  /*1140*/  STS [R10+0x1800], R14 ;  /* 0x0018000e0a007388 */ /* 0x000fe80000000800 */
[----:B0-----:R0:W-:Y:S01]  /*1150*/  STS [R10+0x1a00], R20 ;  /* 0x001a00140a007388 */ /* 0x0011e20000000800 */
[----:B------:R-:W-:Y:S01]  /*1160*/  FADD.FTZ R12, R21, R20 ;  /* 0x00000014150c7221 */ /* 0x000fe20000010000 */
[----:B0-----:R-:W-:Y:S01]  /*1170*/  IADD3 R10, R10, 0x2000, RZ ;  /* 0x000020000a0a7810 */ /* 0x001fe20007ffe0ff */
[----:B------:R-:W-:Y:S05]  /*1180*/  @!P2 BRA `(.L_x_142) ;  /* 0xfffff9c00000a947 */ /* 0x000fea000383ffff */
.L_x_141:
[----:B------:R-:W-:Y:S05]  /*1190*/  BSYNC B1 ;  /* 0x0000000000017941 */ /* 0x000fea0003800000 */
.L_x_140:
        /* <DEDUP_REMOVED lines=22> */
[----:B-----5:R-:W-:Y:S02]  /*1300*/  FADD.FTZ R18, -R8, R21 ;  /* 0x0000001508127221 */ /* 0x020fe40000010100 */
        /* <DEDUP_REMOVED lines=32> */
.L_x_144:
[----:B------:R-:W-:Y:S05]  /*1510*/  BSYNC B1 ;  /* 0x0000000000017941 */ /* 0x000fea0003800000 */
.L_x_143:
[----:B------:R-:W-:-:S13]  /*1520*/  ISETP.LT.OR P0, PT, R11, R16, P0 ;  /* 0x000000100b00720c */ /* 0x000fda0000701670 */
        /* <DEDUP_REMOVED lines=25> */
.L_x_136:
[----:B------:R-:W-:Y:S05]  /*16c0*/  BSYNC B0 ;  /* 0x0000000000007941 */ /* 0x000fea0003800000 */
.L_x_135:
        /* <DEDUP_REMOVED lines=9> */
[----:B-1----:R-:W0:Y:S02]  /*1760*/  SHFL.BFLY PT, R11, R10, 0x4, 0x1f ;  /* 0x0c801f000a0b7f89 */ /* 0x002e2400000e0000 */
        /* <DEDUP_REMOVED lines=18> */
[----:B------:R-:W-:-:S05]  /*1890*/  IMAD R10, R3, R10, -0x11 ;  /* 0xffffffef030a7424 */ /* 0x000fca00078e020a */
        /* <DEDUP_REMOVED lines=8> */
[----:B------:R-:W-:Y:S01]  /*1920*/  LOP3.LUT P0, R12, R11, 0x3, RZ, 0xc0, !PT ;  /* 0x000000030b0c7812 */ /* 0x000fe2000780c0ff */
[----:B------:R-:W-:-:S04]  /*1930*/  IMAD.MOV.U32 R11, RZ, RZ, R2 ;  /* 0x000000ffff0b7224 */ /* 0x000fc800078e0002 */
[----:B------:R-:W0:Y:S08]  /*1940*/  MUFU.RCP R10, R10 ;  /* 0x0000000a000a7308 */ /* 0x000e300000001000 */
[----:B------:R-:W-:Y:S05]  /*1950*/  @!P0 BRA `(.L_x_148) ;  /* 0x000000a000008947 */ /* 0x000fea0003800000 */
[----:B------:R-:W-:Y:S01]  /*1960*/  LEA R13, R2, 0x110, 0x2 ;  /* 0x00000110020d7811 */ /* 0x000fe200078e10ff */
[----:B------:R-:W-:-:S04]  /*1970*/  IMAD.MOV.U32 R11, RZ, RZ, R2 ;  /* 0x000000ffff0b7224 */ /* 0x000fc800078e0002 */
.L_x_149:
        /* <DEDUP_REMOVED lines=8> */
.L_x_148:
[----:B------:R-:W-:Y:S05]  /*1a00*/  BSYNC B1 ;  /* 0x0000000000017941 */ /* 0x000fea0003800000 */
.L_x_147:
        /* <DEDUP_REMOVED lines=10> */
.L_x_152:
[----:B------:R-:W1:Y:S01]  /*1ab0*/  LDS R27, [R12+-0x200] ;  /* 0xfffe00000c1b7984 */ /* 0x000e620000000800 */
[----:B------:R-:W-:-:S03]  /*1ac0*/  IADD3 R11, R11, 0x800, RZ ;  /* 0x000008000b0b7810 */ /* 0x000fc60007ffe0ff */
[----:B------:R-:W2:Y:S01]  /*1ad0*/  LDS R18, [R12+0x200] ;  /* 0x000200000c127984 */ /* 0x000ea20000000800 */
[----:B------:R-:W-:-:S03]  /*1ae0*/  ISETP.GE.AND P1, PT, R11, R14, PT ;  /* 0x0000000e0b00720c */ /* 0x000fc60003f26270 */
[----:B------:R-:W3:Y:S04]  /*1af0*/  LDS R25, [R12+-0x400] ;  /* 0xfffc00000c197984 */ /* 0x000ee80000000800 */
[----:B------:R-:W4:Y:S04]  /*1b00*/  LDS R29, [R12] ;  /* 0x000000000c1d7984 */ /* 0x000f280000000800 */
[----:B------:R-:W5:Y:S04]  /*1b10*/  LDS R15, [R12+0x400] ;  /* 0x000400000c0f7984 */ /* 0x000f680000000800 */
[----:B------:R-:W0:Y:S04]  /*1b20*/  LDS R17, [R12+0x600] ;  /* 0x000600000c117984 */ /* 0x000e280000000800 */
        /* <DEDUP_REMOVED lines=9> */
[----:B------:R-:W-:Y:S01]  /*1bc0*/  STS [R12+0x200], R27 ;  /* 0x0002001b0c007388 */ /* 0x000fe20000000800 */
[----:B----4-:R-:W-:-:S03]  /*1bd0*/  FMUL.FTZ R28, R10, R29 ;  /* 0x0000001d0a1c7220 */ /* 0x010fc60000410000 */
[----:B------:R-:W2:Y:S01]  /*1be0*/  LDS R25, [R12+0x1000] ;  /* 0x001000000c197984 */ /* 0x000ea20000000800 */
[----:B-----5:R-:W-:-:S03]  /*1bf0*/  FMUL.FTZ R15, R10, R15 ;  /* 0x0000000f0a0f7220 */ /* 0x020fc60000410000 */
[----:B------:R-:W3:Y:S01]  /*1c00*/  LDS R27, [R12+0x1400] ;  /* 0x001400000c1b7984 */ /* 0x000ee20000000800 */
[----:B------:R-:W-:-:S03]  /*1c10*/  FMUL.FTZ R17, R10, R17 ;  /* 0x000000110a117220 */ /* 0x000fc60000410000 */
[----:B------:R-:W4:Y:S01]  /*1c20*/  LDS R18, [R12+0x1800] ;  /* 0x001800000c127984 */ /* 0x000f220000000800 */
[----:B------:R-:W-:-:S03]  /*1c30*/  FMUL.FTZ R19, R10, R19 ;  /* 0x000000130a137220 */ /* 0x000fc60000410000 */
[----:B------:R-:W5:Y:S01]  /*1c40*/  LDS R29, [R12+0x1a00] ;  /* 0x001a00000c1d7984 */ /* 0x000f620000000800 */
[----:B------:R-:W-:-:S03]  /*1c50*/  FMUL.FTZ R23, R10, R23 ;  /* 0x000000170a177220 */ /* 0x000fc60000410000 */
[----:B------:R0:W-:Y:S01]  /*1c60*/  STS [R12+0x400], R15 ;  /* 0x0004000f0c007388 */ /* 0x0001e20000000800 */
[----:B------:R-:W-:-:S03]  /*1c70*/  FMUL.FTZ R13, R10, R13 ;  /* 0x0000000d0a0d7220 */ /* 0x000fc60000410000 */
[----:B------:R1:W-:Y:S01]  /*1c80*/  STS [R12+0x600], R17 ;  /* 0x000600110c007388 */ /* 0x0003e20000000800 */
[----:B------:R-:W-:-:S03]  /*1c90*/  FMUL.FTZ R21, R10, R21 ;  /* 0x000000150a157220 */ /* 0x000fc60000410000 */
[----:B------:R-:W-:Y:S01]  /*1ca0*/  STS [R12+-0x400], R24 ;  /* 0xfffc00180c007388 */ /* 0x000fe20000000800 */
[----:B0-----:R-:W-:-:S03]  /*1cb0*/  FMUL.FTZ R15, R10, R22 ;  /* 0x000000160a0f7220 */ /* 0x001fc60000410000 */
[----:B------:R-:W-:Y:S01]  /*1cc0*/  STS [R12+-0x200], R26 ;  /* 0xfffe001a0c007388 */ /* 0x000fe20000000800 */
[----:B-1----:R-:W-:-:S03]  /*1cd0*/  FMUL.FTZ R17, R10, R20 ;  /* 0x000000140a117220 */ /* 0x002fc60000410000 */
[----:B------:R-:W-:Y:S04]  /*1ce0*/  STS [R12], R28 ;  /* 0x0000001c0c007388 */ /* 0x000fe80000000800 */
        /* <DEDUP_REMOVED lines=16> */
.L_x_151:
[----:B------:R-:W-:Y:S05]  /*1df0*/  BSYNC B1 ;  /* 0x0000000000017941 */ /* 0x000fea0003800000 */
.L_x_150:
        /* <DEDUP_REMOVED lines=31> */
.L_x_154:
[----:B------:R-:W-:Y:S05]  /*1ff0*/  BSYNC B1 ;  /* 0x0000000000017941 */ /* 0x000fea0003800000 */
.L_x_153:
        /* <DEDUP_REMOVED lines=14> */
.L_x_146:
[----:B------:R-:W-:Y:S05]  /*20e0*/  BSYNC B0 ;  /* 0x0000000000007941 */ /* 0x000fea0003800000 */
.L_x_145:
[----:B------:R-:W-:Y:S01]  /*20f0*/  BAR.SYNC.DEFER_BLOCKING 0x0 ;  /* 0x0000000000007b1d */ /* 0x000fe20000010000 */
[C---:B------:R-:W-:Y:S02]  /*2100*/  ISETP.NE.AND P4, PT, R2.reuse, RZ, PT ;  /* 0x000000ff0200720c */ /* 0x040fe40003f85270 */
[----:B0-----:R-:W-:Y:S02]  /*2110*/  LOP3.LUT R10, R7, 0x3, RZ, 0xc0, !PT ;  /* 0x00000003070a7812 */ /* 0x001fe400078ec0ff */
[----:B------:R-:W-:Y:S01]  /*2120*/  LOP3.LUT R11, R2, 0xffffffc0, RZ, 0xc0, !PT ;  /* 0xffffffc0020b7812 */ /* 0x000fe200078ec0ff */
[----:B------:R-:W-:Y:S01]  /*2130*/  BSSY B0, `(.L_x_155) ;  /* 0x000001a000007945 */ /* 0x000fe20003800000 */
[----:B------:R-:W-:-:S02]  /*2140*/  ISETP.NE.AND P0, PT, R10, RZ, PT ;  /* 0x000000ff0a00720c */ /* 0x000fc40003f05270 */
[C---:B------:R-:W-:Y:S02]  /*2150*/  LOP3.LUT R10, R2.reuse, 0xffffffe0, RZ, 0xc0, !PT ;  /* 0xffffffe0020a7812 */ /* 0x040fe400078ec0ff */
[----:B------:R-:W-:Y:S02]  /*2160*/  IADD3 R12, R2, 0x1f, RZ ;  /* 0x0000001f020c7810 */ /* 0x000fe40007ffe0ff */
[----:B------:R-:W-:Y:S02]  /*2170*/  ISETP.NE.OR P3, PT, R10, 0x20, P0 ;  /* 0x000000200a00780c */ /* 0x000fe40000765670 */
[----:B------:R-:W-:Y:S02]  /*2180*/  SHF.R.S32.HI R10, RZ, 0x1f, R7 ;  /* 0x0000001fff0a7819 */ /* 0x000fe40000011407 */
[----:B------:R-:W-:Y:S02]  /*2190*/  ISETP.GT.U32.AND P1, PT, R12, 0x3e, PT ;  /* 0x0000003e0c00780c */ /* 0x000fe40003f24070 */
        /* <DEDUP_REMOVED lines=19> */
.L_x_156:
[----:B------:R-:W-:Y:S05]  /*22d0*/  BSYNC B0 ;  /* 0x0000000000007941 */ /* 0x000fea0003800000 */
.L_x_155:
[----:B------:R-:W-:Y:S01]  /*22e0*/  SHF.R.S32.HI R0, RZ, 0x2, R10 ;  /* 0x00000002ff007819 */ /* 0x000fe2000001140a */
[----:B------:R-:W-:Y:S01]  /*22f0*/  BAR.SYNC.DEFER_BLOCKING 0x0 ;  /* 0x0000000000007b1d */ /* 0x000fe20000010000 */
[C---:B------:R-:W-:Y:S01]  /*2300*/  ISETP.GT.OR P4, PT, R2.reuse, 0x3f, P0 ;  /* 0x0000003f0200780c */ /* 0x040fe20000784670 */
[----:B------:R-:W-:Y:S01]  /*2310*/  CS2R R16, SRZ ;  /* 0x0000000000107805 */ /* 0x000fe2000001ff00 */
[----:B------:R-:W-:Y:S01]  /*2320*/  ISETP.GT.OR P5, PT, R2, 0x1f, P0 ;  /* 0x0000001f0200780c */ /* 0x000fe200007a4670 */
[----:B------:R-:W-:Y:S01]  /*2330*/  IMAD.MOV.U32 R22, RZ, RZ, RZ ;  /* 0x000000ffff167224 */ /* 0x000fe200078e00ff */
[----:B------:R-:W-:Y:S01]  /*2340*/  CS2R R20, SRZ ;  /* 0x0000000000147805 */ /* 0x000fe2000001ff00 */
[----:B------:R-:W-:Y:S01]  /*2350*/  BSSY B0, `(.L_x_157) ;  /* 0x0000018000007945 */ /* 0x000fe20003800000 */
[----:B0-----:R-:W-:Y:S01]  /*2360*/  CS2R R14, SRZ ;  /* 0x00000000000e7805 */ /* 0x001fe2000001ff00 */
[----:B------:R-:W-:Y:S01]  /*2370*/  CS2R R12, SRZ ;  /* 0x00000000000c7805 */ /* 0x000fe2000001ff00 */
[----:B------:R-:W-:Y:S01]  /*2380*/  IMAD.MOV.U32 R7, RZ, RZ, RZ ;  /* 0x000000ffff077224 */ /* 0x000fe200078e00ff */
[----:B------:R-:W-:Y:S01]  /*2390*/  CS2R R10, SRZ ;  /* 0x00000000000a7805 */ /* 0x000fe2000001ff00 */
[----:B------:R-:W-:Y:S01]  /*23a0*/  IMAD.MOV.U32 R2, RZ, RZ, RZ ;  /* 0x000000ffff027224 */ /* 0x000fe200078e00ff */
[----:B------:R-:W-:Y:S01]  /*23b0*/  CS2R R8, SRZ ;  /* 0x0000000000087805 */ /* 0x000fe2000001ff00 */
        /* <DEDUP_REMOVED lines=17> */
.L_x_158:
[----:B------:R-:W-:Y:S05]  /*24d0*/  BSYNC B0 ;  /* 0x0000000000007941 */ /* 0x000fea0003800000 */
.L_x_157:
        /* <DEDUP_REMOVED lines=19> */
[----:B-----5:R-:W-:Y:S02]  /*2610*/  FADD.FTZ R13, R13, R24 ;  /* 0x000000180d0d7221 */ /* 0x020fe40000010000 */
[----:B------:R-:W-:Y:S02]  /*2620*/  FADD.FTZ R7, R7, R26 ;  /* 0x0000001a07077221 */ /* 0x000fe40000010000 */
        /* <DEDUP_REMOVED lines=9> */
[----:B0-----:R-:W-:Y:S02]  /*26c0*/  FADD.FTZ R2, R2, R23 ;  /* 0x0000001702027221 */ /* 0x001fe40000010000 */
[----:B-1----:R-:W-:Y:S02]  /*26d0*/  FADD.FTZ R11, R11, R6 ;  /* 0x000000060b0b7221 */ /* 0x002fe40000010000 */
[----:B--2---:R-:W-:Y:S02]  /*26e0*/  FADD.FTZ R12, R12, R25 ;  /* 0x000000190c0c7221 */ /* 0x004fe40000010000 */
.L_x_160:
[----:B------:R-:W-:Y:S05]  /*26f0*/  BSYNC B0 ;  /* 0x0000000000007941 */ /* 0x000fea0003800000 */
.L_x_159:
        /* <DEDUP_REMOVED lines=18> */
.L_x_162:
[----:B------:R-:W-:Y:S05]  /*2820*/  BSYNC B0 ;  /* 0x0000000000007941 */ /* 0x000fea0003800000 */
.L_x_161:
[----:B------:R-:W-:Y:S06]  /*2830*/  BAR.SYNC.DEFER_BLOCKING 0x0 ;  /* 0x0000000000007b1d */ /* 0x000fec0000010000 */
[----:B------:R-:W-:Y:S01]  /*2840*/  BSSY B0, `(.L_x_163) ;  /* 0x0000021000007945 */ /* 0x000fe20003800000 */
[----:B------:R-:W-:Y:S05]  /*2850*/  @P5 BRA `(.L_x_164) ;  /* 0x000001f000005947 */ /* 0x000fea0003800000 */
[----:B------:R-:W2:Y:S04]  /*2860*/  LDS R23, [R19.X4+0x110] ;  /* 0x0001100013177984 */ /* 0x000ea80000004800 */
[----:B------:R-:W3:Y:S04]  /*2870*/  LDS R6, [R19.X4+0x130] ;  /* 0x0001300013067984 */ /* 0x000ee80000004800 */
[----:B------:R-:W4:Y:S04]  /*2880*/  LDS R25, [R19.X4+0x150] ;  /* 0x0001500013197984 */ /* 0x000f280000004800 */
[----:B------:R-:W5:Y:S04]  /*2890*/  LDS R18, [R19.X4+0x190] ;  /* 0x0001900013127984 */ /* 0x000f680000004800 */
[----:B------:R-:W0:Y:S04]  /*28a0*/  LDS R24, [R19.X4+0x1d0] ;  /* 0x0001d00013187984 */ /* 0x000e280000004800 */
[----:B------:R-:W1:Y:S02]  /*28b0*/  LDS R27, [R19.X4+0x1f0] ;  /* 0x0001f000131b7984 */ /* 0x000e640000004800 */
[----:B012---:R-:W-:-:S02]  /*28c0*/  FADD.FTZ R16, R16, R23 ;  /* 0x0000001710107221 */ /* 0x007fc40000010000 */
[----:B------:R-:W0:Y:S01]  /*28d0*/  LDS R23, [R19.X4+0x1b0] ;  /* 0x0001b00013177984 */ /* 0x000e220000004800 */
[----:B---3--:R-:W-:-:S03]  /*28e0*/  FADD.FTZ R17, R17, R6 ;  /* 0x0000000611117221 */ /* 0x008fc60000010000 */
[----:B------:R-:W1:Y:S01]  /*28f0*/  LDS R6, [R19.X4+0x170] ;  /* 0x0001700013067984 */ /* 0x000e620000004800 */
[----:B----4-:R-:W-:Y:S02]  /*2900*/  FADD.FTZ R22, R22, R25 ;  /* 0x0000001916167221 */ /* 0x010fe40000010000 */
[----:B-----5:R-:W-:Y:S02]  /*2910*/  FADD.FTZ R15, R15, R18 ;  /* 0x000000120f0f7221 */ /* 0x020fe40000010000 */
[----:B------:R-:W-:Y:S02]  /*2920*/  FADD.FTZ R13, R13, R24 ;  /* 0x000000180d0d7221 */ /* 0x000fe40000010000 */
[----:B------:R-:W-:Y:S02]  /*2930*/  FADD.FTZ R14, R14, R27 ;  /* 0x0000001b0e0e7221 */ /* 0x000fe40000010000 */
[----:B0-----:R-:W-:Y:S02]  /*2940*/  FADD.FTZ R20, R20, R23 ;  /* 0x0000001714147221 */ /* 0x001fe40000010000 */
[----:B-1----:R-:W-:Y:S01]  /*2950*/  FADD.FTZ R21, R21, R6 ;  /* 0x0000000615157221 */ /* 0x002fe20000010000 */
[----:B------:R-:W-:Y:S05]  /*2960*/  @P0 BRA `(.L_x_164) ;  /* 0x000000e000000947 */ /* 0x000fea0003800000 */
[----:B------:R-:W0:Y:S04]  /*2970*/  LDS R6, [R19.X4+0x210] ;  /* 0x0002100013067984 */ /* 0x000e280000004800 */
[----:B------:R-:W1:Y:S04]  /*2980*/  LDS R23, [R19.X4+0x230] ;  /* 0x0002300013177984 */ /* 0x000e680000004800 */
[----:B------:R-:W2:Y:S04]  /*2990*/  LDS R25, [R19.X4+0x250] ;  /* 0x0002500013197984 */ /* 0x000ea80000004800 */
[----:B------:R-:W3:Y:S04]  /*29a0*/  LDS R18, [R19.X4+0x270] ;  /* 0x0002700013127984 */ /* 0x000ee80000004800 */
[----:B------:R-:W4:Y:S04]  /*29b0*/  LDS R24, [R19.X4+0x290] ;  /* 0x0002900013187984 */ /* 0x000f280000004800 */
[----:B------:R-:W5:Y:S04]  /*29c0*/  LDS R27, [R19.X4+0x2b0] ;  /* 0x0002b000131b7984 */ /* 0x000f680000004800 */
[----:B------:R-:W5:Y:S01]  /*29d0*/  LDS R29, [R19.X4+0x2d0] ;  /* 0x0002d000131d7984 */ /* 0x000f620000004800 */
[----:B0-----:R-:W-:-:S02]  /*29e0*/  FADD.FTZ R7, R7, R6 ;  /* 0x0000000607077221 */ /* 0x001fc40000010000 */
[----:B-1----:R-:W-:Y:S02]  /*29f0*/  FADD.FTZ R2, R2, R23 ;  /* 0x0000001702027221 */ /* 0x002fe40000010000 */
[----:B--2---:R-:W-:Y:S02]  /*2a00*/  FADD.FTZ R12, R12, R25 ;  /* 0x000000190c0c7221 */ /* 0x004fe40000010000 */
[----:B---3--:R-:W-:Y:S02]  /*2a10*/  FADD.FTZ R11, R11, R18 ;  /* 0x000000120b0b7221 */ /* 0x008fe40000010000 */
[----:B----4-:R-:W-:Y:S02]  /*2a20*/  FADD.FTZ R9, R9, R24 ;  /* 0x0000001809097221 */ /* 0x010fe40000010000 */
[----:B-----5:R-:W-:Y:S02]  /*2a30*/  FADD.FTZ R10, R10, R27 ;  /* 0x0000001b0a0a7221 */ /* 0x020fe40000010000 */
[----:B------:R-:W-:-:S02]  /*2a40*/  FADD.FTZ R8, R8, R29 ;  /* 0x0000001d08087221 */ /* 0x000fc40000010000 */
.L_x_164:
[----:B------:R-:W-:Y:S05]  /*2a50*/  BSYNC B0 ;  /* 0x0000000000007941 */ /* 0x000fea0003800000 */
.L_x_163:
[----:B------:R-:W-:Y:S06]  /*2a60*/  BAR.SYNC.DEFER_BLOCKING 0x0 ;  /* 0x0000000000007b1d */ /* 0x000fec0000010000 */
[----:B------:R-:W-:Y:S05]  /*2a70*/  @P1 EXIT ;  /* 0x000000000000194d */ /* 0x000fea0003800000 */
[----:B------:R-:W-:Y:S02]  /*2a80*/  IMAD R4, R4, c[0x0][0xc], RZ ;  /* 0x0000030004047a24 */ /* 0x000fe400078e02ff */
[----:B------:R-:W-:-:S02]  /*2a90*/  IMAD R3, R3, 0x78, RZ ;  /* 0x0000007803037824 */ /* 0x000fc400078e02ff */
[----:B------:R-:W-:Y:S02]  /*2aa0*/  IMAD R4, R4, c[0x0][0x14], RZ ;  /* 0x0000050004047a24 */ /* 0x000fe400078e02ff */
[----:B------:R-:W-:Y:S01]  /*2ab0*/  IMAD R5, R5, c[0x0][0x14], RZ ;  /* 0x0000050005057a24 */ /* 0x000fe200078e02ff */
[----:B------:R-:W-:Y:S01]  /*2ac0*/  SHF.R.S32.HI R18, RZ, 0x1f, R3 ;  /* 0x0000001fff127819 */ /* 0x000fe20000011403 */
[----:B------:R-:W-:-:S03]  /*2ad0*/  IMAD R4, R4, 0x78, RZ ;  /* 0x0000007804047824 */ /* 0x000fc600078e02ff */
[----:B01----:R-:W-:Y:S02]  /*2ae0*/  SHF.R.S32.HI R19, RZ, 0x1f, R5 ;  /* 0x0000001fff137819 */ /* 0x003fe40000011405 */
[----:B------:R-:W-:Y:S02]  /*2af0*/  IADD3 R3, P1, P2, R4, R5, R3 ;  /* 0x0000000504037210 */ /* 0x000fe40007a3e003 */
[----:B------:R-:W-:Y:S01]  /*2b00*/  SHF.R.S32.HI R6, RZ, 0x1f, R4 ;  /* 0x0000001fff067819 */ /* 0x000fe20000011404 */
[----:B------:R-:W-:Y:S10]  /*2b10*/  @P0 EXIT ;  /* 0x000000000000094d */ /* 0x000ff40003800000 */
[----:B------:R-:W-:Y:S02]  /*2b20*/  IADD3 R5, R0, 0x8, RZ ;  /* 0x0000000800057810 */ /* 0x000fe40007ffe0ff */
[----:B------:R-:W-:Y:S02]  /*2b30*/  IADD3.X R6, R6, R19, R18, P1, P2 ;  /* 0x0000001306067210 */ /* 0x000fe40000fe4412 */
[-C--:B------:R-:W-:Y:S02]  /*2b40*/  IADD3 R19, P1, R5, R3.reuse, RZ ;  /* 0x0000000305137210 */ /* 0x080fe40007f3e0ff */
[----:B------:R-:W-:-:S02]  /*2b50*/  IADD3 R23, P0, R0, R3, RZ ;  /* 0x0000000300177210 */ /* 0x000fc40007f1e0ff */
[----:B------:R-:W-:Y:S02]  /*2b60*/  F2FP.BF16.PACK_AB R18, R17, R16 ;  /* 0x000000101112723e */ /* 0x000fe400000010ff */
[-C--:B------:R-:W-:Y:S02]  /*2b70*/  LEA.HI.X.SX32 R24, R5, R6.reuse, 0x1, P1 ;  /* 0x0000000605187211 */ /* 0x080fe400008f0eff */
[----:B------:R-:W-:Y:S02]  /*2b80*/  LEA R16, P1, R19, c[0x0][0x170], 0x1 ;  /* 0x00005c0013107a11 */ /* 0x000fe400078208ff */
[----:B------:R-:W-:Y:S02]  /*2b90*/  LEA.HI.X.SX32 R26, R0, R6, 0x1, P0 ;  /* 0x00000006001a7211 */ /* 0x000fe400000f0eff */
[----:B------:R-:W-:Y:S02]  /*2ba0*/  LEA R4, P0, R23, c[0x0][0x170], 0x1 ;  /* 0x00005c0017047a11 */ /* 0x000fe400078008ff */
[----:B------:R-:W-:-:S02]  /*2bb0*/  LEA.HI.X R17, R19, c[0x0][0x174], R24, 0x1, P1 ;  /* 0x00005d0013117a11 */ /* 0x000fc400008f0c18 */
[----:B------:R-:W-:Y:S02]  /*2bc0*/  IADD3 R19, R0, 0x10, RZ ;  /* 0x0000001000137810 */ /* 0x000fe40007ffe0ff */
[----:B------:R-:W-:Y:S02]  /*2bd0*/  LEA.HI.X R5, R23, c[0x0][0x174], R26, 0x1, P0 ;  /* 0x00005d0017057a11 */ /* 0x000fe400000f0c1a */
[C---:B------:R-:W-:Y:S02]  /*2be0*/  PRMT R27, R18.reuse, 0x7610, R27 ;  /* 0x00007610121b7816 */ /* 0x040fe4000000001b */
[----:B------:R-:W-:Y:S02]  /*2bf0*/  IADD3 R25, P0, R19, R3, RZ ;  /* 0x0000000313197210 */ /* 0x000fe40007f1e0ff */
[----:B------:R-:W-:Y:S01]  /*2c00*/  PRMT R28, R18, 0x7632, R28 ;  /* 0x00007632121c7816 */ /* 0x000fe2000000001c */
[----:B------:R0:W-:Y:S01]  /*2c10*/  STG.E.U16 [R4.64], R27 ;  /* 0x0000001b04007986 */ /* 0x0001e2000c101524 */
[----:B------:R-:W-:-:S02]  /*2c20*/  IADD3 R18, R0, 0x18, RZ ;  /* 0x0000001800127810 */ /* 0x000fc40007ffe0ff */
[----:B------:R-:W-:Y:S01]  /*2c30*/  IADD3 R24, R0, 0x20, RZ ;  /* 0x0000002000187810 */ /* 0x000fe20007ffe0ff */
[----:B------:R1:W-:Y:S01]  /*2c40*/  STG.E.U16 [R16.64], R28 ;  /* 0x0000001c10007986 */ /* 0x0003e2000c101524 */
[----:B------:R-:W-:Y:S02]  /*2c50*/  LEA.HI.X.SX32 R26, R19, R6, 0x1, P0 ;  /* 0x00000006131a7211 */ /* 0x000fe400000f0eff */
[-C--:B------:R-:W-:Y:S02]  /*2c60*/  IADD3 R19, P1, R18, R3.reuse, RZ ;  /* 0x0000000312137210 */ /* 0x080fe40007f3e0ff */
[----:B------:R-:W-:Y:S02]  /*2c70*/  IADD3 R23, P2, R24, R3, RZ ;  /* 0x0000000318177210 */ /* 0x000fe40007f5e0ff */
[----:B------:R-:W-:Y:S02]  /*2c80*/  F2FP.BF16.PACK_AB R15, R20, R15 ;  /* 0x0000000f140f723e */ /* 0x000fe400000010ff */
[----:B0-----:R-:W-:-:S02]  /*2c90*/  LEA R4, P0, R25, c[0x0][0x170], 0x1 ;  /* 0x00005c0019047a11 */ /* 0x001fc400078008ff */
[-C--:B------:R-:W-:Y:S02]  /*2ca0*/  LEA.HI.X.SX32 R24, R24, R6.reuse, 0x1, P2 ;  /* 0x0000000618187211 */ /* 0x080fe400010f0eff */
[----:B------:R-:W-:Y:S02]  /*2cb0*/  LEA.HI.X R5, R25, c[0x0][0x174], R26, 0x1, P0 ;  /* 0x00005d0019057a11 */ /* 0x000fe400000f0c1a */
[----:B------:R-:W-:Y:S02]  /*2cc0*/  LEA.HI.X.SX32 R26, R18, R6, 0x1, P1 ;  /* 0x00000006121a7211 */ /* 0x000fe400008f0eff */
[----:B-1----:R-:W-:Y:S02]  /*2cd0*/  LEA R16, P0, R19, c[0x0][0x170], 0x1 ;  /* 0x00005c0013107a11 */ /* 0x002fe400078008ff */
[----:B------:R-:W-:Y:S02]  /*2ce0*/  LEA R18, P1, R23, c[0x0][0x170], 0x1 ;  /* 0x00005c0017127a11 */ /* 0x000fe400078208ff */
[----:B------:R-:W-:-:S02]  /*2cf0*/  IADD3 R25, R0, 0x28, RZ ;  /* 0x0000002800197810 */ /* 0x000fc40007ffe0ff */
[----:B------:R-:W-:Y:S02]  /*2d00*/  LEA.HI.X R17, R19, c[0x0][0x174], R26, 0x1, P0 ;  /* 0x00005d0013117a11 */ /* 0x000fe400000f0c1a */
[----:B------:R-:W-:Y:S02]  /*2d10*/  LEA.HI.X R19, R23, c[0x0][0x174], R24, 0x1, P1 ;  /* 0x00005d0017137a11 */ /* 0x000fe400008f0c18 */
[----:B------:R-:W-:Y:S02]  /*2d20*/  IADD3 R23, P0, R25, R3, RZ ;  /* 0x0000000319177210 */ /* 0x000fe40007f1e0ff */
[----:B------:R-:W-:Y:S02]  /*2d30*/  IADD3 R20, R0, 0x30, RZ ;  /* 0x0000003000147810 */ /* 0x000fe40007ffe0ff */
[----:B------:R-:W-:Y:S02]  /*2d40*/  F2FP.BF16.PACK_AB R24, R21, R22 ;  /* 0x000000161518723e */ /* 0x000fe400000010ff */
[----:B------:R-:W-:-:S02]  /*2d50*/  LEA.HI.X.SX32 R26, R25, R6, 0x1, P0 ;  /* 0x00000006191a7211 */ /* 0x000fc400000f0eff */
[C---:B------:R-:W-:Y:S02]  /*2d60*/  LEA R22, P0, R23.reuse, c[0x0][0x170], 0x1 ;  /* 0x00005c0017167a11 */ /* 0x040fe400078008ff */
[C---:B------:R-:W-:Y:S02]  /*2d70*/  IADD3 R21, P1, R20.reuse, R3, RZ ;  /* 0x0000000314157210 */ /* 0x040fe40007f3e0ff */
[----:B------:R-:W-:Y:S02]  /*2d80*/  LEA.HI.X R23, R23, c[0x0][0x174], R26, 0x1, P0 ;  /* 0x00005d0017177a11 */ /* 0x000fe400000f0c1a */
[----:B------:R-:W-:Y:S02]  /*2d90*/  LEA.HI.X.SX32 R26, R20, R6, 0x1, P1 ;  /* 0x00000006141a7211 */ /* 0x000fe400008f0eff */
[----:B------:R-:W-:Y:S02]  /*2da0*/  LEA R20, P0, R21, c[0x0][0x170], 0x1 ;  /* 0x00005c0015147a11 */ /* 0x000fe400078008ff */
[----:B------:R-:W-:-:S02]  /*2db0*/  PRMT R25, R24, 0x7610, R25 ;  /* 0x0000761018197816 */ /* 0x000fc40000000019 */
[--C-:B------:R-:W-:Y:S02]  /*2dc0*/  LEA.HI.X R21, R21, c[0x0][0x174], R26.reuse, 0x1, P0 ;  /* 0x00005d0015157a11 */ /* 0x100fe400000f0c1a */
[----:B------:R-:W-:Y:S01]  /*2dd0*/  PRMT R26, R24, 0x7632, R26 ;  /* 0x00007632181a7816 */ /* 0x000fe2000000001a */
[----:B------:R0:W-:Y:S01]  /*2de0*/  STG.E.U16 [R4.64], R25 ;  /* 0x0000001904007986 */ /* 0x0001e2000c101524 */
[----:B------:R-:W-:Y:S02]  /*2df0*/  IADD3 R24, R0, 0x38, RZ ;  /* 0x0000003800187810 */ /* 0x000fe40007ffe0ff */
[----:B------:R-:W-:Y:S01]  /*2e00*/  F2FP.BF16.PACK_AB R13, R14, R13 ;  /* 0x0000000d0e0d723e */ /* 0x000fe200000010ff */
[----:B------:R1:W-:Y:S01]  /*2e10*/  STG.E.U16 [R16.64], R26 ;  /* 0x0000001a10007986 */ /* 0x0003e2000c101524 */
[C---:B------:R-:W-:Y:S02]  /*2e20*/  IADD3 R14, R0.reuse, 0x68, RZ ;  /* 0x00000068000e7810 */ /* 0x040fe40007ffe0ff */
[C---:B------:R-:W-:Y:S01]  /*2e30*/  IADD3 R27, R0.reuse, 0x40, RZ ;  /* 0x00000040001b7810 */ /* 0x040fe20007ffe0ff */
[----:B------:R2:W-:Y:S01]  /*2e40*/  STG.E.U16 [R18.64], R15 ;  /* 0x0000000f12007986 */ /* 0x0005e2000c101524 */
[----:B------:R-:W-:-:S02]  /*2e50*/  IADD3 R29, R0, 0x48, RZ ;  /* 0x00000048001d7810 */ /* 0x000fc40007ffe0ff */
[C---:B------:R-:W-:Y:S02]  /*2e60*/  IADD3 R28, R0.reuse, 0x50, RZ ;  /* 0x00000050001c7810 */ /* 0x040fe40007ffe0ff */
[----:B0-----:R-:W-:Y:S02]  /*2e70*/  PRMT R5, R15, 0x7632, R5 ;  /* 0x000076320f057816 */ /* 0x001fe40000000005 */
[C---:B------:R-:W-:Y:S02]  /*2e80*/  IADD3 R25, R0.reuse, 0x70, RZ ;  /* 0x0000007000197810 */ /* 0x040fe40007ffe0ff */
[C---:B-1----:R-:W-:Y:S01]  /*2e90*/  IADD3 R26, R0.reuse, 0x60, RZ ;  /* 0x00000060001a7810 */ /* 0x042fe20007ffe0ff */
[----:B------:R0:W-:Y:S01]  /*2ea0*/  STG.E.U16 [R22.64], R5 ;  /* 0x0000000516007986 */ /* 0x0001e2000c101524 */
[----:B------:R-:W-:Y:S02]  /*2eb0*/  IADD3 R17, R0, 0x58, RZ ;  /* 0x0000005800117810 */ /* 0x000fe40007ffe0ff */
[-C--:B--2---:R-:W-:Y:S01]  /*2ec0*/  IADD3 R15, P5, R24, R3.reuse, RZ ;  /* 0x00000003180f7210 */ /* 0x084fe20007fbe0ff */
[----:B------:R1:W-:Y:S01]  /*2ed0*/  STG.E.U16 [R20.64], R13 ;  /* 0x0000000d14007986 */ /* 0x0003e2000c101524 */
[----:B------:R-:W-:-:S02]  /*2ee0*/  IADD3 R18, P4, R27, R3, RZ ;  /* 0x000000031b127210 */ /* 0x000fc40007f9e0ff */
[-C--:B------:R-:W-:Y:S02]  /*2ef0*/  IADD3 R19, P3, R29, R3.reuse, RZ ;  /* 0x000000031d137210 */ /* 0x080fe40007f7e0ff */
[-C--:B------:R-:W-:Y:S02]  /*2f00*/  IADD3 R16, P2, R28, R3.reuse, RZ ;  /* 0x000000031c107210 */ /* 0x080fe40007f5e0ff */
[-C--:B------:R-:W-:Y:S02]  /*2f10*/  IADD3 R4, P1, R17, R3.reuse, RZ ;  /* 0x0000000311047210 */ /* 0x080fe40007f3e0ff */
[----:B0-----:R-:W-:Y:S02]  /*2f20*/  LEA.HI.X.SX32 R22, R24, R6, 0x1, P5 ;  /* 0x0000000618167211 */ /* 0x001fe400028f0eff */
[-C--:B------:R-:W-:Y:S02]  /*2f30*/  IADD3 R5, P0, R26, R3.reuse, RZ ;  /* 0x000000031a057210 */ /* 0x080fe40007f1e0ff */
[----:B------:R-:W-:-:S02]  /*2f40*/  IADD3 R0, P5, R14, R3, RZ ;  /* 0x000000030e007210 */ /* 0x000fc40007fbe0ff */
[----:B------:R-:W-:Y:S02]  /*2f50*/  IADD3 R24, P6, R25, R3, RZ ;  /* 0x0000000319187210 */ /* 0x000fe40007fde0ff */
[-C--:B------:R-:W-:Y:S02]  /*2f60*/  LEA.HI.X.SX32 R26, R26, R6.reuse, 0x1, P0 ;  /* 0x000000061a1a7211 */ /* 0x080fe400000f0eff */
[-C--:B------:R-:W-:Y:S02]  /*2f70*/  LEA.HI.X.SX32 R3, R14, R6.reuse, 0x1, P5 ;  /* 0x000000060e037211 */ /* 0x080fe400028f0eff */
[----:B------:R-:W-:Y:S02]  /*2f80*/  LEA R14, P0, R15, c[0x0][0x170], 0x1 ;  /* 0x00005c000f0e7a11 */ /* 0x000fe400078008ff */
[----:B------:R-:W-:Y:S02]  /*2f90*/  LEA.HI.X.SX32 R23, R27, R6, 0x1, P4 ;  /* 0x000000061b177211 */ /* 0x000fe400020f0eff */
[----:B------:R-:W-:-:S02]  /*2fa0*/  LEA.HI.X R15, R15, c[0x0][0x174], R22, 0x1, P0 ;  /* 0x00005d000f0f7a11 */ /* 0x000fc400000f0c16 */
[C---:B------:R-:W-:Y:S02]  /*2fb0*/  LEA R22, P0, R18.reuse, c[0x0][0x170], 0x1 ;  /* 0x00005c0012167a11 */ /* 0x040fe400078008ff */
[-C--:B-1----:R-:W-:Y:S02]  /*2fc0*/  LEA.HI.X.SX32 R20, R29, R6.reuse, 0x1, P3 ;  /* 0x000000061d147211 */ /* 0x082fe400018f0eff */
[----:B------:R-:W-:Y:S02]  /*2fd0*/  LEA.HI.X R23, R18, c[0x0][0x174], R23, 0x1, P0 ;  /* 0x00005d0012177a11 */ /* 0x000fe400000f0c17 */
[C---:B------:R-:W-:Y:S02]  /*2fe0*/  LEA R18, P0, R19.reuse, c[0x0][0x170], 0x1 ;  /* 0x00005c0013127a11 */ /* 0x040fe400078008ff */
[----:B------:R-:W-:Y:S02]  /*2ff0*/  LEA.HI.X.SX32 R21, R28, R6, 0x1, P2 ;  /* 0x000000061c157211 */ /* 0x000fe400010f0eff */
[----:B------:R-:W-:-:S02]  /*3000*/  LEA.HI.X R19, R19, c[0x0][0x174], R20, 0x1, P0 ;  /* 0x00005d0013137a11 */ /* 0x000fc400000f0c14 */
[C---:B------:R-:W-:Y:S02]  /*3010*/  LEA R20, P0, R16.reuse, c[0x0][0x170], 0x1 ;  /* 0x00005c0010147a11 */ /* 0x040fe400078008ff */
[----:B------:R-:W-:Y:S02]  /*3020*/  LEA.HI.X.SX32 R17, R17, R6, 0x1, P1 ;  /* 0x0000000611117211 */ /* 0x000fe400008f0eff */
[----:B------:R-:W-:Y:S02]  /*3030*/  LEA.HI.X R21, R16, c[0x0][0x174], R21, 0x1, P0 ;  /* 0x00005d0010157a11 */ /* 0x000fe400000f0c15 */
[C---:B------:R-:W-:Y:S02]  /*3040*/  LEA R16, P0, R4.reuse, c[0x0][0x170], 0x1 ;  /* 0x00005c0004107a11 */ /* 0x040fe400078008ff */
[----:B------:R-:W-:Y:S02]  /*3050*/  PRMT R13, R13, 0x7632, R13 ;  /* 0x000076320d0d7816 */ /* 0x000fe4000000000d */
[----:B------:R-:W-:-:S02]  /*3060*/  LEA.HI.X R17, R4, c[0x0][0x174], R17, 0x1, P0 ;  /* 0x00005d0004117a11 */ /* 0x000fc400000f0c11 */
[----:B------:R-:W-:Y:S01]  /*3070*/  LEA R4, P0, R5, c[0x0][0x170], 0x1 ;  /* 0x00005c0005047a11 */ /* 0x000fe200078008ff */
[----:B------:R-:W-:Y:S01]  /*3080*/  STG.E.U16 [R14.64], R13 ;  /* 0x0000000d0e007986 */ /* 0x000fe2000c101524 */
[----:B------:R-:W-:Y:S02]  /*3090*/  F2FP.BF16.PACK_AB R11, R11, R12 ;  /* 0x0000000c0b0b723e */ /* 0x000fe400000010ff */
[----:B------:R-:W-:Y:S02]  /*30a0*/  LEA.HI.X R5, R5, c[0x0][0x174], R26, 0x1, P0 ;  /* 0x00005d0005057a11 */ /* 0x000fe400000f0c1a */
[----:B------:R-:W-:Y:S02]  /*30b0*/  F2FP.BF16.PACK_AB R26, R2, R7 ;  /* 0x00000007021a723e */ /* 0x000fe400000010ff */
[C---:B------:R-:W-:Y:S02]  /*30c0*/  LEA R2, P0, R0.reuse, c[0x0][0x170], 0x1 ;  /* 0x00005c0000027a11 */ /* 0x040fe400078008ff */
[----:B------:R-:W-:Y:S01]  /*30d0*/  LEA.HI.X.SX32 R25, R25, R6, 0x1, P6 ;  /* 0x0000000619197211 */ /* 0x000fe200030f0eff */
[----:B------:R-:W-:Y:S01]  /*30e0*/  STG.E.U16 [R22.64], R26 ;  /* 0x0000001a16007986 */ /* 0x000fe2000c101524 */
[----:B------:R-:W-:-:S02]  /*30f0*/  LEA.HI.X R3, R0, c[0x0][0x174], R3, 0x1, P0 ;  /* 0x00005d0000037a11 */ /* 0x000fc400000f0c03 */
[----:B------:R-:W-:Y:S02]  /*3100*/  PRMT R0, R26, 0x7632, R0 ;  /* 0x000076321a007816 */ /* 0x000fe40000000000 */
[----:B------:R-:W-:Y:S02]  /*3110*/  F2FP.BF16.PACK_AB R9, R10, R9 ;  /* 0x000000090a09723e */ /* 0x000fe400000010ff */
[C---:B------:R-:W-:Y:S01]  /*3120*/  LEA R6, P1, R24.reuse, c[0x0][0x170], 0x1 ;  /* 0x00005c0018067a11 */ /* 0x040fe200078208ff */
[----:B------:R-:W-:Y:S01]  /*3130*/  STG.E.U16 [R18.64], R0 ;  /* 0x0000000012007986 */ /* 0x000fe2000c101524 */
[----:B------:R-:W-:Y:S02]  /*3140*/  PRMT R10, R11, 0x7632, R10 ;  /* 0x000076320b0a7816 */ /* 0x000fe4000000000a */
[----:B------:R-:W-:Y:S01]  /*3150*/  PRMT R12, R9, 0x7632, R12 ;  /* 0x00007632090c7816 */ /* 0x000fe2000000000c */
[----:B------:R-:W-:Y:S01]  /*3160*/  STG.E.U16 [R20.64], R11 ;  /* 0x0000000b14007986 */ /* 0x000fe2000c101524 */
[----:B------:R-:W-:-:S02]  /*3170*/  LEA.HI.X R7, R24, c[0x0][0x174], R25, 0x1, P1 ;  /* 0x00005d0018077a11 */ /* 0x000fc400008f0c19 */
[----:B------:R-:W-:Y:S01]  /*3180*/  F2FP.BF16.PACK_AB R8, RZ, R8 ;  /* 0x00000008ff08723e */ /* 0x000fe200000010ff */
[----:B------:R-:W-:Y:S04]  /*3190*/  STG.E.U16 [R16.64], R10 ;  /* 0x0000000a10007986 */ /* 0x000fe8000c101524 */
[----:B------:R-:W-:Y:S04]  /*31a0*/  STG.E.U16 [R4.64], R9 ;  /* 0x0000000904007986 */ /* 0x000fe8000c101524 */
[----:B------:R-:W-:Y:S04]  /*31b0*/  STG.E.U16 [R2.64], R12 ;  /* 0x0000000c02007986 */ /* 0x000fe8000c101524 */
[----:B------:R-:W-:Y:S01]  /*31c0*/  STG.E.U16 [R6.64], R8 ;  /* 0x0000000806007986 */ /* 0x000fe2000c101524 */
[----:B------:R-:W-:Y:S05]  /*31d0*/  EXIT ;  /* 0x000000000000794d */ /* 0x000fea0003800000 */
.L_x_132:
        /* <DEDUP_REMOVED lines=20> */
.L_x_133:
[----:B------:R-:W-:Y:S01]  /*3320*/  IMAD.MOV.U32 R12, RZ, RZ, -0x800001 ;  /* 0xff7fffffff0c7424 */ /* 0x000fe200078e00ff */
[----:B------:R-:W-:Y:S01]  /*3330*/  MOV R8, 0x3380 ;  /* 0x0000338000087802 */ /* 0x000fe20000000f00 */
[----:B------:R-:W-:Y:S02]  /*3340*/  IMAD.MOV.U32 R11, RZ, RZ, 0x10 ;  /* 0x00000010ff0b7424 */ /* 0x000fe400078e00ff */
[----:B------:R-:W-:Y:S02]  /*3350*/  IMAD.MOV.U32 R13, RZ, RZ, 0x1f ;  /* 0x0000001fff0d7424 */ /* 0x000fe400078e00ff */
[----:B------:R-:W-:Y:S02]  /*3360*/  IMAD.MOV.U32 R14, RZ, RZ, -0x1 ;  /* 0xffffffffff0e7424 */ /* 0x000fe400078e00ff */
[----:B------:R-:W-:Y:S05]  /*3370*/  CALL.REL.NOINC `($__internal_3_$__cuda_sm70_shflsync_bfly_p) ;  /* 0x000001b000007944 */ /* 0x000fea0003c00000 */
[----:B-1----:R-:W-:Y:S01]  /*3380*/  IMAD.MOV.U32 R8, RZ, RZ, R11 ;  /* 0x000000ffff087224 */ /* 0x002fe200078e000b */
[----:B0-----:R-:W-:Y:S05]  /*3390*/  BRA `(.L_x_165) ;  /* 0xffffd38000007947 */ /* 0x001fea000383ffff */
.L_x_134:
[----:B------:R-:W-:Y:S01]  /*33a0*/  IMAD.MOV.U32 R12, RZ, RZ, R15 ;  /* 0x000000ffff0c7224 */ /* 0x000fe200078e000f */
[----:B------:R-:W-:Y:S01]  /*33b0*/  MOV R8, 0x3400 ;  /* 0x0000340000087802 */ /* 0x000fe20000000f00 */
[----:B------:R-:W-:Y:S02]  /*33c0*/  IMAD.MOV.U32 R11, RZ, RZ, 0x8 ;  /* 0x00000008ff0b7424 */ /* 0x000fe400078e00ff */
[----:B------:R-:W-:-:S02]  /*33d0*/  IMAD.MOV.U32 R13, RZ, RZ, 0x1f ;  /* 0x0000001fff0d7424 */ /* 0x000fc400078e00ff */
[----:B------:R-:W-:Y:S02]  /*33e0*/  IMAD.MOV.U32 R14, RZ, RZ, -0x1 ;  /* 0xffffffffff0e7424 */ /* 0x000fe400078e00ff */
[----:B------:R-:W-:Y:S05]  /*33f0*/  CALL.REL.NOINC `($__internal_3_$__cuda_sm70_shflsync_bfly_p) ;  /* 0x0000013000007944 */ /* 0x000fea0003c00000 */
[----:B01----:R-:W-:Y:S01]  /*3400*/  FMNMX.FTZ R12, R15, R11, !PT ;  /* 0x0000000b0f0c7209 */ /* 0x003fe20007810000 */
[----:B------:R-:W-:Y:S01]  /*3410*/  IMAD.MOV.U32 R11, RZ, RZ, 0x4 ;  /* 0x00000004ff0b7424 */ /* 0x000fe200078e00ff */
[----:B------:R-:W-:Y:S01]  /*3420*/  MOV R8, 0x3460 ;  /* 0x0000346000087802 */ /* 0x000fe20000000f00 */
[----:B------:R-:W-:Y:S02]  /*3430*/  IMAD.MOV.U32 R13, RZ, RZ, 0x1f ;  /* 0x0000001fff0d7424 */ /* 0x000fe400078e00ff */
[----:B------:R-:W-:Y:S02]  /*3440*/  IMAD.MOV.U32 R14, RZ, RZ, -0x1 ;  /* 0xffffffffff0e7424 */ /* 0x000fe400078e00ff */
[----:B------:R-:W-:Y:S05]  /*3450*/  CALL.REL.NOINC `($__internal_3_$__cuda_sm70_shflsync_bfly_p) ;  /* 0x000000d000007944 */ /* 0x000fea0003c00000 */
[----:B01----:R-:W-:Y:S01]  /*3460*/  FMNMX.FTZ R12, R12, R11, !PT ;  /* 0x0000000b0c0c7209 */ /* 0x003fe20007810000 */
[----:B------:R-:W-:Y:S01]  /*3470*/  IMAD.MOV.U32 R11, RZ, RZ, 0x2 ;  /* 0x00000002ff0b7424 */ /* 0x000fe200078e00ff */
[----:B------:R-:W-:Y:S01]  /*3480*/  MOV R8, 0x34c0 ;  /* 0x000034c000087802 */ /* 0x000fe20000000f00 */
[----:B------:R-:W-:Y:S02]  /*3490*/  IMAD.MOV.U32 R13, RZ, RZ, 0x1f ;  /* 0x0000001fff0d7424 */ /* 0x000fe400078e00ff */
[----:B------:R-:W-:-:S02]  /*34a0*/  IMAD.MOV.U32 R14, RZ, RZ, -0x1 ;  /* 0xffffffffff0e7424 */ /* 0x000fc400078e00ff */
[----:B------:R-:W-:Y:S05]  /*34b0*/  CALL.REL.NOINC `($__internal_3_$__cuda_sm70_shflsync_bfly_p) ;  /* 0x0000007000007944 */ /* 0x000fea0003c00000 */
[----:B01----:R-:W-:Y:S01]  /*34c0*/  FMNMX.FTZ R12, R12, R11, !PT ;  /* 0x0000000b0c0c7209 */ /* 0x003fe20007810000 */
[----:B------:R-:W-:Y:S01]  /*34d0*/  IMAD.MOV.U32 R11, RZ, RZ, 0x1 ;  /* 0x00000001ff0b7424 */ /* 0x000fe200078e00ff */
[----:B------:R-:W-:Y:S01]  /*34e0*/  MOV R8, 0x3520 ;  /* 0x0000352000087802 */ /* 0x000fe20000000f00 */
[----:B------:R-:W-:-:S02]  /*34f0*/  IMAD.MOV.U32 R13, RZ, RZ, 0x1f ;  /* 0x0000001fff0d7424 */ /* 0x000fc400078e00ff */
[----:B------:R-:W-:Y:S02]  /*3500*/  IMAD.MOV.U32 R14, RZ, RZ, -0x1 ;  /* 0xffffffffff0e7424 */ /* 0x000fe400078e00ff */
[----:B------:R-:W-:Y:S05]  /*3510*/  CALL.REL.NOINC `($__internal_3_$__cuda_sm70_shflsync_bfly_p) ;  /* 0x0000001000007944 */ /* 0x000fea0003c00000 */
[----:B01----:R-:W-:Y:S05]  /*3520*/  BRA `(.L_x_166) ;  /* 0xffffd29000007947 */ /* 0x003fea000383ffff */
        .weak           $__internal_3_$__cuda_sm70_shflsync_bfly_p
        .type           $__internal_3_$__cuda_sm70_shflsync_bfly_p,@function
        .size           $__internal_3_$__cuda_sm70_shflsync_bfly_p,(.L_x_24664 - $__internal_3_$__cuda_sm70_shflsync_bfly_p)
$__internal_3_$__cuda_sm70_shflsync_bfly_p:
[----:B------:R-:W-:Y:S01]  /*3530*/  IMAD.MOV.U32 R9, RZ, RZ, 0x0 ;  /* 0x00000000ff097424 */ /* 0x000fe200078e00ff */
[----:B------:R-:W-:Y:S04]  /*3540*/  WARPSYNC R14 ;  /* 0x0000000e00007348 */ /* 0x000fe80003800000 */
[----:B------:R0:W1:Y:S01]  /*3550*/  SHFL.BFLY PT, R11, R12, R11, R13 ;  /* 0x0c00000b0c0b7389 */ /* 0x00006200000e000d */
[----:B------:R-:W-:Y:S05]  /*3560*/  RET.REL.NODEC R8 `(_ZN4vllm25paged_attention_v2_kernelI13__nv_bfloat16hLi120ELi32ELi128ELNS_18Fp8KVCacheDataTypeE2ELb0ELi512EEEvPfS3_PT_PKS4_PKT0_SA_ifPKiSC_iPKfiiiSE_SE_iiiii) ;  /* 0xffffca9008007950 */ /* 0x000fea0003c3ffff */
.L_x_167:
        /* <DEDUP_REMOVED lines=9> */
.L_x_24664:


//--------------------- .text._ZN4vllm25paged_attention_v2_kernelI13__nv_bfloat16hLi112ELi32ELi128ELNS_18Fp8KVCacheDataTypeE2ELb0ELi512EEEvPfS3_PT_PKS4_PKT0_SA_ifPKiSC_iPKfiiiSE_SE_iiiii --------------------------
	.section	.text._ZN4vllm25paged_attention_v2_kernelI13__nv_bfloat16hLi112ELi32ELi128ELNS_18Fp8KVCacheDataTypeE2ELb0ELi512EEEvPfS3_PT_PKS4_PKT0_SA_ifPKiSC_iPKfiiiSE_SE_iiiii,"ax",@progbits
	.sectioninfo	@"SHI_REGISTERS=32"
	.align	128
        .global         _ZN4vllm25paged_attention_v2_kernelI13__nv_bfloat16hLi112ELi32ELi128ELNS_18Fp8KVCacheDataTypeE2ELb0ELi512EEEvPfS3_PT_PKS4_PKT0_SA_ifPKiSC_iPKfiiiSE_SE_iiiii
        .type           _ZN4vllm25paged_attention_v2_kernelI13__nv_bfloat16hLi112ELi32ELi128ELNS_18Fp8KVCacheDataTypeE2ELb0ELi512EEEvPfS3_PT_PKS4_PKT0_SA_ifPKiSC_iPKfiiiSE_SE_iiiii,@function
        .size           _ZN4vllm25paged_attention_v2_kernelI13__nv_bfloat16hLi112ELi32ELi128ELNS_18Fp8KVCacheDataTypeE2ELb0ELi512EEEvPfS3_PT_PKS4_PKT0_SA_ifPKiSC_iPKfiiiSE_SE_iiiii,(.L_x_24665 - _ZN4vllm25paged_attention_v2_kernelI13__nv_bfloat16hLi112ELi32ELi128ELNS_18Fp8KVCacheDataTypeE2ELb0ELi512EEEvPfS3_PT_PKS4_PKT0_SA_ifPKiSC_iPKfiiiSE_SE_iiiii)
        .other          _ZN4vllm25paged_attention_v2_kernelI13__nv_bfloat16hLi112ELi32ELi128ELNS_18Fp8KVCacheDataTypeE2ELb0ELi512EEEvPfS3_PT_PKS4_PKT0_SA_ifPKiSC_iPKfiiiSE_SE_iiiii,@"STO_CUDA_ENTRY STV_DEFAULT"
_ZN4vllm25paged_attention_v2_kernelI13__nv_bfloat16hLi112ELi32ELi128ELNS_18Fp8KVCacheDataTypeE2ELb0ELi512EEEvPfS3_PT_PKS4_PKT0_SA_ifPKiSC_iPKfiiiSE_SE_iiiii:
.text._ZN4vllm25paged_attention_v2_kernelI13__nv_bfloat16hLi112ELi32ELi128ELNS_18Fp8KVCacheDataTypeE2ELb0ELi512EEEvPfS3_PT_PKS4_PKT0_SA_ifPKiSC_iPKfiiiSE_SE_iiiii:
        /* <DEDUP_REMOVED lines=53> */
.L_x_172:
        /* <DEDUP_REMOVED lines=15> */
.L_x_171:
[----:B------:R-:W-:Y:S05]  /*0440*/  BSYNC B1 ;  /* 0x0000000000017941 */ /* 0x000fea0003800000 */
.L_x_170:
        /* <DEDUP_REMOVED lines=10> */
.L_x_173:
        /* <DEDUP_REMOVED lines=28> */
.L_x_169:
[----:B------:R-:W-:Y:S05]  /*06b0*/  BSYNC B0 ;  /* 0x0000000000007941 */ /* 0x000fea0003800000 */
.L_x_168:
[----:B------:R-:W-:Y:S01]  /*06c0*/  IMAD R9, R3, 0x10, R6 ;  /* 0x0000001003097824 */ /* 0x000fe200078e0206 */
[----:B------:R-:W-:Y:S04]  /*06d0*/  BAR.SYNC.DEFER_BLOCKING 0x0 ;  /* 0x0000000000007b1d */ /* 0x000fe80000010000 */
[----:B------:R-:W-:-:S13]  /*06e0*/  ISETP.GE.AND P0, PT, R9, R22, PT ;  /* 0x000000160900720c */ /* 0x000fda0003f06270 */
[----:B------:R-:W-:Y:S05]  /*06f0*/  @!P0 BRA `(.L_x_174) ;  /* 0x00002a2000008947 */ /* 0x000fea0003800000 */
[----:B------:R-:W-:Y:S05]  /*0700*/  BRA.DIV ~URZ, `(.L_x_175) ;  /* 0x00002b527f007947 */ /* 0x000fea000b800000 */
[----:B------:R-:W-:-:S05]  /*0710*/  IMAD.MOV.U32 R8, RZ, RZ, -0x800001 ;  /* 0xff7fffffff087424 */ /* 0x000fca00078e00ff */
.L_x_207:
        /* <DEDUP_REMOVED lines=10> */
.L_x_208:
        /* <DEDUP_REMOVED lines=35> */
.L_x_181:
        /* <DEDUP_REMOVED lines=11> */
.L_x_180:
[----:B------:R-:W-:Y:S05]  /*0aa0*/  BSYNC B1 ;  /* 0x0000000000017941 */ /* 0x000fea0003800000 */
.L_x_179:
        /* <DEDUP_REMOVED lines=10> */
.L_x_184:
        /* <DEDUP_REMOVED lines=100> */
.L_x_183:
[----:B------:R-:W-:Y:S05]  /*1190*/  BSYNC B1 ;  /* 0x0000000000017941 */ /* 0x000fea0003800000 */
.L_x_182:
        /* <DEDUP_REMOVED lines=55> */
.L_x_186:
[----:B------:R-:W-:Y:S05]  /*1510*/  BSYNC B1 ;  /* 0x0000000000017941 */ /* 0x000fea0003800000 */
.L_x_185:
        /* <DEDUP_REMOVED lines=26> */
.L_x_178:
[----:B------:R-:W-:Y:S05]  /*16c0*/  BSYNC B0 ;  /* 0x0000000000007941 */ /* 0x000fea0003800000 */
.L_x_177:
        /* <DEDUP_REMOVED lines=43> */
.L_x_191:
        /* <DEDUP_REMOVED lines=8> */
.L_x_190:
[----:B------:R-:W-:Y:S05]  /*1a00*/  BSYNC B1 ;  /* 0x0000000000017941 */ /* 0x000fea0003800000 */
.L_x_189:
        /* <DEDUP_REMOVED lines=10> */
.L_x_194:
        /* <DEDUP_REMOVED lines=52> */
.L_x_193:
[----:B------:R-:W-:Y:S05]  /*1df0*/  BSYNC B1 ;  /* 0x0000000000017941 */ /* 0x000fea0003800000 */
.L_x_192:
        /* <DEDUP_REMOVED lines=31> */
.L_x_196:
[----:B------:R-:W-:Y:S05]  /*1ff0*/  BSYNC B1 ;  /* 0x0000000000017941 */ /* 0x000fea0003800000 */
.L_x_195:
        /* <DEDUP_REMOVED lines=14> */
.L_x_188:
[----:B------:R-:W-:Y:S05]  /*20e0*/  BSYNC B0 ;  /* 0x0000000000007941 */ /* 0x000fea0003800000 */
.L_x_187:
        /* <DEDUP_REMOVED lines=30> */
.L_x_198:
[----:B------:R-:W-:Y:S05]  /*22d0*/  BSYNC B0 ;  /* 0x0000000000007941 */ /* 0x000fea0003800000 */
.L_x_197:
[----:B------:R-:W-:Y:S01]  /*22e0*/  SHF.R.S32.HI R15, RZ, 0x2, R15 ;  /* 0x00000002ff0f7819 */ /* 0x000fe2000001140f */
[----:B------:R-:W-:Y:S01]  /*22f0*/  BAR.SYNC.DEFER_BLOCKING 0x0 ;  /* 0x0000000000007b1d */ /* 0x000fe20000010000 */
[C---:B------:R-:W-:Y:S01]  /*2300*/  ISETP.GT.OR P4, PT, R2.reuse, 0x3f, P0 ;  /* 0x0000003f0200780c */ /* 0x040fe20000784670 */
[----:B0-----:R-:W-:Y:S01]  /*2310*/  IMAD.MOV.U32 R10, RZ, RZ, RZ ;  /* 0x000000ffff0a7224 */ /* 0x001fe200078e00ff */
[----:B------:R-:W-:Y:S01]  /*2320*/  ISETP.GT.OR P5, PT, R2, 0x1f, P0 ;  /* 0x0000001f0200780c */ /* 0x000fe200007a4670 */
[----:B------:R-:W-:Y:S01]  /*2330*/  IMAD.MOV.U32 R7, RZ, RZ, RZ ;  /* 0x000000ffff077224 */ /* 0x000fe200078e00ff */
[----:B------:R-:W-:Y:S01]  /*2340*/  CS2R R8, SRZ ;  /* 0x0000000000087805 */ /* 0x000fe2000001ff00 */
        /* <DEDUP_REMOVED lines=24> */
.L_x_200:
[----:B------:R-:W-:Y:S05]  /*24d0*/  BSYNC B0 ;  /* 0x0000000000007941 */ /* 0x000fea0003800000 */
.L_x_199:
        /* <DEDUP_REMOVED lines=21> */
[----:B------:R-:W-:-:S03]  /*2630*/  FADD.FTZ R13, R13, R22 ;  /* 0x000000160d0d7221 */ /* 0x000fc60000010000 */
[----:B------:R-:W5:Y:S01]  /*2640*/  LDS R22, [R6.X4+0x2a0] ;  /* 0x0002a00006167984 */ /* 0x000f620000004800 */
[----:B------:R-:W-:Y:S02]  /*2650*/  FADD.FTZ R25, R25, R24 ;  /* 0x0000001819197221 */ /* 0x000fe40000010000 */
[----:B------:R-:W-:Y:S02]  /*2660*/  FADD.FTZ R0, R0, R29 ;  /* 0x0000001d00007221 */ /* 0x000fe40000010000 */
[----:B0-----:R-:W-:Y:S02]  /*2670*/  FADD.FTZ R2, R2, R11 ;  /* 0x0000000b02027221 */ /* 0x001fe40000010000 */
[----:B-1----:R-:W-:Y:S02]  /*2680*/  FADD.FTZ R23, R23, R14 ;  /* 0x0000000e17177221 */ /* 0x002fe40000010000 */
[----:B--2---:R-:W-:Y:S02]  /*2690*/  FADD.FTZ R21, R21, R16 ;  /* 0x0000001015157221 */ /* 0x004fe40000010000 */
[----:B---3--:R-:W-:-:S02]  /*26a0*/  FADD.FTZ R20, R20, R17 ;  /* 0x0000001114147221 */ /* 0x008fc40000010000 */
[----:B----4-:R-:W-:Y:S02]  /*26b0*/  FADD.FTZ R18, R18, R27 ;  /* 0x0000001b12127221 */ /* 0x010fe40000010000 */
[----:B-----5:R-:W-:Y:S02]  /*26c0*/  FADD.FTZ R19, R19, R22 ;  /* 0x0000001613137221 */ /* 0x020fe40000010000 */
.L_x_202:
[----:B------:R-:W-:Y:S05]  /*26d0*/  BSYNC B0 ;  /* 0x0000000000007941 */ /* 0x000fea0003800000 */
.L_x_201:
        /* <DEDUP_REMOVED lines=16> */
[----:B------:R1:W-:Y:S02]  /*27e0*/  STS [R6.X4+0xe0], R19 ;  /* 0x0000e01306007388 */ /* 0x0003e40000004800 */
.L_x_204:
[----:B------:R-:W-:Y:S05]  /*27f0*/  BSYNC B0 ;  /* 0x0000000000007941 */ /* 0x000fea0003800000 */
.L_x_203:
        /* <DEDUP_REMOVED lines=8> */
[----:B------:R-:W1:Y:S04]  /*2880*/  LDS R24, [R6.X4+0x1c0] ;  /* 0x0001c00006187984 */ /* 0x000e680000004800 */
[----:B------:R-:W1:Y:S02]  /*2890*/  LDS R27, [R6.X4+0x1e0] ;  /* 0x0001e000061b7984 */ /* 0x000e640000004800 */
[----:B012---:R-:W-:-:S02]  /*28a0*/  FADD.FTZ R10, R10, R11 ;  /* 0x0000000b0a0a7221 */ /* 0x007fc40000010000 */
[----:B------:R-:W0:Y:S01]  /*28b0*/  LDS R11, [R6.X4+0x160] ;  /* 0x00016000060b7984 */ /* 0x000e220000004800 */
[----:B---3--:R-:W-:Y:S02]  /*28c0*/  FADD.FTZ R7, R7, R14 ;  /* 0x0000000e07077221 */ /* 0x008fe40000010000 */
[----:B----4-:R-:W-:Y:S02]  /*28d0*/  FADD.FTZ R9, R9, R16 ;  /* 0x0000001009097221 */ /* 0x010fe40000010000 */
[----:B-----5:R-:W-:Y:S02]  /*28e0*/  FADD.FTZ R12, R12, R17 ;  /* 0x000000110c0c7221 */ /* 0x020fe40000010000 */
[----:B------:R-:W-:Y:S02]  /*28f0*/  FADD.FTZ R13, R13, R22 ;  /* 0x000000160d0d7221 */ /* 0x000fe40000010000 */
[----:B------:R-:W-:Y:S02]  /*2900*/  FADD.FTZ R25, R25, R24 ;  /* 0x0000001819197221 */ /* 0x000fe40000010000 */
[----:B------:R-:W-:-:S02]  /*2910*/  FADD.FTZ R2, R2, R27 ;  /* 0x0000001b02027221 */ /* 0x000fc40000010000 */
[----:B0-----:R-:W-:Y:S01]  /*2920*/  FADD.FTZ R8, R8, R11 ;  /* 0x0000000b08087221 */ /* 0x001fe20000010000 */
[----:B------:R-:W-:Y:S05]  /*2930*/  @P0 BRA `(.L_x_206) ;  /* 0x000000c000000947 */ /* 0x000fea0003800000 */
[----:B------:R-:W0:Y:S04]  /*2940*/  LDS R11, [R6.X4+0x200] ;  /* 0x00020000060b7984 */ /* 0x000e280000004800 */
[----:B------:R-:W1:Y:S04]  /*2950*/  LDS R14, [R6.X4+0x220] ;  /* 0x00022000060e7984 */ /* 0x000e680000004800 */
[----:B------:R-:W2:Y:S04]  /*2960*/  LDS R17, [R6.X4+0x240] ;  /* 0x0002400006117984 */ /* 0x000ea80000004800 */
[----:B------:R-:W3:Y:S04]  /*2970*/  LDS R16, [R6.X4+0x260] ;  /* 0x0002600006107984 */ /* 0x000ee80000004800 */
[----:B------:R-:W4:Y:S04]  /*2980*/  LDS R27, [R6.X4+0x280] ;  /* 0x00028000061b7984 */ /* 0x000f280000004800 */
[----:B------:R-:W5:Y:S01]  /*2990*/  LDS R22, [R6.X4+0x2a0] ;  /* 0x0002a00006167984 */ /* 0x000f620000004800 */
[----:B0-----:R-:W-:-:S02]  /*29a0*/  FADD.FTZ R20, R20, R11 ;  /* 0x0000000b14147221 */ /* 0x001fc40000010000 */
[----:B-1----:R-:W-:Y:S02]  /*29b0*/  FADD.FTZ R23, R23, R14 ;  /* 0x0000000e17177221 */ /* 0x002fe40000010000 */
[----:B--2---:R-:W-:Y:S02]  /*29c0*/  FADD.FTZ R18, R18, R17 ;  /* 0x0000001112127221 */ /* 0x004fe40000010000 */
[----:B---3--:R-:W-:Y:S02]  /*29d0*/  FADD.FTZ R21, R21, R16 ;  /* 0x0000001015157221 */ /* 0x008fe40000010000 */
[----:B----4-:R-:W-:Y:S02]  /*29e0*/  FADD.FTZ R0, R0, R27 ;  /* 0x0000001b00007221 */ /* 0x010fe40000010000 */
[----:B-----5:R-:W-:Y:S02]  /*29f0*/  FADD.FTZ R19, R19, R22 ;  /* 0x0000001613137221 */ /* 0x020fe40000010000 */
.L_x_206:
[----:B------:R-:W-:Y:S05]  /*2a00*/  BSYNC B0 ;  /* 0x0000000000007941 */ /* 0x000fea0003800000 */
.L_x_205:
[----:B------:R-:W-:Y:S06]  /*2a10*/  BAR.SYNC.DEFER_BLOCKING 0x0 ;  /* 0x0000000000007b1d */ /* 0x000fec0000010000 */
[----:B------:R-:W-:Y:S05]  /*2a20*/  @P1 EXIT ;  /* 0x000000000000194d */ /* 0x000fea0003800000 */
[----:B------:R-:W-:Y:S02]  /*2a30*/  IMAD R4, R4, c[0x0][0xc], RZ ;  /* 0x0000030004047a24 */ /* 0x000fe400078e02ff */
[----:B------:R-:W-:-:S02]  /*2a40*/  IMAD R17, R3, 0x70, RZ ;  /* 0x0000007003117824 */ /* 0x000fc400078e02ff */
[----:B01----:R-:W-:Y:S02]  /*2a50*/  IMAD R6, R4, c[0x0][0x14], RZ ;  /* 0x0000050004067a24 */ /* 0x003fe400078e02ff */
[----:B------:R-:W-:Y:S02]  /*2a60*/  IMAD R4, R5, c[0x0][0x14], RZ ;  /* 0x0000050005047a24 */ /* 0x000fe400078e02ff */
[----:B------:R-:W-:Y:S01]  /*2a70*/  IMAD R3, R6, 0x70, RZ ;  /* 0x0000007006037824 */ /* 0x000fe200078e02ff */
[--C-:B------:R-:W-:Y:S02]  /*2a80*/  SHF.R.S32.HI R6, RZ, 0x1f, R17.reuse ;  /* 0x0000001fff067819 */ /* 0x100fe40000011411 */
[----:B------:R-:W-:Y:S02]  /*2a90*/  SHF.R.S32.HI R5, RZ, 0x1f, R4 ;  /* 0x0000001fff057819 */ /* 0x000fe40000011404 */
[----:B------:R-:W-:Y:S01]  /*2aa0*/  IADD3 R17, P1, P2, R3, R4, R17 ;  /* 0x0000000403117210 */ /* 0x000fe20007a3e011 */
[----:B------:R-:W-:-:S12]  /*2ab0*/  @P0 EXIT ;  /* 0x000000000000094d */ /* 0x000fd80003800000 */
[----:B------:R-:W-:Y:S02]  /*2ac0*/  SHF.R.S32.HI R24, RZ, 0x1f, R3 ;  /* 0x0000001fff187819 */ /* 0x000fe40000011403 */
[----:B------:R-:W-:-:S02]  /*2ad0*/  IADD3 R22, R15, 0x8, RZ ;  /* 0x000000080f167810 */ /* 0x000fc40007ffe0ff */
[----:B------:R-:W-:Y:S02]  /*2ae0*/  IADD3.X R24, R24, R5, R6, P1, P2 ;  /* 0x0000000518187210 */ /* 0x000fe40000fe4406 */
[CC--:B------:R-:W-:Y:S02]  /*2af0*/  IADD3 R3, P1, R22.reuse, R17.reuse, RZ ;  /* 0x0000001116037210 */ /* 0x0c0fe40007f3e0ff */
[C---:B------:R-:W-:Y:S02]  /*2b00*/  IADD3 R5, P0, R15.reuse, R17, RZ ;  /* 0x000000110f057210 */ /* 0x040fe40007f1e0ff */
[----:B------:R-:W-:Y:S02]  /*2b10*/  IADD3 R4, R15, 0x10, RZ ;  /* 0x000000100f047810 */ /* 0x000fe40007ffe0ff */
[----:B------:R-:W-:Y:S02]  /*2b20*/  F2FP.BF16.PACK_AB R16, R7, R10 ;  /* 0x0000000a0710723e */ /* 0x000fe400000010ff */
[----:B------:R-:W-:-:S02]  /*2b30*/  LEA.HI.X.SX32 R22, R22, R24, 0x1, P1 ;  /* 0x0000001816167211 */ /* 0x000fc400008f0eff */
[-C--:B------:R-:W-:Y:S02]  /*2b40*/  LEA.HI.X.SX32 R26, R15, R24.reuse, 0x1, P0 ;  /* 0x000000180f1a7211 */ /* 0x080fe400000f0eff */
[C---:B------:R-:W-:Y:S02]  /*2b50*/  IADD3 R14, P2, R4.reuse, R17, RZ ;  /* 0x00000011040e7210 */ /* 0x040fe40007f5e0ff */
[----:B------:R-:W-:Y:S02]  /*2b60*/  LEA R6, P0, R5, c[0x0][0x170], 0x1 ;  /* 0x00005c0005067a11 */ /* 0x000fe400078008ff */
[----:B------:R-:W-:Y:S02]  /*2b70*/  LEA R10, P1, R3, c[0x0][0x170], 0x1 ;  /* 0x00005c00030a7a11 */ /* 0x000fe400078208ff */
[----:B------:R-:W-:Y:S02]  /*2b80*/  LEA.HI.X.SX32 R27, R4, R24, 0x1, P2 ;  /* 0x00000018041b7211 */ /* 0x000fe400010f0eff */
[----:B------:R-:W-:-:S02]  /*2b90*/  LEA.HI.X R7, R5, c[0x0][0x174], R26, 0x1, P0 ;  /* 0x00005d0005077a11 */ /* 0x000fc400000f0c1a */
[----:B------:R-:W-:Y:S02]  /*2ba0*/  PRMT R29, R16, 0x7610, R29 ;  /* 0x00007610101d7816 */ /* 0x000fe4000000001d */
[----:B------:R-:W-:Y:S02]  /*2bb0*/  LEA.HI.X R11, R3, c[0x0][0x174], R22, 0x1, P1 ;  /* 0x00005d00030b7a11 */ /* 0x000fe400008f0c16 */
[----:B------:R-:W-:Y:S01]  /*2bc0*/  LEA R4, P2, R14, c[0x0][0x170], 0x1 ;  /* 0x00005c000e047a11 */ /* 0x000fe200078408ff */
[----:B------:R-:W-:Y:S01]  /*2bd0*/  STG.E.U16 [R6.64], R29 ;  /* 0x0000001d06007986 */ /* 0x000fe2000c101524 */
[----:B------:R-:W-:Y:S02]  /*2be0*/  PRMT R3, R16, 0x7632, R3 ;  /* 0x0000763210037816 */ /* 0x000fe40000000003 */
[C---:B------:R-:W-:Y:S02]  /*2bf0*/  IADD3 R26, R15.reuse, 0x18, RZ ;  /* 0x000000180f1a7810 */ /* 0x040fe40007ffe0ff */
[----:B------:R-:W-:Y:S01]  /*2c00*/  LEA.HI.X R5, R14, c[0x0][0x174], R27, 0x1, P2 ;  /* 0x00005d000e057a11 */ /* 0x000fe200010f0c1b */
[----:B------:R0:W-:Y:S01]  /*2c10*/  STG.E.U16 [R10.64], R3 ;  /* 0x000000030a007986 */ /* 0x0001e2000c101524 */
[----:B------:R-:W-:-:S02]  /*2c20*/  IADD3 R28, R15, 0x20, RZ ;  /* 0x000000200f1c7810 */ /* 0x000fc40007ffe0ff */
[----:B------:R-:W-:Y:S02]  /*2c30*/  IADD3 R27, R15, 0x28, RZ ;  /* 0x000000280f1b7810 */ /* 0x000fe40007ffe0ff */
[-C--:B------:R-:W-:Y:S02]  /*2c40*/  IADD3 R14, P1, R28, R17.reuse, RZ ;  /* 0x000000111c0e7210 */ /* 0x080fe40007f3e0ff */
[----:B------:R-:W-:Y:S02]  /*2c50*/  IADD3 R22, P2, R27, R17, RZ ;  /* 0x000000111b167210 */ /* 0x000fe40007f5e0ff */
[----:B------:R-:W-:Y:S02]  /*2c60*/  F2FP.BF16.PACK_AB R16, R8, R9 ;  /* 0x000000090810723e */ /* 0x000fe400000010ff */
[----:B------:R-:W-:Y:S02]  /*2c70*/  LEA.HI.X.SX32 R9, R28, R24, 0x1, P1 ;  /* 0x000000181c097211 */ /* 0x000fe400008f0eff */
[----:B0-----:R-:W-:Y:S01]  /*2c80*/  IADD3 R3, P0, R26, R17, RZ ;  /* 0x000000111a037210 */ /* 0x001fe20007f1e0ff */
[----:B------:R0:W-:Y:S01]  /*2c90*/  STG.E.U16 [R4.64], R16 ;  /* 0x0000001004007986 */ /* 0x0001e2000c101524 */
[----:B------:R-:W-:-:S02]  /*2ca0*/  LEA R8, P1, R14, c[0x0][0x170], 0x1 ;  /* 0x00005c000e087a11 */ /* 0x000fc400078208ff */
[-C--:B------:R-:W-:Y:S02]  /*2cb0*/  LEA.HI.X.SX32 R26, R26, R24.reuse, 0x1, P0 ;  /* 0x000000181a1a7211 */ /* 0x080fe400000f0eff */
[----:B------:R-:W-:Y:S02]  /*2cc0*/  LEA R6, P0, R3, c[0x0][0x170], 0x1 ;  /* 0x00005c0003067a11 */ /* 0x000fe400078008ff */
[----:B------:R-:W-:Y:S02]  /*2cd0*/  LEA.HI.X.SX32 R27, R27, R24, 0x1, P2 ;  /* 0x000000181b1b7211 */ /* 0x000fe400010f0eff */
[----:B------:R-:W-:Y:S02]  /*2ce0*/  F2FP.BF16.PACK_AB R12, R13, R12 ;  /* 0x0000000c0d0c723e */ /* 0x000fe400000010ff */
[----:B------:R-:W-:Y:S02]  /*2cf0*/  LEA R10, P2, R22, c[0x0][0x170], 0x1 ;  /* 0x00005c00160a7a11 */ /* 0x000fe400078408ff */
[----:B------:R-:W-:-:S02]  /*2d00*/  LEA.HI.X R7, R3, c[0x0][0x174], R26, 0x1, P0 ;  /* 0x00005d0003077a11 */ /* 0x000fc400000f0c1a */
[----:B------:R-:W-:Y:S02]  /*2d10*/  PRMT R3, R16, 0x7632, R3 ;  /* 0x0000763210037816 */ /* 0x000fe40000000003 */
[----:B------:R-:W-:Y:S02]  /*2d20*/  LEA.HI.X R9, R14, c[0x0][0x174], R9, 0x1, P1 ;  /* 0x00005d000e097a11 */ /* 0x000fe400008f0c09 */
[----:B0-----:R-:W-:Y:S01]  /*2d30*/  PRMT R5, R12, 0x7610, R5 ;  /* 0x000076100c057816 */ /* 0x001fe20000000005 */
[----:B------:R0:W-:Y:S01]  /*2d40*/  STG.E.U16 [R6.64], R3 ;  /* 0x0000000306007986 */ /* 0x0001e2000c101524 */
[----:B------:R-:W-:Y:S02]  /*2d50*/  LEA.HI.X R11, R22, c[0x0][0x174], R27, 0x1, P2 ;  /* 0x00005d00160b7a11 */ /* 0x000fe400010f0c1b */
[----:B------:R-:W-:Y:S01]  /*2d60*/  PRMT R13, R12, 0x7632, R13 ;  /* 0x000076320c0d7816 */ /* 0x000fe2000000000d */
[----:B------:R-:W-:Y:S01]  /*2d70*/  STG.E.U16 [R8.64], R5 ;  /* 0x0000000508007986 */ /* 0x000fe2000c101524 */
[----:B------:R-:W-:-:S02]  /*2d80*/  IADD3 R16, R15, 0x58, RZ ;  /* 0x000000580f107810 */ /* 0x000fc40007ffe0ff */
[C---:B------:R-:W-:Y:S01]  /*2d90*/  IADD3 R27, R15.reuse, 0x30, RZ ;  /* 0x000000300f1b7810 */ /* 0x040fe20007ffe0ff */
[----:B------:R1:W-:Y:S01]  /*2da0*/  STG.E.U16 [R10.64], R13 ;  /* 0x0000000d0a007986 */ /* 0x0003e2000c101524 */
[C---:B------:R-:W-:Y:S02]  /*2db0*/  IADD3 R28, R15.reuse, 0x40, RZ ;  /* 0x000000400f1c7810 */ /* 0x040fe40007ffe0ff */
[----:B------:R-:W-:Y:S02]  /*2dc0*/  IADD3 R12, R15, 0x38, RZ ;  /* 0x000000380f0c7810 */ /* 0x000fe40007ffe0ff */
[----:B0-----:R-:W-:Y:S02]  /*2dd0*/  IADD3 R3, P5, R27, R17, RZ ;  /* 0x000000111b037210 */ /* 0x001fe40007fbe0ff */
[C---:B------:R-:W-:Y:S02]  /*2de0*/  IADD3 R26, R15.reuse, 0x48, RZ ;  /* 0x000000480f1a7810 */ /* 0x040fe40007ffe0ff */
[----:B------:R-:W-:-:S02]  /*2df0*/  IADD3 R14, R15, 0x50, RZ ;  /* 0x000000500f0e7810 */ /* 0x000fc40007ffe0ff */
[C---:B------:R-:W-:Y:S02]  /*2e00*/  IADD3 R22, R15.reuse, 0x60, RZ ;  /* 0x000000600f167810 */ /* 0x040fe40007ffe0ff */
[----:B-1----:R-:W-:Y:S02]  /*2e10*/  IADD3 R13, P0, R16, R17, RZ ;  /* 0x00000011100d7210 */ /* 0x002fe40007f1e0ff */
[----:B------:R-:W-:Y:S02]  /*2e20*/  F2FP.BF16.PACK_AB R25, R2, R25 ;  /* 0x000000190219723e */ /* 0x000fe400000010ff */
[-C--:B------:R-:W-:Y:S02]  /*2e30*/  LEA.HI.X.SX32 R16, R16, R24.reuse, 0x1, P0 ;  /* 0x0000001810107211 */ /* 0x080fe400000f0eff */
[----:B------:R-:W-:Y:S02]  /*2e40*/  IADD3 R4, R15, 0x68, RZ ;  /* 0x000000680f047810 */ /* 0x000fe40007ffe0ff */
[----:B------:R-:W-:-:S02]  /*2e50*/  LEA.HI.X.SX32 R6, R27, R24, 0x1, P5 ;  /* 0x000000181b067211 */ /* 0x000fc400028f0eff */
[----:B------:R-:W-:Y:S02]  /*2e60*/  LEA R2, P0, R3, c[0x0][0x170], 0x1 ;  /* 0x00005c0003027a11 */ /* 0x000fe400078008ff */
[-C--:B------:R-:W-:Y:S02]  /*2e70*/  IADD3 R7, P3, R28, R17.reuse, RZ ;  /* 0x000000111c077210 */ /* 0x080fe40007f7e0ff */
[-C--:B------:R-:W-:Y:S02]  /*2e80*/  IADD3 R5, P4, R12, R17.reuse, RZ ;  /* 0x000000110c057210 */ /* 0x080fe40007f9e0ff */
[-C--:B------:R-:W-:Y:S02]  /*2e90*/  IADD3 R9, P2, R26, R17.reuse, RZ ;  /* 0x000000111a097210 */ /* 0x080fe40007f5e0ff */
[-C--:B------:R-:W-:Y:S02]  /*2ea0*/  IADD3 R11, P1, R14, R17.reuse, RZ ;  /* 0x000000110e0b7210 */ /* 0x080fe40007f3e0ff */
[----:B------:R-:W-:-:S02]  /*2eb0*/  IADD3 R15, P5, R22, R17, RZ ;  /* 0x00000011160f7210 */ /* 0x000fc40007fbe0ff */
[----:B------:R-:W-:Y:S02]  /*2ec0*/  IADD3 R17, P6, R4, R17, RZ ;  /* 0x0000001104117210 */ /* 0x000fe40007fde0ff */
[----:B------:R-:W-:Y:S02]  /*2ed0*/  LEA.HI.X R3, R3, c[0x0][0x174], R6, 0x1, P0 ;  /* 0x00005d0003037a11 */ /* 0x000fe400000f0c06 */
[-C--:B------:R-:W-:Y:S02]  /*2ee0*/  LEA.HI.X.SX32 R10, R28, R24.reuse, 0x1, P3 ;  /* 0x000000181c0a7211 */ /* 0x080fe400018f0eff */
[----:B------:R-:W-:Y:S01]  /*2ef0*/  LEA R6, P0, R7, c[0x0][0x170], 0x1 ;  /* 0x00005c0007067a11 */ /* 0x000fe200078008ff */
[----:B------:R0:W-:Y:S01]  /*2f00*/  STG.E.U16 [R2.64], R25 ;  /* 0x0000001902007986 */ /* 0x0001e2000c101524 */
[-C--:B------:R-:W-:Y:S02]  /*2f10*/  LEA.HI.X.SX32 R8, R12, R24.reuse, 0x1, P4 ;  /* 0x000000180c087211 */ /* 0x080fe400020f0eff */
[----:B------:R-:W-:-:S02]  /*2f20*/  LEA.HI.X.SX32 R12, R26, R24, 0x1, P2 ;  /* 0x000000181a0c7211 */ /* 0x000fc400010f0eff */
[-C--:B------:R-:W-:Y:S02]  /*2f30*/  LEA.HI.X.SX32 R14, R14, R24.reuse, 0x1, P1 ;  /* 0x000000180e0e7211 */ /* 0x080fe400008f0eff */
[-C--:B------:R-:W-:Y:S02]  /*2f40*/  LEA.HI.X.SX32 R22, R22, R24.reuse, 0x1, P5 ;  /* 0x0000001816167211 */ /* 0x080fe400028f0eff */
[----:B------:R-:W-:Y:S02]  /*2f50*/  LEA.HI.X.SX32 R24, R4, R24, 0x1, P6 ;  /* 0x0000001804187211 */ /* 0x000fe400030f0eff */
[----:B------:R-:W-:Y:S02]  /*2f60*/  LEA R4, P1, R5, c[0x0][0x170], 0x1 ;  /* 0x00005c0005047a11 */ /* 0x000fe400078208ff */
[----:B------:R-:W-:Y:S02]  /*2f70*/  LEA.HI.X R7, R7, c[0x0][0x174], R10, 0x1, P0 ;  /* 0x00005d0007077a11 */ /* 0x000fe400000f0c0a */
[----:B------:R-:W-:-:S02]  /*2f80*/  LEA R10, P0, R11, c[0x0][0x170], 0x1 ;  /* 0x00005c000b0a7a11 */ /* 0x000fc400078008ff */
[----:B------:R-:W-:Y:S02]  /*2f90*/  LEA.HI.X R5, R5, c[0x0][0x174], R8, 0x1, P1 ;  /* 0x00005d0005057a11 */ /* 0x000fe400008f0c08 */
[----:B------:R-:W-:Y:S02]  /*2fa0*/  LEA R8, P1, R9, c[0x0][0x170], 0x1 ;  /* 0x00005c0009087a11 */ /* 0x000fe400078208ff */
[----:B------:R-:W-:Y:S02]  /*2fb0*/  LEA.HI.X R11, R11, c[0x0][0x174], R14, 0x1, P0 ;  /* 0x00005d000b0b7a11 */ /* 0x000fe400000f0c0e */
[----:B------:R-:W-:Y:S02]  /*2fc0*/  LEA R14, P0, R15, c[0x0][0x170], 0x1 ;  /* 0x00005c000f0e7a11 */ /* 0x000fe400078008ff */
[----:B------:R-:W-:Y:S02]  /*2fd0*/  LEA.HI.X R9, R9, c[0x0][0x174], R12, 0x1, P1 ;  /* 0x00005d0009097a11 */ /* 0x000fe400008f0c0c */
[----:B------:R-:W-:-:S02]  /*2fe0*/  LEA R12, P1, R13, c[0x0][0x170], 0x1 ;  /* 0x00005c000d0c7a11 */ /* 0x000fc400078208ff */
[--C-:B------:R-:W-:Y:S02]  /*2ff0*/  LEA.HI.X R15, R15, c[0x0][0x174], R22.reuse, 0x1, P0 ;  /* 0x00005d000f0f7a11 */ /* 0x100fe400000f0c16 */
[----:B------:R-:W-:Y:S02]  /*3000*/  F2FP.BF16.PACK_AB R20, R23, R20 ;  /* 0x000000141714723e */ /* 0x000fe400000010ff */
[----:B------:R-:W-:Y:S02]  /*3010*/  PRMT R22, R25, 0x7632, R22 ;  /* 0x0000763219167816 */ /* 0x000fe40000000016 */
[----:B------:R-:W-:Y:S02]  /*3020*/  F2FP.BF16.PACK_AB R18, R21, R18 ;  /* 0x000000121512723e */ /* 0x000fe400000010ff */
[----:B------:R-:W-:Y:S01]  /*3030*/  LEA.HI.X R13, R13, c[0x0][0x174], R16, 0x1, P1 ;  /* 0x00005d000d0d7a11 */ /* 0x000fe200008f0c10 */
[----:B------:R1:W-:Y:S01]  /*3040*/  STG.E.U16 [R4.64], R22 ;  /* 0x0000001604007986 */ /* 0x0003e2000c101524 */
[----:B------:R-:W-:-:S02]  /*3050*/  LEA R16, P1, R17, c[0x0][0x170], 0x1 ;  /* 0x00005c0011107a11 */ /* 0x000fc400078208ff */
[----:B0-----:R-:W-:Y:S01]  /*3060*/  PRMT R3, R20, 0x7632, R3 ;  /* 0x0000763214037816 */ /* 0x001fe20000000003 */
[----:B------:R-:W-:Y:S01]  /*3070*/  STG.E.U16 [R6.64], R20 ;  /* 0x0000001406007986 */ /* 0x000fe2000c101524 */
[----:B------:R-:W-:Y:S02]  /*3080*/  F2FP.BF16.PACK_AB R0, R19, R0 ;  /* 0x000000001300723e */ /* 0x000fe400000010ff */
[----:B------:R-:W-:Y:S01]  /*3090*/  LEA.HI.X R17, R17, c[0x0][0x174], R24, 0x1, P1 ;  /* 0x00005d0011117a11 */ /* 0x000fe200008f0c18 */
[----:B------:R-:W-:Y:S01]  /*30a0*/  STG.E.U16 [R8.64], R3 ;  /* 0x0000000308007986 */ /* 0x000fe2000c101524 */
[----:B------:R-:W-:Y:S02]  /*30b0*/  PRMT R2, R0, 0x7632, R2 ;  /* 0x0000763200027816 */ /* 0x000fe40000000002 */
[----:B-1----:R-:W-:Y:S01]  /*30c0*/  PRMT R5, R18, 0x7632, R5 ;  /* 0x0000763212057816 */ /* 0x002fe20000000005 */
[----:B------:R-:W-:Y:S04]  /*30d0*/  STG.E.U16 [R10.64], R18 ;  /* 0x000000120a007986 */ /* 0x000fe8000c101524 */
[----:B------:R-:W-:Y:S04]  /*30e0*/  STG.E.U16 [R12.64], R5 ;  /* 0x000000050c007986 */ /* 0x000fe8000c101524 */
[----:B------:R-:W-:Y:S04]  /*30f0*/  STG.E.U16 [R14.64], R0 ;  /* 0x000000000e007986 */ /* 0x000fe8000c101524 */
[----:B------:R-:W-:Y:S01]  /*3100*/  STG.E.U16 [R16.64], R2 ;  /* 0x0000000210007986 */ /* 0x000fe2000c101524 */
[----:B------:R-:W-:Y:S05]  /*3110*/  EXIT ;  /* 0x000000000000794d */ /* 0x000fea0003800000 */
.L_x_174:
        /* <DEDUP_REMOVED lines=20> */
.L_x_175:
[----:B------:R-:W-:Y:S01]  /*3260*/  IMAD.MOV.U32 R12, RZ, RZ, -0x800001 ;  /* 0xff7fffffff0c7424 */ /* 0x000fe200078e00ff */
[----:B------:R-:W-:Y:S01]  /*3270*/  MOV R8, 0x32c0 ;  /* 0x000032c000087802 */ /* 0x000fe20000000f00 */
[----:B------:R-:W-:Y:S02]  /*3280*/  IMAD.MOV.U32 R11, RZ, RZ, 0x10 ;  /* 0x00000010ff0b7424 */ /* 0x000fe400078e00ff */
[----:B------:R-:W-:Y:S02]  /*3290*/  IMAD.MOV.U32 R13, RZ, RZ, 0x1f ;  /* 0x0000001fff0d7424 */ /* 0x000fe400078e00ff */
[----:B------:R-:W-:Y:S02]  /*32a0*/  IMAD.MOV.U32 R14, RZ, RZ, -0x1 ;  /* 0xffffffffff0e7424 */ /* 0x000fe400078e00ff */
[----:B------:R-:W-:Y:S05]  /*32b0*/  CALL.REL.NOINC `($__internal_4_$__cuda_sm70_shflsync_bfly_p) ;  /* 0x000001b000007944 */ /* 0x000fea0003c00000 */
[----:B-1----:R-:W-:Y:S01]  /*32c0*/  IMAD.MOV.U32 R8, RZ, RZ, R11 ;  /* 0x000000ffff087224 */ /* 0x002fe200078e000b */
[----:B0-----:R-:W-:Y:S05]  /*32d0*/  BRA `(.L_x_207) ;  /* 0xffffd44000007947 */ /* 0x001fea000383ffff */
.L_x_176:
[----:B------:R-:W-:Y:S01]  /*32e0*/  IMAD.MOV.U32 R12, RZ, RZ, R15 ;  /* 0x000000ffff0c7224 */ /* 0x000fe200078e000f */
[----:B------:R-:W-:Y:S01]  /*32f0*/  MOV R8, 0x3340 ;  /* 0x0000334000087802 */ /* 0x000fe20000000f00 */
[----:B------:R-:W-:Y:S02]  /*3300*/  IMAD.MOV.U32 R11, RZ, RZ, 0x8 ;  /* 0x00000008ff0b7424 */ /* 0x000fe400078e00ff */
[----:B------:R-:W-:-:S02]  /*3310*/  IMAD.MOV.U32 R13, RZ, RZ, 0x1f ;  /* 0x0000001fff0d7424 */ /* 0x000fc400078e00ff */
[----:B------:R-:W-:Y:S02]  /*3320*/  IMAD.MOV.U32 R14, RZ, RZ, -0x1 ;  /* 0xffffffffff0e7424 */ /* 0x000fe400078e00ff */
[----:B------:R-:W-:Y:S05]  /*3330*/  CALL.REL.NOINC `($__internal_4_$__cuda_sm70_shflsync_bfly_p) ;  /* 0x0000013000007944 */ /* 0x000fea0003c00000 */
[----:B01----:R-:W-:Y:S01]  /*3340*/  FMNMX.FTZ R12, R15, R11, !PT ;  /* 0x0000000b0f0c7209 */ /* 0x003fe20007810000 */
[----:B------:R-:W-:Y:S01]  /*3350*/  IMAD.MOV.U32 R11, RZ, RZ, 0x4 ;  /* 0x00000004ff0b7424 */ /* 0x000fe200078e00ff */
[----:B------:R-:W-:Y:S01]  /*3360*/  MOV R8, 0x33a0 ;  /* 0x000033a000087802 */ /* 0x000fe20000000f00 */
[----:B------:R-:W-:Y:S02]  /*3370*/  IMAD.MOV.U32 R13, RZ, RZ, 0x1f ;  /* 0x0000001fff0d7424 */ /* 0x000fe400078e00ff */
[----:B------:R-:W-:Y:S02]  /*3380*/  IMAD.MOV.U32 R14, RZ, RZ, -0x1 ;  /* 0xffffffffff0e7424 */ /* 0x000fe400078e00ff */
[----:B------:R-:W-:Y:S05]  /*3390*/  CALL.REL.NOINC `($__internal_4_$__cuda_sm70_shflsync_bfly_p) ;  /* 0x000000d000007944 */ /* 0x000fea0003c00000 */
[----:B01----:R-:W-:Y:S01]  /*33a0*/  FMNMX.FTZ R12, R12, R11, !PT ;  /* 0x0000000b0c0c7209 */ /* 0x003fe20007810000 */
[----:B------:R-:W-:Y:S01]  /*33b0*/  IMAD.MOV.U32 R11, RZ, RZ, 0x2 ;  /* 0x00000002ff0b7424 */ /* 0x000fe200078e00ff */
[----:B------:R-:W-:Y:S01]  /*33c0*/  MOV R8, 0x3400 ;  /* 0x0000340000087802 */ /* 0x000fe20000000f00 */
[----:B------:R-:W-:Y:S02]  /*33d0*/  IMAD.MOV.U32 R13, RZ, RZ, 0x1f ;  /* 0x0000001fff0d7424 */ /* 0x000fe400078e00ff */
[----:B------:R-:W-:-:S02]  /*33e0*/  IMAD.MOV.U32 R14, RZ, RZ, -0x1 ;  /* 0xffffffffff0e7424 */ /* 0x000fc400078e00ff */
[----:B------:R-:W-:Y:S05]  /*33f0*/  CALL.REL.NOINC `($__internal_4_$__cuda_sm70_shflsync_bfly_p) ;  /* 0x0000007000007944 */ /* 0x000fea0003c00000 */
[----:B01----:R-:W-:Y:S01]  /*3400*/  FMNMX.FTZ R12, R12, R11, !PT ;  /* 0x0000000b0c0c7209 */ /* 0x003fe20007810000 */
[----:B------:R-:W-:Y:S01]  /*3410*/  IMAD.MOV.U32 R11, RZ, RZ, 0x1 ;  /* 0x00000001ff0b7424 */ /* 0x000fe200078e00ff */
[----:B------:R-:W-:Y:S01]  /*3420*/  MOV R8, 0x3460 ;  /* 0x0000346000087802 */ /* 0x000fe20000000f00 */
[----:B------:R-:W-:-:S02]  /*3430*/  IMAD.MOV.U32 R13, RZ, RZ, 0x1f ;  /* 0x0000001fff0d7424 */ /* 0x000fc400078e00ff */
[----:B------:R-:W-:Y:S02]  /*3440*/  IMAD.MOV.U32 R14, RZ, RZ, -0x1 ;  /* 0xffffffffff0e7424 */ /* 0x000fe400078e00ff */
[----:B------:R-:W-:Y:S05]  /*3450*/  CALL.REL.NOINC `($__internal_4_$__cuda_sm70_shflsync_bfly_p) ;  /* 0x0000001000007944 */ /* 0x000fea0003c00000 */
[----:B01----:R-:W-:Y:S05]  /*3460*/  BRA `(.L_x_208) ;  /* 0xffffd35000007947 */ /* 0x003fea000383ffff */
        .weak           $__internal_4_$__cuda_sm70_shflsync_bfly_p
        .type           $__internal_4_$__cuda_sm70_shflsync_bfly_p,@function
        .size           $__internal_4_$__cuda_sm70_shflsync_bfly_p,(.L_x_24665 - $__internal_4_$__cuda_sm70_shflsync_bfly_p)
$__internal_4_$__cuda_sm70_shflsync_bfly_p:
[----:B------:R-:W-:Y:S01]  /*3470*/  IMAD.MOV.U32 R9, RZ, RZ, 0x0 ;  /* 0x00000000ff097424 */ /* 0x000fe200078e00ff */
[----:B------:R-:W-:Y:S04]  /*3480*/  WARPSYNC R14 ;  /* 0x0000000e00007348 */ /* 0x000fe80003800000 */
[----:B------:R0:W1:Y:S01]  /*3490*/  SHFL.BFLY PT, R11, R12, R11, R13 ;  /* 0x0c00000b0c0b7389 */ /* 0x00006200000e000d */
[----:B------:R-:W-:Y:S05]  /*34a0*/  RET.REL.NODEC R8 `(_ZN4vllm25paged_attention_v2_kernelI13__nv_bfloat16hLi112ELi32ELi128ELNS_18Fp8KVCacheDataTypeE2ELb0ELi512EEEvPfS3_PT_PKS4_PKT0_SA_ifPKiSC_iPKfiiiSE_SE_iiiii) ;  /* 0xffffcb5008007950 */ /* 0x000fea0003c3ffff */
.L_x_209:
        /* <DEDUP_REMOVED lines=13> */
.L_x_24665:


//--------------------- .text._ZN4vllm25paged_attention_v2_kernelI13__nv_bfloat16hLi96ELi32ELi128ELNS_18Fp8KVCacheDataTypeE2ELb0ELi512EEEvPfS3_PT_PKS4_PKT0_SA_ifPKiSC_iPKfiiiSE_SE_iiiii --------------------------
	.section	.text._ZN4vllm25paged_attention_v2_kernelI13__nv_bfloat16hLi96ELi32ELi128ELNS_18Fp8KVCacheDataTypeE2ELb0ELi512EEEvPfS3_PT_PKS4_PKT0_SA_ifPKiSC_iPKfiiiSE_SE_iiiii,"ax",@progbits
	.sectioninfo	@"SHI_REGISTERS=32"
	.align	128
        .global         _ZN4vllm25paged_attention_v2_kernelI13__nv_bfloat16hLi96ELi32ELi128ELNS_18Fp8KVCacheDataTypeE2ELb0ELi512EEEvPfS3_PT_PKS4_PKT0_SA_ifPKiSC_iPKfiiiSE_SE_iiiii
        .type           _ZN4vllm25paged_attention_v2_kernelI13__nv_bfloat16hLi96ELi32ELi128ELNS_18Fp8KVCacheDataTypeE2ELb0ELi512EEEvPfS3_PT_PKS4_PKT0_SA_ifPKiSC_iPKfiiiSE_SE_iiiii,@function
        .size           _ZN4vllm25paged_attention_v2_kernelI13__nv_bfloat16hLi96ELi32ELi128ELNS_18Fp8KVCacheDataTypeE2ELb0ELi512EEEvPfS3_PT_PKS4_PKT0_SA_ifPKiSC_iPKfiiiSE_SE_iiiii,(.L_x_24666 - _ZN4vllm25paged_attention_v2_kernelI13__nv_bfloat16hLi96ELi32ELi128ELNS_18Fp8KVCacheDataTypeE2ELb0ELi512EEEvPfS3_PT_PKS4_PKT0_SA_ifPKiSC_iPKfiiiSE_SE_iiiii)
        .other          _ZN4vllm25paged_attention_v2_kernelI13__nv_bfloat16hLi96ELi32ELi128ELNS_18Fp8KVCacheDataTypeE2ELb0ELi512EEEvPfS3_PT_PKS4_PKT0_SA_ifPKiSC_iPKfiiiSE_SE_iiiii,@"STO_CUDA_ENTRY STV_DEFAULT"
_ZN4vllm25paged_attention_v2_kernelI13__nv_bfloat16hLi96ELi32ELi128ELNS_18Fp8KVCacheDataTypeE2ELb0ELi512EEEvPfS3_PT_PKS4_PKT0_SA_ifPKiSC_iPKfiiiSE_SE_iiiii:
.text._ZN4vllm25paged_attention_v2_kernelI13__nv_bfloat16hLi96ELi32ELi128ELNS_18Fp8KVCacheDataTypeE2ELb0ELi512EEEvPfS3_PT_PKS4_PKT0_SA_ifPKiSC_iPKfiiiSE_SE_iiiii:
        /* <DEDUP_REMOVED lines=53> */
.L_x_214:
        /* <DEDUP_REMOVED lines=15> */
.L_x_213:
[----:B------:R-:W-:Y:S05]  /*0440*/  BSYNC B1 ;  /* 0x0000000000017941 */ /* 0x000fea0003800000 */
.L_x_212:
        /* <DEDUP_REMOVED lines=10> */
.L_x_215:
        /* <DEDUP_REMOVED lines=28> */
.L_x_211:
[----:B------:R-:W-:Y:S05]  /*06b0*/  BSYNC B0 ;  /* 0x0000000000007941 */ /* 0x000fea0003800000 */
.L_x_210:
[----:B------:R-:W-:Y:S01]  /*06c0*/  LEA R9, R3, R6, 0x4 ;  /* 0x0000000603097211 */ /* 0x000fe200078e20ff */
[----:B------:R-:W-:Y:S03]  /*06d0*/  BAR.SYNC.DEFER_BLOCKING 0x0 ;  /* 0x0000000000007b1d */ /* 0x000fe60000010000 */
[----:B------:R-:W-:-:S13]  /*06e0*/  ISETP.GE.AND P0, PT, R9, R22, PT ;  /* 0x000000160900720c */ /* 0x000fda0003f06270 */
[----:B------:R-:W-:Y:S05]  /*06f0*/  @!P0 BRA `(.L_x_216) ;  /* 0x0000287000008947 */ /* 0x000fea0003800000 */
[----:B------:R-:W-:Y:S05]  /*0700*/  BRA.DIV ~URZ, `(.L_x_217) ;  /* 0x000029a27f007947 */ /* 0x000fea000b800000 */
[----:B------:R-:W-:-:S05]  /*0710*/  IMAD.MOV.U32 R8, RZ, RZ, -0x800001 ;  /* 0xff7fffffff087424 */ /* 0x000fca00078e00ff */
.L_x_249:
        /* <DEDUP_REMOVED lines=10> */
.L_x_250:
        /* <DEDUP_REMOVED lines=35> */
.L_x_223:
        /* <DEDUP_REMOVED lines=11> */
.L_x_222:
[----:B------:R-:W-:Y:S05]  /*0aa0*/  BSYNC B1 ;  /* 0x0000000000017941 */ /* 0x000fea0003800000 */
.L_x_221:
        /* <DEDUP_REMOVED lines=10> */
.L_x_226:
        /* <DEDUP_REMOVED lines=100> */
.L_x_225:
[----:B------:R-:W-:Y:S05]  /*1190*/  BSYNC B1 ;  /* 0x0000000000017941 */ /* 0x000fea0003800000 */
.L_x_224:
        /* <DEDUP_REMOVED lines=55> */
.L_x_228:
[----:B------:R-:W-:Y:S05]  /*1510*/  BSYNC B1 ;  /* 0x0000000000017941 */ /* 0x000fea0003800000 */
.L_x_227:
        /* <DEDUP_REMOVED lines=26> */
.L_x_220:
[----:B------:R-:W-:Y:S05]  /*16c0*/  BSYNC B0 ;  /* 0x0000000000007941 */ /* 0x000fea0003800000 */
.L_x_219:
        /* <DEDUP_REMOVED lines=37> */
[----:B------:R-:W-:Y:S02]  /*1920*/  LOP3.LUT P0, R12, R11, 0x3, RZ, 0xc0, !PT ;  /* 0x000000030b0c7812 */ /* 0x000fe4000780c0ff */
[----:B------:R-:W-:-:S03]  /*1930*/  MOV R11, R2 ;  /* 0x00000002000b7202 */ /* 0x000fc60000000f00 */
[----:B------:R-:W0:Y:S08]  /*1940*/  MUFU.RCP R10, R10 ;  /* 0x0000000a000a7308 */ /* 0x000e300000001000 */
[----:B------:R-:W-:Y:S05]  /*1950*/  @!P0 BRA `(.L_x_232) ;  /* 0x000000a000008947 */ /* 0x000fea0003800000 */
[----:B------:R-:W-:Y:S01]  /*1960*/  LEA R13, R2, 0xe0, 0x2 ;  /* 0x000000e0020d7811 */ /* 0x000fe200078e10ff */
[----:B------:R-:W-:-:S04]  /*1970*/  IMAD.MOV.U32 R11, RZ, RZ, R2 ;  /* 0x000000ffff0b7224 */ /* 0x000fc800078e0002 */
.L_x_233:
        /* <DEDUP_REMOVED lines=8> */
.L_x_232:
[----:B------:R-:W-:Y:S05]  /*1a00*/  BSYNC B1 ;  /* 0x0000000000017941 */ /* 0x000fea0003800000 */
.L_x_231:
        /* <DEDUP_REMOVED lines=10> */
.L_x_236:
        /* <DEDUP_REMOVED lines=52> */
.L_x_235:
[----:B------:R-:W-:Y:S05]  /*1df0*/  BSYNC B1 ;  /* 0x0000000000017941 */ /* 0x000fea0003800000 */
.L_x_234:
        /* <DEDUP_REMOVED lines=31> */
.L_x_238:
[----:B------:R-:W-:Y:S05]  /*1ff0*/  BSYNC B1 ;  /* 0x0000000000017941 */ /* 0x000fea0003800000 */
.L_x_237:
        /* <DEDUP_REMOVED lines=14> */
.L_x_230:
[----:B------:R-:W-:Y:S05]  /*20e0*/  BSYNC B0 ;  /* 0x0000000000007941 */ /* 0x000fea0003800000 */
.L_x_229:
        /* <DEDUP_REMOVED lines=30> */
.L_x_240:
[----:B------:R-:W-:Y:S05]  /*22d0*/  BSYNC B0 ;  /* 0x0000000000007941 */ /* 0x000fea0003800000 */
.L_x_239:
[----:B------:R-:W-:Y:S01]  /*22e0*/  SHF.R.S32.HI R13, RZ, 0x2, R13 ;  /* 0x00000002ff0d7819 */ /* 0x000fe2000001140d */
[----:B------:R-:W-:Y:S01]  /*22f0*/  BAR.SYNC.DEFER_BLOCKING 0x0 ;  /* 0x0000000000007b1d */ /* 0x000fe20000010000 */
[C---:B------:R-:W-:Y:S01]  /*2300*/  ISETP.GT.OR P4, PT, R2.reuse, 0x3f, P0 ;  /* 0x0000003f0200780c */ /* 0x040fe20000784670 */
[----:B------:R-:W-:Y:S01]  /*2310*/  IMAD.MOV.U32 R7, RZ, RZ, RZ ;  /* 0x000000ffff077224 */ /* 0x000fe200078e00ff */
[----:B------:R-:W-:Y:S01]  /*2320*/  ISETP.GT.OR P5, PT, R2, 0x1f, P0 ;  /* 0x0000001f0200780c */ /* 0x000fe200007a4670 */
[----:B0-----:R-:W-:Y:S01]  /*2330*/  IMAD.MOV.U32 R8, RZ, RZ, RZ ;  /* 0x000000ffff087224 */ /* 0x001fe200078e00ff */
[----:B------:R-:W-:Y:S01]  /*2340*/  CS2R R20, SRZ ;  /* 0x0000000000147805 */ /* 0x000fe2000001ff00 */
[----:B------:R-:W-:Y:S01]  /*2350*/  BSSY B0, `(.L_x_241) ;  /* 0x0000016000007945 */ /* 0x000fe20003800000 */
[----:B------:R-:W-:Y:S01]  /*2360*/  IMAD.MOV.U32 R12, RZ, RZ, RZ ;  /* 0x000000ffff0c7224 */ /* 0x000fe200078e00ff */
[----:B------:R-:W-:Y:S01]  /*2370*/  CS2R R18, SRZ ;  /* 0x0000000000127805 */ /* 0x000fe2000001ff00 */
[----:B------:R-:W-:-:S02]  /*2380*/  IMAD.MOV.U32 R15, RZ, RZ, RZ ;  /* 0x000000ffff0f7224 */ /* 0x000fc400078e00ff */
[----:B------:R-:W-:Y:S02]  /*2390*/  IMAD.MOV.U32 R25, RZ, RZ, RZ ;  /* 0x000000ffff197224 */ /* 0x000fe400078e00ff */
        /* <DEDUP_REMOVED lines=17> */
.L_x_242:
[----:B------:R-:W-:Y:S05]  /*24b0*/  BSYNC B0 ;  /* 0x0000000000007941 */ /* 0x000fea0003800000 */
.L_x_241:
        /* <DEDUP_REMOVED lines=18> */
[----:B----4-:R-:W-:Y:S02]  /*25e0*/  FADD.FTZ R25, R25, R14 ;  /* 0x0000000e19197221 */ /* 0x010fe40000010000 */
[----:B-----5:R-:W-:Y:S02]  /*25f0*/  FADD.FTZ R23, R23, R16 ;  /* 0x0000001017177221 */ /* 0x020fe40000010000 */
[----:B------:R-:W-:Y:S02]  /*2600*/  FADD.FTZ R18, R18, R17 ;  /* 0x0000001112127221 */ /* 0x000fe40000010000 */
[----:B------:R-:W-:Y:S02]  /*2610*/  FADD.FTZ R21, R21, R22 ;  /* 0x0000001615157221 */ /* 0x000fe40000010000 */
[----:B------:R-:W-:Y:S02]  /*2620*/  FADD.FTZ R0, R0, R27 ;  /* 0x0000001b00007221 */ /* 0x000fe40000010000 */
[----:B------:R-:W-:-:S02]  /*2630*/  FADD.FTZ R19, R19, R24 ;  /* 0x0000001813137221 */ /* 0x000fc40000010000 */
[----:B0-----:R-:W-:Y:S02]  /*2640*/  FADD.FTZ R15, R15, R10 ;  /* 0x0000000a0f0f7221 */ /* 0x001fe40000010000 */
[----:B-1----:R-:W-:Y:S02]  /*2650*/  FADD.FTZ R2, R2, R9 ;  /* 0x0000000902027221 */ /* 0x002fe40000010000 */
[----:B--2---:R-:W-:Y:S02]  /*2660*/  FADD.FTZ R20, R20, R11 ;  /* 0x0000000b14147221 */ /* 0x004fe40000010000 */
.L_x_244:
[----:B------:R-:W-:Y:S05]  /*2670*/  BSYNC B0 ;  /* 0x0000000000007941 */ /* 0x000fea0003800000 */
.L_x_243:
        /* <DEDUP_REMOVED lines=14> */
[----:B------:R1:W-:Y:S02]  /*2760*/  STS [R6.X4+0xc0], R19 ;  /* 0x0000c01306007388 */ /* 0x0003e40000004800 */
.L_x_246:
[----:B------:R-:W-:Y:S05]  /*2770*/  BSYNC B0 ;  /* 0x0000000000007941 */ /* 0x000fea0003800000 */
.L_x_245:
        /* <DEDUP_REMOVED lines=9> */
[----:B------:R-:W1:Y:S04]  /*2810*/  @!P0 LDS R27, [R6.X4+0x1e0] ;  /* 0x0001e000061b8984 */ /* 0x000e680000004800 */
[----:B------:R-:W1:Y:S04]  /*2820*/  @!P0 LDS R22, [R6.X4+0x200] ;  /* 0x0002000006168984 */ /* 0x000e680000004800 */
[----:B------:R-:W1:Y:S04]  /*2830*/  @!P0 LDS R29, [R6.X4+0x220] ;  /* 0x00022000061d8984 */ /* 0x000e680000004800 */
[----:B------:R-:W1:Y:S02]  /*2840*/  @!P0 LDS R24, [R6.X4+0x240] ;  /* 0x0002400006188984 */ /* 0x000e640000004800 */
        /* <DEDUP_REMOVED lines=8> */
[----:B------:R-:W-:Y:S02]  /*28d0*/  @!P0 FADD.FTZ R18, R18, R27 ;  /* 0x0000001b12128221 */ /* 0x000fe40000010000 */
[----:B------:R-:W-:-:S02]  /*28e0*/  @!P0 FADD.FTZ R21, R21, R22 ;  /* 0x0000001615158221 */ /* 0x000fc40000010000 */
[----:B------:R-:W-:Y:S02]  /*28f0*/  @!P0 FADD.FTZ R0, R0, R29 ;  /* 0x0000001d00008221 */ /* 0x000fe40000010000 */
[----:B------:R-:W-:Y:S02]  /*2900*/  @!P0 FADD.FTZ R19, R19, R24 ;  /* 0x0000001813138221 */ /* 0x000fe40000010000 */
[----:B0-----:R-:W-:Y:S02]  /*2910*/  FADD.FTZ R15, R15, R10 ;  /* 0x0000000a0f0f7221 */ /* 0x001fe40000010000 */
[----:B-1----:R-:W-:Y:S02]  /*2920*/  FADD.FTZ R2, R2, R9 ;  /* 0x0000000902027221 */ /* 0x002fe40000010000 */
.L_x_248:
[----:B------:R-:W-:Y:S05]  /*2930*/  BSYNC B0 ;  /* 0x0000000000007941 */ /* 0x000fea0003800000 */
.L_x_247:
        /* <DEDUP_REMOVED lines=9> */
[----:B------:R-:W-:Y:S02]  /*29d0*/  IADD3 R17, P1, P2, R3, R4, R17 ;  /* 0x0000000403117210 */ /* 0x000fe40007a3e011 */
[----:B------:R-:W-:Y:S01]  /*29e0*/  SHF.R.S32.HI R24, RZ, 0x1f, R3 ;  /* 0x0000001fff187819 */ /* 0x000fe20000011403 */
[----:B------:R-:W-:Y:S10]  /*29f0*/  @P0 EXIT ;  /* 0x000000000000094d */ /* 0x000ff40003800000 */
[----:B------:R-:W-:Y:S02]  /*2a00*/  IADD3.X R24, R24, R5, R6, P1, P2 ;  /* 0x0000000518187210 */ /* 0x000fe40000fe4406 */
[----:B------:R-:W-:-:S02]  /*2a10*/  IADD3 R3, P0, R13, R17, RZ ;  /* 0x000000110d037210 */ /* 0x000fc40007f1e0ff */
[C---:B------:R-:W-:Y:S02]  /*2a20*/  IADD3 R16, R13.reuse, 0x8, RZ ;  /* 0x000000080d107810 */ /* 0x040fe40007ffe0ff */
[----:B------:R-:W-:Y:S02]  /*2a30*/  LEA.HI.X.SX32 R10, R13, R24, 0x1, P0 ;  /* 0x000000180d0a7211 */ /* 0x000fe400000f0eff */
[----:B------:R-:W-:Y:S02]  /*2a40*/  LEA R4, P0, R3, c[0x0][0x170], 0x1 ;  /* 0x00005c0003047a11 */ /* 0x000fe400078008ff */
[----:B------:R-:W-:Y:S02]  /*2a50*/  IADD3 R6, R13, 0x10, RZ ;  /* 0x000000100d067810 */ /* 0x000fe40007ffe0ff */
[----:B------:R-:W-:Y:S02]  /*2a60*/  LEA.HI.X R5, R3, c[0x0][0x174], R10, 0x1, P0 ;  /* 0x00005d0003057a11 */ /* 0x000fe400000f0c0a */
[----:B------:R-:W-:-:S02]  /*2a70*/  IADD3 R3, P0, R16, R17, RZ ;  /* 0x0000001110037210 */ /* 0x000fc40007f1e0ff */
[----:B------:R-:W-:Y:S02]  /*2a80*/  IADD3 R9, P1, R6, R17, RZ ;  /* 0x0000001106097210 */ /* 0x000fe40007f3e0ff */
[----:B------:R-:W-:Y:S02]  /*2a90*/  IADD3 R10, R13, 0x18, RZ ;  /* 0x000000180d0a7810 */ /* 0x000fe40007ffe0ff */
[-C--:B------:R-:W-:Y:S02]  /*2aa0*/  LEA.HI.X.SX32 R16, R16, R24.reuse, 0x1, P0 ;  /* 0x0000001810107211 */ /* 0x080fe400000f0eff */
[----:B------:R-:W-:Y:S02]  /*2ab0*/  LEA.HI.X.SX32 R26, R6, R24, 0x1, P1 ;  /* 0x00000018061a7211 */ /* 0x000fe400008f0eff */
[----:B------:R-:W-:Y:S02]  /*2ac0*/  LEA R6, P0, R3, c[0x0][0x170], 0x1 ;  /* 0x00005c0003067a11 */ /* 0x000fe400078008ff */
[----:B------:R-:W-:-:S02]  /*2ad0*/  F2FP.BF16.PACK_AB R14, R8, R7 ;  /* 0x00000007080e723e */ /* 0x000fc400000010ff */
[----:B------:R-:W-:Y:S02]  /*2ae0*/  IADD3 R11, P2, R10, R17, RZ ;  /* 0x000000110a0b7210 */ /* 0x000fe40007f5e0ff */
[----:B------:R-:W-:Y:S02]  /*2af0*/  LEA.HI.X R7, R3, c[0x0][0x174], R16, 0x1, P0 ;  /* 0x00005d0003077a11 */ /* 0x000fe400000f0c10 */
[----:B------:R-:W-:Y:S02]  /*2b00*/  PRMT R3, R14, 0x7610, R3 ;  /* 0x000076100e037816 */ /* 0x000fe40000000003 */
[----:B------:R-:W-:Y:S02]  /*2b10*/  LEA.HI.X.SX32 R22, R10, R24, 0x1, P2 ;  /* 0x000000180a167211 */ /* 0x000fe400010f0eff */
[----:B------:R-:W-:Y:S01]  /*2b20*/  LEA R8, P1, R9, c[0x0][0x170], 0x1 ;  /* 0x00005c0009087a11 */ /* 0x000fe200078208ff */
[----:B------:R0:W-:Y:S01]  /*2b30*/  STG.E.U16 [R4.64], R3 ;  /* 0x0000000304007986 */ /* 0x0001e2000c101524 */
[----:B------:R-:W-:-:S02]  /*2b40*/  LEA R10, P2, R11, c[0x0][0x170], 0x1 ;  /* 0x00005c000b0a7a11 */ /* 0x000fc400078408ff */
[----:B------:R-:W-:Y:S02]  /*2b50*/  F2FP.BF16.PACK_AB R12, R15, R12 ;  /* 0x0000000c0f0c723e */ /* 0x000fe400000010ff */
[C---:B------:R-:W-:Y:S02]  /*2b60*/  IADD3 R16, R13.reuse, 0x48, RZ ;  /* 0x000000480d107810 */ /* 0x040fe40007ffe0ff */
[----:B------:R-:W-:Y:S02]  /*2b70*/  IADD3 R15, R13, 0x20, RZ ;  /* 0x000000200d0f7810 */ /* 0x000fe40007ffe0ff */
[----:B------:R-:W-:Y:S02]  /*2b80*/  LEA.HI.X R9, R9, c[0x0][0x174], R26, 0x1, P1 ;  /* 0x00005d0009097a11 */ /* 0x000fe400008f0c1a */
[----:B------:R-:W-:Y:S02]  /*2b90*/  LEA.HI.X R11, R11, c[0x0][0x174], R22, 0x1, P2 ;  /* 0x00005d000b0b7a11 */ /* 0x000fe400010f0c16 */
[----:B------:R-:W-:-:S02]  /*2ba0*/  PRMT R28, R14, 0x7632, R28 ;  /* 0x000076320e1c7816 */ /* 0x000fc4000000001c */
[C---:B0-----:R-:W-:Y:S02]  /*2bb0*/  PRMT R5, R12.reuse, 0x7610, R5 ;  /* 0x000076100c057816 */ /* 0x041fe40000000005 */
[----:B------:R-:W-:Y:S01]  /*2bc0*/  PRMT R29, R12, 0x7632, R29 ;  /* 0x000076320c1d7816 */ /* 0x000fe2000000001d */
[----:B------:R0:W-:Y:S01]  /*2bd0*/  STG.E.U16 [R6.64], R28 ;  /* 0x0000001c06007986 */ /* 0x0001e2000c101524 */
[C---:B------:R-:W-:Y:S02]  /*2be0*/  IADD3 R12, R13.reuse, 0x28, RZ ;  /* 0x000000280d0c7810 */ /* 0x040fe40007ffe0ff */
[C---:B------:R-:W-:Y:S01]  /*2bf0*/  IADD3 R27, R13.reuse, 0x30, RZ ;  /* 0x000000300d1b7810 */ /* 0x040fe20007ffe0ff */
[----:B------:R1:W-:Y:S01]  /*2c00*/  STG.E.U16 [R8.64], R5 ;  /* 0x0000000508007986 */ /* 0x0003e2000c101524 */
[C---:B------:R-:W-:Y:S02]  /*2c10*/  IADD3 R26, R13.reuse, 0x38, RZ ;  /* 0x000000380d1a7810 */ /* 0x040fe40007ffe0ff */
[C---:B------:R-:W-:Y:S01]  /*2c20*/  IADD3 R14, R13.reuse, 0x40, RZ ;  /* 0x000000400d0e7810 */ /* 0x040fe20007ffe0ff */
[----:B------:R2:W-:Y:S01]  /*2c30*/  STG.E.U16 [R10.64], R29 ;  /* 0x0000001d0a007986 */ /* 0x0005e2000c101524 */
[----:B------:R-:W-:-:S02]  /*2c40*/  IADD3 R22, R13, 0x50, RZ ;  /* 0x000000500d167810 */ /* 0x000fc40007ffe0ff */
[----:B------:R-:W-:Y:S02]  /*2c50*/  IADD3 R4, R13, 0x58, RZ ;  /* 0x000000580d047810 */ /* 0x000fe40007ffe0ff */
[CC--:B------:R-:W-:Y:S02]  /*2c60*/  IADD3 R13, P0, R16.reuse, R17.reuse, RZ ;  /* 0x00000011100d7210 */ /* 0x0c0fe40007f1e0ff */
[C---:B------:R-:W-:Y:S02]  /*2c70*/  IADD3 R3, P5, R15.reuse, R17, RZ ;  /* 0x000000110f037210 */ /* 0x040fe40007fbe0ff */
[-C--:B------:R-:W-:Y:S02]  /*2c80*/  LEA.HI.X.SX32 R16, R16, R24.reuse, 0x1, P0 ;  /* 0x0000001810107211 */ /* 0x080fe400000f0eff */
[----:B------:R-:W-:Y:S02]  /*2c90*/  F2FP.BF16.PACK_AB R25, R2, R25 ;  /* 0x000000190219723e */ /* 0x000fe400000010ff */
[----:B0-----:R-:W-:-:S02]  /*2ca0*/  LEA.HI.X.SX32 R6, R15, R24, 0x1, P5 ;  /* 0x000000180f067211 */ /* 0x001fc400028f0eff */
[----:B------:R-:W-:Y:S02]  /*2cb0*/  LEA R2, P0, R3, c[0x0][0x170], 0x1 ;  /* 0x00005c0003027a11 */ /* 0x000fe400078008ff */
[-C--:B------:R-:W-:Y:S02]  /*2cc0*/  IADD3 R7, P3, R27, R17.reuse, RZ ;  /* 0x000000111b077210 */ /* 0x080fe40007f7e0ff */
[-C--:B-1----:R-:W-:Y:S02]  /*2cd0*/  IADD3 R5, P4, R12, R17.reuse, RZ ;  /* 0x000000110c057210 */ /* 0x082fe40007f9e0ff */
[-C--:B------:R-:W-:Y:S02]  /*2ce0*/  IADD3 R9, P2, R26, R17.reuse, RZ ;  /* 0x000000111a097210 */ /* 0x080fe40007f5e0ff */
[-C--:B--2---:R-:W-:Y:S02]  /*2cf0*/  IADD3 R11, P1, R14, R17.reuse, RZ ;  /* 0x000000110e0b7210 */ /* 0x084fe40007f3e0ff */
        /* <DEDUP_REMOVED lines=39> */
.L_x_216:
[----:B------:R-:W-:Y:S01]  /*2f70*/  MOV R2, 0x0 ;  /* 0x0000000000027802 */ /* 0x000fe20000000f00 */
[----:B------:R-:W-:Y:S01]  /*2f80*/  IMAD.MOV.U32 R4, RZ, RZ, c[0x4][0x178] ;  /* 0x01005e00ff047624 */ /* 0x000fe200078e00ff */
[----:B------:R-:W-:Y:S01]  /*2f90*/  MOV R5, c[0x4][0x17c] ;  /* 0x01005f0000057a02 */ /* 0x000fe20000000f00 */
[----:B------:R-:W-:-:S02]  /*2fa0*/  IMAD.MOV.U32 R6, RZ, RZ, c[0x4][0x180] ;  /* 0x01006000ff067624 */ /* 0x000fc400078e00ff */
[----:B------:R-:W-:Y:S01]  /*2fb0*/  IMAD.MOV.U32 R7, RZ, RZ, c[0x4][0x184] ;  /* 0x01006100ff077624 */ /* 0x000fe200078e00ff */
[----:B------:R-:W0:Y:S01]  /*2fc0*/  LDC.64 R2, c[0x4][R2] ;  /* 0x0100000002027b82 */ /* 0x000e220000000a00 */
[----:B------:R-:W-:Y:S02]  /*2fd0*/  IMAD.MOV.U32 R8, RZ, RZ, 0x219 ;  /* 0x00000219ff087424 */ /* 0x000fe400078e00ff */
[----:B------:R-:W-:Y:S02]  /*2fe0*/  IMAD.MOV.U32 R10, RZ, RZ, c[0x4][0x88] ;  /* 0x01002200ff0a7624 */ /* 0x000fe400078e00ff */
[----:B------:R-:W-:Y:S02]  /*2ff0*/  IMAD.MOV.U32 R11, RZ, RZ, c[0x4][0x8c] ;  /* 0x01002300ff0b7624 */ /* 0x000fe400078e00ff */
[----:B------:R-:W-:Y:S02]  /*3000*/  IMAD.MOV.U32 R12, RZ, RZ, 0x1 ;  /* 0x00000001ff0c7424 */ /* 0x000fe400078e00ff */
[----:B------:R-:W-:-:S02]  /*3010*/  IMAD.MOV.U32 R13, RZ, RZ, RZ ;  /* 0x000000ffff0d7224 */ /* 0x000fc400078e00ff */
[----:B------:R-:W-:Y:S01]  /*3020*/  LEPC R14 ;  /* 0x00000000000e734e */ /* 0x000fe20000000000 */
[----:B------:R-:W-:-:S02]  /*3030*/  MOV R9, 0x30a0 ;  /* 0x000030a000097802 */ /* 0x000fc40000000f00 */
[----:B------:R-:W-:Y:S02]  /*3040*/  MOV R20, 0x3020 ;  /* 0x0000302000147802 */ /* 0x000fe40000000f00 */
[----:B------:R-:W-:Y:S02]  /*3050*/  MOV R21, 0x0 ;  /* 0x0000000000157802 */ /* 0x000fe40000000f00 */
[----:B------:R-:W-:Y:S02]  /*3060*/  MOV R0, 0x0 ;  /* 0x0000000000007802 */ /* 0x000fe40000000f00 */
[----:B------:R-:W-:-:S04]  /*3070*/  IADD3 R20, P0, P1, -R20, R9, R14 ;  /* 0x0000000914147210 */ /* 0x000fc8000791e10e */
[----:B------:R-:W-:-:S04]  /*3080*/  IADD3.X R21, ~R0, R21, R15, P0, P1 ;  /* 0x0000001500157210 */ /* 0x000fc800007e250f */
[----:B0-----:R-:W-:Y:S05]  /*3090*/  CALL.ABS.NOINC R2 ;  /* 0x0000000002007343 */ /* 0x001fea0003c00000 */
[----:B------:R-:W-:Y:S05]  /*30a0*/  EXIT ;  /* 0x000000000000794d */ /* 0x000fea0003800000 */
.L_x_217:
[----:B------:R-:W-:Y:S01]  /*30b0*/  IMAD.MOV.U32 R12, RZ, RZ, -0x800001 ;  /* 0xff7fffffff0c7424 */ /* 0x000fe200078e00ff */
[----:B------:R-:W-:Y:S01]  /*30c0*/  MOV R8, 0x3110 ;  /* 0x0000311000087802 */ /* 0x000fe20000000f00 */
[----:B------:R-:W-:Y:S02]  /*30d0*/  IMAD.MOV.U32 R11, RZ, RZ, 0x10 ;  /* 0x00000010ff0b7424 */ /* 0x000fe400078e00ff */
[----:B------:R-:W-:Y:S02]  /*30e0*/  IMAD.MOV.U32 R13, RZ, RZ, 0x1f ;  /* 0x0000001fff0d7424 */ /* 0x000fe400078e00ff */
[----:B------:R-:W-:Y:S02]  /*30f0*/  IMAD.MOV.U32 R14, RZ, RZ, -0x1 ;  /* 0xffffffffff0e7424 */ /* 0x000fe400078e00ff */
[----:B------:R-:W-:Y:S05]  /*3100*/  CALL.REL.NOINC `($__internal_5_$__cuda_sm70_shflsync_bfly_p) ;  /* 0x000001b000007944 */ /* 0x000fea0003c00000 */
[----:B-1----:R-:W-:Y:S01]  /*3110*/  IMAD.MOV.U32 R8, RZ, RZ, R11 ;  /* 0x000000ffff087224 */ /* 0x002fe200078e000b */
[----:B0-----:R-:W-:Y:S05]  /*3120*/  BRA `(.L_x_249) ;  /* 0xffffd5f000007947 */ /* 0x001fea000383ffff */
.L_x_218:
[----:B------:R-:W-:Y:S01]  /*3130*/  HFMA2.MMA R11, -RZ, RZ, 0, 4.76837158203125e-07 ;  /* 0x00000008ff0b7435 */ /* 0x000fe200000001ff */
[----:B------:R-:W-:Y:S01]  /*3140*/  IMAD.MOV.U32 R12, RZ, RZ, R15 ;  /* 0x000000ffff0c7224 */ /* 0x000fe200078e000f */
[----:B------:R-:W-:Y:S01]  /*3150*/  MOV R8, 0x3190 ;  /* 0x0000319000087802 */ /* 0x000fe20000000f00 */
[----:B------:R-:W-:-:S02]  /*3160*/  IMAD.MOV.U32 R13, RZ, RZ, 0x1f ;  /* 0x0000001fff0d7424 */ /* 0x000fc400078e00ff */
[----:B------:R-:W-:Y:S02]  /*3170*/  IMAD.MOV.U32 R14, RZ, RZ, -0x1 ;  /* 0xffffffffff0e7424 */ /* 0x000fe400078e00ff */
[----:B------:R-:W-:Y:S05]  /*3180*/  CALL.REL.NOINC `($__internal_5_$__cuda_sm70_shflsync_bfly_p) ;  /* 0x0000013000007944 */ /* 0x000fea0003c00000 */
[----:B01----:R-:W-:Y:S01]  /*3190*/  FMNMX.FTZ R12, R15, R11, !PT ;  /* 0x0000000b0f0c7209 */ /* 0x003fe20007810000 */
[----:B------:R-:W-:Y:S01]  /*31a0*/  IMAD.MOV.U32 R11, RZ, RZ, 0x4 ;  /* 0x00000004ff0b7424 */ /* 0x000fe200078e00ff */
[----:B------:R-:W-:Y:S01]  /*31b0*/  MOV R8, 0x31f0 ;  /* 0x000031f000087802 */ /* 0x000fe20000000f00 */
[----:B------:R-:W-:Y:S02]  /*31c0*/  IMAD.MOV.U32 R13, RZ, RZ, 0x1f ;  /* 0x0000001fff0d7424 */ /* 0x000fe400078e00ff */
[----:B------:R-:W-:Y:S02]  /*31d0*/  IMAD.MOV.U32 R14, RZ, RZ, -0x1 ;  /* 0xffffffffff0e7424 */ /* 0x000fe400078e00ff */
[----:B------:R-:W-:Y:S05]  /*31e0*/  CALL.REL.NOINC `($__internal_5_$__cuda_sm70_shflsync_bfly_p) ;  /* 0x000000d000007944 */ /* 0x000fea0003c00000 */
[----:B01----:R-:W-:Y:S01]  /*31f0*/  FMNMX.FTZ R12, R12, R11, !PT ;  /* 0x0000000b0c0c7209 */ /* 0x003fe20007810000 */
[----:B------:R-:W-:Y:S01]  /*3200*/  IMAD.MOV.U32 R11, RZ, RZ, 0x2 ;  /* 0x00000002ff0b7424 */ /* 0x000fe200078e00ff */
[----:B------:R-:W-:Y:S01]  /*3210*/  MOV R8, 0x3250 ;  /* 0x0000325000087802 */ /* 0x000fe20000000f00 */
[----:B------:R-:W-:Y:S02]  /*3220*/  IMAD.MOV.U32 R13, RZ, RZ, 0x1f ;  /* 0x0000001fff0d7424 */ /* 0x000fe400078e00ff */
[----:B------:R-:W-:-:S02]  /*3230*/  IMAD.MOV.U32 R14, RZ, RZ, -0x1 ;  /* 0xffffffffff0e7424 */ /* 0x000fc400078e00ff */
[----:B------:R-:W-:Y:S05]  /*3240*/  CALL.REL.NOINC `($__internal_5_$__cuda_sm70_shflsync_bfly_p) ;  /* 0x0000007000007944 */ /* 0x000fea0003c00000 */
[----:B01----:R-:W-:Y:S01]  /*3250*/  FMNMX.FTZ R12, R12, R11, !PT ;  /* 0x0000000b0c0c7209 */ /* 0x003fe20007810000 */
[----:B------:R-:W-:Y:S01]  /*3260*/  IMAD.MOV.U32 R11, RZ, RZ, 0x1 ;  /* 0x00000001ff0b7424 */ /* 0x000fe200078e00ff */
[----:B------:R-:W-:Y:S01]  /*3270*/  MOV R8, 0x32b0 ;  /* 0x000032b000087802 */ /* 0x000fe20000000f00 */
[----:B------:R-:W-:-:S02]  /*3280*/  IMAD.MOV.U32 R13, RZ, RZ, 0x1f ;  /* 0x0000001fff0d7424 */ /* 0x000fc400078e00ff */
[----:B------:R-:W-:Y:S02]  /*3290*/  IMAD.MOV.U32 R14, RZ, RZ, -0x1 ;  /* 0xffffffffff0e7424 */ /* 0x000fe400078e00ff */
[----:B------:R-:W-:Y:S05]  /*32a0*/  CALL.REL.NOINC `($__internal_5_$__cuda_sm70_shflsync_bfly_p) ;  /* 0x0000001000007944 */ /* 0x000fea0003c00000 */
[----:B01----:R-:W-:Y:S05]  /*32b0*/  BRA `(.L_x_250) ;  /* 0xffffd50000007947 */ /* 0x003fea000383ffff */
        .weak           $__internal_5_$__cuda_sm70_shflsync_bfly_p
        .type           $__internal_5_$__cuda_sm70_shflsync_bfly_p,@function
        .size           $__internal_5_$__cuda_sm70_shflsync_bfly_p,(.L_x_24666 - $__internal_5_$__cuda_sm70_shflsync_bfly_p)
$__internal_5_$__cuda_sm70_shflsync_bfly_p:
[----:B------:R-:W-:Y:S01]  /*32c0*/  IMAD.MOV.U32 R9, RZ, RZ, 0x0 ;  /* 0x00000000ff097424 */ /* 0x000fe200078e00ff */
[----:B------:R-:W-:Y:S04]  /*32d0*/  WARPSYNC R14 ;  /* 0x0000000e00007348 */ /* 0x000fe80003800000 */
[----:B------:R0:W1:Y:S01]  /*32e0*/  SHFL.BFLY PT, R11, R12, R11, R13 ;  /* 0x0c00000b0c0b7389 */ /* 0x00006200000e000d */
[----:B------:R-:W-:Y:S05]  /*32f0*/  RET.REL.NODEC R8 `(_ZN4vllm25paged_attention_v2_kernelI13__nv_bfloat16hLi96ELi32ELi128ELNS_18Fp8KVCacheDataTypeE2ELb0ELi512EEEvPfS3_PT_PKS4_PKT0_SA_ifPKiSC_iPKfiiiSE_SE_iiiii) ;  /* 0xffffcd0008007950 */ /* 0x000fea0003c3ffff */
.L_x_251:
        /* <DEDUP_REMOVED lines=16> */
.L_x_24666:


//--------------------- .text._ZN4vllm25paged_attention_v2_kernelI13__nv_bfloat16hLi80ELi32ELi128ELNS_18Fp8KVCacheDataTypeE2ELb0ELi512EEEvPfS3_PT_PKS4_PKT0_SA_ifPKiSC_iPKfiiiSE_SE_iiiii --------------------------
	.section	.text._ZN4vllm25paged_attention_v2_kernelI13__nv_bfloat16hLi80ELi32ELi128ELNS_18Fp8KVCacheDataTypeE2ELb0ELi512EEEvPfS3_PT_PKS4_PKT0_SA_ifPKiSC_iPKfiiiSE_SE_iiiii,"ax",@progbits
	.sectioninfo	@"SHI_REGISTERS=32"
	.align	128
        .global         _ZN4vllm25paged_attention_v2_kernelI13__nv_bfloat16hLi80ELi32ELi128ELNS_18Fp8KVCacheDataTypeE2ELb0ELi512EEEvPfS3_PT_PKS4_PKT0_SA_ifPKiSC_iPKfiiiSE_SE_iiiii
        .type           _ZN4vllm25paged_attention_v2_kernelI13__nv_bfloat16hLi80ELi32ELi128ELNS_18Fp8KVCacheDataTypeE2ELb0ELi512EEEvPfS3_PT_PKS4_PKT0_SA_ifPKiSC_iPKfiiiSE_SE_iiiii,@function
        .size           _ZN4vllm25paged_attention_v2_kernelI13__nv_bfloat16hLi80ELi32ELi128ELNS_18Fp8KVCacheDataTypeE2ELb0ELi512EEEvPfS3_PT_PKS4_PKT0_SA_ifPKiSC_iPKfiiiSE_SE_iiiii,(.L_x_24667 - _ZN4vllm25paged_attention_v2_kernelI13__nv_bfloat16hLi80ELi32ELi128ELNS_18Fp8KVCacheDataTypeE2ELb0ELi512EEEvPfS3_PT_PKS4_PKT0_SA_ifPKiSC_iPKfiiiSE_SE_iiiii)
        .other          _ZN4vllm25paged_attention_v2_kernelI13__nv_bfloat16hLi80ELi32ELi128ELNS_18Fp8KVCacheDataTypeE2ELb0ELi512EEEvPfS3_PT_PKS4_PKT0_SA_ifPKiSC_iPKfiiiSE_SE_iiiii,@"STO_CUDA_ENTRY STV_DEFAULT"
_ZN4vllm25paged_attention_v2_kernelI13__nv_bfloat16hLi80ELi32ELi128ELNS_18Fp8KVCacheDataTypeE2ELb0ELi512EEEvPfS3_PT_PKS4_PKT0_SA_ifPKiSC_iPKfiiiSE_SE_iiiii:
.text._ZN4vllm25paged_attention_v2_kernelI13__nv_bfloat16hLi80ELi32ELi128ELNS_18Fp8KVCacheDataTypeE2ELb0ELi512EEEvPfS3_PT_PKS4_PKT0_SA_ifPKiSC_iPKfiiiSE_SE_iiiii:
        /* <DEDUP_REMOVED lines=44> */
[----:B------:R-:W-:Y:S01]  /*02c0*/  IMAD.MOV.U32 R17, RZ, RZ, R8 ;  /* 0x000000ffff117224 */ /* 0x000fe200078e0008 */
[----:B------:R-:W-:Y:S02]  /*02d0*/  MOV R14, R2 ;  /* 0x00000002000e7202 */ /* 0x000fe40000000f00 */
[----:B------:R-:W-:Y:S02]  /*02e0*/  IADD3 R26, P1, P2, R20, R9, R5 ;  /* 0x00000009141a7210 */ /* 0x000fe40007a3e005 */
[----:B------:R-:W-:Y:S02]  /*02f0*/  SHF.R.S32.HI R9, RZ, 0x1f, R9 ;  /* 0x0000001fff097819 */ /* 0x000fe40000011409 */
[----:B------:R-:W-:Y:S02]  /*0300*/  LEA R21, P3, R26, c[0x0][0x178], 0x1 ;  /* 0x00005e001a157a11 */ /* 0x000fe400078608ff */
[----:B------:R-:W-:-:S02]  /*0310*/  IADD3.X R9, R15, R9, R18, P1, P2 ;  /* 0x000000090f097210 */ /* 0x000fc40000fe4412 */
[----:B------:R-:W-:Y:S02]  /*0320*/  IADD3 R21, P1, R21, 0x8, RZ ;  /* 0x0000000815157810 */ /* 0x000fe40007f3e0ff */
[----:B------:R-:W-:-:S05]  /*0330*/  LEA.HI.X R26, R26, c[0x0][0x17c], R9, 0x1, P3 ;  /* 0x00005f001a1a7a11 */ /* 0x000fca00018f0c09 */
[----:B------:R-:W-:Y:S02]  /*0340*/  IMAD.X R26, RZ, RZ, R26, P1 ;  /* 0x000000ffff1a7224 */ /* 0x000fe400008e061a */
.L_x_256:
        /* <DEDUP_REMOVED lines=15> */
.L_x_255:
[----:B------:R-:W-:Y:S05]  /*0440*/  BSYNC B1 ;  /* 0x0000000000017941 */ /* 0x000fea0003800000 */
.L_x_254:
        /* <DEDUP_REMOVED lines=10> */
.L_x_257:
        /* <DEDUP_REMOVED lines=28> */
.L_x_253:
[----:B------:R-:W-:Y:S05]  /*06b0*/  BSYNC B0 ;  /* 0x0000000000007941 */ /* 0x000fea0003800000 */
.L_x_252:
[----:B------:R-:W-:Y:S01]  /*06c0*/  LEA R9, R3, R6, 0x4 ;  /* 0x0000000603097211 */ /* 0x000fe200078e20ff */
[----:B------:R-:W-:Y:S03]  /*06d0*/  BAR.SYNC.DEFER_BLOCKING 0x0 ;  /* 0x0000000000007b1d */ /* 0x000fe60000010000 */
[----:B------:R-:W-:-:S13]  /*06e0*/  ISETP.GE.AND P0, PT, R9, R22, PT ;  /* 0x000000160900720c */ /* 0x000fda0003f06270 */
[----:B------:R-:W-:Y:S05]  /*06f0*/  @!P0 BRA `(.L_x_258) ;  /* 0x0000269000008947 */ /* 0x000fea0003800000 */
[----:B------:R-:W-:Y:S05]  /*0700*/  BRA.DIV ~URZ, `(.L_x_259) ;  /* 0x000027c27f007947 */ /* 0x000fea000b800000 */
[----:B------:R-:W-:-:S05]  /*0710*/  IMAD.MOV.U32 R8, RZ, RZ, -0x800001 ;  /* 0xff7fffffff087424 */ /* 0x000fca00078e00ff */
.L_x_291:
        /* <DEDUP_REMOVED lines=10> */
.L_x_292:
        /* <DEDUP_REMOVED lines=33> */
[----:B------:R-:W-:Y:S01]  /*09d0*/  IMAD.MOV.U32 R12, RZ, RZ, RZ ;  /* 0x000000ffff0c7224 */ /* 0x000fe200078e00ff */
[----:B------:R-:W-:-:S03]  /*09e0*/  MOV R11, R2 ;  /* 0x00000002000b7202 */ /* 0x000fc60000000f00 */
.L_x_265:
        /* <DEDUP_REMOVED lines=11> */
.L_x_264:
[----:B------:R-:W-:Y:S05]  /*0aa0*/  BSYNC B1 ;  /* 0x0000000000017941 */ /* 0x000fea0003800000 */
.L_x_263:
        /* <DEDUP_REMOVED lines=10> */
.L_x_268:
        /* <DEDUP_REMOVED lines=100> */
.L_x_267:
[----:B------:R-:W-:Y:S05]  /*1190*/  BSYNC B1 ;  /* 0x0000000000017941 */ /* 0x000fea0003800000 */
.L_x_266:
        /* <DEDUP_REMOVED lines=55> */
.L_x_270:
[----:B------:R-:W-:Y:S05]  /*1510*/  BSYNC B1 ;  /* 0x0000000000017941 */ /* 0x000fea0003800000 */
.L_x_269:
        /* <DEDUP_REMOVED lines=26> */
.L_x_262:
[----:B------:R-:W-:Y:S05]  /*16c0*/  BSYNC B0 ;  /* 0x0000000000007941 */ /* 0x000fea0003800000 */
.L_x_261:
        /* <DEDUP_REMOVED lines=43> */
.L_x_275:
        /* <DEDUP_REMOVED lines=8> */
.L_x_274:
[----:B------:R-:W-:Y:S05]  /*1a00*/  BSYNC B1 ;  /* 0x0000000000017941 */ /* 0x000fea0003800000 */
.L_x_273:
        /* <DEDUP_REMOVED lines=10> */
.L_x_278:
        /* <DEDUP_REMOVED lines=52> */
.L_x_277:
[----:B------:R-:W-:Y:S05]  /*1df0*/  BSYNC B1 ;  /* 0x0000000000017941 */ /* 0x000fea0003800000 */
.L_x_276:
        /* <DEDUP_REMOVED lines=31> */
.L_x_280:
[----:B------:R-:W-:Y:S05]  /*1ff0*/  BSYNC B1 ;  /* 0x0000000000017941 */ /* 0x000fea0003800000 */
.L_x_279:
        /* <DEDUP_REMOVED lines=14> */
.L_x_272:
[----:B------:R-:W-:Y:S05]  /*20e0*/  BSYNC B0 ;  /* 0x0000000000007941 */ /* 0x000fea0003800000 */
.L_x_271:
        /* <DEDUP_REMOVED lines=20> */
[----:B------:R-:W-:Y:S02]  /*2230*/  SHF.R.S32.HI R0, RZ, 0x1f, R0 ;  /* 0x0000001fff007819 */ /* 0x000fe40000011400 */
[----:B------:R-:W-:Y:S02]  /*2240*/  SHF.L.U32 R12, R10, 0x2, RZ ;  /* 0x000000020a0c7819 */ /* 0x000fe400000006ff */
        /* <DEDUP_REMOVED lines=8> */
.L_x_282:
[----:B------:R-:W-:Y:S05]  /*22d0*/  BSYNC B0 ;  /* 0x0000000000007941 */ /* 0x000fea0003800000 */
.L_x_281:
[----:B------:R-:W-:Y:S01]  /*22e0*/  SHF.R.S32.HI R7, RZ, 0x2, R14 ;  /* 0x00000002ff077819 */ /* 0x000fe2000001140e */
[----:B------:R-:W-:Y:S01]  /*22f0*/  BAR.SYNC.DEFER_BLOCKING 0x0 ;  /* 0x0000000000007b1d */ /* 0x000fe20000010000 */
[C---:B------:R-:W-:Y:S01]  /*2300*/  ISETP.GT.OR P4, PT, R2.reuse, 0x3f, P0 ;  /* 0x0000003f0200780c */ /* 0x040fe20000784670 */
[----:B0-----:R-:W-:Y:S01]  /*2310*/  CS2R R8, SRZ ;  /* 0x0000000000087805 */ /* 0x001fe2000001ff00 */
[----:B------:R-:W-:Y:S01]  /*2320*/  ISETP.GT.OR P5, PT, R2, 0x1f, P0 ;  /* 0x0000001f0200780c */ /* 0x000fe200007a4670 */
[----:B------:R-:W-:Y:S01]  /*2330*/  IMAD.MOV.U32 R25, RZ, RZ, RZ ;  /* 0x000000ffff197224 */ /* 0x000fe200078e00ff */
[----:B------:R-:W-:Y:S01]  /*2340*/  CS2R R20, SRZ ;  /* 0x0000000000147805 */ /* 0x000fe2000001ff00 */
[----:B------:R-:W-:Y:S01]  /*2350*/  BSSY B0, `(.L_x_283) ;  /* 0x0000011000007945 */ /* 0x000fe20003800000 */
        /* <DEDUP_REMOVED lines=16> */
.L_x_284:
[----:B------:R-:W-:Y:S05]  /*2460*/  BSYNC B0 ;  /* 0x0000000000007941 */ /* 0x000fea0003800000 */
.L_x_283:
        /* <DEDUP_REMOVED lines=11> */
[----:B------:R-:W0:Y:S04]  /*2520*/  LDS R27, [R6.X4+0x1c0] ;  /* 0x0001c000061b7984 */ /* 0x000e280000004800 */
[----:B------:R-:W0:Y:S02]  /*2530*/  LDS R22, [R6.X4+0x1e0] ;  /* 0x0001e00006167984 */ /* 0x000e240000004800 */
[----:B01----:R-:W-:-:S02]  /*2540*/  FADD.FTZ R9, R9, R10 ;  /* 0x0000000a09097221 */ /* 0x003fc40000010000 */
[----:B--2---:R-:W-:Y:S02]  /*2550*/  FADD.FTZ R8, R8, R11 ;  /* 0x0000000b08087221 */ /* 0x004fe40000010000 */
[----:B---3--:R-:W-:Y:S02]  /*2560*/  FADD.FTZ R25, R25, R12 ;  /* 0x0000000c19197221 */ /* 0x008fe40000010000 */
[----:B----4-:R-:W-:Y:S02]  /*2570*/  FADD.FTZ R2, R2, R13 ;  /* 0x0000000d02027221 */ /* 0x010fe40000010000 */
[----:B-----5:R-:W-:Y:S02]  /*2580*/  FADD.FTZ R20, R20, R15 ;  /* 0x0000000f14147221 */ /* 0x020fe40000010000 */
[----:B------:R-:W-:Y:S02]  /*2590*/  FADD.FTZ R23, R23, R14 ;  /* 0x0000000e17177221 */ /* 0x000fe40000010000 */
[----:B------:R-:W-:-:S02]  /*25a0*/  FADD.FTZ R18, R18, R17 ;  /* 0x0000001112127221 */ /* 0x000fc40000010000 */
[----:B------:R-:W-:Y:S02]  /*25b0*/  FADD.FTZ R21, R21, R16 ;  /* 0x0000001015157221 */ /* 0x000fe40000010000 */
[----:B------:R-:W-:Y:S02]  /*25c0*/  FADD.FTZ R0, R0, R27 ;  /* 0x0000001b00007221 */ /* 0x000fe40000010000 */
[----:B------:R-:W-:Y:S02]  /*25d0*/  FADD.FTZ R19, R19, R22 ;  /* 0x0000001613137221 */ /* 0x000fe40000010000 */
.L_x_286:
[----:B------:R-:W-:Y:S05]  /*25e0*/  BSYNC B0 ;  /* 0x0000000000007941 */ /* 0x000fea0003800000 */
.L_x_285:
[----:B------:R-:W-:Y:S06]  /*25f0*/  BAR.SYNC.DEFER_BLOCKING 0x0 ;  /* 0x0000000000007b1d */ /* 0x000fec0000010000 */
[----:B------:R-:W-:Y:S01]  /*2600*/  BSSY B0, `(.L_x_287) ;  /* 0x000000c000007945 */ /* 0x000fe20003800000 */
[----:B------:R-:W-:Y:S05]  /*2610*/  @P3 BRA `(.L_x_288) ;  /* 0x000000a000003947 */ /* 0x000fea0003800000 */
        /* <DEDUP_REMOVED lines=9> */
[----:B------:R1:W-:Y:S02]  /*26b0*/  STS [R6.X4+0xa0], R19 ;  /* 0x0000a01306007388 */ /* 0x0003e40000004800 */
.L_x_288:
[----:B------:R-:W-:Y:S05]  /*26c0*/  BSYNC B0 ;  /* 0x0000000000007941 */ /* 0x000fea0003800000 */
.L_x_287:
        /* <DEDUP_REMOVED lines=9> */
[----:B------:R-:W1:Y:S04]  /*2760*/  LDS R17, [R6.X4+0x180] ;  /* 0x0001800006117984 */ /* 0x000e680000004800 */
[----:B------:R-:W1:Y:S04]  /*2770*/  LDS R16, [R6.X4+0x1a0] ;  /* 0x0001a00006107984 */ /* 0x000e680000004800 */
[----:B------:R-:W1:Y:S04]  /*2780*/  @!P0 LDS R27, [R6.X4+0x1c0] ;  /* 0x0001c000061b8984 */ /* 0x000e680000004800 */
[----:B------:R-:W1:Y:S02]  /*2790*/  @!P0 LDS R22, [R6.X4+0x1e0] ;  /* 0x0001e00006168984 */ /* 0x000e640000004800 */
[----:B012---:R-:W-:-:S02]  /*27a0*/  FADD.FTZ R9, R9, R10 ;  /* 0x0000000a09097221 */ /* 0x007fc40000010000 */
[----:B---3--:R-:W-:Y:S02]  /*27b0*/  FADD.FTZ R8, R8, R11 ;  /* 0x0000000b08087221 */ /* 0x008fe40000010000 */
[----:B----4-:R-:W-:Y:S02]  /*27c0*/  FADD.FTZ R25, R25, R12 ;  /* 0x0000000c19197221 */ /* 0x010fe40000010000 */
[----:B-----5:R-:W-:Y:S02]  /*27d0*/  FADD.FTZ R2, R2, R13 ;  /* 0x0000000d02027221 */ /* 0x020fe40000010000 */
[----:B------:R-:W-:Y:S02]  /*27e0*/  FADD.FTZ R20, R20, R15 ;  /* 0x0000000f14147221 */ /* 0x000fe40000010000 */
[----:B------:R-:W-:Y:S02]  /*27f0*/  FADD.FTZ R23, R23, R14 ;  /* 0x0000000e17177221 */ /* 0x000fe40000010000 */
[----:B------:R-:W-:-:S02]  /*2800*/  FADD.FTZ R18, R18, R17 ;  /* 0x0000001112127221 */ /* 0x000fc40000010000 */
[----:B------:R-:W-:Y:S02]  /*2810*/  FADD.FTZ R21, R21, R16 ;  /* 0x0000001015157221 */ /* 0x000fe40000010000 */
[----:B------:R-:W-:Y:S02]  /*2820*/  @!P0 FADD.FTZ R0, R0, R27 ;  /* 0x0000001b00008221 */ /* 0x000fe40000010000 */
[----:B------:R-:W-:Y:S02]  /*2830*/  @!P0 FADD.FTZ R19, R19, R22 ;  /* 0x0000001613138221 */ /* 0x000fe40000010000 */
.L_x_290:
[----:B------:R-:W-:Y:S05]  /*2840*/  BSYNC B0 ;  /* 0x0000000000007941 */ /* 0x000fea0003800000 */
.L_x_289:
        /* <DEDUP_REMOVED lines=12> */
[----:B------:R-:W-:Y:S02]  /*2910*/  IADD3 R3, R7, 0x8, RZ ;  /* 0x0000000807037810 */ /* 0x000fe40007ffe0ff */
[----:B------:R-:W-:-:S02]  /*2920*/  IADD3.X R24, R24, R5, R6, P1, P2 ;  /* 0x0000000518187210 */ /* 0x000fc40000fe4406 */
[-C--:B------:R-:W-:Y:S02]  /*2930*/  IADD3 R5, P0, R7, R17.reuse, RZ ;  /* 0x0000001107057210 */ /* 0x080fe40007f1e0ff */
[----:B------:R-:W-:Y:S02]  /*2940*/  IADD3 R6, P1, R3, R17, RZ ;  /* 0x0000001103067210 */ /* 0x000fe40007f3e0ff */
[-C--:B------:R-:W-:Y:S02]  /*2950*/  LEA.HI.X.SX32 R12, R7, R24.reuse, 0x1, P0 ;  /* 0x00000018070c7211 */ /* 0x080fe400000f0eff */
[----:B------:R-:W-:Y:S02]  /*2960*/  LEA R4, P0, R5, c[0x0][0x170], 0x1 ;  /* 0x00005c0005047a11 */ /* 0x000fe400078008ff */
[----:B------:R-:W-:Y:S02]  /*2970*/  F2FP.BF16.PACK_AB R8, R8, R9 ;  /* 0x000000090808723e */ /* 0x000fe400000010ff */
[----:B------:R-:W-:-:S02]  /*2980*/  LEA.HI.X.SX32 R3, R3, R24, 0x1, P1 ;  /* 0x0000001803037211 */ /* 0x000fc400008f0eff */
[----:B------:R-:W-:Y:S02]  /*2990*/  LEA R10, P1, R6, c[0x0][0x170], 0x1 ;  /* 0x00005c00060a7a11 */ /* 0x000fe400078208ff */
[----:B------:R-:W-:Y:S02]  /*29a0*/  LEA.HI.X R5, R5, c[0x0][0x174], R12, 0x1, P0 ;  /* 0x00005d0005057a11 */ /* 0x000fe400000f0c0c */
[----:B------:R-:W-:Y:S02]  /*29b0*/  PRMT R9, R8, 0x7610, R9 ;  /* 0x0000761008097816 */ /* 0x000fe40000000009 */
[----:B------:R-:W-:Y:S02]  /*29c0*/  LEA.HI.X R11, R6, c[0x0][0x174], R3, 0x1, P1 ;  /* 0x00005d00060b7a11 */ /* 0x000fe400008f0c03 */
[----:B------:R-:W-:Y:S01]  /*29d0*/  PRMT R13, R8, 0x7632, R13 ;  /* 0x00007632080d7816 */ /* 0x000fe2000000000d */
[----:B------:R-:W-:Y:S01]  /*29e0*/  STG.E.U16 [R4.64], R9 ;  /* 0x0000000904007986 */ /* 0x000fe2000c101524 */
[----:B------:R-:W-:-:S02]  /*29f0*/  IADD3 R16, R7, 0x38, RZ ;  /* 0x0000003807107810 */ /* 0x000fc40007ffe0ff */
[C---:B------:R-:W-:Y:S01]  /*2a00*/  IADD3 R6, R7.reuse, 0x10, RZ ;  /* 0x0000001007067810 */ /* 0x040fe20007ffe0ff */
[----:B------:R0:W-:Y:S01]  /*2a10*/  STG.E.U16 [R10.64], R13 ;  /* 0x0000000d0a007986 */ /* 0x0001e2000c101524 */
[C---:B------:R-:W-:Y:S02]  /*2a20*/  IADD3 R27, R7.reuse, 0x20, RZ ;  /* 0x00000020071b7810 */ /* 0x040fe40007ffe0ff */
[----:B------:R-:W-:Y:S02]  /*2a30*/  IADD3 R3, P5, R6, R17, RZ ;  /* 0x0000001106037210 */ /* 0x000fe40007fbe0ff */
[----:B------:R-:W-:Y:S02]  /*2a40*/  F2FP.BF16.PACK_AB R25, R2, R25 ;  /* 0x000000190219723e */ /* 0x000fe400000010ff */
[C---:B------:R-:W-:Y:S02]  /*2a50*/  IADD3 R8, R7.reuse, 0x18, RZ ;  /* 0x0000001807087810 */ /* 0x040fe40007ffe0ff */
[----:B------:R-:W-:-:S02]  /*2a60*/  IADD3 R12, R7, 0x28, RZ ;  /* 0x00000028070c7810 */ /* 0x000fc40007ffe0ff */
[C---:B------:R-:W-:Y:S02]  /*2a70*/  IADD3 R14, R7.reuse, 0x30, RZ ;  /* 0x00000030070e7810 */ /* 0x040fe40007ffe0ff */
[C---:B0-----:R-:W-:Y:S02]  /*2a80*/  IADD3 R13, P0, R16.reuse, R17, RZ ;  /* 0x00000011100d7210 */ /* 0x041fe40007f1e0ff */
[C---:B------:R-:W-:Y:S02]  /*2a90*/  IADD3 R22, R7.reuse, 0x40, RZ ;  /* 0x0000004007167810 */ /* 0x040fe40007ffe0ff */
[-C--:B------:R-:W-:Y:S02]  /*2aa0*/  LEA.HI.X.SX32 R16, R16, R24.reuse, 0x1, P0 ;  /* 0x0000001810107211 */ /* 0x080fe400000f0eff */
[----:B------:R-:W-:Y:S02]  /*2ab0*/  IADD3 R26, R7, 0x48, RZ ;  /* 0x00000048071a7810 */ /* 0x000fe40007ffe0ff */
[----:B------:R-:W-:-:S02]  /*2ac0*/  LEA.HI.X.SX32 R6, R6, R24, 0x1, P5 ;  /* 0x0000001806067211 */ /* 0x000fc400028f0eff */
[----:B------:R-:W-:Y:S02]  /*2ad0*/  LEA R2, P0, R3, c[0x0][0x170], 0x1 ;  /* 0x00005c0003027a11 */ /* 0x000fe400078008ff */
[-C--:B------:R-:W-:Y:S02]  /*2ae0*/  IADD3 R7, P3, R27, R17.reuse, RZ ;  /* 0x000000111b077210 */ /* 0x080fe40007f7e0ff */
[-C--:B------:R-:W-:Y:S02]  /*2af0*/  IADD3 R11, P1, R14, R17.reuse, RZ ;  /* 0x000000110e0b7210 */ /* 0x080fe40007f3e0ff */
[----:B------:R-:W-:Y:S02]  /*2b00*/  LEA.HI.X R3, R3, c[0x0][0x174], R6, 0x1, P0 ;  /* 0x00005d0003037a11 */ /* 0x000fe400000f0c06 */
[----:B------:R-:W-:Y:S02]  /*2b10*/  IADD3 R5, P4, R8, R17, RZ ;  /* 0x0000001108057210 */ /* 0x000fe40007f9e0ff */
[----:B------:R-:W-:Y:S01]  /*2b20*/  LEA.HI.X.SX32 R10, R27, R24, 0x1, P3 ;  /* 0x000000181b0a7211 */ /* 0x000fe200018f0eff */
[----:B------:R0:W-:Y:S01]  /*2b30*/  STG.E.U16 [R2.64], R25 ;  /* 0x0000001902007986 */ /* 0x0001e2000c101524 */
[----:B------:R-:W-:-:S02]  /*2b40*/  LEA R6, P0, R7, c[0x0][0x170], 0x1 ;  /* 0x00005c0007067a11 */ /* 0x000fc400078008ff */
[-C--:B------:R-:W-:Y:S02]  /*2b50*/  LEA.HI.X.SX32 R14, R14, R24.reuse, 0x1, P1 ;  /* 0x000000180e0e7211 */ /* 0x080fe400008f0eff */
[----:B------:R-:W-:Y:S02]  /*2b60*/  LEA.HI.X.SX32 R8, R8, R24, 0x1, P4 ;  /* 0x0000001808087211 */ /* 0x000fe400020f0eff */
[----:B------:R-:W-:Y:S02]  /*2b70*/  LEA R4, P1, R5, c[0x0][0x170], 0x1 ;  /* 0x00005c0005047a11 */ /* 0x000fe400078208ff */
[----:B------:R-:W-:Y:S02]  /*2b80*/  LEA.HI.X R7, R7, c[0x0][0x174], R10, 0x1, P0 ;  /* 0x00005d0007077a11 */ /* 0x000fe400000f0c0a */
[----:B------:R-:W-:Y:S02]  /*2b90*/  IADD3 R9, P2, R12, R17, RZ ;  /* 0x000000110c097210 */ /* 0x000fe40007f5e0ff */
[----:B------:R-:W-:-:S02]  /*2ba0*/  LEA R10, P0, R11, c[0x0][0x170], 0x1 ;  /* 0x00005c000b0a7a11 */ /* 0x000fc400078008ff */
[----:B------:R-:W-:Y:S02]  /*2bb0*/  IADD3 R15, P5, R22, R17, RZ ;  /* 0x00000011160f7210 */ /* 0x000fe40007fbe0ff */
[----:B------:R-:W-:Y:S02]  /*2bc0*/  LEA.HI.X R5, R5, c[0x0][0x174], R8, 0x1, P1 ;  /* 0x00005d0005057a11 */ /* 0x000fe400008f0c08 */
[-C--:B------:R-:W-:Y:S02]  /*2bd0*/  LEA.HI.X.SX32 R12, R12, R24.reuse, 0x1, P2 ;  /* 0x000000180c0c7211 */ /* 0x080fe400010f0eff */
[----:B------:R-:W-:Y:S02]  /*2be0*/  LEA R8, P1, R9, c[0x0][0x170], 0x1 ;  /* 0x00005c0009087a11 */ /* 0x000fe400078208ff */
[----:B------:R-:W-:Y:S02]  /*2bf0*/  LEA.HI.X R11, R11, c[0x0][0x174], R14, 0x1, P0 ;  /* 0x00005d000b0b7a11 */ /* 0x000fe400000f0c0e */
[----:B------:R-:W-:-:S02]  /*2c00*/  LEA.HI.X.SX32 R22, R22, R24, 0x1, P5 ;  /* 0x0000001816167211 */ /* 0x000fc400028f0eff */
[----:B------:R-:W-:Y:S02]  /*2c10*/  LEA R14, P0, R15, c[0x0][0x170], 0x1 ;  /* 0x00005c000f0e7a11 */ /* 0x000fe400078008ff */
[----:B------:R-:W-:Y:S02]  /*2c20*/  LEA.HI.X R9, R9, c[0x0][0x174], R12, 0x1, P1 ;  /* 0x00005d0009097a11 */ /* 0x000fe400008f0c0c */
[----:B------:R-:W-:Y:S02]  /*2c30*/  LEA R12, P1, R13, c[0x0][0x170], 0x1 ;  /* 0x00005c000d0c7a11 */ /* 0x000fe400078208ff */
[----:B------:R-:W-:Y:S02]  /*2c40*/  LEA.HI.X R15, R15, c[0x0][0x174], R22, 0x1, P0 ;  /* 0x00005d000f0f7a11 */ /* 0x000fe400000f0c16 */
[----:B------:R-:W-:Y:S02]  /*2c50*/  IADD3 R17, P6, R26, R17, RZ ;  /* 0x000000111a117210 */ /* 0x000fe40007fde0ff */
[----:B------:R-:W-:-:S02]  /*2c60*/  F2FP.BF16.PACK_AB R20, R23, R20 ;  /* 0x000000141714723e */ /* 0x000fc400000010ff */
[----:B------:R-:W-:Y:S02]  /*2c70*/  PRMT R22, R25, 0x7632, R22 ;  /* 0x0000763219167816 */ /* 0x000fe40000000016 */
[----:B------:R-:W-:Y:S02]  /*2c80*/  F2FP.BF16.PACK_AB R18, R21, R18 ;  /* 0x000000121512723e */ /* 0x000fe400000010ff */
[----:B------:R-:W-:Y:S01]  /*2c90*/  LEA.HI.X R13, R13, c[0x0][0x174], R16, 0x1, P1 ;  /* 0x00005d000d0d7a11 */ /* 0x000fe200008f0c10 */
[----:B------:R1:W-:Y:S01]  /*2ca0*/  STG.E.U16 [R4.64], R22 ;  /* 0x0000001604007986 */ /* 0x0003e2000c101524 */
[----:B------:R-:W-:Y:S02]  /*2cb0*/  LEA.HI.X.SX32 R24, R26, R24, 0x1, P6 ;  /* 0x000000181a187211 */ /* 0x000fe400030f0eff */
[----:B------:R-:W-:Y:S01]  /*2cc0*/  LEA R16, P1, R17, c[0x0][0x170], 0x1 ;  /* 0x00005c0011107a11 */ /* 0x000fe200078208ff */
[----:B------:R-:W-:Y:S01]  /*2cd0*/  STG.E.U16 [R6.64], R20 ;  /* 0x0000001406007986 */ /* 0x000fe2000c101524 */
[----:B0-----:R-:W-:-:S02]  /*2ce0*/  PRMT R3, R20, 0x7632, R3 ;  /* 0x0000763214037816 */ /* 0x001fc40000000003 */
        /* <DEDUP_REMOVED lines=10> */
.L_x_258:
[----:B------:R-:W-:Y:S01]  /*2d90*/  MOV R2, 0x0 ;  /* 0x0000000000027802 */ /* 0x000fe20000000f00 */
[----:B------:R-:W-:Y:S01]  /*2da0*/  HFMA2.MMA R8, -RZ, RZ, 0, 3.2007694244384765625e-05 ;  /* 0x00000219ff087435 */ /* 0x000fe200000001ff */
[----:B------:R-:W-:-:S02]  /*2db0*/  IMAD.MOV.U32 R4, RZ, RZ, c[0x4][0x178] ;  /* 0x01005e00ff047624 */ /* 0x000fc400078e00ff */
[----:B------:R-:W-:Y:S02]  /*2dc0*/  IMAD.MOV.U32 R5, RZ, RZ, c[0x4][0x17c] ;  /* 0x01005f00ff057624 */ /* 0x000fe400078e00ff */
[----:B------:R-:W0:Y:S01]  /*2dd0*/  LDC.64 R2, c[0x4][R2] ;  /* 0x0100000002027b82 */ /* 0x000e220000000a00 */
[----:B------:R-:W-:Y:S02]  /*2de0*/  IMAD.MOV.U32 R6, RZ, RZ, c[0x4][0x180] ;  /* 0x01006000ff067624 */ /* 0x000fe400078e00ff */
[----:B------:R-:W-:Y:S02]  /*2df0*/  IMAD.MOV.U32 R7, RZ, RZ, c[0x4][0x184] ;  /* 0x01006100ff077624 */ /* 0x000fe400078e00ff */
[----:B------:R-:W-:Y:S02]  /*2e00*/  IMAD.MOV.U32 R10, RZ, RZ, c[0x4][0x88] ;  /* 0x01002200ff0a7624 */ /* 0x000fe400078e00ff */
[----:B------:R-:W-:Y:S02]  /*2e10*/  IMAD.MOV.U32 R11, RZ, RZ, c[0x4][0x8c] ;  /* 0x01002300ff0b7624 */ /* 0x000fe400078e00ff */
[----:B------:R-:W-:-:S02]  /*2e20*/  IMAD.MOV.U32 R12, RZ, RZ, 0x1 ;  /* 0x00000001ff0c7424 */ /* 0x000fc400078e00ff */
        /* <DEDUP_REMOVED lines=10> */
.L_x_259:
[----:B------:R-:W-:Y:S01]  /*2ed0*/  IMAD.MOV.U32 R12, RZ, RZ, -0x800001 ;  /* 0xff7fffffff0c7424 */ /* 0x000fe200078e00ff */
[----:B------:R-:W-:Y:S01]  /*2ee0*/  MOV R8, 0x2f30 ;  /* 0x00002f3000087802 */ /* 0x000fe20000000f00 */
[----:B------:R-:W-:Y:S02]  /*2ef0*/  IMAD.MOV.U32 R11, RZ, RZ, 0x10 ;  /* 0x00000010ff0b7424 */ /* 0x000fe400078e00ff */
[----:B------:R-:W-:Y:S02]  /*2f00*/  IMAD.MOV.U32 R13, RZ, RZ, 0x1f ;  /* 0x0000001fff0d7424 */ /* 0x000fe400078e00ff */
[----:B------:R-:W-:Y:S02]  /*2f10*/  IMAD.MOV.U32 R14, RZ, RZ, -0x1 ;  /* 0xffffffffff0e7424 */ /* 0x000fe400078e00ff */
[----:B------:R-:W-:Y:S05]  /*2f20*/  CALL.REL.NOINC `($__internal_6_$__cuda_sm70_shflsync_bfly_p) ;  /* 0x000001b000007944 */ /* 0x000fea0003c00000 */
[----:B-1----:R-:W-:Y:S01]  /*2f30*/  MOV R8, R11 ;  /* 0x0000000b00087202 */ /* 0x002fe20000000f00 */
[----:B0-----:R-:W-:Y:S05]  /*2f40*/  BRA `(.L_x_291) ;  /* 0xffffd7d000007947 */ /* 0x001fea000383ffff */
.L_x_260:
[----:B------:R-:W-:Y:S01]  /*2f50*/  IMAD.MOV.U32 R12, RZ, RZ, R15 ;  /* 0x000000ffff0c7224 */ /* 0x000fe200078e000f */
[----:B------:R-:W-:Y:S01]  /*2f60*/  MOV R8, 0x2fb0 ;  /* 0x00002fb000087802 */ /* 0x000fe20000000f00 */
[----:B------:R-:W-:Y:S02]  /*2f70*/  IMAD.MOV.U32 R11, RZ, RZ, 0x8 ;  /* 0x00000008ff0b7424 */ /* 0x000fe400078e00ff */
[----:B------:R-:W-:-:S02]  /*2f80*/  IMAD.MOV.U32 R13, RZ, RZ, 0x1f ;  /* 0x0000001fff0d7424 */ /* 0x000fc400078e00ff */
[----:B------:R-:W-:Y:S02]  /*2f90*/  IMAD.MOV.U32 R14, RZ, RZ, -0x1 ;  /* 0xffffffffff0e7424 */ /* 0x000fe400078e00ff */
[----:B------:R-:W-:Y:S05]  /*2fa0*/  CALL.REL.NOINC `($__internal_6_$__cuda_sm70_shflsync_bfly_p) ;  /* 0x0000013000007944 */ /* 0x000fea0003c00000 */
[----:B01----:R-:W-:Y:S01]  /*2fb0*/  FMNMX.FTZ R12, R15, R11, !PT ;  /* 0x0000000b0f0c7209 */ /* 0x003fe20007810000 */
[----:B------:R-:W-:Y:S01]  /*2fc0*/  IMAD.MOV.U32 R11, RZ, RZ, 0x4 ;  /* 0x00000004ff0b7424 */ /* 0x000fe200078e00ff */
[----:B------:R-:W-:Y:S01]  /*2fd0*/  MOV R8, 0x3010 ;  /* 0x0000301000087802 */ /* 0x000fe20000000f00 */
[----:B------:R-:W-:Y:S02]  /*2fe0*/  IMAD.MOV.U32 R13, RZ, RZ, 0x1f ;  /* 0x0000001fff0d7424 */ /* 0x000fe400078e00ff */
[----:B------:R-:W-:Y:S02]  /*2ff0*/  IMAD.MOV.U32 R14, RZ, RZ, -0x1 ;  /* 0xffffffffff0e7424 */ /* 0x000fe400078e00ff */
[----:B------:R-:W-:Y:S05]  /*3000*/  CALL.REL.NOINC `($__internal_6_$__cuda_sm70_shflsync_bfly_p) ;  /* 0x000000d000007944 */ /* 0x000fea0003c00000 */
[----:B01----:R-:W-:Y:S01]  /*3010*/  FMNMX.FTZ R12, R12, R11, !PT ;  /* 0x0000000b0c0c7209 */ /* 0x003fe20007810000 */
[----:B------:R-:W-:Y:S01]  /*3020*/  HFMA2.MMA R11, -RZ, RZ, 0, 1.1920928955078125e-07 ;  /* 0x00000002ff0b7435 */ /* 0x000fe200000001ff */
[----:B------:R-:W-:Y:S01]  /*3030*/  IMAD.MOV.U32 R13, RZ, RZ, 0x1f ;  /* 0x0000001fff0d7424 */ /* 0x000fe200078e00ff */
[----:B------:R-:W-:Y:S01]  /*3040*/  MOV R8, 0x3070 ;  /* 0x0000307000087802 */ /* 0x000fe20000000f00 */
[----:B------:R-:W-:-:S03]  /*3050*/  IMAD.MOV.U32 R14, RZ, RZ, -0x1 ;  /* 0xffffffffff0e7424 */ /* 0x000fc600078e00ff */
[----:B------:R-:W-:Y:S05]  /*3060*/  CALL.REL.NOINC `($__internal_6_$__cuda_sm70_shflsync_bfly_p) ;  /* 0x0000007000007944 */ /* 0x000fea0003c00000 */
[----:B01----:R-:W-:Y:S01]  /*3070*/  FMNMX.FTZ R12, R12, R11, !PT ;  /* 0x0000000b0c0c7209 */ /* 0x003fe20007810000 */
[----:B------:R-:W-:Y:S01]  /*3080*/  IMAD.MOV.U32 R11, RZ, RZ, 0x1 ;  /* 0x00000001ff0b7424 */ /* 0x000fe200078e00ff */
[----:B------:R-:W-:Y:S01]  /*3090*/  MOV R8, 0x30d0 ;  /* 0x000030d000087802 */ /* 0x000fe20000000f00 */
[----:B------:R-:W-:-:S02]  /*30a0*/  IMAD.MOV.U32 R13, RZ, RZ, 0x1f ;  /* 0x0000001fff0d7424 */ /* 0x000fc400078e00ff */
[----:B------:R-:W-:Y:S02]  /*30b0*/  IMAD.MOV.U32 R14, RZ, RZ, -0x1 ;  /* 0xffffffffff0e7424 */ /* 0x000fe400078e00ff */
[----:B------:R-:W-:Y:S05]  /*30c0*/  CALL.REL.NOINC `($__internal_6_$__cuda_sm70_shflsync_bfly_p) ;  /* 0x0000001000007944 */ /* 0x000fea0003c00000 */
[----:B01----:R-:W-:Y:S05]  /*30d0*/  BRA `(.L_x_292) ;  /* 0xffffd6e000007947 */ /* 0x003fea000383ffff */
        .weak           $__internal_6_$__cuda_sm70_shflsync_bfly_p
        .type           $__internal_6_$__cuda_sm70_shflsync_bfly_p,@function
        .size           $__internal_6_$__cuda_sm70_shflsync_bfly_p,(.L_x_24667 - $__internal_6_$__cuda_sm70_shflsync_bfly_p)
$__internal_6_$__cuda_sm70_shflsync_bfly_p:
[----:B------:R-:W-:Y:S01]  /*30e0*/  IMAD.MOV.U32 R9, RZ, RZ, 0x0 ;  /* 0x00000000ff097424 */ /* 0x000fe200078e00ff */
[----:B------:R-:W-:Y:S04]  /*30f0*/  WARPSYNC R14 ;  /* 0x0000000e00007348 */ /* 0x000fe80003800000 */
[----:B------:R0:W1:Y:S01]  /*3100*/  SHFL.BFLY PT, R11, R12, R11, R13 ;  /* 0x0c00000b0c0b7389 */ /* 0x00006200000e000d */
[----:B------:R-:W-:Y:S05]  /*3110*/  RET.REL.NODEC R8 `(_ZN4vllm25paged_attention_v2_kernelI13__nv_bfloat16hLi80ELi32ELi128ELNS_18Fp8KVCacheDataTypeE2ELb0ELi512EEEvPfS3_PT_PKS4_PKT0_SA_ifPKiSC_iPKfiiiSE_SE_iiiii) ;  /* 0xffffcee008007950 */ /* 0x000fea0003c3ffff */
.L_x_293:
        /* <DEDUP_REMOVED lines=14> */
.L_x_24667:


//--------------------- .text._ZN4vllm25paged_attention_v2_kernelI13__nv_bfloat16hLi64ELi32ELi128ELNS_18Fp8KVCacheDataTypeE2ELb0ELi512EEEvPfS3_PT_PKS4_PKT0_SA_ifPKiSC_iPKfiiiSE_SE_iiiii --------------------------
	.section	.text._ZN4vllm25paged_attention_v2_kernelI13__nv_bfloat16hLi64ELi32ELi128ELNS_18Fp8KVCacheDataTypeE2ELb0ELi512EEEvPfS3_PT_PKS4_PKT0_SA_ifPKiSC_iPKfiiiSE_SE_iiiii,"ax",@progbits
	.sectioninfo	@"SHI_REGISTERS=32"
	.align	128
        .global         _ZN4vllm25paged_attention_v2_kernelI13__nv_bfloat16hLi64ELi32ELi128ELNS_18Fp8KVCacheDataTypeE2ELb0ELi512EEEvPfS3_PT_PKS4_PKT0_SA_ifPKiSC_iPKfiiiSE_SE_iiiii
        .type           _ZN4vllm25paged_attention_v2_kernelI13__nv_bfloat16hLi64ELi32ELi128ELNS_18Fp8KVCacheDataTypeE2ELb0ELi512EEEvPfS3_PT_PKS4_PKT0_SA_ifPKiSC_iPKfiiiSE_SE_iiiii,@function
        .size           _ZN4vllm25paged_attention_v2_kernelI13__nv_bfloat16hLi64ELi32ELi128ELNS_18Fp8KVCacheDataTypeE2ELb0ELi512EEEvPfS3_PT_PKS4_PKT0_SA_ifPKiSC_iPKfiiiSE_SE_iiiii,(.L_x_24668 - _ZN4vllm25paged_attention_v2_kernelI13__nv_bfloat16hLi64ELi32ELi128ELNS_18Fp8KVCacheDataTypeE2ELb0ELi512EEEvPfS3_PT_PKS4_PKT0_SA_ifPKiSC_iPKfiiiSE_SE_iiiii)
        .other          _ZN4vllm25paged_attention_v2_kernelI13__nv_bfloat16hLi64ELi32ELi128ELNS_18Fp8KVCacheDataTypeE2ELb0ELi512EEEvPfS3_PT_PKS4_PKT0_SA_ifPKiSC_iPKfiiiSE_SE_iiiii,@"STO_CUDA_ENTRY STV_DEFAULT"
_ZN4vllm25paged_attention_v2_kernelI13__nv_bfloat16hLi64ELi32ELi128ELNS_18Fp8KVCacheDataTypeE2ELb0ELi512EEEvPfS3_PT_PKS4_PKT0_SA_ifPKiSC_iPKfiiiSE_SE_iiiii:
.text._ZN4vllm25paged_attention_v2_kernelI13__nv_bfloat16hLi64ELi32ELi128ELNS_18Fp8KVCacheDataTypeE2ELb0ELi512EEEvPfS3_PT_PKS4_PKT0_SA_ifPKiSC_iPKfiiiSE_SE_iiiii:
        /* <DEDUP_REMOVED lines=32> */
[----:B------:R-:W-:Y:S01]  /*0200*/  SHF.L.U32 R20, R5, 0x6, RZ ;  /* 0x0000000605147819 */ /* 0x000fe200000006ff */
[----:B------:R-:W-:Y:S01]  /*0210*/  BSSY B1, `(.L_x_296) ;  /* 0x0000023000017945 */ /* 0x000fe20003800000 */
        /* <DEDUP_REMOVED lines=18> */
[----:B------:R-:W-:-:S03]  /*0340*/  IMAD.X R26, RZ, RZ, R26, P1 ;  /* 0x000000ffff1a7224 */ /* 0x000fc600008e061a */
.L_x_298:
[----:B------:R-:W-:Y:S01]  /*0350*/  MOV R8, R25 ;  /* 0x0000001900087202 */ /* 0x000fe20000000f00 */
        /* <DEDUP_REMOVED lines=14> */
.L_x_297:
[----:B------:R-:W-:Y:S05]  /*0440*/  BSYNC B1 ;  /* 0x0000000000017941 */ /* 0x000fea0003800000 */
.L_x_296:
        /* <DEDUP_REMOVED lines=10> */
.L_x_299:
        /* <DEDUP_REMOVED lines=23> */
[----:B---3--:R-:W-:Y:S01]  /*0660*/  STS.128 [R20], R12 ;  /* 0x0000000c14007388 */ /* 0x008fe20000000c00 */
[----:B------:R-:W-:-:S03]  /*0670*/  IADD3.X R19, RZ, R19, RZ, P1, !PT ;  /* 0x00000013ff137210 */ /* 0x000fc60000ffe4ff */
[----:B--2---:R0:W-:Y:S02]  /*0680*/  STS.128 [R20+0x800], R8 ;  /* 0x0008000814007388 */ /* 0x0041e40000000c00 */
[----:B0-----:R-:W-:Y:S01]  /*0690*/  IADD3 R20, R20, 0x2000, RZ ;  /* 0x0000200014147810 */ /* 0x001fe20007ffe0ff */
[----:B------:R-:W-:Y:S05]  /*06a0*/  @!P0 BRA `(.L_x_299) ;  /* 0xfffffe4000008947 */ /* 0x000fea000383ffff */
.L_x_295:
[----:B-1----:R-:W-:Y:S05]  /*06b0*/  BSYNC B0 ;  /* 0x0000000000007941 */ /* 0x002fea0003800000 */
.L_x_294:
[----:B------:R-:W-:Y:S01]  /*06c0*/  IMAD R9, R2, 0x10, R6 ;  /* 0x0000001002097824 */ /* 0x000fe200078e0206 */
[----:B------:R-:W-:Y:S04]  /*06d0*/  BAR.SYNC.DEFER_BLOCKING 0x0 ;  /* 0x0000000000007b1d */ /* 0x000fe80000010000 */
[----:B------:R-:W-:-:S13]  /*06e0*/  ISETP.GE.AND P0, PT, R9, R4, PT ;  /* 0x000000040900720c */ /* 0x000fda0003f06270 */
[----:B------:R-:W-:Y:S05]  /*06f0*/  @!P0 BRA `(.L_x_300) ;  /* 0x0000248000008947 */ /* 0x000fea0003800000 */
[----:B------:R-:W-:Y:S05]  /*0700*/  BRA.DIV ~URZ, `(.L_x_301) ;  /* 0x000025b27f007947 */ /* 0x000fea000b800000 */
[----:B------:R-:W-:-:S05]  /*0710*/  IMAD.MOV.U32 R4, RZ, RZ, -0x800001 ;  /* 0xff7fffffff047424 */ /* 0x000fca00078e00ff */
.L_x_329:
        /* <DEDUP_REMOVED lines=10> */
.L_x_330:
        /* <DEDUP_REMOVED lines=26> */
[----:B------:R-:W-:-:S04]  /*0960*/  IADD3 R9, -R0, -0x2, -R9 ;  /* 0xfffffffe00097810 */ /* 0x000fc80007ffe909 */
[----:B------:R-:W-:-:S04]  /*0970*/  IADD3 R9, -R24, R9, RZ ;  /* 0x0000000918097210 */ /* 0x000fc80007ffe1ff */
[C---:B------:R-:W-:Y:S02]  /*0980*/  LEA.HI R8, R9.reuse, 0x1, RZ, 0x19 ;  /* 0x0000000109087811 */ /* 0x040fe400078fc8ff */
[----:B------:R-:W-:Y:S02]  /*0990*/  ISETP.GE.U32.AND P2, PT, R9, 0x180, PT ;  /* 0x000001800900780c */ /* 0x000fe40003f46070 */
[----:B------:R-:W-:-:S13]  /*09a0*/  LOP3.LUT P0, R8, R8, 0x3, RZ, 0xc0, !PT ;  /* 0x0000000308087812 */ /* 0x000fda000780c0ff */
[----:B------:R-:W-:Y:S05]  /*09b0*/  @!P0 BRA `(.L_x_306) ;  /* 0x000000e000008947 */ /* 0x000fea0003800000 */
[----:B------:R-:W-:Y:S01]  /*09c0*/  LEA R9, R0, 0xa0, 0x2 ;  /* 0x000000a000097811 */ /* 0x000fe200078e10ff */
[----:B------:R-:W-:Y:S02]  /*09d0*/  IMAD.MOV.U32 R10, RZ, RZ, RZ ;  /* 0x000000ffff0a7224 */ /* 0x000fe400078e00ff */
[----:B------:R-:W-:Y:S02]  /*09e0*/  IMAD.MOV.U32 R11, RZ, RZ, R0 ;  /* 0x000000ffff0b7224 */ /* 0x000fe400078e0000 */
.L_x_307:
        /* <DEDUP_REMOVED lines=11> */
.L_x_306:
[----:B------:R-:W-:Y:S05]  /*0aa0*/  BSYNC B1 ;  /* 0x0000000000017941 */ /* 0x000fea0003800000 */
.L_x_305:
        /* <DEDUP_REMOVED lines=10> */
.L_x_310:
        /* <DEDUP_REMOVED lines=100> */
.L_x_309:
[----:B------:R-:W-:Y:S05]  /*1190*/  BSYNC B1 ;  /* 0x0000000000017941 */ /* 0x000fea0003800000 */
.L_x_308:
[----:B------:R-:W-:Y:S01]  /*11a0*/  IADD3 R8, R16, -R11, RZ ;  /* 0x8000000b10087210 */ /* 0x000fe20007ffe0ff */
        /* <DEDUP_REMOVED lines=54> */
.L_x_312:
[----:B------:R-:W-:Y:S05]  /*1510*/  BSYNC B1 ;  /* 0x0000000000017941 */ /* 0x000fea0003800000 */
.L_x_311:
        /* <DEDUP_REMOVED lines=26> */
.L_x_304:
[----:B------:R-:W-:Y:S05]  /*16c0*/  BSYNC B0 ;  /* 0x0000000000007941 */ /* 0x000fea0003800000 */
.L_x_303:
        /* <DEDUP_REMOVED lines=43> */
.L_x_317:
        /* <DEDUP_REMOVED lines=8> */
.L_x_316:
[----:B------:R-:W-:Y:S05]  /*1a00*/  BSYNC B1 ;  /* 0x0000000000017941 */ /* 0x000fea0003800000 */
.L_x_315:
        /* <DEDUP_REMOVED lines=10> */
.L_x_320:
        /* <DEDUP_REMOVED lines=52> */
.L_x_319:
[----:B------:R-:W-:Y:S05]  /*1df0*/  BSYNC B1 ;  /* 0x0000000000017941 */ /* 0x000fea0003800000 */
.L_x_318:
[----:B------:R-:W-:Y:S01]  /*1e00*/  IADD3 R12, R16, -R11, RZ ;  /* 0x8000000b100c7210 */ /* 0x000fe20007ffe0ff */
        /* <DEDUP_REMOVED lines=30> */
.L_x_322:
[----:B------:R-:W-:Y:S05]  /*1ff0*/  BSYNC B1 ;  /* 0x0000000000017941 */ /* 0x000fea0003800000 */
.L_x_321:
        /* <DEDUP_REMOVED lines=14> */
.L_x_314:
[----:B------:R-:W-:Y:S05]  /*20e0*/  BSYNC B0 ;  /* 0x0000000000007941 */ /* 0x000fea0003800000 */
.L_x_313:
[----:B------:R-:W-:Y:S01]  /*20f0*/  BAR.SYNC.DEFER_BLOCKING 0x0 ;  /* 0x0000000000007b1d */ /* 0x000fe20000010000 */
[C---:B------:R-:W-:Y:S02]  /*2100*/  ISETP.NE.AND P5, PT, R0.reuse, RZ, PT ;  /* 0x000000ff0000720c */ /* 0x040fe40003fa5270 */
[----:B0-----:R-:W-:Y:S02]  /*2110*/  LOP3.LUT R9, R7, 0x3, RZ, 0xc0, !PT ;  /* 0x0000000307097812 */ /* 0x001fe400078ec0ff */
[----:B------:R-:W-:Y:S01]  /*2120*/  LOP3.LUT R10, R0, 0xffffffc0, RZ, 0xc0, !PT ;  /* 0xffffffc0000a7812 */ /* 0x000fe200078ec0ff */
[----:B------:R-:W-:Y:S01]  /*2130*/  BSSY B0, `(.L_x_323) ;  /* 0x000001b000007945 */ /* 0x000fe20003800000 */
[----:B------:R-:W-:-:S02]  /*2140*/  ISETP.NE.AND P0, PT, R9, RZ, PT ;  /* 0x000000ff0900720c */ /* 0x000fc40003f05270 */
[----:B------:R-:W-:Y:S02]  /*2150*/  IADD3 R11, R0, 0x1f, RZ ;  /* 0x0000001f000b7810 */ /* 0x000fe40007ffe0ff */
[----:B------:R-:W-:Y:S02]  /*2160*/  ISETP.NE.OR P2, PT, R10, 0x40, P0 ;  /* 0x000000400a00780c */ /* 0x000fe40000745670 */
[----:B------:R-:W-:Y:S02]  /*2170*/  SHF.R.S32.HI R10, RZ, 0x1f, R7 ;  /* 0x0000001fff0a7819 */ /* 0x000fe40000011407 */
[----:B------:R-:W-:Y:S02]  /*2180*/  ISETP.GT.U32.AND P1, PT, R11, 0x3e, PT ;  /* 0x0000003e0b00780c */ /* 0x000fe40003f24070 */
[C---:B------:R-:W-:Y:S02]  /*2190*/  ISETP.GT.OR P3, PT, R0.reuse, 0x3f, P0 ;  /* 0x0000003f0000780c */ /* 0x040fe40000764670 */
[----:B------:R-:W-:-:S02]  /*21a0*/  ISETP.GT.OR P4, PT, R0, 0x1f, P0 ;  /* 0x0000001f0000780c */ /* 0x000fc40000784670 */
[----:B------:R-:W-:Y:S02]  /*21b0*/  LEA.HI R15, R10, R7, RZ, 0x2 ;  /* 0x000000070a0f7211 */ /* 0x000fe400078f10ff */
[----:B------:R-:W-:Y:S01]  /*21c0*/  LOP3.LUT R14, R0, 0xffffffe0, RZ, 0xc0, !PT ;  /* 0xffffffe0000e7812 */ /* 0x000fe200078ec0ff */
        /* <DEDUP_REMOVED lines=17> */
.L_x_324:
[----:B------:R-:W-:Y:S05]  /*22e0*/  BSYNC B0 ;  /* 0x0000000000007941 */ /* 0x000fea0003800000 */
.L_x_323:
[----:B------:R-:W-:Y:S01]  /*22f0*/  BAR.SYNC.DEFER_BLOCKING 0x0 ;  /* 0x0000000000007b1d */ /* 0x000fe20000010000 */
[----:B------:R-:W-:Y:S01]  /*2300*/  SHF.R.S32.HI R15, RZ, 0x2, R15 ;  /* 0x00000002ff0f7819 */ /* 0x000fe2000001140f */
[----:B------:R-:W-:Y:S01]  /*2310*/  HFMA2.MMA R23, -RZ, RZ, 0, 0 ;  /* 0x00000000ff177435 */ /* 0x000fe200000001ff */
[----:B0-----:R-:W-:Y:S01]  /*2320*/  IMAD.MOV.U32 R4, RZ, RZ, RZ ;  /* 0x000000ffff047224 */ /* 0x001fe200078e00ff */
[----:B------:R-:W-:Y:S01]  /*2330*/  CS2R R18, SRZ ;  /* 0x0000000000127805 */ /* 0x000fe2000001ff00 */
[----:B------:R-:W-:Y:S01]  /*2340*/  IMAD.MOV.U32 R25, RZ, RZ, RZ ;  /* 0x000000ffff197224 */ /* 0x000fe200078e00ff */
[----:B------:R-:W-:Y:S01]  /*2350*/  CS2R R20, SRZ ;  /* 0x0000000000147805 */ /* 0x000fe2000001ff00 */
[----:B------:R-:W-:Y:S01]  /*2360*/  IMAD.MOV.U32 R0, RZ, RZ, RZ ;  /* 0x000000ffff007224 */ /* 0x000fe200078e00ff */
[----:B------:R-:W-:Y:S01]  /*2370*/  BSSY B0, `(.L_x_325) ;  /* 0x000001d000007945 */ /* 0x000fe20003800000 */
[----:B------:R-:W-:Y:S01]  /*2380*/  IMAD R6, R6, 0x40, R15 ;  /* 0x0000004006067824 */ /* 0x000fe200078e020f */
[----:B------:R-:W-:-:S04]  /*2390*/  ISETP.NE.OR P5, PT, R14, 0x20, P0 ;  /* 0x000000200e00780c */ /* 0x000fc800007a5670 */
[----:B------:R0:W-:Y:S04]  /*23a0*/  @!P2 STS [R6.X4+-0x160], R4 ;  /* 0xfffea0040600a388 */ /* 0x0001e80000004800 */
[----:B------:R0:W-:Y:S04]  /*23b0*/  @!P2 STS [R6.X4+-0x140], R25 ;  /* 0xfffec0190600a388 */ /* 0x0001e80000004800 */
[----:B------:R0:W-:Y:S04]  /*23c0*/  @!P2 STS [R6.X4+-0x120], R18 ;  /* 0xfffee0120600a388 */ /* 0x0001e80000004800 */
[----:B------:R0:W-:Y:S04]  /*23d0*/  @!P2 STS [R6.X4+-0x100], R19 ;  /* 0xffff00130600a388 */ /* 0x0001e80000004800 */
[----:B------:R0:W-:Y:S04]  /*23e0*/  @!P2 STS [R6.X4+-0xe0], R0 ;  /* 0xffff20000600a388 */ /* 0x0001e80000004800 */
[----:B------:R0:W-:Y:S04]  /*23f0*/  @!P2 STS [R6.X4+-0xc0], R23 ;  /* 0xffff40170600a388 */ /* 0x0001e80000004800 */
[----:B------:R0:W-:Y:S04]  /*2400*/  @!P2 STS [R6.X4+-0xa0], R20 ;  /* 0xffff60140600a388 */ /* 0x0001e80000004800 */
[----:B------:R0:W-:Y:S04]  /*2410*/  @!P2 STS [R6.X4+-0x80], R21 ;  /* 0xffff80150600a388 */ /* 0x0001e80000004800 */
[----:B------:R-:W-:Y:S06]  /*2420*/  BAR.SYNC.DEFER_BLOCKING 0x0 ;  /* 0x0000000000007b1d */ /* 0x000fec0000010000 */
[----:B------:R-:W-:Y:S05]  /*2430*/  @P3 BRA `(.L_x_326) ;  /* 0x0000010000003947 */ /* 0x000fea0003800000 */
[----:B0-----:R-:W0:Y:S04]  /*2440*/  LDS R7, [R6.X4+0xa0] ;  /* 0x0000a00006077984 */ /* 0x001e280000004800 */
[----:B------:R-:W1:Y:S04]  /*2450*/  LDS R8, [R6.X4+0xc0] ;  /* 0x0000c00006087984 */ /* 0x000e680000004800 */
[----:B------:R-:W2:Y:S04]  /*2460*/  LDS R9, [R6.X4+0xe0] ;  /* 0x0000e00006097984 */ /* 0x000ea80000004800 */
[----:B------:R-:W3:Y:S04]  /*2470*/  LDS R10, [R6.X4+0x100] ;  /* 0x00010000060a7984 */ /* 0x000ee80000004800 */
[----:B------:R-:W4:Y:S04]  /*2480*/  LDS R11, [R6.X4+0x120] ;  /* 0x00012000060b7984 */ /* 0x000f280000004800 */
[----:B------:R-:W5:Y:S04]  /*2490*/  LDS R12, [R6.X4+0x140] ;  /* 0x00014000060c7984 */ /* 0x000f680000004800 */
        /* <DEDUP_REMOVED lines=9> */
[----:B------:R-:W-:Y:S02]  /*2530*/  FADD.FTZ R21, R21, R14 ;  /* 0x0000000e15157221 */ /* 0x000fe40000010000 */
.L_x_326:
[----:B0-----:R-:W-:Y:S05]  /*2540*/  BSYNC B0 ;  /* 0x0000000000007941 */ /* 0x001fea0003800000 */
.L_x_325:
[----:B------:R-:W-:Y:S06]  /*2550*/  BAR.SYNC.DEFER_BLOCKING 0x0 ;  /* 0x0000000000007b1d */ /* 0x000fec0000010000 */
[----:B------:R-:W-:Y:S01]  /*2560*/  BSSY B0, `(.L_x_327) ;  /* 0x000001b000007945 */ /* 0x000fe20003800000 */
[----:B------:R0:W-:Y:S04]  /*2570*/  @!P5 STS [R6.X4+-0x60], R4 ;  /* 0xffffa0040600d388 */ /* 0x0001e80000004800 */
[----:B------:R0:W-:Y:S04]  /*2580*/  @!P5 STS [R6.X4+-0x40], R25 ;  /* 0xffffc0190600d388 */ /* 0x0001e80000004800 */
[----:B------:R0:W-:Y:S04]  /*2590*/  @!P5 STS [R6.X4+-0x20], R18 ;  /* 0xffffe0120600d388 */ /* 0x0001e80000004800 */
[----:B------:R0:W-:Y:S04]  /*25a0*/  @!P5 STS [R6.X4], R19 ;  /* 0x000000130600d388 */ /* 0x0001e80000004800 */
[----:B------:R0:W-:Y:S04]  /*25b0*/  @!P5 STS [R6.X4+0x20], R0 ;  /* 0x000020000600d388 */ /* 0x0001e80000004800 */
[----:B------:R0:W-:Y:S04]  /*25c0*/  @!P5 STS [R6.X4+0x40], R23 ;  /* 0x000040170600d388 */ /* 0x0001e80000004800 */
[----:B------:R0:W-:Y:S04]  /*25d0*/  @!P5 STS [R6.X4+0x60], R20 ;  /* 0x000060140600d388 */ /* 0x0001e80000004800 */
[----:B------:R0:W-:Y:S04]  /*25e0*/  @!P5 STS [R6.X4+0x80], R21 ;  /* 0x000080150600d388 */ /* 0x0001e80000004800 */
[----:B------:R-:W-:Y:S06]  /*25f0*/  BAR.SYNC.DEFER_BLOCKING 0x0 ;  /* 0x0000000000007b1d */ /* 0x000fec0000010000 */
[----:B------:R-:W-:Y:S05]  /*2600*/  @P4 BRA `(.L_x_328) ;  /* 0x0000010000004947 */ /* 0x000fea0003800000 */
[----:B0-----:R-:W0:Y:S04]  /*2610*/  LDS R7, [R6.X4+0xa0] ;  /* 0x0000a00006077984 */ /* 0x001e280000004800 */
[----:B------:R-:W1:Y:S04]  /*2620*/  LDS R8, [R6.X4+0xc0] ;  /* 0x0000c00006087984 */ /* 0x000e680000004800 */
[----:B------:R-:W2:Y:S04]  /*2630*/  LDS R9, [R6.X4+0xe0] ;  /* 0x0000e00006097984 */ /* 0x000ea80000004800 */
[----:B------:R-:W3:Y:S04]  /*2640*/  LDS R10, [R6.X4+0x100] ;  /* 0x00010000060a7984 */ /* 0x000ee80000004800 */
[----:B------:R-:W4:Y:S04]  /*2650*/  @!P0 LDS R11, [R6.X4+0x120] ;  /* 0x00012000060b8984 */ /* 0x000f280000004800 */
[----:B------:R-:W5:Y:S04]  /*2660*/  @!P0 LDS R12, [R6.X4+0x140] ;  /* 0x00014000060c8984 */ /* 0x000f680000004800 */
[----:B------:R-:W5:Y:S04]  /*2670*/  @!P0 LDS R13, [R6.X4+0x160] ;  /* 0x00016000060d8984 */ /* 0x000f680000004800 */
[----:B------:R-:W5:Y:S01]  /*2680*/  @!P0 LDS R14, [R6.X4+0x180] ;  /* 0x00018000060e8984 */ /* 0x000f620000004800 */
[----:B0-----:R-:W-:-:S02]  /*2690*/  FADD.FTZ R4, R4, R7 ;  /* 0x0000000704047221 */ /* 0x001fc40000010000 */
[----:B-1----:R-:W-:Y:S02]  /*26a0*/  FADD.FTZ R25, R25, R8 ;  /* 0x0000000819197221 */ /* 0x002fe40000010000 */
[----:B--2---:R-:W-:Y:S02]  /*26b0*/  FADD.FTZ R18, R18, R9 ;  /* 0x0000000912127221 */ /* 0x004fe40000010000 */
[----:B---3--:R-:W-:Y:S02]  /*26c0*/  FADD.FTZ R19, R19, R10 ;  /* 0x0000000a13137221 */ /* 0x008fe40000010000 */
[----:B----4-:R-:W-:Y:S02]  /*26d0*/  @!P0 FADD.FTZ R0, R0, R11 ;  /* 0x0000000b00008221 */ /* 0x010fe40000010000 */
[----:B-----5:R-:W-:Y:S02]  /*26e0*/  @!P0 FADD.FTZ R23, R23, R12 ;  /* 0x0000000c17178221 */ /* 0x020fe40000010000 */
[----:B------:R-:W-:-:S02]  /*26f0*/  @!P0 FADD.FTZ R20, R20, R13 ;  /* 0x0000000d14148221 */ /* 0x000fc40000010000 */
[----:B------:R-:W-:Y:S02]  /*2700*/  @!P0 FADD.FTZ R21, R21, R14 ;  /* 0x0000000e15158221 */ /* 0x000fe40000010000 */
.L_x_328:
[----:B0-----:R-:W-:Y:S05]  /*2710*/  BSYNC B0 ;  /* 0x0000000000007941 */ /* 0x001fea0003800000 */
.L_x_327:
[----:B------:R-:W-:Y:S06]  /*2720*/  BAR.SYNC.DEFER_BLOCKING 0x0 ;  /* 0x0000000000007b1d */ /* 0x000fec0000010000 */
[----:B------:R-:W-:Y:S05]  /*2730*/  @P1 EXIT ;  /* 0x000000000000194d */ /* 0x000fea0003800000 */
[----:B------:R-:W-:Y:S02]  /*2740*/  IMAD R3, R3, c[0x0][0xc], RZ ;  /* 0x0000030003037a24 */ /* 0x000fe400078e02ff */
[----:B------:R-:W-:Y:S02]  /*2750*/  IMAD R17, R5, c[0x0][0x14], RZ ;  /* 0x0000050005117a24 */ /* 0x000fe400078e02ff */
[----:B------:R-:W-:-:S02]  /*2760*/  IMAD R5, R3, c[0x0][0x14], RZ ;  /* 0x0000050003057a24 */ /* 0x000fc400078e02ff */
[----:B------:R-:W-:Y:S02]  /*2770*/  IMAD.SHL.U32 R3, R2, 0x40, RZ ;  /* 0x0000004002037824 */ /* 0x000fe400078e00ff */
[----:B------:R-:W-:Y:S02]  /*2780*/  IMAD.SHL.U32 R17, R17, 0x40, RZ ;  /* 0x0000004011117824 */ /* 0x000fe400078e00ff */
[----:B------:R-:W-:Y:S01]  /*2790*/  IMAD.SHL.U32 R2, R5, 0x40, RZ ;  /* 0x0000004005027824 */ /* 0x000fe200078e00ff */
[----:B------:R-:W-:Y:S02]  /*27a0*/  SHF.R.S32.HI R6, RZ, 0x1f, R3 ;  /* 0x0000001fff067819 */ /* 0x000fe40000011403 */
[----:B------:R-:W-:Y:S02]  /*27b0*/  SHF.R.S32.HI R5, RZ, 0x1f, R17 ;  /* 0x0000001fff057819 */ /* 0x000fe40000011411 */
[----:B------:R-:W-:Y:S02]  /*27c0*/  IADD3 R17, P1, P2, R2, R17, R3 ;  /* 0x0000001102117210 */ /* 0x000fe40007a3e003 */
[----:B------:R-:W-:Y:S01]  /*27d0*/  SHF.R.S32.HI R24, RZ, 0x1f, R2 ;  /* 0x0000001fff187819 */ /* 0x000fe20000011402 */
[----:B------:R-:W-:Y:S10]  /*27e0*/  @P0 EXIT ;  /* 0x000000000000094d */ /* 0x000ff40003800000 */
[C---:B------:R-:W-:Y:S02]  /*27f0*/  IADD3 R16, R15.reuse, 0x28, RZ ;  /* 0x000000280f107810 */ /* 0x040fe40007ffe0ff */
[----:B------:R-:W-:-:S02]  /*2800*/  IADD3 R14, R15, 0x20, RZ ;  /* 0x000000200f0e7810 */ /* 0x000fc40007ffe0ff */
[C---:B------:R-:W-:Y:S02]  /*2810*/  IADD3 R8, R15.reuse, 0x8, RZ ;  /* 0x000000080f087810 */ /* 0x040fe40007ffe0ff */
[----:B------:R-:W-:Y:S02]  /*2820*/  IADD3.X R24, R24, R5, R6, P1, P2 ;  /* 0x0000000518187210 */ /* 0x000fe40000fe4406 */
[-C--:B------:R-:W-:Y:S02]  /*2830*/  IADD3 R13, P0, R16, R17.reuse, RZ ;  /* 0x00000011100d7210 */ /* 0x080fe40007f1e0ff */
[CC--:B------:R-:W-:Y:S02]  /*2840*/  IADD3 R3, P5, R15.reuse, R17.reuse, RZ ;  /* 0x000000110f037210 */ /* 0x0c0fe40007fbe0ff */
[----:B------:R-:W-:Y:S02]  /*2850*/  IADD3 R11, P1, R14, R17, RZ ;  /* 0x000000110e0b7210 */ /* 0x000fe40007f3e0ff */
[----:B------:R-:W-:-:S02]  /*2860*/  IADD3 R10, R15, 0x10, RZ ;  /* 0x000000100f0a7810 */ /* 0x000fc40007ffe0ff */
[----:B------:R-:W-:Y:S02]  /*2870*/  IADD3 R5, P4, R8, R17, RZ ;  /* 0x0000001108057210 */ /* 0x000fe40007f9e0ff */
[C---:B------:R-:W-:Y:S02]  /*2880*/  IADD3 R12, R15.reuse, 0x18, RZ ;  /* 0x000000180f0c7810 */ /* 0x040fe40007ffe0ff */
[-C--:B------:R-:W-:Y:S02]  /*2890*/  LEA.HI.X.SX32 R16, R16, R24.reuse, 0x1, P0 ;  /* 0x0000001810107211 */ /* 0x080fe400000f0eff */
[-C--:B------:R-:W-:Y:S02]  /*28a0*/  LEA.HI.X.SX32 R6, R15, R24.reuse, 0x1, P5 ;  /* 0x000000180f067211 */ /* 0x080fe400028f0eff */
[----:B------:R-:W-:Y:S02]  /*28b0*/  LEA.HI.X.SX32 R14, R14, R24, 0x1, P1 ;  /* 0x000000180e0e7211 */ /* 0x000fe400008f0eff */
[----:B------:R-:W-:-:S02]  /*28c0*/  F2FP.BF16.PACK_AB R25, R25, R4 ;  /* 0x000000041919723e */ /* 0x000fc400000010ff */
[----:B------:R-:W-:Y:S02]  /*28d0*/  LEA R2, P0, R3, c[0x0][0x170], 0x1 ;  /* 0x00005c0003027a11 */ /* 0x000fe400078008ff */
[-C--:B------:R-:W-:Y:S02]  /*28e0*/  IADD3 R7, P3, R10, R17.reuse, RZ ;  /* 0x000000110a077210 */ /* 0x080fe40007f7e0ff */
[----:B------:R-:W-:Y:S02]  /*28f0*/  LEA.HI.X.SX32 R8, R8, R24, 0x1, P4 ;  /* 0x0000001808087211 */ /* 0x000fe400020f0eff */
[----:B------:R-:W-:Y:S02]  /*2900*/  LEA R4, P1, R5, c[0x0][0x170], 0x1 ;  /* 0x00005c0005047a11 */ /* 0x000fe400078208ff */
[----:B------:R-:W-:Y:S02]  /*2910*/  IADD3 R9, P2, R12, R17, RZ ;  /* 0x000000110c097210 */ /* 0x000fe40007f5e0ff */
[----:B------:R-:W-:-:S02]  /*2920*/  LEA.HI.X R3, R3, c[0x0][0x174], R6, 0x1, P0 ;  /* 0x00005d0003037a11 */ /* 0x000fc400000f0c06 */
[-C--:B------:R-:W-:Y:S02]  /*2930*/  LEA.HI.X.SX32 R10, R10, R24.reuse, 0x1, P3 ;  /* 0x000000180a0a7211 */ /* 0x080fe400018f0eff */
[----:B------:R-:W-:Y:S01]  /*2940*/  LEA R6, P0, R7, c[0x0][0x170], 0x1 ;  /* 0x00005c0007067a11 */ /* 0x000fe200078008ff */
[----:B------:R0:W-:Y:S01]  /*2950*/  STG.E.U16 [R2.64], R25 ;  /* 0x0000001902007986 */ /* 0x0001e2000c101524 */
[----:B------:R-:W-:Y:S02]  /*2960*/  LEA.HI.X R5, R5, c[0x0][0x174], R8, 0x1, P1 ;  /* 0x00005d0005057a11 */ /* 0x000fe400008f0c08 */
[----:B------:R-:W-:Y:S02]  /*2970*/  LEA.HI.X.SX32 R12, R12, R24, 0x1, P2 ;  /* 0x000000180c0c7211 */ /* 0x000fe400010f0eff */
[----:B------:R-:W-:Y:S02]  /*2980*/  LEA R8, P1, R9, c[0x0][0x170], 0x1 ;  /* 0x00005c0009087a11 */ /* 0x000fe400078208ff */
[----:B------:R-:W-:-:S02]  /*2990*/  IADD3 R29, R15, 0x30, RZ ;  /* 0x000000300f1d7810 */ /* 0x000fc40007ffe0ff */
[----:B------:R-:W-:Y:S02]  /*29a0*/  IADD3 R27, R15, 0x38, RZ ;  /* 0x000000380f1b7810 */ /* 0x000fe40007ffe0ff */
[----:B------:R-:W-:Y:S02]  /*29b0*/  LEA.HI.X R7, R7, c[0x0][0x174], R10, 0x1, P0 ;  /* 0x00005d0007077a11 */ /* 0x000fe400000f0c0a */
[----:B------:R-:W-:Y:S02]  /*29c0*/  LEA R10, P0, R11, c[0x0][0x170], 0x1 ;  /* 0x00005c000b0a7a11 */ /* 0x000fe400078008ff */
[----:B------:R-:W-:Y:S02]  /*29d0*/  LEA.HI.X R9, R9, c[0x0][0x174], R12, 0x1, P1 ;  /* 0x00005d0009097a11 */ /* 0x000fe400008f0c0c */
[----:B------:R-:W-:Y:S02]  /*29e0*/  IADD3 R15, P5, R29, R17, RZ ;  /* 0x000000111d0f7210 */ /* 0x000fe40007fbe0ff */
[----:B------:R-:W-:-:S02]  /*29f0*/  LEA R12, P1, R13, c[0x0][0x170], 0x1 ;  /* 0x00005c000d0c7a11 */ /* 0x000fc400078208ff */
[----:B------:R-:W-:Y:S02]  /*2a00*/  F2FP.BF16.PACK_AB R18, R19, R18 ;  /* 0x000000121312723e */ /* 0x000fe400000010ff */
[----:B------:R-:W-:Y:S02]  /*2a10*/  IADD3 R17, P6, R27, R17, RZ ;  /* 0x000000111b117210 */ /* 0x000fe40007fde0ff */
[----:B------:R-:W-:Y:S02]  /*2a20*/  PRMT R19, R25, 0x7632, R19 ;  /* 0x0000763219137816 */ /* 0x000fe40000000013 */
[----:B------:R-:W-:Y:S02]  /*2a30*/  LEA.HI.X R11, R11, c[0x0][0x174], R14, 0x1, P0 ;  /* 0x00005d000b0b7a11 */ /* 0x000fe400000f0c0e */
[----:B------:R-:W-:Y:S01]  /*2a40*/  F2FP.BF16.PACK_AB R0, R23, R0 ;  /* 0x000000001700723e */ /* 0x000fe200000010ff */
[----:B------:R1:W-:Y:S01]  /*2a50*/  STG.E.U16 [R4.64], R19 ;  /* 0x0000001304007986 */ /* 0x0003e2000c101524 */
[----:B------:R-:W-:-:S02]  /*2a60*/  LEA.HI.X.SX32 R22, R29, R24, 0x1, P5 ;  /* 0x000000181d167211 */ /* 0x000fc400028f0eff */
[----:B------:R-:W-:Y:S01]  /*2a70*/  LEA R14, P0, R15, c[0x0][0x170], 0x1 ;  /* 0x00005c000f0e7a11 */ /* 0x000fe200078008ff */
[----:B------:R-:W-:Y:S01]  /*2a80*/  STG.E.U16 [R6.64], R18 ;  /* 0x0000001206007986 */ /* 0x000fe2000c101524 */
[----:B------:R-:W-:Y:S02]  /*2a90*/  LEA.HI.X R13, R13, c[0x0][0x174], R16, 0x1, P1 ;  /* 0x00005d000d0d7a11 */ /* 0x000fe400008f0c10 */
[----:B------:R-:W-:Y:S02]  /*2aa0*/  LEA.HI.X.SX32 R24, R27, R24, 0x1, P6 ;  /* 0x000000181b187211 */ /* 0x000fe400030f0eff */
[----:B------:R-:W-:Y:S02]  /*2ab0*/  LEA R16, P1, R17, c[0x0][0x170], 0x1 ;  /* 0x00005c0011107a11 */ /* 0x000fe400078208ff */
[----:B0-----:R-:W-:Y:S02]  /*2ac0*/  PRMT R3, R18, 0x7632, R3 ;  /* 0x0000763212037816 */ /* 0x001fe40000000003 */
[----:B------:R-:W-:-:S02]  /*2ad0*/  F2FP.BF16.PACK_AB R20, R21, R20 ;  /* 0x000000141514723e */ /* 0x000fc400000010ff */
[----:B-1----:R-:W-:Y:S01]  /*2ae0*/  PRMT R5, R0, 0x7632, R5 ;  /* 0x0000763200057816 */ /* 0x002fe20000000005 */
[----:B------:R-:W-:Y:S01]  /*2af0*/  STG.E.U16 [R8.64], R3 ;  /* 0x0000000308007986 */ /* 0x000fe2000c101524 */
[----:B------:R-:W-:Y:S02]  /*2b00*/  LEA.HI.X R15, R15, c[0x0][0x174], R22, 0x1, P0 ;  /* 0x00005d000f0f7a11 */ /* 0x000fe400000f0c16 */
[----:B------:R-:W-:Y:S01]  /*2b10*/  LEA.HI.X R17, R17, c[0x0][0x174], R24, 0x1, P1 ;  /* 0x00005d0011117a11 */ /* 0x000fe200008f0c18 */
[----:B------:R-:W-:Y:S01]  /*2b20*/  STG.E.U16 [R10.64], R0 ;  /* 0x000000000a007986 */ /* 0x000fe2000c101524 */
[----:B------:R-:W-:-:S03]  /*2b30*/  PRMT R2, R20, 0x7632, R2 ;  /* 0x0000763214027816 */ /* 0x000fc60000000002 */
[----:B------:R-:W-:Y:S04]  /*2b40*/  STG.E.U16 [R12.64], R5 ;  /* 0x000000050c007986 */ /* 0x000fe8000c101524 */
[----:B------:R-:W-:Y:S04]  /*2b50*/  STG.E.U16 [R14.64], R20 ;  /* 0x000000140e007986 */ /* 0x000fe8000c101524 */
[----:B------:R-:W-:Y:S01]  /*2b60*/  STG.E.U16 [R16.64], R2 ;  /* 0x0000000210007986 */ /* 0x000fe2000c101524 */
[----:B------:R-:W-:Y:S05]  /*2b70*/  EXIT ;  /* 0x000000000000794d */ /* 0x000fea0003800000 */
.L_x_300:
[----:B------:R-:W-:Y:S01]  /*2b80*/  MOV R2, 0x0 ;  /* 0x0000000000027802 */ /* 0x000fe20000000f00 */
[----:B------:R-:W-:Y:S01]  /*2b90*/  HFMA2.MMA R13, -RZ, RZ, 0, 0 ;  /* 0x00000000ff0d7435 */ /* 0x000fe200000001ff */
[----:B------:R-:W-:Y:S01]  /*2ba0*/  IMAD.MOV.U32 R4, RZ, RZ, c[0x4][0x178] ;  /* 0x01005e00ff047624 */ /* 0x000fe200078e00ff */
[----:B------:R-:W-:Y:S01]  /*2bb0*/  MOV R6, c[0x4][0x180] ;  /* 0x0100600000067a02 */ /* 0x000fe20000000f00 */
[----:B------:R-:W-:-:S02]  /*2bc0*/  IMAD.MOV.U32 R5, RZ, RZ, c[0x4][0x17c] ;  /* 0x01005f00ff057624 */ /* 0x000fc400078e00ff */
[----:B------:R-:W0:Y:S01]  /*2bd0*/  LDC.64 R2, c[0x4][R2] ;  /* 0x0100000002027b82 */ /* 0x000e220000000a00 */
[----:B------:R-:W-:Y:S02]  /*2be0*/  IMAD.MOV.U32 R7, RZ, RZ, c[0x4][0x184] ;  /* 0x01006100ff077624 */ /* 0x000fe400078e00ff */
[----:B------:R-:W-:Y:S02]  /*2bf0*/  IMAD.MOV.U32 R8, RZ, RZ, 0x219 ;  /* 0x00000219ff087424 */ /* 0x000fe400078e00ff */
[----:B------:R-:W-:Y:S02]  /*2c00*/  IMAD.MOV.U32 R10, RZ, RZ, c[0x4][0x88] ;  /* 0x01002200ff0a7624 */ /* 0x000fe400078e00ff */
[----:B------:R-:W-:Y:S02]  /*2c10*/  IMAD.MOV.U32 R11, RZ, RZ, c[0x4][0x8c] ;  /* 0x01002300ff0b7624 */ /* 0x000fe400078e00ff */
[----:B------:R-:W-:Y:S02]  /*2c20*/  IMAD.MOV.U32 R12, RZ, RZ, 0x1 ;  /* 0x00000001ff0c7424 */ /* 0x000fe400078e00ff */
        /* <DEDUP_REMOVED lines=9> */
.L_x_301:
[----:B------:R-:W-:Y:S01]  /*2cc0*/  IMAD.MOV.U32 R10, RZ, RZ, -0x800001 ;  /* 0xff7fffffff0a7424 */ /* 0x000fe200078e00ff */
[----:B------:R-:W-:Y:S01]  /*2cd0*/  MOV R8, 0x2d20 ;  /* 0x00002d2000087802 */ /* 0x000fe20000000f00 */
[----:B------:R-:W-:Y:S02]  /*2ce0*/  IMAD.MOV.U32 R13, RZ, RZ, 0x10 ;  /* 0x00000010ff0d7424 */ /* 0x000fe400078e00ff */
[----:B------:R-:W-:Y:S02]  /*2cf0*/  IMAD.MOV.U32 R4, RZ, RZ, 0x1f ;  /* 0x0000001fff047424 */ /* 0x000fe400078e00ff */
[----:B------:R-:W-:Y:S02]  /*2d00*/  IMAD.MOV.U32 R15, RZ, RZ, -0x1 ;  /* 0xffffffffff0f7424 */ /* 0x000fe400078e00ff */
[----:B------:R-:W-:Y:S05]  /*2d10*/  CALL.REL.NOINC `($__internal_7_$__cuda_sm70_shflsync_bfly_p) ;  /* 0x000001b000007944 */ /* 0x000fea0003c00000 */
[----:B01----:R-:W-:Y:S05]  /*2d20*/  BRA `(.L_x_329) ;  /* 0xffffd9f000007947 */ /* 0x003fea000383ffff */
.L_x_302:
[----:B------:R-:W-:Y:S01]  /*2d30*/  IMAD.MOV.U32 R10, RZ, RZ, R17 ;  /* 0x000000ffff0a7224 */ /* 0x000fe200078e0011 */
[----:B------:R-:W-:Y:S01]  /*2d40*/  MOV R13, 0x8 ;  /* 0x00000008000d7802 */ /* 0x000fe20000000f00 */
[----:B------:R-:W-:Y:S01]  /*2d50*/  IMAD.MOV.U32 R4, RZ, RZ, 0x1f ;  /* 0x0000001fff047424 */ /* 0x000fe200078e00ff */
[----:B------:R-:W-:Y:S01]  /*2d60*/  MOV R8, 0x2d90 ;  /* 0x00002d9000087802 */ /* 0x000fe20000000f00 */
[----:B------:R-:W-:-:S02]  /*2d70*/  IMAD.MOV.U32 R15, RZ, RZ, -0x1 ;  /* 0xffffffffff0f7424 */ /* 0x000fc400078e00ff */
[----:B------:R-:W-:Y:S05]  /*2d80*/  CALL.REL.NOINC `($__internal_7_$__cuda_sm70_shflsync_bfly_p) ;  /* 0x0000014000007944 */ /* 0x000fea0003c00000 */
[----:B01----:R-:W-:Y:S01]  /*2d90*/  FMNMX.FTZ R10, R17, R4, !PT ;  /* 0x00000004110a7209 */ /* 0x003fe20007810000 */
[----:B------:R-:W-:Y:S01]  /*2da0*/  IMAD.MOV.U32 R13, RZ, RZ, 0x4 ;  /* 0x00000004ff0d7424 */ /* 0x000fe200078e00ff */
[----:B------:R-:W-:Y:S01]  /*2db0*/  MOV R15, 0xffffffff ;  /* 0xffffffff000f7802 */ /* 0x000fe20000000f00 */
[----:B------:R-:W-:Y:S01]  /*2dc0*/  IMAD.MOV.U32 R4, RZ, RZ, 0x1f ;  /* 0x0000001fff047424 */ /* 0x000fe200078e00ff */
[----:B------:R-:W-:-:S02]  /*2dd0*/  MOV R8, 0x2df0 ;  /* 0x00002df000087802 */ /* 0x000fc40000000f00 */
[----:B------:R-:W-:Y:S05]  /*2de0*/  CALL.REL.NOINC `($__internal_7_$__cuda_sm70_shflsync_bfly_p) ;  /* 0x000000e000007944 */ /* 0x000fea0003c00000 */
[----:B01----:R-:W-:Y:S01]  /*2df0*/  FMNMX.FTZ R10, R10, R4, !PT ;  /* 0x000000040a0a7209 */ /* 0x003fe20007810000 */
[----:B------:R-:W-:Y:S01]  /*2e00*/  IMAD.MOV.U32 R13, RZ, RZ, 0x2 ;  /* 0x00000002ff0d7424 */ /* 0x000fe200078e00ff */
[----:B------:R-:W-:Y:S01]  /*2e10*/  MOV R8, 0x2e50 ;  /* 0x00002e5000087802 */ /* 0x000fe20000000f00 */
[----:B------:R-:W-:-:S02]  /*2e20*/  IMAD.MOV.U32 R4, RZ, RZ, 0x1f ;  /* 0x0000001fff047424 */ /* 0x000fc400078e00ff */
[----:B------:R-:W-:Y:S02]  /*2e30*/  IMAD.MOV.U32 R15, RZ, RZ, -0x1 ;  /* 0xffffffffff0f7424 */ /* 0x000fe400078e00ff */
[----:B------:R-:W-:Y:S05]  /*2e40*/  CALL.REL.NOINC `($__internal_7_$__cuda_sm70_shflsync_bfly_p) ;  /* 0x0000008000007944 */ /* 0x000fea0003c00000 */
[----:B01----:R-:W-:Y:S01]  /*2e50*/  FMNMX.FTZ R10, R10, R4, !PT ;  /* 0x000000040a0a7209 */ /* 0x003fe20007810000 */
[----:B------:R-:W-:Y:S01]  /*2e60*/  HFMA2.MMA R4, -RZ, RZ, 0, 1.847743988037109375e-06 ;  /* 0x0000001fff047435 */ /* 0x000fe200000001ff */
[----:B------:R-:W-:Y:S01]  /*2e70*/  IMAD.MOV.U32 R13, RZ, RZ, 0x1 ;  /* 0x00000001ff0d7424 */ /* 0x000fe200078e00ff */
[----:B------:R-:W-:Y:S01]  /*2e80*/  MOV R8, 0x2eb0 ;  /* 0x00002eb000087802 */ /* 0x000fe20000000f00 */
[----:B------:R-:W-:-:S03]  /*2e90*/  IMAD.MOV.U32 R15, RZ, RZ, -0x1 ;  /* 0xffffffffff0f7424 */ /* 0x000fc600078e00ff */
[----:B------:R-:W-:Y:S05]  /*2ea0*/  CALL.REL.NOINC `($__internal_7_$__cuda_sm70_shflsync_bfly_p) ;  /* 0x0000002000007944 */ /* 0x000fea0003c00000 */
[----:B01----:R-:W-:Y:S01]  /*2eb0*/  IMAD.MOV.U32 R13, RZ, RZ, R4 ;  /* 0x000000ffff0d7224 */ /* 0x003fe200078e0004 */
[----:B------:R-:W-:Y:S05]  /*2ec0*/  BRA `(.L_x_330) ;  /* 0xffffd8f000007947 */ /* 0x000fea000383ffff */
        .weak           $__internal_7_$__cuda_sm70_shflsync_bfly_p
        .type           $__internal_7_$__cuda_sm70_shflsync_bfly_p,@function
        .size           $__internal_7_$__cuda_sm70_shflsync_bfly_p,(.L_x_24668 - $__internal_7_$__cuda_sm70_shflsync_bfly_p)
$__internal_7_$__cuda_sm70_shflsync_bfly_p:
[----:B------:R-:W-:Y:S01]  /*2ed0*/  IMAD.MOV.U32 R9, RZ, RZ, 0x0 ;  /* 0x00000000ff097424 */ /* 0x000fe200078e00ff */
[----:B------:R-:W-:Y:S04]  /*2ee0*/  WARPSYNC R15 ;  /* 0x0000000f00007348 */ /* 0x000fe80003800000 */
[----:B------:R0:W1:Y:S01]  /*2ef0*/  SHFL.BFLY PT, R4, R10, R13, R4 ;  /* 0x0c00000d0a047389 */ /* 0x00006200000e0004 */
[----:B------:R-:W-:Y:S05]  /*2f00*/  RET.REL.NODEC R8 `(_ZN4vllm25paged_attention_v2_kernelI13__nv_bfloat16hLi64ELi32ELi128ELNS_18Fp8KVCacheDataTypeE2ELb0ELi512EEEvPfS3_PT_PKS4_PKT0_SA_ifPKiSC_iPKfiiiSE_SE_iiiii) ;  /* 0xffffd0f008007950 */ /* 0x000fea0003c3ffff */
.L_x_331:
        /* <DEDUP_REMOVED lines=15> */
.L_x_24668:


//--------------------- .text._ZN4vllm25paged_attention_v2_kernelI13__nv_bfloat16hLi32ELi32ELi128ELNS_18Fp8KVCacheDataTypeE2ELb0ELi512EEEvPfS3_PT_PKS4_PKT0_SA_ifPKiSC_iPKfiiiSE_SE_iiiii --------------------------
	.section	.text._ZN4vllm25paged_attention_v2_kernelI13__nv_bfloat16hLi32ELi32ELi128ELNS_18Fp8KVCacheDataTypeE2ELb0ELi512EEEvPfS3_PT_PKS4_PKT0_SA_ifPKiSC_iPKfiiiSE_SE_iiiii,"ax",@progbits
	.sectioninfo	@"SHI_REGISTERS=32"
	.align	128
        .global         _ZN4vllm25paged_attention_v2_kernelI13__nv_bfloat16hLi32ELi32ELi128ELNS_18Fp8KVCacheDataTypeE2ELb0ELi512EEEvPfS3_PT_PKS4_PKT0_SA_ifPKiSC_iPKfiiiSE_SE_iiiii
        .type           _ZN4vllm25paged_attention_v2_kernelI13__nv_bfloat16hLi32ELi32ELi128ELNS_18Fp8KVCacheDataTypeE2ELb0ELi512EEEvPfS3_PT_PKS4_PKT0_SA_ifPKiSC_iPKfiiiSE_SE_iiiii,@function
        .size           _ZN4vllm25paged_attention_v2_kernelI13__nv_bfloat16hLi32ELi32ELi128ELNS_18Fp8KVCacheDataTypeE2ELb0ELi512EEEvPfS3_PT_PKS4_PKT0_SA_ifPKiSC_iPKfiiiSE_SE_iiiii,(.L_x_24669 - _ZN4vllm25paged_attention_v2_kernelI13__nv_bfloat16hLi32ELi32ELi128ELNS_18Fp8KVCacheDataTypeE2ELb0ELi512EEEvPfS3_PT_PKS4_PKT0_SA_ifPKiSC_iPKfiiiSE_SE_iiiii)
        .other          _ZN4vllm25paged_attention_v2_kernelI13__nv_bfloat16hLi32ELi32ELi128ELNS_18Fp8KVCacheDataTypeE2ELb0ELi512EEEvPfS3_PT_PKS4_PKT0_SA_ifPKiSC_iPKfiiiSE_SE_iiiii,@"STO_CUDA_ENTRY STV_DEFAULT"
_ZN4vllm25paged_attention_v2_kernelI13__nv_bfloat16hLi32ELi32ELi128ELNS_18Fp8KVCacheDataTypeE2ELb0ELi512EEEvPfS3_PT_PKS4_PKT0_SA_ifPKiSC_iPKfiiiSE_SE_iiiii:
.text._ZN4vllm25paged_attention_v2_kernelI13__nv_bfloat16hLi32ELi32ELi128ELNS_18Fp8KVCacheDataTypeE2ELb0ELi512EEEvPfS3_PT_PKS4_PKT0_SA_ifPKiSC_iPKfiiiSE_SE_iiiii:
        /* <DEDUP_REMOVED lines=21> */
[----:B------:R-:W-:Y:S02]  /*0150*/  SHF.R.S32.HI R9, RZ, 0x1f, R0 ;  /* 0x0000001fff097819 */ /* 0x000fe40000011400 */
[----:B------:R-:W-:Y:S02]  /*0160*/  LEA R6, R7, R24, 0x5 ;  /* 0x0000001807067211 */ /* 0x000fe400078e28ff */
[----:B------:R-:W-:Y:S02]  /*0170*/  LEA.HI R8, R9, R0, RZ, 0x5 ;  /* 0x0000000009087211 */ /* 0x000fe400078f28ff */
[----:B------:R-:W-:Y:S02]  /*0180*/  IMNMX R9, R23, R6, PT ;  /* 0x0000000617097217 */ /* 0x000fe40003800200 */
[----:B------:R-:W-:-:S02]  /*0190*/  LOP3.LUT R7, R8, 0xffffffe0, RZ, 0xc0, !PT ;  /* 0xffffffe008077812 */ /* 0x000fc400078ec0ff */
        /* <DEDUP_REMOVED lines=8> */
[----:B------:R-:W-:Y:S02]  /*0220*/  IADD3 R9, -R0, 0x7f, R9 ;  /* 0x0000007f00097810 */ /* 0x000fe40007ffe109 */
[----:B------:R-:W-:-:S02]  /*0230*/  MOV R14, R0 ;  /* 0x00000000000e7202 */ /* 0x000fc40000000f00 */
[C---:B------:R-:W-:Y:S02]  /*0240*/  LEA.HI R8, R9.reuse, 0x1, RZ, 0x19 ;  /* 0x0000000109087811 */ /* 0x040fe400078fc8ff */
        /* <DEDUP_REMOVED lines=14> */
[----:B------:R-:W-:-:S04]  /*0330*/  LEA.HI.X R26, R26, c[0x0][0x17c], R9, 0x1, P3 ;  /* 0x00005f001a1a7a11 */ /* 0x000fc800018f0c09 */
[----:B------:R-:W-:-:S03]  /*0340*/  IADD3.X R26, RZ, R26, RZ, P1, !PT ;  /* 0x0000001aff1a7210 */ /* 0x000fc60000ffe4ff */
.L_x_336:
        /* <DEDUP_REMOVED lines=15> */
.L_x_335:
[----:B------:R-:W-:Y:S05]  /*0440*/  BSYNC B1 ;  /* 0x0000000000017941 */ /* 0x000fea0003800000 */
.L_x_334:
[----:B------:R-:W-:Y:S05]  /*0450*/  @!P0 BRA `(.L_x_333) ;  /* 0x0000025000008947 */ /* 0x000fea0003800000 */
[----:B------:R-:W-:Y:S02]  /*0460*/  IADD3 R19, P0, R17, R20, RZ ;  /* 0x0000001411137210 */ /* 0x000fe40007f1e0ff */
[C---:B------:R-:W-:Y:S02]  /*0470*/  SHF.L.U32 R26, R14.reuse, 0x3, RZ ;  /* 0x000000030e1a7819 */ /* 0x040fe400000006ff */
[----:B------:R-:W-:Y:S01]  /*0480*/  LEA R20, R14, 0x1000, 0x4 ;  /* 0x000010000e147811 */ /* 0x000fe200078e20ff */
[----:B------:R-:W-:Y:S01]  /*0490*/  IMAD.X R8, R18, 0x1, R15, P0 ;  /* 0x0000000112087824 */ /* 0x000fe200000e060f */
[C---:B------:R-:W-:Y:S01]  /*04a0*/  LEA R17, P0, R19.reuse, c[0x0][0x178], 0x1 ;  /* 0x00005e0013117a11 */ /* 0x040fe200078008ff */
[----:B------:R-:W-:Y:S01]  /*04b0*/  IMAD.WIDE R26, R26, 0x2, RZ ;  /* 0x000000021a1a7825 */ /* 0x000fe200078e02ff */
[----:B------:R-:W-:Y:S02]  /*04c0*/  IADD3 R18, R14, -0x200, RZ ;  /* 0xfffffe000e127810 */ /* 0x000fe40007ffe0ff */
[----:B------:R-:W-:-:S02]  /*04d0*/  LEA.HI.X R19, R19, c[0x0][0x17c], R8, 0x1, P0 ;  /* 0x00005f0013137a11 */ /* 0x000fc400000f0c08 */
[----:B------:R-:W-:-:S04]  /*04e0*/  LOP3.LUT R21, R26, 0xc, RZ, 0xfc, !PT ;  /* 0x0000000c1a157812 */ /* 0x000fc800078efcff */
.L_x_337:
        /* <DEDUP_REMOVED lines=28> */
.L_x_333:
[----:B-1----:R-:W-:Y:S05]  /*06b0*/  BSYNC B0 ;  /* 0x0000000000007941 */ /* 0x002fea0003800000 */
.L_x_332:
[----:B------:R-:W-:Y:S01]  /*06c0*/  LEA R9, R2, R6, 0x4 ;  /* 0x0000000602097211 */ /* 0x000fe200078e20ff */
[----:B------:R-:W-:Y:S03]  /*06d0*/  BAR.SYNC.DEFER_BLOCKING 0x0 ;  /* 0x0000000000007b1d */ /* 0x000fe60000010000 */
[----:B------:R-:W-:-:S13]  /*06e0*/  ISETP.GE.AND P0, PT, R9, R4, PT ;  /* 0x000000040900720c */ /* 0x000fda0003f06270 */
[----:B------:R-:W-:Y:S05]  /*06f0*/  @!P0 BRA `(.L_x_338) ;  /* 0x000020e000008947 */ /* 0x000fea0003800000 */
[----:B------:R-:W-:Y:S05]  /*0700*/  BRA.DIV ~URZ, `(.L_x_339) ;  /* 0x000022127f007947 */ /* 0x000fea000b800000 */
[----:B------:R-:W-:-:S05]  /*0710*/  IMAD.MOV.U32 R4, RZ, RZ, -0x800001 ;  /* 0xff7fffffff047424 */ /* 0x000fca00078e00ff */
.L_x_365:
        /* <DEDUP_REMOVED lines=10> */
.L_x_366:
        /* <DEDUP_REMOVED lines=16> */
[----:B------:R-:W-:Y:S01]  /*08c0*/  MOV R9, 0xfffffff0 ;  /* 0xfffffff000097802 */ /* 0x000fe20000000f00 */
[----:B------:R-:W-:Y:S01]  /*08d0*/  BSSY B1, `(.L_x_343) ;  /* 0x000001d000017945 */ /* 0x000fe20003800000 */
[----:B------:R-:W-:Y:S01]  /*08e0*/  LOP3.LUT R8, RZ, R22, RZ, 0x33, !PT ;  /* 0x00000016ff087212 */ /* 0x000fe200078e33ff */
        /* <DEDUP_REMOVED lines=13> */
[----:B------:R-:W-:Y:S01]  /*09c0*/  HFMA2.MMA R10, -RZ, RZ, 0, 0 ;  /* 0x00000000ff0a7435 */ /* 0x000fe200000001ff */
[----:B------:R-:W-:Y:S01]  /*09d0*/  LEA R9, R0, 0x60, 0x2 ;  /* 0x0000006000097811 */ /* 0x000fe200078e10ff */
[----:B------:R-:W-:-:S04]  /*09e0*/  IMAD.MOV.U32 R11, RZ, RZ, R0 ;  /* 0x000000ffff0b7224 */ /* 0x000fc800078e0000 */
.L_x_345:
        /* <DEDUP_REMOVED lines=11> */
.L_x_344:
[----:B------:R-:W-:Y:S05]  /*0aa0*/  BSYNC B1 ;  /* 0x0000000000017941 */ /* 0x000fea0003800000 */
.L_x_343:
        /* <DEDUP_REMOVED lines=10> */
.L_x_348:
        /* <DEDUP_REMOVED lines=100> */
.L_x_347:
[----:B------:R-:W-:Y:S05]  /*1190*/  BSYNC B1 ;  /* 0x0000000000017941 */ /* 0x000fea0003800000 */
.L_x_346:
        /* <DEDUP_REMOVED lines=55> */
.L_x_350:
[----:B------:R-:W-:Y:S05]  /*1510*/  BSYNC B1 ;  /* 0x0000000000017941 */ /* 0x000fea0003800000 */
.L_x_349:
        /* <DEDUP_REMOVED lines=26> */
.L_x_342:
[----:B------:R-:W-:Y:S05]  /*16c0*/  BSYNC B0 ;  /* 0x0000000000007941 */ /* 0x000fea0003800000 */
.L_x_341:
        /* <DEDUP_REMOVED lines=24> */
[----:B------:R-:W-:Y:S01]  /*1850*/  MOV R9, 0xfffffff0 ;  /* 0xfffffff000097802 */ /* 0x000fe20000000f00 */
[----:B------:R-:W-:Y:S01]  /*1860*/  BSSY B1, `(.L_x_353) ;  /* 0x000001a000017945 */ /* 0x000fe20003800000 */
[----:B------:R-:W-:Y:S01]  /*1870*/  LOP3.LUT R22, RZ, R22, RZ, 0x33, !PT ;  /* 0x00000016ff167212 */ /* 0x000fe200078e33ff */
[----:B------:R-:W-:Y:S01]  /*1880*/  IMAD.MOV.U32 R11, RZ, RZ, R0 ;  /* 0x000000ffff0b7224 */ /* 0x000fe200078e0000 */
        /* <DEDUP_REMOVED lines=15> */
.L_x_355:
        /* <DEDUP_REMOVED lines=8> */
.L_x_354:
[----:B------:R-:W-:Y:S05]  /*1a00*/  BSYNC B1 ;  /* 0x0000000000017941 */ /* 0x000fea0003800000 */
.L_x_353:
[----:B------:R-:W-:Y:S05]  /*1a10*/  @!P1 BRA `(.L_x_352) ;  /* 0x000006c000009947 */ /* 0x000fea0003800000 */
[----:B------:R-:W-:Y:S01]  /*1a20*/  IADD3 R10, R16, -R11, RZ ;  /* 0x8000000b100a7210 */ /* 0x000fe20007ffe0ff */
[----:B------:R-:W-:Y:S01]  /*1a30*/  BSSY B1, `(.L_x_356) ;  /* 0x000003c000017945 */ /* 0x000fe20003800000 */
[----:B------:R-:W-:Y:S02]  /*1a40*/  PLOP3.LUT P0, PT, PT, PT, PT, 0x80, 0x0 ;  /* 0x000000000000781c */ /* 0x000fe40003f0f070 */
[----:B------:R-:W-:Y:S02]  /*1a50*/  ISETP.GT.AND P1, PT, R10, 0x600, PT ;  /* 0x000006000a00780c */ /* 0x000fe40003f24270 */
[----:B------:R-:W-:-:S04]  /*1a60*/  LEA R10, R11, 0x60, 0x2 ;  /* 0x000000600b0a7811 */ /* 0x000fc800078e10ff */
[----:B------:R-:W-:-:S07]  /*1a70*/  IADD3 R10, R10, 0x400, RZ ;  /* 0x000004000a0a7810 */ /* 0x000fce0007ffe0ff */
[----:B------:R-:W-:Y:S05]  /*1a80*/  @!P1 BRA `(.L_x_357) ;  /* 0x0000036000009947 */ /* 0x000fea0003800000 */
[----:B------:R-:W-:Y:S02]  /*1a90*/  PLOP3.LUT P0, PT, PT, PT, PT, 0x8, 0x0 ;  /* 0x000000000000781c */ /* 0x000fe40003f0e170 */
[----:B------:R-:W-:Y:S02]  /*1aa0*/  IADD3 R12, R16, -0x600, RZ ;  /* 0xfffffa00100c7810 */ /* 0x000fe40007ffe0ff */
.L_x_358:
        /* <DEDUP_REMOVED lines=52> */
.L_x_357:
[----:B------:R-:W-:Y:S05]  /*1df0*/  BSYNC B1 ;  /* 0x0000000000017941 */ /* 0x000fea0003800000 */
.L_x_356:
        /* <DEDUP_REMOVED lines=31> */
.L_x_360:
[----:B------:R-:W-:Y:S05]  /*1ff0*/  BSYNC B1 ;  /* 0x0000000000017941 */ /* 0x000fea0003800000 */
.L_x_359:
        /* <DEDUP_REMOVED lines=14> */
.L_x_352:
[----:B------:R-:W-:Y:S05]  /*20e0*/  BSYNC B0 ;  /* 0x0000000000007941 */ /* 0x000fea0003800000 */
.L_x_351:
[----:B------:R-:W-:Y:S01]  /*20f0*/  BAR.SYNC.DEFER_BLOCKING 0x0 ;  /* 0x0000000000007b1d */ /* 0x000fe20000010000 */
[C---:B------:R-:W-:Y:S02]  /*2100*/  ISETP.NE.AND P3, PT, R0.reuse, RZ, PT ;  /* 0x000000ff0000720c */ /* 0x040fe40003f65270 */
[----:B0-----:R-:W-:Y:S02]  /*2110*/  LOP3.LUT R9, R7, 0x3, RZ, 0xc0, !PT ;  /* 0x0000000307097812 */ /* 0x001fe400078ec0ff */
[----:B------:R-:W-:Y:S01]  /*2120*/  SHF.R.S32.HI R10, RZ, 0x1f, R7 ;  /* 0x0000001fff0a7819 */ /* 0x000fe20000011407 */
[----:B------:R-:W-:Y:S01]  /*2130*/  BSSY B0, `(.L_x_361) ;  /* 0x0000018000007945 */ /* 0x000fe20003800000 */
[----:B------:R-:W-:-:S02]  /*2140*/  LOP3.LUT R11, R0, 0xffffffc0, RZ, 0xc0, !PT ;  /* 0xffffffc0000b7812 */ /* 0x000fc400078ec0ff */
[----:B------:R-:W-:Y:S02]  /*2150*/  ISETP.NE.AND P1, PT, R9, RZ, PT ;  /* 0x000000ff0900720c */ /* 0x000fe40003f25270 */
[----:B------:R-:W-:Y:S02]  /*2160*/  LEA.HI R7, R10, R7, RZ, 0x2 ;  /* 0x000000070a077211 */ /* 0x000fe400078f10ff */
[----:B------:R-:W-:Y:S02]  /*2170*/  ISETP.NE.OR P2, PT, R11, 0x40, P1 ;  /* 0x000000400b00780c */ /* 0x000fe40000f45670 */
[----:B------:R-:W-:Y:S02]  /*2180*/  ISETP.GT.OR P0, PT, R0, 0x3f, P1 ;  /* 0x0000003f0000780c */ /* 0x000fe40000f04670 */
[----:B------:R-:W-:Y:S01]  /*2190*/  SHF.R.S32.HI R7, RZ, 0x2, R7 ;  /* 0x00000002ff077819 */ /* 0x000fe20000011407 */
[----:B------:R-:W-:Y:S05]  /*21a0*/  @P3 BRA `(.L_x_362) ;  /* 0x0000010000003947 */ /* 0x000fea0003800000 */
[----:B------:R-:W-:Y:S01]  /*21b0*/  IMAD R9, R3, c[0x0][0xc], RZ ;  /* 0x0000030003097a24 */ /* 0x000fe200078e02ff */
[----:B------:R-:W-:Y:S01]  /*21c0*/  SHF.R.S32.HI R11, RZ, 0x1f, R2 ;  /* 0x0000001fff0b7819 */ /* 0x000fe20000011402 */
[----:B------:R-:W-:-:S02]  /*21d0*/  IMAD R10, R5, c[0x0][0x14], RZ ;  /* 0x00000500050a7a24 */ /* 0x000fc400078e02ff */
[----:B------:R-:W-:-:S03]  /*21e0*/  IMAD R9, R9, c[0x0][0x14], RZ ;  /* 0x0000050009097a24 */ /* 0x000fc600078e02ff */
[----:B------:R-:W-:Y:S02]  /*21f0*/  SHF.R.S32.HI R12, RZ, 0x1f, R10 ;  /* 0x0000001fff0c7819 */ /* 0x000fe4000001140a */
[----:B------:R-:W-:Y:S02]  /*2200*/  IADD3 R10, P3, P4, R9, R10, R2 ;  /* 0x0000000a090a7210 */ /* 0x000fe40007c7e002 */
[----:B------:R-:W-:-:S04]  /*2210*/  SHF.R.S32.HI R9, RZ, 0x1f, R9 ;  /* 0x0000001fff097819 */ /* 0x000fc80000011409 */
[----:B------:R-:W-:Y:S01]  /*2220*/  IADD3.X R9, R9, R12, R11, P3, P4 ;  /* 0x0000000c09097210 */ /* 0x000fe20001fe840b */
[----:B------:R-:W-:-:S03]  /*2230*/  IMAD.SHL.U32 R12, R10, 0x4, RZ ;  /* 0x000000040a0c7824 */ /* 0x000fc600078e00ff */
[----:B------:R-:W-:Y:S02]  /*2240*/  SHF.L.U64.HI R9, R10, 0x2, R9 ;  /* 0x000000020a097819 */ /* 0x000fe40000010209 */
[C---:B------:R-:W-:Y:S02]  /*2250*/  IADD3 R10, P3, R12.reuse, c[0x0][0x168], RZ ;  /* 0x00005a000c0a7a10 */ /* 0x040fe40007f7e0ff */
[----:B------:R-:W-:Y:S02]  /*2260*/  IADD3 R12, P4, R12, c[0x0][0x160], RZ ;  /* 0x000058000c0c7a10 */ /* 0x000fe40007f9e0ff */
[C---:B------:R-:W-:Y:S02]  /*2270*/  IADD3.X R11, R9.reuse, c[0x0][0x16c], RZ, P3, !PT ;  /* 0x00005b00090b7a10 */ /* 0x040fe40001ffe4ff */
[----:B------:R-:W-:-:S03]  /*2280*/  IADD3.X R13, R9, c[0x0][0x164], RZ, P4, !PT ;  /* 0x00005900090d7a10 */ /* 0x000fc600027fe4ff */
[----:B------:R0:W-:Y:S04]  /*2290*/  STG.E [R10.64], R4 ;  /* 0x000000040a007986 */ /* 0x0001e8000c101924 */
[----:B------:R0:W-:Y:S02]  /*22a0*/  STG.E [R12.64], R8 ;  /* 0x000000080c007986 */ /* 0x0001e4000c101924 */
.L_x_362:
[----:B------:R-:W-:Y:S05]  /*22b0*/  BSYNC B0 ;  /* 0x0000000000007941 */ /* 0x000fea0003800000 */
.L_x_361:
[----:B------:R-:W-:Y:S01]  /*22c0*/  BAR.SYNC.DEFER_BLOCKING 0x0 ;  /* 0x0000000000007b1d */ /* 0x000fe20000010000 */
[----:B0-----:R-:W-:Y:S01]  /*22d0*/  HFMA2.MMA R11, -RZ, RZ, 0, 0 ;  /* 0x00000000ff0b7435 */ /* 0x001fe200000001ff */
[----:B------:R-:W-:Y:S01]  /*22e0*/  CS2R R8, SRZ ;  /* 0x0000000000087805 */ /* 0x000fe2000001ff00 */
[----:B------:R-:W-:Y:S01]  /*22f0*/  IMAD R6, R6, 0x20, R7 ;  /* 0x0000002006067824 */ /* 0x000fe200078e0207 */
[----:B------:R-:W-:Y:S01]  /*2300*/  LOP3.LUT R14, R0, 0xffffffe0, RZ, 0xc0, !PT ;  /* 0xffffffe0000e7812 */ /* 0x000fe200078ec0ff */
[----:B------:R-:W-:Y:S01]  /*2310*/  IMAD.MOV.U32 R4, RZ, RZ, RZ ;  /* 0x000000ffff047224 */ /* 0x000fe200078e00ff */
[----:B------:R-:W-:Y:S02]  /*2320*/  BSSY B0, `(.L_x_363) ;  /* 0x0000021000007945 */ /* 0x000fe40003800000 */
[----:B------:R-:W-:-:S02]  /*2330*/  ISETP.NE.OR P4, PT, R14, 0x20, P1 ;  /* 0x000000200e00780c */ /* 0x000fc40000f85670 */
[----:B------:R-:W-:-:S04]  /*2340*/  IADD3 R14, R0, 0x1f, RZ ;  /* 0x0000001f000e7810 */ /* 0x000fc80007ffe0ff */
[----:B------:R-:W-:Y:S01]  /*2350*/  ISETP.GT.U32.AND P3, PT, R14, 0x3e, PT ;  /* 0x0000003e0e00780c */ /* 0x000fe20003f64070 */
[----:B------:R-:W-:Y:S04]  /*2360*/  @!P2 STS [R6.X4+-0xa0], R8 ;  /* 0xffff60080600a388 */ /* 0x000fe80000004800 */
[----:B------:R-:W-:Y:S04]  /*2370*/  @!P2 STS [R6.X4+-0x80], R11 ;  /* 0xffff800b0600a388 */ /* 0x000fe80000004800 */
[----:B------:R-:W-:Y:S04]  /*2380*/  @!P2 STS [R6.X4+-0x60], R4 ;  /* 0xffffa0040600a388 */ /* 0x000fe80000004800 */
[----:B------:R-:W-:Y:S04]  /*2390*/  @!P2 STS [R6.X4+-0x40], R9 ;  /* 0xffffc0090600a388 */ /* 0x000fe80000004800 */
[----:B------:R-:W-:Y:S01]  /*23a0*/  BAR.SYNC.DEFER_BLOCKING 0x0 ;  /* 0x0000000000007b1d */ /* 0x000fe20000010000 */
[----:B------:R-:W-:-:S05]  /*23b0*/  ISETP.GT.OR P2, PT, R0, 0x1f, P1 ;  /* 0x0000001f0000780c */ /* 0x000fca0000f44670 */
[----:B------:R-:W0:Y:S04]  /*23c0*/  @!P0 LDS R13, [R6.X4+0x60] ;  /* 0x00006000060d8984 */ /* 0x000e280000004800 */
[----:B------:R-:W1:Y:S04]  /*23d0*/  @!P0 LDS R10, [R6.X4+0x80] ;  /* 0x00008000060a8984 */ /* 0x000e680000004800 */
[----:B------:R-:W2:Y:S04]  /*23e0*/  @!P0 LDS R15, [R6.X4+0xa0] ;  /* 0x0000a000060f8984 */ /* 0x000ea80000004800 */
[----:B------:R-:W3:Y:S01]  /*23f0*/  @!P0 LDS R12, [R6.X4+0xc0] ;  /* 0x0000c000060c8984 */ /* 0x000ee20000004800 */
[----:B0-----:R-:W-:-:S03]  /*2400*/  @!P0 FADD.FTZ R8, R8, R13 ;  /* 0x0000000d08088221 */ /* 0x001fc60000010000 */
[----:B------:R-:W-:Y:S01]  /*2410*/  BAR.SYNC.DEFER_BLOCKING 0x0 ;  /* 0x0000000000007b1d */ /* 0x000fe20000010000 */
[----:B-1----:R-:W-:Y:S02]  /*2420*/  @!P0 FADD.FTZ R11, R11, R10 ;  /* 0x0000000a0b0b8221 */ /* 0x002fe40000010000 */
[----:B--2---:R-:W-:Y:S02]  /*2430*/  @!P0 FADD.FTZ R4, R4, R15 ;  /* 0x0000000f04048221 */ /* 0x004fe40000010000 */
[----:B---3--:R-:W-:Y:S01]  /*2440*/  @!P0 FADD.FTZ R9, R9, R12 ;  /* 0x0000000c09098221 */ /* 0x008fe20000010000 */
[----:B------:R0:W-:Y:S04]  /*2450*/  @!P4 STS [R6.X4+-0x20], R8 ;  /* 0xffffe0080600c388 */ /* 0x0001e80000004800 */
[----:B------:R0:W-:Y:S04]  /*2460*/  @!P4 STS [R6.X4], R11 ;  /* 0x0000000b0600c388 */ /* 0x0001e80000004800 */
[----:B------:R0:W-:Y:S04]  /*2470*/  @!P4 STS [R6.X4+0x20], R4 ;  /* 0x000020040600c388 */ /* 0x0001e80000004800 */
[----:B------:R0:W-:Y:S04]  /*2480*/  @!P4 STS [R6.X4+0x40], R9 ;  /* 0x000040090600c388 */ /* 0x0001e80000004800 */
[----:B------:R-:W-:Y:S06]  /*2490*/  BAR.SYNC.DEFER_BLOCKING 0x0 ;  /* 0x0000000000007b1d */ /* 0x000fec0000010000 */
[----:B------:R-:W-:Y:S05]  /*24a0*/  @P2 BRA `(.L_x_364) ;  /* 0x0000008000002947 */ /* 0x000fea0003800000 */
[----:B0-----:R-:W0:Y:S04]  /*24b0*/  LDS R13, [R6.X4+0x60] ;  /* 0x00006000060d7984 */ /* 0x001e280000004800 */
[----:B------:R-:W1:Y:S04]  /*24c0*/  LDS R0, [R6.X4+0x80] ;  /* 0x0000800006007984 */ /* 0x000e680000004800 */
[----:B------:R-:W2:Y:S04]  /*24d0*/  @!P1 LDS R15, [R6.X4+0xa0] ;  /* 0x0000a000060f9984 */ /* 0x000ea80000004800 */
[----:B------:R-:W3:Y:S01]  /*24e0*/  @!P1 LDS R10, [R6.X4+0xc0] ;  /* 0x0000c000060a9984 */ /* 0x000ee20000004800 */
[----:B0-----:R-:W-:-:S02]  /*24f0*/  FADD.FTZ R8, R8, R13 ;  /* 0x0000000d08087221 */ /* 0x001fc40000010000 */
[----:B-1----:R-:W-:Y:S02]  /*2500*/  FADD.FTZ R11, R11, R0 ;  /* 0x000000000b0b7221 */ /* 0x002fe40000010000 */
[----:B--2---:R-:W-:Y:S02]  /*2510*/  @!P1 FADD.FTZ R4, R4, R15 ;  /* 0x0000000f04049221 */ /* 0x004fe40000010000 */
[----:B---3--:R-:W-:Y:S02]  /*2520*/  @!P1 FADD.FTZ R9, R9, R10 ;  /* 0x0000000a09099221 */ /* 0x008fe40000010000 */
.L_x_364:
[----:B0-----:R-:W-:Y:S05]  /*2530*/  BSYNC B0 ;  /* 0x0000000000007941 */ /* 0x001fea0003800000 */
.L_x_363:
[----:B------:R-:W-:Y:S06]  /*2540*/  BAR.SYNC.DEFER_BLOCKING 0x0 ;  /* 0x0000000000007b1d */ /* 0x000fec0000010000 */
[----:B------:R-:W-:Y:S05]  /*2550*/  @P3 EXIT ;  /* 0x000000000000394d */ /* 0x000fea0003800000 */
[----:B------:R-:W-:Y:S02]  /*2560*/  IMAD R3, R3, c[0x0][0xc], RZ ;  /* 0x0000030003037a24 */ /* 0x000fe400078e02ff */
[----:B------:R-:W-:-:S02]  /*2570*/  IMAD R5, R5, c[0x0][0x14], RZ ;  /* 0x0000050005057a24 */ /* 0x000fc400078e02ff */
[----:B------:R-:W-:Y:S02]  /*2580*/  IMAD R0, R3, c[0x0][0x14], RZ ;  /* 0x0000050003007a24 */ /* 0x000fe400078e02ff */
[----:B------:R-:W-:Y:S02]  /*2590*/  IMAD.SHL.U32 R2, R2, 0x20, RZ ;  /* 0x0000002002027824 */ /* 0x000fe400078e00ff */
[----:B------:R-:W-:Y:S01]  /*25a0*/  IMAD.SHL.U32 R3, R5, 0x20, RZ ;  /* 0x0000002005037824 */ /* 0x000fe200078e00ff */
[----:B------:R-:W-:Y:S02]  /*25b0*/  SHF.L.U32 R0, R0, 0x5, RZ ;  /* 0x0000000500007819 */ /* 0x000fe400000006ff */
[--C-:B------:R-:W-:Y:S02]  /*25c0*/  SHF.R.S32.HI R6, RZ, 0x1f, R2.reuse ;  /* 0x0000001fff067819 */ /* 0x100fe40000011402 */
[----:B------:R-:W-:Y:S02]  /*25d0*/  IADD3 R10, P0, P2, R0, R3, R2 ;  /* 0x00000003000a7210 */ /* 0x000fe40007a1e002 */
[----:B------:R-:W-:-:S02]  /*25e0*/  SHF.R.S32.HI R5, RZ, 0x1f, R3 ;  /* 0x0000001fff057819 */ /* 0x000fc40000011403 */
[----:B------:R-:W-:Y:S01]  /*25f0*/  SHF.R.S32.HI R2, RZ, 0x1f, R0 ;  /* 0x0000001fff027819 */ /* 0x000fe20000011400 */
[----:B------:R-:W-:Y:S08]  /*2600*/  @P1 EXIT ;  /* 0x000000000000194d */ /* 0x000ff00003800000 */
[C---:B------:R-:W-:Y:S02]  /*2610*/  IADD3 R0, R7.reuse, 0x8, RZ ;  /* 0x0000000807007810 */ /* 0x040fe40007ffe0ff */
[----:B------:R-:W-:Y:S02]  /*2620*/  IADD3.X R12, R2, R5, R6, P0, P2 ;  /* 0x00000005020c7210 */ /* 0x000fe400007e4406 */
[C---:B------:R-:W-:Y:S02]  /*2630*/  IADD3 R3, R7.reuse, 0x10, RZ ;  /* 0x0000001007037810 */ /* 0x040fe40007ffe0ff */
[C---:B------:R-:W-:Y:S02]  /*2640*/  IADD3 R5, R7.reuse, 0x18, RZ ;  /* 0x0000001807057810 */ /* 0x040fe40007ffe0ff */
[-C--:B------:R-:W-:Y:S02]  /*2650*/  IADD3 R6, P0, R7, R10.reuse, RZ ;  /* 0x0000000a07067210 */ /* 0x080fe40007f1e0ff */
[----:B------:R-:W-:-:S02]  /*2660*/  IADD3 R16, P1, R0, R10, RZ ;  /* 0x0000000a00107210 */ /* 0x000fc40007f3e0ff */
[-C--:B------:R-:W-:Y:S02]  /*2670*/  IADD3 R14, P2, R3, R10.reuse, RZ ;  /* 0x0000000a030e7210 */ /* 0x080fe40007f5e0ff */
[----:B------:R-:W-:Y:S02]  /*2680*/  IADD3 R13, P3, R5, R10, RZ ;  /* 0x0000000a050d7210 */ /* 0x000fe40007f7e0ff */
[-C--:B------:R-:W-:Y:S02]  /*2690*/  LEA.HI.X.SX32 R17, R7, R12.reuse, 0x1, P0 ;  /* 0x0000000c07117211 */ /* 0x080fe400000f0eff */
[----:B------:R-:W-:Y:S02]  /*26a0*/  LEA R2, P0, R6, c[0x0][0x170], 0x1 ;  /* 0x00005c0006027a11 */ /* 0x000fe400078008ff */
[-C--:B------:R-:W-:Y:S02]  /*26b0*/  LEA.HI.X.SX32 R7, R0, R12.reuse, 0x1, P1 ;  /* 0x0000000c00077211 */ /* 0x080fe400008f0eff */
[----:B------:R-:W-:-:S02]  /*26c0*/  LEA.HI.X.SX32 R15, R3, R12, 0x1, P2 ;  /* 0x0000000c030f7211 */ /* 0x000fc400010f0eff */
[----:B------:R-:W-:Y:S02]  /*26d0*/  LEA.HI.X.SX32 R0, R5, R12, 0x1, P3 ;  /* 0x0000000c05007211 */ /* 0x000fe400018f0eff */
[----:B------:R-:W-:Y:S02]  /*26e0*/  LEA.HI.X R3, R6, c[0x0][0x174], R17, 0x1, P0 ;  /* 0x00005d0006037a11 */ /* 0x000fe400000f0c11 */
[----:B------:R-:W-:Y:S02]  /*26f0*/  LEA R12, P2, R13, c[0x0][0x170], 0x1 ;  /* 0x00005c000d0c7a11 */ /* 0x000fe400078408ff */
[----:B------:R-:W-:Y:S02]  /*2700*/  LEA R6, P0, R16, c[0x0][0x170], 0x1 ;  /* 0x00005c0010067a11 */ /* 0x000fe400078008ff */
[----:B------:R-:W-:Y:S02]  /*2710*/  F2FP.BF16.PACK_AB R8, R11, R8 ;  /* 0x000000080b08723e */ /* 0x000fe400000010ff */
[----:B------:R-:W-:-:S02]  /*2720*/  LEA R10, P1, R14, c[0x0][0x170], 0x1 ;  /* 0x00005c000e0a7a11 */ /* 0x000fc400078208ff */
[----:B------:R-:W-:Y:S01]  /*2730*/  F2FP.BF16.PACK_AB R4, R9, R4 ;  /* 0x000000040904723e */ /* 0x000fe200000010ff */
[----:B------:R0:W-:Y:S01]  /*2740*/  STG.E.U16 [R2.64], R8 ;  /* 0x0000000802007986 */ /* 0x0001e2000c101524 */
[--C-:B------:R-:W-:Y:S02]  /*2750*/  LEA.HI.X R13, R13, c[0x0][0x174], R0.reuse, 0x1, P2 ;  /* 0x00005d000d0d7a11 */ /* 0x100fe400010f0c00 */
[----:B------:R-:W-:Y:S02]  /*2760*/  LEA.HI.X R7, R16, c[0x0][0x174], R7, 0x1, P0 ;  /* 0x00005d0010077a11 */ /* 0x000fe400000f0c07 */
[----:B------:R-:W-:Y:S02]  /*2770*/  PRMT R0, R8, 0x7632, R0 ;  /* 0x0000763208007816 */ /* 0x000fe40000000000 */
[----:B------:R-:W-:-:S03]  /*2780*/  LEA.HI.X R11, R14, c[0x0][0x174], R15, 0x1, P1 ;  /* 0x00005d000e0b7a11 */ /* 0x000fc600008f0c0f */
[----:B------:R-:W-:Y:S01]  /*2790*/  STG.E.U16 [R6.64], R0 ;  /* 0x0000000006007986 */ /* 0x000fe2000c101524 */
[----:B0-----:R-:W-:-:S03]  /*27a0*/  PRMT R3, R4, 0x7632, R3 ;  /* 0x0000763204037816 */ /* 0x001fc60000000003 */
[----:B------:R-:W-:Y:S04]  /*27b0*/  STG.E.U16 [R10.64], R4 ;  /* 0x000000040a007986 */ /* 0x000fe8000c101524 */
[----:B------:R-:W-:Y:S01]  /*27c0*/  STG.E.U16 [R12.64], R3 ;  /* 0x000000030c007986 */ /* 0x000fe2000c101524 */
[----:B------:R-:W-:Y:S05]  /*27d0*/  EXIT ;  /* 0x000000000000794d */ /* 0x000fea0003800000 */
.L_x_338:
[----:B------:R-:W-:Y:S01]  /*27e0*/  MOV R2, 0x0 ;  /* 0x0000000000027802 */ /* 0x000fe20000000f00 */
[----:B------:R-:W-:Y:S01]  /*27f0*/  HFMA2.MMA R12, -RZ, RZ, 0, 5.9604644775390625e-08 ;  /* 0x00000001ff0c7435 */ /* 0x000fe200000001ff */
[----:B------:R-:W-:Y:S01]  /*2800*/  IMAD.MOV.U32 R4, RZ, RZ, c[0x4][0x178] ;  /* 0x01005e00ff047624 */ /* 0x000fe200078e00ff */
[----:B------:R-:W-:Y:S01]  /*2810*/  MOV R7, c[0x4][0x184] ;  /* 0x0100610000077a02 */ /* 0x000fe20000000f00 */
[----:B------:R-:W-:Y:S02]  /*2820*/  IMAD.MOV.U32 R5, RZ, RZ, c[0x4][0x17c] ;  /* 0x01005f00ff057624 */ /* 0x000fe400078e00ff */
[----:B------:R-:W0:Y:S01]  /*2830*/  LDC.64 R2, c[0x4][R2] ;  /* 0x0100000002027b82 */ /* 0x000e220000000a00 */
[----:B------:R-:W-:-:S02]  /*2840*/  IMAD.MOV.U32 R6, RZ, RZ, c[0x4][0x180] ;  /* 0x01006000ff067624 */ /* 0x000fc400078e00ff */
[----:B------:R-:W-:Y:S02]  /*2850*/  IMAD.MOV.U32 R8, RZ, RZ, 0x219 ;  /* 0x00000219ff087424 */ /* 0x000fe400078e00ff */
[----:B------:R-:W-:Y:S02]  /*2860*/  IMAD.MOV.U32 R10, RZ, RZ, c[0x4][0x88] ;  /* 0x01002200ff0a7624 */ /* 0x000fe400078e00ff */
[----:B------:R-:W-:Y:S02]  /*2870*/  IMAD.MOV.U32 R11, RZ, RZ, c[0x4][0x8c] ;  /* 0x01002300ff0b7624 */ /* 0x000fe400078e00ff */
[----:B------:R-:W-:Y:S02]  /*2880*/  IMAD.MOV.U32 R13, RZ, RZ, RZ ;  /* 0x000000ffff0d7224 */ /* 0x000fe400078e00ff */
[----:B------:R-:W-:Y:S01]  /*2890*/  LEPC R14 ;  /* 0x00000000000e734e */ /* 0x000fe20000000000 */
[----:B------:R-:W-:Y:S02]  /*28a0*/  MOV R9, 0x2910 ;  /* 0x0000291000097802 */ /* 0x000fe40000000f00 */
[----:B------:R-:W-:Y:S02]  /*28b0*/  MOV R20, 0x2890 ;  /* 0x0000289000147802 */ /* 0x000fe40000000f00 */
[----:B------:R-:W-:-:S02]  /*28c0*/  MOV R21, 0x0 ;  /* 0x0000000000157802 */ /* 0x000fc40000000f00 */
[----:B------:R-:W-:Y:S02]  /*28d0*/  MOV R0, 0x0 ;  /* 0x0000000000007802 */ /* 0x000fe40000000f00 */
[----:B------:R-:W-:-:S04]  /*28e0*/  IADD3 R20, P0, P1, -R20, R9, R14 ;  /* 0x0000000914147210 */ /* 0x000fc8000791e10e */
[----:B------:R-:W-:-:S04]  /*28f0*/  IADD3.X R21, ~R0, R21, R15, P0, P1 ;  /* 0x0000001500157210 */ /* 0x000fc800007e250f */
[----:B0-----:R-:W-:Y:S05]  /*2900*/  CALL.ABS.NOINC R2 ;  /* 0x0000000002007343 */ /* 0x001fea0003c00000 */
[----:B------:R-:W-:Y:S05]  /*2910*/  EXIT ;  /* 0x000000000000794d */ /* 0x000fea0003800000 */
.L_x_339:
[----:B------:R-:W-:Y:S01]  /*2920*/  IMAD.MOV.U32 R10, RZ, RZ, -0x800001 ;  /* 0xff7fffffff0a7424 */ /* 0x000fe200078e00ff */
[----:B------:R-:W-:Y:S01]  /*2930*/  MOV R4, 0x1f ;  /* 0x0000001f00047802 */ /* 0x000fe20000000f00 */
[----:B------:R-:W-:Y:S01]  /*2940*/  IMAD.MOV.U32 R13, RZ, RZ, 0x10 ;  /* 0x00000010ff0d7424 */ /* 0x000fe200078e00ff */
[----:B------:R-:W-:Y:S01]  /*2950*/  MOV R8, 0x2980 ;  /* 0x0000298000087802 */ /* 0x000fe20000000f00 */
[----:B------:R-:W-:Y:S02]  /*2960*/  IMAD.MOV.U32 R15, RZ, RZ, -0x1 ;  /* 0xffffffffff0f7424 */ /* 0x000fe400078e00ff */
[----:B------:R-:W-:Y:S05]  /*2970*/  CALL.REL.NOINC `($__internal_8_$__cuda_sm70_shflsync_bfly_p) ;  /* 0x000001b000007944 */ /* 0x000fea0003c00000 */
[----:B01----:R-:W-:Y:S05]  /*2980*/  BRA `(.L_x_365) ;  /* 0xffffdd9000007947 */ /* 0x003fea000383ffff */
.L_x_340:
[----:B------:R-:W-:Y:S01]  /*2990*/  HFMA2.MMA R13, -RZ, RZ, 0, 4.76837158203125e-07 ;  /* 0x00000008ff0d7435 */ /* 0x000fe200000001ff */
[----:B------:R-:W-:Y:S01]  /*29a0*/  IMAD.MOV.U32 R10, RZ, RZ, R17 ;  /* 0x000000ffff0a7224 */ /* 0x000fe200078e0011 */
[----:B------:R-:W-:Y:S01]  /*29b0*/  MOV R8, 0x29f0 ;  /* 0x000029f000087802 */ /* 0x000fe20000000f00 */
[----:B------:R-:W-:Y:S02]  /*29c0*/  IMAD.MOV.U32 R4, RZ, RZ, 0x1f ;  /* 0x0000001fff047424 */ /* 0x000fe400078e00ff */
[----:B------:R-:W-:Y:S02]  /*29d0*/  IMAD.MOV.U32 R15, RZ, RZ, -0x1 ;  /* 0xffffffffff0f7424 */ /* 0x000fe400078e00ff */
[----:B------:R-:W-:Y:S05]  /*29e0*/  CALL.REL.NOINC `($__internal_8_$__cuda_sm70_shflsync_bfly_p) ;  /* 0x0000014000007944 */ /* 0x000fea0003c00000 */
[----:B01----:R-:W-:Y:S01]  /*29f0*/  FMNMX.FTZ R10, R17, R4, !PT ;  /* 0x00000004110a7209 */ /* 0x003fe20007810000 */
[----:B------:R-:W-:Y:S01]  /*2a00*/  IMAD.MOV.U32 R4, RZ, RZ, 0x1f ;  /* 0x0000001fff047424 */ /* 0x000fe200078e00ff */
[----:B------:R-:W-:Y:S01]  /*2a10*/  MOV R13, 0x4 ;  /* 0x00000004000d7802 */ /* 0x000fe20000000f00 */
[----:B------:R-:W-:Y:S01]  /*2a20*/  IMAD.MOV.U32 R15, RZ, RZ, -0x1 ;  /* 0xffffffffff0f7424 */ /* 0x000fe200078e00ff */
[----:B------:R-:W-:-:S02]  /*2a30*/  MOV R8, 0x2a50 ;  /* 0x00002a5000087802 */ /* 0x000fc40000000f00 */
[----:B------:R-:W-:Y:S05]  /*2a40*/  CALL.REL.NOINC `($__internal_8_$__cuda_sm70_shflsync_bfly_p) ;  /* 0x000000e000007944 */ /* 0x000fea0003c00000 */
[----:B0-----:R-:W-:Y:S01]  /*2a50*/  HFMA2.MMA R13, -RZ, RZ, 0, 1.1920928955078125e-07 ;  /* 0x00000002ff0d7435 */ /* 0x001fe200000001ff */
[----:B-1----:R-:W-:Y:S01]  /*2a60*/  FMNMX.FTZ R10, R10, R4, !PT ;  /* 0x000000040a0a7209 */ /* 0x002fe20007810000 */
[----:B------:R-:W-:Y:S01]  /*2a70*/  IMAD.MOV.U32 R4, RZ, RZ, 0x1f ;  /* 0x0000001fff047424 */ /* 0x000fe200078e00ff */
[----:B------:R-:W-:Y:S01]  /*2a80*/  MOV R8, 0x2ab0 ;  /* 0x00002ab000087802 */ /* 0x000fe20000000f00 */
[----:B------:R-:W-:-:S02]  /*2a90*/  IMAD.MOV.U32 R15, RZ, RZ, -0x1 ;  /* 0xffffffffff0f7424 */ /* 0x000fc400078e00ff */
[----:B------:R-:W-:Y:S05]  /*2aa0*/  CALL.REL.NOINC `($__internal_8_$__cuda_sm70_shflsync_bfly_p) ;  /* 0x0000008000007944 */ /* 0x000fea0003c00000 */
[----:B01----:R-:W-:Y:S01]  /*2ab0*/  FMNMX.FTZ R10, R10, R4, !PT ;  /* 0x000000040a0a7209 */ /* 0x003fe20007810000 */
[----:B------:R-:W-:Y:S01]  /*2ac0*/  IMAD.MOV.U32 R4, RZ, RZ, 0x1f ;  /* 0x0000001fff047424 */ /* 0x000fe200078e00ff */
[----:B------:R-:W-:Y:S01]  /*2ad0*/  MOV R13, 0x1 ;  /* 0x00000001000d7802 */ /* 0x000fe20000000f00 */
[----:B------:R-:W-:Y:S01]  /*2ae0*/  IMAD.MOV.U32 R15, RZ, RZ, -0x1 ;  /* 0xffffffffff0f7424 */ /* 0x000fe200078e00ff */
[----:B------:R-:W-:-:S02]  /*2af0*/  MOV R8, 0x2b10 ;  /* 0x00002b1000087802 */ /* 0x000fc40000000f00 */
[----:B------:R-:W-:Y:S05]  /*2b00*/  CALL.REL.NOINC `($__internal_8_$__cuda_sm70_shflsync_bfly_p) ;  /* 0x0000002000007944 */ /* 0x000fea0003c00000 */
[----:B01----:R-:W-:Y:S01]  /*2b10*/  MOV R13, R4 ;  /* 0x00000004000d7202 */ /* 0x003fe20000000f00 */
[----:B------:R-:W-:Y:S05]  /*2b20*/  BRA `(.L_x_366) ;  /* 0xffffdc9000007947 */ /* 0x000fea000383ffff */
        .weak           $__internal_8_$__cuda_sm70_shflsync_bfly_p
        .type           $__internal_8_$__cuda_sm70_shflsync_bfly_p,@function
        .size           $__internal_8_$__cuda_sm70_shflsync_bfly_p,(.L_x_24669 - $__internal_8_$__cuda_sm70_shflsync_bfly_p)
$__internal_8_$__cuda_sm70_shflsync_bfly_p:
[----:B------:R-:W-:Y:S01]  /*2b30*/  IMAD.MOV.U32 R9, RZ, RZ, 0x0 ;  /* 0x00000000ff097424 */ /* 0x000fe200078e00ff */
[----:B------:R-:W-:Y:S04]  /*2b40*/  WARPSYNC R15 ;  /* 0x0000000f00007348 */ /* 0x000fe80003800000 */
[----:B------:R0:W1:Y:S01]  /*2b50*/  SHFL.BFLY PT, R4, R10, R13, R4 ;  /* 0x0c00000d0a047389 */ /* 0x00006200000e0004 */
[----:B------:R-:W-:Y:S05]  /*2b60*/  RET.REL.NODEC R8 `(_ZN4vllm25paged_attention_v2_kernelI13__nv_bfloat16hLi32ELi32ELi128ELNS_18Fp8KVCacheDataTypeE2ELb0ELi512EEEvPfS3_PT_PKS4_PKT0_SA_ifPKiSC_iPKfiiiSE_SE_iiiii) ;  /* 0xffffd49008007950 */ /* 0x000fea0003c3ffff */
.L_x_367:
        /* <DEDUP_REMOVED lines=9> */
.L_x_24669:


//--------------------- .text._ZN4vllm25paged_attention_v2_kernelI13__nv_bfloat16hLi256ELi32ELi128ELNS_18Fp8KVCacheDataTypeE2ELb1ELi512EEEvPfS3_PT_PKS4_PKT0_SA_ifPKiSC_iPKfiiiSE_SE_iiiii --------------------------
	.section	.text._ZN4vllm25paged_attention_v2_kernelI13__nv_bfloat16hLi256ELi32ELi128ELNS_18Fp8KVCacheDataTypeE2ELb1ELi512EEEvPfS3_PT_PKS4_PKT0_SA_ifPKiSC_iPKfiiiSE_SE_iiiii,"ax",@progbits
	.sectioninfo	@"SHI_REGISTERS=55"
	.align	128
        .global         _ZN4vllm25paged_attention_v2_kernelI13__nv_bfloat16hLi256ELi32ELi128ELNS_18Fp8KVCacheDataTypeE2ELb1ELi512EEEvPfS3_PT_PKS4_PKT0_SA_ifPKiSC_iPKfiiiSE_SE_iiiii
        .type           _ZN4vllm25paged_attention_v2_kernelI13__nv_bfloat16hLi256ELi32ELi128ELNS_18Fp8KVCacheDataTypeE2ELb1ELi512EEEvPfS3_PT_PKS4_PKT0_SA_ifPKiSC_iPKfiiiSE_SE_iiiii,@function
        .size           _ZN4vllm25paged_attention_v2_kernelI13__nv_bfloat16hLi256ELi32ELi128ELNS_18Fp8KVCacheDataTypeE2ELb1ELi512EEEvPfS3_PT_PKS4_PKT0_SA_ifPKiSC_iPKfiiiSE_SE_iiiii,(.L_x_24670 - _ZN4vllm25paged_attention_v2_kernelI13__nv_bfloat16hLi256ELi32ELi128ELNS_18Fp8KVCacheDataTypeE2ELb1ELi512EEEvPfS3_PT_PKS4_PKT0_SA_ifPKiSC_iPKfiiiSE_SE_iiiii)
        .other          _ZN4vllm25paged_attention_v2_kernelI13__nv_bfloat16hLi256ELi32ELi128ELNS_18Fp8KVCacheDataTypeE2ELb1ELi512EEEvPfS3_PT_PKS4_PKT0_SA_ifPKiSC_iPKfiiiSE_SE_iiiii,@"STO_CUDA_ENTRY STV_DEFAULT"
_ZN4vllm25paged_attention_v2_kernelI13__nv_bfloat16hLi256ELi32ELi128ELNS_18Fp8KVCacheDataTypeE2ELb1ELi512EEEvPfS3_PT_PKS4_PKT0_SA_ifPKiSC_iPKfiiiSE_SE_iiiii:
.text._ZN4vllm25paged_attention_v2_kernelI13__nv_bfloat16hLi256ELi32ELi128ELNS_18Fp8KVCacheDataTypeE2ELb1ELi512EEEvPfS3_PT_PKS4_PKT0_SA_ifPKiSC_iPKfiiiSE_SE_iiiii:
        /* <DEDUP_REMOVED lines=12> */
[----:B------:R-:W-:Y:S02]  /*00c0*/  BSSY B0, `(.L_x_368) ;  /* 0x000005f000007945 */ /* 0x000fe40003800000 */
[----:B------:R-:W1:Y:S01]  /*00d0*/  S2R R16, SR_CTAID.X ;  /* 0x0000000000107919 */ /* 0x000e620000002500 */
[----:B------:R-:W-:-:S04]  /*00e0*/  SHF.R.S32.HI R5, RZ, 0x1f, R0 ;  /* 0x0000001fff057819 */ /* 0x000fc80000011400 */
[----:B------:R-:W-:Y:S02]  /*00f0*/  LEA.HI R4, R5, R0, RZ, 0x5 ;  /* 0x0000000005047211 */ /* 0x000fe400078f28ff */
[----:B------:R-:W-:Y:S02]  /*0100*/  LEA R5, R15, 0x10, 0x4 ;  /* 0x000000100f057811 */ /* 0x000fe400078e20ff */
[----:B------:R-:W-:-:S04]  /*0110*/  SHF.R.S32.HI R4, RZ, 0x5, R4 ;  /* 0x00000005ff047819 */ /* 0x000fc80000011404 */
[----:B------:R-:W-:-:S05]  /*0120*/  IMNMX R0, R4, R5, PT ;  /* 0x0000000504007217 */ /* 0x000fca0003800200 */
[----:B------:R-:W-:Y:S01]  /*0130*/  IMAD R6, R15, -0x10, R0 ;  /* 0xfffffff00f067824 */ /* 0x000fe200078e0200 */
[----:B0-----:R-:W-:Y:S02]  /*0140*/  ISETP.GT.AND P0, PT, R14, 0x1f, PT ;  /* 0x0000001f0e00780c */ /* 0x001fe40003f04270 */
[----:B------:R-:W-:-:S04]  /*0150*/  SHF.R.S32.HI R5, RZ, 0x1f, R14 ;  /* 0x0000001fff057819 */ /* 0x000fc8000001140e */
[----:B------:R-:W-:Y:S01]  /*0160*/  LEA.HI R18, R5, R14, RZ, 0x5 ;  /* 0x0000000e05127211 */ /* 0x000fe200078f28ff */
[----:B------:R-:W-:-:S03]  /*0170*/  IMAD R5, R6, 0x20, R3 ;  /* 0x0000002006057824 */ /* 0x000fc600078e0203 */
[----:B------:R-:W-:Y:S02]  /*0180*/  LOP3.LUT R17, R18, 0xffffffe0, RZ, 0xc0, !PT ;  /* 0xffffffe012117812 */ /* 0x000fe400078ec0ff */
[----:B------:R-:W-:Y:S02]  /*0190*/  IMNMX R6, R2, R5, PT ;  /* 0x0000000502067217 */ /* 0x000fe40003800200 */
[----:B------:R-:W-:Y:S01]  /*01a0*/  SHF.R.S32.HI R18, RZ, 0x5, R18 ;  /* 0x00000005ff127819 */ /* 0x000fe20000011412 */
[----:B------:R-:W-:Y:S01]  /*01b0*/  IMAD.IADD R17, R14, 0x1, -R17 ;  /* 0x000000010e117824 */ /* 0x000fe200078e0a11 */
[----:B------:R-:W-:Y:S01]  /*01c0*/  IADD3 R5, -R3, R6, RZ ;  /* 0x0000000603057210 */ /* 0x000fe20007ffe1ff */
[----:B------:R-:W-:Y:S05]  /*01d0*/  @P0 BRA `(.L_x_369) ;  /* 0x000004d000000947 */ /* 0x000fea0003800000 */
[----:B-1----:R-:W-:Y:S01]  /*01e0*/  IMNMX R7, R14, -0x60, !PT ;  /* 0xffffffa00e077817 */ /* 0x002fe20007800200 */
        /* <DEDUP_REMOVED lines=22> */
.L_x_372:
        /* <DEDUP_REMOVED lines=15> */
.L_x_371:
[----:B------:R-:W-:Y:S05]  /*0440*/  BSYNC B1 ;  /* 0x0000000000017941 */ /* 0x000fea0003800000 */
.L_x_370:
        /* <DEDUP_REMOVED lines=10> */
.L_x_373:
[----:B------:R-:W-:-:S04]  /*04f0*/  IADD3 R6, P0, R13, R36, RZ ;  /* 0x000000240d067210 */ /* 0x000fc80007f1e0ff */
[----:B------:R-:W-:-:S05]  /*0500*/  IADD3.X R7, R9, R19, RZ, P0, !PT ;  /* 0x0000001309077210 */ /* 0x000fca00007fe4ff */
        /* <DEDUP_REMOVED lines=26> */
.L_x_369:
[----:B-1----:R-:W-:Y:S05]  /*06b0*/  BSYNC B0 ;  /* 0x0000000000007941 */ /* 0x002fea0003800000 */
.L_x_368:
[----:B------:R-:W-:Y:S01]  /*06c0*/  IABS R9, c[0x0][0x1e4] ;  /* 0x0000790000097a13 */ /* 0x000fe20000000000 */
[----:B------:R-:W-:Y:S01]  /*06d0*/  IMAD.MOV.U32 R10, RZ, RZ, RZ ;  /* 0x000000ffff0a7224 */ /* 0x000fe200078e00ff */
[----:B------:R-:W-:Y:S01]  /*06e0*/  IADD3 R6, R2, -0x1, RZ ;  /* 0xffffffff02067810 */ /* 0x000fe20007ffe0ff */
[----:B------:R-:W-:Y:S06]  /*06f0*/  BAR.SYNC.DEFER_BLOCKING 0x0 ;  /* 0x0000000000007b1d */ /* 0x000fec0000010000 */
[----:B------:R-:W0:Y:S08]  /*0700*/  I2F.RP R7, R9 ;  /* 0x0000000900077306 */ /* 0x000e300000209400 */
[----:B0-----:R-:W0:Y:S02]  /*0710*/  MUFU.RCP R7, R7 ;  /* 0x0000000700077308 */ /* 0x001e240000001000 */
[----:B0-----:R-:W-:-:S06]  /*0720*/  IADD3 R11, R7, 0xffffffe, RZ ;  /* 0x0ffffffe070b7810 */ /* 0x001fcc0007ffe0ff */
[----:B------:R-:W0:Y:S02]  /*0730*/  F2I.FTZ.U32.TRUNC.NTZ R11, R11 ;  /* 0x0000000b000b7305 */ /* 0x000e24000021f000 */
[----:B0-----:R-:W-:-:S04]  /*0740*/  IMAD.MOV R8, RZ, RZ, -R11 ;  /* 0x000000ffff087224 */ /* 0x001fc800078e0a0b */
[----:B------:R-:W-:Y:S01]  /*0750*/  IMAD R13, R8, R9, RZ ;  /* 0x00000009080d7224 */ /* 0x000fe200078e02ff */
[----:B------:R-:W-:Y:S02]  /*0760*/  IABS R8, R6 ;  /* 0x0000000600087213 */ /* 0x000fe40000000000 */
[----:B------:R-:W-:Y:S01]  /*0770*/  LOP3.LUT R6, R6, c[0x0][0x1e4], RZ, 0x3c, !PT ;  /* 0x0000790006067a12 */ /* 0x000fe200078e3cff */
[----:B------:R-:W-:-:S03]  /*0780*/  IMAD.HI.U32 R10, R11, R13, R10 ;  /* 0x0000000d0b0a7227 */ /* 0x000fc600078e000a */
[----:B------:R-:W-:-:S03]  /*0790*/  ISETP.GE.AND P2, PT, R6, RZ, PT ;  /* 0x000000ff0600720c */ /* 0x000fc60003f46270 */
[----:B------:R-:W-:-:S04]  /*07a0*/  IMAD.HI.U32 R7, R10, R8, RZ ;  /* 0x000000080a077227 */ /* 0x000fc800078e00ff */
[----:B------:R-:W-:-:S04]  /*07b0*/  IMAD.MOV R13, RZ, RZ, -R7 ;  /* 0x000000ffff0d7224 */ /* 0x000fc800078e0a07 */
[----:B------:R-:W-:-:S05]  /*07c0*/  IMAD R8, R9, R13, R8 ;  /* 0x0000000d09087224 */ /* 0x000fca00078e0208 */
[----:B------:R-:W-:-:S13]  /*07d0*/  ISETP.GT.U32.AND P1, PT, R9, R8, PT ;  /* 0x000000080900720c */ /* 0x000fda0003f24070 */
[----:B------:R-:W-:Y:S01]  /*07e0*/  @!P1 IMAD.IADD R8, R8, 0x1, -R9 ;  /* 0x0000000108089824 */ /* 0x000fe200078e0a09 */
[----:B------:R-:W-:Y:S02]  /*07f0*/  @!P1 IADD3 R7, R7, 0x1, RZ ;  /* 0x0000000107079810 */ /* 0x000fe40007ffe0ff */
[----:B------:R-:W-:Y:S02]  /*0800*/  ISETP.NE.AND P1, PT, RZ, c[0x0][0x1e4], PT ;  /* 0x00007900ff007a0c */ /* 0x000fe40003f25270 */
[----:B------:R-:W-:Y:S02]  /*0810*/  ISETP.GE.U32.AND P0, PT, R8, R9, PT ;  /* 0x000000090800720c */ /* 0x000fe40003f06070 */
[----:B------:R-:W-:-:S11]  /*0820*/  MOV R8, c[0x0][0x1e8] ;  /* 0x00007a0000087a02 */ /* 0x000fd60000000f00 */
[----:B------:R-:W-:Y:S02]  /*0830*/  @P0 IADD3 R7, R7, 0x1, RZ ;  /* 0x0000000107070810 */ /* 0x000fe40007ffe0ff */
[----:B------:R-:W-:-:S03]  /*0840*/  ISETP.GT.AND P0, PT, R8, -0x1, PT ;  /* 0xffffffff0800780c */ /* 0x000fc60003f04270 */
[----:B------:R-:W-:-:S04]  /*0850*/  IMAD.MOV.U32 R6, RZ, RZ, R7 ;  /* 0x000000ffff067224 */ /* 0x000fc800078e0007 */
[----:B------:R-:W-:Y:S01]  /*0860*/  @!P2 IMAD.MOV R6, RZ, RZ, -R6 ;  /* 0x000000ffff06a224 */ /* 0x000fe200078e0a06 */
[----:B------:R-:W-:-:S05]  /*0870*/  @!P1 LOP3.LUT R6, RZ, c[0x0][0x1e4], RZ, 0x33, !PT ;  /* 0x00007900ff069a12 */ /* 0x000fca00078e33ff */
[----:B------:R-:W-:Y:S05]  /*0880*/  @P0 BRA `(.L_x_374) ;  /* 0x0000039000000947 */ /* 0x000fea0003800000 */
[----:B------:R-:W-:Y:S01]  /*0890*/  IABS R8, c[0x0][0x190] ;  /* 0x0000640000087a13 */ /* 0x000fe20000000000 */
[----:B------:R-:W-:Y:S01]  /*08a0*/  ULDC UR4, c[0x0][0xc] ;  /* 0x0000030000047ab9 */ /* 0x000fe20000000800 */
[----:B------:R-:W-:Y:S01]  /*08b0*/  IABS R13, c[0x0][0xc] ;  /* 0x00000300000d7a13 */ /* 0x000fe20000000000 */
[----:B------:R-:W-:Y:S01]  /*08c0*/  ULDC UR5, c[0x0][0x190] ;  /* 0x0000640000057ab9 */ /* 0x000fe20000000800 */
[----:B------:R-:W0:Y:S01]  /*08d0*/  I2F.RP R7, R8 ;  /* 0x0000000800077306 */ /* 0x000e220000209400 */
[----:B------:R-:W-:Y:S01]  /*08e0*/  ULOP3.LUT UR4, UR4, UR5, URZ, 0x3c, !UPT ;  /* 0x0000000504047292 */ /* 0x000fe2000f8e3c3f */
[----:B------:R-:W-:-:S05]  /*08f0*/  IABS R22, R16 ;  /* 0x0000001000167213 */ /* 0x000fca0000000000 */
[----:B------:R-:W-:Y:S01]  /*0900*/  ISETP.LE.AND P2, PT, RZ, UR4, PT ;  /* 0x00000004ff007c0c */ /* 0x000fe2000bf43270 */
[----:B------:R-:W-:Y:S02]  /*0910*/  ULDC UR4, c[0x0][0x1e8] ;  /* 0x00007a0000047ab9 */ /* 0x000fe40000000800 */
[----:B------:R-:W-:Y:S01]  /*0920*/  UIADD3 UR4, -UR4, URZ, URZ ;  /* 0x0000003f04047290 */ /* 0x000fe2000fffe13f */
[----:B0-----:R-:W0:Y:S02]  /*0930*/  MUFU.RCP R7, R7 ;  /* 0x0000000700077308 */ /* 0x001e240000001000 */
[----:B0-----:R-:W-:-:S06]  /*0940*/  IADD3 R20, R7, 0xffffffe, RZ ;  /* 0x0ffffffe07147810 */ /* 0x001fcc0007ffe0ff */
[----:B------:R0:W1:Y:S02]  /*0950*/  F2I.FTZ.U32.TRUNC.NTZ R21, R20 ;  /* 0x0000001400157305 */ /* 0x000064000021f000 */
[----:B0-----:R-:W-:Y:S02]  /*0960*/  IMAD.MOV.U32 R20, RZ, RZ, RZ ;  /* 0x000000ffff147224 */ /* 0x001fe400078e00ff */
[----:B-1----:R-:W-:-:S04]  /*0970*/  IMAD.MOV R11, RZ, RZ, -R21 ;  /* 0x000000ffff0b7224 */ /* 0x002fc800078e0a15 */
[----:B------:R-:W-:-:S04]  /*0980*/  IMAD R11, R11, R8, RZ ;  /* 0x000000080b0b7224 */ /* 0x000fc800078e02ff */
[----:B------:R-:W-:-:S04]  /*0990*/  IMAD.HI.U32 R21, R21, R11, R20 ;  /* 0x0000000b15157227 */ /* 0x000fc800078e0014 */
[----:B------:R-:W-:-:S04]  /*09a0*/  IMAD.MOV.U32 R11, RZ, RZ, R13 ;  /* 0x000000ffff0b7224 */ /* 0x000fc800078e000d */
[----:B------:R-:W-:-:S05]  /*09b0*/  IMAD.HI.U32 R21, R21, R11, RZ ;  /* 0x0000000b15157227 */ /* 0x000fca00078e00ff */
[----:B------:R-:W-:-:S05]  /*09c0*/  IADD3 R7, -R21, RZ, RZ ;  /* 0x000000ff15077210 */ /* 0x000fca0007ffe1ff */
[----:B------:R-:W-:-:S05]  /*09d0*/  IMAD R7, R8, R7, R11 ;  /* 0x0000000708077224 */ /* 0x000fca00078e020b */
[----:B------:R-:W-:-:S13]  /*09e0*/  ISETP.GT.U32.AND P1, PT, R8, R7, PT ;  /* 0x000000070800720c */ /* 0x000fda0003f24070 */
[----:B------:R-:W-:Y:S01]  /*09f0*/  @!P1 IMAD.IADD R7, R7, 0x1, -R8 ;  /* 0x0000000107079824 */ /* 0x000fe200078e0a08 */
[----:B------:R-:W-:Y:S02]  /*0a00*/  @!P1 IADD3 R21, R21, 0x1, RZ ;  /* 0x0000000115159810 */ /* 0x000fe40007ffe0ff */
[----:B------:R-:W-:Y:S02]  /*0a10*/  ISETP.NE.AND P1, PT, RZ, c[0x0][0x190], PT ;  /* 0x00006400ff007a0c */ /* 0x000fe40003f25270 */
[----:B------:R-:W-:-:S13]  /*0a20*/  ISETP.GE.U32.AND P0, PT, R7, R8, PT ;  /* 0x000000080700720c */ /* 0x000fda0003f06070 */
[----:B------:R-:W-:-:S05]  /*0a30*/  @P0 IADD3 R21, R21, 0x1, RZ ;  /* 0x0000000115150810 */ /* 0x000fca0007ffe0ff */
[----:B------:R-:W-:-:S04]  /*0a40*/  IMAD.MOV.U32 R13, RZ, RZ, R21 ;  /* 0x000000ffff0d7224 */ /* 0x000fc800078e0015 */
[----:B------:R-:W-:Y:S01]  /*0a50*/  @!P2 IMAD.MOV R13, RZ, RZ, -R13 ;  /* 0x000000ffff0da224 */ /* 0x000fe200078e0a0d */
[----:B------:R-:W-:-:S04]  /*0a60*/  @!P1 LOP3.LUT R13, RZ, c[0x0][0x190], RZ, 0x33, !PT ;  /* 0x00006400ff0d9a12 */ /* 0x000fc800078e33ff */
[-C--:B------:R-:W-:Y:S02]  /*0a70*/  IABS R8, R13.reuse ;  /* 0x0000000d00087213 */ /* 0x080fe40000000000 */
[----:B------:R-:W-:Y:S02]  /*0a80*/  IABS R19, R13 ;  /* 0x0000000d00137213 */ /* 0x000fe40000000000 */
[----:B------:R-:W0:Y:S08]  /*0a90*/  I2F.RP R7, R8 ;  /* 0x0000000800077306 */ /* 0x000e300000209400 */
[----:B0-----:R-:W0:Y:S02]  /*0aa0*/  MUFU.RCP R7, R7 ;  /* 0x0000000700077308 */ /* 0x001e240000001000 */
[----:B0-----:R-:W-:-:S02]  /*0ab0*/  IADD3 R20, R7, 0xffffffe, RZ ;  /* 0x0ffffffe07147810 */ /* 0x001fc40007ffe0ff */
[----:B------:R-:W-:-:S04]  /*0ac0*/  IADD3 R7, RZ, -R19, RZ ;  /* 0x80000013ff077210 */ /* 0x000fc80007ffe0ff */
[----:B------:R0:W1:Y:S02]  /*0ad0*/  F2I.FTZ.U32.TRUNC.NTZ R21, R20 ;  /* 0x0000001400157305 */ /* 0x000064000021f000 */
[----:B0-----:R-:W-:Y:S02]  /*0ae0*/  IMAD.MOV.U32 R20, RZ, RZ, RZ ;  /* 0x000000ffff147224 */ /* 0x001fe400078e00ff */
[----:B-1----:R-:W-:-:S04]  /*0af0*/  IMAD.MOV R11, RZ, RZ, -R21 ;  /* 0x000000ffff0b7224 */ /* 0x002fc800078e0a15 */
[----:B------:R-:W-:-:S04]  /*0b00*/  IMAD R11, R11, R8, RZ ;  /* 0x000000080b0b7224 */ /* 0x000fc800078e02ff */
[----:B------:R-:W-:-:S06]  /*0b10*/  IMAD.HI.U32 R21, R21, R11, R20 ;  /* 0x0000000b15157227 */ /* 0x000fcc00078e0014 */
[----:B------:R-:W-:-:S04]  /*0b20*/  IMAD.HI.U32 R21, R21, R22, RZ ;  /* 0x0000001615157227 */ /* 0x000fc800078e00ff */
[----:B------:R-:W-:-:S05]  /*0b30*/  IMAD R7, R21, R7, R22 ;  /* 0x0000000715077224 */ /* 0x000fca00078e0216 */
[----:B------:R-:W-:-:S13]  /*0b40*/  ISETP.GT.U32.AND P1, PT, R8, R7, PT ;  /* 0x000000070800720c */ /* 0x000fda0003f24070 */
[----:B------:R-:W-:Y:S01]  /*0b50*/  @!P1 IMAD.IADD R7, R7, 0x1, -R8 ;  /* 0x0000000107079824 */ /* 0x000fe200078e0a08 */
[----:B------:R-:W-:Y:S02]  /*0b60*/  @!P1 IADD3 R21, R21, 0x1, RZ ;  /* 0x0000000115159810 */ /* 0x000fe40007ffe0ff */
[----:B------:R-:W-:Y:S02]  /*0b70*/  ISETP.NE.AND P1, PT, R13, RZ, PT ;  /* 0x000000ff0d00720c */ /* 0x000fe40003f25270 */
[----:B------:R-:W-:Y:S01]  /*0b80*/  ISETP.GE.U32.AND P0, PT, R7, R8, PT ;  /* 0x000000080700720c */ /* 0x000fe20003f06070 */
[----:B------:R-:W-:Y:S01]  /*0b90*/  IMAD.MOV.U32 R8, RZ, RZ, c[0x0][0x1d8] ;  /* 0x00007600ff087624 */ /* 0x000fe200078e00ff */
[----:B------:R-:W-:-:S04]  /*0ba0*/  LOP3.LUT R7, R16, R13, RZ, 0x3c, !PT ;  /* 0x0000000d10077212 */ /* 0x000fc800078e3cff */
[----:B------:R-:W-:-:S07]  /*0bb0*/  ISETP.GE.AND P2, PT, R7, RZ, PT ;  /* 0x000000ff0700720c */ /* 0x000fce0003f46270 */
[----:B------:R-:W-:-:S06]  /*0bc0*/  @P0 IADD3 R21, R21, 0x1, RZ ;  /* 0x0000000115150810 */ /* 0x000fcc0007ffe0ff */
[----:B------:R-:W-:Y:S01]  /*0bd0*/  @!P2 IMAD.MOV R21, RZ, RZ, -R21 ;  /* 0x000000ffff15a224 */ /* 0x000fe200078e0a15 */
[----:B------:R-:W-:-:S05]  /*0be0*/  @!P1 LOP3.LUT R21, RZ, R13, RZ, 0x33, !PT ;  /* 0x0000000dff159212 */ /* 0x000fca00078e33ff */
[----:B------:R-:W-:-:S04]  /*0bf0*/  IMAD R8, R8, c[0x0][0x190], R21 ;  /* 0x0000640008087a24 */ /* 0x000fc800078e0215 */
[----:B------:R-:W-:Y:S01]  /*0c00*/  IMAD R8, R8, UR4, RZ ;  /* 0x0000000408087c24 */ /* 0x000fe2000f8e02ff */
[----:B------:R-:W-:Y:S05]  /*0c10*/  BRA `(.L_x_375) ;  /* 0x0000003000007947 */ /* 0x000fea0003800000 */
.L_x_374:
[----:B------:R-:W-:-:S04]  /*0c20*/  IMAD.MOV.U32 R7, RZ, RZ, c[0x0][0xc] ;  /* 0x00000300ff077624 */ /* 0x000fc800078e00ff */
[----:B------:R-:W-:-:S04]  /*0c30*/  IMAD R7, R7, c[0x0][0x1d8], R16 ;  /* 0x0000760007077a24 */ /* 0x000fc800078e0210 */
[----:B------:R-:W-:-:S03]  /*0c40*/  IMAD R8, R7, c[0x0][0x1e8], RZ ;  /* 0x00007a0007087a24 */ /* 0x000fc600078e02ff */
.L_x_375:
[----:B------:R-:W-:Y:S01]  /*0c50*/  IMAD R7, R15, 0x10, R18 ;  /* 0x000000100f077824 */ /* 0x000fe200078e0212 */
[----:B------:R-:W-:Y:S01]  /*0c60*/  BSSY B7, `(.L_x_376) ;  /* 0x0000037000077945 */ /* 0x000fe20003800000 */
[----:B------:R-:W-:-:S03]  /*0c70*/  IADD3 R8, R8, 0x1, RZ ;  /* 0x0000000108087810 */ /* 0x000fc60007ffe0ff */
[----:B------:R-:W-:-:S13]  /*0c80*/  ISETP.GE.AND P1, PT, R7, R0, PT ;  /* 0x000000000700720c */ /* 0x000fda0003f26270 */
[----:B------:R-:W-:Y:S05]  /*0c90*/  @P1 BRA `(.L_x_377) ;  /* 0x0000033000001947 */ /* 0x000fea0003800000 */
[----:B------:R-:W-:Y:S02]  /*0ca0*/  IABS R22, c[0x0][0x1e0] ;  /* 0x0000780000167a13 */ /* 0x000fe40000000000 */
[----:B------:R-:W-:Y:S02]  /*0cb0*/  ISETP.NE.AND P2, PT, RZ, c[0x0][0x1e4], PT ;  /* 0x00007900ff007a0c */ /* 0x000fe40003f45270 */
[----:B------:R-:W0:Y:S01]  /*0cc0*/  I2F.RP R11, R22 ;  /* 0x00000016000b7306 */ /* 0x000e220000209400 */
[----:B------:R-:W-:Y:S02]  /*0cd0*/  ISETP.NE.AND P3, PT, RZ, c[0x0][0x1e0], PT ;  /* 0x00007800ff007a0c */ /* 0x000fe40003f65270 */
[----:B------:R-:W-:Y:S02]  /*0ce0*/  IABS R25, c[0x0][0x1e4] ;  /* 0x0000790000197a13 */ /* 0x000fe40000000000 */
[----:B------:R-:W-:-:S03]  /*0cf0*/  IADD3 R24, R6, -c[0x0][0x1dc], RZ ;  /* 0x8000770006187a10 */ /* 0x000fc60007ffe0ff */
[----:B0-----:R-:W0:Y:S02]  /*0d00*/  MUFU.RCP R11, R11 ;  /* 0x0000000b000b7308 */ /* 0x001e240000001000 */
[----:B0-----:R-:W-:Y:S01]  /*0d10*/  IADD3 R20, R11, 0xffffffe, RZ ;  /* 0x0ffffffe0b147810 */ /* 0x001fe20007ffe0ff */
[----:B------:R-:W-:-:S05]  /*0d20*/  IMAD.IADD R11, R17, 0x1, -R3 ;  /* 0x00000001110b7824 */ /* 0x000fca00078e0a03 */
[----:B------:R0:W1:Y:S02]  /*0d30*/  F2I.FTZ.U32.TRUNC.NTZ R21, R20 ;  /* 0x0000001400157305 */ /* 0x000064000021f000 */
[----:B0-----:R-:W-:Y:S01]  /*0d40*/  IMAD.MOV.U32 R20, RZ, RZ, RZ ;  /* 0x000000ffff147224 */ /* 0x001fe200078e00ff */
[----:B-1----:R-:W-:-:S05]  /*0d50*/  IADD3 R13, RZ, -R21, RZ ;  /* 0x80000015ff0d7210 */ /* 0x002fca0007ffe0ff */
[----:B------:R-:W-:-:S04]  /*0d60*/  IMAD R13, R13, R22, RZ ;  /* 0x000000160d0d7224 */ /* 0x000fc800078e02ff */
[----:B------:R-:W-:-:S04]  /*0d70*/  IMAD.HI.U32 R21, R21, R13, R20 ;  /* 0x0000000d15157227 */ /* 0x000fc800078e0014 */
[----:B------:R-:W-:-:S04]  /*0d80*/  IMAD.MOV.U32 R13, RZ, RZ, R7 ;  /* 0x000000ffff0d7224 */ /* 0x000fc800078e0007 */
.L_x_379:
[----:B------:R-:W-:-:S05]  /*0d90*/  IMAD.SHL.U32 R26, R13, 0x20, RZ ;  /* 0x000000200d1a7824 */ /* 0x000fca00078e00ff */
[----:B------:R-:W-:-:S05]  /*0da0*/  IABS R23, R26 ;  /* 0x0000001a00177213 */ /* 0x000fca0000000000 */
[----:B------:R-:W-:-:S04]  /*0db0*/  IMAD.HI.U32 R19, R10, R23, RZ ;  /* 0x000000170a137227 */ /* 0x000fc800078e00ff */
[----:B------:R-:W-:-:S04]  /*0dc0*/  IMAD.MOV R20, RZ, RZ, -R19 ;  /* 0x000000ffff147224 */ /* 0x000fc800078e0a13 */
[----:B------:R-:W-:-:S05]  /*0dd0*/  IMAD R20, R25, R20, R23 ;  /* 0x0000001419147224 */ /* 0x000fca00078e0217 */
[----:B------:R-:W-:-:S13]  /*0de0*/  ISETP.GT.U32.AND P4, PT, R9, R20, PT ;  /* 0x000000140900720c */ /* 0x000fda0003f84070 */
[----:B------:R-:W-:Y:S02]  /*0df0*/  @!P4 IADD3 R20, R20, -R25, RZ ;  /* 0x800000191414c210 */ /* 0x000fe40007ffe0ff */
[----:B------:R-:W-:Y:S02]  /*0e00*/  @!P4 IADD3 R19, R19, 0x1, RZ ;  /* 0x000000011313c810 */ /* 0x000fe40007ffe0ff */
[----:B------:R-:W-:Y:S02]  /*0e10*/  ISETP.GE.U32.AND P0, PT, R20, R9, PT ;  /* 0x000000091400720c */ /* 0x000fe40003f06070 */
[----:B------:R-:W-:-:S04]  /*0e20*/  LOP3.LUT R20, R26, c[0x0][0x1e4], RZ, 0x3c, !PT ;  /* 0x000079001a147a12 */ /* 0x000fc800078e3cff */
[----:B------:R-:W-:-:S07]  /*0e30*/  ISETP.GE.AND P5, PT, R20, RZ, PT ;  /* 0x000000ff1400720c */ /* 0x000fce0003fa6270 */
[----:B------:R-:W-:-:S05]  /*0e40*/  @P0 IADD3 R19, R19, 0x1, RZ ;  /* 0x0000000113130810 */ /* 0x000fca0007ffe0ff */
[----:B------:R-:W-:-:S04]  /*0e50*/  IMAD.MOV.U32 R23, RZ, RZ, R19 ;  /* 0x000000ffff177224 */ /* 0x000fc800078e0013 */
[----:B------:R-:W-:Y:S01]  /*0e60*/  @!P5 IMAD.MOV R23, RZ, RZ, -R23 ;  /* 0x000000ffff17d224 */ /* 0x000fe200078e0a17 */
[----:B------:R-:W-:-:S05]  /*0e70*/  @!P2 LOP3.LUT R23, RZ, c[0x0][0x1e4], RZ, 0x33, !PT ;  /* 0x00007900ff17aa12 */ /* 0x000fca00078e33ff */
[----:B------:R-:W-:-:S05]  /*0e80*/  IMAD.IADD R27, R8, 0x1, R23 ;  /* 0x00000001081b7824 */ /* 0x000fca00078e0217 */
[----:B------:R-:W-:Y:S02]  /*0e90*/  IABS R20, R27 ;  /* 0x0000001b00147213 */ /* 0x000fe40000000000 */
[----:B------:R-:W-:-:S03]  /*0ea0*/  ISETP.GE.AND P4, PT, R27, RZ, PT ;  /* 0x000000ff1b00720c */ /* 0x000fc60003f86270 */
[----:B------:R-:W-:-:S04]  /*0eb0*/  IMAD.HI.U32 R19, R21, R20, RZ ;  /* 0x0000001415137227 */ /* 0x000fc800078e00ff */
[----:B------:R-:W-:-:S04]  /*0ec0*/  IMAD.MOV R19, RZ, RZ, -R19 ;  /* 0x000000ffff137224 */ /* 0x000fc800078e0a13 */
[----:B------:R-:W-:-:S05]  /*0ed0*/  IMAD R19, R22, R19, R20 ;  /* 0x0000001316137224 */ /* 0x000fca00078e0214 */
[----:B------:R-:W-:-:S13]  /*0ee0*/  ISETP.GT.U32.AND P0, PT, R22, R19, PT ;  /* 0x000000131600720c */ /* 0x000fda0003f04070 */
[----:B------:R-:W-:-:S05]  /*0ef0*/  @!P0 IMAD.IADD R19, R19, 0x1, -R22 ;  /* 0x0000000113138824 */ /* 0x000fca00078e0a16 */
[----:B------:R-:W-:-:S13]  /*0f00*/  ISETP.GT.U32.AND P0, PT, R22, R19, PT ;  /* 0x000000131600720c */ /* 0x000fda0003f04070 */
[----:B------:R-:W-:-:S05]  /*0f10*/  @!P0 IADD3 R19, R19, -R22, RZ ;  /* 0x8000001613138210 */ /* 0x000fca0007ffe0ff */
[----:B------:R-:W-:Y:S01]  /*0f20*/  @!P4 IMAD.MOV R19, RZ, RZ, -R19 ;  /* 0x000000ffff13c224 */ /* 0x000fe200078e0a13 */
[----:B------:R-:W-:-:S04]  /*0f30*/  @!P3 LOP3.LUT R19, RZ, c[0x0][0x1e0], RZ, 0x33, !PT ;  /* 0x00007800ff13ba12 */ /* 0x000fc800078e33ff */
[----:B------:R-:W-:-:S04]  /*0f40*/  ISETP.NE.AND P0, PT, R19, RZ, PT ;  /* 0x000000ff1300720c */ /* 0x000fc80003f05270 */
[----:B------:R-:W-:-:S13]  /*0f50*/  ISETP.LE.AND P0, PT, R23, R24, P0 ;  /* 0x000000181700720c */ /* 0x000fda0000703270 */
[----:B------:R-:W-:Y:S05]  /*0f60*/  @!P0 BRA `(.L_x_378) ;  /* 0x00003ee000008947 */ /* 0x000fea0003800000 */
[----:B------:R-:W-:Y:S01]  /*0f70*/  IMAD.IADD R19, R11, 0x1, R26 ;  /* 0x000000010b137824 */ /* 0x000fe200078e021a */
[----:B------:R-:W-:Y:S01]  /*0f80*/  IADD3 R13, R13, 0x4, RZ ;  /* 0x000000040d0d7810 */ /* 0x000fe20007ffe0ff */
[----:B------:R-:W-:-:S03]  /*0f90*/  IMAD.MOV.U32 R20, RZ, RZ, -0x800001 ;  /* 0xff7fffffff147424 */ /* 0x000fc600078e00ff */
[----:B------:R-:W-:Y:S02]  /*0fa0*/  ISETP.GE.AND P0, PT, R13, R0, PT ;  /* 0x000000000d00720c */ /* 0x000fe40003f06270 */
[----:B------:R0:W-:Y:S11]  /*0fb0*/  STS [R19.X4+0x220], R20 ;  /* 0x0002201413007388 */ /* 0x0001f60000004800 */
[----:B0-----:R-:W-:Y:S05]  /*0fc0*/  @!P0 BRA `(.L_x_379) ;  /* 0xfffffdc000008947 */ /* 0x001fea000383ffff */
.L_x_377:
[----:B------:R-:W-:Y:S05]  /*0fd0*/  BSYNC B7 ;  /* 0x0000000000077941 */ /* 0x000fea0003800000 */
.L_x_376:
[----:B------:R-:W-:Y:S05]  /*0fe0*/  BRA.DIV ~URZ, `(.L_x_380) ;  /* 0x000040d27f007947 */ /* 0x000fea000b800000 */
[----:B------:R-:W-:-:S05]  /*0ff0*/  IMAD.MOV.U32 R9, RZ, RZ, -0x800001 ;  /* 0xff7fffffff097424 */ /* 0x000fca00078e00ff */
.L_x_418:
        /* <DEDUP_REMOVED lines=10> */
.L_x_419:
[----:B------:R-:W-:Y:S01]  /*10a0*/  ISETP.NE.AND P0, PT, R17, RZ, PT ;  /* 0x000000ff1100720c */ /* 0x000fe20003f05270 */
[----:B------:R-:W-:-:S12]  /*10b0*/  WARPSYNC 0xffffffff ;  /* 0xffffffff00007948 */ /* 0x000fd80003800000 */
[----:B01----:R-:W-:-:S05]  /*10c0*/  @!P0 FMNMX.FTZ R11, R22, R11, !PT ;  /* 0x0000000b160b8209 */ /* 0x003fca0007810000 */
[----:B------:R0:W-:Y:S02]  /*10d0*/  @!P0 STS [R18.X4+0x200], R11 ;  /* 0x0002000b12008388 */ /* 0x0001e40000004800 */
[----:B------:R-:W-:Y:S01]  /*10e0*/  BAR.SYNC.DEFER_BLOCKING 0x0 ;  /* 0x0000000000007b1d */ /* 0x000fe20000010000 */
[----:B------:R-:W-:Y:S01]  /*10f0*/  ISETP.GT.AND P0, PT, R17, 0x3, PT ;  /* 0x000000031100780c */ /* 0x000fe20003f04270 */
[----:B0-----:R-:W-:Y:S01]  /*1100*/  HFMA2.MMA R11, -RZ, RZ, 0, 0 ;  /* 0x00000000ff0b7435 */ /* 0x001fe200000001ff */
        /* <DEDUP_REMOVED lines=10> */
[----:B------:R-:W-:Y:S01]  /*11b0*/  BSSY B1, `(.L_x_384) ;  /* 0x000001d000017945 */ /* 0x000fe20003800000 */
[----:B------:R-:W-:Y:S02]  /*11c0*/  IMAD.MOV.U32 R20, RZ, RZ, R14 ;  /* 0x000000ffff147224 */ /* 0x000fe400078e000e */
[----:B------:R-:W-:Y:S01]  /*11d0*/  IMAD R11, R15, R10, -0x11 ;  /* 0xffffffef0f0b7424 */ /* 0x000fe200078e020a */
[----:B------:R-:W-:-:S04]  /*11e0*/  LOP3.LUT R10, RZ, R4, RZ, 0x33, !PT ;  /* 0x00000004ff0a7212 */ /* 0x000fc800078e33ff */
        /* <DEDUP_REMOVED lines=8> */
[----:B------:R-:W-:Y:S01]  /*1270*/  LOP3.LUT P0, R13, R11, 0x3, RZ, 0xc0, !PT ;  /* 0x000000030b0d7812 */ /* 0x000fe2000780c0ff */
[----:B------:R-:W-:-:S12]  /*1280*/  IMAD.MOV.U32 R11, RZ, RZ, RZ ;  /* 0x000000ffff0b7224 */ /* 0x000fd800078e00ff */
[----:B------:R-:W-:Y:S05]  /*1290*/  @!P0 BRA `(.L_x_385) ;  /* 0x000000e000008947 */ /* 0x000fea0003800000 */
[----:B------:R-:W-:Y:S01]  /*12a0*/  LEA R10, R14, 0x220, 0x2 ;  /* 0x000002200e0a7811 */ /* 0x000fe200078e10ff */
[----:B------:R-:W-:Y:S01]  /*12b0*/  IMAD.MOV.U32 R11, RZ, RZ, RZ ;  /* 0x000000ffff0b7224 */ /* 0x000fe200078e00ff */
[----:B------:R-:W-:-:S03]  /*12c0*/  MOV R20, R14 ;  /* 0x0000000e00147202 */ /* 0x000fc60000000f00 */
.L_x_386:
        /* <DEDUP_REMOVED lines=11> */
.L_x_385:
[----:B------:R-:W-:Y:S05]  /*1380*/  BSYNC B1 ;  /* 0x0000000000017941 */ /* 0x000fea0003800000 */
.L_x_384:
        /* <DEDUP_REMOVED lines=10> */
.L_x_389:
        /* <DEDUP_REMOVED lines=9> */
[----:B------:R-:W0:Y:S04]  /*14c0*/  LDS R36, [R10+0xa00] ;  /* 0x000a00000a247984 */ /* 0x000e280000000800 */
[----:B------:R-:W0:Y:S04]  /*14d0*/  LDS R38, [R10+0xc00] ;  /* 0x000c00000a267984 */ /* 0x000e280000000800 */
[----:B------:R-:W0:Y:S02]  /*14e0*/  LDS R40, [R10+0xe00] ;  /* 0x000e00000a287984 */ /* 0x000e240000000800 */
[----:B01----:R-:W-:-:S02]  /*14f0*/  FADD.FTZ R22, -R9, R22 ;  /* 0x0000001609167221 */ /* 0x003fc40000010100 */
[----:B------:R-:W0:Y:S02]  /*1500*/  LDS R42, [R10+0x1000] ;  /* 0x001000000a2a7984 */ /* 0x000e240000000800 */
[----:B------:R-:W-:Y:S02]  /*1510*/  FMUL.FTZ R22, R22, 1.4426950216293334961 ;  /* 0x3fb8aa3b16167820 */ /* 0x000fe40000410000 */
[----:B------:R-:W1:Y:S01]  /*1520*/  LDS R44, [R10+0x1200] ;  /* 0x001200000a2c7984 */ /* 0x000e620000000800 */
[C---:B--2---:R-:W-:Y:S02]  /*1530*/  FADD.FTZ R24, -R9.reuse, R24 ;  /* 0x0000001809187221 */ /* 0x044fe40000010100 */
[C---:B---3--:R-:W-:Y:S01]  /*1540*/  FADD.FTZ R26, -R9.reuse, R26 ;  /* 0x0000001a091a7221 */ /* 0x048fe20000010100 */
[----:B------:R-:W2:Y:S01]  /*1550*/  LDS R46, [R10+0x1400] ;  /* 0x001400000a2e7984 */ /* 0x000ea20000000800 */
[----:B------:R-:W-:Y:S01]  /*1560*/  FMUL.FTZ R24, R24, 1.4426950216293334961 ;  /* 0x3fb8aa3b18187820 */ /* 0x000fe20000410000 */
[----:B------:R-:W3:Y:S01]  /*1570*/  MUFU.EX2 R22, R22 ;  /* 0x0000001600167308 */ /* 0x000ee20000000800 */
[----:B------:R-:W-:Y:S01]  /*1580*/  FMUL.FTZ R26, R26, 1.4426950216293334961 ;  /* 0x3fb8aa3b1a1a7820 */ /* 0x000fe20000410000 */
[----:B------:R-:W2:Y:S01]  /*1590*/  LDS R48, [R10+0x1600] ;  /* 0x001600000a307984 */ /* 0x000ea20000000800 */
[----:B----4-:R-:W-:-:S02]  /*15a0*/  FADD.FTZ R28, -R9, R28 ;  /* 0x0000001c091c7221 */ /* 0x010fc40000010100 */
[C---:B-----5:R-:W-:Y:S01]  /*15b0*/  FADD.FTZ R30, -R9.reuse, R30 ;  /* 0x0000001e091e7221 */ /* 0x060fe20000010100 */
[----:B------:R-:W4:Y:S01]  /*15c0*/  LDS R50, [R10+0x1800] ;  /* 0x001800000a327984 */ /* 0x000f220000000800 */
[----:B------:R-:W-:Y:S01]  /*15d0*/  FMUL.FTZ R28, R28, 1.4426950216293334961 ;  /* 0x3fb8aa3b1c1c7820 */ /* 0x000fe20000410000 */
[----:B------:R-:W5:Y:S01]  /*15e0*/  MUFU.EX2 R24, R24 ;  /* 0x0000001800187308 */ /* 0x000f620000000800 */
[----:B------:R-:W-:Y:S01]  /*15f0*/  FMUL.FTZ R30, R30, 1.4426950216293334961 ;  /* 0x3fb8aa3b1e1e7820 */ /* 0x000fe20000410000 */
[----:B------:R-:W4:Y:S01]  /*1600*/  LDS R52, [R10+0x1a00] ;  /* 0x001a00000a347984 */ /* 0x000f220000000800 */
[C---:B------:R-:W-:Y:S02]  /*1610*/  FADD.FTZ R32, -R9.reuse, R32 ;  /* 0x0000002009207221 */ /* 0x040fe40000010100 */
[----:B------:R-:W-:Y:S02]  /*1620*/  FADD.FTZ R34, -R9, R34 ;  /* 0x0000002209227221 */ /* 0x000fe40000010100 */
[----:B------:R-:W-:Y:S01]  /*1630*/  FMUL.FTZ R32, R32, 1.4426950216293334961 ;  /* 0x3fb8aa3b20207820 */ /* 0x000fe20000410000 */
[----:B------:R-:W0:Y:S01]  /*1640*/  MUFU.EX2 R26, R26 ;  /* 0x0000001a001a7308 */ /* 0x000e220000000800 */
[----:B---3--:R-:W-:Y:S01]  /*1650*/  FADD.FTZ R11, R22, R11 ;  /* 0x0000000b160b7221 */ /* 0x008fe20000010000 */
[----:B------:R-:W-:Y:S01]  /*1660*/  STS [R10+-0x400], R22 ;  /* 0xfffc00160a007388 */ /* 0x000fe20000000800 */
[----:B------:R-:W-:-:S02]  /*1670*/  FMUL.FTZ R34, R34, 1.4426950216293334961 ;  /* 0x3fb8aa3b22227820 */ /* 0x000fc40000410000 */
[C---:B------:R-:W-:Y:S02]  /*1680*/  FADD.FTZ R36, -R9.reuse, R36 ;  /* 0x0000002409247221 */ /* 0x040fe40000010100 */
[----:B------:R-:W-:Y:S01]  /*1690*/  FADD.FTZ R38, -R9, R38 ;  /* 0x0000002609267221 */ /* 0x000fe20000010100 */
[----:B------:R-:W3:Y:S01]  /*16a0*/  MUFU.EX2 R28, R28 ;  /* 0x0000001c001c7308 */ /* 0x000ee20000000800 */
[----:B-----5:R-:W-:Y:S01]  /*16b0*/  FADD.FTZ R11, R11, R24 ;  /* 0x000000180b0b7221 */ /* 0x020fe20000010000 */
[----:B------:R-:W-:Y:S01]  /*16c0*/  STS [R10+-0x200], R24 ;  /* 0xfffe00180a007388 */ /* 0x000fe20000000800 */
[----:B------:R-:W-:Y:S02]  /*16d0*/  FMUL.FTZ R36, R36, 1.4426950216293334961 ;  /* 0x3fb8aa3b24247820 */ /* 0x000fe40000410000 */
[----:B------:R-:W-:Y:S02]  /*16e0*/  FMUL.FTZ R38, R38, 1.4426950216293334961 ;  /* 0x3fb8aa3b26267820 */ /* 0x000fe40000410000 */
[----:B------:R-:W-:Y:S01]  /*16f0*/  FADD.FTZ R40, -R9, R40 ;  /* 0x0000002809287221 */ /* 0x000fe20000010100 */
[----:B------:R-:W5:Y:S01]  /*1700*/  MUFU.EX2 R30, R30 ;  /* 0x0000001e001e7308 */ /* 0x000f620000000800 */
[----:B0-----:R-:W-:Y:S01]  /*1710*/  FADD.FTZ R11, R11, R26 ;  /* 0x0000001a0b0b7221 */ /* 0x001fe20000010000 */
[----:B------:R-:W-:Y:S01]  /*1720*/  STS [R10], R26 ;  /* 0x0000001a0a007388 */ /* 0x000fe20000000800 */
[----:B------:R-:W-:-:S02]  /*1730*/  FMUL.FTZ R40, R40, 1.4426950216293334961 ;  /* 0x3fb8aa3b28287820 */ /* 0x000fc40000410000 */
[C---:B------:R-:W-:Y:S02]  /*1740*/  FADD.FTZ R42, -R9.reuse, R42 ;  /* 0x0000002a092a7221 */ /* 0x040fe40000010100 */
[----:B-1----:R-:W-:Y:S01]  /*1750*/  FADD.FTZ R44, -R9, R44 ;  /* 0x0000002c092c7221 */ /* 0x002fe20000010100 */
[----:B------:R-:W0:Y:S01]  /*1760*/  MUFU.EX2 R32, R32 ;  /* 0x0000002000207308 */ /* 0x000e220000000800 */
[----:B---3--:R-:W-:Y:S01]  /*1770*/  FADD.FTZ R11, R11, R28 ;  /* 0x0000001c0b0b7221 */ /* 0x008fe20000010000 */
[----:B------:R-:W-:Y:S01]  /*1780*/  STS [R10+0x200], R28 ;  /* 0x0002001c0a007388 */ /* 0x000fe20000000800 */
[----:B------:R-:W-:Y:S02]  /*1790*/  FMUL.FTZ R42, R42, 1.4426950216293334961 ;  /* 0x3fb8aa3b2a2a7820 */ /* 0x000fe40000410000 */
[----:B------:R-:W-:Y:S02]  /*17a0*/  FMUL.FTZ R44, R44, 1.4426950216293334961 ;  /* 0x3fb8aa3b2c2c7820 */ /* 0x000fe40000410000 */
[----:B--2---:R-:W-:Y:S01]  /*17b0*/  FADD.FTZ R46, -R9, R46 ;  /* 0x0000002e092e7221 */ /* 0x004fe20000010100 */
[----:B------:R-:W1:Y:S01]  /*17c0*/  MUFU.EX2 R34, R34 ;  /* 0x0000002200227308 */ /* 0x000e620000000800 */
[----:B-----5:R-:W-:Y:S01]  /*17d0*/  FADD.FTZ R11, R11, R30 ;  /* 0x0000001e0b0b7221 */ /* 0x020fe20000010000 */
[----:B------:R-:W-:Y:S01]  /*17e0*/  STS [R10+0x400], R30 ;  /* 0x0004001e0a007388 */ /* 0x000fe20000000800 */
[----:B------:R-:W-:-:S02]  /*17f0*/  FMUL.FTZ R46, R46, 1.4426950216293334961 ;  /* 0x3fb8aa3b2e2e7820 */ /* 0x000fc40000410000 */
[C---:B------:R-:W-:Y:S02]  /*1800*/  FADD.FTZ R48, -R9.reuse, R48 ;  /* 0x0000003009307221 */ /* 0x040fe40000010100 */
[----:B----4-:R-:W-:Y:S01]  /*1810*/  FADD.FTZ R50, -R9, R50 ;  /* 0x0000003209327221 */ /* 0x010fe20000010100 */
[----:B------:R-:W2:Y:S01]  /*1820*/  MUFU.EX2 R36, R36 ;  /* 0x0000002400247308 */ /* 0x000ea20000000800 */
[----:B0-----:R-:W-:Y:S01]  /*1830*/  FADD.FTZ R11, R11, R32 ;  /* 0x000000200b0b7221 */ /* 0x001fe20000010000 */
[----:B------:R-:W-:Y:S01]  /*1840*/  STS [R10+0x600], R32 ;  /* 0x000600200a007388 */ /* 0x000fe20000000800 */
[----:B------:R-:W-:Y:S02]  /*1850*/  FMUL.FTZ R48, R48, 1.4426950216293334961 ;  /* 0x3fb8aa3b30307820 */ /* 0x000fe40000410000 */
[----:B------:R-:W-:Y:S02]  /*1860*/  FADD.FTZ R52, -R9, R52 ;  /* 0x0000003409347221 */ /* 0x000fe40000010100 */
[----:B------:R-:W-:Y:S01]  /*1870*/  FMUL.FTZ R50, R50, 1.4426950216293334961 ;  /* 0x3fb8aa3b32327820 */ /* 0x000fe20000410000 */
[----:B------:R-:W0:Y:S01]  /*1880*/  MUFU.EX2 R38, R38 ;  /* 0x0000002600267308 */ /* 0x000e220000000800 */
[----:B-1----:R-:W-:Y:S01]  /*1890*/  FADD.FTZ R11, R11, R34 ;  /* 0x000000220b0b7221 */ /* 0x002fe20000010000 */
[----:B------:R-:W-:Y:S01]  /*18a0*/  STS [R10+0x800], R34 ;  /* 0x000800220a007388 */ /* 0x000fe20000000800 */
[----:B------:R-:W-:-:S05]  /*18b0*/  FMUL.FTZ R52, R52, 1.4426950216293334961 ;  /* 0x3fb8aa3b34347820 */ /* 0x000fca0000410000 */
[----:B------:R-:W1:Y:S01]  /*18c0*/  MUFU.EX2 R40, R40 ;  /* 0x0000002800287308 */ /* 0x000e620000000800 */
[----:B--2---:R-:W-:Y:S01]  /*18d0*/  FADD.FTZ R11, R11, R36 ;  /* 0x000000240b0b7221 */ /* 0x004fe20000010000 */
        /* <DEDUP_REMOVED lines=23> */
[----:B0-----:R-:W-:Y:S01]  /*1a50*/  IADD3 R10, R10, 0x2000, RZ ;  /* 0x000020000a0a7810 */ /* 0x001fe20007ffe0ff */
[----:B------:R-:W-:Y:S05]  /*1a60*/  @!P3 BRA `(.L_x_389) ;  /* 0xfffff9c00000b947 */ /* 0x000fea000383ffff */
.L_x_388:
[----:B------:R-:W-:Y:S05]  /*1a70*/  BSYNC B1 ;  /* 0x0000000000017941 */ /* 0x000fea0003800000 */
.L_x_387:
        /* <DEDUP_REMOVED lines=55> */
.L_x_391:
[----:B------:R-:W-:Y:S05]  /*1df0*/  BSYNC B1 ;  /* 0x0000000000017941 */ /* 0x000fea0003800000 */
.L_x_390:
        /* <DEDUP_REMOVED lines=26> */
.L_x_383:
[----:B------:R-:W-:Y:S05]  /*1fa0*/  BSYNC B0 ;  /* 0x0000000000007941 */ /* 0x000fea0003800000 */
.L_x_382:
        /* <DEDUP_REMOVED lines=26> */
[----:B------:R-:W-:Y:S02]  /*2150*/  BSSY B1, `(.L_x_394) ;  /* 0x000001a000017945 */ /* 0x000fe40003800000 */
[----:B------:R-:W-:-:S05]  /*2160*/  IMAD R11, R15, R20, -0x11 ;  /* 0xffffffef0f0b7424 */ /* 0x000fca00078e0214 */
[----:B------:R-:W-:Y:S02]  /*2170*/  IMNMX R4, R4, R11, !PT ;  /* 0x0000000b04047217 */ /* 0x000fe40007800200 */
[----:B------:R-:W-:Y:S02]  /*2180*/  LOP3.LUT R11, RZ, R2, RZ, 0x33, !PT ;  /* 0x00000002ff0b7212 */ /* 0x000fe400078e33ff */
[----:B------:R-:W-:-:S04]  /*2190*/  LEA R4, R4, 0x1f, 0x5 ;  /* 0x0000001f04047811 */ /* 0x000fc800078e28ff */
[----:B------:R-:W-:Y:S02]  /*21a0*/  IMNMX R11, R4, R11, !PT ;  /* 0x0000000b040b7217 */ /* 0x000fe40007800200 */
[----:B------:R-:W-:Y:S02]  /*21b0*/  MOV R4, R14 ;  /* 0x0000000e00047202 */ /* 0x000fe40000000f00 */
[----:B------:R-:W-:-:S05]  /*21c0*/  IADD3 R2, -R14, -0x2, -R11 ;  /* 0xfffffffe0e027810 */ /* 0x000fca0007ffe90b */
[----:B------:R-:W-:-:S05]  /*21d0*/  IMAD.IADD R2, R2, 0x1, -R3 ;  /* 0x0000000102027824 */ /* 0x000fca00078e0a03 */
[C---:B------:R-:W-:Y:S02]  /*21e0*/  LEA.HI R3, R2.reuse, 0x1, RZ, 0x19 ;  /* 0x0000000102037811 */ /* 0x040fe400078fc8ff */
[----:B------:R-:W-:Y:S01]  /*21f0*/  ISETP.GE.U32.AND P2, PT, R2, 0x180, PT ;  /* 0x000001800200780c */ /* 0x000fe20003f46070 */
[----:B0-----:R-:W-:Y:S01]  /*2200*/  FADD.FTZ R2, R10, 9.9999999747524270788e-07 ;  /* 0x358637bd0a027421 */ /* 0x001fe20000010000 */
[----:B------:R-:W-:-:S03]  /*2210*/  LOP3.LUT P0, R3, R3, 0x3, RZ, 0xc0, !PT ;  /* 0x0000000303037812 */ /* 0x000fc6000780c0ff */
[----:B------:R0:W1:Y:S10]  /*2220*/  MUFU.RCP R38, R2 ;  /* 0x0000000200267308 */ /* 0x0000740000001000 */
[----:B------:R-:W-:Y:S05]  /*2230*/  @!P0 BRA `(.L_x_395) ;  /* 0x000000b000008947 */ /* 0x000fea0003800000 */
[----:B0-----:R-:W-:Y:S01]  /*2240*/  IMAD.MOV.U32 R2, RZ, RZ, R3 ;  /* 0x000000ffff027224 */ /* 0x001fe200078e0003 */
[----:B------:R-:W-:Y:S01]  /*2250*/  LEA R3, R14, 0x220, 0x2 ;  /* 0x000002200e037811 */ /* 0x000fe200078e10ff */
[----:B------:R-:W-:-:S04]  /*2260*/  IMAD.MOV.U32 R4, RZ, RZ, R14 ;  /* 0x000000ffff047224 */ /* 0x000fc800078e000e */
.L_x_396:
[----:B------:R-:W0:Y:S01]  /*2270*/  LDS R11, [R3] ;  /* 0x00000000030b7984 */ /* 0x000e220000000800 */
[----:B------:R-:W-:-:S02]  /*2280*/  IADD3 R2, R2, -0x1, RZ ;  /* 0xffffffff02027810 */ /* 0x000fc40007ffe0ff */
[----:B------:R-:W-:Y:S02]  /*2290*/  IADD3 R4, R4, 0x80, RZ ;  /* 0x0000008004047810 */ /* 0x000fe40007ffe0ff */
[----:B------:R-:W-:Y:S01]  /*22a0*/  ISETP.NE.AND P0, PT, R2, RZ, PT ;  /* 0x000000ff0200720c */ /* 0x000fe20003f05270 */
[----:B01----:R-:W-:-:S05]  /*22b0*/  FMUL.FTZ R20, R11, R38 ;  /* 0x000000260b147220 */ /* 0x003fca0000410000 */
[----:B------:R0:W-:Y:S02]  /*22c0*/  STS [R3], R20 ;  /* 0x0000001403007388 */ /* 0x0001e40000000800 */
[----:B0-----:R-:W-:-:S05]  /*22d0*/  IADD3 R3, R3, 0x200, RZ ;  /* 0x0000020003037810 */ /* 0x001fca0007ffe0ff */
[----:B------:R-:W-:Y:S05]  /*22e0*/  @P0 BRA `(.L_x_396) ;  /* 0xffffff8000000947 */ /* 0x000fea000383ffff */
.L_x_395:
[----:B0-----:R-:W-:Y:S05]  /*22f0*/  BSYNC B1 ;  /* 0x0000000000017941 */ /* 0x001fea0003800000 */
.L_x_394:
        /* <DEDUP_REMOVED lines=10> */
.L_x_399:
[----:B------:R-:W0:Y:S01]  /*23a0*/  LDS R3, [R2+-0x400] ;  /* 0xfffc000002037984 */ /* 0x000e220000000800 */
[----:B------:R-:W-:-:S03]  /*23b0*/  IADD3 R4, R4, 0x800, RZ ;  /* 0x0000080004047810 */ /* 0x000fc60007ffe0ff */
[----:B------:R-:W2:Y:S01]  /*23c0*/  LDS R11, [R2+-0x200] ;  /* 0xfffe0000020b7984 */ /* 0x000ea20000000800 */
[----:B------:R-:W-:-:S03]  /*23d0*/  ISETP.GE.AND P2, PT, R4, R37, PT ;  /* 0x000000250400720c */ /* 0x000fc60003f46270 */
[----:B------:R-:W3:Y:S04]  /*23e0*/  LDS R13, [R2] ;  /* 0x00000000020d7984 */ /* 0x000ee80000000800 */
[----:B------:R-:W4:Y:S04]  /*23f0*/  LDS R19, [R2+0x200] ;  /* 0x0002000002137984 */ /* 0x000f280000000800 */
[----:B------:R-:W5:Y:S04]  /*2400*/  LDS R20, [R2+0x400] ;  /* 0x0004000002147984 */ /* 0x000f680000000800 */
[----:B------:R-:W1:Y:S04]  /*2410*/  LDS R22, [R2+0x600] ;  /* 0x0006000002167984 */ /* 0x000e680000000800 */
[----:B------:R-:W-:Y:S04]  /*2420*/  LDS R24, [R2+0x800] ;  /* 0x0008000002187984 */ /* 0x000fe80000000800 */
[----:B------:R-:W1:Y:S04]  /*2430*/  LDS R25, [R2+0xa00] ;  /* 0x000a000002197984 */ /* 0x000e680000000800 */
[----:B------:R-:W1:Y:S04]  /*2440*/  LDS R26, [R2+0xc00] ;  /* 0x000c0000021a7984 */ /* 0x000e680000000800 */
[----:B------:R-:W1:Y:S04]  /*2450*/  LDS R28, [R2+0xe00] ;  /* 0x000e0000021c7984 */ /* 0x000e680000000800 */
[----:B------:R-:W1:Y:S02]  /*2460*/  LDS R30, [R2+0x1000] ;  /* 0x00100000021e7984 */ /* 0x000e640000000800 */
        /* <DEDUP_REMOVED lines=18> */
[C---:B------:R-:W-:Y:S02]  /*2590*/  FMUL.FTZ R29, R38.reuse, R28 ;  /* 0x0000001c261d7220 */ /* 0x040fe40000410000 */
[C---:B------:R-:W-:Y:S01]  /*25a0*/  FMUL.FTZ R31, R38.reuse, R30 ;  /* 0x0000001e261f7220 */ /* 0x040fe20000410000 */
[----:B------:R-:W-:Y:S01]  /*25b0*/  STS [R2+0x400], R21 ;  /* 0x0004001502007388 */ /* 0x000fe20000000800 */
[----:B0-----:R-:W-:-:S03]  /*25c0*/  FMUL.FTZ R11, R38, R32 ;  /* 0x00000020260b7220 */ /* 0x001fc60000410000 */
[----:B------:R-:W-:Y:S01]  /*25d0*/  STS [R2+0x600], R23 ;  /* 0x0006001702007388 */ /* 0x000fe20000000800 */
[----:B-1----:R-:W-:-:S03]  /*25e0*/  FMUL.FTZ R33, R38, R33 ;  /* 0x0000002126217220 */ /* 0x002fc60000410000 */
        /* <DEDUP_REMOVED lines=15> */
.L_x_398:
[----:B------:R-:W-:Y:S05]  /*26e0*/  BSYNC B1 ;  /* 0x0000000000017941 */ /* 0x000fea0003800000 */
.L_x_397:
[----:B------:R-:W-:Y:S01]  /*26f0*/  IMAD.IADD R3, R5, 0x1, -R4 ;  /* 0x0000000105037824 */ /* 0x000fe200078e0a04 */
[----:B------:R-:W-:Y:S04]  /*2700*/  BSSY B1, `(.L_x_400) ;  /* 0x000001e000017945 */ /* 0x000fe80003800000 */
        /* <DEDUP_REMOVED lines=29> */
.L_x_401:
[----:B------:R-:W-:Y:S05]  /*28e0*/  BSYNC B1 ;  /* 0x0000000000017941 */ /* 0x000fea0003800000 */
.L_x_400:
[----:B------:R-:W-:-:S13]  /*28f0*/  ISETP.LT.OR P0, PT, R4, R5, P0 ;  /* 0x000000050400720c */ /* 0x000fda0000701670 */
[----:B------:R-:W-:Y:S05]  /*2900*/  @!P0 BRA `(.L_x_393) ;  /* 0x000000c000008947 */ /* 0x000fea0003800000 */
[----:B------:R-:W0:Y:S04]  /*2910*/  LDS R3, [R2+-0x400] ;  /* 0xfffc000002037984 */ /* 0x000e280000000800 */
        /* <DEDUP_REMOVED lines=11> */
.L_x_393:
[----:B------:R-:W-:Y:S05]  /*29d0*/  BSYNC B0 ;  /* 0x0000000000007941 */ /* 0x000fea0003800000 */
.L_x_392:
[----:B------:R-:W-:Y:S01]  /*29e0*/  BAR.SYNC.DEFER_BLOCKING 0x0 ;  /* 0x0000000000007b1d */ /* 0x000fe20000010000 */
[----:B------:R-:W-:-:S05]  /*29f0*/  ISETP.NE.AND P0, PT, R14, RZ, PT ;  /* 0x000000ff0e00720c */ /* 0x000fca0003f05270 */
[----:B------:R-:W-:Y:S08]  /*2a00*/  BSSY B0, `(.L_x_402) ;  /* 0x0000012000007945 */ /* 0x000ff00003800000 */
[----:B------:R-:W-:Y:S05]  /*2a10*/  @P0 BRA `(.L_x_403) ;  /* 0x0000010000000947 */ /* 0x000fea0003800000 */
[----:B0-----:R-:W-:Y:S01]  /*2a20*/  IMAD R2, R12, c[0x0][0xc], RZ ;  /* 0x000003000c027a24 */ /* 0x001fe200078e02ff */
[----:B------:R-:W-:Y:S01]  /*2a30*/  SHF.R.S32.HI R4, RZ, 0x1f, R15 ;  /* 0x0000001fff047819 */ /* 0x000fe2000001140f */
[----:B------:R-:W-:-:S02]  /*2a40*/  IMAD R3, R16, c[0x0][0x14], RZ ;  /* 0x0000050010037a24 */ /* 0x000fc400078e02ff */
[----:B------:R-:W-:-:S03]  /*2a50*/  IMAD R2, R2, c[0x0][0x14], RZ ;  /* 0x0000050002027a24 */ /* 0x000fc600078e02ff */
[----:B------:R-:W-:Y:S02]  /*2a60*/  SHF.R.S32.HI R5, RZ, 0x1f, R3 ;  /* 0x0000001fff057819 */ /* 0x000fe40000011403 */
[----:B------:R-:W-:Y:S02]  /*2a70*/  IADD3 R3, P0, P2, R2, R3, R15 ;  /* 0x0000000302037210 */ /* 0x000fe40007a1e00f */
[----:B------:R-:W-:-:S04]  /*2a80*/  SHF.R.S32.HI R2, RZ, 0x1f, R2 ;  /* 0x0000001fff027819 */ /* 0x000fc80000011402 */
[----:B------:R-:W-:Y:S02]  /*2a90*/  IADD3.X R2, R2, R5, R4, P0, P2 ;  /* 0x0000000502027210 */ /* 0x000fe400007e4404 */
[C---:B------:R-:W-:Y:S02]  /*2aa0*/  SHF.L.U32 R4, R3.reuse, 0x2, RZ ;  /* 0x0000000203047819 */ /* 0x040fe400000006ff */
[----:B------:R-:W-:Y:S02]  /*2ab0*/  SHF.L.U64.HI R5, R3, 0x2, R2 ;  /* 0x0000000203057819 */ /* 0x000fe40000010202 */
[C---:B------:R-:W-:Y:S02]  /*2ac0*/  IADD3 R2, P0, R4.reuse, c[0x0][0x168], RZ ;  /* 0x00005a0004027a10 */ /* 0x040fe40007f1e0ff */
[----:B------:R-:W-:Y:S02]  /*2ad0*/  IADD3 R4, P2, R4, c[0x0][0x160], RZ ;  /* 0x0000580004047a10 */ /* 0x000fe40007f5e0ff */
[----:B------:R-:W-:-:S02]  /*2ae0*/  IADD3.X R3, R5, c[0x0][0x16c], RZ, P0, !PT ;  /* 0x00005b0005037a10 */ /* 0x000fc400007fe4ff */
[----:B------:R-:W-:-:S03]  /*2af0*/  IADD3.X R5, R5, c[0x0][0x164], RZ, P2, !PT ;  /* 0x0000590005057a10 */ /* 0x000fc600017fe4ff */
[----:B------:R0:W-:Y:S04]  /*2b00*/  STG.E [R2.64], R9 ;  /* 0x0000000902007986 */ /* 0x0001e8000c101924 */
[----:B------:R0:W-:Y:S02]  /*2b10*/  STG.E [R4.64], R10 ;  /* 0x0000000a04007986 */ /* 0x0001e4000c101924 */
.L_x_403:
[----:B------:R-:W-:Y:S05]  /*2b20*/  BSYNC B0 ;  /* 0x0000000000007941 */ /* 0x000fea0003800000 */
.L_x_402:
[----:B------:R-:W-:Y:S01]  /*2b30*/  BSSY B6, `(.L_x_404) ;  /* 0x000003a000067945 */ /* 0x000fe20003800000 */
[----:B------:R-:W-:Y:S05]  /*2b40*/  @P1 BRA `(.L_x_405) ;  /* 0x0000038000001947 */ /* 0x000fea0003800000 */
[----:B0-----:R-:W-:Y:S02]  /*2b50*/  IABS R9, c[0x0][0x1e4] ;  /* 0x0000790000097a13 */ /* 0x001fe40000000000 */
[----:B------:R-:W-:Y:S02]  /*2b60*/  IABS R19, c[0x0][0x1e0] ;  /* 0x0000780000137a13 */ /* 0x000fe40000000000 */
[----:B------:R-:W0:Y:S01]  /*2b70*/  I2F.RP R10, R9 ;  /* 0x00000009000a7306 */ /* 0x000e220000209400 */
[----:B------:R-:W-:-:S02]  /*2b80*/  ISETP.NE.AND P1, PT, RZ, c[0x0][0x1e4], PT ;  /* 0x00007900ff007a0c */ /* 0x000fc40003f25270 */
[----:B------:R-:W-:Y:S02]  /*2b90*/  ISETP.NE.AND P2, PT, RZ, c[0x0][0x1e0], PT ;  /* 0x00007800ff007a0c */ /* 0x000fe40003f45270 */
[----:B------:R-:W-:-:S03]  /*2ba0*/  IADD3 R6, R6, -c[0x0][0x1dc], RZ ;  /* 0x8000770006067a10 */ /* 0x000fc60007ffe0ff */
[----:B------:R-:W2:Y:S08]  /*2bb0*/  I2F.RP R13, R19 ;  /* 0x00000013000d7306 */ /* 0x000eb00000209400 */
[----:B0-----:R-:W0:Y:S08]  /*2bc0*/  MUFU.RCP R10, R10 ;  /* 0x0000000a000a7308 */ /* 0x001e300000001000 */
[----:B--2---:R-:W2:Y:S01]  /*2bd0*/  MUFU.RCP R13, R13 ;  /* 0x0000000d000d7308 */ /* 0x004ea20000001000 */
[----:B0-----:R-:W-:-:S07]  /*2be0*/  IADD3 R2, R10, 0xffffffe, RZ ;  /* 0x0ffffffe0a027810 */ /* 0x001fce0007ffe0ff */
[----:B------:R0:W3:Y:S01]  /*2bf0*/  F2I.FTZ.U32.TRUNC.NTZ R3, R2 ;  /* 0x0000000200037305 */ /* 0x0000e2000021f000 */
[----:B--2---:R-:W-:-:S07]  /*2c00*/  IADD3 R4, R13, 0xffffffe, RZ ;  /* 0x0ffffffe0d047810 */ /* 0x004fce0007ffe0ff */
[----:B------:R2:W4:Y:S01]  /*2c10*/  F2I.FTZ.U32.TRUNC.NTZ R5, R4 ;  /* 0x0000000400057305 */ /* 0x000522000021f000 */
[----:B0-----:R-:W-:Y:S02]  /*2c20*/  IMAD.MOV.U32 R2, RZ, RZ, RZ ;  /* 0x000000ffff027224 */ /* 0x001fe400078e00ff */
[----:B---3--:R-:W-:Y:S02]  /*2c30*/  IMAD.MOV R20, RZ, RZ, -R3 ;  /* 0x000000ffff147224 */ /* 0x008fe400078e0a03 */
[----:B--2---:R-:W-:Y:S02]  /*2c40*/  IMAD.MOV.U32 R4, RZ, RZ, RZ ;  /* 0x000000ffff047224 */ /* 0x004fe400078e00ff */
[----:B------:R-:W-:Y:S02]  /*2c50*/  IMAD R11, R20, R9, RZ ;  /* 0x00000009140b7224 */ /* 0x000fe400078e02ff */
[----:B----4-:R-:W-:Y:S02]  /*2c60*/  IMAD.MOV R22, RZ, RZ, -R5 ;  /* 0x000000ffff167224 */ /* 0x010fe400078e0a05 */
[----:B------:R-:W-:Y:S01]  /*2c70*/  IMAD.HI.U32 R11, R3, R11, R2 ;  /* 0x0000000b030b7227 */ /* 0x000fe200078e0002 */
[----:B------:R-:W-:-:S03]  /*2c80*/  IABS R2, c[0x0][0x1e4] ;  /* 0x0000790000027a13 */ /* 0x000fc60000000000 */
[----:B------:R-:W-:-:S04]  /*2c90*/  IMAD R13, R22, R19, RZ ;  /* 0x00000013160d7224 */ /* 0x000fc800078e02ff */
[----:B------:R-:W-:Y:S01]  /*2ca0*/  IMAD.HI.U32 R10, R5, R13, R4 ;  /* 0x0000000d050a7227 */ /* 0x000fe200078e0004 */
[----:B------:R-:W-:-:S03]  /*2cb0*/  MOV R13, R2 ;  /* 0x00000002000d7202 */ /* 0x000fc60000000f00 */
.L_x_407:
[----:B------:R-:W-:-:S05]  /*2cc0*/  IMAD.SHL.U32 R2, R7, 0x20, RZ ;  /* 0x0000002007027824 */ /* 0x000fca00078e00ff */
[----:B------:R-:W-:Y:S02]  /*2cd0*/  IABS R4, R2 ;  /* 0x0000000200047213 */ /* 0x000fe40000000000 */
[----:B------:R-:W-:-:S03]  /*2ce0*/  LOP3.LUT R2, R2, c[0x0][0x1e4], RZ, 0x3c, !PT ;  /* 0x0000790002027a12 */ /* 0x000fc600078e3cff */
[----:B------:R-:W-:Y:S01]  /*2cf0*/  IMAD.HI.U32 R3, R11, R4, RZ ;  /* 0x000000040b037227 */ /* 0x000fe200078e00ff */
[----:B------:R-:W-:-:S03]  /*2d00*/  ISETP.GE.AND P4, PT, R2, RZ, PT ;  /* 0x000000ff0200720c */ /* 0x000fc60003f86270 */
[----:B------:R-:W-:-:S04]  /*2d10*/  IMAD.MOV R5, RZ, RZ, -R3 ;  /* 0x000000ffff057224 */ /* 0x000fc800078e0a03 */
[----:B------:R-:W-:-:S05]  /*2d20*/  IMAD R4, R13, R5, R4 ;  /* 0x000000050d047224 */ /* 0x000fca00078e0204 */
[----:B------:R-:W-:-:S13]  /*2d30*/  ISETP.GT.U32.AND P3, PT, R9, R4, PT ;  /* 0x000000040900720c */ /* 0x000fda0003f64070 */
[----:B------:R-:W-:Y:S01]  /*2d40*/  @!P3 IMAD.IADD R4, R4, 0x1, -R13 ;  /* 0x000000010404b824 */ /* 0x000fe200078e0a0d */
[----:B------:R-:W-:-:S04]  /*2d50*/  @!P3 IADD3 R3, R3, 0x1, RZ ;  /* 0x000000010303b810 */ /* 0x000fc80007ffe0ff */
[----:B------:R-:W-:-:S13]  /*2d60*/  ISETP.GE.U32.AND P0, PT, R4, R9, PT ;  /* 0x000000090400720c */ /* 0x000fda0003f06070 */
[----:B------:R-:W-:-:S05]  /*2d70*/  @P0 IADD3 R3, R3, 0x1, RZ ;  /* 0x0000000103030810 */ /* 0x000fca0007ffe0ff */
[----:B------:R-:W-:-:S05]  /*2d80*/  IMAD.MOV.U32 R5, RZ, RZ, R3 ;  /* 0x000000ffff057224 */ /* 0x000fca00078e0003 */
[----:B------:R-:W-:Y:S02]  /*2d90*/  @!P4 IADD3 R5, -R5, RZ, RZ ;  /* 0x000000ff0505c210 */ /* 0x000fe40007ffe1ff */
        /* <DEDUP_REMOVED lines=10> */
[----:B------:R-:W-:-:S05]  /*2e40*/  @!P0 IMAD.IADD R2, R2, 0x1, -R19 ;  /* 0x0000000102028824 */ /* 0x000fca00078e0a13 */
[----:B------:R-:W-:Y:S02]  /*2e50*/  @!P3 IADD3 R2, -R2, RZ, RZ ;  /* 0x000000ff0202b210 */ /* 0x000fe40007ffe1ff */
[----:B------:R-:W-:-:S04]  /*2e60*/  @!P2 LOP3.LUT R2, RZ, c[0x0][0x1e0], RZ, 0x33, !PT ;  /* 0x00007800ff02aa12 */ /* 0x000fc800078e33ff */
[----:B------:R-:W-:-:S04]  /*2e70*/  ISETP.NE.AND P0, PT, R2, RZ, PT ;  /* 0x000000ff0200720c */ /* 0x000fc80003f05270 */
[----:B------:R-:W-:-:S13]  /*2e80*/  ISETP.GT.OR P0, PT, R5, R6, !P0 ;  /* 0x000000060500720c */ /* 0x000fda0004704670 */
[----:B------:R-:W-:Y:S05]  /*2e90*/  @P0 BRA `(.L_x_406) ;  /* 0x000020e000000947 */ /* 0x000fea0003800000 */
[----:B------:R-:W-:-:S04]  /*2ea0*/  IADD3 R7, R7, 0x4, RZ ;  /* 0x0000000407077810 */ /* 0x000fc80007ffe0ff */
[----:B------:R-:W-:-:S13]  /*2eb0*/  ISETP.GE.AND P0, PT, R7, R0, PT ;  /* 0x000000000700720c */ /* 0x000fda0003f06270 */
[----:B------:R-:W-:Y:S05]  /*2ec0*/  @!P0 BRA `(.L_x_407) ;  /* 0xfffffdf000008947 */ /* 0x000fea000383ffff */
.L_x_405:
[----:B------:R-:W-:Y:S05]  /*2ed0*/  BSYNC B6 ;  /* 0x0000000000067941 */ /* 0x000fea0003800000 */
.L_x_404:
[----:B------:R-:W-:Y:S05]  /*2ee0*/  BRA.DIV ~URZ, `(.L_x_408) ;  /* 0x000023f27f007947 */ /* 0x000fea000b800000 */
[----:B------:R-:W-:-:S04]  /*2ef0*/  IMAD.MOV.U32 R0, RZ, RZ, RZ ;  /* 0x000000ffff007224 */ /* 0x000fc800078e00ff */
.L_x_420:
[----:B0-----:R-:W-:Y:S01]  /*2f00*/  FADD.FTZ R11, RZ, R0 ;  /* 0x00000000ff0b7221 */ /* 0x001fe20000010000 */
[----:B------:R-:W-:Y:S05]  /*2f10*/  BRA.DIV ~URZ, `(.L_x_409) ;  /* 0x000024427f007947 */ /* 0x000fea000b800000 */
[----:B------:R-:W0:Y:S01]  /*2f20*/  SHFL.BFLY PT, R40, R11, 0x1, 0x1f ;  /* 0x0c201f000b287f89 */ /* 0x000e2200000e0000 */
[----:B------:R-:W-:Y:S01]  /*2f30*/  HFMA2.MMA R20, -RZ, RZ, 0, 0 ;  /* 0x00000000ff147435 */ /* 0x000fe200000001ff */
[----:B-1----:R-:W-:Y:S01]  /*2f40*/  CS2R R38, SRZ ;  /* 0x0000000000267805 */ /* 0x002fe2000001ff00 */
[----:B------:R-:W-:Y:S01]  /*2f50*/  CS2R R36, SRZ ;  /* 0x0000000000247805 */ /* 0x000fe2000001ff00 */
[----:B------:R-:W-:Y:S01]  /*2f60*/  CS2R R34, SRZ ;  /* 0x0000000000227805 */ /* 0x000fe2000001ff00 */
[----:B------:R-:W-:Y:S01]  /*2f70*/  CS2R R32, SRZ ;  /* 0x0000000000207805 */ /* 0x000fe2000001ff00 */
[----:B------:R-:W-:Y:S01]  /*2f80*/  CS2R R30, SRZ ;  /* 0x00000000001e7805 */ /* 0x000fe2000001ff00 */
        /* <DEDUP_REMOVED lines=9> */
[----:B------:R-:W-:Y:S01]  /*3020*/  CS2R R2, SRZ ;  /* 0x0000000000027805 */ /* 0x000fe2000001ff00 */
[----:B------:R-:W-:-:S02]  /*3030*/  IMAD.MOV.U32 R0, RZ, RZ, RZ ;  /* 0x000000ffff007224 */ /* 0x000fc400078e00ff */
[----:B0-----:R-:W-:Y:S02]  /*3040*/  FADD.FTZ R40, R11, R40 ;  /* 0x000000280b287221 */ /* 0x001fe40000010000 */
[----:B------:R-:W-:Y:S02]  /*3050*/  CS2R R10, SRZ ;  /* 0x00000000000a7805 */ /* 0x000fe4000001ff00 */
.L_x_421:
[----:B------:R-:W-:Y:S01]  /*3060*/  LOP3.LUT P0, RZ, R17, 0x3, RZ, 0xc0, !PT ;  /* 0x0000000311ff7812 */ /* 0x000fe2000780c0ff */
[----:B------:R-:W-:Y:S01]  /*3070*/  WARPSYNC 0xffffffff ;  /* 0xffffffff00007948 */ /* 0x000fe20003800000 */
[----:B------:R-:W-:Y:S01]  /*3080*/  LOP3.LUT R21, R14, 0xffffffc0, RZ, 0xc0, !PT ;  /* 0xffffffc00e157812 */ /* 0x000fe200078ec0ff */
[----:B------:R-:W-:Y:S01]  /*3090*/  BAR.SYNC.DEFER_BLOCKING 0x0 ;  /* 0x0000000000007b1d */ /* 0x000fe20000010000 */
[----:B------:R-:W-:Y:S02]  /*30a0*/  FADD.FTZ R11, R20, R11 ;  /* 0x0000000b140b7221 */ /* 0x000fe40000010000 */
[----:B------:R-:W-:Y:S01]  /*30b0*/  ISETP.NE.OR P1, PT, R21, 0x40, P0 ;  /* 0x000000401500780c */ /* 0x000fe20000725670 */
[----:B------:R-:W-:Y:S02]  /*30c0*/  IMAD.SHL.U32 R18, R18, 0x100, RZ ;  /* 0x0000010012127824 */ /* 0x000fe400078e00ff */
[----:B------:R-:W-:Y:S10]  /*30d0*/  BSSY B0, `(.L_x_410) ;  /* 0x0000026000007945 */ /* 0x000ff40003800000 */
        /* <DEDUP_REMOVED lines=37> */
.L_x_411:
[----:B------:R-:W-:Y:S05]  /*3330*/  BSYNC B0 ;  /* 0x0000000000007941 */ /* 0x000fea0003800000 */
.L_x_410:
[----:B------:R-:W-:Y:S01]  /*3340*/  BAR.SYNC.DEFER_BLOCKING 0x0 ;  /* 0x0000000000007b1d */ /* 0x000fe20000010000 */
[----:B------:R-:W-:-:S05]  /*3350*/  ISETP.GT.OR P1, PT, R14, 0x3f, P0 ;  /* 0x0000003f0e00780c */ /* 0x000fca0000724670 */
[----:B------:R-:W-:Y:S08]  /*3360*/  BSSY B0, `(.L_x_412) ;  /* 0x0000045000007945 */ /* 0x000ff00003800000 */
[----:B------:R-:W-:Y:S05]  /*3370*/  @P1 BRA `(.L_x_413) ;  /* 0x0000043000001947 */ /* 0x000fea0003800000 */
[----:B------:R-:W-:-:S04]  /*3380*/  SHF.R.S32.HI R20, RZ, 0x1f, R17 ;  /* 0x0000001fff147819 */ /* 0x000fc80000011411 */
[----:B0-----:R-:W-:-:S04]  /*3390*/  LEA.HI R21, R20, R17, RZ, 0x2 ;  /* 0x0000001114157211 */ /* 0x001fc800078f10ff */
[----:B------:R-:W-:-:S05]  /*33a0*/  LEA.HI R43, R21, R18, RZ, 0x1e ;  /* 0x00000012152b7211 */ /* 0x000fca00078ff0ff */
[----:B------:R-:W0:Y:S04]  /*33b0*/  LDS R21, [R43.X4+0x220] ;  /* 0x000220002b157984 */ /* 0x000e280000004800 */
[----:B------:R-:W1:Y:S04]  /*33c0*/  LDS R20, [R43.X4+0x240] ;  /* 0x000240002b147984 */ /* 0x000e680000004800 */
[----:B------:R-:W2:Y:S04]  /*33d0*/  LDS R42, [R43.X4+0x260] ;  /* 0x000260002b2a7984 */ /* 0x000ea80000004800 */
[----:B------:R-:W3:Y:S01]  /*33e0*/  LDS R41, [R43.X4+0x340] ;  /* 0x000340002b297984 */ /* 0x000ee20000004800 */
        /* <DEDUP_REMOVED lines=38> */
[----:B---3--:R-:W-:Y:S02]  /*3650*/  FADD.FTZ R0, R0, R41 ;  /* 0x0000002900007221 */ /* 0x008fe40000010000 */
[----:B0-----:R-:W-:Y:S02]  /*3660*/  FADD.FTZ R22, R22, R21 ;  /* 0x0000001516167221 */ /* 0x001fe40000010000 */
[----:B------:R-:W0:Y:S01]  /*3670*/  LDS R21, [R43.X4+0x420] ;  /* 0x000420002b157984 */ /* 0x000e220000004800 */
[----:B-1----:R-:W-:-:S03]  /*3680*/  FADD.FTZ R25, R25, R20 ;  /* 0x0000001419197221 */ /* 0x002fc60000010000 */
[----:B------:R-:W1:Y:S01]  /*3690*/  LDS R20, [R43.X4+0x4c0] ;  /* 0x0004c0002b147984 */ /* 0x000e620000004800 */
[----:B--2---:R-:W-:Y:S02]  /*36a0*/  FADD.FTZ R11, R11, R42 ;  /* 0x0000002a0b0b7221 */ /* 0x004fe40000010000 */
[----:B0-----:R-:W-:Y:S02]  /*36b0*/  FADD.FTZ R24, R24, R21 ;  /* 0x0000001518187221 */ /* 0x001fe40000010000 */
        /* <DEDUP_REMOVED lines=13> */
[----:B-1----:R-:W-:Y:S02]  /*3790*/  FADD.FTZ R3, R3, R20 ;  /* 0x0000001403037221 */ /* 0x002fe40000010000 */
[----:B0-----:R-:W-:Y:S02]  /*37a0*/  FADD.FTZ R2, R2, R21 ;  /* 0x0000001502027221 */ /* 0x001fe40000010000 */
.L_x_413:
[----:B------:R-:W-:Y:S05]  /*37b0*/  BSYNC B0 ;  /* 0x0000000000007941 */ /* 0x000fea0003800000 */
.L_x_412:
[C---:B------:R-:W-:Y:S01]  /*37c0*/  LOP3.LUT R20, R14.reuse, 0xffffffe0, RZ, 0xc0, !PT ;  /* 0xffffffe00e147812 */ /* 0x040fe200078ec0ff */
[----:B------:R-:W-:Y:S01]  /*37d0*/  BAR.SYNC.DEFER_BLOCKING 0x0 ;  /* 0x0000000000007b1d */ /* 0x000fe20000010000 */
[----:B------:R-:W-:Y:S02]  /*37e0*/  IADD3 R41, R14, 0x1f, RZ ;  /* 0x0000001f0e297810 */ /* 0x000fe40007ffe0ff */
[----:B------:R-:W-:-:S03]  /*37f0*/  ISETP.NE.OR P1, PT, R20, 0x20, P0 ;  /* 0x000000201400780c */ /* 0x000fc60000725670 */
[----:B------:R-:W-:Y:S10]  /*3800*/  BSSY B0, `(.L_x_414) ;  /* 0x0000025000007945 */ /* 0x000ff40003800000 */
[----:B------:R-:W-:Y:S05]  /*3810*/  @P1 BRA `(.L_x_415) ;  /* 0x0000023000001947 */ /* 0x000fea0003800000 */
[----:B------:R-:W-:-:S04]  /*3820*/  SHF.R.S32.HI R20, RZ, 0x1f, R17 ;  /* 0x0000001fff147819 */ /* 0x000fc80000011411 */
[----:B0-----:R-:W-:-:S04]  /*3830*/  LEA.HI R21, R20, R17, RZ, 0x2 ;  /* 0x0000001114157211 */ /* 0x001fc800078f10ff */
        /* <DEDUP_REMOVED lines=33> */
.L_x_415:
[----:B------:R-:W-:Y:S05]  /*3a50*/  BSYNC B0 ;  /* 0x0000000000007941 */ /* 0x000fea0003800000 */
.L_x_414:
[----:B------:R-:W-:Y:S01]  /*3a60*/  BAR.SYNC.DEFER_BLOCKING 0x0 ;  /* 0x0000000000007b1d */ /* 0x000fe20000010000 */
[----:B------:R-:W-:-:S02]  /*3a70*/  ISETP.GT.OR P1, PT, R14, 0x1f, P0 ;  /* 0x0000001f0e00780c */ /* 0x000fc40000724670 */
[----:B------:R-:W-:-:S03]  /*3a80*/  ISETP.GT.U32.AND P2, PT, R41, 0x3e, PT ;  /* 0x0000003e2900780c */ /* 0x000fc60003f44070 */
        /* <DEDUP_REMOVED lines=65> */
[----:B-1----:R-:W-:Y:S02]  /*3ea0*/  FADD.FTZ R5, R5, R14 ;  /* 0x0000000e05057221 */ /* 0x002fe40000010000 */
[----:B--2---:R-:W-:Y:S02]  /*3eb0*/  FADD.FTZ R3, R3, R18 ;  /* 0x0000001203037221 */ /* 0x004fe40000010000 */
[----:B---3--:R-:W-:Y:S02]  /*3ec0*/  FADD.FTZ R2, R2, R41 ;  /* 0x0000002902027221 */ /* 0x008fe40000010000 */
[----:B0-----:R-:W-:Y:S02]  /*3ed0*/  FADD.FTZ R4, R4, R21 ;  /* 0x0000001504047221 */ /* 0x001fe40000010000 */
.L_x_417:
[----:B------:R-:W-:Y:S05]  /*3ee0*/  BSYNC B0 ;  /* 0x0000000000007941 */ /* 0x000fea0003800000 */
.L_x_416:
[----:B------:R-:W-:Y:S06]  /*3ef0*/  BAR.SYNC.DEFER_BLOCKING 0x0 ;  /* 0x0000000000007b1d */ /* 0x000fec0000010000 */
[----:B------:R-:W-:Y:S05]  /*3f00*/  @P2 EXIT ;  /* 0x000000000000294d */ /* 0x000fea0003800000 */
[----:B------:R-:W-:Y:S05]  /*3f10*/  @P0 EXIT ;  /* 0x000000000000094d */ /* 0x000fea0003800000 */
[----:B------:R-:W-:Y:S01]  /*3f20*/  IMAD R12, R12, c[0x0][0xc], RZ ;  /* 0x000003000c0c7a24 */ /* 0x000fe200078e02ff */
[----:B------:R-:W-:Y:S01]  /*3f30*/  SHF.R.S32.HI R18, RZ, 0x1f, R17 ;  /* 0x0000001fff127819 */ /* 0x000fe20000011411 */
[----:B------:R-:W-:Y:S01]  /*3f40*/  IMAD R16, R16, c[0x0][0x14], RZ ;  /* 0x0000050010107a24 */ /* 0x000fe200078e02ff */
[----:B0-----:R-:W-:Y:S01]  /*3f50*/  F2FP.BF16.PACK_AB R39, R39, R40 ;  /* 0x000000282727723e */ /* 0x001fe200000010ff */
[----:B------:R-:W-:Y:S01]  /*3f60*/  IMAD R14, R12, c[0x0][0x14], RZ ;  /* 0x000005000c0e7a24 */ /* 0x000fe200078e02ff */
[----:B------:R-:W-:Y:S01]  /*3f70*/  LEA.HI R18, R18, R17, RZ, 0x2 ;  /* 0x0000001112127211 */ /* 0x000fe200078f10ff */
[----:B------:R-:W-:Y:S01]  /*3f80*/  IMAD.SHL.U32 R12, R15, 0x100, RZ ;  /* 0x000001000f0c7824 */ /* 0x000fe200078e00ff */
[----:B------:R-:W-:Y:S01]  /*3f90*/  PRMT R44, R39, 0x7610, R44 ;  /* 0x00007610272c7816 */ /* 0x000fe2000000002c */
[----:B------:R-:W-:Y:S01]  /*3fa0*/  IMAD.SHL.U32 R15, R16, 0x100, RZ ;  /* 0x00000100100f7824 */ /* 0x000fe200078e00ff */
[----:B------:R-:W-:Y:S01]  /*3fb0*/  F2FP.BF16.PACK_AB R37, R38, R37 ;  /* 0x000000252625723e */ /* 0x000fe200000010ff */
[----:B------:R-:W-:Y:S01]  /*3fc0*/  IMAD.SHL.U32 R14, R14, 0x100, RZ ;  /* 0x000001000e0e7824 */ /* 0x000fe200078e00ff */
[----:B------:R-:W-:-:S02]  /*3fd0*/  SHF.R.S32.HI R16, RZ, 0x1f, R12 ;  /* 0x0000001fff107819 */ /* 0x000fc4000001140c */
[----:B------:R-:W-:Y:S02]  /*3fe0*/  SHF.R.S32.HI R17, RZ, 0x1f, R15 ;  /* 0x0000001fff117819 */ /* 0x000fe4000001140f */
[----:B------:R-:W-:Y:S02]  /*3ff0*/  IADD3 R12, P0, P1, R14, R15, R12 ;  /* 0x0000000f0e0c7210 */ /* 0x000fe4000791e00c */
[----:B------:R-:W-:Y:S02]  /*4000*/  SHF.R.S32.HI R14, RZ, 0x1f, R14 ;  /* 0x0000001fff0e7819 */ /* 0x000fe4000001140e */
[----:B------:R-:W-:Y:S02]  /*4010*/  SHF.R.S32.HI R15, RZ, 0x2, R18 ;  /* 0x00000002ff0f7819 */ /* 0x000fe40000011412 */
[----:B------:R-:W-:Y:S02]  /*4020*/  IADD3.X R14, R14, R17, R16, P0, P1 ;  /* 0x000000110e0e7210 */ /* 0x000fe400007e2410 */
[----:B------:R-:W-:-:S02]  /*4030*/  IADD3 R18, P0, R15, R12, RZ ;  /* 0x0000000c0f127210 */ /* 0x000fc40007f1e0ff */
[C---:B------:R-:W-:Y:S02]  /*4040*/  IADD3 R17, R15.reuse, 0x8, RZ ;  /* 0x000000080f117810 */ /* 0x040fe40007ffe0ff */
[----:B------:R-:W-:Y:S02]  /*4050*/  LEA.HI.X.SX32 R21, R15, R14, 0x1, P0 ;  /* 0x0000000e0f157211 */ /* 0x000fe400000f0eff */
[C---:B------:R-:W-:Y:S02]  /*4060*/  LEA R20, P0, R18.reuse, c[0x0][0x170], 0x1 ;  /* 0x00005c0012147a11 */ /* 0x040fe400078008ff */
[----:B------:R-:W-:Y:S02]  /*4070*/  IADD3 R16, P1, R17, R12, RZ ;  /* 0x0000000c11107210 */ /* 0x000fe40007f3e0ff */
[----:B------:R-:W-:Y:S02]  /*4080*/  IADD3 R43, R15, 0x10, RZ ;  /* 0x000000100f2b7810 */ /* 0x000fe40007ffe0ff */
[----:B------:R-:W-:-:S02]  /*4090*/  LEA.HI.X R21, R18, c[0x0][0x174], R21, 0x1, P0 ;  /* 0x00005d0012157a11 */ /* 0x000fc400000f0c15 */
[----:B------:R-:W-:Y:S02]  /*40a0*/  LEA.HI.X.SX32 R41, R17, R14, 0x1, P1 ;  /* 0x0000000e11297211 */ /* 0x000fe400008f0eff */
[C---:B------:R-:W-:Y:S01]  /*40b0*/  LEA R40, P0, R16.reuse, c[0x0][0x170], 0x1 ;  /* 0x00005c0010287a11 */ /* 0x040fe200078008ff */
[----:B------:R0:W-:Y:S01]  /*40c0*/  STG.E.U16 [R20.64], R44 ;  /* 0x0000002c14007986 */ /* 0x0001e2000c101524 */
[C---:B------:R-:W-:Y:S02]  /*40d0*/  IADD3 R17, P1, R43.reuse, R12, RZ ;  /* 0x0000000c2b117210 */ /* 0x040fe40007f3e0ff */
[----:B------:R-:W-:Y:S02]  /*40e0*/  LEA.HI.X R41, R16, c[0x0][0x174], R41, 0x1, P0 ;  /* 0x00005d0010297a11 */ /* 0x000fe400000f0c29 */
[----:B------:R-:W-:Y:S02]  /*40f0*/  LEA.HI.X.SX32 R18, R43, R14, 0x1, P1 ;  /* 0x0000000e2b127211 */ /* 0x000fe400008f0eff */
[----:B------:R-:W-:-:S02]  /*4100*/  LEA R16, P0, R17, c[0x0][0x170], 0x1 ;  /* 0x00005c0011107a11 */ /* 0x000fc400078008ff */
[----:B------:R-:W-:Y:S02]  /*4110*/  IADD3 R43, R15, 0x20, RZ ;  /* 0x000000200f2b7810 */ /* 0x000fe40007ffe0ff */
[----:B------:R-:W-:Y:S02]  /*4120*/  LEA.HI.X R17, R17, c[0x0][0x174], R18, 0x1, P0 ;  /* 0x00005d0011117a11 */ /* 0x000fe400000f0c12 */
[----:B0-----:R-:W-:Y:S02]  /*4130*/  PRMT R21, R39, 0x7632, R21 ;  /* 0x0000763227157816 */ /* 0x001fe40000000015 */
[----:B------:R-:W-:Y:S02]  /*4140*/  IADD3 R39, R15, 0x18, RZ ;  /* 0x000000180f277810 */ /* 0x000fe40007ffe0ff */
[-C--:B------:R-:W-:Y:S01]  /*4150*/  IADD3 R18, P2, R43, R12.reuse, RZ ;  /* 0x0000000c2b127210 */ /* 0x080fe20007f5e0ff */
[----:B------:R0:W-:Y:S01]  /*4160*/  STG.E.U16 [R40.64], R21 ;  /* 0x0000001528007986 */ /* 0x0001e2000c101524 */
[----:B------:R-:W-:-:S02]  /*4170*/  IADD3 R42, P1, R39, R12, RZ ;  /* 0x0000000c272a7210 */ /* 0x000fc40007f3e0ff */
[-C--:B------:R-:W-:Y:S02]  /*4180*/  LEA.HI.X.SX32 R43, R43, R14.reuse, 0x1, P2 ;  /* 0x0000000e2b2b7211 */ /* 0x080fe400010f0eff */
[----:B------:R-:W-:Y:S02]  /*4190*/  LEA.HI.X.SX32 R39, R39, R14, 0x1, P1 ;  /* 0x0000000e27277211 */ /* 0x000fe400008f0eff */
[----:B------:R-:W-:Y:S02]  /*41a0*/  LEA R20, P0, R42, c[0x0][0x170], 0x1 ;  /* 0x00005c002a147a11 */ /* 0x000fe400078008ff */
[----:B------:R-:W-:Y:S02]  /*41b0*/  LEA R38, P1, R18, c[0x0][0x170], 0x1 ;  /* 0x00005c0012267a11 */ /* 0x000fe400078208ff */
[----:B------:R-:W-:Y:S02]  /*41c0*/  PRMT R45, R37, 0x7632, R45 ;  /* 0x00007632252d7816 */ /* 0x000fe4000000002d */
[----:B0-----:R-:W-:-:S02]  /*41d0*/  LEA.HI.X R21, R42, c[0x0][0x174], R39, 0x1, P0 ;  /* 0x00005d002a157a11 */ /* 0x001fc400000f0c27 */
[----:B------:R-:W-:Y:S02]  /*41e0*/  LEA.HI.X R39, R18, c[0x0][0x174], R43, 0x1, P1 ;  /* 0x00005d0012277a11 */ /* 0x000fe400008f0c2b */
[----:B------:R-:W-:Y:S02]  /*41f0*/  F2FP.BF16.PACK_AB R18, R35, R36 ;  /* 0x000000242312723e */ /* 0x000fe400000010ff */
[----:B------:R-:W-:Y:S02]  /*4200*/  IADD3 R35, R15, 0x28, RZ ;  /* 0x000000280f237810 */ /* 0x000fe40007ffe0ff */
[----:B------:R-:W-:Y:S02]  /*4210*/  PRMT R40, R37, 0x7610, R40 ;  /* 0x0000761025287816 */ /* 0x000fe40000000028 */
[C---:B------:R-:W-:Y:S02]  /*4220*/  IADD3 R37, R15.reuse, 0x30, RZ ;  /* 0x000000300f257810 */ /* 0x040fe40007ffe0ff */
[----:B------:R-:W-:Y:S01]  /*4230*/  IADD3 R41, R15, 0x38, RZ ;  /* 0x000000380f297810 */ /* 0x000fe20007ffe0ff */
[----:B------:R0:W-:Y:S01]  /*4240*/  STG.E.U16 [R16.64], R40 ;  /* 0x0000002810007986 */ /* 0x0001e2000c101524 */
[----:B------:R-:W-:-:S02]  /*4250*/  IADD3 R44, P0, R35, R12, RZ ;  /* 0x0000000c232c7210 */ /* 0x000fc40007f1e0ff */
[-C--:B------:R-:W-:Y:S01]  /*4260*/  IADD3 R42, P1, R37, R12.reuse, RZ ;  /* 0x0000000c252a7210 */ /* 0x080fe20007f3e0ff */
[----:B------:R1:W-:Y:S01]  /*4270*/  STG.E.U16 [R20.64], R45 ;  /* 0x0000002d14007986 */ /* 0x0003e2000c101524 */
[----:B------:R-:W-:Y:S02]  /*4280*/  IADD3 R36, P2, R41, R12, RZ ;  /* 0x0000000c29247210 */ /* 0x000fe40007f5e0ff */
[-C--:B------:R-:W-:Y:S01]  /*4290*/  LEA.HI.X.SX32 R35, R35, R14.reuse, 0x1, P0 ;  /* 0x0000000e23237211 */ /* 0x080fe200000f0eff */
[----:B------:R2:W-:Y:S01]  /*42a0*/  STG.E.U16 [R38.64], R18 ;  /* 0x0000001226007986 */ /* 0x0005e2000c101524 */
[----:B------:R-:W-:Y:S02]  /*42b0*/  IADD3 R43, R15, 0x40, RZ ;  /* 0x000000400f2b7810 */ /* 0x000fe40007ffe0ff */
[----:B------:R-:W-:Y:S02]  /*42c0*/  LEA.HI.X.SX32 R37, R37, R14, 0x1, P1 ;  /* 0x0000000e25257211 */ /* 0x000fe400008f0eff */
[----:B0-----:R-:W-:-:S02]  /*42d0*/  LEA R16, P0, R44, c[0x0][0x170], 0x1 ;  /* 0x00005c002c107a11 */ /* 0x001fc400078008ff */
[----:B------:R-:W-:Y:S02]  /*42e0*/  LEA R40, P1, R42, c[0x0][0x170], 0x1 ;  /* 0x00005c002a287a11 */ /* 0x000fe400078208ff */
[----:B-1----:R-:W-:Y:S02]  /*42f0*/  LEA.HI.X.SX32 R21, R41, R14, 0x1, P2 ;  /* 0x0000000e29157211 */ /* 0x002fe400010f0eff */
[----:B------:R-:W-:Y:S02]  /*4300*/  LEA R20, P2, R36, c[0x0][0x170], 0x1 ;  /* 0x00005c0024147a11 */ /* 0x000fe400078408ff */
[----:B------:R-:W-:Y:S02]  /*4310*/  LEA.HI.X R17, R44, c[0x0][0x174], R35, 0x1, P0 ;  /* 0x00005d002c117a11 */ /* 0x000fe400000f0c23 */
[----:B------:R-:W-:Y:S02]  /*4320*/  IADD3 R35, P0, R43, R12, RZ ;  /* 0x0000000c2b237210 */ /* 0x000fe40007f1e0ff */
[----:B------:R-:W-:-:S02]  /*4330*/  LEA.HI.X R41, R42, c[0x0][0x174], R37, 0x1, P1 ;  /* 0x00005d002a297a11 */ /* 0x000fc400008f0c25 */
[----:B------:R-:W-:Y:S02]  /*4340*/  IADD3 R37, R15, 0x48, RZ ;  /* 0x000000480f257810 */ /* 0x000fe40007ffe0ff */
[----:B------:R-:W-:Y:S02]  /*4350*/  LEA.HI.X R21, R36, c[0x0][0x174], R21, 0x1, P2 ;  /* 0x00005d0024157a11 */ /* 0x000fe400010f0c15 */
[----:B------:R-:W-:Y:S02]  /*4360*/  F2FP.BF16.PACK_AB R33, R34, R33 ;  /* 0x000000212221723e */ /* 0x000fe400000010ff */
[----:B------:R-:W-:Y:S02]  /*4370*/  LEA.HI.X.SX32 R36, R43, R14, 0x1, P0 ;  /* 0x0000000e2b247211 */ /* 0x000fe400000f0eff */
[----:B------:R-:W-:Y:S02]  /*4380*/  LEA R34, P0, R35, c[0x0][0x170], 0x1 ;  /* 0x00005c0023227a11 */ /* 0x000fe400078008ff */
[----:B--2---:R-:W-:-:S02]  /*4390*/  IADD3 R38, P1, R37, R12, RZ ;  /* 0x0000000c25267210 */ /* 0x004fc40007f3e0ff */
[----:B------:R-:W-:Y:S02]  /*43a0*/  LEA.HI.X R35, R35, c[0x0][0x174], R36, 0x1, P0 ;  /* 0x00005d0023237a11 */ /* 0x000fe400000f0c24 */
[----:B------:R-:W-:Y:S02]  /*43b0*/  LEA.HI.X.SX32 R37, R37, R14, 0x1, P1 ;  /* 0x0000000e25257211 */ /* 0x000fe400008f0eff */
[----:B------:R-:W-:Y:S02]  /*43c0*/  LEA R36, P0, R38, c[0x0][0x170], 0x1 ;  /* 0x00005c0026247a11 */ /* 0x000fe400078008ff */
[C---:B------:R-:W-:Y:S02]  /*43d0*/  PRMT R46, R33.reuse, 0x7610, R46 ;  /* 0x00007610212e7816 */ /* 0x040fe4000000002e */
[----:B------:R-:W-:Y:S02]  /*43e0*/  PRMT R47, R33, 0x7632, R47 ;  /* 0x00007632212f7816 */ /* 0x000fe4000000002f */
[----:B------:R-:W-:-:S02]  /*43f0*/  IADD3 R39, R15, 0x58, RZ ;  /* 0x000000580f277810 */ /* 0x000fc40007ffe0ff */
[----:B------:R-:W-:Y:S02]  /*4400*/  IADD3 R33, R15, 0x50, RZ ;  /* 0x000000500f217810 */ /* 0x000fe40007ffe0ff */
[----:B------:R-:W-:Y:S02]  /*4410*/  PRMT R44, R18, 0x7632, R44 ;  /* 0x00007632122c7816 */ /* 0x000fe4000000002c */
[----:B------:R-:W-:Y:S02]  /*4420*/  LEA.HI.X R37, R38, c[0x0][0x174], R37, 0x1, P0 ;  /* 0x00005d0026257a11 */ /* 0x000fe400000f0c25 */
[-C--:B------:R-:W-:Y:S01]  /*4430*/  IADD3 R18, P1, R39, R12.reuse, RZ ;  /* 0x0000000c27127210 */ /* 0x080fe20007f3e0ff */
[----:B------:R0:W-:Y:S01]  /*4440*/  STG.E.U16 [R16.64], R44 ;  /* 0x0000002c10007986 */ /* 0x0001e2000c101524 */
[----:B------:R-:W-:Y:S02]  /*4450*/  IADD3 R42, P0, R33, R12, RZ ;  /* 0x0000000c212a7210 */ /* 0x000fe40007f1e0ff */
[----:B------:R-:W-:Y:S01]  /*4460*/  IADD3 R43, R15, 0x60, RZ ;  /* 0x000000600f2b7810 */ /* 0x000fe20007ffe0ff */
[----:B------:R1:W-:Y:S01]  /*4470*/  STG.E.U16 [R40.64], R46 ;  /* 0x0000002e28007986 */ /* 0x0003e2000c101524 */
[----:B------:R-:W-:-:S02]  /*4480*/  LEA.HI.X.SX32 R45, R33, R14, 0x1, P0 ;  /* 0x0000000e212d7211 */ /* 0x000fc400000f0eff */
[----:B------:R-:W-:Y:S01]  /*4490*/  IADD3 R33, R15, 0x68, RZ ;  /* 0x000000680f217810 */ /* 0x000fe20007ffe0ff */
[----:B------:R2:W-:Y:S01]  /*44a0*/  STG.E.U16 [R20.64], R47 ;  /* 0x0000002f14007986 */ /* 0x0005e2000c101524 */
[----:B------:R-:W-:Y:S02]  /*44b0*/  LEA R38, P0, R42, c[0x0][0x170], 0x1 ;  /* 0x00005c002a267a11 */ /* 0x000fe400078008ff */
[----:B------:R-:W-:Y:S02]  /*44c0*/  F2FP.BF16.PACK_AB R31, R32, R31 ;  /* 0x0000001f201f723e */ /* 0x000fe400000010ff */
[----:B0-----:R-:W-:Y:S02]  /*44d0*/  LEA.HI.X.SX32 R17, R39, R14, 0x1, P1 ;  /* 0x0000000e27117211 */ /* 0x001fe400008f0eff */
[----:B------:R-:W-:Y:S02]  /*44e0*/  LEA R16, P1, R18, c[0x0][0x170], 0x1 ;  /* 0x00005c0012107a11 */ /* 0x000fe400078208ff */
[----:B------:R-:W-:-:S02]  /*44f0*/  LEA.HI.X R39, R42, c[0x0][0x174], R45, 0x1, P0 ;  /* 0x00005d002a277a11 */ /* 0x000fc400000f0c2d */
[----:B------:R-:W-:Y:S02]  /*4500*/  LEA.HI.X R17, R18, c[0x0][0x174], R17, 0x1, P1 ;  /* 0x00005d0012117a11 */ /* 0x000fe400008f0c11 */
[-C--:B------:R-:W-:Y:S02]  /*4510*/  IADD3 R18, P1, R33, R12.reuse, RZ ;  /* 0x0000000c21127210 */ /* 0x080fe40007f3e0ff */
[----:B-1----:R-:W-:Y:S02]  /*4520*/  IADD3 R40, P0, R43, R12, RZ ;  /* 0x0000000c2b287210 */ /* 0x002fe40007f1e0ff */
[-C--:B------:R-:W-:Y:S02]  /*4530*/  LEA.HI.X.SX32 R33, R33, R14.reuse, 0x1, P1 ;  /* 0x0000000e21217211 */ /* 0x080fe400008f0eff */
[----:B------:R-:W-:Y:S02]  /*4540*/  LEA R32, P1, R18, c[0x0][0x170], 0x1 ;  /* 0x00005c0012207a11 */ /* 0x000fe400078208ff */
[----:B------:R-:W-:-:S02]  /*4550*/  LEA.HI.X.SX32 R43, R43, R14, 0x1, P0 ;  /* 0x0000000e2b2b7211 */ /* 0x000fc400000f0eff */
[----:B------:R-:W-:Y:S02]  /*4560*/  LEA.HI.X R33, R18, c[0x0][0x174], R33, 0x1, P1 ;  /* 0x00005d0012217a11 */ /* 0x000fe400008f0c21 */
[----:B--2---:R-:W-:Y:S02]  /*4570*/  LEA R20, P0, R40, c[0x0][0x170], 0x1 ;  /* 0x00005c0028147a11 */ /* 0x004fe400078008ff */
[----:B------:R-:W-:Y:S02]  /*4580*/  F2FP.BF16.PACK_AB R18, R30, R29 ;  /* 0x0000001d1e12723e */ /* 0x000fe400000010ff */
[C---:B------:R-:W-:Y:S02]  /*4590*/  PRMT R45, R31.reuse, 0x7610, R45 ;  /* 0x000076101f2d7816 */ /* 0x040fe4000000002d */
[----:B------:R-:W-:Y:S02]  /*45a0*/  PRMT R30, R31, 0x7632, R30 ;  /* 0x000076321f1e7816 */ /* 0x000fe4000000001e */
[C---:B------:R-:W-:Y:S01]  /*45b0*/  IADD3 R29, R15.reuse, 0x70, RZ ;  /* 0x000000700f1d7810 */ /* 0x040fe20007ffe0ff */
[----:B------:R0:W-:Y:S01]  /*45c0*/  STG.E.U16 [R34.64], R45 ;  /* 0x0000002d22007986 */ /* 0x0001e2000c101524 */
[----:B------:R-:W-:-:S02]  /*45d0*/  IADD3 R31, R15, 0x78, RZ ;  /* 0x000000780f1f7810 */ /* 0x000fc40007ffe0ff */
[----:B------:R-:W-:Y:S01]  /*45e0*/  LEA.HI.X R21, R40, c[0x0][0x174], R43, 0x1, P0 ;  /* 0x00005d0028157a11 */ /* 0x000fe200000f0c2b */
[----:B------:R1:W-:Y:S01]  /*45f0*/  STG.E.U16 [R36.64], R30 ;  /* 0x0000001e24007986 */ /* 0x0003e2000c101524 */
[-C--:B------:R-:W-:Y:S02]  /*4600*/  IADD3 R44, P0, R29, R12.reuse, RZ ;  /* 0x0000000c1d2c7210 */ /* 0x080fe40007f1e0ff */
[----:B------:R-:W-:Y:S01]  /*4610*/  IADD3 R42, P1, R31, R12, RZ ;  /* 0x0000000c1f2a7210 */ /* 0x000fe20007f3e0ff */
[----:B------:R2:W-:Y:S01]  /*4620*/  STG.E.U16 [R38.64], R18 ;  /* 0x0000001226007986 */ /* 0x0005e2000c101524 */
[C---:B------:R-:W-:Y:S02]  /*4630*/  IADD3 R41, R15.reuse, 0x80, RZ ;  /* 0x000000800f297810 */ /* 0x040fe40007ffe0ff */
[----:B------:R-:W-:Y:S02]  /*4640*/  IADD3 R43, R15, 0x88, RZ ;  /* 0x000000880f2b7810 */ /* 0x000fe40007ffe0ff */
[----:B0-----:R-:W-:-:S02]  /*4650*/  LEA.HI.X.SX32 R35, R29, R14, 0x1, P0 ;  /* 0x0000000e1d237211 */ /* 0x001fc400000f0eff */
[----:B------:R-:W-:Y:S02]  /*4660*/  LEA.HI.X.SX32 R29, R31, R14, 0x1, P1 ;  /* 0x0000000e1f1d7211 */ /* 0x000fe400008f0eff */
[----:B-1----:R-:W-:Y:S02]  /*4670*/  LEA R30, P0, R44, c[0x0][0x170], 0x1 ;  /* 0x00005c002c1e7a11 */ /* 0x002fe400078008ff */
[----:B------:R-:W-:Y:S02]  /*4680*/  LEA R34, P1, R42, c[0x0][0x170], 0x1 ;  /* 0x00005c002a227a11 */ /* 0x000fe400078208ff */
[----:B------:R-:W-:Y:S02]  /*4690*/  IADD3 R40, P2, R41, R12, RZ ;  /* 0x0000000c29287210 */ /* 0x000fe40007f5e0ff */
[----:B------:R-:W-:Y:S02]  /*46a0*/  LEA.HI.X R31, R44, c[0x0][0x174], R35, 0x1, P0 ;  /* 0x00005d002c1f7a11 */ /* 0x000fe400000f0c23 */
[----:B------:R-:W-:-:S02]  /*46b0*/  LEA.HI.X R35, R42, c[0x0][0x174], R29, 0x1, P1 ;  /* 0x00005d002a237a11 */ /* 0x000fc400008f0c1d */
[----:B--2---:R-:W-:Y:S02]  /*46c0*/  PRMT R18, R18, 0x7632, R18 ;  /* 0x0000763212127816 */ /* 0x004fe40000000012 */
[----:B------:R-:W-:Y:S02]  /*46d0*/  LEA.HI.X.SX32 R41, R41, R14, 0x1, P2 ;  /* 0x0000000e29297211 */ /* 0x000fe400010f0eff */
[----:B------:R-:W-:Y:S01]  /*46e0*/  IADD3 R29, P0, R43, R12, RZ ;  /* 0x0000000c2b1d7210 */ /* 0x000fe20007f1e0ff */
[----:B------:R0:W-:Y:S01]  /*46f0*/  STG.E.U16 [R16.64], R18 ;  /* 0x0000001210007986 */ /* 0x0001e2000c101524 */
[----:B------:R-:W-:Y:S02]  /*4700*/  F2FP.BF16.PACK_AB R27, R27, R28 ;  /* 0x0000001c1b1b723e */ /* 0x000fe400000010ff */
[----:B------:R-:W-:Y:S02]  /*4710*/  LEA R36, P2, R40, c[0x0][0x170], 0x1 ;  /* 0x00005c0028247a11 */ /* 0x000fe400078408ff */
[----:B------:R-:W-:Y:S01]  /*4720*/  IADD3 R39, R15, 0x90, RZ ;  /* 0x000000900f277810 */ /* 0x000fe20007ffe0ff */
[----:B------:R1:W-:Y:S01]  /*4730*/  STG.E.U16 [R20.64], R27 ;  /* 0x0000001b14007986 */ /* 0x0003e2000c101524 */
[----:B------:R-:W-:-:S02]  /*4740*/  F2FP.BF16.PACK_AB R19, R19, R22 ;  /* 0x000000161313723e */ /* 0x000fc400000010ff */
[----:B------:R-:W-:Y:S02]  /*4750*/  LEA.HI.X.SX32 R38, R43, R14, 0x1, P0 ;  /* 0x0000000e2b267211 */ /* 0x000fe400000f0eff */
[----:B------:R-:W-:Y:S02]  /*4760*/  LEA.HI.X R37, R40, c[0x0][0x174], R41, 0x1, P2 ;  /* 0x00005d0028257a11 */ /* 0x000fe400010f0c29 */
[----:B------:R-:W-:Y:S02]  /*4770*/  LEA R28, P0, R29, c[0x0][0x170], 0x1 ;  /* 0x00005c001d1c7a11 */ /* 0x000fe400078008ff */
[----:B0-----:R-:W-:Y:S02]  /*4780*/  PRMT R17, R27, 0x7632, R17 ;  /* 0x000076321b117816 */ /* 0x001fe40000000011 */
[----:B------:R-:W-:Y:S02]  /*4790*/  IADD3 R40, P1, R39, R12, RZ ;  /* 0x0000000c27287210 */ /* 0x000fe40007f3e0ff */
[----:B-1----:R-:W-:Y:S01]  /*47a0*/  PRMT R21, R19, 0x7610, R21 ;  /* 0x0000761013157816 */ /* 0x002fe20000000015 */
[----:B------:R0:W-:Y:S01]  /*47b0*/  STG.E.U16 [R32.64], R17 ;  /* 0x0000001120007986 */ /* 0x0001e2000c101524 */
[----:B------:R-:W-:-:S02]  /*47c0*/  F2FP.BF16.PACK_AB R24, R25, R24 ;  /* 0x000000181918723e */ /* 0x000fc400000010ff */
[----:B------:R-:W-:Y:S01]  /*47d0*/  PRMT R22, R19, 0x7632, R22 ;  /* 0x0000763213167816 */ /* 0x000fe20000000016 */
[----:B------:R1:W-:Y:S01]  /*47e0*/  STG.E.U16 [R30.64], R21 ;  /* 0x000000151e007986 */ /* 0x0003e2000c101524 */
[----:B------:R-:W-:Y:S02]  /*47f0*/  LEA.HI.X R29, R29, c[0x0][0x174], R38, 0x1, P0 ;  /* 0x00005d001d1d7a11 */ /* 0x000fe400000f0c26 */
[----:B------:R-:W-:Y:S01]  /*4800*/  LEA.HI.X.SX32 R39, R39, R14, 0x1, P1 ;  /* 0x0000000e27277211 */ /* 0x000fe200008f0eff */
[----:B------:R-:W-:Y:S01]  /*4810*/  STG.E.U16 [R34.64], R22 ;  /* 0x0000001622007986 */ /* 0x000fe2000c101524 */
[----:B------:R-:W-:Y:S02]  /*4820*/  LEA R38, P0, R40, c[0x0][0x170], 0x1 ;  /* 0x00005c0028267a11 */ /* 0x000fe400078008ff */
[----:B------:R-:W-:Y:S01]  /*4830*/  PRMT R16, R24, 0x7632, R16 ;  /* 0x0000763218107816 */ /* 0x000fe20000000010 */
[----:B------:R-:W-:Y:S01]  /*4840*/  STG.E.U16 [R36.64], R24 ;  /* 0x0000001824007986 */ /* 0x000fe2000c101524 */
[----:B0-----:R-:W-:-:S02]  /*4850*/  IADD3 R17, R15, 0x98, RZ ;  /* 0x000000980f117810 */ /* 0x001fc40007ffe0ff */
[----:B------:R-:W-:Y:S01]  /*4860*/  LEA.HI.X R39, R40, c[0x0][0x174], R39, 0x1, P0 ;  /* 0x00005d0028277a11 */ /* 0x000fe200000f0c27 */
[----:B------:R0:W-:Y:S01]  /*4870*/  STG.E.U16 [R28.64], R16 ;  /* 0x000000101c007986 */ /* 0x0001e2000c101524 */
[C---:B-1----:R-:W-:Y:S02]  /*4880*/  IADD3 R31, R15.reuse, 0xc8, RZ ;  /* 0x000000c80f1f7810 */ /* 0x042fe40007ffe0ff */
[----:B------:R-:W-:Y:S02]  /*4890*/  F2FP.BF16.PACK_AB R40, R26, R23 ;  /* 0x000000171a28723e */ /* 0x000fe400000010ff */
[C---:B------:R-:W-:Y:S02]  /*48a0*/  IADD3 R23, R15.reuse, 0xb0, RZ ;  /* 0x000000b00f177810 */ /* 0x040fe40007ffe0ff */
[C---:B------:R-:W-:Y:S01]  /*48b0*/  IADD3 R19, R15.reuse, 0xa0, RZ ;  /* 0x000000a00f137810 */ /* 0x040fe20007ffe0ff */
[----:B------:R1:W-:Y:S01]  /*48c0*/  STG.E.U16 [R38.64], R40 ;  /* 0x0000002826007986 */ /* 0x0003e2000c101524 */
[----:B------:R-:W-:-:S02]  /*48d0*/  IADD3 R21, R15, 0xa8, RZ ;  /* 0x000000a80f157810 */ /* 0x000fc40007ffe0ff */
[----:B------:R-:W-:Y:S02]  /*48e0*/  IADD3 R25, R15, 0xb8, RZ ;  /* 0x000000b80f197810 */ /* 0x000fe40007ffe0ff */
[-C--:B0-----:R-:W-:Y:S02]  /*48f0*/  IADD3 R28, P0, R31, R12.reuse, RZ ;  /* 0x0000000c1f1c7210 */ /* 0x081fe40007f1e0ff */
[----:B------:R-:W-:Y:S02]  /*4900*/  IADD3 R27, R15, 0xc0, RZ ;  /* 0x000000c00f1b7810 */ /* 0x000fe40007ffe0ff */
[-C--:B------:R-:W-:Y:S02]  /*4910*/  IADD3 R18, P1, R17, R12.reuse, RZ ;  /* 0x0000000c11127210 */ /* 0x080fe40007f3e0ff */
[----:B------:R-:W-:Y:S02]  /*4920*/  IADD3 R33, R15, 0xd0, RZ ;  /* 0x000000d00f217810 */ /* 0x000fe40007ffe0ff */
[----:B------:R-:W-:-:S02]  /*4930*/  IADD3 R26, P5, R23, R12, RZ ;  /* 0x0000000c171a7210 */ /* 0x000fc40007fbe0ff */
[----:B------:R-:W-:Y:S02]  /*4940*/  LEA.HI.X.SX32 R31, R31, R14, 0x1, P0 ;  /* 0x0000000e1f1f7211 */ /* 0x000fe400000f0eff */
[C---:B------:R-:W-:Y:S02]  /*4950*/  IADD3 R35, R15.reuse, 0xd8, RZ ;  /* 0x000000d80f237810 */ /* 0x040fe40007ffe0ff */
[C---:B------:R-:W-:Y:S02]  /*4960*/  IADD3 R29, R15.reuse, 0xe0, RZ ;  /* 0x000000e00f1d7810 */ /* 0x040fe40007ffe0ff */
[C---:B------:R-:W-:Y:S02]  /*4970*/  IADD3 R37, R15.reuse, 0xe8, RZ ;  /* 0x000000e80f257810 */ /* 0x040fe40007ffe0ff */
[----:B------:R-:W-:Y:S02]  /*4980*/  IADD3 R41, R15, 0xf0, RZ ;  /* 0x000000f00f297810 */ /* 0x000fe40007ffe0ff */
[----:B------:R-:W-:-:S02]  /*4990*/  IADD3 R44, P3, R19, R12, RZ ;  /* 0x0000000c132c7210 */ /* 0x000fc40007f7e0ff */
[-C--:B------:R-:W-:Y:S02]  /*49a0*/  IADD3 R16, P6, R21, R12.reuse, RZ ;  /* 0x0000000c15107210 */ /* 0x080fe40007fde0ff */
[-C--:B------:R-:W-:Y:S02]  /*49b0*/  IADD3 R24, P2, R25, R12.reuse, RZ ;  /* 0x0000000c19187210 */ /* 0x080fe40007f5e0ff */
[----:B------:R-:W-:Y:S02]  /*49c0*/  IADD3 R30, P4, R27, R12, RZ ;  /* 0x0000000c1b1e7210 */ /* 0x000fe40007f9e0ff */
[----:B------:R-:W-:Y:S02]  /*49d0*/  LEA.HI.X.SX32 R45, R17, R14, 0x1, P1 ;  /* 0x0000000e112d7211 */ /* 0x000fe400008f0eff */
[----:B------:R-:W-:Y:S02]  /*49e0*/  LEA R22, P0, R18, c[0x0][0x170], 0x1 ;  /* 0x00005c0012167a11 */ /* 0x000fe400078008ff */
[----:B------:R-:W-:-:S02]  /*49f0*/  IADD3 R15, R15, 0xf8, RZ ;  /* 0x000000f80f0f7810 */ /* 0x000fc40007ffe0ff */
[----:B------:R-:W-:Y:S02]  /*4a00*/  IADD3 R34, P1, R33, R12, RZ ;  /* 0x0000000c21227210 */ /* 0x000fe40007f3e0ff */
[-C--:B------:R-:W-:Y:S02]  /*4a10*/  LEA.HI.X.SX32 R17, R23, R14.reuse, 0x1, P5 ;  /* 0x0000000e17117211 */ /* 0x080fe400028f0eff */
[-C--:B------:R-:W-:Y:S02]  /*4a20*/  LEA.HI.X.SX32 R19, R19, R14.reuse, 0x1, P3 ;  /* 0x0000000e13137211 */ /* 0x080fe400018f0eff */
[-C--:B------:R-:W-:Y:S02]  /*4a30*/  LEA.HI.X.SX32 R21, R21, R14.reuse, 0x1, P6 ;  /* 0x0000000e15157211 */ /* 0x080fe400030f0eff */
[-C--:B------:R-:W-:Y:S02]  /*4a40*/  LEA.HI.X.SX32 R25, R25, R14.reuse, 0x1, P2 ;  /* 0x0000000e19197211 */ /* 0x080fe400010f0eff */
[----:B------:R-:W-:-:S02]  /*4a50*/  LEA.HI.X.SX32 R27, R27, R14, 0x1, P4 ;  /* 0x0000000e1b1b7211 */ /* 0x000fc400020f0eff */
[----:B------:R-:W-:Y:S02]  /*4a60*/  LEA.HI.X R23, R18, c[0x0][0x174], R45, 0x1, P0 ;  /* 0x00005d0012177a11 */ /* 0x000fe400000f0c2d */
[-C--:B------:R-:W-:Y:S02]  /*4a70*/  IADD3 R32, P3, R35, R12.reuse, RZ ;  /* 0x0000000c23207210 */ /* 0x080fe40007f7e0ff */
[-C--:B------:R-:W-:Y:S02]  /*4a80*/  IADD3 R43, P6, R29, R12.reuse, RZ ;  /* 0x0000000c1d2b7210 */ /* 0x080fe40007fde0ff */
[-C--:B------:R-:W-:Y:S02]  /*4a90*/  IADD3 R36, P5, R37, R12.reuse, RZ ;  /* 0x0000000c25247210 */ /* 0x080fe40007fbe0ff */
[-C--:B------:R-:W-:Y:S02]  /*4aa0*/  IADD3 R42, P2, R41, R12.reuse, RZ ;  /* 0x0000000c292a7210 */ /* 0x080fe40007f5e0ff */
[----:B-1----:R-:W-:-:S02]  /*4ab0*/  IADD3 R38, P4, R15, R12, RZ ;  /* 0x0000000c0f267210 */ /* 0x002fc40007f9e0ff */
[-C--:B------:R-:W-:Y:S02]  /*4ac0*/  LEA.HI.X.SX32 R33, R33, R14.reuse, 0x1, P1 ;  /* 0x0000000e21217211 */ /* 0x080fe400008f0eff */
[----:B------:R-:W-:Y:S02]  /*4ad0*/  LEA R18, P0, R44, c[0x0][0x170], 0x1 ;  /* 0x00005c002c127a11 */ /* 0x000fe400078008ff */
[----:B------:R-:W-:Y:S02]  /*4ae0*/  LEA R20, P1, R16, c[0x0][0x170], 0x1 ;  /* 0x00005c0010147a11 */ /* 0x000fe400078208ff */
[-C--:B------:R-:W-:Y:S02]  /*4af0*/  LEA.HI.X.SX32 R35, R35, R14.reuse, 0x1, P3 ;  /* 0x0000000e23237211 */ /* 0x080fe400018f0eff */
[-C--:B------:R-:W-:Y:S02]  /*4b00*/  LEA.HI.X.SX32 R12, R29, R14.reuse, 0x1, P6 ;  /* 0x0000000e1d0c7211 */ /* 0x080fe400030f0eff */
[----:B------:R-:W-:-:S02]  /*4b10*/  LEA.HI.X.SX32 R37, R37, R14, 0x1, P5 ;  /* 0x0000000e25257211 */ /* 0x000fc400028f0eff */
[-C--:B------:R-:W-:Y:S02]  /*4b20*/  LEA.HI.X.SX32 R41, R41, R14.reuse, 0x1, P2 ;  /* 0x0000000e29297211 */ /* 0x080fe400010f0eff */
[----:B------:R-:W-:Y:S02]  /*4b30*/  LEA.HI.X.SX32 R39, R15, R14, 0x1, P4 ;  /* 0x0000000e0f277211 */ /* 0x000fe400020f0eff */
[----:B------:R-:W-:Y:S02]  /*4b40*/  LEA.HI.X R19, R44, c[0x0][0x174], R19, 0x1, P0 ;  /* 0x00005d002c137a11 */ /* 0x000fe400000f0c13 */
[----:B------:R-:W-:Y:S02]  /*4b50*/  LEA.HI.X R21, R16, c[0x0][0x174], R21, 0x1, P1 ;  /* 0x00005d0010157a11 */ /* 0x000fe400008f0c15 */
[----:B------:R-:W-:Y:S02]  /*4b60*/  LEA R14, P0, R26, c[0x0][0x170], 0x1 ;  /* 0x00005c001a0e7a11 */ /* 0x000fe400078008ff */
[----:B------:R-:W-:-:S02]  /*4b70*/  LEA R16, P1, R24, c[0x0][0x170], 0x1 ;  /* 0x00005c0018107a11 */ /* 0x000fc400078208ff */
[----:B------:R-:W-:Y:S02]  /*4b80*/  LEA.HI.X R15, R26, c[0x0][0x174], R17, 0x1, P0 ;  /* 0x00005d001a0f7a11 */ /* 0x000fe400000f0c11 */
[----:B------:R-:W-:Y:S02]  /*4b90*/  LEA.HI.X R17, R24, c[0x0][0x174], R25, 0x1, P1 ;  /* 0x00005d0018117a11 */ /* 0x000fe400008f0c19 */
[----:B------:R-:W-:Y:S02]  /*4ba0*/  LEA R26, P0, R30, c[0x0][0x170], 0x1 ;  /* 0x00005c001e1a7a11 */ /* 0x000fe400078008ff */
[----:B------:R-:W-:Y:S02]  /*4bb0*/  LEA R24, P1, R28, c[0x0][0x170], 0x1 ;  /* 0x00005c001c187a11 */ /* 0x000fe400078208ff */
[----:B------:R-:W-:Y:S02]  /*4bc0*/  LEA.HI.X R27, R30, c[0x0][0x174], R27, 0x1, P0 ;  /* 0x00005d001e1b7a11 */ /* 0x000fe400000f0c1b */
[----:B------:R-:W-:-:S02]  /*4bd0*/  LEA.HI.X R25, R28, c[0x0][0x174], R31, 0x1, P1 ;  /* 0x00005d001c197a11 */ /* 0x000fc400008f0c1f */
[----:B------:R-:W-:Y:S02]  /*4be0*/  LEA R30, P0, R34, c[0x0][0x170], 0x1 ;  /* 0x00005c00221e7a11 */ /* 0x000fe400078008ff */
[----:B------:R-:W-:Y:S02]  /*4bf0*/  LEA R28, P1, R32, c[0x0][0x170], 0x1 ;  /* 0x00005c00201c7a11 */ /* 0x000fe400078208ff */
[----:B------:R-:W-:Y:S02]  /*4c00*/  F2FP.BF16.PACK_AB R10, R13, R10 ;  /* 0x0000000a0d0a723e */ /* 0x000fe400000010ff */
[----:B------:R-:W-:Y:S02]  /*4c10*/  PRMT R40, R40, 0x7632, R40 ;  /* 0x0000763228287816 */ /* 0x000fe40000000028 */
[----:B------:R-:W-:Y:S02]  /*4c20*/  F2FP.BF16.PACK_AB R8, R9, R8 ;  /* 0x000000080908723e */ /* 0x000fe400000010ff */
[----:B------:R-:W-:Y:S01]  /*4c30*/  LEA.HI.X R31, R34, c[0x0][0x174], R33, 0x1, P0 ;  /* 0x00005d00221f7a11 */ /* 0x000fe200000f0c21 */
[----:B------:R-:W-:Y:S01]  /*4c40*/  STG.E.U16 [R22.64], R40 ;  /* 0x0000002816007986 */ /* 0x000fe2000c101524 */
[----:B------:R-:W-:-:S02]  /*4c50*/  LEA.HI.X R29, R32, c[0x0][0x174], R35, 0x1, P1 ;  /* 0x00005d00201d7a11 */ /* 0x000fc400008f0c23 */
[----:B------:R-:W-:Y:S01]  /*4c60*/  LEA R34, P0, R43, c[0x0][0x170], 0x1 ;  /* 0x00005c002b227a11 */ /* 0x000fe200078008ff */
[----:B------:R-:W-:Y:S01]  /*4c70*/  STG.E.U16 [R18.64], R10 ;  /* 0x0000000a12007986 */ /* 0x000fe2000c101524 */
[----:B------:R-:W-:Y:S02]  /*4c80*/  LEA R32, P1, R36, c[0x0][0x170], 0x1 ;  /* 0x00005c0024207a11 */ /* 0x000fe400078208ff */
[----:B------:R-:W-:Y:S02]  /*4c90*/  PRMT R9, R10, 0x7632, R9 ;  /* 0x000076320a097816 */ /* 0x000fe40000000009 */
[----:B------:R-:W-:Y:S02]  /*4ca0*/  F2FP.BF16.PACK_AB R6, R7, R6 ;  /* 0x000000060706723e */ /* 0x000fe400000010ff */
[----:B------:R-:W-:Y:S01]  /*4cb0*/  PRMT R7, R8, 0x7632, R7 ;  /* 0x0000763208077816 */ /* 0x000fe20000000007 */
[----:B------:R-:W-:Y:S01]  /*4cc0*/  STG.E.U16 [R20.64], R9 ;  /* 0x0000000914007986 */ /* 0x000fe2000c101524 */
[----:B------:R-:W-:-:S02]  /*4cd0*/  F2FP.BF16.PACK_AB R4, R5, R4 ;  /* 0x000000040504723e */ /* 0x000fc400000010ff */
[----:B------:R-:W-:Y:S01]  /*4ce0*/  LEA.HI.X R35, R43, c[0x0][0x174], R12, 0x1, P0 ;  /* 0x00005d002b237a11 */ /* 0x000fe200000f0c0c */
[----:B------:R-:W-:Y:S01]  /*4cf0*/  STG.E.U16 [R14.64], R8 ;  /* 0x000000080e007986 */ /* 0x000fe2000c101524 */
[----:B------:R-:W-:Y:S02]  /*4d00*/  LEA.HI.X R33, R36, c[0x0][0x174], R37, 0x1, P1 ;  /* 0x00005d0024217a11 */ /* 0x000fe400008f0c25 */
[----:B------:R-:W-:Y:S01]  /*4d10*/  PRMT R5, R6, 0x7632, R5 ;  /* 0x0000763206057816 */ /* 0x000fe20000000005 */
[----:B------:R0:W-:Y:S01]  /*4d20*/  STG.E.U16 [R16.64], R7 ;  /* 0x0000000710007986 */ /* 0x0001e2000c101524 */
[----:B------:R-:W-:Y:S02]  /*4d30*/  F2FP.BF16.PACK_AB R2, R3, R2 ;  /* 0x000000020302723e */ /* 0x000fe400000010ff */
[----:B------:R-:W-:Y:S01]  /*4d40*/  LEA R36, P0, R42, c[0x0][0x170], 0x1 ;  /* 0x00005c002a247a11 */ /* 0x000fe200078008ff */
[----:B------:R1:W-:Y:S01]  /*4d50*/  STG.E.U16 [R26.64], R6 ;  /* 0x000000061a007986 */ /* 0x0003e2000c101524 */
[----:B------:R-:W-:-:S02]  /*4d60*/  LEA R12, P1, R38, c[0x0][0x170], 0x1 ;  /* 0x00005c00260c7a11 */ /* 0x000fc400078208ff */
[----:B------:R-:W-:Y:S01]  /*4d70*/  PRMT R3, R4, 0x7632, R3 ;  /* 0x0000763204037816 */ /* 0x000fe20000000003 */
[----:B------:R-:W-:Y:S01]  /*4d80*/  STG.E.U16 [R24.64], R5 ;  /* 0x0000000518007986 */ /* 0x000fe2000c101524 */
[----:B------:R-:W-:Y:S02]  /*4d90*/  F2FP.BF16.PACK_AB R0, R11, R0 ;  /* 0x000000000b00723e */ /* 0x000fe400000010ff */
[----:B------:R-:W-:Y:S01]  /*4da0*/  LEA.HI.X R37, R42, c[0x0][0x174], R41, 0x1, P0 ;  /* 0x00005d002a257a11 */ /* 0x000fe200000f0c29 */
[----:B------:R-:W-:Y:S01]  /*4db0*/  STG.E.U16 [R30.64], R4 ;  /* 0x000000041e007986 */ /* 0x000fe2000c101524 */
[----:B0-----:R-:W-:Y:S02]  /*4dc0*/  PRMT R16, R2, 0x7632, R16 ;  /* 0x0000763202107816 */ /* 0x001fe40000000010 */
[----:B------:R-:W-:Y:S01]  /*4dd0*/  LEA.HI.X R13, R38, c[0x0][0x174], R39, 0x1, P1 ;  /* 0x00005d00260d7a11 */ /* 0x000fe200008f0c27 */
[----:B------:R-:W-:Y:S01]  /*4de0*/  STG.E.U16 [R28.64], R3 ;  /* 0x000000031c007986 */ /* 0x000fe2000c101524 */
[----:B-1----:R-:W-:-:S03]  /*4df0*/  PRMT R6, R0, 0x7632, R6 ;  /* 0x0000763200067816 */ /* 0x002fc60000000006 */
[----:B------:R-:W-:Y:S04]  /*4e00*/  STG.E.U16 [R34.64], R2 ;  /* 0x0000000222007986 */ /* 0x000fe8000c101524 */
[----:B------:R-:W-:Y:S04]  /*4e10*/  STG.E.U16 [R32.64], R16 ;  /* 0x0000001020007986 */ /* 0x000fe8000c101524 */
[----:B------:R-:W-:Y:S04]  /*4e20*/  STG.E.U16 [R36.64], R0 ;  /* 0x0000000024007986 */ /* 0x000fe8000c101524 */
[----:B------:R-:W-:Y:S01]  /*4e30*/  STG.E.U16 [R12.64], R6 ;  /* 0x000000060c007986 */ /* 0x000fe2000c101524 */
[----:B------:R-:W-:Y:S05]  /*4e40*/  EXIT ;  /* 0x000000000000794d */ /* 0x000fea0003800000 */
.L_x_378:
[----:B------:R-:W-:Y:S01]  /*4e50*/  MOV R0, 0x0 ;  /* 0x0000000000007802 */ /* 0x000fe20000000f00 */
[----:B------:R-:W-:Y:S01]  /*4e60*/  IMAD.MOV.U32 R5, RZ, RZ, c[0x4][0x17c] ;  /* 0x01005f00ff057624 */ /* 0x000fe200078e00ff */
[----:B------:R-:W-:Y:S01]  /*4e70*/  MOV R4, c[0x4][0x178] ;  /* 0x01005e0000047a02 */ /* 0x000fe20000000f00 */
[----:B------:R-:W-:Y:S01]  /*4e80*/  IMAD.MOV.U32 R6, RZ, RZ, c[0x4][0x180] ;  /* 0x01006000ff067624 */ /* 0x000fe200078e00ff */
[----:B------:R0:W1:Y:S01]  /*4e90*/  LDC.64 R2, c[0x4][R0] ;  /* 0x0100000000027b82 */ /* 0x0000620000000a00 */
[----:B------:R-:W-:Y:S01]  /*4ea0*/  IMAD.MOV.U32 R7, RZ, RZ, c[0x4][0x184] ;  /* 0x01006100ff077624 */ /* 0x000fe200078e00ff */
[----:B------:R-:W-:Y:S01]  /*4eb0*/  MOV R10, c[0x4][0x88] ;  /* 0x01002200000a7a02 */ /* 0x000fe20000000f00 */
[----:B------:R-:W-:-:S02]  /*4ec0*/  IMAD.MOV.U32 R8, RZ, RZ, 0x219 ;  /* 0x00000219ff087424 */ /* 0x000fc400078e00ff */
[----:B------:R-:W-:Y:S02]  /*4ed0*/  IMAD.MOV.U32 R11, RZ, RZ, c[0x4][0x8c] ;  /* 0x01002300ff0b7624 */ /* 0x000fe400078e00ff */
[----:B------:R-:W-:Y:S02]  /*4ee0*/  IMAD.MOV.U32 R12, RZ, RZ, 0x1 ;  /* 0x00000001ff0c7424 */ /* 0x000fe400078e00ff */
[----:B------:R-:W-:Y:S02]  /*4ef0*/  IMAD.MOV.U32 R13, RZ, RZ, RZ ;  /* 0x000000ffff0d7224 */ /* 0x000fe400078e00ff */
[----:B0-----:R-:W-:Y:S01]  /*4f00*/  LEPC R14 ;  /* 0x00000000000e734e */ /* 0x001fe20000000000 */
[----:B------:R-:W-:Y:S02]  /*4f10*/  MOV R9, 0x4f80 ;  /* 0x00004f8000097802 */ /* 0x000fe40000000f00 */
[----:B------:R-:W-:Y:S02]  /*4f20*/  MOV R20, 0x4f00 ;  /* 0x00004f0000147802 */ /* 0x000fe40000000f00 */
[----:B------:R-:W-:Y:S02]  /*4f30*/  MOV R21, 0x0 ;  /* 0x0000000000157802 */ /* 0x000fe40000000f00 */
[----:B------:R-:W-:-:S02]  /*4f40*/  MOV R0, 0x0 ;  /* 0x0000000000007802 */ /* 0x000fc40000000f00 */
[----:B------:R-:W-:-:S04]  /*4f50*/  IADD3 R20, P0, P1, -R20, R9, R14 ;  /* 0x0000000914147210 */ /* 0x000fc8000791e10e */
[----:B------:R-:W-:-:S04]  /*4f60*/  IADD3.X R21, ~R0, R21, R15, P0, P1 ;  /* 0x0000001500157210 */ /* 0x000fc800007e250f */
[----:B-1----:R-:W-:Y:S05]  /*4f70*/  CALL.ABS.NOINC R2 ;  /* 0x0000000002007343 */ /* 0x002fea0003c00000 */
.L_x_406:
[----:B------:R-:W-:Y:S01]  /*4f80*/  MOV R0, 0x0 ;  /* 0x0000000000007802 */ /* 0x000fe20000000f00 */
[----:B------:R-:W-:Y:S01]  /*4f90*/  IMAD.MOV.U32 R4, RZ, RZ, c[0x4][0x178] ;  /* 0x01005e00ff047624 */ /* 0x000fe200078e00ff */
[----:B------:R-:W-:Y:S01]  /*4fa0*/  MOV R5, c[0x4][0x17c] ;  /* 0x01005f0000057a02 */ /* 0x000fe20000000f00 */
[----:B------:R-:W-:Y:S01]  /*4fb0*/  IMAD.MOV.U32 R6, RZ, RZ, c[0x4][0x180] ;  /* 0x01006000ff067624 */ /* 0x000fe200078e00ff */
[----:B------:R0:W2:Y:S01]  /*4fc0*/  LDC.64 R2, c[0x4][R0] ;  /* 0x0100000000027b82 */ /* 0x0000a20000000a00 */
[----:B------:R-:W-:Y:S01]  /*4fd0*/  IMAD.MOV.U32 R7, RZ, RZ, c[0x4][0x184] ;  /* 0x01006100ff077624 */ /* 0x000fe200078e00ff */
[----:B------:R-:W-:Y:S01]  /*4fe0*/  MOV R11, c[0x4][0x8c] ;  /* 0x01002300000b7a02 */ /* 0x000fe20000000f00 */
[----:B------:R-:W-:Y:S02]  /*4ff0*/  IMAD.MOV.U32 R8, RZ, RZ, 0x219 ;  /* 0x00000219ff087424 */ /* 0x000fe400078e00ff */
[----:B------:R-:W-:Y:S02]  /*5000*/  IMAD.MOV.U32 R10, RZ, RZ, c[0x4][0x88] ;  /* 0x01002200ff0a7624 */ /* 0x000fe400078e00ff */
[----:B------:R-:W-:-:S02]  /*5010*/  IMAD.MOV.U32 R12, RZ, RZ, 0x1 ;  /* 0x00000001ff0c7424 */ /* 0x000fc400078e00ff */
        /* <DEDUP_REMOVED lines=8> */
[----:B-12---:R-:W-:Y:S05]  /*50a0*/  CALL.ABS.NOINC R2 ;  /* 0x0000000002007343 */ /* 0x006fea0003c00000 */
[----:B------:R-:W-:Y:S05]  /*50b0*/  EXIT ;  /* 0x000000000000794d */ /* 0x000fea0003800000 */
.L_x_380:
[----:B------:R-:W-:Y:S01]  /*50c0*/  HFMA2.MMA R41, -RZ, RZ, 0, 1.847743988037109375e-06 ;  /* 0x0000001fff297435 */ /* 0x000fe200000001ff */
[----:B------:R-:W-:Y:S01]  /*50d0*/  IMAD.MOV.U32 R11, RZ, RZ, -0x800001 ;  /* 0xff7fffffff0b7424 */ /* 0x000fe200078e00ff */
[----:B------:R-:W-:Y:S01]  /*50e0*/  MOV R20, 0x5120 ;  /* 0x0000512000147802 */ /* 0x000fe20000000f00 */
[----:B------:R-:W-:Y:S02]  /*50f0*/  IMAD.MOV.U32 R42, RZ, RZ, 0x10 ;  /* 0x00000010ff2a7424 */ /* 0x000fe400078e00ff */
[----:B------:R-:W-:Y:S02]  /*5100*/  IMAD.MOV.U32 R44, RZ, RZ, -0x1 ;  /* 0xffffffffff2c7424 */ /* 0x000fe400078e00ff */
[----:B------:R-:W-:Y:S05]  /*5110*/  CALL.REL.NOINC `($__internal_9_$__cuda_sm70_shflsync_bfly_p) ;  /* 0x00001be000007944 */ /* 0x000fea0003c00000 */
[----:B-1----:R-:W-:Y:S01]  /*5120*/  IMAD.MOV.U32 R9, RZ, RZ, R41 ;  /* 0x000000ffff097224 */ /* 0x002fe200078e0029 */
[----:B0-----:R-:W-:Y:S05]  /*5130*/  BRA `(.L_x_418) ;  /* 0xffffbec000007947 */ /* 0x001fea000383ffff */
.L_x_381:
[----:B------:R-:W-:Y:S01]  /*5140*/  IMAD.MOV.U32 R11, RZ, RZ, R24 ;  /* 0x000000ffff0b7224 */ /* 0x000fe200078e0018 */
[----:B------:R-:W-:Y:S01]  /*5150*/  MOV R41, 0x1f ;  /* 0x0000001f00297802 */ /* 0x000fe20000000f00 */
[----:B------:R-:W-:Y:S01]  /*5160*/  IMAD.MOV.U32 R42, RZ, RZ, 0x8 ;  /* 0x00000008ff2a7424 */ /* 0x000fe200078e00ff */
[----:B------:R-:W-:Y:S01]  /*5170*/  MOV R20, 0x51a0 ;  /* 0x000051a000147802 */ /* 0x000fe20000000f00 */
[----:B------:R-:W-:-:S02]  /*5180*/  IMAD.MOV.U32 R44, RZ, RZ, -0x1 ;  /* 0xffffffffff2c7424 */ /* 0x000fc400078e00ff */
[----:B------:R-:W-:Y:S05]  /*5190*/  CALL.REL.NOINC `($__internal_9_$__cuda_sm70_shflsync_bfly_p) ;  /* 0x00001b6000007944 */ /* 0x000fea0003c00000 */
[----:B01----:R-:W-:Y:S01]  /*51a0*/  FMNMX.FTZ R11, R24, R41, !PT ;  /* 0x00000029180b7209 */ /* 0x003fe20007810000 */
[----:B------:R-:W-:Y:S01]  /*51b0*/  IMAD.MOV.U32 R42, RZ, RZ, 0x4 ;  /* 0x00000004ff2a7424 */ /* 0x000fe200078e00ff */
[----:B------:R-:W-:Y:S01]  /*51c0*/  MOV R20, 0x5200 ;  /* 0x0000520000147802 */ /* 0x000fe20000000f00 */
[----:B------:R-:W-:-:S02]  /*51d0*/  IMAD.MOV.U32 R41, RZ, RZ, 0x1f ;  /* 0x0000001fff297424 */ /* 0x000fc400078e00ff */
[----:B------:R-:W-:Y:S02]  /*51e0*/  IMAD.MOV.U32 R44, RZ, RZ, -0x1 ;  /* 0xffffffffff2c7424 */ /* 0x000fe400078e00ff */
[----:B------:R-:W-:Y:S05]  /*51f0*/  CALL.REL.NOINC `($__internal_9_$__cuda_sm70_shflsync_bfly_p) ;  /* 0x00001b0000007944 */ /* 0x000fea0003c00000 */
[----:B0-----:R-:W-:Y:S01]  /*5200*/  HFMA2.MMA R42, -RZ, RZ, 0, 1.1920928955078125e-07 ;  /* 0x00000002ff2a7435 */ /* 0x001fe200000001ff */
[----:B-1----:R-:W-:Y:S01]  /*5210*/  FMNMX.FTZ R11, R11, R41, !PT ;  /* 0x000000290b0b7209 */ /* 0x002fe20007810000 */
[----:B------:R-:W-:Y:S01]  /*5220*/  IMAD.MOV.U32 R41, RZ, RZ, 0x1f ;  /* 0x0000001fff297424 */ /* 0x000fe200078e00ff */
[----:B------:R-:W-:Y:S01]  /*5230*/  MOV R20, 0x5260 ;  /* 0x0000526000147802 */ /* 0x000fe20000000f00 */
[----:B------:R-:W-:Y:S02]  /*5240*/  IMAD.MOV.U32 R44, RZ, RZ, -0x1 ;  /* 0xffffffffff2c7424 */ /* 0x000fe400078e00ff */
[----:B------:R-:W-:Y:S05]  /*5250*/  CALL.REL.NOINC `($__internal_9_$__cuda_sm70_shflsync_bfly_p) ;  /* 0x00001aa000007944 */ /* 0x000fea0003c00000 */
[----:B01----:R-:W-:Y:S01]  /*5260*/  FMNMX.FTZ R11, R11, R41, !PT ;  /* 0x000000290b0b7209 */ /* 0x003fe20007810000 */
[----:B------:R-:W-:Y:S01]  /*5270*/  IMAD.MOV.U32 R42, RZ, RZ, 0x1 ;  /* 0x00000001ff2a7424 */ /* 0x000fe200078e00ff */
[----:B------:R-:W-:Y:S01]  /*5280*/  MOV R44, 0xffffffff ;  /* 0xffffffff002c7802 */ /* 0x000fe20000000f00 */
[----:B------:R-:W-:Y:S01]  /*5290*/  IMAD.MOV.U32 R41, RZ, RZ, 0x1f ;  /* 0x0000001fff297424 */ /* 0x000fe200078e00ff */
[----:B------:R-:W-:Y:S02]  /*52a0*/  MOV R20, 0x52c0 ;  /* 0x000052c000147802 */ /* 0x000fe40000000f00 */
[----:B------:R-:W-:Y:S05]  /*52b0*/  CALL.REL.NOINC `($__internal_9_$__cuda_sm70_shflsync_bfly_p) ;  /* 0x00001a4000007944 */ /* 0x000fea0003c00000 */
[----:B-1----:R-:W-:Y:S01]  /*52c0*/  IMAD.MOV.U32 R22, RZ, RZ, R41 ;  /* 0x000000ffff167224 */ /* 0x002fe200078e0029 */
[----:B0-----:R-:W-:Y:S05]  /*52d0*/  BRA `(.L_x_419) ;  /* 0xffffbdc000007947 */ /* 0x001fea000383ffff */
.L_x_408:
[----:B0-----:R-:W-:Y:S01]  /*52e0*/  IMAD.MOV.U32 R11, RZ, RZ, RZ ;  /* 0x000000ffff0b7224 */ /* 0x001fe200078e00ff */
[----:B------:R-:W-:Y:S01]  /*52f0*/  MOV R44, 0xffffffff ;  /* 0xffffffff002c7802 */ /* 0x000fe20000000f00 */
[----:B------:R-:W-:Y:S01]  /*5300*/  IMAD.MOV.U32 R42, RZ, RZ, 0x2 ;  /* 0x00000002ff2a7424 */ /* 0x000fe200078e00ff */
[----:B------:R-:W-:Y:S01]  /*5310*/  MOV R20, 0x5340 ;  /* 0x0000534000147802 */ /* 0x000fe20000000f00 */
[----:B------:R-:W-:-:S02]  /*5320*/  IMAD.MOV.U32 R41, RZ, RZ, 0x1f ;  /* 0x0000001fff297424 */ /* 0x000fc400078e00ff */
[----:B-1----:R-:W-:Y:S05]  /*5330*/  CALL.REL.NOINC `($__internal_9_$__cuda_sm70_shflsync_bfly_p) ;  /* 0x000019c000007944 */ /* 0x002fea0003c00000 */
[----:B-1----:R-:W-:Y:S01]  /*5340*/  IMAD.MOV.U32 R0, RZ, RZ, R41 ;  /* 0x000000ffff007224 */ /* 0x002fe200078e0029 */
[----:B0-----:R-:W-:Y:S05]  /*5350*/  BRA `(.L_x_420) ;  /* 0xffffdba000007947 */ /* 0x001fea000383ffff */
.L_x_409:
[----:B------:R-:W-:Y:S01]  /*5360*/  IMAD.MOV.U32 R42, RZ, RZ, 0x1 ;  /* 0x00000001ff2a7424 */ /* 0x000fe200078e00ff */
[----:B------:R-:W-:Y:S01]  /*5370*/  MOV R20, 0x53b0 ;  /* 0x000053b000147802 */ /* 0x000fe20000000f00 */
[----:B------:R-:W-:-:S02]  /*5380*/  IMAD.MOV.U32 R41, RZ, RZ, 0x1f ;  /* 0x0000001fff297424 */ /* 0x000fc400078e00ff */
[----:B------:R-:W-:Y:S02]  /*5390*/  IMAD.MOV.U32 R44, RZ, RZ, -0x1 ;  /* 0xffffffffff2c7424 */ /* 0x000fe400078e00ff */
[----:B-1----:R-:W-:Y:S05]  /*53a0*/  CALL.REL.NOINC `($__internal_9_$__cuda_sm70_shflsync_bfly_p) ;  /* 0x0000195000007944 */ /* 0x002fea0003c00000 */
[----:B-1----:R-:W-:Y:S01]  /*53b0*/  FADD.FTZ R40, R11, R41 ;  /* 0x000000290b287221 */ /* 0x002fe20000010000 */
[----:B0-----:R-:W-:Y:S01]  /*53c0*/  HFMA2.MMA R11, -RZ, RZ, 0, 0 ;  /* 0x00000000ff0b7435 */ /* 0x001fe200000001ff */
[----:B------:R-:W-:Y:S01]  /*53d0*/  IMAD.MOV.U32 R42, RZ, RZ, 0x2 ;  /* 0x00000002ff2a7424 */ /* 0x000fe200078e00ff */
[----:B------:R-:W-:Y:S01]  /*53e0*/  MOV R20, 0x5420 ;  /* 0x0000542000147802 */ /* 0x000fe20000000f00 */
[----:B------:R-:W-:Y:S02]  /*53f0*/  IMAD.MOV.U32 R41, RZ, RZ, 0x1f ;  /* 0x0000001fff297424 */ /* 0x000fe400078e00ff */
[----:B------:R-:W-:Y:S02]  /*5400*/  IMAD.MOV.U32 R44, RZ, RZ, -0x1 ;  /* 0xffffffffff2c7424 */ /* 0x000fe400078e00ff */
[----:B------:R-:W-:Y:S05]  /*5410*/  CALL.REL.NOINC `($__internal_9_$__cuda_sm70_shflsync_bfly_p) ;  /* 0x000018e000007944 */ /* 0x000fea0003c00000 */
[----:B01----:R-:W-:Y:S01]  /*5420*/  FADD.FTZ R11, RZ, R41 ;  /* 0x00000029ff0b7221 */ /* 0x003fe20000010000 */
[----:B------:R-:W-:Y:S01]  /*5430*/  MOV R41, 0x1f ;  /* 0x0000001f00297802 */ /* 0x000fe20000000f00 */
[----:B------:R-:W-:Y:S01]  /*5440*/  IMAD.MOV.U32 R42, RZ, RZ, 0x1 ;  /* 0x00000001ff2a7424 */ /* 0x000fe200078e00ff */
[----:B------:R-:W-:Y:S01]  /*5450*/  MOV R20, 0x5480 ;  /* 0x0000548000147802 */ /* 0x000fe20000000f00 */
[----:B------:R-:W-:-:S02]  /*5460*/  IMAD.MOV.U32 R44, RZ, RZ, -0x1 ;  /* 0xffffffffff2c7424 */ /* 0x000fc400078e00ff */
[----:B------:R-:W-:Y:S05]  /*5470*/  CALL.REL.NOINC `($__internal_9_$__cuda_sm70_shflsync_bfly_p) ;  /* 0x0000188000007944 */ /* 0x000fea0003c00000 */
[----:B-1----:R-:W-:Y:S01]  /*5480*/  FADD.FTZ R39, R11, R41 ;  /* 0x000000290b277221 */ /* 0x002fe20000010000 */
[----:B0-----:R-:W-:Y:S01]  /*5490*/  MOV R44, 0xffffffff ;  /* 0xffffffff002c7802 */ /* 0x001fe20000000f00 */
[----:B------:R-:W-:Y:S01]  /*54a0*/  IMAD.MOV.U32 R11, RZ, RZ, RZ ;  /* 0x000000ffff0b7224 */ /* 0x000fe200078e00ff */
[----:B------:R-:W-:Y:S01]  /*54b0*/  MOV R20, 0x54f0 ;  /* 0x000054f000147802 */ /* 0x000fe20000000f00 */
[----:B------:R-:W-:-:S02]  /*54c0*/  IMAD.MOV.U32 R42, RZ, RZ, 0x2 ;  /* 0x00000002ff2a7424 */ /* 0x000fc400078e00ff */
[----:B------:R-:W-:Y:S02]  /*54d0*/  IMAD.MOV.U32 R41, RZ, RZ, 0x1f ;  /* 0x0000001fff297424 */ /* 0x000fe400078e00ff */
[----:B------:R-:W-:Y:S05]  /*54e0*/  CALL.REL.NOINC `($__internal_9_$__cuda_sm70_shflsync_bfly_p) ;  /* 0x0000181000007944 */ /* 0x000fea0003c00000 */
[----:B01----:R-:W-:Y:S01]  /*54f0*/  FADD.FTZ R11, RZ, R41 ;  /* 0x00000029ff0b7221 */ /* 0x003fe20000010000 */
[----:B------:R-:W-:Y:S01]  /*5500*/  MOV R20, 0x5550 ;  /* 0x0000555000147802 */ /* 0x000fe20000000f00 */
[----:B------:R-:W-:Y:S02]  /*5510*/  IMAD.MOV.U32 R42, RZ, RZ, 0x1 ;  /* 0x00000001ff2a7424 */ /* 0x000fe400078e00ff */
[----:B------:R-:W-:Y:S02]  /*5520*/  IMAD.MOV.U32 R41, RZ, RZ, 0x1f ;  /* 0x0000001fff297424 */ /* 0x000fe400078e00ff */
[----:B------:R-:W-:Y:S02]  /*5530*/  IMAD.MOV.U32 R44, RZ, RZ, -0x1 ;  /* 0xffffffffff2c7424 */ /* 0x000fe400078e00ff */
[----:B------:R-:W-:Y:S05]  /*5540*/  CALL.REL.NOINC `($__internal_9_$__cuda_sm70_shflsync_bfly_p) ;  /* 0x000017b000007944 */ /* 0x000fea0003c00000 */
[----:B0-----:R-:W-:Y:S01]  /*5550*/  HFMA2.MMA R42, -RZ, RZ, 0, 1.1920928955078125e-07 ;  /* 0x00000002ff2a7435 */ /* 0x001fe200000001ff */
[----:B-1----:R-:W-:Y:S01]  /*5560*/  FADD.FTZ R37, R11, R41 ;  /* 0x000000290b257221 */ /* 0x002fe20000010000 */
[----:B------:R-:W-:Y:S01]  /*5570*/  MOV R20, 0x55c0 ;  /* 0x000055c000147802 */ /* 0x000fe20000000f00 */
[----:B------:R-:W-:Y:S02]  /*5580*/  IMAD.MOV.U32 R11, RZ, RZ, RZ ;  /* 0x000000ffff0b7224 */ /* 0x000fe400078e00ff */
[----:B------:R-:W-:-:S02]  /*5590*/  IMAD.MOV.U32 R41, RZ, RZ, 0x1f ;  /* 0x0000001fff297424 */ /* 0x000fc400078e00ff */
[----:B------:R-:W-:Y:S02]  /*55a0*/  IMAD.MOV.U32 R44, RZ, RZ, -0x1 ;  /* 0xffffffffff2c7424 */ /* 0x000fe400078e00ff */
[----:B------:R-:W-:Y:S05]  /*55b0*/  CALL.REL.NOINC `($__internal_9_$__cuda_sm70_shflsync_bfly_p) ;  /* 0x0000174000007944 */ /* 0x000fea0003c00000 */
[----:B01----:R-:W-:Y:S01]  /*55c0*/  FADD.FTZ R11, RZ, R41 ;  /* 0x00000029ff0b7221 */ /* 0x003fe20000010000 */
[----:B------:R-:W-:Y:S01]  /*55d0*/  MOV R44, 0xffffffff ;  /* 0xffffffff002c7802 */ /* 0x000fe20000000f00 */
[----:B------:R-:W-:Y:S01]  /*55e0*/  IMAD.MOV.U32 R42, RZ, RZ, 0x1 ;  /* 0x00000001ff2a7424 */ /* 0x000fe200078e00ff */
[----:B------:R-:W-:Y:S01]  /*55f0*/  MOV R20, 0x5620 ;  /* 0x0000562000147802 */ /* 0x000fe20000000f00 */
[----:B------:R-:W-:Y:S02]  /*5600*/  IMAD.MOV.U32 R41, RZ, RZ, 0x1f ;  /* 0x0000001fff297424 */ /* 0x000fe400078e00ff */
[----:B------:R-:W-:Y:S05]  /*5610*/  CALL.REL.NOINC `($__internal_9_$__cuda_sm70_shflsync_bfly_p) ;  /* 0x000016e000007944 */ /* 0x000fea0003c00000 */
[----:B-1----:R-:W-:Y:S01]  /*5620*/  FADD.FTZ R38, R11, R41 ;  /* 0x000000290b267221 */ /* 0x002fe20000010000 */
[----:B------:R-:W-:Y:S01]  /*5630*/  MOV R20, 0x5690 ;  /* 0x0000569000147802 */ /* 0x000fe20000000f00 */
[----:B0-----:R-:W-:Y:S02]  /*5640*/  IMAD.MOV.U32 R11, RZ, RZ, RZ ;  /* 0x000000ffff0b7224 */ /* 0x001fe400078e00ff */
[----:B------:R-:W-:Y:S02]  /*5650*/  IMAD.MOV.U32 R42, RZ, RZ, 0x2 ;  /* 0x00000002ff2a7424 */ /* 0x000fe400078e00ff */
[----:B------:R-:W-:-:S02]  /*5660*/  IMAD.MOV.U32 R41, RZ, RZ, 0x1f ;  /* 0x0000001fff297424 */ /* 0x000fc400078e00ff */
[----:B------:R-:W-:Y:S02]  /*5670*/  IMAD.MOV.U32 R44, RZ, RZ, -0x1 ;  /* 0xffffffffff2c7424 */ /* 0x000fe400078e00ff */
[----:B------:R-:W-:Y:S05]  /*5680*/  CALL.REL.NOINC `($__internal_9_$__cuda_sm70_shflsync_bfly_p) ;  /* 0x0000167000007944 */ /* 0x000fea0003c00000 */
[----:B0-----:R-:W-:Y:S01]  /*5690*/  HFMA2.MMA R42, -RZ, RZ, 0, 5.9604644775390625e-08 ;  /* 0x00000001ff2a7435 */ /* 0x001fe200000001ff */
[----:B-1----:R-:W-:Y:S01]  /*56a0*/  FADD.FTZ R11, RZ, R41 ;  /* 0x00000029ff0b7221 */ /* 0x002fe20000010000 */
[----:B------:R-:W-:Y:S01]  /*56b0*/  MOV R20, 0x56f0 ;  /* 0x000056f000147802 */ /* 0x000fe20000000f00 */
[----:B------:R-:W-:Y:S02]  /*56c0*/  IMAD.MOV.U32 R41, RZ, RZ, 0x1f ;  /* 0x0000001fff297424 */ /* 0x000fe400078e00ff */
[----:B------:R-:W-:Y:S02]  /*56d0*/  IMAD.MOV.U32 R44, RZ, RZ, -0x1 ;  /* 0xffffffffff2c7424 */ /* 0x000fe400078e00ff */
[----:B------:R-:W-:Y:S05]  /*56e0*/  CALL.REL.NOINC `($__internal_9_$__cuda_sm70_shflsync_bfly_p) ;  /* 0x0000161000007944 */ /* 0x000fea0003c00000 */
[----:B-1----:R-:W-:Y:S01]  /*56f0*/  FADD.FTZ R36, R11, R41 ;  /* 0x000000290b247221 */ /* 0x002fe20000010000 */
[----:B------:R-:W-:Y:S01]  /*5700*/  MOV R41, 0x1f ;  /* 0x0000001f00297802 */ /* 0x000fe20000000f00 */
[----:B0-----:R-:W-:Y:S01]  /*5710*/  IMAD.MOV.U32 R11, RZ, RZ, RZ ;  /* 0x000000ffff0b7224 */ /* 0x001fe200078e00ff */
[----:B------:R-:W-:Y:S01]  /*5720*/  MOV R20, 0x5760 ;  /* 0x0000576000147802 */ /* 0x000fe20000000f00 */
[----:B------:R-:W-:Y:S02]  /*5730*/  IMAD.MOV.U32 R42, RZ, RZ, 0x2 ;  /* 0x00000002ff2a7424 */ /* 0x000fe400078e00ff */
[----:B------:R-:W-:-:S02]  /*5740*/  IMAD.MOV.U32 R44, RZ, RZ, -0x1 ;  /* 0xffffffffff2c7424 */ /* 0x000fc400078e00ff */
[----:B------:R-:W-:Y:S05]  /*5750*/  CALL.REL.NOINC `($__internal_9_$__cuda_sm70_shflsync_bfly_p) ;  /* 0x000015a000007944 */ /* 0x000fea0003c00000 */
[----:B01----:R-:W-:Y:S01]  /*5760*/  FADD.FTZ R11, RZ, R41 ;  /* 0x00000029ff0b7221 */ /* 0x003fe20000010000 */
[----:B------:R-:W-:Y:S01]  /*5770*/  MOV R20, 0x57c0 ;  /* 0x000057c000147802 */ /* 0x000fe20000000f00 */
[----:B------:R-:W-:-:S02]  /*5780*/  IMAD.MOV.U32 R42, RZ, RZ, 0x1 ;  /* 0x00000001ff2a7424 */ /* 0x000fc400078e00ff */
[----:B------:R-:W-:Y:S02]  /*5790*/  IMAD.MOV.U32 R41, RZ, RZ, 0x1f ;  /* 0x0000001fff297424 */ /* 0x000fe400078e00ff */
[----:B------:R-:W-:Y:S02]  /*57a0*/  IMAD.MOV.U32 R44, RZ, RZ, -0x1 ;  /* 0xffffffffff2c7424 */ /* 0x000fe400078e00ff */
[----:B------:R-:W-:Y:S05]  /*57b0*/  CALL.REL.NOINC `($__internal_9_$__cuda_sm70_shflsync_bfly_p) ;  /* 0x0000154000007944 */ /* 0x000fea0003c00000 */
        /* <DEDUP_REMOVED lines=338> */
[----:B-1----:R-:W-:Y:S01]  /*6ce0*/  IMAD.MOV.U32 R20, RZ, RZ, R41 ;  /* 0x000000ffff147224 */ /* 0x002fe200078e0029 */
[----:B0-----:R-:W-:Y:S05]  /*6cf0*/  BRA `(.L_x_421) ;  /* 0xffffc36000007947 */ /* 0x001fea000383ffff */
        .weak           $__internal_9_$__cuda_sm70_shflsync_bfly_p
        .type           $__internal_9_$__cuda_sm70_shflsync_bfly_p,@function
        .size           $__internal_9_$__cuda_sm70_shflsync_bfly_p,(.L_x_24670 - $__internal_9_$__cuda_sm70_shflsync_bfly_p)
$__internal_9_$__cuda_sm70_shflsync_bfly_p:
[----:B------:R-:W-:Y:S01]  /*6d00*/  IMAD.MOV.U32 R21, RZ, RZ, 0x0 ;  /* 0x00000000ff157424 */ /* 0x000fe200078e00ff */
[----:B------:R-:W-:Y:S04]  /*6d10*/  WARPSYNC R44 ;  /* 0x0000002c00007348 */ /* 0x000fe80003800000 */
[----:B------:R0:W1:Y:S01]  /*6d20*/  SHFL.BFLY PT, R41, R11, R42, R41 ;  /* 0x0c00002a0b297389 */ /* 0x00006200000e0029 */
[----:B------:R-:W-:Y:S05]  /*6d30*/  RET.REL.NODEC R20 `(_ZN4vllm25paged_attention_v2_kernelI13__nv_bfloat16hLi256ELi32ELi128ELNS_18Fp8KVCacheDataTypeE2ELb1ELi512EEEvPfS3_PT_PKS4_PKT0_SA_ifPKiSC_iPKfiiiSE_SE_iiiii) ;  /* 0xffff92c014007950 */ /* 0x000fea0003c3ffff */
.L_x_422:
        /* <DEDUP_REMOVED lines=12> */
.L_x_24670:


//--------------------- .text._ZN4vllm25paged_attention_v2_kernelI13__nv_bfloat16hLi192ELi32ELi128ELNS_18Fp8KVCacheDataTypeE2ELb1ELi512EEEvPfS3_PT_PKS4_PKT0_SA_ifPKiSC_iPKfiiiSE_SE_iiiii --------------------------
	.section	.text._ZN4vllm25paged_attention_v2_kernelI13__nv_bfloat16hLi192ELi32ELi128ELNS_18Fp8KVCacheDataTypeE2ELb1ELi512EEEvPfS3_PT_PKS4_PKT0_SA_ifPKiSC_iPKfiiiSE_SE_iiiii,"ax",@progbits
	.sectioninfo	@"SHI_REGISTERS=52"
	.align	128
        .global         _ZN4vllm25paged_attention_v2_kernelI13__nv_bfloat16hLi192ELi32ELi128ELNS_18Fp8KVCacheDataTypeE2ELb1ELi512EEEvPfS3_PT_PKS4_PKT0_SA_ifPKiSC_iPKfiiiSE_SE_iiiii
        .type           _ZN4vllm25paged_attention_v2_kernelI13__nv_bfloat16hLi192ELi32ELi128ELNS_18Fp8KVCacheDataTypeE2ELb1ELi512EEEvPfS3_PT_PKS4_PKT0_SA_ifPKiSC_iPKfiiiSE_SE_iiiii,@function
        .size           _ZN4vllm25paged_attention_v2_kernelI13__nv_bfloat16hLi192ELi32ELi128ELNS_18Fp8KVCacheDataTypeE2ELb1ELi512EEEvPfS3_PT_PKS4_PKT0_SA_ifPKiSC_iPKfiiiSE_SE_iiiii,(.L_x_24671 - _ZN4vllm25paged_attention_v2_kernelI13__nv_bfloat16hLi192ELi32ELi128ELNS_18Fp8KVCacheDataTypeE2ELb1ELi512EEEvPfS3_PT_PKS4_PKT0_SA_ifPKiSC_iPKfiiiSE_SE_iiiii)
        .other          _ZN4vllm25paged_attention_v2_kernelI13__nv_bfloat16hLi192ELi32ELi128ELNS_18Fp8KVCacheDataTypeE2ELb1ELi512EEEvPfS3_PT_PKS4_PKT0_SA_ifPKiSC_iPKfiiiSE_SE_iiiii,@"STO_CUDA_ENTRY STV_DEFAULT"
_ZN4vllm25paged_attention_v2_kernelI13__nv_bfloat16hLi192ELi32ELi128ELNS_18Fp8KVCacheDataTypeE2ELb1ELi512EEEvPfS3_PT_PKS4_PKT0_SA_ifPKiSC_iPKfiiiSE_SE_iiiii:
.text._ZN4vllm25paged_attention_v2_kernelI13__nv_bfloat16hLi192ELi32ELi128ELNS_18Fp8KVCacheDataTypeE2ELb1ELi512EEEvPfS3_PT_PKS4_PKT0_SA_ifPKiSC_iPKfiiiSE_SE_iiiii:
[----:B------:R-:W-:Y:S02]  /*0000*/  IMAD.MOV.U32 R1, RZ, RZ, c[0x0][0x28] ;  /* 0x00000a00ff017624 */ /* 0x000fe400078e00ff */
[----:B------:R-:W0:Y:S01]  /*0010*/  S2R R8, SR_CTAID.Y ;  /* 0x0000000000087919 */ /* 0x000e220000002600 */
[----:B------:R-:W-:Y:S01]  /*0020*/  IMAD.MOV.U32 R5, RZ, RZ, 0x4 ;  /* 0x00000004ff057424 */ /* 0x000fe200078e00ff */
[----:B------:R-:W-:-:S03]  /*0030*/  ULDC.64 UR36, c[0x0][0x118] ;  /* 0x0000460000247ab9 */ /* 0x000fc60000000a00 */
[----:B0-----:R-:W-:-:S06]  /*0040*/  IMAD.WIDE R4, R8, R5, c[0x0][0x1a0] ;  /* 0x0000680008047625 */ /* 0x001fcc00078e0205 */
        /* <DEDUP_REMOVED lines=16> */
[----:B------:R-:W-:Y:S01]  /*0150*/  SHF.R.S32.HI R9, RZ, 0x1f, R14 ;  /* 0x0000001fff097819 */ /* 0x000fe2000001140e */
[----:B------:R-:W-:Y:S02]  /*0160*/  IMAD R3, R3, 0x20, R6 ;  /* 0x0000002003037824 */ /* 0x000fe400078e0206 */
[----:B-1----:R-:W-:Y:S01]  /*0170*/  IMAD R12, R0, 0xc0, RZ ;  /* 0x000000c0000c7824 */ /* 0x002fe200078e02ff */
[----:B------:R-:W-:Y:S02]  /*0180*/  LEA.HI R9, R9, R14, RZ, 0x5 ;  /* 0x0000000e09097211 */ /* 0x000fe400078f28ff */
[----:B------:R-:W-:Y:S02]  /*0190*/  IMNMX R3, R4, R3, PT ;  /* 0x0000000304037217 */ /* 0x000fe40003800200 */
[----:B------:R-:W-:-:S02]  /*01a0*/  LOP3.LUT R15, R9, 0xffffffe0, RZ, 0xc0, !PT ;  /* 0xffffffe0090f7812 */ /* 0x000fc400078ec0ff */
[----:B------:R-:W-:Y:S01]  /*01b0*/  SHF.R.S32.HI R13, RZ, 0x5, R9 ;  /* 0x00000005ff0d7819 */ /* 0x000fe20000011409 */
[----:B------:R-:W-:Y:S01]  /*01c0*/  IMAD.IADD R9, R3, 0x1, -R6 ;  /* 0x0000000103097824 */ /* 0x000fe200078e0a06 */
[----:B------:R-:W-:Y:S01]  /*01d0*/  IADD3 R15, -R15, R14, RZ ;  /* 0x0000000e0f0f7210 */ /* 0x000fe20007ffe1ff */
[----:B------:R-:W-:Y:S05]  /*01e0*/  @P0 BRA `(.L_x_424) ;  /* 0x000004c000000947 */ /* 0x000fea0003800000 */
[----:B------:R-:W-:Y:S01]  /*01f0*/  IMNMX R3, R14, -0x68, !PT ;  /* 0xffffff980e037817 */ /* 0x000fe20007800200 */
[----:B------:R-:W-:Y:S01]  /*0200*/  IMAD R11, R8, c[0x0][0x1b8], RZ ;  /* 0x00006e00080b7a24 */ /* 0x000fe200078e02ff */
[----:B------:R-:W-:Y:S01]  /*0210*/  BSSY B1, `(.L_x_425) ;  /* 0x0000023000017945 */ /* 0x000fe20003800000 */
[----:B------:R-:W-:Y:S01]  /*0220*/  SHF.R.S32.HI R24, RZ, 0x1f, R12 ;  /* 0x0000001fff187819 */ /* 0x000fe2000001140c */
[----:B------:R-:W-:Y:S01]  /*0230*/  IMAD.MOV.U32 R17, RZ, RZ, R14 ;  /* 0x000000ffff117224 */ /* 0x000fe200078e000e */
[----:B------:R-:W-:Y:S02]  /*0240*/  IADD3 R3, -R14, 0x7f, R3 ;  /* 0x0000007f0e037810 */ /* 0x000fe40007ffe103 */
[----:B------:R-:W-:-:S02]  /*0250*/  SHF.R.S32.HI R19, RZ, 0x1f, R11 ;  /* 0x0000001fff137819 */ /* 0x000fc4000001140b */
        /* <DEDUP_REMOVED lines=15> */
.L_x_427:
        /* <DEDUP_REMOVED lines=15> */
.L_x_426:
[----:B------:R-:W-:Y:S05]  /*0440*/  BSYNC B1 ;  /* 0x0000000000017941 */ /* 0x000fea0003800000 */
.L_x_425:
[----:B------:R-:W-:Y:S05]  /*0450*/  @!P0 BRA `(.L_x_424) ;  /* 0x0000025000008947 */ /* 0x000fea0003800000 */
[----:B------:R-:W-:Y:S02]  /*0460*/  IADD3 R37, P0, R11, R12, RZ ;  /* 0x0000000c0b257210 */ /* 0x000fe40007f1e0ff */
[C---:B------:R-:W-:Y:S02]  /*0470*/  SHF.L.U32 R32, R17.reuse, 0x3, RZ ;  /* 0x0000000311207819 */ /* 0x040fe400000006ff */
[----:B------:R-:W-:Y:S01]  /*0480*/  IADD3 R11, R17, -0x200, RZ ;  /* 0xfffffe00110b7810 */ /* 0x000fe20007ffe0ff */
[----:B------:R-:W-:Y:S01]  /*0490*/  IMAD.X R24, R19, 0x1, R24, P0 ;  /* 0x0000000113187824 */ /* 0x000fe200000e0618 */
[----:B------:R-:W-:Y:S01]  /*04a0*/  LEA R35, P0, R37, c[0x0][0x178], 0x1 ;  /* 0x00005e0025237a11 */ /* 0x000fe200078008ff */
[----:B------:R-:W-:Y:S01]  /*04b0*/  IMAD.WIDE R32, R32, 0x2, RZ ;  /* 0x0000000220207825 */ /* 0x000fe200078e02ff */
[----:B------:R-:W-:Y:S02]  /*04c0*/  LEA R34, R17, 0x1000, 0x4 ;  /* 0x0000100011227811 */ /* 0x000fe400078e20ff */
[----:B------:R-:W-:-:S02]  /*04d0*/  LEA.HI.X R37, R37, c[0x0][0x17c], R24, 0x1, P0 ;  /* 0x00005f0025257a11 */ /* 0x000fc400000f0c18 */
[----:B------:R-:W-:-:S04]  /*04e0*/  LOP3.LUT R36, R32, 0xc, RZ, 0xfc, !PT ;  /* 0x0000000c20247812 */ /* 0x000fc800078efcff */
.L_x_428:
        /* <DEDUP_REMOVED lines=28> */
.L_x_424:
[----:B------:R-:W-:Y:S05]  /*06b0*/  BSYNC B0 ;  /* 0x0000000000007941 */ /* 0x000fea0003800000 */
.L_x_423:
[----:B------:R-:W-:Y:S01]  /*06c0*/  IABS R2, c[0x0][0x1e4] ;  /* 0x0000790000027a13 */ /* 0x000fe20000000000 */
[----:B------:R-:W-:Y:S01]  /*06d0*/  BAR.SYNC.DEFER_BLOCKING 0x0 ;  /* 0x0000000000007b1d */ /* 0x000fe20000010000 */
[----:B------:R-:W-:-:S04]  /*06e0*/  IADD3 R11, R4, -0x1, RZ ;  /* 0xffffffff040b7810 */ /* 0x000fc80007ffe0ff */
[----:B------:R-:W-:Y:S01]  /*06f0*/  IABS R19, R11 ;  /* 0x0000000b00137213 */ /* 0x000fe20000000000 */
[----:B------:R-:W0:Y:S01]  /*0700*/  I2F.RP R18, R2 ;  /* 0x0000000200127306 */ /* 0x000e220000209400 */
[----:B------:R-:W-:-:S04]  /*0710*/  LOP3.LUT R11, R11, c[0x0][0x1e4], RZ, 0x3c, !PT ;  /* 0x000079000b0b7a12 */ /* 0x000fc800078e3cff */
[----:B------:R-:W-:-:S03]  /*0720*/  ISETP.GE.AND P2, PT, R11, RZ, PT ;  /* 0x000000ff0b00720c */ /* 0x000fc60003f46270 */
[----:B0-----:R-:W0:Y:S02]  /*0730*/  MUFU.RCP R18, R18 ;  /* 0x0000001200127308 */ /* 0x001e240000001000 */
[----:B0-----:R-:W-:-:S06]  /*0740*/  IADD3 R16, R18, 0xffffffe, RZ ;  /* 0x0ffffffe12107810 */ /* 0x001fcc0007ffe0ff */
[----:B------:R0:W1:Y:S02]  /*0750*/  F2I.FTZ.U32.TRUNC.NTZ R17, R16 ;  /* 0x0000001000117305 */ /* 0x000064000021f000 */
[----:B0-----:R-:W-:Y:S01]  /*0760*/  HFMA2.MMA R16, -RZ, RZ, 0, 0 ;  /* 0x00000000ff107435 */ /* 0x001fe200000001ff */
[----:B-1----:R-:W-:-:S04]  /*0770*/  IMAD.MOV R3, RZ, RZ, -R17 ;  /* 0x000000ffff037224 */ /* 0x002fc800078e0a11 */
[----:B------:R-:W-:-:S05]  /*0780*/  IMAD R3, R3, R2, RZ ;  /* 0x0000000203037224 */ /* 0x000fca00078e02ff */
[----:B------:R-:W-:-:S04]  /*0790*/  IMAD.HI.U32 R3, R17, R3, R16 ;  /* 0x0000000311037227 */ /* 0x000fc800078e0010 */
[----:B------:R-:W-:Y:S02]  /*07a0*/  IMAD.MOV.U32 R16, RZ, RZ, c[0x0][0x1e8] ;  /* 0x00007a00ff107624 */ /* 0x000fe400078e00ff */
[----:B------:R-:W-:-:S04]  /*07b0*/  IMAD.HI.U32 R17, R3, R19, RZ ;  /* 0x0000001303117227 */ /* 0x000fc800078e00ff */
[----:B------:R-:W-:-:S04]  /*07c0*/  IMAD.MOV R18, RZ, RZ, -R17 ;  /* 0x000000ffff127224 */ /* 0x000fc800078e0a11 */
[----:B------:R-:W-:-:S05]  /*07d0*/  IMAD R19, R2, R18, R19 ;  /* 0x0000001202137224 */ /* 0x000fca00078e0213 */
[----:B------:R-:W-:-:S13]  /*07e0*/  ISETP.GT.U32.AND P1, PT, R2, R19, PT ;  /* 0x000000130200720c */ /* 0x000fda0003f24070 */
[----:B------:R-:W-:Y:S01]  /*07f0*/  @!P1 IMAD.IADD R19, R19, 0x1, -R2 ;  /* 0x0000000113139824 */ /* 0x000fe200078e0a02 */
[----:B------:R-:W-:Y:S02]  /*0800*/  @!P1 IADD3 R17, R17, 0x1, RZ ;  /* 0x0000000111119810 */ /* 0x000fe40007ffe0ff */
[----:B------:R-:W-:Y:S02]  /*0810*/  ISETP.NE.AND P1, PT, RZ, c[0x0][0x1e4], PT ;  /* 0x00007900ff007a0c */ /* 0x000fe40003f25270 */
[----:B------:R-:W-:-:S13]  /*0820*/  ISETP.GE.U32.AND P0, PT, R19, R2, PT ;  /* 0x000000021300720c */ /* 0x000fda0003f06070 */
[----:B------:R-:W-:Y:S02]  /*0830*/  @P0 IADD3 R17, R17, 0x1, RZ ;  /* 0x0000000111110810 */ /* 0x000fe40007ffe0ff */
[----:B------:R-:W-:-:S03]  /*0840*/  ISETP.GT.AND P0, PT, R16, -0x1, PT ;  /* 0xffffffff1000780c */ /* 0x000fc60003f04270 */
[----:B------:R-:W-:-:S05]  /*0850*/  IMAD.MOV.U32 R11, RZ, RZ, R17 ;  /* 0x000000ffff0b7224 */ /* 0x000fca00078e0011 */
[----:B------:R-:W-:Y:S02]  /*0860*/  @!P2 IADD3 R11, -R11, RZ, RZ ;  /* 0x000000ff0b0ba210 */ /* 0x000fe40007ffe1ff */
[----:B------:R-:W-:-:S03]  /*0870*/  @!P1 LOP3.LUT R11, RZ, c[0x0][0x1e4], RZ, 0x33, !PT ;  /* 0x00007900ff0b9a12 */ /* 0x000fc600078e33ff */
[----:B------:R-:W-:Y:S05]  /*0880*/  @P0 BRA `(.L_x_429) ;  /* 0x0000039000000947 */ /* 0x000fea0003800000 */
[----:B------:R-:W-:Y:S01]  /*0890*/  IABS R19, c[0x0][0x190] ;  /* 0x0000640000137a13 */ /* 0x000fe20000000000 */
[----:B------:R-:W-:Y:S01]  /*08a0*/  ULDC UR4, c[0x0][0xc] ;  /* 0x0000030000047ab9 */ /* 0x000fe20000000800 */
[----:B------:R-:W-:Y:S01]  /*08b0*/  IABS R22, R0 ;  /* 0x0000000000167213 */ /* 0x000fe20000000000 */
[----:B------:R-:W-:Y:S01]  /*08c0*/  ULDC UR5, c[0x0][0x190] ;  /* 0x0000640000057ab9 */ /* 0x000fe20000000800 */
[----:B------:R-:W0:Y:S01]  /*08d0*/  I2F.RP R18, R19 ;  /* 0x0000001300127306 */ /* 0x000e220000209400 */
[----:B------:R-:W-:-:S06]  /*08e0*/  ULOP3.LUT UR4, UR4, UR5, URZ, 0x3c, !UPT ;  /* 0x0000000504047292 */ /* 0x000fcc000f8e3c3f */
        /* <DEDUP_REMOVED lines=8> */
[----:B------:R-:W-:Y:S01]  /*0970*/  IMAD R21, R20, R19, RZ ;  /* 0x0000001314157224 */ /* 0x000fe200078e02ff */
[----:B------:R-:W-:-:S03]  /*0980*/  IABS R20, c[0x0][0xc] ;  /* 0x0000030000147a13 */ /* 0x000fc60000000000 */
[----:B------:R-:W-:-:S06]  /*0990*/  IMAD.HI.U32 R17, R17, R21, R16 ;  /* 0x0000001511117227 */ /* 0x000fcc00078e0010 */
        /* <DEDUP_REMOVED lines=8> */
[----:B------:R-:W-:-:S04]  /*0a20*/  @P0 IADD3 R17, R17, 0x1, RZ ;  /* 0x0000000111110810 */ /* 0x000fc80007ffe0ff */
[----:B------:R-:W-:-:S05]  /*0a30*/  MOV R23, R17 ;  /* 0x0000001100177202 */ /* 0x000fca0000000f00 */
        /* <DEDUP_REMOVED lines=11> */
[----:B------:R-:W-:Y:S02]  /*0af0*/  IMAD R21, R20, R19, RZ ;  /* 0x0000001314157224 */ /* 0x000fe400078e02ff */
[----:B------:R-:W-:Y:S02]  /*0b00*/  IMAD.MOV.U32 R20, RZ, RZ, R22 ;  /* 0x000000ffff147224 */ /* 0x000fe400078e0016 */
[----:B------:R-:W-:-:S06]  /*0b10*/  IMAD.HI.U32 R17, R17, R21, R16 ;  /* 0x0000001511117227 */ /* 0x000fcc00078e0010 */
[----:B------:R-:W-:-:S04]  /*0b20*/  IMAD.HI.U32 R17, R17, R20, RZ ;  /* 0x0000001411117227 */ /* 0x000fc800078e00ff */
[----:B------:R-:W-:-:S05]  /*0b30*/  IMAD R16, R17, R18, R20 ;  /* 0x0000001211107224 */ /* 0x000fca00078e0214 */
[----:B------:R-:W-:-:S13]  /*0b40*/  ISETP.GT.U32.AND P1, PT, R19, R16, PT ;  /* 0x000000101300720c */ /* 0x000fda0003f24070 */
[----:B------:R-:W-:Y:S01]  /*0b50*/  @!P1 IMAD.IADD R16, R16, 0x1, -R19 ;  /* 0x0000000110109824 */ /* 0x000fe200078e0a13 */
[----:B------:R-:W-:Y:S02]  /*0b60*/  @!P1 IADD3 R17, R17, 0x1, RZ ;  /* 0x0000000111119810 */ /* 0x000fe40007ffe0ff */
[----:B------:R-:W-:Y:S02]  /*0b70*/  ISETP.NE.AND P1, PT, R23, RZ, PT ;  /* 0x000000ff1700720c */ /* 0x000fe40003f25270 */
[----:B------:R-:W-:Y:S02]  /*0b80*/  ISETP.GE.U32.AND P0, PT, R16, R19, PT ;  /* 0x000000131000720c */ /* 0x000fe40003f06070 */
[----:B------:R-:W-:-:S04]  /*0b90*/  LOP3.LUT R16, R0, R23, RZ, 0x3c, !PT ;  /* 0x0000001700107212 */ /* 0x000fc800078e3cff */
[----:B------:R-:W-:Y:S01]  /*0ba0*/  ISETP.GE.AND P2, PT, R16, RZ, PT ;  /* 0x000000ff1000720c */ /* 0x000fe20003f46270 */
[----:B------:R-:W-:-:S06]  /*0bb0*/  IMAD.MOV.U32 R16, RZ, RZ, c[0x0][0x1d8] ;  /* 0x00007600ff107624 */ /* 0x000fcc00078e00ff */
[----:B------:R-:W-:-:S06]  /*0bc0*/  @P0 IADD3 R17, R17, 0x1, RZ ;  /* 0x0000000111110810 */ /* 0x000fcc0007ffe0ff */
[----:B------:R-:W-:Y:S01]  /*0bd0*/  @!P2 IMAD.MOV R17, RZ, RZ, -R17 ;  /* 0x000000ffff11a224 */ /* 0x000fe200078e0a11 */
[----:B------:R-:W-:-:S05]  /*0be0*/  @!P1 LOP3.LUT R17, RZ, R23, RZ, 0x33, !PT ;  /* 0x00000017ff119212 */ /* 0x000fca00078e33ff */
[----:B------:R-:W-:-:S04]  /*0bf0*/  IMAD R17, R16, c[0x0][0x190], R17 ;  /* 0x0000640010117a24 */ /* 0x000fc800078e0211 */
[----:B------:R-:W-:Y:S01]  /*0c00*/  IMAD R17, R17, UR4, RZ ;  /* 0x0000000411117c24 */ /* 0x000fe2000f8e02ff */
[----:B------:R-:W-:Y:S05]  /*0c10*/  BRA `(.L_x_430) ;  /* 0x0000003000007947 */ /* 0x000fea0003800000 */
.L_x_429:
[----:B------:R-:W-:-:S04]  /*0c20*/  IMAD.MOV.U32 R17, RZ, RZ, c[0x0][0xc] ;  /* 0x00000300ff117624 */ /* 0x000fc800078e00ff */
[----:B------:R-:W-:-:S04]  /*0c30*/  IMAD R16, R17, c[0x0][0x1d8], R0 ;  /* 0x0000760011107a24 */ /* 0x000fc800078e0200 */
[----:B------:R-:W-:-:S03]  /*0c40*/  IMAD R17, R16, c[0x0][0x1e8], RZ ;  /* 0x00007a0010117a24 */ /* 0x000fc600078e02ff */
.L_x_430:
[----:B------:R-:W-:Y:S01]  /*0c50*/  LEA R16, R10, R13, 0x4 ;  /* 0x0000000d0a107211 */ /* 0x000fe200078e20ff */
[----:B------:R-:W-:Y:S01]  /*0c60*/  BSSY B7, `(.L_x_431) ;  /* 0x0000037000077945 */ /* 0x000fe20003800000 */
[----:B------:R-:W-:Y:S02]  /*0c70*/  IADD3 R17, R17, 0x1, RZ ;  /* 0x0000000111117810 */ /* 0x000fe40007ffe0ff */
[----:B------:R-:W-:-:S13]  /*0c80*/  ISETP.GE.AND P1, PT, R16, R5, PT ;  /* 0x000000051000720c */ /* 0x000fda0003f26270 */
[----:B------:R-:W-:Y:S05]  /*0c90*/  @P1 BRA `(.L_x_432) ;  /* 0x0000033000001947 */ /* 0x000fea0003800000 */
[----:B------:R-:W-:Y:S01]  /*0ca0*/  IABS R26, c[0x0][0x1e0] ;  /* 0x00007800001a7a13 */ /* 0x000fe20000000000 */
[----:B------:R-:W-:Y:S01]  /*0cb0*/  IMAD.MOV.U32 R18, RZ, RZ, RZ ;  /* 0x000000ffff127224 */ /* 0x000fe200078e00ff */
[----:B------:R-:W-:Y:S02]  /*0cc0*/  ISETP.NE.AND P2, PT, RZ, c[0x0][0x1e4], PT ;  /* 0x00007900ff007a0c */ /* 0x000fe40003f45270 */
[----:B------:R-:W0:Y:S01]  /*0cd0*/  I2F.RP R20, R26 ;  /* 0x0000001a00147306 */ /* 0x000e220000209400 */
[----:B------:R-:W-:Y:S02]  /*0ce0*/  ISETP.NE.AND P3, PT, RZ, c[0x0][0x1e0], PT ;  /* 0x00007800ff007a0c */ /* 0x000fe40003f65270 */
[----:B------:R-:W-:Y:S02]  /*0cf0*/  IABS R28, c[0x0][0x1e4] ;  /* 0x00007900001c7a13 */ /* 0x000fe40000000000 */
[----:B------:R-:W-:-:S03]  /*0d00*/  IADD3 R23, R11, -c[0x0][0x1dc], RZ ;  /* 0x800077000b177a10 */ /* 0x000fc60007ffe0ff */
[----:B0-----:R-:W0:Y:S02]  /*0d10*/  MUFU.RCP R20, R20 ;  /* 0x0000001400147308 */ /* 0x001e240000001000 */
[----:B0-----:R-:W-:Y:S01]  /*0d20*/  IADD3 R19, R20, 0xffffffe, RZ ;  /* 0x0ffffffe14137810 */ /* 0x001fe20007ffe0ff */
[----:B------:R-:W-:-:S05]  /*0d30*/  IMAD.MOV.U32 R20, RZ, RZ, R16 ;  /* 0x000000ffff147224 */ /* 0x000fca00078e0010 */
[----:B------:R-:W0:Y:S02]  /*0d40*/  F2I.FTZ.U32.TRUNC.NTZ R19, R19 ;  /* 0x0000001300137305 */ /* 0x000e24000021f000 */
[----:B0-----:R-:W-:-:S04]  /*0d50*/  IMAD.MOV R21, RZ, RZ, -R19 ;  /* 0x000000ffff157224 */ /* 0x001fc800078e0a13 */
[----:B------:R-:W-:-:S04]  /*0d60*/  IMAD R21, R21, R26, RZ ;  /* 0x0000001a15157224 */ /* 0x000fc800078e02ff */
[----:B------:R-:W-:-:S04]  /*0d70*/  IMAD.HI.U32 R22, R19, R21, R18 ;  /* 0x0000001513167227 */ /* 0x000fc800078e0012 */
[----:B------:R-:W-:Y:S02]  /*0d80*/  IMAD.IADD R18, R15, 0x1, -R6 ;  /* 0x000000010f127824 */ /* 0x000fe400078e0a06 */
.L_x_434:
[----:B------:R-:W-:-:S04]  /*0d90*/  SHF.L.U32 R25, R20, 0x5, RZ ;  /* 0x0000000514197819 */ /* 0x000fc800000006ff */
[----:B------:R-:W-:-:S05]  /*0da0*/  IABS R24, R25 ;  /* 0x0000001900187213 */ /* 0x000fca0000000000 */
[----:B------:R-:W-:-:S04]  /*0db0*/  IMAD.HI.U32 R19, R3, R24, RZ ;  /* 0x0000001803137227 */ /* 0x000fc800078e00ff */
[----:B------:R-:W-:-:S04]  /*0dc0*/  IMAD.MOV R21, RZ, RZ, -R19 ;  /* 0x000000ffff157224 */ /* 0x000fc800078e0a13 */
[----:B------:R-:W-:-:S05]  /*0dd0*/  IMAD R21, R28, R21, R24 ;  /* 0x000000151c157224 */ /* 0x000fca00078e0218 */
[----:B------:R-:W-:-:S13]  /*0de0*/  ISETP.GT.U32.AND P4, PT, R2, R21, PT ;  /* 0x000000150200720c */ /* 0x000fda0003f84070 */
[----:B------:R-:W-:Y:S01]  /*0df0*/  @!P4 IMAD.IADD R21, R21, 0x1, -R28 ;  /* 0x000000011515c824 */ /* 0x000fe200078e0a1c */
[----:B------:R-:W-:-:S04]  /*0e00*/  @!P4 IADD3 R19, R19, 0x1, RZ ;  /* 0x000000011313c810 */ /* 0x000fc80007ffe0ff */
[----:B------:R-:W-:Y:S02]  /*0e10*/  ISETP.GE.U32.AND P0, PT, R21, R2, PT ;  /* 0x000000021500720c */ /* 0x000fe40003f06070 */
[----:B------:R-:W-:-:S04]  /*0e20*/  LOP3.LUT R21, R25, c[0x0][0x1e4], RZ, 0x3c, !PT ;  /* 0x0000790019157a12 */ /* 0x000fc800078e3cff */
[----:B------:R-:W-:-:S07]  /*0e30*/  ISETP.GE.AND P5, PT, R21, RZ, PT ;  /* 0x000000ff1500720c */ /* 0x000fce0003fa6270 */
[----:B------:R-:W-:-:S05]  /*0e40*/  @P0 IADD3 R19, R19, 0x1, RZ ;  /* 0x0000000113130810 */ /* 0x000fca0007ffe0ff */
[----:B------:R-:W-:-:S04]  /*0e50*/  IMAD.MOV.U32 R24, RZ, RZ, R19 ;  /* 0x000000ffff187224 */ /* 0x000fc800078e0013 */
[----:B------:R-:W-:Y:S01]  /*0e60*/  @!P5 IMAD.MOV R24, RZ, RZ, -R24 ;  /* 0x000000ffff18d224 */ /* 0x000fe200078e0a18 */
[----:B------:R-:W-:-:S04]  /*0e70*/  @!P2 LOP3.LUT R24, RZ, c[0x0][0x1e4], RZ, 0x33, !PT ;  /* 0x00007900ff18aa12 */ /* 0x000fc800078e33ff */
[----:B------:R-:W-:-:S04]  /*0e80*/  IADD3 R27, R17, R24, RZ ;  /* 0x00000018111b7210 */ /* 0x000fc80007ffe0ff */
        /* <DEDUP_REMOVED lines=8> */
[----:B------:R-:W-:-:S04]  /*0f10*/  @!P0 IMAD.IADD R19, R19, 0x1, -R26 ;  /* 0x0000000113138824 */ /* 0x000fc800078e0a1a */
[----:B------:R-:W-:Y:S01]  /*0f20*/  @!P4 IMAD.MOV R19, RZ, RZ, -R19 ;  /* 0x000000ffff13c224 */ /* 0x000fe200078e0a13 */
[----:B------:R-:W-:-:S04]  /*0f30*/  @!P3 LOP3.LUT R19, RZ, c[0x0][0x1e0], RZ, 0x33, !PT ;  /* 0x00007800ff13ba12 */ /* 0x000fc800078e33ff */
[----:B------:R-:W-:-:S04]  /*0f40*/  ISETP.NE.AND P0, PT, R19, RZ, PT ;  /* 0x000000ff1300720c */ /* 0x000fc80003f05270 */
[----:B------:R-:W-:-:S13]  /*0f50*/  ISETP.LE.AND P0, PT, R24, R23, P0 ;  /* 0x000000171800720c */ /* 0x000fda0000703270 */
[----:B------:R-:W-:Y:S05]  /*0f60*/  @!P0 BRA `(.L_x_433) ;  /* 0x0000376000008947 */ /* 0x000fea0003800000 */
[----:B------:R-:W-:Y:S01]  /*0f70*/  IADD3 R19, R18, R25, RZ ;  /* 0x0000001912137210 */ /* 0x000fe20007ffe0ff */
[----:B------:R-:W-:Y:S01]  /*0f80*/  IMAD.MOV.U32 R24, RZ, RZ, -0x800001 ;  /* 0xff7fffffff187424 */ /* 0x000fe200078e00ff */
[----:B------:R-:W-:-:S04]  /*0f90*/  IADD3 R20, R20, 0x4, RZ ;  /* 0x0000000414147810 */ /* 0x000fc80007ffe0ff */
[----:B------:R0:W-:Y:S01]  /*0fa0*/  STS [R19.X4+0x1a0], R24 ;  /* 0x0001a01813007388 */ /* 0x0001e20000004800 */
[----:B------:R-:W-:-:S13]  /*0fb0*/  ISETP.GE.AND P0, PT, R20, R5, PT ;  /* 0x000000051400720c */ /* 0x000fda0003f06270 */
[----:B0-----:R-:W-:Y:S05]  /*0fc0*/  @!P0 BRA `(.L_x_434) ;  /* 0xfffffdc000008947 */ /* 0x001fea000383ffff */
.L_x_432:
[----:B------:R-:W-:Y:S05]  /*0fd0*/  BSYNC B7 ;  /* 0x0000000000077941 */ /* 0x000fea0003800000 */
.L_x_431:
[----:B------:R-:W-:Y:S05]  /*0fe0*/  BRA.DIV ~URZ, `(.L_x_435) ;  /* 0x000039527f007947 */ /* 0x000fea000b800000 */
[----:B------:R-:W-:-:S05]  /*0ff0*/  IMAD.MOV.U32 R2, RZ, RZ, -0x800001 ;  /* 0xff7fffffff027424 */ /* 0x000fca00078e00ff */
.L_x_473:
        /* <DEDUP_REMOVED lines=10> */
.L_x_474:
[----:B------:R-:W-:Y:S01]  /*10a0*/  ISETP.NE.AND P0, PT, R15, RZ, PT ;  /* 0x000000ff0f00720c */ /* 0x000fe20003f05270 */
[----:B------:R-:W-:-:S12]  /*10b0*/  WARPSYNC 0xffffffff ;  /* 0xffffffff00007948 */ /* 0x000fd80003800000 */
[----:B01----:R-:W-:-:S05]  /*10c0*/  @!P0 FMNMX.FTZ R20, R19, R20, !PT ;  /* 0x0000001413148209 */ /* 0x003fca0007810000 */
        /* <DEDUP_REMOVED lines=15> */
[----:B------:R-:W-:-:S03]  /*11c0*/  IMAD.MOV.U32 R20, RZ, RZ, RZ ;  /* 0x000000ffff147224 */ /* 0x000fc600078e00ff */
        /* <DEDUP_REMOVED lines=11> */
[----:B------:R-:W-:-:S12]  /*1280*/  IMAD.MOV.U32 R18, RZ, RZ, R14 ;  /* 0x000000ffff127224 */ /* 0x000fd800078e000e */
[----:B------:R-:W-:Y:S05]  /*1290*/  @!P0 BRA `(.L_x_440) ;  /* 0x000000e000008947 */ /* 0x000fea0003800000 */
[----:B------:R-:W-:Y:S01]  /*12a0*/  LEA R3, R14, 0x1a0, 0x2 ;  /* 0x000001a00e037811 */ /* 0x000fe200078e10ff */
[----:B------:R-:W-:Y:S01]  /*12b0*/  IMAD.MOV.U32 R20, RZ, RZ, RZ ;  /* 0x000000ffff147224 */ /* 0x000fe200078e00ff */
[----:B------:R-:W-:-:S03]  /*12c0*/  MOV R18, R14 ;  /* 0x0000000e00127202 */ /* 0x000fc60000000f00 */
.L_x_441:
        /* <DEDUP_REMOVED lines=11> */
.L_x_440:
[----:B------:R-:W-:Y:S05]  /*1380*/  BSYNC B1 ;  /* 0x0000000000017941 */ /* 0x000fea0003800000 */
.L_x_439:
        /* <DEDUP_REMOVED lines=10> */
.L_x_444:
        /* <DEDUP_REMOVED lines=24> */
[C---:B-----5:R-:W-:Y:S02]  /*15b0*/  FADD.FTZ R29, -R2.reuse, R29 ;  /* 0x0000001d021d7221 */ /* 0x060fe40000010100 */
[----:B------:R-:W-:Y:S01]  /*15c0*/  FMUL.FTZ R27, R27, 1.4426950216293334961 ;  /* 0x3fb8aa3b1b1b7820 */ /* 0x000fe20000410000 */
[----:B------:R-:W4:Y:S01]  /*15d0*/  MUFU.EX2 R23, R23 ;  /* 0x0000001700177308 */ /* 0x000f220000000800 */
[----:B------:R-:W-:Y:S02]  /*15e0*/  FMUL.FTZ R29, R29, 1.4426950216293334961 ;  /* 0x3fb8aa3b1d1d7820 */ /* 0x000fe40000410000 */
[C---:B------:R-:W-:Y:S02]  /*15f0*/  FADD.FTZ R31, -R2.reuse, R31 ;  /* 0x0000001f021f7221 */ /* 0x040fe40000010100 */
[C---:B------:R-:W-:Y:S02]  /*1600*/  FADD.FTZ R33, -R2.reuse, R33 ;  /* 0x0000002102217221 */ /* 0x040fe40000010100 */
[----:B------:R-:W-:Y:S01]  /*1610*/  FMUL.FTZ R31, R31, 1.4426950216293334961 ;  /* 0x3fb8aa3b1f1f7820 */ /* 0x000fe20000410000 */
[----:B---3--:R-:W-:Y:S01]  /*1620*/  STS [R3+-0x400], R21 ;  /* 0xfffc001503007388 */ /* 0x008fe20000000800 */
[----:B------:R-:W-:Y:S01]  /*1630*/  FADD.FTZ R20, R21, R20 ;  /* 0x0000001415147221 */ /* 0x000fe20000010000 */
[----:B------:R-:W3:Y:S01]  /*1640*/  MUFU.EX2 R25, R25 ;  /* 0x0000001900197308 */ /* 0x000ee20000000800 */
[----:B------:R-:W-:Y:S01]  /*1650*/  FMUL.FTZ R33, R33, 1.4426950216293334961 ;  /* 0x3fb8aa3b21217820 */ /* 0x000fe20000410000 */
[----:B------:R-:W5:Y:S01]  /*1660*/  LDS R21, [R3+0x1800] ;  /* 0x0018000003157984 */ /* 0x000f620000000800 */
[----:B------:R-:W-:-:S02]  /*1670*/  FADD.FTZ R35, -R2, R35 ;  /* 0x0000002302237221 */ /* 0x000fc40000010100 */
[----:B------:R-:W-:Y:S01]  /*1680*/  FADD.FTZ R37, -R2, R37 ;  /* 0x0000002502257221 */ /* 0x000fe20000010100 */
[----:B----4-:R-:W-:Y:S01]  /*1690*/  STS [R3+-0x200], R23 ;  /* 0xfffe001703007388 */ /* 0x010fe20000000800 */
[----:B------:R-:W-:Y:S01]  /*16a0*/  FADD.FTZ R20, R20, R23 ;  /* 0x0000001714147221 */ /* 0x000fe20000010000 */
[----:B------:R-:W4:Y:S01]  /*16b0*/  MUFU.EX2 R27, R27 ;  /* 0x0000001b001b7308 */ /* 0x000f220000000800 */
[----:B------:R-:W-:Y:S01]  /*16c0*/  FMUL.FTZ R35, R35, 1.4426950216293334961 ;  /* 0x3fb8aa3b23237820 */ /* 0x000fe20000410000 */
[----:B------:R-:W5:Y:S01]  /*16d0*/  LDS R23, [R3+0x1a00] ;  /* 0x001a000003177984 */ /* 0x000f620000000800 */
[----:B------:R-:W-:Y:S02]  /*16e0*/  FMUL.FTZ R37, R37, 1.4426950216293334961 ;  /* 0x3fb8aa3b25257820 */ /* 0x000fe40000410000 */
[C---:B------:R-:W-:Y:S02]  /*16f0*/  FADD.FTZ R39, -R2.reuse, R39 ;  /* 0x0000002702277221 */ /* 0x040fe40000010100 */
[----:B0-----:R-:W-:Y:S01]  /*1700*/  FADD.FTZ R41, -R2, R41 ;  /* 0x0000002902297221 */ /* 0x001fe20000010100 */
[----:B------:R-:W0:Y:S01]  /*1710*/  MUFU.EX2 R29, R29 ;  /* 0x0000001d001d7308 */ /* 0x000e220000000800 */
[----:B---3--:R-:W-:Y:S01]  /*1720*/  FADD.FTZ R20, R20, R25 ;  /* 0x0000001914147221 */ /* 0x008fe20000010000 */
[----:B------:R-:W-:Y:S01]  /*1730*/  STS [R3], R25 ;  /* 0x0000001903007388 */ /* 0x000fe20000000800 */
[----:B------:R-:W-:-:S02]  /*1740*/  FMUL.FTZ R39, R39, 1.4426950216293334961 ;  /* 0x3fb8aa3b27277820 */ /* 0x000fc40000410000 */
[----:B------:R-:W-:Y:S02]  /*1750*/  FMUL.FTZ R41, R41, 1.4426950216293334961 ;  /* 0x3fb8aa3b29297820 */ /* 0x000fe40000410000 */
[----:B-1----:R-:W-:Y:S01]  /*1760*/  FADD.FTZ R43, -R2, R43 ;  /* 0x0000002b022b7221 */ /* 0x002fe20000010100 */
[----:B------:R-:W1:Y:S01]  /*1770*/  MUFU.EX2 R31, R31 ;  /* 0x0000001f001f7308 */ /* 0x000e620000000800 */
[----:B----4-:R-:W-:Y:S01]  /*1780*/  FADD.FTZ R20, R20, R27 ;  /* 0x0000001b14147221 */ /* 0x010fe20000010000 */
[----:B------:R-:W-:Y:S01]  /*1790*/  STS [R3+0x200], R27 ;  /* 0x0002001b03007388 */ /* 0x000fe20000000800 */
[----:B------:R-:W-:Y:S02]  /*17a0*/  FMUL.FTZ R43, R43, 1.4426950216293334961 ;  /* 0x3fb8aa3b2b2b7820 */ /* 0x000fe40000410000 */
[C---:B--2---:R-:W-:Y:S02]  /*17b0*/  FADD.FTZ R45, -R2.reuse, R45 ;  /* 0x0000002d022d7221 */ /* 0x044fe40000010100 */
[----:B------:R-:W-:Y:S01]  /*17c0*/  FADD.FTZ R47, -R2, R47 ;  /* 0x0000002f022f7221 */ /* 0x000fe20000010100 */
[----:B------:R-:W2:Y:S01]  /*17d0*/  MUFU.EX2 R33, R33 ;  /* 0x0000002100217308 */ /* 0x000ea20000000800 */
[----:B0-----:R-:W-:Y:S01]  /*17e0*/  FADD.FTZ R20, R20, R29 ;  /* 0x0000001d14147221 */ /* 0x001fe20000010000 */
[----:B------:R-:W-:Y:S01]  /*17f0*/  STS [R3+0x400], R29 ;  /* 0x0004001d03007388 */ /* 0x000fe20000000800 */
[----:B------:R-:W-:-:S02]  /*1800*/  FMUL.FTZ R45, R45, 1.4426950216293334961 ;  /* 0x3fb8aa3b2d2d7820 */ /* 0x000fc40000410000 */
[----:B------:R-:W-:-:S03]  /*1810*/  FMUL.FTZ R47, R47, 1.4426950216293334961 ;  /* 0x3fb8aa3b2f2f7820 */ /* 0x000fc60000410000 */
[----:B------:R-:W0:Y:S01]  /*1820*/  MUFU.EX2 R35, R35 ;  /* 0x0000002300237308 */ /* 0x000e220000000800 */
[----:B-1----:R-:W-:Y:S01]  /*1830*/  FADD.FTZ R20, R20, R31 ;  /* 0x0000001f14147221 */ /* 0x002fe20000010000 */
[----:B------:R-:W-:Y:S01]  /*1840*/  STS [R3+0x600], R31 ;  /* 0x0006001f03007388 */ /* 0x000fe20000000800 */
[----:B-----5:R-:W-:-:S04]  /*1850*/  FADD.FTZ R21, -R2, R21 ;  /* 0x0000001502157221 */ /* 0x020fc80000010100 */
[----:B------:R-:W-:Y:S01]  /*1860*/  FMUL.FTZ R21, R21, 1.4426950216293334961 ;  /* 0x3fb8aa3b15157820 */ /* 0x000fe20000410000 */
[----:B------:R-:W1:Y:S01]  /*1870*/  MUFU.EX2 R37, R37 ;  /* 0x0000002500257308 */ /* 0x000e620000000800 */
[----:B--2---:R-:W-:Y:S01]  /*1880*/  FADD.FTZ R20, R20, R33 ;  /* 0x0000002114147221 */ /* 0x004fe20000010000 */
[----:B------:R-:W-:Y:S01]  /*1890*/  STS [R3+0x800], R33 ;  /* 0x0008002103007388 */ /* 0x000fe20000000800 */
[----:B------:R-:W-:-:S04]  /*18a0*/  FADD.FTZ R23, -R2, R23 ;  /* 0x0000001702177221 */ /* 0x000fc80000010100 */
[----:B------:R-:W-:Y:S01]  /*18b0*/  FMUL.FTZ R23, R23, 1.4426950216293334961 ;  /* 0x3fb8aa3b17177820 */ /* 0x000fe20000410000 */
        /* <DEDUP_REMOVED lines=27> */
.L_x_443:
[----:B------:R-:W-:Y:S05]  /*1a70*/  BSYNC B1 ;  /* 0x0000000000017941 */ /* 0x000fea0003800000 */
.L_x_442:
        /* <DEDUP_REMOVED lines=55> */
.L_x_446:
[----:B------:R-:W-:Y:S05]  /*1df0*/  BSYNC B1 ;  /* 0x0000000000017941 */ /* 0x000fea0003800000 */
.L_x_445:
        /* <DEDUP_REMOVED lines=26> */
.L_x_438:
[----:B------:R-:W-:Y:S05]  /*1fa0*/  BSYNC B0 ;  /* 0x0000000000007941 */ /* 0x000fea0003800000 */
.L_x_437:
        /* <DEDUP_REMOVED lines=29> */
[----:B------:R-:W-:Y:S02]  /*2180*/  IMNMX R7, R7, R18, !PT ;  /* 0x0000001207077217 */ /* 0x000fe40007800200 */
[----:B------:R-:W-:Y:S02]  /*2190*/  MOV R18, R14 ;  /* 0x0000000e00127202 */ /* 0x000fe40000000f00 */
[----:B------:R-:W-:-:S04]  /*21a0*/  LEA R7, R7, 0x1f, 0x5 ;  /* 0x0000001f07077811 */ /* 0x000fc800078e28ff */
[----:B------:R-:W-:-:S04]  /*21b0*/  IMNMX R7, R7, R4, !PT ;  /* 0x0000000407077217 */ /* 0x000fc80007800200 */
[----:B------:R-:W-:-:S05]  /*21c0*/  IADD3 R7, -R14, -0x2, -R7 ;  /* 0xfffffffe0e077810 */ /* 0x000fca0007ffe907 */
[----:B------:R-:W-:-:S05]  /*21d0*/  IMAD.IADD R7, R7, 0x1, -R6 ;  /* 0x0000000107077824 */ /* 0x000fca00078e0a06 */
[C---:B------:R-:W-:Y:S02]  /*21e0*/  LEA.HI R4, R7.reuse, 0x1, RZ, 0x19 ;  /* 0x0000000107047811 */ /* 0x040fe400078fc8ff */
[----:B------:R-:W-:Y:S02]  /*21f0*/  ISETP.GE.U32.AND P2, PT, R7, 0x180, PT ;  /* 0x000001800700780c */ /* 0x000fe40003f46070 */
[----:B------:R-:W-:Y:S01]  /*2200*/  LOP3.LUT P0, R6, R4, 0x3, RZ, 0xc0, !PT ;  /* 0x0000000304067812 */ /* 0x000fe2000780c0ff */
[----:B0-----:R-:W-:-:S06]  /*2210*/  FADD.FTZ R4, R3, 9.9999999747524270788e-07 ;  /* 0x358637bd03047421 */ /* 0x001fcc0000010000 */
[----:B------:R-:W0:Y:S06]  /*2220*/  MUFU.RCP R4, R4 ;  /* 0x0000000400047308 */ /* 0x000e2c0000001000 */
[----:B------:R-:W-:Y:S05]  /*2230*/  @!P0 BRA `(.L_x_450) ;  /* 0x000000a000008947 */ /* 0x000fea0003800000 */
[----:B------:R-:W-:Y:S01]  /*2240*/  LEA R7, R14, 0x1a0, 0x2 ;  /* 0x000001a00e077811 */ /* 0x000fe200078e10ff */
[----:B------:R-:W-:-:S04]  /*2250*/  IMAD.MOV.U32 R18, RZ, RZ, R14 ;  /* 0x000000ffff127224 */ /* 0x000fc800078e000e */
.L_x_451:
[----:B------:R-:W1:Y:S01]  /*2260*/  LDS R19, [R7] ;  /* 0x0000000007137984 */ /* 0x000e620000000800 */
[----:B------:R-:W-:Y:S02]  /*2270*/  IADD3 R6, R6, -0x1, RZ ;  /* 0xffffffff06067810 */ /* 0x000fe40007ffe0ff */
[----:B------:R-:W-:-:S02]  /*2280*/  IADD3 R18, R18, 0x80, RZ ;  /* 0x0000008012127810 */ /* 0x000fc40007ffe0ff */
[----:B------:R-:W-:Y:S01]  /*2290*/  ISETP.NE.AND P0, PT, R6, RZ, PT ;  /* 0x000000ff0600720c */ /* 0x000fe20003f05270 */
[----:B01----:R-:W-:-:S05]  /*22a0*/  FMUL.FTZ R20, R19, R4 ;  /* 0x0000000413147220 */ /* 0x003fca0000410000 */
[----:B------:R0:W-:Y:S02]  /*22b0*/  STS [R7], R20 ;  /* 0x0000001407007388 */ /* 0x0001e40000000800 */
[----:B0-----:R-:W-:-:S05]  /*22c0*/  IADD3 R7, R7, 0x200, RZ ;  /* 0x0000020007077810 */ /* 0x001fca0007ffe0ff */
[----:B------:R-:W-:Y:S05]  /*22d0*/  @P0 BRA `(.L_x_451) ;  /* 0xffffff8000000947 */ /* 0x000fea000383ffff */
.L_x_450:
[----:B------:R-:W-:Y:S05]  /*22e0*/  BSYNC B1 ;  /* 0x0000000000017941 */ /* 0x000fea0003800000 */
.L_x_449:
        /* <DEDUP_REMOVED lines=10> */
.L_x_454:
        /* <DEDUP_REMOVED lines=23> */
[C---:B------:R-:W-:Y:S02]  /*2500*/  FMUL.FTZ R27, R4.reuse, R27 ;  /* 0x0000001b041b7220 */ /* 0x040fe40000410000 */
[C---:B------:R-:W-:Y:S01]  /*2510*/  FMUL.FTZ R29, R4.reuse, R29 ;  /* 0x0000001d041d7220 */ /* 0x040fe20000410000 */
[----:B------:R-:W-:Y:S01]  /*2520*/  STS [R6+-0x400], R7 ;  /* 0xfffc000706007388 */ /* 0x000fe20000000800 */
[----:B------:R-:W-:-:S03]  /*2530*/  FMUL.FTZ R31, R4, R31 ;  /* 0x0000001f041f7220 */ /* 0x000fc60000410000 */
[----:B------:R-:W-:Y:S01]  /*2540*/  STS [R6+-0x200], R19 ;  /* 0xfffe001306007388 */ /* 0x000fe20000000800 */
[----:B------:R-:W-:-:S03]  /*2550*/  FMUL.FTZ R33, R4, R33 ;  /* 0x0000002104217220 */ /* 0x000fc60000410000 */
[----:B------:R-:W-:Y:S01]  /*2560*/  STS [R6], R21 ;  /* 0x0000001506007388 */ /* 0x000fe20000000800 */
[----:B------:R-:W-:-:S03]  /*2570*/  FMUL.FTZ R35, R4, R35 ;  /* 0x0000002304237220 */ /* 0x000fc60000410000 */
[----:B------:R-:W-:Y:S01]  /*2580*/  STS [R6+0x200], R23 ;  /* 0x0002001706007388 */ /* 0x000fe20000000800 */
[----:B------:R-:W-:-:S03]  /*2590*/  FMUL.FTZ R37, R4, R37 ;  /* 0x0000002504257220 */ /* 0x000fc60000410000 */
        /* <DEDUP_REMOVED lines=19> */
.L_x_453:
[----:B------:R-:W-:Y:S05]  /*26d0*/  BSYNC B1 ;  /* 0x0000000000017941 */ /* 0x000fea0003800000 */
.L_x_452:
        /* <DEDUP_REMOVED lines=31> */
.L_x_456:
[----:B------:R-:W-:Y:S05]  /*28d0*/  BSYNC B1 ;  /* 0x0000000000017941 */ /* 0x000fea0003800000 */
.L_x_455:
        /* <DEDUP_REMOVED lines=14> */
.L_x_448:
[----:B------:R-:W-:Y:S05]  /*29c0*/  BSYNC B0 ;  /* 0x0000000000007941 */ /* 0x000fea0003800000 */
.L_x_447:
        /* <DEDUP_REMOVED lines=20> */
.L_x_458:
[----:B------:R-:W-:Y:S05]  /*2b10*/  BSYNC B0 ;  /* 0x0000000000007941 */ /* 0x000fea0003800000 */
.L_x_457:
        /* <DEDUP_REMOVED lines=8> */
[----:B------:R-:W1:Y:S08]  /*2ba0*/  I2F.RP R4, R19 ;  /* 0x0000001300047306 */ /* 0x000e700000209400 */
[----:B0-----:R-:W0:Y:S08]  /*2bb0*/  MUFU.RCP R0, R0 ;  /* 0x0000000000007308 */ /* 0x001e300000001000 */
[----:B-1----:R-:W1:Y:S01]  /*2bc0*/  MUFU.RCP R4, R4 ;  /* 0x0000000400047308 */ /* 0x002e620000001000 */
[----:B0-----:R-:W-:-:S02]  /*2bd0*/  IADD3 R2, R0, 0xffffffe, RZ ;  /* 0x0ffffffe00027810 */ /* 0x001fc40007ffe0ff */
[----:B------:R-:W-:-:S05]  /*2be0*/  IABS R0, c[0x0][0x1e4] ;  /* 0x0000790000007a13 */ /* 0x000fca0000000000 */
[----:B------:R0:W2:Y:S01]  /*2bf0*/  F2I.FTZ.U32.TRUNC.NTZ R3, R2 ;  /* 0x0000000200037305 */ /* 0x0000a2000021f000 */
[----:B-1----:R-:W-:-:S07]  /*2c00*/  IADD3 R6, R4, 0xffffffe, RZ ;  /* 0x0ffffffe04067810 */ /* 0x002fce0007ffe0ff */
[----:B------:R1:W3:Y:S01]  /*2c10*/  F2I.FTZ.U32.TRUNC.NTZ R7, R6 ;  /* 0x0000000600077305 */ /* 0x0002e2000021f000 */
[----:B0-----:R-:W-:Y:S01]  /*2c20*/  IMAD.MOV.U32 R2, RZ, RZ, RZ ;  /* 0x000000ffff027224 */ /* 0x001fe200078e00ff */
[----:B--2---:R-:W-:Y:S01]  /*2c30*/  IADD3 R9, RZ, -R3, RZ ;  /* 0x80000003ff097210 */ /* 0x004fe20007ffe0ff */
[----:B-1----:R-:W-:-:S04]  /*2c40*/  IMAD.MOV.U32 R6, RZ, RZ, RZ ;  /* 0x000000ffff067224 */ /* 0x002fc800078e00ff */
[----:B------:R-:W-:Y:S02]  /*2c50*/  IMAD R9, R9, R18, RZ ;  /* 0x0000001209097224 */ /* 0x000fe400078e02ff */
[----:B---3--:R-:W-:-:S04]  /*2c60*/  IMAD.MOV R20, RZ, RZ, -R7 ;  /* 0x000000ffff147224 */ /* 0x008fc800078e0a07 */
[----:B------:R-:W-:Y:S02]  /*2c70*/  IMAD R21, R20, R19, RZ ;  /* 0x0000001314157224 */ /* 0x000fe400078e02ff */
[----:B------:R-:W-:-:S04]  /*2c80*/  IMAD.HI.U32 R20, R3, R9, R2 ;  /* 0x0000000903147227 */ /* 0x000fc800078e0002 */
[----:B------:R-:W-:-:S04]  /*2c90*/  IMAD.HI.U32 R21, R7, R21, R6 ;  /* 0x0000001507157227 */ /* 0x000fc800078e0006 */
[----:B------:R-:W-:Y:S02]  /*2ca0*/  IMAD.MOV.U32 R6, RZ, RZ, R0 ;  /* 0x000000ffff067224 */ /* 0x000fe400078e0000 */
.L_x_462:
[----:B------:R-:W-:-:S04]  /*2cb0*/  SHF.L.U32 R0, R16, 0x5, RZ ;  /* 0x0000000510007819 */ /* 0x000fc800000006ff */
        /* <DEDUP_REMOVED lines=27> */
[----:B------:R-:W-:-:S13]  /*2e70*/  ISETP.GT.OR P0, PT, R4, R11, !P0 ;  /* 0x0000000b0400720c */ /* 0x000fda0004704670 */
[----:B------:R-:W-:Y:S05]  /*2e80*/  @P0 BRA `(.L_x_461) ;  /* 0x0000197000000947 */ /* 0x000fea0003800000 */
[----:B------:R-:W-:-:S04]  /*2e90*/  IADD3 R16, R16, 0x4, RZ ;  /* 0x0000000410107810 */ /* 0x000fc80007ffe0ff */
[----:B------:R-:W-:-:S13]  /*2ea0*/  ISETP.GE.AND P0, PT, R16, R5, PT ;  /* 0x000000051000720c */ /* 0x000fda0003f06270 */
[----:B------:R-:W-:Y:S05]  /*2eb0*/  @!P0 BRA `(.L_x_462) ;  /* 0xfffffdf000008947 */ /* 0x000fea000383ffff */
.L_x_460:
[----:B------:R-:W-:Y:S05]  /*2ec0*/  BSYNC B6 ;  /* 0x0000000000067941 */ /* 0x000fea0003800000 */
.L_x_459:
[----:B------:R-:W-:Y:S05]  /*2ed0*/  BRA.DIV ~URZ, `(.L_x_463) ;  /* 0x00001c827f007947 */ /* 0x000fea000b800000 */
[----:B------:R-:W-:-:S10]  /*2ee0*/  HFMA2.MMA R0, -RZ, RZ, 0, 0 ;  /* 0x00000000ff007435 */ /* 0x000fd400000001ff */
.L_x_475:
[----:B------:R-:W-:Y:S01]  /*2ef0*/  FADD.FTZ R32, RZ, R0 ;  /* 0x00000000ff207221 */ /* 0x000fe20000010000 */
[----:B------:R-:W-:Y:S05]  /*2f00*/  BRA.DIV ~URZ, `(.L_x_464) ;  /* 0x00001cd27f007947 */ /* 0x000fea000b800000 */
[----:B------:R-:W1:Y:S01]  /*2f10*/  SHFL.BFLY PT, R31, R32, 0x1, 0x1f ;  /* 0x0c201f00201f7f89 */ /* 0x000e6200000e0000 */
[----:B------:R-:W-:Y:S01]  /*2f20*/  IMAD.MOV.U32 R30, RZ, RZ, RZ ;  /* 0x000000ffff1e7224 */ /* 0x000fe200078e00ff */
[----:B------:R-:W-:Y:S01]  /*2f30*/  CS2R R28, SRZ ;  /* 0x00000000001c7805 */ /* 0x000fe2000001ff00 */
[----:B------:R-:W-:Y:S01]  /*2f40*/  CS2R R26, SRZ ;  /* 0x00000000001a7805 */ /* 0x000fe2000001ff00 */
[----:B------:R-:W-:Y:S01]  /*2f50*/  CS2R R24, SRZ ;  /* 0x0000000000187805 */ /* 0x000fe2000001ff00 */
[----:B------:R-:W-:Y:S01]  /*2f60*/  CS2R R22, SRZ ;  /* 0x0000000000167805 */ /* 0x000fe2000001ff00 */
[----:B0-----:R-:W-:Y:S01]  /*2f70*/  CS2R R18, SRZ ;  /* 0x0000000000127805 */ /* 0x001fe2000001ff00 */
[----:B------:R-:W-:Y:S01]  /*2f80*/  CS2R R20, SRZ ;  /* 0x0000000000147805 */ /* 0x000fe2000001ff00 */
[----:B------:R-:W-:Y:S01]  /*2f90*/  CS2R R16, SRZ ;  /* 0x0000000000107805 */ /* 0x000fe2000001ff00 */
[----:B------:R-:W-:Y:S01]  /*2fa0*/  IMAD.MOV.U32 R0, RZ, RZ, RZ ;  /* 0x000000ffff007224 */ /* 0x000fe200078e00ff */
[----:B------:R-:W-:Y:S01]  /*2fb0*/  CS2R R6, SRZ ;  /* 0x0000000000067805 */ /* 0x000fe2000001ff00 */
[----:B------:R-:W-:Y:S01]  /*2fc0*/  IMAD.MOV.U32 R11, RZ, RZ, RZ ;  /* 0x000000ffff0b7224 */ /* 0x000fe200078e00ff */
[----:B------:R-:W-:Y:S01]  /*2fd0*/  CS2R R4, SRZ ;  /* 0x0000000000047805 */ /* 0x000fe2000001ff00 */
[----:B------:R-:W-:-:S02]  /*2fe0*/  IMAD.MOV.U32 R9, RZ, RZ, RZ ;  /* 0x000000ffff097224 */ /* 0x000fc400078e00ff */
[----:B------:R-:W-:Y:S02]  /*2ff0*/  IMAD.MOV.U32 R3, RZ, RZ, RZ ;  /* 0x000000ffff037224 */ /* 0x000fe400078e00ff */
[----:B-1----:R-:W-:Y:S01]  /*3000*/  FADD.FTZ R31, R32, R31 ;  /* 0x0000001f201f7221 */ /* 0x002fe20000010000 */
[----:B------:R-:W-:Y:S02]  /*3010*/  MOV R32, RZ ;  /* 0x000000ff00207202 */ /* 0x000fe40000000f00 */
.L_x_476:
[----:B------:R-:W-:Y:S01]  /*3020*/  LOP3.LUT R2, R15, 0x3, RZ, 0xc0, !PT ;  /* 0x000000030f027812 */ /* 0x000fe200078ec0ff */
[----:B------:R-:W-:Y:S01]  /*3030*/  WARPSYNC 0xffffffff ;  /* 0xffffffff00007948 */ /* 0x000fe20003800000 */
[----:B------:R-:W-:Y:S01]  /*3040*/  IADD3 R33, R14, 0x1f, RZ ;  /* 0x0000001f0e217810 */ /* 0x000fe20007ffe0ff */
[----:B------:R-:W-:Y:S01]  /*3050*/  BAR.SYNC.DEFER_BLOCKING 0x0 ;  /* 0x0000000000007b1d */ /* 0x000fe20000010000 */
[----:B------:R-:W-:Y:S02]  /*3060*/  ISETP.NE.AND P2, PT, R2, RZ, PT ;  /* 0x000000ff0200720c */ /* 0x000fe40003f45270 */
[----:B------:R-:W-:Y:S02]  /*3070*/  SHF.R.S32.HI R2, RZ, 0x1f, R15 ;  /* 0x0000001fff027819 */ /* 0x000fe4000001140f */
[----:B------:R-:W-:Y:S01]  /*3080*/  ISETP.GT.U32.AND P3, PT, R33, 0x3e, PT ;  /* 0x0000003e2100780c */ /* 0x000fe20003f64070 */
[----:B------:R-:W-:Y:S01]  /*3090*/  BSSY B0, `(.L_x_465) ;  /* 0x0000024000007945 */ /* 0x000fe20003800000 */
[----:B------:R-:W-:-:S02]  /*30a0*/  LEA.HI R2, R2, R15, RZ, 0x2 ;  /* 0x0000000f02027211 */ /* 0x000fc400078f10ff */
[C---:B------:R-:W-:Y:S02]  /*30b0*/  LOP3.LUT R15, R14.reuse, 0xffffffc0, RZ, 0xc0, !PT ;  /* 0xffffffc00e0f7812 */ /* 0x040fe400078ec0ff */
[C---:B------:R-:W-:Y:S02]  /*30c0*/  LOP3.LUT R33, R14.reuse, 0xffffffe0, RZ, 0xc0, !PT ;  /* 0xffffffe00e217812 */ /* 0x040fe400078ec0ff */
[----:B------:R-:W-:Y:S02]  /*30d0*/  ISETP.NE.OR P5, PT, R15, 0x40, P2 ;  /* 0x000000400f00780c */ /* 0x000fe400017a5670 */
[C---:B------:R-:W-:Y:S02]  /*30e0*/  ISETP.GT.OR P0, PT, R14.reuse, 0x3f, P2 ;  /* 0x0000003f0e00780c */ /* 0x040fe40001704670 */
[----:B------:R-:W-:Y:S02]  /*30f0*/  ISETP.GT.OR P1, PT, R14, 0x1f, P2 ;  /* 0x0000001f0e00780c */ /* 0x000fe40001724670 */
[----:B------:R-:W-:Y:S01]  /*3100*/  SHF.R.S32.HI R14, RZ, 0x2, R2 ;  /* 0x00000002ff0e7819 */ /* 0x000fe20000011402 */
[----:B------:R-:W-:Y:S01]  /*3110*/  FADD.FTZ R2, R3, R32 ;  /* 0x0000002003027221 */ /* 0x000fe20000010000 */
[----:B------:R-:W-:-:S03]  /*3120*/  ISETP.NE.OR P4, PT, R33, 0x20, P2 ;  /* 0x000000202100780c */ /* 0x000fc60001785670 */
[----:B------:R-:W-:Y:S02]  /*3130*/  IMAD R13, R13, 0xc0, R14 ;  /* 0x000000c00d0d7824 */ /* 0x000fe400078e020e */
        /* <DEDUP_REMOVED lines=25> */
.L_x_466:
[----:B------:R-:W-:Y:S05]  /*32d0*/  BSYNC B0 ;  /* 0x0000000000007941 */ /* 0x000fea0003800000 */
.L_x_465:
        /* <DEDUP_REMOVED lines=47> */
[----:B0-----:R-:W-:Y:S02]  /*35d0*/  FADD.FTZ R9, R9, R32 ;  /* 0x0000002009097221 */ /* 0x001fe40000010000 */
[----:B-1----:R-:W-:Y:S02]  /*35e0*/  FADD.FTZ R4, R4, R3 ;  /* 0x0000000304047221 */ /* 0x002fe40000010000 */
[----:B--2---:R-:W-:Y:S02]  /*35f0*/  FADD.FTZ R6, R6, R15 ;  /* 0x0000000f06067221 */ /* 0x004fe40000010000 */
[----:B---3--:R-:W-:Y:S02]  /*3600*/  FADD.FTZ R5, R5, R34 ;  /* 0x0000002205057221 */ /* 0x008fe40000010000 */
.L_x_468:
[----:B------:R-:W-:Y:S05]  /*3610*/  BSYNC B0 ;  /* 0x0000000000007941 */ /* 0x000fea0003800000 */
.L_x_467:
        /* <DEDUP_REMOVED lines=27> */
.L_x_470:
[----:B------:R-:W-:Y:S05]  /*37d0*/  BSYNC B0 ;  /* 0x0000000000007941 */ /* 0x000fea0003800000 */
.L_x_469:
        /* <DEDUP_REMOVED lines=12> */
[----:B---3--:R-:W-:-:S03]  /*38a0*/  FADD.FTZ R31, R31, R32 ;  /* 0x000000201f1f7221 */ /* 0x008fc60000010000 */
[----:B------:R-:W1:Y:S01]  /*38b0*/  LDS R32, [R13.X4+0x200] ;  /* 0x000200000d207984 */ /* 0x000e620000004800 */
[----:B----4-:R-:W-:-:S03]  /*38c0*/  FADD.FTZ R30, R30, R3 ;  /* 0x000000031e1e7221 */ /* 0x010fc60000010000 */
[----:B------:R-:W2:Y:S01]  /*38d0*/  LDS R3, [R13.X4+0x1e0] ;  /* 0x0001e0000d037984 */ /* 0x000ea20000004800 */
[----:B-----5:R-:W-:-:S03]  /*38e0*/  FADD.FTZ R27, R27, R34 ;  /* 0x000000221b1b7221 */ /* 0x020fc60000010000 */
[----:B------:R-:W3:Y:S01]  /*38f0*/  LDS R34, [R13.X4+0x2a0] ;  /* 0x0002a0000d227984 */ /* 0x000ee20000004800 */
[----:B------:R-:W-:-:S03]  /*3900*/  FADD.FTZ R24, R24, R33 ;  /* 0x0000002118187221 */ /* 0x000fc60000010000 */
[----:B------:R-:W4:Y:S01]  /*3910*/  LDS R33, [R13.X4+0x3a0] ;  /* 0x0003a0000d217984 */ /* 0x000f220000004800 */
        /* <DEDUP_REMOVED lines=31> */
.L_x_472:
[----:B------:R-:W-:Y:S05]  /*3b10*/  BSYNC B0 ;  /* 0x0000000000007941 */ /* 0x000fea0003800000 */
.L_x_471:
[----:B------:R-:W-:Y:S06]  /*3b20*/  BAR.SYNC.DEFER_BLOCKING 0x0 ;  /* 0x0000000000007b1d */ /* 0x000fec0000010000 */
[----:B------:R-:W-:Y:S05]  /*3b30*/  @P3 EXIT ;  /* 0x000000000000394d */ /* 0x000fea0003800000 */
[----:B------:R-:W-:Y:S05]  /*3b40*/  @P2 EXIT ;  /* 0x000000000000294d */ /* 0x000fea0003800000 */
[----:B------:R-:W-:Y:S01]  /*3b50*/  IMAD R8, R8, c[0x0][0xc], RZ ;  /* 0x0000030008087a24 */ /* 0x000fe200078e02ff */
[----:B01----:R-:W-:Y:S01]  /*3b60*/  F2FP.BF16.PACK_AB R30, R30, R31 ;  /* 0x0000001f1e1e723e */ /* 0x003fe200000010ff */
[----:B------:R-:W-:Y:S01]  /*3b70*/  IMAD R3, R12, c[0x0][0x14], RZ ;  /* 0x000005000c037a24 */ /* 0x000fe200078e02ff */
[----:B------:R-:W-:Y:S01]  /*3b80*/  F2FP.BF16.PACK_AB R27, R26, R27 ;  /* 0x0000001b1a1b723e */ /* 0x000fe200000010ff */
[----:B------:R-:W-:Y:S01]  /*3b90*/  IMAD R8, R8, c[0x0][0x14], RZ ;  /* 0x0000050008087a24 */ /* 0x000fe200078e02ff */
[----:B------:R-:W-:Y:S01]  /*3ba0*/  PRMT R31, R30, 0x7610, R31 ;  /* 0x000076101e1f7816 */ /* 0x000fe2000000001f */
[----:B------:R-:W-:Y:S01]  /*3bb0*/  IMAD R10, R10, 0xc0, RZ ;  /* 0x000000c00a0a7824 */ /* 0x000fe200078e02ff */
[----:B------:R-:W-:Y:S01]  /*3bc0*/  SHF.R.S32.HI R12, RZ, 0x1f, R3 ;  /* 0x0000001fff0c7819 */ /* 0x000fe20000011403 */
[----:B------:R-:W-:Y:S01]  /*3bd0*/  IMAD R8, R8, 0xc0, RZ ;  /* 0x000000c008087824 */ /* 0x000fe200078e02ff */
[----:B------:R-:W-:-:S02]  /*3be0*/  IADD3 R26, R14, 0x40, RZ ;  /* 0x000000400e1a7810 */ /* 0x000fc40007ffe0ff */
[--C-:B------:R-:W-:Y:S02]  /*3bf0*/  SHF.R.S32.HI R13, RZ, 0x1f, R10.reuse ;  /* 0x0000001fff0d7819 */ /* 0x100fe4000001140a */
[----:B------:R-:W-:Y:S02]  /*3c00*/  IADD3 R3, P0, P1, R8, R3, R10 ;  /* 0x0000000308037210 */ /* 0x000fe4000791e00a */
[----:B------:R-:W-:Y:S02]  /*3c10*/  SHF.R.S32.HI R8, RZ, 0x1f, R8 ;  /* 0x0000001fff087819 */ /* 0x000fe40000011408 */
[----:B------:R-:W-:Y:S02]  /*3c20*/  F2FP.BF16.PACK_AB R18, R18, R19 ;  /* 0x000000131212723e */ /* 0x000fe400000010ff */
[----:B------:R-:W-:Y:S02]  /*3c30*/  IADD3.X R13, R8, R12, R13, P0, P1 ;  /* 0x0000000c080d7210 */ /* 0x000fe400007e240d */
[----:B------:R-:W-:-:S02]  /*3c40*/  IADD3 R10, P0, R14, R3, RZ ;  /* 0x000000030e0a7210 */ /* 0x000fc40007f1e0ff */
[C---:B------:R-:W-:Y:S02]  /*3c50*/  IADD3 R8, R14.reuse, 0x8, RZ ;  /* 0x000000080e087810 */ /* 0x040fe40007ffe0ff */
[----:B------:R-:W-:Y:S02]  /*3c60*/  LEA.HI.X.SX32 R15, R14, R13, 0x1, P0 ;  /* 0x0000000d0e0f7211 */ /* 0x000fe400000f0eff */
[----:B------:R-:W-:Y:S02]  /*3c70*/  LEA R32, P0, R10, c[0x0][0x170], 0x1 ;  /* 0x00005c000a207a11 */ /* 0x000fe400078008ff */
[----:B------:R-:W-:Y:S02]  /*3c80*/  IADD3 R12, P1, R8, R3, RZ ;  /* 0x00000003080c7210 */ /* 0x000fe40007f3e0ff */
[----:B------:R-:W-:Y:S02]  /*3c90*/  LEA.HI.X R33, R10, c[0x0][0x174], R15, 0x1, P0 ;  /* 0x00005d000a217a11 */ /* 0x000fe400000f0c0f */
[----:B------:R-:W-:-:S02]  /*3ca0*/  IADD3 R10, R14, 0x10, RZ ;  /* 0x000000100e0a7810 */ /* 0x000fc40007ffe0ff */
[----:B------:R-:W-:Y:S01]  /*3cb0*/  LEA.HI.X.SX32 R15, R8, R13, 0x1, P1 ;  /* 0x0000000d080f7211 */ /* 0x000fe200008f0eff */
[----:B------:R0:W-:Y:S01]  /*3cc0*/  STG.E.U16 [R32.64], R31 ;  /* 0x0000001f20007986 */ /* 0x0001e2000c101524 */
[----:B------:R-:W-:Y:S02]  /*3cd0*/  LEA R34, P0, R12, c[0x0][0x170], 0x1 ;  /* 0x00005c000c227a11 */ /* 0x000fe400078008ff */
[----:B------:R-:W-:Y:S02]  /*3ce0*/  IADD3 R8, P1, R10, R3, RZ ;  /* 0x000000030a087210 */ /* 0x000fe40007f3e0ff */
[----:B------:R-:W-:Y:S02]  /*3cf0*/  LEA.HI.X R35, R12, c[0x0][0x174], R15, 0x1, P0 ;  /* 0x00005d000c237a11 */ /* 0x000fe400000f0c0f */
[----:B------:R-:W-:Y:S02]  /*3d00*/  IADD3 R12, R14, 0x18, RZ ;  /* 0x000000180e0c7810 */ /* 0x000fe40007ffe0ff */
[----:B------:R-:W-:-:S02]  /*3d10*/  LEA.HI.X.SX32 R15, R10, R13, 0x1, P1 ;  /* 0x0000000d0a0f7211 */ /* 0x000fc400008f0eff */
[----:B------:R-:W-:Y:S02]  /*3d20*/  IADD3 R10, R14, 0x20, RZ ;  /* 0x000000200e0a7810 */ /* 0x000fe40007ffe0ff */
[----:B0-----:R-:W-:Y:S02]  /*3d30*/  PRMT R33, R30, 0x7632, R33 ;  /* 0x000076321e217816 */ /* 0x001fe40000000021 */
[----:B------:R-:W-:Y:S02]  /*3d40*/  LEA R30, P0, R8, c[0x0][0x170], 0x1 ;  /* 0x00005c00081e7a11 */ /* 0x000fe400078008ff */
[-C--:B------:R-:W-:Y:S01]  /*3d50*/  IADD3 R37, P1, R12, R3.reuse, RZ ;  /* 0x000000030c257210 */ /* 0x080fe20007f3e0ff */
[----:B------:R0:W-:Y:S01]  /*3d60*/  STG.E.U16 [R34.64], R33 ;  /* 0x0000002122007986 */ /* 0x0001e2000c101524 */
[----:B------:R-:W-:Y:S02]  /*3d70*/  LEA.HI.X R31, R8, c[0x0][0x174], R15, 0x1, P0 ;  /* 0x00005d00081f7a11 */ /* 0x000fe400000f0c0f */
[----:B------:R-:W-:-:S02]  /*3d80*/  IADD3 R15, P2, R10, R3, RZ ;  /* 0x000000030a0f7210 */ /* 0x000fc40007f5e0ff */
[----:B------:R-:W-:Y:S02]  /*3d90*/  F2FP.BF16.PACK_AB R8, R29, R28 ;  /* 0x0000001c1d08723e */ /* 0x000fe400000010ff */
[-C--:B------:R-:W-:Y:S02]  /*3da0*/  LEA.HI.X.SX32 R12, R12, R13.reuse, 0x1, P1 ;  /* 0x0000000d0c0c7211 */ /* 0x080fe400008f0eff */
[----:B------:R-:W-:Y:S02]  /*3db0*/  LEA R28, P0, R37, c[0x0][0x170], 0x1 ;  /* 0x00005c00251c7a11 */ /* 0x000fe400078008ff */
[----:B------:R-:W-:Y:S02]  /*3dc0*/  LEA.HI.X.SX32 R10, R10, R13, 0x1, P2 ;  /* 0x0000000d0a0a7211 */ /* 0x000fe400010f0eff */
[----:B------:R-:W-:Y:S02]  /*3dd0*/  LEA R36, P1, R15, c[0x0][0x170], 0x1 ;  /* 0x00005c000f247a11 */ /* 0x000fe400078208ff */
[----:B------:R-:W-:-:S02]  /*3de0*/  LEA.HI.X R29, R37, c[0x0][0x174], R12, 0x1, P0 ;  /* 0x00005d00251d7a11 */ /* 0x000fc400000f0c0c */
[C---:B------:R-:W-:Y:S02]  /*3df0*/  PRMT R32, R8.reuse, 0x7610, R32 ;  /* 0x0000761008207816 */ /* 0x040fe40000000020 */
[----:B0-----:R-:W-:Y:S02]  /*3e00*/  PRMT R34, R8, 0x7632, R34 ;  /* 0x0000763208227816 */ /* 0x001fe40000000022 */
[----:B------:R-:W-:Y:S01]  /*3e10*/  LEA.HI.X R37, R15, c[0x0][0x174], R10, 0x1, P1 ;  /* 0x00005d000f257a11 */ /* 0x000fe200008f0c0a */
[----:B------:R0:W-:Y:S01]  /*3e20*/  STG.E.U16 [R30.64], R32 ;  /* 0x000000201e007986 */ /* 0x0001e2000c101524 */
[C---:B------:R-:W-:Y:S02]  /*3e30*/  IADD3 R8, R14.reuse, 0x28, RZ ;  /* 0x000000280e087810 */ /* 0x040fe40007ffe0ff */
[----:B------:R-:W-:Y:S01]  /*3e40*/  IADD3 R10, R14, 0x30, RZ ;  /* 0x000000300e0a7810 */ /* 0x000fe20007ffe0ff */
[----:B------:R1:W-:Y:S01]  /*3e50*/  STG.E.U16 [R28.64], R34 ;  /* 0x000000221c007986 */ /* 0x0003e2000c101524 */
[----:B------:R-:W-:-:S02]  /*3e60*/  IADD3 R33, P0, R8, R3, RZ ;  /* 0x0000000308217210 */ /* 0x000fc40007f1e0ff */
[----:B------:R-:W-:Y:S01]  /*3e70*/  IADD3 R15, P1, R10, R3, RZ ;  /* 0x000000030a0f7210 */ /* 0x000fe20007f3e0ff */
[----:B------:R2:W-:Y:S01]  /*3e80*/  STG.E.U16 [R36.64], R27 ;  /* 0x0000001b24007986 */ /* 0x0005e2000c101524 */
[-C--:B------:R-:W-:Y:S02]  /*3e90*/  LEA.HI.X.SX32 R8, R8, R13.reuse, 0x1, P0 ;  /* 0x0000000d08087211 */ /* 0x080fe400000f0eff */
[----:B------:R-:W-:Y:S02]  /*3ea0*/  LEA.HI.X.SX32 R10, R10, R13, 0x1, P1 ;  /* 0x0000000d0a0a7211 */ /* 0x000fe400008f0eff */
[----:B0-----:R-:W-:Y:S02]  /*3eb0*/  LEA R32, P1, R15, c[0x0][0x170], 0x1 ;  /* 0x00005c000f207a11 */ /* 0x001fe400078208ff */
[----:B------:R-:W-:Y:S02]  /*3ec0*/  IADD3 R12, R14, 0x38, RZ ;  /* 0x000000380e0c7810 */ /* 0x000fe40007ffe0ff */
[----:B-1----:R-:W-:-:S02]  /*3ed0*/  LEA R34, P0, R33, c[0x0][0x170], 0x1 ;  /* 0x00005c0021227a11 */ /* 0x002fc400078008ff */
[-C--:B------:R-:W-:Y:S02]  /*3ee0*/  IADD3 R38, P2, R12, R3.reuse, RZ ;  /* 0x000000030c267210 */ /* 0x080fe40007f5e0ff */
[----:B------:R-:W-:Y:S02]  /*3ef0*/  LEA.HI.X R35, R33, c[0x0][0x174], R8, 0x1, P0 ;  /* 0x00005d0021237a11 */ /* 0x000fe400000f0c08 */
[----:B------:R-:W-:Y:S02]  /*3f00*/  LEA.HI.X R33, R15, c[0x0][0x174], R10, 0x1, P1 ;  /* 0x00005d000f217a11 */ /* 0x000fe400008f0c0a */
[----:B------:R-:W-:Y:S02]  /*3f10*/  IADD3 R15, P0, R26, R3, RZ ;  /* 0x000000031a0f7210 */ /* 0x000fe40007f1e0ff */
[----:B------:R-:W-:Y:S02]  /*3f20*/  IADD3 R10, R14, 0x48, RZ ;  /* 0x000000480e0a7810 */ /* 0x000fe40007ffe0ff */
[----:B------:R-:W-:-:S02]  /*3f30*/  LEA.HI.X.SX32 R29, R12, R13, 0x1, P2 ;  /* 0x0000000d0c1d7211 */ /* 0x000fc400010f0eff */
[----:B------:R-:W-:Y:S02]  /*3f40*/  F2FP.BF16.PACK_AB R8, R25, R24 ;  /* 0x000000181908723e */ /* 0x000fe400000010ff */
[----:B------:R-:W-:Y:S02]  /*3f50*/  LEA.HI.X.SX32 R26, R26, R13, 0x1, P0 ;  /* 0x0000000d1a1a7211 */ /* 0x000fe400000f0eff */
[----:B--2---:R-:W-:Y:S02]  /*3f60*/  PRMT R37, R27, 0x7632, R37 ;  /* 0x000076321b257816 */ /* 0x004fe40000000025 */
[----:B------:R-:W-:Y:S02]  /*3f70*/  LEA R30, P2, R38, c[0x0][0x170], 0x1 ;  /* 0x00005c00261e7a11 */ /* 0x000fe400078408ff */
[----:B------:R-:W-:Y:S01]  /*3f80*/  LEA R24, P0, R15, c[0x0][0x170], 0x1 ;  /* 0x00005c000f187a11 */ /* 0x000fe200078008ff */
[----:B------:R0:W-:Y:S01]  /*3f90*/  STG.E.U16 [R34.64], R37 ;  /* 0x0000002522007986 */ /* 0x0001e2000c101524 */
[----:B------:R-:W-:-:S02]  /*3fa0*/  IADD3 R12, P1, R10, R3, RZ ;  /* 0x000000030a0c7210 */ /* 0x000fc40007f3e0ff */
[----:B------:R-:W-:Y:S02]  /*3fb0*/  LEA.HI.X R31, R38, c[0x0][0x174], R29, 0x1, P2 ;  /* 0x00005d00261f7a11 */ /* 0x000fe400010f0c1d */
[----:B------:R-:W-:Y:S02]  /*3fc0*/  LEA.HI.X R25, R15, c[0x0][0x174], R26, 0x1, P0 ;  /* 0x00005d000f197a11 */ /* 0x000fe400000f0c1a */
[----:B------:R-:W-:Y:S02]  /*3fd0*/  LEA.HI.X.SX32 R15, R10, R13, 0x1, P1 ;  /* 0x0000000d0a0f7211 */ /* 0x000fe400008f0eff */
[----:B------:R-:W-:Y:S02]  /*3fe0*/  LEA R26, P0, R12, c[0x0][0x170], 0x1 ;  /* 0x00005c000c1a7a11 */ /* 0x000fe400078008ff */
[C---:B------:R-:W-:Y:S02]  /*3ff0*/  PRMT R38, R8.reuse, 0x7610, R38 ;  /* 0x0000761008267816 */ /* 0x040fe40000000026 */
[----:B0-----:R-:W-:-:S02]  /*4000*/  PRMT R35, R8, 0x7632, R35 ;  /* 0x0000763208237816 */ /* 0x001fc40000000023 */
[C---:B------:R-:W-:Y:S01]  /*4010*/  IADD3 R8, R14.reuse, 0x58, RZ ;  /* 0x000000580e087810 */ /* 0x040fe20007ffe0ff */
[----:B------:R-:W-:Y:S01]  /*4020*/  STG.E.U16 [R32.64], R38 ;  /* 0x0000002620007986 */ /* 0x000fe2000c101524 */
[----:B------:R-:W-:Y:S02]  /*4030*/  IADD3 R10, R14, 0x50, RZ ;  /* 0x000000500e0a7810 */ /* 0x000fe40007ffe0ff */
[----:B------:R-:W-:Y:S01]  /*4040*/  LEA.HI.X R27, R12, c[0x0][0x174], R15, 0x1, P0 ;  /* 0x00005d000c1b7a11 */ /* 0x000fe200000f0c0f */
[----:B------:R0:W-:Y:S01]  /*4050*/  STG.E.U16 [R30.64], R35 ;  /* 0x000000231e007986 */ /* 0x0001e2000c101524 */
[-C--:B------:R-:W-:Y:S02]  /*4060*/  IADD3 R15, P1, R8, R3.reuse, RZ ;  /* 0x00000003080f7210 */ /* 0x080fe40007f3e0ff */
[----:B------:R-:W-:Y:S02]  /*4070*/  IADD3 R29, P0, R10, R3, RZ ;  /* 0x000000030a1d7210 */ /* 0x000fe40007f1e0ff */
[----:B------:R-:W-:-:S02]  /*4080*/  LEA.HI.X.SX32 R8, R8, R13, 0x1, P1 ;  /* 0x0000000d08087211 */ /* 0x000fc400008f0eff */
[----:B------:R-:W-:Y:S02]  /*4090*/  LEA.HI.X.SX32 R36, R10, R13, 0x1, P0 ;  /* 0x0000000d0a247211 */ /* 0x000fe400000f0eff */
[----:B------:R-:W-:Y:S02]  /*40a0*/  LEA R34, P1, R15, c[0x0][0x170], 0x1 ;  /* 0x00005c000f227a11 */ /* 0x000fe400078208ff */
[C---:B------:R-:W-:Y:S02]  /*40b0*/  IADD3 R10, R14.reuse, 0x68, RZ ;  /* 0x000000680e0a7810 */ /* 0x040fe40007ffe0ff */
[----:B------:R-:W-:Y:S02]  /*40c0*/  LEA R28, P0, R29, c[0x0][0x170], 0x1 ;  /* 0x00005c001d1c7a11 */ /* 0x000fe400078008ff */
[----:B------:R-:W-:Y:S02]  /*40d0*/  IADD3 R12, R14, 0x60, RZ ;  /* 0x000000600e0c7810 */ /* 0x000fe40007ffe0ff */
[----:B0-----:R-:W-:-:S02]  /*40e0*/  LEA.HI.X R35, R15, c[0x0][0x174], R8, 0x1, P1 ;  /* 0x00005d000f237a11 */ /* 0x001fc400008f0c08 */
[-C--:B------:R-:W-:Y:S02]  /*40f0*/  IADD3 R15, P1, R10, R3.reuse, RZ ;  /* 0x000000030a0f7210 */ /* 0x080fe40007f3e0ff */
[----:B------:R-:W-:Y:S02]  /*4100*/  LEA.HI.X R29, R29, c[0x0][0x174], R36, 0x1, P0 ;  /* 0x00005d001d1d7a11 */ /* 0x000fe400000f0c24 */
[----:B------:R-:W-:Y:S02]  /*4110*/  IADD3 R32, P0, R12, R3, RZ ;  /* 0x000000030c207210 */ /* 0x000fe40007f1e0ff */
[----:B------:R-:W-:Y:S02]  /*4120*/  F2FP.BF16.PACK_AB R8, R22, R23 ;  /* 0x000000171608723e */ /* 0x000fe400000010ff */
[----:B------:R-:W-:Y:S02]  /*4130*/  LEA.HI.X.SX32 R10, R10, R13, 0x1, P1 ;  /* 0x0000000d0a0a7211 */ /* 0x000fe400008f0eff */
[----:B------:R-:W-:-:S02]  /*4140*/  LEA R30, P1, R15, c[0x0][0x170], 0x1 ;  /* 0x00005c000f1e7a11 */ /* 0x000fc400078208ff */
[----:B------:R-:W-:Y:S02]  /*4150*/  LEA.HI.X.SX32 R23, R12, R13, 0x1, P0 ;  /* 0x0000000d0c177211 */ /* 0x000fe400000f0eff */
[----:B------:R-:W-:Y:S02]  /*4160*/  PRMT R12, R8, 0x7610, R12 ;  /* 0x00007610080c7816 */ /* 0x000fe4000000000c */
[----:B------:R-:W-:Y:S02]  /*4170*/  LEA.HI.X R31, R15, c[0x0][0x174], R10, 0x1, P1 ;  /* 0x00005d000f1f7a11 */ /* 0x000fe400008f0c0a */
[----:B------:R-:W-:Y:S01]  /*4180*/  LEA R22, P0, R32, c[0x0][0x170], 0x1 ;  /* 0x00005c0020167a11 */ /* 0x000fe200078008ff */
[----:B------:R0:W-:Y:S01]  /*4190*/  STG.E.U16 [R24.64], R12 ;  /* 0x0000000c18007986 */ /* 0x0001e2000c101524 */
[----:B------:R-:W-:Y:S02]  /*41a0*/  PRMT R15, R8, 0x7632, R15 ;  /* 0x00007632080f7816 */ /* 0x000fe4000000000f */
[----:B------:R-:W-:-:S02]  /*41b0*/  F2FP.BF16.PACK_AB R20, R20, R21 ;  /* 0x000000151414723e */ /* 0x000fc400000010ff */
[C---:B------:R-:W-:Y:S01]  /*41c0*/  PRMT R19, R18.reuse, 0x7610, R19 ;  /* 0x0000761012137816 */ /* 0x040fe20000000013 */
[----:B------:R1:W-:Y:S01]  /*41d0*/  STG.E.U16 [R26.64], R15 ;  /* 0x0000000f1a007986 */ /* 0x0003e2000c101524 */
[----:B------:R-:W-:Y:S02]  /*41e0*/  PRMT R21, R18, 0x7632, R21 ;  /* 0x0000763212157816 */ /* 0x000fe40000000015 */
[C---:B------:R-:W-:Y:S01]  /*41f0*/  IADD3 R18, R14.reuse, 0x88, RZ ;  /* 0x000000880e127810 */ /* 0x040fe20007ffe0ff */
[----:B------:R2:W-:Y:S01]  /*4200*/  STG.E.U16 [R28.64], R19 ;  /* 0x000000131c007986 */ /* 0x0005e2000c101524 */
[----:B------:R-:W-:Y:S02]  /*4210*/  IADD3 R8, R14, 0x70, RZ ;  /* 0x000000700e087810 */ /* 0x000fe40007ffe0ff */
[----:B------:R-:W-:Y:S01]  /*4220*/  LEA.HI.X R23, R32, c[0x0][0x174], R23, 0x1, P0 ;  /* 0x00005d0020177a11 */ /* 0x000fe200000f0c17 */
[----:B------:R3:W-:Y:S01]  /*4230*/  STG.E.U16 [R34.64], R21 ;  /* 0x0000001522007986 */ /* 0x0007e2000c101524 */
[----:B0-----:R-:W-:-:S02]  /*4240*/  PRMT R25, R20, 0x7610, R25 ;  /* 0x0000761014197816 */ /* 0x001fc40000000019 */
[C---:B------:R-:W-:Y:S02]  /*4250*/  IADD3 R10, R14.reuse, 0x78, RZ ;  /* 0x000000780e0a7810 */ /* 0x040fe40007ffe0ff */
[----:B------:R-:W-:Y:S01]  /*4260*/  IADD3 R12, R14, 0x80, RZ ;  /* 0x000000800e0c7810 */ /* 0x000fe20007ffe0ff */
[----:B------:R0:W-:Y:S01]  /*4270*/  STG.E.U16 [R22.64], R25 ;  /* 0x0000001916007986 */ /* 0x0001e2000c101524 */
[-C--:B-1----:R-:W-:Y:S02]  /*4280*/  IADD3 R15, P0, R18, R3.reuse, RZ ;  /* 0x00000003120f7210 */ /* 0x082fe40007f1e0ff */
[----:B------:R-:W-:Y:S02]  /*4290*/  PRMT R27, R20, 0x7632, R27 ;  /* 0x00007632141b7816 */ /* 0x000fe4000000001b */
[----:B--2---:R-:W-:Y:S02]  /*42a0*/  IADD3 R19, P1, R8, R3, RZ ;  /* 0x0000000308137210 */ /* 0x004fe40007f3e0ff */
[C---:B------:R-:W-:Y:S01]  /*42b0*/  IADD3 R20, R14.reuse, 0x90, RZ ;  /* 0x000000900e147810 */ /* 0x040fe20007ffe0ff */
[----:B------:R1:W-:Y:S01]  /*42c0*/  STG.E.U16 [R30.64], R27 ;  /* 0x0000001b1e007986 */ /* 0x0003e2000c101524 */
[----:B------:R-:W-:-:S02]  /*42d0*/  IADD3 R28, R14, 0xa8, RZ ;  /* 0x000000a80e1c7810 */ /* 0x000fc40007ffe0ff */
[C---:B------:R-:W-:Y:S02]  /*42e0*/  IADD3 R24, R14.reuse, 0x98, RZ ;  /* 0x000000980e187810 */ /* 0x040fe40007ffe0ff */
[C---:B------:R-:W-:Y:S02]  /*42f0*/  IADD3 R26, R14.reuse, 0xa0, RZ ;  /* 0x000000a00e1a7810 */ /* 0x040fe40007ffe0ff */
[----:B------:R-:W-:Y:S02]  /*4300*/  IADD3 R32, R14, 0xb0, RZ ;  /* 0x000000b00e207810 */ /* 0x000fe40007ffe0ff */
[-C--:B---3--:R-:W-:Y:S02]  /*4310*/  IADD3 R21, P6, R10, R3.reuse, RZ ;  /* 0x000000030a157210 */ /* 0x088fe40007fde0ff */
[----:B------:R-:W-:Y:S02]  /*4320*/  IADD3 R35, P5, R12, R3, RZ ;  /* 0x000000030c237210 */ /* 0x000fe40007fbe0ff */
[----:B0-----:R-:W-:-:S02]  /*4330*/  LEA.HI.X.SX32 R22, R18, R13, 0x1, P0 ;  /* 0x0000000d12167211 */ /* 0x001fc400000f0eff */
[----:B------:R-:W-:Y:S02]  /*4340*/  IADD3 R14, R14, 0xb8, RZ ;  /* 0x000000b80e0e7810 */ /* 0x000fe40007ffe0ff */
[----:B------:R-:W-:Y:S02]  /*4350*/  LEA.HI.X.SX32 R44, R8, R13, 0x1, P1 ;  /* 0x0000000d082c7211 */ /* 0x000fe400008f0eff */
[----:B------:R-:W-:Y:S02]  /*4360*/  LEA R18, P0, R19, c[0x0][0x170], 0x1 ;  /* 0x00005c0013127a11 */ /* 0x000fe400078008ff */
[-C--:B------:R-:W-:Y:S02]  /*4370*/  IADD3 R25, P4, R20, R3.reuse, RZ ;  /* 0x0000000314197210 */ /* 0x080fe40007f9e0ff */
[----:B------:R-:W-:Y:S02]  /*4380*/  IADD3 R33, P1, R28, R3, RZ ;  /* 0x000000031c217210 */ /* 0x000fe40007f3e0ff */
[----:B------:R-:W-:-:S02]  /*4390*/  LEA.HI.X.SX32 R42, R10, R13, 0x1, P6 ;  /* 0x0000000d0a2a7211 */ /* 0x000fc400030f0eff */
[----:B------:R-:W-:Y:S02]  /*43a0*/  LEA.HI.X.SX32 R40, R12, R13, 0x1, P5 ;  /* 0x0000000d0c287211 */ /* 0x000fe400028f0eff */
[-C--:B------:R-:W-:Y:S02]  /*43b0*/  IADD3 R23, P3, R24, R3.reuse, RZ ;  /* 0x0000000318177210 */ /* 0x080fe40007f7e0ff */
[-C--:B-1----:R-:W-:Y:S02]  /*43c0*/  IADD3 R27, P2, R26, R3.reuse, RZ ;  /* 0x000000031a1b7210 */ /* 0x082fe40007f5e0ff */
[-C--:B------:R-:W-:Y:S02]  /*43d0*/  IADD3 R10, P6, R32, R3.reuse, RZ ;  /* 0x00000003200a7210 */ /* 0x080fe40007fde0ff */
[----:B------:R-:W-:Y:S02]  /*43e0*/  IADD3 R8, P5, R14, R3, RZ ;  /* 0x000000030e087210 */ /* 0x000fe40007fbe0ff */
[----:B------:R-:W-:-:S02]  /*43f0*/  LEA.HI.X R19, R19, c[0x0][0x174], R44, 0x1, P0 ;  /* 0x00005d0013137a11 */ /* 0x000fc400000f0c2c */
[-C--:B------:R-:W-:Y:S02]  /*4400*/  LEA.HI.X.SX32 R38, R20, R13.reuse, 0x1, P4 ;  /* 0x0000000d14267211 */ /* 0x080fe400020f0eff */
[-C--:B------:R-:W-:Y:S02]  /*4410*/  LEA.HI.X.SX32 R34, R28, R13.reuse, 0x1, P1 ;  /* 0x0000000d1c227211 */ /* 0x080fe400008f0eff */
[----:B------:R-:W-:Y:S02]  /*4420*/  LEA R12, P0, R35, c[0x0][0x170], 0x1 ;  /* 0x00005c00230c7a11 */ /* 0x000fe400078008ff */
[----:B------:R-:W-:Y:S02]  /*4430*/  LEA R20, P1, R21, c[0x0][0x170], 0x1 ;  /* 0x00005c0015147a11 */ /* 0x000fe400078208ff */
        /* <DEDUP_REMOVED lines=9> */
[----:B------:R-:W-:Y:S02]  /*44d0*/  LEA R28, P2, R10, c[0x0][0x170], 0x1 ;  /* 0x00005c000a1c7a11 */ /* 0x000fe400078408ff */
[----:B------:R-:W-:Y:S02]  /*44e0*/  LEA.HI.X R15, R15, c[0x0][0x174], R22, 0x1, P1 ;  /* 0x00005d000f0f7a11 */ /* 0x000fe400008f0c16 */
[----:B------:R-:W-:Y:S02]  /*44f0*/  LEA R26, P0, R27, c[0x0][0x170], 0x1 ;  /* 0x00005c001b1a7a11 */ /* 0x000fe400078008ff */
[----:B------:R-:W-:Y:S02]  /*4500*/  F2FP.BF16.PACK_AB R3, R16, R17 ;  /* 0x000000111003723e */ /* 0x000fe400000010ff */
[----:B------:R-:W-:-:S02]  /*4510*/  LEA R22, P1, R23, c[0x0][0x170], 0x1 ;  /* 0x00005c0017167a11 */ /* 0x000fc400078208ff */
[----:B------:R-:W-:Y:S01]  /*4520*/  F2FP.BF16.PACK_AB R0, R7, R0 ;  /* 0x000000000700723e */ /* 0x000fe200000010ff */
[----:B------:R-:W-:Y:S01]  /*4530*/  STG.E.U16 [R18.64], R3 ;  /* 0x0000000312007986 */ /* 0x000fe2000c101524 */
[----:B------:R-:W-:Y:S02]  /*4540*/  LEA.HI.X R29, R10, c[0x0][0x174], R29, 0x1, P2 ;  /* 0x00005d000a1d7a11 */ /* 0x000fe400010f0c1d */
[----:B------:R-:W-:Y:S02]  /*4550*/  LEA.HI.X R27, R27, c[0x0][0x174], R30, 0x1, P0 ;  /* 0x00005d001b1b7a11 */ /* 0x000fe400000f0c1e */
[----:B------:R-:W-:Y:S02]  /*4560*/  PRMT R10, R3, 0x7632, R10 ;  /* 0x00007632030a7816 */ /* 0x000fe4000000000a */
[----:B------:R-:W-:Y:S02]  /*4570*/  F2FP.BF16.PACK_AB R4, R4, R11 ;  /* 0x0000000b0404723e */ /* 0x000fe400000010ff */
[----:B------:R-:W-:Y:S01]  /*4580*/  LEA.HI.X R23, R23, c[0x0][0x174], R36, 0x1, P1 ;  /* 0x00005d0017177a11 */ /* 0x000fe200008f0c24 */
[----:B------:R-:W-:Y:S01]  /*4590*/  STG.E.U16 [R20.64], R10 ;  /* 0x0000000a14007986 */ /* 0x000fe2000c101524 */
[----:B------:R-:W-:-:S02]  /*45a0*/  LEA R30, P0, R8, c[0x0][0x170], 0x1 ;  /* 0x00005c00081e7a11 */ /* 0x000fc400078008ff */
[----:B------:R-:W-:Y:S01]  /*45b0*/  LEA R16, P1, R33, c[0x0][0x170], 0x1 ;  /* 0x00005c0021107a11 */ /* 0x000fe200078208ff */
[----:B------:R-:W-:Y:S01]  /*45c0*/  STG.E.U16 [R12.64], R0 ;  /* 0x000000000c007986 */ /* 0x000fe2000c101524 */
[----:B------:R-:W-:Y:S02]  /*45d0*/  PRMT R7, R0, 0x7632, R7 ;  /* 0x0000763200077816 */ /* 0x000fe40000000007 */
[----:B------:R-:W-:Y:S02]  /*45e0*/  F2FP.BF16.PACK_AB R6, R9, R6 ;  /* 0x000000060906723e */ /* 0x000fe400000010ff */
[----:B------:R-:W-:Y:S01]  /*45f0*/  PRMT R11, R4, 0x7632, R11 ;  /* 0x00007632040b7816 */ /* 0x000fe2000000000b */
[----:B------:R0:W-:Y:S01]  /*4600*/  STG.E.U16 [R14.64], R7 ;  /* 0x000000070e007986 */ /* 0x0001e2000c101524 */
[----:B------:R-:W-:Y:S02]  /*4610*/  F2FP.BF16.PACK_AB R2, R2, R5 ;  /* 0x000000050202723e */ /* 0x000fe400000010ff */
[----:B------:R-:W-:Y:S01]  /*4620*/  LEA.HI.X R31, R8, c[0x0][0x174], R31, 0x1, P0 ;  /* 0x00005d00081f7a11 */ /* 0x000fe200000f0c1f */
[----:B------:R-:W-:Y:S01]  /*4630*/  STG.E.U16 [R24.64], R4 ;  /* 0x0000000418007986 */ /* 0x000fe2000c101524 */
[----:B------:R-:W-:-:S02]  /*4640*/  LEA.HI.X R17, R33, c[0x0][0x174], R34, 0x1, P1 ;  /* 0x00005d0021117a11 */ /* 0x000fc400008f0c22 */
[----:B------:R-:W-:Y:S01]  /*4650*/  PRMT R8, R6, 0x7632, R8 ;  /* 0x0000763206087816 */ /* 0x000fe20000000008 */
[----:B------:R-:W-:Y:S01]  /*4660*/  STG.E.U16 [R22.64], R11 ;  /* 0x0000000b16007986 */ /* 0x000fe2000c101524 */
[----:B0-----:R-:W-:-:S03]  /*4670*/  PRMT R15, R2, 0x7632, R15 ;  /* 0x00007632020f7816 */ /* 0x001fc6000000000f */
[----:B------:R-:W-:Y:S04]  /*4680*/  STG.E.U16 [R26.64], R6 ;  /* 0x000000061a007986 */ /* 0x000fe8000c101524 */
[----:B------:R-:W-:Y:S04]  /*4690*/  STG.E.U16 [R16.64], R8 ;  /* 0x0000000810007986 */ /* 0x000fe8000c101524 */
[----:B------:R-:W-:Y:S04]  /*46a0*/  STG.E.U16 [R28.64], R2 ;  /* 0x000000021c007986 */ /* 0x000fe8000c101524 */
[----:B------:R-:W-:Y:S01]  /*46b0*/  STG.E.U16 [R30.64], R15 ;  /* 0x0000000f1e007986 */ /* 0x000fe2000c101524 */
[----:B------:R-:W-:Y:S05]  /*46c0*/  EXIT ;  /* 0x000000000000794d */ /* 0x000fea0003800000 */
.L_x_433:
[----:B------:R-:W-:Y:S01]  /*46d0*/  MOV R0, 0x0 ;  /* 0x0000000000007802 */ /* 0x000fe20000000f00 */
[----:B------:R-:W-:Y:S01]  /*46e0*/  HFMA2.MMA R13, -RZ, RZ, 0, 0 ;  /* 0x00000000ff0d7435 */ /* 0x000fe200000001ff */
[----:B------:R-:W-:Y:S01]  /*46f0*/  IMAD.MOV.U32 R4, RZ, RZ, c[0x4][0x178] ;  /* 0x01005e00ff047624 */ /* 0x000fe200078e00ff */
[----:B------:R-:W-:Y:S01]  /*4700*/  MOV R7, c[0x4][0x184] ;  /* 0x0100610000077a02 */ /* 0x000fe20000000f00 */
[----:B------:R0:W1:Y:S01]  /*4710*/  LDC.64 R2, c[0x4][R0] ;  /* 0x0100000000027b82 */ /* 0x0000620000000a00 */
[----:B------:R-:W-:-:S02]  /*4720*/  IMAD.MOV.U32 R5, RZ, RZ, c[0x4][0x17c] ;  /* 0x01005f00ff057624 */ /* 0x000fc400078e00ff */
[----:B------:R-:W-:Y:S02]  /*4730*/  IMAD.MOV.U32 R6, RZ, RZ, c[0x4][0x180] ;  /* 0x01006000ff067624 */ /* 0x000fe400078e00ff */
[----:B------:R-:W-:Y:S02]  /*4740*/  IMAD.MOV.U32 R8, RZ, RZ, 0x219 ;  /* 0x00000219ff087424 */ /* 0x000fe400078e00ff */
[----:B------:R-:W-:Y:S02]  /*4750*/  IMAD.MOV.U32 R10, RZ, RZ, c[0x4][0x88] ;  /* 0x01002200ff0a7624 */ /* 0x000fe400078e00ff */
[----:B------:R-:W-:Y:S02]  /*4760*/  IMAD.MOV.U32 R11, RZ, RZ, c[0x4][0x8c] ;  /* 0x01002300ff0b7624 */ /* 0x000fe400078e00ff */
[----:B------:R-:W-:Y:S02]  /*4770*/  IMAD.MOV.U32 R12, RZ, RZ, 0x1 ;  /* 0x00000001ff0c7424 */ /* 0x000fe400078e00ff */
[----:B0-----:R-:W-:Y:S01]  /*4780*/  LEPC R14 ;  /* 0x00000000000e734e */ /* 0x001fe20000000000 */
[----:B------:R-:W-:Y:S02]  /*4790*/  MOV R9, 0x4800 ;  /* 0x0000480000097802 */ /* 0x000fe40000000f00 */
[----:B------:R-:W-:-:S02]  /*47a0*/  MOV R20, 0x4780 ;  /* 0x0000478000147802 */ /* 0x000fc40000000f00 */
[----:B------:R-:W-:Y:S02]  /*47b0*/  MOV R21, 0x0 ;  /* 0x0000000000157802 */ /* 0x000fe40000000f00 */
[----:B------:R-:W-:Y:S02]  /*47c0*/  MOV R0, 0x0 ;  /* 0x0000000000007802 */ /* 0x000fe40000000f00 */
[----:B------:R-:W-:-:S04]  /*47d0*/  IADD3 R20, P0, P1, -R20, R9, R14 ;  /* 0x0000000914147210 */ /* 0x000fc8000791e10e */
[----:B------:R-:W-:-:S04]  /*47e0*/  IADD3.X R21, ~R0, R21, R15, P0, P1 ;  /* 0x0000001500157210 */ /* 0x000fc800007e250f */
[----:B-1----:R-:W-:Y:S05]  /*47f0*/  CALL.ABS.NOINC R2 ;  /* 0x0000000002007343 */ /* 0x002fea0003c00000 */
.L_x_461:
[----:B------:R-:W-:Y:S01]  /*4800*/  MOV R0, 0x0 ;  /* 0x0000000000007802 */ /* 0x000fe20000000f00 */
[----:B------:R-:W-:Y:S01]  /*4810*/  HFMA2.MMA R8, -RZ, RZ, 0, 3.2007694244384765625e-05 ;  /* 0x00000219ff087435 */ /* 0x000fe200000001ff */
[----:B------:R-:W-:Y:S02]  /*4820*/  IMAD.MOV.U32 R4, RZ, RZ, c[0x4][0x178] ;  /* 0x01005e00ff047624 */ /* 0x000fe400078e00ff */
[----:B------:R0:W1:Y:S01]  /*4830*/  LDC.64 R2, c[0x4][R0] ;  /* 0x0100000000027b82 */ /* 0x0000620000000a00 */
[----:B------:R-:W-:Y:S02]  /*4840*/  IMAD.MOV.U32 R5, RZ, RZ, c[0x4][0x17c] ;  /* 0x01005f00ff057624 */ /* 0x000fe400078e00ff */
[----:B------:R-:W-:Y:S02]  /*4850*/  IMAD.MOV.U32 R6, RZ, RZ, c[0x4][0x180] ;  /* 0x01006000ff067624 */ /* 0x000fe400078e00ff */
[----:B------:R-:W-:Y:S02]  /*4860*/  IMAD.MOV.U32 R7, RZ, RZ, c[0x4][0x184] ;  /* 0x01006100ff077624 */ /* 0x000fe400078e00ff */
[----:B------:R-:W-:-:S02]  /*4870*/  IMAD.MOV.U32 R10, RZ, RZ, c[0x4][0x88] ;  /* 0x01002200ff0a7624 */ /* 0x000fc400078e00ff */
        /* <DEDUP_REMOVED lines=11> */
[----:B------:R-:W-:Y:S05]  /*4930*/  EXIT ;  /* 0x000000000000794d */ /* 0x000fea0003800000 */
.L_x_435:
[----:B------:R-:W-:Y:S01]  /*4940*/  MOV R32, 0xff7fffff ;  /* 0xff7fffff00207802 */ /* 0x000fe20000000f00 */
[----:B------:R-:W-:Y:S01]  /*4950*/  IMAD.MOV.U32 R33, RZ, RZ, 0x10 ;  /* 0x00000010ff217424 */ /* 0x000fe200078e00ff */
[----:B------:R-:W-:Y:S01]  /*4960*/  MOV R2, 0x49a0 ;  /* 0x000049a000027802 */ /* 0x000fe20000000f00 */
[----:B------:R-:W-:Y:S02]  /*4970*/  IMAD.MOV.U32 R34, RZ, RZ, 0x1f ;  /* 0x0000001fff227424 */ /* 0x000fe400078e00ff */
[----:B------:R-:W-:Y:S02]  /*4980*/  IMAD.MOV.U32 R35, RZ, RZ, -0x1 ;  /* 0xffffffffff237424 */ /* 0x000fe400078e00ff */
[----:B------:R-:W-:Y:S05]  /*4990*/  CALL.REL.NOINC `($__internal_10_$__cuda_sm70_shflsync_bfly_p) ;  /* 0x0000156000007944 */ /* 0x000fea0003c00000 */
[----:B-1----:R-:W-:Y:S01]  /*49a0*/  IMAD.MOV.U32 R2, RZ, RZ, R33 ;  /* 0x000000ffff027224 */ /* 0x002fe200078e0021 */
[----:B0-----:R-:W-:Y:S05]  /*49b0*/  BRA `(.L_x_473) ;  /* 0xffffc64000007947 */ /* 0x001fea000383ffff */
.L_x_436:
[----:B------:R-:W-:Y:S01]  /*49c0*/  HFMA2.MMA R33, -RZ, RZ, 0, 4.76837158203125e-07 ;  /* 0x00000008ff217435 */ /* 0x000fe200000001ff */
[----:B------:R-:W-:Y:S01]  /*49d0*/  IMAD.MOV.U32 R34, RZ, RZ, 0x1f ;  /* 0x0000001fff227424 */ /* 0x000fe200078e00ff */
[----:B------:R-:W-:Y:S01]  /*49e0*/  MOV R2, 0x4a10 ;  /* 0x00004a1000027802 */ /* 0x000fe20000000f00 */
[----:B------:R-:W-:-:S03]  /*49f0*/  IMAD.MOV.U32 R35, RZ, RZ, -0x1 ;  /* 0xffffffffff237424 */ /* 0x000fc600078e00ff */
[----:B------:R-:W-:Y:S05]  /*4a00*/  CALL.REL.NOINC `($__internal_10_$__cuda_sm70_shflsync_bfly_p) ;  /* 0x000014f000007944 */ /* 0x000fea0003c00000 */
[----:B01----:R-:W-:Y:S01]  /*4a10*/  FMNMX.FTZ R32, R32, R33, !PT ;  /* 0x0000002120207209 */ /* 0x003fe20007810000 */
[----:B------:R-:W-:Y:S01]  /*4a20*/  IMAD.MOV.U32 R33, RZ, RZ, 0x4 ;  /* 0x00000004ff217424 */ /* 0x000fe200078e00ff */
[----:B------:R-:W-:Y:S01]  /*4a30*/  MOV R35, 0xffffffff ;  /* 0xffffffff00237802 */ /* 0x000fe20000000f00 */
[----:B------:R-:W-:Y:S01]  /*4a40*/  IMAD.MOV.U32 R34, RZ, RZ, 0x1f ;  /* 0x0000001fff227424 */ /* 0x000fe200078e00ff */
[----:B------:R-:W-:-:S02]  /*4a50*/  MOV R2, 0x4a70 ;  /* 0x00004a7000027802 */ /* 0x000fc40000000f00 */
[----:B------:R-:W-:Y:S05]  /*4a60*/  CALL.REL.NOINC `($__internal_10_$__cuda_sm70_shflsync_bfly_p) ;  /* 0x0000149000007944 */ /* 0x000fea0003c00000 */
[----:B01----:R-:W-:Y:S01]  /*4a70*/  FMNMX.FTZ R32, R32, R33, !PT ;  /* 0x0000002120207209 */ /* 0x003fe20007810000 */
[----:B------:R-:W-:Y:S01]  /*4a80*/  IMAD.MOV.U32 R33, RZ, RZ, 0x2 ;  /* 0x00000002ff217424 */ /* 0x000fe200078e00ff */
[----:B------:R-:W-:Y:S01]  /*4a90*/  MOV R2, 0x4ad0 ;  /* 0x00004ad000027802 */ /* 0x000fe20000000f00 */
[----:B------:R-:W-:-:S02]  /*4aa0*/  IMAD.MOV.U32 R34, RZ, RZ, 0x1f ;  /* 0x0000001fff227424 */ /* 0x000fc400078e00ff */
[----:B------:R-:W-:Y:S02]  /*4ab0*/  IMAD.MOV.U32 R35, RZ, RZ, -0x1 ;  /* 0xffffffffff237424 */ /* 0x000fe400078e00ff */
[----:B------:R-:W-:Y:S05]  /*4ac0*/  CALL.REL.NOINC `($__internal_10_$__cuda_sm70_shflsync_bfly_p) ;  /* 0x0000143000007944 */ /* 0x000fea0003c00000 */
[----:B-1----:R-:W-:Y:S01]  /*4ad0*/  FMNMX.FTZ R20, R32, R33, !PT ;  /* 0x0000002120147209 */ /* 0x002fe20007810000 */
[----:B0-----:R-:W-:Y:S01]  /*4ae0*/  HFMA2.MMA R34, -RZ, RZ, 0, 1.847743988037109375e-06 ;  /* 0x0000001fff227435 */ /* 0x001fe200000001ff */
[----:B------:R-:W-:Y:S01]  /*4af0*/  IMAD.MOV.U32 R33, RZ, RZ, 0x1 ;  /* 0x00000001ff217424 */ /* 0x000fe200078e00ff */
[----:B------:R-:W-:Y:S01]  /*4b00*/  MOV R2, 0x4b40 ;  /* 0x00004b4000027802 */ /* 0x000fe20000000f00 */
[----:B------:R-:W-:Y:S02]  /*4b10*/  IMAD.MOV.U32 R35, RZ, RZ, -0x1 ;  /* 0xffffffffff237424 */ /* 0x000fe400078e00ff */
[----:B------:R-:W-:Y:S02]  /*4b20*/  IMAD.MOV.U32 R32, RZ, RZ, R20 ;  /* 0x000000ffff207224 */ /* 0x000fe400078e0014 */
[----:B------:R-:W-:Y:S05]  /*4b30*/  CALL.REL.NOINC `($__internal_10_$__cuda_sm70_shflsync_bfly_p) ;  /* 0x000013c000007944 */ /* 0x000fea0003c00000 */
[----:B-1----:R-:W-:Y:S01]  /*4b40*/  IMAD.MOV.U32 R19, RZ, RZ, R33 ;  /* 0x000000ffff137224 */ /* 0x002fe200078e0021 */
[----:B0-----:R-:W-:Y:S05]  /*4b50*/  BRA `(.L_x_474) ;  /* 0xffffc54000007947 */ /* 0x001fea000383ffff */
.L_x_463:
[----:B------:R-:W-:Y:S01]  /*4b60*/  IMAD.MOV.U32 R32, RZ, RZ, RZ ;  /* 0x000000ffff207224 */ /* 0x000fe200078e00ff */
[----:B------:R-:W-:Y:S01]  /*4b70*/  MOV R33, 0x2 ;  /* 0x0000000200217802 */ /* 0x000fe20000000f00 */
[----:B------:R-:W-:Y:S01]  /*4b80*/  IMAD.MOV.U32 R34, RZ, RZ, 0x1f ;  /* 0x0000001fff227424 */ /* 0x000fe200078e00ff */
[----:B0-----:R-:W-:Y:S01]  /*4b90*/  MOV R2, 0x4bc0 ;  /* 0x00004bc000027802 */ /* 0x001fe20000000f00 */
[----:B------:R-:W-:-:S02]  /*4ba0*/  IMAD.MOV.U32 R35, RZ, RZ, -0x1 ;  /* 0xffffffffff237424 */ /* 0x000fc400078e00ff */
[----:B------:R-:W-:Y:S05]  /*4bb0*/  CALL.REL.NOINC `($__internal_10_$__cuda_sm70_shflsync_bfly_p) ;  /* 0x0000134000007944 */ /* 0x000fea0003c00000 */
[----:B-1----:R-:W-:Y:S01]  /*4bc0*/  IMAD.MOV.U32 R0, RZ, RZ, R33 ;  /* 0x000000ffff007224 */ /* 0x002fe200078e0021 */
[----:B0-----:R-:W-:Y:S05]  /*4bd0*/  BRA `(.L_x_475) ;  /* 0xffffe31000007947 */ /* 0x001fea000383ffff */
.L_x_464:
[----:B------:R-:W-:Y:S01]  /*4be0*/  HFMA2.MMA R34, -RZ, RZ, 0, 1.847743988037109375e-06 ;  /* 0x0000001fff227435 */ /* 0x000fe200000001ff */
[----:B------:R-:W-:Y:S01]  /*4bf0*/  IMAD.MOV.U32 R33, RZ, RZ, 0x1 ;  /* 0x00000001ff217424 */ /* 0x000fe200078e00ff */
[----:B0-----:R-:W-:Y:S01]  /*4c00*/  MOV R2, 0x4c30 ;  /* 0x00004c3000027802 */ /* 0x001fe20000000f00 */
[----:B------:R-:W-:-:S03]  /*4c10*/  IMAD.MOV.U32 R35, RZ, RZ, -0x1 ;  /* 0xffffffffff237424 */ /* 0x000fc600078e00ff */
[----:B------:R-:W-:Y:S05]  /*4c20*/  CALL.REL.NOINC `($__internal_10_$__cuda_sm70_shflsync_bfly_p) ;  /* 0x000012d000007944 */ /* 0x000fea0003c00000 */
[----:B-1----:R-:W-:Y:S01]  /*4c30*/  FADD.FTZ R31, R32, R33 ;  /* 0x00000021201f7221 */ /* 0x002fe20000010000 */
[----:B0-----:R-:W-:Y:S01]  /*4c40*/  MOV R35, 0xffffffff ;  /* 0xffffffff00237802 */ /* 0x001fe20000000f00 */
[----:B------:R-:W-:Y:S01]  /*4c50*/  IMAD.MOV.U32 R32, RZ, RZ, RZ ;  /* 0x000000ffff207224 */ /* 0x000fe200078e00ff */
[----:B------:R-:W-:Y:S01]  /*4c60*/  MOV R2, 0x4ca0 ;  /* 0x00004ca000027802 */ /* 0x000fe20000000f00 */
[----:B------:R-:W-:-:S02]  /*4c70*/  IMAD.MOV.U32 R33, RZ, RZ, 0x2 ;  /* 0x00000002ff217424 */ /* 0x000fc400078e00ff */
[----:B------:R-:W-:Y:S02]  /*4c80*/  IMAD.MOV.U32 R34, RZ, RZ, 0x1f ;  /* 0x0000001fff227424 */ /* 0x000fe400078e00ff */
[----:B------:R-:W-:Y:S05]  /*4c90*/  CALL.REL.NOINC `($__internal_10_$__cuda_sm70_shflsync_bfly_p) ;  /* 0x0000126000007944 */ /* 0x000fea0003c00000 */
[----:B01----:R-:W-:Y:S01]  /*4ca0*/  FADD.FTZ R32, RZ, R33 ;  /* 0x00000021ff207221 */ /* 0x003fe20000010000 */
[----:B------:R-:W-:Y:S01]  /*4cb0*/  MOV R2, 0x4d00 ;  /* 0x00004d0000027802 */ /* 0x000fe20000000f00 */
[----:B------:R-:W-:Y:S02]  /*4cc0*/  IMAD.MOV.U32 R33, RZ, RZ, 0x1 ;  /* 0x00000001ff217424 */ /* 0x000fe400078e00ff */
[----:B------:R-:W-:Y:S02]  /*4cd0*/  IMAD.MOV.U32 R34, RZ, RZ, 0x1f ;  /* 0x0000001fff227424 */ /* 0x000fe400078e00ff */
[----:B------:R-:W-:Y:S02]  /*4ce0*/  IMAD.MOV.U32 R35, RZ, RZ, -0x1 ;  /* 0xffffffffff237424 */ /* 0x000fe400078e00ff */
[----:B------:R-:W-:Y:S05]  /*4cf0*/  CALL.REL.NOINC `($__internal_10_$__cuda_sm70_shflsync_bfly_p) ;  /* 0x0000120000007944 */ /* 0x000fea0003c00000 */
[----:B-1----:R-:W-:Y:S01]  /*4d00*/  FADD.FTZ R30, R32, R33 ;  /* 0x00000021201e7221 */ /* 0x002fe20000010000 */
[----:B------:R-:W-:Y:S01]  /*4d10*/  HFMA2.MMA R33, -RZ, RZ, 0, 1.1920928955078125e-07 ;  /* 0x00000002ff217435 */ /* 0x000fe200000001ff */
[----:B0-----:R-:W-:Y:S01]  /*4d20*/  IMAD.MOV.U32 R32, RZ, RZ, RZ ;  /* 0x000000ffff207224 */ /* 0x001fe200078e00ff */
[----:B------:R-:W-:Y:S01]  /*4d30*/  MOV R2, 0x4d70 ;  /* 0x00004d7000027802 */ /* 0x000fe20000000f00 */
[----:B------:R-:W-:-:S02]  /*4d40*/  IMAD.MOV.U32 R34, RZ, RZ, 0x1f ;  /* 0x0000001fff227424 */ /* 0x000fc400078e00ff */
[----:B------:R-:W-:Y:S02]  /*4d50*/  IMAD.MOV.U32 R35, RZ, RZ, -0x1 ;  /* 0xffffffffff237424 */ /* 0x000fe400078e00ff */
[----:B------:R-:W-:Y:S05]  /*4d60*/  CALL.REL.NOINC `($__internal_10_$__cuda_sm70_shflsync_bfly_p) ;  /* 0x0000119000007944 */ /* 0x000fea0003c00000 */
[----:B01----:R-:W-:Y:S01]  /*4d70*/  FADD.FTZ R32, RZ, R33 ;  /* 0x00000021ff207221 */ /* 0x003fe20000010000 */
[----:B------:R-:W-:Y:S01]  /*4d80*/  MOV R35, 0xffffffff ;  /* 0xffffffff00237802 */ /* 0x000fe20000000f00 */
[----:B------:R-:W-:Y:S01]  /*4d90*/  IMAD.MOV.U32 R33, RZ, RZ, 0x1 ;  /* 0x00000001ff217424 */ /* 0x000fe200078e00ff */
[----:B------:R-:W-:Y:S01]  /*4da0*/  MOV R2, 0x4dd0 ;  /* 0x00004dd000027802 */ /* 0x000fe20000000f00 */
[----:B------:R-:W-:Y:S02]  /*4db0*/  IMAD.MOV.U32 R34, RZ, RZ, 0x1f ;  /* 0x0000001fff227424 */ /* 0x000fe400078e00ff */
[----:B------:R-:W-:Y:S05]  /*4dc0*/  CALL.REL.NOINC `($__internal_10_$__cuda_sm70_shflsync_bfly_p) ;  /* 0x0000113000007944 */ /* 0x000fea0003c00000 */
[----:B-1----:R-:W-:Y:S01]  /*4dd0*/  FADD.FTZ R28, R32, R33 ;  /* 0x00000021201c7221 */ /* 0x002fe20000010000 */
[----:B------:R-:W-:Y:S01]  /*4de0*/  MOV R2, 0x4e40 ;  /* 0x00004e4000027802 */ /* 0x000fe20000000f00 */
[----:B0-----:R-:W-:Y:S02]  /*4df0*/  IMAD.MOV.U32 R32, RZ, RZ, RZ ;  /* 0x000000ffff207224 */ /* 0x001fe400078e00ff */
[----:B------:R-:W-:Y:S02]  /*4e00*/  IMAD.MOV.U32 R33, RZ, RZ, 0x2 ;  /* 0x00000002ff217424 */ /* 0x000fe400078e00ff */
[----:B------:R-:W-:-:S02]  /*4e10*/  IMAD.MOV.U32 R34, RZ, RZ, 0x1f ;  /* 0x0000001fff227424 */ /* 0x000fc400078e00ff */
[----:B------:R-:W-:Y:S02]  /*4e20*/  IMAD.MOV.U32 R35, RZ, RZ, -0x1 ;  /* 0xffffffffff237424 */ /* 0x000fe400078e00ff */
[----:B------:R-:W-:Y:S05]  /*4e30*/  CALL.REL.NOINC `($__internal_10_$__cuda_sm70_shflsync_bfly_p) ;  /* 0x000010c000007944 */ /* 0x000fea0003c00000 */
[----:B01----:R-:W-:Y:S01]  /*4e40*/  FADD.FTZ R32, RZ, R33 ;  /* 0x00000021ff207221 */ /* 0x003fe20000010000 */
[----:B------:R-:W-:Y:S01]  /*4e50*/  HFMA2.MMA R33, -RZ, RZ, 0, 5.9604644775390625e-08 ;  /* 0x00000001ff217435 */ /* 0x000fe200000001ff */
[----:B------:R-:W-:Y:S01]  /*4e60*/  IMAD.MOV.U32 R34, RZ, RZ, 0x1f ;  /* 0x0000001fff227424 */ /* 0x000fe200078e00ff */
[----:B------:R-:W-:Y:S01]  /*4e70*/  MOV R2, 0x4ea0 ;  /* 0x00004ea000027802 */ /* 0x000fe20000000f00 */
[----:B------:R-:W-:-:S03]  /*4e80*/  IMAD.MOV.U32 R35, RZ, RZ, -0x1 ;  /* 0xffffffffff237424 */ /* 0x000fc600078e00ff */
[----:B------:R-:W-:Y:S05]  /*4e90*/  CALL.REL.NOINC `($__internal_10_$__cuda_sm70_shflsync_bfly_p) ;  /* 0x0000106000007944 */ /* 0x000fea0003c00000 */
[----:B-1----:R-:W-:Y:S01]  /*4ea0*/  FADD.FTZ R29, R32, R33 ;  /* 0x00000021201d7221 */ /* 0x002fe20000010000 */
[----:B0-----:R-:W-:Y:S01]  /*4eb0*/  MOV R34, 0x1f ;  /* 0x0000001f00227802 */ /* 0x001fe20000000f00 */
[----:B------:R-:W-:Y:S01]  /*4ec0*/  IMAD.MOV.U32 R32, RZ, RZ, RZ ;  /* 0x000000ffff207224 */ /* 0x000fe200078e00ff */
[----:B------:R-:W-:Y:S01]  /*4ed0*/  MOV R2, 0x4f10 ;  /* 0x00004f1000027802 */ /* 0x000fe20000000f00 */
[----:B------:R-:W-:Y:S02]  /*4ee0*/  IMAD.MOV.U32 R33, RZ, RZ, 0x2 ;  /* 0x00000002ff217424 */ /* 0x000fe400078e00ff */
[----:B------:R-:W-:-:S02]  /*4ef0*/  IMAD.MOV.U32 R35, RZ, RZ, -0x1 ;  /* 0xffffffffff237424 */ /* 0x000fc400078e00ff */
[----:B------:R-:W-:Y:S05]  /*4f00*/  CALL.REL.NOINC `($__internal_10_$__cuda_sm70_shflsync_bfly_p) ;  /* 0x00000ff000007944 */ /* 0x000fea0003c00000 */
[----:B01----:R-:W-:Y:S01]  /*4f10*/  FADD.FTZ R32, RZ, R33 ;  /* 0x00000021ff207221 */ /* 0x003fe20000010000 */
[----:B------:R-:W-:Y:S01]  /*4f20*/  MOV R2, 0x4f70 ;  /* 0x00004f7000027802 */ /* 0x000fe20000000f00 */
[----:B------:R-:W-:-:S02]  /*4f30*/  IMAD.MOV.U32 R33, RZ, RZ, 0x1 ;  /* 0x00000001ff217424 */ /* 0x000fc400078e00ff */
[----:B------:R-:W-:Y:S02]  /*4f40*/  IMAD.MOV.U32 R34, RZ, RZ, 0x1f ;  /* 0x0000001fff227424 */ /* 0x000fe400078e00ff */
[----:B------:R-:W-:Y:S02]  /*4f50*/  IMAD.MOV.U32 R35, RZ, RZ, -0x1 ;  /* 0xffffffffff237424 */ /* 0x000fe400078e00ff */
[----:B------:R-:W-:Y:S05]  /*4f60*/  CALL.REL.NOINC `($__internal_10_$__cuda_sm70_shflsync_bfly_p) ;  /* 0x00000f9000007944 */ /* 0x000fea0003c00000 */
[----:B-1----:R-:W-:Y:S01]  /*4f70*/  FADD.FTZ R27, R32, R33 ;  /* 0x00000021201b7221 */ /* 0x002fe20000010000 */
[----:B0-----:R-:W-:Y:S01]  /*4f80*/  HFMA2.MMA R32, -RZ, RZ, 0, 0 ;  /* 0x00000000ff207435 */ /* 0x001fe200000001ff */
[----:B------:R-:W-:Y:S01]  /*4f90*/  IMAD.MOV.U32 R33, RZ, RZ, 0x2 ;  /* 0x00000002ff217424 */ /* 0x000fe200078e00ff */
[----:B------:R-:W-:Y:S01]  /*4fa0*/  MOV R2, 0x4fe0 ;  /* 0x00004fe000027802 */ /* 0x000fe20000000f00 */
[----:B------:R-:W-:Y:S02]  /*4fb0*/  IMAD.MOV.U32 R34, RZ, RZ, 0x1f ;  /* 0x0000001fff227424 */ /* 0x000fe400078e00ff */
[----:B------:R-:W-:Y:S02]  /*4fc0*/  IMAD.MOV.U32 R35, RZ, RZ, -0x1 ;  /* 0xffffffffff237424 */ /* 0x000fe400078e00ff */
[----:B------:R-:W-:Y:S05]  /*4fd0*/  CALL.REL.NOINC `($__internal_10_$__cuda_sm70_shflsync_bfly_p) ;  /* 0x00000f2000007944 */ /* 0x000fea0003c00000 */
[----:B01----:R-:W-:Y:S01]  /*4fe0*/  FADD.FTZ R32, RZ, R33 ;  /* 0x00000021ff207221 */ /* 0x003fe20000010000 */
[----:B------:R-:W-:Y:S01]  /*4ff0*/  MOV R34, 0x1f ;  /* 0x0000001f00227802 */ /* 0x000fe20000000f00 */
[----:B------:R-:W-:Y:S01]  /*5000*/  IMAD.MOV.U32 R33, RZ, RZ, 0x1 ;  /* 0x00000001ff217424 */ /* 0x000fe200078e00ff */
[----:B------:R-:W-:Y:S01]  /*5010*/  MOV R2, 0x5040 ;  /* 0x0000504000027802 */ /* 0x000fe20000000f00 */
[----:B------:R-:W-:-:S02]  /*5020*/  IMAD.MOV.U32 R35, RZ, RZ, -0x1 ;  /* 0xffffffffff237424 */ /* 0x000fc400078e00ff */
        /* <DEDUP_REMOVED lines=106> */
[----:B------:R-:W-:Y:S01]  /*56d0*/  MOV R33, 0x2 ;  /* 0x0000000200217802 */ /* 0x000fe20000000f00 */
[----:B0-----:R-:W-:Y:S01]  /*56e0*/  IMAD.MOV.U32 R32, RZ, RZ, RZ ;  /* 0x000000ffff207224 */ /* 0x001fe200078e00ff */
[----:B------:R-:W-:Y:S01]  /*56f0*/  MOV R2, 0x5730 ;  /* 0x0000573000027802 */ /* 0x000fe20000000f00 */
[----:B------:R-:W-:Y:S02]  /*5700*/  IMAD.MOV.U32 R34, RZ, RZ, 0x1f ;  /* 0x0000001fff227424 */ /* 0x000fe400078e00ff */
[----:B------:R-:W-:-:S02]  /*5710*/  IMAD.MOV.U32 R35, RZ, RZ, -0x1 ;  /* 0xffffffffff237424 */ /* 0x000fc400078e00ff */
[----:B------:R-:W-:Y:S05]  /*5720*/  CALL.REL.NOINC `($__internal_10_$__cuda_sm70_shflsync_bfly_p) ;  /* 0x000007d000007944 */ /* 0x000fea0003c00000 */
[----:B0-----:R-:W-:Y:S01]  /*5730*/  HFMA2.MMA R34, -RZ, RZ, 0, 1.847743988037109375e-06 ;  /* 0x0000001fff227435 */ /* 0x001fe200000001ff */
[----:B-1----:R-:W-:Y:S01]  /*5740*/  FADD.FTZ R32, RZ, R33 ;  /* 0x00000021ff207221 */ /* 0x002fe20000010000 */
[----:B------:R-:W-:Y:S01]  /*5750*/  MOV R2, 0x5790 ;  /* 0x0000579000027802 */ /* 0x000fe20000000f00 */
[----:B------:R-:W-:-:S02]  /*5760*/  IMAD.MOV.U32 R33, RZ, RZ, 0x1 ;  /* 0x00000001ff217424 */ /* 0x000fc400078e00ff */
[----:B------:R-:W-:Y:S02]  /*5770*/  IMAD.MOV.U32 R35, RZ, RZ, -0x1 ;  /* 0xffffffffff237424 */ /* 0x000fe400078e00ff */
[----:B------:R-:W-:Y:S05]  /*5780*/  CALL.REL.NOINC `($__internal_10_$__cuda_sm70_shflsync_bfly_p) ;  /* 0x0000077000007944 */ /* 0x000fea0003c00000 */
[----:B-1----:R-:W-:Y:S01]  /*5790*/  FADD.FTZ R17, R32, R33 ;  /* 0x0000002120117221 */ /* 0x002fe20000010000 */
[----:B0-----:R-:W-:Y:S01]  /*57a0*/  MOV R34, 0x1f ;  /* 0x0000001f00227802 */ /* 0x001fe20000000f00 */
[----:B------:R-:W-:Y:S01]  /*57b0*/  IMAD.MOV.U32 R32, RZ, RZ, RZ ;  /* 0x000000ffff207224 */ /* 0x000fe200078e00ff */
        /* <DEDUP_REMOVED lines=8> */
[----:B------:R-:W-:-:S02]  /*5840*/  IMAD.MOV.U32 R34, RZ, RZ, 0x1f ;  /* 0x0000001fff227424 */ /* 0x000fc400078e00ff */
        /* <DEDUP_REMOVED lines=15> */
[----:B0-----:R-:W-:Y:S01]  /*5940*/  HFMA2.MMA R32, -RZ, RZ, 0, 0 ;  /* 0x00000000ff207435 */ /* 0x001fe200000001ff */
[----:B------:R-:W-:Y:S01]  /*5950*/  IMAD.MOV.U32 R33, RZ, RZ, 0x2 ;  /* 0x00000002ff217424 */ /* 0x000fe200078e00ff */
        /* <DEDUP_REMOVED lines=8> */
[----:B------:R-:W-:Y:S02]  /*59e0*/  IMAD.MOV.U32 R35, RZ, RZ, -0x1 ;  /* 0xffffffffff237424 */ /* 0x000fe400078e00ff */
[----:B------:R-:W-:Y:S05]  /*59f0*/  CALL.REL.NOINC `($__internal_10_$__cuda_sm70_shflsync_bfly_p) ;  /* 0x0000050000007944 */ /* 0x000fea0003c00000 */
[----:B-1----:R-:W-:Y:S01]  /*5a00*/  FADD.FTZ R7, R32, R33 ;  /* 0x0000002120077221 */ /* 0x002fe20000010000 */
[----:B------:R-:W-:Y:S01]  /*5a10*/  HFMA2.MMA R33, -RZ, RZ, 0, 1.1920928955078125e-07 ;  /* 0x00000002ff217435 */ /* 0x000fe200000001ff */
[----:B0-----:R-:W-:Y:S01]  /*5a20*/  IMAD.MOV.U32 R32, RZ, RZ, RZ ;  /* 0x000000ffff207224 */ /* 0x001fe200078e00ff */
[----:B------:R-:W-:Y:S01]  /*5a30*/  MOV R2, 0x5a70 ;  /* 0x00005a7000027802 */ /* 0x000fe20000000f00 */
[----:B------:R-:W-:Y:S02]  /*5a40*/  IMAD.MOV.U32 R34, RZ, RZ, 0x1f ;  /* 0x0000001fff227424 */ /* 0x000fe400078e00ff */
[----:B------:R-:W-:-:S02]  /*5a50*/  IMAD.MOV.U32 R35, RZ, RZ, -0x1 ;  /* 0xffffffffff237424 */ /* 0x000fc400078e00ff */
[----:B------:R-:W-:Y:S05]  /*5a60*/  CALL.REL.NOINC `($__internal_10_$__cuda_sm70_shflsync_bfly_p) ;  /* 0x0000049000007944 */ /* 0x000fea0003c00000 */
[----:B01----:R-:W-:Y:S01]  /*5a70*/  FADD.FTZ R32, RZ, R33 ;  /* 0x00000021ff207221 */ /* 0x003fe20000010000 */
[----:B------:R-:W-:Y:S01]  /*5a80*/  MOV R34, 0x1f ;  /* 0x0000001f00227802 */ /* 0x000fe20000000f00 */
[----:B------:R-:W-:Y:S01]  /*5a90*/  IMAD.MOV.U32 R33, RZ, RZ, 0x1 ;  /* 0x00000001ff217424 */ /* 0x000fe200078e00ff */
[----:B------:R-:W-:Y:S01]  /*5aa0*/  MOV R2, 0x5ad0 ;  /* 0x00005ad000027802 */ /* 0x000fe20000000f00 */
[----:B------:R-:W-:-:S02]  /*5ab0*/  IMAD.MOV.U32 R35, RZ, RZ, -0x1 ;  /* 0xffffffffff237424 */ /* 0x000fc400078e00ff */
[----:B------:R-:W-:Y:S05]  /*5ac0*/  CALL.REL.NOINC `($__internal_10_$__cuda_sm70_shflsync_bfly_p) ;  /* 0x0000043000007944 */ /* 0x000fea0003c00000 */
[----:B0-----:R-:W-:Y:S01]  /*5ad0*/  HFMA2.MMA R34, -RZ, RZ, 0, 1.847743988037109375e-06 ;  /* 0x0000001fff227435 */ /* 0x001fe200000001ff */
[----:B-1----:R-:W-:Y:S01]  /*5ae0*/  FADD.FTZ R11, R32, R33 ;  /* 0x00000021200b7221 */ /* 0x002fe20000010000 */
[----:B------:R-:W-:Y:S01]  /*5af0*/  MOV R2, 0x5b40 ;  /* 0x00005b4000027802 */ /* 0x000fe20000000f00 */
[----:B------:R-:W-:-:S02]  /*5b00*/  IMAD.MOV.U32 R32, RZ, RZ, RZ ;  /* 0x000000ffff207224 */ /* 0x000fc400078e00ff */
[----:B------:R-:W-:Y:S02]  /*5b10*/  IMAD.MOV.U32 R33, RZ, RZ, 0x2 ;  /* 0x00000002ff217424 */ /* 0x000fe400078e00ff */
        /* <DEDUP_REMOVED lines=60> */
[----:B-1----:R-:W-:Y:S01]  /*5ee0*/  IMAD.MOV.U32 R3, RZ, RZ, R33 ;  /* 0x000000ffff037224 */ /* 0x002fe200078e0021 */
[----:B0-----:R-:W-:Y:S05]  /*5ef0*/  BRA `(.L_x_476) ;  /* 0xffffd12000007947 */ /* 0x001fea000383ffff */
        .weak           $__internal_10_$__cuda_sm70_shflsync_bfly_p
        .type           $__internal_10_$__cuda_sm70_shflsync_bfly_p,@function
        .size           $__internal_10_$__cuda_sm70_shflsync_bfly_p,(.L_x_24671 - $__internal_10_$__cuda_sm70_shflsync_bfly_p)
$__internal_10_$__cuda_sm70_shflsync_bfly_p:
[----:B------:R-:W-:Y:S01]  /*5f00*/  IMAD.MOV.U32 R3, RZ, RZ, 0x0 ;  /* 0x00000000ff037424 */ /* 0x000fe200078e00ff */
[----:B------:R-:W-:Y:S04]  /*5f10*/  WARPSYNC R35 ;  /* 0x0000002300007348 */ /* 0x000fe80003800000 */
[----:B------:R0:W1:Y:S01]  /*5f20*/  SHFL.BFLY PT, R33, R32, R33, R34 ;  /* 0x0c00002120217389 */ /* 0x00006200000e0022 */
[----:B------:R-:W-:Y:S05]  /*5f30*/  RET.REL.NODEC R2 `(_ZN4vllm25paged_attention_v2_kernelI13__nv_bfloat16hLi192ELi32ELi128ELNS_18Fp8KVCacheDataTypeE2ELb1ELi512EEEvPfS3_PT_PKS4_PKT0_SA_ifPKiSC_iPKfiiiSE_SE_iiiii) ;  /* 0xffffa0c002007950 */ /* 0x000fea0003c3ffff */
.L_x_477:
        /* <DEDUP_REMOVED lines=12> */
.L_x_24671:


//--------------------- .text._ZN4vllm25paged_attention_v2_kernelI13__nv_bfloat16hLi128ELi32ELi128ELNS_18Fp8KVCacheDataTypeE2ELb1ELi512EEEvPfS3_PT_PKS4_PKT0_SA_ifPKiSC_iPKfiiiSE_SE_iiiii --------------------------
	.section	.text._ZN4vllm25paged_attention_v2_kernelI13__nv_bfloat16hLi128ELi32ELi128ELNS_18Fp8KVCacheDataTypeE2ELb1ELi512EEEvPfS3_PT_PKS4_PKT0_SA_ifPKiSC_iPKfiiiSE_SE_iiiii,"ax",@progbits
	.sectioninfo	@"SHI_REGISTERS=40"
	.align	128
        .global         _ZN4vllm25paged_attention_v2_kernelI13__nv_bfloat16hLi128ELi32ELi128ELNS_18Fp8KVCacheDataTypeE2ELb1ELi512EEEvPfS3_PT_PKS4_PKT0_SA_ifPKiSC_iPKfiiiSE_SE_iiiii
        .type           _ZN4vllm25paged_attention_v2_kernelI13__nv_bfloat16hLi128ELi32ELi128ELNS_18Fp8KVCacheDataTypeE2ELb1ELi512EEEvPfS3_PT_PKS4_PKT0_SA_ifPKiSC_iPKfiiiSE_SE_iiiii,@function
        .size           _ZN4vllm25paged_attention_v2_kernelI13__nv_bfloat16hLi128ELi32ELi128ELNS_18Fp8KVCacheDataTypeE2ELb1ELi512EEEvPfS3_PT_PKS4_PKT0_SA_ifPKiSC_iPKfiiiSE_SE_iiiii,(.L_x_24672 - _ZN4vllm25paged_attention_v2_kernelI13__nv_bfloat16hLi128ELi32ELi128ELNS_18Fp8KVCacheDataTypeE2ELb1ELi512EEEvPfS3_PT_PKS4_PKT0_SA_ifPKiSC_iPKfiiiSE_SE_iiiii)
        .other          _ZN4vllm25paged_attention_v2_kernelI13__nv_bfloat16hLi128ELi32ELi128ELNS_18Fp8KVCacheDataTypeE2ELb1ELi512EEEvPfS3_PT_PKS4_PKT0_SA_ifPKiSC_iPKfiiiSE_SE_iiiii,@"STO_CUDA_ENTRY STV_DEFAULT"
_ZN4vllm25paged_attention_v2_kernelI13__nv_bfloat16hLi128ELi32ELi128ELNS_18Fp8KVCacheDataTypeE2ELb1ELi512EEEvPfS3_PT_PKS4_PKT0_SA_ifPKiSC_iPKfiiiSE_SE_iiiii:
.text._ZN4vllm25paged_attention_v2_kernelI13__nv_bfloat16hLi128ELi32ELi128ELNS_18Fp8KVCacheDataTypeE2ELb1ELi512EEEvPfS3_PT_PKS4_PKT0_SA_ifPKiSC_iPKfiiiSE_SE_iiiii:
        /* <DEDUP_REMOVED lines=15> */
[----:B------:R-:W-:Y:S02]  /*00f0*/  LEA.HI R6, R6, R3, RZ, 0x5 ;  /* 0x0000000306067211 */ /* 0x000fe400078f28ff */
[----:B------:R-:W1:Y:S02]  /*0100*/  S2R R3, SR_CTAID.X ;  /* 0x0000000000037919 */ /* 0x000e640000002500 */
        /* <DEDUP_REMOVED lines=8> */
[----:B------:R-:W-:Y:S02]  /*0190*/  IMNMX R12, R8, R5, PT ;  /* 0x00000005080c7217 */ /* 0x000fe40003800200 */
[----:B------:R-:W-:Y:S02]  /*01a0*/  SHF.R.S32.HI R5, RZ, 0x5, R11 ;  /* 0x00000005ff057819 */ /* 0x000fe4000001140b */
[----:B------:R-:W-:Y:S01]  /*01b0*/  IADD3 R6, -R13, R4, RZ ;  /* 0x000000040d067210 */ /* 0x000fe20007ffe1ff */
[----:B------:R-:W-:Y:S01]  /*01c0*/  IMAD.IADD R11, R12, 0x1, -R9 ;  /* 0x000000010c0b7824 */ /* 0x000fe200078e0a09 */
        /* <DEDUP_REMOVED lines=14> */
[----:B------:R-:W-:Y:S01]  /*02b0*/  MOV R16, R12 ;  /* 0x0000000c00107202 */ /* 0x000fe20000000f00 */
[----:B------:R-:W-:Y:S01]  /*02c0*/  IMAD.MOV.U32 R17, RZ, RZ, R4 ;  /* 0x000000ffff117224 */ /* 0x000fe200078e0004 */
[----:B------:R-:W-:Y:S02]  /*02d0*/  LEA R18, R4, 0x8, 0x4 ;  /* 0x0000000804127811 */ /* 0x000fe400078e20ff */
[----:B------:R-:W-:Y:S02]  /*02e0*/  IADD3 R26, P1, P2, R14, R13, R15 ;  /* 0x0000000d0e1a7210 */ /* 0x000fe40007a3e00f */
[----:B------:R-:W-:Y:S02]  /*02f0*/  SHF.R.S32.HI R13, RZ, 0x1f, R13 ;  /* 0x0000001fff0d7819 */ /* 0x000fe4000001140d */
[----:B------:R-:W-:Y:S02]  /*0300*/  LEA R25, P3, R26, c[0x0][0x178], 0x1 ;  /* 0x00005e001a197a11 */ /* 0x000fe400078608ff */
[----:B------:R-:W-:-:S02]  /*0310*/  IADD3.X R13, R19, R13, R24, P1, P2 ;  /* 0x0000000d130d7210 */ /* 0x000fc40000fe4418 */
[----:B------:R-:W-:Y:S02]  /*0320*/  IADD3 R25, P1, R25, 0x8, RZ ;  /* 0x0000000819197810 */ /* 0x000fe40007f3e0ff */
[----:B------:R-:W-:-:S05]  /*0330*/  LEA.HI.X R26, R26, c[0x0][0x17c], R13, 0x1, P3 ;  /* 0x00005f001a1a7a11 */ /* 0x000fca00018f0c0d */
[----:B------:R-:W-:Y:S02]  /*0340*/  IMAD.X R26, RZ, RZ, R26, P1 ;  /* 0x000000ffff1a7224 */ /* 0x000fe400008e061a */
.L_x_482:
        /* <DEDUP_REMOVED lines=9> */
[----:B------:R-:W-:Y:S02]  /*03e0*/  IADD3.X R26, RZ, R13, RZ, P2, !PT ;  /* 0x0000000dff1a7210 */ /* 0x000fe400017fe4ff */
[----:B------:R-:W-:Y:S01]  /*03f0*/  IADD3 R17, R17, 0x80, RZ ;  /* 0x0000008011117810 */ /* 0x000fe20007ffe0ff */
[----:B--2---:R-:W-:Y:S04]  /*0400*/  STS.64 [R18+-0x8], R20 ;  /* 0xfffff81412007388 */ /* 0x004fe80000000a00 */
[----:B---3--:R0:W-:Y:S02]  /*0410*/  STS.64 [R18], R22 ;  /* 0x0000001612007388 */ /* 0x0081e40000000a00 */
[----:B0-----:R-:W-:-:S02]  /*0420*/  IADD3 R18, R18, 0x800, RZ ;  /* 0x0000080012127810 */ /* 0x001fc40007ffe0ff */
[----:B------:R-:W-:Y:S05]  /*0430*/  @P1 BRA `(.L_x_482) ;  /* 0xffffff1000001947 */ /* 0x000fea000383ffff */
.L_x_481:
[----:B------:R-:W-:Y:S05]  /*0440*/  BSYNC B1 ;  /* 0x0000000000017941 */ /* 0x000fea0003800000 */
.L_x_480:
        /* <DEDUP_REMOVED lines=10> */
.L_x_483:
        /* <DEDUP_REMOVED lines=14> */
[----:B--2---:R0:W-:Y:S04]  /*05d0*/  STS.128 [R29+-0x1000], R12 ;  /* 0xfff0000c1d007388 */ /* 0x0041e80000000c00 */
[----:B0-----:R-:W2:Y:S04]  /*05e0*/  LDG.E.CONSTANT R12, [R24.64+0x17f4] ;  /* 0x0017f424180c7981 */ /* 0x001ea8000c1e9900 */
[----:B------:R-:W2:Y:S04]  /*05f0*/  LDG.E.CONSTANT R13, [R24.64+0x17f8] ;  /* 0x0017f824180d7981 */ /* 0x000ea8000c1e9900 */
[----:B------:R-:W2:Y:S04]  /*0600*/  LDG.E.CONSTANT R14, [R24.64+0x17fc] ;  /* 0x0017fc24180e7981 */ /* 0x000ea8000c1e9900 */
[----:B------:R-:W2:Y:S01]  /*0610*/  LDG.E.CONSTANT R15, [R24.64+0x1800] ;  /* 0x00180024180f7981 */ /* 0x000ea2000c1e9900 */
[----:B------:R-:W-:-:S04]  /*0620*/  IADD3 R28, R28, 0x200, RZ ;  /* 0x000002001c1c7810 */ /* 0x000fc80007ffe0ff */
[----:B------:R-:W-:Y:S02]  /*0630*/  ISETP.GE.AND P0, PT, R28, -0x1f0, PT ;  /* 0xfffffe101c00780c */ /* 0x000fe40003f06270 */
[----:B------:R-:W-:Y:S01]  /*0640*/  IADD3 R30, P1, R30, 0x2000, RZ ;  /* 0x000020001e1e7810 */ /* 0x000fe20007f3e0ff */
[----:B---3--:R-:W-:Y:S04]  /*0650*/  STS.128 [R29+-0x800], R16 ;  /* 0xfff800101d007388 */ /* 0x008fe80000000c00 */
[----:B----4-:R-:W-:Y:S01]  /*0660*/  STS.128 [R29], R20 ;  /* 0x000000141d007388 */ /* 0x010fe20000000c00 */
[----:B------:R-:W-:-:S03]  /*0670*/  IMAD.X R31, RZ, RZ, R31, P1 ;  /* 0x000000ffff1f7224 */ /* 0x000fc600008e061f */
[----:B--2---:R0:W-:Y:S02]  /*0680*/  STS.128 [R29+0x800], R12 ;  /* 0x0008000c1d007388 */ /* 0x0041e40000000c00 */
[----:B0-----:R-:W-:Y:S01]  /*0690*/  IADD3 R29, R29, 0x2000, RZ ;  /* 0x000020001d1d7810 */ /* 0x001fe20007ffe0ff */
[----:B------:R-:W-:Y:S05]  /*06a0*/  @!P0 BRA `(.L_x_483) ;  /* 0xfffffe4000008947 */ /* 0x000fea000383ffff */
.L_x_479:
[----:B-1----:R-:W-:Y:S05]  /*06b0*/  BSYNC B0 ;  /* 0x0000000000007941 */ /* 0x002fea0003800000 */
.L_x_478:
        /* <DEDUP_REMOVED lines=10> */
[----:B0-----:R-:W-:Y:S01]  /*0760*/  IMAD.MOV.U32 R12, RZ, RZ, RZ ;  /* 0x000000ffff0c7224 */ /* 0x001fe200078e00ff */
[----:B-1----:R-:W-:-:S05]  /*0770*/  IADD3 R15, RZ, -R13, RZ ;  /* 0x8000000dff0f7210 */ /* 0x002fca0007ffe0ff */
[----:B------:R-:W-:-:S04]  /*0780*/  IMAD R15, R15, R14, RZ ;  /* 0x0000000e0f0f7224 */ /* 0x000fc800078e02ff */
[----:B------:R-:W-:-:S04]  /*0790*/  IMAD.HI.U32 R15, R13, R15, R12 ;  /* 0x0000000f0d0f7227 */ /* 0x000fc800078e000c */
[----:B------:R-:W-:-:S04]  /*07a0*/  IMAD.MOV.U32 R13, RZ, RZ, R18 ;  /* 0x000000ffff0d7224 */ /* 0x000fc800078e0012 */
        /* <DEDUP_REMOVED lines=11> */
[----:B------:R-:W-:Y:S01]  /*0860*/  @!P2 IMAD.MOV R12, RZ, RZ, -R12 ;  /* 0x000000ffff0ca224 */ /* 0x000fe200078e0a0c */
[----:B------:R-:W-:-:S09]  /*0870*/  @!P1 LOP3.LUT R12, RZ, c[0x0][0x1e4], RZ, 0x33, !PT ;  /* 0x00007900ff0c9a12 */ /* 0x000fd200078e33ff */
[----:B------:R-:W-:Y:S05]  /*0880*/  @P0 BRA `(.L_x_484) ;  /* 0x0000039000000947 */ /* 0x000fea0003800000 */
[----:B------:R-:W-:Y:S01]  /*0890*/  IABS R18, c[0x0][0x190] ;  /* 0x0000640000127a13 */ /* 0x000fe20000000000 */
[----:B------:R-:W-:Y:S01]  /*08a0*/  ULDC UR4, c[0x0][0xc] ;  /* 0x0000030000047ab9 */ /* 0x000fe20000000800 */
[----:B------:R-:W-:Y:S01]  /*08b0*/  IABS R20, c[0x0][0xc] ;  /* 0x0000030000147a13 */ /* 0x000fe20000000000 */
        /* <DEDUP_REMOVED lines=13> */
[----:B------:R-:W-:Y:S01]  /*0990*/  IMAD.MOV.U32 R19, RZ, RZ, R20 ;  /* 0x000000ffff137224 */ /* 0x000fe200078e0014 */
[----:B------:R-:W-:-:S03]  /*09a0*/  IABS R20, R3 ;  /* 0x0000000300147213 */ /* 0x000fc60000000000 */
        /* <DEDUP_REMOVED lines=16> */
[----:B0-----:R-:W-:Y:S01]  /*0ab0*/  IADD3 R16, R13, 0xffffffe, RZ ;  /* 0x0ffffffe0d107810 */ /* 0x001fe20007ffe0ff */
[----:B------:R-:W-:-:S05]  /*0ac0*/  IMAD.MOV R13, RZ, RZ, -R21 ;  /* 0x000000ffff0d7224 */ /* 0x000fca00078e0a15 */
[----:B------:R0:W1:Y:S02]  /*0ad0*/  F2I.FTZ.U32.TRUNC.NTZ R17, R16 ;  /* 0x0000001000117305 */ /* 0x000064000021f000 */
[----:B0-----:R-:W-:Y:S01]  /*0ae0*/  HFMA2.MMA R16, -RZ, RZ, 0, 0 ;  /* 0x00000000ff107435 */ /* 0x001fe200000001ff */
[----:B-1----:R-:W-:-:S04]  /*0af0*/  IMAD.MOV R19, RZ, RZ, -R17 ;  /* 0x000000ffff137224 */ /* 0x002fc800078e0a11 */
[----:B------:R-:W-:-:S05]  /*0b00*/  IMAD R19, R19, R18, RZ ;  /* 0x0000001213137224 */ /* 0x000fca00078e02ff */
[----:B------:R-:W-:-:S04]  /*0b10*/  IMAD.HI.U32 R17, R17, R19, R16 ;  /* 0x0000001311117227 */ /* 0x000fc800078e0010 */
[----:B------:R-:W-:Y:S02]  /*0b20*/  IMAD.MOV.U32 R16, RZ, RZ, c[0x0][0x1d8] ;  /* 0x00007600ff107624 */ /* 0x000fe400078e00ff */
        /* <DEDUP_REMOVED lines=15> */
.L_x_484:
[----:B------:R-:W-:-:S05]  /*0c20*/  MOV R16, c[0x0][0xc] ;  /* 0x0000030000107a02 */ /* 0x000fca0000000f00 */
[----:B------:R-:W-:-:S04]  /*0c30*/  IMAD R13, R16, c[0x0][0x1d8], R3 ;  /* 0x00007600100d7a24 */ /* 0x000fc800078e0203 */
[----:B------:R-:W-:-:S03]  /*0c40*/  IMAD R13, R13, c[0x0][0x1e8], RZ ;  /* 0x00007a000d0d7a24 */ /* 0x000fc600078e02ff */
.L_x_485:
        /* <DEDUP_REMOVED lines=15> */
[----:B0-----:R-:W-:Y:S02]  /*0d40*/  IMAD.MOV.U32 R18, RZ, RZ, RZ ;  /* 0x000000ffff127224 */ /* 0x001fe400078e00ff */
[----:B-1----:R-:W-:-:S04]  /*0d50*/  IMAD.MOV R21, RZ, RZ, -R19 ;  /* 0x000000ffff157224 */ /* 0x002fc800078e0a13 */
[----:B------:R-:W-:-:S04]  /*0d60*/  IMAD R21, R21, R24, RZ ;  /* 0x0000001815157224 */ /* 0x000fc800078e02ff */
[----:B------:R-:W-:Y:S01]  /*0d70*/  IMAD.HI.U32 R20, R19, R21, R18 ;  /* 0x0000001513147227 */ /* 0x000fe200078e0012 */
[----:B------:R-:W-:-:S05]  /*0d80*/  MOV R18, R16 ;  /* 0x0000001000127202 */ /* 0x000fca0000000f00 */
.L_x_489:
[----:B------:R-:W-:-:S05]  /*0d90*/  IMAD.SHL.U32 R26, R18, 0x20, RZ ;  /* 0x00000020121a7824 */ /* 0x000fca00078e00ff */
        /* <DEDUP_REMOVED lines=35> */
.L_x_487:
[----:B------:R-:W-:Y:S05]  /*0fd0*/  BSYNC B7 ;  /* 0x0000000000077941 */ /* 0x000fea0003800000 */
.L_x_486:
[----:B------:R-:W-:Y:S05]  /*0fe0*/  BRA.DIV ~URZ, `(.L_x_490) ;  /* 0x000032827f007947 */ /* 0x000fea000b800000 */
[----:B------:R-:W-:-:S05]  /*0ff0*/  IMAD.MOV.U32 R14, RZ, RZ, -0x800001 ;  /* 0xff7fffffff0e7424 */ /* 0x000fca00078e00ff */
.L_x_528:
        /* <DEDUP_REMOVED lines=10> */
.L_x_529:
[----:B------:R-:W-:Y:S01]  /*10a0*/  ISETP.NE.AND P0, PT, R6, RZ, PT ;  /* 0x000000ff0600720c */ /* 0x000fe20003f05270 */
[----:B------:R-:W-:-:S12]  /*10b0*/  WARPSYNC 0xffffffff ;  /* 0xffffffff00007948 */ /* 0x000fd80003800000 */
[----:B01----:R-:W-:-:S05]  /*10c0*/  @!P0 FMNMX.FTZ R18, R19, R18, !PT ;  /* 0x0000001213128209 */ /* 0x003fca0007810000 */
[----:B------:R0:W-:Y:S02]  /*10d0*/  @!P0 STS [R5.X4+0x100], R18 ;  /* 0x0001001205008388 */ /* 0x0001e40000004800 */
[----:B------:R-:W-:Y:S01]  /*10e0*/  BAR.SYNC.DEFER_BLOCKING 0x0 ;  /* 0x0000000000007b1d */ /* 0x000fe20000010000 */
[----:B------:R-:W-:Y:S01]  /*10f0*/  ISETP.GT.AND P0, PT, R6, 0x3, PT ;  /* 0x000000030600780c */ /* 0x000fe20003f04270 */
[----:B------:R-:W-:Y:S01]  /*1100*/  HFMA2.MMA R19, -RZ, RZ, 0, 0 ;  /* 0x00000000ff137435 */ /* 0x000fe200000001ff */
[----:B------:R-:W-:-:S03]  /*1110*/  ISETP.GE.AND P2, PT, R4, R11, PT ;  /* 0x0000000b0400720c */ /* 0x000fc60003f46270 */
        /* <DEDUP_REMOVED lines=8> */
[----:B------:R-:W-:Y:S01]  /*11a0*/  IMAD.MOV.U32 R15, RZ, RZ, -0x10 ;  /* 0xfffffff0ff0f7424 */ /* 0x000fe200078e00ff */
[----:B------:R-:W-:Y:S01]  /*11b0*/  BSSY B1, `(.L_x_494) ;  /* 0x000001d000017945 */ /* 0x000fe20003800000 */
[----:B------:R-:W-:Y:S02]  /*11c0*/  IMAD.MOV.U32 R19, RZ, RZ, RZ ;  /* 0x000000ffff137224 */ /* 0x000fe400078e00ff */
[----:B0-----:R-:W-:Y:S01]  /*11d0*/  IMAD R18, R2, R15, -0x11 ;  /* 0xffffffef02127424 */ /* 0x001fe200078e020f */
        /* <DEDUP_REMOVED lines=8> */
[----:B------:R-:W-:Y:S01]  /*1260*/  ISETP.GE.U32.AND P3, PT, R18, 0x180, PT ;  /* 0x000001801200780c */ /* 0x000fe20003f66070 */
[----:B------:R-:W-:Y:S01]  /*1270*/  IMAD.MOV.U32 R18, RZ, RZ, R4 ;  /* 0x000000ffff127224 */ /* 0x000fe200078e0004 */
[----:B------:R-:W-:-:S13]  /*1280*/  LOP3.LUT P0, R15, R15, 0x3, RZ, 0xc0, !PT ;  /* 0x000000030f0f7812 */ /* 0x000fda000780c0ff */
[----:B------:R-:W-:Y:S05]  /*1290*/  @!P0 BRA `(.L_x_495) ;  /* 0x000000e000008947 */ /* 0x000fea0003800000 */
[----:B------:R-:W-:Y:S01]  /*12a0*/  LEA R17, R4, 0x120, 0x2 ;  /* 0x0000012004117811 */ /* 0x000fe200078e10ff */
[----:B------:R-:W-:Y:S01]  /*12b0*/  IMAD.MOV.U32 R18, RZ, RZ, R4 ;  /* 0x000000ffff127224 */ /* 0x000fe200078e0004 */
[----:B------:R-:W-:-:S03]  /*12c0*/  MOV R19, RZ ;  /* 0x000000ff00137202 */ /* 0x000fc60000000f00 */
.L_x_496:
[----:B------:R-:W0:Y:S01]  /*12d0*/  LDS R21, [R17] ;  /* 0x0000000011157984 */ /* 0x000e220000000800 */
        /* <DEDUP_REMOVED lines=10> */
.L_x_495:
[----:B------:R-:W-:Y:S05]  /*1380*/  BSYNC B1 ;  /* 0x0000000000017941 */ /* 0x000fea0003800000 */
.L_x_494:
        /* <DEDUP_REMOVED lines=10> */
.L_x_499:
        /* <DEDUP_REMOVED lines=8> */
[----:B------:R-:W1:Y:S04]  /*14b0*/  LDS R33, [R15+0x800] ;  /* 0x000800000f217984 */ /* 0x000e680000000800 */
[----:B------:R-:W1:Y:S04]  /*14c0*/  LDS R35, [R15+0xa00] ;  /* 0x000a00000f237984 */ /* 0x000e680000000800 */
[----:B------:R-:W1:Y:S02]  /*14d0*/  LDS R37, [R15+0xc00] ;  /* 0x000c00000f257984 */ /* 0x000e640000000800 */
[----:B01----:R-:W-:-:S04]  /*14e0*/  FADD.FTZ R21, -R14, R21 ;  /* 0x000000150e157221 */ /* 0x003fc80000010100 */
[----:B------:R-:W-:Y:S02]  /*14f0*/  FMUL.FTZ R21, R21, 1.4426950216293334961 ;  /* 0x3fb8aa3b15157820 */ /* 0x000fe40000410000 */
[C---:B--2---:R-:W-:Y:S02]  /*1500*/  FADD.FTZ R23, -R14.reuse, R23 ;  /* 0x000000170e177221 */ /* 0x044fe40000010100 */
[----:B------:R0:W1:Y:S01]  /*1510*/  MUFU.EX2 R20, R21 ;  /* 0x0000001500147308 */ /* 0x0000620000000800 */
[C---:B---3--:R-:W-:Y:S02]  /*1520*/  FADD.FTZ R25, -R14.reuse, R25 ;  /* 0x000000190e197221 */ /* 0x048fe40000010100 */
[----:B------:R-:W-:Y:S02]  /*1530*/  FMUL.FTZ R23, R23, 1.4426950216293334961 ;  /* 0x3fb8aa3b17177820 */ /* 0x000fe40000410000 */
[----:B------:R-:W-:Y:S02]  /*1540*/  FMUL.FTZ R25, R25, 1.4426950216293334961 ;  /* 0x3fb8aa3b19197820 */ /* 0x000fe40000410000 */
[C---:B----4-:R-:W-:Y:S01]  /*1550*/  FADD.FTZ R27, -R14.reuse, R27 ;  /* 0x0000001b0e1b7221 */ /* 0x050fe20000010100 */
[----:B------:R2:W3:Y:S01]  /*1560*/  MUFU.EX2 R22, R23 ;  /* 0x0000001700167308 */ /* 0x0004e20000000800 */
[----:B0-----:R-:W0:Y:S01]  /*1570*/  LDS R21, [R15+0xe00] ;  /* 0x000e00000f157984 */ /* 0x001e220000000800 */
[----:B-----5:R-:W-:-:S02]  /*1580*/  FADD.FTZ R29, -R14, R29 ;  /* 0x0000001d0e1d7221 */ /* 0x020fc40000010100 */
[----:B------:R-:W-:Y:S02]  /*1590*/  FMUL.FTZ R27, R27, 1.4426950216293334961 ;  /* 0x3fb8aa3b1b1b7820 */ /* 0x000fe40000410000 */
[----:B------:R-:W-:Y:S02]  /*15a0*/  FMUL.FTZ R29, R29, 1.4426950216293334961 ;  /* 0x3fb8aa3b1d1d7820 */ /* 0x000fe40000410000 */
[----:B------:R4:W5:Y:S01]  /*15b0*/  MUFU.EX2 R24, R25 ;  /* 0x0000001900187308 */ /* 0x0009620000000800 */
[----:B--2---:R-:W2:Y:S01]  /*15c0*/  LDS R23, [R15+0x1000] ;  /* 0x001000000f177984 */ /* 0x004ea20000000800 */
[----:B-1----:R-:W-:Y:S02]  /*15d0*/  FADD.FTZ R19, R20, R19 ;  /* 0x0000001314137221 */ /* 0x002fe40000010000 */
[C---:B------:R-:W-:Y:S01]  /*15e0*/  FADD.FTZ R31, -R14.reuse, R31 ;  /* 0x0000001f0e1f7221 */ /* 0x040fe20000010100 */
[----:B------:R1:W-:Y:S01]  /*15f0*/  STS [R15+-0x400], R20 ;  /* 0xfffc00140f007388 */ /* 0x0003e20000000800 */
[----:B------:R-:W-:-:S02]  /*1600*/  FADD.FTZ R33, -R14, R33 ;  /* 0x000000210e217221 */ /* 0x000fc40000010100 */
[----:B---3--:R-:W-:Y:S01]  /*1610*/  FADD.FTZ R19, R19, R22 ;  /* 0x0000001613137221 */ /* 0x008fe20000010000 */
[----:B----4-:R-:W3:Y:S01]  /*1620*/  LDS R25, [R15+0x1200] ;  /* 0x001200000f197984 */ /* 0x010ee20000000800 */
[----:B------:R-:W-:Y:S02]  /*1630*/  FMUL.FTZ R31, R31, 1.4426950216293334961 ;  /* 0x3fb8aa3b1f1f7820 */ /* 0x000fe40000410000 */
[----:B------:R-:W-:Y:S01]  /*1640*/  FMUL.FTZ R33, R33, 1.4426950216293334961 ;  /* 0x3fb8aa3b21217820 */ /* 0x000fe20000410000 */
[----:B------:R4:W-:Y:S01]  /*1650*/  STS [R15+-0x200], R22 ;  /* 0xfffe00160f007388 */ /* 0x0009e20000000800 */
[----:B------:R4:W0:Y:S01]  /*1660*/  MUFU.EX2 R26, R31 ;  /* 0x0000001f001a7308 */ /* 0x0008220000000800 */
[----:B------:R-:W-:Y:S02]  /*1670*/  FADD.FTZ R35, -R14, R35 ;  /* 0x000000230e237221 */ /* 0x000fe40000010100 */
[----:B-----5:R-:W-:Y:S01]  /*1680*/  FADD.FTZ R19, R19, R24 ;  /* 0x0000001813137221 */ /* 0x020fe20000010000 */
[----:B------:R5:W-:Y:S01]  /*1690*/  STS [R15], R24 ;  /* 0x000000180f007388 */ /* 0x000be20000000800 */
[----:B------:R-:W-:-:S02]  /*16a0*/  FMUL.FTZ R35, R35, 1.4426950216293334961 ;  /* 0x3fb8aa3b23237820 */ /* 0x000fc40000410000 */
[----:B------:R-:W-:Y:S01]  /*16b0*/  FADD.FTZ R37, -R14, R37 ;  /* 0x000000250e257221 */ /* 0x000fe20000010100 */
[----:B-1----:R1:W5:Y:S01]  /*16c0*/  MUFU.EX2 R20, R27 ;  /* 0x0000001b00147308 */ /* 0x0023620000000800 */
[----:B----4-:R-:W4:Y:S02]  /*16d0*/  LDS R31, [R15+0x1800] ;  /* 0x001800000f1f7984 */ /* 0x010f240000000800 */
[----:B------:R-:W-:-:S05]  /*16e0*/  FMUL.FTZ R37, R37, 1.4426950216293334961 ;  /* 0x3fb8aa3b25257820 */ /* 0x000fca0000410000 */
[----:B------:R5:W3:Y:S01]  /*16f0*/  MUFU.EX2 R22, R29 ;  /* 0x0000001d00167308 */ /* 0x000ae20000000800 */
[----:B-1----:R-:W1:Y:S01]  /*1700*/  LDS R27, [R15+0x1400] ;  /* 0x001400000f1b7984 */ /* 0x002e620000000800 */
[----:B0-----:R-:W-:-:S03]  /*1710*/  FADD.FTZ R21, -R14, R21 ;  /* 0x000000150e157221 */ /* 0x001fc60000010100 */
[----:B------:R-:W-:Y:S01]  /*1720*/  STS [R15+0x600], R26 ;  /* 0x0006001a0f007388 */ /* 0x000fe20000000800 */
[----:B------:R-:W-:Y:S02]  /*1730*/  FMUL.FTZ R21, R21, 1.4426950216293334961 ;  /* 0x3fb8aa3b15157820 */ /* 0x000fe40000410000 */
[----:B------:R0:W3:Y:S01]  /*1740*/  MUFU.EX2 R28, R33 ;  /* 0x00000021001c7308 */ /* 0x0000e20000000800 */
[----:B-----5:R-:W5:Y:S01]  /*1750*/  LDS R29, [R15+0x1600] ;  /* 0x001600000f1d7984 */ /* 0x020f620000000800 */
[----:B------:R-:W-:Y:S02]  /*1760*/  FADD.FTZ R19, R19, R20 ;  /* 0x0000001413137221 */ /* 0x000fe40000010000 */
[----:B--2---:R-:W-:Y:S01]  /*1770*/  FADD.FTZ R23, -R14, R23 ;  /* 0x000000170e177221 */ /* 0x004fe20000010100 */
[----:B------:R2:W-:Y:S03]  /*1780*/  STS [R15+0x200], R20 ;  /* 0x000200140f007388 */ /* 0x0005e60000000800 */
[----:B------:R-:W4:Y:S01]  /*1790*/  MUFU.EX2 R24, R35 ;  /* 0x0000002300187308 */ /* 0x000f220000000800 */
[----:B0-----:R-:W0:Y:S01]  /*17a0*/  LDS R33, [R15+0x1a00] ;  /* 0x001a00000f217984 */ /* 0x001e220000000800 */
[----:B---3--:R-:W-:-:S02]  /*17b0*/  FADD.FTZ R19, R19, R22 ;  /* 0x0000001613137221 */ /* 0x008fc40000010000 */
[----:B------:R-:W-:Y:S01]  /*17c0*/  FMUL.FTZ R23, R23, 1.4426950216293334961 ;  /* 0x3fb8aa3b17177820 */ /* 0x000fe20000410000 */
[----:B------:R3:W-:Y:S01]  /*17d0*/  STS [R15+0x400], R22 ;  /* 0x000400160f007388 */ /* 0x0007e20000000800 */
[----:B------:R-:W-:Y:S02]  /*17e0*/  FADD.FTZ R19, R19, R26 ;  /* 0x0000001a13137221 */ /* 0x000fe40000010000 */
[----:B--2---:R-:W2:Y:S01]  /*17f0*/  MUFU.EX2 R20, R37 ;  /* 0x0000002500147308 */ /* 0x004ea20000000800 */
[----:B------:R-:W-:Y:S01]  /*1800*/  FADD.FTZ R25, -R14, R25 ;  /* 0x000000190e197221 */ /* 0x000fe20000010100 */
[----:B------:R-:W-:Y:S01]  /*1810*/  STS [R15+0x800], R28 ;  /* 0x0008001c0f007388 */ /* 0x000fe20000000800 */
[----:B------:R-:W-:Y:S02]  /*1820*/  FADD.FTZ R19, R19, R28 ;  /* 0x0000001c13137221 */ /* 0x000fe40000010000 */
[----:B------:R-:W-:-:S03]  /*1830*/  FMUL.FTZ R25, R25, 1.4426950216293334961 ;  /* 0x3fb8aa3b19197820 */ /* 0x000fc60000410000 */
[----:B---3--:R-:W3:Y:S01]  /*1840*/  MUFU.EX2 R22, R21 ;  /* 0x0000001500167308 */ /* 0x008ee20000000800 */
[----:B----4-:R4:W-:Y:S01]  /*1850*/  STS [R15+0xa00], R24 ;  /* 0x000a00180f007388 */ /* 0x0109e20000000800 */
[----:B------:R-:W-:Y:S02]  /*1860*/  FADD.FTZ R19, R19, R24 ;  /* 0x0000001813137221 */ /* 0x000fe40000010000 */
[C---:B------:R-:W-:Y:S01]  /*1870*/  FADD.FTZ R31, -R14.reuse, R31 ;  /* 0x0000001f0e1f7221 */ /* 0x040fe20000010100 */
[----:B--2---:R2:W-:Y:S01]  /*1880*/  STS [R15+0xc00], R20 ;  /* 0x000c00140f007388 */ /* 0x0045e20000000800 */
[----:B-1----:R-:W-:Y:S02]  /*1890*/  FADD.FTZ R27, -R14, R27 ;  /* 0x0000001b0e1b7221 */ /* 0x002fe40000010100 */
[----:B----4-:R-:W1:Y:S01]  /*18a0*/  MUFU.EX2 R24, R23 ;  /* 0x0000001700187308 */ /* 0x010e620000000800 */
[----:B------:R-:W-:Y:S02]  /*18b0*/  FADD.FTZ R19, R19, R20 ;  /* 0x0000001413137221 */ /* 0x000fe40000010000 */
[----:B------:R-:W-:-:S02]  /*18c0*/  FMUL.FTZ R27, R27, 1.4426950216293334961 ;  /* 0x3fb8aa3b1b1b7820 */ /* 0x000fc40000410000 */
[----:B------:R-:W-:Y:S01]  /*18d0*/  FMUL.FTZ R31, R31, 1.4426950216293334961 ;  /* 0x3fb8aa3b1f1f7820 */ /* 0x000fe20000410000 */
[----:B---3--:R-:W-:Y:S01]  /*18e0*/  STS [R15+0xe00], R22 ;  /* 0x000e00160f007388 */ /* 0x008fe20000000800 */
[C---:B-----5:R-:W-:Y:S01]  /*18f0*/  FADD.FTZ R29, -R14.reuse, R29 ;  /* 0x0000001d0e1d7221 */ /* 0x060fe20000010100 */
[----:B--2---:R-:W2:Y:S01]  /*1900*/  MUFU.EX2 R20, R25 ;  /* 0x0000001900147308 */ /* 0x004ea20000000800 */
[----:B------:R-:W-:Y:S02]  /*1910*/  FADD.FTZ R19, R19, R22 ;  /* 0x0000001613137221 */ /* 0x000fe40000010000 */
[----:B------:R-:W-:Y:S02]  /*1920*/  FMUL.FTZ R29, R29, 1.4426950216293334961 ;  /* 0x3fb8aa3b1d1d7820 */ /* 0x000fe40000410000 */
[----:B0-----:R-:W-:-:S03]  /*1930*/  FADD.FTZ R33, -R14, R33 ;  /* 0x000000210e217221 */ /* 0x001fc60000010100 */
        /* <DEDUP_REMOVED lines=12> */
[----:B------:R-:W-:Y:S03]  /*1a00*/  STS [R15+0x1600], R28 ;  /* 0x0016001c0f007388 */ /* 0x000fe60000000800 */
[----:B--2---:R-:W-:Y:S01]  /*1a10*/  FADD.FTZ R19, R19, R30 ;  /* 0x0000001e13137221 */ /* 0x004fe20000010000 */
[----:B------:R-:W-:Y:S04]  /*1a20*/  STS [R15+0x1800], R30 ;  /* 0x0018001e0f007388 */ /* 0x000fe80000000800 */
[----:B0-----:R0:W-:Y:S01]  /*1a30*/  STS [R15+0x1a00], R32 ;  /* 0x001a00200f007388 */ /* 0x0011e20000000800 */
[----:B------:R-:W-:Y:S01]  /*1a40*/  FADD.FTZ R19, R19, R32 ;  /* 0x0000002013137221 */ /* 0x000fe20000010000 */
[----:B0-----:R-:W-:Y:S01]  /*1a50*/  IADD3 R15, R15, 0x2000, RZ ;  /* 0x000020000f0f7810 */ /* 0x001fe20007ffe0ff */
[----:B------:R-:W-:Y:S05]  /*1a60*/  @!P3 BRA `(.L_x_499) ;  /* 0xfffff9c00000b947 */ /* 0x000fea000383ffff */
.L_x_498:
[----:B------:R-:W-:Y:S05]  /*1a70*/  BSYNC B1 ;  /* 0x0000000000017941 */ /* 0x000fea0003800000 */
.L_x_497:
        /* <DEDUP_REMOVED lines=55> */
.L_x_501:
[----:B------:R-:W-:Y:S05]  /*1df0*/  BSYNC B1 ;  /* 0x0000000000017941 */ /* 0x000fea0003800000 */
.L_x_500:
[----:B------:R-:W-:-:S13]  /*1e00*/  ISETP.LT.OR P0, PT, R18, R11, P0 ;  /* 0x0000000b1200720c */ /* 0x000fda0000701670 */
        /* <DEDUP_REMOVED lines=25> */
.L_x_493:
[----:B------:R-:W-:Y:S05]  /*1fa0*/  BSYNC B0 ;  /* 0x0000000000007941 */ /* 0x000fea0003800000 */
.L_x_492:
        /* <DEDUP_REMOVED lines=31> */
[----:B------:R-:W-:Y:S01]  /*21a0*/  IMNMX R17, R10, R17, !PT ;  /* 0x000000110a117217 */ /* 0x000fe20007800200 */
[----:B------:R-:W-:-:S03]  /*21b0*/  IMAD.MOV.U32 R10, RZ, RZ, R4 ;  /* 0x000000ffff0a7224 */ /* 0x000fc600078e0004 */
[----:B------:R-:W-:-:S04]  /*21c0*/  IADD3 R8, -R4, -0x2, -R17 ;  /* 0xfffffffe04087810 */ /* 0x000fc80007ffe911 */
[----:B------:R-:W-:-:S04]  /*21d0*/  IADD3 R8, -R9, R8, RZ ;  /* 0x0000000809087210 */ /* 0x000fc80007ffe1ff */
        /* <DEDUP_REMOVED lines=8> */
.L_x_506:
[----:B------:R-:W2:Y:S01]  /*2260*/  LDS R19, [R17] ;  /* 0x0000000011137984 */ /* 0x000ea20000000800 */
[----:B------:R-:W-:-:S02]  /*2270*/  IADD3 R9, R9, -0x1, RZ ;  /* 0xffffffff09097810 */ /* 0x000fc40007ffe0ff */
[----:B------:R-:W-:Y:S02]  /*2280*/  IADD3 R10, R10, 0x80, RZ ;  /* 0x000000800a0a7810 */ /* 0x000fe40007ffe0ff */
[----:B------:R-:W-:Y:S01]  /*2290*/  ISETP.NE.AND P0, PT, R9, RZ, PT ;  /* 0x000000ff0900720c */ /* 0x000fe20003f05270 */
[----:B0-2---:R-:W-:-:S05]  /*22a0*/  FMUL.FTZ R18, R19, R8 ;  /* 0x0000000813127220 */ /* 0x005fca0000410000 */
[----:B------:R0:W-:Y:S02]  /*22b0*/  STS [R17], R18 ;  /* 0x0000001211007388 */ /* 0x0001e40000000800 */
[----:B0-----:R-:W-:-:S05]  /*22c0*/  IADD3 R17, R17, 0x200, RZ ;  /* 0x0000020011117810 */ /* 0x001fca0007ffe0ff */
[----:B------:R-:W-:Y:S05]  /*22d0*/  @P0 BRA `(.L_x_506) ;  /* 0xffffff8000000947 */ /* 0x000fea000383ffff */
.L_x_505:
[----:B------:R-:W-:Y:S05]  /*22e0*/  BSYNC B1 ;  /* 0x0000000000017941 */ /* 0x000fea0003800000 */
.L_x_504:
        /* <DEDUP_REMOVED lines=10> */
.L_x_509:
        /* <DEDUP_REMOVED lines=8> */
[----:B------:R-:W0:Y:S04]  /*2410*/  LDS R29, [R9+0x800] ;  /* 0x00080000091d7984 */ /* 0x000e280000000800 */
[----:B------:R-:W0:Y:S04]  /*2420*/  LDS R31, [R9+0x1800] ;  /* 0x00180000091f7984 */ /* 0x000e280000000800 */
[----:B------:R-:W-:Y:S01]  /*2430*/  LDS R33, [R9+0x1a00] ;  /* 0x001a000009217984 */ /* 0x000fe20000000800 */
[----:B0-2---:R-:W-:-:S03]  /*2440*/  FMUL.FTZ R18, R8, R17 ;  /* 0x0000001108127220 */ /* 0x005fc60000410000 */
[----:B------:R-:W0:Y:S01]  /*2450*/  LDS R17, [R9+0xa00] ;  /* 0x000a000009117984 */ /* 0x000e220000000800 */
[----:B---3--:R-:W-:-:S03]  /*2460*/  FMUL.FTZ R20, R8, R19 ;  /* 0x0000001308147220 */ /* 0x008fc60000410000 */
[----:B------:R-:W2:Y:S01]  /*2470*/  LDS R19, [R9+0xc00] ;  /* 0x000c000009137984 */ /* 0x000ea20000000800 */
[----:B----4-:R-:W-:-:S03]  /*2480*/  FMUL.FTZ R22, R8, R21 ;  /* 0x0000001508167220 */ /* 0x010fc60000410000 */
[----:B------:R-:W3:Y:S01]  /*2490*/  LDS R21, [R9+0xe00] ;  /* 0x000e000009157984 */ /* 0x000ee20000000800 */
[----:B-----5:R-:W-:-:S03]  /*24a0*/  FMUL.FTZ R24, R8, R23 ;  /* 0x0000001708187220 */ /* 0x020fc60000410000 */
[----:B------:R-:W4:Y:S01]  /*24b0*/  LDS R23, [R9+0x1000] ;  /* 0x0010000009177984 */ /* 0x000f220000000800 */
[----:B-1----:R-:W-:-:S03]  /*24c0*/  FMUL.FTZ R26, R8, R25 ;  /* 0x00000019081a7220 */ /* 0x002fc60000410000 */
[----:B------:R-:W1:Y:S01]  /*24d0*/  LDS R25, [R9+0x1200] ;  /* 0x0012000009197984 */ /* 0x000e620000000800 */
[----:B------:R-:W-:-:S03]  /*24e0*/  FMUL.FTZ R28, R8, R27 ;  /* 0x0000001b081c7220 */ /* 0x000fc60000410000 */
[----:B------:R-:W5:Y:S01]  /*24f0*/  LDS R27, [R9+0x1400] ;  /* 0x00140000091b7984 */ /* 0x000f620000000800 */
[----:B------:R-:W-:-:S03]  /*2500*/  FMUL.FTZ R30, R8, R29 ;  /* 0x0000001d081e7220 */ /* 0x000fc60000410000 */
[----:B------:R-:W5:Y:S01]  /*2510*/  LDS R29, [R9+0x1600] ;  /* 0x00160000091d7984 */ /* 0x000f620000000800 */
[----:B------:R-:W-:-:S03]  /*2520*/  FMUL.FTZ R32, R8, R31 ;  /* 0x0000001f08207220 */ /* 0x000fc60000410000 */
[----:B------:R0:W-:Y:S04]  /*2530*/  STS [R9+-0x400], R18 ;  /* 0xfffc001209007388 */ /* 0x0001e80000000800 */
[----:B------:R2:W-:Y:S04]  /*2540*/  STS [R9+-0x200], R20 ;  /* 0xfffe001409007388 */ /* 0x0005e80000000800 */
[----:B------:R3:W-:Y:S01]  /*2550*/  STS [R9], R22 ;  /* 0x0000001609007388 */ /* 0x0007e20000000800 */
[----:B0-----:R-:W-:-:S03]  /*2560*/  FMUL.FTZ R18, R8, R17 ;  /* 0x0000001108127220 */ /* 0x001fc60000410000 */
[----:B------:R4:W-:Y:S01]  /*2570*/  STS [R9+0x200], R24 ;  /* 0x0002001809007388 */ /* 0x0009e20000000800 */
[----:B--2---:R-:W-:-:S03]  /*2580*/  FMUL.FTZ R20, R8, R19 ;  /* 0x0000001308147220 */ /* 0x004fc60000410000 */
[----:B------:R1:W-:Y:S01]  /*2590*/  STS [R9+0x400], R26 ;  /* 0x0004001a09007388 */ /* 0x0003e20000000800 */
[----:B---3--:R-:W-:-:S03]  /*25a0*/  FMUL.FTZ R22, R8, R21 ;  /* 0x0000001508167220 */ /* 0x008fc60000410000 */
[----:B------:R5:W-:Y:S01]  /*25b0*/  STS [R9+0x600], R28 ;  /* 0x0006001c09007388 */ /* 0x000be20000000800 */
[----:B----4-:R-:W-:-:S03]  /*25c0*/  FMUL.FTZ R24, R8, R23 ;  /* 0x0000001708187220 */ /* 0x010fc60000410000 */
[----:B------:R0:W-:Y:S01]  /*25d0*/  STS [R9+0x800], R30 ;  /* 0x0008001e09007388 */ /* 0x0001e20000000800 */
[----:B-1----:R-:W-:-:S03]  /*25e0*/  FMUL.FTZ R26, R8, R25 ;  /* 0x00000019081a7220 */ /* 0x002fc60000410000 */
[----:B------:R1:W-:Y:S01]  /*25f0*/  STS [R9+0xa00], R18 ;  /* 0x000a001209007388 */ /* 0x0003e20000000800 */
[----:B-----5:R-:W-:-:S03]  /*2600*/  FMUL.FTZ R28, R8, R27 ;  /* 0x0000001b081c7220 */ /* 0x020fc60000410000 */
[----:B------:R-:W-:Y:S01]  /*2610*/  STS [R9+0xc00], R20 ;  /* 0x000c001409007388 */ /* 0x000fe20000000800 */
[----:B0-----:R-:W-:-:S03]  /*2620*/  FMUL.FTZ R30, R8, R29 ;  /* 0x0000001d081e7220 */ /* 0x001fc60000410000 */
[----:B------:R-:W-:Y:S01]  /*2630*/  STS [R9+0xe00], R22 ;  /* 0x000e001609007388 */ /* 0x000fe20000000800 */
[----:B-1----:R-:W-:-:S03]  /*2640*/  FMUL.FTZ R18, R8, R33 ;  /* 0x0000002108127220 */ /* 0x002fc60000410000 */
        /* <DEDUP_REMOVED lines=8> */
.L_x_508:
[----:B------:R-:W-:Y:S05]  /*26d0*/  BSYNC B1 ;  /* 0x0000000000017941 */ /* 0x000fea0003800000 */
.L_x_507:
        /* <DEDUP_REMOVED lines=31> */
.L_x_511:
[----:B------:R-:W-:Y:S05]  /*28d0*/  BSYNC B1 ;  /* 0x0000000000017941 */ /* 0x000fea0003800000 */
.L_x_510:
[----:B------:R-:W-:-:S13]  /*28e0*/  ISETP.LT.OR P0, PT, R10, R11, P0 ;  /* 0x0000000b0a00720c */ /* 0x000fda0000701670 */
        /* <DEDUP_REMOVED lines=13> */
.L_x_503:
[----:B------:R-:W-:Y:S05]  /*29c0*/  BSYNC B0 ;  /* 0x0000000000007941 */ /* 0x000fea0003800000 */
.L_x_502:
        /* <DEDUP_REMOVED lines=18> */
[----:B-1----:R0:W-:Y:S04]  /*2af0*/  STG.E [R8.64], R14 ;  /* 0x0000000e08007986 */ /* 0x0021e8000c101924 */
[----:B------:R0:W-:Y:S02]  /*2b00*/  STG.E [R10.64], R15 ;  /* 0x0000000f0a007986 */ /* 0x0001e4000c101924 */
.L_x_513:
[----:B------:R-:W-:Y:S05]  /*2b10*/  BSYNC B0 ;  /* 0x0000000000007941 */ /* 0x000fea0003800000 */
.L_x_512:
[----:B------:R-:W-:Y:S01]  /*2b20*/  BSSY B6, `(.L_x_514) ;  /* 0x000003a000067945 */ /* 0x000fe20003800000 */
[----:B------:R-:W-:Y:S05]  /*2b30*/  @P1 BRA `(.L_x_515) ;  /* 0x0000038000001947 */ /* 0x000fea0003800000 */
[----:B------:R-:W-:Y:S02]  /*2b40*/  IABS R17, c[0x0][0x1e4] ;  /* 0x0000790000117a13 */ /* 0x000fe40000000000 */
[----:B------:R-:W-:Y:S02]  /*2b50*/  IABS R23, c[0x0][0x1e0] ;  /* 0x0000780000177a13 */ /* 0x000fe40000000000 */
[----:B01----:R-:W0:Y:S01]  /*2b60*/  I2F.RP R14, R17 ;  /* 0x00000011000e7306 */ /* 0x003e220000209400 */
[----:B------:R-:W-:-:S02]  /*2b70*/  ISETP.NE.AND P1, PT, RZ, c[0x0][0x1e4], PT ;  /* 0x00007900ff007a0c */ /* 0x000fc40003f25270 */
[----:B------:R-:W-:-:S05]  /*2b80*/  ISETP.NE.AND P2, PT, RZ, c[0x0][0x1e0], PT ;  /* 0x00007800ff007a0c */ /* 0x000fca0003f45270 */
[----:B------:R-:W1:Y:S08]  /*2b90*/  I2F.RP R18, R23 ;  /* 0x0000001700127306 */ /* 0x000e700000209400 */
[----:B0-----:R-:W0:Y:S08]  /*2ba0*/  MUFU.RCP R14, R14 ;  /* 0x0000000e000e7308 */ /* 0x001e300000001000 */
[----:B-1----:R-:W1:Y:S01]  /*2bb0*/  MUFU.RCP R18, R18 ;  /* 0x0000001200127308 */ /* 0x002e620000001000 */
[----:B0-----:R-:W-:-:S07]  /*2bc0*/  IADD3 R8, R14, 0xffffffe, RZ ;  /* 0x0ffffffe0e087810 */ /* 0x001fce0007ffe0ff */
[----:B------:R0:W2:Y:S01]  /*2bd0*/  F2I.FTZ.U32.TRUNC.NTZ R9, R8 ;  /* 0x0000000800097305 */ /* 0x0000a2000021f000 */
[----:B-1----:R-:W-:-:S07]  /*2be0*/  IADD3 R10, R18, 0xffffffe, RZ ;  /* 0x0ffffffe120a7810 */ /* 0x002fce0007ffe0ff */
[----:B------:R1:W3:Y:S01]  /*2bf0*/  F2I.FTZ.U32.TRUNC.NTZ R11, R10 ;  /* 0x0000000a000b7305 */ /* 0x0002e2000021f000 */
[----:B0-----:R-:W-:Y:S02]  /*2c00*/  IMAD.MOV.U32 R8, RZ, RZ, RZ ;  /* 0x000000ffff087224 */ /* 0x001fe400078e00ff */
[----:B--2---:R-:W-:Y:S02]  /*2c10*/  IMAD.MOV R20, RZ, RZ, -R9 ;  /* 0x000000ffff147224 */ /* 0x004fe400078e0a09 */
[----:B-1----:R-:W-:Y:S02]  /*2c20*/  IMAD.MOV.U32 R10, RZ, RZ, RZ ;  /* 0x000000ffff0a7224 */ /* 0x002fe400078e00ff */
[----:B------:R-:W-:Y:S02]  /*2c30*/  IMAD R15, R20, R17, RZ ;  /* 0x00000011140f7224 */ /* 0x000fe400078e02ff */
[----:B---3--:R-:W-:Y:S02]  /*2c40*/  IMAD.MOV R22, RZ, RZ, -R11 ;  /* 0x000000ffff167224 */ /* 0x008fe400078e0a0b */
[----:B------:R-:W-:Y:S01]  /*2c50*/  IMAD.HI.U32 R19, R9, R15, R8 ;  /* 0x0000000f09137227 */ /* 0x000fe200078e0008 */
[----:B------:R-:W-:-:S02]  /*2c60*/  IABS R8, c[0x0][0x1e4] ;  /* 0x0000790000087a13 */ /* 0x000fc40000000000 */
[----:B------:R-:W-:Y:S01]  /*2c70*/  IADD3 R15, R12, -c[0x0][0x1dc], RZ ;  /* 0x800077000c0f7a10 */ /* 0x000fe20007ffe0ff */
[----:B------:R-:W-:-:S04]  /*2c80*/  IMAD R21, R22, R23, RZ ;  /* 0x0000001716157224 */ /* 0x000fc800078e02ff */
[----:B------:R-:W-:Y:S01]  /*2c90*/  IMAD.HI.U32 R14, R11, R21, R10 ;  /* 0x000000150b0e7227 */ /* 0x000fe200078e000a */
[----:B------:R-:W-:-:S03]  /*2ca0*/  MOV R21, R8 ;  /* 0x0000000800157202 */ /* 0x000fc60000000f00 */
.L_x_517:
        /* <DEDUP_REMOVED lines=33> */
.L_x_515:
[----:B------:R-:W-:Y:S05]  /*2ec0*/  BSYNC B6 ;  /* 0x0000000000067941 */ /* 0x000fea0003800000 */
.L_x_514:
[----:B------:R-:W-:Y:S05]  /*2ed0*/  BRA.DIV ~URZ, `(.L_x_518) ;  /* 0x000015b27f007947 */ /* 0x000fea000b800000 */
[----:B------:R-:W-:-:S04]  /*2ee0*/  IMAD.MOV.U32 R7, RZ, RZ, RZ ;  /* 0x000000ffff077224 */ /* 0x000fc800078e00ff */
.L_x_530:
[----:B------:R-:W-:Y:S01]  /*2ef0*/  FADD.FTZ R24, RZ, R7 ;  /* 0x00000007ff187221 */ /* 0x000fe20000010000 */
[----:B------:R-:W-:Y:S05]  /*2f00*/  BRA.DIV ~URZ, `(.L_x_519) ;  /* 0x000016027f007947 */ /* 0x000fea000b800000 */
[----:B------:R-:W2:Y:S01]  /*2f10*/  SHFL.BFLY PT, R23, R24, 0x1, 0x1f ;  /* 0x0c201f0018177f89 */ /* 0x000ea200000e0000 */
[----:B0-----:R-:W-:Y:S01]  /*2f20*/  HFMA2.MMA R15, -RZ, RZ, 0, 0 ;  /* 0x00000000ff0f7435 */ /* 0x001fe200000001ff */
[----:B------:R-:W-:Y:S01]  /*2f30*/  IMAD.MOV.U32 R22, RZ, RZ, RZ ;  /* 0x000000ffff167224 */ /* 0x000fe200078e00ff */
[----:B------:R-:W-:Y:S01]  /*2f40*/  CS2R R20, SRZ ;  /* 0x0000000000147805 */ /* 0x000fe2000001ff00 */
[----:B------:R-:W-:Y:S01]  /*2f50*/  CS2R R18, SRZ ;  /* 0x0000000000127805 */ /* 0x000fe2000001ff00 */
[----:B------:R-:W-:Y:S01]  /*2f60*/  CS2R R12, SRZ ;  /* 0x00000000000c7805 */ /* 0x000fe2000001ff00 */
[----:B------:R-:W-:Y:S01]  /*2f70*/  CS2R R16, SRZ ;  /* 0x0000000000107805 */ /* 0x000fe2000001ff00 */
[----:B------:R-:W-:Y:S01]  /*2f80*/  IMAD.MOV.U32 R7, RZ, RZ, RZ ;  /* 0x000000ffff077224 */ /* 0x000fe200078e00ff */
[----:B------:R-:W-:Y:S01]  /*2f90*/  CS2R R8, SRZ ;  /* 0x0000000000087805 */ /* 0x000fe2000001ff00 */
[----:B------:R-:W-:Y:S01]  /*2fa0*/  CS2R R10, SRZ ;  /* 0x00000000000a7805 */ /* 0x000fe2000001ff00 */
[----:B--2---:R-:W-:-:S02]  /*2fb0*/  FADD.FTZ R23, R24, R23 ;  /* 0x0000001718177221 */ /* 0x004fc40000010000 */
[----:B------:R-:W-:Y:S02]  /*2fc0*/  IMAD.MOV.U32 R24, RZ, RZ, RZ ;  /* 0x000000ffff187224 */ /* 0x000fe400078e00ff */
.L_x_531:
[----:B-1----:R-:W-:Y:S01]  /*2fd0*/  LOP3.LUT R14, R6, 0x3, RZ, 0xc0, !PT ;  /* 0x00000003060e7812 */ /* 0x002fe200078ec0ff */
[----:B------:R-:W-:Y:S01]  /*2fe0*/  WARPSYNC 0xffffffff ;  /* 0xffffffff00007948 */ /* 0x000fe20003800000 */
[----:B------:R-:W-:Y:S01]  /*2ff0*/  SHF.R.S32.HI R25, RZ, 0x1f, R6 ;  /* 0x0000001fff197819 */ /* 0x000fe20000011406 */
[----:B------:R-:W-:Y:S01]  /*3000*/  BAR.SYNC.DEFER_BLOCKING 0x0 ;  /* 0x0000000000007b1d */ /* 0x000fe20000010000 */
[----:B------:R-:W-:Y:S02]  /*3010*/  ISETP.NE.AND P0, PT, R14, RZ, PT ;  /* 0x000000ff0e00720c */ /* 0x000fe40003f05270 */
[----:B------:R-:W-:Y:S02]  /*3020*/  IADD3 R14, R4, 0x1f, RZ ;  /* 0x0000001f040e7810 */ /* 0x000fe40007ffe0ff */
[----:B------:R-:W-:Y:S01]  /*3030*/  LEA.HI R6, R25, R6, RZ, 0x2 ;  /* 0x0000000619067211 */ /* 0x000fe200078f10ff */
[----:B------:R-:W-:Y:S01]  /*3040*/  BSSY B0, `(.L_x_520) ;  /* 0x000001c000007945 */ /* 0x000fe20003800000 */
[----:B------:R-:W-:-:S02]  /*3050*/  ISETP.GT.U32.AND P3, PT, R14, 0x3e, PT ;  /* 0x0000003e0e00780c */ /* 0x000fc40003f64070 */
[----:B------:R-:W-:Y:S02]  /*3060*/  LOP3.LUT R14, R4, 0xffffffc0, RZ, 0xc0, !PT ;  /* 0xffffffc0040e7812 */ /* 0x000fe400078ec0ff */
[----:B------:R-:W-:Y:S02]  /*3070*/  SHF.R.S32.HI R6, RZ, 0x2, R6 ;  /* 0x00000002ff067819 */ /* 0x000fe40000011406 */
[----:B------:R-:W-:Y:S02]  /*3080*/  ISETP.NE.OR P5, PT, R14, 0x40, P0 ;  /* 0x000000400e00780c */ /* 0x000fe400007a5670 */
[C---:B------:R-:W-:Y:S01]  /*3090*/  LOP3.LUT R25, R4.reuse, 0xffffffe0, RZ, 0xc0, !PT ;  /* 0xffffffe004197812 */ /* 0x040fe200078ec0ff */
[----:B------:R-:W-:Y:S01]  /*30a0*/  IMAD R5, R5, 0x80, R6 ;  /* 0x0000008005057824 */ /* 0x000fe200078e0206 */
[C---:B------:R-:W-:Y:S02]  /*30b0*/  ISETP.GT.OR P1, PT, R4.reuse, 0x3f, P0 ;  /* 0x0000003f0400780c */ /* 0x040fe40000724670 */
[----:B------:R-:W-:Y:S01]  /*30c0*/  ISETP.GT.OR P2, PT, R4, 0x1f, P0 ;  /* 0x0000001f0400780c */ /* 0x000fe20000744670 */
[----:B------:R-:W-:Y:S01]  /*30d0*/  FADD.FTZ R4, R15, R24 ;  /* 0x000000180f047221 */ /* 0x000fe20000010000 */
[----:B------:R-:W-:-:S05]  /*30e0*/  ISETP.NE.OR P4, PT, R25, 0x20, P0 ;  /* 0x000000201900780c */ /* 0x000fca0000785670 */
        /* <DEDUP_REMOVED lines=17> */
.L_x_521:
[----:B------:R-:W-:Y:S05]  /*3200*/  BSYNC B0 ;  /* 0x0000000000007941 */ /* 0x000fea0003800000 */
.L_x_520:
        /* <DEDUP_REMOVED lines=35> */
.L_x_523:
[----:B------:R-:W-:Y:S05]  /*3440*/  BSYNC B0 ;  /* 0x0000000000007941 */ /* 0x000fea0003800000 */
.L_x_522:
        /* <DEDUP_REMOVED lines=19> */
.L_x_525:
[----:B------:R-:W-:Y:S05]  /*3580*/  BSYNC B0 ;  /* 0x0000000000007941 */ /* 0x000fea0003800000 */
.L_x_524:
        /* <DEDUP_REMOVED lines=36> */
.L_x_527:
[----:B------:R-:W-:Y:S05]  /*37d0*/  BSYNC B0 ;  /* 0x0000000000007941 */ /* 0x000fea0003800000 */
.L_x_526:
[----:B------:R-:W-:Y:S06]  /*37e0*/  BAR.SYNC.DEFER_BLOCKING 0x0 ;  /* 0x0000000000007b1d */ /* 0x000fec0000010000 */
[----:B------:R-:W-:Y:S05]  /*37f0*/  @P3 EXIT ;  /* 0x000000000000394d */ /* 0x000fea0003800000 */
[----:B------:R-:W-:Y:S02]  /*3800*/  IMAD R0, R0, c[0x0][0xc], RZ ;  /* 0x0000030000007a24 */ /* 0x000fe400078e02ff */
[----:B01----:R-:W-:-:S02]  /*3810*/  IMAD R5, R3, c[0x0][0x14], RZ ;  /* 0x0000050003057a24 */ /* 0x003fc400078e02ff */
[----:B------:R-:W-:Y:S02]  /*3820*/  IMAD R0, R0, c[0x0][0x14], RZ ;  /* 0x0000050000007a24 */ /* 0x000fe400078e02ff */
[----:B------:R-:W-:Y:S02]  /*3830*/  IMAD.SHL.U32 R5, R5, 0x80, RZ ;  /* 0x0000008005057824 */ /* 0x000fe400078e00ff */
[----:B------:R-:W-:Y:S02]  /*3840*/  IMAD.SHL.U32 R2, R2, 0x80, RZ ;  /* 0x0000008002027824 */ /* 0x000fe400078e00ff */
[----:B------:R-:W-:Y:S01]  /*3850*/  IMAD.SHL.U32 R0, R0, 0x80, RZ ;  /* 0x0000008000007824 */ /* 0x000fe200078e00ff */
[----:B------:R-:W-:Y:S02]  /*3860*/  SHF.R.S32.HI R14, RZ, 0x1f, R5 ;  /* 0x0000001fff0e7819 */ /* 0x000fe40000011405 */
[--C-:B------:R-:W-:Y:S02]  /*3870*/  SHF.R.S32.HI R15, RZ, 0x1f, R2.reuse ;  /* 0x0000001fff0f7819 */ /* 0x100fe40000011402 */
[----:B------:R-:W-:-:S02]  /*3880*/  IADD3 R5, P1, P2, R0, R5, R2 ;  /* 0x0000000500057210 */ /* 0x000fc40007a3e002 */
[----:B------:R-:W-:Y:S01]  /*3890*/  SHF.R.S32.HI R3, RZ, 0x1f, R0 ;  /* 0x0000001fff037819 */ /* 0x000fe20000011400 */
[----:B------:R-:W-:Y:S10]  /*38a0*/  @P0 EXIT ;  /* 0x000000000000094d */ /* 0x000ff40003800000 */
[C---:B------:R-:W-:Y:S02]  /*38b0*/  IADD3 R2, R6.reuse, 0x8, RZ ;  /* 0x0000000806027810 */ /* 0x040fe40007ffe0ff */
[----:B------:R-:W-:Y:S02]  /*38c0*/  IADD3.X R3, R3, R14, R15, P1, P2 ;  /* 0x0000000e03037210 */ /* 0x000fe40000fe440f */
[-C--:B------:R-:W-:Y:S02]  /*38d0*/  IADD3 R15, P0, R6, R5.reuse, RZ ;  /* 0x00000005060f7210 */ /* 0x080fe40007f1e0ff */
[----:B------:R-:W-:Y:S02]  /*38e0*/  IADD3 R24, P1, R2, R5, RZ ;  /* 0x0000000502187210 */ /* 0x000fe40007f3e0ff */
[----:B------:R-:W-:Y:S02]  /*38f0*/  LEA.HI.X.SX32 R26, R6, R3, 0x1, P0 ;  /* 0x00000003061a7211 */ /* 0x000fe400000f0eff */
[----:B------:R-:W-:-:S02]  /*3900*/  LEA R14, P0, R15, c[0x0][0x170], 0x1 ;  /* 0x00005c000f0e7a11 */ /* 0x000fc400078008ff */
[----:B------:R-:W-:Y:S02]  /*3910*/  F2FP.BF16.PACK_AB R0, R22, R23 ;  /* 0x000000171600723e */ /* 0x000fe400000010ff */
[----:B------:R-:W-:Y:S02]  /*3920*/  LEA.HI.X.SX32 R23, R2, R3, 0x1, P1 ;  /* 0x0000000302177211 */ /* 0x000fe400008f0eff */
[----:B------:R-:W-:Y:S02]  /*3930*/  LEA R22, P1, R24, c[0x0][0x170], 0x1 ;  /* 0x00005c0018167a11 */ /* 0x000fe400078208ff */
[----:B------:R-:W-:Y:S02]  /*3940*/  LEA.HI.X R15, R15, c[0x0][0x174], R26, 0x1, P0 ;  /* 0x00005d000f0f7a11 */ /* 0x000fe400000f0c1a */
[C---:B------:R-:W-:Y:S02]  /*3950*/  PRMT R29, R0.reuse, 0x7610, R29 ;  /* 0x00007610001d7816 */ /* 0x040fe4000000001d */
[----:B------:R-:W-:-:S02]  /*3960*/  PRMT R30, R0, 0x7632, R30 ;  /* 0x00007632001e7816 */ /* 0x000fc4000000001e */
[C---:B------:R-:W-:Y:S01]  /*3970*/  IADD3 R0, R6.reuse, 0x10, RZ ;  /* 0x0000001006007810 */ /* 0x040fe20007ffe0ff */
[----:B------:R0:W-:Y:S01]  /*3980*/  STG.E.U16 [R14.64], R29 ;  /* 0x0000001d0e007986 */ /* 0x0001e2000c101524 */
[----:B------:R-:W-:Y:S02]  /*3990*/  IADD3 R26, R6, 0x20, RZ ;  /* 0x00000020061a7810 */ /* 0x000fe40007ffe0ff */
[----:B------:R-:W-:Y:S02]  /*39a0*/  LEA.HI.X R23, R24, c[0x0][0x174], R23, 0x1, P1 ;  /* 0x00005d0018177a11 */ /* 0x000fe400008f0c17 */
[----:B------:R-:W-:Y:S02]  /*39b0*/  IADD3 R24, R6, 0x18, RZ ;  /* 0x0000001806187810 */ /* 0x000fe40007ffe0ff */
[-C--:B------:R-:W-:Y:S01]  /*39c0*/  IADD3 R28, P0, R0, R5.reuse, RZ ;  /* 0x00000005001c7210 */ /* 0x080fe20007f1e0ff */
[----:B------:R1:W-:Y:S01]  /*39d0*/  STG.E.U16 [R22.64], R30 ;  /* 0x0000001e16007986 */ /* 0x0003e2000c101524 */
[----:B------:R-:W-:-:S02]  /*39e0*/  IADD3 R27, P2, R26, R5, RZ ;  /* 0x000000051a1b7210 */ /* 0x000fc40007f5e0ff */
[----:B------:R-:W-:Y:S02]  /*39f0*/  F2FP.BF16.PACK_AB R2, R21, R20 ;  /* 0x000000141502723e */ /* 0x000fe400000010ff */
[----:B------:R-:W-:Y:S02]  /*3a00*/  IADD3 R25, P1, R24, R5, RZ ;  /* 0x0000000518197210 */ /* 0x000fe40007f3e0ff */
[-C--:B------:R-:W-:Y:S02]  /*3a10*/  LEA.HI.X.SX32 R21, R0, R3.reuse, 0x1, P0 ;  /* 0x0000000300157211 */ /* 0x080fe400000f0eff */
[----:B------:R-:W-:Y:S02]  /*3a20*/  LEA.HI.X.SX32 R26, R26, R3, 0x1, P2 ;  /* 0x000000031a1a7211 */ /* 0x000fe400010f0eff */
[----:B------:R-:W-:Y:S02]  /*3a30*/  LEA R20, P0, R28, c[0x0][0x170], 0x1 ;  /* 0x00005c001c147a11 */ /* 0x000fe400078008ff */
[----:B0-----:R-:W-:-:S02]  /*3a40*/  LEA R14, P2, R27, c[0x0][0x170], 0x1 ;  /* 0x00005c001b0e7a11 */ /* 0x001fc400078408ff */
[C---:B------:R-:W-:Y:S02]  /*3a50*/  PRMT R29, R2.reuse, 0x7610, R29 ;  /* 0x00007610021d7816 */ /* 0x040fe4000000001d */
[----:B-1----:R-:W-:Y:S02]  /*3a60*/  PRMT R30, R2, 0x7632, R30 ;  /* 0x00007632021e7816 */ /* 0x002fe4000000001e */
[----:B------:R-:W-:Y:S02]  /*3a70*/  IADD3 R2, R6, 0x28, RZ ;  /* 0x0000002806027810 */ /* 0x000fe40007ffe0ff */
[----:B------:R-:W-:Y:S02]  /*3a80*/  LEA.HI.X.SX32 R0, R24, R3, 0x1, P1 ;  /* 0x0000000318007211 */ /* 0x000fe400008f0eff */
[----:B------:R-:W-:Y:S02]  /*3a90*/  LEA R24, P1, R25, c[0x0][0x170], 0x1 ;  /* 0x00005c0019187a11 */ /* 0x000fe400078208ff */
[----:B------:R-:W-:-:S02]  /*3aa0*/  LEA.HI.X R21, R28, c[0x0][0x174], R21, 0x1, P0 ;  /* 0x00005d001c157a11 */ /* 0x000fc400000f0c15 */
[----:B------:R-:W-:Y:S02]  /*3ab0*/  LEA.HI.X R15, R27, c[0x0][0x174], R26, 0x1, P2 ;  /* 0x00005d001b0f7a11 */ /* 0x000fe400010f0c1a */
[----:B------:R-:W-:Y:S01]  /*3ac0*/  IADD3 R27, P0, R2, R5, RZ ;  /* 0x00000005021b7210 */ /* 0x000fe20007f1e0ff */
[----:B------:R0:W-:Y:S01]  /*3ad0*/  STG.E.U16 [R20.64], R29 ;  /* 0x0000001d14007986 */ /* 0x0001e2000c101524 */
[C---:B------:R-:W-:Y:S02]  /*3ae0*/  IADD3 R22, R6.reuse, 0x30, RZ ;  /* 0x0000003006167810 */ /* 0x040fe40007ffe0ff */
[----:B------:R-:W-:Y:S02]  /*3af0*/  LEA.HI.X R25, R25, c[0x0][0x174], R0, 0x1, P1 ;  /* 0x00005d0019197a11 */ /* 0x000fe400008f0c00 */
[----:B------:R-:W-:Y:S02]  /*3b00*/  IADD3 R26, R6, 0x38, RZ ;  /* 0x00000038061a7810 */ /* 0x000fe40007ffe0ff */
[----:B------:R-:W-:Y:S01]  /*3b10*/  F2FP.BF16.PACK_AB R0, R18, R19 ;  /* 0x000000131200723e */ /* 0x000fe200000010ff */
[----:B------:R1:W-:Y:S01]  /*3b20*/  STG.E.U16 [R24.64], R30 ;  /* 0x0000001e18007986 */ /* 0x0003e2000c101524 */
[----:B------:R-:W-:-:S02]  /*3b30*/  LEA.HI.X.SX32 R28, R2, R3, 0x1, P0 ;  /* 0x00000003021c7211 */ /* 0x000fc400000f0eff */
[-C--:B------:R-:W-:Y:S02]  /*3b40*/  IADD3 R23, P1, R22, R5.reuse, RZ ;  /* 0x0000000516177210 */ /* 0x080fe40007f3e0ff */
[----:B0-----:R-:W-:Y:S02]  /*3b50*/  LEA R20, P0, R27, c[0x0][0x170], 0x1 ;  /* 0x00005c001b147a11 */ /* 0x001fe400078008ff */
[----:B------:R-:W-:Y:S02]  /*3b60*/  IADD3 R19, P2, R26, R5, RZ ;  /* 0x000000051a137210 */ /* 0x000fe40007f5e0ff */
[----:B------:R-:W-:Y:S02]  /*3b70*/  F2FP.BF16.PACK_AB R12, R13, R12 ;  /* 0x0000000c0d0c723e */ /* 0x000fe400000010ff */
[----:B------:R-:W-:Y:S02]  /*3b80*/  LEA.HI.X.SX32 R2, R22, R3, 0x1, P1 ;  /* 0x0000000316027211 */ /* 0x000fe400008f0eff */
[----:B-1----:R-:W-:-:S02]  /*3b90*/  PRMT R25, R0, 0x7610, R25 ;  /* 0x0000761000197816 */ /* 0x002fc40000000019 */
[----:B------:R-:W-:Y:S02]  /*3ba0*/  LEA.HI.X R21, R27, c[0x0][0x174], R28, 0x1, P0 ;  /* 0x00005d001b157a11 */ /* 0x000fe400000f0c1c */
[----:B------:R-:W-:Y:S01]  /*3bb0*/  PRMT R13, R0, 0x7632, R13 ;  /* 0x00007632000d7816 */ /* 0x000fe2000000000d */
[----:B------:R0:W-:Y:S01]  /*3bc0*/  STG.E.U16 [R14.64], R25 ;  /* 0x000000190e007986 */ /* 0x0001e2000c101524 */
[----:B------:R-:W-:Y:S02]  /*3bd0*/  LEA R22, P1, R23, c[0x0][0x170], 0x1 ;  /* 0x00005c0017167a11 */ /* 0x000fe400078208ff */
[----:B------:R-:W-:Y:S01]  /*3be0*/  LEA.HI.X.SX32 R26, R26, R3, 0x1, P2 ;  /* 0x000000031a1a7211 */ /* 0x000fe200010f0eff */
[----:B------:R1:W-:Y:S01]  /*3bf0*/  STG.E.U16 [R20.64], R13 ;  /* 0x0000000d14007986 */ /* 0x0003e2000c101524 */
[----:B------:R-:W-:Y:S02]  /*3c00*/  LEA R18, P2, R19, c[0x0][0x170], 0x1 ;  /* 0x00005c0013127a11 */ /* 0x000fe400078408ff */
[----:B------:R-:W-:-:S02]  /*3c10*/  LEA.HI.X R23, R23, c[0x0][0x174], R2, 0x1, P1 ;  /* 0x00005d0017177a11 */ /* 0x000fc400008f0c02 */
[----:B------:R-:W-:Y:S02]  /*3c20*/  LEA.HI.X R19, R19, c[0x0][0x174], R26, 0x1, P2 ;  /* 0x00005d0013137a11 */ /* 0x000fe400010f0c1a */
[----:B------:R-:W-:Y:S02]  /*3c30*/  IADD3 R24, R6, 0x58, RZ ;  /* 0x0000005806187810 */ /* 0x000fe40007ffe0ff */
[----:B0-----:R-:W-:Y:S02]  /*3c40*/  PRMT R15, R12, 0x7610, R15 ;  /* 0x000076100c0f7816 */ /* 0x001fe4000000000f */
[----:B------:R-:W-:Y:S02]  /*3c50*/  IADD3 R26, R6, 0x60, RZ ;  /* 0x00000060061a7810 */ /* 0x000fe40007ffe0ff */
[----:B-1----:R-:W-:Y:S01]  /*3c60*/  PRMT R21, R12, 0x7632, R21 ;  /* 0x000076320c157816 */ /* 0x002fe20000000015 */
[----:B------:R0:W-:Y:S01]  /*3c70*/  STG.E.U16 [R22.64], R15 ;  /* 0x0000000f16007986 */ /* 0x0001e2000c101524 */
[----:B------:R-:W-:-:S02]  /*3c80*/  IADD3 R14, R6, 0x68, RZ ;  /* 0x00000068060e7810 */ /* 0x000fc40007ffe0ff */
[----:B------:R-:W-:Y:S01]  /*3c90*/  IADD3 R2, R6, 0x48, RZ ;  /* 0x0000004806027810 */ /* 0x000fe20007ffe0ff */
[----:B------:R1:W-:Y:S01]  /*3ca0*/  STG.E.U16 [R18.64], R21 ;  /* 0x0000001512007986 */ /* 0x0003e2000c101524 */
[----:B------:R-:W-:Y:S02]  /*3cb0*/  IADD3 R20, P2, R24, R5, RZ ;  /* 0x0000000518147210 */ /* 0x000fe40007f5e0ff */
[C---:B------:R-:W-:Y:S02]  /*3cc0*/  IADD3 R0, R6.reuse, 0x40, RZ ;  /* 0x0000004006007810 */ /* 0x040fe40007ffe0ff */
[----:B------:R-:W-:Y:S02]  /*3cd0*/  IADD3 R12, R6, 0x50, RZ ;  /* 0x00000050060c7810 */ /* 0x000fe40007ffe0ff */
[----:B------:R-:W-:Y:S02]  /*3ce0*/  LEA.HI.X.SX32 R25, R24, R3, 0x1, P2 ;  /* 0x0000000318197211 */ /* 0x000fe400010f0eff */
[----:B0-----:R-:W-:-:S02]  /*3cf0*/  IADD3 R15, P4, R2, R5, RZ ;  /* 0x00000005020f7210 */ /* 0x001fc40007f9e0ff */
[-C--:B------:R-:W-:Y:S02]  /*3d00*/  IADD3 R13, P5, R0, R5.reuse, RZ ;  /* 0x00000005000d7210 */ /* 0x080fe40007fbe0ff */
[-C--:B-1----:R-:W-:Y:S02]  /*3d10*/  IADD3 R19, P1, R26, R5.reuse, RZ ;  /* 0x000000051a137210 */ /* 0x082fe40007f3e0ff */
[----:B------:R-:W-:Y:S02]  /*3d20*/  IADD3 R21, P0, R14, R5, RZ ;  /* 0x000000050e157210 */ /* 0x000fe40007f1e0ff */
[-C--:B------:R-:W-:Y:S02]  /*3d30*/  LEA.HI.X.SX32 R26, R26, R3.reuse, 0x1, P1 ;  /* 0x000000031a1a7211 */ /* 0x080fe400008f0eff */
[-C--:B------:R-:W-:Y:S02]  /*3d40*/  LEA.HI.X.SX32 R24, R14, R3.reuse, 0x1, P0 ;  /* 0x000000030e187211 */ /* 0x080fe400000f0eff */
[----:B------:R-:W-:-:S02]  /*3d50*/  LEA.HI.X.SX32 R18, R2, R3, 0x1, P4 ;  /* 0x0000000302127211 */ /* 0x000fc400020f0eff */
[----:B------:R-:W-:Y:S02]  /*3d60*/  LEA R14, P1, R15, c[0x0][0x170], 0x1 ;  /* 0x00005c000f0e7a11 */ /* 0x000fe400078208ff */
[----:B------:R-:W-:Y:S02]  /*3d70*/  IADD3 R22, P3, R12, R5, RZ ;  /* 0x000000050c167210 */ /* 0x000fe40007f7e0ff */
[----:B------:R-:W-:Y:S02]  /*3d80*/  LEA.HI.X.SX32 R30, R0, R3, 0x1, P5 ;  /* 0x00000003001e7211 */ /* 0x000fe400028f0eff */
[----:B------:R-:W-:Y:S02]  /*3d90*/  F2FP.BF16.PACK_AB R0, R17, R16 ;  /* 0x000000101100723e */ /* 0x000fe400000010ff */
[----:B------:R-:W-:Y:S02]  /*3da0*/  LEA.HI.X R15, R15, c[0x0][0x174], R18, 0x1, P1 ;  /* 0x00005d000f0f7a11 */ /* 0x000fe400008f0c12 */
[----:B------:R-:W-:-:S02]  /*3db0*/  IADD3 R28, R6, 0x70, RZ ;  /* 0x00000070061c7810 */ /* 0x000fc40007ffe0ff */
[----:B------:R-:W-:Y:S02]  /*3dc0*/  LEA.HI.X.SX32 R27, R12, R3, 0x1, P3 ;  /* 0x000000030c1b7211 */ /* 0x000fe400018f0eff */
[----:B------:R-:W-:Y:S02]  /*3dd0*/  LEA R16, P1, R20, c[0x0][0x170], 0x1 ;  /* 0x00005c0014107a11 */ /* 0x000fe400078208ff */
[----:B------:R-:W-:Y:S02]  /*3de0*/  IADD3 R6, R6, 0x78, RZ ;  /* 0x0000007806067810 */ /* 0x000fe40007ffe0ff */
[----:B------:R-:W-:Y:S02]  /*3df0*/  LEA R12, P0, R13, c[0x0][0x170], 0x1 ;  /* 0x00005c000d0c7a11 */ /* 0x000fe400078008ff */
[----:B------:R-:W-:Y:S02]  /*3e00*/  IADD3 R23, P5, R28, R5, RZ ;  /* 0x000000051c177210 */ /* 0x000fe40007fbe0ff */
[----:B------:R-:W-:-:S02]  /*3e10*/  LEA.HI.X R17, R20, c[0x0][0x174], R25, 0x1, P1 ;  /* 0x00005d0014117a11 */ /* 0x000fc400008f0c19 */
[----:B------:R-:W-:Y:S02]  /*3e20*/  IADD3 R5, P6, R6, R5, RZ ;  /* 0x0000000506057210 */ /* 0x000fe40007fde0ff */
[----:B------:R-:W-:Y:S02]  /*3e30*/  LEA.HI.X R13, R13, c[0x0][0x174], R30, 0x1, P0 ;  /* 0x00005d000d0d7a11 */ /* 0x000fe400000f0c1e */
[----:B------:R-:W-:Y:S02]  /*3e40*/  LEA R20, P1, R21, c[0x0][0x170], 0x1 ;  /* 0x00005c0015147a11 */ /* 0x000fe400078208ff */
[----:B------:R-:W-:Y:S01]  /*3e50*/  LEA R2, P0, R22, c[0x0][0x170], 0x1 ;  /* 0x00005c0016027a11 */ /* 0x000fe200078008ff */
[----:B------:R0:W-:Y:S01]  /*3e60*/  STG.E.U16 [R12.64], R0 ;  /* 0x000000000c007986 */ /* 0x0001e2000c101524 */
[-C--:B------:R-:W-:Y:S02]  /*3e70*/  LEA.HI.X.SX32 R28, R28, R3.reuse, 0x1, P5 ;  /* 0x000000031c1c7211 */ /* 0x080fe400028f0eff */
[----:B------:R-:W-:-:S02]  /*3e80*/  LEA.HI.X.SX32 R6, R6, R3, 0x1, P6 ;  /* 0x0000000306067211 */ /* 0x000fc400030f0eff */
[----:B------:R-:W-:Y:S02]  /*3e90*/  LEA.HI.X R21, R21, c[0x0][0x174], R24, 0x1, P1 ;  /* 0x00005d0015157a11 */ /* 0x000fe400008f0c18 */
[----:B------:R-:W-:Y:S02]  /*3ea0*/  LEA.HI.X R3, R22, c[0x0][0x174], R27, 0x1, P0 ;  /* 0x00005d0016037a11 */ /* 0x000fe400000f0c1b */
[----:B------:R-:W-:Y:S02]  /*3eb0*/  LEA R24, P1, R5, c[0x0][0x170], 0x1 ;  /* 0x00005c0005187a11 */ /* 0x000fe400078208ff */
[----:B------:R-:W-:Y:S02]  /*3ec0*/  LEA R18, P0, R19, c[0x0][0x170], 0x1 ;  /* 0x00005c0013127a11 */ /* 0x000fe400078008ff */
[----:B------:R-:W-:Y:S02]  /*3ed0*/  F2FP.BF16.PACK_AB R7, R8, R7 ;  /* 0x000000070807723e */ /* 0x000fe400000010ff */
[----:B------:R-:W-:-:S02]  /*3ee0*/  LEA.HI.X R25, R5, c[0x0][0x174], R6, 0x1, P1 ;  /* 0x00005d0005197a11 */ /* 0x000fc400008f0c06 */
[----:B------:R-:W-:Y:S02]  /*3ef0*/  LEA.HI.X R19, R19, c[0x0][0x174], R26, 0x1, P0 ;  /* 0x00005d0013137a11 */ /* 0x000fe400000f0c1a */
[----:B------:R-:W-:Y:S02]  /*3f00*/  PRMT R5, R0, 0x7632, R5 ;  /* 0x0000763200057816 */ /* 0x000fe40000000005 */
[----:B------:R-:W-:Y:S02]  /*3f10*/  F2FP.BF16.PACK_AB R9, R10, R9 ;  /* 0x000000090a09723e */ /* 0x000fe400000010ff */
[----:B------:R-:W-:Y:S01]  /*3f20*/  LEA R22, P0, R23, c[0x0][0x170], 0x1 ;  /* 0x00005c0017167a11 */ /* 0x000fe200078008ff */
[----:B------:R-:W-:Y:S01]  /*3f30*/  STG.E.U16 [R14.64], R5 ;  /* 0x000000050e007986 */ /* 0x000fe2000c101524 */
[----:B------:R-:W-:Y:S02]  /*3f40*/  PRMT R8, R7, 0x7632, R8 ;  /* 0x0000763207087816 */ /* 0x000fe40000000008 */
[----:B------:R-:W-:Y:S01]  /*3f50*/  F2FP.BF16.PACK_AB R4, R4, R11 ;  /* 0x0000000b0404723e */ /* 0x000fe200000010ff */
[----:B------:R-:W-:Y:S01]  /*3f60*/  STG.E.U16 [R2.64], R7 ;  /* 0x0000000702007986 */ /* 0x000fe2000c101524 */
[----:B------:R-:W-:-:S02]  /*3f70*/  PRMT R10, R9, 0x7632, R10 ;  /* 0x00007632090a7816 */ /* 0x000fc4000000000a */
[----:B------:R-:W-:Y:S01]  /*3f80*/  LEA.HI.X R23, R23, c[0x0][0x174], R28, 0x1, P0 ;  /* 0x00005d0017177a11 */ /* 0x000fe200000f0c1c */
[----:B------:R-:W-:Y:S01]  /*3f90*/  STG.E.U16 [R16.64], R8 ;  /* 0x0000000810007986 */ /* 0x000fe2000c101524 */
[----:B0-----:R-:W-:-:S03]  /*3fa0*/  PRMT R12, R4, 0x7632, R12 ;  /* 0x00007632040c7816 */ /* 0x001fc6000000000c */
[----:B------:R-:W-:Y:S04]  /*3fb0*/  STG.E.U16 [R18.64], R9 ;  /* 0x0000000912007986 */ /* 0x000fe8000c101524 */
[----:B------:R-:W-:Y:S04]  /*3fc0*/  STG.E.U16 [R20.64], R10 ;  /* 0x0000000a14007986 */ /* 0x000fe8000c101524 */
[----:B------:R-:W-:Y:S04]  /*3fd0*/  STG.E.U16 [R22.64], R4 ;  /* 0x0000000416007986 */ /* 0x000fe8000c101524 */
[----:B------:R-:W-:Y:S01]  /*3fe0*/  STG.E.U16 [R24.64], R12 ;  /* 0x0000000c18007986 */ /* 0x000fe2000c101524 */
[----:B------:R-:W-:Y:S05]  /*3ff0*/  EXIT ;  /* 0x000000000000794d */ /* 0x000fea0003800000 */
.L_x_488:
        /* <DEDUP_REMOVED lines=19> */
.L_x_516:
[----:B------:R-:W-:Y:S01]  /*4130*/  MOV R0, 0x0 ;  /* 0x0000000000007802 */ /* 0x000fe20000000f00 */
[----:B------:R-:W-:Y:S01]  /*4140*/  IMAD.MOV.U32 R4, RZ, RZ, c[0x4][0x178] ;  /* 0x01005e00ff047624 */ /* 0x000fe200078e00ff */
[----:B------:R-:W-:Y:S01]  /*4150*/  MOV R5, c[0x4][0x17c] ;  /* 0x01005f0000057a02 */ /* 0x000fe20000000f00 */
[----:B------:R-:W-:Y:S01]  /*4160*/  IMAD.MOV.U32 R6, RZ, RZ, c[0x4][0x180] ;  /* 0x01006000ff067624 */ /* 0x000fe200078e00ff */
[----:B------:R0:W1:Y:S01]  /*4170*/  LDC.64 R2, c[0x4][R0] ;  /* 0x0100000000027b82 */ /* 0x0000620000000a00 */
        /* <DEDUP_REMOVED lines=15> */
.L_x_490:
[----:B------:R-:W-:Y:S01]  /*4270*/  HFMA2.MMA R26, -RZ, RZ, 0, 1.847743988037109375e-06 ;  /* 0x0000001fff1a7435 */ /* 0x000fe200000001ff */
[----:B------:R-:W-:Y:S01]  /*4280*/  IMAD.MOV.U32 R24, RZ, RZ, -0x800001 ;  /* 0xff7fffffff187424 */ /* 0x000fe200078e00ff */
[----:B------:R-:W-:Y:S01]  /*4290*/  MOV R14, 0x42d0 ;  /* 0x000042d0000e7802 */ /* 0x000fe20000000f00 */
[----:B------:R-:W-:Y:S02]  /*42a0*/  IMAD.MOV.U32 R25, RZ, RZ, 0x10 ;  /* 0x00000010ff197424 */ /* 0x000fe400078e00ff */
[----:B------:R-:W-:Y:S02]  /*42b0*/  IMAD.MOV.U32 R27, RZ, RZ, -0x1 ;  /* 0xffffffffff1b7424 */ /* 0x000fe400078e00ff */
[----:B------:R-:W-:Y:S05]  /*42c0*/  CALL.REL.NOINC `($__internal_11_$__cuda_sm70_shflsync_bfly_p) ;  /* 0x00000ee000007944 */ /* 0x000fea0003c00000 */
[----:B-1----:R-:W-:Y:S01]  /*42d0*/  IMAD.MOV.U32 R14, RZ, RZ, R25 ;  /* 0x000000ffff0e7224 */ /* 0x002fe200078e0019 */
[----:B0-----:R-:W-:Y:S05]  /*42e0*/  BRA `(.L_x_528) ;  /* 0xffffcd1000007947 */ /* 0x001fea000383ffff */
.L_x_491:
[----:B------:R-:W-:Y:S01]  /*42f0*/  IMAD.MOV.U32 R25, RZ, RZ, 0x8 ;  /* 0x00000008ff197424 */ /* 0x000fe200078e00ff */
[----:B------:R-:W-:Y:S01]  /*4300*/  MOV R27, 0xffffffff ;  /* 0xffffffff001b7802 */ /* 0x000fe20000000f00 */
[----:B------:R-:W-:Y:S01]  /*4310*/  IMAD.MOV.U32 R26, RZ, RZ, 0x1f ;  /* 0x0000001fff1a7424 */ /* 0x000fe200078e00ff */
[----:B------:R-:W-:Y:S02]  /*4320*/  MOV R14, 0x4340 ;  /* 0x00004340000e7802 */ /* 0x000fe40000000f00 */
[----:B------:R-:W-:Y:S05]  /*4330*/  CALL.REL.NOINC `($__internal_11_$__cuda_sm70_shflsync_bfly_p) ;  /* 0x00000e7000007944 */ /* 0x000fea0003c00000 */
[----:B01----:R-:W-:Y:S01]  /*4340*/  FMNMX.FTZ R24, R24, R25, !PT ;  /* 0x0000001918187209 */ /* 0x003fe20007810000 */
[----:B------:R-:W-:Y:S01]  /*4350*/  IMAD.MOV.U32 R25, RZ, RZ, 0x4 ;  /* 0x00000004ff197424 */ /* 0x000fe200078e00ff */
[----:B------:R-:W-:Y:S01]  /*4360*/  MOV R14, 0x43a0 ;  /* 0x000043a0000e7802 */ /* 0x000fe20000000f00 */
[----:B------:R-:W-:-:S02]  /*4370*/  IMAD.MOV.U32 R26, RZ, RZ, 0x1f ;  /* 0x0000001fff1a7424 */ /* 0x000fc400078e00ff */
[----:B------:R-:W-:Y:S02]  /*4380*/  IMAD.MOV.U32 R27, RZ, RZ, -0x1 ;  /* 0xffffffffff1b7424 */ /* 0x000fe400078e00ff */
[----:B------:R-:W-:Y:S05]  /*4390*/  CALL.REL.NOINC `($__internal_11_$__cuda_sm70_shflsync_bfly_p) ;  /* 0x00000e1000007944 */ /* 0x000fea0003c00000 */
[----:B0-----:R-:W-:Y:S01]  /*43a0*/  HFMA2.MMA R26, -RZ, RZ, 0, 1.847743988037109375e-06 ;  /* 0x0000001fff1a7435 */ /* 0x001fe200000001ff */
[----:B-1----:R-:W-:Y:S01]  /*43b0*/  FMNMX.FTZ R24, R24, R25, !PT ;  /* 0x0000001918187209 */ /* 0x002fe20007810000 */
[----:B------:R-:W-:Y:S01]  /*43c0*/  IMAD.MOV.U32 R25, RZ, RZ, 0x2 ;  /* 0x00000002ff197424 */ /* 0x000fe200078e00ff */
[----:B------:R-:W-:Y:S01]  /*43d0*/  MOV R14, 0x4400 ;  /* 0x00004400000e7802 */ /* 0x000fe20000000f00 */
[----:B------:R-:W-:Y:S02]  /*43e0*/  IMAD.MOV.U32 R27, RZ, RZ, -0x1 ;  /* 0xffffffffff1b7424 */ /* 0x000fe400078e00ff */
[----:B------:R-:W-:Y:S05]  /*43f0*/  CALL.REL.NOINC `($__internal_11_$__cuda_sm70_shflsync_bfly_p) ;  /* 0x00000db000007944 */ /* 0x000fea0003c00000 */
[----:B-1----:R-:W-:Y:S01]  /*4400*/  FMNMX.FTZ R18, R24, R25, !PT ;  /* 0x0000001918127209 */ /* 0x002fe20007810000 */
[----:B------:R-:W-:Y:S01]  /*4410*/  IMAD.MOV.U32 R25, RZ, RZ, 0x1 ;  /* 0x00000001ff197424 */ /* 0x000fe200078e00ff */
[----:B------:R-:W-:Y:S01]  /*4420*/  MOV R14, 0x4470 ;  /* 0x00004470000e7802 */ /* 0x000fe20000000f00 */
[----:B0-----:R-:W-:Y:S01]  /*4430*/  IMAD.MOV.U32 R26, RZ, RZ, 0x1f ;  /* 0x0000001fff1a7424 */ /* 0x001fe200078e00ff */
[----:B------:R-:W-:Y:S01]  /*4440*/  MOV R24, R18 ;  /* 0x0000001200187202 */ /* 0x000fe20000000f00 */
[----:B------:R-:W-:Y:S02]  /*4450*/  IMAD.MOV.U32 R27, RZ, RZ, -0x1 ;  /* 0xffffffffff1b7424 */ /* 0x000fe400078e00ff */
[----:B------:R-:W-:Y:S05]  /*4460*/  CALL.REL.NOINC `($__internal_11_$__cuda_sm70_shflsync_bfly_p) ;  /* 0x00000d4000007944 */ /* 0x000fea0003c00000 */
[----:B-1----:R-:W-:Y:S01]  /*4470*/  IMAD.MOV.U32 R19, RZ, RZ, R25 ;  /* 0x000000ffff137224 */ /* 0x002fe200078e0019 */
[----:B0-----:R-:W-:Y:S05]  /*4480*/  BRA `(.L_x_529) ;  /* 0xffffcc1000007947 */ /* 0x001fea000383ffff */
.L_x_518:
[----:B------:R-:W-:Y:S01]  /*4490*/  IMAD.MOV.U32 R24, RZ, RZ, RZ ;  /* 0x000000ffff187224 */ /* 0x000fe200078e00ff */
[----:B------:R-:W-:Y:S01]  /*44a0*/  MOV R27, 0xffffffff ;  /* 0xffffffff001b7802 */ /* 0x000fe20000000f00 */
[----:B------:R-:W-:Y:S01]  /*44b0*/  IMAD.MOV.U32 R25, RZ, RZ, 0x2 ;  /* 0x00000002ff197424 */ /* 0x000fe200078e00ff */
[----:B01----:R-:W-:Y:S01]  /*44c0*/  MOV R14, 0x44f0 ;  /* 0x000044f0000e7802 */ /* 0x003fe20000000f00 */
[----:B------:R-:W-:-:S02]  /*44d0*/  IMAD.MOV.U32 R26, RZ, RZ, 0x1f ;  /* 0x0000001fff1a7424 */ /* 0x000fc400078e00ff */
[----:B------:R-:W-:Y:S05]  /*44e0*/  CALL.REL.NOINC `($__internal_11_$__cuda_sm70_shflsync_bfly_p) ;  /* 0x00000cc000007944 */ /* 0x000fea0003c00000 */
[----:B-1----:R-:W-:Y:S01]  /*44f0*/  IMAD.MOV.U32 R7, RZ, RZ, R25 ;  /* 0x000000ffff077224 */ /* 0x002fe200078e0019 */
[----:B0-----:R-:W-:Y:S05]  /*4500*/  BRA `(.L_x_530) ;  /* 0xffffe9e000007947 */ /* 0x001fea000383ffff */
.L_x_519:
[----:B------:R-:W-:Y:S01]  /*4510*/  IMAD.MOV.U32 R25, RZ, RZ, 0x1 ;  /* 0x00000001ff197424 */ /* 0x000fe200078e00ff */
[----:B01----:R-:W-:Y:S01]  /*4520*/  MOV R14, 0x4560 ;  /* 0x00004560000e7802 */ /* 0x003fe20000000f00 */
[----:B------:R-:W-:-:S02]  /*4530*/  IMAD.MOV.U32 R26, RZ, RZ, 0x1f ;  /* 0x0000001fff1a7424 */ /* 0x000fc400078e00ff */
[----:B------:R-:W-:Y:S02]  /*4540*/  IMAD.MOV.U32 R27, RZ, RZ, -0x1 ;  /* 0xffffffffff1b7424 */ /* 0x000fe400078e00ff */
[----:B------:R-:W-:Y:S05]  /*4550*/  CALL.REL.NOINC `($__internal_11_$__cuda_sm70_shflsync_bfly_p) ;  /* 0x00000c5000007944 */ /* 0x000fea0003c00000 */
[----:B-1----:R-:W-:Y:S01]  /*4560*/  FADD.FTZ R23, R24, R25 ;  /* 0x0000001918177221 */ /* 0x002fe20000010000 */
[----:B0-----:R-:W-:Y:S01]  /*4570*/  HFMA2.MMA R24, -RZ, RZ, 0, 0 ;  /* 0x00000000ff187435 */ /* 0x001fe200000001ff */
[----:B------:R-:W-:Y:S01]  /*4580*/  IMAD.MOV.U32 R25, RZ, RZ, 0x2 ;  /* 0x00000002ff197424 */ /* 0x000fe200078e00ff */
[----:B------:R-:W-:Y:S01]  /*4590*/  MOV R14, 0x45d0 ;  /* 0x000045d0000e7802 */ /* 0x000fe20000000f00 */
[----:B------:R-:W-:Y:S02]  /*45a0*/  IMAD.MOV.U32 R26, RZ, RZ, 0x1f ;  /* 0x0000001fff1a7424 */ /* 0x000fe400078e00ff */
[----:B------:R-:W-:Y:S02]  /*45b0*/  IMAD.MOV.U32 R27, RZ, RZ, -0x1 ;  /* 0xffffffffff1b7424 */ /* 0x000fe400078e00ff */
[----:B------:R-:W-:Y:S05]  /*45c0*/  CALL.REL.NOINC `($__internal_11_$__cuda_sm70_shflsync_bfly_p) ;  /* 0x00000be000007944 */ /* 0x000fea0003c00000 */
[----:B01----:R-:W-:Y:S01]  /*45d0*/  FADD.FTZ R24, RZ, R25 ;  /* 0x00000019ff187221 */ /* 0x003fe20000010000 */
[----:B------:R-:W-:Y:S01]  /*45e0*/  MOV R26, 0x1f ;  /* 0x0000001f001a7802 */ /* 0x000fe20000000f00 */
[----:B------:R-:W-:Y:S01]  /*45f0*/  IMAD.MOV.U32 R25, RZ, RZ, 0x1 ;  /* 0x00000001ff197424 */ /* 0x000fe200078e00ff */
[----:B------:R-:W-:Y:S01]  /*4600*/  MOV R14, 0x4630 ;  /* 0x00004630000e7802 */ /* 0x000fe20000000f00 */
[----:B------:R-:W-:-:S02]  /*4610*/  IMAD.MOV.U32 R27, RZ, RZ, -0x1 ;  /* 0xffffffffff1b7424 */ /* 0x000fc400078e00ff */
[----:B------:R-:W-:Y:S05]  /*4620*/  CALL.REL.NOINC `($__internal_11_$__cuda_sm70_shflsync_bfly_p) ;  /* 0x00000b8000007944 */ /* 0x000fea0003c00000 */
[----:B-1----:R-:W-:Y:S01]  /*4630*/  FADD.FTZ R22, R24, R25 ;  /* 0x0000001918167221 */ /* 0x002fe20000010000 */
[----:B0-----:R-:W-:Y:S01]  /*4640*/  MOV R27, 0xffffffff ;  /* 0xffffffff001b7802 */ /* 0x001fe20000000f00 */
[----:B------:R-:W-:Y:S01]  /*4650*/  IMAD.MOV.U32 R24, RZ, RZ, RZ ;  /* 0x000000ffff187224 */ /* 0x000fe200078e00ff */
[----:B------:R-:W-:Y:S01]  /*4660*/  MOV R14, 0x46a0 ;  /* 0x000046a0000e7802 */ /* 0x000fe20000000f00 */
[----:B------:R-:W-:-:S02]  /*4670*/  IMAD.MOV.U32 R25, RZ, RZ, 0x2 ;  /* 0x00000002ff197424 */ /* 0x000fc400078e00ff */
[----:B------:R-:W-:Y:S02]  /*4680*/  IMAD.MOV.U32 R26, RZ, RZ, 0x1f ;  /* 0x0000001fff1a7424 */ /* 0x000fe400078e00ff */
[----:B------:R-:W-:Y:S05]  /*4690*/  CALL.REL.NOINC `($__internal_11_$__cuda_sm70_shflsync_bfly_p) ;  /* 0x00000b1000007944 */ /* 0x000fea0003c00000 */
[----:B01----:R-:W-:Y:S01]  /*46a0*/  FADD.FTZ R24, RZ, R25 ;  /* 0x00000019ff187221 */ /* 0x003fe20000010000 */
[----:B------:R-:W-:Y:S01]  /*46b0*/  MOV R14, 0x4700 ;  /* 0x00004700000e7802 */ /* 0x000fe20000000f00 */
[----:B------:R-:W-:Y:S02]  /*46c0*/  IMAD.MOV.U32 R25, RZ, RZ, 0x1 ;  /* 0x00000001ff197424 */ /* 0x000fe400078e00ff */
[----:B------:R-:W-:Y:S02]  /*46d0*/  IMAD.MOV.U32 R26, RZ, RZ, 0x1f ;  /* 0x0000001fff1a7424 */ /* 0x000fe400078e00ff */
[----:B------:R-:W-:Y:S02]  /*46e0*/  IMAD.MOV.U32 R27, RZ, RZ, -0x1 ;  /* 0xffffffffff1b7424 */ /* 0x000fe400078e00ff */
[----:B------:R-:W-:Y:S05]  /*46f0*/  CALL.REL.NOINC `($__internal_11_$__cuda_sm70_shflsync_bfly_p) ;  /* 0x00000ab000007944 */ /* 0x000fea0003c00000 */
[----:B-1----:R-:W-:Y:S01]  /*4700*/  FADD.FTZ R20, R24, R25 ;  /* 0x0000001918147221 */ /* 0x002fe20000010000 */
[----:B------:R-:W-:Y:S01]  /*4710*/  HFMA2.MMA R25, -RZ, RZ, 0, 1.1920928955078125e-07 ;  /* 0x00000002ff197435 */ /* 0x000fe200000001ff */
[----:B0-----:R-:W-:Y:S01]  /*4720*/  IMAD.MOV.U32 R24, RZ, RZ, RZ ;  /* 0x000000ffff187224 */ /* 0x001fe200078e00ff */
[----:B------:R-:W-:Y:S01]  /*4730*/  MOV R14, 0x4770 ;  /* 0x00004770000e7802 */ /* 0x000fe20000000f00 */
[----:B------:R-:W-:-:S02]  /*4740*/  IMAD.MOV.U32 R26, RZ, RZ, 0x1f ;  /* 0x0000001fff1a7424 */ /* 0x000fc400078e00ff */
[----:B------:R-:W-:Y:S02]  /*4750*/  IMAD.MOV.U32 R27, RZ, RZ, -0x1 ;  /* 0xffffffffff1b7424 */ /* 0x000fe400078e00ff */
[----:B------:R-:W-:Y:S05]  /*4760*/  CALL.REL.NOINC `($__internal_11_$__cuda_sm70_shflsync_bfly_p) ;  /* 0x00000a4000007944 */ /* 0x000fea0003c00000 */
[----:B01----:R-:W-:Y:S01]  /*4770*/  FADD.FTZ R24, RZ, R25 ;  /* 0x00000019ff187221 */ /* 0x003fe20000010000 */
[----:B------:R-:W-:Y:S01]  /*4780*/  MOV R27, 0xffffffff ;  /* 0xffffffff001b7802 */ /* 0x000fe20000000f00 */
[----:B------:R-:W-:Y:S01]  /*4790*/  IMAD.MOV.U32 R25, RZ, RZ, 0x1 ;  /* 0x00000001ff197424 */ /* 0x000fe200078e00ff */
[----:B------:R-:W-:Y:S01]  /*47a0*/  MOV R14, 0x47d0 ;  /* 0x000047d0000e7802 */ /* 0x000fe20000000f00 */
[----:B------:R-:W-:Y:S02]  /*47b0*/  IMAD.MOV.U32 R26, RZ, RZ, 0x1f ;  /* 0x0000001fff1a7424 */ /* 0x000fe400078e00ff */
[----:B------:R-:W-:Y:S05]  /*47c0*/  CALL.REL.NOINC `($__internal_11_$__cuda_sm70_shflsync_bfly_p) ;  /* 0x000009e000007944 */ /* 0x000fea0003c00000 */
[----:B-1----:R-:W-:Y:S01]  /*47d0*/  FADD.FTZ R21, R24, R25 ;  /* 0x0000001918157221 */ /* 0x002fe20000010000 */
[----:B------:R-:W-:Y:S01]  /*47e0*/  MOV R14, 0x4840 ;  /* 0x00004840000e7802 */ /* 0x000fe20000000f00 */
[----:B0-----:R-:W-:Y:S02]  /*47f0*/  IMAD.MOV.U32 R24, RZ, RZ, RZ ;  /* 0x000000ffff187224 */ /* 0x001fe400078e00ff */
[----:B------:R-:W-:Y:S02]  /*4800*/  IMAD.MOV.U32 R25, RZ, RZ, 0x2 ;  /* 0x00000002ff197424 */ /* 0x000fe400078e00ff */
[----:B------:R-:W-:-:S02]  /*4810*/  IMAD.MOV.U32 R26, RZ, RZ, 0x1f ;  /* 0x0000001fff1a7424 */ /* 0x000fc400078e00ff */
[----:B------:R-:W-:Y:S02]  /*4820*/  IMAD.MOV.U32 R27, RZ, RZ, -0x1 ;  /* 0xffffffffff1b7424 */ /* 0x000fe400078e00ff */
[----:B------:R-:W-:Y:S05]  /*4830*/  CALL.REL.NOINC `($__internal_11_$__cuda_sm70_shflsync_bfly_p) ;  /* 0x0000097000007944 */ /* 0x000fea0003c00000 */
[----:B01----:R-:W-:Y:S01]  /*4840*/  FADD.FTZ R24, RZ, R25 ;  /* 0x00000019ff187221 */ /* 0x003fe20000010000 */
[----:B------:R-:W-:Y:S01]  /*4850*/  HFMA2.MMA R25, -RZ, RZ, 0, 5.9604644775390625e-08 ;  /* 0x00000001ff197435 */ /* 0x000fe200000001ff */
[----:B------:R-:W-:Y:S01]  /*4860*/  IMAD.MOV.U32 R26, RZ, RZ, 0x1f ;  /* 0x0000001fff1a7424 */ /* 0x000fe200078e00ff */
[----:B------:R-:W-:Y:S01]  /*4870*/  MOV R14, 0x48a0 ;  /* 0x000048a0000e7802 */ /* 0x000fe20000000f00 */
[----:B------:R-:W-:-:S03]  /*4880*/  IMAD.MOV.U32 R27, RZ, RZ, -0x1 ;  /* 0xffffffffff1b7424 */ /* 0x000fc600078e00ff */
[----:B------:R-:W-:Y:S05]  /*4890*/  CALL.REL.NOINC `($__internal_11_$__cuda_sm70_shflsync_bfly_p) ;  /* 0x0000091000007944 */ /* 0x000fea0003c00000 */
[----:B-1----:R-:W-:Y:S01]  /*48a0*/  FADD.FTZ R19, R24, R25 ;  /* 0x0000001918137221 */ /* 0x002fe20000010000 */
[----:B0-----:R-:W-:Y:S01]  /*48b0*/  MOV R26, 0x1f ;  /* 0x0000001f001a7802 */ /* 0x001fe20000000f00 */
[----:B------:R-:W-:Y:S01]  /*48c0*/  IMAD.MOV.U32 R24, RZ, RZ, RZ ;  /* 0x000000ffff187224 */ /* 0x000fe200078e00ff */
[----:B------:R-:W-:Y:S01]  /*48d0*/  MOV R14, 0x4910 ;  /* 0x00004910000e7802 */ /* 0x000fe20000000f00 */
[----:B------:R-:W-:Y:S02]  /*48e0*/  IMAD.MOV.U32 R25, RZ, RZ, 0x2 ;  /* 0x00000002ff197424 */ /* 0x000fe400078e00ff */
[----:B------:R-:W-:-:S02]  /*48f0*/  IMAD.MOV.U32 R27, RZ, RZ, -0x1 ;  /* 0xffffffffff1b7424 */ /* 0x000fc400078e00ff */
[----:B------:R-:W-:Y:S05]  /*4900*/  CALL.REL.NOINC `($__internal_11_$__cuda_sm70_shflsync_bfly_p) ;  /* 0x000008a000007944 */ /* 0x000fea0003c00000 */
[----:B01----:R-:W-:Y:S01]  /*4910*/  FADD.FTZ R24, RZ, R25 ;  /* 0x00000019ff187221 */ /* 0x003fe20000010000 */
[----:B------:R-:W-:Y:S01]  /*4920*/  MOV R14, 0x4970 ;  /* 0x00004970000e7802 */ /* 0x000fe20000000f00 */
[----:B------:R-:W-:-:S02]  /*4930*/  IMAD.MOV.U32 R25, RZ, RZ, 0x1 ;  /* 0x00000001ff197424 */ /* 0x000fc400078e00ff */
[----:B------:R-:W-:Y:S02]  /*4940*/  IMAD.MOV.U32 R26, RZ, RZ, 0x1f ;  /* 0x0000001fff1a7424 */ /* 0x000fe400078e00ff */
        /* <DEDUP_REMOVED lines=55> */
[----:B------:R-:W-:Y:S01]  /*4cc0*/  MOV R25, 0x2 ;  /* 0x0000000200197802 */ /* 0x000fe20000000f00 */
[----:B0-----:R-:W-:Y:S01]  /*4cd0*/  IMAD.MOV.U32 R24, RZ, RZ, RZ ;  /* 0x000000ffff187224 */ /* 0x001fe200078e00ff */
[----:B------:R-:W-:Y:S01]  /*4ce0*/  MOV R14, 0x4d20 ;  /* 0x00004d20000e7802 */ /* 0x000fe20000000f00 */
[----:B------:R-:W-:Y:S02]  /*4cf0*/  IMAD.MOV.U32 R26, RZ, RZ, 0x1f ;  /* 0x0000001fff1a7424 */ /* 0x000fe400078e00ff */
[----:B------:R-:W-:-:S02]  /*4d00*/  IMAD.MOV.U32 R27, RZ, RZ, -0x1 ;  /* 0xffffffffff1b7424 */ /* 0x000fc400078e00ff */
[----:B------:R-:W-:Y:S05]  /*4d10*/  CALL.REL.NOINC `($__internal_11_$__cuda_sm70_shflsync_bfly_p) ;  /* 0x0000049000007944 */ /* 0x000fea0003c00000 */
[----:B0-----:R-:W-:Y:S01]  /*4d20*/  HFMA2.MMA R26, -RZ, RZ, 0, 1.847743988037109375e-06 ;  /* 0x0000001fff1a7435 */ /* 0x001fe200000001ff */
[----:B-1----:R-:W-:Y:S01]  /*4d30*/  FADD.FTZ R24, RZ, R25 ;  /* 0x00000019ff187221 */ /* 0x002fe20000010000 */
[----:B------:R-:W-:Y:S01]  /*4d40*/  MOV R14, 0x4d80 ;  /* 0x00004d80000e7802 */ /* 0x000fe20000000f00 */
[----:B------:R-:W-:-:S02]  /*4d50*/  IMAD.MOV.U32 R25, RZ, RZ, 0x1 ;  /* 0x00000001ff197424 */ /* 0x000fc400078e00ff */
[----:B------:R-:W-:Y:S02]  /*4d60*/  IMAD.MOV.U32 R27, RZ, RZ, -0x1 ;  /* 0xffffffffff1b7424 */ /* 0x000fe400078e00ff */
[----:B------:R-:W-:Y:S05]  /*4d70*/  CALL.REL.NOINC `($__internal_11_$__cuda_sm70_shflsync_bfly_p) ;  /* 0x0000043000007944 */ /* 0x000fea0003c00000 */
[----:B-1----:R-:W-:Y:S01]  /*4d80*/  FADD.FTZ R7, R24, R25 ;  /* 0x0000001918077221 */ /* 0x002fe20000010000 */
[----:B0-----:R-:W-:Y:S01]  /*4d90*/  MOV R26, 0x1f ;  /* 0x0000001f001a7802 */ /* 0x001fe20000000f00 */
[----:B------:R-:W-:Y:S01]  /*4da0*/  IMAD.MOV.U32 R24, RZ, RZ, RZ ;  /* 0x000000ffff187224 */ /* 0x000fe200078e00ff */
        /* <DEDUP_REMOVED lines=8> */
[----:B------:R-:W-:-:S02]  /*4e30*/  IMAD.MOV.U32 R26, RZ, RZ, 0x1f ;  /* 0x0000001fff1a7424 */ /* 0x000fc400078e00ff */
        /* <DEDUP_REMOVED lines=15> */
[----:B0-----:R-:W-:Y:S01]  /*4f30*/  HFMA2.MMA R24, -RZ, RZ, 0, 0 ;  /* 0x00000000ff187435 */ /* 0x001fe200000001ff */
[----:B------:R-:W-:Y:S01]  /*4f40*/  IMAD.MOV.U32 R25, RZ, RZ, 0x2 ;  /* 0x00000002ff197424 */ /* 0x000fe200078e00ff */
        /* <DEDUP_REMOVED lines=8> */
[----:B------:R-:W-:Y:S02]  /*4fd0*/  IMAD.MOV.U32 R27, RZ, RZ, -0x1 ;  /* 0xffffffffff1b7424 */ /* 0x000fe400078e00ff */
[----:B------:R-:W-:Y:S05]  /*4fe0*/  CALL.REL.NOINC `($__internal_11_$__cuda_sm70_shflsync_bfly_p) ;  /* 0x000001c000007944 */ /* 0x000fea0003c00000 */
[----:B-1----:R-:W-:Y:S01]  /*4ff0*/  FADD.FTZ R10, R24, R25 ;  /* 0x00000019180a7221 */ /* 0x002fe20000010000 */
[----:B------:R-:W-:Y:S01]  /*5000*/  HFMA2.MMA R25, -RZ, RZ, 0, 1.1920928955078125e-07 ;  /* 0x00000002ff197435 */ /* 0x000fe200000001ff */
[----:B0-----:R-:W-:Y:S01]  /*5010*/  IMAD.MOV.U32 R24, RZ, RZ, RZ ;  /* 0x000000ffff187224 */ /* 0x001fe200078e00ff */
[----:B------:R-:W-:Y:S01]  /*5020*/  MOV R14, 0x5060 ;  /* 0x00005060000e7802 */ /* 0x000fe20000000f00 */
[----:B------:R-:W-:Y:S02]  /*5030*/  IMAD.MOV.U32 R26, RZ, RZ, 0x1f ;  /* 0x0000001fff1a7424 */ /* 0x000fe400078e00ff */
[----:B------:R-:W-:-:S02]  /*5040*/  IMAD.MOV.U32 R27, RZ, RZ, -0x1 ;  /* 0xffffffffff1b7424 */ /* 0x000fc400078e00ff */
[----:B------:R-:W-:Y:S05]  /*5050*/  CALL.REL.NOINC `($__internal_11_$__cuda_sm70_shflsync_bfly_p) ;  /* 0x0000015000007944 */ /* 0x000fea0003c00000 */
[----:B01----:R-:W-:Y:S01]  /*5060*/  FADD.FTZ R24, RZ, R25 ;  /* 0x00000019ff187221 */ /* 0x003fe20000010000 */
[----:B------:R-:W-:Y:S01]  /*5070*/  MOV R26, 0x1f ;  /* 0x0000001f001a7802 */ /* 0x000fe20000000f00 */
[----:B------:R-:W-:Y:S01]  /*5080*/  IMAD.MOV.U32 R25, RZ, RZ, 0x1 ;  /* 0x00000001ff197424 */ /* 0x000fe200078e00ff */
[----:B------:R-:W-:Y:S01]  /*5090*/  MOV R14, 0x50c0 ;  /* 0x000050c0000e7802 */ /* 0x000fe20000000f00 */
[----:B------:R-:W-:-:S02]  /*50a0*/  IMAD.MOV.U32 R27, RZ, RZ, -0x1 ;  /* 0xffffffffff1b7424 */ /* 0x000fc400078e00ff */
[----:B------:R-:W-:Y:S05]  /*50b0*/  CALL.REL.NOINC `($__internal_11_$__cuda_sm70_shflsync_bfly_p) ;  /* 0x000000f000007944 */ /* 0x000fea0003c00000 */
[----:B0-----:R-:W-:Y:S01]  /*50c0*/  HFMA2.MMA R26, -RZ, RZ, 0, 1.847743988037109375e-06 ;  /* 0x0000001fff1a7435 */ /* 0x001fe200000001ff */
[----:B-1----:R-:W-:Y:S01]  /*50d0*/  FADD.FTZ R11, R24, R25 ;  /* 0x00000019180b7221 */ /* 0x002fe20000010000 */
[----:B------:R-:W-:Y:S01]  /*50e0*/  MOV R14, 0x5130 ;  /* 0x00005130000e7802 */ /* 0x000fe20000000f00 */
[----:B------:R-:W-:-:S02]  /*50f0*/  IMAD.MOV.U32 R24, RZ, RZ, RZ ;  /* 0x000000ffff187224 */ /* 0x000fc400078e00ff */
[----:B------:R-:W-:Y:S02]  /*5100*/  IMAD.MOV.U32 R25, RZ, RZ, 0x2 ;  /* 0x00000002ff197424 */ /* 0x000fe400078e00ff */
        /* <DEDUP_REMOVED lines=8> */
[----:B-1----:R-:W-:Y:S01]  /*5190*/  IMAD.MOV.U32 R15, RZ, RZ, R25 ;  /* 0x000000ffff0f7224 */ /* 0x002fe200078e0019 */
[----:B0-----:R-:W-:Y:S05]  /*51a0*/  BRA `(.L_x_531) ;  /* 0xffffde2000007947 */ /* 0x001fea000383ffff */
        .weak           $__internal_11_$__cuda_sm70_shflsync_bfly_p
        .type           $__internal_11_$__cuda_sm70_shflsync_bfly_p,@function
        .size           $__internal_11_$__cuda_sm70_shflsync_bfly_p,(.L_x_24672 - $__internal_11_$__cuda_sm70_shflsync_bfly_p)
$__internal_11_$__cuda_sm70_shflsync_bfly_p:
[----:B------:R-:W-:Y:S01]  /*51b0*/  IMAD.MOV.U32 R15, RZ, RZ, 0x0 ;  /* 0x00000000ff0f7424 */ /* 0x000fe200078e00ff */
[----:B------:R-:W-:Y:S04]  /*51c0*/  WARPSYNC R27 ;  /* 0x0000001b00007348 */ /* 0x000fe80003800000 */
[----:B------:R0:W1:Y:S01]  /*51d0*/  SHFL.BFLY PT, R25, R24, R25, R26 ;  /* 0x0c00001918197389 */ /* 0x00006200000e001a */
[----:B------:R-:W-:Y:S05]  /*51e0*/  RET.REL.NODEC R14 `(_ZN4vllm25paged_attention_v2_kernelI13__nv_bfloat16hLi128ELi32ELi128ELNS_18Fp8KVCacheDataTypeE2ELb1ELi512EEEvPfS3_PT_PKS4_PKT0_SA_ifPKiSC_iPKfiiiSE_SE_iiiii) ;  /* 0xffffae100e007950 */ /* 0x000fea0003c3ffff */
.L_x_532:
        /* <DEDUP_REMOVED lines=9> */
.L_x_24672:


//--------------------- .text._ZN4vllm25paged_attention_v2_kernelI13__nv_bfloat16hLi120ELi32ELi128ELNS_18Fp8KVCacheDataTypeE2ELb1ELi512EEEvPfS3_PT_PKS4_PKT0_SA_ifPKiSC_iPKfiiiSE_SE_iiiii --------------------------
	.section	.text._ZN4vllm25paged_attention_v2_kernelI13__nv_bfloat16hLi120ELi32ELi128ELNS_18Fp8KVCacheDataTypeE2ELb1ELi512EEEvPfS3_PT_PKS4_PKT0_SA_ifPKiSC_iPKfiiiSE_SE_iiiii,"ax",@progbits
	.sectioninfo	@"SHI_REGISTERS=38"
	.align	128
        .global         _ZN4vllm25paged_attention_v2_kernelI13__nv_bfloat16hLi120ELi32ELi128ELNS_18Fp8KVCacheDataTypeE2ELb1ELi512EEEvPfS3_PT_PKS4_PKT0_SA_ifPKiSC_iPKfiiiSE_SE_iiiii
        .type           _ZN4vllm25paged_attention_v2_kernelI13__nv_bfloat16hLi120ELi32ELi128ELNS_18Fp8KVCacheDataTypeE2ELb1ELi512EEEvPfS3_PT_PKS4_PKT0_SA_ifPKiSC_iPKfiiiSE_SE_iiiii,@function
        .size           _ZN4vllm25paged_attention_v2_kernelI13__nv_bfloat16hLi120ELi32ELi128ELNS_18Fp8KVCacheDataTypeE2ELb1ELi512EEEvPfS3_PT_PKS4_PKT0_SA_ifPKiSC_iPKfiiiSE_SE_iiiii,(.L_x_24673 - _ZN4vllm25paged_attention_v2_kernelI13__nv_bfloat16hLi120ELi32ELi128ELNS_18Fp8KVCacheDataTypeE2ELb1ELi512EEEvPfS3_PT_PKS4_PKT0_SA_ifPKiSC_iPKfiiiSE_SE_iiiii)
        .other          _ZN4vllm25paged_attention_v2_kernelI13__nv_bfloat16hLi120ELi32ELi128ELNS_18Fp8KVCacheDataTypeE2ELb1ELi512EEEvPfS3_PT_PKS4_PKT0_SA_ifPKiSC_iPKfiiiSE_SE_iiiii,@"STO_CUDA_ENTRY STV_DEFAULT"
_ZN4vllm25paged_attention_v2_kernelI13__nv_bfloat16hLi120ELi32ELi128ELNS_18Fp8KVCacheDataTypeE2ELb1ELi512EEEvPfS3_PT_PKS4_PKT0_SA_ifPKiSC_iPKfiiiSE_SE_iiiii:
.text._ZN4vllm25paged_attention_v2_kernelI13__nv_bfloat16hLi120ELi32ELi128ELNS_18Fp8KVCacheDataTypeE2ELb1ELi512EEEvPfS3_PT_PKS4_PKT0_SA_ifPKiSC_iPKfiiiSE_SE_iiiii:
        /* <DEDUP_REMOVED lines=44> */
[----:B------:R-:W-:-:S03]  /*02c0*/  IMAD.MOV.U32 R11, RZ, RZ, R8 ;  /* 0x000000ffff0b7224 */ /* 0x000fc600078e0008 */
[----:B------:R-:W-:Y:S02]  /*02d0*/  IADD3 R27, P1, P2, R10, R9, R3 ;  /* 0x000000090a1b7210 */ /* 0x000fe40007a3e003 */
[----:B------:R-:W-:Y:S02]  /*02e0*/  SHF.R.S32.HI R9, RZ, 0x1f, R9 ;  /* 0x0000001fff097819 */ /* 0x000fe40000011409 */
[C---:B------:R-:W-:Y:S02]  /*02f0*/  LEA R24, P3, R27.reuse, c[0x0][0x178], 0x1 ;  /* 0x00005e001b187a11 */ /* 0x040fe400078608ff */
[----:B------:R-:W-:Y:S02]  /*0300*/  IADD3.X R12, R18, R9, R19, P1, P2 ;  /* 0x00000009120c7210 */ /* 0x000fe40000fe4413 */
[----:B------:R-:W-:Y:S02]  /*0310*/  IADD3 R24, P1, R24, 0x8, RZ ;  /* 0x0000000818187810 */ /* 0x000fe40007f3e0ff */
[----:B------:R-:W-:-:S02]  /*0320*/  LEA.HI.X R27, R27, c[0x0][0x17c], R12, 0x1, P3 ;  /* 0x00005f001b1b7a11 */ /* 0x000fc400018f0c0c */
[----:B------:R-:W-:-:S03]  /*0330*/  MOV R12, R4 ;  /* 0x00000004000c7202 */ /* 0x000fc60000000f00 */
[----:B------:R-:W-:Y:S02]  /*0340*/  IMAD.X R27, RZ, RZ, R27, P1 ;  /* 0x000000ffff1b7224 */ /* 0x000fe400008e061b */
.L_x_537:
        /* <DEDUP_REMOVED lines=15> */
.L_x_536:
[----:B------:R-:W-:Y:S05]  /*0440*/  BSYNC B1 ;  /* 0x0000000000017941 */ /* 0x000fea0003800000 */
.L_x_535:
        /* <DEDUP_REMOVED lines=10> */
.L_x_538:
        /* <DEDUP_REMOVED lines=28> */
.L_x_534:
[----:B------:R-:W-:Y:S05]  /*06b0*/  BSYNC B0 ;  /* 0x0000000000007941 */ /* 0x000fea0003800000 */
.L_x_533:
        /* <DEDUP_REMOVED lines=22> */
[----:B------:R-:W-:Y:S01]  /*0820*/  ISETP.GE.U32.AND P0, PT, R9, R10, PT ;  /* 0x0000000a0900720c */ /* 0x000fe20003f06070 */
[----:B------:R-:W-:-:S12]  /*0830*/  IMAD.MOV.U32 R9, RZ, RZ, c[0x0][0x1e8] ;  /* 0x00007a00ff097624 */ /* 0x000fd800078e00ff */
[----:B------:R-:W-:Y:S02]  /*0840*/  @P0 IADD3 R8, R8, 0x1, RZ ;  /* 0x0000000108080810 */ /* 0x000fe40007ffe0ff */
[----:B------:R-:W-:Y:S02]  /*0850*/  ISETP.GT.AND P0, PT, R9, -0x1, PT ;  /* 0xffffffff0900780c */ /* 0x000fe40003f04270 */
[----:B------:R-:W-:Y:S02]  /*0860*/  @!P2 IADD3 R8, -R8, RZ, RZ ;  /* 0x000000ff0808a210 */ /* 0x000fe40007ffe1ff */
        /* <DEDUP_REMOVED lines=20> */
[----:B------:R-:W-:-:S04]  /*09b0*/  IMAD.HI.U32 R13, R13, R15, RZ ;  /* 0x0000000f0d0d7227 */ /* 0x000fc800078e00ff */
[----:B------:R-:W-:-:S04]  /*09c0*/  IMAD.MOV R9, RZ, RZ, -R13 ;  /* 0x000000ffff097224 */ /* 0x000fc800078e0a0d */
[----:B------:R-:W-:-:S05]  /*09d0*/  IMAD R9, R14, R9, R15 ;  /* 0x000000090e097224 */ /* 0x000fca00078e020f */
[----:B------:R-:W-:-:S13]  /*09e0*/  ISETP.GT.U32.AND P1, PT, R14, R9, PT ;  /* 0x000000090e00720c */ /* 0x000fda0003f24070 */
[-C--:B------:R-:W-:Y:S02]  /*09f0*/  @!P1 IADD3 R9, R9, -R14.reuse, RZ ;  /* 0x8000000e09099210 */ /* 0x080fe40007ffe0ff */
[----:B------:R-:W-:Y:S02]  /*0a00*/  @!P1 IADD3 R13, R13, 0x1, RZ ;  /* 0x000000010d0d9810 */ /* 0x000fe40007ffe0ff */
[----:B------:R-:W-:Y:S02]  /*0a10*/  ISETP.GE.U32.AND P0, PT, R9, R14, PT ;  /* 0x0000000e0900720c */ /* 0x000fe40003f06070 */
[----:B------:R-:W-:-:S11]  /*0a20*/  ISETP.NE.AND P1, PT, RZ, c[0x0][0x190], PT ;  /* 0x00006400ff007a0c */ /* 0x000fd60003f25270 */
        /* <DEDUP_REMOVED lines=31> */
.L_x_539:
[----:B------:R-:W-:-:S04]  /*0c20*/  IMAD.MOV.U32 R9, RZ, RZ, c[0x0][0xc] ;  /* 0x00000300ff097624 */ /* 0x000fc800078e00ff */
[----:B------:R-:W-:-:S04]  /*0c30*/  IMAD R9, R9, c[0x0][0x1d8], R20 ;  /* 0x0000760009097a24 */ /* 0x000fc800078e0214 */
[----:B------:R-:W-:-:S03]  /*0c40*/  IMAD R9, R9, c[0x0][0x1e8], RZ ;  /* 0x00007a0009097a24 */ /* 0x000fc600078e02ff */
.L_x_540:
[----:B------:R-:W-:Y:S01]  /*0c50*/  LEA R12, R2, R5, 0x4 ;  /* 0x00000005020c7211 */ /* 0x000fe200078e20ff */
[----:B------:R-:W-:Y:S01]  /*0c60*/  BSSY B7, `(.L_x_541) ;  /* 0x0000037000077945 */ /* 0x000fe20003800000 */
[----:B------:R-:W-:Y:S02]  /*0c70*/  IADD3 R9, R9, 0x1, RZ ;  /* 0x0000000109097810 */ /* 0x000fe40007ffe0ff */
        /* <DEDUP_REMOVED lines=15> */
[----:B------:R-:W-:-:S04]  /*0d70*/  IMAD.HI.U32 R16, R15, R17, R14 ;  /* 0x000000110f107227 */ /* 0x000fc800078e000e */
[----:B------:R-:W-:-:S05]  /*0d80*/  IMAD.MOV.U32 R14, RZ, RZ, R12 ;  /* 0x000000ffff0e7224 */ /* 0x000fca00078e000c */
.L_x_544:
        /* <DEDUP_REMOVED lines=36> */
.L_x_542:
[----:B------:R-:W-:Y:S05]  /*0fd0*/  BSYNC B7 ;  /* 0x0000000000077941 */ /* 0x000fea0003800000 */
.L_x_541:
[----:B------:R-:W-:Y:S05]  /*0fe0*/  BRA.DIV ~URZ, `(.L_x_545) ;  /* 0x000031527f007947 */ /* 0x000fea000b800000 */
[----:B------:R-:W-:-:S05]  /*0ff0*/  IMAD.MOV.U32 R10, RZ, RZ, -0x800001 ;  /* 0xff7fffffff0a7424 */ /* 0x000fca00078e00ff */
.L_x_583:
        /* <DEDUP_REMOVED lines=10> */
.L_x_584:
[----:B------:R-:W-:Y:S01]  /*10a0*/  ISETP.NE.AND P0, PT, R6, RZ, PT ;  /* 0x000000ff0600720c */ /* 0x000fe20003f05270 */
[----:B------:R-:W-:-:S12]  /*10b0*/  WARPSYNC 0xffffffff ;  /* 0xffffffff00007948 */ /* 0x000fd80003800000 */
[----:B01----:R-:W-:-:S05]  /*10c0*/  @!P0 FMNMX.FTZ R14, R15, R14, !PT ;  /* 0x0000000e0f0e8209 */ /* 0x003fca0007810000 */
[----:B------:R0:W-:Y:S02]  /*10d0*/  @!P0 STS [R5.X4+0xf0], R14 ;  /* 0x0000f00e05008388 */ /* 0x0001e40000004800 */
[----:B------:R-:W-:Y:S01]  /*10e0*/  BAR.SYNC.DEFER_BLOCKING 0x0 ;  /* 0x0000000000007b1d */ /* 0x000fe20000010000 */
[----:B------:R-:W-:Y:S01]  /*10f0*/  ISETP.GT.AND P0, PT, R6, 0x3, PT ;  /* 0x000000030600780c */ /* 0x000fe20003f04270 */
[----:B------:R-:W-:Y:S01]  /*1100*/  IMAD.MOV.U32 R15, RZ, RZ, RZ ;  /* 0x000000ffff0f7224 */ /* 0x000fe200078e00ff */
        /* <DEDUP_REMOVED lines=9> */
[----:B------:R-:W-:Y:S01]  /*11a0*/  MOV R11, 0xfffffff0 ;  /* 0xfffffff0000b7802 */ /* 0x000fe20000000f00 */
[----:B------:R-:W-:Y:S01]  /*11b0*/  BSSY B1, `(.L_x_549) ;  /* 0x000001d000017945 */ /* 0x000fe20003800000 */
[----:B------:R-:W-:-:S03]  /*11c0*/  IMAD.MOV.U32 R15, RZ, RZ, RZ ;  /* 0x000000ffff0f7224 */ /* 0x000fc600078e00ff */
[----:B0-----:R-:W-:Y:S01]  /*11d0*/  IMAD R14, R2, R11, -0x11 ;  /* 0xffffffef020e7424 */ /* 0x001fe200078e020b */
[----:B------:R-:W-:-:S04]  /*11e0*/  LOP3.LUT R11, RZ, R23, RZ, 0x33, !PT ;  /* 0x00000017ff0b7212 */ /* 0x000fc800078e33ff */
[----:B------:R-:W-:Y:S02]  /*11f0*/  IMNMX R11, R11, R14, !PT ;  /* 0x0000000e0b0b7217 */ /* 0x000fe40007800200 */
[----:B------:R-:W-:Y:S02]  /*1200*/  LOP3.LUT R14, RZ, R21, RZ, 0x33, !PT ;  /* 0x00000015ff0e7212 */ /* 0x000fe400078e33ff */
[----:B------:R-:W-:-:S04]  /*1210*/  LEA R11, R11, 0x1f, 0x5 ;  /* 0x0000001f0b0b7811 */ /* 0x000fc800078e28ff */
[----:B------:R-:W-:Y:S01]  /*1220*/  IMNMX R11, R11, R14, !PT ;  /* 0x0000000e0b0b7217 */ /* 0x000fe20007800200 */
[----:B------:R-:W-:-:S03]  /*1230*/  IMAD.MOV.U32 R14, RZ, RZ, R4 ;  /* 0x000000ffff0e7224 */ /* 0x000fc600078e0004 */
        /* <DEDUP_REMOVED lines=9> */
.L_x_551:
        /* <DEDUP_REMOVED lines=11> */
.L_x_550:
[----:B------:R-:W-:Y:S05]  /*1380*/  BSYNC B1 ;  /* 0x0000000000017941 */ /* 0x000fea0003800000 */
.L_x_549:
        /* <DEDUP_REMOVED lines=10> */
.L_x_554:
        /* <DEDUP_REMOVED lines=28> */
[----:B------:R1:W1:Y:S01]  /*15f0*/  MUFU.EX2 R26, R29 ;  /* 0x0000001d001a7308 */ /* 0x0002620000000800 */
[----:B----4-:R-:W4:Y:S01]  /*1600*/  LDS R27, [R11+0xe00] ;  /* 0x000e00000b1b7984 */ /* 0x010f220000000800 */
[----:B---3--:R-:W-:Y:S02]  /*1610*/  FADD.FTZ R15, R15, R18 ;  /* 0x000000120f0f7221 */ /* 0x008fe40000010000 */
[----:B------:R-:W-:Y:S01]  /*1620*/  FMUL.FTZ R33, R33, 1.4426950216293334961 ;  /* 0x3fb8aa3b21217820 */ /* 0x000fe20000410000 */
[----:B------:R-:W-:Y:S01]  /*1630*/  STS [R11+-0x200], R18 ;  /* 0xfffe00120b007388 */ /* 0x000fe20000000800 */
[----:B------:R-:W-:Y:S02]  /*1640*/  FMUL.FTZ R35, R35, 1.4426950216293334961 ;  /* 0x3fb8aa3b23237820 */ /* 0x000fe40000410000 */
[----:B-----5:R-:W-:Y:S01]  /*1650*/  FADD.FTZ R15, R15, R24 ;  /* 0x000000180f0f7221 */ /* 0x020fe20000010000 */
[----:B-1----:R-:W1:Y:S01]  /*1660*/  LDS R29, [R11+0x1400] ;  /* 0x001400000b1d7984 */ /* 0x002e620000000800 */
[----:B------:R3:W5:Y:S03]  /*1670*/  MUFU.EX2 R16, R31 ;  /* 0x0000001f00107308 */ /* 0x0007660000000800 */
[----:B------:R0:W-:Y:S01]  /*1680*/  STS [R11], R24 ;  /* 0x000000180b007388 */ /* 0x0001e20000000800 */
[----:B------:R-:W-:-:S03]  /*1690*/  FADD.FTZ R15, R15, R26 ;  /* 0x0000001a0f0f7221 */ /* 0x000fc60000010000 */
[----:B------:R2:W-:Y:S01]  /*16a0*/  STS [R11+0x200], R26 ;  /* 0x0002001a0b007388 */ /* 0x0005e20000000800 */
[----:B------:R5:W2:Y:S03]  /*16b0*/  MUFU.EX2 R28, R35 ;  /* 0x00000023001c7308 */ /* 0x000aa60000000800 */
[----:B---3--:R-:W3:Y:S01]  /*16c0*/  LDS R31, [R11+0x1600] ;  /* 0x001600000b1f7984 */ /* 0x008ee20000000800 */
[----:B0-----:R-:W-:-:S04]  /*16d0*/  FADD.FTZ R17, -R10, R17 ;  /* 0x000000110a117221 */ /* 0x001fc80000010100 */
[----:B------:R0:W4:Y:S01]  /*16e0*/  MUFU.EX2 R24, R33 ;  /* 0x0000002100187308 */ /* 0x0001220000000800 */
[----:B-----5:R-:W5:Y:S01]  /*16f0*/  LDS R35, [R11+0x1a00] ;  /* 0x001a00000b237984 */ /* 0x020f620000000800 */
[----:B------:R-:W-:Y:S02]  /*1700*/  FADD.FTZ R15, R15, R16 ;  /* 0x000000100f0f7221 */ /* 0x000fe40000010000 */
[----:B------:R-:W-:Y:S01]  /*1710*/  FMUL.FTZ R17, R17, 1.4426950216293334961 ;  /* 0x3fb8aa3b11117820 */ /* 0x000fe20000410000 */
[----:B------:R1:W-:Y:S01]  /*1720*/  STS [R11+0x400], R16 ;  /* 0x000400100b007388 */ /* 0x0003e20000000800 */
[----:B--2---:R-:W-:Y:S02]  /*1730*/  FADD.FTZ R19, -R10, R19 ;  /* 0x000000130a137221 */ /* 0x004fe40000010100 */
[----:B------:R2:W1:Y:S01]  /*1740*/  MUFU.EX2 R18, R17 ;  /* 0x0000001100127308 */ /* 0x0004620000000800 */
[----:B0-----:R-:W0:Y:S01]  /*1750*/  LDS R33, [R11+0x1800] ;  /* 0x001800000b217984 */ /* 0x001e220000000800 */
[----:B------:R-:W-:-:S03]  /*1760*/  FMUL.FTZ R19, R19, 1.4426950216293334961 ;  /* 0x3fb8aa3b13137820 */ /* 0x000fc60000410000 */
[----:B------:R-:W-:Y:S01]  /*1770*/  STS [R11+0xc00], R28 ;  /* 0x000c001c0b007388 */ /* 0x000fe20000000800 */
[----:B----4-:R-:W-:Y:S02]  /*1780*/  FADD.FTZ R27, -R10, R27 ;  /* 0x0000001b0a1b7221 */ /* 0x010fe40000010100 */
[----:B------:R4:W3:Y:S01]  /*1790*/  MUFU.EX2 R26, R19 ;  /* 0x00000013001a7308 */ /* 0x0008e20000000800 */
[----:B--2---:R-:W2:Y:S01]  /*17a0*/  LDS R17, [R11+0x1000] ;  /* 0x001000000b117984 */ /* 0x004ea20000000800 */
[----:B------:R-:W-:-:S03]  /*17b0*/  FMUL.FTZ R27, R27, 1.4426950216293334961 ;  /* 0x3fb8aa3b1b1b7820 */ /* 0x000fc60000410000 */
[----:B------:R-:W-:Y:S01]  /*17c0*/  STS [R11+0x800], R24 ;  /* 0x000800180b007388 */ /* 0x000fe20000000800 */
[----:B-1----:R-:W-:Y:S02]  /*17d0*/  FADD.FTZ R29, -R10, R29 ;  /* 0x0000001d0a1d7221 */ /* 0x002fe40000010100 */
[----:B------:R-:W1:Y:S01]  /*17e0*/  MUFU.EX2 R16, R27 ;  /* 0x0000001b00107308 */ /* 0x000e620000000800 */
[----:B----4-:R-:W4:Y:S01]  /*17f0*/  LDS R19, [R11+0x1200] ;  /* 0x001200000b137984 */ /* 0x010f220000000800 */
[----:B------:R-:W-:Y:S02]  /*1800*/  FADD.FTZ R15, R15, R18 ;  /* 0x000000120f0f7221 */ /* 0x000fe40000010000 */
[----:B------:R-:W-:Y:S01]  /*1810*/  FMUL.FTZ R29, R29, 1.4426950216293334961 ;  /* 0x3fb8aa3b1d1d7820 */ /* 0x000fe20000410000 */
[----:B------:R-:W-:Y:S01]  /*1820*/  STS [R11+0x600], R18 ;  /* 0x000600120b007388 */ /* 0x000fe20000000800 */
[----:B------:R-:W-:-:S03]  /*1830*/  FADD.FTZ R15, R15, R24 ;  /* 0x000000180f0f7221 */ /* 0x000fc60000010000 */
[----:B---3--:R3:W-:Y:S01]  /*1840*/  STS [R11+0xa00], R26 ;  /* 0x000a001a0b007388 */ /* 0x0087e20000000800 */
[----:B------:R-:W-:Y:S02]  /*1850*/  FADD.FTZ R15, R15, R26 ;  /* 0x0000001a0f0f7221 */ /* 0x000fe40000010000 */
[C---:B------:R-:W-:Y:S02]  /*1860*/  FADD.FTZ R31, -R10.reuse, R31 ;  /* 0x0000001f0a1f7221 */ /* 0x040fe40000010100 */
[----:B------:R-:W-:Y:S01]  /*1870*/  FADD.FTZ R15, R15, R28 ;  /* 0x0000001c0f0f7221 */ /* 0x000fe20000010000 */
[----:B-1----:R1:W-:Y:S01]  /*1880*/  STS [R11+0xe00], R16 ;  /* 0x000e00100b007388 */ /* 0x0023e20000000800 */
[----:B------:R-:W-:Y:S02]  /*1890*/  FMUL.FTZ R31, R31, 1.4426950216293334961 ;  /* 0x3fb8aa3b1f1f7820 */ /* 0x000fe40000410000 */
[----:B------:R-:W-:Y:S02]  /*18a0*/  FADD.FTZ R15, R15, R16 ;  /* 0x000000100f0f7221 */ /* 0x000fe40000010000 */
[C---:B-----5:R-:W-:Y:S01]  /*18b0*/  FADD.FTZ R35, -R10.reuse, R35 ;  /* 0x000000230a237221 */ /* 0x060fe20000010100 */
[----:B---3--:R-:W3:Y:S01]  /*18c0*/  MUFU.EX2 R26, R31 ;  /* 0x0000001f001a7308 */ /* 0x008ee20000000800 */
[----:B0-----:R-:W-:-:S02]  /*18d0*/  FADD.FTZ R33, -R10, R33 ;  /* 0x000000210a217221 */ /* 0x001fc40000010100 */
[----:B------:R-:W-:Y:S02]  /*18e0*/  FMUL.FTZ R35, R35, 1.4426950216293334961 ;  /* 0x3fb8aa3b23237820 */ /* 0x000fe40000410000 */
[----:B------:R-:W-:-:S03]  /*18f0*/  FMUL.FTZ R33, R33, 1.4426950216293334961 ;  /* 0x3fb8aa3b21217820 */ /* 0x000fc60000410000 */
[----:B-1----:R-:W0:Y:S01]  /*1900*/  MUFU.EX2 R16, R29 ;  /* 0x0000001d00107308 */ /* 0x002e220000000800 */
[----:B--2---:R-:W-:-:S04]  /*1910*/  FADD.FTZ R17, -R10, R17 ;  /* 0x000000110a117221 */ /* 0x004fc80000010100 */
[----:B------:R-:W-:-:S03]  /*1920*/  FMUL.FTZ R17, R17, 1.4426950216293334961 ;  /* 0x3fb8aa3b11117820 */ /* 0x000fc60000410000 */
[----:B------:R-:W1:Y:S01]  /*1930*/  MUFU.EX2 R28, R33 ;  /* 0x00000021001c7308 */ /* 0x000e620000000800 */
[----:B---3--:R-:W-:Y:S01]  /*1940*/  STS [R11+0x1600], R26 ;  /* 0x0016001a0b007388 */ /* 0x008fe20000000800 */
[----:B----4-:R-:W-:-:S04]  /*1950*/  FADD.FTZ R19, -R10, R19 ;  /* 0x000000130a137221 */ /* 0x010fc80000010100 */
[----:B------:R-:W-:Y:S02]  /*1960*/  FMUL.FTZ R19, R19, 1.4426950216293334961 ;  /* 0x3fb8aa3b13137820 */ /* 0x000fe40000410000 */
[----:B------:R-:W2:Y:S01]  /*1970*/  MUFU.EX2 R18, R17 ;  /* 0x0000001100127308 */ /* 0x000ea20000000800 */
[----:B0-----:R-:W-:Y:S07]  /*1980*/  STS [R11+0x1400], R16 ;  /* 0x001400100b007388 */ /* 0x001fee0000000800 */
[----:B------:R-:W0:Y:S01]  /*1990*/  MUFU.EX2 R24, R19 ;  /* 0x0000001300187308 */ /* 0x000e220000000800 */
[----:B-1----:R-:W-:Y:S01]  /*19a0*/  STS [R11+0x1800], R28 ;  /* 0x0018001c0b007388 */ /* 0x002fe20000000800 */
[----:B--2---:R-:W-:-:S06]  /*19b0*/  FADD.FTZ R15, R15, R18 ;  /* 0x000000120f0f7221 */ /* 0x004fcc0000010000 */
[----:B------:R-:W1:Y:S01]  /*19c0*/  MUFU.EX2 R30, R35 ;  /* 0x00000023001e7308 */ /* 0x000e620000000800 */
[----:B------:R-:W-:Y:S01]  /*19d0*/  STS [R11+0x1000], R18 ;  /* 0x001000120b007388 */ /* 0x000fe20000000800 */
[----:B0-----:R-:W-:-:S03]  /*19e0*/  FADD.FTZ R15, R15, R24 ;  /* 0x000000180f0f7221 */ /* 0x001fc60000010000 */
[----:B------:R-:W-:Y:S01]  /*19f0*/  STS [R11+0x1200], R24 ;  /* 0x001200180b007388 */ /* 0x000fe20000000800 */
[----:B------:R-:W-:-:S04]  /*1a00*/  FADD.FTZ R15, R15, R16 ;  /* 0x000000100f0f7221 */ /* 0x000fc80000010000 */
[----:B------:R-:W-:Y:S01]  /*1a10*/  FADD.FTZ R15, R15, R26 ;  /* 0x0000001a0f0f7221 */ /* 0x000fe20000010000 */
[----:B-1----:R0:W-:Y:S03]  /*1a20*/  STS [R11+0x1a00], R30 ;  /* 0x001a001e0b007388 */ /* 0x0021e60000000800 */
[----:B------:R-:W-:-:S04]  /*1a30*/  FADD.FTZ R15, R15, R28 ;  /* 0x0000001c0f0f7221 */ /* 0x000fc80000010000 */
[----:B------:R-:W-:Y:S01]  /*1a40*/  FADD.FTZ R15, R15, R30 ;  /* 0x0000001e0f0f7221 */ /* 0x000fe20000010000 */
[----:B0-----:R-:W-:Y:S01]  /*1a50*/  IADD3 R11, R11, 0x2000, RZ ;  /* 0x000020000b0b7810 */ /* 0x001fe20007ffe0ff */
[----:B------:R-:W-:Y:S05]  /*1a60*/  @!P3 BRA `(.L_x_554) ;  /* 0xfffff9c00000b947 */ /* 0x000fea000383ffff */
.L_x_553:
[----:B------:R-:W-:Y:S05]  /*1a70*/  BSYNC B1 ;  /* 0x0000000000017941 */ /* 0x000fea0003800000 */
.L_x_552:
        /* <DEDUP_REMOVED lines=28> */
[----:B0-----:R0:W-:Y:S01]  /*1c40*/  STS [R11+-0x400], R16 ;  /* 0xfffc00100b007388 */ /* 0x0011e20000000800 */
[----:B------:R-:W-:Y:S02]  /*1c50*/  FADD.FTZ R15, R15, R16 ;  /* 0x000000100f0f7221 */ /* 0x000fe40000010000 */
[----:B------:R-:W-:Y:S02]  /*1c60*/  FMUL.FTZ R31, R31, 1.4426950216293334961 ;  /* 0x3fb8aa3b1f1f7820 */ /* 0x000fe40000410000 */
[----:B------:R-:W-:-:S02]  /*1c70*/  FADD.FTZ R33, -R10, R33 ;  /* 0x000000210a217221 */ /* 0x000fc40000010100 */
[----:B------:R-:W3:Y:S01]  /*1c80*/  MUFU.EX2 R26, R29 ;  /* 0x0000001d001a7308 */ /* 0x000ee20000000800 */
[----:B------:R-:W-:Y:S01]  /*1c90*/  FADD.FTZ R35, -R10, R35 ;  /* 0x000000230a237221 */ /* 0x000fe20000010100 */
[----:B-1----:R-:W-:Y:S01]  /*1ca0*/  STS [R11+-0x200], R18 ;  /* 0xfffe00120b007388 */ /* 0x002fe20000000800 */
[----:B------:R-:W-:Y:S02]  /*1cb0*/  FMUL.FTZ R33, R33, 1.4426950216293334961 ;  /* 0x3fb8aa3b21217820 */ /* 0x000fe40000410000 */
[----:B------:R-:W-:Y:S02]  /*1cc0*/  FADD.FTZ R15, R15, R18 ;  /* 0x000000120f0f7221 */ /* 0x000fe40000010000 */
[----:B------:R-:W-:Y:S01]  /*1cd0*/  FMUL.FTZ R35, R35, 1.4426950216293334961 ;  /* 0x3fb8aa3b23237820 */ /* 0x000fe20000410000 */
[----:B0-----:R-:W0:Y:S01]  /*1ce0*/  MUFU.EX2 R16, R27 ;  /* 0x0000001b00107308 */ /* 0x001e220000000800 */
[----:B--2---:R-:W-:Y:S01]  /*1cf0*/  FADD.FTZ R15, R15, R24 ;  /* 0x000000180f0f7221 */ /* 0x004fe20000010000 */
[----:B------:R-:W-:Y:S06]  /*1d00*/  STS [R11], R24 ;  /* 0x000000180b007388 */ /* 0x000fec0000000800 */
[----:B------:R-:W1:Y:S01]  /*1d10*/  MUFU.EX2 R28, R31 ;  /* 0x0000001f001c7308 */ /* 0x000e620000000800 */
[----:B---3--:R-:W-:Y:S07]  /*1d20*/  STS [R11+0x400], R26 ;  /* 0x0004001a0b007388 */ /* 0x008fee0000000800 */
[----:B------:R-:W2:Y:S01]  /*1d30*/  MUFU.EX2 R30, R33 ;  /* 0x00000021001e7308 */ /* 0x000ea20000000800 */
[----:B0-----:R-:W-:Y:S01]  /*1d40*/  FADD.FTZ R15, R15, R16 ;  /* 0x000000100f0f7221 */ /* 0x001fe20000010000 */
[----:B------:R-:W-:Y:S03]  /*1d50*/  STS [R11+0x200], R16 ;  /* 0x000200100b007388 */ /* 0x000fe60000000800 */
[----:B------:R-:W-:-:S03]  /*1d60*/  FADD.FTZ R15, R15, R26 ;  /* 0x0000001a0f0f7221 */ /* 0x000fc60000010000 */
[----:B------:R-:W0:Y:S01]  /*1d70*/  MUFU.EX2 R32, R35 ;  /* 0x0000002300207308 */ /* 0x000e220000000800 */
[----:B-1----:R-:W-:Y:S01]  /*1d80*/  FADD.FTZ R15, R15, R28 ;  /* 0x0000001c0f0f7221 */ /* 0x002fe20000010000 */
[----:B------:R-:W-:Y:S03]  /*1d90*/  STS [R11+0x600], R28 ;  /* 0x0006001c0b007388 */ /* 0x000fe60000000800 */
[----:B--2---:R-:W-:Y:S01]  /*1da0*/  FADD.FTZ R15, R15, R30 ;  /* 0x0000001e0f0f7221 */ /* 0x004fe20000010000 */
[----:B------:R-:W-:Y:S04]  /*1db0*/  STS [R11+0x800], R30 ;  /* 0x0008001e0b007388 */ /* 0x000fe80000000800 */
[----:B0-----:R0:W-:Y:S01]  /*1dc0*/  STS [R11+0xa00], R32 ;  /* 0x000a00200b007388 */ /* 0x0011e20000000800 */
[----:B------:R-:W-:Y:S01]  /*1dd0*/  FADD.FTZ R15, R15, R32 ;  /* 0x000000200f0f7221 */ /* 0x000fe20000010000 */
[----:B0-----:R-:W-:-:S02]  /*1de0*/  IADD3 R11, R11, 0x1000, RZ ;  /* 0x000010000b0b7810 */ /* 0x001fc40007ffe0ff */
.L_x_556:
[----:B------:R-:W-:Y:S05]  /*1df0*/  BSYNC B1 ;  /* 0x0000000000017941 */ /* 0x000fea0003800000 */
.L_x_555:
        /* <DEDUP_REMOVED lines=26> */
.L_x_548:
[----:B------:R-:W-:Y:S05]  /*1fa0*/  BSYNC B0 ;  /* 0x0000000000007941 */ /* 0x000fea0003800000 */
.L_x_547:
        /* <DEDUP_REMOVED lines=33> */
[----:B------:R-:W-:-:S04]  /*21c0*/  IADD3 R21, -R4, -0x2, -R21 ;  /* 0xfffffffe04157810 */ /* 0x000fc80007ffe915 */
[----:B------:R-:W-:-:S04]  /*21d0*/  IADD3 R21, -R22, R21, RZ ;  /* 0x0000001516157210 */ /* 0x000fc80007ffe1ff */
        /* <DEDUP_REMOVED lines=8> */
.L_x_561:
        /* <DEDUP_REMOVED lines=8> */
.L_x_560:
[----:B------:R-:W-:Y:S05]  /*22e0*/  BSYNC B1 ;  /* 0x0000000000017941 */ /* 0x000fea0003800000 */
.L_x_559:
        /* <DEDUP_REMOVED lines=10> */
.L_x_564:
        /* <DEDUP_REMOVED lines=9> */
[----:B------:R-:W0:Y:S02]  /*2420*/  LDS R34, [R14+0xa00] ;  /* 0x000a00000e227984 */ /* 0x000e240000000800 */
[----:B0-2---:R-:W-:-:S02]  /*2430*/  FMUL.FTZ R15, R13, R18 ;  /* 0x000000120d0f7220 */ /* 0x005fc40000410000 */
[----:B------:R-:W0:Y:S01]  /*2440*/  LDS R18, [R14+0xc00] ;  /* 0x000c00000e127984 */ /* 0x000e220000000800 */
[----:B---3--:R-:W-:-:S03]  /*2450*/  FMUL.FTZ R17, R13, R22 ;  /* 0x000000160d117220 */ /* 0x008fc60000410000 */
[----:B------:R2:W-:Y:S01]  /*2460*/  STS [R14+-0x400], R15 ;  /* 0xfffc000f0e007388 */ /* 0x0005e20000000800 */
[----:B----4-:R-:W-:-:S03]  /*2470*/  FMUL.FTZ R19, R13, R24 ;  /* 0x000000180d137220 */ /* 0x010fc60000410000 */
[----:B------:R-:W3:Y:S01]  /*2480*/  LDS R22, [R14+0xe00] ;  /* 0x000e00000e167984 */ /* 0x000ee20000000800 */
[----:B-----5:R-:W-:-:S03]  /*2490*/  FMUL.FTZ R21, R13, R26 ;  /* 0x0000001a0d157220 */ /* 0x020fc60000410000 */
[----:B------:R-:W4:Y:S01]  /*24a0*/  LDS R24, [R14+0x1000] ;  /* 0x001000000e187984 */ /* 0x000f220000000800 */
[----:B-1----:R-:W-:-:S03]  /*24b0*/  FMUL.FTZ R23, R13, R28 ;  /* 0x0000001c0d177220 */ /* 0x002fc60000410000 */
[----:B------:R-:W-:Y:S01]  /*24c0*/  LDS R26, [R14+0x1200] ;  /* 0x001200000e1a7984 */ /* 0x000fe20000000800 */
[----:B------:R-:W-:-:S03]  /*24d0*/  FMUL.FTZ R27, R13, R30 ;  /* 0x0000001e0d1b7220 */ /* 0x000fc60000410000 */
[----:B------:R-:W1:Y:S01]  /*24e0*/  LDS R28, [R14+0x1400] ;  /* 0x001400000e1c7984 */ /* 0x000e620000000800 */
[----:B--2---:R-:W-:-:S03]  /*24f0*/  FMUL.FTZ R15, R13, R32 ;  /* 0x000000200d0f7220 */ /* 0x004fc60000410000 */
[----:B------:R-:W2:Y:S01]  /*2500*/  LDS R30, [R14+0x1600] ;  /* 0x001600000e1e7984 */ /* 0x000ea20000000800 */
[----:B------:R-:W-:-:S03]  /*2510*/  FMUL.FTZ R29, R13, R34 ;  /* 0x000000220d1d7220 */ /* 0x000fc60000410000 */
[----:B------:R-:W5:Y:S04]  /*2520*/  LDS R32, [R14+0x1800] ;  /* 0x001800000e207984 */ /* 0x000f680000000800 */
[----:B------:R-:W5:Y:S04]  /*2530*/  LDS R34, [R14+0x1a00] ;  /* 0x001a00000e227984 */ /* 0x000f680000000800 */
[----:B------:R0:W-:Y:S04]  /*2540*/  STS [R14+-0x200], R17 ;  /* 0xfffe00110e007388 */ /* 0x0001e80000000800 */
[----:B------:R3:W-:Y:S04]  /*2550*/  STS [R14], R19 ;  /* 0x000000130e007388 */ /* 0x0007e80000000800 */
[----:B------:R4:W-:Y:S01]  /*2560*/  STS [R14+0x200], R21 ;  /* 0x000200150e007388 */ /* 0x0009e20000000800 */
[----:B0-----:R-:W-:-:S03]  /*2570*/  FMUL.FTZ R17, R13, R18 ;  /* 0x000000120d117220 */ /* 0x001fc60000410000 */
[----:B------:R1:W-:Y:S01]  /*2580*/  STS [R14+0x400], R23 ;  /* 0x000400170e007388 */ /* 0x0003e20000000800 */
[----:B---3--:R-:W-:-:S03]  /*2590*/  FMUL.FTZ R19, R13, R22 ;  /* 0x000000160d137220 */ /* 0x008fc60000410000 */
[----:B------:R2:W-:Y:S01]  /*25a0*/  STS [R14+0x600], R27 ;  /* 0x0006001b0e007388 */ /* 0x0005e20000000800 */
[----:B----4-:R-:W-:-:S03]  /*25b0*/  FMUL.FTZ R21, R13, R24 ;  /* 0x000000180d157220 */ /* 0x010fc60000410000 */
[----:B------:R0:W-:Y:S04]  /*25c0*/  STS [R14+0x800], R15 ;  /* 0x0008000f0e007388 */ /* 0x0001e80000000800 */
[----:B------:R5:W-:Y:S01]  /*25d0*/  STS [R14+0xa00], R29 ;  /* 0x000a001d0e007388 */ /* 0x000be20000000800 */
[C---:B-1----:R-:W-:Y:S02]  /*25e0*/  FMUL.FTZ R23, R13.reuse, R28 ;  /* 0x0000001c0d177220 */ /* 0x042fe40000410000 */
[C---:B--2---:R-:W-:Y:S01]  /*25f0*/  FMUL.FTZ R27, R13.reuse, R30 ;  /* 0x0000001e0d1b7220 */ /* 0x044fe20000410000 */
[----:B------:R-:W-:Y:S01]  /*2600*/  STS [R14+0xc00], R17 ;  /* 0x000c00110e007388 */ /* 0x000fe20000000800 */
[----:B0-----:R-:W-:-:S03]  /*2610*/  FMUL.FTZ R15, R13, R26 ;  /* 0x0000001a0d0f7220 */ /* 0x001fc60000410000 */
[----:B------:R-:W-:Y:S01]  /*2620*/  STS [R14+0xe00], R19 ;  /* 0x000e00130e007388 */ /* 0x000fe20000000800 */
[C---:B-----5:R-:W-:Y:S02]  /*2630*/  FMUL.FTZ R29, R13.reuse, R32 ;  /* 0x000000200d1d7220 */ /* 0x060fe40000410000 */
[----:B------:R-:W-:Y:S01]  /*2640*/  FMUL.FTZ R31, R13, R34 ;  /* 0x000000220d1f7220 */ /* 0x000fe20000410000 */
        /* <DEDUP_REMOVED lines=8> */
.L_x_563:
[----:B------:R-:W-:Y:S05]  /*26d0*/  BSYNC B1 ;  /* 0x0000000000017941 */ /* 0x000fea0003800000 */
.L_x_562:
        /* <DEDUP_REMOVED lines=31> */
.L_x_566:
[----:B------:R-:W-:Y:S05]  /*28d0*/  BSYNC B1 ;  /* 0x0000000000017941 */ /* 0x000fea0003800000 */
.L_x_565:
        /* <DEDUP_REMOVED lines=14> */
.L_x_558:
[----:B------:R-:W-:Y:S05]  /*29c0*/  BSYNC B0 ;  /* 0x0000000000007941 */ /* 0x000fea0003800000 */
.L_x_557:
        /* <DEDUP_REMOVED lines=20> */
.L_x_568:
[----:B------:R-:W-:Y:S05]  /*2b10*/  BSYNC B0 ;  /* 0x0000000000007941 */ /* 0x000fea0003800000 */
.L_x_567:
[----:B------:R-:W-:Y:S01]  /*2b20*/  BSSY B6, `(.L_x_569) ;  /* 0x0000039000067945 */ /* 0x000fe20003800000 */
[----:B------:R-:W-:Y:S05]  /*2b30*/  @P1 BRA `(.L_x_570) ;  /* 0x0000037000001947 */ /* 0x000fea0003800000 */
[----:B0-----:R-:W-:Y:S02]  /*2b40*/  IABS R16, c[0x0][0x1e4] ;  /* 0x0000790000107a13 */ /* 0x001fe40000000000 */
[----:B------:R-:W-:Y:S02]  /*2b50*/  IABS R17, c[0x0][0x1e0] ;  /* 0x0000780000117a13 */ /* 0x000fe40000000000 */
[----:B------:R-:W0:Y:S01]  /*2b60*/  I2F.RP R13, R16 ;  /* 0x00000010000d7306 */ /* 0x000e220000209400 */
[----:B------:R-:W-:-:S02]  /*2b70*/  ISETP.NE.AND P1, PT, RZ, c[0x0][0x1e4], PT ;  /* 0x00007900ff007a0c */ /* 0x000fc40003f25270 */
[----:B------:R-:W-:-:S05]  /*2b80*/  ISETP.NE.AND P2, PT, RZ, c[0x0][0x1e0], PT ;  /* 0x00007800ff007a0c */ /* 0x000fca0003f45270 */
[----:B------:R-:W2:Y:S08]  /*2b90*/  I2F.RP R18, R17 ;  /* 0x0000001100127306 */ /* 0x000eb00000209400 */
[----:B0-----:R-:W0:Y:S08]  /*2ba0*/  MUFU.RCP R13, R13 ;  /* 0x0000000d000d7308 */ /* 0x001e300000001000 */
[----:B--2---:R-:W2:Y:S01]  /*2bb0*/  MUFU.RCP R18, R18 ;  /* 0x0000001200127308 */ /* 0x004ea20000001000 */
[----:B01----:R-:W-:-:S07]  /*2bc0*/  IADD3 R10, R13, 0xffffffe, RZ ;  /* 0x0ffffffe0d0a7810 */ /* 0x003fce0007ffe0ff */
[----:B------:R0:W1:Y:S01]  /*2bd0*/  F2I.FTZ.U32.TRUNC.NTZ R11, R10 ;  /* 0x0000000a000b7305 */ /* 0x000062000021f000 */
[----:B--2---:R-:W-:-:S07]  /*2be0*/  IADD3 R14, R18, 0xffffffe, RZ ;  /* 0x0ffffffe120e7810 */ /* 0x004fce0007ffe0ff */
[----:B------:R2:W3:Y:S01]  /*2bf0*/  F2I.FTZ.U32.TRUNC.NTZ R15, R14 ;  /* 0x0000000e000f7305 */ /* 0x0004e2000021f000 */
[----:B0-----:R-:W-:Y:S01]  /*2c00*/  HFMA2.MMA R10, -RZ, RZ, 0, 0 ;  /* 0x00000000ff0a7435 */ /* 0x001fe200000001ff */
[----:B-1----:R-:W-:Y:S02]  /*2c10*/  IMAD.MOV R19, RZ, RZ, -R11 ;  /* 0x000000ffff137224 */ /* 0x002fe400078e0a0b */
[----:B--2---:R-:W-:Y:S02]  /*2c20*/  IMAD.MOV.U32 R14, RZ, RZ, RZ ;  /* 0x000000ffff0e7224 */ /* 0x004fe400078e00ff */
[----:B------:R-:W-:Y:S02]  /*2c30*/  IMAD R13, R19, R16, RZ ;  /* 0x00000010130d7224 */ /* 0x000fe400078e02ff */
[----:B---3--:R-:W-:-:S03]  /*2c40*/  IMAD.MOV R20, RZ, RZ, -R15 ;  /* 0x000000ffff147224 */ /* 0x008fc600078e0a0f */
[----:B------:R-:W-:Y:S01]  /*2c50*/  IMAD.HI.U32 R18, R11, R13, R10 ;  /* 0x0000000d0b127227 */ /* 0x000fe200078e000a */
[----:B------:R-:W-:-:S03]  /*2c60*/  IADD3 R13, R8, -c[0x0][0x1dc], RZ ;  /* 0x80007700080d7a10 */ /* 0x000fc60007ffe0ff */
[----:B------:R-:W-:Y:S01]  /*2c70*/  IMAD R19, R20, R17, RZ ;  /* 0x0000001114137224 */ /* 0x000fe200078e02ff */
[----:B------:R-:W-:-:S03]  /*2c80*/  IABS R20, c[0x0][0x1e4] ;  /* 0x0000790000147a13 */ /* 0x000fc60000000000 */
[----:B------:R-:W-:-:S04]  /*2c90*/  IMAD.HI.U32 R19, R15, R19, R14 ;  /* 0x000000130f137227 */ /* 0x000fc800078e000e */
.L_x_572:
        /* <DEDUP_REMOVED lines=8> */
[----:B------:R-:W-:Y:S02]  /*2d20*/  @!P3 IADD3 R11, R11, -R20, RZ ;  /* 0x800000140b0bb210 */ /* 0x000fe40007ffe0ff */
[----:B------:R-:W-:Y:S02]  /*2d30*/  @!P3 IADD3 R10, R10, 0x1, RZ ;  /* 0x000000010a0ab810 */ /* 0x000fe40007ffe0ff */
[----:B------:R-:W-:-:S13]  /*2d40*/  ISETP.GE.U32.AND P0, PT, R11, R16, PT ;  /* 0x000000100b00720c */ /* 0x000fda0003f06070 */
[----:B------:R-:W-:-:S05]  /*2d50*/  @P0 IADD3 R10, R10, 0x1, RZ ;  /* 0x000000010a0a0810 */ /* 0x000fca0007ffe0ff */
[----:B------:R-:W-:-:S04]  /*2d60*/  IMAD.MOV.U32 R14, RZ, RZ, R10 ;  /* 0x000000ffff0e7224 */ /* 0x000fc800078e000a */
[----:B------:R-:W-:Y:S01]  /*2d70*/  @!P4 IMAD.MOV R14, RZ, RZ, -R14 ;  /* 0x000000ffff0ec224 */ /* 0x000fe200078e0a0e */
[----:B------:R-:W-:-:S05]  /*2d80*/  @!P1 LOP3.LUT R14, RZ, c[0x0][0x1e4], RZ, 0x33, !PT ;  /* 0x00007900ff0e9a12 */ /* 0x000fca00078e33ff */
[----:B------:R-:W-:-:S05]  /*2d90*/  IMAD.IADD R15, R9, 0x1, R14 ;  /* 0x00000001090f7824 */ /* 0x000fca00078e020e */
[----:B------:R-:W-:Y:S02]  /*2da0*/  IABS R10, R15 ;  /* 0x0000000f000a7213 */ /* 0x000fe40000000000 */
[----:B------:R-:W-:-:S03]  /*2db0*/  ISETP.GE.AND P3, PT, R15, RZ, PT ;  /* 0x000000ff0f00720c */ /* 0x000fc60003f66270 */
[----:B------:R-:W-:-:S05]  /*2dc0*/  IMAD.HI.U32 R8, R19, R10, RZ ;  /* 0x0000000a13087227 */ /* 0x000fca00078e00ff */
[----:B------:R-:W-:-:S05]  /*2dd0*/  IADD3 R11, -R8, RZ, RZ ;  /* 0x000000ff080b7210 */ /* 0x000fca0007ffe1ff */
        /* <DEDUP_REMOVED lines=13> */
.L_x_570:
[----:B------:R-:W-:Y:S05]  /*2eb0*/  BSYNC B6 ;  /* 0x0000000000067941 */ /* 0x000fea0003800000 */
.L_x_569:
[----:B------:R-:W-:Y:S05]  /*2ec0*/  BRA.DIV ~URZ, `(.L_x_573) ;  /* 0x000014c27f007947 */ /* 0x000fea000b800000 */
[----:B------:R-:W-:-:S05]  /*2ed0*/  MOV R7, RZ ;  /* 0x000000ff00077202 */ /* 0x000fca0000000f00 */
.L_x_585:
[----:B------:R-:W-:Y:S01]  /*2ee0*/  FADD.FTZ R7, RZ, R7 ;  /* 0x00000007ff077221 */ /* 0x000fe20000010000 */
[----:B------:R-:W-:Y:S05]  /*2ef0*/  BRA.DIV ~URZ, `(.L_x_574) ;  /* 0x000015127f007947 */ /* 0x000fea000b800000 */
[----:B------:R-:W2:Y:S01]  /*2f00*/  SHFL.BFLY PT, R22, R7, 0x1, 0x1f ;  /* 0x0c201f0007167f89 */ /* 0x000ea200000e0000 */
[----:B------:R-:W-:Y:S01]  /*2f10*/  CS2R R20, SRZ ;  /* 0x0000000000147805 */ /* 0x000fe2000001ff00 */
[----:B0-----:R-:W-:Y:S01]  /*2f20*/  CS2R R16, SRZ ;  /* 0x0000000000107805 */ /* 0x001fe2000001ff00 */
[----:B------:R-:W-:Y:S01]  /*2f30*/  CS2R R18, SRZ ;  /* 0x0000000000127805 */ /* 0x000fe2000001ff00 */
[----:B------:R-:W-:Y:S01]  /*2f40*/  CS2R R14, SRZ ;  /* 0x00000000000e7805 */ /* 0x000fe2000001ff00 */
[----:B------:R-:W-:Y:S01]  /*2f50*/  CS2R R12, SRZ ;  /* 0x00000000000c7805 */ /* 0x000fe2000001ff00 */
[----:B------:R-:W-:Y:S01]  /*2f60*/  CS2R R8, SRZ ;  /* 0x0000000000087805 */ /* 0x000fe2000001ff00 */
[----:B------:R-:W-:Y:S02]  /*2f70*/  IMAD.MOV.U32 R23, RZ, RZ, RZ ;  /* 0x000000ffff177224 */ /* 0x000fe400078e00ff */
[----:B-1----:R-:W-:-:S02]  /*2f80*/  IMAD.MOV.U32 R10, RZ, RZ, RZ ;  /* 0x000000ffff0a7224 */ /* 0x002fc400078e00ff */
[----:B--2---:R-:W-:Y:S02]  /*2f90*/  FADD.FTZ R22, R7, R22 ;  /* 0x0000001607167221 */ /* 0x004fe40000010000 */
[----:B------:R-:W-:Y:S02]  /*2fa0*/  IMAD.MOV.U32 R7, RZ, RZ, RZ ;  /* 0x000000ffff077224 */ /* 0x000fe400078e00ff */
.L_x_586:
[----:B------:R-:W-:Y:S01]  /*2fb0*/  SHF.R.S32.HI R11, RZ, 0x1f, R6 ;  /* 0x0000001fff0b7819 */ /* 0x000fe20000011406 */
[----:B------:R-:W-:Y:S01]  /*2fc0*/  WARPSYNC 0xffffffff ;  /* 0xffffffff00007948 */ /* 0x000fe20003800000 */
[----:B------:R-:W-:Y:S01]  /*2fd0*/  LOP3.LUT R24, R6, 0x3, RZ, 0xc0, !PT ;  /* 0x0000000306187812 */ /* 0x000fe200078ec0ff */
[----:B------:R-:W-:Y:S01]  /*2fe0*/  BAR.SYNC.DEFER_BLOCKING 0x0 ;  /* 0x0000000000007b1d */ /* 0x000fe20000010000 */
[----:B------:R-:W-:Y:S02]  /*2ff0*/  LEA.HI R6, R11, R6, RZ, 0x2 ;  /* 0x000000060b067211 */ /* 0x000fe400078f10ff */
[----:B------:R-:W-:Y:S02]  /*3000*/  ISETP.NE.AND P0, PT, R24, RZ, PT ;  /* 0x000000ff1800720c */ /* 0x000fe40003f05270 */
[----:B------:R-:W-:Y:S01]  /*3010*/  LOP3.LUT R11, R4, 0xffffffc0, RZ, 0xc0, !PT ;  /* 0xffffffc0040b7812 */ /* 0x000fe200078ec0ff */
[----:B------:R-:W-:Y:S01]  /*3020*/  BSSY B0, `(.L_x_575) ;  /* 0x000001b000007945 */ /* 0x000fe20003800000 */
[----:B------:R-:W-:-:S02]  /*3030*/  SHF.R.S32.HI R6, RZ, 0x2, R6 ;  /* 0x00000002ff067819 */ /* 0x000fc40000011406 */
[----:B------:R-:W-:Y:S02]  /*3040*/  ISETP.NE.OR P5, PT, R11, 0x40, P0 ;  /* 0x000000400b00780c */ /* 0x000fe400007a5670 */
[C---:B------:R-:W-:Y:S01]  /*3050*/  IADD3 R25, R4.reuse, 0x1f, RZ ;  /* 0x0000001f04197810 */ /* 0x040fe20007ffe0ff */
[----:B------:R-:W-:Y:S01]  /*3060*/  IMAD R5, R5, 0x78, R6 ;  /* 0x0000007805057824 */ /* 0x000fe200078e0206 */
[C---:B------:R-:W-:Y:S02]  /*3070*/  LOP3.LUT R24, R4.reuse, 0xffffffe0, RZ, 0xc0, !PT ;  /* 0xffffffe004187812 */ /* 0x040fe400078ec0ff */
[C---:B------:R-:W-:Y:S02]  /*3080*/  ISETP.GT.OR P1, PT, R4.reuse, 0x3f, P0 ;  /* 0x0000003f0400780c */ /* 0x040fe40000724670 */
[----:B------:R-:W-:Y:S01]  /*3090*/  ISETP.GT.OR P2, PT, R4, 0x1f, P0 ;  /* 0x0000001f0400780c */ /* 0x000fe20000744670 */
[----:B------:R-:W-:Y:S01]  /*30a0*/  FADD.FTZ R4, R10, R23 ;  /* 0x000000170a047221 */ /* 0x000fe20000010000 */
[----:B------:R-:W-:-:S02]  /*30b0*/  ISETP.GT.U32.AND P3, PT, R25, 0x3e, PT ;  /* 0x0000003e1900780c */ /* 0x000fc40003f64070 */
[----:B------:R-:W-:Y:S01]  /*30c0*/  ISETP.NE.OR P4, PT, R24, 0x20, P0 ;  /* 0x000000201800780c */ /* 0x000fe20000785670 */
        /* <DEDUP_REMOVED lines=16> */
.L_x_576:
[----:B------:R-:W-:Y:S05]  /*31d0*/  BSYNC B0 ;  /* 0x0000000000007941 */ /* 0x000fea0003800000 */
.L_x_575:
        /* <DEDUP_REMOVED lines=31> */
[----:B-1----:R-:W-:Y:S02]  /*33d0*/  FADD.FTZ R13, R13, R10 ;  /* 0x0000000a0d0d7221 */ /* 0x002fe40000010000 */
[----:B--2---:R-:W-:Y:S02]  /*33e0*/  FADD.FTZ R9, R9, R24 ;  /* 0x0000001809097221 */ /* 0x004fe40000010000 */
.L_x_578:
[----:B------:R-:W-:Y:S05]  /*33f0*/  BSYNC B0 ;  /* 0x0000000000007941 */ /* 0x000fea0003800000 */
.L_x_577:
        /* <DEDUP_REMOVED lines=18> */
.L_x_580:
[----:B------:R-:W-:Y:S05]  /*3520*/  BSYNC B0 ;  /* 0x0000000000007941 */ /* 0x000fea0003800000 */
.L_x_579:
        /* <DEDUP_REMOVED lines=34> */
.L_x_582:
[----:B------:R-:W-:Y:S05]  /*3750*/  BSYNC B0 ;  /* 0x0000000000007941 */ /* 0x000fea0003800000 */
.L_x_581:
[----:B------:R-:W-:Y:S06]  /*3760*/  BAR.SYNC.DEFER_BLOCKING 0x0 ;  /* 0x0000000000007b1d */ /* 0x000fec0000010000 */
[----:B------:R-:W-:Y:S05]  /*3770*/  @P3 EXIT ;  /* 0x000000000000394d */ /* 0x000fea0003800000 */
[----:B------:R-:W-:Y:S02]  /*3780*/  IMAD R0, R0, c[0x0][0xc], RZ ;  /* 0x0000030000007a24 */ /* 0x000fe400078e02ff */
[----:B------:R-:W-:-:S02]  /*3790*/  IMAD R3, R3, c[0x0][0x14], RZ ;  /* 0x0000050003037a24 */ /* 0x000fc400078e02ff */
[----:B------:R-:W-:Y:S02]  /*37a0*/  IMAD R0, R0, c[0x0][0x14], RZ ;  /* 0x0000050000007a24 */ /* 0x000fe400078e02ff */
[----:B------:R-:W-:Y:S01]  /*37b0*/  IMAD R2, R2, 0x78, RZ ;  /* 0x0000007802027824 */ /* 0x000fe200078e02ff */
[----:B------:R-:W-:Y:S01]  /*37c0*/  SHF.R.S32.HI R10, RZ, 0x1f, R3 ;  /* 0x0000001fff0a7819 */ /* 0x000fe20000011403 */
[----:B------:R-:W-:-:S03]  /*37d0*/  IMAD R0, R0, 0x78, RZ ;  /* 0x0000007800007824 */ /* 0x000fc600078e02ff */
[--C-:B------:R-:W-:Y:S02]  /*37e0*/  SHF.R.S32.HI R11, RZ, 0x1f, R2.reuse ;  /* 0x0000001fff0b7819 */ /* 0x100fe40000011402 */
[----:B01----:R-:W-:Y:S02]  /*37f0*/  IADD3 R5, P1, P2, R0, R3, R2 ;  /* 0x0000000300057210 */ /* 0x003fe40007a3e002 */
[----:B------:R-:W-:Y:S01]  /*3800*/  SHF.R.S32.HI R3, RZ, 0x1f, R0 ;  /* 0x0000001fff037819 */ /* 0x000fe20000011400 */
[----:B------:R-:W-:Y:S10]  /*3810*/  @P0 EXIT ;  /* 0x000000000000094d */ /* 0x000ff40003800000 */
[C---:B------:R-:W-:Y:S02]  /*3820*/  IADD3 R0, R6.reuse, 0x8, RZ ;  /* 0x0000000806007810 */ /* 0x040fe40007ffe0ff */
[----:B------:R-:W-:Y:S02]  /*3830*/  IADD3.X R3, R3, R10, R11, P1, P2 ;  /* 0x0000000a03037210 */ /* 0x000fe40000fe440b */
[-C--:B------:R-:W-:Y:S02]  /*3840*/  IADD3 R10, P0, R6, R5.reuse, RZ ;  /* 0x00000005060a7210 */ /* 0x080fe40007f1e0ff */
[----:B------:R-:W-:-:S02]  /*3850*/  IADD3 R2, P1, R0, R5, RZ ;  /* 0x0000000500027210 */ /* 0x000fc40007f3e0ff */
[----:B------:R-:W-:Y:S02]  /*3860*/  F2FP.BF16.PACK_AB R21, R21, R22 ;  /* 0x000000161515723e */ /* 0x000fe400000010ff */
[-C--:B------:R-:W-:Y:S02]  /*3870*/  LEA.HI.X.SX32 R23, R6, R3.reuse, 0x1, P0 ;  /* 0x0000000306177211 */ /* 0x080fe400000f0eff */
[----:B------:R-:W-:Y:S02]  /*3880*/  LEA.HI.X.SX32 R11, R0, R3, 0x1, P1 ;  /* 0x00000003000b7211 */ /* 0x000fe400008f0eff */
[----:B------:R-:W-:Y:S02]  /*3890*/  LEA R22, P0, R10, c[0x0][0x170], 0x1 ;  /* 0x00005c000a167a11 */ /* 0x000fe400078008ff */
[----:B------:R-:W-:Y:S02]  /*38a0*/  LEA R26, P1, R2, c[0x0][0x170], 0x1 ;  /* 0x00005c00021a7a11 */ /* 0x000fe400078208ff */
[----:B------:R-:W-:-:S02]  /*38b0*/  IADD3 R0, R6, 0x10, RZ ;  /* 0x0000001006007810 */ /* 0x000fc40007ffe0ff */
[----:B------:R-:W-:Y:S02]  /*38c0*/  LEA.HI.X R23, R10, c[0x0][0x174], R23, 0x1, P0 ;  /* 0x00005d000a177a11 */ /* 0x000fe400000f0c17 */
[----:B------:R-:W-:Y:S02]  /*38d0*/  LEA.HI.X R27, R2, c[0x0][0x174], R11, 0x1, P1 ;  /* 0x00005d00021b7a11 */ /* 0x000fe400008f0c0b */
[----:B------:R-:W-:Y:S01]  /*38e0*/  IADD3 R11, P0, R0, R5, RZ ;  /* 0x00000005000b7210 */ /* 0x000fe20007f1e0ff */
[----:B------:R0:W-:Y:S01]  /*38f0*/  STG.E.U16 [R22.64], R21 ;  /* 0x0000001516007986 */ /* 0x0001e2000c101524 */
[C---:B------:R-:W-:Y:S02]  /*3900*/  IADD3 R2, R6.reuse, 0x18, RZ ;  /* 0x0000001806027810 */ /* 0x040fe40007ffe0ff */
[----:B------:R-:W-:Y:S02]  /*3910*/  IADD3 R24, R6, 0x20, RZ ;  /* 0x0000002006187810 */ /* 0x000fe40007ffe0ff */
[----:B------:R-:W-:-:S02]  /*3920*/  LEA.HI.X.SX32 R28, R0, R3, 0x1, P0 ;  /* 0x00000003001c7211 */ /* 0x000fc400000f0eff */
[----:B------:R-:W-:Y:S02]  /*3930*/  LEA R10, P0, R11, c[0x0][0x170], 0x1 ;  /* 0x00005c000b0a7a11 */ /* 0x000fe400078008ff */
[-C--:B------:R-:W-:Y:S02]  /*3940*/  IADD3 R25, P1, R2, R5.reuse, RZ ;  /* 0x0000000502197210 */ /* 0x080fe40007f3e0ff */
[----:B------:R-:W-:Y:S02]  /*3950*/  IADD3 R0, P2, R24, R5, RZ ;  /* 0x0000000518007210 */ /* 0x000fe40007f5e0ff */
[----:B------:R-:W-:Y:S02]  /*3960*/  PRMT R29, R21, 0x7632, R29 ;  /* 0x00007632151d7816 */ /* 0x000fe4000000001d */
[----:B------:R-:W-:Y:S02]  /*3970*/  LEA.HI.X R11, R11, c[0x0][0x174], R28, 0x1, P0 ;  /* 0x00005d000b0b7a11 */ /* 0x000fe400000f0c1c */
[-C--:B------:R-:W-:Y:S01]  /*3980*/  LEA.HI.X.SX32 R28, R2, R3.reuse, 0x1, P1 ;  /* 0x00000003021c7211 */ /* 0x080fe200008f0eff */
[----:B------:R1:W-:Y:S01]  /*3990*/  STG.E.U16 [R26.64], R29 ;  /* 0x0000001d1a007986 */ /* 0x0003e2000c101524 */
[----:B0-----:R-:W-:-:S02]  /*39a0*/  LEA.HI.X.SX32 R21, R24, R3, 0x1, P2 ;  /* 0x0000000318157211 */ /* 0x001fc400010f0eff */
[C---:B------:R-:W-:Y:S02]  /*39b0*/  LEA R24, P0, R25.reuse, c[0x0][0x170], 0x1 ;  /* 0x00005c0019187a11 */ /* 0x040fe400078008ff */
[----:B------:R-:W-:Y:S02]  /*39c0*/  LEA R22, P1, R0, c[0x0][0x170], 0x1 ;  /* 0x00005c0000167a11 */ /* 0x000fe400078208ff */
[----:B------:R-:W-:Y:S02]  /*39d0*/  IADD3 R2, R6, 0x28, RZ ;  /* 0x0000002806027810 */ /* 0x000fe40007ffe0ff */
[----:B------:R-:W-:Y:S02]  /*39e0*/  LEA.HI.X R25, R25, c[0x0][0x174], R28, 0x1, P0 ;  /* 0x00005d0019197a11 */ /* 0x000fe400000f0c1c */
[----:B------:R-:W-:Y:S02]  /*39f0*/  LEA.HI.X R23, R0, c[0x0][0x174], R21, 0x1, P1 ;  /* 0x00005d0000177a11 */ /* 0x000fe400008f0c15 */
[----:B------:R-:W-:-:S02]  /*3a00*/  IADD3 R21, P0, R2, R5, RZ ;  /* 0x0000000502157210 */ /* 0x000fc40007f1e0ff */
[----:B-1----:R-:W-:Y:S02]  /*3a10*/  IADD3 R26, R6, 0x30, RZ ;  /* 0x00000030061a7810 */ /* 0x002fe40007ffe0ff */
[----:B------:R-:W-:Y:S02]  /*3a20*/  F2FP.BF16.PACK_AB R17, R20, R17 ;  /* 0x000000111411723e */ /* 0x000fe400000010ff */
[----:B------:R-:W-:Y:S02]  /*3a30*/  F2FP.BF16.PACK_AB R0, R19, R18 ;  /* 0x000000121300723e */ /* 0x000fe400000010ff */
[----:B------:R-:W-:Y:S01]  /*3a40*/  LEA.HI.X.SX32 R20, R2, R3, 0x1, P0 ;  /* 0x0000000302147211 */ /* 0x000fe200000f0eff */
[----:B------:R0:W-:Y:S01]  /*3a50*/  STG.E.U16 [R10.64], R17 ;  /* 0x000000110a007986 */ /* 0x0001e2000c101524 */
[----:B------:R-:W-:Y:S02]  /*3a60*/  LEA R18, P0, R21, c[0x0][0x170], 0x1 ;  /* 0x00005c0015127a11 */ /* 0x000fe400078008ff */
[----:B------:R-:W-:-:S02]  /*3a70*/  IADD3 R2, P1, R26, R5, RZ ;  /* 0x000000051a027210 */ /* 0x000fc40007f3e0ff */
[----:B------:R-:W-:Y:S02]  /*3a80*/  LEA.HI.X R19, R21, c[0x0][0x174], R20, 0x1, P0 ;  /* 0x00005d0015137a11 */ /* 0x000fe400000f0c14 */
[----:B------:R-:W-:Y:S02]  /*3a90*/  LEA.HI.X.SX32 R21, R26, R3, 0x1, P1 ;  /* 0x000000031a157211 */ /* 0x000fe400008f0eff */
[----:B------:R-:W-:Y:S02]  /*3aa0*/  PRMT R26, R17, 0x7632, R26 ;  /* 0x00007632111a7816 */ /* 0x000fe4000000001a */
[----:B------:R-:W-:Y:S02]  /*3ab0*/  LEA R20, P0, R2, c[0x0][0x170], 0x1 ;  /* 0x00005c0002147a11 */ /* 0x000fe400078008ff */
[----:B0-----:R-:W-:Y:S01]  /*3ac0*/  PRMT R11, R0, 0x7610, R11 ;  /* 0x00007610000b7816 */ /* 0x001fe2000000000b */
[----:B------:R0:W-:Y:S01]  /*3ad0*/  STG.E.U16 [R24.64], R26 ;  /* 0x0000001a18007986 */ /* 0x0001e2000c101524 */
[----:B------:R-:W-:-:S02]  /*3ae0*/  IADD3 R10, R6, 0x48, RZ ;  /* 0x00000048060a7810 */ /* 0x000fc40007ffe0ff */
[----:B------:R-:W-:Y:S01]  /*3af0*/  LEA.HI.X R21, R2, c[0x0][0x174], R21, 0x1, P0 ;  /* 0x00005d0002157a11 */ /* 0x000fe200000f0c15 */
[----:B------:R1:W-:Y:S01]  /*3b00*/  STG.E.U16 [R22.64], R11 ;  /* 0x0000000b16007986 */ /* 0x0003e2000c101524 */
[----:B------:R-:W-:Y:S02]  /*3b10*/  IADD3 R17, P3, R10, R5, RZ ;  /* 0x000000050a117210 */ /* 0x000fe40007f7e0ff */
[----:B------:R-:W-:Y:S02]  /*3b20*/  IADD3 R2, R6, 0x40, RZ ;  /* 0x0000004006027810 */ /* 0x000fe40007ffe0ff */
[----:B------:R-:W-:Y:S02]  /*3b30*/  F2FP.BF16.PACK_AB R15, R16, R15 ;  /* 0x0000000f100f723e */ /* 0x000fe400000010ff */
[----:B------:R-:W-:Y:S02]  /*3b40*/  IADD3 R16, R6, 0x50, RZ ;  /* 0x0000005006107810 */ /* 0x000fe40007ffe0ff */
[----:B0-----:R-:W-:-:S02]  /*3b50*/  PRMT R25, R0, 0x7632, R25 ;  /* 0x0000763200197816 */ /* 0x001fc40000000019 */
[C---:B------:R-:W-:Y:S02]  /*3b60*/  IADD3 R26, R6.reuse, 0x60, RZ ;  /* 0x00000060061a7810 */ /* 0x040fe40007ffe0ff */
[----:B------:R-:W-:Y:S01]  /*3b70*/  IADD3 R0, R6, 0x38, RZ ;  /* 0x0000003806007810 */ /* 0x000fe20007ffe0ff */
[----:B------:R0:W-:Y:S01]  /*3b80*/  STG.E.U16 [R18.64], R25 ;  /* 0x0000001912007986 */ /* 0x0001e2000c101524 */
[-C--:B-1----:R-:W-:Y:S02]  /*3b90*/  IADD3 R23, P0, R26, R5.reuse, RZ ;  /* 0x000000051a177210 */ /* 0x082fe40007f1e0ff */
[----:B------:R-:W-:Y:S01]  /*3ba0*/  IADD3 R11, P5, R0, R5, RZ ;  /* 0x00000005000b7210 */ /* 0x000fe20007fbe0ff */
[----:B------:R1:W-:Y:S01]  /*3bb0*/  STG.E.U16 [R20.64], R15 ;  /* 0x0000000f14007986 */ /* 0x0003e2000c101524 */
[C---:B------:R-:W-:Y:S02]  /*3bc0*/  IADD3 R24, R6.reuse, 0x58, RZ ;  /* 0x0000005806187810 */ /* 0x040fe40007ffe0ff */
[----:B------:R-:W-:-:S02]  /*3bd0*/  IADD3 R28, R6, 0x68, RZ ;  /* 0x00000068061c7810 */ /* 0x000fc40007ffe0ff */
[-C--:B------:R-:W-:Y:S02]  /*3be0*/  LEA.HI.X.SX32 R26, R26, R3.reuse, 0x1, P0 ;  /* 0x000000031a1a7211 */ /* 0x080fe400000f0eff */
[----:B------:R-:W-:Y:S02]  /*3bf0*/  IADD3 R6, R6, 0x70, RZ ;  /* 0x0000007006067810 */ /* 0x000fe40007ffe0ff */
[----:B0-----:R-:W-:Y:S02]  /*3c00*/  LEA.HI.X.SX32 R18, R10, R3, 0x1, P3 ;  /* 0x000000030a127211 */ /* 0x001fe400018f0eff */
[----:B------:R-:W-:Y:S02]  /*3c10*/  IADD3 R22, P4, R2, R5, RZ ;  /* 0x0000000502167210 */ /* 0x000fe40007f9e0ff */
[----:B------:R-:W-:Y:S02]  /*3c20*/  LEA.HI.X.SX32 R30, R0, R3, 0x1, P5 ;  /* 0x00000003001e7211 */ /* 0x000fe400028f0eff */
[----:B------:R-:W-:-:S02]  /*3c30*/  LEA R10, P0, R11, c[0x0][0x170], 0x1 ;  /* 0x00005c000b0a7a11 */ /* 0x000fc400078008ff */
[-C--:B------:R-:W-:Y:S02]  /*3c40*/  IADD3 R19, P2, R16, R5.reuse, RZ ;  /* 0x0000000510137210 */ /* 0x080fe40007f5e0ff */
[-C--:B-1----:R-:W-:Y:S02]  /*3c50*/  IADD3 R21, P1, R24, R5.reuse, RZ ;  /* 0x0000000518157210 */ /* 0x082fe40007f3e0ff */
[-C--:B------:R-:W-:Y:S02]  /*3c60*/  IADD3 R0, P5, R28, R5.reuse, RZ ;  /* 0x000000051c007210 */ /* 0x080fe40007fbe0ff */
[----:B------:R-:W-:Y:S02]  /*3c70*/  IADD3 R5, P6, R6, R5, RZ ;  /* 0x0000000506057210 */ /* 0x000fe40007fde0ff */
[----:B------:R-:W-:Y:S02]  /*3c80*/  LEA.HI.X.SX32 R27, R2, R3, 0x1, P4 ;  /* 0x00000003021b7211 */ /* 0x000fe400020f0eff */
[----:B------:R-:W-:-:S02]  /*3c90*/  LEA.HI.X R11, R11, c[0x0][0x174], R30, 0x1, P0 ;  /* 0x00005d000b0b7a11 */ /* 0x000fc400000f0c1e */
[----:B------:R-:W-:Y:S02]  /*3ca0*/  LEA R2, P0, R22, c[0x0][0x170], 0x1 ;  /* 0x00005c0016027a11 */ /* 0x000fe400078008ff */
[-C--:B------:R-:W-:Y:S02]  /*3cb0*/  LEA.HI.X.SX32 R20, R16, R3.reuse, 0x1, P2 ;  /* 0x0000000310147211 */ /* 0x080fe400010f0eff */
[-C--:B------:R-:W-:Y:S02]  /*3cc0*/  LEA.HI.X.SX32 R24, R24, R3.reuse, 0x1, P1 ;  /* 0x0000000318187211 */ /* 0x080fe400008f0eff */
[-C--:B------:R-:W-:Y:S02]  /*3cd0*/  LEA.HI.X.SX32 R25, R28, R3.reuse, 0x1, P5 ;  /* 0x000000031c197211 */ /* 0x080fe400028f0eff */
[----:B------:R-:W-:Y:S02]  /*3ce0*/  LEA.HI.X.SX32 R6, R6, R3, 0x1, P6 ;  /* 0x0000000306067211 */ /* 0x000fe400030f0eff */
[----:B------:R-:W-:-:S02]  /*3cf0*/  LEA.HI.X R3, R22, c[0x0][0x174], R27, 0x1, P0 ;  /* 0x00005d0016037a11 */ /* 0x000fc400000f0c1b */
[----:B------:R-:W-:Y:S02]  /*3d00*/  LEA R16, P0, R17, c[0x0][0x170], 0x1 ;  /* 0x00005c0011107a11 */ /* 0x000fe400078008ff */
[----:B------:R-:W-:Y:S02]  /*3d10*/  F2FP.BF16.PACK_AB R13, R13, R14 ;  /* 0x0000000e0d0d723e */ /* 0x000fe400000010ff */
[----:B------:R-:W-:Y:S02]  /*3d20*/  LEA.HI.X R17, R17, c[0x0][0x174], R18, 0x1, P0 ;  /* 0x00005d0011117a11 */ /* 0x000fe400000f0c12 */
[C---:B------:R-:W-:Y:S02]  /*3d30*/  LEA R18, P0, R19.reuse, c[0x0][0x170], 0x1 ;  /* 0x00005c0013127a11 */ /* 0x040fe400078008ff */
[----:B------:R-:W-:Y:S02]  /*3d40*/  F2FP.BF16.PACK_AB R8, R8, R9 ;  /* 0x000000090808723e */ /* 0x000fe400000010ff */
[----:B------:R-:W-:-:S02]  /*3d50*/  LEA.HI.X R19, R19, c[0x0][0x174], R20, 0x1, P0 ;  /* 0x00005d0013137a11 */ /* 0x000fc400000f0c14 */
[C---:B------:R-:W-:Y:S02]  /*3d60*/  LEA R20, P0, R21.reuse, c[0x0][0x170], 0x1 ;  /* 0x00005c0015147a11 */ /* 0x040fe400078008ff */
[----:B------:R-:W-:Y:S02]  /*3d70*/  F2FP.BF16.PACK_AB R7, R12, R7 ;  /* 0x000000070c07723e */ /* 0x000fe400000010ff */
[----:B------:R-:W-:Y:S02]  /*3d80*/  LEA.HI.X R21, R21, c[0x0][0x174], R24, 0x1, P0 ;  /* 0x00005d0015157a11 */ /* 0x000fe400000f0c18 */
[----:B------:R-:W-:Y:S02]  /*3d90*/  LEA R22, P0, R23, c[0x0][0x170], 0x1 ;  /* 0x00005c0017167a11 */ /* 0x000fe400078008ff */
[----:B------:R-:W-:Y:S02]  /*3da0*/  LEA R24, P1, R5, c[0x0][0x170], 0x1 ;  /* 0x00005c0005187a11 */ /* 0x000fe400078208ff */
[----:B------:R-:W-:-:S02]  /*3db0*/  LEA.HI.X R23, R23, c[0x0][0x174], R26, 0x1, P0 ;  /* 0x00005d0017177a11 */ /* 0x000fc400000f0c1a */
[C---:B------:R-:W-:Y:S02]  /*3dc0*/  LEA R14, P0, R0.reuse, c[0x0][0x170], 0x1 ;  /* 0x00005c00000e7a11 */ /* 0x040fe400078008ff */
[----:B------:R-:W-:Y:S02]  /*3dd0*/  PRMT R26, R15, 0x7632, R26 ;  /* 0x000076320f1a7816 */ /* 0x000fe4000000001a */
[----:B------:R-:W-:Y:S02]  /*3de0*/  LEA.HI.X R15, R0, c[0x0][0x174], R25, 0x1, P0 ;  /* 0x00005d00000f7a11 */ /* 0x000fe400000f0c19 */
[----:B------:R-:W-:Y:S01]  /*3df0*/  PRMT R0, R13, 0x7632, R0 ;  /* 0x000076320d007816 */ /* 0x000fe20000000000 */
[----:B------:R-:W-:Y:S01]  /*3e00*/  STG.E.U16 [R10.64], R26 ;  /* 0x0000001a0a007986 */ /* 0x000fe2000c101524 */
[----:B------:R-:W-:Y:S02]  /*3e10*/  LEA.HI.X R25, R5, c[0x0][0x174], R6, 0x1, P1 ;  /* 0x00005d0005197a11 */ /* 0x000fe400008f0c06 */
[----:B------:R-:W-:Y:S01]  /*3e20*/  PRMT R5, R7, 0x7632, R5 ;  /* 0x0000763207057816 */ /* 0x000fe20000000005 */
[----:B------:R0:W-:Y:S01]  /*3e30*/  STG.E.U16 [R2.64], R13 ;  /* 0x0000000d02007986 */ /* 0x0001e2000c101524 */
[----:B------:R-:W-:-:S03]  /*3e40*/  F2FP.BF16.PACK_AB R4, RZ, R4 ;  /* 0x00000004ff04723e */ /* 0x000fc600000010ff */
[----:B------:R-:W-:Y:S04]  /*3e50*/  STG.E.U16 [R16.64], R0 ;  /* 0x0000000010007986 */ /* 0x000fe8000c101524 */
[----:B------:R-:W-:Y:S01]  /*3e60*/  STG.E.U16 [R18.64], R8 ;  /* 0x0000000812007986 */ /* 0x000fe2000c101524 */
[----:B0-----:R-:W-:-:S05]  /*3e70*/  PRMT R3, R8, 0x7632, R3 ;  /* 0x0000763208037816 */ /* 0x001fca0000000003 */
[----:B------:R-:W-:Y:S04]  /*3e80*/  STG.E.U16 [R20.64], R3 ;  /* 0x0000000314007986 */ /* 0x000fe8000c101524 */
[----:B------:R-:W-:Y:S04]  /*3e90*/  STG.E.U16 [R22.64], R7 ;  /* 0x0000000716007986 */ /* 0x000fe8000c101524 */
[----:B------:R-:W-:Y:S04]  /*3ea0*/  STG.E.U16 [R14.64], R5 ;  /* 0x000000050e007986 */ /* 0x000fe8000c101524 */
[----:B------:R-:W-:Y:S01]  /*3eb0*/  STG.E.U16 [R24.64], R4 ;  /* 0x0000000418007986 */ /* 0x000fe2000c101524 */
[----:B------:R-:W-:Y:S05]  /*3ec0*/  EXIT ;  /* 0x000000000000794d */ /* 0x000fea0003800000 */
.L_x_543:
[----:B------:R-:W-:Y:S01]  /*3ed0*/  MOV R0, 0x0 ;  /* 0x0000000000007802 */ /* 0x000fe20000000f00 */
[----:B------:R-:W-:Y:S01]  /*3ee0*/  HFMA2.MMA R8, -RZ, RZ, 0, 3.2007694244384765625e-05 ;  /* 0x00000219ff087435 */ /* 0x000fe200000001ff */
[----:B------:R-:W-:Y:S01]  /*3ef0*/  MOV R4, c[0x4][0x178] ;  /* 0x01005e0000047a02 */ /* 0x000fe20000000f00 */
[----:B------:R-:W-:Y:S01]  /*3f00*/  IMAD.MOV.U32 R5, RZ, RZ, c[0x4][0x17c] ;  /* 0x01005f00ff057624 */ /* 0x000fe200078e00ff */
[----:B------:R0:W1:Y:S01]  /*3f10*/  LDC.64 R2, c[0x4][R0] ;  /* 0x0100000000027b82 */ /* 0x0000620000000a00 */
[----:B------:R-:W-:Y:S01]  /*3f20*/  IMAD.MOV.U32 R6, RZ, RZ, c[0x4][0x180] ;  /* 0x01006000ff067624 */ /* 0x000fe200078e00ff */
[----:B------:R-:W-:Y:S01]  /*3f30*/  MOV R13, RZ ;  /* 0x000000ff000d7202 */ /* 0x000fe20000000f00 */
[----:B------:R-:W-:-:S02]  /*3f40*/  IMAD.MOV.U32 R7, RZ, RZ, c[0x4][0x184] ;  /* 0x01006100ff077624 */ /* 0x000fc400078e00ff */
[----:B------:R-:W-:Y:S02]  /*3f50*/  IMAD.MOV.U32 R10, RZ, RZ, c[0x4][0x88] ;  /* 0x01002200ff0a7624 */ /* 0x000fe400078e00ff */
[----:B------:R-:W-:Y:S02]  /*3f60*/  IMAD.MOV.U32 R11, RZ, RZ, c[0x4][0x8c] ;  /* 0x01002300ff0b7624 */ /* 0x000fe400078e00ff */
[----:B------:R-:W-:Y:S02]  /*3f70*/  IMAD.MOV.U32 R12, RZ, RZ, 0x1 ;  /* 0x00000001ff0c7424 */ /* 0x000fe400078e00ff */
        /* <DEDUP_REMOVED lines=8> */
.L_x_571:
[----:B------:R-:W-:Y:S01]  /*4000*/  MOV R0, 0x0 ;  /* 0x0000000000007802 */ /* 0x000fe20000000f00 */
[----:B------:R-:W-:Y:S01]  /*4010*/  HFMA2.MMA R12, -RZ, RZ, 0, 5.9604644775390625e-08 ;  /* 0x00000001ff0c7435 */ /* 0x000fe200000001ff */
[----:B------:R-:W-:Y:S01]  /*4020*/  IMAD.MOV.U32 R4, RZ, RZ, c[0x4][0x178] ;  /* 0x01005e00ff047624 */ /* 0x000fe200078e00ff */
[----:B------:R-:W-:Y:S01]  /*4030*/  MOV R7, c[0x4][0x184] ;  /* 0x0100610000077a02 */ /* 0x000fe20000000f00 */
[----:B------:R0:W1:Y:S01]  /*4040*/  LDC.64 R2, c[0x4][R0] ;  /* 0x0100000000027b82 */ /* 0x0000620000000a00 */
[----:B------:R-:W-:Y:S02]  /*4050*/  IMAD.MOV.U32 R5, RZ, RZ, c[0x4][0x17c] ;  /* 0x01005f00ff057624 */ /* 0x000fe400078e00ff */
[----:B------:R-:W-:Y:S02]  /*4060*/  IMAD.MOV.U32 R6, RZ, RZ, c[0x4][0x180] ;  /* 0x01006000ff067624 */ /* 0x000fe400078e00ff */
[----:B------:R-:W-:Y:S02]  /*4070*/  IMAD.MOV.U32 R8, RZ, RZ, 0x219 ;  /* 0x00000219ff087424 */ /* 0x000fe400078e00ff */
[----:B------:R-:W-:-:S02]  /*4080*/  IMAD.MOV.U32 R10, RZ, RZ, c[0x4][0x88] ;  /* 0x01002200ff0a7624 */ /* 0x000fc400078e00ff */
[----:B------:R-:W-:Y:S02]  /*4090*/  IMAD.MOV.U32 R11, RZ, RZ, c[0x4][0x8c] ;  /* 0x01002300ff0b7624 */ /* 0x000fe400078e00ff */
        /* <DEDUP_REMOVED lines=10> */
.L_x_545:
[----:B------:R-:W-:Y:S01]  /*4140*/  IMAD.MOV.U32 R24, RZ, RZ, -0x800001 ;  /* 0xff7fffffff187424 */ /* 0x000fe200078e00ff */
[----:B------:R-:W-:Y:S01]  /*4150*/  MOV R26, 0x1f ;  /* 0x0000001f001a7802 */ /* 0x000fe20000000f00 */
[----:B------:R-:W-:Y:S01]  /*4160*/  IMAD.MOV.U32 R27, RZ, RZ, 0x10 ;  /* 0x00000010ff1b7424 */ /* 0x000fe200078e00ff */
[----:B------:R-:W-:Y:S01]  /*4170*/  MOV R10, 0x41a0 ;  /* 0x000041a0000a7802 */ /* 0x000fe20000000f00 */
[----:B------:R-:W-:Y:S02]  /*4180*/  IMAD.MOV.U32 R29, RZ, RZ, -0x1 ;  /* 0xffffffffff1d7424 */ /* 0x000fe400078e00ff */
[----:B------:R-:W-:Y:S05]  /*4190*/  CALL.REL.NOINC `($__internal_12_$__cuda_sm70_shflsync_bfly_p) ;  /* 0x00000f3000007944 */ /* 0x000fea0003c00000 */
[----:B-1----:R-:W-:Y:S01]  /*41a0*/  IMAD.MOV.U32 R10, RZ, RZ, R24 ;  /* 0x000000ffff0a7224 */ /* 0x002fe200078e0018 */
[----:B0-----:R-:W-:Y:S05]  /*41b0*/  BRA `(.L_x_583) ;  /* 0xffffce4000007947 */ /* 0x001fea000383ffff */
.L_x_546:
[----:B------:R-:W-:Y:S01]  /*41c0*/  HFMA2.MMA R27, -RZ, RZ, 0, 4.76837158203125e-07 ;  /* 0x00000008ff1b7435 */ /* 0x000fe200000001ff */
[----:B------:R-:W-:Y:S01]  /*41d0*/  IMAD.MOV.U32 R24, RZ, RZ, R17 ;  /* 0x000000ffff187224 */ /* 0x000fe200078e0011 */
[----:B------:R-:W-:Y:S01]  /*41e0*/  MOV R10, 0x4220 ;  /* 0x00004220000a7802 */ /* 0x000fe20000000f00 */
[----:B------:R-:W-:Y:S02]  /*41f0*/  IMAD.MOV.U32 R26, RZ, RZ, 0x1f ;  /* 0x0000001fff1a7424 */ /* 0x000fe400078e00ff */
[----:B------:R-:W-:-:S02]  /*4200*/  IMAD.MOV.U32 R29, RZ, RZ, -0x1 ;  /* 0xffffffffff1d7424 */ /* 0x000fc400078e00ff */
[----:B------:R-:W-:Y:S05]  /*4210*/  CALL.REL.NOINC `($__internal_12_$__cuda_sm70_shflsync_bfly_p) ;  /* 0x00000eb000007944 */ /* 0x000fea0003c00000 */
[----:B-1----:R-:W-:Y:S01]  /*4220*/  FMNMX.FTZ R17, R17, R24, !PT ;  /* 0x0000001811117209 */ /* 0x002fe20007810000 */
[----:B0-----:R-:W-:Y:S01]  /*4230*/  IMAD.MOV.U32 R27, RZ, RZ, 0x4 ;  /* 0x00000004ff1b7424 */ /* 0x001fe200078e00ff */
[----:B------:R-:W-:Y:S01]  /*4240*/  MOV R26, 0x1f ;  /* 0x0000001f001a7802 */ /* 0x000fe20000000f00 */
[----:B------:R-:W-:Y:S01]  /*4250*/  IMAD.MOV.U32 R29, RZ, RZ, -0x1 ;  /* 0xffffffffff1d7424 */ /* 0x000fe200078e00ff */
[----:B------:R-:W-:Y:S01]  /*4260*/  MOV R10, 0x4290 ;  /* 0x00004290000a7802 */ /* 0x000fe20000000f00 */
[----:B------:R-:W-:-:S02]  /*4270*/  IMAD.MOV.U32 R24, RZ, RZ, R17 ;  /* 0x000000ffff187224 */ /* 0x000fc400078e0011 */
[----:B------:R-:W-:Y:S05]  /*4280*/  CALL.REL.NOINC `($__internal_12_$__cuda_sm70_shflsync_bfly_p) ;  /* 0x00000e4000007944 */ /* 0x000fea0003c00000 */
[----:B-1----:R-:W-:Y:S01]  /*4290*/  FMNMX.FTZ R17, R17, R24, !PT ;  /* 0x0000001811117209 */ /* 0x002fe20007810000 */
[----:B0-----:R-:W-:Y:S01]  /*42a0*/  HFMA2.MMA R26, -RZ, RZ, 0, 1.847743988037109375e-06 ;  /* 0x0000001fff1a7435 */ /* 0x001fe200000001ff */
[----:B------:R-:W-:Y:S01]  /*42b0*/  IMAD.MOV.U32 R27, RZ, RZ, 0x2 ;  /* 0x00000002ff1b7424 */ /* 0x000fe200078e00ff */
[----:B------:R-:W-:Y:S01]  /*42c0*/  MOV R10, 0x4300 ;  /* 0x00004300000a7802 */ /* 0x000fe20000000f00 */
[----:B------:R-:W-:-:S02]  /*42d0*/  IMAD.MOV.U32 R29, RZ, RZ, -0x1 ;  /* 0xffffffffff1d7424 */ /* 0x000fc400078e00ff */
[----:B------:R-:W-:Y:S02]  /*42e0*/  IMAD.MOV.U32 R24, RZ, RZ, R17 ;  /* 0x000000ffff187224 */ /* 0x000fe400078e0011 */
[----:B------:R-:W-:Y:S05]  /*42f0*/  CALL.REL.NOINC `($__internal_12_$__cuda_sm70_shflsync_bfly_p) ;  /* 0x00000dd000007944 */ /* 0x000fea0003c00000 */
[----:B-1----:R-:W-:Y:S01]  /*4300*/  FMNMX.FTZ R14, R17, R24, !PT ;  /* 0x00000018110e7209 */ /* 0x002fe20007810000 */
[----:B0-----:R-:W-:Y:S01]  /*4310*/  IMAD.MOV.U32 R27, RZ, RZ, 0x1 ;  /* 0x00000001ff1b7424 */ /* 0x001fe200078e00ff */
[----:B------:R-:W-:Y:S01]  /*4320*/  MOV R26, 0x1f ;  /* 0x0000001f001a7802 */ /* 0x000fe20000000f00 */
[----:B------:R-:W-:Y:S01]  /*4330*/  IMAD.MOV.U32 R29, RZ, RZ, -0x1 ;  /* 0xffffffffff1d7424 */ /* 0x000fe200078e00ff */
[----:B------:R-:W-:Y:S01]  /*4340*/  MOV R10, 0x4370 ;  /* 0x00004370000a7802 */ /* 0x000fe20000000f00 */
[----:B------:R-:W-:Y:S02]  /*4350*/  IMAD.MOV.U32 R24, RZ, RZ, R14 ;  /* 0x000000ffff187224 */ /* 0x000fe400078e000e */
[----:B------:R-:W-:Y:S05]  /*4360*/  CALL.REL.NOINC `($__internal_12_$__cuda_sm70_shflsync_bfly_p) ;  /* 0x00000d6000007944 */ /* 0x000fea0003c00000 */
[----:B-1----:R-:W-:Y:S01]  /*4370*/  IMAD.MOV.U32 R15, RZ, RZ, R24 ;  /* 0x000000ffff0f7224 */ /* 0x002fe200078e0018 */
[----:B0-----:R-:W-:Y:S05]  /*4380*/  BRA `(.L_x_584) ;  /* 0xffffcd1000007947 */ /* 0x001fea000383ffff */
.L_x_573:
[----:B------:R-:W-:Y:S01]  /*4390*/  HFMA2.MMA R24, -RZ, RZ, 0, 0 ;  /* 0x00000000ff187435 */ /* 0x000fe200000001ff */
[----:B------:R-:W-:Y:S01]  /*43a0*/  IMAD.MOV.U32 R27, RZ, RZ, 0x2 ;  /* 0x00000002ff1b7424 */ /* 0x000fe200078e00ff */
[----:B01----:R-:W-:Y:S01]  /*43b0*/  MOV R10, 0x43f0 ;  /* 0x000043f0000a7802 */ /* 0x003fe20000000f00 */
[----:B------:R-:W-:Y:S02]  /*43c0*/  IMAD.MOV.U32 R26, RZ, RZ, 0x1f ;  /* 0x0000001fff1a7424 */ /* 0x000fe400078e00ff */
[----:B------:R-:W-:-:S02]  /*43d0*/  IMAD.MOV.U32 R29, RZ, RZ, -0x1 ;  /* 0xffffffffff1d7424 */ /* 0x000fc400078e00ff */
[----:B------:R-:W-:Y:S05]  /*43e0*/  CALL.REL.NOINC `($__internal_12_$__cuda_sm70_shflsync_bfly_p) ;  /* 0x00000ce000007944 */ /* 0x000fea0003c00000 */
[----:B-1----:R-:W-:Y:S01]  /*43f0*/  MOV R7, R24 ;  /* 0x0000001800077202 */ /* 0x002fe20000000f00 */
[----:B0-----:R-:W-:Y:S05]  /*4400*/  BRA `(.L_x_585) ;  /* 0xffffead000007947 */ /* 0x001fea000383ffff */
.L_x_574:
[----:B------:R-:W-:Y:S01]  /*4410*/  IMAD.MOV.U32 R24, RZ, RZ, R7 ;  /* 0x000000ffff187224 */ /* 0x000fe200078e0007 */
[----:B------:R-:W-:Y:S01]  /*4420*/  MOV R29, 0xffffffff ;  /* 0xffffffff001d7802 */ /* 0x000fe20000000f00 */
[----:B------:R-:W-:Y:S01]  /*4430*/  IMAD.MOV.U32 R27, RZ, RZ, 0x1 ;  /* 0x00000001ff1b7424 */ /* 0x000fe200078e00ff */
[----:B01----:R-:W-:Y:S01]  /*4440*/  MOV R10, 0x4470 ;  /* 0x00004470000a7802 */ /* 0x003fe20000000f00 */
[----:B------:R-:W-:-:S02]  /*4450*/  IMAD.MOV.U32 R26, RZ, RZ, 0x1f ;  /* 0x0000001fff1a7424 */ /* 0x000fc400078e00ff */
[----:B------:R-:W-:Y:S05]  /*4460*/  CALL.REL.NOINC `($__internal_12_$__cuda_sm70_shflsync_bfly_p) ;  /* 0x00000c6000007944 */ /* 0x000fea0003c00000 */
[----:B-1----:R-:W-:Y:S01]  /*4470*/  FADD.FTZ R22, R7, R24 ;  /* 0x0000001807167221 */ /* 0x002fe20000010000 */
[----:B0-----:R-:W-:Y:S01]  /*4480*/  MOV R29, 0xffffffff ;  /* 0xffffffff001d7802 */ /* 0x001fe20000000f00 */
[----:B------:R-:W-:Y:S01]  /*4490*/  IMAD.MOV.U32 R24, RZ, RZ, RZ ;  /* 0x000000ffff187224 */ /* 0x000fe200078e00ff */
[----:B------:R-:W-:Y:S01]  /*44a0*/  MOV R10, 0x44e0 ;  /* 0x000044e0000a7802 */ /* 0x000fe20000000f00 */
[----:B------:R-:W-:-:S02]  /*44b0*/  IMAD.MOV.U32 R27, RZ, RZ, 0x2 ;  /* 0x00000002ff1b7424 */ /* 0x000fc400078e00ff */
[----:B------:R-:W-:Y:S02]  /*44c0*/  IMAD.MOV.U32 R26, RZ, RZ, 0x1f ;  /* 0x0000001fff1a7424 */ /* 0x000fe400078e00ff */
[----:B------:R-:W-:Y:S05]  /*44d0*/  CALL.REL.NOINC `($__internal_12_$__cuda_sm70_shflsync_bfly_p) ;  /* 0x00000bf000007944 */ /* 0x000fea0003c00000 */
[----:B-1----:R-:W-:Y:S01]  /*44e0*/  FADD.FTZ R21, RZ, R24 ;  /* 0x00000018ff157221 */ /* 0x002fe20000010000 */
[----:B------:R-:W-:Y:S01]  /*44f0*/  MOV R10, 0x4550 ;  /* 0x00004550000a7802 */ /* 0x000fe20000000f00 */
[----:B0-----:R-:W-:Y:S02]  /*4500*/  IMAD.MOV.U32 R27, RZ, RZ, 0x1 ;  /* 0x00000001ff1b7424 */ /* 0x001fe400078e00ff */
[----:B------:R-:W-:Y:S01]  /*4510*/  IMAD.MOV.U32 R26, RZ, RZ, 0x1f ;  /* 0x0000001fff1a7424 */ /* 0x000fe200078e00ff */
[----:B------:R-:W-:Y:S01]  /*4520*/  MOV R24, R21 ;  /* 0x0000001500187202 */ /* 0x000fe20000000f00 */
[----:B------:R-:W-:Y:S02]  /*4530*/  IMAD.MOV.U32 R29, RZ, RZ, -0x1 ;  /* 0xffffffffff1d7424 */ /* 0x000fe400078e00ff */
        /* <DEDUP_REMOVED lines=183> */
[----:B-1----:R-:W-:Y:S01]  /*50b0*/  IMAD.MOV.U32 R10, RZ, RZ, R24 ;  /* 0x000000ffff0a7224 */ /* 0x002fe200078e0018 */
[----:B0-----:R-:W-:Y:S05]  /*50c0*/  BRA `(.L_x_586) ;  /* 0xffffdee000007947 */ /* 0x001fea000383ffff */
        .weak           $__internal_12_$__cuda_sm70_shflsync_bfly_p
        .type           $__internal_12_$__cuda_sm70_shflsync_bfly_p,@function
        .size           $__internal_12_$__cuda_sm70_shflsync_bfly_p,(.L_x_24673 - $__internal_12_$__cuda_sm70_shflsync_bfly_p)
$__internal_12_$__cuda_sm70_shflsync_bfly_p:
[----:B------:R-:W-:Y:S01]  /*50d0*/  IMAD.MOV.U32 R11, RZ, RZ, 0x0 ;  /* 0x00000000ff0b7424 */ /* 0x000fe200078e00ff */
[----:B------:R-:W-:Y:S04]  /*50e0*/  WARPSYNC R29 ;  /* 0x0000001d00007348 */ /* 0x000fe80003800000 */
[----:B------:R0:W1:Y:S01]  /*50f0*/  SHFL.BFLY PT, R24, R24, R27, R26 ;  /* 0x0c00001b18187389 */ /* 0x00006200000e001a */
[----:B------:R-:W-:Y:S05]  /*5100*/  RET.REL.NODEC R10 `(_ZN4vllm25paged_attention_v2_kernelI13__nv_bfloat16hLi120ELi32ELi128ELNS_18Fp8KVCacheDataTypeE2ELb1ELi512EEEvPfS3_PT_PKS4_PKT0_SA_ifPKiSC_iPKfiiiSE_SE_iiiii) ;  /* 0xffffaef00a007950 */ /* 0x000fea0003c3ffff */
.L_x_587:
        /* <DEDUP_REMOVED lines=15> */
.L_x_24673:


//--------------------- .text._ZN4vllm25paged_attention_v2_kernelI13__nv_bfloat16hLi112ELi32ELi128ELNS_18Fp8KVCacheDataTypeE2ELb1ELi512EEEvPfS3_PT_PKS4_PKT0_SA_ifPKiSC_iPKfiiiSE_SE_iiiii --------------------------
	.section	.text._ZN4vllm25paged_attention_v2_kernelI13__nv_bfloat16hLi112ELi32ELi128ELNS_18Fp8KVCacheDataTypeE2ELb1ELi512EEEvPfS3_PT_PKS4_PKT0_SA_ifPKiSC_iPKfiiiSE_SE_iiiii,"ax",@progbits
	.sectioninfo	@"SHI_REGISTERS=37"
	.align	128
        .global         _ZN4vllm25paged_attention_v2_kernelI13__nv_bfloat16hLi112ELi32ELi128ELNS_18Fp8KVCacheDataTypeE2ELb1ELi512EEEvPfS3_PT_PKS4_PKT0_SA_ifPKiSC_iPKfiiiSE_SE_iiiii
        .type           _ZN4vllm25paged_attention_v2_kernelI13__nv_bfloat16hLi112ELi32ELi128ELNS_18Fp8KVCacheDataTypeE2ELb1ELi512EEEvPfS3_PT_PKS4_PKT0_SA_ifPKiSC_iPKfiiiSE_SE_iiiii,@function
        .size           _ZN4vllm25paged_attention_v2_kernelI13__nv_bfloat16hLi112ELi32ELi128ELNS_18Fp8KVCacheDataTypeE2ELb1ELi512EEEvPfS3_PT_PKS4_PKT0_SA_ifPKiSC_iPKfiiiSE_SE_iiiii,(.L_x_24674 - _ZN4vllm25paged_attention_v2_kernelI13__nv_bfloat16hLi112ELi32ELi128ELNS_18Fp8KVCacheDataTypeE2ELb1ELi512EEEvPfS3_PT_PKS4_PKT0_SA_ifPKiSC_iPKfiiiSE_SE_iiiii)
        .other          _ZN4vllm25paged_attention_v2_kernelI13__nv_bfloat16hLi112ELi32ELi128ELNS_18Fp8KVCacheDataTypeE2ELb1ELi512EEEvPfS3_PT_PKS4_PKT0_SA_ifPKiSC_iPKfiiiSE_SE_iiiii,@"STO_CUDA_ENTRY STV_DEFAULT"
_ZN4vllm25paged_attention_v2_kernelI13__nv_bfloat16hLi112ELi32ELi128ELNS_18Fp8KVCacheDataTypeE2ELb1ELi512EEEvPfS3_PT_PKS4_PKT0_SA_ifPKiSC_iPKfiiiSE_SE_iiiii:
.text._ZN4vllm25paged_attention_v2_kernelI13__nv_bfloat16hLi112ELi32ELi128ELNS_18Fp8KVCacheDataTypeE2ELb1ELi512EEEvPfS3_PT_PKS4_PKT0_SA_ifPKiSC_iPKfiiiSE_SE_iiiii:
        /* <DEDUP_REMOVED lines=23> */
[----:B------:R-:W-:Y:S02]  /*0170*/  IMAD R3, R0, 0x20, R25 ;  /* 0x0000002000037824 */ /* 0x000fe400078e0219 */
[----:B-1----:R-:W-:Y:S01]  /*0180*/  IMAD R16, R21, 0x70, RZ ;  /* 0x0000007015107824 */ /* 0x002fe200078e02ff */
[----:B------:R-:W-:Y:S02]  /*0190*/  LOP3.LUT R19, R4, 0xffffffe0, RZ, 0xc0, !PT ;  /* 0xffffffe004137812 */ /* 0x000fe400078ec0ff */
[----:B------:R-:W-:-:S02]  /*01a0*/  IMNMX R2, R24, R3, PT ;  /* 0x0000000318027217 */ /* 0x000fc40003800200 */
[----:B------:R-:W-:Y:S02]  /*01b0*/  SHF.R.S32.HI R0, RZ, 0x5, R4 ;  /* 0x00000005ff007819 */ /* 0x000fe40000011404 */
[----:B------:R-:W-:Y:S01]  /*01c0*/  IADD3 R19, -R19, R20, RZ ;  /* 0x0000001413137210 */ /* 0x000fe20007ffe1ff */
[----:B------:R-:W-:Y:S01]  /*01d0*/  IMAD.IADD R23, R2, 0x1, -R25 ;  /* 0x0000000102177824 */ /* 0x000fe200078e0a19 */
        /* <DEDUP_REMOVED lines=13> */
[----:B------:R-:W-:Y:S02]  /*02b0*/  LEA R7, R20, 0x8, 0x4 ;  /* 0x0000000814077811 */ /* 0x000fe400078e20ff */
[----:B------:R-:W-:Y:S02]  /*02c0*/  MOV R6, R20 ;  /* 0x0000001400067202 */ /* 0x000fe40000000f00 */
[----:B------:R-:W-:Y:S02]  /*02d0*/  IADD3 R15, P1, P2, R5, R3, R16 ;  /* 0x00000003050f7210 */ /* 0x000fe40007a3e010 */
[----:B------:R-:W-:Y:S02]  /*02e0*/  SHF.R.S32.HI R3, RZ, 0x1f, R3 ;  /* 0x0000001fff037819 */ /* 0x000fe40000011403 */
[----:B------:R-:W-:Y:S02]  /*02f0*/  LEA R14, P3, R15, c[0x0][0x178], 0x1 ;  /* 0x00005e000f0e7a11 */ /* 0x000fe400078608ff */
[----:B------:R-:W-:-:S02]  /*0300*/  IADD3.X R4, R12, R3, R13, P1, P2 ;  /* 0x000000030c047210 */ /* 0x000fc40000fe440d */
[----:B------:R-:W-:Y:S02]  /*0310*/  IADD3 R14, P1, R14, 0x8, RZ ;  /* 0x000000080e0e7810 */ /* 0x000fe40007f3e0ff */
[----:B------:R-:W-:Y:S01]  /*0320*/  LEA.HI.X R15, R15, c[0x0][0x17c], R4, 0x1, P3 ;  /* 0x00005f000f0f7a11 */ /* 0x000fe200018f0c04 */
[----:B------:R-:W-:-:S04]  /*0330*/  IMAD.MOV.U32 R4, RZ, RZ, R2 ;  /* 0x000000ffff047224 */ /* 0x000fc800078e0002 */
[----:B------:R-:W-:Y:S02]  /*0340*/  IMAD.X R15, RZ, RZ, R15, P1 ;  /* 0x000000ffff0f7224 */ /* 0x000fe400008e060f */
.L_x_592:
        /* <DEDUP_REMOVED lines=15> */
.L_x_591:
[----:B------:R-:W-:Y:S05]  /*0440*/  BSYNC B1 ;  /* 0x0000000000017941 */ /* 0x000fea0003800000 */
.L_x_590:
[----:B------:R-:W-:Y:S05]  /*0450*/  @!P0 BRA `(.L_x_589) ;  /* 0x0000025000008947 */ /* 0x000fea0003800000 */
[----:B------:R-:W-:Y:S02]  /*0460*/  IADD3 R5, P0, R5, R16, RZ ;  /* 0x0000001005057210 */ /* 0x000fe40007f1e0ff */
[C---:B------:R-:W-:Y:S02]  /*0470*/  SHF.L.U32 R2, R6.reuse, 0x3, RZ ;  /* 0x0000000306027819 */ /* 0x040fe400000006ff */
[----:B------:R-:W-:Y:S01]  /*0480*/  IADD3 R27, R6, -0x200, RZ ;  /* 0xfffffe00061b7810 */ /* 0x000fe20007ffe0ff */
[----:B------:R-:W-:Y:S01]  /*0490*/  IMAD.X R12, R12, 0x1, R13, P0 ;  /* 0x000000010c0c7824 */ /* 0x000fe200000e060d */
[C---:B------:R-:W-:Y:S01]  /*04a0*/  LEA R31, P0, R5.reuse, c[0x0][0x178], 0x1 ;  /* 0x00005e00051f7a11 */ /* 0x040fe200078008ff */
[----:B------:R-:W-:Y:S01]  /*04b0*/  IMAD.WIDE R2, R2, 0x2, RZ ;  /* 0x0000000202027825 */ /* 0x000fe200078e02ff */
[----:B------:R-:W-:Y:S02]  /*04c0*/  LEA R30, R6, 0x1000, 0x4 ;  /* 0x00001000061e7811 */ /* 0x000fe400078e20ff */
[----:B------:R-:W-:-:S02]  /*04d0*/  LEA.HI.X R33, R5, c[0x0][0x17c], R12, 0x1, P0 ;  /* 0x00005f0005217a11 */ /* 0x000fc400000f0c0c */
[----:B------:R-:W-:-:S04]  /*04e0*/  LOP3.LUT R32, R2, 0xc, RZ, 0xfc, !PT ;  /* 0x0000000c02207812 */ /* 0x000fc800078efcff */
.L_x_593:
        /* <DEDUP_REMOVED lines=28> */
.L_x_589:
[----:B------:R-:W-:Y:S05]  /*06b0*/  BSYNC B0 ;  /* 0x0000000000007941 */ /* 0x000fea0003800000 */
.L_x_588:
        /* <DEDUP_REMOVED lines=86> */
.L_x_594:
[----:B------:R-:W-:-:S04]  /*0c20*/  IMAD.MOV.U32 R6, RZ, RZ, c[0x0][0xc] ;  /* 0x00000300ff067624 */ /* 0x000fc800078e00ff */
[----:B------:R-:W-:-:S04]  /*0c30*/  IMAD R5, R6, c[0x0][0x1d8], R21 ;  /* 0x0000760006057a24 */ /* 0x000fc800078e0215 */
[----:B------:R-:W-:-:S03]  /*0c40*/  IMAD R6, R5, c[0x0][0x1e8], RZ ;  /* 0x00007a0005067a24 */ /* 0x000fc600078e02ff */
.L_x_595:
        /* <DEDUP_REMOVED lines=20> */
.L_x_599:
        /* <DEDUP_REMOVED lines=36> */
.L_x_597:
[----:B------:R-:W-:Y:S05]  /*0fd0*/  BSYNC B7 ;  /* 0x0000000000077941 */ /* 0x000fea0003800000 */
.L_x_596:
[----:B------:R-:W-:Y:S05]  /*0fe0*/  BRA.DIV ~URZ, `(.L_x_600) ;  /* 0x000030a27f007947 */ /* 0x000fea000b800000 */
[----:B------:R-:W-:-:S05]  /*0ff0*/  IMAD.MOV.U32 R2, RZ, RZ, -0x800001 ;  /* 0xff7fffffff027424 */ /* 0x000fca00078e00ff */
.L_x_638:
        /* <DEDUP_REMOVED lines=10> */
.L_x_639:
[----:B------:R-:W-:Y:S01]  /*10a0*/  ISETP.NE.AND P0, PT, R19, RZ, PT ;  /* 0x000000ff1300720c */ /* 0x000fe20003f05270 */
[----:B------:R-:W-:-:S12]  /*10b0*/  WARPSYNC 0xffffffff ;  /* 0xffffffff00007948 */ /* 0x000fd80003800000 */
[----:B-1----:R-:W-:-:S05]  /*10c0*/  @!P0 FMNMX.FTZ R9, R9, R8, !PT ;  /* 0x0000000809098209 */ /* 0x002fca0007810000 */
[----:B------:R1:W-:Y:S02]  /*10d0*/  @!P0 STS [R0.X4+0xe0], R9 ;  /* 0x0000e00900008388 */ /* 0x0003e40000004800 */
[----:B------:R-:W-:Y:S01]  /*10e0*/  BAR.SYNC.DEFER_BLOCKING 0x0 ;  /* 0x0000000000007b1d */ /* 0x000fe20000010000 */
[----:B------:R-:W-:Y:S02]  /*10f0*/  ISETP.GT.AND P0, PT, R19, 0x3, PT ;  /* 0x000000031300780c */ /* 0x000fe40003f04270 */
[----:B------:R-:W-:-:S03]  /*1100*/  ISETP.GE.AND P2, PT, R20, R23, PT ;  /* 0x000000171400720c */ /* 0x000fc60003f46270 */
        /* <DEDUP_REMOVED lines=9> */
[----:B------:R-:W-:Y:S01]  /*11a0*/  MOV R8, 0xfffffff0 ;  /* 0xfffffff000087802 */ /* 0x000fe20000000f00 */
[----:B------:R-:W-:Y:S01]  /*11b0*/  BSSY B1, `(.L_x_604) ;  /* 0x000001d000017945 */ /* 0x000fe20003800000 */
[----:B------:R-:W-:-:S03]  /*11c0*/  LOP3.LUT R3, RZ, R26, RZ, 0x33, !PT ;  /* 0x0000001aff037212 */ /* 0x000fc600078e33ff */
[----:B------:R-:W-:-:S05]  /*11d0*/  IMAD R8, R17, R8, -0x11 ;  /* 0xffffffef11087424 */ /* 0x000fca00078e0208 */
        /* <DEDUP_REMOVED lines=9> */
[----:B------:R-:W-:Y:S01]  /*1270*/  LOP3.LUT P0, R7, R3, 0x3, RZ, 0xc0, !PT ;  /* 0x0000000303077812 */ /* 0x000fe2000780c0ff */
[----:B------:R-:W-:-:S12]  /*1280*/  IMAD.MOV.U32 R3, RZ, RZ, RZ ;  /* 0x000000ffff037224 */ /* 0x000fd800078e00ff */
[----:B------:R-:W-:Y:S05]  /*1290*/  @!P0 BRA `(.L_x_605) ;  /* 0x000000e000008947 */ /* 0x000fea0003800000 */
[----:B------:R-:W-:Y:S01]  /*12a0*/  HFMA2.MMA R3, -RZ, RZ, 0, 0 ;  /* 0x00000000ff037435 */ /* 0x000fe200000001ff */
[----:B-1----:R-:W-:Y:S01]  /*12b0*/  LEA R9, R20, 0x100, 0x2 ;  /* 0x0000010014097811 */ /* 0x002fe200078e10ff */
[----:B------:R-:W-:-:S04]  /*12c0*/  IMAD.MOV.U32 R8, RZ, RZ, R20 ;  /* 0x000000ffff087224 */ /* 0x000fc800078e0014 */
.L_x_606:
        /* <DEDUP_REMOVED lines=11> */
.L_x_605:
[----:B------:R-:W-:Y:S05]  /*1380*/  BSYNC B1 ;  /* 0x0000000000017941 */ /* 0x000fea0003800000 */
.L_x_604:
        /* <DEDUP_REMOVED lines=9> */
[----:B-1----:R-:W-:Y:S02]  /*1420*/  IADD3 R9, R23, -0x600, RZ ;  /* 0xfffffa0017097810 */ /* 0x002fe40007ffe0ff */
.L_x_609:
        /* <DEDUP_REMOVED lines=8> */
[----:B------:R-:W0:Y:S02]  /*14b0*/  LDS R33, [R7+0xc00] ;  /* 0x000c000007217984 */ /* 0x000e240000000800 */
        /* <DEDUP_REMOVED lines=91> */
.L_x_608:
[----:B------:R-:W-:Y:S05]  /*1a70*/  BSYNC B1 ;  /* 0x0000000000017941 */ /* 0x000fea0003800000 */
.L_x_607:
[----:B-1----:R-:W-:Y:S01]  /*1a80*/  IMAD.IADD R9, R23, 0x1, -R8 ;  /* 0x0000000117097824 */ /* 0x002fe200078e0a08 */
        /* <DEDUP_REMOVED lines=54> */
.L_x_611:
[----:B------:R-:W-:Y:S05]  /*1df0*/  BSYNC B1 ;  /* 0x0000000000017941 */ /* 0x000fea0003800000 */
.L_x_610:
        /* <DEDUP_REMOVED lines=26> */
.L_x_603:
[----:B------:R-:W-:Y:S05]  /*1fa0*/  BSYNC B0 ;  /* 0x0000000000007941 */ /* 0x000fea0003800000 */
.L_x_602:
        /* <DEDUP_REMOVED lines=41> */
[----:B------:R-:W-:Y:S01]  /*2240*/  IMAD.MOV.U32 R8, RZ, RZ, R9 ;  /* 0x000000ffff087224 */ /* 0x000fe200078e0009 */
[----:B------:R-:W-:Y:S02]  /*2250*/  LEA R9, R20, 0x100, 0x2 ;  /* 0x0000010014097811 */ /* 0x000fe400078e10ff */
[----:B------:R-:W-:-:S03]  /*2260*/  MOV R10, R20 ;  /* 0x00000014000a7202 */ /* 0x000fc60000000f00 */
.L_x_616:
        /* <DEDUP_REMOVED lines=8> */
.L_x_615:
[----:B------:R-:W-:Y:S05]  /*22f0*/  BSYNC B1 ;  /* 0x0000000000017941 */ /* 0x000fea0003800000 */
.L_x_614:
        /* <DEDUP_REMOVED lines=10> */
.L_x_619:
        /* <DEDUP_REMOVED lines=10> */
[----:B01----:R-:W-:-:S02]  /*2440*/  FMUL.FTZ R9, R7, R12 ;  /* 0x0000000c07097220 */ /* 0x003fc40000410000 */
[----:B------:R-:W0:Y:S01]  /*2450*/  LDS R12, [R8+0xc00] ;  /* 0x000c0000080c7984 */ /* 0x000e220000000800 */
[----:B--2---:R-:W-:-:S03]  /*2460*/  FMUL.FTZ R11, R7, R14 ;  /* 0x0000000e070b7220 */ /* 0x004fc60000410000 */
[----:B------:R1:W-:Y:S01]  /*2470*/  STS [R8+-0x400], R9 ;  /* 0xfffc000908007388 */ /* 0x0003e20000000800 */
[----:B---3--:R-:W-:-:S03]  /*2480*/  FMUL.FTZ R13, R7, R24 ;  /* 0x00000018070d7220 */ /* 0x008fc60000410000 */
[----:B------:R-:W2:Y:S01]  /*2490*/  LDS R14, [R8+0xe00] ;  /* 0x000e0000080e7984 */ /* 0x000ea20000000800 */
[----:B----4-:R-:W-:-:S03]  /*24a0*/  FMUL.FTZ R15, R7, R26 ;  /* 0x0000001a070f7220 */ /* 0x010fc60000410000 */
[----:B------:R-:W3:Y:S01]  /*24b0*/  LDS R24, [R8+0x1000] ;  /* 0x0010000008187984 */ /* 0x000ee20000000800 */
[----:B-----5:R-:W-:-:S03]  /*24c0*/  FMUL.FTZ R25, R7, R28 ;  /* 0x0000001c07197220 */ /* 0x020fc60000410000 */
[----:B------:R-:W-:Y:S01]  /*24d0*/  LDS R26, [R8+0x1200] ;  /* 0x00120000081a7984 */ /* 0x000fe20000000800 */
[----:B------:R-:W-:-:S03]  /*24e0*/  FMUL.FTZ R27, R7, R30 ;  /* 0x0000001e071b7220 */ /* 0x000fc60000410000 */
[----:B------:R-:W4:Y:S01]  /*24f0*/  LDS R28, [R8+0x1400] ;  /* 0x00140000081c7984 */ /* 0x000f220000000800 */
[----:B-1----:R-:W-:-:S03]  /*2500*/  FMUL.FTZ R9, R7, R32 ;  /* 0x0000002007097220 */ /* 0x002fc60000410000 */
[----:B------:R-:W1:Y:S01]  /*2510*/  LDS R30, [R8+0x1600] ;  /* 0x00160000081e7984 */ /* 0x000e620000000800 */
        /* <DEDUP_REMOVED lines=8> */
[----:B--2---:R-:W-:-:S03]  /*25a0*/  FMUL.FTZ R13, R7, R14 ;  /* 0x0000000e070d7220 */ /* 0x004fc60000410000 */
[----:B------:R1:W-:Y:S01]  /*25b0*/  STS [R8+0x600], R27 ;  /* 0x0006001b08007388 */ /* 0x0003e20000000800 */
[----:B---3--:R-:W-:-:S03]  /*25c0*/  FMUL.FTZ R15, R7, R24 ;  /* 0x00000018070f7220 */ /* 0x008fc60000410000 */
[----:B------:R0:W-:Y:S04]  /*25d0*/  STS [R8+0x800], R9 ;  /* 0x0008000908007388 */ /* 0x0001e80000000800 */
[----:B------:R5:W-:Y:S01]  /*25e0*/  STS [R8+0xa00], R29 ;  /* 0x000a001d08007388 */ /* 0x000be20000000800 */
[C---:B----4-:R-:W-:Y:S02]  /*25f0*/  FMUL.FTZ R25, R7.reuse, R28 ;  /* 0x0000001c07197220 */ /* 0x050fe40000410000 */
[C---:B-1----:R-:W-:Y:S01]  /*2600*/  FMUL.FTZ R27, R7.reuse, R30 ;  /* 0x0000001e071b7220 */ /* 0x042fe20000410000 */
        /* <DEDUP_REMOVED lines=13> */
.L_x_618:
[----:B------:R-:W-:Y:S05]  /*26e0*/  BSYNC B1 ;  /* 0x0000000000017941 */ /* 0x000fea0003800000 */
.L_x_617:
        /* <DEDUP_REMOVED lines=31> */
.L_x_621:
[----:B------:R-:W-:Y:S05]  /*28e0*/  BSYNC B1 ;  /* 0x0000000000017941 */ /* 0x000fea0003800000 */
.L_x_620:
        /* <DEDUP_REMOVED lines=14> */
.L_x_613:
[----:B------:R-:W-:Y:S05]  /*29d0*/  BSYNC B0 ;  /* 0x0000000000007941 */ /* 0x000fea0003800000 */
.L_x_612:
        /* <DEDUP_REMOVED lines=20> */
.L_x_623:
[----:B------:R-:W-:Y:S05]  /*2b20*/  BSYNC B0 ;  /* 0x0000000000007941 */ /* 0x000fea0003800000 */
.L_x_622:
[----:B------:R-:W-:Y:S01]  /*2b30*/  BSSY B6, `(.L_x_624) ;  /* 0x000003a000067945 */ /* 0x000fe20003800000 */
[----:B------:R-:W-:Y:S05]  /*2b40*/  @P1 BRA `(.L_x_625) ;  /* 0x0000038000001947 */ /* 0x000fea0003800000 */
[----:B0-----:R-:W-:Y:S02]  /*2b50*/  IABS R11, c[0x0][0x1e4] ;  /* 0x00007900000b7a13 */ /* 0x001fe40000000000 */
[----:B------:R-:W-:Y:S02]  /*2b60*/  IABS R15, c[0x0][0x1e0] ;  /* 0x00007800000f7a13 */ /* 0x000fe40000000000 */
[----:B------:R-:W0:Y:S01]  /*2b70*/  I2F.RP R7, R11 ;  /* 0x0000000b00077306 */ /* 0x000e220000209400 */
        /* <DEDUP_REMOVED lines=9> */
[----:B0-----:R-:W-:Y:S01]  /*2c10*/  IMAD.MOV.U32 R2, RZ, RZ, RZ ;  /* 0x000000ffff027224 */ /* 0x001fe200078e00ff */
[----:B--2---:R-:W-:Y:S01]  /*2c20*/  IADD3 R12, RZ, -R3, RZ ;  /* 0x80000003ff0c7210 */ /* 0x004fe20007ffe0ff */
[----:B-1----:R-:W-:-:S04]  /*2c30*/  IMAD.MOV.U32 R8, RZ, RZ, RZ ;  /* 0x000000ffff087224 */ /* 0x002fc800078e00ff */
[----:B------:R-:W-:Y:S02]  /*2c40*/  IMAD R7, R12, R11, RZ ;  /* 0x0000000b0c077224 */ /* 0x000fe400078e02ff */
[----:B---3--:R-:W-:Y:S02]  /*2c50*/  IMAD.MOV R14, RZ, RZ, -R9 ;  /* 0x000000ffff0e7224 */ /* 0x008fe400078e0a09 */
[----:B------:R-:W-:Y:S01]  /*2c60*/  IMAD.HI.U32 R13, R3, R7, R2 ;  /* 0x00000007030d7227 */ /* 0x000fe200078e0002 */
[----:B------:R-:W-:-:S03]  /*2c70*/  IABS R2, c[0x0][0x1e4] ;  /* 0x0000790000027a13 */ /* 0x000fc60000000000 */
[----:B------:R-:W-:-:S04]  /*2c80*/  IMAD R21, R14, R15, RZ ;  /* 0x0000000f0e157224 */ /* 0x000fc800078e02ff */
[----:B------:R-:W-:Y:S01]  /*2c90*/  IMAD.HI.U32 R10, R9, R21, R8 ;  /* 0x00000015090a7227 */ /* 0x000fe200078e0008 */
[----:B------:R-:W-:Y:S02]  /*2ca0*/  IADD3 R8, R4, -c[0x0][0x1dc], RZ ;  /* 0x8000770004087a10 */ /* 0x000fe40007ffe0ff */
[----:B------:R-:W-:Y:S02]  /*2cb0*/  MOV R9, R2 ;  /* 0x0000000200097202 */ /* 0x000fe40000000f00 */
.L_x_627:
        /* <DEDUP_REMOVED lines=11> */
[----:B------:R-:W-:-:S04]  /*2d70*/  @P0 IADD3 R3, R3, 0x1, RZ ;  /* 0x0000000103030810 */ /* 0x000fc80007ffe0ff */
[----:B------:R-:W-:-:S05]  /*2d80*/  MOV R7, R3 ;  /* 0x0000000300077202 */ /* 0x000fca0000000f00 */
        /* <DEDUP_REMOVED lines=9> */
[----:B------:R-:W-:-:S04]  /*2e20*/  @!P0 IADD3 R2, R2, -R15, RZ ;  /* 0x8000000f02028210 */ /* 0x000fc80007ffe0ff */
        /* <DEDUP_REMOVED lines=10> */
.L_x_625:
[----:B------:R-:W-:Y:S05]  /*2ed0*/  BSYNC B6 ;  /* 0x0000000000067941 */ /* 0x000fea0003800000 */
.L_x_624:
[----:B------:R-:W-:Y:S05]  /*2ee0*/  BRA.DIV ~URZ, `(.L_x_628) ;  /* 0x000013f27f007947 */ /* 0x000fea000b800000 */
[----:B0-----:R-:W-:-:S04]  /*2ef0*/  IMAD.MOV.U32 R2, RZ, RZ, RZ ;  /* 0x000000ffff027224 */ /* 0x001fc800078e00ff */
.L_x_640:
[----:B------:R-:W-:Y:S01]  /*2f00*/  FADD.FTZ R4, RZ, R2 ;  /* 0x00000002ff047221 */ /* 0x000fe20000010000 */
[----:B------:R-:W-:Y:S05]  /*2f10*/  BRA.DIV ~URZ, `(.L_x_629) ;  /* 0x000014427f007947 */ /* 0x000fea000b800000 */
[----:B------:R-:W0:Y:S01]  /*2f20*/  SHFL.BFLY PT, R22, R4, 0x1, 0x1f ;  /* 0x0c201f0004167f89 */ /* 0x000e2200000e0000 */
[----:B------:R-:W-:Y:S01]  /*2f30*/  HFMA2.MMA R21, -RZ, RZ, 0, 0 ;  /* 0x00000000ff157435 */ /* 0x000fe200000001ff */
[----:B------:R-:W-:Y:S01]  /*2f40*/  CS2R R12, SRZ ;  /* 0x00000000000c7805 */ /* 0x000fe2000001ff00 */
[----:B------:R-:W-:Y:S01]  /*2f50*/  IMAD.MOV.U32 R14, RZ, RZ, RZ ;  /* 0x000000ffff0e7224 */ /* 0x000fe200078e00ff */
[----:B------:R-:W-:Y:S01]  /*2f60*/  CS2R R10, SRZ ;  /* 0x00000000000a7805 */ /* 0x000fe2000001ff00 */
[----:B------:R-:W-:Y:S01]  /*2f70*/  CS2R R8, SRZ ;  /* 0x0000000000087805 */ /* 0x000fe2000001ff00 */
[----:B------:R-:W-:Y:S01]  /*2f80*/  CS2R R6, SRZ ;  /* 0x0000000000067805 */ /* 0x000fe2000001ff00 */
[----:B------:R-:W-:Y:S02]  /*2f90*/  IMAD.MOV.U32 R23, RZ, RZ, RZ ;  /* 0x000000ffff177224 */ /* 0x000fe400078e00ff */
[----:B------:R-:W-:-:S02]  /*2fa0*/  IMAD.MOV.U32 R2, RZ, RZ, RZ ;  /* 0x000000ffff027224 */ /* 0x000fc400078e00ff */
[----:B0-----:R-:W-:Y:S02]  /*2fb0*/  FADD.FTZ R22, R4, R22 ;  /* 0x0000001604167221 */ /* 0x001fe40000010000 */
[----:B------:R-:W-:Y:S02]  /*2fc0*/  CS2R R4, SRZ ;  /* 0x0000000000047805 */ /* 0x000fe4000001ff00 */
.L_x_641:
[----:B------:R-:W-:Y:S01]  /*2fd0*/  LOP3.LUT R3, R19, 0x3, RZ, 0xc0, !PT ;  /* 0x0000000313037812 */ /* 0x000fe200078ec0ff */
[----:B------:R-:W-:Y:S01]  /*2fe0*/  WARPSYNC 0xffffffff ;  /* 0xffffffff00007948 */ /* 0x000fe20003800000 */
[----:B------:R-:W-:Y:S01]  /*2ff0*/  SHF.R.S32.HI R24, RZ, 0x1f, R19 ;  /* 0x0000001fff187819 */ /* 0x000fe20000011413 */
[----:B------:R-:W-:Y:S01]  /*3000*/  BAR.SYNC.DEFER_BLOCKING 0x0 ;  /* 0x0000000000007b1d */ /* 0x000fe20000010000 */
[----:B------:R-:W-:Y:S02]  /*3010*/  ISETP.NE.AND P0, PT, R3, RZ, PT ;  /* 0x000000ff0300720c */ /* 0x000fe40003f05270 */
[----:B------:R-:W-:Y:S02]  /*3020*/  LOP3.LUT R3, R20, 0xffffffc0, RZ, 0xc0, !PT ;  /* 0xffffffc014037812 */ /* 0x000fe400078ec0ff */
[----:B------:R-:W-:Y:S01]  /*3030*/  LEA.HI R15, R24, R19, RZ, 0x2 ;  /* 0x00000013180f7211 */ /* 0x000fe200078f10ff */
[----:B------:R-:W-:Y:S01]  /*3040*/  BSSY B0, `(.L_x_630) ;  /* 0x000001a000007945 */ /* 0x000fe20003800000 */
[----:B------:R-:W-:Y:S01]  /*3050*/  ISETP.NE.OR P5, PT, R3, 0x40, P0 ;  /* 0x000000400300780c */ /* 0x000fe200007a5670 */
[----:B------:R-:W-:Y:S01]  /*3060*/  FADD.FTZ R3, R2, R23 ;  /* 0x0000001702037221 */ /* 0x000fe20000010000 */
[----:B------:R-:W-:-:S02]  /*3070*/  SHF.R.S32.HI R15, RZ, 0x2, R15 ;  /* 0x00000002ff0f7819 */ /* 0x000fc4000001140f */
[C---:B------:R-:W-:Y:S02]  /*3080*/  IADD3 R26, R20.reuse, 0x1f, RZ ;  /* 0x0000001f141a7810 */ /* 0x040fe40007ffe0ff */
[----:B------:R-:W-:Y:S01]  /*3090*/  LOP3.LUT R25, R20, 0xffffffe0, RZ, 0xc0, !PT ;  /* 0xffffffe014197812 */ /* 0x000fe200078ec0ff */
[----:B------:R-:W-:Y:S01]  /*30a0*/  IMAD R0, R0, 0x70, R15 ;  /* 0x0000007000007824 */ /* 0x000fe200078e020f */
[----:B------:R-:W-:Y:S02]  /*30b0*/  ISETP.GT.U32.AND P3, PT, R26, 0x3e, PT ;  /* 0x0000003e1a00780c */ /* 0x000fe40003f64070 */
[----:B------:R-:W-:Y:S02]  /*30c0*/  ISETP.NE.OR P4, PT, R25, 0x20, P0 ;  /* 0x000000201900780c */ /* 0x000fe40000785670 */
[C---:B------:R-:W-:Y:S02]  /*30d0*/  ISETP.GT.OR P1, PT, R20.reuse, 0x3f, P0 ;  /* 0x0000003f1400780c */ /* 0x040fe40000724670 */
        /* <DEDUP_REMOVED lines=16> */
.L_x_631:
[----:B------:R-:W-:Y:S05]  /*31e0*/  BSYNC B0 ;  /* 0x0000000000007941 */ /* 0x000fea0003800000 */
.L_x_630:
        /* <DEDUP_REMOVED lines=31> */
.L_x_633:
[----:B------:R-:W-:Y:S05]  /*33e0*/  BSYNC B0 ;  /* 0x0000000000007941 */ /* 0x000fea0003800000 */
.L_x_632:
        /* <DEDUP_REMOVED lines=17> */
.L_x_635:
[----:B------:R-:W-:Y:S05]  /*3500*/  BSYNC B0 ;  /* 0x0000000000007941 */ /* 0x000fea0003800000 */
.L_x_634:
        /* <DEDUP_REMOVED lines=32> */
.L_x_637:
[----:B------:R-:W-:Y:S05]  /*3710*/  BSYNC B0 ;  /* 0x0000000000007941 */ /* 0x000fea0003800000 */
.L_x_636:
[----:B------:R-:W-:Y:S06]  /*3720*/  BAR.SYNC.DEFER_BLOCKING 0x0 ;  /* 0x0000000000007b1d */ /* 0x000fec0000010000 */
[----:B------:R-:W-:Y:S05]  /*3730*/  @P3 EXIT ;  /* 0x000000000000394d */ /* 0x000fea0003800000 */
[----:B------:R-:W-:Y:S02]  /*3740*/  IMAD R18, R18, c[0x0][0xc], RZ ;  /* 0x0000030012127a24 */ /* 0x000fe400078e02ff */
[----:B------:R-:W-:-:S02]  /*3750*/  IMAD R2, R17, 0x70, RZ ;  /* 0x0000007011027824 */ /* 0x000fc400078e02ff */
[----:B01----:R-:W-:Y:S02]  /*3760*/  IMAD R0, R18, c[0x0][0x14], RZ ;  /* 0x0000050012007a24 */ /* 0x003fe400078e02ff */
[----:B------:R-:W-:Y:S01]  /*3770*/  IMAD R19, R16, c[0x0][0x14], RZ ;  /* 0x0000050010137a24 */ /* 0x000fe200078e02ff */
[----:B------:R-:W-:Y:S01]  /*3780*/  SHF.R.S32.HI R16, RZ, 0x1f, R2 ;  /* 0x0000001fff107819 */ /* 0x000fe20000011402 */
[----:B------:R-:W-:-:S03]  /*3790*/  IMAD R0, R0, 0x70, RZ ;  /* 0x0000007000007824 */ /* 0x000fc600078e02ff */
[----:B------:R-:W-:Y:S02]  /*37a0*/  SHF.R.S32.HI R23, RZ, 0x1f, R19 ;  /* 0x0000001fff177819 */ /* 0x000fe40000011413 */
[----:B------:R-:W-:Y:S01]  /*37b0*/  IADD3 R2, P1, P2, R0, R19, R2 ;  /* 0x0000001300027210 */ /* 0x000fe20007a3e002 */
[----:B------:R-:W-:-:S12]  /*37c0*/  @P0 EXIT ;  /* 0x000000000000094d */ /* 0x000fd80003800000 */
[----:B------:R-:W-:Y:S02]  /*37d0*/  SHF.R.S32.HI R0, RZ, 0x1f, R0 ;  /* 0x0000001fff007819 */ /* 0x000fe40000011400 */
[C---:B------:R-:W-:Y:S02]  /*37e0*/  IADD3 R17, R15.reuse, 0x8, RZ ;  /* 0x000000080f117810 */ /* 0x040fe40007ffe0ff */
[----:B------:R-:W-:Y:S02]  /*37f0*/  IADD3.X R0, R0, R23, R16, P1, P2 ;  /* 0x0000001700007210 */ /* 0x000fe40000fe4410 */
[----:B------:R-:W-:Y:S02]  /*3800*/  IADD3 R19, R15, 0x10, RZ ;  /* 0x000000100f137810 */ /* 0x000fe40007ffe0ff */
[----:B------:R-:W-:-:S02]  /*3810*/  IADD3 R25, P1, R17, R2, RZ ;  /* 0x0000000211197210 */ /* 0x000fc40007f3e0ff */
[-C--:B------:R-:W-:Y:S02]  /*3820*/  IADD3 R27, P0, R15, R2.reuse, RZ ;  /* 0x000000020f1b7210 */ /* 0x080fe40007f1e0ff */
[----:B------:R-:W-:Y:S02]  /*3830*/  IADD3 R23, P2, R19, R2, RZ ;  /* 0x0000000213177210 */ /* 0x000fe40007f5e0ff */
[-C--:B------:R-:W-:Y:S02]  /*3840*/  LEA.HI.X.SX32 R26, R17, R0.reuse, 0x1, P1 ;  /* 0x00000000111a7211 */ /* 0x080fe400008f0eff */
[----:B------:R-:W-:Y:S02]  /*3850*/  LEA R18, P1, R25, c[0x0][0x170], 0x1 ;  /* 0x00005c0019127a11 */ /* 0x000fe400078208ff */
[----:B------:R-:W-:Y:S02]  /*3860*/  LEA.HI.X.SX32 R28, R15, R0, 0x1, P0 ;  /* 0x000000000f1c7211 */ /* 0x000fe400000f0eff */
[----:B------:R-:W-:-:S02]  /*3870*/  LEA R20, P0, R27, c[0x0][0x170], 0x1 ;  /* 0x00005c001b147a11 */ /* 0x000fc400078008ff */
[----:B------:R-:W-:Y:S02]  /*3880*/  LEA.HI.X.SX32 R24, R19, R0, 0x1, P2 ;  /* 0x0000000013187211 */ /* 0x000fe400010f0eff */
[----:B------:R-:W-:Y:S02]  /*3890*/  LEA R16, P2, R23, c[0x0][0x170], 0x1 ;  /* 0x00005c0017107a11 */ /* 0x000fe400078408ff */
[----:B------:R-:W-:Y:S02]  /*38a0*/  LEA.HI.X R19, R25, c[0x0][0x174], R26, 0x1, P1 ;  /* 0x00005d0019137a11 */ /* 0x000fe400008f0c1a */
[----:B------:R-:W-:Y:S02]  /*38b0*/  IADD3 R25, R15, 0x20, RZ ;  /* 0x000000200f197810 */ /* 0x000fe40007ffe0ff */
[----:B------:R-:W-:Y:S02]  /*38c0*/  F2FP.BF16.PACK_AB R22, R21, R22 ;  /* 0x000000161516723e */ /* 0x000fe400000010ff */
[----:B------:R-:W-:-:S02]  /*38d0*/  LEA.HI.X R21, R27, c[0x0][0x174], R28, 0x1, P0 ;  /* 0x00005d001b157a11 */ /* 0x000fc400000f0c1c */
[----:B------:R-:W-:Y:S02]  /*38e0*/  LEA.HI.X R17, R23, c[0x0][0x174], R24, 0x1, P2 ;  /* 0x00005d0017117a11 */ /* 0x000fe400010f0c18 */
[C---:B------:R-:W-:Y:S01]  /*38f0*/  IADD3 R27, R15.reuse, 0x28, RZ ;  /* 0x000000280f1b7810 */ /* 0x040fe20007ffe0ff */
[----:B------:R0:W-:Y:S01]  /*3900*/  STG.E.U16 [R20.64], R22 ;  /* 0x0000001614007986 */ /* 0x0001e2000c101524 */
[----:B------:R-:W-:Y:S02]  /*3910*/  IADD3 R23, R15, 0x18, RZ ;  /* 0x000000180f177810 */ /* 0x000fe40007ffe0ff */
[----:B------:R-:W-:Y:S02]  /*3920*/  IADD3 R24, P1, R25, R2, RZ ;  /* 0x0000000219187210 */ /* 0x000fe40007f3e0ff */
[----:B------:R-:W-:Y:S02]  /*3930*/  PRMT R28, R22, 0x7632, R28 ;  /* 0x00007632161c7816 */ /* 0x000fe4000000001c */
[----:B------:R-:W-:-:S02]  /*3940*/  F2FP.BF16.PACK_AB R13, R14, R13 ;  /* 0x0000000d0e0d723e */ /* 0x000fc400000010ff */
[-C--:B------:R-:W-:Y:S01]  /*3950*/  IADD3 R14, P2, R27, R2.reuse, RZ ;  /* 0x000000021b0e7210 */ /* 0x080fe20007f5e0ff */
[----:B------:R1:W-:Y:S01]  /*3960*/  STG.E.U16 [R18.64], R28 ;  /* 0x0000001c12007986 */ /* 0x0003e2000c101524 */
[----:B------:R-:W-:Y:S02]  /*3970*/  IADD3 R26, P0, R23, R2, RZ ;  /* 0x00000002171a7210 */ /* 0x000fe40007f1e0ff */
[-C--:B------:R-:W-:Y:S02]  /*3980*/  LEA.HI.X.SX32 R25, R25, R0.reuse, 0x1, P1 ;  /* 0x0000000019197211 */ /* 0x080fe400008f0eff */
[----:B0-----:R-:W-:Y:S02]  /*3990*/  LEA R20, P1, R24, c[0x0][0x170], 0x1 ;  /* 0x00005c0018147a11 */ /* 0x001fe400078208ff */
[-C--:B------:R-:W-:Y:S02]  /*39a0*/  LEA.HI.X.SX32 R27, R27, R0.reuse, 0x1, P2 ;  /* 0x000000001b1b7211 */ /* 0x080fe400010f0eff */
[----:B------:R-:W-:-:S02]  /*39b0*/  LEA.HI.X.SX32 R23, R23, R0, 0x1, P0 ;  /* 0x0000000017177211 */ /* 0x000fc400000f0eff */
[----:B------:R-:W-:Y:S02]  /*39c0*/  LEA R22, P0, R26, c[0x0][0x170], 0x1 ;  /* 0x00005c001a167a11 */ /* 0x000fe400078008ff */
[----:B-1----:R-:W-:Y:S02]  /*39d0*/  LEA R18, P2, R14, c[0x0][0x170], 0x1 ;  /* 0x00005c000e127a11 */ /* 0x002fe400078408ff */
[----:B------:R-:W-:Y:S02]  /*39e0*/  LEA.HI.X R21, R24, c[0x0][0x174], R25, 0x1, P1 ;  /* 0x00005d0018157a11 */ /* 0x000fe400008f0c19 */
[C---:B------:R-:W-:Y:S02]  /*39f0*/  PRMT R24, R13.reuse, 0x7610, R24 ;  /* 0x000076100d187816 */ /* 0x040fe40000000018 */
[----:B------:R-:W-:Y:S02]  /*3a00*/  LEA.HI.X R19, R14, c[0x0][0x174], R27, 0x1, P2 ;  /* 0x00005d000e137a11 */ /* 0x000fe400010f0c1b */
[----:B------:R-:W-:Y:S01]  /*3a10*/  LEA.HI.X R23, R26, c[0x0][0x174], R23, 0x1, P0 ;  /* 0x00005d001a177a11 */ /* 0x000fe200000f0c17 */
[----:B------:R0:W-:Y:S01]  /*3a20*/  STG.E.U16 [R16.64], R24 ;  /* 0x0000001810007986 */ /* 0x0001e2000c101524 */
[----:B------:R-:W-:-:S02]  /*3a30*/  PRMT R14, R13, 0x7632, R14 ;  /* 0x000076320d0e7816 */ /* 0x000fc4000000000e */
[----:B------:R-:W-:Y:S02]  /*3a40*/  F2FP.BF16.PACK_AB R10, R11, R10 ;  /* 0x0000000a0b0a723e */ /* 0x000fe400000010ff */
[C---:B------:R-:W-:Y:S01]  /*3a50*/  IADD3 R11, R15.reuse, 0x30, RZ ;  /* 0x000000300f0b7810 */ /* 0x040fe20007ffe0ff */
[----:B------:R1:W-:Y:S01]  /*3a60*/  STG.E.U16 [R22.64], R14 ;  /* 0x0000000e16007986 */ /* 0x0003e2000c101524 */
[C---:B------:R-:W-:Y:S02]  /*3a70*/  IADD3 R29, R15.reuse, 0x50, RZ ;  /* 0x000000500f1d7810 */ /* 0x040fe40007ffe0ff */
[----:B------:R-:W-:Y:S01]  /*3a80*/  IADD3 R13, R15, 0x38, RZ ;  /* 0x000000380f0d7810 */ /* 0x000fe20007ffe0ff */
[----:B------:R2:W-:Y:S01]  /*3a90*/  STG.E.U16 [R20.64], R10 ;  /* 0x0000000a14007986 */ /* 0x0005e2000c101524 */
[----:B------:R-:W-:Y:S02]  /*3aa0*/  IADD3 R28, P5, R11, R2, RZ ;  /* 0x000000020b1c7210 */ /* 0x000fe40007fbe0ff */
[----:B0-----:R-:W-:-:S02]  /*3ab0*/  IADD3 R17, R15, 0x58, RZ ;  /* 0x000000580f117810 */ /* 0x001fc40007ffe0ff */
[C---:B------:R-:W-:Y:S02]  /*3ac0*/  IADD3 R27, R15.reuse, 0x48, RZ ;  /* 0x000000480f1b7810 */ /* 0x040fe40007ffe0ff */
[----:B------:R-:W-:Y:S02]  /*3ad0*/  IADD3 R25, R15, 0x40, RZ ;  /* 0x000000400f197810 */ /* 0x000fe40007ffe0ff */
[----:B-1----:R-:W-:Y:S02]  /*3ae0*/  PRMT R23, R10, 0x7632, R23 ;  /* 0x000076320a177816 */ /* 0x002fe40000000017 */
[-C--:B------:R-:W-:Y:S02]  /*3af0*/  IADD3 R22, P1, R29, R2.reuse, RZ ;  /* 0x000000021d167210 */ /* 0x080fe40007f3e0ff */
[-C--:B--2---:R-:W-:Y:S01]  /*3b00*/  IADD3 R21, P0, R17, R2.reuse, RZ ;  /* 0x0000000211157210 */ /* 0x084fe20007f1e0ff */
[----:B------:R0:W-:Y:S01]  /*3b10*/  STG.E.U16 [R18.64], R23 ;  /* 0x0000001712007986 */ /* 0x0001e2000c101524 */
[----:B------:R-:W-:-:S02]  /*3b20*/  IADD3 R14, P4, R13, R2, RZ ;  /* 0x000000020d0e7210 */ /* 0x000fc40007f9e0ff */
[-C--:B------:R-:W-:Y:S02]  /*3b30*/  LEA.HI.X.SX32 R24, R17, R0.reuse, 0x1, P0 ;  /* 0x0000000011187211 */ /* 0x080fe400000f0eff */
[----:B------:R-:W-:Y:S02]  /*3b40*/  IADD3 R31, R15, 0x60, RZ ;  /* 0x000000600f1f7810 */ /* 0x000fe40007ffe0ff */
[-C--:B------:R-:W-:Y:S02]  /*3b50*/  LEA.HI.X.SX32 R29, R29, R0.reuse, 0x1, P1 ;  /* 0x000000001d1d7211 */ /* 0x080fe400008f0eff */
[----:B------:R-:W-:Y:S02]  /*3b60*/  LEA R16, P0, R28, c[0x0][0x170], 0x1 ;  /* 0x00005c001c107a11 */ /* 0x000fe400078008ff */
[----:B------:R-:W-:Y:S02]  /*3b70*/  IADD3 R15, R15, 0x68, RZ ;  /* 0x000000680f0f7810 */ /* 0x000fe40007ffe0ff */
[----:B0-----:R-:W-:-:S02]  /*3b80*/  LEA.HI.X.SX32 R19, R11, R0, 0x1, P5 ;  /* 0x000000000b137211 */ /* 0x001fc400028f0eff */
[----:B------:R-:W-:Y:S02]  /*3b90*/  LEA.HI.X.SX32 R13, R13, R0, 0x1, P4 ;  /* 0x000000000d0d7211 */ /* 0x000fe400020f0eff */
[----:B------:R-:W-:Y:S02]  /*3ba0*/  LEA R18, P1, R14, c[0x0][0x170], 0x1 ;  /* 0x00005c000e127a11 */ /* 0x000fe400078208ff */
[-C--:B------:R-:W-:Y:S02]  /*3bb0*/  IADD3 R20, P2, R27, R2.reuse, RZ ;  /* 0x000000021b147210 */ /* 0x080fe40007f5e0ff */
[-C--:B------:R-:W-:Y:S02]  /*3bc0*/  IADD3 R10, P3, R25, R2.reuse, RZ ;  /* 0x00000002190a7210 */ /* 0x080fe40007f7e0ff */
[----:B------:R-:W-:Y:S02]  /*3bd0*/  IADD3 R23, P5, R31, R2, RZ ;  /* 0x000000021f177210 */ /* 0x000fe40007fbe0ff */
[----:B------:R-:W-:-:S02]  /*3be0*/  LEA.HI.X R17, R28, c[0x0][0x174], R19, 0x1, P0 ;  /* 0x00005d001c117a11 */ /* 0x000fc400000f0c13 */
[----:B------:R-:W-:Y:S02]  /*3bf0*/  IADD3 R2, P6, R15, R2, RZ ;  /* 0x000000020f027210 */ /* 0x000fe40007fde0ff */
[----:B------:R-:W-:Y:S02]  /*3c00*/  LEA.HI.X R19, R14, c[0x0][0x174], R13, 0x1, P1 ;  /* 0x00005d000e137a11 */ /* 0x000fe400008f0c0d */
[-C--:B------:R-:W-:Y:S02]  /*3c10*/  LEA.HI.X.SX32 R27, R27, R0.reuse, 0x1, P2 ;  /* 0x000000001b1b7211 */ /* 0x080fe400010f0eff */
[----:B------:R-:W-:Y:S02]  /*3c20*/  LEA R14, P1, R20, c[0x0][0x170], 0x1 ;  /* 0x00005c00140e7a11 */ /* 0x000fe400078208ff */
[-C--:B------:R-:W-:Y:S02]  /*3c30*/  LEA.HI.X.SX32 R11, R25, R0.reuse, 0x1, P3 ;  /* 0x00000000190b7211 */ /* 0x080fe400018f0eff */
[----:B------:R-:W-:-:S02]  /*3c40*/  LEA.HI.X.SX32 R25, R15, R0, 0x1, P6 ;  /* 0x000000000f197211 */ /* 0x000fc400030f0eff */
[----:B------:R-:W-:Y:S02]  /*3c50*/  F2FP.BF16.PACK_AB R9, R9, R12 ;  /* 0x0000000c0909723e */ /* 0x000fe400000010ff */
[----:B------:R-:W-:Y:S02]  /*3c60*/  LEA R12, P0, R10, c[0x0][0x170], 0x1 ;  /* 0x00005c000a0c7a11 */ /* 0x000fe400078008ff */
[----:B------:R-:W-:Y:S01]  /*3c70*/  LEA.HI.X R15, R20, c[0x0][0x174], R27, 0x1, P1 ;  /* 0x00005d00140f7a11 */ /* 0x000fe200008f0c1b */
[----:B------:R-:W-:Y:S01]  /*3c80*/  STG.E.U16 [R16.64], R9 ;  /* 0x0000000910007986 */ /* 0x000fe2000c101524 */
[----:B------:R-:W-:Y:S02]  /*3c90*/  LEA R20, P1, R21, c[0x0][0x170], 0x1 ;  /* 0x00005c0015147a11 */ /* 0x000fe400078208ff */
[----:B------:R-:W-:Y:S02]  /*3ca0*/  LEA.HI.X R13, R10, c[0x0][0x174], R11, 0x1, P0 ;  /* 0x00005d000a0d7a11 */ /* 0x000fe400000f0c0b */
[----:B------:R-:W-:-:S02]  /*3cb0*/  LEA R10, P0, R22, c[0x0][0x170], 0x1 ;  /* 0x00005c00160a7a11 */ /* 0x000fc400078008ff */
[----:B------:R-:W-:Y:S02]  /*3cc0*/  LEA.HI.X R21, R21, c[0x0][0x174], R24, 0x1, P1 ;  /* 0x00005d0015157a11 */ /* 0x000fe400008f0c18 */
[----:B------:R-:W-:Y:S02]  /*3cd0*/  LEA R24, P1, R2, c[0x0][0x170], 0x1 ;  /* 0x00005c0002187a11 */ /* 0x000fe400078208ff */
[----:B------:R-:W-:Y:S02]  /*3ce0*/  F2FP.BF16.PACK_AB R7, R7, R8 ;  /* 0x000000080707723e */ /* 0x000fe400000010ff */
[----:B------:R-:W-:Y:S02]  /*3cf0*/  LEA.HI.X.SX32 R26, R31, R0, 0x1, P5 ;  /* 0x000000001f1a7211 */ /* 0x000fe400028f0eff */
[----:B------:R-:W-:Y:S02]  /*3d00*/  LEA.HI.X R11, R22, c[0x0][0x174], R29, 0x1, P0 ;  /* 0x00005d00160b7a11 */ /* 0x000fe400000f0c1d */
[----:B------:R-:W-:-:S02]  /*3d10*/  PRMT R0, R9, 0x7632, R0 ;  /* 0x0000763209007816 */ /* 0x000fc40000000000 */
[----:B------:R-:W-:Y:S02]  /*3d20*/  F2FP.BF16.PACK_AB R5, R5, R6 ;  /* 0x000000060505723e */ /* 0x000fe400000010ff */
[----:B------:R-:W-:Y:S01]  /*3d30*/  LEA R22, P0, R23, c[0x0][0x170], 0x1 ;  /* 0x00005c0017167a11 */ /* 0x000fe200078008ff */
[----:B------:R-:W-:Y:S01]  /*3d40*/  STG.E.U16 [R18.64], R0 ;  /* 0x0000000012007986 */ /* 0x000fe2000c101524 */
[----:B------:R-:W-:Y:S02]  /*3d50*/  LEA.HI.X R25, R2, c[0x0][0x174], R25, 0x1, P1 ;  /* 0x00005d0002197a11 */ /* 0x000fe400008f0c19 */
[----:B------:R-:W-:Y:S01]  /*3d60*/  PRMT R2, R7, 0x7632, R2 ;  /* 0x0000763207027816 */ /* 0x000fe20000000002 */
[----:B------:R-:W-:Y:S01]  /*3d70*/  STG.E.U16 [R12.64], R7 ;  /* 0x000000070c007986 */ /* 0x000fe2000c101524 */
[----:B------:R-:W-:Y:S02]  /*3d80*/  F2FP.BF16.PACK_AB R3, R3, R4 ;  /* 0x000000040303723e */ /* 0x000fe400000010ff */
[----:B------:R-:W-:Y:S01]  /*3d90*/  PRMT R4, R5, 0x7632, R4 ;  /* 0x0000763205047816 */ /* 0x000fe20000000004 */
[----:B------:R-:W-:Y:S01]  /*3da0*/  STG.E.U16 [R14.64], R2 ;  /* 0x000000020e007986 */ /* 0x000fe2000c101524 */
[----:B------:R-:W-:-:S02]  /*3db0*/  LEA.HI.X R23, R23, c[0x0][0x174], R26, 0x1, P0 ;  /* 0x00005d0017177a11 */ /* 0x000fc400000f0c1a */
[----:B------:R-:W-:Y:S01]  /*3dc0*/  PRMT R6, R3, 0x7632, R6 ;  /* 0x0000763203067816 */ /* 0x000fe20000000006 */
[----:B------:R-:W-:Y:S04]  /*3dd0*/  STG.E.U16 [R10.64], R5 ;  /* 0x000000050a007986 */ /* 0x000fe8000c101524 */
[----:B------:R-:W-:Y:S04]  /*3de0*/  STG.E.U16 [R20.64], R4 ;  /* 0x0000000414007986 */ /* 0x000fe8000c101524 */
[----:B------:R-:W-:Y:S04]  /*3df0*/  STG.E.U16 [R22.64], R3 ;  /* 0x0000000316007986 */ /* 0x000fe8000c101524 */
[----:B------:R-:W-:Y:S01]  /*3e00*/  STG.E.U16 [R24.64], R6 ;  /* 0x0000000618007986 */ /* 0x000fe2000c101524 */
[----:B------:R-:W-:Y:S05]  /*3e10*/  EXIT ;  /* 0x000000000000794d */ /* 0x000fea0003800000 */
.L_x_598:
        /* <DEDUP_REMOVED lines=19> */
.L_x_626:
        /* <DEDUP_REMOVED lines=20> */
.L_x_600:
[----:B------:R-:W-:Y:S01]  /*4090*/  IMAD.MOV.U32 R15, RZ, RZ, -0x800001 ;  /* 0xff7fffffff0f7424 */ /* 0x000fe200078e00ff */
[----:B------:R-:W-:Y:S01]  /*40a0*/  MOV R27, 0x1f ;  /* 0x0000001f001b7802 */ /* 0x000fe20000000f00 */
[----:B------:R-:W-:Y:S01]  /*40b0*/  IMAD.MOV.U32 R28, RZ, RZ, 0x10 ;  /* 0x00000010ff1c7424 */ /* 0x000fe200078e00ff */
[----:B------:R-:W-:Y:S01]  /*40c0*/  MOV R2, 0x40f0 ;  /* 0x000040f000027802 */ /* 0x000fe20000000f00 */
[----:B------:R-:W-:Y:S02]  /*40d0*/  IMAD.MOV.U32 R30, RZ, RZ, -0x1 ;  /* 0xffffffffff1e7424 */ /* 0x000fe400078e00ff */
[----:B------:R-:W-:Y:S05]  /*40e0*/  CALL.REL.NOINC `($__internal_13_$__cuda_sm70_shflsync_bfly_p) ;  /* 0x00000e5000007944 */ /* 0x000fea0003c00000 */
[----:B-1----:R-:W-:Y:S01]  /*40f0*/  IMAD.MOV.U32 R2, RZ, RZ, R15 ;  /* 0x000000ffff027224 */ /* 0x002fe200078e000f */
[----:B0-----:R-:W-:Y:S05]  /*4100*/  BRA `(.L_x_638) ;  /* 0xffffcef000007947 */ /* 0x001fea000383ffff */
.L_x_601:
[----:B------:R-:W-:Y:S01]  /*4110*/  HFMA2.MMA R28, -RZ, RZ, 0, 4.76837158203125e-07 ;  /* 0x00000008ff1c7435 */ /* 0x000fe200000001ff */
[----:B------:R-:W-:Y:S01]  /*4120*/  IMAD.MOV.U32 R15, RZ, RZ, R10 ;  /* 0x000000ffff0f7224 */ /* 0x000fe200078e000a */
[----:B------:R-:W-:Y:S01]  /*4130*/  MOV R2, 0x4170 ;  /* 0x0000417000027802 */ /* 0x000fe20000000f00 */
[----:B------:R-:W-:Y:S02]  /*4140*/  IMAD.MOV.U32 R27, RZ, RZ, 0x1f ;  /* 0x0000001fff1b7424 */ /* 0x000fe400078e00ff */
[----:B------:R-:W-:-:S02]  /*4150*/  IMAD.MOV.U32 R30, RZ, RZ, -0x1 ;  /* 0xffffffffff1e7424 */ /* 0x000fc400078e00ff */
[----:B------:R-:W-:Y:S05]  /*4160*/  CALL.REL.NOINC `($__internal_13_$__cuda_sm70_shflsync_bfly_p) ;  /* 0x00000dd000007944 */ /* 0x000fea0003c00000 */
[----:B-1----:R-:W-:Y:S01]  /*4170*/  FMNMX.FTZ R10, R10, R15, !PT ;  /* 0x0000000f0a0a7209 */ /* 0x002fe20007810000 */
[----:B0-----:R-:W-:Y:S01]  /*4180*/  IMAD.MOV.U32 R28, RZ, RZ, 0x4 ;  /* 0x00000004ff1c7424 */ /* 0x001fe200078e00ff */
[----:B------:R-:W-:Y:S01]  /*4190*/  MOV R27, 0x1f ;  /* 0x0000001f001b7802 */ /* 0x000fe20000000f00 */
[----:B------:R-:W-:Y:S01]  /*41a0*/  IMAD.MOV.U32 R30, RZ, RZ, -0x1 ;  /* 0xffffffffff1e7424 */ /* 0x000fe200078e00ff */
[----:B------:R-:W-:Y:S01]  /*41b0*/  MOV R2, 0x41e0 ;  /* 0x000041e000027802 */ /* 0x000fe20000000f00 */
[----:B------:R-:W-:-:S02]  /*41c0*/  IMAD.MOV.U32 R15, RZ, RZ, R10 ;  /* 0x000000ffff0f7224 */ /* 0x000fc400078e000a */
[----:B------:R-:W-:Y:S05]  /*41d0*/  CALL.REL.NOINC `($__internal_13_$__cuda_sm70_shflsync_bfly_p) ;  /* 0x00000d6000007944 */ /* 0x000fea0003c00000 */
[----:B-1----:R-:W-:Y:S01]  /*41e0*/  FMNMX.FTZ R8, R10, R15, !PT ;  /* 0x0000000f0a087209 */ /* 0x002fe20007810000 */
[----:B0-----:R-:W-:Y:S01]  /*41f0*/  HFMA2.MMA R27, -RZ, RZ, 0, 1.847743988037109375e-06 ;  /* 0x0000001fff1b7435 */ /* 0x001fe200000001ff */
[----:B------:R-:W-:Y:S01]  /*4200*/  IMAD.MOV.U32 R28, RZ, RZ, 0x2 ;  /* 0x00000002ff1c7424 */ /* 0x000fe200078e00ff */
[----:B------:R-:W-:Y:S01]  /*4210*/  MOV R2, 0x4250 ;  /* 0x0000425000027802 */ /* 0x000fe20000000f00 */
[----:B------:R-:W-:-:S02]  /*4220*/  IMAD.MOV.U32 R30, RZ, RZ, -0x1 ;  /* 0xffffffffff1e7424 */ /* 0x000fc400078e00ff */
[----:B------:R-:W-:Y:S02]  /*4230*/  IMAD.MOV.U32 R15, RZ, RZ, R8 ;  /* 0x000000ffff0f7224 */ /* 0x000fe400078e0008 */
[----:B------:R-:W-:Y:S05]  /*4240*/  CALL.REL.NOINC `($__internal_13_$__cuda_sm70_shflsync_bfly_p) ;  /* 0x00000cf000007944 */ /* 0x000fea0003c00000 */
[----:B-1----:R-:W-:Y:S01]  /*4250*/  FMNMX.FTZ R8, R8, R15, !PT ;  /* 0x0000000f08087209 */ /* 0x002fe20007810000 */
[----:B0-----:R-:W-:Y:S01]  /*4260*/  IMAD.MOV.U32 R28, RZ, RZ, 0x1 ;  /* 0x00000001ff1c7424 */ /* 0x001fe200078e00ff */
[----:B------:R-:W-:Y:S01]  /*4270*/  MOV R27, 0x1f ;  /* 0x0000001f001b7802 */ /* 0x000fe20000000f00 */
[----:B------:R-:W-:Y:S01]  /*4280*/  IMAD.MOV.U32 R30, RZ, RZ, -0x1 ;  /* 0xffffffffff1e7424 */ /* 0x000fe200078e00ff */
[----:B------:R-:W-:Y:S01]  /*4290*/  MOV R2, 0x42c0 ;  /* 0x000042c000027802 */ /* 0x000fe20000000f00 */
[----:B------:R-:W-:Y:S02]  /*42a0*/  IMAD.MOV.U32 R15, RZ, RZ, R8 ;  /* 0x000000ffff0f7224 */ /* 0x000fe400078e0008 */
[----:B------:R-:W-:Y:S05]  /*42b0*/  CALL.REL.NOINC `($__internal_13_$__cuda_sm70_shflsync_bfly_p) ;  /* 0x00000c8000007944 */ /* 0x000fea0003c00000 */
[----:B-1----:R-:W-:Y:S01]  /*42c0*/  IMAD.MOV.U32 R9, RZ, RZ, R15 ;  /* 0x000000ffff097224 */ /* 0x002fe200078e000f */
[----:B0-----:R-:W-:Y:S05]  /*42d0*/  BRA `(.L_x_639) ;  /* 0xffffcdc000007947 */ /* 0x001fea000383ffff */
.L_x_628:
[----:B------:R-:W-:Y:S01]  /*42e0*/  HFMA2.MMA R15, -RZ, RZ, 0, 0 ;  /* 0x00000000ff0f7435 */ /* 0x000fe200000001ff */
[----:B------:R-:W-:Y:S01]  /*42f0*/  IMAD.MOV.U32 R28, RZ, RZ, 0x2 ;  /* 0x00000002ff1c7424 */ /* 0x000fe200078e00ff */
[----:B0-----:R-:W-:Y:S01]  /*4300*/  MOV R2, 0x4340 ;  /* 0x0000434000027802 */ /* 0x001fe20000000f00 */
[----:B------:R-:W-:Y:S02]  /*4310*/  IMAD.MOV.U32 R27, RZ, RZ, 0x1f ;  /* 0x0000001fff1b7424 */ /* 0x000fe400078e00ff */
[----:B------:R-:W-:-:S02]  /*4320*/  IMAD.MOV.U32 R30, RZ, RZ, -0x1 ;  /* 0xffffffffff1e7424 */ /* 0x000fc400078e00ff */
[----:B------:R-:W-:Y:S05]  /*4330*/  CALL.REL.NOINC `($__internal_13_$__cuda_sm70_shflsync_bfly_p) ;  /* 0x00000c0000007944 */ /* 0x000fea0003c00000 */
[----:B-1----:R-:W-:Y:S01]  /*4340*/  MOV R2, R15 ;  /* 0x0000000f00027202 */ /* 0x002fe20000000f00 */
[----:B0-----:R-:W-:Y:S05]  /*4350*/  BRA `(.L_x_640) ;  /* 0xffffeba000007947 */ /* 0x001fea000383ffff */
.L_x_629:
[----:B------:R-:W-:Y:S01]  /*4360*/  IMAD.MOV.U32 R15, RZ, RZ, R4 ;  /* 0x000000ffff0f7224 */ /* 0x000fe200078e0004 */
[----:B------:R-:W-:Y:S01]  /*4370*/  MOV R30, 0xffffffff ;  /* 0xffffffff001e7802 */ /* 0x000fe20000000f00 */
[----:B------:R-:W-:Y:S01]  /*4380*/  IMAD.MOV.U32 R28, RZ, RZ, 0x1 ;  /* 0x00000001ff1c7424 */ /* 0x000fe200078e00ff */
[----:B------:R-:W-:Y:S01]  /*4390*/  MOV R2, 0x43c0 ;  /* 0x000043c000027802 */ /* 0x000fe20000000f00 */
[----:B------:R-:W-:-:S02]  /*43a0*/  IMAD.MOV.U32 R27, RZ, RZ, 0x1f ;  /* 0x0000001fff1b7424 */ /* 0x000fc400078e00ff */
[----:B------:R-:W-:Y:S05]  /*43b0*/  CALL.REL.NOINC `($__internal_13_$__cuda_sm70_shflsync_bfly_p) ;  /* 0x00000b8000007944 */ /* 0x000fea0003c00000 */
[----:B-1----:R-:W-:Y:S01]  /*43c0*/  FADD.FTZ R22, R4, R15 ;  /* 0x0000000f04167221 */ /* 0x002fe20000010000 */
[----:B0-----:R-:W-:Y:S01]  /*43d0*/  MOV R30, 0xffffffff ;  /* 0xffffffff001e7802 */ /* 0x001fe20000000f00 */
[----:B------:R-:W-:Y:S01]  /*43e0*/  IMAD.MOV.U32 R15, RZ, RZ, RZ ;  /* 0x000000ffff0f7224 */ /* 0x000fe200078e00ff */
[----:B------:R-:W-:Y:S01]  /*43f0*/  MOV R2, 0x4430 ;  /* 0x0000443000027802 */ /* 0x000fe20000000f00 */
[----:B------:R-:W-:-:S02]  /*4400*/  IMAD.MOV.U32 R28, RZ, RZ, 0x2 ;  /* 0x00000002ff1c7424 */ /* 0x000fc400078e00ff */
[----:B------:R-:W-:Y:S02]  /*4410*/  IMAD.MOV.U32 R27, RZ, RZ, 0x1f ;  /* 0x0000001fff1b7424 */ /* 0x000fe400078e00ff */
[----:B------:R-:W-:Y:S05]  /*4420*/  CALL.REL.NOINC `($__internal_13_$__cuda_sm70_shflsync_bfly_p) ;  /* 0x00000b1000007944 */ /* 0x000fea0003c00000 */
[----:B-1----:R-:W-:Y:S01]  /*4430*/  FADD.FTZ R4, RZ, R15 ;  /* 0x0000000fff047221 */ /* 0x002fe20000010000 */
[----:B------:R-:W-:Y:S01]  /*4440*/  MOV R2, 0x44a0 ;  /* 0x000044a000027802 */ /* 0x000fe20000000f00 */
[----:B0-----:R-:W-:Y:S02]  /*4450*/  IMAD.MOV.U32 R28, RZ, RZ, 0x1 ;  /* 0x00000001ff1c7424 */ /* 0x001fe400078e00ff */
[----:B------:R-:W-:Y:S01]  /*4460*/  IMAD.MOV.U32 R27, RZ, RZ, 0x1f ;  /* 0x0000001fff1b7424 */ /* 0x000fe200078e00ff */
[----:B------:R-:W-:Y:S01]  /*4470*/  MOV R15, R4 ;  /* 0x00000004000f7202 */ /* 0x000fe20000000f00 */
[----:B------:R-:W-:Y:S02]  /*4480*/  IMAD.MOV.U32 R30, RZ, RZ, -0x1 ;  /* 0xffffffffff1e7424 */ /* 0x000fe400078e00ff */
        /* <DEDUP_REMOVED lines=169> */
[----:B-1----:R-:W-:Y:S01]  /*4f20*/  IMAD.MOV.U32 R2, RZ, RZ, R15 ;  /* 0x000000ffff027224 */ /* 0x002fe200078e000f */
[----:B0-----:R-:W-:Y:S05]  /*4f30*/  BRA `(.L_x_641) ;  /* 0xffffe09000007947 */ /* 0x001fea000383ffff */
        .weak           $__internal_13_$__cuda_sm70_shflsync_bfly_p
        .type           $__internal_13_$__cuda_sm70_shflsync_bfly_p,@function
        .size           $__internal_13_$__cuda_sm70_shflsync_bfly_p,(.L_x_24674 - $__internal_13_$__cuda_sm70_shflsync_bfly_p)
$__internal_13_$__cuda_sm70_shflsync_bfly_p:
[----:B------:R-:W-:Y:S01]  /*4f40*/  IMAD.MOV.U32 R3, RZ, RZ, 0x0 ;  /* 0x00000000ff037424 */ /* 0x000fe200078e00ff */
[----:B------:R-:W-:Y:S04]  /*4f50*/  WARPSYNC R30 ;  /* 0x0000001e00007348 */ /* 0x000fe80003800000 */
[----:B------:R0:W1:Y:S01]  /*4f60*/  SHFL.BFLY PT, R15, R15, R28, R27 ;  /* 0x0c00001c0f0f7389 */ /* 0x00006200000e001b */
[----:B------:R-:W-:Y:S05]  /*4f70*/  RET.REL.NODEC R2 `(_ZN4vllm25paged_attention_v2_kernelI13__nv_bfloat16hLi112ELi32ELi128ELNS_18Fp8KVCacheDataTypeE2ELb1ELi512EEEvPfS3_PT_PKS4_PKT0_SA_ifPKiSC_iPKfiiiSE_SE_iiiii) ;  /* 0xffffb08002007950 */ /* 0x000fea0003c3ffff */
.L_x_642:
        /* <DEDUP_REMOVED lines=16> */
.L_x_24674:


//--------------------- .text._ZN4vllm25paged_attention_v2_kernelI13__nv_bfloat16hLi96ELi32ELi128ELNS_18Fp8KVCacheDataTypeE2ELb1ELi512EEEvPfS3_PT_PKS4_PKT0_SA_ifPKiSC_iPKfiiiSE_SE_iiiii --------------------------
	.section	.text._ZN4vllm25paged_attention_v2_kernelI13__nv_bfloat16hLi96ELi32ELi128ELNS_18Fp8KVCacheDataTypeE2ELb1ELi512EEEvPfS3_PT_PKS4_PKT0_SA_ifPKiSC_iPKfiiiSE_SE_iiiii,"ax",@progbits
	.sectioninfo	@"SHI_REGISTERS=37"
	.align	128
        .global         _ZN4vllm25paged_attention_v2_kernelI13__nv_bfloat16hLi96ELi32ELi128ELNS_18Fp8KVCacheDataTypeE2ELb1ELi512EEEvPfS3_PT_PKS4_PKT0_SA_ifPKiSC_iPKfiiiSE_SE_iiiii
        .type           _ZN4vllm25paged_attention_v2_kernelI13__nv_bfloat16hLi96ELi32ELi128ELNS_18Fp8KVCacheDataTypeE2ELb1ELi512EEEvPfS3_PT_PKS4_PKT0_SA_ifPKiSC_iPKfiiiSE_SE_iiiii,@function
        .size           _ZN4vllm25paged_attention_v2_kernelI13__nv_bfloat16hLi96ELi32ELi128ELNS_18Fp8KVCacheDataTypeE2ELb1ELi512EEEvPfS3_PT_PKS4_PKT0_SA_ifPKiSC_iPKfiiiSE_SE_iiiii,(.L_x_24675 - _ZN4vllm25paged_attention_v2_kernelI13__nv_bfloat16hLi96ELi32ELi128ELNS_18Fp8KVCacheDataTypeE2ELb1ELi512EEEvPfS3_PT_PKS4_PKT0_SA_ifPKiSC_iPKfiiiSE_SE_iiiii)
        .other          _ZN4vllm25paged_attention_v2_kernelI13__nv_bfloat16hLi96ELi32ELi128ELNS_18Fp8KVCacheDataTypeE2ELb1ELi512EEEvPfS3_PT_PKS4_PKT0_SA_ifPKiSC_iPKfiiiSE_SE_iiiii,@"STO_CUDA_ENTRY STV_DEFAULT"
_ZN4vllm25paged_attention_v2_kernelI13__nv_bfloat16hLi96ELi32ELi128ELNS_18Fp8KVCacheDataTypeE2ELb1ELi512EEEvPfS3_PT_PKS4_PKT0_SA_ifPKiSC_iPKfiiiSE_SE_iiiii:
.text._ZN4vllm25paged_attention_v2_kernelI13__nv_bfloat16hLi96ELi32ELi128ELNS_18Fp8KVCacheDataTypeE2ELb1ELi512EEEvPfS3_PT_PKS4_PKT0_SA_ifPKiSC_iPKfiiiSE_SE_iiiii:
        /* <DEDUP_REMOVED lines=53> */
.L_x_647:
        /* <DEDUP_REMOVED lines=15> */
.L_x_646:
[----:B------:R-:W-:Y:S05]  /*0440*/  BSYNC B1 ;  /* 0x0000000000017941 */ /* 0x000fea0003800000 */
.L_x_645:
        /* <DEDUP_REMOVED lines=10> */
.L_x_648:
        /* <DEDUP_REMOVED lines=28> */
.L_x_644:
[----:B------:R-:W-:Y:S05]  /*06b0*/  BSYNC B0 ;  /* 0x0000000000007941 */ /* 0x000fea0003800000 */
.L_x_643:
        /* <DEDUP_REMOVED lines=86> */
.L_x_649:
[----:B------:R-:W-:-:S04]  /*0c20*/  IMAD.MOV.U32 R6, RZ, RZ, c[0x0][0xc] ;  /* 0x00000300ff067624 */ /* 0x000fc800078e00ff */
[----:B------:R-:W-:-:S04]  /*0c30*/  IMAD R5, R6, c[0x0][0x1d8], R21 ;  /* 0x0000760006057a24 */ /* 0x000fc800078e0215 */
[----:B------:R-:W-:-:S03]  /*0c40*/  IMAD R6, R5, c[0x0][0x1e8], RZ ;  /* 0x00007a0005067a24 */ /* 0x000fc600078e02ff */
.L_x_650:
        /* <DEDUP_REMOVED lines=20> */
.L_x_654:
        /* <DEDUP_REMOVED lines=36> */
.L_x_652:
[----:B------:R-:W-:Y:S05]  /*0fd0*/  BSYNC B7 ;  /* 0x0000000000077941 */ /* 0x000fea0003800000 */
.L_x_651:
[----:B------:R-:W-:Y:S05]  /*0fe0*/  BRA.DIV ~URZ, `(.L_x_655) ;  /* 0x00002ee27f007947 */ /* 0x000fea000b800000 */
[----:B------:R-:W-:-:S05]  /*0ff0*/  IMAD.MOV.U32 R2, RZ, RZ, -0x800001 ;  /* 0xff7fffffff027424 */ /* 0x000fca00078e00ff */
.L_x_693:
        /* <DEDUP_REMOVED lines=10> */
.L_x_694:
        /* <DEDUP_REMOVED lines=32> */
[----:B-1----:R-:W-:Y:S01]  /*12a0*/  LEA R9, R20, 0xe0, 0x2 ;  /* 0x000000e014097811 */ /* 0x002fe200078e10ff */
[----:B------:R-:W-:Y:S01]  /*12b0*/  IMAD.MOV.U32 R3, RZ, RZ, RZ ;  /* 0x000000ffff037224 */ /* 0x000fe200078e00ff */
[----:B------:R-:W-:-:S03]  /*12c0*/  MOV R8, R20 ;  /* 0x0000001400087202 */ /* 0x000fc60000000f00 */
.L_x_661:
        /* <DEDUP_REMOVED lines=11> */
.L_x_660:
[----:B------:R-:W-:Y:S05]  /*1380*/  BSYNC B1 ;  /* 0x0000000000017941 */ /* 0x000fea0003800000 */
.L_x_659:
        /* <DEDUP_REMOVED lines=10> */
.L_x_664:
        /* <DEDUP_REMOVED lines=100> */
.L_x_663:
[----:B------:R-:W-:Y:S05]  /*1a70*/  BSYNC B1 ;  /* 0x0000000000017941 */ /* 0x000fea0003800000 */
.L_x_662:
        /* <DEDUP_REMOVED lines=55> */
.L_x_666:
[----:B------:R-:W-:Y:S05]  /*1df0*/  BSYNC B1 ;  /* 0x0000000000017941 */ /* 0x000fea0003800000 */
.L_x_665:
        /* <DEDUP_REMOVED lines=26> */
.L_x_658:
[----:B------:R-:W-:Y:S05]  /*1fa0*/  BSYNC B0 ;  /* 0x0000000000007941 */ /* 0x000fea0003800000 */
.L_x_657:
        /* <DEDUP_REMOVED lines=28> */
[----:B------:R-:W-:Y:S01]  /*2170*/  IMAD R7, R17, R8, -0x11 ;  /* 0xffffffef11077424 */ /* 0x000fe200078e0208 */
[----:B------:R-:W-:-:S04]  /*2180*/  MOV R10, R20 ;  /* 0x00000014000a7202 */ /* 0x000fc80000000f00 */
        /* <DEDUP_REMOVED lines=14> */
.L_x_671:
        /* <DEDUP_REMOVED lines=8> */
.L_x_670:
[----:B------:R-:W-:Y:S05]  /*22f0*/  BSYNC B1 ;  /* 0x0000000000017941 */ /* 0x000fea0003800000 */
.L_x_669:
        /* <DEDUP_REMOVED lines=10> */
.L_x_674:
        /* <DEDUP_REMOVED lines=52> */
.L_x_673:
[----:B------:R-:W-:Y:S05]  /*26e0*/  BSYNC B1 ;  /* 0x0000000000017941 */ /* 0x000fea0003800000 */
.L_x_672:
        /* <DEDUP_REMOVED lines=31> */
.L_x_676:
[----:B------:R-:W-:Y:S05]  /*28e0*/  BSYNC B1 ;  /* 0x0000000000017941 */ /* 0x000fea0003800000 */
.L_x_675:
        /* <DEDUP_REMOVED lines=14> */
.L_x_668:
[----:B------:R-:W-:Y:S05]  /*29d0*/  BSYNC B0 ;  /* 0x0000000000007941 */ /* 0x000fea0003800000 */
.L_x_667:
        /* <DEDUP_REMOVED lines=20> */
.L_x_678:
[----:B------:R-:W-:Y:S05]  /*2b20*/  BSYNC B0 ;  /* 0x0000000000007941 */ /* 0x000fea0003800000 */
.L_x_677:
        /* <DEDUP_REMOVED lines=14> */
[----:B0-----:R-:W-:Y:S01]  /*2c10*/  HFMA2.MMA R2, -RZ, RZ, 0, 0 ;  /* 0x00000000ff027435 */ /* 0x001fe200000001ff */
[----:B--2---:R-:W-:Y:S02]  /*2c20*/  IMAD.MOV R12, RZ, RZ, -R3 ;  /* 0x000000ffff0c7224 */ /* 0x004fe400078e0a03 */
[----:B-1----:R-:W-:Y:S02]  /*2c30*/  IMAD.MOV.U32 R8, RZ, RZ, RZ ;  /* 0x000000ffff087224 */ /* 0x002fe400078e00ff */
[----:B------:R-:W-:Y:S02]  /*2c40*/  IMAD R7, R12, R11, RZ ;  /* 0x0000000b0c077224 */ /* 0x000fe400078e02ff */
[----:B---3--:R-:W-:-:S03]  /*2c50*/  IMAD.MOV R14, RZ, RZ, -R9 ;  /* 0x000000ffff0e7224 */ /* 0x008fc600078e0a09 */
[----:B------:R-:W-:Y:S01]  /*2c60*/  IMAD.HI.U32 R13, R3, R7, R2 ;  /* 0x00000007030d7227 */ /* 0x000fe200078e0002 */
[----:B------:R-:W-:-:S03]  /*2c70*/  IABS R2, c[0x0][0x1e4] ;  /* 0x0000790000027a13 */ /* 0x000fc60000000000 */
[----:B------:R-:W-:-:S04]  /*2c80*/  IMAD R21, R14, R15, RZ ;  /* 0x0000000f0e157224 */ /* 0x000fc800078e02ff */
[----:B------:R-:W-:Y:S01]  /*2c90*/  IMAD.HI.U32 R10, R9, R21, R8 ;  /* 0x00000015090a7227 */ /* 0x000fe200078e0008 */
[----:B------:R-:W-:-:S03]  /*2ca0*/  IADD3 R8, R4, -c[0x0][0x1dc], RZ ;  /* 0x8000770004087a10 */ /* 0x000fc60007ffe0ff */
[----:B------:R-:W-:Y:S02]  /*2cb0*/  IMAD.MOV.U32 R9, RZ, RZ, R2 ;  /* 0x000000ffff097224 */ /* 0x000fe400078e0002 */
.L_x_682:
[----:B------:R-:W-:-:S05]  /*2cc0*/  IMAD.SHL.U32 R2, R5, 0x20, RZ ;  /* 0x0000002005027824 */ /* 0x000fca00078e00ff */
[----:B------:R-:W-:Y:S02]  /*2cd0*/  IABS R4, R2 ;  /* 0x0000000200047213 */ /* 0x000fe40000000000 */
[----:B------:R-:W-:-:S03]  /*2ce0*/  LOP3.LUT R2, R2, c[0x0][0x1e4], RZ, 0x3c, !PT ;  /* 0x0000790002027a12 */ /* 0x000fc600078e3cff */
[----:B------:R-:W-:Y:S01]  /*2cf0*/  IMAD.HI.U32 R3, R13, R4, RZ ;  /* 0x000000040d037227 */ /* 0x000fe200078e00ff */
[----:B------:R-:W-:-:S04]  /*2d00*/  ISETP.GE.AND P4, PT, R2, RZ, PT ;  /* 0x000000ff0200720c */ /* 0x000fc80003f86270 */
[----:B------:R-:W-:-:S05]  /*2d10*/  IADD3 R7, -R3, RZ, RZ ;  /* 0x000000ff03077210 */ /* 0x000fca0007ffe1ff */
        /* <DEDUP_REMOVED lines=27> */
.L_x_680:
[----:B------:R-:W-:Y:S05]  /*2ed0*/  BSYNC B6 ;  /* 0x0000000000067941 */ /* 0x000fea0003800000 */
.L_x_679:
[----:B------:R-:W-:Y:S05]  /*2ee0*/  BRA.DIV ~URZ, `(.L_x_683) ;  /* 0x000012327f007947 */ /* 0x000fea000b800000 */
[----:B0-----:R-:W-:-:S04]  /*2ef0*/  IMAD.MOV.U32 R2, RZ, RZ, RZ ;  /* 0x000000ffff027224 */ /* 0x001fc800078e00ff */
.L_x_695:
[----:B------:R-:W-:Y:S01]  /*2f00*/  FADD.FTZ R8, RZ, R2 ;  /* 0x00000002ff087221 */ /* 0x000fe20000010000 */
[----:B------:R-:W-:Y:S05]  /*2f10*/  BRA.DIV ~URZ, `(.L_x_684) ;  /* 0x000012827f007947 */ /* 0x000fea000b800000 */
[----:B------:R-:W0:Y:S01]  /*2f20*/  SHFL.BFLY PT, R14, R8, 0x1, 0x1f ;  /* 0x0c201f00080e7f89 */ /* 0x000e2200000e0000 */
[----:B------:R-:W-:Y:S01]  /*2f30*/  CS2R R12, SRZ ;  /* 0x00000000000c7805 */ /* 0x000fe2000001ff00 */
[----:B------:R-:W-:Y:S01]  /*2f40*/  CS2R R10, SRZ ;  /* 0x00000000000a7805 */ /* 0x000fe2000001ff00 */
[----:B------:R-:W-:Y:S01]  /*2f50*/  CS2R R6, SRZ ;  /* 0x0000000000067805 */ /* 0x000fe2000001ff00 */
[----:B------:R-:W-:Y:S01]  /*2f60*/  CS2R R4, SRZ ;  /* 0x0000000000047805 */ /* 0x000fe2000001ff00 */
[----:B------:R-:W-:Y:S02]  /*2f70*/  IMAD.MOV.U32 R21, RZ, RZ, RZ ;  /* 0x000000ffff157224 */ /* 0x000fe400078e00ff */
[----:B------:R-:W-:Y:S02]  /*2f80*/  IMAD.MOV.U32 R2, RZ, RZ, RZ ;  /* 0x000000ffff027224 */ /* 0x000fe400078e00ff */
[----:B0-----:R-:W-:-:S02]  /*2f90*/  FADD.FTZ R14, R8, R14 ;  /* 0x0000000e080e7221 */ /* 0x001fc40000010000 */
[----:B------:R-:W-:Y:S02]  /*2fa0*/  CS2R R8, SRZ ;  /* 0x0000000000087805 */ /* 0x000fe4000001ff00 */
.L_x_696:
        /* <DEDUP_REMOVED lines=31> */
.L_x_686:
[----:B------:R-:W-:Y:S05]  /*31a0*/  BSYNC B0 ;  /* 0x0000000000007941 */ /* 0x000fea0003800000 */
.L_x_685:
        /* <DEDUP_REMOVED lines=27> */
.L_x_688:
[----:B------:R-:W-:Y:S05]  /*3360*/  BSYNC B0 ;  /* 0x0000000000007941 */ /* 0x000fea0003800000 */
.L_x_687:
        /* <DEDUP_REMOVED lines=15> */
.L_x_690:
[----:B------:R-:W-:Y:S05]  /*3460*/  BSYNC B0 ;  /* 0x0000000000007941 */ /* 0x000fea0003800000 */
.L_x_689:
        /* <DEDUP_REMOVED lines=27> */
.L_x_692:
[----:B------:R-:W-:Y:S05]  /*3620*/  BSYNC B0 ;  /* 0x0000000000007941 */ /* 0x000fea0003800000 */
.L_x_691:
        /* <DEDUP_REMOVED lines=9> */
[----:B------:R-:W-:Y:S02]  /*36c0*/  IADD3 R2, P1, P2, R0, R19, R2 ;  /* 0x0000001300027210 */ /* 0x000fe40007a3e002 */
[----:B------:R-:W-:Y:S01]  /*36d0*/  SHF.R.S32.HI R0, RZ, 0x1f, R0 ;  /* 0x0000001fff007819 */ /* 0x000fe20000011400 */
[----:B------:R-:W-:Y:S10]  /*36e0*/  @P0 EXIT ;  /* 0x000000000000094d */ /* 0x000ff40003800000 */
[----:B------:R-:W-:Y:S02]  /*36f0*/  IADD3.X R0, R0, R17, R16, P1, P2 ;  /* 0x0000001100007210 */ /* 0x000fe40000fe4410 */
[C---:B------:R-:W-:Y:S02]  /*3700*/  IADD3 R17, P0, R15.reuse, R2, RZ ;  /* 0x000000020f117210 */ /* 0x040fe40007f1e0ff */
[C---:B------:R-:W-:Y:S02]  /*3710*/  IADD3 R21, R15.reuse, 0x10, RZ ;  /* 0x000000100f157810 */ /* 0x040fe40007ffe0ff */
[----:B------:R-:W-:-:S02]  /*3720*/  LEA.HI.X.SX32 R18, R15, R0, 0x1, P0 ;  /* 0x000000000f127211 */ /* 0x000fc400000f0eff */
[----:B------:R-:W-:Y:S02]  /*3730*/  LEA R16, P0, R17, c[0x0][0x170], 0x1 ;  /* 0x00005c0011107a11 */ /* 0x000fe400078008ff */
[----:B------:R-:W-:Y:S02]  /*3740*/  IADD3 R19, R15, 0x8, RZ ;  /* 0x000000080f137810 */ /* 0x000fe40007ffe0ff */
[-C--:B------:R-:W-:Y:S02]  /*3750*/  IADD3 R24, P1, R21, R2.reuse, RZ ;  /* 0x0000000215187210 */ /* 0x080fe40007f3e0ff */
[----:B------:R-:W-:Y:S02]  /*3760*/  LEA.HI.X R17, R17, c[0x0][0x174], R18, 0x1, P0 ;  /* 0x00005d0011117a11 */ /* 0x000fe400000f0c12 */
[----:B------:R-:W-:Y:S02]  /*3770*/  IADD3 R23, R15, 0x18, RZ ;  /* 0x000000180f177810 */ /* 0x000fe40007ffe0ff */
[----:B------:R-:W-:-:S02]  /*3780*/  IADD3 R25, P0, R19, R2, RZ ;  /* 0x0000000213197210 */ /* 0x000fc40007f1e0ff */
[----:B------:R-:W-:Y:S02]  /*3790*/  F2FP.BF16.PACK_AB R13, R13, R14 ;  /* 0x0000000e0d0d723e */ /* 0x000fe400000010ff */
[----:B------:R-:W-:Y:S02]  /*37a0*/  LEA.HI.X.SX32 R21, R21, R0, 0x1, P1 ;  /* 0x0000000015157211 */ /* 0x000fe400008f0eff */
[----:B------:R-:W-:Y:S02]  /*37b0*/  IADD3 R14, P2, R23, R2, RZ ;  /* 0x00000002170e7210 */ /* 0x000fe40007f5e0ff */
[----:B------:R-:W-:Y:S02]  /*37c0*/  LEA R20, P1, R24, c[0x0][0x170], 0x1 ;  /* 0x00005c0018147a11 */ /* 0x000fe400078208ff */
[----:B------:R-:W-:Y:S02]  /*37d0*/  LEA.HI.X.SX32 R26, R19, R0, 0x1, P0 ;  /* 0x00000000131a7211 */ /* 0x000fe400000f0eff */
[----:B------:R-:W-:-:S02]  /*37e0*/  LEA R22, P0, R25, c[0x0][0x170], 0x1 ;  /* 0x00005c0019167a11 */ /* 0x000fc400078008ff */
[----:B------:R-:W-:Y:S02]  /*37f0*/  LEA.HI.X.SX32 R19, R23, R0, 0x1, P2 ;  /* 0x0000000017137211 */ /* 0x000fe400010f0eff */
[----:B------:R-:W-:Y:S02]  /*3800*/  LEA.HI.X R21, R24, c[0x0][0x174], R21, 0x1, P1 ;  /* 0x00005d0018157a11 */ /* 0x000fe400008f0c15 */
[----:B------:R-:W-:Y:S02]  /*3810*/  LEA R18, P2, R14, c[0x0][0x170], 0x1 ;  /* 0x00005c000e127a11 */ /* 0x000fe400078408ff */
[----:B------:R-:W-:Y:S02]  /*3820*/  PRMT R24, R13, 0x7610, R24 ;  /* 0x000076100d187816 */ /* 0x000fe40000000018 */
[----:B------:R-:W-:Y:S02]  /*3830*/  F2FP.BF16.PACK_AB R9, R12, R9 ;  /* 0x000000090c09723e */ /* 0x000fe400000010ff */
[----:B------:R-:W-:Y:S01]  /*3840*/  LEA.HI.X R23, R25, c[0x0][0x174], R26, 0x1, P0 ;  /* 0x00005d0019177a11 */ /* 0x000fe200000f0c1a */
[----:B------:R0:W-:Y:S01]  /*3850*/  STG.E.U16 [R16.64], R24 ;  /* 0x0000001810007986 */ /* 0x0001e2000c101524 */
[----:B------:R-:W-:-:S02]  /*3860*/  PRMT R12, R13, 0x7632, R12 ;  /* 0x000076320d0c7816 */ /* 0x000fc4000000000c */
[----:B------:R-:W-:Y:S02]  /*3870*/  LEA.HI.X R19, R14, c[0x0][0x174], R19, 0x1, P2 ;  /* 0x00005d000e137a11 */ /* 0x000fe400010f0c13 */
[----:B------:R-:W-:Y:S01]  /*3880*/  PRMT R14, R9, 0x7610, R14 ;  /* 0x00007610090e7816 */ /* 0x000fe2000000000e */
[----:B------:R1:W-:Y:S01]  /*3890*/  STG.E.U16 [R22.64], R12 ;  /* 0x0000000c16007986 */ /* 0x0003e2000c101524 */
[C---:B------:R-:W-:Y:S02]  /*38a0*/  IADD3 R29, R15.reuse, 0x40, RZ ;  /* 0x000000400f1d7810 */ /* 0x040fe40007ffe0ff */
[C---:B------:R-:W-:Y:S01]  /*38b0*/  IADD3 R13, R15.reuse, 0x28, RZ ;  /* 0x000000280f0d7810 */ /* 0x040fe20007ffe0ff */
[----:B------:R2:W-:Y:S01]  /*38c0*/  STG.E.U16 [R20.64], R14 ;  /* 0x0000000e14007986 */ /* 0x0005e2000c101524 */
[C---:B------:R-:W-:Y:S02]  /*38d0*/  IADD3 R27, R15.reuse, 0x38, RZ ;  /* 0x000000380f1b7810 */ /* 0x040fe40007ffe0ff */
[----:B0-----:R-:W-:-:S02]  /*38e0*/  IADD3 R17, R15, 0x48, RZ ;  /* 0x000000480f117810 */ /* 0x001fc40007ffe0ff */
[C---:B------:R-:W-:Y:S02]  /*38f0*/  IADD3 R25, R15.reuse, 0x30, RZ ;  /* 0x000000300f197810 */ /* 0x040fe40007ffe0ff */
[----:B------:R-:W-:Y:S02]  /*3900*/  IADD3 R31, R15, 0x50, RZ ;  /* 0x000000500f1f7810 */ /* 0x000fe40007ffe0ff */
[----:B-1----:R-:W-:Y:S02]  /*3910*/  PRMT R23, R9, 0x7632, R23 ;  /* 0x0000763209177816 */ /* 0x002fe40000000017 */
[----:B------:R-:W-:Y:S02]  /*3920*/  IADD3 R9, R15, 0x20, RZ ;  /* 0x000000200f097810 */ /* 0x000fe40007ffe0ff */
[-C--:B--2---:R-:W-:Y:S01]  /*3930*/  IADD3 R21, P0, R17, R2.reuse, RZ ;  /* 0x0000000211157210 */ /* 0x084fe20007f1e0ff */
[----:B------:R0:W-:Y:S01]  /*3940*/  STG.E.U16 [R18.64], R23 ;  /* 0x0000001712007986 */ /* 0x0001e2000c101524 */
[----:B------:R-:W-:-:S02]  /*3950*/  IADD3 R12, P5, R9, R2, RZ ;  /* 0x00000002090c7210 */ /* 0x000fc40007fbe0ff */
[-C--:B------:R-:W-:Y:S02]  /*3960*/  IADD3 R22, P1, R29, R2.reuse, RZ ;  /* 0x000000021d167210 */ /* 0x080fe40007f3e0ff */
[----:B------:R-:W-:Y:S02]  /*3970*/  IADD3 R14, P4, R13, R2, RZ ;  /* 0x000000020d0e7210 */ /* 0x000fe40007f9e0ff */
[-C--:B------:R-:W-:Y:S02]  /*3980*/  LEA.HI.X.SX32 R24, R17, R0.reuse, 0x1, P0 ;  /* 0x0000000011187211 */ /* 0x080fe400000f0eff */
[-C--:B------:R-:W-:Y:S02]  /*3990*/  LEA.HI.X.SX32 R29, R29, R0.reuse, 0x1, P1 ;  /* 0x000000001d1d7211 */ /* 0x080fe400008f0eff */
[----:B------:R-:W-:Y:S02]  /*39a0*/  LEA R16, P0, R12, c[0x0][0x170], 0x1 ;  /* 0x00005c000c107a11 */ /* 0x000fe400078008ff */
[----:B0-----:R-:W-:-:S02]  /*39b0*/  LEA.HI.X.SX32 R19, R9, R0, 0x1, P5 ;  /* 0x0000000009137211 */ /* 0x001fc400028f0eff */
[----:B------:R-:W-:Y:S02]  /*39c0*/  IADD3 R15, R15, 0x58, RZ ;  /* 0x000000580f0f7810 */ /* 0x000fe40007ffe0ff */
[----:B------:R-:W-:Y:S02]  /*39d0*/  LEA.HI.X.SX32 R13, R13, R0, 0x1, P4 ;  /* 0x000000000d0d7211 */ /* 0x000fe400020f0eff */
[----:B------:R-:W-:Y:S02]  /*39e0*/  LEA R18, P1, R14, c[0x0][0x170], 0x1 ;  /* 0x00005c000e127a11 */ /* 0x000fe400078208ff */
[-C--:B------:R-:W-:Y:S02]  /*39f0*/  IADD3 R20, P2, R27, R2.reuse, RZ ;  /* 0x000000021b147210 */ /* 0x080fe40007f5e0ff */
[-C--:B------:R-:W-:Y:S02]  /*3a00*/  IADD3 R28, P3, R25, R2.reuse, RZ ;  /* 0x00000002191c7210 */ /* 0x080fe40007f7e0ff */
[----:B------:R-:W-:-:S02]  /*3a10*/  IADD3 R23, P5, R31, R2, RZ ;  /* 0x000000021f177210 */ /* 0x000fc40007fbe0ff */
[----:B------:R-:W-:Y:S02]  /*3a20*/  LEA.HI.X R17, R12, c[0x0][0x174], R19, 0x1, P0 ;  /* 0x00005d000c117a11 */ /* 0x000fe400000f0c13 */
[----:B------:R-:W-:Y:S02]  /*3a30*/  IADD3 R2, P6, R15, R2, RZ ;  /* 0x000000020f027210 */ /* 0x000fe40007fde0ff */
[----:B------:R-:W-:Y:S02]  /*3a40*/  LEA.HI.X R19, R14, c[0x0][0x174], R13, 0x1, P1 ;  /* 0x00005d000e137a11 */ /* 0x000fe400008f0c0d */
[-C--:B------:R-:W-:Y:S02]  /*3a50*/  LEA.HI.X.SX32 R27, R27, R0.reuse, 0x1, P2 ;  /* 0x000000001b1b7211 */ /* 0x080fe400010f0eff */
[----:B------:R-:W-:Y:S02]  /*3a60*/  LEA R14, P1, R20, c[0x0][0x170], 0x1 ;  /* 0x00005c00140e7a11 */ /* 0x000fe400078208ff */
[----:B------:R-:W-:-:S02]  /*3a70*/  LEA.HI.X.SX32 R9, R15, R0, 0x1, P6 ;  /* 0x000000000f097211 */ /* 0x000fc400030f0eff */
[----:B------:R-:W-:Y:S02]  /*3a80*/  LEA.HI.X R15, R20, c[0x0][0x174], R27, 0x1, P1 ;  /* 0x00005d00140f7a11 */ /* 0x000fe400008f0c1b */
[----:B------:R-:W-:Y:S02]  /*3a90*/  LEA R20, P1, R21, c[0x0][0x170], 0x1 ;  /* 0x00005c0015147a11 */ /* 0x000fe400078208ff */
[-C--:B------:R-:W-:Y:S02]  /*3aa0*/  LEA.HI.X.SX32 R25, R25, R0.reuse, 0x1, P3 ;  /* 0x0000000019197211 */ /* 0x080fe400018f0eff */
[----:B------:R-:W-:Y:S02]  /*3ab0*/  LEA R12, P0, R28, c[0x0][0x170], 0x1 ;  /* 0x00005c001c0c7a11 */ /* 0x000fe400078008ff */
[----:B------:R-:W-:Y:S02]  /*3ac0*/  LEA.HI.X.SX32 R26, R31, R0, 0x1, P5 ;  /* 0x000000001f1a7211 */ /* 0x000fe400028f0eff */
[----:B------:R-:W-:-:S02]  /*3ad0*/  LEA.HI.X R21, R21, c[0x0][0x174], R24, 0x1, P1 ;  /* 0x00005d0015157a11 */ /* 0x000fc400008f0c18 */
[----:B------:R-:W-:Y:S02]  /*3ae0*/  F2FP.BF16.PACK_AB R0, R11, R10 ;  /* 0x0000000a0b00723e */ /* 0x000fe400000010ff */
[----:B------:R-:W-:Y:S02]  /*3af0*/  LEA.HI.X R13, R28, c[0x0][0x174], R25, 0x1, P0 ;  /* 0x00005d001c0d7a11 */ /* 0x000fe400000f0c19 */
[----:B------:R-:W-:Y:S01]  /*3b00*/  LEA R24, P1, R2, c[0x0][0x170], 0x1 ;  /* 0x00005c0002187a11 */ /* 0x000fe200078208ff */
[----:B------:R0:W-:Y:S01]  /*3b10*/  STG.E.U16 [R16.64], R0 ;  /* 0x0000000010007986 */ /* 0x0001e2000c101524 */
        /* <DEDUP_REMOVED lines=20> */
.L_x_653:
        /* <DEDUP_REMOVED lines=19> */
.L_x_681:
        /* <DEDUP_REMOVED lines=20> */
.L_x_655:
[----:B------:R-:W-:Y:S01]  /*3ed0*/  IMAD.MOV.U32 R15, RZ, RZ, -0x800001 ;  /* 0xff7fffffff0f7424 */ /* 0x000fe200078e00ff */
[----:B------:R-:W-:Y:S01]  /*3ee0*/  MOV R27, 0x1f ;  /* 0x0000001f001b7802 */ /* 0x000fe20000000f00 */
[----:B------:R-:W-:Y:S01]  /*3ef0*/  IMAD.MOV.U32 R28, RZ, RZ, 0x10 ;  /* 0x00000010ff1c7424 */ /* 0x000fe200078e00ff */
[----:B------:R-:W-:Y:S01]  /*3f00*/  MOV R2, 0x3f30 ;  /* 0x00003f3000027802 */ /* 0x000fe20000000f00 */
[----:B------:R-:W-:Y:S02]  /*3f10*/  IMAD.MOV.U32 R30, RZ, RZ, -0x1 ;  /* 0xffffffffff1e7424 */ /* 0x000fe400078e00ff */
[----:B------:R-:W-:Y:S05]  /*3f20*/  CALL.REL.NOINC `($__internal_14_$__cuda_sm70_shflsync_bfly_p) ;  /* 0x00000c9000007944 */ /* 0x000fea0003c00000 */
[----:B-1----:R-:W-:Y:S01]  /*3f30*/  IMAD.MOV.U32 R2, RZ, RZ, R15 ;  /* 0x000000ffff027224 */ /* 0x002fe200078e000f */
[----:B0-----:R-:W-:Y:S05]  /*3f40*/  BRA `(.L_x_693) ;  /* 0xffffd0b000007947 */ /* 0x001fea000383ffff */
.L_x_656:
[----:B------:R-:W-:Y:S01]  /*3f50*/  HFMA2.MMA R28, -RZ, RZ, 0, 4.76837158203125e-07 ;  /* 0x00000008ff1c7435 */ /* 0x000fe200000001ff */
[----:B------:R-:W-:Y:S01]  /*3f60*/  IMAD.MOV.U32 R15, RZ, RZ, R10 ;  /* 0x000000ffff0f7224 */ /* 0x000fe200078e000a */
[----:B------:R-:W-:Y:S01]  /*3f70*/  MOV R2, 0x3fb0 ;  /* 0x00003fb000027802 */ /* 0x000fe20000000f00 */
[----:B------:R-:W-:Y:S02]  /*3f80*/  IMAD.MOV.U32 R27, RZ, RZ, 0x1f ;  /* 0x0000001fff1b7424 */ /* 0x000fe400078e00ff */
[----:B------:R-:W-:-:S02]  /*3f90*/  IMAD.MOV.U32 R30, RZ, RZ, -0x1 ;  /* 0xffffffffff1e7424 */ /* 0x000fc400078e00ff */
[----:B------:R-:W-:Y:S05]  /*3fa0*/  CALL.REL.NOINC `($__internal_14_$__cuda_sm70_shflsync_bfly_p) ;  /* 0x00000c1000007944 */ /* 0x000fea0003c00000 */
[----:B-1----:R-:W-:Y:S01]  /*3fb0*/  FMNMX.FTZ R10, R10, R15, !PT ;  /* 0x0000000f0a0a7209 */ /* 0x002fe20007810000 */
[----:B0-----:R-:W-:Y:S01]  /*3fc0*/  IMAD.MOV.U32 R28, RZ, RZ, 0x4 ;  /* 0x00000004ff1c7424 */ /* 0x001fe200078e00ff */
[----:B------:R-:W-:Y:S01]  /*3fd0*/  MOV R27, 0x1f ;  /* 0x0000001f001b7802 */ /* 0x000fe20000000f00 */
[----:B------:R-:W-:Y:S01]  /*3fe0*/  IMAD.MOV.U32 R30, RZ, RZ, -0x1 ;  /* 0xffffffffff1e7424 */ /* 0x000fe200078e00ff */
[----:B------:R-:W-:Y:S01]  /*3ff0*/  MOV R2, 0x4020 ;  /* 0x0000402000027802 */ /* 0x000fe20000000f00 */
[----:B------:R-:W-:-:S02]  /*4000*/  IMAD.MOV.U32 R15, RZ, RZ, R10 ;  /* 0x000000ffff0f7224 */ /* 0x000fc400078e000a */
[----:B------:R-:W-:Y:S05]  /*4010*/  CALL.REL.NOINC `($__internal_14_$__cuda_sm70_shflsync_bfly_p) ;  /* 0x00000ba000007944 */ /* 0x000fea0003c00000 */
[----:B-1----:R-:W-:Y:S01]  /*4020*/  FMNMX.FTZ R8, R10, R15, !PT ;  /* 0x0000000f0a087209 */ /* 0x002fe20007810000 */
[----:B0-----:R-:W-:Y:S01]  /*4030*/  HFMA2.MMA R27, -RZ, RZ, 0, 1.847743988037109375e-06 ;  /* 0x0000001fff1b7435 */ /* 0x001fe200000001ff */
[----:B------:R-:W-:Y:S01]  /*4040*/  IMAD.MOV.U32 R28, RZ, RZ, 0x2 ;  /* 0x00000002ff1c7424 */ /* 0x000fe200078e00ff */
[----:B------:R-:W-:Y:S01]  /*4050*/  MOV R2, 0x4090 ;  /* 0x0000409000027802 */ /* 0x000fe20000000f00 */
[----:B------:R-:W-:-:S02]  /*4060*/  IMAD.MOV.U32 R30, RZ, RZ, -0x1 ;  /* 0xffffffffff1e7424 */ /* 0x000fc400078e00ff */
[----:B------:R-:W-:Y:S02]  /*4070*/  IMAD.MOV.U32 R15, RZ, RZ, R8 ;  /* 0x000000ffff0f7224 */ /* 0x000fe400078e0008 */
[----:B------:R-:W-:Y:S05]  /*4080*/  CALL.REL.NOINC `($__internal_14_$__cuda_sm70_shflsync_bfly_p) ;  /* 0x00000b3000007944 */ /* 0x000fea0003c00000 */
[----:B-1----:R-:W-:Y:S01]  /*4090*/  FMNMX.FTZ R8, R8, R15, !PT ;  /* 0x0000000f08087209 */ /* 0x002fe20007810000 */
[----:B0-----:R-:W-:Y:S01]  /*40a0*/  IMAD.MOV.U32 R28, RZ, RZ, 0x1 ;  /* 0x00000001ff1c7424 */ /* 0x001fe200078e00ff */
[----:B------:R-:W-:Y:S01]  /*40b0*/  MOV R27, 0x1f ;  /* 0x0000001f001b7802 */ /* 0x000fe20000000f00 */
[----:B------:R-:W-:Y:S01]  /*40c0*/  IMAD.MOV.U32 R30, RZ, RZ, -0x1 ;  /* 0xffffffffff1e7424 */ /* 0x000fe200078e00ff */
[----:B------:R-:W-:Y:S01]  /*40d0*/  MOV R2, 0x4100 ;  /* 0x0000410000027802 */ /* 0x000fe20000000f00 */
[----:B------:R-:W-:Y:S02]  /*40e0*/  IMAD.MOV.U32 R15, RZ, RZ, R8 ;  /* 0x000000ffff0f7224 */ /* 0x000fe400078e0008 */
[----:B------:R-:W-:Y:S05]  /*40f0*/  CALL.REL.NOINC `($__internal_14_$__cuda_sm70_shflsync_bfly_p) ;  /* 0x00000ac000007944 */ /* 0x000fea0003c00000 */
[----:B-1----:R-:W-:Y:S01]  /*4100*/  IMAD.MOV.U32 R9, RZ, RZ, R15 ;  /* 0x000000ffff097224 */ /* 0x002fe200078e000f */
[----:B0-----:R-:W-:Y:S05]  /*4110*/  BRA `(.L_x_694) ;  /* 0xffffcf8000007947 */ /* 0x001fea000383ffff */
.L_x_683:
[----:B------:R-:W-:Y:S01]  /*4120*/  HFMA2.MMA R15, -RZ, RZ, 0, 0 ;  /* 0x00000000ff0f7435 */ /* 0x000fe200000001ff */
[----:B------:R-:W-:Y:S01]  /*4130*/  IMAD.MOV.U32 R28, RZ, RZ, 0x2 ;  /* 0x00000002ff1c7424 */ /* 0x000fe200078e00ff */
[----:B0-----:R-:W-:Y:S01]  /*4140*/  MOV R2, 0x4180 ;  /* 0x0000418000027802 */ /* 0x001fe20000000f00 */
[----:B------:R-:W-:Y:S02]  /*4150*/  IMAD.MOV.U32 R27, RZ, RZ, 0x1f ;  /* 0x0000001fff1b7424 */ /* 0x000fe400078e00ff */
[----:B------:R-:W-:-:S02]  /*4160*/  IMAD.MOV.U32 R30, RZ, RZ, -0x1 ;  /* 0xffffffffff1e7424 */ /* 0x000fc400078e00ff */
[----:B------:R-:W-:Y:S05]  /*4170*/  CALL.REL.NOINC `($__internal_14_$__cuda_sm70_shflsync_bfly_p) ;  /* 0x00000a4000007944 */ /* 0x000fea0003c00000 */
[----:B-1----:R-:W-:Y:S01]  /*4180*/  MOV R2, R15 ;  /* 0x0000000f00027202 */ /* 0x002fe20000000f00 */
[----:B0-----:R-:W-:Y:S05]  /*4190*/  BRA `(.L_x_695) ;  /* 0xffffed6000007947 */ /* 0x001fea000383ffff */
.L_x_684:
[----:B------:R-:W-:Y:S01]  /*41a0*/  IMAD.MOV.U32 R15, RZ, RZ, R8 ;  /* 0x000000ffff0f7224 */ /* 0x000fe200078e0008 */
[----:B------:R-:W-:Y:S01]  /*41b0*/  MOV R30, 0xffffffff ;  /* 0xffffffff001e7802 */ /* 0x000fe20000000f00 */
[----:B------:R-:W-:Y:S01]  /*41c0*/  IMAD.MOV.U32 R28, RZ, RZ, 0x1 ;  /* 0x00000001ff1c7424 */ /* 0x000fe200078e00ff */
[----:B------:R-:W-:Y:S01]  /*41d0*/  MOV R2, 0x4200 ;  /* 0x0000420000027802 */ /* 0x000fe20000000f00 */
[----:B------:R-:W-:-:S02]  /*41e0*/  IMAD.MOV.U32 R27, RZ, RZ, 0x1f ;  /* 0x0000001fff1b7424 */ /* 0x000fc400078e00ff */
[----:B------:R-:W-:Y:S05]  /*41f0*/  CALL.REL.NOINC `($__internal_14_$__cuda_sm70_shflsync_bfly_p) ;  /* 0x000009c000007944 */ /* 0x000fea0003c00000 */
[----:B-1----:R-:W-:Y:S01]  /*4200*/  FADD.FTZ R14, R8, R15 ;  /* 0x0000000f080e7221 */ /* 0x002fe20000010000 */
[----:B0-----:R-:W-:Y:S01]  /*4210*/  MOV R30, 0xffffffff ;  /* 0xffffffff001e7802 */ /* 0x001fe20000000f00 */
[----:B------:R-:W-:Y:S01]  /*4220*/  IMAD.MOV.U32 R15, RZ, RZ, RZ ;  /* 0x000000ffff0f7224 */ /* 0x000fe200078e00ff */
[----:B------:R-:W-:Y:S01]  /*4230*/  MOV R2, 0x4270 ;  /* 0x0000427000027802 */ /* 0x000fe20000000f00 */
[----:B------:R-:W-:-:S02]  /*4240*/  IMAD.MOV.U32 R28, RZ, RZ, 0x2 ;  /* 0x00000002ff1c7424 */ /* 0x000fc400078e00ff */
[----:B------:R-:W-:Y:S02]  /*4250*/  IMAD.MOV.U32 R27, RZ, RZ, 0x1f ;  /* 0x0000001fff1b7424 */ /* 0x000fe400078e00ff */
[----:B------:R-:W-:Y:S05]  /*4260*/  CALL.REL.NOINC `($__internal_14_$__cuda_sm70_shflsync_bfly_p) ;  /* 0x0000095000007944 */ /* 0x000fea0003c00000 */
[----:B-1----:R-:W-:Y:S01]  /*4270*/  FADD.FTZ R4, RZ, R15 ;  /* 0x0000000fff047221 */ /* 0x002fe20000010000 */
[----:B------:R-:W-:Y:S01]  /*4280*/  MOV R2, 0x42e0 ;  /* 0x000042e000027802 */ /* 0x000fe20000000f00 */
[----:B0-----:R-:W-:Y:S02]  /*4290*/  IMAD.MOV.U32 R28, RZ, RZ, 0x1 ;  /* 0x00000001ff1c7424 */ /* 0x001fe400078e00ff */
[----:B------:R-:W-:Y:S01]  /*42a0*/  IMAD.MOV.U32 R27, RZ, RZ, 0x1f ;  /* 0x0000001fff1b7424 */ /* 0x000fe200078e00ff */
[----:B------:R-:W-:Y:S01]  /*42b0*/  MOV R15, R4 ;  /* 0x00000004000f7202 */ /* 0x000fe20000000f00 */
[----:B------:R-:W-:Y:S02]  /*42c0*/  IMAD.MOV.U32 R30, RZ, RZ, -0x1 ;  /* 0xffffffffff1e7424 */ /* 0x000fe400078e00ff */
        /* <DEDUP_REMOVED lines=141> */
[----:B-1----:R-:W-:Y:S01]  /*4ba0*/  IMAD.MOV.U32 R2, RZ, RZ, R15 ;  /* 0x000000ffff027224 */ /* 0x002fe200078e000f */
[----:B0-----:R-:W-:Y:S05]  /*4bb0*/  BRA `(.L_x_696) ;  /* 0xffffe3f000007947 */ /* 0x001fea000383ffff */
        .weak           $__internal_14_$__cuda_sm70_shflsync_bfly_p
        .type           $__internal_14_$__cuda_sm70_shflsync_bfly_p,@function
        .size           $__internal_14_$__cuda_sm70_shflsync_bfly_p,(.L_x_24675 - $__internal_14_$__cuda_sm70_shflsync_bfly_p)
$__internal_14_$__cuda_sm70_shflsync_bfly_p:
[----:B------:R-:W-:Y:S01]  /*4bc0*/  IMAD.MOV.U32 R3, RZ, RZ, 0x0 ;  /* 0x00000000ff037424 */ /* 0x000fe200078e00ff */
[----:B------:R-:W-:Y:S04]  /*4bd0*/  WARPSYNC R30 ;  /* 0x0000001e00007348 */ /* 0x000fe80003800000 */
[----:B------:R0:W1:Y:S01]  /*4be0*/  SHFL.BFLY PT, R15, R15, R28, R27 ;  /* 0x0c00001c0f0f7389 */ /* 0x00006200000e001b */
[----:B------:R-:W-:Y:S05]  /*4bf0*/  RET.REL.NODEC R2 `(_ZN4vllm25paged_attention_v2_kernelI13__nv_bfloat16hLi96ELi32ELi128ELNS_18Fp8KVCacheDataTypeE2ELb1ELi512EEEvPfS3_PT_PKS4_PKT0_SA_ifPKiSC_iPKfiiiSE_SE_iiiii) ;  /* 0xffffb40002007950 */ /* 0x000fea0003c3ffff */
.L_x_697:
        /* <DEDUP_REMOVED lines=16> */
.L_x_24675:


//--------------------- .text._ZN4vllm25paged_attention_v2_kernelI13__nv_bfloat16hLi80ELi32ELi128ELNS_18Fp8KVCacheDataTypeE2ELb1ELi512EEEvPfS3_PT_PKS4_PKT0_SA_ifPKiSC_iPKfiiiSE_SE_iiiii --------------------------
	.section	.text._ZN4vllm25paged_attention_v2_kernelI13__nv_bfloat16hLi80ELi32ELi128ELNS_18Fp8KVCacheDataTypeE2ELb1ELi512EEEvPfS3_PT_PKS4_PKT0_SA_ifPKiSC_iPKfiiiSE_SE_iiiii,"ax",@progbits
	.sectioninfo	@"SHI_REGISTERS=37"
	.align	128
        .global         _ZN4vllm25paged_attention_v2_kernelI13__nv_bfloat16hLi80ELi32ELi128ELNS_18Fp8KVCacheDataTypeE2ELb1ELi512EEEvPfS3_PT_PKS4_PKT0_SA_ifPKiSC_iPKfiiiSE_SE_iiiii
        .type           _ZN4vllm25paged_attention_v2_kernelI13__nv_bfloat16hLi80ELi32ELi128ELNS_18Fp8KVCacheDataTypeE2ELb1ELi512EEEvPfS3_PT_PKS4_PKT0_SA_ifPKiSC_iPKfiiiSE_SE_iiiii,@function
        .size           _ZN4vllm25paged_attention_v2_kernelI13__nv_bfloat16hLi80ELi32ELi128ELNS_18Fp8KVCacheDataTypeE2ELb1ELi512EEEvPfS3_PT_PKS4_PKT0_SA_ifPKiSC_iPKfiiiSE_SE_iiiii,(.L_x_24676 - _ZN4vllm25paged_attention_v2_kernelI13__nv_bfloat16hLi80ELi32ELi128ELNS_18Fp8KVCacheDataTypeE2ELb1ELi512EEEvPfS3_PT_PKS4_PKT0_SA_ifPKiSC_iPKfiiiSE_SE_iiiii)
        .other          _ZN4vllm25paged_attention_v2_kernelI13__nv_bfloat16hLi80ELi32ELi128ELNS_18Fp8KVCacheDataTypeE2ELb1ELi512EEEvPfS3_PT_PKS4_PKT0_SA_ifPKiSC_iPKfiiiSE_SE_iiiii,@"STO_CUDA_ENTRY STV_DEFAULT"
_ZN4vllm25paged_attention_v2_kernelI13__nv_bfloat16hLi80ELi32ELi128ELNS_18Fp8KVCacheDataTypeE2ELb1ELi512EEEvPfS3_PT_PKS4_PKT0_SA_ifPKiSC_iPKfiiiSE_SE_iiiii:
.text._ZN4vllm25paged_attention_v2_kernelI13__nv_bfloat16hLi80ELi32ELi128ELNS_18Fp8KVCacheDataTypeE2ELb1ELi512EEEvPfS3_PT_PKS4_PKT0_SA_ifPKiSC_iPKfiiiSE_SE_iiiii:
        /* <DEDUP_REMOVED lines=53> */
.L_x_702:
        /* <DEDUP_REMOVED lines=15> */
.L_x_701:
[----:B------:R-:W-:Y:S05]  /*0440*/  BSYNC B1 ;  /* 0x0000000000017941 */ /* 0x000fea0003800000 */
.L_x_700:
        /* <DEDUP_REMOVED lines=10> */
.L_x_703:
        /* <DEDUP_REMOVED lines=28> */
.L_x_699:
[----:B------:R-:W-:Y:S05]  /*06b0*/  BSYNC B0 ;  /* 0x0000000000007941 */ /* 0x000fea0003800000 */
.L_x_698:
        /* <DEDUP_REMOVED lines=86> */
.L_x_704:
[----:B------:R-:W-:-:S04]  /*0c20*/  IMAD.MOV.U32 R8, RZ, RZ, c[0x0][0xc] ;  /* 0x00000300ff087624 */ /* 0x000fc800078e00ff */
[----:B------:R-:W-:-:S04]  /*0c30*/  IMAD R7, R8, c[0x0][0x1d8], R21 ;  /* 0x0000760008077a24 */ /* 0x000fc800078e0215 */
[----:B------:R-:W-:-:S03]  /*0c40*/  IMAD R8, R7, c[0x0][0x1e8], RZ ;  /* 0x00007a0007087a24 */ /* 0x000fc600078e02ff */
.L_x_705:
        /* <DEDUP_REMOVED lines=12> */
[----:B0-----:R-:W-:-:S06]  /*0d10*/  IADD3 R11, R12, 0xffffffe, RZ ;  /* 0x0ffffffe0c0b7810 */ /* 0x001fcc0007ffe0ff */
[----:B------:R-:W0:Y:S02]  /*0d20*/  F2I.FTZ.U32.TRUNC.NTZ R11, R11 ;  /* 0x0000000b000b7305 */ /* 0x000e24000021f000 */
[----:B0-----:R-:W-:-:S04]  /*0d30*/  IMAD.MOV R10, RZ, RZ, -R11 ;  /* 0x000000ffff0a7224 */ /* 0x001fc800078e0a0b */
[----:B------:R-:W-:Y:S02]  /*0d40*/  IMAD R13, R10, R9, RZ ;  /* 0x000000090a0d7224 */ /* 0x000fe400078e02ff */
[----:B------:R-:W-:-:S04]  /*0d50*/  IMAD.MOV.U32 R10, RZ, RZ, RZ ;  /* 0x000000ffff0a7224 */ /* 0x000fc800078e00ff */
[----:B------:R-:W-:-:S04]  /*0d60*/  IMAD.HI.U32 R14, R11, R13, R10 ;  /* 0x0000000d0b0e7227 */ /* 0x000fc800078e000a */
[----:B------:R-:W-:Y:S02]  /*0d70*/  IMAD.IADD R10, R17, 0x1, -R23 ;  /* 0x00000001110a7824 */ /* 0x000fe400078e0a17 */
[----:B------:R-:W-:-:S05]  /*0d80*/  IMAD.MOV.U32 R11, RZ, RZ, R7 ;  /* 0x000000ffff0b7224 */ /* 0x000fca00078e0007 */
.L_x_709:
        /* <DEDUP_REMOVED lines=36> */
.L_x_707:
[----:B------:R-:W-:Y:S05]  /*0fd0*/  BSYNC B7 ;  /* 0x0000000000077941 */ /* 0x000fea0003800000 */
.L_x_706:
[----:B------:R-:W-:Y:S05]  /*0fe0*/  BRA.DIV ~URZ, `(.L_x_710) ;  /* 0x00002cf27f007947 */ /* 0x000fea000b800000 */
[----:B------:R-:W-:-:S05]  /*0ff0*/  IMAD.MOV.U32 R4, RZ, RZ, -0x800001 ;  /* 0xff7fffffff047424 */ /* 0x000fca00078e00ff */
.L_x_748:
        /* <DEDUP_REMOVED lines=10> */
.L_x_749:
        /* <DEDUP_REMOVED lines=35> */
.L_x_716:
        /* <DEDUP_REMOVED lines=11> */
.L_x_715:
[----:B------:R-:W-:Y:S05]  /*1380*/  BSYNC B1 ;  /* 0x0000000000017941 */ /* 0x000fea0003800000 */
.L_x_714:
        /* <DEDUP_REMOVED lines=10> */
.L_x_719:
        /* <DEDUP_REMOVED lines=100> */
.L_x_718:
[----:B------:R-:W-:Y:S05]  /*1a70*/  BSYNC B1 ;  /* 0x0000000000017941 */ /* 0x000fea0003800000 */
.L_x_717:
        /* <DEDUP_REMOVED lines=55> */
.L_x_721:
[----:B------:R-:W-:Y:S05]  /*1df0*/  BSYNC B1 ;  /* 0x0000000000017941 */ /* 0x000fea0003800000 */
.L_x_720:
        /* <DEDUP_REMOVED lines=26> */
.L_x_713:
[----:B------:R-:W-:Y:S05]  /*1fa0*/  BSYNC B0 ;  /* 0x0000000000007941 */ /* 0x000fea0003800000 */
.L_x_712:
        /* <DEDUP_REMOVED lines=44> */
.L_x_726:
        /* <DEDUP_REMOVED lines=8> */
.L_x_725:
[----:B------:R-:W-:Y:S05]  /*22f0*/  BSYNC B1 ;  /* 0x0000000000017941 */ /* 0x000fea0003800000 */
.L_x_724:
        /* <DEDUP_REMOVED lines=10> */
.L_x_729:
        /* <DEDUP_REMOVED lines=52> */
.L_x_728:
[----:B------:R-:W-:Y:S05]  /*26e0*/  BSYNC B1 ;  /* 0x0000000000017941 */ /* 0x000fea0003800000 */
.L_x_727:
        /* <DEDUP_REMOVED lines=31> */
.L_x_731:
[----:B------:R-:W-:Y:S05]  /*28e0*/  BSYNC B1 ;  /* 0x0000000000017941 */ /* 0x000fea0003800000 */
.L_x_730:
        /* <DEDUP_REMOVED lines=14> */
.L_x_723:
[----:B------:R-:W-:Y:S05]  /*29d0*/  BSYNC B0 ;  /* 0x0000000000007941 */ /* 0x000fea0003800000 */
.L_x_722:
        /* <DEDUP_REMOVED lines=20> */
.L_x_733:
[----:B------:R-:W-:Y:S05]  /*2b20*/  BSYNC B0 ;  /* 0x0000000000007941 */ /* 0x000fea0003800000 */
.L_x_732:
        /* <DEDUP_REMOVED lines=19> */
[----:B------:R-:W-:-:S04]  /*2c60*/  IMAD.HI.U32 R14, R11, R9, R10 ;  /* 0x000000090b0e7227 */ /* 0x000fc800078e000a */
[----:B------:R-:W-:Y:S01]  /*2c70*/  IMAD R15, R22, R5, RZ ;  /* 0x00000005160f7224 */ /* 0x000fe200078e02ff */
[----:B------:R-:W-:-:S03]  /*2c80*/  IABS R22, c[0x0][0x1e4] ;  /* 0x0000790000167a13 */ /* 0x000fc60000000000 */
[----:B------:R-:W-:Y:S01]  /*2c90*/  IMAD.HI.U32 R15, R13, R15, R12 ;  /* 0x0000000f0d0f7227 */ /* 0x000fe200078e000c */
[----:B------:R-:W-:-:S03]  /*2ca0*/  IADD3 R12, R6, -c[0x0][0x1dc], RZ ;  /* 0x80007700060c7a10 */ /* 0x000fc60007ffe0ff */
.L_x_737:
        /* <DEDUP_REMOVED lines=32> */
.L_x_735:
[----:B------:R-:W-:Y:S05]  /*2eb0*/  BSYNC B6 ;  /* 0x0000000000067941 */ /* 0x000fea0003800000 */
.L_x_734:
[----:B------:R-:W-:Y:S05]  /*2ec0*/  BRA.DIV ~URZ, `(.L_x_738) ;  /* 0x000010627f007947 */ /* 0x000fea000b800000 */
[----:B0-----:R-:W-:-:S04]  /*2ed0*/  IMAD.MOV.U32 R4, RZ, RZ, RZ ;  /* 0x000000ffff047224 */ /* 0x001fc800078e00ff */
.L_x_750:
        /* <DEDUP_REMOVED lines=10> */
.L_x_751:
[----:B------:R-:W-:Y:S01]  /*2f80*/  LOP3.LUT R5, R17, 0x3, RZ, 0xc0, !PT ;  /* 0x0000000311057812 */ /* 0x000fe200078ec0ff */
[----:B------:R-:W-:Y:S01]  /*2f90*/  WARPSYNC 0xffffffff ;  /* 0xffffffff00007948 */ /* 0x000fe20003800000 */
[----:B------:R-:W-:Y:S01]  /*2fa0*/  SHF.R.S32.HI R20, RZ, 0x1f, R17 ;  /* 0x0000001fff147819 */ /* 0x000fe20000011411 */
[----:B------:R-:W-:Y:S01]  /*2fb0*/  BAR.SYNC.DEFER_BLOCKING 0x0 ;  /* 0x0000000000007b1d */ /* 0x000fe20000010000 */
[----:B------:R-:W-:-:S02]  /*2fc0*/  ISETP.NE.AND P0, PT, R5, RZ, PT ;  /* 0x000000ff0500720c */ /* 0x000fc40003f05270 */
[----:B------:R-:W-:Y:S02]  /*2fd0*/  LOP3.LUT R5, R18, 0xffffffc0, RZ, 0xc0, !PT ;  /* 0xffffffc012057812 */ /* 0x000fe400078ec0ff */
[----:B------:R-:W-:Y:S01]  /*2fe0*/  LEA.HI R15, R20, R17, RZ, 0x2 ;  /* 0x00000011140f7211 */ /* 0x000fe200078f10ff */
[----:B------:R-:W-:Y:S01]  /*2ff0*/  BSSY B0, `(.L_x_740) ;  /* 0x0000016000007945 */ /* 0x000fe20003800000 */
[----:B------:R-:W-:Y:S01]  /*3000*/  ISETP.NE.OR P5, PT, R5, 0x40, P0 ;  /* 0x000000400500780c */ /* 0x000fe200007a5670 */
[----:B------:R-:W-:Y:S01]  /*3010*/  FADD.FTZ R5, R4, R19 ;  /* 0x0000001304057221 */ /* 0x000fe20000010000 */
[----:B------:R-:W-:Y:S02]  /*3020*/  SHF.R.S32.HI R15, RZ, 0x2, R15 ;  /* 0x00000002ff0f7819 */ /* 0x000fe4000001140f */
[C---:B------:R-:W-:Y:S02]  /*3030*/  IADD3 R22, R18.reuse, 0x1f, RZ ;  /* 0x0000001f12167810 */ /* 0x040fe40007ffe0ff */
[----:B------:R-:W-:Y:S01]  /*3040*/  LOP3.LUT R21, R18, 0xffffffe0, RZ, 0xc0, !PT ;  /* 0xffffffe012157812 */ /* 0x000fe200078ec0ff */
[----:B------:R-:W-:Y:S01]  /*3050*/  IMAD R0, R0, 0x50, R15 ;  /* 0x0000005000007824 */ /* 0x000fe200078e020f */
[----:B------:R-:W-:-:S02]  /*3060*/  ISETP.GT.U32.AND P3, PT, R22, 0x3e, PT ;  /* 0x0000003e1600780c */ /* 0x000fc40003f64070 */
        /* <DEDUP_REMOVED lines=14> */
.L_x_741:
[----:B------:R-:W-:Y:S05]  /*3150*/  BSYNC B0 ;  /* 0x0000000000007941 */ /* 0x000fea0003800000 */
.L_x_740:
        /* <DEDUP_REMOVED lines=23> */
.L_x_743:
[----:B------:R-:W-:Y:S05]  /*32d0*/  BSYNC B0 ;  /* 0x0000000000007941 */ /* 0x000fea0003800000 */
.L_x_742:
        /* <DEDUP_REMOVED lines=13> */
.L_x_745:
[----:B------:R-:W-:Y:S05]  /*33b0*/  BSYNC B0 ;  /* 0x0000000000007941 */ /* 0x000fea0003800000 */
.L_x_744:
        /* <DEDUP_REMOVED lines=23> */
.L_x_747:
[----:B------:R-:W-:Y:S05]  /*3530*/  BSYNC B0 ;  /* 0x0000000000007941 */ /* 0x000fea0003800000 */
.L_x_746:
[----:B------:R-:W-:Y:S06]  /*3540*/  BAR.SYNC.DEFER_BLOCKING 0x0 ;  /* 0x0000000000007b1d */ /* 0x000fec0000010000 */
[----:B------:R-:W-:Y:S05]  /*3550*/  @P3 EXIT ;  /* 0x000000000000394d */ /* 0x000fea0003800000 */
[----:B------:R-:W-:Y:S02]  /*3560*/  IMAD R16, R16, c[0x0][0xc], RZ ;  /* 0x0000030010107a24 */ /* 0x000fe400078e02ff */
[----:B------:R-:W-:-:S02]  /*3570*/  IMAD R17, R2, c[0x0][0x14], RZ ;  /* 0x0000050002117a24 */ /* 0x000fc400078e02ff */
[----:B01----:R-:W-:Y:S02]  /*3580*/  IMAD R0, R16, c[0x0][0x14], RZ ;  /* 0x0000050010007a24 */ /* 0x003fe400078e02ff */
[----:B------:R-:W-:Y:S01]  /*3590*/  IMAD R3, R3, 0x50, RZ ;  /* 0x0000005003037824 */ /* 0x000fe200078e02ff */
[----:B------:R-:W-:Y:S01]  /*35a0*/  SHF.R.S32.HI R19, RZ, 0x1f, R17 ;  /* 0x0000001fff137819 */ /* 0x000fe20000011411 */
[----:B------:R-:W-:-:S03]  /*35b0*/  IMAD R0, R0, 0x50, RZ ;  /* 0x0000005000007824 */ /* 0x000fc600078e02ff */
[--C-:B------:R-:W-:Y:S02]  /*35c0*/  SHF.R.S32.HI R4, RZ, 0x1f, R3.reuse ;  /* 0x0000001fff047819 */ /* 0x100fe40000011403 */
[----:B------:R-:W-:Y:S02]  /*35d0*/  IADD3 R20, P1, P2, R0, R17, R3 ;  /* 0x0000001100147210 */ /* 0x000fe40007a3e003 */
[----:B------:R-:W-:Y:S01]  /*35e0*/  SHF.R.S32.HI R2, RZ, 0x1f, R0 ;  /* 0x0000001fff027819 */ /* 0x000fe20000011400 */
[----:B------:R-:W-:Y:S10]  /*35f0*/  @P0 EXIT ;  /* 0x000000000000094d */ /* 0x000ff40003800000 */
[C---:B------:R-:W-:Y:S02]  /*3600*/  IADD3 R3, R15.reuse, 0x8, RZ ;  /* 0x000000080f037810 */ /* 0x040fe40007ffe0ff */
[----:B------:R-:W-:Y:S02]  /*3610*/  IADD3.X R2, R2, R19, R4, P1, P2 ;  /* 0x0000001302027210 */ /* 0x000fe40000fe4404 */
[-C--:B------:R-:W-:Y:S02]  /*3620*/  IADD3 R4, P0, R15, R20.reuse, RZ ;  /* 0x000000140f047210 */ /* 0x080fe40007f1e0ff */
[----:B------:R-:W-:-:S02]  /*3630*/  IADD3 R0, P1, R3, R20, RZ ;  /* 0x0000001403007210 */ /* 0x000fc40007f3e0ff */
[-C--:B------:R-:W-:Y:S02]  /*3640*/  LEA.HI.X.SX32 R17, R15, R2.reuse, 0x1, P0 ;  /* 0x000000020f117211 */ /* 0x080fe400000f0eff */
[----:B------:R-:W-:Y:S02]  /*3650*/  LEA R16, P0, R4, c[0x0][0x170], 0x1 ;  /* 0x00005c0004107a11 */ /* 0x000fe400078008ff */
[----:B------:R-:W-:Y:S02]  /*3660*/  LEA.HI.X.SX32 R3, R3, R2, 0x1, P1 ;  /* 0x0000000203037211 */ /* 0x000fe400008f0eff */
[----:B------:R-:W-:Y:S02]  /*3670*/  LEA R18, P1, R0, c[0x0][0x170], 0x1 ;  /* 0x00005c0000127a11 */ /* 0x000fe400078208ff */
[----:B------:R-:W-:Y:S02]  /*3680*/  F2FP.BF16.PACK_AB R13, R13, R14 ;  /* 0x0000000e0d0d723e */ /* 0x000fe400000010ff */
[----:B------:R-:W-:-:S02]  /*3690*/  LEA.HI.X R17, R4, c[0x0][0x174], R17, 0x1, P0 ;  /* 0x00005d0004117a11 */ /* 0x000fc400000f0c11 */
[C---:B------:R-:W-:Y:S02]  /*36a0*/  IADD3 R21, R15.reuse, 0x10, RZ ;  /* 0x000000100f157810 */ /* 0x040fe40007ffe0ff */
[----:B------:R-:W-:Y:S01]  /*36b0*/  IADD3 R31, R15, 0x38, RZ ;  /* 0x000000380f1f7810 */ /* 0x000fe20007ffe0ff */
[----:B------:R0:W-:Y:S01]  /*36c0*/  STG.E.U16 [R16.64], R13 ;  /* 0x0000000d10007986 */ /* 0x0001e2000c101524 */
[----:B------:R-:W-:Y:S02]  /*36d0*/  LEA.HI.X R19, R0, c[0x0][0x174], R3, 0x1, P1 ;  /* 0x00005d0000137a11 */ /* 0x000fe400008f0c03 */
[----:B------:R-:W-:Y:S02]  /*36e0*/  PRMT R0, R13, 0x7632, R0 ;  /* 0x000076320d007816 */ /* 0x000fe40000000000 */
[C---:B------:R-:W-:Y:S02]  /*36f0*/  IADD3 R23, R15.reuse, 0x18, RZ ;  /* 0x000000180f177810 */ /* 0x040fe40007ffe0ff */
[C---:B------:R-:W-:Y:S01]  /*3700*/  IADD3 R25, R15.reuse, 0x20, RZ ;  /* 0x000000200f197810 */ /* 0x040fe20007ffe0ff */
[----:B------:R1:W-:Y:S01]  /*3710*/  STG.E.U16 [R18.64], R0 ;  /* 0x0000000012007986 */ /* 0x0003e2000c101524 */
[----:B------:R-:W-:-:S02]  /*3720*/  IADD3 R27, R15, 0x28, RZ ;  /* 0x000000280f1b7810 */ /* 0x000fc40007ffe0ff */
[C---:B------:R-:W-:Y:S02]  /*3730*/  IADD3 R29, R15.reuse, 0x30, RZ ;  /* 0x000000300f1d7810 */ /* 0x040fe40007ffe0ff */
[----:B------:R-:W-:Y:S02]  /*3740*/  IADD3 R33, R15, 0x40, RZ ;  /* 0x000000400f217810 */ /* 0x000fe40007ffe0ff */
[-C--:B------:R-:W-:Y:S02]  /*3750*/  IADD3 R14, P5, R21, R20.reuse, RZ ;  /* 0x00000014150e7210 */ /* 0x080fe40007fbe0ff */
[----:B------:R-:W-:Y:S02]  /*3760*/  IADD3 R15, R15, 0x48, RZ ;  /* 0x000000480f0f7810 */ /* 0x000fe40007ffe0ff */
[----:B0-----:R-:W-:Y:S02]  /*3770*/  IADD3 R13, P0, R31, R20, RZ ;  /* 0x000000141f0d7210 */ /* 0x001fe40007f1e0ff */
[----:B------:R-:W-:-:S02]  /*3780*/  LEA.HI.X.SX32 R21, R21, R2, 0x1, P5 ;  /* 0x0000000215157211 */ /* 0x000fc400028f0eff */
[-C--:B------:R-:W-:Y:S02]  /*3790*/  IADD3 R16, P4, R23, R20.reuse, RZ ;  /* 0x0000001417107210 */ /* 0x080fe40007f9e0ff */
[-C--:B------:R-:W-:Y:S02]  /*37a0*/  IADD3 R28, P3, R25, R20.reuse, RZ ;  /* 0x00000014191c7210 */ /* 0x080fe40007f7e0ff */
[-C--:B------:R-:W-:Y:S02]  /*37b0*/  IADD3 R17, P2, R27, R20.reuse, RZ ;  /* 0x000000141b117210 */ /* 0x080fe40007f5e0ff */
[-C--:B------:R-:W-:Y:S02]  /*37c0*/  IADD3 R3, P1, R29, R20.reuse, RZ ;  /* 0x000000141d037210 */ /* 0x080fe40007f3e0ff */
[-C--:B-1----:R-:W-:Y:S02]  /*37d0*/  IADD3 R0, P5, R33, R20.reuse, RZ ;  /* 0x0000001421007210 */ /* 0x082fe40007fbe0ff */
[----:B------:R-:W-:-:S02]  /*37e0*/  IADD3 R4, P6, R15, R20, RZ ;  /* 0x000000140f047210 */ /* 0x000fc40007fde0ff */
[-C--:B------:R-:W-:Y:S02]  /*37f0*/  LEA.HI.X.SX32 R24, R31, R2.reuse, 0x1, P0 ;  /* 0x000000021f187211 */ /* 0x080fe400000f0eff */
[C---:B------:R-:W-:Y:S02]  /*3800*/  LEA R20, P0, R14.reuse, c[0x0][0x170], 0x1 ;  /* 0x00005c000e147a11 */ /* 0x040fe400078008ff */
[-C--:B------:R-:W-:Y:S02]  /*3810*/  LEA.HI.X.SX32 R19, R25, R2.reuse, 0x1, P3 ;  /* 0x0000000219137211 */ /* 0x080fe400018f0eff */
[----:B------:R-:W-:Y:S02]  /*3820*/  LEA.HI.X R21, R14, c[0x0][0x174], R21, 0x1, P0 ;  /* 0x00005d000e157a11 */ /* 0x000fe400000f0c15 */
[----:B------:R-:W-:Y:S02]  /*3830*/  LEA R14, P0, R28, c[0x0][0x170], 0x1 ;  /* 0x00005c001c0e7a11 */ /* 0x000fe400078008ff */
[----:B------:R-:W-:-:S02]  /*3840*/  LEA.HI.X.SX32 R25, R15, R2, 0x1, P6 ;  /* 0x000000020f197211 */ /* 0x000fc400030f0eff */
[-C--:B------:R-:W-:Y:S02]  /*3850*/  LEA.HI.X.SX32 R23, R23, R2.reuse, 0x1, P4 ;  /* 0x0000000217177211 */ /* 0x080fe400020f0eff */
[-C--:B------:R-:W-:Y:S02]  /*3860*/  LEA.HI.X.SX32 R26, R27, R2.reuse, 0x1, P2 ;  /* 0x000000021b1a7211 */ /* 0x080fe400010f0eff */
[-C--:B------:R-:W-:Y:S02]  /*3870*/  LEA.HI.X.SX32 R18, R29, R2.reuse, 0x1, P1 ;  /* 0x000000021d127211 */ /* 0x080fe400008f0eff */
[----:B------:R-:W-:Y:S02]  /*3880*/  LEA.HI.X.SX32 R33, R33, R2, 0x1, P5 ;  /* 0x0000000221217211 */ /* 0x000fe400028f0eff */
[----:B------:R-:W-:Y:S02]  /*3890*/  LEA.HI.X R15, R28, c[0x0][0x174], R19, 0x1, P0 ;  /* 0x00005d001c0f7a11 */ /* 0x000fe400000f0c13 */
[----:B------:R-:W-:-:S02]  /*38a0*/  LEA R22, P1, R16, c[0x0][0x170], 0x1 ;  /* 0x00005c0010167a11 */ /* 0x000fc400078208ff */
[C---:B------:R-:W-:Y:S02]  /*38b0*/  LEA R2, P0, R3.reuse, c[0x0][0x170], 0x1 ;  /* 0x00005c0003027a11 */ /* 0x040fe400078008ff */
[----:B------:R-:W-:Y:S02]  /*38c0*/  LEA.HI.X R23, R16, c[0x0][0x174], R23, 0x1, P1 ;  /* 0x00005d0010177a11 */ /* 0x000fe400008f0c17 */
[----:B------:R-:W-:Y:S02]  /*38d0*/  LEA.HI.X R3, R3, c[0x0][0x174], R18, 0x1, P0 ;  /* 0x00005d0003037a11 */ /* 0x000fe400000f0c12 */
[----:B------:R-:W-:Y:S02]  /*38e0*/  LEA R16, P1, R17, c[0x0][0x170], 0x1 ;  /* 0x00005c0011107a11 */ /* 0x000fe400078208ff */
[----:B------:R-:W-:Y:S02]  /*38f0*/  LEA R18, P0, R0, c[0x0][0x170], 0x1 ;  /* 0x00005c0000127a11 */ /* 0x000fe400078008ff */
[----:B------:R-:W-:-:S02]  /*3900*/  F2FP.BF16.PACK_AB R11, R12, R11 ;  /* 0x0000000b0c0b723e */ /* 0x000fc400000010ff */
[----:B------:R-:W-:Y:S02]  /*3910*/  F2FP.BF16.PACK_AB R9, R9, R10 ;  /* 0x0000000a0909723e */ /* 0x000fe400000010ff */
[----:B------:R-:W-:Y:S01]  /*3920*/  LEA.HI.X R17, R17, c[0x0][0x174], R26, 0x1, P1 ;  /* 0x00005d0011117a11 */ /* 0x000fe200008f0c1a */
[----:B------:R-:W-:Y:S01]  /*3930*/  STG.E.U16 [R20.64], R11 ;  /* 0x0000000b14007986 */ /* 0x000fe2000c101524 */
[----:B------:R-:W-:Y:S02]  /*3940*/  LEA.HI.X R19, R0, c[0x0][0x174], R33, 0x1, P0 ;  /* 0x00005d0000137a11 */ /* 0x000fe400000f0c21 */
[----:B------:R-:W-:Y:S02]  /*3950*/  LEA R12, P1, R13, c[0x0][0x170], 0x1 ;  /* 0x00005c000d0c7a11 */ /* 0x000fe400078208ff */
[----:B------:R-:W-:Y:S02]  /*3960*/  PRMT R0, R11, 0x7632, R0 ;  /* 0x000076320b007816 */ /* 0x000fe40000000000 */
[----:B------:R-:W-:-:S02]  /*3970*/  F2FP.BF16.PACK_AB R7, R7, R8 ;  /* 0x000000080707723e */ /* 0x000fc400000010ff */
[----:B------:R-:W-:Y:S01]  /*3980*/  PRMT R8, R9, 0x7632, R8 ;  /* 0x0000763209087816 */ /* 0x000fe20000000008 */
[----:B------:R-:W-:Y:S01]  /*3990*/  STG.E.U16 [R22.64], R0 ;  /* 0x0000000016007986 */ /* 0x000fe2000c101524 */
[----:B------:R-:W-:Y:S02]  /*39a0*/  LEA.HI.X R13, R13, c[0x0][0x174], R24, 0x1, P1 ;  /* 0x00005d000d0d7a11 */ /* 0x000fe400008f0c18 */
[C---:B------:R-:W-:Y:S01]  /*39b0*/  LEA R24, P1, R4.reuse, c[0x0][0x170], 0x1 ;  /* 0x00005c0004187a11 */ /* 0x040fe200078208ff */
[----:B------:R-:W-:Y:S01]  /*39c0*/  STG.E.U16 [R14.64], R9 ;  /* 0x000000090e007986 */ /* 0x000fe2000c101524 */
[----:B------:R-:W-:Y:S02]  /*39d0*/  F2FP.BF16.PACK_AB R5, R5, R6 ;  /* 0x000000060505723e */ /* 0x000fe400000010ff */
[----:B------:R-:W-:Y:S01]  /*39e0*/  PRMT R6, R7, 0x7632, R6 ;  /* 0x0000763207067816 */ /* 0x000fe20000000006 */
[----:B------:R-:W-:Y:S01]  /*39f0*/  STG.E.U16 [R16.64], R8 ;  /* 0x0000000810007986 */ /* 0x000fe2000c101524 */
[----:B------:R-:W-:-:S03]  /*3a00*/  LEA.HI.X R25, R4, c[0x0][0x174], R25, 0x1, P1 ;  /* 0x00005d0004197a11 */ /* 0x000fc600008f0c19 */
[----:B------:R0:W-:Y:S04]  /*3a10*/  STG.E.U16 [R2.64], R7 ;  /* 0x0000000702007986 */ /* 0x0001e8000c101524 */
[----:B------:R-:W-:Y:S04]  /*3a20*/  STG.E.U16 [R12.64], R6 ;  /* 0x000000060c007986 */ /* 0x000fe8000c101524 */
[----:B------:R-:W-:Y:S01]  /*3a30*/  STG.E.U16 [R18.64], R5 ;  /* 0x0000000512007986 */ /* 0x000fe2000c101524 */
[----:B0-----:R-:W-:-:S05]  /*3a40*/  PRMT R3, R5, 0x7632, R3 ;  /* 0x0000763205037816 */ /* 0x001fca0000000003 */
[----:B------:R-:W-:Y:S01]  /*3a50*/  STG.E.U16 [R24.64], R3 ;  /* 0x0000000318007986 */ /* 0x000fe2000c101524 */
[----:B------:R-:W-:Y:S05]  /*3a60*/  EXIT ;  /* 0x000000000000794d */ /* 0x000fea0003800000 */
.L_x_708:
[----:B------:R-:W-:Y:S01]  /*3a70*/  MOV R0, 0x0 ;  /* 0x0000000000007802 */ /* 0x000fe20000000f00 */
[----:B------:R-:W-:Y:S01]  /*3a80*/  HFMA2.MMA R8, -RZ, RZ, 0, 3.2007694244384765625e-05 ;  /* 0x00000219ff087435 */ /* 0x000fe200000001ff */
[----:B------:R-:W-:Y:S01]  /*3a90*/  MOV R4, c[0x4][0x178] ;  /* 0x01005e0000047a02 */ /* 0x000fe20000000f00 */
[----:B------:R-:W-:Y:S01]  /*3aa0*/  IMAD.MOV.U32 R5, RZ, RZ, c[0x4][0x17c] ;  /* 0x01005f00ff057624 */ /* 0x000fe200078e00ff */
[----:B------:R0:W1:Y:S01]  /*3ab0*/  LDC.64 R2, c[0x4][R0] ;  /* 0x0100000000027b82 */ /* 0x0000620000000a00 */
[----:B------:R-:W-:Y:S01]  /*3ac0*/  IMAD.MOV.U32 R6, RZ, RZ, c[0x4][0x180] ;  /* 0x01006000ff067624 */ /* 0x000fe200078e00ff */
[----:B------:R-:W-:Y:S01]  /*3ad0*/  MOV R13, RZ ;  /* 0x000000ff000d7202 */ /* 0x000fe20000000f00 */
[----:B------:R-:W-:Y:S02]  /*3ae0*/  IMAD.MOV.U32 R7, RZ, RZ, c[0x4][0x184] ;  /* 0x01006100ff077624 */ /* 0x000fe400078e00ff */
[----:B------:R-:W-:-:S02]  /*3af0*/  IMAD.MOV.U32 R10, RZ, RZ, c[0x4][0x88] ;  /* 0x01002200ff0a7624 */ /* 0x000fc400078e00ff */
[----:B------:R-:W-:Y:S02]  /*3b00*/  IMAD.MOV.U32 R11, RZ, RZ, c[0x4][0x8c] ;  /* 0x01002300ff0b7624 */ /* 0x000fe400078e00ff */
[----:B------:R-:W-:Y:S02]  /*3b10*/  IMAD.MOV.U32 R12, RZ, RZ, 0x1 ;  /* 0x00000001ff0c7424 */ /* 0x000fe400078e00ff */
        /* <DEDUP_REMOVED lines=8> */
.L_x_736:
        /* <DEDUP_REMOVED lines=20> */
.L_x_710:
[----:B------:R-:W-:Y:S01]  /*3ce0*/  IMAD.MOV.U32 R15, RZ, RZ, -0x800001 ;  /* 0xff7fffffff0f7424 */ /* 0x000fe200078e00ff */
[----:B------:R-:W-:Y:S01]  /*3cf0*/  MOV R25, 0x1f ;  /* 0x0000001f00197802 */ /* 0x000fe20000000f00 */
[----:B------:R-:W-:Y:S01]  /*3d00*/  IMAD.MOV.U32 R26, RZ, RZ, 0x10 ;  /* 0x00000010ff1a7424 */ /* 0x000fe200078e00ff */
[----:B------:R-:W-:Y:S01]  /*3d10*/  MOV R4, 0x3d40 ;  /* 0x00003d4000047802 */ /* 0x000fe20000000f00 */
[----:B------:R-:W-:Y:S02]  /*3d20*/  IMAD.MOV.U32 R28, RZ, RZ, -0x1 ;  /* 0xffffffffff1c7424 */ /* 0x000fe400078e00ff */
[----:B------:R-:W-:Y:S05]  /*3d30*/  CALL.REL.NOINC `($__internal_15_$__cuda_sm70_shflsync_bfly_p) ;  /* 0x00000ad000007944 */ /* 0x000fea0003c00000 */
[----:B-1----:R-:W-:Y:S01]  /*3d40*/  IMAD.MOV.U32 R4, RZ, RZ, R15 ;  /* 0x000000ffff047224 */ /* 0x002fe200078e000f */
[----:B0-----:R-:W-:Y:S05]  /*3d50*/  BRA `(.L_x_748) ;  /* 0xffffd2a000007947 */ /* 0x001fea000383ffff */
.L_x_711:
[----:B------:R-:W-:Y:S01]  /*3d60*/  HFMA2.MMA R26, -RZ, RZ, 0, 4.76837158203125e-07 ;  /* 0x00000008ff1a7435 */ /* 0x000fe200000001ff */
[----:B------:R-:W-:Y:S01]  /*3d70*/  IMAD.MOV.U32 R15, RZ, RZ, R12 ;  /* 0x000000ffff0f7224 */ /* 0x000fe200078e000c */
[----:B------:R-:W-:Y:S01]  /*3d80*/  MOV R4, 0x3dc0 ;  /* 0x00003dc000047802 */ /* 0x000fe20000000f00 */
[----:B------:R-:W-:Y:S02]  /*3d90*/  IMAD.MOV.U32 R25, RZ, RZ, 0x1f ;  /* 0x0000001fff197424 */ /* 0x000fe400078e00ff */
[----:B------:R-:W-:-:S02]  /*3da0*/  IMAD.MOV.U32 R28, RZ, RZ, -0x1 ;  /* 0xffffffffff1c7424 */ /* 0x000fc400078e00ff */
[----:B------:R-:W-:Y:S05]  /*3db0*/  CALL.REL.NOINC `($__internal_15_$__cuda_sm70_shflsync_bfly_p) ;  /* 0x00000a5000007944 */ /* 0x000fea0003c00000 */
[----:B-1----:R-:W-:Y:S01]  /*3dc0*/  FMNMX.FTZ R12, R12, R15, !PT ;  /* 0x0000000f0c0c7209 */ /* 0x002fe20007810000 */
[----:B0-----:R-:W-:Y:S01]  /*3dd0*/  IMAD.MOV.U32 R26, RZ, RZ, 0x4 ;  /* 0x00000004ff1a7424 */ /* 0x001fe200078e00ff */
[----:B------:R-:W-:Y:S01]  /*3de0*/  MOV R25, 0x1f ;  /* 0x0000001f00197802 */ /* 0x000fe20000000f00 */
[----:B------:R-:W-:Y:S01]  /*3df0*/  IMAD.MOV.U32 R28, RZ, RZ, -0x1 ;  /* 0xffffffffff1c7424 */ /* 0x000fe200078e00ff */
[----:B------:R-:W-:Y:S01]  /*3e00*/  MOV R4, 0x3e30 ;  /* 0x00003e3000047802 */ /* 0x000fe20000000f00 */
[----:B------:R-:W-:-:S02]  /*3e10*/  IMAD.MOV.U32 R15, RZ, RZ, R12 ;  /* 0x000000ffff0f7224 */ /* 0x000fc400078e000c */
[----:B------:R-:W-:Y:S05]  /*3e20*/  CALL.REL.NOINC `($__internal_15_$__cuda_sm70_shflsync_bfly_p) ;  /* 0x000009e000007944 */ /* 0x000fea0003c00000 */
[----:B-1----:R-:W-:Y:S01]  /*3e30*/  FMNMX.FTZ R10, R12, R15, !PT ;  /* 0x0000000f0c0a7209 */ /* 0x002fe20007810000 */
[----:B0-----:R-:W-:Y:S01]  /*3e40*/  HFMA2.MMA R25, -RZ, RZ, 0, 1.847743988037109375e-06 ;  /* 0x0000001fff197435 */ /* 0x001fe200000001ff */
[----:B------:R-:W-:Y:S01]  /*3e50*/  IMAD.MOV.U32 R26, RZ, RZ, 0x2 ;  /* 0x00000002ff1a7424 */ /* 0x000fe200078e00ff */
[----:B------:R-:W-:Y:S01]  /*3e60*/  MOV R4, 0x3ea0 ;  /* 0x00003ea000047802 */ /* 0x000fe20000000f00 */
[----:B------:R-:W-:-:S02]  /*3e70*/  IMAD.MOV.U32 R28, RZ, RZ, -0x1 ;  /* 0xffffffffff1c7424 */ /* 0x000fc400078e00ff */
[----:B------:R-:W-:Y:S02]  /*3e80*/  IMAD.MOV.U32 R15, RZ, RZ, R10 ;  /* 0x000000ffff0f7224 */ /* 0x000fe400078e000a */
[----:B------:R-:W-:Y:S05]  /*3e90*/  CALL.REL.NOINC `($__internal_15_$__cuda_sm70_shflsync_bfly_p) ;  /* 0x0000097000007944 */ /* 0x000fea0003c00000 */
[----:B-1----:R-:W-:Y:S01]  /*3ea0*/  FMNMX.FTZ R10, R10, R15, !PT ;  /* 0x0000000f0a0a7209 */ /* 0x002fe20007810000 */
[----:B0-----:R-:W-:Y:S01]  /*3eb0*/  IMAD.MOV.U32 R26, RZ, RZ, 0x1 ;  /* 0x00000001ff1a7424 */ /* 0x001fe200078e00ff */
[----:B------:R-:W-:Y:S01]  /*3ec0*/  MOV R25, 0x1f ;  /* 0x0000001f00197802 */ /* 0x000fe20000000f00 */
[----:B------:R-:W-:Y:S01]  /*3ed0*/  IMAD.MOV.U32 R28, RZ, RZ, -0x1 ;  /* 0xffffffffff1c7424 */ /* 0x000fe200078e00ff */
[----:B------:R-:W-:Y:S01]  /*3ee0*/  MOV R4, 0x3f10 ;  /* 0x00003f1000047802 */ /* 0x000fe20000000f00 */
[----:B------:R-:W-:Y:S02]  /*3ef0*/  IMAD.MOV.U32 R15, RZ, RZ, R10 ;  /* 0x000000ffff0f7224 */ /* 0x000fe400078e000a */
[----:B------:R-:W-:Y:S05]  /*3f00*/  CALL.REL.NOINC `($__internal_15_$__cuda_sm70_shflsync_bfly_p) ;  /* 0x0000090000007944 */ /* 0x000fea0003c00000 */
[----:B-1----:R-:W-:Y:S01]  /*3f10*/  IMAD.MOV.U32 R11, RZ, RZ, R15 ;  /* 0x000000ffff0b7224 */ /* 0x002fe200078e000f */
[----:B0-----:R-:W-:Y:S05]  /*3f20*/  BRA `(.L_x_749) ;  /* 0xffffd17000007947 */ /* 0x001fea000383ffff */
.L_x_738:
[----:B0-----:R-:W-:Y:S01]  /*3f30*/  HFMA2.MMA R15, -RZ, RZ, 0, 0 ;  /* 0x00000000ff0f7435 */ /* 0x001fe200000001ff */
[----:B------:R-:W-:Y:S01]  /*3f40*/  IMAD.MOV.U32 R26, RZ, RZ, 0x2 ;  /* 0x00000002ff1a7424 */ /* 0x000fe200078e00ff */
[----:B------:R-:W-:Y:S01]  /*3f50*/  MOV R4, 0x3f90 ;  /* 0x00003f9000047802 */ /* 0x000fe20000000f00 */
[----:B------:R-:W-:Y:S02]  /*3f60*/  IMAD.MOV.U32 R25, RZ, RZ, 0x1f ;  /* 0x0000001fff197424 */ /* 0x000fe400078e00ff */
[----:B------:R-:W-:-:S02]  /*3f70*/  IMAD.MOV.U32 R28, RZ, RZ, -0x1 ;  /* 0xffffffffff1c7424 */ /* 0x000fc400078e00ff */
[----:B------:R-:W-:Y:S05]  /*3f80*/  CALL.REL.NOINC `($__internal_15_$__cuda_sm70_shflsync_bfly_p) ;  /* 0x0000088000007944 */ /* 0x000fea0003c00000 */
[----:B-1----:R-:W-:Y:S01]  /*3f90*/  MOV R4, R15 ;  /* 0x0000000f00047202 */ /* 0x002fe20000000f00 */
[----:B0-----:R-:W-:Y:S05]  /*3fa0*/  BRA `(.L_x_750) ;  /* 0xffffef3000007947 */ /* 0x001fea000383ffff */
.L_x_739:
[----:B------:R-:W-:Y:S01]  /*3fb0*/  IMAD.MOV.U32 R15, RZ, RZ, R20 ;  /* 0x000000ffff0f7224 */ /* 0x000fe200078e0014 */
[----:B------:R-:W-:Y:S01]  /*3fc0*/  MOV R28, 0xffffffff ;  /* 0xffffffff001c7802 */ /* 0x000fe20000000f00 */
[----:B------:R-:W-:Y:S01]  /*3fd0*/  IMAD.MOV.U32 R26, RZ, RZ, 0x1 ;  /* 0x00000001ff1a7424 */ /* 0x000fe200078e00ff */
[----:B------:R-:W-:Y:S01]  /*3fe0*/  MOV R4, 0x4010 ;  /* 0x0000401000047802 */ /* 0x000fe20000000f00 */
[----:B------:R-:W-:-:S02]  /*3ff0*/  IMAD.MOV.U32 R25, RZ, RZ, 0x1f ;  /* 0x0000001fff197424 */ /* 0x000fc400078e00ff */
[----:B------:R-:W-:Y:S05]  /*4000*/  CALL.REL.NOINC `($__internal_15_$__cuda_sm70_shflsync_bfly_p) ;  /* 0x0000080000007944 */ /* 0x000fea0003c00000 */
[----:B-1----:R-:W-:Y:S01]  /*4010*/  FADD.FTZ R14, R20, R15 ;  /* 0x0000000f140e7221 */ /* 0x002fe20000010000 */
[----:B0-----:R-:W-:Y:S01]  /*4020*/  MOV R28, 0xffffffff ;  /* 0xffffffff001c7802 */ /* 0x001fe20000000f00 */
[----:B------:R-:W-:Y:S01]  /*4030*/  IMAD.MOV.U32 R15, RZ, RZ, RZ ;  /* 0x000000ffff0f7224 */ /* 0x000fe200078e00ff */
[----:B------:R-:W-:Y:S01]  /*4040*/  MOV R4, 0x4080 ;  /* 0x0000408000047802 */ /* 0x000fe20000000f00 */
[----:B------:R-:W-:-:S02]  /*4050*/  IMAD.MOV.U32 R26, RZ, RZ, 0x2 ;  /* 0x00000002ff1a7424 */ /* 0x000fc400078e00ff */
[----:B------:R-:W-:Y:S02]  /*4060*/  IMAD.MOV.U32 R25, RZ, RZ, 0x1f ;  /* 0x0000001fff197424 */ /* 0x000fe400078e00ff */
[----:B------:R-:W-:Y:S05]  /*4070*/  CALL.REL.NOINC `($__internal_15_$__cuda_sm70_shflsync_bfly_p) ;  /* 0x0000079000007944 */ /* 0x000fea0003c00000 */
[----:B-1----:R-:W-:Y:S01]  /*4080*/  FADD.FTZ R6, RZ, R15 ;  /* 0x0000000fff067221 */ /* 0x002fe20000010000 */
[----:B------:R-:W-:Y:S01]  /*4090*/  MOV R4, 0x40f0 ;  /* 0x000040f000047802 */ /* 0x000fe20000000f00 */
[----:B0-----:R-:W-:Y:S02]  /*40a0*/  IMAD.MOV.U32 R26, RZ, RZ, 0x1 ;  /* 0x00000001ff1a7424 */ /* 0x001fe400078e00ff */
[----:B------:R-:W-:Y:S01]  /*40b0*/  IMAD.MOV.U32 R25, RZ, RZ, 0x1f ;  /* 0x0000001fff197424 */ /* 0x000fe200078e00ff */
[----:B------:R-:W-:Y:S01]  /*40c0*/  MOV R15, R6 ;  /* 0x00000006000f7202 */ /* 0x000fe20000000f00 */
[----:B------:R-:W-:Y:S02]  /*40d0*/  IMAD.MOV.U32 R28, RZ, RZ, -0x1 ;  /* 0xffffffffff1c7424 */ /* 0x000fe400078e00ff */
        /* <DEDUP_REMOVED lines=113> */
[----:B-1----:R-:W-:Y:S01]  /*47f0*/  IMAD.MOV.U32 R4, RZ, RZ, R15 ;  /* 0x000000ffff047224 */ /* 0x002fe200078e000f */
[----:B0-----:R-:W-:Y:S05]  /*4800*/  BRA `(.L_x_751) ;  /* 0xffffe77000007947 */ /* 0x001fea000383ffff */
        .weak           $__internal_15_$__cuda_sm70_shflsync_bfly_p
        .type           $__internal_15_$__cuda_sm70_shflsync_bfly_p,@function
        .size           $__internal_15_$__cuda_sm70_shflsync_bfly_p,(.L_x_24676 - $__internal_15_$__cuda_sm70_shflsync_bfly_p)
$__internal_15_$__cuda_sm70_shflsync_bfly_p:
[----:B------:R-:W-:Y:S01]  /*4810*/  IMAD.MOV.U32 R5, RZ, RZ, 0x0 ;  /* 0x00000000ff057424 */ /* 0x000fe200078e00ff */
[----:B------:R-:W-:Y:S04]  /*4820*/  WARPSYNC R28 ;  /* 0x0000001c00007348 */ /* 0x000fe80003800000 */
[----:B------:R0:W1:Y:S01]  /*4830*/  SHFL.BFLY PT, R15, R15, R26, R25 ;  /* 0x0c00001a0f0f7389 */ /* 0x00006200000e0019 */
[----:B------:R-:W-:Y:S05]  /*4840*/  RET.REL.NODEC R4 `(_ZN4vllm25paged_attention_v2_kernelI13__nv_bfloat16hLi80ELi32ELi128ELNS_18Fp8KVCacheDataTypeE2ELb1ELi512EEEvPfS3_PT_PKS4_PKT0_SA_ifPKiSC_iPKfiiiSE_SE_iiiii) ;  /* 0xffffb7b004007950 */ /* 0x000fea0003c3ffff */
.L_x_752:
        /* <DEDUP_REMOVED lines=11> */
.L_x_24676:


//--------------------- .text._ZN4vllm25paged_attention_v2_kernelI13__nv_bfloat16hLi64ELi32ELi128ELNS_18Fp8KVCacheDataTypeE2ELb1ELi512EEEvPfS3_PT_PKS4_PKT0_SA_ifPKiSC_iPKfiiiSE_SE_iiiii --------------------------
	.section	.text._ZN4vllm25paged_attention_v2_kernelI13__nv_bfloat16hLi64ELi32ELi128ELNS_18Fp8KVCacheDataTypeE2ELb1ELi512EEEvPfS3_PT_PKS4_PKT0_SA_ifPKiSC_iPKfiiiSE_SE_iiiii,"ax",@progbits
	.sectioninfo	@"SHI_REGISTERS=42"
	.align	128
        .global         _ZN4vllm25paged_attention_v2_kernelI13__nv_bfloat16hLi64ELi32ELi128ELNS_18Fp8KVCacheDataTypeE2ELb1ELi512EEEvPfS3_PT_PKS4_PKT0_SA_ifPKiSC_iPKfiiiSE_SE_iiiii
        .type           _ZN4vllm25paged_attention_v2_kernelI13__nv_bfloat16hLi64ELi32ELi128ELNS_18Fp8KVCacheDataTypeE2ELb1ELi512EEEvPfS3_PT_PKS4_PKT0_SA_ifPKiSC_iPKfiiiSE_SE_iiiii,@function
        .size           _ZN4vllm25paged_attention_v2_kernelI13__nv_bfloat16hLi64ELi32ELi128ELNS_18Fp8KVCacheDataTypeE2ELb1ELi512EEEvPfS3_PT_PKS4_PKT0_SA_ifPKiSC_iPKfiiiSE_SE_iiiii,(.L_x_24677 - _ZN4vllm25paged_attention_v2_kernelI13__nv_bfloat16hLi64ELi32ELi128ELNS_18Fp8KVCacheDataTypeE2ELb1ELi512EEEvPfS3_PT_PKS4_PKT0_SA_ifPKiSC_iPKfiiiSE_SE_iiiii)
        .other          _ZN4vllm25paged_attention_v2_kernelI13__nv_bfloat16hLi64ELi32ELi128ELNS_18Fp8KVCacheDataTypeE2ELb1ELi512EEEvPfS3_PT_PKS4_PKT0_SA_ifPKiSC_iPKfiiiSE_SE_iiiii,@"STO_CUDA_ENTRY STV_DEFAULT"
_ZN4vllm25paged_attention_v2_kernelI13__nv_bfloat16hLi64ELi32ELi128ELNS_18Fp8KVCacheDataTypeE2ELb1ELi512EEEvPfS3_PT_PKS4_PKT0_SA_ifPKiSC_iPKfiiiSE_SE_iiiii:
.text._ZN4vllm25paged_attention_v2_kernelI13__nv_bfloat16hLi64ELi32ELi128ELNS_18Fp8KVCacheDataTypeE2ELb1ELi512EEEvPfS3_PT_PKS4_PKT0_SA_ifPKiSC_iPKfiiiSE_SE_iiiii:
        /* <DEDUP_REMOVED lines=22> */
[----:B------:R-:W-:-:S03]  /*0160*/  IMAD R0, R0, 0x20, R21 ;  /* 0x0000002000007824 */ /* 0x000fc600078e0215 */
[-C--:B------:R-:W-:Y:S02]  /*0170*/  LEA.HI R4, R4, R3.reuse, RZ, 0x5 ;  /* 0x0000000304047211 */ /* 0x080fe400078f28ff */
[----:B------:R-:W-:Y:S02]  /*0180*/  IMNMX R20, R19, R0, PT ;  /* 0x0000000013147217 */ /* 0x000fe40003800200 */
[----:B------:R-:W-:Y:S02]  /*0190*/  LOP3.LUT R18, R4, 0xffffffe0, RZ, 0xc0, !PT ;  /* 0xffffffe004127812 */ /* 0x000fe400078ec0ff */
[----:B------:R-:W-:Y:S01]  /*01a0*/  SHF.R.S32.HI R0, RZ, 0x5, R4 ;  /* 0x00000005ff007819 */ /* 0x000fe20000011404 */
[----:B------:R-:W-:Y:S01]  /*01b0*/  IMAD.IADD R20, R20, 0x1, -R21 ;  /* 0x0000000114147824 */ /* 0x000fe200078e0a15 */
[----:B------:R-:W-:Y:S01]  /*01c0*/  IADD3 R18, -R18, R3, RZ ;  /* 0x0000000312127210 */ /* 0x000fe20007ffe1ff */
        /* <DEDUP_REMOVED lines=24> */
.L_x_757:
        /* <DEDUP_REMOVED lines=15> */
.L_x_756:
[----:B------:R-:W-:Y:S05]  /*0440*/  BSYNC B1 ;  /* 0x0000000000017941 */ /* 0x000fea0003800000 */
.L_x_755:
        /* <DEDUP_REMOVED lines=10> */
.L_x_758:
        /* <DEDUP_REMOVED lines=28> */
.L_x_754:
[----:B-1----:R-:W-:Y:S05]  /*06b0*/  BSYNC B0 ;  /* 0x0000000000007941 */ /* 0x002fea0003800000 */
.L_x_753:
[----:B------:R-:W-:Y:S01]  /*06c0*/  IABS R6, c[0x0][0x1e4] ;  /* 0x0000790000067a13 */ /* 0x000fe20000000000 */
[----:B------:R-:W-:Y:S01]  /*06d0*/  IMAD.MOV.U32 R8, RZ, RZ, RZ ;  /* 0x000000ffff087224 */ /* 0x000fe200078e00ff */
[----:B------:R-:W-:Y:S01]  /*06e0*/  IADD3 R4, R19, -0x1, RZ ;  /* 0xffffffff13047810 */ /* 0x000fe20007ffe0ff */
[----:B------:R-:W-:Y:S03]  /*06f0*/  BAR.SYNC.DEFER_BLOCKING 0x0 ;  /* 0x0000000000007b1d */ /* 0x000fe60000010000 */
[----:B------:R-:W-:Y:S02]  /*0700*/  IABS R10, R4 ;  /* 0x00000004000a7213 */ /* 0x000fe40000000000 */
[----:B------:R-:W-:Y:S01]  /*0710*/  LOP3.LUT R4, R4, c[0x0][0x1e4], RZ, 0x3c, !PT ;  /* 0x0000790004047a12 */ /* 0x000fe200078e3cff */
[----:B------:R-:W0:Y:S03]  /*0720*/  I2F.RP R5, R6 ;  /* 0x0000000600057306 */ /* 0x000e260000209400 */
[----:B------:R-:W-:-:S05]  /*0730*/  ISETP.GE.AND P2, PT, R4, RZ, PT ;  /* 0x000000ff0400720c */ /* 0x000fca0003f46270 */
[----:B0-----:R-:W0:Y:S02]  /*0740*/  MUFU.RCP R5, R5 ;  /* 0x0000000500057308 */ /* 0x001e240000001000 */
[----:B0-----:R-:W-:-:S06]  /*0750*/  IADD3 R9, R5, 0xffffffe, RZ ;  /* 0x0ffffffe05097810 */ /* 0x001fcc0007ffe0ff */
[----:B------:R-:W0:Y:S02]  /*0760*/  F2I.FTZ.U32.TRUNC.NTZ R9, R9 ;  /* 0x0000000900097305 */ /* 0x000e24000021f000 */
[----:B0-----:R-:W-:-:S05]  /*0770*/  IADD3 R7, RZ, -R9, RZ ;  /* 0x80000009ff077210 */ /* 0x001fca0007ffe0ff */
        /* <DEDUP_REMOVED lines=34> */
[----:B------:R-:W-:Y:S01]  /*09a0*/  IMAD.HI.U32 R11, R11, R7, R10 ;  /* 0x000000070b0b7227 */ /* 0x000fe200078e000a */
[----:B------:R-:W-:-:S05]  /*09b0*/  MOV R7, R9 ;  /* 0x0000000900077202 */ /* 0x000fca0000000f00 */
        /* <DEDUP_REMOVED lines=19> */
[----:B0-----:R-:W-:Y:S01]  /*0af0*/  IMAD.MOV.U32 R10, RZ, RZ, RZ ;  /* 0x000000ffff0a7224 */ /* 0x001fe200078e00ff */
[----:B-1----:R-:W-:-:S05]  /*0b00*/  IADD3 R7, RZ, -R11, RZ ;  /* 0x8000000bff077210 */ /* 0x002fca0007ffe0ff */
[----:B------:R-:W-:-:S04]  /*0b10*/  IMAD R7, R7, R12, RZ ;  /* 0x0000000c07077224 */ /* 0x000fc800078e02ff */
[----:B------:R-:W-:Y:S01]  /*0b20*/  IMAD.HI.U32 R11, R11, R7, R10 ;  /* 0x000000070b0b7227 */ /* 0x000fe200078e000a */
[----:B------:R-:W-:-:S05]  /*0b30*/  MOV R10, c[0x0][0x1d8] ;  /* 0x00007600000a7a02 */ /* 0x000fca0000000f00 */
        /* <DEDUP_REMOVED lines=15> */
.L_x_759:
[----:B------:R-:W-:-:S04]  /*0c30*/  IMAD.MOV.U32 R5, RZ, RZ, c[0x0][0xc] ;  /* 0x00000300ff057624 */ /* 0x000fc800078e00ff */
[----:B------:R-:W-:-:S04]  /*0c40*/  IMAD R5, R5, c[0x0][0x1d8], R2 ;  /* 0x0000760005057a24 */ /* 0x000fc800078e0202 */
[----:B------:R-:W-:-:S03]  /*0c50*/  IMAD R7, R5, c[0x0][0x1e8], RZ ;  /* 0x00007a0005077a24 */ /* 0x000fc600078e02ff */
.L_x_760:
        /* <DEDUP_REMOVED lines=17> */
[----:B------:R-:W-:Y:S01]  /*0d70*/  IMAD.HI.U32 R14, R11, R13, R10 ;  /* 0x0000000d0b0e7227 */ /* 0x000fe200078e000a */
[----:B------:R-:W-:-:S03]  /*0d80*/  IADD3 R10, -R21, R18, RZ ;  /* 0x00000012150a7210 */ /* 0x000fc60007ffe1ff */
[----:B------:R-:W-:-:S04]  /*0d90*/  IMAD.MOV.U32 R11, RZ, RZ, R5 ;  /* 0x000000ffff0b7224 */ /* 0x000fc800078e0005 */
.L_x_764:
        /* <DEDUP_REMOVED lines=36> */
.L_x_762:
[----:B------:R-:W-:Y:S05]  /*0fe0*/  BSYNC B7 ;  /* 0x0000000000077941 */ /* 0x000fea0003800000 */
.L_x_761:
[----:B------:R-:W-:Y:S05]  /*0ff0*/  BRA.DIV ~URZ, `(.L_x_765) ;  /* 0x00002b127f007947 */ /* 0x000fea000b800000 */
[----:B------:R-:W-:-:S05]  /*1000*/  IMAD.MOV.U32 R6, RZ, RZ, -0x800001 ;  /* 0xff7fffffff067424 */ /* 0x000fca00078e00ff */
.L_x_799:
[----:B------:R-:W-:Y:S02]  /*1010*/  FMNMX.FTZ R12, R6, -3.40282346638528859812e+38, !PT ;  /* 0xff7fffff060c7809 */ /* 0x000fe40007810000 */
[----:B------:R-:W-:Y:S01]  /*1020*/  MOV R10, 0xff7fffff ;  /* 0xff7fffff000a7802 */ /* 0x000fe20000000f00 */
        /* <DEDUP_REMOVED lines=8> */
.L_x_800:
        /* <DEDUP_REMOVED lines=18> */
[----:B0-----:R-:W-:Y:S02]  /*11d0*/  MOV R11, R3 ;  /* 0x00000003000b7202 */ /* 0x001fe40000000f00 */
        /* <DEDUP_REMOVED lines=10> */
[----:B------:R-:W-:Y:S01]  /*1280*/  IMAD.MOV.U32 R8, RZ, RZ, RZ ;  /* 0x000000ffff087224 */ /* 0x000fe200078e00ff */
[----:B------:R-:W-:-:S13]  /*1290*/  LOP3.LUT P0, R9, R9, 0x3, RZ, 0xc0, !PT ;  /* 0x0000000309097812 */ /* 0x000fda000780c0ff */
[----:B------:R-:W-:Y:S05]  /*12a0*/  @!P0 BRA `(.L_x_770) ;  /* 0x000000e000008947 */ /* 0x000fea0003800000 */
[----:B------:R-:W-:Y:S01]  /*12b0*/  LEA R10, R3, 0xa0, 0x2 ;  /* 0x000000a0030a7811 */ /* 0x000fe200078e10ff */
[----:B------:R-:W-:Y:S02]  /*12c0*/  IMAD.MOV.U32 R8, RZ, RZ, RZ ;  /* 0x000000ffff087224 */ /* 0x000fe400078e00ff */
[----:B------:R-:W-:Y:S02]  /*12d0*/  IMAD.MOV.U32 R11, RZ, RZ, R3 ;  /* 0x000000ffff0b7224 */ /* 0x000fe400078e0003 */
.L_x_771:
        /* <DEDUP_REMOVED lines=11> */
.L_x_770:
[----:B------:R-:W-:Y:S05]  /*1390*/  BSYNC B1 ;  /* 0x0000000000017941 */ /* 0x000fea0003800000 */
.L_x_769:
        /* <DEDUP_REMOVED lines=10> */
.L_x_774:
        /* <DEDUP_REMOVED lines=10> */
[----:B------:R-:W1:Y:S04]  /*14e0*/  LDS R37, [R9+0x1400] ;  /* 0x0014000009257984 */ /* 0x000e680000000800 */
[----:B------:R-:W-:Y:S01]  /*14f0*/  LDS R39, [R9+0x1a00] ;  /* 0x001a000009277984 */ /* 0x000fe20000000800 */
[----:B01----:R-:W-:-:S04]  /*1500*/  FADD.FTZ R13, -R6, R13 ;  /* 0x0000000d060d7221 */ /* 0x003fc80000010100 */
[----:B------:R-:W-:Y:S02]  /*1510*/  FMUL.FTZ R12, R13, 1.4426950216293334961 ;  /* 0x3fb8aa3b0d0c7820 */ /* 0x000fe40000410000 */
[C---:B--2---:R-:W-:Y:S01]  /*1520*/  FADD.FTZ R15, -R6.reuse, R15 ;  /* 0x0000000f060f7221 */ /* 0x044fe20000010100 */
[----:B------:R-:W0:Y:S01]  /*1530*/  LDS R13, [R9+0xc00] ;  /* 0x000c0000090d7984 */ /* 0x000e220000000800 */
[C---:B---3--:R-:W-:Y:S02]  /*1540*/  FADD.FTZ R25, -R6.reuse, R25 ;  /* 0x0000001906197221 */ /* 0x048fe40000010100 */
[----:B------:R-:W-:Y:S01]  /*1550*/  FMUL.FTZ R15, R15, 1.4426950216293334961 ;  /* 0x3fb8aa3b0f0f7820 */ /* 0x000fe20000410000 */
[----:B------:R-:W1:Y:S01]  /*1560*/  MUFU.EX2 R12, R12 ;  /* 0x0000000c000c7308 */ /* 0x000e620000000800 */
[----:B------:R-:W-:Y:S02]  /*1570*/  FMUL.FTZ R25, R25, 1.4426950216293334961 ;  /* 0x3fb8aa3b19197820 */ /* 0x000fe40000410000 */
[----:B----4-:R-:W-:-:S02]  /*1580*/  FADD.FTZ R27, -R6, R27 ;  /* 0x0000001b061b7221 */ /* 0x010fc40000010100 */
[C---:B-----5:R-:W-:Y:S02]  /*1590*/  FADD.FTZ R29, -R6.reuse, R29 ;  /* 0x0000001d061d7221 */ /* 0x060fe40000010100 */
[----:B------:R-:W-:Y:S01]  /*15a0*/  FMUL.FTZ R27, R27, 1.4426950216293334961 ;  /* 0x3fb8aa3b1b1b7820 */ /* 0x000fe20000410000 */
[----:B------:R-:W2:Y:S01]  /*15b0*/  MUFU.EX2 R15, R15 ;  /* 0x0000000f000f7308 */ /* 0x000ea20000000800 */
[----:B------:R-:W-:Y:S02]  /*15c0*/  FMUL.FTZ R29, R29, 1.4426950216293334961 ;  /* 0x3fb8aa3b1d1d7820 */ /* 0x000fe40000410000 */
[C---:B------:R-:W-:Y:S02]  /*15d0*/  FADD.FTZ R31, -R6.reuse, R31 ;  /* 0x0000001f061f7221 */ /* 0x040fe40000010100 */
[----:B------:R-:W-:Y:S02]  /*15e0*/  FADD.FTZ R33, -R6, R33 ;  /* 0x0000002106217221 */ /* 0x000fe40000010100 */
[----:B------:R-:W-:Y:S01]  /*15f0*/  FMUL.FTZ R31, R31, 1.4426950216293334961 ;  /* 0x3fb8aa3b1f1f7820 */ /* 0x000fe20000410000 */
[----:B------:R-:W3:Y:S01]  /*1600*/  MUFU.EX2 R25, R25 ;  /* 0x0000001900197308 */ /* 0x000ee20000000800 */
[----:B-1----:R-:W-:Y:S01]  /*1610*/  FADD.FTZ R8, R12, R8 ;  /* 0x000000080c087221 */ /* 0x002fe20000010000 */
[----:B------:R-:W-:Y:S01]  /*1620*/  STS [R9+-0x400], R12 ;  /* 0xfffc000c09007388 */ /* 0x000fe20000000800 */
[----:B------:R-:W-:-:S02]  /*1630*/  FMUL.FTZ R33, R33, 1.4426950216293334961 ;  /* 0x3fb8aa3b21217820 */ /* 0x000fc40000410000 */
[C---:B------:R-:W-:Y:S02]  /*1640*/  FADD.FTZ R35, -R6.reuse, R35 ;  /* 0x0000002306237221 */ /* 0x040fe40000010100 */
[----:B------:R-:W-:Y:S01]  /*1650*/  FADD.FTZ R37, -R6, R37 ;  /* 0x0000002506257221 */ /* 0x000fe20000010100 */
[----:B------:R-:W1:Y:S01]  /*1660*/  MUFU.EX2 R27, R27 ;  /* 0x0000001b001b7308 */ /* 0x000e620000000800 */
[----:B--2---:R-:W-:Y:S01]  /*1670*/  STS [R9+-0x200], R15 ;  /* 0xfffe000f09007388 */ /* 0x004fe20000000800 */
[----:B------:R-:W-:Y:S02]  /*1680*/  FADD.FTZ R8, R8, R15 ;  /* 0x0000000f08087221 */ /* 0x000fe40000010000 */
[----:B------:R-:W-:Y:S01]  /*1690*/  FMUL.FTZ R35, R35, 1.4426950216293334961 ;  /* 0x3fb8aa3b23237820 */ /* 0x000fe20000410000 */
[----:B------:R-:W2:Y:S01]  /*16a0*/  LDS R15, [R9+0xe00] ;  /* 0x000e0000090f7984 */ /* 0x000ea20000000800 */
[----:B------:R-:W-:Y:S02]  /*16b0*/  FMUL.FTZ R37, R37, 1.4426950216293334961 ;  /* 0x3fb8aa3b25257820 */ /* 0x000fe40000410000 */
[----:B------:R-:W4:Y:S01]  /*16c0*/  MUFU.EX2 R29, R29 ;  /* 0x0000001d001d7308 */ /* 0x000f220000000800 */
[----:B---3--:R-:W-:Y:S01]  /*16d0*/  STS [R9], R25 ;  /* 0x0000001909007388 */ /* 0x008fe20000000800 */
[----:B------:R-:W-:-:S02]  /*16e0*/  FADD.FTZ R8, R8, R25 ;  /* 0x0000001908087221 */ /* 0x000fc40000010000 */
[C---:B0-----:R-:W-:Y:S01]  /*16f0*/  FADD.FTZ R13, -R6.reuse, R13 ;  /* 0x0000000d060d7221 */ /* 0x041fe20000010100 */
[----:B------:R-:W0:Y:S01]  /*1700*/  LDS R25, [R9+0x1000] ;  /* 0x0010000009197984 */ /* 0x000e220000000800 */
[----:B------:R-:W-:Y:S02]  /*1710*/  FADD.FTZ R39, -R6, R39 ;  /* 0x0000002706277221 */ /* 0x000fe40000010100 */
[----:B------:R-:W3:Y:S01]  /*1720*/  MUFU.EX2 R31, R31 ;  /* 0x0000001f001f7308 */ /* 0x000ee20000000800 */
[----:B-1----:R-:W-:Y:S01]  /*1730*/  STS [R9+0x200], R27 ;  /* 0x0002001b09007388 */ /* 0x002fe20000000800 */
[----:B------:R-:W-:Y:S02]  /*1740*/  FADD.FTZ R8, R8, R27 ;  /* 0x0000001b08087221 */ /* 0x000fe40000010000 */
[----:B------:R-:W-:Y:S01]  /*1750*/  FMUL.FTZ R13, R13, 1.4426950216293334961 ;  /* 0x3fb8aa3b0d0d7820 */ /* 0x000fe20000410000 */
[----:B------:R-:W1:Y:S01]  /*1760*/  LDS R27, [R9+0x1200] ;  /* 0x00120000091b7984 */ /* 0x000e620000000800 */
[----:B------:R-:W-:-:S02]  /*1770*/  FMUL.FTZ R39, R39, 1.4426950216293334961 ;  /* 0x3fb8aa3b27277820 */ /* 0x000fc40000410000 */
[----:B----4-:R-:W-:Y:S01]  /*1780*/  FADD.FTZ R8, R8, R29 ;  /* 0x0000001d08087221 */ /* 0x010fe20000010000 */
[----:B------:R-:W-:Y:S01]  /*1790*/  STS [R9+0x400], R29 ;  /* 0x0004001d09007388 */ /* 0x000fe20000000800 */
[----:B------:R-:W4:Y:S03]  /*17a0*/  MUFU.EX2 R33, R33 ;  /* 0x0000002100217308 */ /* 0x000f260000000800 */
[----:B------:R-:W5:Y:S01]  /*17b0*/  LDS R29, [R9+0x1600] ;  /* 0x00160000091d7984 */ /* 0x000f620000000800 */
[----:B---3--:R-:W-:-:S03]  /*17c0*/  FADD.FTZ R8, R8, R31 ;  /* 0x0000001f08087221 */ /* 0x008fc60000010000 */
[----:B------:R-:W-:Y:S01]  /*17d0*/  STS [R9+0x600], R31 ;  /* 0x0006001f09007388 */ /* 0x000fe20000000800 */
[----:B------:R-:W3:Y:S03]  /*17e0*/  MUFU.EX2 R35, R35 ;  /* 0x0000002300237308 */ /* 0x000ee60000000800 */
[----:B------:R-:W5:Y:S05]  /*17f0*/  LDS R31, [R9+0x1800] ;  /* 0x00180000091f7984 */ /* 0x000f6a0000000800 */
[----:B------:R-:W1:Y:S01]  /*1800*/  MUFU.EX2 R13, R13 ;  /* 0x0000000d000d7308 */ /* 0x000e620000000800 */
[----:B----4-:R-:W-:Y:S01]  /*1810*/  FADD.FTZ R8, R8, R33 ;  /* 0x0000002108087221 */ /* 0x010fe20000010000 */
[----:B------:R-:W-:Y:S01]  /*1820*/  STS [R9+0x800], R33 ;  /* 0x0008002109007388 */ /* 0x000fe20000000800 */
[----:B--2---:R-:W-:-:S04]  /*1830*/  FADD.FTZ R15, -R6, R15 ;  /* 0x0000000f060f7221 */ /* 0x004fc80000010100 */
[----:B------:R-:W-:Y:S01]  /*1840*/  FMUL.FTZ R15, R15, 1.4426950216293334961 ;  /* 0x3fb8aa3b0f0f7820 */ /* 0x000fe20000410000 */
[----:B------:R-:W2:Y:S01]  /*1850*/  MUFU.EX2 R37, R37 ;  /* 0x0000002500257308 */ /* 0x000ea20000000800 */
[----:B---3--:R-:W-:Y:S01]  /*1860*/  FADD.FTZ R8, R8, R35 ;  /* 0x0000002308087221 */ /* 0x008fe20000010000 */
[----:B------:R-:W-:Y:S01]  /*1870*/  STS [R9+0xa00], R35 ;  /* 0x000a002309007388 */ /* 0x000fe20000000800 */
[----:B0-----:R-:W-:-:S04]  /*1880*/  FADD.FTZ R25, -R6, R25 ;  /* 0x0000001906197221 */ /* 0x001fc80000010100 */
[----:B------:R-:W-:Y:S01]  /*1890*/  FMUL.FTZ R25, R25, 1.4426950216293334961 ;  /* 0x3fb8aa3b19197820 */ /* 0x000fe20000410000 */
[----:B------:R-:W0:Y:S01]  /*18a0*/  MUFU.EX2 R15, R15 ;  /* 0x0000000f000f7308 */ /* 0x000e220000000800 */
[----:B-1----:R-:W-:Y:S01]  /*18b0*/  FADD.FTZ R8, R8, R13 ;  /* 0x0000000d08087221 */ /* 0x002fe20000010000 */
[----:B------:R-:W-:Y:S01]  /*18c0*/  STS [R9+0xc00], R13 ;  /* 0x000c000d09007388 */ /* 0x000fe20000000800 */
[----:B------:R-:W-:-:S04]  /*18d0*/  FADD.FTZ R27, -R6, R27 ;  /* 0x0000001b061b7221 */ /* 0x000fc80000010100 */
[----:B------:R-:W-:Y:S01]  /*18e0*/  FMUL.FTZ R27, R27, 1.4426950216293334961 ;  /* 0x3fb8aa3b1b1b7820 */ /* 0x000fe20000410000 */
[----:B------:R-:W1:Y:S01]  /*18f0*/  MUFU.EX2 R25, R25 ;  /* 0x0000001900197308 */ /* 0x000e620000000800 */
[----:B--2---:R-:W-:Y:S01]  /*1900*/  STS [R9+0x1400], R37 ;  /* 0x0014002509007388 */ /* 0x004fe20000000800 */
[----:B-----5:R-:W-:-:S04]  /*1910*/  FADD.FTZ R29, -R6, R29 ;  /* 0x0000001d061d7221 */ /* 0x020fc80000010100 */
[----:B------:R-:W-:Y:S02]  /*1920*/  FMUL.FTZ R29, R29, 1.4426950216293334961 ;  /* 0x3fb8aa3b1d1d7820 */ /* 0x000fe40000410000 */
[----:B------:R-:W2:Y:S01]  /*1930*/  MUFU.EX2 R27, R27 ;  /* 0x0000001b001b7308 */ /* 0x000ea20000000800 */
[----:B0-----:R-:W-:Y:S01]  /*1940*/  FADD.FTZ R8, R8, R15 ;  /* 0x0000000f08087221 */ /* 0x001fe20000010000 */
[----:B------:R-:W-:Y:S01]  /*1950*/  STS [R9+0xe00], R15 ;  /* 0x000e000f09007388 */ /* 0x000fe20000000800 */
[----:B------:R-:W-:-:S04]  /*1960*/  FADD.FTZ R31, -R6, R31 ;  /* 0x0000001f061f7221 */ /* 0x000fc80000010100 */
[----:B------:R-:W-:Y:S01]  /*1970*/  FMUL.FTZ R31, R31, 1.4426950216293334961 ;  /* 0x3fb8aa3b1f1f7820 */ /* 0x000fe20000410000 */
[----:B------:R-:W0:Y:S01]  /*1980*/  MUFU.EX2 R29, R29 ;  /* 0x0000001d001d7308 */ /* 0x000e220000000800 */
[----:B-1----:R-:W-:Y:S01]  /*1990*/  FADD.FTZ R8, R8, R25 ;  /* 0x0000001908087221 */ /* 0x002fe20000010000 */
[----:B------:R-:W-:Y:S06]  /*19a0*/  STS [R9+0x1000], R25 ;  /* 0x0010001909007388 */ /* 0x000fec0000000800 */
[----:B------:R-:W1:Y:S01]  /*19b0*/  MUFU.EX2 R31, R31 ;  /* 0x0000001f001f7308 */ /* 0x000e620000000800 */
[----:B--2---:R-:W-:Y:S01]  /*19c0*/  FADD.FTZ R8, R8, R27 ;  /* 0x0000001b08087221 */ /* 0x004fe20000010000 */
[----:B------:R-:W-:Y:S03]  /*19d0*/  STS [R9+0x1200], R27 ;  /* 0x0012001b09007388 */ /* 0x000fe60000000800 */
[----:B------:R-:W-:-:S03]  /*19e0*/  FADD.FTZ R8, R8, R37 ;  /* 0x0000002508087221 */ /* 0x000fc60000010000 */
        /* <DEDUP_REMOVED lines=9> */
.L_x_773:
[----:B------:R-:W-:Y:S05]  /*1a80*/  BSYNC B1 ;  /* 0x0000000000017941 */ /* 0x000fea0003800000 */
.L_x_772:
        /* <DEDUP_REMOVED lines=55> */
.L_x_776:
[----:B------:R-:W-:Y:S05]  /*1e00*/  BSYNC B1 ;  /* 0x0000000000017941 */ /* 0x000fea0003800000 */
.L_x_775:
        /* <DEDUP_REMOVED lines=26> */
.L_x_768:
[----:B------:R-:W-:Y:S05]  /*1fb0*/  BSYNC B0 ;  /* 0x0000000000007941 */ /* 0x000fea0003800000 */
.L_x_767:
        /* <DEDUP_REMOVED lines=44> */
.L_x_781:
        /* <DEDUP_REMOVED lines=8> */
.L_x_780:
[----:B------:R-:W-:Y:S05]  /*2300*/  BSYNC B1 ;  /* 0x0000000000017941 */ /* 0x000fea0003800000 */
.L_x_779:
        /* <DEDUP_REMOVED lines=10> */
.L_x_784:
        /* <DEDUP_REMOVED lines=52> */
.L_x_783:
[----:B------:R-:W-:Y:S05]  /*26f0*/  BSYNC B1 ;  /* 0x0000000000017941 */ /* 0x000fea0003800000 */
.L_x_782:
        /* <DEDUP_REMOVED lines=31> */
.L_x_786:
[----:B------:R-:W-:Y:S05]  /*28f0*/  BSYNC B1 ;  /* 0x0000000000017941 */ /* 0x000fea0003800000 */
.L_x_785:
        /* <DEDUP_REMOVED lines=14> */
.L_x_778:
[----:B------:R-:W-:Y:S05]  /*29e0*/  BSYNC B0 ;  /* 0x0000000000007941 */ /* 0x000fea0003800000 */
.L_x_777:
        /* <DEDUP_REMOVED lines=18> */
[----:B-1----:R0:W-:Y:S04]  /*2b10*/  STG.E [R10.64], R6 ;  /* 0x000000060a007986 */ /* 0x0021e8000c101924 */
[----:B------:R0:W-:Y:S02]  /*2b20*/  STG.E [R12.64], R8 ;  /* 0x000000080c007986 */ /* 0x0001e4000c101924 */
.L_x_788:
[----:B------:R-:W-:Y:S05]  /*2b30*/  BSYNC B0 ;  /* 0x0000000000007941 */ /* 0x000fea0003800000 */
.L_x_787:
[----:B------:R-:W-:Y:S01]  /*2b40*/  BSSY B6, `(.L_x_789) ;  /* 0x000003a000067945 */ /* 0x000fe20003800000 */
[----:B------:R-:W-:Y:S05]  /*2b50*/  @P1 BRA `(.L_x_790) ;  /* 0x0000038000001947 */ /* 0x000fea0003800000 */
[----:B01----:R-:W-:Y:S02]  /*2b60*/  IABS R6, c[0x0][0x1e4] ;  /* 0x0000790000067a13 */ /* 0x003fe40000000000 */
        /* <DEDUP_REMOVED lines=22> */
.L_x_792:
        /* <DEDUP_REMOVED lines=33> */
.L_x_790:
[----:B------:R-:W-:Y:S05]  /*2ee0*/  BSYNC B6 ;  /* 0x0000000000067941 */ /* 0x000fea0003800000 */
.L_x_789:
[----:B------:R-:W-:Y:S05]  /*2ef0*/  BRA.DIV ~URZ, `(.L_x_793) ;  /* 0x00000e327f007947 */ /* 0x000fea000b800000 */
[----:B------:R-:W-:-:S04]  /*2f00*/  IMAD.MOV.U32 R4, RZ, RZ, RZ ;  /* 0x000000ffff047224 */ /* 0x000fc800078e00ff */
.L_x_801:
[----:B0-----:R-:W-:Y:S01]  /*2f10*/  FADD.FTZ R12, RZ, R4 ;  /* 0x00000004ff0c7221 */ /* 0x001fe20000010000 */
[----:B------:R-:W-:Y:S05]  /*2f20*/  BRA.DIV ~URZ, `(.L_x_794) ;  /* 0x00000e827f007947 */ /* 0x000fea000b800000 */
[----:B------:R-:W0:Y:S01]  /*2f30*/  SHFL.BFLY PT, R13, R12, 0x1, 0x1f ;  /* 0x0c201f000c0d7f89 */ /* 0x000e2200000e0000 */
[----:B------:R-:W-:Y:S01]  /*2f40*/  CS2R R10, SRZ ;  /* 0x00000000000a7805 */ /* 0x000fe2000001ff00 */
[----:B------:R-:W-:Y:S01]  /*2f50*/  CS2R R4, SRZ ;  /* 0x0000000000047805 */ /* 0x000fe2000001ff00 */
[----:B-1----:R-:W-:Y:S01]  /*2f60*/  CS2R R6, SRZ ;  /* 0x0000000000067805 */ /* 0x002fe2000001ff00 */
[----:B------:R-:W-:Y:S01]  /*2f70*/  MOV R9, RZ ;  /* 0x000000ff00097202 */ /* 0x000fe20000000f00 */
[----:B0-----:R-:W-:Y:S02]  /*2f80*/  FADD.FTZ R13, R12, R13 ;  /* 0x0000000d0c0d7221 */ /* 0x001fe40000010000 */
[----:B------:R-:W-:Y:S02]  /*2f90*/  IMAD.MOV.U32 R12, RZ, RZ, RZ ;  /* 0x000000ffff0c7224 */ /* 0x000fe400078e00ff */
.L_x_802:
[----:B------:R-:W-:Y:S01]  /*2fa0*/  WARPSYNC 0xffffffff ;  /* 0xffffffff00007948 */ /* 0x000fe20003800000 */
[----:B------:R-:W-:Y:S01]  /*2fb0*/  BAR.SYNC.DEFER_BLOCKING 0x0 ;  /* 0x0000000000007b1d */ /* 0x000fe20000010000 */
[----:B------:R-:W-:-:S02]  /*2fc0*/  LOP3.LUT R8, R18, 0x3, RZ, 0xc0, !PT ;  /* 0x0000000312087812 */ /* 0x000fc400078ec0ff */
[----:B------:R-:W-:Y:S02]  /*2fd0*/  SHF.R.S32.HI R15, RZ, 0x1f, R18 ;  /* 0x0000001fff0f7819 */ /* 0x000fe40000011412 */
[----:B------:R-:W-:Y:S01]  /*2fe0*/  LOP3.LUT R14, R3, 0xffffffc0, RZ, 0xc0, !PT ;  /* 0xffffffc0030e7812 */ /* 0x000fe200078ec0ff */
[----:B------:R-:W-:Y:S01]  /*2ff0*/  BSSY B0, `(.L_x_795) ;  /* 0x0000027000007945 */ /* 0x000fe20003800000 */
[----:B------:R-:W-:Y:S01]  /*3000*/  ISETP.NE.AND P0, PT, R8, RZ, PT ;  /* 0x000000ff0800720c */ /* 0x000fe20003f05270 */
[----:B------:R-:W-:Y:S01]  /*3010*/  FADD.FTZ R8, R9, R12 ;  /* 0x0000000c09087221 */ /* 0x000fe20000010000 */
[----:B------:R-:W-:Y:S02]  /*3020*/  LEA.HI R15, R15, R18, RZ, 0x2 ;  /* 0x000000120f0f7211 */ /* 0x000fe400078f10ff */
[----:B------:R-:W-:Y:S02]  /*3030*/  ISETP.NE.OR P5, PT, R14, 0x40, P0 ;  /* 0x000000400e00780c */ /* 0x000fe400007a5670 */
[----:B------:R-:W-:-:S02]  /*3040*/  ISETP.GT.OR P1, PT, R3, 0x3f, P0 ;  /* 0x0000003f0300780c */ /* 0x000fc40000724670 */
[----:B------:R-:W-:Y:S02]  /*3050*/  SHF.R.S32.HI R9, RZ, 0x2, R15 ;  /* 0x00000002ff097819 */ /* 0x000fe4000001140f */
[C---:B------:R-:W-:Y:S02]  /*3060*/  IADD3 R14, R3.reuse, 0x1f, RZ ;  /* 0x0000001f030e7810 */ /* 0x040fe40007ffe0ff */
[C---:B------:R-:W-:Y:S01]  /*3070*/  LOP3.LUT R12, R3.reuse, 0xffffffe0, RZ, 0xc0, !PT ;  /* 0xffffffe0030c7812 */ /* 0x040fe200078ec0ff */
[----:B------:R-:W-:Y:S01]  /*3080*/  IMAD R0, R0, 0x40, R9 ;  /* 0x0000004000007824 */ /* 0x000fe200078e0209 */
[----:B------:R-:W-:Y:S02]  /*3090*/  ISETP.GT.U32.AND P3, PT, R14, 0x3e, PT ;  /* 0x0000003e0e00780c */ /* 0x000fe40003f64070 */
[----:B------:R-:W-:Y:S02]  /*30a0*/  ISETP.GT.OR P2, PT, R3, 0x1f, P0 ;  /* 0x0000001f0300780c */ /* 0x000fe40000744670 */
[----:B------:R0:W-:Y:S01]  /*30b0*/  @!P5 STS [R0.X4+-0x160], R13 ;  /* 0xfffea00d0000d388 */ /* 0x0001e20000004800 */
[----:B------:R-:W-:-:S03]  /*30c0*/  ISETP.NE.OR P4, PT, R12, 0x20, P0 ;  /* 0x000000200c00780c */ /* 0x000fc60000785670 */
        /* <DEDUP_REMOVED lines=25> */
.L_x_796:
[----:B0-----:R-:W-:Y:S05]  /*3260*/  BSYNC B0 ;  /* 0x0000000000007941 */ /* 0x001fea0003800000 */
.L_x_795:
        /* <DEDUP_REMOVED lines=28> */
.L_x_798:
[----:B0-----:R-:W-:Y:S05]  /*3430*/  BSYNC B0 ;  /* 0x0000000000007941 */ /* 0x001fea0003800000 */
.L_x_797:
        /* <DEDUP_REMOVED lines=13> */
[----:B------:R-:W-:Y:S02]  /*3510*/  IADD3.X R31, R0, R15, R14, P1, P2 ;  /* 0x0000000f001f7210 */ /* 0x000fe40000fe440e */
[----:B------:R-:W-:-:S02]  /*3520*/  IADD3 R15, R9, 0x20, RZ ;  /* 0x00000020090f7810 */ /* 0x000fc40007ffe0ff */
[----:B------:R-:W-:Y:S02]  /*3530*/  IADD3 R2, R9, 0x8, RZ ;  /* 0x0000000809027810 */ /* 0x000fe40007ffe0ff */
[-C--:B------:R-:W-:Y:S02]  /*3540*/  IADD3 R3, P1, R15, R25.reuse, RZ ;  /* 0x000000190f037210 */ /* 0x080fe40007f3e0ff */
[C---:B------:R-:W-:Y:S02]  /*3550*/  IADD3 R12, R9.reuse, 0x10, RZ ;  /* 0x00000010090c7810 */ /* 0x040fe40007ffe0ff */
[C---:B------:R-:W-:Y:S02]  /*3560*/  IADD3 R16, R9.reuse, 0x28, RZ ;  /* 0x0000002809107810 */ /* 0x040fe40007ffe0ff */
[----:B------:R-:W-:Y:S02]  /*3570*/  IADD3 R23, P4, R2, R25, RZ ;  /* 0x0000001902177210 */ /* 0x000fe40007f9e0ff */
[----:B------:R-:W-:-:S02]  /*3580*/  IADD3 R14, R9, 0x18, RZ ;  /* 0x00000018090e7810 */ /* 0x000fc40007ffe0ff */
[----:B------:R-:W-:Y:S02]  /*3590*/  IADD3 R21, P5, R9, R25, RZ ;  /* 0x0000001909157210 */ /* 0x000fe40007fbe0ff */
[----:B------:R-:W-:Y:S02]  /*35a0*/  LEA.HI.X.SX32 R28, R15, R31, 0x1, P1 ;  /* 0x0000001f0f1c7211 */ /* 0x000fe400008f0eff */
[----:B------:R-:W-:Y:S02]  /*35b0*/  IADD3 R17, R9, 0x30, RZ ;  /* 0x0000003009117810 */ /* 0x000fe40007ffe0ff */
[-C--:B------:R-:W-:Y:S02]  /*35c0*/  IADD3 R29, P3, R12, R25.reuse, RZ ;  /* 0x000000190c1d7210 */ /* 0x080fe40007f7e0ff */
[----:B------:R-:W-:Y:S02]  /*35d0*/  IADD3 R19, P0, R16, R25, RZ ;  /* 0x0000001910137210 */ /* 0x000fe40007f1e0ff */
[----:B------:R-:W-:-:S02]  /*35e0*/  LEA.HI.X.SX32 R30, R2, R31, 0x1, P4 ;  /* 0x0000001f021e7211 */ /* 0x000fc400020f0eff */
[----:B------:R-:W-:Y:S02]  /*35f0*/  LEA R22, P1, R23, c[0x0][0x170], 0x1 ;  /* 0x00005c0017167a11 */ /* 0x000fe400078208ff */
[----:B------:R-:W-:Y:S02]  /*3600*/  IADD3 R27, P2, R14, R25, RZ ;  /* 0x000000190e1b7210 */ /* 0x000fe40007f5e0ff */
[C---:B------:R-:W-:Y:S02]  /*3610*/  IADD3 R18, R9.reuse, 0x38, RZ ;  /* 0x0000003809127810 */ /* 0x040fe40007ffe0ff */
[----:B------:R-:W-:Y:S02]  /*3620*/  LEA.HI.X.SX32 R32, R9, R31, 0x1, P5 ;  /* 0x0000001f09207211 */ /* 0x000fe400028f0eff */
[----:B------:R-:W-:Y:S02]  /*3630*/  IADD3 R9, P5, R17, R25, RZ ;  /* 0x0000001911097210 */ /* 0x000fe40007fbe0ff */
[----:B------:R-:W-:-:S02]  /*3640*/  LEA.HI.X.SX32 R2, R12, R31, 0x1, P3 ;  /* 0x0000001f0c027211 */ /* 0x000fc400018f0eff */
[-C--:B------:R-:W-:Y:S02]  /*3650*/  LEA.HI.X.SX32 R24, R16, R31.reuse, 0x1, P0 ;  /* 0x0000001f10187211 */ /* 0x080fe400000f0eff */
[----:B------:R-:W-:Y:S02]  /*3660*/  LEA.HI.X R23, R23, c[0x0][0x174], R30, 0x1, P1 ;  /* 0x00005d0017177a11 */ /* 0x000fe400008f0c1e */
[-C--:B------:R-:W-:Y:S02]  /*3670*/  LEA.HI.X.SX32 R12, R14, R31.reuse, 0x1, P2 ;  /* 0x0000001f0e0c7211 */ /* 0x080fe400010f0eff */
[----:B------:R-:W-:Y:S02]  /*3680*/  LEA R16, P1, R27, c[0x0][0x170], 0x1 ;  /* 0x00005c001b107a11 */ /* 0x000fe400078208ff */
[----:B------:R-:W-:Y:S02]  /*3690*/  LEA R20, P0, R21, c[0x0][0x170], 0x1 ;  /* 0x00005c0015147a11 */ /* 0x000fe400078008ff */
[----:B------:R-:W-:-:S02]  /*36a0*/  LEA.HI.X.SX32 R26, R17, R31, 0x1, P5 ;  /* 0x0000001f111a7211 */ /* 0x000fc400028f0eff */
[----:B------:R-:W-:Y:S02]  /*36b0*/  LEA.HI.X R17, R27, c[0x0][0x174], R12, 0x1, P1 ;  /* 0x00005d001b117a11 */ /* 0x000fe400008f0c0c */
[----:B------:R-:W-:Y:S02]  /*36c0*/  LEA R12, P1, R19, c[0x0][0x170], 0x1 ;  /* 0x00005c00130c7a11 */ /* 0x000fe400078208ff */
[----:B------:R-:W-:Y:S02]  /*36d0*/  IADD3 R0, P6, R18, R25, RZ ;  /* 0x0000001912007210 */ /* 0x000fe40007fde0ff */
[----:B------:R-:W-:Y:S02]  /*36e0*/  LEA.HI.X R21, R21, c[0x0][0x174], R32, 0x1, P0 ;  /* 0x00005d0015157a11 */ /* 0x000fe400000f0c20 */
[----:B------:R-:W-:Y:S02]  /*36f0*/  LEA R14, P0, R29, c[0x0][0x170], 0x1 ;  /* 0x00005c001d0e7a11 */ /* 0x000fe400078008ff */
[----:B------:R-:W-:-:S02]  /*3700*/  F2FP.BF16.PACK_AB R10, R10, R13 ;  /* 0x0000000d0a0a723e */ /* 0x000fc400000010ff */
[----:B------:R-:W-:Y:S02]  /*3710*/  LEA.HI.X R13, R19, c[0x0][0x174], R24, 0x1, P1 ;  /* 0x00005d00130d7a11 */ /* 0x000fe400008f0c18 */
[----:B------:R-:W-:Y:S01]  /*3720*/  LEA.HI.X.SX32 R25, R18, R31, 0x1, P6 ;  /* 0x0000001f12197211 */ /* 0x000fe200030f0eff */
[----:B------:R-:W-:Y:S01]  /*3730*/  STG.E.U16 [R20.64], R10 ;  /* 0x0000000a14007986 */ /* 0x000fe2000c101524 */
[----:B------:R-:W-:Y:S02]  /*3740*/  LEA R24, P1, R0, c[0x0][0x170], 0x1 ;  /* 0x00005c0000187a11 */ /* 0x000fe400078208ff */
[----:B------:R-:W-:Y:S02]  /*3750*/  LEA.HI.X R15, R29, c[0x0][0x174], R2, 0x1, P0 ;  /* 0x00005d001d0f7a11 */ /* 0x000fe400000f0c02 */
[----:B------:R-:W-:Y:S02]  /*3760*/  F2FP.BF16.PACK_AB R4, R11, R4 ;  /* 0x000000040b04723e */ /* 0x000fe400000010ff */
[----:B------:R-:W-:-:S02]  /*3770*/  LEA R2, P0, R3, c[0x0][0x170], 0x1 ;  /* 0x00005c0003027a11 */ /* 0x000fc400078008ff */
[----:B------:R-:W-:Y:S02]  /*3780*/  PRMT R11, R10, 0x7632, R11 ;  /* 0x000076320a0b7816 */ /* 0x000fe4000000000b */
[----:B------:R-:W-:Y:S02]  /*3790*/  LEA.HI.X R25, R0, c[0x0][0x174], R25, 0x1, P1 ;  /* 0x00005d0000197a11 */ /* 0x000fe400008f0c19 */
[----:B------:R-:W-:Y:S01]  /*37a0*/  PRMT R0, R4, 0x7632, R0 ;  /* 0x0000763204007816 */ /* 0x000fe20000000000 */
[----:B------:R-:W-:Y:S01]  /*37b0*/  STG.E.U16 [R22.64], R11 ;  /* 0x0000000b16007986 */ /* 0x000fe2000c101524 */
[----:B------:R-:W-:Y:S02]  /*37c0*/  LEA.HI.X R3, R3, c[0x0][0x174], R28, 0x1, P0 ;  /* 0x00005d0003037a11 */ /* 0x000fe400000f0c1c */
[----:B------:R-:W-:Y:S01]  /*37d0*/  F2FP.BF16.PACK_AB R6, R6, R7 ;  /* 0x000000070606723e */ /* 0x000fe200000010ff */
[----:B------:R-:W-:Y:S01]  /*37e0*/  STG.E.U16 [R14.64], R4 ;  /* 0x000000040e007986 */ /* 0x000fe2000c101524 */
[----:B------:R-:W-:-:S02]  /*37f0*/  LEA R18, P0, R9, c[0x0][0x170], 0x1 ;  /* 0x00005c0009127a11 */ /* 0x000fc400078008ff */
[----:B------:R-:W-:Y:S01]  /*3800*/  F2FP.BF16.PACK_AB R5, R8, R5 ;  /* 0x000000050805723e */ /* 0x000fe200000010ff */
[----:B------:R-:W-:Y:S01]  /*3810*/  STG.E.U16 [R16.64], R0 ;  /* 0x0000000010007986 */ /* 0x000fe2000c101524 */
[----:B------:R-:W-:Y:S02]  /*3820*/  PRMT R7, R6, 0x7632, R7 ;  /* 0x0000763206077816 */ /* 0x000fe40000000007 */
[----:B------:R-:W-:Y:S01]  /*3830*/  LEA.HI.X R19, R9, c[0x0][0x174], R26, 0x1, P0 ;  /* 0x00005d0009137a11 */ /* 0x000fe200000f0c1a */
[----:B------:R0:W-:Y:S04]  /*3840*/  STG.E.U16 [R2.64], R6 ;  /* 0x0000000602007986 */ /* 0x0001e8000c101524 */
[----:B------:R-:W-:Y:S04]  /*3850*/  STG.E.U16 [R12.64], R7 ;  /* 0x000000070c007986 */ /* 0x000fe8000c101524 */
[----:B------:R-:W-:Y:S01]  /*3860*/  STG.E.U16 [R18.64], R5 ;  /* 0x0000000512007986 */ /* 0x000fe2000c101524 */
[----:B0-----:R-:W-:-:S05]  /*3870*/  PRMT R3, R5, 0x7632, R3 ;  /* 0x0000763205037816 */ /* 0x001fca0000000003 */
[----:B------:R-:W-:Y:S01]  /*3880*/  STG.E.U16 [R24.64], R3 ;  /* 0x0000000318007986 */ /* 0x000fe2000c101524 */
[----:B------:R-:W-:Y:S05]  /*3890*/  EXIT ;  /* 0x000000000000794d */ /* 0x000fea0003800000 */
.L_x_763:
        /* <DEDUP_REMOVED lines=19> */
.L_x_791:
        /* <DEDUP_REMOVED lines=20> */
.L_x_765:
[----:B------:R-:W-:Y:S01]  /*3b10*/  HFMA2.MMA R14, -RZ, RZ, 0, 1.847743988037109375e-06 ;  /* 0x0000001fff0e7435 */ /* 0x000fe200000001ff */
[----:B------:R-:W-:Y:S01]  /*3b20*/  IMAD.MOV.U32 R12, RZ, RZ, -0x800001 ;  /* 0xff7fffffff0c7424 */ /* 0x000fe200078e00ff */
[----:B------:R-:W-:Y:S01]  /*3b30*/  MOV R8, 0x3b70 ;  /* 0x00003b7000087802 */ /* 0x000fe20000000f00 */
[----:B------:R-:W-:Y:S02]  /*3b40*/  IMAD.MOV.U32 R15, RZ, RZ, 0x10 ;  /* 0x00000010ff0f7424 */ /* 0x000fe400078e00ff */
[----:B------:R-:W-:Y:S02]  /*3b50*/  IMAD.MOV.U32 R25, RZ, RZ, -0x1 ;  /* 0xffffffffff197424 */ /* 0x000fe400078e00ff */
[----:B------:R-:W-:Y:S05]  /*3b60*/  CALL.REL.NOINC `($__internal_16_$__cuda_sm70_shflsync_bfly_p) ;  /* 0x0000086000007944 */ /* 0x000fea0003c00000 */
[----:B-1----:R-:W-:Y:S01]  /*3b70*/  IMAD.MOV.U32 R6, RZ, RZ, R14 ;  /* 0x000000ffff067224 */ /* 0x002fe200078e000e */
[----:B0-----:R-:W-:Y:S05]  /*3b80*/  BRA `(.L_x_799) ;  /* 0xffffd48000007947 */ /* 0x001fea000383ffff */
.L_x_766:
[----:B------:R-:W-:Y:S01]  /*3b90*/  IMAD.MOV.U32 R15, RZ, RZ, 0x8 ;  /* 0x00000008ff0f7424 */ /* 0x000fe200078e00ff */
[----:B------:R-:W-:Y:S01]  /*3ba0*/  MOV R25, 0xffffffff ;  /* 0xffffffff00197802 */ /* 0x000fe20000000f00 */
[----:B------:R-:W-:Y:S01]  /*3bb0*/  IMAD.MOV.U32 R14, RZ, RZ, 0x1f ;  /* 0x0000001fff0e7424 */ /* 0x000fe200078e00ff */
[----:B------:R-:W-:Y:S02]  /*3bc0*/  MOV R8, 0x3be0 ;  /* 0x00003be000087802 */ /* 0x000fe40000000f00 */
[----:B------:R-:W-:Y:S05]  /*3bd0*/  CALL.REL.NOINC `($__internal_16_$__cuda_sm70_shflsync_bfly_p) ;  /* 0x000007f000007944 */ /* 0x000fea0003c00000 */
[----:B01----:R-:W-:Y:S01]  /*3be0*/  FMNMX.FTZ R12, R12, R14, !PT ;  /* 0x0000000e0c0c7209 */ /* 0x003fe20007810000 */
[----:B------:R-:W-:Y:S01]  /*3bf0*/  IMAD.MOV.U32 R15, RZ, RZ, 0x4 ;  /* 0x00000004ff0f7424 */ /* 0x000fe200078e00ff */
[----:B------:R-:W-:Y:S01]  /*3c00*/  MOV R8, 0x3c40 ;  /* 0x00003c4000087802 */ /* 0x000fe20000000f00 */
[----:B------:R-:W-:-:S02]  /*3c10*/  IMAD.MOV.U32 R14, RZ, RZ, 0x1f ;  /* 0x0000001fff0e7424 */ /* 0x000fc400078e00ff */
[----:B------:R-:W-:Y:S02]  /*3c20*/  IMAD.MOV.U32 R25, RZ, RZ, -0x1 ;  /* 0xffffffffff197424 */ /* 0x000fe400078e00ff */
[----:B------:R-:W-:Y:S05]  /*3c30*/  CALL.REL.NOINC `($__internal_16_$__cuda_sm70_shflsync_bfly_p) ;  /* 0x0000079000007944 */ /* 0x000fea0003c00000 */
[----:B0-----:R-:W-:Y:S01]  /*3c40*/  HFMA2.MMA R15, -RZ, RZ, 0, 1.1920928955078125e-07 ;  /* 0x00000002ff0f7435 */ /* 0x001fe200000001ff */
[----:B-1----:R-:W-:Y:S01]  /*3c50*/  FMNMX.FTZ R12, R12, R14, !PT ;  /* 0x0000000e0c0c7209 */ /* 0x002fe20007810000 */
[----:B------:R-:W-:Y:S01]  /*3c60*/  IMAD.MOV.U32 R14, RZ, RZ, 0x1f ;  /* 0x0000001fff0e7424 */ /* 0x000fe200078e00ff */
[----:B------:R-:W-:Y:S01]  /*3c70*/  MOV R8, 0x3ca0 ;  /* 0x00003ca000087802 */ /* 0x000fe20000000f00 */
[----:B------:R-:W-:Y:S02]  /*3c80*/  IMAD.MOV.U32 R25, RZ, RZ, -0x1 ;  /* 0xffffffffff197424 */ /* 0x000fe400078e00ff */
[----:B------:R-:W-:Y:S05]  /*3c90*/  CALL.REL.NOINC `($__internal_16_$__cuda_sm70_shflsync_bfly_p) ;  /* 0x0000073000007944 */ /* 0x000fea0003c00000 */
[----:B-1----:R-:W-:Y:S01]  /*3ca0*/  FMNMX.FTZ R11, R12, R14, !PT ;  /* 0x0000000e0c0b7209 */ /* 0x002fe20007810000 */
[----:B0-----:R-:W-:Y:S01]  /*3cb0*/  IMAD.MOV.U32 R15, RZ, RZ, 0x1 ;  /* 0x00000001ff0f7424 */ /* 0x001fe200078e00ff */
[----:B------:R-:W-:Y:S01]  /*3cc0*/  MOV R14, 0x1f ;  /* 0x0000001f000e7802 */ /* 0x000fe20000000f00 */
[----:B------:R-:W-:Y:S01]  /*3cd0*/  IMAD.MOV.U32 R25, RZ, RZ, -0x1 ;  /* 0xffffffffff197424 */ /* 0x000fe200078e00ff */
[----:B------:R-:W-:Y:S01]  /*3ce0*/  MOV R8, 0x3d10 ;  /* 0x00003d1000087802 */ /* 0x000fe20000000f00 */
[----:B------:R-:W-:Y:S02]  /*3cf0*/  IMAD.MOV.U32 R12, RZ, RZ, R11 ;  /* 0x000000ffff0c7224 */ /* 0x000fe400078e000b */
[----:B------:R-:W-:Y:S05]  /*3d00*/  CALL.REL.NOINC `($__internal_16_$__cuda_sm70_shflsync_bfly_p) ;  /* 0x000006c000007944 */ /* 0x000fea0003c00000 */
[----:B-1----:R-:W-:Y:S01]  /*3d10*/  IMAD.MOV.U32 R8, RZ, RZ, R14 ;  /* 0x000000ffff087224 */ /* 0x002fe200078e000e */
[----:B0-----:R-:W-:Y:S05]  /*3d20*/  BRA `(.L_x_800) ;  /* 0xffffd38000007947 */ /* 0x001fea000383ffff */
.L_x_793:
[----:B0-----:R-:W-:Y:S01]  /*3d30*/  HFMA2.MMA R12, -RZ, RZ, 0, 0 ;  /* 0x00000000ff0c7435 */ /* 0x001fe200000001ff */
[----:B------:R-:W-:Y:S01]  /*3d40*/  IMAD.MOV.U32 R15, RZ, RZ, 0x2 ;  /* 0x00000002ff0f7424 */ /* 0x000fe200078e00ff */
[----:B------:R-:W-:Y:S01]  /*3d50*/  MOV R8, 0x3d90 ;  /* 0x00003d9000087802 */ /* 0x000fe20000000f00 */
[----:B------:R-:W-:-:S02]  /*3d60*/  IMAD.MOV.U32 R14, RZ, RZ, 0x1f ;  /* 0x0000001fff0e7424 */ /* 0x000fc400078e00ff */
[----:B------:R-:W-:Y:S02]  /*3d70*/  IMAD.MOV.U32 R25, RZ, RZ, -0x1 ;  /* 0xffffffffff197424 */ /* 0x000fe400078e00ff */
[----:B-1----:R-:W-:Y:S05]  /*3d80*/  CALL.REL.NOINC `($__internal_16_$__cuda_sm70_shflsync_bfly_p) ;  /* 0x0000064000007944 */ /* 0x002fea0003c00000 */
[----:B-1----:R-:W-:Y:S01]  /*3d90*/  MOV R4, R14 ;  /* 0x0000000e00047202 */ /* 0x002fe20000000f00 */
[----:B0-----:R-:W-:Y:S05]  /*3da0*/  BRA `(.L_x_801) ;  /* 0xfffff16000007947 */ /* 0x001fea000383ffff */
.L_x_794:
[----:B------:R-:W-:Y:S01]  /*3db0*/  IMAD.MOV.U32 R15, RZ, RZ, 0x1 ;  /* 0x00000001ff0f7424 */ /* 0x000fe200078e00ff */
[----:B------:R-:W-:Y:S01]  /*3dc0*/  MOV R8, 0x3e00 ;  /* 0x00003e0000087802 */ /* 0x000fe20000000f00 */
[----:B------:R-:W-:Y:S02]  /*3dd0*/  IMAD.MOV.U32 R14, RZ, RZ, 0x1f ;  /* 0x0000001fff0e7424 */ /* 0x000fe400078e00ff */
[----:B------:R-:W-:Y:S02]  /*3de0*/  IMAD.MOV.U32 R25, RZ, RZ, -0x1 ;  /* 0xffffffffff197424 */ /* 0x000fe400078e00ff */
[----:B-1----:R-:W-:Y:S05]  /*3df0*/  CALL.REL.NOINC `($__internal_16_$__cuda_sm70_shflsync_bfly_p) ;  /* 0x000005d000007944 */ /* 0x002fea0003c00000 */
[----:B-1----:R-:W-:Y:S01]  /*3e00*/  FADD.FTZ R13, R12, R14 ;  /* 0x0000000e0c0d7221 */ /* 0x002fe20000010000 */
[----:B0-----:R-:W-:Y:S01]  /*3e10*/  HFMA2.MMA R12, -RZ, RZ, 0, 0 ;  /* 0x00000000ff0c7435 */ /* 0x001fe200000001ff */
[----:B------:R-:W-:Y:S01]  /*3e20*/  IMAD.MOV.U32 R15, RZ, RZ, 0x2 ;  /* 0x00000002ff0f7424 */ /* 0x000fe200078e00ff */
[----:B------:R-:W-:Y:S01]  /*3e30*/  MOV R8, 0x3e70 ;  /* 0x00003e7000087802 */ /* 0x000fe20000000f00 */
[----:B------:R-:W-:Y:S02]  /*3e40*/  IMAD.MOV.U32 R14, RZ, RZ, 0x1f ;  /* 0x0000001fff0e7424 */ /* 0x000fe400078e00ff */
[----:B------:R-:W-:-:S02]  /*3e50*/  IMAD.MOV.U32 R25, RZ, RZ, -0x1 ;  /* 0xffffffffff197424 */ /* 0x000fc400078e00ff */
[----:B------:R-:W-:Y:S05]  /*3e60*/  CALL.REL.NOINC `($__internal_16_$__cuda_sm70_shflsync_bfly_p) ;  /* 0x0000056000007944 */ /* 0x000fea0003c00000 */
[----:B01----:R-:W-:Y:S01]  /*3e70*/  FADD.FTZ R12, RZ, R14 ;  /* 0x0000000eff0c7221 */ /* 0x003fe20000010000 */
[----:B------:R-:W-:Y:S01]  /*3e80*/  MOV R15, 0x1 ;  /* 0x00000001000f7802 */ /* 0x000fe20000000f00 */
[----:B------:R-:W-:Y:S01]  /*3e90*/  IMAD.MOV.U32 R14, RZ, RZ, 0x1f ;  /* 0x0000001fff0e7424 */ /* 0x000fe200078e00ff */
[----:B------:R-:W-:Y:S01]  /*3ea0*/  MOV R8, 0x3ed0 ;  /* 0x00003ed000087802 */ /* 0x000fe20000000f00 */
[----:B------:R-:W-:-:S02]  /*3eb0*/  IMAD.MOV.U32 R25, RZ, RZ, -0x1 ;  /* 0xffffffffff197424 */ /* 0x000fc400078e00ff */
[----:B------:R-:W-:Y:S05]  /*3ec0*/  CALL.REL.NOINC `($__internal_16_$__cuda_sm70_shflsync_bfly_p) ;  /* 0x0000050000007944 */ /* 0x000fea0003c00000 */
[----:B0-----:R-:W-:Y:S01]  /*3ed0*/  HFMA2.MMA R15, -RZ, RZ, 0, 1.1920928955078125e-07 ;  /* 0x00000002ff0f7435 */ /* 0x001fe200000001ff */
[----:B-1----:R-:W-:Y:S01]  /*3ee0*/  FADD.FTZ R10, R12, R14 ;  /* 0x0000000e0c0a7221 */ /* 0x002fe20000010000 */
[----:B------:R-:W-:Y:S01]  /*3ef0*/  MOV R8, 0x3f40 ;  /* 0x00003f4000087802 */ /* 0x000fe20000000f00 */
[----:B------:R-:W-:-:S02]  /*3f00*/  IMAD.MOV.U32 R12, RZ, RZ, RZ ;  /* 0x000000ffff0c7224 */ /* 0x000fc400078e00ff */
[----:B------:R-:W-:Y:S02]  /*3f10*/  IMAD.MOV.U32 R14, RZ, RZ, 0x1f ;  /* 0x0000001fff0e7424 */ /* 0x000fe400078e00ff */
[----:B------:R-:W-:Y:S02]  /*3f20*/  IMAD.MOV.U32 R25, RZ, RZ, -0x1 ;  /* 0xffffffffff197424 */ /* 0x000fe400078e00ff */
[----:B------:R-:W-:Y:S05]  /*3f30*/  CALL.REL.NOINC `($__internal_16_$__cuda_sm70_shflsync_bfly_p) ;  /* 0x0000049000007944 */ /* 0x000fea0003c00000 */
[----:B01----:R-:W-:Y:S01]  /*3f40*/  FADD.FTZ R12, RZ, R14 ;  /* 0x0000000eff0c7221 */ /* 0x003fe20000010000 */
[----:B------:R-:W-:Y:S01]  /*3f50*/  MOV R14, 0x1f ;  /* 0x0000001f000e7802 */ /* 0x000fe20000000f00 */
[----:B------:R-:W-:Y:S01]  /*3f60*/  IMAD.MOV.U32 R15, RZ, RZ, 0x1 ;  /* 0x00000001ff0f7424 */ /* 0x000fe200078e00ff */
[----:B------:R-:W-:Y:S01]  /*3f70*/  MOV R8, 0x3fa0 ;  /* 0x00003fa000087802 */ /* 0x000fe20000000f00 */
[----:B------:R-:W-:Y:S02]  /*3f80*/  IMAD.MOV.U32 R25, RZ, RZ, -0x1 ;  /* 0xffffffffff197424 */ /* 0x000fe400078e00ff */
[----:B------:R-:W-:Y:S05]  /*3f90*/  CALL.REL.NOINC `($__internal_16_$__cuda_sm70_shflsync_bfly_p) ;  /* 0x0000043000007944 */ /* 0x000fea0003c00000 */
[----:B-1----:R-:W-:Y:S01]  /*3fa0*/  FADD.FTZ R4, R12, R14 ;  /* 0x0000000e0c047221 */ /* 0x002fe20000010000 */
[----:B------:R-:W-:Y:S01]  /*3fb0*/  HFMA2.MMA R14, -RZ, RZ, 0, 1.847743988037109375e-06 ;  /* 0x0000001fff0e7435 */ /* 0x000fe200000001ff */
[----:B0-----:R-:W-:Y:S01]  /*3fc0*/  IMAD.MOV.U32 R12, RZ, RZ, RZ ;  /* 0x000000ffff0c7224 */ /* 0x001fe200078e00ff */
[----:B------:R-:W-:Y:S01]  /*3fd0*/  MOV R8, 0x4010 ;  /* 0x0000401000087802 */ /* 0x000fe20000000f00 */
[----:B------:R-:W-:-:S02]  /*3fe0*/  IMAD.MOV.U32 R15, RZ, RZ, 0x2 ;  /* 0x00000002ff0f7424 */ /* 0x000fc400078e00ff */
[----:B------:R-:W-:Y:S02]  /*3ff0*/  IMAD.MOV.U32 R25, RZ, RZ, -0x1 ;  /* 0xffffffffff197424 */ /* 0x000fe400078e00ff */
[----:B------:R-:W-:Y:S05]  /*4000*/  CALL.REL.NOINC `($__internal_16_$__cuda_sm70_shflsync_bfly_p) ;  /* 0x000003c000007944 */ /* 0x000fea0003c00000 */
[----:B01----:R-:W-:Y:S01]  /*4010*/  FADD.FTZ R12, RZ, R14 ;  /* 0x0000000eff0c7221 */ /* 0x003fe20000010000 */
[----:B------:R-:W-:Y:S01]  /*4020*/  MOV R25, 0xffffffff ;  /* 0xffffffff00197802 */ /* 0x000fe20000000f00 */
[----:B------:R-:W-:Y:S01]  /*4030*/  IMAD.MOV.U32 R15, RZ, RZ, 0x1 ;  /* 0x00000001ff0f7424 */ /* 0x000fe200078e00ff */
[----:B------:R-:W-:Y:S01]  /*4040*/  MOV R8, 0x4070 ;  /* 0x0000407000087802 */ /* 0x000fe20000000f00 */
[----:B------:R-:W-:Y:S02]  /*4050*/  IMAD.MOV.U32 R14, RZ, RZ, 0x1f ;  /* 0x0000001fff0e7424 */ /* 0x000fe400078e00ff */
[----:B------:R-:W-:Y:S05]  /*4060*/  CALL.REL.NOINC `($__internal_16_$__cuda_sm70_shflsync_bfly_p) ;  /* 0x0000036000007944 */ /* 0x000fea0003c00000 */
[----:B-1----:R-:W-:Y:S01]  /*4070*/  FADD.FTZ R11, R12, R14 ;  /* 0x0000000e0c0b7221 */ /* 0x002fe20000010000 */
[----:B0-----:R-:W-:Y:S01]  /*4080*/  MOV R25, 0xffffffff ;  /* 0xffffffff00197802 */ /* 0x001fe20000000f00 */
[----:B------:R-:W-:Y:S01]  /*4090*/  IMAD.MOV.U32 R12, RZ, RZ, RZ ;  /* 0x000000ffff0c7224 */ /* 0x000fe200078e00ff */
[----:B------:R-:W-:Y:S01]  /*40a0*/  MOV R8, 0x40e0 ;  /* 0x000040e000087802 */ /* 0x000fe20000000f00 */
[----:B------:R-:W-:Y:S02]  /*40b0*/  IMAD.MOV.U32 R15, RZ, RZ, 0x2 ;  /* 0x00000002ff0f7424 */ /* 0x000fe400078e00ff */
[----:B------:R-:W-:-:S02]  /*40c0*/  IMAD.MOV.U32 R14, RZ, RZ, 0x1f ;  /* 0x0000001fff0e7424 */ /* 0x000fc400078e00ff */
[----:B------:R-:W-:Y:S05]  /*40d0*/  CALL.REL.NOINC `($__internal_16_$__cuda_sm70_shflsync_bfly_p) ;  /* 0x000002f000007944 */ /* 0x000fea0003c00000 */
[----:B01----:R-:W-:Y:S01]  /*40e0*/  FADD.FTZ R12, RZ, R14 ;  /* 0x0000000eff0c7221 */ /* 0x003fe20000010000 */
[----:B------:R-:W-:Y:S01]  /*40f0*/  MOV R8, 0x4140 ;  /* 0x0000414000087802 */ /* 0x000fe20000000f00 */
[----:B------:R-:W-:-:S02]  /*4100*/  IMAD.MOV.U32 R15, RZ, RZ, 0x1 ;  /* 0x00000001ff0f7424 */ /* 0x000fc400078e00ff */
[----:B------:R-:W-:Y:S02]  /*4110*/  IMAD.MOV.U32 R14, RZ, RZ, 0x1f ;  /* 0x0000001fff0e7424 */ /* 0x000fe400078e00ff */
[----:B------:R-:W-:Y:S02]  /*4120*/  IMAD.MOV.U32 R25, RZ, RZ, -0x1 ;  /* 0xffffffffff197424 */ /* 0x000fe400078e00ff */
[----:B------:R-:W-:Y:S05]  /*4130*/  CALL.REL.NOINC `($__internal_16_$__cuda_sm70_shflsync_bfly_p) ;  /* 0x0000029000007944 */ /* 0x000fea0003c00000 */
[----:B-1----:R-:W-:Y:S01]  /*4140*/  FADD.FTZ R7, R12, R14 ;  /* 0x0000000e0c077221 */ /* 0x002fe20000010000 */
[----:B0-----:R-:W-:Y:S01]  /*4150*/  HFMA2.MMA R12, -RZ, RZ, 0, 0 ;  /* 0x00000000ff0c7435 */ /* 0x001fe200000001ff */
[----:B------:R-:W-:Y:S01]  /*4160*/  IMAD.MOV.U32 R15, RZ, RZ, 0x2 ;  /* 0x00000002ff0f7424 */ /* 0x000fe200078e00ff */
[----:B------:R-:W-:Y:S01]  /*4170*/  MOV R8, 0x41b0 ;  /* 0x000041b000087802 */ /* 0x000fe20000000f00 */
[----:B------:R-:W-:Y:S02]  /*4180*/  IMAD.MOV.U32 R14, RZ, RZ, 0x1f ;  /* 0x0000001fff0e7424 */ /* 0x000fe400078e00ff */
[----:B------:R-:W-:Y:S02]  /*4190*/  IMAD.MOV.U32 R25, RZ, RZ, -0x1 ;  /* 0xffffffffff197424 */ /* 0x000fe400078e00ff */
        /* <DEDUP_REMOVED lines=33> */
[----:B-1----:R-:W-:Y:S01]  /*43b0*/  IMAD.MOV.U32 R9, RZ, RZ, R14 ;  /* 0x000000ffff097224 */ /* 0x002fe200078e000e */
[----:B0-----:R-:W-:Y:S05]  /*43c0*/  BRA `(.L_x_802) ;  /* 0xffffebd000007947 */ /* 0x001fea000383ffff */
        .weak           $__internal_16_$__cuda_sm70_shflsync_bfly_p
        .type           $__internal_16_$__cuda_sm70_shflsync_bfly_p,@function
        .size           $__internal_16_$__cuda_sm70_shflsync_bfly_p,(.L_x_24677 - $__internal_16_$__cuda_sm70_shflsync_bfly_p)
$__internal_16_$__cuda_sm70_shflsync_bfly_p:
[----:B------:R-:W-:Y:S01]  /*43d0*/  IMAD.MOV.U32 R9, RZ, RZ, 0x0 ;  /* 0x00000000ff097424 */ /* 0x000fe200078e00ff */
[----:B------:R-:W-:Y:S04]  /*43e0*/  WARPSYNC R25 ;  /* 0x0000001900007348 */ /* 0x000fe80003800000 */
[----:B------:R0:W1:Y:S01]  /*43f0*/  SHFL.BFLY PT, R14, R12, R15, R14 ;  /* 0x0c00000f0c0e7389 */ /* 0x00006200000e000e */
[----:B------:R-:W-:Y:S05]  /*4400*/  RET.REL.NODEC R8 `(_ZN4vllm25paged_attention_v2_kernelI13__nv_bfloat16hLi64ELi32ELi128ELNS_18Fp8KVCacheDataTypeE2ELb1ELi512EEEvPfS3_PT_PKS4_PKT0_SA_ifPKiSC_iPKfiiiSE_SE_iiiii) ;  /* 0xffffbbf008007950 */ /* 0x000fea0003c3ffff */
.L_x_803:
        /* <DEDUP_REMOVED lines=15> */
.L_x_24677:


//--------------------- .text._ZN4vllm25paged_attention_v2_kernelI13__nv_bfloat16hLi32ELi32ELi128ELNS_18Fp8KVCacheDataTypeE2ELb1ELi512EEEvPfS3_PT_PKS4_PKT0_SA_ifPKiSC_iPKfiiiSE_SE_iiiii --------------------------
	.section	.text._ZN4vllm25paged_attention_v2_kernelI13__nv_bfloat16hLi32ELi32ELi128ELNS_18Fp8KVCacheDataTypeE2ELb1ELi512EEEvPfS3_PT_PKS4_PKT0_SA_ifPKiSC_iPKfiiiSE_SE_iiiii,"ax",@progbits
	.sectioninfo	@"SHI_REGISTERS=39"
	.align	128
        .global         _ZN4vllm25paged_attention_v2_kernelI13__nv_bfloat16hLi32ELi32ELi128ELNS_18Fp8KVCacheDataTypeE2ELb1ELi512EEEvPfS3_PT_PKS4_PKT0_SA_ifPKiSC_iPKfiiiSE_SE_iiiii
        .type           _ZN4vllm25paged_attention_v2_kernelI13__nv_bfloat16hLi32ELi32ELi128ELNS_18Fp8KVCacheDataTypeE2ELb1ELi512EEEvPfS3_PT_PKS4_PKT0_SA_ifPKiSC_iPKfiiiSE_SE_iiiii,@function
        .size           _ZN4vllm25paged_attention_v2_kernelI13__nv_bfloat16hLi32ELi32ELi128ELNS_18Fp8KVCacheDataTypeE2ELb1ELi512EEEvPfS3_PT_PKS4_PKT0_SA_ifPKiSC_iPKfiiiSE_SE_iiiii,(.L_x_24678 - _ZN4vllm25paged_attention_v2_kernelI13__nv_bfloat16hLi32ELi32ELi128ELNS_18Fp8KVCacheDataTypeE2ELb1ELi512EEEvPfS3_PT_PKS4_PKT0_SA_ifPKiSC_iPKfiiiSE_SE_iiiii)
        .other          _ZN4vllm25paged_attention_v2_kernelI13__nv_bfloat16hLi32ELi32ELi128ELNS_18Fp8KVCacheDataTypeE2ELb1ELi512EEEvPfS3_PT_PKS4_PKT0_SA_ifPKiSC_iPKfiiiSE_SE_iiiii,@"STO_CUDA_ENTRY STV_DEFAULT"
_ZN4vllm25paged_attention_v2_kernelI13__nv_bfloat16hLi32ELi32ELi128ELNS_18Fp8KVCacheDataTypeE2ELb1ELi512EEEvPfS3_PT_PKS4_PKT0_SA_ifPKiSC_iPKfiiiSE_SE_iiiii:
.text._ZN4vllm25paged_attention_v2_kernelI13__nv_bfloat16hLi32ELi32ELi128ELNS_18Fp8KVCacheDataTypeE2ELb1ELi512EEEvPfS3_PT_PKS4_PKT0_SA_ifPKiSC_iPKfiiiSE_SE_iiiii:
        /* <DEDUP_REMOVED lines=53> */
.L_x_808:
        /* <DEDUP_REMOVED lines=15> */
.L_x_807:
[----:B------:R-:W-:Y:S05]  /*0440*/  BSYNC B1 ;  /* 0x0000000000017941 */ /* 0x000fea0003800000 */
.L_x_806:
        /* <DEDUP_REMOVED lines=10> */
.L_x_809:
        /* <DEDUP_REMOVED lines=28> */
.L_x_805:
[----:B-1----:R-:W-:Y:S05]  /*06b0*/  BSYNC B0 ;  /* 0x0000000000007941 */ /* 0x002fea0003800000 */
.L_x_804:
        /* <DEDUP_REMOVED lines=8> */
[----:B0-----:R-:W-:-:S05]  /*0740*/  IADD3 R4, RZ, -R7, RZ ;  /* 0x80000007ff047210 */ /* 0x001fca0007ffe0ff */
        /* <DEDUP_REMOVED lines=16> */
[----:B------:R-:W-:-:S05]  /*0850*/  MOV R2, R3 ;  /* 0x0000000300027202 */ /* 0x000fca0000000f00 */
        /* <DEDUP_REMOVED lines=60> */
.L_x_810:
[----:B------:R-:W-:-:S05]  /*0c20*/  MOV R4, c[0x0][0xc] ;  /* 0x0000030000047a02 */ /* 0x000fca0000000f00 */
[----:B------:R-:W-:-:S04]  /*0c30*/  IMAD R3, R4, c[0x0][0x1d8], R23 ;  /* 0x0000760004037a24 */ /* 0x000fc800078e0217 */
[----:B------:R-:W-:-:S03]  /*0c40*/  IMAD R4, R3, c[0x0][0x1e8], RZ ;  /* 0x00007a0003047a24 */ /* 0x000fc600078e02ff */
.L_x_811:
        /* <DEDUP_REMOVED lines=9> */
[----:B------:R-:W-:-:S05]  /*0ce0*/  IABS R12, c[0x0][0x1e4] ;  /* 0x00007900000c7a13 */ /* 0x000fca0000000000 */
[----:B0-----:R-:W0:Y:S02]  /*0cf0*/  MUFU.RCP R10, R10 ;  /* 0x0000000a000a7308 */ /* 0x001e240000001000 */
[----:B0-----:R-:W-:Y:S01]  /*0d00*/  IADD3 R11, R10, 0xffffffe, RZ ;  /* 0x0ffffffe0a0b7810 */ /* 0x001fe20007ffe0ff */
[----:B------:R-:W-:-:S05]  /*0d10*/  IMAD.IADD R10, R28, 0x1, -R21 ;  /* 0x000000011c0a7824 */ /* 0x000fca00078e0a15 */
[----:B------:R0:W1:Y:S02]  /*0d20*/  F2I.FTZ.U32.TRUNC.NTZ R9, R11 ;  /* 0x0000000b00097305 */ /* 0x000064000021f000 */
[----:B0-----:R-:W-:Y:S01]  /*0d30*/  MOV R11, R3 ;  /* 0x00000003000b7202 */ /* 0x001fe20000000f00 */
[----:B-1----:R-:W-:-:S04]  /*0d40*/  IMAD.MOV R8, RZ, RZ, -R9 ;  /* 0x000000ffff087224 */ /* 0x002fc800078e0a09 */
[----:B------:R-:W-:Y:S02]  /*0d50*/  IMAD R13, R8, R7, RZ ;  /* 0x00000007080d7224 */ /* 0x000fe400078e02ff */
[----:B------:R-:W-:-:S04]  /*0d60*/  IMAD.MOV.U32 R8, RZ, RZ, RZ ;  /* 0x000000ffff087224 */ /* 0x000fc800078e00ff */
[----:B------:R-:W-:Y:S01]  /*0d70*/  IMAD.HI.U32 R8, R9, R13, R8 ;  /* 0x0000000d09087227 */ /* 0x000fe200078e0008 */
[----:B------:R-:W-:-:S03]  /*0d80*/  IADD3 R9, R2, -c[0x0][0x1dc], RZ ;  /* 0x8000770002097a10 */ /* 0x000fc60007ffe0ff */
.L_x_815:
        /* <DEDUP_REMOVED lines=36> */
.L_x_813:
[----:B------:R-:W-:Y:S05]  /*0fd0*/  BSYNC B7 ;  /* 0x0000000000077941 */ /* 0x000fea0003800000 */
.L_x_812:
[----:B------:R-:W-:Y:S05]  /*0fe0*/  BRA.DIV ~URZ, `(.L_x_816) ;  /* 0x000027827f007947 */ /* 0x000fea000b800000 */
[----:B------:R-:W-:-:S05]  /*0ff0*/  IMAD.MOV.U32 R5, RZ, RZ, -0x800001 ;  /* 0xff7fffffff057424 */ /* 0x000fca00078e00ff */
.L_x_848:
        /* <DEDUP_REMOVED lines=10> */
.L_x_849:
[----:B------:R-:W-:Y:S01]  /*10a0*/  ISETP.NE.AND P0, PT, R28, RZ, PT ;  /* 0x000000ff1c00720c */ /* 0x000fe20003f05270 */
[----:B------:R-:W-:-:S12]  /*10b0*/  WARPSYNC 0xffffffff ;  /* 0xffffffff00007948 */ /* 0x000fd80003800000 */
[----:B-1----:R-:W-:-:S05]  /*10c0*/  @!P0 FMNMX.FTZ R7, R7, R8, !PT ;  /* 0x0000000807078209 */ /* 0x002fca0007810000 */
        /* <DEDUP_REMOVED lines=15> */
[----:B------:R-:W-:Y:S02]  /*11c0*/  IMAD.MOV.U32 R8, RZ, RZ, RZ ;  /* 0x000000ffff087224 */ /* 0x000fe400078e00ff */
[----:B-1----:R-:W-:Y:S01]  /*11d0*/  IMAD R7, R19, R6, -0x11 ;  /* 0xffffffef13077424 */ /* 0x002fe200078e0206 */
        /* <DEDUP_REMOVED lines=15> */
.L_x_822:
        /* <DEDUP_REMOVED lines=11> */
.L_x_821:
[----:B------:R-:W-:Y:S05]  /*1380*/  BSYNC B1 ;  /* 0x0000000000017941 */ /* 0x000fea0003800000 */
.L_x_820:
        /* <DEDUP_REMOVED lines=10> */
.L_x_825:
[----:B------:R-:W1:Y:S01]  /*1430*/  LDS R10, [R7+-0x400] ;  /* 0xfffc0000070a7984 */ /* 0x000e620000000800 */
[----:B------:R-:W-:-:S03]  /*1440*/  IADD3 R6, R6, 0x800, RZ ;  /* 0x0000080006067810 */ /* 0x000fc60007ffe0ff */
[----:B------:R-:W2:Y:S01]  /*1450*/  LDS R12, [R7+-0x200] ;  /* 0xfffe0000070c7984 */ /* 0x000ea20000000800 */
[----:B------:R-:W-:-:S03]  /*1460*/  ISETP.GE.AND P3, PT, R6, R9, PT ;  /* 0x000000090600720c */ /* 0x000fc60003f66270 */
[----:B------:R-:W3:Y:S04]  /*1470*/  LDS R32, [R7] ;  /* 0x0000000007207984 */ /* 0x000ee80000000800 */
[----:B------:R-:W4:Y:S04]  /*1480*/  LDS R34, [R7+0x200] ;  /* 0x0002000007227984 */ /* 0x000f280000000800 */
[----:B------:R-:W5:Y:S04]  /*1490*/  LDS R14, [R7+0x800] ;  /* 0x00080000070e7984 */ /* 0x000f680000000800 */
[----:B------:R-:W0:Y:S02]  /*14a0*/  LDS R16, [R7+0xc00] ;  /* 0x000c000007107984 */ /* 0x000e240000000800 */
[----:B01----:R-:W-:-:S04]  /*14b0*/  FADD.FTZ R10, -R5, R10 ;  /* 0x0000000a050a7221 */ /* 0x003fc80000010100 */
[----:B------:R-:W-:Y:S02]  /*14c0*/  FMUL.FTZ R13, R10, 1.4426950216293334961 ;  /* 0x3fb8aa3b0a0d7820 */ /* 0x000fe40000410000 */
[----:B------:R-:W0:Y:S01]  /*14d0*/  LDS R10, [R7+0x400] ;  /* 0x00040000070a7984 */ /* 0x000e220000000800 */
[C---:B--2---:R-:W-:Y:S02]  /*14e0*/  FADD.FTZ R12, -R5.reuse, R12 ;  /* 0x0000000c050c7221 */ /* 0x044fe40000010100 */
[----:B---3--:R-:W-:Y:S01]  /*14f0*/  FADD.FTZ R32, -R5, R32 ;  /* 0x0000002005207221 */ /* 0x008fe20000010100 */
[----:B------:R-:W1:Y:S01]  /*1500*/  MUFU.EX2 R13, R13 ;  /* 0x0000000d000d7308 */ /* 0x000e620000000800 */
[----:B------:R-:W-:Y:S02]  /*1510*/  FMUL.FTZ R15, R12, 1.4426950216293334961 ;  /* 0x3fb8aa3b0c0f7820 */ /* 0x000fe40000410000 */
[----:B------:R-:W2:Y:S01]  /*1520*/  LDS R12, [R7+0x600] ;  /* 0x00060000070c7984 */ /* 0x000ea20000000800 */
[----:B------:R-:W-:-:S02]  /*1530*/  FMUL.FTZ R32, R32, 1.4426950216293334961 ;  /* 0x3fb8aa3b20207820 */ /* 0x000fc40000410000 */
[C---:B----4-:R-:W-:Y:S02]  /*1540*/  FADD.FTZ R34, -R5.reuse, R34 ;  /* 0x0000002205227221 */ /* 0x050fe40000010100 */
[----:B------:R-:W3:Y:S01]  /*1550*/  MUFU.EX2 R30, R15 ;  /* 0x0000000f001e7308 */ /* 0x000ee20000000800 */
[C---:B-----5:R-:W-:Y:S02]  /*1560*/  FADD.FTZ R14, -R5.reuse, R14 ;  /* 0x0000000e050e7221 */ /* 0x060fe40000010100 */
[----:B------:R-:W-:Y:S02]  /*1570*/  FMUL.FTZ R34, R34, 1.4426950216293334961 ;  /* 0x3fb8aa3b22227820 */ /* 0x000fe40000410000 */
[----:B------:R-:W-:Y:S02]  /*1580*/  FMUL.FTZ R14, R14, 1.4426950216293334961 ;  /* 0x3fb8aa3b0e0e7820 */ /* 0x000fe40000410000 */
[----:B------:R-:W-:Y:S01]  /*1590*/  FADD.FTZ R16, -R5, R16 ;  /* 0x0000001005107221 */ /* 0x000fe20000010100 */
[----:B------:R-:W4:Y:S01]  /*15a0*/  MUFU.EX2 R32, R32 ;  /* 0x0000002000207308 */ /* 0x000f220000000800 */
[----:B-1----:R-:W-:Y:S01]  /*15b0*/  FADD.FTZ R11, R13, R8 ;  /* 0x000000080d0b7221 */ /* 0x002fe20000010000 */
[----:B------:R1:W-:Y:S01]  /*15c0*/  STS [R7+-0x400], R13 ;  /* 0xfffc000d07007388 */ /* 0x0003e20000000800 */
[----:B------:R-:W-:-:S03]  /*15d0*/  FMUL.FTZ R17, R16, 1.4426950216293334961 ;  /* 0x3fb8aa3b10117820 */ /* 0x000fc60000410000 */
[----:B------:R-:W5:Y:S02]  /*15e0*/  LDS R8, [R7+0xa00] ;  /* 0x000a000007087984 */ /* 0x000f640000000800 */
[----:B------:R-:W2:Y:S01]  /*15f0*/  MUFU.EX2 R34, R34 ;  /* 0x0000002200227308 */ /* 0x000ea20000000800 */
[----:B---3--:R-:W-:Y:S01]  /*1600*/  FADD.FTZ R11, R11, R30 ;  /* 0x0000001e0b0b7221 */ /* 0x008fe20000010000 */
[----:B------:R3:W-:Y:S04]  /*1610*/  STS [R7+-0x200], R30 ;  /* 0xfffe001e07007388 */ /* 0x0007e80000000800 */
[----:B------:R-:W-:Y:S02]  /*1620*/  LDS R16, [R7+0x1600] ;  /* 0x0016000007107984 */ /* 0x000fe40000000800 */
[----:B-1----:R1:W3:Y:S01]  /*1630*/  MUFU.EX2 R13, R14 ;  /* 0x0000000e000d7308 */ /* 0x0022e20000000800 */
[----:B----4-:R-:W-:Y:S01]  /*1640*/  FADD.FTZ R11, R11, R32 ;  /* 0x000000200b0b7221 */ /* 0x010fe20000010000 */
[----:B------:R-:W-:Y:S01]  /*1650*/  STS [R7], R32 ;  /* 0x0000002007007388 */ /* 0x000fe20000000800 */
[----:B0-----:R-:W-:-:S03]  /*1660*/  FADD.FTZ R10, -R5, R10 ;  /* 0x0000000a050a7221 */ /* 0x001fc60000010100 */
[----:B------:R-:W0:Y:S01]  /*1670*/  LDS R32, [R7+0x1a00] ;  /* 0x001a000007207984 */ /* 0x000e220000000800 */
[----:B------:R-:W-:-:S03]  /*1680*/  FMUL.FTZ R10, R10, 1.4426950216293334961 ;  /* 0x3fb8aa3b0a0a7820 */ /* 0x000fc60000410000 */
[----:B-1----:R-:W1:Y:S01]  /*1690*/  LDS R14, [R7+0x1200] ;  /* 0x00120000070e7984 */ /* 0x002e620000000800 */
[----:B--2---:R-:W-:Y:S01]  /*16a0*/  FADD.FTZ R12, -R5, R12 ;  /* 0x0000000c050c7221 */ /* 0x004fe20000010100 */
[----:B---3--:R2:W3:Y:S01]  /*16b0*/  MUFU.EX2 R30, R10 ;  /* 0x0000000a001e7308 */ /* 0x0084e20000000800 */
[----:B------:R-:W-:Y:S01]  /*16c0*/  FADD.FTZ R11, R11, R34 ;  /* 0x000000220b0b7221 */ /* 0x000fe20000010000 */
[----:B------:R4:W-:Y:S01]  /*16d0*/  STS [R7+0x200], R34 ;  /* 0x0002002207007388 */ /* 0x0009e20000000800 */
[----:B------:R-:W-:-:S03]  /*16e0*/  FMUL.FTZ R12, R12, 1.4426950216293334961 ;  /* 0x3fb8aa3b0c0c7820 */ /* 0x000fc60000410000 */
[----:B------:R-:W-:Y:S02]  /*16f0*/  STS [R7+0x800], R13 ;  /* 0x0008000d07007388 */ /* 0x000fe40000000800 */
[----:B------:R4:W5:Y:S02]  /*1700*/  MUFU.EX2 R36, R12 ;  /* 0x0000000c00247308 */ /* 0x0009640000000800 */
[----:B--2---:R-:W2:Y:S04]  /*1710*/  LDS R10, [R7+0x1000] ;  /* 0x00100000070a7984 */ /* 0x004ea80000000800 */
[----:B---3--:R-:W-:Y:S01]  /*1720*/  STS [R7+0x400], R30 ;  /* 0x0004001e07007388 */ /* 0x008fe20000000800 */
[----:B------:R-:W-:Y:S01]  /*1730*/  FADD.FTZ R11, R11, R30 ;  /* 0x0000001e0b0b7221 */ /* 0x000fe20000010000 */
[----:B----4-:R-:W3:Y:S01]  /*1740*/  MUFU.EX2 R34, R17 ;  /* 0x0000001100227308 */ /* 0x010ee20000000800 */
[----:B-----5:R-:W-:Y:S01]  /*1750*/  FADD.FTZ R8, -R5, R8 ;  /* 0x0000000805087221 */ /* 0x020fe20000010100 */
[----:B------:R-:W4:Y:S03]  /*1760*/  LDS R12, [R7+0x1400] ;  /* 0x00140000070c7984 */ /* 0x000f260000000800 */
[----:B------:R-:W-:Y:S01]  /*1770*/  FMUL.FTZ R15, R8, 1.4426950216293334961 ;  /* 0x3fb8aa3b080f7820 */ /* 0x000fe20000410000 */
[----:B------:R-:W5:Y:S01]  /*1780*/  LDS R30, [R7+0x1800] ;  /* 0x00180000071e7984 */ /* 0x000f620000000800 */
[----:B------:R-:W-:-:S03]  /*1790*/  FADD.FTZ R11, R11, R36 ;  /* 0x000000240b0b7221 */ /* 0x000fc60000010000 */
[----:B------:R-:W5:Y:S01]  /*17a0*/  LDS R8, [R7+0xe00] ;  /* 0x000e000007087984 */ /* 0x000f620000000800 */
[----:B------:R-:W2:Y:S01]  /*17b0*/  MUFU.EX2 R15, R15 ;  /* 0x0000000f000f7308 */ /* 0x000ea20000000800 */
[----:B------:R-:W-:Y:S02]  /*17c0*/  FADD.FTZ R11, R11, R13 ;  /* 0x0000000d0b0b7221 */ /* 0x000fe40000010000 */
[----:B------:R-:W-:Y:S01]  /*17d0*/  STS [R7+0x600], R36 ;  /* 0x0006002407007388 */ /* 0x000fe20000000800 */
[----:B0-----:R-:W-:-:S03]  /*17e0*/  FADD.FTZ R27, -R5, R32 ;  /* 0x00000020051b7221 */ /* 0x001fc60000010100 */
[----:B---3--:R-:W-:Y:S01]  /*17f0*/  STS [R7+0xc00], R34 ;  /* 0x000c002207007388 */ /* 0x008fe20000000800 */
[----:B-1----:R-:W-:Y:S02]  /*1800*/  FADD.FTZ R14, -R5, R14 ;  /* 0x0000000e050e7221 */ /* 0x002fe40000010100 */
[----:B------:R-:W-:Y:S02]  /*1810*/  FMUL.FTZ R27, R27, 1.4426950216293334961 ;  /* 0x3fb8aa3b1b1b7820 */ /* 0x000fe40000410000 */
[----:B------:R-:W-:Y:S01]  /*1820*/  FMUL.FTZ R14, R14, 1.4426950216293334961 ;  /* 0x3fb8aa3b0e0e7820 */ /* 0x000fe20000410000 */
[----:B--2---:R0:W-:Y:S01]  /*1830*/  STS [R7+0xa00], R15 ;  /* 0x000a000f07007388 */ /* 0x0041e20000000800 */
[----:B------:R-:W-:Y:S02]  /*1840*/  FADD.FTZ R11, R11, R15 ;  /* 0x0000000f0b0b7221 */ /* 0x000fe40000010000 */
[----:B------:R-:W-:Y:S02]  /*1850*/  FADD.FTZ R10, -R5, R10 ;  /* 0x0000000a050a7221 */ /* 0x000fe40000010100 */
[----:B------:R-:W-:-:S02]  /*1860*/  FADD.FTZ R11, R11, R34 ;  /* 0x000000220b0b7221 */ /* 0x000fc40000010000 */
[----:B------:R-:W-:Y:S02]  /*1870*/  FMUL.FTZ R10, R10, 1.4426950216293334961 ;  /* 0x3fb8aa3b0a0a7820 */ /* 0x000fe40000410000 */
[----:B0-----:R-:W-:-:S04]  /*1880*/  FADD.FTZ R15, -R5, R16 ;  /* 0x00000010050f7221 */ /* 0x001fc80000010100 */
[----:B------:R-:W0:Y:S01]  /*1890*/  MUFU.EX2 R10, R10 ;  /* 0x0000000a000a7308 */ /* 0x000e220000000800 */
[----:B----4-:R-:W-:Y:S02]  /*18a0*/  FADD.FTZ R13, -R5, R12 ;  /* 0x0000000c050d7221 */ /* 0x010fe40000010100 */
[----:B------:R-:W-:Y:S02]  /*18b0*/  FMUL.FTZ R15, R15, 1.4426950216293334961 ;  /* 0x3fb8aa3b0f0f7820 */ /* 0x000fe40000410000 */
[----:B------:R-:W-:Y:S02]  /*18c0*/  FMUL.FTZ R13, R13, 1.4426950216293334961 ;  /* 0x3fb8aa3b0d0d7820 */ /* 0x000fe40000410000 */
[C---:B-----5:R-:W-:Y:S01]  /*18d0*/  FADD.FTZ R17, -R5.reuse, R30 ;  /* 0x0000001e05117221 */ /* 0x060fe20000010100 */
[----:B------:R-:W1:Y:S01]  /*18e0*/  MUFU.EX2 R12, R14 ;  /* 0x0000000e000c7308 */ /* 0x000e620000000800 */
[----:B------:R-:W-:Y:S02]  /*18f0*/  FADD.FTZ R8, -R5, R8 ;  /* 0x0000000805087221 */ /* 0x000fe40000010100 */
[----:B------:R-:W-:-:S02]  /*1900*/  FMUL.FTZ R17, R17, 1.4426950216293334961 ;  /* 0x3fb8aa3b11117820 */ /* 0x000fc40000410000 */
[----:B------:R-:W-:-:S03]  /*1910*/  FMUL.FTZ R8, R8, 1.4426950216293334961 ;  /* 0x3fb8aa3b08087820 */ /* 0x000fc60000410000 */
[----:B------:R-:W2:Y:S01]  /*1920*/  MUFU.EX2 R16, R13 ;  /* 0x0000000d00107308 */ /* 0x000ea20000000800 */
[----:B0-----:R-:W-:Y:S07]  /*1930*/  STS [R7+0x1000], R10 ;  /* 0x0010000a07007388 */ /* 0x001fee0000000800 */
[----:B------:R-:W0:Y:S01]  /*1940*/  MUFU.EX2 R8, R8 ;  /* 0x0000000800087308 */ /* 0x000e220000000800 */
[----:B-1----:R-:W-:Y:S07]  /*1950*/  STS [R7+0x1200], R12 ;  /* 0x0012000c07007388 */ /* 0x002fee0000000800 */
[----:B------:R-:W1:Y:S01]  /*1960*/  MUFU.EX2 R30, R15 ;  /* 0x0000000f001e7308 */ /* 0x000e620000000800 */
[----:B--2---:R-:W-:Y:S01]  /*1970*/  STS [R7+0x1400], R16 ;  /* 0x0014001007007388 */ /* 0x004fe20000000800 */
[----:B0-----:R-:W-:-:S06]  /*1980*/  FADD.FTZ R11, R11, R8 ;  /* 0x000000080b0b7221 */ /* 0x001fcc0000010000 */
[----:B------:R-:W0:Y:S01]  /*1990*/  MUFU.EX2 R32, R17 ;  /* 0x0000001100207308 */ /* 0x000e220000000800 */
[----:B------:R2:W-:Y:S01]  /*19a0*/  STS [R7+0xe00], R8 ;  /* 0x000e000807007388 */ /* 0x0005e20000000800 */
[----:B------:R-:W-:-:S04]  /*19b0*/  FADD.FTZ R11, R11, R10 ;  /* 0x0000000a0b0b7221 */ /* 0x000fc80000010000 */
[----:B------:R-:W-:Y:S02]  /*19c0*/  FADD.FTZ R11, R11, R12 ;  /* 0x0000000c0b0b7221 */ /* 0x000fe40000010000 */
[----:B------:R-:W3:Y:S01]  /*19d0*/  MUFU.EX2 R14, R27 ;  /* 0x0000001b000e7308 */ /* 0x000ee20000000800 */
[----:B-1----:R-:W-:Y:S01]  /*19e0*/  STS [R7+0x1600], R30 ;  /* 0x0016001e07007388 */ /* 0x002fe20000000800 */
[----:B------:R-:W-:-:S04]  /*19f0*/  FADD.FTZ R11, R11, R16 ;  /* 0x000000100b0b7221 */ /* 0x000fc80000010000 */
[----:B------:R-:W-:Y:S01]  /*1a00*/  FADD.FTZ R11, R11, R30 ;  /* 0x0000001e0b0b7221 */ /* 0x000fe20000010000 */
[----:B0-----:R-:W-:Y:S03]  /*1a10*/  STS [R7+0x1800], R32 ;  /* 0x0018002007007388 */ /* 0x001fe60000000800 */
[----:B------:R-:W-:Y:S01]  /*1a20*/  FADD.FTZ R11, R11, R32 ;  /* 0x000000200b0b7221 */ /* 0x000fe20000010000 */
[----:B---3--:R0:W-:Y:S03]  /*1a30*/  STS [R7+0x1a00], R14 ;  /* 0x001a000e07007388 */ /* 0x0081e60000000800 */
[----:B--2---:R-:W-:Y:S01]  /*1a40*/  FADD.FTZ R8, R11, R14 ;  /* 0x0000000e0b087221 */ /* 0x004fe20000010000 */
[----:B0-----:R-:W-:Y:S01]  /*1a50*/  IADD3 R7, R7, 0x2000, RZ ;  /* 0x0000200007077810 */ /* 0x001fe20007ffe0ff */
[----:B------:R-:W-:Y:S05]  /*1a60*/  @!P3 BRA `(.L_x_825) ;  /* 0xfffff9c00000b947 */ /* 0x000fea000383ffff */
.L_x_824:
[----:B------:R-:W-:Y:S05]  /*1a70*/  BSYNC B1 ;  /* 0x0000000000017941 */ /* 0x000fea0003800000 */
.L_x_823:
        /* <DEDUP_REMOVED lines=20> */
[----:B----4-:R-:W-:Y:S02]  /*1bc0*/  FADD.FTZ R11, -R5, R14 ;  /* 0x0000000e050b7221 */ /* 0x010fe40000010100 */
[----:B------:R-:W-:-:S02]  /*1bd0*/  FMUL.FTZ R30, R32, 1.4426950216293334961 ;  /* 0x3fb8aa3b201e7820 */ /* 0x000fc40000410000 */
        /* <DEDUP_REMOVED lines=8> */
[----:B------:R-:W-:Y:S01]  /*1c60*/  FADD.FTZ R11, -R5, R10 ;  /* 0x0000000a050b7221 */ /* 0x000fe20000010100 */
[----:B0-----:R-:W-:Y:S01]  /*1c70*/  STS [R7+-0x400], R9 ;  /* 0xfffc000907007388 */ /* 0x001fe20000000800 */
[----:B------:R-:W-:-:S02]  /*1c80*/  FMUL.FTZ R36, R36, 1.4426950216293334961 ;  /* 0x3fb8aa3b24247820 */ /* 0x000fc40000410000 */
[----:B------:R-:W-:Y:S02]  /*1c90*/  FMUL.FTZ R17, R11, 1.4426950216293334961 ;  /* 0x3fb8aa3b0b117820 */ /* 0x000fe40000410000 */
[----:B------:R-:W-:Y:S01]  /*1ca0*/  FADD.FTZ R11, R8, R9 ;  /* 0x00000009080b7221 */ /* 0x000fe20000010000 */
[----:B------:R-:W0:Y:S01]  /*1cb0*/  MUFU.EX2 R32, R32 ;  /* 0x0000002000207308 */ /* 0x000e220000000800 */
[----:B-1----:R-:W-:Y:S02]  /*1cc0*/  STS [R7+-0x200], R16 ;  /* 0xfffe001007007388 */ /* 0x002fe40000000800 */
[----:B------:R-:W-:-:S05]  /*1cd0*/  FADD.FTZ R11, R11, R16 ;  /* 0x000000100b0b7221 */ /* 0x000fca0000010000 */
        /* <DEDUP_REMOVED lines=17> */
.L_x_827:
[----:B------:R-:W-:Y:S05]  /*1df0*/  BSYNC B1 ;  /* 0x0000000000017941 */ /* 0x000fea0003800000 */
.L_x_826:
        /* <DEDUP_REMOVED lines=26> */
.L_x_819:
[----:B------:R-:W-:Y:S05]  /*1fa0*/  BSYNC B0 ;  /* 0x0000000000007941 */ /* 0x000fea0003800000 */
.L_x_818:
[----:B01----:R-:W0:Y:S01]  /*1fb0*/  SHFL.BFLY PT, R7, R8, 0x10, 0x1f ;  /* 0x0e001f0008077f89 */ /* 0x003e2200000e0000 */
        /* <DEDUP_REMOVED lines=43> */
.L_x_832:
        /* <DEDUP_REMOVED lines=8> */
.L_x_831:
[----:B------:R-:W-:Y:S05]  /*22f0*/  BSYNC B1 ;  /* 0x0000000000017941 */ /* 0x000fea0003800000 */
.L_x_830:
        /* <DEDUP_REMOVED lines=10> */
.L_x_835:
        /* <DEDUP_REMOVED lines=10> */
[----:B------:R-:W-:Y:S01]  /*2440*/  LDS R36, [R8+0x1a00] ;  /* 0x001a000008247984 */ /* 0x000fe20000000800 */
[----:B01----:R-:W-:-:S03]  /*2450*/  FMUL.FTZ R11, R7, R12 ;  /* 0x0000000c070b7220 */ /* 0x003fc60000410000 */
        /* <DEDUP_REMOVED lines=19> */
[----:B-1----:R-:W-:-:S03]  /*2590*/  FMUL.FTZ R13, R7, R14 ;  /* 0x0000000e070d7220 */ /* 0x002fc60000410000 */
[----:B------:R4:W-:Y:S01]  /*25a0*/  STS [R8+0x400], R21 ;  /* 0x0004001508007388 */ /* 0x0009e20000000800 */
[----:B--2---:R-:W-:-:S03]  /*25b0*/  FMUL.FTZ R15, R7, R16 ;  /* 0x00000010070f7220 */ /* 0x004fc60000410000 */
[----:B------:R5:W-:Y:S01]  /*25c0*/  STS [R8+0x600], R27 ;  /* 0x0006001b08007388 */ /* 0x000be20000000800 */
[----:B---3--:R-:W-:-:S03]  /*25d0*/  FMUL.FTZ R17, R7, R18 ;  /* 0x0000001207117220 */ /* 0x008fc60000410000 */
[----:B------:R0:W-:Y:S01]  /*25e0*/  STS [R8+0x800], R29 ;  /* 0x0008001d08007388 */ /* 0x0001e20000000800 */
[----:B----4-:R-:W-:-:S03]  /*25f0*/  FMUL.FTZ R21, R7, R22 ;  /* 0x0000001607157220 */ /* 0x010fc60000410000 */
        /* <DEDUP_REMOVED lines=14> */
.L_x_834:
[----:B------:R-:W-:Y:S05]  /*26e0*/  BSYNC B1 ;  /* 0x0000000000017941 */ /* 0x000fea0003800000 */
.L_x_833:
        /* <DEDUP_REMOVED lines=31> */
.L_x_837:
[----:B------:R-:W-:Y:S05]  /*28e0*/  BSYNC B1 ;  /* 0x0000000000017941 */ /* 0x000fea0003800000 */
.L_x_836:
        /* <DEDUP_REMOVED lines=14> */
.L_x_829:
[----:B------:R-:W-:Y:S05]  /*29d0*/  BSYNC B0 ;  /* 0x0000000000007941 */ /* 0x000fea0003800000 */
.L_x_828:
        /* <DEDUP_REMOVED lines=20> */
.L_x_839:
[----:B------:R-:W-:Y:S05]  /*2b20*/  BSYNC B0 ;  /* 0x0000000000007941 */ /* 0x000fea0003800000 */
.L_x_838:
        /* <DEDUP_REMOVED lines=15> */
[----:B--2---:R-:W-:Y:S01]  /*2c20*/  IMAD.MOV R14, RZ, RZ, -R9 ;  /* 0x000000ffff0e7224 */ /* 0x004fe200078e0a09 */
[----:B-1----:R-:W-:-:S03]  /*2c30*/  HFMA2.MMA R10, -RZ, RZ, 0, 0 ;  /* 0x00000000ff0a7435 */ /* 0x002fc600000001ff */
[----:B------:R-:W-:Y:S02]  /*2c40*/  IMAD R7, R14, R5, RZ ;  /* 0x000000050e077224 */ /* 0x000fe400078e02ff */
[----:B---3--:R-:W-:Y:S02]  /*2c50*/  IMAD.MOV R15, RZ, RZ, -R11 ;  /* 0x000000ffff0f7224 */ /* 0x008fe400078e0a0b */
[----:B------:R-:W-:Y:S01]  /*2c60*/  IMAD.HI.U32 R13, R9, R7, R8 ;  /* 0x00000007090d7227 */ /* 0x000fe200078e0008 */
[----:B------:R-:W-:-:S03]  /*2c70*/  IABS R7, c[0x0][0x1e4] ;  /* 0x0000790000077a13 */ /* 0x000fc60000000000 */
[----:B------:R-:W-:-:S04]  /*2c80*/  IMAD R15, R15, R6, RZ ;  /* 0x000000060f0f7224 */ /* 0x000fc800078e02ff */
[----:B------:R-:W-:Y:S01]  /*2c90*/  IMAD.HI.U32 R12, R11, R15, R10 ;  /* 0x0000000f0b0c7227 */ /* 0x000fe200078e000a */
[----:B------:R-:W-:-:S03]  /*2ca0*/  IADD3 R10, R2, -c[0x0][0x1dc], RZ ;  /* 0x80007700020a7a10 */ /* 0x000fc60007ffe0ff */
[----:B------:R-:W-:Y:S02]  /*2cb0*/  IMAD.MOV.U32 R11, RZ, RZ, R7 ;  /* 0x000000ffff0b7224 */ /* 0x000fe400078e0007 */
.L_x_843:
        /* <DEDUP_REMOVED lines=33> */
.L_x_841:
[----:B------:R-:W-:Y:S05]  /*2ed0*/  BSYNC B6 ;  /* 0x0000000000067941 */ /* 0x000fea0003800000 */
.L_x_840:
[----:B------:R-:W-:Y:S05]  /*2ee0*/  BRA.DIV ~URZ, `(.L_x_844) ;  /* 0x00000ab27f007947 */ /* 0x000fea000b800000 */
[----:B------:R-:W-:-:S04]  /*2ef0*/  IMAD.MOV.U32 R2, RZ, RZ, RZ ;  /* 0x000000ffff027224 */ /* 0x000fc800078e00ff */
.L_x_850:
[----:B0-----:R-:W-:Y:S01]  /*2f00*/  FADD.FTZ R5, RZ, R2 ;  /* 0x00000002ff057221 */ /* 0x001fe20000010000 */
[----:B------:R-:W-:Y:S05]  /*2f10*/  BRA.DIV ~URZ, `(.L_x_845) ;  /* 0x00000b027f007947 */ /* 0x000fea000b800000 */
[----:B------:R-:W0:Y:S01]  /*2f20*/  SHFL.BFLY PT, R4, R5, 0x1, 0x1f ;  /* 0x0c201f0005047f89 */ /* 0x000e2200000e0000 */
[----:B------:R-:W-:Y:S01]  /*2f30*/  CS2R R2, SRZ ;  /* 0x0000000000027805 */ /* 0x000fe2000001ff00 */
[----:B------:R-:W-:Y:S02]  /*2f40*/  IMAD.MOV.U32 R6, RZ, RZ, RZ ;  /* 0x000000ffff067224 */ /* 0x000fe400078e00ff */
[----:B0-----:R-:W-:Y:S02]  /*2f50*/  FADD.FTZ R4, R5, R4 ;  /* 0x0000000405047221 */ /* 0x001fe40000010000 */
[----:B------:R-:W-:Y:S02]  /*2f60*/  IMAD.MOV.U32 R5, RZ, RZ, RZ ;  /* 0x000000ffff057224 */ /* 0x000fe400078e00ff */
.L_x_851:
[----:B------:R-:W-:Y:S01]  /*2f70*/  WARPSYNC 0xffffffff ;  /* 0xffffffff00007948 */ /* 0x000fe20003800000 */
[----:B------:R-:W-:Y:S01]  /*2f80*/  BAR.SYNC.DEFER_BLOCKING 0x0 ;  /* 0x0000000000007b1d */ /* 0x000fe20000010000 */
[----:B------:R-:W-:Y:S01]  /*2f90*/  LOP3.LUT R8, R28, 0x3, RZ, 0xc0, !PT ;  /* 0x000000031c087812 */ /* 0x000fe200078ec0ff */
[----:B------:R-:W-:Y:S01]  /*2fa0*/  FADD.FTZ R5, R6, R5 ;  /* 0x0000000506057221 */ /* 0x000fe20000010000 */
[----:B------:R-:W-:-:S02]  /*2fb0*/  LOP3.LUT R9, R20, 0xffffffc0, RZ, 0xc0, !PT ;  /* 0xffffffc014097812 */ /* 0x000fc400078ec0ff */
[----:B------:R-:W-:Y:S01]  /*2fc0*/  SHF.R.S32.HI R7, RZ, 0x1f, R28 ;  /* 0x0000001fff077819 */ /* 0x000fe2000001141c */
[----:B------:R-:W-:Y:S01]  /*2fd0*/  BSSY B0, `(.L_x_846) ;  /* 0x0000028000007945 */ /* 0x000fe20003800000 */
[----:B------:R-:W-:Y:S02]  /*2fe0*/  ISETP.NE.AND P0, PT, R8, RZ, PT ;  /* 0x000000ff0800720c */ /* 0x000fe40003f05270 */
[----:B------:R-:W-:Y:S02]  /*2ff0*/  LEA.HI R7, R7, R28, RZ, 0x2 ;  /* 0x0000001c07077211 */ /* 0x000fe400078f10ff */
[----:B------:R-:W-:Y:S02]  /*3000*/  ISETP.NE.OR P2, PT, R9, 0x40, P0 ;  /* 0x000000400900780c */ /* 0x000fe40000745670 */
[----:B------:R-:W-:Y:S02]  /*3010*/  SHF.R.S32.HI R7, RZ, 0x2, R7 ;  /* 0x00000002ff077819 */ /* 0x000fe40000011407 */
[----:B------:R-:W-:-:S02]  /*3020*/  ISETP.GT.OR P1, PT, R20, 0x3f, P0 ;  /* 0x0000003f1400780c */ /* 0x000fc40000724670 */
[----:B------:R-:W-:Y:S02]  /*3030*/  LEA R26, R26, R7, 0x5 ;  /* 0x000000071a1a7211 */ /* 0x000fe400078e28ff */
[----:B------:R-:W-:-:S04]  /*3040*/  LOP3.LUT R10, R20, 0xffffffe0, RZ, 0xc0, !PT ;  /* 0xffffffe0140a7812 */ /* 0x000fc800078ec0ff */
[----:B------:R-:W-:Y:S01]  /*3050*/  ISETP.NE.OR P4, PT, R10, 0x20, P0 ;  /* 0x000000200a00780c */ /* 0x000fe20000785670 */
[----:B------:R-:W-:Y:S01]  /*3060*/  @!P2 STS [R26.X4+-0xa0], R4 ;  /* 0xffff60041a00a388 */ /* 0x000fe20000004800 */
[----:B------:R-:W-:-:S03]  /*3070*/  IADD3 R10, R20, 0x1f, RZ ;  /* 0x0000001f140a7810 */ /* 0x000fc60007ffe0ff */
[----:B------:R-:W-:Y:S01]  /*3080*/  @!P2 STS [R26.X4+-0x80], R3 ;  /* 0xffff80031a00a388 */ /* 0x000fe20000004800 */
[----:B------:R-:W-:-:S03]  /*3090*/  ISETP.GT.U32.AND P3, PT, R10, 0x3e, PT ;  /* 0x0000003e0a00780c */ /* 0x000fc60003f64070 */
        /* <DEDUP_REMOVED lines=27> */
.L_x_847:
[----:B0-----:R-:W-:Y:S05]  /*3250*/  BSYNC B0 ;  /* 0x0000000000007941 */ /* 0x001fea0003800000 */
.L_x_846:
        /* <DEDUP_REMOVED lines=13> */
[----:B------:R-:W-:Y:S02]  /*3330*/  IADD3.X R12, R6, R11, R10, P1, P2 ;  /* 0x0000000b060c7210 */ /* 0x000fe40000fe440a */
[C---:B------:R-:W-:Y:S02]  /*3340*/  IADD3 R10, P0, R7.reuse, R13, RZ ;  /* 0x0000000d070a7210 */ /* 0x040fe40007f1e0ff */
[C---:B------:R-:W-:Y:S02]  /*3350*/  IADD3 R0, R7.reuse, 0x8, RZ ;  /* 0x0000000807007810 */ /* 0x040fe40007ffe0ff */
[C---:B------:R-:W-:Y:S02]  /*3360*/  IADD3 R8, R7.reuse, 0x10, RZ ;  /* 0x0000001007087810 */ /* 0x040fe40007ffe0ff */
[C---:B------:R-:W-:Y:S02]  /*3370*/  IADD3 R9, R7.reuse, 0x18, RZ ;  /* 0x0000001807097810 */ /* 0x040fe40007ffe0ff */
[----:B------:R-:W-:-:S02]  /*3380*/  LEA.HI.X.SX32 R7, R7, R12, 0x1, P0 ;  /* 0x0000000c07077211 */ /* 0x000fc400000f0eff */
[-C--:B------:R-:W-:Y:S02]  /*3390*/  IADD3 R15, P1, R0, R13.reuse, RZ ;  /* 0x0000000d000f7210 */ /* 0x080fe40007f3e0ff */
[-C--:B------:R-:W-:Y:S02]  /*33a0*/  IADD3 R11, P2, R8, R13.reuse, RZ ;  /* 0x0000000d080b7210 */ /* 0x080fe40007f5e0ff */
[----:B------:R-:W-:Y:S02]  /*33b0*/  LEA R6, P0, R10, c[0x0][0x170], 0x1 ;  /* 0x00005c000a067a11 */ /* 0x000fe400078008ff */
[----:B------:R-:W-:Y:S02]  /*33c0*/  IADD3 R13, P3, R9, R13, RZ ;  /* 0x0000000d090d7210 */ /* 0x000fe40007f7e0ff */
[-C--:B------:R-:W-:Y:S02]  /*33d0*/  LEA.HI.X.SX32 R16, R0, R12.reuse, 0x1, P1 ;  /* 0x0000000c00107211 */ /* 0x080fe400008f0eff */
[----:B------:R-:W-:-:S02]  /*33e0*/  LEA.HI.X.SX32 R14, R8, R12, 0x1, P2 ;  /* 0x0000000c080e7211 */ /* 0x000fc400010f0eff */
[----:B------:R-:W-:Y:S02]  /*33f0*/  LEA.HI.X R7, R10, c[0x0][0x174], R7, 0x1, P0 ;  /* 0x00005d000a077a11 */ /* 0x000fe400000f0c07 */
[----:B------:R-:W-:Y:S02]  /*3400*/  LEA.HI.X.SX32 R0, R9, R12, 0x1, P3 ;  /* 0x0000000c09007211 */ /* 0x000fe400018f0eff */
[----:B------:R-:W-:Y:S02]  /*3410*/  LEA R8, P0, R15, c[0x0][0x170], 0x1 ;  /* 0x00005c000f087a11 */ /* 0x000fe400078008ff */
[----:B------:R-:W-:Y:S02]  /*3420*/  F2FP.BF16.PACK_AB R3, R3, R4 ;  /* 0x000000040303723e */ /* 0x000fe400000010ff */
[----:B------:R-:W-:Y:S02]  /*3430*/  LEA R10, P1, R11, c[0x0][0x170], 0x1 ;  /* 0x00005c000b0a7a11 */ /* 0x000fe400078208ff */
[----:B------:R-:W-:Y:S01]  /*3440*/  LEA R12, P2, R13, c[0x0][0x170], 0x1 ;  /* 0x00005c000d0c7a11 */ /* 0x000fe200078408ff */
[----:B------:R-:W-:Y:S01]  /*3450*/  STG.E.U16 [R6.64], R3 ;  /* 0x0000000306007986 */ /* 0x000fe2000c101524 */
[----:B------:R-:W-:-:S02]  /*3460*/  F2FP.BF16.PACK_AB R2, R5, R2 ;  /* 0x000000020502723e */ /* 0x000fc400000010ff */
[----:B------:R-:W-:Y:S02]  /*3470*/  LEA.HI.X R9, R15, c[0x0][0x174], R16, 0x1, P0 ;  /* 0x00005d000f097a11 */ /* 0x000fe400000f0c10 */
[----:B------:R-:W-:Y:S02]  /*3480*/  PRMT R4, R3, 0x7632, R4 ;  /* 0x0000763203047816 */ /* 0x000fe40000000004 */
[----:B------:R-:W-:Y:S02]  /*3490*/  LEA.HI.X R11, R11, c[0x0][0x174], R14, 0x1, P1 ;  /* 0x00005d000b0b7a11 */ /* 0x000fe400008f0c0e */
[--C-:B------:R-:W-:Y:S01]  /*34a0*/  LEA.HI.X R13, R13, c[0x0][0x174], R0.reuse, 0x1, P2 ;  /* 0x00005d000d0d7a11 */ /* 0x100fe200010f0c00 */
[----:B------:R-:W-:Y:S01]  /*34b0*/  STG.E.U16 [R8.64], R4 ;  /* 0x0000000408007986 */ /* 0x000fe2000c101524 */
[----:B------:R-:W-:-:S03]  /*34c0*/  PRMT R0, R2, 0x7632, R0 ;  /* 0x0000763202007816 */ /* 0x000fc60000000000 */
[----:B------:R-:W-:Y:S04]  /*34d0*/  STG.E.U16 [R10.64], R2 ;  /* 0x000000020a007986 */ /* 0x000fe8000c101524 */
[----:B------:R-:W-:Y:S01]  /*34e0*/  STG.E.U16 [R12.64], R0 ;  /* 0x000000000c007986 */ /* 0x000fe2000c101524 */
[----:B------:R-:W-:Y:S05]  /*34f0*/  EXIT ;  /* 0x000000000000794d */ /* 0x000fea0003800000 */
.L_x_814:
        /* <DEDUP_REMOVED lines=19> */
.L_x_842:
        /* <DEDUP_REMOVED lines=20> */
.L_x_816:
[----:B------:R-:W-:Y:S01]  /*3770*/  MOV R5, 0xff7fffff ;  /* 0xff7fffff00057802 */ /* 0x000fe20000000f00 */
[----:B------:R-:W-:Y:S01]  /*3780*/  IMAD.MOV.U32 R10, RZ, RZ, 0x10 ;  /* 0x00000010ff0a7424 */ /* 0x000fe200078e00ff */
[----:B------:R-:W-:Y:S01]  /*3790*/  MOV R6, 0x37d0 ;  /* 0x000037d000067802 */ /* 0x000fe20000000f00 */
[----:B------:R-:W-:Y:S02]  /*37a0*/  IMAD.MOV.U32 R11, RZ, RZ, 0x1f ;  /* 0x0000001fff0b7424 */ /* 0x000fe400078e00ff */
[----:B------:R-:W-:Y:S02]  /*37b0*/  IMAD.MOV.U32 R12, RZ, RZ, -0x1 ;  /* 0xffffffffff0c7424 */ /* 0x000fe400078e00ff */
[----:B------:R-:W-:Y:S05]  /*37c0*/  CALL.REL.NOINC `($__internal_17_$__cuda_sm70_shflsync_bfly_p) ;  /* 0x0000053000007944 */ /* 0x000fea0003c00000 */
[----:B01----:R-:W-:Y:S01]  /*37d0*/  MOV R5, R10 ;  /* 0x0000000a00057202 */ /* 0x003fe20000000f00 */
[----:B------:R-:W-:Y:S05]  /*37e0*/  BRA `(.L_x_848) ;  /* 0xffffd81000007947 */ /* 0x000fea000383ffff */
.L_x_817:
[----:B------:R-:W-:Y:S01]  /*37f0*/  IMAD.MOV.U32 R5, RZ, RZ, R13 ;  /* 0x000000ffff057224 */ /* 0x000fe200078e000d */
[----:B------:R-:W-:Y:S01]  /*3800*/  MOV R12, 0xffffffff ;  /* 0xffffffff000c7802 */ /* 0x000fe20000000f00 */
[----:B------:R-:W-:Y:S01]  /*3810*/  IMAD.MOV.U32 R10, RZ, RZ, 0x8 ;  /* 0x00000008ff0a7424 */ /* 0x000fe200078e00ff */
[----:B------:R-:W-:Y:S01]  /*3820*/  MOV R6, 0x3850 ;  /* 0x0000385000067802 */ /* 0x000fe20000000f00 */
[----:B------:R-:W-:-:S02]  /*3830*/  IMAD.MOV.U32 R11, RZ, RZ, 0x1f ;  /* 0x0000001fff0b7424 */ /* 0x000fc400078e00ff */
[----:B------:R-:W-:Y:S05]  /*3840*/  CALL.REL.NOINC `($__internal_17_$__cuda_sm70_shflsync_bfly_p) ;  /* 0x000004b000007944 */ /* 0x000fea0003c00000 */
[----:B01----:R-:W-:Y:S01]  /*3850*/  FMNMX.FTZ R5, R13, R10, !PT ;  /* 0x0000000a0d057209 */ /* 0x003fe20007810000 */
[----:B------:R-:W-:Y:S01]  /*3860*/  IMAD.MOV.U32 R10, RZ, RZ, 0x4 ;  /* 0x00000004ff0a7424 */ /* 0x000fe200078e00ff */
[----:B------:R-:W-:Y:S01]  /*3870*/  MOV R6, 0x38b0 ;  /* 0x000038b000067802 */ /* 0x000fe20000000f00 */
[----:B------:R-:W-:-:S02]  /*3880*/  IMAD.MOV.U32 R11, RZ, RZ, 0x1f ;  /* 0x0000001fff0b7424 */ /* 0x000fc400078e00ff */
[----:B------:R-:W-:Y:S02]  /*3890*/  IMAD.MOV.U32 R12, RZ, RZ, -0x1 ;  /* 0xffffffffff0c7424 */ /* 0x000fe400078e00ff */
[----:B------:R-:W-:Y:S05]  /*38a0*/  CALL.REL.NOINC `($__internal_17_$__cuda_sm70_shflsync_bfly_p) ;  /* 0x0000045000007944 */ /* 0x000fea0003c00000 */
[----:B01----:R-:W-:Y:S01]  /*38b0*/  FMNMX.FTZ R5, R5, R10, !PT ;  /* 0x0000000a05057209 */ /* 0x003fe20007810000 */
[----:B------:R-:W-:Y:S01]  /*38c0*/  HFMA2.MMA R10, -RZ, RZ, 0, 1.1920928955078125e-07 ;  /* 0x00000002ff0a7435 */ /* 0x000fe200000001ff */
[----:B------:R-:W-:Y:S01]  /*38d0*/  IMAD.MOV.U32 R11, RZ, RZ, 0x1f ;  /* 0x0000001fff0b7424 */ /* 0x000fe200078e00ff */
[----:B------:R-:W-:Y:S01]  /*38e0*/  MOV R6, 0x3910 ;  /* 0x0000391000067802 */ /* 0x000fe20000000f00 */
[----:B------:R-:W-:-:S03]  /*38f0*/  IMAD.MOV.U32 R12, RZ, RZ, -0x1 ;  /* 0xffffffffff0c7424 */ /* 0x000fc600078e00ff */
[----:B------:R-:W-:Y:S05]  /*3900*/  CALL.REL.NOINC `($__internal_17_$__cuda_sm70_shflsync_bfly_p) ;  /* 0x000003f000007944 */ /* 0x000fea0003c00000 */
[----:B-1----:R-:W-:Y:S01]  /*3910*/  FMNMX.FTZ R8, R5, R10, !PT ;  /* 0x0000000a05087209 */ /* 0x002fe20007810000 */
[----:B------:R-:W-:Y:S01]  /*3920*/  IMAD.MOV.U32 R10, RZ, RZ, 0x1 ;  /* 0x00000001ff0a7424 */ /* 0x000fe200078e00ff */
[----:B0-----:R-:W-:Y:S01]  /*3930*/  MOV R11, 0x1f ;  /* 0x0000001f000b7802 */ /* 0x001fe20000000f00 */
[----:B------:R-:W-:Y:S01]  /*3940*/  IMAD.MOV.U32 R12, RZ, RZ, -0x1 ;  /* 0xffffffffff0c7424 */ /* 0x000fe200078e00ff */
[----:B------:R-:W-:Y:S01]  /*3950*/  MOV R6, 0x3980 ;  /* 0x0000398000067802 */ /* 0x000fe20000000f00 */
[----:B------:R-:W-:Y:S02]  /*3960*/  IMAD.MOV.U32 R5, RZ, RZ, R8 ;  /* 0x000000ffff057224 */ /* 0x000fe400078e0008 */
[----:B------:R-:W-:Y:S05]  /*3970*/  CALL.REL.NOINC `($__internal_17_$__cuda_sm70_shflsync_bfly_p) ;  /* 0x0000038000007944 */ /* 0x000fea0003c00000 */
[----:B-1----:R-:W-:Y:S01]  /*3980*/  IMAD.MOV.U32 R7, RZ, RZ, R10 ;  /* 0x000000ffff077224 */ /* 0x002fe200078e000a */
[----:B0-----:R-:W-:Y:S05]  /*3990*/  BRA `(.L_x_849) ;  /* 0xffffd70000007947 */ /* 0x001fea000383ffff */
.L_x_844:
[----:B0-----:R-:W-:Y:S01]  /*39a0*/  HFMA2.MMA R5, -RZ, RZ, 0, 0 ;  /* 0x00000000ff057435 */ /* 0x001fe200000001ff */
[----:B------:R-:W-:Y:S01]  /*39b0*/  IMAD.MOV.U32 R10, RZ, RZ, 0x2 ;  /* 0x00000002ff0a7424 */ /* 0x000fe200078e00ff */
[----:B------:R-:W-:Y:S01]  /*39c0*/  MOV R6, 0x3a00 ;  /* 0x00003a0000067802 */ /* 0x000fe20000000f00 */
[----:B------:R-:W-:-:S02]  /*39d0*/  IMAD.MOV.U32 R11, RZ, RZ, 0x1f ;  /* 0x0000001fff0b7424 */ /* 0x000fc400078e00ff */
[----:B------:R-:W-:Y:S02]  /*39e0*/  IMAD.MOV.U32 R12, RZ, RZ, -0x1 ;  /* 0xffffffffff0c7424 */ /* 0x000fe400078e00ff */
[----:B------:R-:W-:Y:S05]  /*39f0*/  CALL.REL.NOINC `($__internal_17_$__cuda_sm70_shflsync_bfly_p) ;  /* 0x0000030000007944 */ /* 0x000fea0003c00000 */
[----:B-1----:R-:W-:Y:S01]  /*3a00*/  MOV R2, R10 ;  /* 0x0000000a00027202 */ /* 0x002fe20000000f00 */
[----:B0-----:R-:W-:Y:S05]  /*3a10*/  BRA `(.L_x_850) ;  /* 0xfffff4e000007947 */ /* 0x001fea000383ffff */
.L_x_845:
[----:B------:R-:W-:Y:S01]  /*3a20*/  IMAD.MOV.U32 R10, RZ, RZ, 0x1 ;  /* 0x00000001ff0a7424 */ /* 0x000fe200078e00ff */
[----:B------:R-:W-:Y:S01]  /*3a30*/  MOV R6, 0x3a70 ;  /* 0x00003a7000067802 */ /* 0x000fe20000000f00 */
[----:B------:R-:W-:Y:S02]  /*3a40*/  IMAD.MOV.U32 R11, RZ, RZ, 0x1f ;  /* 0x0000001fff0b7424 */ /* 0x000fe400078e00ff */
[----:B------:R-:W-:Y:S02]  /*3a50*/  IMAD.MOV.U32 R12, RZ, RZ, -0x1 ;  /* 0xffffffffff0c7424 */ /* 0x000fe400078e00ff */
[----:B------:R-:W-:Y:S05]  /*3a60*/  CALL.REL.NOINC `($__internal_17_$__cuda_sm70_shflsync_bfly_p) ;  /* 0x0000029000007944 */ /* 0x000fea0003c00000 */
[----:B-1----:R-:W-:Y:S01]  /*3a70*/  FADD.FTZ R4, R5, R10 ;  /* 0x0000000a05047221 */ /* 0x002fe20000010000 */
[----:B0-----:R-:W-:Y:S01]  /*3a80*/  HFMA2.MMA R5, -RZ, RZ, 0, 0 ;  /* 0x00000000ff057435 */ /* 0x001fe200000001ff */
[----:B------:R-:W-:Y:S01]  /*3a90*/  IMAD.MOV.U32 R10, RZ, RZ, 0x2 ;  /* 0x00000002ff0a7424 */ /* 0x000fe200078e00ff */
[----:B------:R-:W-:Y:S01]  /*3aa0*/  MOV R6, 0x3ae0 ;  /* 0x00003ae000067802 */ /* 0x000fe20000000f00 */
[----:B------:R-:W-:Y:S02]  /*3ab0*/  IMAD.MOV.U32 R11, RZ, RZ, 0x1f ;  /* 0x0000001fff0b7424 */ /* 0x000fe400078e00ff */
[----:B------:R-:W-:-:S02]  /*3ac0*/  IMAD.MOV.U32 R12, RZ, RZ, -0x1 ;  /* 0xffffffffff0c7424 */ /* 0x000fc400078e00ff */
[----:B------:R-:W-:Y:S05]  /*3ad0*/  CALL.REL.NOINC `($__internal_17_$__cuda_sm70_shflsync_bfly_p) ;  /* 0x0000022000007944 */ /* 0x000fea0003c00000 */
[----:B01----:R-:W-:Y:S01]  /*3ae0*/  FADD.FTZ R5, RZ, R10 ;  /* 0x0000000aff057221 */ /* 0x003fe20000010000 */
[----:B------:R-:W-:Y:S01]  /*3af0*/  MOV R10, 0x1 ;  /* 0x00000001000a7802 */ /* 0x000fe20000000f00 */
[----:B------:R-:W-:Y:S01]  /*3b00*/  IMAD.MOV.U32 R11, RZ, RZ, 0x1f ;  /* 0x0000001fff0b7424 */ /* 0x000fe200078e00ff */
[----:B------:R-:W-:Y:S01]  /*3b10*/  MOV R6, 0x3b40 ;  /* 0x00003b4000067802 */ /* 0x000fe20000000f00 */
[----:B------:R-:W-:-:S02]  /*3b20*/  IMAD.MOV.U32 R12, RZ, RZ, -0x1 ;  /* 0xffffffffff0c7424 */ /* 0x000fc400078e00ff */
[----:B------:R-:W-:Y:S05]  /*3b30*/  CALL.REL.NOINC `($__internal_17_$__cuda_sm70_shflsync_bfly_p) ;  /* 0x000001c000007944 */ /* 0x000fea0003c00000 */
[----:B-1----:R-:W-:Y:S01]  /*3b40*/  FADD.FTZ R3, R5, R10 ;  /* 0x0000000a05037221 */ /* 0x002fe20000010000 */
[----:B------:R-:W-:Y:S01]  /*3b50*/  HFMA2.MMA R10, -RZ, RZ, 0, 1.1920928955078125e-07 ;  /* 0x00000002ff0a7435 */ /* 0x000fe200000001ff */
[----:B0-----:R-:W-:Y:S01]  /*3b60*/  IMAD.MOV.U32 R5, RZ, RZ, RZ ;  /* 0x000000ffff057224 */ /* 0x001fe200078e00ff */
[----:B------:R-:W-:Y:S01]  /*3b70*/  MOV R6, 0x3bb0 ;  /* 0x00003bb000067802 */ /* 0x000fe20000000f00 */
[----:B------:R-:W-:-:S02]  /*3b80*/  IMAD.MOV.U32 R11, RZ, RZ, 0x1f ;  /* 0x0000001fff0b7424 */ /* 0x000fc400078e00ff */
[----:B------:R-:W-:Y:S02]  /*3b90*/  IMAD.MOV.U32 R12, RZ, RZ, -0x1 ;  /* 0xffffffffff0c7424 */ /* 0x000fe400078e00ff */
[----:B------:R-:W-:Y:S05]  /*3ba0*/  CALL.REL.NOINC `($__internal_17_$__cuda_sm70_shflsync_bfly_p) ;  /* 0x0000015000007944 */ /* 0x000fea0003c00000 */
[----:B01----:R-:W-:Y:S01]  /*3bb0*/  FADD.FTZ R5, RZ, R10 ;  /* 0x0000000aff057221 */ /* 0x003fe20000010000 */
[----:B------:R-:W-:Y:S01]  /*3bc0*/  MOV R11, 0x1f ;  /* 0x0000001f000b7802 */ /* 0x000fe20000000f00 */
[----:B------:R-:W-:Y:S01]  /*3bd0*/  IMAD.MOV.U32 R10, RZ, RZ, 0x1 ;  /* 0x00000001ff0a7424 */ /* 0x000fe200078e00ff */
[----:B------:R-:W-:Y:S01]  /*3be0*/  MOV R6, 0x3c10 ;  /* 0x00003c1000067802 */ /* 0x000fe20000000f00 */
[----:B------:R-:W-:Y:S02]  /*3bf0*/  IMAD.MOV.U32 R12, RZ, RZ, -0x1 ;  /* 0xffffffffff0c7424 */ /* 0x000fe400078e00ff */
[----:B------:R-:W-:Y:S05]  /*3c00*/  CALL.REL.NOINC `($__internal_17_$__cuda_sm70_shflsync_bfly_p) ;  /* 0x000000f000007944 */ /* 0x000fea0003c00000 */
[----:B0-----:R-:W-:Y:S01]  /*3c10*/  HFMA2.MMA R11, -RZ, RZ, 0, 1.847743988037109375e-06 ;  /* 0x0000001fff0b7435 */ /* 0x001fe200000001ff */
[----:B-1----:R-:W-:Y:S01]  /*3c20*/  FADD.FTZ R2, R5, R10 ;  /* 0x0000000a05027221 */ /* 0x002fe20000010000 */
[----:B------:R-:W-:Y:S01]  /*3c30*/  MOV R6, 0x3c80 ;  /* 0x00003c8000067802 */ /* 0x000fe20000000f00 */
[----:B------:R-:W-:Y:S02]  /*3c40*/  IMAD.MOV.U32 R5, RZ, RZ, RZ ;  /* 0x000000ffff057224 */ /* 0x000fe400078e00ff */
[----:B------:R-:W-:Y:S02]  /*3c50*/  IMAD.MOV.U32 R10, RZ, RZ, 0x2 ;  /* 0x00000002ff0a7424 */ /* 0x000fe400078e00ff */
[----:B------:R-:W-:-:S02]  /*3c60*/  IMAD.MOV.U32 R12, RZ, RZ, -0x1 ;  /* 0xffffffffff0c7424 */ /* 0x000fc400078e00ff */
[----:B------:R-:W-:Y:S05]  /*3c70*/  CALL.REL.NOINC `($__internal_17_$__cuda_sm70_shflsync_bfly_p) ;  /* 0x0000008000007944 */ /* 0x000fea0003c00000 */
[----:B01----:R-:W-:Y:S01]  /*3c80*/  FADD.FTZ R5, RZ, R10 ;  /* 0x0000000aff057221 */ /* 0x003fe20000010000 */
[----:B------:R-:W-:Y:S01]  /*3c90*/  MOV R12, 0xffffffff ;  /* 0xffffffff000c7802 */ /* 0x000fe20000000f00 */
[----:B------:R-:W-:Y:S01]  /*3ca0*/  IMAD.MOV.U32 R10, RZ, RZ, 0x1 ;  /* 0x00000001ff0a7424 */ /* 0x000fe200078e00ff */
[----:B------:R-:W-:Y:S01]  /*3cb0*/  MOV R6, 0x3ce0 ;  /* 0x00003ce000067802 */ /* 0x000fe20000000f00 */
[----:B------:R-:W-:-:S02]  /*3cc0*/  IMAD.MOV.U32 R11, RZ, RZ, 0x1f ;  /* 0x0000001fff0b7424 */ /* 0x000fc400078e00ff */
[----:B------:R-:W-:Y:S05]  /*3cd0*/  CALL.REL.NOINC `($__internal_17_$__cuda_sm70_shflsync_bfly_p) ;  /* 0x0000002000007944 */ /* 0x000fea0003c00000 */
[----:B-1----:R-:W-:Y:S01]  /*3ce0*/  IMAD.MOV.U32 R6, RZ, RZ, R10 ;  /* 0x000000ffff067224 */ /* 0x002fe200078e000a */
[----:B0-----:R-:W-:Y:S05]  /*3cf0*/  BRA `(.L_x_851) ;  /* 0xfffff27000007947 */ /* 0x001fea000383ffff */
        .weak           $__internal_17_$__cuda_sm70_shflsync_bfly_p
        .type           $__internal_17_$__cuda_sm70_shflsync_bfly_p,@function
        .size           $__internal_17_$__cuda_sm70_shflsync_bfly_p,(.L_x_24678 - $__internal_17_$__cuda_sm70_shflsync_bfly_p)
$__internal_17_$__cuda_sm70_shflsync_bfly_p:
[----:B------:R-:W-:Y:S01]  /*3d00*/  IMAD.MOV.U32 R7, RZ, RZ, 0x0 ;  /* 0x00000000ff077424 */ /* 0x000fe200078e00ff */
[----:B------:R-:W-:Y:S04]  /*3d10*/  WARPSYNC R12 ;  /* 0x0000000c00007348 */ /* 0x000fe80003800000 */
[----:B------:R0:W1:Y:S01]  /*3d20*/  SHFL.BFLY PT, R10, R5, R10, R11 ;  /* 0x0c00000a050a7389 */ /* 0x00006200000e000b */
[----:B------:R-:W-:Y:S05]  /*3d30*/  RET.REL.NODEC R6 `(_ZN4vllm25paged_attention_v2_kernelI13__nv_bfloat16hLi32ELi32ELi128ELNS_18Fp8KVCacheDataTypeE2ELb1ELi512EEEvPfS3_PT_PKS4_PKT0_SA_ifPKiSC_iPKfiiiSE_SE_iiiii) ;  /* 0xffffc2c006007950 */ /* 0x000fea0003c3ffff */
.L_x_852:
        /* <DEDUP_REMOVED lines=12> */
.L_x_24678:


//--------------------- .text._ZN4vllm25paged_attention_v2_kernelI13__nv_bfloat16hLi256ELi16ELi128ELNS_18Fp8KVCacheDataTypeE2ELb0ELi512EEEvPfS3_PT_PKS4_PKT0_SA_ifPKiSC_iPKfiiiSE_SE_iiiii --------------------------
	.section	.text._ZN4vllm25paged_attention_v2_kernelI13__nv_bfloat16hLi256ELi16ELi128ELNS_18Fp8KVCacheDataTypeE2ELb0ELi512EEEvPfS3_PT_PKS4_PKT0_SA_ifPKiSC_iPKfiiiSE_SE_iiiii,"ax",@progbits
	.sectioninfo	@"SHI_REGISTERS=32"
	.align	128
        .global         _ZN4vllm25paged_attention_v2_kernelI13__nv_bfloat16hLi256ELi16ELi128ELNS_18Fp8KVCacheDataTypeE2ELb0ELi512EEEvPfS3_PT_PKS4_PKT0_SA_ifPKiSC_iPKfiiiSE_SE_iiiii
        .type           _ZN4vllm25paged_attention_v2_kernelI13__nv_bfloat16hLi256ELi16ELi128ELNS_18Fp8KVCacheDataTypeE2ELb0ELi512EEEvPfS3_PT_PKS4_PKT0_SA_ifPKiSC_iPKfiiiSE_SE_iiiii,@function
        .size           _ZN4vllm25paged_attention_v2_kernelI13__nv_bfloat16hLi256ELi16ELi128ELNS_18Fp8KVCacheDataTypeE2ELb0ELi512EEEvPfS3_PT_PKS4_PKT0_SA_ifPKiSC_iPKfiiiSE_SE_iiiii,(.L_x_24679 - _ZN4vllm25paged_attention_v2_kernelI13__nv_bfloat16hLi256ELi16ELi128ELNS_18Fp8KVCacheDataTypeE2ELb0ELi512EEEvPfS3_PT_PKS4_PKT0_SA_ifPKiSC_iPKfiiiSE_SE_iiiii)
        .other          _ZN4vllm25paged_attention_v2_kernelI13__nv_bfloat16hLi256ELi16ELi128ELNS_18Fp8KVCacheDataTypeE2ELb0ELi512EEEvPfS3_PT_PKS4_PKT0_SA_ifPKiSC_iPKfiiiSE_SE_iiiii,@"STO_CUDA_ENTRY STV_DEFAULT"
_ZN4vllm25paged_attention_v2_kernelI13__nv_bfloat16hLi256ELi16ELi128ELNS_18Fp8KVCacheDataTypeE2ELb0ELi512EEEvPfS3_PT_PKS4_PKT0_SA_ifPKiSC_iPKfiiiSE_SE_iiiii:
.text._ZN4vllm25paged_attention_v2_kernelI13__nv_bfloat16hLi256ELi16ELi128ELNS_18Fp8KVCacheDataTypeE2ELb0ELi512EEEvPfS3_PT_PKS4_PKT0_SA_ifPKiSC_iPKfiiiSE_SE_iiiii:
        /* <DEDUP_REMOVED lines=16> */
[----:B------:R-:W-:-:S04]  /*0100*/  SHF.R.S32.HI R18, RZ, 0x4, R3 ;  /* 0x00000004ff127819 */ /* 0x000fc80000011403 */
[----:B------:R-:W-:Y:S02]  /*0110*/  IMNMX R20, R18, R5, PT ;  /* 0x0000000512147217 */ /* 0x000fe40003800200 */
[----:B------:R-:W1:Y:S03]  /*0120*/  S2R R5, SR_CTAID.X ;  /* 0x0000000000057919 */ /* 0x000e660000002500 */
[----:B------:R-:W-:Y:S01]  /*0130*/  IMAD R2, R7, -0x20, R20 ;  /* 0xffffffe007027824 */ /* 0x000fe200078e0214 */
[----:B0-----:R-:W-:Y:S02]  /*0140*/  SHF.R.S32.HI R3, RZ, 0x1f, R16 ;  /* 0x0000001fff037819 */ /* 0x001fe40000011410 */
[----:B------:R-:W-:Y:S02]  /*0150*/  ISETP.GT.AND P0, PT, R16, 0x3f, PT ;  /* 0x0000003f1000780c */ /* 0x000fe40003f04270 */
[----:B------:R-:W-:Y:S01]  /*0160*/  LEA.HI R4, R3, R16, RZ, 0x5 ;  /* 0x0000001003047211 */ /* 0x000fe200078f28ff */
[----:B------:R-:W-:-:S03]  /*0170*/  IMAD R3, R2, 0x10, R17 ;  /* 0x0000001002037824 */ /* 0x000fc600078e0211 */
[----:B------:R-:W-:Y:S02]  /*0180*/  LOP3.LUT R19, R4, 0xffffffe0, RZ, 0xc0, !PT ;  /* 0xffffffe004137812 */ /* 0x000fe400078ec0ff */
[----:B------:R-:W-:Y:S02]  /*0190*/  IMNMX R2, R0, R3, PT ;  /* 0x0000000300027217 */ /* 0x000fe40003800200 */
[----:B------:R-:W-:Y:S01]  /*01a0*/  SHF.R.S32.HI R4, RZ, 0x5, R4 ;  /* 0x00000005ff047819 */ /* 0x000fe20000011404 */
[----:B------:R-:W-:Y:S02]  /*01b0*/  IMAD.IADD R19, R16, 0x1, -R19 ;  /* 0x0000000110137824 */ /* 0x000fe400078e0a13 */
[----:B------:R-:W-:Y:S01]  /*01c0*/  IMAD.IADD R21, R2, 0x1, -R17 ;  /* 0x0000000102157824 */ /* 0x000fe200078e0a11 */
[----:B------:R-:W-:Y:S05]  /*01d0*/  @P0 BRA `(.L_x_854) ;  /* 0x0000048000000947 */ /* 0x000fea0003800000 */
[----:B------:R-:W-:Y:S01]  /*01e0*/  LEA.HI R3, R16, R16, RZ, 0x1 ;  /* 0x0000001010037211 */ /* 0x000fe200078f08ff */
[----:B-1----:R-:W-:Y:S01]  /*01f0*/  IMAD.SHL.U32 R12, R5, 0x100, RZ ;  /* 0x00000100050c7824 */ /* 0x002fe200078e00ff */
[----:B------:R-:W-:Y:S02]  /*0200*/  BSSY B1, `(.L_x_855) ;  /* 0x0000026000017945 */ /* 0x000fe40003800000 */
[----:B------:R-:W-:-:S02]  /*0210*/  SHF.R.S32.HI R8, RZ, 0x1, R3 ;  /* 0x00000001ff087819 */ /* 0x000fc40000011403 */
[----:B------:R-:W-:Y:S02]  /*0220*/  LOP3.LUT R3, R3, 0xfffffffe, RZ, 0xc0, !PT ;  /* 0xfffffffe03037812 */ /* 0x000fe400078ec0ff */
[C---:B------:R-:W-:Y:S02]  /*0230*/  IMNMX R9, R8.reuse, -0x20, !PT ;  /* 0xffffffe008097817 */ /* 0x040fe40007800200 */
[----:B------:R-:W-:Y:S02]  /*0240*/  SHF.R.S32.HI R14, RZ, 0x1f, R12 ;  /* 0x0000001fff0e7819 */ /* 0x000fe4000001140c */
[----:B------:R-:W-:Y:S01]  /*0250*/  IADD3 R10, -R8, 0x3f, R9 ;  /* 0x0000003f080a7810 */ /* 0x000fe20007ffe109 */
[----:B------:R-:W-:-:S03]  /*0260*/  IMAD R9, R6, c[0x0][0x1b8], RZ ;  /* 0x00006e0006097a24 */ /* 0x000fc600078e02ff */
[C---:B------:R-:W-:Y:S02]  /*0270*/  LEA.HI R2, R10.reuse, 0x1, RZ, 0x1a ;  /* 0x000000010a027811 */ /* 0x040fe400078fd0ff */
[----:B------:R-:W-:Y:S01]  /*0280*/  ISETP.GE.U32.AND P0, PT, R10, 0xc0, PT ;  /* 0x000000c00a00780c */ /* 0x000fe20003f06070 */
[----:B------:R-:W-:Y:S01]  /*0290*/  IMAD.IADD R10, R16, 0x1, -R3 ;  /* 0x00000001100a7824 */ /* 0x000fe200078e0a03 */
[----:B------:R-:W-:Y:S02]  /*02a0*/  LOP3.LUT P1, R2, R2, 0x3, RZ, 0xc0, !PT ;  /* 0x0000000302027812 */ /* 0x000fe4000782c0ff */
[----:B------:R-:W-:-:S11]  /*02b0*/  SHF.R.S32.HI R11, RZ, 0x1f, R9 ;  /* 0x0000001fff0b7819 */ /* 0x000fd60000011409 */
[----:B------:R-:W-:Y:S05]  /*02c0*/  @!P1 BRA `(.L_x_856) ;  /* 0x0000019000009947 */ /* 0x000fea0003800000 */
[----:B------:R-:W-:-:S04]  /*02d0*/  IMAD.SHL.U32 R3, R8, 0x8, RZ ;  /* 0x0000000808037824 */ /* 0x000fc800078e00ff */
[C-C-:B------:R-:W-:Y:S02]  /*02e0*/  IMAD R13, R10.reuse, 0x4, R3.reuse ;  /* 0x000000040a0d7824 */ /* 0x140fe400078e0203 */
[----:B------:R-:W-:-:S03]  /*02f0*/  IMAD R3, R10, 0x100, R3 ;  /* 0x000001000a037824 */ /* 0x000fc600078e0203 */
[----:B------:R-:W-:Y:S02]  /*0300*/  IADD3 R26, P1, P2, R9, R13, R12 ;  /* 0x0000000d091a7210 */ /* 0x000fe40007a3e00c */
[----:B------:R-:W-:Y:S02]  /*0310*/  SHF.R.S32.HI R13, RZ, 0x1f, R13 ;  /* 0x0000001fff0d7819 */ /* 0x000fe4000001140d */
[C---:B------:R-:W-:Y:S02]  /*0320*/  LEA R23, P3, R26.reuse, c[0x0][0x178], 0x1 ;  /* 0x00005e001a177a11 */ /* 0x040fe400078608ff */
[----:B------:R-:W-:Y:S02]  /*0330*/  IADD3.X R13, R11, R13, R14, P1, P2 ;  /* 0x0000000d0b0d7210 */ /* 0x000fe40000fe440e */
[----:B------:R-:W-:Y:S02]  /*0340*/  IADD3 R23, P1, R23, 0x4, RZ ;  /* 0x0000000417177810 */ /* 0x000fe40007f3e0ff */
[----:B------:R-:W-:Y:S01]  /*0350*/  LEA.HI.X R26, R26, c[0x0][0x17c], R13, 0x1, P3 ;  /* 0x00005f001a1a7a11 */ /* 0x000fe200018f0c0d */
[----:B------:R-:W-:Y:S01]  /*0360*/  IMAD.MOV.U32 R13, RZ, RZ, R2 ;  /* 0x000000ffff0d7224 */ /* 0x000fe200078e0002 */
[----:B------:R-:W-:-:S03]  /*0370*/  IADD3 R15, R3, 0x4, RZ ;  /* 0x00000004030f7810 */ /* 0x000fc60007ffe0ff */
[----:B------:R-:W-:Y:S02]  /*0380*/  IMAD.X R26, RZ, RZ, R26, P1 ;  /* 0x000000ffff1a7224 */ /* 0x000fe400008e061a */
.L_x_857:
[----:B------:R-:W-:Y:S02]  /*0390*/  IMAD.MOV.U32 R2, RZ, RZ, R23 ;  /* 0x000000ffff027224 */ /* 0x000fe400078e0017 */
[----:B------:R-:W-:-:S05]  /*03a0*/  IMAD.MOV.U32 R3, RZ, RZ, R26 ;  /* 0x000000ffff037224 */ /* 0x000fca00078e001a */
[----:B------:R-:W2:Y:S04]  /*03b0*/  LDG.E.CONSTANT R22, [R2.64+-0x4] ;  /* 0xfffffc2402167981 */ /* 0x000ea8000c1e9900 */
[----:B------:R-:W3:Y:S01]  /*03c0*/  LDG.E.CONSTANT R24, [R2.64] ;  /* 0x0000002402187981 */ /* 0x000ee2000c1e9900 */
[----:B------:R-:W-:Y:S02]  /*03d0*/  IADD3 R13, R13, -0x1, RZ ;  /* 0xffffffff0d0d7810 */ /* 0x000fe40007ffe0ff */
[----:B------:R-:W-:Y:S02]  /*03e0*/  IADD3 R23, P2, R2, 0x400, RZ ;  /* 0x0000040002177810 */ /* 0x000fe40007f5e0ff */
[----:B------:R-:W-:Y:S02]  /*03f0*/  ISETP.NE.AND P1, PT, R13, RZ, PT ;  /* 0x000000ff0d00720c */ /* 0x000fe40003f25270 */
[----:B------:R-:W-:Y:S01]  /*0400*/  IADD3 R8, R8, 0x40, RZ ;  /* 0x0000004008087810 */ /* 0x000fe20007ffe0ff */
[----:B------:R-:W-:Y:S01]  /*0410*/  IMAD.X R26, RZ, RZ, R3, P2 ;  /* 0x000000ffff1a7224 */ /* 0x000fe200010e0603 */
[----:B--2---:R-:W-:Y:S04]  /*0420*/  STS [R15+-0x4], R22 ;  /* 0xfffffc160f007388 */ /* 0x004fe80000000800 */
[----:B---3--:R0:W-:Y:S02]  /*0430*/  STS [R15], R24 ;  /* 0x000000180f007388 */ /* 0x0081e40000000800 */
[----:B0-----:R-:W-:-:S03]  /*0440*/  IADD3 R15, R15, 0x200, RZ ;  /* 0x000002000f0f7810 */ /* 0x001fc60007ffe0ff */
[----:B------:R-:W-:Y:S05]  /*0450*/  @P1 BRA `(.L_x_857) ;  /* 0xffffff3000001947 */ /* 0x000fea000383ffff */
.L_x_856:
[----:B------:R-:W-:Y:S05]  /*0460*/  BSYNC B1 ;  /* 0x0000000000017941 */ /* 0x000fea0003800000 */
.L_x_855:
[----:B------:R-:W-:Y:S05]  /*0470*/  @!P0 BRA `(.L_x_854) ;  /* 0x000001e000008947 */ /* 0x000fea0003800000 */
[----:B------:R-:W-:Y:S01]  /*0480*/  IADD3 R9, P0, R9, R12, RZ ;  /* 0x0000000c09097210 */ /* 0x000fe20007f1e0ff */
[C---:B------:R-:W-:Y:S01]  /*0490*/  IMAD.SHL.U32 R25, R8.reuse, 0x8, RZ ;  /* 0x0000000808197824 */ /* 0x040fe200078e00ff */
[----:B------:R-:W-:-:S03]  /*04a0*/  IADD3 R24, R8, -0x100, RZ ;  /* 0xffffff0008187810 */ /* 0x000fc60007ffe0ff */
[----:B------:R-:W-:Y:S01]  /*04b0*/  IMAD.X R14, R11, 0x1, R14, P0 ;  /* 0x000000010b0e7824 */ /* 0x000fe200000e060e */
[C---:B------:R-:W-:Y:S01]  /*04c0*/  LEA R22, P0, R9.reuse, c[0x0][0x178], 0x1 ;  /* 0x00005e0009167a11 */ /* 0x040fe200078008ff */
[C-C-:B------:R-:W-:Y:S02]  /*04d0*/  IMAD R2, R10.reuse, 0x100, R25.reuse ;  /* 0x000001000a027824 */ /* 0x140fe400078e0219 */
[----:B------:R-:W-:Y:S01]  /*04e0*/  IMAD R25, R10, 0x4, R25 ;  /* 0x000000040a197824 */ /* 0x000fe200078e0219 */
[----:B------:R-:W-:Y:S02]  /*04f0*/  LEA.HI.X R23, R9, c[0x0][0x17c], R14, 0x1, P0 ;  /* 0x00005f0009177a11 */ /* 0x000fe400000f0c0e */
[----:B------:R-:W-:Y:S02]  /*0500*/  IADD3 R26, R2, 0x400, RZ ;  /* 0x00000400021a7810 */ /* 0x000fe40007ffe0ff */
.L_x_858:
[----:B------:R-:W-:Y:S02]  /*0510*/  IMAD.MOV.U32 R2, RZ, RZ, R22 ;  /* 0x000000ffff027224 */ /* 0x000fe400078e0016 */
[----:B------:R-:W-:-:S04]  /*0520*/  IMAD.MOV.U32 R3, RZ, RZ, R23 ;  /* 0x000000ffff037224 */ /* 0x000fc800078e0017 */
[----:B------:R-:W-:-:S05]  /*0530*/  IMAD.WIDE R2, R25, 0x2, R2 ;  /* 0x0000000219027825 */ /* 0x000fca00078e0202 */
[----:B------:R-:W2:Y:S04]  /*0540*/  LDG.E.CONSTANT R8, [R2.64] ;  /* 0x0000002402087981 */ /* 0x000ea8000c1e9900 */
[----:B------:R-:W2:Y:S04]  /*0550*/  LDG.E.CONSTANT R9, [R2.64+0x4] ;  /* 0x0000042402097981 */ /* 0x000ea8000c1e9900 */
[----:B------:R-:W3:Y:S04]  /*0560*/  LDG.E.CONSTANT R10, [R2.64+0x400] ;  /* 0x00040024020a7981 */ /* 0x000ee8000c1e9900 */
[----:B------:R-:W3:Y:S04]  /*0570*/  LDG.E.CONSTANT R11, [R2.64+0x404] ;  /* 0x00040424020b7981 */ /* 0x000ee8000c1e9900 */
[----:B------:R-:W4:Y:S04]  /*0580*/  LDG.E.CONSTANT R12, [R2.64+0x800] ;  /* 0x00080024020c7981 */ /* 0x000f28000c1e9900 */
[----:B------:R-:W4:Y:S04]  /*0590*/  LDG.E.CONSTANT R13, [R2.64+0x804] ;  /* 0x00080424020d7981 */ /* 0x000f28000c1e9900 */
[----:B------:R-:W5:Y:S04]  /*05a0*/  LDG.E.CONSTANT R14, [R2.64+0xc00] ;  /* 0x000c0024020e7981 */ /* 0x000f68000c1e9900 */
[----:B------:R-:W5:Y:S01]  /*05b0*/  LDG.E.CONSTANT R15, [R2.64+0xc04] ;  /* 0x000c0424020f7981 */ /* 0x000f62000c1e9900 */
[----:B------:R-:W-:-:S02]  /*05c0*/  IADD3 R24, R24, 0x100, RZ ;  /* 0x0000010018187810 */ /* 0x000fc40007ffe0ff */
[----:B------:R-:W-:Y:S02]  /*05d0*/  IADD3 R22, P1, R22, 0x1000, RZ ;  /* 0x0000100016167810 */ /* 0x000fe40007f3e0ff */
[----:B------:R-:W-:-:S03]  /*05e0*/  ISETP.GE.AND P0, PT, R24, -0xe0, PT ;  /* 0xffffff201800780c */ /* 0x000fc60003f06270 */
[----:B------:R-:W-:Y:S01]  /*05f0*/  IMAD.X R23, RZ, RZ, R23, P1 ;  /* 0x000000ffff177224 */ /* 0x000fe200008e0617 */
[----:B--2---:R-:W-:Y:S04]  /*0600*/  STS.64 [R26+-0x400], R8 ;  /* 0xfffc00081a007388 */ /* 0x004fe80000000a00 */
[----:B---3--:R-:W-:Y:S04]  /*0610*/  STS.64 [R26+-0x200], R10 ;  /* 0xfffe000a1a007388 */ /* 0x008fe80000000a00 */
[----:B----4-:R-:W-:Y:S04]  /*0620*/  STS.64 [R26], R12 ;  /* 0x0000000c1a007388 */ /* 0x010fe80000000a00 */
[----:B-----5:R0:W-:Y:S02]  /*0630*/  STS.64 [R26+0x200], R14 ;  /* 0x0002000e1a007388 */ /* 0x0201e40000000a00 */
[----:B0-----:R-:W-:Y:S01]  /*0640*/  IADD3 R26, R26, 0x800, RZ ;  /* 0x000008001a1a7810 */ /* 0x001fe20007ffe0ff */
[----:B------:R-:W-:Y:S05]  /*0650*/  @!P0 BRA `(.L_x_858) ;  /* 0xfffffeb000008947 */ /* 0x000fea000383ffff */
.L_x_854:
[----:B------:R-:W-:Y:S05]  /*0660*/  BSYNC B0 ;  /* 0x0000000000007941 */ /* 0x000fea0003800000 */
.L_x_853:
[----:B------:R-:W-:Y:S01]  /*0670*/  IMAD R3, R7, 0x20, R4 ;  /* 0x0000002007037824 */ /* 0x000fe200078e0204 */
[----:B------:R-:W-:Y:S04]  /*0680*/  BAR.SYNC.DEFER_BLOCKING 0x0 ;  /* 0x0000000000007b1d */ /* 0x000fe80000010000 */
[----:B------:R-:W-:-:S13]  /*0690*/  ISETP.GE.AND P0, PT, R3, R20, PT ;  /* 0x000000140300720c */ /* 0x000fda0003f06270 */
[----:B------:R-:W-:Y:S05]  /*06a0*/  @!P0 BRA `(.L_x_859) ;  /* 0x00002bc000008947 */ /* 0x000fea0003800000 */
[----:B------:R-:W-:Y:S05]  /*06b0*/  BRA.DIV ~URZ, `(.L_x_860) ;  /* 0x00002cf27f007947 */ /* 0x000fea000b800000 */
[----:B------:R-:W-:-:S05]  /*06c0*/  IMAD.MOV.U32 R2, RZ, RZ, -0x800001 ;  /* 0xff7fffffff027424 */ /* 0x000fca00078e00ff */
.L_x_892:
[----:B------:R-:W-:Y:S01]  /*06d0*/  FMNMX.FTZ R9, R2, -3.40282346638528859812e+38, !PT ;  /* 0xff7fffff02097809 */ /* 0x000fe20007810000 */
[----:B------:R-:W-:Y:S01]  /*06e0*/  IMAD.MOV.U32 R8, RZ, RZ, -0x800001 ;  /* 0xff7fffffff087424 */ /* 0x000fe200078e00ff */
[----:B------:R-:W-:Y:S05]  /*06f0*/  BRA.DIV ~URZ, `(.L_x_861) ;  /* 0x00002d327f007947 */ /* 0x000fea000b800000 */
[----:B------:R-:W0:Y:S02]  /*0700*/  SHFL.BFLY PT, R2, R9, 0x8, 0x1f ;  /* 0x0d001f0009027f89 */ /* 0x000e2400000e0000 */
[----:B0-----:R-:W-:-:S05]  /*0710*/  FMNMX.FTZ R2, R9, R2, !PT ;  /* 0x0000000209027209 */ /* 0x001fca0007810000 */
[----:B------:R-:W0:Y:S02]  /*0720*/  SHFL.BFLY PT, R3, R2, 0x4, 0x1f ;  /* 0x0c801f0002037f89 */ /* 0x000e2400000e0000 */
[----:B0-----:R-:W-:-:S05]  /*0730*/  FMNMX.FTZ R9, R2, R3, !PT ;  /* 0x0000000302097209 */ /* 0x001fca0007810000 */
[----:B------:R0:W2:Y:S02]  /*0740*/  SHFL.BFLY PT, R10, R9, 0x2, 0x1f ;  /* 0x0c401f00090a7f89 */ /* 0x0000a400000e0000 */
.L_x_893:
[----:B------:R-:W-:Y:S01]  /*0750*/  ISETP.NE.AND P0, PT, R19, RZ, PT ;  /* 0x000000ff1300720c */ /* 0x000fe20003f05270 */
[----:B------:R-:W-:-:S12]  /*0760*/  WARPSYNC 0xffffffff ;  /* 0xffffffff00007948 */ /* 0x000fd80003800000 */
[----:B0-2---:R-:W-:-:S05]  /*0770*/  @!P0 FMNMX.FTZ R9, R10, R9, !PT ;  /* 0x000000090a098209 */ /* 0x005fca0007810000 */
        /* <DEDUP_REMOVED lines=32> */
.L_x_866:
[----:B------:R-:W2:Y:S01]  /*0980*/  LDS R11, [R8] ;  /* 0x00000000080b7984 */ /* 0x000ea20000000800 */
[----:B------:R-:W-:Y:S02]  /*0990*/  IADD3 R3, R3, -0x1, RZ ;  /* 0xffffffff03037810 */ /* 0x000fe40007ffe0ff */
[----:B------:R-:W-:Y:S02]  /*09a0*/  IADD3 R10, R10, 0x80, RZ ;  /* 0x000000800a0a7810 */ /* 0x000fe40007ffe0ff */
[----:B------:R-:W-:Y:S01]  /*09b0*/  ISETP.NE.AND P0, PT, R3, RZ, PT ;  /* 0x000000ff0300720c */ /* 0x000fe20003f05270 */
[----:B0-2---:R-:W-:-:S04]  /*09c0*/  FADD.FTZ R11, -R2, R11 ;  /* 0x0000000b020b7221 */ /* 0x005fc80000010100 */
[----:B------:R-:W-:-:S06]  /*09d0*/  FMUL.FTZ R11, R11, 1.4426950216293334961 ;  /* 0x3fb8aa3b0b0b7820 */ /* 0x000fcc0000410000 */
[----:B------:R-:W0:Y:S02]  /*09e0*/  MUFU.EX2 R11, R11 ;  /* 0x0000000b000b7308 */ /* 0x000e240000000800 */
[----:B0-----:R0:W-:Y:S01]  /*09f0*/  STS [R8], R11 ;  /* 0x0000000b08007388 */ /* 0x0011e20000000800 */
[----:B------:R-:W-:Y:S01]  /*0a00*/  FADD.FTZ R9, R11, R9 ;  /* 0x000000090b097221 */ /* 0x000fe20000010000 */
[----:B0-----:R-:W-:Y:S01]  /*0a10*/  IADD3 R8, R8, 0x200, RZ ;  /* 0x0000020008087810 */ /* 0x001fe20007ffe0ff */
[----:B------:R-:W-:Y:S05]  /*0a20*/  @P0 BRA `(.L_x_866) ;  /* 0xffffff5000000947 */ /* 0x000fea000383ffff */
.L_x_865:
[----:B------:R-:W-:Y:S05]  /*0a30*/  BSYNC B1 ;  /* 0x0000000000017941 */ /* 0x000fea0003800000 */
.L_x_864:
        /* <DEDUP_REMOVED lines=10> */
.L_x_869:
[----:B------:R-:W2:Y:S01]  /*0ae0*/  LDS R15, [R8+-0x200] ;  /* 0xfffe0000080f7984 */ /* 0x000ea20000000800 */
[----:B------:R-:W-:-:S03]  /*0af0*/  IADD3 R10, R10, 0x800, RZ ;  /* 0x000008000a0a7810 */ /* 0x000fc60007ffe0ff */
[----:B------:R-:W3:Y:S01]  /*0b00*/  LDS R11, [R8+-0x400] ;  /* 0xfffc0000080b7984 */ /* 0x000ee20000000800 */
[----:B------:R-:W-:-:S03]  /*0b10*/  ISETP.GE.AND P2, PT, R10, R3, PT ;  /* 0x000000030a00720c */ /* 0x000fc60003f46270 */
[----:B------:R-:W4:Y:S04]  /*0b20*/  LDS R25, [R8] ;  /* 0x0000000008197984 */ /* 0x000f280000000800 */
[----:B------:R-:W5:Y:S04]  /*0b30*/  LDS R23, [R8+0x200] ;  /* 0x0002000008177984 */ /* 0x000f680000000800 */
[----:B------:R-:W1:Y:S04]  /*0b40*/  LDS R13, [R8+0x400] ;  /* 0x00040000080d7984 */ /* 0x000e680000000800 */
[----:B------:R-:W-:Y:S04]  /*0b50*/  LDS R29, [R8+0xc00] ;  /* 0x000c0000081d7984 */ /* 0x000fe80000000800 */
[----:B------:R-:W-:Y:S01]  /*0b60*/  LDS R27, [R8+0x1000] ;  /* 0x00100000081b7984 */ /* 0x000fe20000000800 */
[----:B0-2---:R-:W-:-:S03]  /*0b70*/  FADD.FTZ R14, -R2, R15 ;  /* 0x0000000f020e7221 */ /* 0x005fc60000010100 */
[----:B------:R-:W0:Y:S01]  /*0b80*/  LDS R15, [R8+0x800] ;  /* 0x00080000080f7984 */ /* 0x000e220000000800 */
[----:B---3--:R-:W-:-:S03]  /*0b90*/  FADD.FTZ R12, -R2, R11 ;  /* 0x0000000b020c7221 */ /* 0x008fc60000010100 */
[----:B------:R-:W2:Y:S01]  /*0ba0*/  LDS R11, [R8+0x600] ;  /* 0x00060000080b7984 */ /* 0x000ea20000000800 */
[----:B------:R-:W-:Y:S02]  /*0bb0*/  FMUL.FTZ R22, R14, 1.4426950216293334961 ;  /* 0x3fb8aa3b0e167820 */ /* 0x000fe40000410000 */
[----:B------:R-:W-:Y:S01]  /*0bc0*/  FMUL.FTZ R12, R12, 1.4426950216293334961 ;  /* 0x3fb8aa3b0c0c7820 */ /* 0x000fe20000410000 */
[----:B------:R-:W3:Y:S01]  /*0bd0*/  LDS R14, [R8+0xa00] ;  /* 0x000a0000080e7984 */ /* 0x000ee20000000800 */
[C---:B----4-:R-:W-:Y:S02]  /*0be0*/  FADD.FTZ R25, -R2.reuse, R25 ;  /* 0x0000001902197221 */ /* 0x050fe40000010100 */
[----:B-----5:R-:W-:Y:S01]  /*0bf0*/  FADD.FTZ R20, -R2, R23 ;  /* 0x0000001702147221 */ /* 0x020fe20000010100 */
[----:B------:R-:W4:Y:S01]  /*0c00*/  MUFU.EX2 R22, R22 ;  /* 0x0000001600167308 */ /* 0x000f220000000800 */
[----:B------:R-:W-:Y:S02]  /*0c10*/  FMUL.FTZ R24, R25, 1.4426950216293334961 ;  /* 0x3fb8aa3b19187820 */ /* 0x000fe40000410000 */
[----:B------:R-:W-:Y:S01]  /*0c20*/  FMUL.FTZ R20, R20, 1.4426950216293334961 ;  /* 0x3fb8aa3b14147820 */ /* 0x000fe20000410000 */
[----:B------:R-:W5:Y:S01]  /*0c30*/  LDS R25, [R8+0xe00] ;  /* 0x000e000008197984 */ /* 0x000f620000000800 */
[----:B-1----:R-:W-:-:S03]  /*0c40*/  FADD.FTZ R13, -R2, R13 ;  /* 0x0000000d020d7221 */ /* 0x002fc60000010100 */
[----:B------:R-:W1:Y:S01]  /*0c50*/  MUFU.EX2 R12, R12 ;  /* 0x0000000c000c7308 */ /* 0x000e620000000800 */
[----:B------:R-:W-:Y:S02]  /*0c60*/  FMUL.FTZ R28, R13, 1.4426950216293334961 ;  /* 0x3fb8aa3b0d1c7820 */ /* 0x000fe40000410000 */
[----:B------:R-:W-:Y:S05]  /*0c70*/  LDS R13, [R8+0x1200] ;  /* 0x00120000080d7984 */ /* 0x000fea0000000800 */
[----:B------:R-:W2:Y:S01]  /*0c80*/  MUFU.EX2 R23, R24 ;  /* 0x0000001800177308 */ /* 0x000ea20000000800 */
[----:B----4-:R0:W-:Y:S07]  /*0c90*/  STS [R8+-0x200], R22 ;  /* 0xfffe001608007388 */ /* 0x0101ee0000000800 */
[----:B------:R-:W4:Y:S01]  /*0ca0*/  MUFU.EX2 R20, R20 ;  /* 0x0000001400147308 */ /* 0x000f220000000800 */
[----:B-1----:R-:W-:Y:S01]  /*0cb0*/  FADD.FTZ R9, R12, R9 ;  /* 0x000000090c097221 */ /* 0x002fe20000010000 */
[----:B------:R4:W-:Y:S03]  /*0cc0*/  STS [R8+-0x400], R12 ;  /* 0xfffc000c08007388 */ /* 0x0009e60000000800 */
[----:B------:R-:W-:-:S02]  /*0cd0*/  FADD.FTZ R26, R9, R22 ;  /* 0x00000016091a7221 */ /* 0x000fc40000010000 */
[----:B0-----:R-:W-:Y:S01]  /*0ce0*/  FADD.FTZ R22, -R2, R15 ;  /* 0x0000000f02167221 */ /* 0x001fe20000010100 */
[----:B--2---:R-:W-:Y:S01]  /*0cf0*/  STS [R8], R23 ;  /* 0x0000001708007388 */ /* 0x004fe20000000800 */
[----:B------:R-:W-:Y:S01]  /*0d00*/  FADD.FTZ R9, R26, R23 ;  /* 0x000000171a097221 */ /* 0x000fe20000010000 */
[----:B------:R0:W1:Y:S01]  /*0d10*/  MUFU.EX2 R24, R28 ;  /* 0x0000001c00187308 */ /* 0x0000620000000800 */
[C---:B------:R-:W-:Y:S01]  /*0d20*/  FADD.FTZ R26, -R2.reuse, R11 ;  /* 0x0000000b021a7221 */ /* 0x040fe20000010100 */
[----:B------:R-:W-:Y:S01]  /*0d30*/  LDS R23, [R8+0x1800] ;  /* 0x0018000008177984 */ /* 0x000fe20000000800 */
[----:B---3--:R-:W-:Y:S02]  /*0d40*/  FADD.FTZ R14, -R2, R14 ;  /* 0x0000000e020e7221 */ /* 0x008fe40000010100 */
[----:B------:R-:W-:Y:S01]  /*0d50*/  FMUL.FTZ R26, R26, 1.4426950216293334961 ;  /* 0x3fb8aa3b1a1a7820 */ /* 0x000fe20000410000 */
[----:B------:R-:W2:Y:S01]  /*0d60*/  LDS R11, [R8+0x1400] ;  /* 0x00140000080b7984 */ /* 0x000ea20000000800 */
[----:B----4-:R-:W-:-:S02]  /*0d70*/  FADD.FTZ R12, R9, R20 ;  /* 0x00000014090c7221 */ /* 0x010fc40000010000 */
[----:B0-----:R-:W-:Y:S01]  /*0d80*/  FMUL.FTZ R28, R14, 1.4426950216293334961 ;  /* 0x3fb8aa3b0e1c7820 */ /* 0x001fe20000410000 */
[----:B------:R-:W-:Y:S01]  /*0d90*/  LDS R9, [R8+0x1600] ;  /* 0x0016000008097984 */ /* 0x000fe20000000800 */
[----:B------:R-:W-:Y:S01]  /*0da0*/  FMUL.FTZ R22, R22, 1.4426950216293334961 ;  /* 0x3fb8aa3b16167820 */ /* 0x000fe20000410000 */
[----:B------:R-:W0:Y:S02]  /*0db0*/  MUFU.EX2 R15, R26 ;  /* 0x0000001a000f7308 */ /* 0x000e240000000800 */
[----:B------:R-:W3:Y:S01]  /*0dc0*/  LDS R14, [R8+0x1a00] ;  /* 0x001a0000080e7984 */ /* 0x000ee20000000800 */
[----:B-1----:R-:W-:-:S03]  /*0dd0*/  FADD.FTZ R12, R12, R24 ;  /* 0x000000180c0c7221 */ /* 0x002fc60000010000 */
[----:B------:R1:W-:Y:S04]  /*0de0*/  STS [R8+0x200], R20 ;  /* 0x0002001408007388 */ /* 0x0003e80000000800 */
[----:B------:R5:W-:Y:S01]  /*0df0*/  STS [R8+0x400], R24 ;  /* 0x0004001808007388 */ /* 0x000be20000000800 */
[----:B-1----:R1:W4:Y:S03]  /*0e00*/  MUFU.EX2 R20, R22 ;  /* 0x0000001600147308 */ /* 0x0023260000000800 */
[----:B0-----:R0:W-:Y:S01]  /*0e10*/  STS [R8+0x600], R15 ;  /* 0x0006000f08007388 */ /* 0x0011e20000000800 */
[----:B-----5:R-:W-:-:S04]  /*0e20*/  FADD.FTZ R24, -R2, R25 ;  /* 0x0000001902187221 */ /* 0x020fc80000010100 */
[----:B------:R-:W-:Y:S02]  /*0e30*/  FMUL.FTZ R24, R24, 1.4426950216293334961 ;  /* 0x3fb8aa3b18187820 */ /* 0x000fe40000410000 */
[----:B-1----:R-:W-:Y:S02]  /*0e40*/  FADD.FTZ R22, -R2, R29 ;  /* 0x0000001d02167221 */ /* 0x002fe40000010100 */
[----:B------:R2:W1:Y:S02]  /*0e50*/  MUFU.EX2 R29, R28 ;  /* 0x0000001c001d7308 */ /* 0x0004640000000800 */
[----:B------:R-:W-:Y:S02]  /*0e60*/  FMUL.FTZ R26, R22, 1.4426950216293334961 ;  /* 0x3fb8aa3b161a7820 */ /* 0x000fe40000410000 */
[----:B------:R-:W-:Y:S01]  /*0e70*/  FADD.FTZ R22, -R2, R27 ;  /* 0x0000001b02167221 */ /* 0x000fe20000010100 */
[----:B----4-:R-:W-:Y:S03]  /*0e80*/  STS [R8+0x800], R20 ;  /* 0x0008001408007388 */ /* 0x010fe60000000800 */
[----:B------:R-:W-:Y:S01]  /*0e90*/  FMUL.FTZ R22, R22, 1.4426950216293334961 ;  /* 0x3fb8aa3b16167820 */ /* 0x000fe20000410000 */
[----:B------:R4:W5:Y:S01]  /*0ea0*/  MUFU.EX2 R25, R26 ;  /* 0x0000001a00197308 */ /* 0x0009620000000800 */
[----:B--2---:R-:W-:-:S04]  /*0eb0*/  FADD.FTZ R28, -R2, R11 ;  /* 0x0000000b021c7221 */ /* 0x004fc80000010100 */
[----:B------:R-:W-:Y:S02]  /*0ec0*/  FMUL.FTZ R28, R28, 1.4426950216293334961 ;  /* 0x3fb8aa3b1c1c7820 */ /* 0x000fe40000410000 */
[C---:B---3--:R-:W-:Y:S01]  /*0ed0*/  FADD.FTZ R14, -R2.reuse, R14 ;  /* 0x0000000e020e7221 */ /* 0x048fe20000010100 */
[----:B------:R2:W3:Y:S01]  /*0ee0*/  MUFU.EX2 R27, R24 ;  /* 0x00000018001b7308 */ /* 0x0004e20000000800 */
[----:B----4-:R-:W-:Y:S01]  /*0ef0*/  FADD.FTZ R26, -R2, R9 ;  /* 0x00000009021a7221 */ /* 0x010fe20000010100 */
[----:B-1----:R-:W-:Y:S01]  /*0f00*/  STS [R8+0xa00], R29 ;  /* 0x000a001d08007388 */ /* 0x002fe20000000800 */
[----:B------:R-:W-:Y:S02]  /*0f10*/  FMUL.FTZ R14, R14, 1.4426950216293334961 ;  /* 0x3fb8aa3b0e0e7820 */ /* 0x000fe40000410000 */
[----:B------:R-:W-:-:S03]  /*0f20*/  FMUL.FTZ R26, R26, 1.4426950216293334961 ;  /* 0x3fb8aa3b1a1a7820 */ /* 0x000fc60000410000 */
[----:B------:R-:W1:Y:S01]  /*0f30*/  MUFU.EX2 R9, R28 ;  /* 0x0000001c00097308 */ /* 0x000e620000000800 */
[----:B--2---:R-:W-:Y:S01]  /*0f40*/  FADD.FTZ R24, -R2, R13 ;  /* 0x0000000d02187221 */ /* 0x004fe20000010100 */
[----:B-----5:R-:W-:Y:S03]  /*0f50*/  STS [R8+0xc00], R25 ;  /* 0x000c001908007388 */ /* 0x020fe60000000800 */
[----:B------:R-:W-:-:S03]  /*0f60*/  FMUL.FTZ R24, R24, 1.4426950216293334961 ;  /* 0x3fb8aa3b18187820 */ /* 0x000fc60000410000 */
[----:B------:R2:W4:Y:S01]  /*0f70*/  MUFU.EX2 R13, R22 ;  /* 0x00000016000d7308 */ /* 0x0005220000000800 */
[----:B---3--:R-:W-:Y:S07]  /*0f80*/  STS [R8+0xe00], R27 ;  /* 0x000e001b08007388 */ /* 0x008fee0000000800 */
[----:B------:R3:W5:Y:S01]  /*0f90*/  MUFU.EX2 R11, R24 ;  /* 0x00000018000b7308 */ /* 0x0007620000000800 */
[----:B--2---:R-:W-:Y:S01]  /*0fa0*/  FADD.FTZ R22, R12, R15 ;  /* 0x0000000f0c167221 */ /* 0x004fe20000010000 */
[----:B-1----:R1:W-:Y:S03]  /*0fb0*/  STS [R8+0x1400], R9 ;  /* 0x0014000908007388 */ /* 0x0023e60000000800 */
[----:B------:R-:W-:-:S03]  /*0fc0*/  FADD.FTZ R22, R22, R20 ;  /* 0x0000001416167221 */ /* 0x000fc60000010000 */
[----:B------:R-:W2:Y:S01]  /*0fd0*/  MUFU.EX2 R14, R14 ;  /* 0x0000000e000e7308 */ /* 0x000ea20000000800 */
[----:B------:R-:W-:Y:S01]  /*0fe0*/  FADD.FTZ R22, R22, R29 ;  /* 0x0000001d16167221 */ /* 0x000fe20000010000 */
[----:B----4-:R-:W-:Y:S01]  /*0ff0*/  STS [R8+0x1000], R13 ;  /* 0x0010000d08007388 */ /* 0x010fe20000000800 */
[----:B---3--:R-:W-:Y:S02]  /*1000*/  FADD.FTZ R24, -R2, R23 ;  /* 0x0000001702187221 */ /* 0x008fe40000010100 */
[----:B------:R-:W-:Y:S02]  /*1010*/  FADD.FTZ R22, R22, R25 ;  /* 0x0000001916167221 */ /* 0x000fe40000010000 */
[----:B------:R-:W-:Y:S01]  /*1020*/  FMUL.FTZ R12, R24, 1.4426950216293334961 ;  /* 0x3fb8aa3b180c7820 */ /* 0x000fe20000410000 */
[----:B------:R-:W3:Y:S01]  /*1030*/  MUFU.EX2 R23, R26 ;  /* 0x0000001a00177308 */ /* 0x000ee20000000800 */
[----:B------:R-:W-:Y:S01]  /*1040*/  FADD.FTZ R22, R22, R27 ;  /* 0x0000001b16167221 */ /* 0x000fe20000010000 */
[----:B-----5:R-:W-:Y:S03]  /*1050*/  STS [R8+0x1200], R11 ;  /* 0x0012000b08007388 */ /* 0x020fe60000000800 */
[----:B------:R-:W-:-:S03]  /*1060*/  FADD.FTZ R22, R22, R13 ;  /* 0x0000000d16167221 */ /* 0x000fc60000010000 */
[----:B------:R-:W4:Y:S01]  /*1070*/  MUFU.EX2 R12, R12 ;  /* 0x0000000c000c7308 */ /* 0x000f220000000800 */
[----:B------:R-:W-:Y:S01]  /*1080*/  FADD.FTZ R22, R22, R11 ;  /* 0x0000000b16167221 */ /* 0x000fe20000010000 */
[----:B--2---:R-:W-:Y:S03]  /*1090*/  STS [R8+0x1a00], R14 ;  /* 0x001a000e08007388 */ /* 0x004fe60000000800 */
[----:B------:R-:W-:Y:S01]  /*10a0*/  FADD.FTZ R22, R22, R9 ;  /* 0x0000000916167221 */ /* 0x000fe20000010000 */
[----:B---3--:R-:W-:Y:S03]  /*10b0*/  STS [R8+0x1600], R23 ;  /* 0x0016001708007388 */ /* 0x008fe60000000800 */
[----:B0-----:R-:W-:-:S04]  /*10c0*/  FADD.FTZ R15, R22, R23 ;  /* 0x00000017160f7221 */ /* 0x001fc80000010000 */
[----:B----4-:R-:W-:Y:S01]  /*10d0*/  FADD.FTZ R15, R15, R12 ;  /* 0x0000000c0f0f7221 */ /* 0x010fe20000010000 */
[----:B------:R0:W-:Y:S03]  /*10e0*/  STS [R8+0x1800], R12 ;  /* 0x0018000c08007388 */ /* 0x0001e60000000800 */
[----:B-1----:R-:W-:Y:S01]  /*10f0*/  FADD.FTZ R9, R15, R14 ;  /* 0x0000000e0f097221 */ /* 0x002fe20000010000 */
[----:B0-----:R-:W-:Y:S01]  /*1100*/  IADD3 R8, R8, 0x2000, RZ ;  /* 0x0000200008087810 */ /* 0x001fe20007ffe0ff */
[----:B------:R-:W-:Y:S05]  /*1110*/  @!P2 BRA `(.L_x_869) ;  /* 0xfffff9c00000a947 */ /* 0x000fea000383ffff */
.L_x_868:
[----:B------:R-:W-:Y:S05]  /*1120*/  BSYNC B1 ;  /* 0x0000000000017941 */ /* 0x000fea0003800000 */
.L_x_867:
        /* <DEDUP_REMOVED lines=22> */
[----:B-1----:R-:W-:Y:S02]  /*1290*/  FADD.FTZ R20, -R2, R15 ;  /* 0x0000000f02147221 */ /* 0x002fe40000010100 */
        /* <DEDUP_REMOVED lines=10> */
[----:B------:R-:W-:-:S03]  /*1340*/  FMUL.FTZ R26, R26, 1.4426950216293334961 ;  /* 0x3fb8aa3b1a1a7820 */ /* 0x000fc60000410000 */
[----:B------:R0:W3:Y:S01]  /*1350*/  MUFU.EX2 R15, R14 ;  /* 0x0000000e000f7308 */ /* 0x0000e20000000800 */
[----:B-1----:R-:W-:Y:S07]  /*1360*/  STS [R8+-0x200], R23 ;  /* 0xfffe001708007388 */ /* 0x002fee0000000800 */
[----:B------:R-:W1:Y:S01]  /*1370*/  MUFU.EX2 R13, R20 ;  /* 0x00000014000d7308 */ /* 0x000e620000000800 */
[----:B0-----:R-:W-:Y:S01]  /*1380*/  FADD.FTZ R14, R9, R12 ;  /* 0x0000000c090e7221 */ /* 0x001fe20000010000 */
[----:B--2---:R-:W-:Y:S03]  /*1390*/  STS [R8], R25 ;  /* 0x0000001908007388 */ /* 0x004fe60000000800 */
[----:B------:R-:W-:-:S03]  /*13a0*/  FADD.FTZ R14, R14, R23 ;  /* 0x000000170e0e7221 */ /* 0x000fc60000010000 */
[----:B------:R-:W0:Y:S01]  /*13b0*/  MUFU.EX2 R11, R22 ;  /* 0x00000016000b7308 */ /* 0x000e220000000800 */
[----:B------:R-:W-:Y:S01]  /*13c0*/  FADD.FTZ R14, R14, R25 ;  /* 0x000000190e0e7221 */ /* 0x000fe20000010000 */
[----:B---3--:R-:W-:Y:S03]  /*13d0*/  STS [R8+0x200], R15 ;  /* 0x0002000f08007388 */ /* 0x008fe60000000800 */
[----:B------:R-:W-:-:S03]  /*13e0*/  FADD.FTZ R14, R14, R15 ;  /* 0x0000000f0e0e7221 */ /* 0x000fc60000010000 */
        /* <DEDUP_REMOVED lines=10> */
[----:B0-----:R-:W-:-:S02]  /*1490*/  IADD3 R8, R8, 0x1000, RZ ;  /* 0x0000100008087810 */ /* 0x001fc40007ffe0ff */
.L_x_871:
[----:B------:R-:W-:Y:S05]  /*14a0*/  BSYNC B1 ;  /* 0x0000000000017941 */ /* 0x000fea0003800000 */
.L_x_870:
[----:B------:R-:W-:-:S13]  /*14b0*/  ISETP.LT.OR P0, PT, R10, R21, P0 ;  /* 0x000000150a00720c */ /* 0x000fda0000701670 */
[----:B------:R-:W-:Y:S05]  /*14c0*/  @!P0 BRA `(.L_x_863) ;  /* 0x0000018000008947 */ /* 0x000fea0003800000 */
[----:B------:R-:W2:Y:S04]  /*14d0*/  LDS R3, [R8+-0x400] ;  /* 0xfffc000008037984 */ /* 0x000ea80000000800 */
[----:B------:R-:W3:Y:S04]  /*14e0*/  LDS R11, [R8+-0x200] ;  /* 0xfffe0000080b7984 */ /* 0x000ee80000000800 */
[----:B------:R-:W4:Y:S04]  /*14f0*/  LDS R13, [R8] ;  /* 0x00000000080d7984 */ /* 0x000f280000000800 */
[----:B------:R-:W5:Y:S01]  /*1500*/  LDS R15, [R8+0x200] ;  /* 0x00020000080f7984 */ /* 0x000f620000000800 */
[----:B0-2---:R-:W-:-:S02]  /*1510*/  FADD.FTZ R3, -R2, R3 ;  /* 0x0000000302037221 */ /* 0x005fc40000010100 */
[C---:B---3--:R-:W-:Y:S02]  /*1520*/  FADD.FTZ R11, -R2.reuse, R11 ;  /* 0x0000000b020b7221 */ /* 0x048fe40000010100 */
[----:B------:R-:W-:Y:S02]  /*1530*/  FMUL.FTZ R3, R3, 1.4426950216293334961 ;  /* 0x3fb8aa3b03037820 */ /* 0x000fe40000410000 */
[C---:B----4-:R-:W-:Y:S02]  /*1540*/  FADD.FTZ R13, -R2.reuse, R13 ;  /* 0x0000000d020d7221 */ /* 0x050fe40000010100 */
[----:B------:R-:W-:Y:S02]  /*1550*/  FMUL.FTZ R11, R11, 1.4426950216293334961 ;  /* 0x3fb8aa3b0b0b7820 */ /* 0x000fe40000410000 */
[----:B-----5:R-:W-:Y:S01]  /*1560*/  FADD.FTZ R15, -R2, R15 ;  /* 0x0000000f020f7221 */ /* 0x020fe20000010100 */
[----:B------:R-:W0:Y:S01]  /*1570*/  MUFU.EX2 R3, R3 ;  /* 0x0000000300037308 */ /* 0x000e220000000800 */
[----:B------:R-:W-:-:S02]  /*1580*/  FMUL.FTZ R13, R13, 1.4426950216293334961 ;  /* 0x3fb8aa3b0d0d7820 */ /* 0x000fc40000410000 */
[----:B------:R-:W-:-:S05]  /*1590*/  FMUL.FTZ R15, R15, 1.4426950216293334961 ;  /* 0x3fb8aa3b0f0f7820 */ /* 0x000fca0000410000 */
[----:B------:R-:W2:Y:S08]  /*15a0*/  MUFU.EX2 R11, R11 ;  /* 0x0000000b000b7308 */ /* 0x000eb00000000800 */
[----:B------:R-:W3:Y:S01]  /*15b0*/  MUFU.EX2 R13, R13 ;  /* 0x0000000d000d7308 */ /* 0x000ee20000000800 */
[----:B0-----:R0:W-:Y:S01]  /*15c0*/  STS [R8+-0x400], R3 ;  /* 0xfffc000308007388 */ /* 0x0011e20000000800 */
[----:B------:R-:W-:-:S06]  /*15d0*/  FADD.FTZ R9, R9, R3 ;  /* 0x0000000309097221 */ /* 0x000fcc0000010000 */
[----:B------:R-:W4:Y:S01]  /*15e0*/  MUFU.EX2 R15, R15 ;  /* 0x0000000f000f7308 */ /* 0x000f220000000800 */
[----:B--2---:R0:W-:Y:S01]  /*15f0*/  STS [R8+-0x200], R11 ;  /* 0xfffe000b08007388 */ /* 0x0041e20000000800 */
[----:B------:R-:W-:-:S03]  /*1600*/  FADD.FTZ R9, R9, R11 ;  /* 0x0000000b09097221 */ /* 0x000fc60000010000 */
[----:B---3--:R0:W-:Y:S01]  /*1610*/  STS [R8], R13 ;  /* 0x0000000d08007388 */ /* 0x0081e20000000800 */
[----:B------:R-:W-:-:S03]  /*1620*/  FADD.FTZ R9, R9, R13 ;  /* 0x0000000d09097221 */ /* 0x000fc60000010000 */
[----:B----4-:R0:W-:Y:S01]  /*1630*/  STS [R8+0x200], R15 ;  /* 0x0002000f08007388 */ /* 0x0101e20000000800 */
[----:B------:R-:W-:-:S03]  /*1640*/  FADD.FTZ R9, R9, R15 ;  /* 0x0000000f09097221 */ /* 0x000fc60000010000 */
.L_x_863:
[----:B------:R-:W-:Y:S05]  /*1650*/  BSYNC B0 ;  /* 0x0000000000007941 */ /* 0x000fea0003800000 */
.L_x_862:
        /* <DEDUP_REMOVED lines=43> */
.L_x_876:
        /* <DEDUP_REMOVED lines=8> */
.L_x_875:
[----:B------:R-:W-:Y:S05]  /*1990*/  BSYNC B1 ;  /* 0x0000000000017941 */ /* 0x000fea0003800000 */
.L_x_874:
        /* <DEDUP_REMOVED lines=10> */
.L_x_879:
        /* <DEDUP_REMOVED lines=9> */
[----:B------:R-:W-:Y:S04]  /*1ad0*/  LDS R27, [R9+0xa00] ;  /* 0x000a0000091b7984 */ /* 0x000fe80000000800 */
[----:B------:R-:W-:Y:S04]  /*1ae0*/  LDS R25, [R9+0xc00] ;  /* 0x000c000009197984 */ /* 0x000fe80000000800 */
[----:B------:R-:W0:Y:S02]  /*1af0*/  LDS R10, [R9+0xe00] ;  /* 0x000e0000090a7984 */ /* 0x000e240000000800 */
[----:B0-2---:R-:W-:-:S02]  /*1b00*/  FMUL.FTZ R24, R0, R12 ;  /* 0x0000000c00187220 */ /* 0x005fc40000410000 */
        /* <DEDUP_REMOVED lines=21> */
[C---:B--2---:R-:W-:Y:S01]  /*1c60*/  FMUL.FTZ R22, R0.reuse, R22 ;  /* 0x0000001600167220 */ /* 0x044fe20000410000 */
[----:B------:R-:W-:Y:S01]  /*1c70*/  STS [R9+0x600], R17 ;  /* 0x0006001109007388 */ /* 0x000fe20000000800 */
[----:B---3--:R-:W-:-:S03]  /*1c80*/  FMUL.FTZ R12, R0, R12 ;  /* 0x0000000c000c7220 */ /* 0x008fc60000410000 */
[----:B------:R-:W-:Y:S01]  /*1c90*/  STS [R9+0x800], R24 ;  /* 0x0008001809007388 */ /* 0x000fe20000000800 */
[----:B----4-:R-:W-:-:S03]  /*1ca0*/  FMUL.FTZ R20, R0, R20 ;  /* 0x0000001400147220 */ /* 0x010fc60000410000 */
[----:B------:R-:W-:Y:S01]  /*1cb0*/  STS [R9+0xa00], R26 ;  /* 0x000a001a09007388 */ /* 0x000fe20000000800 */
[----:B-1----:R-:W-:-:S03]  /*1cc0*/  FMUL.FTZ R18, R0, R18 ;  /* 0x0000001200127220 */ /* 0x002fc60000410000 */
        /* <DEDUP_REMOVED lines=11> */
.L_x_878:
[----:B------:R-:W-:Y:S05]  /*1d80*/  BSYNC B1 ;  /* 0x0000000000017941 */ /* 0x000fea0003800000 */
.L_x_877:
        /* <DEDUP_REMOVED lines=31> */
.L_x_881:
[----:B------:R-:W-:Y:S05]  /*1f80*/  BSYNC B1 ;  /* 0x0000000000017941 */ /* 0x000fea0003800000 */
.L_x_880:
        /* <DEDUP_REMOVED lines=14> */
.L_x_873:
[----:B------:R-:W-:Y:S05]  /*2070*/  BSYNC B0 ;  /* 0x0000000000007941 */ /* 0x000fea0003800000 */
.L_x_872:
        /* <DEDUP_REMOVED lines=8> */
[----:B------:R-:W-:Y:S02]  /*2100*/  ISETP.GT.U32.AND P1, PT, R9, 0x3e, PT ;  /* 0x0000003e0900780c */ /* 0x000fe40003f24070 */
[----:B------:R-:W-:Y:S02]  /*2110*/  ISETP.NE.OR P2, PT, R8, 0x40, P0 ;  /* 0x000000400800780c */ /* 0x000fe40000745670 */
[----:B------:R-:W-:Y:S01]  /*2120*/  ISETP.NE.OR P3, PT, R0, 0x20, P0 ;  /* 0x000000200000780c */ /* 0x000fe20000765670 */
[----:B------:R-:W-:Y:S07]  /*2130*/  @P4 BRA `(.L_x_883) ;  /* 0x0000010000004947 */ /* 0x000fee0003800000 */
[----:B------:R-:W-:Y:S01]  /*2140*/  IMAD R0, R6, c[0x0][0xc], RZ ;  /* 0x0000030006007a24 */ /* 0x000fe200078e02ff */
[----:B------:R-:W-:Y:S01]  /*2150*/  SHF.R.S32.HI R10, RZ, 0x1f, R7 ;  /* 0x0000001fff0a7819 */ /* 0x000fe20000011407 */
[----:B-1----:R-:W-:-:S02]  /*2160*/  IMAD R8, R5, c[0x0][0x14], RZ ;  /* 0x0000050005087a24 */ /* 0x002fc400078e02ff */
        /* <DEDUP_REMOVED lines=13> */
.L_x_883:
[----:B------:R-:W-:Y:S05]  /*2240*/  BSYNC B0 ;  /* 0x0000000000007941 */ /* 0x000fea0003800000 */
.L_x_882:
[----:B------:R-:W-:Y:S01]  /*2250*/  LEA.HI R13, R19, R19, RZ, 0x1 ;  /* 0x00000013130d7211 */ /* 0x000fe200078f08ff */
[----:B------:R-:W-:Y:S01]  /*2260*/  BAR.SYNC.DEFER_BLOCKING 0x0 ;  /* 0x0000000000007b1d */ /* 0x000fe20000010000 */
[C---:B------:R-:W-:Y:S01]  /*2270*/  ISETP.GT.OR P4, PT, R16.reuse, 0x3f, P0 ;  /* 0x0000003f1000780c */ /* 0x040fe20000784670 */
[----:B0-----:R-:W-:Y:S01]  /*2280*/  CS2R R8, SRZ ;  /* 0x0000000000087805 */ /* 0x001fe2000001ff00 */
[----:B------:R-:W-:Y:S01]  /*2290*/  SHF.R.S32.HI R13, RZ, 0x1, R13 ;  /* 0x00000001ff0d7819 */ /* 0x000fe2000001140d */
[----:B------:R-:W-:Y:S01]  /*22a0*/  CS2R R10, SRZ ;  /* 0x00000000000a7805 */ /* 0x000fe2000001ff00 */
[----:B------:R-:W-:Y:S01]  /*22b0*/  ISETP.GT.OR P5, PT, R16, 0x1f, P0 ;  /* 0x0000001f1000780c */ /* 0x000fe200007a4670 */
[----:B------:R-:W-:Y:S01]  /*22c0*/  BSSY B0, `(.L_x_884) ;  /* 0x000001b000007945 */ /* 0x000fe20003800000 */
        /* <DEDUP_REMOVED lines=26> */
.L_x_885:
[----:B------:R-:W-:Y:S05]  /*2470*/  BSYNC B0 ;  /* 0x0000000000007941 */ /* 0x000fea0003800000 */
.L_x_884:
        /* <DEDUP_REMOVED lines=8> */
[----:B------:R-:W1:Y:S01]  /*2500*/  LDS R29, [R4.X4+0x4a0] ;  /* 0x0004a000041d7984 */ /* 0x000e620000004800 */
[----:B0-2---:R-:W-:-:S03]  /*2510*/  FADD.FTZ R8, R8, R17 ;  /* 0x0000001108087221 */ /* 0x005fc60000010000 */
[----:B------:R-:W0:Y:S01]  /*2520*/  LDS R17, [R4.X4+0x320] ;  /* 0x0003200004117984 */ /* 0x000e220000004800 */
        /* <DEDUP_REMOVED lines=8> */
[----:B-1----:R-:W-:Y:S02]  /*25b0*/  FADD.FTZ R20, R20, R29 ;  /* 0x0000001d14147221 */ /* 0x002fe40000010000 */
[----:B0-----:R-:W-:Y:S02]  /*25c0*/  FADD.FTZ R14, R14, R17 ;  /* 0x000000110e0e7221 */ /* 0x001fe40000010000 */
        /* <DEDUP_REMOVED lines=8> */
[----:B0-----:R-:W-:Y:S02]  /*2650*/  FADD.FTZ R12, R12, R17 ;  /* 0x000000110c0c7221 */ /* 0x001fe40000010000 */
[----:B------:R-:W0:Y:S01]  /*2660*/  LDS R17, [R4.X4+0x520] ;  /* 0x0005200004117984 */ /* 0x000e220000004800 */
[----:B-1----:R-:W-:Y:S02]  /*2670*/  FADD.FTZ R23, R23, R16 ;  /* 0x0000001017177221 */ /* 0x002fe40000010000 */
[----:B--2---:R-:W-:Y:S02]  /*2680*/  FADD.FTZ R0, R0, R27 ;  /* 0x0000001b00007221 */ /* 0x004fe40000010000 */
[----:B---3--:R-:W-:-:S02]  /*2690*/  FADD.FTZ R21, R21, R22 ;  /* 0x0000001615157221 */ /* 0x008fc40000010000 */
[----:B0-----:R-:W-:Y:S02]  /*26a0*/  FADD.FTZ R18, R18, R17 ;  /* 0x0000001112127221 */ /* 0x001fe40000010000 */
.L_x_887:
[----:B------:R-:W-:Y:S05]  /*26b0*/  BSYNC B0 ;  /* 0x0000000000007941 */ /* 0x000fea0003800000 */
.L_x_886:
        /* <DEDUP_REMOVED lines=19> */
.L_x_889:
[----:B------:R-:W-:Y:S05]  /*27f0*/  BSYNC B0 ;  /* 0x0000000000007941 */ /* 0x000fea0003800000 */
.L_x_888:
[----:B------:R-:W-:Y:S06]  /*2800*/  BAR.SYNC.DEFER_BLOCKING 0x0 ;  /* 0x0000000000007b1d */ /* 0x000fec0000010000 */
[----:B------:R-:W-:Y:S01]  /*2810*/  BSSY B0, `(.L_x_890) ;  /* 0x0000023000007945 */ /* 0x000fe20003800000 */
[----:B------:R-:W-:Y:S05]  /*2820*/  @P5 BRA `(.L_x_891) ;  /* 0x0000021000005947 */ /* 0x000fea0003800000 */
[----:B------:R-:W3:Y:S04]  /*2830*/  LDS R17, [R4.X4+0x220] ;  /* 0x0002200004117984 */ /* 0x000ee80000004800 */
[----:B------:R-:W4:Y:S04]  /*2840*/  LDS R16, [R4.X4+0x260] ;  /* 0x0002600004107984 */ /* 0x000f280000004800 */
[----:B------:R-:W5:Y:S04]  /*2850*/  LDS R27, [R4.X4+0x2a0] ;  /* 0x0002a000041b7984 */ /* 0x000f680000004800 */
[----:B------:R-:W0:Y:S04]  /*2860*/  LDS R22, [R4.X4+0x360] ;  /* 0x0003600004167984 */ /* 0x000e280000004800 */
[----:B------:R-:W2:Y:S02]  /*2870*/  LDS R24, [R4.X4+0x3a0] ;  /* 0x0003a00004187984 */ /* 0x000ea40000004800 */
[----:B0-23--:R-:W-:-:S02]  /*2880*/  FADD.FTZ R8, R8, R17 ;  /* 0x0000001108087221 */ /* 0x00dfc40000010000 */
[----:B------:R-:W0:Y:S01]  /*2890*/  LDS R17, [R4.X4+0x320] ;  /* 0x0003200004117984 */ /* 0x000e220000004800 */
[----:B----4-:R-:W-:-:S03]  /*28a0*/  FADD.FTZ R9, R9, R16 ;  /* 0x0000001009097221 */ /* 0x010fc60000010000 */
[----:B------:R-:W2:Y:S01]  /*28b0*/  LDS R16, [R4.X4+0x2e0] ;  /* 0x0002e00004107984 */ /* 0x000ea20000004800 */
[----:B-----5:R-:W-:-:S03]  /*28c0*/  FADD.FTZ R10, R10, R27 ;  /* 0x0000001b0a0a7221 */ /* 0x020fc60000010000 */
[----:B------:R-:W3:Y:S01]  /*28d0*/  LDS R27, [R4.X4+0x3e0] ;  /* 0x0003e000041b7984 */ /* 0x000ee20000004800 */
[----:B------:R-:W-:Y:S02]  /*28e0*/  FADD.FTZ R15, R15, R22 ;  /* 0x000000160f0f7221 */ /* 0x000fe40000010000 */
[----:B------:R-:W-:Y:S02]  /*28f0*/  FADD.FTZ R3, R3, R24 ;  /* 0x0000001803037221 */ /* 0x000fe40000010000 */
[----:B0-----:R-:W-:Y:S02]  /*2900*/  FADD.FTZ R14, R14, R17 ;  /* 0x000000110e0e7221 */ /* 0x001fe40000010000 */
[----:B--2---:R-:W-:Y:S02]  /*2910*/  FADD.FTZ R11, R11, R16 ;  /* 0x000000100b0b7221 */ /* 0x004fe40000010000 */
[----:B---3--:R-:W-:Y:S01]  /*2920*/  FADD.FTZ R12, R12, R27 ;  /* 0x0000001b0c0c7221 */ /* 0x008fe20000010000 */
[----:B------:R-:W-:Y:S05]  /*2930*/  @P0 BRA `(.L_x_891) ;  /* 0x0000010000000947 */ /* 0x000fea0003800000 */
[----:B------:R-:W0:Y:S04]  /*2940*/  LDS R16, [R4.X4+0x420] ;  /* 0x0004200004107984 */ /* 0x000e280000004800 */
[----:B------:R-:W2:Y:S04]  /*2950*/  LDS R17, [R4.X4+0x460] ;  /* 0x0004600004117984 */ /* 0x000ea80000004800 */
[----:B------:R-:W3:Y:S04]  /*2960*/  LDS R27, [R4.X4+0x4a0] ;  /* 0x0004a000041b7984 */ /* 0x000ee80000004800 */
[----:B------:R-:W4:Y:S04]  /*2970*/  LDS R22, [R4.X4+0x560] ;  /* 0x0005600004167984 */ /* 0x000f280000004800 */
[----:B------:R-:W5:Y:S04]  /*2980*/  LDS R29, [R4.X4+0x5a0] ;  /* 0x0005a000041d7984 */ /* 0x000f680000004800 */
[----:B------:R-:W1:Y:S01]  /*2990*/  LDS R24, [R4.X4+0x5e0] ;  /* 0x0005e00004187984 */ /* 0x000e620000004800 */
[----:B0-----:R-:W-:-:S03]  /*29a0*/  FADD.FTZ R25, R25, R16 ;  /* 0x0000001019197221 */ /* 0x001fc60000010000 */
[----:B------:R-:W0:Y:S01]  /*29b0*/  LDS R16, [R4.X4+0x4e0] ;  /* 0x0004e00004107984 */ /* 0x000e220000004800 */
[----:B--2---:R-:W-:-:S03]  /*29c0*/  FADD.FTZ R2, R2, R17 ;  /* 0x0000001102027221 */ /* 0x004fc60000010000 */
[----:B------:R-:W2:Y:S01]  /*29d0*/  LDS R17, [R4.X4+0x520] ;  /* 0x0005200004117984 */ /* 0x000ea20000004800 */
[----:B---3--:R-:W-:Y:S02]  /*29e0*/  FADD.FTZ R20, R20, R27 ;  /* 0x0000001b14147221 */ /* 0x008fe40000010000 */
[----:B----4-:R-:W-:Y:S02]  /*29f0*/  FADD.FTZ R21, R21, R22 ;  /* 0x0000001615157221 */ /* 0x010fe40000010000 */
[----:B-----5:R-:W-:Y:S02]  /*2a00*/  FADD.FTZ R0, R0, R29 ;  /* 0x0000001d00007221 */ /* 0x020fe40000010000 */
[----:B-1----:R-:W-:Y:S02]  /*2a10*/  FADD.FTZ R19, R19, R24 ;  /* 0x0000001813137221 */ /* 0x002fe40000010000 */
[----:B0-----:R-:W-:Y:S02]  /*2a20*/  FADD.FTZ R23, R23, R16 ;  /* 0x0000001017177221 */ /* 0x001fe40000010000 */
[----:B--2---:R-:W-:-:S02]  /*2a30*/  FADD.FTZ R18, R18, R17 ;  /* 0x0000001112127221 */ /* 0x004fc40000010000 */
.L_x_891:
[----:B------:R-:W-:Y:S05]  /*2a40*/  BSYNC B0 ;  /* 0x0000000000007941 */ /* 0x000fea0003800000 */
.L_x_890:
[----:B------:R-:W-:Y:S06]  /*2a50*/  BAR.SYNC.DEFER_BLOCKING 0x0 ;  /* 0x0000000000007b1d */ /* 0x000fec0000010000 */
[----:B------:R-:W-:Y:S05]  /*2a60*/  @P1 EXIT ;  /* 0x000000000000194d */ /* 0x000fea0003800000 */
[----:B------:R-:W-:Y:S02]  /*2a70*/  IMAD R6, R6, c[0x0][0xc], RZ ;  /* 0x0000030006067a24 */ /* 0x000fe400078e02ff */
[----:B-1----:R-:W-:-:S02]  /*2a80*/  IMAD R17, R5, c[0x0][0x14], RZ ;  /* 0x0000050005117a24 */ /* 0x002fc400078e02ff */
[----:B0-2---:R-:W-:Y:S02]  /*2a90*/  IMAD R4, R6, c[0x0][0x14], RZ ;  /* 0x0000050006047a24 */ /* 0x005fe400078e02ff */
        /* <DEDUP_REMOVED lines=18> */
[----:B------:R-:W-:Y:S02]  /*2bc0*/  IADD3 R27, R13, 0x40, RZ ;  /* 0x000000400d1b7810 */ /* 0x000fe40007ffe0ff */
[----:B------:R-:W-:-:S02]  /*2bd0*/  PRMT R28, R7, 0x7610, R28 ;  /* 0x00007610071c7816 */ /* 0x000fc4000000001c */
[----:B------:R-:W-:Y:S02]  /*2be0*/  LEA.HI.X R9, R6, c[0x0][0x174], R9, 0x1, P1 ;  /* 0x00005d0006097a11 */ /* 0x000fe400008f0c09 */
[C---:B------:R-:W-:Y:S01]  /*2bf0*/  IADD3 R26, R13.reuse, 0x20, RZ ;  /* 0x000000200d1a7810 */ /* 0x040fe20007ffe0ff */
[----:B------:R0:W-:Y:S01]  /*2c00*/  STG.E.U16 [R4.64], R28 ;  /* 0x0000001c04007986 */ /* 0x0001e2000c101524 */
[----:B------:R-:W-:Y:S02]  /*2c10*/  IADD3 R6, R13, 0x30, RZ ;  /* 0x000000300d067810 */ /* 0x000fe40007ffe0ff */
[-C--:B------:R-:W-:Y:S02]  /*2c20*/  IADD3 R22, P2, R27, R17.reuse, RZ ;  /* 0x000000111b167210 */ /* 0x080fe40007f5e0ff */
[----:B------:R-:W-:Y:S02]  /*2c30*/  PRMT R29, R7, 0x7632, R29 ;  /* 0x00007632071d7816 */ /* 0x000fe4000000001d */
[----:B------:R-:W-:-:S02]  /*2c40*/  IADD3 R7, P0, R26, R17, RZ ;  /* 0x000000111a077210 */ /* 0x000fc40007f1e0ff */
[----:B------:R-:W-:Y:S01]  /*2c50*/  IADD3 R16, P1, R6, R17, RZ ;  /* 0x0000001106107210 */ /* 0x000fe20007f3e0ff */
[----:B------:R1:W-:Y:S01]  /*2c60*/  STG.E.U16 [R8.64], R29 ;  /* 0x0000001d08007986 */ /* 0x0003e2000c101524 */
[-C--:B------:R-:W-:Y:S02]  /*2c70*/  LEA.HI.X.SX32 R27, R27, R24.reuse, 0x1, P2 ;  /* 0x000000181b1b7211 */ /* 0x080fe400010f0eff */
[----:B0-----:R-:W-:Y:S02]  /*2c80*/  LEA R4, P2, R22, c[0x0][0x170], 0x1 ;  /* 0x00005c0016047a11 */ /* 0x001fe400078408ff */
[----:B------:R-:W-:Y:S02]  /*2c90*/  LEA.HI.X.SX32 R26, R26, R24, 0x1, P0 ;  /* 0x000000181a1a7211 */ /* 0x000fe400000f0eff */
[----:B------:R-:W-:Y:S02]  /*2ca0*/  LEA.HI.X R5, R22, c[0x0][0x174], R27, 0x1, P2 ;  /* 0x00005d0016057a11 */ /* 0x000fe400010f0c1b */
[----:B------:R-:W-:-:S02]  /*2cb0*/  IADD3 R22, R13, 0x50, RZ ;  /* 0x000000500d167810 */ /* 0x000fc40007ffe0ff */
[----:B------:R-:W-:Y:S02]  /*2cc0*/  F2FP.BF16.PACK_AB R14, R15, R14 ;  /* 0x0000000e0f0e723e */ /* 0x000fe400000010ff */
[----:B-1----:R-:W-:Y:S02]  /*2cd0*/  F2FP.BF16.PACK_AB R9, R11, R10 ;  /* 0x0000000a0b09723e */ /* 0x002fe400000010ff */
[----:B------:R-:W-:Y:S02]  /*2ce0*/  LEA.HI.X.SX32 R11, R6, R24, 0x1, P1 ;  /* 0x00000018060b7211 */ /* 0x000fe400008f0eff */
[----:B------:R-:W-:Y:S02]  /*2cf0*/  LEA R6, P0, R7, c[0x0][0x170], 0x1 ;  /* 0x00005c0007067a11 */ /* 0x000fe400078008ff */
[----:B------:R-:W-:Y:S02]  /*2d00*/  LEA R10, P1, R16, c[0x0][0x170], 0x1 ;  /* 0x00005c00100a7a11 */ /* 0x000fe400078208ff */
[----:B------:R-:W-:-:S02]  /*2d10*/  IADD3 R8, R13, 0x60, RZ ;  /* 0x000000600d087810 */ /* 0x000fc40007ffe0ff */
[----:B------:R-:W-:Y:S02]  /*2d20*/  LEA.HI.X R7, R7, c[0x0][0x174], R26, 0x1, P0 ;  /* 0x00005d0007077a11 */ /* 0x000fe400000f0c1a */
[C---:B------:R-:W-:Y:S02]  /*2d30*/  PRMT R28, R9.reuse, 0x7610, R28 ;  /* 0x00007610091c7816 */ /* 0x040fe4000000001c */
[----:B------:R-:W-:Y:S02]  /*2d40*/  PRMT R29, R9, 0x7632, R29 ;  /* 0x00007632091d7816 */ /* 0x000fe4000000001d */
[----:B------:R-:W-:Y:S01]  /*2d50*/  LEA.HI.X R11, R16, c[0x0][0x174], R11, 0x1, P1 ;  /* 0x00005d00100b7a11 */ /* 0x000fe200008f0c0b */
[----:B------:R0:W-:Y:S01]  /*2d60*/  STG.E.U16 [R6.64], R28 ;  /* 0x0000001c06007986 */ /* 0x0001e2000c101524 */
[-C--:B------:R-:W-:Y:S02]  /*2d70*/  IADD3 R9, P0, R22, R17.reuse, RZ ;  /* 0x0000001116097210 */ /* 0x080fe40007f1e0ff */
[----:B------:R-:W-:Y:S01]  /*2d80*/  IADD3 R16, P1, R8, R17, RZ ;  /* 0x0000001108107210 */ /* 0x000fe20007f3e0ff */
[----:B------:R1:W-:Y:S01]  /*2d90*/  STG.E.U16 [R10.64], R29 ;  /* 0x0000001d0a007986 */ /* 0x0003e2000c101524 */
[----:B------:R-:W-:-:S02]  /*2da0*/  IADD3 R26, R13, 0x70, RZ ;  /* 0x000000700d1a7810 */ /* 0x000fc40007ffe0ff */
[-C--:B------:R-:W-:Y:S02]  /*2db0*/  LEA.HI.X.SX32 R22, R22, R24.reuse, 0x1, P0 ;  /* 0x0000001816167211 */ /* 0x080fe400000f0eff */
[----:B------:R-:W-:Y:S02]  /*2dc0*/  LEA.HI.X.SX32 R27, R8, R24, 0x1, P1 ;  /* 0x00000018081b7211 */ /* 0x000fe400008f0eff */
[----:B------:R-:W-:Y:S02]  /*2dd0*/  LEA R8, P1, R16, c[0x0][0x170], 0x1 ;  /* 0x00005c0010087a11 */ /* 0x000fe400078208ff */
[C---:B0-----:R-:W-:Y:S02]  /*2de0*/  LEA R6, P0, R9.reuse, c[0x0][0x170], 0x1 ;  /* 0x00005c0009067a11 */ /* 0x041fe400078008ff */
[----:B------:R-:W-:Y:S02]  /*2df0*/  IADD3 R15, P2, R26, R17, RZ ;  /* 0x000000111a0f7210 */ /* 0x000fe40007f5e0ff */
[----:B------:R-:W-:-:S02]  /*2e00*/  LEA.HI.X R7, R9, c[0x0][0x174], R22, 0x1, P0 ;  /* 0x00005d0009077a11 */ /* 0x000fc400000f0c16 */
[----:B------:R-:W-:Y:S02]  /*2e10*/  LEA.HI.X R9, R16, c[0x0][0x174], R27, 0x1, P1 ;  /* 0x00005d0010097a11 */ /* 0x000fe400008f0c1b */
[----:B------:R-:W-:Y:S02]  /*2e20*/  PRMT R16, R14, 0x7610, R16 ;  /* 0x000076100e107816 */ /* 0x000fe40000000010 */
[----:B------:R-:W-:Y:S02]  /*2e30*/  LEA.HI.X.SX32 R26, R26, R24, 0x1, P2 ;  /* 0x000000181a1a7211 */ /* 0x000fe400010f0eff */
[C---:B-1----:R-:W-:Y:S01]  /*2e40*/  LEA R10, P2, R15.reuse, c[0x0][0x170], 0x1 ;  /* 0x00005c000f0a7a11 */ /* 0x042fe200078408ff */
[----:B------:R0:W-:Y:S01]  /*2e50*/  STG.E.U16 [R4.64], R16 ;  /* 0x0000001004007986 */ /* 0x0001e2000c101524 */
[----:B------:R-:W-:Y:S02]  /*2e60*/  F2FP.BF16.PACK_AB R3, R12, R3 ;  /* 0x000000030c03723e */ /* 0x000fe400000010ff */
[----:B------:R-:W-:-:S02]  /*2e70*/  LEA.HI.X R11, R15, c[0x0][0x174], R26, 0x1, P2 ;  /* 0x00005d000f0b7a11 */ /* 0x000fc400010f0c1a */
[C---:B------:R-:W-:Y:S02]  /*2e80*/  IADD3 R15, R13.reuse, 0x80, RZ ;  /* 0x000000800d0f7810 */ /* 0x040fe40007ffe0ff */
[----:B------:R-:W-:Y:S02]  /*2e90*/  PRMT R28, R14, 0x7632, R28 ;  /* 0x000076320e1c7816 */ /* 0x000fe4000000001c */
[C---:B------:R-:W-:Y:S02]  /*2ea0*/  IADD3 R12, R13.reuse, 0x90, RZ ;  /* 0x000000900d0c7810 */ /* 0x040fe40007ffe0ff */
[C---:B------:R-:W-:Y:S01]  /*2eb0*/  IADD3 R27, R13.reuse, 0xa0, RZ ;  /* 0x000000a00d1b7810 */ /* 0x040fe20007ffe0ff */
[----:B------:R1:W-:Y:S01]  /*2ec0*/  STG.E.U16 [R6.64], R28 ;  /* 0x0000001c06007986 */ /* 0x0003e2000c101524 */
[C---:B0-----:R-:W-:Y:S02]  /*2ed0*/  IADD3 R16, R13.reuse, 0xd0, RZ ;  /* 0x000000d00d107810 */ /* 0x041fe40007ffe0ff */
[----:B------:R-:W-:-:S02]  /*2ee0*/  IADD3 R26, R13, 0xb0, RZ ;  /* 0x000000b00d1a7810 */ /* 0x000fc40007ffe0ff */
[C---:B------:R-:W-:Y:S02]  /*2ef0*/  IADD3 R14, R13.reuse, 0xc0, RZ ;  /* 0x000000c00d0e7810 */ /* 0x040fe40007ffe0ff */
[C---:B------:R-:W-:Y:S02]  /*2f00*/  IADD3 R22, R13.reuse, 0xe0, RZ ;  /* 0x000000e00d167810 */ /* 0x040fe40007ffe0ff */
[----:B------:R-:W-:Y:S02]  /*2f10*/  IADD3 R4, R13, 0xf0, RZ ;  /* 0x000000f00d047810 */ /* 0x000fe40007ffe0ff */
[C---:B------:R-:W-:Y:S02]  /*2f20*/  PRMT R5, R3.reuse, 0x7610, R5 ;  /* 0x0000761003057816 */ /* 0x040fe40000000005 */
[----:B------:R-:W-:Y:S02]  /*2f30*/  PRMT R29, R3, 0x7632, R29 ;  /* 0x00007632031d7816 */ /* 0x000fe4000000001d */
[-C--:B------:R-:W-:Y:S01]  /*2f40*/  IADD3 R13, P0, R16, R17.reuse, RZ ;  /* 0x00000011100d7210 */ /* 0x080fe20007f1e0ff */
[----:B------:R0:W-:Y:S01]  /*2f50*/  STG.E.U16 [R8.64], R5 ;  /* 0x0000000508007986 */ /* 0x0001e2000c101524 */
[----:B------:R-:W-:-:S02]  /*2f60*/  IADD3 R3, P5, R15, R17, RZ ;  /* 0x000000110f037210 */ /* 0x000fc40007fbe0ff */
[-C--:B------:R-:W-:Y:S01]  /*2f70*/  LEA.HI.X.SX32 R16, R16, R24.reuse, 0x1, P0 ;  /* 0x0000001810107211 */ /* 0x080fe200000f0eff */
[----:B------:R2:W-:Y:S01]  /*2f80*/  STG.E.U16 [R10.64], R29 ;  /* 0x0000001d0a007986 */ /* 0x0005e2000c101524 */
[----:B------:R-:W-:Y:S02]  /*2f90*/  F2FP.BF16.PACK_AB R25, R2, R25 ;  /* 0x000000190219723e */ /* 0x000fe400000010ff */
[----:B-1----:R-:W-:Y:S02]  /*2fa0*/  LEA.HI.X.SX32 R6, R15, R24, 0x1, P5 ;  /* 0x000000180f067211 */ /* 0x002fe400028f0eff */
[----:B------:R-:W-:Y:S02]  /*2fb0*/  LEA R2, P0, R3, c[0x0][0x170], 0x1 ;  /* 0x00005c0003027a11 */ /* 0x000fe400078008ff */
[-C--:B------:R-:W-:Y:S02]  /*2fc0*/  IADD3 R7, P3, R27, R17.reuse, RZ ;  /* 0x000000111b077210 */ /* 0x080fe40007f7e0ff */
[----:B0-----:R-:W-:-:S02]  /*2fd0*/  IADD3 R5, P4, R12, R17, RZ ;  /* 0x000000110c057210 */ /* 0x001fc40007f9e0ff */
[-C--:B------:R-:W-:Y:S02]  /*2fe0*/  IADD3 R9, P2, R26, R17.reuse, RZ ;  /* 0x000000111a097210 */ /* 0x080fe40007f5e0ff */
[-C--:B--2---:R-:W-:Y:S02]  /*2ff0*/  IADD3 R11, P1, R14, R17.reuse, RZ ;  /* 0x000000110e0b7210 */ /* 0x084fe40007f3e0ff */
[-C--:B------:R-:W-:Y:S02]  /*3000*/  IADD3 R15, P5, R22, R17.reuse, RZ ;  /* 0x00000011160f7210 */ /* 0x080fe40007fbe0ff */
[----:B------:R-:W-:Y:S02]  /*3010*/  IADD3 R17, P6, R4, R17, RZ ;  /* 0x0000001104117210 */ /* 0x000fe40007fde0ff */
[----:B------:R-:W-:Y:S02]  /*3020*/  LEA.HI.X R3, R3, c[0x0][0x174], R6, 0x1, P0 ;  /* 0x00005d0003037a11 */ /* 0x000fe400000f0c06 */
[----:B------:R-:W-:-:S02]  /*3030*/  LEA.HI.X.SX32 R10, R27, R24, 0x1, P3 ;  /* 0x000000181b0a7211 */ /* 0x000fc400018f0eff */
[----:B------:R-:W-:Y:S01]  /*3040*/  LEA R6, P0, R7, c[0x0][0x170], 0x1 ;  /* 0x00005c0007067a11 */ /* 0x000fe200078008ff */
[----:B------:R0:W-:Y:S01]  /*3050*/  STG.E.U16 [R2.64], R25 ;  /* 0x0000001902007986 */ /* 0x0001e2000c101524 */
[-C--:B------:R-:W-:Y:S02]  /*3060*/  LEA.HI.X.SX32 R8, R12, R24.reuse, 0x1, P4 ;  /* 0x000000180c087211 */ /* 0x080fe400020f0eff */
[-C--:B------:R-:W-:Y:S02]  /*3070*/  LEA.HI.X.SX32 R12, R26, R24.reuse, 0x1, P2 ;  /* 0x000000181a0c7211 */ /* 0x080fe400010f0eff */
[-C--:B------:R-:W-:Y:S02]  /*3080*/  LEA.HI.X.SX32 R14, R14, R24.reuse, 0x1, P1 ;  /* 0x000000180e0e7211 */ /* 0x080fe400008f0eff */
[-C--:B------:R-:W-:Y:S02]  /*3090*/  LEA.HI.X.SX32 R22, R22, R24.reuse, 0x1, P5 ;  /* 0x0000001816167211 */ /* 0x080fe400028f0eff */
[----:B------:R-:W-:-:S02]  /*30a0*/  LEA.HI.X.SX32 R24, R4, R24, 0x1, P6 ;  /* 0x0000001804187211 */ /* 0x000fc400030f0eff */
[----:B------:R-:W-:Y:S02]  /*30b0*/  LEA R4, P1, R5, c[0x0][0x170], 0x1 ;  /* 0x00005c0005047a11 */ /* 0x000fe400078208ff */
[----:B------:R-:W-:Y:S02]  /*30c0*/  LEA.HI.X R7, R7, c[0x0][0x174], R10, 0x1, P0 ;  /* 0x00005d0007077a11 */ /* 0x000fe400000f0c0a */
[----:B------:R-:W-:Y:S02]  /*30d0*/  LEA R10, P0, R11, c[0x0][0x170], 0x1 ;  /* 0x00005c000b0a7a11 */ /* 0x000fe400078008ff */
[----:B------:R-:W-:Y:S02]  /*30e0*/  LEA.HI.X R5, R5, c[0x0][0x174], R8, 0x1, P1 ;  /* 0x00005d0005057a11 */ /* 0x000fe400008f0c08 */
[----:B------:R-:W-:Y:S02]  /*30f0*/  LEA R8, P1, R9, c[0x0][0x170], 0x1 ;  /* 0x00005c0009087a11 */ /* 0x000fe400078208ff */
[----:B------:R-:W-:-:S02]  /*3100*/  LEA.HI.X R11, R11, c[0x0][0x174], R14, 0x1, P0 ;  /* 0x00005d000b0b7a11 */ /* 0x000fc400000f0c0e */
[----:B------:R-:W-:Y:S02]  /*3110*/  LEA R14, P0, R15, c[0x0][0x170], 0x1 ;  /* 0x00005c000f0e7a11 */ /* 0x000fe400078008ff */
[----:B------:R-:W-:Y:S02]  /*3120*/  LEA.HI.X R9, R9, c[0x0][0x174], R12, 0x1, P1 ;  /* 0x00005d0009097a11 */ /* 0x000fe400008f0c0c */
[----:B------:R-:W-:Y:S02]  /*3130*/  LEA R12, P1, R13, c[0x0][0x170], 0x1 ;  /* 0x00005c000d0c7a11 */ /* 0x000fe400078208ff */
[--C-:B------:R-:W-:Y:S02]  /*3140*/  LEA.HI.X R15, R15, c[0x0][0x174], R22.reuse, 0x1, P0 ;  /* 0x00005d000f0f7a11 */ /* 0x100fe400000f0c16 */
[----:B------:R-:W-:Y:S02]  /*3150*/  F2FP.BF16.PACK_AB R20, R23, R20 ;  /* 0x000000141714723e */ /* 0x000fe400000010ff */
[----:B------:R-:W-:-:S02]  /*3160*/  PRMT R22, R25, 0x7632, R22 ;  /* 0x0000763219167816 */ /* 0x000fc40000000016 */
[----:B------:R-:W-:Y:S02]  /*3170*/  F2FP.BF16.PACK_AB R18, R21, R18 ;  /* 0x000000121512723e */ /* 0x000fe400000010ff */
[----:B------:R-:W-:Y:S01]  /*3180*/  LEA.HI.X R13, R13, c[0x0][0x174], R16, 0x1, P1 ;  /* 0x00005d000d0d7a11 */ /* 0x000fe200008f0c10 */
[----:B------:R1:W-:Y:S01]  /*3190*/  STG.E.U16 [R4.64], R22 ;  /* 0x0000001604007986 */ /* 0x0003e2000c101524 */
[----:B------:R-:W-:Y:S02]  /*31a0*/  LEA R16, P1, R17, c[0x0][0x170], 0x1 ;  /* 0x00005c0011107a11 */ /* 0x000fe400078208ff */
[----:B0-----:R-:W-:Y:S01]  /*31b0*/  PRMT R3, R20, 0x7632, R3 ;  /* 0x0000763214037816 */ /* 0x001fe20000000003 */
[----:B------:R-:W-:Y:S01]  /*31c0*/  STG.E.U16 [R6.64], R20 ;  /* 0x0000001406007986 */ /* 0x000fe2000c101524 */
[----:B------:R-:W-:Y:S02]  /*31d0*/  F2FP.BF16.PACK_AB R0, R19, R0 ;  /* 0x000000001300723e */ /* 0x000fe400000010ff */
[----:B------:R-:W-:Y:S01]  /*31e0*/  LEA.HI.X R17, R17, c[0x0][0x174], R24, 0x1, P1 ;  /* 0x00005d0011117a11 */ /* 0x000fe200008f0c18 */
[----:B------:R-:W-:Y:S01]  /*31f0*/  STG.E.U16 [R8.64], R3 ;  /* 0x0000000308007986 */ /* 0x000fe2000c101524 */
[----:B------:R-:W-:-:S02]  /*3200*/  PRMT R2, R0, 0x7632, R2 ;  /* 0x0000763200027816 */ /* 0x000fc40000000002 */
[----:B-1----:R-:W-:Y:S01]  /*3210*/  PRMT R5, R18, 0x7632, R5 ;  /* 0x0000763212057816 */ /* 0x002fe20000000005 */
[----:B------:R-:W-:Y:S04]  /*3220*/  STG.E.U16 [R10.64], R18 ;  /* 0x000000120a007986 */ /* 0x000fe8000c101524 */
[----:B------:R-:W-:Y:S04]  /*3230*/  STG.E.U16 [R12.64], R5 ;  /* 0x000000050c007986 */ /* 0x000fe8000c101524 */
[----:B------:R-:W-:Y:S04]  /*3240*/  STG.E.U16 [R14.64], R0 ;  /* 0x000000000e007986 */ /* 0x000fe8000c101524 */
[----:B------:R-:W-:Y:S01]  /*3250*/  STG.E.U16 [R16.64], R2 ;  /* 0x0000000210007986 */ /* 0x000fe2000c101524 */
[----:B------:R-:W-:Y:S05]  /*3260*/  EXIT ;  /* 0x000000000000794d */ /* 0x000fea0003800000 */
.L_x_859:
[----:B------:R-:W-:Y:S01]  /*3270*/  MOV R2, 0x0 ;  /* 0x0000000000027802 */ /* 0x000fe20000000f00 */
[----:B------:R-:W-:-:S02]  /*3280*/  IMAD.MOV.U32 R4, RZ, RZ, c[0x4][0x178] ;  /* 0x01005e00ff047624 */ /* 0x000fc400078e00ff */
[----:B-1----:R-:W-:Y:S02]  /*3290*/  IMAD.MOV.U32 R5, RZ, RZ, c[0x4][0x17c] ;  /* 0x01005f00ff057624 */ /* 0x002fe400078e00ff */
        /* <DEDUP_REMOVED lines=17> */
.L_x_860:
[----:B------:R-:W-:Y:S01]  /*33b0*/  IMAD.MOV.U32 R9, RZ, RZ, -0x800001 ;  /* 0xff7fffffff097424 */ /* 0x000fe200078e00ff */
[----:B------:R-:W-:Y:S01]  /*33c0*/  MOV R2, 0x3410 ;  /* 0x0000341000027802 */ /* 0x000fe20000000f00 */
[----:B------:R-:W-:Y:S02]  /*33d0*/  IMAD.MOV.U32 R10, RZ, RZ, 0x10 ;  /* 0x00000010ff0a7424 */ /* 0x000fe400078e00ff */
[----:B------:R-:W-:Y:S02]  /*33e0*/  IMAD.MOV.U32 R11, RZ, RZ, 0x1f ;  /* 0x0000001fff0b7424 */ /* 0x000fe400078e00ff */
[----:B------:R-:W-:Y:S02]  /*33f0*/  IMAD.MOV.U32 R12, RZ, RZ, -0x1 ;  /* 0xffffffffff0c7424 */ /* 0x000fe400078e00ff */
[----:B-1----:R-:W-:Y:S05]  /*3400*/  CALL.REL.NOINC `($__internal_18_$__cuda_sm70_shflsync_bfly_p) ;  /* 0x0000014000007944 */ /* 0x002fea0003c00000 */
[----:B-1----:R-:W-:Y:S01]  /*3410*/  IMAD.MOV.U32 R2, RZ, RZ, R10 ;  /* 0x000000ffff027224 */ /* 0x002fe200078e000a */
[----:B0-----:R-:W-:Y:S05]  /*3420*/  BRA `(.L_x_892) ;  /* 0xffffd2a000007947 */ /* 0x001fea000383ffff */
.L_x_861:
[----:B------:R-:W-:Y:S01]  /*3430*/  IMAD.MOV.U32 R10, RZ, RZ, 0x8 ;  /* 0x00000008ff0a7424 */ /* 0x000fe200078e00ff */
[----:B------:R-:W-:Y:S01]  /*3440*/  MOV R2, 0x3480 ;  /* 0x0000348000027802 */ /* 0x000fe20000000f00 */
[----:B------:R-:W-:Y:S02]  /*3450*/  IMAD.MOV.U32 R11, RZ, RZ, 0x1f ;  /* 0x0000001fff0b7424 */ /* 0x000fe400078e00ff */
[----:B------:R-:W-:-:S02]  /*3460*/  IMAD.MOV.U32 R12, RZ, RZ, -0x1 ;  /* 0xffffffffff0c7424 */ /* 0x000fc400078e00ff */
[----:B-1----:R-:W-:Y:S05]  /*3470*/  CALL.REL.NOINC `($__internal_18_$__cuda_sm70_shflsync_bfly_p) ;  /* 0x000000d000007944 */ /* 0x002fea0003c00000 */
[----:B01----:R-:W-:Y:S01]  /*3480*/  FMNMX.FTZ R9, R9, R10, !PT ;  /* 0x0000000a09097209 */ /* 0x003fe20007810000 */
[----:B------:R-:W-:Y:S01]  /*3490*/  IMAD.MOV.U32 R10, RZ, RZ, 0x4 ;  /* 0x00000004ff0a7424 */ /* 0x000fe200078e00ff */
[----:B------:R-:W-:Y:S01]  /*34a0*/  MOV R2, 0x34e0 ;  /* 0x000034e000027802 */ /* 0x000fe20000000f00 */
[----:B------:R-:W-:-:S02]  /*34b0*/  IMAD.MOV.U32 R11, RZ, RZ, 0x1f ;  /* 0x0000001fff0b7424 */ /* 0x000fc400078e00ff */
[----:B------:R-:W-:Y:S02]  /*34c0*/  IMAD.MOV.U32 R12, RZ, RZ, -0x1 ;  /* 0xffffffffff0c7424 */ /* 0x000fe400078e00ff */
[----:B------:R-:W-:Y:S05]  /*34d0*/  CALL.REL.NOINC `($__internal_18_$__cuda_sm70_shflsync_bfly_p) ;  /* 0x0000007000007944 */ /* 0x000fea0003c00000 */
[----:B01----:R-:W-:Y:S01]  /*34e0*/  FMNMX.FTZ R9, R9, R10, !PT ;  /* 0x0000000a09097209 */ /* 0x003fe20007810000 */
[----:B------:R-:W-:Y:S01]  /*34f0*/  IMAD.MOV.U32 R10, RZ, RZ, 0x2 ;  /* 0x00000002ff0a7424 */ /* 0x000fe200078e00ff */
[----:B------:R-:W-:Y:S01]  /*3500*/  MOV R2, 0x3540 ;  /* 0x0000354000027802 */ /* 0x000fe20000000f00 */
[----:B------:R-:W-:Y:S02]  /*3510*/  IMAD.MOV.U32 R11, RZ, RZ, 0x1f ;  /* 0x0000001fff0b7424 */ /* 0x000fe400078e00ff */
[----:B------:R-:W-:Y:S02]  /*3520*/  IMAD.MOV.U32 R12, RZ, RZ, -0x1 ;  /* 0xffffffffff0c7424 */ /* 0x000fe400078e00ff */
[----:B------:R-:W-:Y:S05]  /*3530*/  CALL.REL.NOINC `($__internal_18_$__cuda_sm70_shflsync_bfly_p) ;  /* 0x0000001000007944 */ /* 0x000fea0003c00000 */
[----:B01----:R-:W-:Y:S05]  /*3540*/  BRA `(.L_x_893) ;  /* 0xffffd20000007947 */ /* 0x003fea000383ffff */
        .weak           $__internal_18_$__cuda_sm70_shflsync_bfly_p
        .type           $__internal_18_$__cuda_sm70_shflsync_bfly_p,@function
        .size           $__internal_18_$__cuda_sm70_shflsync_bfly_p,(.L_x_24679 - $__internal_18_$__cuda_sm70_shflsync_bfly_p)
$__internal_18_$__cuda_sm70_shflsync_bfly_p:
[----:B------:R-:W-:Y:S01]  /*3550*/  IMAD.MOV.U32 R3, RZ, RZ, 0x0 ;  /* 0x00000000ff037424 */ /* 0x000fe200078e00ff */
[----:B------:R-:W-:Y:S04]  /*3560*/  WARPSYNC R12 ;  /* 0x0000000c00007348 */ /* 0x000fe80003800000 */
[----:B------:R0:W1:Y:S01]  /*3570*/  SHFL.BFLY PT, R10, R9, R10, R11 ;  /* 0x0c00000a090a7389 */ /* 0x00006200000e000b */
[----:B------:R-:W-:Y:S05]  /*3580*/  RET.REL.NODEC R2 `(_ZN4vllm25paged_attention_v2_kernelI13__nv_bfloat16hLi256ELi16ELi128ELNS_18Fp8KVCacheDataTypeE2ELb0ELi512EEEvPfS3_PT_PKS4_PKT0_SA_ifPKiSC_iPKfiiiSE_SE_iiiii) ;  /* 0xffffca7002007950 */ /* 0x000fea0003c3ffff */
.L_x_894:
        /* <DEDUP_REMOVED lines=15> */
.L_x_24679:


//--------------------- .text._ZN4vllm25paged_attention_v2_kernelI13__nv_bfloat16hLi192ELi16ELi128ELNS_18Fp8KVCacheDataTypeE2ELb0ELi512EEEvPfS3_PT_PKS4_PKT0_SA_ifPKiSC_iPKfiiiSE_SE_iiiii --------------------------
	.section	.text._ZN4vllm25paged_attention_v2_kernelI13__nv_bfloat16hLi192ELi16ELi128ELNS_18Fp8KVCacheDataTypeE2ELb0ELi512EEEvPfS3_PT_PKS4_PKT0_SA_ifPKiSC_iPKfiiiSE_SE_iiiii,"ax",@progbits
	.sectioninfo	@"SHI_REGISTERS=32"
	.align	128
        .global         _ZN4vllm25paged_attention_v2_kernelI13__nv_bfloat16hLi192ELi16ELi128ELNS_18Fp8KVCacheDataTypeE2ELb0ELi512EEEvPfS3_PT_PKS4_PKT0_SA_ifPKiSC_iPKfiiiSE_SE_iiiii
        .type           _ZN4vllm25paged_attention_v2_kernelI13__nv_bfloat16hLi192ELi16ELi128ELNS_18Fp8KVCacheDataTypeE2ELb0ELi512EEEvPfS3_PT_PKS4_PKT0_SA_ifPKiSC_iPKfiiiSE_SE_iiiii,@function
        .size           _ZN4vllm25paged_attention_v2_kernelI13__nv_bfloat16hLi192ELi16ELi128ELNS_18Fp8KVCacheDataTypeE2ELb0ELi512EEEvPfS3_PT_PKS4_PKT0_SA_ifPKiSC_iPKfiiiSE_SE_iiiii,(.L_x_24680 - _ZN4vllm25paged_attention_v2_kernelI13__nv_bfloat16hLi192ELi16ELi128ELNS_18Fp8KVCacheDataTypeE2ELb0ELi512EEEvPfS3_PT_PKS4_PKT0_SA_ifPKiSC_iPKfiiiSE_SE_iiiii)
        .other          _ZN4vllm25paged_attention_v2_kernelI13__nv_bfloat16hLi192ELi16ELi128ELNS_18Fp8KVCacheDataTypeE2ELb0ELi512EEEvPfS3_PT_PKS4_PKT0_SA_ifPKiSC_iPKfiiiSE_SE_iiiii,@"STO_CUDA_ENTRY STV_DEFAULT"
_ZN4vllm25paged_attention_v2_kernelI13__nv_bfloat16hLi192ELi16ELi128ELNS_18Fp8KVCacheDataTypeE2ELb0ELi512EEEvPfS3_PT_PKS4_PKT0_SA_ifPKiSC_iPKfiiiSE_SE_iiiii:
.text._ZN4vllm25paged_attention_v2_kernelI13__nv_bfloat16hLi192ELi16ELi128ELNS_18Fp8KVCacheDataTypeE2ELb0ELi512EEEvPfS3_PT_PKS4_PKT0_SA_ifPKiSC_iPKfiiiSE_SE_iiiii:
        /* <DEDUP_REMOVED lines=27> */
[----:B------:R-:W-:Y:S01]  /*01b0*/  SHF.R.S32.HI R12, RZ, 0x5, R12 ;  /* 0x00000005ff0c7819 */ /* 0x000fe2000001140c */
[----:B------:R-:W-:Y:S02]  /*01c0*/  IMAD.IADD R20, R16, 0x1, -R5 ;  /* 0x0000000110147824 */ /* 0x000fe400078e0a05 */
[----:B------:R-:W-:Y:S01]  /*01d0*/  IMAD.IADD R21, R2, 0x1, -R17 ;  /* 0x0000000102157824 */ /* 0x000fe200078e0a11 */
[----:B------:R-:W-:Y:S05]  /*01e0*/  @P0 BRA `(.L_x_896) ;  /* 0x0000047000000947 */ /* 0x000fea0003800000 */
[----:B------:R-:W-:Y:S01]  /*01f0*/  LEA.HI R3, R16, R16, RZ, 0x1 ;  /* 0x0000001010037211 */ /* 0x000fe200078f08ff */
[----:B------:R-:W-:Y:S01]  /*0200*/  IMAD R6, R14, c[0x0][0x1b8], RZ ;  /* 0x00006e000e067a24 */ /* 0x000fe200078e02ff */
[----:B------:R-:W-:Y:S02]  /*0210*/  BSSY B1, `(.L_x_897) ;  /* 0x0000025000017945 */ /* 0x000fe40003800000 */
[----:B------:R-:W-:Y:S02]  /*0220*/  SHF.R.S32.HI R4, RZ, 0x1, R3 ;  /* 0x00000001ff047819 */ /* 0x000fe40000011403 */
[----:B------:R-:W-:-:S02]  /*0230*/  LOP3.LUT R25, R3, 0xfffffffe, RZ, 0xc0, !PT ;  /* 0xfffffffe03197812 */ /* 0x000fc400078ec0ff */
[----:B------:R-:W-:Y:S02]  /*0240*/  IMNMX R5, R4, -0x28, !PT ;  /* 0xffffffd804057817 */ /* 0x000fe40007800200 */
[----:B------:R-:W-:Y:S01]  /*0250*/  SHF.R.S32.HI R8, RZ, 0x1f, R6 ;  /* 0x0000001fff087819 */ /* 0x000fe20000011406 */
[----:B------:R-:W-:Y:S01]  /*0260*/  IMAD.IADD R25, R16, 0x1, -R25 ;  /* 0x0000000110197824 */ /* 0x000fe200078e0a19 */
[----:B------:R-:W-:-:S04]  /*0270*/  IADD3 R5, -R4, 0x3f, R5 ;  /* 0x0000003f04057810 */ /* 0x000fc80007ffe105 */
[C---:B------:R-:W-:Y:S02]  /*0280*/  LEA.HI R2, R5.reuse, 0x1, RZ, 0x1a ;  /* 0x0000000105027811 */ /* 0x040fe400078fd0ff */
[----:B------:R-:W-:Y:S02]  /*0290*/  ISETP.GE.U32.AND P0, PT, R5, 0xc0, PT ;  /* 0x000000c00500780c */ /* 0x000fe40003f06070 */
[----:B------:R-:W-:Y:S02]  /*02a0*/  LOP3.LUT P1, R2, R2, 0x3, RZ, 0xc0, !PT ;  /* 0x0000000302027812 */ /* 0x000fe4000782c0ff */
[----:B------:R-:W-:-:S11]  /*02b0*/  SHF.R.S32.HI R5, RZ, 0x1f, R13 ;  /* 0x0000001fff057819 */ /* 0x000fd6000001140d */
[----:B------:R-:W-:Y:S05]  /*02c0*/  @!P1 BRA `(.L_x_898) ;  /* 0x0000019000009947 */ /* 0x000fea0003800000 */
[----:B------:R-:W-:Y:S02]  /*02d0*/  IMAD.SHL.U32 R10, R4, 0x8, RZ ;  /* 0x00000008040a7824 */ /* 0x000fe400078e00ff */
[----:B------:R-:W-:Y:S02]  /*02e0*/  IMAD.MOV.U32 R7, RZ, RZ, R2 ;  /* 0x000000ffff077224 */ /* 0x000fe400078e0002 */
[C-C-:B------:R-:W-:Y:S02]  /*02f0*/  IMAD R3, R25.reuse, 0x4, R10.reuse ;  /* 0x0000000419037824 */ /* 0x140fe400078e020a */
[----:B------:R-:W-:-:S03]  /*0300*/  IMAD R10, R25, 0xc0, R10 ;  /* 0x000000c0190a7824 */ /* 0x000fc600078e020a */
[----:B------:R-:W-:Y:S02]  /*0310*/  IADD3 R24, P1, P2, R6, R3, R13 ;  /* 0x0000000306187210 */ /* 0x000fe40007a3e00d */
[----:B------:R-:W-:Y:S02]  /*0320*/  SHF.R.S32.HI R3, RZ, 0x1f, R3 ;  /* 0x0000001fff037819 */ /* 0x000fe40000011403 */
[----:B------:R-:W-:Y:S02]  /*0330*/  LEA R23, P3, R24, c[0x0][0x178], 0x1 ;  /* 0x00005e0018177a11 */ /* 0x000fe400078608ff */
[----:B------:R-:W-:Y:S02]  /*0340*/  IADD3.X R3, R8, R3, R5, P1, P2 ;  /* 0x0000000308037210 */ /* 0x000fe40000fe4405 */
[----:B------:R-:W-:Y:S02]  /*0350*/  IADD3 R23, P1, R23, 0x4, RZ ;  /* 0x0000000417177810 */ /* 0x000fe40007f3e0ff */
[----:B------:R-:W-:-:S02]  /*0360*/  LEA.HI.X R24, R24, c[0x0][0x17c], R3, 0x1, P3 ;  /* 0x00005f0018187a11 */ /* 0x000fc400018f0c03 */
[----:B------:R-:W-:-:S03]  /*0370*/  IADD3 R10, R10, 0x4, RZ ;  /* 0x000000040a0a7810 */ /* 0x000fc60007ffe0ff */
[----:B------:R-:W-:Y:S02]  /*0380*/  IMAD.X R24, RZ, RZ, R24, P1 ;  /* 0x000000ffff187224 */ /* 0x000fe400008e0618 */
.L_x_899:
[----:B------:R-:W-:Y:S02]  /*0390*/  IMAD.MOV.U32 R2, RZ, RZ, R23 ;  /* 0x000000ffff027224 */ /* 0x000fe400078e0017 */
[----:B------:R-:W-:-:S05]  /*03a0*/  IMAD.MOV.U32 R3, RZ, RZ, R24 ;  /* 0x000000ffff037224 */ /* 0x000fca00078e0018 */
[----:B------:R-:W2:Y:S04]  /*03b0*/  LDG.E.CONSTANT R9, [R2.64+-0x4] ;  /* 0xfffffc2402097981 */ /* 0x000ea8000c1e9900 */
[----:B------:R-:W3:Y:S01]  /*03c0*/  LDG.E.CONSTANT R11, [R2.64] ;  /* 0x00000024020b7981 */ /* 0x000ee2000c1e9900 */
[----:B------:R-:W-:Y:S02]  /*03d0*/  IADD3 R7, R7, -0x1, RZ ;  /* 0xffffffff07077810 */ /* 0x000fe40007ffe0ff */
[----:B------:R-:W-:Y:S02]  /*03e0*/  IADD3 R23, P2, R2, 0x400, RZ ;  /* 0x0000040002177810 */ /* 0x000fe40007f5e0ff */
[----:B------:R-:W-:Y:S02]  /*03f0*/  ISETP.NE.AND P1, PT, R7, RZ, PT ;  /* 0x000000ff0700720c */ /* 0x000fe40003f25270 */
[----:B------:R-:W-:-:S02]  /*0400*/  IADD3.X R24, RZ, R3, RZ, P2, !PT ;  /* 0x00000003ff187210 */ /* 0x000fc400017fe4ff */
[----:B------:R-:W-:Y:S01]  /*0410*/  IADD3 R4, R4, 0x40, RZ ;  /* 0x0000004004047810 */ /* 0x000fe20007ffe0ff */
[----:B--2---:R-:W-:Y:S04]  /*0420*/  STS [R10+-0x4], R9 ;  /* 0xfffffc090a007388 */ /* 0x004fe80000000800 */
[----:B---3--:R0:W-:Y:S02]  /*0430*/  STS [R10], R11 ;  /* 0x0000000b0a007388 */ /* 0x0081e40000000800 */
[----:B0-----:R-:W-:Y:S02]  /*0440*/  IADD3 R10, R10, 0x200, RZ ;  /* 0x000002000a0a7810 */ /* 0x001fe40007ffe0ff */
[----:B------:R-:W-:Y:S05]  /*0450*/  @P1 BRA `(.L_x_899) ;  /* 0xffffff3000001947 */ /* 0x000fea000383ffff */
.L_x_898:
[----:B------:R-:W-:Y:S05]  /*0460*/  BSYNC B1 ;  /* 0x0000000000017941 */ /* 0x000fea0003800000 */
.L_x_897:
        /* <DEDUP_REMOVED lines=10> */
.L_x_900:
        /* <DEDUP_REMOVED lines=21> */
.L_x_896:
[----:B------:R-:W-:Y:S05]  /*0660*/  BSYNC B0 ;  /* 0x0000000000007941 */ /* 0x000fea0003800000 */
.L_x_895:
[----:B------:R-:W-:Y:S01]  /*0670*/  IMAD R3, R15, 0x20, R12 ;  /* 0x000000200f037824 */ /* 0x000fe200078e020c */
[----:B------:R-:W-:Y:S04]  /*0680*/  BAR.SYNC.DEFER_BLOCKING 0x0 ;  /* 0x0000000000007b1d */ /* 0x000fe80000010000 */
[----:B------:R-:W-:-:S13]  /*0690*/  ISETP.GE.AND P0, PT, R3, R22, PT ;  /* 0x000000160300720c */ /* 0x000fda0003f06270 */
[----:B------:R-:W-:Y:S05]  /*06a0*/  @!P0 BRA `(.L_x_901) ;  /* 0x0000283000008947 */ /* 0x000fea0003800000 */
[----:B------:R-:W-:Y:S05]  /*06b0*/  BRA.DIV ~URZ, `(.L_x_902) ;  /* 0x000029627f007947 */ /* 0x000fea000b800000 */
[----:B------:R-:W-:-:S05]  /*06c0*/  IMAD.MOV.U32 R2, RZ, RZ, -0x800001 ;  /* 0xff7fffffff027424 */ /* 0x000fca00078e00ff */
.L_x_934:
[----:B------:R-:W-:Y:S01]  /*06d0*/  FMNMX.FTZ R5, R2, -3.40282346638528859812e+38, !PT ;  /* 0xff7fffff02057809 */ /* 0x000fe20007810000 */
[----:B------:R-:W-:Y:S01]  /*06e0*/  IMAD.MOV.U32 R4, RZ, RZ, -0x800001 ;  /* 0xff7fffffff047424 */ /* 0x000fe200078e00ff */
[----:B------:R-:W-:Y:S05]  /*06f0*/  BRA.DIV ~URZ, `(.L_x_903) ;  /* 0x000029a27f007947 */ /* 0x000fea000b800000 */
[----:B------:R-:W0:Y:S02]  /*0700*/  SHFL.BFLY PT, R2, R5, 0x8, 0x1f ;  /* 0x0d001f0005027f89 */ /* 0x000e2400000e0000 */
[----:B0-----:R-:W-:-:S05]  /*0710*/  FMNMX.FTZ R2, R5, R2, !PT ;  /* 0x0000000205027209 */ /* 0x001fca0007810000 */
[----:B------:R-:W0:Y:S02]  /*0720*/  SHFL.BFLY PT, R3, R2, 0x4, 0x1f ;  /* 0x0c801f0002037f89 */ /* 0x000e2400000e0000 */
[----:B0-----:R-:W-:-:S05]  /*0730*/  FMNMX.FTZ R5, R2, R3, !PT ;  /* 0x0000000302057209 */ /* 0x001fca0007810000 */
[----:B------:R0:W1:Y:S02]  /*0740*/  SHFL.BFLY PT, R6, R5, 0x2, 0x1f ;  /* 0x0c401f0005067f89 */ /* 0x00006400000e0000 */
.L_x_935:
        /* <DEDUP_REMOVED lines=35> */
.L_x_908:
        /* <DEDUP_REMOVED lines=11> */
.L_x_907:
[----:B------:R-:W-:Y:S05]  /*0a30*/  BSYNC B1 ;  /* 0x0000000000017941 */ /* 0x000fea0003800000 */
.L_x_906:
        /* <DEDUP_REMOVED lines=10> */
.L_x_911:
        /* <DEDUP_REMOVED lines=11> */
[C---:B--2---:R-:W-:Y:S01]  /*0b90*/  FADD.FTZ R25, -R2.reuse, R25 ;  /* 0x0000001902197221 */ /* 0x044fe20000010100 */
[----:B------:R-:W-:Y:S01]  /*0ba0*/  LDS R23, [R4+0x1000] ;  /* 0x0010000004177984 */ /* 0x000fe20000000800 */
[C---:B---3--:R-:W-:Y:S02]  /*0bb0*/  FADD.FTZ R27, -R2.reuse, R27 ;  /* 0x0000001b021b7221 */ /* 0x048fe40000010100 */
[----:B------:R-:W0:Y:S01]  /*0bc0*/  MUFU.EX2 R8, R8 ;  /* 0x0000000800087308 */ /* 0x000e220000000800 */
[----:B------:R-:W-:Y:S02]  /*0bd0*/  FMUL.FTZ R25, R25, 1.4426950216293334961 ;  /* 0x3fb8aa3b19197820 */ /* 0x000fe40000410000 */
[----:B----4-:R-:W-:Y:S02]  /*0be0*/  FADD.FTZ R10, -R2, R11 ;  /* 0x0000000b020a7221 */ /* 0x010fe40000010100 */
[----:B------:R-:W1:Y:S01]  /*0bf0*/  LDS R11, [R4+0x800] ;  /* 0x00080000040b7984 */ /* 0x000e620000000800 */
[----:B------:R-:W-:-:S02]  /*0c00*/  FMUL.FTZ R24, R27, 1.4426950216293334961 ;  /* 0x3fb8aa3b1b187820 */ /* 0x000fc40000410000 */
[----:B------:R2:W3:Y:S01]  /*0c10*/  MUFU.EX2 R26, R25 ;  /* 0x00000019001a7308 */ /* 0x0004e20000000800 */
[----:B------:R-:W-:Y:S01]  /*0c20*/  FMUL.FTZ R10, R10, 1.4426950216293334961 ;  /* 0x3fb8aa3b0a0a7820 */ /* 0x000fe20000410000 */
[----:B------:R-:W-:Y:S01]  /*0c30*/  LDS R27, [R4+0xe00] ;  /* 0x000e0000041b7984 */ /* 0x000fe20000000800 */
[C---:B-----5:R-:W-:Y:S02]  /*0c40*/  FADD.FTZ R9, -R2.reuse, R9 ;  /* 0x0000000902097221 */ /* 0x060fe40000010100 */
[----:B------:R-:W-:Y:S02]  /*0c50*/  FADD.FTZ R7, -R2, R7 ;  /* 0x0000000702077221 */ /* 0x000fe40000010100 */
[----:B------:R-:W-:Y:S01]  /*0c60*/  FMUL.FTZ R9, R9, 1.4426950216293334961 ;  /* 0x3fb8aa3b09097820 */ /* 0x000fe20000410000 */
[----:B------:R-:W4:Y:S01]  /*0c70*/  MUFU.EX2 R24, R24 ;  /* 0x0000001800187308 */ /* 0x000f220000000800 */
[----:B--2---:R-:W2:Y:S01]  /*0c80*/  LDS R25, [R4+0xc00] ;  /* 0x000c000004197984 */ /* 0x004ea20000000800 */
[----:B0-----:R-:W-:-:S02]  /*0c90*/  FADD.FTZ R5, R8, R5 ;  /* 0x0000000508057221 */ /* 0x001fc40000010000 */
[----:B------:R-:W-:Y:S01]  /*0ca0*/  FMUL.FTZ R28, R7, 1.4426950216293334961 ;  /* 0x3fb8aa3b071c7820 */ /* 0x000fe20000410000 */
[----:B------:R-:W-:Y:S03]  /*0cb0*/  STS [R4+-0x400], R8 ;  /* 0xfffc000804007388 */ /* 0x000fe60000000800 */
[----:B------:R-:W0:Y:S01]  /*0cc0*/  MUFU.EX2 R10, R10 ;  /* 0x0000000a000a7308 */ /* 0x000e220000000800 */
[----:B---3--:R-:W-:Y:S01]  /*0cd0*/  FADD.FTZ R5, R5, R26 ;  /* 0x0000001a05057221 */ /* 0x008fe20000010000 */
[----:B------:R-:W3:Y:S04]  /*0ce0*/  LDS R7, [R4+0x1400] ;  /* 0x0014000004077984 */ /* 0x000ee80000000800 */
[----:B------:R5:W-:Y:S02]  /*0cf0*/  STS [R4+-0x200], R26 ;  /* 0xfffe001a04007388 */ /* 0x000be40000000800 */
[----:B------:R5:W1:Y:S01]  /*0d00*/  MUFU.EX2 R22, R9 ;  /* 0x0000000900167308 */ /* 0x000a620000000800 */
[----:B----4-:R-:W-:Y:S01]  /*0d10*/  FADD.FTZ R5, R5, R24 ;  /* 0x0000001805057221 */ /* 0x010fe20000010000 */
[----:B------:R1:W-:Y:S03]  /*0d20*/  STS [R4], R24 ;  /* 0x0000001804007388 */ /* 0x0003e60000000800 */
[----:B0-----:R-:W-:Y:S01]  /*0d30*/  FADD.FTZ R5, R5, R10 ;  /* 0x0000000a05057221 */ /* 0x001fe20000010000 */
[----:B-----5:R-:W0:Y:S01]  /*0d40*/  LDS R9, [R4+0x1200] ;  /* 0x0012000004097984 */ /* 0x020e220000000800 */
[C---:B------:R-:W-:Y:S01]  /*0d50*/  FADD.FTZ R26, -R2.reuse, R29 ;  /* 0x0000001d021a7221 */ /* 0x040fe20000010100 */
[----:B------:R-:W4:Y:S02]  /*0d60*/  MUFU.EX2 R28, R28 ;  /* 0x0000001c001c7308 */ /* 0x000f240000000800 */
[----:B------:R-:W-:Y:S01]  /*0d70*/  LDS R29, [R4+0x1a00] ;  /* 0x001a0000041d7984 */ /* 0x000fe20000000800 */
[----:B-1----:R-:W-:-:S02]  /*0d80*/  FADD.FTZ R24, -R2, R11 ;  /* 0x0000000b02187221 */ /* 0x002fc40000010100 */
[----:B------:R-:W-:Y:S01]  /*0d90*/  FADD.FTZ R8, R5, R22 ;  /* 0x0000001605087221 */ /* 0x000fe20000010000 */
[----:B------:R-:W1:Y:S01]  /*0da0*/  LDS R11, [R4+0x1800] ;  /* 0x00180000040b7984 */ /* 0x000e620000000800 */
[----:B------:R-:W-:Y:S02]  /*0db0*/  FMUL.FTZ R24, R24, 1.4426950216293334961 ;  /* 0x3fb8aa3b18187820 */ /* 0x000fe40000410000 */
[----:B------:R-:W-:Y:S01]  /*0dc0*/  FMUL.FTZ R26, R26, 1.4426950216293334961 ;  /* 0x3fb8aa3b1a1a7820 */ /* 0x000fe20000410000 */
[----:B------:R-:W5:Y:S04]  /*0dd0*/  LDS R5, [R4+0x1600] ;  /* 0x0016000004057984 */ /* 0x000f680000000800 */
[----:B------:R2:W-:Y:S01]  /*0de0*/  STS [R4+0x400], R22 ;  /* 0x0004001604007388 */ /* 0x0005e20000000800 */
[----:B----4-:R-:W-:-:S03]  /*0df0*/  FADD.FTZ R8, R8, R28 ;  /* 0x0000001c08087221 */ /* 0x010fc60000010000 */
[----:B------:R4:W-:Y:S04]  /*0e00*/  STS [R4+0x600], R28 ;  /* 0x0006001c04007388 */ /* 0x0009e80000000800 */
[----:B------:R0:W-:Y:S01]  /*0e10*/  STS [R4+0x200], R10 ;  /* 0x0002000a04007388 */ /* 0x0001e20000000800 */
[----:B--2---:R-:W-:Y:S02]  /*0e20*/  FADD.FTZ R22, -R2, R25 ;  /* 0x0000001902167221 */ /* 0x004fe40000010100 */
[----:B------:R3:W2:Y:S02]  /*0e30*/  MUFU.EX2 R25, R26 ;  /* 0x0000001a00197308 */ /* 0x0006a40000000800 */
[----:B------:R-:W-:Y:S02]  /*0e40*/  FMUL.FTZ R22, R22, 1.4426950216293334961 ;  /* 0x3fb8aa3b16167820 */ /* 0x000fe40000410000 */
[----:B----4-:R-:W-:-:S04]  /*0e50*/  FADD.FTZ R28, -R2, R27 ;  /* 0x0000001b021c7221 */ /* 0x010fc80000010100 */
[----:B------:R4:W1:Y:S01]  /*0e60*/  MUFU.EX2 R27, R22 ;  /* 0x00000016001b7308 */ /* 0x0008620000000800 */
[----:B------:R-:W-:Y:S02]  /*0e70*/  FMUL.FTZ R28, R28, 1.4426950216293334961 ;  /* 0x3fb8aa3b1c1c7820 */ /* 0x000fe40000410000 */
[----:B---3--:R-:W-:-:S04]  /*0e80*/  FADD.FTZ R26, -R2, R7 ;  /* 0x00000007021a7221 */ /* 0x008fc80000010100 */
[----:B------:R-:W-:Y:S01]  /*0e90*/  FMUL.FTZ R26, R26, 1.4426950216293334961 ;  /* 0x3fb8aa3b1a1a7820 */ /* 0x000fe20000410000 */
[----:B0-----:R0:W3:Y:S01]  /*0ea0*/  MUFU.EX2 R10, R24 ;  /* 0x00000018000a7308 */ /* 0x0010e20000000800 */
[----:B----4-:R-:W-:Y:S01]  /*0eb0*/  FADD.FTZ R22, -R2, R23 ;  /* 0x0000001702167221 */ /* 0x010fe20000010100 */
[----:B--2---:R-:W-:Y:S06]  /*0ec0*/  STS [R4+0xa00], R25 ;  /* 0x000a001904007388 */ /* 0x004fec0000000800 */
[----:B------:R2:W4:Y:S01]  /*0ed0*/  MUFU.EX2 R23, R28 ;  /* 0x0000001c00177308 */ /* 0x0005220000000800 */
[----:B0-----:R-:W-:Y:S01]  /*0ee0*/  FMUL.FTZ R24, R22, 1.4426950216293334961 ;  /* 0x3fb8aa3b16187820 */ /* 0x001fe20000410000 */
[----:B-1----:R-:W-:Y:S01]  /*0ef0*/  STS [R4+0xc00], R27 ;  /* 0x000c001b04007388 */ /* 0x002fe20000000800 */
[----:B------:R-:W-:-:S04]  /*0f00*/  FADD.FTZ R22, -R2, R9 ;  /* 0x0000000902167221 */ /* 0x000fc80000010100 */
[----:B------:R-:W-:Y:S01]  /*0f10*/  FMUL.FTZ R22, R22, 1.4426950216293334961 ;  /* 0x3fb8aa3b16167820 */ /* 0x000fe20000410000 */
[----:B------:R-:W0:Y:S01]  /*0f20*/  MUFU.EX2 R9, R24 ;  /* 0x0000001800097308 */ /* 0x000e220000000800 */
[----:B---3--:R-:W-:Y:S01]  /*0f30*/  FADD.FTZ R8, R8, R10 ;  /* 0x0000000a08087221 */ /* 0x008fe20000010000 */
[----:B------:R-:W-:Y:S01]  /*0f40*/  STS [R4+0x800], R10 ;  /* 0x0008000a04007388 */ /* 0x000fe20000000800 */
[----:B--2---:R-:W-:-:S04]  /*0f50*/  FADD.FTZ R28, -R2, R11 ;  /* 0x0000000b021c7221 */ /* 0x004fc80000010100 */
[----:B------:R-:W-:Y:S01]  /*0f60*/  FMUL.FTZ R28, R28, 1.4426950216293334961 ;  /* 0x3fb8aa3b1c1c7820 */ /* 0x000fe20000410000 */
[----:B------:R5:W1:Y:S01]  /*0f70*/  MUFU.EX2 R7, R22 ;  /* 0x0000001600077308 */ /* 0x000a620000000800 */
[----:B----4-:R-:W-:Y:S04]  /*0f80*/  STS [R4+0xe00], R23 ;  /* 0x000e001704007388 */ /* 0x010fe80000000800 */
[----:B0-----:R0:W-:Y:S01]  /*0f90*/  STS [R4+0x1000], R9 ;  /* 0x0010000904007388 */ /* 0x0011e20000000800 */
[----:B-----5:R-:W-:Y:S02]  /*0fa0*/  FADD.FTZ R22, -R2, R5 ;  /* 0x0000000502167221 */ /* 0x020fe40000010100 */
[----:B------:R-:W2:Y:S02]  /*0fb0*/  MUFU.EX2 R5, R26 ;  /* 0x0000001a00057308 */ /* 0x000ea40000000800 */
[----:B------:R-:W-:-:S02]  /*0fc0*/  FMUL.FTZ R24, R22, 1.4426950216293334961 ;  /* 0x3fb8aa3b16187820 */ /* 0x000fc40000410000 */
[----:B------:R-:W-:Y:S01]  /*0fd0*/  FADD.FTZ R22, -R2, R29 ;  /* 0x0000001d02167221 */ /* 0x000fe20000010100 */
[----:B-1----:R-:W-:Y:S03]  /*0fe0*/  STS [R4+0x1200], R7 ;  /* 0x0012000704007388 */ /* 0x002fe60000000800 */
[----:B------:R1:W3:Y:S08]  /*0ff0*/  MUFU.EX2 R11, R24 ;  /* 0x00000018000b7308 */ /* 0x0002f00000000800 */
[----:B------:R-:W4:Y:S01]  /*1000*/  MUFU.EX2 R29, R28 ;  /* 0x0000001c001d7308 */ /* 0x000f220000000800 */
[----:B-1----:R-:W-:Y:S01]  /*1010*/  FMUL.FTZ R24, R22, 1.4426950216293334961 ;  /* 0x3fb8aa3b16187820 */ /* 0x002fe20000410000 */
[----:B--2---:R-:W-:Y:S01]  /*1020*/  STS [R4+0x1400], R5 ;  /* 0x0014000504007388 */ /* 0x004fe20000000800 */
[----:B------:R-:W-:-:S04]  /*1030*/  FADD.FTZ R22, R8, R25 ;  /* 0x0000001908167221 */ /* 0x000fc80000010000 */
[----:B------:R-:W-:Y:S01]  /*1040*/  FADD.FTZ R22, R22, R27 ;  /* 0x0000001b16167221 */ /* 0x000fe20000010000 */
[----:B------:R-:W1:Y:S01]  /*1050*/  MUFU.EX2 R8, R24 ;  /* 0x0000001800087308 */ /* 0x000e620000000800 */
[----:B---3--:R-:W-:Y:S02]  /*1060*/  STS [R4+0x1600], R11 ;  /* 0x0016000b04007388 */ /* 0x008fe40000000800 */
[----:B------:R-:W-:-:S04]  /*1070*/  FADD.FTZ R22, R22, R23 ;  /* 0x0000001716167221 */ /* 0x000fc80000010000 */
[----:B------:R-:W-:Y:S01]  /*1080*/  FADD.FTZ R22, R22, R9 ;  /* 0x0000000916167221 */ /* 0x000fe20000010000 */
[----:B----4-:R-:W-:Y:S03]  /*1090*/  STS [R4+0x1800], R29 ;  /* 0x0018001d04007388 */ /* 0x010fe60000000800 */
[----:B------:R-:W-:-:S04]  /*10a0*/  FADD.FTZ R22, R22, R7 ;  /* 0x0000000716167221 */ /* 0x000fc80000010000 */
[----:B------:R-:W-:Y:S01]  /*10b0*/  FADD.FTZ R22, R22, R5 ;  /* 0x0000000516167221 */ /* 0x000fe20000010000 */
[----:B-1----:R1:W-:Y:S03]  /*10c0*/  STS [R4+0x1a00], R8 ;  /* 0x001a000804007388 */ /* 0x0023e60000000800 */
[----:B------:R-:W-:-:S04]  /*10d0*/  FADD.FTZ R22, R22, R11 ;  /* 0x0000000b16167221 */ /* 0x000fc80000010000 */
[----:B0-----:R-:W-:Y:S01]  /*10e0*/  FADD.FTZ R9, R22, R29 ;  /* 0x0000001d16097221 */ /* 0x001fe20000010000 */
[----:B-1----:R-:W-:-:S03]  /*10f0*/  IADD3 R4, R4, 0x2000, RZ ;  /* 0x0000200004047810 */ /* 0x002fc60007ffe0ff */
[----:B------:R-:W-:Y:S01]  /*1100*/  FADD.FTZ R5, R9, R8 ;  /* 0x0000000809057221 */ /* 0x000fe20000010000 */
[----:B------:R-:W-:Y:S05]  /*1110*/  @!P2 BRA `(.L_x_911) ;  /* 0xfffff9c00000a947 */ /* 0x000fea000383ffff */
.L_x_910:
[----:B------:R-:W-:Y:S05]  /*1120*/  BSYNC B1 ;  /* 0x0000000000017941 */ /* 0x000fea0003800000 */
.L_x_909:
        /* <DEDUP_REMOVED lines=55> */
.L_x_913:
[----:B------:R-:W-:Y:S05]  /*14a0*/  BSYNC B1 ;  /* 0x0000000000017941 */ /* 0x000fea0003800000 */
.L_x_912:
        /* <DEDUP_REMOVED lines=26> */
.L_x_905:
[----:B------:R-:W-:Y:S05]  /*1650*/  BSYNC B0 ;  /* 0x0000000000007941 */ /* 0x000fea0003800000 */
.L_x_904:
        /* <DEDUP_REMOVED lines=43> */
.L_x_918:
        /* <DEDUP_REMOVED lines=8> */
.L_x_917:
[----:B------:R-:W-:Y:S05]  /*1990*/  BSYNC B1 ;  /* 0x0000000000017941 */ /* 0x000fea0003800000 */
.L_x_916:
        /* <DEDUP_REMOVED lines=10> */
.L_x_921:
[----:B------:R-:W1:Y:S01]  /*1a40*/  LDS R8, [R5+0x200] ;  /* 0x0002000005087984 */ /* 0x000e620000000800 */
[----:B------:R-:W-:-:S03]  /*1a50*/  IADD3 R4, R4, 0x800, RZ ;  /* 0x0000080004047810 */ /* 0x000fc60007ffe0ff */
[----:B------:R-:W2:Y:S01]  /*1a60*/  LDS R27, [R5+-0x400] ;  /* 0xfffc0000051b7984 */ /* 0x000ea20000000800 */
[----:B------:R-:W-:-:S03]  /*1a70*/  ISETP.GE.AND P1, PT, R4, R7, PT ;  /* 0x000000070400720c */ /* 0x000fc60003f26270 */
[----:B------:R-:W3:Y:S04]  /*1a80*/  LDS R29, [R5+-0x200] ;  /* 0xfffe0000051d7984 */ /* 0x000ee80000000800 */
[----:B------:R-:W4:Y:S04]  /*1a90*/  LDS R6, [R5] ;  /* 0x0000000005067984 */ /* 0x000f280000000800 */
[----:B------:R-:W5:Y:S04]  /*1aa0*/  LDS R11, [R5+0x400] ;  /* 0x00040000050b7984 */ /* 0x000f680000000800 */
[----:B------:R-:W0:Y:S04]  /*1ab0*/  LDS R17, [R5+0x600] ;  /* 0x0006000005117984 */ /* 0x000e280000000800 */
[----:B------:R-:W-:Y:S04]  /*1ac0*/  LDS R19, [R5+0x800] ;  /* 0x0008000005137984 */ /* 0x000fe80000000800 */
[----:B------:R-:W-:Y:S04]  /*1ad0*/  LDS R25, [R5+0xa00] ;  /* 0x000a000005197984 */ /* 0x000fe80000000800 */
[----:B------:R-:W-:Y:S04]  /*1ae0*/  LDS R9, [R5+0xc00] ;  /* 0x000c000005097984 */ /* 0x000fe80000000800 */
[----:B------:R-:W0:Y:S02]  /*1af0*/  LDS R23, [R5+0xe00] ;  /* 0x000e000005177984 */ /* 0x000e240000000800 */
[----:B01----:R-:W-:-:S02]  /*1b00*/  FMUL.FTZ R8, R0, R8 ;  /* 0x0000000800087220 */ /* 0x003fc40000410000 */
[----:B------:R-:W0:Y:S01]  /*1b10*/  LDS R22, [R5+0x1200] ;  /* 0x0012000005167984 */ /* 0x000e220000000800 */
[----:B--2---:R-:W-:-:S03]  /*1b20*/  FMUL.FTZ R24, R0, R27 ;  /* 0x0000001b00187220 */ /* 0x004fc60000410000 */
[----:B------:R-:W-:Y:S01]  /*1b30*/  STS [R5+0x200], R8 ;  /* 0x0002000805007388 */ /* 0x000fe20000000800 */
[----:B---3--:R-:W-:-:S03]  /*1b40*/  FMUL.FTZ R26, R0, R29 ;  /* 0x0000001d001a7220 */ /* 0x008fc60000410000 */
[----:B------:R-:W1:Y:S01]  /*1b50*/  LDS R27, [R5+0x1000] ;  /* 0x00100000051b7984 */ /* 0x000e620000000800 */
[----:B----4-:R-:W-:-:S03]  /*1b60*/  FMUL.FTZ R28, R0, R6 ;  /* 0x00000006001c7220 */ /* 0x010fc60000410000 */
[----:B------:R-:W2:Y:S01]  /*1b70*/  LDS R29, [R5+0x1400] ;  /* 0x00140000051d7984 */ /* 0x000ea20000000800 */
[----:B-----5:R-:W-:-:S03]  /*1b80*/  FMUL.FTZ R11, R0, R11 ;  /* 0x0000000b000b7220 */ /* 0x020fc60000410000 */
[----:B------:R-:W3:Y:S01]  /*1b90*/  LDS R10, [R5+0x1600] ;  /* 0x00160000050a7984 */ /* 0x000ee20000000800 */
[----:B------:R-:W-:-:S03]  /*1ba0*/  FMUL.FTZ R17, R0, R17 ;  /* 0x0000001100117220 */ /* 0x000fc60000410000 */
[----:B------:R-:W4:Y:S04]  /*1bb0*/  LDS R8, [R5+0x1800] ;  /* 0x0018000005087984 */ /* 0x000f280000000800 */
[----:B------:R-:W5:Y:S04]  /*1bc0*/  LDS R6, [R5+0x1a00] ;  /* 0x001a000005067984 */ /* 0x000f680000000800 */
[----:B------:R0:W-:Y:S04]  /*1bd0*/  STS [R5+-0x400], R24 ;  /* 0xfffc001805007388 */ /* 0x0001e80000000800 */
[----:B------:R0:W-:Y:S01]  /*1be0*/  STS [R5+-0x200], R26 ;  /* 0xfffe001a05007388 */ /* 0x0001e20000000800 */
[----:B------:R-:W-:-:S03]  /*1bf0*/  FMUL.FTZ R23, R0, R23 ;  /* 0x0000001700177220 */ /* 0x000fc60000410000 */
[----:B------:R1:W-:Y:S01]  /*1c00*/  STS [R5], R28 ;  /* 0x0000001c05007388 */ /* 0x0003e20000000800 */
[C---:B0-----:R-:W-:Y:S02]  /*1c10*/  FMUL.FTZ R24, R0.reuse, R19 ;  /* 0x0000001300187220 */ /* 0x041fe40000410000 */
[C---:B------:R-:W-:Y:S01]  /*1c20*/  FMUL.FTZ R22, R0.reuse, R22 ;  /* 0x0000001600167220 */ /* 0x040fe20000410000 */
[----:B------:R-:W-:Y:S01]  /*1c30*/  STS [R5+0x400], R11 ;  /* 0x0004000b05007388 */ /* 0x000fe20000000800 */
[----:B------:R-:W-:-:S03]  /*1c40*/  FMUL.FTZ R26, R0, R25 ;  /* 0x00000019001a7220 */ /* 0x000fc60000410000 */
[----:B------:R-:W-:Y:S01]  /*1c50*/  STS [R5+0x600], R17 ;  /* 0x0006001105007388 */ /* 0x000fe20000000800 */
[C---:B-1----:R-:W-:Y:S02]  /*1c60*/  FMUL.FTZ R28, R0.reuse, R9 ;  /* 0x00000009001c7220 */ /* 0x042fe40000410000 */
[C---:B------:R-:W-:Y:S01]  /*1c70*/  FMUL.FTZ R27, R0.reuse, R27 ;  /* 0x0000001b001b7220 */ /* 0x040fe20000410000 */
        /* <DEDUP_REMOVED lines=16> */
.L_x_920:
[----:B------:R-:W-:Y:S05]  /*1d80*/  BSYNC B1 ;  /* 0x0000000000017941 */ /* 0x000fea0003800000 */
.L_x_919:
        /* <DEDUP_REMOVED lines=31> */
.L_x_923:
[----:B------:R-:W-:Y:S05]  /*1f80*/  BSYNC B1 ;  /* 0x0000000000017941 */ /* 0x000fea0003800000 */
.L_x_922:
        /* <DEDUP_REMOVED lines=14> */
.L_x_915:
[----:B------:R-:W-:Y:S05]  /*2070*/  BSYNC B0 ;  /* 0x0000000000007941 */ /* 0x000fea0003800000 */
.L_x_914:
[----:B------:R-:W-:Y:S01]  /*2080*/  BAR.SYNC.DEFER_BLOCKING 0x0 ;  /* 0x0000000000007b1d */ /* 0x000fe20000010000 */
[----:B------:R-:W-:Y:S02]  /*2090*/  ISETP.NE.AND P4, PT, R16, RZ, PT ;  /* 0x000000ff1000720c */ /* 0x000fe40003f85270 */
        /* <DEDUP_REMOVED lines=26> */
.L_x_925:
[----:B------:R-:W-:Y:S05]  /*2240*/  BSYNC B0 ;  /* 0x0000000000007941 */ /* 0x000fea0003800000 */
.L_x_924:
[----:B0-----:R-:W-:Y:S01]  /*2250*/  LEA.HI R3, R20, R20, RZ, 0x1 ;  /* 0x0000001414037211 */ /* 0x001fe200078f08ff */
[----:B------:R-:W-:Y:S01]  /*2260*/  BAR.SYNC.DEFER_BLOCKING 0x0 ;  /* 0x0000000000007b1d */ /* 0x000fe20000010000 */
[C---:B------:R-:W-:Y:S01]  /*2270*/  ISETP.GT.OR P4, PT, R16.reuse, 0x3f, P0 ;  /* 0x0000003f1000780c */ /* 0x040fe20000784670 */
[----:B------:R-:W-:Y:S01]  /*2280*/  CS2R R6, SRZ ;  /* 0x0000000000067805 */ /* 0x000fe2000001ff00 */
[----:B------:R-:W-:Y:S01]  /*2290*/  SHF.R.S32.HI R3, RZ, 0x1, R3 ;  /* 0x00000001ff037819 */ /* 0x000fe20000011403 */
[----:B------:R-:W-:Y:S01]  /*22a0*/  IMAD.MOV.U32 R27, RZ, RZ, RZ ;  /* 0x000000ffff1b7224 */ /* 0x000fe200078e00ff */
[----:B------:R-:W-:Y:S01]  /*22b0*/  ISETP.GT.OR P5, PT, R16, 0x1f, P0 ;  /* 0x0000001f1000780c */ /* 0x000fe200007a4670 */
[----:B------:R-:W-:Y:S01]  /*22c0*/  BSSY B0, `(.L_x_926) ;  /* 0x0000016000007945 */ /* 0x000fe20003800000 */
[----:B------:R-:W-:Y:S01]  /*22d0*/  IMAD.MOV.U32 R16, RZ, RZ, RZ ;  /* 0x000000ffff107224 */ /* 0x000fe200078e00ff */
[----:B------:R-:W-:Y:S01]  /*22e0*/  CS2R R20, SRZ ;  /* 0x0000000000147805 */ /* 0x000fe2000001ff00 */
[----:B------:R-:W-:Y:S01]  /*22f0*/  IMAD.MOV.U32 R25, RZ, RZ, RZ ;  /* 0x000000ffff197224 */ /* 0x000fe200078e00ff */
[----:B------:R-:W-:Y:S01]  /*2300*/  CS2R R18, SRZ ;  /* 0x0000000000127805 */ /* 0x000fe2000001ff00 */
[----:B------:R-:W-:-:S02]  /*2310*/  IMAD.MOV.U32 R2, RZ, RZ, RZ ;  /* 0x000000ffff027224 */ /* 0x000fc400078e00ff */
        /* <DEDUP_REMOVED lines=16> */
.L_x_927:
[----:B------:R-:W-:Y:S05]  /*2420*/  BSYNC B0 ;  /* 0x0000000000007941 */ /* 0x000fea0003800000 */
.L_x_926:
        /* <DEDUP_REMOVED lines=27> */
.L_x_929:
[----:B------:R-:W-:Y:S05]  /*25e0*/  BSYNC B0 ;  /* 0x0000000000007941 */ /* 0x000fea0003800000 */
.L_x_928:
        /* <DEDUP_REMOVED lines=14> */
[----:B------:R1:W-:Y:S02]  /*26d0*/  STS [R12.X4+0x160], R19 ;  /* 0x000160130c007388 */ /* 0x0003e40000004800 */
.L_x_931:
[----:B------:R-:W-:Y:S05]  /*26e0*/  BSYNC B0 ;  /* 0x0000000000007941 */ /* 0x000fea0003800000 */
.L_x_930:
        /* <DEDUP_REMOVED lines=27> */
.L_x_933:
[----:B------:R-:W-:Y:S05]  /*28a0*/  BSYNC B0 ;  /* 0x0000000000007941 */ /* 0x000fea0003800000 */
.L_x_932:
        /* <DEDUP_REMOVED lines=18> */
[----:B------:R-:W-:Y:S02]  /*29d0*/  LEA.HI.X R5, R5, c[0x0][0x174], R10, 0x1, P0 ;  /* 0x00005d0005057a11 */ /* 0x000fe400000f0c0a */
[----:B------:R-:W-:Y:S02]  /*29e0*/  IADD3 R10, R3, 0x30, RZ ;  /* 0x00000030030a7810 */ /* 0x000fe40007ffe0ff */
[-C--:B------:R-:W-:Y:S02]  /*29f0*/  IADD3 R9, P0, R14, R17.reuse, RZ ;  /* 0x000000110e097210 */ /* 0x080fe40007f1e0ff */
[----:B------:R-:W-:-:S02]  /*2a00*/  IADD3 R11, P1, R8, R17, RZ ;  /* 0x00000011080b7210 */ /* 0x000fc40007f3e0ff */
[----:B------:R-:W-:Y:S02]  /*2a10*/  IADD3 R13, P2, R10, R17, RZ ;  /* 0x000000110a0d7210 */ /* 0x000fe40007f5e0ff */
[----:B01----:R-:W-:Y:S02]  /*2a20*/  F2FP.BF16.PACK_AB R12, R7, R6 ;  /* 0x00000006070c723e */ /* 0x003fe400000010ff */
[-C--:B------:R-:W-:Y:S02]  /*2a30*/  LEA.HI.X.SX32 R14, R14, R24.reuse, 0x1, P0 ;  /* 0x000000180e0e7211 */ /* 0x080fe400000f0eff */
[----:B------:R-:W-:Y:S02]  /*2a40*/  LEA.HI.X.SX32 R26, R8, R24, 0x1, P1 ;  /* 0x00000018081a7211 */ /* 0x000fe400008f0eff */
[----:B------:R-:W-:Y:S02]  /*2a50*/  LEA R6, P0, R9, c[0x0][0x170], 0x1 ;  /* 0x00005c0009067a11 */ /* 0x000fe400078008ff */
[----:B------:R-:W-:-:S02]  /*2a60*/  LEA R8, P1, R11, c[0x0][0x170], 0x1 ;  /* 0x00005c000b087a11 */ /* 0x000fc400078208ff */
[----:B------:R-:W-:Y:S02]  /*2a70*/  LEA.HI.X.SX32 R22, R10, R24, 0x1, P2 ;  /* 0x000000180a167211 */ /* 0x000fe400010f0eff */
[----:B------:R-:W-:Y:S02]  /*2a80*/  LEA R10, P2, R13, c[0x0][0x170], 0x1 ;  /* 0x00005c000d0a7a11 */ /* 0x000fe400078408ff */
[----:B------:R-:W-:Y:S02]  /*2a90*/  PRMT R28, R12, 0x7610, R28 ;  /* 0x000076100c1c7816 */ /* 0x000fe4000000001c */
[----:B------:R-:W-:Y:S02]  /*2aa0*/  LEA.HI.X R7, R9, c[0x0][0x174], R14, 0x1, P0 ;  /* 0x00005d0009077a11 */ /* 0x000fe400000f0c0e */
[----:B------:R-:W-:Y:S01]  /*2ab0*/  F2FP.BF16.PACK_AB R16, R27, R16 ;  /* 0x000000101b10723e */ /* 0x000fe200000010ff */
[----:B------:R0:W-:Y:S01]  /*2ac0*/  STG.E.U16 [R4.64], R28 ;  /* 0x0000001c04007986 */ /* 0x0001e2000c101524 */
[----:B------:R-:W-:-:S02]  /*2ad0*/  LEA.HI.X R9, R11, c[0x0][0x174], R26, 0x1, P1 ;  /* 0x00005d000b097a11 */ /* 0x000fc400008f0c1a */
[----:B------:R-:W-:Y:S02]  /*2ae0*/  LEA.HI.X R11, R13, c[0x0][0x174], R22, 0x1, P2 ;  /* 0x00005d000d0b7a11 */ /* 0x000fe400010f0c16 */
[----:B------:R-:W-:Y:S02]  /*2af0*/  PRMT R13, R12, 0x7632, R13 ;  /* 0x000076320c0d7816 */ /* 0x000fe4000000000d */
[C---:B------:R-:W-:Y:S02]  /*2b00*/  PRMT R29, R16.reuse, 0x7632, R29 ;  /* 0x00007632101d7816 */ /* 0x040fe4000000001d */
[C---:B------:R-:W-:Y:S01]  /*2b10*/  IADD3 R15, R3.reuse, 0x40, RZ ;  /* 0x00000040030f7810 */ /* 0x040fe20007ffe0ff */
[----:B------:R1:W-:Y:S01]  /*2b20*/  STG.E.U16 [R6.64], R13 ;  /* 0x0000000d06007986 */ /* 0x0003e2000c101524 */
[----:B------:R-:W-:Y:S02]  /*2b30*/  IADD3 R12, R3, 0x50, RZ ;  /* 0x00000050030c7810 */ /* 0x000fe40007ffe0ff */
[----:B0-----:R-:W-:-:S02]  /*2b40*/  PRMT R5, R16, 0x7610, R5 ;  /* 0x0000761010057816 */ /* 0x001fc40000000005 */
[C---:B------:R-:W-:Y:S02]  /*2b50*/  IADD3 R16, R3.reuse, 0x90, RZ ;  /* 0x0000009003107810 */ /* 0x040fe40007ffe0ff */
[C---:B------:R-:W-:Y:S01]  /*2b60*/  IADD3 R27, R3.reuse, 0x60, RZ ;  /* 0x00000060031b7810 */ /* 0x040fe20007ffe0ff */
[----:B------:R0:W-:Y:S01]  /*2b70*/  STG.E.U16 [R8.64], R5 ;  /* 0x0000000508007986 */ /* 0x0001e2000c101524 */
[C---:B------:R-:W-:Y:S02]  /*2b80*/  IADD3 R26, R3.reuse, 0x70, RZ ;  /* 0x00000070031a7810 */ /* 0x040fe40007ffe0ff */
[C---:B------:R-:W-:Y:S01]  /*2b90*/  IADD3 R14, R3.reuse, 0x80, RZ ;  /* 0x00000080030e7810 */ /* 0x040fe20007ffe0ff */
[----:B------:R2:W-:Y:S01]  /*2ba0*/  STG.E.U16 [R10.64], R29 ;  /* 0x0000001d0a007986 */ /* 0x0005e2000c101524 */
[C---:B------:R-:W-:Y:S02]  /*2bb0*/  IADD3 R22, R3.reuse, 0xa0, RZ ;  /* 0x000000a003167810 */ /* 0x040fe40007ffe0ff */
[----:B------:R-:W-:-:S02]  /*2bc0*/  IADD3 R4, R3, 0xb0, RZ ;  /* 0x000000b003047810 */ /* 0x000fc40007ffe0ff */
[CC--:B-1----:R-:W-:Y:S02]  /*2bd0*/  IADD3 R13, P0, R16.reuse, R17.reuse, RZ ;  /* 0x00000011100d7210 */ /* 0x0c2fe40007f1e0ff */
[C---:B------:R-:W-:Y:S02]  /*2be0*/  IADD3 R3, P5, R15.reuse, R17, RZ ;  /* 0x000000110f037210 */ /* 0x040fe40007fbe0ff */
[-C--:B------:R-:W-:Y:S02]  /*2bf0*/  LEA.HI.X.SX32 R16, R16, R24.reuse, 0x1, P0 ;  /* 0x0000001810107211 */ /* 0x080fe400000f0eff */
[----:B------:R-:W-:Y:S02]  /*2c00*/  F2FP.BF16.PACK_AB R25, R2, R25 ;  /* 0x000000190219723e */ /* 0x000fe400000010ff */
[----:B------:R-:W-:Y:S02]  /*2c10*/  LEA.HI.X.SX32 R6, R15, R24, 0x1, P5 ;  /* 0x000000180f067211 */ /* 0x000fe400028f0eff */
[----:B------:R-:W-:-:S02]  /*2c20*/  LEA R2, P0, R3, c[0x0][0x170], 0x1 ;  /* 0x00005c0003027a11 */ /* 0x000fc400078008ff */
[-C--:B------:R-:W-:Y:S02]  /*2c30*/  IADD3 R7, P3, R27, R17.reuse, RZ ;  /* 0x000000111b077210 */ /* 0x080fe40007f7e0ff */
[-C--:B0-----:R-:W-:Y:S02]  /*2c40*/  IADD3 R5, P4, R12, R17.reuse, RZ ;  /* 0x000000110c057210 */ /* 0x081fe40007f9e0ff */
[-C--:B------:R-:W-:Y:S02]  /*2c50*/  IADD3 R9, P2, R26, R17.reuse, RZ ;  /* 0x000000111a097210 */ /* 0x080fe40007f5e0ff */
[-C--:B--2---:R-:W-:Y:S02]  /*2c60*/  IADD3 R11, P1, R14, R17.reuse, RZ ;  /* 0x000000110e0b7210 */ /* 0x084fe40007f3e0ff */
[-C--:B------:R-:W-:Y:S02]  /*2c70*/  IADD3 R15, P5, R22, R17.reuse, RZ ;  /* 0x00000011160f7210 */ /* 0x080fe40007fbe0ff */
[----:B------:R-:W-:-:S02]  /*2c80*/  IADD3 R17, P6, R4, R17, RZ ;  /* 0x0000001104117210 */ /* 0x000fc40007fde0ff */
[----:B------:R-:W-:Y:S02]  /*2c90*/  LEA.HI.X R3, R3, c[0x0][0x174], R6, 0x1, P0 ;  /* 0x00005d0003037a11 */ /* 0x000fe400000f0c06 */
[-C--:B------:R-:W-:Y:S02]  /*2ca0*/  LEA.HI.X.SX32 R10, R27, R24.reuse, 0x1, P3 ;  /* 0x000000181b0a7211 */ /* 0x080fe400018f0eff */
[----:B------:R-:W-:Y:S01]  /*2cb0*/  LEA R6, P0, R7, c[0x0][0x170], 0x1 ;  /* 0x00005c0007067a11 */ /* 0x000fe200078008ff */
[----:B------:R0:W-:Y:S01]  /*2cc0*/  STG.E.U16 [R2.64], R25 ;  /* 0x0000001902007986 */ /* 0x0001e2000c101524 */
[-C--:B------:R-:W-:Y:S02]  /*2cd0*/  LEA.HI.X.SX32 R8, R12, R24.reuse, 0x1, P4 ;  /* 0x000000180c087211 */ /* 0x080fe400020f0eff */
[-C--:B------:R-:W-:Y:S02]  /*2ce0*/  LEA.HI.X.SX32 R12, R26, R24.reuse, 0x1, P2 ;  /* 0x000000181a0c7211 */ /* 0x080fe400010f0eff */
[----:B------:R-:W-:-:S02]  /*2cf0*/  LEA.HI.X.SX32 R14, R14, R24, 0x1, P1 ;  /* 0x000000180e0e7211 */ /* 0x000fc400008f0eff */
[-C--:B------:R-:W-:Y:S02]  /*2d00*/  LEA.HI.X.SX32 R22, R22, R24.reuse, 0x1, P5 ;  /* 0x0000001816167211 */ /* 0x080fe400028f0eff */
[----:B------:R-:W-:Y:S02]  /*2d10*/  LEA.HI.X.SX32 R24, R4, R24, 0x1, P6 ;  /* 0x0000001804187211 */ /* 0x000fe400030f0eff */
[----:B------:R-:W-:Y:S02]  /*2d20*/  LEA R4, P1, R5, c[0x0][0x170], 0x1 ;  /* 0x00005c0005047a11 */ /* 0x000fe400078208ff */
[----:B------:R-:W-:Y:S02]  /*2d30*/  LEA.HI.X R7, R7, c[0x0][0x174], R10, 0x1, P0 ;  /* 0x00005d0007077a11 */ /* 0x000fe400000f0c0a */
[----:B------:R-:W-:Y:S02]  /*2d40*/  LEA R10, P0, R11, c[0x0][0x170], 0x1 ;  /* 0x00005c000b0a7a11 */ /* 0x000fe400078008ff */
[----:B------:R-:W-:-:S02]  /*2d50*/  LEA.HI.X R5, R5, c[0x0][0x174], R8, 0x1, P1 ;  /* 0x00005d0005057a11 */ /* 0x000fc400008f0c08 */
[----:B------:R-:W-:Y:S02]  /*2d60*/  LEA R8, P1, R9, c[0x0][0x170], 0x1 ;  /* 0x00005c0009087a11 */ /* 0x000fe400078208ff */
[----:B------:R-:W-:Y:S02]  /*2d70*/  LEA.HI.X R11, R11, c[0x0][0x174], R14, 0x1, P0 ;  /* 0x00005d000b0b7a11 */ /* 0x000fe400000f0c0e */
[----:B------:R-:W-:Y:S02]  /*2d80*/  LEA R14, P0, R15, c[0x0][0x170], 0x1 ;  /* 0x00005c000f0e7a11 */ /* 0x000fe400078008ff */
[----:B------:R-:W-:Y:S02]  /*2d90*/  LEA.HI.X R9, R9, c[0x0][0x174], R12, 0x1, P1 ;  /* 0x00005d0009097a11 */ /* 0x000fe400008f0c0c */
[----:B------:R-:W-:Y:S02]  /*2da0*/  LEA R12, P1, R13, c[0x0][0x170], 0x1 ;  /* 0x00005c000d0c7a11 */ /* 0x000fe400078208ff */
[----:B------:R-:W-:-:S02]  /*2db0*/  LEA.HI.X R15, R15, c[0x0][0x174], R22, 0x1, P0 ;  /* 0x00005d000f0f7a11 */ /* 0x000fc400000f0c16 */
[----:B------:R-:W-:Y:S02]  /*2dc0*/  F2FP.BF16.PACK_AB R20, R23, R20 ;  /* 0x000000141714723e */ /* 0x000fe400000010ff */
[----:B------:R-:W-:Y:S02]  /*2dd0*/  PRMT R22, R25, 0x7632, R22 ;  /* 0x0000763219167816 */ /* 0x000fe40000000016 */
[----:B------:R-:W-:Y:S02]  /*2de0*/  F2FP.BF16.PACK_AB R18, R21, R18 ;  /* 0x000000121512723e */ /* 0x000fe400000010ff */
[----:B------:R-:W-:Y:S01]  /*2df0*/  LEA.HI.X R13, R13, c[0x0][0x174], R16, 0x1, P1 ;  /* 0x00005d000d0d7a11 */ /* 0x000fe200008f0c10 */
[----:B------:R1:W-:Y:S01]  /*2e00*/  STG.E.U16 [R4.64], R22 ;  /* 0x0000001604007986 */ /* 0x0003e2000c101524 */
[----:B------:R-:W-:Y:S02]  /*2e10*/  LEA R16, P1, R17, c[0x0][0x170], 0x1 ;  /* 0x00005c0011107a11 */ /* 0x000fe400078208ff */
[----:B0-----:R-:W-:Y:S01]  /*2e20*/  PRMT R3, R20, 0x7632, R3 ;  /* 0x0000763214037816 */ /* 0x001fe20000000003 */
[----:B------:R-:W-:Y:S01]  /*2e30*/  STG.E.U16 [R6.64], R20 ;  /* 0x0000001406007986 */ /* 0x000fe2000c101524 */
[----:B------:R-:W-:-:S02]  /*2e40*/  F2FP.BF16.PACK_AB R0, R19, R0 ;  /* 0x000000001300723e */ /* 0x000fc400000010ff */
        /* <DEDUP_REMOVED lines=9> */
.L_x_901:
        /* <DEDUP_REMOVED lines=20> */
.L_x_902:
[----:B------:R-:W-:Y:S01]  /*3020*/  IMAD.MOV.U32 R5, RZ, RZ, -0x800001 ;  /* 0xff7fffffff057424 */ /* 0x000fe200078e00ff */
[----:B------:R-:W-:Y:S01]  /*3030*/  MOV R2, 0x3080 ;  /* 0x0000308000027802 */ /* 0x000fe20000000f00 */
[----:B------:R-:W-:Y:S02]  /*3040*/  IMAD.MOV.U32 R6, RZ, RZ, 0x10 ;  /* 0x00000010ff067424 */ /* 0x000fe400078e00ff */
[----:B------:R-:W-:Y:S02]  /*3050*/  IMAD.MOV.U32 R7, RZ, RZ, 0x1f ;  /* 0x0000001fff077424 */ /* 0x000fe400078e00ff */
[----:B------:R-:W-:Y:S02]  /*3060*/  IMAD.MOV.U32 R8, RZ, RZ, -0x1 ;  /* 0xffffffffff087424 */ /* 0x000fe400078e00ff */
[----:B------:R-:W-:Y:S05]  /*3070*/  CALL.REL.NOINC `($__internal_19_$__cuda_sm70_shflsync_bfly_p) ;  /* 0x0000014000007944 */ /* 0x000fea0003c00000 */
[----:B-1----:R-:W-:Y:S01]  /*3080*/  IMAD.MOV.U32 R2, RZ, RZ, R6 ;  /* 0x000000ffff027224 */ /* 0x002fe200078e0006 */
[----:B0-----:R-:W-:Y:S05]  /*3090*/  BRA `(.L_x_934) ;  /* 0xffffd63000007947 */ /* 0x001fea000383ffff */
.L_x_903:
[----:B------:R-:W-:Y:S01]  /*30a0*/  HFMA2.MMA R6, -RZ, RZ, 0, 4.76837158203125e-07 ;  /* 0x00000008ff067435 */ /* 0x000fe200000001ff */
[----:B------:R-:W-:Y:S01]  /*30b0*/  IMAD.MOV.U32 R7, RZ, RZ, 0x1f ;  /* 0x0000001fff077424 */ /* 0x000fe200078e00ff */
[----:B------:R-:W-:Y:S01]  /*30c0*/  MOV R2, 0x30f0 ;  /* 0x000030f000027802 */ /* 0x000fe20000000f00 */
[----:B------:R-:W-:-:S03]  /*30d0*/  IMAD.MOV.U32 R8, RZ, RZ, -0x1 ;  /* 0xffffffffff087424 */ /* 0x000fc600078e00ff */
[----:B------:R-:W-:Y:S05]  /*30e0*/  CALL.REL.NOINC `($__internal_19_$__cuda_sm70_shflsync_bfly_p) ;  /* 0x000000d000007944 */ /* 0x000fea0003c00000 */
[----:B01----:R-:W-:Y:S01]  /*30f0*/  FMNMX.FTZ R5, R5, R6, !PT ;  /* 0x0000000605057209 */ /* 0x003fe20007810000 */
[----:B------:R-:W-:Y:S01]  /*3100*/  IMAD.MOV.U32 R6, RZ, RZ, 0x4 ;  /* 0x00000004ff067424 */ /* 0x000fe200078e00ff */
[----:B------:R-:W-:Y:S01]  /*3110*/  MOV R2, 0x3150 ;  /* 0x0000315000027802 */ /* 0x000fe20000000f00 */
[----:B------:R-:W-:-:S02]  /*3120*/  IMAD.MOV.U32 R7, RZ, RZ, 0x1f ;  /* 0x0000001fff077424 */ /* 0x000fc400078e00ff */
[----:B------:R-:W-:Y:S02]  /*3130*/  IMAD.MOV.U32 R8, RZ, RZ, -0x1 ;  /* 0xffffffffff087424 */ /* 0x000fe400078e00ff */
[----:B------:R-:W-:Y:S05]  /*3140*/  CALL.REL.NOINC `($__internal_19_$__cuda_sm70_shflsync_bfly_p) ;  /* 0x0000007000007944 */ /* 0x000fea0003c00000 */
[----:B01----:R-:W-:Y:S01]  /*3150*/  FMNMX.FTZ R5, R5, R6, !PT ;  /* 0x0000000605057209 */ /* 0x003fe20007810000 */
[----:B------:R-:W-:Y:S01]  /*3160*/  IMAD.MOV.U32 R6, RZ, RZ, 0x2 ;  /* 0x00000002ff067424 */ /* 0x000fe200078e00ff */
[----:B------:R-:W-:Y:S01]  /*3170*/  MOV R2, 0x31b0 ;  /* 0x000031b000027802 */ /* 0x000fe20000000f00 */
[----:B------:R-:W-:Y:S02]  /*3180*/  IMAD.MOV.U32 R7, RZ, RZ, 0x1f ;  /* 0x0000001fff077424 */ /* 0x000fe400078e00ff */
[----:B------:R-:W-:Y:S02]  /*3190*/  IMAD.MOV.U32 R8, RZ, RZ, -0x1 ;  /* 0xffffffffff087424 */ /* 0x000fe400078e00ff */
[----:B------:R-:W-:Y:S05]  /*31a0*/  CALL.REL.NOINC `($__internal_19_$__cuda_sm70_shflsync_bfly_p) ;  /* 0x0000001000007944 */ /* 0x000fea0003c00000 */
[----:B01----:R-:W-:Y:S05]  /*31b0*/  BRA `(.L_x_935) ;  /* 0xffffd59000007947 */ /* 0x003fea000383ffff */
        .weak           $__internal_19_$__cuda_sm70_shflsync_bfly_p
        .type           $__internal_19_$__cuda_sm70_shflsync_bfly_p,@function
        .size           $__internal_19_$__cuda_sm70_shflsync_bfly_p,(.L_x_24680 - $__internal_19_$__cuda_sm70_shflsync_bfly_p)
$__internal_19_$__cuda_sm70_shflsync_bfly_p:
[----:B------:R-:W-:Y:S01]  /*31c0*/  IMAD.MOV.U32 R3, RZ, RZ, 0x0 ;  /* 0x00000000ff037424 */ /* 0x000fe200078e00ff */
[----:B------:R-:W-:Y:S04]  /*31d0*/  WARPSYNC R8 ;  /* 0x0000000800007348 */ /* 0x000fe80003800000 */
[----:B------:R0:W1:Y:S01]  /*31e0*/  SHFL.BFLY PT, R6, R5, R6, R7 ;  /* 0x0c00000605067389 */ /* 0x00006200000e0007 */
[----:B------:R-:W-:Y:S05]  /*31f0*/  RET.REL.NODEC R2 `(_ZN4vllm25paged_attention_v2_kernelI13__nv_bfloat16hLi192ELi16ELi128ELNS_18Fp8KVCacheDataTypeE2ELb0ELi512EEEvPfS3_PT_PKS4_PKT0_SA_ifPKiSC_iPKfiiiSE_SE_iiiii) ;  /* 0xffffce0002007950 */ /* 0x000fea0003c3ffff */
.L_x_936:
        /* <DEDUP_REMOVED lines=16> */
.L_x_24680:


//--------------------- .text._ZN4vllm25paged_attention_v2_kernelI13__nv_bfloat16hLi128ELi16ELi128ELNS_18Fp8KVCacheDataTypeE2ELb0ELi512EEEvPfS3_PT_PKS4_PKT0_SA_ifPKiSC_iPKfiiiSE_SE_iiiii --------------------------
	.section	.text._ZN4vllm25paged_attention_v2_kernelI13__nv_bfloat16hLi128ELi16ELi128ELNS_18Fp8KVCacheDataTypeE2ELb0ELi512EEEvPfS3_PT_PKS4_PKT0_SA_ifPKiSC_iPKfiiiSE_SE_iiiii,"ax",@progbits
	.sectioninfo	@"SHI_REGISTERS=32"
	.align	128
        .global         _ZN4vllm25paged_attention_v2_kernelI13__nv_bfloat16hLi128ELi16ELi128ELNS_18Fp8KVCacheDataTypeE2ELb0ELi512EEEvPfS3_PT_PKS4_PKT0_SA_ifPKiSC_iPKfiiiSE_SE_iiiii
        .type           _ZN4vllm25paged_attention_v2_kernelI13__nv_bfloat16hLi128ELi16ELi128ELNS_18Fp8KVCacheDataTypeE2ELb0ELi512EEEvPfS3_PT_PKS4_PKT0_SA_ifPKiSC_iPKfiiiSE_SE_iiiii,@function
        .size           _ZN4vllm25paged_attention_v2_kernelI13__nv_bfloat16hLi128ELi16ELi128ELNS_18Fp8KVCacheDataTypeE2ELb0ELi512EEEvPfS3_PT_PKS4_PKT0_SA_ifPKiSC_iPKfiiiSE_SE_iiiii,(.L_x_24681 - _ZN4vllm25paged_attention_v2_kernelI13__nv_bfloat16hLi128ELi16ELi128ELNS_18Fp8KVCacheDataTypeE2ELb0ELi512EEEvPfS3_PT_PKS4_PKT0_SA_ifPKiSC_iPKfiiiSE_SE_iiiii)
        .other          _ZN4vllm25paged_attention_v2_kernelI13__nv_bfloat16hLi128ELi16ELi128ELNS_18Fp8KVCacheDataTypeE2ELb0ELi512EEEvPfS3_PT_PKS4_PKT0_SA_ifPKiSC_iPKfiiiSE_SE_iiiii,@"STO_CUDA_ENTRY STV_DEFAULT"
_ZN4vllm25paged_attention_v2_kernelI13__nv_bfloat16hLi128ELi16ELi128ELNS_18Fp8KVCacheDataTypeE2ELb0ELi512EEEvPfS3_PT_PKS4_PKT0_SA_ifPKiSC_iPKfiiiSE_SE_iiiii:
.text._ZN4vllm25paged_attention_v2_kernelI13__nv_bfloat16hLi128ELi16ELi128ELNS_18Fp8KVCacheDataTypeE2ELb0ELi512EEEvPfS3_PT_PKS4_PKT0_SA_ifPKiSC_iPKfiiiSE_SE_iiiii:
        /* <DEDUP_REMOVED lines=30> */
[----:B-1----:R-:W-:Y:S01]  /*01e0*/  LEA.HI R3, R17, R17, RZ, 0x1 ;  /* 0x0000001111037211 */ /* 0x002fe200078f08ff */
[----:B------:R-:W-:Y:S01]  /*01f0*/  IMAD.SHL.U32 R8, R12, 0x80, RZ ;  /* 0x000000800c087824 */ /* 0x000fe200078e00ff */
[----:B------:R-:W-:Y:S02]  /*0200*/  BSSY B1, `(.L_x_939) ;  /* 0x0000026000017945 */ /* 0x000fe40003800000 */
[----:B------:R-:W-:-:S02]  /*0210*/  SHF.R.S32.HI R4, RZ, 0x1, R3 ;  /* 0x00000001ff047819 */ /* 0x000fc40000011403 */
[----:B------:R-:W-:Y:S02]  /*0220*/  SHF.R.S32.HI R10, RZ, 0x1f, R8 ;  /* 0x0000001fff0a7819 */ /* 0x000fe40000011408 */
[----:B------:R-:W-:-:S04]  /*0230*/  IMNMX R5, R4, -0x30, !PT ;  /* 0xffffffd004057817 */ /* 0x000fc80007800200 */
[----:B------:R-:W-:Y:S01]  /*0240*/  IADD3 R6, -R4, 0x3f, R5 ;  /* 0x0000003f04067810 */ /* 0x000fe20007ffe105 */
[----:B------:R-:W-:-:S03]  /*0250*/  IMAD R5, R14, c[0x0][0x1b8], RZ ;  /* 0x00006e000e057a24 */ /* 0x000fc600078e02ff */
[C---:B------:R-:W-:Y:S02]  /*0260*/  LEA.HI R2, R6.reuse, 0x1, RZ, 0x1a ;  /* 0x0000000106027811 */ /* 0x040fe400078fd0ff */
[----:B------:R-:W-:Y:S02]  /*0270*/  ISETP.GE.U32.AND P0, PT, R6, 0xc0, PT ;  /* 0x000000c00600780c */ /* 0x000fe40003f06070 */
[----:B------:R-:W-:Y:S02]  /*0280*/  LOP3.LUT P1, R2, R2, 0x3, RZ, 0xc0, !PT ;  /* 0x0000000302027812 */ /* 0x000fe4000782c0ff */
[----:B------:R-:W-:Y:S02]  /*0290*/  LOP3.LUT R6, R3, 0xfffffffe, RZ, 0xc0, !PT ;  /* 0xfffffffe03067812 */ /* 0x000fe400078ec0ff */
[----:B------:R-:W-:-:S03]  /*02a0*/  SHF.R.S32.HI R7, RZ, 0x1f, R5 ;  /* 0x0000001fff077819 */ /* 0x000fc60000011405 */
[----:B------:R-:W-:-:S06]  /*02b0*/  IMAD.IADD R6, R17, 0x1, -R6 ;  /* 0x0000000111067824 */ /* 0x000fcc00078e0a06 */
        /* <DEDUP_REMOVED lines=9> */
[----:B------:R-:W-:-:S02]  /*0350*/  LEA.HI.X R28, R28, c[0x0][0x17c], R9, 0x1, P3 ;  /* 0x00005f001c1c7a11 */ /* 0x000fc400018f0c09 */
[----:B------:R-:W-:Y:S02]  /*0360*/  MOV R9, R2 ;  /* 0x0000000200097202 */ /* 0x000fe40000000f00 */
[----:B------:R-:W-:Y:S01]  /*0370*/  IADD3 R11, R3, 0x4, RZ ;  /* 0x00000004030b7810 */ /* 0x000fe20007ffe0ff */
[----:B------:R-:W-:Y:S02]  /*0380*/  IMAD.X R28, RZ, RZ, R28, P1 ;  /* 0x000000ffff1c7224 */ /* 0x000fe400008e061c */
.L_x_941:
        /* <DEDUP_REMOVED lines=13> */
.L_x_940:
[----:B------:R-:W-:Y:S05]  /*0460*/  BSYNC B1 ;  /* 0x0000000000017941 */ /* 0x000fea0003800000 */
.L_x_939:
[----:B------:R-:W-:Y:S05]  /*0470*/  @!P0 BRA `(.L_x_938) ;  /* 0x000001e000008947 */ /* 0x000fea0003800000 */
[----:B------:R-:W-:Y:S01]  /*0480*/  IADD3 R5, P0, R5, R8, RZ ;  /* 0x0000000805057210 */ /* 0x000fe20007f1e0ff */
[C---:B------:R-:W-:Y:S01]  /*0490*/  IMAD.SHL.U32 R23, R4.reuse, 0x8, RZ ;  /* 0x0000000804177824 */ /* 0x040fe200078e00ff */
[----:B------:R-:W-:Y:S02]  /*04a0*/  IADD3 R25, R4, -0x100, RZ ;  /* 0xffffff0004197810 */ /* 0x000fe40007ffe0ff */
[----:B------:R-:W-:Y:S01]  /*04b0*/  IADD3.X R10, R7, R10, RZ, P0, !PT ;  /* 0x0000000a070a7210 */ /* 0x000fe200007fe4ff */
[C-C-:B------:R-:W-:Y:S01]  /*04c0*/  IMAD R2, R6.reuse, 0x80, R23.reuse ;  /* 0x0000008006027824 */ /* 0x140fe200078e0217 */
[----:B------:R-:W-:Y:S01]  /*04d0*/  LEA R21, P0, R5, c[0x0][0x178], 0x1 ;  /* 0x00005e0005157a11 */ /* 0x000fe200078008ff */
[----:B------:R-:W-:-:S03]  /*04e0*/  IMAD R23, R6, 0x4, R23 ;  /* 0x0000000406177824 */ /* 0x000fc600078e0217 */
[----:B------:R-:W-:Y:S02]  /*04f0*/  LEA.HI.X R24, R5, c[0x0][0x17c], R10, 0x1, P0 ;  /* 0x00005f0005187a11 */ /* 0x000fe400000f0c0a */
[----:B------:R-:W-:Y:S02]  /*0500*/  IADD3 R26, R2, 0x400, RZ ;  /* 0x00000400021a7810 */ /* 0x000fe40007ffe0ff */
.L_x_942:
        /* <DEDUP_REMOVED lines=21> */
.L_x_938:
[----:B-1----:R-:W-:Y:S05]  /*0660*/  BSYNC B0 ;  /* 0x0000000000007941 */ /* 0x002fea0003800000 */
.L_x_937:
[----:B------:R-:W-:Y:S01]  /*0670*/  LEA R3, R13, R0, 0x5 ;  /* 0x000000000d037211 */ /* 0x000fe200078e28ff */
[----:B------:R-:W-:Y:S03]  /*0680*/  BAR.SYNC.DEFER_BLOCKING 0x0 ;  /* 0x0000000000007b1d */ /* 0x000fe60000010000 */
[----:B------:R-:W-:-:S13]  /*0690*/  ISETP.GE.AND P0, PT, R3, R22, PT ;  /* 0x000000160300720c */ /* 0x000fda0003f06270 */
[----:B------:R-:W-:Y:S05]  /*06a0*/  @!P0 BRA `(.L_x_943) ;  /* 0x0000245000008947 */ /* 0x000fea0003800000 */
[----:B------:R-:W-:Y:S05]  /*06b0*/  BRA.DIV ~URZ, `(.L_x_944) ;  /* 0x000025827f007947 */ /* 0x000fea000b800000 */
[----:B------:R-:W-:-:S05]  /*06c0*/  IMAD.MOV.U32 R2, RZ, RZ, -0x800001 ;  /* 0xff7fffffff027424 */ /* 0x000fca00078e00ff */
.L_x_972:
        /* <DEDUP_REMOVED lines=8> */
.L_x_973:
        /* <DEDUP_REMOVED lines=17> */
[----:B------:R-:W-:Y:S01]  /*0860*/  LOP3.LUT R3, RZ, R18, RZ, 0x33, !PT ;  /* 0x00000012ff037212 */ /* 0x000fe200078e33ff */
[----:B------:R-:W-:Y:S01]  /*0870*/  BSSY B1, `(.L_x_948) ;  /* 0x000001c000017945 */ /* 0x000fe20003800000 */
[----:B------:R-:W-:Y:S01]  /*0880*/  HFMA2.MMA R6, -RZ, RZ, 0, 0 ;  /* 0x00000000ff067435 */ /* 0x000fe200000001ff */
[----:B------:R-:W-:Y:S02]  /*0890*/  IMAD R4, R13, R4, -0x21 ;  /* 0xffffffdf0d047424 */ /* 0x000fe400078e0204 */
[----:B0-----:R-:W-:-:S03]  /*08a0*/  IMAD.MOV.U32 R5, RZ, RZ, R17 ;  /* 0x000000ffff057224 */ /* 0x001fc600078e0011 */
        /* <DEDUP_REMOVED lines=13> */
.L_x_950:
        /* <DEDUP_REMOVED lines=11> */
.L_x_949:
[----:B------:R-:W-:Y:S05]  /*0a30*/  BSYNC B1 ;  /* 0x0000000000017941 */ /* 0x000fea0003800000 */
.L_x_948:
        /* <DEDUP_REMOVED lines=10> */
.L_x_953:
[----:B------:R-:W0:Y:S01]  /*0ae0*/  LDS R7, [R4+-0x400] ;  /* 0xfffc000004077984 */ /* 0x000e220000000800 */
[----:B------:R-:W-:-:S03]  /*0af0*/  IADD3 R5, R5, 0x800, RZ ;  /* 0x0000080005057810 */ /* 0x000fc60007ffe0ff */
[----:B------:R-:W2:Y:S01]  /*0b00*/  LDS R21, [R4+-0x200] ;  /* 0xfffe000004157984 */ /* 0x000ea20000000800 */
[----:B------:R-:W-:-:S03]  /*0b10*/  ISETP.GE.AND P2, PT, R5, R3, PT ;  /* 0x000000030500720c */ /* 0x000fc60003f46270 */
[----:B------:R-:W3:Y:S04]  /*0b20*/  LDS R23, [R4] ;  /* 0x0000000004177984 */ /* 0x000ee80000000800 */
[----:B------:R-:W4:Y:S04]  /*0b30*/  LDS R11, [R4+0x200] ;  /* 0x00020000040b7984 */ /* 0x000f280000000800 */
[----:B------:R-:W5:Y:S04]  /*0b40*/  LDS R9, [R4+0x400] ;  /* 0x0004000004097984 */ /* 0x000f680000000800 */
[----:B------:R-:W-:Y:S04]  /*0b50*/  LDS R29, [R4+0xc00] ;  /* 0x000c0000041d7984 */ /* 0x000fe80000000800 */
[----:B------:R-:W-:Y:S04]  /*0b60*/  LDS R25, [R4+0xe00] ;  /* 0x000e000004197984 */ /* 0x000fe80000000800 */
[----:B------:R-:W-:Y:S01]  /*0b70*/  LDS R27, [R4+0x1000] ;  /* 0x00100000041b7984 */ /* 0x000fe20000000800 */
[----:B01----:R-:W-:-:S03]  /*0b80*/  FADD.FTZ R8, -R2, R7 ;  /* 0x0000000702087221 */ /* 0x003fc60000010100 */
[----:B------:R-:W0:Y:S01]  /*0b90*/  LDS R7, [R4+0x600] ;  /* 0x0006000004077984 */ /* 0x000e220000000800 */
[----:B------:R-:W-:Y:S02]  /*0ba0*/  FMUL.FTZ R22, R8, 1.4426950216293334961 ;  /* 0x3fb8aa3b08167820 */ /* 0x000fe40000410000 */
[C---:B--2---:R-:W-:Y:S02]  /*0bb0*/  FADD.FTZ R8, -R2.reuse, R21 ;  /* 0x0000001502087221 */ /* 0x044fe40000010100 */
[----:B------:R-:W1:Y:S01]  /*0bc0*/  LDS R21, [R4+0x800] ;  /* 0x0008000004157984 */ /* 0x000e620000000800 */
[----:B---3--:R-:W-:Y:S01]  /*0bd0*/  FADD.FTZ R23, -R2, R23 ;  /* 0x0000001702177221 */ /* 0x008fe20000010100 */
[----:B------:R-:W2:Y:S01]  /*0be0*/  MUFU.EX2 R22, R22 ;  /* 0x0000001600167308 */ /* 0x000ea20000000800 */
[----:B------:R-:W-:Y:S02]  /*0bf0*/  FMUL.FTZ R24, R8, 1.4426950216293334961 ;  /* 0x3fb8aa3b08187820 */ /* 0x000fe40000410000 */
[----:B------:R-:W3:Y:S01]  /*0c00*/  LDS R8, [R4+0xa00] ;  /* 0x000a000004087984 */ /* 0x000ee20000000800 */
[----:B----4-:R-:W-:-:S02]  /*0c10*/  FADD.FTZ R11, -R2, R11 ;  /* 0x0000000b020b7221 */ /* 0x010fc40000010100 */
[----:B------:R-:W-:Y:S02]  /*0c20*/  FMUL.FTZ R23, R23, 1.4426950216293334961 ;  /* 0x3fb8aa3b17177820 */ /* 0x000fe40000410000 */
[----:B------:R-:W4:Y:S01]  /*0c30*/  MUFU.EX2 R24, R24 ;  /* 0x0000001800187308 */ /* 0x000f220000000800 */
[----:B------:R-:W-:Y:S02]  /*0c40*/  FMUL.FTZ R10, R11, 1.4426950216293334961 ;  /* 0x3fb8aa3b0b0a7820 */ /* 0x000fe40000410000 */
[----:B-----5:R-:W-:-:S04]  /*0c50*/  FADD.FTZ R11, -R2, R9 ;  /* 0x00000009020b7221 */ /* 0x020fc80000010100 */
[----:B------:R-:W-:Y:S01]  /*0c60*/  FMUL.FTZ R26, R11, 1.4426950216293334961 ;  /* 0x3fb8aa3b0b1a7820 */ /* 0x000fe20000410000 */
[----:B------:R-:W5:Y:S01]  /*0c70*/  MUFU.EX2 R23, R23 ;  /* 0x0000001700177308 */ /* 0x000f620000000800 */
[----:B--2---:R-:W-:Y:S01]  /*0c80*/  FADD.FTZ R9, R22, R6 ;  /* 0x0000000616097221 */ /* 0x004fe20000010000 */
[----:B------:R-:W-:Y:S04]  /*0c90*/  LDS R11, [R4+0x1200] ;  /* 0x00120000040b7984 */ /* 0x000fe80000000800 */
[----:B------:R2:W-:Y:S01]  /*0ca0*/  STS [R4+-0x400], R22 ;  /* 0xfffc001604007388 */ /* 0x0005e20000000800 */
[----:B----4-:R-:W-:Y:S01]  /*0cb0*/  FADD.FTZ R6, R9, R24 ;  /* 0x0000001809067221 */ /* 0x010fe20000010000 */
[----:B------:R-:W4:Y:S02]  /*0cc0*/  MUFU.EX2 R10, R10 ;  /* 0x0000000a000a7308 */ /* 0x000f240000000800 */
[----:B------:R-:W4:Y:S04]  /*0cd0*/  LDS R9, [R4+0x1400] ;  /* 0x0014000004097984 */ /* 0x000f280000000800 */
[----:B------:R1:W-:Y:S01]  /*0ce0*/  STS [R4+-0x200], R24 ;  /* 0xfffe001804007388 */ /* 0x0003e20000000800 */
[----:B0-----:R-:W-:Y:S01]  /*0cf0*/  FADD.FTZ R7, -R2, R7 ;  /* 0x0000000702077221 */ /* 0x001fe20000010100 */
[----:B------:R-:W0:Y:S02]  /*0d00*/  MUFU.EX2 R26, R26 ;  /* 0x0000001a001a7308 */ /* 0x000e240000000800 */
[----:B-----5:R-:W-:Y:S01]  /*0d10*/  STS [R4], R23 ;  /* 0x0000001704007388 */ /* 0x020fe20000000800 */
[----:B------:R-:W-:-:S02]  /*0d20*/  FADD.FTZ R6, R6, R23 ;  /* 0x0000001706067221 */ /* 0x000fc40000010000 */
[----:B--2---:R-:W-:Y:S01]  /*0d30*/  FMUL.FTZ R22, R7, 1.4426950216293334961 ;  /* 0x3fb8aa3b07167820 */ /* 0x004fe20000410000 */
[----:B------:R-:W2:Y:S01]  /*0d40*/  LDS R23, [R4+0x1800] ;  /* 0x0018000004177984 */ /* 0x000ea20000000800 */
[----:B-1----:R-:W-:-:S03]  /*0d50*/  FADD.FTZ R24, -R2, R21 ;  /* 0x0000001502187221 */ /* 0x002fc60000010100 */
[----:B------:R-:W1:Y:S01]  /*0d60*/  LDS R7, [R4+0x1600] ;  /* 0x0016000004077984 */ /* 0x000e620000000800 */
[----:B---3--:R-:W-:Y:S01]  /*0d70*/  FADD.FTZ R8, -R2, R8 ;  /* 0x0000000802087221 */ /* 0x008fe20000010100 */
[----:B------:R3:W5:Y:S01]  /*0d80*/  MUFU.EX2 R21, R22 ;  /* 0x0000001600157308 */ /* 0x0007620000000800 */
[----:B------:R-:W-:Y:S01]  /*0d90*/  FMUL.FTZ R24, R24, 1.4426950216293334961 ;  /* 0x3fb8aa3b18187820 */ /* 0x000fe20000410000 */
[----:B----4-:R4:W-:Y:S01]  /*0da0*/  STS [R4+0x200], R10 ;  /* 0x0002000a04007388 */ /* 0x0109e20000000800 */
[----:B------:R-:W-:Y:S02]  /*0db0*/  FMUL.FTZ R28, R8, 1.4426950216293334961 ;  /* 0x3fb8aa3b081c7820 */ /* 0x000fe40000410000 */
[----:B------:R-:W-:Y:S01]  /*0dc0*/  FADD.FTZ R6, R6, R10 ;  /* 0x0000000a06067221 */ /* 0x000fe20000010000 */
[----:B------:R-:W1:Y:S01]  /*0dd0*/  LDS R8, [R4+0x1a00] ;  /* 0x001a000004087984 */ /* 0x000e620000000800 */
[----:B---3--:R-:W-:-:S03]  /*0de0*/  FADD.FTZ R22, -R2, R29 ;  /* 0x0000001d02167221 */ /* 0x008fc60000010100 */
[----:B0-----:R0:W-:Y:S01]  /*0df0*/  STS [R4+0x400], R26 ;  /* 0x0004001a04007388 */ /* 0x0011e20000000800 */
[----:B------:R-:W-:Y:S01]  /*0e00*/  FADD.FTZ R6, R6, R26 ;  /* 0x0000001a06067221 */ /* 0x000fe20000010000 */
[----:B----4-:R-:W3:Y:S01]  /*0e10*/  MUFU.EX2 R10, R24 ;  /* 0x00000018000a7308 */ /* 0x010ee20000000800 */
[----:B------:R-:W-:Y:S02]  /*0e20*/  FMUL.FTZ R22, R22, 1.4426950216293334961 ;  /* 0x3fb8aa3b16167820 */ /* 0x000fe40000410000 */
[----:B-----5:R-:W-:Y:S01]  /*0e30*/  FADD.FTZ R6, R6, R21 ;  /* 0x0000001506067221 */ /* 0x020fe20000010000 */
[----:B------:R4:W-:Y:S04]  /*0e40*/  STS [R4+0x600], R21 ;  /* 0x0006001504007388 */ /* 0x0009e80000000800 */
[----:B------:R5:W2:Y:S01]  /*0e50*/  MUFU.EX2 R29, R28 ;  /* 0x0000001c001d7308 */ /* 0x000aa20000000800 */
[----:B0-----:R-:W-:-:S04]  /*0e60*/  FADD.FTZ R26, -R2, R25 ;  /* 0x00000019021a7221 */ /* 0x001fc80000010100 */
[----:B------:R-:W-:-:S03]  /*0e70*/  FMUL.FTZ R26, R26, 1.4426950216293334961 ;  /* 0x3fb8aa3b1a1a7820 */ /* 0x000fc60000410000 */
[----:B------:R0:W4:Y:S01]  /*0e80*/  MUFU.EX2 R25, R22 ;  /* 0x0000001600197308 */ /* 0x0001220000000800 */
[----:B-----5:R-:W-:Y:S01]  /*0e90*/  FADD.FTZ R28, -R2, R9 ;  /* 0x00000009021c7221 */ /* 0x020fe20000010100 */
[----:B---3--:R-:W-:Y:S01]  /*0ea0*/  STS [R4+0x800], R10 ;  /* 0x0008000a04007388 */ /* 0x008fe20000000800 */
[----:B------:R-:W-:Y:S02]  /*0eb0*/  FADD.FTZ R6, R6, R10 ;  /* 0x0000000a06067221 */ /* 0x000fe40000010000 */
[----:B------:R-:W-:Y:S02]  /*0ec0*/  FMUL.FTZ R28, R28, 1.4426950216293334961 ;  /* 0x3fb8aa3b1c1c7820 */ /* 0x000fe40000410000 */
[----:B--2---:R-:W-:Y:S01]  /*0ed0*/  FADD.FTZ R6, R6, R29 ;  /* 0x0000001d06067221 */ /* 0x004fe20000010000 */
[----:B------:R-:W-:Y:S01]  /*0ee0*/  STS [R4+0xa00], R29 ;  /* 0x000a001d04007388 */ /* 0x000fe20000000800 */
[----:B0-----:R-:W-:Y:S02]  /*0ef0*/  FADD.FTZ R22, -R2, R27 ;  /* 0x0000001b02167221 */ /* 0x001fe40000010100 */
[----:B------:R0:W2:Y:S02]  /*0f00*/  MUFU.EX2 R27, R26 ;  /* 0x0000001a001b7308 */ /* 0x0000a40000000800 */
[----:B------:R-:W-:-:S02]  /*0f10*/  FMUL.FTZ R24, R22, 1.4426950216293334961 ;  /* 0x3fb8aa3b16187820 */ /* 0x000fc40000410000 */
[----:B------:R-:W-:Y:S01]  /*0f20*/  FADD.FTZ R22, -R2, R11 ;  /* 0x0000000b02167221 */ /* 0x000fe20000010100 */
[----:B----4-:R-:W-:Y:S01]  /*0f30*/  STS [R4+0xc00], R25 ;  /* 0x000c001904007388 */ /* 0x010fe20000000800 */
[----:B------:R-:W-:Y:S02]  /*0f40*/  FADD.FTZ R6, R6, R25 ;  /* 0x0000001906067221 */ /* 0x000fe40000010000 */
[----:B------:R-:W-:Y:S01]  /*0f50*/  FMUL.FTZ R22, R22, 1.4426950216293334961 ;  /* 0x3fb8aa3b16167820 */ /* 0x000fe20000410000 */
[----:B------:R-:W3:Y:S01]  /*0f60*/  MUFU.EX2 R11, R24 ;  /* 0x00000018000b7308 */ /* 0x000ee20000000800 */
[----:B0-----:R-:W-:-:S04]  /*0f70*/  FADD.FTZ R26, -R2, R23 ;  /* 0x00000017021a7221 */ /* 0x001fc80000010100 */
[----:B------:R-:W-:Y:S02]  /*0f80*/  FMUL.FTZ R26, R26, 1.4426950216293334961 ;  /* 0x3fb8aa3b1a1a7820 */ /* 0x000fe40000410000 */
[----:B--2---:R-:W-:Y:S01]  /*0f90*/  FADD.FTZ R6, R6, R27 ;  /* 0x0000001b06067221 */ /* 0x004fe20000010000 */
[----:B------:R1:W0:Y:S01]  /*0fa0*/  MUFU.EX2 R9, R22 ;  /* 0x0000001600097308 */ /* 0x0002220000000800 */
[----:B------:R-:W-:Y:S02]  /*0fb0*/  STS [R4+0xe00], R27 ;  /* 0x000e001b04007388 */ /* 0x000fe40000000800 */
[----:B---3--:R-:W-:Y:S02]  /*0fc0*/  FADD.FTZ R6, R6, R11 ;  /* 0x0000000b06067221 */ /* 0x008fe40000010000 */
[----:B------:R-:W-:Y:S01]  /*0fd0*/  STS [R4+0x1000], R11 ;  /* 0x0010000b04007388 */ /* 0x000fe20000000800 */
[----:B-1----:R-:W-:Y:S02]  /*0fe0*/  FADD.FTZ R22, -R2, R7 ;  /* 0x0000000702167221 */ /* 0x002fe40000010100 */
[----:B------:R-:W1:Y:S02]  /*0ff0*/  MUFU.EX2 R7, R28 ;  /* 0x0000001c00077308 */ /* 0x000e640000000800 */
[----:B------:R-:W-:-:S02]  /*1000*/  FMUL.FTZ R24, R22, 1.4426950216293334961 ;  /* 0x3fb8aa3b16187820 */ /* 0x000fc40000410000 */
[----:B------:R-:W-:Y:S01]  /*1010*/  FADD.FTZ R22, -R2, R8 ;  /* 0x0000000802167221 */ /* 0x000fe20000010100 */
[----:B0-----:R-:W-:Y:S01]  /*1020*/  STS [R4+0x1200], R9 ;  /* 0x0012000904007388 */ /* 0x001fe20000000800 */
[----:B------:R-:W-:Y:S02]  /*1030*/  FADD.FTZ R6, R6, R9 ;  /* 0x0000000906067221 */ /* 0x000fe40000010000 */
[----:B------:R-:W0:Y:S01]  /*1040*/  MUFU.EX2 R23, R24 ;  /* 0x0000001800177308 */ /* 0x000e220000000800 */
[----:B------:R-:W-:-:S07]  /*1050*/  FMUL.FTZ R22, R22, 1.4426950216293334961 ;  /* 0x3fb8aa3b16167820 */ /* 0x000fce0000410000 */
        /* <DEDUP_REMOVED lines=12> */
.L_x_952:
[----:B------:R-:W-:Y:S05]  /*1120*/  BSYNC B1 ;  /* 0x0000000000017941 */ /* 0x000fea0003800000 */
.L_x_951:
        /* <DEDUP_REMOVED lines=55> */
.L_x_955:
[----:B------:R-:W-:Y:S05]  /*14a0*/  BSYNC B1 ;  /* 0x0000000000017941 */ /* 0x000fea0003800000 */
.L_x_954:
        /* <DEDUP_REMOVED lines=26> */
.L_x_947:
[----:B------:R-:W-:Y:S05]  /*1650*/  BSYNC B0 ;  /* 0x0000000000007941 */ /* 0x000fea0003800000 */
.L_x_946:
        /* <DEDUP_REMOVED lines=26> */
[----:B------:R-:W-:-:S03]  /*1800*/  LOP3.LUT R18, RZ, R18, RZ, 0x33, !PT ;  /* 0x00000012ff127212 */ /* 0x000fc600078e33ff */
[----:B------:R-:W-:Y:S01]  /*1810*/  IMAD R5, R13, R4, -0x21 ;  /* 0xffffffdf0d057424 */ /* 0x000fe200078e0204 */
[----:B------:R-:W-:-:S04]  /*1820*/  LOP3.LUT R4, RZ, R15, RZ, 0x33, !PT ;  /* 0x0000000fff047212 */ /* 0x000fc800078e33ff */
[----:B------:R-:W-:-:S04]  /*1830*/  IMNMX R5, R18, R5, !PT ;  /* 0x0000000512057217 */ /* 0x000fc80007800200 */
        /* <DEDUP_REMOVED lines=8> */
[----:B0-----:R-:W-:-:S06]  /*18c0*/  FADD.FTZ R4, R3, 9.9999999747524270788e-07 ;  /* 0x358637bd03047421 */ /* 0x001fcc0000010000 */
[----:B------:R-:W0:Y:S06]  /*18d0*/  MUFU.RCP R4, R4 ;  /* 0x0000000400047308 */ /* 0x000e2c0000001000 */
[----:B------:R-:W-:Y:S05]  /*18e0*/  @!P0 BRA `(.L_x_959) ;  /* 0x000000a000008947 */ /* 0x000fea0003800000 */
[----:B------:R-:W-:Y:S01]  /*18f0*/  LEA R7, R17, 0x120, 0x2 ;  /* 0x0000012011077811 */ /* 0x000fe200078e10ff */
[----:B------:R-:W-:-:S04]  /*1900*/  IMAD.MOV.U32 R5, RZ, RZ, R17 ;  /* 0x000000ffff057224 */ /* 0x000fc800078e0011 */
.L_x_960:
        /* <DEDUP_REMOVED lines=8> */
.L_x_959:
[----:B------:R-:W-:Y:S05]  /*1990*/  BSYNC B1 ;  /* 0x0000000000017941 */ /* 0x000fea0003800000 */
.L_x_958:
        /* <DEDUP_REMOVED lines=10> */
.L_x_963:
        /* <DEDUP_REMOVED lines=10> */
[----:B------:R-:W0:Y:S04]  /*1ae0*/  LDS R21, [R6+0xc00] ;  /* 0x000c000006157984 */ /* 0x000e280000000800 */
        /* <DEDUP_REMOVED lines=14> */
[----:B------:R2:W-:Y:S01]  /*1bd0*/  STS [R6+0x200], R9 ;  /* 0x0002000906007388 */ /* 0x0005e20000000800 */
[----:B------:R-:W-:-:S03]  /*1be0*/  FMUL.FTZ R23, R4, R23 ;  /* 0x0000001704177220 */ /* 0x000fc60000410000 */
[----:B------:R-:W-:Y:S01]  /*1bf0*/  STS [R6+0x400], R15 ;  /* 0x0004000f06007388 */ /* 0x000fe20000000800 */
[----:B------:R-:W-:-:S03]  /*1c00*/  FMUL.FTZ R21, R4, R21 ;  /* 0x0000001504157220 */ /* 0x000fc60000410000 */
[----:B------:R4:W-:Y:S01]  /*1c10*/  STS [R6+0x600], R11 ;  /* 0x0006000b06007388 */ /* 0x0009e20000000800 */
[----:B------:R-:W-:-:S03]  /*1c20*/  FMUL.FTZ R27, R4, R27 ;  /* 0x0000001b041b7220 */ /* 0x000fc60000410000 */
[----:B------:R-:W-:Y:S01]  /*1c30*/  STS [R6+-0x400], R24 ;  /* 0xfffc001806007388 */ /* 0x000fe20000000800 */
[----:B0-----:R-:W-:-:S03]  /*1c40*/  FMUL.FTZ R25, R4, R25 ;  /* 0x0000001904197220 */ /* 0x001fc60000410000 */
[----:B------:R-:W-:Y:S01]  /*1c50*/  STS [R6+-0x200], R26 ;  /* 0xfffe001a06007388 */ /* 0x000fe20000000800 */
[----:B--2---:R-:W-:-:S03]  /*1c60*/  FMUL.FTZ R9, R4, R22 ;  /* 0x0000001604097220 */ /* 0x004fc60000410000 */
[----:B------:R-:W-:Y:S01]  /*1c70*/  STS [R6], R28 ;  /* 0x0000001c06007388 */ /* 0x000fe20000000800 */
        /* <DEDUP_REMOVED lines=16> */
.L_x_962:
[----:B------:R-:W-:Y:S05]  /*1d80*/  BSYNC B1 ;  /* 0x0000000000017941 */ /* 0x000fea0003800000 */
.L_x_961:
        /* <DEDUP_REMOVED lines=31> */
.L_x_965:
[----:B------:R-:W-:Y:S05]  /*1f80*/  BSYNC B1 ;  /* 0x0000000000017941 */ /* 0x000fea0003800000 */
.L_x_964:
        /* <DEDUP_REMOVED lines=14> */
.L_x_957:
[----:B------:R-:W-:Y:S05]  /*2070*/  BSYNC B0 ;  /* 0x0000000000007941 */ /* 0x000fea0003800000 */
.L_x_956:
[----:B------:R-:W-:Y:S01]  /*2080*/  BAR.SYNC.DEFER_BLOCKING 0x0 ;  /* 0x0000000000007b1d */ /* 0x000fe20000010000 */
[----:B------:R-:W-:Y:S02]  /*2090*/  ISETP.NE.AND P5, PT, R17, RZ, PT ;  /* 0x000000ff1100720c */ /* 0x000fe40003fa5270 */
[----:B0-----:R-:W-:Y:S02]  /*20a0*/  LOP3.LUT R4, R19, 0x1, RZ, 0xc0, !PT ;  /* 0x0000000113047812 */ /* 0x001fe400078ec0ff */
[----:B------:R-:W-:Y:S01]  /*20b0*/  IADD3 R6, R17, 0x1f, RZ ;  /* 0x0000001f11067810 */ /* 0x000fe20007ffe0ff */
[----:B------:R-:W-:Y:S01]  /*20c0*/  BSSY B0, `(.L_x_966) ;  /* 0x0000019000007945 */ /* 0x000fe20003800000 */
[----:B------:R-:W-:-:S02]  /*20d0*/  ISETP.NE.AND P0, PT, R4, RZ, PT ;  /* 0x000000ff0400720c */ /* 0x000fc40003f05270 */
[C---:B------:R-:W-:Y:S02]  /*20e0*/  LOP3.LUT R5, R17.reuse, 0xffffffc0, RZ, 0xc0, !PT ;  /* 0xffffffc011057812 */ /* 0x040fe400078ec0ff */
[C---:B------:R-:W-:Y:S02]  /*20f0*/  ISETP.GT.OR P3, PT, R17.reuse, 0x3f, P0 ;  /* 0x0000003f1100780c */ /* 0x040fe40000764670 */
[----:B------:R-:W-:Y:S02]  /*2100*/  ISETP.GT.OR P4, PT, R17, 0x1f, P0 ;  /* 0x0000001f1100780c */ /* 0x000fe40000784670 */
[----:B------:R-:W-:Y:S02]  /*2110*/  ISETP.GT.U32.AND P1, PT, R6, 0x3e, PT ;  /* 0x0000003e0600780c */ /* 0x000fe40003f24070 */
[----:B------:R-:W-:Y:S02]  /*2120*/  ISETP.NE.OR P2, PT, R5, 0x40, P0 ;  /* 0x000000400500780c */ /* 0x000fe40000745670 */
[----:B------:R-:W-:Y:S01]  /*2130*/  LOP3.LUT R17, R17, 0xffffffe0, RZ, 0xc0, !PT ;  /* 0xffffffe011117812 */ /* 0x000fe200078ec0ff */
        /* <DEDUP_REMOVED lines=17> */
.L_x_967:
[----:B------:R-:W-:Y:S05]  /*2250*/  BSYNC B0 ;  /* 0x0000000000007941 */ /* 0x000fea0003800000 */
.L_x_966:
[----:B------:R-:W-:Y:S01]  /*2260*/  BAR.SYNC.DEFER_BLOCKING 0x0 ;  /* 0x0000000000007b1d */ /* 0x000fe20000010000 */
[----:B------:R-:W-:Y:S01]  /*2270*/  LEA.HI R15, R19, R19, RZ, 0x1 ;  /* 0x00000013130f7211 */ /* 0x000fe200078f08ff */
[----:B01----:R-:W-:Y:S01]  /*2280*/  IMAD.MOV.U32 R2, RZ, RZ, RZ ;  /* 0x000000ffff027224 */ /* 0x003fe200078e00ff */
[----:B------:R-:W-:Y:S01]  /*2290*/  CS2R R20, SRZ ;  /* 0x0000000000147805 */ /* 0x000fe2000001ff00 */
[----:B------:R-:W-:Y:S01]  /*22a0*/  IMAD.MOV.U32 R25, RZ, RZ, RZ ;  /* 0x000000ffff197224 */ /* 0x000fe200078e00ff */
[----:B------:R-:W-:Y:S01]  /*22b0*/  SHF.R.S32.HI R15, RZ, 0x1, R15 ;  /* 0x00000001ff0f7819 */ /* 0x000fe2000001140f */
[----:B------:R-:W-:Y:S01]  /*22c0*/  IMAD.MOV.U32 R23, RZ, RZ, RZ ;  /* 0x000000ffff177224 */ /* 0x000fe200078e00ff */
[----:B------:R-:W-:Y:S01]  /*22d0*/  CS2R R18, SRZ ;  /* 0x0000000000127805 */ /* 0x000fe2000001ff00 */
[----:B------:R-:W-:Y:S01]  /*22e0*/  BSSY B0, `(.L_x_968) ;  /* 0x000001e000007945 */ /* 0x000fe20003800000 */
[----:B------:R-:W-:Y:S01]  /*22f0*/  LEA R3, R0, R15, 0x7 ;  /* 0x0000000f00037211 */ /* 0x000fe200078e38ff */
[----:B------:R-:W-:Y:S01]  /*2300*/  IMAD.MOV.U32 R0, RZ, RZ, RZ ;  /* 0x000000ffff007224 */ /* 0x000fe200078e00ff */
        /* <DEDUP_REMOVED lines=27> */
.L_x_969:
[----:B0-----:R-:W-:Y:S05]  /*24c0*/  BSYNC B0 ;  /* 0x0000000000007941 */ /* 0x001fea0003800000 */
.L_x_968:
[----:B------:R-:W-:Y:S06]  /*24d0*/  BAR.SYNC.DEFER_BLOCKING 0x0 ;  /* 0x0000000000007b1d */ /* 0x000fec0000010000 */
[----:B------:R-:W-:Y:S01]  /*24e0*/  BSSY B0, `(.L_x_970) ;  /* 0x000001b000007945 */ /* 0x000fe20003800000 */
[----:B------:R0:W-:Y:S04]  /*24f0*/  @!P5 STS [R3.X4+-0xe0], R2 ;  /* 0xffff20020300d388 */ /* 0x0001e80000004800 */
[----:B------:R0:W-:Y:S04]  /*2500*/  @!P5 STS [R3.X4+-0xa0], R25 ;  /* 0xffff60190300d388 */ /* 0x0001e80000004800 */
[----:B------:R0:W-:Y:S04]  /*2510*/  @!P5 STS [R3.X4+-0x60], R20 ;  /* 0xffffa0140300d388 */ /* 0x0001e80000004800 */
[----:B------:R0:W-:Y:S04]  /*2520*/  @!P5 STS [R3.X4+-0x20], R23 ;  /* 0xffffe0170300d388 */ /* 0x0001e80000004800 */
        /* <DEDUP_REMOVED lines=22> */
.L_x_971:
[----:B0-----:R-:W-:Y:S05]  /*2690*/  BSYNC B0 ;  /* 0x0000000000007941 */ /* 0x001fea0003800000 */
.L_x_970:
        /* <DEDUP_REMOVED lines=8> */
[--C-:B------:R-:W-:Y:S02]  /*2720*/  SHF.R.S32.HI R6, RZ, 0x1f, R13.reuse ;  /* 0x0000001fff067819 */ /* 0x100fe4000001140d */
[----:B------:R-:W-:Y:S02]  /*2730*/  SHF.R.S32.HI R5, RZ, 0x1f, R4 ;  /* 0x0000001fff057819 */ /* 0x000fe40000011404 */
[----:B------:R-:W-:Y:S02]  /*2740*/  IADD3 R17, P1, P2, R3, R4, R13 ;  /* 0x0000000403117210 */ /* 0x000fe40007a3e00d */
[----:B------:R-:W-:Y:S01]  /*2750*/  SHF.R.S32.HI R24, RZ, 0x1f, R3 ;  /* 0x0000001fff187819 */ /* 0x000fe20000011403 */
[----:B------:R-:W-:Y:S10]  /*2760*/  @P0 EXIT ;  /* 0x000000000000094d */ /* 0x000ff40003800000 */
[----:B------:R-:W-:Y:S02]  /*2770*/  IADD3 R16, R15, 0x50, RZ ;  /* 0x000000500f107810 */ /* 0x000fe40007ffe0ff */
[----:B------:R-:W-:-:S02]  /*2780*/  IADD3.X R24, R24, R5, R6, P1, P2 ;  /* 0x0000000518187210 */ /* 0x000fc40000fe4406 */
[CC--:B------:R-:W-:Y:S02]  /*2790*/  IADD3 R13, P0, R16.reuse, R17.reuse, RZ ;  /* 0x00000011100d7210 */ /* 0x0c0fe40007f1e0ff */
[C---:B------:R-:W-:Y:S02]  /*27a0*/  IADD3 R3, P5, R15.reuse, R17, RZ ;  /* 0x000000110f037210 */ /* 0x040fe40007fbe0ff */
[----:B------:R-:W-:Y:S02]  /*27b0*/  IADD3 R10, R15, 0x20, RZ ;  /* 0x000000200f0a7810 */ /* 0x000fe40007ffe0ff */
[----:B------:R-:W-:Y:S02]  /*27c0*/  LEA.HI.X.SX32 R16, R16, R24, 0x1, P0 ;  /* 0x0000001810107211 */ /* 0x000fe400000f0eff */
[----:B------:R-:W-:Y:S02]  /*27d0*/  F2FP.BF16.PACK_AB R25, R25, R2 ;  /* 0x000000021919723e */ /* 0x000fe400000010ff */
[----:B------:R-:W-:-:S02]  /*27e0*/  IADD3 R14, R15, 0x40, RZ ;  /* 0x000000400f0e7810 */ /* 0x000fc40007ffe0ff */
[----:B------:R-:W-:Y:S02]  /*27f0*/  LEA.HI.X.SX32 R6, R15, R24, 0x1, P5 ;  /* 0x000000180f067211 */ /* 0x000fe400028f0eff */
[----:B------:R-:W-:Y:S02]  /*2800*/  LEA R2, P0, R3, c[0x0][0x170], 0x1 ;  /* 0x00005c0003027a11 */ /* 0x000fe400078008ff */
[----:B------:R-:W-:Y:S02]  /*2810*/  IADD3 R8, R15, 0x10, RZ ;  /* 0x000000100f087810 */ /* 0x000fe40007ffe0ff */
[-C--:B------:R-:W-:Y:S02]  /*2820*/  IADD3 R7, P3, R10, R17.reuse, RZ ;  /* 0x000000110a077210 */ /* 0x080fe40007f7e0ff */
[----:B------:R-:W-:Y:S02]  /*2830*/  IADD3 R11, P1, R14, R17, RZ ;  /* 0x000000110e0b7210 */ /* 0x000fe40007f3e0ff */
[----:B------:R-:W-:-:S02]  /*2840*/  LEA.HI.X R3, R3, c[0x0][0x174], R6, 0x1, P0 ;  /* 0x00005d0003037a11 */ /* 0x000fc400000f0c06 */
[----:B------:R-:W-:Y:S02]  /*2850*/  IADD3 R5, P4, R8, R17, RZ ;  /* 0x0000001108057210 */ /* 0x000fe40007f9e0ff */
[-C--:B------:R-:W-:Y:S01]  /*2860*/  LEA.HI.X.SX32 R10, R10, R24.reuse, 0x1, P3 ;  /* 0x000000180a0a7211 */ /* 0x080fe200018f0eff */
[----:B------:R0:W-:Y:S01]  /*2870*/  STG.E.U16 [R2.64], R25 ;  /* 0x0000001902007986 */ /* 0x0001e2000c101524 */
[----:B------:R-:W-:Y:S02]  /*2880*/  LEA R6, P0, R7, c[0x0][0x170], 0x1 ;  /* 0x00005c0007067a11 */ /* 0x000fe400078008ff */
[C---:B------:R-:W-:Y:S02]  /*2890*/  IADD3 R12, R15.reuse, 0x30, RZ ;  /* 0x000000300f0c7810 */ /* 0x040fe40007ffe0ff */
[----:B------:R-:W-:Y:S02]  /*28a0*/  IADD3 R29, R15, 0x60, RZ ;  /* 0x000000600f1d7810 */ /* 0x000fe40007ffe0ff */
[----:B------:R-:W-:-:S02]  /*28b0*/  LEA.HI.X.SX32 R14, R14, R24, 0x1, P1 ;  /* 0x000000180e0e7211 */ /* 0x000fc400008f0eff */
[----:B------:R-:W-:Y:S02]  /*28c0*/  LEA.HI.X.SX32 R8, R8, R24, 0x1, P4 ;  /* 0x0000001808087211 */ /* 0x000fe400020f0eff */
[----:B------:R-:W-:Y:S02]  /*28d0*/  LEA R4, P1, R5, c[0x0][0x170], 0x1 ;  /* 0x00005c0005047a11 */ /* 0x000fe400078208ff */
[----:B------:R-:W-:Y:S02]  /*28e0*/  LEA.HI.X R7, R7, c[0x0][0x174], R10, 0x1, P0 ;  /* 0x00005d0007077a11 */ /* 0x000fe400000f0c0a */
[----:B------:R-:W-:Y:S02]  /*28f0*/  IADD3 R27, R15, 0x70, RZ ;  /* 0x000000700f1b7810 */ /* 0x000fe40007ffe0ff */
        /* <DEDUP_REMOVED lines=32> */
.L_x_943:
[----:B------:R-:W-:Y:S01]  /*2b00*/  MOV R2, 0x0 ;  /* 0x0000000000027802 */ /* 0x000fe20000000f00 */
[----:B------:R-:W-:Y:S01]  /*2b10*/  IMAD.MOV.U32 R5, RZ, RZ, c[0x4][0x17c] ;  /* 0x01005f00ff057624 */ /* 0x000fe200078e00ff */
[----:B------:R-:W-:Y:S01]  /*2b20*/  MOV R4, c[0x4][0x178] ;  /* 0x01005e0000047a02 */ /* 0x000fe20000000f00 */
[----:B------:R-:W-:Y:S01]  /*2b30*/  IMAD.MOV.U32 R6, RZ, RZ, c[0x4][0x180] ;  /* 0x01006000ff067624 */ /* 0x000fe200078e00ff */
[----:B------:R-:W-:Y:S01]  /*2b40*/  MOV R10, c[0x4][0x90] ;  /* 0x01002400000a7a02 */ /* 0x000fe20000000f00 */
[----:B------:R-:W-:Y:S01]  /*2b50*/  IMAD.MOV.U32 R7, RZ, RZ, c[0x4][0x184] ;  /* 0x01006100ff077624 */ /* 0x000fe200078e00ff */
[----:B------:R-:W0:Y:S01]  /*2b60*/  LDC.64 R2, c[0x4][R2] ;  /* 0x0100000002027b82 */ /* 0x000e220000000a00 */
[----:B------:R-:W-:-:S02]  /*2b70*/  IMAD.MOV.U32 R8, RZ, RZ, 0x219 ;  /* 0x00000219ff087424 */ /* 0x000fc400078e00ff */
[----:B------:R-:W-:Y:S02]  /*2b80*/  IMAD.MOV.U32 R11, RZ, RZ, c[0x4][0x94] ;  /* 0x01002500ff0b7624 */ /* 0x000fe400078e00ff */
[----:B------:R-:W-:Y:S02]  /*2b90*/  IMAD.MOV.U32 R12, RZ, RZ, 0x1 ;  /* 0x00000001ff0c7424 */ /* 0x000fe400078e00ff */
[----:B------:R-:W-:Y:S02]  /*2ba0*/  IMAD.MOV.U32 R13, RZ, RZ, RZ ;  /* 0x000000ffff0d7224 */ /* 0x000fe400078e00ff */
[----:B------:R-:W-:Y:S01]  /*2bb0*/  LEPC R14 ;  /* 0x00000000000e734e */ /* 0x000fe20000000000 */
[----:B------:R-:W-:Y:S02]  /*2bc0*/  MOV R9, 0x2c30 ;  /* 0x00002c3000097802 */ /* 0x000fe40000000f00 */
[----:B------:R-:W-:Y:S02]  /*2bd0*/  MOV R20, 0x2bb0 ;  /* 0x00002bb000147802 */ /* 0x000fe40000000f00 */
[----:B------:R-:W-:Y:S02]  /*2be0*/  MOV R21, 0x0 ;  /* 0x0000000000157802 */ /* 0x000fe40000000f00 */
[----:B------:R-:W-:-:S02]  /*2bf0*/  MOV R0, 0x0 ;  /* 0x0000000000007802 */ /* 0x000fc40000000f00 */
[----:B------:R-:W-:-:S04]  /*2c00*/  IADD3 R20, P0, P1, -R20, R9, R14 ;  /* 0x0000000914147210 */ /* 0x000fc8000791e10e */
[----:B------:R-:W-:-:S04]  /*2c10*/  IADD3.X R21, ~R0, R21, R15, P0, P1 ;  /* 0x0000001500157210 */ /* 0x000fc800007e250f */
[----:B0-----:R-:W-:Y:S05]  /*2c20*/  CALL.ABS.NOINC R2 ;  /* 0x0000000002007343 */ /* 0x001fea0003c00000 */
[----:B------:R-:W-:Y:S05]  /*2c30*/  EXIT ;  /* 0x000000000000794d */ /* 0x000fea0003800000 */
.L_x_944:
[----:B------:R-:W-:Y:S01]  /*2c40*/  HFMA2.MMA R6, -RZ, RZ, 0, 9.5367431640625e-07 ;  /* 0x00000010ff067435 */ /* 0x000fe200000001ff */
[----:B------:R-:W-:Y:S01]  /*2c50*/  IMAD.MOV.U32 R5, RZ, RZ, -0x800001 ;  /* 0xff7fffffff057424 */ /* 0x000fe200078e00ff */
[----:B------:R-:W-:Y:S01]  /*2c60*/  MOV R2, 0x2ca0 ;  /* 0x00002ca000027802 */ /* 0x000fe20000000f00 */
[----:B------:R-:W-:Y:S02]  /*2c70*/  IMAD.MOV.U32 R7, RZ, RZ, 0x1f ;  /* 0x0000001fff077424 */ /* 0x000fe400078e00ff */
[----:B------:R-:W-:Y:S02]  /*2c80*/  IMAD.MOV.U32 R8, RZ, RZ, -0x1 ;  /* 0xffffffffff087424 */ /* 0x000fe400078e00ff */
[----:B------:R-:W-:Y:S05]  /*2c90*/  CALL.REL.NOINC `($__internal_20_$__cuda_sm70_shflsync_bfly_p) ;  /* 0x0000014000007944 */ /* 0x000fea0003c00000 */
[----:B-1----:R-:W-:Y:S01]  /*2ca0*/  IMAD.MOV.U32 R2, RZ, RZ, R6 ;  /* 0x000000ffff027224 */ /* 0x002fe200078e0006 */
[----:B0-----:R-:W-:Y:S05]  /*2cb0*/  BRA `(.L_x_972) ;  /* 0xffffda1000007947 */ /* 0x001fea000383ffff */
.L_x_945:
[----:B------:R-:W-:Y:S01]  /*2cc0*/  IMAD.MOV.U32 R6, RZ, RZ, 0x8 ;  /* 0x00000008ff067424 */ /* 0x000fe200078e00ff */
[----:B------:R-:W-:Y:S01]  /*2cd0*/  MOV R7, 0x1f ;  /* 0x0000001f00077802 */ /* 0x000fe20000000f00 */
[----:B------:R-:W-:Y:S01]  /*2ce0*/  IMAD.MOV.U32 R8, RZ, RZ, -0x1 ;  /* 0xffffffffff087424 */ /* 0x000fe200078e00ff */
[----:B------:R-:W-:Y:S02]  /*2cf0*/  MOV R2, 0x2d10 ;  /* 0x00002d1000027802 */ /* 0x000fe40000000f00 */
[----:B------:R-:W-:Y:S05]  /*2d00*/  CALL.REL.NOINC `($__internal_20_$__cuda_sm70_shflsync_bfly_p) ;  /* 0x000000d000007944 */ /* 0x000fea0003c00000 */
[----:B01----:R-:W-:Y:S01]  /*2d10*/  FMNMX.FTZ R5, R5, R6, !PT ;  /* 0x0000000605057209 */ /* 0x003fe20007810000 */
[----:B------:R-:W-:Y:S01]  /*2d20*/  IMAD.MOV.U32 R6, RZ, RZ, 0x4 ;  /* 0x00000004ff067424 */ /* 0x000fe200078e00ff */
[----:B------:R-:W-:Y:S01]  /*2d30*/  MOV R2, 0x2d70 ;  /* 0x00002d7000027802 */ /* 0x000fe20000000f00 */
[----:B------:R-:W-:-:S02]  /*2d40*/  IMAD.MOV.U32 R7, RZ, RZ, 0x1f ;  /* 0x0000001fff077424 */ /* 0x000fc400078e00ff */
[----:B------:R-:W-:Y:S02]  /*2d50*/  IMAD.MOV.U32 R8, RZ, RZ, -0x1 ;  /* 0xffffffffff087424 */ /* 0x000fe400078e00ff */
[----:B------:R-:W-:Y:S05]  /*2d60*/  CALL.REL.NOINC `($__internal_20_$__cuda_sm70_shflsync_bfly_p) ;  /* 0x0000007000007944 */ /* 0x000fea0003c00000 */
[----:B01----:R-:W-:Y:S01]  /*2d70*/  FMNMX.FTZ R5, R5, R6, !PT ;  /* 0x0000000605057209 */ /* 0x003fe20007810000 */
[----:B------:R-:W-:Y:S01]  /*2d80*/  HFMA2.MMA R6, -RZ, RZ, 0, 1.1920928955078125e-07 ;  /* 0x00000002ff067435 */ /* 0x000fe200000001ff */
[----:B------:R-:W-:Y:S01]  /*2d90*/  IMAD.MOV.U32 R7, RZ, RZ, 0x1f ;  /* 0x0000001fff077424 */ /* 0x000fe200078e00ff */
[----:B------:R-:W-:Y:S01]  /*2da0*/  MOV R2, 0x2dd0 ;  /* 0x00002dd000027802 */ /* 0x000fe20000000f00 */
[----:B------:R-:W-:-:S03]  /*2db0*/  IMAD.MOV.U32 R8, RZ, RZ, -0x1 ;  /* 0xffffffffff087424 */ /* 0x000fc600078e00ff */
[----:B------:R-:W-:Y:S05]  /*2dc0*/  CALL.REL.NOINC `($__internal_20_$__cuda_sm70_shflsync_bfly_p) ;  /* 0x0000001000007944 */ /* 0x000fea0003c00000 */
[----:B01----:R-:W-:Y:S05]  /*2dd0*/  BRA `(.L_x_973) ;  /* 0xffffd97000007947 */ /* 0x003fea000383ffff */
        .weak           $__internal_20_$__cuda_sm70_shflsync_bfly_p
        .type           $__internal_20_$__cuda_sm70_shflsync_bfly_p,@function
        .size           $__internal_20_$__cuda_sm70_shflsync_bfly_p,(.L_x_24681 - $__internal_20_$__cuda_sm70_shflsync_bfly_p)
$__internal_20_$__cuda_sm70_shflsync_bfly_p:
[----:B------:R-:W-:Y:S01]  /*2de0*/  IMAD.MOV.U32 R3, RZ, RZ, 0x0 ;  /* 0x00000000ff037424 */ /* 0x000fe200078e00ff */
[----:B------:R-:W-:Y:S04]  /*2df0*/  WARPSYNC R8 ;  /* 0x0000000800007348 */ /* 0x000fe80003800000 */
[----:B------:R0:W1:Y:S01]  /*2e00*/  SHFL.BFLY PT, R6, R5, R6, R7 ;  /* 0x0c00000605067389 */ /* 0x00006200000e0007 */
[----:B------:R-:W-:Y:S05]  /*2e10*/  RET.REL.NODEC R2 `(_ZN4vllm25paged_attention_v2_kernelI13__nv_bfloat16hLi128ELi16ELi128ELNS_18Fp8KVCacheDataTypeE2ELb0ELi512EEEvPfS3_PT_PKS4_PKT0_SA_ifPKiSC_iPKfiiiSE_SE_iiiii) ;  /* 0xffffd1e002007950 */ /* 0x000fea0003c3ffff */
.L_x_974:
        /* <DEDUP_REMOVED lines=14> */
.L_x_24681:


//--------------------- .text._ZN4vllm25paged_attention_v2_kernelI13__nv_bfloat16hLi120ELi16ELi128ELNS_18Fp8KVCacheDataTypeE2ELb0ELi512EEEvPfS3_PT_PKS4_PKT0_SA_ifPKiSC_iPKfiiiSE_SE_iiiii --------------------------
	.section	.text._ZN4vllm25paged_attention_v2_kernelI13__nv_bfloat16hLi120ELi16ELi128ELNS_18Fp8KVCacheDataTypeE2ELb0ELi512EEEvPfS3_PT_PKS4_PKT0_SA_ifPKiSC_iPKfiiiSE_SE_iiiii,"ax",@progbits
	.sectioninfo	@"SHI_REGISTERS=32"
	.align	128
        .global         _ZN4vllm25paged_attention_v2_kernelI13__nv_bfloat16hLi120ELi16ELi128ELNS_18Fp8KVCacheDataTypeE2ELb0ELi512EEEvPfS3_PT_PKS4_PKT0_SA_ifPKiSC_iPKfiiiSE_SE_iiiii
        .type           _ZN4vllm25paged_attention_v2_kernelI13__nv_bfloat16hLi120ELi16ELi128ELNS_18Fp8KVCacheDataTypeE2ELb0ELi512EEEvPfS3_PT_PKS4_PKT0_SA_ifPKiSC_iPKfiiiSE_SE_iiiii,@function
        .size           _ZN4vllm25paged_attention_v2_kernelI13__nv_bfloat16hLi120ELi16ELi128ELNS_18Fp8KVCacheDataTypeE2ELb0ELi512EEEvPfS3_PT_PKS4_PKT0_SA_ifPKiSC_iPKfiiiSE_SE_iiiii,(.L_x_24682 - _ZN4vllm25paged_attention_v2_kernelI13__nv_bfloat16hLi120ELi16ELi128ELNS_18Fp8KVCacheDataTypeE2ELb0ELi512EEEvPfS3_PT_PKS4_PKT0_SA_ifPKiSC_iPKfiiiSE_SE_iiiii)
        .other          _ZN4vllm25paged_attention_v2_kernelI13__nv_bfloat16hLi120ELi16ELi128ELNS_18Fp8KVCacheDataTypeE2ELb0ELi512EEEvPfS3_PT_PKS4_PKT0_SA_ifPKiSC_iPKfiiiSE_SE_iiiii,@"STO_CUDA_ENTRY STV_DEFAULT"
_ZN4vllm25paged_attention_v2_kernelI13__nv_bfloat16hLi120ELi16ELi128ELNS_18Fp8KVCacheDataTypeE2ELb0ELi512EEEvPfS3_PT_PKS4_PKT0_SA_ifPKiSC_iPKfiiiSE_SE_iiiii:
.text._ZN4vllm25paged_attention_v2_kernelI13__nv_bfloat16hLi120ELi16ELi128ELNS_18Fp8KVCacheDataTypeE2ELb0ELi512EEEvPfS3_PT_PKS4_PKT0_SA_ifPKiSC_iPKfiiiSE_SE_iiiii:
        /* <DEDUP_REMOVED lines=32> */
[----:B------:R-:W-:Y:S01]  /*0200*/  BSSY B1, `(.L_x_977) ;  /* 0x0000026000017945 */ /* 0x000fe20003800000 */
[----:B------:R-:W-:Y:S02]  /*0210*/  SHF.R.S32.HI R6, RZ, 0x1f, R18 ;  /* 0x0000001fff067819 */ /* 0x000fe40000011412 */
[----:B------:R-:W-:Y:S02]  /*0220*/  SHF.R.S32.HI R4, RZ, 0x1, R3 ;  /* 0x00000001ff047819 */ /* 0x000fe40000011403 */
[----:B------:R-:W-:-:S02]  /*0230*/  LOP3.LUT R25, R3, 0xfffffffe, RZ, 0xc0, !PT ;  /* 0xfffffffe03197812 */ /* 0x000fc400078ec0ff */
[----:B------:R-:W-:-:S03]  /*0240*/  IMNMX R5, R4, -0x31, !PT ;  /* 0xffffffcf04057817 */ /* 0x000fc60007800200 */
[----:B------:R-:W-:Y:S01]  /*0250*/  IMAD.IADD R25, R14, 0x1, -R25 ;  /* 0x000000010e197824 */ /* 0x000fe200078e0a19 */
[----:B------:R-:W-:-:S04]  /*0260*/  IADD3 R5, -R4, 0x3f, R5 ;  /* 0x0000003f04057810 */ /* 0x000fc80007ffe105 */
[C---:B------:R-:W-:Y:S02]  /*0270*/  LEA.HI R2, R5.reuse, 0x1, RZ, 0x1a ;  /* 0x0000000105027811 */ /* 0x040fe400078fd0ff */
[----:B------:R-:W-:Y:S01]  /*0280*/  ISETP.GE.U32.AND P0, PT, R5, 0xc0, PT ;  /* 0x000000c00500780c */ /* 0x000fe20003f06070 */
[----:B------:R-:W-:Y:S01]  /*0290*/  IMAD R5, R0, c[0x0][0x1b8], RZ ;  /* 0x00006e0000057a24 */ /* 0x000fe200078e02ff */
[----:B------:R-:W-:-:S04]  /*02a0*/  LOP3.LUT P1, R2, R2, 0x3, RZ, 0xc0, !PT ;  /* 0x0000000302027812 */ /* 0x000fc8000782c0ff */
[----:B------:R-:W-:-:S09]  /*02b0*/  SHF.R.S32.HI R7, RZ, 0x1f, R5 ;  /* 0x0000001fff077819 */ /* 0x000fd20000011405 */
[----:B------:R-:W-:Y:S05]  /*02c0*/  @!P1 BRA `(.L_x_978) ;  /* 0x0000019000009947 */ /* 0x000fea0003800000 */
[----:B------:R-:W-:-:S04]  /*02d0*/  IMAD.SHL.U32 R8, R4, 0x8, RZ ;  /* 0x0000000804087824 */ /* 0x000fc800078e00ff */
[----:B------:R-:W-:-:S05]  /*02e0*/  IMAD R3, R25, 0x4, R8 ;  /* 0x0000000419037824 */ /* 0x000fca00078e0208 */
[----:B------:R-:W-:Y:S02]  /*02f0*/  IADD3 R26, P2, P3, R5, R3, R18 ;  /* 0x00000003051a7210 */ /* 0x000fe40007b5e012 */
[----:B------:R-:W-:Y:S02]  /*0300*/  SHF.R.S32.HI R3, RZ, 0x1f, R3 ;  /* 0x0000001fff037819 */ /* 0x000fe40000011403 */
[C---:B------:R-:W-:Y:S02]  /*0310*/  LEA R11, P1, R26.reuse, c[0x0][0x178], 0x1 ;  /* 0x00005e001a0b7a11 */ /* 0x040fe400078208ff */
[----:B------:R-:W-:Y:S01]  /*0320*/  IADD3.X R9, R7, R3, R6, P2, P3 ;  /* 0x0000000307097210 */ /* 0x000fe200017e6406 */
[----:B------:R-:W-:Y:S01]  /*0330*/  IMAD R3, R25, 0x78, R8 ;  /* 0x0000007819037824 */ /* 0x000fe200078e0208 */
[----:B------:R-:W-:Y:S01]  /*0340*/  IADD3 R11, P2, R11, 0x4, RZ ;  /* 0x000000040b0b7810 */ /* 0x000fe20007f5e0ff */
[----:B------:R-:W-:Y:S01]  /*0350*/  IMAD.MOV.U32 R8, RZ, RZ, R2 ;  /* 0x000000ffff087224 */ /* 0x000fe200078e0002 */
[----:B------:R-:W-:-:S02]  /*0360*/  LEA.HI.X R26, R26, c[0x0][0x17c], R9, 0x1, P1 ;  /* 0x00005f001a1a7a11 */ /* 0x000fc400008f0c09 */
[----:B------:R-:W-:-:S03]  /*0370*/  IADD3 R9, R3, 0x4, RZ ;  /* 0x0000000403097810 */ /* 0x000fc60007ffe0ff */
[----:B------:R-:W-:-:S03]  /*0380*/  IMAD.X R26, RZ, RZ, R26, P2 ;  /* 0x000000ffff1a7224 */ /* 0x000fc600010e061a */
.L_x_979:
[----:B------:R-:W-:Y:S01]  /*0390*/  MOV R2, R11 ;  /* 0x0000000b00027202 */ /* 0x000fe20000000f00 */
        /* <DEDUP_REMOVED lines=12> */
.L_x_978:
[----:B------:R-:W-:Y:S05]  /*0460*/  BSYNC B1 ;  /* 0x0000000000017941 */ /* 0x000fea0003800000 */
.L_x_977:
[----:B------:R-:W-:Y:S05]  /*0470*/  @!P0 BRA `(.L_x_976) ;  /* 0x000001e000008947 */ /* 0x000fea0003800000 */
[----:B------:R-:W-:Y:S01]  /*0480*/  IADD3 R5, P0, R5, R18, RZ ;  /* 0x0000001205057210 */ /* 0x000fe20007f1e0ff */
[C---:B------:R-:W-:Y:S01]  /*0490*/  IMAD.SHL.U32 R2, R4.reuse, 0x8, RZ ;  /* 0x0000000804027824 */ /* 0x040fe200078e00ff */
[----:B------:R-:W-:-:S03]  /*04a0*/  IADD3 R26, R4, -0x100, RZ ;  /* 0xffffff00041a7810 */ /* 0x000fc60007ffe0ff */
[----:B------:R-:W-:Y:S01]  /*04b0*/  IMAD.X R6, R7, 0x1, R6, P0 ;  /* 0x0000000107067824 */ /* 0x000fe200000e0606 */
[----:B------:R-:W-:Y:S01]  /*04c0*/  LEA R23, P0, R5, c[0x0][0x178], 0x1 ;  /* 0x00005e0005177a11 */ /* 0x000fe200078008ff */
[C-C-:B------:R-:W-:Y:S02]  /*04d0*/  IMAD R3, R25.reuse, 0x78, R2.reuse ;  /* 0x0000007819037824 */ /* 0x140fe400078e0202 */
[----:B------:R-:W-:Y:S01]  /*04e0*/  IMAD R25, R25, 0x4, R2 ;  /* 0x0000000419197824 */ /* 0x000fe200078e0202 */
[----:B------:R-:W-:Y:S02]  /*04f0*/  LEA.HI.X R24, R5, c[0x0][0x17c], R6, 0x1, P0 ;  /* 0x00005f0005187a11 */ /* 0x000fe400000f0c06 */
[----:B------:R-:W-:Y:S02]  /*0500*/  IADD3 R27, R3, 0x400, RZ ;  /* 0x00000400031b7810 */ /* 0x000fe40007ffe0ff */
.L_x_980:
        /* <DEDUP_REMOVED lines=21> */
.L_x_976:
[----:B------:R-:W-:Y:S05]  /*0660*/  BSYNC B0 ;  /* 0x0000000000007941 */ /* 0x000fea0003800000 */
.L_x_975:
[----:B------:R-:W-:Y:S01]  /*0670*/  IMAD R3, R13, 0x20, R20 ;  /* 0x000000200d037824 */ /* 0x000fe200078e0214 */
[----:B------:R-:W-:Y:S04]  /*0680*/  BAR.SYNC.DEFER_BLOCKING 0x0 ;  /* 0x0000000000007b1d */ /* 0x000fe80000010000 */
[----:B------:R-:W-:-:S13]  /*0690*/  ISETP.GE.AND P0, PT, R3, R22, PT ;  /* 0x000000160300720c */ /* 0x000fda0003f06270 */
[----:B------:R-:W-:Y:S05]  /*06a0*/  @!P0 BRA `(.L_x_981) ;  /* 0x0000261000008947 */ /* 0x000fea0003800000 */
[----:B------:R-:W-:Y:S05]  /*06b0*/  BRA.DIV ~URZ, `(.L_x_982) ;  /* 0x000027427f007947 */ /* 0x000fea000b800000 */
[----:B------:R-:W-:-:S04]  /*06c0*/  MOV R2, 0xff7fffff ;  /* 0xff7fffff00027802 */ /* 0x000fc80000000f00 */
.L_x_1020:
        /* <DEDUP_REMOVED lines=8> */
.L_x_1021:
[----:B------:R-:W-:Y:S01]  /*0750*/  ISETP.NE.AND P0, PT, R19, RZ, PT ;  /* 0x000000ff1300720c */ /* 0x000fe20003f05270 */
[----:B------:R-:W-:Y:S01]  /*0760*/  WARPSYNC 0xffffffff ;  /* 0xffffffff00007948 */ /* 0x000fe20003800000 */
[----:B01----:R-:W-:-:S11]  /*0770*/  FMNMX.FTZ R5, R6, R5, !PT ;  /* 0x0000000506057209 */ /* 0x003fd60007810000 */
        /* <DEDUP_REMOVED lines=32> */
.L_x_988:
        /* <DEDUP_REMOVED lines=11> */
.L_x_987:
[----:B------:R-:W-:Y:S05]  /*0a30*/  BSYNC B1 ;  /* 0x0000000000017941 */ /* 0x000fea0003800000 */
.L_x_986:
        /* <DEDUP_REMOVED lines=10> */
.L_x_991:
        /* <DEDUP_REMOVED lines=100> */
.L_x_990:
[----:B------:R-:W-:Y:S05]  /*1120*/  BSYNC B1 ;  /* 0x0000000000017941 */ /* 0x000fea0003800000 */
.L_x_989:
        /* <DEDUP_REMOVED lines=55> */
.L_x_993:
[----:B------:R-:W-:Y:S05]  /*14a0*/  BSYNC B1 ;  /* 0x0000000000017941 */ /* 0x000fea0003800000 */
.L_x_992:
        /* <DEDUP_REMOVED lines=26> */
.L_x_985:
[----:B------:R-:W-:Y:S05]  /*1650*/  BSYNC B0 ;  /* 0x0000000000007941 */ /* 0x000fea0003800000 */
.L_x_984:
        /* <DEDUP_REMOVED lines=43> */
.L_x_998:
        /* <DEDUP_REMOVED lines=8> */
.L_x_997:
[----:B------:R-:W-:Y:S05]  /*1990*/  BSYNC B1 ;  /* 0x0000000000017941 */ /* 0x000fea0003800000 */
.L_x_996:
        /* <DEDUP_REMOVED lines=10> */
.L_x_1001:
        /* <DEDUP_REMOVED lines=52> */
.L_x_1000:
[----:B------:R-:W-:Y:S05]  /*1d80*/  BSYNC B1 ;  /* 0x0000000000017941 */ /* 0x000fea0003800000 */
.L_x_999:
        /* <DEDUP_REMOVED lines=31> */
.L_x_1003:
[----:B------:R-:W-:Y:S05]  /*1f80*/  BSYNC B1 ;  /* 0x0000000000017941 */ /* 0x000fea0003800000 */
.L_x_1002:
        /* <DEDUP_REMOVED lines=14> */
.L_x_995:
[----:B------:R-:W-:Y:S05]  /*2070*/  BSYNC B0 ;  /* 0x0000000000007941 */ /* 0x000fea0003800000 */
.L_x_994:
[----:B------:R-:W-:Y:S01]  /*2080*/  BAR.SYNC.DEFER_BLOCKING 0x0 ;  /* 0x0000000000007b1d */ /* 0x000fe20000010000 */
[C---:B------:R-:W-:Y:S02]  /*2090*/  ISETP.NE.AND P1, PT, R14.reuse, RZ, PT ;  /* 0x000000ff0e00720c */ /* 0x040fe40003f25270 */
[----:B0-----:R-:W-:Y:S02]  /*20a0*/  LOP3.LUT R4, R14, 0xffffffc0, RZ, 0xc0, !PT ;  /* 0xffffffc00e047812 */ /* 0x001fe400078ec0ff */
[----:B------:R-:W-:Y:S01]  /*20b0*/  LEA.HI R17, R19, R19, RZ, 0x1 ;  /* 0x0000001313117211 */ /* 0x000fe200078f08ff */
[----:B------:R-:W-:Y:S01]  /*20c0*/  BSSY B0, `(.L_x_1004) ;  /* 0x0000013000007945 */ /* 0x000fe20003800000 */
[----:B------:R-:W-:-:S07]  /*20d0*/  ISETP.NE.AND P0, PT, R4, 0x40, PT ;  /* 0x000000400400780c */ /* 0x000fce0003f05270 */
[----:B------:R-:W-:Y:S05]  /*20e0*/  @P1 BRA `(.L_x_1005) ;  /* 0x0000010000001947 */ /* 0x000fea0003800000 */
[----:B------:R-:W-:Y:S01]  /*20f0*/  IMAD R4, R0, c[0x0][0xc], RZ ;  /* 0x0000030000047a24 */ /* 0x000fe200078e02ff */
[----:B------:R-:W-:Y:S01]  /*2100*/  SHF.R.S32.HI R6, RZ, 0x1f, R13 ;  /* 0x0000001fff067819 */ /* 0x000fe2000001140d */
[----:B------:R-:W-:Y:S02]  /*2110*/  IMAD R16, R16, c[0x0][0x14], RZ ;  /* 0x0000050010107a24 */ /* 0x000fe400078e02ff */
        /* <DEDUP_REMOVED lines=13> */
.L_x_1005:
[----:B------:R-:W-:Y:S05]  /*21f0*/  BSYNC B0 ;  /* 0x0000000000007941 */ /* 0x000fea0003800000 */
.L_x_1004:
[----:B------:R-:W-:Y:S01]  /*2200*/  SHF.R.S32.HI R17, RZ, 0x1, R17 ;  /* 0x00000001ff117819 */ /* 0x000fe20000011411 */
[----:B------:R-:W-:Y:S01]  /*2210*/  BAR.SYNC.DEFER_BLOCKING 0x0 ;  /* 0x0000000000007b1d */ /* 0x000fe20000010000 */
[----:B------:R-:W-:Y:S01]  /*2220*/  HFMA2.MMA R15, -RZ, RZ, 0, 0 ;  /* 0x00000000ff0f7435 */ /* 0x000fe200000001ff */
[----:B------:R-:W-:Y:S01]  /*2230*/  CS2R R24, SRZ ;  /* 0x0000000000187805 */ /* 0x000fe2000001ff00 */
[----:B------:R-:W-:Y:S01]  /*2240*/  CS2R R22, SRZ ;  /* 0x0000000000167805 */ /* 0x000fe2000001ff00 */
[----:B------:R-:W-:Y:S01]  /*2250*/  IMAD.MOV.U32 R21, RZ, RZ, RZ ;  /* 0x000000ffff157224 */ /* 0x000fe200078e00ff */
[----:B------:R-:W-:Y:S01]  /*2260*/  LOP3.LUT R10, R19, 0x1, RZ, 0xc0, !PT ;  /* 0x00000001130a7812 */ /* 0x000fe200078ec0ff */
[----:B------:R-:W-:Y:S01]  /*2270*/  BSSY B0, `(.L_x_1006) ;  /* 0x0000010000007945 */ /* 0x000fe20003800000 */
[----:B------:R-:W-:-:S02]  /*2280*/  IMAD.MOV.U32 R16, RZ, RZ, RZ ;  /* 0x000000ffff107224 */ /* 0x000fc400078e00ff */
[----:B------:R-:W-:Y:S02]  /*2290*/  IMAD.MOV.U32 R12, RZ, RZ, RZ ;  /* 0x000000ffff0c7224 */ /* 0x000fe400078e00ff */
[----:B------:R-:W-:Y:S01]  /*22a0*/  IMAD R20, R20, 0x78, R17 ;  /* 0x0000007814147824 */ /* 0x000fe200078e0211 */
[----:B------:R-:W-:Y:S05]  /*22b0*/  @P0 BRA `(.L_x_1007) ;  /* 0x000000b000000947 */ /* 0x000fea0003800000 */
[----:B------:R-:W-:Y:S02]  /*22c0*/  ISETP.GT.AND P0, PT, R19, 0xf, PT ;  /* 0x0000000f1300780c */ /* 0x000fe40003f04270 */
[C---:B------:R-:W-:Y:S02]  /*22d0*/  ISETP.NE.AND P1, PT, R10.reuse, RZ, PT ;  /* 0x000000ff0a00720c */ /* 0x040fe40003f25270 */
[----:B------:R-:W-:-:S11]  /*22e0*/  ISETP.NE.OR P0, PT, R10, RZ, P0 ;  /* 0x000000ff0a00720c */ /* 0x000fd60000705670 */
[----:B------:R1:W-:Y:S04]  /*22f0*/  @!P1 STS [R20.X4+-0x2b0], R25 ;  /* 0xfffd501914009388 */ /* 0x0003e80000004800 */
[----:B------:R1:W-:Y:S04]  /*2300*/  @!P1 STS [R20.X4+-0x270], R24 ;  /* 0xfffd901814009388 */ /* 0x0003e80000004800 */
[----:B------:R1:W-:Y:S04]  /*2310*/  @!P1 STS [R20.X4+-0x230], R23 ;  /* 0xfffdd01714009388 */ /* 0x0003e80000004800 */
[----:B------:R1:W-:Y:S04]  /*2320*/  @!P1 STS [R20.X4+-0x1f0], R22 ;  /* 0xfffe101614009388 */ /* 0x0003e80000004800 */
[----:B------:R1:W-:Y:S04]  /*2330*/  @!P1 STS [R20.X4+-0x1b0], R21 ;  /* 0xfffe501514009388 */ /* 0x0003e80000004800 */
[----:B------:R1:W-:Y:S04]  /*2340*/  @!P1 STS [R20.X4+-0x170], R16 ;  /* 0xfffe901014009388 */ /* 0x0003e80000004800 */
[----:B------:R1:W-:Y:S04]  /*2350*/  @!P1 STS [R20.X4+-0x130], R15 ;  /* 0xfffed00f14009388 */ /* 0x0003e80000004800 */
[----:B------:R1:W-:Y:S02]  /*2360*/  @!P0 STS [R20.X4+-0xf0], R12 ;  /* 0xffff100c14008388 */ /* 0x0003e40000004800 */
.L_x_1007:
[----:B------:R-:W-:Y:S05]  /*2370*/  BSYNC B0 ;  /* 0x0000000000007941 */ /* 0x000fea0003800000 */
.L_x_1006:
[----:B------:R-:W-:Y:S01]  /*2380*/  BAR.SYNC.DEFER_BLOCKING 0x0 ;  /* 0x0000000000007b1d */ /* 0x000fe20000010000 */
[----:B------:R-:W-:-:S05]  /*2390*/  ISETP.GT.AND P0, PT, R14, 0x3f, PT ;  /* 0x0000003f0e00780c */ /* 0x000fca0003f04270 */
[----:B------:R-:W-:Y:S08]  /*23a0*/  BSSY B0, `(.L_x_1008) ;  /* 0x0000018000007945 */ /* 0x000ff00003800000 */
[----:B------:R-:W-:Y:S05]  /*23b0*/  @P0 BRA `(.L_x_1009) ;  /* 0x0000016000000947 */ /* 0x000fea0003800000 */
[----:B------:R-:W-:Y:S01]  /*23c0*/  ISETP.GT.AND P0, PT, R19, 0xf, PT ;  /* 0x0000000f1300780c */ /* 0x000fe20003f04270 */
[----:B------:R-:W-:Y:S01]  /*23d0*/  BSSY B1, `(.L_x_1010) ;  /* 0x0000013000017945 */ /* 0x000fe20003800000 */
[----:B------:R-:W-:-:S02]  /*23e0*/  ISETP.NE.AND P1, PT, R10, RZ, PT ;  /* 0x000000ff0a00720c */ /* 0x000fc40003f25270 */
[----:B------:R-:W-:-:S13]  /*23f0*/  ISETP.NE.OR P0, PT, R10, RZ, P0 ;  /* 0x000000ff0a00720c */ /* 0x000fda0000705670 */
[----:B------:R2:W3:Y:S01]  /*2400*/  @!P0 LDS R9, [R20.X4+0x2d0] ;  /* 0x0002d00014098984 */ /* 0x0004e20000004800 */
[----:B------:R-:W-:Y:S05]  /*2410*/  @P1 BRA `(.L_x_1011) ;  /* 0x000000e000001947 */ /* 0x000fea0003800000 */
[----:B0-----:R-:W0:Y:S04]  /*2420*/  LDS R2, [R20.X4+0x110] ;  /* 0x0001100014027984 */ /* 0x001e280000004800 */
[----:B------:R-:W4:Y:S04]  /*2430*/  LDS R3, [R20.X4+0x150] ;  /* 0x0001500014037984 */ /* 0x000f280000004800 */
[----:B------:R-:W5:Y:S04]  /*2440*/  LDS R4, [R20.X4+0x190] ;  /* 0x0001900014047984 */ /* 0x000f680000004800 */
[----:B------:R-:W1:Y:S04]  /*2450*/  LDS R5, [R20.X4+0x1d0] ;  /* 0x0001d00014057984 */ /* 0x000e680000004800 */
[----:B------:R-:W2:Y:S04]  /*2460*/  LDS R6, [R20.X4+0x210] ;  /* 0x0002100014067984 */ /* 0x000ea80000004800 */
[----:B------:R-:W3:Y:S04]  /*2470*/  LDS R7, [R20.X4+0x250] ;  /* 0x0002500014077984 */ /* 0x000ee80000004800 */
[----:B------:R-:W3:Y:S01]  /*2480*/  LDS R8, [R20.X4+0x290] ;  /* 0x0002900014087984 */ /* 0x000ee20000004800 */
[----:B01----:R-:W-:-:S02]  /*2490*/  FADD.FTZ R25, R25, R2 ;  /* 0x0000000219197221 */ /* 0x003fc40000010000 */
[----:B----4-:R-:W-:Y:S02]  /*24a0*/  FADD.FTZ R24, R24, R3 ;  /* 0x0000000318187221 */ /* 0x010fe40000010000 */
[----:B-----5:R-:W-:Y:S02]  /*24b0*/  FADD.FTZ R23, R23, R4 ;  /* 0x0000000417177221 */ /* 0x020fe40000010000 */
[----:B------:R-:W-:Y:S02]  /*24c0*/  FADD.FTZ R22, R22, R5 ;  /* 0x0000000516167221 */ /* 0x000fe40000010000 */
[----:B--2---:R-:W-:Y:S02]  /*24d0*/  FADD.FTZ R21, R21, R6 ;  /* 0x0000000615157221 */ /* 0x004fe40000010000 */
[----:B---3--:R-:W-:Y:S02]  /*24e0*/  FADD.FTZ R16, R16, R7 ;  /* 0x0000000710107221 */ /* 0x008fe40000010000 */
[----:B------:R-:W-:-:S02]  /*24f0*/  FADD.FTZ R15, R15, R8 ;  /* 0x000000080f0f7221 */ /* 0x000fc40000010000 */
.L_x_1011:
[----:B------:R-:W-:Y:S05]  /*2500*/  BSYNC B1 ;  /* 0x0000000000017941 */ /* 0x000fea0003800000 */
.L_x_1010:
[----:B-1-3--:R-:W-:Y:S02]  /*2510*/  @!P0 FADD.FTZ R12, R12, R9 ;  /* 0x000000090c0c8221 */ /* 0x00afe40000010000 */
.L_x_1009:
[----:B------:R-:W-:Y:S05]  /*2520*/  BSYNC B0 ;  /* 0x0000000000007941 */ /* 0x000fea0003800000 */
.L_x_1008:
[----:B0-----:R-:W-:Y:S01]  /*2530*/  LOP3.LUT R2, R14, 0xffffffe0, RZ, 0xc0, !PT ;  /* 0xffffffe00e027812 */ /* 0x001fe200078ec0ff */
[----:B------:R-:W-:Y:S03]  /*2540*/  BAR.SYNC.DEFER_BLOCKING 0x0 ;  /* 0x0000000000007b1d */ /* 0x000fe60000010000 */
[----:B------:R-:W-:-:S03]  /*2550*/  ISETP.NE.AND P0, PT, R2, 0x20, PT ;  /* 0x000000200200780c */ /* 0x000fc60003f05270 */
[----:B------:R-:W-:Y:S10]  /*2560*/  BSSY B0, `(.L_x_1012) ;  /* 0x000000d000007945 */ /* 0x000ff40003800000 */
[----:B------:R-:W-:Y:S05]  /*2570*/  @P0 BRA `(.L_x_1013) ;  /* 0x000000b000000947 */ /* 0x000fea0003800000 */
[----:B------:R-:W-:Y:S02]  /*2580*/  ISETP.GT.AND P0, PT, R19, 0xf, PT ;  /* 0x0000000f1300780c */ /* 0x000fe40003f04270 */
[----:B------:R-:W-:-:S02]  /*2590*/  ISETP.NE.AND P1, PT, R10, RZ, PT ;  /* 0x000000ff0a00720c */ /* 0x000fc40003f25270 */
[----:B------:R-:W-:-:S11]  /*25a0*/  ISETP.NE.OR P0, PT, R10, RZ, P0 ;  /* 0x000000ff0a00720c */ /* 0x000fd60000705670 */
[----:B------:R0:W-:Y:S04]  /*25b0*/  @!P1 STS [R20.X4+-0xd0], R25 ;  /* 0xffff301914009388 */ /* 0x0001e80000004800 */
[----:B------:R0:W-:Y:S04]  /*25c0*/  @!P1 STS [R20.X4+-0x90], R24 ;  /* 0xffff701814009388 */ /* 0x0001e80000004800 */
[----:B------:R0:W-:Y:S04]  /*25d0*/  @!P1 STS [R20.X4+-0x50], R23 ;  /* 0xffffb01714009388 */ /* 0x0001e80000004800 */
[----:B------:R0:W-:Y:S04]  /*25e0*/  @!P1 STS [R20.X4+-0x10], R22 ;  /* 0xfffff01614009388 */ /* 0x0001e80000004800 */
[----:B------:R0:W-:Y:S04]  /*25f0*/  @!P1 STS [R20.X4+0x30], R21 ;  /* 0x0000301514009388 */ /* 0x0001e80000004800 */
[----:B------:R0:W-:Y:S04]  /*2600*/  @!P1 STS [R20.X4+0x70], R16 ;  /* 0x0000701014009388 */ /* 0x0001e80000004800 */
[----:B------:R0:W-:Y:S04]  /*2610*/  @!P1 STS [R20.X4+0xb0], R15 ;  /* 0x0000b00f14009388 */ /* 0x0001e80000004800 */
[----:B------:R0:W-:Y:S02]  /*2620*/  @!P0 STS [R20.X4+0xf0], R12 ;  /* 0x0000f00c14008388 */ /* 0x0001e40000004800 */
.L_x_1013:
[----:B------:R-:W-:Y:S05]  /*2630*/  BSYNC B0 ;  /* 0x0000000000007941 */ /* 0x000fea0003800000 */
.L_x_1012:
        /* <DEDUP_REMOVED lines=8> */
[----:B------:R3:W4:Y:S01]  /*26c0*/  @!P0 LDS R9, [R20.X4+0x2d0] ;  /* 0x0002d00014098984 */ /* 0x0007220000004800 */
[----:B------:R-:W-:Y:S05]  /*26d0*/  @P1 BRA `(.L_x_1017) ;  /* 0x000000e000001947 */ /* 0x000fea0003800000 */
[----:B------:R-:W5:Y:S04]  /*26e0*/  LDS R2, [R20.X4+0x110] ;  /* 0x0001100014027984 */ /* 0x000f680000004800 */
[----:B------:R-:W0:Y:S04]  /*26f0*/  LDS R3, [R20.X4+0x150] ;  /* 0x0001500014037984 */ /* 0x000e280000004800 */
[----:B------:R-:W1:Y:S04]  /*2700*/  LDS R4, [R20.X4+0x190] ;  /* 0x0001900014047984 */ /* 0x000e680000004800 */
[----:B------:R-:W2:Y:S04]  /*2710*/  LDS R5, [R20.X4+0x1d0] ;  /* 0x0001d00014057984 */ /* 0x000ea80000004800 */
[----:B------:R-:W3:Y:S04]  /*2720*/  LDS R6, [R20.X4+0x210] ;  /* 0x0002100014067984 */ /* 0x000ee80000004800 */
[----:B------:R-:W4:Y:S04]  /*2730*/  LDS R7, [R20.X4+0x250] ;  /* 0x0002500014077984 */ /* 0x000f280000004800 */
[----:B------:R-:W4:Y:S01]  /*2740*/  LDS R8, [R20.X4+0x290] ;  /* 0x0002900014087984 */ /* 0x000f220000004800 */
[----:B01---5:R-:W-:-:S02]  /*2750*/  FADD.FTZ R25, R25, R2 ;  /* 0x0000000219197221 */ /* 0x023fc40000010000 */
[----:B------:R-:W-:Y:S02]  /*2760*/  FADD.FTZ R24, R24, R3 ;  /* 0x0000000318187221 */ /* 0x000fe40000010000 */
[----:B------:R-:W-:Y:S02]  /*2770*/  FADD.FTZ R23, R23, R4 ;  /* 0x0000000417177221 */ /* 0x000fe40000010000 */
[----:B--2---:R-:W-:Y:S02]  /*2780*/  FADD.FTZ R22, R22, R5 ;  /* 0x0000000516167221 */ /* 0x004fe40000010000 */
[----:B---3--:R-:W-:Y:S02]  /*2790*/  FADD.FTZ R21, R21, R6 ;  /* 0x0000000615157221 */ /* 0x008fe40000010000 */
[----:B----4-:R-:W-:Y:S02]  /*27a0*/  FADD.FTZ R16, R16, R7 ;  /* 0x0000000710107221 */ /* 0x010fe40000010000 */
[----:B------:R-:W-:-:S02]  /*27b0*/  FADD.FTZ R15, R15, R8 ;  /* 0x000000080f0f7221 */ /* 0x000fc40000010000 */
.L_x_1017:
[----:B------:R-:W-:Y:S05]  /*27c0*/  BSYNC B1 ;  /* 0x0000000000017941 */ /* 0x000fea0003800000 */
.L_x_1016:
[----:B01--4-:R-:W-:Y:S02]  /*27d0*/  @!P0 FADD.FTZ R12, R12, R9 ;  /* 0x000000090c0c8221 */ /* 0x013fe40000010000 */
.L_x_1015:
[----:B------:R-:W-:Y:S05]  /*27e0*/  BSYNC B0 ;  /* 0x0000000000007941 */ /* 0x000fea0003800000 */
.L_x_1014:
[----:B------:R-:W-:Y:S01]  /*27f0*/  BAR.SYNC.DEFER_BLOCKING 0x0 ;  /* 0x0000000000007b1d */ /* 0x000fe20000010000 */
[----:B------:R-:W-:-:S04]  /*2800*/  IADD3 R14, R14, 0x1f, RZ ;  /* 0x0000001f0e0e7810 */ /* 0x000fc80007ffe0ff */
[----:B------:R-:W-:-:S13]  /*2810*/  ISETP.GT.U32.AND P0, PT, R14, 0x3e, PT ;  /* 0x0000003e0e00780c */ /* 0x000fda0003f04070 */
[----:B------:R-:W-:Y:S05]  /*2820*/  @P0 EXIT ;  /* 0x000000000000094d */ /* 0x000fea0003800000 */
[----:B------:R-:W-:Y:S01]  /*2830*/  IMAD R0, R0, c[0x0][0xc], RZ ;  /* 0x0000030000007a24 */ /* 0x000fe200078e02ff */
[----:B------:R-:W-:Y:S01]  /*2840*/  ISETP.NE.AND P1, PT, R10, RZ, PT ;  /* 0x000000ff0a00720c */ /* 0x000fe20003f25270 */
[----:B------:R-:W-:Y:S01]  /*2850*/  IMAD R3, R18, c[0x0][0x14], RZ ;  /* 0x0000050012037a24 */ /* 0x000fe200078e02ff */
[----:B------:R-:W-:Y:S01]  /*2860*/  ISETP.GT.AND P0, PT, R19, 0xf, PT ;  /* 0x0000000f1300780c */ /* 0x000fe20003f04270 */
[----:B------:R-:W-:Y:S01]  /*2870*/  IMAD R0, R0, c[0x0][0x14], RZ ;  /* 0x0000050000007a24 */ /* 0x000fe200078e02ff */
[----:B------:R-:W-:Y:S01]  /*2880*/  BSSY B0, `(.L_x_1018) ;  /* 0x000003a000007945 */ /* 0x000fe20003800000 */
[----:B------:R-:W-:Y:S01]  /*2890*/  IMAD R13, R13, 0x78, RZ ;  /* 0x000000780d0d7824 */ /* 0x000fe200078e02ff */
[----:B------:R-:W-:Y:S01]  /*28a0*/  SHF.R.S32.HI R5, RZ, 0x1f, R3 ;  /* 0x0000001fff057819 */ /* 0x000fe20000011403 */
[----:B------:R-:W-:Y:S01]  /*28b0*/  IMAD R2, R0, 0x78, RZ ;  /* 0x0000007800027824 */ /* 0x000fe200078e02ff */
[----:B------:R-:W-:-:S04]  /*28c0*/  ISETP.NE.OR P0, PT, R10, RZ, P0 ;  /* 0x000000ff0a00720c */ /* 0x000fc80000705670 */
[--C-:B------:R-:W-:Y:S02]  /*28d0*/  IADD3 R0, P2, P3, R2, R3, R13.reuse ;  /* 0x0000000302007210 */ /* 0x100fe40007b5e00d */
[----:B------:R-:W-:Y:S02]  /*28e0*/  SHF.R.S32.HI R13, RZ, 0x1f, R13 ;  /* 0x0000001fff0d7819 */ /* 0x000fe4000001140d */
[----:B------:R-:W-:-:S04]  /*28f0*/  SHF.R.S32.HI R14, RZ, 0x1f, R2 ;  /* 0x0000001fff0e7819 */ /* 0x000fc80000011402 */
[----:B------:R-:W-:Y:S01]  /*2900*/  IADD3.X R14, R14, R5, R13, P2, P3 ;  /* 0x000000050e0e7210 */ /* 0x000fe200017e640d */
[----:B------:R-:W-:Y:S05]  /*2910*/  @P1 BRA `(.L_x_1019) ;  /* 0x0000030000001947 */ /* 0x000fea0003800000 */
[C---:B------:R-:W-:Y:S02]  /*2920*/  IADD3 R3, R17.reuse, 0x10, RZ ;  /* 0x0000001011037810 */ /* 0x040fe40007ffe0ff */
[-C--:B------:R-:W-:Y:S02]  /*2930*/  IADD3 R7, P1, R17, R0.reuse, RZ ;  /* 0x0000000011077210 */ /* 0x080fe40007f3e0ff */
[----:B------:R-:W-:Y:S02]  /*2940*/  IADD3 R5, P2, R3, R0, RZ ;  /* 0x0000000003057210 */ /* 0x000fe40007f5e0ff */
[-C--:B------:R-:W-:Y:S02]  /*2950*/  LEA.HI.X.SX32 R8, R17, R14.reuse, 0x1, P1 ;  /* 0x0000000e11087211 */ /* 0x080fe400008f0eff */
[----:B------:R-:W-:Y:S02]  /*2960*/  LEA R2, P1, R7, c[0x0][0x170], 0x1 ;  /* 0x00005c0007027a11 */ /* 0x000fe400078208ff */
[----:B------:R-:W-:-:S02]  /*2970*/  LEA.HI.X.SX32 R6, R3, R14, 0x1, P2 ;  /* 0x0000000e03067211 */ /* 0x000fc400010f0eff */
[----:B------:R-:W-:Y:S02]  /*2980*/  LEA R4, P2, R5, c[0x0][0x170], 0x1 ;  /* 0x00005c0005047a11 */ /* 0x000fe400078408ff */
[C---:B------:R-:W-:Y:S02]  /*2990*/  IADD3 R19, R17.reuse, 0x20, RZ ;  /* 0x0000002011137810 */ /* 0x040fe40007ffe0ff */
[----:B------:R-:W-:Y:S02]  /*29a0*/  IADD3 R27, R17, 0x30, RZ ;  /* 0x00000030111b7810 */ /* 0x000fe40007ffe0ff */
[----:B------:R-:W-:Y:S02]  /*29b0*/  LEA.HI.X R3, R7, c[0x0][0x174], R8, 0x1, P1 ;  /* 0x00005d0007037a11 */ /* 0x000fe400008f0c08 */
[----:B------:R-:W-:Y:S02]  /*29c0*/  IADD3 R29, R17, 0x40, RZ ;  /* 0x00000040111d7810 */ /* 0x000fe40007ffe0ff */
[----:B------:R-:W-:-:S02]  /*29d0*/  LEA.HI.X R5, R5, c[0x0][0x174], R6, 0x1, P2 ;  /* 0x00005d0005057a11 */ /* 0x000fc400010f0c06 */
[-C--:B------:R-:W-:Y:S02]  /*29e0*/  IADD3 R7, P1, R19, R0.reuse, RZ ;  /* 0x0000000013077210 */ /* 0x080fe40007f3e0ff */
[-C--:B------:R-:W-:Y:S02]  /*29f0*/  IADD3 R9, P2, R27, R0.reuse, RZ ;  /* 0x000000001b097210 */ /* 0x080fe40007f5e0ff */
[----:B------:R-:W-:Y:S02]  /*2a00*/  IADD3 R11, P3, R29, R0, RZ ;  /* 0x000000001d0b7210 */ /* 0x000fe40007f7e0ff */
[-C--:B------:R-:W-:Y:S02]  /*2a10*/  LEA.HI.X.SX32 R18, R19, R14.reuse, 0x1, P1 ;  /* 0x0000000e13127211 */ /* 0x080fe400008f0eff */
[----:B------:R-:W-:Y:S02]  /*2a20*/  LEA.HI.X.SX32 R26, R27, R14, 0x1, P2 ;  /* 0x0000000e1b1a7211 */ /* 0x000fe400010f0eff */
[----:B------:R-:W-:-:S02]  /*2a30*/  LEA R8, P1, R9, c[0x0][0x170], 0x1 ;  /* 0x00005c0009087a11 */ /* 0x000fc400078208ff */
[----:B------:R-:W-:Y:S02]  /*2a40*/  IADD3 R13, R17, 0x50, RZ ;  /* 0x00000050110d7810 */ /* 0x000fe40007ffe0ff */
[----:B0123--:R-:W-:Y:S02]  /*2a50*/  LEA.HI.X.SX32 R20, R29, R14, 0x1, P3 ;  /* 0x0000000e1d147211 */ /* 0x00ffe400018f0eff */
[----:B------:R-:W-:Y:S02]  /*2a60*/  LEA R10, P3, R11, c[0x0][0x170], 0x1 ;  /* 0x00005c000b0a7a11 */ /* 0x000fe400078608ff */
[----:B------:R-:W-:Y:S02]  /*2a70*/  LEA.HI.X R9, R9, c[0x0][0x174], R26, 0x1, P1 ;  /* 0x00005d0009097a11 */ /* 0x000fe400008f0c1a */
[----:B------:R-:W-:Y:S02]  /*2a80*/  LEA R6, P2, R7, c[0x0][0x170], 0x1 ;  /* 0x00005c0007067a11 */ /* 0x000fe400078408ff */
[----:B------:R-:W-:-:S02]  /*2a90*/  IADD3 R19, P1, R13, R0, RZ ;  /* 0x000000000d137210 */ /* 0x000fc40007f3e0ff */
[----:B------:R-:W-:Y:S02]  /*2aa0*/  LEA.HI.X R11, R11, c[0x0][0x174], R20, 0x1, P3 ;  /* 0x00005d000b0b7a11 */ /* 0x000fe400018f0c14 */
[----:B------:R-:W-:Y:S02]  /*2ab0*/  IADD3 R27, R17, 0x60, RZ ;  /* 0x00000060111b7810 */ /* 0x000fe40007ffe0ff */
[----:B------:R-:W-:Y:S02]  /*2ac0*/  F2FP.BF16.PACK_AB R20, R24, R25 ;  /* 0x000000191814723e */ /* 0x000fe400000010ff */
[----:B------:R-:W-:Y:S02]  /*2ad0*/  LEA.HI.X R7, R7, c[0x0][0x174], R18, 0x1, P2 ;  /* 0x00005d0007077a11 */ /* 0x000fe400010f0c12 */
[----:B------:R-:W-:Y:S01]  /*2ae0*/  LEA.HI.X.SX32 R24, R13, R14, 0x1, P1 ;  /* 0x0000000e0d187211 */ /* 0x000fe200008f0eff */
[----:B------:R0:W-:Y:S01]  /*2af0*/  STG.E.U16 [R2.64], R20 ;  /* 0x0000001402007986 */ /* 0x0001e2000c101524 */
[----:B------:R-:W-:-:S02]  /*2b00*/  LEA R18, P1, R19, c[0x0][0x170], 0x1 ;  /* 0x00005c0013127a11 */ /* 0x000fc400078208ff */
[----:B------:R-:W-:Y:S02]  /*2b10*/  IADD3 R13, P2, R27, R0, RZ ;  /* 0x000000001b0d7210 */ /* 0x000fe40007f5e0ff */
[----:B------:R-:W-:Y:S02]  /*2b20*/  LEA.HI.X R19, R19, c[0x0][0x174], R24, 0x1, P1 ;  /* 0x00005d0013137a11 */ /* 0x000fe400008f0c18 */
[----:B------:R-:W-:Y:S02]  /*2b30*/  LEA.HI.X.SX32 R26, R27, R14, 0x1, P2 ;  /* 0x0000000e1b1a7211 */ /* 0x000fe400010f0eff */
[C---:B------:R-:W-:Y:S02]  /*2b40*/  LEA R24, P1, R13.reuse, c[0x0][0x170], 0x1 ;  /* 0x00005c000d187a11 */ /* 0x040fe400078208ff */
[----:B------:R-:W-:Y:S02]  /*2b50*/  F2FP.BF16.PACK_AB R22, R22, R23 ;  /* 0x000000171616723e */ /* 0x000fe400000010ff */
[----:B------:R-:W-:-:S02]  /*2b60*/  LEA.HI.X R25, R13, c[0x0][0x174], R26, 0x1, P1 ;  /* 0x00005d000d197a11 */ /* 0x000fc400008f0c1a */
[----:B------:R-:W-:Y:S02]  /*2b70*/  PRMT R13, R20, 0x7632, R13 ;  /* 0x00007632140d7816 */ /* 0x000fe4000000000d */
[----:B0-----:R-:W-:Y:S02]  /*2b80*/  PRMT R3, R22, 0x7632, R3 ;  /* 0x0000763216037816 */ /* 0x001fe40000000003 */
[----:B------:R-:W-:Y:S01]  /*2b90*/  F2FP.BF16.PACK_AB R16, R16, R21 ;  /* 0x000000151010723e */ /* 0x000fe200000010ff */
[----:B------:R-:W-:Y:S01]  /*2ba0*/  STG.E.U16 [R4.64], R13 ;  /* 0x0000000d04007986 */ /* 0x000fe2000c101524 */
[----:B------:R-:W-:-:S03]  /*2bb0*/  F2FP.BF16.PACK_AB R15, RZ, R15 ;  /* 0x0000000fff0f723e */ /* 0x000fc600000010ff */
[----:B------:R-:W-:Y:S04]  /*2bc0*/  STG.E.U16 [R6.64], R22 ;  /* 0x0000001606007986 */ /* 0x000fe8000c101524 */
[----:B------:R0:W-:Y:S04]  /*2bd0*/  STG.E.U16 [R8.64], R3 ;  /* 0x0000000308007986 */ /* 0x0001e8000c101524 */
[----:B------:R1:W-:Y:S01]  /*2be0*/  STG.E.U16 [R10.64], R16 ;  /* 0x000000100a007986 */ /* 0x0003e2000c101524 */
[----:B0-----:R-:W-:-:S05]  /*2bf0*/  PRMT R9, R16, 0x7632, R9 ;  /* 0x0000763210097816 */ /* 0x001fca0000000009 */
[----:B------:R1:W-:Y:S04]  /*2c00*/  STG.E.U16 [R18.64], R9 ;  /* 0x0000000912007986 */ /* 0x0003e8000c101524 */
[----:B------:R1:W-:Y:S02]  /*2c10*/  STG.E.U16 [R24.64], R15 ;  /* 0x0000000f18007986 */ /* 0x0003e4000c101524 */
.L_x_1019:
[----:B------:R-:W-:Y:S05]  /*2c20*/  BSYNC B0 ;  /* 0x0000000000007941 */ /* 0x000fea0003800000 */
.L_x_1018:
[----:B------:R-:W-:Y:S05]  /*2c30*/  @P0 EXIT ;  /* 0x000000000000094d */ /* 0x000fea0003800000 */
[----:B------:R-:W-:Y:S02]  /*2c40*/  IADD3 R17, R17, 0x70, RZ ;  /* 0x0000007011117810 */ /* 0x000fe40007ffe0ff */
[----:B01----:R-:W-:Y:S02]  /*2c50*/  F2FP.BF16.PACK_AB R12, RZ, R12 ;  /* 0x0000000cff0c723e */ /* 0x003fe400000010ff */
[----:B------:R-:W-:-:S04]  /*2c60*/  IADD3 R0, P0, R17, R0, RZ ;  /* 0x0000000011007210 */ /* 0x000fc80007f1e0ff */
[----:B------:R-:W-:Y:S02]  /*2c70*/  LEA.HI.X.SX32 R17, R17, R14, 0x1, P0 ;  /* 0x0000000e11117211 */ /* 0x000fe400000f0eff */
[----:B------:R-:W-:-:S04]  /*2c80*/  LEA R2, P0, R0, c[0x0][0x170], 0x1 ;  /* 0x00005c0000027a11 */ /* 0x000fc800078008ff */
[----:B------:R-:W-:-:S05]  /*2c90*/  LEA.HI.X R3, R0, c[0x0][0x174], R17, 0x1, P0 ;  /* 0x00005d0000037a11 */ /* 0x000fca00000f0c11 */
[----:B------:R-:W-:Y:S01]  /*2ca0*/  STG.E.U16 [R2.64], R12 ;  /* 0x0000000c02007986 */ /* 0x000fe2000c101524 */
[----:B------:R-:W-:Y:S05]  /*2cb0*/  EXIT ;  /* 0x000000000000794d */ /* 0x000fea0003800000 */
.L_x_981:
[----:B------:R-:W-:Y:S01]  /*2cc0*/  MOV R2, 0x0 ;  /* 0x0000000000027802 */ /* 0x000fe20000000f00 */
[----:B------:R-:W-:Y:S01]  /*2cd0*/  HFMA2.MMA R12, -RZ, RZ, 0, 5.9604644775390625e-08 ;  /* 0x00000001ff0c7435 */ /* 0x000fe200000001ff */
[----:B------:R-:W-:Y:S02]  /*2ce0*/  IMAD.MOV.U32 R4, RZ, RZ, c[0x4][0x178] ;  /* 0x01005e00ff047624 */ /* 0x000fe400078e00ff */
[----:B------:R-:W-:Y:S02]  /*2cf0*/  IMAD.MOV.U32 R5, RZ, RZ, c[0x4][0x17c] ;  /* 0x01005f00ff057624 */ /* 0x000fe400078e00ff */
[----:B------:R-:W0:Y:S01]  /*2d00*/  LDC.64 R2, c[0x4][R2] ;  /* 0x0100000002027b82 */ /* 0x000e220000000a00 */
[----:B------:R-:W-:Y:S02]  /*2d10*/  IMAD.MOV.U32 R6, RZ, RZ, c[0x4][0x180] ;  /* 0x01006000ff067624 */ /* 0x000fe400078e00ff */
        /* <DEDUP_REMOVED lines=14> */
.L_x_982:
[----:B------:R-:W-:Y:S01]  /*2e00*/  IMAD.MOV.U32 R5, RZ, RZ, -0x800001 ;  /* 0xff7fffffff057424 */ /* 0x000fe200078e00ff */
[----:B------:R-:W-:Y:S01]  /*2e10*/  MOV R2, 0x2e60 ;  /* 0x00002e6000027802 */ /* 0x000fe20000000f00 */
[----:B------:R-:W-:Y:S02]  /*2e20*/  IMAD.MOV.U32 R6, RZ, RZ, 0x10 ;  /* 0x00000010ff067424 */ /* 0x000fe400078e00ff */
[----:B------:R-:W-:Y:S02]  /*2e30*/  IMAD.MOV.U32 R7, RZ, RZ, 0x1f ;  /* 0x0000001fff077424 */ /* 0x000fe400078e00ff */
[----:B------:R-:W-:Y:S02]  /*2e40*/  IMAD.MOV.U32 R8, RZ, RZ, -0x1 ;  /* 0xffffffffff087424 */ /* 0x000fe400078e00ff */
[----:B------:R-:W-:Y:S05]  /*2e50*/  CALL.REL.NOINC `($__internal_21_$__cuda_sm70_shflsync_bfly_p) ;  /* 0x0000014000007944 */ /* 0x000fea0003c00000 */
[----:B-1----:R-:W-:Y:S01]  /*2e60*/  IMAD.MOV.U32 R2, RZ, RZ, R6 ;  /* 0x000000ffff027224 */ /* 0x002fe200078e0006 */
[----:B0-----:R-:W-:Y:S05]  /*2e70*/  BRA `(.L_x_1020) ;  /* 0xffffd85000007947 */ /* 0x001fea000383ffff */
.L_x_983:
[----:B------:R-:W-:Y:S01]  /*2e80*/  IMAD.MOV.U32 R6, RZ, RZ, 0x8 ;  /* 0x00000008ff067424 */ /* 0x000fe200078e00ff */
[----:B------:R-:W-:Y:S01]  /*2e90*/  MOV R8, 0xffffffff ;  /* 0xffffffff00087802 */ /* 0x000fe20000000f00 */
[----:B------:R-:W-:Y:S01]  /*2ea0*/  IMAD.MOV.U32 R7, RZ, RZ, 0x1f ;  /* 0x0000001fff077424 */ /* 0x000fe200078e00ff */
[----:B------:R-:W-:-:S02]  /*2eb0*/  MOV R2, 0x2ed0 ;  /* 0x00002ed000027802 */ /* 0x000fc40000000f00 */
[----:B------:R-:W-:Y:S05]  /*2ec0*/  CALL.REL.NOINC `($__internal_21_$__cuda_sm70_shflsync_bfly_p) ;  /* 0x000000d000007944 */ /* 0x000fea0003c00000 */
[----:B01----:R-:W-:Y:S01]  /*2ed0*/  FMNMX.FTZ R5, R5, R6, !PT ;  /* 0x0000000605057209 */ /* 0x003fe20007810000 */
[----:B------:R-:W-:Y:S01]  /*2ee0*/  IMAD.MOV.U32 R6, RZ, RZ, 0x4 ;  /* 0x00000004ff067424 */ /* 0x000fe200078e00ff */
[----:B------:R-:W-:Y:S01]  /*2ef0*/  MOV R2, 0x2f30 ;  /* 0x00002f3000027802 */ /* 0x000fe20000000f00 */
[----:B------:R-:W-:-:S02]  /*2f00*/  IMAD.MOV.U32 R7, RZ, RZ, 0x1f ;  /* 0x0000001fff077424 */ /* 0x000fc400078e00ff */
[----:B------:R-:W-:Y:S02]  /*2f10*/  IMAD.MOV.U32 R8, RZ, RZ, -0x1 ;  /* 0xffffffffff087424 */ /* 0x000fe400078e00ff */
[----:B------:R-:W-:Y:S05]  /*2f20*/  CALL.REL.NOINC `($__internal_21_$__cuda_sm70_shflsync_bfly_p) ;  /* 0x0000007000007944 */ /* 0x000fea0003c00000 */
[----:B01----:R-:W-:Y:S01]  /*2f30*/  FMNMX.FTZ R5, R5, R6, !PT ;  /* 0x0000000605057209 */ /* 0x003fe20007810000 */
[----:B------:R-:W-:Y:S01]  /*2f40*/  IMAD.MOV.U32 R6, RZ, RZ, 0x2 ;  /* 0x00000002ff067424 */ /* 0x000fe200078e00ff */
[----:B------:R-:W-:Y:S01]  /*2f50*/  MOV R2, 0x2f90 ;  /* 0x00002f9000027802 */ /* 0x000fe20000000f00 */
[----:B------:R-:W-:Y:S02]  /*2f60*/  IMAD.MOV.U32 R7, RZ, RZ, 0x1f ;  /* 0x0000001fff077424 */ /* 0x000fe400078e00ff */
[----:B------:R-:W-:Y:S02]  /*2f70*/  IMAD.MOV.U32 R8, RZ, RZ, -0x1 ;  /* 0xffffffffff087424 */ /* 0x000fe400078e00ff */
[----:B------:R-:W-:Y:S05]  /*2f80*/  CALL.REL.NOINC `($__internal_21_$__cuda_sm70_shflsync_bfly_p) ;  /* 0x0000001000007944 */ /* 0x000fea0003c00000 */
[----:B01----:R-:W-:Y:S05]  /*2f90*/  BRA `(.L_x_1021) ;  /* 0xffffd7b000007947 */ /* 0x003fea000383ffff */
        .weak           $__internal_21_$__cuda_sm70_shflsync_bfly_p
        .type           $__internal_21_$__cuda_sm70_shflsync_bfly_p,@function
        .size           $__internal_21_$__cuda_sm70_shflsync_bfly_p,(.L_x_24682 - $__internal_21_$__cuda_sm70_shflsync_bfly_p)
$__internal_21_$__cuda_sm70_shflsync_bfly_p:
[----:B------:R-:W-:Y:S01]  /*2fa0*/  IMAD.MOV.U32 R3, RZ, RZ, 0x0 ;  /* 0x00000000ff037424 */ /* 0x000fe200078e00ff */
[----:B------:R-:W-:Y:S04]  /*2fb0*/  WARPSYNC R8 ;  /* 0x0000000800007348 */ /* 0x000fe80003800000 */
[----:B------:R0:W1:Y:S01]  /*2fc0*/  SHFL.BFLY PT, R6, R5, R6, R7 ;  /* 0x0c00000605067389 */ /* 0x00006200000e0007 */
[----:B------:R-:W-:Y:S05]  /*2fd0*/  RET.REL.NODEC R2 `(_ZN4vllm25paged_attention_v2_kernelI13__nv_bfloat16hLi120ELi16ELi128ELNS_18Fp8KVCacheDataTypeE2ELb0ELi512EEEvPfS3_PT_PKS4_PKT0_SA_ifPKiSC_iPKfiiiSE_SE_iiiii) ;  /* 0xffffd02002007950 */ /* 0x000fea0003c3ffff */
.L_x_1022:
        /* <DEDUP_REMOVED lines=10> */
.L_x_24682:


//--------------------- .text._ZN4vllm25paged_attention_v2_kernelI13__nv_bfloat16hLi112ELi16ELi128ELNS_18Fp8KVCacheDataTypeE2ELb0ELi512EEEvPfS3_PT_PKS4_PKT0_SA_ifPKiSC_iPKfiiiSE_SE_iiiii --------------------------
	.section	.text._ZN4vllm25paged_attention_v2_kernelI13__nv_bfloat16hLi112ELi16ELi128ELNS_18Fp8KVCacheDataTypeE2ELb0ELi512EEEvPfS3_PT_PKS4_PKT0_SA_ifPKiSC_iPKfiiiSE_SE_iiiii,"ax",@progbits
	.sectioninfo	@"SHI_REGISTERS=32"
	.align	128
        .global         _ZN4vllm25paged_attention_v2_kernelI13__nv_bfloat16hLi112ELi16ELi128ELNS_18Fp8KVCacheDataTypeE2ELb0ELi512EEEvPfS3_PT_PKS4_PKT0_SA_ifPKiSC_iPKfiiiSE_SE_iiiii
        .type           _ZN4vllm25paged_attention_v2_kernelI13__nv_bfloat16hLi112ELi16ELi128ELNS_18Fp8KVCacheDataTypeE2ELb0ELi512EEEvPfS3_PT_PKS4_PKT0_SA_ifPKiSC_iPKfiiiSE_SE_iiiii,@function
        .size           _ZN4vllm25paged_attention_v2_kernelI13__nv_bfloat16hLi112ELi16ELi128ELNS_18Fp8KVCacheDataTypeE2ELb0ELi512EEEvPfS3_PT_PKS4_PKT0_SA_ifPKiSC_iPKfiiiSE_SE_iiiii,(.L_x_24683 - _ZN4vllm25paged_attention_v2_kernelI13__nv_bfloat16hLi112ELi16ELi128ELNS_18Fp8KVCacheDataTypeE2ELb0ELi512EEEvPfS3_PT_PKS4_PKT0_SA_ifPKiSC_iPKfiiiSE_SE_iiiii)
        .other          _ZN4vllm25paged_attention_v2_kernelI13__nv_bfloat16hLi112ELi16ELi128ELNS_18Fp8KVCacheDataTypeE2ELb0ELi512EEEvPfS3_PT_PKS4_PKT0_SA_ifPKiSC_iPKfiiiSE_SE_iiiii,@"STO_CUDA_ENTRY STV_DEFAULT"
_ZN4vllm25paged_attention_v2_kernelI13__nv_bfloat16hLi112ELi16ELi128ELNS_18Fp8KVCacheDataTypeE2ELb0ELi512EEEvPfS3_PT_PKS4_PKT0_SA_ifPKiSC_iPKfiiiSE_SE_iiiii:
.text._ZN4vllm25paged_attention_v2_kernelI13__nv_bfloat16hLi112ELi16ELi128ELNS_18Fp8KVCacheDataTypeE2ELb0ELi512EEEvPfS3_PT_PKS4_PKT0_SA_ifPKiSC_iPKfiiiSE_SE_iiiii:
        /* <DEDUP_REMOVED lines=31> */
[----:B------:R-:W-:Y:S01]  /*01f0*/  LEA.HI R3, R17, R17, RZ, 0x1 ;  /* 0x0000001111037211 */ /* 0x000fe200078f08ff */
[----:B------:R-:W-:Y:S01]  /*0200*/  BSSY B1, `(.L_x_1025) ;  /* 0x0000026000017945 */ /* 0x000fe20003800000 */
[----:B------:R-:W-:Y:S02]  /*0210*/  SHF.R.S32.HI R6, RZ, 0x1f, R12 ;  /* 0x0000001fff067819 */ /* 0x000fe4000001140c */
[----:B------:R-:W-:Y:S02]  /*0220*/  SHF.R.S32.HI R4, RZ, 0x1, R3 ;  /* 0x00000001ff047819 */ /* 0x000fe40000011403 */
[----:B------:R-:W-:Y:S02]  /*0230*/  LOP3.LUT R8, R3, 0xfffffffe, RZ, 0xc0, !PT ;  /* 0xfffffffe03087812 */ /* 0x000fe400078ec0ff */
        /* <DEDUP_REMOVED lines=16> */
[----:B------:R-:W-:Y:S02]  /*0340*/  IADD3 R11, P1, R11, 0x4, RZ ;  /* 0x000000040b0b7810 */ /* 0x000fe40007f3e0ff */
[----:B------:R-:W-:-:S02]  /*0350*/  LEA.HI.X R28, R28, c[0x0][0x17c], R9, 0x1, P3 ;  /* 0x00005f001c1c7a11 */ /* 0x000fc400018f0c09 */
[----:B------:R-:W-:Y:S02]  /*0360*/  MOV R8, R2 ;  /* 0x0000000200087202 */ /* 0x000fe40000000f00 */
[----:B------:R-:W-:Y:S01]  /*0370*/  IADD3 R9, R3, 0x4, RZ ;  /* 0x0000000403097810 */ /* 0x000fe20007ffe0ff */
[----:B------:R-:W-:Y:S02]  /*0380*/  IMAD.X R28, RZ, RZ, R28, P1 ;  /* 0x000000ffff1c7224 */ /* 0x000fe400008e061c */
.L_x_1027:
        /* <DEDUP_REMOVED lines=13> */
.L_x_1026:
[----:B------:R-:W-:Y:S05]  /*0460*/  BSYNC B1 ;  /* 0x0000000000017941 */ /* 0x000fea0003800000 */
.L_x_1025:
[----:B------:R-:W-:Y:S05]  /*0470*/  @!P0 BRA `(.L_x_1024) ;  /* 0x000001e000008947 */ /* 0x000fea0003800000 */
[----:B------:R-:W-:Y:S02]  /*0480*/  IADD3 R5, P0, R5, R12, RZ ;  /* 0x0000000c05057210 */ /* 0x000fe40007f1e0ff */
[C---:B------:R-:W-:Y:S02]  /*0490*/  SHF.L.U32 R2, R4.reuse, 0x3, RZ ;  /* 0x0000000304027819 */ /* 0x040fe400000006ff */
[----:B------:R-:W-:Y:S01]  /*04a0*/  IADD3 R25, R4, -0x100, RZ ;  /* 0xffffff0004197810 */ /* 0x000fe20007ffe0ff */
[----:B------:R-:W-:Y:S01]  /*04b0*/  IMAD.X R6, R7, 0x1, R6, P0 ;  /* 0x0000000107067824 */ /* 0x000fe200000e0606 */
[----:B------:R-:W-:Y:S01]  /*04c0*/  LEA R21, P0, R5, c[0x0][0x178], 0x1 ;  /* 0x00005e0005157a11 */ /* 0x000fe200078008ff */
[C-C-:B------:R-:W-:Y:S02]  /*04d0*/  IMAD R3, R23.reuse, 0x70, R2.reuse ;  /* 0x0000007017037824 */ /* 0x140fe400078e0202 */
[----:B------:R-:W-:Y:S01]  /*04e0*/  IMAD R23, R23, 0x4, R2 ;  /* 0x0000000417177824 */ /* 0x000fe200078e0202 */
[----:B------:R-:W-:-:S02]  /*04f0*/  LEA.HI.X R26, R5, c[0x0][0x17c], R6, 0x1, P0 ;  /* 0x00005f00051a7a11 */ /* 0x000fc400000f0c06 */
[----:B------:R-:W-:Y:S02]  /*0500*/  IADD3 R27, R3, 0x400, RZ ;  /* 0x00000400031b7810 */ /* 0x000fe40007ffe0ff */
.L_x_1028:
        /* <DEDUP_REMOVED lines=13> */
[----:B------:R-:W-:Y:S02]  /*05e0*/  ISETP.GE.AND P0, PT, R25, -0xf2, PT ;  /* 0xffffff0e1900780c */ /* 0x000fe40003f06270 */
[----:B------:R-:W-:Y:S01]  /*05f0*/  IADD3.X R26, RZ, R26, RZ, P1, !PT ;  /* 0x0000001aff1a7210 */ /* 0x000fe20000ffe4ff */
[----:B--2---:R-:W-:Y:S04]  /*0600*/  STS.64 [R27+-0x400], R4 ;  /* 0xfffc00041b007388 */ /* 0x004fe80000000a00 */
[----:B---3--:R-:W-:Y:S04]  /*0610*/  STS.64 [R27+-0x200], R6 ;  /* 0xfffe00061b007388 */ /* 0x008fe80000000a00 */
[----:B----4-:R-:W-:Y:S04]  /*0620*/  STS.64 [R27], R8 ;  /* 0x000000081b007388 */ /* 0x010fe80000000a00 */
[----:B-----5:R0:W-:Y:S02]  /*0630*/  STS.64 [R27+0x200], R10 ;  /* 0x0002000a1b007388 */ /* 0x0201e40000000a00 */
[----:B0-----:R-:W-:Y:S01]  /*0640*/  IADD3 R27, R27, 0x800, RZ ;  /* 0x000008001b1b7810 */ /* 0x001fe20007ffe0ff */
[----:B------:R-:W-:Y:S05]  /*0650*/  @!P0 BRA `(.L_x_1028) ;  /* 0xfffffeb000008947 */ /* 0x000fea000383ffff */
.L_x_1024:
[----:B------:R-:W-:Y:S05]  /*0660*/  BSYNC B0 ;  /* 0x0000000000007941 */ /* 0x000fea0003800000 */
.L_x_1023:
[----:B------:R-:W-:Y:S01]  /*0670*/  IMAD R3, R13, 0x20, R16 ;  /* 0x000000200d037824 */ /* 0x000fe200078e0210 */
[----:B------:R-:W-:Y:S04]  /*0680*/  BAR.SYNC.DEFER_BLOCKING 0x0 ;  /* 0x0000000000007b1d */ /* 0x000fe80000010000 */
[----:B------:R-:W-:-:S13]  /*0690*/  ISETP.GE.AND P0, PT, R3, R24, PT ;  /* 0x000000180300720c */ /* 0x000fda0003f06270 */
[----:B------:R-:W-:Y:S05]  /*06a0*/  @!P0 BRA `(.L_x_1029) ;  /* 0x0000237000008947 */ /* 0x000fea0003800000 */
[----:B------:R-:W-:Y:S05]  /*06b0*/  BRA.DIV ~URZ, `(.L_x_1030) ;  /* 0x000024a27f007947 */ /* 0x000fea000b800000 */
[----:B------:R-:W-:-:S05]  /*06c0*/  IMAD.MOV.U32 R2, RZ, RZ, -0x800001 ;  /* 0xff7fffffff027424 */ /* 0x000fca00078e00ff */
.L_x_1058:
        /* <DEDUP_REMOVED lines=8> */
.L_x_1059:
        /* <DEDUP_REMOVED lines=18> */
[----:B------:R-:W-:Y:S01]  /*0870*/  LOP3.LUT R3, RZ, R19, RZ, 0x33, !PT ;  /* 0x00000013ff037212 */ /* 0x000fe200078e33ff */
[----:B------:R-:W-:Y:S02]  /*0880*/  IMAD.MOV.U32 R6, RZ, RZ, RZ ;  /* 0x000000ffff067224 */ /* 0x000fe400078e00ff */
        /* <DEDUP_REMOVED lines=15> */
.L_x_1036:
        /* <DEDUP_REMOVED lines=11> */
.L_x_1035:
[----:B------:R-:W-:Y:S05]  /*0a30*/  BSYNC B1 ;  /* 0x0000000000017941 */ /* 0x000fea0003800000 */
.L_x_1034:
        /* <DEDUP_REMOVED lines=10> */
.L_x_1039:
        /* <DEDUP_REMOVED lines=9> */
[----:B------:R-:W1:Y:S02]  /*0b70*/  LDS R27, [R4+0xe00] ;  /* 0x000e0000041b7984 */ /* 0x000e640000000800 */
        /* <DEDUP_REMOVED lines=9> */
[----:B------:R-:W2:Y:S01]  /*0c10*/  LDS R25, [R4+0xc00] ;  /* 0x000c000004197984 */ /* 0x000ea20000000800 */
[----:B-----5:R-:W-:Y:S01]  /*0c20*/  FADD.FTZ R9, -R2, R9 ;  /* 0x0000000902097221 */ /* 0x020fe20000010100 */
[----:B------:R3:W4:Y:S01]  /*0c30*/  MUFU.EX2 R28, R23 ;  /* 0x00000017001c7308 */ /* 0x0007220000000800 */
[----:B------:R-:W-:-:S02]  /*0c40*/  FMUL.FTZ R8, R11, 1.4426950216293334961 ;  /* 0x3fb8aa3b0b087820 */ /* 0x000fc40000410000 */
[----:B------:R-:W-:Y:S02]  /*0c50*/  FADD.FTZ R11, -R2, R7 ;  /* 0x00000007020b7221 */ /* 0x000fe40000010100 */
[----:B------:R-:W-:-:S03]  /*0c60*/  FMUL.FTZ R9, R9, 1.4426950216293334961 ;  /* 0x3fb8aa3b09097820 */ /* 0x000fc60000410000 */
[----:B------:R-:W5:Y:S01]  /*0c70*/  MUFU.EX2 R24, R24 ;  /* 0x0000001800187308 */ /* 0x000f620000000800 */
[----:B-1----:R-:W-:Y:S01]  /*0c80*/  FADD.FTZ R7, R26, R6 ;  /* 0x000000061a077221 */ /* 0x002fe20000010000 */
[----:B---3--:R-:W-:Y:S01]  /*0c90*/  LDS R23, [R4+0x1000] ;  /* 0x0010000004177984 */ /* 0x008fe20000000800 */
[----:B------:R-:W-:-:S03]  /*0ca0*/  FMUL.FTZ R6, R11, 1.4426950216293334961 ;  /* 0x3fb8aa3b0b067820 */ /* 0x000fc60000410000 */
[----:B------:R-:W-:Y:S02]  /*0cb0*/  LDS R11, [R4+0x1200] ;  /* 0x00120000040b7984 */ /* 0x000fe40000000800 */
[----:B------:R-:W1:Y:S01]  /*0cc0*/  MUFU.EX2 R8, R8 ;  /* 0x0000000800087308 */ /* 0x000e620000000800 */
[----:B----4-:R-:W-:Y:S01]  /*0cd0*/  FADD.FTZ R7, R7, R28 ;  /* 0x0000001c07077221 */ /* 0x010fe20000010000 */
[----:B------:R-:W-:Y:S04]  /*0ce0*/  STS [R4+-0x400], R26 ;  /* 0xfffc001a04007388 */ /* 0x000fe80000000800 */
[----:B------:R3:W-:Y:S02]  /*0cf0*/  STS [R4+-0x200], R28 ;  /* 0xfffe001c04007388 */ /* 0x0007e40000000800 */
[----:B------:R4:W2:Y:S01]  /*0d00*/  MUFU.EX2 R10, R9 ;  /* 0x00000009000a7308 */ /* 0x0008a20000000800 */
[----:B-----5:R-:W-:Y:S01]  /*0d10*/  FADD.FTZ R7, R7, R24 ;  /* 0x0000001807077221 */ /* 0x020fe20000010000 */
[----:B------:R0:W-:Y:S06]  /*0d20*/  STS [R4], R24 ;  /* 0x0000001804007388 */ /* 0x0001ec0000000800 */
[----:B------:R-:W5:Y:S01]  /*0d30*/  MUFU.EX2 R6, R6 ;  /* 0x0000000600067308 */ /* 0x000f620000000800 */
[----:B-1----:R-:W-:Y:S01]  /*0d40*/  FADD.FTZ R7, R7, R8 ;  /* 0x0000000807077221 */ /* 0x002fe20000010000 */
[----:B----4-:R-:W1:Y:S01]  /*0d50*/  LDS R9, [R4+0x1400] ;  /* 0x0014000004097984 */ /* 0x010e620000000800 */
[----:B---3--:R-:W-:-:S02]  /*0d60*/  FADD.FTZ R28, -R2, R27 ;  /* 0x0000001b021c7221 */ /* 0x008fc40000010100 */
[----:B0-----:R-:W-:Y:S01]  /*0d70*/  FADD.FTZ R24, -R2, R21 ;  /* 0x0000001502187221 */ /* 0x001fe20000010100 */
[----:B------:R0:W-:Y:S01]  /*0d80*/  STS [R4+0x200], R8 ;  /* 0x0002000804007388 */ /* 0x0001e20000000800 */
[----:B------:R-:W-:Y:S02]  /*0d90*/  FMUL.FTZ R28, R28, 1.4426950216293334961 ;  /* 0x3fb8aa3b1c1c7820 */ /* 0x000fe40000410000 */
[----:B--2---:R-:W-:Y:S01]  /*0da0*/  FADD.FTZ R26, R7, R10 ;  /* 0x0000000a071a7221 */ /* 0x004fe20000010000 */
[----:B------:R-:W2:Y:S01]  /*0db0*/  LDS R21, [R4+0x1800] ;  /* 0x0018000004157984 */ /* 0x000ea20000000800 */
[----:B------:R-:W-:-:S03]  /*0dc0*/  FMUL.FTZ R24, R24, 1.4426950216293334961 ;  /* 0x3fb8aa3b18187820 */ /* 0x000fc60000410000 */
[----:B------:R-:W3:Y:S01]  /*0dd0*/  LDS R7, [R4+0x1600] ;  /* 0x0016000004077984 */ /* 0x000ee20000000800 */
[----:B0-----:R-:W0:Y:S03]  /*0de0*/  MUFU.EX2 R8, R24 ;  /* 0x0000001800087308 */ /* 0x001e260000000800 */
[----:B-----5:R4:W-:Y:S04]  /*0df0*/  STS [R4+0x600], R6 ;  /* 0x0006000604007388 */ /* 0x0209e80000000800 */
[----:B------:R5:W-:Y:S01]  /*0e00*/  STS [R4+0x400], R10 ;  /* 0x0004000a04007388 */ /* 0x000be20000000800 */
[----:B----4-:R-:W-:Y:S02]  /*0e10*/  FADD.FTZ R6, R26, R6 ;  /* 0x000000061a067221 */ /* 0x010fe40000010000 */
[----:B------:R-:W-:-:S02]  /*0e20*/  FADD.FTZ R26, -R2, R29 ;  /* 0x0000001d021a7221 */ /* 0x000fc40000010100 */
[----:B------:R-:W4:Y:S01]  /*0e30*/  LDS R29, [R4+0x1a00] ;  /* 0x001a0000041d7984 */ /* 0x000f220000000800 */
[----:B-----5:R-:W-:Y:S02]  /*0e40*/  FADD.FTZ R10, -R2, R25 ;  /* 0x00000019020a7221 */ /* 0x020fe40000010100 */
[----:B------:R-:W-:Y:S01]  /*0e50*/  FMUL.FTZ R26, R26, 1.4426950216293334961 ;  /* 0x3fb8aa3b1a1a7820 */ /* 0x000fe20000410000 */
[----:B0-----:R-:W-:Y:S01]  /*0e60*/  STS [R4+0x800], R8 ;  /* 0x0008000804007388 */ /* 0x001fe20000000800 */
[----:B------:R-:W-:Y:S02]  /*0e70*/  FMUL.FTZ R10, R10, 1.4426950216293334961 ;  /* 0x3fb8aa3b0a0a7820 */ /* 0x000fe40000410000 */
[----:B------:R1:W0:Y:S01]  /*0e80*/  MUFU.EX2 R25, R26 ;  /* 0x0000001a00197308 */ /* 0x0002220000000800 */
[----:B------:R-:W-:-:S07]  /*0e90*/  FADD.FTZ R6, R6, R8 ;  /* 0x0000000806067221 */ /* 0x000fce0000010000 */
[----:B------:R5:W2:Y:S01]  /*0ea0*/  MUFU.EX2 R27, R10 ;  /* 0x0000000a001b7308 */ /* 0x000aa20000000800 */
[----:B-1----:R-:W-:-:S04]  /*0eb0*/  FADD.FTZ R26, -R2, R9 ;  /* 0x00000009021a7221 */ /* 0x002fc80000010100 */
[----:B------:R-:W-:Y:S02]  /*0ec0*/  FMUL.FTZ R26, R26, 1.4426950216293334961 ;  /* 0x3fb8aa3b1a1a7820 */ /* 0x000fe40000410000 */
[----:B0-----:R-:W-:Y:S01]  /*0ed0*/  FADD.FTZ R6, R6, R25 ;  /* 0x0000001906067221 */ /* 0x001fe20000010000 */
[----:B------:R-:W-:Y:S01]  /*0ee0*/  STS [R4+0xa00], R25 ;  /* 0x000a001904007388 */ /* 0x000fe20000000800 */
[----:B-----5:R-:W-:Y:S02]  /*0ef0*/  FADD.FTZ R10, -R2, R23 ;  /* 0x00000017020a7221 */ /* 0x020fe40000010100 */
[----:B------:R0:W1:Y:S02]  /*0f00*/  MUFU.EX2 R23, R28 ;  /* 0x0000001c00177308 */ /* 0x0000640000000800 */
[----:B------:R-:W-:Y:S02]  /*0f10*/  FMUL.FTZ R24, R10, 1.4426950216293334961 ;  /* 0x3fb8aa3b0a187820 */ /* 0x000fe40000410000 */
[----:B------:R-:W-:Y:S01]  /*0f20*/  FADD.FTZ R10, -R2, R11 ;  /* 0x0000000b020a7221 */ /* 0x000fe20000010100 */
[----:B--2---:R-:W-:Y:S01]  /*0f30*/  STS [R4+0xc00], R27 ;  /* 0x000c001b04007388 */ /* 0x004fe20000000800 */
[----:B------:R-:W-:-:S02]  /*0f40*/  FADD.FTZ R6, R6, R27 ;  /* 0x0000001b06067221 */ /* 0x000fc40000010000 */
[----:B------:R-:W-:Y:S01]  /*0f50*/  FMUL.FTZ R10, R10, 1.4426950216293334961 ;  /* 0x3fb8aa3b0a0a7820 */ /* 0x000fe20000410000 */
[----:B------:R-:W2:Y:S01]  /*0f60*/  MUFU.EX2 R11, R24 ;  /* 0x00000018000b7308 */ /* 0x000ea20000000800 */
[----:B0-----:R-:W-:-:S04]  /*0f70*/  FADD.FTZ R28, -R2, R21 ;  /* 0x00000015021c7221 */ /* 0x001fc80000010100 */
[----:B------:R-:W-:Y:S02]  /*0f80*/  FMUL.FTZ R28, R28, 1.4426950216293334961 ;  /* 0x3fb8aa3b1c1c7820 */ /* 0x000fe40000410000 */
[----:B-1----:R-:W-:Y:S01]  /*0f90*/  FADD.FTZ R6, R6, R23 ;  /* 0x0000001706067221 */ /* 0x002fe20000010000 */
[----:B------:R3:W0:Y:S01]  /*0fa0*/  MUFU.EX2 R9, R10 ;  /* 0x0000000a00097308 */ /* 0x0006220000000800 */
[----:B------:R-:W-:Y:S02]  /*0fb0*/  STS [R4+0xe00], R23 ;  /* 0x000e001704007388 */ /* 0x000fe40000000800 */
[----:B--2---:R-:W-:Y:S02]  /*0fc0*/  FADD.FTZ R6, R6, R11 ;  /* 0x0000000b06067221 */ /* 0x004fe40000010000 */
[----:B------:R1:W-:Y:S01]  /*0fd0*/  STS [R4+0x1000], R11 ;  /* 0x0010000b04007388 */ /* 0x0003e20000000800 */
[----:B---3--:R-:W-:Y:S02]  /*0fe0*/  FADD.FTZ R10, -R2, R7 ;  /* 0x00000007020a7221 */ /* 0x008fe40000010100 */
[----:B------:R-:W2:Y:S02]  /*0ff0*/  MUFU.EX2 R7, R26 ;  /* 0x0000001a00077308 */ /* 0x000ea40000000800 */
[----:B------:R-:W-:-:S02]  /*1000*/  FMUL.FTZ R24, R10, 1.4426950216293334961 ;  /* 0x3fb8aa3b0a187820 */ /* 0x000fc40000410000 */
[----:B----4-:R-:W-:Y:S01]  /*1010*/  FADD.FTZ R10, -R2, R29 ;  /* 0x0000001d020a7221 */ /* 0x010fe20000010100 */
[----:B0-----:R-:W-:Y:S01]  /*1020*/  STS [R4+0x1200], R9 ;  /* 0x0012000904007388 */ /* 0x001fe20000000800 */
[----:B------:R-:W-:Y:S02]  /*1030*/  FADD.FTZ R6, R6, R9 ;  /* 0x0000000906067221 */ /* 0x000fe40000010000 */
[----:B------:R-:W0:Y:S01]  /*1040*/  MUFU.EX2 R21, R24 ;  /* 0x0000001800157308 */ /* 0x000e220000000800 */
[----:B------:R-:W-:-:S07]  /*1050*/  FMUL.FTZ R10, R10, 1.4426950216293334961 ;  /* 0x3fb8aa3b0a0a7820 */ /* 0x000fce0000410000 */
        /* <DEDUP_REMOVED lines=12> */
.L_x_1038:
[----:B------:R-:W-:Y:S05]  /*1120*/  BSYNC B1 ;  /* 0x0000000000017941 */ /* 0x000fea0003800000 */
.L_x_1037:
        /* <DEDUP_REMOVED lines=55> */
.L_x_1041:
[----:B------:R-:W-:Y:S05]  /*14a0*/  BSYNC B1 ;  /* 0x0000000000017941 */ /* 0x000fea0003800000 */
.L_x_1040:
        /* <DEDUP_REMOVED lines=26> */
.L_x_1033:
[----:B------:R-:W-:Y:S05]  /*1650*/  BSYNC B0 ;  /* 0x0000000000007941 */ /* 0x000fea0003800000 */
.L_x_1032:
        /* <DEDUP_REMOVED lines=26> */
[----:B------:R-:W-:Y:S02]  /*1800*/  LOP3.LUT R19, RZ, R19, RZ, 0x33, !PT ;  /* 0x00000013ff137212 */ /* 0x000fe400078e33ff */
[----:B------:R-:W-:Y:S01]  /*1810*/  LOP3.LUT R5, RZ, R0, RZ, 0x33, !PT ;  /* 0x00000000ff057212 */ /* 0x000fe200078e33ff */
[----:B------:R-:W-:-:S05]  /*1820*/  IMAD R4, R13, R4, -0x21 ;  /* 0xffffffdf0d047424 */ /* 0x000fca00078e0204 */
[----:B------:R-:W-:-:S04]  /*1830*/  IMNMX R4, R19, R4, !PT ;  /* 0x0000000413047217 */ /* 0x000fc80007800200 */
[----:B------:R-:W-:-:S04]  /*1840*/  LEA R4, R4, 0xf, 0x4 ;  /* 0x0000000f04047811 */ /* 0x000fc800078e20ff */
[----:B------:R-:W-:Y:S01]  /*1850*/  IMNMX R4, R4, R5, !PT ;  /* 0x0000000504047217 */ /* 0x000fe20007800200 */
[----:B------:R-:W-:-:S03]  /*1860*/  IMAD.MOV.U32 R5, RZ, RZ, R17 ;  /* 0x000000ffff057224 */ /* 0x000fc600078e0011 */
        /* <DEDUP_REMOVED lines=11> */
.L_x_1046:
        /* <DEDUP_REMOVED lines=8> */
.L_x_1045:
[----:B------:R-:W-:Y:S05]  /*19a0*/  BSYNC B1 ;  /* 0x0000000000017941 */ /* 0x000fea0003800000 */
.L_x_1044:
        /* <DEDUP_REMOVED lines=10> */
.L_x_1049:
[----:B------:R-:W2:Y:S01]  /*1a50*/  LDS R29, [R4+0x200] ;  /* 0x00020000041d7984 */ /* 0x000ea20000000800 */
[----:B------:R-:W-:-:S03]  /*1a60*/  IADD3 R5, R5, 0x800, RZ ;  /* 0x0000080005057810 */ /* 0x000fc60007ffe0ff */
[----:B------:R-:W3:Y:S01]  /*1a70*/  LDS R23, [R4+-0x400] ;  /* 0xfffc000004177984 */ /* 0x000ee20000000800 */
[----:B------:R-:W-:-:S03]  /*1a80*/  ISETP.GE.AND P1, PT, R5, R6, PT ;  /* 0x000000060500720c */ /* 0x000fc60003f26270 */
[----:B------:R-:W4:Y:S04]  /*1a90*/  LDS R25, [R4+-0x200] ;  /* 0xfffe000004197984 */ /* 0x000f280000000800 */
[----:B------:R-:W5:Y:S04]  /*1aa0*/  LDS R27, [R4] ;  /* 0x00000000041b7984 */ /* 0x000f680000000800 */
        /* <DEDUP_REMOVED lines=9> */
[----:B------:R-:W-:Y:S01]  /*1b40*/  STS [R4+0x200], R29 ;  /* 0x0002001d04007388 */ /* 0x000fe20000000800 */
[----:B----4-:R-:W-:-:S03]  /*1b50*/  FMUL.FTZ R26, R0, R25 ;  /* 0x00000019001a7220 */ /* 0x010fc60000410000 */
[----:B------:R-:W2:Y:S01]  /*1b60*/  LDS R23, [R4+0x1000] ;  /* 0x0010000004177984 */ /* 0x000ea20000000800 */
[----:B-----5:R-:W-:-:S03]  /*1b70*/  FMUL.FTZ R28, R0, R27 ;  /* 0x0000001b001c7220 */ /* 0x020fc60000410000 */
[----:B------:R-:W3:Y:S01]  /*1b80*/  LDS R25, [R4+0x1400] ;  /* 0x0014000004197984 */ /* 0x000ee20000000800 */
[----:B-1----:R-:W-:-:S03]  /*1b90*/  FMUL.FTZ R9, R0, R9 ;  /* 0x0000000900097220 */ /* 0x002fc60000410000 */
[----:B------:R-:W1:Y:S01]  /*1ba0*/  LDS R8, [R4+0x1600] ;  /* 0x0016000004087984 */ /* 0x000e620000000800 */
        /* <DEDUP_REMOVED lines=11> */
[----:B------:R-:W-:Y:S04]  /*1c60*/  STS [R4+-0x200], R26 ;  /* 0xfffe001a04007388 */ /* 0x000fe80000000800 */
[----:B------:R-:W-:Y:S01]  /*1c70*/  STS [R4], R28 ;  /* 0x0000001c04007388 */ /* 0x000fe20000000800 */
[----:B--2---:R-:W-:-:S03]  /*1c80*/  FMUL.FTZ R23, R0, R23 ;  /* 0x0000001700177220 */ /* 0x004fc60000410000 */
[----:B------:R-:W-:Y:S01]  /*1c90*/  STS [R4+0x800], R15 ;  /* 0x0008000f04007388 */ /* 0x000fe20000000800 */
[----:B---3--:R-:W-:-:S03]  /*1ca0*/  FMUL.FTZ R25, R0, R25 ;  /* 0x0000001900197220 */ /* 0x008fc60000410000 */
[----:B------:R-:W-:Y:S01]  /*1cb0*/  STS [R4+0xa00], R21 ;  /* 0x000a001504007388 */ /* 0x000fe20000000800 */
[----:B-1----:R-:W-:-:S03]  /*1cc0*/  FMUL.FTZ R11, R0, R8 ;  /* 0x00000008000b7220 */ /* 0x002fc60000410000 */
        /* <DEDUP_REMOVED lines=12> */
.L_x_1048:
[----:B------:R-:W-:Y:S05]  /*1d90*/  BSYNC B1 ;  /* 0x0000000000017941 */ /* 0x000fea0003800000 */
.L_x_1047:
        /* <DEDUP_REMOVED lines=31> */
.L_x_1051:
[----:B------:R-:W-:Y:S05]  /*1f90*/  BSYNC B1 ;  /* 0x0000000000017941 */ /* 0x000fea0003800000 */
.L_x_1050:
        /* <DEDUP_REMOVED lines=14> */
.L_x_1043:
[----:B------:R-:W-:Y:S05]  /*2080*/  BSYNC B0 ;  /* 0x0000000000007941 */ /* 0x000fea0003800000 */
.L_x_1042:
[----:B------:R-:W-:Y:S01]  /*2090*/  BAR.SYNC.DEFER_BLOCKING 0x0 ;  /* 0x0000000000007b1d */ /* 0x000fe20000010000 */
[C---:B------:R-:W-:Y:S02]  /*20a0*/  ISETP.NE.AND P5, PT, R17.reuse, RZ, PT ;  /* 0x000000ff1100720c */ /* 0x040fe40003fa5270 */
        /* <DEDUP_REMOVED lines=9> */
[----:B------:R-:W-:-:S02]  /*2140*/  LEA.HI R23, R20, R20, RZ, 0x1 ;  /* 0x0000001414177211 */ /* 0x000fc400078f08ff */
        /* <DEDUP_REMOVED lines=18> */
.L_x_1053:
[----:B------:R-:W-:Y:S05]  /*2270*/  BSYNC B0 ;  /* 0x0000000000007941 */ /* 0x000fea0003800000 */
.L_x_1052:
[----:B------:R-:W-:Y:S01]  /*2280*/  BAR.SYNC.DEFER_BLOCKING 0x0 ;  /* 0x0000000000007b1d */ /* 0x000fe20000010000 */
[----:B------:R-:W-:Y:S01]  /*2290*/  SHF.R.S32.HI R23, RZ, 0x1, R23 ;  /* 0x00000001ff177819 */ /* 0x000fe20000011417 */
[----:B------:R-:W-:Y:S01]  /*22a0*/  HFMA2.MMA R11, -RZ, RZ, 0, 0 ;  /* 0x00000000ff0b7435 */ /* 0x000fe200000001ff */
[----:B------:R-:W-:Y:S01]  /*22b0*/  ISETP.NE.OR P5, PT, R17, 0x20, P0 ;  /* 0x000000201100780c */ /* 0x000fe200007a5670 */
[----:B------:R-:W-:Y:S01]  /*22c0*/  IMAD.MOV.U32 R20, RZ, RZ, RZ ;  /* 0x000000ffff147224 */ /* 0x000fe200078e00ff */
[----:B------:R-:W-:Y:S01]  /*22d0*/  CS2R R18, SRZ ;  /* 0x0000000000127805 */ /* 0x000fe2000001ff00 */
[----:B0-----:R-:W-:Y:S01]  /*22e0*/  IMAD R3, R16, 0x70, R23 ;  /* 0x0000007010037824 */ /* 0x001fe200078e0217 */
[----:B------:R-:W-:Y:S01]  /*22f0*/  BSSY B0, `(.L_x_1054) ;  /* 0x000001a000007945 */ /* 0x000fe20003800000 */
[----:B------:R-:W-:Y:S01]  /*2300*/  IMAD.MOV.U32 R0, RZ, RZ, RZ ;  /* 0x000000ffff007224 */ /* 0x000fe200078e00ff */
[----:B------:R-:W-:-:S02]  /*2310*/  CS2R R16, SRZ ;  /* 0x0000000000107805 */ /* 0x000fc4000001ff00 */
        /* <DEDUP_REMOVED lines=9> */
[----:B01----:R-:W0:Y:S04]  /*23b0*/  LDS R2, [R3.X4+0x100] ;  /* 0x0001000003027984 */ /* 0x003e280000004800 */
        /* <DEDUP_REMOVED lines=13> */
.L_x_1055:
[----:B0-----:R-:W-:Y:S05]  /*2490*/  BSYNC B0 ;  /* 0x0000000000007941 */ /* 0x001fea0003800000 */
.L_x_1054:
        /* <DEDUP_REMOVED lines=9> */
[----:B------:R-:W-:Y:S06]  /*2530*/  BAR.SYNC.DEFER_BLOCKING 0x0 ;  /* 0x0000000000007b1d */ /* 0x000fec0000010000 */
[----:B------:R-:W-:Y:S05]  /*2540*/  @P4 BRA `(.L_x_1057) ;  /* 0x000000e000004947 */ /* 0x000fea0003800000 */
[----:B01----:R-:W0:Y:S04]  /*2550*/  LDS R2, [R3.X4+0x100] ;  /* 0x0001000003027984 */ /* 0x003e280000004800 */
[----:B------:R-:W1:Y:S04]  /*2560*/  LDS R5, [R3.X4+0x140] ;  /* 0x0001400003057984 */ /* 0x000e680000004800 */
[----:B------:R-:W2:Y:S04]  /*2570*/  LDS R7, [R3.X4+0x180] ;  /* 0x0001800003077984 */ /* 0x000ea80000004800 */
[----:B------:R-:W3:Y:S04]  /*2580*/  LDS R4, [R3.X4+0x1c0] ;  /* 0x0001c00003047984 */ /* 0x000ee80000004800 */
[----:B------:R-:W4:Y:S04]  /*2590*/  @!P0 LDS R9, [R3.X4+0x200] ;  /* 0x0002000003098984 */ /* 0x000f280000004800 */
        /* <DEDUP_REMOVED lines=9> */
.L_x_1057:
[----:B0-----:R-:W-:Y:S05]  /*2630*/  BSYNC B0 ;  /* 0x0000000000007941 */ /* 0x001fea0003800000 */
.L_x_1056:
[----:B------:R-:W-:Y:S06]  /*2640*/  BAR.SYNC.DEFER_BLOCKING 0x0 ;  /* 0x0000000000007b1d */ /* 0x000fec0000010000 */
[----:B------:R-:W-:Y:S05]  /*2650*/  @P1 EXIT ;  /* 0x000000000000194d */ /* 0x000fea0003800000 */
[----:B------:R-:W-:Y:S02]  /*2660*/  IMAD R14, R14, c[0x0][0xc], RZ ;  /* 0x000003000e0e7a24 */ /* 0x000fe400078e02ff */
[----:B------:R-:W-:-:S02]  /*2670*/  IMAD R3, R12, c[0x0][0x14], RZ ;  /* 0x000005000c037a24 */ /* 0x000fc400078e02ff */
[----:B-1----:R-:W-:Y:S02]  /*2680*/  IMAD R2, R14, c[0x0][0x14], RZ ;  /* 0x000005000e027a24 */ /* 0x002fe400078e02ff */
        /* <DEDUP_REMOVED lines=8> */
[C---:B------:R-:W-:Y:S02]  /*2710*/  IADD3 R14, R23.reuse, 0x20, RZ ;  /* 0x00000020170e7810 */ /* 0x040fe40007ffe0ff */
[----:B------:R-:W-:Y:S02]  /*2720*/  IADD3.X R25, R2, R5, R4, P1, P2 ;  /* 0x0000000502197210 */ /* 0x000fe40000fe4404 */
[----:B------:R-:W-:-:S02]  /*2730*/  IADD3 R3, P0, R23, R21, RZ ;  /* 0x0000001517037210 */ /* 0x000fc40007f1e0ff */
[C---:B------:R-:W-:Y:S02]  /*2740*/  IADD3 R28, R23.reuse, 0x30, RZ ;  /* 0x00000030171c7810 */ /* 0x040fe40007ffe0ff */
[-C--:B------:R-:W-:Y:S02]  /*2750*/  IADD3 R5, P1, R12, R21.reuse, RZ ;  /* 0x000000150c057210 */ /* 0x080fe40007f3e0ff */
[C---:B------:R-:W-:Y:S02]  /*2760*/  IADD3 R22, R23.reuse, 0x40, RZ ;  /* 0x0000004017167810 */ /* 0x040fe40007ffe0ff */
[----:B------:R-:W-:Y:S02]  /*2770*/  IADD3 R7, P2, R14, R21, RZ ;  /* 0x000000150e077210 */ /* 0x000fe40007f5e0ff */
[C---:B------:R-:W-:Y:S02]  /*2780*/  LEA.HI.X.SX32 R10, R23.reuse, R25, 0x1, P0 ;  /* 0x00000019170a7211 */ /* 0x040fe400000f0eff */
[----:B------:R-:W-:-:S02]  /*2790*/  IADD3 R24, R23, 0x50, RZ ;  /* 0x0000005017187810 */ /* 0x000fc40007ffe0ff */
[----:B------:R-:W-:Y:S02]  /*27a0*/  LEA R2, P0, R3, c[0x0][0x170], 0x1 ;  /* 0x00005c0003027a11 */ /* 0x000fe400078008ff */
[----:B------:R-:W-:Y:S02]  /*27b0*/  IADD3 R26, R23, 0x60, RZ ;  /* 0x00000060171a7810 */ /* 0x000fe40007ffe0ff */
[----:B------:R-:W-:Y:S02]  /*27c0*/  IADD3 R9, P3, R28, R21, RZ ;  /* 0x000000151c097210 */ /* 0x000fe40007f7e0ff */
[----:B------:R-:W-:Y:S02]  /*27d0*/  LEA.HI.X.SX32 R12, R12, R25, 0x1, P1 ;  /* 0x000000190c0c7211 */ /* 0x000fe400008f0eff */
[----:B------:R-:W-:Y:S02]  /*27e0*/  LEA R4, P1, R5, c[0x0][0x170], 0x1 ;  /* 0x00005c0005047a11 */ /* 0x000fe400078208ff */
[----:B------:R-:W-:-:S02]  /*27f0*/  F2FP.BF16.PACK_AB R20, R20, R11 ;  /* 0x0000000b1414723e */ /* 0x000fc400000010ff */
[----:B------:R-:W-:Y:S02]  /*2800*/  IADD3 R13, P4, R22, R21, RZ ;  /* 0x00000015160d7210 */ /* 0x000fe40007f9e0ff */
[----:B------:R-:W-:Y:S02]  /*2810*/  LEA.HI.X.SX32 R14, R14, R25, 0x1, P2 ;  /* 0x000000190e0e7211 */ /* 0x000fe400010f0eff */
[-C--:B------:R-:W-:Y:S02]  /*2820*/  IADD3 R15, P5, R24, R21.reuse, RZ ;  /* 0x00000015180f7210 */ /* 0x080fe40007fbe0ff */
[----:B------:R-:W-:Y:S02]  /*2830*/  LEA R6, P2, R7, c[0x0][0x170], 0x1 ;  /* 0x00005c0007067a11 */ /* 0x000fe400078408ff */
[----:B------:R-:W-:Y:S02]  /*2840*/  LEA.HI.X R3, R3, c[0x0][0x174], R10, 0x1, P0 ;  /* 0x00005d0003037a11 */ /* 0x000fe400000f0c0a */
[----:B------:R-:W-:-:S02]  /*2850*/  IADD3 R21, P6, R26, R21, RZ ;  /* 0x000000151a157210 */ /* 0x000fc40007fde0ff */
[-C--:B------:R-:W-:Y:S01]  /*2860*/  LEA.HI.X.SX32 R28, R28, R25.reuse, 0x1, P3 ;  /* 0x000000191c1c7211 */ /* 0x080fe200018f0eff */
[----:B------:R0:W-:Y:S01]  /*2870*/  STG.E.U16 [R2.64], R20 ;  /* 0x0000001402007986 */ /* 0x0001e2000c101524 */
[----:B------:R-:W-:Y:S02]  /*2880*/  F2FP.BF16.PACK_AB R0, R17, R0 ;  /* 0x000000001100723e */ /* 0x000fe400000010ff */
[----:B------:R-:W-:Y:S02]  /*2890*/  LEA R8, P3, R9, c[0x0][0x170], 0x1 ;  /* 0x00005c0009087a11 */ /* 0x000fe400078608ff */
[----:B------:R-:W-:Y:S02]  /*28a0*/  LEA.HI.X R5, R5, c[0x0][0x174], R12, 0x1, P1 ;  /* 0x00005d0005057a11 */ /* 0x000fe400008f0c0c */
[----:B------:R-:W-:Y:S02]  /*28b0*/  PRMT R17, R20, 0x7632, R17 ;  /* 0x0000763214117816 */ /* 0x000fe40000000011 */
[----:B------:R-:W-:-:S02]  /*28c0*/  LEA.HI.X.SX32 R22, R22, R25, 0x1, P4 ;  /* 0x0000001916167211 */ /* 0x000fc400020f0eff */
[----:B------:R-:W-:Y:S01]  /*28d0*/  LEA R10, P0, R13, c[0x0][0x170], 0x1 ;  /* 0x00005c000d0a7a11 */ /* 0x000fe200078008ff */
[----:B------:R1:W-:Y:S01]  /*28e0*/  STG.E.U16 [R4.64], R17 ;  /* 0x0000001104007986 */ /* 0x0003e2000c101524 */
[-C--:B------:R-:W-:Y:S02]  /*28f0*/  LEA.HI.X.SX32 R24, R24, R25.reuse, 0x1, P5 ;  /* 0x0000001918187211 */ /* 0x080fe400028f0eff */
[----:B------:R-:W-:Y:S02]  /*2900*/  LEA.HI.X R7, R7, c[0x0][0x174], R14, 0x1, P2 ;  /* 0x00005d0007077a11 */ /* 0x000fe400010f0c0e */
[----:B------:R-:W-:Y:S02]  /*2910*/  LEA R12, P1, R15, c[0x0][0x170], 0x1 ;  /* 0x00005c000f0c7a11 */ /* 0x000fe400078208ff */
[----:B------:R-:W-:Y:S01]  /*2920*/  F2FP.BF16.PACK_AB R18, R19, R18 ;  /* 0x000000121312723e */ /* 0x000fe200000010ff */
[----:B------:R-:W-:Y:S01]  /*2930*/  STG.E.U16 [R6.64], R0 ;  /* 0x0000000006007986 */ /* 0x000fe2000c101524 */
[----:B------:R-:W-:-:S02]  /*2940*/  LEA.HI.X.SX32 R26, R26, R25, 0x1, P6 ;  /* 0x000000191a1a7211 */ /* 0x000fc400030f0eff */
[----:B------:R-:W-:Y:S02]  /*2950*/  LEA R14, P2, R21, c[0x0][0x170], 0x1 ;  /* 0x00005c00150e7a11 */ /* 0x000fe400078408ff */
[----:B------:R-:W-:Y:S02]  /*2960*/  LEA.HI.X R9, R9, c[0x0][0x174], R28, 0x1, P3 ;  /* 0x00005d0009097a11 */ /* 0x000fe400018f0c1c */
[----:B0-----:R-:W-:Y:S02]  /*2970*/  PRMT R3, R0, 0x7632, R3 ;  /* 0x0000763200037816 */ /* 0x001fe40000000003 */
[----:B------:R-:W-:Y:S02]  /*2980*/  LEA.HI.X R11, R13, c[0x0][0x174], R22, 0x1, P0 ;  /* 0x00005d000d0b7a11 */ /* 0x000fe400000f0c16 */
[----:B------:R-:W-:Y:S01]  /*2990*/  LEA.HI.X R13, R15, c[0x0][0x174], R24, 0x1, P1 ;  /* 0x00005d000f0d7a11 */ /* 0x000fe200008f0c18 */
[----:B------:R-:W-:Y:S01]  /*29a0*/  STG.E.U16 [R8.64], R3 ;  /* 0x0000000308007986 */ /* 0x000fe2000c101524 */
[----:B-1----:R-:W-:-:S02]  /*29b0*/  PRMT R5, R18, 0x7632, R5 ;  /* 0x0000763212057816 */ /* 0x002fc40000000005 */
[----:B------:R-:W-:Y:S01]  /*29c0*/  LEA.HI.X R15, R21, c[0x0][0x174], R26, 0x1, P2 ;  /* 0x00005d00150f7a11 */ /* 0x000fe200010f0c1a */
[----:B------:R-:W-:Y:S01]  /*29d0*/  STG.E.U16 [R10.64], R18 ;  /* 0x000000120a007986 */ /* 0x000fe2000c101524 */
[----:B------:R-:W-:-:S03]  /*29e0*/  F2FP.BF16.PACK_AB R16, RZ, R16 ;  /* 0x00000010ff10723e */ /* 0x000fc600000010ff */
[----:B------:R-:W-:Y:S04]  /*29f0*/  STG.E.U16 [R12.64], R5 ;  /* 0x000000050c007986 */ /* 0x000fe8000c101524 */
[----:B------:R-:W-:Y:S01]  /*2a00*/  STG.E.U16 [R14.64], R16 ;  /* 0x000000100e007986 */ /* 0x000fe2000c101524 */
[----:B------:R-:W-:Y:S05]  /*2a10*/  EXIT ;  /* 0x000000000000794d */ /* 0x000fea0003800000 */
.L_x_1029:
        /* <DEDUP_REMOVED lines=20> */
.L_x_1030:
[----:B------:R-:W-:Y:S01]  /*2b60*/  MOV R5, 0xff7fffff ;  /* 0xff7fffff00057802 */ /* 0x000fe20000000f00 */
[----:B------:R-:W-:Y:S01]  /*2b70*/  IMAD.MOV.U32 R6, RZ, RZ, 0x10 ;  /* 0x00000010ff067424 */ /* 0x000fe200078e00ff */
[----:B------:R-:W-:Y:S01]  /*2b80*/  MOV R2, 0x2bc0 ;  /* 0x00002bc000027802 */ /* 0x000fe20000000f00 */
[----:B------:R-:W-:Y:S02]  /*2b90*/  IMAD.MOV.U32 R7, RZ, RZ, 0x1f ;  /* 0x0000001fff077424 */ /* 0x000fe400078e00ff */
[----:B------:R-:W-:Y:S02]  /*2ba0*/  IMAD.MOV.U32 R8, RZ, RZ, -0x1 ;  /* 0xffffffffff087424 */ /* 0x000fe400078e00ff */
[----:B------:R-:W-:Y:S05]  /*2bb0*/  CALL.REL.NOINC `($__internal_22_$__cuda_sm70_shflsync_bfly_p) ;  /* 0x0000014000007944 */ /* 0x000fea0003c00000 */
[----:B-1----:R-:W-:Y:S01]  /*2bc0*/  MOV R2, R6 ;  /* 0x0000000600027202 */ /* 0x002fe20000000f00 */
[----:B0-----:R-:W-:Y:S05]  /*2bd0*/  BRA `(.L_x_1058) ;  /* 0xffffdaf000007947 */ /* 0x001fea000383ffff */
.L_x_1031:
[----:B------:R-:W-:Y:S01]  /*2be0*/  IMAD.MOV.U32 R6, RZ, RZ, 0x8 ;  /* 0x00000008ff067424 */ /* 0x000fe200078e00ff */
[----:B------:R-:W-:Y:S01]  /*2bf0*/  MOV R2, 0x2c30 ;  /* 0x00002c3000027802 */ /* 0x000fe20000000f00 */
[----:B------:R-:W-:Y:S02]  /*2c00*/  IMAD.MOV.U32 R7, RZ, RZ, 0x1f ;  /* 0x0000001fff077424 */ /* 0x000fe400078e00ff */
[----:B------:R-:W-:-:S02]  /*2c10*/  IMAD.MOV.U32 R8, RZ, RZ, -0x1 ;  /* 0xffffffffff087424 */ /* 0x000fc400078e00ff */
[----:B------:R-:W-:Y:S05]  /*2c20*/  CALL.REL.NOINC `($__internal_22_$__cuda_sm70_shflsync_bfly_p) ;  /* 0x000000d000007944 */ /* 0x000fea0003c00000 */
[----:B01----:R-:W-:Y:S01]  /*2c30*/  FMNMX.FTZ R5, R5, R6, !PT ;  /* 0x0000000605057209 */ /* 0x003fe20007810000 */
[----:B------:R-:W-:Y:S01]  /*2c40*/  HFMA2.MMA R6, -RZ, RZ, 0, 2.384185791015625e-07 ;  /* 0x00000004ff067435 */ /* 0x000fe200000001ff */
[----:B------:R-:W-:Y:S01]  /*2c50*/  IMAD.MOV.U32 R7, RZ, RZ, 0x1f ;  /* 0x0000001fff077424 */ /* 0x000fe200078e00ff */
[----:B------:R-:W-:Y:S01]  /*2c60*/  MOV R2, 0x2c90 ;  /* 0x00002c9000027802 */ /* 0x000fe20000000f00 */
[----:B------:R-:W-:-:S03]  /*2c70*/  IMAD.MOV.U32 R8, RZ, RZ, -0x1 ;  /* 0xffffffffff087424 */ /* 0x000fc600078e00ff */
[----:B------:R-:W-:Y:S05]  /*2c80*/  CALL.REL.NOINC `($__internal_22_$__cuda_sm70_shflsync_bfly_p) ;  /* 0x0000007000007944 */ /* 0x000fea0003c00000 */
[----:B01----:R-:W-:Y:S01]  /*2c90*/  FMNMX.FTZ R5, R5, R6, !PT ;  /* 0x0000000605057209 */ /* 0x003fe20007810000 */
[----:B------:R-:W-:Y:S01]  /*2ca0*/  IMAD.MOV.U32 R6, RZ, RZ, 0x2 ;  /* 0x00000002ff067424 */ /* 0x000fe200078e00ff */
[----:B------:R-:W-:Y:S01]  /*2cb0*/  MOV R7, 0x1f ;  /* 0x0000001f00077802 */ /* 0x000fe20000000f00 */
[----:B------:R-:W-:Y:S01]  /*2cc0*/  IMAD.MOV.U32 R8, RZ, RZ, -0x1 ;  /* 0xffffffffff087424 */ /* 0x000fe200078e00ff */
[----:B------:R-:W-:-:S02]  /*2cd0*/  MOV R2, 0x2cf0 ;  /* 0x00002cf000027802 */ /* 0x000fc40000000f00 */
[----:B------:R-:W-:Y:S05]  /*2ce0*/  CALL.REL.NOINC `($__internal_22_$__cuda_sm70_shflsync_bfly_p) ;  /* 0x0000001000007944 */ /* 0x000fea0003c00000 */
[----:B01----:R-:W-:Y:S05]  /*2cf0*/  BRA `(.L_x_1059) ;  /* 0xffffda5000007947 */ /* 0x003fea000383ffff */
        .weak           $__internal_22_$__cuda_sm70_shflsync_bfly_p
        .type           $__internal_22_$__cuda_sm70_shflsync_bfly_p,@function
        .size           $__internal_22_$__cuda_sm70_shflsync_bfly_p,(.L_x_24683 - $__internal_22_$__cuda_sm70_shflsync_bfly_p)
$__internal_22_$__cuda_sm70_shflsync_bfly_p:
[----:B------:R-:W-:Y:S01]  /*2d00*/  IMAD.MOV.U32 R3, RZ, RZ, 0x0 ;  /* 0x00000000ff037424 */ /* 0x000fe200078e00ff */
[----:B------:R-:W-:Y:S04]  /*2d10*/  WARPSYNC R8 ;  /* 0x0000000800007348 */ /* 0x000fe80003800000 */
[----:B------:R0:W1:Y:S01]  /*2d20*/  SHFL.BFLY PT, R6, R5, R6, R7 ;  /* 0x0c00000605067389 */ /* 0x00006200000e0007 */
[----:B------:R-:W-:Y:S05]  /*2d30*/  RET.REL.NODEC R2 `(_ZN4vllm25paged_attention_v2_kernelI13__nv_bfloat16hLi112ELi16ELi128ELNS_18Fp8KVCacheDataTypeE2ELb0ELi512EEEvPfS3_PT_PKS4_PKT0_SA_ifPKiSC_iPKfiiiSE_SE_iiiii) ;  /* 0xffffd2c002007950 */ /* 0x000fea0003c3ffff */
.L_x_1060:
        /* <DEDUP_REMOVED lines=12> */
.L_x_24683:


//--------------------- .text._ZN4vllm25paged_attention_v2_kernelI13__nv_bfloat16hLi96ELi16ELi128ELNS_18Fp8KVCacheDataTypeE2ELb0ELi512EEEvPfS3_PT_PKS4_PKT0_SA_ifPKiSC_iPKfiiiSE_SE_iiiii --------------------------
	.section	.text._ZN4vllm25paged_attention_v2_kernelI13__nv_bfloat16hLi96ELi16ELi128ELNS_18Fp8KVCacheDataTypeE2ELb0ELi512EEEvPfS3_PT_PKS4_PKT0_SA_ifPKiSC_iPKfiiiSE_SE_iiiii,"ax",@progbits
	.sectioninfo	@"SHI_REGISTERS=32"
	.align	128
        .global         _ZN4vllm25paged_attention_v2_kernelI13__nv_bfloat16hLi96ELi16ELi128ELNS_18Fp8KVCacheDataTypeE2ELb0ELi512EEEvPfS3_PT_PKS4_PKT0_SA_ifPKiSC_iPKfiiiSE_SE_iiiii
        .type           _ZN4vllm25paged_attention_v2_kernelI13__nv_bfloat16hLi96ELi16ELi128ELNS_18Fp8KVCacheDataTypeE2ELb0ELi512EEEvPfS3_PT_PKS4_PKT0_SA_ifPKiSC_iPKfiiiSE_SE_iiiii,@function
        .size           _ZN4vllm25paged_attention_v2_kernelI13__nv_bfloat16hLi96ELi16ELi128ELNS_18Fp8KVCacheDataTypeE2ELb0ELi512EEEvPfS3_PT_PKS4_PKT0_SA_ifPKiSC_iPKfiiiSE_SE_iiiii,(.L_x_24684 - _ZN4vllm25paged_attention_v2_kernelI13__nv_bfloat16hLi96ELi16ELi128ELNS_18Fp8KVCacheDataTypeE2ELb0ELi512EEEvPfS3_PT_PKS4_PKT0_SA_ifPKiSC_iPKfiiiSE_SE_iiiii)
        .other          _ZN4vllm25paged_attention_v2_kernelI13__nv_bfloat16hLi96ELi16ELi128ELNS_18Fp8KVCacheDataTypeE2ELb0ELi512EEEvPfS3_PT_PKS4_PKT0_SA_ifPKiSC_iPKfiiiSE_SE_iiiii,@"STO_CUDA_ENTRY STV_DEFAULT"
_ZN4vllm25paged_attention_v2_kernelI13__nv_bfloat16hLi96ELi16ELi128ELNS_18Fp8KVCacheDataTypeE2ELb0ELi512EEEvPfS3_PT_PKS4_PKT0_SA_ifPKiSC_iPKfiiiSE_SE_iiiii:
.text._ZN4vllm25paged_attention_v2_kernelI13__nv_bfloat16hLi96ELi16ELi128ELNS_18Fp8KVCacheDataTypeE2ELb0ELi512EEEvPfS3_PT_PKS4_PKT0_SA_ifPKiSC_iPKfiiiSE_SE_iiiii:
        /* <DEDUP_REMOVED lines=45> */
[----:B------:R-:W-:-:S05]  /*02d0*/  IMAD.SHL.U32 R8, R4, 0x8, RZ ;  /* 0x0000000804087824 */ /* 0x000fca00078e00ff */
[----:B------:R-:W-:-:S04]  /*02e0*/  LEA R3, R25, R8, 0x2 ;  /* 0x0000000819037211 */ /* 0x000fc800078e10ff */
        /* <DEDUP_REMOVED lines=9> */
[----:B------:R-:W-:-:S04]  /*0380*/  IMAD.X R26, RZ, RZ, R26, P1 ;  /* 0x000000ffff1a7224 */ /* 0x000fc800008e061a */
.L_x_1065:
[----:B------:R-:W-:Y:S01]  /*0390*/  IMAD.MOV.U32 R2, RZ, RZ, R11 ;  /* 0x000000ffff027224 */ /* 0x000fe200078e000b */
[----:B------:R-:W-:-:S05]  /*03a0*/  MOV R3, R26 ;  /* 0x0000001a00037202 */ /* 0x000fca0000000f00 */
        /* <DEDUP_REMOVED lines=11> */
.L_x_1064:
[----:B------:R-:W-:Y:S05]  /*0460*/  BSYNC B1 ;  /* 0x0000000000017941 */ /* 0x000fea0003800000 */
.L_x_1063:
[----:B------:R-:W-:Y:S05]  /*0470*/  @!P0 BRA `(.L_x_1062) ;  /* 0x000001e000008947 */ /* 0x000fea0003800000 */
[----:B------:R-:W-:Y:S01]  /*0480*/  IADD3 R5, P0, R5, R18, RZ ;  /* 0x0000001205057210 */ /* 0x000fe20007f1e0ff */
[C---:B------:R-:W-:Y:S01]  /*0490*/  IMAD.SHL.U32 R2, R4.reuse, 0x8, RZ ;  /* 0x0000000804027824 */ /* 0x040fe200078e00ff */
[----:B------:R-:W-:-:S03]  /*04a0*/  IADD3 R26, R4, -0x100, RZ ;  /* 0xffffff00041a7810 */ /* 0x000fc60007ffe0ff */
[----:B------:R-:W-:Y:S01]  /*04b0*/  IMAD.X R6, R7, 0x1, R6, P0 ;  /* 0x0000000107067824 */ /* 0x000fe200000e0606 */
[----:B------:R-:W-:Y:S01]  /*04c0*/  LEA R23, P0, R5, c[0x0][0x178], 0x1 ;  /* 0x00005e0005177a11 */ /* 0x000fe200078008ff */
[C---:B------:R-:W-:Y:S01]  /*04d0*/  IMAD R3, R25.reuse, 0x60, R2 ;  /* 0x0000006019037824 */ /* 0x040fe200078e0202 */
[----:B------:R-:W-:Y:S02]  /*04e0*/  LEA R25, R25, R2, 0x2 ;  /* 0x0000000219197211 */ /* 0x000fe400078e10ff */
[----:B------:R-:W-:Y:S02]  /*04f0*/  LEA.HI.X R24, R5, c[0x0][0x17c], R6, 0x1, P0 ;  /* 0x00005f0005187a11 */ /* 0x000fe400000f0c06 */
[----:B------:R-:W-:Y:S02]  /*0500*/  IADD3 R27, R3, 0x400, RZ ;  /* 0x00000400031b7810 */ /* 0x000fe40007ffe0ff */
.L_x_1066:
        /* <DEDUP_REMOVED lines=21> */
.L_x_1062:
[----:B------:R-:W-:Y:S05]  /*0660*/  BSYNC B0 ;  /* 0x0000000000007941 */ /* 0x000fea0003800000 */
.L_x_1061:
[----:B------:R-:W-:Y:S01]  /*0670*/  LEA R3, R13, R20, 0x5 ;  /* 0x000000140d037211 */ /* 0x000fe200078e28ff */
[----:B------:R-:W-:Y:S03]  /*0680*/  BAR.SYNC.DEFER_BLOCKING 0x0 ;  /* 0x0000000000007b1d */ /* 0x000fe60000010000 */
[----:B------:R-:W-:-:S13]  /*0690*/  ISETP.GE.AND P0, PT, R3, R22, PT ;  /* 0x000000160300720c */ /* 0x000fda0003f06270 */
[----:B------:R-:W-:Y:S05]  /*06a0*/  @!P0 BRA `(.L_x_1067) ;  /* 0x0000228000008947 */ /* 0x000fea0003800000 */
[----:B------:R-:W-:Y:S05]  /*06b0*/  BRA.DIV ~URZ, `(.L_x_1068) ;  /* 0x000023b27f007947 */ /* 0x000fea000b800000 */
[----:B------:R-:W-:-:S05]  /*06c0*/  IMAD.MOV.U32 R2, RZ, RZ, -0x800001 ;  /* 0xff7fffffff027424 */ /* 0x000fca00078e00ff */
.L_x_1096:
        /* <DEDUP_REMOVED lines=8> */
.L_x_1097:
        /* <DEDUP_REMOVED lines=35> */
.L_x_1074:
        /* <DEDUP_REMOVED lines=11> */
.L_x_1073:
[----:B------:R-:W-:Y:S05]  /*0a30*/  BSYNC B1 ;  /* 0x0000000000017941 */ /* 0x000fea0003800000 */
.L_x_1072:
        /* <DEDUP_REMOVED lines=10> */
.L_x_1077:
        /* <DEDUP_REMOVED lines=100> */
.L_x_1076:
[----:B------:R-:W-:Y:S05]  /*1120*/  BSYNC B1 ;  /* 0x0000000000017941 */ /* 0x000fea0003800000 */
.L_x_1075:
        /* <DEDUP_REMOVED lines=55> */
.L_x_1079:
[----:B------:R-:W-:Y:S05]  /*14a0*/  BSYNC B1 ;  /* 0x0000000000017941 */ /* 0x000fea0003800000 */
.L_x_1078:
        /* <DEDUP_REMOVED lines=26> */
.L_x_1071:
[----:B------:R-:W-:Y:S05]  /*1650*/  BSYNC B0 ;  /* 0x0000000000007941 */ /* 0x000fea0003800000 */
.L_x_1070:
        /* <DEDUP_REMOVED lines=43> */
.L_x_1084:
        /* <DEDUP_REMOVED lines=8> */
.L_x_1083:
[----:B------:R-:W-:Y:S05]  /*1990*/  BSYNC B1 ;  /* 0x0000000000017941 */ /* 0x000fea0003800000 */
.L_x_1082:
        /* <DEDUP_REMOVED lines=10> */
.L_x_1087:
        /* <DEDUP_REMOVED lines=52> */
.L_x_1086:
[----:B------:R-:W-:Y:S05]  /*1d80*/  BSYNC B1 ;  /* 0x0000000000017941 */ /* 0x000fea0003800000 */
.L_x_1085:
        /* <DEDUP_REMOVED lines=31> */
.L_x_1089:
[----:B------:R-:W-:Y:S05]  /*1f80*/  BSYNC B1 ;  /* 0x0000000000017941 */ /* 0x000fea0003800000 */
.L_x_1088:
        /* <DEDUP_REMOVED lines=14> */
.L_x_1081:
[----:B------:R-:W-:Y:S05]  /*2070*/  BSYNC B0 ;  /* 0x0000000000007941 */ /* 0x000fea0003800000 */
.L_x_1080:
        /* <DEDUP_REMOVED lines=30> */
.L_x_1091:
[----:B------:R-:W-:Y:S05]  /*2260*/  BSYNC B0 ;  /* 0x0000000000007941 */ /* 0x000fea0003800000 */
.L_x_1090:
[----:B------:R-:W-:Y:S01]  /*2270*/  BAR.SYNC.DEFER_BLOCKING 0x0 ;  /* 0x0000000000007b1d */ /* 0x000fe20000010000 */
[----:B0-----:R-:W-:Y:S01]  /*2280*/  SHF.R.S32.HI R3, RZ, 0x1, R19 ;  /* 0x00000001ff037819 */ /* 0x001fe20000011413 */
[----:B------:R-:W-:Y:S01]  /*2290*/  HFMA2.MMA R12, -RZ, RZ, 0, 0 ;  /* 0x00000000ff0c7435 */ /* 0x000fe200000001ff */
[----:B------:R-:W-:Y:S01]  /*22a0*/  ISETP.NE.OR P5, PT, R14, 0x20, P0 ;  /* 0x000000200e00780c */ /* 0x000fe200007a5670 */
[----:B------:R-:W-:Y:S01]  /*22b0*/  IMAD.MOV.U32 R9, RZ, RZ, RZ ;  /* 0x000000ffff097224 */ /* 0x000fe200078e00ff */
[----:B------:R-:W-:Y:S01]  /*22c0*/  CS2R R14, SRZ ;  /* 0x00000000000e7805 */ /* 0x000fe2000001ff00 */
[----:B------:R-:W-:Y:S01]  /*22d0*/  IMAD R20, R20, 0x60, R3 ;  /* 0x0000006014147824 */ /* 0x000fe200078e0203 */
[----:B------:R-:W-:Y:S01]  /*22e0*/  CS2R R16, SRZ ;  /* 0x0000000000107805 */ /* 0x000fe2000001ff00 */
[----:B------:R-:W-:Y:S03]  /*22f0*/  BSSY B0, `(.L_x_1092) ;  /* 0x0000015000007945 */ /* 0x000fe60003800000 */
        /* <DEDUP_REMOVED lines=20> */
.L_x_1093:
[----:B0-----:R-:W-:Y:S05]  /*2440*/  BSYNC B0 ;  /* 0x0000000000007941 */ /* 0x001fea0003800000 */
.L_x_1092:
[----:B------:R-:W-:Y:S06]  /*2450*/  BAR.SYNC.DEFER_BLOCKING 0x0 ;  /* 0x0000000000007b1d */ /* 0x000fec0000010000 */
[----:B------:R-:W-:Y:S01]  /*2460*/  BSSY B0, `(.L_x_1094) ;  /* 0x0000015000007945 */ /* 0x000fe20003800000 */
[----:B------:R0:W-:Y:S04]  /*2470*/  @!P5 STS [R20.X4+-0xa0], R9 ;  /* 0xffff60091400d388 */ /* 0x0001e80000004800 */
[----:B------:R0:W-:Y:S04]  /*2480*/  @!P5 STS [R20.X4+-0x60], R12 ;  /* 0xffffa00c1400d388 */ /* 0x0001e80000004800 */
[----:B------:R0:W-:Y:S04]  /*2490*/  @!P5 STS [R20.X4+-0x20], R14 ;  /* 0xffffe00e1400d388 */ /* 0x0001e80000004800 */
        /* <DEDUP_REMOVED lines=10> */
[----:B------:R-:W5:Y:S01]  /*2540*/  @!P0 LDS R11, [R20.X4+0x220] ;  /* 0x00022000140b8984 */ /* 0x000f620000004800 */
[----:B0-----:R-:W-:-:S02]  /*2550*/  FADD.FTZ R9, R9, R2 ;  /* 0x0000000209097221 */ /* 0x001fc40000010000 */
[----:B-1----:R-:W-:Y:S02]  /*2560*/  FADD.FTZ R12, R12, R5 ;  /* 0x000000050c0c7221 */ /* 0x002fe40000010000 */
[----:B--2---:R-:W-:Y:S02]  /*2570*/  FADD.FTZ R14, R14, R7 ;  /* 0x000000070e0e7221 */ /* 0x004fe40000010000 */
[----:B---3--:R-:W-:Y:S02]  /*2580*/  FADD.FTZ R17, R17, R4 ;  /* 0x0000000411117221 */ /* 0x008fe40000010000 */
[----:B----4-:R-:W-:Y:S02]  /*2590*/  @!P0 FADD.FTZ R15, R15, R6 ;  /* 0x000000060f0f8221 */ /* 0x010fe40000010000 */
[----:B-----5:R-:W-:Y:S02]  /*25a0*/  @!P0 FADD.FTZ R16, R16, R11 ;  /* 0x0000000b10108221 */ /* 0x020fe40000010000 */
.L_x_1095:
[----:B0-----:R-:W-:Y:S05]  /*25b0*/  BSYNC B0 ;  /* 0x0000000000007941 */ /* 0x001fea0003800000 */
.L_x_1094:
        /* <DEDUP_REMOVED lines=14> */
[C---:B------:R-:W-:Y:S02]  /*26a0*/  IADD3 R5, P1, R3.reuse, R4, RZ ;  /* 0x0000000403057210 */ /* 0x040fe40007f3e0ff */
[----:B------:R-:W-:-:S02]  /*26b0*/  IADD3 R21, R3, 0x20, RZ ;  /* 0x0000002003157810 */ /* 0x000fc40007ffe0ff */
[C---:B------:R-:W-:Y:S02]  /*26c0*/  IADD3 R23, R3.reuse, 0x30, RZ ;  /* 0x0000003003177810 */ /* 0x040fe40007ffe0ff */
[C---:B------:R-:W-:Y:S02]  /*26d0*/  IADD3 R25, R3.reuse, 0x40, RZ ;  /* 0x0000004003197810 */ /* 0x040fe40007ffe0ff */
[----:B------:R-:W-:Y:S02]  /*26e0*/  IADD3 R20, R3, 0x50, RZ ;  /* 0x0000005003147810 */ /* 0x000fe40007ffe0ff */
[----:B------:R-:W-:Y:S02]  /*26f0*/  IADD3 R8, P2, R19, R4, RZ ;  /* 0x0000000413087210 */ /* 0x000fe40007f5e0ff */
[----:B------:R-:W-:Y:S02]  /*2700*/  LEA.HI.X.SX32 R22, R3, R10, 0x1, P1 ;  /* 0x0000000a03167211 */ /* 0x000fe400008f0eff */
[----:B------:R-:W-:-:S02]  /*2710*/  IADD3 R7, P3, R21, R4, RZ ;  /* 0x0000000415077210 */ /* 0x000fc40007f7e0ff */
[-C--:B------:R-:W-:Y:S02]  /*2720*/  IADD3 R0, P4, R23, R4.reuse, RZ ;  /* 0x0000000417007210 */ /* 0x080fe40007f9e0ff */
[-C--:B------:R-:W-:Y:S02]  /*2730*/  IADD3 R11, P5, R25, R4.reuse, RZ ;  /* 0x00000004190b7210 */ /* 0x080fe40007fbe0ff */
[----:B------:R-:W-:Y:S02]  /*2740*/  IADD3 R13, P0, R20, R4, RZ ;  /* 0x00000004140d7210 */ /* 0x000fe40007f1e0ff */
[----:B------:R-:W-:Y:S02]  /*2750*/  LEA.HI.X.SX32 R27, R19, R10, 0x1, P2 ;  /* 0x0000000a131b7211 */ /* 0x000fe400010f0eff */
[----:B------:R-:W-:Y:S02]  /*2760*/  LEA R2, P1, R5, c[0x0][0x170], 0x1 ;  /* 0x00005c0005027a11 */ /* 0x000fe400078208ff */
[----:B------:R-:W-:-:S02]  /*2770*/  LEA R4, P2, R8, c[0x0][0x170], 0x1 ;  /* 0x00005c0008047a11 */ /* 0x000fc400078408ff */
[----:B------:R-:W-:Y:S02]  /*2780*/  LEA.HI.X R3, R5, c[0x0][0x174], R22, 0x1, P1 ;  /* 0x00005d0005037a11 */ /* 0x000fe400008f0c16 */
[-C--:B------:R-:W-:Y:S02]  /*2790*/  LEA.HI.X.SX32 R20, R20, R10.reuse, 0x1, P0 ;  /* 0x0000000a14147211 */ /* 0x080fe400000f0eff */
[----:B------:R-:W-:Y:S02]  /*27a0*/  LEA.HI.X R5, R8, c[0x0][0x174], R27, 0x1, P2 ;  /* 0x00005d0008057a11 */ /* 0x000fe400010f0c1b */
[-C--:B------:R-:W-:Y:S02]  /*27b0*/  LEA.HI.X.SX32 R24, R21, R10.reuse, 0x1, P3 ;  /* 0x0000000a15187211 */ /* 0x080fe400018f0eff */
[----:B------:R-:W-:Y:S02]  /*27c0*/  LEA.HI.X.SX32 R19, R23, R10, 0x1, P4 ;  /* 0x0000000a17137211 */ /* 0x000fe400020f0eff */
[----:B------:R-:W-:-:S02]  /*27d0*/  LEA R8, P0, R0, c[0x0][0x170], 0x1 ;  /* 0x00005c0000087a11 */ /* 0x000fc400078008ff */
[----:B------:R-:W-:Y:S02]  /*27e0*/  F2FP.BF16.PACK_AB R21, R12, R9 ;  /* 0x000000090c15723e */ /* 0x000fe400000010ff */
[----:B------:R-:W-:Y:S02]  /*27f0*/  LEA R6, P3, R7, c[0x0][0x170], 0x1 ;  /* 0x00005c0007067a11 */ /* 0x000fe400078608ff */
[----:B------:R-:W-:Y:S01]  /*2800*/  LEA.HI.X R9, R0, c[0x0][0x174], R19, 0x1, P0 ;  /* 0x00005d0000097a11 */ /* 0x000fe200000f0c13 */
[----:B------:R0:W-:Y:S01]  /*2810*/  STG.E.U16 [R2.64], R21 ;  /* 0x0000001502007986 */ /* 0x0001e2000c101524 */
[----:B------:R-:W-:Y:S02]  /*2820*/  LEA.HI.X.SX32 R18, R25, R10, 0x1, P5 ;  /* 0x0000000a19127211 */ /* 0x000fe400028f0eff */
[----:B------:R-:W-:Y:S02]  /*2830*/  F2FP.BF16.PACK_AB R14, R17, R14 ;  /* 0x0000000e110e723e */ /* 0x000fe400000010ff */
[----:B------:R-:W-:-:S02]  /*2840*/  PRMT R0, R21, 0x7632, R0 ;  /* 0x0000763215007816 */ /* 0x000fc40000000000 */
[----:B------:R-:W-:Y:S02]  /*2850*/  LEA R10, P1, R11, c[0x0][0x170], 0x1 ;  /* 0x00005c000b0a7a11 */ /* 0x000fe400078208ff */
[----:B------:R-:W-:Y:S01]  /*2860*/  LEA R12, P2, R13, c[0x0][0x170], 0x1 ;  /* 0x00005c000d0c7a11 */ /* 0x000fe200078408ff */
[----:B------:R1:W-:Y:S01]  /*2870*/  STG.E.U16 [R4.64], R0 ;  /* 0x0000000004007986 */ /* 0x0003e2000c101524 */
[----:B------:R-:W-:Y:S02]  /*2880*/  F2FP.BF16.PACK_AB R15, R16, R15 ;  /* 0x0000000f100f723e */ /* 0x000fe400000010ff */
[----:B------:R-:W-:Y:S02]  /*2890*/  LEA.HI.X R7, R7, c[0x0][0x174], R24, 0x1, P3 ;  /* 0x00005d0007077a11 */ /* 0x000fe400018f0c18 */
[----:B0-----:R-:W-:Y:S02]  /*28a0*/  PRMT R3, R14, 0x7632, R3 ;  /* 0x000076320e037816 */ /* 0x001fe40000000003 */
[----:B------:R-:W-:Y:S01]  /*28b0*/  LEA.HI.X R11, R11, c[0x0][0x174], R18, 0x1, P1 ;  /* 0x00005d000b0b7a11 */ /* 0x000fe200008f0c12 */
[----:B------:R-:W-:Y:S01]  /*28c0*/  STG.E.U16 [R6.64], R14 ;  /* 0x0000000e06007986 */ /* 0x000fe2000c101524 */
[----:B------:R-:W-:-:S02]  /*28d0*/  LEA.HI.X R13, R13, c[0x0][0x174], R20, 0x1, P2 ;  /* 0x00005d000d0d7a11 */ /* 0x000fc400010f0c14 */
[----:B-1----:R-:W-:Y:S01]  /*28e0*/  PRMT R5, R15, 0x7632, R5 ;  /* 0x000076320f057816 */ /* 0x002fe20000000005 */
[----:B------:R-:W-:Y:S04]  /*28f0*/  STG.E.U16 [R8.64], R3 ;  /* 0x0000000308007986 */ /* 0x000fe8000c101524 */
[----:B------:R-:W-:Y:S04]  /*2900*/  STG.E.U16 [R10.64], R15 ;  /* 0x0000000f0a007986 */ /* 0x000fe8000c101524 */
[----:B------:R-:W-:Y:S01]  /*2910*/  STG.E.U16 [R12.64], R5 ;  /* 0x000000050c007986 */ /* 0x000fe2000c101524 */
[----:B------:R-:W-:Y:S05]  /*2920*/  EXIT ;  /* 0x000000000000794d */ /* 0x000fea0003800000 */
.L_x_1067:
[----:B------:R-:W-:Y:S01]  /*2930*/  MOV R2, 0x0 ;  /* 0x0000000000027802 */ /* 0x000fe20000000f00 */
[----:B------:R-:W-:Y:S01]  /*2940*/  HFMA2.MMA R12, -RZ, RZ, 0, 5.9604644775390625e-08 ;  /* 0x00000001ff0c7435 */ /* 0x000fe200000001ff */
        /* <DEDUP_REMOVED lines=8> */
[----:B------:R-:W-:Y:S02]  /*29d0*/  IMAD.MOV.U32 R13, RZ, RZ, RZ ;  /* 0x000000ffff0d7224 */ /* 0x000fe400078e00ff */
        /* <DEDUP_REMOVED lines=9> */
.L_x_1068:
[----:B------:R-:W-:Y:S01]  /*2a70*/  IMAD.MOV.U32 R5, RZ, RZ, -0x800001 ;  /* 0xff7fffffff057424 */ /* 0x000fe200078e00ff */
[----:B------:R-:W-:Y:S01]  /*2a80*/  MOV R7, 0x1f ;  /* 0x0000001f00077802 */ /* 0x000fe20000000f00 */
[----:B------:R-:W-:Y:S01]  /*2a90*/  IMAD.MOV.U32 R6, RZ, RZ, 0x10 ;  /* 0x00000010ff067424 */ /* 0x000fe200078e00ff */
[----:B------:R-:W-:Y:S01]  /*2aa0*/  MOV R2, 0x2ad0 ;  /* 0x00002ad000027802 */ /* 0x000fe20000000f00 */
[----:B------:R-:W-:Y:S02]  /*2ab0*/  IMAD.MOV.U32 R8, RZ, RZ, -0x1 ;  /* 0xffffffffff087424 */ /* 0x000fe400078e00ff */
[----:B------:R-:W-:Y:S05]  /*2ac0*/  CALL.REL.NOINC `($__internal_23_$__cuda_sm70_shflsync_bfly_p) ;  /* 0x0000014000007944 */ /* 0x000fea0003c00000 */
[----:B-1----:R-:W-:Y:S01]  /*2ad0*/  IMAD.MOV.U32 R2, RZ, RZ, R6 ;  /* 0x000000ffff027224 */ /* 0x002fe200078e0006 */
[----:B0-----:R-:W-:Y:S05]  /*2ae0*/  BRA `(.L_x_1096) ;  /* 0xffffdbe000007947 */ /* 0x001fea000383ffff */
.L_x_1069:
[----:B------:R-:W-:Y:S01]  /*2af0*/  HFMA2.MMA R7, -RZ, RZ, 0, 1.847743988037109375e-06 ;  /* 0x0000001fff077435 */ /* 0x000fe200000001ff */
[----:B------:R-:W-:Y:S01]  /*2b00*/  IMAD.MOV.U32 R6, RZ, RZ, 0x8 ;  /* 0x00000008ff067424 */ /* 0x000fe200078e00ff */
[----:B------:R-:W-:Y:S01]  /*2b10*/  MOV R2, 0x2b40 ;  /* 0x00002b4000027802 */ /* 0x000fe20000000f00 */
[----:B------:R-:W-:-:S03]  /*2b20*/  IMAD.MOV.U32 R8, RZ, RZ, -0x1 ;  /* 0xffffffffff087424 */ /* 0x000fc600078e00ff */
[----:B------:R-:W-:Y:S05]  /*2b30*/  CALL.REL.NOINC `($__internal_23_$__cuda_sm70_shflsync_bfly_p) ;  /* 0x000000d000007944 */ /* 0x000fea0003c00000 */
[----:B01----:R-:W-:Y:S01]  /*2b40*/  FMNMX.FTZ R5, R5, R6, !PT ;  /* 0x0000000605057209 */ /* 0x003fe20007810000 */
[----:B------:R-:W-:Y:S01]  /*2b50*/  IMAD.MOV.U32 R6, RZ, RZ, 0x4 ;  /* 0x00000004ff067424 */ /* 0x000fe200078e00ff */
[----:B------:R-:W-:Y:S01]  /*2b60*/  MOV R8, 0xffffffff ;  /* 0xffffffff00087802 */ /* 0x000fe20000000f00 */
[----:B------:R-:W-:Y:S01]  /*2b70*/  IMAD.MOV.U32 R7, RZ, RZ, 0x1f ;  /* 0x0000001fff077424 */ /* 0x000fe200078e00ff */
[----:B------:R-:W-:-:S02]  /*2b80*/  MOV R2, 0x2ba0 ;  /* 0x00002ba000027802 */ /* 0x000fc40000000f00 */
[----:B------:R-:W-:Y:S05]  /*2b90*/  CALL.REL.NOINC `($__internal_23_$__cuda_sm70_shflsync_bfly_p) ;  /* 0x0000007000007944 */ /* 0x000fea0003c00000 */
[----:B01----:R-:W-:Y:S01]  /*2ba0*/  FMNMX.FTZ R5, R5, R6, !PT ;  /* 0x0000000605057209 */ /* 0x003fe20007810000 */
[----:B------:R-:W-:Y:S01]  /*2bb0*/  IMAD.MOV.U32 R6, RZ, RZ, 0x2 ;  /* 0x00000002ff067424 */ /* 0x000fe200078e00ff */
[----:B------:R-:W-:Y:S01]  /*2bc0*/  MOV R8, 0xffffffff ;  /* 0xffffffff00087802 */ /* 0x000fe20000000f00 */
[----:B------:R-:W-:Y:S01]  /*2bd0*/  IMAD.MOV.U32 R7, RZ, RZ, 0x1f ;  /* 0x0000001fff077424 */ /* 0x000fe200078e00ff */
[----:B------:R-:W-:-:S02]  /*2be0*/  MOV R2, 0x2c00 ;  /* 0x00002c0000027802 */ /* 0x000fc40000000f00 */
[----:B------:R-:W-:Y:S05]  /*2bf0*/  CALL.REL.NOINC `($__internal_23_$__cuda_sm70_shflsync_bfly_p) ;  /* 0x0000001000007944 */ /* 0x000fea0003c00000 */
[----:B01----:R-:W-:Y:S05]  /*2c00*/  BRA `(.L_x_1097) ;  /* 0xffffdb4000007947 */ /* 0x003fea000383ffff */
        .weak           $__internal_23_$__cuda_sm70_shflsync_bfly_p
        .type           $__internal_23_$__cuda_sm70_shflsync_bfly_p,@function
        .size           $__internal_23_$__cuda_sm70_shflsync_bfly_p,(.L_x_24684 - $__internal_23_$__cuda_sm70_shflsync_bfly_p)
$__internal_23_$__cuda_sm70_shflsync_bfly_p:
[----:B------:R-:W-:Y:S01]  /*2c10*/  IMAD.MOV.U32 R3, RZ, RZ, 0x0 ;  /* 0x00000000ff037424 */ /* 0x000fe200078e00ff */
[----:B------:R-:W-:Y:S04]  /*2c20*/  WARPSYNC R8 ;  /* 0x0000000800007348 */ /* 0x000fe80003800000 */
[----:B------:R0:W1:Y:S01]  /*2c30*/  SHFL.BFLY PT, R6, R5, R6, R7 ;  /* 0x0c00000605067389 */ /* 0x00006200000e0007 */
[----:B------:R-:W-:Y:S05]  /*2c40*/  RET.REL.NODEC R2 `(_ZN4vllm25paged_attention_v2_kernelI13__nv_bfloat16hLi96ELi16ELi128ELNS_18Fp8KVCacheDataTypeE2ELb0ELi512EEEvPfS3_PT_PKS4_PKT0_SA_ifPKiSC_iPKfiiiSE_SE_iiiii) ;  /* 0xffffd3b002007950 */ /* 0x000fea0003c3ffff */
.L_x_1098:
        /* <DEDUP_REMOVED lines=11> */
.L_x_24684:


//--------------------- .text._ZN4vllm25paged_attention_v2_kernelI13__nv_bfloat16hLi80ELi16ELi128ELNS_18Fp8KVCacheDataTypeE2ELb0ELi512EEEvPfS3_PT_PKS4_PKT0_SA_ifPKiSC_iPKfiiiSE_SE_iiiii --------------------------
	.section	.text._ZN4vllm25paged_attention_v2_kernelI13__nv_bfloat16hLi80ELi16ELi128ELNS_18Fp8KVCacheDataTypeE2ELb0ELi512EEEvPfS3_PT_PKS4_PKT0_SA_ifPKiSC_iPKfiiiSE_SE_iiiii,"ax",@progbits
	.sectioninfo	@"SHI_REGISTERS=32"
	.align	128
        .global         _ZN4vllm25paged_attention_v2_kernelI13__nv_bfloat16hLi80ELi16ELi128ELNS_18Fp8KVCacheDataTypeE2ELb0ELi512EEEvPfS3_PT_PKS4_PKT0_SA_ifPKiSC_iPKfiiiSE_SE_iiiii
        .type           _ZN4vllm25paged_attention_v2_kernelI13__nv_bfloat16hLi80ELi16ELi128ELNS_18Fp8KVCacheDataTypeE2ELb0ELi512EEEvPfS3_PT_PKS4_PKT0_SA_ifPKiSC_iPKfiiiSE_SE_iiiii,@function
        .size           _ZN4vllm25paged_attention_v2_kernelI13__nv_bfloat16hLi80ELi16ELi128ELNS_18Fp8KVCacheDataTypeE2ELb0ELi512EEEvPfS3_PT_PKS4_PKT0_SA_ifPKiSC_iPKfiiiSE_SE_iiiii,(.L_x_24685 - _ZN4vllm25paged_attention_v2_kernelI13__nv_bfloat16hLi80ELi16ELi128ELNS_18Fp8KVCacheDataTypeE2ELb0ELi512EEEvPfS3_PT_PKS4_PKT0_SA_ifPKiSC_iPKfiiiSE_SE_iiiii)
        .other          _ZN4vllm25paged_attention_v2_kernelI13__nv_bfloat16hLi80ELi16ELi128ELNS_18Fp8KVCacheDataTypeE2ELb0ELi512EEEvPfS3_PT_PKS4_PKT0_SA_ifPKiSC_iPKfiiiSE_SE_iiiii,@"STO_CUDA_ENTRY STV_DEFAULT"
_ZN4vllm25paged_attention_v2_kernelI13__nv_bfloat16hLi80ELi16ELi128ELNS_18Fp8KVCacheDataTypeE2ELb0ELi512EEEvPfS3_PT_PKS4_PKT0_SA_ifPKiSC_iPKfiiiSE_SE_iiiii:
.text._ZN4vllm25paged_attention_v2_kernelI13__nv_bfloat16hLi80ELi16ELi128ELNS_18Fp8KVCacheDataTypeE2ELb0ELi512EEEvPfS3_PT_PKS4_PKT0_SA_ifPKiSC_iPKfiiiSE_SE_iiiii:
        /* <DEDUP_REMOVED lines=22> */
[----:B-1----:R-:W-:-:S03]  /*0160*/  IMAD R18, R16, 0x50, RZ ;  /* 0x0000005010127824 */ /* 0x002fc600078e02ff */
[----:B------:R-:W-:Y:S02]  /*0170*/  LEA.HI R20, R3, R14, RZ, 0x5 ;  /* 0x0000000e03147211 */ /* 0x000fe400078f28ff */
[----:B------:R-:W-:Y:S02]  /*0180*/  LEA R3, R2, R15, 0x4 ;  /* 0x0000000f02037211 */ /* 0x000fe400078e20ff */
[----:B------:R-:W-:Y:S02]  /*0190*/  LOP3.LUT R19, R20, 0xffffffe0, RZ, 0xc0, !PT ;  /* 0xffffffe014137812 */ /* 0x000fe400078ec0ff */
[----:B------:R-:W-:Y:S02]  /*01a0*/  IMNMX R2, R12, R3, PT ;  /* 0x000000030c027217 */ /* 0x000fe40003800200 */
[----:B------:R-:W-:Y:S01]  /*01b0*/  SHF.R.S32.HI R20, RZ, 0x5, R20 ;  /* 0x00000005ff147819 */ /* 0x000fe20000011414 */
[----:B------:R-:W-:Y:S02]  /*01c0*/  IMAD.IADD R19, R14, 0x1, -R19 ;  /* 0x000000010e137824 */ /* 0x000fe400078e0a13 */
[----:B------:R-:W-:Y:S01]  /*01d0*/  IMAD.IADD R21, R2, 0x1, -R15 ;  /* 0x0000000102157824 */ /* 0x000fe200078e0a0f */
[----:B------:R-:W-:Y:S05]  /*01e0*/  @P0 BRA `(.L_x_1100) ;  /* 0x0000047000000947 */ /* 0x000fea0003800000 */
[----:B------:R-:W-:Y:S01]  /*01f0*/  LEA.HI R3, R14, R14, RZ, 0x1 ;  /* 0x0000000e0e037211 */ /* 0x000fe200078f08ff */
[----:B------:R-:W-:Y:S01]  /*0200*/  BSSY B1, `(.L_x_1101) ;  /* 0x0000026000017945 */ /* 0x000fe20003800000 */
[----:B------:R-:W-:-:S02]  /*0210*/  SHF.R.S32.HI R6, RZ, 0x1f, R18 ;  /* 0x0000001fff067819 */ /* 0x000fc40000011412 */
        /* <DEDUP_REMOVED lines=11> */
[----:B------:R-:W-:-:S05]  /*02d0*/  SHF.L.U32 R8, R4, 0x3, RZ ;  /* 0x0000000304087819 */ /* 0x000fca00000006ff */
        /* <DEDUP_REMOVED lines=11> */
.L_x_1103:
        /* <DEDUP_REMOVED lines=13> */
.L_x_1102:
[----:B------:R-:W-:Y:S05]  /*0460*/  BSYNC B1 ;  /* 0x0000000000017941 */ /* 0x000fea0003800000 */
.L_x_1101:
[----:B------:R-:W-:Y:S05]  /*0470*/  @!P0 BRA `(.L_x_1100) ;  /* 0x000001e000008947 */ /* 0x000fea0003800000 */
[----:B------:R-:W-:Y:S01]  /*0480*/  IADD3 R5, P0, R5, R18, RZ ;  /* 0x0000001205057210 */ /* 0x000fe20007f1e0ff */
[C---:B------:R-:W-:Y:S01]  /*0490*/  IMAD.SHL.U32 R2, R4.reuse, 0x8, RZ ;  /* 0x0000000804027824 */ /* 0x040fe200078e00ff */
[----:B------:R-:W-:Y:S02]  /*04a0*/  IADD3 R26, R4, -0x100, RZ ;  /* 0xffffff00041a7810 */ /* 0x000fe40007ffe0ff */
[----:B------:R-:W-:Y:S01]  /*04b0*/  IADD3.X R6, R7, R6, RZ, P0, !PT ;  /* 0x0000000607067210 */ /* 0x000fe200007fe4ff */
[--C-:B------:R-:W-:Y:S01]  /*04c0*/  IMAD R3, R25, 0x50, R2.reuse ;  /* 0x0000005019037824 */ /* 0x100fe200078e0202 */
[----:B------:R-:W-:Y:S01]  /*04d0*/  LEA R23, P0, R5, c[0x0][0x178], 0x1 ;  /* 0x00005e0005177a11 */ /* 0x000fe200078008ff */
[----:B------:R-:W-:-:S03]  /*04e0*/  IMAD R25, R25, 0x4, R2 ;  /* 0x0000000419197824 */ /* 0x000fc600078e0202 */
[----:B------:R-:W-:Y:S02]  /*04f0*/  LEA.HI.X R24, R5, c[0x0][0x17c], R6, 0x1, P0 ;  /* 0x00005f0005187a11 */ /* 0x000fe400000f0c06 */
[----:B------:R-:W-:Y:S02]  /*0500*/  IADD3 R27, R3, 0x400, RZ ;  /* 0x00000400031b7810 */ /* 0x000fe40007ffe0ff */
.L_x_1104:
        /* <DEDUP_REMOVED lines=21> */
.L_x_1100:
[----:B------:R-:W-:Y:S05]  /*0660*/  BSYNC B0 ;  /* 0x0000000000007941 */ /* 0x000fea0003800000 */
.L_x_1099:
[----:B------:R-:W-:Y:S01]  /*0670*/  IMAD R3, R13, 0x20, R20 ;  /* 0x000000200d037824 */ /* 0x000fe200078e0214 */
[----:B------:R-:W-:Y:S04]  /*0680*/  BAR.SYNC.DEFER_BLOCKING 0x0 ;  /* 0x0000000000007b1d */ /* 0x000fe80000010000 */
[----:B------:R-:W-:-:S13]  /*0690*/  ISETP.GE.AND P0, PT, R3, R22, PT ;  /* 0x000000160300720c */ /* 0x000fda0003f06270 */
[----:B------:R-:W-:Y:S05]  /*06a0*/  @!P0 BRA `(.L_x_1105) ;  /* 0x000021a000008947 */ /* 0x000fea0003800000 */
[----:B------:R-:W-:Y:S05]  /*06b0*/  BRA.DIV ~URZ, `(.L_x_1106) ;  /* 0x000022d27f007947 */ /* 0x000fea000b800000 */
[----:B------:R-:W-:-:S05]  /*06c0*/  IMAD.MOV.U32 R2, RZ, RZ, -0x800001 ;  /* 0xff7fffffff027424 */ /* 0x000fca00078e00ff */
.L_x_1134:
        /* <DEDUP_REMOVED lines=8> */
.L_x_1135:
        /* <DEDUP_REMOVED lines=19> */
[----:B------:R-:W-:Y:S01]  /*0880*/  IMAD.MOV.U32 R5, RZ, RZ, RZ ;  /* 0x000000ffff057224 */ /* 0x000fe200078e00ff */
[----:B------:R-:W-:Y:S01]  /*0890*/  MOV R6, R14 ;  /* 0x0000000e00067202 */ /* 0x000fe20000000f00 */
        /* <DEDUP_REMOVED lines=14> */
.L_x_1112:
        /* <DEDUP_REMOVED lines=11> */
.L_x_1111:
[----:B------:R-:W-:Y:S05]  /*0a30*/  BSYNC B1 ;  /* 0x0000000000017941 */ /* 0x000fea0003800000 */
.L_x_1110:
        /* <DEDUP_REMOVED lines=10> */
.L_x_1115:
        /* <DEDUP_REMOVED lines=100> */
.L_x_1114:
[----:B------:R-:W-:Y:S05]  /*1120*/  BSYNC B1 ;  /* 0x0000000000017941 */ /* 0x000fea0003800000 */
.L_x_1113:
        /* <DEDUP_REMOVED lines=55> */
.L_x_1117:
[----:B------:R-:W-:Y:S05]  /*14a0*/  BSYNC B1 ;  /* 0x0000000000017941 */ /* 0x000fea0003800000 */
.L_x_1116:
        /* <DEDUP_REMOVED lines=26> */
.L_x_1109:
[----:B------:R-:W-:Y:S05]  /*1650*/  BSYNC B0 ;  /* 0x0000000000007941 */ /* 0x000fea0003800000 */
.L_x_1108:
        /* <DEDUP_REMOVED lines=41> */
[----:B------:R-:W-:Y:S02]  /*18f0*/  LEA R7, R14, 0xc0, 0x2 ;  /* 0x000000c00e077811 */ /* 0x000fe400078e10ff */
[----:B------:R-:W-:-:S03]  /*1900*/  MOV R6, R14 ;  /* 0x0000000e00067202 */ /* 0x000fc60000000f00 */
.L_x_1122:
        /* <DEDUP_REMOVED lines=8> */
.L_x_1121:
[----:B------:R-:W-:Y:S05]  /*1990*/  BSYNC B1 ;  /* 0x0000000000017941 */ /* 0x000fea0003800000 */
.L_x_1120:
        /* <DEDUP_REMOVED lines=10> */
.L_x_1125:
        /* <DEDUP_REMOVED lines=52> */
.L_x_1124:
[----:B------:R-:W-:Y:S05]  /*1d80*/  BSYNC B1 ;  /* 0x0000000000017941 */ /* 0x000fea0003800000 */
.L_x_1123:
        /* <DEDUP_REMOVED lines=31> */
.L_x_1127:
[----:B------:R-:W-:Y:S05]  /*1f80*/  BSYNC B1 ;  /* 0x0000000000017941 */ /* 0x000fea0003800000 */
.L_x_1126:
        /* <DEDUP_REMOVED lines=14> */
.L_x_1119:
[----:B------:R-:W-:Y:S05]  /*2070*/  BSYNC B0 ;  /* 0x0000000000007941 */ /* 0x000fea0003800000 */
.L_x_1118:
[----:B------:R-:W-:Y:S01]  /*2080*/  BAR.SYNC.DEFER_BLOCKING 0x0 ;  /* 0x0000000000007b1d */ /* 0x000fe20000010000 */
[C---:B------:R-:W-:Y:S02]  /*2090*/  ISETP.NE.AND P5, PT, R14.reuse, RZ, PT ;  /* 0x000000ff0e00720c */ /* 0x040fe40003fa5270 */
[----:B0-----:R-:W-:Y:S02]  /*20a0*/  LOP3.LUT R4, R19, 0x1, RZ, 0xc0, !PT ;  /* 0x0000000113047812 */ /* 0x001fe400078ec0ff */
[----:B------:R-:W-:Y:S01]  /*20b0*/  LOP3.LUT R5, R14, 0xffffffc0, RZ, 0xc0, !PT ;  /* 0xffffffc00e057812 */ /* 0x000fe200078ec0ff */
[----:B------:R-:W-:Y:S01]  /*20c0*/  BSSY B0, `(.L_x_1128) ;  /* 0x000001b000007945 */ /* 0x000fe20003800000 */
[----:B------:R-:W-:-:S02]  /*20d0*/  ISETP.NE.AND P0, PT, R4, RZ, PT ;  /* 0x000000ff0400720c */ /* 0x000fc40003f05270 */
[C---:B------:R-:W-:Y:S02]  /*20e0*/  IADD3 R6, R14.reuse, 0x1f, RZ ;  /* 0x0000001f0e067810 */ /* 0x040fe40007ffe0ff */
[----:B------:R-:W-:Y:S02]  /*20f0*/  ISETP.NE.OR P2, PT, R5, 0x40, P0 ;  /* 0x000000400500780c */ /* 0x000fe40000745670 */
[----:B------:R-:W-:Y:S02]  /*2100*/  LEA.HI R5, R19, R19, RZ, 0x1 ;  /* 0x0000001313057211 */ /* 0x000fe400078f08ff */
[C---:B------:R-:W-:Y:S02]  /*2110*/  ISETP.GT.OR P3, PT, R14.reuse, 0x3f, P0 ;  /* 0x0000003f0e00780c */ /* 0x040fe40000764670 */
[----:B------:R-:W-:Y:S02]  /*2120*/  ISETP.GT.OR P4, PT, R14, 0x1f, P0 ;  /* 0x0000001f0e00780c */ /* 0x000fe40000784670 */
[----:B------:R-:W-:-:S02]  /*2130*/  ISETP.GT.U32.AND P1, PT, R6, 0x3e, PT ;  /* 0x0000003e0600780c */ /* 0x000fc40003f24070 */
[----:B------:R-:W-:Y:S02]  /*2140*/  LOP3.LUT R14, R14, 0xffffffe0, RZ, 0xc0, !PT ;  /* 0xffffffe00e0e7812 */ /* 0x000fe400078ec0ff */
[----:B------:R-:W-:Y:S01]  /*2150*/  SHF.R.S32.HI R5, RZ, 0x1, R5 ;  /* 0x00000001ff057819 */ /* 0x000fe20000011405 */
        /* <DEDUP_REMOVED lines=17> */
.L_x_1129:
[----:B------:R-:W-:Y:S05]  /*2270*/  BSYNC B0 ;  /* 0x0000000000007941 */ /* 0x000fea0003800000 */
.L_x_1128:
[----:B------:R-:W-:Y:S01]  /*2280*/  BAR.SYNC.DEFER_BLOCKING 0x0 ;  /* 0x0000000000007b1d */ /* 0x000fe20000010000 */
[----:B------:R-:W-:Y:S01]  /*2290*/  HFMA2.MMA R4, -RZ, RZ, 0, 0 ;  /* 0x00000000ff047435 */ /* 0x000fe200000001ff */
[----:B0-----:R-:W-:Y:S01]  /*22a0*/  CS2R R6, SRZ ;  /* 0x0000000000067805 */ /* 0x001fe2000001ff00 */
[----:B------:R-:W-:Y:S01]  /*22b0*/  IMAD R9, R20, 0x50, R5 ;  /* 0x0000005014097824 */ /* 0x000fe200078e0205 */
[----:B------:R-:W-:Y:S01]  /*22c0*/  CS2R R2, SRZ ;  /* 0x0000000000027805 */ /* 0x000fe2000001ff00 */
[----:B------:R-:W-:Y:S01]  /*22d0*/  ISETP.NE.OR P5, PT, R14, 0x20, P0 ;  /* 0x000000200e00780c */ /* 0x000fe200007a5670 */
[----:B------:R-:W-:Y:S02]  /*22e0*/  BSSY B0, `(.L_x_1130) ;  /* 0x0000012000007945 */ /* 0x000fe40003800000 */
        /* <DEDUP_REMOVED lines=11> */
[----:B------:R-:W4:Y:S01]  /*23a0*/  LDS R17, [R9.X4+0x1c0] ;  /* 0x0001c00009117984 */ /* 0x000f220000004800 */
[----:B0-----:R-:W-:-:S02]  /*23b0*/  FADD.FTZ R7, R7, R8 ;  /* 0x0000000807077221 */ /* 0x001fc40000010000 */
[----:B-1----:R-:W-:Y:S02]  /*23c0*/  FADD.FTZ R6, R6, R11 ;  /* 0x0000000b06067221 */ /* 0x002fe40000010000 */
[----:B--2---:R-:W-:Y:S02]  /*23d0*/  FADD.FTZ R4, R4, R15 ;  /* 0x0000000f04047221 */ /* 0x004fe40000010000 */
[----:B---3--:R-:W-:Y:S02]  /*23e0*/  FADD.FTZ R3, R3, R10 ;  /* 0x0000000a03037221 */ /* 0x008fe40000010000 */
[----:B----4-:R-:W-:Y:S02]  /*23f0*/  FADD.FTZ R2, R2, R17 ;  /* 0x0000001102027221 */ /* 0x010fe40000010000 */
.L_x_1131:
[----:B0-----:R-:W-:Y:S05]  /*2400*/  BSYNC B0 ;  /* 0x0000000000007941 */ /* 0x001fea0003800000 */
.L_x_1130:
[----:B------:R-:W-:Y:S06]  /*2410*/  BAR.SYNC.DEFER_BLOCKING 0x0 ;  /* 0x0000000000007b1d */ /* 0x000fec0000010000 */
[----:B------:R-:W-:Y:S01]  /*2420*/  BSSY B0, `(.L_x_1132) ;  /* 0x0000012000007945 */ /* 0x000fe20003800000 */
[----:B------:R0:W-:Y:S04]  /*2430*/  @!P5 STS [R9.X4+-0x80], R7 ;  /* 0xffff80070900d388 */ /* 0x0001e80000004800 */
        /* <DEDUP_REMOVED lines=10> */
[----:B------:R-:W4:Y:S01]  /*24e0*/  @!P0 LDS R17, [R9.X4+0x1c0] ;  /* 0x0001c00009118984 */ /* 0x000f220000004800 */
[----:B0-----:R-:W-:-:S02]  /*24f0*/  FADD.FTZ R7, R7, R8 ;  /* 0x0000000807077221 */ /* 0x001fc40000010000 */
[----:B-1----:R-:W-:Y:S02]  /*2500*/  FADD.FTZ R6, R6, R11 ;  /* 0x0000000b06067221 */ /* 0x002fe40000010000 */
[----:B--2---:R-:W-:Y:S02]  /*2510*/  FADD.FTZ R4, R4, R15 ;  /* 0x0000000f04047221 */ /* 0x004fe40000010000 */
[----:B---3--:R-:W-:Y:S02]  /*2520*/  FADD.FTZ R3, R3, R10 ;  /* 0x0000000a03037221 */ /* 0x008fe40000010000 */
[----:B----4-:R-:W-:Y:S02]  /*2530*/  @!P0 FADD.FTZ R2, R2, R17 ;  /* 0x0000001102028221 */ /* 0x010fe40000010000 */
.L_x_1133:
[----:B0-----:R-:W-:Y:S05]  /*2540*/  BSYNC B0 ;  /* 0x0000000000007941 */ /* 0x001fea0003800000 */
.L_x_1132:
        /* <DEDUP_REMOVED lines=14> */
[C---:B------:R-:W-:Y:S02]  /*2630*/  IADD3 R9, R5.reuse, 0x20, RZ ;  /* 0x0000002005097810 */ /* 0x040fe40007ffe0ff */
[----:B------:R-:W-:-:S02]  /*2640*/  IADD3 R10, R5, 0x30, RZ ;  /* 0x00000030050a7810 */ /* 0x000fc40007ffe0ff */
[C---:B------:R-:W-:Y:S02]  /*2650*/  IADD3 R13, R5.reuse, 0x40, RZ ;  /* 0x00000040050d7810 */ /* 0x040fe40007ffe0ff */
[-C--:B------:R-:W-:Y:S02]  /*2660*/  IADD3 R15, P0, R5, R16.reuse, RZ ;  /* 0x00000010050f7210 */ /* 0x080fe40007f1e0ff */
[-C--:B------:R-:W-:Y:S02]  /*2670*/  IADD3 R19, P1, R8, R16.reuse, RZ ;  /* 0x0000001008137210 */ /* 0x080fe40007f3e0ff */
[-C--:B------:R-:W-:Y:S02]  /*2680*/  IADD3 R0, P2, R9, R16.reuse, RZ ;  /* 0x0000001009007210 */ /* 0x080fe40007f5e0ff */
[-C--:B------:R-:W-:Y:S02]  /*2690*/  IADD3 R11, P3, R10, R16.reuse, RZ ;  /* 0x000000100a0b7210 */ /* 0x080fe40007f7e0ff */
[----:B------:R-:W-:-:S02]  /*26a0*/  IADD3 R16, P4, R13, R16, RZ ;  /* 0x000000100d107210 */ /* 0x000fc40007f9e0ff */
[-C--:B------:R-:W-:Y:S02]  /*26b0*/  LEA.HI.X.SX32 R20, R5, R22.reuse, 0x1, P0 ;  /* 0x0000001605147211 */ /* 0x080fe400000f0eff */
[-C--:B------:R-:W-:Y:S02]  /*26c0*/  LEA.HI.X.SX32 R8, R8, R22.reuse, 0x1, P1 ;  /* 0x0000001608087211 */ /* 0x080fe400008f0eff */
[----:B------:R-:W-:Y:S02]  /*26d0*/  LEA R14, P0, R15, c[0x0][0x170], 0x1 ;  /* 0x00005c000f0e7a11 */ /* 0x000fe400078008ff */
[----:B------:R-:W-:Y:S02]  /*26e0*/  LEA R12, P1, R19, c[0x0][0x170], 0x1 ;  /* 0x00005c00130c7a11 */ /* 0x000fe400078208ff */
[----:B------:R-:W-:Y:S02]  /*26f0*/  LEA.HI.X.SX32 R17, R13, R22, 0x1, P4 ;  /* 0x000000160d117211 */ /* 0x000fe400020f0eff */
[----:B------:R-:W-:-:S02]  /*2700*/  LEA.HI.X R15, R15, c[0x0][0x174], R20, 0x1, P0 ;  /* 0x00005d000f0f7a11 */ /* 0x000fc400000f0c14 */
[----:B------:R-:W-:Y:S02]  /*2710*/  LEA.HI.X R13, R19, c[0x0][0x174], R8, 0x1, P1 ;  /* 0x00005d00130d7a11 */ /* 0x000fe400008f0c08 */
[-C--:B------:R-:W-:Y:S02]  /*2720*/  LEA.HI.X.SX32 R9, R9, R22.reuse, 0x1, P2 ;  /* 0x0000001609097211 */ /* 0x080fe400010f0eff */
[----:B------:R-:W-:Y:S02]  /*2730*/  LEA R8, P0, R0, c[0x0][0x170], 0x1 ;  /* 0x00005c0000087a11 */ /* 0x000fe400078008ff */
[----:B------:R-:W-:Y:S02]  /*2740*/  F2FP.BF16.PACK_AB R5, R6, R7 ;  /* 0x000000070605723e */ /* 0x000fe400000010ff */
[----:B------:R-:W-:Y:S02]  /*2750*/  LEA.HI.X.SX32 R18, R10, R22, 0x1, P3 ;  /* 0x000000160a127211 */ /* 0x000fe400018f0eff */
[----:B------:R-:W-:Y:S01]  /*2760*/  LEA R10, P1, R11, c[0x0][0x170], 0x1 ;  /* 0x00005c000b0a7a11 */ /* 0x000fe200078208ff */
[----:B------:R-:W-:Y:S01]  /*2770*/  STG.E.U16 [R14.64], R5 ;  /* 0x000000050e007986 */ /* 0x000fe2000c101524 */
[----:B------:R-:W-:-:S02]  /*2780*/  F2FP.BF16.PACK_AB R3, R3, R4 ;  /* 0x000000040303723e */ /* 0x000fc400000010ff */
[----:B------:R-:W-:Y:S02]  /*2790*/  LEA R6, P2, R16, c[0x0][0x170], 0x1 ;  /* 0x00005c0010067a11 */ /* 0x000fe400078408ff */
[----:B------:R-:W-:Y:S02]  /*27a0*/  LEA.HI.X R9, R0, c[0x0][0x174], R9, 0x1, P0 ;  /* 0x00005d0000097a11 */ /* 0x000fe400000f0c09 */
[----:B------:R-:W-:Y:S02]  /*27b0*/  PRMT R0, R5, 0x7632, R0 ;  /* 0x0000763205007816 */ /* 0x000fe40000000000 */
[----:B------:R-:W-:Y:S02]  /*27c0*/  LEA.HI.X R11, R11, c[0x0][0x174], R18, 0x1, P1 ;  /* 0x00005d000b0b7a11 */ /* 0x000fe400008f0c12 */
[----:B------:R-:W-:Y:S01]  /*27d0*/  PRMT R4, R3, 0x7632, R4 ;  /* 0x0000763203047816 */ /* 0x000fe20000000004 */
[----:B------:R-:W-:Y:S01]  /*27e0*/  STG.E.U16 [R12.64], R0 ;  /* 0x000000000c007986 */ /* 0x000fe2000c101524 */
[----:B------:R-:W-:-:S02]  /*27f0*/  LEA.HI.X R7, R16, c[0x0][0x174], R17, 0x1, P2 ;  /* 0x00005d0010077a11 */ /* 0x000fc400010f0c11 */
[----:B------:R-:W-:Y:S01]  /*2800*/  F2FP.BF16.PACK_AB R2, RZ, R2 ;  /* 0x00000002ff02723e */ /* 0x000fe200000010ff */
[----:B------:R-:W-:Y:S04]  /*2810*/  STG.E.U16 [R8.64], R3 ;  /* 0x0000000308007986 */ /* 0x000fe8000c101524 */
[----:B------:R-:W-:Y:S04]  /*2820*/  STG.E.U16 [R10.64], R4 ;  /* 0x000000040a007986 */ /* 0x000fe8000c101524 */
[----:B------:R-:W-:Y:S01]  /*2830*/  STG.E.U16 [R6.64], R2 ;  /* 0x0000000206007986 */ /* 0x000fe2000c101524 */
[----:B------:R-:W-:Y:S05]  /*2840*/  EXIT ;  /* 0x000000000000794d */ /* 0x000fea0003800000 */
.L_x_1105:
        /* <DEDUP_REMOVED lines=20> */
.L_x_1106:
[----:B------:R-:W-:Y:S01]  /*2990*/  IMAD.MOV.U32 R5, RZ, RZ, -0x800001 ;  /* 0xff7fffffff057424 */ /* 0x000fe200078e00ff */
[----:B------:R-:W-:Y:S01]  /*29a0*/  MOV R6, 0x10 ;  /* 0x0000001000067802 */ /* 0x000fe20000000f00 */
[----:B------:R-:W-:Y:S01]  /*29b0*/  IMAD.MOV.U32 R7, RZ, RZ, 0x1f ;  /* 0x0000001fff077424 */ /* 0x000fe200078e00ff */
[----:B------:R-:W-:Y:S01]  /*29c0*/  MOV R2, 0x29f0 ;  /* 0x000029f000027802 */ /* 0x000fe20000000f00 */
[----:B------:R-:W-:Y:S02]  /*29d0*/  IMAD.MOV.U32 R8, RZ, RZ, -0x1 ;  /* 0xffffffffff087424 */ /* 0x000fe400078e00ff */
[----:B------:R-:W-:Y:S05]  /*29e0*/  CALL.REL.NOINC `($__internal_24_$__cuda_sm70_shflsync_bfly_p) ;  /* 0x0000014000007944 */ /* 0x000fea0003c00000 */
[----:B-1----:R-:W-:Y:S01]  /*29f0*/  MOV R2, R6 ;  /* 0x0000000600027202 */ /* 0x002fe20000000f00 */
[----:B0-----:R-:W-:Y:S05]  /*2a00*/  BRA `(.L_x_1134) ;  /* 0xffffdcc000007947 */ /* 0x001fea000383ffff */
.L_x_1107:
[----:B------:R-:W-:Y:S01]  /*2a10*/  IMAD.MOV.U32 R6, RZ, RZ, 0x8 ;  /* 0x00000008ff067424 */ /* 0x000fe200078e00ff */
[----:B------:R-:W-:Y:S01]  /*2a20*/  MOV R8, 0xffffffff ;  /* 0xffffffff00087802 */ /* 0x000fe20000000f00 */
[----:B------:R-:W-:Y:S01]  /*2a30*/  IMAD.MOV.U32 R7, RZ, RZ, 0x1f ;  /* 0x0000001fff077424 */ /* 0x000fe200078e00ff */
[----:B------:R-:W-:Y:S02]  /*2a40*/  MOV R2, 0x2a60 ;  /* 0x00002a6000027802 */ /* 0x000fe40000000f00 */
[----:B------:R-:W-:Y:S05]  /*2a50*/  CALL.REL.NOINC `($__internal_24_$__cuda_sm70_shflsync_bfly_p) ;  /* 0x000000d000007944 */ /* 0x000fea0003c00000 */
[----:B01----:R-:W-:Y:S01]  /*2a60*/  FMNMX.FTZ R5, R5, R6, !PT ;  /* 0x0000000605057209 */ /* 0x003fe20007810000 */
[----:B------:R-:W-:Y:S01]  /*2a70*/  IMAD.MOV.U32 R6, RZ, RZ, 0x4 ;  /* 0x00000004ff067424 */ /* 0x000fe200078e00ff */
[----:B------:R-:W-:Y:S01]  /*2a80*/  MOV R8, 0xffffffff ;  /* 0xffffffff00087802 */ /* 0x000fe20000000f00 */
[----:B------:R-:W-:Y:S01]  /*2a90*/  IMAD.MOV.U32 R7, RZ, RZ, 0x1f ;  /* 0x0000001fff077424 */ /* 0x000fe200078e00ff */
[----:B------:R-:W-:-:S02]  /*2aa0*/  MOV R2, 0x2ac0 ;  /* 0x00002ac000027802 */ /* 0x000fc40000000f00 */
[----:B------:R-:W-:Y:S05]  /*2ab0*/  CALL.REL.NOINC `($__internal_24_$__cuda_sm70_shflsync_bfly_p) ;  /* 0x0000007000007944 */ /* 0x000fea0003c00000 */
[----:B01----:R-:W-:Y:S01]  /*2ac0*/  FMNMX.FTZ R5, R5, R6, !PT ;  /* 0x0000000605057209 */ /* 0x003fe20007810000 */
[----:B------:R-:W-:Y:S01]  /*2ad0*/  IMAD.MOV.U32 R6, RZ, RZ, 0x2 ;  /* 0x00000002ff067424 */ /* 0x000fe200078e00ff */
[----:B------:R-:W-:Y:S01]  /*2ae0*/  MOV R8, 0xffffffff ;  /* 0xffffffff00087802 */ /* 0x000fe20000000f00 */
[----:B------:R-:W-:Y:S01]  /*2af0*/  IMAD.MOV.U32 R7, RZ, RZ, 0x1f ;  /* 0x0000001fff077424 */ /* 0x000fe200078e00ff */
[----:B------:R-:W-:-:S02]  /*2b00*/  MOV R2, 0x2b20 ;  /* 0x00002b2000027802 */ /* 0x000fc40000000f00 */
[----:B------:R-:W-:Y:S05]  /*2b10*/  CALL.REL.NOINC `($__internal_24_$__cuda_sm70_shflsync_bfly_p) ;  /* 0x0000001000007944 */ /* 0x000fea0003c00000 */
[----:B01----:R-:W-:Y:S05]  /*2b20*/  BRA `(.L_x_1135) ;  /* 0xffffdc2000007947 */ /* 0x003fea000383ffff */
        .weak           $__internal_24_$__cuda_sm70_shflsync_bfly_p
        .type           $__internal_24_$__cuda_sm70_shflsync_bfly_p,@function
        .size           $__internal_24_$__cuda_sm70_shflsync_bfly_p,(.L_x_24685 - $__internal_24_$__cuda_sm70_shflsync_bfly_p)
$__internal_24_$__cuda_sm70_shflsync_bfly_p:
[----:B------:R-:W-:Y:S01]  /*2b30*/  IMAD.MOV.U32 R3, RZ, RZ, 0x0 ;  /* 0x00000000ff037424 */ /* 0x000fe200078e00ff */
[----:B------:R-:W-:Y:S04]  /*2b40*/  WARPSYNC R8 ;  /* 0x0000000800007348 */ /* 0x000fe80003800000 */
[----:B------:R0:W1:Y:S01]  /*2b50*/  SHFL.BFLY PT, R6, R5, R6, R7 ;  /* 0x0c00000605067389 */ /* 0x00006200000e0007 */
[----:B------:R-:W-:Y:S05]  /*2b60*/  RET.REL.NODEC R2 `(_ZN4vllm25paged_attention_v2_kernelI13__nv_bfloat16hLi80ELi16ELi128ELNS_18Fp8KVCacheDataTypeE2ELb0ELi512EEEvPfS3_PT_PKS4_PKT0_SA_ifPKiSC_iPKfiiiSE_SE_iiiii) ;  /* 0xffffd49002007950 */ /* 0x000fea0003c3ffff */
.L_x_1136:
        /* <DEDUP_REMOVED lines=9> */
.L_x_24685:


//--------------------- .text._ZN4vllm25paged_attention_v2_kernelI13__nv_bfloat16hLi64ELi16ELi128ELNS_18Fp8KVCacheDataTypeE2ELb0ELi512EEEvPfS3_PT_PKS4_PKT0_SA_ifPKiSC_iPKfiiiSE_SE_iiiii --------------------------
	.section	.text._ZN4vllm25paged_attention_v2_kernelI13__nv_bfloat16hLi64ELi16ELi128ELNS_18Fp8KVCacheDataTypeE2ELb0ELi512EEEvPfS3_PT_PKS4_PKT0_SA_ifPKiSC_iPKfiiiSE_SE_iiiii,"ax",@progbits
	.sectioninfo	@"SHI_REGISTERS=32"
	.align	128
        .global         _ZN4vllm25paged_attention_v2_kernelI13__nv_bfloat16hLi64ELi16ELi128ELNS_18Fp8KVCacheDataTypeE2ELb0ELi512EEEvPfS3_PT_PKS4_PKT0_SA_ifPKiSC_iPKfiiiSE_SE_iiiii
        .type           _ZN4vllm25paged_attention_v2_kernelI13__nv_bfloat16hLi64ELi16ELi128ELNS_18Fp8KVCacheDataTypeE2ELb0ELi512EEEvPfS3_PT_PKS4_PKT0_SA_ifPKiSC_iPKfiiiSE_SE_iiiii,@function
        .size           _ZN4vllm25paged_attention_v2_kernelI13__nv_bfloat16hLi64ELi16ELi128ELNS_18Fp8KVCacheDataTypeE2ELb0ELi512EEEvPfS3_PT_PKS4_PKT0_SA_ifPKiSC_iPKfiiiSE_SE_iiiii,(.L_x_24686 - _ZN4vllm25paged_attention_v2_kernelI13__nv_bfloat16hLi64ELi16ELi128ELNS_18Fp8KVCacheDataTypeE2ELb0ELi512EEEvPfS3_PT_PKS4_PKT0_SA_ifPKiSC_iPKfiiiSE_SE_iiiii)
        .other          _ZN4vllm25paged_attention_v2_kernelI13__nv_bfloat16hLi64ELi16ELi128ELNS_18Fp8KVCacheDataTypeE2ELb0ELi512EEEvPfS3_PT_PKS4_PKT0_SA_ifPKiSC_iPKfiiiSE_SE_iiiii,@"STO_CUDA_ENTRY STV_DEFAULT"
_ZN4vllm25paged_attention_v2_kernelI13__nv_bfloat16hLi64ELi16ELi128ELNS_18Fp8KVCacheDataTypeE2ELb0ELi512EEEvPfS3_PT_PKS4_PKT0_SA_ifPKiSC_iPKfiiiSE_SE_iiiii:
.text._ZN4vllm25paged_attention_v2_kernelI13__nv_bfloat16hLi64ELi16ELi128ELNS_18Fp8KVCacheDataTypeE2ELb0ELi512EEEvPfS3_PT_PKS4_PKT0_SA_ifPKiSC_iPKfiiiSE_SE_iiiii:
        /* <DEDUP_REMOVED lines=30> */
[----:B-1----:R-:W-:Y:S01]  /*01e0*/  LEA.HI R3, R14, R14, RZ, 0x1 ;  /* 0x0000000e0e037211 */ /* 0x002fe200078f08ff */
[----:B------:R-:W-:Y:S01]  /*01f0*/  IMAD.SHL.U32 R8, R17, 0x40, RZ ;  /* 0x0000004011087824 */ /* 0x000fe200078e00ff */
        /* <DEDUP_REMOVED lines=8> */
[----:B------:R-:W-:Y:S02]  /*0280*/  ISETP.GE.U32.AND P0, PT, R6, 0xc0, PT ;  /* 0x000000c00600780c */ /* 0x000fe40003f06070 */
[----:B------:R-:W-:Y:S02]  /*0290*/  LOP3.LUT P1, R2, R2, 0x3, RZ, 0xc0, !PT ;  /* 0x0000000302027812 */ /* 0x000fe4000782c0ff */
[----:B------:R-:W-:Y:S02]  /*02a0*/  SHF.R.S32.HI R7, RZ, 0x1f, R5 ;  /* 0x0000001fff077819 */ /* 0x000fe40000011405 */
[----:B------:R-:W-:-:S09]  /*02b0*/  IADD3 R6, -R3, R14, RZ ;  /* 0x0000000e03067210 */ /* 0x000fd20007ffe1ff */
        /* <DEDUP_REMOVED lines=13> */
.L_x_1141:
        /* <DEDUP_REMOVED lines=13> */
.L_x_1140:
[----:B------:R-:W-:Y:S05]  /*0460*/  BSYNC B1 ;  /* 0x0000000000017941 */ /* 0x000fea0003800000 */
.L_x_1139:
[----:B------:R-:W-:Y:S05]  /*0470*/  @!P0 BRA `(.L_x_1138) ;  /* 0x000001e000008947 */ /* 0x000fea0003800000 */
[----:B------:R-:W-:Y:S01]  /*0480*/  IADD3 R5, P0, R5, R8, RZ ;  /* 0x0000000805057210 */ /* 0x000fe20007f1e0ff */
[C---:B------:R-:W-:Y:S01]  /*0490*/  IMAD.SHL.U32 R25, R4.reuse, 0x8, RZ ;  /* 0x0000000804197824 */ /* 0x040fe200078e00ff */
[----:B------:R-:W-:-:S03]  /*04a0*/  IADD3 R24, R4, -0x100, RZ ;  /* 0xffffff0004187810 */ /* 0x000fc60007ffe0ff */
[----:B------:R-:W-:Y:S01]  /*04b0*/  IMAD.X R10, R7, 0x1, R10, P0 ;  /* 0x00000001070a7824 */ /* 0x000fe200000e060a */
[C---:B------:R-:W-:Y:S01]  /*04c0*/  LEA R22, P0, R5.reuse, c[0x0][0x178], 0x1 ;  /* 0x00005e0005167a11 */ /* 0x040fe200078008ff */
[C---:B------:R-:W-:Y:S01]  /*04d0*/  IMAD R2, R6.reuse, 0x40, R25 ;  /* 0x0000004006027824 */ /* 0x040fe200078e0219 */
[----:B------:R-:W-:Y:S02]  /*04e0*/  LEA R25, R6, R25, 0x2 ;  /* 0x0000001906197211 */ /* 0x000fe400078e10ff */
[----:B------:R-:W-:Y:S02]  /*04f0*/  LEA.HI.X R23, R5, c[0x0][0x17c], R10, 0x1, P0 ;  /* 0x00005f0005177a11 */ /* 0x000fe400000f0c0a */
[----:B------:R-:W-:Y:S02]  /*0500*/  IADD3 R26, R2, 0x400, RZ ;  /* 0x00000400021a7810 */ /* 0x000fe40007ffe0ff */
.L_x_1142:
        /* <DEDUP_REMOVED lines=21> */
.L_x_1138:
[----:B-1----:R-:W-:Y:S05]  /*0660*/  BSYNC B0 ;  /* 0x0000000000007941 */ /* 0x002fea0003800000 */
.L_x_1137:
[----:B------:R-:W-:Y:S01]  /*0670*/  LEA R3, R13, R18, 0x5 ;  /* 0x000000120d037211 */ /* 0x000fe200078e28ff */
[----:B------:R-:W-:Y:S03]  /*0680*/  BAR.SYNC.DEFER_BLOCKING 0x0 ;  /* 0x0000000000007b1d */ /* 0x000fe60000010000 */
[----:B------:R-:W-:-:S13]  /*0690*/  ISETP.GE.AND P0, PT, R3, R20, PT ;  /* 0x000000140300720c */ /* 0x000fda0003f06270 */
[----:B------:R-:W-:Y:S05]  /*06a0*/  @!P0 BRA `(.L_x_1143) ;  /* 0x000020b000008947 */ /* 0x000fea0003800000 */
[----:B------:R-:W-:Y:S05]  /*06b0*/  BRA.DIV ~URZ, `(.L_x_1144) ;  /* 0x000021e27f007947 */ /* 0x000fea000b800000 */
[----:B------:R-:W-:-:S05]  /*06c0*/  IMAD.MOV.U32 R2, RZ, RZ, -0x800001 ;  /* 0xff7fffffff027424 */ /* 0x000fca00078e00ff */
.L_x_1170:
        /* <DEDUP_REMOVED lines=8> */
.L_x_1171:
        /* <DEDUP_REMOVED lines=35> */
.L_x_1150:
        /* <DEDUP_REMOVED lines=11> */
.L_x_1149:
[----:B------:R-:W-:Y:S05]  /*0a30*/  BSYNC B1 ;  /* 0x0000000000017941 */ /* 0x000fea0003800000 */
.L_x_1148:
        /* <DEDUP_REMOVED lines=10> */
.L_x_1153:
[----:B------:R-:W1:Y:S01]  /*0ae0*/  LDS R11, [R4+-0x200] ;  /* 0xfffe0000040b7984 */ /* 0x000e620000000800 */
[----:B------:R-:W-:-:S03]  /*0af0*/  IADD3 R6, R6, 0x800, RZ ;  /* 0x0000080006067810 */ /* 0x000fc60007ffe0ff */
[----:B------:R-:W2:Y:S01]  /*0b00*/  LDS R7, [R4+-0x400] ;  /* 0xfffc000004077984 */ /* 0x000ea20000000800 */
[----:B------:R-:W-:-:S03]  /*0b10*/  ISETP.GE.AND P2, PT, R6, R3, PT ;  /* 0x000000030600720c */ /* 0x000fc60003f46270 */
[----:B------:R-:W3:Y:S04]  /*0b20*/  LDS R25, [R4] ;  /* 0x0000000004197984 */ /* 0x000ee80000000800 */
[----:B------:R-:W4:Y:S04]  /*0b30*/  LDS R23, [R4+0x200] ;  /* 0x0002000004177984 */ /* 0x000f280000000800 */
[----:B------:R-:W5:Y:S04]  /*0b40*/  LDS R9, [R4+0x400] ;  /* 0x0004000004097984 */ /* 0x000f680000000800 */
[----:B------:R-:W-:Y:S04]  /*0b50*/  LDS R29, [R4+0xc00] ;  /* 0x000c0000041d7984 */ /* 0x000fe80000000800 */
[----:B------:R-:W-:Y:S01]  /*0b60*/  LDS R27, [R4+0x1000] ;  /* 0x00100000041b7984 */ /* 0x000fe20000000800 */
[----:B01----:R-:W-:-:S03]  /*0b70*/  FADD.FTZ R10, -R2, R11 ;  /* 0x0000000b020a7221 */ /* 0x003fc60000010100 */
[----:B------:R-:W0:Y:S01]  /*0b80*/  LDS R11, [R4+0x800] ;  /* 0x00080000040b7984 */ /* 0x000e220000000800 */
[----:B--2---:R-:W-:-:S03]  /*0b90*/  FADD.FTZ R8, -R2, R7 ;  /* 0x0000000702087221 */ /* 0x004fc60000010100 */
[----:B------:R-:W1:Y:S01]  /*0ba0*/  LDS R7, [R4+0x600] ;  /* 0x0006000004077984 */ /* 0x000e620000000800 */
[----:B------:R-:W-:Y:S02]  /*0bb0*/  FMUL.FTZ R22, R10, 1.4426950216293334961 ;  /* 0x3fb8aa3b0a167820 */ /* 0x000fe40000410000 */
[----:B------:R-:W-:Y:S01]  /*0bc0*/  FMUL.FTZ R8, R8, 1.4426950216293334961 ;  /* 0x3fb8aa3b08087820 */ /* 0x000fe20000410000 */
[----:B------:R-:W2:Y:S01]  /*0bd0*/  LDS R10, [R4+0xa00] ;  /* 0x000a0000040a7984 */ /* 0x000ea20000000800 */
[C---:B---3--:R-:W-:Y:S02]  /*0be0*/  FADD.FTZ R25, -R2.reuse, R25 ;  /* 0x0000001902197221 */ /* 0x048fe40000010100 */
[----:B----4-:R-:W-:Y:S01]  /*0bf0*/  FADD.FTZ R20, -R2, R23 ;  /* 0x0000001702147221 */ /* 0x010fe20000010100 */
[----:B------:R-:W3:Y:S01]  /*0c00*/  MUFU.EX2 R22, R22 ;  /* 0x0000001600167308 */ /* 0x000ee20000000800 */
[----:B------:R-:W-:Y:S02]  /*0c10*/  FMUL.FTZ R24, R25, 1.4426950216293334961 ;  /* 0x3fb8aa3b19187820 */ /* 0x000fe40000410000 */
[----:B------:R-:W-:Y:S01]  /*0c20*/  FMUL.FTZ R20, R20, 1.4426950216293334961 ;  /* 0x3fb8aa3b14147820 */ /* 0x000fe20000410000 */
[----:B------:R-:W4:Y:S01]  /*0c30*/  LDS R25, [R4+0xe00] ;  /* 0x000e000004197984 */ /* 0x000f220000000800 */
[----:B-----5:R-:W-:-:S03]  /*0c40*/  FADD.FTZ R9, -R2, R9 ;  /* 0x0000000902097221 */ /* 0x020fc60000010100 */
[----:B------:R-:W5:Y:S01]  /*0c50*/  MUFU.EX2 R8, R8 ;  /* 0x0000000800087308 */ /* 0x000f620000000800 */
[----:B------:R-:W-:Y:S02]  /*0c60*/  FMUL.FTZ R28, R9, 1.4426950216293334961 ;  /* 0x3fb8aa3b091c7820 */ /* 0x000fe40000410000 */
[----:B------:R-:W-:Y:S05]  /*0c70*/  LDS R9, [R4+0x1200] ;  /* 0x0012000004097984 */ /* 0x000fea0000000800 */
[----:B------:R-:W1:Y:S01]  /*0c80*/  MUFU.EX2 R23, R24 ;  /* 0x0000001800177308 */ /* 0x000e620000000800 */
[----:B---3--:R0:W-:Y:S07]  /*0c90*/  STS [R4+-0x200], R22 ;  /* 0xfffe001604007388 */ /* 0x0081ee0000000800 */
[----:B------:R-:W3:Y:S01]  /*0ca0*/  MUFU.EX2 R20, R20 ;  /* 0x0000001400147308 */ /* 0x000ee20000000800 */
[----:B-----5:R-:W-:Y:S01]  /*0cb0*/  FADD.FTZ R5, R8, R5 ;  /* 0x0000000508057221 */ /* 0x020fe20000010000 */
[----:B------:R3:W-:Y:S03]  /*0cc0*/  STS [R4+-0x400], R8 ;  /* 0xfffc000804007388 */ /* 0x0007e60000000800 */
[----:B------:R-:W-:-:S02]  /*0cd0*/  FADD.FTZ R26, R5, R22 ;  /* 0x00000016051a7221 */ /* 0x000fc40000010000 */
[----:B0-----:R-:W-:Y:S01]  /*0ce0*/  FADD.FTZ R22, -R2, R11 ;  /* 0x0000000b02167221 */ /* 0x001fe20000010100 */
[----:B-1----:R-:W-:Y:S01]  /*0cf0*/  STS [R4], R23 ;  /* 0x0000001704007388 */ /* 0x002fe20000000800 */
[----:B------:R-:W-:Y:S01]  /*0d00*/  FADD.FTZ R5, R26, R23 ;  /* 0x000000171a057221 */ /* 0x000fe20000010000 */
[----:B------:R0:W1:Y:S01]  /*0d10*/  MUFU.EX2 R24, R28 ;  /* 0x0000001c00187308 */ /* 0x0000620000000800 */
[C---:B------:R-:W-:Y:S01]  /*0d20*/  FADD.FTZ R26, -R2.reuse, R7 ;  /* 0x00000007021a7221 */ /* 0x040fe20000010100 */
[----:B------:R-:W-:Y:S01]  /*0d30*/  LDS R23, [R4+0x1800] ;  /* 0x0018000004177984 */ /* 0x000fe20000000800 */
[----:B--2---:R-:W-:Y:S02]  /*0d40*/  FADD.FTZ R10, -R2, R10 ;  /* 0x0000000a020a7221 */ /* 0x004fe40000010100 */
[----:B------:R-:W-:Y:S01]  /*0d50*/  FMUL.FTZ R26, R26, 1.4426950216293334961 ;  /* 0x3fb8aa3b1a1a7820 */ /* 0x000fe20000410000 */
[----:B------:R-:W2:Y:S01]  /*0d60*/  LDS R7, [R4+0x1400] ;  /* 0x0014000004077984 */ /* 0x000ea20000000800 */
[----:B---3--:R-:W-:-:S02]  /*0d70*/  FADD.FTZ R8, R5, R20 ;  /* 0x0000001405087221 */ /* 0x008fc40000010000 */
        /* <DEDUP_REMOVED lines=8> */
[----:B-1----:R1:W5:Y:S03]  /*0e00*/  MUFU.EX2 R20, R22 ;  /* 0x0000001600147308 */ /* 0x0023660000000800 */
[----:B0-----:R0:W-:Y:S01]  /*0e10*/  STS [R4+0x600], R11 ;  /* 0x0006000b04007388 */ /* 0x0011e20000000800 */
[----:B----4-:R-:W-:-:S04]  /*0e20*/  FADD.FTZ R24, -R2, R25 ;  /* 0x0000001902187221 */ /* 0x010fc80000010100 */
[----:B------:R-:W-:Y:S02]  /*0e30*/  FMUL.FTZ R24, R24, 1.4426950216293334961 ;  /* 0x3fb8aa3b18187820 */ /* 0x000fe40000410000 */
[----:B-1----:R-:W-:Y:S02]  /*0e40*/  FADD.FTZ R22, -R2, R29 ;  /* 0x0000001d02167221 */ /* 0x002fe40000010100 */
[----:B------:R2:W1:Y:S02]  /*0e50*/  MUFU.EX2 R29, R28 ;  /* 0x0000001c001d7308 */ /* 0x0004640000000800 */
[----:B------:R-:W-:Y:S02]  /*0e60*/  FMUL.FTZ R26, R22, 1.4426950216293334961 ;  /* 0x3fb8aa3b161a7820 */ /* 0x000fe40000410000 */
[----:B------:R-:W-:Y:S01]  /*0e70*/  FADD.FTZ R22, -R2, R27 ;  /* 0x0000001b02167221 */ /* 0x000fe20000010100 */
[----:B-----5:R-:W-:Y:S03]  /*0e80*/  STS [R4+0x800], R20 ;  /* 0x0008001404007388 */ /* 0x020fe60000000800 */
        /* <DEDUP_REMOVED lines=41> */
.L_x_1152:
[----:B------:R-:W-:Y:S05]  /*1120*/  BSYNC B1 ;  /* 0x0000000000017941 */ /* 0x000fea0003800000 */
.L_x_1151:
        /* <DEDUP_REMOVED lines=55> */
.L_x_1155:
[----:B------:R-:W-:Y:S05]  /*14a0*/  BSYNC B1 ;  /* 0x0000000000017941 */ /* 0x000fea0003800000 */
.L_x_1154:
        /* <DEDUP_REMOVED lines=26> */
.L_x_1147:
[----:B------:R-:W-:Y:S05]  /*1650*/  BSYNC B0 ;  /* 0x0000000000007941 */ /* 0x000fea0003800000 */
.L_x_1146:
        /* <DEDUP_REMOVED lines=43> */
.L_x_1160:
        /* <DEDUP_REMOVED lines=8> */
.L_x_1159:
[----:B------:R-:W-:Y:S05]  /*1990*/  BSYNC B1 ;  /* 0x0000000000017941 */ /* 0x000fea0003800000 */
.L_x_1158:
        /* <DEDUP_REMOVED lines=10> */
.L_x_1163:
        /* <DEDUP_REMOVED lines=52> */
.L_x_1162:
[----:B------:R-:W-:Y:S05]  /*1d80*/  BSYNC B1 ;  /* 0x0000000000017941 */ /* 0x000fea0003800000 */
.L_x_1161:
        /* <DEDUP_REMOVED lines=31> */
.L_x_1165:
[----:B------:R-:W-:Y:S05]  /*1f80*/  BSYNC B1 ;  /* 0x0000000000017941 */ /* 0x000fea0003800000 */
.L_x_1164:
        /* <DEDUP_REMOVED lines=14> */
.L_x_1157:
[----:B------:R-:W-:Y:S05]  /*2070*/  BSYNC B0 ;  /* 0x0000000000007941 */ /* 0x000fea0003800000 */
.L_x_1156:
[----:B------:R-:W-:Y:S01]  /*2080*/  BAR.SYNC.DEFER_BLOCKING 0x0 ;  /* 0x0000000000007b1d */ /* 0x000fe20000010000 */
[C---:B------:R-:W-:Y:S02]  /*2090*/  ISETP.NE.AND P3, PT, R14.reuse, RZ, PT ;  /* 0x000000ff0e00720c */ /* 0x040fe40003f65270 */
[----:B0-----:R-:W-:Y:S02]  /*20a0*/  LOP3.LUT R4, R19, 0x1, RZ, 0xc0, !PT ;  /* 0x0000000113047812 */ /* 0x001fe400078ec0ff */
[----:B------:R-:W-:Y:S01]  /*20b0*/  LOP3.LUT R5, R14, 0xffffffc0, RZ, 0xc0, !PT ;  /* 0xffffffc00e057812 */ /* 0x000fe200078ec0ff */
[----:B------:R-:W-:Y:S01]  /*20c0*/  BSSY B0, `(.L_x_1166) ;  /* 0x0000017000007945 */ /* 0x000fe20003800000 */
[----:B------:R-:W-:-:S04]  /*20d0*/  ISETP.NE.AND P1, PT, R4, RZ, PT ;  /* 0x000000ff0400720c */ /* 0x000fc80003f25270 */
[----:B------:R-:W-:Y:S02]  /*20e0*/  ISETP.NE.OR P2, PT, R5, 0x40, P1 ;  /* 0x000000400500780c */ /* 0x000fe40000f45670 */
[----:B------:R-:W-:Y:S02]  /*20f0*/  LEA.HI R5, R19, R19, RZ, 0x1 ;  /* 0x0000001313057211 */ /* 0x000fe400078f08ff */
[----:B------:R-:W-:Y:S02]  /*2100*/  ISETP.GT.OR P0, PT, R14, 0x3f, P1 ;  /* 0x0000003f0e00780c */ /* 0x000fe40000f04670 */
        /* <DEDUP_REMOVED lines=18> */
.L_x_1167:
[----:B------:R-:W-:Y:S05]  /*2230*/  BSYNC B0 ;  /* 0x0000000000007941 */ /* 0x000fea0003800000 */
.L_x_1166:
[----:B------:R-:W-:Y:S01]  /*2240*/  BAR.SYNC.DEFER_BLOCKING 0x0 ;  /* 0x0000000000007b1d */ /* 0x000fe20000010000 */
[----:B------:R-:W-:Y:S01]  /*2250*/  IMAD.MOV.U32 R4, RZ, RZ, RZ ;  /* 0x000000ffff047224 */ /* 0x000fe200078e00ff */
[----:B------:R-:W-:Y:S01]  /*2260*/  LEA R18, R18, R5, 0x6 ;  /* 0x0000000512127211 */ /* 0x000fe200078e30ff */
[----:B0-----:R-:W-:Y:S01]  /*2270*/  IMAD.MOV.U32 R7, RZ, RZ, RZ ;  /* 0x000000ffff077224 */ /* 0x001fe200078e00ff */
[----:B------:R-:W-:Y:S01]  /*2280*/  CS2R R2, SRZ ;  /* 0x0000000000027805 */ /* 0x000fe2000001ff00 */
[----:B------:R-:W-:Y:S01]  /*2290*/  LOP3.LUT R10, R14, 0xffffffe0, RZ, 0xc0, !PT ;  /* 0xffffffe00e0a7812 */ /* 0x000fe200078ec0ff */
[----:B------:R-:W-:Y:S03]  /*22a0*/  BSSY B0, `(.L_x_1168) ;  /* 0x0000021000007945 */ /* 0x000fe60003800000 */
        /* <DEDUP_REMOVED lines=19> */
[----:B------:R0:W-:Y:S04]  /*23e0*/  @!P4 STS [R18.X4+-0x20], R7 ;  /* 0xffffe0071200c388 */ /* 0x0001e80000004800 */
        /* <DEDUP_REMOVED lines=12> */
.L_x_1169:
[----:B0-----:R-:W-:Y:S05]  /*24b0*/  BSYNC B0 ;  /* 0x0000000000007941 */ /* 0x001fea0003800000 */
.L_x_1168:
[----:B------:R-:W-:Y:S06]  /*24c0*/  BAR.SYNC.DEFER_BLOCKING 0x0 ;  /* 0x0000000000007b1d */ /* 0x000fec0000010000 */
[----:B------:R-:W-:Y:S05]  /*24d0*/  @P3 EXIT ;  /* 0x000000000000394d */ /* 0x000fea0003800000 */
[----:B------:R-:W-:Y:S02]  /*24e0*/  IMAD R0, R0, c[0x0][0xc], RZ ;  /* 0x0000030000007a24 */ /* 0x000fe400078e02ff */
[----:B------:R-:W-:-:S02]  /*24f0*/  IMAD R9, R17, c[0x0][0x14], RZ ;  /* 0x0000050011097a24 */ /* 0x000fc400078e02ff */
[----:B------:R-:W-:Y:S02]  /*2500*/  IMAD R0, R0, c[0x0][0x14], RZ ;  /* 0x0000050000007a24 */ /* 0x000fe400078e02ff */
[----:B------:R-:W-:Y:S01]  /*2510*/  IMAD.SHL.U32 R13, R13, 0x40, RZ ;  /* 0x000000400d0d7824 */ /* 0x000fe200078e00ff */
[----:B------:R-:W-:Y:S01]  /*2520*/  SHF.L.U32 R9, R9, 0x6, RZ ;  /* 0x0000000609097819 */ /* 0x000fe200000006ff */
[----:B------:R-:W-:-:S03]  /*2530*/  IMAD.SHL.U32 R0, R0, 0x40, RZ ;  /* 0x0000004000007824 */ /* 0x000fc600078e00ff */
[----:B------:R-:W-:Y:S02]  /*2540*/  SHF.R.S32.HI R10, RZ, 0x1f, R13 ;  /* 0x0000001fff0a7819 */ /* 0x000fe4000001140d */
[----:B------:R-:W-:Y:S02]  /*2550*/  SHF.R.S32.HI R11, RZ, 0x1f, R9 ;  /* 0x0000001fff0b7819 */ /* 0x000fe40000011409 */
[----:B------:R-:W-:Y:S02]  /*2560*/  IADD3 R12, P0, P2, R0, R9, R13 ;  /* 0x00000009000c7210 */ /* 0x000fe40007a1e00d */
[----:B------:R-:W-:Y:S01]  /*2570*/  SHF.R.S32.HI R8, RZ, 0x1f, R0 ;  /* 0x0000001fff087819 */ /* 0x000fe20000011400 */
[----:B------:R-:W-:Y:S10]  /*2580*/  @P1 EXIT ;  /* 0x000000000000194d */ /* 0x000ff40003800000 */
[C---:B------:R-:W-:Y:S02]  /*2590*/  IADD3 R0, R5.reuse, 0x10, RZ ;  /* 0x0000001005007810 */ /* 0x040fe40007ffe0ff */
[----:B------:R-:W-:Y:S02]  /*25a0*/  IADD3 R6, R5, 0x20, RZ ;  /* 0x0000002005067810 */ /* 0x000fe40007ffe0ff */
[----:B------:R-:W-:-:S02]  /*25b0*/  IADD3.X R17, R8, R11, R10, P0, P2 ;  /* 0x0000000b08117210 */ /* 0x000fc400007e440a */
[C---:B------:R-:W-:Y:S02]  /*25c0*/  IADD3 R9, R5.reuse, 0x30, RZ ;  /* 0x0000003005097810 */ /* 0x040fe40007ffe0ff */
[-C--:B------:R-:W-:Y:S02]  /*25d0*/  IADD3 R10, P0, R5, R12.reuse, RZ ;  /* 0x0000000c050a7210 */ /* 0x080fe40007f1e0ff */
[-C--:B------:R-:W-:Y:S02]  /*25e0*/  IADD3 R13, P1, R0, R12.reuse, RZ ;  /* 0x0000000c000d7210 */ /* 0x080fe40007f3e0ff */
[-C--:B------:R-:W-:Y:S02]  /*25f0*/  IADD3 R11, P2, R6, R12.reuse, RZ ;  /* 0x0000000c060b7210 */ /* 0x080fe40007f5e0ff */
[----:B------:R-:W-:Y:S02]  /*2600*/  IADD3 R12, P3, R9, R12, RZ ;  /* 0x0000000c090c7210 */ /* 0x000fe40007f7e0ff */
[----:B------:R-:W-:-:S02]  /*2610*/  LEA.HI.X.SX32 R15, R5, R17, 0x1, P0 ;  /* 0x00000011050f7211 */ /* 0x000fc400000f0eff */
[----:B------:R-:W-:Y:S02]  /*2620*/  LEA R8, P0, R10, c[0x0][0x170], 0x1 ;  /* 0x00005c000a087a11 */ /* 0x000fe400078008ff */
[-C--:B------:R-:W-:Y:S02]  /*2630*/  LEA.HI.X.SX32 R5, R9, R17.reuse, 0x1, P3 ;  /* 0x0000001109057211 */ /* 0x080fe400018f0eff */
[-C--:B------:R-:W-:Y:S02]  /*2640*/  LEA.HI.X.SX32 R16, R0, R17.reuse, 0x1, P1 ;  /* 0x0000001100107211 */ /* 0x080fe400008f0eff */
[----:B------:R-:W-:Y:S02]  /*2650*/  LEA.HI.X.SX32 R14, R6, R17, 0x1, P2 ;  /* 0x00000011060e7211 */ /* 0x000fe400010f0eff */
[----:B------:R-:W-:Y:S02]  /*2660*/  LEA.HI.X R9, R10, c[0x0][0x174], R15, 0x1, P0 ;  /* 0x00005d000a097a11 */ /* 0x000fe400000f0c0f */
[----:B------:R-:W-:-:S02]  /*2670*/  LEA R6, P0, R13, c[0x0][0x170], 0x1 ;  /* 0x00005c000d067a11 */ /* 0x000fc400078008ff */
[----:B------:R-:W-:Y:S02]  /*2680*/  F2FP.BF16.PACK_AB R0, R7, R4 ;  /* 0x000000040700723e */ /* 0x000fe400000010ff */
[----:B------:R-:W-:Y:S02]  /*2690*/  LEA R10, P1, R11, c[0x0][0x170], 0x1 ;  /* 0x00005c000b0a7a11 */ /* 0x000fe400078208ff */
[----:B------:R-:W-:Y:S01]  /*26a0*/  LEA R4, P2, R12, c[0x0][0x170], 0x1 ;  /* 0x00005c000c047a11 */ /* 0x000fe200078408ff */
[----:B------:R0:W-:Y:S01]  /*26b0*/  STG.E.U16 [R8.64], R0 ;  /* 0x0000000008007986 */ /* 0x0001e2000c101524 */
[----:B------:R-:W-:Y:S02]  /*26c0*/  F2FP.BF16.PACK_AB R2, R3, R2 ;  /* 0x000000020302723e */ /* 0x000fe400000010ff */
[----:B------:R-:W-:Y:S02]  /*26d0*/  LEA.HI.X R7, R13, c[0x0][0x174], R16, 0x1, P0 ;  /* 0x00005d000d077a11 */ /* 0x000fe400000f0c10 */
[----:B------:R-:W-:-:S02]  /*26e0*/  PRMT R3, R0, 0x7632, R3 ;  /* 0x0000763200037816 */ /* 0x000fc40000000003 */
[----:B------:R-:W-:Y:S02]  /*26f0*/  LEA.HI.X R11, R11, c[0x0][0x174], R14, 0x1, P1 ;  /* 0x00005d000b0b7a11 */ /* 0x000fe400008f0c0e */
[----:B------:R-:W-:Y:S01]  /*2700*/  LEA.HI.X R5, R12, c[0x0][0x174], R5, 0x1, P2 ;  /* 0x00005d000c057a11 */ /* 0x000fe200010f0c05 */
[----:B------:R-:W-:Y:S01]  /*2710*/  STG.E.U16 [R6.64], R3 ;  /* 0x0000000306007986 */ /* 0x000fe2000c101524 */
[----:B0-----:R-:W-:-:S03]  /*2720*/  PRMT R9, R2, 0x7632, R9 ;  /* 0x0000763202097816 */ /* 0x001fc60000000009 */
[----:B------:R-:W-:Y:S04]  /*2730*/  STG.E.U16 [R10.64], R2 ;  /* 0x000000020a007986 */ /* 0x000fe8000c101524 */
[----:B------:R-:W-:Y:S01]  /*2740*/  STG.E.U16 [R4.64], R9 ;  /* 0x0000000904007986 */ /* 0x000fe2000c101524 */
[----:B------:R-:W-:Y:S05]  /*2750*/  EXIT ;  /* 0x000000000000794d */ /* 0x000fea0003800000 */
.L_x_1143:
[----:B------:R-:W-:Y:S01]  /*2760*/  MOV R2, 0x0 ;  /* 0x0000000000027802 */ /* 0x000fe20000000f00 */
[----:B------:R-:W-:Y:S01]  /*2770*/  HFMA2.MMA R8, -RZ, RZ, 0, 3.2007694244384765625e-05 ;  /* 0x00000219ff087435 */ /* 0x000fe200000001ff */
[----:B------:R-:W-:Y:S01]  /*2780*/  IMAD.MOV.U32 R4, RZ, RZ, c[0x4][0x178] ;  /* 0x01005e00ff047624 */ /* 0x000fe200078e00ff */
[----:B------:R-:W-:Y:S01]  /*2790*/  MOV R5, c[0x4][0x17c] ;  /* 0x01005f0000057a02 */ /* 0x000fe20000000f00 */
[----:B------:R-:W-:Y:S01]  /*27a0*/  IMAD.MOV.U32 R6, RZ, RZ, c[0x4][0x180] ;  /* 0x01006000ff067624 */ /* 0x000fe200078e00ff */
[----:B------:R-:W-:Y:S01]  /*27b0*/  MOV R12, 0x1 ;  /* 0x00000001000c7802 */ /* 0x000fe20000000f00 */
[----:B------:R-:W0:Y:S01]  /*27c0*/  LDC.64 R2, c[0x4][R2] ;  /* 0x0100000002027b82 */ /* 0x000e220000000a00 */
[----:B------:R-:W-:-:S02]  /*27d0*/  IMAD.MOV.U32 R7, RZ, RZ, c[0x4][0x184] ;  /* 0x01006100ff077624 */ /* 0x000fc400078e00ff */
[----:B------:R-:W-:Y:S02]  /*27e0*/  IMAD.MOV.U32 R10, RZ, RZ, c[0x4][0x90] ;  /* 0x01002400ff0a7624 */ /* 0x000fe400078e00ff */
[----:B------:R-:W-:Y:S02]  /*27f0*/  IMAD.MOV.U32 R11, RZ, RZ, c[0x4][0x94] ;  /* 0x01002500ff0b7624 */ /* 0x000fe400078e00ff */
        /* <DEDUP_REMOVED lines=10> */
.L_x_1144:
[----:B------:R-:W-:Y:S01]  /*28a0*/  HFMA2.MMA R6, -RZ, RZ, 0, 9.5367431640625e-07 ;  /* 0x00000010ff067435 */ /* 0x000fe200000001ff */
[----:B------:R-:W-:Y:S01]  /*28b0*/  IMAD.MOV.U32 R5, RZ, RZ, -0x800001 ;  /* 0xff7fffffff057424 */ /* 0x000fe200078e00ff */
[----:B------:R-:W-:Y:S01]  /*28c0*/  MOV R2, 0x2900 ;  /* 0x0000290000027802 */ /* 0x000fe20000000f00 */
[----:B------:R-:W-:Y:S02]  /*28d0*/  IMAD.MOV.U32 R7, RZ, RZ, 0x1f ;  /* 0x0000001fff077424 */ /* 0x000fe400078e00ff */
[----:B------:R-:W-:Y:S02]  /*28e0*/  IMAD.MOV.U32 R8, RZ, RZ, -0x1 ;  /* 0xffffffffff087424 */ /* 0x000fe400078e00ff */
[----:B------:R-:W-:Y:S05]  /*28f0*/  CALL.REL.NOINC `($__internal_25_$__cuda_sm70_shflsync_bfly_p) ;  /* 0x0000014000007944 */ /* 0x000fea0003c00000 */
[----:B-1----:R-:W-:Y:S01]  /*2900*/  MOV R2, R6 ;  /* 0x0000000600027202 */ /* 0x002fe20000000f00 */
[----:B0-----:R-:W-:Y:S05]  /*2910*/  BRA `(.L_x_1170) ;  /* 0xffffddb000007947 */ /* 0x001fea000383ffff */
.L_x_1145:
[----:B------:R-:W-:Y:S01]  /*2920*/  IMAD.MOV.U32 R6, RZ, RZ, 0x8 ;  /* 0x00000008ff067424 */ /* 0x000fe200078e00ff */
[----:B------:R-:W-:Y:S01]  /*2930*/  MOV R8, 0xffffffff ;  /* 0xffffffff00087802 */ /* 0x000fe20000000f00 */
[----:B------:R-:W-:Y:S01]  /*2940*/  IMAD.MOV.U32 R7, RZ, RZ, 0x1f ;  /* 0x0000001fff077424 */ /* 0x000fe200078e00ff */
[----:B------:R-:W-:Y:S02]  /*2950*/  MOV R2, 0x2970 ;  /* 0x0000297000027802 */ /* 0x000fe40000000f00 */
[----:B------:R-:W-:Y:S05]  /*2960*/  CALL.REL.NOINC `($__internal_25_$__cuda_sm70_shflsync_bfly_p) ;  /* 0x000000d000007944 */ /* 0x000fea0003c00000 */
[----:B01----:R-:W-:Y:S01]  /*2970*/  FMNMX.FTZ R5, R5, R6, !PT ;  /* 0x0000000605057209 */ /* 0x003fe20007810000 */
[----:B------:R-:W-:Y:S01]  /*2980*/  IMAD.MOV.U32 R6, RZ, RZ, 0x4 ;  /* 0x00000004ff067424 */ /* 0x000fe200078e00ff */
[----:B------:R-:W-:Y:S01]  /*2990*/  MOV R8, 0xffffffff ;  /* 0xffffffff00087802 */ /* 0x000fe20000000f00 */
[----:B------:R-:W-:Y:S01]  /*29a0*/  IMAD.MOV.U32 R7, RZ, RZ, 0x1f ;  /* 0x0000001fff077424 */ /* 0x000fe200078e00ff */
[----:B------:R-:W-:-:S02]  /*29b0*/  MOV R2, 0x29d0 ;  /* 0x000029d000027802 */ /* 0x000fc40000000f00 */
[----:B------:R-:W-:Y:S05]  /*29c0*/  CALL.REL.NOINC `($__internal_25_$__cuda_sm70_shflsync_bfly_p) ;  /* 0x0000007000007944 */ /* 0x000fea0003c00000 */
[----:B01----:R-:W-:Y:S01]  /*29d0*/  FMNMX.FTZ R5, R5, R6, !PT ;  /* 0x0000000605057209 */ /* 0x003fe20007810000 */
[----:B------:R-:W-:Y:S01]  /*29e0*/  IMAD.MOV.U32 R6, RZ, RZ, 0x2 ;  /* 0x00000002ff067424 */ /* 0x000fe200078e00ff */
[----:B------:R-:W-:Y:S01]  /*29f0*/  MOV R8, 0xffffffff ;  /* 0xffffffff00087802 */ /* 0x000fe20000000f00 */
[----:B------:R-:W-:Y:S01]  /*2a00*/  IMAD.MOV.U32 R7, RZ, RZ, 0x1f ;  /* 0x0000001fff077424 */ /* 0x000fe200078e00ff */
[----:B------:R-:W-:-:S02]  /*2a10*/  MOV R2, 0x2a30 ;  /* 0x00002a3000027802 */ /* 0x000fc40000000f00 */
[----:B------:R-:W-:Y:S05]  /*2a20*/  CALL.REL.NOINC `($__internal_25_$__cuda_sm70_shflsync_bfly_p) ;  /* 0x0000001000007944 */ /* 0x000fea0003c00000 */
[----:B01----:R-:W-:Y:S05]  /*2a30*/  BRA `(.L_x_1171) ;  /* 0xffffdd1000007947 */ /* 0x003fea000383ffff */
        .weak           $__internal_25_$__cuda_sm70_shflsync_bfly_p
        .type           $__internal_25_$__cuda_sm70_shflsync_bfly_p,@function
        .size           $__internal_25_$__cuda_sm70_shflsync_bfly_p,(.L_x_24686 - $__internal_25_$__cuda_sm70_shflsync_bfly_p)
$__internal_25_$__cuda_sm70_shflsync_bfly_p:
[----:B------:R-:W-:Y:S01]  /*2a40*/  IMAD.MOV.U32 R3, RZ, RZ, 0x0 ;  /* 0x00000000ff037424 */ /* 0x000fe200078e00ff */
[----:B------:R-:W-:Y:S04]  /*2a50*/  WARPSYNC R8 ;  /* 0x0000000800007348 */ /* 0x000fe80003800000 */
[----:B------:R0:W1:Y:S01]  /*2a60*/  SHFL.BFLY PT, R6, R5, R6, R7 ;  /* 0x0c00000605067389 */ /* 0x00006200000e0007 */
[----:B------:R-:W-:Y:S05]  /*2a70*/  RET.REL.NODEC R2 `(_ZN4vllm25paged_attention_v2_kernelI13__nv_bfloat16hLi64ELi16ELi128ELNS_18Fp8KVCacheDataTypeE2ELb0ELi512EEEvPfS3_PT_PKS4_PKT0_SA_ifPKiSC_iPKfiiiSE_SE_iiiii) ;  /* 0xffffd58002007950 */ /* 0x000fea0003c3ffff */
.L_x_1172:
        /* <DEDUP_REMOVED lines=16> */
.L_x_24686:


//--------------------- .text._ZN4vllm25paged_attention_v2_kernelI13__nv_bfloat16hLi32ELi16ELi128ELNS_18Fp8KVCacheDataTypeE2ELb0ELi512EEEvPfS3_PT_PKS4_PKT0_SA_ifPKiSC_iPKfiiiSE_SE_iiiii --------------------------
	.section	.text._ZN4vllm25paged_attention_v2_kernelI13__nv_bfloat16hLi32ELi16ELi128ELNS_18Fp8KVCacheDataTypeE2ELb0ELi512EEEvPfS3_PT_PKS4_PKT0_SA_ifPKiSC_iPKfiiiSE_SE_iiiii,"ax",@progbits
	.sectioninfo	@"SHI_REGISTERS=32"
	.align	128
        .global         _ZN4vllm25paged_attention_v2_kernelI13__nv_bfloat16hLi32ELi16ELi128ELNS_18Fp8KVCacheDataTypeE2ELb0ELi512EEEvPfS3_PT_PKS4_PKT0_SA_ifPKiSC_iPKfiiiSE_SE_iiiii
        .type           _ZN4vllm25paged_attention_v2_kernelI13__nv_bfloat16hLi32ELi16ELi128ELNS_18Fp8KVCacheDataTypeE2ELb0ELi512EEEvPfS3_PT_PKS4_PKT0_SA_ifPKiSC_iPKfiiiSE_SE_iiiii,@function
        .size           _ZN4vllm25paged_attention_v2_kernelI13__nv_bfloat16hLi32ELi16ELi128ELNS_18Fp8KVCacheDataTypeE2ELb0ELi512EEEvPfS3_PT_PKS4_PKT0_SA_ifPKiSC_iPKfiiiSE_SE_iiiii,(.L_x_24687 - _ZN4vllm25paged_attention_v2_kernelI13__nv_bfloat16hLi32ELi16ELi128ELNS_18Fp8KVCacheDataTypeE2ELb0ELi512EEEvPfS3_PT_PKS4_PKT0_SA_ifPKiSC_iPKfiiiSE_SE_iiiii)
        .other          _ZN4vllm25paged_attention_v2_kernelI13__nv_bfloat16hLi32ELi16ELi128ELNS_18Fp8KVCacheDataTypeE2ELb0ELi512EEEvPfS3_PT_PKS4_PKT0_SA_ifPKiSC_iPKfiiiSE_SE_iiiii,@"STO_CUDA_ENTRY STV_DEFAULT"
_ZN4vllm25paged_attention_v2_kernelI13__nv_bfloat16hLi32ELi16ELi128ELNS_18Fp8KVCacheDataTypeE2ELb0ELi512EEEvPfS3_PT_PKS4_PKT0_SA_ifPKiSC_iPKfiiiSE_SE_iiiii:
.text._ZN4vllm25paged_attention_v2_kernelI13__nv_bfloat16hLi32ELi16ELi128ELNS_18Fp8KVCacheDataTypeE2ELb0ELi512EEEvPfS3_PT_PKS4_PKT0_SA_ifPKiSC_iPKfiiiSE_SE_iiiii:
[----:B------:R-:W-:Y:S02]  /*0000*/  IMAD.MOV.U32 R1, RZ, RZ, c[0x0][0x28] ;  /* 0x00000a00ff017624 */ /* 0x000fe400078e00ff */
[----:B------:R-:W0:Y:S01]  /*0010*/  S2R R0, SR_CTAID.Y ;  /* 0x0000000000007919 */ /* 0x000e220000002600 */
[----:B------:R-:W-:Y:S01]  /*0020*/  IMAD.MOV.U32 R3, RZ, RZ, 0x4 ;  /* 0x00000004ff037424 */ /* 0x000fe200078e00ff */
[----:B------:R-:W-:-:S03]  /*0030*/  ULDC.64 UR36, c[0x0][0x118] ;  /* 0x0000460000247ab9 */ /* 0x000fc60000000a00 */
[----:B0-----:R-:W-:-:S06]  /*0040*/  IMAD.WIDE R2, R0, R3, c[0x0][0x1a0] ;  /* 0x0000680000027625 */ /* 0x001fcc00078e0203 */
[----:B------:R-:W2:Y:S01]  /*0050*/  LDG.E.CONSTANT R2, [R2.64] ;  /* 0x0000002402027981 */ /* 0x000ea2000c1e9900 */
[----:B------:R-:W0:Y:S02]  /*0060*/  S2UR UR40, SR_CTAID.Z ;  /* 0x00000000002879c3 */ /* 0x000e240000002700 */
[----:B0-----:R-:W-:-:S06]  /*0070*/  USHF.L.U32 UR38, UR40, 0x9, URZ ;  /* 0x0000000928267899 */ /* 0x001fcc000800063f */
[----:B--2---:R-:W-:-:S13]  /*0080*/  ISETP.LE.AND P0, PT, R2, UR38, PT ;  /* 0x0000002602007c0c */ /* 0x004fda000bf03270 */
[----:B------:R-:W-:Y:S05]  /*0090*/  @P0 EXIT ;  /* 0x000000000000094d */ /* 0x000fea0003800000 */
[----:B------:R-:W0:Y:S01]  /*00a0*/  S2R R3, SR_TID.X ;  /* 0x0000000000037919 */ /* 0x000e220000002100 */
[----:B------:R-:W-:Y:S01]  /*00b0*/  IADD3 R4, R2, 0xf, RZ ;  /* 0x0000000f02047810 */ /* 0x000fe20007ffe0ff */
[----:B------:R-:W-:Y:S01]  /*00c0*/  USHF.L.U32 UR39, UR40, 0x5, URZ ;  /* 0x0000000528277899 */ /* 0x000fe2000800063f */
[----:B------:R-:W-:Y:S02]  /*00d0*/  BSSY B0, `(.L_x_1173) ;  /* 0x0000057000007945 */ /* 0x000fe40003800000 */
[----:B------:R-:W-:Y:S01]  /*00e0*/  SHF.R.S32.HI R5, RZ, 0x1f, R4 ;  /* 0x0000001fff057819 */ /* 0x000fe20000011404 */
[----:B------:R-:W-:-:S03]  /*00f0*/  UIADD3 UR4, UR39, 0x20, URZ ;  /* 0x0000002027047890 */ /* 0x000fc6000fffe03f */
[----:B------:R-:W-:Y:S02]  /*0100*/  LEA.HI R4, R5, R4, RZ, 0x4 ;  /* 0x0000000405047211 */ /* 0x000fe400078f20ff */
[----:B------:R-:W1:Y:S02]  /*0110*/  S2R R5, SR_CTAID.X ;  /* 0x0000000000057919 */ /* 0x000e640000002500 */
[----:B------:R-:W-:-:S04]  /*0120*/  SHF.R.S32.HI R4, RZ, 0x4, R4 ;  /* 0x00000004ff047819 */ /* 0x000fc80000011404 */
[----:B------:R-:W-:-:S04]  /*0130*/  IMNMX R9, R4, UR4, PT ;  /* 0x0000000404097c17 */ /* 0x000fc8000b800200 */
[----:B------:R-:W-:Y:S02]  /*0140*/  IADD3 R6, R9, -UR39, RZ ;  /* 0x8000002709067c10 */ /* 0x000fe4000fffe0ff */
[----:B0-----:R-:W-:Y:S02]  /*0150*/  ISETP.GT.AND P0, PT, R3, 0x7, PT ;  /* 0x000000070300780c */ /* 0x001fe40003f04270 */
[----:B------:R-:W-:Y:S02]  /*0160*/  SHF.R.S32.HI R8, RZ, 0x1f, R3 ;  /* 0x0000001fff087819 */ /* 0x000fe40000011403 */
[----:B------:R-:W-:Y:S02]  /*0170*/  LEA R7, R6, UR38, 0x4 ;  /* 0x0000002606077c11 */ /* 0x000fe4000f8e20ff */
[----:B------:R-:W-:Y:S02]  /*0180*/  LEA.HI R10, R8, R3, RZ, 0x5 ;  /* 0x00000003080a7211 */ /* 0x000fe400078f28ff */
[----:B------:R-:W-:-:S02]  /*0190*/  IMNMX R8, R2, R7, PT ;  /* 0x0000000702087217 */ /* 0x000fc40003800200 */
[----:B------:R-:W-:Y:S02]  /*01a0*/  LOP3.LUT R12, R10, 0xffffffe0, RZ, 0xc0, !PT ;  /* 0xffffffe00a0c7812 */ /* 0x000fe400078ec0ff */
[----:B------:R-:W-:Y:S02]  /*01b0*/  SHF.R.S32.HI R6, RZ, 0x5, R10 ;  /* 0x00000005ff067819 */ /* 0x000fe4000001140a */
[----:B------:R-:W-:Y:S01]  /*01c0*/  IADD3 R8, R8, -UR38, RZ ;  /* 0x8000002608087c10 */ /* 0x000fe2000fffe0ff */
[----:B------:R-:W-:Y:S01]  /*01d0*/  IMAD.IADD R7, R3, 0x1, -R12 ;  /* 0x0000000103077824 */ /* 0x000fe200078e0a0c */
[----:B------:R-:W-:Y:S05]  /*01e0*/  @P0 BRA `(.L_x_1174) ;  /* 0x0000045000000947 */ /* 0x000fea0003800000 */
[----:B-1----:R-:W-:Y:S01]  /*01f0*/  LEA.HI R10, R3, R3, RZ, 0x1 ;  /* 0x00000003030a7211 */ /* 0x002fe200078f08ff */
[----:B------:R-:W-:Y:S01]  /*0200*/  IMAD R13, R0, c[0x0][0x1b8], RZ ;  /* 0x00006e00000d7a24 */ /* 0x000fe200078e02ff */
[----:B------:R-:W-:Y:S01]  /*0210*/  SHF.L.U32 R18, R5, 0x5, RZ ;  /* 0x0000000505127819 */ /* 0x000fe200000006ff */
[----:B------:R-:W-:Y:S01]  /*0220*/  BSSY B1, `(.L_x_1175) ;  /* 0x0000024000017945 */ /* 0x000fe20003800000 */
[----:B------:R-:W-:-:S02]  /*0230*/  SHF.R.S32.HI R12, RZ, 0x1, R10 ;  /* 0x00000001ff0c7819 */ /* 0x000fc4000001140a */
[----:B------:R-:W-:Y:S02]  /*0240*/  SHF.R.S32.HI R16, RZ, 0x1f, R13 ;  /* 0x0000001fff107819 */ /* 0x000fe4000001140d */
[C---:B------:R-:W-:Y:S02]  /*0250*/  IMNMX R11, R12.reuse, -0x3c, !PT ;  /* 0xffffffc40c0b7817 */ /* 0x040fe40007800200 */
[----:B------:R-:W-:Y:S02]  /*0260*/  SHF.R.S32.HI R15, RZ, 0x1f, R18 ;  /* 0x0000001fff0f7819 */ /* 0x000fe40000011412 */
[----:B------:R-:W-:-:S04]  /*0270*/  IADD3 R11, -R12, 0x3f, R11 ;  /* 0x0000003f0c0b7810 */ /* 0x000fc80007ffe10b */
[C---:B------:R-:W-:Y:S02]  /*0280*/  LEA.HI R14, R11.reuse, 0x1, RZ, 0x1a ;  /* 0x000000010b0e7811 */ /* 0x040fe400078fd0ff */
[----:B------:R-:W-:Y:S02]  /*0290*/  ISETP.GE.U32.AND P0, PT, R11, 0xc0, PT ;  /* 0x000000c00b00780c */ /* 0x000fe40003f06070 */
[----:B------:R-:W-:Y:S02]  /*02a0*/  LOP3.LUT P1, R17, R14, 0x3, RZ, 0xc0, !PT ;  /* 0x000000030e117812 */ /* 0x000fe4000782c0ff */
[----:B------:R-:W-:-:S05]  /*02b0*/  LOP3.LUT R14, R10, 0xfffffffe, RZ, 0xc0, !PT ;  /* 0xfffffffe0a0e7812 */ /* 0x000fca00078ec0ff */
[----:B------:R-:W-:-:S06]  /*02c0*/  IMAD.IADD R14, R3, 0x1, -R14 ;  /* 0x00000001030e7824 */ /* 0x000fcc00078e0a0e */
[----:B------:R-:W-:Y:S05]  /*02d0*/  @!P1 BRA `(.L_x_1176) ;  /* 0x0000018000009947 */ /* 0x000fea0003800000 */
[----:B------:R-:W-:-:S04]  /*02e0*/  IMAD.SHL.U32 R11, R12, 0x8, RZ ;  /* 0x000000080c0b7824 */ /* 0x000fc800078e00ff */
[C---:B------:R-:W-:Y:S01]  /*02f0*/  IMAD R10, R14.reuse, 0x4, R11 ;  /* 0x000000040e0a7824 */ /* 0x040fe200078e020b */
[----:B------:R-:W-:-:S04]  /*0300*/  LEA R11, R14, R11, 0x5 ;  /* 0x0000000b0e0b7211 */ /* 0x000fc800078e28ff */
        /* <DEDUP_REMOVED lines=8> */
.L_x_1177:
        /* <DEDUP_REMOVED lines=13> */
.L_x_1176:
[----:B------:R-:W-:Y:S05]  /*0460*/  BSYNC B1 ;  /* 0x0000000000017941 */ /* 0x000fea0003800000 */
.L_x_1175:
        /* <DEDUP_REMOVED lines=9> */
[----:B------:R-:W-:-:S03]  /*0500*/  IADD3 R24, R10, 0x400, RZ ;  /* 0x000004000a187810 */ /* 0x000fc60007ffe0ff */
.L_x_1178:
        /* <DEDUP_REMOVED lines=19> */
.L_x_1174:
[----:B-1----:R-:W-:Y:S05]  /*0640*/  BSYNC B0 ;  /* 0x0000000000007941 */ /* 0x002fea0003800000 */
.L_x_1173:
[----:B------:R-:W-:Y:S01]  /*0650*/  IADD3 R10, R6, UR39, RZ ;  /* 0x00000027060a7c10 */ /* 0x000fe2000fffe0ff */
[----:B------:R-:W-:Y:S03]  /*0660*/  BAR.SYNC.DEFER_BLOCKING 0x0 ;  /* 0x0000000000007b1d */ /* 0x000fe60000010000 */
[----:B------:R-:W-:-:S13]  /*0670*/  ISETP.GE.AND P0, PT, R10, R9, PT ;  /* 0x000000090a00720c */ /* 0x000fda0003f06270 */
[----:B------:R-:W-:Y:S05]  /*0680*/  @!P0 BRA `(.L_x_1179) ;  /* 0x00001f1000008947 */ /* 0x000fea0003800000 */
[----:B------:R-:W-:Y:S05]  /*0690*/  BRA.DIV ~URZ, `(.L_x_1180) ;  /* 0x000020427f007947 */ /* 0x000fea000b800000 */
[----:B------:R-:W-:-:S05]  /*06a0*/  IMAD.MOV.U32 R9, RZ, RZ, -0x800001 ;  /* 0xff7fffffff097424 */ /* 0x000fca00078e00ff */
.L_x_1208:
        /* <DEDUP_REMOVED lines=8> */
.L_x_1209:
        /* <DEDUP_REMOVED lines=16> */
[----:B------:R-:W-:Y:S01]  /*0830*/  UIADD3 UR4, -UR39, -0x21, URZ ;  /* 0xffffffdf27047890 */ /* 0x000fe2000fffe13f */
[----:B------:R-:W-:Y:S01]  /*0840*/  LOP3.LUT R10, RZ, R4, RZ, 0x33, !PT ;  /* 0x00000004ff0a7212 */ /* 0x000fe200078e33ff */
[----:B------:R-:W-:Y:S01]  /*0850*/  BSSY B1, `(.L_x_1184) ;  /* 0x000001b000017945 */ /* 0x000fe20003800000 */
[----:B------:R-:W-:Y:S01]  /*0860*/  LOP3.LUT R11, RZ, R2, RZ, 0x33, !PT ;  /* 0x00000002ff0b7212 */ /* 0x000fe200078e33ff */
[----:B0-----:R-:W-:Y:S02]  /*0870*/  IMAD.MOV.U32 R13, RZ, RZ, R3 ;  /* 0x000000ffff0d7224 */ /* 0x001fe400078e0003 */
        /* <DEDUP_REMOVED lines=13> */
.L_x_1186:
        /* <DEDUP_REMOVED lines=11> */
.L_x_1185:
[----:B------:R-:W-:Y:S05]  /*0a00*/  BSYNC B1 ;  /* 0x0000000000017941 */ /* 0x000fea0003800000 */
.L_x_1184:
        /* <DEDUP_REMOVED lines=10> */
.L_x_1189:
[----:B------:R-:W0:Y:S01]  /*0ab0*/  LDS R22, [R14+-0x400] ;  /* 0xfffc00000e167984 */ /* 0x000e220000000800 */
[----:B------:R-:W-:-:S03]  /*0ac0*/  IADD3 R13, R13, 0x800, RZ ;  /* 0x000008000d0d7810 */ /* 0x000fc60007ffe0ff */
[----:B------:R-:W2:Y:S01]  /*0ad0*/  LDS R15, [R14] ;  /* 0x000000000e0f7984 */ /* 0x000ea20000000800 */
[----:B------:R-:W-:-:S03]  /*0ae0*/  ISETP.GE.AND P2, PT, R13, R10, PT ;  /* 0x0000000a0d00720c */ /* 0x000fc60003f46270 */
[----:B------:R-:W3:Y:S04]  /*0af0*/  LDS R20, [R14+0x200] ;  /* 0x000200000e147984 */ /* 0x000ee80000000800 */
[----:B------:R-:W4:Y:S04]  /*0b00*/  LDS R24, [R14+-0x200] ;  /* 0xfffe00000e187984 */ /* 0x000f280000000800 */
[----:B------:R-:W5:Y:S04]  /*0b10*/  LDS R12, [R14+0x800] ;  /* 0x000800000e0c7984 */ /* 0x000f680000000800 */
[----:B------:R-:W1:Y:S04]  /*0b20*/  LDS R18, [R14+0x400] ;  /* 0x000400000e127984 */ /* 0x000e680000000800 */
[----:B------:R-:W1:Y:S04]  /*0b30*/  LDS R16, [R14+0x600] ;  /* 0x000600000e107984 */ /* 0x000e680000000800 */
[----:B------:R-:W1:Y:S04]  /*0b40*/  LDS R28, [R14+0xa00] ;  /* 0x000a00000e1c7984 */ /* 0x000e680000000800 */
[----:B------:R-:W-:Y:S01]  /*0b50*/  LDS R26, [R14+0xc00] ;  /* 0x000c00000e1a7984 */ /* 0x000fe20000000800 */
[----:B01----:R-:W-:-:S02]  /*0b60*/  FADD.FTZ R22, -R9, R22 ;  /* 0x0000001609167221 */ /* 0x003fc40000010100 */
[C---:B--2---:R-:W-:Y:S02]  /*0b70*/  FADD.FTZ R15, -R9.reuse, R15 ;  /* 0x0000000f090f7221 */ /* 0x044fe40000010100 */
[----:B------:R-:W-:Y:S02]  /*0b80*/  FMUL.FTZ R19, R22, 1.4426950216293334961 ;  /* 0x3fb8aa3b16137820 */ /* 0x000fe40000410000 */
[----:B---3--:R-:W-:Y:S01]  /*0b90*/  FADD.FTZ R20, -R9, R20 ;  /* 0x0000001409147221 */ /* 0x008fe20000010100 */
[----:B------:R-:W0:Y:S01]  /*0ba0*/  LDS R22, [R14+0x1000] ;  /* 0x001000000e167984 */ /* 0x000e220000000800 */
[----:B------:R-:W-:Y:S02]  /*0bb0*/  FMUL.FTZ R23, R15, 1.4426950216293334961 ;  /* 0x3fb8aa3b0f177820 */ /* 0x000fe40000410000 */
[----:B----4-:R-:W-:Y:S01]  /*0bc0*/  FADD.FTZ R24, -R9, R24 ;  /* 0x0000001809187221 */ /* 0x010fe20000010100 */
[----:B------:R-:W1:Y:S01]  /*0bd0*/  MUFU.EX2 R19, R19 ;  /* 0x0000001300137308 */ /* 0x000e620000000800 */
[----:B------:R-:W-:-:S02]  /*0be0*/  FMUL.FTZ R15, R20, 1.4426950216293334961 ;  /* 0x3fb8aa3b140f7820 */ /* 0x000fc40000410000 */
[----:B------:R-:W2:Y:S01]  /*0bf0*/  LDS R20, [R14+0x1200] ;  /* 0x001200000e147984 */ /* 0x000ea20000000800 */
[----:B------:R-:W-:Y:S02]  /*0c00*/  FMUL.FTZ R21, R24, 1.4426950216293334961 ;  /* 0x3fb8aa3b18157820 */ /* 0x000fe40000410000 */
[C---:B-----5:R-:W-:Y:S01]  /*0c10*/  FADD.FTZ R27, -R9.reuse, R12 ;  /* 0x0000000c091b7221 */ /* 0x060fe20000010100 */
[----:B------:R-:W3:Y:S01]  /*0c20*/  LDS R24, [R14+0xe00] ;  /* 0x000e00000e187984 */ /* 0x000ee20000000800 */
[C---:B------:R-:W-:Y:S01]  /*0c30*/  FADD.FTZ R18, -R9.reuse, R18 ;  /* 0x0000001209127221 */ /* 0x040fe20000010100 */
[----:B------:R-:W4:Y:S02]  /*0c40*/  MUFU.EX2 R23, R23 ;  /* 0x0000001700177308 */ /* 0x000f240000000800 */
[----:B------:R-:W-:Y:S01]  /*0c50*/  LDS R12, [R14+0x1600] ;  /* 0x001600000e0c7984 */ /* 0x000fe20000000800 */
[----:B------:R-:W-:Y:S02]  /*0c60*/  FMUL.FTZ R25, R18, 1.4426950216293334961 ;  /* 0x3fb8aa3b12197820 */ /* 0x000fe40000410000 */
[----:B------:R-:W-:-:S02]  /*0c70*/  FADD.FTZ R17, -R9, R16 ;  /* 0x0000001009117221 */ /* 0x000fc40000010100 */
[----:B------:R-:W5:Y:S01]  /*0c80*/  LDS R16, [R14+0x1400] ;  /* 0x001400000e107984 */ /* 0x000f620000000800 */
[----:B------:R-:W0:Y:S01]  /*0c90*/  MUFU.EX2 R21, R21 ;  /* 0x0000001500157308 */ /* 0x000e220000000800 */
[----:B-1----:R-:W-:Y:S02]  /*0ca0*/  FADD.FTZ R18, R19, R11 ;  /* 0x0000000b13127221 */ /* 0x002fe40000010000 */
[----:B------:R-:W-:Y:S01]  /*0cb0*/  FMUL.FTZ R17, R17, 1.4426950216293334961 ;  /* 0x3fb8aa3b11117820 */ /* 0x000fe20000410000 */
[----:B------:R1:W-:Y:S04]  /*0cc0*/  STS [R14+-0x400], R19 ;  /* 0xfffc00130e007388 */ /* 0x0003e80000000800 */
[----:B------:R0:W2:Y:S01]  /*0cd0*/  MUFU.EX2 R11, R25 ;  /* 0x00000019000b7308 */ /* 0x0000a20000000800 */
[----:B----4-:R-:W-:Y:S01]  /*0ce0*/  STS [R14], R23 ;  /* 0x000000170e007388 */ /* 0x010fe20000000800 */
[----:B-1----:R-:W-:-:S03]  /*0cf0*/  FMUL.FTZ R19, R27, 1.4426950216293334961 ;  /* 0x3fb8aa3b1b137820 */ /* 0x002fc60000410000 */
[----:B0-----:R0:W-:Y:S01]  /*0d00*/  STS [R14+-0x200], R21 ;  /* 0xfffe00150e007388 */ /* 0x0011e20000000800 */
[C---:B------:R-:W-:Y:S02]  /*0d10*/  FADD.FTZ R25, -R9.reuse, R28 ;  /* 0x0000001c09197221 */ /* 0x040fe40000010100 */
[----:B------:R-:W1:Y:S01]  /*0d20*/  MUFU.EX2 R15, R15 ;  /* 0x0000000f000f7308 */ /* 0x000e620000000800 */
[----:B------:R-:W-:Y:S01]  /*0d30*/  FADD.FTZ R18, R18, R21 ;  /* 0x0000001512127221 */ /* 0x000fe20000010000 */
[----:B------:R-:W4:Y:S01]  /*0d40*/  LDS R28, [R14+0x1800] ;  /* 0x001800000e1c7984 */ /* 0x000f220000000800 */
[----:B------:R-:W-:Y:S02]  /*0d50*/  FADD.FTZ R22, -R9, R22 ;  /* 0x0000001609167221 */ /* 0x000fe40000010100 */
[----:B------:R-:W-:Y:S01]  /*0d60*/  FADD.FTZ R18, R18, R23 ;  /* 0x0000001712127221 */ /* 0x000fe20000010000 */
[----:B--2---:R-:W-:Y:S01]  /*0d70*/  STS [R14+0x400], R11 ;  /* 0x0004000b0e007388 */ /* 0x004fe20000000800 */
[----:B------:R-:W-:Y:S01]  /*0d80*/  FMUL.FTZ R22, R22, 1.4426950216293334961 ;  /* 0x3fb8aa3b16167820 */ /* 0x000fe20000410000 */
[----:B------:R-:W2:Y:S01]  /*0d90*/  MUFU.EX2 R17, R17 ;  /* 0x0000001100117308 */ /* 0x000ea20000000800 */
[----:B0-----:R-:W-:-:S02]  /*0da0*/  FMUL.FTZ R21, R25, 1.4426950216293334961 ;  /* 0x3fb8aa3b19157820 */ /* 0x001fc40000410000 */
[C---:B------:R-:W-:Y:S02]  /*0db0*/  FADD.FTZ R25, -R9.reuse, R26 ;  /* 0x0000001a09197221 */ /* 0x040fe40000010100 */
[----:B------:R-:W0:Y:S01]  /*0dc0*/  LDS R26, [R14+0x1a00] ;  /* 0x001a00000e1a7984 */ /* 0x000e220000000800 */
[C---:B------:R-:W-:Y:S02]  /*0dd0*/  FADD.FTZ R20, -R9.reuse, R20 ;  /* 0x0000001409147221 */ /* 0x040fe40000010100 */
[----:B------:R-:W5:Y:S01]  /*0de0*/  MUFU.EX2 R19, R19 ;  /* 0x0000001300137308 */ /* 0x000f620000000800 */
[----:B---3--:R-:W-:Y:S01]  /*0df0*/  FADD.FTZ R24, -R9, R24 ;  /* 0x0000001809187221 */ /* 0x008fe20000010100 */
[----:B-1----:R1:W-:Y:S01]  /*0e00*/  STS [R14+0x200], R15 ;  /* 0x0002000f0e007388 */ /* 0x0023e20000000800 */
[----:B------:R-:W-:Y:S02]  /*0e10*/  FMUL.FTZ R20, R20, 1.4426950216293334961 ;  /* 0x3fb8aa3b14147820 */ /* 0x000fe40000410000 */
[----:B------:R-:W-:-:S02]  /*0e20*/  FMUL.FTZ R25, R25, 1.4426950216293334961 ;  /* 0x3fb8aa3b19197820 */ /* 0x000fc40000410000 */
[----:B------:R-:W-:Y:S01]  /*0e30*/  FADD.FTZ R18, R18, R15 ;  /* 0x0000000f12127221 */ /* 0x000fe20000010000 */
[----:B------:R-:W3:Y:S01]  /*0e40*/  MUFU.EX2 R21, R21 ;  /* 0x0000001500157308 */ /* 0x000ee20000000800 */
[----:B------:R-:W-:Y:S01]  /*0e50*/  FMUL.FTZ R24, R24, 1.4426950216293334961 ;  /* 0x3fb8aa3b18187820 */ /* 0x000fe20000410000 */
[----:B--2---:R-:W-:Y:S01]  /*0e60*/  STS [R14+0x600], R17 ;  /* 0x000600110e007388 */ /* 0x004fe20000000800 */
[----:B------:R-:W-:Y:S02]  /*0e70*/  FADD.FTZ R18, R18, R11 ;  /* 0x0000000b12127221 */ /* 0x000fe40000010000 */
[----:B-----5:R-:W-:-:S03]  /*0e80*/  FADD.FTZ R16, -R9, R16 ;  /* 0x0000001009107221 */ /* 0x020fc60000010100 */
[----:B------:R2:W5:Y:S01]  /*0e90*/  MUFU.EX2 R29, R20 ;  /* 0x00000014001d7308 */ /* 0x0005620000000800 */
[----:B------:R-:W-:Y:S01]  /*0ea0*/  FMUL.FTZ R16, R16, 1.4426950216293334961 ;  /* 0x3fb8aa3b10107820 */ /* 0x000fe20000410000 */
[----:B------:R-:W-:Y:S06]  /*0eb0*/  STS [R14+0x800], R19 ;  /* 0x000800130e007388 */ /* 0x000fec0000000800 */
[----:B------:R-:W1:Y:S01]  /*0ec0*/  MUFU.EX2 R23, R25 ;  /* 0x0000001900177308 */ /* 0x000e620000000800 */
[C---:B--2---:R-:W-:Y:S01]  /*0ed0*/  FADD.FTZ R20, -R9.reuse, R12 ;  /* 0x0000000c09147221 */ /* 0x044fe20000010100 */
[----:B---3--:R-:W-:Y:S01]  /*0ee0*/  STS [R14+0xa00], R21 ;  /* 0x000a00150e007388 */ /* 0x008fe20000000800 */
[----:B----4-:R-:W-:-:S04]  /*0ef0*/  FADD.FTZ R28, -R9, R28 ;  /* 0x0000001c091c7221 */ /* 0x010fc80000010100 */
[----:B------:R-:W-:Y:S01]  /*0f00*/  FMUL.FTZ R28, R28, 1.4426950216293334961 ;  /* 0x3fb8aa3b1c1c7820 */ /* 0x000fe20000410000 */
[----:B------:R2:W3:Y:S01]  /*0f10*/  MUFU.EX2 R25, R24 ;  /* 0x0000001800197308 */ /* 0x0004e20000000800 */
[----:B-----5:R-:W-:Y:S01]  /*0f20*/  STS [R14+0x1200], R29 ;  /* 0x0012001d0e007388 */ /* 0x020fe20000000800 */
[----:B0-----:R-:W-:-:S06]  /*0f30*/  FADD.FTZ R26, -R9, R26 ;  /* 0x0000001a091a7221 */ /* 0x001fcc0000010100 */
[----:B------:R-:W0:Y:S01]  /*0f40*/  MUFU.EX2 R27, R22 ;  /* 0x00000016001b7308 */ /* 0x000e220000000800 */
[----:B--2---:R-:W-:Y:S01]  /*0f50*/  FMUL.FTZ R24, R20, 1.4426950216293334961 ;  /* 0x3fb8aa3b14187820 */ /* 0x004fe20000410000 */
[----:B-1----:R-:W-:Y:S01]  /*0f60*/  STS [R14+0xc00], R23 ;  /* 0x000c00170e007388 */ /* 0x002fe20000000800 */
[----:B------:R-:W-:Y:S02]  /*0f70*/  FADD.FTZ R20, R18, R17 ;  /* 0x0000001112147221 */ /* 0x000fe40000010000 */
[----:B------:R-:W-:Y:S02]  /*0f80*/  FMUL.FTZ R15, R26, 1.4426950216293334961 ;  /* 0x3fb8aa3b1a0f7820 */ /* 0x000fe40000410000 */
[----:B------:R-:W-:Y:S01]  /*0f90*/  FADD.FTZ R20, R20, R19 ;  /* 0x0000001314147221 */ /* 0x000fe20000010000 */
[----:B------:R-:W1:Y:S01]  /*0fa0*/  MUFU.EX2 R12, R16 ;  /* 0x00000010000c7308 */ /* 0x000e620000000800 */
[----:B---3--:R-:W-:Y:S02]  /*0fb0*/  STS [R14+0xe00], R25 ;  /* 0x000e00190e007388 */ /* 0x008fe40000000800 */
[----:B------:R-:W-:-:S04]  /*0fc0*/  FADD.FTZ R20, R20, R21 ;  /* 0x0000001514147221 */ /* 0x000fc80000010000 */
[----:B------:R-:W-:Y:S01]  /*0fd0*/  FADD.FTZ R20, R20, R23 ;  /* 0x0000001714147221 */ /* 0x000fe20000010000 */
[----:B------:R-:W2:Y:S01]  /*0fe0*/  MUFU.EX2 R16, R24 ;  /* 0x0000001800107308 */ /* 0x000ea20000000800 */
[----:B0-----:R-:W-:Y:S02]  /*0ff0*/  STS [R14+0x1000], R27 ;  /* 0x0010001b0e007388 */ /* 0x001fe40000000800 */
[----:B------:R-:W-:-:S04]  /*1000*/  FADD.FTZ R20, R20, R25 ;  /* 0x0000001914147221 */ /* 0x000fc80000010000 */
[----:B------:R-:W-:Y:S01]  /*1010*/  FADD.FTZ R20, R20, R27 ;  /* 0x0000001b14147221 */ /* 0x000fe20000010000 */
[----:B------:R-:W0:Y:S01]  /*1020*/  MUFU.EX2 R18, R28 ;  /* 0x0000001c00127308 */ /* 0x000e220000000800 */
[----:B-1----:R-:W-:Y:S02]  /*1030*/  STS [R14+0x1400], R12 ;  /* 0x0014000c0e007388 */ /* 0x002fe40000000800 */
[----:B------:R-:W-:-:S04]  /*1040*/  FADD.FTZ R11, R20, R29 ;  /* 0x0000001d140b7221 */ /* 0x000fc80000010000 */
[----:B------:R-:W-:Y:S01]  /*1050*/  FADD.FTZ R11, R11, R12 ;  /* 0x0000000c0b0b7221 */ /* 0x000fe20000010000 */
[----:B------:R-:W1:Y:S01]  /*1060*/  MUFU.EX2 R15, R15 ;  /* 0x0000000f000f7308 */ /* 0x000e620000000800 */
[----:B--2---:R-:W-:Y:S02]  /*1070*/  STS [R14+0x1600], R16 ;  /* 0x001600100e007388 */ /* 0x004fe40000000800 */
[----:B------:R-:W-:-:S04]  /*1080*/  FADD.FTZ R11, R11, R16 ;  /* 0x000000100b0b7221 */ /* 0x000fc80000010000 */
[----:B0-----:R-:W-:Y:S01]  /*1090*/  FADD.FTZ R20, R11, R18 ;  /* 0x000000120b147221 */ /* 0x001fe20000010000 */
[----:B------:R-:W-:Y:S04]  /*10a0*/  STS [R14+0x1800], R18 ;  /* 0x001800120e007388 */ /* 0x000fe80000000800 */
[----:B-1----:R0:W-:Y:S01]  /*10b0*/  STS [R14+0x1a00], R15 ;  /* 0x001a000f0e007388 */ /* 0x0021e20000000800 */
[----:B------:R-:W-:Y:S01]  /*10c0*/  FADD.FTZ R11, R20, R15 ;  /* 0x0000000f140b7221 */ /* 0x000fe20000010000 */
[----:B0-----:R-:W-:Y:S01]  /*10d0*/  IADD3 R14, R14, 0x2000, RZ ;  /* 0x000020000e0e7810 */ /* 0x001fe20007ffe0ff */
[----:B------:R-:W-:Y:S05]  /*10e0*/  @!P2 BRA `(.L_x_1189) ;  /* 0xfffff9c00000a947 */ /* 0x000fea000383ffff */
.L_x_1188:
[----:B------:R-:W-:Y:S05]  /*10f0*/  BSYNC B1 ;  /* 0x0000000000017941 */ /* 0x000fea0003800000 */
.L_x_1187:
        /* <DEDUP_REMOVED lines=25> */
[C---:B------:R-:W-:Y:S02]  /*1290*/  FADD.FTZ R10, -R9.reuse, R10 ;  /* 0x0000000a090a7221 */ /* 0x040fe40000010100 */
[----:B------:R-:W-:Y:S02]  /*12a0*/  FMUL.FTZ R18, R18, 1.4426950216293334961 ;  /* 0x3fb8aa3b12127820 */ /* 0x000fe40000410000 */
[C---:B------:R-:W-:Y:S02]  /*12b0*/  FADD.FTZ R16, -R9.reuse, R16 ;  /* 0x0000001009107221 */ /* 0x040fe40000010100 */
[----:B------:R-:W-:Y:S01]  /*12c0*/  FMUL.FTZ R20, R10, 1.4426950216293334961 ;  /* 0x3fb8aa3b0a147820 */ /* 0x000fe20000410000 */
[----:B------:R-:W2:Y:S01]  /*12d0*/  MUFU.EX2 R19, R19 ;  /* 0x0000001300137308 */ /* 0x000ea20000000800 */
[----:B------:R-:W-:Y:S01]  /*12e0*/  FMUL.FTZ R16, R16, 1.4426950216293334961 ;  /* 0x3fb8aa3b10107820 */ /* 0x000fe20000410000 */
[----:B0-----:R-:W-:Y:S01]  /*12f0*/  STS [R14+-0x400], R15 ;  /* 0xfffc000f0e007388 */ /* 0x001fe20000000800 */
[----:B------:R-:W-:-:S02]  /*1300*/  FADD.FTZ R12, -R9, R12 ;  /* 0x0000000c090c7221 */ /* 0x000fc40000010100 */
[----:B------:R-:W-:Y:S02]  /*1310*/  FADD.FTZ R10, R11, R15 ;  /* 0x0000000f0b0a7221 */ /* 0x000fe40000010000 */
        /* <DEDUP_REMOVED lines=21> */
.L_x_1191:
[----:B------:R-:W-:Y:S05]  /*1470*/  BSYNC B1 ;  /* 0x0000000000017941 */ /* 0x000fea0003800000 */
.L_x_1190:
        /* <DEDUP_REMOVED lines=26> */
.L_x_1183:
[----:B------:R-:W-:Y:S05]  /*1620*/  BSYNC B0 ;  /* 0x0000000000007941 */ /* 0x000fea0003800000 */
.L_x_1182:
        /* <DEDUP_REMOVED lines=24> */
[----:B------:R-:W-:Y:S01]  /*17b0*/  UIADD3 UR4, -UR39, -0x21, URZ ;  /* 0xffffffdf27047890 */ /* 0x000fe2000fffe13f */
[----:B------:R-:W-:Y:S01]  /*17c0*/  LOP3.LUT R4, RZ, R4, RZ, 0x33, !PT ;  /* 0x00000004ff047212 */ /* 0x000fe200078e33ff */
[----:B------:R-:W-:Y:S01]  /*17d0*/  BSSY B1, `(.L_x_1194) ;  /* 0x0000019000017945 */ /* 0x000fe20003800000 */
[----:B------:R-:W-:-:S03]  /*17e0*/  LOP3.LUT R11, RZ, R2, RZ, 0x33, !PT ;  /* 0x00000002ff0b7212 */ /* 0x000fc600078e33ff */
[----:B------:R-:W-:-:S04]  /*17f0*/  IMNMX R4, R4, UR4, !PT ;  /* 0x0000000404047c17 */ /* 0x000fc8000f800200 */
[----:B------:R-:W-:-:S04]  /*1800*/  LEA R4, R4, 0xf, 0x4 ;  /* 0x0000000f04047811 */ /* 0x000fc800078e20ff */
[----:B------:R-:W-:Y:S01]  /*1810*/  IMNMX R4, R4, R11, !PT ;  /* 0x0000000b04047217 */ /* 0x000fe20007800200 */
[----:B------:R-:W-:-:S03]  /*1820*/  IMAD.MOV.U32 R11, RZ, RZ, R3 ;  /* 0x000000ffff0b7224 */ /* 0x000fc600078e0003 */
        /* <DEDUP_REMOVED lines=8> */
[----:B------:R-:W-:Y:S01]  /*18b0*/  MOV R4, R12 ;  /* 0x0000000c00047202 */ /* 0x000fe20000000f00 */
[----:B------:R-:W-:Y:S01]  /*18c0*/  IMAD.MOV.U32 R11, RZ, RZ, R3 ;  /* 0x000000ffff0b7224 */ /* 0x000fe200078e0003 */
[----:B------:R-:W-:-:S05]  /*18d0*/  LEA R12, R3, 0x60, 0x2 ;  /* 0x00000060030c7811 */ /* 0x000fca00078e10ff */
.L_x_1196:
        /* <DEDUP_REMOVED lines=8> */
.L_x_1195:
[----:B------:R-:W-:Y:S05]  /*1960*/  BSYNC B1 ;  /* 0x0000000000017941 */ /* 0x000fea0003800000 */
.L_x_1194:
        /* <DEDUP_REMOVED lines=10> */
.L_x_1199:
        /* <DEDUP_REMOVED lines=25> */
[----:B------:R-:W-:Y:S01]  /*1ba0*/  STS [R4], R15 ;  /* 0x0000000f04007388 */ /* 0x000fe20000000800 */
[----:B------:R-:W-:-:S03]  /*1bb0*/  FMUL.FTZ R23, R2, R23 ;  /* 0x0000001702177220 */ /* 0x000fc60000410000 */
[----:B------:R-:W-:Y:S01]  /*1bc0*/  STS [R4+0x200], R17 ;  /* 0x0002001104007388 */ /* 0x000fe20000000800 */
[----:B------:R-:W-:-:S03]  /*1bd0*/  FMUL.FTZ R29, R2, R29 ;  /* 0x0000001d021d7220 */ /* 0x000fc60000410000 */
[----:B------:R2:W-:Y:S01]  /*1be0*/  STS [R4+0x400], R13 ;  /* 0x0004000d04007388 */ /* 0x0005e20000000800 */
[----:B------:R-:W-:-:S03]  /*1bf0*/  FMUL.FTZ R27, R2, R27 ;  /* 0x0000001b021b7220 */ /* 0x000fc60000410000 */
[----:B------:R1:W-:Y:S01]  /*1c00*/  STS [R4+0x600], R19 ;  /* 0x0006001304007388 */ /* 0x0003e20000000800 */
[----:B0-----:R-:W-:-:S03]  /*1c10*/  FMUL.FTZ R25, R2, R25 ;  /* 0x0000001902197220 */ /* 0x001fc60000410000 */
[----:B------:R-:W-:Y:S01]  /*1c20*/  STS [R4+-0x400], R24 ;  /* 0xfffc001804007388 */ /* 0x000fe20000000800 */
[----:B--2---:R-:W-:-:S03]  /*1c30*/  FMUL.FTZ R13, R2, R22 ;  /* 0x00000016020d7220 */ /* 0x004fc60000410000 */
[----:B------:R-:W-:Y:S01]  /*1c40*/  STS [R4+-0x200], R26 ;  /* 0xfffe001a04007388 */ /* 0x000fe20000000800 */
        /* <DEDUP_REMOVED lines=16> */
.L_x_1198:
[----:B------:R-:W-:Y:S05]  /*1d50*/  BSYNC B1 ;  /* 0x0000000000017941 */ /* 0x000fea0003800000 */
.L_x_1197:
        /* <DEDUP_REMOVED lines=31> */
.L_x_1201:
[----:B------:R-:W-:Y:S05]  /*1f50*/  BSYNC B1 ;  /* 0x0000000000017941 */ /* 0x000fea0003800000 */
.L_x_1200:
        /* <DEDUP_REMOVED lines=14> */
.L_x_1193:
[----:B------:R-:W-:Y:S05]  /*2040*/  BSYNC B0 ;  /* 0x0000000000007941 */ /* 0x000fea0003800000 */
.L_x_1192:
[----:B------:R-:W-:Y:S01]  /*2050*/  BAR.SYNC.DEFER_BLOCKING 0x0 ;  /* 0x0000000000007b1d */ /* 0x000fe20000010000 */
[----:B------:R-:W-:Y:S02]  /*2060*/  ISETP.NE.AND P5, PT, R3, RZ, PT ;  /* 0x000000ff0300720c */ /* 0x000fe40003fa5270 */
[----:B0-----:R-:W-:Y:S02]  /*2070*/  LOP3.LUT R2, R7, 0x1, RZ, 0xc0, !PT ;  /* 0x0000000107027812 */ /* 0x001fe400078ec0ff */
[----:B------:R-:W-:Y:S01]  /*2080*/  LOP3.LUT R4, R3, 0xffffffc0, RZ, 0xc0, !PT ;  /* 0xffffffc003047812 */ /* 0x000fe200078ec0ff */
[----:B------:R-:W-:Y:S01]  /*2090*/  BSSY B0, `(.L_x_1202) ;  /* 0x000001b000007945 */ /* 0x000fe20003800000 */
[----:B------:R-:W-:-:S02]  /*20a0*/  ISETP.NE.AND P0, PT, R2, RZ, PT ;  /* 0x000000ff0200720c */ /* 0x000fc40003f05270 */
[----:B------:R-:W-:Y:S02]  /*20b0*/  IADD3 R8, R3, 0x1f, RZ ;  /* 0x0000001f03087810 */ /* 0x000fe40007ffe0ff */
[----:B------:R-:W-:Y:S02]  /*20c0*/  LEA.HI R7, R7, R7, RZ, 0x1 ;  /* 0x0000000707077211 */ /* 0x000fe400078f08ff */
[----:B------:R-:W-:Y:S02]  /*20d0*/  ISETP.NE.OR P2, PT, R4, 0x40, P0 ;  /* 0x000000400400780c */ /* 0x000fe40000745670 */
[C---:B------:R-:W-:Y:S02]  /*20e0*/  ISETP.GT.OR P3, PT, R3.reuse, 0x3f, P0 ;  /* 0x0000003f0300780c */ /* 0x040fe40000764670 */
[C---:B------:R-:W-:Y:S02]  /*20f0*/  ISETP.GT.OR P4, PT, R3.reuse, 0x1f, P0 ;  /* 0x0000001f0300780c */ /* 0x040fe40000784670 */
[----:B------:R-:W-:-:S02]  /*2100*/  LOP3.LUT R4, R3, 0xffffffe0, RZ, 0xc0, !PT ;  /* 0xffffffe003047812 */ /* 0x000fc400078ec0ff */
[----:B------:R-:W-:Y:S02]  /*2110*/  ISETP.GT.U32.AND P1, PT, R8, 0x3e, PT ;  /* 0x0000003e0800780c */ /* 0x000fe40003f24070 */
[----:B------:R-:W-:Y:S01]  /*2120*/  SHF.R.S32.HI R3, RZ, 0x1, R7 ;  /* 0x00000001ff037819 */ /* 0x000fe20000011407 */
[----:B------:R-:W-:Y:S05]  /*2130*/  @P5 BRA `(.L_x_1203) ;  /* 0x0000010000005947 */ /* 0x000fea0003800000 */
[----:B------:R-:W-:Y:S01]  /*2140*/  IMAD R2, R0, c[0x0][0xc], RZ ;  /* 0x0000030000027a24 */ /* 0x000fe200078e02ff */
[----:B------:R-:W-:Y:S01]  /*2150*/  USHF.R.S32.HI UR4, URZ, 0x1f, UR40 ;  /* 0x0000001f3f047899 */ /* 0x000fe20008011428 */
[----:B------:R-:W-:Y:S02]  /*2160*/  IMAD R7, R5, c[0x0][0x14], RZ ;  /* 0x0000050005077a24 */ /* 0x000fe400078e02ff */
[----:B------:R-:W-:-:S03]  /*2170*/  IMAD R2, R2, c[0x0][0x14], RZ ;  /* 0x0000050002027a24 */ /* 0x000fc600078e02ff */
[--C-:B------:R-:W-:Y:S02]  /*2180*/  SHF.R.S32.HI R11, RZ, 0x1f, R7.reuse ;  /* 0x0000001fff0b7819 */ /* 0x100fe40000011407 */
[----:B------:R-:W-:Y:S02]  /*2190*/  IADD3 R7, P5, P6, R2, UR40, R7 ;  /* 0x0000002802077c10 */ /* 0x000fe4000febe007 */
[----:B------:R-:W-:Y:S02]  /*21a0*/  SHF.R.S32.HI R2, RZ, 0x1f, R2 ;  /* 0x0000001fff027819 */ /* 0x000fe40000011402 */
[----:B------:R-:W-:Y:S02]  /*21b0*/  SHF.L.U32 R14, R7, 0x2, RZ ;  /* 0x00000002070e7819 */ /* 0x000fe400000006ff */
[----:B------:R-:W-:Y:S02]  /*21c0*/  IADD3.X R2, R2, UR4, R11, P5, P6 ;  /* 0x0000000402027c10 */ /* 0x000fe4000afec40b */
[----:B------:R-:W-:-:S02]  /*21d0*/  IADD3 R12, P5, R14, c[0x0][0x168], RZ ;  /* 0x00005a000e0c7a10 */ /* 0x000fc40007fbe0ff */
[----:B------:R-:W-:Y:S02]  /*21e0*/  SHF.L.U64.HI R2, R7, 0x2, R2 ;  /* 0x0000000207027819 */ /* 0x000fe40000010202 */
[----:B------:R-:W-:Y:S02]  /*21f0*/  IADD3 R14, P6, R14, c[0x0][0x160], RZ ;  /* 0x000058000e0e7a10 */ /* 0x000fe40007fde0ff */
[C---:B------:R-:W-:Y:S02]  /*2200*/  IADD3.X R13, R2.reuse, c[0x0][0x16c], RZ, P5, !PT ;  /* 0x00005b00020d7a10 */ /* 0x040fe40002ffe4ff */
[----:B------:R-:W-:-:S03]  /*2210*/  IADD3.X R15, R2, c[0x0][0x164], RZ, P6, !PT ;  /* 0x00005900020f7a10 */ /* 0x000fc600037fe4ff */
[----:B-1----:R0:W-:Y:S04]  /*2220*/  STG.E [R12.64], R9 ;  /* 0x000000090c007986 */ /* 0x0021e8000c101924 */
[----:B------:R0:W-:Y:S02]  /*2230*/  STG.E [R14.64], R10 ;  /* 0x0000000a0e007986 */ /* 0x0001e4000c101924 */
.L_x_1203:
[----:B------:R-:W-:Y:S05]  /*2240*/  BSYNC B0 ;  /* 0x0000000000007941 */ /* 0x000fea0003800000 */
.L_x_1202:
[----:B------:R-:W-:Y:S01]  /*2250*/  BAR.SYNC.DEFER_BLOCKING 0x0 ;  /* 0x0000000000007b1d */ /* 0x000fe20000010000 */
[----:B------:R-:W-:Y:S01]  /*2260*/  ISETP.NE.OR P5, PT, R4, 0x20, P0 ;  /* 0x000000200400780c */ /* 0x000fe200007a5670 */
[----:B------:R-:W-:Y:S02]  /*2270*/  IMAD.MOV.U32 R4, RZ, RZ, RZ ;  /* 0x000000ffff047224 */ /* 0x000fe400078e00ff */
[----:B------:R-:W-:Y:S02]  /*2280*/  IMAD R6, R6, 0x20, R3 ;  /* 0x0000002006067824 */ /* 0x000fe400078e0203 */
[----:B------:R-:W-:Y:S01]  /*2290*/  IMAD.MOV.U32 R7, RZ, RZ, RZ ;  /* 0x000000ffff077224 */ /* 0x000fe200078e00ff */
[----:B------:R-:W-:Y:S02]  /*22a0*/  BSSY B0, `(.L_x_1204) ;  /* 0x0000009000007945 */ /* 0x000fe40003800000 */
[----:B------:R2:W-:Y:S04]  /*22b0*/  @!P2 STS [R6.X4+-0xa0], R4 ;  /* 0xffff60040600a388 */ /* 0x0005e80000004800 */
[----:B------:R2:W-:Y:S04]  /*22c0*/  @!P2 STS [R6.X4+-0x60], R7 ;  /* 0xffffa0070600a388 */ /* 0x0005e80000004800 */
[----:B------:R-:W-:Y:S06]  /*22d0*/  BAR.SYNC.DEFER_BLOCKING 0x0 ;  /* 0x0000000000007b1d */ /* 0x000fec0000010000 */
[----:B------:R-:W-:Y:S05]  /*22e0*/  @P3 BRA `(.L_x_1205) ;  /* 0x0000004000003947 */ /* 0x000fea0003800000 */
[----:B012---:R-:W0:Y:S04]  /*22f0*/  LDS R9, [R6.X4+0x60] ;  /* 0x0000600006097984 */ /* 0x007e280000004800 */
[----:B------:R-:W1:Y:S01]  /*2300*/  @!P0 LDS R2, [R6.X4+0xa0] ;  /* 0x0000a00006028984 */ /* 0x000e620000004800 */
[----:B0-----:R-:W-:-:S02]  /*2310*/  FADD.FTZ R4, R4, R9 ;  /* 0x0000000904047221 */ /* 0x001fc40000010000 */
[----:B-1----:R-:W-:Y:S02]  /*2320*/  @!P0 FADD.FTZ R7, R7, R2 ;  /* 0x0000000207078221 */ /* 0x002fe40000010000 */
.L_x_1205:
[----:B--2---:R-:W-:Y:S05]  /*2330*/  BSYNC B0 ;  /* 0x0000000000007941 */ /* 0x004fea0003800000 */
.L_x_1204:
[----:B------:R-:W-:Y:S06]  /*2340*/  BAR.SYNC.DEFER_BLOCKING 0x0 ;  /* 0x0000000000007b1d */ /* 0x000fec0000010000 */
[----:B------:R-:W-:Y:S01]  /*2350*/  BSSY B0, `(.L_x_1206) ;  /* 0x0000009000007945 */ /* 0x000fe20003800000 */
[----:B------:R2:W-:Y:S04]  /*2360*/  @!P5 STS [R6.X4+-0x20], R4 ;  /* 0xffffe0040600d388 */ /* 0x0005e80000004800 */
[----:B------:R2:W-:Y:S04]  /*2370*/  @!P5 STS [R6.X4+0x20], R7 ;  /* 0x000020070600d388 */ /* 0x0005e80000004800 */
[----:B------:R-:W-:Y:S06]  /*2380*/  BAR.SYNC.DEFER_BLOCKING 0x0 ;  /* 0x0000000000007b1d */ /* 0x000fec0000010000 */
[----:B------:R-:W-:Y:S05]  /*2390*/  @P4 BRA `(.L_x_1207) ;  /* 0x0000004000004947 */ /* 0x000fea0003800000 */
[----:B012---:R-:W0:Y:S04]  /*23a0*/  LDS R9, [R6.X4+0x60] ;  /* 0x0000600006097984 */ /* 0x007e280000004800 */
[----:B------:R-:W1:Y:S01]  /*23b0*/  @!P0 LDS R2, [R6.X4+0xa0] ;  /* 0x0000a00006028984 */ /* 0x000e620000004800 */
[----:B0-----:R-:W-:-:S02]  /*23c0*/  FADD.FTZ R4, R4, R9 ;  /* 0x0000000904047221 */ /* 0x001fc40000010000 */
[----:B-1----:R-:W-:Y:S02]  /*23d0*/  @!P0 FADD.FTZ R7, R7, R2 ;  /* 0x0000000207078221 */ /* 0x002fe40000010000 */
.L_x_1207:
[----:B--2---:R-:W-:Y:S05]  /*23e0*/  BSYNC B0 ;  /* 0x0000000000007941 */ /* 0x004fea0003800000 */
.L_x_1206:
[----:B------:R-:W-:Y:S06]  /*23f0*/  BAR.SYNC.DEFER_BLOCKING 0x0 ;  /* 0x0000000000007b1d */ /* 0x000fec0000010000 */
[----:B------:R-:W-:Y:S05]  /*2400*/  @P1 EXIT ;  /* 0x000000000000194d */ /* 0x000fea0003800000 */
[----:B------:R-:W-:Y:S01]  /*2410*/  IMAD R0, R0, c[0x0][0xc], RZ ;  /* 0x0000030000007a24 */ /* 0x000fe200078e02ff */
[----:B------:R-:W-:Y:S01]  /*2420*/  USHF.R.S32.HI UR4, URZ, 0x1f, UR39 ;  /* 0x0000001f3f047899 */ /* 0x000fe20008011427 */
[----:B------:R-:W-:Y:S02]  /*2430*/  IMAD R5, R5, c[0x0][0x14], RZ ;  /* 0x0000050005057a24 */ /* 0x000fe400078e02ff */
[----:B------:R-:W-:-:S03]  /*2440*/  IMAD R0, R0, c[0x0][0x14], RZ ;  /* 0x0000050000007a24 */ /* 0x000fc600078e02ff */
[----:B------:R-:W-:Y:S01]  /*2450*/  SHF.L.U32 R5, R5, 0x5, RZ ;  /* 0x0000000505057819 */ /* 0x000fe200000006ff */
[----:B------:R-:W-:-:S03]  /*2460*/  IMAD.SHL.U32 R0, R0, 0x20, RZ ;  /* 0x0000002000007824 */ /* 0x000fc600078e00ff */
[--C-:B01----:R-:W-:Y:S02]  /*2470*/  SHF.R.S32.HI R9, RZ, 0x1f, R5.reuse ;  /* 0x0000001fff097819 */ /* 0x103fe40000011405 */
[----:B------:R-:W-:Y:S02]  /*2480*/  IADD3 R5, P1, P2, R0, UR39, R5 ;  /* 0x0000002700057c10 */ /* 0x000fe4000fa3e005 */
[----:B------:R-:W-:-:S04]  /*2490*/  SHF.R.S32.HI R0, RZ, 0x1f, R0 ;  /* 0x0000001fff007819 */ /* 0x000fc80000011400 */
[----:B------:R-:W-:Y:S01]  /*24a0*/  IADD3.X R9, R0, UR4, R9, P1, P2 ;  /* 0x0000000400097c10 */ /* 0x000fe20008fe4409 */
[----:B------:R-:W-:Y:S06]  /*24b0*/  @P0 EXIT ;  /* 0x000000000000094d */ /* 0x000fec0003800000 */
[C---:B------:R-:W-:Y:S02]  /*24c0*/  IADD3 R0, R3.reuse, 0x10, RZ ;  /* 0x0000001003007810 */ /* 0x040fe40007ffe0ff */
[CC--:B------:R-:W-:Y:S02]  /*24d0*/  IADD3 R6, P0, R3.reuse, R5.reuse, RZ ;  /* 0x0000000503067210 */ /* 0x0c0fe40007f1e0ff */
[C---:B------:R-:W-:Y:S02]  /*24e0*/  IADD3 R5, P1, R0.reuse, R5, RZ ;  /* 0x0000000500057210 */ /* 0x040fe40007f3e0ff */
[-C--:B------:R-:W-:Y:S02]  /*24f0*/  LEA.HI.X.SX32 R3, R3, R9.reuse, 0x1, P0 ;  /* 0x0000000903037211 */ /* 0x080fe400000f0eff */
[----:B------:R-:W-:Y:S02]  /*2500*/  LEA.HI.X.SX32 R0, R0, R9, 0x1, P1 ;  /* 0x0000000900007211 */ /* 0x000fe400008f0eff */
[----:B------:R-:W-:-:S02]  /*2510*/  F2FP.BF16.PACK_AB R7, R7, R4 ;  /* 0x000000040707723e */ /* 0x000fc400000010ff */
[C---:B------:R-:W-:Y:S02]  /*2520*/  LEA R2, P0, R6.reuse, c[0x0][0x170], 0x1 ;  /* 0x00005c0006027a11 */ /* 0x040fe400078008ff */
[C---:B------:R-:W-:Y:S02]  /*2530*/  LEA R4, P1, R5.reuse, c[0x0][0x170], 0x1 ;  /* 0x00005c0005047a11 */ /* 0x040fe400078208ff */
[----:B------:R-:W-:Y:S02]  /*2540*/  LEA.HI.X R3, R6, c[0x0][0x174], R3, 0x1, P0 ;  /* 0x00005d0006037a11 */ /* 0x000fe400000f0c03 */
[--C-:B------:R-:W-:Y:S02]  /*2550*/  LEA.HI.X R5, R5, c[0x0][0x174], R0.reuse, 0x1, P1 ;  /* 0x00005d0005057a11 */ /* 0x100fe400008f0c00 */
[----:B------:R-:W-:Y:S01]  /*2560*/  PRMT R0, R7, 0x7632, R0 ;  /* 0x0000763207007816 */ /* 0x000fe20000000000 */
[----:B------:R-:W-:Y:S04]  /*2570*/  STG.E.U16 [R2.64], R7 ;  /* 0x0000000702007986 */ /* 0x000fe8000c101524 */
[----:B------:R-:W-:Y:S01]  /*2580*/  STG.E.U16 [R4.64], R0 ;  /* 0x0000000004007986 */ /* 0x000fe2000c101524 */
[----:B------:R-:W-:Y:S05]  /*2590*/  EXIT ;  /* 0x000000000000794d */ /* 0x000fea0003800000 */
.L_x_1179:
        /* <DEDUP_REMOVED lines=20> */
.L_x_1180:
[----:B------:R-:W-:Y:S01]  /*26e0*/  HFMA2.MMA R14, -RZ, RZ, 0, 9.5367431640625e-07 ;  /* 0x00000010ff0e7435 */ /* 0x000fe200000001ff */
[----:B------:R-:W-:Y:S01]  /*26f0*/  IMAD.MOV.U32 R13, RZ, RZ, -0x800001 ;  /* 0xff7fffffff0d7424 */ /* 0x000fe200078e00ff */
[----:B------:R-:W-:Y:S01]  /*2700*/  MOV R10, 0x2740 ;  /* 0x00002740000a7802 */ /* 0x000fe20000000f00 */
[----:B------:R-:W-:Y:S02]  /*2710*/  IMAD.MOV.U32 R9, RZ, RZ, 0x1f ;  /* 0x0000001fff097424 */ /* 0x000fe400078e00ff */
[----:B------:R-:W-:Y:S02]  /*2720*/  IMAD.MOV.U32 R16, RZ, RZ, -0x1 ;  /* 0xffffffffff107424 */ /* 0x000fe400078e00ff */
[----:B------:R-:W-:Y:S05]  /*2730*/  CALL.REL.NOINC `($__internal_26_$__cuda_sm70_shflsync_bfly_p) ;  /* 0x0000015000007944 */ /* 0x000fea0003c00000 */
[----:B01----:R-:W-:Y:S05]  /*2740*/  BRA `(.L_x_1208) ;  /* 0xffffdf6000007947 */ /* 0x003fea000383ffff */
.L_x_1181:
[----:B------:R-:W-:Y:S01]  /*2750*/  IMAD.MOV.U32 R13, RZ, RZ, R18 ;  /* 0x000000ffff0d7224 */ /* 0x000fe200078e0012 */
[----:B------:R-:W-:Y:S01]  /*2760*/  MOV R14, 0x8 ;  /* 0x00000008000e7802 */ /* 0x000fe20000000f00 */
[----:B------:R-:W-:Y:S01]  /*2770*/  IMAD.MOV.U32 R9, RZ, RZ, 0x1f ;  /* 0x0000001fff097424 */ /* 0x000fe200078e00ff */
[----:B------:R-:W-:Y:S01]  /*2780*/  MOV R10, 0x27b0 ;  /* 0x000027b0000a7802 */ /* 0x000fe20000000f00 */
[----:B------:R-:W-:Y:S02]  /*2790*/  IMAD.MOV.U32 R16, RZ, RZ, -0x1 ;  /* 0xffffffffff107424 */ /* 0x000fe400078e00ff */
[----:B------:R-:W-:Y:S05]  /*27a0*/  CALL.REL.NOINC `($__internal_26_$__cuda_sm70_shflsync_bfly_p) ;  /* 0x000000e000007944 */ /* 0x000fea0003c00000 */
[----:B0-----:R-:W-:Y:S01]  /*27b0*/  HFMA2.MMA R14, -RZ, RZ, 0, 2.384185791015625e-07 ;  /* 0x00000004ff0e7435 */ /* 0x001fe200000001ff */
[----:B-1----:R-:W-:Y:S01]  /*27c0*/  FMNMX.FTZ R13, R18, R9, !PT ;  /* 0x00000009120d7209 */ /* 0x002fe20007810000 */
[----:B------:R-:W-:Y:S01]  /*27d0*/  IMAD.MOV.U32 R9, RZ, RZ, 0x1f ;  /* 0x0000001fff097424 */ /* 0x000fe200078e00ff */
[----:B------:R-:W-:Y:S01]  /*27e0*/  MOV R10, 0x2810 ;  /* 0x00002810000a7802 */ /* 0x000fe20000000f00 */
[----:B------:R-:W-:-:S02]  /*27f0*/  IMAD.MOV.U32 R16, RZ, RZ, -0x1 ;  /* 0xffffffffff107424 */ /* 0x000fc400078e00ff */
[----:B------:R-:W-:Y:S05]  /*2800*/  CALL.REL.NOINC `($__internal_26_$__cuda_sm70_shflsync_bfly_p) ;  /* 0x0000008000007944 */ /* 0x000fea0003c00000 */
[----:B01----:R-:W-:Y:S01]  /*2810*/  FMNMX.FTZ R13, R13, R9, !PT ;  /* 0x000000090d0d7209 */ /* 0x003fe20007810000 */
[----:B------:R-:W-:Y:S01]  /*2820*/  IMAD.MOV.U32 R9, RZ, RZ, 0x1f ;  /* 0x0000001fff097424 */ /* 0x000fe200078e00ff */
[----:B------:R-:W-:Y:S01]  /*2830*/  MOV R14, 0x2 ;  /* 0x00000002000e7802 */ /* 0x000fe20000000f00 */
[----:B------:R-:W-:Y:S01]  /*2840*/  IMAD.MOV.U32 R16, RZ, RZ, -0x1 ;  /* 0xffffffffff107424 */ /* 0x000fe200078e00ff */
[----:B------:R-:W-:-:S02]  /*2850*/  MOV R10, 0x2870 ;  /* 0x00002870000a7802 */ /* 0x000fc40000000f00 */
[----:B------:R-:W-:Y:S05]  /*2860*/  CALL.REL.NOINC `($__internal_26_$__cuda_sm70_shflsync_bfly_p) ;  /* 0x0000002000007944 */ /* 0x000fea0003c00000 */
[----:B-1----:R-:W-:Y:S01]  /*2870*/  MOV R10, R9 ;  /* 0x00000009000a7202 */ /* 0x002fe20000000f00 */
[----:B0-----:R-:W-:Y:S05]  /*2880*/  BRA `(.L_x_1209) ;  /* 0xffffdea000007947 */ /* 0x001fea000383ffff */
        .weak           $__internal_26_$__cuda_sm70_shflsync_bfly_p
        .type           $__internal_26_$__cuda_sm70_shflsync_bfly_p,@function
        .size           $__internal_26_$__cuda_sm70_shflsync_bfly_p,(.L_x_24687 - $__internal_26_$__cuda_sm70_shflsync_bfly_p)
$__internal_26_$__cuda_sm70_shflsync_bfly_p:
[----:B------:R-:W-:Y:S01]  /*2890*/  IMAD.MOV.U32 R11, RZ, RZ, 0x0 ;  /* 0x00000000ff0b7424 */ /* 0x000fe200078e00ff */
[----:B------:R-:W-:Y:S04]  /*28a0*/  WARPSYNC R16 ;  /* 0x0000001000007348 */ /* 0x000fe80003800000 */
[----:B------:R0:W1:Y:S01]  /*28b0*/  SHFL.BFLY PT, R9, R13, R14, R9 ;  /* 0x0c00000e0d097389 */ /* 0x00006200000e0009 */
[----:B------:R-:W-:Y:S05]  /*28c0*/  RET.REL.NODEC R10 `(_ZN4vllm25paged_attention_v2_kernelI13__nv_bfloat16hLi32ELi16ELi128ELNS_18Fp8KVCacheDataTypeE2ELb0ELi512EEEvPfS3_PT_PKS4_PKT0_SA_ifPKiSC_iPKfiiiSE_SE_iiiii) ;  /* 0xffffd7300a007950 */ /* 0x000fea0003c3ffff */
.L_x_1210:
        /* <DEDUP_REMOVED lines=11> */
.L_x_24687:


//--------------------- .text._ZN4vllm25paged_attention_v2_kernelI13__nv_bfloat16hLi256ELi16ELi128ELNS_18Fp8KVCacheDataTypeE2ELb1ELi512EEEvPfS3_PT_PKS4_PKT0_SA_ifPKiSC_iPKfiiiSE_SE_iiiii --------------------------
	.section	.text._ZN4vllm25paged_attention_v2_kernelI13__nv_bfloat16hLi256ELi16ELi128ELNS_18Fp8KVCacheDataTypeE2ELb1ELi512EEEvPfS3_PT_PKS4_PKT0_SA_ifPKiSC_iPKfiiiSE_SE_iiiii,"ax",@progbits
	.sectioninfo	@"SHI_REGISTERS=44"
	.align	128
        .global         _ZN4vllm25paged_attention_v2_kernelI13__nv_bfloat16hLi256ELi16ELi128ELNS_18Fp8KVCacheDataTypeE2ELb1ELi512EEEvPfS3_PT_PKS4_PKT0_SA_ifPKiSC_iPKfiiiSE_SE_iiiii
        .type           _ZN4vllm25paged_attention_v2_kernelI13__nv_bfloat16hLi256ELi16ELi128ELNS_18Fp8KVCacheDataTypeE2ELb1ELi512EEEvPfS3_PT_PKS4_PKT0_SA_ifPKiSC_iPKfiiiSE_SE_iiiii,@function
        .size           _ZN4vllm25paged_attention_v2_kernelI13__nv_bfloat16hLi256ELi16ELi128ELNS_18Fp8KVCacheDataTypeE2ELb1ELi512EEEvPfS3_PT_PKS4_PKT0_SA_ifPKiSC_iPKfiiiSE_SE_iiiii,(.L_x_24688 - _ZN4vllm25paged_attention_v2_kernelI13__nv_bfloat16hLi256ELi16ELi128ELNS_18Fp8KVCacheDataTypeE2ELb1ELi512EEEvPfS3_PT_PKS4_PKT0_SA_ifPKiSC_iPKfiiiSE_SE_iiiii)
        .other          _ZN4vllm25paged_attention_v2_kernelI13__nv_bfloat16hLi256ELi16ELi128ELNS_18Fp8KVCacheDataTypeE2ELb1ELi512EEEvPfS3_PT_PKS4_PKT0_SA_ifPKiSC_iPKfiiiSE_SE_iiiii,@"STO_CUDA_ENTRY STV_DEFAULT"
_ZN4vllm25paged_attention_v2_kernelI13__nv_bfloat16hLi256ELi16ELi128ELNS_18Fp8KVCacheDataTypeE2ELb1ELi512EEEvPfS3_PT_PKS4_PKT0_SA_ifPKiSC_iPKfiiiSE_SE_iiiii:
.text._ZN4vllm25paged_attention_v2_kernelI13__nv_bfloat16hLi256ELi16ELi128ELNS_18Fp8KVCacheDataTypeE2ELb1ELi512EEEvPfS3_PT_PKS4_PKT0_SA_ifPKiSC_iPKfiiiSE_SE_iiiii:
        /* <DEDUP_REMOVED lines=22> */
[-C--:B------:R-:W-:Y:S01]  /*0160*/  LEA.HI R7, R3, R8.reuse, RZ, 0x5 ;  /* 0x0000000803077211 */ /* 0x080fe200078f28ff */
[----:B------:R-:W-:Y:S01]  /*0170*/  IMAD R3, R2, 0x10, R13 ;  /* 0x0000001002037824 */ /* 0x000fe200078e020d */
[----:B------:R-:W-:Y:S02]  /*0180*/  LEA.HI R6, R8, R8, RZ, 0x1 ;  /* 0x0000000808067211 */ /* 0x000fe400078f08ff */
[----:B------:R-:W-:Y:S02]  /*0190*/  LOP3.LUT R11, R7, 0xffffffe0, RZ, 0xc0, !PT ;  /* 0xffffffe0070b7812 */ /* 0x000fe400078ec0ff */
[----:B------:R-:W-:-:S02]  /*01a0*/  LOP3.LUT R15, R6, 0xfffffffe, RZ, 0xc0, !PT ;  /* 0xfffffffe060f7812 */ /* 0x000fc400078ec0ff */
[----:B------:R-:W-:Y:S02]  /*01b0*/  IMNMX R14, R10, R3, PT ;  /* 0x000000030a0e7217 */ /* 0x000fe40003800200 */
[----:B------:R-:W-:Y:S01]  /*01c0*/  SHF.R.S32.HI R2, RZ, 0x1, R6 ;  /* 0x00000001ff027819 */ /* 0x000fe20000011406 */
[C---:B------:R-:W-:Y:S01]  /*01d0*/  IMAD.IADD R6, R8.reuse, 0x1, -R11 ;  /* 0x0000000108067824 */ /* 0x040fe200078e0a0b */
[----:B------:R-:W-:Y:S01]  /*01e0*/  SHF.R.S32.HI R7, RZ, 0x5, R7 ;  /* 0x00000005ff077819 */ /* 0x000fe20000011407 */
[----:B------:R-:W-:Y:S02]  /*01f0*/  IMAD.IADD R3, R8, 0x1, -R15 ;  /* 0x0000000108037824 */ /* 0x000fe400078e0a0f */
[----:B------:R-:W-:Y:S01]  /*0200*/  IMAD.IADD R11, R14, 0x1, -R13 ;  /* 0x000000010e0b7824 */ /* 0x000fe200078e0a0d */
[----:B------:R-:W-:Y:S05]  /*0210*/  @P0 BRA `(.L_x_1212) ;  /* 0x0000046000000947 */ /* 0x000fea0003800000 */
[----:B-1----:R-:W-:Y:S01]  /*0220*/  IMNMX R15, R2, -0x20, !PT ;  /* 0xffffffe0020f7817 */ /* 0x002fe20007800200 */
        /* <DEDUP_REMOVED lines=11> */
[----:B------:R-:W-:Y:S02]  /*02e0*/  IMAD.SHL.U32 R18, R2, 0x8, RZ ;  /* 0x0000000802127824 */ /* 0x000fe400078e00ff */
[----:B------:R-:W-:Y:S02]  /*02f0*/  IMAD.MOV.U32 R19, RZ, RZ, R2 ;  /* 0x000000ffff137224 */ /* 0x000fe400078e0002 */
[----:B------:R-:W-:-:S05]  /*0300*/  IMAD R15, R3, 0x4, R18 ;  /* 0x00000004030f7824 */ /* 0x000fca00078e0212 */
[----:B------:R-:W-:Y:S02]  /*0310*/  IADD3 R27, P1, P2, R16, R15, R17 ;  /* 0x0000000f101b7210 */ /* 0x000fe40007a3e011 */
[----:B------:R-:W-:Y:S02]  /*0320*/  SHF.R.S32.HI R15, RZ, 0x1f, R15 ;  /* 0x0000001fff0f7819 */ /* 0x000fe4000001140f */
[----:B------:R-:W-:Y:S02]  /*0330*/  LEA R24, P3, R27, c[0x0][0x178], 0x1 ;  /* 0x00005e001b187a11 */ /* 0x000fe400078608ff */
[----:B------:R-:W-:Y:S01]  /*0340*/  IADD3.X R20, R22, R15, R25, P1, P2 ;  /* 0x0000000f16147210 */ /* 0x000fe20000fe4419 */
[----:B------:R-:W-:Y:S01]  /*0350*/  IMAD R15, R3, 0x100, R18 ;  /* 0x00000100030f7824 */ /* 0x000fe200078e0212 */
[----:B------:R-:W-:Y:S01]  /*0360*/  IADD3 R24, P1, R24, 0x4, RZ ;  /* 0x0000000418187810 */ /* 0x000fe20007f3e0ff */
[----:B------:R-:W-:Y:S01]  /*0370*/  IMAD.MOV.U32 R18, RZ, RZ, R14 ;  /* 0x000000ffff127224 */ /* 0x000fe200078e000e */
[----:B------:R-:W-:-:S02]  /*0380*/  LEA.HI.X R27, R27, c[0x0][0x17c], R20, 0x1, P3 ;  /* 0x00005f001b1b7a11 */ /* 0x000fc400018f0c14 */
[----:B------:R-:W-:-:S03]  /*0390*/  IADD3 R20, R15, 0x4, RZ ;  /* 0x000000040f147810 */ /* 0x000fc60007ffe0ff */
[----:B------:R-:W-:-:S03]  /*03a0*/  IMAD.X R27, RZ, RZ, R27, P1 ;  /* 0x000000ffff1b7224 */ /* 0x000fc600008e061b */
.L_x_1215:
        /* <DEDUP_REMOVED lines=13> */
.L_x_1214:
[----:B------:R-:W-:Y:S05]  /*0480*/  BSYNC B1 ;  /* 0x0000000000017941 */ /* 0x000fea0003800000 */
.L_x_1213:
        /* <DEDUP_REMOVED lines=10> */
.L_x_1216:
[----:B------:R-:W-:Y:S01]  /*0530*/  MOV R15, R27 ;  /* 0x0000001b000f7202 */ /* 0x000fe20000000f00 */
        /* <DEDUP_REMOVED lines=10> */
[----:B------:R-:W-:-:S04]  /*05e0*/  IADD3 R18, R18, 0x100, RZ ;  /* 0x0000010012127810 */ /* 0x000fc80007ffe0ff */
[----:B------:R-:W-:Y:S02]  /*05f0*/  ISETP.GE.AND P0, PT, R18, -0xe0, PT ;  /* 0xffffff201200780c */ /* 0x000fe40003f06270 */
[----:B------:R-:W-:-:S05]  /*0600*/  IADD3 R26, P1, R26, 0x1000, RZ ;  /* 0x000010001a1a7810 */ /* 0x000fca0007f3e0ff */
[----:B------:R-:W-:Y:S01]  /*0610*/  IMAD.X R27, RZ, RZ, R27, P1 ;  /* 0x000000ffff1b7224 */ /* 0x000fe200008e061b */
[----:B--2---:R-:W-:Y:S04]  /*0620*/  STS.64 [R19+-0x400], R20 ;  /* 0xfffc001413007388 */ /* 0x004fe80000000a00 */
[----:B---3--:R-:W-:Y:S04]  /*0630*/  STS.64 [R19+-0x200], R16 ;  /* 0xfffe001013007388 */ /* 0x008fe80000000a00 */
[----:B----4-:R-:W-:Y:S04]  /*0640*/  STS.64 [R19], R22 ;  /* 0x0000001613007388 */ /* 0x010fe80000000a00 */
[----:B-----5:R0:W-:Y:S02]  /*0650*/  STS.64 [R19+0x200], R24 ;  /* 0x0002001813007388 */ /* 0x0201e40000000a00 */
[----:B0-----:R-:W-:Y:S01]  /*0660*/  IADD3 R19, R19, 0x800, RZ ;  /* 0x0000080013137810 */ /* 0x001fe20007ffe0ff */
[----:B------:R-:W-:Y:S05]  /*0670*/  @!P0 BRA `(.L_x_1216) ;  /* 0xfffffeb000008947 */ /* 0x000fea000383ffff */
.L_x_1212:
[----:B-1----:R-:W-:Y:S05]  /*0680*/  BSYNC B0 ;  /* 0x0000000000007941 */ /* 0x002fea0003800000 */
.L_x_1211:
        /* <DEDUP_REMOVED lines=86> */
.L_x_1217:
[----:B------:R-:W-:-:S04]  /*0bf0*/  IMAD.MOV.U32 R15, RZ, RZ, c[0x0][0xc] ;  /* 0x00000300ff0f7624 */ /* 0x000fc800078e00ff */
[----:B------:R-:W-:-:S04]  /*0c00*/  IMAD R15, R15, c[0x0][0x1d8], R0 ;  /* 0x000076000f0f7a24 */ /* 0x000fc800078e0200 */
[----:B------:R-:W-:-:S03]  /*0c10*/  IMAD R15, R15, c[0x0][0x1e8], RZ ;  /* 0x00007a000f0f7a24 */ /* 0x000fc600078e02ff */
.L_x_1218:
[----:B------:R-:W-:Y:S01]  /*0c20*/  IMAD R16, R4, 0x20, R7 ;  /* 0x0000002004107824 */ /* 0x000fe200078e0207 */
[----:B------:R-:W-:Y:S01]  /*0c30*/  BSSY B7, `(.L_x_1219) ;  /* 0x000003b000077945 */ /* 0x000fe20003800000 */
[----:B------:R-:W-:-:S03]  /*0c40*/  IADD3 R15, R15, 0x1, RZ ;  /* 0x000000010f0f7810 */ /* 0x000fc60007ffe0ff */
[----:B------:R-:W-:-:S13]  /*0c50*/  ISETP.GE.AND P1, PT, R16, R9, PT ;  /* 0x000000091000720c */ /* 0x000fda0003f26270 */
[----:B------:R-:W-:Y:S05]  /*0c60*/  @P1 BRA `(.L_x_1220) ;  /* 0x0000037000001947 */ /* 0x000fea0003800000 */
[----:B------:R-:W-:Y:S02]  /*0c70*/  IABS R19, c[0x0][0x1e0] ;  /* 0x0000780000137a13 */ /* 0x000fe40000000000 */
[----:B------:R-:W-:Y:S02]  /*0c80*/  SHF.R.S32.HI R23, RZ, 0x1f, R2 ;  /* 0x0000001fff177819 */ /* 0x000fe40000011402 */
[----:B------:R-:W0:Y:S01]  /*0c90*/  I2F.RP R22, R19 ;  /* 0x0000001300167306 */ /* 0x000e220000209400 */
[----:B------:R-:W-:Y:S02]  /*0ca0*/  ISETP.NE.AND P2, PT, RZ, c[0x0][0x1e4], PT ;  /* 0x00007900ff007a0c */ /* 0x000fe40003f45270 */
[----:B------:R-:W-:Y:S02]  /*0cb0*/  LEA.HI R23, R23, R2, RZ, 0x4 ;  /* 0x0000000217177211 */ /* 0x000fe400078f20ff */
[----:B------:R-:W-:Y:S02]  /*0cc0*/  ISETP.NE.AND P3, PT, RZ, c[0x0][0x1e0], PT ;  /* 0x00007800ff007a0c */ /* 0x000fe40003f65270 */
[----:B------:R-:W-:-:S02]  /*0cd0*/  LOP3.LUT R23, R23, 0xfffffff0, RZ, 0xc0, !PT ;  /* 0xfffffff017177812 */ /* 0x000fc400078ec0ff */
[----:B------:R-:W-:Y:S02]  /*0ce0*/  IABS R27, c[0x0][0x1e4] ;  /* 0x00007900001b7a13 */ /* 0x000fe40000000000 */
[----:B------:R-:W-:Y:S01]  /*0cf0*/  IADD3 R23, -R13, R2, -R23 ;  /* 0x000000020d177210 */ /* 0x000fe20007ffe917 */
[----:B------:R-:W-:Y:S01]  /*0d00*/  IMAD.MOV.U32 R2, RZ, RZ, R16 ;  /* 0x000000ffff027224 */ /* 0x000fe200078e0010 */
[----:B0-----:R-:W0:Y:S02]  /*0d10*/  MUFU.RCP R22, R22 ;  /* 0x0000001600167308 */ /* 0x001e240000001000 */
[----:B0-----:R-:W-:-:S06]  /*0d20*/  IADD3 R20, R22, 0xffffffe, RZ ;  /* 0x0ffffffe16147810 */ /* 0x001fcc0007ffe0ff */
[----:B------:R0:W1:Y:S02]  /*0d30*/  F2I.FTZ.U32.TRUNC.NTZ R21, R20 ;  /* 0x0000001400157305 */ /* 0x000064000021f000 */
[----:B0-----:R-:W-:Y:S01]  /*0d40*/  IMAD.MOV.U32 R20, RZ, RZ, RZ ;  /* 0x000000ffff147224 */ /* 0x001fe200078e00ff */
[----:B-1----:R-:W-:-:S05]  /*0d50*/  IADD3 R24, RZ, -R21, RZ ;  /* 0x80000015ff187210 */ /* 0x002fca0007ffe0ff */
[----:B------:R-:W-:Y:S01]  /*0d60*/  IMAD R25, R24, R19, RZ ;  /* 0x0000001318197224 */ /* 0x000fe200078e02ff */
[----:B------:R-:W-:-:S03]  /*0d70*/  IADD3 R24, R14, -c[0x0][0x1dc], RZ ;  /* 0x800077000e187a10 */ /* 0x000fc60007ffe0ff */
[----:B------:R-:W-:-:S04]  /*0d80*/  IMAD.HI.U32 R21, R21, R25, R20 ;  /* 0x0000001915157227 */ /* 0x000fc800078e0014 */
.L_x_1222:
        /* <DEDUP_REMOVED lines=30> */
[----:B------:R-:W-:Y:S02]  /*0f70*/  ISETP.NE.AND P0, PT, R3, RZ, PT ;  /* 0x000000ff0300720c */ /* 0x000fe40003f05270 */
[----:B------:R-:W-:-:S11]  /*0f80*/  IADD3 R2, R2, 0x4, RZ ;  /* 0x0000000402027810 */ /* 0x000fd60007ffe0ff */
[----:B------:R-:W-:Y:S02]  /*0f90*/  @!P0 IMAD.IADD R20, R23, 0x1, R26 ;  /* 0x0000000117148824 */ /* 0x000fe400078e021a */
[----:B------:R-:W-:-:S05]  /*0fa0*/  @!P0 IMAD.MOV.U32 R25, RZ, RZ, -0x800001 ;  /* 0xff7fffffff198424 */ /* 0x000fca00078e00ff */
[----:B------:R0:W-:Y:S01]  /*0fb0*/  @!P0 STS [R20.X4+0x220], R25 ;  /* 0x0002201914008388 */ /* 0x0001e20000004800 */
[----:B------:R-:W-:-:S13]  /*0fc0*/  ISETP.GE.AND P0, PT, R2, R9, PT ;  /* 0x000000090200720c */ /* 0x000fda0003f06270 */
[----:B0-----:R-:W-:Y:S05]  /*0fd0*/  @!P0 BRA `(.L_x_1222) ;  /* 0xfffffdb000008947 */ /* 0x001fea000383ffff */
.L_x_1220:
[----:B------:R-:W-:Y:S05]  /*0fe0*/  BSYNC B7 ;  /* 0x0000000000077941 */ /* 0x000fea0003800000 */
.L_x_1219:
[----:B------:R-:W-:Y:S05]  /*0ff0*/  BRA.DIV ~URZ, `(.L_x_1223) ;  /* 0x000032027f007947 */ /* 0x000fea000b800000 */
[----:B------:R-:W-:-:S05]  /*1000*/  IMAD.MOV.U32 R2, RZ, RZ, -0x800001 ;  /* 0xff7fffffff027424 */ /* 0x000fca00078e00ff */
.L_x_1261:
[----:B------:R-:W-:Y:S02]  /*1010*/  FMNMX.FTZ R19, R2, -3.40282346638528859812e+38, !PT ;  /* 0xff7fffff02137809 */ /* 0x000fe40007810000 */
[----:B------:R-:W-:Y:S01]  /*1020*/  MOV R17, 0xff7fffff ;  /* 0xff7fffff00117802 */ /* 0x000fe20000000f00 */
[----:B------:R-:W-:Y:S05]  /*1030*/  BRA.DIV ~URZ, `(.L_x_1224) ;  /* 0x000032427f007947 */ /* 0x000fea000b800000 */
[----:B------:R-:W0:Y:S02]  /*1040*/  SHFL.BFLY PT, R2, R19, 0x8, 0x1f ;  /* 0x0d001f0013027f89 */ /* 0x000e2400000e0000 */
[----:B0-----:R-:W-:-:S05]  /*1050*/  FMNMX.FTZ R2, R19, R2, !PT ;  /* 0x0000000213027209 */ /* 0x001fca0007810000 */
[----:B------:R-:W0:Y:S02]  /*1060*/  SHFL.BFLY PT, R3, R2, 0x4, 0x1f ;  /* 0x0c801f0002037f89 */ /* 0x000e2400000e0000 */
[----:B0-----:R-:W-:-:S05]  /*1070*/  FMNMX.FTZ R18, R2, R3, !PT ;  /* 0x0000000302127209 */ /* 0x001fca0007810000 */
[----:B------:R0:W1:Y:S02]  /*1080*/  SHFL.BFLY PT, R3, R18, 0x2, 0x1f ;  /* 0x0c401f0012037f89 */ /* 0x00006400000e0000 */
.L_x_1262:
[----:B------:R-:W-:Y:S01]  /*1090*/  ISETP.NE.AND P0, PT, R6, RZ, PT ;  /* 0x000000ff0600720c */ /* 0x000fe20003f05270 */
[----:B------:R-:W-:-:S12]  /*10a0*/  WARPSYNC 0xffffffff ;  /* 0xffffffff00007948 */ /* 0x000fd80003800000 */
[----:B01----:R-:W-:-:S05]  /*10b0*/  @!P0 FMNMX.FTZ R18, R3, R18, !PT ;  /* 0x0000001203128209 */ /* 0x003fca0007810000 */
[----:B------:R0:W-:Y:S02]  /*10c0*/  @!P0 STS [R7.X4+0x200], R18 ;  /* 0x0002001207008388 */ /* 0x0001e40000004800 */
[----:B------:R-:W-:Y:S01]  /*10d0*/  BAR.SYNC.DEFER_BLOCKING 0x0 ;  /* 0x0000000000007b1d */ /* 0x000fe20000010000 */
[----:B------:R-:W-:Y:S02]  /*10e0*/  ISETP.GT.AND P0, PT, R6, 0x3, PT ;  /* 0x000000030600780c */ /* 0x000fe40003f04270 */
[----:B------:R-:W-:-:S03]  /*10f0*/  ISETP.GE.AND P2, PT, R8, R11, PT ;  /* 0x0000000b0800720c */ /* 0x000fc60003f46270 */
[----:B------:R-:W-:Y:S08]  /*1100*/  BSSY B0, `(.L_x_1225) ;  /* 0x00000e9000007945 */ /* 0x000ff00003800000 */
[----:B------:R-:W1:Y:S04]  /*1110*/  @!P0 LDS R17, [R6.X4+0x200] ;  /* 0x0002000006118984 */ /* 0x000e680000004800 */
[----:B-1----:R-:W1:Y:S02]  /*1120*/  SHFL.BFLY PT, R2, R17, 0x2, 0x1f ;  /* 0x0c401f0011027f89 */ /* 0x002e6400000e0000 */
[----:B01----:R-:W-:-:S05]  /*1130*/  FMNMX.FTZ R18, R2, R17, !PT ;  /* 0x0000001102127209 */ /* 0x003fca0007810000 */
[----:B------:R-:W0:Y:S02]  /*1140*/  SHFL.BFLY PT, R3, R18, 0x1, 0x1f ;  /* 0x0c201f0012037f89 */ /* 0x000e2400000e0000 */
[----:B0-----:R-:W-:Y:S01]  /*1150*/  FMNMX.FTZ R2, R18, R3, !PT ;  /* 0x0000000312027209 */ /* 0x001fe20007810000 */
[----:B------:R-:W-:-:S05]  /*1160*/  IMAD.MOV.U32 R3, RZ, RZ, RZ ;  /* 0x000000ffff037224 */ /* 0x000fca00078e00ff */
[----:B------:R-:W0:Y:S01]  /*1170*/  SHFL.IDX PT, R2, R2, RZ, 0x1f ;  /* 0x00001fff02027589 */ /* 0x000e2200000e0000 */
[----:B------:R-:W-:Y:S05]  /*1180*/  @P2 BRA `(.L_x_1226) ;  /* 0x00000e0000002947 */ /* 0x000fea0003800000 */
[----:B------:R-:W-:Y:S01]  /*1190*/  IMAD.MOV.U32 R3, RZ, RZ, -0x20 ;  /* 0xffffffe0ff037424 */ /* 0x000fe200078e00ff */
[----:B------:R-:W-:Y:S03]  /*11a0*/  BSSY B1, `(.L_x_1227) ;  /* 0x000001d000017945 */ /* 0x000fe60003800000 */
        /* <DEDUP_REMOVED lines=14> */
[----:B------:R-:W-:Y:S01]  /*1290*/  LEA R19, R8, 0x220, 0x2 ;  /* 0x0000022008137811 */ /* 0x000fe200078e10ff */
[----:B------:R-:W-:Y:S02]  /*12a0*/  IMAD.MOV.U32 R3, RZ, RZ, RZ ;  /* 0x000000ffff037224 */ /* 0x000fe400078e00ff */
[----:B------:R-:W-:Y:S02]  /*12b0*/  IMAD.MOV.U32 R18, RZ, RZ, R8 ;  /* 0x000000ffff127224 */ /* 0x000fe400078e0008 */
.L_x_1229:
        /* <DEDUP_REMOVED lines=11> */
.L_x_1228:
[----:B------:R-:W-:Y:S05]  /*1370*/  BSYNC B1 ;  /* 0x0000000000017941 */ /* 0x000fea0003800000 */
.L_x_1227:
        /* <DEDUP_REMOVED lines=10> */
.L_x_1232:
        /* <DEDUP_REMOVED lines=20> */
[----:B-----5:R-:W-:Y:S01]  /*1560*/  FADD.FTZ R29, -R2, R29 ;  /* 0x0000001d021d7221 */ /* 0x020fe20000010100 */
[----:B0-----:R-:W0:Y:S01]  /*1570*/  LDS R21, [R17+0xe00] ;  /* 0x000e000011157984 */ /* 0x001e220000000800 */
[----:B------:R-:W-:-:S02]  /*1580*/  FMUL.FTZ R27, R27, 1.4426950216293334961 ;  /* 0x3fb8aa3b1b1b7820 */ /* 0x000fc40000410000 */
[----:B------:R-:W-:Y:S02]  /*1590*/  FMUL.FTZ R29, R29, 1.4426950216293334961 ;  /* 0x3fb8aa3b1d1d7820 */ /* 0x000fe40000410000 */
[----:B------:R-:W-:Y:S01]  /*15a0*/  FADD.FTZ R31, -R2, R31 ;  /* 0x0000001f021f7221 */ /* 0x000fe20000010100 */
[----:B------:R-:W4:Y:S01]  /*15b0*/  MUFU.EX2 R25, R25 ;  /* 0x0000001900197308 */ /* 0x000f220000000800 */
[----:B-1----:R-:W-:Y:S01]  /*15c0*/  FADD.FTZ R3, R20, R3 ;  /* 0x0000000314037221 */ /* 0x002fe20000010000 */
[----:B--2---:R-:W1:Y:S01]  /*15d0*/  LDS R23, [R17+0x1000] ;  /* 0x0010000011177984 */ /* 0x004e620000000800 */
[----:B------:R-:W-:Y:S02]  /*15e0*/  FMUL.FTZ R31, R31, 1.4426950216293334961 ;  /* 0x3fb8aa3b1f1f7820 */ /* 0x000fe40000410000 */
[C---:B------:R-:W-:Y:S01]  /*15f0*/  FADD.FTZ R33, -R2.reuse, R33 ;  /* 0x0000002102217221 */ /* 0x040fe20000010100 */
[----:B------:R-:W-:Y:S01]  /*1600*/  STS [R17+-0x400], R20 ;  /* 0xfffc001411007388 */ /* 0x000fe20000000800 */
[----:B------:R-:W-:Y:S01]  /*1610*/  FADD.FTZ R35, -R2, R35 ;  /* 0x0000002302237221 */ /* 0x000fe20000010100 */
[----:B------:R-:W2:Y:S01]  /*1620*/  MUFU.EX2 R27, R27 ;  /* 0x0000001b001b7308 */ /* 0x000ea20000000800 */
[----:B---3--:R-:W-:Y:S01]  /*1630*/  FADD.FTZ R24, R3, R22 ;  /* 0x0000001603187221 */ /* 0x008fe20000010000 */
[----:B------:R3:W-:Y:S01]  /*1640*/  STS [R17+-0x200], R22 ;  /* 0xfffe001611007388 */ /* 0x0007e20000000800 */
[----:B------:R-:W-:-:S02]  /*1650*/  FMUL.FTZ R33, R33, 1.4426950216293334961 ;  /* 0x3fb8aa3b21217820 */ /* 0x000fc40000410000 */
[----:B------:R-:W-:Y:S01]  /*1660*/  FMUL.FTZ R35, R35, 1.4426950216293334961 ;  /* 0x3fb8aa3b23237820 */ /* 0x000fe20000410000 */
[----:B------:R-:W5:Y:S01]  /*1670*/  LDS R3, [R17+0xc00] ;  /* 0x000c000011037984 */ /* 0x000f620000000800 */
[----:B------:R-:W-:Y:S01]  /*1680*/  FADD.FTZ R37, -R2, R37 ;  /* 0x0000002502257221 */ /* 0x000fe20000010100 */
[----:B------:R-:W3:Y:S01]  /*1690*/  MUFU.EX2 R29, R29 ;  /* 0x0000001d001d7308 */ /* 0x000ee20000000800 */
[----:B----4-:R-:W-:Y:S01]  /*16a0*/  FADD.FTZ R24, R24, R25 ;  /* 0x0000001918187221 */ /* 0x010fe20000010000 */
[----:B------:R-:W-:Y:S01]  /*16b0*/  STS [R17], R25 ;  /* 0x0000001911007388 */ /* 0x000fe20000000800 */
[----:B------:R-:W-:-:S03]  /*16c0*/  FMUL.FTZ R37, R37, 1.4426950216293334961 ;  /* 0x3fb8aa3b25257820 */ /* 0x000fc60000410000 */
[----:B------:R-:W4:Y:S02]  /*16d0*/  LDS R25, [R17+0x1200] ;  /* 0x0012000011197984 */ /* 0x000f240000000800 */
[----:B------:R-:W1:Y:S01]  /*16e0*/  MUFU.EX2 R31, R31 ;  /* 0x0000001f001f7308 */ /* 0x000e620000000800 */
[----:B--2---:R-:W-:Y:S01]  /*16f0*/  FADD.FTZ R24, R24, R27 ;  /* 0x0000001b18187221 */ /* 0x004fe20000010000 */
[----:B------:R-:W-:Y:S04]  /*1700*/  STS [R17+0x200], R27 ;  /* 0x0002001b11007388 */ /* 0x000fe80000000800 */
[----:B------:R-:W2:Y:S01]  /*1710*/  LDS R27, [R17+0x1400] ;  /* 0x00140000111b7984 */ /* 0x000ea20000000800 */
[----:B---3--:R-:W-:Y:S01]  /*1720*/  FADD.FTZ R24, R24, R29 ;  /* 0x0000001d18187221 */ /* 0x008fe20000010000 */
[----:B------:R-:W3:Y:S02]  /*1730*/  MUFU.EX2 R33, R33 ;  /* 0x0000002100217308 */ /* 0x000ee40000000800 */
[----:B------:R-:W-:Y:S01]  /*1740*/  STS [R17+0x400], R29 ;  /* 0x0004001d11007388 */ /* 0x000fe20000000800 */
[----:B0-----:R-:W-:-:S03]  /*1750*/  FADD.FTZ R21, -R2, R21 ;  /* 0x0000001502157221 */ /* 0x001fc60000010100 */
[----:B------:R-:W0:Y:S01]  /*1760*/  LDS R29, [R17+0x1600] ;  /* 0x00160000111d7984 */ /* 0x000e220000000800 */
[----:B------:R-:W-:Y:S02]  /*1770*/  FMUL.FTZ R21, R21, 1.4426950216293334961 ;  /* 0x3fb8aa3b15157820 */ /* 0x000fe40000410000 */
[----:B-1----:R-:W-:Y:S01]  /*1780*/  FADD.FTZ R24, R24, R31 ;  /* 0x0000001f18187221 */ /* 0x002fe20000010000 */
[----:B------:R-:W-:Y:S01]  /*1790*/  STS [R17+0x600], R31 ;  /* 0x0006001f11007388 */ /* 0x000fe20000000800 */
[----:B------:R-:W1:Y:S01]  /*17a0*/  MUFU.EX2 R35, R35 ;  /* 0x0000002300237308 */ /* 0x000e620000000800 */
[----:B------:R-:W-:Y:S02]  /*17b0*/  FADD.FTZ R23, -R2, R23 ;  /* 0x0000001702177221 */ /* 0x000fe40000010100 */
[----:B------:R-:W0:Y:S02]  /*17c0*/  LDS R31, [R17+0x1800] ;  /* 0x00180000111f7984 */ /* 0x000e240000000800 */
[----:B------:R-:W-:-:S02]  /*17d0*/  FMUL.FTZ R23, R23, 1.4426950216293334961 ;  /* 0x3fb8aa3b17177820 */ /* 0x000fc40000410000 */
[----:B---3--:R-:W-:Y:S01]  /*17e0*/  FADD.FTZ R24, R24, R33 ;  /* 0x0000002118187221 */ /* 0x008fe20000010000 */
[----:B------:R-:W3:Y:S01]  /*17f0*/  MUFU.EX2 R22, R21 ;  /* 0x0000001500167308 */ /* 0x000ee20000000800 */
[----:B------:R-:W-:Y:S01]  /*1800*/  STS [R17+0x800], R33 ;  /* 0x0008002111007388 */ /* 0x000fe20000000800 */
[----:B-----5:R-:W-:-:S04]  /*1810*/  FADD.FTZ R3, -R2, R3 ;  /* 0x0000000302037221 */ /* 0x020fc80000010100 */
[----:B------:R-:W-:Y:S02]  /*1820*/  FMUL.FTZ R20, R3, 1.4426950216293334961 ;  /* 0x3fb8aa3b03147820 */ /* 0x000fe40000410000 */
[----:B------:R-:W5:Y:S01]  /*1830*/  MUFU.EX2 R32, R37 ;  /* 0x0000002500207308 */ /* 0x000f620000000800 */
[----:B-1----:R-:W-:Y:S01]  /*1840*/  FADD.FTZ R3, R24, R35 ;  /* 0x0000002318037221 */ /* 0x002fe20000010000 */
[----:B------:R-:W-:Y:S01]  /*1850*/  STS [R17+0xa00], R35 ;  /* 0x000a002311007388 */ /* 0x000fe20000000800 */
[----:B----4-:R-:W-:-:S04]  /*1860*/  FADD.FTZ R25, -R2, R25 ;  /* 0x0000001902197221 */ /* 0x010fc80000010100 */
[----:B------:R-:W-:Y:S01]  /*1870*/  FMUL.FTZ R25, R25, 1.4426950216293334961 ;  /* 0x3fb8aa3b19197820 */ /* 0x000fe20000410000 */
[----:B------:R-:W1:Y:S01]  /*1880*/  MUFU.EX2 R20, R20 ;  /* 0x0000001400147308 */ /* 0x000e620000000800 */
[----:B---3--:R-:W-:Y:S01]  /*1890*/  STS [R17+0xe00], R22 ;  /* 0x000e001611007388 */ /* 0x008fe20000000800 */
[----:B--2---:R-:W-:-:S04]  /*18a0*/  FADD.FTZ R27, -R2, R27 ;  /* 0x0000001b021b7221 */ /* 0x004fc80000010100 */
[----:B------:R-:W-:Y:S02]  /*18b0*/  FMUL.FTZ R27, R27, 1.4426950216293334961 ;  /* 0x3fb8aa3b1b1b7820 */ /* 0x000fe40000410000 */
[----:B------:R-:W2:Y:S01]  /*18c0*/  MUFU.EX2 R24, R23 ;  /* 0x0000001700187308 */ /* 0x000ea20000000800 */
[----:B-----5:R-:W-:Y:S01]  /*18d0*/  STS [R17+0x1a00], R32 ;  /* 0x001a002011007388 */ /* 0x020fe20000000800 */
[----:B0-----:R-:W-:-:S04]  /*18e0*/  FADD.FTZ R29, -R2, R29 ;  /* 0x0000001d021d7221 */ /* 0x001fc80000010100 */
[----:B------:R-:W-:Y:S01]  /*18f0*/  FMUL.FTZ R29, R29, 1.4426950216293334961 ;  /* 0x3fb8aa3b1d1d7820 */ /* 0x000fe20000410000 */
[----:B-1----:R0:W-:Y:S01]  /*1900*/  STS [R17+0xc00], R20 ;  /* 0x000c001411007388 */ /* 0x0021e20000000800 */
[----:B------:R-:W-:Y:S01]  /*1910*/  FADD.FTZ R3, R3, R20 ;  /* 0x0000001403037221 */ /* 0x000fe20000010000 */
[----:B------:R-:W1:Y:S01]  /*1920*/  MUFU.EX2 R26, R27 ;  /* 0x0000001b001a7308 */ /* 0x000e620000000800 */
[----:B------:R-:W-:Y:S02]  /*1930*/  FADD.FTZ R31, -R2, R31 ;  /* 0x0000001f021f7221 */ /* 0x000fe40000010100 */
[----:B------:R-:W-:Y:S02]  /*1940*/  FADD.FTZ R3, R3, R22 ;  /* 0x0000001603037221 */ /* 0x000fe40000010000 */
[----:B------:R-:W-:Y:S01]  /*1950*/  FMUL.FTZ R31, R31, 1.4426950216293334961 ;  /* 0x3fb8aa3b1f1f7820 */ /* 0x000fe20000410000 */
[----:B--2---:R-:W-:Y:S01]  /*1960*/  STS [R17+0x1000], R24 ;  /* 0x0010001811007388 */ /* 0x004fe20000000800 */
[----:B------:R-:W-:Y:S01]  /*1970*/  FADD.FTZ R3, R3, R24 ;  /* 0x0000001803037221 */ /* 0x000fe20000010000 */
[----:B0-----:R-:W0:Y:S08]  /*1980*/  MUFU.EX2 R20, R25 ;  /* 0x0000001900147308 */ /* 0x001e300000000800 */
[----:B------:R-:W2:Y:S01]  /*1990*/  MUFU.EX2 R28, R29 ;  /* 0x0000001d001c7308 */ /* 0x000ea20000000800 */
[----:B-1----:R-:W-:Y:S07]  /*19a0*/  STS [R17+0x1400], R26 ;  /* 0x0014001a11007388 */ /* 0x002fee0000000800 */
[----:B------:R-:W1:Y:S01]  /*19b0*/  MUFU.EX2 R30, R31 ;  /* 0x0000001f001e7308 */ /* 0x000e620000000800 */
[----:B0-----:R-:W-:Y:S01]  /*19c0*/  FADD.FTZ R3, R3, R20 ;  /* 0x0000001403037221 */ /* 0x001fe20000010000 */
[----:B------:R-:W-:Y:S03]  /*19d0*/  STS [R17+0x1200], R20 ;  /* 0x0012001411007388 */ /* 0x000fe60000000800 */
[----:B------:R-:W-:Y:S01]  /*19e0*/  FADD.FTZ R3, R3, R26 ;  /* 0x0000001a03037221 */ /* 0x000fe20000010000 */
[----:B--2---:R-:W-:Y:S03]  /*19f0*/  STS [R17+0x1600], R28 ;  /* 0x0016001c11007388 */ /* 0x004fe60000000800 */
[----:B------:R-:W-:-:S04]  /*1a00*/  FADD.FTZ R3, R3, R28 ;  /* 0x0000001c03037221 */ /* 0x000fc80000010000 */
[----:B-1----:R-:W-:Y:S01]  /*1a10*/  FADD.FTZ R3, R3, R30 ;  /* 0x0000001e03037221 */ /* 0x002fe20000010000 */
[----:B------:R0:W-:Y:S03]  /*1a20*/  STS [R17+0x1800], R30 ;  /* 0x0018001e11007388 */ /* 0x0001e60000000800 */
[----:B------:R-:W-:Y:S01]  /*1a30*/  FADD.FTZ R3, R3, R32 ;  /* 0x0000002003037221 */ /* 0x000fe20000010000 */
[----:B0-----:R-:W-:Y:S01]  /*1a40*/  IADD3 R17, R17, 0x2000, RZ ;  /* 0x0000200011117810 */ /* 0x001fe20007ffe0ff */
[----:B------:R-:W-:Y:S05]  /*1a50*/  @!P3 BRA `(.L_x_1232) ;  /* 0xfffff9c00000b947 */ /* 0x000fea000383ffff */
.L_x_1231:
[----:B------:R-:W-:Y:S05]  /*1a60*/  BSYNC B1 ;  /* 0x0000000000017941 */ /* 0x000fea0003800000 */
.L_x_1230:
        /* <DEDUP_REMOVED lines=18> */
[----:B------:R-:W0:Y:S01]  /*1b90*/  MUFU.EX2 R20, R20 ;  /* 0x0000001400147308 */ /* 0x000e220000000800 */
[----:B------:R-:W-:Y:S02]  /*1ba0*/  FMUL.FTZ R23, R23, 1.4426950216293334961 ;  /* 0x3fb8aa3b17177820 */ /* 0x000fe40000410000 */
[----:B------:R-:W-:Y:S02]  /*1bb0*/  FMUL.FTZ R25, R25, 1.4426950216293334961 ;  /* 0x3fb8aa3b19197820 */ /* 0x000fe40000410000 */
[----:B----4-:R-:W-:-:S02]  /*1bc0*/  FADD.FTZ R27, -R2, R27 ;  /* 0x0000001b021b7221 */ /* 0x010fc40000010100 */
[C---:B-----5:R-:W-:Y:S01]  /*1bd0*/  FADD.FTZ R29, -R2.reuse, R29 ;  /* 0x0000001d021d7221 */ /* 0x060fe20000010100 */
[----:B------:R-:W1:Y:S01]  /*1be0*/  MUFU.EX2 R22, R23 ;  /* 0x0000001700167308 */ /* 0x000e620000000800 */
[----:B------:R-:W-:Y:S02]  /*1bf0*/  FMUL.FTZ R27, R27, 1.4426950216293334961 ;  /* 0x3fb8aa3b1b1b7820 */ /* 0x000fe40000410000 */
[----:B------:R-:W-:Y:S02]  /*1c00*/  FMUL.FTZ R29, R29, 1.4426950216293334961 ;  /* 0x3fb8aa3b1d1d7820 */ /* 0x000fe40000410000 */
[C---:B------:R-:W-:Y:S02]  /*1c10*/  FADD.FTZ R31, -R2.reuse, R31 ;  /* 0x0000001f021f7221 */ /* 0x040fe40000010100 */
[----:B------:R-:W-:Y:S01]  /*1c20*/  FADD.FTZ R33, -R2, R33 ;  /* 0x0000002102217221 */ /* 0x000fe20000010100 */
[----:B------:R-:W2:Y:S01]  /*1c30*/  MUFU.EX2 R24, R25 ;  /* 0x0000001900187308 */ /* 0x000ea20000000800 */
[----:B------:R-:W-:Y:S01]  /*1c40*/  FMUL.FTZ R31, R31, 1.4426950216293334961 ;  /* 0x3fb8aa3b1f1f7820 */ /* 0x000fe20000410000 */
[----:B0-----:R-:W-:Y:S01]  /*1c50*/  STS [R17+-0x400], R20 ;  /* 0xfffc001411007388 */ /* 0x001fe20000000800 */
[----:B------:R-:W-:-:S02]  /*1c60*/  FADD.FTZ R3, R3, R20 ;  /* 0x0000001403037221 */ /* 0x000fc40000010000 */
[----:B------:R-:W-:Y:S02]  /*1c70*/  FADD.FTZ R19, -R2, R19 ;  /* 0x0000001302137221 */ /* 0x000fe40000010100 */
[----:B------:R-:W-:Y:S01]  /*1c80*/  FMUL.FTZ R33, R33, 1.4426950216293334961 ;  /* 0x3fb8aa3b21217820 */ /* 0x000fe20000410000 */
[----:B------:R-:W0:Y:S01]  /*1c90*/  MUFU.EX2 R26, R27 ;  /* 0x0000001b001a7308 */ /* 0x000e220000000800 */
[----:B-1----:R-:W-:Y:S01]  /*1ca0*/  FADD.FTZ R3, R3, R22 ;  /* 0x0000001603037221 */ /* 0x002fe20000010000 */
[----:B------:R-:W-:Y:S01]  /*1cb0*/  STS [R17+-0x200], R22 ;  /* 0xfffe001611007388 */ /* 0x000fe20000000800 */
[----:B------:R-:W-:-:S05]  /*1cc0*/  FMUL.FTZ R19, R19, 1.4426950216293334961 ;  /* 0x3fb8aa3b13137820 */ /* 0x000fca0000410000 */
        /* <DEDUP_REMOVED lines=17> */
.L_x_1234:
[----:B------:R-:W-:Y:S05]  /*1de0*/  BSYNC B1 ;  /* 0x0000000000017941 */ /* 0x000fea0003800000 */
.L_x_1233:
        /* <DEDUP_REMOVED lines=26> */
.L_x_1226:
[----:B------:R-:W-:Y:S05]  /*1f90*/  BSYNC B0 ;  /* 0x0000000000007941 */ /* 0x000fea0003800000 */
.L_x_1225:
        /* <DEDUP_REMOVED lines=27> */
[----:B------:R-:W-:Y:S02]  /*2150*/  IMAD.MOV.U32 R18, RZ, RZ, R8 ;  /* 0x000000ffff127224 */ /* 0x000fe400078e0008 */
        /* <DEDUP_REMOVED lines=15> */
.L_x_1239:
        /* <DEDUP_REMOVED lines=8> */
.L_x_1238:
[----:B------:R-:W-:Y:S05]  /*22d0*/  BSYNC B1 ;  /* 0x0000000000017941 */ /* 0x000fea0003800000 */
.L_x_1237:
        /* <DEDUP_REMOVED lines=10> */
.L_x_1242:
        /* <DEDUP_REMOVED lines=15> */
[----:B------:R-:W-:Y:S01]  /*2470*/  STS [R12+-0x400], R17 ;  /* 0xfffc00110c007388 */ /* 0x000fe20000000800 */
[----:B---3--:R-:W-:-:S03]  /*2480*/  FMUL.FTZ R21, R10, R21 ;  /* 0x000000150a157220 */ /* 0x008fc60000410000 */
[----:B------:R-:W-:Y:S01]  /*2490*/  STS [R12+-0x200], R19 ;  /* 0xfffe00130c007388 */ /* 0x000fe20000000800 */
[----:B----4-:R-:W-:-:S03]  /*24a0*/  FMUL.FTZ R23, R10, R23 ;  /* 0x000000170a177220 */ /* 0x010fc60000410000 */
[----:B------:R-:W-:Y:S01]  /*24b0*/  STS [R12], R21 ;  /* 0x000000150c007388 */ /* 0x000fe20000000800 */
[----:B-----5:R-:W-:-:S03]  /*24c0*/  FMUL.FTZ R25, R10, R25 ;  /* 0x000000190a197220 */ /* 0x020fc60000410000 */
[----:B------:R-:W1:Y:S01]  /*24d0*/  LDS R17, [R12+0x1200] ;  /* 0x001200000c117984 */ /* 0x000e620000000800 */
[----:B------:R-:W-:-:S03]  /*24e0*/  FMUL.FTZ R27, R10, R27 ;  /* 0x0000001b0a1b7220 */ /* 0x000fc60000410000 */
[----:B------:R-:W2:Y:S01]  /*24f0*/  LDS R19, [R12+0x1400] ;  /* 0x001400000c137984 */ /* 0x000ea20000000800 */
[----:B------:R-:W-:-:S03]  /*2500*/  FMUL.FTZ R29, R10, R29 ;  /* 0x0000001d0a1d7220 */ /* 0x000fc60000410000 */
[----:B------:R-:W3:Y:S01]  /*2510*/  LDS R21, [R12+0x1600] ;  /* 0x001600000c157984 */ /* 0x000ee20000000800 */
[----:B------:R-:W-:-:S03]  /*2520*/  FMUL.FTZ R31, R10, R31 ;  /* 0x0000001f0a1f7220 */ /* 0x000fc60000410000 */
[----:B------:R-:W4:Y:S01]  /*2530*/  LDS R39, [R12+0x1800] ;  /* 0x001800000c277984 */ /* 0x000f220000000800 */
[----:B------:R-:W-:-:S03]  /*2540*/  FMUL.FTZ R33, R10, R33 ;  /* 0x000000210a217220 */ /* 0x000fc60000410000 */
[----:B------:R-:W5:Y:S01]  /*2550*/  LDS R41, [R12+0x1a00] ;  /* 0x001a00000c297984 */ /* 0x000f620000000800 */
[----:B------:R-:W-:-:S03]  /*2560*/  FMUL.FTZ R35, R10, R35 ;  /* 0x000000230a237220 */ /* 0x000fc60000410000 */
[----:B------:R-:W-:Y:S01]  /*2570*/  STS [R12+0x200], R23 ;  /* 0x000200170c007388 */ /* 0x000fe20000000800 */
[----:B0-----:R-:W-:-:S03]  /*2580*/  FMUL.FTZ R37, R10, R37 ;  /* 0x000000250a257220 */ /* 0x001fc60000410000 */
[----:B------:R-:W-:Y:S04]  /*2590*/  STS [R12+0x400], R25 ;  /* 0x000400190c007388 */ /* 0x000fe80000000800 */
[----:B------:R-:W-:Y:S04]  /*25a0*/  STS [R12+0x600], R27 ;  /* 0x0006001b0c007388 */ /* 0x000fe80000000800 */
[----:B------:R-:W-:Y:S04]  /*25b0*/  STS [R12+0x800], R29 ;  /* 0x0008001d0c007388 */ /* 0x000fe80000000800 */
        /* <DEDUP_REMOVED lines=13> */
[----:B------:R0:W-:Y:S02]  /*2690*/  STS [R12+0x1a00], R41 ;  /* 0x001a00290c007388 */ /* 0x0001e40000000800 */
[----:B0-----:R-:W-:Y:S01]  /*26a0*/  IADD3 R12, R12, 0x2000, RZ ;  /* 0x000020000c0c7810 */ /* 0x001fe20007ffe0ff */
[----:B------:R-:W-:Y:S05]  /*26b0*/  @!P2 BRA `(.L_x_1242) ;  /* 0xfffffcc00000a947 */ /* 0x000fea000383ffff */
.L_x_1241:
[----:B------:R-:W-:Y:S05]  /*26c0*/  BSYNC B1 ;  /* 0x0000000000017941 */ /* 0x000fea0003800000 */
.L_x_1240:
        /* <DEDUP_REMOVED lines=31> */
.L_x_1244:
[----:B------:R-:W-:Y:S05]  /*28c0*/  BSYNC B1 ;  /* 0x0000000000017941 */ /* 0x000fea0003800000 */
.L_x_1243:
        /* <DEDUP_REMOVED lines=14> */
.L_x_1236:
[----:B------:R-:W-:Y:S05]  /*29b0*/  BSYNC B0 ;  /* 0x0000000000007941 */ /* 0x000fea0003800000 */
.L_x_1235:
        /* <DEDUP_REMOVED lines=20> */
.L_x_1246:
[----:B------:R-:W-:Y:S05]  /*2b00*/  BSYNC B0 ;  /* 0x0000000000007941 */ /* 0x000fea0003800000 */
.L_x_1245:
        /* <DEDUP_REMOVED lines=20> */
[----:B------:R-:W-:-:S04]  /*2c50*/  IMAD.HI.U32 R18, R11, R17, R10 ;  /* 0x000000110b127227 */ /* 0x000fc800078e000a */
[----:B------:R-:W-:Y:S01]  /*2c60*/  IMAD R19, R20, R3, RZ ;  /* 0x0000000314137224 */ /* 0x000fe200078e02ff */
[----:B------:R-:W-:-:S03]  /*2c70*/  IABS R20, c[0x0][0x1e4] ;  /* 0x0000790000147a13 */ /* 0x000fc60000000000 */
[----:B------:R-:W-:-:S04]  /*2c80*/  IMAD.HI.U32 R19, R13, R19, R12 ;  /* 0x000000130d137227 */ /* 0x000fc800078e000c */
.L_x_1250:
        /* <DEDUP_REMOVED lines=32> */
.L_x_1248:
[----:B------:R-:W-:Y:S05]  /*2e90*/  BSYNC B6 ;  /* 0x0000000000067941 */ /* 0x000fea0003800000 */
.L_x_1247:
[----:B------:R-:W-:Y:S05]  /*2ea0*/  BRA.DIV ~URZ, `(.L_x_1251) ;  /* 0x000015327f007947 */ /* 0x000fea000b800000 */
[----:B------:R-:W-:-:S10]  /*2eb0*/  HFMA2.MMA R22, -RZ, RZ, 0, 0 ;  /* 0x00000000ff167435 */ /* 0x000fd400000001ff */
.L_x_1263:
[----:B------:R-:W-:Y:S01]  /*2ec0*/  FADD.FTZ R22, RZ, R22 ;  /* 0x00000016ff167221 */ /* 0x000fe20000010000 */
[----:B------:R-:W-:Y:S05]  /*2ed0*/  BRA.DIV ~URZ, `(.L_x_1252) ;  /* 0x000015827f007947 */ /* 0x000fea000b800000 */
[----:B------:R-:W-:Y:S01]  /*2ee0*/  IMAD.MOV.U32 R23, RZ, RZ, RZ ;  /* 0x000000ffff177224 */ /* 0x000fe200078e00ff */
[----:B------:R-:W-:Y:S01]  /*2ef0*/  CS2R R20, SRZ ;  /* 0x0000000000147805 */ /* 0x000fe2000001ff00 */
[----:B0-----:R-:W-:Y:S01]  /*2f00*/  CS2R R18, SRZ ;  /* 0x0000000000127805 */ /* 0x001fe2000001ff00 */
[----:B------:R-:W-:Y:S01]  /*2f10*/  CS2R R16, SRZ ;  /* 0x0000000000107805 */ /* 0x000fe2000001ff00 */
[----:B------:R-:W-:Y:S01]  /*2f20*/  CS2R R14, SRZ ;  /* 0x00000000000e7805 */ /* 0x000fe2000001ff00 */
[----:B------:R-:W-:Y:S01]  /*2f30*/  CS2R R12, SRZ ;  /* 0x00000000000c7805 */ /* 0x000fe2000001ff00 */
[----:B------:R-:W-:Y:S01]  /*2f40*/  CS2R R10, SRZ ;  /* 0x00000000000a7805 */ /* 0x000fe2000001ff00 */
[----:B------:R-:W-:Y:S02]  /*2f50*/  IMAD.MOV.U32 R9, RZ, RZ, RZ ;  /* 0x000000ffff097224 */ /* 0x000fe400078e00ff */
[----:B------:R-:W-:-:S02]  /*2f60*/  IMAD.MOV.U32 R2, RZ, RZ, RZ ;  /* 0x000000ffff027224 */ /* 0x000fc400078e00ff */
.L_x_1264:
[C---:B------:R-:W-:Y:S01]  /*2f70*/  LOP3.LUT R3, R6.reuse, 0x1, RZ, 0xc0, !PT ;  /* 0x0000000106037812 */ /* 0x040fe200078ec0ff */
[----:B------:R-:W-:Y:S01]  /*2f80*/  WARPSYNC 0xffffffff ;  /* 0xffffffff00007948 */ /* 0x000fe20003800000 */
[----:B------:R-:W-:Y:S01]  /*2f90*/  LEA.HI R6, R6, R6, RZ, 0x1 ;  /* 0x0000000606067211 */ /* 0x000fe200078f08ff */
[----:B------:R-:W-:Y:S01]  /*2fa0*/  BAR.SYNC.DEFER_BLOCKING 0x0 ;  /* 0x0000000000007b1d */ /* 0x000fe20000010000 */
[----:B------:R-:W-:Y:S01]  /*2fb0*/  ISETP.NE.AND P0, PT, R3, RZ, PT ;  /* 0x000000ff0300720c */ /* 0x000fe20003f05270 */
[----:B------:R-:W-:Y:S01]  /*2fc0*/  FADD.FTZ R2, RZ, R2 ;  /* 0x00000002ff027221 */ /* 0x000fe20000010000 */
[----:B------:R-:W-:-:S02]  /*2fd0*/  LOP3.LUT R3, R8, 0xffffffc0, RZ, 0xc0, !PT ;  /* 0xffffffc008037812 */ /* 0x000fc400078ec0ff */
[----:B------:R-:W-:Y:S01]  /*2fe0*/  SHF.R.S32.HI R6, RZ, 0x1, R6 ;  /* 0x00000001ff067819 */ /* 0x000fe20000011406 */
[----:B------:R-:W-:Y:S01]  /*2ff0*/  BSSY B0, `(.L_x_1253) ;  /* 0x000001a000007945 */ /* 0x000fe20003800000 */
[----:B------:R-:W-:Y:S02]  /*3000*/  ISETP.NE.OR P5, PT, R3, 0x40, P0 ;  /* 0x000000400300780c */ /* 0x000fe400007a5670 */
[C---:B------:R-:W-:Y:S01]  /*3010*/  IADD3 R25, R8.reuse, 0x1f, RZ ;  /* 0x0000001f08197810 */ /* 0x040fe20007ffe0ff */
[----:B------:R-:W-:Y:S01]  /*3020*/  IMAD R7, R7, 0x100, R6 ;  /* 0x0000010007077824 */ /* 0x000fe200078e0206 */
[----:B------:R-:W-:Y:S02]  /*3030*/  LOP3.LUT R24, R8, 0xffffffe0, RZ, 0xc0, !PT ;  /* 0xffffffe008187812 */ /* 0x000fe400078ec0ff */
[----:B------:R-:W-:Y:S02]  /*3040*/  ISETP.GT.U32.AND P3, PT, R25, 0x3e, PT ;  /* 0x0000003e1900780c */ /* 0x000fe40003f64070 */
[----:B------:R-:W-:-:S02]  /*3050*/  ISETP.NE.OR P4, PT, R24, 0x20, P0 ;  /* 0x000000201800780c */ /* 0x000fc40000785670 */
        /* <DEDUP_REMOVED lines=19> */
.L_x_1254:
[----:B------:R-:W-:Y:S05]  /*3190*/  BSYNC B0 ;  /* 0x0000000000007941 */ /* 0x000fea0003800000 */
.L_x_1253:
        /* <DEDUP_REMOVED lines=35> */
.L_x_1256:
[----:B------:R-:W-:Y:S05]  /*33d0*/  BSYNC B0 ;  /* 0x0000000000007941 */ /* 0x000fea0003800000 */
.L_x_1255:
        /* <DEDUP_REMOVED lines=19> */
.L_x_1258:
[----:B------:R-:W-:Y:S05]  /*3510*/  BSYNC B0 ;  /* 0x0000000000007941 */ /* 0x000fea0003800000 */
.L_x_1257:
        /* <DEDUP_REMOVED lines=36> */
.L_x_1260:
[----:B------:R-:W-:Y:S05]  /*3760*/  BSYNC B0 ;  /* 0x0000000000007941 */ /* 0x000fea0003800000 */
.L_x_1259:
[----:B------:R-:W-:Y:S06]  /*3770*/  BAR.SYNC.DEFER_BLOCKING 0x0 ;  /* 0x0000000000007b1d */ /* 0x000fec0000010000 */
[----:B------:R-:W-:Y:S05]  /*3780*/  @P3 EXIT ;  /* 0x000000000000394d */ /* 0x000fea0003800000 */
[----:B------:R-:W-:Y:S02]  /*3790*/  IMAD R5, R5, c[0x0][0xc], RZ ;  /* 0x0000030005057a24 */ /* 0x000fe400078e02ff */
[----:B01----:R-:W-:-:S02]  /*37a0*/  IMAD R7, R0, c[0x0][0x14], RZ ;  /* 0x0000050000077a24 */ /* 0x003fc400078e02ff */
[----:B------:R-:W-:Y:S02]  /*37b0*/  IMAD R0, R5, c[0x0][0x14], RZ ;  /* 0x0000050005007a24 */ /* 0x000fe400078e02ff */
[----:B------:R-:W-:Y:S02]  /*37c0*/  IMAD.SHL.U32 R7, R7, 0x100, RZ ;  /* 0x0000010007077824 */ /* 0x000fe400078e00ff */
[----:B------:R-:W-:Y:S01]  /*37d0*/  IMAD.SHL.U32 R4, R4, 0x100, RZ ;  /* 0x0000010004047824 */ /* 0x000fe200078e00ff */
[----:B------:R-:W-:Y:S02]  /*37e0*/  SHF.L.U32 R0, R0, 0x8, RZ ;  /* 0x0000000800007819 */ /* 0x000fe400000006ff */
        /* <DEDUP_REMOVED lines=10> */
[----:B------:R-:W-:-:S02]  /*3890*/  F2FP.BF16.PACK_AB R0, R23, R22 ;  /* 0x000000161700723e */ /* 0x000fc400000010ff */
[C---:B------:R-:W-:Y:S02]  /*38a0*/  LEA R4, P0, R5.reuse, c[0x0][0x170], 0x1 ;  /* 0x00005c0005047a11 */ /* 0x040fe400078008ff */
[----:B------:R-:W-:Y:S02]  /*38b0*/  LEA.HI.X.SX32 R23, R8, R3, 0x1, P1 ;  /* 0x0000000308177211 */ /* 0x000fe400008f0eff */
[----:B------:R-:W-:Y:S02]  /*38c0*/  LEA R22, P1, R24, c[0x0][0x170], 0x1 ;  /* 0x00005c0018167a11 */ /* 0x000fe400078208ff */
[----:B------:R-:W-:Y:S02]  /*38d0*/  LEA.HI.X R5, R5, c[0x0][0x174], R26, 0x1, P0 ;  /* 0x00005d0005057a11 */ /* 0x000fe400000f0c1a */
[C---:B------:R-:W-:Y:S02]  /*38e0*/  PRMT R29, R0.reuse, 0x7610, R29 ;  /* 0x00007610001d7816 */ /* 0x040fe4000000001d */
[----:B------:R-:W-:-:S02]  /*38f0*/  PRMT R30, R0, 0x7632, R30 ;  /* 0x00007632001e7816 */ /* 0x000fc4000000001e */
[----:B------:R-:W-:Y:S01]  /*3900*/  LEA.HI.X R23, R24, c[0x0][0x174], R23, 0x1, P1 ;  /* 0x00005d0018177a11 */ /* 0x000fe200008f0c17 */
[----:B------:R0:W-:Y:S01]  /*3910*/  STG.E.U16 [R4.64], R29 ;  /* 0x0000001d04007986 */ /* 0x0001e2000c101524 */
[C---:B------:R-:W-:Y:S02]  /*3920*/  IADD3 R0, R6.reuse, 0x20, RZ ;  /* 0x0000002006007810 */ /* 0x040fe40007ffe0ff */
[C---:B------:R-:W-:Y:S01]  /*3930*/  IADD3 R26, R6.reuse, 0x40, RZ ;  /* 0x00000040061a7810 */ /* 0x040fe20007ffe0ff */
[----:B------:R1:W-:Y:S01]  /*3940*/  STG.E.U16 [R22.64], R30 ;  /* 0x0000001e16007986 */ /* 0x0003e2000c101524 */
[----:B------:R-:W-:Y:S02]  /*3950*/  IADD3 R24, R6, 0x30, RZ ;  /* 0x0000003006187810 */ /* 0x000fe40007ffe0ff */
[-C--:B------:R-:W-:Y:S02]  /*3960*/  IADD3 R28, P0, R0, R7.reuse, RZ ;  /* 0x00000007001c7210 */ /* 0x080fe40007f1e0ff */
[----:B------:R-:W-:-:S02]  /*3970*/  IADD3 R27, P2, R26, R7, RZ ;  /* 0x000000071a1b7210 */ /* 0x000fc40007f5e0ff */
[----:B------:R-:W-:Y:S02]  /*3980*/  IADD3 R25, P1, R24, R7, RZ ;  /* 0x0000000718197210 */ /* 0x000fe40007f3e0ff */
[----:B------:R-:W-:Y:S02]  /*3990*/  F2FP.BF16.PACK_AB R8, R21, R20 ;  /* 0x000000141508723e */ /* 0x000fe400000010ff */
[-C--:B------:R-:W-:Y:S02]  /*39a0*/  LEA.HI.X.SX32 R21, R0, R3.reuse, 0x1, P0 ;  /* 0x0000000300157211 */ /* 0x080fe400000f0eff */
[-C--:B------:R-:W-:Y:S02]  /*39b0*/  LEA.HI.X.SX32 R26, R26, R3.reuse, 0x1, P2 ;  /* 0x000000031a1a7211 */ /* 0x080fe400010f0eff */
[----:B------:R-:W-:Y:S02]  /*39c0*/  LEA.HI.X.SX32 R0, R24, R3, 0x1, P1 ;  /* 0x0000000318007211 */ /* 0x000fe400008f0eff */
[----:B------:R-:W-:-:S02]  /*39d0*/  LEA R20, P0, R28, c[0x0][0x170], 0x1 ;  /* 0x00005c001c147a11 */ /* 0x000fc400078008ff */
[----:B0-----:R-:W-:Y:S02]  /*39e0*/  LEA R4, P2, R27, c[0x0][0x170], 0x1 ;  /* 0x00005c001b047a11 */ /* 0x001fe400078408ff */
[C---:B------:R-:W-:Y:S02]  /*39f0*/  PRMT R29, R8.reuse, 0x7610, R29 ;  /* 0x00007610081d7816 */ /* 0x040fe4000000001d */
[----:B-1----:R-:W-:Y:S02]  /*3a00*/  PRMT R30, R8, 0x7632, R30 ;  /* 0x00007632081e7816 */ /* 0x002fe4000000001e */
[----:B------:R-:W-:Y:S02]  /*3a10*/  LEA R24, P1, R25, c[0x0][0x170], 0x1 ;  /* 0x00005c0019187a11 */ /* 0x000fe400078208ff */
[C---:B------:R-:W-:Y:S02]  /*3a20*/  IADD3 R8, R6.reuse, 0x50, RZ ;  /* 0x0000005006087810 */ /* 0x040fe40007ffe0ff */
[----:B------:R-:W-:-:S02]  /*3a30*/  IADD3 R22, R6, 0x60, RZ ;  /* 0x0000006006167810 */ /* 0x000fc40007ffe0ff */
[----:B------:R-:W-:Y:S02]  /*3a40*/  LEA.HI.X R21, R28, c[0x0][0x174], R21, 0x1, P0 ;  /* 0x00005d001c157a11 */ /* 0x000fe400000f0c15 */
[----:B------:R-:W-:Y:S02]  /*3a50*/  LEA.HI.X R5, R27, c[0x0][0x174], R26, 0x1, P2 ;  /* 0x00005d001b057a11 */ /* 0x000fe400010f0c1a */
[----:B------:R-:W-:Y:S01]  /*3a60*/  LEA.HI.X R25, R25, c[0x0][0x174], R0, 0x1, P1 ;  /* 0x00005d0019197a11 */ /* 0x000fe200008f0c00 */
[----:B------:R0:W-:Y:S01]  /*3a70*/  STG.E.U16 [R20.64], R29 ;  /* 0x0000001d14007986 */ /* 0x0001e2000c101524 */
[-C--:B------:R-:W-:Y:S02]  /*3a80*/  IADD3 R27, P0, R8, R7.reuse, RZ ;  /* 0x00000007081b7210 */ /* 0x080fe40007f1e0ff */
[----:B------:R-:W-:Y:S01]  /*3a90*/  IADD3 R23, P1, R22, R7, RZ ;  /* 0x0000000716177210 */ /* 0x000fe20007f3e0ff */
[----:B------:R1:W-:Y:S01]  /*3aa0*/  STG.E.U16 [R24.64], R30 ;  /* 0x0000001e18007986 */ /* 0x0003e2000c101524 */
[----:B------:R-:W-:-:S02]  /*3ab0*/  LEA.HI.X.SX32 R28, R8, R3, 0x1, P0 ;  /* 0x00000003081c7211 */ /* 0x000fc400000f0eff */
[----:B------:R-:W-:Y:S02]  /*3ac0*/  IADD3 R26, R6, 0x70, RZ ;  /* 0x00000070061a7810 */ /* 0x000fe40007ffe0ff */
[----:B------:R-:W-:Y:S02]  /*3ad0*/  LEA.HI.X.SX32 R8, R22, R3, 0x1, P1 ;  /* 0x0000000316087211 */ /* 0x000fe400008f0eff */
[----:B------:R-:W-:Y:S02]  /*3ae0*/  LEA R22, P1, R23, c[0x0][0x170], 0x1 ;  /* 0x00005c0017167a11 */ /* 0x000fe400078208ff */
[----:B------:R-:W-:Y:S02]  /*3af0*/  F2FP.BF16.PACK_AB R0, R19, R18 ;  /* 0x000000121300723e */ /* 0x000fe400000010ff */
[----:B------:R-:W-:Y:S02]  /*3b00*/  IADD3 R19, P2, R26, R7, RZ ;  /* 0x000000071a137210 */ /* 0x000fe40007f5e0ff */
[----:B0-----:R-:W-:-:S02]  /*3b10*/  LEA R20, P0, R27, c[0x0][0x170], 0x1 ;  /* 0x00005c001b147a11 */ /* 0x001fc400078008ff */
[--C-:B------:R-:W-:Y:S02]  /*3b20*/  LEA.HI.X R23, R23, c[0x0][0x174], R8.reuse, 0x1, P1 ;  /* 0x00005d0017177a11 */ /* 0x100fe400008f0c08 */
[----:B------:R-:W-:Y:S02]  /*3b30*/  PRMT R8, R0, 0x7610, R8 ;  /* 0x0000761000087816 */ /* 0x000fe40000000008 */
[----:B------:R-:W-:Y:S02]  /*3b40*/  LEA.HI.X.SX32 R26, R26, R3, 0x1, P2 ;  /* 0x000000031a1a7211 */ /* 0x000fe400010f0eff */
[----:B------:R-:W-:Y:S01]  /*3b50*/  F2FP.BF16.PACK_AB R16, R17, R16 ;  /* 0x000000101110723e */ /* 0x000fe200000010ff */
[----:B------:R0:W-:Y:S01]  /*3b60*/  STG.E.U16 [R4.64], R8 ;  /* 0x0000000804007986 */ /* 0x0001e2000c101524 */
[----:B------:R-:W-:Y:S02]  /*3b70*/  LEA R18, P2, R19, c[0x0][0x170], 0x1 ;  /* 0x00005c0013127a11 */ /* 0x000fe400078408ff */
[----:B------:R-:W-:-:S02]  /*3b80*/  LEA.HI.X R21, R27, c[0x0][0x174], R28, 0x1, P0 ;  /* 0x00005d001b157a11 */ /* 0x000fc400000f0c1c */
[----:B------:R-:W-:Y:S02]  /*3b90*/  PRMT R17, R0, 0x7632, R17 ;  /* 0x0000763200117816 */ /* 0x000fe40000000011 */
[----:B------:R-:W-:Y:S02]  /*3ba0*/  IADD3 R0, R6, 0x80, RZ ;  /* 0x0000008006007810 */ /* 0x000fe40007ffe0ff */
[----:B------:R-:W-:Y:S01]  /*3bb0*/  LEA.HI.X R19, R19, c[0x0][0x174], R26, 0x1, P2 ;  /* 0x00005d0013137a11 */ /* 0x000fe200010f0c1a */
[----:B------:R2:W-:Y:S01]  /*3bc0*/  STG.E.U16 [R20.64], R17 ;  /* 0x0000001114007986 */ /* 0x0005e2000c101524 */
[C---:B-1----:R-:W-:Y:S02]  /*3bd0*/  PRMT R24, R16.reuse, 0x7632, R24 ;  /* 0x0000763210187816 */ /* 0x042fe40000000018 */
[----:B0-----:R-:W-:Y:S02]  /*3be0*/  PRMT R5, R16, 0x7610, R5 ;  /* 0x0000761010057816 */ /* 0x001fe40000000005 */
[----:B------:R-:W-:-:S02]  /*3bf0*/  IADD3 R4, R6, 0xd0, RZ ;  /* 0x000000d006047810 */ /* 0x000fc40007ffe0ff */
[C---:B------:R-:W-:Y:S01]  /*3c00*/  IADD3 R16, R6.reuse, 0x90, RZ ;  /* 0x0000009006107810 */ /* 0x040fe20007ffe0ff */
[----:B------:R0:W-:Y:S01]  /*3c10*/  STG.E.U16 [R22.64], R5 ;  /* 0x0000000516007986 */ /* 0x0001e2000c101524 */
[C---:B------:R-:W-:Y:S02]  /*3c20*/  IADD3 R26, R6.reuse, 0xa0, RZ ;  /* 0x000000a0061a7810 */ /* 0x040fe40007ffe0ff */
[C---:B------:R-:W-:Y:S01]  /*3c30*/  IADD3 R28, R6.reuse, 0xb0, RZ ;  /* 0x000000b0061c7810 */ /* 0x040fe20007ffe0ff */
[----:B------:R1:W-:Y:S01]  /*3c40*/  STG.E.U16 [R18.64], R24 ;  /* 0x0000001812007986 */ /* 0x0003e2000c101524 */
[C---:B------:R-:W-:Y:S02]  /*3c50*/  IADD3 R30, R6.reuse, 0xc0, RZ ;  /* 0x000000c0061e7810 */ /* 0x040fe40007ffe0ff */
[----:B------:R-:W-:Y:S02]  /*3c60*/  IADD3 R32, R6, 0xe0, RZ ;  /* 0x000000e006207810 */ /* 0x000fe40007ffe0ff */
[----:B--2---:R-:W-:-:S02]  /*3c70*/  IADD3 R21, P5, R0, R7, RZ ;  /* 0x0000000700157210 */ /* 0x004fc40007fbe0ff */
[----:B------:R-:W-:Y:S02]  /*3c80*/  IADD3 R6, R6, 0xf0, RZ ;  /* 0x000000f006067810 */ /* 0x000fe40007ffe0ff */
[-C--:B------:R-:W-:Y:S02]  /*3c90*/  IADD3 R8, P0, R4, R7.reuse, RZ ;  /* 0x0000000704087210 */ /* 0x080fe40007f1e0ff */
[----:B0-----:R-:W-:Y:S02]  /*3ca0*/  IADD3 R23, P4, R16, R7, RZ ;  /* 0x0000000710177210 */ /* 0x001fe40007f9e0ff */
[----:B-1----:R-:W-:Y:S02]  /*3cb0*/  LEA.HI.X.SX32 R18, R0, R3, 0x1, P5 ;  /* 0x0000000300127211 */ /* 0x002fe400028f0eff */
[-C--:B------:R-:W-:Y:S02]  /*3cc0*/  IADD3 R27, P3, R26, R7.reuse, RZ ;  /* 0x000000071a1b7210 */ /* 0x080fe40007f7e0ff */
[----:B------:R-:W-:-:S02]  /*3cd0*/  IADD3 R17, P2, R28, R7, RZ ;  /* 0x000000071c117210 */ /* 0x000fc40007f5e0ff */
[-C--:B------:R-:W-:Y:S02]  /*3ce0*/  IADD3 R5, P1, R30, R7.reuse, RZ ;  /* 0x000000071e057210 */ /* 0x080fe40007f3e0ff */
[-C--:B------:R-:W-:Y:S02]  /*3cf0*/  IADD3 R0, P5, R32, R7.reuse, RZ ;  /* 0x0000000720007210 */ /* 0x080fe40007fbe0ff */
[----:B------:R-:W-:Y:S02]  /*3d00*/  IADD3 R24, P6, R6, R7, RZ ;  /* 0x0000000706187210 */ /* 0x000fe40007fde0ff */
[-C--:B------:R-:W-:Y:S02]  /*3d10*/  LEA.HI.X.SX32 R7, R4, R3.reuse, 0x1, P0 ;  /* 0x0000000304077211 */ /* 0x080fe400000f0eff */
[----:B------:R-:W-:Y:S02]  /*3d20*/  LEA R20, P0, R21, c[0x0][0x170], 0x1 ;  /* 0x00005c0015147a11 */ /* 0x000fe400078008ff */
[----:B------:R-:W-:-:S02]  /*3d30*/  LEA.HI.X.SX32 R16, R16, R3, 0x1, P4 ;  /* 0x0000000310107211 */ /* 0x000fc400020f0eff */
[-C--:B------:R-:W-:Y:S02]  /*3d40*/  LEA.HI.X.SX32 R26, R26, R3.reuse, 0x1, P3 ;  /* 0x000000031a1a7211 */ /* 0x080fe400018f0eff */
[-C--:B------:R-:W-:Y:S02]  /*3d50*/  LEA.HI.X.SX32 R28, R28, R3.reuse, 0x1, P2 ;  /* 0x000000031c1c7211 */ /* 0x080fe400010f0eff */
[-C--:B------:R-:W-:Y:S02]  /*3d60*/  LEA.HI.X.SX32 R30, R30, R3.reuse, 0x1, P1 ;  /* 0x000000031e1e7211 */ /* 0x080fe400008f0eff */
[-C--:B------:R-:W-:Y:S02]  /*3d70*/  LEA.HI.X.SX32 R19, R32, R3.reuse, 0x1, P5 ;  /* 0x0000000320137211 */ /* 0x080fe400028f0eff */
[----:B------:R-:W-:Y:S02]  /*3d80*/  LEA.HI.X.SX32 R25, R6, R3, 0x1, P6 ;  /* 0x0000000306197211 */ /* 0x000fe400030f0eff */
[----:B------:R-:W-:-:S02]  /*3d90*/  F2FP.BF16.PACK_AB R3, R15, R14 ;  /* 0x0000000e0f03723e */ /* 0x000fc400000010ff */
[----:B------:R-:W-:Y:S02]  /*3da0*/  LEA.HI.X R21, R21, c[0x0][0x174], R18, 0x1, P0 ;  /* 0x00005d0015157a11 */ /* 0x000fe400000f0c12 */
[----:B------:R-:W-:Y:S02]  /*3db0*/  LEA R14, P0, R27, c[0x0][0x170], 0x1 ;  /* 0x00005c001b0e7a11 */ /* 0x000fe400078008ff */
[----:B------:R-:W-:Y:S01]  /*3dc0*/  LEA R22, P1, R23, c[0x0][0x170], 0x1 ;  /* 0x00005c0017167a11 */ /* 0x000fe200078208ff */
[----:B------:R-:W-:Y:S01]  /*3dd0*/  STG.E.U16 [R20.64], R3 ;  /* 0x0000000314007986 */ /* 0x000fe2000c101524 */
        /* <DEDUP_REMOVED lines=8> */
[----:B------:R-:W-:-:S02]  /*3e60*/  F2FP.BF16.PACK_AB R12, R13, R12 ;  /* 0x0000000c0d0c723e */ /* 0x000fc400000010ff */
[----:B------:R-:W-:Y:S02]  /*3e70*/  LEA.HI.X R19, R0, c[0x0][0x174], R19, 0x1, P0 ;  /* 0x00005d0000137a11 */ /* 0x000fe400000f0c13 */
[----:B------:R-:W-:Y:S02]  /*3e80*/  PRMT R0, R3, 0x7632, R0 ;  /* 0x0000763203007816 */ /* 0x000fe40000000000 */
[----:B------:R-:W-:Y:S02]  /*3e90*/  F2FP.BF16.PACK_AB R10, R11, R10 ;  /* 0x0000000a0b0a723e */ /* 0x000fe400000010ff */
[----:B------:R-:W-:Y:S01]  /*3ea0*/  LEA.HI.X R7, R8, c[0x0][0x174], R7, 0x1, P1 ;  /* 0x00005d0008077a11 */ /* 0x000fe200008f0c07 */
[----:B------:R-:W-:Y:S01]  /*3eb0*/  STG.E.U16 [R22.64], R0 ;  /* 0x0000000016007986 */ /* 0x000fe2000c101524 */
[----:B------:R-:W-:Y:S02]  /*3ec0*/  LEA R26, P1, R24, c[0x0][0x170], 0x1 ;  /* 0x00005c00181a7a11 */ /* 0x000fe400078208ff */
[----:B------:R-:W-:Y:S01]  /*3ed0*/  PRMT R8, R12, 0x7632, R8 ;  /* 0x000076320c087816 */ /* 0x000fe20000000008 */
[----:B------:R-:W-:Y:S01]  /*3ee0*/  STG.E.U16 [R14.64], R12 ;  /* 0x0000000c0e007986 */ /* 0x000fe2000c101524 */
[----:B------:R-:W-:-:S02]  /*3ef0*/  F2FP.BF16.PACK_AB R2, R2, R9 ;  /* 0x000000090202723e */ /* 0x000fc400000010ff */
[----:B------:R-:W-:Y:S01]  /*3f00*/  PRMT R9, R10, 0x7632, R9 ;  /* 0x000076320a097816 */ /* 0x000fe20000000009 */
[----:B------:R-:W-:Y:S01]  /*3f10*/  STG.E.U16 [R16.64], R8 ;  /* 0x0000000810007986 */ /* 0x000fe2000c101524 */
[----:B------:R-:W-:Y:S02]  /*3f20*/  LEA.HI.X R27, R24, c[0x0][0x174], R25, 0x1, P1 ;  /* 0x00005d00181b7a11 */ /* 0x000fe400008f0c19 */
[----:B------:R-:W-:Y:S01]  /*3f30*/  PRMT R13, R2, 0x7632, R13 ;  /* 0x00007632020d7816 */ /* 0x000fe2000000000d */
[----:B------:R-:W-:Y:S04]  /*3f40*/  STG.E.U16 [R4.64], R10 ;  /* 0x0000000a04007986 */ /* 0x000fe8000c101524 */
[----:B------:R-:W-:Y:S04]  /*3f50*/  STG.E.U16 [R6.64], R9 ;  /* 0x0000000906007986 */ /* 0x000fe8000c101524 */
[----:B------:R-:W-:Y:S04]  /*3f60*/  STG.E.U16 [R18.64], R2 ;  /* 0x0000000212007986 */ /* 0x000fe8000c101524 */
[----:B------:R-:W-:Y:S01]  /*3f70*/  STG.E.U16 [R26.64], R13 ;  /* 0x0000000d1a007986 */ /* 0x000fe2000c101524 */
[----:B------:R-:W-:Y:S05]  /*3f80*/  EXIT ;  /* 0x000000000000794d */ /* 0x000fea0003800000 */
.L_x_1221:
[----:B------:R-:W-:Y:S01]  /*3f90*/  MOV R0, 0x0 ;  /* 0x0000000000007802 */ /* 0x000fe20000000f00 */
[----:B------:R-:W-:Y:S01]  /*3fa0*/  IMAD.MOV.U32 R4, RZ, RZ, c[0x4][0x178] ;  /* 0x01005e00ff047624 */ /* 0x000fe200078e00ff */
[----:B------:R-:W-:Y:S01]  /*3fb0*/  MOV R11, c[0x4][0x94] ;  /* 0x01002500000b7a02 */ /* 0x000fe20000000f00 */
[----:B------:R-:W-:Y:S01]  /*3fc0*/  IMAD.MOV.U32 R5, RZ, RZ, c[0x4][0x17c] ;  /* 0x01005f00ff057624 */ /* 0x000fe200078e00ff */
[----:B------:R0:W1:Y:S01]  /*3fd0*/  LDC.64 R2, c[0x4][R0] ;  /* 0x0100000000027b82 */ /* 0x0000620000000a00 */
[----:B------:R-:W-:-:S02]  /*3fe0*/  IMAD.MOV.U32 R6, RZ, RZ, c[0x4][0x180] ;  /* 0x01006000ff067624 */ /* 0x000fc400078e00ff */
[----:B------:R-:W-:Y:S02]  /*3ff0*/  IMAD.MOV.U32 R7, RZ, RZ, c[0x4][0x184] ;  /* 0x01006100ff077624 */ /* 0x000fe400078e00ff */
[----:B------:R-:W-:Y:S02]  /*4000*/  IMAD.MOV.U32 R8, RZ, RZ, 0x219 ;  /* 0x00000219ff087424 */ /* 0x000fe400078e00ff */
[----:B------:R-:W-:Y:S02]  /*4010*/  IMAD.MOV.U32 R10, RZ, RZ, c[0x4][0x90] ;  /* 0x01002400ff0a7624 */ /* 0x000fe400078e00ff */
[----:B------:R-:W-:Y:S02]  /*4020*/  IMAD.MOV.U32 R12, RZ, RZ, 0x1 ;  /* 0x00000001ff0c7424 */ /* 0x000fe400078e00ff */
[----:B------:R-:W-:Y:S02]  /*4030*/  IMAD.MOV.U32 R13, RZ, RZ, RZ ;  /* 0x000000ffff0d7224 */ /* 0x000fe400078e00ff */
        /* <DEDUP_REMOVED lines=8> */
.L_x_1249:
        /* <DEDUP_REMOVED lines=20> */
.L_x_1223:
[----:B------:R-:W-:Y:S01]  /*4200*/  IMAD.MOV.U32 R24, RZ, RZ, -0x800001 ;  /* 0xff7fffffff187424 */ /* 0x000fe200078e00ff */
[----:B------:R-:W-:Y:S01]  /*4210*/  MOV R26, 0x1f ;  /* 0x0000001f001a7802 */ /* 0x000fe20000000f00 */
[----:B------:R-:W-:Y:S01]  /*4220*/  IMAD.MOV.U32 R25, RZ, RZ, 0x10 ;  /* 0x00000010ff197424 */ /* 0x000fe200078e00ff */
[----:B------:R-:W-:Y:S01]  /*4230*/  MOV R2, 0x4260 ;  /* 0x0000426000027802 */ /* 0x000fe20000000f00 */
[----:B------:R-:W-:Y:S02]  /*4240*/  IMAD.MOV.U32 R27, RZ, RZ, -0x1 ;  /* 0xffffffffff1b7424 */ /* 0x000fe400078e00ff */
[----:B------:R-:W-:Y:S05]  /*4250*/  CALL.REL.NOINC `($__internal_27_$__cuda_sm70_shflsync_bfly_p) ;  /* 0x000008a000007944 */ /* 0x000fea0003c00000 */
[----:B-1----:R-:W-:Y:S01]  /*4260*/  IMAD.MOV.U32 R2, RZ, RZ, R24 ;  /* 0x000000ffff027224 */ /* 0x002fe200078e0018 */
[----:B0-----:R-:W-:Y:S05]  /*4270*/  BRA `(.L_x_1261) ;  /* 0xffffcd9000007947 */ /* 0x001fea000383ffff */
.L_x_1224:
[----:B------:R-:W-:Y:S01]  /*4280*/  IMAD.MOV.U32 R24, RZ, RZ, R19 ;  /* 0x000000ffff187224 */ /* 0x000fe200078e0013 */
[----:B------:R-:W-:Y:S01]  /*4290*/  MOV R2, 0x42e0 ;  /* 0x000042e000027802 */ /* 0x000fe20000000f00 */
[----:B------:R-:W-:Y:S02]  /*42a0*/  IMAD.MOV.U32 R25, RZ, RZ, 0x8 ;  /* 0x00000008ff197424 */ /* 0x000fe400078e00ff */
[----:B------:R-:W-:Y:S02]  /*42b0*/  IMAD.MOV.U32 R26, RZ, RZ, 0x1f ;  /* 0x0000001fff1a7424 */ /* 0x000fe400078e00ff */
[----:B------:R-:W-:-:S02]  /*42c0*/  IMAD.MOV.U32 R27, RZ, RZ, -0x1 ;  /* 0xffffffffff1b7424 */ /* 0x000fc400078e00ff */
[----:B------:R-:W-:Y:S05]  /*42d0*/  CALL.REL.NOINC `($__internal_27_$__cuda_sm70_shflsync_bfly_p) ;  /* 0x0000082000007944 */ /* 0x000fea0003c00000 */
[----:B-1----:R-:W-:Y:S01]  /*42e0*/  FMNMX.FTZ R19, R19, R24, !PT ;  /* 0x0000001813137209 */ /* 0x002fe20007810000 */
[----:B0-----:R-:W-:Y:S01]  /*42f0*/  HFMA2.MMA R25, -RZ, RZ, 0, 2.384185791015625e-07 ;  /* 0x00000004ff197435 */ /* 0x001fe200000001ff */
[----:B------:R-:W-:Y:S01]  /*4300*/  IMAD.MOV.U32 R26, RZ, RZ, 0x1f ;  /* 0x0000001fff1a7424 */ /* 0x000fe200078e00ff */
[----:B------:R-:W-:Y:S01]  /*4310*/  MOV R2, 0x4350 ;  /* 0x0000435000027802 */ /* 0x000fe20000000f00 */
[----:B------:R-:W-:-:S02]  /*4320*/  IMAD.MOV.U32 R27, RZ, RZ, -0x1 ;  /* 0xffffffffff1b7424 */ /* 0x000fc400078e00ff */
[----:B------:R-:W-:Y:S02]  /*4330*/  IMAD.MOV.U32 R24, RZ, RZ, R19 ;  /* 0x000000ffff187224 */ /* 0x000fe400078e0013 */
[----:B------:R-:W-:Y:S05]  /*4340*/  CALL.REL.NOINC `($__internal_27_$__cuda_sm70_shflsync_bfly_p) ;  /* 0x000007b000007944 */ /* 0x000fea0003c00000 */
[----:B-1----:R-:W-:Y:S01]  /*4350*/  FMNMX.FTZ R18, R19, R24, !PT ;  /* 0x0000001813127209 */ /* 0x002fe20007810000 */
[----:B0-----:R-:W-:Y:S01]  /*4360*/  IMAD.MOV.U32 R25, RZ, RZ, 0x2 ;  /* 0x00000002ff197424 */ /* 0x001fe200078e00ff */
[----:B------:R-:W-:Y:S01]  /*4370*/  MOV R2, 0x43c0 ;  /* 0x000043c000027802 */ /* 0x000fe20000000f00 */
[----:B------:R-:W-:Y:S01]  /*4380*/  IMAD.MOV.U32 R26, RZ, RZ, 0x1f ;  /* 0x0000001fff1a7424 */ /* 0x000fe200078e00ff */
[----:B------:R-:W-:Y:S01]  /*4390*/  MOV R24, R18 ;  /* 0x0000001200187202 */ /* 0x000fe20000000f00 */
[----:B------:R-:W-:Y:S02]  /*43a0*/  IMAD.MOV.U32 R27, RZ, RZ, -0x1 ;  /* 0xffffffffff1b7424 */ /* 0x000fe400078e00ff */
[----:B------:R-:W-:Y:S05]  /*43b0*/  CALL.REL.NOINC `($__internal_27_$__cuda_sm70_shflsync_bfly_p) ;  /* 0x0000074000007944 */ /* 0x000fea0003c00000 */
[----:B-1----:R-:W-:Y:S01]  /*43c0*/  IMAD.MOV.U32 R3, RZ, RZ, R24 ;  /* 0x000000ffff037224 */ /* 0x002fe200078e0018 */
[----:B0-----:R-:W-:Y:S05]  /*43d0*/  BRA `(.L_x_1262) ;  /* 0xffffccb000007947 */ /* 0x001fea000383ffff */
.L_x_1251:
[----:B------:R-:W-:Y:S01]  /*43e0*/  IMAD.MOV.U32 R24, RZ, RZ, RZ ;  /* 0x000000ffff187224 */ /* 0x000fe200078e00ff */
[----:B0-----:R-:W-:Y:S01]  /*43f0*/  MOV R2, 0x4440 ;  /* 0x0000444000027802 */ /* 0x001fe20000000f00 */
[----:B------:R-:W-:Y:S02]  /*4400*/  IMAD.MOV.U32 R25, RZ, RZ, 0x1 ;  /* 0x00000001ff197424 */ /* 0x000fe400078e00ff */
[----:B------:R-:W-:-:S02]  /*4410*/  IMAD.MOV.U32 R26, RZ, RZ, 0x1f ;  /* 0x0000001fff1a7424 */ /* 0x000fc400078e00ff */
[----:B------:R-:W-:Y:S02]  /*4420*/  IMAD.MOV.U32 R27, RZ, RZ, -0x1 ;  /* 0xffffffffff1b7424 */ /* 0x000fe400078e00ff */
[----:B------:R-:W-:Y:S05]  /*4430*/  CALL.REL.NOINC `($__internal_27_$__cuda_sm70_shflsync_bfly_p) ;  /* 0x000006c000007944 */ /* 0x000fea0003c00000 */
[----:B-1----:R-:W-:Y:S01]  /*4440*/  IMAD.MOV.U32 R22, RZ, RZ, R24 ;  /* 0x000000ffff167224 */ /* 0x002fe200078e0018 */
[----:B0-----:R-:W-:Y:S05]  /*4450*/  BRA `(.L_x_1263) ;  /* 0xffffea6000007947 */ /* 0x001fea000383ffff */
.L_x_1252:
[----:B------:R-:W-:Y:S01]  /*4460*/  HFMA2.MMA R24, -RZ, RZ, 0, 0 ;  /* 0x00000000ff187435 */ /* 0x000fe200000001ff */
[----:B------:R-:W-:Y:S01]  /*4470*/  IMAD.MOV.U32 R25, RZ, RZ, 0x1 ;  /* 0x00000001ff197424 */ /* 0x000fe200078e00ff */
[----:B0-----:R-:W-:Y:S01]  /*4480*/  MOV R2, 0x44c0 ;  /* 0x000044c000027802 */ /* 0x001fe20000000f00 */
[----:B------:R-:W-:Y:S02]  /*4490*/  IMAD.MOV.U32 R26, RZ, RZ, 0x1f ;  /* 0x0000001fff1a7424 */ /* 0x000fe400078e00ff */
[----:B------:R-:W-:Y:S02]  /*44a0*/  IMAD.MOV.U32 R27, RZ, RZ, -0x1 ;  /* 0xffffffffff1b7424 */ /* 0x000fe400078e00ff */
[----:B------:R-:W-:Y:S05]  /*44b0*/  CALL.REL.NOINC `($__internal_27_$__cuda_sm70_shflsync_bfly_p) ;  /* 0x0000064000007944 */ /* 0x000fea0003c00000 */
[----:B-1----:R-:W-:Y:S01]  /*44c0*/  FADD.FTZ R23, RZ, R24 ;  /* 0x00000018ff177221 */ /* 0x002fe20000010000 */
[----:B0-----:R-:W-:Y:S01]  /*44d0*/  MOV R27, 0xffffffff ;  /* 0xffffffff001b7802 */ /* 0x001fe20000000f00 */
[----:B------:R-:W-:Y:S01]  /*44e0*/  IMAD.MOV.U32 R24, RZ, RZ, RZ ;  /* 0x000000ffff187224 */ /* 0x000fe200078e00ff */
[----:B------:R-:W-:Y:S01]  /*44f0*/  MOV R2, 0x4530 ;  /* 0x0000453000027802 */ /* 0x000fe20000000f00 */
[----:B------:R-:W-:-:S02]  /*4500*/  IMAD.MOV.U32 R25, RZ, RZ, 0x1 ;  /* 0x00000001ff197424 */ /* 0x000fc400078e00ff */
[----:B------:R-:W-:Y:S02]  /*4510*/  IMAD.MOV.U32 R26, RZ, RZ, 0x1f ;  /* 0x0000001fff1a7424 */ /* 0x000fe400078e00ff */
[----:B------:R-:W-:Y:S05]  /*4520*/  CALL.REL.NOINC `($__internal_27_$__cuda_sm70_shflsync_bfly_p) ;  /* 0x000005d000007944 */ /* 0x000fea0003c00000 */
[----:B-1----:R-:W-:Y:S01]  /*4530*/  FADD.FTZ R20, RZ, R24 ;  /* 0x00000018ff147221 */ /* 0x002fe20000010000 */
[----:B------:R-:W-:Y:S01]  /*4540*/  MOV R2, 0x45a0 ;  /* 0x000045a000027802 */ /* 0x000fe20000000f00 */
[----:B------:R-:W-:Y:S02]  /*4550*/  IMAD.MOV.U32 R24, RZ, RZ, RZ ;  /* 0x000000ffff187224 */ /* 0x000fe400078e00ff */
[----:B0-----:R-:W-:Y:S02]  /*4560*/  IMAD.MOV.U32 R25, RZ, RZ, 0x1 ;  /* 0x00000001ff197424 */ /* 0x001fe400078e00ff */
[----:B------:R-:W-:Y:S02]  /*4570*/  IMAD.MOV.U32 R26, RZ, RZ, 0x1f ;  /* 0x0000001fff1a7424 */ /* 0x000fe400078e00ff */
[----:B------:R-:W-:Y:S02]  /*4580*/  IMAD.MOV.U32 R27, RZ, RZ, -0x1 ;  /* 0xffffffffff1b7424 */ /* 0x000fe400078e00ff */
[----:B------:R-:W-:Y:S05]  /*4590*/  CALL.REL.NOINC `($__internal_27_$__cuda_sm70_shflsync_bfly_p) ;  /* 0x0000056000007944 */ /* 0x000fea0003c00000 */
[----:B0-----:R-:W-:Y:S01]  /*45a0*/  HFMA2.MMA R26, -RZ, RZ, 0, 1.847743988037109375e-06 ;  /* 0x0000001fff1a7435 */ /* 0x001fe200000001ff */
[----:B-1----:R-:W-:Y:S01]  /*45b0*/  FADD.FTZ R21, RZ, R24 ;  /* 0x00000018ff157221 */ /* 0x002fe20000010000 */
[----:B------:R-:W-:Y:S01]  /*45c0*/  MOV R2, 0x4610 ;  /* 0x0000461000027802 */ /* 0x000fe20000000f00 */
[----:B------:R-:W-:-:S02]  /*45d0*/  IMAD.MOV.U32 R24, RZ, RZ, RZ ;  /* 0x000000ffff187224 */ /* 0x000fc400078e00ff */
[----:B------:R-:W-:Y:S02]  /*45e0*/  IMAD.MOV.U32 R25, RZ, RZ, 0x1 ;  /* 0x00000001ff197424 */ /* 0x000fe400078e00ff */
[----:B------:R-:W-:Y:S02]  /*45f0*/  IMAD.MOV.U32 R27, RZ, RZ, -0x1 ;  /* 0xffffffffff1b7424 */ /* 0x000fe400078e00ff */
[----:B------:R-:W-:Y:S05]  /*4600*/  CALL.REL.NOINC `($__internal_27_$__cuda_sm70_shflsync_bfly_p) ;  /* 0x000004f000007944 */ /* 0x000fea0003c00000 */
[----:B-1----:R-:W-:Y:S01]  /*4610*/  FADD.FTZ R18, RZ, R24 ;  /* 0x00000018ff127221 */ /* 0x002fe20000010000 */
[----:B------:R-:W-:Y:S01]  /*4620*/  MOV R2, 0x4680 ;  /* 0x0000468000027802 */ /* 0x000fe20000000f00 */
[----:B------:R-:W-:Y:S02]  /*4630*/  IMAD.MOV.U32 R24, RZ, RZ, RZ ;  /* 0x000000ffff187224 */ /* 0x000fe400078e00ff */
[----:B0-----:R-:W-:Y:S02]  /*4640*/  IMAD.MOV.U32 R25, RZ, RZ, 0x1 ;  /* 0x00000001ff197424 */ /* 0x001fe400078e00ff */
[----:B------:R-:W-:Y:S02]  /*4650*/  IMAD.MOV.U32 R26, RZ, RZ, 0x1f ;  /* 0x0000001fff1a7424 */ /* 0x000fe400078e00ff */
[----:B------:R-:W-:-:S02]  /*4660*/  IMAD.MOV.U32 R27, RZ, RZ, -0x1 ;  /* 0xffffffffff1b7424 */ /* 0x000fc400078e00ff */
[----:B------:R-:W-:Y:S05]  /*4670*/  CALL.REL.NOINC `($__internal_27_$__cuda_sm70_shflsync_bfly_p) ;  /* 0x0000048000007944 */ /* 0x000fea0003c00000 */
[----:B-1----:R-:W-:Y:S01]  /*4680*/  FADD.FTZ R19, RZ, R24 ;  /* 0x00000018ff137221 */ /* 0x002fe20000010000 */
[----:B0-----:R-:W-:Y:S01]  /*4690*/  MOV R25, 0x1 ;  /* 0x0000000100197802 */ /* 0x001fe20000000f00 */
[----:B------:R-:W-:Y:S01]  /*46a0*/  IMAD.MOV.U32 R24, RZ, RZ, RZ ;  /* 0x000000ffff187224 */ /* 0x000fe200078e00ff */
[----:B------:R-:W-:Y:S01]  /*46b0*/  MOV R2, 0x46f0 ;  /* 0x000046f000027802 */ /* 0x000fe20000000f00 */
[----:B------:R-:W-:-:S02]  /*46c0*/  IMAD.MOV.U32 R26, RZ, RZ, 0x1f ;  /* 0x0000001fff1a7424 */ /* 0x000fc400078e00ff */
[----:B------:R-:W-:Y:S02]  /*46d0*/  IMAD.MOV.U32 R27, RZ, RZ, -0x1 ;  /* 0xffffffffff1b7424 */ /* 0x000fe400078e00ff */
        /* <DEDUP_REMOVED lines=8> */
[----:B-1----:R-:W-:Y:S01]  /*4760*/  FADD.FTZ R17, RZ, R24 ;  /* 0x00000018ff117221 */ /* 0x002fe20000010000 */
[----:B------:R-:W-:Y:S01]  /*4770*/  HFMA2.MMA R24, -RZ, RZ, 0, 0 ;  /* 0x00000000ff187435 */ /* 0x000fe200000001ff */
[----:B0-----:R-:W-:Y:S01]  /*4780*/  IMAD.MOV.U32 R25, RZ, RZ, 0x1 ;  /* 0x00000001ff197424 */ /* 0x001fe200078e00ff */
[----:B------:R-:W-:Y:S01]  /*4790*/  MOV R2, 0x47d0 ;  /* 0x000047d000027802 */ /* 0x000fe20000000f00 */
[----:B------:R-:W-:-:S02]  /*47a0*/  IMAD.MOV.U32 R26, RZ, RZ, 0x1f ;  /* 0x0000001fff1a7424 */ /* 0x000fc400078e00ff */
[----:B------:R-:W-:Y:S02]  /*47b0*/  IMAD.MOV.U32 R27, RZ, RZ, -0x1 ;  /* 0xffffffffff1b7424 */ /* 0x000fe400078e00ff */
[----:B------:R-:W-:Y:S05]  /*47c0*/  CALL.REL.NOINC `($__internal_27_$__cuda_sm70_shflsync_bfly_p) ;  /* 0x0000033000007944 */ /* 0x000fea0003c00000 */
[----:B-1----:R-:W-:Y:S01]  /*47d0*/  FADD.FTZ R14, RZ, R24 ;  /* 0x00000018ff0e7221 */ /* 0x002fe20000010000 */
[----:B0-----:R-:W-:Y:S01]  /*47e0*/  MOV R27, 0xffffffff ;  /* 0xffffffff001b7802 */ /* 0x001fe20000000f00 */
[----:B------:R-:W-:Y:S01]  /*47f0*/  IMAD.MOV.U32 R24, RZ, RZ, RZ ;  /* 0x000000ffff187224 */ /* 0x000fe200078e00ff */
[----:B------:R-:W-:Y:S01]  /*4800*/  MOV R2, 0x4840 ;  /* 0x0000484000027802 */ /* 0x000fe20000000f00 */
[----:B------:R-:W-:Y:S02]  /*4810*/  IMAD.MOV.U32 R25, RZ, RZ, 0x1 ;  /* 0x00000001ff197424 */ /* 0x000fe400078e00ff */
[----:B------:R-:W-:Y:S02]  /*4820*/  IMAD.MOV.U32 R26, RZ, RZ, 0x1f ;  /* 0x0000001fff1a7424 */ /* 0x000fe400078e00ff */
[----:B------:R-:W-:Y:S05]  /*4830*/  CALL.REL.NOINC `($__internal_27_$__cuda_sm70_shflsync_bfly_p) ;  /* 0x000002c000007944 */ /* 0x000fea0003c00000 */
[----:B-1----:R-:W-:Y:S01]  /*4840*/  FADD.FTZ R15, RZ, R24 ;  /* 0x00000018ff0f7221 */ /* 0x002fe20000010000 */
[----:B------:R-:W-:Y:S01]  /*4850*/  MOV R2, 0x48b0 ;  /* 0x000048b000027802 */ /* 0x000fe20000000f00 */
[----:B------:R-:W-:Y:S02]  /*4860*/  IMAD.MOV.U32 R24, RZ, RZ, RZ ;  /* 0x000000ffff187224 */ /* 0x000fe400078e00ff */
[----:B0-----:R-:W-:-:S02]  /*4870*/  IMAD.MOV.U32 R25, RZ, RZ, 0x1 ;  /* 0x00000001ff197424 */ /* 0x001fc400078e00ff */
[----:B------:R-:W-:Y:S02]  /*4880*/  IMAD.MOV.U32 R26, RZ, RZ, 0x1f ;  /* 0x0000001fff1a7424 */ /* 0x000fe400078e00ff */
[----:B------:R-:W-:Y:S02]  /*4890*/  IMAD.MOV.U32 R27, RZ, RZ, -0x1 ;  /* 0xffffffffff1b7424 */ /* 0x000fe400078e00ff */
[----:B------:R-:W-:Y:S05]  /*48a0*/  CALL.REL.NOINC `($__internal_27_$__cuda_sm70_shflsync_bfly_p) ;  /* 0x0000025000007944 */ /* 0x000fea0003c00000 */
[----:B0-----:R-:W-:Y:S01]  /*48b0*/  HFMA2.MMA R26, -RZ, RZ, 0, 1.847743988037109375e-06 ;  /* 0x0000001fff1a7435 */ /* 0x001fe200000001ff */
[----:B-1----:R-:W-:Y:S01]  /*48c0*/  FADD.FTZ R12, RZ, R24 ;  /* 0x00000018ff0c7221 */ /* 0x002fe20000010000 */
[----:B------:R-:W-:Y:S01]  /*48d0*/  MOV R2, 0x4920 ;  /* 0x0000492000027802 */ /* 0x000fe20000000f00 */
[----:B------:R-:W-:Y:S02]  /*48e0*/  IMAD.MOV.U32 R24, RZ, RZ, RZ ;  /* 0x000000ffff187224 */ /* 0x000fe400078e00ff */
[----:B------:R-:W-:Y:S02]  /*48f0*/  IMAD.MOV.U32 R25, RZ, RZ, 0x1 ;  /* 0x00000001ff197424 */ /* 0x000fe400078e00ff */
[----:B------:R-:W-:Y:S02]  /*4900*/  IMAD.MOV.U32 R27, RZ, RZ, -0x1 ;  /* 0xffffffffff1b7424 */ /* 0x000fe400078e00ff */
[----:B------:R-:W-:Y:S05]  /*4910*/  CALL.REL.NOINC `($__internal_27_$__cuda_sm70_shflsync_bfly_p) ;  /* 0x000001e000007944 */ /* 0x000fea0003c00000 */
[----:B-1----:R-:W-:Y:S01]  /*4920*/  FADD.FTZ R13, RZ, R24 ;  /* 0x00000018ff0d7221 */ /* 0x002fe20000010000 */
[----:B------:R-:W-:Y:S01]  /*4930*/  MOV R2, 0x4990 ;  /* 0x0000499000027802 */ /* 0x000fe20000000f00 */
[----:B------:R-:W-:-:S02]  /*4940*/  IMAD.MOV.U32 R24, RZ, RZ, RZ ;  /* 0x000000ffff187224 */ /* 0x000fc400078e00ff */
[----:B0-----:R-:W-:Y:S02]  /*4950*/  IMAD.MOV.U32 R25, RZ, RZ, 0x1 ;  /* 0x00000001ff197424 */ /* 0x001fe400078e00ff */
[----:B------:R-:W-:Y:S02]  /*4960*/  IMAD.MOV.U32 R26, RZ, RZ, 0x1f ;  /* 0x0000001fff1a7424 */ /* 0x000fe400078e00ff */
[----:B------:R-:W-:Y:S02]  /*4970*/  IMAD.MOV.U32 R27, RZ, RZ, -0x1 ;  /* 0xffffffffff1b7424 */ /* 0x000fe400078e00ff */
[----:B------:R-:W-:Y:S05]  /*4980*/  CALL.REL.NOINC `($__internal_27_$__cuda_sm70_shflsync_bfly_p) ;  /* 0x0000017000007944 */ /* 0x000fea0003c00000 */
[----:B-1----:R-:W-:Y:S01]  /*4990*/  FADD.FTZ R10, RZ, R24 ;  /* 0x00000018ff0a7221 */ /* 0x002fe20000010000 */
[----:B0-----:R-:W-:Y:S01]  /*49a0*/  MOV R25, 0x1 ;  /* 0x0000000100197802 */ /* 0x001fe20000000f00 */
[----:B------:R-:W-:Y:S01]  /*49b0*/  IMAD.MOV.U32 R24, RZ, RZ, RZ ;  /* 0x000000ffff187224 */ /* 0x000fe200078e00ff */
[----:B------:R-:W-:Y:S01]  /*49c0*/  MOV R2, 0x4a00 ;  /* 0x00004a0000027802 */ /* 0x000fe20000000f00 */
[----:B------:R-:W-:Y:S02]  /*49d0*/  IMAD.MOV.U32 R26, RZ, RZ, 0x1f ;  /* 0x0000001fff1a7424 */ /* 0x000fe400078e00ff */
[----:B------:R-:W-:-:S02]  /*49e0*/  IMAD.MOV.U32 R27, RZ, RZ, -0x1 ;  /* 0xffffffffff1b7424 */ /* 0x000fc400078e00ff */
        /* <DEDUP_REMOVED lines=12> */
[----:B------:R-:W-:Y:S02]  /*4ab0*/  IMAD.MOV.U32 R26, RZ, RZ, 0x1f ;  /* 0x0000001fff1a7424 */ /* 0x000fe400078e00ff */
[----:B------:R-:W-:-:S02]  /*4ac0*/  IMAD.MOV.U32 R27, RZ, RZ, -0x1 ;  /* 0xffffffffff1b7424 */ /* 0x000fc400078e00ff */
[----:B------:R-:W-:Y:S05]  /*4ad0*/  CALL.REL.NOINC `($__internal_27_$__cuda_sm70_shflsync_bfly_p) ;  /* 0x0000002000007944 */ /* 0x000fea0003c00000 */
[----:B-1----:R-:W-:Y:S01]  /*4ae0*/  IMAD.MOV.U32 R2, RZ, RZ, R24 ;  /* 0x000000ffff027224 */ /* 0x002fe200078e0018 */
[----:B0-----:R-:W-:Y:S05]  /*4af0*/  BRA `(.L_x_1264) ;  /* 0xffffe47000007947 */ /* 0x001fea000383ffff */
        .weak           $__internal_27_$__cuda_sm70_shflsync_bfly_p
        .type           $__internal_27_$__cuda_sm70_shflsync_bfly_p,@function
        .size           $__internal_27_$__cuda_sm70_shflsync_bfly_p,(.L_x_24688 - $__internal_27_$__cuda_sm70_shflsync_bfly_p)
$__internal_27_$__cuda_sm70_shflsync_bfly_p:
[----:B------:R-:W-:Y:S01]  /*4b00*/  IMAD.MOV.U32 R3, RZ, RZ, 0x0 ;  /* 0x00000000ff037424 */ /* 0x000fe200078e00ff */
[----:B------:R-:W-:Y:S04]  /*4b10*/  WARPSYNC R27 ;  /* 0x0000001b00007348 */ /* 0x000fe80003800000 */
[----:B------:R0:W1:Y:S01]  /*4b20*/  SHFL.BFLY PT, R24, R24, R25, R26 ;  /* 0x0c00001918187389 */ /* 0x00006200000e001a */
[----:B------:R-:W-:Y:S05]  /*4b30*/  RET.REL.NODEC R2 `(_ZN4vllm25paged_attention_v2_kernelI13__nv_bfloat16hLi256ELi16ELi128ELNS_18Fp8KVCacheDataTypeE2ELb1ELi512EEEvPfS3_PT_PKS4_PKT0_SA_ifPKiSC_iPKfiiiSE_SE_iiiii) ;  /* 0xffffb4c002007950 */ /* 0x000fea0003c3ffff */
.L_x_1265:
        /* <DEDUP_REMOVED lines=12> */
.L_x_24688:


//--------------------- .text._ZN4vllm25paged_attention_v2_kernelI13__nv_bfloat16hLi192ELi16ELi128ELNS_18Fp8KVCacheDataTypeE2ELb1ELi512EEEvPfS3_PT_PKS4_PKT0_SA_ifPKiSC_iPKfiiiSE_SE_iiiii --------------------------
	.section	.text._ZN4vllm25paged_attention_v2_kernelI13__nv_bfloat16hLi192ELi16ELi128ELNS_18Fp8KVCacheDataTypeE2ELb1ELi512EEEvPfS3_PT_PKS4_PKT0_SA_ifPKiSC_iPKfiiiSE_SE_iiiii,"ax",@progbits
	.sectioninfo	@"SHI_REGISTERS=32"
	.align	128
        .global         _ZN4vllm25paged_attention_v2_kernelI13__nv_bfloat16hLi192ELi16ELi128ELNS_18Fp8KVCacheDataTypeE2ELb1ELi512EEEvPfS3_PT_PKS4_PKT0_SA_ifPKiSC_iPKfiiiSE_SE_iiiii
        .type           _ZN4vllm25paged_attention_v2_kernelI13__nv_bfloat16hLi192ELi16ELi128ELNS_18Fp8KVCacheDataTypeE2ELb1ELi512EEEvPfS3_PT_PKS4_PKT0_SA_ifPKiSC_iPKfiiiSE_SE_iiiii,@function
        .size           _ZN4vllm25paged_attention_v2_kernelI13__nv_bfloat16hLi192ELi16ELi128ELNS_18Fp8KVCacheDataTypeE2ELb1ELi512EEEvPfS3_PT_PKS4_PKT0_SA_ifPKiSC_iPKfiiiSE_SE_iiiii,(.L_x_24689 - _ZN4vllm25paged_attention_v2_kernelI13__nv_bfloat16hLi192ELi16ELi128ELNS_18Fp8KVCacheDataTypeE2ELb1ELi512EEEvPfS3_PT_PKS4_PKT0_SA_ifPKiSC_iPKfiiiSE_SE_iiiii)
        .other          _ZN4vllm25paged_attention_v2_kernelI13__nv_bfloat16hLi192ELi16ELi128ELNS_18Fp8KVCacheDataTypeE2ELb1ELi512EEEvPfS3_PT_PKS4_PKT0_SA_ifPKiSC_iPKfiiiSE_SE_iiiii,@"STO_CUDA_ENTRY STV_DEFAULT"
_ZN4vllm25paged_attention_v2_kernelI13__nv_bfloat16hLi192ELi16ELi128ELNS_18Fp8KVCacheDataTypeE2ELb1ELi512EEEvPfS3_PT_PKS4_PKT0_SA_ifPKiSC_iPKfiiiSE_SE_iiiii:
.text._ZN4vllm25paged_attention_v2_kernelI13__nv_bfloat16hLi192ELi16ELi128ELNS_18Fp8KVCacheDataTypeE2ELb1ELi512EEEvPfS3_PT_PKS4_PKT0_SA_ifPKiSC_iPKfiiiSE_SE_iiiii:
        /* <DEDUP_REMOVED lines=14> */
[----:B------:R-:W-:Y:S02]  /*00e0*/  BSSY B0, `(.L_x_1266) ;  /* 0x000005e000007945 */ /* 0x000fe40003800000 */
[----:B------:R-:W-:Y:S01]  /*00f0*/  USHF.R.S32.HI UR5, URZ, 0x1f, UR4 ;  /* 0x0000001f3f057899 */ /* 0x000fe20008011404 */
[----:B------:R-:W1:Y:S03]  /*0100*/  S2R R0, SR_CTAID.X ;  /* 0x0000000000007919 */ /* 0x000e660000002500 */
[----:B------:R-:W-:Y:S02]  /*0110*/  ULEA.HI UR5, UR5, UR4, URZ, 0x4 ;  /* 0x0000000405057291 */ /* 0x000fe4000f8f203f */
[----:B------:R-:W-:-:S02]  /*0120*/  ULEA UR4, UR41, 0x20, 0x5 ;  /* 0x0000002029047891 */ /* 0x000fc4000f8e283f */
[----:B------:R-:W-:-:S04]  /*0130*/  USHF.R.S32.HI UR38, URZ, 0x4, UR5 ;  /* 0x000000043f267899 */ /* 0x000fc80008011405 */
[----:B------:R-:W-:-:S04]  /*0140*/  UISETP.LT.AND UP0, UPT, UR38, UR4, UPT ;  /* 0x000000042600728c */ /* 0x000fc8000bf01270 */
[----:B------:R-:W-:-:S04]  /*0150*/  USEL UR39, UR38, UR4, UP0 ;  /* 0x0000000426277287 */ /* 0x000fc80008000000 */
[----:B------:R-:W-:Y:S01]  /*0160*/  UIMAD UR4, UR41, -0x20, UR39 ;  /* 0xffffffe0290478a4 */ /* 0x000fe2000f8e0227 */
[C---:B0-----:R-:W-:Y:S02]  /*0170*/  ISETP.GT.AND P0, PT, R9.reuse, 0x2f, PT ;  /* 0x0000002f0900780c */ /* 0x041fe40003f04270 */
[----:B------:R-:W-:Y:S01]  /*0180*/  SHF.R.S32.HI R2, RZ, 0x1f, R9 ;  /* 0x0000001fff027819 */ /* 0x000fe20000011409 */
[----:B------:R-:W-:Y:S01]  /*0190*/  ULEA UR4, UR4, UR43, 0x4 ;  /* 0x0000002b04047291 */ /* 0x000fe2000f8e203f */
[CC--:B------:R-:W-:Y:S01]  /*01a0*/  LEA.HI R4, R9.reuse, R9.reuse, RZ, 0x1 ;  /* 0x0000000909047211 */ /* 0x0c0fe200078f08ff */
[----:B-1----:R-:W-:Y:S01]  /*01b0*/  IMAD R6, R0, 0xc0, RZ ;  /* 0x000000c000067824 */ /* 0x002fe200078e02ff */
[----:B------:R-:W-:Y:S01]  /*01c0*/  LEA.HI R2, R2, R9, RZ, 0x5 ;  /* 0x0000000902027211 */ /* 0x000fe200078f28ff */
[----:B------:R-:W-:Y:S01]  /*01d0*/  UISETP.LT.AND UP0, UPT, UR42, UR4, UPT ;  /* 0x000000042a00728c */ /* 0x000fe2000bf01270 */
[----:B------:R-:W-:Y:S02]  /*01e0*/  LOP3.LUT R12, R4, 0xfffffffe, RZ, 0xc0, !PT ;  /* 0xfffffffe040c7812 */ /* 0x000fe400078ec0ff */
[----:B------:R-:W-:Y:S01]  /*01f0*/  LOP3.LUT R8, R2, 0xffffffe0, RZ, 0xc0, !PT ;  /* 0xffffffe002087812 */ /* 0x000fe200078ec0ff */
[----:B------:R-:W-:Y:S01]  /*0200*/  USEL UR4, UR42, UR4, UP0 ;  /* 0x000000042a047287 */ /* 0x000fe20008000000 */
[----:B------:R-:W-:Y:S01]  /*0210*/  SHF.R.S32.HI R4, RZ, 0x1, R4 ;  /* 0x00000001ff047819 */ /* 0x000fe20000011404 */
[C---:B------:R-:W-:Y:S01]  /*0220*/  IMAD.IADD R12, R9.reuse, 0x1, -R12 ;  /* 0x00000001090c7824 */ /* 0x040fe200078e0a0c */
[----:B------:R-:W-:Y:S01]  /*0230*/  SHF.R.S32.HI R7, RZ, 0x5, R2 ;  /* 0x00000005ff077819 */ /* 0x000fe20000011402 */
[----:B------:R-:W-:Y:S01]  /*0240*/  UIADD3 UR40, -UR43, UR4, URZ ;  /* 0x000000042b287290 */ /* 0x000fe2000fffe13f */
[----:B------:R-:W-:Y:S01]  /*0250*/  IMAD.IADD R8, R9, 0x1, -R8 ;  /* 0x0000000109087824 */ /* 0x000fe200078e0a08 */
[----:B------:R-:W-:Y:S05]  /*0260*/  @P0 BRA `(.L_x_1267) ;  /* 0x0000045000000947 */ /* 0x000fea0003800000 */
[C---:B------:R-:W-:Y:S01]  /*0270*/  IMNMX R5, R4.reuse, -0x28, !PT ;  /* 0xffffffd804057817 */ /* 0x040fe20007800200 */
[----:B------:R-:W-:Y:S01]  /*0280*/  IMAD R13, R3, c[0x0][0x1b8], RZ ;  /* 0x00006e00030d7a24 */ /* 0x000fe200078e02ff */
[----:B------:R-:W-:Y:S01]  /*0290*/  BSSY B1, `(.L_x_1268) ;  /* 0x0000023000017945 */ /* 0x000fe20003800000 */
[----:B------:R-:W-:Y:S01]  /*02a0*/  IMAD.MOV.U32 R15, RZ, RZ, R4 ;  /* 0x000000ffff0f7224 */ /* 0x000fe200078e0004 */
[----:B------:R-:W-:-:S04]  /*02b0*/  IADD3 R5, -R4, 0x3f, R5 ;  /* 0x0000003f04057810 */ /* 0x000fc80007ffe105 */
[C---:B------:R-:W-:Y:S02]  /*02c0*/  LEA.HI R2, R5.reuse, 0x1, RZ, 0x1a ;  /* 0x0000000105027811 */ /* 0x040fe400078fd0ff */
[----:B------:R-:W-:Y:S02]  /*02d0*/  ISETP.GE.U32.AND P0, PT, R5, 0xc0, PT ;  /* 0x000000c00500780c */ /* 0x000fe40003f06070 */
[----:B------:R-:W-:Y:S02]  /*02e0*/  LOP3.LUT P1, R10, R2, 0x3, RZ, 0xc0, !PT ;  /* 0x00000003020a7812 */ /* 0x000fe4000782c0ff */
[----:B------:R-:W-:Y:S02]  /*02f0*/  SHF.R.S32.HI R2, RZ, 0x1f, R6 ;  /* 0x0000001fff027819 */ /* 0x000fe40000011406 */
[----:B------:R-:W-:-:S09]  /*0300*/  SHF.R.S32.HI R5, RZ, 0x1f, R13 ;  /* 0x0000001fff057819 */ /* 0x000fd2000001140d */
[----:B------:R-:W-:Y:S05]  /*0310*/  @!P1 BRA `(.L_x_1269) ;  /* 0x000001a000009947 */ /* 0x000fea0003800000 */
[----:B------:R-:W-:Y:S02]  /*0320*/  IMAD.SHL.U32 R11, R4, 0x8, RZ ;  /* 0x00000008040b7824 */ /* 0x000fe400078e00ff */
[----:B------:R-:W-:-:S03]  /*0330*/  IMAD.MOV.U32 R15, RZ, RZ, R4 ;  /* 0x000000ffff0f7224 */ /* 0x000fc600078e0004 */
[C---:B------:R-:W-:Y:S01]  /*0340*/  LEA R14, R12.reuse, R11, 0x2 ;  /* 0x0000000b0c0e7211 */ /* 0x040fe200078e10ff */
[----:B------:R-:W-:-:S03]  /*0350*/  IMAD R11, R12, 0xc0, R11 ;  /* 0x000000c00c0b7824 */ /* 0x000fc600078e020b */
[----:B------:R-:W-:Y:S02]  /*0360*/  IADD3 R21, P1, P2, R13, R14, R6 ;  /* 0x0000000e0d157210 */ /* 0x000fe40007a3e006 */
[----:B------:R-:W-:Y:S02]  /*0370*/  SHF.R.S32.HI R14, RZ, 0x1f, R14 ;  /* 0x0000001fff0e7819 */ /* 0x000fe4000001140e */
[----:B------:R-:W-:Y:S02]  /*0380*/  LEA R18, P3, R21, c[0x0][0x178], 0x1 ;  /* 0x00005e0015127a11 */ /* 0x000fe400078608ff */
[----:B------:R-:W-:Y:S02]  /*0390*/  IADD3.X R14, R5, R14, R2, P1, P2 ;  /* 0x0000000e050e7210 */ /* 0x000fe40000fe4402 */
[----:B------:R-:W-:Y:S02]  /*03a0*/  IADD3 R18, P1, R18, 0x4, RZ ;  /* 0x0000000412127810 */ /* 0x000fe40007f3e0ff */
[----:B------:R-:W-:Y:S01]  /*03b0*/  LEA.HI.X R21, R21, c[0x0][0x17c], R14, 0x1, P3 ;  /* 0x00005f0015157a11 */ /* 0x000fe200018f0c0e */
[----:B------:R-:W-:Y:S01]  /*03c0*/  IMAD.MOV.U32 R14, RZ, RZ, R10 ;  /* 0x000000ffff0e7224 */ /* 0x000fe200078e000a */
[----:B------:R-:W-:-:S03]  /*03d0*/  IADD3 R16, R11, 0x4, RZ ;  /* 0x000000040b107810 */ /* 0x000fc60007ffe0ff */
[----:B------:R-:W-:Y:S02]  /*03e0*/  IMAD.X R21, RZ, RZ, R21, P1 ;  /* 0x000000ffff157224 */ /* 0x000fe400008e0615 */
.L_x_1270:
        /* <DEDUP_REMOVED lines=13> */
.L_x_1269:
[----:B------:R-:W-:Y:S05]  /*04c0*/  BSYNC B1 ;  /* 0x0000000000017941 */ /* 0x000fea0003800000 */
.L_x_1268:
[----:B------:R-:W-:Y:S05]  /*04d0*/  @!P0 BRA `(.L_x_1267) ;  /* 0x000001e000008947 */ /* 0x000fea0003800000 */
[----:B------:R-:W-:Y:S02]  /*04e0*/  IADD3 R23, P0, R13, R6, RZ ;  /* 0x000000060d177210 */ /* 0x000fe40007f1e0ff */
[C---:B------:R-:W-:Y:S02]  /*04f0*/  SHF.L.U32 R11, R15.reuse, 0x3, RZ ;  /* 0x000000030f0b7819 */ /* 0x040fe400000006ff */
[----:B------:R-:W-:Y:S01]  /*0500*/  IADD3 R13, R15, -0x100, RZ ;  /* 0xffffff000f0d7810 */ /* 0x000fe20007ffe0ff */
[----:B------:R-:W-:Y:S01]  /*0510*/  IMAD.X R10, R5, 0x1, R2, P0 ;  /* 0x00000001050a7824 */ /* 0x000fe200000e0602 */
[C---:B------:R-:W-:Y:S01]  /*0520*/  LEA R2, P0, R23.reuse, c[0x0][0x178], 0x1 ;  /* 0x00005e0017027a11 */ /* 0x040fe200078008ff */
[C-C-:B------:R-:W-:Y:S02]  /*0530*/  IMAD R5, R12.reuse, 0xc0, R11.reuse ;  /* 0x000000c00c057824 */ /* 0x140fe400078e020b */
[----:B------:R-:W-:Y:S01]  /*0540*/  IMAD R25, R12, 0x4, R11 ;  /* 0x000000040c197824 */ /* 0x000fe200078e020b */
[----:B------:R-:W-:-:S02]  /*0550*/  LEA.HI.X R23, R23, c[0x0][0x17c], R10, 0x1, P0 ;  /* 0x00005f0017177a11 */ /* 0x000fc400000f0c0a */
[----:B------:R-:W-:Y:S02]  /*0560*/  IADD3 R5, R5, 0x400, RZ ;  /* 0x0000040005057810 */ /* 0x000fe40007ffe0ff */
.L_x_1271:
        /* <DEDUP_REMOVED lines=21> */
.L_x_1267:
[----:B------:R-:W-:Y:S05]  /*06c0*/  BSYNC B0 ;  /* 0x0000000000007941 */ /* 0x000fea0003800000 */
.L_x_1266:
[----:B------:R-:W-:Y:S01]  /*06d0*/  IABS R13, c[0x0][0x1e4] ;  /* 0x00007900000d7a13 */ /* 0x000fe20000000000 */
[----:B------:R-:W-:Y:S01]  /*06e0*/  UIADD3 UR4, UR42, -0x1, URZ ;  /* 0xffffffff2a047890 */ /* 0x000fe2000fffe03f */
[----:B------:R-:W-:Y:S05]  /*06f0*/  BAR.SYNC.DEFER_BLOCKING 0x0 ;  /* 0x0000000000007b1d */ /* 0x000fea0000010000 */
[----:B------:R-:W-:Y:S01]  /*0700*/  MOV R10, UR4 ;  /* 0x00000004000a7c02 */ /* 0x000fe20008000f00 */
[----:B------:R-:W0:Y:S01]  /*0710*/  I2F.RP R2, R13 ;  /* 0x0000000d00027306 */ /* 0x000e220000209400 */
[----:B------:R-:W-:-:S02]  /*0720*/  ULDC UR5, c[0x0][0x1e4] ;  /* 0x0000790000057ab9 */ /* 0x000fc40000000800 */
[----:B------:R-:W-:Y:S01]  /*0730*/  IABS R10, R10 ;  /* 0x0000000a000a7213 */ /* 0x000fe20000000000 */
[----:B------:R-:W-:-:S06]  /*0740*/  ULOP3.LUT UR4, UR4, UR5, URZ, 0x3c, !UPT ;  /* 0x0000000504047292 */ /* 0x000fcc000f8e3c3f */
[----:B------:R-:W-:Y:S01]  /*0750*/  ISETP.LE.AND P2, PT, RZ, UR4, PT ;  /* 0x00000004ff007c0c */ /* 0x000fe2000bf43270 */
[----:B0-----:R-:W0:Y:S02]  /*0760*/  MUFU.RCP R2, R2 ;  /* 0x0000000200027308 */ /* 0x001e240000001000 */
[----:B0-----:R-:W-:-:S06]  /*0770*/  IADD3 R15, R2, 0xffffffe, RZ ;  /* 0x0ffffffe020f7810 */ /* 0x001fcc0007ffe0ff */
[----:B------:R-:W0:Y:S02]  /*0780*/  F2I.FTZ.U32.TRUNC.NTZ R15, R15 ;  /* 0x0000000f000f7305 */ /* 0x000e24000021f000 */
[----:B0-----:R-:W-:-:S04]  /*0790*/  IMAD.MOV R14, RZ, RZ, -R15 ;  /* 0x000000ffff0e7224 */ /* 0x001fc800078e0a0f */
[----:B------:R-:W-:Y:S02]  /*07a0*/  IMAD R5, R14, R13, RZ ;  /* 0x0000000d0e057224 */ /* 0x000fe400078e02ff */
[----:B------:R-:W-:-:S04]  /*07b0*/  IMAD.MOV.U32 R14, RZ, RZ, RZ ;  /* 0x000000ffff0e7224 */ /* 0x000fc800078e00ff */
[----:B------:R-:W-:-:S06]  /*07c0*/  IMAD.HI.U32 R14, R15, R5, R14 ;  /* 0x000000050f0e7227 */ /* 0x000fcc00078e000e */
[----:B------:R-:W-:-:S04]  /*07d0*/  IMAD.HI.U32 R2, R14, R10, RZ ;  /* 0x0000000a0e027227 */ /* 0x000fc800078e00ff */
[----:B------:R-:W-:-:S04]  /*07e0*/  IMAD.MOV R5, RZ, RZ, -R2 ;  /* 0x000000ffff057224 */ /* 0x000fc800078e0a02 */
[----:B------:R-:W-:Y:S02]  /*07f0*/  IMAD R10, R13, R5, R10 ;  /* 0x000000050d0a7224 */ /* 0x000fe400078e020a */
[----:B------:R-:W-:-:S03]  /*0800*/  IMAD.MOV.U32 R5, RZ, RZ, c[0x0][0x1e8] ;  /* 0x00007a00ff057624 */ /* 0x000fc600078e00ff */
[----:B------:R-:W-:-:S13]  /*0810*/  ISETP.GT.U32.AND P1, PT, R13, R10, PT ;  /* 0x0000000a0d00720c */ /* 0x000fda0003f24070 */
[----:B------:R-:W-:Y:S01]  /*0820*/  @!P1 IMAD.IADD R10, R10, 0x1, -R13 ;  /* 0x000000010a0a9824 */ /* 0x000fe200078e0a0d */
[----:B------:R-:W-:Y:S02]  /*0830*/  @!P1 IADD3 R2, R2, 0x1, RZ ;  /* 0x0000000102029810 */ /* 0x000fe40007ffe0ff */
[----:B------:R-:W-:Y:S02]  /*0840*/  ISETP.NE.AND P1, PT, RZ, c[0x0][0x1e4], PT ;  /* 0x00007900ff007a0c */ /* 0x000fe40003f25270 */
[----:B------:R-:W-:-:S13]  /*0850*/  ISETP.GE.U32.AND P0, PT, R10, R13, PT ;  /* 0x0000000d0a00720c */ /* 0x000fda0003f06070 */
        /* <DEDUP_REMOVED lines=43> */
[----:B------:R-:W-:Y:S02]  /*0b10*/  IMAD R19, R16, R17, RZ ;  /* 0x0000001110137224 */ /* 0x000fe400078e02ff */
[----:B------:R-:W-:-:S03]  /*0b20*/  IMAD.MOV.U32 R16, RZ, RZ, R18 ;  /* 0x000000ffff107224 */ /* 0x000fc600078e0012 */
        /* <DEDUP_REMOVED lines=17> */
.L_x_1272:
[----:B------:R-:W-:-:S04]  /*0c40*/  IMAD.MOV.U32 R5, RZ, RZ, c[0x0][0xc] ;  /* 0x00000300ff057624 */ /* 0x000fc800078e00ff */
[----:B------:R-:W-:-:S04]  /*0c50*/  IMAD R5, R5, c[0x0][0x1d8], R0 ;  /* 0x0000760005057a24 */ /* 0x000fc800078e0200 */
[----:B------:R-:W-:-:S03]  /*0c60*/  IMAD R11, R5, c[0x0][0x1e8], RZ ;  /* 0x00007a00050b7a24 */ /* 0x000fc600078e02ff */
.L_x_1273:
[----:B------:R-:W-:Y:S01]  /*0c70*/  IMAD.U32 R10, RZ, RZ, UR41 ;  /* 0x00000029ff0a7e24 */ /* 0x000fe2000f8e00ff */
[----:B------:R-:W-:Y:S01]  /*0c80*/  BSSY B7, `(.L_x_1274) ;  /* 0x000003d000077945 */ /* 0x000fe20003800000 */
[----:B------:R-:W-:-:S03]  /*0c90*/  IADD3 R11, R11, 0x1, RZ ;  /* 0x000000010b0b7810 */ /* 0x000fc60007ffe0ff */
[----:B------:R-:W-:-:S04]  /*0ca0*/  LEA R10, R10, R7, 0x5 ;  /* 0x000000070a0a7211 */ /* 0x000fc800078e28ff */
[----:B------:R-:W-:-:S13]  /*0cb0*/  ISETP.GE.AND P1, PT, R10, UR39, PT ;  /* 0x000000270a007c0c */ /* 0x000fda000bf26270 */
[----:B------:R-:W-:Y:S05]  /*0cc0*/  @P1 BRA `(.L_x_1275) ;  /* 0x0000038000001947 */ /* 0x000fea0003800000 */
[----:B------:R-:W-:Y:S02]  /*0cd0*/  IABS R15, c[0x0][0x1e0] ;  /* 0x00007800000f7a13 */ /* 0x000fe40000000000 */
[----:B------:R-:W-:Y:S02]  /*0ce0*/  SHF.R.S32.HI R17, RZ, 0x1f, R4 ;  /* 0x0000001fff117819 */ /* 0x000fe40000011404 */
[----:B------:R-:W0:Y:S01]  /*0cf0*/  I2F.RP R18, R15 ;  /* 0x0000000f00127306 */ /* 0x000e220000209400 */
[----:B------:R-:W-:Y:S02]  /*0d00*/  IABS R19, c[0x0][0x1e4] ;  /* 0x0000790000137a13 */ /* 0x000fe40000000000 */
[----:B------:R-:W-:Y:S02]  /*0d10*/  LEA.HI R17, R17, R4, RZ, 0x4 ;  /* 0x0000000411117211 */ /* 0x000fe400078f20ff */
[----:B------:R-:W-:Y:S02]  /*0d20*/  ISETP.NE.AND P2, PT, RZ, c[0x0][0x1e4], PT ;  /* 0x00007900ff007a0c */ /* 0x000fe40003f45270 */
[----:B------:R-:W-:-:S02]  /*0d30*/  LOP3.LUT R17, R17, 0xfffffff0, RZ, 0xc0, !PT ;  /* 0xfffffff011117812 */ /* 0x000fc400078ec0ff */
[----:B------:R-:W-:Y:S02]  /*0d40*/  ISETP.NE.AND P3, PT, RZ, c[0x0][0x1e0], PT ;  /* 0x00007800ff007a0c */ /* 0x000fe40003f65270 */
[----:B------:R-:W-:Y:S01]  /*0d50*/  IADD3 R16, R4, -UR43, -R17 ;  /* 0x8000002b04107c10 */ /* 0x000fe2000fffe811 */
[----:B------:R-:W-:Y:S01]  /*0d60*/  IMAD.MOV.U32 R4, RZ, RZ, RZ ;  /* 0x000000ffff047224 */ /* 0x000fe200078e00ff */
[----:B0-----:R-:W0:Y:S02]  /*0d70*/  MUFU.RCP R18, R18 ;  /* 0x0000001200127308 */ /* 0x001e240000001000 */
[----:B0-----:R-:W-:Y:S01]  /*0d80*/  IADD3 R5, R18, 0xffffffe, RZ ;  /* 0x0ffffffe12057810 */ /* 0x001fe20007ffe0ff */
[----:B------:R-:W-:-:S05]  /*0d90*/  IMAD.MOV.U32 R18, RZ, RZ, R10 ;  /* 0x000000ffff127224 */ /* 0x000fca00078e000a */
[----:B------:R-:W0:Y:S02]  /*0da0*/  F2I.FTZ.U32.TRUNC.NTZ R5, R5 ;  /* 0x0000000500057305 */ /* 0x000e24000021f000 */
[----:B0-----:R-:W-:-:S04]  /*0db0*/  IMAD.MOV R20, RZ, RZ, -R5 ;  /* 0x000000ffff147224 */ /* 0x001fc800078e0a05 */
[----:B------:R-:W-:-:S04]  /*0dc0*/  IMAD R17, R20, R15, RZ ;  /* 0x0000000f14117224 */ /* 0x000fc800078e02ff */
[----:B------:R-:W-:Y:S01]  /*0dd0*/  IMAD.HI.U32 R4, R5, R17, R4 ;  /* 0x0000001105047227 */ /* 0x000fe200078e0004 */
[----:B------:R-:W-:-:S03]  /*0de0*/  IADD3 R5, R2, -c[0x0][0x1dc], RZ ;  /* 0x8000770002057a10 */ /* 0x000fc60007ffe0ff */
[----:B------:R-:W-:Y:S02]  /*0df0*/  IMAD.MOV.U32 R17, RZ, RZ, R19 ;  /* 0x000000ffff117224 */ /* 0x000fe400078e0013 */
.L_x_1277:
[----:B------:R-:W-:-:S05]  /*0e00*/  IMAD.SHL.U32 R19, R18, 0x10, RZ ;  /* 0x0000001012137824 */ /* 0x000fca00078e00ff */
[----:B------:R-:W-:-:S05]  /*0e10*/  IABS R22, R19 ;  /* 0x0000001300167213 */ /* 0x000fca0000000000 */
[----:B------:R-:W-:-:S04]  /*0e20*/  IMAD.HI.U32 R20, R14, R22, RZ ;  /* 0x000000160e147227 */ /* 0x000fc800078e00ff */
[----:B------:R-:W-:-:S04]  /*0e30*/  IMAD.MOV R21, RZ, RZ, -R20 ;  /* 0x000000ffff157224 */ /* 0x000fc800078e0a14 */
[----:B------:R-:W-:Y:S01]  /*0e40*/  IMAD R22, R17, R21, R22 ;  /* 0x0000001511167224 */ /* 0x000fe200078e0216 */
[----:B------:R-:W-:-:S04]  /*0e50*/  LOP3.LUT R21, R19, c[0x0][0x1e4], RZ, 0x3c, !PT ;  /* 0x0000790013157a12 */ /* 0x000fc800078e3cff */
[----:B------:R-:W-:Y:S02]  /*0e60*/  ISETP.GT.U32.AND P4, PT, R13, R22, PT ;  /* 0x000000160d00720c */ /* 0x000fe40003f84070 */
[----:B------:R-:W-:-:S11]  /*0e70*/  ISETP.GE.AND P5, PT, R21, RZ, PT ;  /* 0x000000ff1500720c */ /* 0x000fd60003fa6270 */
        /* <DEDUP_REMOVED lines=27> */
[----:B------:R-:W-:-:S13]  /*1030*/  ISETP.GE.AND P0, PT, R18, UR39, PT ;  /* 0x0000002712007c0c */ /* 0x000fda000bf06270 */
[----:B0-----:R-:W-:Y:S05]  /*1040*/  @!P0 BRA `(.L_x_1277) ;  /* 0xfffffdb000008947 */ /* 0x001fea000383ffff */
.L_x_1275:
[----:B------:R-:W-:Y:S05]  /*1050*/  BSYNC B7 ;  /* 0x0000000000077941 */ /* 0x000fea0003800000 */
.L_x_1274:
[----:B------:R-:W-:Y:S05]  /*1060*/  BRA.DIV ~URZ, `(.L_x_1278) ;  /* 0x00002ea27f007947 */ /* 0x000fea000b800000 */
[----:B------:R-:W-:-:S05]  /*1070*/  IMAD.MOV.U32 R4, RZ, RZ, -0x800001 ;  /* 0xff7fffffff047424 */ /* 0x000fca00078e00ff */
.L_x_1316:
        /* <DEDUP_REMOVED lines=8> */
.L_x_1317:
[----:B------:R-:W-:Y:S01]  /*1100*/  ISETP.NE.AND P0, PT, R8, RZ, PT ;  /* 0x000000ff0800720c */ /* 0x000fe20003f05270 */
[----:B------:R-:W-:-:S12]  /*1110*/  WARPSYNC 0xffffffff ;  /* 0xffffffff00007948 */ /* 0x000fd80003800000 */
[----:B01----:R-:W-:-:S05]  /*1120*/  @!P0 FMNMX.FTZ R12, R5, R12, !PT ;  /* 0x0000000c050c8209 */ /* 0x003fca0007810000 */
[----:B------:R0:W-:Y:S02]  /*1130*/  @!P0 STS [R7.X4+0x180], R12 ;  /* 0x0001800c07008388 */ /* 0x0001e40000004800 */
[----:B------:R-:W-:Y:S01]  /*1140*/  BAR.SYNC.DEFER_BLOCKING 0x0 ;  /* 0x0000000000007b1d */ /* 0x000fe20000010000 */
[----:B------:R-:W-:Y:S01]  /*1150*/  ISETP.GT.AND P0, PT, R8, 0x3, PT ;  /* 0x000000030800780c */ /* 0x000fe20003f04270 */
[----:B0-----:R-:W-:Y:S01]  /*1160*/  IMAD.MOV.U32 R12, RZ, RZ, RZ ;  /* 0x000000ffff0c7224 */ /* 0x001fe200078e00ff */
[----:B------:R-:W-:-:S03]  /*1170*/  ISETP.GE.AND P2, PT, R9, UR40, PT ;  /* 0x0000002809007c0c */ /* 0x000fc6000bf46270 */
        /* <DEDUP_REMOVED lines=8> */
[----:B------:R-:W-:Y:S01]  /*1200*/  UMOV UR4, 0xffffffe0 ;  /* 0xffffffe000047882 */ /* 0x000fe20000000000 */
[----:B------:R-:W-:Y:S01]  /*1210*/  LOP3.LUT R5, RZ, UR38, RZ, 0x33, !PT ;  /* 0x00000026ff057c12 */ /* 0x000fe2000f8e33ff */
[----:B------:R-:W-:Y:S01]  /*1220*/  UIMAD UR4, UR41, UR4, -0x21 ;  /* 0xffffffdf290474a4 */ /* 0x000fe2000f8e0204 */
[----:B------:R-:W-:Y:S01]  /*1230*/  LOP3.LUT R12, RZ, UR42, RZ, 0x33, !PT ;  /* 0x0000002aff0c7c12 */ /* 0x000fe2000f8e33ff */
[----:B------:R-:W-:Y:S01]  /*1240*/  BSSY B1, `(.L_x_1282) ;  /* 0x000001a000017945 */ /* 0x000fe20003800000 */
[----:B------:R-:W-:-:S03]  /*1250*/  MOV R16, R9 ;  /* 0x0000000900107202 */ /* 0x000fc60000000f00 */
[----:B------:R-:W-:-:S04]  /*1260*/  IMNMX R5, R5, UR4, !PT ;  /* 0x0000000405057c17 */ /* 0x000fc8000f800200 */
[----:B------:R-:W-:-:S04]  /*1270*/  LEA R5, R5, 0xf, 0x4 ;  /* 0x0000000f05057811 */ /* 0x000fc800078e20ff */
[----:B------:R-:W-:-:S04]  /*1280*/  IMNMX R12, R5, R12, !PT ;  /* 0x0000000c050c7217 */ /* 0x000fc80007800200 */
[----:B------:R-:W-:-:S04]  /*1290*/  IADD3 R12, -R9, -0x2, -R12 ;  /* 0xfffffffe090c7810 */ /* 0x000fc80007ffe90c */
[----:B------:R-:W-:-:S04]  /*12a0*/  IADD3 R12, R12, -UR43, RZ ;  /* 0x8000002b0c0c7c10 */ /* 0x000fc8000fffe0ff */
        /* <DEDUP_REMOVED lines=8> */
.L_x_1284:
        /* <DEDUP_REMOVED lines=11> */
.L_x_1283:
[----:B------:R-:W-:Y:S05]  /*13e0*/  BSYNC B1 ;  /* 0x0000000000017941 */ /* 0x000fea0003800000 */
.L_x_1282:
        /* <DEDUP_REMOVED lines=11> */
.L_x_1287:
        /* <DEDUP_REMOVED lines=8> */
[----:B------:R-:W0:Y:S04]  /*1520*/  LDS R29, [R14+0xa00] ;  /* 0x000a00000e1d7984 */ /* 0x000e280000000800 */
[----:B------:R-:W-:Y:S04]  /*1530*/  LDS R27, [R14+0xc00] ;  /* 0x000c00000e1b7984 */ /* 0x000fe80000000800 */
[----:B------:R-:W-:Y:S01]  /*1540*/  LDS R25, [R14+0x1000] ;  /* 0x001000000e197984 */ /* 0x000fe20000000800 */
[----:B01----:R-:W-:-:S03]  /*1550*/  FADD.FTZ R18, -R4, R13 ;  /* 0x0000000d04127221 */ /* 0x003fc60000010100 */
[----:B------:R-:W0:Y:S01]  /*1560*/  LDS R13, [R14+0x800] ;  /* 0x000800000e0d7984 */ /* 0x000e220000000800 */
[----:B------:R-:W-:Y:S02]  /*1570*/  FMUL.FTZ R24, R18, 1.4426950216293334961 ;  /* 0x3fb8aa3b12187820 */ /* 0x000fe40000410000 */
[C---:B--2---:R-:W-:Y:S02]  /*1580*/  FADD.FTZ R21, -R4.reuse, R21 ;  /* 0x0000001504157221 */ /* 0x044fe40000010100 */
[C---:B---3--:R-:W-:Y:S02]  /*1590*/  FADD.FTZ R23, -R4.reuse, R23 ;  /* 0x0000001704177221 */ /* 0x048fe40000010100 */
[----:B------:R-:W-:Y:S01]  /*15a0*/  FMUL.FTZ R18, R21, 1.4426950216293334961 ;  /* 0x3fb8aa3b15127820 */ /* 0x000fe20000410000 */
[----:B------:R-:W1:Y:S01]  /*15b0*/  MUFU.EX2 R24, R24 ;  /* 0x0000001800187308 */ /* 0x000e620000000800 */
[----:B------:R-:W-:Y:S01]  /*15c0*/  FMUL.FTZ R20, R23, 1.4426950216293334961 ;  /* 0x3fb8aa3b17147820 */ /* 0x000fe20000410000 */
[----:B------:R-:W-:Y:S01]  /*15d0*/  LDS R21, [R14+0x1200] ;  /* 0x001200000e157984 */ /* 0x000fe20000000800 */
[----:B----4-:R-:W-:-:S03]  /*15e0*/  FADD.FTZ R19, -R4, R19 ;  /* 0x0000001304137221 */ /* 0x010fc60000010100 */
[----:B------:R-:W2:Y:S01]  /*15f0*/  LDS R23, [R14+0xe00] ;  /* 0x000e00000e177984 */ /* 0x000ea20000000800 */
[----:B------:R-:W-:Y:S01]  /*1600*/  FMUL.FTZ R22, R19, 1.4426950216293334961 ;  /* 0x3fb8aa3b13167820 */ /* 0x000fe20000410000 */
[----:B------:R-:W3:Y:S01]  /*1610*/  MUFU.EX2 R18, R18 ;  /* 0x0000001200127308 */ /* 0x000ee20000000800 */
[C---:B-----5:R-:W-:Y:S02]  /*1620*/  FADD.FTZ R19, -R4.reuse, R17 ;  /* 0x0000001104137221 */ /* 0x060fe40000010100 */
[----:B------:R-:W-:Y:S02]  /*1630*/  FADD.FTZ R28, -R4, R29 ;  /* 0x0000001d041c7221 */ /* 0x000fe40000010100 */
[----:B------:R-:W-:-:S03]  /*1640*/  FMUL.FTZ R19, R19, 1.4426950216293334961 ;  /* 0x3fb8aa3b13137820 */ /* 0x000fc60000410000 */
[----:B------:R-:W4:Y:S01]  /*1650*/  MUFU.EX2 R20, R20 ;  /* 0x0000001400147308 */ /* 0x000f220000000800 */
[----:B-1----:R-:W-:Y:S01]  /*1660*/  FADD.FTZ R17, R24, R12 ;  /* 0x0000000c18117221 */ /* 0x002fe20000010000 */
[----:B------:R0:W-:Y:S01]  /*1670*/  STS [R14+-0x400], R24 ;  /* 0xfffc00180e007388 */ /* 0x0001e20000000800 */
[----:B------:R-:W-:-:S04]  /*1680*/  FADD.FTZ R12, -R4, R15 ;  /* 0x0000000f040c7221 */ /* 0x000fc80000010100 */
[----:B------:R-:W-:Y:S01]  /*1690*/  FMUL.FTZ R26, R12, 1.4426950216293334961 ;  /* 0x3fb8aa3b0c1a7820 */ /* 0x000fe20000410000 */
[----:B---3--:R-:W-:Y:S01]  /*16a0*/  STS [R14+-0x200], R18 ;  /* 0xfffe00120e007388 */ /* 0x008fe20000000800 */
[----:B------:R-:W-:Y:S01]  /*16b0*/  FADD.FTZ R15, R17, R18 ;  /* 0x00000012110f7221 */ /* 0x000fe20000010000 */
[----:B------:R-:W1:Y:S02]  /*16c0*/  MUFU.EX2 R22, R22 ;  /* 0x0000001600167308 */ /* 0x000e640000000800 */
[----:B------:R-:W-:Y:S01]  /*16d0*/  LDS R17, [R14+0x1400] ;  /* 0x001400000e117984 */ /* 0x000fe20000000800 */
[----:B0-----:R-:W-:-:S03]  /*16e0*/  FADD.FTZ R24, -R4, R13 ;  /* 0x0000000d04187221 */ /* 0x001fc60000010100 */
[----:B----4-:R0:W-:Y:S01]  /*16f0*/  STS [R14], R20 ;  /* 0x000000140e007388 */ /* 0x0101e20000000800 */
[----:B------:R-:W-:Y:S01]  /*1700*/  FADD.FTZ R12, R15, R20 ;  /* 0x000000140f0c7221 */ /* 0x000fe20000010000 */
[----:B------:R-:W3:Y:S01]  /*1710*/  MUFU.EX2 R19, R19 ;  /* 0x0000001300137308 */ /* 0x000ee20000000800 */
[----:B------:R-:W-:Y:S01]  /*1720*/  FMUL.FTZ R24, R24, 1.4426950216293334961 ;  /* 0x3fb8aa3b18187820 */ /* 0x000fe20000410000 */
[----:B------:R-:W4:Y:S04]  /*1730*/  LDS R15, [R14+0x1600] ;  /* 0x001600000e0f7984 */ /* 0x000f280000000800 */
[----:B------:R-:W5:Y:S01]  /*1740*/  LDS R18, [R14+0x1800] ;  /* 0x001800000e127984 */ /* 0x000f620000000800 */
[----:B0-----:R-:W-:Y:S01]  /*1750*/  FMUL.FTZ R20, R28, 1.4426950216293334961 ;  /* 0x3fb8aa3b1c147820 */ /* 0x001fe20000410000 */
[----:B------:R2:W0:Y:S01]  /*1760*/  MUFU.EX2 R13, R26 ;  /* 0x0000001a000d7308 */ /* 0x0004220000000800 */
[----:B------:R-:W-:Y:S01]  /*1770*/  FADD.FTZ R28, -R4, R27 ;  /* 0x0000001b041c7221 */ /* 0x000fe20000010100 */
[----:B-1----:R1:W-:Y:S01]  /*1780*/  STS [R14+0x200], R22 ;  /* 0x000200160e007388 */ /* 0x0023e20000000800 */
[----:B------:R-:W-:-:S02]  /*1790*/  FADD.FTZ R12, R12, R22 ;  /* 0x000000160c0c7221 */ /* 0x000fc40000010000 */
[----:B------:R-:W-:Y:S01]  /*17a0*/  FMUL.FTZ R28, R28, 1.4426950216293334961 ;  /* 0x3fb8aa3b1c1c7820 */ /* 0x000fe20000410000 */
[----:B------:R-:W5:Y:S01]  /*17b0*/  LDS R27, [R14+0x1a00] ;  /* 0x001a00000e1b7984 */ /* 0x000f620000000800 */
[----:B---3--:R-:W-:Y:S01]  /*17c0*/  FADD.FTZ R12, R12, R19 ;  /* 0x000000130c0c7221 */ /* 0x008fe20000010000 */
[----:B------:R3:W3:Y:S01]  /*17d0*/  MUFU.EX2 R29, R24 ;  /* 0x00000018001d7308 */ /* 0x0006e20000000800 */
[C---:B--2---:R-:W-:Y:S01]  /*17e0*/  FADD.FTZ R26, -R4.reuse, R23 ;  /* 0x00000017041a7221 */ /* 0x044fe20000010100 */
[----:B------:R-:W-:Y:S01]  /*17f0*/  STS [R14+0x400], R19 ;  /* 0x000400130e007388 */ /* 0x000fe20000000800 */
[----:B-1----:R-:W-:Y:S02]  /*1800*/  FADD.FTZ R22, -R4, R25 ;  /* 0x0000001904167221 */ /* 0x002fe40000010100 */
[----:B------:R-:W-:-:S03]  /*1810*/  FMUL.FTZ R26, R26, 1.4426950216293334961 ;  /* 0x3fb8aa3b1a1a7820 */ /* 0x000fc60000410000 */
[----:B------:R-:W1:Y:S01]  /*1820*/  MUFU.EX2 R20, R20 ;  /* 0x0000001400147308 */ /* 0x000e620000000800 */
[----:B------:R-:W-:Y:S01]  /*1830*/  FMUL.FTZ R22, R22, 1.4426950216293334961 ;  /* 0x3fb8aa3b16167820 */ /* 0x000fe20000410000 */
[----:B0-----:R0:W-:Y:S01]  /*1840*/  STS [R14+0x600], R13 ;  /* 0x0006000d0e007388 */ /* 0x0011e20000000800 */
[----:B---3--:R-:W-:Y:S02]  /*1850*/  FADD.FTZ R24, -R4, R21 ;  /* 0x0000001504187221 */ /* 0x008fe40000010100 */
[----:B------:R-:W-:Y:S02]  /*1860*/  FADD.FTZ R12, R12, R13 ;  /* 0x0000000d0c0c7221 */ /* 0x000fe40000010000 */
[----:B------:R-:W-:Y:S01]  /*1870*/  FMUL.FTZ R24, R24, 1.4426950216293334961 ;  /* 0x3fb8aa3b18187820 */ /* 0x000fe20000410000 */
[----:B------:R4:W2:Y:S01]  /*1880*/  MUFU.EX2 R23, R28 ;  /* 0x0000001c00177308 */ /* 0x0008a20000000800 */
[----:B------:R-:W-:Y:S01]  /*1890*/  FADD.FTZ R12, R12, R29 ;  /* 0x0000001d0c0c7221 */ /* 0x000fe20000010000 */
[----:B------:R-:W-:Y:S06]  /*18a0*/  STS [R14+0x800], R29 ;  /* 0x0008001d0e007388 */ /* 0x000fec0000000800 */
[----:B------:R5:W3:Y:S01]  /*18b0*/  MUFU.EX2 R25, R26 ;  /* 0x0000001a00197308 */ /* 0x000ae20000000800 */
[----:B----4-:R-:W-:Y:S01]  /*18c0*/  FADD.FTZ R28, -R4, R15 ;  /* 0x0000000f041c7221 */ /* 0x010fe20000010100 */
[----:B-1----:R-:W-:Y:S01]  /*18d0*/  STS [R14+0xa00], R20 ;  /* 0x000a00140e007388 */ /* 0x002fe20000000800 */
[----:B------:R-:W-:-:S02]  /*18e0*/  FADD.FTZ R12, R12, R20 ;  /* 0x000000140c0c7221 */ /* 0x000fc40000010000 */
[----:B------:R-:W-:-:S03]  /*18f0*/  FMUL.FTZ R28, R28, 1.4426950216293334961 ;  /* 0x3fb8aa3b1c1c7820 */ /* 0x000fc60000410000 */
[----:B------:R1:W4:Y:S01]  /*1900*/  MUFU.EX2 R21, R22 ;  /* 0x0000001600157308 */ /* 0x0003220000000800 */
[----:B-----5:R-:W-:Y:S01]  /*1910*/  FADD.FTZ R26, -R4, R18 ;  /* 0x00000012041a7221 */ /* 0x020fe20000010100 */
[----:B--2---:R-:W-:Y:S01]  /*1920*/  STS [R14+0xc00], R23 ;  /* 0x000c00170e007388 */ /* 0x004fe20000000800 */
[----:B------:R-:W-:Y:S02]  /*1930*/  FADD.FTZ R12, R12, R23 ;  /* 0x000000170c0c7221 */ /* 0x000fe40000010000 */
[----:B------:R-:W-:-:S03]  /*1940*/  FMUL.FTZ R26, R26, 1.4426950216293334961 ;  /* 0x3fb8aa3b1a1a7820 */ /* 0x000fc60000410000 */
[----:B------:R-:W2:Y:S01]  /*1950*/  MUFU.EX2 R18, R28 ;  /* 0x0000001c00127308 */ /* 0x000ea20000000800 */
[----:B-1----:R-:W-:Y:S01]  /*1960*/  FADD.FTZ R22, -R4, R17 ;  /* 0x0000001104167221 */ /* 0x002fe20000010100 */
[----:B---3--:R-:W-:Y:S01]  /*1970*/  STS [R14+0xe00], R25 ;  /* 0x000e00190e007388 */ /* 0x008fe20000000800 */
[----:B------:R-:W-:Y:S02]  /*1980*/  FADD.FTZ R12, R12, R25 ;  /* 0x000000190c0c7221 */ /* 0x000fe40000010000 */
[----:B------:R-:W-:-:S03]  /*1990*/  FMUL.FTZ R22, R22, 1.4426950216293334961 ;  /* 0x3fb8aa3b16167820 */ /* 0x000fc60000410000 */
[----:B------:R1:W3:Y:S01]  /*19a0*/  MUFU.EX2 R17, R24 ;  /* 0x0000001800117308 */ /* 0x0002e20000000800 */
[----:B----4-:R-:W-:Y:S01]  /*19b0*/  FADD.FTZ R12, R12, R21 ;  /* 0x000000150c0c7221 */ /* 0x010fe20000010000 */
[----:B------:R-:W-:Y:S06]  /*19c0*/  STS [R14+0x1000], R21 ;  /* 0x001000150e007388 */ /* 0x000fec0000000800 */
[----:B------:R4:W0:Y:S01]  /*19d0*/  MUFU.EX2 R15, R22 ;  /* 0x00000016000f7308 */ /* 0x0008220000000800 */
[----:B-1----:R-:W-:Y:S01]  /*19e0*/  FADD.FTZ R24, -R4, R27 ;  /* 0x0000001b04187221 */ /* 0x002fe20000010100 */
[----:B--2---:R-:W-:Y:S06]  /*19f0*/  STS [R14+0x1600], R18 ;  /* 0x001600120e007388 */ /* 0x004fec0000000800 */
[----:B------:R-:W1:Y:S01]  /*1a00*/  MUFU.EX2 R27, R26 ;  /* 0x0000001a001b7308 */ /* 0x000e620000000800 */
[----:B----4-:R-:W-:Y:S01]  /*1a10*/  FMUL.FTZ R22, R24, 1.4426950216293334961 ;  /* 0x3fb8aa3b18167820 */ /* 0x010fe20000410000 */
[----:B---3--:R-:W-:Y:S01]  /*1a20*/  STS [R14+0x1200], R17 ;  /* 0x001200110e007388 */ /* 0x008fe20000000800 */
[----:B------:R-:W-:-:S05]  /*1a30*/  FADD.FTZ R12, R12, R17 ;  /* 0x000000110c0c7221 */ /* 0x000fca0000010000 */
[----:B------:R-:W2:Y:S01]  /*1a40*/  MUFU.EX2 R22, R22 ;  /* 0x0000001600167308 */ /* 0x000ea20000000800 */
[----:B0-----:R-:W-:Y:S01]  /*1a50*/  FADD.FTZ R13, R12, R15 ;  /* 0x0000000f0c0d7221 */ /* 0x001fe20000010000 */
[----:B------:R-:W-:Y:S03]  /*1a60*/  STS [R14+0x1400], R15 ;  /* 0x0014000f0e007388 */ /* 0x000fe60000000800 */
[----:B------:R-:W-:Y:S01]  /*1a70*/  FADD.FTZ R12, R13, R18 ;  /* 0x000000120d0c7221 */ /* 0x000fe20000010000 */
[----:B-1----:R-:W-:Y:S03]  /*1a80*/  STS [R14+0x1800], R27 ;  /* 0x0018001b0e007388 */ /* 0x002fe60000000800 */
[----:B------:R-:W-:Y:S01]  /*1a90*/  FADD.FTZ R13, R12, R27 ;  /* 0x0000001b0c0d7221 */ /* 0x000fe20000010000 */
[----:B--2---:R0:W-:Y:S03]  /*1aa0*/  STS [R14+0x1a00], R22 ;  /* 0x001a00160e007388 */ /* 0x0041e60000000800 */
[----:B------:R-:W-:Y:S01]  /*1ab0*/  FADD.FTZ R12, R13, R22 ;  /* 0x000000160d0c7221 */ /* 0x000fe20000010000 */
[----:B0-----:R-:W-:Y:S01]  /*1ac0*/  IADD3 R14, R14, 0x2000, RZ ;  /* 0x000020000e0e7810 */ /* 0x001fe20007ffe0ff */
[----:B------:R-:W-:Y:S05]  /*1ad0*/  @!P3 BRA `(.L_x_1287) ;  /* 0xfffff9c00000b947 */ /* 0x000fea000383ffff */
.L_x_1286:
[----:B------:R-:W-:Y:S05]  /*1ae0*/  BSYNC B1 ;  /* 0x0000000000017941 */ /* 0x000fea0003800000 */
.L_x_1285:
        /* <DEDUP_REMOVED lines=55> */
.L_x_1289:
[----:B------:R-:W-:Y:S05]  /*1e60*/  BSYNC B1 ;  /* 0x0000000000017941 */ /* 0x000fea0003800000 */
.L_x_1288:
        /* <DEDUP_REMOVED lines=26> */
.L_x_1281:
[----:B------:R-:W-:Y:S05]  /*2010*/  BSYNC B0 ;  /* 0x0000000000007941 */ /* 0x000fea0003800000 */
.L_x_1280:
        /* <DEDUP_REMOVED lines=43> */
.L_x_1294:
        /* <DEDUP_REMOVED lines=8> */
.L_x_1293:
[----:B------:R-:W-:Y:S05]  /*2350*/  BSYNC B1 ;  /* 0x0000000000017941 */ /* 0x000fea0003800000 */
.L_x_1292:
        /* <DEDUP_REMOVED lines=11> */
.L_x_1297:
        /* <DEDUP_REMOVED lines=17> */
[----:B------:R-:W1:Y:S01]  /*2520*/  LDS R27, [R14+0x1400] ;  /* 0x001400000e1b7984 */ /* 0x000e620000000800 */
[----:B----4-:R-:W-:-:S03]  /*2530*/  FMUL.FTZ R24, R12, R25 ;  /* 0x000000190c187220 */ /* 0x010fc60000410000 */
[----:B------:R-:W-:Y:S01]  /*2540*/  STS [R14+0x400], R29 ;  /* 0x0004001d0e007388 */ /* 0x000fe20000000800 */
[----:B-----5:R-:W-:-:S03]  /*2550*/  FMUL.FTZ R28, R12, R18 ;  /* 0x000000120c1c7220 */ /* 0x020fc60000410000 */
        /* <DEDUP_REMOVED lines=9> */
[----:B------:R-:W-:-:S03]  /*25f0*/  FMUL.FTZ R22, R12, R22 ;  /* 0x000000160c167220 */ /* 0x000fc60000410000 */
[----:B------:R-:W-:Y:S01]  /*2600*/  STS [R14+-0x200], R24 ;  /* 0xfffe00180e007388 */ /* 0x000fe20000000800 */
[----:B0-----:R-:W-:-:S03]  /*2610*/  FMUL.FTZ R15, R12, R15 ;  /* 0x0000000f0c0f7220 */ /* 0x001fc60000410000 */
[----:B------:R-:W-:Y:S04]  /*2620*/  STS [R14], R26 ;  /* 0x0000001a0e007388 */ /* 0x000fe80000000800 */
[----:B------:R3:W-:Y:S01]  /*2630*/  STS [R14+0x600], R15 ;  /* 0x0006000f0e007388 */ /* 0x0007e20000000800 */
[----:B-1----:R-:W-:-:S03]  /*2640*/  FMUL.FTZ R27, R12, R27 ;  /* 0x0000001b0c1b7220 */ /* 0x002fc60000410000 */
[----:B------:R-:W-:Y:S04]  /*2650*/  STS [R14+0x200], R28 ;  /* 0x0002001c0e007388 */ /* 0x000fe80000000800 */
        /* <DEDUP_REMOVED lines=12> */
[----:B------:R0:W-:Y:S02]  /*2720*/  STS [R14+0x1a00], R29 ;  /* 0x001a001d0e007388 */ /* 0x0001e40000000800 */
[----:B0-----:R-:W-:Y:S01]  /*2730*/  IADD3 R14, R14, 0x2000, RZ ;  /* 0x000020000e0e7810 */ /* 0x001fe20007ffe0ff */
[----:B------:R-:W-:Y:S05]  /*2740*/  @!P2 BRA `(.L_x_1297) ;  /* 0xfffffcc00000a947 */ /* 0x000fea000383ffff */
.L_x_1296:
[----:B------:R-:W-:Y:S05]  /*2750*/  BSYNC B1 ;  /* 0x0000000000017941 */ /* 0x000fea0003800000 */
.L_x_1295:
        /* <DEDUP_REMOVED lines=31> */
.L_x_1299:
[----:B------:R-:W-:Y:S05]  /*2950*/  BSYNC B1 ;  /* 0x0000000000017941 */ /* 0x000fea0003800000 */
.L_x_1298:
        /* <DEDUP_REMOVED lines=14> */
.L_x_1291:
[----:B------:R-:W-:Y:S05]  /*2a40*/  BSYNC B0 ;  /* 0x0000000000007941 */ /* 0x000fea0003800000 */
.L_x_1290:
[----:B------:R-:W-:Y:S01]  /*2a50*/  BAR.SYNC.DEFER_BLOCKING 0x0 ;  /* 0x0000000000007b1d */ /* 0x000fe20000010000 */
[----:B------:R-:W-:-:S05]  /*2a60*/  ISETP.NE.AND P0, PT, R9, RZ, PT ;  /* 0x000000ff0900720c */ /* 0x000fca0003f05270 */
[----:B------:R-:W-:Y:S08]  /*2a70*/  BSSY B0, `(.L_x_1300) ;  /* 0x0000012000007945 */ /* 0x000ff00003800000 */
[----:B------:R-:W-:Y:S05]  /*2a80*/  @P0 BRA `(.L_x_1301) ;  /* 0x0000010000000947 */ /* 0x000fea0003800000 */
[----:B0-----:R-:W-:Y:S01]  /*2a90*/  IMAD R12, R3, c[0x0][0xc], RZ ;  /* 0x00000300030c7a24 */ /* 0x001fe200078e02ff */
[----:B------:R-:W-:Y:S01]  /*2aa0*/  USHF.R.S32.HI UR4, URZ, 0x1f, UR41 ;  /* 0x0000001f3f047899 */ /* 0x000fe20008011429 */
[----:B------:R-:W-:-:S02]  /*2ab0*/  IMAD R13, R0, c[0x0][0x14], RZ ;  /* 0x00000500000d7a24 */ /* 0x000fc400078e02ff */
        /* <DEDUP_REMOVED lines=11> */
[----:B------:R0:W-:Y:S04]  /*2b70*/  STG.E [R12.64], R4 ;  /* 0x000000040c007986 */ /* 0x0001e8000c101924 */
[----:B------:R0:W-:Y:S02]  /*2b80*/  STG.E [R14.64], R5 ;  /* 0x000000050e007986 */ /* 0x0001e4000c101924 */
.L_x_1301:
[----:B------:R-:W-:Y:S05]  /*2b90*/  BSYNC B0 ;  /* 0x0000000000007941 */ /* 0x000fea0003800000 */
.L_x_1300:
[----:B------:R-:W-:Y:S01]  /*2ba0*/  BSSY B6, `(.L_x_1302) ;  /* 0x0000039000067945 */ /* 0x000fe20003800000 */
[----:B------:R-:W-:Y:S05]  /*2bb0*/  @P1 BRA `(.L_x_1303) ;  /* 0x0000037000001947 */ /* 0x000fea0003800000 */
[----:B0-----:R-:W-:Y:S02]  /*2bc0*/  IABS R4, c[0x0][0x1e4] ;  /* 0x0000790000047a13 */ /* 0x001fe40000000000 */
[----:B------:R-:W-:Y:S02]  /*2bd0*/  IABS R0, c[0x0][0x1e0] ;  /* 0x0000780000007a13 */ /* 0x000fe40000000000 */
[----:B------:R-:W0:Y:S01]  /*2be0*/  I2F.RP R5, R4 ;  /* 0x0000000400057306 */ /* 0x000e220000209400 */
[----:B------:R-:W-:-:S02]  /*2bf0*/  ISETP.NE.AND P1, PT, RZ, c[0x0][0x1e4], PT ;  /* 0x00007900ff007a0c */ /* 0x000fc40003f25270 */
[----:B------:R-:W-:Y:S02]  /*2c00*/  ISETP.NE.AND P2, PT, RZ, c[0x0][0x1e0], PT ;  /* 0x00007800ff007a0c */ /* 0x000fe40003f45270 */
[----:B------:R-:W-:-:S03]  /*2c10*/  IABS R18, c[0x0][0x1e4] ;  /* 0x0000790000127a13 */ /* 0x000fc60000000000 */
        /* <DEDUP_REMOVED lines=13> */
[----:B------:R-:W-:-:S04]  /*2cf0*/  IMAD R17, R19, R0, RZ ;  /* 0x0000000013117224 */ /* 0x000fc800078e02ff */
[----:B------:R-:W-:Y:S01]  /*2d00*/  IMAD.HI.U32 R14, R15, R17, R14 ;  /* 0x000000110f0e7227 */ /* 0x000fe200078e000e */
[----:B------:R-:W-:-:S03]  /*2d10*/  IADD3 R15, R2, -c[0x0][0x1dc], RZ ;  /* 0x80007700020f7a10 */ /* 0x000fc60007ffe0ff */
.L_x_1305:
        /* <DEDUP_REMOVED lines=31> */
[----:B------:R-:W-:-:S13]  /*2f10*/  ISETP.GE.AND P0, PT, R10, UR39, PT ;  /* 0x000000270a007c0c */ /* 0x000fda000bf06270 */
[----:B------:R-:W-:Y:S05]  /*2f20*/  @!P0 BRA `(.L_x_1305) ;  /* 0xfffffdf000008947 */ /* 0x000fea000383ffff */
.L_x_1303:
[----:B------:R-:W-:Y:S05]  /*2f30*/  BSYNC B6 ;  /* 0x0000000000067941 */ /* 0x000fea0003800000 */
.L_x_1302:
[----:B------:R-:W-:Y:S05]  /*2f40*/  BRA.DIV ~URZ, `(.L_x_1306) ;  /* 0x000011827f007947 */ /* 0x000fea000b800000 */
[----:B------:R-:W-:-:S04]  /*2f50*/  IMAD.MOV.U32 R11, RZ, RZ, RZ ;  /* 0x000000ffff0b7224 */ /* 0x000fc800078e00ff */
.L_x_1318:
[----:B------:R-:W-:Y:S01]  /*2f60*/  FADD.FTZ R11, RZ, R11 ;  /* 0x0000000bff0b7221 */ /* 0x000fe20000010000 */
[----:B------:R-:W-:Y:S05]  /*2f70*/  BRA.DIV ~URZ, `(.L_x_1307) ;  /* 0x000011d27f007947 */ /* 0x000fea000b800000 */
[----:B------:R-:W-:Y:S01]  /*2f80*/  IMAD.MOV.U32 R10, RZ, RZ, RZ ;  /* 0x000000ffff0a7224 */ /* 0x000fe200078e00ff */
[----:B0-----:R-:W-:Y:S01]  /*2f90*/  CS2R R12, SRZ ;  /* 0x00000000000c7805 */ /* 0x001fe2000001ff00 */
[----:B------:R-:W-:Y:S01]  /*2fa0*/  IMAD.MOV.U32 R25, RZ, RZ, RZ ;  /* 0x000000ffff197224 */ /* 0x000fe200078e00ff */
[----:B------:R-:W-:Y:S01]  /*2fb0*/  CS2R R20, SRZ ;  /* 0x0000000000147805 */ /* 0x000fe2000001ff00 */
[----:B------:R-:W-:Y:S01]  /*2fc0*/  IMAD.MOV.U32 R2, RZ, RZ, RZ ;  /* 0x000000ffff027224 */ /* 0x000fe200078e00ff */
[----:B------:R-:W-:Y:S01]  /*2fd0*/  CS2R R18, SRZ ;  /* 0x0000000000127805 */ /* 0x000fe2000001ff00 */
[----:B------:R-:W-:Y:S02]  /*2fe0*/  IMAD.MOV.U32 R23, RZ, RZ, RZ ;  /* 0x000000ffff177224 */ /* 0x000fe400078e00ff */
[----:B------:R-:W-:Y:S02]  /*2ff0*/  IMAD.MOV.U32 R0, RZ, RZ, RZ ;  /* 0x000000ffff007224 */ /* 0x000fe400078e00ff */
.L_x_1319:
[----:B------:R-:W-:Y:S01]  /*3000*/  LOP3.LUT R4, R8, 0x1, RZ, 0xc0, !PT ;  /* 0x0000000108047812 */ /* 0x000fe200078ec0ff */
[----:B------:R-:W-:Y:S01]  /*3010*/  WARPSYNC 0xffffffff ;  /* 0xffffffff00007948 */ /* 0x000fe20003800000 */
[C---:B------:R-:W-:Y:S01]  /*3020*/  LOP3.LUT R5, R9.reuse, 0xffffffc0, RZ, 0xc0, !PT ;  /* 0xffffffc009057812 */ /* 0x040fe200078ec0ff */
[----:B------:R-:W-:Y:S01]  /*3030*/  BAR.SYNC.DEFER_BLOCKING 0x0 ;  /* 0x0000000000007b1d */ /* 0x000fe20000010000 */
[----:B------:R-:W-:Y:S01]  /*3040*/  ISETP.NE.AND P0, PT, R4, RZ, PT ;  /* 0x000000ff0400720c */ /* 0x000fe20003f05270 */
[----:B------:R-:W-:Y:S01]  /*3050*/  FADD.FTZ R19, RZ, R19 ;  /* 0x00000013ff137221 */ /* 0x000fe20000010000 */
[----:B------:R-:W-:-:S02]  /*3060*/  IADD3 R14, R9, 0x1f, RZ ;  /* 0x0000001f090e7810 */ /* 0x000fc40007ffe0ff */
[----:B------:R-:W-:Y:S01]  /*3070*/  ISETP.NE.OR P5, PT, R5, 0x40, P0 ;  /* 0x000000400500780c */ /* 0x000fe200007a5670 */
[----:B------:R-:W-:Y:S01]  /*3080*/  BSSY B0, `(.L_x_1308) ;  /* 0x0000016000007945 */ /* 0x000fe20003800000 */
[----:B------:R-:W-:Y:S02]  /*3090*/  ISETP.GT.U32.AND P3, PT, R14, 0x3e, PT ;  /* 0x0000003e0e00780c */ /* 0x000fe40003f64070 */
[----:B------:R-:W-:Y:S02]  /*30a0*/  LEA.HI R14, R8, R8, RZ, 0x1 ;  /* 0x00000008080e7211 */ /* 0x000fe400078f08ff */
[----:B------:R-:W-:Y:S02]  /*30b0*/  LOP3.LUT R4, R9, 0xffffffe0, RZ, 0xc0, !PT ;  /* 0xffffffe009047812 */ /* 0x000fe400078ec0ff */
[----:B------:R-:W-:Y:S02]  /*30c0*/  SHF.R.S32.HI R14, RZ, 0x1, R14 ;  /* 0x00000001ff0e7819 */ /* 0x000fe4000001140e */
[----:B------:R-:W-:-:S02]  /*30d0*/  ISETP.NE.OR P4, PT, R4, 0x20, P0 ;  /* 0x000000200400780c */ /* 0x000fc40000785670 */
[----:B------:R-:W-:Y:S01]  /*30e0*/  ISETP.GT.OR P1, PT, R9, 0x3f, P0 ;  /* 0x0000003f0900780c */ /* 0x000fe20000724670 */
[----:B------:R-:W-:Y:S01]  /*30f0*/  IMAD R7, R7, 0xc0, R14 ;  /* 0x000000c007077824 */ /* 0x000fe200078e020e */
        /* <DEDUP_REMOVED lines=14> */
.L_x_1309:
[----:B------:R-:W-:Y:S05]  /*31e0*/  BSYNC B0 ;  /* 0x0000000000007941 */ /* 0x000fea0003800000 */
.L_x_1308:
        /* <DEDUP_REMOVED lines=17> */
[----:B---3--:R-:W-:Y:S02]  /*3300*/  FADD.FTZ R12, R12, R9 ;  /* 0x000000090c0c7221 */ /* 0x008fe40000010000 */
[----:B----4-:R-:W-:Y:S02]  /*3310*/  FADD.FTZ R25, R25, R8 ;  /* 0x0000000819197221 */ /* 0x010fe40000010000 */
[----:B-----5:R-:W-:Y:S02]  /*3320*/  FADD.FTZ R20, R20, R15 ;  /* 0x0000000f14147221 */ /* 0x020fe40000010000 */
[----:B------:R-:W-:Y:S02]  /*3330*/  FADD.FTZ R23, R23, R16 ;  /* 0x0000001017177221 */ /* 0x000fe40000010000 */
[----:B------:R-:W-:Y:S02]  /*3340*/  FADD.FTZ R18, R18, R17 ;  /* 0x0000001112127221 */ /* 0x000fe40000010000 */
[----:B------:R-:W-:-:S02]  /*3350*/  FADD.FTZ R21, R21, R22 ;  /* 0x0000001615157221 */ /* 0x000fc40000010000 */
[----:B------:R-:W-:Y:S02]  /*3360*/  FADD.FTZ R0, R0, R27 ;  /* 0x0000001b00007221 */ /* 0x000fe40000010000 */
[----:B------:R-:W-:Y:S02]  /*3370*/  FADD.FTZ R19, R19, R24 ;  /* 0x0000001813137221 */ /* 0x000fe40000010000 */
[----:B0-----:R-:W-:Y:S02]  /*3380*/  FADD.FTZ R13, R13, R4 ;  /* 0x000000040d0d7221 */ /* 0x001fe40000010000 */
[----:B-1----:R-:W-:Y:S02]  /*3390*/  FADD.FTZ R2, R2, R5 ;  /* 0x0000000502027221 */ /* 0x002fe40000010000 */
.L_x_1311:
[----:B------:R-:W-:Y:S05]  /*33a0*/  BSYNC B0 ;  /* 0x0000000000007941 */ /* 0x000fea0003800000 */
.L_x_1310:
        /* <DEDUP_REMOVED lines=15> */
.L_x_1313:
[----:B------:R-:W-:Y:S05]  /*34a0*/  BSYNC B0 ;  /* 0x0000000000007941 */ /* 0x000fea0003800000 */
.L_x_1312:
        /* <DEDUP_REMOVED lines=10> */
[----:B------:R-:W1:Y:S04]  /*3550*/  @!P0 LDS R27, [R7.X4+0x3a0] ;  /* 0x0003a000071b8984 */ /* 0x000e680000004800 */
[----:B------:R-:W1:Y:S04]  /*3560*/  @!P0 LDS R22, [R7.X4+0x3e0] ;  /* 0x0003e00007168984 */ /* 0x000e680000004800 */
[----:B------:R-:W1:Y:S02]  /*3570*/  @!P0 LDS R29, [R7.X4+0x420] ;  /* 0x00042000071d8984 */ /* 0x000e640000004800 */
[----:B012---:R-:W-:-:S02]  /*3580*/  FADD.FTZ R11, R11, R4 ;  /* 0x000000040b0b7221 */ /* 0x007fc40000010000 */
[----:B------:R-:W0:Y:S01]  /*3590*/  @!P0 LDS R24, [R7.X4+0x460] ;  /* 0x0004600007188984 */ /* 0x000e220000004800 */
[----:B---3--:R-:W-:-:S03]  /*35a0*/  FADD.FTZ R10, R10, R5 ;  /* 0x000000050a0a7221 */ /* 0x008fc60000010000 */
[----:B------:R-:W1:Y:S01]  /*35b0*/  LDS R4, [R7.X4+0x260] ;  /* 0x0002600007047984 */ /* 0x000e620000004800 */
[----:B----4-:R-:W-:Y:S02]  /*35c0*/  FADD.FTZ R12, R12, R9 ;  /* 0x000000090c0c7221 */ /* 0x010fe40000010000 */
[----:B-----5:R-:W-:Y:S02]  /*35d0*/  FADD.FTZ R25, R25, R8 ;  /* 0x0000000819197221 */ /* 0x020fe40000010000 */
[----:B------:R-:W-:Y:S02]  /*35e0*/  FADD.FTZ R2, R2, R15 ;  /* 0x0000000f02027221 */ /* 0x000fe40000010000 */
[----:B------:R-:W-:Y:S02]  /*35f0*/  FADD.FTZ R20, R20, R17 ;  /* 0x0000001114147221 */ /* 0x000fe40000010000 */
[----:B------:R-:W-:Y:S02]  /*3600*/  FADD.FTZ R23, R23, R16 ;  /* 0x0000001017177221 */ /* 0x000fe40000010000 */
[----:B------:R-:W-:-:S02]  /*3610*/  @!P0 FADD.FTZ R18, R18, R27 ;  /* 0x0000001b12128221 */ /* 0x000fc40000010000 */
[----:B------:R-:W-:Y:S02]  /*3620*/  @!P0 FADD.FTZ R21, R21, R22 ;  /* 0x0000001615158221 */ /* 0x000fe40000010000 */
[----:B------:R-:W-:Y:S02]  /*3630*/  @!P0 FADD.FTZ R0, R0, R29 ;  /* 0x0000001d00008221 */ /* 0x000fe40000010000 */
[----:B0-----:R-:W-:Y:S02]  /*3640*/  @!P0 FADD.FTZ R19, R19, R24 ;  /* 0x0000001813138221 */ /* 0x001fe40000010000 */
[----:B-1----:R-:W-:Y:S02]  /*3650*/  FADD.FTZ R13, R13, R4 ;  /* 0x000000040d0d7221 */ /* 0x002fe40000010000 */
.L_x_1315:
[----:B------:R-:W-:Y:S05]  /*3660*/  BSYNC B0 ;  /* 0x0000000000007941 */ /* 0x000fea0003800000 */
.L_x_1314:
[----:B------:R-:W-:Y:S06]  /*3670*/  BAR.SYNC.DEFER_BLOCKING 0x0 ;  /* 0x0000000000007b1d */ /* 0x000fec0000010000 */
[----:B------:R-:W-:Y:S05]  /*3680*/  @P3 EXIT ;  /* 0x000000000000394d */ /* 0x000fea0003800000 */
[----:B------:R-:W-:Y:S01]  /*3690*/  IMAD R3, R3, c[0x0][0xc], RZ ;  /* 0x0000030003037a24 */ /* 0x000fe200078e02ff */
[----:B------:R-:W-:Y:S01]  /*36a0*/  UIMAD UR4, UR41, 0xc0, URZ ;  /* 0x000000c0290478a4 */ /* 0x000fe2000f8e023f */
[----:B------:R-:W-:-:S02]  /*36b0*/  IMAD R6, R6, c[0x0][0x14], RZ ;  /* 0x0000050006067a24 */ /* 0x000fc400078e02ff */
[----:B------:R-:W-:Y:S01]  /*36c0*/  IMAD R3, R3, c[0x0][0x14], RZ ;  /* 0x0000050003037a24 */ /* 0x000fe200078e02ff */
[----:B------:R-:W-:Y:S02]  /*36d0*/  USHF.R.S32.HI UR5, URZ, 0x1f, UR4 ;  /* 0x0000001f3f057899 */ /* 0x000fe40008011404 */
[----:B------:R-:W-:Y:S01]  /*36e0*/  SHF.R.S32.HI R5, RZ, 0x1f, R6 ;  /* 0x0000001fff057819 */ /* 0x000fe20000011406 */
[----:B------:R-:W-:-:S05]  /*36f0*/  IMAD R3, R3, 0xc0, RZ ;  /* 0x000000c003037824 */ /* 0x000fca00078e02ff */
[----:B------:R-:W-:Y:S02]  /*3700*/  IADD3 R17, P1, P2, R3, UR4, R6 ;  /* 0x0000000403117c10 */ /* 0x000fe4000fa3e006 */
[----:B------:R-:W-:-:S04]  /*3710*/  SHF.R.S32.HI R24, RZ, 0x1f, R3 ;  /* 0x0000001fff187819 */ /* 0x000fc80000011403 */
[----:B------:R-:W-:Y:S01]  /*3720*/  IADD3.X R24, R24, UR5, R5, P1, P2 ;  /* 0x0000000518187c10 */ /* 0x000fe20008fe4405 */
[----:B------:R-:W-:Y:S06]  /*3730*/  @P0 EXIT ;  /* 0x000000000000094d */ /* 0x000fec0003800000 */
[C---:B------:R-:W-:Y:S02]  /*3740*/  IADD3 R3, P0, R14.reuse, R17, RZ ;  /* 0x000000110e037210 */ /* 0x040fe40007f1e0ff */
[C---:B------:R-:W-:Y:S02]  /*3750*/  IADD3 R16, R14.reuse, 0x10, RZ ;  /* 0x000000100e107810 */ /* 0x040fe40007ffe0ff */
[C---:B------:R-:W-:Y:S02]  /*3760*/  LEA.HI.X.SX32 R8, R14.reuse, R24, 0x1, P0 ;  /* 0x000000180e087211 */ /* 0x040fe400000f0eff */
[C---:B------:R-:W-:Y:S02]  /*3770*/  LEA R4, P0, R3.reuse, c[0x0][0x170], 0x1 ;  /* 0x00005c0003047a11 */ /* 0x040fe400078008ff */
[----:B------:R-:W-:Y:S02]  /*3780*/  IADD3 R6, R14, 0x20, RZ ;  /* 0x000000200e067810 */ /* 0x000fe40007ffe0ff */
[----:B------:R-:W-:-:S02]  /*3790*/  LEA.HI.X R5, R3, c[0x0][0x174], R8, 0x1, P0 ;  /* 0x00005d0003057a11 */ /* 0x000fc400000f0c08 */
[----:B01----:R-:W-:Y:S02]  /*37a0*/  IADD3 R7, R14, 0x30, RZ ;  /* 0x000000300e077810 */ /* 0x003fe40007ffe0ff */
[-C--:B------:R-:W-:Y:S02]  /*37b0*/  IADD3 R3, P0, R16, R17.reuse, RZ ;  /* 0x0000001110037210 */ /* 0x080fe40007f1e0ff */
[----:B------:R-:W-:Y:S02]  /*37c0*/  IADD3 R9, P1, R6, R17, RZ ;  /* 0x0000001106097210 */ /* 0x000fe40007f3e0ff */
[----:B------:R-:W-:Y:S02]  /*37d0*/  F2FP.BF16.PACK_AB R15, R10, R11 ;  /* 0x0000000b0a0f723e */ /* 0x000fe400000010ff */
[----:B------:R-:W-:Y:S02]  /*37e0*/  IADD3 R11, P2, R7, R17, RZ ;  /* 0x00000011070b7210 */ /* 0x000fe40007f5e0ff */
[----:B------:R-:W-:-:S02]  /*37f0*/  LEA.HI.X.SX32 R16, R16, R24, 0x1, P0 ;  /* 0x0000001810107211 */ /* 0x000fc400000f0eff */
[-C--:B------:R-:W-:Y:S02]  /*3800*/  LEA.HI.X.SX32 R26, R6, R24.reuse, 0x1, P1 ;  /* 0x00000018061a7211 */ /* 0x080fe400008f0eff */
[----:B------:R-:W-:Y:S02]  /*3810*/  LEA R6, P0, R3, c[0x0][0x170], 0x1 ;  /* 0x00005c0003067a11 */ /* 0x000fe400078008ff */
[----:B------:R-:W-:Y:S02]  /*3820*/  LEA.HI.X.SX32 R22, R7, R24, 0x1, P2 ;  /* 0x0000001807167211 */ /* 0x000fe400010f0eff */
[----:B------:R-:W-:Y:S02]  /*3830*/  LEA.HI.X R7, R3, c[0x0][0x174], R16, 0x1, P0 ;  /* 0x00005d0003077a11 */ /* 0x000fe400000f0c10 */
[----:B------:R-:W-:Y:S02]  /*3840*/  PRMT R3, R15, 0x7610, R3 ;  /* 0x000076100f037816 */ /* 0x000fe40000000003 */
[----:B------:R-:W-:-:S02]  /*3850*/  F2FP.BF16.PACK_AB R12, R13, R12 ;  /* 0x0000000c0d0c723e */ /* 0x000fc400000010ff */
[----:B------:R-:W-:Y:S01]  /*3860*/  PRMT R13, R15, 0x7632, R13 ;  /* 0x000076320f0d7816 */ /* 0x000fe2000000000d */
[----:B------:R0:W-:Y:S01]  /*3870*/  STG.E.U16 [R4.64], R3 ;  /* 0x0000000304007986 */ /* 0x0001e2000c101524 */
[C---:B------:R-:W-:Y:S02]  /*3880*/  IADD3 R16, R14.reuse, 0x90, RZ ;  /* 0x000000900e107810 */ /* 0x040fe40007ffe0ff */
[----:B------:R-:W-:Y:S01]  /*3890*/  LEA R8, P1, R9, c[0x0][0x170], 0x1 ;  /* 0x00005c0009087a11 */ /* 0x000fe200078208ff */
[----:B------:R1:W-:Y:S01]  /*38a0*/  STG.E.U16 [R6.64], R13 ;  /* 0x0000000d06007986 */ /* 0x0003e2000c101524 */
[----:B------:R-:W-:Y:S02]  /*38b0*/  IADD3 R15, R14, 0x40, RZ ;  /* 0x000000400e0f7810 */ /* 0x000fe40007ffe0ff */
[----:B------:R-:W-:Y:S02]  /*38c0*/  LEA R10, P2, R11, c[0x0][0x170], 0x1 ;  /* 0x00005c000b0a7a11 */ /* 0x000fe400078408ff */
[----:B------:R-:W-:-:S02]  /*38d0*/  LEA.HI.X R9, R9, c[0x0][0x174], R26, 0x1, P1 ;  /* 0x00005d0009097a11 */ /* 0x000fc400008f0c1a */
[----:B------:R-:W-:Y:S02]  /*38e0*/  LEA.HI.X R11, R11, c[0x0][0x174], R22, 0x1, P2 ;  /* 0x00005d000b0b7a11 */ /* 0x000fe400010f0c16 */
[----:B0-----:R-:W-:Y:S02]  /*38f0*/  PRMT R5, R12, 0x7610, R5 ;  /* 0x000076100c057816 */ /* 0x001fe40000000005 */
[-C--:B------:R-:W-:Y:S02]  /*3900*/  IADD3 R3, P5, R15, R17.reuse, RZ ;  /* 0x000000110f037210 */ /* 0x080fe40007fbe0ff */
[----:B-1----:R-:W-:Y:S01]  /*3910*/  IADD3 R13, P0, R16, R17, RZ ;  /* 0x00000011100d7210 */ /* 0x002fe20007f1e0ff */
[----:B------:R0:W-:Y:S01]  /*3920*/  STG.E.U16 [R8.64], R5 ;  /* 0x0000000508007986 */ /* 0x0001e2000c101524 */
[----:B------:R-:W-:Y:S02]  /*3930*/  PRMT R29, R12, 0x7632, R29 ;  /* 0x000076320c1d7816 */ /* 0x000fe4000000001d */
[----:B------:R-:W-:-:S02]  /*3940*/  IADD3 R28, R14, 0x60, RZ ;  /* 0x000000600e1c7810 */ /* 0x000fc40007ffe0ff */
[C---:B------:R-:W-:Y:S01]  /*3950*/  IADD3 R12, R14.reuse, 0x50, RZ ;  /* 0x000000500e0c7810 */ /* 0x040fe20007ffe0ff */
[----:B------:R1:W-:Y:S01]  /*3960*/  STG.E.U16 [R10.64], R29 ;  /* 0x0000001d0a007986 */ /* 0x0003e2000c101524 */
[C---:B------:R-:W-:Y:S02]  /*3970*/  IADD3 R27, R14.reuse, 0x70, RZ ;  /* 0x000000700e1b7810 */ /* 0x040fe40007ffe0ff */
[C---:B------:R-:W-:Y:S02]  /*3980*/  IADD3 R26, R14.reuse, 0x80, RZ ;  /* 0x000000800e1a7810 */ /* 0x040fe40007ffe0ff */
[----:B------:R-:W-:Y:S02]  /*3990*/  IADD3 R22, R14, 0xa0, RZ ;  /* 0x000000a00e167810 */ /* 0x000fe40007ffe0ff */
[----:B------:R-:W-:Y:S02]  /*39a0*/  LEA.HI.X.SX32 R16, R16, R24, 0x1, P0 ;  /* 0x0000001810107211 */ /* 0x000fe400000f0eff */
[----:B------:R-:W-:-:S02]  /*39b0*/  F2FP.BF16.PACK_AB R25, R2, R25 ;  /* 0x000000190219723e */ /* 0x000fc400000010ff */
[----:B------:R-:W-:Y:S02]  /*39c0*/  IADD3 R4, R14, 0xb0, RZ ;  /* 0x000000b00e047810 */ /* 0x000fe40007ffe0ff */
[----:B------:R-:W-:Y:S02]  /*39d0*/  LEA.HI.X.SX32 R6, R15, R24, 0x1, P5 ;  /* 0x000000180f067211 */ /* 0x000fe400028f0eff */
[----:B------:R-:W-:Y:S02]  /*39e0*/  LEA R2, P0, R3, c[0x0][0x170], 0x1 ;  /* 0x00005c0003027a11 */ /* 0x000fe400078008ff */
[-C--:B------:R-:W-:Y:S02]  /*39f0*/  IADD3 R7, P3, R28, R17.reuse, RZ ;  /* 0x000000111c077210 */ /* 0x080fe40007f7e0ff */
[-C--:B0-----:R-:W-:Y:S02]  /*3a00*/  IADD3 R5, P4, R12, R17.reuse, RZ ;  /* 0x000000110c057210 */ /* 0x081fe40007f9e0ff */
[----:B------:R-:W-:-:S02]  /*3a10*/  IADD3 R9, P2, R27, R17, RZ ;  /* 0x000000111b097210 */ /* 0x000fc40007f5e0ff */
[-C--:B-1----:R-:W-:Y:S02]  /*3a20*/  IADD3 R11, P1, R26, R17.reuse, RZ ;  /* 0x000000111a0b7210 */ /* 0x082fe40007f3e0ff */
[-C--:B------:R-:W-:Y:S02]  /*3a30*/  IADD3 R15, P5, R22, R17.reuse, RZ ;  /* 0x00000011160f7210 */ /* 0x080fe40007fbe0ff */
[----:B------:R-:W-:Y:S02]  /*3a40*/  IADD3 R17, P6, R4, R17, RZ ;  /* 0x0000001104117210 */ /* 0x000fe40007fde0ff */
[----:B------:R-:W-:Y:S02]  /*3a50*/  LEA.HI.X R3, R3, c[0x0][0x174], R6, 0x1, P0 ;  /* 0x00005d0003037a11 */ /* 0x000fe400000f0c06 */
[-C--:B------:R-:W-:Y:S02]  /*3a60*/  LEA.HI.X.SX32 R10, R28, R24.reuse, 0x1, P3 ;  /* 0x000000181c0a7211 */ /* 0x080fe400018f0eff */
[----:B------:R-:W-:Y:S01]  /*3a70*/  LEA R6, P0, R7, c[0x0][0x170], 0x1 ;  /* 0x00005c0007067a11 */ /* 0x000fe200078008ff */
[----:B------:R0:W-:Y:S01]  /*3a80*/  STG.E.U16 [R2.64], R25 ;  /* 0x0000001902007986 */ /* 0x0001e2000c101524 */
[----:B------:R-:W-:-:S02]  /*3a90*/  LEA.HI.X.SX32 R8, R12, R24, 0x1, P4 ;  /* 0x000000180c087211 */ /* 0x000fc400020f0eff */
[-C--:B------:R-:W-:Y:S02]  /*3aa0*/  LEA.HI.X.SX32 R12, R27, R24.reuse, 0x1, P2 ;  /* 0x000000181b0c7211 */ /* 0x080fe400010f0eff */
[-C--:B------:R-:W-:Y:S02]  /*3ab0*/  LEA.HI.X.SX32 R14, R26, R24.reuse, 0x1, P1 ;  /* 0x000000181a0e7211 */ /* 0x080fe400008f0eff */
[-C--:B------:R-:W-:Y:S02]  /*3ac0*/  LEA.HI.X.SX32 R22, R22, R24.reuse, 0x1, P5 ;  /* 0x0000001816167211 */ /* 0x080fe400028f0eff */
[----:B------:R-:W-:Y:S02]  /*3ad0*/  LEA.HI.X.SX32 R24, R4, R24, 0x1, P6 ;  /* 0x0000001804187211 */ /* 0x000fe400030f0eff */
        /* <DEDUP_REMOVED lines=8> */
[----:B------:R-:W-:Y:S02]  /*3b60*/  LEA R12, P1, R13, c[0x0][0x170], 0x1 ;  /* 0x00005c000d0c7a11 */ /* 0x000fe400078208ff */
        /* <DEDUP_REMOVED lines=19> */
.L_x_1276:
[----:B------:R-:W-:Y:S01]  /*3ca0*/  MOV R2, 0x0 ;  /* 0x0000000000027802 */ /* 0x000fe20000000f00 */
[----:B------:R-:W-:Y:S01]  /*3cb0*/  HFMA2.MMA R12, -RZ, RZ, 0, 5.9604644775390625e-08 ;  /* 0x00000001ff0c7435 */ /* 0x000fe200000001ff */
[----:B------:R-:W-:Y:S01]  /*3cc0*/  MOV R4, c[0x4][0x178] ;  /* 0x01005e0000047a02 */ /* 0x000fe20000000f00 */
[----:B------:R-:W-:-:S02]  /*3cd0*/  IMAD.MOV.U32 R5, RZ, RZ, c[0x4][0x17c] ;  /* 0x01005f00ff057624 */ /* 0x000fc400078e00ff */
[----:B------:R-:W-:Y:S01]  /*3ce0*/  IMAD.MOV.U32 R6, RZ, RZ, c[0x4][0x180] ;  /* 0x01006000ff067624 */ /* 0x000fe200078e00ff */
[----:B------:R-:W0:Y:S01]  /*3cf0*/  LDC.64 R2, c[0x4][R2] ;  /* 0x0100000002027b82 */ /* 0x000e220000000a00 */
[----:B------:R-:W-:Y:S02]  /*3d00*/  IMAD.MOV.U32 R7, RZ, RZ, c[0x4][0x184] ;  /* 0x01006100ff077624 */ /* 0x000fe400078e00ff */
[----:B------:R-:W-:Y:S02]  /*3d10*/  IMAD.MOV.U32 R8, RZ, RZ, 0x219 ;  /* 0x00000219ff087424 */ /* 0x000fe400078e00ff */
[----:B------:R-:W-:Y:S02]  /*3d20*/  IMAD.MOV.U32 R10, RZ, RZ, c[0x4][0x90] ;  /* 0x01002400ff0a7624 */ /* 0x000fe400078e00ff */
[----:B------:R-:W-:Y:S02]  /*3d30*/  IMAD.MOV.U32 R11, RZ, RZ, c[0x4][0x94] ;  /* 0x01002500ff0b7624 */ /* 0x000fe400078e00ff */
        /* <DEDUP_REMOVED lines=9> */
.L_x_1304:
[----:B------:R-:W-:Y:S01]  /*3dd0*/  MOV R2, 0x0 ;  /* 0x0000000000027802 */ /* 0x000fe20000000f00 */
[----:B------:R-:W-:Y:S01]  /*3de0*/  IMAD.MOV.U32 R4, RZ, RZ, c[0x4][0x178] ;  /* 0x01005e00ff047624 */ /* 0x000fe200078e00ff */
[----:B------:R-:W-:Y:S01]  /*3df0*/  MOV R10, c[0x4][0x88] ;  /* 0x01002200000a7a02 */ /* 0x000fe20000000f00 */
[----:B------:R-:W-:Y:S02]  /*3e00*/  IMAD.MOV.U32 R5, RZ, RZ, c[0x4][0x17c] ;  /* 0x01005f00ff057624 */ /* 0x000fe400078e00ff */
[----:B------:R-:W-:Y:S01]  /*3e10*/  IMAD.MOV.U32 R6, RZ, RZ, c[0x4][0x180] ;  /* 0x01006000ff067624 */ /* 0x000fe200078e00ff */
[----:B------:R-:W0:Y:S01]  /*3e20*/  LDC.64 R2, c[0x4][R2] ;  /* 0x0100000002027b82 */ /* 0x000e220000000a00 */
[----:B------:R-:W-:Y:S02]  /*3e30*/  IMAD.MOV.U32 R7, RZ, RZ, c[0x4][0x184] ;  /* 0x01006100ff077624 */ /* 0x000fe400078e00ff */
[----:B------:R-:W-:Y:S02]  /*3e40*/  IMAD.MOV.U32 R8, RZ, RZ, 0x219 ;  /* 0x00000219ff087424 */ /* 0x000fe400078e00ff */
        /* <DEDUP_REMOVED lines=12> */
.L_x_1278:
[----:B------:R-:W-:Y:S01]  /*3f10*/  IMAD.MOV.U32 R14, RZ, RZ, -0x800001 ;  /* 0xff7fffffff0e7424 */ /* 0x000fe200078e00ff */
[----:B------:R-:W-:Y:S01]  /*3f20*/  MOV R16, 0xffffffff ;  /* 0xffffffff00107802 */ /* 0x000fe20000000f00 */
[----:B------:R-:W-:Y:S01]  /*3f30*/  IMAD.MOV.U32 R19, RZ, RZ, 0x10 ;  /* 0x00000010ff137424 */ /* 0x000fe200078e00ff */
[----:B------:R-:W-:Y:S01]  /*3f40*/  MOV R4, 0x3f70 ;  /* 0x00003f7000047802 */ /* 0x000fe20000000f00 */
[----:B------:R-:W-:Y:S02]  /*3f50*/  IMAD.MOV.U32 R15, RZ, RZ, 0x1f ;  /* 0x0000001fff0f7424 */ /* 0x000fe400078e00ff */
[----:B------:R-:W-:Y:S05]  /*3f60*/  CALL.REL.NOINC `($__internal_28_$__cuda_sm70_shflsync_bfly_p) ;  /* 0x000006b000007944 */ /* 0x000fea0003c00000 */
[----:B-1----:R-:W-:Y:S01]  /*3f70*/  IMAD.MOV.U32 R4, RZ, RZ, R19 ;  /* 0x000000ffff047224 */ /* 0x002fe200078e0013 */
[----:B0-----:R-:W-:Y:S05]  /*3f80*/  BRA `(.L_x_1316) ;  /* 0xffffd0f000007947 */ /* 0x001fea000383ffff */
.L_x_1279:
[----:B------:R-:W-:Y:S01]  /*3f90*/  IMAD.MOV.U32 R19, RZ, RZ, 0x8 ;  /* 0x00000008ff137424 */ /* 0x000fe200078e00ff */
[----:B------:R-:W-:Y:S01]  /*3fa0*/  MOV R4, 0x3fe0 ;  /* 0x00003fe000047802 */ /* 0x000fe20000000f00 */
[----:B------:R-:W-:Y:S02]  /*3fb0*/  IMAD.MOV.U32 R15, RZ, RZ, 0x1f ;  /* 0x0000001fff0f7424 */ /* 0x000fe400078e00ff */
[----:B------:R-:W-:Y:S02]  /*3fc0*/  IMAD.MOV.U32 R16, RZ, RZ, -0x1 ;  /* 0xffffffffff107424 */ /* 0x000fe400078e00ff */
[----:B------:R-:W-:Y:S05]  /*3fd0*/  CALL.REL.NOINC `($__internal_28_$__cuda_sm70_shflsync_bfly_p) ;  /* 0x0000064000007944 */ /* 0x000fea0003c00000 */
[----:B01----:R-:W-:Y:S01]  /*3fe0*/  FMNMX.FTZ R14, R14, R19, !PT ;  /* 0x000000130e0e7209 */ /* 0x003fe20007810000 */
[----:B------:R-:W-:Y:S01]  /*3ff0*/  IMAD.MOV.U32 R19, RZ, RZ, 0x4 ;  /* 0x00000004ff137424 */ /* 0x000fe200078e00ff */
[----:B------:R-:W-:Y:S01]  /*4000*/  MOV R16, 0xffffffff ;  /* 0xffffffff00107802 */ /* 0x000fe20000000f00 */
[----:B------:R-:W-:Y:S01]  /*4010*/  IMAD.MOV.U32 R15, RZ, RZ, 0x1f ;  /* 0x0000001fff0f7424 */ /* 0x000fe200078e00ff */
[----:B------:R-:W-:-:S02]  /*4020*/  MOV R4, 0x4040 ;  /* 0x0000404000047802 */ /* 0x000fc40000000f00 */
[----:B------:R-:W-:Y:S05]  /*4030*/  CALL.REL.NOINC `($__internal_28_$__cuda_sm70_shflsync_bfly_p) ;  /* 0x000005e000007944 */ /* 0x000fea0003c00000 */
[----:B-1----:R-:W-:Y:S01]  /*4040*/  FMNMX.FTZ R12, R14, R19, !PT ;  /* 0x000000130e0c7209 */ /* 0x002fe20007810000 */
[----:B------:R-:W-:Y:S01]  /*4050*/  IMAD.MOV.U32 R19, RZ, RZ, 0x2 ;  /* 0x00000002ff137424 */ /* 0x000fe200078e00ff */
[----:B------:R-:W-:Y:S01]  /*4060*/  MOV R4, 0x40b0 ;  /* 0x000040b000047802 */ /* 0x000fe20000000f00 */
[----:B0-----:R-:W-:-:S02]  /*4070*/  IMAD.MOV.U32 R15, RZ, RZ, 0x1f ;  /* 0x0000001fff0f7424 */ /* 0x001fc400078e00ff */
[----:B------:R-:W-:Y:S02]  /*4080*/  IMAD.MOV.U32 R16, RZ, RZ, -0x1 ;  /* 0xffffffffff107424 */ /* 0x000fe400078e00ff */
[----:B------:R-:W-:Y:S02]  /*4090*/  IMAD.MOV.U32 R14, RZ, RZ, R12 ;  /* 0x000000ffff0e7224 */ /* 0x000fe400078e000c */
[----:B------:R-:W-:Y:S05]  /*40a0*/  CALL.REL.NOINC `($__internal_28_$__cuda_sm70_shflsync_bfly_p) ;  /* 0x0000057000007944 */ /* 0x000fea0003c00000 */
[----:B-1----:R-:W-:Y:S01]  /*40b0*/  IMAD.MOV.U32 R5, RZ, RZ, R19 ;  /* 0x000000ffff057224 */ /* 0x002fe200078e0013 */
[----:B0-----:R-:W-:Y:S05]  /*40c0*/  BRA `(.L_x_1317) ;  /* 0xffffd03000007947 */ /* 0x001fea000383ffff */
.L_x_1306:
[----:B0-----:R-:W-:Y:S01]  /*40d0*/  HFMA2.MMA R19, -RZ, RZ, 0, 5.9604644775390625e-08 ;  /* 0x00000001ff137435 */ /* 0x001fe200000001ff */
[----:B------:R-:W-:Y:S01]  /*40e0*/  IMAD.MOV.U32 R14, RZ, RZ, RZ ;  /* 0x000000ffff0e7224 */ /* 0x000fe200078e00ff */
[----:B------:R-:W-:Y:S01]  /*40f0*/  MOV R4, 0x4130 ;  /* 0x0000413000047802 */ /* 0x000fe20000000f00 */
[----:B------:R-:W-:Y:S02]  /*4100*/  IMAD.MOV.U32 R15, RZ, RZ, 0x1f ;  /* 0x0000001fff0f7424 */ /* 0x000fe400078e00ff */
[----:B------:R-:W-:Y:S02]  /*4110*/  IMAD.MOV.U32 R16, RZ, RZ, -0x1 ;  /* 0xffffffffff107424 */ /* 0x000fe400078e00ff */
[----:B------:R-:W-:Y:S05]  /*4120*/  CALL.REL.NOINC `($__internal_28_$__cuda_sm70_shflsync_bfly_p) ;  /* 0x000004f000007944 */ /* 0x000fea0003c00000 */
[----:B-1----:R-:W-:Y:S01]  /*4130*/  IMAD.MOV.U32 R11, RZ, RZ, R19 ;  /* 0x000000ffff0b7224 */ /* 0x002fe200078e0013 */
[----:B0-----:R-:W-:Y:S05]  /*4140*/  BRA `(.L_x_1318) ;  /* 0xffffee1000007947 */ /* 0x001fea000383ffff */
.L_x_1307:
[----:B0-----:R-:W-:Y:S01]  /*4150*/  IMAD.MOV.U32 R14, RZ, RZ, RZ ;  /* 0x000000ffff0e7224 */ /* 0x001fe200078e00ff */
[----:B------:R-:W-:Y:S01]  /*4160*/  MOV R16, 0xffffffff ;  /* 0xffffffff00107802 */ /* 0x000fe20000000f00 */
[----:B------:R-:W-:Y:S01]  /*4170*/  IMAD.MOV.U32 R19, RZ, RZ, 0x1 ;  /* 0x00000001ff137424 */ /* 0x000fe200078e00ff */
[----:B------:R-:W-:Y:S01]  /*4180*/  MOV R4, 0x41b0 ;  /* 0x000041b000047802 */ /* 0x000fe20000000f00 */
[----:B------:R-:W-:-:S02]  /*4190*/  IMAD.MOV.U32 R15, RZ, RZ, 0x1f ;  /* 0x0000001fff0f7424 */ /* 0x000fc400078e00ff */
[----:B------:R-:W-:Y:S05]  /*41a0*/  CALL.REL.NOINC `($__internal_28_$__cuda_sm70_shflsync_bfly_p) ;  /* 0x0000047000007944 */ /* 0x000fea0003c00000 */
[----:B-1----:R-:W-:Y:S01]  /*41b0*/  FADD.FTZ R10, RZ, R19 ;  /* 0x00000013ff0a7221 */ /* 0x002fe20000010000 */
[----:B------:R-:W-:Y:S01]  /*41c0*/  MOV R4, 0x4220 ;  /* 0x0000422000047802 */ /* 0x000fe20000000f00 */
[----:B0-----:R-:W-:-:S02]  /*41d0*/  IMAD.MOV.U32 R14, RZ, RZ, RZ ;  /* 0x000000ffff0e7224 */ /* 0x001fc400078e00ff */
[----:B------:R-:W-:Y:S02]  /*41e0*/  IMAD.MOV.U32 R19, RZ, RZ, 0x1 ;  /* 0x00000001ff137424 */ /* 0x000fe400078e00ff */
[----:B------:R-:W-:Y:S02]  /*41f0*/  IMAD.MOV.U32 R15, RZ, RZ, 0x1f ;  /* 0x0000001fff0f7424 */ /* 0x000fe400078e00ff */
[----:B------:R-:W-:Y:S02]  /*4200*/  IMAD.MOV.U32 R16, RZ, RZ, -0x1 ;  /* 0xffffffffff107424 */ /* 0x000fe400078e00ff */
[----:B------:R-:W-:Y:S05]  /*4210*/  CALL.REL.NOINC `($__internal_28_$__cuda_sm70_shflsync_bfly_p) ;  /* 0x0000040000007944 */ /* 0x000fea0003c00000 */
[----:B0-----:R-:W-:Y:S01]  /*4220*/  HFMA2.MMA R15, -RZ, RZ, 0, 1.847743988037109375e-06 ;  /* 0x0000001fff0f7435 */ /* 0x001fe200000001ff */
[----:B-1----:R-:W-:Y:S01]  /*4230*/  FADD.FTZ R12, RZ, R19 ;  /* 0x00000013ff0c7221 */ /* 0x002fe20000010000 */
[----:B------:R-:W-:Y:S01]  /*4240*/  MOV R4, 0x4290 ;  /* 0x0000429000047802 */ /* 0x000fe20000000f00 */
[----:B------:R-:W-:Y:S02]  /*4250*/  IMAD.MOV.U32 R14, RZ, RZ, RZ ;  /* 0x000000ffff0e7224 */ /* 0x000fe400078e00ff */
[----:B------:R-:W-:Y:S02]  /*4260*/  IMAD.MOV.U32 R19, RZ, RZ, 0x1 ;  /* 0x00000001ff137424 */ /* 0x000fe400078e00ff */
[----:B------:R-:W-:-:S02]  /*4270*/  IMAD.MOV.U32 R16, RZ, RZ, -0x1 ;  /* 0xffffffffff107424 */ /* 0x000fc400078e00ff */
        /* <DEDUP_REMOVED lines=8> */
[----:B-1----:R-:W-:Y:S01]  /*4300*/  FADD.FTZ R25, RZ, R19 ;  /* 0x00000013ff197221 */ /* 0x002fe20000010000 */
[----:B0-----:R-:W-:Y:S01]  /*4310*/  MOV R14, RZ ;  /* 0x000000ff000e7202 */ /* 0x001fe20000000f00 */
[----:B------:R-:W-:Y:S01]  /*4320*/  IMAD.MOV.U32 R19, RZ, RZ, 0x1 ;  /* 0x00000001ff137424 */ /* 0x000fe200078e00ff */
[----:B------:R-:W-:Y:S01]  /*4330*/  MOV R4, 0x4370 ;  /* 0x0000437000047802 */ /* 0x000fe20000000f00 */
[----:B------:R-:W-:Y:S02]  /*4340*/  IMAD.MOV.U32 R15, RZ, RZ, 0x1f ;  /* 0x0000001fff0f7424 */ /* 0x000fe400078e00ff */
[----:B------:R-:W-:-:S02]  /*4350*/  IMAD.MOV.U32 R16, RZ, RZ, -0x1 ;  /* 0xffffffffff107424 */ /* 0x000fc400078e00ff */
[----:B------:R-:W-:Y:S05]  /*4360*/  CALL.REL.NOINC `($__internal_28_$__cuda_sm70_shflsync_bfly_p) ;  /* 0x000002b000007944 */ /* 0x000fea0003c00000 */
[----:B0-----:R-:W-:Y:S01]  /*4370*/  HFMA2.MMA R15, -RZ, RZ, 0, 1.847743988037109375e-06 ;  /* 0x0000001fff0f7435 */ /* 0x001fe200000001ff */
[----:B-1----:R-:W-:Y:S01]  /*4380*/  FADD.FTZ R2, RZ, R19 ;  /* 0x00000013ff027221 */ /* 0x002fe20000010000 */
[----:B------:R-:W-:Y:S01]  /*4390*/  MOV R4, 0x43e0 ;  /* 0x000043e000047802 */ /* 0x000fe20000000f00 */
[----:B------:R-:W-:-:S02]  /*43a0*/  IMAD.MOV.U32 R14, RZ, RZ, RZ ;  /* 0x000000ffff0e7224 */ /* 0x000fc400078e00ff */
[----:B------:R-:W-:Y:S02]  /*43b0*/  IMAD.MOV.U32 R19, RZ, RZ, 0x1 ;  /* 0x00000001ff137424 */ /* 0x000fe400078e00ff */
[----:B------:R-:W-:Y:S02]  /*43c0*/  IMAD.MOV.U32 R16, RZ, RZ, -0x1 ;  /* 0xffffffffff107424 */ /* 0x000fe400078e00ff */
[----:B------:R-:W-:Y:S05]  /*43d0*/  CALL.REL.NOINC `($__internal_28_$__cuda_sm70_shflsync_bfly_p) ;  /* 0x0000024000007944 */ /* 0x000fea0003c00000 */
[----:B-1----:R-:W-:Y:S01]  /*43e0*/  FADD.FTZ R20, RZ, R19 ;  /* 0x00000013ff147221 */ /* 0x002fe20000010000 */
[----:B------:R-:W-:Y:S01]  /*43f0*/  MOV R4, 0x4450 ;  /* 0x0000445000047802 */ /* 0x000fe20000000f00 */
[----:B0-----:R-:W-:Y:S02]  /*4400*/  IMAD.MOV.U32 R14, RZ, RZ, RZ ;  /* 0x000000ffff0e7224 */ /* 0x001fe400078e00ff */
[----:B------:R-:W-:Y:S02]  /*4410*/  IMAD.MOV.U32 R19, RZ, RZ, 0x1 ;  /* 0x00000001ff137424 */ /* 0x000fe400078e00ff */
[----:B------:R-:W-:Y:S02]  /*4420*/  IMAD.MOV.U32 R15, RZ, RZ, 0x1f ;  /* 0x0000001fff0f7424 */ /* 0x000fe400078e00ff */
[----:B------:R-:W-:-:S02]  /*4430*/  IMAD.MOV.U32 R16, RZ, RZ, -0x1 ;  /* 0xffffffffff107424 */ /* 0x000fc400078e00ff */
[----:B------:R-:W-:Y:S05]  /*4440*/  CALL.REL.NOINC `($__internal_28_$__cuda_sm70_shflsync_bfly_p) ;  /* 0x000001d000007944 */ /* 0x000fea0003c00000 */
[----:B-1----:R-:W-:Y:S01]  /*4450*/  FADD.FTZ R23, RZ, R19 ;  /* 0x00000013ff177221 */ /* 0x002fe20000010000 */
[----:B0-----:R-:W-:Y:S01]  /*4460*/  MOV R14, RZ ;  /* 0x000000ff000e7202 */ /* 0x001fe20000000f00 */
[----:B------:R-:W-:Y:S01]  /*4470*/  IMAD.MOV.U32 R19, RZ, RZ, 0x1 ;  /* 0x00000001ff137424 */ /* 0x000fe200078e00ff */
[----:B------:R-:W-:Y:S01]  /*4480*/  MOV R4, 0x44c0 ;  /* 0x000044c000047802 */ /* 0x000fe20000000f00 */
[----:B------:R-:W-:-:S02]  /*4490*/  IMAD.MOV.U32 R15, RZ, RZ, 0x1f ;  /* 0x0000001fff0f7424 */ /* 0x000fc400078e00ff */
[----:B------:R-:W-:Y:S02]  /*44a0*/  IMAD.MOV.U32 R16, RZ, RZ, -0x1 ;  /* 0xffffffffff107424 */ /* 0x000fe400078e00ff */
[----:B------:R-:W-:Y:S05]  /*44b0*/  CALL.REL.NOINC `($__internal_28_$__cuda_sm70_shflsync_bfly_p) ;  /* 0x0000016000007944 */ /* 0x000fea0003c00000 */
[----:B0-----:R-:W-:Y:S01]  /*44c0*/  HFMA2.MMA R15, -RZ, RZ, 0, 1.847743988037109375e-06 ;  /* 0x0000001fff0f7435 */ /* 0x001fe200000001ff */
[----:B-1----:R-:W-:Y:S01]  /*44d0*/  FADD.FTZ R18, RZ, R19 ;  /* 0x00000013ff127221 */ /* 0x002fe20000010000 */
[----:B------:R-:W-:Y:S01]  /*44e0*/  MOV R4, 0x4530 ;  /* 0x0000453000047802 */ /* 0x000fe20000000f00 */
[----:B------:R-:W-:Y:S02]  /*44f0*/  IMAD.MOV.U32 R14, RZ, RZ, RZ ;  /* 0x000000ffff0e7224 */ /* 0x000fe400078e00ff */
[----:B------:R-:W-:Y:S02]  /*4500*/  IMAD.MOV.U32 R19, RZ, RZ, 0x1 ;  /* 0x00000001ff137424 */ /* 0x000fe400078e00ff */
[----:B------:R-:W-:Y:S02]  /*4510*/  IMAD.MOV.U32 R16, RZ, RZ, -0x1 ;  /* 0xffffffffff107424 */ /* 0x000fe400078e00ff */
[----:B------:R-:W-:Y:S05]  /*4520*/  CALL.REL.NOINC `($__internal_28_$__cuda_sm70_shflsync_bfly_p) ;  /* 0x000000f000007944 */ /* 0x000fea0003c00000 */
[----:B-1----:R-:W-:Y:S01]  /*4530*/  FADD.FTZ R21, RZ, R19 ;  /* 0x00000013ff157221 */ /* 0x002fe20000010000 */
[----:B------:R-:W-:Y:S01]  /*4540*/  MOV R4, 0x45a0 ;  /* 0x000045a000047802 */ /* 0x000fe20000000f00 */
[----:B0-----:R-:W-:Y:S02]  /*4550*/  IMAD.MOV.U32 R14, RZ, RZ, RZ ;  /* 0x000000ffff0e7224 */ /* 0x001fe400078e00ff */
[----:B------:R-:W-:-:S02]  /*4560*/  IMAD.MOV.U32 R19, RZ, RZ, 0x1 ;  /* 0x00000001ff137424 */ /* 0x000fc400078e00ff */
        /* <DEDUP_REMOVED lines=8> */
[----:B------:R-:W-:Y:S02]  /*45f0*/  IMAD.MOV.U32 R16, RZ, RZ, -0x1 ;  /* 0xffffffffff107424 */ /* 0x000fe400078e00ff */
[----:B------:R-:W-:Y:S05]  /*4600*/  CALL.REL.NOINC `($__internal_28_$__cuda_sm70_shflsync_bfly_p) ;  /* 0x0000001000007944 */ /* 0x000fea0003c00000 */
[----:B01----:R-:W-:Y:S05]  /*4610*/  BRA `(.L_x_1319) ;  /* 0xffffe9e000007947 */ /* 0x003fea000383ffff */
        .weak           $__internal_28_$__cuda_sm70_shflsync_bfly_p
        .type           $__internal_28_$__cuda_sm70_shflsync_bfly_p,@function
        .size           $__internal_28_$__cuda_sm70_shflsync_bfly_p,(.L_x_24689 - $__internal_28_$__cuda_sm70_shflsync_bfly_p)
$__internal_28_$__cuda_sm70_shflsync_bfly_p:
[----:B------:R-:W-:Y:S01]  /*4620*/  IMAD.MOV.U32 R5, RZ, RZ, 0x0 ;  /* 0x00000000ff057424 */ /* 0x000fe200078e00ff */
[----:B------:R-:W-:Y:S04]  /*4630*/  WARPSYNC R16 ;  /* 0x0000001000007348 */ /* 0x000fe80003800000 */
[----:B------:R0:W1:Y:S01]  /*4640*/  SHFL.BFLY PT, R19, R14, R19, R15 ;  /* 0x0c0000130e137389 */ /* 0x00006200000e000f */
[----:B------:R-:W-:Y:S05]  /*4650*/  RET.REL.NODEC R4 `(_ZN4vllm25paged_attention_v2_kernelI13__nv_bfloat16hLi192ELi16ELi128ELNS_18Fp8KVCacheDataTypeE2ELb1ELi512EEEvPfS3_PT_PKS4_PKT0_SA_ifPKiSC_iPKfiiiSE_SE_iiiii) ;  /* 0xffffb9a004007950 */ /* 0x000fea0003c3ffff */
.L_x_1320:
        /* <DEDUP_REMOVED lines=10> */
.L_x_24689:


//--------------------- .text._ZN4vllm25paged_attention_v2_kernelI13__nv_bfloat16hLi128ELi16ELi128ELNS_18Fp8KVCacheDataTypeE2ELb1ELi512EEEvPfS3_PT_PKS4_PKT0_SA_ifPKiSC_iPKfiiiSE_SE_iiiii --------------------------
	.section	.text._ZN4vllm25paged_attention_v2_kernelI13__nv_bfloat16hLi128ELi16ELi128ELNS_18Fp8KVCacheDataTypeE2ELb1ELi512EEEvPfS3_PT_PKS4_PKT0_SA_ifPKiSC_iPKfiiiSE_SE_iiiii,"ax",@progbits
	.sectioninfo	@"SHI_REGISTERS=39"
	.align	128
        .global         _ZN4vllm25paged_attention_v2_kernelI13__nv_bfloat16hLi128ELi16ELi128ELNS_18Fp8KVCacheDataTypeE2ELb1ELi512EEEvPfS3_PT_PKS4_PKT0_SA_ifPKiSC_iPKfiiiSE_SE_iiiii
        .type           _ZN4vllm25paged_attention_v2_kernelI13__nv_bfloat16hLi128ELi16ELi128ELNS_18Fp8KVCacheDataTypeE2ELb1ELi512EEEvPfS3_PT_PKS4_PKT0_SA_ifPKiSC_iPKfiiiSE_SE_iiiii,@function
        .size           _ZN4vllm25paged_attention_v2_kernelI13__nv_bfloat16hLi128ELi16ELi128ELNS_18Fp8KVCacheDataTypeE2ELb1ELi512EEEvPfS3_PT_PKS4_PKT0_SA_ifPKiSC_iPKfiiiSE_SE_iiiii,(.L_x_24690 - _ZN4vllm25paged_attention_v2_kernelI13__nv_bfloat16hLi128ELi16ELi128ELNS_18Fp8KVCacheDataTypeE2ELb1ELi512EEEvPfS3_PT_PKS4_PKT0_SA_ifPKiSC_iPKfiiiSE_SE_iiiii)
        .other          _ZN4vllm25paged_attention_v2_kernelI13__nv_bfloat16hLi128ELi16ELi128ELNS_18Fp8KVCacheDataTypeE2ELb1ELi512EEEvPfS3_PT_PKS4_PKT0_SA_ifPKiSC_iPKfiiiSE_SE_iiiii,@"STO_CUDA_ENTRY STV_DEFAULT"
_ZN4vllm25paged_attention_v2_kernelI13__nv_bfloat16hLi128ELi16ELi128ELNS_18Fp8KVCacheDataTypeE2ELb1ELi512EEEvPfS3_PT_PKS4_PKT0_SA_ifPKiSC_iPKfiiiSE_SE_iiiii:
.text._ZN4vllm25paged_attention_v2_kernelI13__nv_bfloat16hLi128ELi16ELi128ELNS_18Fp8KVCacheDataTypeE2ELb1ELi512EEEvPfS3_PT_PKS4_PKT0_SA_ifPKiSC_iPKfiiiSE_SE_iiiii:
        /* <DEDUP_REMOVED lines=22> */
[-C--:B------:R-:W-:Y:S01]  /*0160*/  LEA.HI R8, R0, R7.reuse, RZ, 0x5 ;  /* 0x0000000700087211 */ /* 0x080fe200078f28ff */
[----:B------:R-:W-:Y:S01]  /*0170*/  IMAD R0, R3, 0x10, R12 ;  /* 0x0000001003007824 */ /* 0x000fe200078e020c */
[----:B------:R-:W-:-:S04]  /*0180*/  LEA.HI R2, R7, R7, RZ, 0x1 ;  /* 0x0000000707027211 */ /* 0x000fc800078f08ff */
[----:B------:R-:W-:Y:S02]  /*0190*/  SHF.R.S32.HI R19, RZ, 0x1, R2 ;  /* 0x00000001ff137819 */ /* 0x000fe40000011402 */
[----:B------:R-:W-:Y:S02]  /*01a0*/  LOP3.LUT R14, R2, 0xfffffffe, RZ, 0xc0, !PT ;  /* 0xfffffffe020e7812 */ /* 0x000fe400078ec0ff */
[----:B------:R-:W-:Y:S02]  /*01b0*/  IMNMX R3, R13, R0, PT ;  /* 0x000000000d037217 */ /* 0x000fe40003800200 */
[----:B------:R-:W-:Y:S01]  /*01c0*/  LOP3.LUT R2, R8, 0xffffffe0, RZ, 0xc0, !PT ;  /* 0xffffffe008027812 */ /* 0x000fe200078ec0ff */
[----:B------:R-:W-:Y:S01]  /*01d0*/  IMAD.IADD R17, R7, 0x1, -R14 ;  /* 0x0000000107117824 */ /* 0x000fe200078e0a0e */
        /* <DEDUP_REMOVED lines=18> */
[C---:B------:R-:W-:Y:S01]  /*0300*/  IMAD R16, R17.reuse, 0x4, R2 ;  /* 0x0000000411107824 */ /* 0x040fe200078e0202 */
[----:B------:R-:W-:-:S04]  /*0310*/  LEA R2, R17, R2, 0x7 ;  /* 0x0000000211027211 */ /* 0x000fc800078e38ff */
        /* <DEDUP_REMOVED lines=9> */
.L_x_1325:
        /* <DEDUP_REMOVED lines=13> */
.L_x_1324:
[----:B------:R-:W-:Y:S05]  /*0480*/  BSYNC B1 ;  /* 0x0000000000017941 */ /* 0x000fea0003800000 */
.L_x_1323:
        /* <DEDUP_REMOVED lines=10> */
.L_x_1326:
        /* <DEDUP_REMOVED lines=21> */
.L_x_1322:
[----:B-1----:R-:W-:Y:S05]  /*0680*/  BSYNC B0 ;  /* 0x0000000000007941 */ /* 0x002fea0003800000 */
.L_x_1321:
[----:B------:R-:W-:Y:S01]  /*0690*/  IABS R18, c[0x0][0x1e4] ;  /* 0x0000790000127a13 */ /* 0x000fe20000000000 */
[----:B------:R-:W-:Y:S01]  /*06a0*/  IMAD.MOV.U32 R20, RZ, RZ, RZ ;  /* 0x000000ffff147224 */ /* 0x000fe200078e00ff */
[----:B------:R-:W-:Y:S01]  /*06b0*/  IADD3 R2, R13, -0x1, RZ ;  /* 0xffffffff0d027810 */ /* 0x000fe20007ffe0ff */
[----:B------:R-:W-:Y:S03]  /*06c0*/  BAR.SYNC.DEFER_BLOCKING 0x0 ;  /* 0x0000000000007b1d */ /* 0x000fe60000010000 */
[----:B------:R-:W-:-:S02]  /*06d0*/  IABS R14, R2 ;  /* 0x00000002000e7213 */ /* 0x000fc40000000000 */
[----:B------:R-:W-:Y:S01]  /*06e0*/  LOP3.LUT R2, R2, c[0x0][0x1e4], RZ, 0x3c, !PT ;  /* 0x0000790002027a12 */ /* 0x000fe200078e3cff */
[----:B------:R-:W0:Y:S03]  /*06f0*/  I2F.RP R3, R18 ;  /* 0x0000001200037306 */ /* 0x000e260000209400 */
[----:B------:R-:W-:Y:S01]  /*0700*/  ISETP.GE.AND P2, PT, R2, RZ, PT ;  /* 0x000000ff0200720c */ /* 0x000fe20003f46270 */
[----:B------:R-:W-:-:S04]  /*0710*/  IMAD.MOV.U32 R2, RZ, RZ, c[0x0][0x1e8] ;  /* 0x00007a00ff027624 */ /* 0x000fc800078e00ff */
[----:B0-----:R-:W0:Y:S02]  /*0720*/  MUFU.RCP R3, R3 ;  /* 0x0000000300037308 */ /* 0x001e240000001000 */
[----:B0-----:R-:W-:-:S06]  /*0730*/  IADD3 R21, R3, 0xffffffe, RZ ;  /* 0x0ffffffe03157810 */ /* 0x001fcc0007ffe0ff */
[----:B------:R-:W0:Y:S02]  /*0740*/  F2I.FTZ.U32.TRUNC.NTZ R21, R21 ;  /* 0x0000001500157305 */ /* 0x000e24000021f000 */
[----:B0-----:R-:W-:-:S04]  /*0750*/  IMAD.MOV R15, RZ, RZ, -R21 ;  /* 0x000000ffff0f7224 */ /* 0x001fc800078e0a15 */
[----:B------:R-:W-:-:S04]  /*0760*/  IMAD R15, R15, R18, RZ ;  /* 0x000000120f0f7224 */ /* 0x000fc800078e02ff */
[----:B------:R-:W-:-:S04]  /*0770*/  IMAD.HI.U32 R20, R21, R15, R20 ;  /* 0x0000000f15147227 */ /* 0x000fc800078e0014 */
[----:B------:R-:W-:-:S04]  /*0780*/  IMAD.MOV.U32 R15, RZ, RZ, R14 ;  /* 0x000000ffff0f7224 */ /* 0x000fc800078e000e */
        /* <DEDUP_REMOVED lines=71> */
.L_x_1327:
[----:B------:R-:W-:-:S04]  /*0c00*/  IMAD.MOV.U32 R3, RZ, RZ, c[0x0][0xc] ;  /* 0x00000300ff037624 */ /* 0x000fc800078e00ff */
[----:B------:R-:W-:-:S04]  /*0c10*/  IMAD R2, R3, c[0x0][0x1d8], R6 ;  /* 0x0000760003027a24 */ /* 0x000fc800078e0206 */
[----:B------:R-:W-:-:S03]  /*0c20*/  IMAD R16, R2, c[0x0][0x1e8], RZ ;  /* 0x00007a0002107a24 */ /* 0x000fc600078e02ff */
.L_x_1328:
[----:B------:R-:W-:Y:S01]  /*0c30*/  LEA R15, R5, R8, 0x5 ;  /* 0x00000008050f7211 */ /* 0x000fe200078e28ff */
[----:B------:R-:W-:Y:S01]  /*0c40*/  BSSY B7, `(.L_x_1329) ;  /* 0x000003b000077945 */ /* 0x000fe20003800000 */
[----:B------:R-:W-:Y:S02]  /*0c50*/  IADD3 R16, R16, 0x1, RZ ;  /* 0x0000000110107810 */ /* 0x000fe40007ffe0ff */
        /* <DEDUP_REMOVED lines=8> */
[----:B------:R-:W-:-:S04]  /*0ce0*/  LOP3.LUT R2, R2, 0xfffffff0, RZ, 0xc0, !PT ;  /* 0xfffffff002027812 */ /* 0x000fc800078ec0ff */
[----:B------:R-:W-:Y:S01]  /*0cf0*/  IADD3 R19, -R12, R19, -R2 ;  /* 0x000000130c137210 */ /* 0x000fe20007ffe902 */
[----:B------:R-:W-:Y:S01]  /*0d00*/  IMAD.MOV.U32 R2, RZ, RZ, RZ ;  /* 0x000000ffff027224 */ /* 0x000fe200078e00ff */
[----:B0-----:R-:W0:Y:S02]  /*0d10*/  MUFU.RCP R22, R22 ;  /* 0x0000001600167308 */ /* 0x001e240000001000 */
[----:B0-----:R-:W-:Y:S02]  /*0d20*/  IADD3 R3, R22, 0xffffffe, RZ ;  /* 0x0ffffffe16037810 */ /* 0x001fe40007ffe0ff */
[----:B------:R-:W-:-:S04]  /*0d30*/  IABS R22, c[0x0][0x1e4] ;  /* 0x0000790000167a13 */ /* 0x000fc80000000000 */
[----:B------:R-:W0:Y:S02]  /*0d40*/  F2I.FTZ.U32.TRUNC.NTZ R3, R3 ;  /* 0x0000000300037305 */ /* 0x000e24000021f000 */
[----:B0-----:R-:W-:-:S04]  /*0d50*/  IMAD.MOV R24, RZ, RZ, -R3 ;  /* 0x000000ffff187224 */ /* 0x001fc800078e0a03 */
[----:B------:R-:W-:-:S04]  /*0d60*/  IMAD R23, R24, R21, RZ ;  /* 0x0000001518177224 */ /* 0x000fc800078e02ff */
[----:B------:R-:W-:Y:S01]  /*0d70*/  IMAD.HI.U32 R2, R3, R23, R2 ;  /* 0x0000001703027227 */ /* 0x000fe200078e0002 */
[----:B------:R-:W-:-:S03]  /*0d80*/  IADD3 R3, R14, -c[0x0][0x1dc], RZ ;  /* 0x800077000e037a10 */ /* 0x000fc60007ffe0ff */
[----:B------:R-:W-:-:S04]  /*0d90*/  IMAD.MOV.U32 R23, RZ, RZ, R15 ;  /* 0x000000ffff177224 */ /* 0x000fc800078e000f */
.L_x_1332:
        /* <DEDUP_REMOVED lines=37> */
.L_x_1330:
[----:B------:R-:W-:Y:S05]  /*0ff0*/  BSYNC B7 ;  /* 0x0000000000077941 */ /* 0x000fea0003800000 */
.L_x_1329:
[----:B------:R-:W-:Y:S05]  /*1000*/  BRA.DIV ~URZ, `(.L_x_1333) ;  /* 0x00002ab27f007947 */ /* 0x000fea000b800000 */
[----:B------:R-:W-:-:S05]  /*1010*/  IMAD.MOV.U32 R2, RZ, RZ, -0x800001 ;  /* 0xff7fffffff027424 */ /* 0x000fca00078e00ff */
.L_x_1367:
        /* <DEDUP_REMOVED lines=8> */
.L_x_1368:
        /* <DEDUP_REMOVED lines=11> */
[----:B01----:R-:W-:-:S05]  /*1150*/  FMNMX.FTZ R3, R2, R17, !PT ;  /* 0x0000001102037209 */ /* 0x003fca0007810000 */
[----:B------:R-:W0:Y:S02]  /*1160*/  SHFL.BFLY PT, R2, R3, 0x1, 0x1f ;  /* 0x0c201f0003027f89 */ /* 0x000e2400000e0000 */
[----:B0-----:R-:W-:-:S06]  /*1170*/  FMNMX.FTZ R2, R3, R2, !PT ;  /* 0x0000000203027209 */ /* 0x001fcc0007810000 */
        /* <DEDUP_REMOVED lines=9> */
[----:B------:R-:W-:-:S04]  /*1210*/  IMNMX R18, R3, R18, !PT ;  /* 0x0000001203127217 */ /* 0x000fc80007800200 */
[----:B------:R-:W-:Y:S01]  /*1220*/  IADD3 R3, -R7, -0x2, -R18 ;  /* 0xfffffffe07037810 */ /* 0x000fe20007ffe912 */
[----:B------:R-:W-:-:S04]  /*1230*/  IMAD.MOV.U32 R18, RZ, RZ, RZ ;  /* 0x000000ffff127224 */ /* 0x000fc800078e00ff */
[----:B------:R-:W-:-:S05]  /*1240*/  IMAD.IADD R3, R3, 0x1, -R12 ;  /* 0x0000000103037824 */ /* 0x000fca00078e0a0c */
[C---:B------:R-:W-:Y:S02]  /*1250*/  LEA.HI R17, R3.reuse, 0x1, RZ, 0x19 ;  /* 0x0000000103117811 */ /* 0x040fe400078fc8ff */
[----:B------:R-:W-:Y:S01]  /*1260*/  ISETP.GE.U32.AND P3, PT, R3, 0x180, PT ;  /* 0x000001800300780c */ /* 0x000fe20003f66070 */
[----:B------:R-:W-:Y:S01]  /*1270*/  IMAD.MOV.U32 R3, RZ, RZ, R7 ;  /* 0x000000ffff037224 */ /* 0x000fe200078e0007 */
[----:B------:R-:W-:-:S13]  /*1280*/  LOP3.LUT P0, R17, R17, 0x3, RZ, 0xc0, !PT ;  /* 0x0000000311117812 */ /* 0x000fda000780c0ff */
[----:B------:R-:W-:Y:S05]  /*1290*/  @!P0 BRA `(.L_x_1338) ;  /* 0x000000e000008947 */ /* 0x000fea0003800000 */
[----:B------:R-:W-:Y:S01]  /*12a0*/  LEA R19, R7, 0x120, 0x2 ;  /* 0x0000012007137811 */ /* 0x000fe200078e10ff */
[----:B------:R-:W-:Y:S01]  /*12b0*/  IMAD.MOV.U32 R18, RZ, RZ, RZ ;  /* 0x000000ffff127224 */ /* 0x000fe200078e00ff */
[----:B------:R-:W-:-:S03]  /*12c0*/  MOV R3, R7 ;  /* 0x0000000700037202 */ /* 0x000fc60000000f00 */
.L_x_1339:
        /* <DEDUP_REMOVED lines=11> */
.L_x_1338:
[----:B------:R-:W-:Y:S05]  /*1380*/  BSYNC B1 ;  /* 0x0000000000017941 */ /* 0x000fea0003800000 */
.L_x_1337:
        /* <DEDUP_REMOVED lines=10> */
.L_x_1342:
        /* <DEDUP_REMOVED lines=22> */
[----:B------:R-:W-:Y:S02]  /*1590*/  FADD.FTZ R23, -R2, R23 ;  /* 0x0000001702177221 */ /* 0x000fe40000010100 */
[----:B------:R-:W-:Y:S01]  /*15a0*/  FMUL.FTZ R28, R25, 1.4426950216293334961 ;  /* 0x3fb8aa3b191c7820 */ /* 0x000fe20000410000 */
[----:B-1----:R1:W-:Y:S01]  /*15b0*/  STS [R17+-0x400], R22 ;  /* 0xfffc001611007388 */ /* 0x0023e20000000800 */
[----:B------:R-:W-:Y:S01]  /*15c0*/  FADD.FTZ R18, R22, R18 ;  /* 0x0000001216127221 */ /* 0x000fe20000010000 */
[----:B------:R-:W4:Y:S01]  /*15d0*/  MUFU.EX2 R29, R29 ;  /* 0x0000001d001d7308 */ /* 0x000f220000000800 */
[----:B------:R-:W-:Y:S01]  /*15e0*/  FMUL.FTZ R23, R23, 1.4426950216293334961 ;  /* 0x3fb8aa3b17177820 */ /* 0x000fe20000410000 */
[----:B------:R-:W5:Y:S01]  /*15f0*/  LDS R25, [R17+0x1200] ;  /* 0x0012000011197984 */ /* 0x000f620000000800 */
[----:B------:R-:W-:-:S03]  /*1600*/  FADD.FTZ R27, -R2, R27 ;  /* 0x0000001b021b7221 */ /* 0x000fc60000010100 */
[----:B---3--:R3:W-:Y:S01]  /*1610*/  STS [R17+-0x200], R24 ;  /* 0xfffe001811007388 */ /* 0x0087e20000000800 */
[----:B------:R-:W-:Y:S01]  /*1620*/  FADD.FTZ R18, R18, R24 ;  /* 0x0000001812127221 */ /* 0x000fe20000010000 */
[----:B------:R-:W1:Y:S01]  /*1630*/  MUFU.EX2 R31, R31 ;  /* 0x0000001f001f7308 */ /* 0x000e620000000800 */
[----:B------:R-:W-:Y:S02]  /*1640*/  FMUL.FTZ R30, R27, 1.4426950216293334961 ;  /* 0x3fb8aa3b1b1e7820 */ /* 0x000fe40000410000 */
[----:B------:R-:W5:Y:S05]  /*1650*/  LDS R27, [R17+0x1600] ;  /* 0x00160000111b7984 */ /* 0x000f6a0000000800 */
[----:B------:R1:W3:Y:S01]  /*1660*/  MUFU.EX2 R26, R23 ;  /* 0x00000017001a7308 */ /* 0x0002e20000000800 */
[----:B----4-:R-:W-:Y:S01]  /*1670*/  FADD.FTZ R18, R18, R29 ;  /* 0x0000001d12127221 */ /* 0x010fe20000010000 */
[----:B------:R-:W-:Y:S01]  /*1680*/  STS [R17], R29 ;  /* 0x0000001d11007388 */ /* 0x000fe20000000800 */
[----:B0-----:R-:W-:-:S03]  /*1690*/  FADD.FTZ R19, -R2, R19 ;  /* 0x0000001302137221 */ /* 0x001fc60000010100 */
[----:B------:R-:W0:Y:S01]  /*16a0*/  LDS R29, [R17+0x1800] ;  /* 0x00180000111d7984 */ /* 0x000e220000000800 */
[----:B------:R-:W-:Y:S01]  /*16b0*/  FMUL.FTZ R19, R19, 1.4426950216293334961 ;  /* 0x3fb8aa3b13137820 */ /* 0x000fe20000410000 */
[----:B------:R-:W4:Y:S01]  /*16c0*/  MUFU.EX2 R28, R28 ;  /* 0x0000001c001c7308 */ /* 0x000f220000000800 */
[----:B--2---:R-:W-:Y:S01]  /*16d0*/  FADD.FTZ R21, -R2, R21 ;  /* 0x0000001502157221 */ /* 0x004fe20000010100 */
[----:B-1----:R-:W1:Y:S01]  /*16e0*/  LDS R23, [R17+0x1400] ;  /* 0x0014000011177984 */ /* 0x002e620000000800 */
[----:B------:R-:W-:Y:S02]  /*16f0*/  FADD.FTZ R18, R18, R31 ;  /* 0x0000001f12127221 */ /* 0x000fe40000010000 */
[----:B------:R-:W-:Y:S01]  /*1700*/  FMUL.FTZ R21, R21, 1.4426950216293334961 ;  /* 0x3fb8aa3b15157820 */ /* 0x000fe20000410000 */
[----:B------:R-:W-:Y:S02]  /*1710*/  STS [R17+0x200], R31 ;  /* 0x0002001f11007388 */ /* 0x000fe40000000800 */
[----:B------:R2:W5:Y:S02]  /*1720*/  MUFU.EX2 R22, R19 ;  /* 0x0000001300167308 */ /* 0x0005640000000800 */
[----:B------:R-:W1:Y:S04]  /*1730*/  LDS R31, [R17+0x1a00] ;  /* 0x001a0000111f7984 */ /* 0x000e680000000800 */
[----:B---3--:R-:W-:Y:S02]  /*1740*/  STS [R17+0x800], R26 ;  /* 0x0008001a11007388 */ /* 0x008fe40000000800 */
[----:B------:R3:W0:Y:S02]  /*1750*/  MUFU.EX2 R24, R21 ;  /* 0x0000001500187308 */ /* 0x0006240000000800 */
[----:B--2---:R-:W2:Y:S01]  /*1760*/  LDS R19, [R17+0xe00] ;  /* 0x000e000011137984 */ /* 0x004ea20000000800 */
[----:B-----5:R-:W-:-:S03]  /*1770*/  FADD.FTZ R25, -R2, R25 ;  /* 0x0000001902197221 */ /* 0x020fc60000010100 */
[----:B----4-:R4:W-:Y:S01]  /*1780*/  STS [R17+0xa00], R28 ;  /* 0x000a001c11007388 */ /* 0x0109e20000000800 */
[----:B------:R-:W-:Y:S01]  /*1790*/  FADD.FTZ R18, R18, R22 ;  /* 0x0000001612127221 */ /* 0x000fe20000010000 */
[----:B------:R-:W5:Y:S02]  /*17a0*/  MUFU.EX2 R30, R30 ;  /* 0x0000001e001e7308 */ /* 0x000f640000000800 */
[----:B---3--:R-:W3:Y:S01]  /*17b0*/  LDS R21, [R17+0x1000] ;  /* 0x0010000011157984 */ /* 0x008ee20000000800 */
[----:B------:R-:W-:-:S03]  /*17c0*/  FADD.FTZ R27, -R2, R27 ;  /* 0x0000001b021b7221 */ /* 0x000fc60000010100 */
[----:B------:R-:W-:Y:S01]  /*17d0*/  STS [R17+0x400], R22 ;  /* 0x0004001611007388 */ /* 0x000fe20000000800 */
[----:B------:R-:W-:Y:S02]  /*17e0*/  FMUL.FTZ R27, R27, 1.4426950216293334961 ;  /* 0x3fb8aa3b1b1b7820 */ /* 0x000fe40000410000 */
[----:B0-----:R-:W-:Y:S01]  /*17f0*/  FADD.FTZ R18, R18, R24 ;  /* 0x0000001812127221 */ /* 0x001fe20000010000 */
[----:B------:R0:W-:Y:S03]  /*1800*/  STS [R17+0x600], R24 ;  /* 0x0006001811007388 */ /* 0x0001e60000000800 */
[----:B------:R-:W-:Y:S02]  /*1810*/  FADD.FTZ R18, R18, R26 ;  /* 0x0000001a12127221 */ /* 0x000fe40000010000 */
[----:B------:R-:W-:Y:S02]  /*1820*/  FADD.FTZ R29, -R2, R29 ;  /* 0x0000001d021d7221 */ /* 0x000fe40000010100 */
[----:B------:R-:W-:Y:S01]  /*1830*/  FADD.FTZ R18, R18, R28 ;  /* 0x0000001c12127221 */ /* 0x000fe20000010000 */
[----:B-----5:R5:W-:Y:S01]  /*1840*/  STS [R17+0xc00], R30 ;  /* 0x000c001e11007388 */ /* 0x020be20000000800 */
[----:B-1----:R-:W-:Y:S01]  /*1850*/  FADD.FTZ R23, -R2, R23 ;  /* 0x0000001702177221 */ /* 0x002fe20000010100 */
[----:B----4-:R-:W1:Y:S01]  /*1860*/  MUFU.EX2 R28, R27 ;  /* 0x0000001b001c7308 */ /* 0x010e620000000800 */
[----:B0-----:R-:W-:-:S02]  /*1870*/  FMUL.FTZ R24, R25, 1.4426950216293334961 ;  /* 0x3fb8aa3b19187820 */ /* 0x001fc40000410000 */
[----:B------:R-:W-:Y:S02]  /*1880*/  FMUL.FTZ R23, R23, 1.4426950216293334961 ;  /* 0x3fb8aa3b17177820 */ /* 0x000fe40000410000 */
[----:B------:R-:W-:Y:S02]  /*1890*/  FADD.FTZ R18, R18, R30 ;  /* 0x0000001e12127221 */ /* 0x000fe40000010000 */
[C---:B------:R-:W-:Y:S01]  /*18a0*/  FADD.FTZ R31, -R2.reuse, R31 ;  /* 0x0000001f021f7221 */ /* 0x040fe20000010100 */
[----:B------:R-:W0:Y:S01]  /*18b0*/  MUFU.EX2 R24, R24 ;  /* 0x0000001800187308 */ /* 0x000e220000000800 */
[----:B------:R-:W-:Y:S02]  /*18c0*/  FMUL.FTZ R29, R29, 1.4426950216293334961 ;  /* 0x3fb8aa3b1d1d7820 */ /* 0x000fe40000410000 */
[----:B------:R-:W-:Y:S02]  /*18d0*/  FMUL.FTZ R31, R31, 1.4426950216293334961 ;  /* 0x3fb8aa3b1f1f7820 */ /* 0x000fe40000410000 */
[----:B--2---:R-:W-:-:S03]  /*18e0*/  FADD.FTZ R19, -R2, R19 ;  /* 0x0000001302137221 */ /* 0x004fc60000010100 */
[----:B------:R-:W2:Y:S01]  /*18f0*/  MUFU.EX2 R26, R23 ;  /* 0x00000017001a7308 */ /* 0x000ea20000000800 */
[----:B-1----:R-:W-:Y:S01]  /*1900*/  STS [R17+0x1600], R28 ;  /* 0x0016001c11007388 */ /* 0x002fe20000000800 */
[----:B------:R-:W-:Y:S02]  /*1910*/  FMUL.FTZ R19, R19, 1.4426950216293334961 ;  /* 0x3fb8aa3b13137820 */ /* 0x000fe40000410000 */
[----:B---3--:R-:W-:-:S04]  /*1920*/  FADD.FTZ R21, -R2, R21 ;  /* 0x0000001502157221 */ /* 0x008fc80000010100 */
[----:B------:R-:W1:Y:S01]  /*1930*/  MUFU.EX2 R19, R19 ;  /* 0x0000001300137308 */ /* 0x000e620000000800 */
[----:B0-----:R-:W-:Y:S01]  /*1940*/  STS [R17+0x1200], R24 ;  /* 0x0012001811007388 */ /* 0x001fe20000000800 */
[----:B------:R-:W-:-:S06]  /*1950*/  FMUL.FTZ R21, R21, 1.4426950216293334961 ;  /* 0x3fb8aa3b15157820 */ /* 0x000fcc0000410000 */
[----:B------:R1:W0:Y:S01]  /*1960*/  MUFU.EX2 R22, R21 ;  /* 0x0000001500167308 */ /* 0x0002220000000800 */
[----:B--2---:R-:W-:Y:S07]  /*1970*/  STS [R17+0x1400], R26 ;  /* 0x0014001a11007388 */ /* 0x004fee0000000800 */
[----:B-----5:R-:W2:Y:S01]  /*1980*/  MUFU.EX2 R30, R29 ;  /* 0x0000001d001e7308 */ /* 0x020ea20000000800 */
[----:B-1----:R-:W-:Y:S01]  /*1990*/  FADD.FTZ R21, R18, R19 ;  /* 0x0000001312157221 */ /* 0x002fe20000010000 */
[----:B------:R-:W-:Y:S03]  /*19a0*/  STS [R17+0xe00], R19 ;  /* 0x000e001311007388 */ /* 0x000fe60000000800 */
[----:B0-----:R-:W-:-:S03]  /*19b0*/  FADD.FTZ R21, R21, R22 ;  /* 0x0000001615157221 */ /* 0x001fc60000010000 */
[----:B------:R-:W0:Y:S01]  /*19c0*/  MUFU.EX2 R32, R31 ;  /* 0x0000001f00207308 */ /* 0x000e220000000800 */
[----:B------:R-:W-:Y:S01]  /*19d0*/  STS [R17+0x1000], R22 ;  /* 0x0010001611007388 */ /* 0x000fe20000000800 */
[----:B------:R-:W-:-:S04]  /*19e0*/  FADD.FTZ R21, R21, R24 ;  /* 0x0000001815157221 */ /* 0x000fc80000010000 */
[----:B------:R-:W-:Y:S01]  /*19f0*/  FADD.FTZ R21, R21, R26 ;  /* 0x0000001a15157221 */ /* 0x000fe20000010000 */
[----:B--2---:R-:W-:Y:S03]  /*1a00*/  STS [R17+0x1800], R30 ;  /* 0x0018001e11007388 */ /* 0x004fe60000000800 */
[----:B------:R-:W-:-:S04]  /*1a10*/  FADD.FTZ R21, R21, R28 ;  /* 0x0000001c15157221 */ /* 0x000fc80000010000 */
[----:B------:R-:W-:Y:S01]  /*1a20*/  FADD.FTZ R21, R21, R30 ;  /* 0x0000001e15157221 */ /* 0x000fe20000010000 */
[----:B0-----:R0:W-:Y:S03]  /*1a30*/  STS [R17+0x1a00], R32 ;  /* 0x001a002011007388 */ /* 0x0011e60000000800 */
[----:B------:R-:W-:Y:S01]  /*1a40*/  FADD.FTZ R18, R21, R32 ;  /* 0x0000002015127221 */ /* 0x000fe20000010000 */
[----:B0-----:R-:W-:Y:S01]  /*1a50*/  IADD3 R17, R17, 0x2000, RZ ;  /* 0x0000200011117810 */ /* 0x001fe20007ffe0ff */
[----:B------:R-:W-:Y:S05]  /*1a60*/  @!P3 BRA `(.L_x_1342) ;  /* 0xfffff9c00000b947 */ /* 0x000fea000383ffff */
.L_x_1341:
[----:B------:R-:W-:Y:S05]  /*1a70*/  BSYNC B1 ;  /* 0x0000000000017941 */ /* 0x000fea0003800000 */
.L_x_1340:
        /* <DEDUP_REMOVED lines=55> */
.L_x_1344:
[----:B------:R-:W-:Y:S05]  /*1df0*/  BSYNC B1 ;  /* 0x0000000000017941 */ /* 0x000fea0003800000 */
.L_x_1343:
        /* <DEDUP_REMOVED lines=26> */
.L_x_1336:
[----:B------:R-:W-:Y:S05]  /*1fa0*/  BSYNC B0 ;  /* 0x0000000000007941 */ /* 0x000fea0003800000 */
.L_x_1335:
        /* <DEDUP_REMOVED lines=29> */
[----:B------:R-:W-:Y:S01]  /*2180*/  LOP3.LUT R18, RZ, R13, RZ, 0x33, !PT ;  /* 0x0000000dff127212 */ /* 0x000fe200078e33ff */
[----:B------:R-:W-:Y:S01]  /*2190*/  IMAD.MOV.U32 R13, RZ, RZ, R7 ;  /* 0x000000ffff0d7224 */ /* 0x000fe200078e0007 */
        /* <DEDUP_REMOVED lines=12> */
.L_x_1349:
        /* <DEDUP_REMOVED lines=8> */
.L_x_1348:
[----:B------:R-:W-:Y:S05]  /*22e0*/  BSYNC B1 ;  /* 0x0000000000017941 */ /* 0x000fea0003800000 */
.L_x_1347:
        /* <DEDUP_REMOVED lines=10> */
.L_x_1352:
        /* <DEDUP_REMOVED lines=52> */
.L_x_1351:
[----:B------:R-:W-:Y:S05]  /*26d0*/  BSYNC B1 ;  /* 0x0000000000017941 */ /* 0x000fea0003800000 */
.L_x_1350:
        /* <DEDUP_REMOVED lines=31> */
.L_x_1354:
[----:B------:R-:W-:Y:S05]  /*28d0*/  BSYNC B1 ;  /* 0x0000000000017941 */ /* 0x000fea0003800000 */
.L_x_1353:
        /* <DEDUP_REMOVED lines=14> */
.L_x_1346:
[----:B------:R-:W-:Y:S05]  /*29c0*/  BSYNC B0 ;  /* 0x0000000000007941 */ /* 0x000fea0003800000 */
.L_x_1345:
[----:B------:R-:W-:Y:S01]  /*29d0*/  BAR.SYNC.DEFER_BLOCKING 0x0 ;  /* 0x0000000000007b1d */ /* 0x000fe20000010000 */
[----:B------:R-:W-:-:S05]  /*29e0*/  ISETP.NE.AND P0, PT, R7, RZ, PT ;  /* 0x000000ff0700720c */ /* 0x000fca0003f05270 */
[----:B------:R-:W-:Y:S08]  /*29f0*/  BSSY B0, `(.L_x_1355) ;  /* 0x0000012000007945 */ /* 0x000ff00003800000 */
[----:B------:R-:W-:Y:S05]  /*2a00*/  @P0 BRA `(.L_x_1356) ;  /* 0x0000010000000947 */ /* 0x000fea0003800000 */
[----:B------:R-:W-:Y:S01]  /*2a10*/  IMAD R0, R4, c[0x0][0xc], RZ ;  /* 0x0000030004007a24 */ /* 0x000fe200078e02ff */
[----:B0-----:R-:W-:Y:S01]  /*2a20*/  SHF.R.S32.HI R12, RZ, 0x1f, R5 ;  /* 0x0000001fff0c7819 */ /* 0x001fe20000011405 */
        /* <DEDUP_REMOVED lines=14> */
.L_x_1356:
[----:B------:R-:W-:Y:S05]  /*2b10*/  BSYNC B0 ;  /* 0x0000000000007941 */ /* 0x000fea0003800000 */
.L_x_1355:
[----:B------:R-:W-:Y:S01]  /*2b20*/  BSSY B6, `(.L_x_1357) ;  /* 0x000003a000067945 */ /* 0x000fe20003800000 */
[----:B------:R-:W-:Y:S05]  /*2b30*/  @P1 BRA `(.L_x_1358) ;  /* 0x0000038000001947 */ /* 0x000fea0003800000 */
[----:B------:R-:W-:Y:S02]  /*2b40*/  IABS R0, c[0x0][0x1e4] ;  /* 0x0000790000007a13 */ /* 0x000fe40000000000 */
[----:B0-----:R-:W-:Y:S02]  /*2b50*/  IABS R2, c[0x0][0x1e0] ;  /* 0x0000780000027a13 */ /* 0x001fe40000000000 */
        /* <DEDUP_REMOVED lines=19> */
[----:B------:R-:W-:-:S04]  /*2c90*/  IMAD.HI.U32 R22, R19, R11, R18 ;  /* 0x0000000b13167227 */ /* 0x000fc800078e0012 */
[----:B------:R-:W-:Y:S02]  /*2ca0*/  IMAD.MOV.U32 R18, RZ, RZ, R3 ;  /* 0x000000ffff127224 */ /* 0x000fe400078e0003 */
.L_x_1360:
        /* <DEDUP_REMOVED lines=33> */
.L_x_1358:
[----:B------:R-:W-:Y:S05]  /*2ec0*/  BSYNC B6 ;  /* 0x0000000000067941 */ /* 0x000fea0003800000 */
.L_x_1357:
[----:B------:R-:W-:Y:S05]  /*2ed0*/  BRA.DIV ~URZ, `(.L_x_1361) ;  /* 0x00000da27f007947 */ /* 0x000fea000b800000 */
[----:B------:R-:W-:-:S04]  /*2ee0*/  IMAD.MOV.U32 R25, RZ, RZ, RZ ;  /* 0x000000ffff197224 */ /* 0x000fc800078e00ff */
.L_x_1369:
[----:B------:R-:W-:Y:S01]  /*2ef0*/  FADD.FTZ R25, RZ, R25 ;  /* 0x00000019ff197221 */ /* 0x000fe20000010000 */
[----:B------:R-:W-:Y:S05]  /*2f00*/  BRA.DIV ~URZ, `(.L_x_1362) ;  /* 0x00000df27f007947 */ /* 0x000fea000b800000 */
[----:B------:R-:W-:Y:S01]  /*2f10*/  IMAD.MOV.U32 R10, RZ, RZ, RZ ;  /* 0x000000ffff0a7224 */ /* 0x000fe200078e00ff */
[----:B------:R-:W-:Y:S01]  /*2f20*/  CS2R R20, SRZ ;  /* 0x0000000000147805 */ /* 0x000fe2000001ff00 */
[----:B0-----:R-:W-:Y:S01]  /*2f30*/  CS2R R18, SRZ ;  /* 0x0000000000127805 */ /* 0x001fe2000001ff00 */
[----:B------:R-:W-:Y:S02]  /*2f40*/  IMAD.MOV.U32 R0, RZ, RZ, RZ ;  /* 0x000000ffff007224 */ /* 0x000fe400078e00ff */
[----:B------:R-:W-:Y:S02]  /*2f50*/  IMAD.MOV.U32 R23, RZ, RZ, RZ ;  /* 0x000000ffff177224 */ /* 0x000fe400078e00ff */
.L_x_1370:
[----:B------:R-:W-:Y:S01]  /*2f60*/  WARPSYNC 0xffffffff ;  /* 0xffffffff00007948 */ /* 0x000fe20003800000 */
[----:B------:R-:W-:Y:S01]  /*2f70*/  BAR.SYNC.DEFER_BLOCKING 0x0 ;  /* 0x0000000000007b1d */ /* 0x000fe20000010000 */
[----:B------:R-:W-:Y:S01]  /*2f80*/  LOP3.LUT R2, R9, 0x1, RZ, 0xc0, !PT ;  /* 0x0000000109027812 */ /* 0x000fe200078ec0ff */
[----:B------:R-:W-:Y:S01]  /*2f90*/  FADD.FTZ R23, RZ, R23 ;  /* 0x00000017ff177221 */ /* 0x000fe20000010000 */
[----:B------:R-:W-:-:S02]  /*2fa0*/  LOP3.LUT R11, R7, 0xffffffc0, RZ, 0xc0, !PT ;  /* 0xffffffc0070b7812 */ /* 0x000fc400078ec0ff */
[----:B------:R-:W-:Y:S01]  /*2fb0*/  ISETP.NE.AND P0, PT, R2, RZ, PT ;  /* 0x000000ff0200720c */ /* 0x000fe20003f05270 */
[----:B------:R-:W-:Y:S01]  /*2fc0*/  BSSY B0, `(.L_x_1363) ;  /* 0x0000025000007945 */ /* 0x000fe20003800000 */
[----:B------:R-:W-:Y:S02]  /*2fd0*/  LEA.HI R3, R9, R9, RZ, 0x1 ;  /* 0x0000000909037211 */ /* 0x000fe400078f08ff */
[----:B------:R-:W-:Y:S02]  /*2fe0*/  ISETP.NE.OR P5, PT, R11, 0x40, P0 ;  /* 0x000000400b00780c */ /* 0x000fe400007a5670 */
[C---:B------:R-:W-:Y:S02]  /*2ff0*/  ISETP.GT.OR P1, PT, R7.reuse, 0x3f, P0 ;  /* 0x0000003f0700780c */ /* 0x040fe40000724670 */
[----:B------:R-:W-:Y:S02]  /*3000*/  SHF.R.S32.HI R3, RZ, 0x1, R3 ;  /* 0x00000001ff037819 */ /* 0x000fe40000011403 */
[----:B------:R-:W-:-:S02]  /*3010*/  IADD3 R2, R7, 0x1f, RZ ;  /* 0x0000001f07027810 */ /* 0x000fc40007ffe0ff */
[C---:B------:R-:W-:Y:S01]  /*3020*/  ISETP.GT.OR P2, PT, R7.reuse, 0x1f, P0 ;  /* 0x0000001f0700780c */ /* 0x040fe20000744670 */
[----:B------:R-:W-:Y:S01]  /*3030*/  IMAD R8, R8, 0x80, R3 ;  /* 0x0000008008087824 */ /* 0x000fe200078e0203 */
[----:B------:R-:W-:Y:S02]  /*3040*/  ISETP.GT.U32.AND P3, PT, R2, 0x3e, PT ;  /* 0x0000003e0200780c */ /* 0x000fe40003f64070 */
[----:B------:R-:W-:Y:S02]  /*3050*/  LOP3.LUT R2, R7, 0xffffffe0, RZ, 0xc0, !PT ;  /* 0xffffffe007027812 */ /* 0x000fe400078ec0ff */
[----:B------:R0:W-:Y:S02]  /*3060*/  @!P5 STS [R8.X4+-0x2e0], R25 ;  /* 0xfffd20190800d388 */ /* 0x0001e40000004800 */
[----:B------:R-:W-:Y:S02]  /*3070*/  ISETP.NE.OR P4, PT, R2, 0x20, P0 ;  /* 0x000000200200780c */ /* 0x000fe40000785670 */
        /* <DEDUP_REMOVED lines=25> */
.L_x_1364:
[----:B0-----:R-:W-:Y:S05]  /*3210*/  BSYNC B0 ;  /* 0x0000000000007941 */ /* 0x001fea0003800000 */
.L_x_1363:
        /* <DEDUP_REMOVED lines=28> */
.L_x_1366:
[----:B0-----:R-:W-:Y:S05]  /*33e0*/  BSYNC B0 ;  /* 0x0000000000007941 */ /* 0x001fea0003800000 */
.L_x_1365:
[----:B------:R-:W-:Y:S06]  /*33f0*/  BAR.SYNC.DEFER_BLOCKING 0x0 ;  /* 0x0000000000007b1d */ /* 0x000fec0000010000 */
[----:B------:R-:W-:Y:S05]  /*3400*/  @P3 EXIT ;  /* 0x000000000000394d */ /* 0x000fea0003800000 */
[----:B------:R-:W-:Y:S02]  /*3410*/  IMAD R4, R4, c[0x0][0xc], RZ ;  /* 0x0000030004047a24 */ /* 0x000fe400078e02ff */
[----:B------:R-:W-:Y:S02]  /*3420*/  IMAD R6, R6, c[0x0][0x14], RZ ;  /* 0x0000050006067a24 */ /* 0x000fe400078e02ff */
[----:B------:R-:W-:Y:S01]  /*3430*/  IMAD R2, R4, c[0x0][0x14], RZ ;  /* 0x0000050004027a24 */ /* 0x000fe200078e02ff */
[----:B------:R-:W-:Y:S01]  /*3440*/  SHF.L.U32 R4, R5, 0x7, RZ ;  /* 0x0000000705047819 */ /* 0x000fe200000006ff */
[----:B------:R-:W-:-:S02]  /*3450*/  IMAD.SHL.U32 R5, R6, 0x80, RZ ;  /* 0x0000008006057824 */ /* 0x000fc400078e00ff */
[----:B------:R-:W-:Y:S01]  /*3460*/  IMAD.SHL.U32 R2, R2, 0x80, RZ ;  /* 0x0000008002027824 */ /* 0x000fe200078e00ff */
[--C-:B------:R-:W-:Y:S02]  /*3470*/  SHF.R.S32.HI R6, RZ, 0x1f, R4.reuse ;  /* 0x0000001fff067819 */ /* 0x100fe40000011404 */
        /* <DEDUP_REMOVED lines=14> */
[C---:B------:R-:W-:Y:S02]  /*3560*/  IADD3 R22, R3.reuse, 0x60, RZ ;  /* 0x0000006003167810 */ /* 0x040fe40007ffe0ff */
[C---:B------:R-:W-:Y:S02]  /*3570*/  IADD3 R24, R3.reuse, 0x70, RZ ;  /* 0x0000007003187810 */ /* 0x040fe40007ffe0ff */
[-C--:B------:R-:W-:Y:S02]  /*3580*/  LEA.HI.X.SX32 R16, R16, R27.reuse, 0x1, P0 ;  /* 0x0000001b10107211 */ /* 0x080fe400000f0eff */
[----:B------:R-:W-:-:S02]  /*3590*/  LEA.HI.X.SX32 R3, R3, R27, 0x1, P5 ;  /* 0x0000001b03037211 */ /* 0x000fc400028f0eff */
[----:B------:R-:W-:Y:S02]  /*35a0*/  LEA.HI.X.SX32 R14, R14, R27, 0x1, P1 ;  /* 0x0000001b0e0e7211 */ /* 0x000fe400008f0eff */
[----:B------:R-:W-:Y:S02]  /*35b0*/  LEA R2, P0, R6, c[0x0][0x170], 0x1 ;  /* 0x00005c0006027a11 */ /* 0x000fe400078008ff */
[----:B------:R-:W-:Y:S02]  /*35c0*/  IADD3 R7, P3, R26, R17, RZ ;  /* 0x000000111a077210 */ /* 0x000fe40007f7e0ff */
[----:B------:R-:W-:Y:S02]  /*35d0*/  LEA.HI.X.SX32 R8, R8, R27, 0x1, P4 ;  /* 0x0000001b08087211 */ /* 0x000fe400020f0eff */
[----:B------:R-:W-:Y:S02]  /*35e0*/  LEA R4, P1, R5, c[0x0][0x170], 0x1 ;  /* 0x00005c0005047a11 */ /* 0x000fe400078208ff */
[----:B------:R-:W-:-:S02]  /*35f0*/  IADD3 R9, P2, R12, R17, RZ ;  /* 0x000000110c097210 */ /* 0x000fc40007f5e0ff */
[----:B------:R-:W-:Y:S02]  /*3600*/  LEA.HI.X R3, R6, c[0x0][0x174], R3, 0x1, P0 ;  /* 0x00005d0006037a11 */ /* 0x000fe400000f0c03 */
[-C--:B------:R-:W-:Y:S02]  /*3610*/  LEA.HI.X.SX32 R26, R26, R27.reuse, 0x1, P3 ;  /* 0x0000001b1a1a7211 */ /* 0x080fe400018f0eff */
[----:B------:R-:W-:Y:S02]  /*3620*/  LEA R6, P0, R7, c[0x0][0x170], 0x1 ;  /* 0x00005c0007067a11 */ /* 0x000fe400078008ff */
[----:B------:R-:W-:Y:S02]  /*3630*/  LEA.HI.X R5, R5, c[0x0][0x174], R8, 0x1, P1 ;  /* 0x00005d0005057a11 */ /* 0x000fe400008f0c08 */
[----:B------:R-:W-:Y:S02]  /*3640*/  LEA.HI.X.SX32 R12, R12, R27, 0x1, P2 ;  /* 0x0000001b0c0c7211 */ /* 0x000fe400010f0eff */
[----:B------:R-:W-:-:S02]  /*3650*/  LEA R8, P1, R9, c[0x0][0x170], 0x1 ;  /* 0x00005c0009087a11 */ /* 0x000fc400078208ff */
[----:B------:R-:W-:Y:S02]  /*3660*/  F2FP.BF16.PACK_AB R25, R10, R25 ;  /* 0x000000190a19723e */ /* 0x000fe400000010ff */
[----:B------:R-:W-:Y:S02]  /*3670*/  LEA.HI.X R7, R7, c[0x0][0x174], R26, 0x1, P0 ;  /* 0x00005d0007077a11 */ /* 0x000fe400000f0c1a */
[----:B------:R-:W-:Y:S01]  /*3680*/  LEA R10, P0, R11, c[0x0][0x170], 0x1 ;  /* 0x00005c000b0a7a11 */ /* 0x000fe200078008ff */
[----:B------:R0:W-:Y:S01]  /*3690*/  STG.E.U16 [R2.64], R25 ;  /* 0x0000001902007986 */ /* 0x0001e2000c101524 */
        /* <DEDUP_REMOVED lines=27> */
.L_x_1331:
[----:B------:R-:W-:Y:S01]  /*3850*/  MOV R0, 0x0 ;  /* 0x0000000000007802 */ /* 0x000fe20000000f00 */
[----:B------:R-:W-:Y:S01]  /*3860*/  IMAD.MOV.U32 R4, RZ, RZ, c[0x4][0x178] ;  /* 0x01005e00ff047624 */ /* 0x000fe200078e00ff */
[----:B------:R-:W-:Y:S01]  /*3870*/  MOV R7, c[0x4][0x184] ;  /* 0x0100610000077a02 */ /* 0x000fe20000000f00 */
[----:B------:R-:W-:Y:S01]  /*3880*/  IMAD.MOV.U32 R5, RZ, RZ, c[0x4][0x17c] ;  /* 0x01005f00ff057624 */ /* 0x000fe200078e00ff */
[----:B------:R0:W1:Y:S01]  /*3890*/  LDC.64 R2, c[0x4][R0] ;  /* 0x0100000000027b82 */ /* 0x0000620000000a00 */
[----:B------:R-:W-:-:S02]  /*38a0*/  IMAD.MOV.U32 R6, RZ, RZ, c[0x4][0x180] ;  /* 0x01006000ff067624 */ /* 0x000fc400078e00ff */
[----:B------:R-:W-:Y:S02]  /*38b0*/  IMAD.MOV.U32 R8, RZ, RZ, 0x219 ;  /* 0x00000219ff087424 */ /* 0x000fe400078e00ff */
[----:B------:R-:W-:Y:S02]  /*38c0*/  IMAD.MOV.U32 R10, RZ, RZ, c[0x4][0x90] ;  /* 0x01002400ff0a7624 */ /* 0x000fe400078e00ff */
        /* <DEDUP_REMOVED lines=11> */
.L_x_1359:
        /* <DEDUP_REMOVED lines=20> */
.L_x_1333:
[----:B------:R-:W-:Y:S01]  /*3ac0*/  IMAD.MOV.U32 R22, RZ, RZ, -0x800001 ;  /* 0xff7fffffff167424 */ /* 0x000fe200078e00ff */
[----:B------:R-:W-:Y:S01]  /*3ad0*/  MOV R27, 0xffffffff ;  /* 0xffffffff001b7802 */ /* 0x000fe20000000f00 */
[----:B------:R-:W-:Y:S01]  /*3ae0*/  IMAD.MOV.U32 R23, RZ, RZ, 0x10 ;  /* 0x00000010ff177424 */ /* 0x000fe200078e00ff */
[----:B------:R-:W-:Y:S01]  /*3af0*/  MOV R2, 0x3b20 ;  /* 0x00003b2000027802 */ /* 0x000fe20000000f00 */
[----:B------:R-:W-:Y:S02]  /*3b00*/  IMAD.MOV.U32 R24, RZ, RZ, 0x1f ;  /* 0x0000001fff187424 */ /* 0x000fe400078e00ff */
[----:B------:R-:W-:Y:S05]  /*3b10*/  CALL.REL.NOINC `($__internal_29_$__cuda_sm70_shflsync_bfly_p) ;  /* 0x000004f000007944 */ /* 0x000fea0003c00000 */
[----:B-1----:R-:W-:Y:S01]  /*3b20*/  IMAD.MOV.U32 R2, RZ, RZ, R23 ;  /* 0x000000ffff027224 */ /* 0x002fe200078e0017 */
[----:B0-----:R-:W-:Y:S05]  /*3b30*/  BRA `(.L_x_1367) ;  /* 0xffffd4e000007947 */ /* 0x001fea000383ffff */
.L_x_1334:
[----:B------:R-:W-:Y:S01]  /*3b40*/  IMAD.MOV.U32 R23, RZ, RZ, 0x8 ;  /* 0x00000008ff177424 */ /* 0x000fe200078e00ff */
[----:B------:R-:W-:Y:S01]  /*3b50*/  MOV R2, 0x3b90 ;  /* 0x00003b9000027802 */ /* 0x000fe20000000f00 */
[----:B------:R-:W-:Y:S02]  /*3b60*/  IMAD.MOV.U32 R24, RZ, RZ, 0x1f ;  /* 0x0000001fff187424 */ /* 0x000fe400078e00ff */
[----:B------:R-:W-:Y:S02]  /*3b70*/  IMAD.MOV.U32 R27, RZ, RZ, -0x1 ;  /* 0xffffffffff1b7424 */ /* 0x000fe400078e00ff */
[----:B------:R-:W-:Y:S05]  /*3b80*/  CALL.REL.NOINC `($__internal_29_$__cuda_sm70_shflsync_bfly_p) ;  /* 0x0000048000007944 */ /* 0x000fea0003c00000 */
[----:B0-----:R-:W-:Y:S01]  /*3b90*/  HFMA2.MMA R24, -RZ, RZ, 0, 1.847743988037109375e-06 ;  /* 0x0000001fff187435 */ /* 0x001fe200000001ff */
[----:B-1----:R-:W-:Y:S01]  /*3ba0*/  FMNMX.FTZ R22, R22, R23, !PT ;  /* 0x0000001716167209 */ /* 0x002fe20007810000 */
[----:B------:R-:W-:Y:S01]  /*3bb0*/  IMAD.MOV.U32 R23, RZ, RZ, 0x4 ;  /* 0x00000004ff177424 */ /* 0x000fe200078e00ff */
[----:B------:R-:W-:Y:S01]  /*3bc0*/  MOV R2, 0x3bf0 ;  /* 0x00003bf000027802 */ /* 0x000fe20000000f00 */
[----:B------:R-:W-:-:S02]  /*3bd0*/  IMAD.MOV.U32 R27, RZ, RZ, -0x1 ;  /* 0xffffffffff1b7424 */ /* 0x000fc400078e00ff */
[----:B------:R-:W-:Y:S05]  /*3be0*/  CALL.REL.NOINC `($__internal_29_$__cuda_sm70_shflsync_bfly_p) ;  /* 0x0000042000007944 */ /* 0x000fea0003c00000 */
[----:B-1----:R-:W-:Y:S01]  /*3bf0*/  FMNMX.FTZ R18, R22, R23, !PT ;  /* 0x0000001716127209 */ /* 0x002fe20007810000 */
[----:B------:R-:W-:Y:S01]  /*3c00*/  IMAD.MOV.U32 R23, RZ, RZ, 0x2 ;  /* 0x00000002ff177424 */ /* 0x000fe200078e00ff */
[----:B------:R-:W-:Y:S01]  /*3c10*/  MOV R2, 0x3c60 ;  /* 0x00003c6000027802 */ /* 0x000fe20000000f00 */
[----:B0-----:R-:W-:-:S02]  /*3c20*/  IMAD.MOV.U32 R24, RZ, RZ, 0x1f ;  /* 0x0000001fff187424 */ /* 0x001fc400078e00ff */
[----:B------:R-:W-:Y:S02]  /*3c30*/  IMAD.MOV.U32 R27, RZ, RZ, -0x1 ;  /* 0xffffffffff1b7424 */ /* 0x000fe400078e00ff */
[----:B------:R-:W-:Y:S02]  /*3c40*/  IMAD.MOV.U32 R22, RZ, RZ, R18 ;  /* 0x000000ffff167224 */ /* 0x000fe400078e0012 */
[----:B------:R-:W-:Y:S05]  /*3c50*/  CALL.REL.NOINC `($__internal_29_$__cuda_sm70_shflsync_bfly_p) ;  /* 0x000003b000007944 */ /* 0x000fea0003c00000 */
[----:B-1----:R-:W-:Y:S01]  /*3c60*/  MOV R3, R23 ;  /* 0x0000001700037202 */ /* 0x002fe20000000f00 */
[----:B0-----:R-:W-:Y:S05]  /*3c70*/  BRA `(.L_x_1368) ;  /* 0xffffd42000007947 */ /* 0x001fea000383ffff */
.L_x_1361:
[----:B------:R-:W-:Y:S01]  /*3c80*/  IMAD.MOV.U32 R22, RZ, RZ, RZ ;  /* 0x000000ffff167224 */ /* 0x000fe200078e00ff */
[----:B0-----:R-:W-:Y:S01]  /*3c90*/  MOV R2, 0x3ce0 ;  /* 0x00003ce000027802 */ /* 0x001fe20000000f00 */
[----:B------:R-:W-:Y:S02]  /*3ca0*/  IMAD.MOV.U32 R23, RZ, RZ, 0x1 ;  /* 0x00000001ff177424 */ /* 0x000fe400078e00ff */
[----:B------:R-:W-:Y:S02]  /*3cb0*/  IMAD.MOV.U32 R24, RZ, RZ, 0x1f ;  /* 0x0000001fff187424 */ /* 0x000fe400078e00ff */
[----:B------:R-:W-:Y:S02]  /*3cc0*/  IMAD.MOV.U32 R27, RZ, RZ, -0x1 ;  /* 0xffffffffff1b7424 */ /* 0x000fe400078e00ff */
[----:B------:R-:W-:Y:S05]  /*3cd0*/  CALL.REL.NOINC `($__internal_29_$__cuda_sm70_shflsync_bfly_p) ;  /* 0x0000033000007944 */ /* 0x000fea0003c00000 */
[----:B-1----:R-:W-:Y:S01]  /*3ce0*/  IMAD.MOV.U32 R25, RZ, RZ, R23 ;  /* 0x000000ffff197224 */ /* 0x002fe200078e0017 */
[----:B0-----:R-:W-:Y:S05]  /*3cf0*/  BRA `(.L_x_1369) ;  /* 0xfffff1f000007947 */ /* 0x001fea000383ffff */
.L_x_1362:
[----:B------:R-:W-:Y:S01]  /*3d00*/  HFMA2.MMA R22, -RZ, RZ, 0, 0 ;  /* 0x00000000ff167435 */ /* 0x000fe200000001ff */
[----:B------:R-:W-:Y:S01]  /*3d10*/  IMAD.MOV.U32 R23, RZ, RZ, 0x1 ;  /* 0x00000001ff177424 */ /* 0x000fe200078e00ff */
[----:B0-----:R-:W-:Y:S01]  /*3d20*/  MOV R2, 0x3d60 ;  /* 0x00003d6000027802 */ /* 0x001fe20000000f00 */
[----:B------:R-:W-:-:S02]  /*3d30*/  IMAD.MOV.U32 R24, RZ, RZ, 0x1f ;  /* 0x0000001fff187424 */ /* 0x000fc400078e00ff */
[----:B------:R-:W-:Y:S02]  /*3d40*/  IMAD.MOV.U32 R27, RZ, RZ, -0x1 ;  /* 0xffffffffff1b7424 */ /* 0x000fe400078e00ff */
[----:B------:R-:W-:Y:S05]  /*3d50*/  CALL.REL.NOINC `($__internal_29_$__cuda_sm70_shflsync_bfly_p) ;  /* 0x000002b000007944 */ /* 0x000fea0003c00000 */
[----:B-1----:R-:W-:Y:S01]  /*3d60*/  FADD.FTZ R10, RZ, R23 ;  /* 0x00000017ff0a7221 */ /* 0x002fe20000010000 */
[----:B------:R-:W-:Y:S01]  /*3d70*/  MOV R23, 0x1 ;  /* 0x0000000100177802 */ /* 0x000fe20000000f00 */
[----:B0-----:R-:W-:Y:S01]  /*3d80*/  IMAD.MOV.U32 R22, RZ, RZ, RZ ;  /* 0x000000ffff167224 */ /* 0x001fe200078e00ff */
[----:B------:R-:W-:Y:S01]  /*3d90*/  MOV R2, 0x3dd0 ;  /* 0x00003dd000027802 */ /* 0x000fe20000000f00 */
[----:B------:R-:W-:Y:S02]  /*3da0*/  IMAD.MOV.U32 R24, RZ, RZ, 0x1f ;  /* 0x0000001fff187424 */ /* 0x000fe400078e00ff */
[----:B------:R-:W-:Y:S02]  /*3db0*/  IMAD.MOV.U32 R27, RZ, RZ, -0x1 ;  /* 0xffffffffff1b7424 */ /* 0x000fe400078e00ff */
[----:B------:R-:W-:Y:S05]  /*3dc0*/  CALL.REL.NOINC `($__internal_29_$__cuda_sm70_shflsync_bfly_p) ;  /* 0x0000024000007944 */ /* 0x000fea0003c00000 */
[----:B0-----:R-:W-:Y:S01]  /*3dd0*/  HFMA2.MMA R24, -RZ, RZ, 0, 1.847743988037109375e-06 ;  /* 0x0000001fff187435 */ /* 0x001fe200000001ff */
[----:B-1----:R-:W-:Y:S01]  /*3de0*/  FADD.FTZ R20, RZ, R23 ;  /* 0x00000017ff147221 */ /* 0x002fe20000010000 */
[----:B------:R-:W-:Y:S01]  /*3df0*/  MOV R2, 0x3e40 ;  /* 0x00003e4000027802 */ /* 0x000fe20000000f00 */
[----:B------:R-:W-:Y:S02]  /*3e00*/  IMAD.MOV.U32 R22, RZ, RZ, RZ ;  /* 0x000000ffff167224 */ /* 0x000fe400078e00ff */
[----:B------:R-:W-:-:S02]  /*3e10*/  IMAD.MOV.U32 R23, RZ, RZ, 0x1 ;  /* 0x00000001ff177424 */ /* 0x000fc400078e00ff */
[----:B------:R-:W-:Y:S02]  /*3e20*/  IMAD.MOV.U32 R27, RZ, RZ, -0x1 ;  /* 0xffffffffff1b7424 */ /* 0x000fe400078e00ff */
[----:B------:R-:W-:Y:S05]  /*3e30*/  CALL.REL.NOINC `($__internal_29_$__cuda_sm70_shflsync_bfly_p) ;  /* 0x000001d000007944 */ /* 0x000fea0003c00000 */
[----:B-1----:R-:W-:Y:S01]  /*3e40*/  FADD.FTZ R21, RZ, R23 ;  /* 0x00000017ff157221 */ /* 0x002fe20000010000 */
[----:B0-----:R-:W-:Y:S01]  /*3e50*/  MOV R27, 0xffffffff ;  /* 0xffffffff001b7802 */ /* 0x001fe20000000f00 */
[----:B------:R-:W-:Y:S01]  /*3e60*/  IMAD.MOV.U32 R22, RZ, RZ, RZ ;  /* 0x000000ffff167224 */ /* 0x000fe200078e00ff */
[----:B------:R-:W-:Y:S01]  /*3e70*/  MOV R2, 0x3eb0 ;  /* 0x00003eb000027802 */ /* 0x000fe20000000f00 */
[----:B------:R-:W-:Y:S02]  /*3e80*/  IMAD.MOV.U32 R23, RZ, RZ, 0x1 ;  /* 0x00000001ff177424 */ /* 0x000fe400078e00ff */
[----:B------:R-:W-:Y:S02]  /*3e90*/  IMAD.MOV.U32 R24, RZ, RZ, 0x1f ;  /* 0x0000001fff187424 */ /* 0x000fe400078e00ff */
[----:B------:R-:W-:Y:S05]  /*3ea0*/  CALL.REL.NOINC `($__internal_29_$__cuda_sm70_shflsync_bfly_p) ;  /* 0x0000016000007944 */ /* 0x000fea0003c00000 */
[----:B-1----:R-:W-:Y:S01]  /*3eb0*/  FADD.FTZ R18, RZ, R23 ;  /* 0x00000017ff127221 */ /* 0x002fe20000010000 */
[----:B------:R-:W-:Y:S01]  /*3ec0*/  MOV R2, 0x3f20 ;  /* 0x00003f2000027802 */ /* 0x000fe20000000f00 */
[----:B0-----:R-:W-:Y:S02]  /*3ed0*/  IMAD.MOV.U32 R22, RZ, RZ, RZ ;  /* 0x000000ffff167224 */ /* 0x001fe400078e00ff */
[----:B------:R-:W-:-:S02]  /*3ee0*/  IMAD.MOV.U32 R23, RZ, RZ, 0x1 ;  /* 0x00000001ff177424 */ /* 0x000fc400078e00ff */
[----:B------:R-:W-:Y:S02]  /*3ef0*/  IMAD.MOV.U32 R24, RZ, RZ, 0x1f ;  /* 0x0000001fff187424 */ /* 0x000fe400078e00ff */
[----:B------:R-:W-:Y:S02]  /*3f00*/  IMAD.MOV.U32 R27, RZ, RZ, -0x1 ;  /* 0xffffffffff1b7424 */ /* 0x000fe400078e00ff */
[----:B------:R-:W-:Y:S05]  /*3f10*/  CALL.REL.NOINC `($__internal_29_$__cuda_sm70_shflsync_bfly_p) ;  /* 0x000000f000007944 */ /* 0x000fea0003c00000 */
[----:B0-----:R-:W-:Y:S01]  /*3f20*/  HFMA2.MMA R22, -RZ, RZ, 0, 0 ;  /* 0x00000000ff167435 */ /* 0x001fe200000001ff */
[----:B-1----:R-:W-:Y:S01]  /*3f30*/  FADD.FTZ R19, RZ, R23 ;  /* 0x00000017ff137221 */ /* 0x002fe20000010000 */
[----:B------:R-:W-:Y:S01]  /*3f40*/  MOV R2, 0x3f90 ;  /* 0x00003f9000027802 */ /* 0x000fe20000000f00 */
[----:B------:R-:W-:Y:S02]  /*3f50*/  IMAD.MOV.U32 R23, RZ, RZ, 0x1 ;  /* 0x00000001ff177424 */ /* 0x000fe400078e00ff */
[----:B------:R-:W-:Y:S02]  /*3f60*/  IMAD.MOV.U32 R24, RZ, RZ, 0x1f ;  /* 0x0000001fff187424 */ /* 0x000fe400078e00ff */
[----:B------:R-:W-:Y:S02]  /*3f70*/  IMAD.MOV.U32 R27, RZ, RZ, -0x1 ;  /* 0xffffffffff1b7424 */ /* 0x000fe400078e00ff */
[----:B------:R-:W-:Y:S05]  /*3f80*/  CALL.REL.NOINC `($__internal_29_$__cuda_sm70_shflsync_bfly_p) ;  /* 0x0000008000007944 */ /* 0x000fea0003c00000 */
[----:B-1----:R-:W-:Y:S01]  /*3f90*/  FADD.FTZ R0, RZ, R23 ;  /* 0x00000017ff007221 */ /* 0x002fe20000010000 */
[----:B------:R-:W-:Y:S01]  /*3fa0*/  MOV R23, 0x1 ;  /* 0x0000000100177802 */ /* 0x000fe20000000f00 */
[----:B0-----:R-:W-:Y:S01]  /*3fb0*/  IMAD.MOV.U32 R22, RZ, RZ, RZ ;  /* 0x000000ffff167224 */ /* 0x001fe200078e00ff */
[----:B------:R-:W-:Y:S01]  /*3fc0*/  MOV R2, 0x4000 ;  /* 0x0000400000027802 */ /* 0x000fe20000000f00 */
[----:B------:R-:W-:-:S02]  /*3fd0*/  IMAD.MOV.U32 R24, RZ, RZ, 0x1f ;  /* 0x0000001fff187424 */ /* 0x000fc400078e00ff */
[----:B------:R-:W-:Y:S02]  /*3fe0*/  IMAD.MOV.U32 R27, RZ, RZ, -0x1 ;  /* 0xffffffffff1b7424 */ /* 0x000fe400078e00ff */
[----:B------:R-:W-:Y:S05]  /*3ff0*/  CALL.REL.NOINC `($__internal_29_$__cuda_sm70_shflsync_bfly_p) ;  /* 0x0000001000007944 */ /* 0x000fea0003c00000 */
[----:B01----:R-:W-:Y:S05]  /*4000*/  BRA `(.L_x_1370) ;  /* 0xffffef5000007947 */ /* 0x003fea000383ffff */
        .weak           $__internal_29_$__cuda_sm70_shflsync_bfly_p
        .type           $__internal_29_$__cuda_sm70_shflsync_bfly_p,@function
        .size           $__internal_29_$__cuda_sm70_shflsync_bfly_p,(.L_x_24690 - $__internal_29_$__cuda_sm70_shflsync_bfly_p)
$__internal_29_$__cuda_sm70_shflsync_bfly_p:
[----:B------:R-:W-:Y:S01]  /*4010*/  IMAD.MOV.U32 R3, RZ, RZ, 0x0 ;  /* 0x00000000ff037424 */ /* 0x000fe200078e00ff */
[----:B------:R-:W-:Y:S04]  /*4020*/  WARPSYNC R27 ;  /* 0x0000001b00007348 */ /* 0x000fe80003800000 */
[----:B------:R0:W1:Y:S01]  /*4030*/  SHFL.BFLY PT, R23, R22, R23, R24 ;  /* 0x0c00001716177389 */ /* 0x00006200000e0018 */
[----:B------:R-:W-:Y:S05]  /*4040*/  RET.REL.NODEC R2 `(_ZN4vllm25paged_attention_v2_kernelI13__nv_bfloat16hLi128ELi16ELi128ELNS_18Fp8KVCacheDataTypeE2ELb1ELi512EEEvPfS3_PT_PKS4_PKT0_SA_ifPKiSC_iPKfiiiSE_SE_iiiii) ;  /* 0xffffbfb002007950 */ /* 0x000fea0003c3ffff */
.L_x_1371:
        /* <DEDUP_REMOVED lines=11> */
.L_x_24690:


//--------------------- .text._ZN4vllm25paged_attention_v2_kernelI13__nv_bfloat16hLi120ELi16ELi128ELNS_18Fp8KVCacheDataTypeE2ELb1ELi512EEEvPfS3_PT_PKS4_PKT0_SA_ifPKiSC_iPKfiiiSE_SE_iiiii --------------------------
	.section	.text._ZN4vllm25paged_attention_v2_kernelI13__nv_bfloat16hLi120ELi16ELi128ELNS_18Fp8KVCacheDataTypeE2ELb1ELi512EEEvPfS3_PT_PKS4_PKT0_SA_ifPKiSC_iPKfiiiSE_SE_iiiii,"ax",@progbits
	.sectioninfo	@"SHI_REGISTERS=38"
	.align	128
        .global         _ZN4vllm25paged_attention_v2_kernelI13__nv_bfloat16hLi120ELi16ELi128ELNS_18Fp8KVCacheDataTypeE2ELb1ELi512EEEvPfS3_PT_PKS4_PKT0_SA_ifPKiSC_iPKfiiiSE_SE_iiiii
        .type           _ZN4vllm25paged_attention_v2_kernelI13__nv_bfloat16hLi120ELi16ELi128ELNS_18Fp8KVCacheDataTypeE2ELb1ELi512EEEvPfS3_PT_PKS4_PKT0_SA_ifPKiSC_iPKfiiiSE_SE_iiiii,@function
        .size           _ZN4vllm25paged_attention_v2_kernelI13__nv_bfloat16hLi120ELi16ELi128ELNS_18Fp8KVCacheDataTypeE2ELb1ELi512EEEvPfS3_PT_PKS4_PKT0_SA_ifPKiSC_iPKfiiiSE_SE_iiiii,(.L_x_24691 - _ZN4vllm25paged_attention_v2_kernelI13__nv_bfloat16hLi120ELi16ELi128ELNS_18Fp8KVCacheDataTypeE2ELb1ELi512EEEvPfS3_PT_PKS4_PKT0_SA_ifPKiSC_iPKfiiiSE_SE_iiiii)
        .other          _ZN4vllm25paged_attention_v2_kernelI13__nv_bfloat16hLi120ELi16ELi128ELNS_18Fp8KVCacheDataTypeE2ELb1ELi512EEEvPfS3_PT_PKS4_PKT0_SA_ifPKiSC_iPKfiiiSE_SE_iiiii,@"STO_CUDA_ENTRY STV_DEFAULT"
_ZN4vllm25paged_attention_v2_kernelI13__nv_bfloat16hLi120ELi16ELi128ELNS_18Fp8KVCacheDataTypeE2ELb1ELi512EEEvPfS3_PT_PKS4_PKT0_SA_ifPKiSC_iPKfiiiSE_SE_iiiii:
.text._ZN4vllm25paged_attention_v2_kernelI13__nv_bfloat16hLi120ELi16ELi128ELNS_18Fp8KVCacheDataTypeE2ELb1ELi512EEEvPfS3_PT_PKS4_PKT0_SA_ifPKiSC_iPKfiiiSE_SE_iiiii:
        /* <DEDUP_REMOVED lines=20> */
[----:B0-----:R-:W-:Y:S02]  /*0140*/  SHF.R.S32.HI R9, RZ, 0x1f, R4 ;  /* 0x0000001fff097819 */ /* 0x001fe40000011404 */
[----:B------:R-:W-:Y:S02]  /*0150*/  ISETP.GT.AND P0, PT, R4, 0x1d, PT ;  /* 0x0000001d0400780c */ /* 0x000fe40003f04270 */
[-C--:B------:R-:W-:Y:S01]  /*0160*/  LEA.HI R11, R9, R4.reuse, RZ, 0x5 ;  /* 0x00000004090b7211 */ /* 0x080fe200078f28ff */
[----:B------:R-:W-:Y:S01]  /*0170*/  IMAD R9, R10, 0x10, R5 ;  /* 0x000000100a097824 */ /* 0x000fe200078e0205 */
[----:B------:R-:W-:Y:S01]  /*0180*/  LEA.HI R12, R4, R4, RZ, 0x1 ;  /* 0x00000004040c7211 */ /* 0x000fe200078f08ff */
[----:B-1----:R-:W-:Y:S01]  /*0190*/  IMAD R7, R16, 0x78, RZ ;  /* 0x0000007810077824 */ /* 0x002fe200078e02ff */
[----:B------:R-:W-:Y:S02]  /*01a0*/  LOP3.LUT R13, R11, 0xffffffe0, RZ, 0xc0, !PT ;  /* 0xffffffe00b0d7812 */ /* 0x000fe400078ec0ff */
[----:B------:R-:W-:-:S02]  /*01b0*/  SHF.R.S32.HI R18, RZ, 0x1, R12 ;  /* 0x00000001ff127819 */ /* 0x000fc4000001140c */
[----:B------:R-:W-:Y:S02]  /*01c0*/  LOP3.LUT R17, R12, 0xfffffffe, RZ, 0xc0, !PT ;  /* 0xfffffffe0c117812 */ /* 0x000fe400078ec0ff */
[----:B------:R-:W-:Y:S01]  /*01d0*/  IMNMX R12, R2, R9, PT ;  /* 0x00000009020c7217 */ /* 0x000fe20003800200 */
[C---:B------:R-:W-:Y:S01]  /*01e0*/  IMAD.IADD R9, R4.reuse, 0x1, -R13 ;  /* 0x0000000104097824 */ /* 0x040fe200078e0a0d */
[----:B------:R-:W-:Y:S01]  /*01f0*/  SHF.R.S32.HI R10, RZ, 0x5, R11 ;  /* 0x00000005ff0a7819 */ /* 0x000fe2000001140b */
[----:B------:R-:W-:Y:S02]  /*0200*/  IMAD.IADD R17, R4, 0x1, -R17 ;  /* 0x0000000104117824 */ /* 0x000fe400078e0a11 */
[----:B------:R-:W-:Y:S01]  /*0210*/  IMAD.IADD R11, R12, 0x1, -R5 ;  /* 0x000000010c0b7824 */ /* 0x000fe200078e0a05 */
[----:B------:R-:W-:Y:S05]  /*0220*/  @P0 BRA `(.L_x_1373) ;  /* 0x0000045000000947 */ /* 0x000fea0003800000 */
[----:B------:R-:W-:Y:S01]  /*0230*/  IMNMX R13, R18, -0x31, !PT ;  /* 0xffffffcf120d7817 */ /* 0x000fe20007800200 */
[----:B------:R-:W-:Y:S01]  /*0240*/  IMAD R14, R0, c[0x0][0x1b8], RZ ;  /* 0x00006e00000e7a24 */ /* 0x000fe200078e02ff */
[----:B------:R-:W-:Y:S01]  /*0250*/  BSSY B1, `(.L_x_1374) ;  /* 0x0000023000017945 */ /* 0x000fe20003800000 */
[----:B------:R-:W-:-:S02]  /*0260*/  SHF.R.S32.HI R25, RZ, 0x1f, R7 ;  /* 0x0000001fff197819 */ /* 0x000fc40000011407 */
[----:B------:R-:W-:Y:S02]  /*0270*/  IADD3 R13, -R18, 0x3f, R13 ;  /* 0x0000003f120d7810 */ /* 0x000fe40007ffe10d */
[----:B------:R-:W-:Y:S02]  /*0280*/  MOV R19, R18 ;  /* 0x0000001200137202 */ /* 0x000fe40000000f00 */
        /* <DEDUP_REMOVED lines=8> */
[----:B------:R-:W-:Y:S02]  /*0310*/  IMAD R20, R17, 0x78, R20 ;  /* 0x0000007811147824 */ /* 0x000fe400078e0214 */
[----:B------:R-:W-:Y:S01]  /*0320*/  IMAD.MOV.U32 R19, RZ, RZ, R18 ;  /* 0x000000ffff137224 */ /* 0x000fe200078e0012 */
[----:B------:R-:W-:Y:S02]  /*0330*/  IADD3 R27, P1, P2, R14, R13, R7 ;  /* 0x0000000d0e1b7210 */ /* 0x000fe40007a3e007 */
[----:B------:R-:W-:-:S02]  /*0340*/  SHF.R.S32.HI R13, RZ, 0x1f, R13 ;  /* 0x0000001fff0d7819 */ /* 0x000fc4000001140d */
[C---:B------:R-:W-:Y:S02]  /*0350*/  LEA R24, P3, R27.reuse, c[0x0][0x178], 0x1 ;  /* 0x00005e001b187a11 */ /* 0x040fe400078608ff */
[----:B------:R-:W-:Y:S02]  /*0360*/  IADD3.X R26, R22, R13, R25, P1, P2 ;  /* 0x0000000d161a7210 */ /* 0x000fe40000fe4419 */
[----:B------:R-:W-:Y:S02]  /*0370*/  IADD3 R24, P1, R24, 0x4, RZ ;  /* 0x0000000418187810 */ /* 0x000fe40007f3e0ff */
[----:B------:R-:W-:Y:S02]  /*0380*/  LEA.HI.X R27, R27, c[0x0][0x17c], R26, 0x1, P3 ;  /* 0x00005f001b1b7a11 */ /* 0x000fe400018f0c1a */
[----:B------:R-:W-:-:S03]  /*0390*/  IADD3 R20, R20, 0x4, RZ ;  /* 0x0000000414147810 */ /* 0x000fc60007ffe0ff */
[----:B------:R-:W-:Y:S02]  /*03a0*/  IMAD.X R27, RZ, RZ, R27, P1 ;  /* 0x000000ffff1b7224 */ /* 0x000fe400008e061b */
.L_x_1376:
        /* <DEDUP_REMOVED lines=13> */
.L_x_1375:
[----:B------:R-:W-:Y:S05]  /*0480*/  BSYNC B1 ;  /* 0x0000000000017941 */ /* 0x000fea0003800000 */
.L_x_1374:
        /* <DEDUP_REMOVED lines=10> */
.L_x_1377:
        /* <DEDUP_REMOVED lines=21> */
.L_x_1373:
[----:B------:R-:W-:Y:S05]  /*0680*/  BSYNC B0 ;  /* 0x0000000000007941 */ /* 0x000fea0003800000 */
.L_x_1372:
[----:B------:R-:W-:Y:S01]  /*0690*/  IABS R19, c[0x0][0x1e4] ;  /* 0x0000790000137a13 */ /* 0x000fe20000000000 */
[----:B------:R-:W-:Y:S01]  /*06a0*/  HFMA2.MMA R20, -RZ, RZ, 0, 0 ;  /* 0x00000000ff147435 */ /* 0x000fe200000001ff */
        /* <DEDUP_REMOVED lines=62> */
[----:B0-----:R-:W-:Y:S02]  /*0a90*/  IMAD.MOV.U32 R12, RZ, RZ, RZ ;  /* 0x000000ffff0c7224 */ /* 0x001fe400078e00ff */
[----:B-1----:R-:W-:-:S04]  /*0aa0*/  IMAD.MOV R22, RZ, RZ, -R13 ;  /* 0x000000ffff167224 */ /* 0x002fc800078e0a0d */
[----:B------:R-:W-:Y:S01]  /*0ab0*/  IMAD R25, R22, R23, RZ ;  /* 0x0000001716197224 */ /* 0x000fe200078e02ff */
[----:B------:R-:W-:Y:S02]  /*0ac0*/  IABS R22, R16 ;  /* 0x0000001000167213 */ /* 0x000fe40000000000 */
[----:B------:R-:W-:Y:S01]  /*0ad0*/  LOP3.LUT R16, R16, R15, RZ, 0x3c, !PT ;  /* 0x0000000f10107212 */ /* 0x000fe200078e3cff */
[----:B------:R-:W-:-:S03]  /*0ae0*/  IMAD.HI.U32 R13, R13, R25, R12 ;  /* 0x000000190d0d7227 */ /* 0x000fc600078e000c */
[----:B------:R-:W-:-:S03]  /*0af0*/  ISETP.GE.AND P2, PT, R16, RZ, PT ;  /* 0x000000ff1000720c */ /* 0x000fc60003f46270 */
[----:B------:R-:W-:-:S04]  /*0b00*/  IMAD.HI.U32 R13, R13, R22, RZ ;  /* 0x000000160d0d7227 */ /* 0x000fc800078e00ff */
[----:B------:R-:W-:-:S05]  /*0b10*/  IMAD R12, R13, R21, R22 ;  /* 0x000000150d0c7224 */ /* 0x000fca00078e0216 */
[----:B------:R-:W-:-:S13]  /*0b20*/  ISETP.GT.U32.AND P1, PT, R23, R12, PT ;  /* 0x0000000c1700720c */ /* 0x000fda0003f24070 */
[----:B------:R-:W-:Y:S01]  /*0b30*/  @!P1 IMAD.IADD R12, R12, 0x1, -R23 ;  /* 0x000000010c0c9824 */ /* 0x000fe200078e0a17 */
[----:B------:R-:W-:Y:S02]  /*0b40*/  @!P1 IADD3 R13, R13, 0x1, RZ ;  /* 0x000000010d0d9810 */ /* 0x000fe40007ffe0ff */
[----:B------:R-:W-:Y:S02]  /*0b50*/  ISETP.NE.AND P1, PT, R15, RZ, PT ;  /* 0x000000ff0f00720c */ /* 0x000fe40003f25270 */
[----:B------:R-:W-:Y:S01]  /*0b60*/  ISETP.GE.U32.AND P0, PT, R12, R23, PT ;  /* 0x000000170c00720c */ /* 0x000fe20003f06070 */
[----:B------:R-:W-:-:S12]  /*0b70*/  IMAD.MOV.U32 R12, RZ, RZ, c[0x0][0x1d8] ;  /* 0x00007600ff0c7624 */ /* 0x000fd800078e00ff */
[----:B------:R-:W-:-:S04]  /*0b80*/  @P0 IADD3 R13, R13, 0x1, RZ ;  /* 0x000000010d0d0810 */ /* 0x000fc80007ffe0ff */
[----:B------:R-:W-:Y:S02]  /*0b90*/  @!P2 IADD3 R13, -R13, RZ, RZ ;  /* 0x000000ff0d0da210 */ /* 0x000fe40007ffe1ff */
[----:B------:R-:W-:-:S05]  /*0ba0*/  @!P1 LOP3.LUT R13, RZ, R15, RZ, 0x33, !PT ;  /* 0x0000000fff0d9212 */ /* 0x000fca00078e33ff */
[----:B------:R-:W-:-:S04]  /*0bb0*/  IMAD R13, R12, c[0x0][0x190], R13 ;  /* 0x000064000c0d7a24 */ /* 0x000fc800078e020d */
[----:B------:R-:W-:Y:S01]  /*0bc0*/  IMAD R16, R13, UR4, RZ ;  /* 0x000000040d107c24 */ /* 0x000fe2000f8e02ff */
[----:B------:R-:W-:Y:S05]  /*0bd0*/  BRA `(.L_x_1379) ;  /* 0x0000003000007947 */ /* 0x000fea0003800000 */
.L_x_1378:
[----:B------:R-:W-:-:S04]  /*0be0*/  IMAD.MOV.U32 R13, RZ, RZ, c[0x0][0xc] ;  /* 0x00000300ff0d7624 */ /* 0x000fc800078e00ff */
[----:B------:R-:W-:-:S04]  /*0bf0*/  IMAD R16, R13, c[0x0][0x1d8], R16 ;  /* 0x000076000d107a24 */ /* 0x000fc800078e0210 */
[----:B------:R-:W-:-:S03]  /*0c00*/  IMAD R16, R16, c[0x0][0x1e8], RZ ;  /* 0x00007a0010107a24 */ /* 0x000fc600078e02ff */
.L_x_1379:
        /* <DEDUP_REMOVED lines=13> */
[----:B0-----:R-:W0:Y:S02]  /*0ce0*/  MUFU.RCP R22, R22 ;  /* 0x0000001600167308 */ /* 0x001e240000001000 */
[----:B0-----:R-:W-:Y:S02]  /*0cf0*/  IADD3 R12, R22, 0xffffffe, RZ ;  /* 0x0ffffffe160c7810 */ /* 0x001fe40007ffe0ff */
[----:B------:R-:W-:-:S04]  /*0d00*/  IABS R22, c[0x0][0x1e4] ;  /* 0x0000790000167a13 */ /* 0x000fc80000000000 */
[----:B------:R0:W1:Y:S02]  /*0d10*/  F2I.FTZ.U32.TRUNC.NTZ R13, R12 ;  /* 0x0000000c000d7305 */ /* 0x000064000021f000 */
[----:B0-----:R-:W-:Y:S02]  /*0d20*/  IMAD.MOV.U32 R12, RZ, RZ, RZ ;  /* 0x000000ffff0c7224 */ /* 0x001fe400078e00ff */
[----:B-1----:R-:W-:-:S04]  /*0d30*/  IMAD.MOV R24, RZ, RZ, -R13 ;  /* 0x000000ffff187224 */ /* 0x002fc800078e0a0d */
[----:B------:R-:W-:-:S04]  /*0d40*/  IMAD R23, R24, R21, RZ ;  /* 0x0000001518177224 */ /* 0x000fc800078e02ff */
[----:B------:R-:W-:Y:S01]  /*0d50*/  IMAD.HI.U32 R12, R13, R23, R12 ;  /* 0x000000170d0c7227 */ /* 0x000fe200078e000c */
[----:B------:R-:W-:-:S03]  /*0d60*/  IADD3 R13, R14, -c[0x0][0x1dc], RZ ;  /* 0x800077000e0d7a10 */ /* 0x000fc60007ffe0ff */
[----:B------:R-:W-:-:S04]  /*0d70*/  IMAD.MOV.U32 R23, RZ, RZ, R15 ;  /* 0x000000ffff177224 */ /* 0x000fc800078e000f */
.L_x_1383:
[----:B------:R-:W-:-:S05]  /*0d80*/  IMAD.SHL.U32 R25, R23, 0x10, RZ ;  /* 0x0000001017197824 */ /* 0x000fca00078e00ff */
[----:B------:R-:W-:-:S05]  /*0d90*/  IABS R27, R25 ;  /* 0x00000019001b7213 */ /* 0x000fca0000000000 */
[----:B------:R-:W-:-:S05]  /*0da0*/  IMAD.HI.U32 R24, R20, R27, RZ ;  /* 0x0000001b14187227 */ /* 0x000fca00078e00ff */
[----:B------:R-:W-:-:S05]  /*0db0*/  IADD3 R26, -R24, RZ, RZ ;  /* 0x000000ff181a7210 */ /* 0x000fca0007ffe1ff */
        /* <DEDUP_REMOVED lines=33> */
.L_x_1381:
[----:B------:R-:W-:Y:S05]  /*0fd0*/  BSYNC B7 ;  /* 0x0000000000077941 */ /* 0x000fea0003800000 */
.L_x_1380:
[----:B------:R-:W-:Y:S05]  /*0fe0*/  BRA.DIV ~URZ, `(.L_x_1384) ;  /* 0x00002ca27f007947 */ /* 0x000fea000b800000 */
[----:B------:R-:W-:-:S05]  /*0ff0*/  IMAD.MOV.U32 R12, RZ, RZ, -0x800001 ;  /* 0xff7fffffff0c7424 */ /* 0x000fca00078e00ff */
.L_x_1428:
        /* <DEDUP_REMOVED lines=8> */
.L_x_1429:
        /* <DEDUP_REMOVED lines=33> */
[----:B------:R-:W-:Y:S02]  /*1290*/  IMAD.MOV.U32 R17, RZ, RZ, RZ ;  /* 0x000000ffff117224 */ /* 0x000fe400078e00ff */
[----:B------:R-:W-:Y:S02]  /*12a0*/  IMAD.MOV.U32 R18, RZ, RZ, R4 ;  /* 0x000000ffff127224 */ /* 0x000fe400078e0004 */
.L_x_1390:
        /* <DEDUP_REMOVED lines=11> */
.L_x_1389:
[----:B------:R-:W-:Y:S05]  /*1360*/  BSYNC B1 ;  /* 0x0000000000017941 */ /* 0x000fea0003800000 */
.L_x_1388:
        /* <DEDUP_REMOVED lines=10> */
.L_x_1393:
        /* <DEDUP_REMOVED lines=23> */
[----:B-1----:R1:W-:Y:S01]  /*1580*/  STS [R13+-0x400], R22 ;  /* 0xfffc00160d007388 */ /* 0x0023e20000000800 */
[----:B------:R-:W-:Y:S01]  /*1590*/  FADD.FTZ R20, R22, R17 ;  /* 0x0000001116147221 */ /* 0x000fe20000010000 */
[----:B------:R-:W4:Y:S01]  /*15a0*/  MUFU.EX2 R29, R29 ;  /* 0x0000001d001d7308 */ /* 0x000f220000000800 */
[----:B------:R-:W-:Y:S01]  /*15b0*/  FMUL.FTZ R30, R27, 1.4426950216293334961 ;  /* 0x3fb8aa3b1b1e7820 */ /* 0x000fe20000410000 */
[----:B------:R-:W5:Y:S04]  /*15c0*/  LDS R17, [R13+0xa00] ;  /* 0x000a00000d117984 */ /* 0x000f680000000800 */
[----:B---3--:R3:W-:Y:S01]  /*15d0*/  STS [R13+-0x200], R24 ;  /* 0xfffe00180d007388 */ /* 0x0087e20000000800 */
[----:B------:R-:W-:Y:S01]  /*15e0*/  FADD.FTZ R20, R20, R24 ;  /* 0x0000001814147221 */ /* 0x000fe20000010000 */
[----:B------:R1:W2:Y:S02]  /*15f0*/  MUFU.EX2 R26, R25 ;  /* 0x00000019001a7308 */ /* 0x0002a40000000800 */
[----:B------:R-:W5:Y:S06]  /*1600*/  LDS R27, [R13+0x1600] ;  /* 0x001600000d1b7984 */ /* 0x000f6c0000000800 */
[----:B------:R-:W3:Y:S01]  /*1610*/  MUFU.EX2 R31, R31 ;  /* 0x0000001f001f7308 */ /* 0x000ee20000000800 */
[----:B-1----:R-:W1:Y:S01]  /*1620*/  LDS R25, [R13+0x1200] ;  /* 0x001200000d197984 */ /* 0x002e620000000800 */
[----:B0-----:R-:W-:-:S02]  /*1630*/  FADD.FTZ R21, -R12, R21 ;  /* 0x000000150c157221 */ /* 0x001fc40000010100 */
[----:B----4-:R-:W-:Y:S01]  /*1640*/  FADD.FTZ R20, R20, R29 ;  /* 0x0000001d14147221 */ /* 0x010fe20000010000 */
[----:B------:R-:W-:Y:S01]  /*1650*/  STS [R13], R29 ;  /* 0x0000001d0d007388 */ /* 0x000fe20000000800 */
[----:B------:R-:W-:Y:S02]  /*1660*/  FMUL.FTZ R21, R21, 1.4426950216293334961 ;  /* 0x3fb8aa3b15157820 */ /* 0x000fe40000410000 */
[----:B------:R-:W0:Y:S01]  /*1670*/  MUFU.EX2 R30, R30 ;  /* 0x0000001e001e7308 */ /* 0x000e220000000800 */
[----:B--2---:R-:W-:Y:S01]  /*1680*/  FADD.FTZ R23, -R12, R23 ;  /* 0x000000170c177221 */ /* 0x004fe20000010100 */
[----:B------:R-:W2:Y:S03]  /*1690*/  LDS R29, [R13+0x1800] ;  /* 0x001800000d1d7984 */ /* 0x000ea60000000800 */
[----:B------:R-:W-:Y:S01]  /*16a0*/  FMUL.FTZ R23, R23, 1.4426950216293334961 ;  /* 0x3fb8aa3b17177820 */ /* 0x000fe20000410000 */
[----:B------:R-:W-:Y:S02]  /*16b0*/  STS [R13+0x800], R26 ;  /* 0x0008001a0d007388 */ /* 0x000fe40000000800 */
[----:B------:R4:W5:Y:S01]  /*16c0*/  MUFU.EX2 R22, R21 ;  /* 0x0000001500167308 */ /* 0x0009620000000800 */
[----:B---3--:R-:W-:Y:S01]  /*16d0*/  FADD.FTZ R20, R20, R31 ;  /* 0x0000001f14147221 */ /* 0x008fe20000010000 */
[----:B------:R-:W-:Y:S04]  /*16e0*/  STS [R13+0x200], R31 ;  /* 0x0002001f0d007388 */ /* 0x000fe80000000800 */
[----:B------:R-:W3:Y:S02]  /*16f0*/  LDS R31, [R13+0x1a00] ;  /* 0x001a00000d1f7984 */ /* 0x000ee40000000800 */
[----:B------:R5:W1:Y:S02]  /*1700*/  MUFU.EX2 R24, R23 ;  /* 0x0000001700187308 */ /* 0x000a640000000800 */
[----:B-----5:R-:W-:Y:S01]  /*1710*/  FADD.FTZ R17, -R12, R17 ;  /* 0x000000110c117221 */ /* 0x020fe20000010100 */
[----:B----4-:R-:W4:Y:S03]  /*1720*/  LDS R21, [R13+0x1000] ;  /* 0x001000000d157984 */ /* 0x010f260000000800 */
[----:B------:R-:W-:Y:S01]  /*1730*/  FMUL.FTZ R28, R17, 1.4426950216293334961 ;  /* 0x3fb8aa3b111c7820 */ /* 0x000fe20000410000 */
[----:B0-----:R-:W-:Y:S01]  /*1740*/  STS [R13+0xc00], R30 ;  /* 0x000c001e0d007388 */ /* 0x001fe20000000800 */
[----:B------:R-:W-:-:S02]  /*1750*/  FADD.FTZ R20, R20, R22 ;  /* 0x0000001614147221 */ /* 0x000fc40000010000 */
[----:B------:R-:W-:Y:S01]  /*1760*/  FADD.FTZ R27, -R12, R27 ;  /* 0x0000001b0c1b7221 */ /* 0x000fe20000010100 */
[----:B------:R-:W0:Y:S01]  /*1770*/  LDS R17, [R13+0xe00] ;  /* 0x000e00000d117984 */ /* 0x000e220000000800 */
[----:B------:R-:W5:Y:S02]  /*1780*/  MUFU.EX2 R28, R28 ;  /* 0x0000001c001c7308 */ /* 0x000f640000000800 */
[----:B------:R-:W-:Y:S01]  /*1790*/  FMUL.FTZ R27, R27, 1.4426950216293334961 ;  /* 0x3fb8aa3b1b1b7820 */ /* 0x000fe20000410000 */
[----:B------:R-:W0:Y:S01]  /*17a0*/  LDS R23, [R13+0x1400] ;  /* 0x001400000d177984 */ /* 0x000e220000000800 */
[----:B-1----:R-:W-:Y:S02]  /*17b0*/  FADD.FTZ R20, R20, R24 ;  /* 0x0000001814147221 */ /* 0x002fe40000010000 */
[----:B------:R-:W-:Y:S01]  /*17c0*/  FADD.FTZ R25, -R12, R25 ;  /* 0x000000190c197221 */ /* 0x000fe20000010100 */
[----:B------:R1:W-:Y:S01]  /*17d0*/  STS [R13+0x600], R24 ;  /* 0x000600180d007388 */ /* 0x0003e20000000800 */
[----:B------:R-:W-:-:S03]  /*17e0*/  FADD.FTZ R20, R20, R26 ;  /* 0x0000001a14147221 */ /* 0x000fc60000010000 */
[----:B------:R-:W-:Y:S01]  /*17f0*/  STS [R13+0x400], R22 ;  /* 0x000400160d007388 */ /* 0x000fe20000000800 */
[----:B--2---:R-:W-:Y:S02]  /*1800*/  FADD.FTZ R29, -R12, R29 ;  /* 0x0000001d0c1d7221 */ /* 0x004fe40000010100 */
[----:B-----5:R-:W-:Y:S01]  /*1810*/  FADD.FTZ R20, R20, R28 ;  /* 0x0000001c14147221 */ /* 0x020fe20000010000 */
[----:B------:R2:W-:Y:S01]  /*1820*/  STS [R13+0xa00], R28 ;  /* 0x000a001c0d007388 */ /* 0x0005e20000000800 */
[----:B-1----:R-:W-:Y:S02]  /*1830*/  FMUL.FTZ R24, R25, 1.4426950216293334961 ;  /* 0x3fb8aa3b19187820 */ /* 0x002fe40000410000 */
[----:B------:R-:W-:Y:S02]  /*1840*/  FADD.FTZ R20, R20, R30 ;  /* 0x0000001e14147221 */ /* 0x000fe40000010000 */
[----:B------:R-:W-:Y:S02]  /*1850*/  FMUL.FTZ R29, R29, 1.4426950216293334961 ;  /* 0x3fb8aa3b1d1d7820 */ /* 0x000fe40000410000 */
[----:B------:R-:W1:Y:S01]  /*1860*/  MUFU.EX2 R24, R24 ;  /* 0x0000001800187308 */ /* 0x000e620000000800 */
[----:B---3--:R-:W-:-:S04]  /*1870*/  FADD.FTZ R31, -R12, R31 ;  /* 0x0000001f0c1f7221 */ /* 0x008fc80000010100 */
[----:B------:R-:W-:Y:S02]  /*1880*/  FMUL.FTZ R31, R31, 1.4426950216293334961 ;  /* 0x3fb8aa3b1f1f7820 */ /* 0x000fe40000410000 */
[C---:B----4-:R-:W-:Y:S01]  /*1890*/  FADD.FTZ R21, -R12.reuse, R21 ;  /* 0x000000150c157221 */ /* 0x050fe20000010100 */
[----:B--2---:R-:W2:Y:S03]  /*18a0*/  MUFU.EX2 R28, R27 ;  /* 0x0000001b001c7308 */ /* 0x004ea60000000800 */
[----:B------:R-:W-:Y:S02]  /*18b0*/  FMUL.FTZ R21, R21, 1.4426950216293334961 ;  /* 0x3fb8aa3b15157820 */ /* 0x000fe40000410000 */
[----:B0-----:R-:W-:Y:S01]  /*18c0*/  FADD.FTZ R17, -R12, R17 ;  /* 0x000000110c117221 */ /* 0x001fe20000010100 */
[----:B-1----:R-:W-:Y:S02]  /*18d0*/  STS [R13+0x1200], R24 ;  /* 0x001200180d007388 */ /* 0x002fe40000000800 */
[----:B------:R-:W0:Y:S01]  /*18e0*/  MUFU.EX2 R22, R21 ;  /* 0x0000001500167308 */ /* 0x000e220000000800 */
[----:B------:R-:W-:-:S02]  /*18f0*/  FMUL.FTZ R17, R17, 1.4426950216293334961 ;  /* 0x3fb8aa3b11117820 */ /* 0x000fc40000410000 */
[----:B------:R-:W-:-:S05]  /*1900*/  FADD.FTZ R23, -R12, R23 ;  /* 0x000000170c177221 */ /* 0x000fca0000010100 */
[----:B------:R-:W1:Y:S01]  /*1910*/  MUFU.EX2 R17, R17 ;  /* 0x0000001100117308 */ /* 0x000e620000000800 */
[----:B------:R-:W-:Y:S01]  /*1920*/  FMUL.FTZ R23, R23, 1.4426950216293334961 ;  /* 0x3fb8aa3b17177820 */ /* 0x000fe20000410000 */
[----:B--2---:R-:W-:Y:S06]  /*1930*/  STS [R13+0x1600], R28 ;  /* 0x0016001c0d007388 */ /* 0x004fec0000000800 */
[----:B------:R-:W2:Y:S01]  /*1940*/  MUFU.EX2 R26, R23 ;  /* 0x00000017001a7308 */ /* 0x000ea20000000800 */
[----:B0-----:R-:W-:Y:S01]  /*1950*/  STS [R13+0x1000], R22 ;  /* 0x001000160d007388 */ /* 0x001fe20000000800 */
[----:B-1----:R-:W-:-:S06]  /*1960*/  FADD.FTZ R21, R20, R17 ;  /* 0x0000001114157221 */ /* 0x002fcc0000010000 */
[----:B------:R-:W0:Y:S01]  /*1970*/  MUFU.EX2 R30, R29 ;  /* 0x0000001d001e7308 */ /* 0x000e220000000800 */
[----:B------:R1:W-:Y:S01]  /*1980*/  STS [R13+0xe00], R17 ;  /* 0x000e00110d007388 */ /* 0x0003e20000000800 */
[----:B------:R-:W-:-:S04]  /*1990*/  FADD.FTZ R21, R21, R22 ;  /* 0x0000001615157221 */ /* 0x000fc80000010000 */
[----:B------:R-:W-:Y:S02]  /*19a0*/  FADD.FTZ R21, R21, R24 ;  /* 0x0000001815157221 */ /* 0x000fe40000010000 */
[----:B------:R-:W3:Y:S01]  /*19b0*/  MUFU.EX2 R32, R31 ;  /* 0x0000001f00207308 */ /* 0x000ee20000000800 */
[----:B--2---:R-:W-:Y:S01]  /*19c0*/  STS [R13+0x1400], R26 ;  /* 0x0014001a0d007388 */ /* 0x004fe20000000800 */
[----:B------:R-:W-:-:S04]  /*19d0*/  FADD.FTZ R21, R21, R26 ;  /* 0x0000001a15157221 */ /* 0x000fc80000010000 */
[----:B------:R-:W-:Y:S01]  /*19e0*/  FADD.FTZ R21, R21, R28 ;  /* 0x0000001c15157221 */ /* 0x000fe20000010000 */
[----:B0-----:R-:W-:Y:S03]  /*19f0*/  STS [R13+0x1800], R30 ;  /* 0x0018001e0d007388 */ /* 0x001fe60000000800 */
[----:B------:R-:W-:Y:S01]  /*1a00*/  FADD.FTZ R21, R21, R30 ;  /* 0x0000001e15157221 */ /* 0x000fe20000010000 */
[----:B---3--:R0:W-:Y:S03]  /*1a10*/  STS [R13+0x1a00], R32 ;  /* 0x001a00200d007388 */ /* 0x0081e60000000800 */
[----:B-1----:R-:W-:Y:S01]  /*1a20*/  FADD.FTZ R17, R21, R32 ;  /* 0x0000002015117221 */ /* 0x002fe20000010000 */
[----:B0-----:R-:W-:Y:S01]  /*1a30*/  IADD3 R13, R13, 0x2000, RZ ;  /* 0x000020000d0d7810 */ /* 0x001fe20007ffe0ff */
[----:B------:R-:W-:Y:S05]  /*1a40*/  @!P3 BRA `(.L_x_1393) ;  /* 0xfffff9c00000b947 */ /* 0x000fea000383ffff */
.L_x_1392:
[----:B------:R-:W-:Y:S05]  /*1a50*/  BSYNC B1 ;  /* 0x0000000000017941 */ /* 0x000fea0003800000 */
.L_x_1391:
        /* <DEDUP_REMOVED lines=55> */
.L_x_1395:
[----:B------:R-:W-:Y:S05]  /*1dd0*/  BSYNC B1 ;  /* 0x0000000000017941 */ /* 0x000fea0003800000 */
.L_x_1394:
        /* <DEDUP_REMOVED lines=26> */
.L_x_1387:
[----:B------:R-:W-:Y:S05]  /*1f80*/  BSYNC B0 ;  /* 0x0000000000007941 */ /* 0x000fea0003800000 */
.L_x_1386:
        /* <DEDUP_REMOVED lines=43> */
.L_x_1400:
        /* <DEDUP_REMOVED lines=8> */
.L_x_1399:
[----:B------:R-:W-:Y:S05]  /*22c0*/  BSYNC B1 ;  /* 0x0000000000017941 */ /* 0x000fea0003800000 */
.L_x_1398:
        /* <DEDUP_REMOVED lines=10> */
.L_x_1403:
        /* <DEDUP_REMOVED lines=52> */
.L_x_1402:
[----:B------:R-:W-:Y:S05]  /*26b0*/  BSYNC B1 ;  /* 0x0000000000017941 */ /* 0x000fea0003800000 */
.L_x_1401:
        /* <DEDUP_REMOVED lines=31> */
.L_x_1405:
[----:B------:R-:W-:Y:S05]  /*28b0*/  BSYNC B1 ;  /* 0x0000000000017941 */ /* 0x000fea0003800000 */
.L_x_1404:
        /* <DEDUP_REMOVED lines=14> */
.L_x_1397:
[----:B------:R-:W-:Y:S05]  /*29a0*/  BSYNC B0 ;  /* 0x0000000000007941 */ /* 0x000fea0003800000 */
.L_x_1396:
[----:B------:R-:W-:Y:S01]  /*29b0*/  BAR.SYNC.DEFER_BLOCKING 0x0 ;  /* 0x0000000000007b1d */ /* 0x000fe20000010000 */
[----:B------:R-:W-:-:S05]  /*29c0*/  ISETP.NE.AND P0, PT, R4, RZ, PT ;  /* 0x000000ff0400720c */ /* 0x000fca0003f05270 */
[----:B------:R-:W-:Y:S08]  /*29d0*/  BSSY B0, `(.L_x_1406) ;  /* 0x0000014000007945 */ /* 0x000ff00003800000 */
[----:B------:R-:W-:Y:S05]  /*29e0*/  @P0 BRA `(.L_x_1407) ;  /* 0x0000012000000947 */ /* 0x000fea0003800000 */
[----:B------:R-:W1:Y:S01]  /*29f0*/  S2UR UR4, SR_CTAID.X ;  /* 0x00000000000479c3 */ /* 0x000e620000002500 */
[----:B0-----:R-:W-:Y:S01]  /*2a00*/  IMAD R2, R0, c[0x0][0xc], RZ ;  /* 0x0000030000027a24 */ /* 0x001fe200078e02ff */
[----:B------:R-:W-:Y:S01]  /*2a10*/  ULDC UR5, c[0x0][0x14] ;  /* 0x0000050000057ab9 */ /* 0x000fe20000000800 */
[----:B------:R-:W-:-:S02]  /*2a20*/  SHF.R.S32.HI R6, RZ, 0x1f, R3 ;  /* 0x0000001fff067819 */ /* 0x000fc40000011403 */
[----:B------:R-:W-:-:S05]  /*2a30*/  IMAD R2, R2, c[0x0][0x14], RZ ;  /* 0x0000050002027a24 */ /* 0x000fca00078e02ff */
[----:B------:R-:W-:Y:S01]  /*2a40*/  SHF.R.S32.HI R5, RZ, 0x1f, R2 ;  /* 0x0000001fff057819 */ /* 0x000fe20000011402 */
[----:B-1----:R-:W-:-:S04]  /*2a50*/  UIMAD UR4, UR4, UR5, URZ ;  /* 0x00000005040472a4 */ /* 0x002fc8000f8e023f */
[----:B------:R-:W-:Y:S02]  /*2a60*/  USHF.R.S32.HI UR5, URZ, 0x1f, UR4 ;  /* 0x0000001f3f057899 */ /* 0x000fe40008011404 */
[----:B------:R-:W-:-:S04]  /*2a70*/  IADD3 R2, P0, P2, R2, UR4, R3 ;  /* 0x0000000402027c10 */ /* 0x000fc8000fa1e003 */
[----:B------:R-:W-:Y:S02]  /*2a80*/  IADD3.X R5, R5, UR5, R6, P0, P2 ;  /* 0x0000000505057c10 */ /* 0x000fe400087e4406 */
        /* <DEDUP_REMOVED lines=8> */
.L_x_1407:
[----:B------:R-:W-:Y:S05]  /*2b10*/  BSYNC B0 ;  /* 0x0000000000007941 */ /* 0x000fea0003800000 */
.L_x_1406:
        /* <DEDUP_REMOVED lines=13> */
[----:B-1----:R-:W-:Y:S02]  /*2bf0*/  IADD3 R12, R6, 0xffffffe, RZ ;  /* 0x0ffffffe060c7810 */ /* 0x002fe40007ffe0ff */
[----:B------:R-:W-:-:S05]  /*2c00*/  IABS R6, c[0x0][0x1e4] ;  /* 0x0000790000067a13 */ /* 0x000fca0000000000 */
[----:B------:R1:W3:Y:S01]  /*2c10*/  F2I.FTZ.U32.TRUNC.NTZ R13, R12 ;  /* 0x0000000c000d7305 */ /* 0x0002e2000021f000 */
[----:B0-----:R-:W-:Y:S02]  /*2c20*/  IMAD.MOV.U32 R18, RZ, RZ, RZ ;  /* 0x000000ffff127224 */ /* 0x001fe400078e00ff */
[----:B--2---:R-:W-:Y:S02]  /*2c30*/  IMAD.MOV R20, RZ, RZ, -R19 ;  /* 0x000000ffff147224 */ /* 0x004fe400078e0a13 */
[----:B-1----:R-:W-:Y:S02]  /*2c40*/  IMAD.MOV.U32 R12, RZ, RZ, RZ ;  /* 0x000000ffff0c7224 */ /* 0x002fe400078e00ff */
[----:B------:R-:W-:Y:S02]  /*2c50*/  IMAD R17, R20, R5, RZ ;  /* 0x0000000514117224 */ /* 0x000fe400078e02ff */
[----:B---3--:R-:W-:Y:S02]  /*2c60*/  IMAD.MOV R11, RZ, RZ, -R13 ;  /* 0x000000ffff0b7224 */ /* 0x008fe400078e0a0d */
[----:B------:R-:W-:-:S04]  /*2c70*/  IMAD.HI.U32 R17, R19, R17, R18 ;  /* 0x0000001113117227 */ /* 0x000fc800078e0012 */
[----:B------:R-:W-:Y:S02]  /*2c80*/  IMAD R11, R11, R2, RZ ;  /* 0x000000020b0b7224 */ /* 0x000fe400078e02ff */
[----:B------:R-:W-:Y:S02]  /*2c90*/  IMAD.MOV.U32 R18, RZ, RZ, R6 ;  /* 0x000000ffff127224 */ /* 0x000fe400078e0006 */
[----:B------:R-:W-:-:S04]  /*2ca0*/  IMAD.HI.U32 R20, R13, R11, R12 ;  /* 0x0000000b0d147227 */ /* 0x000fc800078e000c */
.L_x_1411:
        /* <DEDUP_REMOVED lines=32> */
.L_x_1409:
[----:B------:R-:W-:Y:S05]  /*2eb0*/  BSYNC B6 ;  /* 0x0000000000067941 */ /* 0x000fea0003800000 */
.L_x_1408:
[----:B------:R-:W-:Y:S05]  /*2ec0*/  BRA.DIV ~URZ, `(.L_x_1412) ;  /* 0x00000f627f007947 */ /* 0x000fea000b800000 */
[----:B------:R-:W-:-:S04]  /*2ed0*/  IMAD.MOV.U32 R15, RZ, RZ, RZ ;  /* 0x000000ffff0f7224 */ /* 0x000fc800078e00ff */
.L_x_1430:
[----:B------:R-:W-:Y:S01]  /*2ee0*/  FADD.FTZ R15, RZ, R15 ;  /* 0x0000000fff0f7221 */ /* 0x000fe20000010000 */
[----:B------:R-:W-:Y:S05]  /*2ef0*/  BRA.DIV ~URZ, `(.L_x_1413) ;  /* 0x00000fb27f007947 */ /* 0x000fea000b800000 */
[----:B0-----:R-:W-:Y:S01]  /*2f00*/  HFMA2.MMA R6, -RZ, RZ, 0, 0 ;  /* 0x00000000ff067435 */ /* 0x001fe200000001ff */
[----:B------:R-:W-:Y:S02]  /*2f10*/  IMAD.MOV.U32 R14, RZ, RZ, RZ ;  /* 0x000000ffff0e7224 */ /* 0x000fe400078e00ff */
[----:B------:R-:W-:Y:S02]  /*2f20*/  IMAD.MOV.U32 R5, RZ, RZ, RZ ;  /* 0x000000ffff057224 */ /* 0x000fe400078e00ff */
[----:B------:R-:W-:Y:S02]  /*2f30*/  IMAD.MOV.U32 R2, RZ, RZ, RZ ;  /* 0x000000ffff027224 */ /* 0x000fe400078e00ff */
[----:B------:R-:W-:Y:S02]  /*2f40*/  IMAD.MOV.U32 R11, RZ, RZ, RZ ;  /* 0x000000ffff0b7224 */ /* 0x000fe400078e00ff */
[----:B------:R-:W-:-:S02]  /*2f50*/  IMAD.MOV.U32 R8, RZ, RZ, RZ ;  /* 0x000000ffff087224 */ /* 0x000fc400078e00ff */
[----:B------:R-:W-:Y:S02]  /*2f60*/  IMAD.MOV.U32 R12, RZ, RZ, RZ ;  /* 0x000000ffff0c7224 */ /* 0x000fe400078e00ff */
.L_x_1431:
[----:B------:R-:W-:Y:S01]  /*2f70*/  LOP3.LUT R16, R4, 0xffffffc0, RZ, 0xc0, !PT ;  /* 0xffffffc004107812 */ /* 0x000fe200078ec0ff */
[----:B------:R-:W-:Y:S01]  /*2f80*/  WARPSYNC 0xffffffff ;  /* 0xffffffff00007948 */ /* 0x000fe20003800000 */
[C---:B------:R-:W-:Y:S01]  /*2f90*/  LEA.HI R13, R9.reuse, R9, RZ, 0x1 ;  /* 0x00000009090d7211 */ /* 0x040fe200078f08ff */
[----:B------:R-:W-:Y:S01]  /*2fa0*/  BAR.SYNC.DEFER_BLOCKING 0x0 ;  /* 0x0000000000007b1d */ /* 0x000fe20000010000 */
[----:B------:R-:W-:Y:S01]  /*2fb0*/  ISETP.NE.AND P0, PT, R16, 0x40, PT ;  /* 0x000000401000780c */ /* 0x000fe20003f05270 */
[----:B------:R-:W-:Y:S01]  /*2fc0*/  FADD.FTZ R12, RZ, R12 ;  /* 0x0000000cff0c7221 */ /* 0x000fe20000010000 */
[----:B------:R-:W-:Y:S02]  /*2fd0*/  SHF.R.S32.HI R13, RZ, 0x1, R13 ;  /* 0x00000001ff0d7819 */ /* 0x000fe4000001140d */
[----:B------:R-:W-:Y:S01]  /*2fe0*/  LOP3.LUT R20, R9, 0x1, RZ, 0xc0, !PT ;  /* 0x0000000109147812 */ /* 0x000fe200078ec0ff */
[----:B------:R-:W-:Y:S02]  /*2ff0*/  BSSY B0, `(.L_x_1414) ;  /* 0x000000e000007945 */ /* 0x000fe40003800000 */
[----:B------:R-:W-:-:S06]  /*3000*/  IMAD R17, R10, 0x78, R13 ;  /* 0x000000780a117824 */ /* 0x000fcc00078e020d */
        /* <DEDUP_REMOVED lines=12> */
.L_x_1415:
[----:B------:R-:W-:Y:S05]  /*30d0*/  BSYNC B0 ;  /* 0x0000000000007941 */ /* 0x000fea0003800000 */
.L_x_1414:
        /* <DEDUP_REMOVED lines=8> */
[----:B------:R1:W2:Y:S01]  /*3160*/  @!P0 LDS R27, [R17.X4+0x2d0] ;  /* 0x0002d000111b8984 */ /* 0x0002a20000004800 */
[----:B------:R-:W-:Y:S05]  /*3170*/  @P1 BRA `(.L_x_1419) ;  /* 0x000000e000001947 */ /* 0x000fea0003800000 */
[----:B------:R-:W3:Y:S04]  /*3180*/  LDS R10, [R17.X4+0x110] ;  /* 0x00011000110a7984 */ /* 0x000ee80000004800 */
[----:B------:R-:W4:Y:S04]  /*3190*/  LDS R19, [R17.X4+0x150] ;  /* 0x0001500011137984 */ /* 0x000f280000004800 */
[----:B------:R-:W5:Y:S04]  /*31a0*/  LDS R16, [R17.X4+0x190] ;  /* 0x0001900011107984 */ /* 0x000f680000004800 */
[----:B------:R-:W0:Y:S04]  /*31b0*/  LDS R21, [R17.X4+0x1d0] ;  /* 0x0001d00011157984 */ /* 0x000e280000004800 */
[----:B------:R-:W1:Y:S04]  /*31c0*/  LDS R18, [R17.X4+0x210] ;  /* 0x0002100011127984 */ /* 0x000e680000004800 */
[----:B------:R-:W2:Y:S04]  /*31d0*/  LDS R23, [R17.X4+0x250] ;  /* 0x0002500011177984 */ /* 0x000ea80000004800 */
[----:B------:R-:W2:Y:S01]  /*31e0*/  LDS R25, [R17.X4+0x290] ;  /* 0x0002900011197984 */ /* 0x000ea20000004800 */
[----:B0--3--:R-:W-:-:S02]  /*31f0*/  FADD.FTZ R15, R15, R10 ;  /* 0x0000000a0f0f7221 */ /* 0x009fc40000010000 */
[----:B----4-:R-:W-:Y:S02]  /*3200*/  FADD.FTZ R14, R14, R19 ;  /* 0x000000130e0e7221 */ /* 0x010fe40000010000 */
[----:B-----5:R-:W-:Y:S02]  /*3210*/  FADD.FTZ R5, R5, R16 ;  /* 0x0000001005057221 */ /* 0x020fe40000010000 */
[----:B------:R-:W-:Y:S02]  /*3220*/  FADD.FTZ R2, R2, R21 ;  /* 0x0000001502027221 */ /* 0x000fe40000010000 */
[----:B-1----:R-:W-:Y:S02]  /*3230*/  FADD.FTZ R11, R11, R18 ;  /* 0x000000120b0b7221 */ /* 0x002fe40000010000 */
[----:B--2---:R-:W-:Y:S02]  /*3240*/  FADD.FTZ R8, R8, R23 ;  /* 0x0000001708087221 */ /* 0x004fe40000010000 */
[----:B------:R-:W-:-:S02]  /*3250*/  FADD.FTZ R6, R6, R25 ;  /* 0x0000001906067221 */ /* 0x000fc40000010000 */
.L_x_1419:
[----:B------:R-:W-:Y:S05]  /*3260*/  BSYNC B1 ;  /* 0x0000000000017941 */ /* 0x000fea0003800000 */
.L_x_1418:
[----:B0-2---:R-:W-:Y:S02]  /*3270*/  @!P0 FADD.FTZ R12, R12, R27 ;  /* 0x0000001b0c0c8221 */ /* 0x005fe40000010000 */
.L_x_1417:
[----:B------:R-:W-:Y:S05]  /*3280*/  BSYNC B0 ;  /* 0x0000000000007941 */ /* 0x000fea0003800000 */
.L_x_1416:
[----:B------:R-:W-:Y:S01]  /*3290*/  LOP3.LUT R10, R4, 0xffffffe0, RZ, 0xc0, !PT ;  /* 0xffffffe0040a7812 */ /* 0x000fe200078ec0ff */
        /* <DEDUP_REMOVED lines=15> */
.L_x_1421:
[----:B------:R-:W-:Y:S05]  /*3390*/  BSYNC B0 ;  /* 0x0000000000007941 */ /* 0x000fea0003800000 */
.L_x_1420:
        /* <DEDUP_REMOVED lines=17> */
[----:B0-2--5:R-:W-:-:S02]  /*34b0*/  FADD.FTZ R15, R15, R10 ;  /* 0x0000000a0f0f7221 */ /* 0x025fc40000010000 */
[----:B------:R-:W-:Y:S02]  /*34c0*/  FADD.FTZ R14, R14, R19 ;  /* 0x000000130e0e7221 */ /* 0x000fe40000010000 */
[----:B-1----:R-:W-:Y:S02]  /*34d0*/  FADD.FTZ R5, R5, R16 ;  /* 0x0000001005057221 */ /* 0x002fe40000010000 */
[----:B------:R-:W-:Y:S02]  /*34e0*/  FADD.FTZ R2, R2, R21 ;  /* 0x0000001502027221 */ /* 0x000fe40000010000 */
[----:B---3--:R-:W-:Y:S02]  /*34f0*/  FADD.FTZ R11, R11, R18 ;  /* 0x000000120b0b7221 */ /* 0x008fe40000010000 */
[----:B----4-:R-:W-:Y:S02]  /*3500*/  FADD.FTZ R8, R8, R23 ;  /* 0x0000001708087221 */ /* 0x010fe40000010000 */
[----:B------:R-:W-:-:S02]  /*3510*/  FADD.FTZ R6, R6, R25 ;  /* 0x0000001906067221 */ /* 0x000fc40000010000 */
.L_x_1425:
[----:B------:R-:W-:Y:S05]  /*3520*/  BSYNC B1 ;  /* 0x0000000000017941 */ /* 0x000fea0003800000 */
.L_x_1424:
[----:B0-2-4-:R-:W-:Y:S02]  /*3530*/  @!P0 FADD.FTZ R12, R12, R27 ;  /* 0x0000001b0c0c8221 */ /* 0x015fe40000010000 */
.L_x_1423:
[----:B------:R-:W-:Y:S05]  /*3540*/  BSYNC B0 ;  /* 0x0000000000007941 */ /* 0x000fea0003800000 */
.L_x_1422:
[----:B------:R-:W-:Y:S01]  /*3550*/  BAR.SYNC.DEFER_BLOCKING 0x0 ;  /* 0x0000000000007b1d */ /* 0x000fe20000010000 */
[----:B------:R-:W-:-:S04]  /*3560*/  IADD3 R4, R4, 0x1f, RZ ;  /* 0x0000001f04047810 */ /* 0x000fc80007ffe0ff */
[----:B------:R-:W-:-:S13]  /*3570*/  ISETP.GT.U32.AND P0, PT, R4, 0x3e, PT ;  /* 0x0000003e0400780c */ /* 0x000fda0003f04070 */
[----:B------:R-:W-:Y:S05]  /*3580*/  @P0 EXIT ;  /* 0x000000000000094d */ /* 0x000fea0003800000 */
[----:B------:R-:W-:Y:S01]  /*3590*/  IMAD R0, R0, c[0x0][0xc], RZ ;  /* 0x0000030000007a24 */ /* 0x000fe200078e02ff */
[----:B------:R-:W-:Y:S01]  /*35a0*/  ISETP.NE.AND P3, PT, R20, RZ, PT ;  /* 0x000000ff1400720c */ /* 0x000fe20003f65270 */
[----:B------:R-:W-:Y:S01]  /*35b0*/  IMAD R4, R3, 0x78, RZ ;  /* 0x0000007803047824 */ /* 0x000fe200078e02ff */
[----:B------:R-:W-:Y:S01]  /*35c0*/  ISETP.GT.AND P0, PT, R9, 0xf, PT ;  /* 0x0000000f0900780c */ /* 0x000fe20003f04270 */
[----:B------:R-:W-:Y:S01]  /*35d0*/  IMAD R10, R0, c[0x0][0x14], RZ ;  /* 0x00000500000a7a24 */ /* 0x000fe200078e02ff */
[----:B------:R-:W-:Y:S01]  /*35e0*/  BSSY B0, `(.L_x_1426) ;  /* 0x000003a000007945 */ /* 0x000fe20003800000 */
[----:B------:R-:W-:Y:S01]  /*35f0*/  IMAD R0, R7, c[0x0][0x14], RZ ;  /* 0x0000050007007a24 */ /* 0x000fe200078e02ff */
[----:B------:R-:W-:Y:S01]  /*3600*/  SHF.R.S32.HI R9, RZ, 0x1f, R4 ;  /* 0x0000001fff097819 */ /* 0x000fe20000011404 */
[----:B------:R-:W-:Y:S01]  /*3610*/  IMAD R3, R10, 0x78, RZ ;  /* 0x000000780a037824 */ /* 0x000fe200078e02ff */
[----:B------:R-:W-:Y:S02]  /*3620*/  ISETP.NE.OR P0, PT, R20, RZ, P0 ;  /* 0x000000ff1400720c */ /* 0x000fe40000705670 */
[----:B------:R-:W-:-:S02]  /*3630*/  SHF.R.S32.HI R7, RZ, 0x1f, R0 ;  /* 0x0000001fff077819 */ /* 0x000fc40000011400 */
[----:B------:R-:W-:Y:S02]  /*3640*/  IADD3 R0, P1, P2, R3, R0, R4 ;  /* 0x0000000003007210 */ /* 0x000fe40007a3e004 */
        /* <DEDUP_REMOVED lines=10> */
[----:B------:R-:W-:Y:S02]  /*36f0*/  LEA.HI.X R25, R7, c[0x0][0x174], R16, 0x1, P1 ;  /* 0x00005d0007197a11 */ /* 0x000fe400008f0c10 */
[C---:B------:R-:W-:Y:S02]  /*3700*/  IADD3 R3, R13.reuse, 0x20, RZ ;  /* 0x000000200d037810 */ /* 0x040fe40007ffe0ff */
        /* <DEDUP_REMOVED lines=8> */
[----:B0123--:R-:W-:-:S02]  /*3790*/  IADD3 R17, P3, R9, R0, RZ ;  /* 0x0000000009117210 */ /* 0x00ffc40007f7e0ff */
[C---:B------:R-:W-:Y:S02]  /*37a0*/  LEA R18, P2, R10.reuse, c[0x0][0x170], 0x1 ;  /* 0x00005c000a127a11 */ /* 0x040fe400078408ff */
[----:B------:R-:W-:Y:S02]  /*37b0*/  IADD3 R27, R13, 0x50, RZ ;  /* 0x000000500d1b7810 */ /* 0x000fe40007ffe0ff */
[----:B------:R-:W-:Y:S02]  /*37c0*/  LEA.HI.X R23, R19, c[0x0][0x174], R28, 0x1, P1 ;  /* 0x00005d0013177a11 */ /* 0x000fe400008f0c1c */
[----:B------:R-:W-:Y:S02]  /*37d0*/  LEA.HI.X.SX32 R26, R9, R4, 0x1, P3 ;  /* 0x00000004091a7211 */ /* 0x000fe400018f0eff */
[----:B------:R-:W-:Y:S02]  /*37e0*/  LEA.HI.X R19, R10, c[0x0][0x174], R7, 0x1, P2 ;  /* 0x00005d000a137a11 */ /* 0x000fe400010f0c07 */
[----:B------:R-:W-:-:S02]  /*37f0*/  LEA R16, P3, R17, c[0x0][0x170], 0x1 ;  /* 0x00005c0011107a11 */ /* 0x000fc400078608ff */
[----:B------:R-:W-:Y:S02]  /*3800*/  IADD3 R10, P1, R27, R0, RZ ;  /* 0x000000001b0a7210 */ /* 0x000fe40007f3e0ff */
[----:B------:R-:W-:Y:S02]  /*3810*/  IADD3 R7, R13, 0x60, RZ ;  /* 0x000000600d077810 */ /* 0x000fe40007ffe0ff */
[----:B------:R-:W-:Y:S02]  /*3820*/  LEA.HI.X R17, R17, c[0x0][0x174], R26, 0x1, P3 ;  /* 0x00005d0011117a11 */ /* 0x000fe400018f0c1a */
[----:B------:R-:W-:Y:S02]  /*3830*/  LEA.HI.X.SX32 R27, R27, R4, 0x1, P1 ;  /* 0x000000041b1b7211 */ /* 0x000fe400008f0eff */
[----:B------:R-:W-:Y:S02]  /*3840*/  LEA R26, P1, R10, c[0x0][0x170], 0x1 ;  /* 0x00005c000a1a7a11 */ /* 0x000fe400078208ff */
[----:B------:R-:W-:-:S02]  /*3850*/  IADD3 R9, P2, R7, R0, RZ ;  /* 0x0000000007097210 */ /* 0x000fc40007f5e0ff */
[----:B------:R-:W-:Y:S02]  /*3860*/  F2FP.BF16.PACK_AB R3, R14, R15 ;  /* 0x0000000f0e03723e */ /* 0x000fe400000010ff */
[----:B------:R-:W-:Y:S02]  /*3870*/  LEA.HI.X R27, R10, c[0x0][0x174], R27, 0x1, P1 ;  /* 0x00005d000a1b7a11 */ /* 0x000fe400008f0c1b */
[----:B------:R-:W-:Y:S01]  /*3880*/  LEA.HI.X.SX32 R10, R7, R4, 0x1, P2 ;  /* 0x00000004070a7211 */ /* 0x000fe200010f0eff */
[----:B------:R0:W-:Y:S01]  /*3890*/  STG.E.U16 [R24.64], R3 ;  /* 0x0000000318007986 */ /* 0x0001e2000c101524 */
[C---:B------:R-:W-:Y:S02]  /*38a0*/  LEA R14, P1, R9.reuse, c[0x0][0x170], 0x1 ;  /* 0x00005c00090e7a11 */ /* 0x040fe400078208ff */
[----:B------:R-:W-:Y:S02]  /*38b0*/  F2FP.BF16.PACK_AB R2, R2, R5 ;  /* 0x000000050202723e */ /* 0x000fe400000010ff */
[----:B------:R-:W-:-:S02]  /*38c0*/  LEA.HI.X R15, R9, c[0x0][0x174], R10, 0x1, P1 ;  /* 0x00005d00090f7a11 */ /* 0x000fc400008f0c0a */
[----:B------:R-:W-:Y:S02]  /*38d0*/  PRMT R10, R3, 0x7632, R10 ;  /* 0x00007632030a7816 */ /* 0x000fe4000000000a */
[----:B------:R-:W-:Y:S02]  /*38e0*/  F2FP.BF16.PACK_AB R8, R8, R11 ;  /* 0x0000000b0808723e */ /* 0x000fe400000010ff */
[----:B------:R-:W-:Y:S01]  /*38f0*/  PRMT R9, R2, 0x7632, R9 ;  /* 0x0000763202097816 */ /* 0x000fe20000000009 */
[----:B------:R0:W-:Y:S01]  /*3900*/  STG.E.U16 [R20.64], R10 ;  /* 0x0000000a14007986 */ /* 0x0001e2000c101524 */
[----:B------:R-:W-:Y:S02]  /*3910*/  PRMT R5, R8, 0x7632, R5 ;  /* 0x0000763208057816 */ /* 0x000fe40000000005 */
[----:B------:R-:W-:Y:S01]  /*3920*/  F2FP.BF16.PACK_AB R6, RZ, R6 ;  /* 0x00000006ff06723e */ /* 0x000fe200000010ff */
[----:B------:R0:W-:Y:S04]  /*3930*/  STG.E.U16 [R22.64], R2 ;  /* 0x0000000216007986 */ /* 0x0001e8000c101524 */
[----:B------:R0:W-:Y:S04]  /*3940*/  STG.E.U16 [R18.64], R9 ;  /* 0x0000000912007986 */ /* 0x0001e8000c101524 */
[----:B------:R0:W-:Y:S04]  /*3950*/  STG.E.U16 [R16.64], R8 ;  /* 0x0000000810007986 */ /* 0x0001e8000c101524 */
[----:B------:R0:W-:Y:S04]  /*3960*/  STG.E.U16 [R26.64], R5 ;  /* 0x000000051a007986 */ /* 0x0001e8000c101524 */
[----:B------:R0:W-:Y:S02]  /*3970*/  STG.E.U16 [R14.64], R6 ;  /* 0x000000060e007986 */ /* 0x0001e4000c101524 */
.L_x_1427:
[----:B------:R-:W-:Y:S05]  /*3980*/  BSYNC B0 ;  /* 0x0000000000007941 */ /* 0x000fea0003800000 */
.L_x_1426:
[----:B------:R-:W-:Y:S05]  /*3990*/  @P0 EXIT ;  /* 0x000000000000094d */ /* 0x000fea0003800000 */
[----:B------:R-:W-:Y:S02]  /*39a0*/  IADD3 R13, R13, 0x70, RZ ;  /* 0x000000700d0d7810 */ /* 0x000fe40007ffe0ff */
[----:B0-2---:R-:W-:-:S02]  /*39b0*/  F2FP.BF16.PACK_AB R12, RZ, R12 ;  /* 0x0000000cff0c723e */ /* 0x005fc400000010ff */
[----:B------:R-:W-:-:S04]  /*39c0*/  IADD3 R0, P0, R13, R0, RZ ;  /* 0x000000000d007210 */ /* 0x000fc80007f1e0ff */
[----:B------:R-:W-:Y:S02]  /*39d0*/  LEA.HI.X.SX32 R13, R13, R4, 0x1, P0 ;  /* 0x000000040d0d7211 */ /* 0x000fe400000f0eff */
[----:B------:R-:W-:-:S04]  /*39e0*/  LEA R2, P0, R0, c[0x0][0x170], 0x1 ;  /* 0x00005c0000027a11 */ /* 0x000fc800078008ff */
[----:B------:R-:W-:-:S05]  /*39f0*/  LEA.HI.X R3, R0, c[0x0][0x174], R13, 0x1, P0 ;  /* 0x00005d0000037a11 */ /* 0x000fca00000f0c0d */
[----:B------:R-:W-:Y:S01]  /*3a00*/  STG.E.U16 [R2.64], R12 ;  /* 0x0000000c02007986 */ /* 0x000fe2000c101524 */
[----:B------:R-:W-:Y:S05]  /*3a10*/  EXIT ;  /* 0x000000000000794d */ /* 0x000fea0003800000 */
.L_x_1382:
[----:B------:R-:W-:Y:S01]  /*3a20*/  MOV R0, 0x0 ;  /* 0x0000000000007802 */ /* 0x000fe20000000f00 */
[----:B------:R-:W-:Y:S01]  /*3a30*/  IMAD.MOV.U32 R4, RZ, RZ, c[0x4][0x178] ;  /* 0x01005e00ff047624 */ /* 0x000fe200078e00ff */
[----:B------:R-:W-:Y:S01]  /*3a40*/  MOV R10, c[0x4][0x90] ;  /* 0x01002400000a7a02 */ /* 0x000fe20000000f00 */
[----:B------:R-:W-:Y:S01]  /*3a50*/  IMAD.MOV.U32 R5, RZ, RZ, c[0x4][0x17c] ;  /* 0x01005f00ff057624 */ /* 0x000fe200078e00ff */
[----:B------:R0:W1:Y:S01]  /*3a60*/  LDC.64 R2, c[0x4][R0] ;  /* 0x0100000000027b82 */ /* 0x0000620000000a00 */
[----:B------:R-:W-:Y:S02]  /*3a70*/  IMAD.MOV.U32 R6, RZ, RZ, c[0x4][0x180] ;  /* 0x01006000ff067624 */ /* 0x000fe400078e00ff */
[----:B------:R-:W-:Y:S02]  /*3a80*/  IMAD.MOV.U32 R7, RZ, RZ, c[0x4][0x184] ;  /* 0x01006100ff077624 */ /* 0x000fe400078e00ff */
        /* <DEDUP_REMOVED lines=12> */
.L_x_1410:
[----:B------:R-:W-:Y:S01]  /*3b50*/  MOV R0, 0x0 ;  /* 0x0000000000007802 */ /* 0x000fe20000000f00 */
[----:B------:R-:W-:Y:S01]  /*3b60*/  IMAD.MOV.U32 R4, RZ, RZ, c[0x4][0x178] ;  /* 0x01005e00ff047624 */ /* 0x000fe200078e00ff */
[----:B------:R-:W-:Y:S01]  /*3b70*/  MOV R7, c[0x4][0x184] ;  /* 0x0100610000077a02 */ /* 0x000fe20000000f00 */
[----:B------:R-:W-:Y:S01]  /*3b80*/  IMAD.MOV.U32 R5, RZ, RZ, c[0x4][0x17c] ;  /* 0x01005f00ff057624 */ /* 0x000fe200078e00ff */
[----:B------:R0:W1:Y:S01]  /*3b90*/  LDC.64 R2, c[0x4][R0] ;  /* 0x0100000000027b82 */ /* 0x0000620000000a00 */
        /* <DEDUP_REMOVED lines=15> */
.L_x_1384:
[----:B------:R-:W-:Y:S01]  /*3c90*/  HFMA2.MMA R20, -RZ, RZ, 0, 9.5367431640625e-07 ;  /* 0x00000010ff147435 */ /* 0x000fe200000001ff */
[----:B------:R-:W-:Y:S01]  /*3ca0*/  IMAD.MOV.U32 R17, RZ, RZ, -0x800001 ;  /* 0xff7fffffff117424 */ /* 0x000fe200078e00ff */
[----:B------:R-:W-:Y:S01]  /*3cb0*/  MOV R12, 0x3cf0 ;  /* 0x00003cf0000c7802 */ /* 0x000fe20000000f00 */
[----:B------:R-:W-:Y:S02]  /*3cc0*/  IMAD.MOV.U32 R19, RZ, RZ, 0x1f ;  /* 0x0000001fff137424 */ /* 0x000fe400078e00ff */
[----:B------:R-:W-:Y:S02]  /*3cd0*/  IMAD.MOV.U32 R22, RZ, RZ, -0x1 ;  /* 0xffffffffff167424 */ /* 0x000fe400078e00ff */
[----:B------:R-:W-:Y:S05]  /*3ce0*/  CALL.REL.NOINC `($__internal_30_$__cuda_sm70_shflsync_bfly_p) ;  /* 0x000004e000007944 */ /* 0x000fea0003c00000 */
[----:B-1----:R-:W-:Y:S01]  /*3cf0*/  IMAD.MOV.U32 R12, RZ, RZ, R20 ;  /* 0x000000ffff0c7224 */ /* 0x002fe200078e0014 */
[----:B0-----:R-:W-:Y:S05]  /*3d00*/  BRA `(.L_x_1428) ;  /* 0xffffd2f000007947 */ /* 0x001fea000383ffff */
.L_x_1385:
[----:B------:R-:W-:Y:S01]  /*3d10*/  IMAD.MOV.U32 R20, RZ, RZ, 0x8 ;  /* 0x00000008ff147424 */ /* 0x000fe200078e00ff */
[----:B------:R-:W-:Y:S01]  /*3d20*/  MOV R12, 0x3d60 ;  /* 0x00003d60000c7802 */ /* 0x000fe20000000f00 */
[----:B------:R-:W-:Y:S02]  /*3d30*/  IMAD.MOV.U32 R19, RZ, RZ, 0x1f ;  /* 0x0000001fff137424 */ /* 0x000fe400078e00ff */
[----:B------:R-:W-:-:S02]  /*3d40*/  IMAD.MOV.U32 R22, RZ, RZ, -0x1 ;  /* 0xffffffffff167424 */ /* 0x000fc400078e00ff */
[----:B------:R-:W-:Y:S05]  /*3d50*/  CALL.REL.NOINC `($__internal_30_$__cuda_sm70_shflsync_bfly_p) ;  /* 0x0000047000007944 */ /* 0x000fea0003c00000 */
[----:B01----:R-:W-:Y:S01]  /*3d60*/  FMNMX.FTZ R17, R17, R20, !PT ;  /* 0x0000001411117209 */ /* 0x003fe20007810000 */
[----:B------:R-:W-:Y:S01]  /*3d70*/  IMAD.MOV.U32 R19, RZ, RZ, 0x1f ;  /* 0x0000001fff137424 */ /* 0x000fe200078e00ff */
[----:B------:R-:W-:Y:S01]  /*3d80*/  MOV R20, 0x4 ;  /* 0x0000000400147802 */ /* 0x000fe20000000f00 */
[----:B------:R-:W-:Y:S01]  /*3d90*/  IMAD.MOV.U32 R22, RZ, RZ, -0x1 ;  /* 0xffffffffff167424 */ /* 0x000fe200078e00ff */
[----:B------:R-:W-:-:S02]  /*3da0*/  MOV R12, 0x3dc0 ;  /* 0x00003dc0000c7802 */ /* 0x000fc40000000f00 */
[----:B------:R-:W-:Y:S05]  /*3db0*/  CALL.REL.NOINC `($__internal_30_$__cuda_sm70_shflsync_bfly_p) ;  /* 0x0000041000007944 */ /* 0x000fea0003c00000 */
[----:B01----:R-:W-:Y:S01]  /*3dc0*/  FMNMX.FTZ R17, R17, R20, !PT ;  /* 0x0000001411117209 */ /* 0x003fe20007810000 */
[----:B------:R-:W-:Y:S01]  /*3dd0*/  IMAD.MOV.U32 R20, RZ, RZ, 0x2 ;  /* 0x00000002ff147424 */ /* 0x000fe200078e00ff */
[----:B------:R-:W-:Y:S01]  /*3de0*/  MOV R12, 0x3e20 ;  /* 0x00003e20000c7802 */ /* 0x000fe20000000f00 */
[----:B------:R-:W-:-:S02]  /*3df0*/  IMAD.MOV.U32 R19, RZ, RZ, 0x1f ;  /* 0x0000001fff137424 */ /* 0x000fc400078e00ff */
[----:B------:R-:W-:Y:S02]  /*3e00*/  IMAD.MOV.U32 R22, RZ, RZ, -0x1 ;  /* 0xffffffffff167424 */ /* 0x000fe400078e00ff */
[----:B------:R-:W-:Y:S05]  /*3e10*/  CALL.REL.NOINC `($__internal_30_$__cuda_sm70_shflsync_bfly_p) ;  /* 0x000003b000007944 */ /* 0x000fea0003c00000 */
[----:B01----:R-:W-:Y:S05]  /*3e20*/  BRA `(.L_x_1429) ;  /* 0xffffd25000007947 */ /* 0x003fea000383ffff */
.L_x_1412:
[----:B0-----:R-:W-:Y:S01]  /*3e30*/  HFMA2.MMA R20, -RZ, RZ, 0, 5.9604644775390625e-08 ;  /* 0x00000001ff147435 */ /* 0x001fe200000001ff */
[----:B------:R-:W-:Y:S01]  /*3e40*/  IMAD.MOV.U32 R17, RZ, RZ, RZ ;  /* 0x000000ffff117224 */ /* 0x000fe200078e00ff */
[----:B------:R-:W-:Y:S01]  /*3e50*/  MOV R12, 0x3e90 ;  /* 0x00003e90000c7802 */ /* 0x000fe20000000f00 */
[----:B------:R-:W-:Y:S02]  /*3e60*/  IMAD.MOV.U32 R19, RZ, RZ, 0x1f ;  /* 0x0000001fff137424 */ /* 0x000fe400078e00ff */
[----:B------:R-:W-:Y:S02]  /*3e70*/  IMAD.MOV.U32 R22, RZ, RZ, -0x1 ;  /* 0xffffffffff167424 */ /* 0x000fe400078e00ff */
[----:B------:R-:W-:Y:S05]  /*3e80*/  CALL.REL.NOINC `($__internal_30_$__cuda_sm70_shflsync_bfly_p) ;  /* 0x0000034000007944 */ /* 0x000fea0003c00000 */
[----:B-1----:R-:W-:Y:S01]  /*3e90*/  IMAD.MOV.U32 R15, RZ, RZ, R20 ;  /* 0x000000ffff0f7224 */ /* 0x002fe200078e0014 */
[----:B0-----:R-:W-:Y:S05]  /*3ea0*/  BRA `(.L_x_1430) ;  /* 0xfffff03000007947 */ /* 0x001fea000383ffff */
.L_x_1413:
[----:B------:R-:W-:Y:S01]  /*3eb0*/  IMAD.MOV.U32 R17, RZ, RZ, RZ ;  /* 0x000000ffff117224 */ /* 0x000fe200078e00ff */
[----:B------:R-:W-:Y:S01]  /*3ec0*/  MOV R22, 0xffffffff ;  /* 0xffffffff00167802 */ /* 0x000fe20000000f00 */
[----:B0-----:R-:W-:Y:S01]  /*3ed0*/  IMAD.MOV.U32 R20, RZ, RZ, 0x1 ;  /* 0x00000001ff147424 */ /* 0x001fe200078e00ff */
[----:B------:R-:W-:Y:S01]  /*3ee0*/  MOV R12, 0x3f10 ;  /* 0x00003f10000c7802 */ /* 0x000fe20000000f00 */
[----:B------:R-:W-:-:S02]  /*3ef0*/  IMAD.MOV.U32 R19, RZ, RZ, 0x1f ;  /* 0x0000001fff137424 */ /* 0x000fc400078e00ff */
[----:B------:R-:W-:Y:S05]  /*3f00*/  CALL.REL.NOINC `($__internal_30_$__cuda_sm70_shflsync_bfly_p) ;  /* 0x000002c000007944 */ /* 0x000fea0003c00000 */
[----:B-1----:R-:W-:Y:S01]  /*3f10*/  FADD.FTZ R14, RZ, R20 ;  /* 0x00000014ff0e7221 */ /* 0x002fe20000010000 */
[----:B------:R-:W-:Y:S01]  /*3f20*/  MOV R12, 0x3f80 ;  /* 0x00003f80000c7802 */ /* 0x000fe20000000f00 */
[----:B0-----:R-:W-:-:S02]  /*3f30*/  IMAD.MOV.U32 R17, RZ, RZ, RZ ;  /* 0x000000ffff117224 */ /* 0x001fc400078e00ff */
[----:B------:R-:W-:Y:S02]  /*3f40*/  IMAD.MOV.U32 R20, RZ, RZ, 0x1 ;  /* 0x00000001ff147424 */ /* 0x000fe400078e00ff */
[----:B------:R-:W-:Y:S02]  /*3f50*/  IMAD.MOV.U32 R19, RZ, RZ, 0x1f ;  /* 0x0000001fff137424 */ /* 0x000fe400078e00ff */
[----:B------:R-:W-:Y:S02]  /*3f60*/  IMAD.MOV.U32 R22, RZ, RZ, -0x1 ;  /* 0xffffffffff167424 */ /* 0x000fe400078e00ff */
[----:B------:R-:W-:Y:S05]  /*3f70*/  CALL.REL.NOINC `($__internal_30_$__cuda_sm70_shflsync_bfly_p) ;  /* 0x0000025000007944 */ /* 0x000fea0003c00000 */
[----:B0-----:R-:W-:Y:S01]  /*3f80*/  HFMA2.MMA R19, -RZ, RZ, 0, 1.847743988037109375e-06 ;  /* 0x0000001fff137435 */ /* 0x001fe200000001ff */
[----:B-1----:R-:W-:Y:S01]  /*3f90*/  FADD.FTZ R5, RZ, R20 ;  /* 0x00000014ff057221 */ /* 0x002fe20000010000 */
[----:B------:R-:W-:Y:S01]  /*3fa0*/  MOV R12, 0x3ff0 ;  /* 0x00003ff0000c7802 */ /* 0x000fe20000000f00 */
[----:B------:R-:W-:Y:S02]  /*3fb0*/  IMAD.MOV.U32 R17, RZ, RZ, RZ ;  /* 0x000000ffff117224 */ /* 0x000fe400078e00ff */
[----:B------:R-:W-:Y:S02]  /*3fc0*/  IMAD.MOV.U32 R20, RZ, RZ, 0x1 ;  /* 0x00000001ff147424 */ /* 0x000fe400078e00ff */
[----:B------:R-:W-:-:S02]  /*3fd0*/  IMAD.MOV.U32 R22, RZ, RZ, -0x1 ;  /* 0xffffffffff167424 */ /* 0x000fc400078e00ff */
        /* <DEDUP_REMOVED lines=8> */
[----:B-1----:R-:W-:Y:S01]  /*4060*/  FADD.FTZ R11, RZ, R20 ;  /* 0x00000014ff0b7221 */ /* 0x002fe20000010000 */
[----:B------:R-:W-:Y:S01]  /*4070*/  MOV R20, 0x1 ;  /* 0x0000000100147802 */ /* 0x000fe20000000f00 */
[----:B0-----:R-:W-:Y:S01]  /*4080*/  IMAD.MOV.U32 R17, RZ, RZ, RZ ;  /* 0x000000ffff117224 */ /* 0x001fe200078e00ff */
[----:B------:R-:W-:Y:S01]  /*4090*/  MOV R12, 0x40d0 ;  /* 0x000040d0000c7802 */ /* 0x000fe20000000f00 */
        /* <DEDUP_REMOVED lines=10> */
[----:B0-----:R-:W-:Y:S01]  /*4140*/  HFMA2.MMA R17, -RZ, RZ, 0, 0 ;  /* 0x00000000ff117435 */ /* 0x001fe200000001ff */
[----:B-1----:R-:W-:Y:S01]  /*4150*/  FADD.FTZ R6, RZ, R20 ;  /* 0x00000014ff067221 */ /* 0x002fe20000010000 */
[----:B------:R-:W-:Y:S01]  /*4160*/  MOV R12, 0x41b0 ;  /* 0x000041b0000c7802 */ /* 0x000fe20000000f00 */
[----:B------:R-:W-:Y:S02]  /*4170*/  IMAD.MOV.U32 R20, RZ, RZ, 0x1 ;  /* 0x00000001ff147424 */ /* 0x000fe400078e00ff */
[----:B------:R-:W-:Y:S02]  /*4180*/  IMAD.MOV.U32 R19, RZ, RZ, 0x1f ;  /* 0x0000001fff137424 */ /* 0x000fe400078e00ff */
[----:B------:R-:W-:-:S02]  /*4190*/  IMAD.MOV.U32 R22, RZ, RZ, -0x1 ;  /* 0xffffffffff167424 */ /* 0x000fc400078e00ff */
[----:B------:R-:W-:Y:S05]  /*41a0*/  CALL.REL.NOINC `($__internal_30_$__cuda_sm70_shflsync_bfly_p) ;  /* 0x0000002000007944 */ /* 0x000fea0003c00000 */
[----:B-1----:R-:W-:Y:S01]  /*41b0*/  IMAD.MOV.U32 R12, RZ, RZ, R20 ;  /* 0x000000ffff0c7224 */ /* 0x002fe200078e0014 */
[----:B0-----:R-:W-:Y:S05]  /*41c0*/  BRA `(.L_x_1431) ;  /* 0xffffeda000007947 */ /* 0x001fea000383ffff */
        .weak           $__internal_30_$__cuda_sm70_shflsync_bfly_p
        .type           $__internal_30_$__cuda_sm70_shflsync_bfly_p,@function
        .size           $__internal_30_$__cuda_sm70_shflsync_bfly_p,(.L_x_24691 - $__internal_30_$__cuda_sm70_shflsync_bfly_p)
$__internal_30_$__cuda_sm70_shflsync_bfly_p:
[----:B------:R-:W-:Y:S01]  /*41d0*/  IMAD.MOV.U32 R13, RZ, RZ, 0x0 ;  /* 0x00000000ff0d7424 */ /* 0x000fe200078e00ff */
[----:B------:R-:W-:Y:S04]  /*41e0*/  WARPSYNC R22 ;  /* 0x0000001600007348 */ /* 0x000fe80003800000 */
[----:B------:R0:W1:Y:S01]  /*41f0*/  SHFL.BFLY PT, R20, R17, R20, R19 ;  /* 0x0c00001411147389 */ /* 0x00006200000e0013 */
[----:B------:R-:W-:Y:S05]  /*4200*/  RET.REL.NODEC R12 `(_ZN4vllm25paged_attention_v2_kernelI13__nv_bfloat16hLi120ELi16ELi128ELNS_18Fp8KVCacheDataTypeE2ELb1ELi512EEEvPfS3_PT_PKS4_PKT0_SA_ifPKiSC_iPKfiiiSE_SE_iiiii) ;  /* 0xffffbdf00c007950 */ /* 0x000fea0003c3ffff */
.L_x_1432:
        /* <DEDUP_REMOVED lines=15> */
.L_x_24691:


//--------------------- .text._ZN4vllm25paged_attention_v2_kernelI13__nv_bfloat16hLi112ELi16ELi128ELNS_18Fp8KVCacheDataTypeE2ELb1ELi512EEEvPfS3_PT_PKS4_PKT0_SA_ifPKiSC_iPKfiiiSE_SE_iiiii --------------------------
	.section	.text._ZN4vllm25paged_attention_v2_kernelI13__nv_bfloat16hLi112ELi16ELi128ELNS_18Fp8KVCacheDataTypeE2ELb1ELi512EEEvPfS3_PT_PKS4_PKT0_SA_ifPKiSC_iPKfiiiSE_SE_iiiii,"ax",@progbits
	.sectioninfo	@"SHI_REGISTERS=32"
	.align	128
        .global         _ZN4vllm25paged_attention_v2_kernelI13__nv_bfloat16hLi112ELi16ELi128ELNS_18Fp8KVCacheDataTypeE2ELb1ELi512EEEvPfS3_PT_PKS4_PKT0_SA_ifPKiSC_iPKfiiiSE_SE_iiiii
        .type           _ZN4vllm25paged_attention_v2_kernelI13__nv_bfloat16hLi112ELi16ELi128ELNS_18Fp8KVCacheDataTypeE2ELb1ELi512EEEvPfS3_PT_PKS4_PKT0_SA_ifPKiSC_iPKfiiiSE_SE_iiiii,@function
        .size           _ZN4vllm25paged_attention_v2_kernelI13__nv_bfloat16hLi112ELi16ELi128ELNS_18Fp8KVCacheDataTypeE2ELb1ELi512EEEvPfS3_PT_PKS4_PKT0_SA_ifPKiSC_iPKfiiiSE_SE_iiiii,(.L_x_24692 - _ZN4vllm25paged_attention_v2_kernelI13__nv_bfloat16hLi112ELi16ELi128ELNS_18Fp8KVCacheDataTypeE2ELb1ELi512EEEvPfS3_PT_PKS4_PKT0_SA_ifPKiSC_iPKfiiiSE_SE_iiiii)
        .other          _ZN4vllm25paged_attention_v2_kernelI13__nv_bfloat16hLi112ELi16ELi128ELNS_18Fp8KVCacheDataTypeE2ELb1ELi512EEEvPfS3_PT_PKS4_PKT0_SA_ifPKiSC_iPKfiiiSE_SE_iiiii,@"STO_CUDA_ENTRY STV_DEFAULT"
_ZN4vllm25paged_attention_v2_kernelI13__nv_bfloat16hLi112ELi16ELi128ELNS_18Fp8KVCacheDataTypeE2ELb1ELi512EEEvPfS3_PT_PKS4_PKT0_SA_ifPKiSC_iPKfiiiSE_SE_iiiii:
.text._ZN4vllm25paged_attention_v2_kernelI13__nv_bfloat16hLi112ELi16ELi128ELNS_18Fp8KVCacheDataTypeE2ELb1ELi512EEEvPfS3_PT_PKS4_PKT0_SA_ifPKiSC_iPKfiiiSE_SE_iiiii:
        /* <DEDUP_REMOVED lines=26> */
[-C--:B------:R-:W-:Y:S01]  /*01a0*/  LEA.HI R2, R6, R6.reuse, RZ, 0x1 ;  /* 0x0000000606027211 */ /* 0x080fe200078f08ff */
        /* <DEDUP_REMOVED lines=12> */
[----:B------:R-:W-:Y:S01]  /*0270*/  IMNMX R3, R2, -0x32, !PT ;  /* 0xffffffce02037817 */ /* 0x000fe20007800200 */
[----:B------:R-:W-:Y:S01]  /*0280*/  IMAD R16, R4, c[0x0][0x1b8], RZ ;  /* 0x00006e0004107a24 */ /* 0x000fe200078e02ff */
[----:B------:R-:W-:Y:S01]  /*0290*/  BSSY B1, `(.L_x_1435) ;  /* 0x0000022000017945 */ /* 0x000fe20003800000 */
[----:B------:R-:W-:Y:S01]  /*02a0*/  IMAD.MOV.U32 R13, RZ, RZ, R2 ;  /* 0x000000ffff0d7224 */ /* 0x000fe200078e0002 */
[----:B------:R-:W-:-:S02]  /*02b0*/  IADD3 R3, -R2, 0x3f, R3 ;  /* 0x0000003f02037810 */ /* 0x000fc40007ffe103 */
[----:B------:R-:W-:Y:S02]  /*02c0*/  SHF.R.S32.HI R14, RZ, 0x1f, R16 ;  /* 0x0000001fff0e7819 */ /* 0x000fe40000011410 */
[C---:B------:R-:W-:Y:S02]  /*02d0*/  LEA.HI R9, R3.reuse, 0x1, RZ, 0x1a ;  /* 0x0000000103097811 */ /* 0x040fe400078fd0ff */
[----:B------:R-:W-:Y:S02]  /*02e0*/  ISETP.GE.U32.AND P0, PT, R3, 0xc0, PT ;  /* 0x000000c00300780c */ /* 0x000fe40003f06070 */
[----:B------:R-:W-:Y:S02]  /*02f0*/  LOP3.LUT P1, R9, R9, 0x3, RZ, 0xc0, !PT ;  /* 0x0000000309097812 */ /* 0x000fe4000782c0ff */
[----:B------:R-:W-:-:S11]  /*0300*/  SHF.R.S32.HI R3, RZ, 0x1f, R5 ;  /* 0x0000001fff037819 */ /* 0x000fd60000011405 */
[----:B------:R-:W-:Y:S05]  /*0310*/  @!P1 BRA `(.L_x_1436) ;  /* 0x0000019000009947 */ /* 0x000fea0003800000 */
[----:B------:R-:W-:-:S05]  /*0320*/  IMAD.SHL.U32 R11, R2, 0x8, RZ ;  /* 0x00000008020b7824 */ /* 0x000fca00078e00ff */
        /* <DEDUP_REMOVED lines=11> */
.L_x_1437:
        /* <DEDUP_REMOVED lines=13> */
.L_x_1436:
[----:B------:R-:W-:Y:S05]  /*04b0*/  BSYNC B1 ;  /* 0x0000000000017941 */ /* 0x000fea0003800000 */
.L_x_1435:
        /* <DEDUP_REMOVED lines=9> */
[----:B------:R-:W-:-:S03]  /*0550*/  IADD3 R3, R3, 0x400, RZ ;  /* 0x0000040003037810 */ /* 0x000fc60007ffe0ff */
.L_x_1438:
        /* <DEDUP_REMOVED lines=19> */
.L_x_1434:
[----:B------:R-:W-:Y:S05]  /*0690*/  BSYNC B0 ;  /* 0x0000000000007941 */ /* 0x000fea0003800000 */
.L_x_1433:
[----:B------:R-:W-:Y:S01]  /*06a0*/  IABS R13, c[0x0][0x1e4] ;  /* 0x00007900000d7a13 */ /* 0x000fe20000000000 */
[----:B------:R-:W-:Y:S01]  /*06b0*/  UIADD3 UR4, UR42, -0x1, URZ ;  /* 0xffffffff2a047890 */ /* 0x000fe2000fffe03f */
[----:B------:R-:W-:Y:S05]  /*06c0*/  BAR.SYNC.DEFER_BLOCKING 0x0 ;  /* 0x0000000000007b1d */ /* 0x000fea0000010000 */
[----:B------:R-:W-:Y:S01]  /*06d0*/  IMAD.U32 R10, RZ, RZ, UR4 ;  /* 0x00000004ff0a7e24 */ /* 0x000fe2000f8e00ff */
[----:B------:R-:W0:Y:S01]  /*06e0*/  I2F.RP R3, R13 ;  /* 0x0000000d00037306 */ /* 0x000e220000209400 */
[----:B------:R-:W-:-:S02]  /*06f0*/  ULDC UR5, c[0x0][0x1e4] ;  /* 0x0000790000057ab9 */ /* 0x000fc40000000800 */
[----:B------:R-:W-:Y:S01]  /*0700*/  ULOP3.LUT UR4, UR4, UR5, URZ, 0x3c, !UPT ;  /* 0x0000000504047292 */ /* 0x000fe2000f8e3c3f */
[----:B------:R-:W-:-:S05]  /*0710*/  IABS R10, R10 ;  /* 0x0000000a000a7213 */ /* 0x000fca0000000000 */
        /* <DEDUP_REMOVED lines=74> */
[----:B------:R-:W-:Y:S02]  /*0bc0*/  @!P2 IADD3 R11, -R11, RZ, RZ ;  /* 0x000000ff0b0ba210 */ /* 0x000fe40007ffe1ff */
[----:B------:R-:W-:-:S05]  /*0bd0*/  @!P1 LOP3.LUT R11, RZ, R3, RZ, 0x33, !PT ;  /* 0x00000003ff0b9212 */ /* 0x000fca00078e33ff */
[----:B------:R-:W-:-:S04]  /*0be0*/  IMAD R11, R10, c[0x0][0x190], R11 ;  /* 0x000064000a0b7a24 */ /* 0x000fc800078e020b */
[----:B------:R-:W-:Y:S01]  /*0bf0*/  IMAD R11, R11, UR4, RZ ;  /* 0x000000040b0b7c24 */ /* 0x000fe2000f8e02ff */
[----:B------:R-:W-:Y:S05]  /*0c00*/  BRA `(.L_x_1440) ;  /* 0x0000003000007947 */ /* 0x000fea0003800000 */
.L_x_1439:
[----:B------:R-:W-:-:S04]  /*0c10*/  IMAD.MOV.U32 R3, RZ, RZ, c[0x0][0xc] ;  /* 0x00000300ff037624 */ /* 0x000fc800078e00ff */
[----:B------:R-:W-:-:S04]  /*0c20*/  IMAD R3, R3, c[0x0][0x1d8], R0 ;  /* 0x0000760003037a24 */ /* 0x000fc800078e0200 */
[----:B------:R-:W-:-:S03]  /*0c30*/  IMAD R11, R3, c[0x0][0x1e8], RZ ;  /* 0x00007a00030b7a24 */ /* 0x000fc600078e02ff */
.L_x_1440:
[----:B------:R-:W-:Y:S01]  /*0c40*/  IMAD.U32 R10, RZ, RZ, UR41 ;  /* 0x00000029ff0a7e24 */ /* 0x000fe2000f8e00ff */
[----:B------:R-:W-:Y:S01]  /*0c50*/  BSSY B7, `(.L_x_1441) ;  /* 0x000003d000077945 */ /* 0x000fe20003800000 */
[----:B------:R-:W-:Y:S02]  /*0c60*/  IADD3 R11, R11, 0x1, RZ ;  /* 0x000000010b0b7810 */ /* 0x000fe40007ffe0ff */
[----:B------:R-:W-:-:S05]  /*0c70*/  IMAD R10, R10, 0x20, R7 ;  /* 0x000000200a0a7824 */ /* 0x000fca00078e0207 */
        /* <DEDUP_REMOVED lines=13> */
[----:B0-----:R-:W-:Y:S02]  /*0d50*/  IADD3 R3, R18, 0xffffffe, RZ ;  /* 0x0ffffffe12037810 */ /* 0x001fe40007ffe0ff */
[----:B------:R-:W-:-:S04]  /*0d60*/  MOV R18, R10 ;  /* 0x0000000a00127202 */ /* 0x000fc80000000f00 */
[----:B------:R-:W0:Y:S02]  /*0d70*/  F2I.FTZ.U32.TRUNC.NTZ R3, R3 ;  /* 0x0000000300037305 */ /* 0x000e24000021f000 */
[----:B0-----:R-:W-:-:S04]  /*0d80*/  IMAD.MOV R20, RZ, RZ, -R3 ;  /* 0x000000ffff147224 */ /* 0x001fc800078e0a03 */
[----:B------:R-:W-:-:S04]  /*0d90*/  IMAD R17, R20, R15, RZ ;  /* 0x0000000f14117224 */ /* 0x000fc800078e02ff */
[----:B------:R-:W-:Y:S01]  /*0da0*/  IMAD.HI.U32 R2, R3, R17, R2 ;  /* 0x0000001103027227 */ /* 0x000fe200078e0002 */
[----:B------:R-:W-:-:S03]  /*0db0*/  IADD3 R3, R9, -c[0x0][0x1dc], RZ ;  /* 0x8000770009037a10 */ /* 0x000fc60007ffe0ff */
[----:B------:R-:W-:Y:S02]  /*0dc0*/  IMAD.MOV.U32 R17, RZ, RZ, R19 ;  /* 0x000000ffff117224 */ /* 0x000fe400078e0013 */
.L_x_1444:
        /* <DEDUP_REMOVED lines=32> */
[----:B------:R-:W-:Y:S01]  /*0fd0*/  @!P0 IADD3 R19, R16, R19, RZ ;  /* 0x0000001310138210 */ /* 0x000fe20007ffe0ff */
[----:B------:R-:W-:-:S05]  /*0fe0*/  @!P0 IMAD.MOV.U32 R20, RZ, RZ, -0x800001 ;  /* 0xff7fffffff148424 */ /* 0x000fca00078e00ff */
[----:B------:R0:W-:Y:S01]  /*0ff0*/  @!P0 STS [R19.X4+0x100], R20 ;  /* 0x0001001413008388 */ /* 0x0001e20000004800 */
[----:B------:R-:W-:-:S13]  /*1000*/  ISETP.GE.AND P0, PT, R18, UR39, PT ;  /* 0x0000002712007c0c */ /* 0x000fda000bf06270 */
[----:B0-----:R-:W-:Y:S05]  /*1010*/  @!P0 BRA `(.L_x_1444) ;  /* 0xfffffdb000008947 */ /* 0x001fea000383ffff */
.L_x_1442:
[----:B------:R-:W-:Y:S05]  /*1020*/  BSYNC B7 ;  /* 0x0000000000077941 */ /* 0x000fea0003800000 */
.L_x_1441:
[----:B------:R-:W-:Y:S05]  /*1030*/  BRA.DIV ~URZ, `(.L_x_1445) ;  /* 0x000029d27f007947 */ /* 0x000fea000b800000 */
[----:B------:R-:W-:-:S05]  /*1040*/  IMAD.MOV.U32 R2, RZ, RZ, -0x800001 ;  /* 0xff7fffffff027424 */ /* 0x000fca00078e00ff */
.L_x_1479:
        /* <DEDUP_REMOVED lines=8> */
.L_x_1480:
        /* <DEDUP_REMOVED lines=33> */
[----:B------:R-:W-:Y:S02]  /*12e0*/  IMAD.MOV.U32 R12, RZ, RZ, RZ ;  /* 0x000000ffff0c7224 */ /* 0x000fe400078e00ff */
[----:B------:R-:W-:Y:S02]  /*12f0*/  IMAD.MOV.U32 R16, RZ, RZ, R6 ;  /* 0x000000ffff107224 */ /* 0x000fe400078e0006 */
.L_x_1451:
        /* <DEDUP_REMOVED lines=11> */
.L_x_1450:
[----:B------:R-:W-:Y:S05]  /*13b0*/  BSYNC B1 ;  /* 0x0000000000017941 */ /* 0x000fea0003800000 */
.L_x_1449:
        /* <DEDUP_REMOVED lines=11> */
.L_x_1454:
        /* <DEDUP_REMOVED lines=100> */
.L_x_1453:
[----:B------:R-:W-:Y:S05]  /*1ab0*/  BSYNC B1 ;  /* 0x0000000000017941 */ /* 0x000fea0003800000 */
.L_x_1452:
        /* <DEDUP_REMOVED lines=55> */
.L_x_1456:
[----:B------:R-:W-:Y:S05]  /*1e30*/  BSYNC B1 ;  /* 0x0000000000017941 */ /* 0x000fea0003800000 */
.L_x_1455:
        /* <DEDUP_REMOVED lines=26> */
.L_x_1448:
[----:B------:R-:W-:Y:S05]  /*1fe0*/  BSYNC B0 ;  /* 0x0000000000007941 */ /* 0x000fea0003800000 */
.L_x_1447:
        /* <DEDUP_REMOVED lines=43> */
.L_x_1461:
        /* <DEDUP_REMOVED lines=8> */
.L_x_1460:
[----:B------:R-:W-:Y:S05]  /*2320*/  BSYNC B1 ;  /* 0x0000000000017941 */ /* 0x000fea0003800000 */
.L_x_1459:
        /* <DEDUP_REMOVED lines=8> */
[----:B------:R-:W-:Y:S02]  /*23b0*/  MOV R16, UR40 ;  /* 0x0000002800107c02 */ /* 0x000fe40008000f00 */
[----:B------:R-:W-:Y:S02]  /*23c0*/  PLOP3.LUT P0, PT, PT, PT, PT, 0x8, 0x0 ;  /* 0x000000000000781c */ /* 0x000fe40003f0e170 */
[----:B------:R-:W-:Y:S02]  /*23d0*/  IADD3 R16, R16, -0x600, RZ ;  /* 0xfffffa0010107810 */ /* 0x000fe40007ffe0ff */
.L_x_1464:
        /* <DEDUP_REMOVED lines=52> */
.L_x_1463:
[----:B------:R-:W-:Y:S05]  /*2720*/  BSYNC B1 ;  /* 0x0000000000017941 */ /* 0x000fea0003800000 */
.L_x_1462:
        /* <DEDUP_REMOVED lines=31> */
.L_x_1466:
[----:B------:R-:W-:Y:S05]  /*2920*/  BSYNC B1 ;  /* 0x0000000000017941 */ /* 0x000fea0003800000 */
.L_x_1465:
        /* <DEDUP_REMOVED lines=14> */
.L_x_1458:
[----:B------:R-:W-:Y:S05]  /*2a10*/  BSYNC B0 ;  /* 0x0000000000007941 */ /* 0x000fea0003800000 */
.L_x_1457:
        /* <DEDUP_REMOVED lines=10> */
[----:B------:R-:W-:-:S03]  /*2ac0*/  SHF.R.S32.HI R12, RZ, 0x1f, R12 ;  /* 0x0000001fff0c7819 */ /* 0x000fc6000001140c */
[----:B------:R-:W-:Y:S01]  /*2ad0*/  IMAD.SHL.U32 R14, R0, 0x4, RZ ;  /* 0x00000004000e7824 */ /* 0x000fe200078e00ff */
[----:B------:R-:W-:-:S04]  /*2ae0*/  IADD3.X R15, R12, UR4, R15, P0, P2 ;  /* 0x000000040c0f7c10 */ /* 0x000fc800087e440f */
[----:B------:R-:W-:Y:S02]  /*2af0*/  SHF.L.U64.HI R0, R0, 0x2, R15 ;  /* 0x0000000200007819 */ /* 0x000fe4000001020f */
[C---:B------:R-:W-:Y:S02]  /*2b00*/  IADD3 R12, P0, R14.reuse, c[0x0][0x168], RZ ;  /* 0x00005a000e0c7a10 */ /* 0x040fe40007f1e0ff */
[----:B------:R-:W-:Y:S02]  /*2b10*/  IADD3 R14, P2, R14, c[0x0][0x160], RZ ;  /* 0x000058000e0e7a10 */ /* 0x000fe40007f5e0ff */
[C---:B------:R-:W-:Y:S02]  /*2b20*/  IADD3.X R13, R0.reuse, c[0x0][0x16c], RZ, P0, !PT ;  /* 0x00005b00000d7a10 */ /* 0x040fe400007fe4ff */
[----:B------:R-:W-:-:S03]  /*2b30*/  IADD3.X R15, R0, c[0x0][0x164], RZ, P2, !PT ;  /* 0x00005900000f7a10 */ /* 0x000fc600017fe4ff */
[----:B------:R0:W-:Y:S04]  /*2b40*/  STG.E [R12.64], R2 ;  /* 0x000000020c007986 */ /* 0x0001e8000c101924 */
[----:B------:R0:W-:Y:S02]  /*2b50*/  STG.E [R14.64], R3 ;  /* 0x000000030e007986 */ /* 0x0001e4000c101924 */
.L_x_1468:
[----:B------:R-:W-:Y:S05]  /*2b60*/  BSYNC B0 ;  /* 0x0000000000007941 */ /* 0x000fea0003800000 */
.L_x_1467:
        /* <DEDUP_REMOVED lines=24> */
.L_x_1472:
        /* <DEDUP_REMOVED lines=31> */
[----:B------:R-:W-:-:S13]  /*2ee0*/  ISETP.GE.AND P0, PT, R10, UR39, PT ;  /* 0x000000270a007c0c */ /* 0x000fda000bf06270 */
[----:B------:R-:W-:Y:S05]  /*2ef0*/  @!P0 BRA `(.L_x_1472) ;  /* 0xfffffdf000008947 */ /* 0x000fea000383ffff */
.L_x_1470:
[----:B------:R-:W-:Y:S05]  /*2f00*/  BSYNC B6 ;  /* 0x0000000000067941 */ /* 0x000fea0003800000 */
.L_x_1469:
[----:B------:R-:W-:Y:S05]  /*2f10*/  BRA.DIV ~URZ, `(.L_x_1473) ;  /* 0x00000cb27f007947 */ /* 0x000fea000b800000 */
[----:B------:R-:W-:-:S04]  /*2f20*/  IMAD.MOV.U32 R11, RZ, RZ, RZ ;  /* 0x000000ffff0b7224 */ /* 0x000fc800078e00ff */
.L_x_1481:
[----:B------:R-:W-:Y:S01]  /*2f30*/  FADD.FTZ R11, RZ, R11 ;  /* 0x0000000bff0b7221 */ /* 0x000fe20000010000 */
[----:B------:R-:W-:Y:S05]  /*2f40*/  BRA.DIV ~URZ, `(.L_x_1474) ;  /* 0x00000d027f007947 */ /* 0x000fea000b800000 */
[----:B------:R-:W-:Y:S01]  /*2f50*/  HFMA2.MMA R20, -RZ, RZ, 0, 0 ;  /* 0x00000000ff147435 */ /* 0x000fe200000001ff */
[----:B0-----:R-:W-:Y:S01]  /*2f60*/  CS2R R16, SRZ ;  /* 0x0000000000107805 */ /* 0x001fe2000001ff00 */
[----:B------:R-:W-:Y:S01]  /*2f70*/  CS2R R14, SRZ ;  /* 0x00000000000e7805 */ /* 0x000fe2000001ff00 */
[----:B------:R-:W-:-:S04]  /*2f80*/  IMAD.MOV.U32 R0, RZ, RZ, RZ ;  /* 0x000000ffff007224 */ /* 0x000fc800078e00ff */
.L_x_1482:
[----:B------:R-:W-:Y:S01]  /*2f90*/  WARPSYNC 0xffffffff ;  /* 0xffffffff00007948 */ /* 0x000fe20003800000 */
[----:B------:R-:W-:Y:S01]  /*2fa0*/  BAR.SYNC.DEFER_BLOCKING 0x0 ;  /* 0x0000000000007b1d */ /* 0x000fe20000010000 */
[----:B------:R-:W-:Y:S01]  /*2fb0*/  LOP3.LUT R2, R8, 0x1, RZ, 0xc0, !PT ;  /* 0x0000000108027812 */ /* 0x000fe200078ec0ff */
[----:B------:R-:W-:Y:S01]  /*2fc0*/  FADD.FTZ R20, RZ, R20 ;  /* 0x00000014ff147221 */ /* 0x000fe20000010000 */
[----:B------:R-:W-:Y:S02]  /*2fd0*/  LOP3.LUT R3, R6, 0xffffffc0, RZ, 0xc0, !PT ;  /* 0xffffffc006037812 */ /* 0x000fe400078ec0ff */
[----:B------:R-:W-:Y:S01]  /*2fe0*/  ISETP.NE.AND P0, PT, R2, RZ, PT ;  /* 0x000000ff0200720c */ /* 0x000fe20003f05270 */
[----:B------:R-:W-:Y:S01]  /*2ff0*/  BSSY B0, `(.L_x_1475) ;  /* 0x0000022000007945 */ /* 0x000fe20003800000 */
[----:B------:R-:W-:-:S02]  /*3000*/  LEA.HI R2, R8, R8, RZ, 0x1 ;  /* 0x0000000808027211 */ /* 0x000fc400078f08ff */
[----:B------:R-:W-:Y:S02]  /*3010*/  ISETP.NE.OR P5, PT, R3, 0x40, P0 ;  /* 0x000000400300780c */ /* 0x000fe400007a5670 */
[C---:B------:R-:W-:Y:S02]  /*3020*/  ISETP.GT.OR P1, PT, R6.reuse, 0x3f, P0 ;  /* 0x0000003f0600780c */ /* 0x040fe40000724670 */
[----:B------:R-:W-:Y:S02]  /*3030*/  SHF.R.S32.HI R2, RZ, 0x1, R2 ;  /* 0x00000001ff027819 */ /* 0x000fe40000011402 */
[C---:B------:R-:W-:Y:S02]  /*3040*/  IADD3 R8, R6.reuse, 0x1f, RZ ;  /* 0x0000001f06087810 */ /* 0x040fe40007ffe0ff */
[----:B------:R-:W-:Y:S01]  /*3050*/  LOP3.LUT R3, R6, 0xffffffe0, RZ, 0xc0, !PT ;  /* 0xffffffe006037812 */ /* 0x000fe200078ec0ff */
[----:B------:R-:W-:Y:S01]  /*3060*/  IMAD R7, R7, 0x70, R2 ;  /* 0x0000007007077824 */ /* 0x000fe200078e0202 */
[----:B------:R-:W-:-:S02]  /*3070*/  ISETP.GT.U32.AND P3, PT, R8, 0x3e, PT ;  /* 0x0000003e0800780c */ /* 0x000fc40003f64070 */
[----:B------:R-:W-:Y:S02]  /*3080*/  ISETP.GT.OR P2, PT, R6, 0x1f, P0 ;  /* 0x0000001f0600780c */ /* 0x000fe40000744670 */
[----:B------:R-:W-:Y:S01]  /*3090*/  ISETP.NE.OR P4, PT, R3, 0x20, P0 ;  /* 0x000000200300780c */ /* 0x000fe20000785670 */
        /* <DEDUP_REMOVED lines=23> */
.L_x_1476:
[----:B0-----:R-:W-:Y:S05]  /*3210*/  BSYNC B0 ;  /* 0x0000000000007941 */ /* 0x001fea0003800000 */
.L_x_1475:
        /* <DEDUP_REMOVED lines=25> */
.L_x_1478:
[----:B0-----:R-:W-:Y:S05]  /*33b0*/  BSYNC B0 ;  /* 0x0000000000007941 */ /* 0x001fea0003800000 */
.L_x_1477:
[----:B------:R-:W-:Y:S06]  /*33c0*/  BAR.SYNC.DEFER_BLOCKING 0x0 ;  /* 0x0000000000007b1d */ /* 0x000fec0000010000 */
[----:B------:R-:W-:Y:S05]  /*33d0*/  @P3 EXIT ;  /* 0x000000000000394d */ /* 0x000fea0003800000 */
[----:B------:R-:W-:Y:S01]  /*33e0*/  IMAD R4, R4, c[0x0][0xc], RZ ;  /* 0x0000030004047a24 */ /* 0x000fe200078e02ff */
[----:B------:R-:W-:-:S03]  /*33f0*/  UIMAD UR4, UR41, 0x70, URZ ;  /* 0x00000070290478a4 */ /* 0x000fc6000f8e023f */
[----:B------:R-:W-:Y:S01]  /*3400*/  IMAD R3, R4, c[0x0][0x14], RZ ;  /* 0x0000050004037a24 */ /* 0x000fe200078e02ff */
[----:B------:R-:W-:Y:S01]  /*3410*/  USHF.R.S32.HI UR5, URZ, 0x1f, UR4 ;  /* 0x0000001f3f057899 */ /* 0x000fe20008011404 */
[----:B------:R-:W-:Y:S02]  /*3420*/  IMAD R4, R5, c[0x0][0x14], RZ ;  /* 0x0000050005047a24 */ /* 0x000fe400078e02ff */
[----:B------:R-:W-:-:S03]  /*3430*/  IMAD R3, R3, 0x70, RZ ;  /* 0x0000007003037824 */ /* 0x000fc600078e02ff */
[--C-:B------:R-:W-:Y:S02]  /*3440*/  SHF.R.S32.HI R6, RZ, 0x1f, R4.reuse ;  /* 0x0000001fff067819 */ /* 0x100fe40000011404 */
[----:B------:R-:W-:Y:S02]  /*3450*/  IADD3 R21, P1, P2, R3, UR4, R4 ;  /* 0x0000000403157c10 */ /* 0x000fe4000fa3e004 */
[----:B------:R-:W-:-:S04]  /*3460*/  SHF.R.S32.HI R3, RZ, 0x1f, R3 ;  /* 0x0000001fff037819 */ /* 0x000fc80000011403 */
[----:B------:R-:W-:Y:S01]  /*3470*/  IADD3.X R23, R3, UR5, R6, P1, P2 ;  /* 0x0000000503177c10 */ /* 0x000fe20008fe4406 */
[----:B------:R-:W-:Y:S06]  /*3480*/  @P0 EXIT ;  /* 0x000000000000094d */ /* 0x000fec0003800000 */
[C---:B------:R-:W-:Y:S02]  /*3490*/  IADD3 R3, P0, R2.reuse, R21, RZ ;  /* 0x0000001502037210 */ /* 0x040fe40007f1e0ff */
[C---:B------:R-:W-:Y:S02]  /*34a0*/  IADD3 R12, R2.reuse, 0x10, RZ ;  /* 0x00000010020c7810 */ /* 0x040fe40007ffe0ff */
[C---:B------:R-:W-:Y:S02]  /*34b0*/  IADD3 R18, R2.reuse, 0x20, RZ ;  /* 0x0000002002127810 */ /* 0x040fe40007ffe0ff */
[C---:B------:R-:W-:Y:S02]  /*34c0*/  LEA.HI.X.SX32 R10, R2.reuse, R23, 0x1, P0 ;  /* 0x00000017020a7211 */ /* 0x040fe400000f0eff */
[----:B------:R-:W-:Y:S02]  /*34d0*/  IADD3 R28, R2, 0x30, RZ ;  /* 0x00000030021c7810 */ /* 0x000fe40007ffe0ff */
[----:B------:R-:W-:-:S02]  /*34e0*/  IADD3 R5, P0, R12, R21, RZ ;  /* 0x000000150c057210 */ /* 0x000fc40007f1e0ff */
[----:B------:R-:W-:Y:S02]  /*34f0*/  IADD3 R22, R2, 0x40, RZ ;  /* 0x0000004002167810 */ /* 0x000fe40007ffe0ff */
[-C--:B------:R-:W-:Y:S02]  /*3500*/  IADD3 R7, P1, R18, R21.reuse, RZ ;  /* 0x0000001512077210 */ /* 0x080fe40007f3e0ff */
[C---:B------:R-:W-:Y:S02]  /*3510*/  IADD3 R24, R2.reuse, 0x50, RZ ;  /* 0x0000005002187810 */ /* 0x040fe40007ffe0ff */
[----:B------:R-:W-:Y:S02]  /*3520*/  IADD3 R26, R2, 0x60, RZ ;  /* 0x00000060021a7810 */ /* 0x000fe40007ffe0ff */
[----:B------:R-:W-:Y:S02]  /*3530*/  IADD3 R9, P2, R28, R21, RZ ;  /* 0x000000151c097210 */ /* 0x000fe40007f5e0ff */
[----:B------:R-:W-:-:S02]  /*3540*/  LEA.HI.X.SX32 R12, R12, R23, 0x1, P0 ;  /* 0x000000170c0c7211 */ /* 0x000fc400000f0eff */
[----:B------:R-:W-:Y:S02]  /*3550*/  LEA R2, P0, R3, c[0x0][0x170], 0x1 ;  /* 0x00005c0003027a11 */ /* 0x000fe400078008ff */
[----:B------:R-:W-:Y:S02]  /*3560*/  IADD3 R13, P3, R22, R21, RZ ;  /* 0x00000015160d7210 */ /* 0x000fe40007f7e0ff */
[----:B------:R-:W-:Y:S02]  /*3570*/  LEA.HI.X.SX32 R18, R18, R23, 0x1, P1 ;  /* 0x0000001712127211 */ /* 0x000fe400008f0eff */
[----:B------:R-:W-:Y:S02]  /*3580*/  LEA R4, P1, R5, c[0x0][0x170], 0x1 ;  /* 0x00005c0005047a11 */ /* 0x000fe400078208ff */
[----:B------:R-:W-:Y:S02]  /*3590*/  F2FP.BF16.PACK_AB R16, R16, R11 ;  /* 0x0000000b1010723e */ /* 0x000fe400000010ff */
[----:B------:R-:W-:-:S02]  /*35a0*/  LEA.HI.X.SX32 R28, R28, R23, 0x1, P2 ;  /* 0x000000171c1c7211 */ /* 0x000fc400010f0eff */
[-C--:B------:R-:W-:Y:S02]  /*35b0*/  IADD3 R19, P4, R24, R21.reuse, RZ ;  /* 0x0000001518137210 */ /* 0x080fe40007f9e0ff */
[----:B------:R-:W-:Y:S02]  /*35c0*/  LEA R6, P2, R7, c[0x0][0x170], 0x1 ;  /* 0x00005c0007067a11 */ /* 0x000fe400078408ff */
[----:B------:R-:W-:Y:S02]  /*35d0*/  LEA.HI.X R3, R3, c[0x0][0x174], R10, 0x1, P0 ;  /* 0x00005d0003037a11 */ /* 0x000fe400000f0c0a */
[----:B------:R-:W-:Y:S02]  /*35e0*/  IADD3 R21, P5, R26, R21, RZ ;  /* 0x000000151a157210 */ /* 0x000fe40007fbe0ff */
[----:B------:R-:W-:Y:S01]  /*35f0*/  LEA.HI.X.SX32 R22, R22, R23, 0x1, P3 ;  /* 0x0000001716167211 */ /* 0x000fe200018f0eff */
[----:B------:R0:W-:Y:S01]  /*3600*/  STG.E.U16 [R2.64], R16 ;  /* 0x0000001002007986 */ /* 0x0001e2000c101524 */
[----:B------:R-:W-:-:S02]  /*3610*/  F2FP.BF16.PACK_AB R14, R17, R14 ;  /* 0x0000000e110e723e */ /* 0x000fc400000010ff */
[----:B------:R-:W-:Y:S02]  /*3620*/  LEA R8, P3, R9, c[0x0][0x170], 0x1 ;  /* 0x00005c0009087a11 */ /* 0x000fe400078608ff */
[----:B------:R-:W-:Y:S02]  /*3630*/  LEA.HI.X R5, R5, c[0x0][0x174], R12, 0x1, P1 ;  /* 0x00005d0005057a11 */ /* 0x000fe400008f0c0c */
[----:B------:R-:W-:Y:S02]  /*3640*/  PRMT R17, R16, 0x7632, R17 ;  /* 0x0000763210117816 */ /* 0x000fe40000000011 */
[----:B------:R-:W-:Y:S02]  /*3650*/  LEA R10, P0, R13, c[0x0][0x170], 0x1 ;  /* 0x00005c000d0a7a11 */ /* 0x000fe400078008ff */
[----:B------:R-:W-:Y:S01]  /*3660*/  LEA.HI.X.SX32 R24, R24, R23, 0x1, P4 ;  /* 0x0000001718187211 */ /* 0x000fe200020f0eff */
[----:B------:R1:W-:Y:S01]  /*3670*/  STG.E.U16 [R4.64], R17 ;  /* 0x0000001104007986 */ /* 0x0003e2000c101524 */
[----:B------:R-:W-:-:S02]  /*3680*/  LEA.HI.X R7, R7, c[0x0][0x174], R18, 0x1, P2 ;  /* 0x00005d0007077a11 */ /* 0x000fc400010f0c12 */
[----:B------:R-:W-:Y:S02]  /*3690*/  LEA R12, P1, R19, c[0x0][0x170], 0x1 ;  /* 0x00005c00130c7a11 */ /* 0x000fe400078208ff */
[----:B------:R-:W-:Y:S01]  /*36a0*/  F2FP.BF16.PACK_AB R0, R15, R0 ;  /* 0x000000000f00723e */ /* 0x000fe200000010ff */
[----:B------:R-:W-:Y:S01]  /*36b0*/  STG.E.U16 [R6.64], R14 ;  /* 0x0000000e06007986 */ /* 0x000fe2000c101524 */
[----:B------:R-:W-:Y:S02]  /*36c0*/  LEA.HI.X.SX32 R26, R26, R23, 0x1, P5 ;  /* 0x000000171a1a7211 */ /* 0x000fe400028f0eff */
[----:B------:R-:W-:Y:S02]  /*36d0*/  LEA R18, P2, R21, c[0x0][0x170], 0x1 ;  /* 0x00005c0015127a11 */ /* 0x000fe400078408ff */
[----:B------:R-:W-:Y:S02]  /*36e0*/  LEA.HI.X R9, R9, c[0x0][0x174], R28, 0x1, P3 ;  /* 0x00005d0009097a11 */ /* 0x000fe400018f0c1c */
[----:B0-----:R-:W-:-:S02]  /*36f0*/  PRMT R3, R14, 0x7632, R3 ;  /* 0x000076320e037816 */ /* 0x001fc40000000003 */
[----:B------:R-:W-:Y:S02]  /*3700*/  LEA.HI.X R11, R13, c[0x0][0x174], R22, 0x1, P0 ;  /* 0x00005d000d0b7a11 */ /* 0x000fe400000f0c16 */
[----:B------:R-:W-:Y:S01]  /*3710*/  LEA.HI.X R13, R19, c[0x0][0x174], R24, 0x1, P1 ;  /* 0x00005d00130d7a11 */ /* 0x000fe200008f0c18 */
[----:B------:R-:W-:Y:S01]  /*3720*/  STG.E.U16 [R8.64], R3 ;  /* 0x0000000308007986 */ /* 0x000fe2000c101524 */
[----:B-1----:R-:W-:Y:S02]  /*3730*/  PRMT R5, R0, 0x7632, R5 ;  /* 0x0000763200057816 */ /* 0x002fe40000000005 */
[----:B------:R-:W-:Y:S01]  /*3740*/  LEA.HI.X R19, R21, c[0x0][0x174], R26, 0x1, P2 ;  /* 0x00005d0015137a11 */ /* 0x000fe200010f0c1a */
[----:B------:R-:W-:Y:S01]  /*3750*/  STG.E.U16 [R10.64], R0 ;  /* 0x000000000a007986 */ /* 0x000fe2000c101524 */
[----:B------:R-:W-:-:S03]  /*3760*/  F2FP.BF16.PACK_AB R20, RZ, R20 ;  /* 0x00000014ff14723e */ /* 0x000fc600000010ff */
[----:B------:R-:W-:Y:S04]  /*3770*/  STG.E.U16 [R12.64], R5 ;  /* 0x000000050c007986 */ /* 0x000fe8000c101524 */
[----:B------:R-:W-:Y:S01]  /*3780*/  STG.E.U16 [R18.64], R20 ;  /* 0x0000001412007986 */ /* 0x000fe2000c101524 */
[----:B------:R-:W-:Y:S05]  /*3790*/  EXIT ;  /* 0x000000000000794d */ /* 0x000fea0003800000 */
.L_x_1443:
[----:B------:R-:W-:Y:S01]  /*37a0*/  MOV R2, 0x0 ;  /* 0x0000000000027802 */ /* 0x000fe20000000f00 */
[----:B------:R-:W-:Y:S01]  /*37b0*/  IMAD.MOV.U32 R4, RZ, RZ, c[0x4][0x178] ;  /* 0x01005e00ff047624 */ /* 0x000fe200078e00ff */
[----:B------:R-:W-:Y:S01]  /*37c0*/  MOV R10, c[0x4][0x90] ;  /* 0x01002400000a7a02 */ /* 0x000fe20000000f00 */
[----:B------:R-:W-:Y:S02]  /*37d0*/  IMAD.MOV.U32 R5, RZ, RZ, c[0x4][0x17c] ;  /* 0x01005f00ff057624 */ /* 0x000fe400078e00ff */
[----:B------:R-:W-:Y:S01]  /*37e0*/  IMAD.MOV.U32 R6, RZ, RZ, c[0x4][0x180] ;  /* 0x01006000ff067624 */ /* 0x000fe200078e00ff */
[----:B------:R-:W0:Y:S01]  /*37f0*/  LDC.64 R2, c[0x4][R2] ;  /* 0x0100000002027b82 */ /* 0x000e220000000a00 */
[----:B------:R-:W-:-:S02]  /*3800*/  IMAD.MOV.U32 R7, RZ, RZ, c[0x4][0x184] ;  /* 0x01006100ff077624 */ /* 0x000fc400078e00ff */
[----:B------:R-:W-:Y:S02]  /*3810*/  IMAD.MOV.U32 R8, RZ, RZ, 0x219 ;  /* 0x00000219ff087424 */ /* 0x000fe400078e00ff */
[----:B------:R-:W-:Y:S02]  /*3820*/  IMAD.MOV.U32 R11, RZ, RZ, c[0x4][0x94] ;  /* 0x01002500ff0b7624 */ /* 0x000fe400078e00ff */
[----:B------:R-:W-:Y:S02]  /*3830*/  IMAD.MOV.U32 R12, RZ, RZ, 0x1 ;  /* 0x00000001ff0c7424 */ /* 0x000fe400078e00ff */
        /* <DEDUP_REMOVED lines=9> */
.L_x_1471:
[----:B------:R-:W-:Y:S01]  /*38d0*/  MOV R2, 0x0 ;  /* 0x0000000000027802 */ /* 0x000fe20000000f00 */
[----:B------:R-:W-:Y:S01]  /*38e0*/  HFMA2.MMA R13, -RZ, RZ, 0, 0 ;  /* 0x00000000ff0d7435 */ /* 0x000fe200000001ff */
[----:B------:R-:W-:Y:S01]  /*38f0*/  IMAD.MOV.U32 R4, RZ, RZ, c[0x4][0x178] ;  /* 0x01005e00ff047624 */ /* 0x000fe200078e00ff */
[----:B------:R-:W-:Y:S01]  /*3900*/  MOV R6, c[0x4][0x180] ;  /* 0x0100600000067a02 */ /* 0x000fe20000000f00 */
[----:B------:R-:W-:Y:S02]  /*3910*/  IMAD.MOV.U32 R5, RZ, RZ, c[0x4][0x17c] ;  /* 0x01005f00ff057624 */ /* 0x000fe400078e00ff */
[----:B------:R-:W0:Y:S01]  /*3920*/  LDC.64 R2, c[0x4][R2] ;  /* 0x0100000002027b82 */ /* 0x000e220000000a00 */
[----:B------:R-:W-:Y:S02]  /*3930*/  IMAD.MOV.U32 R7, RZ, RZ, c[0x4][0x184] ;  /* 0x01006100ff077624 */ /* 0x000fe400078e00ff */
[----:B------:R-:W-:Y:S02]  /*3940*/  IMAD.MOV.U32 R8, RZ, RZ, 0x219 ;  /* 0x00000219ff087424 */ /* 0x000fe400078e00ff */
[----:B------:R-:W-:-:S02]  /*3950*/  IMAD.MOV.U32 R10, RZ, RZ, c[0x4][0x88] ;  /* 0x01002200ff0a7624 */ /* 0x000fc400078e00ff */
[----:B------:R-:W-:Y:S02]  /*3960*/  IMAD.MOV.U32 R11, RZ, RZ, c[0x4][0x8c] ;  /* 0x01002300ff0b7624 */ /* 0x000fe400078e00ff */
[----:B------:R-:W-:Y:S02]  /*3970*/  IMAD.MOV.U32 R12, RZ, RZ, 0x1 ;  /* 0x00000001ff0c7424 */ /* 0x000fe400078e00ff */
        /* <DEDUP_REMOVED lines=9> */
.L_x_1445:
[----:B------:R-:W-:Y:S01]  /*3a10*/  IMAD.MOV.U32 R12, RZ, RZ, -0x800001 ;  /* 0xff7fffffff0c7424 */ /* 0x000fe200078e00ff */
[----:B------:R-:W-:Y:S01]  /*3a20*/  MOV R2, 0x3a70 ;  /* 0x00003a7000027802 */ /* 0x000fe20000000f00 */
[----:B------:R-:W-:Y:S02]  /*3a30*/  IMAD.MOV.U32 R19, RZ, RZ, 0x10 ;  /* 0x00000010ff137424 */ /* 0x000fe400078e00ff */
[----:B------:R-:W-:Y:S02]  /*3a40*/  IMAD.MOV.U32 R20, RZ, RZ, 0x1f ;  /* 0x0000001fff147424 */ /* 0x000fe400078e00ff */
[----:B------:R-:W-:Y:S02]  /*3a50*/  IMAD.MOV.U32 R21, RZ, RZ, -0x1 ;  /* 0xffffffffff157424 */ /* 0x000fe400078e00ff */
[----:B------:R-:W-:Y:S05]  /*3a60*/  CALL.REL.NOINC `($__internal_31_$__cuda_sm70_shflsync_bfly_p) ;  /* 0x0000048000007944 */ /* 0x000fea0003c00000 */
[----:B-1----:R-:W-:Y:S01]  /*3a70*/  IMAD.MOV.U32 R2, RZ, RZ, R20 ;  /* 0x000000ffff027224 */ /* 0x002fe200078e0014 */
[----:B0-----:R-:W-:Y:S05]  /*3a80*/  BRA `(.L_x_1479) ;  /* 0xffffd5c000007947 */ /* 0x001fea000383ffff */
.L_x_1446:
[----:B------:R-:W-:Y:S01]  /*3a90*/  MOV R12, R15 ;  /* 0x0000000f000c7202 */ /* 0x000fe20000000f00 */
[----:B------:R-:W-:Y:S01]  /*3aa0*/  IMAD.MOV.U32 R19, RZ, RZ, 0x8 ;  /* 0x00000008ff137424 */ /* 0x000fe200078e00ff */
[----:B------:R-:W-:Y:S01]  /*3ab0*/  MOV R2, 0x3af0 ;  /* 0x00003af000027802 */ /* 0x000fe20000000f00 */
[----:B------:R-:W-:-:S02]  /*3ac0*/  IMAD.MOV.U32 R20, RZ, RZ, 0x1f ;  /* 0x0000001fff147424 */ /* 0x000fc400078e00ff */
[----:B------:R-:W-:Y:S02]  /*3ad0*/  IMAD.MOV.U32 R21, RZ, RZ, -0x1 ;  /* 0xffffffffff157424 */ /* 0x000fe400078e00ff */
[----:B------:R-:W-:Y:S05]  /*3ae0*/  CALL.REL.NOINC `($__internal_31_$__cuda_sm70_shflsync_bfly_p) ;  /* 0x0000040000007944 */ /* 0x000fea0003c00000 */
[----:B01----:R-:W-:Y:S01]  /*3af0*/  FMNMX.FTZ R12, R15, R20, !PT ;  /* 0x000000140f0c7209 */ /* 0x003fe20007810000 */
[----:B------:R-:W-:Y:S01]  /*3b00*/  IMAD.MOV.U32 R19, RZ, RZ, 0x4 ;  /* 0x00000004ff137424 */ /* 0x000fe200078e00ff */
[----:B------:R-:W-:Y:S01]  /*3b10*/  MOV R21, 0xffffffff ;  /* 0xffffffff00157802 */ /* 0x000fe20000000f00 */
[----:B------:R-:W-:Y:S01]  /*3b20*/  IMAD.MOV.U32 R20, RZ, RZ, 0x1f ;  /* 0x0000001fff147424 */ /* 0x000fe200078e00ff */
[----:B------:R-:W-:Y:S02]  /*3b30*/  MOV R2, 0x3b50 ;  /* 0x00003b5000027802 */ /* 0x000fe40000000f00 */
[----:B------:R-:W-:Y:S05]  /*3b40*/  CALL.REL.NOINC `($__internal_31_$__cuda_sm70_shflsync_bfly_p) ;  /* 0x000003a000007944 */ /* 0x000fea0003c00000 */
[----:B01----:R-:W-:Y:S01]  /*3b50*/  FMNMX.FTZ R12, R12, R20, !PT ;  /* 0x000000140c0c7209 */ /* 0x003fe20007810000 */
[----:B------:R-:W-:Y:S01]  /*3b60*/  IMAD.MOV.U32 R19, RZ, RZ, 0x2 ;  /* 0x00000002ff137424 */ /* 0x000fe200078e00ff */
[----:B------:R-:W-:Y:S01]  /*3b70*/  MOV R2, 0x3bb0 ;  /* 0x00003bb000027802 */ /* 0x000fe20000000f00 */
[----:B------:R-:W-:Y:S02]  /*3b80*/  IMAD.MOV.U32 R20, RZ, RZ, 0x1f ;  /* 0x0000001fff147424 */ /* 0x000fe400078e00ff */
[----:B------:R-:W-:Y:S02]  /*3b90*/  IMAD.MOV.U32 R21, RZ, RZ, -0x1 ;  /* 0xffffffffff157424 */ /* 0x000fe400078e00ff */
[----:B------:R-:W-:Y:S05]  /*3ba0*/  CALL.REL.NOINC `($__internal_31_$__cuda_sm70_shflsync_bfly_p) ;  /* 0x0000034000007944 */ /* 0x000fea0003c00000 */
[----:B-1----:R-:W-:Y:S01]  /*3bb0*/  IMAD.MOV.U32 R3, RZ, RZ, R20 ;  /* 0x000000ffff037224 */ /* 0x002fe200078e0014 */
[----:B0-----:R-:W-:Y:S05]  /*3bc0*/  BRA `(.L_x_1480) ;  /* 0xffffd50000007947 */ /* 0x001fea000383ffff */
.L_x_1473:
[----:B0-----:R-:W-:Y:S01]  /*3bd0*/  HFMA2.MMA R19, -RZ, RZ, 0, 5.9604644775390625e-08 ;  /* 0x00000001ff137435 */ /* 0x001fe200000001ff */
[----:B------:R-:W-:Y:S01]  /*3be0*/  IMAD.MOV.U32 R12, RZ, RZ, RZ ;  /* 0x000000ffff0c7224 */ /* 0x000fe200078e00ff */
[----:B------:R-:W-:Y:S01]  /*3bf0*/  MOV R2, 0x3c30 ;  /* 0x00003c3000027802 */ /* 0x000fe20000000f00 */
[----:B------:R-:W-:-:S02]  /*3c00*/  IMAD.MOV.U32 R20, RZ, RZ, 0x1f ;  /* 0x0000001fff147424 */ /* 0x000fc400078e00ff */
[----:B------:R-:W-:Y:S02]  /*3c10*/  IMAD.MOV.U32 R21, RZ, RZ, -0x1 ;  /* 0xffffffffff157424 */ /* 0x000fe400078e00ff */
[----:B------:R-:W-:Y:S05]  /*3c20*/  CALL.REL.NOINC `($__internal_31_$__cuda_sm70_shflsync_bfly_p) ;  /* 0x000002c000007944 */ /* 0x000fea0003c00000 */
[----:B-1----:R-:W-:Y:S01]  /*3c30*/  IMAD.MOV.U32 R11, RZ, RZ, R20 ;  /* 0x000000ffff0b7224 */ /* 0x002fe200078e0014 */
[----:B0-----:R-:W-:Y:S05]  /*3c40*/  BRA `(.L_x_1481) ;  /* 0xfffff2e000007947 */ /* 0x001fea000383ffff */
.L_x_1474:
[----:B0-----:R-:W-:Y:S01]  /*3c50*/  IMAD.MOV.U32 R12, RZ, RZ, RZ ;  /* 0x000000ffff0c7224 */ /* 0x001fe200078e00ff */
[----:B------:R-:W-:Y:S01]  /*3c60*/  MOV R20, 0x1f ;  /* 0x0000001f00147802 */ /* 0x000fe20000000f00 */
[----:B------:R-:W-:Y:S01]  /*3c70*/  IMAD.MOV.U32 R19, RZ, RZ, 0x1 ;  /* 0x00000001ff137424 */ /* 0x000fe200078e00ff */
[----:B------:R-:W-:Y:S01]  /*3c80*/  MOV R2, 0x3cb0 ;  /* 0x00003cb000027802 */ /* 0x000fe20000000f00 */
[----:B------:R-:W-:Y:S02]  /*3c90*/  IMAD.MOV.U32 R21, RZ, RZ, -0x1 ;  /* 0xffffffffff157424 */ /* 0x000fe400078e00ff */
[----:B------:R-:W-:Y:S05]  /*3ca0*/  CALL.REL.NOINC `($__internal_31_$__cuda_sm70_shflsync_bfly_p) ;  /* 0x0000024000007944 */ /* 0x000fea0003c00000 */
[----:B-1----:R-:W-:Y:S01]  /*3cb0*/  FADD.FTZ R16, RZ, R20 ;  /* 0x00000014ff107221 */ /* 0x002fe20000010000 */
[----:B------:R-:W-:Y:S01]  /*3cc0*/  MOV R2, 0x3d20 ;  /* 0x00003d2000027802 */ /* 0x000fe20000000f00 */
[----:B0-----:R-:W-:Y:S02]  /*3cd0*/  IMAD.MOV.U32 R12, RZ, RZ, RZ ;  /* 0x000000ffff0c7224 */ /* 0x001fe400078e00ff */
[----:B------:R-:W-:Y:S02]  /*3ce0*/  IMAD.MOV.U32 R19, RZ, RZ, 0x1 ;  /* 0x00000001ff137424 */ /* 0x000fe400078e00ff */
[----:B------:R-:W-:-:S02]  /*3cf0*/  IMAD.MOV.U32 R20, RZ, RZ, 0x1f ;  /* 0x0000001fff147424 */ /* 0x000fc400078e00ff */
[----:B------:R-:W-:Y:S02]  /*3d00*/  IMAD.MOV.U32 R21, RZ, RZ, -0x1 ;  /* 0xffffffffff157424 */ /* 0x000fe400078e00ff */
[----:B------:R-:W-:Y:S05]  /*3d10*/  CALL.REL.NOINC `($__internal_31_$__cuda_sm70_shflsync_bfly_p) ;  /* 0x000001d000007944 */ /* 0x000fea0003c00000 */
[----:B0-----:R-:W-:Y:S01]  /*3d20*/  HFMA2.MMA R12, -RZ, RZ, 0, 0 ;  /* 0x00000000ff0c7435 */ /* 0x001fe200000001ff */
[----:B-1----:R-:W-:Y:S01]  /*3d30*/  FADD.FTZ R14, RZ, R20 ;  /* 0x00000014ff0e7221 */ /* 0x002fe20000010000 */
[----:B------:R-:W-:Y:S01]  /*3d40*/  MOV R2, 0x3d90 ;  /* 0x00003d9000027802 */ /* 0x000fe20000000f00 */
[----:B------:R-:W-:Y:S02]  /*3d50*/  IMAD.MOV.U32 R19, RZ, RZ, 0x1 ;  /* 0x00000001ff137424 */ /* 0x000fe400078e00ff */
[----:B------:R-:W-:Y:S02]  /*3d60*/  IMAD.MOV.U32 R20, RZ, RZ, 0x1f ;  /* 0x0000001fff147424 */ /* 0x000fe400078e00ff */
[----:B------:R-:W-:Y:S02]  /*3d70*/  IMAD.MOV.U32 R21, RZ, RZ, -0x1 ;  /* 0xffffffffff157424 */ /* 0x000fe400078e00ff */
[----:B------:R-:W-:Y:S05]  /*3d80*/  CALL.REL.NOINC `($__internal_31_$__cuda_sm70_shflsync_bfly_p) ;  /* 0x0000016000007944 */ /* 0x000fea0003c00000 */
[----:B-1----:R-:W-:Y:S01]  /*3d90*/  FADD.FTZ R17, RZ, R20 ;  /* 0x00000014ff117221 */ /* 0x002fe20000010000 */
[----:B------:R-:W-:Y:S01]  /*3da0*/  MOV R20, 0x1f ;  /* 0x0000001f00147802 */ /* 0x000fe20000000f00 */
[----:B0-----:R-:W-:Y:S01]  /*3db0*/  IMAD.MOV.U32 R12, RZ, RZ, RZ ;  /* 0x000000ffff0c7224 */ /* 0x001fe200078e00ff */
[----:B------:R-:W-:Y:S01]  /*3dc0*/  MOV R2, 0x3e00 ;  /* 0x00003e0000027802 */ /* 0x000fe20000000f00 */
[----:B------:R-:W-:-:S02]  /*3dd0*/  IMAD.MOV.U32 R19, RZ, RZ, 0x1 ;  /* 0x00000001ff137424 */ /* 0x000fc400078e00ff */
[----:B------:R-:W-:Y:S02]  /*3de0*/  IMAD.MOV.U32 R21, RZ, RZ, -0x1 ;  /* 0xffffffffff157424 */ /* 0x000fe400078e00ff */
[----:B------:R-:W-:Y:S05]  /*3df0*/  CALL.REL.NOINC `($__internal_31_$__cuda_sm70_shflsync_bfly_p) ;  /* 0x000000f000007944 */ /* 0x000fea0003c00000 */
[----:B-1----:R-:W-:Y:S01]  /*3e00*/  FADD.FTZ R0, RZ, R20 ;  /* 0x00000014ff007221 */ /* 0x002fe20000010000 */
[----:B------:R-:W-:Y:S01]  /*3e10*/  MOV R2, 0x3e70 ;  /* 0x00003e7000027802 */ /* 0x000fe20000000f00 */
[----:B0-----:R-:W-:Y:S02]  /*3e20*/  IMAD.MOV.U32 R12, RZ, RZ, RZ ;  /* 0x000000ffff0c7224 */ /* 0x001fe400078e00ff */
[----:B------:R-:W-:Y:S02]  /*3e30*/  IMAD.MOV.U32 R19, RZ, RZ, 0x1 ;  /* 0x00000001ff137424 */ /* 0x000fe400078e00ff */
[----:B------:R-:W-:Y:S02]  /*3e40*/  IMAD.MOV.U32 R20, RZ, RZ, 0x1f ;  /* 0x0000001fff147424 */ /* 0x000fe400078e00ff */
[----:B------:R-:W-:Y:S02]  /*3e50*/  IMAD.MOV.U32 R21, RZ, RZ, -0x1 ;  /* 0xffffffffff157424 */ /* 0x000fe400078e00ff */
[----:B------:R-:W-:Y:S05]  /*3e60*/  CALL.REL.NOINC `($__internal_31_$__cuda_sm70_shflsync_bfly_p) ;  /* 0x0000008000007944 */ /* 0x000fea0003c00000 */
[----:B0-----:R-:W-:Y:S01]  /*3e70*/  HFMA2.MMA R12, -RZ, RZ, 0, 0 ;  /* 0x00000000ff0c7435 */ /* 0x001fe200000001ff */
[----:B-1----:R-:W-:Y:S01]  /*3e80*/  FADD.FTZ R15, RZ, R20 ;  /* 0x00000014ff0f7221 */ /* 0x002fe20000010000 */
[----:B------:R-:W-:Y:S01]  /*3e90*/  MOV R2, 0x3ee0 ;  /* 0x00003ee000027802 */ /* 0x000fe20000000f00 */
[----:B------:R-:W-:-:S02]  /*3ea0*/  IMAD.MOV.U32 R19, RZ, RZ, 0x1 ;  /* 0x00000001ff137424 */ /* 0x000fc400078e00ff */
[----:B------:R-:W-:Y:S02]  /*3eb0*/  IMAD.MOV.U32 R20, RZ, RZ, 0x1f ;  /* 0x0000001fff147424 */ /* 0x000fe400078e00ff */
[----:B------:R-:W-:Y:S02]  /*3ec0*/  IMAD.MOV.U32 R21, RZ, RZ, -0x1 ;  /* 0xffffffffff157424 */ /* 0x000fe400078e00ff */
[----:B------:R-:W-:Y:S05]  /*3ed0*/  CALL.REL.NOINC `($__internal_31_$__cuda_sm70_shflsync_bfly_p) ;  /* 0x0000001000007944 */ /* 0x000fea0003c00000 */
[----:B01----:R-:W-:Y:S05]  /*3ee0*/  BRA `(.L_x_1482) ;  /* 0xfffff0a000007947 */ /* 0x003fea000383ffff */
        .weak           $__internal_31_$__cuda_sm70_shflsync_bfly_p
        .type           $__internal_31_$__cuda_sm70_shflsync_bfly_p,@function
        .size           $__internal_31_$__cuda_sm70_shflsync_bfly_p,(.L_x_24692 - $__internal_31_$__cuda_sm70_shflsync_bfly_p)
$__internal_31_$__cuda_sm70_shflsync_bfly_p:
[----:B------:R-:W-:Y:S01]  /*3ef0*/  IMAD.MOV.U32 R3, RZ, RZ, 0x0 ;  /* 0x00000000ff037424 */ /* 0x000fe200078e00ff */
[----:B------:R-:W-:Y:S04]  /*3f00*/  WARPSYNC R21 ;  /* 0x0000001500007348 */ /* 0x000fe80003800000 */
[----:B------:R0:W1:Y:S01]  /*3f10*/  SHFL.BFLY PT, R20, R12, R19, R20 ;  /* 0x0c0000130c147389 */ /* 0x00006200000e0014 */
[----:B------:R-:W-:Y:S05]  /*3f20*/  RET.REL.NODEC R2 `(_ZN4vllm25paged_attention_v2_kernelI13__nv_bfloat16hLi112ELi16ELi128ELNS_18Fp8KVCacheDataTypeE2ELb1ELi512EEEvPfS3_PT_PKS4_PKT0_SA_ifPKiSC_iPKfiiiSE_SE_iiiii) ;  /* 0xffffc0d002007950 */ /* 0x000fea0003c3ffff */
.L_x_1483:
        /* <DEDUP_REMOVED lines=13> */
.L_x_24692:


//--------------------- .text._ZN4vllm25paged_attention_v2_kernelI13__nv_bfloat16hLi96ELi16ELi128ELNS_18Fp8KVCacheDataTypeE2ELb1ELi512EEEvPfS3_PT_PKS4_PKT0_SA_ifPKiSC_iPKfiiiSE_SE_iiiii --------------------------
	.section	.text._ZN4vllm25paged_attention_v2_kernelI13__nv_bfloat16hLi96ELi16ELi128ELNS_18Fp8KVCacheDataTypeE2ELb1ELi512EEEvPfS3_PT_PKS4_PKT0_SA_ifPKiSC_iPKfiiiSE_SE_iiiii,"ax",@progbits
	.sectioninfo	@"SHI_REGISTERS=32"
	.align	128
        .global         _ZN4vllm25paged_attention_v2_kernelI13__nv_bfloat16hLi96ELi16ELi128ELNS_18Fp8KVCacheDataTypeE2ELb1ELi512EEEvPfS3_PT_PKS4_PKT0_SA_ifPKiSC_iPKfiiiSE_SE_iiiii
        .type           _ZN4vllm25paged_attention_v2_kernelI13__nv_bfloat16hLi96ELi16ELi128ELNS_18Fp8KVCacheDataTypeE2ELb1ELi512EEEvPfS3_PT_PKS4_PKT0_SA_ifPKiSC_iPKfiiiSE_SE_iiiii,@function
        .size           _ZN4vllm25paged_attention_v2_kernelI13__nv_bfloat16hLi96ELi16ELi128ELNS_18Fp8KVCacheDataTypeE2ELb1ELi512EEEvPfS3_PT_PKS4_PKT0_SA_ifPKiSC_iPKfiiiSE_SE_iiiii,(.L_x_24693 - _ZN4vllm25paged_attention_v2_kernelI13__nv_bfloat16hLi96ELi16ELi128ELNS_18Fp8KVCacheDataTypeE2ELb1ELi512EEEvPfS3_PT_PKS4_PKT0_SA_ifPKiSC_iPKfiiiSE_SE_iiiii)
        .other          _ZN4vllm25paged_attention_v2_kernelI13__nv_bfloat16hLi96ELi16ELi128ELNS_18Fp8KVCacheDataTypeE2ELb1ELi512EEEvPfS3_PT_PKS4_PKT0_SA_ifPKiSC_iPKfiiiSE_SE_iiiii,@"STO_CUDA_ENTRY STV_DEFAULT"
_ZN4vllm25paged_attention_v2_kernelI13__nv_bfloat16hLi96ELi16ELi128ELNS_18Fp8KVCacheDataTypeE2ELb1ELi512EEEvPfS3_PT_PKS4_PKT0_SA_ifPKiSC_iPKfiiiSE_SE_iiiii:
.text._ZN4vllm25paged_attention_v2_kernelI13__nv_bfloat16hLi96ELi16ELi128ELNS_18Fp8KVCacheDataTypeE2ELb1ELi512EEEvPfS3_PT_PKS4_PKT0_SA_ifPKiSC_iPKfiiiSE_SE_iiiii:
        /* <DEDUP_REMOVED lines=50> */
[----:B------:R-:W-:Y:S02]  /*0320*/  IMAD.SHL.U32 R9, R10, 0x8, RZ ;  /* 0x000000080a097824 */ /* 0x000fe400078e00ff */
[----:B------:R-:W-:-:S03]  /*0330*/  IMAD.MOV.U32 R15, RZ, RZ, R10 ;  /* 0x000000ffff0f7224 */ /* 0x000fc600078e000a */
[C---:B------:R-:W-:Y:S01]  /*0340*/  LEA R13, R12.reuse, R9, 0x2 ;  /* 0x000000090c0d7211 */ /* 0x040fe200078e10ff */
[----:B------:R-:W-:-:S03]  /*0350*/  IMAD R9, R12, 0x60, R9 ;  /* 0x000000600c097824 */ /* 0x000fc600078e0209 */
[----:B------:R-:W-:Y:S02]  /*0360*/  IADD3 R21, P1, P2, R11, R13, R4 ;  /* 0x0000000d0b157210 */ /* 0x000fe40007a3e004 */
[----:B------:R-:W-:Y:S02]  /*0370*/  SHF.R.S32.HI R13, RZ, 0x1f, R13 ;  /* 0x0000001fff0d7819 */ /* 0x000fe4000001140d */
[C---:B------:R-:W-:Y:S02]  /*0380*/  LEA R18, P3, R21.reuse, c[0x0][0x178], 0x1 ;  /* 0x00005e0015127a11 */ /* 0x040fe400078608ff */
[----:B------:R-:W-:Y:S01]  /*0390*/  IADD3.X R16, R14, R13, R7, P1, P2 ;  /* 0x0000000d0e107210 */ /* 0x000fe20000fe4407 */
[----:B------:R-:W-:Y:S01]  /*03a0*/  IMAD.MOV.U32 R13, RZ, RZ, R8 ;  /* 0x000000ffff0d7224 */ /* 0x000fe200078e0008 */
[----:B------:R-:W-:Y:S02]  /*03b0*/  IADD3 R18, P1, R18, 0x4, RZ ;  /* 0x0000000412127810 */ /* 0x000fe40007f3e0ff */
[----:B------:R-:W-:-:S02]  /*03c0*/  LEA.HI.X R21, R21, c[0x0][0x17c], R16, 0x1, P3 ;  /* 0x00005f0015157a11 */ /* 0x000fc400018f0c10 */
[----:B------:R-:W-:-:S03]  /*03d0*/  IADD3 R16, R9, 0x4, RZ ;  /* 0x0000000409107810 */ /* 0x000fc60007ffe0ff */
[----:B------:R-:W-:Y:S02]  /*03e0*/  IMAD.X R21, RZ, RZ, R21, P1 ;  /* 0x000000ffff157224 */ /* 0x000fe400008e0615 */
.L_x_1488:
        /* <DEDUP_REMOVED lines=13> */
.L_x_1487:
[----:B------:R-:W-:Y:S05]  /*04c0*/  BSYNC B1 ;  /* 0x0000000000017941 */ /* 0x000fea0003800000 */
.L_x_1486:
        /* <DEDUP_REMOVED lines=9> */
[----:B------:R-:W-:-:S03]  /*0560*/  IADD3 R7, R7, 0x400, RZ ;  /* 0x0000040007077810 */ /* 0x000fc60007ffe0ff */
.L_x_1489:
        /* <DEDUP_REMOVED lines=19> */
.L_x_1485:
[----:B------:R-:W-:Y:S05]  /*06a0*/  BSYNC B0 ;  /* 0x0000000000007941 */ /* 0x000fea0003800000 */
.L_x_1484:
        /* <DEDUP_REMOVED lines=16> */
[----:B------:R-:W-:-:S05]  /*07b0*/  IMAD.HI.U32 R7, R14, R8, RZ ;  /* 0x000000080e077227 */ /* 0x000fca00078e00ff */
[----:B------:R-:W-:-:S05]  /*07c0*/  IADD3 R9, -R7, RZ, RZ ;  /* 0x000000ff07097210 */ /* 0x000fca0007ffe1ff */
        /* <DEDUP_REMOVED lines=69> */
.L_x_1490:
[----:B------:R-:W-:-:S04]  /*0c20*/  IMAD.MOV.U32 R8, RZ, RZ, c[0x0][0xc] ;  /* 0x00000300ff087624 */ /* 0x000fc800078e00ff */
[----:B------:R-:W-:-:S04]  /*0c30*/  IMAD R8, R8, c[0x0][0x1d8], R3 ;  /* 0x0000760008087a24 */ /* 0x000fc800078e0203 */
[----:B------:R-:W-:-:S03]  /*0c40*/  IMAD R9, R8, c[0x0][0x1e8], RZ ;  /* 0x00007a0008097a24 */ /* 0x000fc600078e02ff */
.L_x_1491:
[----:B------:R-:W-:Y:S01]  /*0c50*/  MOV R8, UR41 ;  /* 0x0000002900087c02 */ /* 0x000fe20008000f00 */
[----:B------:R-:W-:Y:S01]  /*0c60*/  BSSY B7, `(.L_x_1492) ;  /* 0x000003d000077945 */ /* 0x000fe20003800000 */
[----:B------:R-:W-:-:S03]  /*0c70*/  IADD3 R9, R9, 0x1, RZ ;  /* 0x0000000109097810 */ /* 0x000fc60007ffe0ff */
        /* <DEDUP_REMOVED lines=22> */
.L_x_1495:
[----:B------:R-:W-:-:S04]  /*0de0*/  SHF.L.U32 R19, R18, 0x4, RZ ;  /* 0x0000000412137819 */ /* 0x000fc800000006ff */
        /* <DEDUP_REMOVED lines=36> */
.L_x_1493:
[----:B------:R-:W-:Y:S05]  /*1030*/  BSYNC B7 ;  /* 0x0000000000077941 */ /* 0x000fea0003800000 */
.L_x_1492:
[----:B------:R-:W-:Y:S05]  /*1040*/  BRA.DIV ~URZ, `(.L_x_1496) ;  /* 0x000028e27f007947 */ /* 0x000fea000b800000 */
[----:B------:R-:W-:-:S04]  /*1050*/  MOV R10, 0xff7fffff ;  /* 0xff7fffff000a7802 */ /* 0x000fc80000000f00 */
.L_x_1530:
        /* <DEDUP_REMOVED lines=8> */
.L_x_1531:
        /* <DEDUP_REMOVED lines=35> */
.L_x_1502:
        /* <DEDUP_REMOVED lines=11> */
.L_x_1501:
[----:B------:R-:W-:Y:S05]  /*13c0*/  BSYNC B1 ;  /* 0x0000000000017941 */ /* 0x000fea0003800000 */
.L_x_1500:
        /* <DEDUP_REMOVED lines=11> */
.L_x_1505:
        /* <DEDUP_REMOVED lines=100> */
.L_x_1504:
[----:B------:R-:W-:Y:S05]  /*1ac0*/  BSYNC B1 ;  /* 0x0000000000017941 */ /* 0x000fea0003800000 */
.L_x_1503:
        /* <DEDUP_REMOVED lines=55> */
.L_x_1507:
[----:B------:R-:W-:Y:S05]  /*1e40*/  BSYNC B1 ;  /* 0x0000000000017941 */ /* 0x000fea0003800000 */
.L_x_1506:
        /* <DEDUP_REMOVED lines=26> */
.L_x_1499:
[----:B------:R-:W-:Y:S05]  /*1ff0*/  BSYNC B0 ;  /* 0x0000000000007941 */ /* 0x000fea0003800000 */
.L_x_1498:
        /* <DEDUP_REMOVED lines=43> */
.L_x_1512:
        /* <DEDUP_REMOVED lines=8> */
.L_x_1511:
[----:B------:R-:W-:Y:S05]  /*2330*/  BSYNC B1 ;  /* 0x0000000000017941 */ /* 0x000fea0003800000 */
.L_x_1510:
        /* <DEDUP_REMOVED lines=11> */
.L_x_1515:
        /* <DEDUP_REMOVED lines=52> */
.L_x_1514:
[----:B------:R-:W-:Y:S05]  /*2730*/  BSYNC B1 ;  /* 0x0000000000017941 */ /* 0x000fea0003800000 */
.L_x_1513:
        /* <DEDUP_REMOVED lines=31> */
.L_x_1517:
[----:B------:R-:W-:Y:S05]  /*2930*/  BSYNC B1 ;  /* 0x0000000000017941 */ /* 0x000fea0003800000 */
.L_x_1516:
        /* <DEDUP_REMOVED lines=14> */
.L_x_1509:
[----:B------:R-:W-:Y:S05]  /*2a20*/  BSYNC B0 ;  /* 0x0000000000007941 */ /* 0x000fea0003800000 */
.L_x_1508:
        /* <DEDUP_REMOVED lines=20> */
.L_x_1519:
[----:B------:R-:W-:Y:S05]  /*2b70*/  BSYNC B0 ;  /* 0x0000000000007941 */ /* 0x000fea0003800000 */
.L_x_1518:
        /* <DEDUP_REMOVED lines=22> */
[----:B------:R-:W-:-:S03]  /*2ce0*/  IADD3 R18, R7, -c[0x0][0x1dc], RZ ;  /* 0x8000770007127a10 */ /* 0x000fc60007ffe0ff */
[----:B------:R-:W-:-:S04]  /*2cf0*/  IMAD.HI.U32 R14, R15, R17, R14 ;  /* 0x000000110f0e7227 */ /* 0x000fc800078e000e */
.L_x_1523:
        /* <DEDUP_REMOVED lines=32> */
.L_x_1521:
[----:B------:R-:W-:Y:S05]  /*2f00*/  BSYNC B6 ;  /* 0x0000000000067941 */ /* 0x000fea0003800000 */
.L_x_1520:
[----:B------:R-:W-:Y:S05]  /*2f10*/  BRA.DIV ~URZ, `(.L_x_1524) ;  /* 0x00000bf27f007947 */ /* 0x000fea000b800000 */
[----:B------:R-:W-:-:S04]  /*2f20*/  IMAD.MOV.U32 R16, RZ, RZ, RZ ;  /* 0x000000ffff107224 */ /* 0x000fc800078e00ff */
.L_x_1532:
[----:B------:R-:W-:Y:S01]  /*2f30*/  FADD.FTZ R16, RZ, R16 ;  /* 0x00000010ff107221 */ /* 0x000fe20000010000 */
[----:B------:R-:W-:Y:S05]  /*2f40*/  BRA.DIV ~URZ, `(.L_x_1525) ;  /* 0x00000c427f007947 */ /* 0x000fea000b800000 */
[----:B------:R-:W-:Y:S01]  /*2f50*/  IMAD.MOV.U32 R9, RZ, RZ, RZ ;  /* 0x000000ffff097224 */ /* 0x000fe200078e00ff */
[----:B0-----:R-:W-:Y:S01]  /*2f60*/  CS2R R12, SRZ ;  /* 0x00000000000c7805 */ /* 0x001fe2000001ff00 */
[----:B------:R-:W-:-:S03]  /*2f70*/  CS2R R14, SRZ ;  /* 0x00000000000e7805 */ /* 0x000fc6000001ff00 */
.L_x_1533:
        /* <DEDUP_REMOVED lines=12> */
[----:B------:R-:W-:Y:S01]  /*3040*/  ISETP.GT.OR P2, PT, R2, 0x1f, P0 ;  /* 0x0000001f0200780c */ /* 0x000fe20000744670 */
[----:B------:R-:W-:Y:S01]  /*3050*/  IMAD R5, R5, 0x60, R6 ;  /* 0x0000006005057824 */ /* 0x000fe200078e0206 */
[----:B------:R-:W-:-:S02]  /*3060*/  ISETP.GT.U32.AND P3, PT, R3, 0x3e, PT ;  /* 0x0000003e0300780c */ /* 0x000fc40003f64070 */
        /* <DEDUP_REMOVED lines=22> */
.L_x_1527:
[----:B0-----:R-:W-:Y:S05]  /*31d0*/  BSYNC B0 ;  /* 0x0000000000007941 */ /* 0x001fea0003800000 */
.L_x_1526:
        /* <DEDUP_REMOVED lines=22> */
.L_x_1529:
[----:B0-----:R-:W-:Y:S05]  /*3340*/  BSYNC B0 ;  /* 0x0000000000007941 */ /* 0x001fea0003800000 */
.L_x_1528:
        /* <DEDUP_REMOVED lines=15> */
[C---:B------:R-:W-:Y:S02]  /*3440*/  IADD3 R4, R6.reuse, 0x10, RZ ;  /* 0x0000001006047810 */ /* 0x040fe40007ffe0ff */
[----:B------:R-:W-:Y:S02]  /*3450*/  LEA.HI.X.SX32 R3, R6, R5, 0x1, P0 ;  /* 0x0000000506037211 */ /* 0x000fe400000f0eff */
[----:B------:R-:W-:Y:S02]  /*3460*/  LEA R2, P0, R0, c[0x0][0x170], 0x1 ;  /* 0x00005c0000027a11 */ /* 0x000fe400078008ff */
[----:B------:R-:W-:-:S02]  /*3470*/  IADD3 R10, R6, 0x30, RZ ;  /* 0x00000030060a7810 */ /* 0x000fc40007ffe0ff */
[----:B------:R-:W-:Y:S02]  /*3480*/  IADD3 R18, R6, 0x40, RZ ;  /* 0x0000004006127810 */ /* 0x000fe40007ffe0ff */
[-C--:B------:R-:W-:Y:S02]  /*3490*/  IADD3 R7, P3, R8, R17.reuse, RZ ;  /* 0x0000001108077210 */ /* 0x080fe40007f7e0ff */
[----:B------:R-:W-:Y:S02]  /*34a0*/  IADD3 R20, R6, 0x50, RZ ;  /* 0x0000005006147810 */ /* 0x000fe40007ffe0ff */
[-C--:B------:R-:W-:Y:S02]  /*34b0*/  IADD3 R21, P2, R4, R17.reuse, RZ ;  /* 0x0000001104157210 */ /* 0x080fe40007f5e0ff */
[----:B------:R-:W-:Y:S02]  /*34c0*/  LEA.HI.X R3, R0, c[0x0][0x174], R3, 0x1, P0 ;  /* 0x00005d0000037a11 */ /* 0x000fe400000f0c03 */
[----:B------:R-:W-:-:S02]  /*34d0*/  IADD3 R0, P4, R10, R17, RZ ;  /* 0x000000110a007210 */ /* 0x000fc40007f9e0ff */
[----:B------:R-:W-:Y:S02]  /*34e0*/  IADD3 R11, P0, R18, R17, RZ ;  /* 0x00000011120b7210 */ /* 0x000fe40007f1e0ff */
[----:B------:R-:W-:Y:S02]  /*34f0*/  LEA.HI.X.SX32 R8, R8, R5, 0x1, P3 ;  /* 0x0000000508087211 */ /* 0x000fe400018f0eff */
[----:B------:R-:W-:Y:S02]  /*3500*/  IADD3 R17, P1, R20, R17, RZ ;  /* 0x0000001114117210 */ /* 0x000fe40007f3e0ff */
[----:B------:R-:W-:Y:S02]  /*3510*/  LEA.HI.X.SX32 R22, R4, R5, 0x1, P2 ;  /* 0x0000000504167211 */ /* 0x000fe400010f0eff */
[----:B------:R-:W-:Y:S02]  /*3520*/  LEA R6, P3, R7, c[0x0][0x170], 0x1 ;  /* 0x00005c0007067a11 */ /* 0x000fe400078608ff */
[----:B------:R-:W-:-:S02]  /*3530*/  LEA R4, P2, R21, c[0x0][0x170], 0x1 ;  /* 0x00005c0015047a11 */ /* 0x000fc400078408ff */
[-C--:B------:R-:W-:Y:S02]  /*3540*/  LEA.HI.X.SX32 R19, R10, R5.reuse, 0x1, P4 ;  /* 0x000000050a137211 */ /* 0x080fe400020f0eff */
[-C--:B------:R-:W-:Y:S02]  /*3550*/  LEA.HI.X.SX32 R18, R18, R5.reuse, 0x1, P0 ;  /* 0x0000000512127211 */ /* 0x080fe400000f0eff */
[----:B------:R-:W-:Y:S02]  /*3560*/  LEA.HI.X.SX32 R20, R20, R5, 0x1, P1 ;  /* 0x0000000514147211 */ /* 0x000fe400008f0eff */
[----:B------:R-:W-:Y:S02]  /*3570*/  LEA.HI.X R7, R7, c[0x0][0x174], R8, 0x1, P3 ;  /* 0x00005d0007077a11 */ /* 0x000fe400018f0c08 */
[----:B------:R-:W-:Y:S02]  /*3580*/  LEA.HI.X R5, R21, c[0x0][0x174], R22, 0x1, P2 ;  /* 0x00005d0015057a11 */ /* 0x000fe400010f0c16 */
[----:B------:R-:W-:-:S02]  /*3590*/  LEA R8, P0, R0, c[0x0][0x170], 0x1 ;  /* 0x00005c0000087a11 */ /* 0x000fc400078008ff */
[----:B------:R-:W-:Y:S02]  /*35a0*/  F2FP.BF16.PACK_AB R21, R9, R16 ;  /* 0x000000100915723e */ /* 0x000fe400000010ff */
[----:B------:R-:W-:Y:S02]  /*35b0*/  LEA.HI.X R9, R0, c[0x0][0x174], R19, 0x1, P0 ;  /* 0x00005d0000097a11 */ /* 0x000fe400000f0c13 */
[----:B------:R-:W-:Y:S01]  /*35c0*/  F2FP.BF16.PACK_AB R13, R14, R13 ;  /* 0x0000000d0e0d723e */ /* 0x000fe200000010ff */
[----:B------:R0:W-:Y:S01]  /*35d0*/  STG.E.U16 [R2.64], R21 ;  /* 0x0000001502007986 */ /* 0x0001e2000c101524 */
[----:B------:R-:W-:Y:S02]  /*35e0*/  PRMT R0, R21, 0x7632, R0 ;  /* 0x0000763215007816 */ /* 0x000fe40000000000 */
[----:B------:R-:W-:Y:S02]  /*35f0*/  LEA R10, P1, R11, c[0x0][0x170], 0x1 ;  /* 0x00005c000b0a7a11 */ /* 0x000fe400078208ff */
[----:B------:R-:W-:Y:S01]  /*3600*/  LEA R16, P2, R17, c[0x0][0x170], 0x1 ;  /* 0x00005c0011107a11 */ /* 0x000fe200078408ff */
[----:B------:R1:W-:Y:S01]  /*3610*/  STG.E.U16 [R4.64], R0 ;  /* 0x0000000004007986 */ /* 0x0003e2000c101524 */
[----:B------:R-:W-:-:S02]  /*3620*/  F2FP.BF16.PACK_AB R12, R15, R12 ;  /* 0x0000000c0f0c723e */ /* 0x000fc400000010ff */
[----:B------:R-:W-:Y:S01]  /*3630*/  LEA.HI.X R11, R11, c[0x0][0x174], R18, 0x1, P1 ;  /* 0x00005d000b0b7a11 */ /* 0x000fe200008f0c12 */
[----:B------:R-:W-:Y:S01]  /*3640*/  STG.E.U16 [R6.64], R13 ;  /* 0x0000000d06007986 */ /* 0x000fe2000c101524 */
[----:B------:R-:W-:Y:S02]  /*3650*/  LEA.HI.X R17, R17, c[0x0][0x174], R20, 0x1, P2 ;  /* 0x00005d0011117a11 */ /* 0x000fe400010f0c14 */
[----:B0-----:R-:W-:Y:S02]  /*3660*/  PRMT R3, R13, 0x7632, R3 ;  /* 0x000076320d037816 */ /* 0x001fe40000000003 */
[----:B-1----:R-:W-:-:S03]  /*3670*/  PRMT R5, R12, 0x7632, R5 ;  /* 0x000076320c057816 */ /* 0x002fc60000000005 */
[----:B------:R-:W-:Y:S04]  /*3680*/  STG.E.U16 [R8.64], R3 ;  /* 0x0000000308007986 */ /* 0x000fe8000c101524 */
[----:B------:R-:W-:Y:S04]  /*3690*/  STG.E.U16 [R10.64], R12 ;  /* 0x0000000c0a007986 */ /* 0x000fe8000c101524 */
[----:B------:R-:W-:Y:S01]  /*36a0*/  STG.E.U16 [R16.64], R5 ;  /* 0x0000000510007986 */ /* 0x000fe2000c101524 */
[----:B------:R-:W-:Y:S05]  /*36b0*/  EXIT ;  /* 0x000000000000794d */ /* 0x000fea0003800000 */
.L_x_1494:
        /* <DEDUP_REMOVED lines=19> */
.L_x_1522:
[----:B------:R-:W-:Y:S01]  /*37f0*/  MOV R2, 0x0 ;  /* 0x0000000000027802 */ /* 0x000fe20000000f00 */
[----:B------:R-:W-:Y:S01]  /*3800*/  IMAD.MOV.U32 R5, RZ, RZ, c[0x4][0x17c] ;  /* 0x01005f00ff057624 */ /* 0x000fe200078e00ff */
[----:B------:R-:W-:Y:S01]  /*3810*/  MOV R4, c[0x4][0x178] ;  /* 0x01005e0000047a02 */ /* 0x000fe20000000f00 */
[----:B------:R-:W-:Y:S01]  /*3820*/  IMAD.MOV.U32 R6, RZ, RZ, c[0x4][0x180] ;  /* 0x01006000ff067624 */ /* 0x000fe200078e00ff */
[----:B------:R-:W-:Y:S01]  /*3830*/  MOV R11, c[0x4][0x8c] ;  /* 0x01002300000b7a02 */ /* 0x000fe20000000f00 */
[----:B------:R-:W-:Y:S01]  /*3840*/  IMAD.MOV.U32 R7, RZ, RZ, c[0x4][0x184] ;  /* 0x01006100ff077624 */ /* 0x000fe200078e00ff */
[----:B------:R-:W0:Y:S01]  /*3850*/  LDC.64 R2, c[0x4][R2] ;  /* 0x0100000002027b82 */ /* 0x000e220000000a00 */
[----:B------:R-:W-:Y:S02]  /*3860*/  IMAD.MOV.U32 R8, RZ, RZ, 0x219 ;  /* 0x00000219ff087424 */ /* 0x000fe400078e00ff */
        /* <DEDUP_REMOVED lines=12> */
.L_x_1496:
[----:B------:R-:W-:Y:S01]  /*3930*/  IMAD.MOV.U32 R15, RZ, RZ, -0x800001 ;  /* 0xff7fffffff0f7424 */ /* 0x000fe200078e00ff */
[----:B------:R-:W-:Y:S01]  /*3940*/  MOV R20, 0xffffffff ;  /* 0xffffffff00147802 */ /* 0x000fe20000000f00 */
[----:B------:R-:W-:Y:S01]  /*3950*/  IMAD.MOV.U32 R18, RZ, RZ, 0x10 ;  /* 0x00000010ff127424 */ /* 0x000fe200078e00ff */
[----:B------:R-:W-:Y:S01]  /*3960*/  MOV R10, 0x3990 ;  /* 0x00003990000a7802 */ /* 0x000fe20000000f00 */
[----:B------:R-:W-:Y:S02]  /*3970*/  IMAD.MOV.U32 R17, RZ, RZ, 0x1f ;  /* 0x0000001fff117424 */ /* 0x000fe400078e00ff */
[----:B------:R-:W-:Y:S05]  /*3980*/  CALL.REL.NOINC `($__internal_32_$__cuda_sm70_shflsync_bfly_p) ;  /* 0x0000043000007944 */ /* 0x000fea0003c00000 */
[----:B-1----:R-:W-:Y:S01]  /*3990*/  IMAD.MOV.U32 R10, RZ, RZ, R15 ;  /* 0x000000ffff0a7224 */ /* 0x002fe200078e000f */
[----:B0-----:R-:W-:Y:S05]  /*39a0*/  BRA `(.L_x_1530) ;  /* 0xffffd6b000007947 */ /* 0x001fea000383ffff */
.L_x_1497:
[----:B------:R-:W-:Y:S01]  /*39b0*/  IMAD.MOV.U32 R15, RZ, RZ, R14 ;  /* 0x000000ffff0f7224 */ /* 0x000fe200078e000e */
[----:B------:R-:W-:Y:S01]  /*39c0*/  MOV R10, 0x3a10 ;  /* 0x00003a10000a7802 */ /* 0x000fe20000000f00 */
[----:B------:R-:W-:Y:S02]  /*39d0*/  IMAD.MOV.U32 R18, RZ, RZ, 0x8 ;  /* 0x00000008ff127424 */ /* 0x000fe400078e00ff */
[----:B------:R-:W-:Y:S02]  /*39e0*/  IMAD.MOV.U32 R17, RZ, RZ, 0x1f ;  /* 0x0000001fff117424 */ /* 0x000fe400078e00ff */
[----:B------:R-:W-:-:S02]  /*39f0*/  IMAD.MOV.U32 R20, RZ, RZ, -0x1 ;  /* 0xffffffffff147424 */ /* 0x000fc400078e00ff */
[----:B------:R-:W-:Y:S05]  /*3a00*/  CALL.REL.NOINC `($__internal_32_$__cuda_sm70_shflsync_bfly_p) ;  /* 0x000003b000007944 */ /* 0x000fea0003c00000 */
[----:B-1----:R-:W-:Y:S01]  /*3a10*/  FMNMX.FTZ R12, R14, R15, !PT ;  /* 0x0000000f0e0c7209 */ /* 0x002fe20007810000 */
[----:B0-----:R-:W-:Y:S01]  /*3a20*/  HFMA2.MMA R18, -RZ, RZ, 0, 2.384185791015625e-07 ;  /* 0x00000004ff127435 */ /* 0x001fe200000001ff */
[----:B------:R-:W-:Y:S01]  /*3a30*/  IMAD.MOV.U32 R17, RZ, RZ, 0x1f ;  /* 0x0000001fff117424 */ /* 0x000fe200078e00ff */
[----:B------:R-:W-:Y:S01]  /*3a40*/  MOV R10, 0x3a80 ;  /* 0x00003a80000a7802 */ /* 0x000fe20000000f00 */
[----:B------:R-:W-:-:S02]  /*3a50*/  IMAD.MOV.U32 R20, RZ, RZ, -0x1 ;  /* 0xffffffffff147424 */ /* 0x000fc400078e00ff */
[----:B------:R-:W-:Y:S02]  /*3a60*/  IMAD.MOV.U32 R15, RZ, RZ, R12 ;  /* 0x000000ffff0f7224 */ /* 0x000fe400078e000c */
[----:B------:R-:W-:Y:S05]  /*3a70*/  CALL.REL.NOINC `($__internal_32_$__cuda_sm70_shflsync_bfly_p) ;  /* 0x0000034000007944 */ /* 0x000fea0003c00000 */
[----:B-1----:R-:W-:Y:S01]  /*3a80*/  FMNMX.FTZ R12, R12, R15, !PT ;  /* 0x0000000f0c0c7209 */ /* 0x002fe20007810000 */
[----:B0-----:R-:W-:Y:S01]  /*3a90*/  IMAD.MOV.U32 R18, RZ, RZ, 0x2 ;  /* 0x00000002ff127424 */ /* 0x001fe200078e00ff */
[----:B------:R-:W-:Y:S01]  /*3aa0*/  MOV R20, 0xffffffff ;  /* 0xffffffff00147802 */ /* 0x000fe20000000f00 */
[----:B------:R-:W-:Y:S01]  /*3ab0*/  IMAD.MOV.U32 R17, RZ, RZ, 0x1f ;  /* 0x0000001fff117424 */ /* 0x000fe200078e00ff */
[----:B------:R-:W-:Y:S01]  /*3ac0*/  MOV R10, 0x3af0 ;  /* 0x00003af0000a7802 */ /* 0x000fe20000000f00 */
[----:B------:R-:W-:Y:S02]  /*3ad0*/  IMAD.MOV.U32 R15, RZ, RZ, R12 ;  /* 0x000000ffff0f7224 */ /* 0x000fe400078e000c */
[----:B------:R-:W-:Y:S05]  /*3ae0*/  CALL.REL.NOINC `($__internal_32_$__cuda_sm70_shflsync_bfly_p) ;  /* 0x000002d000007944 */ /* 0x000fea0003c00000 */
[----:B-1----:R-:W-:Y:S01]  /*3af0*/  IMAD.MOV.U32 R11, RZ, RZ, R15 ;  /* 0x000000ffff0b7224 */ /* 0x002fe200078e000f */
[----:B0-----:R-:W-:Y:S05]  /*3b00*/  BRA `(.L_x_1531) ;  /* 0xffffd5d000007947 */ /* 0x001fea000383ffff */
.L_x_1524:
[----:B0-----:R-:W-:Y:S01]  /*3b10*/  IMAD.MOV.U32 R15, RZ, RZ, RZ ;  /* 0x000000ffff0f7224 */ /* 0x001fe200078e00ff */
[----:B------:R-:W-:Y:S01]  /*3b20*/  MOV R20, 0xffffffff ;  /* 0xffffffff00147802 */ /* 0x000fe20000000f00 */
[----:B------:R-:W-:Y:S01]  /*3b30*/  IMAD.MOV.U32 R18, RZ, RZ, 0x1 ;  /* 0x00000001ff127424 */ /* 0x000fe200078e00ff */
[----:B------:R-:W-:Y:S01]  /*3b40*/  MOV R10, 0x3b70 ;  /* 0x00003b70000a7802 */ /* 0x000fe20000000f00 */
[----:B------:R-:W-:-:S02]  /*3b50*/  IMAD.MOV.U32 R17, RZ, RZ, 0x1f ;  /* 0x0000001fff117424 */ /* 0x000fc400078e00ff */
[----:B------:R-:W-:Y:S05]  /*3b60*/  CALL.REL.NOINC `($__internal_32_$__cuda_sm70_shflsync_bfly_p) ;  /* 0x0000025000007944 */ /* 0x000fea0003c00000 */
[----:B-1----:R-:W-:Y:S01]  /*3b70*/  IMAD.MOV.U32 R16, RZ, RZ, R15 ;  /* 0x000000ffff107224 */ /* 0x002fe200078e000f */
[----:B0-----:R-:W-:Y:S05]  /*3b80*/  BRA `(.L_x_1532) ;  /* 0xfffff3a000007947 */ /* 0x001fea000383ffff */
.L_x_1525:
[----:B0-----:R-:W-:Y:S01]  /*3b90*/  IMAD.MOV.U32 R15, RZ, RZ, RZ ;  /* 0x000000ffff0f7224 */ /* 0x001fe200078e00ff */
[----:B------:R-:W-:Y:S01]  /*3ba0*/  MOV R10, 0x3bf0 ;  /* 0x00003bf0000a7802 */ /* 0x000fe20000000f00 */
[----:B------:R-:W-:-:S02]  /*3bb0*/  IMAD.MOV.U32 R18, RZ, RZ, 0x1 ;  /* 0x00000001ff127424 */ /* 0x000fc400078e00ff */
[----:B------:R-:W-:Y:S02]  /*3bc0*/  IMAD.MOV.U32 R17, RZ, RZ, 0x1f ;  /* 0x0000001fff117424 */ /* 0x000fe400078e00ff */
[----:B------:R-:W-:Y:S02]  /*3bd0*/  IMAD.MOV.U32 R20, RZ, RZ, -0x1 ;  /* 0xffffffffff147424 */ /* 0x000fe400078e00ff */
[----:B------:R-:W-:Y:S05]  /*3be0*/  CALL.REL.NOINC `($__internal_32_$__cuda_sm70_shflsync_bfly_p) ;  /* 0x000001d000007944 */ /* 0x000fea0003c00000 */
[----:B-1----:R-:W-:Y:S01]  /*3bf0*/  FADD.FTZ R9, RZ, R15 ;  /* 0x0000000fff097221 */ /* 0x002fe20000010000 */
[----:B------:R-:W-:Y:S01]  /*3c00*/  HFMA2.MMA R15, -RZ, RZ, 0, 0 ;  /* 0x00000000ff0f7435 */ /* 0x000fe200000001ff */
[----:B0-----:R-:W-:Y:S01]  /*3c10*/  IMAD.MOV.U32 R18, RZ, RZ, 0x1 ;  /* 0x00000001ff127424 */ /* 0x001fe200078e00ff */
[----:B------:R-:W-:Y:S01]  /*3c20*/  MOV R10, 0x3c60 ;  /* 0x00003c60000a7802 */ /* 0x000fe20000000f00 */
[----:B------:R-:W-:Y:S02]  /*3c30*/  IMAD.MOV.U32 R17, RZ, RZ, 0x1f ;  /* 0x0000001fff117424 */ /* 0x000fe400078e00ff */
[----:B------:R-:W-:Y:S02]  /*3c40*/  IMAD.MOV.U32 R20, RZ, RZ, -0x1 ;  /* 0xffffffffff147424 */ /* 0x000fe400078e00ff */
[----:B------:R-:W-:Y:S05]  /*3c50*/  CALL.REL.NOINC `($__internal_32_$__cuda_sm70_shflsync_bfly_p) ;  /* 0x0000016000007944 */ /* 0x000fea0003c00000 */
[----:B-1----:R-:W-:Y:S01]  /*3c60*/  FADD.FTZ R13, RZ, R15 ;  /* 0x0000000fff0d7221 */ /* 0x002fe20000010000 */
[----:B0-----:R-:W-:Y:S01]  /*3c70*/  MOV R17, 0x1f ;  /* 0x0000001f00117802 */ /* 0x001fe20000000f00 */
[----:B------:R-:W-:Y:S01]  /*3c80*/  IMAD.MOV.U32 R15, RZ, RZ, RZ ;  /* 0x000000ffff0f7224 */ /* 0x000fe200078e00ff */
[----:B------:R-:W-:Y:S01]  /*3c90*/  MOV R10, 0x3cd0 ;  /* 0x00003cd0000a7802 */ /* 0x000fe20000000f00 */
[----:B------:R-:W-:-:S02]  /*3ca0*/  IMAD.MOV.U32 R18, RZ, RZ, 0x1 ;  /* 0x00000001ff127424 */ /* 0x000fc400078e00ff */
[----:B------:R-:W-:Y:S02]  /*3cb0*/  IMAD.MOV.U32 R20, RZ, RZ, -0x1 ;  /* 0xffffffffff147424 */ /* 0x000fe400078e00ff */
[----:B------:R-:W-:Y:S05]  /*3cc0*/  CALL.REL.NOINC `($__internal_32_$__cuda_sm70_shflsync_bfly_p) ;  /* 0x000000f000007944 */ /* 0x000fea0003c00000 */
[----:B-1----:R-:W-:Y:S01]  /*3cd0*/  FADD.FTZ R14, RZ, R15 ;  /* 0x0000000fff0e7221 */ /* 0x002fe20000010000 */
[----:B------:R-:W-:Y:S01]  /*3ce0*/  MOV R10, 0x3d40 ;  /* 0x00003d40000a7802 */ /* 0x000fe20000000f00 */
[----:B------:R-:W-:Y:S02]  /*3cf0*/  IMAD.MOV.U32 R15, RZ, RZ, RZ ;  /* 0x000000ffff0f7224 */ /* 0x000fe400078e00ff */
[----:B0-----:R-:W-:Y:S02]  /*3d00*/  IMAD.MOV.U32 R18, RZ, RZ, 0x1 ;  /* 0x00000001ff127424 */ /* 0x001fe400078e00ff */
[----:B------:R-:W-:Y:S02]  /*3d10*/  IMAD.MOV.U32 R17, RZ, RZ, 0x1f ;  /* 0x0000001fff117424 */ /* 0x000fe400078e00ff */
[----:B------:R-:W-:Y:S02]  /*3d20*/  IMAD.MOV.U32 R20, RZ, RZ, -0x1 ;  /* 0xffffffffff147424 */ /* 0x000fe400078e00ff */
[----:B------:R-:W-:Y:S05]  /*3d30*/  CALL.REL.NOINC `($__internal_32_$__cuda_sm70_shflsync_bfly_p) ;  /* 0x0000008000007944 */ /* 0x000fea0003c00000 */
[----:B-1----:R-:W-:Y:S01]  /*3d40*/  FADD.FTZ R12, RZ, R15 ;  /* 0x0000000fff0c7221 */ /* 0x002fe20000010000 */
[----:B------:R-:W-:Y:S01]  /*3d50*/  HFMA2.MMA R15, -RZ, RZ, 0, 0 ;  /* 0x00000000ff0f7435 */ /* 0x000fe200000001ff */
[----:B0-----:R-:W-:Y:S01]  /*3d60*/  IMAD.MOV.U32 R18, RZ, RZ, 0x1 ;  /* 0x00000001ff127424 */ /* 0x001fe200078e00ff */
[----:B------:R-:W-:Y:S01]  /*3d70*/  MOV R10, 0x3db0 ;  /* 0x00003db0000a7802 */ /* 0x000fe20000000f00 */
[----:B------:R-:W-:-:S02]  /*3d80*/  IMAD.MOV.U32 R17, RZ, RZ, 0x1f ;  /* 0x0000001fff117424 */ /* 0x000fc400078e00ff */
[----:B------:R-:W-:Y:S02]  /*3d90*/  IMAD.MOV.U32 R20, RZ, RZ, -0x1 ;  /* 0xffffffffff147424 */ /* 0x000fe400078e00ff */
[----:B------:R-:W-:Y:S05]  /*3da0*/  CALL.REL.NOINC `($__internal_32_$__cuda_sm70_shflsync_bfly_p) ;  /* 0x0000001000007944 */ /* 0x000fea0003c00000 */
[----:B01----:R-:W-:Y:S05]  /*3db0*/  BRA `(.L_x_1533) ;  /* 0xfffff1c000007947 */ /* 0x003fea000383ffff */
        .weak           $__internal_32_$__cuda_sm70_shflsync_bfly_p
        .type           $__internal_32_$__cuda_sm70_shflsync_bfly_p,@function
        .size           $__internal_32_$__cuda_sm70_shflsync_bfly_p,(.L_x_24693 - $__internal_32_$__cuda_sm70_shflsync_bfly_p)
$__internal_32_$__cuda_sm70_shflsync_bfly_p:
[----:B------:R-:W-:Y:S01]  /*3dc0*/  IMAD.MOV.U32 R11, RZ, RZ, 0x0 ;  /* 0x00000000ff0b7424 */ /* 0x000fe200078e00ff */
[----:B------:R-:W-:Y:S04]  /*3dd0*/  WARPSYNC R20 ;  /* 0x0000001400007348 */ /* 0x000fe80003800000 */
[----:B------:R0:W1:Y:S01]  /*3de0*/  SHFL.BFLY PT, R15, R15, R18, R17 ;  /* 0x0c0000120f0f7389 */ /* 0x00006200000e0011 */
[----:B------:R-:W-:Y:S05]  /*3df0*/  RET.REL.NODEC R10 `(_ZN4vllm25paged_attention_v2_kernelI13__nv_bfloat16hLi96ELi16ELi128ELNS_18Fp8KVCacheDataTypeE2ELb1ELi512EEEvPfS3_PT_PKS4_PKT0_SA_ifPKiSC_iPKfiiiSE_SE_iiiii) ;  /* 0xffffc2000a007950 */ /* 0x000fea0003c3ffff */
.L_x_1534:
        /* <DEDUP_REMOVED lines=16> */
.L_x_24693:


//--------------------- .text._ZN4vllm25paged_attention_v2_kernelI13__nv_bfloat16hLi80ELi16ELi128ELNS_18Fp8KVCacheDataTypeE2ELb1ELi512EEEvPfS3_PT_PKS4_PKT0_SA_ifPKiSC_iPKfiiiSE_SE_iiiii --------------------------
	.section	.text._ZN4vllm25paged_attention_v2_kernelI13__nv_bfloat16hLi80ELi16ELi128ELNS_18Fp8KVCacheDataTypeE2ELb1ELi512EEEvPfS3_PT_PKS4_PKT0_SA_ifPKiSC_iPKfiiiSE_SE_iiiii,"ax",@progbits
	.sectioninfo	@"SHI_REGISTERS=32"
	.align	128
        .global         _ZN4vllm25paged_attention_v2_kernelI13__nv_bfloat16hLi80ELi16ELi128ELNS_18Fp8KVCacheDataTypeE2ELb1ELi512EEEvPfS3_PT_PKS4_PKT0_SA_ifPKiSC_iPKfiiiSE_SE_iiiii
        .type           _ZN4vllm25paged_attention_v2_kernelI13__nv_bfloat16hLi80ELi16ELi128ELNS_18Fp8KVCacheDataTypeE2ELb1ELi512EEEvPfS3_PT_PKS4_PKT0_SA_ifPKiSC_iPKfiiiSE_SE_iiiii,@function
        .size           _ZN4vllm25paged_attention_v2_kernelI13__nv_bfloat16hLi80ELi16ELi128ELNS_18Fp8KVCacheDataTypeE2ELb1ELi512EEEvPfS3_PT_PKS4_PKT0_SA_ifPKiSC_iPKfiiiSE_SE_iiiii,(.L_x_24694 - _ZN4vllm25paged_attention_v2_kernelI13__nv_bfloat16hLi80ELi16ELi128ELNS_18Fp8KVCacheDataTypeE2ELb1ELi512EEEvPfS3_PT_PKS4_PKT0_SA_ifPKiSC_iPKfiiiSE_SE_iiiii)
        .other          _ZN4vllm25paged_attention_v2_kernelI13__nv_bfloat16hLi80ELi16ELi128ELNS_18Fp8KVCacheDataTypeE2ELb1ELi512EEEvPfS3_PT_PKS4_PKT0_SA_ifPKiSC_iPKfiiiSE_SE_iiiii,@"STO_CUDA_ENTRY STV_DEFAULT"
_ZN4vllm25paged_attention_v2_kernelI13__nv_bfloat16hLi80ELi16ELi128ELNS_18Fp8KVCacheDataTypeE2ELb1ELi512EEEvPfS3_PT_PKS4_PKT0_SA_ifPKiSC_iPKfiiiSE_SE_iiiii:
.text._ZN4vllm25paged_attention_v2_kernelI13__nv_bfloat16hLi80ELi16ELi128ELNS_18Fp8KVCacheDataTypeE2ELb1ELi512EEEvPfS3_PT_PKS4_PKT0_SA_ifPKiSC_iPKfiiiSE_SE_iiiii:
        /* <DEDUP_REMOVED lines=50> */
[----:B------:R-:W-:Y:S01]  /*0320*/  SHF.L.U32 R9, R10, 0x3, RZ ;  /* 0x000000030a097819 */ /* 0x000fe200000006ff */
[----:B------:R-:W-:-:S04]  /*0330*/  IMAD.MOV.U32 R15, RZ, RZ, R10 ;  /* 0x000000ffff0f7224 */ /* 0x000fc800078e000a */
[C-C-:B------:R-:W-:Y:S02]  /*0340*/  IMAD R13, R12.reuse, 0x4, R9.reuse ;  /* 0x000000040c0d7824 */ /* 0x140fe400078e0209 */
        /* <DEDUP_REMOVED lines=9> */
[----:B------:R-:W-:-:S04]  /*03e0*/  IMAD.X R21, RZ, RZ, R21, P1 ;  /* 0x000000ffff157224 */ /* 0x000fc800008e0615 */
.L_x_1539:
        /* <DEDUP_REMOVED lines=13> */
.L_x_1538:
[----:B------:R-:W-:Y:S05]  /*04c0*/  BSYNC B1 ;  /* 0x0000000000017941 */ /* 0x000fea0003800000 */
.L_x_1537:
        /* <DEDUP_REMOVED lines=9> */
[----:B------:R-:W-:-:S03]  /*0560*/  IADD3 R7, R7, 0x400, RZ ;  /* 0x0000040007077810 */ /* 0x000fc60007ffe0ff */
.L_x_1540:
        /* <DEDUP_REMOVED lines=19> */
.L_x_1536:
[----:B------:R-:W-:Y:S05]  /*06a0*/  BSYNC B0 ;  /* 0x0000000000007941 */ /* 0x000fea0003800000 */
.L_x_1535:
        /* <DEDUP_REMOVED lines=12> */
[----:B0-----:R-:W-:-:S05]  /*0770*/  IADD3 R14, RZ, -R15, RZ ;  /* 0x8000000fff0e7210 */ /* 0x001fca0007ffe0ff */
[----:B------:R-:W-:Y:S02]  /*0780*/  IMAD R9, R14, R13, RZ ;  /* 0x0000000d0e097224 */ /* 0x000fe400078e02ff */
[----:B------:R-:W-:-:S04]  /*0790*/  IMAD.MOV.U32 R14, RZ, RZ, RZ ;  /* 0x000000ffff0e7224 */ /* 0x000fc800078e00ff */
        /* <DEDUP_REMOVED lines=42> */
[----:B------:R-:W-:Y:S02]  /*0a40*/  @!P2 IADD3 R16, -R16, RZ, RZ ;  /* 0x000000ff1010a210 */ /* 0x000fe40007ffe1ff */
        /* <DEDUP_REMOVED lines=29> */
.L_x_1541:
[----:B------:R-:W-:-:S04]  /*0c20*/  IMAD.MOV.U32 R8, RZ, RZ, c[0x0][0xc] ;  /* 0x00000300ff087624 */ /* 0x000fc800078e00ff */
[----:B------:R-:W-:-:S04]  /*0c30*/  IMAD R8, R8, c[0x0][0x1d8], R3 ;  /* 0x0000760008087a24 */ /* 0x000fc800078e0203 */
[----:B------:R-:W-:-:S03]  /*0c40*/  IMAD R9, R8, c[0x0][0x1e8], RZ ;  /* 0x00007a0008097a24 */ /* 0x000fc600078e02ff */
.L_x_1542:
        /* <DEDUP_REMOVED lines=15> */
[----:B------:R-:W-:Y:S01]  /*0d40*/  HFMA2.MMA R10, -RZ, RZ, 0, 0 ;  /* 0x00000000ff0a7435 */ /* 0x000fe200000001ff */
        /* <DEDUP_REMOVED lines=9> */
.L_x_1546:
        /* <DEDUP_REMOVED lines=37> */
.L_x_1544:
[----:B------:R-:W-:Y:S05]  /*1030*/  BSYNC B7 ;  /* 0x0000000000077941 */ /* 0x000fea0003800000 */
.L_x_1543:
[----:B------:R-:W-:Y:S05]  /*1040*/  BRA.DIV ~URZ, `(.L_x_1547) ;  /* 0x000028127f007947 */ /* 0x000fea000b800000 */
[----:B------:R-:W-:-:S05]  /*1050*/  IMAD.MOV.U32 R10, RZ, RZ, -0x800001 ;  /* 0xff7fffffff0a7424 */ /* 0x000fca00078e00ff */
.L_x_1581:
        /* <DEDUP_REMOVED lines=8> */
.L_x_1582:
        /* <DEDUP_REMOVED lines=30> */
[----:B------:R-:W-:-:S12]  /*12c0*/  HFMA2.MMA R12, -RZ, RZ, 0, 0 ;  /* 0x00000000ff0c7435 */ /* 0x000fd800000001ff */
[----:B------:R-:W-:Y:S05]  /*12d0*/  @!P0 BRA `(.L_x_1552) ;  /* 0x000000e000008947 */ /* 0x000fea0003800000 */
[----:B------:R-:W-:Y:S01]  /*12e0*/  LEA R11, R2, 0xc0, 0x2 ;  /* 0x000000c0020b7811 */ /* 0x000fe200078e10ff */
[----:B------:R-:W-:Y:S02]  /*12f0*/  IMAD.MOV.U32 R12, RZ, RZ, RZ ;  /* 0x000000ffff0c7224 */ /* 0x000fe400078e00ff */
[----:B------:R-:W-:Y:S02]  /*1300*/  IMAD.MOV.U32 R16, RZ, RZ, R2 ;  /* 0x000000ffff107224 */ /* 0x000fe400078e0002 */
.L_x_1553:
        /* <DEDUP_REMOVED lines=11> */
.L_x_1552:
[----:B------:R-:W-:Y:S05]  /*13c0*/  BSYNC B1 ;  /* 0x0000000000017941 */ /* 0x000fea0003800000 */
.L_x_1551:
        /* <DEDUP_REMOVED lines=11> */
.L_x_1556:
        /* <DEDUP_REMOVED lines=100> */
.L_x_1555:
[----:B------:R-:W-:Y:S05]  /*1ac0*/  BSYNC B1 ;  /* 0x0000000000017941 */ /* 0x000fea0003800000 */
.L_x_1554:
        /* <DEDUP_REMOVED lines=55> */
.L_x_1558:
[----:B------:R-:W-:Y:S05]  /*1e40*/  BSYNC B1 ;  /* 0x0000000000017941 */ /* 0x000fea0003800000 */
.L_x_1557:
        /* <DEDUP_REMOVED lines=26> */
.L_x_1550:
[----:B------:R-:W-:Y:S05]  /*1ff0*/  BSYNC B0 ;  /* 0x0000000000007941 */ /* 0x000fea0003800000 */
.L_x_1549:
        /* <DEDUP_REMOVED lines=41> */
[----:B------:R-:W-:Y:S02]  /*2290*/  LEA R15, R2, 0xc0, 0x2 ;  /* 0x000000c0020f7811 */ /* 0x000fe400078e10ff */
[----:B------:R-:W-:-:S03]  /*22a0*/  MOV R13, R2 ;  /* 0x00000002000d7202 */ /* 0x000fc60000000f00 */
.L_x_1563:
        /* <DEDUP_REMOVED lines=8> */
.L_x_1562:
[----:B------:R-:W-:Y:S05]  /*2330*/  BSYNC B1 ;  /* 0x0000000000017941 */ /* 0x000fea0003800000 */
.L_x_1561:
        /* <DEDUP_REMOVED lines=11> */
.L_x_1566:
        /* <DEDUP_REMOVED lines=52> */
.L_x_1565:
[----:B------:R-:W-:Y:S05]  /*2730*/  BSYNC B1 ;  /* 0x0000000000017941 */ /* 0x000fea0003800000 */
.L_x_1564:
        /* <DEDUP_REMOVED lines=31> */
.L_x_1568:
[----:B------:R-:W-:Y:S05]  /*2930*/  BSYNC B1 ;  /* 0x0000000000017941 */ /* 0x000fea0003800000 */
.L_x_1567:
        /* <DEDUP_REMOVED lines=14> */
.L_x_1560:
[----:B------:R-:W-:Y:S05]  /*2a20*/  BSYNC B0 ;  /* 0x0000000000007941 */ /* 0x000fea0003800000 */
.L_x_1559:
        /* <DEDUP_REMOVED lines=20> */
.L_x_1570:
[----:B------:R-:W-:Y:S05]  /*2b70*/  BSYNC B0 ;  /* 0x0000000000007941 */ /* 0x000fea0003800000 */
.L_x_1569:
        /* <DEDUP_REMOVED lines=20> */
[----:B------:R-:W-:-:S04]  /*2cc0*/  IMAD.HI.U32 R12, R13, R11, R12 ;  /* 0x0000000b0d0c7227 */ /* 0x000fc800078e000c */
[----:B------:R-:W-:Y:S01]  /*2cd0*/  IMAD R17, R18, R3, RZ ;  /* 0x0000000312117224 */ /* 0x000fe200078e02ff */
[----:B------:R-:W-:-:S03]  /*2ce0*/  IADD3 R18, R7, -c[0x0][0x1dc], RZ ;  /* 0x8000770007127a10 */ /* 0x000fc60007ffe0ff */
[----:B------:R-:W-:-:S04]  /*2cf0*/  IMAD.HI.U32 R14, R15, R17, R14 ;  /* 0x000000110f0e7227 */ /* 0x000fc800078e000e */
.L_x_1574:
        /* <DEDUP_REMOVED lines=32> */
.L_x_1572:
[----:B------:R-:W-:Y:S05]  /*2f00*/  BSYNC B6 ;  /* 0x0000000000067941 */ /* 0x000fea0003800000 */
.L_x_1571:
[----:B------:R-:W-:Y:S05]  /*2f10*/  BRA.DIV ~URZ, `(.L_x_1575) ;  /* 0x00000b227f007947 */ /* 0x000fea000b800000 */
[----:B0-----:R-:W-:-:S04]  /*2f20*/  IMAD.MOV.U32 R12, RZ, RZ, RZ ;  /* 0x000000ffff0c7224 */ /* 0x001fc800078e00ff */
.L_x_1583:
[----:B------:R-:W-:Y:S01]  /*2f30*/  FADD.FTZ R12, RZ, R12 ;  /* 0x0000000cff0c7221 */ /* 0x000fe20000010000 */
[----:B------:R-:W-:Y:S05]  /*2f40*/  BRA.DIV ~URZ, `(.L_x_1576) ;  /* 0x00000b727f007947 */ /* 0x000fea000b800000 */
[----:B------:R-:W-:Y:S01]  /*2f50*/  IMAD.MOV.U32 R7, RZ, RZ, RZ ;  /* 0x000000ffff077224 */ /* 0x000fe200078e00ff */
[----:B------:R-:W-:Y:S01]  /*2f60*/  MOV R3, RZ ;  /* 0x000000ff00037202 */ /* 0x000fe20000000f00 */
[----:B------:R-:W-:Y:S02]  /*2f70*/  CS2R R8, SRZ ;  /* 0x0000000000087805 */ /* 0x000fe4000001ff00 */
.L_x_1584:
[----:B------:R-:W-:Y:S01]  /*2f80*/  WARPSYNC 0xffffffff ;  /* 0xffffffff00007948 */ /* 0x000fe20003800000 */
[----:B------:R-:W-:Y:S01]  /*2f90*/  BAR.SYNC.DEFER_BLOCKING 0x0 ;  /* 0x0000000000007b1d */ /* 0x000fe20000010000 */
[----:B------:R-:W-:Y:S02]  /*2fa0*/  LOP3.LUT R10, R6, 0x1, RZ, 0xc0, !PT ;  /* 0x00000001060a7812 */ /* 0x000fe400078ec0ff */
[----:B------:R-:W-:Y:S02]  /*2fb0*/  LOP3.LUT R11, R2, 0xffffffc0, RZ, 0xc0, !PT ;  /* 0xffffffc0020b7812 */ /* 0x000fe400078ec0ff */
[----:B------:R-:W-:Y:S01]  /*2fc0*/  ISETP.NE.AND P0, PT, R10, RZ, PT ;  /* 0x000000ff0a00720c */ /* 0x000fe20003f05270 */
[----:B------:R-:W-:Y:S01]  /*2fd0*/  BSSY B0, `(.L_x_1577) ;  /* 0x000001d000007945 */ /* 0x000fe20003800000 */
[----:B------:R-:W-:-:S02]  /*2fe0*/  LEA.HI R6, R6, R6, RZ, 0x1 ;  /* 0x0000000606067211 */ /* 0x000fc400078f08ff */
[----:B------:R-:W-:Y:S02]  /*2ff0*/  ISETP.NE.OR P5, PT, R11, 0x40, P0 ;  /* 0x000000400b00780c */ /* 0x000fe400007a5670 */
[C---:B------:R-:W-:Y:S02]  /*3000*/  IADD3 R10, R2.reuse, 0x1f, RZ ;  /* 0x0000001f020a7810 */ /* 0x040fe40007ffe0ff */
[----:B------:R-:W-:Y:S02]  /*3010*/  ISETP.GT.OR P1, PT, R2, 0x3f, P0 ;  /* 0x0000003f0200780c */ /* 0x000fe40000724670 */
[----:B------:R-:W-:Y:S02]  /*3020*/  SHF.R.S32.HI R6, RZ, 0x1, R6 ;  /* 0x00000001ff067819 */ /* 0x000fe40000011406 */
[----:B------:R-:W-:Y:S02]  /*3030*/  ISETP.GT.U32.AND P3, PT, R10, 0x3e, PT ;  /* 0x0000003e0a00780c */ /* 0x000fe40003f64070 */
[C---:B------:R-:W-:Y:S01]  /*3040*/  LOP3.LUT R10, R2.reuse, 0xffffffe0, RZ, 0xc0, !PT ;  /* 0xffffffe0020a7812 */ /* 0x040fe200078ec0ff */
[----:B------:R-:W-:Y:S01]  /*3050*/  IMAD R5, R5, 0x50, R6 ;  /* 0x0000005005057824 */ /* 0x000fe200078e0206 */
[----:B------:R-:W-:Y:S01]  /*3060*/  ISETP.GT.OR P2, PT, R2, 0x1f, P0 ;  /* 0x0000001f0200780c */ /* 0x000fe20000744670 */
[----:B------:R-:W-:Y:S01]  /*3070*/  FADD.FTZ R2, RZ, R9 ;  /* 0x00000009ff027221 */ /* 0x000fe20000010000 */
[----:B------:R-:W-:-:S02]  /*3080*/  ISETP.NE.OR P4, PT, R10, 0x20, P0 ;  /* 0x000000200a00780c */ /* 0x000fc40000785670 */
        /* <DEDUP_REMOVED lines=17> */
.L_x_1578:
[----:B0-----:R-:W-:Y:S05]  /*31a0*/  BSYNC B0 ;  /* 0x0000000000007941 */ /* 0x001fea0003800000 */
.L_x_1577:
        /* <DEDUP_REMOVED lines=19> */
.L_x_1580:
[----:B0-----:R-:W-:Y:S05]  /*32e0*/  BSYNC B0 ;  /* 0x0000000000007941 */ /* 0x001fea0003800000 */
.L_x_1579:
        /* <DEDUP_REMOVED lines=15> */
[----:B------:R-:W-:Y:S02]  /*33e0*/  LEA.HI.X.SX32 R5, R6, R19, 0x1, P0 ;  /* 0x0000001306057211 */ /* 0x000fe400000f0eff */
[----:B------:R-:W-:Y:S02]  /*33f0*/  LEA R4, P0, R0, c[0x0][0x170], 0x1 ;  /* 0x00005c0000047a11 */ /* 0x000fe400078008ff */
[----:B------:R-:W-:Y:S02]  /*3400*/  IADD3 R11, R6, 0x20, RZ ;  /* 0x00000020060b7810 */ /* 0x000fe40007ffe0ff */
[----:B------:R-:W-:-:S02]  /*3410*/  LEA.HI.X R5, R0, c[0x0][0x174], R5, 0x1, P0 ;  /* 0x00005d0000057a11 */ /* 0x000fc400000f0c05 */
[----:B------:R-:W-:Y:S02]  /*3420*/  IADD3 R14, R6, 0x30, RZ ;  /* 0x00000030060e7810 */ /* 0x000fe40007ffe0ff */
[-C--:B------:R-:W-:Y:S02]  /*3430*/  IADD3 R16, P0, R10, R13.reuse, RZ ;  /* 0x0000000d0a107210 */ /* 0x080fe40007f1e0ff */
[----:B------:R-:W-:Y:S02]  /*3440*/  IADD3 R6, R6, 0x40, RZ ;  /* 0x0000004006067810 */ /* 0x000fe40007ffe0ff */
[-C--:B------:R-:W-:Y:S02]  /*3450*/  IADD3 R0, P1, R11, R13.reuse, RZ ;  /* 0x0000000d0b007210 */ /* 0x080fe40007f3e0ff */
[----:B------:R-:W-:Y:S02]  /*3460*/  IADD3 R9, P2, R14, R13, RZ ;  /* 0x0000000d0e097210 */ /* 0x000fe40007f5e0ff */
[----:B------:R-:W-:-:S02]  /*3470*/  LEA.HI.X.SX32 R17, R10, R19, 0x1, P0 ;  /* 0x000000130a117211 */ /* 0x000fc400000f0eff */
[----:B------:R-:W-:Y:S02]  /*3480*/  IADD3 R13, P3, R6, R13, RZ ;  /* 0x0000000d060d7210 */ /* 0x000fe40007f7e0ff */
[----:B------:R-:W-:Y:S02]  /*3490*/  LEA R10, P0, R16, c[0x0][0x170], 0x1 ;  /* 0x00005c00100a7a11 */ /* 0x000fe400078008ff */
[-C--:B------:R-:W-:Y:S02]  /*34a0*/  LEA.HI.X.SX32 R15, R11, R19.reuse, 0x1, P1 ;  /* 0x000000130b0f7211 */ /* 0x080fe400008f0eff */
[----:B------:R-:W-:Y:S02]  /*34b0*/  LEA.HI.X.SX32 R18, R6, R19, 0x1, P3 ;  /* 0x0000001306127211 */ /* 0x000fe400018f0eff */
[----:B------:R-:W-:Y:S02]  /*34c0*/  LEA.HI.X R11, R16, c[0x0][0x174], R17, 0x1, P0 ;  /* 0x00005d00100b7a11 */ /* 0x000fe400000f0c11 */
[----:B------:R-:W-:-:S02]  /*34d0*/  LEA R6, P0, R0, c[0x0][0x170], 0x1 ;  /* 0x00005c0000067a11 */ /* 0x000fc400078008ff */
[----:B------:R-:W-:Y:S02]  /*34e0*/  F2FP.BF16.PACK_AB R16, R7, R12 ;  /* 0x0000000c0710723e */ /* 0x000fe400000010ff */
[----:B------:R-:W-:Y:S02]  /*34f0*/  LEA.HI.X.SX32 R20, R14, R19, 0x1, P2 ;  /* 0x000000130e147211 */ /* 0x000fe400010f0eff */
[----:B------:R-:W-:Y:S01]  /*3500*/  LEA R14, P1, R9, c[0x0][0x170], 0x1 ;  /* 0x00005c00090e7a11 */ /* 0x000fe200078208ff */
[----:B------:R0:W-:Y:S01]  /*3510*/  STG.E.U16 [R4.64], R16 ;  /* 0x0000001004007986 */ /* 0x0001e2000c101524 */
[----:B------:R-:W-:Y:S02]  /*3520*/  F2FP.BF16.PACK_AB R3, R8, R3 ;  /* 0x000000030803723e */ /* 0x000fe400000010ff */
[----:B------:R-:W-:Y:S02]  /*3530*/  LEA R12, P2, R13, c[0x0][0x170], 0x1 ;  /* 0x00005c000d0c7a11 */ /* 0x000fe400078408ff */
[----:B------:R-:W-:-:S02]  /*3540*/  LEA.HI.X R7, R0, c[0x0][0x174], R15, 0x1, P0 ;  /* 0x00005d0000077a11 */ /* 0x000fc400000f0c0f */
[----:B------:R-:W-:Y:S02]  /*3550*/  PRMT R0, R16, 0x7632, R0 ;  /* 0x0000763210007816 */ /* 0x000fe40000000000 */
[----:B------:R-:W-:Y:S02]  /*3560*/  LEA.HI.X R15, R9, c[0x0][0x174], R20, 0x1, P1 ;  /* 0x00005d00090f7a11 */ /* 0x000fe400008f0c14 */
[----:B------:R-:W-:Y:S01]  /*3570*/  LEA.HI.X R13, R13, c[0x0][0x174], R18, 0x1, P2 ;  /* 0x00005d000d0d7a11 */ /* 0x000fe200010f0c12 */
[----:B------:R-:W-:Y:S01]  /*3580*/  STG.E.U16 [R10.64], R0 ;  /* 0x000000000a007986 */ /* 0x000fe2000c101524 */
[----:B0-----:R-:W-:Y:S02]  /*3590*/  PRMT R5, R3, 0x7632, R5 ;  /* 0x0000763203057816 */ /* 0x001fe40000000005 */
[----:B------:R-:W-:Y:S01]  /*35a0*/  F2FP.BF16.PACK_AB R2, RZ, R2 ;  /* 0x00000002ff02723e */ /* 0x000fe200000010ff */
[----:B------:R-:W-:Y:S04]  /*35b0*/  STG.E.U16 [R6.64], R3 ;  /* 0x0000000306007986 */ /* 0x000fe8000c101524 */
[----:B------:R-:W-:Y:S04]  /*35c0*/  STG.E.U16 [R14.64], R5 ;  /* 0x000000050e007986 */ /* 0x000fe8000c101524 */
[----:B------:R-:W-:Y:S01]  /*35d0*/  STG.E.U16 [R12.64], R2 ;  /* 0x000000020c007986 */ /* 0x000fe2000c101524 */
[----:B------:R-:W-:Y:S05]  /*35e0*/  EXIT ;  /* 0x000000000000794d */ /* 0x000fea0003800000 */
.L_x_1545:
[----:B------:R-:W-:Y:S01]  /*35f0*/  MOV R2, 0x0 ;  /* 0x0000000000027802 */ /* 0x000fe20000000f00 */
[----:B------:R-:W-:Y:S01]  /*3600*/  IMAD.MOV.U32 R4, RZ, RZ, c[0x4][0x178] ;  /* 0x01005e00ff047624 */ /* 0x000fe200078e00ff */
[----:B------:R-:W-:Y:S01]  /*3610*/  MOV R10, c[0x4][0x90] ;  /* 0x01002400000a7a02 */ /* 0x000fe20000000f00 */
[----:B------:R-:W-:-:S02]  /*3620*/  IMAD.MOV.U32 R5, RZ, RZ, c[0x4][0x17c] ;  /* 0x01005f00ff057624 */ /* 0x000fc400078e00ff */
[----:B------:R-:W-:Y:S01]  /*3630*/  IMAD.MOV.U32 R6, RZ, RZ, c[0x4][0x180] ;  /* 0x01006000ff067624 */ /* 0x000fe200078e00ff */
[----:B------:R-:W0:Y:S01]  /*3640*/  LDC.64 R2, c[0x4][R2] ;  /* 0x0100000002027b82 */ /* 0x000e220000000a00 */
[----:B------:R-:W-:Y:S02]  /*3650*/  IMAD.MOV.U32 R7, RZ, RZ, c[0x4][0x184] ;  /* 0x01006100ff077624 */ /* 0x000fe400078e00ff */
[----:B------:R-:W-:Y:S02]  /*3660*/  IMAD.MOV.U32 R8, RZ, RZ, 0x219 ;  /* 0x00000219ff087424 */ /* 0x000fe400078e00ff */
        /* <DEDUP_REMOVED lines=11> */
.L_x_1573:
        /* <DEDUP_REMOVED lines=20> */
.L_x_1547:
[----:B------:R-:W-:Y:S01]  /*3860*/  IMAD.MOV.U32 R14, RZ, RZ, -0x800001 ;  /* 0xff7fffffff0e7424 */ /* 0x000fe200078e00ff */
[----:B------:R-:W-:Y:S01]  /*3870*/  MOV R10, 0x38c0 ;  /* 0x000038c0000a7802 */ /* 0x000fe20000000f00 */
[----:B------:R-:W-:Y:S02]  /*3880*/  IMAD.MOV.U32 R15, RZ, RZ, 0x10 ;  /* 0x00000010ff0f7424 */ /* 0x000fe400078e00ff */
[----:B------:R-:W-:Y:S02]  /*3890*/  IMAD.MOV.U32 R16, RZ, RZ, 0x1f ;  /* 0x0000001fff107424 */ /* 0x000fe400078e00ff */
[----:B------:R-:W-:Y:S02]  /*38a0*/  IMAD.MOV.U32 R17, RZ, RZ, -0x1 ;  /* 0xffffffffff117424 */ /* 0x000fe400078e00ff */
[----:B------:R-:W-:Y:S05]  /*38b0*/  CALL.REL.NOINC `($__internal_33_$__cuda_sm70_shflsync_bfly_p) ;  /* 0x000003d000007944 */ /* 0x000fea0003c00000 */
[----:B-1----:R-:W-:Y:S01]  /*38c0*/  IMAD.MOV.U32 R10, RZ, RZ, R14 ;  /* 0x000000ffff0a7224 */ /* 0x002fe200078e000e */
[----:B0-----:R-:W-:Y:S05]  /*38d0*/  BRA `(.L_x_1581) ;  /* 0xffffd78000007947 */ /* 0x001fea000383ffff */
.L_x_1548:
[----:B------:R-:W-:Y:S01]  /*38e0*/  MOV R14, R19 ;  /* 0x00000013000e7202 */ /* 0x000fe20000000f00 */
[----:B------:R-:W-:Y:S01]  /*38f0*/  IMAD.MOV.U32 R15, RZ, RZ, 0x8 ;  /* 0x00000008ff0f7424 */ /* 0x000fe200078e00ff */
[----:B------:R-:W-:Y:S01]  /*3900*/  MOV R10, 0x3940 ;  /* 0x00003940000a7802 */ /* 0x000fe20000000f00 */
[----:B------:R-:W-:-:S02]  /*3910*/  IMAD.MOV.U32 R16, RZ, RZ, 0x1f ;  /* 0x0000001fff107424 */ /* 0x000fc400078e00ff */
[----:B------:R-:W-:Y:S02]  /*3920*/  IMAD.MOV.U32 R17, RZ, RZ, -0x1 ;  /* 0xffffffffff117424 */ /* 0x000fe400078e00ff */
[----:B------:R-:W-:Y:S05]  /*3930*/  CALL.REL.NOINC `($__internal_33_$__cuda_sm70_shflsync_bfly_p) ;  /* 0x0000035000007944 */ /* 0x000fea0003c00000 */
[----:B-1----:R-:W-:Y:S01]  /*3940*/  FMNMX.FTZ R19, R19, R14, !PT ;  /* 0x0000000e13137209 */ /* 0x002fe20007810000 */
[----:B0-----:R-:W-:Y:S01]  /*3950*/  IMAD.MOV.U32 R15, RZ, RZ, 0x4 ;  /* 0x00000004ff0f7424 */ /* 0x001fe200078e00ff */
[----:B------:R-:W-:Y:S01]  /*3960*/  MOV R17, 0xffffffff ;  /* 0xffffffff00117802 */ /* 0x000fe20000000f00 */
[----:B------:R-:W-:Y:S01]  /*3970*/  IMAD.MOV.U32 R16, RZ, RZ, 0x1f ;  /* 0x0000001fff107424 */ /* 0x000fe200078e00ff */
[----:B------:R-:W-:Y:S01]  /*3980*/  MOV R10, 0x39b0 ;  /* 0x000039b0000a7802 */ /* 0x000fe20000000f00 */
[----:B------:R-:W-:Y:S02]  /*3990*/  IMAD.MOV.U32 R14, RZ, RZ, R19 ;  /* 0x000000ffff0e7224 */ /* 0x000fe400078e0013 */
[----:B------:R-:W-:Y:S05]  /*39a0*/  CALL.REL.NOINC `($__internal_33_$__cuda_sm70_shflsync_bfly_p) ;  /* 0x000002e000007944 */ /* 0x000fea0003c00000 */
[----:B-1----:R-:W-:Y:S01]  /*39b0*/  FMNMX.FTZ R12, R19, R14, !PT ;  /* 0x0000000e130c7209 */ /* 0x002fe20007810000 */
[----:B0-----:R-:W-:Y:S01]  /*39c0*/  IMAD.MOV.U32 R15, RZ, RZ, 0x2 ;  /* 0x00000002ff0f7424 */ /* 0x001fe200078e00ff */
[----:B------:R-:W-:Y:S01]  /*39d0*/  MOV R10, 0x3a20 ;  /* 0x00003a20000a7802 */ /* 0x000fe20000000f00 */
[----:B------:R-:W-:Y:S02]  /*39e0*/  IMAD.MOV.U32 R16, RZ, RZ, 0x1f ;  /* 0x0000001fff107424 */ /* 0x000fe400078e00ff */
[----:B------:R-:W-:-:S02]  /*39f0*/  IMAD.MOV.U32 R17, RZ, RZ, -0x1 ;  /* 0xffffffffff117424 */ /* 0x000fc400078e00ff */
[----:B------:R-:W-:Y:S02]  /*3a00*/  IMAD.MOV.U32 R14, RZ, RZ, R12 ;  /* 0x000000ffff0e7224 */ /* 0x000fe400078e000c */
[----:B------:R-:W-:Y:S05]  /*3a10*/  CALL.REL.NOINC `($__internal_33_$__cuda_sm70_shflsync_bfly_p) ;  /* 0x0000027000007944 */ /* 0x000fea0003c00000 */
[----:B-1----:R-:W-:Y:S01]  /*3a20*/  MOV R11, R14 ;  /* 0x0000000e000b7202 */ /* 0x002fe20000000f00 */
[----:B0-----:R-:W-:Y:S05]  /*3a30*/  BRA `(.L_x_1582) ;  /* 0xffffd6a000007947 */ /* 0x001fea000383ffff */
.L_x_1575:
[----:B0-----:R-:W-:Y:S01]  /*3a40*/  IMAD.MOV.U32 R14, RZ, RZ, RZ ;  /* 0x000000ffff0e7224 */ /* 0x001fe200078e00ff */
[----:B------:R-:W-:Y:S01]  /*3a50*/  MOV R10, 0x3aa0 ;  /* 0x00003aa0000a7802 */ /* 0x000fe20000000f00 */
[----:B------:R-:W-:Y:S02]  /*3a60*/  IMAD.MOV.U32 R15, RZ, RZ, 0x1 ;  /* 0x00000001ff0f7424 */ /* 0x000fe400078e00ff */
[----:B------:R-:W-:Y:S02]  /*3a70*/  IMAD.MOV.U32 R16, RZ, RZ, 0x1f ;  /* 0x0000001fff107424 */ /* 0x000fe400078e00ff */
[----:B------:R-:W-:Y:S02]  /*3a80*/  IMAD.MOV.U32 R17, RZ, RZ, -0x1 ;  /* 0xffffffffff117424 */ /* 0x000fe400078e00ff */
[----:B------:R-:W-:Y:S05]  /*3a90*/  CALL.REL.NOINC `($__internal_33_$__cuda_sm70_shflsync_bfly_p) ;  /* 0x000001f000007944 */ /* 0x000fea0003c00000 */
[----:B-1----:R-:W-:Y:S01]  /*3aa0*/  MOV R12, R14 ;  /* 0x0000000e000c7202 */ /* 0x002fe20000000f00 */
[----:B0-----:R-:W-:Y:S05]  /*3ab0*/  BRA `(.L_x_1583) ;  /* 0xfffff47000007947 */ /* 0x001fea000383ffff */
.L_x_1576:
[----:B------:R-:W-:Y:S01]  /*3ac0*/  IMAD.MOV.U32 R14, RZ, RZ, RZ ;  /* 0x000000ffff0e7224 */ /* 0x000fe200078e00ff */
[----:B------:R-:W-:Y:S01]  /*3ad0*/  MOV R10, 0x3b20 ;  /* 0x00003b20000a7802 */ /* 0x000fe20000000f00 */
[----:B------:R-:W-:-:S02]  /*3ae0*/  IMAD.MOV.U32 R15, RZ, RZ, 0x1 ;  /* 0x00000001ff0f7424 */ /* 0x000fc400078e00ff */
[----:B------:R-:W-:Y:S02]  /*3af0*/  IMAD.MOV.U32 R16, RZ, RZ, 0x1f ;  /* 0x0000001fff107424 */ /* 0x000fe400078e00ff */
[----:B------:R-:W-:Y:S02]  /*3b00*/  IMAD.MOV.U32 R17, RZ, RZ, -0x1 ;  /* 0xffffffffff117424 */ /* 0x000fe400078e00ff */
[----:B------:R-:W-:Y:S05]  /*3b10*/  CALL.REL.NOINC `($__internal_33_$__cuda_sm70_shflsync_bfly_p) ;  /* 0x0000017000007944 */ /* 0x000fea0003c00000 */
[----:B-1----:R-:W-:Y:S01]  /*3b20*/  FADD.FTZ R7, RZ, R14 ;  /* 0x0000000eff077221 */ /* 0x002fe20000010000 */
[----:B------:R-:W-:Y:S01]  /*3b30*/  HFMA2.MMA R14, -RZ, RZ, 0, 0 ;  /* 0x00000000ff0e7435 */ /* 0x000fe200000001ff */
[----:B0-----:R-:W-:Y:S01]  /*3b40*/  IMAD.MOV.U32 R15, RZ, RZ, 0x1 ;  /* 0x00000001ff0f7424 */ /* 0x001fe200078e00ff */
[----:B------:R-:W-:Y:S01]  /*3b50*/  MOV R10, 0x3b90 ;  /* 0x00003b90000a7802 */ /* 0x000fe20000000f00 */
[----:B------:R-:W-:Y:S02]  /*3b60*/  IMAD.MOV.U32 R16, RZ, RZ, 0x1f ;  /* 0x0000001fff107424 */ /* 0x000fe400078e00ff */
[----:B------:R-:W-:Y:S02]  /*3b70*/  IMAD.MOV.U32 R17, RZ, RZ, -0x1 ;  /* 0xffffffffff117424 */ /* 0x000fe400078e00ff */
[----:B------:R-:W-:Y:S05]  /*3b80*/  CALL.REL.NOINC `($__internal_33_$__cuda_sm70_shflsync_bfly_p) ;  /* 0x0000010000007944 */ /* 0x000fea0003c00000 */
[----:B-1----:R-:W-:Y:S01]  /*3b90*/  FADD.FTZ R3, RZ, R14 ;  /* 0x0000000eff037221 */ /* 0x002fe20000010000 */
[----:B0-----:R-:W-:Y:S01]  /*3ba0*/  MOV R15, 0x1 ;  /* 0x00000001000f7802 */ /* 0x001fe20000000f00 */
[----:B------:R-:W-:Y:S01]  /*3bb0*/  IMAD.MOV.U32 R14, RZ, RZ, RZ ;  /* 0x000000ffff0e7224 */ /* 0x000fe200078e00ff */
[----:B------:R-:W-:Y:S01]  /*3bc0*/  MOV R10, 0x3c00 ;  /* 0x00003c00000a7802 */ /* 0x000fe20000000f00 */
[----:B------:R-:W-:-:S02]  /*3bd0*/  IMAD.MOV.U32 R16, RZ, RZ, 0x1f ;  /* 0x0000001fff107424 */ /* 0x000fc400078e00ff */
[----:B------:R-:W-:Y:S02]  /*3be0*/  IMAD.MOV.U32 R17, RZ, RZ, -0x1 ;  /* 0xffffffffff117424 */ /* 0x000fe400078e00ff */
[----:B------:R-:W-:Y:S05]  /*3bf0*/  CALL.REL.NOINC `($__internal_33_$__cuda_sm70_shflsync_bfly_p) ;  /* 0x0000009000007944 */ /* 0x000fea0003c00000 */
[----:B0-----:R-:W-:Y:S01]  /*3c00*/  HFMA2.MMA R16, -RZ, RZ, 0, 1.847743988037109375e-06 ;  /* 0x0000001fff107435 */ /* 0x001fe200000001ff */
[----:B-1----:R-:W-:Y:S01]  /*3c10*/  FADD.FTZ R8, RZ, R14 ;  /* 0x0000000eff087221 */ /* 0x002fe20000010000 */
[----:B------:R-:W-:Y:S01]  /*3c20*/  MOV R10, 0x3c70 ;  /* 0x00003c70000a7802 */ /* 0x000fe20000000f00 */
[----:B------:R-:W-:Y:S02]  /*3c30*/  IMAD.MOV.U32 R14, RZ, RZ, RZ ;  /* 0x000000ffff0e7224 */ /* 0x000fe400078e00ff */
[----:B------:R-:W-:Y:S02]  /*3c40*/  IMAD.MOV.U32 R15, RZ, RZ, 0x1 ;  /* 0x00000001ff0f7424 */ /* 0x000fe400078e00ff */
[----:B------:R-:W-:Y:S02]  /*3c50*/  IMAD.MOV.U32 R17, RZ, RZ, -0x1 ;  /* 0xffffffffff117424 */ /* 0x000fe400078e00ff */
[----:B------:R-:W-:Y:S05]  /*3c60*/  CALL.REL.NOINC `($__internal_33_$__cuda_sm70_shflsync_bfly_p) ;  /* 0x0000002000007944 */ /* 0x000fea0003c00000 */
[----:B-1----:R-:W-:Y:S01]  /*3c70*/  IMAD.MOV.U32 R9, RZ, RZ, R14 ;  /* 0x000000ffff097224 */ /* 0x002fe200078e000e */
[----:B0-----:R-:W-:Y:S05]  /*3c80*/  BRA `(.L_x_1584) ;  /* 0xfffff2f000007947 */ /* 0x001fea000383ffff */
        .weak           $__internal_33_$__cuda_sm70_shflsync_bfly_p
        .type           $__internal_33_$__cuda_sm70_shflsync_bfly_p,@function
        .size           $__internal_33_$__cuda_sm70_shflsync_bfly_p,(.L_x_24694 - $__internal_33_$__cuda_sm70_shflsync_bfly_p)
$__internal_33_$__cuda_sm70_shflsync_bfly_p:
[----:B------:R-:W-:Y:S01]  /*3c90*/  IMAD.MOV.U32 R11, RZ, RZ, 0x0 ;  /* 0x00000000ff0b7424 */ /* 0x000fe200078e00ff */
[----:B------:R-:W-:Y:S04]  /*3ca0*/  WARPSYNC R17 ;  /* 0x0000001100007348 */ /* 0x000fe80003800000 */
[----:B------:R0:W1:Y:S01]  /*3cb0*/  SHFL.BFLY PT, R14, R14, R15, R16 ;  /* 0x0c00000f0e0e7389 */ /* 0x00006200000e0010 */
[----:B------:R-:W-:Y:S05]  /*3cc0*/  RET.REL.NODEC R10 `(_ZN4vllm25paged_attention_v2_kernelI13__nv_bfloat16hLi80ELi16ELi128ELNS_18Fp8KVCacheDataTypeE2ELb1ELi512EEEvPfS3_PT_PKS4_PKT0_SA_ifPKiSC_iPKfiiiSE_SE_iiiii) ;  /* 0xffffc3300a007950 */ /* 0x000fea0003c3ffff */
.L_x_1585:
        /* <DEDUP_REMOVED lines=11> */
.L_x_24694:


//--------------------- .text._ZN4vllm25paged_attention_v2_kernelI13__nv_bfloat16hLi64ELi16ELi128ELNS_18Fp8KVCacheDataTypeE2ELb1ELi512EEEvPfS3_PT_PKS4_PKT0_SA_ifPKiSC_iPKfiiiSE_SE_iiiii --------------------------
	.section	.text._ZN4vllm25paged_attention_v2_kernelI13__nv_bfloat16hLi64ELi16ELi128ELNS_18Fp8KVCacheDataTypeE2ELb1ELi512EEEvPfS3_PT_PKS4_PKT0_SA_ifPKiSC_iPKfiiiSE_SE_iiiii,"ax",@progbits
	.sectioninfo	@"SHI_REGISTERS=32"
	.align	128
        .global         _ZN4vllm25paged_attention_v2_kernelI13__nv_bfloat16hLi64ELi16ELi128ELNS_18Fp8KVCacheDataTypeE2ELb1ELi512EEEvPfS3_PT_PKS4_PKT0_SA_ifPKiSC_iPKfiiiSE_SE_iiiii
        .type           _ZN4vllm25paged_attention_v2_kernelI13__nv_bfloat16hLi64ELi16ELi128ELNS_18Fp8KVCacheDataTypeE2ELb1ELi512EEEvPfS3_PT_PKS4_PKT0_SA_ifPKiSC_iPKfiiiSE_SE_iiiii,@function
        .size           _ZN4vllm25paged_attention_v2_kernelI13__nv_bfloat16hLi64ELi16ELi128ELNS_18Fp8KVCacheDataTypeE2ELb1ELi512EEEvPfS3_PT_PKS4_PKT0_SA_ifPKiSC_iPKfiiiSE_SE_iiiii,(.L_x_24695 - _ZN4vllm25paged_attention_v2_kernelI13__nv_bfloat16hLi64ELi16ELi128ELNS_18Fp8KVCacheDataTypeE2ELb1ELi512EEEvPfS3_PT_PKS4_PKT0_SA_ifPKiSC_iPKfiiiSE_SE_iiiii)
        .other          _ZN4vllm25paged_attention_v2_kernelI13__nv_bfloat16hLi64ELi16ELi128ELNS_18Fp8KVCacheDataTypeE2ELb1ELi512EEEvPfS3_PT_PKS4_PKT0_SA_ifPKiSC_iPKfiiiSE_SE_iiiii,@"STO_CUDA_ENTRY STV_DEFAULT"
_ZN4vllm25paged_attention_v2_kernelI13__nv_bfloat16hLi64ELi16ELi128ELNS_18Fp8KVCacheDataTypeE2ELb1ELi512EEEvPfS3_PT_PKS4_PKT0_SA_ifPKiSC_iPKfiiiSE_SE_iiiii:
.text._ZN4vllm25paged_attention_v2_kernelI13__nv_bfloat16hLi64ELi16ELi128ELNS_18Fp8KVCacheDataTypeE2ELb1ELi512EEEvPfS3_PT_PKS4_PKT0_SA_ifPKiSC_iPKfiiiSE_SE_iiiii:
        /* <DEDUP_REMOVED lines=12> */
[----:B------:R-:W-:Y:S03]  /*00c0*/  BSSY B0, `(.L_x_1586) ;  /* 0x000005a000007945 */ /* 0x000fe60003800000 */
[----:B------:R-:W-:-:S04]  /*00d0*/  SHF.R.S32.HI R7, RZ, 0x1f, R6 ;  /* 0x0000001fff077819 */ /* 0x000fc80000011406 */
[----:B------:R-:W-:Y:S02]  /*00e0*/  LEA.HI R6, R7, R6, RZ, 0x4 ;  /* 0x0000000607067211 */ /* 0x000fe400078f20ff */
[----:B------:R-:W-:Y:S02]  /*00f0*/  LEA R7, R3, 0x20, 0x5 ;  /* 0x0000002003077811 */ /* 0x000fe400078e28ff */
[----:B------:R-:W-:-:S04]  /*0100*/  SHF.R.S32.HI R6, RZ, 0x4, R6 ;  /* 0x00000004ff067819 */ /* 0x000fc80000011406 */
[----:B------:R-:W-:Y:S02]  /*0110*/  IMNMX R8, R6, R7, PT ;  /* 0x0000000706087217 */ /* 0x000fe40003800200 */
[----:B------:R-:W1:Y:S03]  /*0120*/  S2R R7, SR_CTAID.X ;  /* 0x0000000000077919 */ /* 0x000e660000002500 */
[----:B------:R-:W-:Y:S01]  /*0130*/  IMAD R10, R3, -0x20, R8 ;  /* 0xffffffe0030a7824 */ /* 0x000fe200078e0208 */
[----:B0-----:R-:W-:Y:S02]  /*0140*/  SHF.R.S32.HI R9, RZ, 0x1f, R4 ;  /* 0x0000001fff097819 */ /* 0x001fe40000011404 */
[----:B------:R-:W-:Y:S02]  /*0150*/  ISETP.GT.AND P0, PT, R4, 0xf, PT ;  /* 0x0000000f0400780c */ /* 0x000fe40003f04270 */
[-C--:B------:R-:W-:Y:S01]  /*0160*/  LEA.HI R12, R9, R4.reuse, RZ, 0x5 ;  /* 0x00000004090c7211 */ /* 0x080fe200078f28ff */
[----:B------:R-:W-:Y:S01]  /*0170*/  IMAD R9, R10, 0x10, R5 ;  /* 0x000000100a097824 */ /* 0x000fe200078e0205 */
[----:B------:R-:W-:-:S04]  /*0180*/  LEA.HI R11, R4, R4, RZ, 0x1 ;  /* 0x00000004040b7211 */ /* 0x000fc800078f08ff */
[----:B------:R-:W-:Y:S02]  /*0190*/  LOP3.LUT R13, R11, 0xfffffffe, RZ, 0xc0, !PT ;  /* 0xfffffffe0b0d7812 */ /* 0x000fe400078ec0ff */
[----:B------:R-:W-:Y:S02]  /*01a0*/  SHF.R.S32.HI R10, RZ, 0x1, R11 ;  /* 0x00000001ff0a7819 */ /* 0x000fe4000001140b */
[----:B------:R-:W-:Y:S01]  /*01b0*/  IMNMX R14, R2, R9, PT ;  /* 0x00000009020e7217 */ /* 0x000fe20003800200 */
[----:B------:R-:W-:Y:S01]  /*01c0*/  IMAD.IADD R9, R4, 0x1, -R13 ;  /* 0x0000000104097824 */ /* 0x000fe200078e0a0d */
[----:B------:R-:W-:Y:S02]  /*01d0*/  LOP3.LUT R11, R12, 0xffffffe0, RZ, 0xc0, !PT ;  /* 0xffffffe00c0b7812 */ /* 0x000fe400078ec0ff */
        /* <DEDUP_REMOVED lines=22> */
[----:B------:R-:W-:Y:S02]  /*0340*/  IADD3.X R23, R16, R15, R17, P1, P2 ;  /* 0x0000000f10177210 */ /* 0x000fe40000fe4411 */
[----:B------:R-:W-:Y:S02]  /*0350*/  IADD3 R21, P1, R21, 0x4, RZ ;  /* 0x0000000415157810 */ /* 0x000fe40007f3e0ff */
[----:B------:R-:W-:-:S02]  /*0360*/  LEA.HI.X R28, R28, c[0x0][0x17c], R23, 0x1, P3 ;  /* 0x00005f001c1c7a11 */ /* 0x000fc400018f0c17 */
[----:B------:R-:W-:Y:S01]  /*0370*/  LEA R15, R9, R18, 0x6 ;  /* 0x00000012090f7211 */ /* 0x000fe200078e30ff */
[----:B------:R-:W-:Y:S02]  /*0380*/  IMAD.MOV.U32 R18, RZ, RZ, R10 ;  /* 0x000000ffff127224 */ /* 0x000fe400078e000a */
[----:B------:R-:W-:Y:S01]  /*0390*/  IMAD.X R28, RZ, RZ, R28, P1 ;  /* 0x000000ffff1c7224 */ /* 0x000fe200008e061c */
[----:B------:R-:W-:Y:S02]  /*03a0*/  IADD3 R23, R15, 0x4, RZ ;  /* 0x000000040f177810 */ /* 0x000fe40007ffe0ff */
.L_x_1590:
        /* <DEDUP_REMOVED lines=13> */
.L_x_1589:
[----:B------:R-:W-:Y:S05]  /*0480*/  BSYNC B1 ;  /* 0x0000000000017941 */ /* 0x000fea0003800000 */
.L_x_1588:
        /* <DEDUP_REMOVED lines=9> */
[----:B------:R-:W-:-:S03]  /*0520*/  IADD3 R26, R26, 0x400, RZ ;  /* 0x000004001a1a7810 */ /* 0x000fc60007ffe0ff */
.L_x_1591:
        /* <DEDUP_REMOVED lines=19> */
.L_x_1587:
[----:B-1----:R-:W-:Y:S05]  /*0660*/  BSYNC B0 ;  /* 0x0000000000007941 */ /* 0x002fea0003800000 */
.L_x_1586:
        /* <DEDUP_REMOVED lines=14> */
[----:B------:R-:W-:Y:S02]  /*0750*/  IMAD.MOV.U32 R19, RZ, RZ, R21 ;  /* 0x000000ffff137224 */ /* 0x000fe400078e0015 */
        /* <DEDUP_REMOVED lines=71> */
.L_x_1592:
[----:B------:R-:W-:-:S04]  /*0bd0*/  IMAD.MOV.U32 R14, RZ, RZ, c[0x0][0xc] ;  /* 0x00000300ff0e7624 */ /* 0x000fc800078e00ff */
[----:B------:R-:W-:-:S04]  /*0be0*/  IMAD R14, R14, c[0x0][0x1d8], R7 ;  /* 0x000076000e0e7a24 */ /* 0x000fc800078e0207 */
[----:B------:R-:W-:-:S03]  /*0bf0*/  IMAD R17, R14, c[0x0][0x1e8], RZ ;  /* 0x00007a000e117a24 */ /* 0x000fc600078e02ff */
.L_x_1593:
        /* <DEDUP_REMOVED lines=13> */
[----:B------:R-:W-:Y:S01]  /*0cd0*/  IADD3 R10, -R5, R10, -R23 ;  /* 0x0000000a050a7210 */ /* 0x000fe20007ffe917 */
[----:B0-----:R-:W0:Y:S02]  /*0ce0*/  MUFU.RCP R22, R22 ;  /* 0x0000001600167308 */ /* 0x001e240000001000 */
[----:B0-----:R-:W-:Y:S02]  /*0cf0*/  IADD3 R14, R22, 0xffffffe, RZ ;  /* 0x0ffffffe160e7810 */ /* 0x001fe40007ffe0ff */
[----:B------:R-:W-:-:S04]  /*0d00*/  IADD3 R22, R16, -c[0x0][0x1dc], RZ ;  /* 0x8000770010167a10 */ /* 0x000fc80007ffe0ff */
[----:B------:R0:W1:Y:S02]  /*0d10*/  F2I.FTZ.U32.TRUNC.NTZ R15, R14 ;  /* 0x0000000e000f7305 */ /* 0x000064000021f000 */
[----:B0-----:R-:W-:Y:S02]  /*0d20*/  IMAD.MOV.U32 R14, RZ, RZ, RZ ;  /* 0x000000ffff0e7224 */ /* 0x001fe400078e00ff */
[----:B-1----:R-:W-:-:S04]  /*0d30*/  IMAD.MOV R24, RZ, RZ, -R15 ;  /* 0x000000ffff187224 */ /* 0x002fc800078e0a0f */
[----:B------:R-:W-:-:S04]  /*0d40*/  IMAD R23, R24, R21, RZ ;  /* 0x0000001518177224 */ /* 0x000fc800078e02ff */
[----:B------:R-:W-:Y:S01]  /*0d50*/  IMAD.HI.U32 R24, R15, R23, R14 ;  /* 0x000000170f187227 */ /* 0x000fe200078e000e */
[----:B------:R-:W-:-:S03]  /*0d60*/  MOV R23, R19 ;  /* 0x0000001300177202 */ /* 0x000fc60000000f00 */
[----:B------:R-:W-:Y:S02]  /*0d70*/  IMAD.MOV.U32 R14, RZ, RZ, R25 ;  /* 0x000000ffff0e7224 */ /* 0x000fe400078e0019 */
.L_x_1597:
        /* <DEDUP_REMOVED lines=31> */
[----:B------:R-:W-:Y:S01]  /*0f70*/  @!P0 IMAD.IADD R15, R10, 0x1, R15 ;  /* 0x000000010a0f8824 */ /* 0x000fe200078e020f */
[----:B------:R-:W-:-:S05]  /*0f80*/  @!P0 MOV R26, 0xff7fffff ;  /* 0xff7fffff001a8802 */ /* 0x000fca0000000f00 */
[----:B------:R0:W-:Y:S01]  /*0f90*/  @!P0 STS [R15.X4+0xa0], R26 ;  /* 0x0000a01a0f008388 */ /* 0x0001e20000004800 */
[----:B------:R-:W-:-:S13]  /*0fa0*/  ISETP.GE.AND P0, PT, R23, R8, PT ;  /* 0x000000081700720c */ /* 0x000fda0003f06270 */
[----:B0-----:R-:W-:Y:S05]  /*0fb0*/  @!P0 BRA `(.L_x_1597) ;  /* 0xfffffdc000008947 */ /* 0x001fea000383ffff */
.L_x_1595:
[----:B------:R-:W-:Y:S05]  /*0fc0*/  BSYNC B7 ;  /* 0x0000000000077941 */ /* 0x000fea0003800000 */
.L_x_1594:
[----:B------:R-:W-:Y:S05]  /*0fd0*/  BRA.DIV ~URZ, `(.L_x_1598) ;  /* 0x000027127f007947 */ /* 0x000fea000b800000 */
[----:B------:R-:W-:-:S05]  /*0fe0*/  IMAD.MOV.U32 R9, RZ, RZ, -0x800001 ;  /* 0xff7fffffff097424 */ /* 0x000fca00078e00ff */
.L_x_1630:
        /* <DEDUP_REMOVED lines=8> */
.L_x_1631:
[----:B------:R-:W-:Y:S01]  /*1070*/  ISETP.NE.AND P0, PT, R11, RZ, PT ;  /* 0x000000ff0b00720c */ /* 0x000fe20003f05270 */
[----:B------:R-:W-:-:S12]  /*1080*/  WARPSYNC 0xffffffff ;  /* 0xffffffff00007948 */ /* 0x000fd80003800000 */
[----:B-1----:R-:W-:-:S05]  /*1090*/  @!P0 FMNMX.FTZ R15, R15, R18, !PT ;  /* 0x000000120f0f8209 */ /* 0x002fca0007810000 */
[----:B------:R1:W-:Y:S02]  /*10a0*/  @!P0 STS [R12.X4+0x80], R15 ;  /* 0x0000800f0c008388 */ /* 0x0003e40000004800 */
[----:B------:R-:W-:Y:S01]  /*10b0*/  BAR.SYNC.DEFER_BLOCKING 0x0 ;  /* 0x0000000000007b1d */ /* 0x000fe20000010000 */
[----:B------:R-:W-:Y:S01]  /*10c0*/  ISETP.GT.AND P0, PT, R11, 0x3, PT ;  /* 0x000000030b00780c */ /* 0x000fe20003f04270 */
[----:B-1----:R-:W-:Y:S01]  /*10d0*/  IMAD.MOV.U32 R15, RZ, RZ, RZ ;  /* 0x000000ffff0f7224 */ /* 0x002fe200078e00ff */
        /* <DEDUP_REMOVED lines=11> */
[----:B0-----:R-:W-:Y:S02]  /*1190*/  IMAD.MOV.U32 R18, RZ, RZ, R4 ;  /* 0x000000ffff127224 */ /* 0x001fe400078e0004 */
[----:B------:R-:W-:Y:S01]  /*11a0*/  IMAD R15, R3, R10, -0x21 ;  /* 0xffffffdf030f7424 */ /* 0x000fe200078e020a */
[----:B------:R-:W-:-:S04]  /*11b0*/  LOP3.LUT R10, RZ, R6, RZ, 0x33, !PT ;  /* 0x00000006ff0a7212 */ /* 0x000fc800078e33ff */
[----:B------:R-:W-:Y:S02]  /*11c0*/  IMNMX R10, R10, R15, !PT ;  /* 0x0000000f0a0a7217 */ /* 0x000fe40007800200 */
[----:B------:R-:W-:Y:S02]  /*11d0*/  LOP3.LUT R15, RZ, R2, RZ, 0x33, !PT ;  /* 0x00000002ff0f7212 */ /* 0x000fe400078e33ff */
[----:B------:R-:W-:-:S04]  /*11e0*/  LEA R10, R10, 0xf, 0x4 ;  /* 0x0000000f0a0a7811 */ /* 0x000fc800078e20ff */
[----:B------:R-:W-:-:S04]  /*11f0*/  IMNMX R15, R10, R15, !PT ;  /* 0x0000000f0a0f7217 */ /* 0x000fc80007800200 */
[----:B------:R-:W-:Y:S01]  /*1200*/  IADD3 R10, -R4, -0x2, -R15 ;  /* 0xfffffffe040a7810 */ /* 0x000fe20007ffe90f */
[----:B------:R-:W-:-:S04]  /*1210*/  HFMA2.MMA R15, -RZ, RZ, 0, 0 ;  /* 0x00000000ff0f7435 */ /* 0x000fc800000001ff */
        /* <DEDUP_REMOVED lines=8> */
.L_x_1604:
        /* <DEDUP_REMOVED lines=11> */
.L_x_1603:
[----:B------:R-:W-:Y:S05]  /*1350*/  BSYNC B1 ;  /* 0x0000000000017941 */ /* 0x000fea0003800000 */
.L_x_1602:
        /* <DEDUP_REMOVED lines=10> */
.L_x_1607:
        /* <DEDUP_REMOVED lines=9> */
[----:B01----:R-:W-:-:S02]  /*1490*/  FADD.FTZ R22, -R9, R22 ;  /* 0x0000001609167221 */ /* 0x003fc40000010100 */
[C---:B--2---:R-:W-:Y:S02]  /*14a0*/  FADD.FTZ R20, -R9.reuse, R20 ;  /* 0x0000001409147221 */ /* 0x044fe40000010100 */
[----:B------:R-:W-:Y:S02]  /*14b0*/  FMUL.FTZ R27, R22, 1.4426950216293334961 ;  /* 0x3fb8aa3b161b7820 */ /* 0x000fe40000410000 */
[----:B------:R-:W0:Y:S01]  /*14c0*/  LDS R22, [R14+0xa00] ;  /* 0x000a00000e167984 */ /* 0x000e220000000800 */
[----:B------:R-:W-:Y:S01]  /*14d0*/  FMUL.FTZ R25, R20, 1.4426950216293334961 ;  /* 0x3fb8aa3b14197820 */ /* 0x000fe20000410000 */
[----:B------:R1:W2:Y:S01]  /*14e0*/  MUFU.EX2 R29, R27 ;  /* 0x0000001b001d7308 */ /* 0x0002a20000000800 */
[C---:B---3--:R-:W-:Y:S01]  /*14f0*/  FADD.FTZ R26, -R9.reuse, R26 ;  /* 0x0000001a091a7221 */ /* 0x048fe20000010100 */
[----:B------:R-:W3:Y:S01]  /*1500*/  LDS R20, [R14+0xc00] ;  /* 0x000c00000e147984 */ /* 0x000ee20000000800 */
[----:B----4-:R-:W-:Y:S02]  /*1510*/  FADD.FTZ R28, -R9, R28 ;  /* 0x0000001c091c7221 */ /* 0x010fe40000010100 */
[----:B------:R-:W-:-:S02]  /*1520*/  FMUL.FTZ R26, R26, 1.4426950216293334961 ;  /* 0x3fb8aa3b1a1a7820 */ /* 0x000fc40000410000 */
[----:B-----5:R-:W-:Y:S01]  /*1530*/  FADD.FTZ R21, -R9, R21 ;  /* 0x0000001509157221 */ /* 0x020fe20000010100 */
[----:B------:R-:W4:Y:S01]  /*1540*/  MUFU.EX2 R25, R25 ;  /* 0x0000001900197308 */ /* 0x000f220000000800 */
[----:B-1----:R-:W-:Y:S02]  /*1550*/  FMUL.FTZ R27, R28, 1.4426950216293334961 ;  /* 0x3fb8aa3b1c1b7820 */ /* 0x002fe40000410000 */
[----:B------:R-:W-:Y:S02]  /*1560*/  FMUL.FTZ R28, R21, 1.4426950216293334961 ;  /* 0x3fb8aa3b151c7820 */ /* 0x000fe40000410000 */
[----:B------:R-:W-:-:S03]  /*1570*/  FADD.FTZ R21, -R9, R23 ;  /* 0x0000001709157221 */ /* 0x000fc60000010100 */
[----:B------:R-:W1:Y:S01]  /*1580*/  MUFU.EX2 R26, R26 ;  /* 0x0000001a001a7308 */ /* 0x000e620000000800 */
[----:B------:R-:W-:Y:S01]  /*1590*/  FMUL.FTZ R21, R21, 1.4426950216293334961 ;  /* 0x3fb8aa3b15157820 */ /* 0x000fe20000410000 */
[----:B--2---:R-:W-:Y:S06]  /*15a0*/  STS [R14+-0x200], R29 ;  /* 0xfffe001d0e007388 */ /* 0x004fec0000000800 */
[----:B------:R-:W2:Y:S01]  /*15b0*/  MUFU.EX2 R27, R27 ;  /* 0x0000001b001b7308 */ /* 0x000ea20000000800 */
[----:B----4-:R4:W-:Y:S01]  /*15c0*/  STS [R14+-0x400], R25 ;  /* 0xfffc00190e007388 */ /* 0x0109e20000000800 */
[----:B------:R-:W-:-:S04]  /*15d0*/  FADD.FTZ R15, R25, R15 ;  /* 0x0000000f190f7221 */ /* 0x000fc80000010000 */
[----:B------:R-:W-:Y:S02]  /*15e0*/  FADD.FTZ R15, R15, R29 ;  /* 0x0000001d0f0f7221 */ /* 0x000fe40000010000 */
[----:B------:R-:W5:Y:S01]  /*15f0*/  MUFU.EX2 R23, R28 ;  /* 0x0000001c00177308 */ /* 0x000f620000000800 */
[----:B-1----:R-:W-:Y:S01]  /*1600*/  STS [R14], R26 ;  /* 0x0000001a0e007388 */ /* 0x002fe20000000800 */
[----:B----4-:R-:W-:Y:S02]  /*1610*/  FADD.FTZ R25, -R9, R24 ;  /* 0x0000001809197221 */ /* 0x010fe40000010100 */
[----:B------:R-:W-:Y:S02]  /*1620*/  FADD.FTZ R24, R15, R26 ;  /* 0x0000001a0f187221 */ /* 0x000fe40000010000 */
[----:B------:R-:W-:Y:S02]  /*1630*/  FMUL.FTZ R25, R25, 1.4426950216293334961 ;  /* 0x3fb8aa3b19197820 */ /* 0x000fe40000410000 */
[----:B------:R-:W1:Y:S01]  /*1640*/  MUFU.EX2 R21, R21 ;  /* 0x0000001500157308 */ /* 0x000e620000000800 */
[C---:B0-----:R-:W-:Y:S01]  /*1650*/  FADD.FTZ R22, -R9.reuse, R22 ;  /* 0x0000001609167221 */ /* 0x041fe20000010100 */
[----:B--2---:R0:W-:Y:S01]  /*1660*/  STS [R14+0x200], R27 ;  /* 0x0002001b0e007388 */ /* 0x0041e20000000800 */
[----:B---3--:R-:W-:-:S02]  /*1670*/  FADD.FTZ R20, -R9, R20 ;  /* 0x0000001409147221 */ /* 0x008fc40000010100 */
[----:B------:R-:W-:Y:S01]  /*1680*/  FMUL.FTZ R29, R22, 1.4426950216293334961 ;  /* 0x3fb8aa3b161d7820 */ /* 0x000fe20000410000 */
[----:B------:R-:W2:Y:S01]  /*1690*/  LDS R26, [R14+0x1000] ;  /* 0x001000000e1a7984 */ /* 0x000ea20000000800 */
[----:B------:R-:W-:Y:S01]  /*16a0*/  FADD.FTZ R24, R24, R27 ;  /* 0x0000001b18187221 */ /* 0x000fe20000010000 */
[----:B------:R-:W3:Y:S02]  /*16b0*/  MUFU.EX2 R25, R25 ;  /* 0x0000001900197308 */ /* 0x000ee40000000800 */
[----:B------:R-:W4:Y:S01]  /*16c0*/  LDS R22, [R14+0xe00] ;  /* 0x000e00000e167984 */ /* 0x000f220000000800 */
[----:B-----5:R-:W-:Y:S02]  /*16d0*/  FADD.FTZ R24, R24, R23 ;  /* 0x0000001718187221 */ /* 0x020fe40000010000 */
[----:B0-----:R-:W-:Y:S01]  /*16e0*/  FMUL.FTZ R27, R20, 1.4426950216293334961 ;  /* 0x3fb8aa3b141b7820 */ /* 0x001fe20000410000 */
[----:B------:R0:W-:Y:S02]  /*16f0*/  STS [R14+0x400], R23 ;  /* 0x000400170e007388 */ /* 0x0001e40000000800 */
[----:B------:R-:W0:Y:S01]  /*1700*/  MUFU.EX2 R29, R29 ;  /* 0x0000001d001d7308 */ /* 0x000e220000000800 */
[----:B-1----:R-:W-:Y:S01]  /*1710*/  FADD.FTZ R28, R24, R21 ;  /* 0x00000015181c7221 */ /* 0x002fe20000010000 */
[----:B------:R-:W1:Y:S04]  /*1720*/  LDS R20, [R14+0x1400] ;  /* 0x001400000e147984 */ /* 0x000e680000000800 */
[----:B------:R-:W5:Y:S02]  /*1730*/  LDS R24, [R14+0x1200] ;  /* 0x001200000e187984 */ /* 0x000f640000000800 */
[----:B------:R-:W2:Y:S01]  /*1740*/  MUFU.EX2 R27, R27 ;  /* 0x0000001b001b7308 */ /* 0x000ea20000000800 */
[----:B---3--:R-:W-:Y:S01]  /*1750*/  FADD.FTZ R15, R28, R25 ;  /* 0x000000191c0f7221 */ /* 0x008fe20000010000 */
[----:B------:R2:W-:Y:S04]  /*1760*/  STS [R14+0x600], R21 ;  /* 0x000600150e007388 */ /* 0x0005e80000000800 */
[----:B------:R-:W3:Y:S01]  /*1770*/  LDS R28, [R14+0x1600] ;  /* 0x001600000e1c7984 */ /* 0x000ee20000000800 */
[----:B0-----:R-:W-:-:S03]  /*1780*/  FADD.FTZ R23, R15, R29 ;  /* 0x0000001d0f177221 */ /* 0x001fc60000010000 */
[----:B------:R-:W0:Y:S04]  /*1790*/  LDS R15, [R14+0x1800] ;  /* 0x001800000e0f7984 */ /* 0x000e280000000800 */
[----:B------:R4:W-:Y:S01]  /*17a0*/  STS [R14+0x800], R25 ;  /* 0x000800190e007388 */ /* 0x0009e20000000800 */
[----:B--2---:R-:W-:-:S03]  /*17b0*/  FADD.FTZ R21, R23, R27 ;  /* 0x0000001b17157221 */ /* 0x004fc60000010000 */
[----:B------:R-:W2:Y:S01]  /*17c0*/  LDS R23, [R14+0x1a00] ;  /* 0x001a00000e177984 */ /* 0x000ea20000000800 */
[----:B------:R-:W-:-:S03]  /*17d0*/  FADD.FTZ R26, -R9, R26 ;  /* 0x0000001a091a7221 */ /* 0x000fc60000010100 */
[----:B------:R1:W-:Y:S01]  /*17e0*/  STS [R14+0xa00], R29 ;  /* 0x000a001d0e007388 */ /* 0x0003e20000000800 */
[----:B----4-:R-:W-:-:S03]  /*17f0*/  FADD.FTZ R22, -R9, R22 ;  /* 0x0000001609167221 */ /* 0x010fc60000010100 */
[----:B------:R4:W-:Y:S01]  /*1800*/  STS [R14+0xc00], R27 ;  /* 0x000c001b0e007388 */ /* 0x0009e20000000800 */
[----:B------:R-:W-:Y:S02]  /*1810*/  FMUL.FTZ R25, R26, 1.4426950216293334961 ;  /* 0x3fb8aa3b1a197820 */ /* 0x000fe40000410000 */
[----:B------:R-:W-:Y:S02]  /*1820*/  FMUL.FTZ R22, R22, 1.4426950216293334961 ;  /* 0x3fb8aa3b16167820 */ /* 0x000fe40000410000 */
[C---:B-1----:R-:W-:Y:S02]  /*1830*/  FADD.FTZ R20, -R9.reuse, R20 ;  /* 0x0000001409147221 */ /* 0x042fe40000010100 */
[----:B------:R-:W1:Y:S01]  /*1840*/  MUFU.EX2 R25, R25 ;  /* 0x0000001900197308 */ /* 0x000e620000000800 */
[----:B-----5:R-:W-:Y:S02]  /*1850*/  FADD.FTZ R24, -R9, R24 ;  /* 0x0000001809187221 */ /* 0x020fe40000010100 */
[----:B------:R-:W-:-:S02]  /*1860*/  FMUL.FTZ R29, R20, 1.4426950216293334961 ;  /* 0x3fb8aa3b141d7820 */ /* 0x000fc40000410000 */
[----:B------:R-:W-:-:S03]  /*1870*/  FMUL.FTZ R26, R24, 1.4426950216293334961 ;  /* 0x3fb8aa3b181a7820 */ /* 0x000fc60000410000 */
[----:B------:R-:W5:Y:S01]  /*1880*/  MUFU.EX2 R22, R22 ;  /* 0x0000001600167308 */ /* 0x000f620000000800 */
[----:B---3--:R-:W-:-:S04]  /*1890*/  FADD.FTZ R28, -R9, R28 ;  /* 0x0000001c091c7221 */ /* 0x008fc80000010100 */
[----:B------:R-:W-:-:S03]  /*18a0*/  FMUL.FTZ R20, R28, 1.4426950216293334961 ;  /* 0x3fb8aa3b1c147820 */ /* 0x000fc60000410000 */
[----:B----4-:R5:W3:Y:S01]  /*18b0*/  MUFU.EX2 R27, R26 ;  /* 0x0000001a001b7308 */ /* 0x010ae20000000800 */
[----:B0-----:R-:W-:Y:S01]  /*18c0*/  FADD.FTZ R15, -R9, R15 ;  /* 0x0000000f090f7221 */ /* 0x001fe20000010100 */
[----:B-1----:R-:W-:Y:S03]  /*18d0*/  STS [R14+0x1000], R25 ;  /* 0x001000190e007388 */ /* 0x002fe60000000800 */
[----:B------:R-:W-:Y:S02]  /*18e0*/  FMUL.FTZ R15, R15, 1.4426950216293334961 ;  /* 0x3fb8aa3b0f0f7820 */ /* 0x000fe40000410000 */
[----:B--2---:R-:W-:Y:S01]  /*18f0*/  FADD.FTZ R23, -R9, R23 ;  /* 0x0000001709177221 */ /* 0x004fe20000010100 */
[----:B------:R-:W0:Y:S01]  /*1900*/  MUFU.EX2 R29, R29 ;  /* 0x0000001d001d7308 */ /* 0x000e220000000800 */
[----:B-----5:R-:W-:Y:S01]  /*1910*/  FADD.FTZ R26, R21, R22 ;  /* 0x00000016151a7221 */ /* 0x020fe20000010000 */
[----:B------:R1:W-:Y:S01]  /*1920*/  STS [R14+0xe00], R22 ;  /* 0x000e00160e007388 */ /* 0x0003e20000000800 */
[----:B------:R-:W-:-:S02]  /*1930*/  FMUL.FTZ R23, R23, 1.4426950216293334961 ;  /* 0x3fb8aa3b17177820 */ /* 0x000fc40000410000 */
[----:B------:R-:W-:-:S03]  /*1940*/  FADD.FTZ R26, R26, R25 ;  /* 0x000000191a1a7221 */ /* 0x000fc60000010000 */
[----:B------:R-:W2:Y:S01]  /*1950*/  MUFU.EX2 R20, R20 ;  /* 0x0000001400147308 */ /* 0x000ea20000000800 */
[----:B---3--:R-:W-:Y:S01]  /*1960*/  FADD.FTZ R26, R26, R27 ;  /* 0x0000001b1a1a7221 */ /* 0x008fe20000010000 */
[----:B------:R-:W-:Y:S06]  /*1970*/  STS [R14+0x1200], R27 ;  /* 0x0012001b0e007388 */ /* 0x000fec0000000800 */
[----:B------:R3:W4:Y:S01]  /*1980*/  MUFU.EX2 R24, R15 ;  /* 0x0000000f00187308 */ /* 0x0007220000000800 */
[----:B0-----:R-:W-:Y:S07]  /*1990*/  STS [R14+0x1400], R29 ;  /* 0x0014001d0e007388 */ /* 0x001fee0000000800 */
[----:B------:R-:W0:Y:S01]  /*19a0*/  MUFU.EX2 R23, R23 ;  /* 0x0000001700177308 */ /* 0x000e220000000800 */
[----:B---3--:R-:W-:Y:S01]  /*19b0*/  FADD.FTZ R15, R26, R29 ;  /* 0x0000001d1a0f7221 */ /* 0x008fe20000010000 */
[----:B--2---:R-:W-:Y:S03]  /*19c0*/  STS [R14+0x1600], R20 ;  /* 0x001600140e007388 */ /* 0x004fe60000000800 */
[----:B------:R-:W-:Y:S01]  /*19d0*/  FADD.FTZ R15, R15, R20 ;  /* 0x000000140f0f7221 */ /* 0x000fe20000010000 */
[----:B----4-:R-:W-:Y:S03]  /*19e0*/  STS [R14+0x1800], R24 ;  /* 0x001800180e007388 */ /* 0x010fe60000000800 */
[----:B-1----:R-:W-:Y:S01]  /*19f0*/  FADD.FTZ R22, R15, R24 ;  /* 0x000000180f167221 */ /* 0x002fe20000010000 */
[----:B0-----:R0:W-:Y:S03]  /*1a00*/  STS [R14+0x1a00], R23 ;  /* 0x001a00170e007388 */ /* 0x0011e60000000800 */
[----:B------:R-:W-:Y:S01]  /*1a10*/  FADD.FTZ R15, R22, R23 ;  /* 0x00000017160f7221 */ /* 0x000fe20000010000 */
[----:B0-----:R-:W-:Y:S01]  /*1a20*/  IADD3 R14, R14, 0x2000, RZ ;  /* 0x000020000e0e7810 */ /* 0x001fe20007ffe0ff */
[----:B------:R-:W-:Y:S05]  /*1a30*/  @!P3 BRA `(.L_x_1607) ;  /* 0xfffff9c00000b947 */ /* 0x000fea000383ffff */
.L_x_1606:
[----:B------:R-:W-:Y:S05]  /*1a40*/  BSYNC B1 ;  /* 0x0000000000017941 */ /* 0x000fea0003800000 */
.L_x_1605:
        /* <DEDUP_REMOVED lines=14> */
[----:B01----:R-:W-:-:S02]  /*1b30*/  FADD.FTZ R20, -R9, R20 ;  /* 0x0000001409147221 */ /* 0x003fc40000010100 */
[----:B--2---:R-:W-:Y:S02]  /*1b40*/  FADD.FTZ R23, -R9, R23 ;  /* 0x0000001709177221 */ /* 0x004fe40000010100 */
[----:B------:R-:W-:Y:S02]  /*1b50*/  FMUL.FTZ R20, R20, 1.4426950216293334961 ;  /* 0x3fb8aa3b14147820 */ /* 0x000fe40000410000 */
[----:B------:R-:W-:Y:S02]  /*1b60*/  FMUL.FTZ R29, R23, 1.4426950216293334961 ;  /* 0x3fb8aa3b171d7820 */ /* 0x000fe40000410000 */
[C---:B---3--:R-:W-:Y:S02]  /*1b70*/  FADD.FTZ R23, -R9.reuse, R21 ;  /* 0x0000001509177221 */ /* 0x048fe40000010100 */
[----:B------:R-:W0:Y:S01]  /*1b80*/  MUFU.EX2 R20, R20 ;  /* 0x0000001400147308 */ /* 0x000e220000000800 */
[----:B----4-:R-:W-:Y:S02]  /*1b90*/  FADD.FTZ R28, -R9, R28 ;  /* 0x0000001c091c7221 */ /* 0x010fe40000010100 */
[----:B------:R-:W-:-:S02]  /*1ba0*/  FMUL.FTZ R23, R23, 1.4426950216293334961 ;  /* 0x3fb8aa3b17177820 */ /* 0x000fc40000410000 */
[----:B------:R-:W-:Y:S02]  /*1bb0*/  FMUL.FTZ R25, R28, 1.4426950216293334961 ;  /* 0x3fb8aa3b1c197820 */ /* 0x000fe40000410000 */
[C---:B-----5:R-:W-:Y:S01]  /*1bc0*/  FADD.FTZ R26, -R9.reuse, R26 ;  /* 0x0000001a091a7221 */ /* 0x060fe20000010100 */
[----:B------:R-:W1:Y:S01]  /*1bd0*/  MUFU.EX2 R21, R29 ;  /* 0x0000001d00157308 */ /* 0x000e620000000800 */
[C---:B------:R-:W-:Y:S02]  /*1be0*/  FADD.FTZ R24, -R9.reuse, R24 ;  /* 0x0000001809187221 */ /* 0x040fe40000010100 */
[----:B------:R-:W-:Y:S02]  /*1bf0*/  FMUL.FTZ R26, R26, 1.4426950216293334961 ;  /* 0x3fb8aa3b1a1a7820 */ /* 0x000fe40000410000 */
        /* <DEDUP_REMOVED lines=28> */
.L_x_1609:
[----:B------:R-:W-:Y:S05]  /*1dc0*/  BSYNC B1 ;  /* 0x0000000000017941 */ /* 0x000fea0003800000 */
.L_x_1608:
        /* <DEDUP_REMOVED lines=26> */
.L_x_1601:
[----:B------:R-:W-:Y:S05]  /*1f70*/  BSYNC B0 ;  /* 0x0000000000007941 */ /* 0x000fea0003800000 */
.L_x_1600:
        /* <DEDUP_REMOVED lines=43> */
.L_x_1614:
        /* <DEDUP_REMOVED lines=8> */
.L_x_1613:
[----:B------:R-:W-:Y:S05]  /*22b0*/  BSYNC B1 ;  /* 0x0000000000017941 */ /* 0x000fea0003800000 */
.L_x_1612:
        /* <DEDUP_REMOVED lines=10> */
.L_x_1617:
[----:B------:R-:W2:Y:S01]  /*2360*/  LDS R23, [R5] ;  /* 0x0000000005177984 */ /* 0x000ea20000000800 */
[----:B------:R-:W-:-:S03]  /*2370*/  IADD3 R14, R14, 0x800, RZ ;  /* 0x000008000e0e7810 */ /* 0x000fc60007ffe0ff */
[----:B------:R-:W3:Y:S01]  /*2380*/  LDS R15, [R5+-0x400] ;  /* 0xfffc0000050f7984 */ /* 0x000ee20000000800 */
[----:B------:R-:W-:-:S03]  /*2390*/  ISETP.GE.AND P2, PT, R14, R6, PT ;  /* 0x000000060e00720c */ /* 0x000fc60003f46270 */
[----:B------:R-:W4:Y:S04]  /*23a0*/  LDS R21, [R5+-0x200] ;  /* 0xfffe000005157984 */ /* 0x000f280000000800 */
[----:B------:R-:W5:Y:S04]  /*23b0*/  LDS R18, [R5+0x600] ;  /* 0x0006000005127984 */ /* 0x000f680000000800 */
[----:B------:R-:W1:Y:S04]  /*23c0*/  LDS R25, [R5+0x200] ;  /* 0x0002000005197984 */ /* 0x000e680000000800 */
[----:B------:R-:W0:Y:S04]  /*23d0*/  LDS R29, [R5+0x400] ;  /* 0x00040000051d7984 */ /* 0x000e280000000800 */
[----:B------:R-:W0:Y:S02]  /*23e0*/  LDS R27, [R5+0x800] ;  /* 0x00080000051b7984 */ /* 0x000e240000000800 */
[----:B0-2---:R-:W-:-:S02]  /*23f0*/  FMUL.FTZ R24, R2, R23 ;  /* 0x0000001702187220 */ /* 0x005fc40000410000 */
[----:B------:R-:W-:Y:S01]  /*2400*/  LDS R23, [R5+0xc00] ;  /* 0x000c000005177984 */ /* 0x000fe20000000800 */
[----:B---3--:R-:W-:-:S03]  /*2410*/  FMUL.FTZ R20, R2, R15 ;  /* 0x0000000f02147220 */ /* 0x008fc60000410000 */
[----:B------:R0:W-:Y:S01]  /*2420*/  STS [R5], R24 ;  /* 0x0000001805007388 */ /* 0x0001e20000000800 */
[----:B----4-:R-:W-:-:S03]  /*2430*/  FMUL.FTZ R22, R2, R21 ;  /* 0x0000001502167220 */ /* 0x010fc60000410000 */
[----:B------:R-:W-:Y:S01]  /*2440*/  STS [R5+-0x400], R20 ;  /* 0xfffc001405007388 */ /* 0x000fe20000000800 */
[----:B-----5:R-:W-:-:S03]  /*2450*/  FMUL.FTZ R18, R2, R18 ;  /* 0x0000001202127220 */ /* 0x020fc60000410000 */
[----:B------:R-:W-:Y:S01]  /*2460*/  STS [R5+-0x200], R22 ;  /* 0xfffe001605007388 */ /* 0x000fe20000000800 */
[----:B-1----:R-:W-:-:S03]  /*2470*/  FMUL.FTZ R26, R2, R25 ;  /* 0x00000019021a7220 */ /* 0x002fc60000410000 */
[----:B------:R-:W-:Y:S01]  /*2480*/  STS [R5+0x600], R18 ;  /* 0x0006001205007388 */ /* 0x000fe20000000800 */
[----:B------:R-:W-:-:S03]  /*2490*/  FMUL.FTZ R28, R2, R29 ;  /* 0x0000001d021c7220 */ /* 0x000fc60000410000 */
[----:B------:R-:W1:Y:S01]  /*24a0*/  LDS R21, [R5+0xa00] ;  /* 0x000a000005157984 */ /* 0x000e620000000800 */
[----:B0-----:R-:W-:-:S03]  /*24b0*/  FMUL.FTZ R24, R2, R27 ;  /* 0x0000001b02187220 */ /* 0x001fc60000410000 */
[----:B------:R-:W0:Y:S04]  /*24c0*/  LDS R15, [R5+0xe00] ;  /* 0x000e0000050f7984 */ /* 0x000e280000000800 */
[----:B------:R-:W2:Y:S04]  /*24d0*/  LDS R25, [R5+0x1000] ;  /* 0x0010000005197984 */ /* 0x000ea80000000800 */
[----:B------:R-:W3:Y:S04]  /*24e0*/  LDS R22, [R5+0x1200] ;  /* 0x0012000005167984 */ /* 0x000ee80000000800 */
[----:B------:R-:W4:Y:S04]  /*24f0*/  LDS R27, [R5+0x1400] ;  /* 0x00140000051b7984 */ /* 0x000f280000000800 */
[----:B------:R-:W5:Y:S04]  /*2500*/  LDS R20, [R5+0x1600] ;  /* 0x0016000005147984 */ /* 0x000f680000000800 */
[----:B------:R-:W5:Y:S04]  /*2510*/  LDS R18, [R5+0x1800] ;  /* 0x0018000005127984 */ /* 0x000f680000000800 */
[----:B------:R-:W5:Y:S04]  /*2520*/  LDS R29, [R5+0x1a00] ;  /* 0x001a0000051d7984 */ /* 0x000f680000000800 */
[----:B------:R0:W-:Y:S04]  /*2530*/  STS [R5+0x200], R26 ;  /* 0x0002001a05007388 */ /* 0x0001e80000000800 */
[----:B------:R0:W-:Y:S04]  /*2540*/  STS [R5+0x400], R28 ;  /* 0x0004001c05007388 */ /* 0x0001e80000000800 */
[----:B------:R4:W-:Y:S01]  /*2550*/  STS [R5+0x800], R24 ;  /* 0x0008001805007388 */ /* 0x0009e20000000800 */
[----:B-1----:R-:W-:-:S02]  /*2560*/  FMUL.FTZ R21, R2, R21 ;  /* 0x0000001502157220 */ /* 0x002fc40000410000 */
[C---:B0-----:R-:W-:Y:S02]  /*2570*/  FMUL.FTZ R26, R2.reuse, R23 ;  /* 0x00000017021a7220 */ /* 0x041fe40000410000 */
        /* <DEDUP_REMOVED lines=9> */
[----:B------:R-:W-:Y:S01]  /*2610*/  STS [R5+0x1200], R22 ;  /* 0x0012001605007388 */ /* 0x000fe20000000800 */
[----:B------:R-:W-:-:S03]  /*2620*/  FMUL.FTZ R18, R2, R18 ;  /* 0x0000001202127220 */ /* 0x000fc60000410000 */
[----:B------:R-:W-:Y:S01]  /*2630*/  STS [R5+0x1400], R24 ;  /* 0x0014001805007388 */ /* 0x000fe20000000800 */
[----:B------:R-:W-:-:S03]  /*2640*/  FMUL.FTZ R29, R2, R29 ;  /* 0x0000001d021d7220 */ /* 0x000fc60000410000 */
[----:B------:R-:W-:Y:S04]  /*2650*/  STS [R5+0x1600], R20 ;  /* 0x0016001405007388 */ /* 0x000fe80000000800 */
[----:B------:R-:W-:Y:S04]  /*2660*/  STS [R5+0x1800], R18 ;  /* 0x0018001205007388 */ /* 0x000fe80000000800 */
[----:B------:R0:W-:Y:S02]  /*2670*/  STS [R5+0x1a00], R29 ;  /* 0x001a001d05007388 */ /* 0x0001e40000000800 */
[----:B0-----:R-:W-:Y:S01]  /*2680*/  IADD3 R5, R5, 0x2000, RZ ;  /* 0x0000200005057810 */ /* 0x001fe20007ffe0ff */
[----:B------:R-:W-:Y:S05]  /*2690*/  @!P2 BRA `(.L_x_1617) ;  /* 0xfffffcc00000a947 */ /* 0x000fea000383ffff */
.L_x_1616:
[----:B------:R-:W-:Y:S05]  /*26a0*/  BSYNC B1 ;  /* 0x0000000000017941 */ /* 0x000fea0003800000 */
.L_x_1615:
        /* <DEDUP_REMOVED lines=31> */
.L_x_1619:
[----:B------:R-:W-:Y:S05]  /*28a0*/  BSYNC B1 ;  /* 0x0000000000017941 */ /* 0x000fea0003800000 */
.L_x_1618:
        /* <DEDUP_REMOVED lines=14> */
.L_x_1611:
[----:B------:R-:W-:Y:S05]  /*2990*/  BSYNC B0 ;  /* 0x0000000000007941 */ /* 0x000fea0003800000 */
.L_x_1610:
        /* <DEDUP_REMOVED lines=12> */
[----:B------:R-:W-:Y:S02]  /*2a60*/  IADD3.X R2, R2, R13, R6, P0, P2 ;  /* 0x0000000d02027210 */ /* 0x000fe400007e4406 */
[----:B------:R-:W-:-:S02]  /*2a70*/  IADD3 R14, P0, R20, c[0x0][0x168], RZ ;  /* 0x00005a00140e7a10 */ /* 0x000fc40007f1e0ff */
[----:B------:R-:W-:Y:S02]  /*2a80*/  SHF.L.U64.HI R2, R5, 0x2, R2 ;  /* 0x0000000205027819 */ /* 0x000fe40000010202 */
[----:B------:R-:W-:Y:S02]  /*2a90*/  IADD3 R20, P2, R20, c[0x0][0x160], RZ ;  /* 0x0000580014147a10 */ /* 0x000fe40007f5e0ff */
[C---:B------:R-:W-:Y:S02]  /*2aa0*/  IADD3.X R15, R2.reuse, c[0x0][0x16c], RZ, P0, !PT ;  /* 0x00005b00020f7a10 */ /* 0x040fe400007fe4ff */
[----:B------:R-:W-:-:S03]  /*2ab0*/  IADD3.X R21, R2, c[0x0][0x164], RZ, P2, !PT ;  /* 0x0000590002157a10 */ /* 0x000fc600017fe4ff */
[----:B-1----:R0:W-:Y:S04]  /*2ac0*/  STG.E [R14.64], R9 ;  /* 0x000000090e007986 */ /* 0x0021e8000c101924 */
[----:B------:R0:W-:Y:S02]  /*2ad0*/  STG.E [R20.64], R10 ;  /* 0x0000000a14007986 */ /* 0x0001e4000c101924 */
.L_x_1621:
[----:B------:R-:W-:Y:S05]  /*2ae0*/  BSYNC B0 ;  /* 0x0000000000007941 */ /* 0x000fea0003800000 */
.L_x_1620:
        /* <DEDUP_REMOVED lines=16> */
[----:B-1-3--:R-:W-:Y:S02]  /*2bf0*/  IMAD.MOV R9, RZ, RZ, -R21 ;  /* 0x000000ffff097224 */ /* 0x00afe400078e0a15 */
[----:B--2---:R-:W-:Y:S02]  /*2c00*/  IMAD.MOV.U32 R14, RZ, RZ, RZ ;  /* 0x000000ffff0e7224 */ /* 0x004fe400078e00ff */
[----:B------:R-:W-:Y:S02]  /*2c10*/  IMAD R9, R9, R2, RZ ;  /* 0x0000000209097224 */ /* 0x000fe400078e02ff */
[----:B----4-:R-:W-:Y:S02]  /*2c20*/  IMAD.MOV R18, RZ, RZ, -R15 ;  /* 0x000000ffff127224 */ /* 0x010fe400078e0a0f */
[----:B------:R-:W-:Y:S01]  /*2c30*/  IMAD.HI.U32 R6, R21, R9, R20 ;  /* 0x0000000915067227 */ /* 0x000fe200078e0014 */
[----:B------:R-:W-:-:S03]  /*2c40*/  IABS R9, c[0x0][0x1e4] ;  /* 0x0000790000097a13 */ /* 0x000fc60000000000 */
[----:B------:R-:W-:-:S04]  /*2c50*/  IMAD R13, R18, R5, RZ ;  /* 0x00000005120d7224 */ /* 0x000fc800078e02ff */
[----:B------:R-:W-:-:S04]  /*2c60*/  IMAD.HI.U32 R14, R15, R13, R14 ;  /* 0x0000000d0f0e7227 */ /* 0x000fc800078e000e */
.L_x_1625:
        /* <DEDUP_REMOVED lines=33> */
.L_x_1623:
[----:B------:R-:W-:Y:S05]  /*2e80*/  BSYNC B6 ;  /* 0x0000000000067941 */ /* 0x000fea0003800000 */
.L_x_1622:
[----:B------:R-:W-:Y:S05]  /*2e90*/  BRA.DIV ~URZ, `(.L_x_1626) ;  /* 0x000009f27f007947 */ /* 0x000fea000b800000 */
[----:B0-----:R-:W-:-:S04]  /*2ea0*/  IMAD.MOV.U32 R6, RZ, RZ, RZ ;  /* 0x000000ffff067224 */ /* 0x001fc800078e00ff */
.L_x_1632:
[----:B------:R-:W-:Y:S01]  /*2eb0*/  FADD.FTZ R6, RZ, R6 ;  /* 0x00000006ff067221 */ /* 0x000fe20000010000 */
[----:B------:R-:W-:Y:S05]  /*2ec0*/  BRA.DIV ~URZ, `(.L_x_1627) ;  /* 0x00000a427f007947 */ /* 0x000fea000b800000 */
[----:B-1----:R-:W-:Y:S01]  /*2ed0*/  HFMA2.MMA R9, -RZ, RZ, 0, 0 ;  /* 0x00000000ff097435 */ /* 0x002fe200000001ff */
[----:B------:R-:W-:Y:S02]  /*2ee0*/  IMAD.MOV.U32 R5, RZ, RZ, RZ ;  /* 0x000000ffff057224 */ /* 0x000fe400078e00ff */
[----:B------:R-:W-:-:S04]  /*2ef0*/  IMAD.MOV.U32 R2, RZ, RZ, RZ ;  /* 0x000000ffff027224 */ /* 0x000fc800078e00ff */
.L_x_1633:
[----:B------:R-:W-:Y:S01]  /*2f00*/  WARPSYNC 0xffffffff ;  /* 0xffffffff00007948 */ /* 0x000fe20003800000 */
[----:B------:R-:W-:Y:S01]  /*2f10*/  BAR.SYNC.DEFER_BLOCKING 0x0 ;  /* 0x0000000000007b1d */ /* 0x000fe20000010000 */
[C---:B------:R-:W-:Y:S01]  /*2f20*/  LOP3.LUT R8, R11.reuse, 0x1, RZ, 0xc0, !PT ;  /* 0x000000010b087812 */ /* 0x040fe200078ec0ff */
[----:B------:R-:W-:Y:S01]  /*2f30*/  FADD.FTZ R9, RZ, R9 ;  /* 0x00000009ff097221 */ /* 0x000fe20000010000 */
[----:B------:R-:W-:Y:S02]  /*2f40*/  LOP3.LUT R10, R4, 0xffffffc0, RZ, 0xc0, !PT ;  /* 0xffffffc0040a7812 */ /* 0x000fe400078ec0ff */
[----:B------:R-:W-:Y:S01]  /*2f50*/  ISETP.NE.AND P0, PT, R8, RZ, PT ;  /* 0x000000ff0800720c */ /* 0x000fe20003f05270 */
[----:B------:R-:W-:Y:S01]  /*2f60*/  BSSY B0, `(.L_x_1628) ;  /* 0x0000027000007945 */ /* 0x000fe20003800000 */
[----:B------:R-:W-:-:S02]  /*2f70*/  LEA.HI R11, R11, R11, RZ, 0x1 ;  /* 0x0000000b0b0b7211 */ /* 0x000fc400078f08ff */
[----:B------:R-:W-:Y:S02]  /*2f80*/  ISETP.NE.OR P2, PT, R10, 0x40, P0 ;  /* 0x000000400a00780c */ /* 0x000fe40000745670 */
[----:B------:R-:W-:Y:S02]  /*2f90*/  SHF.R.S32.HI R11, RZ, 0x1, R11 ;  /* 0x00000001ff0b7819 */ /* 0x000fe4000001140b */
[C---:B------:R-:W-:Y:S02]  /*2fa0*/  ISETP.GT.OR P1, PT, R4.reuse, 0x3f, P0 ;  /* 0x0000003f0400780c */ /* 0x040fe40000724670 */
[----:B------:R-:W-:Y:S01]  /*2fb0*/  LOP3.LUT R14, R4, 0xffffffe0, RZ, 0xc0, !PT ;  /* 0xffffffe0040e7812 */ /* 0x000fe200078ec0ff */
[----:B------:R-:W-:-:S03]  /*2fc0*/  IMAD R12, R12, 0x40, R11 ;  /* 0x000000400c0c7824 */ /* 0x000fc600078e020b */
[----:B------:R-:W-:Y:S02]  /*2fd0*/  ISETP.NE.OR P4, PT, R14, 0x20, P0 ;  /* 0x000000200e00780c */ /* 0x000fe40000785670 */
[----:B------:R-:W-:Y:S01]  /*2fe0*/  IADD3 R14, R4, 0x1f, RZ ;  /* 0x0000001f040e7810 */ /* 0x000fe20007ffe0ff */
[----:B------:R-:W-:Y:S03]  /*2ff0*/  @!P2 STS [R12.X4+-0x160], R6 ;  /* 0xfffea0060c00a388 */ /* 0x000fe60000004800 */
[----:B------:R-:W-:Y:S01]  /*3000*/  ISETP.GT.U32.AND P3, PT, R14, 0x3e, PT ;  /* 0x0000003e0e00780c */ /* 0x000fe20003f64070 */
        /* <DEDUP_REMOVED lines=28> */
.L_x_1629:
[----:B0-----:R-:W-:Y:S05]  /*31d0*/  BSYNC B0 ;  /* 0x0000000000007941 */ /* 0x001fea0003800000 */
.L_x_1628:
        /* <DEDUP_REMOVED lines=8> */
[--C-:B------:R-:W-:Y:S02]  /*3260*/  SHF.R.S32.HI R8, RZ, 0x1f, R4.reuse ;  /* 0x0000001fff087819 */ /* 0x100fe40000011404 */
[----:B------:R-:W-:Y:S02]  /*3270*/  SHF.R.S32.HI R7, RZ, 0x1f, R3 ;  /* 0x0000001fff077819 */ /* 0x000fe40000011403 */
[----:B------:R-:W-:-:S02]  /*3280*/  IADD3 R10, P1, P2, R0, R3, R4 ;  /* 0x00000003000a7210 */ /* 0x000fc40007a3e004 */
[----:B------:R-:W-:Y:S01]  /*3290*/  SHF.R.S32.HI R4, RZ, 0x1f, R0 ;  /* 0x0000001fff047819 */ /* 0x000fe20000011400 */
[----:B------:R-:W-:Y:S10]  /*32a0*/  @P0 EXIT ;  /* 0x000000000000094d */ /* 0x000ff40003800000 */
[----:B------:R-:W-:Y:S02]  /*32b0*/  IADD3.X R8, R4, R7, R8, P1, P2 ;  /* 0x0000000704087210 */ /* 0x000fe40000fe4408 */
[C---:B------:R-:W-:Y:S02]  /*32c0*/  IADD3 R0, R11.reuse, 0x10, RZ ;  /* 0x000000100b007810 */ /* 0x040fe40007ffe0ff */
        /* <DEDUP_REMOVED lines=27> */
.L_x_1596:
        /* <DEDUP_REMOVED lines=19> */
.L_x_1624:
[----:B------:R-:W-:Y:S01]  /*35b0*/  MOV R2, 0x0 ;  /* 0x0000000000027802 */ /* 0x000fe20000000f00 */
[----:B------:R-:W-:Y:S01]  /*35c0*/  HFMA2.MMA R12, -RZ, RZ, 0, 5.9604644775390625e-08 ;  /* 0x00000001ff0c7435 */ /* 0x000fe200000001ff */
        /* <DEDUP_REMOVED lines=18> */
.L_x_1598:
[----:B------:R-:W-:Y:S01]  /*36f0*/  IMAD.MOV.U32 R18, RZ, RZ, -0x800001 ;  /* 0xff7fffffff127424 */ /* 0x000fe200078e00ff */
[----:B------:R-:W-:Y:S01]  /*3700*/  MOV R21, 0xffffffff ;  /* 0xffffffff00157802 */ /* 0x000fe20000000f00 */
[----:B------:R-:W-:Y:S01]  /*3710*/  IMAD.MOV.U32 R9, RZ, RZ, 0x10 ;  /* 0x00000010ff097424 */ /* 0x000fe200078e00ff */
[----:B------:R-:W-:Y:S01]  /*3720*/  MOV R14, 0x3750 ;  /* 0x00003750000e7802 */ /* 0x000fe20000000f00 */
[----:B------:R-:W-:Y:S02]  /*3730*/  IMAD.MOV.U32 R20, RZ, RZ, 0x1f ;  /* 0x0000001fff147424 */ /* 0x000fe400078e00ff */
[----:B------:R-:W-:Y:S05]  /*3740*/  CALL.REL.NOINC `($__internal_34_$__cuda_sm70_shflsync_bfly_p) ;  /* 0x0000031000007944 */ /* 0x000fea0003c00000 */
[----:B01----:R-:W-:Y:S05]  /*3750*/  BRA `(.L_x_1630) ;  /* 0xffffd89000007947 */ /* 0x003fea000383ffff */
.L_x_1599:
[----:B------:R-:W-:Y:S01]  /*3760*/  IMAD.MOV.U32 R9, RZ, RZ, 0x8 ;  /* 0x00000008ff097424 */ /* 0x000fe200078e00ff */
[----:B------:R-:W-:Y:S01]  /*3770*/  MOV R14, 0x37b0 ;  /* 0x000037b0000e7802 */ /* 0x000fe20000000f00 */
[----:B------:R-:W-:Y:S02]  /*3780*/  IMAD.MOV.U32 R20, RZ, RZ, 0x1f ;  /* 0x0000001fff147424 */ /* 0x000fe400078e00ff */
[----:B------:R-:W-:Y:S02]  /*3790*/  IMAD.MOV.U32 R21, RZ, RZ, -0x1 ;  /* 0xffffffffff157424 */ /* 0x000fe400078e00ff */
[----:B------:R-:W-:Y:S05]  /*37a0*/  CALL.REL.NOINC `($__internal_34_$__cuda_sm70_shflsync_bfly_p) ;  /* 0x000002b000007944 */ /* 0x000fea0003c00000 */
[----:B0-----:R-:W-:Y:S01]  /*37b0*/  HFMA2.MMA R20, -RZ, RZ, 0, 1.847743988037109375e-06 ;  /* 0x0000001fff147435 */ /* 0x001fe200000001ff */
[----:B-1----:R-:W-:Y:S01]  /*37c0*/  FMNMX.FTZ R18, R18, R9, !PT ;  /* 0x0000000912127209 */ /* 0x002fe20007810000 */
[----:B------:R-:W-:Y:S01]  /*37d0*/  IMAD.MOV.U32 R9, RZ, RZ, 0x4 ;  /* 0x00000004ff097424 */ /* 0x000fe200078e00ff */
[----:B------:R-:W-:Y:S01]  /*37e0*/  MOV R14, 0x3810 ;  /* 0x00003810000e7802 */ /* 0x000fe20000000f00 */
[----:B------:R-:W-:-:S02]  /*37f0*/  IMAD.MOV.U32 R21, RZ, RZ, -0x1 ;  /* 0xffffffffff157424 */ /* 0x000fc400078e00ff */
[----:B------:R-:W-:Y:S05]  /*3800*/  CALL.REL.NOINC `($__internal_34_$__cuda_sm70_shflsync_bfly_p) ;  /* 0x0000025000007944 */ /* 0x000fea0003c00000 */
[----:B01----:R-:W-:Y:S01]  /*3810*/  FMNMX.FTZ R18, R18, R9, !PT ;  /* 0x0000000912127209 */ /* 0x003fe20007810000 */
[----:B------:R-:W-:Y:S01]  /*3820*/  IMAD.MOV.U32 R9, RZ, RZ, 0x2 ;  /* 0x00000002ff097424 */ /* 0x000fe200078e00ff */
[----:B------:R-:W-:Y:S01]  /*3830*/  MOV R14, 0x3870 ;  /* 0x00003870000e7802 */ /* 0x000fe20000000f00 */
[----:B------:R-:W-:-:S02]  /*3840*/  IMAD.MOV.U32 R20, RZ, RZ, 0x1f ;  /* 0x0000001fff147424 */ /* 0x000fc400078e00ff */
[----:B------:R-:W-:Y:S02]  /*3850*/  IMAD.MOV.U32 R21, RZ, RZ, -0x1 ;  /* 0xffffffffff157424 */ /* 0x000fe400078e00ff */
[----:B------:R-:W-:Y:S05]  /*3860*/  CALL.REL.NOINC `($__internal_34_$__cuda_sm70_shflsync_bfly_p) ;  /* 0x000001f000007944 */ /* 0x000fea0003c00000 */
[----:B-1----:R-:W-:Y:S01]  /*3870*/  MOV R15, R9 ;  /* 0x00000009000f7202 */ /* 0x002fe20000000f00 */
[----:B0-----:R-:W-:Y:S05]  /*3880*/  BRA `(.L_x_1631) ;  /* 0xffffd7e000007947 */ /* 0x001fea000383ffff */
.L_x_1626:
[----:B0-----:R-:W-:Y:S01]  /*3890*/  IMAD.MOV.U32 R18, RZ, RZ, RZ ;  /* 0x000000ffff127224 */ /* 0x001fe200078e00ff */
[----:B------:R-:W-:Y:S01]  /*38a0*/  MOV R14, 0x38f0 ;  /* 0x000038f0000e7802 */ /* 0x000fe20000000f00 */
[----:B-1----:R-:W-:Y:S02]  /*38b0*/  IMAD.MOV.U32 R9, RZ, RZ, 0x1 ;  /* 0x00000001ff097424 */ /* 0x002fe400078e00ff */
[----:B------:R-:W-:Y:S02]  /*38c0*/  IMAD.MOV.U32 R20, RZ, RZ, 0x1f ;  /* 0x0000001fff147424 */ /* 0x000fe400078e00ff */
[----:B------:R-:W-:Y:S02]  /*38d0*/  IMAD.MOV.U32 R21, RZ, RZ, -0x1 ;  /* 0xffffffffff157424 */ /* 0x000fe400078e00ff */
[----:B------:R-:W-:Y:S05]  /*38e0*/  CALL.REL.NOINC `($__internal_34_$__cuda_sm70_shflsync_bfly_p) ;  /* 0x0000017000007944 */ /* 0x000fea0003c00000 */
[----:B-1----:R-:W-:Y:S01]  /*38f0*/  MOV R6, R9 ;  /* 0x0000000900067202 */ /* 0x002fe20000000f00 */
[----:B0-----:R-:W-:Y:S05]  /*3900*/  BRA `(.L_x_1632) ;  /* 0xfffff5a000007947 */ /* 0x001fea000383ffff */
.L_x_1627:
[----:B------:R-:W-:Y:S01]  /*3910*/  IMAD.MOV.U32 R18, RZ, RZ, RZ ;  /* 0x000000ffff127224 */ /* 0x000fe200078e00ff */
[----:B------:R-:W-:Y:S01]  /*3920*/  MOV R14, 0x3970 ;  /* 0x00003970000e7802 */ /* 0x000fe20000000f00 */
[----:B-1----:R-:W-:-:S02]  /*3930*/  IMAD.MOV.U32 R9, RZ, RZ, 0x1 ;  /* 0x00000001ff097424 */ /* 0x002fc400078e00ff */
[----:B------:R-:W-:Y:S02]  /*3940*/  IMAD.MOV.U32 R20, RZ, RZ, 0x1f ;  /* 0x0000001fff147424 */ /* 0x000fe400078e00ff */
[----:B------:R-:W-:Y:S02]  /*3950*/  IMAD.MOV.U32 R21, RZ, RZ, -0x1 ;  /* 0xffffffffff157424 */ /* 0x000fe400078e00ff */
[----:B------:R-:W-:Y:S05]  /*3960*/  CALL.REL.NOINC `($__internal_34_$__cuda_sm70_shflsync_bfly_p) ;  /* 0x000000f000007944 */ /* 0x000fea0003c00000 */
[----:B0-----:R-:W-:Y:S01]  /*3970*/  HFMA2.MMA R18, -RZ, RZ, 0, 0 ;  /* 0x00000000ff127435 */ /* 0x001fe200000001ff */
[----:B-1----:R-:W-:Y:S01]  /*3980*/  FADD.FTZ R5, RZ, R9 ;  /* 0x00000009ff057221 */ /* 0x002fe20000010000 */
[----:B------:R-:W-:Y:S01]  /*3990*/  MOV R14, 0x39e0 ;  /* 0x000039e0000e7802 */ /* 0x000fe20000000f00 */
[----:B------:R-:W-:Y:S02]  /*39a0*/  IMAD.MOV.U32 R9, RZ, RZ, 0x1 ;  /* 0x00000001ff097424 */ /* 0x000fe400078e00ff */
[----:B------:R-:W-:Y:S02]  /*39b0*/  IMAD.MOV.U32 R20, RZ, RZ, 0x1f ;  /* 0x0000001fff147424 */ /* 0x000fe400078e00ff */
[----:B------:R-:W-:Y:S02]  /*39c0*/  IMAD.MOV.U32 R21, RZ, RZ, -0x1 ;  /* 0xffffffffff157424 */ /* 0x000fe400078e00ff */
[----:B------:R-:W-:Y:S05]  /*39d0*/  CALL.REL.NOINC `($__internal_34_$__cuda_sm70_shflsync_bfly_p) ;  /* 0x0000008000007944 */ /* 0x000fea0003c00000 */
[----:B-1----:R-:W-:Y:S01]  /*39e0*/  FADD.FTZ R2, RZ, R9 ;  /* 0x00000009ff027221 */ /* 0x002fe20000010000 */
[----:B------:R-:W-:Y:S01]  /*39f0*/  MOV R9, 0x1 ;  /* 0x0000000100097802 */ /* 0x000fe20000000f00 */
[----:B0-----:R-:W-:Y:S01]  /*3a00*/  IMAD.MOV.U32 R18, RZ, RZ, RZ ;  /* 0x000000ffff127224 */ /* 0x001fe200078e00ff */
[----:B------:R-:W-:Y:S01]  /*3a10*/  MOV R14, 0x3a50 ;  /* 0x00003a50000e7802 */ /* 0x000fe20000000f00 */
[----:B------:R-:W-:-:S02]  /*3a20*/  IMAD.MOV.U32 R20, RZ, RZ, 0x1f ;  /* 0x0000001fff147424 */ /* 0x000fc400078e00ff */
[----:B------:R-:W-:Y:S02]  /*3a30*/  IMAD.MOV.U32 R21, RZ, RZ, -0x1 ;  /* 0xffffffffff157424 */ /* 0x000fe400078e00ff */
[----:B------:R-:W-:Y:S05]  /*3a40*/  CALL.REL.NOINC `($__internal_34_$__cuda_sm70_shflsync_bfly_p) ;  /* 0x0000001000007944 */ /* 0x000fea0003c00000 */
[----:B01----:R-:W-:Y:S05]  /*3a50*/  BRA `(.L_x_1633) ;  /* 0xfffff4a000007947 */ /* 0x003fea000383ffff */
        .weak           $__internal_34_$__cuda_sm70_shflsync_bfly_p
        .type           $__internal_34_$__cuda_sm70_shflsync_bfly_p,@function
        .size           $__internal_34_$__cuda_sm70_shflsync_bfly_p,(.L_x_24695 - $__internal_34_$__cuda_sm70_shflsync_bfly_p)
$__internal_34_$__cuda_sm70_shflsync_bfly_p:
[----:B------:R-:W-:Y:S01]  /*3a60*/  IMAD.MOV.U32 R15, RZ, RZ, 0x0 ;  /* 0x00000000ff0f7424 */ /* 0x000fe200078e00ff */
[----:B------:R-:W-:Y:S04]  /*3a70*/  WARPSYNC R21 ;  /* 0x0000001500007348 */ /* 0x000fe80003800000 */
[----:B------:R0:W1:Y:S01]  /*3a80*/  SHFL.BFLY PT, R9, R18, R9, R20 ;  /* 0x0c00000912097389 */ /* 0x00006200000e0014 */
[----:B------:R-:W-:Y:S05]  /*3a90*/  RET.REL.NODEC R14 `(_ZN4vllm25paged_attention_v2_kernelI13__nv_bfloat16hLi64ELi16ELi128ELNS_18Fp8KVCacheDataTypeE2ELb1ELi512EEEvPfS3_PT_PKS4_PKT0_SA_ifPKiSC_iPKfiiiSE_SE_iiiii) ;  /* 0xffffc5600e007950 */ /* 0x000fea0003c3ffff */
.L_x_1634:
        /* <DEDUP_REMOVED lines=14> */
.L_x_24695:


//--------------------- .text._ZN4vllm25paged_attention_v2_kernelI13__nv_bfloat16hLi32ELi16ELi128ELNS_18Fp8KVCacheDataTypeE2ELb1ELi512EEEvPfS3_PT_PKS4_PKT0_SA_ifPKiSC_iPKfiiiSE_SE_iiiii --------------------------
	.section	.text._ZN4vllm25paged_attention_v2_kernelI13__nv_bfloat16hLi32ELi16ELi128ELNS_18Fp8KVCacheDataTypeE2ELb1ELi512EEEvPfS3_PT_PKS4_PKT0_SA_ifPKiSC_iPKfiiiSE_SE_iiiii,"ax",@progbits
	.sectioninfo	@"SHI_REGISTERS=32"
	.align	128
        .global         _ZN4vllm25paged_attention_v2_kernelI13__nv_bfloat16hLi32ELi16ELi128ELNS_18Fp8KVCacheDataTypeE2ELb1ELi512EEEvPfS3_PT_PKS4_PKT0_SA_ifPKiSC_iPKfiiiSE_SE_iiiii
        .type           _ZN4vllm25paged_attention_v2_kernelI13__nv_bfloat16hLi32ELi16ELi128ELNS_18Fp8KVCacheDataTypeE2ELb1ELi512EEEvPfS3_PT_PKS4_PKT0_SA_ifPKiSC_iPKfiiiSE_SE_iiiii,@function
        .size           _ZN4vllm25paged_attention_v2_kernelI13__nv_bfloat16hLi32ELi16ELi128ELNS_18Fp8KVCacheDataTypeE2ELb1ELi512EEEvPfS3_PT_PKS4_PKT0_SA_ifPKiSC_iPKfiiiSE_SE_iiiii,(.L_x_24696 - _ZN4vllm25paged_attention_v2_kernelI13__nv_bfloat16hLi32ELi16ELi128ELNS_18Fp8KVCacheDataTypeE2ELb1ELi512EEEvPfS3_PT_PKS4_PKT0_SA_ifPKiSC_iPKfiiiSE_SE_iiiii)
        .other          _ZN4vllm25paged_attention_v2_kernelI13__nv_bfloat16hLi32ELi16ELi128ELNS_18Fp8KVCacheDataTypeE2ELb1ELi512EEEvPfS3_PT_PKS4_PKT0_SA_ifPKiSC_iPKfiiiSE_SE_iiiii,@"STO_CUDA_ENTRY STV_DEFAULT"
_ZN4vllm25paged_attention_v2_kernelI13__nv_bfloat16hLi32ELi16ELi128ELNS_18Fp8KVCacheDataTypeE2ELb1ELi512EEEvPfS3_PT_PKS4_PKT0_SA_ifPKiSC_iPKfiiiSE_SE_iiiii:
.text._ZN4vllm25paged_attention_v2_kernelI13__nv_bfloat16hLi32ELi16ELi128ELNS_18Fp8KVCacheDataTypeE2ELb1ELi512EEEvPfS3_PT_PKS4_PKT0_SA_ifPKiSC_iPKfiiiSE_SE_iiiii:
[----:B------:R-:W-:Y:S02]  /*0000*/  IMAD.MOV.U32 R1, RZ, RZ, c[0x0][0x28] ;  /* 0x00000a00ff017624 */ /* 0x000fe400078e00ff */
[----:B------:R-:W0:Y:S01]  /*0010*/  S2R R19, SR_CTAID.Y ;  /* 0x0000000000137919 */ /* 0x000e220000002600 */
[----:B------:R-:W-:Y:S01]  /*0020*/  IMAD.MOV.U32 R2, RZ, RZ, 0x4 ;  /* 0x00000004ff027424 */ /* 0x000fe200078e00ff */
[----:B------:R-:W-:-:S03]  /*0030*/  ULDC.64 UR36, c[0x0][0x118] ;  /* 0x0000460000247ab9 */ /* 0x000fc60000000a00 */
[----:B0-----:R-:W-:-:S05]  /*0040*/  IMAD.WIDE R2, R19, R2, c[0x0][0x1a0] ;  /* 0x0000680013027625 */ /* 0x001fca00078e0202 */
        /* <DEDUP_REMOVED lines=8> */
[----:B------:R-:W-:Y:S01]  /*00d0*/  BSSY B0, `(.L_x_1635) ;  /* 0x000005c000007945 */ /* 0x000fe20003800000 */
[----:B------:R-:W1:Y:S01]  /*00e0*/  S2R R15, SR_CTAID.X ;  /* 0x00000000000f7919 */ /* 0x000e620000002500 */
[----:B------:R-:W-:Y:S01]  /*00f0*/  SHF.R.S32.HI R3, RZ, 0x1f, R0 ;  /* 0x0000001fff037819 */ /* 0x000fe20000011400 */
[----:B------:R-:W-:-:S03]  /*0100*/  UIADD3 UR4, UR39, 0x20, URZ ;  /* 0x0000002027047890 */ /* 0x000fc6000fffe03f */
[----:B------:R-:W-:-:S04]  /*0110*/  LEA.HI R3, R3, R0, RZ, 0x4 ;  /* 0x0000000003037211 */ /* 0x000fc800078f20ff */
[----:B------:R-:W-:-:S04]  /*0120*/  SHF.R.S32.HI R16, RZ, 0x4, R3 ;  /* 0x00000004ff107819 */ /* 0x000fc80000011403 */
[----:B------:R-:W-:-:S04]  /*0130*/  IMNMX R14, R16, UR4, PT ;  /* 0x00000004100e7c17 */ /* 0x000fc8000b800200 */
[----:B------:R-:W-:Y:S02]  /*0140*/  IADD3 R0, R14, -UR39, RZ ;  /* 0x800000270e007c10 */ /* 0x000fe4000fffe0ff */
[C---:B0-----:R-:W-:Y:S02]  /*0150*/  ISETP.GT.AND P0, PT, R17.reuse, 0x7, PT ;  /* 0x000000071100780c */ /* 0x041fe40003f04270 */
[----:B------:R-:W-:Y:S02]  /*0160*/  SHF.R.S32.HI R2, RZ, 0x1f, R17 ;  /* 0x0000001fff027819 */ /* 0x000fe40000011411 */
[-C--:B------:R-:W-:Y:S02]  /*0170*/  LEA.HI R4, R17, R17.reuse, RZ, 0x1 ;  /* 0x0000001111047211 */ /* 0x080fe400078f08ff */
[----:B------:R-:W-:Y:S02]  /*0180*/  LEA.HI R2, R2, R17, RZ, 0x5 ;  /* 0x0000001102027211 */ /* 0x000fe400078f28ff */
[----:B------:R-:W-:-:S02]  /*0190*/  LEA R3, R0, UR38, 0x4 ;  /* 0x0000002600037c11 */ /* 0x000fc4000f8e20ff */
[----:B------:R-:W-:Y:S02]  /*01a0*/  SHF.R.S32.HI R20, RZ, 0x1, R4 ;  /* 0x00000001ff147819 */ /* 0x000fe40000011404 */
[----:B------:R-:W-:Y:S02]  /*01b0*/  LOP3.LUT R4, R4, 0xfffffffe, RZ, 0xc0, !PT ;  /* 0xfffffffe04047812 */ /* 0x000fe400078ec0ff */
[----:B------:R-:W-:Y:S02]  /*01c0*/  LOP3.LUT R12, R2, 0xffffffe0, RZ, 0xc0, !PT ;  /* 0xffffffe0020c7812 */ /* 0x000fe400078ec0ff */
[----:B------:R-:W-:Y:S01]  /*01d0*/  IMNMX R0, R18, R3, PT ;  /* 0x0000000312007217 */ /* 0x000fe20003800200 */
[C---:B------:R-:W-:Y:S01]  /*01e0*/  IMAD.IADD R21, R17.reuse, 0x1, -R4 ;  /* 0x0000000111157824 */ /* 0x040fe200078e0a04 */
[----:B------:R-:W-:Y:S01]  /*01f0*/  SHF.R.S32.HI R13, RZ, 0x5, R2 ;  /* 0x00000005ff0d7819 */ /* 0x000fe20000011402 */
[----:B------:R-:W-:Y:S01]  /*0200*/  IMAD.IADD R12, R17, 0x1, -R12 ;  /* 0x00000001110c7824 */ /* 0x000fe200078e0a0c */
[----:B------:R-:W-:Y:S01]  /*0210*/  IADD3 R0, R0, -UR38, RZ ;  /* 0x8000002600007c10 */ /* 0x000fe2000fffe0ff */
        /* <DEDUP_REMOVED lines=14> */
[----:B------:R-:W-:-:S03]  /*0300*/  IMAD.MOV.U32 R9, RZ, RZ, R2 ;  /* 0x000000ffff097224 */ /* 0x000fc600078e0002 */
[----:B------:R-:W-:-:S04]  /*0310*/  LEA R3, R21, R6, 0x2 ;  /* 0x0000000615037211 */ /* 0x000fc800078e10ff */
        /* <DEDUP_REMOVED lines=9> */
[----:B------:R-:W-:Y:S02]  /*03b0*/  IMAD.X R25, RZ, RZ, R25, P1 ;  /* 0x000000ffff197224 */ /* 0x000fe400008e0619 */
.L_x_1639:
        /* <DEDUP_REMOVED lines=13> */
.L_x_1638:
[----:B------:R-:W-:Y:S05]  /*0490*/  BSYNC B1 ;  /* 0x0000000000017941 */ /* 0x000fea0003800000 */
.L_x_1637:
        /* <DEDUP_REMOVED lines=10> */
.L_x_1640:
        /* <DEDUP_REMOVED lines=21> */
.L_x_1636:
[----:B-1----:R-:W-:Y:S05]  /*0690*/  BSYNC B0 ;  /* 0x0000000000007941 */ /* 0x002fea0003800000 */
.L_x_1635:
        /* <DEDUP_REMOVED lines=67> */
[----:B------:R-:W-:-:S03]  /*0ad0*/  MOV R10, R22 ;  /* 0x00000016000a7202 */ /* 0x000fc60000000f00 */
        /* <DEDUP_REMOVED lines=17> */
.L_x_1641:
[----:B------:R-:W-:-:S04]  /*0bf0*/  IMAD.MOV.U32 R2, RZ, RZ, c[0x0][0xc] ;  /* 0x00000300ff027624 */ /* 0x000fc800078e00ff */
[----:B------:R-:W-:-:S04]  /*0c00*/  IMAD R2, R2, c[0x0][0x1d8], R15 ;  /* 0x0000760002027a24 */ /* 0x000fc800078e020f */
[----:B------:R-:W-:-:S03]  /*0c10*/  IMAD R6, R2, c[0x0][0x1e8], RZ ;  /* 0x00007a0002067a24 */ /* 0x000fc600078e02ff */
.L_x_1642:
[----:B------:R-:W-:Y:S01]  /*0c20*/  IADD3 R5, R13, UR39, RZ ;  /* 0x000000270d057c10 */ /* 0x000fe2000fffe0ff */
        /* <DEDUP_REMOVED lines=11> */
[----:B------:R-:W-:Y:S01]  /*0ce0*/  IADD3 R20, R20, -UR38, -R11 ;  /* 0x8000002614147c10 */ /* 0x000fe2000fffe80b */
[----:B0-----:R-:W0:Y:S02]  /*0cf0*/  MUFU.RCP R10, R10 ;  /* 0x0000000a000a7308 */ /* 0x001e240000001000 */
[----:B0-----:R-:W-:Y:S02]  /*0d00*/  IADD3 R2, R10, 0xffffffe, RZ ;  /* 0x0ffffffe0a027810 */ /* 0x001fe40007ffe0ff */
[----:B------:R-:W-:-:S04]  /*0d10*/  IABS R10, c[0x0][0x1e4] ;  /* 0x00007900000a7a13 */ /* 0x000fc80000000000 */
[----:B------:R0:W1:Y:S02]  /*0d20*/  F2I.FTZ.U32.TRUNC.NTZ R3, R2 ;  /* 0x0000000200037305 */ /* 0x000064000021f000 */
[----:B0-----:R-:W-:Y:S01]  /*0d30*/  IMAD.MOV.U32 R2, RZ, RZ, RZ ;  /* 0x000000ffff027224 */ /* 0x001fe200078e00ff */
[----:B-1----:R-:W-:-:S05]  /*0d40*/  IADD3 R22, RZ, -R3, RZ ;  /* 0x80000003ff167210 */ /* 0x002fca0007ffe0ff */
[----:B------:R-:W-:-:S04]  /*0d50*/  IMAD R11, R22, R9, RZ ;  /* 0x00000009160b7224 */ /* 0x000fc800078e02ff */
[----:B------:R-:W-:Y:S01]  /*0d60*/  IMAD.HI.U32 R2, R3, R11, R2 ;  /* 0x0000000b03027227 */ /* 0x000fe200078e0002 */
[----:B------:R-:W-:-:S03]  /*0d70*/  IADD3 R3, R4, -c[0x0][0x1dc], RZ ;  /* 0x8000770004037a10 */ /* 0x000fc60007ffe0ff */
[----:B------:R-:W-:-:S04]  /*0d80*/  IMAD.MOV.U32 R11, RZ, RZ, R5 ;  /* 0x000000ffff0b7224 */ /* 0x000fc800078e0005 */
.L_x_1646:
        /* <DEDUP_REMOVED lines=11> */
[----:B------:R-:W-:-:S06]  /*0e40*/  @P0 IADD3 R22, R22, 0x1, RZ ;  /* 0x0000000116160810 */ /* 0x000fcc0007ffe0ff */
        /* <DEDUP_REMOVED lines=24> */
.L_x_1644:
[----:B------:R-:W-:Y:S05]  /*0fd0*/  BSYNC B7 ;  /* 0x0000000000077941 */ /* 0x000fea0003800000 */
.L_x_1643:
[----:B------:R-:W-:Y:S05]  /*0fe0*/  BRA.DIV ~URZ, `(.L_x_1647) ;  /* 0x000025527f007947 */ /* 0x000fea000b800000 */
[----:B------:R-:W-:-:S04]  /*0ff0*/  MOV R2, 0xff7fffff ;  /* 0xff7fffff00027802 */ /* 0x000fc80000000f00 */
.L_x_1681:
        /* <DEDUP_REMOVED lines=8> */
.L_x_1682:
        /* <DEDUP_REMOVED lines=16> */
[----:B------:R-:W-:Y:S01]  /*1180*/  UIADD3 UR4, -UR39, -0x21, URZ ;  /* 0xffffffdf27047890 */ /* 0x000fe2000fffe13f */
[----:B------:R-:W-:Y:S01]  /*1190*/  LOP3.LUT R3, RZ, R16, RZ, 0x33, !PT ;  /* 0x00000010ff037212 */ /* 0x000fe200078e33ff */
[----:B------:R-:W-:Y:S01]  /*11a0*/  BSSY B1, `(.L_x_1651) ;  /* 0x000001b000017945 */ /* 0x000fe20003800000 */
[----:B------:R-:W-:Y:S01]  /*11b0*/  LOP3.LUT R8, RZ, R18, RZ, 0x33, !PT ;  /* 0x00000012ff087212 */ /* 0x000fe200078e33ff */
[----:B------:R-:W-:Y:S02]  /*11c0*/  IMAD.MOV.U32 R9, RZ, RZ, R17 ;  /* 0x000000ffff097224 */ /* 0x000fe400078e0011 */
        /* <DEDUP_REMOVED lines=13> */
.L_x_1653:
        /* <DEDUP_REMOVED lines=11> */
.L_x_1652:
[----:B------:R-:W-:Y:S05]  /*1350*/  BSYNC B1 ;  /* 0x0000000000017941 */ /* 0x000fea0003800000 */
.L_x_1651:
[----:B------:R-:W-:Y:S05]  /*1360*/  @!P3 BRA `(.L_x_1650) ;  /* 0x00000c000000b947 */ /* 0x000fea0003800000 */
[----:B------:R-:W-:Y:S01]  /*1370*/  IADD3 R3, R0, -R9, RZ ;  /* 0x8000000900037210 */ /* 0x000fe20007ffe0ff */
[----:B------:R-:W-:Y:S01]  /*1380*/  BSSY B1, `(.L_x_1654) ;  /* 0x000006c000017945 */ /* 0x000fe20003800000 */
[----:B------:R-:W-:Y:S02]  /*1390*/  LEA R7, R9, 0x60, 0x2 ;  /* 0x0000006009077811 */ /* 0x000fe400078e10ff */
[----:B------:R-:W-:Y:S02]  /*13a0*/  ISETP.GT.AND P3, PT, R3, 0x600, PT ;  /* 0x000006000300780c */ /* 0x000fe40003f64270 */
[----:B------:R-:W-:-:S02]  /*13b0*/  PLOP3.LUT P0, PT, PT, PT, PT, 0x80, 0x0 ;  /* 0x000000000000781c */ /* 0x000fc40003f0f070 */
[----:B------:R-:W-:-:S09]  /*13c0*/  IADD3 R7, R7, 0x400, RZ ;  /* 0x0000040007077810 */ /* 0x000fd20007ffe0ff */
[----:B------:R-:W-:Y:S05]  /*13d0*/  @!P3 BRA `(.L_x_1655) ;  /* 0x000006600000b947 */ /* 0x000fea0003800000 */
[----:B------:R-:W-:Y:S02]  /*13e0*/  PLOP3.LUT P0, PT, PT, PT, PT, 0x8, 0x0 ;  /* 0x000000000000781c */ /* 0x000fe40003f0e170 */
[----:B------:R-:W-:Y:S02]  /*13f0*/  IADD3 R3, R0, -0x600, RZ ;  /* 0xfffffa0000037810 */ /* 0x000fe40007ffe0ff */
.L_x_1656:
        /* <DEDUP_REMOVED lines=15> */
[----:B----4-:R-:W-:Y:S01]  /*14f0*/  FADD.FTZ R25, -R2, R25 ;  /* 0x0000001902197221 */ /* 0x010fe20000010100 */
[----:B------:R-:W1:Y:S01]  /*1500*/  LDS R29, [R7+0xa00] ;  /* 0x000a0000071d7984 */ /* 0x000e620000000800 */
[----:B------:R-:W-:-:S02]  /*1510*/  FMUL.FTZ R10, R10, 1.4426950216293334961 ;  /* 0x3fb8aa3b0a0a7820 */ /* 0x000fc40000410000 */
[----:B------:R-:W-:Y:S01]  /*1520*/  FMUL.FTZ R24, R25, 1.4426950216293334961 ;  /* 0x3fb8aa3b19187820 */ /* 0x000fe20000410000 */
[----:B------:R-:W2:Y:S01]  /*1530*/  MUFU.EX2 R28, R28 ;  /* 0x0000001c001c7308 */ /* 0x000ea20000000800 */
[C---:B-----5:R-:W-:Y:S02]  /*1540*/  FADD.FTZ R23, -R2.reuse, R23 ;  /* 0x0000001702177221 */ /* 0x060fe40000010100 */
[C---:B------:R-:W-:Y:S02]  /*1550*/  FADD.FTZ R20, -R2.reuse, R21 ;  /* 0x0000001502147221 */ /* 0x040fe40000010100 */
[----:B------:R-:W-:Y:S02]  /*1560*/  FMUL.FTZ R22, R23, 1.4426950216293334961 ;  /* 0x3fb8aa3b17167820 */ /* 0x000fe40000410000 */
[----:B------:R-:W-:Y:S01]  /*1570*/  FADD.FTZ R11, -R2, R11 ;  /* 0x0000000b020b7221 */ /* 0x000fe20000010100 */
[----:B------:R3:W4:Y:S01]  /*1580*/  MUFU.EX2 R26, R10 ;  /* 0x0000000a001a7308 */ /* 0x0007220000000800 */
[----:B0-----:R-:W-:Y:S01]  /*1590*/  FADD.FTZ R21, R27, R8 ;  /* 0x000000081b157221 */ /* 0x001fe20000010000 */
[----:B------:R-:W-:Y:S01]  /*15a0*/  STS [R7+-0x400], R27 ;  /* 0xfffc001b07007388 */ /* 0x000fe20000000800 */
[----:B------:R-:W-:-:S02]  /*15b0*/  FMUL.FTZ R8, R20, 1.4426950216293334961 ;  /* 0x3fb8aa3b14087820 */ /* 0x000fc40000410000 */
[----:B------:R-:W-:Y:S01]  /*15c0*/  FMUL.FTZ R25, R11, 1.4426950216293334961 ;  /* 0x3fb8aa3b0b197820 */ /* 0x000fe20000410000 */
[----:B------:R-:W-:Y:S02]  /*15d0*/  LDS R20, [R7+0xe00] ;  /* 0x000e000007147984 */ /* 0x000fe40000000800 */
[----:B------:R-:W0:Y:S01]  /*15e0*/  MUFU.EX2 R24, R24 ;  /* 0x0000001800187308 */ /* 0x000e220000000800 */
[----:B--2---:R-:W-:Y:S01]  /*15f0*/  FADD.FTZ R21, R21, R28 ;  /* 0x0000001c15157221 */ /* 0x004fe20000010000 */
[----:B---3--:R-:W2:Y:S04]  /*1600*/  LDS R10, [R7+0xc00] ;  /* 0x000c0000070a7984 */ /* 0x008ea80000000800 */
[----:B------:R-:W3:Y:S02]  /*1610*/  LDS R11, [R7+0x1000] ;  /* 0x00100000070b7984 */ /* 0x000ee40000000800 */
[----:B------:R-:W5:Y:S01]  /*1620*/  MUFU.EX2 R22, R22 ;  /* 0x0000001600167308 */ /* 0x000f620000000800 */
[----:B----4-:R-:W-:Y:S01]  /*1630*/  FADD.FTZ R21, R21, R26 ;  /* 0x0000001a15157221 */ /* 0x010fe20000010000 */
[----:B------:R4:W-:Y:S04]  /*1640*/  STS [R7], R26 ;  /* 0x0000001a07007388 */ /* 0x0009e80000000800 */
[----:B------:R-:W3:Y:S02]  /*1650*/  LDS R27, [R7+0x1400] ;  /* 0x00140000071b7984 */ /* 0x000ee40000000800 */
[----:B------:R-:W1:Y:S01]  /*1660*/  MUFU.EX2 R8, R8 ;  /* 0x0000000800087308 */ /* 0x000e620000000800 */
[----:B0-----:R-:W-:Y:S01]  /*1670*/  FADD.FTZ R23, R21, R24 ;  /* 0x0000001815177221 */ /* 0x001fe20000010000 */
[----:B------:R1:W-:Y:S04]  /*1680*/  STS [R7+0x200], R24 ;  /* 0x0002001807007388 */ /* 0x0003e80000000800 */
[----:B------:R-:W0:Y:S02]  /*1690*/  LDS R21, [R7+0x1200] ;  /* 0x0012000007157984 */ /* 0x000e240000000800 */
[----:B----4-:R4:W2:Y:S01]  /*16a0*/  MUFU.EX2 R26, R25 ;  /* 0x00000019001a7308 */ /* 0x0108a20000000800 */
[----:B-----5:R-:W-:Y:S01]  /*16b0*/  FADD.FTZ R23, R23, R22 ;  /* 0x0000001617177221 */ /* 0x020fe20000010000 */
[----:B------:R2:W-:Y:S01]  /*16c0*/  STS [R7+0x400], R22 ;  /* 0x0004001607007388 */ /* 0x0005e20000000800 */
[----:B-1----:R-:W-:-:S03]  /*16d0*/  FADD.FTZ R24, -R2, R29 ;  /* 0x0000001d02187221 */ /* 0x002fc60000010100 */
[----:B------:R-:W1:Y:S01]  /*16e0*/  LDS R29, [R7+0x1a00] ;  /* 0x001a0000071d7984 */ /* 0x000e620000000800 */
[----:B------:R-:W-:-:S03]  /*16f0*/  FADD.FTZ R23, R23, R8 ;  /* 0x0000000817177221 */ /* 0x000fc60000010000 */
[----:B----4-:R-:W4:Y:S04]  /*1700*/  LDS R25, [R7+0x1600] ;  /* 0x0016000007197984 */ /* 0x010f280000000800 */
[----:B------:R5:W-:Y:S01]  /*1710*/  STS [R7+0x600], R8 ;  /* 0x0006000807007388 */ /* 0x000be20000000800 */
[----:B--2---:R-:W-:-:S03]  /*1720*/  FADD.FTZ R22, -R2, R10 ;  /* 0x0000000a02167221 */ /* 0x004fc60000010100 */
[----:B------:R2:W-:Y:S01]  /*1730*/  STS [R7+-0x200], R28 ;  /* 0xfffe001c07007388 */ /* 0x0005e20000000800 */
[----:B------:R-:W-:-:S03]  /*1740*/  FMUL.FTZ R22, R22, 1.4426950216293334961 ;  /* 0x3fb8aa3b16167820 */ /* 0x000fc60000410000 */
[----:B------:R0:W-:Y:S01]  /*1750*/  STS [R7+0x800], R26 ;  /* 0x0008001a07007388 */ /* 0x0001e20000000800 */
[----:B-----5:R-:W-:Y:S02]  /*1760*/  FADD.FTZ R8, R23, R26 ;  /* 0x0000001a17087221 */ /* 0x020fe40000010000 */
[----:B---3--:R-:W-:Y:S01]  /*1770*/  FADD.FTZ R11, -R2, R11 ;  /* 0x0000000b020b7221 */ /* 0x008fe20000010100 */
[----:B------:R-:W3:Y:S01]  /*1780*/  LDS R23, [R7+0x1800] ;  /* 0x0018000007177984 */ /* 0x000ee20000000800 */
[----:B--2---:R-:W-:Y:S02]  /*1790*/  FMUL.FTZ R28, R24, 1.4426950216293334961 ;  /* 0x3fb8aa3b181c7820 */ /* 0x004fe40000410000 */
[C---:B------:R-:W-:Y:S02]  /*17a0*/  FADD.FTZ R24, -R2.reuse, R20 ;  /* 0x0000001402187221 */ /* 0x040fe40000010100 */
[----:B------:R-:W2:Y:S01]  /*17b0*/  MUFU.EX2 R10, R28 ;  /* 0x0000001c000a7308 */ /* 0x000ea20000000800 */
[----:B------:R-:W-:-:S02]  /*17c0*/  FADD.FTZ R27, -R2, R27 ;  /* 0x0000001b021b7221 */ /* 0x000fc40000010100 */
[----:B0-----:R-:W-:Y:S02]  /*17d0*/  FADD.FTZ R21, -R2, R21 ;  /* 0x0000001502157221 */ /* 0x001fe40000010100 */
[----:B------:R-:W-:-:S03]  /*17e0*/  FMUL.FTZ R27, R27, 1.4426950216293334961 ;  /* 0x3fb8aa3b1b1b7820 */ /* 0x000fc60000410000 */
[----:B------:R0:W5:Y:S01]  /*17f0*/  MUFU.EX2 R20, R22 ;  /* 0x0000001600147308 */ /* 0x0001620000000800 */
[----:B------:R-:W-:Y:S02]  /*1800*/  FMUL.FTZ R26, R21, 1.4426950216293334961 ;  /* 0x3fb8aa3b151a7820 */ /* 0x000fe40000410000 */
[----:B-1----:R-:W-:-:S05]  /*1810*/  FADD.FTZ R29, -R2, R29 ;  /* 0x0000001d021d7221 */ /* 0x002fca0000010100 */
[----:B------:R-:W1:Y:S01]  /*1820*/  MUFU.EX2 R26, R26 ;  /* 0x0000001a001a7308 */ /* 0x000e620000000800 */
[----:B0-----:R-:W-:Y:S01]  /*1830*/  FMUL.FTZ R22, R24, 1.4426950216293334961 ;  /* 0x3fb8aa3b18167820 */ /* 0x001fe20000410000 */
[----:B--2---:R-:W-:Y:S01]  /*1840*/  STS [R7+0xa00], R10 ;  /* 0x000a000a07007388 */ /* 0x004fe20000000800 */
[----:B------:R-:W-:Y:S02]  /*1850*/  FMUL.FTZ R24, R11, 1.4426950216293334961 ;  /* 0x3fb8aa3b0b187820 */ /* 0x000fe40000410000 */
[----:B----4-:R-:W-:-:S03]  /*1860*/  FADD.FTZ R25, -R2, R25 ;  /* 0x0000001902197221 */ /* 0x010fc60000010100 */
[----:B------:R-:W0:Y:S01]  /*1870*/  MUFU.EX2 R22, R22 ;  /* 0x0000001600167308 */ /* 0x000e220000000800 */
[----:B------:R-:W-:Y:S01]  /*1880*/  FMUL.FTZ R11, R25, 1.4426950216293334961 ;  /* 0x3fb8aa3b190b7820 */ /* 0x000fe20000410000 */
[----:B-----5:R-:W-:Y:S01]  /*1890*/  STS [R7+0xc00], R20 ;  /* 0x000c001407007388 */ /* 0x020fe20000000800 */
[----:B------:R-:W-:-:S04]  /*18a0*/  FADD.FTZ R25, R8, R10 ;  /* 0x0000000a08197221 */ /* 0x000fc80000010000 */
[----:B------:R-:W-:Y:S01]  /*18b0*/  FADD.FTZ R25, R25, R20 ;  /* 0x0000001419197221 */ /* 0x000fe20000010000 */
[----:B------:R-:W2:Y:S01]  /*18c0*/  MUFU.EX2 R24, R24 ;  /* 0x0000001800187308 */ /* 0x000ea20000000800 */
[----:B-1----:R-:W-:Y:S01]  /*18d0*/  STS [R7+0x1200], R26 ;  /* 0x0012001a07007388 */ /* 0x002fe20000000800 */
[----:B---3--:R-:W-:-:S04]  /*18e0*/  FADD.FTZ R23, -R2, R23 ;  /* 0x0000001702177221 */ /* 0x008fc80000010100 */
[----:B------:R-:W-:Y:S02]  /*18f0*/  FMUL.FTZ R21, R23, 1.4426950216293334961 ;  /* 0x3fb8aa3b17157820 */ /* 0x000fe40000410000 */
[----:B------:R-:W1:Y:S01]  /*1900*/  MUFU.EX2 R28, R27 ;  /* 0x0000001b001c7308 */ /* 0x000e620000000800 */
[----:B0-----:R-:W-:Y:S01]  /*1910*/  FADD.FTZ R25, R25, R22 ;  /* 0x0000001619197221 */ /* 0x001fe20000010000 */
[----:B------:R-:W-:Y:S01]  /*1920*/  STS [R7+0xe00], R22 ;  /* 0x000e001607007388 */ /* 0x000fe20000000800 */
[----:B------:R-:W-:-:S05]  /*1930*/  FMUL.FTZ R23, R29, 1.4426950216293334961 ;  /* 0x3fb8aa3b1d177820 */ /* 0x000fca0000410000 */
[----:B------:R-:W0:Y:S01]  /*1940*/  MUFU.EX2 R11, R11 ;  /* 0x0000000b000b7308 */ /* 0x000e220000000800 */
[----:B--2---:R-:W-:Y:S01]  /*1950*/  FADD.FTZ R25, R25, R24 ;  /* 0x0000001819197221 */ /* 0x004fe20000010000 */
[----:B------:R-:W-:Y:S03]  /*1960*/  STS [R7+0x1000], R24 ;  /* 0x0010001807007388 */ /* 0x000fe60000000800 */
        /* <DEDUP_REMOVED lines=13> */
.L_x_1655:
[----:B------:R-:W-:Y:S05]  /*1a40*/  BSYNC B1 ;  /* 0x0000000000017941 */ /* 0x000fea0003800000 */
.L_x_1654:
        /* <DEDUP_REMOVED lines=17> */
[----:B---3--:R-:W-:Y:S02]  /*1b60*/  FADD.FTZ R20, -R2, R20 ;  /* 0x0000001402147221 */ /* 0x008fe40000010100 */
        /* <DEDUP_REMOVED lines=9> */
[----:B------:R-:W-:Y:S02]  /*1c00*/  FMUL.FTZ R25, R21, 1.4426950216293334961 ;  /* 0x3fb8aa3b15197820 */ /* 0x000fe40000410000 */
[C---:B------:R-:W-:Y:S01]  /*1c10*/  FADD.FTZ R21, -R2.reuse, R3 ;  /* 0x0000000302157221 */ /* 0x040fe20000010100 */
[----:B------:R-:W2:Y:S01]  /*1c20*/  MUFU.EX2 R20, R20 ;  /* 0x0000001400147308 */ /* 0x000ea20000000800 */
[----:B------:R-:W-:Y:S01]  /*1c30*/  FADD.FTZ R23, -R2, R23 ;  /* 0x0000001702177221 */ /* 0x000fe20000010100 */
[----:B0-----:R0:W-:Y:S01]  /*1c40*/  STS [R7+-0x400], R11 ;  /* 0xfffc000b07007388 */ /* 0x0011e20000000800 */
[----:B------:R-:W-:-:S02]  /*1c50*/  FMUL.FTZ R28, R21, 1.4426950216293334961 ;  /* 0x3fb8aa3b151c7820 */ /* 0x000fc40000410000 */
[----:B------:R-:W-:Y:S02]  /*1c60*/  FMUL.FTZ R23, R23, 1.4426950216293334961 ;  /* 0x3fb8aa3b17177820 */ /* 0x000fe40000410000 */
[----:B------:R-:W-:Y:S01]  /*1c70*/  FADD.FTZ R21, R8, R11 ;  /* 0x0000000b08157221 */ /* 0x000fe20000010000 */
[----:B------:R-:W3:Y:S01]  /*1c80*/  MUFU.EX2 R22, R22 ;  /* 0x0000001600167308 */ /* 0x000ee20000000800 */
[----:B-1----:R-:W-:Y:S02]  /*1c90*/  STS [R7+-0x200], R10 ;  /* 0xfffe000a07007388 */ /* 0x002fe40000000800 */
[----:B------:R-:W-:-:S05]  /*1ca0*/  FADD.FTZ R21, R21, R10 ;  /* 0x0000000a15157221 */ /* 0x000fca0000010000 */
[----:B------:R-:W1:Y:S01]  /*1cb0*/  MUFU.EX2 R24, R24 ;  /* 0x0000001800187308 */ /* 0x000e620000000800 */
[----:B--2---:R-:W-:Y:S01]  /*1cc0*/  FADD.FTZ R21, R21, R20 ;  /* 0x0000001415157221 */ /* 0x004fe20000010000 */
[----:B------:R-:W-:Y:S06]  /*1cd0*/  STS [R7], R20 ;  /* 0x0000001407007388 */ /* 0x000fec0000000800 */
[----:B------:R-:W2:Y:S01]  /*1ce0*/  MUFU.EX2 R26, R23 ;  /* 0x00000017001a7308 */ /* 0x000ea20000000800 */
[----:B---3--:R-:W-:Y:S01]  /*1cf0*/  FADD.FTZ R21, R21, R22 ;  /* 0x0000001615157221 */ /* 0x008fe20000010000 */
        /* <DEDUP_REMOVED lines=12> */
.L_x_1658:
[----:B------:R-:W-:Y:S05]  /*1dc0*/  BSYNC B1 ;  /* 0x0000000000017941 */ /* 0x000fea0003800000 */
.L_x_1657:
        /* <DEDUP_REMOVED lines=26> */
.L_x_1650:
[----:B------:R-:W-:Y:S05]  /*1f70*/  BSYNC B0 ;  /* 0x0000000000007941 */ /* 0x000fea0003800000 */
.L_x_1649:
        /* <DEDUP_REMOVED lines=26> */
[----:B0-----:R-:W-:Y:S01]  /*2120*/  FADD.FTZ R8, R3, 9.9999999747524270788e-07 ;  /* 0x358637bd03087421 */ /* 0x001fe20000010000 */
[----:B------:R-:W-:Y:S01]  /*2130*/  LOP3.LUT R7, RZ, R18, RZ, 0x33, !PT ;  /* 0x00000012ff077212 */ /* 0x000fe200078e33ff */
[----:B------:R-:W-:Y:S02]  /*2140*/  BSSY B1, `(.L_x_1661) ;  /* 0x0000016000017945 */ /* 0x000fe40003800000 */
[----:B------:R-:W-:Y:S02]  /*2150*/  IMNMX R16, R16, UR4, !PT ;  /* 0x0000000410107c17 */ /* 0x000fe4000f800200 */
[----:B------:R-:W0:Y:S02]  /*2160*/  MUFU.RCP R8, R8 ;  /* 0x0000000800087308 */ /* 0x000e240000001000 */
[----:B------:R-:W-:-:S04]  /*2170*/  LEA R16, R16, 0xf, 0x4 ;  /* 0x0000000f10107811 */ /* 0x000fc800078e20ff */
[----:B------:R-:W-:-:S04]  /*2180*/  IMNMX R16, R16, R7, !PT ;  /* 0x0000000710107217 */ /* 0x000fc80007800200 */
[----:B------:R-:W-:-:S04]  /*2190*/  IADD3 R16, -R17, -0x2, -R16 ;  /* 0xfffffffe11107810 */ /* 0x000fc80007ffe910 */
[----:B------:R-:W-:-:S04]  /*21a0*/  IADD3 R16, R16, -UR38, RZ ;  /* 0x8000002610107c10 */ /* 0x000fc8000fffe0ff */
[C---:B------:R-:W-:Y:S02]  /*21b0*/  LEA.HI R7, R16.reuse, 0x1, RZ, 0x19 ;  /* 0x0000000110077811 */ /* 0x040fe400078fc8ff */
[----:B------:R-:W-:Y:S02]  /*21c0*/  ISETP.GE.U32.AND P2, PT, R16, 0x180, PT ;  /* 0x000001801000780c */ /* 0x000fe40003f46070 */
[----:B------:R-:W-:Y:S01]  /*21d0*/  LOP3.LUT P0, R9, R7, 0x3, RZ, 0xc0, !PT ;  /* 0x0000000307097812 */ /* 0x000fe2000780c0ff */
[----:B------:R-:W-:-:S12]  /*21e0*/  IMAD.MOV.U32 R7, RZ, RZ, R17 ;  /* 0x000000ffff077224 */ /* 0x000fd800078e0011 */
[----:B------:R-:W-:Y:S05]  /*21f0*/  @!P0 BRA `(.L_x_1662) ;  /* 0x000000a000008947 */ /* 0x000fea0003800000 */
[----:B0-----:R-:W-:Y:S01]  /*2200*/  LEA R10, R17, 0x60, 0x2 ;  /* 0x00000060110a7811 */ /* 0x001fe200078e10ff */
[----:B------:R-:W-:-:S04]  /*2210*/  IMAD.MOV.U32 R7, RZ, RZ, R17 ;  /* 0x000000ffff077224 */ /* 0x000fc800078e0011 */
.L_x_1663:
[----:B------:R-:W0:Y:S01]  /*2220*/  LDS R11, [R10] ;  /* 0x000000000a0b7984 */ /* 0x000e220000000800 */
[----:B------:R-:W-:Y:S02]  /*2230*/  IADD3 R9, R9, -0x1, RZ ;  /* 0xffffffff09097810 */ /* 0x000fe40007ffe0ff */
[----:B------:R-:W-:Y:S02]  /*2240*/  IADD3 R7, R7, 0x80, RZ ;  /* 0x0000008007077810 */ /* 0x000fe40007ffe0ff */
[----:B------:R-:W-:Y:S01]  /*2250*/  ISETP.NE.AND P0, PT, R9, RZ, PT ;  /* 0x000000ff0900720c */ /* 0x000fe20003f05270 */
[----:B0-----:R-:W-:-:S05]  /*2260*/  FMUL.FTZ R11, R11, R8 ;  /* 0x000000080b0b7220 */ /* 0x001fca0000410000 */
[----:B------:R0:W-:Y:S02]  /*2270*/  STS [R10], R11 ;  /* 0x0000000b0a007388 */ /* 0x0001e40000000800 */
[----:B0-----:R-:W-:-:S05]  /*2280*/  IADD3 R10, R10, 0x200, RZ ;  /* 0x000002000a0a7810 */ /* 0x001fca0007ffe0ff */
[----:B------:R-:W-:Y:S05]  /*2290*/  @P0 BRA `(.L_x_1663) ;  /* 0xffffff8000000947 */ /* 0x000fea000383ffff */
.L_x_1662:
[----:B0-----:R-:W-:Y:S05]  /*22a0*/  BSYNC B1 ;  /* 0x0000000000017941 */ /* 0x001fea0003800000 */
.L_x_1661:
        /* <DEDUP_REMOVED lines=10> */
.L_x_1666:
[----:B------:R-:W0:Y:S01]  /*2350*/  LDS R20, [R9] ;  /* 0x0000000009147984 */ /* 0x000e220000000800 */
[----:B------:R-:W-:-:S03]  /*2360*/  IADD3 R7, R7, 0x800, RZ ;  /* 0x0000080007077810 */ /* 0x000fc60007ffe0ff */
[----:B------:R-:W1:Y:S01]  /*2370*/  LDS R11, [R9+-0x400] ;  /* 0xfffc0000090b7984 */ /* 0x000e620000000800 */
[----:B------:R-:W-:-:S03]  /*2380*/  ISETP.GE.AND P2, PT, R7, R10, PT ;  /* 0x0000000a0700720c */ /* 0x000fc60003f46270 */
[----:B------:R-:W2:Y:S04]  /*2390*/  LDS R21, [R9+-0x200] ;  /* 0xfffe000009157984 */ /* 0x000ea80000000800 */
[----:B------:R-:W3:Y:S04]  /*23a0*/  LDS R27, [R9+0x600] ;  /* 0x00060000091b7984 */ /* 0x000ee80000000800 */
[----:B------:R-:W4:Y:S04]  /*23b0*/  LDS R22, [R9+0x200] ;  /* 0x0002000009167984 */ /* 0x000f280000000800 */
[----:B------:R-:W5:Y:S04]  /*23c0*/  LDS R29, [R9+0x400] ;  /* 0x00040000091d7984 */ /* 0x000f680000000800 */
[----:B------:R-:W-:Y:S04]  /*23d0*/  LDS R25, [R9+0xc00] ;  /* 0x000c000009197984 */ /* 0x000fe80000000800 */
[----:B------:R-:W-:Y:S01]  /*23e0*/  LDS R23, [R9+0xe00] ;  /* 0x000e000009177984 */ /* 0x000fe20000000800 */
[----:B0-----:R-:W-:-:S02]  /*23f0*/  FMUL.FTZ R24, R8, R20 ;  /* 0x0000001408187220 */ /* 0x001fc40000410000 */
[----:B-1----:R-:W-:-:S03]  /*2400*/  FMUL.FTZ R16, R8, R11 ;  /* 0x0000000b08107220 */ /* 0x002fc60000410000 */
[----:B------:R-:W-:Y:S01]  /*2410*/  STS [R9], R24 ;  /* 0x0000001809007388 */ /* 0x000fe20000000800 */
[----:B--2---:R-:W-:-:S03]  /*2420*/  FMUL.FTZ R18, R8, R21 ;  /* 0x0000001508127220 */ /* 0x004fc60000410000 */
[----:B------:R-:W-:Y:S01]  /*2430*/  STS [R9+-0x400], R16 ;  /* 0xfffc001009007388 */ /* 0x000fe20000000800 */
[----:B---3--:R-:W-:-:S03]  /*2440*/  FMUL.FTZ R20, R8, R27 ;  /* 0x0000001b08147220 */ /* 0x008fc60000410000 */
[----:B------:R-:W-:Y:S01]  /*2450*/  STS [R9+-0x200], R18 ;  /* 0xfffe001209007388 */ /* 0x000fe20000000800 */
[----:B----4-:R-:W-:-:S03]  /*2460*/  FMUL.FTZ R26, R8, R22 ;  /* 0x00000016081a7220 */ /* 0x010fc60000410000 */
[----:B------:R-:W-:Y:S01]  /*2470*/  STS [R9+0x600], R20 ;  /* 0x0006001409007388 */ /* 0x000fe20000000800 */
[----:B-----5:R-:W-:-:S03]  /*2480*/  FMUL.FTZ R28, R8, R29 ;  /* 0x0000001d081c7220 */ /* 0x020fc60000410000 */
[----:B------:R-:W0:Y:S04]  /*2490*/  LDS R11, [R9+0x800] ;  /* 0x00080000090b7984 */ /* 0x000e280000000800 */
[----:B------:R-:W1:Y:S04]  /*24a0*/  LDS R21, [R9+0xa00] ;  /* 0x000a000009157984 */ /* 0x000e680000000800 */
[----:B------:R-:W2:Y:S04]  /*24b0*/  LDS R27, [R9+0x1000] ;  /* 0x00100000091b7984 */ /* 0x000ea80000000800 */
[----:B------:R-:W3:Y:S04]  /*24c0*/  LDS R22, [R9+0x1200] ;  /* 0x0012000009167984 */ /* 0x000ee80000000800 */
[----:B------:R-:W4:Y:S04]  /*24d0*/  LDS R29, [R9+0x1400] ;  /* 0x00140000091d7984 */ /* 0x000f280000000800 */
[----:B------:R-:W5:Y:S04]  /*24e0*/  LDS R20, [R9+0x1600] ;  /* 0x0016000009147984 */ /* 0x000f680000000800 */
[----:B------:R-:W5:Y:S04]  /*24f0*/  LDS R18, [R9+0x1800] ;  /* 0x0018000009127984 */ /* 0x000f680000000800 */
[----:B------:R-:W5:Y:S04]  /*2500*/  LDS R16, [R9+0x1a00] ;  /* 0x001a000009107984 */ /* 0x000f680000000800 */
[----:B------:R0:W-:Y:S04]  /*2510*/  STS [R9+0x200], R26 ;  /* 0x0002001a09007388 */ /* 0x0001e80000000800 */
[----:B------:R1:W-:Y:S01]  /*2520*/  STS [R9+0x400], R28 ;  /* 0x0004001c09007388 */ /* 0x0003e20000000800 */
[----:B0-----:R-:W-:-:S02]  /*2530*/  FMUL.FTZ R11, R8, R11 ;  /* 0x0000000b080b7220 */ /* 0x001fc40000410000 */
[C---:B------:R-:W-:Y:S02]  /*2540*/  FMUL.FTZ R26, R8.reuse, R25 ;  /* 0x00000019081a7220 */ /* 0x040fe40000410000 */
[C---:B-1----:R-:W-:Y:S01]  /*2550*/  FMUL.FTZ R24, R8.reuse, R21 ;  /* 0x0000001508187220 */ /* 0x042fe20000410000 */
        /* <DEDUP_REMOVED lines=15> */
[----:B------:R-:W-:Y:S04]  /*2650*/  STS [R9+0x1800], R18 ;  /* 0x0018001209007388 */ /* 0x000fe80000000800 */
[----:B------:R0:W-:Y:S02]  /*2660*/  STS [R9+0x1a00], R16 ;  /* 0x001a001009007388 */ /* 0x0001e40000000800 */
[----:B0-----:R-:W-:Y:S01]  /*2670*/  IADD3 R9, R9, 0x2000, RZ ;  /* 0x0000200009097810 */ /* 0x001fe20007ffe0ff */
[----:B------:R-:W-:Y:S05]  /*2680*/  @!P2 BRA `(.L_x_1666) ;  /* 0xfffffcc00000a947 */ /* 0x000fea000383ffff */
.L_x_1665:
[----:B------:R-:W-:Y:S05]  /*2690*/  BSYNC B1 ;  /* 0x0000000000017941 */ /* 0x000fea0003800000 */
.L_x_1664:
[----:B------:R-:W-:Y:S01]  /*26a0*/  IMAD.IADD R10, R0, 0x1, -R7 ;  /* 0x00000001000a7824 */ /* 0x000fe200078e0a07 */
[----:B------:R-:W-:Y:S04]  /*26b0*/  BSSY B1, `(.L_x_1667) ;  /* 0x000001e000017945 */ /* 0x000fe80003800000 */
[----:B------:R-:W-:-:S13]  /*26c0*/  ISETP.GT.AND P2, PT, R10, 0x200, PT ;  /* 0x000002000a00780c */ /* 0x000fda0003f44270 */
[----:B------:R-:W-:Y:S05]  /*26d0*/  @!P2 BRA `(.L_x_1668) ;  /* 0x000001b00000a947 */ /* 0x000fea0003800000 */
[----:B------:R-:W0:Y:S01]  /*26e0*/  LDS R21, [R9+-0x400] ;  /* 0xfffc000009157984 */ /* 0x000e220000000800 */
[----:B------:R-:W-:Y:S02]  /*26f0*/  PLOP3.LUT P0, PT, PT, PT, PT, 0x8, 0x0 ;  /* 0x000000000000781c */ /* 0x000fe40003f0e170 */
[----:B------:R-:W-:Y:S01]  /*2700*/  IADD3 R7, R7, 0x400, RZ ;  /* 0x0000040007077810 */ /* 0x000fe20007ffe0ff */
[----:B------:R-:W1:Y:S04]  /*2710*/  LDS R23, [R9+-0x200] ;  /* 0xfffe000009177984 */ /* 0x000e680000000800 */
[----:B------:R-:W2:Y:S04]  /*2720*/  LDS R25, [R9] ;  /* 0x0000000009197984 */ /* 0x000ea80000000800 */
[----:B------:R-:W3:Y:S04]  /*2730*/  LDS R27, [R9+0x200] ;  /* 0x00020000091b7984 */ /* 0x000ee80000000800 */
[----:B------:R-:W4:Y:S04]  /*2740*/  LDS R29, [R9+0x400] ;  /* 0x00040000091d7984 */ /* 0x000f280000000800 */
[----:B------:R-:W5:Y:S04]  /*2750*/  LDS R24, [R9+0x600] ;  /* 0x0006000009187984 */ /* 0x000f680000000800 */
[----:B------:R-:W5:Y:S04]  /*2760*/  LDS R26, [R9+0x800] ;  /* 0x00080000091a7984 */ /* 0x000f680000000800 */
[----:B------:R-:W5:Y:S01]  /*2770*/  LDS R11, [R9+0xa00] ;  /* 0x000a0000090b7984 */ /* 0x000f620000000800 */
[----:B0-----:R-:W-:-:S02]  /*2780*/  FMUL.FTZ R10, R8, R21 ;  /* 0x00000015080a7220 */ /* 0x001fc40000410000 */
[----:B-1----:R-:W-:-:S03]  /*2790*/  FMUL.FTZ R16, R8, R23 ;  /* 0x0000001708107220 */ /* 0x002fc60000410000 */
[----:B------:R-:W-:Y:S01]  /*27a0*/  STS [R9+-0x400], R10 ;  /* 0xfffc000a09007388 */ /* 0x000fe20000000800 */
[----:B--2---:R-:W-:-:S03]  /*27b0*/  FMUL.FTZ R18, R8, R25 ;  /* 0x0000001908127220 */ /* 0x004fc60000410000 */
[----:B------:R-:W-:Y:S01]  /*27c0*/  STS [R9+-0x200], R16 ;  /* 0xfffe001009007388 */ /* 0x000fe20000000800 */
[----:B---3--:R-:W-:-:S03]  /*27d0*/  FMUL.FTZ R20, R8, R27 ;  /* 0x0000001b08147220 */ /* 0x008fc60000410000 */
[----:B------:R-:W-:Y:S01]  /*27e0*/  STS [R9], R18 ;  /* 0x0000001209007388 */ /* 0x000fe20000000800 */
        /* <DEDUP_REMOVED lines=8> */
[----:B------:R0:W-:Y:S02]  /*2870*/  STS [R9+0xa00], R28 ;  /* 0x000a001c09007388 */ /* 0x0001e40000000800 */
[----:B0-----:R-:W-:Y:S02]  /*2880*/  IADD3 R9, R9, 0x1000, RZ ;  /* 0x0000100009097810 */ /* 0x001fe40007ffe0ff */
.L_x_1668:
[----:B------:R-:W-:Y:S05]  /*2890*/  BSYNC B1 ;  /* 0x0000000000017941 */ /* 0x000fea0003800000 */
.L_x_1667:
[----:B------:R-:W-:-:S13]  /*28a0*/  ISETP.LT.OR P0, PT, R7, R0, P0 ;  /* 0x000000000700720c */ /* 0x000fda0000701670 */
[----:B------:R-:W-:Y:S05]  /*28b0*/  @!P0 BRA `(.L_x_1660) ;  /* 0x000000c000008947 */ /* 0x000fea0003800000 */
[----:B------:R-:W0:Y:S04]  /*28c0*/  LDS R7, [R9+-0x400] ;  /* 0xfffc000009077984 */ /* 0x000e280000000800 */
[----:B------:R-:W1:Y:S04]  /*28d0*/  LDS R11, [R9+-0x200] ;  /* 0xfffe0000090b7984 */ /* 0x000e680000000800 */
[----:B------:R-:W2:Y:S04]  /*28e0*/  LDS R21, [R9] ;  /* 0x0000000009157984 */ /* 0x000ea80000000800 */
[----:B------:R-:W3:Y:S01]  /*28f0*/  LDS R23, [R9+0x200] ;  /* 0x0002000009177984 */ /* 0x000ee20000000800 */
[----:B0-----:R-:W-:-:S02]  /*2900*/  FMUL.FTZ R0, R7, R8 ;  /* 0x0000000807007220 */ /* 0x001fc40000410000 */
[----:B-1----:R-:W-:-:S03]  /*2910*/  FMUL.FTZ R10, R11, R8 ;  /* 0x000000080b0a7220 */ /* 0x002fc60000410000 */
[----:B------:R0:W-:Y:S01]  /*2920*/  STS [R9+-0x400], R0 ;  /* 0xfffc000009007388 */ /* 0x0001e20000000800 */
[----:B--2---:R-:W-:-:S03]  /*2930*/  FMUL.FTZ R16, R21, R8 ;  /* 0x0000000815107220 */ /* 0x004fc60000410000 */
[----:B------:R0:W-:Y:S01]  /*2940*/  STS [R9+-0x200], R10 ;  /* 0xfffe000a09007388 */ /* 0x0001e20000000800 */
[----:B---3--:R-:W-:-:S03]  /*2950*/  FMUL.FTZ R8, R23, R8 ;  /* 0x0000000817087220 */ /* 0x008fc60000410000 */
[----:B------:R0:W-:Y:S04]  /*2960*/  STS [R9], R16 ;  /* 0x0000001009007388 */ /* 0x0001e80000000800 */
[----:B------:R0:W-:Y:S02]  /*2970*/  STS [R9+0x200], R8 ;  /* 0x0002000809007388 */ /* 0x0001e40000000800 */
.L_x_1660:
[----:B------:R-:W-:Y:S05]  /*2980*/  BSYNC B0 ;  /* 0x0000000000007941 */ /* 0x000fea0003800000 */
.L_x_1659:
        /* <DEDUP_REMOVED lines=20> */
.L_x_1670:
[----:B------:R-:W-:Y:S05]  /*2ad0*/  BSYNC B0 ;  /* 0x0000000000007941 */ /* 0x000fea0003800000 */
.L_x_1669:
[----:B------:R-:W-:Y:S01]  /*2ae0*/  BSSY B6, `(.L_x_1671) ;  /* 0x0000039000067945 */ /* 0x000fe20003800000 */
[----:B------:R-:W-:Y:S05]  /*2af0*/  @P1 BRA `(.L_x_1672) ;  /* 0x0000037000001947 */ /* 0x000fea0003800000 */
[----:B0-----:R-:W-:Y:S02]  /*2b00*/  IABS R2, c[0x0][0x1e4] ;  /* 0x0000790000027a13 */ /* 0x001fe40000000000 */
[----:B------:R-:W-:Y:S02]  /*2b10*/  IABS R0, c[0x0][0x1e0] ;  /* 0x0000780000007a13 */ /* 0x000fe40000000000 */
[----:B------:R-:W0:Y:S01]  /*2b20*/  I2F.RP R3, R2 ;  /* 0x0000000200037306 */ /* 0x000e220000209400 */
[----:B------:R-:W-:-:S02]  /*2b30*/  ISETP.NE.AND P1, PT, RZ, c[0x0][0x1e4], PT ;  /* 0x00007900ff007a0c */ /* 0x000fc40003f25270 */
[----:B------:R-:W-:Y:S02]  /*2b40*/  ISETP.NE.AND P2, PT, RZ, c[0x0][0x1e0], PT ;  /* 0x00007800ff007a0c */ /* 0x000fe40003f45270 */
[----:B------:R-:W-:Y:S02]  /*2b50*/  IABS R18, c[0x0][0x1e4] ;  /* 0x0000790000127a13 */ /* 0x000fe40000000000 */
[----:B------:R-:W-:Y:S01]  /*2b60*/  IADD3 R4, R4, -c[0x0][0x1dc], RZ ;  /* 0x8000770004047a10 */ /* 0x000fe20007ffe0ff */
        /* <DEDUP_REMOVED lines=13> */
[----:B------:R-:W-:-:S04]  /*2c40*/  IMAD R7, R23, R0, RZ ;  /* 0x0000000017077224 */ /* 0x000fc800078e02ff */
[----:B------:R-:W-:-:S04]  /*2c50*/  IMAD.HI.U32 R8, R9, R7, R8 ;  /* 0x0000000709087227 */ /* 0x000fc800078e0008 */
.L_x_1674:
        /* <DEDUP_REMOVED lines=33> */
.L_x_1672:
[----:B------:R-:W-:Y:S05]  /*2e70*/  BSYNC B6 ;  /* 0x0000000000067941 */ /* 0x000fea0003800000 */
.L_x_1671:
[----:B------:R-:W-:Y:S05]  /*2e80*/  BRA.DIV ~URZ, `(.L_x_1675) ;  /* 0x000008627f007947 */ /* 0x000fea000b800000 */
[----:B0-----:R-:W-:-:S10]  /*2e90*/  HFMA2.MMA R0, -RZ, RZ, 0, 0 ;  /* 0x00000000ff007435 */ /* 0x001fd400000001ff */
.L_x_1683:
[----:B------:R-:W-:Y:S01]  /*2ea0*/  FADD.FTZ R0, RZ, R0 ;  /* 0x00000000ff007221 */ /* 0x000fe20000010000 */
[----:B------:R-:W-:Y:S05]  /*2eb0*/  BRA.DIV ~URZ, `(.L_x_1676) ;  /* 0x000008b27f007947 */ /* 0x000fea000b800000 */
[----:B------:R-:W-:Y:S02]  /*2ec0*/  IMAD.MOV.U32 R2, RZ, RZ, RZ ;  /* 0x000000ffff027224 */ /* 0x000fe400078e00ff */
.L_x_1684:
[----:B------:R-:W-:Y:S01]  /*2ed0*/  WARPSYNC 0xffffffff ;  /* 0xffffffff00007948 */ /* 0x000fe20003800000 */
[----:B------:R-:W-:Y:S01]  /*2ee0*/  BAR.SYNC.DEFER_BLOCKING 0x0 ;  /* 0x0000000000007b1d */ /* 0x000fe20000010000 */
[C---:B------:R-:W-:Y:S02]  /*2ef0*/  LOP3.LUT R3, R12.reuse, 0x1, RZ, 0xc0, !PT ;  /* 0x000000010c037812 */ /* 0x040fe400078ec0ff */
[----:B------:R-:W-:Y:S02]  /*2f00*/  LOP3.LUT R4, R17, 0xffffffc0, RZ, 0xc0, !PT ;  /* 0xffffffc011047812 */ /* 0x000fe400078ec0ff */
[----:B------:R-:W-:Y:S01]  /*2f10*/  ISETP.NE.AND P0, PT, R3, RZ, PT ;  /* 0x000000ff0300720c */ /* 0x000fe20003f05270 */
[----:B------:R-:W-:Y:S01]  /*2f20*/  BSSY B0, `(.L_x_1677) ;  /* 0x0000014000007945 */ /* 0x000fe20003800000 */
[----:B------:R-:W-:Y:S02]  /*2f30*/  IADD3 R3, R17, 0x1f, RZ ;  /* 0x0000001f11037810 */ /* 0x000fe40007ffe0ff */
[----:B------:R-:W-:-:S02]  /*2f40*/  LEA.HI R12, R12, R12, RZ, 0x1 ;  /* 0x0000000c0c0c7211 */ /* 0x000fc400078f08ff */
[----:B------:R-:W-:Y:S02]  /*2f50*/  ISETP.NE.OR P5, PT, R4, 0x40, P0 ;  /* 0x000000400400780c */ /* 0x000fe400007a5670 */
[----:B------:R-:W-:Y:S02]  /*2f60*/  ISETP.GT.U32.AND P3, PT, R3, 0x3e, PT ;  /* 0x0000003e0300780c */ /* 0x000fe40003f64070 */
[C---:B------:R-:W-:Y:S02]  /*2f70*/  ISETP.GT.OR P1, PT, R17.reuse, 0x3f, P0 ;  /* 0x0000003f1100780c */ /* 0x040fe40000724670 */
[----:B------:R-:W-:Y:S02]  /*2f80*/  LOP3.LUT R3, R17, 0xffffffe0, RZ, 0xc0, !PT ;  /* 0xffffffe011037812 */ /* 0x000fe400078ec0ff */
[----:B------:R-:W-:Y:S02]  /*2f90*/  SHF.R.S32.HI R12, RZ, 0x1, R12 ;  /* 0x00000001ff0c7819 */ /* 0x000fe4000001140c */
[----:B------:R-:W-:Y:S01]  /*2fa0*/  ISETP.NE.OR P4, PT, R3, 0x20, P0 ;  /* 0x000000200300780c */ /* 0x000fe20000785670 */
[----:B------:R-:W-:Y:S01]  /*2fb0*/  FADD.FTZ R3, RZ, R2 ;  /* 0x00000002ff037221 */ /* 0x000fe20000010000 */
[----:B------:R-:W-:Y:S01]  /*2fc0*/  ISETP.GT.OR P2, PT, R17, 0x1f, P0 ;  /* 0x0000001f1100780c */ /* 0x000fe20000744670 */
[----:B------:R-:W-:-:S05]  /*2fd0*/  IMAD R13, R13, 0x20, R12 ;  /* 0x000000200d0d7824 */ /* 0x000fca00078e020c */
[----:B------:R0:W-:Y:S04]  /*2fe0*/  @!P5 STS [R13.X4+-0xa0], R0 ;  /* 0xffff60000d00d388 */ /* 0x0001e80000004800 */
[----:B------:R0:W-:Y:S04]  /*2ff0*/  @!P5 STS [R13.X4+-0x60], R3 ;  /* 0xffffa0030d00d388 */ /* 0x0001e80000004800 */
[----:B------:R-:W-:Y:S06]  /*3000*/  BAR.SYNC.DEFER_BLOCKING 0x0 ;  /* 0x0000000000007b1d */ /* 0x000fec0000010000 */
[----:B------:R-:W-:Y:S05]  /*3010*/  @P1 BRA `(.L_x_1678) ;  /* 0x0000004000001947 */ /* 0x000fea0003800000 */
[----:B0-----:R-:W0:Y:S04]  /*3020*/  LDS R5, [R13.X4+0x60] ;  /* 0x000060000d057984 */ /* 0x001e280000004800 */
[----:B------:R-:W1:Y:S01]  /*3030*/  @!P0 LDS R2, [R13.X4+0xa0] ;  /* 0x0000a0000d028984 */ /* 0x000e620000004800 */
[----:B0-----:R-:W-:-:S02]  /*3040*/  FADD.FTZ R0, R0, R5 ;  /* 0x0000000500007221 */ /* 0x001fc40000010000 */
[----:B-1----:R-:W-:Y:S02]  /*3050*/  @!P0 FADD.FTZ R3, R3, R2 ;  /* 0x0000000203038221 */ /* 0x002fe40000010000 */
.L_x_1678:
[----:B0-----:R-:W-:Y:S05]  /*3060*/  BSYNC B0 ;  /* 0x0000000000007941 */ /* 0x001fea0003800000 */
.L_x_1677:
[----:B------:R-:W-:Y:S06]  /*3070*/  BAR.SYNC.DEFER_BLOCKING 0x0 ;  /* 0x0000000000007b1d */ /* 0x000fec0000010000 */
[----:B------:R-:W-:Y:S01]  /*3080*/  BSSY B0, `(.L_x_1679) ;  /* 0x0000009000007945 */ /* 0x000fe20003800000 */
[----:B------:R0:W-:Y:S04]  /*3090*/  @!P4 STS [R13.X4+-0x20], R0 ;  /* 0xffffe0000d00c388 */ /* 0x0001e80000004800 */
[----:B------:R0:W-:Y:S04]  /*30a0*/  @!P4 STS [R13.X4+0x20], R3 ;  /* 0x000020030d00c388 */ /* 0x0001e80000004800 */
[----:B------:R-:W-:Y:S06]  /*30b0*/  BAR.SYNC.DEFER_BLOCKING 0x0 ;  /* 0x0000000000007b1d */ /* 0x000fec0000010000 */
[----:B------:R-:W-:Y:S05]  /*30c0*/  @P2 BRA `(.L_x_1680) ;  /* 0x0000004000002947 */ /* 0x000fea0003800000 */
[----:B0-----:R-:W0:Y:S04]  /*30d0*/  LDS R5, [R13.X4+0x60] ;  /* 0x000060000d057984 */ /* 0x001e280000004800 */
[----:B------:R-:W1:Y:S01]  /*30e0*/  @!P0 LDS R2, [R13.X4+0xa0] ;  /* 0x0000a0000d028984 */ /* 0x000e620000004800 */
[----:B0-----:R-:W-:-:S02]  /*30f0*/  FADD.FTZ R0, R0, R5 ;  /* 0x0000000500007221 */ /* 0x001fc40000010000 */
[----:B-1----:R-:W-:Y:S02]  /*3100*/  @!P0 FADD.FTZ R3, R3, R2 ;  /* 0x0000000203038221 */ /* 0x002fe40000010000 */
.L_x_1680:
[----:B0-----:R-:W-:Y:S05]  /*3110*/  BSYNC B0 ;  /* 0x0000000000007941 */ /* 0x001fea0003800000 */
.L_x_1679:
[----:B------:R-:W-:Y:S06]  /*3120*/  BAR.SYNC.DEFER_BLOCKING 0x0 ;  /* 0x0000000000007b1d */ /* 0x000fec0000010000 */
[----:B------:R-:W-:Y:S05]  /*3130*/  @P3 EXIT ;  /* 0x000000000000394d */ /* 0x000fea0003800000 */
[----:B------:R-:W-:Y:S01]  /*3140*/  IMAD R19, R19, c[0x0][0xc], RZ ;  /* 0x0000030013137a24 */ /* 0x000fe200078e02ff */
[----:B------:R-:W-:Y:S01]  /*3150*/  USHF.R.S32.HI UR4, URZ, 0x1f, UR39 ;  /* 0x0000001f3f047899 */ /* 0x000fe20008011427 */
[----:B------:R-:W-:Y:S02]  /*3160*/  IMAD R5, R15, c[0x0][0x14], RZ ;  /* 0x000005000f057a24 */ /* 0x000fe400078e02ff */
[----:B------:R-:W-:-:S02]  /*3170*/  IMAD R2, R19, c[0x0][0x14], RZ ;  /* 0x0000050013027a24 */ /* 0x000fc400078e02ff */
[----:B------:R-:W-:Y:S02]  /*3180*/  IMAD.SHL.U32 R5, R5, 0x20, RZ ;  /* 0x0000002005057824 */ /* 0x000fe400078e00ff */
[----:B------:R-:W-:-:S03]  /*3190*/  IMAD.SHL.U32 R2, R2, 0x20, RZ ;  /* 0x0000002002027824 */ /* 0x000fc600078e00ff */
[--C-:B------:R-:W-:Y:S02]  /*31a0*/  SHF.R.S32.HI R7, RZ, 0x1f, R5.reuse ;  /* 0x0000001fff077819 */ /* 0x100fe40000011405 */
[----:B------:R-:W-:Y:S02]  /*31b0*/  IADD3 R5, P1, P2, R2, UR39, R5 ;  /* 0x0000002702057c10 */ /* 0x000fe4000fa3e005 */
[----:B------:R-:W-:-:S04]  /*31c0*/  SHF.R.S32.HI R2, RZ, 0x1f, R2 ;  /* 0x0000001fff027819 */ /* 0x000fc80000011402 */
[----:B------:R-:W-:Y:S01]  /*31d0*/  IADD3.X R9, R2, UR4, R7, P1, P2 ;  /* 0x0000000402097c10 */ /* 0x000fe20008fe4407 */
[----:B------:R-:W-:Y:S06]  /*31e0*/  @P0 EXIT ;  /* 0x000000000000094d */ /* 0x000fec0003800000 */
[C---:B------:R-:W-:Y:S02]  /*31f0*/  IADD3 R4, R12.reuse, 0x10, RZ ;  /* 0x000000100c047810 */ /* 0x040fe40007ffe0ff */
[-C--:B------:R-:W-:Y:S02]  /*3200*/  IADD3 R7, P0, R12, R5.reuse, RZ ;  /* 0x000000050c077210 */ /* 0x080fe40007f1e0ff */
[----:B------:R-:W-:Y:S02]  /*3210*/  IADD3 R5, P1, R4, R5, RZ ;  /* 0x0000000504057210 */ /* 0x000fe40007f3e0ff */
[-C--:B------:R-:W-:Y:S02]  /*3220*/  LEA.HI.X.SX32 R12, R12, R9.reuse, 0x1, P0 ;  /* 0x000000090c0c7211 */ /* 0x080fe400000f0eff */
[----:B------:R-:W-:Y:S02]  /*3230*/  LEA.HI.X.SX32 R6, R4, R9, 0x1, P1 ;  /* 0x0000000904067211 */ /* 0x000fe400008f0eff */
[----:B------:R-:W-:-:S02]  /*3240*/  LEA R2, P0, R7, c[0x0][0x170], 0x1 ;  /* 0x00005c0007027a11 */ /* 0x000fc400078008ff */
[----:B------:R-:W-:Y:S02]  /*3250*/  LEA R4, P1, R5, c[0x0][0x170], 0x1 ;  /* 0x00005c0005047a11 */ /* 0x000fe400078208ff */
[----:B------:R-:W-:Y:S02]  /*3260*/  F2FP.BF16.PACK_AB R0, R3, R0 ;  /* 0x000000000300723e */ /* 0x000fe400000010ff */
[----:B------:R-:W-:Y:S02]  /*3270*/  LEA.HI.X R3, R7, c[0x0][0x174], R12, 0x1, P0 ;  /* 0x00005d0007037a11 */ /* 0x000fe400000f0c0c */
[--C-:B------:R-:W-:Y:S02]  /*3280*/  LEA.HI.X R5, R5, c[0x0][0x174], R6.reuse, 0x1, P1 ;  /* 0x00005d0005057a11 */ /* 0x100fe400008f0c06 */
[----:B------:R-:W-:Y:S01]  /*3290*/  PRMT R6, R0, 0x7632, R6 ;  /* 0x0000763200067816 */ /* 0x000fe20000000006 */
[----:B------:R-:W-:Y:S04]  /*32a0*/  STG.E.U16 [R2.64], R0 ;  /* 0x0000000002007986 */ /* 0x000fe8000c101524 */
[----:B------:R-:W-:Y:S01]  /*32b0*/  STG.E.U16 [R4.64], R6 ;  /* 0x0000000604007986 */ /* 0x000fe2000c101524 */
[----:B------:R-:W-:Y:S05]  /*32c0*/  EXIT ;  /* 0x000000000000794d */ /* 0x000fea0003800000 */
.L_x_1645:
        /* <DEDUP_REMOVED lines=19> */
.L_x_1673:
        /* <DEDUP_REMOVED lines=20> */
.L_x_1647:
[----:B------:R-:W-:Y:S01]  /*3540*/  IMAD.MOV.U32 R8, RZ, RZ, -0x800001 ;  /* 0xff7fffffff087424 */ /* 0x000fe200078e00ff */
[----:B------:R-:W-:Y:S01]  /*3550*/  MOV R11, 0xffffffff ;  /* 0xffffffff000b7802 */ /* 0x000fe20000000f00 */
[----:B------:R-:W-:Y:S01]  /*3560*/  IMAD.MOV.U32 R9, RZ, RZ, 0x10 ;  /* 0x00000010ff097424 */ /* 0x000fe200078e00ff */
[----:B------:R-:W-:Y:S01]  /*3570*/  MOV R2, 0x35a0 ;  /* 0x000035a000027802 */ /* 0x000fe20000000f00 */
[----:B------:R-:W-:Y:S02]  /*3580*/  IMAD.MOV.U32 R10, RZ, RZ, 0x1f ;  /* 0x0000001fff0a7424 */ /* 0x000fe400078e00ff */
[----:B------:R-:W-:Y:S05]  /*3590*/  CALL.REL.NOINC `($__internal_35_$__cuda_sm70_shflsync_bfly_p) ;  /* 0x0000025000007944 */ /* 0x000fea0003c00000 */
[----:B-1----:R-:W-:Y:S01]  /*35a0*/  IMAD.MOV.U32 R2, RZ, RZ, R9 ;  /* 0x000000ffff027224 */ /* 0x002fe200078e0009 */
[----:B0-----:R-:W-:Y:S05]  /*35b0*/  BRA `(.L_x_1681) ;  /* 0xffffda4000007947 */ /* 0x001fea000383ffff */
.L_x_1648:
[----:B------:R-:W-:Y:S01]  /*35c0*/  IMAD.MOV.U32 R9, RZ, RZ, 0x8 ;  /* 0x00000008ff097424 */ /* 0x000fe200078e00ff */
[----:B------:R-:W-:Y:S01]  /*35d0*/  MOV R2, 0x3610 ;  /* 0x0000361000027802 */ /* 0x000fe20000000f00 */
[----:B------:R-:W-:Y:S02]  /*35e0*/  IMAD.MOV.U32 R10, RZ, RZ, 0x1f ;  /* 0x0000001fff0a7424 */ /* 0x000fe400078e00ff */
[----:B------:R-:W-:Y:S02]  /*35f0*/  IMAD.MOV.U32 R11, RZ, RZ, -0x1 ;  /* 0xffffffffff0b7424 */ /* 0x000fe400078e00ff */
[----:B------:R-:W-:Y:S05]  /*3600*/  CALL.REL.NOINC `($__internal_35_$__cuda_sm70_shflsync_bfly_p) ;  /* 0x000001e000007944 */ /* 0x000fea0003c00000 */
[----:B0-----:R-:W-:Y:S01]  /*3610*/  HFMA2.MMA R10, -RZ, RZ, 0, 1.847743988037109375e-06 ;  /* 0x0000001fff0a7435 */ /* 0x001fe200000001ff */
[----:B-1----:R-:W-:Y:S01]  /*3620*/  FMNMX.FTZ R8, R8, R9, !PT ;  /* 0x0000000908087209 */ /* 0x002fe20007810000 */
[----:B------:R-:W-:Y:S01]  /*3630*/  IMAD.MOV.U32 R9, RZ, RZ, 0x4 ;  /* 0x00000004ff097424 */ /* 0x000fe200078e00ff */
[----:B------:R-:W-:Y:S01]  /*3640*/  MOV R2, 0x3670 ;  /* 0x0000367000027802 */ /* 0x000fe20000000f00 */
[----:B------:R-:W-:-:S02]  /*3650*/  IMAD.MOV.U32 R11, RZ, RZ, -0x1 ;  /* 0xffffffffff0b7424 */ /* 0x000fc400078e00ff */
[----:B------:R-:W-:Y:S05]  /*3660*/  CALL.REL.NOINC `($__internal_35_$__cuda_sm70_shflsync_bfly_p) ;  /* 0x0000018000007944 */ /* 0x000fea0003c00000 */
[----:B01----:R-:W-:Y:S01]  /*3670*/  FMNMX.FTZ R8, R8, R9, !PT ;  /* 0x0000000908087209 */ /* 0x003fe20007810000 */
[----:B------:R-:W-:Y:S01]  /*3680*/  IMAD.MOV.U32 R9, RZ, RZ, 0x2 ;  /* 0x00000002ff097424 */ /* 0x000fe200078e00ff */
[----:B------:R-:W-:Y:S01]  /*3690*/  MOV R2, 0x36d0 ;  /* 0x000036d000027802 */ /* 0x000fe20000000f00 */
[----:B------:R-:W-:-:S02]  /*36a0*/  IMAD.MOV.U32 R10, RZ, RZ, 0x1f ;  /* 0x0000001fff0a7424 */ /* 0x000fc400078e00ff */
[----:B------:R-:W-:Y:S02]  /*36b0*/  IMAD.MOV.U32 R11, RZ, RZ, -0x1 ;  /* 0xffffffffff0b7424 */ /* 0x000fe400078e00ff */
[----:B------:R-:W-:Y:S05]  /*36c0*/  CALL.REL.NOINC `($__internal_35_$__cuda_sm70_shflsync_bfly_p) ;  /* 0x0000012000007944 */ /* 0x000fea0003c00000 */
[----:B-1----:R-:W-:Y:S01]  /*36d0*/  IMAD.MOV.U32 R3, RZ, RZ, R9 ;  /* 0x000000ffff037224 */ /* 0x002fe200078e0009 */
[----:B0-----:R-:W-:Y:S05]  /*36e0*/  BRA `(.L_x_1682) ;  /* 0xffffd99000007947 */ /* 0x001fea000383ffff */
.L_x_1675:
[----:B0-----:R-:W-:Y:S01]  /*36f0*/  MOV R8, RZ ;  /* 0x000000ff00087202 */ /* 0x001fe20000000f00 */
[----:B------:R-:W-:Y:S01]  /*3700*/  IMAD.MOV.U32 R9, RZ, RZ, 0x1 ;  /* 0x00000001ff097424 */ /* 0x000fe200078e00ff */
[----:B------:R-:W-:Y:S01]  /*3710*/  MOV R2, 0x3750 ;  /* 0x0000375000027802 */ /* 0x000fe20000000f00 */
[----:B------:R-:W-:Y:S02]  /*3720*/  IMAD.MOV.U32 R10, RZ, RZ, 0x1f ;  /* 0x0000001fff0a7424 */ /* 0x000fe400078e00ff */
[----:B------:R-:W-:Y:S02]  /*3730*/  IMAD.MOV.U32 R11, RZ, RZ, -0x1 ;  /* 0xffffffffff0b7424 */ /* 0x000fe400078e00ff */
[----:B------:R-:W-:Y:S05]  /*3740*/  CALL.REL.NOINC `($__internal_35_$__cuda_sm70_shflsync_bfly_p) ;  /* 0x000000a000007944 */ /* 0x000fea0003c00000 */
[----:B-1----:R-:W-:Y:S01]  /*3750*/  IMAD.MOV.U32 R0, RZ, RZ, R9 ;  /* 0x000000ffff007224 */ /* 0x002fe200078e0009 */
[----:B0-----:R-:W-:Y:S05]  /*3760*/  BRA `(.L_x_1683) ;  /* 0xfffff73000007947 */ /* 0x001fea000383ffff */
.L_x_1676:
[----:B------:R-:W-:Y:S01]  /*3770*/  HFMA2.MMA R9, -RZ, RZ, 0, 5.9604644775390625e-08 ;  /* 0x00000001ff097435 */ /* 0x000fe200000001ff */
[----:B------:R-:W-:Y:S01]  /*3780*/  IMAD.MOV.U32 R8, RZ, RZ, RZ ;  /* 0x000000ffff087224 */ /* 0x000fe200078e00ff */
[----:B------:R-:W-:Y:S01]  /*3790*/  MOV R2, 0x37d0 ;  /* 0x000037d000027802 */ /* 0x000fe20000000f00 */
[----:B------:R-:W-:-:S02]  /*37a0*/  IMAD.MOV.U32 R10, RZ, RZ, 0x1f ;  /* 0x0000001fff0a7424 */ /* 0x000fc400078e00ff */
[----:B------:R-:W-:Y:S02]  /*37b0*/  IMAD.MOV.U32 R11, RZ, RZ, -0x1 ;  /* 0xffffffffff0b7424 */ /* 0x000fe400078e00ff */
[----:B------:R-:W-:Y:S05]  /*37c0*/  CALL.REL.NOINC `($__internal_35_$__cuda_sm70_shflsync_bfly_p) ;  /* 0x0000002000007944 */ /* 0x000fea0003c00000 */
[----:B-1----:R-:W-:Y:S01]  /*37d0*/  IMAD.MOV.U32 R2, RZ, RZ, R9 ;  /* 0x000000ffff027224 */ /* 0x002fe200078e0009 */
[----:B0-----:R-:W-:Y:S05]  /*37e0*/  BRA `(.L_x_1684) ;  /* 0xfffff6e000007947 */ /* 0x001fea000383ffff */
        .weak           $__internal_35_$__cuda_sm70_shflsync_bfly_p
        .type           $__internal_35_$__cuda_sm70_shflsync_bfly_p,@function
        .size           $__internal_35_$__cuda_sm70_shflsync_bfly_p,(.L_x_24696 - $__internal_35_$__cuda_sm70_shflsync_bfly_p)
$__internal_35_$__cuda_sm70_shflsync_bfly_p:
[----:B------:R-:W-:Y:S01]  /*37f0*/  IMAD.MOV.U32 R3, RZ, RZ, 0x0 ;  /* 0x00000000ff037424 */ /* 0x000fe200078e00ff */
[----:B------:R-:W-:Y:S04]  /*3800*/  WARPSYNC R11 ;  /* 0x0000000b00007348 */ /* 0x000fe80003800000 */
[----:B------:R0:W1:Y:S01]  /*3810*/  SHFL.BFLY PT, R9, R8, R9, R10 ;  /* 0x0c00000908097389 */ /* 0x00006200000e000a */
[----:B------:R-:W-:Y:S05]  /*3820*/  RET.REL.NODEC R2 `(_ZN4vllm25paged_attention_v2_kernelI13__nv_bfloat16hLi32ELi16ELi128ELNS_18Fp8KVCacheDataTypeE2ELb1ELi512EEEvPfS3_PT_PKS4_PKT0_SA_ifPKiSC_iPKfiiiSE_SE_iiiii) ;  /* 0xffffc7d002007950 */ /* 0x000fea0003c3ffff */
.L_x_1685:
        /* <DEDUP_REMOVED lines=13> */
.L_x_24696:


//--------------------- .text._ZN4vllm25paged_attention_v2_kernelI13__nv_bfloat16hLi256ELi8ELi128ELNS_18Fp8KVCacheDataTypeE2ELb0ELi512EEEvPfS3_PT_PKS4_PKT0_SA_ifPKiSC_iPKfiiiSE_SE_iiiii --------------------------
	.section	.text._ZN4vllm25paged_attention_v2_kernelI13__nv_bfloat16hLi256ELi8ELi128ELNS_18Fp8KVCacheDataTypeE2ELb0ELi512EEEvPfS3_PT_PKS4_PKT0_SA_ifPKiSC_iPKfiiiSE_SE_iiiii,"ax",@progbits
	.sectioninfo	@"SHI_REGISTERS=32"
	.align	128
        .global         _ZN4vllm25paged_attention_v2_kernelI13__nv_bfloat16hLi256ELi8ELi128ELNS_18Fp8KVCacheDataTypeE2ELb0ELi512EEEvPfS3_PT_PKS4_PKT0_SA_ifPKiSC_iPKfiiiSE_SE_iiiii
        .type           _ZN4vllm25paged_attention_v2_kernelI13__nv_bfloat16hLi256ELi8ELi128ELNS_18Fp8KVCacheDataTypeE2ELb0ELi512EEEvPfS3_PT_PKS4_PKT0_SA_ifPKiSC_iPKfiiiSE_SE_iiiii,@function
        .size           _ZN4vllm25paged_attention_v2_kernelI13__nv_bfloat16hLi256ELi8ELi128ELNS_18Fp8KVCacheDataTypeE2ELb0ELi512EEEvPfS3_PT_PKS4_PKT0_SA_ifPKiSC_iPKfiiiSE_SE_iiiii,(.L_x_24697 - _ZN4vllm25paged_attention_v2_kernelI13__nv_bfloat16hLi256ELi8ELi128ELNS_18Fp8KVCacheDataTypeE2ELb0ELi512EEEvPfS3_PT_PKS4_PKT0_SA_ifPKiSC_iPKfiiiSE_SE_iiiii)
        .other          _ZN4vllm25paged_attention_v2_kernelI13__nv_bfloat16hLi256ELi8ELi128ELNS_18Fp8KVCacheDataTypeE2ELb0ELi512EEEvPfS3_PT_PKS4_PKT0_SA_ifPKiSC_iPKfiiiSE_SE_iiiii,@"STO_CUDA_ENTRY STV_DEFAULT"
_ZN4vllm25paged_attention_v2_kernelI13__nv_bfloat16hLi256ELi8ELi128ELNS_18Fp8KVCacheDataTypeE2ELb0ELi512EEEvPfS3_PT_PKS4_PKT0_SA_ifPKiSC_iPKfiiiSE_SE_iiiii:
.text._ZN4vllm25paged_attention_v2_kernelI13__nv_bfloat16hLi256ELi8ELi128ELNS_18Fp8KVCacheDataTypeE2ELb0ELi512EEEvPfS3_PT_PKS4_PKT0_SA_ifPKiSC_iPKfiiiSE_SE_iiiii:
        /* <DEDUP_REMOVED lines=23> */
[CC--:B------:R-:W-:Y:S02]  /*0170*/  LEA.HI R12, R11.reuse, R6.reuse, RZ, 0x5 ;  /* 0x000000060b0c7211 */ /* 0x0c0fe400078f28ff */
[----:B------:R-:W-:Y:S02]  /*0180*/  IMNMX R10, R0, R9, PT ;  /* 0x00000009000a7217 */ /* 0x000fe40003800200 */
[----:B------:R-:W-:Y:S02]  /*0190*/  LOP3.LUT R13, R12, 0xffffffe0, RZ, 0xc0, !PT ;  /* 0xffffffe00c0d7812 */ /* 0x000fe400078ec0ff */
[-C--:B------:R-:W-:Y:S01]  /*01a0*/  LEA.HI R14, R11, R6.reuse, RZ, 0x2 ;  /* 0x000000060b0e7211 */ /* 0x080fe200078f10ff */
[----:B------:R-:W-:Y:S01]  /*01b0*/  IMAD.IADD R11, R10, 0x1, -R7 ;  /* 0x000000010a0b7824 */ /* 0x000fe200078e0a07 */
[----:B------:R-:W-:Y:S02]  /*01c0*/  SHF.R.S32.HI R9, RZ, 0x5, R12 ;  /* 0x00000005ff097819 */ /* 0x000fe4000001140c */
[----:B------:R-:W-:Y:S01]  /*01d0*/  IADD3 R2, -R13, R6, RZ ;  /* 0x000000060d027210 */ /* 0x000fe20007ffe1ff */
[----:B------:R-:W-:Y:S05]  /*01e0*/  @P0 BRA `(.L_x_1687) ;  /* 0x000003f000000947 */ /* 0x000fea0003800000 */
[----:B-1----:R-:W-:Y:S01]  /*01f0*/  SHF.R.S32.HI R10, RZ, 0x2, R14 ;  /* 0x00000002ff0a7819 */ /* 0x002fe2000001140e */
[----:B------:R-:W-:Y:S01]  /*0200*/  IMAD R21, R3, c[0x0][0x1b8], RZ ;  /* 0x00006e0003157a24 */ /* 0x000fe200078e02ff */
[----:B------:R-:W-:Y:S01]  /*0210*/  LOP3.LUT R17, R14, 0xfffffffc, RZ, 0xc0, !PT ;  /* 0xfffffffc0e117812 */ /* 0x000fe200078ec0ff */
[----:B------:R-:W-:Y:S01]  /*0220*/  IMAD.SHL.U32 R16, R5, 0x100, RZ ;  /* 0x0000010005107824 */ /* 0x000fe200078e00ff */
[----:B------:R-:W-:Y:S01]  /*0230*/  IMNMX R13, RZ, R10, !PT ;  /* 0x0000000aff0d7217 */ /* 0x000fe20007800200 */
[----:B------:R-:W-:Y:S01]  /*0240*/  BSSY B1, `(.L_x_1688) ;  /* 0x000001e000017945 */ /* 0x000fe20003800000 */
[----:B------:R-:W-:Y:S01]  /*0250*/  SHF.R.S32.HI R19, RZ, 0x1f, R21 ;  /* 0x0000001fff137819 */ /* 0x000fe20000011415 */
[----:B------:R-:W-:Y:S01]  /*0260*/  IMAD.IADD R17, R6, 0x1, -R17 ;  /* 0x0000000106117824 */ /* 0x000fe200078e0a11 */
[----:B------:R-:W-:-:S02]  /*0270*/  IADD3 R13, -R10, 0x1f, R13 ;  /* 0x0000001f0a0d7810 */ /* 0x000fc40007ffe10d */
[----:B------:R-:W-:Y:S02]  /*0280*/  SHF.R.S32.HI R14, RZ, 0x1f, R16 ;  /* 0x0000001fff0e7819 */ /* 0x000fe40000011410 */
[C---:B------:R-:W-:Y:S02]  /*0290*/  LEA.HI R12, R13.reuse, 0x1, RZ, 0x1b ;  /* 0x000000010d0c7811 */ /* 0x040fe400078fd8ff */
[----:B------:R-:W-:Y:S02]  /*02a0*/  ISETP.GE.U32.AND P1, PT, R13, 0x60, PT ;  /* 0x000000600d00780c */ /* 0x000fe40003f26070 */
[----:B------:R-:W-:-:S13]  /*02b0*/  LOP3.LUT P0, R12, R12, 0x3, RZ, 0xc0, !PT ;  /* 0x000000030c0c7812 */ /* 0x000fda000780c0ff */
[----:B------:R-:W-:Y:S05]  /*02c0*/  @!P0 BRA `(.L_x_1689) ;  /* 0x0000015000008947 */ /* 0x000fea0003800000 */
[----:B------:R-:W-:Y:S02]  /*02d0*/  IMAD R13, R10, 0x4, R17 ;  /* 0x000000040a0d7824 */ /* 0x000fe400078e0211 */
[----:B------:R-:W-:Y:S02]  /*02e0*/  IMAD R20, R17, 0x20, R10 ;  /* 0x0000002011147824 */ /* 0x000fe400078e020a */
[----:B------:R-:W-:Y:S01]  /*02f0*/  IMAD.MOV.U32 R18, RZ, RZ, R12 ;  /* 0x000000ffff127224 */ /* 0x000fe200078e000c */
[----:B------:R-:W-:Y:S01]  /*0300*/  SHF.L.U32 R13, R13, 0x1, RZ ;  /* 0x000000010d0d7819 */ /* 0x000fe200000006ff */
[----:B------:R-:W-:-:S03]  /*0310*/  IMAD.SHL.U32 R20, R20, 0x4, RZ ;  /* 0x0000000414147824 */ /* 0x000fc600078e00ff */
[----:B------:R-:W-:Y:S02]  /*0320*/  IADD3 R23, P0, P2, R13, R21, R16 ;  /* 0x000000150d177210 */ /* 0x000fe40007a1e010 */
[----:B------:R-:W-:Y:S02]  /*0330*/  SHF.R.S32.HI R13, RZ, 0x1f, R13 ;  /* 0x0000001fff0d7819 */ /* 0x000fe4000001140d */
[----:B------:R-:W-:Y:S02]  /*0340*/  LEA R22, P3, R23, c[0x0][0x178], 0x1 ;  /* 0x00005e0017167a11 */ /* 0x000fe400078608ff */
[----:B------:R-:W-:-:S04]  /*0350*/  IADD3.X R24, R13, R19, R14, P0, P2 ;  /* 0x000000130d187210 */ /* 0x000fc800007e440e */
[----:B------:R-:W-:-:S04]  /*0360*/  LEA.HI.X R23, R23, c[0x0][0x17c], R24, 0x1, P3 ;  /* 0x00005f0017177a11 */ /* 0x000fc800018f0c18 */
.L_x_1690:
[----:B------:R-:W-:Y:S01]  /*0370*/  MOV R13, R23 ;  /* 0x00000017000d7202 */ /* 0x000fe20000000f00 */
[----:B------:R-:W-:-:S05]  /*0380*/  IMAD.MOV.U32 R12, RZ, RZ, R22 ;  /* 0x000000ffff0c7224 */ /* 0x000fca00078e0016 */
[----:B------:R-:W2:Y:S01]  /*0390*/  LDG.E.CONSTANT R13, [R12.64] ;  /* 0x000000240c0d7981 */ /* 0x000ea2000c1e9900 */
[----:B------:R-:W-:Y:S02]  /*03a0*/  IADD3 R18, R18, -0x1, RZ ;  /* 0xffffffff12127810 */ /* 0x000fe40007ffe0ff */
[----:B------:R-:W-:Y:S02]  /*03b0*/  IADD3 R22, P2, R22, 0x200, RZ ;  /* 0x0000020016167810 */ /* 0x000fe40007f5e0ff */
[----:B------:R-:W-:Y:S02]  /*03c0*/  ISETP.NE.AND P0, PT, R18, RZ, PT ;  /* 0x000000ff1200720c */ /* 0x000fe40003f05270 */
[----:B------:R-:W-:Y:S01]  /*03d0*/  IADD3 R10, R10, 0x20, RZ ;  /* 0x000000200a0a7810 */ /* 0x000fe20007ffe0ff */
[----:B------:R-:W-:Y:S01]  /*03e0*/  IMAD.X R23, RZ, RZ, R23, P2 ;  /* 0x000000ffff177224 */ /* 0x000fe200010e0617 */
[----:B--2---:R0:W-:Y:S02]  /*03f0*/  STS [R20], R13 ;  /* 0x0000000d14007388 */ /* 0x0041e40000000800 */
[----:B0-----:R-:W-:-:S07]  /*0400*/  IADD3 R20, R20, 0x80, RZ ;  /* 0x0000008014147810 */ /* 0x001fce0007ffe0ff */
[----:B------:R-:W-:Y:S05]  /*0410*/  @P0 BRA `(.L_x_1690) ;  /* 0xffffff5000000947 */ /* 0x000fea000383ffff */
.L_x_1689:
[----:B------:R-:W-:Y:S05]  /*0420*/  BSYNC B1 ;  /* 0x0000000000017941 */ /* 0x000fea0003800000 */
.L_x_1688:
[----:B------:R-:W-:Y:S05]  /*0430*/  @!P1 BRA `(.L_x_1687) ;  /* 0x000001a000009947 */ /* 0x000fea0003800000 */
[----:B------:R-:W-:Y:S01]  /*0440*/  IADD3 R21, P0, R21, R16, RZ ;  /* 0x0000001015157210 */ /* 0x000fe20007f1e0ff */
[C---:B------:R-:W-:Y:S01]  /*0450*/  IMAD R12, R10.reuse, 0x4, R17 ;  /* 0x000000040a0c7824 */ /* 0x040fe200078e0211 */
[----:B------:R-:W-:Y:S02]  /*0460*/  LEA R16, R17, R10, 0x5 ;  /* 0x0000000a11107211 */ /* 0x000fe400078e28ff */
[----:B------:R-:W-:Y:S01]  /*0470*/  IADD3 R10, R10, -0x80, RZ ;  /* 0xffffff800a0a7810 */ /* 0x000fe20007ffe0ff */
[----:B------:R-:W-:Y:S01]  /*0480*/  IMAD.X R18, R19, 0x1, R14, P0 ;  /* 0x0000000113127824 */ /* 0x000fe200000e060e */
[C---:B------:R-:W-:Y:S01]  /*0490*/  LEA R14, P0, R21.reuse, c[0x0][0x178], 0x1 ;  /* 0x00005e00150e7a11 */ /* 0x040fe200078008ff */
[----:B------:R-:W-:Y:S01]  /*04a0*/  IMAD.SHL.U32 R27, R12, 0x2, RZ ;  /* 0x000000020c1b7824 */ /* 0x000fe200078e00ff */
[----:B------:R-:W-:Y:S02]  /*04b0*/  LEA R16, R16, 0x100, 0x2 ;  /* 0x0000010010107811 */ /* 0x000fe400078e10ff */
[----:B------:R-:W-:-:S03]  /*04c0*/  LEA.HI.X R25, R21, c[0x0][0x17c], R18, 0x1, P0 ;  /* 0x00005f0015197a11 */ /* 0x000fc600000f0c12 */
.L_x_1691:
[----:B------:R-:W-:Y:S02]  /*04d0*/  IMAD.MOV.U32 R12, RZ, RZ, R14 ;  /* 0x000000ffff0c7224 */ /* 0x000fe400078e000e */
[----:B------:R-:W-:-:S04]  /*04e0*/  IMAD.MOV.U32 R13, RZ, RZ, R25 ;  /* 0x000000ffff0d7224 */ /* 0x000fc800078e0019 */
[----:B------:R-:W-:-:S05]  /*04f0*/  IMAD.WIDE R12, R27, 0x2, R12 ;  /* 0x000000021b0c7825 */ /* 0x000fca00078e020c */
[----:B------:R-:W2:Y:S04]  /*0500*/  LDG.E.CONSTANT R17, [R12.64] ;  /* 0x000000240c117981 */ /* 0x000ea8000c1e9900 */
[----:B------:R-:W3:Y:S04]  /*0510*/  LDG.E.CONSTANT R19, [R12.64+0x200] ;  /* 0x000200240c137981 */ /* 0x000ee8000c1e9900 */
[----:B------:R-:W4:Y:S04]  /*0520*/  LDG.E.CONSTANT R21, [R12.64+0x400] ;  /* 0x000400240c157981 */ /* 0x000f28000c1e9900 */
[----:B------:R-:W5:Y:S01]  /*0530*/  LDG.E.CONSTANT R23, [R12.64+0x600] ;  /* 0x000600240c177981 */ /* 0x000f62000c1e9900 */
[----:B------:R-:W-:-:S02]  /*0540*/  IADD3 R10, R10, 0x80, RZ ;  /* 0x000000800a0a7810 */ /* 0x000fc40007ffe0ff */
[----:B------:R-:W-:Y:S02]  /*0550*/  IADD3 R14, P1, R14, 0x800, RZ ;  /* 0x000008000e0e7810 */ /* 0x000fe40007f3e0ff */
[----:B------:R-:W-:Y:S02]  /*0560*/  ISETP.GE.AND P0, PT, R10, -0x60, PT ;  /* 0xffffffa00a00780c */ /* 0x000fe40003f06270 */
[----:B------:R-:W-:Y:S01]  /*0570*/  IADD3.X R25, RZ, R25, RZ, P1, !PT ;  /* 0x00000019ff197210 */ /* 0x000fe20000ffe4ff */
[----:B--2---:R-:W-:Y:S04]  /*0580*/  STS [R16+-0x100], R17 ;  /* 0xffff001110007388 */ /* 0x004fe80000000800 */
[----:B---3--:R-:W-:Y:S04]  /*0590*/  STS [R16+-0x80], R19 ;  /* 0xffff801310007388 */ /* 0x008fe80000000800 */
[----:B----4-:R-:W-:Y:S04]  /*05a0*/  STS [R16], R21 ;  /* 0x0000001510007388 */ /* 0x010fe80000000800 */
[----:B-----5:R0:W-:Y:S02]  /*05b0*/  STS [R16+0x80], R23 ;  /* 0x0000801710007388 */ /* 0x0201e40000000800 */
[----:B0-----:R-:W-:Y:S01]  /*05c0*/  IADD3 R16, R16, 0x200, RZ ;  /* 0x0000020010107810 */ /* 0x001fe20007ffe0ff */
[----:B------:R-:W-:Y:S05]  /*05d0*/  @!P0 BRA `(.L_x_1691) ;  /* 0xfffffef000008947 */ /* 0x000fea000383ffff */
.L_x_1687:
[----:B-1----:R-:W-:Y:S05]  /*05e0*/  BSYNC B0 ;  /* 0x0000000000007941 */ /* 0x002fea0003800000 */
.L_x_1686:
[----:B------:R-:W-:Y:S01]  /*05f0*/  IMAD R10, R4, 0x40, R9 ;  /* 0x00000040040a7824 */ /* 0x000fe200078e0209 */
[----:B------:R-:W-:Y:S04]  /*0600*/  BAR.SYNC.DEFER_BLOCKING 0x0 ;  /* 0x0000000000007b1d */ /* 0x000fe80000010000 */
[----:B------:R-:W-:-:S13]  /*0610*/  ISETP.GE.AND P0, PT, R10, R15, PT ;  /* 0x0000000f0a00720c */ /* 0x000fda0003f06270 */
[----:B------:R-:W-:Y:S05]  /*0620*/  @!P0 BRA `(.L_x_1692) ;  /* 0x000023e000008947 */ /* 0x000fea0003800000 */
[----:B------:R-:W-:Y:S05]  /*0630*/  BRA.DIV ~URZ, `(.L_x_1693) ;  /* 0x000025127f007947 */ /* 0x000fea000b800000 */
[----:B------:R-:W-:-:S05]  /*0640*/  IMAD.MOV.U32 R10, RZ, RZ, -0x800001 ;  /* 0xff7fffffff0a7424 */ /* 0x000fca00078e00ff */
.L_x_1721:
[----:B------:R-:W-:Y:S01]  /*0650*/  FMNMX.FTZ R18, R10, -3.40282346638528859812e+38, !PT ;  /* 0xff7fffff0a127809 */ /* 0x000fe20007810000 */
[----:B------:R-:W-:Y:S01]  /*0660*/  IMAD.MOV.U32 R14, RZ, RZ, -0x800001 ;  /* 0xff7fffffff0e7424 */ /* 0x000fe200078e00ff */
[----:B------:R-:W-:Y:S05]  /*0670*/  BRA.DIV ~URZ, `(.L_x_1694) ;  /* 0x000025527f007947 */ /* 0x000fea000b800000 */
[----:B------:R-:W0:Y:S02]  /*0680*/  SHFL.BFLY PT, R10, R18, 0x8, 0x1f ;  /* 0x0d001f00120a7f89 */ /* 0x000e2400000e0000 */
[----:B0-----:R-:W-:-:S05]  /*0690*/  FMNMX.FTZ R10, R18, R10, !PT ;  /* 0x0000000a120a7209 */ /* 0x001fca0007810000 */
[----:B------:R0:W1:Y:S02]  /*06a0*/  SHFL.BFLY PT, R13, R10, 0x4, 0x1f ;  /* 0x0c801f000a0d7f89 */ /* 0x00006400000e0000 */
.L_x_1722:
        /* <DEDUP_REMOVED lines=12> */
[----:B0-----:R-:W0:Y:S02]  /*0770*/  SHFL.BFLY PT, R10, R13, 0x1, 0x1f ;  /* 0x0c201f000d0a7f89 */ /* 0x001e2400000e0000 */
        /* <DEDUP_REMOVED lines=22> */
.L_x_1699:
        /* <DEDUP_REMOVED lines=11> */
.L_x_1698:
[----:B------:R-:W-:Y:S05]  /*0990*/  BSYNC B1 ;  /* 0x0000000000017941 */ /* 0x000fea0003800000 */
.L_x_1697:
        /* <DEDUP_REMOVED lines=10> */
.L_x_1702:
        /* <DEDUP_REMOVED lines=9> */
[----:B01----:R-:W-:-:S02]  /*0ad0*/  FADD.FTZ R16, -R10, R17 ;  /* 0x000000110a107221 */ /* 0x003fc40000010100 */
[----:B------:R-:W0:Y:S01]  /*0ae0*/  LDS R17, [R13+0x600] ;  /* 0x000600000d117984 */ /* 0x000e220000000800 */
[----:B--2---:R-:W-:-:S03]  /*0af0*/  FADD.FTZ R18, -R10, R21 ;  /* 0x000000150a127221 */ /* 0x004fc60000010100 */
[----:B------:R-:W1:Y:S01]  /*0b00*/  LDS R21, [R13+0x800] ;  /* 0x000800000d157984 */ /* 0x000e620000000800 */
[----:B------:R-:W-:Y:S02]  /*0b10*/  FMUL.FTZ R16, R16, 1.4426950216293334961 ;  /* 0x3fb8aa3b10107820 */ /* 0x000fe40000410000 */
[----:B------:R-:W-:Y:S02]  /*0b20*/  FMUL.FTZ R24, R18, 1.4426950216293334961 ;  /* 0x3fb8aa3b12187820 */ /* 0x000fe40000410000 */
[----:B------:R-:W2:Y:S01]  /*0b30*/  LDS R18, [R13+0xa00] ;  /* 0x000a00000d127984 */ /* 0x000ea20000000800 */
[C---:B---3--:R-:W-:Y:S01]  /*0b40*/  FADD.FTZ R25, -R10.reuse, R25 ;  /* 0x000000190a197221 */ /* 0x048fe20000010100 */
[----:B------:R-:W3:Y:S01]  /*0b50*/  MUFU.EX2 R16, R16 ;  /* 0x0000001000107308 */ /* 0x000ee20000000800 */
[----:B----4-:R-:W-:Y:S02]  /*0b60*/  FADD.FTZ R23, -R10, R23 ;  /* 0x000000170a177221 */ /* 0x010fe40000010100 */
[----:B------:R-:W-:-:S02]  /*0b70*/  FMUL.FTZ R22, R25, 1.4426950216293334961 ;  /* 0x3fb8aa3b19167820 */ /* 0x000fc40000410000 */
[----:B------:R-:W-:Y:S01]  /*0b80*/  FMUL.FTZ R20, R23, 1.4426950216293334961 ;  /* 0x3fb8aa3b17147820 */ /* 0x000fe20000410000 */
[----:B------:R-:W4:Y:S01]  /*0b90*/  LDS R25, [R13+0xe00] ;  /* 0x000e00000d197984 */ /* 0x000f220000000800 */
[C---:B-----5:R-:W-:Y:S01]  /*0ba0*/  FADD.FTZ R19, -R10.reuse, R19 ;  /* 0x000000130a137221 */ /* 0x060fe20000010100 */
[----:B------:R-:W5:Y:S01]  /*0bb0*/  MUFU.EX2 R24, R24 ;  /* 0x0000001800187308 */ /* 0x000f620000000800 */
[C---:B------:R-:W-:Y:S02]  /*0bc0*/  FADD.FTZ R29, -R10.reuse, R29 ;  /* 0x0000001d0a1d7221 */ /* 0x040fe40000010100 */
[----:B------:R-:W-:Y:S02]  /*0bd0*/  FMUL.FTZ R26, R19, 1.4426950216293334961 ;  /* 0x3fb8aa3b131a7820 */ /* 0x000fe40000410000 */
[----:B------:R-:W4:Y:S01]  /*0be0*/  LDS R19, [R13+0x1200] ;  /* 0x001200000d137984 */ /* 0x000f220000000800 */
[----:B------:R-:W-:Y:S02]  /*0bf0*/  FADD.FTZ R27, -R10, R27 ;  /* 0x0000001b0a1b7221 */ /* 0x000fe40000010100 */
[----:B------:R-:W1:Y:S01]  /*0c00*/  MUFU.EX2 R22, R22 ;  /* 0x0000001600167308 */ /* 0x000e620000000800 */
[----:B---3--:R-:W-:Y:S01]  /*0c10*/  FADD.FTZ R15, R16, R15 ;  /* 0x0000000f100f7221 */ /* 0x008fe20000010000 */
[----:B------:R3:W-:Y:S01]  /*0c20*/  STS [R13+-0x400], R16 ;  /* 0xfffc00100d007388 */ /* 0x0007e20000000800 */
[----:B------:R-:W-:-:S05]  /*0c30*/  FMUL.FTZ R27, R27, 1.4426950216293334961 ;  /* 0x3fb8aa3b1b1b7820 */ /* 0x000fca0000410000 */
[----:B------:R-:W2:Y:S01]  /*0c40*/  MUFU.EX2 R20, R20 ;  /* 0x0000001400147308 */ /* 0x000ea20000000800 */
[----:B-----5:R-:W-:Y:S01]  /*0c50*/  FADD.FTZ R15, R15, R24 ;  /* 0x000000180f0f7221 */ /* 0x020fe20000010000 */
[----:B------:R5:W-:Y:S01]  /*0c60*/  STS [R13+-0x200], R24 ;  /* 0xfffe00180d007388 */ /* 0x000be20000000800 */
[----:B0-----:R-:W-:-:S03]  /*0c70*/  FADD.FTZ R28, -R10, R17 ;  /* 0x000000110a1c7221 */ /* 0x001fc60000010100 */
[----:B------:R-:W0:Y:S01]  /*0c80*/  LDS R17, [R13+0x1400] ;  /* 0x001400000d117984 */ /* 0x000e220000000800 */
[----:B-1----:R-:W-:Y:S01]  /*0c90*/  FADD.FTZ R15, R15, R22 ;  /* 0x000000160f0f7221 */ /* 0x002fe20000010000 */
[----:B------:R-:W1:Y:S01]  /*0ca0*/  MUFU.EX2 R26, R26 ;  /* 0x0000001a001a7308 */ /* 0x000e620000000800 */
[----:B------:R-:W-:Y:S01]  /*0cb0*/  FADD.FTZ R21, -R10, R21 ;  /* 0x000000150a157221 */ /* 0x000fe20000010100 */
[----:B------:R5:W-:Y:S01]  /*0cc0*/  STS [R13], R22 ;  /* 0x000000160d007388 */ /* 0x000be20000000800 */
[----:B---3--:R-:W-:Y:S02]  /*0cd0*/  FMUL.FTZ R16, R28, 1.4426950216293334961 ;  /* 0x3fb8aa3b1c107820 */ /* 0x008fe40000410000 */
[----:B------:R-:W-:Y:S02]  /*0ce0*/  FMUL.FTZ R28, R21, 1.4426950216293334961 ;  /* 0x3fb8aa3b151c7820 */ /* 0x000fe40000410000 */
[----:B--2---:R-:W-:Y:S01]  /*0cf0*/  FADD.FTZ R23, R15, R20 ;  /* 0x000000140f177221 */ /* 0x004fe20000010000 */
[----:B------:R-:W2:Y:S01]  /*0d00*/  LDS R21, [R13+0x1800] ;  /* 0x001800000d157984 */ /* 0x000ea20000000800 */
[----:B------:R-:W-:Y:S01]  /*0d10*/  FADD.FTZ R18, -R10, R18 ;  /* 0x000000120a127221 */ /* 0x000fe20000010100 */
[----:B------:R-:W3:Y:S01]  /*0d20*/  MUFU.EX2 R16, R16 ;  /* 0x0000001000107308 */ /* 0x000ee20000000800 */
[----:B-----5:R-:W-:Y:S01]  /*0d30*/  FMUL.FTZ R24, R29, 1.4426950216293334961 ;  /* 0x3fb8aa3b1d187820 */ /* 0x020fe20000410000 */
[----:B------:R-:W5:Y:S01]  /*0d40*/  LDS R15, [R13+0x1600] ;  /* 0x001600000d0f7984 */ /* 0x000f620000000800 */
[----:B------:R-:W-:-:S02]  /*0d50*/  FMUL.FTZ R22, R18, 1.4426950216293334961 ;  /* 0x3fb8aa3b12167820 */ /* 0x000fc40000410000 */
[C---:B----4-:R-:W-:Y:S01]  /*0d60*/  FADD.FTZ R25, -R10.reuse, R25 ;  /* 0x000000190a197221 */ /* 0x050fe20000010100 */
[----:B------:R-:W4:Y:S01]  /*0d70*/  LDS R18, [R13+0x1a00] ;  /* 0x001a00000d127984 */ /* 0x000f220000000800 */
[----:B-1----:R-:W-:Y:S01]  /*0d80*/  FADD.FTZ R23, R23, R26 ;  /* 0x0000001a17177221 */ /* 0x002fe20000010000 */
[----:B------:R-:W1:Y:S01]  /*0d90*/  MUFU.EX2 R24, R24 ;  /* 0x0000001800187308 */ /* 0x000e620000000800 */
[----:B------:R-:W-:Y:S01]  /*0da0*/  FMUL.FTZ R25, R25, 1.4426950216293334961 ;  /* 0x3fb8aa3b19197820 */ /* 0x000fe20000410000 */
[----:B------:R1:W-:Y:S01]  /*0db0*/  STS [R13+0x200], R20 ;  /* 0x000200140d007388 */ /* 0x0003e20000000800 */
[----:B------:R-:W-:-:S03]  /*0dc0*/  FADD.FTZ R19, -R10, R19 ;  /* 0x000000130a137221 */ /* 0x000fc60000010100 */
[----:B------:R0:W-:Y:S01]  /*0dd0*/  STS [R13+0x400], R26 ;  /* 0x0004001a0d007388 */ /* 0x0001e20000000800 */
[----:B------:R-:W-:Y:S01]  /*0de0*/  FMUL.FTZ R29, R19, 1.4426950216293334961 ;  /* 0x3fb8aa3b131d7820 */ /* 0x000fe20000410000 */
[----:B------:R-:W0:Y:S01]  /*0df0*/  MUFU.EX2 R22, R22 ;  /* 0x0000001600167308 */ /* 0x000e220000000800 */
[----:B---3--:R-:W-:Y:S01]  /*0e00*/  FADD.FTZ R23, R23, R16 ;  /* 0x0000001017177221 */ /* 0x008fe20000010000 */
[----:B------:R3:W-:Y:S06]  /*0e10*/  STS [R13+0x600], R16 ;  /* 0x000600100d007388 */ /* 0x0007ec0000000800 */
[----:B-1----:R-:W1:Y:S01]  /*0e20*/  MUFU.EX2 R20, R28 ;  /* 0x0000001c00147308 */ /* 0x002e620000000800 */
[----:B------:R-:W-:Y:S01]  /*0e30*/  STS [R13+0xc00], R24 ;  /* 0x000c00180d007388 */ /* 0x000fe20000000800 */
[----:B0-----:R-:W-:-:S06]  /*0e40*/  FADD.FTZ R19, -R10, R17 ;  /* 0x000000110a137221 */ /* 0x001fcc0000010100 */
[----:B------:R5:W0:Y:S01]  /*0e50*/  MUFU.EX2 R26, R25 ;  /* 0x00000019001a7308 */ /* 0x000a220000000800 */
[----:B------:R-:W-:Y:S01]  /*0e60*/  FMUL.FTZ R19, R19, 1.4426950216293334961 ;  /* 0x3fb8aa3b13137820 */ /* 0x000fe20000410000 */
[----:B------:R-:W-:Y:S01]  /*0e70*/  STS [R13+0xa00], R22 ;  /* 0x000a00160d007388 */ /* 0x000fe20000000800 */
[----:B--2---:R-:W-:-:S05]  /*0e80*/  FADD.FTZ R21, -R10, R21 ;  /* 0x000000150a157221 */ /* 0x004fca0000010100 */
[----:B------:R-:W3:Y:S01]  /*0e90*/  MUFU.EX2 R28, R27 ;  /* 0x0000001b001c7308 */ /* 0x000ee20000000800 */
[----:B-1----:R-:W-:Y:S01]  /*0ea0*/  FADD.FTZ R23, R23, R20 ;  /* 0x0000001417177221 */ /* 0x002fe20000010000 */
[----:B------:R-:W-:Y:S01]  /*0eb0*/  STS [R13+0x800], R20 ;  /* 0x000800140d007388 */ /* 0x000fe20000000800 */
[----:B-----5:R-:W-:Y:S02]  /*0ec0*/  FADD.FTZ R25, -R10, R15 ;  /* 0x0000000f0a197221 */ /* 0x020fe40000010100 */
[----:B------:R-:W-:-:S03]  /*0ed0*/  FADD.FTZ R23, R23, R22 ;  /* 0x0000001617177221 */ /* 0x000fc60000010000 */
[----:B------:R-:W1:Y:S01]  /*0ee0*/  MUFU.EX2 R17, R29 ;  /* 0x0000001d00117308 */ /* 0x000e620000000800 */
[----:B------:R-:W-:Y:S01]  /*0ef0*/  FADD.FTZ R23, R23, R24 ;  /* 0x0000001817177221 */ /* 0x000fe20000010000 */
[----:B0-----:R-:W-:Y:S03]  /*0f00*/  STS [R13+0xe00], R26 ;  /* 0x000e001a0d007388 */ /* 0x001fe60000000800 */
[----:B------:R-:W-:-:S03]  /*0f10*/  FADD.FTZ R23, R23, R26 ;  /* 0x0000001a17177221 */ /* 0x000fc60000010000 */
[----:B------:R0:W2:Y:S01]  /*0f20*/  MUFU.EX2 R15, R19 ;  /* 0x00000013000f7308 */ /* 0x0000a20000000800 */
[----:B---3--:R-:W-:Y:S01]  /*0f30*/  FADD.FTZ R16, R23, R28 ;  /* 0x0000001c17107221 */ /* 0x008fe20000010000 */
[----:B------:R-:W-:Y:S03]  /*0f40*/  STS [R13+0x1000], R28 ;  /* 0x0010001c0d007388 */ /* 0x000fe60000000800 */
[----:B-1----:R-:W-:Y:S01]  /*0f50*/  FADD.FTZ R16, R16, R17 ;  /* 0x0000001110107221 */ /* 0x002fe20000010000 */
[----:B------:R-:W-:Y:S01]  /*0f60*/  STS [R13+0x1200], R17 ;  /* 0x001200110d007388 */ /* 0x000fe20000000800 */
[----:B0-----:R-:W-:Y:S02]  /*0f70*/  FMUL.FTZ R19, R25, 1.4426950216293334961 ;  /* 0x3fb8aa3b19137820 */ /* 0x001fe40000410000 */
[----:B------:R-:W-:Y:S02]  /*0f80*/  FMUL.FTZ R25, R21, 1.4426950216293334961 ;  /* 0x3fb8aa3b15197820 */ /* 0x000fe40000410000 */
[----:B----4-:R-:W-:-:S02]  /*0f90*/  FADD.FTZ R21, -R10, R18 ;  /* 0x000000120a157221 */ /* 0x010fc40000010100 */
[----:B------:R-:W0:Y:S01]  /*0fa0*/  MUFU.EX2 R19, R19 ;  /* 0x0000001300137308 */ /* 0x000e220000000800 */
[----:B--2---:R-:W-:Y:S01]  /*0fb0*/  FADD.FTZ R16, R16, R15 ;  /* 0x0000000f10107221 */ /* 0x004fe20000010000 */
[----:B------:R1:W-:Y:S01]  /*0fc0*/  STS [R13+0x1400], R15 ;  /* 0x0014000f0d007388 */ /* 0x0003e20000000800 */
[----:B------:R-:W-:-:S05]  /*0fd0*/  FMUL.FTZ R21, R21, 1.4426950216293334961 ;  /* 0x3fb8aa3b15157820 */ /* 0x000fca0000410000 */
[----:B------:R-:W2:Y:S08]  /*0fe0*/  MUFU.EX2 R18, R25 ;  /* 0x0000001900127308 */ /* 0x000eb00000000800 */
[----:B------:R-:W3:Y:S01]  /*0ff0*/  MUFU.EX2 R21, R21 ;  /* 0x0000001500157308 */ /* 0x000ee20000000800 */
[----:B0-----:R-:W-:Y:S01]  /*1000*/  FADD.FTZ R23, R16, R19 ;  /* 0x0000001310177221 */ /* 0x001fe20000010000 */
[----:B------:R-:W-:Y:S03]  /*1010*/  STS [R13+0x1600], R19 ;  /* 0x001600130d007388 */ /* 0x000fe60000000800 */
[----:B--2---:R-:W-:Y:S01]  /*1020*/  FADD.FTZ R16, R23, R18 ;  /* 0x0000001217107221 */ /* 0x004fe20000010000 */
[----:B------:R-:W-:Y:S04]  /*1030*/  STS [R13+0x1800], R18 ;  /* 0x001800120d007388 */ /* 0x000fe80000000800 */
[----:B---3--:R0:W-:Y:S01]  /*1040*/  STS [R13+0x1a00], R21 ;  /* 0x001a00150d007388 */ /* 0x0081e20000000800 */
[----:B-1----:R-:W-:Y:S01]  /*1050*/  FADD.FTZ R15, R16, R21 ;  /* 0x00000015100f7221 */ /* 0x002fe20000010000 */
[----:B0-----:R-:W-:Y:S01]  /*1060*/  IADD3 R13, R13, 0x2000, RZ ;  /* 0x000020000d0d7810 */ /* 0x001fe20007ffe0ff */
[----:B------:R-:W-:Y:S05]  /*1070*/  @!P2 BRA `(.L_x_1702) ;  /* 0xfffff9c00000a947 */ /* 0x000fea000383ffff */
.L_x_1701:
[----:B------:R-:W-:Y:S05]  /*1080*/  BSYNC B1 ;  /* 0x0000000000017941 */ /* 0x000fea0003800000 */
.L_x_1700:
        /* <DEDUP_REMOVED lines=55> */
.L_x_1704:
[----:B------:R-:W-:Y:S05]  /*1400*/  BSYNC B1 ;  /* 0x0000000000017941 */ /* 0x000fea0003800000 */
.L_x_1703:
        /* <DEDUP_REMOVED lines=26> */
.L_x_1696:
[----:B------:R-:W-:Y:S05]  /*15b0*/  BSYNC B0 ;  /* 0x0000000000007941 */ /* 0x000fea0003800000 */
.L_x_1695:
        /* <DEDUP_REMOVED lines=43> */
.L_x_1709:
        /* <DEDUP_REMOVED lines=8> */
.L_x_1708:
[----:B------:R-:W-:Y:S05]  /*18f0*/  BSYNC B1 ;  /* 0x0000000000017941 */ /* 0x000fea0003800000 */
.L_x_1707:
        /* <DEDUP_REMOVED lines=10> */
.L_x_1712:
        /* <DEDUP_REMOVED lines=52> */
.L_x_1711:
[----:B------:R-:W-:Y:S05]  /*1ce0*/  BSYNC B1 ;  /* 0x0000000000017941 */ /* 0x000fea0003800000 */
.L_x_1710:
        /* <DEDUP_REMOVED lines=31> */
.L_x_1714:
[----:B------:R-:W-:Y:S05]  /*1ee0*/  BSYNC B1 ;  /* 0x0000000000017941 */ /* 0x000fea0003800000 */
.L_x_1713:
        /* <DEDUP_REMOVED lines=14> */
.L_x_1706:
[----:B------:R-:W-:Y:S05]  /*1fd0*/  BSYNC B0 ;  /* 0x0000000000007941 */ /* 0x000fea0003800000 */
.L_x_1705:
[----:B------:R-:W-:Y:S01]  /*1fe0*/  BAR.SYNC.DEFER_BLOCKING 0x0 ;  /* 0x0000000000007b1d */ /* 0x000fe20000010000 */
[C---:B------:R-:W-:Y:S02]  /*1ff0*/  ISETP.NE.AND P5, PT, R6.reuse, RZ, PT ;  /* 0x000000ff0600720c */ /* 0x040fe40003fa5270 */
[C---:B0-----:R-:W-:Y:S02]  /*2000*/  LOP3.LUT R0, R6.reuse, 0xffffffc0, RZ, 0xc0, !PT ;  /* 0xffffffc006007812 */ /* 0x041fe400078ec0ff */
[C---:B------:R-:W-:Y:S01]  /*2010*/  LOP3.LUT R7, R6.reuse, 0xffffffe0, RZ, 0xc0, !PT ;  /* 0xffffffe006077812 */ /* 0x040fe200078ec0ff */
[----:B------:R-:W-:Y:S01]  /*2020*/  BSSY B0, `(.L_x_1715) ;  /* 0x0000018000007945 */ /* 0x000fe20003800000 */
[----:B------:R-:W-:-:S02]  /*2030*/  IADD3 R8, R6, 0x1f, RZ ;  /* 0x0000001f06087810 */ /* 0x000fc40007ffe0ff */
[C---:B------:R-:W-:Y:S02]  /*2040*/  ISETP.GT.AND P0, PT, R6.reuse, 0x3f, PT ;  /* 0x0000003f0600780c */ /* 0x040fe40003f04270 */
[----:B------:R-:W-:Y:S02]  /*2050*/  ISETP.GT.AND P1, PT, R6, 0x1f, PT ;  /* 0x0000001f0600780c */ /* 0x000fe40003f24270 */
[----:B------:R-:W-:Y:S02]  /*2060*/  ISETP.NE.AND P2, PT, R0, 0x40, PT ;  /* 0x000000400000780c */ /* 0x000fe40003f45270 */
[----:B------:R-:W-:Y:S02]  /*2070*/  ISETP.NE.AND P3, PT, R7, 0x20, PT ;  /* 0x000000200700780c */ /* 0x000fe40003f65270 */
[----:B------:R-:W-:Y:S01]  /*2080*/  ISETP.GT.U32.AND P4, PT, R8, 0x3e, PT ;  /* 0x0000003e0800780c */ /* 0x000fe20003f84070 */
        /* <DEDUP_REMOVED lines=17> */
.L_x_1716:
[----:B------:R-:W-:Y:S05]  /*21a0*/  BSYNC B0 ;  /* 0x0000000000007941 */ /* 0x000fea0003800000 */
.L_x_1715:
[----:B------:R-:W-:Y:S01]  /*21b0*/  BAR.SYNC.DEFER_BLOCKING 0x0 ;  /* 0x0000000000007b1d */ /* 0x000fe20000010000 */
[----:B------:R-:W-:Y:S01]  /*21c0*/  LEA R9, R9, R2, 0x8 ;  /* 0x0000000209097211 */ /* 0x000fe200078e40ff */
[----:B------:R-:W-:Y:S01]  /*21d0*/  HFMA2.MMA R26, -RZ, RZ, 0, 0 ;  /* 0x00000000ff1a7435 */ /* 0x000fe200000001ff */
[----:B------:R-:W-:Y:S01]  /*21e0*/  CS2R R18, SRZ ;  /* 0x0000000000127805 */ /* 0x000fe2000001ff00 */
[----:B------:R-:W-:Y:S01]  /*21f0*/  IMAD.MOV.U32 R0, RZ, RZ, RZ ;  /* 0x000000ffff007224 */ /* 0x000fe200078e00ff */
[----:B------:R-:W-:Y:S01]  /*2200*/  CS2R R20, SRZ ;  /* 0x0000000000147805 */ /* 0x000fe2000001ff00 */
[----:B------:R-:W-:Y:S01]  /*2210*/  BSSY B0, `(.L_x_1717) ;  /* 0x000001d000007945 */ /* 0x000fe20003800000 */
[----:B------:R-:W-:-:S02]  /*2220*/  IMAD.MOV.U32 R23, RZ, RZ, RZ ;  /* 0x000000ffff177224 */ /* 0x000fc400078e00ff */
[----:B------:R-:W-:Y:S01]  /*2230*/  IMAD.MOV.U32 R25, RZ, RZ, RZ ;  /* 0x000000ffff197224 */ /* 0x000fe200078e00ff */
[----:B------:R1:W-:Y:S04]  /*2240*/  @!P2 STS [R9.X4+-0x5e0], RZ ;  /* 0xfffa20ff0900a388 */ /* 0x0003e80000004800 */
[----:B------:R1:W-:Y:S04]  /*2250*/  @!P2 STS [R9.X4+-0x560], RZ ;  /* 0xfffaa0ff0900a388 */ /* 0x0003e80000004800 */
[----:B------:R1:W-:Y:S04]  /*2260*/  @!P2 STS [R9.X4+-0x4e0], RZ ;  /* 0xfffb20ff0900a388 */ /* 0x0003e80000004800 */
[----:B------:R1:W-:Y:S04]  /*2270*/  @!P2 STS [R9.X4+-0x460], RZ ;  /* 0xfffba0ff0900a388 */ /* 0x0003e80000004800 */
[----:B------:R1:W-:Y:S04]  /*2280*/  @!P2 STS [R9.X4+-0x3e0], RZ ;  /* 0xfffc20ff0900a388 */ /* 0x0003e80000004800 */
[----:B------:R1:W-:Y:S04]  /*2290*/  @!P2 STS [R9.X4+-0x360], RZ ;  /* 0xfffca0ff0900a388 */ /* 0x0003e80000004800 */
[----:B------:R1:W-:Y:S04]  /*22a0*/  @!P2 STS [R9.X4+-0x2e0], RZ ;  /* 0xfffd20ff0900a388 */ /* 0x0003e80000004800 */
[----:B------:R1:W-:Y:S04]  /*22b0*/  @!P2 STS [R9.X4+-0x260], RZ ;  /* 0xfffda0ff0900a388 */ /* 0x0003e80000004800 */
[----:B------:R-:W-:Y:S06]  /*22c0*/  BAR.SYNC.DEFER_BLOCKING 0x0 ;  /* 0x0000000000007b1d */ /* 0x000fec0000010000 */
[----:B------:R-:W-:Y:S05]  /*22d0*/  @P0 BRA `(.L_x_1718) ;  /* 0x0000010000000947 */ /* 0x000fea0003800000 */
[----:B-1----:R-:W1:Y:S04]  /*22e0*/  LDS R26, [R9.X4+0x220] ;  /* 0x00022000091a7984 */ /* 0x002e680000004800 */
[----:B------:R-:W2:Y:S04]  /*22f0*/  LDS R25, [R9.X4+0x2a0] ;  /* 0x0002a00009197984 */ /* 0x000ea80000004800 */
[----:B------:R-:W3:Y:S04]  /*2300*/  LDS R20, [R9.X4+0x320] ;  /* 0x0003200009147984 */ /* 0x000ee80000004800 */
[----:B------:R-:W4:Y:S04]  /*2310*/  LDS R23, [R9.X4+0x3a0] ;  /* 0x0003a00009177984 */ /* 0x000f280000004800 */
[----:B------:R-:W5:Y:S04]  /*2320*/  LDS R18, [R9.X4+0x420] ;  /* 0x0004200009127984 */ /* 0x000f680000004800 */
[----:B------:R-:W0:Y:S04]  /*2330*/  LDS R21, [R9.X4+0x4a0] ;  /* 0x0004a00009157984 */ /* 0x000e280000004800 */
[----:B------:R-:W0:Y:S04]  /*2340*/  LDS R0, [R9.X4+0x520] ;  /* 0x0005200009007984 */ /* 0x000e280000004800 */
[----:B------:R-:W0:Y:S01]  /*2350*/  LDS R19, [R9.X4+0x5a0] ;  /* 0x0005a00009137984 */ /* 0x000e220000004800 */
[----:B-1----:R-:W-:-:S02]  /*2360*/  FADD.FTZ R26, RZ, R26 ;  /* 0x0000001aff1a7221 */ /* 0x002fc40000010000 */
[----:B--2---:R-:W-:Y:S02]  /*2370*/  FADD.FTZ R25, RZ, R25 ;  /* 0x00000019ff197221 */ /* 0x004fe40000010000 */
[----:B---3--:R-:W-:Y:S02]  /*2380*/  FADD.FTZ R20, RZ, R20 ;  /* 0x00000014ff147221 */ /* 0x008fe40000010000 */
[----:B----4-:R-:W-:Y:S02]  /*2390*/  FADD.FTZ R23, RZ, R23 ;  /* 0x00000017ff177221 */ /* 0x010fe40000010000 */
[----:B-----5:R-:W-:Y:S02]  /*23a0*/  FADD.FTZ R18, RZ, R18 ;  /* 0x00000012ff127221 */ /* 0x020fe40000010000 */
[----:B0-----:R-:W-:Y:S02]  /*23b0*/  FADD.FTZ R21, RZ, R21 ;  /* 0x00000015ff157221 */ /* 0x001fe40000010000 */
[----:B------:R-:W-:-:S02]  /*23c0*/  FADD.FTZ R0, RZ, R0 ;  /* 0x00000000ff007221 */ /* 0x000fc40000010000 */
[----:B------:R-:W-:Y:S02]  /*23d0*/  FADD.FTZ R19, RZ, R19 ;  /* 0x00000013ff137221 */ /* 0x000fe40000010000 */
.L_x_1718:
[----:B-1----:R-:W-:Y:S05]  /*23e0*/  BSYNC B0 ;  /* 0x0000000000007941 */ /* 0x002fea0003800000 */
.L_x_1717:
        /* <DEDUP_REMOVED lines=28> */
.L_x_1720:
[----:B-1----:R-:W-:Y:S05]  /*25b0*/  BSYNC B0 ;  /* 0x0000000000007941 */ /* 0x002fea0003800000 */
.L_x_1719:
[----:B------:R-:W-:Y:S06]  /*25c0*/  BAR.SYNC.DEFER_BLOCKING 0x0 ;  /* 0x0000000000007b1d */ /* 0x000fec0000010000 */
[----:B------:R-:W-:Y:S05]  /*25d0*/  @P4 EXIT ;  /* 0x000000000000494d */ /* 0x000fea0003800000 */
[----:B------:R-:W-:Y:S01]  /*25e0*/  IMAD R3, R3, c[0x0][0xc], RZ ;  /* 0x0000030003037a24 */ /* 0x000fe200078e02ff */
[C---:B------:R-:W-:Y:S01]  /*25f0*/  IADD3 R16, R2.reuse, 0xa0, RZ ;  /* 0x000000a002107810 */ /* 0x040fe20007ffe0ff */
[----:B------:R-:W-:Y:S01]  /*2600*/  IMAD R5, R5, c[0x0][0x14], RZ ;  /* 0x0000050005057a24 */ /* 0x000fe200078e02ff */
[C---:B0-----:R-:W-:Y:S01]  /*2610*/  IADD3 R10, R2.reuse, 0x40, RZ ;  /* 0x00000040020a7810 */ /* 0x041fe20007ffe0ff */
[----:B------:R-:W-:Y:S01]  /*2620*/  IMAD R3, R3, c[0x0][0x14], RZ ;  /* 0x0000050003037a24 */ /* 0x000fe200078e02ff */
[----:B------:R-:W-:Y:S01]  /*2630*/  IADD3 R8, R2, 0x20, RZ ;  /* 0x0000002002087810 */ /* 0x000fe20007ffe0ff */
[----:B------:R-:W-:Y:S01]  /*2640*/  IMAD.SHL.U32 R17, R4, 0x100, RZ ;  /* 0x0000010004117824 */ /* 0x000fe200078e00ff */
[C---:B------:R-:W-:Y:S01]  /*2650*/  IADD3 R12, R2.reuse, 0x60, RZ ;  /* 0x00000060020c7810 */ /* 0x040fe20007ffe0ff */
[----:B------:R-:W-:Y:S01]  /*2660*/  IMAD.SHL.U32 R4, R5, 0x100, RZ ;  /* 0x0000010005047824 */ /* 0x000fe200078e00ff */
[----:B------:R-:W-:Y:S01]  /*2670*/  IADD3 R14, R2, 0x80, RZ ;  /* 0x00000080020e7810 */ /* 0x000fe20007ffe0ff */
[----:B------:R-:W-:Y:S01]  /*2680*/  IMAD.SHL.U32 R3, R3, 0x100, RZ ;  /* 0x0000010003037824 */ /* 0x000fe200078e00ff */
[----:B------:R-:W-:-:S02]  /*2690*/  SHF.R.S32.HI R5, RZ, 0x1f, R17 ;  /* 0x0000001fff057819 */ /* 0x000fc40000011411 */
[----:B------:R-:W-:Y:S02]  /*26a0*/  SHF.R.S32.HI R6, RZ, 0x1f, R4 ;  /* 0x0000001fff067819 */ /* 0x000fe40000011404 */
[----:B------:R-:W-:Y:S02]  /*26b0*/  IADD3 R17, P0, P1, R3, R4, R17 ;  /* 0x0000000403117210 */ /* 0x000fe4000791e011 */
[----:B------:R-:W-:Y:S02]  /*26c0*/  SHF.R.S32.HI R27, RZ, 0x1f, R3 ;  /* 0x0000001fff1b7819 */ /* 0x000fe40000011403 */
[-C--:B------:R-:W-:Y:S02]  /*26d0*/  IADD3 R3, P5, R2, R17.reuse, RZ ;  /* 0x0000001102037210 */ /* 0x080fe40007fbe0ff */
[----:B------:R-:W-:Y:S02]  /*26e0*/  IADD3.X R27, R27, R6, R5, P0, P1 ;  /* 0x000000061b1b7210 */ /* 0x000fe400007e2405 */
[----:B------:R-:W-:-:S02]  /*26f0*/  IADD3 R13, P0, R16, R17, RZ ;  /* 0x00000011100d7210 */ /* 0x000fc40007f1e0ff */
[C---:B------:R-:W-:Y:S02]  /*2700*/  IADD3 R22, R2.reuse, 0xc0, RZ ;  /* 0x000000c002167810 */ /* 0x040fe40007ffe0ff */
[C---:B------:R-:W-:Y:S02]  /*2710*/  IADD3 R24, R2.reuse, 0xe0, RZ ;  /* 0x000000e002187810 */ /* 0x040fe40007ffe0ff */
[-C--:B------:R-:W-:Y:S02]  /*2720*/  LEA.HI.X.SX32 R6, R2, R27.reuse, 0x1, P5 ;  /* 0x0000001b02067211 */ /* 0x080fe400028f0eff */
[----:B------:R-:W-:Y:S02]  /*2730*/  LEA.HI.X.SX32 R16, R16, R27, 0x1, P0 ;  /* 0x0000001b10107211 */ /* 0x000fe400000f0eff */
[----:B------:R-:W-:Y:S02]  /*2740*/  LEA R2, P0, R3, c[0x0][0x170], 0x1 ;  /* 0x00005c0003027a11 */ /* 0x000fe400078008ff */
[----:B------:R-:W-:-:S02]  /*2750*/  IADD3 R7, P3, R10, R17, RZ ;  /* 0x000000110a077210 */ /* 0x000fc40007f7e0ff */
[-C--:B------:R-:W-:Y:S02]  /*2760*/  IADD3 R11, P1, R14, R17.reuse, RZ ;  /* 0x000000110e0b7210 */ /* 0x080fe40007f3e0ff */
[----:B------:R-:W-:Y:S02]  /*2770*/  LEA.HI.X R3, R3, c[0x0][0x174], R6, 0x1, P0 ;  /* 0x00005d0003037a11 */ /* 0x000fe400000f0c06 */
[----:B------:R-:W-:Y:S02]  /*2780*/  IADD3 R5, P4, R8, R17, RZ ;  /* 0x0000001108057210 */ /* 0x000fe40007f9e0ff */
[-C--:B------:R-:W-:Y:S02]  /*2790*/  LEA.HI.X.SX32 R10, R10, R27.reuse, 0x1, P3 ;  /* 0x0000001b0a0a7211 */ /* 0x080fe400018f0eff */
[----:B------:R-:W-:Y:S02]  /*27a0*/  LEA R6, P0, R7, c[0x0][0x170], 0x1 ;  /* 0x00005c0007067a11 */ /* 0x000fe400078008ff */
[----:B------:R-:W-:-:S02]  /*27b0*/  LEA.HI.X.SX32 R14, R14, R27, 0x1, P1 ;  /* 0x0000001b0e0e7211 */ /* 0x000fc400008f0eff */
[----:B------:R-:W-:Y:S02]  /*27c0*/  LEA.HI.X.SX32 R8, R8, R27, 0x1, P4 ;  /* 0x0000001b08087211 */ /* 0x000fe400020f0eff */
[----:B------:R-:W-:Y:S02]  /*27d0*/  LEA R4, P1, R5, c[0x0][0x170], 0x1 ;  /* 0x00005c0005047a11 */ /* 0x000fe400078208ff */
[----:B------:R-:W-:Y:S02]  /*27e0*/  LEA.HI.X R7, R7, c[0x0][0x174], R10, 0x1, P0 ;  /* 0x00005d0007077a11 */ /* 0x000fe400000f0c0a */
[-C--:B------:R-:W-:Y:S02]  /*27f0*/  IADD3 R9, P2, R12, R17.reuse, RZ ;  /* 0x000000110c097210 */ /* 0x080fe40007f5e0ff */
        /* <DEDUP_REMOVED lines=33> */
.L_x_1692:
[----:B------:R-:W-:Y:S01]  /*2a10*/  MOV R2, 0x0 ;  /* 0x0000000000027802 */ /* 0x000fe20000000f00 */
[----:B------:R-:W-:Y:S01]  /*2a20*/  HFMA2.MMA R8, -RZ, RZ, 0, 3.2007694244384765625e-05 ;  /* 0x00000219ff087435 */ /* 0x000fe200000001ff */
[----:B------:R-:W-:Y:S01]  /*2a30*/  MOV R4, c[0x4][0x178] ;  /* 0x01005e0000047a02 */ /* 0x000fe20000000f00 */
[----:B------:R-:W-:Y:S01]  /*2a40*/  IMAD.MOV.U32 R5, RZ, RZ, c[0x4][0x17c] ;  /* 0x01005f00ff057624 */ /* 0x000fe200078e00ff */
[----:B------:R-:W-:Y:S01]  /*2a50*/  MOV R13, RZ ;  /* 0x000000ff000d7202 */ /* 0x000fe20000000f00 */
[----:B------:R-:W-:Y:S01]  /*2a60*/  IMAD.MOV.U32 R6, RZ, RZ, c[0x4][0x180] ;  /* 0x01006000ff067624 */ /* 0x000fe200078e00ff */
[----:B------:R-:W0:Y:S01]  /*2a70*/  LDC.64 R2, c[0x4][R2] ;  /* 0x0100000002027b82 */ /* 0x000e220000000a00 */
[----:B------:R-:W-:-:S02]  /*2a80*/  IMAD.MOV.U32 R7, RZ, RZ, c[0x4][0x184] ;  /* 0x01006100ff077624 */ /* 0x000fc400078e00ff */
[----:B------:R-:W-:Y:S02]  /*2a90*/  IMAD.MOV.U32 R10, RZ, RZ, c[0x4][0x80] ;  /* 0x01002000ff0a7624 */ /* 0x000fe400078e00ff */
[----:B------:R-:W-:Y:S02]  /*2aa0*/  IMAD.MOV.U32 R11, RZ, RZ, c[0x4][0x84] ;  /* 0x01002100ff0b7624 */ /* 0x000fe400078e00ff */
[----:B------:R-:W-:Y:S02]  /*2ab0*/  IMAD.MOV.U32 R12, RZ, RZ, 0x1 ;  /* 0x00000001ff0c7424 */ /* 0x000fe400078e00ff */
        /* <DEDUP_REMOVED lines=9> */
.L_x_1693:
[----:B------:R-:W-:Y:S01]  /*2b50*/  IMAD.MOV.U32 R10, RZ, RZ, -0x800001 ;  /* 0xff7fffffff0a7424 */ /* 0x000fe200078e00ff */
[----:B------:R-:W-:Y:S01]  /*2b60*/  MOV R17, 0xffffffff ;  /* 0xffffffff00117802 */ /* 0x000fe20000000f00 */
[----:B------:R-:W-:Y:S01]  /*2b70*/  IMAD.MOV.U32 R15, RZ, RZ, 0x10 ;  /* 0x00000010ff0f7424 */ /* 0x000fe200078e00ff */
[----:B------:R-:W-:Y:S01]  /*2b80*/  MOV R12, 0x2bb0 ;  /* 0x00002bb0000c7802 */ /* 0x000fe20000000f00 */
[----:B------:R-:W-:Y:S02]  /*2b90*/  IMAD.MOV.U32 R16, RZ, RZ, 0x1f ;  /* 0x0000001fff107424 */ /* 0x000fe400078e00ff */
[----:B------:R-:W-:Y:S05]  /*2ba0*/  CALL.REL.NOINC `($__internal_36_$__cuda_sm70_shflsync_bfly_p) ;  /* 0x0000010000007944 */ /* 0x000fea0003c00000 */
[----:B01----:R-:W-:Y:S01]  /*2bb0*/  IMAD.MOV.U32 R10, RZ, RZ, R15 ;  /* 0x000000ffff0a7224 */ /* 0x003fe200078e000f */
[----:B------:R-:W-:Y:S05]  /*2bc0*/  BRA `(.L_x_1721) ;  /* 0xffffda8000007947 */ /* 0x000fea000383ffff */
.L_x_1694:
[----:B------:R-:W-:Y:S01]  /*2bd0*/  HFMA2.MMA R16, -RZ, RZ, 0, 1.847743988037109375e-06 ;  /* 0x0000001fff107435 */ /* 0x000fe200000001ff */
[----:B------:R-:W-:Y:S01]  /*2be0*/  IMAD.MOV.U32 R10, RZ, RZ, R18 ;  /* 0x000000ffff0a7224 */ /* 0x000fe200078e0012 */
[----:B------:R-:W-:Y:S01]  /*2bf0*/  MOV R12, 0x2c30 ;  /* 0x00002c30000c7802 */ /* 0x000fe20000000f00 */
[----:B------:R-:W-:Y:S02]  /*2c00*/  IMAD.MOV.U32 R15, RZ, RZ, 0x8 ;  /* 0x00000008ff0f7424 */ /* 0x000fe400078e00ff */
[----:B------:R-:W-:-:S02]  /*2c10*/  IMAD.MOV.U32 R17, RZ, RZ, -0x1 ;  /* 0xffffffffff117424 */ /* 0x000fc400078e00ff */
[----:B------:R-:W-:Y:S05]  /*2c20*/  CALL.REL.NOINC `($__internal_36_$__cuda_sm70_shflsync_bfly_p) ;  /* 0x0000008000007944 */ /* 0x000fea0003c00000 */
[----:B01----:R-:W-:Y:S01]  /*2c30*/  FMNMX.FTZ R10, R18, R15, !PT ;  /* 0x0000000f120a7209 */ /* 0x003fe20007810000 */
[----:B------:R-:W-:Y:S01]  /*2c40*/  IMAD.MOV.U32 R15, RZ, RZ, 0x4 ;  /* 0x00000004ff0f7424 */ /* 0x000fe200078e00ff */
[----:B------:R-:W-:Y:S01]  /*2c50*/  MOV R17, 0xffffffff ;  /* 0xffffffff00117802 */ /* 0x000fe20000000f00 */
[----:B------:R-:W-:Y:S01]  /*2c60*/  IMAD.MOV.U32 R16, RZ, RZ, 0x1f ;  /* 0x0000001fff107424 */ /* 0x000fe200078e00ff */
[----:B------:R-:W-:-:S02]  /*2c70*/  MOV R12, 0x2c90 ;  /* 0x00002c90000c7802 */ /* 0x000fc40000000f00 */
[----:B------:R-:W-:Y:S05]  /*2c80*/  CALL.REL.NOINC `($__internal_36_$__cuda_sm70_shflsync_bfly_p) ;  /* 0x0000002000007944 */ /* 0x000fea0003c00000 */
[----:B-1----:R-:W-:Y:S01]  /*2c90*/  IMAD.MOV.U32 R13, RZ, RZ, R15 ;  /* 0x000000ffff0d7224 */ /* 0x002fe200078e000f */
[----:B0-----:R-:W-:Y:S05]  /*2ca0*/  BRA `(.L_x_1722) ;  /* 0xffffda0000007947 */ /* 0x001fea000383ffff */
        .weak           $__internal_36_$__cuda_sm70_shflsync_bfly_p
        .type           $__internal_36_$__cuda_sm70_shflsync_bfly_p,@function
        .size           $__internal_36_$__cuda_sm70_shflsync_bfly_p,(.L_x_24697 - $__internal_36_$__cuda_sm70_shflsync_bfly_p)
$__internal_36_$__cuda_sm70_shflsync_bfly_p:
[----:B------:R-:W-:Y:S01]  /*2cb0*/  IMAD.MOV.U32 R13, RZ, RZ, 0x0 ;  /* 0x00000000ff0d7424 */ /* 0x000fe200078e00ff */
[----:B------:R-:W-:Y:S04]  /*2cc0*/  WARPSYNC R17 ;  /* 0x0000001100007348 */ /* 0x000fe80003800000 */
[----:B------:R0:W1:Y:S01]  /*2cd0*/  SHFL.BFLY PT, R15, R10, R15, R16 ;  /* 0x0c00000f0a0f7389 */ /* 0x00006200000e0010 */
[----:B------:R-:W-:Y:S05]  /*2ce0*/  RET.REL.NODEC R12 `(_ZN4vllm25paged_attention_v2_kernelI13__nv_bfloat16hLi256ELi8ELi128ELNS_18Fp8KVCacheDataTypeE2ELb0ELi512EEEvPfS3_PT_PKS4_PKT0_SA_ifPKiSC_iPKfiiiSE_SE_iiiii) ;  /* 0xffffd3100c007950 */ /* 0x000fea0003c3ffff */
.L_x_1723:
        /* <DEDUP_REMOVED lines=9> */
.L_x_24697:


//--------------------- .text._ZN4vllm25paged_attention_v2_kernelI13__nv_bfloat16hLi192ELi8ELi128ELNS_18Fp8KVCacheDataTypeE2ELb0ELi512EEEvPfS3_PT_PKS4_PKT0_SA_ifPKiSC_iPKfiiiSE_SE_iiiii --------------------------
	.section	.text._ZN4vllm25paged_attention_v2_kernelI13__nv_bfloat16hLi192ELi8ELi128ELNS_18Fp8KVCacheDataTypeE2ELb0ELi512EEEvPfS3_PT_PKS4_PKT0_SA_ifPKiSC_iPKfiiiSE_SE_iiiii,"ax",@progbits
	.sectioninfo	@"SHI_REGISTERS=32"
	.align	128
        .global         _ZN4vllm25paged_attention_v2_kernelI13__nv_bfloat16hLi192ELi8ELi128ELNS_18Fp8KVCacheDataTypeE2ELb0ELi512EEEvPfS3_PT_PKS4_PKT0_SA_ifPKiSC_iPKfiiiSE_SE_iiiii
        .type           _ZN4vllm25paged_attention_v2_kernelI13__nv_bfloat16hLi192ELi8ELi128ELNS_18Fp8KVCacheDataTypeE2ELb0ELi512EEEvPfS3_PT_PKS4_PKT0_SA_ifPKiSC_iPKfiiiSE_SE_iiiii,@function
        .size           _ZN4vllm25paged_attention_v2_kernelI13__nv_bfloat16hLi192ELi8ELi128ELNS_18Fp8KVCacheDataTypeE2ELb0ELi512EEEvPfS3_PT_PKS4_PKT0_SA_ifPKiSC_iPKfiiiSE_SE_iiiii,(.L_x_24698 - _ZN4vllm25paged_attention_v2_kernelI13__nv_bfloat16hLi192ELi8ELi128ELNS_18Fp8KVCacheDataTypeE2ELb0ELi512EEEvPfS3_PT_PKS4_PKT0_SA_ifPKiSC_iPKfiiiSE_SE_iiiii)
        .other          _ZN4vllm25paged_attention_v2_kernelI13__nv_bfloat16hLi192ELi8ELi128ELNS_18Fp8KVCacheDataTypeE2ELb0ELi512EEEvPfS3_PT_PKS4_PKT0_SA_ifPKiSC_iPKfiiiSE_SE_iiiii,@"STO_CUDA_ENTRY STV_DEFAULT"
_ZN4vllm25paged_attention_v2_kernelI13__nv_bfloat16hLi192ELi8ELi128ELNS_18Fp8KVCacheDataTypeE2ELb0ELi512EEEvPfS3_PT_PKS4_PKT0_SA_ifPKiSC_iPKfiiiSE_SE_iiiii:
.text._ZN4vllm25paged_attention_v2_kernelI13__nv_bfloat16hLi192ELi8ELi128ELNS_18Fp8KVCacheDataTypeE2ELb0ELi512EEEvPfS3_PT_PKS4_PKT0_SA_ifPKiSC_iPKfiiiSE_SE_iiiii:
        /* <DEDUP_REMOVED lines=21> */
[----:B------:R-:W-:Y:S02]  /*0150*/  SHF.R.S32.HI R11, RZ, 0x1f, R4 ;  /* 0x0000001fff0b7819 */ /* 0x000fe40000011404 */
[----:B------:R-:W-:Y:S01]  /*0160*/  LEA R9, R8, R5, 0x3 ;  /* 0x0000000508097211 */ /* 0x000fe200078e18ff */
[----:B-1----:R-:W-:Y:S01]  /*0170*/  IMAD R8, R6, 0xc0, RZ ;  /* 0x000000c006087824 */ /* 0x002fe200078e02ff */
[----:B------:R-:W-:Y:S02]  /*0180*/  LEA.HI R10, R11, R4, RZ, 0x5 ;  /* 0x000000040b0a7211 */ /* 0x000fe400078f28ff */
[----:B------:R-:W-:Y:S02]  /*0190*/  IMNMX R12, R2, R9, PT ;  /* 0x00000009020c7217 */ /* 0x000fe40003800200 */
[----:B------:R-:W-:-:S02]  /*01a0*/  LOP3.LUT R13, R10, 0xffffffe0, RZ, 0xc0, !PT ;  /* 0xffffffe00a0d7812 */ /* 0x000fc400078ec0ff */
[----:B------:R-:W-:Y:S01]  /*01b0*/  LEA.HI R16, R11, R4, RZ, 0x2 ;  /* 0x000000040b107211 */ /* 0x000fe200078f10ff */
[----:B------:R-:W-:Y:S01]  /*01c0*/  IMAD.IADD R11, R12, 0x1, -R5 ;  /* 0x000000010c0b7824 */ /* 0x000fe200078e0a05 */
[----:B------:R-:W-:Y:S01]  /*01d0*/  SHF.R.S32.HI R10, RZ, 0x5, R10 ;  /* 0x00000005ff0a7819 */ /* 0x000fe2000001140a */
[----:B------:R-:W-:Y:S01]  /*01e0*/  IMAD.IADD R9, R4, 0x1, -R13 ;  /* 0x0000000104097824 */ /* 0x000fe200078e0a0d */
[----:B------:R-:W-:Y:S05]  /*01f0*/  @P0 BRA `(.L_x_1725) ;  /* 0x000003d000000947 */ /* 0x000fea0003800000 */
[----:B------:R-:W-:Y:S01]  /*0200*/  SHF.R.S32.HI R15, RZ, 0x2, R16 ;  /* 0x00000002ff0f7819 */ /* 0x000fe20000011410 */
[----:B------:R-:W-:Y:S01]  /*0210*/  IMAD R19, R0, c[0x0][0x1b8], RZ ;  /* 0x00006e0000137a24 */ /* 0x000fe200078e02ff */
[----:B------:R-:W-:Y:S01]  /*0220*/  BSSY B1, `(.L_x_1726) ;  /* 0x000001f000017945 */ /* 0x000fe20003800000 */
[----:B------:R-:W-:Y:S02]  /*0230*/  SHF.R.S32.HI R17, RZ, 0x1f, R8 ;  /* 0x0000001fff117819 */ /* 0x000fe40000011408 */
[----:B------:R-:W-:Y:S02]  /*0240*/  IMNMX R12, R15, -0x8, !PT ;  /* 0xfffffff80f0c7817 */ /* 0x000fe40007800200 */
[----:B------:R-:W-:-:S02]  /*0250*/  SHF.R.S32.HI R18, RZ, 0x1f, R19 ;  /* 0x0000001fff127819 */ /* 0x000fc40000011413 */
[----:B------:R-:W-:-:S04]  /*0260*/  IADD3 R12, -R15, 0x1f, R12 ;  /* 0x0000001f0f0c7810 */ /* 0x000fc80007ffe10c */
[C---:B------:R-:W-:Y:S02]  /*0270*/  LEA.HI R13, R12.reuse, 0x1, RZ, 0x1b ;  /* 0x000000010c0d7811 */ /* 0x040fe400078fd8ff */
[----:B------:R-:W-:Y:S02]  /*0280*/  ISETP.GE.U32.AND P1, PT, R12, 0x60, PT ;  /* 0x000000600c00780c */ /* 0x000fe40003f26070 */
[----:B------:R-:W-:Y:S02]  /*0290*/  LOP3.LUT P0, R20, R13, 0x3, RZ, 0xc0, !PT ;  /* 0x000000030d147812 */ /* 0x000fe4000780c0ff */
[----:B------:R-:W-:-:S05]  /*02a0*/  LOP3.LUT R13, R16, 0xfffffffc, RZ, 0xc0, !PT ;  /* 0xfffffffc100d7812 */ /* 0x000fca00078ec0ff */
[----:B------:R-:W-:-:S06]  /*02b0*/  IMAD.IADD R16, R4, 0x1, -R13 ;  /* 0x0000000104107824 */ /* 0x000fcc00078e0a0d */
[----:B------:R-:W-:Y:S05]  /*02c0*/  @!P0 BRA `(.L_x_1727) ;  /* 0x0000014000008947 */ /* 0x000fea0003800000 */
[----:B------:R-:W-:Y:S01]  /*02d0*/  LEA R12, R15, R16, 0x2 ;  /* 0x000000100f0c7211 */ /* 0x000fe200078e10ff */
[----:B------:R-:W-:-:S04]  /*02e0*/  IMAD R21, R16, 0x18, R15 ;  /* 0x0000001810157824 */ /* 0x000fc800078e020f */
[----:B------:R-:W-:Y:S02]  /*02f0*/  IMAD.SHL.U32 R12, R12, 0x2, RZ ;  /* 0x000000020c0c7824 */ /* 0x000fe400078e00ff */
[----:B------:R-:W-:-:S03]  /*0300*/  IMAD.SHL.U32 R21, R21, 0x4, RZ ;  /* 0x0000000415157824 */ /* 0x000fc600078e00ff */
[----:B------:R-:W-:Y:S02]  /*0310*/  IADD3 R23, P0, P2, R12, R19, R8 ;  /* 0x000000130c177210 */ /* 0x000fe40007a1e008 */
[----:B------:R-:W-:Y:S02]  /*0320*/  SHF.R.S32.HI R12, RZ, 0x1f, R12 ;  /* 0x0000001fff0c7819 */ /* 0x000fe4000001140c */
[----:B------:R-:W-:Y:S02]  /*0330*/  LEA R22, P3, R23, c[0x0][0x178], 0x1 ;  /* 0x00005e0017167a11 */ /* 0x000fe400078608ff */
[----:B------:R-:W-:-:S04]  /*0340*/  IADD3.X R12, R12, R18, R17, P0, P2 ;  /* 0x000000120c0c7210 */ /* 0x000fc800007e4411 */
[----:B------:R-:W-:-:S03]  /*0350*/  LEA.HI.X R23, R23, c[0x0][0x17c], R12, 0x1, P3 ;  /* 0x00005f0017177a11 */ /* 0x000fc600018f0c0c */
.L_x_1728:
[----:B------:R-:W-:Y:S01]  /*0360*/  IMAD.MOV.U32 R12, RZ, RZ, R22 ;  /* 0x000000ffff0c7224 */ /* 0x000fe200078e0016 */
[----:B------:R-:W-:-:S05]  /*0370*/  MOV R13, R23 ;  /* 0x00000017000d7202 */ /* 0x000fca0000000f00 */
        /* <DEDUP_REMOVED lines=9> */
.L_x_1727:
[----:B------:R-:W-:Y:S05]  /*0410*/  BSYNC B1 ;  /* 0x0000000000017941 */ /* 0x000fea0003800000 */
.L_x_1726:
[----:B------:R-:W-:Y:S05]  /*0420*/  @!P1 BRA `(.L_x_1725) ;  /* 0x000001a000009947 */ /* 0x000fea0003800000 */
[----:B------:R-:W-:Y:S01]  /*0430*/  IADD3 R19, P0, R19, R8, RZ ;  /* 0x0000000813137210 */ /* 0x000fe20007f1e0ff */
[C---:B------:R-:W-:Y:S02]  /*0440*/  IMAD R12, R15.reuse, 0x4, R16 ;  /* 0x000000040f0c7824 */ /* 0x040fe400078e0210 */
[----:B------:R-:W-:Y:S01]  /*0450*/  IMAD R16, R16, 0x18, R15 ;  /* 0x0000001810107824 */ /* 0x000fe200078e020f */
[----:B------:R-:W-:Y:S01]  /*0460*/  IADD3 R15, R15, -0x80, RZ ;  /* 0xffffff800f0f7810 */ /* 0x000fe20007ffe0ff */
[----:B------:R-:W-:Y:S01]  /*0470*/  IMAD.X R18, R18, 0x1, R17, P0 ;  /* 0x0000000112127824 */ /* 0x000fe200000e0611 */
[C---:B------:R-:W-:Y:S02]  /*0480*/  LEA R17, P0, R19.reuse, c[0x0][0x178], 0x1 ;  /* 0x00005e0013117a11 */ /* 0x040fe400078008ff */
[----:B------:R-:W-:Y:S02]  /*0490*/  SHF.L.U32 R27, R12, 0x1, RZ ;  /* 0x000000010c1b7819 */ /* 0x000fe400000006ff */
[----:B------:R-:W-:-:S02]  /*04a0*/  LEA.HI.X R18, R19, c[0x0][0x17c], R18, 0x1, P0 ;  /* 0x00005f0013127a11 */ /* 0x000fc400000f0c12 */
[----:B------:R-:W-:Y:S02]  /*04b0*/  LEA R16, R16, 0x100, 0x2 ;  /* 0x0000010010107811 */ /* 0x000fe400078e10ff */
.L_x_1729:
        /* <DEDUP_REMOVED lines=17> */
.L_x_1725:
[----:B------:R-:W-:Y:S05]  /*05d0*/  BSYNC B0 ;  /* 0x0000000000007941 */ /* 0x000fea0003800000 */
.L_x_1724:
[----:B------:R-:W-:Y:S01]  /*05e0*/  IMAD R13, R3, 0x40, R10 ;  /* 0x00000040030d7824 */ /* 0x000fe200078e020a */
[----:B------:R-:W-:Y:S04]  /*05f0*/  BAR.SYNC.DEFER_BLOCKING 0x0 ;  /* 0x0000000000007b1d */ /* 0x000fe80000010000 */
[----:B------:R-:W-:-:S13]  /*0600*/  ISETP.GE.AND P0, PT, R13, R14, PT ;  /* 0x0000000e0d00720c */ /* 0x000fda0003f06270 */
[----:B------:R-:W-:Y:S05]  /*0610*/  @!P0 BRA `(.L_x_1730) ;  /* 0x0000221000008947 */ /* 0x000fea0003800000 */
[----:B------:R-:W-:Y:S05]  /*0620*/  BRA.DIV ~URZ, `(.L_x_1731) ;  /* 0x000023427f007947 */ /* 0x000fea000b800000 */
[----:B------:R-:W-:-:S05]  /*0630*/  IMAD.MOV.U32 R12, RZ, RZ, -0x800001 ;  /* 0xff7fffffff0c7424 */ /* 0x000fca00078e00ff */
.L_x_1759:
[----:B------:R-:W-:Y:S02]  /*0640*/  FMNMX.FTZ R15, R12, -3.40282346638528859812e+38, !PT ;  /* 0xff7fffff0c0f7809 */ /* 0x000fe40007810000 */
[----:B------:R-:W-:Y:S01]  /*0650*/  MOV R14, 0xff7fffff ;  /* 0xff7fffff000e7802 */ /* 0x000fe20000000f00 */
[----:B------:R-:W-:Y:S05]  /*0660*/  BRA.DIV ~URZ, `(.L_x_1732) ;  /* 0x000023827f007947 */ /* 0x000fea000b800000 */
[----:B------:R-:W0:Y:S02]  /*0670*/  SHFL.BFLY PT, R12, R15, 0x8, 0x1f ;  /* 0x0d001f000f0c7f89 */ /* 0x000e2400000e0000 */
[----:B0-----:R-:W-:-:S05]  /*0680*/  FMNMX.FTZ R15, R15, R12, !PT ;  /* 0x0000000c0f0f7209 */ /* 0x001fca0007810000 */
[----:B------:R0:W1:Y:S02]  /*0690*/  SHFL.BFLY PT, R12, R15, 0x4, 0x1f ;  /* 0x0c801f000f0c7f89 */ /* 0x00006400000e0000 */
.L_x_1760:
        /* <DEDUP_REMOVED lines=32> */
[----:B------:R-:W-:Y:S01]  /*08a0*/  HFMA2.MMA R15, -RZ, RZ, 0, 0 ;  /* 0x00000000ff0f7435 */ /* 0x000fe200000001ff */
[----:B------:R-:W-:Y:S01]  /*08b0*/  LEA R14, R4, 0x1a0, 0x2 ;  /* 0x000001a0040e7811 */ /* 0x000fe200078e10ff */
[----:B------:R-:W-:-:S04]  /*08c0*/  IMAD.MOV.U32 R16, RZ, RZ, R4 ;  /* 0x000000ffff107224 */ /* 0x000fc800078e0004 */
.L_x_1737:
        /* <DEDUP_REMOVED lines=11> */
.L_x_1736:
[----:B------:R-:W-:Y:S05]  /*0980*/  BSYNC B1 ;  /* 0x0000000000017941 */ /* 0x000fea0003800000 */
.L_x_1735:
        /* <DEDUP_REMOVED lines=10> */
.L_x_1740:
        /* <DEDUP_REMOVED lines=100> */
.L_x_1739:
[----:B------:R-:W-:Y:S05]  /*1070*/  BSYNC B1 ;  /* 0x0000000000017941 */ /* 0x000fea0003800000 */
.L_x_1738:
        /* <DEDUP_REMOVED lines=55> */
.L_x_1742:
[----:B------:R-:W-:Y:S05]  /*13f0*/  BSYNC B1 ;  /* 0x0000000000017941 */ /* 0x000fea0003800000 */
.L_x_1741:
        /* <DEDUP_REMOVED lines=26> */
.L_x_1734:
[----:B------:R-:W-:Y:S05]  /*15a0*/  BSYNC B0 ;  /* 0x0000000000007941 */ /* 0x000fea0003800000 */
.L_x_1733:
        /* <DEDUP_REMOVED lines=43> */
.L_x_1747:
        /* <DEDUP_REMOVED lines=8> */
.L_x_1746:
[----:B------:R-:W-:Y:S05]  /*18e0*/  BSYNC B1 ;  /* 0x0000000000017941 */ /* 0x000fea0003800000 */
.L_x_1745:
        /* <DEDUP_REMOVED lines=10> */
.L_x_1750:
        /* <DEDUP_REMOVED lines=52> */
.L_x_1749:
[----:B------:R-:W-:Y:S05]  /*1cd0*/  BSYNC B1 ;  /* 0x0000000000017941 */ /* 0x000fea0003800000 */
.L_x_1748:
        /* <DEDUP_REMOVED lines=31> */
.L_x_1752:
[----:B------:R-:W-:Y:S05]  /*1ed0*/  BSYNC B1 ;  /* 0x0000000000017941 */ /* 0x000fea0003800000 */
.L_x_1751:
        /* <DEDUP_REMOVED lines=14> */
.L_x_1744:
[----:B------:R-:W-:Y:S05]  /*1fc0*/  BSYNC B0 ;  /* 0x0000000000007941 */ /* 0x000fea0003800000 */
.L_x_1743:
        /* <DEDUP_REMOVED lines=28> */
.L_x_1754:
[----:B------:R-:W-:Y:S05]  /*2190*/  BSYNC B0 ;  /* 0x0000000000007941 */ /* 0x000fea0003800000 */
.L_x_1753:
[----:B------:R-:W-:Y:S01]  /*21a0*/  BAR.SYNC.DEFER_BLOCKING 0x0 ;  /* 0x0000000000007b1d */ /* 0x000fe20000010000 */
[----:B------:R-:W-:Y:S01]  /*21b0*/  IMAD R10, R10, 0xc0, R9 ;  /* 0x000000c00a0a7824 */ /* 0x000fe200078e0209 */
[----:B------:R-:W-:Y:S01]  /*21c0*/  HFMA2.MMA R11, -RZ, RZ, 0, 0 ;  /* 0x00000000ff0b7435 */ /* 0x000fe200000001ff */
[----:B------:R-:W-:Y:S01]  /*21d0*/  CS2R R14, SRZ ;  /* 0x00000000000e7805 */ /* 0x000fe2000001ff00 */
[----:B------:R-:W-:Y:S01]  /*21e0*/  CS2R R16, SRZ ;  /* 0x0000000000107805 */ /* 0x000fe2000001ff00 */
[----:B0-----:R-:W-:Y:S01]  /*21f0*/  IMAD.MOV.U32 R12, RZ, RZ, RZ ;  /* 0x000000ffff0c7224 */ /* 0x001fe200078e00ff */
[----:B------:R-:W-:Y:S01]  /*2200*/  BSSY B0, `(.L_x_1755) ;  /* 0x0000015000007945 */ /* 0x000fe20003800000 */
        /* <DEDUP_REMOVED lines=14> */
[----:B0-----:R-:W-:-:S02]  /*22f0*/  FADD.FTZ R11, RZ, R11 ;  /* 0x0000000bff0b7221 */ /* 0x001fc40000010000 */
[----:B-1----:R-:W-:Y:S02]  /*2300*/  FADD.FTZ R12, RZ, R12 ;  /* 0x0000000cff0c7221 */ /* 0x002fe40000010000 */
[----:B--2---:R-:W-:Y:S02]  /*2310*/  FADD.FTZ R16, RZ, R16 ;  /* 0x00000010ff107221 */ /* 0x004fe40000010000 */
[----:B---3--:R-:W-:Y:S02]  /*2320*/  FADD.FTZ R17, RZ, R17 ;  /* 0x00000011ff117221 */ /* 0x008fe40000010000 */
[----:B----4-:R-:W-:Y:S02]  /*2330*/  FADD.FTZ R14, RZ, R14 ;  /* 0x0000000eff0e7221 */ /* 0x010fe40000010000 */
[----:B-----5:R-:W-:Y:S02]  /*2340*/  FADD.FTZ R15, RZ, R15 ;  /* 0x0000000fff0f7221 */ /* 0x020fe40000010000 */
.L_x_1756:
[----:B0-----:R-:W-:Y:S05]  /*2350*/  BSYNC B0 ;  /* 0x0000000000007941 */ /* 0x001fea0003800000 */
.L_x_1755:
        /* <DEDUP_REMOVED lines=22> */
.L_x_1758:
[----:B0-----:R-:W-:Y:S05]  /*24c0*/  BSYNC B0 ;  /* 0x0000000000007941 */ /* 0x001fea0003800000 */
.L_x_1757:
[----:B------:R-:W-:Y:S06]  /*24d0*/  BAR.SYNC.DEFER_BLOCKING 0x0 ;  /* 0x0000000000007b1d */ /* 0x000fec0000010000 */
[----:B------:R-:W-:Y:S05]  /*24e0*/  @P4 EXIT ;  /* 0x000000000000494d */ /* 0x000fea0003800000 */
[----:B------:R-:W-:Y:S01]  /*24f0*/  IMAD R0, R0, c[0x0][0xc], RZ ;  /* 0x0000030000007a24 */ /* 0x000fe200078e02ff */
[C---:B------:R-:W-:Y:S01]  /*2500*/  IADD3 R21, R9.reuse, 0x20, RZ ;  /* 0x0000002009157810 */ /* 0x040fe20007ffe0ff */
[----:B------:R-:W-:Y:S01]  /*2510*/  IMAD R5, R8, c[0x0][0x14], RZ ;  /* 0x0000050008057a24 */ /* 0x000fe200078e02ff */
[C---:B------:R-:W-:Y:S01]  /*2520*/  IADD3 R23, R9.reuse, 0x40, RZ ;  /* 0x0000004009177810 */ /* 0x040fe20007ffe0ff */
[----:B------:R-:W-:Y:S01]  /*2530*/  IMAD R0, R0, c[0x0][0x14], RZ ;  /* 0x0000050000007a24 */ /* 0x000fe200078e02ff */
[----:B------:R-:W-:Y:S01]  /*2540*/  IADD3 R25, R9, 0x60, RZ ;  /* 0x0000006009197810 */ /* 0x000fe20007ffe0ff */
[----:B------:R-:W-:Y:S01]  /*2550*/  IMAD R3, R3, 0xc0, RZ ;  /* 0x000000c003037824 */ /* 0x000fe200078e02ff */
[----:B------:R-:W-:Y:S01]  /*2560*/  SHF.R.S32.HI R7, RZ, 0x1f, R5 ;  /* 0x0000001fff077819 */ /* 0x000fe20000011405 */
[----:B------:R-:W-:Y:S01]  /*2570*/  IMAD R0, R0, 0xc0, RZ ;  /* 0x000000c000007824 */ /* 0x000fe200078e02ff */
[----:B------:R-:W-:-:S02]  /*2580*/  IADD3 R27, R9, 0x80, RZ ;  /* 0x00000080091b7810 */ /* 0x000fc40007ffe0ff */
[--C-:B------:R-:W-:Y:S02]  /*2590*/  SHF.R.S32.HI R2, RZ, 0x1f, R3.reuse ;  /* 0x0000001fff027819 */ /* 0x100fe40000011403 */
[----:B------:R-:W-:Y:S02]  /*25a0*/  IADD3 R18, P0, P1, R0, R5, R3 ;  /* 0x0000000500127210 */ /* 0x000fe4000791e003 */
[----:B------:R-:W-:Y:S02]  /*25b0*/  SHF.R.S32.HI R8, RZ, 0x1f, R0 ;  /* 0x0000001fff087819 */ /* 0x000fe40000011400 */
[C---:B------:R-:W-:Y:S02]  /*25c0*/  IADD3 R19, R9.reuse, 0xa0, RZ ;  /* 0x000000a009137810 */ /* 0x040fe40007ffe0ff */
[----:B------:R-:W-:Y:S02]  /*25d0*/  IADD3.X R8, R8, R7, R2, P0, P1 ;  /* 0x0000000708087210 */ /* 0x000fe400007e2402 */
[----:B------:R-:W-:-:S02]  /*25e0*/  IADD3 R3, P1, R9, R18, RZ ;  /* 0x0000001209037210 */ /* 0x000fc40007f3e0ff */
[-C--:B------:R-:W-:Y:S02]  /*25f0*/  IADD3 R5, P2, R21, R18.reuse, RZ ;  /* 0x0000001215057210 */ /* 0x080fe40007f5e0ff */
[-C--:B------:R-:W-:Y:S02]  /*2600*/  IADD3 R7, P3, R23, R18.reuse, RZ ;  /* 0x0000001217077210 */ /* 0x080fe40007f7e0ff */
        /* <DEDUP_REMOVED lines=8> */
[----:B------:R-:W-:Y:S02]  /*2690*/  LEA R2, P1, R3, c[0x0][0x170], 0x1 ;  /* 0x00005c0003027a11 */ /* 0x000fe400078208ff */
[----:B------:R-:W-:-:S02]  /*26a0*/  LEA.HI.X.SX32 R19, R19, R8, 0x1, P0 ;  /* 0x0000000813137211 */ /* 0x000fc400000f0eff */
[----:B------:R-:W-:Y:S02]  /*26b0*/  LEA R8, P0, R0, c[0x0][0x170], 0x1 ;  /* 0x00005c0000087a11 */ /* 0x000fe400078008ff */
[----:B------:R-:W-:Y:S02]  /*26c0*/  LEA R4, P2, R5, c[0x0][0x170], 0x1 ;  /* 0x00005c0005047a11 */ /* 0x000fe400078408ff */
[----:B------:R-:W-:Y:S02]  /*26d0*/  F2FP.BF16.PACK_AB R21, R12, R11 ;  /* 0x0000000b0c15723e */ /* 0x000fe400000010ff */
[----:B------:R-:W-:Y:S02]  /*26e0*/  LEA.HI.X R3, R3, c[0x0][0x174], R10, 0x1, P1 ;  /* 0x00005d0003037a11 */ /* 0x000fe400008f0c0a */
[----:B------:R-:W-:Y:S02]  /*26f0*/  LEA R6, P3, R7, c[0x0][0x170], 0x1 ;  /* 0x00005c0007067a11 */ /* 0x000fe400078608ff */
[----:B------:R-:W-:Y:S01]  /*2700*/  LEA.HI.X R9, R0, c[0x0][0x174], R9, 0x1, P0 ;  /* 0x00005d0000097a11 */ /* 0x000fe200000f0c09 */
[----:B------:R0:W-:Y:S01]  /*2710*/  STG.E.U16 [R2.64], R21 ;  /* 0x0000001502007986 */ /* 0x0001e2000c101524 */
[----:B------:R-:W-:-:S02]  /*2720*/  LEA.HI.X R5, R5, c[0x0][0x174], R24, 0x1, P2 ;  /* 0x00005d0005057a11 */ /* 0x000fc400010f0c18 */
[----:B------:R-:W-:Y:S02]  /*2730*/  F2FP.BF16.PACK_AB R16, R17, R16 ;  /* 0x000000101110723e */ /* 0x000fe400000010ff */
[----:B------:R-:W-:Y:S02]  /*2740*/  PRMT R0, R21, 0x7632, R0 ;  /* 0x0000763215007816 */ /* 0x000fe40000000000 */
[----:B------:R-:W-:Y:S02]  /*2750*/  LEA R10, P1, R13, c[0x0][0x170], 0x1 ;  /* 0x00005c000d0a7a11 */ /* 0x000fe400078208ff */
[----:B------:R-:W-:Y:S01]  /*2760*/  LEA R12, P2, R18, c[0x0][0x170], 0x1 ;  /* 0x00005c00120c7a11 */ /* 0x000fe200078408ff */
[----:B------:R1:W-:Y:S01]  /*2770*/  STG.E.U16 [R4.64], R0 ;  /* 0x0000000004007986 */ /* 0x0003e2000c101524 */
[----:B------:R-:W-:Y:S02]  /*2780*/  F2FP.BF16.PACK_AB R14, R15, R14 ;  /* 0x0000000e0f0e723e */ /* 0x000fe400000010ff */
[----:B------:R-:W-:-:S02]  /*2790*/  LEA.HI.X R7, R7, c[0x0][0x174], R22, 0x1, P3 ;  /* 0x00005d0007077a11 */ /* 0x000fc400018f0c16 */
[----:B0-----:R-:W-:Y:S02]  /*27a0*/  PRMT R3, R16, 0x7632, R3 ;  /* 0x0000763210037816 */ /* 0x001fe40000000003 */
[----:B------:R-:W-:Y:S01]  /*27b0*/  LEA.HI.X R11, R13, c[0x0][0x174], R20, 0x1, P1 ;  /* 0x00005d000d0b7a11 */ /* 0x000fe200008f0c14 */
[----:B------:R-:W-:Y:S01]  /*27c0*/  STG.E.U16 [R6.64], R16 ;  /* 0x0000001006007986 */ /* 0x000fe2000c101524 */
[----:B------:R-:W-:Y:S02]  /*27d0*/  LEA.HI.X R13, R18, c[0x0][0x174], R19, 0x1, P2 ;  /* 0x00005d00120d7a11 */ /* 0x000fe400010f0c13 */
[----:B-1----:R-:W-:Y:S01]  /*27e0*/  PRMT R5, R14, 0x7632, R5 ;  /* 0x000076320e057816 */ /* 0x002fe20000000005 */
[----:B------:R-:W-:Y:S04]  /*27f0*/  STG.E.U16 [R8.64], R3 ;  /* 0x0000000308007986 */ /* 0x000fe8000c101524 */
[----:B------:R-:W-:Y:S04]  /*2800*/  STG.E.U16 [R10.64], R14 ;  /* 0x0000000e0a007986 */ /* 0x000fe8000c101524 */
[----:B------:R-:W-:Y:S01]  /*2810*/  STG.E.U16 [R12.64], R5 ;  /* 0x000000050c007986 */ /* 0x000fe2000c101524 */
[----:B------:R-:W-:Y:S05]  /*2820*/  EXIT ;  /* 0x000000000000794d */ /* 0x000fea0003800000 */
.L_x_1730:
[----:B------:R-:W-:Y:S01]  /*2830*/  MOV R2, 0x0 ;  /* 0x0000000000027802 */ /* 0x000fe20000000f00 */
[----:B------:R-:W-:Y:S01]  /*2840*/  HFMA2.MMA R13, -RZ, RZ, 0, 0 ;  /* 0x00000000ff0d7435 */ /* 0x000fe200000001ff */
[----:B------:R-:W-:Y:S01]  /*2850*/  IMAD.MOV.U32 R4, RZ, RZ, c[0x4][0x178] ;  /* 0x01005e00ff047624 */ /* 0x000fe200078e00ff */
[----:B------:R-:W-:Y:S01]  /*2860*/  MOV R6, c[0x4][0x180] ;  /* 0x0100600000067a02 */ /* 0x000fe20000000f00 */
[----:B------:R-:W-:Y:S01]  /*2870*/  IMAD.MOV.U32 R5, RZ, RZ, c[0x4][0x17c] ;  /* 0x01005f00ff057624 */ /* 0x000fe200078e00ff */
[----:B------:R-:W-:Y:S01]  /*2880*/  MOV R10, c[0x4][0x80] ;  /* 0x01002000000a7a02 */ /* 0x000fe20000000f00 */
[----:B------:R-:W0:Y:S01]  /*2890*/  LDC.64 R2, c[0x4][R2] ;  /* 0x0100000002027b82 */ /* 0x000e220000000a00 */
[----:B------:R-:W-:-:S02]  /*28a0*/  IMAD.MOV.U32 R7, RZ, RZ, c[0x4][0x184] ;  /* 0x01006100ff077624 */ /* 0x000fc400078e00ff */
[----:B------:R-:W-:Y:S02]  /*28b0*/  IMAD.MOV.U32 R8, RZ, RZ, 0x219 ;  /* 0x00000219ff087424 */ /* 0x000fe400078e00ff */
        /* <DEDUP_REMOVED lines=11> */
.L_x_1731:
[----:B------:R-:W-:Y:S01]  /*2970*/  IMAD.MOV.U32 R15, RZ, RZ, -0x800001 ;  /* 0xff7fffffff0f7424 */ /* 0x000fe200078e00ff */
[----:B------:R-:W-:Y:S01]  /*2980*/  MOV R17, 0x1f ;  /* 0x0000001f00117802 */ /* 0x000fe20000000f00 */
[----:B------:R-:W-:Y:S01]  /*2990*/  IMAD.MOV.U32 R16, RZ, RZ, 0x10 ;  /* 0x00000010ff107424 */ /* 0x000fe200078e00ff */
[----:B------:R-:W-:Y:S01]  /*29a0*/  MOV R12, 0x29d0 ;  /* 0x000029d0000c7802 */ /* 0x000fe20000000f00 */
[----:B------:R-:W-:Y:S02]  /*29b0*/  IMAD.MOV.U32 R18, RZ, RZ, -0x1 ;  /* 0xffffffffff127424 */ /* 0x000fe400078e00ff */
[----:B------:R-:W-:Y:S05]  /*29c0*/  CALL.REL.NOINC `($__internal_37_$__cuda_sm70_shflsync_bfly_p) ;  /* 0x000000f000007944 */ /* 0x000fea0003c00000 */
[----:B-1----:R-:W-:Y:S01]  /*29d0*/  IMAD.MOV.U32 R12, RZ, RZ, R16 ;  /* 0x000000ffff0c7224 */ /* 0x002fe200078e0010 */
[----:B0-----:R-:W-:Y:S05]  /*29e0*/  BRA `(.L_x_1759) ;  /* 0xffffdc5000007947 */ /* 0x001fea000383ffff */
.L_x_1732:
[----:B------:R-:W-:Y:S01]  /*29f0*/  HFMA2.MMA R16, -RZ, RZ, 0, 4.76837158203125e-07 ;  /* 0x00000008ff107435 */ /* 0x000fe200000001ff */
[----:B------:R-:W-:Y:S01]  /*2a00*/  IMAD.MOV.U32 R17, RZ, RZ, 0x1f ;  /* 0x0000001fff117424 */ /* 0x000fe200078e00ff */
[----:B------:R-:W-:Y:S01]  /*2a10*/  MOV R12, 0x2a40 ;  /* 0x00002a40000c7802 */ /* 0x000fe20000000f00 */
[----:B------:R-:W-:-:S03]  /*2a20*/  IMAD.MOV.U32 R18, RZ, RZ, -0x1 ;  /* 0xffffffffff127424 */ /* 0x000fc600078e00ff */
[----:B------:R-:W-:Y:S05]  /*2a30*/  CALL.REL.NOINC `($__internal_37_$__cuda_sm70_shflsync_bfly_p) ;  /* 0x0000008000007944 */ /* 0x000fea0003c00000 */
[----:B01----:R-:W-:Y:S01]  /*2a40*/  FMNMX.FTZ R15, R15, R16, !PT ;  /* 0x000000100f0f7209 */ /* 0x003fe20007810000 */
[----:B------:R-:W-:Y:S01]  /*2a50*/  IMAD.MOV.U32 R17, RZ, RZ, 0x1f ;  /* 0x0000001fff117424 */ /* 0x000fe200078e00ff */
[----:B------:R-:W-:Y:S01]  /*2a60*/  MOV R16, 0x4 ;  /* 0x0000000400107802 */ /* 0x000fe20000000f00 */
[----:B------:R-:W-:Y:S01]  /*2a70*/  IMAD.MOV.U32 R18, RZ, RZ, -0x1 ;  /* 0xffffffffff127424 */ /* 0x000fe200078e00ff */
[----:B------:R-:W-:-:S02]  /*2a80*/  MOV R12, 0x2aa0 ;  /* 0x00002aa0000c7802 */ /* 0x000fc40000000f00 */
[----:B------:R-:W-:Y:S05]  /*2a90*/  CALL.REL.NOINC `($__internal_37_$__cuda_sm70_shflsync_bfly_p) ;  /* 0x0000002000007944 */ /* 0x000fea0003c00000 */
[----:B-1----:R-:W-:Y:S01]  /*2aa0*/  MOV R12, R16 ;  /* 0x00000010000c7202 */ /* 0x002fe20000000f00 */
[----:B0-----:R-:W-:Y:S05]  /*2ab0*/  BRA `(.L_x_1760) ;  /* 0xffffdbe000007947 */ /* 0x001fea000383ffff */
        .weak           $__internal_37_$__cuda_sm70_shflsync_bfly_p
        .type           $__internal_37_$__cuda_sm70_shflsync_bfly_p,@function
        .size           $__internal_37_$__cuda_sm70_shflsync_bfly_p,(.L_x_24698 - $__internal_37_$__cuda_sm70_shflsync_bfly_p)
$__internal_37_$__cuda_sm70_shflsync_bfly_p:
[----:B------:R-:W-:Y:S01]  /*2ac0*/  IMAD.MOV.U32 R13, RZ, RZ, 0x0 ;  /* 0x00000000ff0d7424 */ /* 0x000fe200078e00ff */
[----:B------:R-:W-:Y:S04]  /*2ad0*/  WARPSYNC R18 ;  /* 0x0000001200007348 */ /* 0x000fe80003800000 */
[----:B------:R0:W1:Y:S01]  /*2ae0*/  SHFL.BFLY PT, R16, R15, R16, R17 ;  /* 0x0c0000100f107389 */ /* 0x00006200000e0011 */
[----:B------:R-:W-:Y:S05]  /*2af0*/  RET.REL.NODEC R12 `(_ZN4vllm25paged_attention_v2_kernelI13__nv_bfloat16hLi192ELi8ELi128ELNS_18Fp8KVCacheDataTypeE2ELb0ELi512EEEvPfS3_PT_PKS4_PKT0_SA_ifPKiSC_iPKfiiiSE_SE_iiiii) ;  /* 0xffffd5000c007950 */ /* 0x000fea0003c3ffff */
.L_x_1761:
        /* <DEDUP_REMOVED lines=16> */
.L_x_24698:


//--------------------- .text._ZN4vllm25paged_attention_v2_kernelI13__nv_bfloat16hLi128ELi8ELi128ELNS_18Fp8KVCacheDataTypeE2ELb0ELi512EEEvPfS3_PT_PKS4_PKT0_SA_ifPKiSC_iPKfiiiSE_SE_iiiii --------------------------
	.section	.text._ZN4vllm25paged_attention_v2_kernelI13__nv_bfloat16hLi128ELi8ELi128ELNS_18Fp8KVCacheDataTypeE2ELb0ELi512EEEvPfS3_PT_PKS4_PKT0_SA_ifPKiSC_iPKfiiiSE_SE_iiiii,"ax",@progbits
	.sectioninfo	@"SHI_REGISTERS=32"
	.align	128
        .global         _ZN4vllm25paged_attention_v2_kernelI13__nv_bfloat16hLi128ELi8ELi128ELNS_18Fp8KVCacheDataTypeE2ELb0ELi512EEEvPfS3_PT_PKS4_PKT0_SA_ifPKiSC_iPKfiiiSE_SE_iiiii
        .type           _ZN4vllm25paged_attention_v2_kernelI13__nv_bfloat16hLi128ELi8ELi128ELNS_18Fp8KVCacheDataTypeE2ELb0ELi512EEEvPfS3_PT_PKS4_PKT0_SA_ifPKiSC_iPKfiiiSE_SE_iiiii,@function
        .size           _ZN4vllm25paged_attention_v2_kernelI13__nv_bfloat16hLi128ELi8ELi128ELNS_18Fp8KVCacheDataTypeE2ELb0ELi512EEEvPfS3_PT_PKS4_PKT0_SA_ifPKiSC_iPKfiiiSE_SE_iiiii,(.L_x_24699 - _ZN4vllm25paged_attention_v2_kernelI13__nv_bfloat16hLi128ELi8ELi128ELNS_18Fp8KVCacheDataTypeE2ELb0ELi512EEEvPfS3_PT_PKS4_PKT0_SA_ifPKiSC_iPKfiiiSE_SE_iiiii)
        .other          _ZN4vllm25paged_attention_v2_kernelI13__nv_bfloat16hLi128ELi8ELi128ELNS_18Fp8KVCacheDataTypeE2ELb0ELi512EEEvPfS3_PT_PKS4_PKT0_SA_ifPKiSC_iPKfiiiSE_SE_iiiii,@"STO_CUDA_ENTRY STV_DEFAULT"
_ZN4vllm25paged_attention_v2_kernelI13__nv_bfloat16hLi128ELi8ELi128ELNS_18Fp8KVCacheDataTypeE2ELb0ELi512EEEvPfS3_PT_PKS4_PKT0_SA_ifPKiSC_iPKfiiiSE_SE_iiiii:
.text._ZN4vllm25paged_attention_v2_kernelI13__nv_bfloat16hLi128ELi8ELi128ELNS_18Fp8KVCacheDataTypeE2ELb0ELi512EEEvPfS3_PT_PKS4_PKT0_SA_ifPKiSC_iPKfiiiSE_SE_iiiii:
[----:B------:R-:W-:Y:S02]  /*0000*/  IMAD.MOV.U32 R1, RZ, RZ, c[0x0][0x28] ;  /* 0x00000a00ff017624 */ /* 0x000fe400078e00ff */
[----:B------:R-:W0:Y:S01]  /*0010*/  S2R R0, SR_CTAID.Y ;  /* 0x0000000000007919 */ /* 0x000e220000002600 */
[----:B------:R-:W-:Y:S01]  /*0020*/  IMAD.MOV.U32 R7, RZ, RZ, 0x4 ;  /* 0x00000004ff077424 */ /* 0x000fe200078e00ff */
[----:B------:R-:W-:-:S03]  /*0030*/  ULDC.64 UR36, c[0x0][0x118] ;  /* 0x0000460000247ab9 */ /* 0x000fc60000000a00 */
[----:B0-----:R-:W-:-:S05]  /*0040*/  IMAD.WIDE R6, R0, R7, c[0x0][0x1a0] ;  /* 0x0000680000067625 */ /* 0x001fca00078e0207 */
[----:B------:R-:W2:Y:S04]  /*0050*/  LDG.E.CONSTANT R2, [R6.64] ;  /* 0x0000002406027981 */ /* 0x000ea8000c1e9900 */
[----:B------:R-:W0:Y:S02]  /*0060*/  S2R R3, SR_CTAID.Z ;  /* 0x0000000000037919 */ /* 0x000e240000002700 */
[----:B0-----:R-:W-:-:S04]  /*0070*/  SHF.L.U32 R5, R3, 0x9, RZ ;  /* 0x0000000903057819 */ /* 0x001fc800000006ff */
        /* <DEDUP_REMOVED lines=12> */
[----:B0-----:R-:W-:Y:S02]  /*0140*/  ISETP.GT.AND P1, PT, R4, 0x3f, PT ;  /* 0x0000003f0400780c */ /* 0x001fe40003f24270 */
[----:B------:R-:W-:Y:S01]  /*0150*/  SHF.R.S32.HI R11, RZ, 0x1f, R4 ;  /* 0x0000001fff0b7819 */ /* 0x000fe20000011404 */
[----:B------:R-:W-:-:S03]  /*0160*/  IMAD R9, R8, 0x8, R5 ;  /* 0x0000000808097824 */ /* 0x000fc600078e0205 */
[-C--:B------:R-:W-:Y:S02]  /*0170*/  LEA.HI R13, R11, R4.reuse, RZ, 0x5 ;  /* 0x000000040b0d7211 */ /* 0x080fe400078f28ff */
[----:B------:R-:W-:Y:S02]  /*0180*/  IMNMX R12, R2, R9, PT ;  /* 0x00000009020c7217 */ /* 0x000fe40003800200 */
[----:B------:R-:W-:Y:S02]  /*0190*/  LOP3.LUT R15, R13, 0xffffffe0, RZ, 0xc0, !PT ;  /* 0xffffffe00d0f7812 */ /* 0x000fe400078ec0ff */
[----:B------:R-:W-:Y:S02]  /*01a0*/  LEA.HI R16, R11, R4, RZ, 0x2 ;  /* 0x000000040b107211 */ /* 0x000fe400078f10ff */
[----:B------:R-:W-:Y:S01]  /*01b0*/  SHF.R.S32.HI R8, RZ, 0x5, R13 ;  /* 0x00000005ff087819 */ /* 0x000fe2000001140d */
[----:B------:R-:W-:Y:S01]  /*01c0*/  IMAD.IADD R9, R4, 0x1, -R15 ;  /* 0x0000000104097824 */ /* 0x000fe200078e0a0f */
[----:B------:R-:W-:Y:S01]  /*01d0*/  IADD3 R11, -R5, R12, RZ ;  /* 0x0000000c050b7210 */ /* 0x000fe20007ffe1ff */
[----:B------:R-:W-:Y:S05]  /*01e0*/  @P1 BRA `(.L_x_1763) ;  /* 0x000003f000001947 */ /* 0x000fea0003800000 */
[----:B------:R-:W-:Y:S01]  /*01f0*/  SHF.R.S32.HI R14, RZ, 0x2, R16 ;  /* 0x00000002ff0e7819 */ /* 0x000fe20000011410 */
[----:B------:R-:W-:Y:S01]  /*0200*/  IMAD R19, R0, c[0x0][0x1b8], RZ ;  /* 0x00006e0000137a24 */ /* 0x000fe200078e02ff */
[----:B------:R-:W-:Y:S01]  /*0210*/  LOP3.LUT R15, R16, 0xfffffffc, RZ, 0xc0, !PT ;  /* 0xfffffffc100f7812 */ /* 0x000fe200078ec0ff */
[----:B-1----:R-:W-:Y:S01]  /*0220*/  IMAD.SHL.U32 R18, R7, 0x80, RZ ;  /* 0x0000008007127824 */ /* 0x002fe200078e00ff */
[----:B------:R-:W-:Y:S01]  /*0230*/  IMNMX R13, R14, -0x10, !PT ;  /* 0xfffffff00e0d7817 */ /* 0x000fe20007800200 */
        /* <DEDUP_REMOVED lines=9> */
[----:B------:R-:W-:Y:S01]  /*02d0*/  LEA R13, R14, R15, 0x2 ;  /* 0x0000000f0e0d7211 */ /* 0x000fe200078e10ff */
[----:B------:R-:W-:Y:S01]  /*02e0*/  IMAD R21, R15, 0x10, R14 ;  /* 0x000000100f157824 */ /* 0x000fe200078e020e */
[----:B------:R-:W-:-:S03]  /*02f0*/  MOV R20, R12 ;  /* 0x0000000c00147202 */ /* 0x000fc60000000f00 */
[----:B------:R-:W-:Y:S02]  /*0300*/  IMAD.SHL.U32 R13, R13, 0x2, RZ ;  /* 0x000000020d0d7824 */ /* 0x000fe400078e00ff */
[----:B------:R-:W-:-:S03]  /*0310*/  IMAD.SHL.U32 R21, R21, 0x4, RZ ;  /* 0x0000000415157824 */ /* 0x000fc600078e00ff */
[----:B------:R-:W-:Y:S02]  /*0320*/  IADD3 R23, P2, P3, R13, R19, R18 ;  /* 0x000000130d177210 */ /* 0x000fe40007b5e012 */
[----:B------:R-:W-:Y:S02]  /*0330*/  SHF.R.S32.HI R13, RZ, 0x1f, R13 ;  /* 0x0000001fff0d7819 */ /* 0x000fe4000001140d */
[----:B------:R-:W-:Y:S02]  /*0340*/  LEA R22, P4, R23, c[0x0][0x178], 0x1 ;  /* 0x00005e0017167a11 */ /* 0x000fe400078808ff */
[----:B------:R-:W-:-:S04]  /*0350*/  IADD3.X R24, R13, R17, R16, P2, P3 ;  /* 0x000000110d187210 */ /* 0x000fc800017e6410 */
[----:B------:R-:W-:-:S03]  /*0360*/  LEA.HI.X R23, R23, c[0x0][0x17c], R24, 0x1, P4 ;  /* 0x00005f0017177a11 */ /* 0x000fc600020f0c18 */
.L_x_1766:
        /* <DEDUP_REMOVED lines=11> */
.L_x_1765:
[----:B------:R-:W-:Y:S05]  /*0420*/  BSYNC B1 ;  /* 0x0000000000017941 */ /* 0x000fea0003800000 */
.L_x_1764:
[----:B------:R-:W-:Y:S05]  /*0430*/  @!P0 BRA `(.L_x_1763) ;  /* 0x000001a000008947 */ /* 0x000fea0003800000 */
[----:B------:R-:W-:Y:S02]  /*0440*/  IADD3 R18, P0, R19, R18, RZ ;  /* 0x0000001213127210 */ /* 0x000fe40007f1e0ff */
[C---:B------:R-:W-:Y:S01]  /*0450*/  LEA R12, R14.reuse, R15, 0x2 ;  /* 0x0000000f0e0c7211 */ /* 0x040fe200078e10ff */
[----:B------:R-:W-:Y:S01]  /*0460*/  IMAD R15, R15, 0x10, R14 ;  /* 0x000000100f0f7824 */ /* 0x000fe200078e020e */
[----:B------:R-:W-:Y:S01]  /*0470*/  IADD3 R14, R14, -0x80, RZ ;  /* 0xffffff800e0e7810 */ /* 0x000fe20007ffe0ff */
[----:B------:R-:W-:Y:S01]  /*0480*/  IMAD.X R17, R17, 0x1, R16, P0 ;  /* 0x0000000111117824 */ /* 0x000fe200000e0610 */
[----:B------:R-:W-:Y:S01]  /*0490*/  LEA R16, P0, R18, c[0x0][0x178], 0x1 ;  /* 0x00005e0012107a11 */ /* 0x000fe200078008ff */
[----:B------:R-:W-:Y:S01]  /*04a0*/  IMAD.SHL.U32 R19, R12, 0x2, RZ ;  /* 0x000000020c137824 */ /* 0x000fe200078e00ff */
[----:B------:R-:W-:Y:S02]  /*04b0*/  LEA R15, R15, 0x100, 0x2 ;  /* 0x000001000f0f7811 */ /* 0x000fe400078e10ff */
[----:B------:R-:W-:-:S04]  /*04c0*/  LEA.HI.X R17, R18, c[0x0][0x17c], R17, 0x1, P0 ;  /* 0x00005f0012117a11 */ /* 0x000fc800000f0c11 */
.L_x_1767:
[----:B------:R-:W-:Y:S01]  /*04d0*/  MOV R12, R16 ;  /* 0x00000010000c7202 */ /* 0x000fe20000000f00 */
        /* <DEDUP_REMOVED lines=8> */
[----:B------:R-:W-:-:S03]  /*0560*/  ISETP.GE.AND P0, PT, R14, -0x70, PT ;  /* 0xffffff900e00780c */ /* 0x000fc60003f06270 */
[----:B------:R-:W-:Y:S01]  /*0570*/  IMAD.X R17, RZ, RZ, R17, P2 ;  /* 0x000000ffff117224 */ /* 0x000fe200010e0611 */
[----:B--2---:R-:W-:Y:S04]  /*0580*/  STS [R15+-0x100], R18 ;  /* 0xffff00120f007388 */ /* 0x004fe80000000800 */
[----:B---3--:R-:W-:Y:S04]  /*0590*/  STS [R15+-0x80], R20 ;  /* 0xffff80140f007388 */ /* 0x008fe80000000800 */
[----:B----4-:R-:W-:Y:S04]  /*05a0*/  STS [R15], R22 ;  /* 0x000000160f007388 */ /* 0x010fe80000000800 */
[----:B-----5:R0:W-:Y:S02]  /*05b0*/  STS [R15+0x80], R24 ;  /* 0x000080180f007388 */ /* 0x0201e40000000800 */
[----:B0-----:R-:W-:Y:S01]  /*05c0*/  IADD3 R15, R15, 0x200, RZ ;  /* 0x000002000f0f7810 */ /* 0x001fe20007ffe0ff */
[----:B------:R-:W-:Y:S05]  /*05d0*/  @!P0 BRA `(.L_x_1767) ;  /* 0xfffffef000008947 */ /* 0x000fea000383ffff */
.L_x_1763:
[----:B------:R-:W-:Y:S05]  /*05e0*/  BSYNC B0 ;  /* 0x0000000000007941 */ /* 0x000fea0003800000 */
.L_x_1762:
[----:B------:R-:W-:Y:S01]  /*05f0*/  LEA R13, R3, R8, 0x6 ;  /* 0x00000008030d7211 */ /* 0x000fe200078e30ff */
[----:B------:R-:W-:Y:S03]  /*0600*/  BAR.SYNC.DEFER_BLOCKING 0x0 ;  /* 0x0000000000007b1d */ /* 0x000fe60000010000 */
[----:B------:R-:W-:-:S13]  /*0610*/  ISETP.GE.AND P0, PT, R13, R10, PT ;  /* 0x0000000a0d00720c */ /* 0x000fda0003f06270 */
[----:B------:R-:W-:Y:S05]  /*0620*/  @!P0 BRA `(.L_x_1768) ;  /* 0x0000201000008947 */ /* 0x000fea0003800000 */
[----:B------:R-:W-:Y:S05]  /*0630*/  BRA.DIV ~URZ, `(.L_x_1769) ;  /* 0x000021427f007947 */ /* 0x000fea000b800000 */
[----:B------:R-:W-:-:S05]  /*0640*/  IMAD.MOV.U32 R10, RZ, RZ, -0x800001 ;  /* 0xff7fffffff0a7424 */ /* 0x000fca00078e00ff */
.L_x_1793:
[----:B------:R-:W-:Y:S01]  /*0650*/  FMNMX.FTZ R18, R10, -3.40282346638528859812e+38, !PT ;  /* 0xff7fffff0a127809 */ /* 0x000fe20007810000 */
[----:B------:R-:W-:Y:S01]  /*0660*/  IMAD.MOV.U32 R14, RZ, RZ, -0x800001 ;  /* 0xff7fffffff0e7424 */ /* 0x000fe200078e00ff */
[----:B------:R-:W-:Y:S05]  /*0670*/  BRA.DIV ~URZ, `(.L_x_1770) ;  /* 0x000021827f007947 */ /* 0x000fea000b800000 */
[----:B------:R-:W0:Y:S02]  /*0680*/  SHFL.BFLY PT, R10, R18, 0x8, 0x1f ;  /* 0x0d001f00120a7f89 */ /* 0x000e2400000e0000 */
[----:B0-----:R-:W-:-:S05]  /*0690*/  FMNMX.FTZ R10, R18, R10, !PT ;  /* 0x0000000a120a7209 */ /* 0x001fca0007810000 */
[----:B------:R0:W2:Y:S02]  /*06a0*/  SHFL.BFLY PT, R13, R10, 0x4, 0x1f ;  /* 0x0c801f000a0d7f89 */ /* 0x0000a400000e0000 */
.L_x_1794:
[----:B------:R-:W-:Y:S01]  /*06b0*/  ISETP.NE.AND P0, PT, R9, RZ, PT ;  /* 0x000000ff0900720c */ /* 0x000fe20003f05270 */
[----:B------:R-:W-:-:S12]  /*06c0*/  WARPSYNC 0xffffffff ;  /* 0xffffffff00007948 */ /* 0x000fd80003800000 */
[----:B--2---:R-:W-:-:S05]  /*06d0*/  @!P0 FMNMX.FTZ R13, R13, R10, !PT ;  /* 0x0000000a0d0d8209 */ /* 0x004fca0007810000 */
[----:B------:R2:W-:Y:S02]  /*06e0*/  @!P0 STS [R8.X4+0x100], R13 ;  /* 0x0001000d08008388 */ /* 0x0005e40000004800 */
[----:B------:R-:W-:Y:S01]  /*06f0*/  BAR.SYNC.DEFER_BLOCKING 0x0 ;  /* 0x0000000000007b1d */ /* 0x000fe20000010000 */
[----:B------:R-:W-:Y:S01]  /*0700*/  ISETP.GT.AND P0, PT, R9, 0x3, PT ;  /* 0x000000030900780c */ /* 0x000fe20003f04270 */
[----:B------:R-:W-:Y:S01]  /*0710*/  HFMA2.MMA R15, -RZ, RZ, 0, 0 ;  /* 0x00000000ff0f7435 */ /* 0x000fe200000001ff */
[----:B------:R-:W-:-:S03]  /*0720*/  ISETP.GE.AND P2, PT, R4, R11, PT ;  /* 0x0000000b0400720c */ /* 0x000fc60003f46270 */
[----:B------:R-:W-:Y:S08]  /*0730*/  BSSY B0, `(.L_x_1771) ;  /* 0x00000e8000007945 */ /* 0x000ff00003800000 */
[----:B------:R-:W3:Y:S04]  /*0740*/  @!P0 LDS R14, [R9.X4+0x100] ;  /* 0x00010000090e8984 */ /* 0x000ee80000004800 */
[----:B--23--:R-:W2:Y:S02]  /*0750*/  SHFL.BFLY PT, R13, R14, 0x2, 0x1f ;  /* 0x0c401f000e0d7f89 */ /* 0x00cea400000e0000 */
[----:B--2---:R-:W-:-:S05]  /*0760*/  FMNMX.FTZ R13, R13, R14, !PT ;  /* 0x0000000e0d0d7209 */ /* 0x004fca0007810000 */
[----:B0-----:R-:W0:Y:S02]  /*0770*/  SHFL.BFLY PT, R10, R13, 0x1, 0x1f ;  /* 0x0c201f000d0a7f89 */ /* 0x001e2400000e0000 */
[----:B0-----:R-:W-:-:S06]  /*0780*/  FMNMX.FTZ R10, R13, R10, !PT ;  /* 0x0000000a0d0a7209 */ /* 0x001fcc0007810000 */
[----:B------:R-:W0:Y:S01]  /*0790*/  SHFL.IDX PT, R10, R10, RZ, 0x1f ;  /* 0x00001fff0a0a7589 */ /* 0x000e2200000e0000 */
[----:B------:R-:W-:Y:S05]  /*07a0*/  @P2 BRA `(.L_x_1772) ;  /* 0x00000e0000002947 */ /* 0x000fea0003800000 */
[----:B------:R-:W-:Y:S01]  /*07b0*/  IMAD.MOV.U32 R12, RZ, RZ, -0x40 ;  /* 0xffffffc0ff0c7424 */ /* 0x000fe200078e00ff */
[----:B------:R-:W-:Y:S01]  /*07c0*/  BSSY B1, `(.L_x_1773) ;  /* 0x000001d000017945 */ /* 0x000fe20003800000 */
[----:B------:R-:W-:Y:S01]  /*07d0*/  MOV R15, RZ ;  /* 0x000000ff000f7202 */ /* 0x000fe20000000f00 */
        /* <DEDUP_REMOVED lines=16> */
.L_x_1775:
        /* <DEDUP_REMOVED lines=11> */
.L_x_1774:
[----:B------:R-:W-:Y:S05]  /*0990*/  BSYNC B1 ;  /* 0x0000000000017941 */ /* 0x000fea0003800000 */
.L_x_1773:
        /* <DEDUP_REMOVED lines=10> */
.L_x_1778:
        /* <DEDUP_REMOVED lines=8> */
[----:B------:R-:W0:Y:S02]  /*0ac0*/  LDS R27, [R13+0x1000] ;  /* 0x001000000d1b7984 */ /* 0x000e240000000800 */
[----:B0-2---:R-:W-:-:S02]  /*0ad0*/  FADD.FTZ R16, -R10, R17 ;  /* 0x000000110a107221 */ /* 0x005fc40000010100 */
[----:B------:R-:W0:Y:S01]  /*0ae0*/  LDS R17, [R13+0x600] ;  /* 0x000600000d117984 */ /* 0x000e220000000800 */
[----:B---3--:R-:W-:-:S03]  /*0af0*/  FADD.FTZ R18, -R10, R21 ;  /* 0x000000150a127221 */ /* 0x008fc60000010100 */
[----:B------:R-:W2:Y:S01]  /*0b00*/  LDS R21, [R13+0x800] ;  /* 0x000800000d157984 */ /* 0x000ea20000000800 */
[----:B------:R-:W-:Y:S02]  /*0b10*/  FMUL.FTZ R16, R16, 1.4426950216293334961 ;  /* 0x3fb8aa3b10107820 */ /* 0x000fe40000410000 */
[----:B------:R-:W-:Y:S02]  /*0b20*/  FMUL.FTZ R24, R18, 1.4426950216293334961 ;  /* 0x3fb8aa3b12187820 */ /* 0x000fe40000410000 */
[----:B------:R-:W3:Y:S01]  /*0b30*/  LDS R18, [R13+0xa00] ;  /* 0x000a00000d127984 */ /* 0x000ee20000000800 */
[C---:B----4-:R-:W-:Y:S01]  /*0b40*/  FADD.FTZ R25, -R10.reuse, R25 ;  /* 0x000000190a197221 */ /* 0x050fe20000010100 */
[----:B------:R-:W4:Y:S01]  /*0b50*/  MUFU.EX2 R16, R16 ;  /* 0x0000001000107308 */ /* 0x000f220000000800 */
[----:B-----5:R-:W-:Y:S02]  /*0b60*/  FADD.FTZ R23, -R10, R23 ;  /* 0x000000170a177221 */ /* 0x020fe40000010100 */
[----:B------:R-:W-:-:S02]  /*0b70*/  FMUL.FTZ R22, R25, 1.4426950216293334961 ;  /* 0x3fb8aa3b19167820 */ /* 0x000fc40000410000 */
[----:B------:R-:W-:Y:S01]  /*0b80*/  FMUL.FTZ R20, R23, 1.4426950216293334961 ;  /* 0x3fb8aa3b17147820 */ /* 0x000fe20000410000 */
[----:B------:R-:W5:Y:S01]  /*0b90*/  LDS R25, [R13+0xe00] ;  /* 0x000e00000d197984 */ /* 0x000f620000000800 */
[C---:B-1----:R-:W-:Y:S01]  /*0ba0*/  FADD.FTZ R19, -R10.reuse, R19 ;  /* 0x000000130a137221 */ /* 0x042fe20000010100 */
[----:B------:R-:W1:Y:S01]  /*0bb0*/  MUFU.EX2 R24, R24 ;  /* 0x0000001800187308 */ /* 0x000e620000000800 */
[C---:B------:R-:W-:Y:S02]  /*0bc0*/  FADD.FTZ R29, -R10.reuse, R29 ;  /* 0x0000001d0a1d7221 */ /* 0x040fe40000010100 */
[----:B------:R-:W-:Y:S02]  /*0bd0*/  FMUL.FTZ R26, R19, 1.4426950216293334961 ;  /* 0x3fb8aa3b131a7820 */ /* 0x000fe40000410000 */
[----:B------:R-:W5:Y:S01]  /*0be0*/  LDS R19, [R13+0x1200] ;  /* 0x001200000d137984 */ /* 0x000f620000000800 */
[----:B------:R-:W-:Y:S02]  /*0bf0*/  FADD.FTZ R27, -R10, R27 ;  /* 0x0000001b0a1b7221 */ /* 0x000fe40000010100 */
[----:B------:R-:W2:Y:S01]  /*0c00*/  MUFU.EX2 R22, R22 ;  /* 0x0000001600167308 */ /* 0x000ea20000000800 */
[----:B----4-:R-:W-:Y:S01]  /*0c10*/  FADD.FTZ R15, R16, R15 ;  /* 0x0000000f100f7221 */ /* 0x010fe20000010000 */
[----:B------:R4:W-:Y:S01]  /*0c20*/  STS [R13+-0x400], R16 ;  /* 0xfffc00100d007388 */ /* 0x0009e20000000800 */
[----:B------:R-:W-:-:S05]  /*0c30*/  FMUL.FTZ R27, R27, 1.4426950216293334961 ;  /* 0x3fb8aa3b1b1b7820 */ /* 0x000fca0000410000 */
[----:B------:R-:W3:Y:S01]  /*0c40*/  MUFU.EX2 R20, R20 ;  /* 0x0000001400147308 */ /* 0x000ee20000000800 */
[----:B-1----:R-:W-:Y:S01]  /*0c50*/  FADD.FTZ R15, R15, R24 ;  /* 0x000000180f0f7221 */ /* 0x002fe20000010000 */
[----:B------:R1:W-:Y:S01]  /*0c60*/  STS [R13+-0x200], R24 ;  /* 0xfffe00180d007388 */ /* 0x0003e20000000800 */
[----:B0-----:R-:W-:-:S03]  /*0c70*/  FADD.FTZ R28, -R10, R17 ;  /* 0x000000110a1c7221 */ /* 0x001fc60000010100 */
[----:B------:R-:W0:Y:S01]  /*0c80*/  LDS R17, [R13+0x1400] ;  /* 0x001400000d117984 */ /* 0x000e220000000800 */
[----:B--2---:R-:W-:Y:S01]  /*0c90*/  FADD.FTZ R15, R15, R22 ;  /* 0x000000160f0f7221 */ /* 0x004fe20000010000 */
[----:B------:R-:W2:Y:S01]  /*0ca0*/  MUFU.EX2 R26, R26 ;  /* 0x0000001a001a7308 */ /* 0x000ea20000000800 */
[----:B------:R-:W-:Y:S01]  /*0cb0*/  FADD.FTZ R21, -R10, R21 ;  /* 0x000000150a157221 */ /* 0x000fe20000010100 */
[----:B------:R1:W-:Y:S01]  /*0cc0*/  STS [R13], R22 ;  /* 0x000000160d007388 */ /* 0x0003e20000000800 */
[----:B----4-:R-:W-:Y:S02]  /*0cd0*/  FMUL.FTZ R16, R28, 1.4426950216293334961 ;  /* 0x3fb8aa3b1c107820 */ /* 0x010fe40000410000 */
[----:B------:R-:W-:Y:S02]  /*0ce0*/  FMUL.FTZ R28, R21, 1.4426950216293334961 ;  /* 0x3fb8aa3b151c7820 */ /* 0x000fe40000410000 */
[----:B---3--:R-:W-:Y:S01]  /*0cf0*/  FADD.FTZ R23, R15, R20 ;  /* 0x000000140f177221 */ /* 0x008fe20000010000 */
[----:B------:R-:W3:Y:S01]  /*0d00*/  LDS R21, [R13+0x1800] ;  /* 0x001800000d157984 */ /* 0x000ee20000000800 */
[----:B------:R-:W-:Y:S01]  /*0d10*/  FADD.FTZ R18, -R10, R18 ;  /* 0x000000120a127221 */ /* 0x000fe20000010100 */
[----:B------:R-:W4:Y:S01]  /*0d20*/  MUFU.EX2 R16, R16 ;  /* 0x0000001000107308 */ /* 0x000f220000000800 */
[----:B-1----:R-:W-:Y:S01]  /*0d30*/  FMUL.FTZ R24, R29, 1.4426950216293334961 ;  /* 0x3fb8aa3b1d187820 */ /* 0x002fe20000410000 */
[----:B------:R-:W1:Y:S01]  /*0d40*/  LDS R15, [R13+0x1600] ;  /* 0x001600000d0f7984 */ /* 0x000e620000000800 */
[----:B------:R-:W-:-:S02]  /*0d50*/  FMUL.FTZ R22, R18, 1.4426950216293334961 ;  /* 0x3fb8aa3b12167820 */ /* 0x000fc40000410000 */
[C---:B-----5:R-:W-:Y:S01]  /*0d60*/  FADD.FTZ R25, -R10.reuse, R25 ;  /* 0x000000190a197221 */ /* 0x060fe20000010100 */
[----:B------:R-:W5:Y:S01]  /*0d70*/  LDS R18, [R13+0x1a00] ;  /* 0x001a00000d127984 */ /* 0x000f620000000800 */
[----:B--2---:R-:W-:Y:S01]  /*0d80*/  FADD.FTZ R23, R23, R26 ;  /* 0x0000001a17177221 */ /* 0x004fe20000010000 */
[----:B------:R-:W2:Y:S01]  /*0d90*/  MUFU.EX2 R24, R24 ;  /* 0x0000001800187308 */ /* 0x000ea20000000800 */
[----:B------:R-:W-:Y:S01]  /*0da0*/  FMUL.FTZ R25, R25, 1.4426950216293334961 ;  /* 0x3fb8aa3b19197820 */ /* 0x000fe20000410000 */
[----:B------:R2:W-:Y:S01]  /*0db0*/  STS [R13+0x200], R20 ;  /* 0x000200140d007388 */ /* 0x0005e20000000800 */
[----:B------:R-:W-:-:S03]  /*0dc0*/  FADD.FTZ R19, -R10, R19 ;  /* 0x000000130a137221 */ /* 0x000fc60000010100 */
[----:B------:R0:W-:Y:S01]  /*0dd0*/  STS [R13+0x400], R26 ;  /* 0x0004001a0d007388 */ /* 0x0001e20000000800 */
[----:B------:R-:W-:Y:S01]  /*0de0*/  FMUL.FTZ R29, R19, 1.4426950216293334961 ;  /* 0x3fb8aa3b131d7820 */ /* 0x000fe20000410000 */
[----:B------:R-:W0:Y:S01]  /*0df0*/  MUFU.EX2 R22, R22 ;  /* 0x0000001600167308 */ /* 0x000e220000000800 */
[----:B----4-:R-:W-:Y:S01]  /*0e00*/  FADD.FTZ R23, R23, R16 ;  /* 0x0000001017177221 */ /* 0x010fe20000010000 */
[----:B------:R4:W-:Y:S06]  /*0e10*/  STS [R13+0x600], R16 ;  /* 0x000600100d007388 */ /* 0x0009ec0000000800 */
[----:B--2---:R-:W2:Y:S01]  /*0e20*/  MUFU.EX2 R20, R28 ;  /* 0x0000001c00147308 */ /* 0x004ea20000000800 */
[----:B------:R-:W-:Y:S01]  /*0e30*/  STS [R13+0xc00], R24 ;  /* 0x000c00180d007388 */ /* 0x000fe20000000800 */
[----:B0-----:R-:W-:-:S06]  /*0e40*/  FADD.FTZ R19, -R10, R17 ;  /* 0x000000110a137221 */ /* 0x001fcc0000010100 */
[----:B------:R1:W0:Y:S01]  /*0e50*/  MUFU.EX2 R26, R25 ;  /* 0x00000019001a7308 */ /* 0x0002220000000800 */
[----:B------:R-:W-:Y:S01]  /*0e60*/  FMUL.FTZ R19, R19, 1.4426950216293334961 ;  /* 0x3fb8aa3b13137820 */ /* 0x000fe20000410000 */
[----:B------:R-:W-:Y:S01]  /*0e70*/  STS [R13+0xa00], R22 ;  /* 0x000a00160d007388 */ /* 0x000fe20000000800 */
[----:B---3--:R-:W-:-:S05]  /*0e80*/  FADD.FTZ R21, -R10, R21 ;  /* 0x000000150a157221 */ /* 0x008fca0000010100 */
[----:B------:R-:W4:Y:S01]  /*0e90*/  MUFU.EX2 R28, R27 ;  /* 0x0000001b001c7308 */ /* 0x000f220000000800 */
[----:B--2---:R-:W-:Y:S01]  /*0ea0*/  FADD.FTZ R23, R23, R20 ;  /* 0x0000001417177221 */ /* 0x004fe20000010000 */
[----:B------:R-:W-:Y:S01]  /*0eb0*/  STS [R13+0x800], R20 ;  /* 0x000800140d007388 */ /* 0x000fe20000000800 */
[----:B-1----:R-:W-:Y:S02]  /*0ec0*/  FADD.FTZ R25, -R10, R15 ;  /* 0x0000000f0a197221 */ /* 0x002fe40000010100 */
[----:B------:R-:W-:-:S03]  /*0ed0*/  FADD.FTZ R23, R23, R22 ;  /* 0x0000001617177221 */ /* 0x000fc60000010000 */
[----:B------:R-:W1:Y:S01]  /*0ee0*/  MUFU.EX2 R17, R29 ;  /* 0x0000001d00117308 */ /* 0x000e620000000800 */
[----:B------:R-:W-:Y:S01]  /*0ef0*/  FADD.FTZ R23, R23, R24 ;  /* 0x0000001817177221 */ /* 0x000fe20000010000 */
[----:B0-----:R-:W-:Y:S03]  /*0f00*/  STS [R13+0xe00], R26 ;  /* 0x000e001a0d007388 */ /* 0x001fe60000000800 */
[----:B------:R-:W-:-:S03]  /*0f10*/  FADD.FTZ R23, R23, R26 ;  /* 0x0000001a17177221 */ /* 0x000fc60000010000 */
[----:B------:R0:W2:Y:S01]  /*0f20*/  MUFU.EX2 R15, R19 ;  /* 0x00000013000f7308 */ /* 0x0000a20000000800 */
[----:B----4-:R-:W-:Y:S01]  /*0f30*/  FADD.FTZ R16, R23, R28 ;  /* 0x0000001c17107221 */ /* 0x010fe20000010000 */
[----:B------:R-:W-:Y:S03]  /*0f40*/  STS [R13+0x1000], R28 ;  /* 0x0010001c0d007388 */ /* 0x000fe60000000800 */
[----:B-1----:R-:W-:Y:S01]  /*0f50*/  FADD.FTZ R16, R16, R17 ;  /* 0x0000001110107221 */ /* 0x002fe20000010000 */
[----:B------:R-:W-:Y:S01]  /*0f60*/  STS [R13+0x1200], R17 ;  /* 0x001200110d007388 */ /* 0x000fe20000000800 */
[----:B0-----:R-:W-:Y:S02]  /*0f70*/  FMUL.FTZ R19, R25, 1.4426950216293334961 ;  /* 0x3fb8aa3b19137820 */ /* 0x001fe40000410000 */
[----:B------:R-:W-:Y:S02]  /*0f80*/  FMUL.FTZ R25, R21, 1.4426950216293334961 ;  /* 0x3fb8aa3b15197820 */ /* 0x000fe40000410000 */
[----:B-----5:R-:W-:-:S02]  /*0f90*/  FADD.FTZ R21, -R10, R18 ;  /* 0x000000120a157221 */ /* 0x020fc40000010100 */
        /* <DEDUP_REMOVED lines=14> */
.L_x_1777:
[----:B------:R-:W-:Y:S05]  /*1080*/  BSYNC B1 ;  /* 0x0000000000017941 */ /* 0x000fea0003800000 */
.L_x_1776:
        /* <DEDUP_REMOVED lines=17> */
[----:B----4-:R-:W-:Y:S02]  /*11a0*/  FADD.FTZ R18, -R10, R18 ;  /* 0x000000120a127221 */ /* 0x010fe40000010100 */
[----:B------:R-:W-:Y:S01]  /*11b0*/  FMUL.FTZ R16, R29, 1.4426950216293334961 ;  /* 0x3fb8aa3b1d107820 */ /* 0x000fe20000410000 */
[----:B------:R-:W0:Y:S01]  /*11c0*/  MUFU.EX2 R12, R12 ;  /* 0x0000000c000c7308 */ /* 0x000e220000000800 */
[----:B------:R-:W-:Y:S02]  /*11d0*/  FMUL.FTZ R18, R18, 1.4426950216293334961 ;  /* 0x3fb8aa3b12127820 */ /* 0x000fe40000410000 */
[----:B-----5:R-:W-:-:S02]  /*11e0*/  FADD.FTZ R25, -R10, R25 ;  /* 0x000000190a197221 */ /* 0x020fc40000010100 */
[C---:B-1----:R-:W-:Y:S02]  /*11f0*/  FADD.FTZ R23, -R10.reuse, R23 ;  /* 0x000000170a177221 */ /* 0x042fe40000010100 */
        /* <DEDUP_REMOVED lines=32> */
.L_x_1780:
[----:B------:R-:W-:Y:S05]  /*1400*/  BSYNC B1 ;  /* 0x0000000000017941 */ /* 0x000fea0003800000 */
.L_x_1779:
        /* <DEDUP_REMOVED lines=10> */
[----:B------:R-:W-:Y:S01]  /*14b0*/  FMUL.FTZ R19, R19, 1.4426950216293334961 ;  /* 0x3fb8aa3b13137820 */ /* 0x000fe20000410000 */
[----:B------:R-:W0:Y:S01]  /*14c0*/  MUFU.EX2 R12, R17 ;  /* 0x00000011000c7308 */ /* 0x000e220000000800 */
[----:B-----5:R-:W-:Y:S02]  /*14d0*/  FADD.FTZ R23, -R10, R23 ;  /* 0x000000170a177221 */ /* 0x020fe40000010100 */
[----:B------:R-:W-:-:S02]  /*14e0*/  FMUL.FTZ R21, R21, 1.4426950216293334961 ;  /* 0x3fb8aa3b15157820 */ /* 0x000fc40000410000 */
[----:B------:R-:W-:-:S03]  /*14f0*/  FMUL.FTZ R23, R23, 1.4426950216293334961 ;  /* 0x3fb8aa3b17177820 */ /* 0x000fc60000410000 */
        /* <DEDUP_REMOVED lines=11> */
.L_x_1772:
[----:B------:R-:W-:Y:S05]  /*15b0*/  BSYNC B0 ;  /* 0x0000000000007941 */ /* 0x000fea0003800000 */
.L_x_1771:
        /* <DEDUP_REMOVED lines=43> */
.L_x_1785:
        /* <DEDUP_REMOVED lines=8> */
.L_x_1784:
[----:B------:R-:W-:Y:S05]  /*18f0*/  BSYNC B1 ;  /* 0x0000000000017941 */ /* 0x000fea0003800000 */
.L_x_1783:
        /* <DEDUP_REMOVED lines=10> */
.L_x_1788:
        /* <DEDUP_REMOVED lines=52> */
.L_x_1787:
[----:B------:R-:W-:Y:S05]  /*1ce0*/  BSYNC B1 ;  /* 0x0000000000017941 */ /* 0x000fea0003800000 */
.L_x_1786:
        /* <DEDUP_REMOVED lines=31> */
.L_x_1790:
[----:B------:R-:W-:Y:S05]  /*1ee0*/  BSYNC B1 ;  /* 0x0000000000017941 */ /* 0x000fea0003800000 */
.L_x_1789:
        /* <DEDUP_REMOVED lines=14> */
.L_x_1782:
[----:B------:R-:W-:Y:S05]  /*1fd0*/  BSYNC B0 ;  /* 0x0000000000007941 */ /* 0x000fea0003800000 */
.L_x_1781:
[----:B------:R-:W-:Y:S01]  /*1fe0*/  BAR.SYNC.DEFER_BLOCKING 0x0 ;  /* 0x0000000000007b1d */ /* 0x000fe20000010000 */
[C---:B------:R-:W-:Y:S02]  /*1ff0*/  ISETP.NE.AND P2, PT, R4.reuse, RZ, PT ;  /* 0x000000ff0400720c */ /* 0x040fe40003f45270 */
[----:B0-----:R-:W-:Y:S02]  /*2000*/  LOP3.LUT R2, R4, 0xffffffc0, RZ, 0xc0, !PT ;  /* 0xffffffc004027812 */ /* 0x001fe400078ec0ff */
[----:B------:R-:W-:Y:S01]  /*2010*/  LEA R8, R8, R9, 0x7 ;  /* 0x0000000908087211 */ /* 0x000fe200078e38ff */
[----:B------:R-:W-:Y:S01]  /*2020*/  BSSY B0, `(.L_x_1791) ;  /* 0x0000013000007945 */ /* 0x000fe20003800000 */
[----:B------:R-:W-:-:S07]  /*2030*/  ISETP.NE.AND P0, PT, R2, 0x40, PT ;  /* 0x000000400200780c */ /* 0x000fce0003f05270 */
[----:B------:R-:W-:Y:S05]  /*2040*/  @P2 BRA `(.L_x_1792) ;  /* 0x0000010000002947 */ /* 0x000fea0003800000 */
[----:B------:R-:W-:Y:S01]  /*2050*/  IMAD R2, R0, c[0x0][0xc], RZ ;  /* 0x0000030000027a24 */ /* 0x000fe200078e02ff */
[----:B------:R-:W-:Y:S01]  /*2060*/  SHF.R.S32.HI R6, RZ, 0x1f, R3 ;  /* 0x0000001fff067819 */ /* 0x000fe20000011403 */
[----:B-1----:R-:W-:Y:S02]  /*2070*/  IMAD R5, R7, c[0x0][0x14], RZ ;  /* 0x0000050007057a24 */ /* 0x002fe400078e02ff */
        /* <DEDUP_REMOVED lines=13> */
.L_x_1792:
[----:B------:R-:W-:Y:S05]  /*2150*/  BSYNC B0 ;  /* 0x0000000000007941 */ /* 0x000fea0003800000 */
.L_x_1791:
[----:B------:R-:W-:Y:S01]  /*2160*/  BAR.SYNC.DEFER_BLOCKING 0x0 ;  /* 0x0000000000007b1d */ /* 0x000fe20000010000 */
[----:B------:R-:W-:Y:S01]  /*2170*/  LOP3.LUT R2, R4, 0xffffffe0, RZ, 0xc0, !PT ;  /* 0xffffffe004027812 */ /* 0x000fe200078ec0ff */
[----:B------:R-:W-:Y:S01]  /*2180*/  HFMA2.MMA R11, -RZ, RZ, 0, 0 ;  /* 0x00000000ff0b7435 */ /* 0x000fe200000001ff */
[----:B------:R-:W-:Y:S02]  /*2190*/  IMAD.MOV.U32 R6, RZ, RZ, RZ ;  /* 0x000000ffff067224 */ /* 0x000fe400078e00ff */
[----:B------:R-:W-:Y:S01]  /*21a0*/  ISETP.NE.AND P2, PT, R2, 0x20, PT ;  /* 0x000000200200780c */ /* 0x000fe20003f45270 */
[----:B------:R-:W-:-:S02]  /*21b0*/  IMAD.MOV.U32 R5, RZ, RZ, RZ ;  /* 0x000000ffff057224 */ /* 0x000fc400078e00ff */
[----:B------:R-:W-:Y:S01]  /*21c0*/  IMAD.MOV.U32 R2, RZ, RZ, RZ ;  /* 0x000000ffff027224 */ /* 0x000fe200078e00ff */
[----:B------:R-:W-:Y:S04]  /*21d0*/  @!P0 STS [R8.X4+-0x2e0], RZ ;  /* 0xfffd20ff08008388 */ /* 0x000fe80000004800 */
[----:B------:R-:W-:Y:S04]  /*21e0*/  @!P0 STS [R8.X4+-0x260], RZ ;  /* 0xfffda0ff08008388 */ /* 0x000fe80000004800 */
[----:B------:R-:W-:Y:S04]  /*21f0*/  @!P0 STS [R8.X4+-0x1e0], RZ ;  /* 0xfffe20ff08008388 */ /* 0x000fe80000004800 */
[----:B------:R-:W-:Y:S04]  /*2200*/  @!P0 STS [R8.X4+-0x160], RZ ;  /* 0xfffea0ff08008388 */ /* 0x000fe80000004800 */
[----:B------:R-:W-:Y:S01]  /*2210*/  BAR.SYNC.DEFER_BLOCKING 0x0 ;  /* 0x0000000000007b1d */ /* 0x000fe20000010000 */
[----:B------:R-:W-:-:S02]  /*2220*/  ISETP.GT.AND P0, PT, R4, 0x1f, PT ;  /* 0x0000001f0400780c */ /* 0x000fc40003f04270 */
[----:B------:R-:W-:-:S03]  /*2230*/  IADD3 R4, R4, 0x1f, RZ ;  /* 0x0000001f04047810 */ /* 0x000fc60007ffe0ff */
[----:B0-----:R-:W0:Y:S04]  /*2240*/  @!P1 LDS R10, [R8.X4+0x120] ;  /* 0x00012000080a9984 */ /* 0x001e280000004800 */
[----:B------:R-:W2:Y:S04]  /*2250*/  @!P1 LDS R12, [R8.X4+0x1a0] ;  /* 0x0001a000080c9984 */ /* 0x000ea80000004800 */
[----:B------:R-:W3:Y:S04]  /*2260*/  @!P1 LDS R13, [R8.X4+0x220] ;  /* 0x00022000080d9984 */ /* 0x000ee80000004800 */
[----:B------:R-:W4:Y:S01]  /*2270*/  @!P1 LDS R14, [R8.X4+0x2a0] ;  /* 0x0002a000080e9984 */ /* 0x000f220000004800 */
[----:B0-----:R-:W-:-:S03]  /*2280*/  @!P1 FADD.FTZ R6, RZ, R10 ;  /* 0x0000000aff069221 */ /* 0x001fc60000010000 */
[----:B------:R-:W-:Y:S01]  /*2290*/  BAR.SYNC.DEFER_BLOCKING 0x0 ;  /* 0x0000000000007b1d */ /* 0x000fe20000010000 */
[----:B--2---:R-:W-:Y:S02]  /*22a0*/  @!P1 FADD.FTZ R11, RZ, R12 ;  /* 0x0000000cff0b9221 */ /* 0x004fe40000010000 */
[----:B---3--:R-:W-:Y:S02]  /*22b0*/  @!P1 FADD.FTZ R5, RZ, R13 ;  /* 0x0000000dff059221 */ /* 0x008fe40000010000 */
[----:B----4-:R-:W-:Y:S01]  /*22c0*/  @!P1 FADD.FTZ R2, RZ, R14 ;  /* 0x0000000eff029221 */ /* 0x010fe20000010000 */
[----:B------:R-:W-:Y:S01]  /*22d0*/  ISETP.GT.U32.AND P1, PT, R4, 0x3e, PT ;  /* 0x0000003e0400780c */ /* 0x000fe20003f24070 */
[----:B------:R0:W-:Y:S04]  /*22e0*/  @!P2 STS [R8.X4+-0xe0], R6 ;  /* 0xffff20060800a388 */ /* 0x0001e80000004800 */
[----:B------:R0:W-:Y:S04]  /*22f0*/  @!P2 STS [R8.X4+-0x60], R11 ;  /* 0xffffa00b0800a388 */ /* 0x0001e80000004800 */
[----:B------:R0:W-:Y:S04]  /*2300*/  @!P2 STS [R8.X4+0x20], R5 ;  /* 0x000020050800a388 */ /* 0x0001e80000004800 */
[----:B------:R0:W-:Y:S04]  /*2310*/  @!P2 STS [R8.X4+0xa0], R2 ;  /* 0x0000a0020800a388 */ /* 0x0001e80000004800 */
[----:B------:R-:W-:Y:S06]  /*2320*/  BAR.SYNC.DEFER_BLOCKING 0x0 ;  /* 0x0000000000007b1d */ /* 0x000fec0000010000 */
[----:B------:R0:W2:Y:S04]  /*2330*/  @!P0 LDS R13, [R8.X4+0x120] ;  /* 0x00012000080d8984 */ /* 0x0000a80000004800 */
[----:B------:R0:W3:Y:S04]  /*2340*/  @!P0 LDS R10, [R8.X4+0x1a0] ;  /* 0x0001a000080a8984 */ /* 0x0000e80000004800 */
[----:B------:R0:W4:Y:S04]  /*2350*/  @!P0 LDS R12, [R8.X4+0x220] ;  /* 0x00022000080c8984 */ /* 0x0001280000004800 */
[----:B------:R0:W1:Y:S04]  /*2360*/  @!P0 LDS R15, [R8.X4+0x2a0] ;  /* 0x0002a000080f8984 */ /* 0x0000680000004800 */
[----:B------:R-:W-:Y:S06]  /*2370*/  BAR.SYNC.DEFER_BLOCKING 0x0 ;  /* 0x0000000000007b1d */ /* 0x000fec0000010000 */
[----:B------:R-:W-:Y:S05]  /*2380*/  @P1 EXIT ;  /* 0x000000000000194d */ /* 0x000fea0003800000 */
[----:B0-2---:R-:W-:Y:S01]  /*2390*/  IMAD R0, R0, c[0x0][0xc], RZ ;  /* 0x0000030000007a24 */ /* 0x005fe200078e02ff */
[----:B------:R-:W-:Y:S01]  /*23a0*/  SHF.L.U32 R4, R3, 0x7, RZ ;  /* 0x0000000703047819 */ /* 0x000fe200000006ff */
[----:B-1----:R-:W-:-:S02]  /*23b0*/  IMAD R7, R7, c[0x0][0x14], RZ ;  /* 0x0000050007077a24 */ /* 0x002fc400078e02ff */
[----:B------:R-:W-:Y:S02]  /*23c0*/  IMAD R0, R0, c[0x0][0x14], RZ ;  /* 0x0000050000007a24 */ /* 0x000fe400078e02ff */
[----:B------:R-:W-:Y:S01]  /*23d0*/  IMAD.SHL.U32 R3, R7, 0x80, RZ ;  /* 0x0000008007037824 */ /* 0x000fe200078e00ff */
[----:B------:R-:W-:Y:S01]  /*23e0*/  SHF.R.S32.HI R7, RZ, 0x1f, R4 ;  /* 0x0000001fff077819 */ /* 0x000fe20000011404 */
[----:B------:R-:W-:Y:S02]  /*23f0*/  IMAD.SHL.U32 R0, R0, 0x80, RZ ;  /* 0x0000008000007824 */ /* 0x000fe400078e00ff */
[----:B----4-:R-:W-:Y:S02]  /*2400*/  @!P0 FADD.FTZ R5, R5, R12 ;  /* 0x0000000c05058221 */ /* 0x010fe40000010000 */
[----:B------:R-:W-:Y:S01]  /*2410*/  @!P0 FADD.FTZ R6, R6, R13 ;  /* 0x0000000d06068221 */ /* 0x000fe20000010000 */
[----:B------:R-:W-:Y:S01]  /*2420*/  IADD3 R8, P1, P2, R0, R3, R4 ;  /* 0x0000000300087210 */ /* 0x000fe20007a3e004 */
[----:B---3--:R-:W-:Y:S01]  /*2430*/  @!P0 FADD.FTZ R11, R11, R10 ;  /* 0x0000000a0b0b8221 */ /* 0x008fe20000010000 */
[----:B------:R-:W-:Y:S01]  /*2440*/  SHF.R.S32.HI R3, RZ, 0x1f, R3 ;  /* 0x0000001fff037819 */ /* 0x000fe20000011403 */
[----:B------:R-:W-:Y:S01]  /*2450*/  @!P0 FADD.FTZ R2, R2, R15 ;  /* 0x0000000f02028221 */ /* 0x000fe20000010000 */
[----:B------:R-:W-:-:S02]  /*2460*/  SHF.R.S32.HI R0, RZ, 0x1f, R0 ;  /* 0x0000001fff007819 */ /* 0x000fc40000011400 */
        /* <DEDUP_REMOVED lines=10> */
[----:B------:R-:W-:Y:S02]  /*2510*/  LEA.HI.X.SX32 R16, R0, R12, 0x1, P1 ;  /* 0x0000000c00107211 */ /* 0x000fe400008f0eff */
[----:B------:R-:W-:-:S02]  /*2520*/  LEA.HI.X R9, R10, c[0x0][0x174], R9, 0x1, P0 ;  /* 0x00005d000a097a11 */ /* 0x000fc400000f0c09 */
[-C--:B------:R-:W-:Y:S02]  /*2530*/  LEA.HI.X.SX32 R14, R3, R12.reuse, 0x1, P2 ;  /* 0x0000000c030e7211 */ /* 0x080fe400010f0eff */
        /* <DEDUP_REMOVED lines=10> */
[----:B------:R-:W-:Y:S01]  /*25e0*/  LEA.HI.X R7, R7, c[0x0][0x174], R4, 0x1, P2 ;  /* 0x00005d0007077a11 */ /* 0x000fe200010f0c04 */
[----:B------:R-:W-:Y:S01]  /*25f0*/  STG.E.U16 [R10.64], R5 ;  /* 0x000000050a007986 */ /* 0x000fe2000c101524 */
[----:B------:R-:W-:-:S03]  /*2600*/  PRMT R3, R2, 0x7632, R3 ;  /* 0x0000763202037816 */ /* 0x000fc60000000003 */
[----:B------:R-:W-:Y:S04]  /*2610*/  STG.E.U16 [R12.64], R2 ;  /* 0x000000020c007986 */ /* 0x000fe8000c101524 */
[----:B------:R-:W-:Y:S01]  /*2620*/  STG.E.U16 [R6.64], R3 ;  /* 0x0000000306007986 */ /* 0x000fe2000c101524 */
[----:B------:R-:W-:Y:S05]  /*2630*/  EXIT ;  /* 0x000000000000794d */ /* 0x000fea0003800000 */
.L_x_1768:
[----:B------:R-:W-:Y:S01]  /*2640*/  MOV R2, 0x0 ;  /* 0x0000000000027802 */ /* 0x000fe20000000f00 */
[----:B------:R-:W-:Y:S01]  /*2650*/  IMAD.MOV.U32 R5, RZ, RZ, c[0x4][0x17c] ;  /* 0x01005f00ff057624 */ /* 0x000fe200078e00ff */
[----:B------:R-:W-:Y:S01]  /*2660*/  MOV R4, c[0x4][0x178] ;  /* 0x01005e0000047a02 */ /* 0x000fe20000000f00 */
[----:B------:R-:W-:Y:S01]  /*2670*/  IMAD.MOV.U32 R6, RZ, RZ, c[0x4][0x180] ;  /* 0x01006000ff067624 */ /* 0x000fe200078e00ff */
[----:B-1----:R-:W-:Y:S01]  /*2680*/  MOV R7, c[0x4][0x184] ;  /* 0x0100610000077a02 */ /* 0x002fe20000000f00 */
[----:B------:R-:W-:Y:S01]  /*2690*/  IMAD.MOV.U32 R8, RZ, RZ, 0x219 ;  /* 0x00000219ff087424 */ /* 0x000fe200078e00ff */
[----:B------:R-:W0:Y:S01]  /*26a0*/  LDC.64 R2, c[0x4][R2] ;  /* 0x0100000002027b82 */ /* 0x000e220000000a00 */
[----:B------:R-:W-:Y:S01]  /*26b0*/  IMAD.MOV.U32 R10, RZ, RZ, c[0x4][0x80] ;  /* 0x01002000ff0a7624 */ /* 0x000fe200078e00ff */
[----:B------:R-:W-:Y:S01]  /*26c0*/  MOV R11, c[0x4][0x84] ;  /* 0x01002100000b7a02 */ /* 0x000fe20000000f00 */
[----:B------:R-:W-:-:S02]  /*26d0*/  IMAD.MOV.U32 R12, RZ, RZ, 0x1 ;  /* 0x00000001ff0c7424 */ /* 0x000fc400078e00ff */
[----:B------:R-:W-:-:S03]  /*26e0*/  IMAD.MOV.U32 R13, RZ, RZ, RZ ;  /* 0x000000ffff0d7224 */ /* 0x000fc600078e00ff */
        /* <DEDUP_REMOVED lines=9> */
.L_x_1769:
[----:B------:R-:W-:Y:S01]  /*2780*/  MOV R10, 0xff7fffff ;  /* 0xff7fffff000a7802 */ /* 0x000fe20000000f00 */
[----:B------:R-:W-:Y:S01]  /*2790*/  IMAD.MOV.U32 R15, RZ, RZ, 0x10 ;  /* 0x00000010ff0f7424 */ /* 0x000fe200078e00ff */
[----:B------:R-:W-:Y:S01]  /*27a0*/  MOV R17, 0xffffffff ;  /* 0xffffffff00117802 */ /* 0x000fe20000000f00 */
[----:B------:R-:W-:Y:S01]  /*27b0*/  IMAD.MOV.U32 R16, RZ, RZ, 0x1f ;  /* 0x0000001fff107424 */ /* 0x000fe200078e00ff */
[----:B------:R-:W-:Y:S02]  /*27c0*/  MOV R12, 0x27e0 ;  /* 0x000027e0000c7802 */ /* 0x000fe40000000f00 */
[----:B-1----:R-:W-:Y:S05]  /*27d0*/  CALL.REL.NOINC `($__internal_38_$__cuda_sm70_shflsync_bfly_p) ;  /* 0x0000010000007944 */ /* 0x002fea0003c00000 */
[----:B01----:R-:W-:Y:S01]  /*27e0*/  IMAD.MOV.U32 R10, RZ, RZ, R15 ;  /* 0x000000ffff0a7224 */ /* 0x003fe200078e000f */
[----:B------:R-:W-:Y:S05]  /*27f0*/  BRA `(.L_x_1793) ;  /* 0xffffde5000007947 */ /* 0x000fea000383ffff */
.L_x_1770:
[----:B------:R-:W-:Y:S01]  /*2800*/  HFMA2.MMA R16, -RZ, RZ, 0, 1.847743988037109375e-06 ;  /* 0x0000001fff107435 */ /* 0x000fe200000001ff */
[----:B------:R-:W-:Y:S01]  /*2810*/  MOV R10, R18 ;  /* 0x00000012000a7202 */ /* 0x000fe20000000f00 */
[----:B------:R-:W-:Y:S01]  /*2820*/  IMAD.MOV.U32 R15, RZ, RZ, 0x8 ;  /* 0x00000008ff0f7424 */ /* 0x000fe200078e00ff */
[----:B------:R-:W-:Y:S01]  /*2830*/  MOV R12, 0x2860 ;  /* 0x00002860000c7802 */ /* 0x000fe20000000f00 */
[----:B------:R-:W-:Y:S02]  /*2840*/  IMAD.MOV.U32 R17, RZ, RZ, -0x1 ;  /* 0xffffffffff117424 */ /* 0x000fe400078e00ff */
[----:B-1----:R-:W-:Y:S05]  /*2850*/  CALL.REL.NOINC `($__internal_38_$__cuda_sm70_shflsync_bfly_p) ;  /* 0x0000008000007944 */ /* 0x002fea0003c00000 */
[----:B01----:R-:W-:Y:S01]  /*2860*/  FMNMX.FTZ R10, R18, R15, !PT ;  /* 0x0000000f120a7209 */ /* 0x003fe20007810000 */
[----:B------:R-:W-:Y:S01]  /*2870*/  IMAD.MOV.U32 R16, RZ, RZ, 0x1f ;  /* 0x0000001fff107424 */ /* 0x000fe200078e00ff */
[----:B------:R-:W-:-:S02]  /*2880*/  MOV R15, 0x4 ;  /* 0x00000004000f7802 */ /* 0x000fc40000000f00 */
[----:B------:R-:W-:Y:S02]  /*2890*/  MOV R17, 0xffffffff ;  /* 0xffffffff00117802 */ /* 0x000fe40000000f00 */
[----:B------:R-:W-:Y:S02]  /*28a0*/  MOV R12, 0x28c0 ;  /* 0x000028c0000c7802 */ /* 0x000fe40000000f00 */
[----:B------:R-:W-:Y:S05]  /*28b0*/  CALL.REL.NOINC `($__internal_38_$__cuda_sm70_shflsync_bfly_p) ;  /* 0x0000002000007944 */ /* 0x000fea0003c00000 */
[----:B-1----:R-:W-:Y:S01]  /*28c0*/  IMAD.MOV.U32 R13, RZ, RZ, R15 ;  /* 0x000000ffff0d7224 */ /* 0x002fe200078e000f */
[----:B0-----:R-:W-:Y:S05]  /*28d0*/  BRA `(.L_x_1794) ;  /* 0xffffddd000007947 */ /* 0x001fea000383ffff */
        .weak           $__internal_38_$__cuda_sm70_shflsync_bfly_p
        .type           $__internal_38_$__cuda_sm70_shflsync_bfly_p,@function
        .size           $__internal_38_$__cuda_sm70_shflsync_bfly_p,(.L_x_24699 - $__internal_38_$__cuda_sm70_shflsync_bfly_p)
$__internal_38_$__cuda_sm70_shflsync_bfly_p:
[----:B------:R-:W-:Y:S01]  /*28e0*/  HFMA2.MMA R13, -RZ, RZ, 0, 0 ;  /* 0x00000000ff0d7435 */ /* 0x000fe200000001ff */
[----:B------:R-:W-:Y:S04]  /*28f0*/  WARPSYNC R17 ;  /* 0x0000001100007348 */ /* 0x000fe80003800000 */
[----:B------:R0:W1:Y:S01]  /*2900*/  SHFL.BFLY PT, R15, R10, R15, R16 ;  /* 0x0c00000f0a0f7389 */ /* 0x00006200000e0010 */
[----:B------:R-:W-:Y:S05]  /*2910*/  RET.REL.NODEC R12 `(_ZN4vllm25paged_attention_v2_kernelI13__nv_bfloat16hLi128ELi8ELi128ELNS_18Fp8KVCacheDataTypeE2ELb0ELi512EEEvPfS3_PT_PKS4_PKT0_SA_ifPKiSC_iPKfiiiSE_SE_iiiii) ;  /* 0xffffd6e00c007950 */ /* 0x000fea0003c3ffff */
.L_x_1795:
        /* <DEDUP_REMOVED lines=14> */
.L_x_24699:


//--------------------- .text._ZN4vllm25paged_attention_v2_kernelI13__nv_bfloat16hLi120ELi8ELi128ELNS_18Fp8KVCacheDataTypeE2ELb0ELi512EEEvPfS3_PT_PKS4_PKT0_SA_ifPKiSC_iPKfiiiSE_SE_iiiii --------------------------
	.section	.text._ZN4vllm25paged_attention_v2_kernelI13__nv_bfloat16hLi120ELi8ELi128ELNS_18Fp8KVCacheDataTypeE2ELb0ELi512EEEvPfS3_PT_PKS4_PKT0_SA_ifPKiSC_iPKfiiiSE_SE_iiiii,"ax",@progbits
	.sectioninfo	@"SHI_REGISTERS=32"
	.align	128
        .global         _ZN4vllm25paged_attention_v2_kernelI13__nv_bfloat16hLi120ELi8ELi128ELNS_18Fp8KVCacheDataTypeE2ELb0ELi512EEEvPfS3_PT_PKS4_PKT0_SA_ifPKiSC_iPKfiiiSE_SE_iiiii
        .type           _ZN4vllm25paged_attention_v2_kernelI13__nv_bfloat16hLi120ELi8ELi128ELNS_18Fp8KVCacheDataTypeE2ELb0ELi512EEEvPfS3_PT_PKS4_PKT0_SA_ifPKiSC_iPKfiiiSE_SE_iiiii,@function
        .size           _ZN4vllm25paged_attention_v2_kernelI13__nv_bfloat16hLi120ELi8ELi128ELNS_18Fp8KVCacheDataTypeE2ELb0ELi512EEEvPfS3_PT_PKS4_PKT0_SA_ifPKiSC_iPKfiiiSE_SE_iiiii,(.L_x_24700 - _ZN4vllm25paged_attention_v2_kernelI13__nv_bfloat16hLi120ELi8ELi128ELNS_18Fp8KVCacheDataTypeE2ELb0ELi512EEEvPfS3_PT_PKS4_PKT0_SA_ifPKiSC_iPKfiiiSE_SE_iiiii)
        .other          _ZN4vllm25paged_attention_v2_kernelI13__nv_bfloat16hLi120ELi8ELi128ELNS_18Fp8KVCacheDataTypeE2ELb0ELi512EEEvPfS3_PT_PKS4_PKT0_SA_ifPKiSC_iPKfiiiSE_SE_iiiii,@"STO_CUDA_ENTRY STV_DEFAULT"
_ZN4vllm25paged_attention_v2_kernelI13__nv_bfloat16hLi120ELi8ELi128ELNS_18Fp8KVCacheDataTypeE2ELb0ELi512EEEvPfS3_PT_PKS4_PKT0_SA_ifPKiSC_iPKfiiiSE_SE_iiiii:
.text._ZN4vllm25paged_attention_v2_kernelI13__nv_bfloat16hLi120ELi8ELi128ELNS_18Fp8KVCacheDataTypeE2ELb0ELi512EEEvPfS3_PT_PKS4_PKT0_SA_ifPKiSC_iPKfiiiSE_SE_iiiii:
        /* <DEDUP_REMOVED lines=42> */
[----:B------:R-:W-:-:S04]  /*02a0*/  LOP3.LUT R13, R16, 0xfffffffc, RZ, 0xc0, !PT ;  /* 0xfffffffc100d7812 */ /* 0x000fc800078ec0ff */
[----:B------:R-:W-:-:S07]  /*02b0*/  IADD3 R16, -R13, R4, RZ ;  /* 0x000000040d107210 */ /* 0x000fce0007ffe1ff */
[----:B------:R-:W-:Y:S05]  /*02c0*/  @!P0 BRA `(.L_x_1799) ;  /* 0x0000014000008947 */ /* 0x000fea0003800000 */
[----:B------:R-:W-:Y:S02]  /*02d0*/  IMAD R12, R15, 0x4, R16 ;  /* 0x000000040f0c7824 */ /* 0x000fe400078e0210 */
[----:B------:R-:W-:Y:S02]  /*02e0*/  IMAD R21, R16, 0xf, R15 ;  /* 0x0000000f10157824 */ /* 0x000fe400078e020f */
[----:B------:R-:W-:-:S03]  /*02f0*/  IMAD.SHL.U32 R12, R12, 0x2, RZ ;  /* 0x000000020c0c7824 */ /* 0x000fc600078e00ff */
[----:B------:R-:W-:Y:S02]  /*0300*/  SHF.L.U32 R21, R21, 0x2, RZ ;  /* 0x0000000215157819 */ /* 0x000fe400000006ff */
[----:B------:R-:W-:Y:S02]  /*0310*/  IADD3 R23, P0, P2, R12, R19, R8 ;  /* 0x000000130c177210 */ /* 0x000fe40007a1e008 */
[----:B------:R-:W-:Y:S02]  /*0320*/  SHF.R.S32.HI R12, RZ, 0x1f, R12 ;  /* 0x0000001fff0c7819 */ /* 0x000fe4000001140c */
[----:B------:R-:W-:Y:S02]  /*0330*/  LEA R22, P3, R23, c[0x0][0x178], 0x1 ;  /* 0x00005e0017167a11 */ /* 0x000fe400078608ff */
[----:B------:R-:W-:-:S04]  /*0340*/  IADD3.X R12, R12, R18, R17, P0, P2 ;  /* 0x000000120c0c7210 */ /* 0x000fc800007e4411 */
[----:B------:R-:W-:-:S03]  /*0350*/  LEA.HI.X R23, R23, c[0x0][0x17c], R12, 0x1, P3 ;  /* 0x00005f0017177a11 */ /* 0x000fc600018f0c0c */
.L_x_1800:
[----:B------:R-:W-:Y:S02]  /*0360*/  IMAD.MOV.U32 R12, RZ, RZ, R22 ;  /* 0x000000ffff0c7224 */ /* 0x000fe400078e0016 */
[----:B------:R-:W-:-:S05]  /*0370*/  IMAD.MOV.U32 R13, RZ, RZ, R23 ;  /* 0x000000ffff0d7224 */ /* 0x000fca00078e0017 */
[----:B------:R-:W2:Y:S01]  /*0380*/  LDG.E.CONSTANT R12, [R12.64] ;  /* 0x000000240c0c7981 */ /* 0x000ea2000c1e9900 */
[----:B------:R-:W-:Y:S02]  /*0390*/  IADD3 R20, R20, -0x1, RZ ;  /* 0xffffffff14147810 */ /* 0x000fe40007ffe0ff */
[----:B------:R-:W-:Y:S02]  /*03a0*/  IADD3 R22, P2, R22, 0x200, RZ ;  /* 0x0000020016167810 */ /* 0x000fe40007f5e0ff */
[----:B------:R-:W-:Y:S02]  /*03b0*/  ISETP.NE.AND P0, PT, R20, RZ, PT ;  /* 0x000000ff1400720c */ /* 0x000fe40003f05270 */
[----:B------:R-:W-:Y:S02]  /*03c0*/  IADD3 R15, R15, 0x20, RZ ;  /* 0x000000200f0f7810 */ /* 0x000fe40007ffe0ff */
[----:B------:R-:W-:Y:S01]  /*03d0*/  IADD3.X R23, RZ, R23, RZ, P2, !PT ;  /* 0x00000017ff177210 */ /* 0x000fe200017fe4ff */
[----:B--2---:R0:W-:Y:S02]  /*03e0*/  STS [R21], R12 ;  /* 0x0000000c15007388 */ /* 0x0041e40000000800 */
[----:B0-----:R-:W-:-:S06]  /*03f0*/  IADD3 R21, R21, 0x80, RZ ;  /* 0x0000008015157810 */ /* 0x001fcc0007ffe0ff */
[----:B------:R-:W-:Y:S05]  /*0400*/  @P0 BRA `(.L_x_1800) ;  /* 0xffffff5000000947 */ /* 0x000fea000383ffff */
.L_x_1799:
[----:B------:R-:W-:Y:S05]  /*0410*/  BSYNC B1 ;  /* 0x0000000000017941 */ /* 0x000fea0003800000 */
.L_x_1798:
        /* <DEDUP_REMOVED lines=10> */
.L_x_1801:
        /* <DEDUP_REMOVED lines=17> */
.L_x_1797:
[----:B------:R-:W-:Y:S05]  /*05d0*/  BSYNC B0 ;  /* 0x0000000000007941 */ /* 0x000fea0003800000 */
.L_x_1796:
[----:B------:R-:W-:Y:S01]  /*05e0*/  IMAD R13, R3, 0x40, R10 ;  /* 0x00000040030d7824 */ /* 0x000fe200078e020a */
[----:B------:R-:W-:Y:S04]  /*05f0*/  BAR.SYNC.DEFER_BLOCKING 0x0 ;  /* 0x0000000000007b1d */ /* 0x000fe80000010000 */
[----:B------:R-:W-:-:S13]  /*0600*/  ISETP.GE.AND P0, PT, R13, R14, PT ;  /* 0x0000000e0d00720c */ /* 0x000fda0003f06270 */
[----:B------:R-:W-:Y:S05]  /*0610*/  @!P0 BRA `(.L_x_1802) ;  /* 0x0000212000008947 */ /* 0x000fea0003800000 */
[----:B------:R-:W-:Y:S05]  /*0620*/  BRA.DIV ~URZ, `(.L_x_1803) ;  /* 0x000022527f007947 */ /* 0x000fea000b800000 */
[----:B------:R-:W-:-:S05]  /*0630*/  IMAD.MOV.U32 R12, RZ, RZ, -0x800001 ;  /* 0xff7fffffff0c7424 */ /* 0x000fca00078e00ff */
.L_x_1835:
[----:B------:R-:W-:Y:S02]  /*0640*/  FMNMX.FTZ R15, R12, -3.40282346638528859812e+38, !PT ;  /* 0xff7fffff0c0f7809 */ /* 0x000fe40007810000 */
[----:B------:R-:W-:Y:S01]  /*0650*/  MOV R14, 0xff7fffff ;  /* 0xff7fffff000e7802 */ /* 0x000fe20000000f00 */
[----:B------:R-:W-:Y:S05]  /*0660*/  BRA.DIV ~URZ, `(.L_x_1804) ;  /* 0x000022927f007947 */ /* 0x000fea000b800000 */
[----:B------:R-:W0:Y:S02]  /*0670*/  SHFL.BFLY PT, R12, R15, 0x8, 0x1f ;  /* 0x0d001f000f0c7f89 */ /* 0x000e2400000e0000 */
[----:B0-----:R-:W-:-:S05]  /*0680*/  FMNMX.FTZ R15, R15, R12, !PT ;  /* 0x0000000c0f0f7209 */ /* 0x001fca0007810000 */
[----:B------:R0:W1:Y:S02]  /*0690*/  SHFL.BFLY PT, R12, R15, 0x4, 0x1f ;  /* 0x0c801f000f0c7f89 */ /* 0x00006400000e0000 */
.L_x_1836:
        /* <DEDUP_REMOVED lines=35> */
.L_x_1809:
        /* <DEDUP_REMOVED lines=11> */
.L_x_1808:
[----:B------:R-:W-:Y:S05]  /*0980*/  BSYNC B1 ;  /* 0x0000000000017941 */ /* 0x000fea0003800000 */
.L_x_1807:
        /* <DEDUP_REMOVED lines=10> */
.L_x_1812:
        /* <DEDUP_REMOVED lines=100> */
.L_x_1811:
[----:B------:R-:W-:Y:S05]  /*1070*/  BSYNC B1 ;  /* 0x0000000000017941 */ /* 0x000fea0003800000 */
.L_x_1810:
        /* <DEDUP_REMOVED lines=55> */
.L_x_1814:
[----:B------:R-:W-:Y:S05]  /*13f0*/  BSYNC B1 ;  /* 0x0000000000017941 */ /* 0x000fea0003800000 */
.L_x_1813:
        /* <DEDUP_REMOVED lines=26> */
.L_x_1806:
[----:B------:R-:W-:Y:S05]  /*15a0*/  BSYNC B0 ;  /* 0x0000000000007941 */ /* 0x000fea0003800000 */
.L_x_1805:
        /* <DEDUP_REMOVED lines=43> */
.L_x_1819:
        /* <DEDUP_REMOVED lines=8> */
.L_x_1818:
[----:B------:R-:W-:Y:S05]  /*18e0*/  BSYNC B1 ;  /* 0x0000000000017941 */ /* 0x000fea0003800000 */
.L_x_1817:
        /* <DEDUP_REMOVED lines=10> */
.L_x_1822:
        /* <DEDUP_REMOVED lines=52> */
.L_x_1821:
[----:B------:R-:W-:Y:S05]  /*1cd0*/  BSYNC B1 ;  /* 0x0000000000017941 */ /* 0x000fea0003800000 */
.L_x_1820:
        /* <DEDUP_REMOVED lines=31> */
.L_x_1824:
[----:B------:R-:W-:Y:S05]  /*1ed0*/  BSYNC B1 ;  /* 0x0000000000017941 */ /* 0x000fea0003800000 */
.L_x_1823:
        /* <DEDUP_REMOVED lines=14> */
.L_x_1816:
[----:B------:R-:W-:Y:S05]  /*1fc0*/  BSYNC B0 ;  /* 0x0000000000007941 */ /* 0x000fea0003800000 */
.L_x_1815:
        /* <DEDUP_REMOVED lines=28> */
.L_x_1826:
[----:B------:R-:W-:Y:S05]  /*2190*/  BSYNC B0 ;  /* 0x0000000000007941 */ /* 0x000fea0003800000 */
.L_x_1825:
[----:B------:R-:W-:Y:S01]  /*21a0*/  BAR.SYNC.DEFER_BLOCKING 0x0 ;  /* 0x0000000000007b1d */ /* 0x000fe20000010000 */
[----:B------:R-:W-:Y:S01]  /*21b0*/  HFMA2.MMA R2, -RZ, RZ, 0, 0 ;  /* 0x00000000ff027435 */ /* 0x000fe200000001ff */
[----:B0-----:R-:W-:Y:S01]  /*21c0*/  IMAD R7, R10, 0x78, R9 ;  /* 0x000000780a077824 */ /* 0x001fe200078e0209 */
[----:B------:R-:W-:Y:S01]  /*21d0*/  CS2R R4, SRZ ;  /* 0x0000000000047805 */ /* 0x000fe2000001ff00 */
[----:B------:R-:W-:Y:S02]  /*21e0*/  IMAD.MOV.U32 R6, RZ, RZ, RZ ;  /* 0x000000ffff067224 */ /* 0x000fe400078e00ff */
[----:B------:R-:W-:Y:S01]  /*21f0*/  BSSY B0, `(.L_x_1827) ;  /* 0x0000007000007945 */ /* 0x000fe20003800000 */
[----:B------:R-:W-:Y:S05]  /*2200*/  @P4 BRA `(.L_x_1828) ;  /* 0x0000005000004947 */ /* 0x000fea0003800000 */
[----:B------:R-:W-:Y:S01]  /*2210*/  ISETP.GT.AND P4, PT, R9, 0x17, PT ;  /* 0x000000170900780c */ /* 0x000fe20003f84270 */
[----:B------:R0:W-:Y:S04]  /*2220*/  STS [R7.X4+-0x2b0], RZ ;  /* 0xfffd50ff07007388 */ /* 0x0001e80000004800 */
[----:B------:R0:W-:Y:S04]  /*2230*/  STS [R7.X4+-0x230], RZ ;  /* 0xfffdd0ff07007388 */ /* 0x0001e80000004800 */
[----:B------:R0:W-:Y:S04]  /*2240*/  STS [R7.X4+-0x1b0], RZ ;  /* 0xfffe50ff07007388 */ /* 0x0001e80000004800 */
[----:B------:R0:W-:Y:S02]  /*2250*/  @!P4 STS [R7.X4+-0x130], RZ ;  /* 0xfffed0ff0700c388 */ /* 0x0001e40000004800 */
.L_x_1828:
[----:B------:R-:W-:Y:S05]  /*2260*/  BSYNC B0 ;  /* 0x0000000000007941 */ /* 0x000fea0003800000 */
.L_x_1827:
[----:B------:R-:W-:Y:S06]  /*2270*/  BAR.SYNC.DEFER_BLOCKING 0x0 ;  /* 0x0000000000007b1d */ /* 0x000fec0000010000 */
[----:B------:R-:W-:Y:S01]  /*2280*/  BSSY B0, `(.L_x_1829) ;  /* 0x000000b000007945 */ /* 0x000fe20003800000 */
[----:B------:R-:W-:Y:S05]  /*2290*/  @P0 BRA `(.L_x_1830) ;  /* 0x0000009000000947 */ /* 0x000fea0003800000 */
[----:B------:R-:W-:Y:S01]  /*22a0*/  ISETP.GT.AND P0, PT, R9, 0x17, PT ;  /* 0x000000170900780c */ /* 0x000fe20003f04270 */
[----:B------:R-:W1:Y:S04]  /*22b0*/  LDS R4, [R7.X4+0x110] ;  /* 0x0001100007047984 */ /* 0x000e680000004800 */
[----:B------:R-:W2:Y:S04]  /*22c0*/  LDS R5, [R7.X4+0x190] ;  /* 0x0001900007057984 */ /* 0x000ea80000004800 */
[----:B------:R-:W3:Y:S04]  /*22d0*/  LDS R6, [R7.X4+0x210] ;  /* 0x0002100007067984 */ /* 0x000ee80000004800 */
[----:B------:R-:W4:Y:S01]  /*22e0*/  @!P0 LDS R10, [R7.X4+0x290] ;  /* 0x00029000070a8984 */ /* 0x000f220000004800 */
[----:B-1----:R-:W-:-:S02]  /*22f0*/  FADD.FTZ R4, RZ, R4 ;  /* 0x00000004ff047221 */ /* 0x002fc40000010000 */
[----:B--2---:R-:W-:Y:S02]  /*2300*/  FADD.FTZ R5, RZ, R5 ;  /* 0x00000005ff057221 */ /* 0x004fe40000010000 */
[----:B---3--:R-:W-:Y:S02]  /*2310*/  FADD.FTZ R6, RZ, R6 ;  /* 0x00000006ff067221 */ /* 0x008fe40000010000 */
[----:B----4-:R-:W-:Y:S02]  /*2320*/  @!P0 FADD.FTZ R2, RZ, R10 ;  /* 0x0000000aff028221 */ /* 0x010fe40000010000 */
.L_x_1830:
[----:B------:R-:W-:Y:S05]  /*2330*/  BSYNC B0 ;  /* 0x0000000000007941 */ /* 0x000fea0003800000 */
.L_x_1829:
[----:B------:R-:W-:Y:S06]  /*2340*/  BAR.SYNC.DEFER_BLOCKING 0x0 ;  /* 0x0000000000007b1d */ /* 0x000fec0000010000 */
[----:B------:R-:W-:Y:S01]  /*2350*/  BSSY B0, `(.L_x_1831) ;  /* 0x0000007000007945 */ /* 0x000fe20003800000 */
[----:B------:R-:W-:Y:S05]  /*2360*/  @P2 BRA `(.L_x_1832) ;  /* 0x0000005000002947 */ /* 0x000fea0003800000 */
[----:B------:R-:W-:Y:S01]  /*2370*/  ISETP.GT.AND P0, PT, R9, 0x17, PT ;  /* 0x000000170900780c */ /* 0x000fe20003f04270 */
[----:B------:R1:W-:Y:S04]  /*2380*/  STS [R7.X4+-0xd0], R4 ;  /* 0xffff300407007388 */ /* 0x0003e80000004800 */
[----:B------:R1:W-:Y:S04]  /*2390*/  STS [R7.X4+-0x50], R5 ;  /* 0xffffb00507007388 */ /* 0x0003e80000004800 */
[----:B------:R1:W-:Y:S04]  /*23a0*/  STS [R7.X4+0x30], R6 ;  /* 0x0000300607007388 */ /* 0x0003e80000004800 */
[----:B------:R1:W-:Y:S02]  /*23b0*/  @!P0 STS [R7.X4+0xb0], R2 ;  /* 0x0000b00207008388 */ /* 0x0003e40000004800 */
.L_x_1832:
[----:B------:R-:W-:Y:S05]  /*23c0*/  BSYNC B0 ;  /* 0x0000000000007941 */ /* 0x000fea0003800000 */
.L_x_1831:
[----:B------:R-:W-:Y:S06]  /*23d0*/  BAR.SYNC.DEFER_BLOCKING 0x0 ;  /* 0x0000000000007b1d */ /* 0x000fec0000010000 */
[----:B------:R-:W-:Y:S01]  /*23e0*/  BSSY B0, `(.L_x_1833) ;  /* 0x000000b000007945 */ /* 0x000fe20003800000 */
[----:B------:R-:W-:Y:S05]  /*23f0*/  @P1 BRA `(.L_x_1834) ;  /* 0x0000009000001947 */ /* 0x000fea0003800000 */
[----:B------:R-:W-:Y:S01]  /*2400*/  ISETP.GT.AND P0, PT, R9, 0x17, PT ;  /* 0x000000170900780c */ /* 0x000fe20003f04270 */
[----:B------:R-:W2:Y:S04]  /*2410*/  LDS R11, [R7.X4+0x110] ;  /* 0x00011000070b7984 */ /* 0x000ea80000004800 */
[----:B------:R-:W3:Y:S04]  /*2420*/  LDS R10, [R7.X4+0x190] ;  /* 0x00019000070a7984 */ /* 0x000ee80000004800 */
[----:B------:R-:W4:Y:S04]  /*2430*/  LDS R13, [R7.X4+0x210] ;  /* 0x00021000070d7984 */ /* 0x000f280000004800 */
[----:B------:R-:W5:Y:S01]  /*2440*/  @!P0 LDS R15, [R7.X4+0x290] ;  /* 0x00029000070f8984 */ /* 0x000f620000004800 */
[----:B-12---:R-:W-:-:S02]  /*2450*/  FADD.FTZ R4, R4, R11 ;  /* 0x0000000b04047221 */ /* 0x006fc40000010000 */
[----:B---3--:R-:W-:Y:S02]  /*2460*/  FADD.FTZ R5, R5, R10 ;  /* 0x0000000a05057221 */ /* 0x008fe40000010000 */
[----:B----4-:R-:W-:Y:S02]  /*2470*/  FADD.FTZ R6, R6, R13 ;  /* 0x0000000d06067221 */ /* 0x010fe40000010000 */
[----:B-----5:R-:W-:Y:S02]  /*2480*/  @!P0 FADD.FTZ R2, R2, R15 ;  /* 0x0000000f02028221 */ /* 0x020fe40000010000 */
.L_x_1834:
[----:B------:R-:W-:Y:S05]  /*2490*/  BSYNC B0 ;  /* 0x0000000000007941 */ /* 0x000fea0003800000 */
.L_x_1833:
[----:B------:R-:W-:Y:S06]  /*24a0*/  BAR.SYNC.DEFER_BLOCKING 0x0 ;  /* 0x0000000000007b1d */ /* 0x000fec0000010000 */
[----:B------:R-:W-:Y:S05]  /*24b0*/  @P3 EXIT ;  /* 0x000000000000394d */ /* 0x000fea0003800000 */
[----:B------:R-:W-:Y:S01]  /*24c0*/  IMAD R0, R0, c[0x0][0xc], RZ ;  /* 0x0000030000007a24 */ /* 0x000fe200078e02ff */
[----:B-1----:R-:W-:Y:S01]  /*24d0*/  F2FP.BF16.PACK_AB R4, R5, R4 ;  /* 0x000000040504723e */ /* 0x002fe200000010ff */
[----:B0-----:R-:W-:Y:S01]  /*24e0*/  IMAD R7, R3, 0x78, RZ ;  /* 0x0000007803077824 */ /* 0x001fe200078e02ff */
[----:B------:R-:W-:Y:S01]  /*24f0*/  F2FP.BF16.PACK_AB R6, RZ, R6 ;  /* 0x00000006ff06723e */ /* 0x000fe200000010ff */
[----:B------:R-:W-:-:S02]  /*2500*/  IMAD R10, R0, c[0x0][0x14], RZ ;  /* 0x00000500000a7a24 */ /* 0x000fc400078e02ff */
[----:B------:R-:W-:Y:S02]  /*2510*/  IMAD R0, R8, c[0x0][0x14], RZ ;  /* 0x0000050008007a24 */ /* 0x000fe400078e02ff */
[----:B------:R-:W-:Y:S01]  /*2520*/  IMAD R3, R10, 0x78, RZ ;  /* 0x000000780a037824 */ /* 0x000fe200078e02ff */
[--C-:B------:R-:W-:Y:S02]  /*2530*/  SHF.R.S32.HI R10, RZ, 0x1f, R7.reuse ;  /* 0x0000001fff0a7819 */ /* 0x100fe40000011407 */
[----:B------:R-:W-:Y:S02]  /*2540*/  SHF.R.S32.HI R11, RZ, 0x1f, R0 ;  /* 0x0000001fff0b7819 */ /* 0x000fe40000011400 */
[----:B------:R-:W-:Y:S02]  /*2550*/  IADD3 R0, P0, P1, R3, R0, R7 ;  /* 0x0000000003007210 */ /* 0x000fe4000791e007 */
[----:B------:R-:W-:Y:S02]  /*2560*/  SHF.R.S32.HI R8, RZ, 0x1f, R3 ;  /* 0x0000001fff087819 */ /* 0x000fe40000011403 */
[----:B------:R-:W-:-:S02]  /*2570*/  IADD3 R7, R9, 0x40, RZ ;  /* 0x0000004009077810 */ /* 0x000fc40007ffe0ff */
[----:B------:R-:W-:Y:S02]  /*2580*/  IADD3.X R20, R8, R11, R10, P0, P1 ;  /* 0x0000000b08147210 */ /* 0x000fe400007e240a */
[C---:B------:R-:W-:Y:S02]  /*2590*/  IADD3 R11, P0, R9.reuse, R0, RZ ;  /* 0x00000000090b7210 */ /* 0x040fe40007f1e0ff */
[C---:B------:R-:W-:Y:S02]  /*25a0*/  IADD3 R3, R9.reuse, 0x20, RZ ;  /* 0x0000002009037810 */ /* 0x040fe40007ffe0ff */
[----:B------:R-:W-:Y:S02]  /*25b0*/  LEA.HI.X.SX32 R18, R9, R20, 0x1, P0 ;  /* 0x0000001409127211 */ /* 0x000fe400000f0eff */
[----:B------:R-:W-:Y:S02]  /*25c0*/  LEA R10, P0, R11, c[0x0][0x170], 0x1 ;  /* 0x00005c000b0a7a11 */ /* 0x000fe400078008ff */
[----:B------:R-:W-:-:S02]  /*25d0*/  IADD3 R8, P2, R7, R0, RZ ;  /* 0x0000000007087210 */ /* 0x000fc40007f5e0ff */
[----:B------:R-:W-:Y:S02]  /*25e0*/  IADD3 R15, P1, R3, R0, RZ ;  /* 0x00000000030f7210 */ /* 0x000fe40007f3e0ff */
[----:B------:R-:W-:Y:S02]  /*25f0*/  LEA.HI.X R11, R11, c[0x0][0x174], R18, 0x1, P0 ;  /* 0x00005d000b0b7a11 */ /* 0x000fe400000f0c12 */
[-C--:B------:R-:W-:Y:S02]  /*2600*/  LEA.HI.X.SX32 R7, R7, R20.reuse, 0x1, P2 ;  /* 0x0000001407077211 */ /* 0x080fe400010f0eff */
[----:B------:R-:W-:Y:S01]  /*2610*/  ISETP.GT.AND P0, PT, R9, 0x17, PT ;  /* 0x000000170900780c */ /* 0x000fe20003f04270 */
[----:B------:R0:W-:Y:S01]  /*2620*/  STG.E.U16 [R10.64], R4 ;  /* 0x000000040a007986 */ /* 0x0001e2000c101524 */
[----:B------:R-:W-:Y:S02]  /*2630*/  LEA.HI.X.SX32 R16, R3, R20, 0x1, P1 ;  /* 0x0000001403107211 */ /* 0x000fe400008f0eff */
[----:B------:R-:W-:-:S02]  /*2640*/  LEA R12, P2, R8, c[0x0][0x170], 0x1 ;  /* 0x00005c00080c7a11 */ /* 0x000fc400078408ff */
[C---:B------:R-:W-:Y:S02]  /*2650*/  LEA R14, P1, R15.reuse, c[0x0][0x170], 0x1 ;  /* 0x00005c000f0e7a11 */ /* 0x040fe400078208ff */
[--C-:B------:R-:W-:Y:S02]  /*2660*/  LEA.HI.X R13, R8, c[0x0][0x174], R7.reuse, 0x1, P2 ;  /* 0x00005d00080d7a11 */ /* 0x100fe400010f0c07 */
[----:B------:R-:W-:Y:S02]  /*2670*/  LEA.HI.X R15, R15, c[0x0][0x174], R16, 0x1, P1 ;  /* 0x00005d000f0f7a11 */ /* 0x000fe400008f0c10 */
[----:B------:R-:W-:-:S05]  /*2680*/  PRMT R7, R4, 0x7632, R7 ;  /* 0x0000763204077816 */ /* 0x000fca0000000007 */
[----:B------:R0:W-:Y:S04]  /*2690*/  STG.E.U16 [R14.64], R7 ;  /* 0x000000070e007986 */ /* 0x0001e8000c101524 */
[----:B------:R0:W-:Y:S01]  /*26a0*/  STG.E.U16 [R12.64], R6 ;  /* 0x000000060c007986 */ /* 0x0001e2000c101524 */
[----:B------:R-:W-:Y:S05]  /*26b0*/  @P0 EXIT ;  /* 0x000000000000094d */ /* 0x000fea0003800000 */
[----:B------:R-:W-:Y:S02]  /*26c0*/  IADD3 R9, R9, 0x60, RZ ;  /* 0x0000006009097810 */ /* 0x000fe40007ffe0ff */
[----:B------:R-:W-:Y:S02]  /*26d0*/  F2FP.BF16.PACK_AB R2, RZ, R2 ;  /* 0x00000002ff02723e */ /* 0x000fe400000010ff */
[----:B------:R-:W-:-:S04]  /*26e0*/  IADD3 R0, P0, R9, R0, RZ ;  /* 0x0000000009007210 */ /* 0x000fc80007f1e0ff */
[----:B------:R-:W-:Y:S02]  /*26f0*/  LEA.HI.X.SX32 R9, R9, R20, 0x1, P0 ;  /* 0x0000001409097211 */ /* 0x000fe400000f0eff */
[----:B0-----:R-:W-:-:S04]  /*2700*/  LEA R4, P0, R0, c[0x0][0x170], 0x1 ;  /* 0x00005c0000047a11 */ /* 0x001fc800078008ff */
[----:B------:R-:W-:-:S05]  /*2710*/  LEA.HI.X R5, R0, c[0x0][0x174], R9, 0x1, P0 ;  /* 0x00005d0000057a11 */ /* 0x000fca00000f0c09 */
[----:B------:R-:W-:Y:S01]  /*2720*/  STG.E.U16 [R4.64], R2 ;  /* 0x0000000204007986 */ /* 0x000fe2000c101524 */
[----:B------:R-:W-:Y:S05]  /*2730*/  EXIT ;  /* 0x000000000000794d */ /* 0x000fea0003800000 */
.L_x_1802:
[----:B------:R-:W-:Y:S01]  /*2740*/  MOV R2, 0x0 ;  /* 0x0000000000027802 */ /* 0x000fe20000000f00 */
[----:B------:R-:W-:Y:S01]  /*2750*/  HFMA2.MMA R13, -RZ, RZ, 0, 0 ;  /* 0x00000000ff0d7435 */ /* 0x000fe200000001ff */
[----:B------:R-:W-:Y:S01]  /*2760*/  IMAD.MOV.U32 R4, RZ, RZ, c[0x4][0x178] ;  /* 0x01005e00ff047624 */ /* 0x000fe200078e00ff */
[----:B------:R-:W-:Y:S01]  /*2770*/  MOV R6, c[0x4][0x180] ;  /* 0x0100600000067a02 */ /* 0x000fe20000000f00 */
[----:B------:R-:W-:Y:S01]  /*2780*/  IMAD.MOV.U32 R5, RZ, RZ, c[0x4][0x17c] ;  /* 0x01005f00ff057624 */ /* 0x000fe200078e00ff */
[----:B------:R-:W-:Y:S01]  /*2790*/  MOV R10, c[0x4][0x80] ;  /* 0x01002000000a7a02 */ /* 0x000fe20000000f00 */
[----:B------:R-:W0:Y:S01]  /*27a0*/  LDC.64 R2, c[0x4][R2] ;  /* 0x0100000002027b82 */ /* 0x000e220000000a00 */
[----:B------:R-:W-:Y:S02]  /*27b0*/  IMAD.MOV.U32 R7, RZ, RZ, c[0x4][0x184] ;  /* 0x01006100ff077624 */ /* 0x000fe400078e00ff */
[----:B------:R-:W-:-:S02]  /*27c0*/  IMAD.MOV.U32 R8, RZ, RZ, 0x219 ;  /* 0x00000219ff087424 */ /* 0x000fc400078e00ff */
        /* <DEDUP_REMOVED lines=11> */
.L_x_1803:
[----:B------:R-:W-:Y:S01]  /*2880*/  IMAD.MOV.U32 R15, RZ, RZ, -0x800001 ;  /* 0xff7fffffff0f7424 */ /* 0x000fe200078e00ff */
[----:B------:R-:W-:Y:S01]  /*2890*/  MOV R17, 0x1f ;  /* 0x0000001f00117802 */ /* 0x000fe20000000f00 */
[----:B------:R-:W-:Y:S01]  /*28a0*/  IMAD.MOV.U32 R16, RZ, RZ, 0x10 ;  /* 0x00000010ff107424 */ /* 0x000fe200078e00ff */
[----:B------:R-:W-:Y:S01]  /*28b0*/  MOV R12, 0x28e0 ;  /* 0x000028e0000c7802 */ /* 0x000fe20000000f00 */
[----:B------:R-:W-:Y:S02]  /*28c0*/  IMAD.MOV.U32 R18, RZ, RZ, -0x1 ;  /* 0xffffffffff127424 */ /* 0x000fe400078e00ff */
[----:B------:R-:W-:Y:S05]  /*28d0*/  CALL.REL.NOINC `($__internal_39_$__cuda_sm70_shflsync_bfly_p) ;  /* 0x000000f000007944 */ /* 0x000fea0003c00000 */
[----:B-1----:R-:W-:Y:S01]  /*28e0*/  IMAD.MOV.U32 R12, RZ, RZ, R16 ;  /* 0x000000ffff0c7224 */ /* 0x002fe200078e0010 */
[----:B0-----:R-:W-:Y:S05]  /*28f0*/  BRA `(.L_x_1835) ;  /* 0xffffdd4000007947 */ /* 0x001fea000383ffff */
.L_x_1804:
[----:B------:R-:W-:Y:S01]  /*2900*/  HFMA2.MMA R16, -RZ, RZ, 0, 4.76837158203125e-07 ;  /* 0x00000008ff107435 */ /* 0x000fe200000001ff */
[----:B------:R-:W-:Y:S01]  /*2910*/  IMAD.MOV.U32 R17, RZ, RZ, 0x1f ;  /* 0x0000001fff117424 */ /* 0x000fe200078e00ff */
[----:B------:R-:W-:Y:S01]  /*2920*/  MOV R12, 0x2950 ;  /* 0x00002950000c7802 */ /* 0x000fe20000000f00 */
[----:B------:R-:W-:-:S03]  /*2930*/  IMAD.MOV.U32 R18, RZ, RZ, -0x1 ;  /* 0xffffffffff127424 */ /* 0x000fc600078e00ff */
[----:B------:R-:W-:Y:S05]  /*2940*/  CALL.REL.NOINC `($__internal_39_$__cuda_sm70_shflsync_bfly_p) ;  /* 0x0000008000007944 */ /* 0x000fea0003c00000 */
[----:B01----:R-:W-:Y:S01]  /*2950*/  FMNMX.FTZ R15, R15, R16, !PT ;  /* 0x000000100f0f7209 */ /* 0x003fe20007810000 */
[----:B------:R-:W-:Y:S01]  /*2960*/  IMAD.MOV.U32 R17, RZ, RZ, 0x1f ;  /* 0x0000001fff117424 */ /* 0x000fe200078e00ff */
[----:B------:R-:W-:Y:S01]  /*2970*/  MOV R16, 0x4 ;  /* 0x0000000400107802 */ /* 0x000fe20000000f00 */
[----:B------:R-:W-:Y:S01]  /*2980*/  IMAD.MOV.U32 R18, RZ, RZ, -0x1 ;  /* 0xffffffffff127424 */ /* 0x000fe200078e00ff */
[----:B------:R-:W-:-:S02]  /*2990*/  MOV R12, 0x29b0 ;  /* 0x000029b0000c7802 */ /* 0x000fc40000000f00 */
[----:B------:R-:W-:Y:S05]  /*29a0*/  CALL.REL.NOINC `($__internal_39_$__cuda_sm70_shflsync_bfly_p) ;  /* 0x0000002000007944 */ /* 0x000fea0003c00000 */
[----:B-1----:R-:W-:Y:S01]  /*29b0*/  MOV R12, R16 ;  /* 0x00000010000c7202 */ /* 0x002fe20000000f00 */
[----:B0-----:R-:W-:Y:S05]  /*29c0*/  BRA `(.L_x_1836) ;  /* 0xffffdcd000007947 */ /* 0x001fea000383ffff */
        .weak           $__internal_39_$__cuda_sm70_shflsync_bfly_p
        .type           $__internal_39_$__cuda_sm70_shflsync_bfly_p,@function
        .size           $__internal_39_$__cuda_sm70_shflsync_bfly_p,(.L_x_24700 - $__internal_39_$__cuda_sm70_shflsync_bfly_p)
$__internal_39_$__cuda_sm70_shflsync_bfly_p:
[----:B------:R-:W-:Y:S01]  /*29d0*/  IMAD.MOV.U32 R13, RZ, RZ, 0x0 ;  /* 0x00000000ff0d7424 */ /* 0x000fe200078e00ff */
[----:B------:R-:W-:Y:S04]  /*29e0*/  WARPSYNC R18 ;  /* 0x0000001200007348 */ /* 0x000fe80003800000 */
[----:B------:R0:W1:Y:S01]  /*29f0*/  SHFL.BFLY PT, R16, R15, R16, R17 ;  /* 0x0c0000100f107389 */ /* 0x00006200000e0011 */
[----:B------:R-:W-:Y:S05]  /*2a00*/  RET.REL.NODEC R12 `(_ZN4vllm25paged_attention_v2_kernelI13__nv_bfloat16hLi120ELi8ELi128ELNS_18Fp8KVCacheDataTypeE2ELb0ELi512EEEvPfS3_PT_PKS4_PKT0_SA_ifPKiSC_iPKfiiiSE_SE_iiiii) ;  /* 0xffffd5f00c007950 */ /* 0x000fea0003c3ffff */
.L_x_1837:
        /* <DEDUP_REMOVED lines=15> */
.L_x_24700:


//--------------------- .text._ZN4vllm25paged_attention_v2_kernelI13__nv_bfloat16hLi112ELi8ELi128ELNS_18Fp8KVCacheDataTypeE2ELb0ELi512EEEvPfS3_PT_PKS4_PKT0_SA_ifPKiSC_iPKfiiiSE_SE_iiiii --------------------------
	.section	.text._ZN4vllm25paged_attention_v2_kernelI13__nv_bfloat16hLi112ELi8ELi128ELNS_18Fp8KVCacheDataTypeE2ELb0ELi512EEEvPfS3_PT_PKS4_PKT0_SA_ifPKiSC_iPKfiiiSE_SE_iiiii,"ax",@progbits
	.sectioninfo	@"SHI_REGISTERS=32"
	.align	128
        .global         _ZN4vllm25paged_attention_v2_kernelI13__nv_bfloat16hLi112ELi8ELi128ELNS_18Fp8KVCacheDataTypeE2ELb0ELi512EEEvPfS3_PT_PKS4_PKT0_SA_ifPKiSC_iPKfiiiSE_SE_iiiii
        .type           _ZN4vllm25paged_attention_v2_kernelI13__nv_bfloat16hLi112ELi8ELi128ELNS_18Fp8KVCacheDataTypeE2ELb0ELi512EEEvPfS3_PT_PKS4_PKT0_SA_ifPKiSC_iPKfiiiSE_SE_iiiii,@function
        .size           _ZN4vllm25paged_attention_v2_kernelI13__nv_bfloat16hLi112ELi8ELi128ELNS_18Fp8KVCacheDataTypeE2ELb0ELi512EEEvPfS3_PT_PKS4_PKT0_SA_ifPKiSC_iPKfiiiSE_SE_iiiii,(.L_x_24701 - _ZN4vllm25paged_attention_v2_kernelI13__nv_bfloat16hLi112ELi8ELi128ELNS_18Fp8KVCacheDataTypeE2ELb0ELi512EEEvPfS3_PT_PKS4_PKT0_SA_ifPKiSC_iPKfiiiSE_SE_iiiii)
        .other          _ZN4vllm25paged_attention_v2_kernelI13__nv_bfloat16hLi112ELi8ELi128ELNS_18Fp8KVCacheDataTypeE2ELb0ELi512EEEvPfS3_PT_PKS4_PKT0_SA_ifPKiSC_iPKfiiiSE_SE_iiiii,@"STO_CUDA_ENTRY STV_DEFAULT"
_ZN4vllm25paged_attention_v2_kernelI13__nv_bfloat16hLi112ELi8ELi128ELNS_18Fp8KVCacheDataTypeE2ELb0ELi512EEEvPfS3_PT_PKS4_PKT0_SA_ifPKiSC_iPKfiiiSE_SE_iiiii:
.text._ZN4vllm25paged_attention_v2_kernelI13__nv_bfloat16hLi112ELi8ELi128ELNS_18Fp8KVCacheDataTypeE2ELb0ELi512EEEvPfS3_PT_PKS4_PKT0_SA_ifPKiSC_iPKfiiiSE_SE_iiiii:
        /* <DEDUP_REMOVED lines=54> */
.L_x_1842:
        /* <DEDUP_REMOVED lines=11> */
.L_x_1841:
[----:B------:R-:W-:Y:S05]  /*0410*/  BSYNC B1 ;  /* 0x0000000000017941 */ /* 0x000fea0003800000 */
.L_x_1840:
        /* <DEDUP_REMOVED lines=10> */
.L_x_1843:
        /* <DEDUP_REMOVED lines=17> */
.L_x_1839:
[----:B------:R-:W-:Y:S05]  /*05d0*/  BSYNC B0 ;  /* 0x0000000000007941 */ /* 0x000fea0003800000 */
.L_x_1838:
[----:B------:R-:W-:Y:S01]  /*05e0*/  IMAD R13, R3, 0x40, R10 ;  /* 0x00000040030d7824 */ /* 0x000fe200078e020a */
[----:B------:R-:W-:Y:S04]  /*05f0*/  BAR.SYNC.DEFER_BLOCKING 0x0 ;  /* 0x0000000000007b1d */ /* 0x000fe80000010000 */
[----:B------:R-:W-:-:S13]  /*0600*/  ISETP.GE.AND P0, PT, R13, R14, PT ;  /* 0x0000000e0d00720c */ /* 0x000fda0003f06270 */
[----:B------:R-:W-:Y:S05]  /*0610*/  @!P0 BRA `(.L_x_1844) ;  /* 0x0000212000008947 */ /* 0x000fea0003800000 */
[----:B------:R-:W-:Y:S05]  /*0620*/  BRA.DIV ~URZ, `(.L_x_1845) ;  /* 0x000022527f007947 */ /* 0x000fea000b800000 */
[----:B------:R-:W-:-:S05]  /*0630*/  IMAD.MOV.U32 R12, RZ, RZ, -0x800001 ;  /* 0xff7fffffff0c7424 */ /* 0x000fca00078e00ff */
.L_x_1877:
[----:B------:R-:W-:Y:S02]  /*0640*/  FMNMX.FTZ R15, R12, -3.40282346638528859812e+38, !PT ;  /* 0xff7fffff0c0f7809 */ /* 0x000fe40007810000 */
[----:B------:R-:W-:Y:S01]  /*0650*/  MOV R14, 0xff7fffff ;  /* 0xff7fffff000e7802 */ /* 0x000fe20000000f00 */
[----:B------:R-:W-:Y:S05]  /*0660*/  BRA.DIV ~URZ, `(.L_x_1846) ;  /* 0x000022927f007947 */ /* 0x000fea000b800000 */
[----:B------:R-:W0:Y:S02]  /*0670*/  SHFL.BFLY PT, R12, R15, 0x8, 0x1f ;  /* 0x0d001f000f0c7f89 */ /* 0x000e2400000e0000 */
[----:B0-----:R-:W-:-:S05]  /*0680*/  FMNMX.FTZ R15, R15, R12, !PT ;  /* 0x0000000c0f0f7209 */ /* 0x001fca0007810000 */
[----:B------:R0:W1:Y:S02]  /*0690*/  SHFL.BFLY PT, R12, R15, 0x4, 0x1f ;  /* 0x0c801f000f0c7f89 */ /* 0x00006400000e0000 */
.L_x_1878:
        /* <DEDUP_REMOVED lines=35> */
.L_x_1851:
        /* <DEDUP_REMOVED lines=11> */
.L_x_1850:
[----:B------:R-:W-:Y:S05]  /*0980*/  BSYNC B1 ;  /* 0x0000000000017941 */ /* 0x000fea0003800000 */
.L_x_1849:
        /* <DEDUP_REMOVED lines=10> */
.L_x_1854:
        /* <DEDUP_REMOVED lines=100> */
.L_x_1853:
[----:B------:R-:W-:Y:S05]  /*1070*/  BSYNC B1 ;  /* 0x0000000000017941 */ /* 0x000fea0003800000 */
.L_x_1852:
        /* <DEDUP_REMOVED lines=55> */
.L_x_1856:
[----:B------:R-:W-:Y:S05]  /*13f0*/  BSYNC B1 ;  /* 0x0000000000017941 */ /* 0x000fea0003800000 */
.L_x_1855:
        /* <DEDUP_REMOVED lines=26> */
.L_x_1848:
[----:B------:R-:W-:Y:S05]  /*15a0*/  BSYNC B0 ;  /* 0x0000000000007941 */ /* 0x000fea0003800000 */
.L_x_1847:
        /* <DEDUP_REMOVED lines=43> */
.L_x_1861:
        /* <DEDUP_REMOVED lines=8> */
.L_x_1860:
[----:B------:R-:W-:Y:S05]  /*18e0*/  BSYNC B1 ;  /* 0x0000000000017941 */ /* 0x000fea0003800000 */
.L_x_1859:
        /* <DEDUP_REMOVED lines=10> */
.L_x_1864:
        /* <DEDUP_REMOVED lines=52> */
.L_x_1863:
[----:B------:R-:W-:Y:S05]  /*1cd0*/  BSYNC B1 ;  /* 0x0000000000017941 */ /* 0x000fea0003800000 */
.L_x_1862:
        /* <DEDUP_REMOVED lines=31> */
.L_x_1866:
[----:B------:R-:W-:Y:S05]  /*1ed0*/  BSYNC B1 ;  /* 0x0000000000017941 */ /* 0x000fea0003800000 */
.L_x_1865:
        /* <DEDUP_REMOVED lines=14> */
.L_x_1858:
[----:B------:R-:W-:Y:S05]  /*1fc0*/  BSYNC B0 ;  /* 0x0000000000007941 */ /* 0x000fea0003800000 */
.L_x_1857:
        /* <DEDUP_REMOVED lines=28> */
.L_x_1868:
[----:B------:R-:W-:Y:S05]  /*2190*/  BSYNC B0 ;  /* 0x0000000000007941 */ /* 0x000fea0003800000 */
.L_x_1867:
        /* <DEDUP_REMOVED lines=12> */
.L_x_1870:
[----:B------:R-:W-:Y:S05]  /*2260*/  BSYNC B0 ;  /* 0x0000000000007941 */ /* 0x000fea0003800000 */
.L_x_1869:
        /* <DEDUP_REMOVED lines=12> */
.L_x_1872:
[----:B------:R-:W-:Y:S05]  /*2330*/  BSYNC B0 ;  /* 0x0000000000007941 */ /* 0x000fea0003800000 */
.L_x_1871:
        /* <DEDUP_REMOVED lines=8> */
.L_x_1874:
[----:B------:R-:W-:Y:S05]  /*23c0*/  BSYNC B0 ;  /* 0x0000000000007941 */ /* 0x000fea0003800000 */
.L_x_1873:
        /* <DEDUP_REMOVED lines=12> */
.L_x_1876:
[----:B------:R-:W-:Y:S05]  /*2490*/  BSYNC B0 ;  /* 0x0000000000007941 */ /* 0x000fea0003800000 */
.L_x_1875:
        /* <DEDUP_REMOVED lines=42> */
.L_x_1844:
        /* <DEDUP_REMOVED lines=20> */
.L_x_1845:
[----:B------:R-:W-:Y:S01]  /*2880*/  IMAD.MOV.U32 R15, RZ, RZ, -0x800001 ;  /* 0xff7fffffff0f7424 */ /* 0x000fe200078e00ff */
[----:B------:R-:W-:Y:S01]  /*2890*/  MOV R17, 0x1f ;  /* 0x0000001f00117802 */ /* 0x000fe20000000f00 */
[----:B------:R-:W-:Y:S01]  /*28a0*/  IMAD.MOV.U32 R16, RZ, RZ, 0x10 ;  /* 0x00000010ff107424 */ /* 0x000fe200078e00ff */
[----:B------:R-:W-:Y:S01]  /*28b0*/  MOV R12, 0x28e0 ;  /* 0x000028e0000c7802 */ /* 0x000fe20000000f00 */
[----:B------:R-:W-:Y:S02]  /*28c0*/  IMAD.MOV.U32 R18, RZ, RZ, -0x1 ;  /* 0xffffffffff127424 */ /* 0x000fe400078e00ff */
[----:B------:R-:W-:Y:S05]  /*28d0*/  CALL.REL.NOINC `($__internal_40_$__cuda_sm70_shflsync_bfly_p) ;  /* 0x000000f000007944 */ /* 0x000fea0003c00000 */
[----:B-1----:R-:W-:Y:S01]  /*28e0*/  IMAD.MOV.U32 R12, RZ, RZ, R16 ;  /* 0x000000ffff0c7224 */ /* 0x002fe200078e0010 */
[----:B0-----:R-:W-:Y:S05]  /*28f0*/  BRA `(.L_x_1877) ;  /* 0xffffdd4000007947 */ /* 0x001fea000383ffff */
.L_x_1846:
[----:B------:R-:W-:Y:S01]  /*2900*/  HFMA2.MMA R16, -RZ, RZ, 0, 4.76837158203125e-07 ;  /* 0x00000008ff107435 */ /* 0x000fe200000001ff */
[----:B------:R-:W-:Y:S01]  /*2910*/  IMAD.MOV.U32 R17, RZ, RZ, 0x1f ;  /* 0x0000001fff117424 */ /* 0x000fe200078e00ff */
[----:B------:R-:W-:Y:S01]  /*2920*/  MOV R12, 0x2950 ;  /* 0x00002950000c7802 */ /* 0x000fe20000000f00 */
[----:B------:R-:W-:-:S03]  /*2930*/  IMAD.MOV.U32 R18, RZ, RZ, -0x1 ;  /* 0xffffffffff127424 */ /* 0x000fc600078e00ff */
[----:B------:R-:W-:Y:S05]  /*2940*/  CALL.REL.NOINC `($__internal_40_$__cuda_sm70_shflsync_bfly_p) ;  /* 0x0000008000007944 */ /* 0x000fea0003c00000 */
[----:B01----:R-:W-:Y:S01]  /*2950*/  FMNMX.FTZ R15, R15, R16, !PT ;  /* 0x000000100f0f7209 */ /* 0x003fe20007810000 */
[----:B------:R-:W-:Y:S01]  /*2960*/  IMAD.MOV.U32 R17, RZ, RZ, 0x1f ;  /* 0x0000001fff117424 */ /* 0x000fe200078e00ff */
[----:B------:R-:W-:Y:S01]  /*2970*/  MOV R16, 0x4 ;  /* 0x0000000400107802 */ /* 0x000fe20000000f00 */
[----:B------:R-:W-:Y:S01]  /*2980*/  IMAD.MOV.U32 R18, RZ, RZ, -0x1 ;  /* 0xffffffffff127424 */ /* 0x000fe200078e00ff */
[----:B------:R-:W-:-:S02]  /*2990*/  MOV R12, 0x29b0 ;  /* 0x000029b0000c7802 */ /* 0x000fc40000000f00 */
[----:B------:R-:W-:Y:S05]  /*29a0*/  CALL.REL.NOINC `($__internal_40_$__cuda_sm70_shflsync_bfly_p) ;  /* 0x0000002000007944 */ /* 0x000fea0003c00000 */
[----:B-1----:R-:W-:Y:S01]  /*29b0*/  MOV R12, R16 ;  /* 0x00000010000c7202 */ /* 0x002fe20000000f00 */
[----:B0-----:R-:W-:Y:S05]  /*29c0*/  BRA `(.L_x_1878) ;  /* 0xffffdcd000007947 */ /* 0x001fea000383ffff */
        .weak           $__internal_40_$__cuda_sm70_shflsync_bfly_p
        .type           $__internal_40_$__cuda_sm70_shflsync_bfly_p,@function
        .size           $__internal_40_$__cuda_sm70_shflsync_bfly_p,(.L_x_24701 - $__internal_40_$__cuda_sm70_shflsync_bfly_p)
$__internal_40_$__cuda_sm70_shflsync_bfly_p:
[----:B------:R-:W-:Y:S01]  /*29d0*/  IMAD.MOV.U32 R13, RZ, RZ, 0x0 ;  /* 0x00000000ff0d7424 */ /* 0x000fe200078e00ff */
[----:B------:R-:W-:Y:S04]  /*29e0*/  WARPSYNC R18 ;  /* 0x0000001200007348 */ /* 0x000fe80003800000 */
[----:B------:R0:W1:Y:S01]  /*29f0*/  SHFL.BFLY PT, R16, R15, R16, R17 ;  /* 0x0c0000100f107389 */ /* 0x00006200000e0011 */
[----:B------:R-:W-:Y:S05]  /*2a00*/  RET.REL.NODEC R12 `(_ZN4vllm25paged_attention_v2_kernelI13__nv_bfloat16hLi112ELi8ELi128ELNS_18Fp8KVCacheDataTypeE2ELb0ELi512EEEvPfS3_PT_PKS4_PKT0_SA_ifPKiSC_iPKfiiiSE_SE_iiiii) ;  /* 0xffffd5f00c007950 */ /* 0x000fea0003c3ffff */
.L_x_1879:
        /* <DEDUP_REMOVED lines=15> */
.L_x_24701:


//--------------------- .text._ZN4vllm25paged_attention_v2_kernelI13__nv_bfloat16hLi96ELi8ELi128ELNS_18Fp8KVCacheDataTypeE2ELb0ELi512EEEvPfS3_PT_PKS4_PKT0_SA_ifPKiSC_iPKfiiiSE_SE_iiiii --------------------------
	.section	.text._ZN4vllm25paged_attention_v2_kernelI13__nv_bfloat16hLi96ELi8ELi128ELNS_18Fp8KVCacheDataTypeE2ELb0ELi512EEEvPfS3_PT_PKS4_PKT0_SA_ifPKiSC_iPKfiiiSE_SE_iiiii,"ax",@progbits
	.sectioninfo	@"SHI_REGISTERS=32"
	.align	128
        .global         _ZN4vllm25paged_attention_v2_kernelI13__nv_bfloat16hLi96ELi8ELi128ELNS_18Fp8KVCacheDataTypeE2ELb0ELi512EEEvPfS3_PT_PKS4_PKT0_SA_ifPKiSC_iPKfiiiSE_SE_iiiii
        .type           _ZN4vllm25paged_attention_v2_kernelI13__nv_bfloat16hLi96ELi8ELi128ELNS_18Fp8KVCacheDataTypeE2ELb0ELi512EEEvPfS3_PT_PKS4_PKT0_SA_ifPKiSC_iPKfiiiSE_SE_iiiii,@function
        .size           _ZN4vllm25paged_attention_v2_kernelI13__nv_bfloat16hLi96ELi8ELi128ELNS_18Fp8KVCacheDataTypeE2ELb0ELi512EEEvPfS3_PT_PKS4_PKT0_SA_ifPKiSC_iPKfiiiSE_SE_iiiii,(.L_x_24702 - _ZN4vllm25paged_attention_v2_kernelI13__nv_bfloat16hLi96ELi8ELi128ELNS_18Fp8KVCacheDataTypeE2ELb0ELi512EEEvPfS3_PT_PKS4_PKT0_SA_ifPKiSC_iPKfiiiSE_SE_iiiii)
        .other          _ZN4vllm25paged_attention_v2_kernelI13__nv_bfloat16hLi96ELi8ELi128ELNS_18Fp8KVCacheDataTypeE2ELb0ELi512EEEvPfS3_PT_PKS4_PKT0_SA_ifPKiSC_iPKfiiiSE_SE_iiiii,@"STO_CUDA_ENTRY STV_DEFAULT"
_ZN4vllm25paged_attention_v2_kernelI13__nv_bfloat16hLi96ELi8ELi128ELNS_18Fp8KVCacheDataTypeE2ELb0ELi512EEEvPfS3_PT_PKS4_PKT0_SA_ifPKiSC_iPKfiiiSE_SE_iiiii:
.text._ZN4vllm25paged_attention_v2_kernelI13__nv_bfloat16hLi96ELi8ELi128ELNS_18Fp8KVCacheDataTypeE2ELb0ELi512EEEvPfS3_PT_PKS4_PKT0_SA_ifPKiSC_iPKfiiiSE_SE_iiiii:
        /* <DEDUP_REMOVED lines=27> */
[----:B------:R-:W-:Y:S02]  /*01b0*/  LEA.HI R16, R11, R4, RZ, 0x2 ;  /* 0x000000040b107211 */ /* 0x000fe400078f10ff */
[----:B------:R-:W-:Y:S01]  /*01c0*/  SHF.R.S32.HI R10, RZ, 0x5, R10 ;  /* 0x00000005ff0a7819 */ /* 0x000fe2000001140a */
[----:B------:R-:W-:Y:S01]  /*01d0*/  IMAD.IADD R9, R4, 0x1, -R13 ;  /* 0x0000000104097824 */ /* 0x000fe200078e0a0d */
[----:B------:R-:W-:Y:S01]  /*01e0*/  IADD3 R11, -R5, R12, RZ ;  /* 0x0000000c050b7210 */ /* 0x000fe20007ffe1ff */
[----:B------:R-:W-:Y:S05]  /*01f0*/  @P0 BRA `(.L_x_1881) ;  /* 0x000003d000000947 */ /* 0x000fea0003800000 */
[----:B------:R-:W-:Y:S01]  /*0200*/  SHF.R.S32.HI R15, RZ, 0x2, R16 ;  /* 0x00000002ff0f7819 */ /* 0x000fe20000011410 */
[----:B------:R-:W-:Y:S01]  /*0210*/  IMAD R19, R0, c[0x0][0x1b8], RZ ;  /* 0x00006e0000137a24 */ /* 0x000fe200078e02ff */
[----:B------:R-:W-:Y:S01]  /*0220*/  BSSY B1, `(.L_x_1882) ;  /* 0x000001f000017945 */ /* 0x000fe20003800000 */
[----:B------:R-:W-:Y:S02]  /*0230*/  SHF.R.S32.HI R17, RZ, 0x1f, R8 ;  /* 0x0000001fff117819 */ /* 0x000fe40000011408 */
[----:B------:R-:W-:-:S02]  /*0240*/  IMNMX R12, R15, -0x14, !PT ;  /* 0xffffffec0f0c7817 */ /* 0x000fc40007800200 */
        /* <DEDUP_REMOVED lines=8> */
[----:B------:R-:W-:Y:S02]  /*02d0*/  IMAD R12, R15, 0x4, R16 ;  /* 0x000000040f0c7824 */ /* 0x000fe400078e0210 */
[----:B------:R-:W-:-:S03]  /*02e0*/  IMAD R21, R16, 0xc, R15 ;  /* 0x0000000c10157824 */ /* 0x000fc600078e020f */
[----:B------:R-:W-:Y:S01]  /*02f0*/  SHF.L.U32 R12, R12, 0x1, RZ ;  /* 0x000000010c0c7819 */ /* 0x000fe200000006ff */
[----:B------:R-:W-:-:S03]  /*0300*/  IMAD.SHL.U32 R21, R21, 0x4, RZ ;  /* 0x0000000415157824 */ /* 0x000fc600078e00ff */
[----:B------:R-:W-:Y:S02]  /*0310*/  IADD3 R23, P1, P2, R12, R19, R8 ;  /* 0x000000130c177210 */ /* 0x000fe40007a3e008 */
[----:B------:R-:W-:Y:S02]  /*0320*/  SHF.R.S32.HI R12, RZ, 0x1f, R12 ;  /* 0x0000001fff0c7819 */ /* 0x000fe4000001140c */
[----:B------:R-:W-:Y:S02]  /*0330*/  LEA R22, P3, R23, c[0x0][0x178], 0x1 ;  /* 0x00005e0017167a11 */ /* 0x000fe400078608ff */
[----:B------:R-:W-:-:S04]  /*0340*/  IADD3.X R12, R12, R18, R17, P1, P2 ;  /* 0x000000120c0c7210 */ /* 0x000fc80000fe4411 */
[----:B------:R-:W-:-:S03]  /*0350*/  LEA.HI.X R23, R23, c[0x0][0x17c], R12, 0x1, P3 ;  /* 0x00005f0017177a11 */ /* 0x000fc600018f0c0c */
.L_x_1884:
        /* <DEDUP_REMOVED lines=11> */
.L_x_1883:
[----:B------:R-:W-:Y:S05]  /*0410*/  BSYNC B1 ;  /* 0x0000000000017941 */ /* 0x000fea0003800000 */
.L_x_1882:
[----:B------:R-:W-:Y:S05]  /*0420*/  @!P0 BRA `(.L_x_1881) ;  /* 0x000001a000008947 */ /* 0x000fea0003800000 */
[----:B------:R-:W-:Y:S02]  /*0430*/  IADD3 R19, P0, R19, R8, RZ ;  /* 0x0000000813137210 */ /* 0x000fe40007f1e0ff */
[C---:B------:R-:W-:Y:S01]  /*0440*/  LEA R12, R15.reuse, R16, 0x2 ;  /* 0x000000100f0c7211 */ /* 0x040fe200078e10ff */
[----:B------:R-:W-:Y:S01]  /*0450*/  IMAD R16, R16, 0xc, R15 ;  /* 0x0000000c10107824 */ /* 0x000fe200078e020f */
[----:B------:R-:W-:Y:S01]  /*0460*/  IADD3 R15, R15, -0x80, RZ ;  /* 0xffffff800f0f7810 */ /* 0x000fe20007ffe0ff */
[----:B------:R-:W-:Y:S01]  /*0470*/  IMAD.X R18, R18, 0x1, R17, P0 ;  /* 0x0000000112127824 */ /* 0x000fe200000e0611 */
[C---:B------:R-:W-:Y:S01]  /*0480*/  LEA R17, P0, R19.reuse, c[0x0][0x178], 0x1 ;  /* 0x00005e0013117a11 */ /* 0x040fe200078008ff */
[----:B------:R-:W-:Y:S01]  /*0490*/  IMAD.SHL.U32 R27, R12, 0x2, RZ ;  /* 0x000000020c1b7824 */ /* 0x000fe200078e00ff */
[----:B------:R-:W-:Y:S02]  /*04a0*/  LEA R16, R16, 0x100, 0x2 ;  /* 0x0000010010107811 */ /* 0x000fe400078e10ff */
[----:B------:R-:W-:-:S04]  /*04b0*/  LEA.HI.X R18, R19, c[0x0][0x17c], R18, 0x1, P0 ;  /* 0x00005f0013127a11 */ /* 0x000fc800000f0c12 */
.L_x_1885:
        /* <DEDUP_REMOVED lines=17> */
.L_x_1881:
[----:B------:R-:W-:Y:S05]  /*05d0*/  BSYNC B0 ;  /* 0x0000000000007941 */ /* 0x000fea0003800000 */
.L_x_1880:
[----:B------:R-:W-:Y:S01]  /*05e0*/  IMAD R13, R3, 0x40, R10 ;  /* 0x00000040030d7824 */ /* 0x000fe200078e020a */
[----:B------:R-:W-:Y:S04]  /*05f0*/  BAR.SYNC.DEFER_BLOCKING 0x0 ;  /* 0x0000000000007b1d */ /* 0x000fe80000010000 */
[----:B------:R-:W-:-:S13]  /*0600*/  ISETP.GE.AND P0, PT, R13, R14, PT ;  /* 0x0000000e0d00720c */ /* 0x000fda0003f06270 */
[----:B------:R-:W-:Y:S05]  /*0610*/  @!P0 BRA `(.L_x_1886) ;  /* 0x00001f3000008947 */ /* 0x000fea0003800000 */
[----:B------:R-:W-:Y:S05]  /*0620*/  BRA.DIV ~URZ, `(.L_x_1887) ;  /* 0x000020627f007947 */ /* 0x000fea000b800000 */
[----:B------:R-:W-:-:S04]  /*0630*/  MOV R12, 0xff7fffff ;  /* 0xff7fffff000c7802 */ /* 0x000fc80000000f00 */
.L_x_1911:
[----:B------:R-:W-:Y:S01]  /*0640*/  FMNMX.FTZ R15, R12, -3.40282346638528859812e+38, !PT ;  /* 0xff7fffff0c0f7809 */ /* 0x000fe20007810000 */
[----:B------:R-:W-:Y:S01]  /*0650*/  IMAD.MOV.U32 R14, RZ, RZ, -0x800001 ;  /* 0xff7fffffff0e7424 */ /* 0x000fe200078e00ff */
[----:B------:R-:W-:Y:S05]  /*0660*/  BRA.DIV ~URZ, `(.L_x_1888) ;  /* 0x000020a27f007947 */ /* 0x000fea000b800000 */
[----:B------:R-:W0:Y:S02]  /*0670*/  SHFL.BFLY PT, R12, R15, 0x8, 0x1f ;  /* 0x0d001f000f0c7f89 */ /* 0x000e2400000e0000 */
[----:B0-----:R-:W-:-:S05]  /*0680*/  FMNMX.FTZ R15, R15, R12, !PT ;  /* 0x0000000c0f0f7209 */ /* 0x001fca0007810000 */
[----:B------:R0:W1:Y:S02]  /*0690*/  SHFL.BFLY PT, R12, R15, 0x4, 0x1f ;  /* 0x0c801f000f0c7f89 */ /* 0x00006400000e0000 */
.L_x_1912:
        /* <DEDUP_REMOVED lines=35> */
.L_x_1893:
        /* <DEDUP_REMOVED lines=11> */
.L_x_1892:
[----:B------:R-:W-:Y:S05]  /*0980*/  BSYNC B1 ;  /* 0x0000000000017941 */ /* 0x000fea0003800000 */
.L_x_1891:
        /* <DEDUP_REMOVED lines=10> */
.L_x_1896:
        /* <DEDUP_REMOVED lines=100> */
.L_x_1895:
[----:B------:R-:W-:Y:S05]  /*1070*/  BSYNC B1 ;  /* 0x0000000000017941 */ /* 0x000fea0003800000 */
.L_x_1894:
        /* <DEDUP_REMOVED lines=55> */
.L_x_1898:
[----:B------:R-:W-:Y:S05]  /*13f0*/  BSYNC B1 ;  /* 0x0000000000017941 */ /* 0x000fea0003800000 */
.L_x_1897:
        /* <DEDUP_REMOVED lines=26> */
.L_x_1890:
[----:B------:R-:W-:Y:S05]  /*15a0*/  BSYNC B0 ;  /* 0x0000000000007941 */ /* 0x000fea0003800000 */
.L_x_1889:
        /* <DEDUP_REMOVED lines=29> */
[----:B------:R-:W-:Y:S01]  /*1780*/  IMNMX R7, R7, R14, !PT ;  /* 0x0000000e07077217 */ /* 0x000fe20007800200 */
[----:B------:R-:W-:-:S03]  /*1790*/  IMAD.MOV.U32 R14, RZ, RZ, R4 ;  /* 0x000000ffff0e7224 */ /* 0x000fc600078e0004 */
[----:B------:R-:W-:-:S04]  /*17a0*/  LEA R7, R7, 0x7, 0x3 ;  /* 0x0000000707077811 */ /* 0x000fc800078e18ff */
[----:B------:R-:W-:-:S04]  /*17b0*/  IMNMX R7, R7, R2, !PT ;  /* 0x0000000207077217 */ /* 0x000fc80007800200 */
        /* <DEDUP_REMOVED lines=10> */
.L_x_1903:
        /* <DEDUP_REMOVED lines=8> */
.L_x_1902:
[----:B------:R-:W-:Y:S05]  /*18e0*/  BSYNC B1 ;  /* 0x0000000000017941 */ /* 0x000fea0003800000 */
.L_x_1901:
        /* <DEDUP_REMOVED lines=10> */
.L_x_1906:
        /* <DEDUP_REMOVED lines=52> */
.L_x_1905:
[----:B------:R-:W-:Y:S05]  /*1cd0*/  BSYNC B1 ;  /* 0x0000000000017941 */ /* 0x000fea0003800000 */
.L_x_1904:
        /* <DEDUP_REMOVED lines=31> */
.L_x_1908:
[----:B------:R-:W-:Y:S05]  /*1ed0*/  BSYNC B1 ;  /* 0x0000000000017941 */ /* 0x000fea0003800000 */
.L_x_1907:
        /* <DEDUP_REMOVED lines=14> */
.L_x_1900:
[----:B------:R-:W-:Y:S05]  /*1fc0*/  BSYNC B0 ;  /* 0x0000000000007941 */ /* 0x000fea0003800000 */
.L_x_1899:
[----:B------:R-:W-:Y:S01]  /*1fd0*/  BAR.SYNC.DEFER_BLOCKING 0x0 ;  /* 0x0000000000007b1d */ /* 0x000fe20000010000 */
[----:B------:R-:W-:Y:S01]  /*1fe0*/  ISETP.NE.AND P2, PT, R4, RZ, PT ;  /* 0x000000ff0400720c */ /* 0x000fe20003f45270 */
[----:B------:R-:W-:Y:S01]  /*1ff0*/  IMAD R7, R10, 0x60, R9 ;  /* 0x000000600a077824 */ /* 0x000fe200078e0209 */
[C---:B0-----:R-:W-:Y:S02]  /*2000*/  LOP3.LUT R2, R4.reuse, 0xffffffc0, RZ, 0xc0, !PT ;  /* 0xffffffc004027812 */ /* 0x041fe400078ec0ff */
[----:B------:R-:W-:Y:S01]  /*2010*/  ISETP.GT.AND P0, PT, R4, 0x3f, PT ;  /* 0x0000003f0400780c */ /* 0x000fe20003f04270 */
        /* <DEDUP_REMOVED lines=19> */
.L_x_1910:
[----:B------:R-:W-:Y:S05]  /*2150*/  BSYNC B0 ;  /* 0x0000000000007941 */ /* 0x000fea0003800000 */
.L_x_1909:
[----:B------:R-:W-:Y:S01]  /*2160*/  BAR.SYNC.DEFER_BLOCKING 0x0 ;  /* 0x0000000000007b1d */ /* 0x000fe20000010000 */
[----:B------:R-:W-:Y:S01]  /*2170*/  LOP3.LUT R2, R4, 0xffffffe0, RZ, 0xc0, !PT ;  /* 0xffffffe004027812 */ /* 0x000fe200078ec0ff */
[----:B------:R-:W-:Y:S01]  /*2180*/  HFMA2.MMA R5, -RZ, RZ, 0, 0 ;  /* 0x00000000ff057435 */ /* 0x000fe200000001ff */
[----:B------:R-:W-:Y:S02]  /*2190*/  IMAD.MOV.U32 R6, RZ, RZ, RZ ;  /* 0x000000ffff067224 */ /* 0x000fe400078e00ff */
[----:B------:R-:W-:Y:S02]  /*21a0*/  ISETP.NE.AND P2, PT, R2, 0x20, PT ;  /* 0x000000200200780c */ /* 0x000fe40003f45270 */
[----:B------:R-:W-:Y:S01]  /*21b0*/  MOV R2, RZ ;  /* 0x000000ff00027202 */ /* 0x000fe20000000f00 */
[----:B------:R-:W-:Y:S04]  /*21c0*/  @!P1 STS [R7.X4+-0x220], RZ ;  /* 0xfffde0ff07009388 */ /* 0x000fe80000004800 */
[----:B------:R-:W-:Y:S04]  /*21d0*/  @!P1 STS [R7.X4+-0x1a0], RZ ;  /* 0xfffe60ff07009388 */ /* 0x000fe80000004800 */
[----:B------:R-:W-:Y:S04]  /*21e0*/  @!P1 STS [R7.X4+-0x120], RZ ;  /* 0xfffee0ff07009388 */ /* 0x000fe80000004800 */
[----:B------:R-:W-:Y:S01]  /*21f0*/  BAR.SYNC.DEFER_BLOCKING 0x0 ;  /* 0x0000000000007b1d */ /* 0x000fe20000010000 */
[----:B------:R-:W-:-:S02]  /*2200*/  ISETP.GT.AND P1, PT, R4, 0x1f, PT ;  /* 0x0000001f0400780c */ /* 0x000fc40003f24270 */
[----:B------:R-:W-:-:S03]  /*2210*/  IADD3 R4, R4, 0x1f, RZ ;  /* 0x0000001f04047810 */ /* 0x000fc60007ffe0ff */
[----:B0-----:R-:W0:Y:S04]  /*2220*/  @!P0 LDS R10, [R7.X4+0xe0] ;  /* 0x0000e000070a8984 */ /* 0x001e280000004800 */
[----:B------:R-:W1:Y:S04]  /*2230*/  @!P0 LDS R11, [R7.X4+0x160] ;  /* 0x00016000070b8984 */ /* 0x000e680000004800 */
[----:B------:R-:W2:Y:S01]  /*2240*/  @!P0 LDS R12, [R7.X4+0x1e0] ;  /* 0x0001e000070c8984 */ /* 0x000ea20000004800 */
[----:B0-----:R-:W-:-:S03]  /*2250*/  @!P0 FADD.FTZ R5, RZ, R10 ;  /* 0x0000000aff058221 */ /* 0x001fc60000010000 */
[----:B------:R-:W-:Y:S01]  /*2260*/  BAR.SYNC.DEFER_BLOCKING 0x0 ;  /* 0x0000000000007b1d */ /* 0x000fe20000010000 */
[----:B-1----:R-:W-:Y:S02]  /*2270*/  @!P0 FADD.FTZ R6, RZ, R11 ;  /* 0x0000000bff068221 */ /* 0x002fe40000010000 */
[----:B--2---:R-:W-:Y:S01]  /*2280*/  @!P0 FADD.FTZ R2, RZ, R12 ;  /* 0x0000000cff028221 */ /* 0x004fe20000010000 */
[----:B------:R-:W-:Y:S02]  /*2290*/  ISETP.GT.U32.AND P0, PT, R4, 0x3e, PT ;  /* 0x0000003e0400780c */ /* 0x000fe40003f04070 */
[----:B------:R0:W-:Y:S04]  /*22a0*/  @!P2 STS [R7.X4+-0xa0], R5 ;  /* 0xffff60050700a388 */ /* 0x0001e80000004800 */
[----:B------:R0:W-:Y:S04]  /*22b0*/  @!P2 STS [R7.X4+-0x20], R6 ;  /* 0xffffe0060700a388 */ /* 0x0001e80000004800 */
[----:B------:R0:W-:Y:S04]  /*22c0*/  @!P2 STS [R7.X4+0x60], R2 ;  /* 0x000060020700a388 */ /* 0x0001e80000004800 */
[----:B------:R-:W-:Y:S06]  /*22d0*/  BAR.SYNC.DEFER_BLOCKING 0x0 ;  /* 0x0000000000007b1d */ /* 0x000fec0000010000 */
[----:B------:R0:W1:Y:S04]  /*22e0*/  @!P1 LDS R10, [R7.X4+0xe0] ;  /* 0x0000e000070a9984 */ /* 0x0000680000004800 */
[----:B------:R0:W2:Y:S04]  /*22f0*/  @!P1 LDS R11, [R7.X4+0x160] ;  /* 0x00016000070b9984 */ /* 0x0000a80000004800 */
[----:B------:R0:W3:Y:S04]  /*2300*/  @!P1 LDS R13, [R7.X4+0x1e0] ;  /* 0x0001e000070d9984 */ /* 0x0000e80000004800 */
[----:B------:R-:W-:Y:S06]  /*2310*/  BAR.SYNC.DEFER_BLOCKING 0x0 ;  /* 0x0000000000007b1d */ /* 0x000fec0000010000 */
[----:B------:R-:W-:Y:S05]  /*2320*/  @P0 EXIT ;  /* 0x000000000000094d */ /* 0x000fea0003800000 */
[----:B0-----:R-:W-:Y:S02]  /*2330*/  IMAD R0, R0, c[0x0][0xc], RZ ;  /* 0x0000030000007a24 */ /* 0x001fe400078e02ff */
[----:B------:R-:W-:-:S02]  /*2340*/  IMAD R7, R8, c[0x0][0x14], RZ ;  /* 0x0000050008077a24 */ /* 0x000fc400078e02ff */
[----:B------:R-:W-:Y:S02]  /*2350*/  IMAD R0, R0, c[0x0][0x14], RZ ;  /* 0x0000050000007a24 */ /* 0x000fe400078e02ff */
[----:B------:R-:W-:Y:S01]  /*2360*/  IMAD R3, R3, 0x60, RZ ;  /* 0x0000006003037824 */ /* 0x000fe200078e02ff */
[----:B------:R-:W-:Y:S01]  /*2370*/  SHF.R.S32.HI R15, RZ, 0x1f, R7 ;  /* 0x0000001fff0f7819 */ /* 0x000fe20000011407 */
[----:B------:R-:W-:Y:S02]  /*2380*/  IMAD R0, R0, 0x60, RZ ;  /* 0x0000006000007824 */ /* 0x000fe400078e02ff */
[----:B-1----:R-:W-:Y:S01]  /*2390*/  @!P1 FADD.FTZ R5, R5, R10 ;  /* 0x0000000a05059221 */ /* 0x002fe20000010000 */
[----:B------:R-:W-:Y:S01]  /*23a0*/  SHF.R.S32.HI R4, RZ, 0x1f, R3 ;  /* 0x0000001fff047819 */ /* 0x000fe20000011403 */
[----:B--2---:R-:W-:Y:S01]  /*23b0*/  @!P1 FADD.FTZ R6, R6, R11 ;  /* 0x0000000b06069221 */ /* 0x004fe20000010000 */
[----:B------:R-:W-:Y:S01]  /*23c0*/  IADD3 R8, P0, P2, R0, R7, R3 ;  /* 0x0000000700087210 */ /* 0x000fe20007a1e003 */
[----:B---3--:R-:W-:Y:S01]  /*23d0*/  @!P1 FADD.FTZ R2, R2, R13 ;  /* 0x0000000d02029221 */ /* 0x008fe20000010000 */
[----:B------:R-:W-:-:S02]  /*23e0*/  SHF.R.S32.HI R0, RZ, 0x1f, R0 ;  /* 0x0000001fff007819 */ /* 0x000fc40000011400 */
[C---:B------:R-:W-:Y:S02]  /*23f0*/  IADD3 R3, R9.reuse, 0x40, RZ ;  /* 0x0000004009037810 */ /* 0x040fe40007ffe0ff */
[----:B------:R-:W-:Y:S02]  /*2400*/  IADD3.X R4, R0, R15, R4, P0, P2 ;  /* 0x0000000f00047210 */ /* 0x000fe400007e4404 */
[C---:B------:R-:W-:Y:S02]  /*2410*/  IADD3 R0, R9.reuse, 0x20, RZ ;  /* 0x0000002009007810 */ /* 0x040fe40007ffe0ff */
[-C--:B------:R-:W-:Y:S02]  /*2420*/  IADD3 R14, P0, R9, R8.reuse, RZ ;  /* 0x00000008090e7210 */ /* 0x080fe40007f1e0ff */
[-C--:B------:R-:W-:Y:S02]  /*2430*/  IADD3 R11, P1, R0, R8.reuse, RZ ;  /* 0x00000008000b7210 */ /* 0x080fe40007f3e0ff */
[----:B------:R-:W-:-:S02]  /*2440*/  IADD3 R7, P2, R3, R8, RZ ;  /* 0x0000000803077210 */ /* 0x000fc40007f5e0ff */
[-C--:B------:R-:W-:Y:S02]  /*2450*/  LEA.HI.X.SX32 R9, R9, R4.reuse, 0x1, P0 ;  /* 0x0000000409097211 */ /* 0x080fe400000f0eff */
[----:B------:R-:W-:Y:S02]  /*2460*/  LEA R8, P0, R14, c[0x0][0x170], 0x1 ;  /* 0x00005c000e087a11 */ /* 0x000fe400078008ff */
[-C--:B------:R-:W-:Y:S02]  /*2470*/  LEA.HI.X.SX32 R12, R0, R4.reuse, 0x1, P1 ;  /* 0x00000004000c7211 */ /* 0x080fe400008f0eff */
[----:B------:R-:W-:Y:S02]  /*2480*/  LEA.HI.X.SX32 R10, R3, R4, 0x1, P2 ;  /* 0x00000004030a7211 */ /* 0x000fe400010f0eff */
[----:B------:R-:W-:Y:S02]  /*2490*/  LEA R4, P1, R7, c[0x0][0x170], 0x1 ;  /* 0x00005c0007047a11 */ /* 0x000fe400078208ff */
[----:B------:R-:W-:-:S02]  /*24a0*/  LEA.HI.X R9, R14, c[0x0][0x174], R9, 0x1, P0 ;  /* 0x00005d000e097a11 */ /* 0x000fc400000f0c09 */
[----:B------:R-:W-:Y:S02]  /*24b0*/  F2FP.BF16.PACK_AB R0, R6, R5 ;  /* 0x000000050600723e */ /* 0x000fe400000010ff */
[----:B------:R-:W-:Y:S02]  /*24c0*/  LEA R6, P0, R11, c[0x0][0x170], 0x1 ;  /* 0x00005c000b067a11 */ /* 0x000fe400078008ff */
[----:B------:R-:W-:Y:S01]  /*24d0*/  LEA.HI.X R5, R7, c[0x0][0x174], R10, 0x1, P1 ;  /* 0x00005d0007057a11 */ /* 0x000fe200008f0c0a */
[----:B------:R-:W-:Y:S01]  /*24e0*/  STG.E.U16 [R8.64], R0 ;  /* 0x0000000008007986 */ /* 0x000fe2000c101524 */
[----:B------:R-:W-:Y:S02]  /*24f0*/  LEA.HI.X R7, R11, c[0x0][0x174], R12, 0x1, P0 ;  /* 0x00005d000b077a11 */ /* 0x000fe400000f0c0c */
[----:B------:R-:W-:Y:S02]  /*2500*/  PRMT R3, R0, 0x7632, R3 ;  /* 0x0000763200037816 */ /* 0x000fe40000000003 */
[----:B------:R-:W-:-:S03]  /*2510*/  F2FP.BF16.PACK_AB R2, RZ, R2 ;  /* 0x00000002ff02723e */ /* 0x000fc600000010ff */
[----:B------:R-:W-:Y:S04]  /*2520*/  STG.E.U16 [R6.64], R3 ;  /* 0x0000000306007986 */ /* 0x000fe8000c101524 */
[----:B------:R-:W-:Y:S01]  /*2530*/  STG.E.U16 [R4.64], R2 ;  /* 0x0000000204007986 */ /* 0x000fe2000c101524 */
[----:B------:R-:W-:Y:S05]  /*2540*/  EXIT ;  /* 0x000000000000794d */ /* 0x000fea0003800000 */
.L_x_1886:
[----:B------:R-:W-:Y:S01]  /*2550*/  MOV R2, 0x0 ;  /* 0x0000000000027802 */ /* 0x000fe20000000f00 */
[----:B------:R-:W-:Y:S01]  /*2560*/  HFMA2.MMA R12, -RZ, RZ, 0, 5.9604644775390625e-08 ;  /* 0x00000001ff0c7435 */ /* 0x000fe200000001ff */
[----:B------:R-:W-:Y:S01]  /*2570*/  IMAD.MOV.U32 R4, RZ, RZ, c[0x4][0x178] ;  /* 0x01005e00ff047624 */ /* 0x000fe200078e00ff */
[----:B------:R-:W-:Y:S01]  /*2580*/  MOV R5, c[0x4][0x17c] ;  /* 0x01005f0000057a02 */ /* 0x000fe20000000f00 */
[----:B------:R-:W-:Y:S01]  /*2590*/  IMAD.MOV.U32 R6, RZ, RZ, c[0x4][0x180] ;  /* 0x01006000ff067624 */ /* 0x000fe200078e00ff */
[----:B------:R-:W-:Y:S01]  /*25a0*/  MOV R7, c[0x4][0x184] ;  /* 0x0100610000077a02 */ /* 0x000fe20000000f00 */
[----:B------:R-:W0:Y:S01]  /*25b0*/  LDC.64 R2, c[0x4][R2] ;  /* 0x0100000002027b82 */ /* 0x000e220000000a00 */
[----:B------:R-:W-:Y:S01]  /*25c0*/  IMAD.MOV.U32 R8, RZ, RZ, 0x219 ;  /* 0x00000219ff087424 */ /* 0x000fe200078e00ff */
[----:B------:R-:W-:Y:S01]  /*25d0*/  MOV R10, c[0x4][0x80] ;  /* 0x01002000000a7a02 */ /* 0x000fe20000000f00 */
[----:B------:R-:W-:-:S02]  /*25e0*/  IMAD.MOV.U32 R11, RZ, RZ, c[0x4][0x84] ;  /* 0x01002100ff0b7624 */ /* 0x000fc400078e00ff */
        /* <DEDUP_REMOVED lines=10> */
.L_x_1887:
[----:B------:R-:W-:Y:S01]  /*2690*/  HFMA2.MMA R17, -RZ, RZ, 0, 1.847743988037109375e-06 ;  /* 0x0000001fff117435 */ /* 0x000fe200000001ff */
[----:B------:R-:W-:Y:S01]  /*26a0*/  MOV R15, 0xff7fffff ;  /* 0xff7fffff000f7802 */ /* 0x000fe20000000f00 */
[----:B------:R-:W-:Y:S01]  /*26b0*/  IMAD.MOV.U32 R16, RZ, RZ, 0x10 ;  /* 0x00000010ff107424 */ /* 0x000fe200078e00ff */
[----:B------:R-:W-:Y:S01]  /*26c0*/  MOV R12, 0x26f0 ;  /* 0x000026f0000c7802 */ /* 0x000fe20000000f00 */
[----:B------:R-:W-:Y:S02]  /*26d0*/  IMAD.MOV.U32 R18, RZ, RZ, -0x1 ;  /* 0xffffffffff127424 */ /* 0x000fe400078e00ff */
[----:B------:R-:W-:Y:S05]  /*26e0*/  CALL.REL.NOINC `($__internal_41_$__cuda_sm70_shflsync_bfly_p) ;  /* 0x000000f000007944 */ /* 0x000fea0003c00000 */
[----:B-1----:R-:W-:Y:S01]  /*26f0*/  MOV R12, R16 ;  /* 0x00000010000c7202 */ /* 0x002fe20000000f00 */
[----:B0-----:R-:W-:Y:S05]  /*2700*/  BRA `(.L_x_1911) ;  /* 0xffffdf3000007947 */ /* 0x001fea000383ffff */
.L_x_1888:
[----:B------:R-:W-:Y:S01]  /*2710*/  HFMA2.MMA R17, -RZ, RZ, 0, 1.847743988037109375e-06 ;  /* 0x0000001fff117435 */ /* 0x000fe200000001ff */
[----:B------:R-:W-:Y:S01]  /*2720*/  IMAD.MOV.U32 R16, RZ, RZ, 0x8 ;  /* 0x00000008ff107424 */ /* 0x000fe200078e00ff */
[----:B------:R-:W-:Y:S01]  /*2730*/  MOV R12, 0x2760 ;  /* 0x00002760000c7802 */ /* 0x000fe20000000f00 */
[----:B------:R-:W-:-:S03]  /*2740*/  IMAD.MOV.U32 R18, RZ, RZ, -0x1 ;  /* 0xffffffffff127424 */ /* 0x000fc600078e00ff */
[----:B------:R-:W-:Y:S05]  /*2750*/  CALL.REL.NOINC `($__internal_41_$__cuda_sm70_shflsync_bfly_p) ;  /* 0x0000008000007944 */ /* 0x000fea0003c00000 */
[----:B01----:R-:W-:Y:S01]  /*2760*/  FMNMX.FTZ R15, R15, R16, !PT ;  /* 0x000000100f0f7209 */ /* 0x003fe20007810000 */
[----:B------:R-:W-:Y:S01]  /*2770*/  IMAD.MOV.U32 R17, RZ, RZ, 0x1f ;  /* 0x0000001fff117424 */ /* 0x000fe200078e00ff */
[----:B------:R-:W-:-:S02]  /*2780*/  MOV R16, 0x4 ;  /* 0x0000000400107802 */ /* 0x000fc40000000f00 */
[----:B------:R-:W-:Y:S02]  /*2790*/  MOV R18, 0xffffffff ;  /* 0xffffffff00127802 */ /* 0x000fe40000000f00 */
[----:B------:R-:W-:Y:S02]  /*27a0*/  MOV R12, 0x27c0 ;  /* 0x000027c0000c7802 */ /* 0x000fe40000000f00 */
[----:B------:R-:W-:Y:S05]  /*27b0*/  CALL.REL.NOINC `($__internal_41_$__cuda_sm70_shflsync_bfly_p) ;  /* 0x0000002000007944 */ /* 0x000fea0003c00000 */
[----:B-1----:R-:W-:Y:S01]  /*27c0*/  IMAD.MOV.U32 R12, RZ, RZ, R16 ;  /* 0x000000ffff0c7224 */ /* 0x002fe200078e0010 */
[----:B0-----:R-:W-:Y:S05]  /*27d0*/  BRA `(.L_x_1912) ;  /* 0xffffdec000007947 */ /* 0x001fea000383ffff */
        .weak           $__internal_41_$__cuda_sm70_shflsync_bfly_p
        .type           $__internal_41_$__cuda_sm70_shflsync_bfly_p,@function
        .size           $__internal_41_$__cuda_sm70_shflsync_bfly_p,(.L_x_24702 - $__internal_41_$__cuda_sm70_shflsync_bfly_p)
$__internal_41_$__cuda_sm70_shflsync_bfly_p:
[----:B------:R-:W-:Y:S01]  /*27e0*/  HFMA2.MMA R13, -RZ, RZ, 0, 0 ;  /* 0x00000000ff0d7435 */ /* 0x000fe200000001ff */
[----:B------:R-:W-:Y:S04]  /*27f0*/  WARPSYNC R18 ;  /* 0x0000001200007348 */ /* 0x000fe80003800000 */
[----:B------:R0:W1:Y:S01]  /*2800*/  SHFL.BFLY PT, R16, R15, R16, R17 ;  /* 0x0c0000100f107389 */ /* 0x00006200000e0011 */
[----:B------:R-:W-:Y:S05]  /*2810*/  RET.REL.NODEC R12 `(_ZN4vllm25paged_attention_v2_kernelI13__nv_bfloat16hLi96ELi8ELi128ELNS_18Fp8KVCacheDataTypeE2ELb0ELi512EEEvPfS3_PT_PKS4_PKT0_SA_ifPKiSC_iPKfiiiSE_SE_iiiii) ;  /* 0xffffd7e00c007950 */ /* 0x000fea0003c3ffff */
.L_x_1913:
        /* <DEDUP_REMOVED lines=14> */
.L_x_24702:


//--------------------- .text._ZN4vllm25paged_attention_v2_kernelI13__nv_bfloat16hLi80ELi8ELi128ELNS_18Fp8KVCacheDataTypeE2ELb0ELi512EEEvPfS3_PT_PKS4_PKT0_SA_ifPKiSC_iPKfiiiSE_SE_iiiii --------------------------
	.section	.text._ZN4vllm25paged_attention_v2_kernelI13__nv_bfloat16hLi80ELi8ELi128ELNS_18Fp8KVCacheDataTypeE2ELb0ELi512EEEvPfS3_PT_PKS4_PKT0_SA_ifPKiSC_iPKfiiiSE_SE_iiiii,"ax",@progbits
	.sectioninfo	@"SHI_REGISTERS=32"
	.align	128
        .global         _ZN4vllm25paged_attention_v2_kernelI13__nv_bfloat16hLi80ELi8ELi128ELNS_18Fp8KVCacheDataTypeE2ELb0ELi512EEEvPfS3_PT_PKS4_PKT0_SA_ifPKiSC_iPKfiiiSE_SE_iiiii
        .type           _ZN4vllm25paged_attention_v2_kernelI13__nv_bfloat16hLi80ELi8ELi128ELNS_18Fp8KVCacheDataTypeE2ELb0ELi512EEEvPfS3_PT_PKS4_PKT0_SA_ifPKiSC_iPKfiiiSE_SE_iiiii,@function
        .size           _ZN4vllm25paged_attention_v2_kernelI13__nv_bfloat16hLi80ELi8ELi128ELNS_18Fp8KVCacheDataTypeE2ELb0ELi512EEEvPfS3_PT_PKS4_PKT0_SA_ifPKiSC_iPKfiiiSE_SE_iiiii,(.L_x_24703 - _ZN4vllm25paged_attention_v2_kernelI13__nv_bfloat16hLi80ELi8ELi128ELNS_18Fp8KVCacheDataTypeE2ELb0ELi512EEEvPfS3_PT_PKS4_PKT0_SA_ifPKiSC_iPKfiiiSE_SE_iiiii)
        .other          _ZN4vllm25paged_attention_v2_kernelI13__nv_bfloat16hLi80ELi8ELi128ELNS_18Fp8KVCacheDataTypeE2ELb0ELi512EEEvPfS3_PT_PKS4_PKT0_SA_ifPKiSC_iPKfiiiSE_SE_iiiii,@"STO_CUDA_ENTRY STV_DEFAULT"
_ZN4vllm25paged_attention_v2_kernelI13__nv_bfloat16hLi80ELi8ELi128ELNS_18Fp8KVCacheDataTypeE2ELb0ELi512EEEvPfS3_PT_PKS4_PKT0_SA_ifPKiSC_iPKfiiiSE_SE_iiiii:
.text._ZN4vllm25paged_attention_v2_kernelI13__nv_bfloat16hLi80ELi8ELi128ELNS_18Fp8KVCacheDataTypeE2ELb0ELi512EEEvPfS3_PT_PKS4_PKT0_SA_ifPKiSC_iPKfiiiSE_SE_iiiii:
        /* <DEDUP_REMOVED lines=54> */
.L_x_1918:
        /* <DEDUP_REMOVED lines=11> */
.L_x_1917:
[----:B------:R-:W-:Y:S05]  /*0410*/  BSYNC B1 ;  /* 0x0000000000017941 */ /* 0x000fea0003800000 */
.L_x_1916:
        /* <DEDUP_REMOVED lines=10> */
.L_x_1919:
        /* <DEDUP_REMOVED lines=17> */
.L_x_1915:
[----:B------:R-:W-:Y:S05]  /*05d0*/  BSYNC B0 ;  /* 0x0000000000007941 */ /* 0x000fea0003800000 */
.L_x_1914:
[----:B------:R-:W-:Y:S01]  /*05e0*/  IMAD R13, R3, 0x40, R10 ;  /* 0x00000040030d7824 */ /* 0x000fe200078e020a */
[----:B------:R-:W-:Y:S04]  /*05f0*/  BAR.SYNC.DEFER_BLOCKING 0x0 ;  /* 0x0000000000007b1d */ /* 0x000fe80000010000 */
[----:B------:R-:W-:-:S13]  /*0600*/  ISETP.GE.AND P0, PT, R13, R14, PT ;  /* 0x0000000e0d00720c */ /* 0x000fda0003f06270 */
[----:B------:R-:W-:Y:S05]  /*0610*/  @!P0 BRA `(.L_x_1920) ;  /* 0x0000204000008947 */ /* 0x000fea0003800000 */
[----:B------:R-:W-:Y:S05]  /*0620*/  BRA.DIV ~URZ, `(.L_x_1921) ;  /* 0x000021727f007947 */ /* 0x000fea000b800000 */
[----:B------:R-:W-:-:S04]  /*0630*/  MOV R12, 0xff7fffff ;  /* 0xff7fffff000c7802 */ /* 0x000fc80000000f00 */
.L_x_1953:
[----:B------:R-:W-:Y:S01]  /*0640*/  FMNMX.FTZ R15, R12, -3.40282346638528859812e+38, !PT ;  /* 0xff7fffff0c0f7809 */ /* 0x000fe20007810000 */
[----:B------:R-:W-:Y:S01]  /*0650*/  IMAD.MOV.U32 R14, RZ, RZ, -0x800001 ;  /* 0xff7fffffff0e7424 */ /* 0x000fe200078e00ff */
[----:B------:R-:W-:Y:S05]  /*0660*/  BRA.DIV ~URZ, `(.L_x_1922) ;  /* 0x000021b27f007947 */ /* 0x000fea000b800000 */
[----:B------:R-:W0:Y:S02]  /*0670*/  SHFL.BFLY PT, R12, R15, 0x8, 0x1f ;  /* 0x0d001f000f0c7f89 */ /* 0x000e2400000e0000 */
[----:B0-----:R-:W-:-:S05]  /*0680*/  FMNMX.FTZ R15, R15, R12, !PT ;  /* 0x0000000c0f0f7209 */ /* 0x001fca0007810000 */
[----:B------:R0:W1:Y:S02]  /*0690*/  SHFL.BFLY PT, R12, R15, 0x4, 0x1f ;  /* 0x0c801f000f0c7f89 */ /* 0x00006400000e0000 */
.L_x_1954:
        /* <DEDUP_REMOVED lines=35> */
.L_x_1927:
        /* <DEDUP_REMOVED lines=11> */
.L_x_1926:
[----:B------:R-:W-:Y:S05]  /*0980*/  BSYNC B1 ;  /* 0x0000000000017941 */ /* 0x000fea0003800000 */
.L_x_1925:
        /* <DEDUP_REMOVED lines=10> */
.L_x_1930:
        /* <DEDUP_REMOVED lines=100> */
.L_x_1929:
[----:B------:R-:W-:Y:S05]  /*1070*/  BSYNC B1 ;  /* 0x0000000000017941 */ /* 0x000fea0003800000 */
.L_x_1928:
        /* <DEDUP_REMOVED lines=55> */
.L_x_1932:
[----:B------:R-:W-:Y:S05]  /*13f0*/  BSYNC B1 ;  /* 0x0000000000017941 */ /* 0x000fea0003800000 */
.L_x_1931:
        /* <DEDUP_REMOVED lines=26> */
.L_x_1924:
[----:B------:R-:W-:Y:S05]  /*15a0*/  BSYNC B0 ;  /* 0x0000000000007941 */ /* 0x000fea0003800000 */
.L_x_1923:
        /* <DEDUP_REMOVED lines=43> */
.L_x_1937:
        /* <DEDUP_REMOVED lines=8> */
.L_x_1936:
[----:B------:R-:W-:Y:S05]  /*18e0*/  BSYNC B1 ;  /* 0x0000000000017941 */ /* 0x000fea0003800000 */
.L_x_1935:
        /* <DEDUP_REMOVED lines=10> */
.L_x_1940:
        /* <DEDUP_REMOVED lines=52> */
.L_x_1939:
[----:B------:R-:W-:Y:S05]  /*1cd0*/  BSYNC B1 ;  /* 0x0000000000017941 */ /* 0x000fea0003800000 */
.L_x_1938:
        /* <DEDUP_REMOVED lines=31> */
.L_x_1942:
[----:B------:R-:W-:Y:S05]  /*1ed0*/  BSYNC B1 ;  /* 0x0000000000017941 */ /* 0x000fea0003800000 */
.L_x_1941:
        /* <DEDUP_REMOVED lines=14> */
.L_x_1934:
[----:B------:R-:W-:Y:S05]  /*1fc0*/  BSYNC B0 ;  /* 0x0000000000007941 */ /* 0x000fea0003800000 */
.L_x_1933:
        /* <DEDUP_REMOVED lines=28> */
.L_x_1944:
[----:B------:R-:W-:Y:S05]  /*2190*/  BSYNC B0 ;  /* 0x0000000000007941 */ /* 0x000fea0003800000 */
.L_x_1943:
[----:B------:R-:W-:Y:S01]  /*21a0*/  BAR.SYNC.DEFER_BLOCKING 0x0 ;  /* 0x0000000000007b1d */ /* 0x000fe20000010000 */
[----:B------:R-:W-:Y:S01]  /*21b0*/  HFMA2.MMA R2, -RZ, RZ, 0, 0 ;  /* 0x00000000ff027435 */ /* 0x000fe200000001ff */
[----:B0-----:R-:W-:Y:S01]  /*21c0*/  IMAD R5, R10, 0x50, R9 ;  /* 0x000000500a057824 */ /* 0x001fe200078e0209 */
[----:B------:R-:W-:-:S03]  /*21d0*/  CS2R R6, SRZ ;  /* 0x0000000000067805 */ /* 0x000fc6000001ff00 */
[----:B------:R-:W-:Y:S01]  /*21e0*/  BSSY B0, `(.L_x_1945) ;  /* 0x0000006000007945 */ /* 0x000fe20003800000 */
[----:B------:R-:W-:Y:S05]  /*21f0*/  @P4 BRA `(.L_x_1946) ;  /* 0x0000004000004947 */ /* 0x000fea0003800000 */
[----:B------:R-:W-:Y:S01]  /*2200*/  ISETP.GT.AND P4, PT, R9, 0xf, PT ;  /* 0x0000000f0900780c */ /* 0x000fe20003f84270 */
[----:B------:R0:W-:Y:S04]  /*2210*/  STS [R5.X4+-0x1c0], RZ ;  /* 0xfffe40ff05007388 */ /* 0x0001e80000004800 */
[----:B------:R0:W-:Y:S08]  /*2220*/  STS [R5.X4+-0x140], RZ ;  /* 0xfffec0ff05007388 */ /* 0x0001f00000004800 */
[----:B------:R0:W-:Y:S02]  /*2230*/  @!P4 STS [R5.X4+-0xc0], RZ ;  /* 0xffff40ff0500c388 */ /* 0x0001e40000004800 */
.L_x_1946:
[----:B------:R-:W-:Y:S05]  /*2240*/  BSYNC B0 ;  /* 0x0000000000007941 */ /* 0x000fea0003800000 */
.L_x_1945:
[----:B------:R-:W-:Y:S06]  /*2250*/  BAR.SYNC.DEFER_BLOCKING 0x0 ;  /* 0x0000000000007b1d */ /* 0x000fec0000010000 */
[----:B------:R-:W-:Y:S01]  /*2260*/  BSSY B0, `(.L_x_1947) ;  /* 0x0000009000007945 */ /* 0x000fe20003800000 */
[----:B------:R-:W-:Y:S05]  /*2270*/  @P0 BRA `(.L_x_1948) ;  /* 0x0000007000000947 */ /* 0x000fea0003800000 */
[----:B------:R-:W-:Y:S01]  /*2280*/  ISETP.GT.AND P0, PT, R9, 0xf, PT ;  /* 0x0000000f0900780c */ /* 0x000fe20003f04270 */
[----:B------:R-:W1:Y:S04]  /*2290*/  LDS R7, [R5.X4+0xc0] ;  /* 0x0000c00005077984 */ /* 0x000e680000004800 */
[----:B------:R-:W2:Y:S08]  /*22a0*/  LDS R6, [R5.X4+0x140] ;  /* 0x0001400005067984 */ /* 0x000eb00000004800 */
[----:B------:R-:W3:Y:S01]  /*22b0*/  @!P0 LDS R4, [R5.X4+0x1c0] ;  /* 0x0001c00005048984 */ /* 0x000ee20000004800 */
[----:B-1----:R-:W-:-:S02]  /*22c0*/  FADD.FTZ R7, RZ, R7 ;  /* 0x00000007ff077221 */ /* 0x002fc40000010000 */
[----:B--2---:R-:W-:Y:S02]  /*22d0*/  FADD.FTZ R6, RZ, R6 ;  /* 0x00000006ff067221 */ /* 0x004fe40000010000 */
[----:B---3--:R-:W-:Y:S02]  /*22e0*/  @!P0 FADD.FTZ R2, RZ, R4 ;  /* 0x00000004ff028221 */ /* 0x008fe40000010000 */
.L_x_1948:
[----:B------:R-:W-:Y:S05]  /*22f0*/  BSYNC B0 ;  /* 0x0000000000007941 */ /* 0x000fea0003800000 */
.L_x_1947:
[----:B------:R-:W-:Y:S06]  /*2300*/  BAR.SYNC.DEFER_BLOCKING 0x0 ;  /* 0x0000000000007b1d */ /* 0x000fec0000010000 */
[----:B------:R-:W-:Y:S01]  /*2310*/  BSSY B0, `(.L_x_1949) ;  /* 0x0000006000007945 */ /* 0x000fe20003800000 */
[----:B------:R-:W-:Y:S05]  /*2320*/  @P2 BRA `(.L_x_1950) ;  /* 0x0000004000002947 */ /* 0x000fea0003800000 */
[----:B------:R-:W-:Y:S01]  /*2330*/  ISETP.GT.AND P0, PT, R9, 0xf, PT ;  /* 0x0000000f0900780c */ /* 0x000fe20003f04270 */
[----:B------:R1:W-:Y:S04]  /*2340*/  STS [R5.X4+-0x80], R7 ;  /* 0xffff800705007388 */ /* 0x0003e80000004800 */
[----:B------:R1:W-:Y:S08]  /*2350*/  STS [R5.X4], R6 ;  /* 0x0000000605007388 */ /* 0x0003f00000004800 */
[----:B------:R1:W-:Y:S02]  /*2360*/  @!P0 STS [R5.X4+0x80], R2 ;  /* 0x0000800205008388 */ /* 0x0003e40000004800 */
.L_x_1950:
[----:B------:R-:W-:Y:S05]  /*2370*/  BSYNC B0 ;  /* 0x0000000000007941 */ /* 0x000fea0003800000 */
.L_x_1949:
[----:B------:R-:W-:Y:S06]  /*2380*/  BAR.SYNC.DEFER_BLOCKING 0x0 ;  /* 0x0000000000007b1d */ /* 0x000fec0000010000 */
[----:B------:R-:W-:Y:S01]  /*2390*/  BSSY B0, `(.L_x_1951) ;  /* 0x0000009000007945 */ /* 0x000fe20003800000 */
[----:B------:R-:W-:Y:S05]  /*23a0*/  @P1 BRA `(.L_x_1952) ;  /* 0x0000007000001947 */ /* 0x000fea0003800000 */
[----:B------:R-:W-:Y:S01]  /*23b0*/  ISETP.GT.AND P0, PT, R9, 0xf, PT ;  /* 0x0000000f0900780c */ /* 0x000fe20003f04270 */
[----:B------:R-:W2:Y:S04]  /*23c0*/  LDS R4, [R5.X4+0xc0] ;  /* 0x0000c00005047984 */ /* 0x000ea80000004800 */
[----:B------:R-:W3:Y:S08]  /*23d0*/  LDS R11, [R5.X4+0x140] ;  /* 0x00014000050b7984 */ /* 0x000ef00000004800 */
[----:B------:R-:W4:Y:S01]  /*23e0*/  @!P0 LDS R13, [R5.X4+0x1c0] ;  /* 0x0001c000050d8984 */ /* 0x000f220000004800 */
[----:B-12---:R-:W-:-:S02]  /*23f0*/  FADD.FTZ R7, R7, R4 ;  /* 0x0000000407077221 */ /* 0x006fc40000010000 */
[----:B---3--:R-:W-:Y:S02]  /*2400*/  FADD.FTZ R6, R6, R11 ;  /* 0x0000000b06067221 */ /* 0x008fe40000010000 */
[----:B----4-:R-:W-:Y:S02]  /*2410*/  @!P0 FADD.FTZ R2, R2, R13 ;  /* 0x0000000d02028221 */ /* 0x010fe40000010000 */
.L_x_1952:
[----:B------:R-:W-:Y:S05]  /*2420*/  BSYNC B0 ;  /* 0x0000000000007941 */ /* 0x000fea0003800000 */
.L_x_1951:
[----:B------:R-:W-:Y:S06]  /*2430*/  BAR.SYNC.DEFER_BLOCKING 0x0 ;  /* 0x0000000000007b1d */ /* 0x000fec0000010000 */
[----:B------:R-:W-:Y:S05]  /*2440*/  @P3 EXIT ;  /* 0x000000000000394d */ /* 0x000fea0003800000 */
[----:B------:R-:W-:Y:S02]  /*2450*/  IMAD R0, R0, c[0x0][0xc], RZ ;  /* 0x0000030000007a24 */ /* 0x000fe400078e02ff */
[----:B01----:R-:W-:-:S02]  /*2460*/  IMAD R5, R8, c[0x0][0x14], RZ ;  /* 0x0000050008057a24 */ /* 0x003fc400078e02ff */
[----:B------:R-:W-:Y:S02]  /*2470*/  IMAD R0, R0, c[0x0][0x14], RZ ;  /* 0x0000050000007a24 */ /* 0x000fe400078e02ff */
[----:B------:R-:W-:Y:S01]  /*2480*/  IMAD R3, R3, 0x50, RZ ;  /* 0x0000005003037824 */ /* 0x000fe200078e02ff */
[----:B------:R-:W-:Y:S01]  /*2490*/  SHF.R.S32.HI R11, RZ, 0x1f, R5 ;  /* 0x0000001fff0b7819 */ /* 0x000fe20000011405 */
[----:B------:R-:W-:-:S03]  /*24a0*/  IMAD R0, R0, 0x50, RZ ;  /* 0x0000005000007824 */ /* 0x000fc600078e02ff */
[--C-:B------:R-:W-:Y:S02]  /*24b0*/  SHF.R.S32.HI R4, RZ, 0x1f, R3.reuse ;  /* 0x0000001fff047819 */ /* 0x100fe40000011403 */
[----:B------:R-:W-:Y:S02]  /*24c0*/  IADD3 R12, P0, P1, R0, R5, R3 ;  /* 0x00000005000c7210 */ /* 0x000fe4000791e003 */
[----:B------:R-:W-:Y:S02]  /*24d0*/  SHF.R.S32.HI R0, RZ, 0x1f, R0 ;  /* 0x0000001fff007819 */ /* 0x000fe40000011400 */
[C---:B------:R-:W-:Y:S02]  /*24e0*/  IADD3 R3, R9.reuse, 0x20, RZ ;  /* 0x0000002009037810 */ /* 0x040fe40007ffe0ff */
[----:B------:R-:W-:Y:S02]  /*24f0*/  IADD3.X R14, R0, R11, R4, P0, P1 ;  /* 0x0000000b000e7210 */ /* 0x000fe400007e2404 */
[----:B------:R-:W-:-:S02]  /*2500*/  IADD3 R5, P0, R9, R12, RZ ;  /* 0x0000000c09057210 */ /* 0x000fc40007f1e0ff */
[----:B------:R-:W-:Y:S02]  /*2510*/  IADD3 R8, P1, R3, R12, RZ ;  /* 0x0000000c03087210 */ /* 0x000fe40007f3e0ff */
[----:B------:R-:W-:Y:S02]  /*2520*/  LEA.HI.X.SX32 R10, R9, R14, 0x1, P0 ;  /* 0x0000000e090a7211 */ /* 0x000fe400000f0eff */
[C---:B------:R-:W-:Y:S02]  /*2530*/  LEA R4, P0, R5.reuse, c[0x0][0x170], 0x1 ;  /* 0x00005c0005047a11 */ /* 0x040fe400078008ff */
[----:B------:R-:W-:Y:S02]  /*2540*/  F2FP.BF16.PACK_AB R0, R6, R7 ;  /* 0x000000070600723e */ /* 0x000fe400000010ff */
[----:B------:R-:W-:Y:S02]  /*2550*/  LEA.HI.X R5, R5, c[0x0][0x174], R10, 0x1, P0 ;  /* 0x00005d0005057a11 */ /* 0x000fe400000f0c0a */
[----:B------:R-:W-:-:S02]  /*2560*/  ISETP.GT.AND P0, PT, R9, 0xf, PT ;  /* 0x0000000f0900780c */ /* 0x000fc40003f04270 */
[----:B------:R-:W-:Y:S01]  /*2570*/  LEA.HI.X.SX32 R3, R3, R14, 0x1, P1 ;  /* 0x0000000e03037211 */ /* 0x000fe200008f0eff */
[----:B------:R0:W-:Y:S01]  /*2580*/  STG.E.U16 [R4.64], R0 ;  /* 0x0000000004007986 */ /* 0x0001e2000c101524 */
[----:B------:R-:W-:-:S04]  /*2590*/  LEA R6, P1, R8, c[0x0][0x170], 0x1 ;  /* 0x00005c0008067a11 */ /* 0x000fc800078208ff */
[--C-:B------:R-:W-:Y:S02]  /*25a0*/  LEA.HI.X R7, R8, c[0x0][0x174], R3.reuse, 0x1, P1 ;  /* 0x00005d0008077a11 */ /* 0x100fe400008f0c03 */
[----:B------:R-:W-:-:S05]  /*25b0*/  PRMT R3, R0, 0x7632, R3 ;  /* 0x0000763200037816 */ /* 0x000fca0000000003 */
[----:B------:R0:W-:Y:S01]  /*25c0*/  STG.E.U16 [R6.64], R3 ;  /* 0x0000000306007986 */ /* 0x0001e2000c101524 */
[----:B------:R-:W-:Y:S05]  /*25d0*/  @P0 EXIT ;  /* 0x000000000000094d */ /* 0x000fea0003800000 */
[----:B------:R-:W-:Y:S02]  /*25e0*/  IADD3 R9, R9, 0x40, RZ ;  /* 0x0000004009097810 */ /* 0x000fe40007ffe0ff */
[----:B------:R-:W-:Y:S02]  /*25f0*/  F2FP.BF16.PACK_AB R2, RZ, R2 ;  /* 0x00000002ff02723e */ /* 0x000fe400000010ff */
[----:B0-----:R-:W-:-:S04]  /*2600*/  IADD3 R0, P0, R9, R12, RZ ;  /* 0x0000000c09007210 */ /* 0x001fc80007f1e0ff */
[----:B------:R-:W-:Y:S02]  /*2610*/  LEA.HI.X.SX32 R9, R9, R14, 0x1, P0 ;  /* 0x0000000e09097211 */ /* 0x000fe400000f0eff */
[----:B------:R-:W-:-:S04]  /*2620*/  LEA R4, P0, R0, c[0x0][0x170], 0x1 ;  /* 0x00005c0000047a11 */ /* 0x000fc800078008ff */
[----:B------:R-:W-:-:S05]  /*2630*/  LEA.HI.X R5, R0, c[0x0][0x174], R9, 0x1, P0 ;  /* 0x00005d0000057a11 */ /* 0x000fca00000f0c09 */
[----:B------:R-:W-:Y:S01]  /*2640*/  STG.E.U16 [R4.64], R2 ;  /* 0x0000000204007986 */ /* 0x000fe2000c101524 */
[----:B------:R-:W-:Y:S05]  /*2650*/  EXIT ;  /* 0x000000000000794d */ /* 0x000fea0003800000 */
.L_x_1920:
        /* <DEDUP_REMOVED lines=20> */
.L_x_1921:
[----:B------:R-:W-:Y:S01]  /*27a0*/  IMAD.MOV.U32 R15, RZ, RZ, -0x800001 ;  /* 0xff7fffffff0f7424 */ /* 0x000fe200078e00ff */
[----:B------:R-:W-:Y:S01]  /*27b0*/  MOV R17, 0x1f ;  /* 0x0000001f00117802 */ /* 0x000fe20000000f00 */
[----:B------:R-:W-:Y:S01]  /*27c0*/  IMAD.MOV.U32 R16, RZ, RZ, 0x10 ;  /* 0x00000010ff107424 */ /* 0x000fe200078e00ff */
[----:B------:R-:W-:Y:S01]  /*27d0*/  MOV R12, 0x2800 ;  /* 0x00002800000c7802 */ /* 0x000fe20000000f00 */
[----:B------:R-:W-:Y:S02]  /*27e0*/  IMAD.MOV.U32 R18, RZ, RZ, -0x1 ;  /* 0xffffffffff127424 */ /* 0x000fe400078e00ff */
[----:B------:R-:W-:Y:S05]  /*27f0*/  CALL.REL.NOINC `($__internal_42_$__cuda_sm70_shflsync_bfly_p) ;  /* 0x000000f000007944 */ /* 0x000fea0003c00000 */
[----:B-1----:R-:W-:Y:S01]  /*2800*/  MOV R12, R16 ;  /* 0x00000010000c7202 */ /* 0x002fe20000000f00 */
[----:B0-----:R-:W-:Y:S05]  /*2810*/  BRA `(.L_x_1953) ;  /* 0xffffde2000007947 */ /* 0x001fea000383ffff */
.L_x_1922:
[----:B------:R-:W-:Y:S01]  /*2820*/  HFMA2.MMA R17, -RZ, RZ, 0, 1.847743988037109375e-06 ;  /* 0x0000001fff117435 */ /* 0x000fe200000001ff */
[----:B------:R-:W-:Y:S01]  /*2830*/  IMAD.MOV.U32 R16, RZ, RZ, 0x8 ;  /* 0x00000008ff107424 */ /* 0x000fe200078e00ff */
[----:B------:R-:W-:Y:S01]  /*2840*/  MOV R12, 0x2870 ;  /* 0x00002870000c7802 */ /* 0x000fe20000000f00 */
[----:B------:R-:W-:-:S03]  /*2850*/  IMAD.MOV.U32 R18, RZ, RZ, -0x1 ;  /* 0xffffffffff127424 */ /* 0x000fc600078e00ff */
[----:B------:R-:W-:Y:S05]  /*2860*/  CALL.REL.NOINC `($__internal_42_$__cuda_sm70_shflsync_bfly_p) ;  /* 0x0000008000007944 */ /* 0x000fea0003c00000 */
[----:B01----:R-:W-:Y:S01]  /*2870*/  FMNMX.FTZ R15, R15, R16, !PT ;  /* 0x000000100f0f7209 */ /* 0x003fe20007810000 */
[----:B------:R-:W-:Y:S01]  /*2880*/  IMAD.MOV.U32 R17, RZ, RZ, 0x1f ;  /* 0x0000001fff117424 */ /* 0x000fe200078e00ff */
[----:B------:R-:W-:-:S02]  /*2890*/  MOV R16, 0x4 ;  /* 0x0000000400107802 */ /* 0x000fc40000000f00 */
[----:B------:R-:W-:Y:S02]  /*28a0*/  MOV R18, 0xffffffff ;  /* 0xffffffff00127802 */ /* 0x000fe40000000f00 */
[----:B------:R-:W-:Y:S02]  /*28b0*/  MOV R12, 0x28d0 ;  /* 0x000028d0000c7802 */ /* 0x000fe40000000f00 */
[----:B------:R-:W-:Y:S05]  /*28c0*/  CALL.REL.NOINC `($__internal_42_$__cuda_sm70_shflsync_bfly_p) ;  /* 0x0000002000007944 */ /* 0x000fea0003c00000 */
[----:B-1----:R-:W-:Y:S01]  /*28d0*/  IMAD.MOV.U32 R12, RZ, RZ, R16 ;  /* 0x000000ffff0c7224 */ /* 0x002fe200078e0010 */
[----:B0-----:R-:W-:Y:S05]  /*28e0*/  BRA `(.L_x_1954) ;  /* 0xffffddb000007947 */ /* 0x001fea000383ffff */
        .weak           $__internal_42_$__cuda_sm70_shflsync_bfly_p
        .type           $__internal_42_$__cuda_sm70_shflsync_bfly_p,@function
        .size           $__internal_42_$__cuda_sm70_shflsync_bfly_p,(.L_x_24703 - $__internal_42_$__cuda_sm70_shflsync_bfly_p)
$__internal_42_$__cuda_sm70_shflsync_bfly_p:
[----:B------:R-:W-:Y:S01]  /*28f0*/  HFMA2.MMA R13, -RZ, RZ, 0, 0 ;  /* 0x00000000ff0d7435 */ /* 0x000fe200000001ff */
[----:B------:R-:W-:Y:S04]  /*2900*/  WARPSYNC R18 ;  /* 0x0000001200007348 */ /* 0x000fe80003800000 */
[----:B------:R0:W1:Y:S01]  /*2910*/  SHFL.BFLY PT, R16, R15, R16, R17 ;  /* 0x0c0000100f107389 */ /* 0x00006200000e0011 */
[----:B------:R-:W-:Y:S05]  /*2920*/  RET.REL.NODEC R12 `(_ZN4vllm25paged_attention_v2_kernelI13__nv_bfloat16hLi80ELi8ELi128ELNS_18Fp8KVCacheDataTypeE2ELb0ELi512EEEvPfS3_PT_PKS4_PKT0_SA_ifPKiSC_iPKfiiiSE_SE_iiiii) ;  /* 0xffffd6d00c007950 */ /* 0x000fea0003c3ffff */
.L_x_1955:
        /* <DEDUP_REMOVED lines=13> */
.L_x_24703:


//--------------------- .text._ZN4vllm25paged_attention_v2_kernelI13__nv_bfloat16hLi64ELi8ELi128ELNS_18Fp8KVCacheDataTypeE2ELb0ELi512EEEvPfS3_PT_PKS4_PKT0_SA_ifPKiSC_iPKfiiiSE_SE_iiiii --------------------------
	.section	.text._ZN4vllm25paged_attention_v2_kernelI13__nv_bfloat16hLi64ELi8ELi128ELNS_18Fp8KVCacheDataTypeE2ELb0ELi512EEEvPfS3_PT_PKS4_PKT0_SA_ifPKiSC_iPKfiiiSE_SE_iiiii,"ax",@progbits
	.sectioninfo	@"SHI_REGISTERS=32"
	.align	128
        .global         _ZN4vllm25paged_attention_v2_kernelI13__nv_bfloat16hLi64ELi8ELi128ELNS_18Fp8KVCacheDataTypeE2ELb0ELi512EEEvPfS3_PT_PKS4_PKT0_SA_ifPKiSC_iPKfiiiSE_SE_iiiii
        .type           _ZN4vllm25paged_attention_v2_kernelI13__nv_bfloat16hLi64ELi8ELi128ELNS_18Fp8KVCacheDataTypeE2ELb0ELi512EEEvPfS3_PT_PKS4_PKT0_SA_ifPKiSC_iPKfiiiSE_SE_iiiii,@function
        .size           _ZN4vllm25paged_attention_v2_kernelI13__nv_bfloat16hLi64ELi8ELi128ELNS_18Fp8KVCacheDataTypeE2ELb0ELi512EEEvPfS3_PT_PKS4_PKT0_SA_ifPKiSC_iPKfiiiSE_SE_iiiii,(.L_x_24704 - _ZN4vllm25paged_attention_v2_kernelI13__nv_bfloat16hLi64ELi8ELi128ELNS_18Fp8KVCacheDataTypeE2ELb0ELi512EEEvPfS3_PT_PKS4_PKT0_SA_ifPKiSC_iPKfiiiSE_SE_iiiii)
        .other          _ZN4vllm25paged_attention_v2_kernelI13__nv_bfloat16hLi64ELi8ELi128ELNS_18Fp8KVCacheDataTypeE2ELb0ELi512EEEvPfS3_PT_PKS4_PKT0_SA_ifPKiSC_iPKfiiiSE_SE_iiiii,@"STO_CUDA_ENTRY STV_DEFAULT"
_ZN4vllm25paged_attention_v2_kernelI13__nv_bfloat16hLi64ELi8ELi128ELNS_18Fp8KVCacheDataTypeE2ELb0ELi512EEEvPfS3_PT_PKS4_PKT0_SA_ifPKiSC_iPKfiiiSE_SE_iiiii:
.text._ZN4vllm25paged_attention_v2_kernelI13__nv_bfloat16hLi64ELi8ELi128ELNS_18Fp8KVCacheDataTypeE2ELb0ELi512EEEvPfS3_PT_PKS4_PKT0_SA_ifPKiSC_iPKfiiiSE_SE_iiiii:
        /* <DEDUP_REMOVED lines=27> */
[-C--:B------:R-:W-:Y:S02]  /*01b0*/  LEA.HI R10, R10, R3.reuse, RZ, 0x2 ;  /* 0x000000030a0a7211 */ /* 0x080fe400078f10ff */
[----:B------:R-:W-:Y:S02]  /*01c0*/  SHF.R.S32.HI R6, RZ, 0x5, R11 ;  /* 0x00000005ff067819 */ /* 0x000fe4000001140b */
[----:B------:R-:W-:Y:S02]  /*01d0*/  IADD3 R7, -R12, R3, RZ ;  /* 0x000000030c077210 */ /* 0x000fe40007ffe1ff */
[----:B------:R-:W-:Y:S01]  /*01e0*/  IADD3 R8, R8, -UR38, RZ ;  /* 0x8000002608087c10 */ /* 0x000fe2000fffe0ff */
[----:B------:R-:W-:Y:S05]  /*01f0*/  @P1 BRA `(.L_x_1957) ;  /* 0x000003e000001947 */ /* 0x000fea0003800000 */
[----:B-1----:R-:W-:Y:S01]  /*0200*/  SHF.R.S32.HI R12, RZ, 0x2, R10 ;  /* 0x00000002ff0c7819 */ /* 0x002fe2000001140a */
[----:B------:R-:W-:Y:S01]  /*0210*/  IMAD R14, R0, c[0x0][0x1b8], RZ ;  /* 0x00006e00000e7a24 */ /* 0x000fe200078e02ff */
[----:B------:R-:W-:Y:S01]  /*0220*/  LOP3.LUT R10, R10, 0xfffffffc, RZ, 0xc0, !PT ;  /* 0xfffffffc0a0a7812 */ /* 0x000fe200078ec0ff */
[----:B------:R-:W-:Y:S01]  /*0230*/  IMAD.SHL.U32 R15, R5, 0x40, RZ ;  /* 0x00000040050f7824 */ /* 0x000fe200078e00ff */
[----:B------:R-:W-:Y:S01]  /*0240*/  IMNMX R11, R12, -0x18, !PT ;  /* 0xffffffe80c0b7817 */ /* 0x000fe20007800200 */
[----:B------:R-:W-:Y:S01]  /*0250*/  BSSY B1, `(.L_x_1958) ;  /* 0x000001d000017945 */ /* 0x000fe20003800000 */
[----:B------:R-:W-:-:S02]  /*0260*/  SHF.R.S32.HI R16, RZ, 0x1f, R14 ;  /* 0x0000001fff107819 */ /* 0x000fc4000001140e */
[----:B------:R-:W-:Y:S02]  /*0270*/  IADD3 R11, -R12, 0x1f, R11 ;  /* 0x0000001f0c0b7810 */ /* 0x000fe40007ffe10b */
[----:B------:R-:W-:Y:S02]  /*0280*/  SHF.R.S32.HI R17, RZ, 0x1f, R15 ;  /* 0x0000001fff117819 */ /* 0x000fe4000001140f */
[C---:B------:R-:W-:Y:S02]  /*0290*/  LEA.HI R13, R11.reuse, 0x1, RZ, 0x1b ;  /* 0x000000010b0d7811 */ /* 0x040fe400078fd8ff */
[----:B------:R-:W-:Y:S02]  /*02a0*/  ISETP.GE.U32.AND P0, PT, R11, 0x60, PT ;  /* 0x000000600b00780c */ /* 0x000fe40003f06070 */
[----:B------:R-:W-:Y:S01]  /*02b0*/  LOP3.LUT P2, R18, R13, 0x3, RZ, 0xc0, !PT ;  /* 0x000000030d127812 */ /* 0x000fe2000784c0ff */
[----:B------:R-:W-:-:S12]  /*02c0*/  IMAD.IADD R13, R3, 0x1, -R10 ;  /* 0x00000001030d7824 */ /* 0x000fd800078e0a0a */
[----:B------:R-:W-:Y:S05]  /*02d0*/  @!P2 BRA `(.L_x_1959) ;  /* 0x000001400000a947 */ /* 0x000fea0003800000 */
[----:B------:R-:W-:Y:S01]  /*02e0*/  LEA R10, R12, R13, 0x2 ;  /* 0x0000000d0c0a7211 */ /* 0x000fe200078e10ff */
[----:B------:R-:W-:-:S04]  /*02f0*/  IMAD R19, R13, 0x8, R12 ;  /* 0x000000080d137824 */ /* 0x000fc800078e020c */
[----:B------:R-:W-:Y:S01]  /*0300*/  IMAD.SHL.U32 R10, R10, 0x2, RZ ;  /* 0x000000020a0a7824 */ /* 0x000fe200078e00ff */
[----:B------:R-:W-:-:S04]  /*0310*/  SHF.L.U32 R19, R19, 0x2, RZ ;  /* 0x0000000213137819 */ /* 0x000fc800000006ff */
[----:B------:R-:W-:Y:S02]  /*0320*/  IADD3 R21, P2, P3, R10, R14, R15 ;  /* 0x0000000e0a157210 */ /* 0x000fe40007b5e00f */
[----:B------:R-:W-:Y:S02]  /*0330*/  SHF.R.S32.HI R10, RZ, 0x1f, R10 ;  /* 0x0000001fff0a7819 */ /* 0x000fe4000001140a */
[----:B------:R-:W-:Y:S02]  /*0340*/  LEA R20, P4, R21, c[0x0][0x178], 0x1 ;  /* 0x00005e0015147a11 */ /* 0x000fe400078808ff */
[----:B------:R-:W-:-:S04]  /*0350*/  IADD3.X R10, R10, R16, R17, P2, P3 ;  /* 0x000000100a0a7210 */ /* 0x000fc800017e6411 */
[----:B------:R-:W-:-:S03]  /*0360*/  LEA.HI.X R21, R21, c[0x0][0x17c], R10, 0x1, P4 ;  /* 0x00005f0015157a11 */ /* 0x000fc600020f0c0a */
.L_x_1960:
        /* <DEDUP_REMOVED lines=11> */
.L_x_1959:
[----:B------:R-:W-:Y:S05]  /*0420*/  BSYNC B1 ;  /* 0x0000000000017941 */ /* 0x000fea0003800000 */
.L_x_1958:
[----:B------:R-:W-:Y:S05]  /*0430*/  @!P0 BRA `(.L_x_1957) ;  /* 0x000001a000008947 */ /* 0x000fea0003800000 */
[----:B------:R-:W-:Y:S01]  /*0440*/  IADD3 R14, P0, R14, R15, RZ ;  /* 0x0000000f0e0e7210 */ /* 0x000fe20007f1e0ff */
[C---:B------:R-:W-:Y:S01]  /*0450*/  IMAD R10, R12.reuse, 0x4, R13 ;  /* 0x000000040c0a7824 */ /* 0x040fe200078e020d */
[----:B------:R-:W-:Y:S02]  /*0460*/  LEA R13, R13, R12, 0x3 ;  /* 0x0000000c0d0d7211 */ /* 0x000fe400078e18ff */
[----:B------:R-:W-:Y:S01]  /*0470*/  IADD3 R12, R12, -0x80, RZ ;  /* 0xffffff800c0c7810 */ /* 0x000fe20007ffe0ff */
[----:B------:R-:W-:Y:S01]  /*0480*/  IMAD.X R17, R16, 0x1, R17, P0 ;  /* 0x0000000110117824 */ /* 0x000fe200000e0611 */
[C---:B------:R-:W-:Y:S02]  /*0490*/  LEA R15, P0, R14.reuse, c[0x0][0x178], 0x1 ;  /* 0x00005e000e0f7a11 */ /* 0x040fe400078008ff */
[----:B------:R-:W-:Y:S02]  /*04a0*/  LEA R13, R13, 0x100, 0x2 ;  /* 0x000001000d0d7811 */ /* 0x000fe400078e10ff */
[----:B------:R-:W-:Y:S01]  /*04b0*/  LEA.HI.X R22, R14, c[0x0][0x17c], R17, 0x1, P0 ;  /* 0x00005f000e167a11 */ /* 0x000fe200000f0c11 */
[----:B------:R-:W-:-:S03]  /*04c0*/  IMAD.SHL.U32 R17, R10, 0x2, RZ ;  /* 0x000000020a117824 */ /* 0x000fc600078e00ff */
.L_x_1961:
        /* <DEDUP_REMOVED lines=17> */
.L_x_1957:
[----:B-1----:R-:W-:Y:S05]  /*05e0*/  BSYNC B0 ;  /* 0x0000000000007941 */ /* 0x002fea0003800000 */
.L_x_1956:
[----:B------:R-:W-:Y:S01]  /*05f0*/  IADD3 R10, R6, UR39, RZ ;  /* 0x00000027060a7c10 */ /* 0x000fe2000fffe0ff */
[----:B------:R-:W-:Y:S03]  /*0600*/  BAR.SYNC.DEFER_BLOCKING 0x0 ;  /* 0x0000000000007b1d */ /* 0x000fe60000010000 */
[----:B------:R-:W-:-:S13]  /*0610*/  ISETP.GE.AND P0, PT, R10, R9, PT ;  /* 0x000000090a00720c */ /* 0x000fda0003f06270 */
[----:B------:R-:W-:Y:S05]  /*0620*/  @!P0 BRA `(.L_x_1962) ;  /* 0x00001e3000008947 */ /* 0x000fea0003800000 */
[----:B------:R-:W-:Y:S05]  /*0630*/  BRA.DIV ~URZ, `(.L_x_1963) ;  /* 0x00001f627f007947 */ /* 0x000fea000b800000 */
[----:B------:R-:W-:-:S05]  /*0640*/  IMAD.MOV.U32 R9, RZ, RZ, -0x800001 ;  /* 0xff7fffffff097424 */ /* 0x000fca00078e00ff */
.L_x_1987:
[----:B------:R-:W-:Y:S02]  /*0650*/  FMNMX.FTZ R18, R9, -3.40282346638528859812e+38, !PT ;  /* 0xff7fffff09127809 */ /* 0x000fe40007810000 */
[----:B------:R-:W-:Y:S01]  /*0660*/  MOV R12, 0xff7fffff ;  /* 0xff7fffff000c7802 */ /* 0x000fe20000000f00 */
[----:B------:R-:W-:Y:S05]  /*0670*/  BRA.DIV ~URZ, `(.L_x_1964) ;  /* 0x00001fa27f007947 */ /* 0x000fea000b800000 */
[----:B------:R-:W0:Y:S02]  /*0680*/  SHFL.BFLY PT, R9, R18, 0x8, 0x1f ;  /* 0x0d001f0012097f89 */ /* 0x000e2400000e0000 */
[----:B0-----:R-:W-:-:S05]  /*0690*/  FMNMX.FTZ R9, R18, R9, !PT ;  /* 0x0000000912097209 */ /* 0x001fca0007810000 */
[----:B------:R0:W1:Y:S02]  /*06a0*/  SHFL.BFLY PT, R10, R9, 0x4, 0x1f ;  /* 0x0c801f00090a7f89 */ /* 0x00006400000e0000 */
.L_x_1988:
        /* <DEDUP_REMOVED lines=10> */
[----:B01----:R-:W0:Y:S02]  /*0750*/  SHFL.BFLY PT, R9, R12, 0x2, 0x1f ;  /* 0x0c401f000c097f89 */ /* 0x003e2400000e0000 */
        /* <DEDUP_REMOVED lines=8> */
[----:B------:R-:W-:Y:S02]  /*07e0*/  LOP3.LUT R11, RZ, R2, RZ, 0x33, !PT ;  /* 0x00000002ff0b7212 */ /* 0x000fe400078e33ff */
[----:B------:R-:W-:Y:S02]  /*07f0*/  MOV R13, R3 ;  /* 0x00000003000d7202 */ /* 0x000fe40000000f00 */
        /* <DEDUP_REMOVED lines=13> */
.L_x_1969:
        /* <DEDUP_REMOVED lines=11> */
.L_x_1968:
[----:B------:R-:W-:Y:S05]  /*0980*/  BSYNC B1 ;  /* 0x0000000000017941 */ /* 0x000fea0003800000 */
.L_x_1967:
        /* <DEDUP_REMOVED lines=10> */
.L_x_1972:
        /* <DEDUP_REMOVED lines=100> */
.L_x_1971:
[----:B------:R-:W-:Y:S05]  /*1070*/  BSYNC B1 ;  /* 0x0000000000017941 */ /* 0x000fea0003800000 */
.L_x_1970:
        /* <DEDUP_REMOVED lines=55> */
.L_x_1974:
[----:B------:R-:W-:Y:S05]  /*13f0*/  BSYNC B1 ;  /* 0x0000000000017941 */ /* 0x000fea0003800000 */
.L_x_1973:
        /* <DEDUP_REMOVED lines=26> */
.L_x_1966:
[----:B------:R-:W-:Y:S05]  /*15a0*/  BSYNC B0 ;  /* 0x0000000000007941 */ /* 0x000fea0003800000 */
.L_x_1965:
        /* <DEDUP_REMOVED lines=43> */
.L_x_1979:
        /* <DEDUP_REMOVED lines=8> */
.L_x_1978:
[----:B------:R-:W-:Y:S05]  /*18e0*/  BSYNC B1 ;  /* 0x0000000000017941 */ /* 0x000fea0003800000 */
.L_x_1977:
        /* <DEDUP_REMOVED lines=10> */
.L_x_1982:
        /* <DEDUP_REMOVED lines=34> */
[----:B-1----:R-:W-:-:S03]  /*1bb0*/  FMUL.FTZ R13, R2, R22 ;  /* 0x00000016020d7220 */ /* 0x002fc60000410000 */
[----:B------:R-:W-:Y:S01]  /*1bc0*/  STS [R4+-0x200], R26 ;  /* 0xfffe001a04007388 */ /* 0x000fe20000000800 */
        /* <DEDUP_REMOVED lines=16> */
.L_x_1981:
[----:B------:R-:W-:Y:S05]  /*1cd0*/  BSYNC B1 ;  /* 0x0000000000017941 */ /* 0x000fea0003800000 */
.L_x_1980:
        /* <DEDUP_REMOVED lines=31> */
.L_x_1984:
[----:B------:R-:W-:Y:S05]  /*1ed0*/  BSYNC B1 ;  /* 0x0000000000017941 */ /* 0x000fea0003800000 */
.L_x_1983:
        /* <DEDUP_REMOVED lines=14> */
.L_x_1976:
[----:B------:R-:W-:Y:S05]  /*1fc0*/  BSYNC B0 ;  /* 0x0000000000007941 */ /* 0x000fea0003800000 */
.L_x_1975:
[----:B------:R-:W-:Y:S01]  /*1fd0*/  BAR.SYNC.DEFER_BLOCKING 0x0 ;  /* 0x0000000000007b1d */ /* 0x000fe20000010000 */
[C---:B------:R-:W-:Y:S01]  /*1fe0*/  ISETP.NE.AND P3, PT, R3.reuse, RZ, PT ;  /* 0x000000ff0300720c */ /* 0x040fe20003f65270 */
[----:B------:R-:W-:Y:S01]  /*1ff0*/  IMAD R6, R6, 0x40, R7 ;  /* 0x0000004006067824 */ /* 0x000fe200078e0207 */
[C---:B0-----:R-:W-:Y:S02]  /*2000*/  LOP3.LUT R2, R3.reuse, 0xffffffc0, RZ, 0xc0, !PT ;  /* 0xffffffc003027812 */ /* 0x041fe400078ec0ff */
[----:B------:R-:W-:Y:S01]  /*2010*/  ISETP.GT.AND P0, PT, R3, 0x3f, PT ;  /* 0x0000003f0300780c */ /* 0x000fe20003f04270 */
[----:B------:R-:W-:Y:S01]  /*2020*/  BSSY B0, `(.L_x_1985) ;  /* 0x0000013000007945 */ /* 0x000fe20003800000 */
[----:B------:R-:W-:-:S07]  /*2030*/  ISETP.NE.AND P2, PT, R2, 0x40, PT ;  /* 0x000000400200780c */ /* 0x000fce0003f45270 */
[----:B------:R-:W-:Y:S05]  /*2040*/  @P3 BRA `(.L_x_1986) ;  /* 0x0000010000003947 */ /* 0x000fea0003800000 */
[----:B------:R-:W-:Y:S01]  /*2050*/  IMAD R2, R0, c[0x0][0xc], RZ ;  /* 0x0000030000027a24 */ /* 0x000fe200078e02ff */
[----:B------:R-:W-:Y:S01]  /*2060*/  USHF.R.S32.HI UR4, URZ, 0x1f, UR40 ;  /* 0x0000001f3f047899 */ /* 0x000fe20008011428 */
[----:B------:R-:W-:Y:S02]  /*2070*/  IMAD R11, R5, c[0x0][0x14], RZ ;  /* 0x00000500050b7a24 */ /* 0x000fe400078e02ff */
        /* <DEDUP_REMOVED lines=13> */
.L_x_1986:
[----:B------:R-:W-:Y:S05]  /*2150*/  BSYNC B0 ;  /* 0x0000000000007941 */ /* 0x000fea0003800000 */
.L_x_1985:
[----:B------:R-:W-:Y:S01]  /*2160*/  BAR.SYNC.DEFER_BLOCKING 0x0 ;  /* 0x0000000000007b1d */ /* 0x000fe20000010000 */
[----:B------:R-:W-:Y:S01]  /*2170*/  LOP3.LUT R2, R3, 0xffffffe0, RZ, 0xc0, !PT ;  /* 0xffffffe003027812 */ /* 0x000fe200078ec0ff */
[----:B0-----:R-:W-:-:S04]  /*2180*/  IMAD.MOV.U32 R9, RZ, RZ, RZ ;  /* 0x000000ffff097224 */ /* 0x001fc800078e00ff */
[----:B------:R-:W-:Y:S04]  /*2190*/  @!P2 STS [R6.X4+-0x160], RZ ;  /* 0xfffea0ff0600a388 */ /* 0x000fe80000004800 */
[----:B------:R-:W-:Y:S04]  /*21a0*/  @!P2 STS [R6.X4+-0xe0], RZ ;  /* 0xffff20ff0600a388 */ /* 0x000fe80000004800 */
[----:B------:R-:W-:Y:S01]  /*21b0*/  BAR.SYNC.DEFER_BLOCKING 0x0 ;  /* 0x0000000000007b1d */ /* 0x000fe20000010000 */
[----:B------:R-:W-:Y:S01]  /*21c0*/  ISETP.NE.AND P2, PT, R2, 0x20, PT ;  /* 0x000000200200780c */ /* 0x000fe20003f45270 */
[----:B------:R-:W-:-:S04]  /*21d0*/  HFMA2.MMA R2, -RZ, RZ, 0, 0 ;  /* 0x00000000ff027435 */ /* 0x000fc800000001ff */
[----:B------:R-:W0:Y:S04]  /*21e0*/  @!P0 LDS R4, [R6.X4+0xa0] ;  /* 0x0000a00006048984 */ /* 0x000e280000004800 */
[----:B------:R-:W1:Y:S01]  /*21f0*/  @!P0 LDS R8, [R6.X4+0x120] ;  /* 0x0001200006088984 */ /* 0x000e620000004800 */
[----:B0-----:R-:W-:-:S03]  /*2200*/  @!P0 FADD.FTZ R2, RZ, R4 ;  /* 0x00000004ff028221 */ /* 0x001fc60000010000 */
[----:B------:R-:W-:Y:S01]  /*2210*/  BAR.SYNC.DEFER_BLOCKING 0x0 ;  /* 0x0000000000007b1d */ /* 0x000fe20000010000 */
[----:B-1----:R-:W-:Y:S01]  /*2220*/  @!P0 FADD.FTZ R9, RZ, R8 ;  /* 0x00000008ff098221 */ /* 0x002fe20000010000 */
[----:B------:R-:W-:-:S04]  /*2230*/  IADD3 R8, R3, 0x1f, RZ ;  /* 0x0000001f03087810 */ /* 0x000fc80007ffe0ff */
[----:B------:R-:W-:Y:S01]  /*2240*/  ISETP.GT.U32.AND P0, PT, R8, 0x3e, PT ;  /* 0x0000003e0800780c */ /* 0x000fe20003f04070 */
[----:B------:R0:W-:Y:S04]  /*2250*/  @!P2 STS [R6.X4+-0x60], R2 ;  /* 0xffffa0020600a388 */ /* 0x0001e80000004800 */
[----:B------:R0:W-:Y:S04]  /*2260*/  @!P2 STS [R6.X4+0x20], R9 ;  /* 0x000020090600a388 */ /* 0x0001e80000004800 */
[----:B------:R-:W-:Y:S06]  /*2270*/  BAR.SYNC.DEFER_BLOCKING 0x0 ;  /* 0x0000000000007b1d */ /* 0x000fec0000010000 */
[----:B------:R0:W1:Y:S04]  /*2280*/  @!P1 LDS R3, [R6.X4+0xa0] ;  /* 0x0000a00006039984 */ /* 0x0000680000004800 */
[----:B------:R0:W2:Y:S04]  /*2290*/  @!P1 LDS R4, [R6.X4+0x120] ;  /* 0x0001200006049984 */ /* 0x0000a80000004800 */
[----:B------:R-:W-:Y:S06]  /*22a0*/  BAR.SYNC.DEFER_BLOCKING 0x0 ;  /* 0x0000000000007b1d */ /* 0x000fec0000010000 */
[----:B------:R-:W-:Y:S05]  /*22b0*/  @P0 EXIT ;  /* 0x000000000000094d */ /* 0x000fea0003800000 */
[----:B0-----:R-:W-:Y:S01]  /*22c0*/  IMAD R0, R0, c[0x0][0xc], RZ ;  /* 0x0000030000007a24 */ /* 0x001fe200078e02ff */
[----:B------:R-:W-:Y:S01]  /*22d0*/  USHF.R.S32.HI UR4, URZ, 0x1f, UR39 ;  /* 0x0000001f3f047899 */ /* 0x000fe20008011427 */
[----:B------:R-:W-:-:S02]  /*22e0*/  IMAD R5, R5, c[0x0][0x14], RZ ;  /* 0x0000050005057a24 */ /* 0x000fc400078e02ff */
[----:B------:R-:W-:Y:S02]  /*22f0*/  IMAD R0, R0, c[0x0][0x14], RZ ;  /* 0x0000050000007a24 */ /* 0x000fe400078e02ff */
[----:B------:R-:W-:Y:S02]  /*2300*/  IMAD.SHL.U32 R5, R5, 0x40, RZ ;  /* 0x0000004005057824 */ /* 0x000fe400078e00ff */
[----:B-1----:R-:W-:Y:S01]  /*2310*/  @!P1 FADD.FTZ R2, R2, R3 ;  /* 0x0000000302029221 */ /* 0x002fe20000010000 */
[----:B------:R-:W-:Y:S01]  /*2320*/  SHF.L.U32 R0, R0, 0x6, RZ ;  /* 0x0000000600007819 */ /* 0x000fe200000006ff */
[----:B--2---:R-:W-:Y:S01]  /*2330*/  @!P1 FADD.FTZ R9, R9, R4 ;  /* 0x0000000409099221 */ /* 0x004fe20000010000 */
[--C-:B------:R-:W-:Y:S02]  /*2340*/  SHF.R.S32.HI R6, RZ, 0x1f, R5.reuse ;  /* 0x0000001fff067819 */ /* 0x100fe40000011405 */
[----:B------:R-:W-:Y:S02]  /*2350*/  IADD3 R8, P0, P2, R0, UR39, R5 ;  /* 0x0000002700087c10 */ /* 0x000fe4000fa1e005 */
[----:B------:R-:W-:-:S02]  /*2360*/  SHF.R.S32.HI R5, RZ, 0x1f, R0 ;  /* 0x0000001fff057819 */ /* 0x000fc40000011400 */
[----:B------:R-:W-:Y:S02]  /*2370*/  IADD3 R0, R7, 0x20, RZ ;  /* 0x0000002007007810 */ /* 0x000fe40007ffe0ff */
[----:B------:R-:W-:Y:S02]  /*2380*/  IADD3.X R6, R5, UR4, R6, P0, P2 ;  /* 0x0000000405067c10 */ /* 0x000fe400087e4406 */
[CC--:B------:R-:W-:Y:S02]  /*2390*/  IADD3 R5, P0, R7.reuse, R8.reuse, RZ ;  /* 0x0000000807057210 */ /* 0x0c0fe40007f1e0ff */
[C---:B------:R-:W-:Y:S02]  /*23a0*/  IADD3 R8, P2, R0.reuse, R8, RZ ;  /* 0x0000000800087210 */ /* 0x040fe40007f5e0ff */
[-C--:B------:R-:W-:Y:S02]  /*23b0*/  LEA.HI.X.SX32 R10, R7, R6.reuse, 0x1, P0 ;  /* 0x00000006070a7211 */ /* 0x080fe400000f0eff */
[----:B------:R-:W-:-:S02]  /*23c0*/  LEA.HI.X.SX32 R3, R0, R6, 0x1, P2 ;  /* 0x0000000600037211 */ /* 0x000fc400010f0eff */
[----:B------:R-:W-:Y:S02]  /*23d0*/  LEA R4, P0, R5, c[0x0][0x170], 0x1 ;  /* 0x00005c0005047a11 */ /* 0x000fe400078008ff */
[C---:B------:R-:W-:Y:S02]  /*23e0*/  LEA R6, P1, R8.reuse, c[0x0][0x170], 0x1 ;  /* 0x00005c0008067a11 */ /* 0x040fe400078208ff */
[----:B------:R-:W-:Y:S02]  /*23f0*/  F2FP.BF16.PACK_AB R2, R9, R2 ;  /* 0x000000020902723e */ /* 0x000fe400000010ff */
[----:B------:R-:W-:Y:S02]  /*2400*/  LEA.HI.X R5, R5, c[0x0][0x174], R10, 0x1, P0 ;  /* 0x00005d0005057a11 */ /* 0x000fe400000f0c0a */
[--C-:B------:R-:W-:Y:S02]  /*2410*/  LEA.HI.X R7, R8, c[0x0][0x174], R3.reuse, 0x1, P1 ;  /* 0x00005d0008077a11 */ /* 0x100fe400008f0c03 */
[----:B------:R-:W-:Y:S01]  /*2420*/  PRMT R3, R2, 0x7632, R3 ;  /* 0x0000763202037816 */ /* 0x000fe20000000003 */
[----:B------:R-:W-:Y:S04]  /*2430*/  STG.E.U16 [R4.64], R2 ;  /* 0x0000000204007986 */ /* 0x000fe8000c101524 */
[----:B------:R-:W-:Y:S01]  /*2440*/  STG.E.U16 [R6.64], R3 ;  /* 0x0000000306007986 */ /* 0x000fe2000c101524 */
[----:B------:R-:W-:Y:S05]  /*2450*/  EXIT ;  /* 0x000000000000794d */ /* 0x000fea0003800000 */
.L_x_1962:
        /* <DEDUP_REMOVED lines=20> */
.L_x_1963:
[----:B------:R-:W-:Y:S01]  /*25a0*/  IMAD.MOV.U32 R9, RZ, RZ, -0x800001 ;  /* 0xff7fffffff097424 */ /* 0x000fe200078e00ff */
[----:B------:R-:W-:Y:S01]  /*25b0*/  MOV R13, 0x1f ;  /* 0x0000001f000d7802 */ /* 0x000fe20000000f00 */
[----:B------:R-:W-:Y:S01]  /*25c0*/  IMAD.MOV.U32 R14, RZ, RZ, 0x10 ;  /* 0x00000010ff0e7424 */ /* 0x000fe200078e00ff */
[----:B------:R-:W-:Y:S01]  /*25d0*/  MOV R10, 0x2600 ;  /* 0x00002600000a7802 */ /* 0x000fe20000000f00 */
[----:B------:R-:W-:Y:S02]  /*25e0*/  IMAD.MOV.U32 R16, RZ, RZ, -0x1 ;  /* 0xffffffffff107424 */ /* 0x000fe400078e00ff */
[----:B------:R-:W-:Y:S05]  /*25f0*/  CALL.REL.NOINC `($__internal_43_$__cuda_sm70_shflsync_bfly_p) ;  /* 0x0000010000007944 */ /* 0x000fea0003c00000 */
[----:B01----:R-:W-:Y:S01]  /*2600*/  IMAD.MOV.U32 R9, RZ, RZ, R13 ;  /* 0x000000ffff097224 */ /* 0x003fe200078e000d */
[----:B------:R-:W-:Y:S05]  /*2610*/  BRA `(.L_x_1987) ;  /* 0xffffe03000007947 */ /* 0x000fea000383ffff */
.L_x_1964:
[----:B------:R-:W-:Y:S01]  /*2620*/  MOV R9, R18 ;  /* 0x0000001200097202 */ /* 0x000fe20000000f00 */
[----:B------:R-:W-:Y:S01]  /*2630*/  IMAD.MOV.U32 R14, RZ, RZ, 0x8 ;  /* 0x00000008ff0e7424 */ /* 0x000fe200078e00ff */
[----:B------:R-:W-:Y:S01]  /*2640*/  MOV R16, 0xffffffff ;  /* 0xffffffff00107802 */ /* 0x000fe20000000f00 */
[----:B------:R-:W-:Y:S01]  /*2650*/  IMAD.MOV.U32 R13, RZ, RZ, 0x1f ;  /* 0x0000001fff0d7424 */ /* 0x000fe200078e00ff */
[----:B------:R-:W-:Y:S02]  /*2660*/  MOV R10, 0x2680 ;  /* 0x00002680000a7802 */ /* 0x000fe40000000f00 */
[----:B------:R-:W-:Y:S05]  /*2670*/  CALL.REL.NOINC `($__internal_43_$__cuda_sm70_shflsync_bfly_p) ;  /* 0x0000008000007944 */ /* 0x000fea0003c00000 */
[----:B01----:R-:W-:Y:S01]  /*2680*/  FMNMX.FTZ R9, R18, R13, !PT ;  /* 0x0000000d12097209 */ /* 0x003fe20007810000 */
[----:B------:R-:W-:Y:S01]  /*2690*/  IMAD.MOV.U32 R14, RZ, RZ, 0x4 ;  /* 0x00000004ff0e7424 */ /* 0x000fe200078e00ff */
[----:B------:R-:W-:Y:S01]  /*26a0*/  MOV R16, 0xffffffff ;  /* 0xffffffff00107802 */ /* 0x000fe20000000f00 */
[----:B------:R-:W-:Y:S01]  /*26b0*/  IMAD.MOV.U32 R13, RZ, RZ, 0x1f ;  /* 0x0000001fff0d7424 */ /* 0x000fe200078e00ff */
[----:B------:R-:W-:-:S02]  /*26c0*/  MOV R10, 0x26e0 ;  /* 0x000026e0000a7802 */ /* 0x000fc40000000f00 */
[----:B------:R-:W-:Y:S05]  /*26d0*/  CALL.REL.NOINC `($__internal_43_$__cuda_sm70_shflsync_bfly_p) ;  /* 0x0000002000007944 */ /* 0x000fea0003c00000 */
[----:B-1----:R-:W-:Y:S01]  /*26e0*/  IMAD.MOV.U32 R10, RZ, RZ, R13 ;  /* 0x000000ffff0a7224 */ /* 0x002fe200078e000d */
[----:B0-----:R-:W-:Y:S05]  /*26f0*/  BRA `(.L_x_1988) ;  /* 0xffffdfb000007947 */ /* 0x001fea000383ffff */
        .weak           $__internal_43_$__cuda_sm70_shflsync_bfly_p
        .type           $__internal_43_$__cuda_sm70_shflsync_bfly_p,@function
        .size           $__internal_43_$__cuda_sm70_shflsync_bfly_p,(.L_x_24704 - $__internal_43_$__cuda_sm70_shflsync_bfly_p)
$__internal_43_$__cuda_sm70_shflsync_bfly_p:
[----:B------:R-:W-:Y:S01]  /*2700*/  HFMA2.MMA R11, -RZ, RZ, 0, 0 ;  /* 0x00000000ff0b7435 */ /* 0x000fe200000001ff */
[----:B------:R-:W-:Y:S04]  /*2710*/  WARPSYNC R16 ;  /* 0x0000001000007348 */ /* 0x000fe80003800000 */
[----:B------:R0:W1:Y:S01]  /*2720*/  SHFL.BFLY PT, R13, R9, R14, R13 ;  /* 0x0c00000e090d7389 */ /* 0x00006200000e000d */
[----:B------:R-:W-:Y:S05]  /*2730*/  RET.REL.NODEC R10 `(_ZN4vllm25paged_attention_v2_kernelI13__nv_bfloat16hLi64ELi8ELi128ELNS_18Fp8KVCacheDataTypeE2ELb0ELi512EEEvPfS3_PT_PKS4_PKT0_SA_ifPKiSC_iPKfiiiSE_SE_iiiii) ;  /* 0xffffd8c00a007950 */ /* 0x000fea0003c3ffff */
.L_x_1989:
        /* <DEDUP_REMOVED lines=12> */
.L_x_24704:


//--------------------- .text._ZN4vllm25paged_attention_v2_kernelI13__nv_bfloat16hLi32ELi8ELi128ELNS_18Fp8KVCacheDataTypeE2ELb0ELi512EEEvPfS3_PT_PKS4_PKT0_SA_ifPKiSC_iPKfiiiSE_SE_iiiii --------------------------
	.section	.text._ZN4vllm25paged_attention_v2_kernelI13__nv_bfloat16hLi32ELi8ELi128ELNS_18Fp8KVCacheDataTypeE2ELb0ELi512EEEvPfS3_PT_PKS4_PKT0_SA_ifPKiSC_iPKfiiiSE_SE_iiiii,"ax",@progbits
	.sectioninfo	@"SHI_REGISTERS=32"
	.align	128
        .global         _ZN4vllm25paged_attention_v2_kernelI13__nv_bfloat16hLi32ELi8ELi128ELNS_18Fp8KVCacheDataTypeE2ELb0ELi512EEEvPfS3_PT_PKS4_PKT0_SA_ifPKiSC_iPKfiiiSE_SE_iiiii
        .type           _ZN4vllm25paged_attention_v2_kernelI13__nv_bfloat16hLi32ELi8ELi128ELNS_18Fp8KVCacheDataTypeE2ELb0ELi512EEEvPfS3_PT_PKS4_PKT0_SA_ifPKiSC_iPKfiiiSE_SE_iiiii,@function
        .size           _ZN4vllm25paged_attention_v2_kernelI13__nv_bfloat16hLi32ELi8ELi128ELNS_18Fp8KVCacheDataTypeE2ELb0ELi512EEEvPfS3_PT_PKS4_PKT0_SA_ifPKiSC_iPKfiiiSE_SE_iiiii,(.L_x_24705 - _ZN4vllm25paged_attention_v2_kernelI13__nv_bfloat16hLi32ELi8ELi128ELNS_18Fp8KVCacheDataTypeE2ELb0ELi512EEEvPfS3_PT_PKS4_PKT0_SA_ifPKiSC_iPKfiiiSE_SE_iiiii)
        .other          _ZN4vllm25paged_attention_v2_kernelI13__nv_bfloat16hLi32ELi8ELi128ELNS_18Fp8KVCacheDataTypeE2ELb0ELi512EEEvPfS3_PT_PKS4_PKT0_SA_ifPKiSC_iPKfiiiSE_SE_iiiii,@"STO_CUDA_ENTRY STV_DEFAULT"
_ZN4vllm25paged_attention_v2_kernelI13__nv_bfloat16hLi32ELi8ELi128ELNS_18Fp8KVCacheDataTypeE2ELb0ELi512EEEvPfS3_PT_PKS4_PKT0_SA_ifPKiSC_iPKfiiiSE_SE_iiiii:
.text._ZN4vllm25paged_attention_v2_kernelI13__nv_bfloat16hLi32ELi8ELi128ELNS_18Fp8KVCacheDataTypeE2ELb0ELi512EEEvPfS3_PT_PKS4_PKT0_SA_ifPKiSC_iPKfiiiSE_SE_iiiii:
        /* <DEDUP_REMOVED lines=55> */
.L_x_1994:
        /* <DEDUP_REMOVED lines=11> */
.L_x_1993:
[----:B------:R-:W-:Y:S05]  /*0420*/  BSYNC B1 ;  /* 0x0000000000017941 */ /* 0x000fea0003800000 */
.L_x_1992:
        /* <DEDUP_REMOVED lines=10> */
.L_x_1995:
        /* <DEDUP_REMOVED lines=17> */
.L_x_1991:
[----:B------:R-:W-:Y:S05]  /*05e0*/  BSYNC B0 ;  /* 0x0000000000007941 */ /* 0x000fea0003800000 */
.L_x_1990:
[----:B------:R-:W-:Y:S01]  /*05f0*/  LEA R13, R3, R8, 0x6 ;  /* 0x00000008030d7211 */ /* 0x000fe200078e30ff */
[----:B------:R-:W-:Y:S03]  /*0600*/  BAR.SYNC.DEFER_BLOCKING 0x0 ;  /* 0x0000000000007b1d */ /* 0x000fe60000010000 */
[----:B------:R-:W-:-:S13]  /*0610*/  ISETP.GE.AND P0, PT, R13, R10, PT ;  /* 0x0000000a0d00720c */ /* 0x000fda0003f06270 */
[----:B------:R-:W-:Y:S05]  /*0620*/  @!P0 BRA `(.L_x_1996) ;  /* 0x00001d8000008947 */ /* 0x000fea0003800000 */
[----:B------:R-:W-:Y:S05]  /*0630*/  BRA.DIV ~URZ, `(.L_x_1997) ;  /* 0x00001eb27f007947 */ /* 0x000fea000b800000 */
[----:B------:R-:W-:-:S05]  /*0640*/  IMAD.MOV.U32 R10, RZ, RZ, -0x800001 ;  /* 0xff7fffffff0a7424 */ /* 0x000fca00078e00ff */
.L_x_2021:
[----:B------:R-:W-:Y:S01]  /*0650*/  FMNMX.FTZ R18, R10, -3.40282346638528859812e+38, !PT ;  /* 0xff7fffff0a127809 */ /* 0x000fe20007810000 */
[----:B------:R-:W-:Y:S01]  /*0660*/  IMAD.MOV.U32 R14, RZ, RZ, -0x800001 ;  /* 0xff7fffffff0e7424 */ /* 0x000fe200078e00ff */
[----:B------:R-:W-:Y:S05]  /*0670*/  BRA.DIV ~URZ, `(.L_x_1998) ;  /* 0x00001ef27f007947 */ /* 0x000fea000b800000 */
[----:B------:R-:W0:Y:S02]  /*0680*/  SHFL.BFLY PT, R10, R18, 0x8, 0x1f ;  /* 0x0d001f00120a7f89 */ /* 0x000e2400000e0000 */
[----:B0-----:R-:W-:-:S05]  /*0690*/  FMNMX.FTZ R10, R18, R10, !PT ;  /* 0x0000000a120a7209 */ /* 0x001fca0007810000 */
[----:B------:R0:W2:Y:S02]  /*06a0*/  SHFL.BFLY PT, R13, R10, 0x4, 0x1f ;  /* 0x0c801f000a0d7f89 */ /* 0x0000a400000e0000 */
.L_x_2022:
[----:B------:R-:W-:Y:S01]  /*06b0*/  ISETP.NE.AND P0, PT, R9, RZ, PT ;  /* 0x000000ff0900720c */ /* 0x000fe20003f05270 */
[----:B------:R-:W-:Y:S01]  /*06c0*/  WARPSYNC 0xffffffff ;  /* 0xffffffff00007948 */ /* 0x000fe20003800000 */
[----:B--2---:R-:W-:-:S11]  /*06d0*/  FMNMX.FTZ R13, R13, R10, !PT ;  /* 0x0000000a0d0d7209 */ /* 0x004fd60007810000 */
        /* <DEDUP_REMOVED lines=30> */
[----:B------:R-:W-:Y:S01]  /*08c0*/  IMAD.MOV.U32 R14, RZ, RZ, R4 ;  /* 0x000000ffff0e7224 */ /* 0x000fe200078e0004 */
[----:B------:R-:W-:-:S03]  /*08d0*/  MOV R15, RZ ;  /* 0x000000ff000f7202 */ /* 0x000fc60000000f00 */
.L_x_2003:
        /* <DEDUP_REMOVED lines=11> */
.L_x_2002:
[----:B------:R-:W-:Y:S05]  /*0990*/  BSYNC B1 ;  /* 0x0000000000017941 */ /* 0x000fea0003800000 */
.L_x_2001:
        /* <DEDUP_REMOVED lines=10> */
.L_x_2006:
        /* <DEDUP_REMOVED lines=100> */
.L_x_2005:
[----:B------:R-:W-:Y:S05]  /*1080*/  BSYNC B1 ;  /* 0x0000000000017941 */ /* 0x000fea0003800000 */
.L_x_2004:
        /* <DEDUP_REMOVED lines=55> */
.L_x_2008:
[----:B------:R-:W-:Y:S05]  /*1400*/  BSYNC B1 ;  /* 0x0000000000017941 */ /* 0x000fea0003800000 */
.L_x_2007:
        /* <DEDUP_REMOVED lines=26> */
.L_x_2000:
[----:B------:R-:W-:Y:S05]  /*15b0*/  BSYNC B0 ;  /* 0x0000000000007941 */ /* 0x000fea0003800000 */
.L_x_1999:
        /* <DEDUP_REMOVED lines=43> */
.L_x_2013:
        /* <DEDUP_REMOVED lines=8> */
.L_x_2012:
[----:B------:R-:W-:Y:S05]  /*18f0*/  BSYNC B1 ;  /* 0x0000000000017941 */ /* 0x000fea0003800000 */
.L_x_2011:
        /* <DEDUP_REMOVED lines=10> */
.L_x_2016:
        /* <DEDUP_REMOVED lines=52> */
.L_x_2015:
[----:B------:R-:W-:Y:S05]  /*1ce0*/  BSYNC B1 ;  /* 0x0000000000017941 */ /* 0x000fea0003800000 */
.L_x_2014:
        /* <DEDUP_REMOVED lines=31> */
.L_x_2018:
[----:B------:R-:W-:Y:S05]  /*1ee0*/  BSYNC B1 ;  /* 0x0000000000017941 */ /* 0x000fea0003800000 */
.L_x_2017:
        /* <DEDUP_REMOVED lines=14> */
.L_x_2010:
[----:B------:R-:W-:Y:S05]  /*1fd0*/  BSYNC B0 ;  /* 0x0000000000007941 */ /* 0x000fea0003800000 */
.L_x_2009:
[----:B------:R-:W-:Y:S01]  /*1fe0*/  BAR.SYNC.DEFER_BLOCKING 0x0 ;  /* 0x0000000000007b1d */ /* 0x000fe20000010000 */
[C---:B------:R-:W-:Y:S02]  /*1ff0*/  ISETP.NE.AND P2, PT, R4.reuse, RZ, PT ;  /* 0x000000ff0400720c */ /* 0x040fe40003f45270 */
[C---:B0-----:R-:W-:Y:S02]  /*2000*/  LOP3.LUT R2, R4.reuse, 0xffffffc0, RZ, 0xc0, !PT ;  /* 0xffffffc004027812 */ /* 0x041fe400078ec0ff */
[----:B------:R-:W-:Y:S01]  /*2010*/  ISETP.GT.AND P0, PT, R4, 0x3f, PT ;  /* 0x0000003f0400780c */ /* 0x000fe20003f04270 */
[----:B------:R-:W-:Y:S01]  /*2020*/  BSSY B0, `(.L_x_2019) ;  /* 0x0000014000007945 */ /* 0x000fe20003800000 */
[----:B------:R-:W-:-:S02]  /*2030*/  ISETP.NE.AND P1, PT, R2, 0x40, PT ;  /* 0x000000400200780c */ /* 0x000fc40003f25270 */
[----:B------:R-:W-:-:S05]  /*2040*/  LEA R8, R8, R9, 0x5 ;  /* 0x0000000908087211 */ /* 0x000fca00078e28ff */
        /* <DEDUP_REMOVED lines=17> */
.L_x_2020:
[----:B------:R-:W-:Y:S05]  /*2160*/  BSYNC B0 ;  /* 0x0000000000007941 */ /* 0x000fea0003800000 */
.L_x_2019:
[----:B------:R-:W-:Y:S01]  /*2170*/  BAR.SYNC.DEFER_BLOCKING 0x0 ;  /* 0x0000000000007b1d */ /* 0x000fe20000010000 */
[----:B------:R-:W-:-:S04]  /*2180*/  LOP3.LUT R5, R4, 0xffffffe0, RZ, 0xc0, !PT ;  /* 0xffffffe004057812 */ /* 0x000fc800078ec0ff */
[----:B------:R-:W-:Y:S01]  /*2190*/  ISETP.NE.AND P2, PT, R5, 0x20, PT ;  /* 0x000000200500780c */ /* 0x000fe20003f45270 */
[----:B------:R-:W-:Y:S01]  /*21a0*/  HFMA2.MMA R5, -RZ, RZ, 0, 0 ;  /* 0x00000000ff057435 */ /* 0x000fe200000001ff */
[----:B------:R-:W-:Y:S04]  /*21b0*/  @!P1 STS [R8.X4+-0xa0], RZ ;  /* 0xffff60ff08009388 */ /* 0x000fe80000004800 */
[----:B------:R-:W-:Y:S01]  /*21c0*/  BAR.SYNC.DEFER_BLOCKING 0x0 ;  /* 0x0000000000007b1d */ /* 0x000fe20000010000 */
[C---:B------:R-:W-:Y:S02]  /*21d0*/  ISETP.GT.AND P1, PT, R4.reuse, 0x1f, PT ;  /* 0x0000001f0400780c */ /* 0x040fe40003f24270 */
[----:B------:R-:W-:-:S03]  /*21e0*/  IADD3 R4, R4, 0x1f, RZ ;  /* 0x0000001f04047810 */ /* 0x000fc60007ffe0ff */
[----:B------:R-:W2:Y:S02]  /*21f0*/  @!P0 LDS R2, [R8.X4+0x60] ;  /* 0x0000600008028984 */ /* 0x000ea40000004800 */
[----:B--2---:R-:W-:Y:S02]  /*2200*/  @!P0 FADD.FTZ R5, RZ, R2 ;  /* 0x00000002ff058221 */ /* 0x004fe40000010000 */
[----:B------:R-:W-:Y:S01]  /*2210*/  BAR.SYNC.DEFER_BLOCKING 0x0 ;  /* 0x0000000000007b1d */ /* 0x000fe20000010000 */
[----:B------:R-:W-:-:S05]  /*2220*/  ISETP.GT.U32.AND P0, PT, R4, 0x3e, PT ;  /* 0x0000003e0400780c */ /* 0x000fca0003f04070 */
[----:B------:R2:W-:Y:S04]  /*2230*/  @!P2 STS [R8.X4+-0x20], R5 ;  /* 0xffffe0050800a388 */ /* 0x0005e80000004800 */
[----:B------:R-:W-:Y:S06]  /*2240*/  BAR.SYNC.DEFER_BLOCKING 0x0 ;  /* 0x0000000000007b1d */ /* 0x000fec0000010000 */
[----:B------:R2:W3:Y:S04]  /*2250*/  @!P1 LDS R2, [R8.X4+0x60] ;  /* 0x0000600008029984 */ /* 0x0004e80000004800 */
[----:B------:R-:W-:Y:S06]  /*2260*/  BAR.SYNC.DEFER_BLOCKING 0x0 ;  /* 0x0000000000007b1d */ /* 0x000fec0000010000 */
[----:B------:R-:W-:Y:S05]  /*2270*/  @P0 EXIT ;  /* 0x000000000000094d */ /* 0x000fea0003800000 */
[----:B-12---:R-:W-:Y:S01]  /*2280*/  IMAD R7, R7, c[0x0][0x14], RZ ;  /* 0x0000050007077a24 */ /* 0x006fe200078e02ff */
[----:B------:R-:W-:Y:S01]  /*2290*/  SHF.R.S32.HI R6, RZ, 0x1f, R9 ;  /* 0x0000001fff067819 */ /* 0x000fe20000011409 */
[----:B------:R-:W-:-:S02]  /*22a0*/  IMAD R4, R0, c[0x0][0xc], RZ ;  /* 0x0000030000047a24 */ /* 0x000fc400078e02ff */
[----:B------:R-:W-:Y:S01]  /*22b0*/  IMAD.SHL.U32 R3, R3, 0x20, RZ ;  /* 0x0000002003037824 */ /* 0x000fe200078e00ff */
[----:B------:R-:W-:Y:S01]  /*22c0*/  SHF.L.U32 R0, R7, 0x5, RZ ;  /* 0x0000000507007819 */ /* 0x000fe200000006ff */
[----:B------:R-:W-:Y:S02]  /*22d0*/  IMAD R7, R4, c[0x0][0x14], RZ ;  /* 0x0000050004077a24 */ /* 0x000fe400078e02ff */
[----:B---3--:R-:W-:Y:S01]  /*22e0*/  @!P1 FADD.FTZ R5, R5, R2 ;  /* 0x0000000205059221 */ /* 0x008fe20000010000 */
[--C-:B------:R-:W-:Y:S02]  /*22f0*/  IADD3 R9, P0, P2, R0, R9, R3.reuse ;  /* 0x0000000900097210 */ /* 0x100fe40007a1e003 */
[----:B------:R-:W-:Y:S02]  /*2300*/  SHF.R.S32.HI R4, RZ, 0x1f, R3 ;  /* 0x0000001fff047819 */ /* 0x000fe40000011403 */
[----:B------:R-:W-:Y:S01]  /*2310*/  SHF.R.S32.HI R3, RZ, 0x1f, R0 ;  /* 0x0000001fff037819 */ /* 0x000fe20000011400 */
[----:B------:R-:W-:Y:S01]  /*2320*/  IMAD.SHL.U32 R0, R7, 0x20, RZ ;  /* 0x0000002007007824 */ /* 0x000fe200078e00ff */
[----:B------:R-:W-:-:S02]  /*2330*/  F2FP.BF16.PACK_AB R5, RZ, R5 ;  /* 0x00000005ff05723e */ /* 0x000fc400000010ff */
[----:B------:R-:W-:Y:S02]  /*2340*/  IADD3.X R7, R3, R6, R4, P0, P2 ;  /* 0x0000000603077210 */ /* 0x000fe400007e4404 */
[----:B------:R-:W-:-:S04]  /*2350*/  IADD3 R3, P0, R0, R9, RZ ;  /* 0x0000000900037210 */ /* 0x000fc80007f1e0ff */
[----:B------:R-:W-:Y:S02]  /*2360*/  LEA.HI.X.SX32 R0, R0, R7, 0x1, P0 ;  /* 0x0000000700007211 */ /* 0x000fe400000f0eff */
[----:B------:R-:W-:-:S04]  /*2370*/  LEA R2, P0, R3, c[0x0][0x170], 0x1 ;  /* 0x00005c0003027a11 */ /* 0x000fc800078008ff */
[----:B------:R-:W-:-:S05]  /*2380*/  LEA.HI.X R3, R3, c[0x0][0x174], R0, 0x1, P0 ;  /* 0x00005d0003037a11 */ /* 0x000fca00000f0c00 */
[----:B------:R-:W-:Y:S01]  /*2390*/  STG.E.U16 [R2.64], R5 ;  /* 0x0000000502007986 */ /* 0x000fe2000c101524 */
[----:B------:R-:W-:Y:S05]  /*23a0*/  EXIT ;  /* 0x000000000000794d */ /* 0x000fea0003800000 */
.L_x_1996:
[----:B------:R-:W-:Y:S01]  /*23b0*/  MOV R2, 0x0 ;  /* 0x0000000000027802 */ /* 0x000fe20000000f00 */
[----:B------:R-:W-:Y:S01]  /*23c0*/  HFMA2.MMA R8, -RZ, RZ, 0, 3.2007694244384765625e-05 ;  /* 0x00000219ff087435 */ /* 0x000fe200000001ff */
[----:B------:R-:W-:Y:S01]  /*23d0*/  MOV R4, c[0x4][0x178] ;  /* 0x01005e0000047a02 */ /* 0x000fe20000000f00 */
[----:B------:R-:W-:Y:S01]  /*23e0*/  HFMA2.MMA R13, -RZ, RZ, 0, 0 ;  /* 0x00000000ff0d7435 */ /* 0x000fe200000001ff */
[----:B------:R-:W-:Y:S01]  /*23f0*/  IMAD.MOV.U32 R5, RZ, RZ, c[0x4][0x17c] ;  /* 0x01005f00ff057624 */ /* 0x000fe200078e00ff */
[----:B------:R-:W-:Y:S01]  /*2400*/  MOV R6, c[0x4][0x180] ;  /* 0x0100600000067a02 */ /* 0x000fe20000000f00 */
[----:B------:R-:W0:Y:S01]  /*2410*/  LDC.64 R2, c[0x4][R2] ;  /* 0x0100000002027b82 */ /* 0x000e220000000a00 */
[----:B-1----:R-:W-:Y:S01]  /*2420*/  IMAD.MOV.U32 R7, RZ, RZ, c[0x4][0x184] ;  /* 0x01006100ff077624 */ /* 0x002fe200078e00ff */
[----:B------:R-:W-:Y:S01]  /*2430*/  MOV R11, c[0x4][0x84] ;  /* 0x01002100000b7a02 */ /* 0x000fe20000000f00 */
[----:B------:R-:W-:-:S02]  /*2440*/  IMAD.MOV.U32 R10, RZ, RZ, c[0x4][0x80] ;  /* 0x01002000ff0a7624 */ /* 0x000fc400078e00ff */
[----:B------:R-:W-:-:S03]  /*2450*/  IMAD.MOV.U32 R12, RZ, RZ, 0x1 ;  /* 0x00000001ff0c7424 */ /* 0x000fc600078e00ff */
        /* <DEDUP_REMOVED lines=9> */
.L_x_1997:
[----:B------:R-:W-:Y:S01]  /*24f0*/  IMAD.MOV.U32 R10, RZ, RZ, -0x800001 ;  /* 0xff7fffffff0a7424 */ /* 0x000fe200078e00ff */
[----:B------:R-:W-:Y:S01]  /*2500*/  MOV R15, 0x10 ;  /* 0x00000010000f7802 */ /* 0x000fe20000000f00 */
[----:B------:R-:W-:Y:S01]  /*2510*/  IMAD.MOV.U32 R16, RZ, RZ, 0x1f ;  /* 0x0000001fff107424 */ /* 0x000fe200078e00ff */
[----:B------:R-:W-:Y:S02]  /*2520*/  MOV R17, 0xffffffff ;  /* 0xffffffff00117802 */ /* 0x000fe40000000f00 */
[----:B------:R-:W-:Y:S02]  /*2530*/  MOV R12, 0x2550 ;  /* 0x00002550000c7802 */ /* 0x000fe40000000f00 */
[----:B-1----:R-:W-:Y:S05]  /*2540*/  CALL.REL.NOINC `($__internal_44_$__cuda_sm70_shflsync_bfly_p) ;  /* 0x0000010000007944 */ /* 0x002fea0003c00000 */
[----:B01----:R-:W-:Y:S01]  /*2550*/  IMAD.MOV.U32 R10, RZ, RZ, R15 ;  /* 0x000000ffff0a7224 */ /* 0x003fe200078e000f */
[----:B------:R-:W-:Y:S05]  /*2560*/  BRA `(.L_x_2021) ;  /* 0xffffe0e000007947 */ /* 0x000fea000383ffff */
.L_x_1998:
[----:B------:R-:W-:Y:S01]  /*2570*/  HFMA2.MMA R16, -RZ, RZ, 0, 1.847743988037109375e-06 ;  /* 0x0000001fff107435 */ /* 0x000fe200000001ff */
[----:B------:R-:W-:Y:S01]  /*2580*/  MOV R10, R18 ;  /* 0x00000012000a7202 */ /* 0x000fe20000000f00 */
[----:B------:R-:W-:Y:S01]  /*2590*/  IMAD.MOV.U32 R15, RZ, RZ, 0x8 ;  /* 0x00000008ff0f7424 */ /* 0x000fe200078e00ff */
[----:B------:R-:W-:Y:S01]  /*25a0*/  MOV R12, 0x25d0 ;  /* 0x000025d0000c7802 */ /* 0x000fe20000000f00 */
[----:B------:R-:W-:-:S02]  /*25b0*/  IMAD.MOV.U32 R17, RZ, RZ, -0x1 ;  /* 0xffffffffff117424 */ /* 0x000fc400078e00ff */
[----:B-1----:R-:W-:Y:S05]  /*25c0*/  CALL.REL.NOINC `($__internal_44_$__cuda_sm70_shflsync_bfly_p) ;  /* 0x0000008000007944 */ /* 0x002fea0003c00000 */
[----:B01----:R-:W-:Y:S01]  /*25d0*/  FMNMX.FTZ R10, R18, R15, !PT ;  /* 0x0000000f120a7209 */ /* 0x003fe20007810000 */
[----:B------:R-:W-:Y:S01]  /*25e0*/  IMAD.MOV.U32 R16, RZ, RZ, 0x1f ;  /* 0x0000001fff107424 */ /* 0x000fe200078e00ff */
[----:B------:R-:W-:-:S02]  /*25f0*/  MOV R15, 0x4 ;  /* 0x00000004000f7802 */ /* 0x000fc40000000f00 */
[----:B------:R-:W-:Y:S02]  /*2600*/  MOV R17, 0xffffffff ;  /* 0xffffffff00117802 */ /* 0x000fe40000000f00 */
[----:B------:R-:W-:Y:S02]  /*2610*/  MOV R12, 0x2630 ;  /* 0x00002630000c7802 */ /* 0x000fe40000000f00 */
[----:B------:R-:W-:Y:S05]  /*2620*/  CALL.REL.NOINC `($__internal_44_$__cuda_sm70_shflsync_bfly_p) ;  /* 0x0000002000007944 */ /* 0x000fea0003c00000 */
[----:B-1----:R-:W-:Y:S01]  /*2630*/  IMAD.MOV.U32 R13, RZ, RZ, R15 ;  /* 0x000000ffff0d7224 */ /* 0x002fe200078e000f */
[----:B0-----:R-:W-:Y:S05]  /*2640*/  BRA `(.L_x_2022) ;  /* 0xffffe06000007947 */ /* 0x001fea000383ffff */
        .weak           $__internal_44_$__cuda_sm70_shflsync_bfly_p
        .type           $__internal_44_$__cuda_sm70_shflsync_bfly_p,@function
        .size           $__internal_44_$__cuda_sm70_shflsync_bfly_p,(.L_x_24705 - $__internal_44_$__cuda_sm70_shflsync_bfly_p)
$__internal_44_$__cuda_sm70_shflsync_bfly_p:
[----:B------:R-:W-:Y:S01]  /*2650*/  HFMA2.MMA R13, -RZ, RZ, 0, 0 ;  /* 0x00000000ff0d7435 */ /* 0x000fe200000001ff */
[----:B------:R-:W-:Y:S04]  /*2660*/  WARPSYNC R17 ;  /* 0x0000001100007348 */ /* 0x000fe80003800000 */
[----:B------:R0:W1:Y:S01]  /*2670*/  SHFL.BFLY PT, R15, R10, R15, R16 ;  /* 0x0c00000f0a0f7389 */ /* 0x00006200000e0010 */
[----:B------:R-:W-:Y:S05]  /*2680*/  RET.REL.NODEC R12 `(_ZN4vllm25paged_attention_v2_kernelI13__nv_bfloat16hLi32ELi8ELi128ELNS_18Fp8KVCacheDataTypeE2ELb0ELi512EEEvPfS3_PT_PKS4_PKT0_SA_ifPKiSC_iPKfiiiSE_SE_iiiii) ;  /* 0xffffd9700c007950 */ /* 0x000fea0003c3ffff */
.L_x_2023:
        /* <DEDUP_REMOVED lines=15> */
.L_x_24705:


//--------------------- .text._ZN4vllm25paged_attention_v2_kernelI13__nv_bfloat16hLi256ELi8ELi128ELNS_18Fp8KVCacheDataTypeE2ELb1ELi512EEEvPfS3_PT_PKS4_PKT0_SA_ifPKiSC_iPKfiiiSE_SE_iiiii --------------------------
	.section	.text._ZN4vllm25paged_attention_v2_kernelI13__nv_bfloat16hLi256ELi8ELi128ELNS_18Fp8KVCacheDataTypeE2ELb1ELi512EEEvPfS3_PT_PKS4_PKT0_SA_ifPKiSC_iPKfiiiSE_SE_iiiii,"ax",@progbits
	.sectioninfo	@"SHI_REGISTERS=32"
	.align	128
        .global         _ZN4vllm25paged_attention_v2_kernelI13__nv_bfloat16hLi256ELi8ELi128ELNS_18Fp8KVCacheDataTypeE2ELb1ELi512EEEvPfS3_PT_PKS4_PKT0_SA_ifPKiSC_iPKfiiiSE_SE_iiiii
        .type           _ZN4vllm25paged_attention_v2_kernelI13__nv_bfloat16hLi256ELi8ELi128ELNS_18Fp8KVCacheDataTypeE2ELb1ELi512EEEvPfS3_PT_PKS4_PKT0_SA_ifPKiSC_iPKfiiiSE_SE_iiiii,@function
        .size           _ZN4vllm25paged_attention_v2_kernelI13__nv_bfloat16hLi256ELi8ELi128ELNS_18Fp8KVCacheDataTypeE2ELb1ELi512EEEvPfS3_PT_PKS4_PKT0_SA_ifPKiSC_iPKfiiiSE_SE_iiiii,(.L_x_24706 - _ZN4vllm25paged_attention_v2_kernelI13__nv_bfloat16hLi256ELi8ELi128ELNS_18Fp8KVCacheDataTypeE2ELb1ELi512EEEvPfS3_PT_PKS4_PKT0_SA_ifPKiSC_iPKfiiiSE_SE_iiiii)
        .other          _ZN4vllm25paged_attention_v2_kernelI13__nv_bfloat16hLi256ELi8ELi128ELNS_18Fp8KVCacheDataTypeE2ELb1ELi512EEEvPfS3_PT_PKS4_PKT0_SA_ifPKiSC_iPKfiiiSE_SE_iiiii,@"STO_CUDA_ENTRY STV_DEFAULT"
_ZN4vllm25paged_attention_v2_kernelI13__nv_bfloat16hLi256ELi8ELi128ELNS_18Fp8KVCacheDataTypeE2ELb1ELi512EEEvPfS3_PT_PKS4_PKT0_SA_ifPKiSC_iPKfiiiSE_SE_iiiii:
.text._ZN4vllm25paged_attention_v2_kernelI13__nv_bfloat16hLi256ELi8ELi128ELNS_18Fp8KVCacheDataTypeE2ELb1ELi512EEEvPfS3_PT_PKS4_PKT0_SA_ifPKiSC_iPKfiiiSE_SE_iiiii:
        /* <DEDUP_REMOVED lines=20> */
[----:B0-----:R-:W-:Y:S02]  /*0140*/  ISETP.GT.AND P0, PT, R8, 0x7f, PT ;  /* 0x0000007f0800780c */ /* 0x001fe40003f04270 */
[----:B------:R-:W-:Y:S01]  /*0150*/  SHF.R.S32.HI R9, RZ, 0x1f, R8 ;  /* 0x0000001fff097819 */ /* 0x000fe20000011408 */
[----:B------:R-:W-:-:S03]  /*0160*/  IMAD R2, R7, 0x8, R10 ;  /* 0x0000000807027824 */ /* 0x000fc600078e020a */
[CC--:B------:R-:W-:Y:S02]  /*0170*/  LEA.HI R6, R9.reuse, R8.reuse, RZ, 0x5 ;  /* 0x0000000809067211 */ /* 0x0c0fe400078f28ff */
[----:B------:R-:W-:Y:S02]  /*0180*/  LEA.HI R17, R9, R8, RZ, 0x2 ;  /* 0x0000000809117211 */ /* 0x000fe400078f10ff */
[----:B------:R-:W-:Y:S02]  /*0190*/  LOP3.LUT R7, R6, 0xffffffe0, RZ, 0xc0, !PT ;  /* 0xffffffe006077812 */ /* 0x000fe400078ec0ff */
[----:B------:R-:W-:Y:S02]  /*01a0*/  LOP3.LUT R19, R17, 0xfffffffc, RZ, 0xc0, !PT ;  /* 0xfffffffc11137812 */ /* 0x000fe400078ec0ff */
[----:B------:R-:W-:Y:S01]  /*01b0*/  IMNMX R15, R13, R2, PT ;  /* 0x000000020d0f7217 */ /* 0x000fe20003800200 */
[C---:B------:R-:W-:Y:S01]  /*01c0*/  IMAD.IADD R2, R8.reuse, 0x1, -R7 ;  /* 0x0000000108027824 */ /* 0x040fe200078e0a07 */
[----:B------:R-:W-:Y:S01]  /*01d0*/  SHF.R.S32.HI R9, RZ, 0x5, R6 ;  /* 0x00000005ff097819 */ /* 0x000fe20000011406 */
[----:B------:R-:W-:Y:S01]  /*01e0*/  IMAD.IADD R18, R8, 0x1, -R19 ;  /* 0x0000000108127824 */ /* 0x000fe200078e0a13 */
[----:B------:R-:W-:Y:S01]  /*01f0*/  SHF.R.S32.HI R17, RZ, 0x2, R17 ;  /* 0x00000002ff117819 */ /* 0x000fe20000011411 */
[----:B------:R-:W-:Y:S01]  /*0200*/  IMAD.IADD R15, R15, 0x1, -R10 ;  /* 0x000000010f0f7824 */ /* 0x000fe200078e0a0a */
[----:B------:R-:W-:Y:S05]  /*0210*/  @P0 BRA `(.L_x_2025) ;  /* 0x000003d000000947 */ /* 0x000fea0003800000 */
[----:B-1----:R-:W-:Y:S01]  /*0220*/  IMNMX R6, RZ, R17, !PT ;  /* 0x00000011ff067217 */ /* 0x002fe20007800200 */
        /* <DEDUP_REMOVED lines=11> */
[----:B------:R-:W-:Y:S01]  /*02e0*/  LEA R6, R17, R18, 0x2 ;  /* 0x0000001211067211 */ /* 0x000fe200078e10ff */
[--C-:B------:R-:W-:Y:S02]  /*02f0*/  IMAD R20, R18, 0x20, R17.reuse ;  /* 0x0000002012147824 */ /* 0x100fe400078e0211 */
[----:B------:R-:W-:Y:S02]  /*0300*/  IMAD.MOV.U32 R19, RZ, RZ, R17 ;  /* 0x000000ffff137224 */ /* 0x000fe400078e0011 */
[----:B------:R-:W-:Y:S02]  /*0310*/  IMAD.SHL.U32 R6, R6, 0x2, RZ ;  /* 0x0000000206067824 */ /* 0x000fe400078e00ff */
[----:B------:R-:W-:-:S03]  /*0320*/  IMAD.SHL.U32 R20, R20, 0x4, RZ ;  /* 0x0000000414147824 */ /* 0x000fc600078e00ff */
[----:B------:R-:W-:Y:S02]  /*0330*/  SHF.R.S32.HI R16, RZ, 0x1f, R6 ;  /* 0x0000001fff107819 */ /* 0x000fe40000011406 */
[----:B------:R-:W-:-:S04]  /*0340*/  IADD3 R25, P0, P2, R6, R23, R14 ;  /* 0x0000001706197210 */ /* 0x000fc80007a1e00e */
[----:B------:R-:W-:Y:S01]  /*0350*/  IADD3.X R22, R16, R21, R12, P0, P2 ;  /* 0x0000001510167210 */ /* 0x000fe200007e440c */
[----:B------:R-:W-:Y:S01]  /*0360*/  IMAD.MOV.U32 R16, RZ, RZ, R7 ;  /* 0x000000ffff107224 */ /* 0x000fe200078e0007 */
[----:B------:R-:W-:-:S04]  /*0370*/  LEA R6, P0, R25, c[0x0][0x178], 0x1 ;  /* 0x00005e0019067a11 */ /* 0x000fc800078008ff */
[----:B------:R-:W-:-:S05]  /*0380*/  LEA.HI.X R25, R25, c[0x0][0x17c], R22, 0x1, P0 ;  /* 0x00005f0019197a11 */ /* 0x000fca00000f0c16 */
.L_x_2028:
[----:B------:R-:W-:-:S06]  /*0390*/  IMAD.MOV.U32 R7, RZ, RZ, R25 ;  /* 0x000000ffff077224 */ /* 0x000fcc00078e0019 */
[----:B------:R0:W2:Y:S01]  /*03a0*/  LDG.E.CONSTANT R7, [R6.64] ;  /* 0x0000002406077981 */ /* 0x0000a2000c1e9900 */
[----:B------:R-:W-:Y:S02]  /*03b0*/  IADD3 R16, R16, -0x1, RZ ;  /* 0xffffffff10107810 */ /* 0x000fe40007ffe0ff */
[----:B------:R-:W-:Y:S02]  /*03c0*/  IADD3 R19, R19, 0x20, RZ ;  /* 0x0000002013137810 */ /* 0x000fe40007ffe0ff */
[----:B------:R-:W-:Y:S02]  /*03d0*/  ISETP.NE.AND P0, PT, R16, RZ, PT ;  /* 0x000000ff1000720c */ /* 0x000fe40003f05270 */
[----:B0-----:R-:W-:-:S05]  /*03e0*/  IADD3 R6, P2, R6, 0x200, RZ ;  /* 0x0000020006067810 */ /* 0x001fca0007f5e0ff */
[----:B------:R-:W-:Y:S01]  /*03f0*/  IMAD.X R25, RZ, RZ, R25, P2 ;  /* 0x000000ffff197224 */ /* 0x000fe200010e0619 */
[----:B--2---:R0:W-:Y:S02]  /*0400*/  STS [R20], R7 ;  /* 0x0000000714007388 */ /* 0x0041e40000000800 */
[----:B0-----:R-:W-:-:S03]  /*0410*/  IADD3 R20, R20, 0x80, RZ ;  /* 0x0000008014147810 */ /* 0x001fc60007ffe0ff */
[----:B------:R-:W-:Y:S05]  /*0420*/  @P0 BRA `(.L_x_2028) ;  /* 0xffffff6000000947 */ /* 0x000fea000383ffff */
.L_x_2027:
[----:B------:R-:W-:Y:S05]  /*0430*/  BSYNC B1 ;  /* 0x0000000000017941 */ /* 0x000fea0003800000 */
.L_x_2026:
[----:B------:R-:W-:Y:S05]  /*0440*/  @!P1 BRA `(.L_x_2025) ;  /* 0x000001a000009947 */ /* 0x000fea0003800000 */
[----:B------:R-:W-:Y:S01]  /*0450*/  IADD3 R14, P0, R23, R14, RZ ;  /* 0x0000000e170e7210 */ /* 0x000fe20007f1e0ff */
[----:B------:R-:W-:Y:S01]  /*0460*/  IMAD R16, R18, 0x20, R19 ;  /* 0x0000002012107824 */ /* 0x000fe200078e0213 */
[----:B------:R-:W-:-:S03]  /*0470*/  LEA R6, R19, R18, 0x2 ;  /* 0x0000001213067211 */ /* 0x000fc600078e10ff */
[----:B------:R-:W-:Y:S01]  /*0480*/  IMAD.X R21, R21, 0x1, R12, P0 ;  /* 0x0000000115157824 */ /* 0x000fe200000e060c */
[----:B------:R-:W-:Y:S01]  /*0490*/  LEA R12, P0, R14, c[0x0][0x178], 0x1 ;  /* 0x00005e000e0c7a11 */ /* 0x000fe200078008ff */
[----:B------:R-:W-:Y:S01]  /*04a0*/  IMAD.SHL.U32 R29, R6, 0x2, RZ ;  /* 0x00000002061d7824 */ /* 0x000fe200078e00ff */
[----:B------:R-:W-:Y:S02]  /*04b0*/  LEA R16, R16, 0x100, 0x2 ;  /* 0x0000010010107811 */ /* 0x000fe400078e10ff */
[----:B------:R-:W-:Y:S02]  /*04c0*/  LEA.HI.X R27, R14, c[0x0][0x17c], R21, 0x1, P0 ;  /* 0x00005f000e1b7a11 */ /* 0x000fe400000f0c15 */
[----:B------:R-:W-:Y:S02]  /*04d0*/  IADD3 R14, R19, -0x80, RZ ;  /* 0xffffff80130e7810 */ /* 0x000fe40007ffe0ff */
.L_x_2029:
        /* <DEDUP_REMOVED lines=17> */
.L_x_2025:
[----:B-1----:R-:W-:Y:S05]  /*05f0*/  BSYNC B0 ;  /* 0x0000000000007941 */ /* 0x002fea0003800000 */
.L_x_2024:
[----:B------:R-:W-:Y:S01]  /*0600*/  IABS R19, c[0x0][0x1e4] ;  /* 0x0000790000137a13 */ /* 0x000fe20000000000 */
[----:B------:R-:W-:Y:S01]  /*0610*/  BAR.SYNC.DEFER_BLOCKING 0x0 ;  /* 0x0000000000007b1d */ /* 0x000fe20000010000 */
[----:B------:R-:W-:-:S05]  /*0620*/  IADD3 R12, R13, -0x1, RZ ;  /* 0xffffffff0d0c7810 */ /* 0x000fca0007ffe0ff */
[----:B------:R-:W0:Y:S08]  /*0630*/  I2F.RP R14, R19 ;  /* 0x00000013000e7306 */ /* 0x000e300000209400 */
[----:B0-----:R-:W0:Y:S02]  /*0640*/  MUFU.RCP R14, R14 ;  /* 0x0000000e000e7308 */ /* 0x001e240000001000 */
[----:B0-----:R-:W-:-:S06]  /*0650*/  IADD3 R6, R14, 0xffffffe, RZ ;  /* 0x0ffffffe0e067810 */ /* 0x001fcc0007ffe0ff */
[----:B------:R0:W1:Y:S02]  /*0660*/  F2I.FTZ.U32.TRUNC.NTZ R7, R6 ;  /* 0x0000000600077305 */ /* 0x000064000021f000 */
[----:B0-----:R-:W-:Y:S02]  /*0670*/  IMAD.MOV.U32 R6, RZ, RZ, RZ ;  /* 0x000000ffff067224 */ /* 0x001fe400078e00ff */
[----:B-1----:R-:W-:-:S04]  /*0680*/  IMAD.MOV R16, RZ, RZ, -R7 ;  /* 0x000000ffff107224 */ /* 0x002fc800078e0a07 */
        /* <DEDUP_REMOVED lines=9> */
[-C--:B------:R-:W-:Y:S02]  /*0720*/  @!P1 IADD3 R6, R6, -R19.reuse, RZ ;  /* 0x8000001306069210 */ /* 0x080fe40007ffe0ff */
[----:B------:R-:W-:Y:S02]  /*0730*/  @!P1 IADD3 R7, R7, 0x1, RZ ;  /* 0x0000000107079810 */ /* 0x000fe40007ffe0ff */
[----:B------:R-:W-:Y:S01]  /*0740*/  ISETP.GE.U32.AND P0, PT, R6, R19, PT ;  /* 0x000000130600720c */ /* 0x000fe20003f06070 */
[----:B------:R-:W-:Y:S01]  /*0750*/  IMAD.MOV.U32 R6, RZ, RZ, c[0x0][0x1e8] ;  /* 0x00007a00ff067624 */ /* 0x000fe200078e00ff */
[----:B------:R-:W-:-:S11]  /*0760*/  ISETP.NE.AND P1, PT, RZ, c[0x0][0x1e4], PT ;  /* 0x00007900ff007a0c */ /* 0x000fd60003f25270 */
        /* <DEDUP_REMOVED lines=45> */
[----:B------:R-:W-:-:S04]  /*0a40*/  IMAD R23, R23, R16, RZ ;  /* 0x0000001017177224 */ /* 0x000fc800078e02ff */
[----:B------:R-:W-:Y:S01]  /*0a50*/  IMAD.HI.U32 R7, R7, R23, R6 ;  /* 0x0000001707077227 */ /* 0x000fe200078e0006 */
[----:B------:R-:W-:-:S04]  /*0a60*/  LOP3.LUT R6, R3, R14, RZ, 0x3c, !PT ;  /* 0x0000000e03067212 */ /* 0x000fc800078e3cff */
[----:B------:R-:W-:Y:S01]  /*0a70*/  ISETP.GE.AND P2, PT, R6, RZ, PT ;  /* 0x000000ff0600720c */ /* 0x000fe20003f46270 */
[----:B------:R-:W-:-:S04]  /*0a80*/  IMAD.HI.U32 R7, R7, R22, RZ ;  /* 0x0000001607077227 */ /* 0x000fc800078e00ff */
[----:B------:R-:W-:Y:S02]  /*0a90*/  IMAD R21, R7, R21, R22 ;  /* 0x0000001507157224 */ /* 0x000fe400078e0216 */
[----:B------:R-:W-:-:S03]  /*0aa0*/  IMAD.MOV.U32 R6, RZ, RZ, c[0x0][0x1d8] ;  /* 0x00007600ff067624 */ /* 0x000fc600078e00ff */
[----:B------:R-:W-:-:S13]  /*0ab0*/  ISETP.GT.U32.AND P1, PT, R16, R21, PT ;  /* 0x000000151000720c */ /* 0x000fda0003f24070 */
[----:B------:R-:W-:Y:S01]  /*0ac0*/  @!P1 IMAD.IADD R21, R21, 0x1, -R16 ;  /* 0x0000000115159824 */ /* 0x000fe200078e0a10 */
[----:B------:R-:W-:Y:S02]  /*0ad0*/  @!P1 IADD3 R7, R7, 0x1, RZ ;  /* 0x0000000107079810 */ /* 0x000fe40007ffe0ff */
[----:B------:R-:W-:Y:S02]  /*0ae0*/  ISETP.NE.AND P1, PT, R14, RZ, PT ;  /* 0x000000ff0e00720c */ /* 0x000fe40003f25270 */
[----:B------:R-:W-:-:S13]  /*0af0*/  ISETP.GE.U32.AND P0, PT, R21, R16, PT ;  /* 0x000000101500720c */ /* 0x000fda0003f06070 */
[----:B------:R-:W-:-:S05]  /*0b00*/  @P0 IADD3 R7, R7, 0x1, RZ ;  /* 0x0000000107070810 */ /* 0x000fca0007ffe0ff */
[----:B------:R-:W-:Y:S01]  /*0b10*/  @!P2 IMAD.MOV R7, RZ, RZ, -R7 ;  /* 0x000000ffff07a224 */ /* 0x000fe200078e0a07 */
[----:B------:R-:W-:-:S05]  /*0b20*/  @!P1 LOP3.LUT R7, RZ, R14, RZ, 0x33, !PT ;  /* 0x0000000eff079212 */ /* 0x000fca00078e33ff */
[----:B------:R-:W-:-:S04]  /*0b30*/  IMAD R7, R6, c[0x0][0x190], R7 ;  /* 0x0000640006077a24 */ /* 0x000fc800078e0207 */
[----:B------:R-:W-:Y:S01]  /*0b40*/  IMAD R14, R7, UR4, RZ ;  /* 0x00000004070e7c24 */ /* 0x000fe2000f8e02ff */
[----:B------:R-:W-:Y:S05]  /*0b50*/  BRA `(.L_x_2031) ;  /* 0x0000003000007947 */ /* 0x000fea0003800000 */
.L_x_2030:
[----:B------:R-:W-:-:S04]  /*0b60*/  IMAD.MOV.U32 R6, RZ, RZ, c[0x0][0xc] ;  /* 0x00000300ff067624 */ /* 0x000fc800078e00ff */
[----:B------:R-:W-:-:S04]  /*0b70*/  IMAD R6, R6, c[0x0][0x1d8], R3 ;  /* 0x0000760006067a24 */ /* 0x000fc800078e0203 */
[----:B------:R-:W-:-:S03]  /*0b80*/  IMAD R14, R6, c[0x0][0x1e8], RZ ;  /* 0x00007a00060e7a24 */ /* 0x000fc600078e02ff */
.L_x_2031:
        /* <DEDUP_REMOVED lines=24> */
.L_x_2035:
        /* <DEDUP_REMOVED lines=36> */
.L_x_2033:
[----:B------:R-:W-:Y:S05]  /*0f50*/  BSYNC B7 ;  /* 0x0000000000077941 */ /* 0x000fea0003800000 */
.L_x_2032:
[----:B------:R-:W-:Y:S05]  /*0f60*/  BRA.DIV ~URZ, `(.L_x_2036) ;  /* 0x00002a027f007947 */ /* 0x000fea000b800000 */
[----:B------:R-:W-:-:S05]  /*0f70*/  IMAD.MOV.U32 R6, RZ, RZ, -0x800001 ;  /* 0xff7fffffff067424 */ /* 0x000fca00078e00ff */
.L_x_2068:
[----:B------:R-:W-:Y:S01]  /*0f80*/  FMNMX.FTZ R18, R6, -3.40282346638528859812e+38, !PT ;  /* 0xff7fffff06127809 */ /* 0x000fe20007810000 */
[----:B------:R-:W-:Y:S01]  /*0f90*/  IMAD.MOV.U32 R17, RZ, RZ, -0x800001 ;  /* 0xff7fffffff117424 */ /* 0x000fe200078e00ff */
[----:B------:R-:W-:Y:S05]  /*0fa0*/  BRA.DIV ~URZ, `(.L_x_2037) ;  /* 0x00002a427f007947 */ /* 0x000fea000b800000 */
[----:B------:R-:W0:Y:S02]  /*0fb0*/  SHFL.BFLY PT, R6, R18, 0x8, 0x1f ;  /* 0x0d001f0012067f89 */ /* 0x000e2400000e0000 */
[----:B0-----:R-:W-:-:S05]  /*0fc0*/  FMNMX.FTZ R18, R18, R6, !PT ;  /* 0x0000000612127209 */ /* 0x001fca0007810000 */
[----:B------:R0:W1:Y:S02]  /*0fd0*/  SHFL.BFLY PT, R7, R18, 0x4, 0x1f ;  /* 0x0c801f0012077f89 */ /* 0x00006400000e0000 */
.L_x_2069:
        /* <DEDUP_REMOVED lines=35> */
.L_x_2042:
        /* <DEDUP_REMOVED lines=11> */
.L_x_2041:
[----:B------:R-:W-:Y:S05]  /*12c0*/  BSYNC B1 ;  /* 0x0000000000017941 */ /* 0x000fea0003800000 */
.L_x_2040:
        /* <DEDUP_REMOVED lines=10> */
.L_x_2045:
[----:B------:R-:W0:Y:S01]  /*1370*/  LDS R21, [R17+-0x400] ;  /* 0xfffc000011157984 */ /* 0x000e220000000800 */
[----:B------:R-:W-:-:S03]  /*1380*/  IADD3 R18, R18, 0x800, RZ ;  /* 0x0000080012127810 */ /* 0x000fc60007ffe0ff */
[----:B------:R-:W2:Y:S01]  /*1390*/  LDS R23, [R17+-0x200] ;  /* 0xfffe000011177984 */ /* 0x000ea20000000800 */
[----:B------:R-:W-:-:S03]  /*13a0*/  ISETP.GE.AND P3, PT, R18, R7, PT ;  /* 0x000000071200720c */ /* 0x000fc60003f66270 */
[----:B------:R-:W3:Y:S04]  /*13b0*/  LDS R25, [R17] ;  /* 0x0000000011197984 */ /* 0x000ee80000000800 */
[----:B------:R-:W4:Y:S04]  /*13c0*/  LDS R27, [R17+0x200] ;  /* 0x00020000111b7984 */ /* 0x000f280000000800 */
[----:B------:R-:W5:Y:S04]  /*13d0*/  LDS R29, [R17+0x400] ;  /* 0x00040000111d7984 */ /* 0x000f680000000800 */
[----:B------:R-:W1:Y:S02]  /*13e0*/  LDS R22, [R17+0x600] ;  /* 0x0006000011167984 */ /* 0x000e640000000800 */
[----:B01----:R-:W-:-:S02]  /*13f0*/  FADD.FTZ R21, -R6, R21 ;  /* 0x0000001506157221 */ /* 0x003fc40000010100 */
[C---:B--2---:R-:W-:Y:S02]  /*1400*/  FADD.FTZ R23, -R6.reuse, R23 ;  /* 0x0000001706177221 */ /* 0x044fe40000010100 */
[----:B------:R-:W-:Y:S02]  /*1410*/  FMUL.FTZ R24, R21, 1.4426950216293334961 ;  /* 0x3fb8aa3b15187820 */ /* 0x000fe40000410000 */
[----:B------:R-:W-:Y:S01]  /*1420*/  FMUL.FTZ R26, R23, 1.4426950216293334961 ;  /* 0x3fb8aa3b171a7820 */ /* 0x000fe20000410000 */
[----:B------:R-:W0:Y:S01]  /*1430*/  LDS R21, [R17+0xa00] ;  /* 0x000a000011157984 */ /* 0x000e220000000800 */
[----:B---3--:R-:W-:Y:S02]  /*1440*/  FADD.FTZ R25, -R6, R25 ;  /* 0x0000001906197221 */ /* 0x008fe40000010100 */
[----:B------:R-:W1:Y:S01]  /*1450*/  MUFU.EX2 R24, R24 ;  /* 0x0000001800187308 */ /* 0x000e620000000800 */
[----:B------:R-:W2:Y:S01]  /*1460*/  LDS R23, [R17+0x800] ;  /* 0x0008000011177984 */ /* 0x000ea20000000800 */
[----:B------:R-:W-:-:S02]  /*1470*/  FMUL.FTZ R25, R25, 1.4426950216293334961 ;  /* 0x3fb8aa3b19197820 */ /* 0x000fc40000410000 */
[C---:B----4-:R-:W-:Y:S02]  /*1480*/  FADD.FTZ R27, -R6.reuse, R27 ;  /* 0x0000001b061b7221 */ /* 0x050fe40000010100 */
[C---:B-----5:R-:W-:Y:S02]  /*1490*/  FADD.FTZ R29, -R6.reuse, R29 ;  /* 0x0000001d061d7221 */ /* 0x060fe40000010100 */
[----:B------:R-:W3:Y:S01]  /*14a0*/  MUFU.EX2 R26, R26 ;  /* 0x0000001a001a7308 */ /* 0x000ee20000000800 */
[----:B------:R-:W-:Y:S02]  /*14b0*/  FMUL.FTZ R27, R27, 1.4426950216293334961 ;  /* 0x3fb8aa3b1b1b7820 */ /* 0x000fe40000410000 */
[----:B------:R-:W-:Y:S02]  /*14c0*/  FADD.FTZ R22, -R6, R22 ;  /* 0x0000001606167221 */ /* 0x000fe40000010100 */
[----:B------:R-:W-:Y:S02]  /*14d0*/  FMUL.FTZ R29, R29, 1.4426950216293334961 ;  /* 0x3fb8aa3b1d1d7820 */ /* 0x000fe40000410000 */
[----:B------:R-:W-:Y:S01]  /*14e0*/  FMUL.FTZ R22, R22, 1.4426950216293334961 ;  /* 0x3fb8aa3b16167820 */ /* 0x000fe20000410000 */
[----:B------:R-:W4:Y:S01]  /*14f0*/  MUFU.EX2 R25, R25 ;  /* 0x0000001900197308 */ /* 0x000f220000000800 */
[----:B-1----:R-:W-:Y:S01]  /*1500*/  FADD.FTZ R20, R24, R19 ;  /* 0x0000001318147221 */ /* 0x002fe20000010000 */
[----:B------:R-:W-:Y:S04]  /*1510*/  STS [R17+-0x400], R24 ;  /* 0xfffc001811007388 */ /* 0x000fe80000000800 */
[----:B------:R-:W1:Y:S02]  /*1520*/  LDS R19, [R17+0xc00] ;  /* 0x000c000011137984 */ /* 0x000e640000000800 */
[----:B------:R-:W5:Y:S01]  /*1530*/  MUFU.EX2 R28, R27 ;  /* 0x0000001b001c7308 */ /* 0x000f620000000800 */
[----:B---3--:R-:W-:Y:S01]  /*1540*/  FADD.FTZ R20, R20, R26 ;  /* 0x0000001a14147221 */ /* 0x008fe20000010000 */
[----:B------:R3:W-:Y:S06]  /*1550*/  STS [R17+-0x200], R26 ;  /* 0xfffe001a11007388 */ /* 0x0007ec0000000800 */
[----:B------:R-:W5:Y:S01]  /*1560*/  MUFU.EX2 R22, R22 ;  /* 0x0000001600167308 */ /* 0x000f620000000800 */
[----:B----4-:R-:W-:Y:S01]  /*1570*/  STS [R17], R25 ;  /* 0x0000001911007388 */ /* 0x010fe20000000800 */
[----:B0-----:R-:W-:-:S06]  /*1580*/  FADD.FTZ R21, -R6, R21 ;  /* 0x0000001506157221 */ /* 0x001fcc0000010100 */
[----:B---3--:R-:W0:Y:S01]  /*1590*/  MUFU.EX2 R26, R29 ;  /* 0x0000001d001a7308 */ /* 0x008e220000000800 */
[----:B--2---:R-:W-:Y:S01]  /*15a0*/  FADD.FTZ R24, -R6, R23 ;  /* 0x0000001706187221 */ /* 0x004fe20000010100 */
[----:B-----5:R2:W-:Y:S01]  /*15b0*/  STS [R17+0x200], R28 ;  /* 0x0002001c11007388 */ /* 0x0205e20000000800 */
[----:B------:R-:W-:Y:S02]  /*15c0*/  FADD.FTZ R23, R20, R25 ;  /* 0x0000001914177221 */ /* 0x000fe40000010000 */
[----:B------:R-:W-:Y:S01]  /*15d0*/  FMUL.FTZ R24, R24, 1.4426950216293334961 ;  /* 0x3fb8aa3b18187820 */ /* 0x000fe20000410000 */
[----:B------:R-:W3:Y:S01]  /*15e0*/  LDS R25, [R17+0x1000] ;  /* 0x0010000011197984 */ /* 0x000ee20000000800 */
[----:B------:R-:W-:Y:S02]  /*15f0*/  FMUL.FTZ R20, R21, 1.4426950216293334961 ;  /* 0x3fb8aa3b15147820 */ /* 0x000fe40000410000 */
[----:B------:R-:W-:Y:S01]  /*1600*/  FADD.FTZ R23, R23, R28 ;  /* 0x0000001c17177221 */ /* 0x000fe20000010000 */
[----:B------:R-:W4:Y:S01]  /*1610*/  LDS R21, [R17+0xe00] ;  /* 0x000e000011157984 */ /* 0x000f220000000800 */
[----:B------:R-:W5:Y:S03]  /*1620*/  MUFU.EX2 R24, R24 ;  /* 0x0000001800187308 */ /* 0x000f660000000800 */
[----:B------:R-:W-:Y:S01]  /*1630*/  STS [R17+0x600], R22 ;  /* 0x0006001611007388 */ /* 0x000fe20000000800 */
[----:B0-----:R-:W-:-:S03]  /*1640*/  FADD.FTZ R23, R23, R26 ;  /* 0x0000001a17177221 */ /* 0x001fc60000010000 */
[----:B------:R0:W-:Y:S01]  /*1650*/  STS [R17+0x400], R26 ;  /* 0x0004001a11007388 */ /* 0x0001e20000000800 */
[----:B------:R-:W0:Y:S01]  /*1660*/  MUFU.EX2 R20, R20 ;  /* 0x0000001400147308 */ /* 0x000e220000000800 */
[----:B------:R-:W-:Y:S02]  /*1670*/  FADD.FTZ R27, R23, R22 ;  /* 0x00000016171b7221 */ /* 0x000fe40000010000 */
[----:B-1----:R-:W-:Y:S01]  /*1680*/  FADD.FTZ R19, -R6, R19 ;  /* 0x0000001306137221 */ /* 0x002fe20000010100 */
[----:B------:R-:W1:Y:S03]  /*1690*/  LDS R23, [R17+0x1200] ;  /* 0x0012000011177984 */ /* 0x000e660000000800 */
[----:B--2---:R-:W-:Y:S01]  /*16a0*/  FMUL.FTZ R28, R19, 1.4426950216293334961 ;  /* 0x3fb8aa3b131c7820 */ /* 0x004fe20000410000 */
[----:B------:R-:W2:Y:S01]  /*16b0*/  LDS R22, [R17+0x1a00] ;  /* 0x001a000011167984 */ /* 0x000ea20000000800 */
[----:B-----5:R-:W-:-:S03]  /*16c0*/  FADD.FTZ R29, R27, R24 ;  /* 0x000000181b1d7221 */ /* 0x020fc60000010000 */
[----:B------:R-:W5:Y:S01]  /*16d0*/  LDS R19, [R17+0x1400] ;  /* 0x0014000011137984 */ /* 0x000f620000000800 */
[----:B------:R-:W4:Y:S03]  /*16e0*/  MUFU.EX2 R28, R28 ;  /* 0x0000001c001c7308 */ /* 0x000f260000000800 */
[----:B------:R-:W5:Y:S01]  /*16f0*/  LDS R27, [R17+0x1600] ;  /* 0x00160000111b7984 */ /* 0x000f620000000800 */
[----:B0-----:R-:W-:-:S03]  /*1700*/  FADD.FTZ R26, R29, R20 ;  /* 0x000000141d1a7221 */ /* 0x001fc60000010000 */
[----:B------:R-:W0:Y:S04]  /*1710*/  LDS R29, [R17+0x1800] ;  /* 0x00180000111d7984 */ /* 0x000e280000000800 */
[----:B------:R4:W-:Y:S01]  /*1720*/  STS [R17+0x800], R24 ;  /* 0x0008001811007388 */ /* 0x0009e20000000800 */
[----:B---3--:R-:W-:-:S03]  /*1730*/  FADD.FTZ R25, -R6, R25 ;  /* 0x0000001906197221 */ /* 0x008fc60000010100 */
[----:B------:R3:W-:Y:S01]  /*1740*/  STS [R17+0xa00], R20 ;  /* 0x000a001411007388 */ /* 0x0007e20000000800 */
[----:B----4-:R-:W-:-:S03]  /*1750*/  FADD.FTZ R21, -R6, R21 ;  /* 0x0000001506157221 */ /* 0x010fc60000010100 */
[----:B------:R4:W-:Y:S01]  /*1760*/  STS [R17+0xc00], R28 ;  /* 0x000c001c11007388 */ /* 0x0009e20000000800 */
[----:B------:R-:W-:Y:S02]  /*1770*/  FMUL.FTZ R24, R25, 1.4426950216293334961 ;  /* 0x3fb8aa3b19187820 */ /* 0x000fe40000410000 */
[----:B------:R-:W-:Y:S02]  /*1780*/  FMUL.FTZ R21, R21, 1.4426950216293334961 ;  /* 0x3fb8aa3b15157820 */ /* 0x000fe40000410000 */
[----:B---3--:R-:W-:Y:S02]  /*1790*/  FADD.FTZ R20, R26, R28 ;  /* 0x0000001c1a147221 */ /* 0x008fe40000010000 */
[----:B------:R-:W3:Y:S01]  /*17a0*/  MUFU.EX2 R24, R24 ;  /* 0x0000001800187308 */ /* 0x000ee20000000800 */
[----:B-1----:R-:W-:-:S07]  /*17b0*/  FADD.FTZ R23, -R6, R23 ;  /* 0x0000001706177221 */ /* 0x002fce0000010100 */
[----:B------:R-:W1:Y:S01]  /*17c0*/  MUFU.EX2 R21, R21 ;  /* 0x0000001500157308 */ /* 0x000e620000000800 */
[----:B------:R-:W-:Y:S02]  /*17d0*/  FMUL.FTZ R26, R23, 1.4426950216293334961 ;  /* 0x3fb8aa3b171a7820 */ /* 0x000fe40000410000 */
[C---:B--2---:R-:W-:Y:S02]  /*17e0*/  FADD.FTZ R22, -R6.reuse, R22 ;  /* 0x0000001606167221 */ /* 0x044fe40000010100 */
[----:B-----5:R-:W-:Y:S02]  /*17f0*/  FADD.FTZ R19, -R6, R19 ;  /* 0x0000001306137221 */ /* 0x020fe40000010100 */
[----:B------:R-:W-:Y:S01]  /*1800*/  FMUL.FTZ R22, R22, 1.4426950216293334961 ;  /* 0x3fb8aa3b16167820 */ /* 0x000fe20000410000 */
[----:B------:R-:W2:Y:S01]  /*1810*/  MUFU.EX2 R26, R26 ;  /* 0x0000001a001a7308 */ /* 0x000ea20000000800 */
[----:B----4-:R-:W-:Y:S01]  /*1820*/  FMUL.FTZ R28, R19, 1.4426950216293334961 ;  /* 0x3fb8aa3b131c7820 */ /* 0x010fe20000410000 */
[----:B---3--:R-:W-:Y:S01]  /*1830*/  STS [R17+0x1000], R24 ;  /* 0x0010001811007388 */ /* 0x008fe20000000800 */
[----:B------:R-:W-:-:S02]  /*1840*/  FADD.FTZ R27, -R6, R27 ;  /* 0x0000001b061b7221 */ /* 0x000fc40000010100 */
[----:B0-----:R-:W-:Y:S02]  /*1850*/  FADD.FTZ R29, -R6, R29 ;  /* 0x0000001d061d7221 */ /* 0x001fe40000010100 */
[----:B------:R-:W-:Y:S01]  /*1860*/  FMUL.FTZ R23, R27, 1.4426950216293334961 ;  /* 0x3fb8aa3b1b177820 */ /* 0x000fe20000410000 */
[----:B------:R-:W0:Y:S01]  /*1870*/  MUFU.EX2 R28, R28 ;  /* 0x0000001c001c7308 */ /* 0x000e220000000800 */
[----:B------:R-:W-:Y:S01]  /*1880*/  FMUL.FTZ R25, R29, 1.4426950216293334961 ;  /* 0x3fb8aa3b1d197820 */ /* 0x000fe20000410000 */
[----:B-1----:R-:W-:Y:S01]  /*1890*/  STS [R17+0xe00], R21 ;  /* 0x000e001511007388 */ /* 0x002fe20000000800 */
[----:B------:R-:W-:-:S04]  /*18a0*/  FADD.FTZ R19, R20, R21 ;  /* 0x0000001514137221 */ /* 0x000fc80000010000 */
[----:B------:R-:W-:Y:S01]  /*18b0*/  FADD.FTZ R19, R19, R24 ;  /* 0x0000001813137221 */ /* 0x000fe20000010000 */
[----:B------:R-:W1:Y:S01]  /*18c0*/  MUFU.EX2 R23, R23 ;  /* 0x0000001700177308 */ /* 0x000e620000000800 */
[----:B--2---:R-:W-:Y:S02]  /*18d0*/  STS [R17+0x1200], R26 ;  /* 0x0012001a11007388 */ /* 0x004fe40000000800 */
[----:B------:R-:W-:-:S05]  /*18e0*/  FADD.FTZ R19, R19, R26 ;  /* 0x0000001a13137221 */ /* 0x000fca0000010000 */
        /* <DEDUP_REMOVED lines=12> */
.L_x_2044:
[----:B------:R-:W-:Y:S05]  /*19b0*/  BSYNC B1 ;  /* 0x0000000000017941 */ /* 0x000fea0003800000 */
.L_x_2043:
        /* <DEDUP_REMOVED lines=30> */
[----:B0-----:R-:W-:Y:S01]  /*1ba0*/  FADD.FTZ R19, R19, R20 ;  /* 0x0000001413137221 */ /* 0x001fe20000010000 */
[----:B------:R0:W-:Y:S01]  /*1bb0*/  STS [R17+-0x400], R20 ;  /* 0xfffc001411007388 */ /* 0x0001e20000000800 */
[----:B------:R-:W-:-:S02]  /*1bc0*/  FADD.FTZ R7, -R6, R7 ;  /* 0x0000000706077221 */ /* 0x000fc40000010100 */
[----:B------:R-:W-:Y:S02]  /*1bd0*/  FMUL.FTZ R23, R23, 1.4426950216293334961 ;  /* 0x3fb8aa3b17177820 */ /* 0x000fe40000410000 */
[----:B------:R-:W-:Y:S01]  /*1be0*/  FMUL.FTZ R7, R7, 1.4426950216293334961 ;  /* 0x3fb8aa3b07077820 */ /* 0x000fe20000410000 */
[----:B------:R-:W3:Y:S01]  /*1bf0*/  MUFU.EX2 R26, R26 ;  /* 0x0000001a001a7308 */ /* 0x000ee20000000800 */
[----:B-1----:R-:W-:Y:S01]  /*1c00*/  FADD.FTZ R19, R19, R22 ;  /* 0x0000001613137221 */ /* 0x002fe20000010000 */
[----:B------:R-:W-:Y:S06]  /*1c10*/  STS [R17+-0x200], R22 ;  /* 0xfffe001611007388 */ /* 0x000fec0000000800 */
[----:B------:R-:W0:Y:S01]  /*1c20*/  MUFU.EX2 R28, R25 ;  /* 0x00000019001c7308 */ /* 0x000e220000000800 */
[----:B--2---:R-:W-:Y:S01]  /*1c30*/  FADD.FTZ R19, R19, R24 ;  /* 0x0000001813137221 */ /* 0x004fe20000010000 */
[----:B------:R-:W-:Y:S06]  /*1c40*/  STS [R17], R24 ;  /* 0x0000001811007388 */ /* 0x000fec0000000800 */
        /* <DEDUP_REMOVED lines=14> */
.L_x_2047:
[----:B------:R-:W-:Y:S05]  /*1d30*/  BSYNC B1 ;  /* 0x0000000000017941 */ /* 0x000fea0003800000 */
.L_x_2046:
        /* <DEDUP_REMOVED lines=26> */
.L_x_2039:
[----:B------:R-:W-:Y:S05]  /*1ee0*/  BSYNC B0 ;  /* 0x0000000000007941 */ /* 0x000fea0003800000 */
.L_x_2038:
        /* <DEDUP_REMOVED lines=43> */
.L_x_2052:
        /* <DEDUP_REMOVED lines=8> */
.L_x_2051:
[----:B------:R-:W-:Y:S05]  /*2220*/  BSYNC B1 ;  /* 0x0000000000017941 */ /* 0x000fea0003800000 */
.L_x_2050:
        /* <DEDUP_REMOVED lines=10> */
.L_x_2055:
[----:B------:R-:W2:Y:S01]  /*22d0*/  LDS R17, [R10+-0x400] ;  /* 0xfffc00000a117984 */ /* 0x000ea20000000800 */
[----:B------:R-:W-:-:S03]  /*22e0*/  IADD3 R18, R18, 0x800, RZ ;  /* 0x0000080012127810 */ /* 0x000fc60007ffe0ff */
[----:B------:R-:W3:Y:S01]  /*22f0*/  LDS R19, [R10+-0x200] ;  /* 0xfffe00000a137984 */ /* 0x000ee20000000800 */
[----:B------:R-:W-:-:S03]  /*2300*/  ISETP.GE.AND P2, PT, R18, R13, PT ;  /* 0x0000000d1200720c */ /* 0x000fc60003f46270 */
[----:B------:R-:W4:Y:S04]  /*2310*/  LDS R29, [R10+0x600] ;  /* 0x000600000a1d7984 */ /* 0x000f280000000800 */
[----:B------:R-:W5:Y:S04]  /*2320*/  LDS R25, [R10+0x800] ;  /* 0x000800000a197984 */ /* 0x000f680000000800 */
[----:B------:R-:W1:Y:S04]  /*2330*/  LDS R21, [R10] ;  /* 0x000000000a157984 */ /* 0x000e680000000800 */
[----:B------:R-:W0:Y:S04]  /*2340*/  LDS R23, [R10+0x200] ;  /* 0x000200000a177984 */ /* 0x000e280000000800 */
[----:B------:R-:W0:Y:S02]  /*2350*/  LDS R27, [R10+0x400] ;  /* 0x000400000a1b7984 */ /* 0x000e240000000800 */
[----:B0-2---:R-:W-:-:S02]  /*2360*/  FMUL.FTZ R20, R0, R17 ;  /* 0x0000001100147220 */ /* 0x005fc40000410000 */
[----:B------:R-:W0:Y:S01]  /*2370*/  LDS R17, [R10+0xe00] ;  /* 0x000e00000a117984 */ /* 0x000e220000000800 */
[----:B---3--:R-:W-:-:S03]  /*2380*/  FMUL.FTZ R22, R0, R19 ;  /* 0x0000001300167220 */ /* 0x008fc60000410000 */
[----:B------:R-:W-:Y:S01]  /*2390*/  STS [R10+-0x400], R20 ;  /* 0xfffc00140a007388 */ /* 0x000fe20000000800 */
[----:B----4-:R-:W-:-:S03]  /*23a0*/  FMUL.FTZ R29, R0, R29 ;  /* 0x0000001d001d7220 */ /* 0x010fc60000410000 */
[----:B------:R-:W-:Y:S01]  /*23b0*/  STS [R10+-0x200], R22 ;  /* 0xfffe00160a007388 */ /* 0x000fe20000000800 */
[----:B-----5:R-:W-:-:S03]  /*23c0*/  FMUL.FTZ R25, R0, R25 ;  /* 0x0000001900197220 */ /* 0x020fc60000410000 */
[----:B------:R-:W-:Y:S01]  /*23d0*/  STS [R10+0x600], R29 ;  /* 0x0006001d0a007388 */ /* 0x000fe20000000800 */
[----:B-1----:R-:W-:-:S03]  /*23e0*/  FMUL.FTZ R24, R0, R21 ;  /* 0x0000001500187220 */ /* 0x002fc60000410000 */
[----:B------:R-:W-:Y:S01]  /*23f0*/  STS [R10+0x800], R25 ;  /* 0x000800190a007388 */ /* 0x000fe20000000800 */
[----:B------:R-:W-:-:S03]  /*2400*/  FMUL.FTZ R26, R0, R23 ;  /* 0x00000017001a7220 */ /* 0x000fc60000410000 */
[----:B------:R-:W1:Y:S01]  /*2410*/  LDS R19, [R10+0xa00] ;  /* 0x000a00000a137984 */ /* 0x000e620000000800 */
[----:B------:R-:W-:-:S03]  /*2420*/  FMUL.FTZ R28, R0, R27 ;  /* 0x0000001b001c7220 */ /* 0x000fc60000410000 */
[----:B------:R-:W2:Y:S04]  /*2430*/  LDS R21, [R10+0xc00] ;  /* 0x000c00000a157984 */ /* 0x000ea80000000800 */
[----:B------:R-:W3:Y:S04]  /*2440*/  LDS R23, [R10+0x1000] ;  /* 0x001000000a177984 */ /* 0x000ee80000000800 */
[----:B------:R-:W4:Y:S04]  /*2450*/  LDS R22, [R10+0x1200] ;  /* 0x001200000a167984 */ /* 0x000f280000000800 */
[----:B------:R-:W5:Y:S04]  /*2460*/  LDS R25, [R10+0x1400] ;  /* 0x001400000a197984 */ /* 0x000f680000000800 */
[----:B------:R-:W5:Y:S01]  /*2470*/  LDS R20, [R10+0x1600] ;  /* 0x001600000a147984 */ /* 0x000f620000000800 */
[----:B0-----:R-:W-:-:S03]  /*2480*/  FMUL.FTZ R17, R0, R17 ;  /* 0x0000001100117220 */ /* 0x001fc60000410000 */
[----:B------:R-:W0:Y:S04]  /*2490*/  LDS R29, [R10+0x1800] ;  /* 0x001800000a1d7984 */ /* 0x000e280000000800 */
[----:B------:R-:W0:Y:S04]  /*24a0*/  LDS R27, [R10+0x1a00] ;  /* 0x001a00000a1b7984 */ /* 0x000e280000000800 */
[----:B------:R-:W-:Y:S04]  /*24b0*/  STS [R10], R24 ;  /* 0x000000180a007388 */ /* 0x000fe80000000800 */
        /* <DEDUP_REMOVED lines=13> */
[----:B0-----:R-:W-:-:S03]  /*2590*/  FMUL.FTZ R29, R0, R29 ;  /* 0x0000001d001d7220 */ /* 0x001fc60000410000 */
[----:B------:R-:W-:Y:S01]  /*25a0*/  STS [R10+0x1400], R25 ;  /* 0x001400190a007388 */ /* 0x000fe20000000800 */
[----:B------:R-:W-:-:S03]  /*25b0*/  FMUL.FTZ R27, R0, R27 ;  /* 0x0000001b001b7220 */ /* 0x000fc60000410000 */
[----:B------:R-:W-:Y:S04]  /*25c0*/  STS [R10+0x1600], R20 ;  /* 0x001600140a007388 */ /* 0x000fe80000000800 */
[----:B------:R-:W-:Y:S04]  /*25d0*/  STS [R10+0x1800], R29 ;  /* 0x0018001d0a007388 */ /* 0x000fe80000000800 */
[----:B------:R0:W-:Y:S02]  /*25e0*/  STS [R10+0x1a00], R27 ;  /* 0x001a001b0a007388 */ /* 0x0001e40000000800 */
[----:B0-----:R-:W-:Y:S01]  /*25f0*/  IADD3 R10, R10, 0x2000, RZ ;  /* 0x000020000a0a7810 */ /* 0x001fe20007ffe0ff */
[----:B------:R-:W-:Y:S05]  /*2600*/  @!P2 BRA `(.L_x_2055) ;  /* 0xfffffcc00000a947 */ /* 0x000fea000383ffff */
.L_x_2054:
[----:B------:R-:W-:Y:S05]  /*2610*/  BSYNC B1 ;  /* 0x0000000000017941 */ /* 0x000fea0003800000 */
.L_x_2053:
        /* <DEDUP_REMOVED lines=31> */
.L_x_2057:
[----:B------:R-:W-:Y:S05]  /*2810*/  BSYNC B1 ;  /* 0x0000000000017941 */ /* 0x000fea0003800000 */
.L_x_2056:
        /* <DEDUP_REMOVED lines=14> */
.L_x_2049:
[----:B------:R-:W-:Y:S05]  /*2900*/  BSYNC B0 ;  /* 0x0000000000007941 */ /* 0x000fea0003800000 */
.L_x_2048:
        /* <DEDUP_REMOVED lines=20> */
.L_x_2059:
[----:B------:R-:W-:Y:S05]  /*2a50*/  BSYNC B0 ;  /* 0x0000000000007941 */ /* 0x000fea0003800000 */
.L_x_2058:
        /* <DEDUP_REMOVED lines=13> */
[----:B-12---:R-:W-:-:S07]  /*2b30*/  IADD3 R6, R15, 0xffffffe, RZ ;  /* 0x0ffffffe0f067810 */ /* 0x006fce0007ffe0ff */
[----:B------:R1:W2:Y:S01]  /*2b40*/  F2I.FTZ.U32.TRUNC.NTZ R7, R6 ;  /* 0x0000000600077305 */ /* 0x0002a2000021f000 */
[----:B0-----:R-:W-:Y:S01]  /*2b50*/  HFMA2.MMA R18, -RZ, RZ, 0, 0 ;  /* 0x00000000ff127435 */ /* 0x001fe200000001ff */
[----:B---3--:R-:W-:Y:S02]  /*2b60*/  IMAD.MOV R17, RZ, RZ, -R19 ;  /* 0x000000ffff117224 */ /* 0x008fe400078e0a13 */
[----:B-1----:R-:W-:Y:S02]  /*2b70*/  IMAD.MOV.U32 R6, RZ, RZ, RZ ;  /* 0x000000ffff067224 */ /* 0x002fe400078e00ff */
[----:B------:R-:W-:Y:S01]  /*2b80*/  IMAD R13, R17, R0, RZ ;  /* 0x00000000110d7224 */ /* 0x000fe200078e02ff */
[----:B------:R-:W-:Y:S01]  /*2b90*/  IABS R17, c[0x0][0x1e4] ;  /* 0x0000790000117a13 */ /* 0x000fe20000000000 */
[----:B--2---:R-:W-:-:S03]  /*2ba0*/  IMAD.MOV R21, RZ, RZ, -R7 ;  /* 0x000000ffff157224 */ /* 0x004fc600078e0a07 */
[----:B------:R-:W-:-:S04]  /*2bb0*/  IMAD.HI.U32 R13, R19, R13, R18 ;  /* 0x0000000d130d7227 */ /* 0x000fc800078e0012 */
[----:B------:R-:W-:-:S04]  /*2bc0*/  IMAD R15, R21, R10, RZ ;  /* 0x0000000a150f7224 */ /* 0x000fc800078e02ff */
[----:B------:R-:W-:-:S04]  /*2bd0*/  IMAD.HI.U32 R6, R7, R15, R6 ;  /* 0x0000000f07067227 */ /* 0x000fc800078e0006 */
[----:B------:R-:W-:Y:S02]  /*2be0*/  IMAD.MOV.U32 R7, RZ, RZ, R17 ;  /* 0x000000ffff077224 */ /* 0x000fe400078e0011 */
.L_x_2063:
        /* <DEDUP_REMOVED lines=33> */
.L_x_2061:
[----:B------:R-:W-:Y:S05]  /*2e00*/  BSYNC B6 ;  /* 0x0000000000067941 */ /* 0x000fea0003800000 */
.L_x_2060:
[----:B------:R-:W-:Y:S01]  /*2e10*/  WARPSYNC 0xffffffff ;  /* 0xffffffff00007948 */ /* 0x000fe20003800000 */
[----:B------:R-:W-:Y:S01]  /*2e20*/  BAR.SYNC.DEFER_BLOCKING 0x0 ;  /* 0x0000000000007b1d */ /* 0x000fe20000010000 */
[C---:B0-----:R-:W-:Y:S01]  /*2e30*/  LOP3.LUT R0, R8.reuse, 0xffffffc0, RZ, 0xc0, !PT ;  /* 0xffffffc008007812 */ /* 0x041fe200078ec0ff */
[----:B------:R-:W-:Y:S01]  /*2e40*/  IMAD R9, R9, 0x100, R2 ;  /* 0x0000010009097824 */ /* 0x000fe200078e0202 */
[----:B------:R-:W-:Y:S01]  /*2e50*/  ISETP.GT.AND P1, PT, R8, 0x3f, PT ;  /* 0x0000003f0800780c */ /* 0x000fe20003f24270 */
[----:B------:R-:W-:Y:S01]  /*2e60*/  CS2R R18, SRZ ;  /* 0x0000000000127805 */ /* 0x000fe2000001ff00 */
[----:B------:R-:W-:Y:S01]  /*2e70*/  ISETP.NE.AND P0, PT, R0, 0x40, PT ;  /* 0x000000400000780c */ /* 0x000fe20003f05270 */
[----:B------:R-:W-:Y:S01]  /*2e80*/  BSSY B0, `(.L_x_2064) ;  /* 0x0000025000007945 */ /* 0x000fe20003800000 */
[C---:B-1----:R-:W-:Y:S01]  /*2e90*/  LOP3.LUT R6, R8.reuse, 0xffffffe0, RZ, 0xc0, !PT ;  /* 0xffffffe008067812 */ /* 0x042fe200078ec0ff */
[----:B------:R-:W-:Y:S01]  /*2ea0*/  IMAD.MOV.U32 R0, RZ, RZ, RZ ;  /* 0x000000ffff007224 */ /* 0x000fe200078e00ff */
[C---:B------:R-:W-:Y:S01]  /*2eb0*/  IADD3 R7, R8.reuse, 0x1f, RZ ;  /* 0x0000001f08077810 */ /* 0x040fe20007ffe0ff */
[----:B------:R-:W-:Y:S01]  /*2ec0*/  CS2R R20, SRZ ;  /* 0x0000000000147805 */ /* 0x000fe2000001ff00 */
[----:B------:R-:W-:Y:S01]  /*2ed0*/  ISETP.GT.AND P3, PT, R8, 0x1f, PT ;  /* 0x0000001f0800780c */ /* 0x000fe20003f64270 */
[----:B------:R-:W-:Y:S01]  /*2ee0*/  IMAD.MOV.U32 R23, RZ, RZ, RZ ;  /* 0x000000ffff177224 */ /* 0x000fe200078e00ff */
[----:B------:R-:W-:Y:S01]  /*2ef0*/  ISETP.NE.AND P2, PT, R6, 0x20, PT ;  /* 0x000000200600780c */ /* 0x000fe20003f45270 */
[----:B------:R-:W-:Y:S01]  /*2f00*/  IMAD.MOV.U32 R25, RZ, RZ, RZ ;  /* 0x000000ffff197224 */ /* 0x000fe200078e00ff */
[----:B------:R-:W-:Y:S01]  /*2f10*/  ISETP.GT.U32.AND P4, PT, R7, 0x3e, PT ;  /* 0x0000003e0700780c */ /* 0x000fe20003f84070 */
[----:B------:R-:W-:-:S02]  /*2f20*/  IMAD.MOV.U32 R26, RZ, RZ, RZ ;  /* 0x000000ffff1a7224 */ /* 0x000fc400078e00ff */
        /* <DEDUP_REMOVED lines=18> */
[----:B0-----:R-:W-:-:S02]  /*3050*/  FADD.FTZ R26, RZ, R26 ;  /* 0x0000001aff1a7221 */ /* 0x001fc40000010000 */
[----:B-1----:R-:W-:Y:S02]  /*3060*/  FADD.FTZ R25, RZ, R25 ;  /* 0x00000019ff197221 */ /* 0x002fe40000010000 */
[----:B--2---:R-:W-:Y:S02]  /*3070*/  FADD.FTZ R20, RZ, R20 ;  /* 0x00000014ff147221 */ /* 0x004fe40000010000 */
[----:B---3--:R-:W-:Y:S02]  /*3080*/  FADD.FTZ R23, RZ, R23 ;  /* 0x00000017ff177221 */ /* 0x008fe40000010000 */
[----:B----4-:R-:W-:Y:S02]  /*3090*/  FADD.FTZ R18, RZ, R18 ;  /* 0x00000012ff127221 */ /* 0x010fe40000010000 */
[----:B-----5:R-:W-:Y:S02]  /*30a0*/  FADD.FTZ R21, RZ, R21 ;  /* 0x00000015ff157221 */ /* 0x020fe40000010000 */
[----:B------:R-:W-:-:S02]  /*30b0*/  FADD.FTZ R0, RZ, R0 ;  /* 0x00000000ff007221 */ /* 0x000fc40000010000 */
[----:B------:R-:W-:Y:S02]  /*30c0*/  FADD.FTZ R19, RZ, R19 ;  /* 0x00000013ff137221 */ /* 0x000fe40000010000 */
.L_x_2065:
[----:B0-----:R-:W-:Y:S05]  /*30d0*/  BSYNC B0 ;  /* 0x0000000000007941 */ /* 0x001fea0003800000 */
.L_x_2064:
        /* <DEDUP_REMOVED lines=28> */
.L_x_2067:
[----:B0-----:R-:W-:Y:S05]  /*32a0*/  BSYNC B0 ;  /* 0x0000000000007941 */ /* 0x001fea0003800000 */
.L_x_2066:
[----:B------:R-:W-:Y:S06]  /*32b0*/  BAR.SYNC.DEFER_BLOCKING 0x0 ;  /* 0x0000000000007b1d */ /* 0x000fec0000010000 */
[----:B------:R-:W-:Y:S05]  /*32c0*/  @P4 EXIT ;  /* 0x000000000000494d */ /* 0x000fea0003800000 */
[----:B------:R-:W-:Y:S01]  /*32d0*/  IMAD R5, R5, c[0x0][0xc], RZ ;  /* 0x0000030005057a24 */ /* 0x000fe200078e02ff */
[----:B------:R-:W-:Y:S01]  /*32e0*/  SHF.L.U32 R17, R4, 0x8, RZ ;  /* 0x0000000804117819 */ /* 0x000fe200000006ff */
[----:B------:R-:W-:Y:S01]  /*32f0*/  IMAD R6, R3, c[0x0][0x14], RZ ;  /* 0x0000050003067a24 */ /* 0x000fe200078e02ff */
[----:B------:R-:W-:Y:S01]  /*3300*/  IADD3 R16, R2, 0xa0, RZ ;  /* 0x000000a002107810 */ /* 0x000fe20007ffe0ff */
[----:B------:R-:W-:Y:S01]  /*3310*/  IMAD R3, R5, c[0x0][0x14], RZ ;  /* 0x0000050005037a24 */ /* 0x000fe200078e02ff */
[----:B------:R-:W-:Y:S01]  /*3320*/  SHF.R.S32.HI R5, RZ, 0x1f, R17 ;  /* 0x0000001fff057819 */ /* 0x000fe20000011411 */
[----:B------:R-:W-:Y:S01]  /*3330*/  IMAD.SHL.U32 R4, R6, 0x100, RZ ;  /* 0x0000010006047824 */ /* 0x000fe200078e00ff */
[C---:B------:R-:W-:Y:S01]  /*3340*/  IADD3 R10, R2.reuse, 0x40, RZ ;  /* 0x00000040020a7810 */ /* 0x040fe20007ffe0ff */
[----:B------:R-:W-:Y:S01]  /*3350*/  IMAD.SHL.U32 R3, R3, 0x100, RZ ;  /* 0x0000010003037824 */ /* 0x000fe200078e00ff */
[----:B------:R-:W-:-:S02]  /*3360*/  IADD3 R8, R2, 0x20, RZ ;  /* 0x0000002002087810 */ /* 0x000fc40007ffe0ff */
        /* <DEDUP_REMOVED lines=8> */
[C---:B------:R-:W-:Y:S02]  /*33f0*/  IADD3 R22, R2.reuse, 0xc0, RZ ;  /* 0x000000c002167810 */ /* 0x040fe40007ffe0ff */
[C---:B------:R-:W-:Y:S02]  /*3400*/  IADD3 R24, R2.reuse, 0xe0, RZ ;  /* 0x000000e002187810 */ /* 0x040fe40007ffe0ff */
[-C--:B------:R-:W-:Y:S02]  /*3410*/  LEA.HI.X.SX32 R6, R2, R27.reuse, 0x1, P5 ;  /* 0x0000001b02067211 */ /* 0x080fe400028f0eff */
[----:B------:R-:W-:-:S02]  /*3420*/  LEA.HI.X.SX32 R16, R16, R27, 0x1, P0 ;  /* 0x0000001b10107211 */ /* 0x000fc400000f0eff */
[C---:B------:R-:W-:Y:S02]  /*3430*/  LEA R2, P0, R3.reuse, c[0x0][0x170], 0x1 ;  /* 0x00005c0003027a11 */ /* 0x040fe400078008ff */
[-C--:B------:R-:W-:Y:S02]  /*3440*/  IADD3 R7, P3, R10, R17.reuse, RZ ;  /* 0x000000110a077210 */ /* 0x080fe40007f7e0ff */
[-C--:B------:R-:W-:Y:S02]  /*3450*/  IADD3 R11, P1, R14, R17.reuse, RZ ;  /* 0x000000110e0b7210 */ /* 0x080fe40007f3e0ff */
[----:B------:R-:W-:Y:S02]  /*3460*/  LEA.HI.X R3, R3, c[0x0][0x174], R6, 0x1, P0 ;  /* 0x00005d0003037a11 */ /* 0x000fe400000f0c06 */
[----:B------:R-:W-:Y:S02]  /*3470*/  IADD3 R5, P4, R8, R17, RZ ;  /* 0x0000001108057210 */ /* 0x000fe40007f9e0ff */
[----:B------:R-:W-:-:S02]  /*3480*/  LEA.HI.X.SX32 R10, R10, R27, 0x1, P3 ;  /* 0x0000001b0a0a7211 */ /* 0x000fc400018f0eff */
[----:B------:R-:W-:Y:S02]  /*3490*/  LEA R6, P0, R7, c[0x0][0x170], 0x1 ;  /* 0x00005c0007067a11 */ /* 0x000fe400078008ff */
[-C--:B------:R-:W-:Y:S02]  /*34a0*/  LEA.HI.X.SX32 R14, R14, R27.reuse, 0x1, P1 ;  /* 0x0000001b0e0e7211 */ /* 0x080fe400008f0eff */
[----:B------:R-:W-:Y:S02]  /*34b0*/  LEA.HI.X.SX32 R8, R8, R27, 0x1, P4 ;  /* 0x0000001b08087211 */ /* 0x000fe400020f0eff */
[----:B------:R-:W-:Y:S02]  /*34c0*/  LEA R4, P1, R5, c[0x0][0x170], 0x1 ;  /* 0x00005c0005047a11 */ /* 0x000fe400078208ff */
[----:B------:R-:W-:Y:S02]  /*34d0*/  LEA.HI.X R7, R7, c[0x0][0x174], R10, 0x1, P0 ;  /* 0x00005d0007077a11 */ /* 0x000fe400000f0c0a */
[----:B------:R-:W-:-:S02]  /*34e0*/  IADD3 R9, P2, R12, R17, RZ ;  /* 0x000000110c097210 */ /* 0x000fc40007f5e0ff */
[----:B------:R-:W-:Y:S02]  /*34f0*/  LEA R10, P0, R11, c[0x0][0x170], 0x1 ;  /* 0x00005c000b0a7a11 */ /* 0x000fe400078008ff */
[----:B------:R-:W-:Y:S02]  /*3500*/  IADD3 R15, P5, R22, R17, RZ ;  /* 0x00000011160f7210 */ /* 0x000fe40007fbe0ff */
[----:B------:R-:W-:Y:S02]  /*3510*/  LEA.HI.X R5, R5, c[0x0][0x174], R8, 0x1, P1 ;  /* 0x00005d0005057a11 */ /* 0x000fe400008f0c08 */
[----:B------:R-:W-:Y:S02]  /*3520*/  LEA.HI.X.SX32 R12, R12, R27, 0x1, P2 ;  /* 0x0000001b0c0c7211 */ /* 0x000fe400010f0eff */
[----:B------:R-:W-:Y:S02]  /*3530*/  LEA R8, P1, R9, c[0x0][0x170], 0x1 ;  /* 0x00005c0009087a11 */ /* 0x000fe400078208ff */
[----:B------:R-:W-:-:S02]  /*3540*/  LEA.HI.X R11, R11, c[0x0][0x174], R14, 0x1, P0 ;  /* 0x00005d000b0b7a11 */ /* 0x000fc400000f0c0e */
[----:B------:R-:W-:Y:S02]  /*3550*/  LEA.HI.X.SX32 R22, R22, R27, 0x1, P5 ;  /* 0x0000001b16167211 */ /* 0x000fe400028f0eff */
[----:B------:R-:W-:Y:S02]  /*3560*/  LEA R14, P0, R15, c[0x0][0x170], 0x1 ;  /* 0x00005c000f0e7a11 */ /* 0x000fe400078008ff */
[----:B------:R-:W-:Y:S02]  /*3570*/  F2FP.BF16.PACK_AB R25, R25, R26 ;  /* 0x0000001a1919723e */ /* 0x000fe400000010ff */
[----:B------:R-:W-:Y:S02]  /*3580*/  LEA.HI.X R9, R9, c[0x0][0x174], R12, 0x1, P1 ;  /* 0x00005d0009097a11 */ /* 0x000fe400008f0c0c */
[----:B------:R-:W-:Y:S01]  /*3590*/  LEA R12, P1, R13, c[0x0][0x170], 0x1 ;  /* 0x00005c000d0c7a11 */ /* 0x000fe200078208ff */
[----:B------:R0:W-:Y:S01]  /*35a0*/  STG.E.U16 [R2.64], R25 ;  /* 0x0000001902007986 */ /* 0x0001e2000c101524 */
[----:B------:R-:W-:-:S02]  /*35b0*/  LEA.HI.X R15, R15, c[0x0][0x174], R22, 0x1, P0 ;  /* 0x00005d000f0f7a11 */ /* 0x000fc400000f0c16 */
[C---:B------:R-:W-:Y:S02]  /*35c0*/  IADD3 R17, P6, R24.reuse, R17, RZ ;  /* 0x0000001118117210 */ /* 0x040fe40007fde0ff */
[----:B------:R-:W-:Y:S02]  /*35d0*/  F2FP.BF16.PACK_AB R20, R23, R20 ;  /* 0x000000141714723e */ /* 0x000fe400000010ff */
[----:B------:R-:W-:Y:S02]  /*35e0*/  PRMT R22, R25, 0x7632, R22 ;  /* 0x0000763219167816 */ /* 0x000fe40000000016 */
[----:B------:R-:W-:Y:S02]  /*35f0*/  F2FP.BF16.PACK_AB R18, R21, R18 ;  /* 0x000000121512723e */ /* 0x000fe400000010ff */
[----:B------:R-:W-:Y:S01]  /*3600*/  LEA.HI.X R13, R13, c[0x0][0x174], R16, 0x1, P1 ;  /* 0x00005d000d0d7a11 */ /* 0x000fe200008f0c10 */
[----:B------:R1:W-:Y:S01]  /*3610*/  STG.E.U16 [R4.64], R22 ;  /* 0x0000001604007986 */ /* 0x0003e2000c101524 */
[----:B------:R-:W-:-:S02]  /*3620*/  LEA.HI.X.SX32 R24, R24, R27, 0x1, P6 ;  /* 0x0000001b18187211 */ /* 0x000fc400030f0eff */
[----:B------:R-:W-:Y:S01]  /*3630*/  LEA R16, P1, R17, c[0x0][0x170], 0x1 ;  /* 0x00005c0011107a11 */ /* 0x000fe200078208ff */
[----:B------:R-:W-:Y:S01]  /*3640*/  STG.E.U16 [R6.64], R20 ;  /* 0x0000001406007986 */ /* 0x000fe2000c101524 */
[----:B0-----:R-:W-:Y:S02]  /*3650*/  PRMT R3, R20, 0x7632, R3 ;  /* 0x0000763214037816 */ /* 0x001fe40000000003 */
        /* <DEDUP_REMOVED lines=10> */
.L_x_2034:
        /* <DEDUP_REMOVED lines=19> */
.L_x_2062:
        /* <DEDUP_REMOVED lines=20> */
.L_x_2036:
[----:B------:R-:W-:Y:S01]  /*3970*/  IMAD.MOV.U32 R18, RZ, RZ, -0x800001 ;  /* 0xff7fffffff127424 */ /* 0x000fe200078e00ff */
[----:B------:R-:W-:Y:S01]  /*3980*/  MOV R6, 0x39d0 ;  /* 0x000039d000067802 */ /* 0x000fe20000000f00 */
[----:B------:R-:W-:Y:S02]  /*3990*/  IMAD.MOV.U32 R19, RZ, RZ, 0x10 ;  /* 0x00000010ff137424 */ /* 0x000fe400078e00ff */
[----:B------:R-:W-:Y:S02]  /*39a0*/  IMAD.MOV.U32 R20, RZ, RZ, 0x1f ;  /* 0x0000001fff147424 */ /* 0x000fe400078e00ff */
[----:B------:R-:W-:Y:S02]  /*39b0*/  IMAD.MOV.U32 R21, RZ, RZ, -0x1 ;  /* 0xffffffffff157424 */ /* 0x000fe400078e00ff */
[----:B------:R-:W-:Y:S05]  /*39c0*/  CALL.REL.NOINC `($__internal_45_$__cuda_sm70_shflsync_bfly_p) ;  /* 0x000000f000007944 */ /* 0x000fea0003c00000 */
[----:B-1----:R-:W-:Y:S01]  /*39d0*/  IMAD.MOV.U32 R6, RZ, RZ, R19 ;  /* 0x000000ffff067224 */ /* 0x002fe200078e0013 */
[----:B0-----:R-:W-:Y:S05]  /*39e0*/  BRA `(.L_x_2068) ;  /* 0xffffd59000007947 */ /* 0x001fea000383ffff */
.L_x_2037:
[----:B------:R-:W-:Y:S01]  /*39f0*/  HFMA2.MMA R20, -RZ, RZ, 0, 1.847743988037109375e-06 ;  /* 0x0000001fff147435 */ /* 0x000fe200000001ff */
[----:B------:R-:W-:Y:S01]  /*3a00*/  IMAD.MOV.U32 R19, RZ, RZ, 0x8 ;  /* 0x00000008ff137424 */ /* 0x000fe200078e00ff */
[----:B------:R-:W-:Y:S01]  /*3a10*/  MOV R6, 0x3a40 ;  /* 0x00003a4000067802 */ /* 0x000fe20000000f00 */
[----:B------:R-:W-:-:S03]  /*3a20*/  IMAD.MOV.U32 R21, RZ, RZ, -0x1 ;  /* 0xffffffffff157424 */ /* 0x000fc600078e00ff */
[----:B------:R-:W-:Y:S05]  /*3a30*/  CALL.REL.NOINC `($__internal_45_$__cuda_sm70_shflsync_bfly_p) ;  /* 0x0000008000007944 */ /* 0x000fea0003c00000 */
[----:B01----:R-:W-:Y:S01]  /*3a40*/  FMNMX.FTZ R18, R18, R19, !PT ;  /* 0x0000001312127209 */ /* 0x003fe20007810000 */
[----:B------:R-:W-:Y:S01]  /*3a50*/  IMAD.MOV.U32 R19, RZ, RZ, 0x4 ;  /* 0x00000004ff137424 */ /* 0x000fe200078e00ff */
[----:B------:R-:W-:Y:S01]  /*3a60*/  MOV R6, 0x3aa0 ;  /* 0x00003aa000067802 */ /* 0x000fe20000000f00 */
[----:B------:R-:W-:-:S02]  /*3a70*/  IMAD.MOV.U32 R20, RZ, RZ, 0x1f ;  /* 0x0000001fff147424 */ /* 0x000fc400078e00ff */
[----:B------:R-:W-:Y:S02]  /*3a80*/  IMAD.MOV.U32 R21, RZ, RZ, -0x1 ;  /* 0xffffffffff157424 */ /* 0x000fe400078e00ff */
[----:B------:R-:W-:Y:S05]  /*3a90*/  CALL.REL.NOINC `($__internal_45_$__cuda_sm70_shflsync_bfly_p) ;  /* 0x0000002000007944 */ /* 0x000fea0003c00000 */
[----:B-1----:R-:W-:Y:S01]  /*3aa0*/  IMAD.MOV.U32 R7, RZ, RZ, R19 ;  /* 0x000000ffff077224 */ /* 0x002fe200078e0013 */
[----:B0-----:R-:W-:Y:S05]  /*3ab0*/  BRA `(.L_x_2069) ;  /* 0xffffd52000007947 */ /* 0x001fea000383ffff */
        .weak           $__internal_45_$__cuda_sm70_shflsync_bfly_p
        .type           $__internal_45_$__cuda_sm70_shflsync_bfly_p,@function
        .size           $__internal_45_$__cuda_sm70_shflsync_bfly_p,(.L_x_24706 - $__internal_45_$__cuda_sm70_shflsync_bfly_p)
$__internal_45_$__cuda_sm70_shflsync_bfly_p:
[----:B------:R-:W-:Y:S01]  /*3ac0*/  IMAD.MOV.U32 R7, RZ, RZ, 0x0 ;  /* 0x00000000ff077424 */ /* 0x000fe200078e00ff */
[----:B------:R-:W-:Y:S04]  /*3ad0*/  WARPSYNC R21 ;  /* 0x0000001500007348 */ /* 0x000fe80003800000 */
[----:B------:R0:W1:Y:S01]  /*3ae0*/  SHFL.BFLY PT, R19, R18, R19, R20 ;  /* 0x0c00001312137389 */ /* 0x00006200000e0014 */
[----:B------:R-:W-:Y:S05]  /*3af0*/  RET.REL.NODEC R6 `(_ZN4vllm25paged_attention_v2_kernelI13__nv_bfloat16hLi256ELi8ELi128ELNS_18Fp8KVCacheDataTypeE2ELb1ELi512EEEvPfS3_PT_PKS4_PKT0_SA_ifPKiSC_iPKfiiiSE_SE_iiiii) ;  /* 0xffffc50006007950 */ /* 0x000fea0003c3ffff */
.L_x_2070:
        /* <DEDUP_REMOVED lines=16> */
.L_x_24706:


//--------------------- .text._ZN4vllm25paged_attention_v2_kernelI13__nv_bfloat16hLi192ELi8ELi128ELNS_18Fp8KVCacheDataTypeE2ELb1ELi512EEEvPfS3_PT_PKS4_PKT0_SA_ifPKiSC_iPKfiiiSE_SE_iiiii --------------------------
	.section	.text._ZN4vllm25paged_attention_v2_kernelI13__nv_bfloat16hLi192ELi8ELi128ELNS_18Fp8KVCacheDataTypeE2ELb1ELi512EEEvPfS3_PT_PKS4_PKT0_SA_ifPKiSC_iPKfiiiSE_SE_iiiii,"ax",@progbits
	.sectioninfo	@"SHI_REGISTERS=32"
	.align	128
        .global         _ZN4vllm25paged_attention_v2_kernelI13__nv_bfloat16hLi192ELi8ELi128ELNS_18Fp8KVCacheDataTypeE2ELb1ELi512EEEvPfS3_PT_PKS4_PKT0_SA_ifPKiSC_iPKfiiiSE_SE_iiiii
        .type           _ZN4vllm25paged_attention_v2_kernelI13__nv_bfloat16hLi192ELi8ELi128ELNS_18Fp8KVCacheDataTypeE2ELb1ELi512EEEvPfS3_PT_PKS4_PKT0_SA_ifPKiSC_iPKfiiiSE_SE_iiiii,@function
        .size           _ZN4vllm25paged_attention_v2_kernelI13__nv_bfloat16hLi192ELi8ELi128ELNS_18Fp8KVCacheDataTypeE2ELb1ELi512EEEvPfS3_PT_PKS4_PKT0_SA_ifPKiSC_iPKfiiiSE_SE_iiiii,(.L_x_24707 - _ZN4vllm25paged_attention_v2_kernelI13__nv_bfloat16hLi192ELi8ELi128ELNS_18Fp8KVCacheDataTypeE2ELb1ELi512EEEvPfS3_PT_PKS4_PKT0_SA_ifPKiSC_iPKfiiiSE_SE_iiiii)
        .other          _ZN4vllm25paged_attention_v2_kernelI13__nv_bfloat16hLi192ELi8ELi128ELNS_18Fp8KVCacheDataTypeE2ELb1ELi512EEEvPfS3_PT_PKS4_PKT0_SA_ifPKiSC_iPKfiiiSE_SE_iiiii,@"STO_CUDA_ENTRY STV_DEFAULT"
_ZN4vllm25paged_attention_v2_kernelI13__nv_bfloat16hLi192ELi8ELi128ELNS_18Fp8KVCacheDataTypeE2ELb1ELi512EEEvPfS3_PT_PKS4_PKT0_SA_ifPKiSC_iPKfiiiSE_SE_iiiii:
.text._ZN4vllm25paged_attention_v2_kernelI13__nv_bfloat16hLi192ELi8ELi128ELNS_18Fp8KVCacheDataTypeE2ELb1ELi512EEEvPfS3_PT_PKS4_PKT0_SA_ifPKiSC_iPKfiiiSE_SE_iiiii:
        /* <DEDUP_REMOVED lines=23> */
[----:B0-----:R-:W-:Y:S02]  /*0170*/  ISETP.GT.AND P0, PT, R2, 0x5f, PT ;  /* 0x0000005f0200780c */ /* 0x001fe40003f04270 */
[----:B------:R-:W-:Y:S01]  /*0180*/  SHF.R.S32.HI R5, RZ, 0x1f, R2 ;  /* 0x0000001fff057819 */ /* 0x000fe20000011402 */
[----:B------:R-:W-:Y:S01]  /*0190*/  ULEA UR4, UR4, UR43, 0x3 ;  /* 0x0000002b04047291 */ /* 0x000fe2000f8e183f */
[----:B-1----:R-:W-:Y:S02]  /*01a0*/  IMAD R4, R3, 0xc0, RZ ;  /* 0x000000c003047824 */ /* 0x002fe400078e02ff */
[CC--:B------:R-:W-:Y:S01]  /*01b0*/  LEA.HI R6, R5.reuse, R2.reuse, RZ, 0x5 ;  /* 0x0000000205067211 */ /* 0x0c0fe200078f28ff */
[----:B------:R-:W-:Y:S01]  /*01c0*/  UISETP.LT.AND UP0, UPT, UR42, UR4, UPT ;  /* 0x000000042a00728c */ /* 0x000fe2000bf01270 */
[----:B------:R-:W-:Y:S02]  /*01d0*/  LEA.HI R13, R5, R2, RZ, 0x2 ;  /* 0x00000002050d7211 */ /* 0x000fe400078f10ff */
[----:B------:R-:W-:Y:S01]  /*01e0*/  LOP3.LUT R7, R6, 0xffffffe0, RZ, 0xc0, !PT ;  /* 0xffffffe006077812 */ /* 0x000fe200078ec0ff */
[----:B------:R-:W-:Y:S01]  /*01f0*/  USEL UR4, UR42, UR4, UP0 ;  /* 0x000000042a047287 */ /* 0x000fe20008000000 */
[----:B------:R-:W-:-:S02]  /*0200*/  LOP3.LUT R9, R13, 0xfffffffc, RZ, 0xc0, !PT ;  /* 0xfffffffc0d097812 */ /* 0x000fc400078ec0ff */
[----:B------:R-:W-:Y:S01]  /*0210*/  SHF.R.S32.HI R5, RZ, 0x5, R6 ;  /* 0x00000005ff057819 */ /* 0x000fe20000011406 */
[----:B------:R-:W-:Y:S01]  /*0220*/  UIADD3 UR40, -UR43, UR4, URZ ;  /* 0x000000042b287290 */ /* 0x000fe2000fffe13f */
[----:B------:R-:W-:Y:S01]  /*0230*/  SHF.R.S32.HI R13, RZ, 0x2, R13 ;  /* 0x00000002ff0d7819 */ /* 0x000fe2000001140d */
[C---:B------:R-:W-:Y:S02]  /*0240*/  IMAD.IADD R6, R2.reuse, 0x1, -R7 ;  /* 0x0000000102067824 */ /* 0x040fe400078e0a07 */
[----:B------:R-:W-:Y:S01]  /*0250*/  IMAD.IADD R12, R2, 0x1, -R9 ;  /* 0x00000001020c7824 */ /* 0x000fe200078e0a09 */
[----:B------:R-:W-:Y:S05]  /*0260*/  @P0 BRA `(.L_x_2072) ;  /* 0x000003c000000947 */ /* 0x000fea0003800000 */
[C---:B------:R-:W-:Y:S01]  /*0270*/  IMNMX R8, R13.reuse, -0x8, !PT ;  /* 0xfffffff80d087817 */ /* 0x040fe20007800200 */
[----:B------:R-:W-:Y:S01]  /*0280*/  BSSY B1, `(.L_x_2073) ;  /* 0x000001f000017945 */ /* 0x000fe20003800000 */
[----:B------:R-:W-:Y:S01]  /*0290*/  SHF.R.S32.HI R16, RZ, 0x1f, R4 ;  /* 0x0000001fff107819 */ /* 0x000fe20000011404 */
[----:B------:R-:W-:Y:S01]  /*02a0*/  IMAD.MOV.U32 R11, RZ, RZ, R13 ;  /* 0x000000ffff0b7224 */ /* 0x000fe200078e000d */
[----:B------:R-:W-:-:S04]  /*02b0*/  IADD3 R8, -R13, 0x1f, R8 ;  /* 0x0000001f0d087810 */ /* 0x000fc80007ffe108 */
[C---:B------:R-:W-:Y:S02]  /*02c0*/  LEA.HI R7, R8.reuse, 0x1, RZ, 0x1b ;  /* 0x0000000108077811 */ /* 0x040fe400078fd8ff */
[----:B------:R-:W-:Y:S02]  /*02d0*/  ISETP.GE.U32.AND P0, PT, R8, 0x60, PT ;  /* 0x000000600800780c */ /* 0x000fe40003f06070 */
[----:B------:R-:W-:Y:S01]  /*02e0*/  LOP3.LUT P1, R9, R7, 0x3, RZ, 0xc0, !PT ;  /* 0x0000000307097812 */ /* 0x000fe2000782c0ff */
[----:B------:R-:W-:-:S05]  /*02f0*/  IMAD R7, R0, c[0x0][0x1b8], RZ ;  /* 0x00006e0000077a24 */ /* 0x000fca00078e02ff */
[----:B------:R-:W-:-:S07]  /*0300*/  SHF.R.S32.HI R15, RZ, 0x1f, R7 ;  /* 0x0000001fff0f7819 */ /* 0x000fce0000011407 */
[----:B------:R-:W-:Y:S05]  /*0310*/  @!P1 BRA `(.L_x_2074) ;  /* 0x0000015000009947 */ /* 0x000fea0003800000 */
[----:B------:R-:W-:Y:S01]  /*0320*/  IMAD R8, R13, 0x4, R12 ;  /* 0x000000040d087824 */ /* 0x000fe200078e020c */
[----:B------:R-:W-:Y:S01]  /*0330*/  MOV R11, R13 ;  /* 0x0000000d000b7202 */ /* 0x000fe20000000f00 */
[----:B------:R-:W-:Y:S02]  /*0340*/  IMAD R14, R12, 0x18, R13 ;  /* 0x000000180c0e7824 */ /* 0x000fe400078e020d */
        /* <DEDUP_REMOVED lines=8> */
.L_x_2075:
        /* <DEDUP_REMOVED lines=10> */
.L_x_2074:
[----:B------:R-:W-:Y:S05]  /*0470*/  BSYNC B1 ;  /* 0x0000000000017941 */ /* 0x000fea0003800000 */
.L_x_2073:
[----:B------:R-:W-:Y:S05]  /*0480*/  @!P0 BRA `(.L_x_2072) ;  /* 0x000001a000008947 */ /* 0x000fea0003800000 */
[----:B------:R-:W-:Y:S01]  /*0490*/  IADD3 R7, P0, R7, R4, RZ ;  /* 0x0000000407077210 */ /* 0x000fe20007f1e0ff */
[----:B------:R-:W-:Y:S02]  /*04a0*/  IMAD R10, R12, 0x18, R11 ;  /* 0x000000180c0a7824 */ /* 0x000fe400078e020b */
[----:B------:R-:W-:Y:S02]  /*04b0*/  IMAD R8, R11, 0x4, R12 ;  /* 0x000000040b087824 */ /* 0x000fe400078e020c */
[----:B------:R-:W-:Y:S01]  /*04c0*/  IMAD.X R16, R15, 0x1, R16, P0 ;  /* 0x000000010f107824 */ /* 0x000fe200000e0610 */
[C---:B------:R-:W-:Y:S01]  /*04d0*/  LEA R14, P0, R7.reuse, c[0x0][0x178], 0x1 ;  /* 0x00005e00070e7a11 */ /* 0x040fe200078008ff */
[----:B------:R-:W-:Y:S01]  /*04e0*/  IMAD.SHL.U32 R23, R8, 0x2, RZ ;  /* 0x0000000208177824 */ /* 0x000fe200078e00ff */
[----:B------:R-:W-:Y:S02]  /*04f0*/  LEA R10, R10, 0x100, 0x2 ;  /* 0x000001000a0a7811 */ /* 0x000fe400078e10ff */
[----:B------:R-:W-:-:S02]  /*0500*/  LEA.HI.X R21, R7, c[0x0][0x17c], R16, 0x1, P0 ;  /* 0x00005f0007157a11 */ /* 0x000fc400000f0c10 */
[----:B------:R-:W-:Y:S02]  /*0510*/  IADD3 R7, R11, -0x80, RZ ;  /* 0xffffff800b077810 */ /* 0x000fe40007ffe0ff */
.L_x_2076:
        /* <DEDUP_REMOVED lines=17> */
.L_x_2072:
[----:B------:R-:W-:Y:S05]  /*0630*/  BSYNC B0 ;  /* 0x0000000000007941 */ /* 0x000fea0003800000 */
.L_x_2071:
        /* <DEDUP_REMOVED lines=88> */
.L_x_2077:
[----:B------:R-:W-:-:S04]  /*0bc0*/  IMAD.MOV.U32 R8, RZ, RZ, c[0x0][0xc] ;  /* 0x00000300ff087624 */ /* 0x000fc800078e00ff */
[----:B------:R-:W-:-:S04]  /*0bd0*/  IMAD R8, R8, c[0x0][0x1d8], R3 ;  /* 0x0000760008087a24 */ /* 0x000fc800078e0203 */
[----:B------:R-:W-:-:S03]  /*0be0*/  IMAD R9, R8, c[0x0][0x1e8], RZ ;  /* 0x00007a0008097a24 */ /* 0x000fc600078e02ff */
.L_x_2078:
        /* <DEDUP_REMOVED lines=13> */
[----:B------:R-:W-:Y:S02]  /*0cc0*/  MOV R18, R8 ;  /* 0x0000000800127202 */ /* 0x000fe40000000f00 */
[----:B------:R-:W-:Y:S01]  /*0cd0*/  IADD3 R13, R13, -UR43, -R10 ;  /* 0x8000002b0d0d7c10 */ /* 0x000fe2000fffe80a */
        /* <DEDUP_REMOVED lines=9> */
.L_x_2082:
        /* <DEDUP_REMOVED lines=37> */
.L_x_2080:
[----:B------:R-:W-:Y:S05]  /*0fc0*/  BSYNC B7 ;  /* 0x0000000000077941 */ /* 0x000fea0003800000 */
.L_x_2079:
[----:B------:R-:W-:Y:S05]  /*0fd0*/  BRA.DIV ~URZ, `(.L_x_2083) ;  /* 0x000028327f007947 */ /* 0x000fea000b800000 */
[----:B------:R-:W-:-:S05]  /*0fe0*/  IMAD.MOV.U32 R10, RZ, RZ, -0x800001 ;  /* 0xff7fffffff0a7424 */ /* 0x000fca00078e00ff */
.L_x_2115:
[----:B------:R-:W-:Y:S01]  /*0ff0*/  FMNMX.FTZ R19, R10, -3.40282346638528859812e+38, !PT ;  /* 0xff7fffff0a137809 */ /* 0x000fe20007810000 */
[----:B------:R-:W-:Y:S01]  /*1000*/  IMAD.MOV.U32 R13, RZ, RZ, -0x800001 ;  /* 0xff7fffffff0d7424 */ /* 0x000fe200078e00ff */
[----:B------:R-:W-:Y:S05]  /*1010*/  BRA.DIV ~URZ, `(.L_x_2084) ;  /* 0x000028727f007947 */ /* 0x000fea000b800000 */
[----:B------:R-:W0:Y:S02]  /*1020*/  SHFL.BFLY PT, R10, R19, 0x8, 0x1f ;  /* 0x0d001f00130a7f89 */ /* 0x000e2400000e0000 */
[----:B0-----:R-:W-:-:S05]  /*1030*/  FMNMX.FTZ R12, R19, R10, !PT ;  /* 0x0000000a130c7209 */ /* 0x001fca0007810000 */
[----:B------:R0:W1:Y:S02]  /*1040*/  SHFL.BFLY PT, R11, R12, 0x4, 0x1f ;  /* 0x0c801f000c0b7f89 */ /* 0x00006400000e0000 */
.L_x_2116:
        /* <DEDUP_REMOVED lines=35> */
.L_x_2089:
        /* <DEDUP_REMOVED lines=11> */
.L_x_2088:
[----:B------:R-:W-:Y:S05]  /*1330*/  BSYNC B1 ;  /* 0x0000000000017941 */ /* 0x000fea0003800000 */
.L_x_2087:
        /* <DEDUP_REMOVED lines=11> */
.L_x_2092:
        /* <DEDUP_REMOVED lines=100> */
.L_x_2091:
[----:B------:R-:W-:Y:S05]  /*1a30*/  BSYNC B1 ;  /* 0x0000000000017941 */ /* 0x000fea0003800000 */
.L_x_2090:
        /* <DEDUP_REMOVED lines=55> */
.L_x_2094:
[----:B------:R-:W-:Y:S05]  /*1db0*/  BSYNC B1 ;  /* 0x0000000000017941 */ /* 0x000fea0003800000 */
.L_x_2093:
        /* <DEDUP_REMOVED lines=26> */
.L_x_2086:
[----:B------:R-:W-:Y:S05]  /*1f60*/  BSYNC B0 ;  /* 0x0000000000007941 */ /* 0x000fea0003800000 */
.L_x_2085:
        /* <DEDUP_REMOVED lines=43> */
.L_x_2099:
        /* <DEDUP_REMOVED lines=8> */
.L_x_2098:
[----:B------:R-:W-:Y:S05]  /*22a0*/  BSYNC B1 ;  /* 0x0000000000017941 */ /* 0x000fea0003800000 */
.L_x_2097:
        /* <DEDUP_REMOVED lines=11> */
.L_x_2102:
        /* <DEDUP_REMOVED lines=52> */
.L_x_2101:
[----:B------:R-:W-:Y:S05]  /*26a0*/  BSYNC B1 ;  /* 0x0000000000017941 */ /* 0x000fea0003800000 */
.L_x_2100:
        /* <DEDUP_REMOVED lines=31> */
.L_x_2104:
[----:B------:R-:W-:Y:S05]  /*28a0*/  BSYNC B1 ;  /* 0x0000000000017941 */ /* 0x000fea0003800000 */
.L_x_2103:
        /* <DEDUP_REMOVED lines=14> */
.L_x_2096:
[----:B------:R-:W-:Y:S05]  /*2990*/  BSYNC B0 ;  /* 0x0000000000007941 */ /* 0x000fea0003800000 */
.L_x_2095:
        /* <DEDUP_REMOVED lines=20> */
.L_x_2106:
[----:B------:R-:W-:Y:S05]  /*2ae0*/  BSYNC B0 ;  /* 0x0000000000007941 */ /* 0x000fea0003800000 */
.L_x_2105:
        /* <DEDUP_REMOVED lines=24> */
.L_x_2110:
        /* <DEDUP_REMOVED lines=32> */
.L_x_2108:
[----:B------:R-:W-:Y:S05]  /*2e70*/  BSYNC B6 ;  /* 0x0000000000067941 */ /* 0x000fea0003800000 */
.L_x_2107:
[----:B------:R-:W-:Y:S01]  /*2e80*/  WARPSYNC 0xffffffff ;  /* 0xffffffff00007948 */ /* 0x000fe20003800000 */
[----:B------:R-:W-:Y:S01]  /*2e90*/  BAR.SYNC.DEFER_BLOCKING 0x0 ;  /* 0x0000000000007b1d */ /* 0x000fe20000010000 */
[C---:B------:R-:W-:Y:S01]  /*2ea0*/  LOP3.LUT R3, R2.reuse, 0xffffffc0, RZ, 0xc0, !PT ;  /* 0xffffffc002037812 */ /* 0x040fe200078ec0ff */
[----:B------:R-:W-:Y:S01]  /*2eb0*/  IMAD R5, R5, 0xc0, R6 ;  /* 0x000000c005057824 */ /* 0x000fe200078e0206 */
[C---:B------:R-:W-:Y:S01]  /*2ec0*/  ISETP.GT.AND P1, PT, R2.reuse, 0x3f, PT ;  /* 0x0000003f0200780c */ /* 0x040fe20003f24270 */
[----:B0-----:R-:W-:Y:S01]  /*2ed0*/  CS2R R14, SRZ ;  /* 0x00000000000e7805 */ /* 0x001fe2000001ff00 */
[----:B------:R-:W-:Y:S01]  /*2ee0*/  ISETP.NE.AND P0, PT, R3, 0x40, PT ;  /* 0x000000400300780c */ /* 0x000fe20003f05270 */
[----:B------:R-:W-:Y:S01]  /*2ef0*/  BSSY B0, `(.L_x_2111) ;  /* 0x000001d000007945 */ /* 0x000fe20003800000 */
[C---:B------:R-:W-:Y:S01]  /*2f00*/  LOP3.LUT R7, R2.reuse, 0xffffffe0, RZ, 0xc0, !PT ;  /* 0xffffffe002077812 */ /* 0x040fe200078ec0ff */
[----:B------:R-:W-:Y:S01]  /*2f10*/  CS2R R16, SRZ ;  /* 0x0000000000107805 */ /* 0x000fe2000001ff00 */
[C---:B------:R-:W-:Y:S01]  /*2f20*/  IADD3 R8, R2.reuse, 0x1f, RZ ;  /* 0x0000001f02087810 */ /* 0x040fe20007ffe0ff */
[----:B------:R-:W-:Y:S01]  /*2f30*/  IMAD.MOV.U32 R12, RZ, RZ, RZ ;  /* 0x000000ffff0c7224 */ /* 0x000fe200078e00ff */
[----:B------:R-:W-:Y:S01]  /*2f40*/  ISETP.GT.AND P3, PT, R2, 0x1f, PT ;  /* 0x0000001f0200780c */ /* 0x000fe20003f64270 */
[----:B------:R-:W-:Y:S01]  /*2f50*/  IMAD.MOV.U32 R9, RZ, RZ, RZ ;  /* 0x000000ffff097224 */ /* 0x000fe200078e00ff */
[----:B------:R-:W-:-:S02]  /*2f60*/  ISETP.NE.AND P2, PT, R7, 0x20, PT ;  /* 0x000000200700780c */ /* 0x000fc40003f45270 */
[----:B------:R-:W-:-:S03]  /*2f70*/  ISETP.GT.U32.AND P4, PT, R8, 0x3e, PT ;  /* 0x0000003e0800780c */ /* 0x000fc60003f84070 */
        /* <DEDUP_REMOVED lines=20> */
.L_x_2112:
[----:B0-----:R-:W-:Y:S05]  /*30c0*/  BSYNC B0 ;  /* 0x0000000000007941 */ /* 0x001fea0003800000 */
.L_x_2111:
        /* <DEDUP_REMOVED lines=22> */
.L_x_2114:
[----:B0-----:R-:W-:Y:S05]  /*3230*/  BSYNC B0 ;  /* 0x0000000000007941 */ /* 0x001fea0003800000 */
.L_x_2113:
[----:B------:R-:W-:Y:S06]  /*3240*/  BAR.SYNC.DEFER_BLOCKING 0x0 ;  /* 0x0000000000007b1d */ /* 0x000fec0000010000 */
[----:B------:R-:W-:Y:S05]  /*3250*/  @P4 EXIT ;  /* 0x000000000000494d */ /* 0x000fea0003800000 */
[----:B------:R-:W-:Y:S01]  /*3260*/  IMAD R0, R0, c[0x0][0xc], RZ ;  /* 0x0000030000007a24 */ /* 0x000fe200078e02ff */
[----:B------:R-:W-:Y:S01]  /*3270*/  UIMAD UR4, UR41, 0xc0, URZ ;  /* 0x000000c0290478a4 */ /* 0x000fe2000f8e023f */
[----:B------:R-:W-:Y:S01]  /*3280*/  IMAD R3, R4, c[0x0][0x14], RZ ;  /* 0x0000050004037a24 */ /* 0x000fe200078e02ff */
[----:B------:R-:W-:Y:S01]  /*3290*/  IADD3 R2, R6, 0x20, RZ ;  /* 0x0000002006027810 */ /* 0x000fe20007ffe0ff */
[----:B------:R-:W-:Y:S01]  /*32a0*/  IMAD R0, R0, c[0x0][0x14], RZ ;  /* 0x0000050000007a24 */ /* 0x000fe200078e02ff */
[----:B------:R-:W-:Y:S01]  /*32b0*/  USHF.R.S32.HI UR5, URZ, 0x1f, UR4 ;  /* 0x0000001f3f057899 */ /* 0x000fe20008011404 */
[----:B------:R-:W-:-:S02]  /*32c0*/  IADD3 R4, R6, 0x40, RZ ;  /* 0x0000004006047810 */ /* 0x000fc40007ffe0ff */
[----:B------:R-:W-:Y:S01]  /*32d0*/  IMAD R0, R0, 0xc0, RZ ;  /* 0x000000c000007824 */ /* 0x000fe200078e02ff */
[--C-:B------:R-:W-:Y:S02]  /*32e0*/  SHF.R.S32.HI R8, RZ, 0x1f, R3.reuse ;  /* 0x0000001fff087819 */ /* 0x100fe40000011403 */
[----:B------:R-:W-:Y:S02]  /*32f0*/  IADD3 R10, R6, 0x60, RZ ;  /* 0x00000060060a7810 */ /* 0x000fe40007ffe0ff */
[----:B------:R-:W-:Y:S02]  /*3300*/  IADD3 R13, P0, P1, R0, UR4, R3 ;  /* 0x00000004000d7c10 */ /* 0x000fe4000f91e003 */
[----:B------:R-:W-:Y:S02]  /*3310*/  SHF.R.S32.HI R21, RZ, 0x1f, R0 ;  /* 0x0000001fff157819 */ /* 0x000fe40000011400 */
[----:B------:R-:W-:Y:S02]  /*3320*/  IADD3 R18, R6, 0x80, RZ ;  /* 0x0000008006127810 */ /* 0x000fe40007ffe0ff */
[----:B------:R-:W-:-:S02]  /*3330*/  IADD3.X R21, R21, UR5, R8, P0, P1 ;  /* 0x0000000515157c10 */ /* 0x000fc400087e2408 */
[-C--:B------:R-:W-:Y:S02]  /*3340*/  IADD3 R3, P1, R6, R13.reuse, RZ ;  /* 0x0000000d06037210 */ /* 0x080fe40007f3e0ff */
[-C--:B------:R-:W-:Y:S02]  /*3350*/  IADD3 R5, P2, R2, R13.reuse, RZ ;  /* 0x0000000d02057210 */ /* 0x080fe40007f5e0ff */
[----:B------:R-:W-:Y:S02]  /*3360*/  IADD3 R20, R6, 0xa0, RZ ;  /* 0x000000a006147810 */ /* 0x000fe40007ffe0ff */
[-C--:B------:R-:W-:Y:S02]  /*3370*/  IADD3 R7, P3, R4, R13.reuse, RZ ;  /* 0x0000000d04077210 */ /* 0x080fe40007f7e0ff */
[-C--:B------:R-:W-:Y:S02]  /*3380*/  IADD3 R0, P4, R10, R13.reuse, RZ ;  /* 0x0000000d0a007210 */ /* 0x080fe40007f9e0ff */
[----:B------:R-:W-:-:S02]  /*3390*/  IADD3 R11, P5, R18, R13, RZ ;  /* 0x0000000d120b7210 */ /* 0x000fc40007fbe0ff */
[-C--:B------:R-:W-:Y:S02]  /*33a0*/  LEA.HI.X.SX32 R8, R6, R21.reuse, 0x1, P1 ;  /* 0x0000001506087211 */ /* 0x080fe400008f0eff */
[----:B------:R-:W-:Y:S02]  /*33b0*/  LEA.HI.X.SX32 R24, R2, R21, 0x1, P2 ;  /* 0x0000001502187211 */ /* 0x000fe400010f0eff */
[C---:B------:R-:W-:Y:S02]  /*33c0*/  IADD3 R13, P0, R20.reuse, R13, RZ ;  /* 0x0000000d140d7210 */ /* 0x040fe40007f1e0ff */
[C---:B------:R-:W-:Y:S02]  /*33d0*/  LEA R2, P1, R3.reuse, c[0x0][0x170], 0x1 ;  /* 0x00005c0003027a11 */ /* 0x040fe400078208ff */
[----:B------:R-:W-:Y:S02]  /*33e0*/  LEA.HI.X.SX32 R20, R20, R21, 0x1, P0 ;  /* 0x0000001514147211 */ /* 0x000fe400000f0eff */
[----:B------:R-:W-:-:S02]  /*33f0*/  LEA.HI.X R3, R3, c[0x0][0x174], R8, 0x1, P1 ;  /* 0x00005d0003037a11 */ /* 0x000fc400008f0c08 */
[-C--:B------:R-:W-:Y:S02]  /*3400*/  LEA.HI.X.SX32 R22, R4, R21.reuse, 0x1, P3 ;  /* 0x0000001504167211 */ /* 0x080fe400018f0eff */
[-C--:B------:R-:W-:Y:S02]  /*3410*/  LEA.HI.X.SX32 R19, R10, R21.reuse, 0x1, P4 ;  /* 0x000000150a137211 */ /* 0x080fe400020f0eff */
[----:B------:R-:W-:Y:S02]  /*3420*/  LEA.HI.X.SX32 R18, R18, R21, 0x1, P5 ;  /* 0x0000001512127211 */ /* 0x000fe400028f0eff */
[----:B------:R-:W-:Y:S02]  /*3430*/  LEA R8, P0, R0, c[0x0][0x170], 0x1 ;  /* 0x00005c0000087a11 */ /* 0x000fe400078008ff */
[----:B------:R-:W-:Y:S02]  /*3440*/  LEA R4, P2, R5, c[0x0][0x170], 0x1 ;  /* 0x00005c0005047a11 */ /* 0x000fe400078408ff */
[----:B------:R-:W-:-:S02]  /*3450*/  F2FP.BF16.PACK_AB R21, R12, R9 ;  /* 0x000000090c15723e */ /* 0x000fc400000010ff */
[----:B------:R-:W-:Y:S02]  /*3460*/  LEA R6, P3, R7, c[0x0][0x170], 0x1 ;  /* 0x00005c0007067a11 */ /* 0x000fe400078608ff */
[----:B------:R-:W-:Y:S01]  /*3470*/  LEA.HI.X R9, R0, c[0x0][0x174], R19, 0x1, P0 ;  /* 0x00005d0000097a11 */ /* 0x000fe200000f0c13 */
[----:B------:R0:W-:Y:S01]  /*3480*/  STG.E.U16 [R2.64], R21 ;  /* 0x0000001502007986 */ /* 0x0001e2000c101524 */
[----:B------:R-:W-:Y:S02]  /*3490*/  LEA.HI.X R5, R5, c[0x0][0x174], R24, 0x1, P2 ;  /* 0x00005d0005057a11 */ /* 0x000fe400010f0c18 */
[----:B------:R-:W-:Y:S02]  /*34a0*/  F2FP.BF16.PACK_AB R16, R17, R16 ;  /* 0x000000101110723e */ /* 0x000fe400000010ff */
[----:B------:R-:W-:Y:S02]  /*34b0*/  PRMT R0, R21, 0x7632, R0 ;  /* 0x0000763215007816 */ /* 0x000fe40000000000 */
[----:B------:R-:W-:-:S02]  /*34c0*/  LEA R10, P1, R11, c[0x0][0x170], 0x1 ;  /* 0x00005c000b0a7a11 */ /* 0x000fc400078208ff */
        /* <DEDUP_REMOVED lines=13> */
.L_x_2081:
        /* <DEDUP_REMOVED lines=19> */
.L_x_2109:
[----:B------:R-:W-:Y:S01]  /*36d0*/  MOV R2, 0x0 ;  /* 0x0000000000027802 */ /* 0x000fe20000000f00 */
[----:B------:R-:W-:Y:S01]  /*36e0*/  HFMA2.MMA R13, -RZ, RZ, 0, 0 ;  /* 0x00000000ff0d7435 */ /* 0x000fe200000001ff */
[----:B------:R-:W-:Y:S01]  /*36f0*/  MOV R4, c[0x4][0x178] ;  /* 0x01005e0000047a02 */ /* 0x000fe20000000f00 */
[----:B------:R-:W-:Y:S02]  /*3700*/  IMAD.MOV.U32 R5, RZ, RZ, c[0x4][0x17c] ;  /* 0x01005f00ff057624 */ /* 0x000fe400078e00ff */
[----:B------:R-:W-:Y:S01]  /*3710*/  IMAD.MOV.U32 R6, RZ, RZ, c[0x4][0x180] ;  /* 0x01006000ff067624 */ /* 0x000fe200078e00ff */
        /* <DEDUP_REMOVED lines=15> */
.L_x_2083:
[----:B------:R-:W-:Y:S01]  /*3810*/  IMAD.MOV.U32 R12, RZ, RZ, -0x800001 ;  /* 0xff7fffffff0c7424 */ /* 0x000fe200078e00ff */
[----:B------:R-:W-:Y:S01]  /*3820*/  MOV R10, 0x3870 ;  /* 0x00003870000a7802 */ /* 0x000fe20000000f00 */
[----:B------:R-:W-:Y:S02]  /*3830*/  IMAD.MOV.U32 R15, RZ, RZ, 0x10 ;  /* 0x00000010ff0f7424 */ /* 0x000fe400078e00ff */
[----:B------:R-:W-:Y:S02]  /*3840*/  IMAD.MOV.U32 R14, RZ, RZ, 0x1f ;  /* 0x0000001fff0e7424 */ /* 0x000fe400078e00ff */
[----:B------:R-:W-:Y:S02]  /*3850*/  IMAD.MOV.U32 R17, RZ, RZ, -0x1 ;  /* 0xffffffffff117424 */ /* 0x000fe400078e00ff */
[----:B------:R-:W-:Y:S05]  /*3860*/  CALL.REL.NOINC `($__internal_46_$__cuda_sm70_shflsync_bfly_p) ;  /* 0x0000010000007944 */ /* 0x000fea0003c00000 */
[----:B-1----:R-:W-:Y:S01]  /*3870*/  IMAD.MOV.U32 R10, RZ, RZ, R14 ;  /* 0x000000ffff0a7224 */ /* 0x002fe200078e000e */
[----:B0-----:R-:W-:Y:S05]  /*3880*/  BRA `(.L_x_2115) ;  /* 0xffffd76000007947 */ /* 0x001fea000383ffff */
.L_x_2084:
[----:B------:R-:W-:Y:S01]  /*3890*/  IMAD.MOV.U32 R12, RZ, RZ, R19 ;  /* 0x000000ffff0c7224 */ /* 0x000fe200078e0013 */
[----:B------:R-:W-:Y:S01]  /*38a0*/  MOV R14, 0x1f ;  /* 0x0000001f000e7802 */ /* 0x000fe20000000f00 */
[----:B------:R-:W-:Y:S01]  /*38b0*/  IMAD.MOV.U32 R15, RZ, RZ, 0x8 ;  /* 0x00000008ff0f7424 */ /* 0x000fe200078e00ff */
[----:B------:R-:W-:Y:S01]  /*38c0*/  MOV R10, 0x38f0 ;  /* 0x000038f0000a7802 */ /* 0x000fe20000000f00 */
[----:B------:R-:W-:-:S02]  /*38d0*/  IMAD.MOV.U32 R17, RZ, RZ, -0x1 ;  /* 0xffffffffff117424 */ /* 0x000fc400078e00ff */
[----:B------:R-:W-:Y:S05]  /*38e0*/  CALL.REL.NOINC `($__internal_46_$__cuda_sm70_shflsync_bfly_p) ;  /* 0x0000008000007944 */ /* 0x000fea0003c00000 */
[----:B01----:R-:W-:Y:S01]  /*38f0*/  FMNMX.FTZ R12, R19, R14, !PT ;  /* 0x0000000e130c7209 */ /* 0x003fe20007810000 */
[----:B------:R-:W-:Y:S01]  /*3900*/  IMAD.MOV.U32 R15, RZ, RZ, 0x4 ;  /* 0x00000004ff0f7424 */ /* 0x000fe200078e00ff */
[----:B------:R-:W-:Y:S01]  /*3910*/  MOV R10, 0x3950 ;  /* 0x00003950000a7802 */ /* 0x000fe20000000f00 */
[----:B------:R-:W-:-:S02]  /*3920*/  IMAD.MOV.U32 R14, RZ, RZ, 0x1f ;  /* 0x0000001fff0e7424 */ /* 0x000fc400078e00ff */
[----:B------:R-:W-:Y:S02]  /*3930*/  IMAD.MOV.U32 R17, RZ, RZ, -0x1 ;  /* 0xffffffffff117424 */ /* 0x000fe400078e00ff */
[----:B------:R-:W-:Y:S05]  /*3940*/  CALL.REL.NOINC `($__internal_46_$__cuda_sm70_shflsync_bfly_p) ;  /* 0x0000002000007944 */ /* 0x000fea0003c00000 */
[----:B-1----:R-:W-:Y:S01]  /*3950*/  IMAD.MOV.U32 R11, RZ, RZ, R14 ;  /* 0x000000ffff0b7224 */ /* 0x002fe200078e000e */
[----:B0-----:R-:W-:Y:S05]  /*3960*/  BRA `(.L_x_2116) ;  /* 0xffffd6e000007947 */ /* 0x001fea000383ffff */
        .weak           $__internal_46_$__cuda_sm70_shflsync_bfly_p
        .type           $__internal_46_$__cuda_sm70_shflsync_bfly_p,@function
        .size           $__internal_46_$__cuda_sm70_shflsync_bfly_p,(.L_x_24707 - $__internal_46_$__cuda_sm70_shflsync_bfly_p)
$__internal_46_$__cuda_sm70_shflsync_bfly_p:
[----:B------:R-:W-:Y:S01]  /*3970*/  IMAD.MOV.U32 R11, RZ, RZ, 0x0 ;  /* 0x00000000ff0b7424 */ /* 0x000fe200078e00ff */
[----:B------:R-:W-:Y:S04]  /*3980*/  WARPSYNC R17 ;  /* 0x0000001100007348 */ /* 0x000fe80003800000 */
[----:B------:R0:W1:Y:S01]  /*3990*/  SHFL.BFLY PT, R14, R12, R15, R14 ;  /* 0x0c00000f0c0e7389 */ /* 0x00006200000e000e */
[----:B------:R-:W-:Y:S05]  /*39a0*/  RET.REL.NODEC R10 `(_ZN4vllm25paged_attention_v2_kernelI13__nv_bfloat16hLi192ELi8ELi128ELNS_18Fp8KVCacheDataTypeE2ELb1ELi512EEEvPfS3_PT_PKS4_PKT0_SA_ifPKiSC_iPKfiiiSE_SE_iiiii) ;  /* 0xffffc6500a007950 */ /* 0x000fea0003c3ffff */
.L_x_2117:
        /* <DEDUP_REMOVED lines=13> */
.L_x_24707:


//--------------------- .text._ZN4vllm25paged_attention_v2_kernelI13__nv_bfloat16hLi128ELi8ELi128ELNS_18Fp8KVCacheDataTypeE2ELb1ELi512EEEvPfS3_PT_PKS4_PKT0_SA_ifPKiSC_iPKfiiiSE_SE_iiiii --------------------------
	.section	.text._ZN4vllm25paged_attention_v2_kernelI13__nv_bfloat16hLi128ELi8ELi128ELNS_18Fp8KVCacheDataTypeE2ELb1ELi512EEEvPfS3_PT_PKS4_PKT0_SA_ifPKiSC_iPKfiiiSE_SE_iiiii,"ax",@progbits
	.sectioninfo	@"SHI_REGISTERS=32"
	.align	128
        .global         _ZN4vllm25paged_attention_v2_kernelI13__nv_bfloat16hLi128ELi8ELi128ELNS_18Fp8KVCacheDataTypeE2ELb1ELi512EEEvPfS3_PT_PKS4_PKT0_SA_ifPKiSC_iPKfiiiSE_SE_iiiii
        .type           _ZN4vllm25paged_attention_v2_kernelI13__nv_bfloat16hLi128ELi8ELi128ELNS_18Fp8KVCacheDataTypeE2ELb1ELi512EEEvPfS3_PT_PKS4_PKT0_SA_ifPKiSC_iPKfiiiSE_SE_iiiii,@function
        .size           _ZN4vllm25paged_attention_v2_kernelI13__nv_bfloat16hLi128ELi8ELi128ELNS_18Fp8KVCacheDataTypeE2ELb1ELi512EEEvPfS3_PT_PKS4_PKT0_SA_ifPKiSC_iPKfiiiSE_SE_iiiii,(.L_x_24708 - _ZN4vllm25paged_attention_v2_kernelI13__nv_bfloat16hLi128ELi8ELi128ELNS_18Fp8KVCacheDataTypeE2ELb1ELi512EEEvPfS3_PT_PKS4_PKT0_SA_ifPKiSC_iPKfiiiSE_SE_iiiii)
        .other          _ZN4vllm25paged_attention_v2_kernelI13__nv_bfloat16hLi128ELi8ELi128ELNS_18Fp8KVCacheDataTypeE2ELb1ELi512EEEvPfS3_PT_PKS4_PKT0_SA_ifPKiSC_iPKfiiiSE_SE_iiiii,@"STO_CUDA_ENTRY STV_DEFAULT"
_ZN4vllm25paged_attention_v2_kernelI13__nv_bfloat16hLi128ELi8ELi128ELNS_18Fp8KVCacheDataTypeE2ELb1ELi512EEEvPfS3_PT_PKS4_PKT0_SA_ifPKiSC_iPKfiiiSE_SE_iiiii:
.text._ZN4vllm25paged_attention_v2_kernelI13__nv_bfloat16hLi128ELi8ELi128ELNS_18Fp8KVCacheDataTypeE2ELb1ELi512EEEvPfS3_PT_PKS4_PKT0_SA_ifPKiSC_iPKfiiiSE_SE_iiiii:
        /* <DEDUP_REMOVED lines=22> */
[CC--:B------:R-:W-:Y:S02]  /*0160*/  LEA.HI R2, R3.reuse, R8.reuse, RZ, 0x5 ;  /* 0x0000000803027211 */ /* 0x0c0fe400078f28ff */
[----:B------:R-:W-:Y:S01]  /*0170*/  LEA.HI R16, R3, R8, RZ, 0x2 ;  /* 0x0000000803107211 */ /* 0x000fe200078f10ff */
[----:B------:R-:W-:Y:S01]  /*0180*/  IMAD R3, R0, 0x8, R9 ;  /* 0x0000000800037824 */ /* 0x000fe200078e0209 */
[----:B------:R-:W-:Y:S02]  /*0190*/  SHF.R.S32.HI R5, RZ, 0x5, R2 ;  /* 0x00000005ff057819 */ /* 0x000fe40000011402 */
[----:B------:R-:W-:-:S02]  /*01a0*/  LOP3.LUT R13, R2, 0xffffffe0, RZ, 0xc0, !PT ;  /* 0xffffffe0020d7812 */ /* 0x000fc400078ec0ff */
[----:B------:R-:W-:Y:S02]  /*01b0*/  IMNMX R2, R12, R3, PT ;  /* 0x000000030c027217 */ /* 0x000fe40003800200 */
[----:B------:R-:W-:Y:S01]  /*01c0*/  LOP3.LUT R19, R16, 0xfffffffc, RZ, 0xc0, !PT ;  /* 0xfffffffc10137812 */ /* 0x000fe200078ec0ff */
[----:B------:R-:W-:Y:S01]  /*01d0*/  IMAD.IADD R0, R8, 0x1, -R13 ;  /* 0x0000000108007824 */ /* 0x000fe200078e0a0d */
        /* <DEDUP_REMOVED lines=16> */
[----:B------:R-:W-:Y:S01]  /*02e0*/  IMAD R3, R16, 0x4, R19 ;  /* 0x0000000410037824 */ /* 0x000fe200078e0213 */
[----:B------:R-:W-:Y:S01]  /*02f0*/  LEA R22, R19, R16, 0x4 ;  /* 0x0000001013167211 */ /* 0x000fe200078e20ff */
[----:B------:R-:W-:Y:S02]  /*0300*/  IMAD.MOV.U32 R21, RZ, RZ, R2 ;  /* 0x000000ffff157224 */ /* 0x000fe400078e0002 */
[----:B------:R-:W-:Y:S02]  /*0310*/  IMAD.SHL.U32 R3, R3, 0x2, RZ ;  /* 0x0000000203037824 */ /* 0x000fe400078e00ff */
[----:B------:R-:W-:-:S03]  /*0320*/  IMAD.SHL.U32 R22, R22, 0x4, RZ ;  /* 0x0000000416167824 */ /* 0x000fc600078e00ff */
[----:B------:R-:W-:Y:S02]  /*0330*/  SHF.R.S32.HI R14, RZ, 0x1f, R3 ;  /* 0x0000001fff0e7819 */ /* 0x000fe40000011403 */
[----:B------:R-:W-:-:S04]  /*0340*/  IADD3 R3, P2, P3, R3, R20, R17 ;  /* 0x0000001403037210 */ /* 0x000fc80007b5e011 */
[----:B------:R-:W-:Y:S02]  /*0350*/  IADD3.X R14, R14, R18, R15, P2, P3 ;  /* 0x000000120e0e7210 */ /* 0x000fe400017e640f */
[----:B------:R-:W-:-:S04]  /*0360*/  LEA R23, P2, R3, c[0x0][0x178], 0x1 ;  /* 0x00005e0003177a11 */ /* 0x000fc800078408ff */
[----:B------:R-:W-:Y:S01]  /*0370*/  LEA.HI.X R24, R3, c[0x0][0x17c], R14, 0x1, P2 ;  /* 0x00005f0003187a11 */ /* 0x000fe200010f0c0e */
[----:B------:R-:W-:-:S04]  /*0380*/  IMAD.MOV.U32 R14, RZ, RZ, R16 ;  /* 0x000000ffff0e7224 */ /* 0x000fc800078e0010 */
.L_x_2122:
        /* <DEDUP_REMOVED lines=11> */
.L_x_2121:
[----:B------:R-:W-:Y:S05]  /*0440*/  BSYNC B1 ;  /* 0x0000000000017941 */ /* 0x000fea0003800000 */
.L_x_2120:
[----:B------:R-:W-:Y:S05]  /*0450*/  @!P0 BRA `(.L_x_2119) ;  /* 0x000001a000008947 */ /* 0x000fea0003800000 */
[----:B------:R-:W-:Y:S01]  /*0460*/  IADD3 R20, P0, R20, R17, RZ ;  /* 0x0000001114147210 */ /* 0x000fe20007f1e0ff */
[----:B------:R-:W-:Y:S02]  /*0470*/  IMAD R17, R19, 0x10, R14 ;  /* 0x0000001013117824 */ /* 0x000fe400078e020e */
[C---:B------:R-:W-:Y:S01]  /*0480*/  IMAD R2, R14.reuse, 0x4, R19 ;  /* 0x000000040e027824 */ /* 0x040fe200078e0213 */
[----:B------:R-:W-:Y:S01]  /*0490*/  IADD3 R14, R14, -0x80, RZ ;  /* 0xffffff800e0e7810 */ /* 0x000fe20007ffe0ff */
[----:B------:R-:W-:Y:S01]  /*04a0*/  IMAD.X R3, R18, 0x1, R15, P0 ;  /* 0x0000000112037824 */ /* 0x000fe200000e060f */
[----:B------:R-:W-:Y:S01]  /*04b0*/  LEA R15, P0, R20, c[0x0][0x178], 0x1 ;  /* 0x00005e00140f7a11 */ /* 0x000fe200078008ff */
[----:B------:R-:W-:Y:S01]  /*04c0*/  IMAD.SHL.U32 R21, R2, 0x2, RZ ;  /* 0x0000000202157824 */ /* 0x000fe200078e00ff */
[----:B------:R-:W-:Y:S02]  /*04d0*/  LEA R17, R17, 0x100, 0x2 ;  /* 0x0000010011117811 */ /* 0x000fe400078e10ff */
[----:B------:R-:W-:-:S04]  /*04e0*/  LEA.HI.X R26, R20, c[0x0][0x17c], R3, 0x1, P0 ;  /* 0x00005f00141a7a11 */ /* 0x000fc800000f0c03 */
.L_x_2123:
        /* <DEDUP_REMOVED lines=17> */
.L_x_2119:
[----:B-1----:R-:W-:Y:S05]  /*0600*/  BSYNC B0 ;  /* 0x0000000000007941 */ /* 0x002fea0003800000 */
.L_x_2118:
        /* <DEDUP_REMOVED lines=10> */
[----:B0-----:R-:W-:Y:S02]  /*06b0*/  IMAD.MOV.U32 R2, RZ, RZ, RZ ;  /* 0x000000ffff027224 */ /* 0x001fe400078e00ff */
[----:B-1----:R-:W-:-:S04]  /*06c0*/  IMAD.MOV R17, RZ, RZ, -R3 ;  /* 0x000000ffff117224 */ /* 0x002fc800078e0a03 */
        /* <DEDUP_REMOVED lines=75> */
.L_x_2124:
[----:B------:R-:W-:-:S04]  /*0b80*/  IMAD.MOV.U32 R3, RZ, RZ, c[0x0][0xc] ;  /* 0x00000300ff037624 */ /* 0x000fc800078e00ff */
[----:B------:R-:W-:-:S04]  /*0b90*/  IMAD R2, R3, c[0x0][0x1d8], R4 ;  /* 0x0000760003027a24 */ /* 0x000fc800078e0204 */
[----:B------:R-:W-:-:S03]  /*0ba0*/  IMAD R15, R2, c[0x0][0x1e8], RZ ;  /* 0x00007a00020f7a24 */ /* 0x000fc600078e02ff */
.L_x_2125:
        /* <DEDUP_REMOVED lines=21> */
[----:B------:R-:W-:-:S04]  /*0d00*/  IMAD.HI.U32 R24, R3, R23, R2 ;  /* 0x0000001703187227 */ /* 0x000fc800078e0002 */
[----:B------:R-:W-:Y:S02]  /*0d10*/  IMAD.MOV.U32 R23, RZ, RZ, R17 ;  /* 0x000000ffff177224 */ /* 0x000fe400078e0011 */
[----:B------:R-:W-:Y:S02]  /*0d20*/  IMAD.MOV.U32 R2, RZ, RZ, R25 ;  /* 0x000000ffff027224 */ /* 0x000fe400078e0019 */
.L_x_2129:
[----:B------:R-:W-:-:S05]  /*0d30*/  IMAD.SHL.U32 R3, R23, 0x8, RZ ;  /* 0x0000000817037824 */ /* 0x000fca00078e00ff */
[----:B------:R-:W-:-:S05]  /*0d40*/  IABS R27, R3 ;  /* 0x00000003001b7213 */ /* 0x000fca0000000000 */
[----:B------:R-:W-:-:S05]  /*0d50*/  IMAD.HI.U32 R25, R20, R27, RZ ;  /* 0x0000001b14197227 */ /* 0x000fca00078e00ff */
[----:B------:R-:W-:-:S05]  /*0d60*/  IADD3 R26, -R25, RZ, RZ ;  /* 0x000000ff191a7210 */ /* 0x000fca0007ffe1ff */
        /* <DEDUP_REMOVED lines=32> */
.L_x_2127:
[----:B------:R-:W-:Y:S05]  /*0f70*/  BSYNC B7 ;  /* 0x0000000000077941 */ /* 0x000fea0003800000 */
.L_x_2126:
[----:B------:R-:W-:Y:S05]  /*0f80*/  BRA.DIV ~URZ, `(.L_x_2130) ;  /* 0x000026227f007947 */ /* 0x000fea000b800000 */
[----:B------:R-:W-:-:S05]  /*0f90*/  IMAD.MOV.U32 R2, RZ, RZ, -0x800001 ;  /* 0xff7fffffff027424 */ /* 0x000fca00078e00ff */
.L_x_2158:
[----:B------:R-:W-:Y:S01]  /*0fa0*/  FMNMX.FTZ R18, R2, -3.40282346638528859812e+38, !PT ;  /* 0xff7fffff02127809 */ /* 0x000fe20007810000 */
[----:B------:R-:W-:Y:S01]  /*0fb0*/  IMAD.MOV.U32 R16, RZ, RZ, -0x800001 ;  /* 0xff7fffffff107424 */ /* 0x000fe200078e00ff */
[----:B------:R-:W-:Y:S05]  /*0fc0*/  BRA.DIV ~URZ, `(.L_x_2131) ;  /* 0x000026627f007947 */ /* 0x000fea000b800000 */
[----:B------:R-:W0:Y:S02]  /*0fd0*/  SHFL.BFLY PT, R2, R18, 0x8, 0x1f ;  /* 0x0d001f0012027f89 */ /* 0x000e2400000e0000 */
[----:B0-----:R-:W-:-:S05]  /*0fe0*/  FMNMX.FTZ R18, R18, R2, !PT ;  /* 0x0000000212127209 */ /* 0x001fca0007810000 */
[----:B------:R0:W1:Y:S02]  /*0ff0*/  SHFL.BFLY PT, R3, R18, 0x4, 0x1f ;  /* 0x0c801f0012037f89 */ /* 0x00006400000e0000 */
.L_x_2159:
        /* <DEDUP_REMOVED lines=19> */
[----:B------:R-:W-:Y:S01]  /*1130*/  IMAD R16, R10, R3, -0x41 ;  /* 0xffffffbf0a107424 */ /* 0x000fe200078e0203 */
[----:B------:R-:W-:Y:S01]  /*1140*/  LOP3.LUT R3, RZ, R7, RZ, 0x33, !PT ;  /* 0x00000007ff037212 */ /* 0x000fe200078e33ff */
        /* <DEDUP_REMOVED lines=14> */
.L_x_2136:
        /* <DEDUP_REMOVED lines=11> */
.L_x_2135:
[----:B------:R-:W-:Y:S05]  /*12e0*/  BSYNC B1 ;  /* 0x0000000000017941 */ /* 0x000fea0003800000 */
.L_x_2134:
        /* <DEDUP_REMOVED lines=10> */
.L_x_2139:
        /* <DEDUP_REMOVED lines=8> */
[----:B01----:R-:W-:-:S04]  /*1410*/  FADD.FTZ R21, -R2, R21 ;  /* 0x0000001502157221 */ /* 0x003fc80000010100 */
[----:B------:R-:W-:Y:S02]  /*1420*/  FMUL.FTZ R24, R21, 1.4426950216293334961 ;  /* 0x3fb8aa3b15187820 */ /* 0x000fe40000410000 */
[C---:B--2---:R-:W-:Y:S01]  /*1430*/  FADD.FTZ R23, -R2.reuse, R23 ;  /* 0x0000001702177221 */ /* 0x044fe20000010100 */
[----:B------:R-:W0:Y:S01]  /*1440*/  LDS R21, [R16+0xa00] ;  /* 0x000a000010157984 */ /* 0x000e220000000800 */
[----:B---3--:R-:W-:Y:S02]  /*1450*/  FADD.FTZ R25, -R2, R25 ;  /* 0x0000001902197221 */ /* 0x008fe40000010100 */
[----:B------:R-:W1:Y:S01]  /*1460*/  MUFU.EX2 R24, R24 ;  /* 0x0000001800187308 */ /* 0x000e620000000800 */
[----:B------:R-:W-:Y:S02]  /*1470*/  FMUL.FTZ R26, R23, 1.4426950216293334961 ;  /* 0x3fb8aa3b171a7820 */ /* 0x000fe40000410000 */
[----:B------:R-:W2:Y:S01]  /*1480*/  LDS R23, [R16+0x800] ;  /* 0x0008000010177984 */ /* 0x000ea20000000800 */
[----:B------:R-:W-:-:S02]  /*1490*/  FMUL.FTZ R25, R25, 1.4426950216293334961 ;  /* 0x3fb8aa3b19197820 */ /* 0x000fc40000410000 */
[C---:B----4-:R-:W-:Y:S02]  /*14a0*/  FADD.FTZ R27, -R2.reuse, R27 ;  /* 0x0000001b021b7221 */ /* 0x050fe40000010100 */
[----:B------:R3:W4:Y:S01]  /*14b0*/  MUFU.EX2 R28, R26 ;  /* 0x0000001a001c7308 */ /* 0x0007220000000800 */
[C---:B-----5:R-:W-:Y:S02]  /*14c0*/  FADD.FTZ R29, -R2.reuse, R29 ;  /* 0x0000001d021d7221 */ /* 0x060fe40000010100 */
[----:B------:R-:W-:-:S04]  /*14d0*/  FADD.FTZ R22, -R2, R22 ;  /* 0x0000001602167221 */ /* 0x000fc80000010100 */
[----:B------:R-:W-:Y:S01]  /*14e0*/  FMUL.FTZ R22, R22, 1.4426950216293334961 ;  /* 0x3fb8aa3b16167820 */ /* 0x000fe20000410000 */
[----:B------:R-:W5:Y:S01]  /*14f0*/  MUFU.EX2 R25, R25 ;  /* 0x0000001900197308 */ /* 0x000f620000000800 */
[----:B-1----:R-:W-:Y:S01]  /*1500*/  FADD.FTZ R20, R24, R19 ;  /* 0x0000001318147221 */ /* 0x002fe20000010000 */
[----:B------:R-:W-:Y:S01]  /*1510*/  STS [R16+-0x400], R24 ;  /* 0xfffc001810007388 */ /* 0x000fe20000000800 */
[----:B---3--:R-:W-:Y:S02]  /*1520*/  FMUL.FTZ R26, R27, 1.4426950216293334961 ;  /* 0x3fb8aa3b1b1a7820 */ /* 0x008fe40000410000 */
[----:B------:R-:W-:Y:S01]  /*1530*/  FMUL.FTZ R27, R29, 1.4426950216293334961 ;  /* 0x3fb8aa3b1d1b7820 */ /* 0x000fe20000410000 */
[----:B------:R-:W1:Y:S01]  /*1540*/  LDS R19, [R16+0xc00] ;  /* 0x000c000010137984 */ /* 0x000e620000000800 */
[----:B----4-:R-:W-:Y:S02]  /*1550*/  FADD.FTZ R20, R20, R28 ;  /* 0x0000001c14147221 */ /* 0x010fe40000010000 */
[----:B------:R-:W3:Y:S01]  /*1560*/  MUFU.EX2 R26, R26 ;  /* 0x0000001a001a7308 */ /* 0x000ee20000000800 */
[----:B------:R4:W-:Y:S04]  /*1570*/  STS [R16+-0x200], R28 ;  /* 0xfffe001c10007388 */ /* 0x0009e80000000800 */
[----:B-----5:R-:W-:Y:S03]  /*1580*/  STS [R16], R25 ;  /* 0x0000001910007388 */ /* 0x020fe60000000800 */
[----:B------:R-:W5:Y:S01]  /*1590*/  MUFU.EX2 R27, R27 ;  /* 0x0000001b001b7308 */ /* 0x000f620000000800 */
[----:B0-----:R-:W-:-:S04]  /*15a0*/  FADD.FTZ R21, -R2, R21 ;  /* 0x0000001502157221 */ /* 0x001fc80000010100 */
[----:B----4-:R-:W-:-:S03]  /*15b0*/  FMUL.FTZ R28, R21, 1.4426950216293334961 ;  /* 0x3fb8aa3b151c7820 */ /* 0x010fc60000410000 */
[----:B------:R-:W0:Y:S01]  /*15c0*/  MUFU.EX2 R29, R22 ;  /* 0x00000016001d7308 */ /* 0x000e220000000800 */
[----:B--2---:R-:W-:Y:S01]  /*15d0*/  FADD.FTZ R24, -R2, R23 ;  /* 0x0000001702187221 */ /* 0x004fe20000010100 */
[----:B------:R-:W2:Y:S01]  /*15e0*/  LDS R21, [R16+0xe00] ;  /* 0x000e000010157984 */ /* 0x000ea20000000800 */
[----:B------:R-:W-:Y:S02]  /*15f0*/  FADD.FTZ R23, R20, R25 ;  /* 0x0000001914177221 */ /* 0x000fe40000010000 */
[----:B------:R-:W-:Y:S01]  /*1600*/  FMUL.FTZ R24, R24, 1.4426950216293334961 ;  /* 0x3fb8aa3b18187820 */ /* 0x000fe20000410000 */
[----:B------:R-:W4:Y:S01]  /*1610*/  LDS R25, [R16+0x1000] ;  /* 0x0010000010197984 */ /* 0x000f220000000800 */
[----:B---3--:R-:W-:Y:S01]  /*1620*/  FADD.FTZ R20, R23, R26 ;  /* 0x0000001a17147221 */ /* 0x008fe20000010000 */
[----:B------:R-:W-:Y:S02]  /*1630*/  MUFU.EX2 R28, R28 ;  /* 0x0000001c001c7308 */ /* 0x000fe40000000800 */
[----:B------:R-:W3:Y:S01]  /*1640*/  LDS R23, [R16+0x1200] ;  /* 0x0012000010177984 */ /* 0x000ee20000000800 */
[----:B-----5:R-:W-:-:S03]  /*1650*/  FADD.FTZ R20, R20, R27 ;  /* 0x0000001b14147221 */ /* 0x020fc60000010000 */
[----:B------:R5:W-:Y:S01]  /*1660*/  STS [R16+0x200], R26 ;  /* 0x0002001a10007388 */ /* 0x000be20000000800 */
[----:B0-----:R-:W-:Y:S01]  /*1670*/  FADD.FTZ R20, R20, R29 ;  /* 0x0000001d14147221 */ /* 0x001fe20000010000 */
[----:B------:R-:W0:Y:S02]  /*1680*/  MUFU.EX2 R24, R24 ;  /* 0x0000001800187308 */ /* 0x000e240000000800 */
[----:B------:R-:W-:Y:S01]  /*1690*/  STS [R16+0x400], R27 ;  /* 0x0004001b10007388 */ /* 0x000fe20000000800 */
[----:B-1----:R-:W-:-:S03]  /*16a0*/  FADD.FTZ R19, -R2, R19 ;  /* 0x0000001302137221 */ /* 0x002fc60000010100 */
[----:B------:R-:W1:Y:S01]  /*16b0*/  LDS R27, [R16+0x1600] ;  /* 0x00160000101b7984 */ /* 0x000e620000000800 */
[----:B-----5:R-:W-:-:S03]  /*16c0*/  FMUL.FTZ R26, R19, 1.4426950216293334961 ;  /* 0x3fb8aa3b131a7820 */ /* 0x020fc60000410000 */
[----:B------:R-:W5:Y:S04]  /*16d0*/  LDS R19, [R16+0x1400] ;  /* 0x0014000010137984 */ /* 0x000f680000000800 */
[----:B------:R-:W-:Y:S01]  /*16e0*/  STS [R16+0x600], R29 ;  /* 0x0006001d10007388 */ /* 0x000fe20000000800 */
[----:B------:R-:W3:Y:S01]  /*16f0*/  MUFU.EX2 R26, R26 ;  /* 0x0000001a001a7308 */ /* 0x000ee20000000800 */
[----:B0-----:R-:W-:Y:S02]  /*1700*/  FADD.FTZ R20, R20, R24 ;  /* 0x0000001814147221 */ /* 0x001fe40000010000 */
[----:B------:R-:W0:Y:S02]  /*1710*/  LDS R29, [R16+0x1800] ;  /* 0x00180000101d7984 */ /* 0x000e240000000800 */
[----:B------:R-:W-:-:S02]  /*1720*/  FADD.FTZ R20, R20, R28 ;  /* 0x0000001c14147221 */ /* 0x000fc40000010000 */
[----:B------:R-:W0:Y:S01]  /*1730*/  LDS R22, [R16+0x1a00] ;  /* 0x001a000010167984 */ /* 0x000e220000000800 */
[----:B--2---:R-:W-:-:S03]  /*1740*/  FADD.FTZ R21, -R2, R21 ;  /* 0x0000001502157221 */ /* 0x004fc60000010100 */
[----:B------:R2:W-:Y:S01]  /*1750*/  STS [R16+0x800], R24 ;  /* 0x0008001810007388 */ /* 0x0005e20000000800 */
[----:B----4-:R-:W-:-:S03]  /*1760*/  FADD.FTZ R25, -R2, R25 ;  /* 0x0000001902197221 */ /* 0x010fc60000010100 */
[----:B------:R4:W-:Y:S01]  /*1770*/  STS [R16+0xa00], R28 ;  /* 0x000a001c10007388 */ /* 0x0009e20000000800 */
[----:B------:R-:W-:Y:S02]  /*1780*/  FMUL.FTZ R21, R21, 1.4426950216293334961 ;  /* 0x3fb8aa3b15157820 */ /* 0x000fe40000410000 */
[----:B---3--:R-:W-:Y:S01]  /*1790*/  FADD.FTZ R20, R20, R26 ;  /* 0x0000001a14147221 */ /* 0x008fe20000010000 */
[----:B------:R3:W-:Y:S01]  /*17a0*/  STS [R16+0xc00], R26 ;  /* 0x000c001a10007388 */ /* 0x0007e20000000800 */
[----:B--2---:R-:W-:Y:S02]  /*17b0*/  FMUL.FTZ R24, R25, 1.4426950216293334961 ;  /* 0x3fb8aa3b19187820 */ /* 0x004fe40000410000 */
[----:B------:R-:W2:Y:S01]  /*17c0*/  MUFU.EX2 R21, R21 ;  /* 0x0000001500157308 */ /* 0x000ea20000000800 */
[----:B------:R-:W-:-:S04]  /*17d0*/  FADD.FTZ R25, -R2, R23 ;  /* 0x0000001702197221 */ /* 0x000fc80000010100 */
[----:B----4-:R-:W-:-:S03]  /*17e0*/  FMUL.FTZ R28, R25, 1.4426950216293334961 ;  /* 0x3fb8aa3b191c7820 */ /* 0x010fc60000410000 */
[----:B------:R4:W0:Y:S01]  /*17f0*/  MUFU.EX2 R23, R24 ;  /* 0x0000001800177308 */ /* 0x0008220000000800 */
[C---:B-1----:R-:W-:Y:S02]  /*1800*/  FADD.FTZ R27, -R2.reuse, R27 ;  /* 0x0000001b021b7221 */ /* 0x042fe40000010100 */
[----:B-----5:R-:W-:Y:S02]  /*1810*/  FADD.FTZ R25, -R2, R19 ;  /* 0x0000001302197221 */ /* 0x020fe40000010100 */
[----:B------:R-:W-:Y:S02]  /*1820*/  FMUL.FTZ R27, R27, 1.4426950216293334961 ;  /* 0x3fb8aa3b1b1b7820 */ /* 0x000fe40000410000 */
[----:B------:R-:W-:Y:S01]  /*1830*/  FMUL.FTZ R25, R25, 1.4426950216293334961 ;  /* 0x3fb8aa3b19197820 */ /* 0x000fe20000410000 */
[----:B------:R-:W1:Y:S01]  /*1840*/  MUFU.EX2 R19, R28 ;  /* 0x0000001c00137308 */ /* 0x000e620000000800 */
[----:B--2---:R-:W-:Y:S01]  /*1850*/  FADD.FTZ R20, R20, R21 ;  /* 0x0000001514147221 */ /* 0x004fe20000010000 */
[----:B------:R2:W-:Y:S01]  /*1860*/  STS [R16+0xe00], R21 ;  /* 0x000e001510007388 */ /* 0x0005e20000000800 */
[----:B0-----:R-:W-:-:S02]  /*1870*/  FADD.FTZ R29, -R2, R29 ;  /* 0x0000001d021d7221 */ /* 0x001fc40000010100 */
[----:B----4-:R-:W-:-:S03]  /*1880*/  FADD.FTZ R24, -R2, R22 ;  /* 0x0000001602187221 */ /* 0x010fc60000010100 */
[----:B------:R-:W0:Y:S01]  /*1890*/  MUFU.EX2 R25, R25 ;  /* 0x0000001900197308 */ /* 0x000e220000000800 */
[----:B---3--:R-:W-:Y:S01]  /*18a0*/  FMUL.FTZ R26, R29, 1.4426950216293334961 ;  /* 0x3fb8aa3b1d1a7820 */ /* 0x008fe20000410000 */
[----:B------:R-:W-:Y:S01]  /*18b0*/  STS [R16+0x1000], R23 ;  /* 0x0010001710007388 */ /* 0x000fe20000000800 */
[----:B------:R-:W-:Y:S02]  /*18c0*/  FMUL.FTZ R24, R24, 1.4426950216293334961 ;  /* 0x3fb8aa3b18187820 */ /* 0x000fe40000410000 */
[----:B------:R-:W-:-:S03]  /*18d0*/  FADD.FTZ R20, R20, R23 ;  /* 0x0000001714147221 */ /* 0x000fc60000010000 */
[----:B------:R-:W2:Y:S01]  /*18e0*/  MUFU.EX2 R27, R27 ;  /* 0x0000001b001b7308 */ /* 0x000ea20000000800 */
[----:B-1----:R-:W-:Y:S01]  /*18f0*/  FADD.FTZ R20, R20, R19 ;  /* 0x0000001314147221 */ /* 0x002fe20000010000 */
[----:B------:R1:W-:Y:S06]  /*1900*/  STS [R16+0x1200], R19 ;  /* 0x0012001310007388 */ /* 0x0003ec0000000800 */
[----:B------:R-:W3:Y:S01]  /*1910*/  MUFU.EX2 R22, R26 ;  /* 0x0000001a00167308 */ /* 0x000ee20000000800 */
[----:B0-----:R-:W-:Y:S01]  /*1920*/  FADD.FTZ R20, R20, R25 ;  /* 0x0000001914147221 */ /* 0x001fe20000010000 */
[----:B------:R-:W-:Y:S06]  /*1930*/  STS [R16+0x1400], R25 ;  /* 0x0014001910007388 */ /* 0x000fec0000000800 */
[----:B------:R-:W0:Y:S01]  /*1940*/  MUFU.EX2 R29, R24 ;  /* 0x00000018001d7308 */ /* 0x000e220000000800 */
[----:B--2---:R-:W-:Y:S01]  /*1950*/  FADD.FTZ R21, R20, R27 ;  /* 0x0000001b14157221 */ /* 0x004fe20000010000 */
[----:B------:R-:W-:Y:S03]  /*1960*/  STS [R16+0x1600], R27 ;  /* 0x0016001b10007388 */ /* 0x000fe60000000800 */
[----:B---3--:R-:W-:Y:S01]  /*1970*/  FADD.FTZ R20, R21, R22 ;  /* 0x0000001615147221 */ /* 0x008fe20000010000 */
[----:B------:R-:W-:Y:S04]  /*1980*/  STS [R16+0x1800], R22 ;  /* 0x0018001610007388 */ /* 0x000fe80000000800 */
[----:B0-----:R0:W-:Y:S01]  /*1990*/  STS [R16+0x1a00], R29 ;  /* 0x001a001d10007388 */ /* 0x0011e20000000800 */
[----:B-1----:R-:W-:Y:S01]  /*19a0*/  FADD.FTZ R19, R20, R29 ;  /* 0x0000001d14137221 */ /* 0x002fe20000010000 */
[----:B0-----:R-:W-:Y:S01]  /*19b0*/  IADD3 R16, R16, 0x2000, RZ ;  /* 0x0000200010107810 */ /* 0x001fe20007ffe0ff */
[----:B------:R-:W-:Y:S05]  /*19c0*/  @!P4 BRA `(.L_x_2139) ;  /* 0xfffff9c00000c947 */ /* 0x000fea000383ffff */
.L_x_2138:
[----:B------:R-:W-:Y:S05]  /*19d0*/  BSYNC B1 ;  /* 0x0000000000017941 */ /* 0x000fea0003800000 */
.L_x_2137:
        /* <DEDUP_REMOVED lines=16> */
[C---:B--2---:R-:W-:Y:S02]  /*1ae0*/  FADD.FTZ R22, -R2.reuse, R22 ;  /* 0x0000001602167221 */ /* 0x044fe40000010100 */
[----:B---3--:R-:W-:Y:S02]  /*1af0*/  FADD.FTZ R24, -R2, R21 ;  /* 0x0000001502187221 */ /* 0x008fe40000010100 */
[----:B------:R-:W0:Y:S01]  /*1b00*/  MUFU.EX2 R20, R20 ;  /* 0x0000001400147308 */ /* 0x000e220000000800 */
[----:B------:R-:W-:Y:S02]  /*1b10*/  FMUL.FTZ R22, R22, 1.4426950216293334961 ;  /* 0x3fb8aa3b16167820 */ /* 0x000fe40000410000 */
[----:B------:R-:W-:Y:S02]  /*1b20*/  FMUL.FTZ R24, R24, 1.4426950216293334961 ;  /* 0x3fb8aa3b18187820 */ /* 0x000fe40000410000 */
[----:B----4-:R-:W-:-:S02]  /*1b30*/  FADD.FTZ R26, -R2, R23 ;  /* 0x00000017021a7221 */ /* 0x010fc40000010100 */
[----:B-----5:R-:W-:Y:S01]  /*1b40*/  FADD.FTZ R28, -R2, R29 ;  /* 0x0000001d021c7221 */ /* 0x020fe20000010100 */
[----:B------:R1:W2:Y:S01]  /*1b50*/  MUFU.EX2 R21, R22 ;  /* 0x0000001600157308 */ /* 0x0002a20000000800 */
[----:B------:R-:W-:Y:S02]  /*1b60*/  FMUL.FTZ R26, R26, 1.4426950216293334961 ;  /* 0x3fb8aa3b1a1a7820 */ /* 0x000fe40000410000 */
[----:B------:R-:W-:-:S05]  /*1b70*/  FMUL.FTZ R28, R28, 1.4426950216293334961 ;  /* 0x3fb8aa3b1c1c7820 */ /* 0x000fca0000410000 */
[----:B------:R3:W4:Y:S01]  /*1b80*/  MUFU.EX2 R23, R24 ;  /* 0x0000001800177308 */ /* 0x0007220000000800 */
[C---:B-1----:R-:W-:Y:S01]  /*1b90*/  FADD.FTZ R22, -R2.reuse, R27 ;  /* 0x0000001b02167221 */ /* 0x042fe20000010100 */
[----:B0-----:R0:W-:Y:S01]  /*1ba0*/  STS [R16+-0x400], R20 ;  /* 0xfffc001410007388 */ /* 0x0011e20000000800 */
[----:B------:R-:W-:-:S04]  /*1bb0*/  FADD.FTZ R3, -R2, R3 ;  /* 0x0000000302037221 */ /* 0x000fc80000010100 */
[----:B------:R-:W-:Y:S01]  /*1bc0*/  FMUL.FTZ R3, R3, 1.4426950216293334961 ;  /* 0x3fb8aa3b03037820 */ /* 0x000fe20000410000 */
[----:B------:R1:W5:Y:S01]  /*1bd0*/  MUFU.EX2 R29, R26 ;  /* 0x0000001a001d7308 */ /* 0x0003620000000800 */
[----:B---3--:R-:W-:Y:S01]  /*1be0*/  FADD.FTZ R24, R19, R20 ;  /* 0x0000001413187221 */ /* 0x008fe20000010000 */
[----:B--2---:R-:W-:Y:S03]  /*1bf0*/  STS [R16+-0x200], R21 ;  /* 0xfffe001510007388 */ /* 0x004fe60000000800 */
[----:B------:R-:W-:-:S03]  /*1c00*/  FADD.FTZ R24, R24, R21 ;  /* 0x0000001518187221 */ /* 0x000fc60000010000 */
[----:B------:R-:W2:Y:S01]  /*1c10*/  MUFU.EX2 R27, R28 ;  /* 0x0000001c001b7308 */ /* 0x000ea20000000800 */
[----:B-1----:R-:W-:Y:S01]  /*1c20*/  FMUL.FTZ R26, R22, 1.4426950216293334961 ;  /* 0x3fb8aa3b161a7820 */ /* 0x002fe20000410000 */
[----:B----4-:R-:W-:Y:S01]  /*1c30*/  STS [R16], R23 ;  /* 0x0000001710007388 */ /* 0x010fe20000000800 */
[----:B------:R-:W-:Y:S02]  /*1c40*/  FADD.FTZ R22, -R2, R25 ;  /* 0x0000001902167221 */ /* 0x000fe40000010100 */
[----:B------:R-:W-:Y:S02]  /*1c50*/  FADD.FTZ R24, R24, R23 ;  /* 0x0000001718187221 */ /* 0x000fe40000010000 */
[----:B------:R-:W-:Y:S01]  /*1c60*/  FMUL.FTZ R22, R22, 1.4426950216293334961 ;  /* 0x3fb8aa3b16167820 */ /* 0x000fe20000410000 */
[----:B------:R-:W1:Y:S01]  /*1c70*/  MUFU.EX2 R25, R26 ;  /* 0x0000001a00197308 */ /* 0x000e620000000800 */
[----:B-----5:R-:W-:Y:S01]  /*1c80*/  FADD.FTZ R24, R24, R29 ;  /* 0x0000001d18187221 */ /* 0x020fe20000010000 */
        /* <DEDUP_REMOVED lines=12> */
.L_x_2141:
[----:B------:R-:W-:Y:S05]  /*1d50*/  BSYNC B1 ;  /* 0x0000000000017941 */ /* 0x000fea0003800000 */
.L_x_2140:
        /* <DEDUP_REMOVED lines=26> */
.L_x_2133:
[----:B------:R-:W-:Y:S05]  /*1f00*/  BSYNC B0 ;  /* 0x0000000000007941 */ /* 0x000fea0003800000 */
.L_x_2132:
        /* <DEDUP_REMOVED lines=41> */
[----:B------:R-:W-:Y:S02]  /*21a0*/  LEA R12, R8, 0x120, 0x2 ;  /* 0x00000120080c7811 */ /* 0x000fe400078e10ff */
[----:B------:R-:W-:-:S03]  /*21b0*/  MOV R16, R8 ;  /* 0x0000000800107202 */ /* 0x000fc60000000f00 */
.L_x_2146:
        /* <DEDUP_REMOVED lines=8> */
.L_x_2145:
[----:B------:R-:W-:Y:S05]  /*2240*/  BSYNC B1 ;  /* 0x0000000000017941 */ /* 0x000fea0003800000 */
.L_x_2144:
        /* <DEDUP_REMOVED lines=10> */
.L_x_2149:
[----:B------:R-:W2:Y:S01]  /*22f0*/  LDS R28, [R9+0x400] ;  /* 0x00040000091c7984 */ /* 0x000ea20000000800 */
[----:B------:R-:W-:-:S03]  /*2300*/  IADD3 R16, R16, 0x800, RZ ;  /* 0x0000080010107810 */ /* 0x000fc60007ffe0ff */
[----:B------:R-:W3:Y:S01]  /*2310*/  LDS R18, [R9+-0x400] ;  /* 0xfffc000009127984 */ /* 0x000ee20000000800 */
[----:B------:R-:W-:-:S03]  /*2320*/  ISETP.GE.AND P3, PT, R16, R12, PT ;  /* 0x0000000c1000720c */ /* 0x000fc60003f66270 */
[----:B------:R-:W4:Y:S04]  /*2330*/  LDS R20, [R9+-0x200] ;  /* 0xfffe000009147984 */ /* 0x000f280000000800 */
[----:B------:R-:W5:Y:S04]  /*2340*/  LDS R19, [R9+0x600] ;  /* 0x0006000009137984 */ /* 0x000f680000000800 */
[----:B------:R-:W1:Y:S04]  /*2350*/  LDS R26, [R9+0x800] ;  /* 0x00080000091a7984 */ /* 0x000e680000000800 */
[----:B------:R-:W0:Y:S04]  /*2360*/  LDS R22, [R9] ;  /* 0x0000000009167984 */ /* 0x000e280000000800 */
[----:B------:R-:W0:Y:S02]  /*2370*/  LDS R24, [R9+0x200] ;  /* 0x0002000009187984 */ /* 0x000e240000000800 */
[----:B0-2---:R-:W-:-:S02]  /*2380*/  FMUL.FTZ R29, R7, R28 ;  /* 0x0000001c071d7220 */ /* 0x005fc40000410000 */
[----:B---3--:R-:W-:-:S03]  /*2390*/  FMUL.FTZ R21, R7, R18 ;  /* 0x0000001207157220 */ /* 0x008fc60000410000 */
[----:B------:R-:W-:Y:S01]  /*23a0*/  STS [R9+0x400], R29 ;  /* 0x0004001d09007388 */ /* 0x000fe20000000800 */
[----:B----4-:R-:W-:-:S03]  /*23b0*/  FMUL.FTZ R23, R7, R20 ;  /* 0x0000001407177220 */ /* 0x010fc60000410000 */
[----:B------:R-:W-:Y:S01]  /*23c0*/  STS [R9+-0x400], R21 ;  /* 0xfffc001509007388 */ /* 0x000fe20000000800 */
[----:B-----5:R-:W-:-:S03]  /*23d0*/  FMUL.FTZ R28, R7, R19 ;  /* 0x00000013071c7220 */ /* 0x020fc60000410000 */
[----:B------:R-:W-:Y:S01]  /*23e0*/  STS [R9+-0x200], R23 ;  /* 0xfffe001709007388 */ /* 0x000fe20000000800 */
[----:B-1----:R-:W-:-:S03]  /*23f0*/  FMUL.FTZ R26, R7, R26 ;  /* 0x0000001a071a7220 */ /* 0x002fc60000410000 */
[----:B------:R-:W-:Y:S01]  /*2400*/  STS [R9+0x600], R28 ;  /* 0x0006001c09007388 */ /* 0x000fe20000000800 */
[----:B------:R-:W-:-:S03]  /*2410*/  FMUL.FTZ R25, R7, R22 ;  /* 0x0000001607197220 */ /* 0x000fc60000410000 */
[----:B------:R-:W-:Y:S01]  /*2420*/  STS [R9+0x800], R26 ;  /* 0x0008001a09007388 */ /* 0x000fe20000000800 */
[----:B------:R-:W-:-:S03]  /*2430*/  FMUL.FTZ R27, R7, R24 ;  /* 0x00000018071b7220 */ /* 0x000fc60000410000 */
        /* <DEDUP_REMOVED lines=8> */
[----:B------:R-:W5:Y:S04]  /*24c0*/  LDS R28, [R9+0x1a00] ;  /* 0x001a0000091c7984 */ /* 0x000f680000000800 */
[----:B------:R-:W-:Y:S01]  /*24d0*/  STS [R9], R25 ;  /* 0x0000001909007388 */ /* 0x000fe20000000800 */
        /* <DEDUP_REMOVED lines=19> */
[----:B0-----:R-:W-:Y:S01]  /*2610*/  IADD3 R9, R9, 0x2000, RZ ;  /* 0x0000200009097810 */ /* 0x001fe20007ffe0ff */
[----:B------:R-:W-:Y:S05]  /*2620*/  @!P3 BRA `(.L_x_2149) ;  /* 0xfffffcc00000b947 */ /* 0x000fea000383ffff */
.L_x_2148:
[----:B------:R-:W-:Y:S05]  /*2630*/  BSYNC B1 ;  /* 0x0000000000017941 */ /* 0x000fea0003800000 */
.L_x_2147:
        /* <DEDUP_REMOVED lines=31> */
.L_x_2151:
[----:B------:R-:W-:Y:S05]  /*2830*/  BSYNC B1 ;  /* 0x0000000000017941 */ /* 0x000fea0003800000 */
.L_x_2150:
        /* <DEDUP_REMOVED lines=14> */
.L_x_2143:
[----:B------:R-:W-:Y:S05]  /*2920*/  BSYNC B0 ;  /* 0x0000000000007941 */ /* 0x000fea0003800000 */
.L_x_2142:
        /* <DEDUP_REMOVED lines=20> */
.L_x_2153:
[----:B------:R-:W-:Y:S05]  /*2a70*/  BSYNC B0 ;  /* 0x0000000000007941 */ /* 0x000fea0003800000 */
.L_x_2152:
        /* <DEDUP_REMOVED lines=18> */
[----:B------:R-:W-:Y:S02]  /*2ba0*/  IMAD R19, R20, R7, RZ ;  /* 0x0000000714137224 */ /* 0x000fe400078e02ff */
[----:B--2---:R-:W-:-:S03]  /*2bb0*/  IMAD.MOV R22, RZ, RZ, -R3 ;  /* 0x000000ffff167224 */ /* 0x004fc600078e0a03 */
[----:B------:R-:W-:Y:S01]  /*2bc0*/  IMAD.HI.U32 R12, R13, R19, R12 ;  /* 0x000000130d0c7227 */ /* 0x000fe200078e000c */
[----:B------:R-:W-:-:S03]  /*2bd0*/  IABS R13, c[0x0][0x1e4] ;  /* 0x00007900000d7a13 */ /* 0x000fc60000000000 */
[----:B------:R-:W-:-:S04]  /*2be0*/  IMAD R21, R22, R9, RZ ;  /* 0x0000000916157224 */ /* 0x000fc800078e02ff */
[----:B------:R-:W-:-:S04]  /*2bf0*/  IMAD.HI.U32 R2, R3, R21, R2 ;  /* 0x0000001503027227 */ /* 0x000fc800078e0002 */
[----:B------:R-:W-:Y:S02]  /*2c00*/  IMAD.MOV.U32 R3, RZ, RZ, R13 ;  /* 0x000000ffff037224 */ /* 0x000fe400078e000d */
.L_x_2157:
        /* <DEDUP_REMOVED lines=33> */
.L_x_2155:
[----:B------:R-:W-:Y:S05]  /*2e20*/  BSYNC B6 ;  /* 0x0000000000067941 */ /* 0x000fea0003800000 */
.L_x_2154:
[----:B------:R-:W-:Y:S01]  /*2e30*/  WARPSYNC 0xffffffff ;  /* 0xffffffff00007948 */ /* 0x000fe20003800000 */
[----:B------:R-:W-:Y:S01]  /*2e40*/  BAR.SYNC.DEFER_BLOCKING 0x0 ;  /* 0x0000000000007b1d */ /* 0x000fe20000010000 */
[C---:B01----:R-:W-:Y:S01]  /*2e50*/  LOP3.LUT R2, R8.reuse, 0xffffffc0, RZ, 0xc0, !PT ;  /* 0xffffffc008027812 */ /* 0x043fe200078ec0ff */
[----:B------:R-:W-:Y:S01]  /*2e60*/  IMAD R7, R5, 0x80, R0 ;  /* 0x0000008005077824 */ /* 0x000fe200078e0200 */
[----:B------:R-:W-:Y:S01]  /*2e70*/  ISETP.GT.AND P2, PT, R8, 0x1f, PT ;  /* 0x0000001f0800780c */ /* 0x000fe20003f44270 */
[----:B------:R-:W-:Y:S01]  /*2e80*/  IMAD.MOV.U32 R5, RZ, RZ, RZ ;  /* 0x000000ffff057224 */ /* 0x000fe200078e00ff */
[----:B------:R-:W-:Y:S01]  /*2e90*/  ISETP.NE.AND P0, PT, R2, 0x40, PT ;  /* 0x000000400200780c */ /* 0x000fe20003f05270 */
[----:B------:R-:W-:Y:S01]  /*2ea0*/  IMAD.MOV.U32 R6, RZ, RZ, RZ ;  /* 0x000000ffff067224 */ /* 0x000fe200078e00ff */
[C---:B------:R-:W-:Y:S02]  /*2eb0*/  LOP3.LUT R2, R8.reuse, 0xffffffe0, RZ, 0xc0, !PT ;  /* 0xffffffe008027812 */ /* 0x040fe400078ec0ff */
[----:B------:R-:W-:-:S09]  /*2ec0*/  IADD3 R8, R8, 0x1f, RZ ;  /* 0x0000001f08087810 */ /* 0x000fd20007ffe0ff */
[----:B------:R-:W-:Y:S04]  /*2ed0*/  @!P0 STS [R7.X4+-0x2e0], RZ ;  /* 0xfffd20ff07008388 */ /* 0x000fe80000004800 */
[----:B------:R-:W-:Y:S04]  /*2ee0*/  @!P0 STS [R7.X4+-0x260], RZ ;  /* 0xfffda0ff07008388 */ /* 0x000fe80000004800 */
[----:B------:R-:W-:Y:S04]  /*2ef0*/  @!P0 STS [R7.X4+-0x1e0], RZ ;  /* 0xfffe20ff07008388 */ /* 0x000fe80000004800 */
[----:B------:R-:W-:Y:S04]  /*2f00*/  @!P0 STS [R7.X4+-0x160], RZ ;  /* 0xfffea0ff07008388 */ /* 0x000fe80000004800 */
[----:B------:R-:W-:Y:S01]  /*2f10*/  BAR.SYNC.DEFER_BLOCKING 0x0 ;  /* 0x0000000000007b1d */ /* 0x000fe20000010000 */
[----:B------:R-:W-:-:S02]  /*2f20*/  ISETP.NE.AND P0, PT, R2, 0x20, PT ;  /* 0x000000200200780c */ /* 0x000fc40003f05270 */
[----:B------:R-:W-:-:S03]  /*2f30*/  CS2R R2, SRZ ;  /* 0x0000000000027805 */ /* 0x000fc6000001ff00 */
[----:B------:R-:W0:Y:S04]  /*2f40*/  @!P1 LDS R9, [R7.X4+0x120] ;  /* 0x0001200007099984 */ /* 0x000e280000004800 */
[----:B------:R-:W1:Y:S04]  /*2f50*/  @!P1 LDS R12, [R7.X4+0x1a0] ;  /* 0x0001a000070c9984 */ /* 0x000e680000004800 */
[----:B------:R-:W2:Y:S04]  /*2f60*/  @!P1 LDS R13, [R7.X4+0x220] ;  /* 0x00022000070d9984 */ /* 0x000ea80000004800 */
[----:B------:R-:W3:Y:S01]  /*2f70*/  @!P1 LDS R14, [R7.X4+0x2a0] ;  /* 0x0002a000070e9984 */ /* 0x000ee20000004800 */
[----:B0-----:R-:W-:-:S03]  /*2f80*/  @!P1 FADD.FTZ R5, RZ, R9 ;  /* 0x00000009ff059221 */ /* 0x001fc60000010000 */
[----:B------:R-:W-:Y:S01]  /*2f90*/  BAR.SYNC.DEFER_BLOCKING 0x0 ;  /* 0x0000000000007b1d */ /* 0x000fe20000010000 */
[----:B-1----:R-:W-:Y:S02]  /*2fa0*/  @!P1 FADD.FTZ R6, RZ, R12 ;  /* 0x0000000cff069221 */ /* 0x002fe40000010000 */
[----:B--2---:R-:W-:Y:S02]  /*2fb0*/  @!P1 FADD.FTZ R3, RZ, R13 ;  /* 0x0000000dff039221 */ /* 0x004fe40000010000 */
[----:B---3--:R-:W-:Y:S01]  /*2fc0*/  @!P1 FADD.FTZ R2, RZ, R14 ;  /* 0x0000000eff029221 */ /* 0x008fe20000010000 */
[----:B------:R0:W-:Y:S04]  /*2fd0*/  @!P0 STS [R7.X4+-0xe0], R5 ;  /* 0xffff200507008388 */ /* 0x0001e80000004800 */
[----:B------:R0:W-:Y:S04]  /*2fe0*/  @!P0 STS [R7.X4+-0x60], R6 ;  /* 0xffffa00607008388 */ /* 0x0001e80000004800 */
[----:B------:R0:W-:Y:S04]  /*2ff0*/  @!P0 STS [R7.X4+0x20], R3 ;  /* 0x0000200307008388 */ /* 0x0001e80000004800 */
[----:B------:R0:W-:Y:S04]  /*3000*/  @!P0 STS [R7.X4+0xa0], R2 ;  /* 0x0000a00207008388 */ /* 0x0001e80000004800 */
[----:B------:R-:W-:Y:S01]  /*3010*/  BAR.SYNC.DEFER_BLOCKING 0x0 ;  /* 0x0000000000007b1d */ /* 0x000fe20000010000 */
[----:B------:R-:W-:-:S05]  /*3020*/  ISETP.GT.U32.AND P0, PT, R8, 0x3e, PT ;  /* 0x0000003e0800780c */ /* 0x000fca0003f04070 */
[----:B------:R0:W1:Y:S04]  /*3030*/  @!P2 LDS R12, [R7.X4+0x120] ;  /* 0x00012000070ca984 */ /* 0x0000680000004800 */
[----:B------:R0:W2:Y:S04]  /*3040*/  @!P2 LDS R9, [R7.X4+0x1a0] ;  /* 0x0001a0000709a984 */ /* 0x0000a80000004800 */
[----:B------:R0:W3:Y:S04]  /*3050*/  @!P2 LDS R14, [R7.X4+0x220] ;  /* 0x00022000070ea984 */ /* 0x0000e80000004800 */
[----:B------:R0:W4:Y:S04]  /*3060*/  @!P2 LDS R13, [R7.X4+0x2a0] ;  /* 0x0002a000070da984 */ /* 0x0001280000004800 */
[----:B------:R-:W-:Y:S06]  /*3070*/  BAR.SYNC.DEFER_BLOCKING 0x0 ;  /* 0x0000000000007b1d */ /* 0x000fec0000010000 */
[----:B------:R-:W-:Y:S05]  /*3080*/  @P0 EXIT ;  /* 0x000000000000094d */ /* 0x000fea0003800000 */
[----:B01----:R-:W-:Y:S01]  /*3090*/  IMAD R11, R11, c[0x0][0xc], RZ ;  /* 0x000003000b0b7a24 */ /* 0x003fe200078e02ff */
[----:B------:R-:W-:Y:S01]  /*30a0*/  SHF.L.U32 R10, R10, 0x7, RZ ;  /* 0x000000070a0a7819 */ /* 0x000fe200000006ff */
[----:B------:R-:W-:-:S02]  /*30b0*/  IMAD R7, R4, c[0x0][0x14], RZ ;  /* 0x0000050004077a24 */ /* 0x000fc400078e02ff */
[----:B------:R-:W-:Y:S01]  /*30c0*/  IMAD R4, R11, c[0x0][0x14], RZ ;  /* 0x000005000b047a24 */ /* 0x000fe200078e02ff */
[----:B------:R-:W-:Y:S01]  /*30d0*/  SHF.R.S32.HI R8, RZ, 0x1f, R10 ;  /* 0x0000001fff087819 */ /* 0x000fe2000001140a */
[----:B------:R-:W-:Y:S02]  /*30e0*/  IMAD.SHL.U32 R7, R7, 0x80, RZ ;  /* 0x0000008007077824 */ /* 0x000fe400078e00ff */
[----:B------:R-:W-:Y:S02]  /*30f0*/  IMAD.SHL.U32 R4, R4, 0x80, RZ ;  /* 0x0000008004047824 */ /* 0x000fe400078e00ff */
[----:B------:R-:W-:Y:S02]  /*3100*/  @!P2 FADD.FTZ R5, R5, R12 ;  /* 0x0000000c0505a221 */ /* 0x000fe40000010000 */
[----:B--2---:R-:W-:Y:S01]  /*3110*/  @!P2 FADD.FTZ R6, R6, R9 ;  /* 0x000000090606a221 */ /* 0x004fe20000010000 */
[----:B------:R-:W-:Y:S01]  /*3120*/  IADD3 R12, P0, P1, R4, R7, R10 ;  /* 0x00000007040c7210 */ /* 0x000fe2000791e00a */
[----:B---3--:R-:W-:Y:S01]  /*3130*/  @!P2 FADD.FTZ R3, R3, R14 ;  /* 0x0000000e0303a221 */ /* 0x008fe20000010000 */
[----:B------:R-:W-:Y:S01]  /*3140*/  SHF.R.S32.HI R7, RZ, 0x1f, R7 ;  /* 0x0000001fff077819 */ /* 0x000fe20000011407 */
[----:B----4-:R-:W-:Y:S01]  /*3150*/  @!P2 FADD.FTZ R2, R2, R13 ;  /* 0x0000000d0202a221 */ /* 0x010fe20000010000 */
[----:B------:R-:W-:-:S02]  /*3160*/  SHF.R.S32.HI R4, RZ, 0x1f, R4 ;  /* 0x0000001fff047819 */ /* 0x000fc40000011404 */
[----:B------:R-:W-:Y:S02]  /*3170*/  IADD3 R9, R0, 0x60, RZ ;  /* 0x0000006000097810 */ /* 0x000fe40007ffe0ff */
        /* <DEDUP_REMOVED lines=17> */
[----:B------:R0:W-:Y:S01]  /*3290*/  STG.E.U16 [R8.64], R0 ;  /* 0x0000000008007986 */ /* 0x0001e2000c101524 */
[----:B------:R-:W-:-:S02]  /*32a0*/  F2FP.BF16.PACK_AB R2, R2, R3 ;  /* 0x000000030202723e */ /* 0x000fc400000010ff */
[----:B------:R-:W-:Y:S02]  /*32b0*/  LEA.HI.X R5, R13, c[0x0][0x174], R16, 0x1, P0 ;  /* 0x00005d000d057a11 */ /* 0x000fe400000f0c10 */
[----:B------:R-:W-:Y:S02]  /*32c0*/  PRMT R3, R0, 0x7632, R3 ;  /* 0x0000763200037816 */ /* 0x000fe40000000003 */
[----:B------:R-:W-:Y:S02]  /*32d0*/  LEA.HI.X R11, R11, c[0x0][0x174], R14, 0x1, P1 ;  /* 0x00005d000b0b7a11 */ /* 0x000fe400008f0c0e */
[----:B------:R-:W-:Y:S01]  /*32e0*/  LEA.HI.X R7, R12, c[0x0][0x174], R7, 0x1, P2 ;  /* 0x00005d000c077a11 */ /* 0x000fe200010f0c07 */
[----:B------:R-:W-:Y:S01]  /*32f0*/  STG.E.U16 [R4.64], R3 ;  /* 0x0000000304007986 */ /* 0x000fe2000c101524 */
[----:B0-----:R-:W-:-:S03]  /*3300*/  PRMT R9, R2, 0x7632, R9 ;  /* 0x0000763202097816 */ /* 0x001fc60000000009 */
[----:B------:R-:W-:Y:S04]  /*3310*/  STG.E.U16 [R10.64], R2 ;  /* 0x000000020a007986 */ /* 0x000fe8000c101524 */
[----:B------:R-:W-:Y:S01]  /*3320*/  STG.E.U16 [R6.64], R9 ;  /* 0x0000000906007986 */ /* 0x000fe2000c101524 */
[----:B------:R-:W-:Y:S05]  /*3330*/  EXIT ;  /* 0x000000000000794d */ /* 0x000fea0003800000 */
.L_x_2128:
        /* <DEDUP_REMOVED lines=19> */
.L_x_2156:
        /* <DEDUP_REMOVED lines=20> */
.L_x_2130:
[----:B------:R-:W-:Y:S01]  /*35b0*/  IMAD.MOV.U32 R18, RZ, RZ, -0x800001 ;  /* 0xff7fffffff127424 */ /* 0x000fe200078e00ff */
[----:B------:R-:W-:Y:S01]  /*35c0*/  MOV R2, 0x3610 ;  /* 0x0000361000027802 */ /* 0x000fe20000000f00 */
[----:B------:R-:W-:Y:S02]  /*35d0*/  IMAD.MOV.U32 R19, RZ, RZ, 0x10 ;  /* 0x00000010ff137424 */ /* 0x000fe400078e00ff */
[----:B------:R-:W-:Y:S02]  /*35e0*/  IMAD.MOV.U32 R20, RZ, RZ, 0x1f ;  /* 0x0000001fff147424 */ /* 0x000fe400078e00ff */
[----:B------:R-:W-:Y:S02]  /*35f0*/  IMAD.MOV.U32 R21, RZ, RZ, -0x1 ;  /* 0xffffffffff157424 */ /* 0x000fe400078e00ff */
[----:B------:R-:W-:Y:S05]  /*3600*/  CALL.REL.NOINC `($__internal_47_$__cuda_sm70_shflsync_bfly_p) ;  /* 0x000000f000007944 */ /* 0x000fea0003c00000 */
[----:B-1----:R-:W-:Y:S01]  /*3610*/  MOV R2, R19 ;  /* 0x0000001300027202 */ /* 0x002fe20000000f00 */
[----:B0-----:R-:W-:Y:S05]  /*3620*/  BRA `(.L_x_2158) ;  /* 0xffffd97000007947 */ /* 0x001fea000383ffff */
.L_x_2131:
[----:B------:R-:W-:Y:S01]  /*3630*/  IMAD.MOV.U32 R19, RZ, RZ, 0x8 ;  /* 0x00000008ff137424 */ /* 0x000fe200078e00ff */
[----:B------:R-:W-:Y:S01]  /*3640*/  MOV R2, 0x3680 ;  /* 0x0000368000027802 */ /* 0x000fe20000000f00 */
[----:B------:R-:W-:Y:S02]  /*3650*/  IMAD.MOV.U32 R20, RZ, RZ, 0x1f ;  /* 0x0000001fff147424 */ /* 0x000fe400078e00ff */
[----:B------:R-:W-:-:S02]  /*3660*/  IMAD.MOV.U32 R21, RZ, RZ, -0x1 ;  /* 0xffffffffff157424 */ /* 0x000fc400078e00ff */
[----:B------:R-:W-:Y:S05]  /*3670*/  CALL.REL.NOINC `($__internal_47_$__cuda_sm70_shflsync_bfly_p) ;  /* 0x0000008000007944 */ /* 0x000fea0003c00000 */
[----:B0-----:R-:W-:Y:S01]  /*3680*/  HFMA2.MMA R20, -RZ, RZ, 0, 1.847743988037109375e-06 ;  /* 0x0000001fff147435 */ /* 0x001fe200000001ff */
[----:B-1----:R-:W-:Y:S01]  /*3690*/  FMNMX.FTZ R18, R18, R19, !PT ;  /* 0x0000001312127209 */ /* 0x002fe20007810000 */
[----:B------:R-:W-:Y:S01]  /*36a0*/  IMAD.MOV.U32 R19, RZ, RZ, 0x4 ;  /* 0x00000004ff137424 */ /* 0x000fe200078e00ff */
[----:B------:R-:W-:Y:S01]  /*36b0*/  MOV R2, 0x36e0 ;  /* 0x000036e000027802 */ /* 0x000fe20000000f00 */
[----:B------:R-:W-:-:S02]  /*36c0*/  IMAD.MOV.U32 R21, RZ, RZ, -0x1 ;  /* 0xffffffffff157424 */ /* 0x000fc400078e00ff */
[----:B------:R-:W-:Y:S05]  /*36d0*/  CALL.REL.NOINC `($__internal_47_$__cuda_sm70_shflsync_bfly_p) ;  /* 0x0000002000007944 */ /* 0x000fea0003c00000 */
[----:B-1----:R-:W-:Y:S01]  /*36e0*/  IMAD.MOV.U32 R3, RZ, RZ, R19 ;  /* 0x000000ffff037224 */ /* 0x002fe200078e0013 */
[----:B0-----:R-:W-:Y:S05]  /*36f0*/  BRA `(.L_x_2159) ;  /* 0xffffd90000007947 */ /* 0x001fea000383ffff */
        .weak           $__internal_47_$__cuda_sm70_shflsync_bfly_p
        .type           $__internal_47_$__cuda_sm70_shflsync_bfly_p,@function
        .size           $__internal_47_$__cuda_sm70_shflsync_bfly_p,(.L_x_24708 - $__internal_47_$__cuda_sm70_shflsync_bfly_p)
$__internal_47_$__cuda_sm70_shflsync_bfly_p:
[----:B------:R-:W-:Y:S01]  /*3700*/  IMAD.MOV.U32 R3, RZ, RZ, 0x0 ;  /* 0x00000000ff037424 */ /* 0x000fe200078e00ff */
[----:B------:R-:W-:Y:S04]  /*3710*/  WARPSYNC R21 ;  /* 0x0000001500007348 */ /* 0x000fe80003800000 */
[----:B------:R0:W1:Y:S01]  /*3720*/  SHFL.BFLY PT, R19, R18, R19, R20 ;  /* 0x0c00001312137389 */ /* 0x00006200000e0014 */
[----:B------:R-:W-:Y:S05]  /*3730*/  RET.REL.NODEC R2 `(_ZN4vllm25paged_attention_v2_kernelI13__nv_bfloat16hLi128ELi8ELi128ELNS_18Fp8KVCacheDataTypeE2ELb1ELi512EEEvPfS3_PT_PKS4_PKT0_SA_ifPKiSC_iPKfiiiSE_SE_iiiii) ;  /* 0xffffc8c002007950 */ /* 0x000fea0003c3ffff */
.L_x_2160:
        /* <DEDUP_REMOVED lines=12> */
.L_x_24708:


//--------------------- .text._ZN4vllm25paged_attention_v2_kernelI13__nv_bfloat16hLi120ELi8ELi128ELNS_18Fp8KVCacheDataTypeE2ELb1ELi512EEEvPfS3_PT_PKS4_PKT0_SA_ifPKiSC_iPKfiiiSE_SE_iiiii --------------------------
	.section	.text._ZN4vllm25paged_attention_v2_kernelI13__nv_bfloat16hLi120ELi8ELi128ELNS_18Fp8KVCacheDataTypeE2ELb1ELi512EEEvPfS3_PT_PKS4_PKT0_SA_ifPKiSC_iPKfiiiSE_SE_iiiii,"ax",@progbits
	.sectioninfo	@"SHI_REGISTERS=32"
	.align	128
        .global         _ZN4vllm25paged_attention_v2_kernelI13__nv_bfloat16hLi120ELi8ELi128ELNS_18Fp8KVCacheDataTypeE2ELb1ELi512EEEvPfS3_PT_PKS4_PKT0_SA_ifPKiSC_iPKfiiiSE_SE_iiiii
        .type           _ZN4vllm25paged_attention_v2_kernelI13__nv_bfloat16hLi120ELi8ELi128ELNS_18Fp8KVCacheDataTypeE2ELb1ELi512EEEvPfS3_PT_PKS4_PKT0_SA_ifPKiSC_iPKfiiiSE_SE_iiiii,@function
        .size           _ZN4vllm25paged_attention_v2_kernelI13__nv_bfloat16hLi120ELi8ELi128ELNS_18Fp8KVCacheDataTypeE2ELb1ELi512EEEvPfS3_PT_PKS4_PKT0_SA_ifPKiSC_iPKfiiiSE_SE_iiiii,(.L_x_24709 - _ZN4vllm25paged_attention_v2_kernelI13__nv_bfloat16hLi120ELi8ELi128ELNS_18Fp8KVCacheDataTypeE2ELb1ELi512EEEvPfS3_PT_PKS4_PKT0_SA_ifPKiSC_iPKfiiiSE_SE_iiiii)
        .other          _ZN4vllm25paged_attention_v2_kernelI13__nv_bfloat16hLi120ELi8ELi128ELNS_18Fp8KVCacheDataTypeE2ELb1ELi512EEEvPfS3_PT_PKS4_PKT0_SA_ifPKiSC_iPKfiiiSE_SE_iiiii,@"STO_CUDA_ENTRY STV_DEFAULT"
_ZN4vllm25paged_attention_v2_kernelI13__nv_bfloat16hLi120ELi8ELi128ELNS_18Fp8KVCacheDataTypeE2ELb1ELi512EEEvPfS3_PT_PKS4_PKT0_SA_ifPKiSC_iPKfiiiSE_SE_iiiii:
.text._ZN4vllm25paged_attention_v2_kernelI13__nv_bfloat16hLi120ELi8ELi128ELNS_18Fp8KVCacheDataTypeE2ELb1ELi512EEEvPfS3_PT_PKS4_PKT0_SA_ifPKiSC_iPKfiiiSE_SE_iiiii:
        /* <DEDUP_REMOVED lines=50> */
[----:B------:R-:W-:Y:S02]  /*0320*/  IMAD R8, R13, 0x4, R12 ;  /* 0x000000040d087824 */ /* 0x000fe400078e020c */
[--C-:B------:R-:W-:Y:S02]  /*0330*/  IMAD R14, R12, 0xf, R13.reuse ;  /* 0x0000000f0c0e7824 */ /* 0x100fe400078e020d */
[----:B------:R-:W-:Y:S02]  /*0340*/  IMAD.SHL.U32 R8, R8, 0x2, RZ ;  /* 0x0000000208087824 */ /* 0x000fe400078e00ff */
[----:B------:R-:W-:Y:S02]  /*0350*/  IMAD.MOV.U32 R11, RZ, RZ, R13 ;  /* 0x000000ffff0b7224 */ /* 0x000fe400078e000d */
[----:B------:R-:W-:Y:S01]  /*0360*/  IMAD.SHL.U32 R14, R14, 0x4, RZ ;  /* 0x000000040e0e7824 */ /* 0x000fe200078e00ff */
[----:B------:R-:W-:Y:S02]  /*0370*/  SHF.R.S32.HI R10, RZ, 0x1f, R8 ;  /* 0x0000001fff0a7819 */ /* 0x000fe40000011408 */
[----:B------:R-:W-:-:S04]  /*0380*/  IADD3 R17, P1, P2, R8, R7, R4 ;  /* 0x0000000708117210 */ /* 0x000fc80007a3e004 */
[----:B------:R-:W-:Y:S02]  /*0390*/  IADD3.X R18, R10, R15, R16, P1, P2 ;  /* 0x0000000f0a127210 */ /* 0x000fe40000fe4410 */
[C---:B------:R-:W-:Y:S02]  /*03a0*/  LEA R8, P1, R17.reuse, c[0x0][0x178], 0x1 ;  /* 0x00005e0011087a11 */ /* 0x040fe400078208ff */
[----:B------:R-:W-:Y:S02]  /*03b0*/  MOV R10, R9 ;  /* 0x00000009000a7202 */ /* 0x000fe40000000f00 */
[----:B------:R-:W-:-:S05]  /*03c0*/  LEA.HI.X R17, R17, c[0x0][0x17c], R18, 0x1, P1 ;  /* 0x00005f0011117a11 */ /* 0x000fca00008f0c12 */
.L_x_2165:
        /* <DEDUP_REMOVED lines=10> */
.L_x_2164:
[----:B------:R-:W-:Y:S05]  /*0470*/  BSYNC B1 ;  /* 0x0000000000017941 */ /* 0x000fea0003800000 */
.L_x_2163:
        /* <DEDUP_REMOVED lines=10> */
.L_x_2166:
        /* <DEDUP_REMOVED lines=17> */
.L_x_2162:
[----:B------:R-:W-:Y:S05]  /*0630*/  BSYNC B0 ;  /* 0x0000000000007941 */ /* 0x000fea0003800000 */
.L_x_2161:
        /* <DEDUP_REMOVED lines=57> */
[----:B------:R-:W-:-:S05]  /*09d0*/  IMAD.MOV.U32 R10, RZ, RZ, R9 ;  /* 0x000000ffff0a7224 */ /* 0x000fca00078e0009 */
        /* <DEDUP_REMOVED lines=30> */
.L_x_2167:
[----:B------:R-:W-:-:S05]  /*0bc0*/  MOV R8, c[0x0][0xc] ;  /* 0x0000030000087a02 */ /* 0x000fca0000000f00 */
[----:B------:R-:W-:-:S04]  /*0bd0*/  IMAD R8, R8, c[0x0][0x1d8], R3 ;  /* 0x0000760008087a24 */ /* 0x000fc800078e0203 */
[----:B------:R-:W-:-:S03]  /*0be0*/  IMAD R9, R8, c[0x0][0x1e8], RZ ;  /* 0x00007a0008097a24 */ /* 0x000fc600078e02ff */
.L_x_2168:
[----:B------:R-:W-:Y:S01]  /*0bf0*/  IMAD.U32 R8, RZ, RZ, UR41 ;  /* 0x00000029ff087e24 */ /* 0x000fe2000f8e00ff */
[----:B------:R-:W-:Y:S01]  /*0c00*/  BSSY B6, `(.L_x_2169) ;  /* 0x000003c000067945 */ /* 0x000fe20003800000 */
[----:B------:R-:W-:Y:S02]  /*0c10*/  IADD3 R9, R9, 0x1, RZ ;  /* 0x0000000109097810 */ /* 0x000fe40007ffe0ff */
[----:B------:R-:W-:-:S05]  /*0c20*/  IMAD R8, R8, 0x40, R5 ;  /* 0x0000004008087824 */ /* 0x000fca00078e0205 */
[----:B------:R-:W-:-:S13]  /*0c30*/  ISETP.GE.AND P1, PT, R8, UR39, PT ;  /* 0x0000002708007c0c */ /* 0x000fda000bf26270 */
[----:B------:R-:W-:Y:S05]  /*0c40*/  @P1 BRA `(.L_x_2170) ;  /* 0x0000037000001947 */ /* 0x000fea0003800000 */
[----:B------:R-:W-:Y:S01]  /*0c50*/  IABS R16, c[0x0][0x1e0] ;  /* 0x0000780000107a13 */ /* 0x000fe20000000000 */
[----:B------:R-:W-:Y:S01]  /*0c60*/  IMAD.MOV.U32 R18, RZ, RZ, R8 ;  /* 0x000000ffff127224 */ /* 0x000fe200078e0008 */
[----:B------:R-:W-:Y:S02]  /*0c70*/  SHF.R.S32.HI R10, RZ, 0x1f, R13 ;  /* 0x0000001fff0a7819 */ /* 0x000fe4000001140d */
[----:B------:R-:W0:Y:S01]  /*0c80*/  I2F.RP R17, R16 ;  /* 0x0000001000117306 */ /* 0x000e220000209400 */
[----:B------:R-:W-:Y:S02]  /*0c90*/  ISETP.NE.AND P2, PT, RZ, c[0x0][0x1e4], PT ;  /* 0x00007900ff007a0c */ /* 0x000fe40003f45270 */
[----:B------:R-:W-:Y:S02]  /*0ca0*/  LEA.HI R10, R10, R13, RZ, 0x3 ;  /* 0x0000000d0a0a7211 */ /* 0x000fe400078f18ff */
[----:B------:R-:W-:Y:S02]  /*0cb0*/  ISETP.NE.AND P3, PT, RZ, c[0x0][0x1e0], PT ;  /* 0x00007800ff007a0c */ /* 0x000fe40003f65270 */
[----:B------:R-:W-:-:S04]  /*0cc0*/  LOP3.LUT R10, R10, 0xfffffff8, RZ, 0xc0, !PT ;  /* 0xfffffff80a0a7812 */ /* 0x000fc800078ec0ff */
        /* <DEDUP_REMOVED lines=10> */
.L_x_2172:
        /* <DEDUP_REMOVED lines=37> */
.L_x_2170:
[----:B------:R-:W-:Y:S05]  /*0fc0*/  BSYNC B6 ;  /* 0x0000000000067941 */ /* 0x000fea0003800000 */
.L_x_2169:
[----:B------:R-:W-:Y:S05]  /*0fd0*/  BRA.DIV ~URZ, `(.L_x_2173) ;  /* 0x000027227f007947 */ /* 0x000fea000b800000 */
[----:B------:R-:W-:-:S05]  /*0fe0*/  IMAD.MOV.U32 R10, RZ, RZ, -0x800001 ;  /* 0xff7fffffff0a7424 */ /* 0x000fca00078e00ff */
.L_x_2208:
[----:B------:R-:W-:Y:S01]  /*0ff0*/  FMNMX.FTZ R19, R10, -3.40282346638528859812e+38, !PT ;  /* 0xff7fffff0a137809 */ /* 0x000fe20007810000 */
[----:B------:R-:W-:Y:S01]  /*1000*/  IMAD.MOV.U32 R13, RZ, RZ, -0x800001 ;  /* 0xff7fffffff0d7424 */ /* 0x000fe200078e00ff */
[----:B------:R-:W-:Y:S05]  /*1010*/  BRA.DIV ~URZ, `(.L_x_2174) ;  /* 0x000027627f007947 */ /* 0x000fea000b800000 */
[----:B------:R-:W0:Y:S02]  /*1020*/  SHFL.BFLY PT, R10, R19, 0x8, 0x1f ;  /* 0x0d001f00130a7f89 */ /* 0x000e2400000e0000 */
[----:B0-----:R-:W-:-:S05]  /*1030*/  FMNMX.FTZ R12, R19, R10, !PT ;  /* 0x0000000a130c7209 */ /* 0x001fca0007810000 */
[----:B------:R0:W1:Y:S02]  /*1040*/  SHFL.BFLY PT, R11, R12, 0x4, 0x1f ;  /* 0x0c801f000c0b7f89 */ /* 0x00006400000e0000 */
.L_x_2209:
[----:B------:R-:W-:Y:S01]  /*1050*/  ISETP.NE.AND P0, PT, R6, RZ, PT ;  /* 0x000000ff0600720c */ /* 0x000fe20003f05270 */
[----:B------:R-:W-:Y:S01]  /*1060*/  WARPSYNC 0xffffffff ;  /* 0xffffffff00007948 */ /* 0x000fe20003800000 */
[----:B01----:R-:W-:-:S11]  /*1070*/  FMNMX.FTZ R12, R11, R12, !PT ;  /* 0x0000000c0b0c7209 */ /* 0x003fd60007810000 */
        /* <DEDUP_REMOVED lines=32> */
.L_x_2179:
        /* <DEDUP_REMOVED lines=11> */
.L_x_2178:
[----:B------:R-:W-:Y:S05]  /*1330*/  BSYNC B1 ;  /* 0x0000000000017941 */ /* 0x000fea0003800000 */
.L_x_2177:
        /* <DEDUP_REMOVED lines=11> */
.L_x_2182:
        /* <DEDUP_REMOVED lines=100> */
.L_x_2181:
[----:B------:R-:W-:Y:S05]  /*1a30*/  BSYNC B1 ;  /* 0x0000000000017941 */ /* 0x000fea0003800000 */
.L_x_2180:
        /* <DEDUP_REMOVED lines=55> */
.L_x_2184:
[----:B------:R-:W-:Y:S05]  /*1db0*/  BSYNC B1 ;  /* 0x0000000000017941 */ /* 0x000fea0003800000 */
.L_x_2183:
        /* <DEDUP_REMOVED lines=26> */
.L_x_2176:
[----:B------:R-:W-:Y:S05]  /*1f60*/  BSYNC B0 ;  /* 0x0000000000007941 */ /* 0x000fea0003800000 */
.L_x_2175:
        /* <DEDUP_REMOVED lines=43> */
.L_x_2189:
        /* <DEDUP_REMOVED lines=8> */
.L_x_2188:
[----:B------:R-:W-:Y:S05]  /*22a0*/  BSYNC B1 ;  /* 0x0000000000017941 */ /* 0x000fea0003800000 */
.L_x_2187:
        /* <DEDUP_REMOVED lines=11> */
.L_x_2192:
        /* <DEDUP_REMOVED lines=52> */
.L_x_2191:
[----:B------:R-:W-:Y:S05]  /*26a0*/  BSYNC B1 ;  /* 0x0000000000017941 */ /* 0x000fea0003800000 */
.L_x_2190:
        /* <DEDUP_REMOVED lines=31> */
.L_x_2194:
[----:B------:R-:W-:Y:S05]  /*28a0*/  BSYNC B1 ;  /* 0x0000000000017941 */ /* 0x000fea0003800000 */
.L_x_2193:
        /* <DEDUP_REMOVED lines=14> */
.L_x_2186:
[----:B------:R-:W-:Y:S05]  /*2990*/  BSYNC B0 ;  /* 0x0000000000007941 */ /* 0x000fea0003800000 */
.L_x_2185:
        /* <DEDUP_REMOVED lines=20> */
.L_x_2196:
[----:B------:R-:W-:Y:S05]  /*2ae0*/  BSYNC B0 ;  /* 0x0000000000007941 */ /* 0x000fea0003800000 */
.L_x_2195:
[----:B------:R-:W-:Y:S05]  /*2af0*/  @P1 BRA `(.L_x_2197) ;  /* 0x0000036000001947 */ /* 0x000fea0003800000 */
[----:B0-----:R-:W-:Y:S02]  /*2b00*/  IABS R10, c[0x0][0x1e4] ;  /* 0x00007900000a7a13 */ /* 0x001fe40000000000 */
[----:B------:R-:W-:Y:S02]  /*2b10*/  IABS R3, c[0x0][0x1e0] ;  /* 0x0000780000037a13 */ /* 0x000fe40000000000 */
[----:B------:R-:W0:Y:S01]  /*2b20*/  I2F.RP R11, R10 ;  /* 0x0000000a000b7306 */ /* 0x000e220000209400 */
[----:B------:R-:W-:Y:S02]  /*2b30*/  ISETP.NE.AND P1, PT, RZ, c[0x0][0x1e4], PT ;  /* 0x00007900ff007a0c */ /* 0x000fe40003f25270 */
[----:B------:R-:W-:-:S02]  /*2b40*/  ISETP.NE.AND P2, PT, RZ, c[0x0][0x1e0], PT ;  /* 0x00007800ff007a0c */ /* 0x000fc40003f45270 */
        /* <DEDUP_REMOVED lines=15> */
[----:B------:R-:W-:-:S03]  /*2c40*/  IADD3 R18, R7, -c[0x0][0x1dc], RZ ;  /* 0x8000770007127a10 */ /* 0x000fc60007ffe0ff */
[----:B------:R-:W-:-:S04]  /*2c50*/  IMAD.HI.U32 R14, R15, R17, R14 ;  /* 0x000000110f0e7227 */ /* 0x000fc800078e000e */
.L_x_2199:
        /* <DEDUP_REMOVED lines=32> */
.L_x_2197:
[C---:B------:R-:W-:Y:S01]  /*2e60*/  LOP3.LUT R3, R2.reuse, 0xffffffc0, RZ, 0xc0, !PT ;  /* 0xffffffc002037812 */ /* 0x040fe200078ec0ff */
[----:B------:R-:W-:Y:S01]  /*2e70*/  WARPSYNC 0xffffffff ;  /* 0xffffffff00007948 */ /* 0x000fe20003800000 */
[C---:B------:R-:W-:Y:S01]  /*2e80*/  LOP3.LUT R7, R2.reuse, 0xffffffe0, RZ, 0xc0, !PT ;  /* 0xffffffe002077812 */ /* 0x040fe200078ec0ff */
[----:B------:R-:W-:Y:S01]  /*2e90*/  BAR.SYNC.DEFER_BLOCKING 0x0 ;  /* 0x0000000000007b1d */ /* 0x000fe20000010000 */
[----:B------:R-:W-:Y:S01]  /*2ea0*/  ISETP.NE.AND P3, PT, R3, 0x40, PT ;  /* 0x000000400300780c */ /* 0x000fe20003f65270 */
[----:B------:R-:W-:Y:S01]  /*2eb0*/  IMAD R5, R5, 0x78, R6 ;  /* 0x0000007805057824 */ /* 0x000fe200078e0206 */
[C---:B------:R-:W-:Y:S02]  /*2ec0*/  IADD3 R8, R2.reuse, 0x1f, RZ ;  /* 0x0000001f02087810 */ /* 0x040fe40007ffe0ff */
[----:B------:R-:W-:Y:S01]  /*2ed0*/  ISETP.NE.AND P1, PT, R7, 0x20, PT ;  /* 0x000000200700780c */ /* 0x000fe20003f25270 */
[----:B------:R-:W-:Y:S01]  /*2ee0*/  BSSY B0, `(.L_x_2200) ;  /* 0x000000d000007945 */ /* 0x000fe20003800000 */
[----:B------:R-:W-:Y:S01]  /*2ef0*/  HFMA2.MMA R7, -RZ, RZ, 0, 0 ;  /* 0x00000000ff077435 */ /* 0x000fe200000001ff */
[----:B------:R-:W-:-:S02]  /*2f00*/  ISETP.GT.AND P4, PT, R2, 0x3f, PT ;  /* 0x0000003f0200780c */ /* 0x000fc40003f84270 */
[----:B------:R-:W-:Y:S02]  /*2f10*/  ISETP.GT.AND P0, PT, R2, 0x1f, PT ;  /* 0x0000001f0200780c */ /* 0x000fe40003f04270 */
[----:B------:R-:W-:Y:S01]  /*2f20*/  ISETP.GT.U32.AND P2, PT, R8, 0x3e, PT ;  /* 0x0000003e0800780c */ /* 0x000fe20003f44070 */
[----:B------:R-:W-:Y:S01]  /*2f30*/  CS2R R2, SRZ ;  /* 0x0000000000027805 */ /* 0x000fe2000001ff00 */
[----:B------:R-:W-:Y:S01]  /*2f40*/  IMAD.MOV.U32 R8, RZ, RZ, RZ ;  /* 0x000000ffff087224 */ /* 0x000fe200078e00ff */
[----:B------:R-:W-:Y:S05]  /*2f50*/  @P3 BRA `(.L_x_2201) ;  /* 0x0000005000003947 */ /* 0x000fea0003800000 */
[----:B------:R-:W-:Y:S01]  /*2f60*/  ISETP.GT.AND P3, PT, R6, 0x17, PT ;  /* 0x000000170600780c */ /* 0x000fe20003f64270 */
[----:B------:R1:W-:Y:S04]  /*2f70*/  STS [R5.X4+-0x2b0], RZ ;  /* 0xfffd50ff05007388 */ /* 0x0003e80000004800 */
[----:B------:R1:W-:Y:S04]  /*2f80*/  STS [R5.X4+-0x230], RZ ;  /* 0xfffdd0ff05007388 */ /* 0x0003e80000004800 */
[----:B------:R1:W-:Y:S04]  /*2f90*/  STS [R5.X4+-0x1b0], RZ ;  /* 0xfffe50ff05007388 */ /* 0x0003e80000004800 */
[----:B------:R1:W-:Y:S02]  /*2fa0*/  @!P3 STS [R5.X4+-0x130], RZ ;  /* 0xfffed0ff0500b388 */ /* 0x0003e40000004800 */
.L_x_2201:
[----:B------:R-:W-:Y:S05]  /*2fb0*/  BSYNC B0 ;  /* 0x0000000000007941 */ /* 0x000fea0003800000 */
.L_x_2200:
        /* <DEDUP_REMOVED lines=8> */
[----:B--2---:R-:W-:-:S02]  /*3040*/  FADD.FTZ R3, RZ, R3 ;  /* 0x00000003ff037221 */ /* 0x004fc40000010000 */
[----:B---3--:R-:W-:Y:S02]  /*3050*/  FADD.FTZ R8, RZ, R8 ;  /* 0x00000008ff087221 */ /* 0x008fe40000010000 */
[----:B----4-:R-:W-:Y:S02]  /*3060*/  FADD.FTZ R7, RZ, R7 ;  /* 0x00000007ff077221 */ /* 0x010fe40000010000 */
[----:B-----5:R-:W-:Y:S02]  /*3070*/  @!P3 FADD.FTZ R2, RZ, R9 ;  /* 0x00000009ff02b221 */ /* 0x020fe40000010000 */
.L_x_2203:
[----:B------:R-:W-:Y:S05]  /*3080*/  BSYNC B0 ;  /* 0x0000000000007941 */ /* 0x000fea0003800000 */
.L_x_2202:
        /* <DEDUP_REMOVED lines=8> */
.L_x_2205:
[----:B------:R-:W-:Y:S05]  /*3110*/  BSYNC B0 ;  /* 0x0000000000007941 */ /* 0x000fea0003800000 */
.L_x_2204:
[----:B------:R-:W-:Y:S06]  /*3120*/  BAR.SYNC.DEFER_BLOCKING 0x0 ;  /* 0x0000000000007b1d */ /* 0x000fec0000010000 */
[----:B------:R-:W-:Y:S01]  /*3130*/  BSSY B0, `(.L_x_2206) ;  /* 0x000000b000007945 */ /* 0x000fe20003800000 */
[----:B------:R-:W-:Y:S05]  /*3140*/  @P0 BRA `(.L_x_2207) ;  /* 0x0000009000000947 */ /* 0x000fea0003800000 */
[----:B------:R-:W-:Y:S01]  /*3150*/  ISETP.GT.AND P0, PT, R6, 0x17, PT ;  /* 0x000000170600780c */ /* 0x000fe20003f04270 */
[----:B0-----:R-:W0:Y:S04]  /*3160*/  LDS R10, [R5.X4+0x110] ;  /* 0x00011000050a7984 */ /* 0x001e280000004800 */
[----:B------:R-:W3:Y:S04]  /*3170*/  LDS R9, [R5.X4+0x190] ;  /* 0x0001900005097984 */ /* 0x000ee80000004800 */
[----:B------:R-:W4:Y:S04]  /*3180*/  LDS R12, [R5.X4+0x210] ;  /* 0x00021000050c7984 */ /* 0x000f280000004800 */
[----:B------:R-:W5:Y:S01]  /*3190*/  @!P0 LDS R11, [R5.X4+0x290] ;  /* 0x00029000050b8984 */ /* 0x000f620000004800 */
[----:B0-2---:R-:W-:-:S02]  /*31a0*/  FADD.FTZ R3, R3, R10 ;  /* 0x0000000a03037221 */ /* 0x005fc40000010000 */
[----:B---3--:R-:W-:Y:S02]  /*31b0*/  FADD.FTZ R8, R8, R9 ;  /* 0x0000000908087221 */ /* 0x008fe40000010000 */
[----:B----4-:R-:W-:Y:S02]  /*31c0*/  FADD.FTZ R7, R7, R12 ;  /* 0x0000000c07077221 */ /* 0x010fe40000010000 */
[----:B-----5:R-:W-:Y:S02]  /*31d0*/  @!P0 FADD.FTZ R2, R2, R11 ;  /* 0x0000000b02028221 */ /* 0x020fe40000010000 */
.L_x_2207:
[----:B------:R-:W-:Y:S05]  /*31e0*/  BSYNC B0 ;  /* 0x0000000000007941 */ /* 0x000fea0003800000 */
.L_x_2206:
        /* <DEDUP_REMOVED lines=8> */
[----:B--2---:R-:W-:-:S02]  /*3270*/  F2FP.BF16.PACK_AB R3, R8, R3 ;  /* 0x000000030803723e */ /* 0x004fc400000010ff */
[----:B------:R-:W-:Y:S01]  /*3280*/  IMAD R0, R0, 0x78, RZ ;  /* 0x0000007800007824 */ /* 0x000fe200078e02ff */
[--C-:B0-----:R-:W-:Y:S02]  /*3290*/  SHF.R.S32.HI R10, RZ, 0x1f, R9.reuse ;  /* 0x0000001fff0a7819 */ /* 0x101fe40000011409 */
[----:B------:R-:W-:Y:S02]  /*32a0*/  F2FP.BF16.PACK_AB R7, RZ, R7 ;  /* 0x00000007ff07723e */ /* 0x000fe400000010ff */
[----:B------:R-:W-:Y:S02]  /*32b0*/  IADD3 R9, P0, P1, R0, UR4, R9 ;  /* 0x0000000400097c10 */ /* 0x000fe4000f91e009 */
[----:B-1----:R-:W-:Y:S02]  /*32c0*/  SHF.R.S32.HI R5, RZ, 0x1f, R0 ;  /* 0x0000001fff057819 */ /* 0x002fe40000011400 */
[----:B------:R-:W-:Y:S02]  /*32d0*/  IADD3 R11, P2, R4, R9, RZ ;  /* 0x00000009040b7210 */ /* 0x000fe40007f5e0ff */
[----:B------:R-:W-:-:S02]  /*32e0*/  IADD3.X R15, R5, UR5, R10, P0, P1 ;  /* 0x00000005050f7c10 */ /* 0x000fc400087e240a */
[C---:B------:R-:W-:Y:S02]  /*32f0*/  IADD3 R5, P0, R6.reuse, R9, RZ ;  /* 0x0000000906057210 */ /* 0x040fe40007f1e0ff */
[----:B------:R-:W-:Y:S02]  /*3300*/  IADD3 R0, R6, 0x20, RZ ;  /* 0x0000002006007810 */ /* 0x000fe40007ffe0ff */
[-C--:B------:R-:W-:Y:S02]  /*3310*/  LEA.HI.X.SX32 R14, R4, R15.reuse, 0x1, P2 ;  /* 0x0000000f040e7211 */ /* 0x080fe400010f0eff */
[----:B------:R-:W-:Y:S02]  /*3320*/  LEA.HI.X.SX32 R16, R6, R15, 0x1, P0 ;  /* 0x0000000f06107211 */ /* 0x000fe400000f0eff */
[----:B------:R-:W-:Y:S02]  /*3330*/  LEA R4, P0, R5, c[0x0][0x170], 0x1 ;  /* 0x00005c0005047a11 */ /* 0x000fe400078008ff */
[----:B------:R-:W-:-:S02]  /*3340*/  IADD3 R13, P1, R0, R9, RZ ;  /* 0x00000009000d7210 */ /* 0x000fc40007f3e0ff */
[----:B------:R-:W-:Y:S02]  /*3350*/  LEA.HI.X R5, R5, c[0x0][0x174], R16, 0x1, P0 ;  /* 0x00005d0005057a11 */ /* 0x000fe400000f0c10 */
[----:B------:R-:W-:Y:S02]  /*3360*/  LEA.HI.X.SX32 R0, R0, R15, 0x1, P1 ;  /* 0x0000000f00007211 */ /* 0x000fe400008f0eff */
[----:B------:R-:W-:Y:S01]  /*3370*/  ISETP.GT.AND P0, PT, R6, 0x17, PT ;  /* 0x000000170600780c */ /* 0x000fe20003f04270 */
[----:B------:R0:W-:Y:S01]  /*3380*/  STG.E.U16 [R4.64], R3 ;  /* 0x0000000304007986 */ /* 0x0001e2000c101524 */
[----:B------:R-:W-:Y:S02]  /*3390*/  LEA R12, P1, R13, c[0x0][0x170], 0x1 ;  /* 0x00005c000d0c7a11 */ /* 0x000fe400078208ff */
[----:B------:R-:W-:Y:S02]  /*33a0*/  LEA R10, P2, R11, c[0x0][0x170], 0x1 ;  /* 0x00005c000b0a7a11 */ /* 0x000fe400078408ff */
[----:B------:R-:W-:-:S02]  /*33b0*/  LEA.HI.X R13, R13, c[0x0][0x174], R0, 0x1, P1 ;  /* 0x00005d000d0d7a11 */ /* 0x000fc400008f0c00 */
[----:B------:R-:W-:Y:S02]  /*33c0*/  PRMT R0, R3, 0x7632, R0 ;  /* 0x0000763203007816 */ /* 0x000fe40000000000 */
[----:B------:R-:W-:-:S03]  /*33d0*/  LEA.HI.X R11, R11, c[0x0][0x174], R14, 0x1, P2 ;  /* 0x00005d000b0b7a11 */ /* 0x000fc600010f0c0e */
        /* <DEDUP_REMOVED lines=11> */
.L_x_2171:
[----:B------:R-:W-:Y:S01]  /*3490*/  MOV R2, 0x0 ;  /* 0x0000000000027802 */ /* 0x000fe20000000f00 */
[----:B------:R-:W-:Y:S01]  /*34a0*/  IMAD.MOV.U32 R4, RZ, RZ, c[0x4][0x178] ;  /* 0x01005e00ff047624 */ /* 0x000fe200078e00ff */
[----:B------:R-:W-:Y:S01]  /*34b0*/  MOV R10, c[0x4][0x80] ;  /* 0x01002000000a7a02 */ /* 0x000fe20000000f00 */
[----:B------:R-:W-:Y:S02]  /*34c0*/  IMAD.MOV.U32 R5, RZ, RZ, c[0x4][0x17c] ;  /* 0x01005f00ff057624 */ /* 0x000fe400078e00ff */
[----:B------:R-:W-:Y:S01]  /*34d0*/  IMAD.MOV.U32 R6, RZ, RZ, c[0x4][0x180] ;  /* 0x01006000ff067624 */ /* 0x000fe200078e00ff */
[----:B------:R-:W0:Y:S01]  /*34e0*/  LDC.64 R2, c[0x4][R2] ;  /* 0x0100000002027b82 */ /* 0x000e220000000a00 */
[----:B------:R-:W-:Y:S02]  /*34f0*/  IMAD.MOV.U32 R7, RZ, RZ, c[0x4][0x184] ;  /* 0x01006100ff077624 */ /* 0x000fe400078e00ff */
        /* <DEDUP_REMOVED lines=12> */
.L_x_2198:
[----:B------:R-:W-:Y:S01]  /*35c0*/  MOV R2, 0x0 ;  /* 0x0000000000027802 */ /* 0x000fe20000000f00 */
[----:B------:R-:W-:Y:S01]  /*35d0*/  IMAD.MOV.U32 R4, RZ, RZ, c[0x4][0x178] ;  /* 0x01005e00ff047624 */ /* 0x000fe200078e00ff */
[----:B------:R-:W-:Y:S01]  /*35e0*/  MOV R7, c[0x4][0x184] ;  /* 0x0100610000077a02 */ /* 0x000fe20000000f00 */
[----:B------:R-:W-:Y:S02]  /*35f0*/  IMAD.MOV.U32 R5, RZ, RZ, c[0x4][0x17c] ;  /* 0x01005f00ff057624 */ /* 0x000fe400078e00ff */
[----:B------:R-:W-:Y:S01]  /*3600*/  IMAD.MOV.U32 R6, RZ, RZ, c[0x4][0x180] ;  /* 0x01006000ff067624 */ /* 0x000fe200078e00ff */
[----:B------:R-:W0:Y:S01]  /*3610*/  LDC.64 R2, c[0x4][R2] ;  /* 0x0100000002027b82 */ /* 0x000e220000000a00 */
        /* <DEDUP_REMOVED lines=14> */
.L_x_2173:
[----:B------:R-:W-:Y:S01]  /*3700*/  HFMA2.MMA R15, -RZ, RZ, 0, 9.5367431640625e-07 ;  /* 0x00000010ff0f7435 */ /* 0x000fe200000001ff */
[----:B------:R-:W-:Y:S01]  /*3710*/  IMAD.MOV.U32 R12, RZ, RZ, -0x800001 ;  /* 0xff7fffffff0c7424 */ /* 0x000fe200078e00ff */
[----:B------:R-:W-:Y:S01]  /*3720*/  MOV R10, 0x3760 ;  /* 0x00003760000a7802 */ /* 0x000fe20000000f00 */
[----:B------:R-:W-:Y:S02]  /*3730*/  IMAD.MOV.U32 R14, RZ, RZ, 0x1f ;  /* 0x0000001fff0e7424 */ /* 0x000fe400078e00ff */
[----:B------:R-:W-:Y:S02]  /*3740*/  IMAD.MOV.U32 R17, RZ, RZ, -0x1 ;  /* 0xffffffffff117424 */ /* 0x000fe400078e00ff */
[----:B------:R-:W-:Y:S05]  /*3750*/  CALL.REL.NOINC `($__internal_48_$__cuda_sm70_shflsync_bfly_p) ;  /* 0x0000010000007944 */ /* 0x000fea0003c00000 */
[----:B-1----:R-:W-:Y:S01]  /*3760*/  IMAD.MOV.U32 R10, RZ, RZ, R14 ;  /* 0x000000ffff0a7224 */ /* 0x002fe200078e000e */
[----:B0-----:R-:W-:Y:S05]  /*3770*/  BRA `(.L_x_2208) ;  /* 0xffffd87000007947 */ /* 0x001fea000383ffff */
.L_x_2174:
[----:B------:R-:W-:Y:S01]  /*3780*/  IMAD.MOV.U32 R12, RZ, RZ, R19 ;  /* 0x000000ffff0c7224 */ /* 0x000fe200078e0013 */
[----:B------:R-:W-:Y:S01]  /*3790*/  MOV R17, 0xffffffff ;  /* 0xffffffff00117802 */ /* 0x000fe20000000f00 */
[----:B------:R-:W-:Y:S01]  /*37a0*/  IMAD.MOV.U32 R15, RZ, RZ, 0x8 ;  /* 0x00000008ff0f7424 */ /* 0x000fe200078e00ff */
[----:B------:R-:W-:Y:S01]  /*37b0*/  MOV R10, 0x37e0 ;  /* 0x000037e0000a7802 */ /* 0x000fe20000000f00 */
[----:B------:R-:W-:-:S02]  /*37c0*/  IMAD.MOV.U32 R14, RZ, RZ, 0x1f ;  /* 0x0000001fff0e7424 */ /* 0x000fc400078e00ff */
[----:B------:R-:W-:Y:S05]  /*37d0*/  CALL.REL.NOINC `($__internal_48_$__cuda_sm70_shflsync_bfly_p) ;  /* 0x0000008000007944 */ /* 0x000fea0003c00000 */
[----:B01----:R-:W-:Y:S01]  /*37e0*/  FMNMX.FTZ R12, R19, R14, !PT ;  /* 0x0000000e130c7209 */ /* 0x003fe20007810000 */
[----:B------:R-:W-:Y:S01]  /*37f0*/  IMAD.MOV.U32 R15, RZ, RZ, 0x4 ;  /* 0x00000004ff0f7424 */ /* 0x000fe200078e00ff */
[----:B------:R-:W-:Y:S01]  /*3800*/  MOV R10, 0x3840 ;  /* 0x00003840000a7802 */ /* 0x000fe20000000f00 */
[----:B------:R-:W-:-:S02]  /*3810*/  IMAD.MOV.U32 R14, RZ, RZ, 0x1f ;  /* 0x0000001fff0e7424 */ /* 0x000fc400078e00ff */
[----:B------:R-:W-:Y:S02]  /*3820*/  IMAD.MOV.U32 R17, RZ, RZ, -0x1 ;  /* 0xffffffffff117424 */ /* 0x000fe400078e00ff */
[----:B------:R-:W-:Y:S05]  /*3830*/  CALL.REL.NOINC `($__internal_48_$__cuda_sm70_shflsync_bfly_p) ;  /* 0x0000002000007944 */ /* 0x000fea0003c00000 */
[----:B-1----:R-:W-:Y:S01]  /*3840*/  IMAD.MOV.U32 R11, RZ, RZ, R14 ;  /* 0x000000ffff0b7224 */ /* 0x002fe200078e000e */
[----:B0-----:R-:W-:Y:S05]  /*3850*/  BRA `(.L_x_2209) ;  /* 0xffffd7f000007947 */ /* 0x001fea000383ffff */
        .weak           $__internal_48_$__cuda_sm70_shflsync_bfly_p
        .type           $__internal_48_$__cuda_sm70_shflsync_bfly_p,@function
        .size           $__internal_48_$__cuda_sm70_shflsync_bfly_p,(.L_x_24709 - $__internal_48_$__cuda_sm70_shflsync_bfly_p)
$__internal_48_$__cuda_sm70_shflsync_bfly_p:
[----:B------:R-:W-:Y:S01]  /*3860*/  IMAD.MOV.U32 R11, RZ, RZ, 0x0 ;  /* 0x00000000ff0b7424 */ /* 0x000fe200078e00ff */
[----:B------:R-:W-:Y:S04]  /*3870*/  WARPSYNC R17 ;  /* 0x0000001100007348 */ /* 0x000fe80003800000 */
[----:B------:R0:W1:Y:S01]  /*3880*/  SHFL.BFLY PT, R14, R12, R15, R14 ;  /* 0x0c00000f0c0e7389 */ /* 0x00006200000e000e */
[----:B------:R-:W-:Y:S05]  /*3890*/  RET.REL.NODEC R10 `(_ZN4vllm25paged_attention_v2_kernelI13__nv_bfloat16hLi120ELi8ELi128ELNS_18Fp8KVCacheDataTypeE2ELb1ELi512EEEvPfS3_PT_PKS4_PKT0_SA_ifPKiSC_iPKfiiiSE_SE_iiiii) ;  /* 0xffffc7600a007950 */ /* 0x000fea0003c3ffff */
.L_x_2210:
        /* <DEDUP_REMOVED lines=14> */
.L_x_24709:


//--------------------- .text._ZN4vllm25paged_attention_v2_kernelI13__nv_bfloat16hLi112ELi8ELi128ELNS_18Fp8KVCacheDataTypeE2ELb1ELi512EEEvPfS3_PT_PKS4_PKT0_SA_ifPKiSC_iPKfiiiSE_SE_iiiii --------------------------
	.section	.text._ZN4vllm25paged_attention_v2_kernelI13__nv_bfloat16hLi112ELi8ELi128ELNS_18Fp8KVCacheDataTypeE2ELb1ELi512EEEvPfS3_PT_PKS4_PKT0_SA_ifPKiSC_iPKfiiiSE_SE_iiiii,"ax",@progbits
	.sectioninfo	@"SHI_REGISTERS=32"
	.align	128
        .global         _ZN4vllm25paged_attention_v2_kernelI13__nv_bfloat16hLi112ELi8ELi128ELNS_18Fp8KVCacheDataTypeE2ELb1ELi512EEEvPfS3_PT_PKS4_PKT0_SA_ifPKiSC_iPKfiiiSE_SE_iiiii
        .type           _ZN4vllm25paged_attention_v2_kernelI13__nv_bfloat16hLi112ELi8ELi128ELNS_18Fp8KVCacheDataTypeE2ELb1ELi512EEEvPfS3_PT_PKS4_PKT0_SA_ifPKiSC_iPKfiiiSE_SE_iiiii,@function
        .size           _ZN4vllm25paged_attention_v2_kernelI13__nv_bfloat16hLi112ELi8ELi128ELNS_18Fp8KVCacheDataTypeE2ELb1ELi512EEEvPfS3_PT_PKS4_PKT0_SA_ifPKiSC_iPKfiiiSE_SE_iiiii,(.L_x_24710 - _ZN4vllm25paged_attention_v2_kernelI13__nv_bfloat16hLi112ELi8ELi128ELNS_18Fp8KVCacheDataTypeE2ELb1ELi512EEEvPfS3_PT_PKS4_PKT0_SA_ifPKiSC_iPKfiiiSE_SE_iiiii)
        .other          _ZN4vllm25paged_attention_v2_kernelI13__nv_bfloat16hLi112ELi8ELi128ELNS_18Fp8KVCacheDataTypeE2ELb1ELi512EEEvPfS3_PT_PKS4_PKT0_SA_ifPKiSC_iPKfiiiSE_SE_iiiii,@"STO_CUDA_ENTRY STV_DEFAULT"
_ZN4vllm25paged_attention_v2_kernelI13__nv_bfloat16hLi112ELi8ELi128ELNS_18Fp8KVCacheDataTypeE2ELb1ELi512EEEvPfS3_PT_PKS4_PKT0_SA_ifPKiSC_iPKfiiiSE_SE_iiiii:
.text._ZN4vllm25paged_attention_v2_kernelI13__nv_bfloat16hLi112ELi8ELi128ELNS_18Fp8KVCacheDataTypeE2ELb1ELi512EEEvPfS3_PT_PKS4_PKT0_SA_ifPKiSC_iPKfiiiSE_SE_iiiii:
        /* <DEDUP_REMOVED lines=61> */
.L_x_2215:
        /* <DEDUP_REMOVED lines=10> */
.L_x_2214:
[----:B------:R-:W-:Y:S05]  /*0470*/  BSYNC B1 ;  /* 0x0000000000017941 */ /* 0x000fea0003800000 */
.L_x_2213:
        /* <DEDUP_REMOVED lines=10> */
.L_x_2216:
        /* <DEDUP_REMOVED lines=17> */
.L_x_2212:
[----:B------:R-:W-:Y:S05]  /*0630*/  BSYNC B0 ;  /* 0x0000000000007941 */ /* 0x000fea0003800000 */
.L_x_2211:
        /* <DEDUP_REMOVED lines=88> */
.L_x_2217:
[----:B------:R-:W-:-:S05]  /*0bc0*/  MOV R8, c[0x0][0xc] ;  /* 0x0000030000087a02 */ /* 0x000fca0000000f00 */
[----:B------:R-:W-:-:S04]  /*0bd0*/  IMAD R8, R8, c[0x0][0x1d8], R3 ;  /* 0x0000760008087a24 */ /* 0x000fc800078e0203 */
[----:B------:R-:W-:-:S03]  /*0be0*/  IMAD R9, R8, c[0x0][0x1e8], RZ ;  /* 0x00007a0008097a24 */ /* 0x000fc600078e02ff */
.L_x_2218:
        /* <DEDUP_REMOVED lines=24> */
.L_x_2222:
        /* <DEDUP_REMOVED lines=37> */
.L_x_2220:
[----:B------:R-:W-:Y:S05]  /*0fc0*/  BSYNC B6 ;  /* 0x0000000000067941 */ /* 0x000fea0003800000 */
.L_x_2219:
[----:B------:R-:W-:Y:S05]  /*0fd0*/  BRA.DIV ~URZ, `(.L_x_2223) ;  /* 0x000027227f007947 */ /* 0x000fea000b800000 */
[----:B------:R-:W-:-:S05]  /*0fe0*/  IMAD.MOV.U32 R10, RZ, RZ, -0x800001 ;  /* 0xff7fffffff0a7424 */ /* 0x000fca00078e00ff */
.L_x_2258:
[----:B------:R-:W-:Y:S01]  /*0ff0*/  FMNMX.FTZ R19, R10, -3.40282346638528859812e+38, !PT ;  /* 0xff7fffff0a137809 */ /* 0x000fe20007810000 */
[----:B------:R-:W-:Y:S01]  /*1000*/  IMAD.MOV.U32 R13, RZ, RZ, -0x800001 ;  /* 0xff7fffffff0d7424 */ /* 0x000fe200078e00ff */
[----:B------:R-:W-:Y:S05]  /*1010*/  BRA.DIV ~URZ, `(.L_x_2224) ;  /* 0x000027627f007947 */ /* 0x000fea000b800000 */
[----:B------:R-:W0:Y:S02]  /*1020*/  SHFL.BFLY PT, R10, R19, 0x8, 0x1f ;  /* 0x0d001f00130a7f89 */ /* 0x000e2400000e0000 */
[----:B0-----:R-:W-:-:S05]  /*1030*/  FMNMX.FTZ R12, R19, R10, !PT ;  /* 0x0000000a130c7209 */ /* 0x001fca0007810000 */
[----:B------:R0:W1:Y:S02]  /*1040*/  SHFL.BFLY PT, R11, R12, 0x4, 0x1f ;  /* 0x0c801f000c0b7f89 */ /* 0x00006400000e0000 */
.L_x_2259:
        /* <DEDUP_REMOVED lines=35> */
.L_x_2229:
        /* <DEDUP_REMOVED lines=11> */
.L_x_2228:
[----:B------:R-:W-:Y:S05]  /*1330*/  BSYNC B1 ;  /* 0x0000000000017941 */ /* 0x000fea0003800000 */
.L_x_2227:
        /* <DEDUP_REMOVED lines=11> */
.L_x_2232:
        /* <DEDUP_REMOVED lines=100> */
.L_x_2231:
[----:B------:R-:W-:Y:S05]  /*1a30*/  BSYNC B1 ;  /* 0x0000000000017941 */ /* 0x000fea0003800000 */
.L_x_2230:
        /* <DEDUP_REMOVED lines=55> */
.L_x_2234:
[----:B------:R-:W-:Y:S05]  /*1db0*/  BSYNC B1 ;  /* 0x0000000000017941 */ /* 0x000fea0003800000 */
.L_x_2233:
        /* <DEDUP_REMOVED lines=26> */
.L_x_2226:
[----:B------:R-:W-:Y:S05]  /*1f60*/  BSYNC B0 ;  /* 0x0000000000007941 */ /* 0x000fea0003800000 */
.L_x_2225:
        /* <DEDUP_REMOVED lines=43> */
.L_x_2239:
        /* <DEDUP_REMOVED lines=8> */
.L_x_2238:
[----:B------:R-:W-:Y:S05]  /*22a0*/  BSYNC B1 ;  /* 0x0000000000017941 */ /* 0x000fea0003800000 */
.L_x_2237:
        /* <DEDUP_REMOVED lines=11> */
.L_x_2242:
        /* <DEDUP_REMOVED lines=52> */
.L_x_2241:
[----:B------:R-:W-:Y:S05]  /*26a0*/  BSYNC B1 ;  /* 0x0000000000017941 */ /* 0x000fea0003800000 */
.L_x_2240:
        /* <DEDUP_REMOVED lines=31> */
.L_x_2244:
[----:B------:R-:W-:Y:S05]  /*28a0*/  BSYNC B1 ;  /* 0x0000000000017941 */ /* 0x000fea0003800000 */
.L_x_2243:
        /* <DEDUP_REMOVED lines=14> */
.L_x_2236:
[----:B------:R-:W-:Y:S05]  /*2990*/  BSYNC B0 ;  /* 0x0000000000007941 */ /* 0x000fea0003800000 */
.L_x_2235:
        /* <DEDUP_REMOVED lines=20> */
.L_x_2246:
[----:B------:R-:W-:Y:S05]  /*2ae0*/  BSYNC B0 ;  /* 0x0000000000007941 */ /* 0x000fea0003800000 */
.L_x_2245:
        /* <DEDUP_REMOVED lines=23> */
.L_x_2249:
        /* <DEDUP_REMOVED lines=32> */
.L_x_2247:
        /* <DEDUP_REMOVED lines=21> */
.L_x_2251:
[----:B------:R-:W-:Y:S05]  /*2fb0*/  BSYNC B0 ;  /* 0x0000000000007941 */ /* 0x000fea0003800000 */
.L_x_2250:
        /* <DEDUP_REMOVED lines=12> */
.L_x_2253:
[----:B------:R-:W-:Y:S05]  /*3080*/  BSYNC B0 ;  /* 0x0000000000007941 */ /* 0x000fea0003800000 */
.L_x_2252:
        /* <DEDUP_REMOVED lines=8> */
.L_x_2255:
[----:B------:R-:W-:Y:S05]  /*3110*/  BSYNC B0 ;  /* 0x0000000000007941 */ /* 0x000fea0003800000 */
.L_x_2254:
        /* <DEDUP_REMOVED lines=12> */
.L_x_2257:
[----:B------:R-:W-:Y:S05]  /*31e0*/  BSYNC B0 ;  /* 0x0000000000007941 */ /* 0x000fea0003800000 */
.L_x_2256:
        /* <DEDUP_REMOVED lines=42> */
.L_x_2221:
        /* <DEDUP_REMOVED lines=19> */
.L_x_2248:
        /* <DEDUP_REMOVED lines=20> */
.L_x_2223:
[----:B------:R-:W-:Y:S01]  /*3700*/  HFMA2.MMA R15, -RZ, RZ, 0, 9.5367431640625e-07 ;  /* 0x00000010ff0f7435 */ /* 0x000fe200000001ff */
[----:B------:R-:W-:Y:S01]  /*3710*/  IMAD.MOV.U32 R12, RZ, RZ, -0x800001 ;  /* 0xff7fffffff0c7424 */ /* 0x000fe200078e00ff */
[----:B------:R-:W-:Y:S01]  /*3720*/  MOV R10, 0x3760 ;  /* 0x00003760000a7802 */ /* 0x000fe20000000f00 */
[----:B------:R-:W-:Y:S02]  /*3730*/  IMAD.MOV.U32 R14, RZ, RZ, 0x1f ;  /* 0x0000001fff0e7424 */ /* 0x000fe400078e00ff */
[----:B------:R-:W-:Y:S02]  /*3740*/  IMAD.MOV.U32 R17, RZ, RZ, -0x1 ;  /* 0xffffffffff117424 */ /* 0x000fe400078e00ff */
[----:B------:R-:W-:Y:S05]  /*3750*/  CALL.REL.NOINC `($__internal_49_$__cuda_sm70_shflsync_bfly_p) ;  /* 0x0000010000007944 */ /* 0x000fea0003c00000 */
[----:B-1----:R-:W-:Y:S01]  /*3760*/  IMAD.MOV.U32 R10, RZ, RZ, R14 ;  /* 0x000000ffff0a7224 */ /* 0x002fe200078e000e */
[----:B0-----:R-:W-:Y:S05]  /*3770*/  BRA `(.L_x_2258) ;  /* 0xffffd87000007947 */ /* 0x001fea000383ffff */
.L_x_2224:
[----:B------:R-:W-:Y:S01]  /*3780*/  IMAD.MOV.U32 R12, RZ, RZ, R19 ;  /* 0x000000ffff0c7224 */ /* 0x000fe200078e0013 */
[----:B------:R-:W-:Y:S01]  /*3790*/  MOV R17, 0xffffffff ;  /* 0xffffffff00117802 */ /* 0x000fe20000000f00 */
[----:B------:R-:W-:Y:S01]  /*37a0*/  IMAD.MOV.U32 R15, RZ, RZ, 0x8 ;  /* 0x00000008ff0f7424 */ /* 0x000fe200078e00ff */
[----:B------:R-:W-:Y:S01]  /*37b0*/  MOV R10, 0x37e0 ;  /* 0x000037e0000a7802 */ /* 0x000fe20000000f00 */
[----:B------:R-:W-:-:S02]  /*37c0*/  IMAD.MOV.U32 R14, RZ, RZ, 0x1f ;  /* 0x0000001fff0e7424 */ /* 0x000fc400078e00ff */
[----:B------:R-:W-:Y:S05]  /*37d0*/  CALL.REL.NOINC `($__internal_49_$__cuda_sm70_shflsync_bfly_p) ;  /* 0x0000008000007944 */ /* 0x000fea0003c00000 */
[----:B01----:R-:W-:Y:S01]  /*37e0*/  FMNMX.FTZ R12, R19, R14, !PT ;  /* 0x0000000e130c7209 */ /* 0x003fe20007810000 */
[----:B------:R-:W-:Y:S01]  /*37f0*/  IMAD.MOV.U32 R15, RZ, RZ, 0x4 ;  /* 0x00000004ff0f7424 */ /* 0x000fe200078e00ff */
[----:B------:R-:W-:Y:S01]  /*3800*/  MOV R10, 0x3840 ;  /* 0x00003840000a7802 */ /* 0x000fe20000000f00 */
[----:B------:R-:W-:-:S02]  /*3810*/  IMAD.MOV.U32 R14, RZ, RZ, 0x1f ;  /* 0x0000001fff0e7424 */ /* 0x000fc400078e00ff */
[----:B------:R-:W-:Y:S02]  /*3820*/  IMAD.MOV.U32 R17, RZ, RZ, -0x1 ;  /* 0xffffffffff117424 */ /* 0x000fe400078e00ff */
[----:B------:R-:W-:Y:S05]  /*3830*/  CALL.REL.NOINC `($__internal_49_$__cuda_sm70_shflsync_bfly_p) ;  /* 0x0000002000007944 */ /* 0x000fea0003c00000 */
[----:B-1----:R-:W-:Y:S01]  /*3840*/  IMAD.MOV.U32 R11, RZ, RZ, R14 ;  /* 0x000000ffff0b7224 */ /* 0x002fe200078e000e */
[----:B0-----:R-:W-:Y:S05]  /*3850*/  BRA `(.L_x_2259) ;  /* 0xffffd7f000007947 */ /* 0x001fea000383ffff */
        .weak           $__internal_49_$__cuda_sm70_shflsync_bfly_p
        .type           $__internal_49_$__cuda_sm70_shflsync_bfly_p,@function
        .size           $__internal_49_$__cuda_sm70_shflsync_bfly_p,(.L_x_24710 - $__internal_49_$__cuda_sm70_shflsync_bfly_p)
$__internal_49_$__cuda_sm70_shflsync_bfly_p:
[----:B------:R-:W-:Y:S01]  /*3860*/  IMAD.MOV.U32 R11, RZ, RZ, 0x0 ;  /* 0x00000000ff0b7424 */ /* 0x000fe200078e00ff */
[----:B------:R-:W-:Y:S04]  /*3870*/  WARPSYNC R17 ;  /* 0x0000001100007348 */ /* 0x000fe80003800000 */
[----:B------:R0:W1:Y:S01]  /*3880*/  SHFL.BFLY PT, R14, R12, R15, R14 ;  /* 0x0c00000f0c0e7389 */ /* 0x00006200000e000e */
[----:B------:R-:W-:Y:S05]  /*3890*/  RET.REL.NODEC R10 `(_ZN4vllm25paged_attention_v2_kernelI13__nv_bfloat16hLi112ELi8ELi128ELNS_18Fp8KVCacheDataTypeE2ELb1ELi512EEEvPfS3_PT_PKS4_PKT0_SA_ifPKiSC_iPKfiiiSE_SE_iiiii) ;  /* 0xffffc7600a007950 */ /* 0x000fea0003c3ffff */
.L_x_2260:
        /* <DEDUP_REMOVED lines=14> */
.L_x_24710:


//--------------------- .text._ZN4vllm25paged_attention_v2_kernelI13__nv_bfloat16hLi96ELi8ELi128ELNS_18Fp8KVCacheDataTypeE2ELb1ELi512EEEvPfS3_PT_PKS4_PKT0_SA_ifPKiSC_iPKfiiiSE_SE_iiiii --------------------------
	.section	.text._ZN4vllm25paged_attention_v2_kernelI13__nv_bfloat16hLi96ELi8ELi128ELNS_18Fp8KVCacheDataTypeE2ELb1ELi512EEEvPfS3_PT_PKS4_PKT0_SA_ifPKiSC_iPKfiiiSE_SE_iiiii,"ax",@progbits
	.sectioninfo	@"SHI_REGISTERS=32"
	.align	128
        .global         _ZN4vllm25paged_attention_v2_kernelI13__nv_bfloat16hLi96ELi8ELi128ELNS_18Fp8KVCacheDataTypeE2ELb1ELi512EEEvPfS3_PT_PKS4_PKT0_SA_ifPKiSC_iPKfiiiSE_SE_iiiii
        .type           _ZN4vllm25paged_attention_v2_kernelI13__nv_bfloat16hLi96ELi8ELi128ELNS_18Fp8KVCacheDataTypeE2ELb1ELi512EEEvPfS3_PT_PKS4_PKT0_SA_ifPKiSC_iPKfiiiSE_SE_iiiii,@function
        .size           _ZN4vllm25paged_attention_v2_kernelI13__nv_bfloat16hLi96ELi8ELi128ELNS_18Fp8KVCacheDataTypeE2ELb1ELi512EEEvPfS3_PT_PKS4_PKT0_SA_ifPKiSC_iPKfiiiSE_SE_iiiii,(.L_x_24711 - _ZN4vllm25paged_attention_v2_kernelI13__nv_bfloat16hLi96ELi8ELi128ELNS_18Fp8KVCacheDataTypeE2ELb1ELi512EEEvPfS3_PT_PKS4_PKT0_SA_ifPKiSC_iPKfiiiSE_SE_iiiii)
        .other          _ZN4vllm25paged_attention_v2_kernelI13__nv_bfloat16hLi96ELi8ELi128ELNS_18Fp8KVCacheDataTypeE2ELb1ELi512EEEvPfS3_PT_PKS4_PKT0_SA_ifPKiSC_iPKfiiiSE_SE_iiiii,@"STO_CUDA_ENTRY STV_DEFAULT"
_ZN4vllm25paged_attention_v2_kernelI13__nv_bfloat16hLi96ELi8ELi128ELNS_18Fp8KVCacheDataTypeE2ELb1ELi512EEEvPfS3_PT_PKS4_PKT0_SA_ifPKiSC_iPKfiiiSE_SE_iiiii:
.text._ZN4vllm25paged_attention_v2_kernelI13__nv_bfloat16hLi96ELi8ELi128ELNS_18Fp8KVCacheDataTypeE2ELb1ELi512EEEvPfS3_PT_PKS4_PKT0_SA_ifPKiSC_iPKfiiiSE_SE_iiiii:
        /* <DEDUP_REMOVED lines=61> */
.L_x_2265:
[----:B------:R-:W-:-:S06]  /*03d0*/  IMAD.MOV.U32 R9, RZ, RZ, R17 ;  /* 0x000000ffff097224 */ /* 0x000fcc00078e0011 */
[----:B------:R0:W2:Y:S01]  /*03e0*/  LDG.E.CONSTANT R9, [R8.64] ;  /* 0x0000002408097981 */ /* 0x0000a2000c1e9900 */
[----:B------:R-:W-:Y:S02]  /*03f0*/  IADD3 R10, R10, -0x1, RZ ;  /* 0xffffffff0a0a7810 */ /* 0x000fe40007ffe0ff */
[----:B------:R-:W-:Y:S02]  /*0400*/  IADD3 R11, R11, 0x20, RZ ;  /* 0x000000200b0b7810 */ /* 0x000fe40007ffe0ff */
[----:B------:R-:W-:Y:S02]  /*0410*/  ISETP.NE.AND P1, PT, R10, RZ, PT ;  /* 0x000000ff0a00720c */ /* 0x000fe40003f25270 */
[----:B0-----:R-:W-:-:S04]  /*0420*/  IADD3 R8, P2, R8, 0x200, RZ ;  /* 0x0000020008087810 */ /* 0x001fc80007f5e0ff */
[----:B------:R-:W-:Y:S01]  /*0430*/  IADD3.X R17, RZ, R17, RZ, P2, !PT ;  /* 0x00000011ff117210 */ /* 0x000fe200017fe4ff */
[----:B--2---:R0:W-:Y:S02]  /*0440*/  STS [R14], R9 ;  /* 0x000000090e007388 */ /* 0x0041e40000000800 */
[----:B0-----:R-:W-:-:S04]  /*0450*/  IADD3 R14, R14, 0x80, RZ ;  /* 0x000000800e0e7810 */ /* 0x001fc80007ffe0ff */
[----:B------:R-:W-:Y:S05]  /*0460*/  @P1 BRA `(.L_x_2265) ;  /* 0xffffff6000001947 */ /* 0x000fea000383ffff */
.L_x_2264:
[----:B------:R-:W-:Y:S05]  /*0470*/  BSYNC B1 ;  /* 0x0000000000017941 */ /* 0x000fea0003800000 */
.L_x_2263:
        /* <DEDUP_REMOVED lines=10> */
.L_x_2266:
        /* <DEDUP_REMOVED lines=17> */
.L_x_2262:
[----:B------:R-:W-:Y:S05]  /*0630*/  BSYNC B0 ;  /* 0x0000000000007941 */ /* 0x000fea0003800000 */
.L_x_2261:
        /* <DEDUP_REMOVED lines=88> */
.L_x_2267:
[----:B------:R-:W-:-:S04]  /*0bc0*/  IMAD.MOV.U32 R8, RZ, RZ, c[0x0][0xc] ;  /* 0x00000300ff087624 */ /* 0x000fc800078e00ff */
[----:B------:R-:W-:-:S04]  /*0bd0*/  IMAD R8, R8, c[0x0][0x1d8], R3 ;  /* 0x0000760008087a24 */ /* 0x000fc800078e0203 */
[----:B------:R-:W-:-:S03]  /*0be0*/  IMAD R9, R8, c[0x0][0x1e8], RZ ;  /* 0x00007a0008097a24 */ /* 0x000fc600078e02ff */
.L_x_2268:
[----:B------:R-:W-:Y:S01]  /*0bf0*/  IMAD.U32 R8, RZ, RZ, UR41 ;  /* 0x00000029ff087e24 */ /* 0x000fe2000f8e00ff */
[----:B------:R-:W-:Y:S01]  /*0c00*/  BSSY B7, `(.L_x_2269) ;  /* 0x000003c000077945 */ /* 0x000fe20003800000 */
[----:B------:R-:W-:-:S03]  /*0c10*/  IADD3 R9, R9, 0x1, RZ ;  /* 0x0000000109097810 */ /* 0x000fc60007ffe0ff */
[----:B------:R-:W-:-:S04]  /*0c20*/  LEA R8, R8, R5, 0x6 ;  /* 0x0000000508087211 */ /* 0x000fc800078e30ff */
        /* <DEDUP_REMOVED lines=20> */
.L_x_2272:
        /* <DEDUP_REMOVED lines=37> */
.L_x_2270:
[----:B------:R-:W-:Y:S05]  /*0fc0*/  BSYNC B7 ;  /* 0x0000000000077941 */ /* 0x000fea0003800000 */
.L_x_2269:
[----:B------:R-:W-:Y:S05]  /*0fd0*/  BRA.DIV ~URZ, `(.L_x_2273) ;  /* 0x000025527f007947 */ /* 0x000fea000b800000 */
[----:B------:R-:W-:-:S05]  /*0fe0*/  IMAD.MOV.U32 R10, RZ, RZ, -0x800001 ;  /* 0xff7fffffff0a7424 */ /* 0x000fca00078e00ff */
.L_x_2301:
[----:B------:R-:W-:Y:S01]  /*0ff0*/  FMNMX.FTZ R19, R10, -3.40282346638528859812e+38, !PT ;  /* 0xff7fffff0a137809 */ /* 0x000fe20007810000 */
[----:B------:R-:W-:Y:S01]  /*1000*/  IMAD.MOV.U32 R13, RZ, RZ, -0x800001 ;  /* 0xff7fffffff0d7424 */ /* 0x000fe200078e00ff */
[----:B------:R-:W-:Y:S05]  /*1010*/  BRA.DIV ~URZ, `(.L_x_2274) ;  /* 0x000025927f007947 */ /* 0x000fea000b800000 */
[----:B------:R-:W0:Y:S02]  /*1020*/  SHFL.BFLY PT, R10, R19, 0x8, 0x1f ;  /* 0x0d001f00130a7f89 */ /* 0x000e2400000e0000 */
[----:B0-----:R-:W-:-:S05]  /*1030*/  FMNMX.FTZ R12, R19, R10, !PT ;  /* 0x0000000a130c7209 */ /* 0x001fca0007810000 */
[----:B------:R0:W1:Y:S02]  /*1040*/  SHFL.BFLY PT, R11, R12, 0x4, 0x1f ;  /* 0x0c801f000c0b7f89 */ /* 0x00006400000e0000 */
.L_x_2302:
[----:B------:R-:W-:Y:S01]  /*1050*/  ISETP.NE.AND P0, PT, R6, RZ, PT ;  /* 0x000000ff0600720c */ /* 0x000fe20003f05270 */
[----:B------:R-:W-:-:S12]  /*1060*/  WARPSYNC 0xffffffff ;  /* 0xffffffff00007948 */ /* 0x000fd80003800000 */
[----:B01----:R-:W-:-:S05]  /*1070*/  @!P0 FMNMX.FTZ R12, R11, R12, !PT ;  /* 0x0000000c0b0c8209 */ /* 0x003fca0007810000 */
[----:B------:R0:W-:Y:S02]  /*1080*/  @!P0 STS [R5.X4+0xc0], R12 ;  /* 0x0000c00c05008388 */ /* 0x0001e40000004800 */
[----:B------:R-:W-:Y:S01]  /*1090*/  BAR.SYNC.DEFER_BLOCKING 0x0 ;  /* 0x0000000000007b1d */ /* 0x000fe20000010000 */
[----:B------:R-:W-:Y:S01]  /*10a0*/  ISETP.GT.AND P0, PT, R6, 0x3, PT ;  /* 0x000000030600780c */ /* 0x000fe20003f04270 */
[----:B0-----:R-:W-:Y:S01]  /*10b0*/  HFMA2.MMA R12, -RZ, RZ, 0, 0 ;  /* 0x00000000ff0c7435 */ /* 0x001fe200000001ff */
        /* <DEDUP_REMOVED lines=28> */
.L_x_2279:
        /* <DEDUP_REMOVED lines=11> */
.L_x_2278:
[----:B------:R-:W-:Y:S05]  /*1330*/  BSYNC B1 ;  /* 0x0000000000017941 */ /* 0x000fea0003800000 */
.L_x_2277:
        /* <DEDUP_REMOVED lines=11> */
.L_x_2282:
        /* <DEDUP_REMOVED lines=100> */
.L_x_2281:
[----:B------:R-:W-:Y:S05]  /*1a30*/  BSYNC B1 ;  /* 0x0000000000017941 */ /* 0x000fea0003800000 */
.L_x_2280:
        /* <DEDUP_REMOVED lines=55> */
.L_x_2284:
[----:B------:R-:W-:Y:S05]  /*1db0*/  BSYNC B1 ;  /* 0x0000000000017941 */ /* 0x000fea0003800000 */
.L_x_2283:
        /* <DEDUP_REMOVED lines=26> */
.L_x_2276:
[----:B------:R-:W-:Y:S05]  /*1f60*/  BSYNC B0 ;  /* 0x0000000000007941 */ /* 0x000fea0003800000 */
.L_x_2275:
        /* <DEDUP_REMOVED lines=37> */
[----:B0-----:R-:W-:Y:S01]  /*21c0*/  FADD.FTZ R12, R11, 9.9999999747524270788e-07 ;  /* 0x358637bd0b0c7421 */ /* 0x001fe20000010000 */
[----:B------:R-:W-:-:S05]  /*21d0*/  MOV R13, R2 ;  /* 0x00000002000d7202 */ /* 0x000fca0000000f00 */
[----:B------:R-:W0:Y:S06]  /*21e0*/  MUFU.RCP R12, R12 ;  /* 0x0000000c000c7308 */ /* 0x000e2c0000001000 */
[----:B------:R-:W-:Y:S05]  /*21f0*/  @!P0 BRA `(.L_x_2288) ;  /* 0x000000a000008947 */ /* 0x000fea0003800000 */
[----:B------:R-:W-:Y:S01]  /*2200*/  LEA R15, R2, 0xe0, 0x2 ;  /* 0x000000e0020f7811 */ /* 0x000fe200078e10ff */
[----:B------:R-:W-:-:S04]  /*2210*/  IMAD.MOV.U32 R13, RZ, RZ, R2 ;  /* 0x000000ffff0d7224 */ /* 0x000fc800078e0002 */
.L_x_2289:
        /* <DEDUP_REMOVED lines=8> */
.L_x_2288:
[----:B------:R-:W-:Y:S05]  /*22a0*/  BSYNC B1 ;  /* 0x0000000000017941 */ /* 0x000fea0003800000 */
.L_x_2287:
        /* <DEDUP_REMOVED lines=11> */
.L_x_2292:
        /* <DEDUP_REMOVED lines=52> */
.L_x_2291:
[----:B------:R-:W-:Y:S05]  /*26a0*/  BSYNC B1 ;  /* 0x0000000000017941 */ /* 0x000fea0003800000 */
.L_x_2290:
        /* <DEDUP_REMOVED lines=31> */
.L_x_2294:
[----:B------:R-:W-:Y:S05]  /*28a0*/  BSYNC B1 ;  /* 0x0000000000017941 */ /* 0x000fea0003800000 */
.L_x_2293:
        /* <DEDUP_REMOVED lines=14> */
.L_x_2286:
[----:B------:R-:W-:Y:S05]  /*2990*/  BSYNC B0 ;  /* 0x0000000000007941 */ /* 0x000fea0003800000 */
.L_x_2285:
        /* <DEDUP_REMOVED lines=20> */
.L_x_2296:
[----:B------:R-:W-:Y:S05]  /*2ae0*/  BSYNC B0 ;  /* 0x0000000000007941 */ /* 0x000fea0003800000 */
.L_x_2295:
        /* <DEDUP_REMOVED lines=20> */
[----:B------:R-:W-:-:S04]  /*2c30*/  IMAD.HI.U32 R12, R13, R11, R12 ;  /* 0x0000000b0d0c7227 */ /* 0x000fc800078e000c */
[----:B------:R-:W-:Y:S01]  /*2c40*/  IMAD R17, R18, R3, RZ ;  /* 0x0000000312117224 */ /* 0x000fe200078e02ff */
[----:B------:R-:W-:-:S03]  /*2c50*/  IADD3 R18, R7, -c[0x0][0x1dc], RZ ;  /* 0x8000770007127a10 */ /* 0x000fc60007ffe0ff */
[----:B------:R-:W-:-:S04]  /*2c60*/  IMAD.HI.U32 R14, R15, R17, R14 ;  /* 0x000000110f0e7227 */ /* 0x000fc800078e000e */
.L_x_2300:
        /* <DEDUP_REMOVED lines=32> */
.L_x_2298:
[----:B------:R-:W-:Y:S05]  /*2e70*/  BSYNC B6 ;  /* 0x0000000000067941 */ /* 0x000fea0003800000 */
.L_x_2297:
[----:B------:R-:W-:Y:S01]  /*2e80*/  WARPSYNC 0xffffffff ;  /* 0xffffffff00007948 */ /* 0x000fe20003800000 */
[----:B------:R-:W-:Y:S01]  /*2e90*/  BAR.SYNC.DEFER_BLOCKING 0x0 ;  /* 0x0000000000007b1d */ /* 0x000fe20000010000 */
[C---:B------:R-:W-:Y:S01]  /*2ea0*/  LOP3.LUT R3, R2.reuse, 0xffffffc0, RZ, 0xc0, !PT ;  /* 0xffffffc002037812 */ /* 0x040fe200078ec0ff */
[----:B0-----:R-:W-:Y:S01]  /*2eb0*/  IMAD R10, R5, 0x60, R6 ;  /* 0x00000060050a7824 */ /* 0x001fe200078e0206 */
[C---:B------:R-:W-:Y:S01]  /*2ec0*/  ISETP.GT.AND P1, PT, R2.reuse, 0x3f, PT ;  /* 0x0000003f0200780c */ /* 0x040fe20003f24270 */
[----:B------:R-:W-:Y:S01]  /*2ed0*/  IMAD.MOV.U32 R5, RZ, RZ, RZ ;  /* 0x000000ffff057224 */ /* 0x000fe200078e00ff */
[----:B------:R-:W-:Y:S02]  /*2ee0*/  ISETP.NE.AND P0, PT, R3, 0x40, PT ;  /* 0x000000400300780c */ /* 0x000fe40003f05270 */
[----:B------:R-:W-:Y:S02]  /*2ef0*/  LOP3.LUT R3, R2, 0xffffffe0, RZ, 0xc0, !PT ;  /* 0xffffffe002037812 */ /* 0x000fe400078ec0ff */
[----:B------:R-:W-:-:S02]  /*2f00*/  MOV R8, RZ ;  /* 0x000000ff00087202 */ /* 0x000fc40000000f00 */
[----:B------:R-:W-:Y:S01]  /*2f10*/  ISETP.NE.AND P2, PT, R3, 0x20, PT ;  /* 0x000000200300780c */ /* 0x000fe20003f45270 */
[----:B------:R-:W-:-:S06]  /*2f20*/  IMAD.MOV.U32 R3, RZ, RZ, RZ ;  /* 0x000000ffff037224 */ /* 0x000fcc00078e00ff */
[----:B------:R-:W-:Y:S04]  /*2f30*/  @!P0 STS [R10.X4+-0x220], RZ ;  /* 0xfffde0ff0a008388 */ /* 0x000fe80000004800 */
[----:B------:R-:W-:Y:S04]  /*2f40*/  @!P0 STS [R10.X4+-0x1a0], RZ ;  /* 0xfffe60ff0a008388 */ /* 0x000fe80000004800 */
[----:B------:R-:W-:Y:S04]  /*2f50*/  @!P0 STS [R10.X4+-0x120], RZ ;  /* 0xfffee0ff0a008388 */ /* 0x000fe80000004800 */
[----:B------:R-:W-:Y:S01]  /*2f60*/  BAR.SYNC.DEFER_BLOCKING 0x0 ;  /* 0x0000000000007b1d */ /* 0x000fe20000010000 */
[----:B------:R-:W-:-:S05]  /*2f70*/  ISETP.GT.AND P0, PT, R2, 0x1f, PT ;  /* 0x0000001f0200780c */ /* 0x000fca0003f04270 */
[----:B------:R-:W0:Y:S04]  /*2f80*/  @!P1 LDS R7, [R10.X4+0xe0] ;  /* 0x0000e0000a079984 */ /* 0x000e280000004800 */
[----:B------:R-:W1:Y:S04]  /*2f90*/  @!P1 LDS R9, [R10.X4+0x160] ;  /* 0x000160000a099984 */ /* 0x000e680000004800 */
[----:B------:R-:W2:Y:S01]  /*2fa0*/  @!P1 LDS R11, [R10.X4+0x1e0] ;  /* 0x0001e0000a0b9984 */ /* 0x000ea20000004800 */
[----:B0-----:R-:W-:-:S03]  /*2fb0*/  @!P1 FADD.FTZ R5, RZ, R7 ;  /* 0x00000007ff059221 */ /* 0x001fc60000010000 */
[----:B------:R-:W-:Y:S01]  /*2fc0*/  BAR.SYNC.DEFER_BLOCKING 0x0 ;  /* 0x0000000000007b1d */ /* 0x000fe20000010000 */
[----:B-1----:R-:W-:Y:S01]  /*2fd0*/  @!P1 FADD.FTZ R8, RZ, R9 ;  /* 0x00000009ff089221 */ /* 0x002fe20000010000 */
[----:B------:R-:W-:Y:S01]  /*2fe0*/  IADD3 R9, R2, 0x1f, RZ ;  /* 0x0000001f02097810 */ /* 0x000fe20007ffe0ff */
[----:B--2---:R-:W-:-:S03]  /*2ff0*/  @!P1 FADD.FTZ R3, RZ, R11 ;  /* 0x0000000bff039221 */ /* 0x004fc60000010000 */
[----:B------:R-:W-:Y:S01]  /*3000*/  ISETP.GT.U32.AND P1, PT, R9, 0x3e, PT ;  /* 0x0000003e0900780c */ /* 0x000fe20003f24070 */
        /* <DEDUP_REMOVED lines=9> */
[----:B0-----:R-:W-:Y:S01]  /*30a0*/  IMAD R0, R0, c[0x0][0xc], RZ ;  /* 0x0000030000007a24 */ /* 0x001fe200078e02ff */
[----:B------:R-:W-:Y:S01]  /*30b0*/  UIMAD UR4, UR41, 0x60, URZ ;  /* 0x00000060290478a4 */ /* 0x000fe2000f8e023f */
[----:B------:R-:W-:Y:S01]  /*30c0*/  IMAD R9, R4, c[0x0][0x14], RZ ;  /* 0x0000050004097a24 */ /* 0x000fe200078e02ff */
[----:B------:R-:W-:Y:S01]  /*30d0*/  IADD3 R4, R6, 0x40, RZ ;  /* 0x0000004006047810 */ /* 0x000fe20007ffe0ff */
[----:B------:R-:W-:Y:S01]  /*30e0*/  IMAD R0, R0, c[0x0][0x14], RZ ;  /* 0x0000050000007a24 */ /* 0x000fe200078e02ff */
[----:B------:R-:W-:Y:S01]  /*30f0*/  USHF.R.S32.HI UR5, URZ, 0x1f, UR4 ;  /* 0x0000001f3f057899 */ /* 0x000fe20008011404 */
[----:B--2---:R-:W-:Y:S01]  /*3100*/  @!P0 FADD.FTZ R8, R8, R7 ;  /* 0x0000000708088221 */ /* 0x004fe20000010000 */
[----:B------:R-:W-:Y:S01]  /*3110*/  SHF.R.S32.HI R11, RZ, 0x1f, R9 ;  /* 0x0000001fff0b7819 */ /* 0x000fe20000011409 */
[----:B------:R-:W-:-:S02]  /*3120*/  IMAD R0, R0, 0x60, RZ ;  /* 0x0000006000007824 */ /* 0x000fc400078e02ff */
[----:B---3--:R-:W-:Y:S02]  /*3130*/  @!P0 FADD.FTZ R3, R3, R2 ;  /* 0x0000000203038221 */ /* 0x008fe40000010000 */
[----:B-1----:R-:W-:Y:S01]  /*3140*/  @!P0 FADD.FTZ R5, R5, R12 ;  /* 0x0000000c05058221 */ /* 0x002fe20000010000 */
[----:B------:R-:W-:Y:S02]  /*3150*/  IADD3 R9, P1, P2, R0, UR4, R9 ;  /* 0x0000000400097c10 */ /* 0x000fe4000fa3e009 */
[----:B------:R-:W-:Y:S02]  /*3160*/  SHF.R.S32.HI R0, RZ, 0x1f, R0 ;  /* 0x0000001fff007819 */ /* 0x000fe40000011400 */
[----:B------:R-:W-:Y:S02]  /*3170*/  F2FP.BF16.PACK_AB R8, R8, R5 ;  /* 0x000000050808723e */ /* 0x000fe400000010ff */
[----:B------:R-:W-:Y:S02]  /*3180*/  IADD3.X R13, R0, UR5, R11, P1, P2 ;  /* 0x00000005000d7c10 */ /* 0x000fe40008fe440b */
[----:B------:R-:W-:-:S02]  /*3190*/  IADD3 R0, R6, 0x20, RZ ;  /* 0x0000002006007810 */ /* 0x000fc40007ffe0ff */
[-C--:B------:R-:W-:Y:S02]  /*31a0*/  IADD3 R7, P1, R6, R9.reuse, RZ ;  /* 0x0000000906077210 */ /* 0x080fe40007f3e0ff */
[-C--:B------:R-:W-:Y:S02]  /*31b0*/  IADD3 R10, P2, R0, R9.reuse, RZ ;  /* 0x00000009000a7210 */ /* 0x080fe40007f5e0ff */
[----:B------:R-:W-:Y:S02]  /*31c0*/  IADD3 R9, P3, R4, R9, RZ ;  /* 0x0000000904097210 */ /* 0x000fe40007f7e0ff */
[-C--:B------:R-:W-:Y:S02]  /*31d0*/  LEA.HI.X.SX32 R2, R6, R13.reuse, 0x1, P1 ;  /* 0x0000000d06027211 */ /* 0x080fe400008f0eff */
[----:B------:R-:W-:Y:S02]  /*31e0*/  LEA R6, P0, R7, c[0x0][0x170], 0x1 ;  /* 0x00005c0007067a11 */ /* 0x000fe400078008ff */
[----:B------:R-:W-:-:S02]  /*31f0*/  LEA.HI.X.SX32 R11, R0, R13, 0x1, P2 ;  /* 0x0000000d000b7211 */ /* 0x000fc400010f0eff */
[----:B------:R-:W-:Y:S02]  /*3200*/  LEA.HI.X.SX32 R0, R4, R13, 0x1, P3 ;  /* 0x0000000d04007211 */ /* 0x000fe400018f0eff */
[----:B------:R-:W-:Y:S02]  /*3210*/  LEA R4, P1, R9, c[0x0][0x170], 0x1 ;  /* 0x00005c0009047a11 */ /* 0x000fe400078208ff */
[----:B------:R-:W-:Y:S02]  /*3220*/  LEA.HI.X R7, R7, c[0x0][0x174], R2, 0x1, P0 ;  /* 0x00005d0007077a11 */ /* 0x000fe400000f0c02 */
[----:B------:R-:W-:Y:S02]  /*3230*/  LEA R2, P0, R10, c[0x0][0x170], 0x1 ;  /* 0x00005c000a027a11 */ /* 0x000fe400078008ff */
[----:B------:R-:W-:Y:S01]  /*3240*/  LEA.HI.X R5, R9, c[0x0][0x174], R0, 0x1, P1 ;  /* 0x00005d0009057a11 */ /* 0x000fe200008f0c00 */
[----:B------:R-:W-:Y:S01]  /*3250*/  STG.E.U16 [R6.64], R8 ;  /* 0x0000000806007986 */ /* 0x000fe2000c101524 */
[----:B------:R-:W-:-:S02]  /*3260*/  F2FP.BF16.PACK_AB R0, RZ, R3 ;  /* 0x00000003ff00723e */ /* 0x000fc400000010ff */
[----:B------:R-:W-:Y:S02]  /*3270*/  LEA.HI.X R3, R10, c[0x0][0x174], R11, 0x1, P0 ;  /* 0x00005d000a037a11 */ /* 0x000fe400000f0c0b */
[----:B------:R-:W-:-:S05]  /*3280*/  PRMT R9, R8, 0x7632, R9 ;  /* 0x0000763208097816 */ /* 0x000fca0000000009 */
[----:B------:R-:W-:Y:S04]  /*3290*/  STG.E.U16 [R2.64], R9 ;  /* 0x0000000902007986 */ /* 0x000fe8000c101524 */
[----:B------:R-:W-:Y:S01]  /*32a0*/  STG.E.U16 [R4.64], R0 ;  /* 0x0000000004007986 */ /* 0x000fe2000c101524 */
[----:B------:R-:W-:Y:S05]  /*32b0*/  EXIT ;  /* 0x000000000000794d */ /* 0x000fea0003800000 */
.L_x_2271:
[----:B------:R-:W-:Y:S01]  /*32c0*/  MOV R2, 0x0 ;  /* 0x0000000000027802 */ /* 0x000fe20000000f00 */
[----:B------:R-:W-:Y:S01]  /*32d0*/  HFMA2.MMA R13, -RZ, RZ, 0, 0 ;  /* 0x00000000ff0d7435 */ /* 0x000fe200000001ff */
        /* <DEDUP_REMOVED lines=8> */
[----:B------:R-:W-:Y:S02]  /*3360*/  IMAD.MOV.U32 R12, RZ, RZ, 0x1 ;  /* 0x00000001ff0c7424 */ /* 0x000fe400078e00ff */
        /* <DEDUP_REMOVED lines=8> */
.L_x_2299:
[----:B------:R-:W-:Y:S01]  /*33f0*/  MOV R2, 0x0 ;  /* 0x0000000000027802 */ /* 0x000fe20000000f00 */
[----:B------:R-:W-:Y:S01]  /*3400*/  HFMA2.MMA R8, -RZ, RZ, 0, 3.2007694244384765625e-05 ;  /* 0x00000219ff087435 */ /* 0x000fe200000001ff */
[----:B------:R-:W-:Y:S02]  /*3410*/  IMAD.MOV.U32 R4, RZ, RZ, c[0x4][0x178] ;  /* 0x01005e00ff047624 */ /* 0x000fe400078e00ff */
[----:B------:R-:W-:Y:S02]  /*3420*/  IMAD.MOV.U32 R5, RZ, RZ, c[0x4][0x17c] ;  /* 0x01005f00ff057624 */ /* 0x000fe400078e00ff */
[----:B------:R-:W0:Y:S01]  /*3430*/  LDC.64 R2, c[0x4][R2] ;  /* 0x0100000002027b82 */ /* 0x000e220000000a00 */
[----:B------:R-:W-:Y:S02]  /*3440*/  IMAD.MOV.U32 R6, RZ, RZ, c[0x4][0x180] ;  /* 0x01006000ff067624 */ /* 0x000fe400078e00ff */
[----:B------:R-:W-:Y:S02]  /*3450*/  IMAD.MOV.U32 R7, RZ, RZ, c[0x4][0x184] ;  /* 0x01006100ff077624 */ /* 0x000fe400078e00ff */
[----:B------:R-:W-:-:S02]  /*3460*/  IMAD.MOV.U32 R10, RZ, RZ, c[0x4][0x88] ;  /* 0x01002200ff0a7624 */ /* 0x000fc400078e00ff */
        /* <DEDUP_REMOVED lines=12> */
.L_x_2273:
[----:B------:R-:W-:Y:S01]  /*3530*/  MOV R12, 0xff7fffff ;  /* 0xff7fffff000c7802 */ /* 0x000fe20000000f00 */
[----:B------:R-:W-:Y:S01]  /*3540*/  IMAD.MOV.U32 R15, RZ, RZ, 0x10 ;  /* 0x00000010ff0f7424 */ /* 0x000fe200078e00ff */
[----:B------:R-:W-:Y:S01]  /*3550*/  MOV R10, 0x3590 ;  /* 0x00003590000a7802 */ /* 0x000fe20000000f00 */
[----:B------:R-:W-:Y:S02]  /*3560*/  IMAD.MOV.U32 R14, RZ, RZ, 0x1f ;  /* 0x0000001fff0e7424 */ /* 0x000fe400078e00ff */
[----:B------:R-:W-:Y:S02]  /*3570*/  IMAD.MOV.U32 R17, RZ, RZ, -0x1 ;  /* 0xffffffffff117424 */ /* 0x000fe400078e00ff */
[----:B------:R-:W-:Y:S05]  /*3580*/  CALL.REL.NOINC `($__internal_50_$__cuda_sm70_shflsync_bfly_p) ;  /* 0x0000010000007944 */ /* 0x000fea0003c00000 */
[----:B-1----:R-:W-:Y:S01]  /*3590*/  IMAD.MOV.U32 R10, RZ, RZ, R14 ;  /* 0x000000ffff0a7224 */ /* 0x002fe200078e000e */
[----:B0-----:R-:W-:Y:S05]  /*35a0*/  BRA `(.L_x_2301) ;  /* 0xffffda4000007947 */ /* 0x001fea000383ffff */
.L_x_2274:
[----:B------:R-:W-:Y:S01]  /*35b0*/  MOV R12, R19 ;  /* 0x00000013000c7202 */ /* 0x000fe20000000f00 */
[----:B------:R-:W-:Y:S01]  /*35c0*/  IMAD.MOV.U32 R15, RZ, RZ, 0x8 ;  /* 0x00000008ff0f7424 */ /* 0x000fe200078e00ff */
[----:B------:R-:W-:Y:S01]  /*35d0*/  MOV R10, 0x3610 ;  /* 0x00003610000a7802 */ /* 0x000fe20000000f00 */
[----:B------:R-:W-:Y:S02]  /*35e0*/  IMAD.MOV.U32 R14, RZ, RZ, 0x1f ;  /* 0x0000001fff0e7424 */ /* 0x000fe400078e00ff */
[----:B------:R-:W-:-:S02]  /*35f0*/  IMAD.MOV.U32 R17, RZ, RZ, -0x1 ;  /* 0xffffffffff117424 */ /* 0x000fc400078e00ff */
[----:B------:R-:W-:Y:S05]  /*3600*/  CALL.REL.NOINC `($__internal_50_$__cuda_sm70_shflsync_bfly_p) ;  /* 0x0000008000007944 */ /* 0x000fea0003c00000 */
[----:B01----:R-:W-:Y:S01]  /*3610*/  FMNMX.FTZ R12, R19, R14, !PT ;  /* 0x0000000e130c7209 */ /* 0x003fe20007810000 */
[----:B------:R-:W-:Y:S01]  /*3620*/  HFMA2.MMA R14, -RZ, RZ, 0, 1.847743988037109375e-06 ;  /* 0x0000001fff0e7435 */ /* 0x000fe200000001ff */
[----:B------:R-:W-:Y:S01]  /*3630*/  IMAD.MOV.U32 R15, RZ, RZ, 0x4 ;  /* 0x00000004ff0f7424 */ /* 0x000fe200078e00ff */
[----:B------:R-:W-:Y:S01]  /*3640*/  MOV R10, 0x3670 ;  /* 0x00003670000a7802 */ /* 0x000fe20000000f00 */
[----:B------:R-:W-:-:S03]  /*3650*/  IMAD.MOV.U32 R17, RZ, RZ, -0x1 ;  /* 0xffffffffff117424 */ /* 0x000fc600078e00ff */
[----:B------:R-:W-:Y:S05]  /*3660*/  CALL.REL.NOINC `($__internal_50_$__cuda_sm70_shflsync_bfly_p) ;  /* 0x0000002000007944 */ /* 0x000fea0003c00000 */
[----:B-1----:R-:W-:Y:S01]  /*3670*/  IMAD.MOV.U32 R11, RZ, RZ, R14 ;  /* 0x000000ffff0b7224 */ /* 0x002fe200078e000e */
[----:B0-----:R-:W-:Y:S05]  /*3680*/  BRA `(.L_x_2302) ;  /* 0xffffd9c000007947 */ /* 0x001fea000383ffff */
        .weak           $__internal_50_$__cuda_sm70_shflsync_bfly_p
        .type           $__internal_50_$__cuda_sm70_shflsync_bfly_p,@function
        .size           $__internal_50_$__cuda_sm70_shflsync_bfly_p,(.L_x_24711 - $__internal_50_$__cuda_sm70_shflsync_bfly_p)
$__internal_50_$__cuda_sm70_shflsync_bfly_p:
[----:B------:R-:W-:Y:S01]  /*3690*/  IMAD.MOV.U32 R11, RZ, RZ, 0x0 ;  /* 0x00000000ff0b7424 */ /* 0x000fe200078e00ff */
[----:B------:R-:W-:Y:S04]  /*36a0*/  WARPSYNC R17 ;  /* 0x0000001100007348 */ /* 0x000fe80003800000 */
[----:B------:R0:W1:Y:S01]  /*36b0*/  SHFL.BFLY PT, R14, R12, R15, R14 ;  /* 0x0c00000f0c0e7389 */ /* 0x00006200000e000e */
[----:B------:R-:W-:Y:S05]  /*36c0*/  RET.REL.NODEC R10 `(_ZN4vllm25paged_attention_v2_kernelI13__nv_bfloat16hLi96ELi8ELi128ELNS_18Fp8KVCacheDataTypeE2ELb1ELi512EEEvPfS3_PT_PKS4_PKT0_SA_ifPKiSC_iPKfiiiSE_SE_iiiii) ;  /* 0xffffc9300a007950 */ /* 0x000fea0003c3ffff */
.L_x_2303:
        /* <DEDUP_REMOVED lines=11> */
.L_x_24711:


//--------------------- .text._ZN4vllm25paged_attention_v2_kernelI13__nv_bfloat16hLi80ELi8ELi128ELNS_18Fp8KVCacheDataTypeE2ELb1ELi512EEEvPfS3_PT_PKS4_PKT0_SA_ifPKiSC_iPKfiiiSE_SE_iiiii --------------------------
	.section	.text._ZN4vllm25paged_attention_v2_kernelI13__nv_bfloat16hLi80ELi8ELi128ELNS_18Fp8KVCacheDataTypeE2ELb1ELi512EEEvPfS3_PT_PKS4_PKT0_SA_ifPKiSC_iPKfiiiSE_SE_iiiii,"ax",@progbits
	.sectioninfo	@"SHI_REGISTERS=32"
	.align	128
        .global         _ZN4vllm25paged_attention_v2_kernelI13__nv_bfloat16hLi80ELi8ELi128ELNS_18Fp8KVCacheDataTypeE2ELb1ELi512EEEvPfS3_PT_PKS4_PKT0_SA_ifPKiSC_iPKfiiiSE_SE_iiiii
        .type           _ZN4vllm25paged_attention_v2_kernelI13__nv_bfloat16hLi80ELi8ELi128ELNS_18Fp8KVCacheDataTypeE2ELb1ELi512EEEvPfS3_PT_PKS4_PKT0_SA_ifPKiSC_iPKfiiiSE_SE_iiiii,@function
        .size           _ZN4vllm25paged_attention_v2_kernelI13__nv_bfloat16hLi80ELi8ELi128ELNS_18Fp8KVCacheDataTypeE2ELb1ELi512EEEvPfS3_PT_PKS4_PKT0_SA_ifPKiSC_iPKfiiiSE_SE_iiiii,(.L_x_24712 - _ZN4vllm25paged_attention_v2_kernelI13__nv_bfloat16hLi80ELi8ELi128ELNS_18Fp8KVCacheDataTypeE2ELb1ELi512EEEvPfS3_PT_PKS4_PKT0_SA_ifPKiSC_iPKfiiiSE_SE_iiiii)
        .other          _ZN4vllm25paged_attention_v2_kernelI13__nv_bfloat16hLi80ELi8ELi128ELNS_18Fp8KVCacheDataTypeE2ELb1ELi512EEEvPfS3_PT_PKS4_PKT0_SA_ifPKiSC_iPKfiiiSE_SE_iiiii,@"STO_CUDA_ENTRY STV_DEFAULT"
_ZN4vllm25paged_attention_v2_kernelI13__nv_bfloat16hLi80ELi8ELi128ELNS_18Fp8KVCacheDataTypeE2ELb1ELi512EEEvPfS3_PT_PKS4_PKT0_SA_ifPKiSC_iPKfiiiSE_SE_iiiii:
.text._ZN4vllm25paged_attention_v2_kernelI13__nv_bfloat16hLi80ELi8ELi128ELNS_18Fp8KVCacheDataTypeE2ELb1ELi512EEEvPfS3_PT_PKS4_PKT0_SA_ifPKiSC_iPKfiiiSE_SE_iiiii:
        /* <DEDUP_REMOVED lines=61> */
.L_x_2308:
        /* <DEDUP_REMOVED lines=10> */
.L_x_2307:
[----:B------:R-:W-:Y:S05]  /*0470*/  BSYNC B1 ;  /* 0x0000000000017941 */ /* 0x000fea0003800000 */
.L_x_2306:
[----:B------:R-:W-:Y:S05]  /*0480*/  @!P0 BRA `(.L_x_2305) ;  /* 0x000001a000008947 */ /* 0x000fea0003800000 */
[----:B------:R-:W-:Y:S01]  /*0490*/  IADD3 R7, P0, R7, R4, RZ ;  /* 0x0000000407077210 */ /* 0x000fe20007f1e0ff */
[----:B------:R-:W-:Y:S02]  /*04a0*/  IMAD R8, R11, 0x4, R12 ;  /* 0x000000040b087824 */ /* 0x000fe400078e020c */
[----:B------:R-:W-:Y:S02]  /*04b0*/  IMAD R10, R12, 0xa, R11 ;  /* 0x0000000a0c0a7824 */ /* 0x000fe400078e020b */
[----:B------:R-:W-:Y:S01]  /*04c0*/  IMAD.X R16, R15, 0x1, R16, P0 ;  /* 0x000000010f107824 */ /* 0x000fe200000e0610 */
[C---:B------:R-:W-:Y:S02]  /*04d0*/  LEA R14, P0, R7.reuse, c[0x0][0x178], 0x1 ;  /* 0x00005e00070e7a11 */ /* 0x040fe400078008ff */
[----:B------:R-:W-:Y:S02]  /*04e0*/  SHF.L.U32 R23, R8, 0x1, RZ ;  /* 0x0000000108177819 */ /* 0x000fe400000006ff */
[----:B------:R-:W-:-:S02]  /*04f0*/  LEA.HI.X R21, R7, c[0x0][0x17c], R16, 0x1, P0 ;  /* 0x00005f0007157a11 */ /* 0x000fc400000f0c10 */
[----:B------:R-:W-:Y:S02]  /*0500*/  IADD3 R7, R11, -0x80, RZ ;  /* 0xffffff800b077810 */ /* 0x000fe40007ffe0ff */
[----:B------:R-:W-:Y:S02]  /*0510*/  LEA R10, R10, 0x100, 0x2 ;  /* 0x000001000a0a7811 */ /* 0x000fe400078e10ff */
.L_x_2309:
        /* <DEDUP_REMOVED lines=17> */
.L_x_2305:
[----:B------:R-:W-:Y:S05]  /*0630*/  BSYNC B0 ;  /* 0x0000000000007941 */ /* 0x000fea0003800000 */
.L_x_2304:
        /* <DEDUP_REMOVED lines=88> */
.L_x_2310:
[----:B------:R-:W-:-:S04]  /*0bc0*/  IMAD.MOV.U32 R8, RZ, RZ, c[0x0][0xc] ;  /* 0x00000300ff087624 */ /* 0x000fc800078e00ff */
[----:B------:R-:W-:-:S04]  /*0bd0*/  IMAD R8, R8, c[0x0][0x1d8], R3 ;  /* 0x0000760008087a24 */ /* 0x000fc800078e0203 */
[----:B------:R-:W-:-:S03]  /*0be0*/  IMAD R9, R8, c[0x0][0x1e8], RZ ;  /* 0x00007a0008097a24 */ /* 0x000fc600078e02ff */
.L_x_2311:
        /* <DEDUP_REMOVED lines=20> */
[----:B0-----:R-:W-:-:S05]  /*0d30*/  IADD3 R19, RZ, -R11, RZ ;  /* 0x8000000bff137210 */ /* 0x001fca0007ffe0ff */
[----:B------:R-:W-:-:S04]  /*0d40*/  IMAD R19, R19, R16, RZ ;  /* 0x0000001013137224 */ /* 0x000fc800078e02ff */
[----:B------:R-:W-:Y:S01]  /*0d50*/  IMAD.HI.U32 R10, R11, R19, R10 ;  /* 0x000000130b0a7227 */ /* 0x000fe200078e000a */
[----:B------:R-:W-:-:S03]  /*0d60*/  IADD3 R11, R7, -c[0x0][0x1dc], RZ ;  /* 0x80007700070b7a10 */ /* 0x000fc60007ffe0ff */
.L_x_2315:
        /* <DEDUP_REMOVED lines=35> */
[----:B------:R-:W-:-:S13]  /*0fa0*/  ISETP.GE.AND P0, PT, R18, UR39, PT ;  /* 0x0000002712007c0c */ /* 0x000fda000bf06270 */
[----:B0-----:R-:W-:Y:S05]  /*0fb0*/  @!P0 BRA `(.L_x_2315) ;  /* 0xfffffdb000008947 */ /* 0x001fea000383ffff */
.L_x_2313:
[----:B------:R-:W-:Y:S05]  /*0fc0*/  BSYNC B6 ;  /* 0x0000000000067941 */ /* 0x000fea0003800000 */
.L_x_2312:
[----:B------:R-:W-:Y:S05]  /*0fd0*/  BRA.DIV ~URZ, `(.L_x_2316) ;  /* 0x000026427f007947 */ /* 0x000fea000b800000 */
[----:B------:R-:W-:-:S05]  /*0fe0*/  IMAD.MOV.U32 R10, RZ, RZ, -0x800001 ;  /* 0xff7fffffff0a7424 */ /* 0x000fca00078e00ff */
.L_x_2351:
[----:B------:R-:W-:Y:S01]  /*0ff0*/  FMNMX.FTZ R19, R10, -3.40282346638528859812e+38, !PT ;  /* 0xff7fffff0a137809 */ /* 0x000fe20007810000 */
[----:B------:R-:W-:Y:S01]  /*1000*/  IMAD.MOV.U32 R13, RZ, RZ, -0x800001 ;  /* 0xff7fffffff0d7424 */ /* 0x000fe200078e00ff */
[----:B------:R-:W-:Y:S05]  /*1010*/  BRA.DIV ~URZ, `(.L_x_2317) ;  /* 0x000026827f007947 */ /* 0x000fea000b800000 */
[----:B------:R-:W0:Y:S02]  /*1020*/  SHFL.BFLY PT, R10, R19, 0x8, 0x1f ;  /* 0x0d001f00130a7f89 */ /* 0x000e2400000e0000 */
[----:B0-----:R-:W-:-:S05]  /*1030*/  FMNMX.FTZ R12, R19, R10, !PT ;  /* 0x0000000a130c7209 */ /* 0x001fca0007810000 */
[----:B------:R0:W1:Y:S02]  /*1040*/  SHFL.BFLY PT, R11, R12, 0x4, 0x1f ;  /* 0x0c801f000c0b7f89 */ /* 0x00006400000e0000 */
.L_x_2352:
        /* <DEDUP_REMOVED lines=35> */
.L_x_2322:
        /* <DEDUP_REMOVED lines=11> */
.L_x_2321:
[----:B------:R-:W-:Y:S05]  /*1330*/  BSYNC B1 ;  /* 0x0000000000017941 */ /* 0x000fea0003800000 */
.L_x_2320:
        /* <DEDUP_REMOVED lines=11> */
.L_x_2325:
        /* <DEDUP_REMOVED lines=100> */
.L_x_2324:
[----:B------:R-:W-:Y:S05]  /*1a30*/  BSYNC B1 ;  /* 0x0000000000017941 */ /* 0x000fea0003800000 */
.L_x_2323:
        /* <DEDUP_REMOVED lines=55> */
.L_x_2327:
[----:B------:R-:W-:Y:S05]  /*1db0*/  BSYNC B1 ;  /* 0x0000000000017941 */ /* 0x000fea0003800000 */
.L_x_2326:
        /* <DEDUP_REMOVED lines=26> */
.L_x_2319:
[----:B------:R-:W-:Y:S05]  /*1f60*/  BSYNC B0 ;  /* 0x0000000000007941 */ /* 0x000fea0003800000 */
.L_x_2318:
        /* <DEDUP_REMOVED lines=43> */
.L_x_2332:
        /* <DEDUP_REMOVED lines=8> */
.L_x_2331:
[----:B------:R-:W-:Y:S05]  /*22a0*/  BSYNC B1 ;  /* 0x0000000000017941 */ /* 0x000fea0003800000 */
.L_x_2330:
        /* <DEDUP_REMOVED lines=11> */
.L_x_2335:
        /* <DEDUP_REMOVED lines=52> */
.L_x_2334:
[----:B------:R-:W-:Y:S05]  /*26a0*/  BSYNC B1 ;  /* 0x0000000000017941 */ /* 0x000fea0003800000 */
.L_x_2333:
        /* <DEDUP_REMOVED lines=31> */
.L_x_2337:
[----:B------:R-:W-:Y:S05]  /*28a0*/  BSYNC B1 ;  /* 0x0000000000017941 */ /* 0x000fea0003800000 */
.L_x_2336:
        /* <DEDUP_REMOVED lines=14> */
.L_x_2329:
[----:B------:R-:W-:Y:S05]  /*2990*/  BSYNC B0 ;  /* 0x0000000000007941 */ /* 0x000fea0003800000 */
.L_x_2328:
        /* <DEDUP_REMOVED lines=20> */
.L_x_2339:
[----:B------:R-:W-:Y:S05]  /*2ae0*/  BSYNC B0 ;  /* 0x0000000000007941 */ /* 0x000fea0003800000 */
.L_x_2338:
        /* <DEDUP_REMOVED lines=17> */
[----:B------:R-:W-:Y:S01]  /*2c00*/  IMAD R11, R17, R10, RZ ;  /* 0x0000000a110b7224 */ /* 0x000fe200078e02ff */
[----:B---3--:R-:W-:-:S03]  /*2c10*/  IADD3 R18, RZ, -R15, RZ ;  /* 0x8000000fff127210 */ /* 0x008fc60007ffe0ff */
[----:B------:R-:W-:-:S04]  /*2c20*/  IMAD.HI.U32 R12, R13, R11, R12 ;  /* 0x0000000b0d0c7227 */ /* 0x000fc800078e000c */
[----:B------:R-:W-:Y:S01]  /*2c30*/  IMAD R17, R18, R3, RZ ;  /* 0x0000000312117224 */ /* 0x000fe200078e02ff */
[----:B------:R-:W-:-:S03]  /*2c40*/  IADD3 R18, R7, -c[0x0][0x1dc], RZ ;  /* 0x8000770007127a10 */ /* 0x000fc60007ffe0ff */
[----:B------:R-:W-:-:S04]  /*2c50*/  IMAD.HI.U32 R14, R15, R17, R14 ;  /* 0x000000110f0e7227 */ /* 0x000fc800078e000e */
.L_x_2342:
        /* <DEDUP_REMOVED lines=32> */
.L_x_2340:
[C---:B------:R-:W-:Y:S01]  /*2e60*/  LOP3.LUT R3, R2.reuse, 0xffffffc0, RZ, 0xc0, !PT ;  /* 0xffffffc002037812 */ /* 0x040fe200078ec0ff */
[----:B------:R-:W-:Y:S01]  /*2e70*/  WARPSYNC 0xffffffff ;  /* 0xffffffff00007948 */ /* 0x000fe20003800000 */
[C---:B------:R-:W-:Y:S01]  /*2e80*/  IADD3 R8, R2.reuse, 0x1f, RZ ;  /* 0x0000001f02087810 */ /* 0x040fe20007ffe0ff */
[----:B------:R-:W-:Y:S01]  /*2e90*/  BAR.SYNC.DEFER_BLOCKING 0x0 ;  /* 0x0000000000007b1d */ /* 0x000fe20000010000 */
[----:B------:R-:W-:Y:S01]  /*2ea0*/  ISETP.NE.AND P3, PT, R3, 0x40, PT ;  /* 0x000000400300780c */ /* 0x000fe20003f65270 */
[----:B------:R-:W-:Y:S01]  /*2eb0*/  IMAD R5, R5, 0x50, R6 ;  /* 0x0000005005057824 */ /* 0x000fe200078e0206 */
[C---:B------:R-:W-:Y:S02]  /*2ec0*/  LOP3.LUT R7, R2.reuse, 0xffffffe0, RZ, 0xc0, !PT ;  /* 0xffffffe002077812 */ /* 0x040fe400078ec0ff */
[C---:B------:R-:W-:Y:S01]  /*2ed0*/  ISETP.GT.AND P4, PT, R2.reuse, 0x3f, PT ;  /* 0x0000003f0200780c */ /* 0x040fe20003f84270 */
[----:B------:R-:W-:Y:S01]  /*2ee0*/  BSSY B0, `(.L_x_2343) ;  /* 0x000000b000007945 */ /* 0x000fe20003800000 */
[----:B------:R-:W-:-:S02]  /*2ef0*/  ISETP.GT.AND P0, PT, R2, 0x1f, PT ;  /* 0x0000001f0200780c */ /* 0x000fc40003f04270 */
[----:B------:R-:W-:Y:S01]  /*2f00*/  ISETP.GT.U32.AND P2, PT, R8, 0x3e, PT ;  /* 0x0000003e0800780c */ /* 0x000fe20003f44070 */
[----:B------:R-:W-:Y:S01]  /*2f10*/  IMAD.MOV.U32 R8, RZ, RZ, RZ ;  /* 0x000000ffff087224 */ /* 0x000fe200078e00ff */
[----:B------:R-:W-:Y:S01]  /*2f20*/  ISETP.NE.AND P1, PT, R7, 0x20, PT ;  /* 0x000000200700780c */ /* 0x000fe20003f25270 */
[----:B------:R-:W-:Y:S02]  /*2f30*/  CS2R R2, SRZ ;  /* 0x0000000000027805 */ /* 0x000fe4000001ff00 */
[----:B------:R-:W-:Y:S05]  /*2f40*/  @P3 BRA `(.L_x_2344) ;  /* 0x0000004000003947 */ /* 0x000fea0003800000 */
[----:B------:R-:W-:Y:S01]  /*2f50*/  ISETP.GT.AND P3, PT, R6, 0xf, PT ;  /* 0x0000000f0600780c */ /* 0x000fe20003f64270 */
[----:B------:R1:W-:Y:S04]  /*2f60*/  STS [R5.X4+-0x1c0], RZ ;  /* 0xfffe40ff05007388 */ /* 0x0003e80000004800 */
[----:B------:R1:W-:Y:S08]  /*2f70*/  STS [R5.X4+-0x140], RZ ;  /* 0xfffec0ff05007388 */ /* 0x0003f00000004800 */
[----:B------:R1:W-:Y:S02]  /*2f80*/  @!P3 STS [R5.X4+-0xc0], RZ ;  /* 0xffff40ff0500b388 */ /* 0x0003e40000004800 */
.L_x_2344:
[----:B------:R-:W-:Y:S05]  /*2f90*/  BSYNC B0 ;  /* 0x0000000000007941 */ /* 0x000fea0003800000 */
.L_x_2343:
[----:B------:R-:W-:Y:S06]  /*2fa0*/  BAR.SYNC.DEFER_BLOCKING 0x0 ;  /* 0x0000000000007b1d */ /* 0x000fec0000010000 */
[----:B------:R-:W-:Y:S01]  /*2fb0*/  BSSY B0, `(.L_x_2345) ;  /* 0x0000009000007945 */ /* 0x000fe20003800000 */
[----:B------:R-:W-:Y:S05]  /*2fc0*/  @P4 BRA `(.L_x_2346) ;  /* 0x0000007000004947 */ /* 0x000fea0003800000 */
[----:B------:R-:W-:Y:S01]  /*2fd0*/  ISETP.GT.AND P3, PT, R6, 0xf, PT ;  /* 0x0000000f0600780c */ /* 0x000fe20003f64270 */
[----:B------:R-:W2:Y:S04]  /*2fe0*/  LDS R3, [R5.X4+0xc0] ;  /* 0x0000c00005037984 */ /* 0x000ea80000004800 */
[----:B------:R-:W3:Y:S08]  /*2ff0*/  LDS R8, [R5.X4+0x140] ;  /* 0x0001400005087984 */ /* 0x000ef00000004800 */
[----:B------:R-:W4:Y:S01]  /*3000*/  @!P3 LDS R7, [R5.X4+0x1c0] ;  /* 0x0001c0000507b984 */ /* 0x000f220000004800 */
[----:B--2---:R-:W-:-:S02]  /*3010*/  FADD.FTZ R3, RZ, R3 ;  /* 0x00000003ff037221 */ /* 0x004fc40000010000 */
[----:B---3--:R-:W-:Y:S02]  /*3020*/  FADD.FTZ R8, RZ, R8 ;  /* 0x00000008ff087221 */ /* 0x008fe40000010000 */
[----:B----4-:R-:W-:Y:S02]  /*3030*/  @!P3 FADD.FTZ R2, RZ, R7 ;  /* 0x00000007ff02b221 */ /* 0x010fe40000010000 */
.L_x_2346:
[----:B------:R-:W-:Y:S05]  /*3040*/  BSYNC B0 ;  /* 0x0000000000007941 */ /* 0x000fea0003800000 */
.L_x_2345:
[----:B------:R-:W-:Y:S06]  /*3050*/  BAR.SYNC.DEFER_BLOCKING 0x0 ;  /* 0x0000000000007b1d */ /* 0x000fec0000010000 */
[----:B------:R-:W-:Y:S01]  /*3060*/  BSSY B0, `(.L_x_2347) ;  /* 0x0000006000007945 */ /* 0x000fe20003800000 */
[----:B------:R-:W-:Y:S05]  /*3070*/  @P1 BRA `(.L_x_2348) ;  /* 0x0000004000001947 */ /* 0x000fea0003800000 */
[----:B------:R-:W-:Y:S01]  /*3080*/  ISETP.GT.AND P1, PT, R6, 0xf, PT ;  /* 0x0000000f0600780c */ /* 0x000fe20003f24270 */
[----:B------:R2:W-:Y:S04]  /*3090*/  STS [R5.X4+-0x80], R3 ;  /* 0xffff800305007388 */ /* 0x0005e80000004800 */
[----:B------:R2:W-:Y:S08]  /*30a0*/  STS [R5.X4], R8 ;  /* 0x0000000805007388 */ /* 0x0005f00000004800 */
[----:B------:R2:W-:Y:S02]  /*30b0*/  @!P1 STS [R5.X4+0x80], R2 ;  /* 0x0000800205009388 */ /* 0x0005e40000004800 */
.L_x_2348:
[----:B------:R-:W-:Y:S05]  /*30c0*/  BSYNC B0 ;  /* 0x0000000000007941 */ /* 0x000fea0003800000 */
.L_x_2347:
[----:B------:R-:W-:Y:S06]  /*30d0*/  BAR.SYNC.DEFER_BLOCKING 0x0 ;  /* 0x0000000000007b1d */ /* 0x000fec0000010000 */
[----:B------:R-:W-:Y:S01]  /*30e0*/  BSSY B0, `(.L_x_2349) ;  /* 0x0000009000007945 */ /* 0x000fe20003800000 */
[----:B------:R-:W-:Y:S05]  /*30f0*/  @P0 BRA `(.L_x_2350) ;  /* 0x0000007000000947 */ /* 0x000fea0003800000 */
[----:B------:R-:W-:Y:S01]  /*3100*/  ISETP.GT.AND P0, PT, R6, 0xf, PT ;  /* 0x0000000f0600780c */ /* 0x000fe20003f04270 */
[----:B0-----:R-:W0:Y:S04]  /*3110*/  LDS R10, [R5.X4+0xc0] ;  /* 0x0000c000050a7984 */ /* 0x001e280000004800 */
[----:B------:R-:W3:Y:S08]  /*3120*/  LDS R7, [R5.X4+0x140] ;  /* 0x0001400005077984 */ /* 0x000ef00000004800 */
[----:B------:R-:W4:Y:S01]  /*3130*/  @!P0 LDS R9, [R5.X4+0x1c0] ;  /* 0x0001c00005098984 */ /* 0x000f220000004800 */
[----:B0-2---:R-:W-:-:S02]  /*3140*/  FADD.FTZ R3, R3, R10 ;  /* 0x0000000a03037221 */ /* 0x005fc40000010000 */
[----:B---3--:R-:W-:Y:S02]  /*3150*/  FADD.FTZ R8, R8, R7 ;  /* 0x0000000708087221 */ /* 0x008fe40000010000 */
[----:B----4-:R-:W-:Y:S02]  /*3160*/  @!P0 FADD.FTZ R2, R2, R9 ;  /* 0x0000000902028221 */ /* 0x010fe40000010000 */
.L_x_2350:
[----:B------:R-:W-:Y:S05]  /*3170*/  BSYNC B0 ;  /* 0x0000000000007941 */ /* 0x000fea0003800000 */
.L_x_2349:
[----:B------:R-:W-:Y:S06]  /*3180*/  BAR.SYNC.DEFER_BLOCKING 0x0 ;  /* 0x0000000000007b1d */ /* 0x000fec0000010000 */
[----:B------:R-:W-:Y:S05]  /*3190*/  @P2 EXIT ;  /* 0x000000000000294d */ /* 0x000fea0003800000 */
[----:B------:R-:W-:Y:S01]  /*31a0*/  IMAD R0, R0, c[0x0][0xc], RZ ;  /* 0x0000030000007a24 */ /* 0x000fe200078e02ff */
[----:B------:R-:W-:Y:S01]  /*31b0*/  UIMAD UR4, UR41, 0x50, URZ ;  /* 0x00000050290478a4 */ /* 0x000fe2000f8e023f */
[----:B-12---:R-:W-:Y:S01]  /*31c0*/  IMAD R5, R4, c[0x0][0x14], RZ ;  /* 0x0000050004057a24 */ /* 0x006fe200078e02ff */
[----:B------:R-:W-:Y:S01]  /*31d0*/  F2FP.BF16.PACK_AB R3, R8, R3 ;  /* 0x000000030803723e */ /* 0x000fe200000010ff */
[----:B------:R-:W-:Y:S01]  /*31e0*/  IMAD R0, R0, c[0x0][0x14], RZ ;  /* 0x0000050000007a24 */ /* 0x000fe200078e02ff */
[----:B------:R-:W-:-:S02]  /*31f0*/  USHF.R.S32.HI UR5, URZ, 0x1f, UR4 ;  /* 0x0000001f3f057899 */ /* 0x000fc40008011404 */
[----:B------:R-:W-:Y:S01]  /*3200*/  SHF.R.S32.HI R7, RZ, 0x1f, R5 ;  /* 0x0000001fff077819 */ /* 0x000fe20000011405 */
[----:B------:R-:W-:-:S05]  /*3210*/  IMAD R0, R0, 0x50, RZ ;  /* 0x0000005000007824 */ /* 0x000fca00078e02ff */
[----:B0-----:R-:W-:Y:S02]  /*3220*/  IADD3 R11, P0, P1, R0, UR4, R5 ;  /* 0x00000004000b7c10 */ /* 0x001fe4000f91e005 */
[----:B------:R-:W-:Y:S02]  /*3230*/  SHF.R.S32.HI R4, RZ, 0x1f, R0 ;  /* 0x0000001fff047819 */ /* 0x000fe40000011400 */
[----:B------:R-:W-:Y:S02]  /*3240*/  IADD3 R0, R6, 0x20, RZ ;  /* 0x0000002006007810 */ /* 0x000fe40007ffe0ff */
[----:B------:R-:W-:Y:S02]  /*3250*/  IADD3.X R13, R4, UR5, R7, P0, P1 ;  /* 0x00000005040d7c10 */ /* 0x000fe400087e2407 */
[-C--:B------:R-:W-:Y:S02]  /*3260*/  IADD3 R5, P0, R6, R11.reuse, RZ ;  /* 0x0000000b06057210 */ /* 0x080fe40007f1e0ff */
[----:B------:R-:W-:-:S02]  /*3270*/  IADD3 R7, P1, R0, R11, RZ ;  /* 0x0000000b00077210 */ /* 0x000fc40007f3e0ff */
[-C--:B------:R-:W-:Y:S02]  /*3280*/  LEA.HI.X.SX32 R10, R6, R13.reuse, 0x1, P0 ;  /* 0x0000000d060a7211 */ /* 0x080fe400000f0eff */
[C---:B------:R-:W-:Y:S02]  /*3290*/  LEA R4, P0, R5.reuse, c[0x0][0x170], 0x1 ;  /* 0x00005c0005047a11 */ /* 0x040fe400078008ff */
[----:B------:R-:W-:Y:S02]  /*32a0*/  LEA.HI.X.SX32 R0, R0, R13, 0x1, P1 ;  /* 0x0000000d00007211 */ /* 0x000fe400008f0eff */
[----:B------:R-:W-:Y:S02]  /*32b0*/  LEA.HI.X R5, R5, c[0x0][0x174], R10, 0x1, P0 ;  /* 0x00005d0005057a11 */ /* 0x000fe400000f0c0a */
[----:B------:R-:W-:Y:S02]  /*32c0*/  ISETP.GT.AND P0, PT, R6, 0xf, PT ;  /* 0x0000000f0600780c */ /* 0x000fe40003f04270 */
[C---:B------:R-:W-:Y:S01]  /*32d0*/  LEA R8, P1, R7.reuse, c[0x0][0x170], 0x1 ;  /* 0x00005c0007087a11 */ /* 0x040fe200078208ff */
[----:B------:R0:W-:Y:S03]  /*32e0*/  STG.E.U16 [R4.64], R3 ;  /* 0x0000000304007986 */ /* 0x0001e6000c101524 */
[----:B------:R-:W-:-:S02]  /*32f0*/  LEA.HI.X R9, R7, c[0x0][0x174], R0, 0x1, P1 ;  /* 0x00005d0007097a11 */ /* 0x000fc400008f0c00 */
        /* <DEDUP_REMOVED lines=11> */
.L_x_2314:
[----:B------:R-:W-:Y:S01]  /*33b0*/  MOV R2, 0x0 ;  /* 0x0000000000027802 */ /* 0x000fe20000000f00 */
[----:B------:R-:W-:Y:S01]  /*33c0*/  HFMA2.MMA R13, -RZ, RZ, 0, 0 ;  /* 0x00000000ff0d7435 */ /* 0x000fe200000001ff */
[----:B------:R-:W-:Y:S01]  /*33d0*/  IMAD.MOV.U32 R4, RZ, RZ, c[0x4][0x178] ;  /* 0x01005e00ff047624 */ /* 0x000fe200078e00ff */
[----:B------:R-:W-:Y:S01]  /*33e0*/  MOV R5, c[0x4][0x17c] ;  /* 0x01005f0000057a02 */ /* 0x000fe20000000f00 */
[----:B------:R-:W-:Y:S02]  /*33f0*/  IMAD.MOV.U32 R6, RZ, RZ, c[0x4][0x180] ;  /* 0x01006000ff067624 */ /* 0x000fe400078e00ff */
[----:B------:R-:W0:Y:S01]  /*3400*/  LDC.64 R2, c[0x4][R2] ;  /* 0x0100000002027b82 */ /* 0x000e220000000a00 */
[----:B------:R-:W-:Y:S02]  /*3410*/  IMAD.MOV.U32 R7, RZ, RZ, c[0x4][0x184] ;  /* 0x01006100ff077624 */ /* 0x000fe400078e00ff */
[----:B------:R-:W-:-:S02]  /*3420*/  IMAD.MOV.U32 R8, RZ, RZ, 0x219 ;  /* 0x00000219ff087424 */ /* 0x000fc400078e00ff */
        /* <DEDUP_REMOVED lines=11> */
.L_x_2341:
        /* <DEDUP_REMOVED lines=20> */
.L_x_2316:
[----:B------:R-:W-:Y:S01]  /*3620*/  IMAD.MOV.U32 R12, RZ, RZ, -0x800001 ;  /* 0xff7fffffff0c7424 */ /* 0x000fe200078e00ff */
[----:B------:R-:W-:Y:S01]  /*3630*/  MOV R17, 0xffffffff ;  /* 0xffffffff00117802 */ /* 0x000fe20000000f00 */
[----:B------:R-:W-:Y:S01]  /*3640*/  IMAD.MOV.U32 R15, RZ, RZ, 0x10 ;  /* 0x00000010ff0f7424 */ /* 0x000fe200078e00ff */
[----:B------:R-:W-:Y:S01]  /*3650*/  MOV R10, 0x3680 ;  /* 0x00003680000a7802 */ /* 0x000fe20000000f00 */
[----:B------:R-:W-:Y:S02]  /*3660*/  IMAD.MOV.U32 R14, RZ, RZ, 0x1f ;  /* 0x0000001fff0e7424 */ /* 0x000fe400078e00ff */
[----:B------:R-:W-:Y:S05]  /*3670*/  CALL.REL.NOINC `($__internal_51_$__cuda_sm70_shflsync_bfly_p) ;  /* 0x0000010000007944 */ /* 0x000fea0003c00000 */
[----:B-1----:R-:W-:Y:S01]  /*3680*/  IMAD.MOV.U32 R10, RZ, RZ, R14 ;  /* 0x000000ffff0a7224 */ /* 0x002fe200078e000e */
[----:B0-----:R-:W-:Y:S05]  /*3690*/  BRA `(.L_x_2351) ;  /* 0xffffd95000007947 */ /* 0x001fea000383ffff */
.L_x_2317:
[----:B------:R-:W-:Y:S01]  /*36a0*/  IMAD.MOV.U32 R12, RZ, RZ, R19 ;  /* 0x000000ffff0c7224 */ /* 0x000fe200078e0013 */
[----:B------:R-:W-:Y:S01]  /*36b0*/  MOV R10, 0x3700 ;  /* 0x00003700000a7802 */ /* 0x000fe20000000f00 */
[----:B------:R-:W-:Y:S02]  /*36c0*/  IMAD.MOV.U32 R15, RZ, RZ, 0x8 ;  /* 0x00000008ff0f7424 */ /* 0x000fe400078e00ff */
[----:B------:R-:W-:Y:S02]  /*36d0*/  IMAD.MOV.U32 R14, RZ, RZ, 0x1f ;  /* 0x0000001fff0e7424 */ /* 0x000fe400078e00ff */
[----:B------:R-:W-:-:S02]  /*36e0*/  IMAD.MOV.U32 R17, RZ, RZ, -0x1 ;  /* 0xffffffffff117424 */ /* 0x000fc400078e00ff */
[----:B------:R-:W-:Y:S05]  /*36f0*/  CALL.REL.NOINC `($__internal_51_$__cuda_sm70_shflsync_bfly_p) ;  /* 0x0000008000007944 */ /* 0x000fea0003c00000 */
[----:B0-----:R-:W-:Y:S01]  /*3700*/  HFMA2.MMA R15, -RZ, RZ, 0, 2.384185791015625e-07 ;  /* 0x00000004ff0f7435 */ /* 0x001fe200000001ff */
[----:B-1----:R-:W-:Y:S01]  /*3710*/  FMNMX.FTZ R12, R19, R14, !PT ;  /* 0x0000000e130c7209 */ /* 0x002fe20007810000 */
[----:B------:R-:W-:Y:S01]  /*3720*/  IMAD.MOV.U32 R14, RZ, RZ, 0x1f ;  /* 0x0000001fff0e7424 */ /* 0x000fe200078e00ff */
[----:B------:R-:W-:Y:S01]  /*3730*/  MOV R10, 0x3760 ;  /* 0x00003760000a7802 */ /* 0x000fe20000000f00 */
[----:B------:R-:W-:-:S02]  /*3740*/  IMAD.MOV.U32 R17, RZ, RZ, -0x1 ;  /* 0xffffffffff117424 */ /* 0x000fc400078e00ff */
[----:B------:R-:W-:Y:S05]  /*3750*/  CALL.REL.NOINC `($__internal_51_$__cuda_sm70_shflsync_bfly_p) ;  /* 0x0000002000007944 */ /* 0x000fea0003c00000 */
[----:B-1----:R-:W-:Y:S01]  /*3760*/  IMAD.MOV.U32 R11, RZ, RZ, R14 ;  /* 0x000000ffff0b7224 */ /* 0x002fe200078e000e */
[----:B0-----:R-:W-:Y:S05]  /*3770*/  BRA `(.L_x_2352) ;  /* 0xffffd8d000007947 */ /* 0x001fea000383ffff */
        .weak           $__internal_51_$__cuda_sm70_shflsync_bfly_p
        .type           $__internal_51_$__cuda_sm70_shflsync_bfly_p,@function
        .size           $__internal_51_$__cuda_sm70_shflsync_bfly_p,(.L_x_24712 - $__internal_51_$__cuda_sm70_shflsync_bfly_p)
$__internal_51_$__cuda_sm70_shflsync_bfly_p:
[----:B------:R-:W-:Y:S01]  /*3780*/  IMAD.MOV.U32 R11, RZ, RZ, 0x0 ;  /* 0x00000000ff0b7424 */ /* 0x000fe200078e00ff */
[----:B------:R-:W-:Y:S04]  /*3790*/  WARPSYNC R17 ;  /* 0x0000001100007348 */ /* 0x000fe80003800000 */
[----:B------:R0:W1:Y:S01]  /*37a0*/  SHFL.BFLY PT, R14, R12, R15, R14 ;  /* 0x0c00000f0c0e7389 */ /* 0x00006200000e000e */
[----:B------:R-:W-:Y:S05]  /*37b0*/  RET.REL.NODEC R10 `(_ZN4vllm25paged_attention_v2_kernelI13__nv_bfloat16hLi80ELi8ELi128ELNS_18Fp8KVCacheDataTypeE2ELb1ELi512EEEvPfS3_PT_PKS4_PKT0_SA_ifPKiSC_iPKfiiiSE_SE_iiiii) ;  /* 0xffffc8400a007950 */ /* 0x000fea0003c3ffff */
.L_x_2353:
        /* <DEDUP_REMOVED lines=12> */
.L_x_24712:


//--------------------- .text._ZN4vllm25paged_attention_v2_kernelI13__nv_bfloat16hLi64ELi8ELi128ELNS_18Fp8KVCacheDataTypeE2ELb1ELi512EEEvPfS3_PT_PKS4_PKT0_SA_ifPKiSC_iPKfiiiSE_SE_iiiii --------------------------
	.section	.text._ZN4vllm25paged_attention_v2_kernelI13__nv_bfloat16hLi64ELi8ELi128ELNS_18Fp8KVCacheDataTypeE2ELb1ELi512EEEvPfS3_PT_PKS4_PKT0_SA_ifPKiSC_iPKfiiiSE_SE_iiiii,"ax",@progbits
	.sectioninfo	@"SHI_REGISTERS=32"
	.align	128
        .global         _ZN4vllm25paged_attention_v2_kernelI13__nv_bfloat16hLi64ELi8ELi128ELNS_18Fp8KVCacheDataTypeE2ELb1ELi512EEEvPfS3_PT_PKS4_PKT0_SA_ifPKiSC_iPKfiiiSE_SE_iiiii
        .type           _ZN4vllm25paged_attention_v2_kernelI13__nv_bfloat16hLi64ELi8ELi128ELNS_18Fp8KVCacheDataTypeE2ELb1ELi512EEEvPfS3_PT_PKS4_PKT0_SA_ifPKiSC_iPKfiiiSE_SE_iiiii,@function
        .size           _ZN4vllm25paged_attention_v2_kernelI13__nv_bfloat16hLi64ELi8ELi128ELNS_18Fp8KVCacheDataTypeE2ELb1ELi512EEEvPfS3_PT_PKS4_PKT0_SA_ifPKiSC_iPKfiiiSE_SE_iiiii,(.L_x_24713 - _ZN4vllm25paged_attention_v2_kernelI13__nv_bfloat16hLi64ELi8ELi128ELNS_18Fp8KVCacheDataTypeE2ELb1ELi512EEEvPfS3_PT_PKS4_PKT0_SA_ifPKiSC_iPKfiiiSE_SE_iiiii)
        .other          _ZN4vllm25paged_attention_v2_kernelI13__nv_bfloat16hLi64ELi8ELi128ELNS_18Fp8KVCacheDataTypeE2ELb1ELi512EEEvPfS3_PT_PKS4_PKT0_SA_ifPKiSC_iPKfiiiSE_SE_iiiii,@"STO_CUDA_ENTRY STV_DEFAULT"
_ZN4vllm25paged_attention_v2_kernelI13__nv_bfloat16hLi64ELi8ELi128ELNS_18Fp8KVCacheDataTypeE2ELb1ELi512EEEvPfS3_PT_PKS4_PKT0_SA_ifPKiSC_iPKfiiiSE_SE_iiiii:
.text._ZN4vllm25paged_attention_v2_kernelI13__nv_bfloat16hLi64ELi8ELi128ELNS_18Fp8KVCacheDataTypeE2ELb1ELi512EEEvPfS3_PT_PKS4_PKT0_SA_ifPKiSC_iPKfiiiSE_SE_iiiii:
        /* <DEDUP_REMOVED lines=24> */
[CC--:B------:R-:W-:Y:S02]  /*0180*/  LEA.HI R10, R8.reuse, R3.reuse, RZ, 0x5 ;  /* 0x00000003080a7211 */ /* 0x0c0fe400078f28ff */
[----:B------:R-:W-:-:S02]  /*0190*/  LEA.HI R17, R8, R3, RZ, 0x2 ;  /* 0x0000000308117211 */ /* 0x000fc400078f10ff */
[----:B------:R-:W-:Y:S02]  /*01a0*/  LOP3.LUT R8, R10, 0xffffffe0, RZ, 0xc0, !PT ;  /* 0xffffffe00a087812 */ /* 0x000fe400078ec0ff */
[----:B------:R-:W-:Y:S02]  /*01b0*/  LOP3.LUT R16, R17, 0xfffffffc, RZ, 0xc0, !PT ;  /* 0xfffffffc11107812 */ /* 0x000fe400078ec0ff */
[----:B------:R-:W-:Y:S01]  /*01c0*/  IMNMX R9, R2, R9, PT ;  /* 0x0000000902097217 */ /* 0x000fe20003800200 */
[C---:B------:R-:W-:Y:S01]  /*01d0*/  IMAD.IADD R8, R3.reuse, 0x1, -R8 ;  /* 0x0000000103087824 */ /* 0x040fe200078e0a08 */
[----:B------:R-:W-:Y:S01]  /*01e0*/  SHF.R.S32.HI R7, RZ, 0x5, R10 ;  /* 0x00000005ff077819 */ /* 0x000fe2000001140a */
[----:B------:R-:W-:Y:S01]  /*01f0*/  IMAD.IADD R16, R3, 0x1, -R16 ;  /* 0x0000000103107824 */ /* 0x000fe200078e0a10 */
[----:B------:R-:W-:Y:S02]  /*0200*/  SHF.R.S32.HI R17, RZ, 0x2, R17 ;  /* 0x00000002ff117819 */ /* 0x000fe40000011411 */
[----:B------:R-:W-:Y:S01]  /*0210*/  IADD3 R10, R9, -UR38, RZ ;  /* 0x80000026090a7c10 */ /* 0x000fe2000fffe0ff */
[----:B------:R-:W-:Y:S05]  /*0220*/  @P1 BRA `(.L_x_2355) ;  /* 0x000003d000001947 */ /* 0x000fea0003800000 */
[----:B-1----:R-:W-:Y:S01]  /*0230*/  IMNMX R12, R17, -0x18, !PT ;  /* 0xffffffe8110c7817 */ /* 0x002fe20007800200 */
[----:B------:R-:W-:Y:S01]  /*0240*/  IMAD R15, R0, c[0x0][0x1b8], RZ ;  /* 0x00006e00000f7a24 */ /* 0x000fe200078e02ff */
[----:B------:R-:W-:Y:S01]  /*0250*/  BSSY B1, `(.L_x_2356) ;  /* 0x000001f000017945 */ /* 0x000fe20003800000 */
[----:B------:R-:W-:Y:S01]  /*0260*/  IMAD.SHL.U32 R18, R5, 0x40, RZ ;  /* 0x0000004005127824 */ /* 0x000fe200078e00ff */
[----:B------:R-:W-:-:S02]  /*0270*/  IADD3 R12, -R17, 0x1f, R12 ;  /* 0x0000001f110c7810 */ /* 0x000fc40007ffe10c */
[----:B------:R-:W-:Y:S02]  /*0280*/  SHF.R.S32.HI R11, RZ, 0x1f, R15 ;  /* 0x0000001fff0b7819 */ /* 0x000fe4000001140f */
[C---:B------:R-:W-:Y:S02]  /*0290*/  LEA.HI R9, R12.reuse, 0x1, RZ, 0x1b ;  /* 0x000000010c097811 */ /* 0x040fe400078fd8ff */
[----:B------:R-:W-:Y:S02]  /*02a0*/  ISETP.GE.U32.AND P0, PT, R12, 0x60, PT ;  /* 0x000000600c00780c */ /* 0x000fe40003f06070 */
[----:B------:R-:W-:Y:S01]  /*02b0*/  LOP3.LUT P2, R13, R9, 0x3, RZ, 0xc0, !PT ;  /* 0x00000003090d7812 */ /* 0x000fe2000784c0ff */
[----:B------:R-:W-:Y:S01]  /*02c0*/  IMAD.MOV.U32 R9, RZ, RZ, R17 ;  /* 0x000000ffff097224 */ /* 0x000fe200078e0011 */
[----:B------:R-:W-:-:S11]  /*02d0*/  SHF.R.S32.HI R14, RZ, 0x1f, R18 ;  /* 0x0000001fff0e7819 */ /* 0x000fd60000011412 */
[----:B------:R-:W-:Y:S05]  /*02e0*/  @!P2 BRA `(.L_x_2357) ;  /* 0x000001500000a947 */ /* 0x000fea0003800000 */
[----:B------:R-:W-:Y:S01]  /*02f0*/  LEA R9, R17, R16, 0x2 ;  /* 0x0000001011097211 */ /* 0x000fe200078e10ff */
[----:B------:R-:W-:Y:S02]  /*0300*/  IMAD R20, R16, 0x8, R17 ;  /* 0x0000000810147824 */ /* 0x000fe400078e0211 */
        /* <DEDUP_REMOVED lines=9> */
.L_x_2358:
        /* <DEDUP_REMOVED lines=10> */
.L_x_2357:
[----:B------:R-:W-:Y:S05]  /*0440*/  BSYNC B1 ;  /* 0x0000000000017941 */ /* 0x000fea0003800000 */
.L_x_2356:
[----:B------:R-:W-:Y:S05]  /*0450*/  @!P0 BRA `(.L_x_2355) ;  /* 0x000001a000008947 */ /* 0x000fea0003800000 */
[----:B------:R-:W-:Y:S01]  /*0460*/  IADD3 R18, P0, R15, R18, RZ ;  /* 0x000000120f127210 */ /* 0x000fe20007f1e0ff */
[----:B------:R-:W-:-:S04]  /*0470*/  IMAD R12, R16, 0x8, R9 ;  /* 0x00000008100c7824 */ /* 0x000fc800078e0209 */
[----:B------:R-:W-:Y:S01]  /*0480*/  IMAD.X R13, R11, 0x1, R14, P0 ;  /* 0x000000010b0d7824 */ /* 0x000fe200000e060e */
[C---:B------:R-:W-:Y:S01]  /*0490*/  LEA R15, P0, R18.reuse, c[0x0][0x178], 0x1 ;  /* 0x00005e00120f7a11 */ /* 0x040fe200078008ff */
[C---:B------:R-:W-:Y:S01]  /*04a0*/  IMAD R11, R9.reuse, 0x4, R16 ;  /* 0x00000004090b7824 */ /* 0x040fe200078e0210 */
[----:B------:R-:W-:Y:S02]  /*04b0*/  IADD3 R9, R9, -0x80, RZ ;  /* 0xffffff8009097810 */ /* 0x000fe40007ffe0ff */
[----:B------:R-:W-:Y:S01]  /*04c0*/  LEA.HI.X R24, R18, c[0x0][0x17c], R13, 0x1, P0 ;  /* 0x00005f0012187a11 */ /* 0x000fe200000f0c0d */
[----:B------:R-:W-:Y:S01]  /*04d0*/  IMAD.SHL.U32 R19, R11, 0x2, RZ ;  /* 0x000000020b137824 */ /* 0x000fe200078e00ff */
[----:B------:R-:W-:Y:S02]  /*04e0*/  LEA R11, R12, 0x100, 0x2 ;  /* 0x000001000c0b7811 */ /* 0x000fe400078e10ff */
.L_x_2359:
        /* <DEDUP_REMOVED lines=17> */
.L_x_2355:
[----:B-1----:R-:W-:Y:S05]  /*0600*/  BSYNC B0 ;  /* 0x0000000000007941 */ /* 0x002fea0003800000 */
.L_x_2354:
        /* <DEDUP_REMOVED lines=82> */
[----:B------:R-:W-:Y:S02]  /*0b30*/  @!P3 IADD3 R13, -R13, RZ, RZ ;  /* 0x000000ff0d0db210 */ /* 0x000fe40007ffe1ff */
[----:B------:R-:W-:-:S05]  /*0b40*/  @!P2 LOP3.LUT R13, RZ, R14, RZ, 0x33, !PT ;  /* 0x0000000eff0da212 */ /* 0x000fca00078e33ff */
[----:B------:R-:W-:-:S04]  /*0b50*/  IMAD R12, R12, c[0x0][0x190], R13 ;  /* 0x000064000c0c7a24 */ /* 0x000fc800078e020d */
[----:B------:R-:W-:Y:S01]  /*0b60*/  IMAD R12, R12, UR4, RZ ;  /* 0x000000040c0c7c24 */ /* 0x000fe2000f8e02ff */
[----:B------:R-:W-:Y:S05]  /*0b70*/  BRA `(.L_x_2361) ;  /* 0x0000003000007947 */ /* 0x000fea0003800000 */
.L_x_2360:
[----:B------:R-:W-:-:S04]  /*0b80*/  IMAD.MOV.U32 R12, RZ, RZ, c[0x0][0xc] ;  /* 0x00000300ff0c7624 */ /* 0x000fc800078e00ff */
[----:B------:R-:W-:-:S04]  /*0b90*/  IMAD R11, R12, c[0x0][0x1d8], R5 ;  /* 0x000076000c0b7a24 */ /* 0x000fc800078e0205 */
[----:B------:R-:W-:-:S03]  /*0ba0*/  IMAD R12, R11, c[0x0][0x1e8], RZ ;  /* 0x00007a000b0c7a24 */ /* 0x000fc600078e02ff */
.L_x_2361:
        /* <DEDUP_REMOVED lines=22> */
[----:B------:R-:W-:-:S05]  /*0d10*/  IMAD.MOV.U32 R21, RZ, RZ, R11 ;  /* 0x000000ffff157224 */ /* 0x000fca00078e000b */
.L_x_2365:
        /* <DEDUP_REMOVED lines=36> */
.L_x_2363:
[----:B------:R-:W-:Y:S05]  /*0f60*/  BSYNC B7 ;  /* 0x0000000000077941 */ /* 0x000fea0003800000 */
.L_x_2362:
[----:B------:R-:W-:Y:S05]  /*0f70*/  BRA.DIV ~URZ, `(.L_x_2366) ;  /* 0x000024427f007947 */ /* 0x000fea000b800000 */
[----:B------:R-:W-:-:S05]  /*0f80*/  IMAD.MOV.U32 R13, RZ, RZ, -0x800001 ;  /* 0xff7fffffff0d7424 */ /* 0x000fca00078e00ff */
.L_x_2394:
[----:B------:R-:W-:Y:S02]  /*0f90*/  FMNMX.FTZ R20, R13, -3.40282346638528859812e+38, !PT ;  /* 0xff7fffff0d147809 */ /* 0x000fe40007810000 */
[----:B------:R-:W-:Y:S01]  /*0fa0*/  MOV R17, 0xff7fffff ;  /* 0xff7fffff00117802 */ /* 0x000fe20000000f00 */
[----:B------:R-:W-:Y:S05]  /*0fb0*/  BRA.DIV ~URZ, `(.L_x_2367) ;  /* 0x000024827f007947 */ /* 0x000fea000b800000 */
[----:B------:R-:W0:Y:S02]  /*0fc0*/  SHFL.BFLY PT, R13, R20, 0x8, 0x1f ;  /* 0x0d001f00140d7f89 */ /* 0x000e2400000e0000 */
[----:B0-----:R-:W-:-:S05]  /*0fd0*/  FMNMX.FTZ R13, R20, R13, !PT ;  /* 0x0000000d140d7209 */ /* 0x001fca0007810000 */
[----:B------:R0:W1:Y:S02]  /*0fe0*/  SHFL.BFLY PT, R14, R13, 0x4, 0x1f ;  /* 0x0c801f000d0e7f89 */ /* 0x00006400000e0000 */
.L_x_2395:
[----:B------:R-:W-:Y:S01]  /*0ff0*/  ISETP.NE.AND P0, PT, R8, RZ, PT ;  /* 0x000000ff0800720c */ /* 0x000fe20003f05270 */
[----:B------:R-:W-:-:S12]  /*1000*/  WARPSYNC 0xffffffff ;  /* 0xffffffff00007948 */ /* 0x000fd80003800000 */
[----:B-1----:R-:W-:-:S05]  /*1010*/  @!P0 FMNMX.FTZ R14, R14, R13, !PT ;  /* 0x0000000d0e0e8209 */ /* 0x002fca0007810000 */
[----:B------:R1:W-:Y:S02]  /*1020*/  @!P0 STS [R7.X4+0x80], R14 ;  /* 0x0000800e07008388 */ /* 0x0003e40000004800 */
[----:B------:R-:W-:Y:S01]  /*1030*/  BAR.SYNC.DEFER_BLOCKING 0x0 ;  /* 0x0000000000007b1d */ /* 0x000fe20000010000 */
[----:B------:R-:W-:Y:S01]  /*1040*/  ISETP.GT.AND P0, PT, R8, 0x3, PT ;  /* 0x000000030800780c */ /* 0x000fe20003f04270 */
[----:B------:R-:W-:Y:S01]  /*1050*/  IMAD.MOV.U32 R16, RZ, RZ, RZ ;  /* 0x000000ffff107224 */ /* 0x000fe200078e00ff */
[----:B------:R-:W-:-:S03]  /*1060*/  ISETP.GE.AND P3, PT, R3, R10, PT ;  /* 0x0000000a0300720c */ /* 0x000fc60003f66270 */
[----:B------:R-:W-:Y:S08]  /*1070*/  BSSY B0, `(.L_x_2368) ;  /* 0x00000e7000007945 */ /* 0x000ff00003800000 */
[----:B------:R-:W2:Y:S04]  /*1080*/  @!P0 LDS R17, [R8.X4+0x80] ;  /* 0x0000800008118984 */ /* 0x000ea80000004800 */
[----:B-12---:R-:W1:Y:S02]  /*1090*/  SHFL.BFLY PT, R14, R17, 0x2, 0x1f ;  /* 0x0c401f00110e7f89 */ /* 0x006e6400000e0000 */
[----:B-1----:R-:W-:-:S05]  /*10a0*/  FMNMX.FTZ R14, R14, R17, !PT ;  /* 0x000000110e0e7209 */ /* 0x002fca0007810000 */
[----:B0-----:R-:W0:Y:S02]  /*10b0*/  SHFL.BFLY PT, R13, R14, 0x1, 0x1f ;  /* 0x0c201f000e0d7f89 */ /* 0x001e2400000e0000 */
[----:B0-----:R-:W-:-:S06]  /*10c0*/  FMNMX.FTZ R13, R14, R13, !PT ;  /* 0x0000000d0e0d7209 */ /* 0x001fcc0007810000 */
[----:B------:R-:W0:Y:S01]  /*10d0*/  SHFL.IDX PT, R13, R13, RZ, 0x1f ;  /* 0x00001fff0d0d7589 */ /* 0x000e2200000e0000 */
[----:B------:R-:W-:Y:S05]  /*10e0*/  @P3 BRA `(.L_x_2369) ;  /* 0x00000df000003947 */ /* 0x000fea0003800000 */
[----:B------:R-:W-:Y:S01]  /*10f0*/  UIADD3 UR4, -UR39, -0x41, URZ ;  /* 0xffffffbf27047890 */ /* 0x000fe2000fffe13f */
[----:B------:R-:W-:Y:S01]  /*1100*/  LOP3.LUT R14, RZ, R4, RZ, 0x33, !PT ;  /* 0x00000004ff0e7212 */ /* 0x000fe200078e33ff */
[----:B------:R-:W-:Y:S01]  /*1110*/  BSSY B1, `(.L_x_2370) ;  /* 0x000001b000017945 */ /* 0x000fe20003800000 */
[----:B------:R-:W-:Y:S01]  /*1120*/  LOP3.LUT R15, RZ, R2, RZ, 0x33, !PT ;  /* 0x00000002ff0f7212 */ /* 0x000fe200078e33ff */
[----:B------:R-:W-:Y:S02]  /*1130*/  IMAD.MOV.U32 R16, RZ, RZ, RZ ;  /* 0x000000ffff107224 */ /* 0x000fe400078e00ff */
[----:B------:R-:W-:Y:S01]  /*1140*/  IMNMX R14, R14, UR4, !PT ;  /* 0x000000040e0e7c17 */ /* 0x000fe2000f800200 */
[----:B------:R-:W-:-:S03]  /*1150*/  IMAD.MOV.U32 R17, RZ, RZ, R3 ;  /* 0x000000ffff117224 */ /* 0x000fc600078e0003 */
        /* <DEDUP_REMOVED lines=11> */
.L_x_2372:
        /* <DEDUP_REMOVED lines=11> */
.L_x_2371:
[----:B------:R-:W-:Y:S05]  /*12c0*/  BSYNC B1 ;  /* 0x0000000000017941 */ /* 0x000fea0003800000 */
.L_x_2370:
        /* <DEDUP_REMOVED lines=10> */
.L_x_2375:
        /* <DEDUP_REMOVED lines=12> */
[----:B------:R-:W0:Y:S01]  /*1430*/  LDS R26, [R15+0xa00] ;  /* 0x000a00000f1a7984 */ /* 0x000e220000000800 */
[C---:B---3--:R-:W-:Y:S02]  /*1440*/  FADD.FTZ R21, -R13.reuse, R21 ;  /* 0x000000150d157221 */ /* 0x048fe40000010100 */
[----:B------:R-:W-:Y:S01]  /*1450*/  FMUL.FTZ R25, R28, 1.4426950216293334961 ;  /* 0x3fb8aa3b1c197820 */ /* 0x000fe20000410000 */
[----:B------:R-:W1:Y:S01]  /*1460*/  MUFU.EX2 R19, R19 ;  /* 0x0000001300137308 */ /* 0x000e620000000800 */
[----:B----4-:R-:W-:Y:S01]  /*1470*/  FADD.FTZ R23, -R13, R22 ;  /* 0x000000160d177221 */ /* 0x010fe20000010100 */
[----:B------:R-:W2:Y:S01]  /*1480*/  LDS R28, [R15+0xc00] ;  /* 0x000c00000f1c7984 */ /* 0x000ea20000000800 */
[----:B------:R-:W-:-:S02]  /*1490*/  FMUL.FTZ R21, R21, 1.4426950216293334961 ;  /* 0x3fb8aa3b15157820 */ /* 0x000fc40000410000 */
[----:B------:R-:W-:Y:S02]  /*14a0*/  FMUL.FTZ R27, R23, 1.4426950216293334961 ;  /* 0x3fb8aa3b171b7820 */ /* 0x000fe40000410000 */
[C---:B-----5:R-:W-:Y:S01]  /*14b0*/  FADD.FTZ R23, -R13.reuse, R20 ;  /* 0x000000140d177221 */ /* 0x060fe20000010100 */
[----:B------:R-:W3:Y:S01]  /*14c0*/  MUFU.EX2 R25, R25 ;  /* 0x0000001900197308 */ /* 0x000ee20000000800 */
[----:B------:R-:W-:Y:S02]  /*14d0*/  FADD.FTZ R24, -R13, R24 ;  /* 0x000000180d187221 */ /* 0x000fe40000010100 */
[----:B------:R-:W-:Y:S02]  /*14e0*/  FMUL.FTZ R23, R23, 1.4426950216293334961 ;  /* 0x3fb8aa3b17177820 */ /* 0x000fe40000410000 */
[----:B------:R-:W-:-:S03]  /*14f0*/  FMUL.FTZ R24, R24, 1.4426950216293334961 ;  /* 0x3fb8aa3b18187820 */ /* 0x000fc60000410000 */
[----:B------:R4:W5:Y:S01]  /*1500*/  MUFU.EX2 R22, R21 ;  /* 0x0000001500167308 */ /* 0x0009620000000800 */
[----:B-1----:R-:W-:Y:S01]  /*1510*/  FADD.FTZ R16, R19, R16 ;  /* 0x0000001013107221 */ /* 0x002fe20000010000 */
[----:B------:R-:W-:Y:S06]  /*1520*/  STS [R15+-0x400], R19 ;  /* 0xfffc00130f007388 */ /* 0x000fec0000000800 */
[----:B------:R-:W1:Y:S01]  /*1530*/  MUFU.EX2 R20, R27 ;  /* 0x0000001b00147308 */ /* 0x000e620000000800 */
[----:B---3--:R-:W-:Y:S01]  /*1540*/  FADD.FTZ R29, R16, R25 ;  /* 0x00000019101d7221 */ /* 0x008fe20000010000 */
[----:B----4-:R-:W3:Y:S01]  /*1550*/  LDS R21, [R15+0xe00] ;  /* 0x000e00000f157984 */ /* 0x010ee20000000800 */
[----:B------:R-:W-:-:S03]  /*1560*/  FADD.FTZ R16, -R13, R18 ;  /* 0x000000120d107221 */ /* 0x000fc60000010100 */
[----:B------:R0:W-:Y:S02]  /*1570*/  STS [R15+-0x200], R25 ;  /* 0xfffe00190f007388 */ /* 0x0001e40000000800 */
[----:B------:R-:W4:Y:S01]  /*1580*/  MUFU.EX2 R23, R23 ;  /* 0x0000001700177308 */ /* 0x000f220000000800 */
[----:B-----5:R-:W-:Y:S01]  /*1590*/  FADD.FTZ R18, R29, R22 ;  /* 0x000000161d127221 */ /* 0x020fe20000010000 */
[----:B------:R-:W-:Y:S01]  /*15a0*/  STS [R15], R22 ;  /* 0x000000160f007388 */ /* 0x000fe20000000800 */
[----:B------:R-:W-:-:S03]  /*15b0*/  FMUL.FTZ R29, R16, 1.4426950216293334961 ;  /* 0x3fb8aa3b101d7820 */ /* 0x000fc60000410000 */
[----:B------:R-:W5:Y:S02]  /*15c0*/  LDS R16, [R15+0x1000] ;  /* 0x001000000f107984 */ /* 0x000f640000000800 */
[----:B------:R2:W4:Y:S01]  /*15d0*/  MUFU.EX2 R27, R24 ;  /* 0x00000018001b7308 */ /* 0x0005220000000800 */
[----:B0-----:R-:W-:Y:S01]  /*15e0*/  FADD.FTZ R25, -R13, R26 ;  /* 0x0000001a0d197221 */ /* 0x001fe20000010100 */
[----:B------:R-:W-:Y:S03]  /*15f0*/  LDS R22, [R15+0x1600] ;  /* 0x001600000f167984 */ /* 0x000fe60000000800 */
[----:B------:R-:W-:Y:S01]  /*1600*/  FMUL.FTZ R25, R25, 1.4426950216293334961 ;  /* 0x3fb8aa3b19197820 */ /* 0x000fe20000410000 */
[----:B-1----:R-:W-:Y:S02]  /*1610*/  STS [R15+0x200], R20 ;  /* 0x000200140f007388 */ /* 0x002fe40000000800 */
[----:B------:R-:W0:Y:S01]  /*1620*/  MUFU.EX2 R29, R29 ;  /* 0x0000001d001d7308 */ /* 0x000e220000000800 */
[----:B--2---:R-:W-:Y:S01]  /*1630*/  FADD.FTZ R24, R18, R20 ;  /* 0x0000001412187221 */ /* 0x004fe20000010000 */
[----:B------:R-:W-:Y:S03]  /*1640*/  LDS R26, [R15+0x1a00] ;  /* 0x001a00000f1a7984 */ /* 0x000fe60000000800 */
[----:B----4-:R-:W-:Y:S01]  /*1650*/  FADD.FTZ R19, R24, R23 ;  /* 0x0000001718137221 */ /* 0x010fe20000010000 */
[----:B------:R-:W1:Y:S03]  /*1660*/  LDS R18, [R15+0x1200] ;  /* 0x001200000f127984 */ /* 0x000e660000000800 */
[----:B------:R-:W-:Y:S01]  /*1670*/  FADD.FTZ R19, R19, R27 ;  /* 0x0000001b13137221 */ /* 0x000fe20000010000 */
[----:B------:R-:W2:Y:S04]  /*1680*/  LDS R24, [R15+0x1400] ;  /* 0x001400000f187984 */ /* 0x000ea80000000800 */
[----:B------:R-:W4:Y:S01]  /*1690*/  LDS R20, [R15+0x1800] ;  /* 0x001800000f147984 */ /* 0x000f220000000800 */
[----:B0-----:R-:W-:-:S03]  /*16a0*/  FADD.FTZ R19, R19, R29 ;  /* 0x0000001d13137221 */ /* 0x001fc60000010000 */
[----:B------:R0:W-:Y:S04]  /*16b0*/  STS [R15+0x400], R23 ;  /* 0x000400170f007388 */ /* 0x0001e80000000800 */
[----:B------:R3:W-:Y:S04]  /*16c0*/  STS [R15+0x600], R27 ;  /* 0x0006001b0f007388 */ /* 0x0007e80000000800 */
[----:B------:R5:W-:Y:S01]  /*16d0*/  STS [R15+0x800], R29 ;  /* 0x0008001d0f007388 */ /* 0x000be20000000800 */
[----:B0-----:R-:W-:Y:S02]  /*16e0*/  FADD.FTZ R23, -R13, R28 ;  /* 0x0000001c0d177221 */ /* 0x001fe40000010100 */
[----:B------:R-:W0:Y:S02]  /*16f0*/  MUFU.EX2 R28, R25 ;  /* 0x00000019001c7308 */ /* 0x000e240000000800 */
[----:B------:R-:W-:-:S02]  /*1700*/  FMUL.FTZ R23, R23, 1.4426950216293334961 ;  /* 0x3fb8aa3b17177820 */ /* 0x000fc40000410000 */
[C---:B---3--:R-:W-:Y:S02]  /*1710*/  FADD.FTZ R27, -R13.reuse, R21 ;  /* 0x000000150d1b7221 */ /* 0x048fe40000010100 */
[----:B-----5:R-:W-:Y:S02]  /*1720*/  FADD.FTZ R29, -R13, R16 ;  /* 0x000000100d1d7221 */ /* 0x020fe40000010100 */
[----:B------:R1:W3:Y:S01]  /*1730*/  MUFU.EX2 R21, R23 ;  /* 0x0000001700157308 */ /* 0x0002e20000000800 */
[----:B------:R-:W-:Y:S02]  /*1740*/  FMUL.FTZ R27, R27, 1.4426950216293334961 ;  /* 0x3fb8aa3b1b1b7820 */ /* 0x000fe40000410000 */
[----:B------:R-:W-:-:S05]  /*1750*/  FMUL.FTZ R29, R29, 1.4426950216293334961 ;  /* 0x3fb8aa3b1d1d7820 */ /* 0x000fca0000410000 */
[----:B------:R4:W5:Y:S01]  /*1760*/  MUFU.EX2 R16, R27 ;  /* 0x0000001b00107308 */ /* 0x0009620000000800 */
[C---:B-1----:R-:W-:Y:S01]  /*1770*/  FADD.FTZ R23, -R13.reuse, R18 ;  /* 0x000000120d177221 */ /* 0x042fe20000010100 */
[----:B0-----:R-:W-:Y:S01]  /*1780*/  STS [R15+0xa00], R28 ;  /* 0x000a001c0f007388 */ /* 0x001fe20000000800 */
[----:B--2---:R-:W-:Y:S02]  /*1790*/  FADD.FTZ R25, -R13, R24 ;  /* 0x000000180d197221 */ /* 0x004fe40000010100 */
[----:B------:R-:W-:Y:S02]  /*17a0*/  FMUL.FTZ R23, R23, 1.4426950216293334961 ;  /* 0x3fb8aa3b17177820 */ /* 0x000fe40000410000 */
[----:B------:R-:W-:Y:S01]  /*17b0*/  FMUL.FTZ R25, R25, 1.4426950216293334961 ;  /* 0x3fb8aa3b19197820 */ /* 0x000fe20000410000 */
[----:B------:R0:W1:Y:S01]  /*17c0*/  MUFU.EX2 R18, R29 ;  /* 0x0000001d00127308 */ /* 0x0000620000000800 */
[----:B----4-:R-:W-:Y:S01]  /*17d0*/  FADD.FTZ R27, -R13, R20 ;  /* 0x000000140d1b7221 */ /* 0x010fe20000010100 */
[----:B---3--:R-:W-:Y:S03]  /*17e0*/  STS [R15+0xc00], R21 ;  /* 0x000c00150f007388 */ /* 0x008fe60000000800 */
[----:B------:R-:W-:Y:S01]  /*17f0*/  FMUL.FTZ R27, R27, 1.4426950216293334961 ;  /* 0x3fb8aa3b1b1b7820 */ /* 0x000fe20000410000 */
[----:B-----5:R2:W-:Y:S02]  /*1800*/  STS [R15+0xe00], R16 ;  /* 0x000e00100f007388 */ /* 0x0205e40000000800 */
[----:B------:R3:W4:Y:S01]  /*1810*/  MUFU.EX2 R24, R23 ;  /* 0x0000001700187308 */ /* 0x0007220000000800 */
[----:B0-----:R-:W-:-:S04]  /*1820*/  FADD.FTZ R29, -R13, R26 ;  /* 0x0000001a0d1d7221 */ /* 0x001fc80000010100 */
[----:B------:R-:W-:-:S03]  /*1830*/  FMUL.FTZ R29, R29, 1.4426950216293334961 ;  /* 0x3fb8aa3b1d1d7820 */ /* 0x000fc60000410000 */
[----:B------:R-:W0:Y:S01]  /*1840*/  MUFU.EX2 R26, R27 ;  /* 0x0000001b001a7308 */ /* 0x000e220000000800 */
[----:B---3--:R-:W-:Y:S01]  /*1850*/  FADD.FTZ R23, -R13, R22 ;  /* 0x000000160d177221 */ /* 0x008fe20000010100 */
[----:B-1----:R-:W-:Y:S06]  /*1860*/  STS [R15+0x1000], R18 ;  /* 0x001000120f007388 */ /* 0x002fec0000000800 */
[----:B------:R1:W3:Y:S01]  /*1870*/  MUFU.EX2 R22, R25 ;  /* 0x0000001900167308 */ /* 0x0002e20000000800 */
[----:B----4-:R-:W-:Y:S04]  /*1880*/  STS [R15+0x1200], R24 ;  /* 0x001200180f007388 */ /* 0x010fe80000000800 */
[----:B0-----:R-:W-:Y:S01]  /*1890*/  STS [R15+0x1800], R26 ;  /* 0x0018001a0f007388 */ /* 0x001fe20000000800 */
[----:B-1----:R-:W-:-:S02]  /*18a0*/  FMUL.FTZ R25, R23, 1.4426950216293334961 ;  /* 0x3fb8aa3b17197820 */ /* 0x002fc40000410000 */
[----:B------:R-:W-:Y:S02]  /*18b0*/  FADD.FTZ R23, R19, R28 ;  /* 0x0000001c13177221 */ /* 0x000fe40000010000 */
[----:B------:R-:W0:Y:S02]  /*18c0*/  MUFU.EX2 R20, R25 ;  /* 0x0000001900147308 */ /* 0x000e240000000800 */
[----:B------:R-:W-:Y:S01]  /*18d0*/  FADD.FTZ R23, R23, R21 ;  /* 0x0000001517177221 */ /* 0x000fe20000010000 */
[----:B---3--:R-:W-:Y:S03]  /*18e0*/  STS [R15+0x1400], R22 ;  /* 0x001400160f007388 */ /* 0x008fe60000000800 */
[----:B------:R-:W-:Y:S02]  /*18f0*/  FADD.FTZ R23, R23, R16 ;  /* 0x0000001017177221 */ /* 0x000fe40000010000 */
[----:B------:R-:W1:Y:S02]  /*1900*/  MUFU.EX2 R19, R29 ;  /* 0x0000001d00137308 */ /* 0x000e640000000800 */
[----:B------:R-:W-:-:S04]  /*1910*/  FADD.FTZ R23, R23, R18 ;  /* 0x0000001217177221 */ /* 0x000fc80000010000 */
[----:B------:R-:W-:Y:S01]  /*1920*/  FADD.FTZ R23, R23, R24 ;  /* 0x0000001817177221 */ /* 0x000fe20000010000 */
[----:B0-----:R-:W-:Y:S03]  /*1930*/  STS [R15+0x1600], R20 ;  /* 0x001600140f007388 */ /* 0x001fe60000000800 */
[----:B------:R-:W-:-:S04]  /*1940*/  FADD.FTZ R23, R23, R22 ;  /* 0x0000001617177221 */ /* 0x000fc80000010000 */
[----:B------:R-:W-:Y:S01]  /*1950*/  FADD.FTZ R23, R23, R20 ;  /* 0x0000001417177221 */ /* 0x000fe20000010000 */
[----:B-1----:R0:W-:Y:S03]  /*1960*/  STS [R15+0x1a00], R19 ;  /* 0x001a00130f007388 */ /* 0x0021e60000000800 */
[----:B--2---:R-:W-:-:S04]  /*1970*/  FADD.FTZ R16, R23, R26 ;  /* 0x0000001a17107221 */ /* 0x004fc80000010000 */
[----:B------:R-:W-:Y:S01]  /*1980*/  FADD.FTZ R16, R16, R19 ;  /* 0x0000001310107221 */ /* 0x000fe20000010000 */
[----:B0-----:R-:W-:Y:S01]  /*1990*/  IADD3 R15, R15, 0x2000, RZ ;  /* 0x000020000f0f7810 */ /* 0x001fe20007ffe0ff */
[----:B------:R-:W-:Y:S05]  /*19a0*/  @!P4 BRA `(.L_x_2375) ;  /* 0xfffff9c00000c947 */ /* 0x000fea000383ffff */
.L_x_2374:
[----:B------:R-:W-:Y:S05]  /*19b0*/  BSYNC B1 ;  /* 0x0000000000017941 */ /* 0x000fea0003800000 */
.L_x_2373:
        /* <DEDUP_REMOVED lines=29> */
[----:B------:R2:W3:Y:S01]  /*1b90*/  MUFU.EX2 R26, R21 ;  /* 0x00000015001a7308 */ /* 0x0004e20000000800 */
[----:B------:R-:W-:Y:S01]  /*1ba0*/  FADD.FTZ R14, -R13, R14 ;  /* 0x0000000e0d0e7221 */ /* 0x000fe20000010100 */
[----:B0-----:R-:W-:Y:S01]  /*1bb0*/  STS [R15+-0x400], R19 ;  /* 0xfffc00130f007388 */ /* 0x001fe20000000800 */
[----:B------:R-:W-:-:S02]  /*1bc0*/  FMUL.FTZ R28, R28, 1.4426950216293334961 ;  /* 0x3fb8aa3b1c1c7820 */ /* 0x000fc40000410000 */
[----:B------:R-:W-:-:S03]  /*1bd0*/  FMUL.FTZ R14, R14, 1.4426950216293334961 ;  /* 0x3fb8aa3b0e0e7820 */ /* 0x000fc60000410000 */
[----:B------:R-:W0:Y:S01]  /*1be0*/  MUFU.EX2 R24, R23 ;  /* 0x0000001700187308 */ /* 0x000e220000000800 */
[----:B--2---:R-:W-:Y:S01]  /*1bf0*/  FADD.FTZ R21, R16, R19 ;  /* 0x0000001310157221 */ /* 0x004fe20000010000 */
[----:B-1----:R-:W-:Y:S03]  /*1c00*/  STS [R15+-0x200], R18 ;  /* 0xfffe00120f007388 */ /* 0x002fe60000000800 */
[----:B------:R-:W-:-:S03]  /*1c10*/  FADD.FTZ R21, R21, R18 ;  /* 0x0000001215157221 */ /* 0x000fc60000010000 */
[----:B------:R-:W1:Y:S01]  /*1c20*/  MUFU.EX2 R22, R25 ;  /* 0x0000001900167308 */ /* 0x000e620000000800 */
[----:B---3--:R-:W-:Y:S01]  /*1c30*/  FADD.FTZ R21, R21, R26 ;  /* 0x0000001a15157221 */ /* 0x008fe20000010000 */
        /* <DEDUP_REMOVED lines=15> */
.L_x_2377:
[----:B------:R-:W-:Y:S05]  /*1d30*/  BSYNC B1 ;  /* 0x0000000000017941 */ /* 0x000fea0003800000 */
.L_x_2376:
        /* <DEDUP_REMOVED lines=26> */
.L_x_2369:
[----:B------:R-:W-:Y:S05]  /*1ee0*/  BSYNC B0 ;  /* 0x0000000000007941 */ /* 0x000fea0003800000 */
.L_x_2368:
        /* <DEDUP_REMOVED lines=43> */
.L_x_2382:
        /* <DEDUP_REMOVED lines=8> */
.L_x_2381:
[----:B------:R-:W-:Y:S05]  /*2220*/  BSYNC B1 ;  /* 0x0000000000017941 */ /* 0x000fea0003800000 */
.L_x_2380:
        /* <DEDUP_REMOVED lines=10> */
.L_x_2385:
[----:B------:R-:W1:Y:S01]  /*22d0*/  LDS R17, [R4+-0x400] ;  /* 0xfffc000004117984 */ /* 0x000e620000000800 */
[----:B------:R-:W-:-:S03]  /*22e0*/  IADD3 R15, R15, 0x800, RZ ;  /* 0x000008000f0f7810 */ /* 0x000fc60007ffe0ff */
[----:B------:R-:W2:Y:S01]  /*22f0*/  LDS R27, [R4+0x400] ;  /* 0x00040000041b7984 */ /* 0x000ea20000000800 */
[----:B------:R-:W-:-:S03]  /*2300*/  ISETP.GE.AND P3, PT, R15, R16, PT ;  /* 0x000000100f00720c */ /* 0x000fc60003f66270 */
[----:B------:R-:W3:Y:S04]  /*2310*/  LDS R19, [R4+-0x200] ;  /* 0xfffe000004137984 */ /* 0x000ee80000000800 */
[----:B------:R-:W4:Y:S04]  /*2320*/  LDS R25, [R4+0x600] ;  /* 0x0006000004197984 */ /* 0x000f280000000800 */
[----:B------:R-:W5:Y:S04]  /*2330*/  LDS R20, [R4] ;  /* 0x0000000004147984 */ /* 0x000f680000000800 */
        /* <DEDUP_REMOVED lines=10> */
[----:B------:R-:W-:Y:S01]  /*23e0*/  STS [R4+-0x200], R18 ;  /* 0xfffe001204007388 */ /* 0x000fe20000000800 */
[----:B-----5:R-:W-:-:S03]  /*23f0*/  FMUL.FTZ R24, R2, R20 ;  /* 0x0000001402187220 */ /* 0x020fc60000410000 */
[----:B------:R-:W-:Y:S01]  /*2400*/  STS [R4+0x600], R27 ;  /* 0x0006001b04007388 */ /* 0x000fe20000000800 */
[----:B------:R-:W-:-:S03]  /*2410*/  FMUL.FTZ R26, R2, R22 ;  /* 0x00000016021a7220 */ /* 0x000fc60000410000 */
[----:B------:R-:W2:Y:S01]  /*2420*/  LDS R25, [R4+0x1000] ;  /* 0x0010000004197984 */ /* 0x000ea20000000800 */
[----:B------:R-:W-:-:S03]  /*2430*/  FMUL.FTZ R23, R2, R23 ;  /* 0x0000001702177220 */ /* 0x000fc60000410000 */
[----:B------:R-:W3:Y:S01]  /*2440*/  LDS R22, [R4+0x1200] ;  /* 0x0012000004167984 */ /* 0x000ee20000000800 */
[----:B------:R-:W-:-:S03]  /*2450*/  FMUL.FTZ R21, R2, R21 ;  /* 0x0000001502157220 */ /* 0x000fc60000410000 */
[----:B------:R-:W4:Y:S04]  /*2460*/  LDS R27, [R4+0x1400] ;  /* 0x00140000041b7984 */ /* 0x000f280000000800 */
[----:B------:R-:W5:Y:S04]  /*2470*/  LDS R20, [R4+0x1600] ;  /* 0x0016000004147984 */ /* 0x000f680000000800 */
[----:B------:R-:W5:Y:S04]  /*2480*/  LDS R18, [R4+0x1800] ;  /* 0x0018000004127984 */ /* 0x000f680000000800 */
[----:B------:R-:W5:Y:S01]  /*2490*/  LDS R29, [R4+0x1a00] ;  /* 0x001a0000041d7984 */ /* 0x000f620000000800 */
        /* <DEDUP_REMOVED lines=23> */
.L_x_2384:
[----:B------:R-:W-:Y:S05]  /*2610*/  BSYNC B1 ;  /* 0x0000000000017941 */ /* 0x000fea0003800000 */
.L_x_2383:
        /* <DEDUP_REMOVED lines=31> */
.L_x_2387:
[----:B------:R-:W-:Y:S05]  /*2810*/  BSYNC B1 ;  /* 0x0000000000017941 */ /* 0x000fea0003800000 */
.L_x_2386:
        /* <DEDUP_REMOVED lines=14> */
.L_x_2379:
[----:B------:R-:W-:Y:S05]  /*2900*/  BSYNC B0 ;  /* 0x0000000000007941 */ /* 0x000fea0003800000 */
.L_x_2378:
        /* <DEDUP_REMOVED lines=20> */
.L_x_2389:
[----:B------:R-:W-:Y:S05]  /*2a50*/  BSYNC B0 ;  /* 0x0000000000007941 */ /* 0x000fea0003800000 */
.L_x_2388:
        /* <DEDUP_REMOVED lines=23> */
[----:B------:R-:W-:-:S04]  /*2bd0*/  IMAD.HI.U32 R14, R15, R19, R14 ;  /* 0x000000130f0e7227 */ /* 0x000fc800078e000e */
.L_x_2393:
        /* <DEDUP_REMOVED lines=33> */
.L_x_2391:
[----:B------:R-:W-:Y:S05]  /*2df0*/  BSYNC B6 ;  /* 0x0000000000067941 */ /* 0x000fea0003800000 */
.L_x_2390:
[----:B------:R-:W-:Y:S01]  /*2e00*/  WARPSYNC 0xffffffff ;  /* 0xffffffff00007948 */ /* 0x000fe20003800000 */
[----:B------:R-:W-:Y:S01]  /*2e10*/  BAR.SYNC.DEFER_BLOCKING 0x0 ;  /* 0x0000000000007b1d */ /* 0x000fe20000010000 */
[----:B0-----:R-:W-:Y:S01]  /*2e20*/  LOP3.LUT R2, R3, 0xffffffc0, RZ, 0xc0, !PT ;  /* 0xffffffc003027812 */ /* 0x001fe200078ec0ff */
[----:B------:R-:W-:Y:S01]  /*2e30*/  IMAD R4, R7, 0x40, R8 ;  /* 0x0000004007047824 */ /* 0x000fe200078e0208 */
[C---:B------:R-:W-:Y:S01]  /*2e40*/  ISETP.GT.AND P2, PT, R3.reuse, 0x3f, PT ;  /* 0x0000003f0300780c */ /* 0x040fe20003f44270 */
[----:B------:R-:W-:Y:S01]  /*2e50*/  HFMA2.MMA R7, -RZ, RZ, 0, 0 ;  /* 0x00000000ff077435 */ /* 0x000fe200000001ff */
[----:B------:R-:W-:Y:S02]  /*2e60*/  ISETP.NE.AND P0, PT, R2, 0x40, PT ;  /* 0x000000400200780c */ /* 0x000fe40003f05270 */
[----:B------:R-:W-:-:S11]  /*2e70*/  LOP3.LUT R2, R3, 0xffffffe0, RZ, 0xc0, !PT ;  /* 0xffffffe003027812 */ /* 0x000fd600078ec0ff */
[----:B------:R-:W-:Y:S04]  /*2e80*/  @!P0 STS [R4.X4+-0x160], RZ ;  /* 0xfffea0ff04008388 */ /* 0x000fe80000004800 */
[----:B------:R-:W-:Y:S04]  /*2e90*/  @!P0 STS [R4.X4+-0xe0], RZ ;  /* 0xffff20ff04008388 */ /* 0x000fe80000004800 */
[----:B------:R-:W-:Y:S01]  /*2ea0*/  BAR.SYNC.DEFER_BLOCKING 0x0 ;  /* 0x0000000000007b1d */ /* 0x000fe20000010000 */
[----:B------:R-:W-:Y:S01]  /*2eb0*/  ISETP.NE.AND P0, PT, R2, 0x20, PT ;  /* 0x000000200200780c */ /* 0x000fe20003f05270 */
[----:B------:R-:W-:-:S04]  /*2ec0*/  IMAD.MOV.U32 R2, RZ, RZ, RZ ;  /* 0x000000ffff027224 */ /* 0x000fc800078e00ff */
[----:B------:R-:W0:Y:S04]  /*2ed0*/  @!P2 LDS R6, [R4.X4+0xa0] ;  /* 0x0000a0000406a984 */ /* 0x000e280000004800 */
[----:B------:R-:W1:Y:S01]  /*2ee0*/  @!P2 LDS R9, [R4.X4+0x120] ;  /* 0x000120000409a984 */ /* 0x000e620000004800 */
[----:B0-----:R-:W-:-:S03]  /*2ef0*/  @!P2 FADD.FTZ R2, RZ, R6 ;  /* 0x00000006ff02a221 */ /* 0x001fc60000010000 */
[----:B------:R-:W-:Y:S01]  /*2f00*/  BAR.SYNC.DEFER_BLOCKING 0x0 ;  /* 0x0000000000007b1d */ /* 0x000fe20000010000 */
[----:B-1----:R-:W-:Y:S01]  /*2f10*/  @!P2 FADD.FTZ R7, RZ, R9 ;  /* 0x00000009ff07a221 */ /* 0x002fe20000010000 */
[----:B------:R-:W-:-:S04]  /*2f20*/  IADD3 R9, R3, 0x1f, RZ ;  /* 0x0000001f03097810 */ /* 0x000fc80007ffe0ff */
[----:B------:R0:W-:Y:S04]  /*2f30*/  @!P0 STS [R4.X4+-0x60], R2 ;  /* 0xffffa00204008388 */ /* 0x0001e80000004800 */
[----:B------:R0:W-:Y:S04]  /*2f40*/  @!P0 STS [R4.X4+0x20], R7 ;  /* 0x0000200704008388 */ /* 0x0001e80000004800 */
[----:B------:R-:W-:Y:S01]  /*2f50*/  BAR.SYNC.DEFER_BLOCKING 0x0 ;  /* 0x0000000000007b1d */ /* 0x000fe20000010000 */
[----:B------:R-:W-:-:S05]  /*2f60*/  ISETP.GT.U32.AND P0, PT, R9, 0x3e, PT ;  /* 0x0000003e0900780c */ /* 0x000fca0003f04070 */
        /* <DEDUP_REMOVED lines=9> */
[----:B------:R-:W-:Y:S02]  /*3000*/  IMAD.SHL.U32 R0, R0, 0x40, RZ ;  /* 0x0000004000007824 */ /* 0x000fe400078e00ff */
[----:B-1----:R-:W-:Y:S01]  /*3010*/  @!P1 FADD.FTZ R2, R2, R3 ;  /* 0x0000000302029221 */ /* 0x002fe20000010000 */
[--C-:B------:R-:W-:Y:S01]  /*3020*/  SHF.R.S32.HI R9, RZ, 0x1f, R5.reuse ;  /* 0x0000001fff097819 */ /* 0x100fe20000011405 */
[----:B--2---:R-:W-:Y:S01]  /*3030*/  @!P1 FADD.FTZ R7, R7, R6 ;  /* 0x0000000607079221 */ /* 0x004fe20000010000 */
[----:B------:R-:W-:Y:S02]  /*3040*/  IADD3 R11, P0, P2, R0, UR39, R5 ;  /* 0x00000027000b7c10 */ /* 0x000fe4000fa1e005 */
[----:B------:R-:W-:-:S02]  /*3050*/  SHF.R.S32.HI R4, RZ, 0x1f, R0 ;  /* 0x0000001fff047819 */ /* 0x000fc40000011400 */
[----:B------:R-:W-:Y:S02]  /*3060*/  IADD3 R0, R8, 0x20, RZ ;  /* 0x0000002008007810 */ /* 0x000fe40007ffe0ff */
[----:B------:R-:W-:Y:S02]  /*3070*/  IADD3.X R13, R4, UR4, R9, P0, P2 ;  /* 0x00000004040d7c10 */ /* 0x000fe400087e4409 */
[-C--:B------:R-:W-:Y:S02]  /*3080*/  IADD3 R5, P0, R8, R11.reuse, RZ ;  /* 0x0000000b08057210 */ /* 0x080fe40007f1e0ff */
[----:B------:R-:W-:Y:S02]  /*3090*/  IADD3 R9, P2, R0, R11, RZ ;  /* 0x0000000b00097210 */ /* 0x000fe40007f5e0ff */
[----:B------:R-:W-:Y:S02]  /*30a0*/  LEA.HI.X.SX32 R8, R8, R13, 0x1, P0 ;  /* 0x0000000d08087211 */ /* 0x000fe400000f0eff */
[----:B------:R-:W-:-:S02]  /*30b0*/  LEA R4, P0, R5, c[0x0][0x170], 0x1 ;  /* 0x00005c0005047a11 */ /* 0x000fc400078008ff */
[----:B------:R-:W-:Y:S02]  /*30c0*/  LEA.HI.X.SX32 R0, R0, R13, 0x1, P2 ;  /* 0x0000000d00007211 */ /* 0x000fe400010f0eff */
[----:B------:R-:W-:Y:S02]  /*30d0*/  LEA R6, P1, R9, c[0x0][0x170], 0x1 ;  /* 0x00005c0009067a11 */ /* 0x000fe400078208ff */
[----:B------:R-:W-:Y:S02]  /*30e0*/  F2FP.BF16.PACK_AB R2, R7, R2 ;  /* 0x000000020702723e */ /* 0x000fe400000010ff */
[----:B------:R-:W-:Y:S02]  /*30f0*/  LEA.HI.X R5, R5, c[0x0][0x174], R8, 0x1, P0 ;  /* 0x00005d0005057a11 */ /* 0x000fe400000f0c08 */
[----:B------:R-:W-:Y:S02]  /*3100*/  LEA.HI.X R7, R9, c[0x0][0x174], R0, 0x1, P1 ;  /* 0x00005d0009077a11 */ /* 0x000fe400008f0c00 */
[----:B------:R-:W-:Y:S01]  /*3110*/  PRMT R3, R2, 0x7632, R3 ;  /* 0x0000763202037816 */ /* 0x000fe20000000003 */
[----:B------:R-:W-:Y:S04]  /*3120*/  STG.E.U16 [R4.64], R2 ;  /* 0x0000000204007986 */ /* 0x000fe8000c101524 */
[----:B------:R-:W-:Y:S01]  /*3130*/  STG.E.U16 [R6.64], R3 ;  /* 0x0000000306007986 */ /* 0x000fe2000c101524 */
[----:B------:R-:W-:Y:S05]  /*3140*/  EXIT ;  /* 0x000000000000794d */ /* 0x000fea0003800000 */
.L_x_2364:
        /* <DEDUP_REMOVED lines=19> */
.L_x_2392:
        /* <DEDUP_REMOVED lines=20> */
.L_x_2366:
[----:B------:R-:W-:Y:S01]  /*33c0*/  IMAD.MOV.U32 R13, RZ, RZ, -0x800001 ;  /* 0xff7fffffff0d7424 */ /* 0x000fe200078e00ff */
[----:B------:R-:W-:Y:S01]  /*33d0*/  MOV R19, 0xffffffff ;  /* 0xffffffff00137802 */ /* 0x000fe20000000f00 */
[----:B------:R-:W-:Y:S01]  /*33e0*/  IMAD.MOV.U32 R16, RZ, RZ, 0x10 ;  /* 0x00000010ff107424 */ /* 0x000fe200078e00ff */
[----:B------:R-:W-:Y:S01]  /*33f0*/  MOV R14, 0x3420 ;  /* 0x00003420000e7802 */ /* 0x000fe20000000f00 */
[----:B------:R-:W-:Y:S02]  /*3400*/  IMAD.MOV.U32 R18, RZ, RZ, 0x1f ;  /* 0x0000001fff127424 */ /* 0x000fe400078e00ff */
[----:B------:R-:W-:Y:S05]  /*3410*/  CALL.REL.NOINC `($__internal_52_$__cuda_sm70_shflsync_bfly_p) ;  /* 0x0000010000007944 */ /* 0x000fea0003c00000 */
[----:B01----:R-:W-:Y:S01]  /*3420*/  IMAD.MOV.U32 R13, RZ, RZ, R16 ;  /* 0x000000ffff0d7224 */ /* 0x003fe200078e0010 */
[----:B------:R-:W-:Y:S05]  /*3430*/  BRA `(.L_x_2394) ;  /* 0xffffdb5000007947 */ /* 0x000fea000383ffff */
.L_x_2367:
[----:B------:R-:W-:Y:S01]  /*3440*/  IMAD.MOV.U32 R13, RZ, RZ, R20 ;  /* 0x000000ffff0d7224 */ /* 0x000fe200078e0014 */
[----:B------:R-:W-:Y:S01]  /*3450*/  MOV R14, 0x34a0 ;  /* 0x000034a0000e7802 */ /* 0x000fe20000000f00 */
[----:B------:R-:W-:Y:S02]  /*3460*/  IMAD.MOV.U32 R16, RZ, RZ, 0x8 ;  /* 0x00000008ff107424 */ /* 0x000fe400078e00ff */
[----:B------:R-:W-:Y:S02]  /*3470*/  IMAD.MOV.U32 R18, RZ, RZ, 0x1f ;  /* 0x0000001fff127424 */ /* 0x000fe400078e00ff */
[----:B------:R-:W-:-:S02]  /*3480*/  IMAD.MOV.U32 R19, RZ, RZ, -0x1 ;  /* 0xffffffffff137424 */ /* 0x000fc400078e00ff */
[----:B------:R-:W-:Y:S05]  /*3490*/  CALL.REL.NOINC `($__internal_52_$__cuda_sm70_shflsync_bfly_p) ;  /* 0x0000008000007944 */ /* 0x000fea0003c00000 */
[----:B01----:R-:W-:Y:S01]  /*34a0*/  FMNMX.FTZ R13, R20, R16, !PT ;  /* 0x00000010140d7209 */ /* 0x003fe20007810000 */
[----:B------:R-:W-:Y:S01]  /*34b0*/  HFMA2.MMA R16, -RZ, RZ, 0, 2.384185791015625e-07 ;  /* 0x00000004ff107435 */ /* 0x000fe200000001ff */
[----:B------:R-:W-:Y:S01]  /*34c0*/  IMAD.MOV.U32 R18, RZ, RZ, 0x1f ;  /* 0x0000001fff127424 */ /* 0x000fe200078e00ff */
[----:B------:R-:W-:Y:S01]  /*34d0*/  MOV R14, 0x3500 ;  /* 0x00003500000e7802 */ /* 0x000fe20000000f00 */
[----:B------:R-:W-:-:S03]  /*34e0*/  IMAD.MOV.U32 R19, RZ, RZ, -0x1 ;  /* 0xffffffffff137424 */ /* 0x000fc600078e00ff */
[----:B------:R-:W-:Y:S05]  /*34f0*/  CALL.REL.NOINC `($__internal_52_$__cuda_sm70_shflsync_bfly_p) ;  /* 0x0000002000007944 */ /* 0x000fea0003c00000 */
[----:B-1----:R-:W-:Y:S01]  /*3500*/  IMAD.MOV.U32 R14, RZ, RZ, R16 ;  /* 0x000000ffff0e7224 */ /* 0x002fe200078e0010 */
[----:B0-----:R-:W-:Y:S05]  /*3510*/  BRA `(.L_x_2395) ;  /* 0xffffdad000007947 */ /* 0x001fea000383ffff */
        .weak           $__internal_52_$__cuda_sm70_shflsync_bfly_p
        .type           $__internal_52_$__cuda_sm70_shflsync_bfly_p,@function
        .size           $__internal_52_$__cuda_sm70_shflsync_bfly_p,(.L_x_24713 - $__internal_52_$__cuda_sm70_shflsync_bfly_p)
$__internal_52_$__cuda_sm70_shflsync_bfly_p:
[----:B------:R-:W-:Y:S01]  /*3520*/  IMAD.MOV.U32 R15, RZ, RZ, 0x0 ;  /* 0x00000000ff0f7424 */ /* 0x000fe200078e00ff */
[----:B------:R-:W-:Y:S04]  /*3530*/  WARPSYNC R19 ;  /* 0x0000001300007348 */ /* 0x000fe80003800000 */
[----:B------:R0:W1:Y:S01]  /*3540*/  SHFL.BFLY PT, R16, R13, R16, R18 ;  /* 0x0c0000100d107389 */ /* 0x00006200000e0012 */
[----:B------:R-:W-:Y:S05]  /*3550*/  RET.REL.NODEC R14 `(_ZN4vllm25paged_attention_v2_kernelI13__nv_bfloat16hLi64ELi8ELi128ELNS_18Fp8KVCacheDataTypeE2ELb1ELi512EEEvPfS3_PT_PKS4_PKT0_SA_ifPKiSC_iPKfiiiSE_SE_iiiii) ;  /* 0xffffcaa00e007950 */ /* 0x000fea0003c3ffff */
.L_x_2396:
        /* <DEDUP_REMOVED lines=10> */
.L_x_24713:


//--------------------- .text._ZN4vllm25paged_attention_v2_kernelI13__nv_bfloat16hLi32ELi8ELi128ELNS_18Fp8KVCacheDataTypeE2ELb1ELi512EEEvPfS3_PT_PKS4_PKT0_SA_ifPKiSC_iPKfiiiSE_SE_iiiii --------------------------
	.section	.text._ZN4vllm25paged_attention_v2_kernelI13__nv_bfloat16hLi32ELi8ELi128ELNS_18Fp8KVCacheDataTypeE2ELb1ELi512EEEvPfS3_PT_PKS4_PKT0_SA_ifPKiSC_iPKfiiiSE_SE_iiiii,"ax",@progbits
	.sectioninfo	@"SHI_REGISTERS=32"
	.align	128
        .global         _ZN4vllm25paged_attention_v2_kernelI13__nv_bfloat16hLi32ELi8ELi128ELNS_18Fp8KVCacheDataTypeE2ELb1ELi512EEEvPfS3_PT_PKS4_PKT0_SA_ifPKiSC_iPKfiiiSE_SE_iiiii
        .type           _ZN4vllm25paged_attention_v2_kernelI13__nv_bfloat16hLi32ELi8ELi128ELNS_18Fp8KVCacheDataTypeE2ELb1ELi512EEEvPfS3_PT_PKS4_PKT0_SA_ifPKiSC_iPKfiiiSE_SE_iiiii,@function
        .size           _ZN4vllm25paged_attention_v2_kernelI13__nv_bfloat16hLi32ELi8ELi128ELNS_18Fp8KVCacheDataTypeE2ELb1ELi512EEEvPfS3_PT_PKS4_PKT0_SA_ifPKiSC_iPKfiiiSE_SE_iiiii,(.L_x_24714 - _ZN4vllm25paged_attention_v2_kernelI13__nv_bfloat16hLi32ELi8ELi128ELNS_18Fp8KVCacheDataTypeE2ELb1ELi512EEEvPfS3_PT_PKS4_PKT0_SA_ifPKiSC_iPKfiiiSE_SE_iiiii)
        .other          _ZN4vllm25paged_attention_v2_kernelI13__nv_bfloat16hLi32ELi8ELi128ELNS_18Fp8KVCacheDataTypeE2ELb1ELi512EEEvPfS3_PT_PKS4_PKT0_SA_ifPKiSC_iPKfiiiSE_SE_iiiii,@"STO_CUDA_ENTRY STV_DEFAULT"
_ZN4vllm25paged_attention_v2_kernelI13__nv_bfloat16hLi32ELi8ELi128ELNS_18Fp8KVCacheDataTypeE2ELb1ELi512EEEvPfS3_PT_PKS4_PKT0_SA_ifPKiSC_iPKfiiiSE_SE_iiiii:
.text._ZN4vllm25paged_attention_v2_kernelI13__nv_bfloat16hLi32ELi8ELi128ELNS_18Fp8KVCacheDataTypeE2ELb1ELi512EEEvPfS3_PT_PKS4_PKT0_SA_ifPKiSC_iPKfiiiSE_SE_iiiii:
        /* <DEDUP_REMOVED lines=27> */
[----:B------:R-:W-:Y:S02]  /*01b0*/  LOP3.LUT R19, R16, 0xfffffffc, RZ, 0xc0, !PT ;  /* 0xfffffffc10137812 */ /* 0x000fe400078ec0ff */
[----:B------:R-:W-:Y:S02]  /*01c0*/  IMNMX R2, R12, R3, PT ;  /* 0x000000030c027217 */ /* 0x000fe40003800200 */
[----:B------:R-:W-:Y:S01]  /*01d0*/  IADD3 R0, -R13, R8, RZ ;  /* 0x000000080d007210 */ /* 0x000fe20007ffe1ff */
[----:B------:R-:W-:Y:S01]  /*01e0*/  IMAD.IADD R19, R8, 0x1, -R19 ;  /* 0x0000000108137824 */ /* 0x000fe200078e0a13 */
[----:B------:R-:W-:Y:S01]  /*01f0*/  SHF.R.S32.HI R16, RZ, 0x2, R16 ;  /* 0x00000002ff107819 */ /* 0x000fe20000011410 */
        /* <DEDUP_REMOVED lines=15> */
[----:B------:R-:W-:Y:S02]  /*02f0*/  IMAD R22, R19, 0x4, R16 ;  /* 0x0000000413167824 */ /* 0x000fe400078e0210 */
[----:B------:R-:W-:Y:S02]  /*0300*/  IMAD.MOV.U32 R21, RZ, RZ, R2 ;  /* 0x000000ffff157224 */ /* 0x000fe400078e0002 */
[----:B------:R-:W-:Y:S01]  /*0310*/  IMAD.SHL.U32 R3, R3, 0x2, RZ ;  /* 0x0000000203037824 */ /* 0x000fe200078e00ff */
[----:B------:R-:W-:-:S04]  /*0320*/  SHF.L.U32 R22, R22, 0x2, RZ ;  /* 0x0000000216167819 */ /* 0x000fc800000006ff */
[----:B------:R-:W-:Y:S02]  /*0330*/  SHF.R.S32.HI R14, RZ, 0x1f, R3 ;  /* 0x0000001fff0e7819 */ /* 0x000fe40000011403 */
[----:B------:R-:W-:-:S04]  /*0340*/  IADD3 R3, P1, P2, R3, R20, R17 ;  /* 0x0000001403037210 */ /* 0x000fc80007a3e011 */
[----:B------:R-:W-:Y:S02]  /*0350*/  IADD3.X R14, R14, R18, R15, P1, P2 ;  /* 0x000000120e0e7210 */ /* 0x000fe40000fe440f */
[----:B------:R-:W-:-:S04]  /*0360*/  LEA R23, P1, R3, c[0x0][0x178], 0x1 ;  /* 0x00005e0003177a11 */ /* 0x000fc800078208ff */
[----:B------:R-:W-:Y:S01]  /*0370*/  LEA.HI.X R24, R3, c[0x0][0x17c], R14, 0x1, P1 ;  /* 0x00005f0003187a11 */ /* 0x000fe200008f0c0e */
[----:B------:R-:W-:-:S04]  /*0380*/  IMAD.MOV.U32 R14, RZ, RZ, R16 ;  /* 0x000000ffff0e7224 */ /* 0x000fc800078e0010 */
.L_x_2401:
[----:B------:R-:W-:Y:S02]  /*0390*/  IMAD.MOV.U32 R3, RZ, RZ, R24 ;  /* 0x000000ffff037224 */ /* 0x000fe400078e0018 */
        /* <DEDUP_REMOVED lines=10> */
.L_x_2400:
[----:B------:R-:W-:Y:S05]  /*0440*/  BSYNC B1 ;  /* 0x0000000000017941 */ /* 0x000fea0003800000 */
.L_x_2399:
[----:B------:R-:W-:Y:S05]  /*0450*/  @!P0 BRA `(.L_x_2398) ;  /* 0x000001a000008947 */ /* 0x000fea0003800000 */
[----:B------:R-:W-:Y:S01]  /*0460*/  IADD3 R20, P0, R20, R17, RZ ;  /* 0x0000001114147210 */ /* 0x000fe20007f1e0ff */
[----:B------:R-:W-:Y:S01]  /*0470*/  IMAD R17, R19, 0x4, R14 ;  /* 0x0000000413117824 */ /* 0x000fe200078e020e */
[C---:B------:R-:W-:Y:S02]  /*0480*/  LEA R2, R14.reuse, R19, 0x2 ;  /* 0x000000130e027211 */ /* 0x040fe400078e10ff */
[----:B------:R-:W-:Y:S01]  /*0490*/  IADD3 R14, R14, -0x80, RZ ;  /* 0xffffff800e0e7810 */ /* 0x000fe20007ffe0ff */
[----:B------:R-:W-:Y:S01]  /*04a0*/  IMAD.X R3, R18, 0x1, R15, P0 ;  /* 0x0000000112037824 */ /* 0x000fe200000e060f */
[----:B------:R-:W-:Y:S01]  /*04b0*/  LEA R15, P0, R20, c[0x0][0x178], 0x1 ;  /* 0x00005e00140f7a11 */ /* 0x000fe200078008ff */
[----:B------:R-:W-:Y:S01]  /*04c0*/  IMAD.SHL.U32 R21, R2, 0x2, RZ ;  /* 0x0000000202157824 */ /* 0x000fe200078e00ff */
[----:B------:R-:W-:Y:S02]  /*04d0*/  LEA R17, R17, 0x100, 0x2 ;  /* 0x0000010011117811 */ /* 0x000fe400078e10ff */
[----:B------:R-:W-:-:S03]  /*04e0*/  LEA.HI.X R26, R20, c[0x0][0x17c], R3, 0x1, P0 ;  /* 0x00005f00141a7a11 */ /* 0x000fc600000f0c03 */
.L_x_2402:
        /* <DEDUP_REMOVED lines=17> */
.L_x_2398:
[----:B-1----:R-:W-:Y:S05]  /*0600*/  BSYNC B0 ;  /* 0x0000000000007941 */ /* 0x002fea0003800000 */
.L_x_2397:
        /* <DEDUP_REMOVED lines=44> */
[----:B------:R-:W-:Y:S01]  /*08d0*/  IMAD R21, R22, R15, RZ ;  /* 0x0000000f16157224 */ /* 0x000fe200078e02ff */
[----:B------:R-:W-:-:S04]  /*08e0*/  IABS R22, c[0x0][0xc] ;  /* 0x0000030000167a13 */ /* 0x000fc80000000000 */
        /* <DEDUP_REMOVED lines=41> */
.L_x_2403:
[----:B------:R-:W-:-:S04]  /*0b80*/  IMAD.MOV.U32 R3, RZ, RZ, c[0x0][0xc] ;  /* 0x00000300ff037624 */ /* 0x000fc800078e00ff */
[----:B------:R-:W-:-:S04]  /*0b90*/  IMAD R2, R3, c[0x0][0x1d8], R4 ;  /* 0x0000760003027a24 */ /* 0x000fc800078e0204 */
[----:B------:R-:W-:-:S03]  /*0ba0*/  IMAD R15, R2, c[0x0][0x1e8], RZ ;  /* 0x00007a00020f7a24 */ /* 0x000fc600078e02ff */
.L_x_2404:
        /* <DEDUP_REMOVED lines=18> */
[----:B0-----:R-:W-:Y:S01]  /*0cd0*/  HFMA2.MMA R2, -RZ, RZ, 0, 0 ;  /* 0x00000000ff027435 */ /* 0x001fe200000001ff */
[----:B-1----:R-:W-:-:S04]  /*0ce0*/  IMAD.MOV R24, RZ, RZ, -R3 ;  /* 0x000000ffff187224 */ /* 0x002fc800078e0a03 */
[----:B------:R-:W-:-:S05]  /*0cf0*/  IMAD R23, R24, R21, RZ ;  /* 0x0000001518177224 */ /* 0x000fca00078e02ff */
[----:B------:R-:W-:-:S04]  /*0d00*/  IMAD.HI.U32 R24, R3, R23, R2 ;  /* 0x0000001703187227 */ /* 0x000fc800078e0002 */
[----:B------:R-:W-:Y:S02]  /*0d10*/  IMAD.MOV.U32 R23, RZ, RZ, R17 ;  /* 0x000000ffff177224 */ /* 0x000fe400078e0011 */
[----:B------:R-:W-:Y:S02]  /*0d20*/  IMAD.MOV.U32 R2, RZ, RZ, R25 ;  /* 0x000000ffff027224 */ /* 0x000fe400078e0019 */
.L_x_2408:
        /* <DEDUP_REMOVED lines=36> */
.L_x_2406:
[----:B------:R-:W-:Y:S05]  /*0f70*/  BSYNC B7 ;  /* 0x0000000000077941 */ /* 0x000fea0003800000 */
.L_x_2405:
[----:B------:R-:W-:Y:S05]  /*0f80*/  BRA.DIV ~URZ, `(.L_x_2409) ;  /* 0x000023a27f007947 */ /* 0x000fea000b800000 */
[----:B------:R-:W-:-:S05]  /*0f90*/  IMAD.MOV.U32 R2, RZ, RZ, -0x800001 ;  /* 0xff7fffffff027424 */ /* 0x000fca00078e00ff */
.L_x_2437:
[----:B------:R-:W-:Y:S02]  /*0fa0*/  FMNMX.FTZ R18, R2, -3.40282346638528859812e+38, !PT ;  /* 0xff7fffff02127809 */ /* 0x000fe40007810000 */
[----:B------:R-:W-:Y:S01]  /*0fb0*/  MOV R16, 0xff7fffff ;  /* 0xff7fffff00107802 */ /* 0x000fe20000000f00 */
[----:B------:R-:W-:Y:S05]  /*0fc0*/  BRA.DIV ~URZ, `(.L_x_2410) ;  /* 0x000023e27f007947 */ /* 0x000fea000b800000 */
[----:B------:R-:W0:Y:S02]  /*0fd0*/  SHFL.BFLY PT, R2, R18, 0x8, 0x1f ;  /* 0x0d001f0012027f89 */ /* 0x000e2400000e0000 */
[----:B0-----:R-:W-:-:S05]  /*0fe0*/  FMNMX.FTZ R18, R18, R2, !PT ;  /* 0x0000000212127209 */ /* 0x001fca0007810000 */
[----:B------:R0:W1:Y:S02]  /*0ff0*/  SHFL.BFLY PT, R3, R18, 0x4, 0x1f ;  /* 0x0c801f0012037f89 */ /* 0x00006400000e0000 */
.L_x_2438:
[----:B------:R-:W-:Y:S01]  /*1000*/  ISETP.NE.AND P0, PT, R0, RZ, PT ;  /* 0x000000ff0000720c */ /* 0x000fe20003f05270 */
[----:B------:R-:W-:Y:S01]  /*1010*/  WARPSYNC 0xffffffff ;  /* 0xffffffff00007948 */ /* 0x000fe20003800000 */
[----:B01----:R-:W-:-:S11]  /*1020*/  FMNMX.FTZ R18, R3, R18, !PT ;  /* 0x0000001203127209 */ /* 0x003fd60007810000 */
        /* <DEDUP_REMOVED lines=15> */
[----:B------:R-:W-:Y:S01]  /*1120*/  IMAD.MOV.U32 R19, RZ, RZ, RZ ;  /* 0x000000ffff137224 */ /* 0x000fe200078e00ff */
[----:B0-----:R-:W-:Y:S01]  /*1130*/  MOV R18, R8 ;  /* 0x0000000800127202 */ /* 0x001fe20000000f00 */
        /* <DEDUP_REMOVED lines=15> */
.L_x_2415:
        /* <DEDUP_REMOVED lines=11> */
.L_x_2414:
[----:B------:R-:W-:Y:S05]  /*12e0*/  BSYNC B1 ;  /* 0x0000000000017941 */ /* 0x000fea0003800000 */
.L_x_2413:
        /* <DEDUP_REMOVED lines=10> */
.L_x_2418:
        /* <DEDUP_REMOVED lines=100> */
.L_x_2417:
[----:B------:R-:W-:Y:S05]  /*19d0*/  BSYNC B1 ;  /* 0x0000000000017941 */ /* 0x000fea0003800000 */
.L_x_2416:
        /* <DEDUP_REMOVED lines=55> */
.L_x_2420:
[----:B------:R-:W-:Y:S05]  /*1d50*/  BSYNC B1 ;  /* 0x0000000000017941 */ /* 0x000fea0003800000 */
.L_x_2419:
        /* <DEDUP_REMOVED lines=26> */
.L_x_2412:
[----:B------:R-:W-:Y:S05]  /*1f00*/  BSYNC B0 ;  /* 0x0000000000007941 */ /* 0x000fea0003800000 */
.L_x_2411:
        /* <DEDUP_REMOVED lines=43> */
.L_x_2425:
        /* <DEDUP_REMOVED lines=8> */
.L_x_2424:
[----:B------:R-:W-:Y:S05]  /*2240*/  BSYNC B1 ;  /* 0x0000000000017941 */ /* 0x000fea0003800000 */
.L_x_2423:
        /* <DEDUP_REMOVED lines=10> */
.L_x_2428:
        /* <DEDUP_REMOVED lines=52> */
.L_x_2427:
[----:B------:R-:W-:Y:S05]  /*2630*/  BSYNC B1 ;  /* 0x0000000000017941 */ /* 0x000fea0003800000 */
.L_x_2426:
        /* <DEDUP_REMOVED lines=31> */
.L_x_2430:
[----:B------:R-:W-:Y:S05]  /*2830*/  BSYNC B1 ;  /* 0x0000000000017941 */ /* 0x000fea0003800000 */
.L_x_2429:
        /* <DEDUP_REMOVED lines=14> */
.L_x_2422:
[----:B------:R-:W-:Y:S05]  /*2920*/  BSYNC B0 ;  /* 0x0000000000007941 */ /* 0x000fea0003800000 */
.L_x_2421:
        /* <DEDUP_REMOVED lines=20> */
.L_x_2432:
[----:B------:R-:W-:Y:S05]  /*2a70*/  BSYNC B0 ;  /* 0x0000000000007941 */ /* 0x000fea0003800000 */
.L_x_2431:
        /* <DEDUP_REMOVED lines=15> */
[----:B0-----:R-:W-:Y:S02]  /*2b70*/  IMAD.MOV.U32 R12, RZ, RZ, RZ ;  /* 0x000000ffff0c7224 */ /* 0x001fe400078e00ff */
[----:B---3--:R-:W-:Y:S01]  /*2b80*/  IMAD.MOV R20, RZ, RZ, -R13 ;  /* 0x000000ffff147224 */ /* 0x008fe200078e0a0d */
[----:B-1----:R-:W-:-:S03]  /*2b90*/  HFMA2.MMA R2, -RZ, RZ, 0, 0 ;  /* 0x00000000ff027435 */ /* 0x002fc600000001ff */
[----:B------:R-:W-:Y:S02]  /*2ba0*/  IMAD R19, R20, R7, RZ ;  /* 0x0000000714137224 */ /* 0x000fe400078e02ff */
[----:B--2---:R-:W-:Y:S02]  /*2bb0*/  IMAD.MOV R22, RZ, RZ, -R3 ;  /* 0x000000ffff167224 */ /* 0x004fe400078e0a03 */
[----:B------:R-:W-:Y:S01]  /*2bc0*/  IMAD.HI.U32 R12, R13, R19, R12 ;  /* 0x000000130d0c7227 */ /* 0x000fe200078e000c */
[----:B------:R-:W-:-:S03]  /*2bd0*/  IABS R13, c[0x0][0x1e4] ;  /* 0x00007900000d7a13 */ /* 0x000fc60000000000 */
[----:B------:R-:W-:-:S04]  /*2be0*/  IMAD R21, R22, R9, RZ ;  /* 0x0000000916157224 */ /* 0x000fc800078e02ff */
[----:B------:R-:W-:-:S04]  /*2bf0*/  IMAD.HI.U32 R2, R3, R21, R2 ;  /* 0x0000001503027227 */ /* 0x000fc800078e0002 */
[----:B------:R-:W-:Y:S02]  /*2c00*/  IMAD.MOV.U32 R3, RZ, RZ, R13 ;  /* 0x000000ffff037224 */ /* 0x000fe400078e000d */
.L_x_2436:
        /* <DEDUP_REMOVED lines=33> */
.L_x_2434:
[----:B------:R-:W-:Y:S05]  /*2e20*/  BSYNC B6 ;  /* 0x0000000000067941 */ /* 0x000fea0003800000 */
.L_x_2433:
[----:B------:R-:W-:Y:S01]  /*2e30*/  WARPSYNC 0xffffffff ;  /* 0xffffffff00007948 */ /* 0x000fe20003800000 */
[----:B------:R-:W-:Y:S01]  /*2e40*/  BAR.SYNC.DEFER_BLOCKING 0x0 ;  /* 0x0000000000007b1d */ /* 0x000fe20000010000 */
[C---:B01----:R-:W-:Y:S01]  /*2e50*/  LOP3.LUT R2, R8.reuse, 0xffffffc0, RZ, 0xc0, !PT ;  /* 0xffffffc008027812 */ /* 0x043fe200078ec0ff */
[----:B------:R-:W-:Y:S01]  /*2e60*/  IMAD R5, R5, 0x20, R0 ;  /* 0x0000002005057824 */ /* 0x000fe200078e0200 */
[----:B------:R-:W-:Y:S02]  /*2e70*/  ISETP.GT.AND P1, PT, R8, 0x3f, PT ;  /* 0x0000003f0800780c */ /* 0x000fe40003f24270 */
[----:B------:R-:W-:Y:S02]  /*2e80*/  ISETP.NE.AND P0, PT, R2, 0x40, PT ;  /* 0x000000400200780c */ /* 0x000fe40003f05270 */
[----:B------:R-:W-:Y:S02]  /*2e90*/  LOP3.LUT R3, R8, 0xffffffe0, RZ, 0xc0, !PT ;  /* 0xffffffe008037812 */ /* 0x000fe400078ec0ff */
[----:B------:R-:W-:-:S02]  /*2ea0*/  MOV R6, RZ ;  /* 0x000000ff00067202 */ /* 0x000fc40000000f00 */
[----:B------:R-:W-:-:S07]  /*2eb0*/  ISETP.NE.AND P2, PT, R3, 0x20, PT ;  /* 0x000000200300780c */ /* 0x000fce0003f45270 */
[----:B------:R-:W-:Y:S04]  /*2ec0*/  @!P0 STS [R5.X4+-0xa0], RZ ;  /* 0xffff60ff05008388 */ /* 0x000fe80000004800 */
[----:B------:R-:W-:Y:S01]  /*2ed0*/  BAR.SYNC.DEFER_BLOCKING 0x0 ;  /* 0x0000000000007b1d */ /* 0x000fe20000010000 */
[C---:B------:R-:W-:Y:S02]  /*2ee0*/  ISETP.GT.AND P0, PT, R8.reuse, 0x1f, PT ;  /* 0x0000001f0800780c */ /* 0x040fe40003f04270 */
[----:B------:R-:W-:-:S03]  /*2ef0*/  IADD3 R8, R8, 0x1f, RZ ;  /* 0x0000001f08087810 */ /* 0x000fc60007ffe0ff */
[----:B------:R-:W0:Y:S02]  /*2f00*/  @!P1 LDS R2, [R5.X4+0x60] ;  /* 0x0000600005029984 */ /* 0x000e240000004800 */
[----:B0-----:R-:W-:Y:S02]  /*2f10*/  @!P1 FADD.FTZ R6, RZ, R2 ;  /* 0x00000002ff069221 */ /* 0x001fe40000010000 */
[----:B------:R-:W-:Y:S01]  /*2f20*/  BAR.SYNC.DEFER_BLOCKING 0x0 ;  /* 0x0000000000007b1d */ /* 0x000fe20000010000 */
[----:B------:R-:W-:-:S05]  /*2f30*/  ISETP.GT.U32.AND P1, PT, R8, 0x3e, PT ;  /* 0x0000003e0800780c */ /* 0x000fca0003f24070 */
[----:B------:R0:W-:Y:S04]  /*2f40*/  @!P2 STS [R5.X4+-0x20], R6 ;  /* 0xffffe0060500a388 */ /* 0x0001e80000004800 */
[----:B------:R-:W-:Y:S06]  /*2f50*/  BAR.SYNC.DEFER_BLOCKING 0x0 ;  /* 0x0000000000007b1d */ /* 0x000fec0000010000 */
[----:B------:R0:W1:Y:S04]  /*2f60*/  @!P0 LDS R3, [R5.X4+0x60] ;  /* 0x0000600005038984 */ /* 0x0000680000004800 */
[----:B------:R-:W-:Y:S06]  /*2f70*/  BAR.SYNC.DEFER_BLOCKING 0x0 ;  /* 0x0000000000007b1d */ /* 0x000fec0000010000 */
[----:B------:R-:W-:Y:S05]  /*2f80*/  @P1 EXIT ;  /* 0x000000000000194d */ /* 0x000fea0003800000 */
[----:B0-----:R-:W-:Y:S01]  /*2f90*/  IMAD R5, R4, c[0x0][0x14], RZ ;  /* 0x0000050004057a24 */ /* 0x001fe200078e02ff */
[----:B------:R-:W-:Y:S01]  /*2fa0*/  SHF.R.S32.HI R2, RZ, 0x1f, R0 ;  /* 0x0000001fff027819 */ /* 0x000fe20000011400 */
[----:B------:R-:W-:-:S02]  /*2fb0*/  IMAD R11, R11, c[0x0][0xc], RZ ;  /* 0x000003000b0b7a24 */ /* 0x000fc400078e02ff */
[----:B------:R-:W-:Y:S02]  /*2fc0*/  IMAD.SHL.U32 R10, R10, 0x20, RZ ;  /* 0x000000200a0a7824 */ /* 0x000fe400078e00ff */
[----:B------:R-:W-:Y:S02]  /*2fd0*/  IMAD.SHL.U32 R5, R5, 0x20, RZ ;  /* 0x0000002005057824 */ /* 0x000fe400078e00ff */
[----:B------:R-:W-:Y:S02]  /*2fe0*/  IMAD R11, R11, c[0x0][0x14], RZ ;  /* 0x000005000b0b7a24 */ /* 0x000fe400078e02ff */
[----:B-1----:R-:W-:Y:S01]  /*2ff0*/  @!P0 FADD.FTZ R6, R6, R3 ;  /* 0x0000000306068221 */ /* 0x002fe20000010000 */
[--C-:B------:R-:W-:Y:S01]  /*3000*/  IADD3 R7, P1, P2, R5, R0, R10.reuse ;  /* 0x0000000005077210 */ /* 0x100fe20007a3e00a */
[----:B------:R-:W-:Y:S01]  /*3010*/  IMAD.SHL.U32 R0, R11, 0x20, RZ ;  /* 0x000000200b007824 */ /* 0x000fe200078e00ff */
[----:B------:R-:W-:Y:S02]  /*3020*/  SHF.R.S32.HI R10, RZ, 0x1f, R10 ;  /* 0x0000001fff0a7819 */ /* 0x000fe4000001140a */
[----:B------:R-:W-:-:S02]  /*3030*/  SHF.R.S32.HI R5, RZ, 0x1f, R5 ;  /* 0x0000001fff057819 */ /* 0x000fc40000011405 */
[----:B------:R-:W-:Y:S02]  /*3040*/  F2FP.BF16.PACK_AB R6, RZ, R6 ;  /* 0x00000006ff06723e */ /* 0x000fe400000010ff */
[----:B------:R-:W-:Y:S02]  /*3050*/  IADD3.X R5, R5, R2, R10, P1, P2 ;  /* 0x0000000205057210 */ /* 0x000fe40000fe440a */
[----:B------:R-:W-:-:S04]  /*3060*/  IADD3 R4, P1, R0, R7, RZ ;  /* 0x0000000700047210 */ /* 0x000fc80007f3e0ff */
[----:B------:R-:W-:Y:S02]  /*3070*/  LEA.HI.X.SX32 R3, R0, R5, 0x1, P1 ;  /* 0x0000000500037211 */ /* 0x000fe400008f0eff */
[----:B------:R-:W-:-:S04]  /*3080*/  LEA R2, P0, R4, c[0x0][0x170], 0x1 ;  /* 0x00005c0004027a11 */ /* 0x000fc800078008ff */
[----:B------:R-:W-:-:S05]  /*3090*/  LEA.HI.X R3, R4, c[0x0][0x174], R3, 0x1, P0 ;  /* 0x00005d0004037a11 */ /* 0x000fca00000f0c03 */
[----:B------:R-:W-:Y:S01]  /*30a0*/  STG.E.U16 [R2.64], R6 ;  /* 0x0000000602007986 */ /* 0x000fe2000c101524 */
[----:B------:R-:W-:Y:S05]  /*30b0*/  EXIT ;  /* 0x000000000000794d */ /* 0x000fea0003800000 */
.L_x_2407:
[----:B------:R-:W-:Y:S01]  /*30c0*/  MOV R2, 0x0 ;  /* 0x0000000000027802 */ /* 0x000fe20000000f00 */
[----:B------:R-:W-:Y:S01]  /*30d0*/  HFMA2.MMA R8, -RZ, RZ, 0, 3.2007694244384765625e-05 ;  /* 0x00000219ff087435 */ /* 0x000fe200000001ff */
[----:B------:R-:W-:Y:S01]  /*30e0*/  MOV R4, c[0x4][0x178] ;  /* 0x01005e0000047a02 */ /* 0x000fe20000000f00 */
[----:B------:R-:W-:Y:S01]  /*30f0*/  IMAD.MOV.U32 R5, RZ, RZ, c[0x4][0x17c] ;  /* 0x01005f00ff057624 */ /* 0x000fe200078e00ff */
[----:B------:R-:W-:Y:S01]  /*3100*/  MOV R13, RZ ;  /* 0x000000ff000d7202 */ /* 0x000fe20000000f00 */
[----:B------:R-:W-:Y:S01]  /*3110*/  IMAD.MOV.U32 R6, RZ, RZ, c[0x4][0x180] ;  /* 0x01006000ff067624 */ /* 0x000fe200078e00ff */
[----:B------:R-:W0:Y:S01]  /*3120*/  LDC.64 R2, c[0x4][R2] ;  /* 0x0100000002027b82 */ /* 0x000e220000000a00 */
[----:B------:R-:W-:Y:S02]  /*3130*/  IMAD.MOV.U32 R7, RZ, RZ, c[0x4][0x184] ;  /* 0x01006100ff077624 */ /* 0x000fe400078e00ff */
        /* <DEDUP_REMOVED lines=11> */
.L_x_2435:
        /* <DEDUP_REMOVED lines=20> */
.L_x_2409:
[----:B------:R-:W-:Y:S01]  /*3330*/  IMAD.MOV.U32 R18, RZ, RZ, -0x800001 ;  /* 0xff7fffffff127424 */ /* 0x000fe200078e00ff */
[----:B------:R-:W-:Y:S01]  /*3340*/  MOV R20, 0x1f ;  /* 0x0000001f00147802 */ /* 0x000fe20000000f00 */
[----:B------:R-:W-:Y:S01]  /*3350*/  IMAD.MOV.U32 R19, RZ, RZ, 0x10 ;  /* 0x00000010ff137424 */ /* 0x000fe200078e00ff */
[----:B------:R-:W-:Y:S01]  /*3360*/  MOV R2, 0x3390 ;  /* 0x0000339000027802 */ /* 0x000fe20000000f00 */
[----:B------:R-:W-:Y:S02]  /*3370*/  IMAD.MOV.U32 R21, RZ, RZ, -0x1 ;  /* 0xffffffffff157424 */ /* 0x000fe400078e00ff */
[----:B------:R-:W-:Y:S05]  /*3380*/  CALL.REL.NOINC `($__internal_53_$__cuda_sm70_shflsync_bfly_p) ;  /* 0x000000f000007944 */ /* 0x000fea0003c00000 */
[----:B-1----:R-:W-:Y:S01]  /*3390*/  IMAD.MOV.U32 R2, RZ, RZ, R19 ;  /* 0x000000ffff027224 */ /* 0x002fe200078e0013 */
[----:B0-----:R-:W-:Y:S05]  /*33a0*/  BRA `(.L_x_2437) ;  /* 0xffffdbf000007947 */ /* 0x001fea000383ffff */
.L_x_2410:
[----:B------:R-:W-:Y:S01]  /*33b0*/  HFMA2.MMA R20, -RZ, RZ, 0, 1.847743988037109375e-06 ;  /* 0x0000001fff147435 */ /* 0x000fe200000001ff */
[----:B------:R-:W-:Y:S01]  /*33c0*/  IMAD.MOV.U32 R19, RZ, RZ, 0x8 ;  /* 0x00000008ff137424 */ /* 0x000fe200078e00ff */
[----:B------:R-:W-:Y:S01]  /*33d0*/  MOV R2, 0x3400 ;  /* 0x0000340000027802 */ /* 0x000fe20000000f00 */
[----:B------:R-:W-:-:S03]  /*33e0*/  IMAD.MOV.U32 R21, RZ, RZ, -0x1 ;  /* 0xffffffffff157424 */ /* 0x000fc600078e00ff */
[----:B------:R-:W-:Y:S05]  /*33f0*/  CALL.REL.NOINC `($__internal_53_$__cuda_sm70_shflsync_bfly_p) ;  /* 0x0000008000007944 */ /* 0x000fea0003c00000 */
[----:B01----:R-:W-:Y:S01]  /*3400*/  FMNMX.FTZ R18, R18, R19, !PT ;  /* 0x0000001312127209 */ /* 0x003fe20007810000 */
[----:B------:R-:W-:Y:S01]  /*3410*/  IMAD.MOV.U32 R19, RZ, RZ, 0x4 ;  /* 0x00000004ff137424 */ /* 0x000fe200078e00ff */
[----:B------:R-:W-:Y:S01]  /*3420*/  MOV R21, 0xffffffff ;  /* 0xffffffff00157802 */ /* 0x000fe20000000f00 */
[----:B------:R-:W-:Y:S01]  /*3430*/  IMAD.MOV.U32 R20, RZ, RZ, 0x1f ;  /* 0x0000001fff147424 */ /* 0x000fe200078e00ff */
[----:B------:R-:W-:-:S02]  /*3440*/  MOV R2, 0x3460 ;  /* 0x0000346000027802 */ /* 0x000fc40000000f00 */
[----:B------:R-:W-:Y:S05]  /*3450*/  CALL.REL.NOINC `($__internal_53_$__cuda_sm70_shflsync_bfly_p) ;  /* 0x0000002000007944 */ /* 0x000fea0003c00000 */
[----:B-1----:R-:W-:Y:S01]  /*3460*/  IMAD.MOV.U32 R3, RZ, RZ, R19 ;  /* 0x000000ffff037224 */ /* 0x002fe200078e0013 */
[----:B0-----:R-:W-:Y:S05]  /*3470*/  BRA `(.L_x_2438) ;  /* 0xffffdb8000007947 */ /* 0x001fea000383ffff */
        .weak           $__internal_53_$__cuda_sm70_shflsync_bfly_p
        .type           $__internal_53_$__cuda_sm70_shflsync_bfly_p,@function
        .size           $__internal_53_$__cuda_sm70_shflsync_bfly_p,(.L_x_24714 - $__internal_53_$__cuda_sm70_shflsync_bfly_p)
$__internal_53_$__cuda_sm70_shflsync_bfly_p:
[----:B------:R-:W-:Y:S01]  /*3480*/  IMAD.MOV.U32 R3, RZ, RZ, 0x0 ;  /* 0x00000000ff037424 */ /* 0x000fe200078e00ff */
[----:B------:R-:W-:Y:S04]  /*3490*/  WARPSYNC R21 ;  /* 0x0000001500007348 */ /* 0x000fe80003800000 */
[----:B------:R0:W1:Y:S01]  /*34a0*/  SHFL.BFLY PT, R19, R18, R19, R20 ;  /* 0x0c00001312137389 */ /* 0x00006200000e0014 */
[----:B------:R-:W-:Y:S05]  /*34b0*/  RET.REL.NODEC R2 `(_ZN4vllm25paged_attention_v2_kernelI13__nv_bfloat16hLi32ELi8ELi128ELNS_18Fp8KVCacheDataTypeE2ELb1ELi512EEEvPfS3_PT_PKS4_PKT0_SA_ifPKiSC_iPKfiiiSE_SE_iiiii) ;  /* 0xffffcb4002007950 */ /* 0x000fea0003c3ffff */
.L_x_2439:
        /* <DEDUP_REMOVED lines=12> */
.L_x_24714:


//--------------------- .text._ZN4vllm25paged_attention_v2_kernelIthLi256ELi32ELi128ELNS_18Fp8KVCacheDataTypeE2ELb0ELi512EEEvPfS2_PT_PKS3_PKT0_S9_ifPKiSB_iPKfiiiSD_SD_iiiii --------------------------
	.section	.text._ZN4vllm25paged_attention_v2_kernelIthLi256ELi32ELi128ELNS_18Fp8KVCacheDataTypeE2ELb0ELi512EEEvPfS2_PT_PKS3_PKT0_S9_ifPKiSB_iPKfiiiSD_SD_iiiii,"ax",@progbits
	.sectioninfo	@"SHI_REGISTERS=48"
	.align	128
        .global         _ZN4vllm25paged_attention_v2_kernelIthLi256ELi32ELi128ELNS_18Fp8KVCacheDataTypeE2ELb0ELi512EEEvPfS2_PT_PKS3_PKT0_S9_ifPKiSB_iPKfiiiSD_SD_iiiii
        .type           _ZN4vllm25paged_attention_v2_kernelIthLi256ELi32ELi128ELNS_18Fp8KVCacheDataTypeE2ELb0ELi512EEEvPfS2_PT_PKS3_PKT0_S9_ifPKiSB_iPKfiiiSD_SD_iiiii,@function
        .size           _ZN4vllm25paged_attention_v2_kernelIthLi256ELi32ELi128ELNS_18Fp8KVCacheDataTypeE2ELb0ELi512EEEvPfS2_PT_PKS3_PKT0_S9_ifPKiSB_iPKfiiiSD_SD_iiiii,(.L_x_24715 - _ZN4vllm25paged_attention_v2_kernelIthLi256ELi32ELi128ELNS_18Fp8KVCacheDataTypeE2ELb0ELi512EEEvPfS2_PT_PKS3_PKT0_S9_ifPKiSB_iPKfiiiSD_SD_iiiii)
        .other          _ZN4vllm25paged_attention_v2_kernelIthLi256ELi32ELi128ELNS_18Fp8KVCacheDataTypeE2ELb0ELi512EEEvPfS2_PT_PKS3_PKT0_S9_ifPKiSB_iPKfiiiSD_SD_iiiii,@"STO_CUDA_ENTRY STV_DEFAULT"
_ZN4vllm25paged_attention_v2_kernelIthLi256ELi32ELi128ELNS_18Fp8KVCacheDataTypeE2ELb0ELi512EEEvPfS2_PT_PKS3_PKT0_S9_ifPKiSB_iPKfiiiSD_SD_iiiii:
.text._ZN4vllm25paged_attention_v2_kernelIthLi256ELi32ELi128ELNS_18Fp8KVCacheDataTypeE2ELb0ELi512EEEvPfS2_PT_PKS3_PKT0_S9_ifPKiSB_iPKfiiiSD_SD_iiiii:
        /* <DEDUP_REMOVED lines=11> */
[----:B------:R-:W-:Y:S02]  /*00b0*/  IADD3 R0, R2, 0x1f, RZ ;  /* 0x0000001f02007810 */ /* 0x000fe40007ffe0ff */
[----:B------:R-:W-:Y:S01]  /*00c0*/  LEA R9, R18, 0x10, 0x4 ;  /* 0x0000001012097811 */ /* 0x000fe200078e20ff */
[----:B------:R-:W-:Y:S01]  /*00d0*/  BAR.SYNC.DEFER_BLOCKING 0x0 ;  /* 0x0000000000007b1d */ /* 0x000fe20000010000 */
[----:B------:R-:W-:-:S04]  /*00e0*/  SHF.R.S32.HI R3, RZ, 0x1f, R0 ;  /* 0x0000001fff037819 */ /* 0x000fc80000011400 */
[----:B------:R-:W-:-:S04]  /*00f0*/  LEA.HI R3, R3, R0, RZ, 0x5 ;  /* 0x0000000003037211 */ /* 0x000fc800078f28ff */
[----:B------:R-:W-:-:S04]  /*0100*/  SHF.R.S32.HI R6, RZ, 0x5, R3 ;  /* 0x00000005ff067819 */ /* 0x000fc80000011403 */
[----:B------:R-:W-:Y:S02]  /*0110*/  IMNMX R9, R6, R9, PT ;  /* 0x0000000906097217 */ /* 0x000fe40003800200 */
[----:B0-----:R-:W-:-:S04]  /*0120*/  SHF.R.S32.HI R4, RZ, 0x1f, R17 ;  /* 0x0000001fff047819 */ /* 0x001fc80000011411 */
[----:B------:R-:W-:-:S04]  /*0130*/  LEA.HI R10, R4, R17, RZ, 0x5 ;  /* 0x00000011040a7211 */ /* 0x000fc800078f28ff */
[----:B------:R-:W-:-:S05]  /*0140*/  SHF.R.S32.HI R7, RZ, 0x5, R10 ;  /* 0x00000005ff077819 */ /* 0x000fca000001140a */
[----:B------:R-:W-:-:S05]  /*0150*/  IMAD R0, R18, 0x10, R7 ;  /* 0x0000001012007824 */ /* 0x000fca00078e0207 */
[----:B------:R-:W-:Y:S01]  /*0160*/  ISETP.GE.AND P0, PT, R0, R9, PT ;  /* 0x000000090000720c */ /* 0x000fe20003f06270 */
[----:B------:R-:W-:-:S04]  /*0170*/  IMAD R0, R18, -0x10, R9 ;  /* 0xfffffff012007824 */ /* 0x000fc800078e0209 */
[----:B------:R-:W-:-:S08]  /*0180*/  IMAD R3, R0, 0x20, R5 ;  /* 0x0000002000037824 */ /* 0x000fd000078e0205 */
[----:B------:R-:W-:Y:S05]  /*0190*/  @!P0 BRA `(.L_x_2440) ;  /* 0x00003a9000008947 */ /* 0x000fea0003800000 */
[----:B------:R-:W0:Y:S01]  /*01a0*/  S2R R4, SR_CTAID.X ;  /* 0x0000000000047919 */ /* 0x000e220000002500 */
[----:B------:R-:W-:Y:S02]  /*01b0*/  IMNMX R8, R2, R3, PT ;  /* 0x0000000302087217 */ /* 0x000fe40003800200 */
[----:B------:R-:W-:-:S03]  /*01c0*/  LOP3.LUT R10, R10, 0xffffffe0, RZ, 0xc0, !PT ;  /* 0xffffffe00a0a7812 */ /* 0x000fc600078ec0ff */
[----:B------:R-:W-:Y:S02]  /*01d0*/  IMAD.IADD R8, R8, 0x1, -R5 ;  /* 0x0000000108087824 */ /* 0x000fe400078e0a05 */
[----:B------:R-:W-:Y:S01]  /*01e0*/  IMAD.IADD R3, R17, 0x1, -R10 ;  /* 0x0000000111037824 */ /* 0x000fe200078e0a0a */
[----:B------:R-:W-:Y:S05]  /*01f0*/  BRA.DIV ~URZ, `(.L_x_2441) ;  /* 0x00003b727f007947 */ /* 0x000fea000b800000 */
[----:B------:R-:W-:-:S05]  /*0200*/  IMAD.MOV.U32 R0, RZ, RZ, -0x800001 ;  /* 0xff7fffffff007424 */ /* 0x000fca00078e00ff */
.L_x_2473:
[----:B------:R-:W-:Y:S01]  /*0210*/  FMNMX.FTZ R13, R0, -3.40282346638528859812e+38, !PT ;  /* 0xff7fffff000d7809 */ /* 0x000fe20007810000 */
[----:B------:R-:W-:Y:S01]  /*0220*/  IMAD.MOV.U32 R12, RZ, RZ, -0x800001 ;  /* 0xff7fffffff0c7424 */ /* 0x000fe200078e00ff */
[----:B------:R-:W-:Y:S05]  /*0230*/  BRA.DIV ~URZ, `(.L_x_2442) ;  /* 0x00003ba27f007947 */ /* 0x000fea000b800000 */
[----:B------:R-:W1:Y:S02]  /*0240*/  SHFL.BFLY PT, R0, R13, 0x8, 0x1f ;  /* 0x0d001f000d007f89 */ /* 0x000e6400000e0000 */
[----:B-1----:R-:W-:-:S05]  /*0250*/  FMNMX.FTZ R0, R13, R0, !PT ;  /* 0x000000000d007209 */ /* 0x002fca0007810000 */
[----:B------:R-:W1:Y:S02]  /*0260*/  SHFL.BFLY PT, R9, R0, 0x4, 0x1f ;  /* 0x0c801f0000097f89 */ /* 0x000e6400000e0000 */
[----:B-1----:R-:W-:-:S05]  /*0270*/  FMNMX.FTZ R9, R0, R9, !PT ;  /* 0x0000000900097209 */ /* 0x002fca0007810000 */
[----:B------:R-:W1:Y:S02]  /*0280*/  SHFL.BFLY PT, R10, R9, 0x2, 0x1f ;  /* 0x0c401f00090a7f89 */ /* 0x000e6400000e0000 */
[----:B-1----:R-:W-:-:S05]  /*0290*/  FMNMX.FTZ R13, R9, R10, !PT ;  /* 0x0000000a090d7209 */ /* 0x002fca0007810000 */
[----:B------:R1:W2:Y:S02]  /*02a0*/  SHFL.BFLY PT, R10, R13, 0x1, 0x1f ;  /* 0x0c201f000d0a7f89 */ /* 0x0002a400000e0000 */
.L_x_2474:
[----:B------:R-:W-:Y:S01]  /*02b0*/  ISETP.NE.AND P0, PT, R3, RZ, PT ;  /* 0x000000ff0300720c */ /* 0x000fe20003f05270 */
[----:B------:R-:W-:-:S12]  /*02c0*/  WARPSYNC 0xffffffff ;  /* 0xffffffff00007948 */ /* 0x000fd80003800000 */
[----:B--2---:R-:W-:-:S05]  /*02d0*/  @!P0 FMNMX.FTZ R10, R10, R13, !PT ;  /* 0x0000000d0a0a8209 */ /* 0x004fca0007810000 */
[----:B------:R2:W-:Y:S02]  /*02e0*/  @!P0 STS [R7.X4], R10 ;  /* 0x0000000a07008388 */ /* 0x0005e40000004800 */
[----:B------:R-:W-:Y:S01]  /*02f0*/  BAR.SYNC.DEFER_BLOCKING 0x0 ;  /* 0x0000000000007b1d */ /* 0x000fe20000010000 */
[----:B------:R-:W-:Y:S02]  /*0300*/  ISETP.GT.AND P0, PT, R3, 0x3, PT ;  /* 0x000000030300780c */ /* 0x000fe40003f04270 */
[----:B------:R-:W-:-:S03]  /*0310*/  ISETP.GE.AND P1, PT, R17, R8, PT ;  /* 0x000000081100720c */ /* 0x000fc60003f26270 */
[----:B------:R-:W-:Y:S08]  /*0320*/  BSSY B0, `(.L_x_2443) ;  /* 0x00000e9000007945 */ /* 0x000ff00003800000 */
[----:B------:R-:W3:Y:S04]  /*0330*/  @!P0 LDS R12, [R3.X4] ;  /* 0x00000000030c8984 */ /* 0x000ee80000004800 */
[----:B---3--:R-:W3:Y:S02]  /*0340*/  SHFL.BFLY PT, R9, R12, 0x2, 0x1f ;  /* 0x0c401f000c097f89 */ /* 0x008ee400000e0000 */
[----:B--23--:R-:W-:-:S05]  /*0350*/  FMNMX.FTZ R10, R9, R12, !PT ;  /* 0x0000000c090a7209 */ /* 0x00cfca0007810000 */
[----:B------:R-:W2:Y:S02]  /*0360*/  SHFL.BFLY PT, R9, R10, 0x1, 0x1f ;  /* 0x0c201f000a097f89 */ /* 0x000ea400000e0000 */
[----:B--2---:R-:W-:Y:S01]  /*0370*/  FMNMX.FTZ R0, R10, R9, !PT ;  /* 0x000000090a007209 */ /* 0x004fe20007810000 */
[----:B------:R-:W-:-:S05]  /*0380*/  IMAD.MOV.U32 R9, RZ, RZ, RZ ;  /* 0x000000ffff097224 */ /* 0x000fca00078e00ff */
[----:B------:R-:W2:Y:S01]  /*0390*/  SHFL.IDX PT, R0, R0, RZ, 0x1f ;  /* 0x00001fff00007589 */ /* 0x000ea200000e0000 */
        /* <DEDUP_REMOVED lines=20> */
.L_x_2447:
[----:B-1----:R-:W1:Y:S01]  /*04e0*/  LDS R13, [R10] ;  /* 0x000000000a0d7984 */ /* 0x002e620000000800 */
[----:B------:R-:W-:Y:S02]  /*04f0*/  IADD3 R12, R12, -0x1, RZ ;  /* 0xffffffff0c0c7810 */ /* 0x000fe40007ffe0ff */
[----:B------:R-:W-:Y:S02]  /*0500*/  IADD3 R11, R11, 0x80, RZ ;  /* 0x000000800b0b7810 */ /* 0x000fe40007ffe0ff */
[----:B------:R-:W-:Y:S01]  /*0510*/  ISETP.NE.AND P0, PT, R12, RZ, PT ;  /* 0x000000ff0c00720c */ /* 0x000fe20003f05270 */
[----:B-12---:R-:W-:-:S04]  /*0520*/  FADD.FTZ R13, -R0, R13 ;  /* 0x0000000d000d7221 */ /* 0x006fc80000010100 */
[----:B------:R-:W-:-:S06]  /*0530*/  FMUL.FTZ R13, R13, 1.4426950216293334961 ;  /* 0x3fb8aa3b0d0d7820 */ /* 0x000fcc0000410000 */
[----:B------:R-:W1:Y:S02]  /*0540*/  MUFU.EX2 R13, R13 ;  /* 0x0000000d000d7308 */ /* 0x000e640000000800 */
[----:B-1----:R1:W-:Y:S01]  /*0550*/  STS [R10], R13 ;  /* 0x0000000d0a007388 */ /* 0x0023e20000000800 */
[----:B------:R-:W-:Y:S01]  /*0560*/  FADD.FTZ R9, R13, R9 ;  /* 0x000000090d097221 */ /* 0x000fe20000010000 */
[----:B-1----:R-:W-:Y:S01]  /*0570*/  IADD3 R10, R10, 0x200, RZ ;  /* 0x000002000a0a7810 */ /* 0x002fe20007ffe0ff */
[----:B------:R-:W-:Y:S05]  /*0580*/  @P0 BRA `(.L_x_2447) ;  /* 0xffffff5000000947 */ /* 0x000fea000383ffff */
.L_x_2446:
[----:B------:R-:W-:Y:S05]  /*0590*/  BSYNC B1 ;  /* 0x0000000000017941 */ /* 0x000fea0003800000 */
.L_x_2445:
        /* <DEDUP_REMOVED lines=10> */
.L_x_2450:
[----:B-1----:R-:W1:Y:S01]  /*0640*/  LDS R13, [R10+-0x400] ;  /* 0xfffc00000a0d7984 */ /* 0x002e620000000800 */
[----:B------:R-:W-:-:S03]  /*0650*/  IADD3 R11, R11, 0x800, RZ ;  /* 0x000008000b0b7810 */ /* 0x000fc60007ffe0ff */
[----:B------:R-:W3:Y:S01]  /*0660*/  LDS R15, [R10+-0x200] ;  /* 0xfffe00000a0f7984 */ /* 0x000ee20000000800 */
[----:B------:R-:W-:-:S03]  /*0670*/  ISETP.GE.AND P2, PT, R11, R12, PT ;  /* 0x0000000c0b00720c */ /* 0x000fc60003f46270 */
[----:B------:R-:W4:Y:S04]  /*0680*/  LDS R21, [R10] ;  /* 0x000000000a157984 */ /* 0x000f280000000800 */
[----:B------:R-:W5:Y:S04]  /*0690*/  LDS R39, [R10+0x800] ;  /* 0x000800000a277984 */ /* 0x000f680000000800 */
[----:B------:R-:W2:Y:S04]  /*06a0*/  LDS R23, [R10+0x200] ;  /* 0x000200000a177984 */ /* 0x000ea80000000800 */
[----:B------:R-:W0:Y:S04]  /*06b0*/  LDS R25, [R10+0x400] ;  /* 0x000400000a197984 */ /* 0x000e280000000800 */
[----:B------:R-:W0:Y:S04]  /*06c0*/  LDS R27, [R10+0xa00] ;  /* 0x000a00000a1b7984 */ /* 0x000e280000000800 */
[----:B------:R-:W0:Y:S04]  /*06d0*/  LDS R31, [R10+0x600] ;  /* 0x000600000a1f7984 */ /* 0x000e280000000800 */
[----:B------:R-:W-:Y:S04]  /*06e0*/  LDS R37, [R10+0x1200] ;  /* 0x001200000a257984 */ /* 0x000fe80000000800 */
[----:B------:R-:W0:Y:S04]  /*06f0*/  LDS R29, [R10+0xc00] ;  /* 0x000c00000a1d7984 */ /* 0x000e280000000800 */
[----:B------:R-:W0:Y:S01]  /*0700*/  LDS R33, [R10+0xe00] ;  /* 0x000e00000a217984 */ /* 0x000e220000000800 */
[----:B-12---:R-:W-:-:S03]  /*0710*/  FADD.FTZ R13, -R0, R13 ;  /* 0x0000000d000d7221 */ /* 0x006fc60000010100 */
[----:B------:R-:W1:Y:S01]  /*0720*/  LDS R35, [R10+0x1000] ;  /* 0x001000000a237984 */ /* 0x000e620000000800 */
[----:B------:R-:W-:Y:S02]  /*0730*/  FMUL.FTZ R13, R13, 1.4426950216293334961 ;  /* 0x3fb8aa3b0d0d7820 */ /* 0x000fe40000410000 */
[C---:B---3--:R-:W-:Y:S01]  /*0740*/  FADD.FTZ R15, -R0.reuse, R15 ;  /* 0x0000000f000f7221 */ /* 0x048fe20000010100 */
[----:B------:R-:W2:Y:S01]  /*0750*/  LDS R43, [R10+0x1400] ;  /* 0x001400000a2b7984 */ /* 0x000ea20000000800 */
[C---:B----4-:R-:W-:Y:S02]  /*0760*/  FADD.FTZ R21, -R0.reuse, R21 ;  /* 0x0000001500157221 */ /* 0x050fe40000010100 */
[----:B------:R-:W-:Y:S01]  /*0770*/  FMUL.FTZ R15, R15, 1.4426950216293334961 ;  /* 0x3fb8aa3b0f0f7820 */ /* 0x000fe20000410000 */
[----:B------:R-:W3:Y:S01]  /*0780*/  MUFU.EX2 R13, R13 ;  /* 0x0000000d000d7308 */ /* 0x000ee20000000800 */
[----:B-----5:R-:W-:Y:S01]  /*0790*/  FADD.FTZ R39, -R0, R39 ;  /* 0x0000002700277221 */ /* 0x020fe20000010100 */
[----:B------:R-:W4:Y:S01]  /*07a0*/  LDS R41, [R10+0x1600] ;  /* 0x001600000a297984 */ /* 0x000f220000000800 */
[----:B------:R-:W-:-:S02]  /*07b0*/  FMUL.FTZ R21, R21, 1.4426950216293334961 ;  /* 0x3fb8aa3b15157820 */ /* 0x000fc40000410000 */
[C---:B------:R-:W-:Y:S01]  /*07c0*/  FADD.FTZ R23, -R0.reuse, R23 ;  /* 0x0000001700177221 */ /* 0x040fe20000010100 */
[----:B------:R-:W5:Y:S01]  /*07d0*/  LDS R45, [R10+0x1a00] ;  /* 0x001a00000a2d7984 */ /* 0x000f620000000800 */
[----:B------:R-:W-:Y:S01]  /*07e0*/  FMUL.FTZ R14, R39, 1.4426950216293334961 ;  /* 0x3fb8aa3b270e7820 */ /* 0x000fe20000410000 */
[----:B------:R-:W0:Y:S01]  /*07f0*/  MUFU.EX2 R15, R15 ;  /* 0x0000000f000f7308 */ /* 0x000e220000000800 */
[----:B------:R-:W-:Y:S01]  /*0800*/  FMUL.FTZ R23, R23, 1.4426950216293334961 ;  /* 0x3fb8aa3b17177820 */ /* 0x000fe20000410000 */
[----:B------:R-:W5:Y:S01]  /*0810*/  LDS R39, [R10+0x1800] ;  /* 0x001800000a277984 */ /* 0x000f620000000800 */
[C---:B0-----:R-:W-:Y:S02]  /*0820*/  FADD.FTZ R25, -R0.reuse, R25 ;  /* 0x0000001900197221 */ /* 0x041fe40000010100 */
[C---:B------:R-:W-:Y:S02]  /*0830*/  FADD.FTZ R16, -R0.reuse, R27 ;  /* 0x0000001b00107221 */ /* 0x040fe40000010100 */
[----:B------:R-:W-:Y:S01]  /*0840*/  FMUL.FTZ R25, R25, 1.4426950216293334961 ;  /* 0x3fb8aa3b19197820 */ /* 0x000fe20000410000 */
[----:B------:R-:W0:Y:S01]  /*0850*/  MUFU.EX2 R21, R21 ;  /* 0x0000001500157308 */ /* 0x000e220000000800 */
[----:B------:R-:W-:Y:S01]  /*0860*/  FADD.FTZ R31, -R0, R31 ;  /* 0x0000001f001f7221 */ /* 0x000fe20000010100 */
[----:B---3--:R-:W-:Y:S01]  /*0870*/  STS [R10+-0x400], R13 ;  /* 0xfffc000d0a007388 */ /* 0x008fe20000000800 */
[----:B------:R-:W-:-:S02]  /*0880*/  FMUL.FTZ R16, R16, 1.4426950216293334961 ;  /* 0x3fb8aa3b10107820 */ /* 0x000fc40000410000 */
[----:B------:R-:W-:-:S03]  /*0890*/  FMUL.FTZ R31, R31, 1.4426950216293334961 ;  /* 0x3fb8aa3b1f1f7820 */ /* 0x000fc60000410000 */
[----:B------:R3:W4:Y:S01]  /*08a0*/  MUFU.EX2 R27, R14 ;  /* 0x0000000e001b7308 */ /* 0x0007220000000800 */
[C---:B------:R-:W-:Y:S01]  /*08b0*/  FADD.FTZ R20, -R0.reuse, R29 ;  /* 0x0000001d00147221 */ /* 0x040fe20000010100 */
[----:B------:R-:W-:Y:S01]  /*08c0*/  STS [R10+-0x200], R15 ;  /* 0xfffe000f0a007388 */ /* 0x000fe20000000800 */
[----:B------:R-:W-:Y:S02]  /*08d0*/  FADD.FTZ R22, -R0, R33 ;  /* 0x0000002100167221 */ /* 0x000fe40000010100 */
[----:B------:R-:W-:-:S03]  /*08e0*/  FMUL.FTZ R20, R20, 1.4426950216293334961 ;  /* 0x3fb8aa3b14147820 */ /* 0x000fc60000410000 */
[----:B------:R-:W5:Y:S01]  /*08f0*/  MUFU.EX2 R23, R23 ;  /* 0x0000001700177308 */ /* 0x000f620000000800 */
[----:B---3--:R-:W-:Y:S01]  /*0900*/  FADD.FTZ R14, -R0, R37 ;  /* 0x00000025000e7221 */ /* 0x008fe20000010100 */
[----:B0-----:R-:W-:Y:S01]  /*0910*/  STS [R10], R21 ;  /* 0x000000150a007388 */ /* 0x001fe20000000800 */
[----:B------:R-:W-:Y:S02]  /*0920*/  FMUL.FTZ R22, R22, 1.4426950216293334961 ;  /* 0x3fb8aa3b16167820 */ /* 0x000fe40000410000 */
[C---:B-1----:R-:W-:Y:S02]  /*0930*/  FADD.FTZ R24, -R0.reuse, R35 ;  /* 0x0000002300187221 */ /* 0x042fe40000010100 */
[----:B--2---:R-:W-:Y:S01]  /*0940*/  FADD.FTZ R26, -R0, R43 ;  /* 0x0000002b001a7221 */ /* 0x004fe20000010100 */
[----:B------:R0:W1:Y:S01]  /*0950*/  MUFU.EX2 R29, R16 ;  /* 0x00000010001d7308 */ /* 0x0000620000000800 */
[----:B------:R-:W-:Y:S01]  /*0960*/  FMUL.FTZ R24, R24, 1.4426950216293334961 ;  /* 0x3fb8aa3b18187820 */ /* 0x000fe20000410000 */
[----:B----4-:R-:W-:Y:S01]  /*0970*/  STS [R10+0x800], R27 ;  /* 0x0008001b0a007388 */ /* 0x010fe20000000800 */
[----:B------:R-:W-:-:S02]  /*0980*/  FADD.FTZ R41, -R0, R41 ;  /* 0x0000002900297221 */ /* 0x000fc40000010100 */
[----:B-----5:R-:W-:-:S03]  /*0990*/  FADD.FTZ R45, -R0, R45 ;  /* 0x0000002d002d7221 */ /* 0x020fc60000010100 */
[----:B------:R-:W2:Y:S01]  /*09a0*/  MUFU.EX2 R25, R25 ;  /* 0x0000001900197308 */ /* 0x000ea20000000800 */
[----:B0-----:R-:W-:Y:S01]  /*09b0*/  FMUL.FTZ R16, R14, 1.4426950216293334961 ;  /* 0x3fb8aa3b0e107820 */ /* 0x001fe20000410000 */
[----:B------:R-:W-:Y:S01]  /*09c0*/  STS [R10+0x200], R23 ;  /* 0x000200170a007388 */ /* 0x000fe20000000800 */
[----:B------:R-:W-:Y:S02]  /*09d0*/  FADD.FTZ R14, R13, R9 ;  /* 0x000000090d0e7221 */ /* 0x000fe40000010000 */
[----:B------:R-:W-:Y:S02]  /*09e0*/  FMUL.FTZ R9, R26, 1.4426950216293334961 ;  /* 0x3fb8aa3b1a097820 */ /* 0x000fe40000410000 */
[----:B------:R-:W-:Y:S01]  /*09f0*/  FADD.FTZ R14, R14, R15 ;  /* 0x0000000f0e0e7221 */ /* 0x000fe20000010000 */
[----:B------:R-:W0:Y:S01]  /*0a00*/  MUFU.EX2 R31, R31 ;  /* 0x0000001f001f7308 */ /* 0x000e220000000800 */
[----:B------:R-:W-:Y:S01]  /*0a10*/  FMUL.FTZ R41, R41, 1.4426950216293334961 ;  /* 0x3fb8aa3b29297820 */ /* 0x000fe20000410000 */
[----:B-1----:R-:W-:Y:S01]  /*0a20*/  STS [R10+0xa00], R29 ;  /* 0x000a001d0a007388 */ /* 0x002fe20000000800 */
[----:B------:R-:W-:-:S02]  /*0a30*/  FADD.FTZ R14, R14, R21 ;  /* 0x000000150e0e7221 */ /* 0x000fc40000010000 */
[----:B------:R-:W-:Y:S02]  /*0a40*/  FADD.FTZ R39, -R0, R39 ;  /* 0x0000002700277221 */ /* 0x000fe40000010100 */
[----:B------:R-:W-:Y:S01]  /*0a50*/  FADD.FTZ R14, R14, R23 ;  /* 0x000000170e0e7221 */ /* 0x000fe20000010000 */
[----:B------:R-:W1:Y:S01]  /*0a60*/  MUFU.EX2 R33, R20 ;  /* 0x0000001400217308 */ /* 0x000e620000000800 */
[----:B------:R-:W-:Y:S01]  /*0a70*/  FMUL.FTZ R39, R39, 1.4426950216293334961 ;  /* 0x3fb8aa3b27277820 */ /* 0x000fe20000410000 */
[----:B--2---:R-:W-:Y:S01]  /*0a80*/  STS [R10+0x400], R25 ;  /* 0x000400190a007388 */ /* 0x004fe20000000800 */
[----:B------:R-:W-:Y:S02]  /*0a90*/  FADD.FTZ R14, R14, R25 ;  /* 0x000000190e0e7221 */ /* 0x000fe40000010000 */
[----:B------:R-:W-:-:S03]  /*0aa0*/  FMUL.FTZ R45, R45, 1.4426950216293334961 ;  /* 0x3fb8aa3b2d2d7820 */ /* 0x000fc60000410000 */
[----:B------:R-:W2:Y:S01]  /*0ab0*/  MUFU.EX2 R35, R22 ;  /* 0x0000001600237308 */ /* 0x000ea20000000800 */
[----:B0-----:R-:W-:Y:S01]  /*0ac0*/  FADD.FTZ R14, R14, R31 ;  /* 0x0000001f0e0e7221 */ /* 0x001fe20000010000 */
[----:B------:R-:W-:Y:S03]  /*0ad0*/  STS [R10+0x600], R31 ;  /* 0x0006001f0a007388 */ /* 0x000fe60000000800 */
[----:B------:R-:W-:-:S03]  /*0ae0*/  FADD.FTZ R14, R14, R27 ;  /* 0x0000001b0e0e7221 */ /* 0x000fc60000010000 */
[----:B------:R-:W0:Y:S01]  /*0af0*/  MUFU.EX2 R37, R24 ;  /* 0x0000001800257308 */ /* 0x000e220000000800 */
[----:B------:R-:W-:Y:S01]  /*0b00*/  FADD.FTZ R14, R14, R29 ;  /* 0x0000001d0e0e7221 */ /* 0x000fe20000010000 */
[----:B-1----:R-:W-:Y:S03]  /*0b10*/  STS [R10+0xc00], R33 ;  /* 0x000c00210a007388 */ /* 0x002fe60000000800 */
[----:B------:R-:W-:-:S03]  /*0b20*/  FADD.FTZ R14, R14, R33 ;  /* 0x000000210e0e7221 */ /* 0x000fc60000010000 */
        /* <DEDUP_REMOVED lines=11> */
[----:B------:R2:W-:Y:S06]  /*0be0*/  STS [R10+0x1400], R9 ;  /* 0x001400090a007388 */ /* 0x0005ec0000000800 */
[----:B------:R-:W3:Y:S01]  /*0bf0*/  MUFU.EX2 R45, R45 ;  /* 0x0000002d002d7308 */ /* 0x000ee20000000800 */
[----:B0-----:R-:W-:Y:S01]  /*0c00*/  FADD.FTZ R14, R14, R41 ;  /* 0x000000290e0e7221 */ /* 0x001fe20000010000 */
[----:B------:R-:W-:Y:S03]  /*0c10*/  STS [R10+0x1600], R41 ;  /* 0x001600290a007388 */ /* 0x000fe60000000800 */
[----:B-1----:R-:W-:Y:S01]  /*0c20*/  FADD.FTZ R14, R14, R39 ;  /* 0x000000270e0e7221 */ /* 0x002fe20000010000 */
[----:B------:R-:W-:Y:S04]  /*0c30*/  STS [R10+0x1800], R39 ;  /* 0x001800270a007388 */ /* 0x000fe80000000800 */
[----:B---3--:R0:W-:Y:S01]  /*0c40*/  STS [R10+0x1a00], R45 ;  /* 0x001a002d0a007388 */ /* 0x0081e20000000800 */
[----:B--2---:R-:W-:Y:S01]  /*0c50*/  FADD.FTZ R9, R14, R45 ;  /* 0x0000002d0e097221 */ /* 0x004fe20000010000 */
[----:B0-----:R-:W-:Y:S01]  /*0c60*/  IADD3 R10, R10, 0x2000, RZ ;  /* 0x000020000a0a7810 */ /* 0x001fe20007ffe0ff */
[----:B------:R-:W-:Y:S05]  /*0c70*/  @!P2 BRA `(.L_x_2450) ;  /* 0xfffff9c00000a947 */ /* 0x000fea000383ffff */
.L_x_2449:
[----:B------:R-:W-:Y:S05]  /*0c80*/  BSYNC B1 ;  /* 0x0000000000017941 */ /* 0x000fea0003800000 */
.L_x_2448:
[----:B------:R-:W-:Y:S01]  /*0c90*/  IMAD.IADD R12, R8, 0x1, -R11 ;  /* 0x00000001080c7824 */ /* 0x000fe200078e0a0b */
[----:B------:R-:W-:Y:S04]  /*0ca0*/  BSSY B1, `(.L_x_2451) ;  /* 0x0000036000017945 */ /* 0x000fe80003800000 */
[----:B------:R-:W-:-:S13]  /*0cb0*/  ISETP.GT.AND P2, PT, R12, 0x200, PT ;  /* 0x000002000c00780c */ /* 0x000fda0003f44270 */
[----:B------:R-:W-:Y:S05]  /*0cc0*/  @!P2 BRA `(.L_x_2452) ;  /* 0x000003300000a947 */ /* 0x000fea0003800000 */
[----:B-1----:R-:W1:Y:S01]  /*0cd0*/  LDS R13, [R10+-0x400] ;  /* 0xfffc00000a0d7984 */ /* 0x002e620000000800 */
[----:B------:R-:W-:Y:S02]  /*0ce0*/  PLOP3.LUT P0, PT, PT, PT, PT, 0x8, 0x0 ;  /* 0x000000000000781c */ /* 0x000fe40003f0e170 */
[----:B------:R-:W-:Y:S01]  /*0cf0*/  IADD3 R11, R11, 0x400, RZ ;  /* 0x000004000b0b7810 */ /* 0x000fe20007ffe0ff */
[----:B------:R-:W3:Y:S04]  /*0d00*/  LDS R15, [R10+-0x200] ;  /* 0xfffe00000a0f7984 */ /* 0x000ee80000000800 */
[----:B------:R-:W4:Y:S04]  /*0d10*/  LDS R21, [R10] ;  /* 0x000000000a157984 */ /* 0x000f280000000800 */
[----:B------:R-:W5:Y:S04]  /*0d20*/  LDS R23, [R10+0x200] ;  /* 0x000200000a177984 */ /* 0x000f680000000800 */
[----:B------:R-:W2:Y:S04]  /*0d30*/  LDS R25, [R10+0x400] ;  /* 0x000400000a197984 */ /* 0x000ea80000000800 */
[----:B------:R-:W0:Y:S04]  /*0d40*/  LDS R27, [R10+0x600] ;  /* 0x000600000a1b7984 */ /* 0x000e280000000800 */
[----:B------:R-:W0:Y:S04]  /*0d50*/  LDS R29, [R10+0x800] ;  /* 0x000800000a1d7984 */ /* 0x000e280000000800 */
[----:B------:R-:W0:Y:S01]  /*0d60*/  LDS R31, [R10+0xa00] ;  /* 0x000a00000a1f7984 */ /* 0x000e220000000800 */
[----:B-12---:R-:W-:-:S04]  /*0d70*/  FADD.FTZ R13, -R0, R13 ;  /* 0x0000000d000d7221 */ /* 0x006fc80000010100 */
[----:B------:R-:W-:Y:S02]  /*0d80*/  FMUL.FTZ R13, R13, 1.4426950216293334961 ;  /* 0x3fb8aa3b0d0d7820 */ /* 0x000fe40000410000 */
[C---:B---3--:R-:W-:Y:S02]  /*0d90*/  FADD.FTZ R15, -R0.reuse, R15 ;  /* 0x0000000f000f7221 */ /* 0x048fe40000010100 */
[C---:B----4-:R-:W-:Y:S02]  /*0da0*/  FADD.FTZ R21, -R0.reuse, R21 ;  /* 0x0000001500157221 */ /* 0x050fe40000010100 */
[----:B------:R-:W-:Y:S01]  /*0db0*/  FMUL.FTZ R15, R15, 1.4426950216293334961 ;  /* 0x3fb8aa3b0f0f7820 */ /* 0x000fe20000410000 */
[----:B------:R-:W1:Y:S01]  /*0dc0*/  MUFU.EX2 R13, R13 ;  /* 0x0000000d000d7308 */ /* 0x000e620000000800 */
[----:B------:R-:W-:Y:S02]  /*0dd0*/  FMUL.FTZ R21, R21, 1.4426950216293334961 ;  /* 0x3fb8aa3b15157820 */ /* 0x000fe40000410000 */
[----:B-----5:R-:W-:-:S02]  /*0de0*/  FADD.FTZ R23, -R0, R23 ;  /* 0x0000001700177221 */ /* 0x020fc40000010100 */
[C---:B------:R-:W-:Y:S02]  /*0df0*/  FADD.FTZ R25, -R0.reuse, R25 ;  /* 0x0000001900197221 */ /* 0x040fe40000010100 */
[----:B------:R-:W-:Y:S01]  /*0e00*/  FMUL.FTZ R23, R23, 1.4426950216293334961 ;  /* 0x3fb8aa3b17177820 */ /* 0x000fe20000410000 */
[----:B------:R-:W2:Y:S01]  /*0e10*/  MUFU.EX2 R15, R15 ;  /* 0x0000000f000f7308 */ /* 0x000ea20000000800 */
[----:B------:R-:W-:Y:S02]  /*0e20*/  FMUL.FTZ R25, R25, 1.4426950216293334961 ;  /* 0x3fb8aa3b19197820 */ /* 0x000fe40000410000 */
[C---:B0-----:R-:W-:Y:S02]  /*0e30*/  FADD.FTZ R27, -R0.reuse, R27 ;  /* 0x0000001b001b7221 */ /* 0x041fe40000010100 */
[C---:B------:R-:W-:Y:S02]  /*0e40*/  FADD.FTZ R29, -R0.reuse, R29 ;  /* 0x0000001d001d7221 */ /* 0x040fe40000010100 */
[----:B------:R-:W-:Y:S01]  /*0e50*/  FMUL.FTZ R27, R27, 1.4426950216293334961 ;  /* 0x3fb8aa3b1b1b7820 */ /* 0x000fe20000410000 */
[----:B------:R-:W0:Y:S01]  /*0e60*/  MUFU.EX2 R21, R21 ;  /* 0x0000001500157308 */ /* 0x000e220000000800 */
[----:B-1----:R-:W-:Y:S01]  /*0e70*/  FADD.FTZ R9, R9, R13 ;  /* 0x0000000d09097221 */ /* 0x002fe20000010000 */
[----:B------:R-:W-:Y:S01]  /*0e80*/  STS [R10+-0x400], R13 ;  /* 0xfffc000d0a007388 */ /* 0x000fe20000000800 */
[----:B------:R-:W-:-:S02]  /*0e90*/  FADD.FTZ R31, -R0, R31 ;  /* 0x0000001f001f7221 */ /* 0x000fc40000010100 */
[----:B------:R-:W-:Y:S02]  /*0ea0*/  FMUL.FTZ R29, R29, 1.4426950216293334961 ;  /* 0x3fb8aa3b1d1d7820 */ /* 0x000fe40000410000 */
[----:B------:R-:W-:Y:S01]  /*0eb0*/  FMUL.FTZ R31, R31, 1.4426950216293334961 ;  /* 0x3fb8aa3b1f1f7820 */ /* 0x000fe20000410000 */
[----:B------:R-:W1:Y:S01]  /*0ec0*/  MUFU.EX2 R23, R23 ;  /* 0x0000001700177308 */ /* 0x000e620000000800 */
[----:B--2---:R-:W-:Y:S01]  /*0ed0*/  FADD.FTZ R9, R9, R15 ;  /* 0x0000000f09097221 */ /* 0x004fe20000010000 */
[----:B------:R-:W-:Y:S06]  /*0ee0*/  STS [R10+-0x200], R15 ;  /* 0xfffe000f0a007388 */ /* 0x000fec0000000800 */
[----:B------:R-:W2:Y:S01]  /*0ef0*/  MUFU.EX2 R25, R25 ;  /* 0x0000001900197308 */ /* 0x000ea20000000800 */
[----:B0-----:R-:W-:Y:S01]  /*0f00*/  FADD.FTZ R9, R9, R21 ;  /* 0x0000001509097221 */ /* 0x001fe20000010000 */
[----:B------:R-:W-:Y:S06]  /*0f10*/  STS [R10], R21 ;  /* 0x000000150a007388 */ /* 0x000fec0000000800 */
        /* <DEDUP_REMOVED lines=13> */
[----:B0-----:R-:W-:-:S02]  /*0ff0*/  IADD3 R10, R10, 0x1000, RZ ;  /* 0x000010000a0a7810 */ /* 0x001fc40007ffe0ff */
.L_x_2452:
[----:B------:R-:W-:Y:S05]  /*1000*/  BSYNC B1 ;  /* 0x0000000000017941 */ /* 0x000fea0003800000 */
.L_x_2451:
[----:B------:R-:W-:-:S13]  /*1010*/  ISETP.LT.OR P0, PT, R11, R8, P0 ;  /* 0x000000080b00720c */ /* 0x000fda0000701670 */
[----:B------:R-:W-:Y:S05]  /*1020*/  @!P0 BRA `(.L_x_2444) ;  /* 0x0000018000008947 */ /* 0x000fea0003800000 */
[----:B------:R-:W3:Y:S04]  /*1030*/  LDS R11, [R10+-0x400] ;  /* 0xfffc00000a0b7984 */ /* 0x000ee80000000800 */
[----:B-1----:R-:W1:Y:S04]  /*1040*/  LDS R13, [R10+-0x200] ;  /* 0xfffe00000a0d7984 */ /* 0x002e680000000800 */
[----:B------:R-:W4:Y:S04]  /*1050*/  LDS R15, [R10] ;  /* 0x000000000a0f7984 */ /* 0x000f280000000800 */
[----:B------:R-:W5:Y:S01]  /*1060*/  LDS R21, [R10+0x200] ;  /* 0x000200000a157984 */ /* 0x000f620000000800 */
[----:B--23--:R-:W-:-:S02]  /*1070*/  FADD.FTZ R11, -R0, R11 ;  /* 0x0000000b000b7221 */ /* 0x00cfc40000010100 */
[C---:B-1----:R-:W-:Y:S02]  /*1080*/  FADD.FTZ R13, -R0.reuse, R13 ;  /* 0x0000000d000d7221 */ /* 0x042fe40000010100 */
[----:B------:R-:W-:Y:S02]  /*1090*/  FMUL.FTZ R11, R11, 1.4426950216293334961 ;  /* 0x3fb8aa3b0b0b7820 */ /* 0x000fe40000410000 */
[C---:B----4-:R-:W-:Y:S02]  /*10a0*/  FADD.FTZ R15, -R0.reuse, R15 ;  /* 0x0000000f000f7221 */ /* 0x050fe40000010100 */
[----:B------:R-:W-:Y:S02]  /*10b0*/  FMUL.FTZ R13, R13, 1.4426950216293334961 ;  /* 0x3fb8aa3b0d0d7820 */ /* 0x000fe40000410000 */
[----:B-----5:R-:W-:Y:S01]  /*10c0*/  FADD.FTZ R21, -R0, R21 ;  /* 0x0000001500157221 */ /* 0x020fe20000010100 */
[----:B------:R-:W1:Y:S01]  /*10d0*/  MUFU.EX2 R11, R11 ;  /* 0x0000000b000b7308 */ /* 0x000e620000000800 */
[----:B------:R-:W-:-:S02]  /*10e0*/  FMUL.FTZ R15, R15, 1.4426950216293334961 ;  /* 0x3fb8aa3b0f0f7820 */ /* 0x000fc40000410000 */
[----:B------:R-:W-:-:S05]  /*10f0*/  FMUL.FTZ R21, R21, 1.4426950216293334961 ;  /* 0x3fb8aa3b15157820 */ /* 0x000fca0000410000 */
[----:B------:R-:W2:Y:S08]  /*1100*/  MUFU.EX2 R13, R13 ;  /* 0x0000000d000d7308 */ /* 0x000eb00000000800 */
[----:B------:R-:W3:Y:S01]  /*1110*/  MUFU.EX2 R15, R15 ;  /* 0x0000000f000f7308 */ /* 0x000ee20000000800 */
[----:B-1----:R1:W-:Y:S01]  /*1120*/  STS [R10+-0x400], R11 ;  /* 0xfffc000b0a007388 */ /* 0x0023e20000000800 */
        /* <DEDUP_REMOVED lines=8> */
.L_x_2444:
[----:B------:R-:W-:Y:S05]  /*11b0*/  BSYNC B0 ;  /* 0x0000000000007941 */ /* 0x000fea0003800000 */
.L_x_2443:
[----:B-1----:R-:W1:Y:S01]  /*11c0*/  SHFL.BFLY PT, R10, R9, 0x10, 0x1f ;  /* 0x0e001f00090a7f89 */ /* 0x002e6200000e0000 */
[----:B------:R-:W-:Y:S01]  /*11d0*/  LOP3.LUT P0, R15, R17, 0x1f, RZ, 0xc0, !PT ;  /* 0x0000001f110f7812 */ /* 0x000fe2000780c0ff */
[----:B------:R-:W-:Y:S03]  /*11e0*/  BSSY B0, `(.L_x_2453) ;  /* 0x000009f000007945 */ /* 0x000fe60003800000 */
[----:B------:R-:W-:Y:S01]  /*11f0*/  ISETP.GT.U32.AND P2, PT, R15, 0x3, PT ;  /* 0x000000030f00780c */ /* 0x000fe20003f44070 */
[----:B-1----:R-:W-:-:S08]  /*1200*/  FADD.FTZ R10, R10, R9 ;  /* 0x000000090a0a7221 */ /* 0x002fd00000010000 */
[----:B------:R-:W-:Y:S01]  /*1210*/  @!P0 SHF.R.U32.HI R9, RZ, 0x3, R17 ;  /* 0x00000003ff098819 */ /* 0x000fe20000011611 */
[----:B------:R-:W1:Y:S03]  /*1220*/  SHFL.BFLY PT, R11, R10, 0x8, 0x1f ;  /* 0x0d001f000a0b7f89 */ /* 0x000e6600000e0000 */
[----:B------:R-:W-:Y:S01]  /*1230*/  @!P0 LOP3.LUT R21, R9, 0x1ffffffc, RZ, 0xc0, !PT ;  /* 0x1ffffffc09158812 */ /* 0x000fe200078ec0ff */
[----:B-1----:R-:W-:-:S05]  /*1240*/  FADD.FTZ R11, R10, R11 ;  /* 0x0000000b0a0b7221 */ /* 0x002fca0000010000 */
[----:B------:R-:W1:Y:S02]  /*1250*/  SHFL.BFLY PT, R12, R11, 0x4, 0x1f ;  /* 0x0c801f000b0c7f89 */ /* 0x000e6400000e0000 */
[----:B-1----:R-:W-:-:S05]  /*1260*/  FADD.FTZ R12, R11, R12 ;  /* 0x0000000c0b0c7221 */ /* 0x002fca0000010000 */
[----:B------:R-:W1:Y:S02]  /*1270*/  SHFL.BFLY PT, R13, R12, 0x2, 0x1f ;  /* 0x0c401f000c0d7f89 */ /* 0x000e6400000e0000 */
[----:B-1----:R-:W-:-:S05]  /*1280*/  FADD.FTZ R13, R12, R13 ;  /* 0x0000000d0c0d7221 */ /* 0x002fca0000010000 */
[----:B------:R-:W1:Y:S02]  /*1290*/  SHFL.BFLY PT, R14, R13, 0x1, 0x1f ;  /* 0x0c201f000d0e7f89 */ /* 0x000e6400000e0000 */
[----:B-1----:R-:W-:-:S05]  /*12a0*/  FADD.FTZ R14, R13, R14 ;  /* 0x0000000e0d0e7221 */ /* 0x002fca0000010000 */
[----:B------:R-:W-:Y:S04]  /*12b0*/  @!P0 STS [R21+0x10], R14 ;  /* 0x0000100e15008388 */ /* 0x000fe80000000800 */
[----:B------:R-:W-:Y:S06]  /*12c0*/  BAR.SYNC.DEFER_BLOCKING 0x0 ;  /* 0x0000000000007b1d */ /* 0x000fec0000010000 */
[----:B------:R-:W1:Y:S04]  /*12d0*/  @!P2 LDS R14, [R15.X4+0x10] ;  /* 0x000010000f0ea984 */ /* 0x000e680000004800 */
[----:B-1----:R-:W1:Y:S02]  /*12e0*/  SHFL.BFLY PT, R9, R14, 0x2, 0x1f ;  /* 0x0c401f000e097f89 */ /* 0x002e6400000e0000 */
[----:B-1----:R-:W-:-:S05]  /*12f0*/  FADD.FTZ R10, R9, R14 ;  /* 0x0000000e090a7221 */ /* 0x002fca0000010000 */
[----:B------:R-:W1:Y:S02]  /*1300*/  SHFL.BFLY PT, R9, R10, 0x1, 0x1f ;  /* 0x0c201f000a097f89 */ /* 0x000e6400000e0000 */
[----:B-1----:R-:W-:-:S06]  /*1310*/  FADD.FTZ R9, R10, R9 ;  /* 0x000000090a097221 */ /* 0x002fcc0000010000 */
[----:B------:R-:W1:Y:S01]  /*1320*/  SHFL.IDX PT, R9, R9, RZ, 0x1f ;  /* 0x00001fff09097589 */ /* 0x000e6200000e0000 */
        /* <DEDUP_REMOVED lines=15> */
[----:B-1----:R-:W-:-:S06]  /*1420*/  FADD.FTZ R2, R9, 9.9999999747524270788e-07 ;  /* 0x358637bd09027421 */ /* 0x002fcc0000010000 */
[----:B------:R-:W1:Y:S06]  /*1430*/  MUFU.RCP R2, R2 ;  /* 0x0000000200027308 */ /* 0x000e6c0000001000 */
[----:B------:R-:W-:Y:S05]  /*1440*/  @!P0 BRA `(.L_x_2456) ;  /* 0x000000a000008947 */ /* 0x000fea0003800000 */
[----:B------:R-:W-:Y:S01]  /*1450*/  LEA R6, R17, 0x20, 0x2 ;  /* 0x0000002011067811 */ /* 0x000fe200078e10ff */
[----:B------:R-:W-:-:S04]  /*1460*/  IMAD.MOV.U32 R11, RZ, RZ, R17 ;  /* 0x000000ffff0b7224 */ /* 0x000fc800078e0011 */
.L_x_2457:
[----:B------:R-:W3:Y:S01]  /*1470*/  LDS R13, [R6] ;  /* 0x00000000060d7984 */ /* 0x000ee20000000800 */
[----:B------:R-:W-:Y:S02]  /*1480*/  IADD3 R5, R5, -0x1, RZ ;  /* 0xffffffff05057810 */ /* 0x000fe40007ffe0ff */
[----:B------:R-:W-:-:S02]  /*1490*/  IADD3 R11, R11, 0x80, RZ ;  /* 0x000000800b0b7810 */ /* 0x000fc40007ffe0ff */
[----:B------:R-:W-:Y:S01]  /*14a0*/  ISETP.NE.AND P0, PT, R5, RZ, PT ;  /* 0x000000ff0500720c */ /* 0x000fe20003f05270 */
[----:B-1-3--:R-:W-:-:S05]  /*14b0*/  FMUL.FTZ R13, R13, R2 ;  /* 0x000000020d0d7220 */ /* 0x00afca0000410000 */
[----:B------:R1:W-:Y:S02]  /*14c0*/  STS [R6], R13 ;  /* 0x0000000d06007388 */ /* 0x0003e40000000800 */
[----:B-1----:R-:W-:-:S05]  /*14d0*/  IADD3 R6, R6, 0x200, RZ ;  /* 0x0000020006067810 */ /* 0x002fca0007ffe0ff */
[----:B------:R-:W-:Y:S05]  /*14e0*/  @P0 BRA `(.L_x_2457) ;  /* 0xffffff8000000947 */ /* 0x000fea000383ffff */
.L_x_2456:
[----:B------:R-:W-:Y:S05]  /*14f0*/  BSYNC B1 ;  /* 0x0000000000017941 */ /* 0x000fea0003800000 */
.L_x_2455:
        /* <DEDUP_REMOVED lines=10> */
.L_x_2460:
[----:B------:R-:W3:Y:S01]  /*15a0*/  LDS R13, [R5+-0x400] ;  /* 0xfffc0000050d7984 */ /* 0x000ee20000000800 */
[----:B------:R-:W-:-:S03]  /*15b0*/  IADD3 R11, R11, 0x800, RZ ;  /* 0x000008000b0b7810 */ /* 0x000fc60007ffe0ff */
[----:B------:R-:W4:Y:S01]  /*15c0*/  LDS R15, [R5+-0x200] ;  /* 0xfffe0000050f7984 */ /* 0x000f220000000800 */
[----:B------:R-:W-:-:S03]  /*15d0*/  ISETP.GE.AND P1, PT, R11, R32, PT ;  /* 0x000000200b00720c */ /* 0x000fc60003f26270 */
[----:B------:R-:W5:Y:S04]  /*15e0*/  LDS R21, [R5] ;  /* 0x0000000005157984 */ /* 0x000f680000000800 */
[----:B------:R-:W2:Y:S04]  /*15f0*/  LDS R23, [R5+0x200] ;  /* 0x0002000005177984 */ /* 0x000ea80000000800 */
[----:B------:R-:W1:Y:S04]  /*1600*/  LDS R25, [R5+0x400] ;  /* 0x0004000005197984 */ /* 0x000e680000000800 */
[----:B------:R-:W0:Y:S04]  /*1610*/  LDS R27, [R5+0x600] ;  /* 0x00060000051b7984 */ /* 0x000e280000000800 */
[----:B------:R-:W-:Y:S04]  /*1620*/  LDS R29, [R5+0x800] ;  /* 0x00080000051d7984 */ /* 0x000fe80000000800 */
[----:B------:R-:W0:Y:S04]  /*1630*/  LDS R31, [R5+0xa00] ;  /* 0x000a0000051f7984 */ /* 0x000e280000000800 */
[----:B------:R-:W0:Y:S04]  /*1640*/  LDS R33, [R5+0xc00] ;  /* 0x000c000005217984 */ /* 0x000e280000000800 */
[----:B------:R-:W0:Y:S04]  /*1650*/  LDS R35, [R5+0xe00] ;  /* 0x000e000005237984 */ /* 0x000e280000000800 */
[----:B------:R-:W0:Y:S01]  /*1660*/  LDS R37, [R5+0x1000] ;  /* 0x0010000005257984 */ /* 0x000e220000000800 */
[----:B-1-3--:R-:W-:-:S03]  /*1670*/  FMUL.FTZ R6, R2, R13 ;  /* 0x0000000d02067220 */ /* 0x00afc60000410000 */
[----:B------:R-:W1:Y:S01]  /*1680*/  LDS R39, [R5+0x1200] ;  /* 0x0012000005277984 */ /* 0x000e620000000800 */
[----:B----4-:R-:W-:-:S03]  /*1690*/  FMUL.FTZ R10, R2, R15 ;  /* 0x0000000f020a7220 */ /* 0x010fc60000410000 */
[----:B------:R-:W3:Y:S01]  /*16a0*/  LDS R41, [R5+0x1400] ;  /* 0x0014000005297984 */ /* 0x000ee20000000800 */
[----:B-----5:R-:W-:-:S03]  /*16b0*/  FMUL.FTZ R12, R2, R21 ;  /* 0x00000015020c7220 */ /* 0x020fc60000410000 */
[----:B------:R-:W4:Y:S01]  /*16c0*/  LDS R43, [R5+0x1600] ;  /* 0x00160000052b7984 */ /* 0x000f220000000800 */
[----:B--2---:R-:W-:-:S03]  /*16d0*/  FMUL.FTZ R14, R2, R23 ;  /* 0x00000017020e7220 */ /* 0x004fc60000410000 */
[----:B------:R-:W2:Y:S01]  /*16e0*/  LDS R45, [R5+0x1800] ;  /* 0x00180000052d7984 */ /* 0x000ea20000000800 */
[----:B------:R-:W-:-:S03]  /*16f0*/  FMUL.FTZ R16, R2, R25 ;  /* 0x0000001902107220 */ /* 0x000fc60000410000 */
[----:B------:R-:W5:Y:S01]  /*1700*/  LDS R30, [R5+0x1a00] ;  /* 0x001a0000051e7984 */ /* 0x000f620000000800 */
[----:B0-----:R-:W-:-:S03]  /*1710*/  FMUL.FTZ R20, R2, R27 ;  /* 0x0000001b02147220 */ /* 0x001fc60000410000 */
[----:B------:R0:W-:Y:S04]  /*1720*/  STS [R5+-0x400], R6 ;  /* 0xfffc000605007388 */ /* 0x0001e80000000800 */
[----:B------:R1:W-:Y:S01]  /*1730*/  STS [R5+-0x200], R10 ;  /* 0xfffe000a05007388 */ /* 0x0003e20000000800 */
[----:B------:R-:W-:-:S03]  /*1740*/  FMUL.FTZ R22, R2, R31 ;  /* 0x0000001f02167220 */ /* 0x000fc60000410000 */
[----:B------:R3:W-:Y:S01]  /*1750*/  STS [R5], R12 ;  /* 0x0000000c05007388 */ /* 0x0007e20000000800 */
[C---:B------:R-:W-:Y:S02]  /*1760*/  FMUL.FTZ R24, R2.reuse, R33 ;  /* 0x0000002102187220 */ /* 0x040fe40000410000 */
[C---:B0-----:R-:W-:Y:S01]  /*1770*/  FMUL.FTZ R6, R2.reuse, R29 ;  /* 0x0000001d02067220 */ /* 0x041fe20000410000 */
[----:B------:R4:W-:Y:S01]  /*1780*/  STS [R5+0x200], R14 ;  /* 0x0002000e05007388 */ /* 0x0009e20000000800 */
[----:B------:R-:W-:-:S03]  /*1790*/  FMUL.FTZ R26, R2, R35 ;  /* 0x00000023021a7220 */ /* 0x000fc60000410000 */
[----:B------:R2:W-:Y:S01]  /*17a0*/  STS [R5+0x400], R16 ;  /* 0x0004001005007388 */ /* 0x0005e20000000800 */
[C---:B------:R-:W-:Y:S02]  /*17b0*/  FMUL.FTZ R28, R2.reuse, R37 ;  /* 0x00000025021c7220 */ /* 0x040fe40000410000 */
[C---:B-1----:R-:W-:Y:S01]  /*17c0*/  FMUL.FTZ R10, R2.reuse, R39 ;  /* 0x00000027020a7220 */ /* 0x042fe20000410000 */
[----:B------:R-:W-:Y:S01]  /*17d0*/  STS [R5+0x600], R20 ;  /* 0x0006001405007388 */ /* 0x000fe20000000800 */
[----:B---3--:R-:W-:-:S03]  /*17e0*/  FMUL.FTZ R12, R2, R41 ;  /* 0x00000029020c7220 */ /* 0x008fc60000410000 */
[----:B------:R-:W-:Y:S01]  /*17f0*/  STS [R5+0x800], R6 ;  /* 0x0008000605007388 */ /* 0x000fe20000000800 */
[----:B----4-:R-:W-:-:S03]  /*1800*/  FMUL.FTZ R14, R2, R43 ;  /* 0x0000002b020e7220 */ /* 0x010fc60000410000 */
[----:B------:R-:W-:Y:S01]  /*1810*/  STS [R5+0xa00], R22 ;  /* 0x000a001605007388 */ /* 0x000fe20000000800 */
[----:B--2---:R-:W-:-:S03]  /*1820*/  FMUL.FTZ R16, R2, R45 ;  /* 0x0000002d02107220 */ /* 0x004fc60000410000 */
        /* <DEDUP_REMOVED lines=11> */
.L_x_2459:
[----:B------:R-:W-:Y:S05]  /*18e0*/  BSYNC B1 ;  /* 0x0000000000017941 */ /* 0x000fea0003800000 */
.L_x_2458:
[----:B------:R-:W-:Y:S01]  /*18f0*/  IMAD.IADD R6, R8, 0x1, -R11 ;  /* 0x0000000108067824 */ /* 0x000fe200078e0a0b */
[----:B------:R-:W-:Y:S04]  /*1900*/  BSSY B1, `(.L_x_2461) ;  /* 0x000001e000017945 */ /* 0x000fe80003800000 */
[----:B------:R-:W-:-:S13]  /*1910*/  ISETP.GT.AND P1, PT, R6, 0x200, PT ;  /* 0x000002000600780c */ /* 0x000fda0003f24270 */
[----:B------:R-:W-:Y:S05]  /*1920*/  @!P1 BRA `(.L_x_2462) ;  /* 0x000001b000009947 */ /* 0x000fea0003800000 */
[----:B------:R-:W3:Y:S01]  /*1930*/  LDS R13, [R5+-0x400] ;  /* 0xfffc0000050d7984 */ /* 0x000ee20000000800 */
[----:B------:R-:W-:Y:S02]  /*1940*/  PLOP3.LUT P0, PT, PT, PT, PT, 0x8, 0x0 ;  /* 0x000000000000781c */ /* 0x000fe40003f0e170 */
[----:B------:R-:W-:Y:S01]  /*1950*/  IADD3 R11, R11, 0x400, RZ ;  /* 0x000004000b0b7810 */ /* 0x000fe20007ffe0ff */
[----:B------:R-:W4:Y:S04]  /*1960*/  LDS R15, [R5+-0x200] ;  /* 0xfffe0000050f7984 */ /* 0x000f280000000800 */
[----:B------:R-:W5:Y:S04]  /*1970*/  LDS R21, [R5] ;  /* 0x0000000005157984 */ /* 0x000f680000000800 */
[----:B------:R-:W2:Y:S04]  /*1980*/  LDS R23, [R5+0x200] ;  /* 0x0002000005177984 */ /* 0x000ea80000000800 */
[----:B------:R-:W1:Y:S04]  /*1990*/  LDS R25, [R5+0x400] ;  /* 0x0004000005197984 */ /* 0x000e680000000800 */
[----:B------:R-:W0:Y:S04]  /*19a0*/  LDS R27, [R5+0x600] ;  /* 0x00060000051b7984 */ /* 0x000e280000000800 */
[----:B------:R-:W0:Y:S04]  /*19b0*/  LDS R29, [R5+0x800] ;  /* 0x00080000051d7984 */ /* 0x000e280000000800 */
[----:B------:R-:W0:Y:S01]  /*19c0*/  LDS R31, [R5+0xa00] ;  /* 0x000a0000051f7984 */ /* 0x000e220000000800 */
[----:B-1-3--:R-:W-:-:S02]  /*19d0*/  FMUL.FTZ R6, R2, R13 ;  /* 0x0000000d02067220 */ /* 0x00afc40000410000 */
[----:B----4-:R-:W-:-:S03]  /*19e0*/  FMUL.FTZ R10, R2, R15 ;  /* 0x0000000f020a7220 */ /* 0x010fc60000410000 */
[----:B------:R-:W-:Y:S01]  /*19f0*/  STS [R5+-0x400], R6 ;  /* 0xfffc000605007388 */ /* 0x000fe20000000800 */
[----:B-----5:R-:W-:-:S03]  /*1a00*/  FMUL.FTZ R12, R2, R21 ;  /* 0x00000015020c7220 */ /* 0x020fc60000410000 */
[----:B------:R-:W-:Y:S01]  /*1a10*/  STS [R5+-0x200], R10 ;  /* 0xfffe000a05007388 */ /* 0x000fe20000000800 */
[----:B--2---:R-:W-:-:S03]  /*1a20*/  FMUL.FTZ R14, R2, R23 ;  /* 0x00000017020e7220 */ /* 0x004fc60000410000 */
[----:B------:R-:W-:Y:S01]  /*1a30*/  STS [R5], R12 ;  /* 0x0000000c05007388 */ /* 0x000fe20000000800 */
[----:B------:R-:W-:-:S03]  /*1a40*/  FMUL.FTZ R16, R2, R25 ;  /* 0x0000001902107220 */ /* 0x000fc60000410000 */
[----:B------:R-:W-:Y:S01]  /*1a50*/  STS [R5+0x200], R14 ;  /* 0x0002000e05007388 */ /* 0x000fe20000000800 */
[----:B0-----:R-:W-:-:S03]  /*1a60*/  FMUL.FTZ R20, R2, R27 ;  /* 0x0000001b02147220 */ /* 0x001fc60000410000 */
[----:B------:R-:W-:Y:S01]  /*1a70*/  STS [R5+0x400], R16 ;  /* 0x0004001005007388 */ /* 0x000fe20000000800 */
[----:B------:R-:W-:-:S03]  /*1a80*/  FMUL.FTZ R22, R2, R29 ;  /* 0x0000001d02167220 */ /* 0x000fc60000410000 */
[----:B------:R-:W-:Y:S01]  /*1a90*/  STS [R5+0x600], R20 ;  /* 0x0006001405007388 */ /* 0x000fe20000000800 */
[----:B------:R-:W-:-:S03]  /*1aa0*/  FMUL.FTZ R24, R2, R31 ;  /* 0x0000001f02187220 */ /* 0x000fc60000410000 */
[----:B------:R-:W-:Y:S04]  /*1ab0*/  STS [R5+0x800], R22 ;  /* 0x0008001605007388 */ /* 0x000fe80000000800 */
[----:B------:R0:W-:Y:S02]  /*1ac0*/  STS [R5+0xa00], R24 ;  /* 0x000a001805007388 */ /* 0x0001e40000000800 */
[----:B0-----:R-:W-:Y:S02]  /*1ad0*/  IADD3 R5, R5, 0x1000, RZ ;  /* 0x0000100005057810 */ /* 0x001fe40007ffe0ff */
.L_x_2462:
[----:B------:R-:W-:Y:S05]  /*1ae0*/  BSYNC B1 ;  /* 0x0000000000017941 */ /* 0x000fea0003800000 */
.L_x_2461:
[----:B------:R-:W-:-:S13]  /*1af0*/  ISETP.LT.OR P0, PT, R11, R8, P0 ;  /* 0x000000080b00720c */ /* 0x000fda0000701670 */
[----:B------:R-:W-:Y:S05]  /*1b00*/  @!P0 BRA `(.L_x_2454) ;  /* 0x000000c000008947 */ /* 0x000fea0003800000 */
[----:B------:R-:W3:Y:S04]  /*1b10*/  LDS R11, [R5+-0x400] ;  /* 0xfffc0000050b7984 */ /* 0x000ee80000000800 */
[----:B------:R-:W4:Y:S04]  /*1b20*/  LDS R13, [R5+-0x200] ;  /* 0xfffe0000050d7984 */ /* 0x000f280000000800 */
[----:B------:R-:W5:Y:S04]  /*1b30*/  LDS R15, [R5] ;  /* 0x00000000050f7984 */ /* 0x000f680000000800 */
[----:B------:R-:W2:Y:S01]  /*1b40*/  LDS R21, [R5+0x200] ;  /* 0x0002000005157984 */ /* 0x000ea20000000800 */
[----:B-1-3--:R-:W-:-:S02]  /*1b50*/  FMUL.FTZ R6, R11, R2 ;  /* 0x000000020b067220 */ /* 0x00afc40000410000 */
[----:B----4-:R-:W-:-:S03]  /*1b60*/  FMUL.FTZ R8, R13, R2 ;  /* 0x000000020d087220 */ /* 0x010fc60000410000 */
[----:B------:R1:W-:Y:S01]  /*1b70*/  STS [R5+-0x400], R6 ;  /* 0xfffc000605007388 */ /* 0x0003e20000000800 */
[----:B-----5:R-:W-:-:S03]  /*1b80*/  FMUL.FTZ R10, R15, R2 ;  /* 0x000000020f0a7220 */ /* 0x020fc60000410000 */
[----:B------:R1:W-:Y:S01]  /*1b90*/  STS [R5+-0x200], R8 ;  /* 0xfffe000805007388 */ /* 0x0003e20000000800 */
[----:B--2---:R-:W-:-:S03]  /*1ba0*/  FMUL.FTZ R2, R21, R2 ;  /* 0x0000000215027220 */ /* 0x004fc60000410000 */
[----:B------:R1:W-:Y:S04]  /*1bb0*/  STS [R5], R10 ;  /* 0x0000000a05007388 */ /* 0x0003e80000000800 */
[----:B------:R1:W-:Y:S02]  /*1bc0*/  STS [R5+0x200], R2 ;  /* 0x0002000205007388 */ /* 0x0003e40000000800 */
.L_x_2454:
[----:B------:R-:W-:Y:S05]  /*1bd0*/  BSYNC B0 ;  /* 0x0000000000007941 */ /* 0x000fea0003800000 */
.L_x_2453:
[----:B------:R-:W-:Y:S01]  /*1be0*/  BAR.SYNC.DEFER_BLOCKING 0x0 ;  /* 0x0000000000007b1d */ /* 0x000fe20000010000 */
[----:B------:R-:W-:Y:S01]  /*1bf0*/  ISETP.NE.AND P1, PT, R17, RZ, PT ;  /* 0x000000ff1100720c */ /* 0x000fe20003f25270 */
[----:B------:R-:W-:Y:S01]  /*1c00*/  IMAD.SHL.U32 R22, R7, 0x100, RZ ;  /* 0x0000010007167824 */ /* 0x000fe200078e00ff */
[----:B------:R-:W-:Y:S02]  /*1c10*/  LOP3.LUT P0, RZ, R3, 0x3, RZ, 0xc0, !PT ;  /* 0x0000000303ff7812 */ /* 0x000fe4000780c0ff */
[----:B-1----:R-:W-:Y:S01]  /*1c20*/  LOP3.LUT R2, R17, 0xffffffc0, RZ, 0xc0, !PT ;  /* 0xffffffc011027812 */ /* 0x002fe200078ec0ff */
[----:B------:R-:W-:Y:S03]  /*1c30*/  BSSY B0, `(.L_x_2463) ;  /* 0x0000013000007945 */ /* 0x000fe60003800000 */
[----:B------:R-:W-:-:S05]  /*1c40*/  ISETP.NE.OR P2, PT, R2, 0x40, P0 ;  /* 0x000000400200780c */ /* 0x000fca0000745670 */
[----:B------:R-:W-:Y:S05]  /*1c50*/  @P1 BRA `(.L_x_2464) ;  /* 0x0000010000001947 */ /* 0x000fea0003800000 */
[----:B------:R-:W-:Y:S01]  /*1c60*/  IMAD R2, R19, c[0x0][0xc], RZ ;  /* 0x0000030013027a24 */ /* 0x000fe200078e02ff */
[----:B------:R-:W-:Y:S01]  /*1c70*/  SHF.R.S32.HI R7, RZ, 0x1f, R18 ;  /* 0x0000001fff077819 */ /* 0x000fe20000011412 */
[----:B0-----:R-:W-:Y:S02]  /*1c80*/  IMAD R6, R4, c[0x0][0x14], RZ ;  /* 0x0000050004067a24 */ /* 0x001fe400078e02ff */
        /* <DEDUP_REMOVED lines=11> */
[----:B--2---:R0:W-:Y:S04]  /*1d40*/  STG.E [R6.64], R0 ;  /* 0x0000000006007986 */ /* 0x0041e8000c101924 */
[----:B------:R0:W-:Y:S02]  /*1d50*/  STG.E [R10.64], R9 ;  /* 0x000000090a007986 */ /* 0x0001e4000c101924 */
.L_x_2464:
[----:B------:R-:W-:Y:S05]  /*1d60*/  BSYNC B0 ;  /* 0x0000000000007941 */ /* 0x000fea0003800000 */
.L_x_2463:
[----:B------:R-:W-:Y:S01]  /*1d70*/  BAR.SYNC.DEFER_BLOCKING 0x0 ;  /* 0x0000000000007b1d */ /* 0x000fe20000010000 */
[----:B------:R-:W-:Y:S01]  /*1d80*/  IMAD.MOV.U32 R23, RZ, RZ, RZ ;  /* 0x000000ffff177224 */ /* 0x000fe200078e00ff */
[----:B------:R-:W-:Y:S01]  /*1d90*/  CS2R R20, SRZ ;  /* 0x0000000000147805 */ /* 0x000fe2000001ff00 */
[----:B------:R-:W-:Y:S01]  /*1da0*/  IMAD.MOV.U32 R24, RZ, RZ, RZ ;  /* 0x000000ffff187224 */ /* 0x000fe200078e00ff */
[----:B------:R-:W-:Y:S01]  /*1db0*/  CS2R R38, SRZ ;  /* 0x0000000000267805 */ /* 0x000fe2000001ff00 */
[----:B------:R-:W-:Y:S01]  /*1dc0*/  IMAD.MOV.U32 R27, RZ, RZ, RZ ;  /* 0x000000ffff1b7224 */ /* 0x000fe200078e00ff */
[----:B------:R-:W-:Y:S01]  /*1dd0*/  BSSY B0, `(.L_x_2465) ;  /* 0x0000035000007945 */ /* 0x000fe20003800000 */
[----:B------:R-:W-:Y:S01]  /*1de0*/  CS2R R40, SRZ ;  /* 0x0000000000287805 */ /* 0x000fe2000001ff00 */
[----:B------:R-:W-:Y:S01]  /*1df0*/  IMAD.MOV.U32 R43, RZ, RZ, RZ ;  /* 0x000000ffff2b7224 */ /* 0x000fe200078e00ff */
[----:B------:R-:W-:Y:S01]  /*1e00*/  CS2R R36, SRZ ;  /* 0x0000000000247805 */ /* 0x000fe2000001ff00 */
[----:B0-----:R-:W-:Y:S01]  /*1e10*/  CS2R R8, SRZ ;  /* 0x0000000000087805 */ /* 0x001fe2000001ff00 */
[----:B------:R-:W-:Y:S01]  /*1e20*/  CS2R R32, SRZ ;  /* 0x0000000000207805 */ /* 0x000fe2000001ff00 */
[----:B------:R-:W-:Y:S01]  /*1e30*/  CS2R R30, SRZ ;  /* 0x00000000001e7805 */ /* 0x000fe2000001ff00 */
[----:B------:R-:W-:Y:S01]  /*1e40*/  IMAD.MOV.U32 R2, RZ, RZ, RZ ;  /* 0x000000ffff027224 */ /* 0x000fe200078e00ff */
[----:B------:R-:W-:Y:S01]  /*1e50*/  CS2R R34, SRZ ;  /* 0x0000000000227805 */ /* 0x000fe2000001ff00 */
[----:B--2---:R-:W-:Y:S01]  /*1e60*/  IMAD.MOV.U32 R0, RZ, RZ, RZ ;  /* 0x000000ffff007224 */ /* 0x004fe200078e00ff */
[----:B------:R-:W-:Y:S01]  /*1e70*/  CS2R R6, SRZ ;  /* 0x0000000000067805 */ /* 0x000fe2000001ff00 */
[----:B------:R-:W-:Y:S01]  /*1e80*/  CS2R R14, SRZ ;  /* 0x00000000000e7805 */ /* 0x000fe2000001ff00 */
[----:B------:R-:W-:Y:S01]  /*1e90*/  CS2R R12, SRZ ;  /* 0x00000000000c7805 */ /* 0x000fe2000001ff00 */
[----:B------:R-:W-:Y:S01]  /*1ea0*/  CS2R R10, SRZ ;  /* 0x00000000000a7805 */ /* 0x000fe2000001ff00 */
[----:B------:R-:W-:-:S02]  /*1eb0*/  IMAD.MOV.U32 R5, RZ, RZ, RZ ;  /* 0x000000ffff057224 */ /* 0x000fc400078e00ff */
[----:B------:R-:W-:Y:S01]  /*1ec0*/  IMAD.MOV.U32 R16, RZ, RZ, RZ ;  /* 0x000000ffff107224 */ /* 0x000fe200078e00ff */
[----:B------:R-:W-:Y:S05]  /*1ed0*/  @P2 BRA `(.L_x_2466) ;  /* 0x0000024000002947 */ /* 0x000fea0003800000 */
[----:B------:R-:W-:Y:S02]  /*1ee0*/  SHF.R.S32.HI R26, RZ, 0x1f, R3 ;  /* 0x0000001fff1a7819 */ /* 0x000fe40000011403 */
[----:B------:R-:W-:Y:S02]  /*1ef0*/  PLOP3.LUT P0, PT, PT, PT, PT, 0x8, 0x0 ;  /* 0x000000000000781c */ /* 0x000fe40003f0e170 */
        /* <DEDUP_REMOVED lines=34> */
.L_x_2466:
[----:B------:R-:W-:Y:S05]  /*2120*/  BSYNC B0 ;  /* 0x0000000000007941 */ /* 0x000fea0003800000 */
.L_x_2465:
        /* <DEDUP_REMOVED lines=71> */
.L_x_2468:
[----:B------:R-:W-:Y:S05]  /*25a0*/  BSYNC B0 ;  /* 0x0000000000007941 */ /* 0x000fea0003800000 */
.L_x_2467:
        /* <DEDUP_REMOVED lines=40> */
[----:B------:R0:W-:Y:S02]  /*2830*/  STS [R25.X4], R9 ;  /* 0x0000000919007388 */ /* 0x0001e40000004800 */
.L_x_2470:
[----:B------:R-:W-:Y:S05]  /*2840*/  BSYNC B0 ;  /* 0x0000000000007941 */ /* 0x000fea0003800000 */
.L_x_2469:
[----:B------:R-:W-:Y:S01]  /*2850*/  BAR.SYNC.DEFER_BLOCKING 0x0 ;  /* 0x0000000000007b1d */ /* 0x000fe20000010000 */
[----:B------:R-:W-:-:S02]  /*2860*/  ISETP.GT.OR P1, PT, R17, 0x1f, P0 ;  /* 0x0000001f1100780c */ /* 0x000fc40000724670 */
[----:B------:R-:W-:-:S03]  /*2870*/  ISETP.GT.U32.AND P2, PT, R28, 0x3e, PT ;  /* 0x0000003e1c00780c */ /* 0x000fc60003f44070 */
[----:B------:R-:W-:Y:S08]  /*2880*/  BSSY B0, `(.L_x_2471) ;  /* 0x0000045000007945 */ /* 0x000ff00003800000 */
[----:B------:R-:W-:Y:S05]  /*2890*/  @P1 BRA `(.L_x_2472) ;  /* 0x0000043000001947 */ /* 0x000fea0003800000 */
[----:B------:R-:W-:-:S04]  /*28a0*/  SHF.R.S32.HI R26, RZ, 0x1f, R3 ;  /* 0x0000001fff1a7819 */ /* 0x000fc80000011403 */
[----:B------:R-:W-:-:S04]  /*28b0*/  LEA.HI R17, R26, R3, RZ, 0x2 ;  /* 0x000000031a117211 */ /* 0x000fc800078f10ff */
[----:B------:R-:W-:-:S05]  /*28c0*/  LEA.HI R22, R17, R22, RZ, 0x1e ;  /* 0x0000001611167211 */ /* 0x000fca00078ff0ff */
[----:B------:R-:W1:Y:S04]  /*28d0*/  LDS R26, [R22.X4+0x20] ;  /* 0x00002000161a7984 */ /* 0x000e680000004800 */
[----:B------:R-:W2:Y:S04]  /*28e0*/  LDS R17, [R22.X4+0x40] ;  /* 0x0000400016117984 */ /* 0x000ea80000004800 */
[----:B0-----:R-:W0:Y:S04]  /*28f0*/  LDS R25, [R22.X4+0x60] ;  /* 0x0000600016197984 */ /* 0x001e280000004800 */
[----:B------:R-:W3:Y:S04]  /*2900*/  LDS R28, [R22.X4+0xc0] ;  /* 0x0000c000161c7984 */ /* 0x000ee80000004800 */
[----:B------:R-:W4:Y:S04]  /*2910*/  LDS R29, [R22.X4+0xa0] ;  /* 0x0000a000161d7984 */ /* 0x000f280000004800 */
[----:B------:R-:W5:Y:S01]  /*2920*/  LDS R42, [R22.X4+0x160] ;  /* 0x00016000162a7984 */ /* 0x000f620000004800 */
[----:B-1----:R-:W-:-:S03]  /*2930*/  FADD.FTZ R23, R23, R26 ;  /* 0x0000001a17177221 */ /* 0x002fc60000010000 */
[----:B------:R-:W1:Y:S01]  /*2940*/  LDS R26, [R22.X4+0x80] ;  /* 0x00008000161a7984 */ /* 0x000e620000004800 */
[----:B--2---:R-:W-:-:S03]  /*2950*/  FADD.FTZ R24, R24, R17 ;  /* 0x0000001118187221 */ /* 0x004fc60000010000 */
[----:B------:R-:W2:Y:S01]  /*2960*/  LDS R17, [R22.X4+0xe0] ;  /* 0x0000e00016117984 */ /* 0x000ea20000004800 */
[----:B0-----:R-:W-:-:S03]  /*2970*/  FADD.FTZ R20, R20, R25 ;  /* 0x0000001914147221 */ /* 0x001fc60000010000 */
[----:B------:R-:W0:Y:S01]  /*2980*/  LDS R25, [R22.X4+0x120] ;  /* 0x0001200016197984 */ /* 0x000e220000004800 */
[----:B---3--:R-:W-:-:S03]  /*2990*/  FADD.FTZ R27, R27, R28 ;  /* 0x0000001c1b1b7221 */ /* 0x008fc60000010000 */
[----:B------:R-:W3:Y:S01]  /*29a0*/  LDS R28, [R22.X4+0x140] ;  /* 0x00014000161c7984 */ /* 0x000ee20000004800 */
[----:B----4-:R-:W-:-:S03]  /*29b0*/  FADD.FTZ R38, R38, R29 ;  /* 0x0000001d26267221 */ /* 0x010fc60000010000 */
[----:B------:R-:W4:Y:S01]  /*29c0*/  LDS R29, [R22.X4+0x200] ;  /* 0x00020000161d7984 */ /* 0x000f220000004800 */
[----:B-----5:R-:W-:-:S03]  /*29d0*/  FADD.FTZ R39, R39, R42 ;  /* 0x0000002a27277221 */ /* 0x020fc60000010000 */
        /* <DEDUP_REMOVED lines=23> */
[----:B-----5:R-:W-:Y:S02]  /*2b50*/  FADD.FTZ R9, R9, R42 ;  /* 0x0000002a09097221 */ /* 0x020fe40000010000 */
[----:B-1----:R-:W-:Y:S02]  /*2b60*/  FADD.FTZ R33, R33, R26 ;  /* 0x0000001a21217221 */ /* 0x002fe40000010000 */
[----:B------:R-:W1:Y:S01]  /*2b70*/  LDS R26, [R22.X4+0x240] ;  /* 0x00024000161a7984 */ /* 0x000e620000004800 */
[----:B--2---:R-:W-:-:S03]  /*2b80*/  FADD.FTZ R34, R34, R17 ;  /* 0x0000001122227221 */ /* 0x004fc60000010000 */
[----:B------:R-:W2:Y:S01]  /*2b90*/  LDS R17, [R22.X4+0x2e0] ;  /* 0x0002e00016117984 */ /* 0x000ea20000004800 */
[----:B0-----:R-:W-:-:S03]  /*2ba0*/  FADD.FTZ R32, R32, R25 ;  /* 0x0000001920207221 */ /* 0x001fc60000010000 */
[----:B------:R-:W0:Y:S01]  /*2bb0*/  LDS R25, [R22.X4+0x320] ;  /* 0x0003200016197984 */ /* 0x000e220000004800 */
[----:B---3--:R-:W-:-:S03]  /*2bc0*/  FADD.FTZ R31, R31, R28 ;  /* 0x0000001c1f1f7221 */ /* 0x008fc60000010000 */
[----:B------:R-:W3:Y:S01]  /*2bd0*/  LDS R28, [R22.X4+0x300] ;  /* 0x00030000161c7984 */ /* 0x000ee20000004800 */
[----:B----4-:R-:W-:Y:S02]  /*2be0*/  FADD.FTZ R6, R6, R29 ;  /* 0x0000001d06067221 */ /* 0x010fe40000010000 */
        /* <DEDUP_REMOVED lines=8> */
[----:B-1----:R-:W-:-:S03]  /*2c70*/  FADD.FTZ R7, R7, R26 ;  /* 0x0000001a07077221 */ /* 0x002fc60000010000 */
[----:B------:R-:W1:Y:S01]  /*2c80*/  LDS R26, [R22.X4+0x360] ;  /* 0x00036000161a7984 */ /* 0x000e620000004800 */
[----:B--2---:R-:W-:Y:S02]  /*2c90*/  FADD.FTZ R16, R16, R17 ;  /* 0x0000001110107221 */ /* 0x004fe40000010000 */
[----:B0-----:R-:W-:Y:S02]  /*2ca0*/  FADD.FTZ R12, R12, R25 ;  /* 0x000000190c0c7221 */ /* 0x001fe40000010000 */
[----:B---3--:R-:W-:Y:S02]  /*2cb0*/  FADD.FTZ R11, R11, R28 ;  /* 0x0000001c0b0b7221 */ /* 0x008fe40000010000 */
[----:B-1----:R-:W-:Y:S02]  /*2cc0*/  FADD.FTZ R15, R15, R26 ;  /* 0x0000001a0f0f7221 */ /* 0x002fe40000010000 */
.L_x_2472:
[----:B------:R-:W-:Y:S05]  /*2cd0*/  BSYNC B0 ;  /* 0x0000000000007941 */ /* 0x000fea0003800000 */
.L_x_2471:
[----:B------:R-:W-:Y:S06]  /*2ce0*/  BAR.SYNC.DEFER_BLOCKING 0x0 ;  /* 0x0000000000007b1d */ /* 0x000fec0000010000 */
[----:B------:R-:W-:Y:S05]  /*2cf0*/  @P2 EXIT ;  /* 0x000000000000294d */ /* 0x000fea0003800000 */
[----:B------:R-:W-:Y:S05]  /*2d00*/  @P0 EXIT ;  /* 0x000000000000094d */ /* 0x000fea0003800000 */
[----:B------:R-:W-:Y:S01]  /*2d10*/  IMAD R19, R19, c[0x0][0xc], RZ ;  /* 0x0000030013137a24 */ /* 0x000fe200078e02ff */
[----:B------:R-:W-:Y:S01]  /*2d20*/  SHF.R.S32.HI R26, RZ, 0x1f, R3 ;  /* 0x0000001fff1a7819 */ /* 0x000fe20000011403 */
[----:B------:R-:W-:Y:S01]  /*2d30*/  IMAD R22, R4, c[0x0][0x14], RZ ;  /* 0x0000050004167a24 */ /* 0x000fe200078e02ff */
[----:B------:R-:W-:Y:S01]  /*2d40*/  F2FP.PACK_AB R28, R24, R23 ;  /* 0x00000017181c723e */ /* 0x000fe200000000ff */
[----:B------:R-:W-:Y:S01]  /*2d50*/  IMAD R17, R19, c[0x0][0x14], RZ ;  /* 0x0000050013117a24 */ /* 0x000fe200078e02ff */
[----:B------:R-:W-:Y:S01]  /*2d60*/  LEA.HI R26, R26, R3, RZ, 0x2 ;  /* 0x000000031a1a7211 */ /* 0x000fe200078f10ff */
[----:B------:R-:W-:Y:S01]  /*2d70*/  IMAD.SHL.U32 R4, R18, 0x100, RZ ;  /* 0x0000010012047824 */ /* 0x000fe200078e00ff */
[----:B------:R-:W-:Y:S01]  /*2d80*/  PRMT R44, R28, 0x7610, R44 ;  /* 0x000076101c2c7816 */ /* 0x000fe2000000002c */
[----:B------:R-:W-:Y:S01]  /*2d90*/  IMAD.SHL.U32 R18, R22, 0x100, RZ ;  /* 0x0000010016127824 */ /* 0x000fe200078e00ff */
[----:B------:R-:W-:Y:S01]  /*2da0*/  PRMT R45, R28, 0x7632, R45 ;  /* 0x000076321c2d7816 */ /* 0x000fe2000000002d */
[----:B------:R-:W-:Y:S01]  /*2db0*/  IMAD.SHL.U32 R17, R17, 0x100, RZ ;  /* 0x0000010011117824 */ /* 0x000fe200078e00ff */
[----:B------:R-:W-:-:S02]  /*2dc0*/  SHF.R.S32.HI R3, RZ, 0x1f, R4 ;  /* 0x0000001fff037819 */ /* 0x000fc40000011404 */
[----:B0-----:R-:W-:Y:S02]  /*2dd0*/  F2FP.PACK_AB R38, R27, R38 ;  /* 0x000000261b26723e */ /* 0x001fe400000000ff */
[----:B------:R-:W-:Y:S02]  /*2de0*/  IADD3 R4, P0, P1, R17, R18, R4 ;  /* 0x0000001211047210 */ /* 0x000fe4000791e004 */
[----:B------:R-:W-:Y:S02]  /*2df0*/  SHF.R.S32.HI R18, RZ, 0x1f, R18 ;  /* 0x0000001fff127819 */ /* 0x000fe40000011412 */
[----:B------:R-:W-:Y:S02]  /*2e00*/  SHF.R.S32.HI R19, RZ, 0x1f, R17 ;  /* 0x0000001fff137819 */ /* 0x000fe40000011411 */
[----:B------:R-:W-:Y:S02]  /*2e10*/  SHF.R.S32.HI R17, RZ, 0x2, R26 ;  /* 0x00000002ff117819 */ /* 0x000fe4000001141a */
[----:B------:R-:W-:-:S02]  /*2e20*/  IADD3.X R3, R19, R18, R3, P0, P1 ;  /* 0x0000001213037210 */ /* 0x000fc400007e2403 */
[CC--:B------:R-:W-:Y:S02]  /*2e30*/  IADD3 R19, P0, R17.reuse, R4.reuse, RZ ;  /* 0x0000000411137210 */ /* 0x0c0fe40007f1e0ff */
[C---:B------:R-:W-:Y:S02]  /*2e40*/  IADD3 R25, R17.reuse, 0x8, RZ ;  /* 0x0000000811197810 */ /* 0x040fe40007ffe0ff */
[----:B------:R-:W-:Y:S02]  /*2e50*/  LEA.HI.X.SX32 R26, R17, R3, 0x1, P0 ;  /* 0x00000003111a7211 */ /* 0x000fe400000f0eff */
[----:B------:R-:W-:Y:S02]  /*2e60*/  LEA R18, P0, R19, c[0x0][0x170], 0x1 ;  /* 0x00005c0013127a11 */ /* 0x000fe400078008ff */
[----:B------:R-:W-:Y:S02]  /*2e70*/  IADD3 R22, P1, R25, R4, RZ ;  /* 0x0000000419167210 */ /* 0x000fe40007f3e0ff */
[----:B------:R-:W-:-:S02]  /*2e80*/  LEA.HI.X R19, R19, c[0x0][0x174], R26, 0x1, P0 ;  /* 0x00005d0013137a11 */ /* 0x000fc400000f0c1a */
[----:B------:R-:W-:Y:S02]  /*2e90*/  IADD3 R26, R17, 0x10, RZ ;  /* 0x00000010111a7810 */ /* 0x000fe40007ffe0ff */
[----:B------:R-:W-:Y:S01]  /*2ea0*/  LEA.HI.X.SX32 R25, R25, R3, 0x1, P1 ;  /* 0x0000000319197211 */ /* 0x000fe200008f0eff */
[----:B------:R0:W-:Y:S01]  /*2eb0*/  STG.E.U16 [R18.64], R44 ;  /* 0x0000002c12007986 */ /* 0x0001e2000c101524 */
[----:B------:R-:W-:Y:S02]  /*2ec0*/  LEA R24, P0, R22, c[0x0][0x170], 0x1 ;  /* 0x00005c0016187a11 */ /* 0x000fe400078008ff */
[----:B------:R-:W-:Y:S02]  /*2ed0*/  IADD3 R23, P1, R26, R4, RZ ;  /* 0x000000041a177210 */ /* 0x000fe40007f3e0ff */
[----:B------:R-:W-:Y:S02]  /*2ee0*/  IADD3 R28, R17, 0x18, RZ ;  /* 0x00000018111c7810 */ /* 0x000fe40007ffe0ff */
[----:B------:R-:W-:-:S02]  /*2ef0*/  LEA.HI.X R25, R22, c[0x0][0x174], R25, 0x1, P0 ;  /* 0x00005d0016197a11 */ /* 0x000fc400000f0c19 */
[----:B------:R-:W-:Y:S02]  /*2f00*/  IADD3 R29, R17, 0x20, RZ ;  /* 0x00000020111d7810 */ /* 0x000fe40007ffe0ff */
[----:B------:R-:W-:Y:S01]  /*2f10*/  LEA.HI.X.SX32 R42, R26, R3, 0x1, P1 ;  /* 0x000000031a2a7211 */ /* 0x000fe200008f0eff */
[----:B------:R1:W-:Y:S01]  /*2f20*/  STG.E.U16 [R24.64], R45 ;  /* 0x0000002d18007986 */ /* 0x0003e2000c101524 */
[-C--:B------:R-:W-:Y:S02]  /*2f30*/  IADD3 R26, P1, R28, R4.reuse, RZ ;  /* 0x000000041c1a7210 */ /* 0x080fe40007f3e0ff */
[----:B0-----:R-:W-:Y:S02]  /*2f40*/  IADD3 R19, P2, R29, R4, RZ ;  /* 0x000000041d137210 */ /* 0x001fe40007f5e0ff */
[----:B------:R-:W-:Y:S02]  /*2f50*/  LEA R22, P0, R23, c[0x0][0x170], 0x1 ;  /* 0x00005c0017167a11 */ /* 0x000fe400078008ff */
[----:B------:R-:W-:-:S02]  /*2f60*/  F2FP.PACK_AB R40, R43, R40 ;  /* 0x000000282b28723e */ /* 0x000fc400000000ff */
[----:B------:R-:W-:Y:S02]  /*2f70*/  LEA.HI.X R23, R23, c[0x0][0x174], R42, 0x1, P0 ;  /* 0x00005d0017177a11 */ /* 0x000fe400000f0c2a */
[----:B------:R-:W-:Y:S02]  /*2f80*/  IADD3 R42, R17, 0x40, RZ ;  /* 0x00000040112a7810 */ /* 0x000fe40007ffe0ff */
[----:B-1----:R-:W-:Y:S02]  /*2f90*/  F2FP.PACK_AB R25, R21, R20 ;  /* 0x000000141519723e */ /* 0x002fe400000000ff */
[-C--:B------:R-:W-:Y:S02]  /*2fa0*/  LEA.HI.X.SX32 R21, R28, R3.reuse, 0x1, P1 ;  /* 0x000000031c157211 */ /* 0x080fe400008f0eff */
[----:B------:R-:W-:Y:S02]  /*2fb0*/  LEA.HI.X.SX32 R28, R29, R3, 0x1, P2 ;  /* 0x000000031d1c7211 */ /* 0x000fe400010f0eff */
[----:B------:R-:W-:-:S02]  /*2fc0*/  LEA R18, P1, R19, c[0x0][0x170], 0x1 ;  /* 0x00005c0013127a11 */ /* 0x000fc400078208ff */
[C---:B------:R-:W-:Y:S02]  /*2fd0*/  LEA R20, P0, R26.reuse, c[0x0][0x170], 0x1 ;  /* 0x00005c001a147a11 */ /* 0x040fe400078008ff */
[----:B------:R-:W-:Y:S02]  /*2fe0*/  LEA.HI.X R19, R19, c[0x0][0x174], R28, 0x1, P1 ;  /* 0x00005d0013137a11 */ /* 0x000fe400008f0c1c */
[C---:B------:R-:W-:Y:S02]  /*2ff0*/  IADD3 R24, R17.reuse, 0x28, RZ ;  /* 0x0000002811187810 */ /* 0x040fe40007ffe0ff */
[----:B------:R-:W-:Y:S02]  /*3000*/  IADD3 R28, R17, 0x38, RZ ;  /* 0x00000038111c7810 */ /* 0x000fe40007ffe0ff */
[----:B------:R-:W-:Y:S02]  /*3010*/  PRMT R44, R25, 0x7610, R44 ;  /* 0x00007610192c7816 */ /* 0x000fe4000000002c */
[----:B------:R-:W-:-:S02]  /*3020*/  LEA.HI.X R21, R26, c[0x0][0x174], R21, 0x1, P0 ;  /* 0x00005d001a157a11 */ /* 0x000fc400000f0c15 */
[----:B------:R-:W-:Y:S01]  /*3030*/  PRMT R45, R25, 0x7632, R45 ;  /* 0x00007632192d7816 */ /* 0x000fe2000000002d */
[----:B------:R0:W-:Y:S01]  /*3040*/  STG.E.U16 [R22.64], R44 ;  /* 0x0000002c16007986 */ /* 0x0001e2000c101524 */
[-C--:B------:R-:W-:Y:S02]  /*3050*/  IADD3 R25, P0, R24, R4.reuse, RZ ;  /* 0x0000000418197210 */ /* 0x080fe40007f1e0ff */
[----:B------:R-:W-:Y:S01]  /*3060*/  IADD3 R26, R17, 0x30, RZ ;  /* 0x00000030111a7810 */ /* 0x000fe20007ffe0ff */
[----:B------:R1:W-:Y:S01]  /*3070*/  STG.E.U16 [R20.64], R45 ;  /* 0x0000002d14007986 */ /* 0x0003e2000c101524 */
[-C--:B------:R-:W-:Y:S02]  /*3080*/  IADD3 R29, P2, R28, R4.reuse, RZ ;  /* 0x000000041c1d7210 */ /* 0x080fe40007f5e0ff */
[----:B------:R-:W-:Y:S01]  /*3090*/  IADD3 R27, P1, R26, R4, RZ ;  /* 0x000000041a1b7210 */ /* 0x000fe20007f3e0ff */
[----:B------:R2:W-:Y:S01]  /*30a0*/  STG.E.U16 [R18.64], R38 ;  /* 0x0000002612007986 */ /* 0x0005e2000c101524 */
[----:B------:R-:W-:-:S02]  /*30b0*/  PRMT R43, R38, 0x7632, R43 ;  /* 0x00007632262b7816 */ /* 0x000fc4000000002b */
[----:B------:R-:W-:Y:S02]  /*30c0*/  F2FP.PACK_AB R36, R41, R36 ;  /* 0x000000242924723e */ /* 0x000fe400000000ff */
[-C--:B0-----:R-:W-:Y:S02]  /*30d0*/  LEA.HI.X.SX32 R44, R24, R3.reuse, 0x1, P0 ;  /* 0x00000003182c7211 */ /* 0x081fe400000f0eff */
[----:B------:R-:W-:Y:S02]  /*30e0*/  LEA R24, P0, R25, c[0x0][0x170], 0x1 ;  /* 0x00005c0019187a11 */ /* 0x000fe400078008ff */
[-C--:B-1----:R-:W-:Y:S02]  /*30f0*/  LEA.HI.X.SX32 R20, R28, R3.reuse, 0x1, P2 ;  /* 0x000000031c147211 */ /* 0x082fe400010f0eff */
[----:B------:R-:W-:Y:S02]  /*3100*/  LEA R28, P2, R29, c[0x0][0x170], 0x1 ;  /* 0x00005c001d1c7a11 */ /* 0x000fe400078408ff */
[----:B------:R-:W-:-:S02]  /*3110*/  LEA.HI.X.SX32 R22, R26, R3, 0x1, P1 ;  /* 0x000000031a167211 */ /* 0x000fc400008f0eff */
[----:B------:R-:W-:Y:S02]  /*3120*/  LEA.HI.X R25, R25, c[0x0][0x174], R44, 0x1, P0 ;  /* 0x00005d0019197a11 */ /* 0x000fe400000f0c2c */
[----:B------:R-:W-:Y:S02]  /*3130*/  LEA R26, P1, R27, c[0x0][0x170], 0x1 ;  /* 0x00005c001b1a7a11 */ /* 0x000fe400078208ff */
[----:B--2---:R-:W-:Y:S01]  /*3140*/  IADD3 R19, P0, R42, R4, RZ ;  /* 0x000000042a137210 */ /* 0x004fe20007f1e0ff */
[----:B------:R0:W-:Y:S01]  /*3150*/  STG.E.U16 [R24.64], R43 ;  /* 0x0000002b18007986 */ /* 0x0001e2000c101524 */
[----:B------:R-:W-:Y:S02]  /*3160*/  LEA.HI.X R29, R29, c[0x0][0x174], R20, 0x1, P2 ;  /* 0x00005d001d1d7a11 */ /* 0x000fe400010f0c14 */
[----:B------:R-:W-:Y:S02]  /*3170*/  IADD3 R20, R17, 0x48, RZ ;  /* 0x0000004811147810 */ /* 0x000fe40007ffe0ff */
[----:B------:R-:W-:-:S02]  /*3180*/  LEA.HI.X R27, R27, c[0x0][0x174], R22, 0x1, P1 ;  /* 0x00005d001b1b7a11 */ /* 0x000fc400008f0c16 */
[-C--:B------:R-:W-:Y:S02]  /*3190*/  LEA.HI.X.SX32 R42, R42, R3.reuse, 0x1, P0 ;  /* 0x000000032a2a7211 */ /* 0x080fe400000f0eff */
[C---:B------:R-:W-:Y:S02]  /*31a0*/  LEA R18, P0, R19.reuse, c[0x0][0x170], 0x1 ;  /* 0x00005c0013127a11 */ /* 0x040fe400078008ff */
[C---:B------:R-:W-:Y:S02]  /*31b0*/  IADD3 R21, P1, R20.reuse, R4, RZ ;  /* 0x0000000414157210 */ /* 0x040fe40007f3e0ff */
[----:B------:R-:W-:Y:S02]  /*31c0*/  LEA.HI.X R19, R19, c[0x0][0x174], R42, 0x1, P0 ;  /* 0x00005d0013137a11 */ /* 0x000fe400000f0c2a */
[----:B------:R-:W-:Y:S02]  /*31d0*/  LEA.HI.X.SX32 R22, R20, R3, 0x1, P1 ;  /* 0x0000000314167211 */ /* 0x000fe400008f0eff */
[----:B------:R-:W-:-:S02]  /*31e0*/  LEA R20, P0, R21, c[0x0][0x170], 0x1 ;  /* 0x00005c0015147a11 */ /* 0x000fc400078008ff */
[----:B------:R-:W-:Y:S02]  /*31f0*/  IADD3 R38, R17, 0x58, RZ ;  /* 0x0000005811267810 */ /* 0x000fe40007ffe0ff */
[C---:B------:R-:W-:Y:S02]  /*3200*/  PRMT R45, R40.reuse, 0x7610, R45 ;  /* 0x00007610282d7816 */ /* 0x040fe4000000002d */
[----:B0-----:R-:W-:Y:S02]  /*3210*/  PRMT R25, R40, 0x7632, R25 ;  /* 0x0000763228197816 */ /* 0x001fe40000000019 */
[----:B------:R-:W-:Y:S01]  /*3220*/  LEA.HI.X R21, R21, c[0x0][0x174], R22, 0x1, P0 ;  /* 0x00005d0015157a11 */ /* 0x000fe200000f0c16 */
[----:B------:R-:W-:Y:S01]  /*3230*/  STG.E.U16 [R26.64], R45 ;  /* 0x0000002d1a007986 */ /* 0x000fe2000c101524 */
[----:B------:R-:W-:Y:S02]  /*3240*/  IADD3 R22, R17, 0x50, RZ ;  /* 0x0000005011167810 */ /* 0x000fe40007ffe0ff */
[-C--:B------:R-:W-:Y:S01]  /*3250*/  IADD3 R42, P1, R38, R4.reuse, RZ ;  /* 0x00000004262a7210 */ /* 0x080fe20007f3e0ff */
[----:B------:R0:W-:Y:S01]  /*3260*/  STG.E.U16 [R28.64], R25 ;  /* 0x000000191c007986 */ /* 0x0001e2000c101524 */
[----:B------:R-:W-:-:S02]  /*3270*/  IADD3 R23, P0, R22, R4, RZ ;  /* 0x0000000416177210 */ /* 0x000fc40007f1e0ff */
[----:B------:R-:W-:Y:S02]  /*3280*/  IADD3 R40, R17, 0x60, RZ ;  /* 0x0000006011287810 */ /* 0x000fe40007ffe0ff */
[----:B------:R-:W-:Y:S02]  /*3290*/  LEA.HI.X.SX32 R44, R22, R3, 0x1, P0 ;  /* 0x00000003162c7211 */ /* 0x000fe400000f0eff */
[C---:B------:R-:W-:Y:S02]  /*32a0*/  LEA R22, P0, R23.reuse, c[0x0][0x170], 0x1 ;  /* 0x00005c0017167a11 */ /* 0x040fe400078008ff */
[----:B------:R-:W-:Y:S02]  /*32b0*/  F2FP.PACK_AB R8, R8, R39 ;  /* 0x000000270808723e */ /* 0x000fe400000000ff */
[----:B------:R-:W-:Y:S02]  /*32c0*/  LEA.HI.X R23, R23, c[0x0][0x174], R44, 0x1, P0 ;  /* 0x00005d0017177a11 */ /* 0x000fe400000f0c2c */
[----:B0-----:R-:W-:-:S02]  /*32d0*/  LEA.HI.X.SX32 R25, R38, R3, 0x1, P1 ;  /* 0x0000000326197211 */ /* 0x001fc400008f0eff */
[C---:B------:R-:W-:Y:S02]  /*32e0*/  LEA R24, P1, R42.reuse, c[0x0][0x170], 0x1 ;  /* 0x00005c002a187a11 */ /* 0x040fe400078208ff */
[----:B------:R-:W-:Y:S02]  /*32f0*/  IADD3 R38, R17, 0x68, RZ ;  /* 0x0000006811267810 */ /* 0x000fe40007ffe0ff */
[----:B------:R-:W-:Y:S02]  /*3300*/  LEA.HI.X R25, R42, c[0x0][0x174], R25, 0x1, P1 ;  /* 0x00005d002a197a11 */ /* 0x000fe400008f0c19 */
[-C--:B------:R-:W-:Y:S02]  /*3310*/  IADD3 R29, P1, R38, R4.reuse, RZ ;  /* 0x00000004261d7210 */ /* 0x080fe40007f3e0ff */
[----:B------:R-:W-:Y:S02]  /*3320*/  IADD3 R27, P0, R40, R4, RZ ;  /* 0x00000004281b7210 */ /* 0x000fe40007f1e0ff */
[----:B------:R-:W-:-:S02]  /*3330*/  LEA.HI.X.SX32 R38, R38, R3, 0x1, P1 ;  /* 0x0000000326267211 */ /* 0x000fc400008f0eff */
[----:B------:R-:W-:Y:S02]  /*3340*/  LEA R28, P1, R29, c[0x0][0x170], 0x1 ;  /* 0x00005c001d1c7a11 */ /* 0x000fe400078208ff */
        /* <DEDUP_REMOVED lines=8> */
[-C--:B------:R-:W-:Y:S02]  /*33d0*/  IADD3 R39, P0, R38, R4.reuse, RZ ;  /* 0x0000000426277210 */ /* 0x080fe40007f1e0ff */
[----:B------:R-:W-:Y:S02]  /*33e0*/  IADD3 R43, R17, 0x80, RZ ;  /* 0x00000080112b7810 */ /* 0x000fe40007ffe0ff */
[----:B------:R-:W-:Y:S02]  /*33f0*/  PRMT R45, R36, 0x7632, R45 ;  /* 0x00007632242d7816 */ /* 0x000fe4000000002d */
[----:B------:R-:W-:-:S02]  /*3400*/  IADD3 R41, P1, R42, R4, RZ ;  /* 0x000000042a297210 */ /* 0x000fc40007f3e0ff */
[----:B------:R-:W-:Y:S01]  /*3410*/  IADD3 R40, P2, R43, R4, RZ ;  /* 0x000000042b287210 */ /* 0x000fe20007f5e0ff */
[----:B------:R1:W-:Y:S01]  /*3420*/  STG.E.U16 [R20.64], R45 ;  /* 0x0000002d14007986 */ /* 0x0003e2000c101524 */
[----:B------:R-:W-:Y:S02]  /*3430*/  IADD3 R36, R17, 0x88, RZ ;  /* 0x0000008811247810 */ /* 0x000fe40007ffe0ff */
[-C--:B0-----:R-:W-:Y:S01]  /*3440*/  LEA.HI.X.SX32 R44, R38, R3.reuse, 0x1, P0 ;  /* 0x00000003262c7211 */ /* 0x081fe200000f0eff */
[----:B------:R0:W-:Y:S01]  /*3450*/  STG.E.U16 [R22.64], R8 ;  /* 0x0000000816007986 */ /* 0x0001e2000c101524 */
[----:B------:R-:W-:Y:S02]  /*3460*/  LEA R38, P0, R39, c[0x0][0x170], 0x1 ;  /* 0x00005c0027267a11 */ /* 0x000fe400078008ff */
[-C--:B------:R-:W-:Y:S02]  /*3470*/  LEA.HI.X.SX32 R42, R42, R3.reuse, 0x1, P1 ;  /* 0x000000032a2a7211 */ /* 0x080fe400008f0eff */
[----:B------:R-:W-:-:S02]  /*3480*/  LEA.HI.X.SX32 R43, R43, R3, 0x1, P2 ;  /* 0x000000032b2b7211 */ /* 0x000fc400010f0eff */
[----:B------:R-:W-:Y:S02]  /*3490*/  LEA.HI.X R39, R39, c[0x0][0x174], R44, 0x1, P0 ;  /* 0x00005d0027277a11 */ /* 0x000fe400000f0c2c */
[----:B-1----:R-:W-:Y:S02]  /*34a0*/  LEA R20, P1, R41, c[0x0][0x170], 0x1 ;  /* 0x00005c0029147a11 */ /* 0x002fe400078208ff */
[----:B------:R-:W-:Y:S02]  /*34b0*/  LEA R18, P2, R40, c[0x0][0x170], 0x1 ;  /* 0x00005c0028127a11 */ /* 0x000fe400078408ff */
[----:B0-----:R-:W-:Y:S02]  /*34c0*/  PRMT R8, R8, 0x7632, R8 ;  /* 0x0000763208087816 */ /* 0x001fe40000000008 */
[----:B------:R-:W-:Y:S02]  /*34d0*/  IADD3 R22, P0, R36, R4, RZ ;  /* 0x0000000424167210 */ /* 0x000fe40007f1e0ff */
[----:B------:R-:W-:Y:S01]  /*34e0*/  F2FP.PACK_AB R30, R30, R33 ;  /* 0x000000211e1e723e */ /* 0x000fe200000000ff */
[----:B------:R0:W-:Y:S01]  /*34f0*/  STG.E.U16 [R24.64], R8 ;  /* 0x0000000818007986 */ /* 0x0001e2000c101524 */
[----:B------:R-:W-:-:S02]  /*3500*/  IADD3 R23, R17, 0x90, RZ ;  /* 0x0000009011177810 */ /* 0x000fc40007ffe0ff */
[----:B------:R-:W-:Y:S01]  /*3510*/  LEA.HI.X R21, R41, c[0x0][0x174], R42, 0x1, P1 ;  /* 0x00005d0029157a11 */ /* 0x000fe200008f0c2a */
[----:B------:R1:W-:Y:S01]  /*3520*/  STG.E.U16 [R26.64], R30 ;  /* 0x0000001e1a007986 */ /* 0x0003e2000c101524 */
[----:B------:R-:W-:Y:S02]  /*3530*/  F2FP.PACK_AB R2, R2, R37 ;  /* 0x000000250202723e */ /* 0x000fe400000000ff */
[----:B------:R-:W-:Y:S02]  /*3540*/  LEA.HI.X R19, R40, c[0x0][0x174], R43, 0x1, P2 ;  /* 0x00005d0028137a11 */ /* 0x000fe400010f0c2b */
[----:B------:R-:W-:Y:S02]  /*3550*/  LEA.HI.X.SX32 R41, R36, R3, 0x1, P0 ;  /* 0x0000000324297211 */ /* 0x000fe400000f0eff */
[----:B------:R-:W-:Y:S02]  /*3560*/  LEA R40, P0, R22, c[0x0][0x170], 0x1 ;  /* 0x00005c0016287a11 */ /* 0x000fe400078008ff */
[----:B0-----:R-:W-:-:S02]  /*3570*/  PRMT R25, R30, 0x7632, R25 ;  /* 0x000076321e197816 */ /* 0x001fc40000000019 */
[----:B------:R-:W-:Y:S02]  /*3580*/  IADD3 R33, P1, R23, R4, RZ ;  /* 0x0000000417217210 */ /* 0x000fe40007f3e0ff */
[----:B-1----:R-:W-:Y:S01]  /*3590*/  PRMT R27, R2, 0x7632, R27 ;  /* 0x00007632021b7816 */ /* 0x002fe2000000001b */
[----:B------:R-:W-:Y:S01]  /*35a0*/  STG.E.U16 [R28.64], R25 ;  /* 0x000000191c007986 */ /* 0x000fe2000c101524 */
[----:B------:R-:W-:Y:S02]  /*35b0*/  LEA.HI.X R41, R22, c[0x0][0x174], R41, 0x1, P0 ;  /* 0x00005d0016297a11 */ /* 0x000fe400000f0c29 */
[----:B------:R-:W-:Y:S01]  /*35c0*/  F2FP.PACK_AB R34, R35, R34 ;  /* 0x000000222322723e */ /* 0x000fe200000000ff */
[----:B------:R-:W-:Y:S01]  /*35d0*/  STG.E.U16 [R38.64], R2 ;  /* 0x0000000226007986 */ /* 0x000fe2000c101524 */
[----:B------:R-:W-:Y:S02]  /*35e0*/  LEA.HI.X.SX32 R36, R23, R3, 0x1, P1 ;  /* 0x0000000317247211 */ /* 0x000fe400008f0eff */
[----:B------:R-:W-:Y:S01]  /*35f0*/  LEA R22, P0, R33, c[0x0][0x170], 0x1 ;  /* 0x00005c0021167a11 */ /* 0x000fe200078008ff */
[----:B------:R0:W-:Y:S01]  /*3600*/  STG.E.U16 [R20.64], R27 ;  /* 0x0000001b14007986 */ /* 0x0001e2000c101524 */
[----:B------:R-:W-:-:S02]  /*3610*/  F2FP.PACK_AB R8, R32, R31 ;  /* 0x0000001f2008723e */ /* 0x000fc400000000ff */
[----:B------:R-:W-:Y:S01]  /*3620*/  LEA.HI.X R23, R33, c[0x0][0x174], R36, 0x1, P0 ;  /* 0x00005d0021177a11 */ /* 0x000fe200000f0c24 */
[----:B------:R1:W-:Y:S01]  /*3630*/  STG.E.U16 [R18.64], R34 ;  /* 0x0000002212007986 */ /* 0x0003e2000c101524 */
[C---:B------:R-:W-:Y:S02]  /*3640*/  IADD3 R26, R17.reuse, 0xa8, RZ ;  /* 0x000000a8111a7810 */ /* 0x040fe40007ffe0ff */
[C---:B------:R-:W-:Y:S02]  /*3650*/  IADD3 R36, R17.reuse, 0xb8, RZ ;  /* 0x000000b811247810 */ /* 0x040fe40007ffe0ff */
[C---:B------:R-:W-:Y:S02]  /*3660*/  IADD3 R30, R17.reuse, 0xc8, RZ ;  /* 0x000000c8111e7810 */ /* 0x040fe40007ffe0ff */
[----:B------:R-:W-:Y:S02]  /*3670*/  IADD3 R37, R17, 0x98, RZ ;  /* 0x0000009811257810 */ /* 0x000fe40007ffe0ff */
[----:B0-----:R-:W-:-:S02]  /*3680*/  PRMT R21, R34, 0x7632, R21 ;  /* 0x0000763222157816 */ /* 0x001fc40000000015 */
[C---:B------:R-:W-:Y:S02]  /*3690*/  IADD3 R24, R17.reuse, 0xa0, RZ ;  /* 0x000000a011187810 */ /* 0x040fe40007ffe0ff */
[C---:B------:R-:W-:Y:S01]  /*36a0*/  IADD3 R28, R17.reuse, 0xb0, RZ ;  /* 0x000000b0111c7810 */ /* 0x040fe20007ffe0ff */
[----:B------:R0:W-:Y:S01]  /*36b0*/  STG.E.U16 [R40.64], R21 ;  /* 0x0000001528007986 */ /* 0x0001e2000c101524 */
[-C--:B------:R-:W-:Y:S02]  /*36c0*/  IADD3 R20, P6, R26, R4.reuse, RZ ;  /* 0x000000041a147210 */ /* 0x080fe40007fde0ff */
[----:B------:R-:W-:Y:S01]  /*36d0*/  IADD3 R43, R17, 0xc0, RZ ;  /* 0x000000c0112b7810 */ /* 0x000fe20007ffe0ff */
[----:B------:R2:W-:Y:S01]  /*36e0*/  STG.E.U16 [R22.64], R8 ;  /* 0x0000000816007986 */ /* 0x0005e2000c101524 */
[-C--:B------:R-:W-:Y:S02]  /*36f0*/  IADD3 R27, P0, R30, R4.reuse, RZ ;  /* 0x000000041e1b7210 */ /* 0x080fe40007f1e0ff */
[----:B------:R-:W-:-:S02]  /*3700*/  IADD3 R2, P1, R37, R4, RZ ;  /* 0x0000000425027210 */ /* 0x000fc40007f3e0ff */
[C---:B------:R-:W-:Y:S02]  /*3710*/  IADD3 R32, R17.reuse, 0xd0, RZ ;  /* 0x000000d011207810 */ /* 0x040fe40007ffe0ff */
[-C--:B-1----:R-:W-:Y:S02]  /*3720*/  IADD3 R19, P3, R24, R4.reuse, RZ ;  /* 0x0000000418137210 */ /* 0x082fe40007f7e0ff */
[-C--:B0-----:R-:W-:Y:S02]  /*3730*/  IADD3 R21, P5, R28, R4.reuse, RZ ;  /* 0x000000041c157210 */ /* 0x081fe40007fbe0ff */
[----:B------:R-:W-:Y:S02]  /*3740*/  LEA.HI.X.SX32 R41, R26, R3, 0x1, P6 ;  /* 0x000000031a297211 */ /* 0x000fe400030f0eff */
[----:B--2---:R-:W-:Y:S02]  /*3750*/  IADD3 R23, P2, R36, R4, RZ ;  /* 0x0000000424177210 */ /* 0x004fe40007f5e0ff */
[----:B------:R-:W-:-:S02]  /*3760*/  IADD3 R34, R17, 0xd8, RZ ;  /* 0x000000d811227810 */ /* 0x000fc40007ffe0ff */
[C---:B------:R-:W-:Y:S02]  /*3770*/  IADD3 R38, R17.reuse, 0xe0, RZ ;  /* 0x000000e011267810 */ /* 0x040fe40007ffe0ff */
[C---:B------:R-:W-:Y:S02]  /*3780*/  IADD3 R40, R17.reuse, 0xe8, RZ ;  /* 0x000000e811287810 */ /* 0x040fe40007ffe0ff */
[----:B------:R-:W-:Y:S02]  /*3790*/  IADD3 R42, R17, 0xf0, RZ ;  /* 0x000000f0112a7810 */ /* 0x000fe40007ffe0ff */
[----:B------:R-:W-:Y:S02]  /*37a0*/  IADD3 R25, P4, R43, R4, RZ ;  /* 0x000000042b197210 */ /* 0x000fe40007f9e0ff */
[-C--:B------:R-:W-:Y:S02]  /*37b0*/  LEA.HI.X.SX32 R26, R36, R3.reuse, 0x1, P2 ;  /* 0x00000003241a7211 */ /* 0x080fe400010f0eff */
[----:B------:R-:W-:-:S02]  /*37c0*/  LEA.HI.X.SX32 R30, R30, R3, 0x1, P0 ;  /* 0x000000031e1e7211 */ /* 0x000fc400000f0eff */
[----:B------:R-:W-:Y:S02]  /*37d0*/  IADD3 R39, R17, 0xf8, RZ ;  /* 0x000000f811277810 */ /* 0x000fe40007ffe0ff */
[-C--:B------:R-:W-:Y:S02]  /*37e0*/  LEA.HI.X.SX32 R37, R37, R3.reuse, 0x1, P1 ;  /* 0x0000000325257211 */ /* 0x080fe400008f0eff */
[----:B------:R-:W-:Y:S02]  /*37f0*/  LEA R36, P0, R2, c[0x0][0x170], 0x1 ;  /* 0x00005c0002247a11 */ /* 0x000fe400078008ff */
[----:B------:R-:W-:Y:S02]  /*3800*/  IADD3 R29, P1, R32, R4, RZ ;  /* 0x00000004201d7210 */ /* 0x000fe40007f3e0ff */
[-C--:B------:R-:W-:Y:S02]  /*3810*/  LEA.HI.X.SX32 R22, R24, R3.reuse, 0x1, P3 ;  /* 0x0000000318167211 */ /* 0x080fe400018f0eff */
[----:B------:R-:W-:-:S02]  /*3820*/  LEA.HI.X.SX32 R24, R28, R3, 0x1, P5 ;  /* 0x000000031c187211 */ /* 0x000fc400028f0eff */
[-C--:B------:R-:W-:Y:S02]  /*3830*/  IADD3 R31, P3, R34, R4.reuse, RZ ;  /* 0x00000004221f7210 */ /* 0x080fe40007f7e0ff */
[-C--:B------:R-:W-:Y:S02]  /*3840*/  IADD3 R33, P6, R38, R4.reuse, RZ ;  /* 0x0000000426217210 */ /* 0x080fe40007fde0ff */
[-C--:B------:R-:W-:Y:S02]  /*3850*/  IADD3 R35, P5, R40, R4.reuse, RZ ;  /* 0x0000000428237210 */ /* 0x080fe40007fbe0ff */
[----:B------:R-:W-:Y:S02]  /*3860*/  LEA.HI.X.SX32 R28, R43, R3, 0x1, P4 ;  /* 0x000000032b1c7211 */ /* 0x000fe400020f0eff */
[-C--:B------:R-:W-:Y:S02]  /*3870*/  IADD3 R17, P2, R42, R4.reuse, RZ ;  /* 0x000000042a117210 */ /* 0x080fe40007f5e0ff */
[----:B------:R-:W-:-:S02]  /*3880*/  IADD3 R4, P4, R39, R4, RZ ;  /* 0x0000000427047210 */ /* 0x000fc40007f9e0ff */
[----:B------:R-:W-:Y:S02]  /*3890*/  LEA.HI.X R37, R2, c[0x0][0x174], R37, 0x1, P0 ;  /* 0x00005d0002257a11 */ /* 0x000fe400000f0c25 */
[-C--:B------:R-:W-:Y:S02]  /*38a0*/  LEA.HI.X.SX32 R32, R32, R3.reuse, 0x1, P1 ;  /* 0x0000000320207211 */ /* 0x080fe400008f0eff */
[----:B------:R-:W-:Y:S02]  /*38b0*/  LEA R2, P0, R19, c[0x0][0x170], 0x1 ;  /* 0x00005c0013027a11 */ /* 0x000fe400078008ff */
[----:B------:R-:W-:Y:S02]  /*38c0*/  LEA R18, P1, R20, c[0x0][0x170], 0x1 ;  /* 0x00005c0014127a11 */ /* 0x000fe400078208ff */
[-C--:B------:R-:W-:Y:S02]  /*38d0*/  LEA.HI.X.SX32 R34, R34, R3.reuse, 0x1, P3 ;  /* 0x0000000322227211 */ /* 0x080fe400018f0eff */
[----:B------:R-:W-:-:S02]  /*38e0*/  LEA.HI.X.SX32 R38, R38, R3, 0x1, P6 ;  /* 0x0000000326267211 */ /* 0x000fc400030f0eff */
[-C--:B------:R-:W-:Y:S02]  /*38f0*/  LEA.HI.X.SX32 R40, R40, R3.reuse, 0x1, P5 ;  /* 0x0000000328287211 */ /* 0x080fe400028f0eff */
[-C--:B------:R-:W-:Y:S02]  /*3900*/  LEA.HI.X.SX32 R42, R42, R3.reuse, 0x1, P2 ;  /* 0x000000032a2a7211 */ /* 0x080fe400010f0eff */
[----:B------:R-:W-:Y:S02]  /*3910*/  LEA.HI.X.SX32 R39, R39, R3, 0x1, P4 ;  /* 0x0000000327277211 */ /* 0x000fe400020f0eff */
[----:B------:R-:W-:Y:S02]  /*3920*/  LEA.HI.X R3, R19, c[0x0][0x174], R22, 0x1, P0 ;  /* 0x00005d0013037a11 */ /* 0x000fe400000f0c16 */
[----:B------:R-:W-:Y:S02]  /*3930*/  LEA.HI.X R19, R20, c[0x0][0x174], R41, 0x1, P1 ;  /* 0x00005d0014137a11 */ /* 0x000fe400008f0c29 */
[----:B------:R-:W-:-:S02]  /*3940*/  LEA R20, P0, R21, c[0x0][0x170], 0x1 ;  /* 0x00005c0015147a11 */ /* 0x000fc400078008ff */
[----:B------:R-:W-:Y:S02]  /*3950*/  LEA R22, P1, R23, c[0x0][0x170], 0x1 ;  /* 0x00005c0017167a11 */ /* 0x000fe400078208ff */
[----:B------:R-:W-:Y:S02]  /*3960*/  LEA.HI.X R21, R21, c[0x0][0x174], R24, 0x1, P0 ;  /* 0x00005d0015157a11 */ /* 0x000fe400000f0c18 */
[----:B------:R-:W-:Y:S02]  /*3970*/  LEA.HI.X R23, R23, c[0x0][0x174], R26, 0x1, P1 ;  /* 0x00005d0017177a11 */ /* 0x000fe400008f0c1a */
[----:B------:R-:W-:Y:S02]  /*3980*/  LEA R24, P0, R25, c[0x0][0x170], 0x1 ;  /* 0x00005c0019187a11 */ /* 0x000fe400078008ff */
[----:B------:R-:W-:Y:S02]  /*3990*/  LEA R26, P1, R27, c[0x0][0x170], 0x1 ;  /* 0x00005c001b1a7a11 */ /* 0x000fe400078208ff */
[----:B------:R-:W-:-:S02]  /*39a0*/  LEA.HI.X R25, R25, c[0x0][0x174], R28, 0x1, P0 ;  /* 0x00005d0019197a11 */ /* 0x000fc400000f0c1c */
[----:B------:R-:W-:Y:S02]  /*39b0*/  LEA.HI.X R27, R27, c[0x0][0x174], R30, 0x1, P1 ;  /* 0x00005d001b1b7a11 */ /* 0x000fe400008f0c1e */
[----:B------:R-:W-:Y:S02]  /*39c0*/  LEA R28, P0, R29, c[0x0][0x170], 0x1 ;  /* 0x00005c001d1c7a11 */ /* 0x000fe400078008ff */
[----:B------:R-:W-:Y:S02]  /*39d0*/  LEA R30, P1, R31, c[0x0][0x170], 0x1 ;  /* 0x00005c001f1e7a11 */ /* 0x000fe400078208ff */
[----:B------:R-:W-:Y:S02]  /*39e0*/  LEA.HI.X R29, R29, c[0x0][0x174], R32, 0x1, P0 ;  /* 0x00005d001d1d7a11 */ /* 0x000fe400000f0c20 */
[----:B------:R-:W-:Y:S02]  /*39f0*/  LEA.HI.X R31, R31, c[0x0][0x174], R34, 0x1, P1 ;  /* 0x00005d001f1f7a11 */ /* 0x000fe400008f0c22 */
[----:B------:R-:W-:-:S02]  /*3a00*/  LEA R32, P0, R33, c[0x0][0x170], 0x1 ;  /* 0x00005c0021207a11 */ /* 0x000fc400078008ff */
[----:B------:R-:W-:Y:S02]  /*3a10*/  LEA R34, P1, R35, c[0x0][0x170], 0x1 ;  /* 0x00005c0023227a11 */ /* 0x000fe400078208ff */
[----:B------:R-:W-:Y:S02]  /*3a20*/  LEA.HI.X R33, R33, c[0x0][0x174], R38, 0x1, P0 ;  /* 0x00005d0021217a11 */ /* 0x000fe400000f0c26 */
[----:B------:R-:W-:Y:S02]  /*3a30*/  LEA.HI.X R35, R35, c[0x0][0x174], R40, 0x1, P1 ;  /* 0x00005d0023237a11 */ /* 0x000fe400008f0c28 */
[----:B------:R-:W-:Y:S02]  /*3a40*/  F2FP.PACK_AB R0, R7, R0 ;  /* 0x000000000700723e */ /* 0x000fe400000000ff */
[----:B------:R-:W-:Y:S02]  /*3a50*/  LEA R38, P1, R4, c[0x0][0x170], 0x1 ;  /* 0x00005c0004267a11 */ /* 0x000fe400078208ff */
[----:B------:R-:W-:-:S02]  /*3a60*/  PRMT R7, R8, 0x7632, R7 ;  /* 0x0000763208077816 */ /* 0x000fc40000000007 */
[----:B------:R-:W-:Y:S02]  /*3a70*/  F2FP.PACK_AB R13, R13, R14 ;  /* 0x0000000e0d0d723e */ /* 0x000fe400000000ff */
[----:B------:R-:W-:Y:S01]  /*3a80*/  LEA.HI.X R39, R4, c[0x0][0x174], R39, 0x1, P1 ;  /* 0x00005d0004277a11 */ /* 0x000fe200008f0c27 */
[----:B------:R0:W-:Y:S01]  /*3a90*/  STG.E.U16 [R36.64], R7 ;  /* 0x0000000724007986 */ /* 0x0001e2000c101524 */
[----:B------:R-:W-:Y:S02]  /*3aa0*/  PRMT R4, R0, 0x7632, R4 ;  /* 0x0000763200047816 */ /* 0x000fe40000000004 */
[----:B------:R-:W-:Y:S01]  /*3ab0*/  F2FP.PACK_AB R5, R5, R10 ;  /* 0x0000000a0505723e */ /* 0x000fe200000000ff */
[----:B------:R1:W-:Y:S01]  /*3ac0*/  STG.E.U16 [R2.64], R0 ;  /* 0x0000000002007986 */ /* 0x0003e2000c101524 */
[----:B------:R-:W-:Y:S02]  /*3ad0*/  F2FP.PACK_AB R15, R16, R15 ;  /* 0x0000000f100f723e */ /* 0x000fe400000000ff */
[----:B------:R-:W-:Y:S01]  /*3ae0*/  LEA R40, P0, R17, c[0x0][0x170], 0x1 ;  /* 0x00005c0011287a11 */ /* 0x000fe200078008ff */
[----:B------:R2:W-:Y:S01]  /*3af0*/  STG.E.U16 [R18.64], R4 ;  /* 0x0000000412007986 */ /* 0x0005e2000c101524 */
[----:B------:R-:W-:-:S02]  /*3b00*/  F2FP.PACK_AB R11, R12, R11 ;  /* 0x0000000b0c0b723e */ /* 0x000fc400000000ff */
[----:B------:R-:W-:Y:S01]  /*3b10*/  F2FP.PACK_AB R6, R9, R6 ;  /* 0x000000060906723e */ /* 0x000fe200000000ff */
[----:B------:R-:W-:Y:S01]  /*3b20*/  STG.E.U16 [R20.64], R13 ;  /* 0x0000000d14007986 */ /* 0x000fe2000c101524 */
[----:B0-----:R-:W-:Y:S02]  /*3b30*/  PRMT R7, R5, 0x7632, R7 ;  /* 0x0000763205077816 */ /* 0x001fe40000000007 */
[----:B------:R-:W-:Y:S02]  /*3b40*/  LEA.HI.X R41, R17, c[0x0][0x174], R42, 0x1, P0 ;  /* 0x00005d0011297a11 */ /* 0x000fe400000f0c2a */
[----:B-1----:R-:W-:Y:S02]  /*3b50*/  PRMT R3, R13, 0x7632, R3 ;  /* 0x000076320d037816 */ /* 0x002fe40000000003 */
[----:B------:R-:W-:Y:S02]  /*3b60*/  PRMT R0, R15, 0x7632, R0 ;  /* 0x000076320f007816 */ /* 0x000fe40000000000 */
[----:B------:R-:W-:Y:S01]  /*3b70*/  PRMT R17, R11, 0x7632, R17 ;  /* 0x000076320b117816 */ /* 0x000fe20000000011 */
[----:B------:R-:W-:Y:S01]  /*3b80*/  STG.E.U16 [R22.64], R3 ;  /* 0x0000000316007986 */ /* 0x000fe2000c101524 */
[----:B--2---:R-:W-:-:S03]  /*3b90*/  PRMT R19, R6, 0x7632, R19 ;  /* 0x0000763206137816 */ /* 0x004fc60000000013 */
[----:B------:R-:W-:Y:S04]  /*3ba0*/  STG.E.U16 [R24.64], R5 ;  /* 0x0000000518007986 */ /* 0x000fe8000c101524 */
[----:B------:R-:W-:Y:S04]  /*3bb0*/  STG.E.U16 [R26.64], R7 ;  /* 0x000000071a007986 */ /* 0x000fe8000c101524 */
[----:B------:R-:W-:Y:S04]  /*3bc0*/  STG.E.U16 [R28.64], R15 ;  /* 0x0000000f1c007986 */ /* 0x000fe8000c101524 */
[----:B------:R-:W-:Y:S04]  /*3bd0*/  STG.E.U16 [R30.64], R0 ;  /* 0x000000001e007986 */ /* 0x000fe8000c101524 */
[----:B------:R-:W-:Y:S04]  /*3be0*/  STG.E.U16 [R32.64], R11 ;  /* 0x0000000b20007986 */ /* 0x000fe8000c101524 */
[----:B------:R-:W-:Y:S04]  /*3bf0*/  STG.E.U16 [R34.64], R17 ;  /* 0x0000001122007986 */ /* 0x000fe8000c101524 */
[----:B------:R-:W-:Y:S04]  /*3c00*/  STG.E.U16 [R40.64], R6 ;  /* 0x0000000628007986 */ /* 0x000fe8000c101524 */
[----:B------:R-:W-:Y:S01]  /*3c10*/  STG.E.U16 [R38.64], R19 ;  /* 0x0000001326007986 */ /* 0x000fe2000c101524 */
[----:B------:R-:W-:Y:S05]  /*3c20*/  EXIT ;  /* 0x000000000000794d */ /* 0x000fea0003800000 */
.L_x_2440:
        /* <DEDUP_REMOVED lines=20> */
.L_x_2441:
[----:B------:R-:W-:Y:S01]  /*3d70*/  IMAD.MOV.U32 R13, RZ, RZ, -0x800001 ;  /* 0xff7fffffff0d7424 */ /* 0x000fe200078e00ff */
[----:B------:R-:W-:Y:S01]  /*3d80*/  MOV R10, 0x3dd0 ;  /* 0x00003dd0000a7802 */ /* 0x000fe20000000f00 */
[----:B------:R-:W-:Y:S02]  /*3d90*/  IMAD.MOV.U32 R0, RZ, RZ, 0x10 ;  /* 0x00000010ff007424 */ /* 0x000fe400078e00ff */
[----:B------:R-:W-:Y:S02]  /*3da0*/  IMAD.MOV.U32 R9, RZ, RZ, 0x1f ;  /* 0x0000001fff097424 */ /* 0x000fe400078e00ff */
[----:B------:R-:W-:Y:S02]  /*3db0*/  IMAD.MOV.U32 R14, RZ, RZ, -0x1 ;  /* 0xffffffffff0e7424 */ /* 0x000fe400078e00ff */
[----:B0-----:R-:W-:Y:S05]  /*3dc0*/  CALL.REL.NOINC `($__internal_54_$__cuda_sm70_shflsync_bfly_p) ;  /* 0x000001a000007944 */ /* 0x001fea0003c00000 */
[----:B01----:R-:W-:Y:S05]  /*3dd0*/  BRA `(.L_x_2473) ;  /* 0xffffc43000007947 */ /* 0x003fea000383ffff */
.L_x_2442:
[----:B------:R-:W-:Y:S01]  /*3de0*/  IMAD.MOV.U32 R0, RZ, RZ, 0x8 ;  /* 0x00000008ff007424 */ /* 0x000fe200078e00ff */
[----:B------:R-:W-:Y:S01]  /*3df0*/  MOV R10, 0x3e30 ;  /* 0x00003e30000a7802 */ /* 0x000fe20000000f00 */
[----:B------:R-:W-:Y:S02]  /*3e00*/  IMAD.MOV.U32 R9, RZ, RZ, 0x1f ;  /* 0x0000001fff097424 */ /* 0x000fe400078e00ff */
[----:B------:R-:W-:-:S02]  /*3e10*/  IMAD.MOV.U32 R14, RZ, RZ, -0x1 ;  /* 0xffffffffff0e7424 */ /* 0x000fc400078e00ff */
[----:B0-----:R-:W-:Y:S05]  /*3e20*/  CALL.REL.NOINC `($__internal_54_$__cuda_sm70_shflsync_bfly_p) ;  /* 0x0000014000007944 */ /* 0x001fea0003c00000 */
[----:B01----:R-:W-:Y:S01]  /*3e30*/  FMNMX.FTZ R13, R13, R0, !PT ;  /* 0x000000000d0d7209 */ /* 0x003fe20007810000 */
[----:B------:R-:W-:Y:S01]  /*3e40*/  IMAD.MOV.U32 R0, RZ, RZ, 0x4 ;  /* 0x00000004ff007424 */ /* 0x000fe200078e00ff */
[----:B------:R-:W-:Y:S01]  /*3e50*/  MOV R10, 0x3e90 ;  /* 0x00003e90000a7802 */ /* 0x000fe20000000f00 */
[----:B------:R-:W-:-:S02]  /*3e60*/  IMAD.MOV.U32 R9, RZ, RZ, 0x1f ;  /* 0x0000001fff097424 */ /* 0x000fc400078e00ff */
[----:B------:R-:W-:Y:S02]  /*3e70*/  IMAD.MOV.U32 R14, RZ, RZ, -0x1 ;  /* 0xffffffffff0e7424 */ /* 0x000fe400078e00ff */
[----:B------:R-:W-:Y:S05]  /*3e80*/  CALL.REL.NOINC `($__internal_54_$__cuda_sm70_shflsync_bfly_p) ;  /* 0x000000e000007944 */ /* 0x000fea0003c00000 */
[----:B01----:R-:W-:Y:S01]  /*3e90*/  FMNMX.FTZ R13, R13, R0, !PT ;  /* 0x000000000d0d7209 */ /* 0x003fe20007810000 */
[----:B------:R-:W-:Y:S01]  /*3ea0*/  IMAD.MOV.U32 R0, RZ, RZ, 0x2 ;  /* 0x00000002ff007424 */ /* 0x000fe200078e00ff */
[----:B------:R-:W-:Y:S01]  /*3eb0*/  MOV R10, 0x3ef0 ;  /* 0x00003ef0000a7802 */ /* 0x000fe20000000f00 */
[----:B------:R-:W-:Y:S02]  /*3ec0*/  IMAD.MOV.U32 R9, RZ, RZ, 0x1f ;  /* 0x0000001fff097424 */ /* 0x000fe400078e00ff */
[----:B------:R-:W-:Y:S02]  /*3ed0*/  IMAD.MOV.U32 R14, RZ, RZ, -0x1 ;  /* 0xffffffffff0e7424 */ /* 0x000fe400078e00ff */
[----:B------:R-:W-:Y:S05]  /*3ee0*/  CALL.REL.NOINC `($__internal_54_$__cuda_sm70_shflsync_bfly_p) ;  /* 0x0000008000007944 */ /* 0x000fea0003c00000 */
[----:B01----:R-:W-:Y:S01]  /*3ef0*/  FMNMX.FTZ R13, R13, R0, !PT ;  /* 0x000000000d0d7209 */ /* 0x003fe20007810000 */
[----:B------:R-:W-:Y:S01]  /*3f00*/  IMAD.MOV.U32 R0, RZ, RZ, 0x1 ;  /* 0x00000001ff007424 */ /* 0x000fe200078e00ff */
[----:B------:R-:W-:Y:S01]  /*3f10*/  MOV R10, 0x3f50 ;  /* 0x00003f50000a7802 */ /* 0x000fe20000000f00 */
[----:B------:R-:W-:Y:S02]  /*3f20*/  IMAD.MOV.U32 R9, RZ, RZ, 0x1f ;  /* 0x0000001fff097424 */ /* 0x000fe400078e00ff */
[----:B------:R-:W-:-:S02]  /*3f30*/  IMAD.MOV.U32 R14, RZ, RZ, -0x1 ;  /* 0xffffffffff0e7424 */ /* 0x000fc400078e00ff */
[----:B------:R-:W-:Y:S05]  /*3f40*/  CALL.REL.NOINC `($__internal_54_$__cuda_sm70_shflsync_bfly_p) ;  /* 0x0000002000007944 */ /* 0x000fea0003c00000 */
[----:B-1----:R-:W-:Y:S01]  /*3f50*/  IMAD.MOV.U32 R10, RZ, RZ, R0 ;  /* 0x000000ffff0a7224 */ /* 0x002fe200078e0000 */
[----:B0-----:R-:W-:Y:S05]  /*3f60*/  BRA `(.L_x_2474) ;  /* 0xffffc34000007947 */ /* 0x001fea000383ffff */
        .weak           $__internal_54_$__cuda_sm70_shflsync_bfly_p
        .type           $__internal_54_$__cuda_sm70_shflsync_bfly_p,@function
        .size           $__internal_54_$__cuda_sm70_shflsync_bfly_p,(.L_x_24715 - $__internal_54_$__cuda_sm70_shflsync_bfly_p)
$__internal_54_$__cuda_sm70_shflsync_bfly_p:
[----:B------:R-:W-:Y:S01]  /*3f70*/  IMAD.MOV.U32 R11, RZ, RZ, 0x0 ;  /* 0x00000000ff0b7424 */ /* 0x000fe200078e00ff */
[----:B------:R-:W-:Y:S04]  /*3f80*/  WARPSYNC R14 ;  /* 0x0000000e00007348 */ /* 0x000fe80003800000 */
[----:B------:R0:W1:Y:S01]  /*3f90*/  SHFL.BFLY PT, R0, R13, R0, R9 ;  /* 0x0c0000000d007389 */ /* 0x00006200000e0009 */
[----:B------:R-:W-:Y:S05]  /*3fa0*/  RET.REL.NODEC R10 `(_ZN4vllm25paged_attention_v2_kernelIthLi256ELi32ELi128ELNS_18Fp8KVCacheDataTypeE2ELb0ELi512EEEvPfS2_PT_PKS3_PKT0_S9_ifPKiSB_iPKfiiiSD_SD_iiiii) ;  /* 0xffffc0500a007950 */ /* 0x000fea0003c3ffff */
.L_x_2475:
        /* <DEDUP_REMOVED lines=13> */
.L_x_24715:


//--------------------- .text._ZN4vllm25paged_attention_v2_kernelIthLi192ELi32ELi128ELNS_18Fp8KVCacheDataTypeE2ELb0ELi512EEEvPfS2_PT_PKS3_PKT0_S9_ifPKiSB_iPKfiiiSD_SD_iiiii --------------------------
	.section	.text._ZN4vllm25paged_attention_v2_kernelIthLi192ELi32ELi128ELNS_18Fp8KVCacheDataTypeE2ELb0ELi512EEEvPfS2_PT_PKS3_PKT0_S9_ifPKiSB_iPKfiiiSD_SD_iiiii,"ax",@progbits
	.sectioninfo	@"SHI_REGISTERS=40"
	.align	128
        .global         _ZN4vllm25paged_attention_v2_kernelIthLi192ELi32ELi128ELNS_18Fp8KVCacheDataTypeE2ELb0ELi512EEEvPfS2_PT_PKS3_PKT0_S9_ifPKiSB_iPKfiiiSD_SD_iiiii
        .type           _ZN4vllm25paged_attention_v2_kernelIthLi192ELi32ELi128ELNS_18Fp8KVCacheDataTypeE2ELb0ELi512EEEvPfS2_PT_PKS3_PKT0_S9_ifPKiSB_iPKfiiiSD_SD_iiiii,@function
        .size           _ZN4vllm25paged_attention_v2_kernelIthLi192ELi32ELi128ELNS_18Fp8KVCacheDataTypeE2ELb0ELi512EEEvPfS2_PT_PKS3_PKT0_S9_ifPKiSB_iPKfiiiSD_SD_iiiii,(.L_x_24716 - _ZN4vllm25paged_attention_v2_kernelIthLi192ELi32ELi128ELNS_18Fp8KVCacheDataTypeE2ELb0ELi512EEEvPfS2_PT_PKS3_PKT0_S9_ifPKiSB_iPKfiiiSD_SD_iiiii)
        .other          _ZN4vllm25paged_attention_v2_kernelIthLi192ELi32ELi128ELNS_18Fp8KVCacheDataTypeE2ELb0ELi512EEEvPfS2_PT_PKS3_PKT0_S9_ifPKiSB_iPKfiiiSD_SD_iiiii,@"STO_CUDA_ENTRY STV_DEFAULT"
_ZN4vllm25paged_attention_v2_kernelIthLi192ELi32ELi128ELNS_18Fp8KVCacheDataTypeE2ELb0ELi512EEEvPfS2_PT_PKS3_PKT0_S9_ifPKiSB_iPKfiiiSD_SD_iiiii:
.text._ZN4vllm25paged_attention_v2_kernelIthLi192ELi32ELi128ELNS_18Fp8KVCacheDataTypeE2ELb0ELi512EEEvPfS2_PT_PKS3_PKT0_S9_ifPKiSB_iPKfiiiSD_SD_iiiii:
        /* <DEDUP_REMOVED lines=11> */
[----:B------:R-:W-:-:S03]  /*00b0*/  IADD3 R2, R6, 0x1f, RZ ;  /* 0x0000001f06027810 */ /* 0x000fc60007ffe0ff */
[----:B------:R-:W-:Y:S01]  /*00c0*/  BAR.SYNC.DEFER_BLOCKING 0x0 ;  /* 0x0000000000007b1d */ /* 0x000fe20000010000 */
[----:B------:R-:W-:-:S04]  /*00d0*/  SHF.R.S32.HI R3, RZ, 0x1f, R2 ;  /* 0x0000001fff037819 */ /* 0x000fc80000011402 */
[----:B------:R-:W-:-:S04]  /*00e0*/  LEA.HI R3, R3, R2, RZ, 0x5 ;  /* 0x0000000203037211 */ /* 0x000fc800078f28ff */
[----:B------:R-:W-:Y:S02]  /*00f0*/  SHF.R.S32.HI R8, RZ, 0x5, R3 ;  /* 0x00000005ff087819 */ /* 0x000fe40000011403 */
[----:B0-----:R-:W-:-:S04]  /*0100*/  SHF.R.S32.HI R9, RZ, 0x1f, R0 ;  /* 0x0000001fff097819 */ /* 0x001fc80000011400 */
[----:B------:R-:W-:Y:S02]  /*0110*/  LEA.HI R4, R9, R0, RZ, 0x5 ;  /* 0x0000000009047211 */ /* 0x000fe400078f28ff */
[----:B------:R-:W-:Y:S02]  /*0120*/  LEA R9, R15, 0x10, 0x4 ;  /* 0x000000100f097811 */ /* 0x000fe400078e20ff */
[----:B------:R-:W-:Y:S02]  /*0130*/  SHF.R.S32.HI R16, RZ, 0x5, R4 ;  /* 0x00000005ff107819 */ /* 0x000fe40000011404 */
[----:B------:R-:W-:-:S03]  /*0140*/  IMNMX R2, R8, R9, PT ;  /* 0x0000000908027217 */ /* 0x000fc60003800200 */
        /* <DEDUP_REMOVED lines=12> */
.L_x_2509:
        /* <DEDUP_REMOVED lines=10> */
.L_x_2510:
[----:B------:R-:W-:Y:S01]  /*02b0*/  ISETP.NE.AND P0, PT, R2, RZ, PT ;  /* 0x000000ff0200720c */ /* 0x000fe20003f05270 */
[----:B------:R-:W-:-:S12]  /*02c0*/  WARPSYNC 0xffffffff ;  /* 0xffffffff00007948 */ /* 0x000fd80003800000 */
[----:B--2---:R-:W-:-:S05]  /*02d0*/  @!P0 FMNMX.FTZ R13, R13, R12, !PT ;  /* 0x0000000c0d0d8209 */ /* 0x004fca0007810000 */
[----:B------:R2:W-:Y:S02]  /*02e0*/  @!P0 STS [R16.X4], R13 ;  /* 0x0000000d10008388 */ /* 0x0005e40000004800 */
[----:B------:R-:W-:Y:S01]  /*02f0*/  BAR.SYNC.DEFER_BLOCKING 0x0 ;  /* 0x0000000000007b1d */ /* 0x000fe20000010000 */
[----:B------:R-:W-:Y:S01]  /*0300*/  ISETP.GT.AND P0, PT, R2, 0x3, PT ;  /* 0x000000030200780c */ /* 0x000fe20003f04270 */
[----:B--2---:R-:W-:Y:S01]  /*0310*/  IMAD.MOV.U32 R13, RZ, RZ, RZ ;  /* 0x000000ffff0d7224 */ /* 0x004fe200078e00ff */
[----:B------:R-:W-:-:S03]  /*0320*/  ISETP.GE.AND P1, PT, R0, R3, PT ;  /* 0x000000030000720c */ /* 0x000fc60003f26270 */
[----:B------:R-:W-:Y:S08]  /*0330*/  BSSY B0, `(.L_x_2479) ;  /* 0x00000e8000007945 */ /* 0x000ff00003800000 */
[----:B------:R-:W2:Y:S04]  /*0340*/  @!P0 LDS R9, [R2.X4] ;  /* 0x0000000002098984 */ /* 0x000ea80000004800 */
[----:B--2---:R-:W2:Y:S02]  /*0350*/  SHFL.BFLY PT, R4, R9, 0x2, 0x1f ;  /* 0x0c401f0009047f89 */ /* 0x004ea400000e0000 */
[----:B--2---:R-:W-:-:S05]  /*0360*/  FMNMX.FTZ R10, R4, R9, !PT ;  /* 0x00000009040a7209 */ /* 0x004fca0007810000 */
[----:B------:R-:W2:Y:S02]  /*0370*/  SHFL.BFLY PT, R11, R10, 0x1, 0x1f ;  /* 0x0c201f000a0b7f89 */ /* 0x000ea400000e0000 */
[----:B--2---:R-:W-:-:S06]  /*0380*/  FMNMX.FTZ R4, R10, R11, !PT ;  /* 0x0000000b0a047209 */ /* 0x004fcc0007810000 */
[----:B------:R-:W2:Y:S01]  /*0390*/  SHFL.IDX PT, R4, R4, RZ, 0x1f ;  /* 0x00001fff04047589 */ /* 0x000ea200000e0000 */
        /* <DEDUP_REMOVED lines=20> */
.L_x_2483:
[----:B------:R-:W3:Y:S01]  /*04e0*/  LDS R11, [R10] ;  /* 0x000000000a0b7984 */ /* 0x000ee20000000800 */
[----:B------:R-:W-:Y:S02]  /*04f0*/  IADD3 R9, R9, -0x1, RZ ;  /* 0xffffffff09097810 */ /* 0x000fe40007ffe0ff */
[----:B------:R-:W-:Y:S02]  /*0500*/  IADD3 R14, R14, 0x80, RZ ;  /* 0x000000800e0e7810 */ /* 0x000fe40007ffe0ff */
[----:B------:R-:W-:Y:S01]  /*0510*/  ISETP.NE.AND P0, PT, R9, RZ, PT ;  /* 0x000000ff0900720c */ /* 0x000fe20003f05270 */
[----:B--23--:R-:W-:-:S04]  /*0520*/  FADD.FTZ R11, -R4, R11 ;  /* 0x0000000b040b7221 */ /* 0x00cfc80000010100 */
[----:B------:R-:W-:-:S06]  /*0530*/  FMUL.FTZ R11, R11, 1.4426950216293334961 ;  /* 0x3fb8aa3b0b0b7820 */ /* 0x000fcc0000410000 */
[----:B------:R-:W2:Y:S02]  /*0540*/  MUFU.EX2 R11, R11 ;  /* 0x0000000b000b7308 */ /* 0x000ea40000000800 */
[----:B--2---:R2:W-:Y:S01]  /*0550*/  STS [R10], R11 ;  /* 0x0000000b0a007388 */ /* 0x0045e20000000800 */
[----:B------:R-:W-:Y:S01]  /*0560*/  FADD.FTZ R13, R11, R13 ;  /* 0x0000000d0b0d7221 */ /* 0x000fe20000010000 */
[----:B--2---:R-:W-:Y:S01]  /*0570*/  IADD3 R10, R10, 0x200, RZ ;  /* 0x000002000a0a7810 */ /* 0x004fe20007ffe0ff */
[----:B------:R-:W-:Y:S05]  /*0580*/  @P0 BRA `(.L_x_2483) ;  /* 0xffffff5000000947 */ /* 0x000fea000383ffff */
.L_x_2482:
[----:B------:R-:W-:Y:S05]  /*0590*/  BSYNC B1 ;  /* 0x0000000000017941 */ /* 0x000fea0003800000 */
.L_x_2481:
        /* <DEDUP_REMOVED lines=10> */
.L_x_2486:
[----:B------:R-:W3:Y:S01]  /*0640*/  LDS R21, [R11+-0x400] ;  /* 0xfffc00000b157984 */ /* 0x000ee20000000800 */
[----:B------:R-:W-:-:S03]  /*0650*/  IADD3 R14, R14, 0x800, RZ ;  /* 0x000008000e0e7810 */ /* 0x000fc60007ffe0ff */
[----:B------:R-:W4:Y:S01]  /*0660*/  LDS R25, [R11+-0x200] ;  /* 0xfffe00000b197984 */ /* 0x000f220000000800 */
[----:B------:R-:W-:-:S03]  /*0670*/  ISETP.GE.AND P2, PT, R14, R9, PT ;  /* 0x000000090e00720c */ /* 0x000fc60003f46270 */
[----:B------:R-:W5:Y:S04]  /*0680*/  LDS R27, [R11] ;  /* 0x000000000b1b7984 */ /* 0x000f680000000800 */
[----:B------:R-:W1:Y:S04]  /*0690*/  LDS R29, [R11+0x200] ;  /* 0x000200000b1d7984 */ /* 0x000e680000000800 */
[----:B------:R-:W2:Y:S04]  /*06a0*/  LDS R31, [R11+0x400] ;  /* 0x000400000b1f7984 */ /* 0x000ea80000000800 */
[----:B------:R-:W0:Y:S04]  /*06b0*/  LDS R23, [R11+0x600] ;  /* 0x000600000b177984 */ /* 0x000e280000000800 */
[----:B------:R-:W0:Y:S04]  /*06c0*/  LDS R19, [R11+0x800] ;  /* 0x000800000b137984 */ /* 0x000e280000000800 */
[----:B------:R-:W0:Y:S01]  /*06d0*/  LDS R33, [R11+0x1400] ;  /* 0x001400000b217984 */ /* 0x000e220000000800 */
[----:B--23--:R-:W-:-:S04]  /*06e0*/  FADD.FTZ R21, -R4, R21 ;  /* 0x0000001504157221 */ /* 0x00cfc80000010100 */
[----:B-1----:R-:W-:Y:S02]  /*06f0*/  FMUL.FTZ R12, R21, 1.4426950216293334961 ;  /* 0x3fb8aa3b150c7820 */ /* 0x002fe40000410000 */
[----:B------:R-:W1:Y:S01]  /*0700*/  LDS R21, [R11+0xa00] ;  /* 0x000a00000b157984 */ /* 0x000e620000000800 */
[C---:B----4-:R-:W-:Y:S02]  /*0710*/  FADD.FTZ R10, -R4.reuse, R25 ;  /* 0x00000019040a7221 */ /* 0x050fe40000010100 */
[----:B-----5:R-:W-:Y:S01]  /*0720*/  FADD.FTZ R27, -R4, R27 ;  /* 0x0000001b041b7221 */ /* 0x020fe20000010100 */
[----:B------:R-:W2:Y:S01]  /*0730*/  LDS R25, [R11+0xc00] ;  /* 0x000c00000b197984 */ /* 0x000ea20000000800 */
[----:B------:R-:W-:Y:S01]  /*0740*/  FMUL.FTZ R20, R10, 1.4426950216293334961 ;  /* 0x3fb8aa3b0a147820 */ /* 0x000fe20000410000 */
[----:B------:R-:W3:Y:S01]  /*0750*/  MUFU.EX2 R12, R12 ;  /* 0x0000000c000c7308 */ /* 0x000ee20000000800 */
[----:B------:R-:W-:Y:S02]  /*0760*/  FMUL.FTZ R18, R27, 1.4426950216293334961 ;  /* 0x3fb8aa3b1b127820 */ /* 0x000fe40000410000 */
[----:B------:R-:W4:Y:S01]  /*0770*/  LDS R27, [R11+0xe00] ;  /* 0x000e00000b1b7984 */ /* 0x000f220000000800 */
[----:B------:R-:W-:-:S02]  /*0780*/  FADD.FTZ R10, -R4, R29 ;  /* 0x0000001d040a7221 */ /* 0x000fc40000010100 */
[C---:B------:R-:W-:Y:S01]  /*0790*/  FADD.FTZ R22, -R4.reuse, R31 ;  /* 0x0000001f04167221 */ /* 0x040fe20000010100 */
[----:B------:R-:W5:Y:S01]  /*07a0*/  LDS R29, [R11+0x1000] ;  /* 0x001000000b1d7984 */ /* 0x000f620000000800 */
[----:B0-----:R-:W-:Y:S01]  /*07b0*/  FADD.FTZ R23, -R4, R23 ;  /* 0x0000001704177221 */ /* 0x001fe20000010100 */
[----:B------:R-:W0:Y:S01]  /*07c0*/  MUFU.EX2 R20, R20 ;  /* 0x0000001400147308 */ /* 0x000e220000000800 */
[----:B------:R-:W-:Y:S01]  /*07d0*/  FMUL.FTZ R10, R10, 1.4426950216293334961 ;  /* 0x3fb8aa3b0a0a7820 */ /* 0x000fe20000410000 */
[----:B------:R-:W5:Y:S01]  /*07e0*/  LDS R31, [R11+0x1200] ;  /* 0x001200000b1f7984 */ /* 0x000f620000000800 */
[----:B------:R-:W-:Y:S02]  /*07f0*/  FADD.FTZ R19, -R4, R19 ;  /* 0x0000001304137221 */ /* 0x000fe40000010100 */
[----:B------:R-:W-:Y:S02]  /*0800*/  FMUL.FTZ R24, R23, 1.4426950216293334961 ;  /* 0x3fb8aa3b17187820 */ /* 0x000fe40000410000 */
[----:B------:R-:W5:Y:S01]  /*0810*/  LDS R23, [R11+0x1600] ;  /* 0x001600000b177984 */ /* 0x000f620000000800 */
[----:B------:R-:W-:Y:S01]  /*0820*/  FMUL.FTZ R26, R19, 1.4426950216293334961 ;  /* 0x3fb8aa3b131a7820 */ /* 0x000fe20000410000 */
[----:B------:R-:W1:Y:S01]  /*0830*/  MUFU.EX2 R18, R18 ;  /* 0x0000001200127308 */ /* 0x000e620000000800 */
[----:B------:R-:W-:Y:S01]  /*0840*/  FMUL.FTZ R22, R22, 1.4426950216293334961 ;  /* 0x3fb8aa3b16167820 */ /* 0x000fe20000410000 */
[----:B------:R-:W5:Y:S01]  /*0850*/  LDS R19, [R11+0x1800] ;  /* 0x001800000b137984 */ /* 0x000f620000000800 */
[----:B---3--:R-:W-:-:S02]  /*0860*/  FADD.FTZ R13, R12, R13 ;  /* 0x0000000d0c0d7221 */ /* 0x008fc40000010000 */
[C---:B------:R-:W-:Y:S01]  /*0870*/  FADD.FTZ R33, -R4.reuse, R33 ;  /* 0x0000002104217221 */ /* 0x040fe20000010100 */
[----:B------:R-:W-:Y:S02]  /*0880*/  STS [R11+-0x400], R12 ;  /* 0xfffc000c0b007388 */ /* 0x000fe40000000800 */
[----:B------:R-:W3:Y:S01]  /*0890*/  MUFU.EX2 R10, R10 ;  /* 0x0000000a000a7308 */ /* 0x000ee20000000800 */
[----:B------:R-:W-:Y:S01]  /*08a0*/  FMUL.FTZ R33, R33, 1.4426950216293334961 ;  /* 0x3fb8aa3b21217820 */ /* 0x000fe20000410000 */
[----:B0-----:R-:W-:Y:S01]  /*08b0*/  STS [R11+-0x200], R20 ;  /* 0xfffe00140b007388 */ /* 0x001fe20000000800 */
[----:B-1----:R-:W-:-:S05]  /*08c0*/  FADD.FTZ R21, -R4, R21 ;  /* 0x0000001504157221 */ /* 0x002fca0000010100 */
[----:B------:R-:W0:Y:S01]  /*08d0*/  MUFU.EX2 R22, R22 ;  /* 0x0000001600167308 */ /* 0x000e220000000800 */
[----:B------:R-:W-:Y:S01]  /*08e0*/  STS [R11], R18 ;  /* 0x000000120b007388 */ /* 0x000fe20000000800 */
[----:B------:R-:W-:-:S03]  /*08f0*/  FMUL.FTZ R28, R21, 1.4426950216293334961 ;  /* 0x3fb8aa3b151c7820 */ /* 0x000fc60000410000 */
[----:B------:R-:W1:Y:S01]  /*0900*/  LDS R21, [R11+0x1a00] ;  /* 0x001a00000b157984 */ /* 0x000e620000000800 */
[C---:B--2---:R-:W-:Y:S02]  /*0910*/  FADD.FTZ R25, -R4.reuse, R25 ;  /* 0x0000001904197221 */ /* 0x044fe40000010100 */
[----:B------:R-:W2:Y:S01]  /*0920*/  MUFU.EX2 R24, R24 ;  /* 0x0000001800187308 */ /* 0x000ea20000000800 */
[C---:B----4-:R-:W-:Y:S01]  /*0930*/  FADD.FTZ R27, -R4.reuse, R27 ;  /* 0x0000001b041b7221 */ /* 0x050fe20000010100 */
[----:B---3--:R3:W-:Y:S01]  /*0940*/  STS [R11+0x200], R10 ;  /* 0x0002000a0b007388 */ /* 0x0087e20000000800 */
[----:B------:R-:W-:Y:S02]  /*0950*/  FMUL.FTZ R25, R25, 1.4426950216293334961 ;  /* 0x3fb8aa3b19197820 */ /* 0x000fe40000410000 */
[----:B------:R-:W-:Y:S02]  /*0960*/  FMUL.FTZ R27, R27, 1.4426950216293334961 ;  /* 0x3fb8aa3b1b1b7820 */ /* 0x000fe40000410000 */
[C---:B-----5:R-:W-:Y:S01]  /*0970*/  FADD.FTZ R29, -R4.reuse, R29 ;  /* 0x0000001d041d7221 */ /* 0x060fe20000010100 */
[----:B------:R4:W5:Y:S01]  /*0980*/  MUFU.EX2 R30, R25 ;  /* 0x00000019001e7308 */ /* 0x0009620000000800 */
[----:B------:R-:W-:Y:S01]  /*0990*/  FADD.FTZ R31, -R4, R31 ;  /* 0x0000001f041f7221 */ /* 0x000fe20000010100 */
[----:B0-----:R-:W-:Y:S01]  /*09a0*/  STS [R11+0x400], R22 ;  /* 0x000400160b007388 */ /* 0x001fe20000000800 */
[----:B------:R-:W-:-:S02]  /*09b0*/  FMUL.FTZ R29, R29, 1.4426950216293334961 ;  /* 0x3fb8aa3b1d1d7820 */ /* 0x000fc40000410000 */
[----:B------:R-:W-:Y:S02]  /*09c0*/  FMUL.FTZ R31, R31, 1.4426950216293334961 ;  /* 0x3fb8aa3b1f1f7820 */ /* 0x000fe40000410000 */
[----:B------:R-:W-:Y:S01]  /*09d0*/  FADD.FTZ R23, -R4, R23 ;  /* 0x0000001704177221 */ /* 0x000fe20000010100 */
[----:B------:R-:W0:Y:S01]  /*09e0*/  MUFU.EX2 R26, R26 ;  /* 0x0000001a001a7308 */ /* 0x000e220000000800 */
[----:B----4-:R-:W-:Y:S01]  /*09f0*/  FADD.FTZ R25, R13, R20 ;  /* 0x000000140d197221 */ /* 0x010fe20000010000 */
[----:B--2---:R-:W-:Y:S01]  /*0a00*/  STS [R11+0x600], R24 ;  /* 0x000600180b007388 */ /* 0x004fe20000000800 */
[----:B------:R-:W-:Y:S02]  /*0a10*/  FMUL.FTZ R23, R23, 1.4426950216293334961 ;  /* 0x3fb8aa3b17177820 */ /* 0x000fe40000410000 */
[----:B------:R-:W-:-:S03]  /*0a20*/  FADD.FTZ R25, R25, R18 ;  /* 0x0000001219197221 */ /* 0x000fc60000010000 */
[----:B------:R-:W2:Y:S01]  /*0a30*/  MUFU.EX2 R28, R28 ;  /* 0x0000001c001c7308 */ /* 0x000ea20000000800 */
[----:B------:R-:W-:Y:S01]  /*0a40*/  FADD.FTZ R25, R25, R10 ;  /* 0x0000000a19197221 */ /* 0x000fe20000010000 */
[----:B-----5:R-:W-:Y:S03]  /*0a50*/  STS [R11+0xc00], R30 ;  /* 0x000c001e0b007388 */ /* 0x020fe60000000800 */
[----:B------:R-:W-:-:S03]  /*0a60*/  FADD.FTZ R25, R25, R22 ;  /* 0x0000001619197221 */ /* 0x000fc60000010000 */
[----:B------:R4:W5:Y:S01]  /*0a70*/  MUFU.EX2 R32, R27 ;  /* 0x0000001b00207308 */ /* 0x0009620000000800 */
[----:B------:R-:W-:Y:S01]  /*0a80*/  FADD.FTZ R25, R25, R24 ;  /* 0x0000001819197221 */ /* 0x000fe20000010000 */
[----:B0-----:R-:W-:Y:S03]  /*0a90*/  STS [R11+0x800], R26 ;  /* 0x0008001a0b007388 */ /* 0x001fe60000000800 */
[----:B------:R-:W-:-:S03]  /*0aa0*/  FADD.FTZ R25, R25, R26 ;  /* 0x0000001a19197221 */ /* 0x000fc60000010000 */
[----:B------:R1:W0:Y:S01]  /*0ab0*/  MUFU.EX2 R34, R29 ;  /* 0x0000001d00227308 */ /* 0x0002220000000800 */
[----:B--2---:R-:W-:Y:S01]  /*0ac0*/  FADD.FTZ R25, R25, R28 ;  /* 0x0000001c19197221 */ /* 0x004fe20000010000 */
[----:B------:R-:W-:Y:S01]  /*0ad0*/  STS [R11+0xa00], R28 ;  /* 0x000a001c0b007388 */ /* 0x000fe20000000800 */
[C---:B----4-:R-:W-:Y:S02]  /*0ae0*/  FADD.FTZ R27, -R4.reuse, R19 ;  /* 0x00000013041b7221 */ /* 0x050fe40000010100 */
[----:B------:R-:W-:Y:S02]  /*0af0*/  FADD.FTZ R25, R25, R30 ;  /* 0x0000001e19197221 */ /* 0x000fe40000010000 */
[----:B------:R-:W-:Y:S01]  /*0b00*/  FMUL.FTZ R27, R27, 1.4426950216293334961 ;  /* 0x3fb8aa3b1b1b7820 */ /* 0x000fe20000410000 */
[----:B------:R-:W3:Y:S01]  /*0b10*/  MUFU.EX2 R36, R31 ;  /* 0x0000001f00247308 */ /* 0x000ee20000000800 */
[----:B-1----:R-:W-:Y:S01]  /*0b20*/  FADD.FTZ R29, -R4, R21 ;  /* 0x00000015041d7221 */ /* 0x002fe20000010100 */
[----:B-----5:R-:W-:Y:S01]  /*0b30*/  STS [R11+0xe00], R32 ;  /* 0x000e00200b007388 */ /* 0x020fe20000000800 */
[----:B------:R-:W-:-:S02]  /*0b40*/  FADD.FTZ R25, R25, R32 ;  /* 0x0000002019197221 */ /* 0x000fc40000010000 */
[----:B------:R-:W-:-:S03]  /*0b50*/  FMUL.FTZ R29, R29, 1.4426950216293334961 ;  /* 0x3fb8aa3b1d1d7820 */ /* 0x000fc60000410000 */
[----:B------:R-:W1:Y:S01]  /*0b60*/  MUFU.EX2 R13, R33 ;  /* 0x00000021000d7308 */ /* 0x000e620000000800 */
[----:B0-----:R-:W-:Y:S01]  /*0b70*/  FADD.FTZ R25, R25, R34 ;  /* 0x0000002219197221 */ /* 0x001fe20000010000 */
[----:B------:R-:W-:Y:S06]  /*0b80*/  STS [R11+0x1000], R34 ;  /* 0x001000220b007388 */ /* 0x000fec0000000800 */
[----:B------:R-:W0:Y:S01]  /*0b90*/  MUFU.EX2 R19, R23 ;  /* 0x0000001700137308 */ /* 0x000e220000000800 */
[----:B---3--:R-:W-:Y:S01]  /*0ba0*/  FADD.FTZ R10, R25, R36 ;  /* 0x00000024190a7221 */ /* 0x008fe20000010000 */
[----:B------:R-:W-:Y:S06]  /*0bb0*/  STS [R11+0x1200], R36 ;  /* 0x001200240b007388 */ /* 0x000fec0000000800 */
[----:B------:R-:W2:Y:S01]  /*0bc0*/  MUFU.EX2 R21, R27 ;  /* 0x0000001b00157308 */ /* 0x000ea20000000800 */
[----:B-1----:R-:W-:Y:S01]  /*0bd0*/  FADD.FTZ R10, R10, R13 ;  /* 0x0000000d0a0a7221 */ /* 0x002fe20000010000 */
[----:B------:R1:W-:Y:S06]  /*0be0*/  STS [R11+0x1400], R13 ;  /* 0x0014000d0b007388 */ /* 0x0003ec0000000800 */
        /* <DEDUP_REMOVED lines=9> */
.L_x_2485:
[----:B------:R-:W-:Y:S05]  /*0c80*/  BSYNC B1 ;  /* 0x0000000000017941 */ /* 0x000fea0003800000 */
.L_x_2484:
        /* <DEDUP_REMOVED lines=9> */
[----:B------:R-:W1:Y:S04]  /*0d20*/  LDS R27, [R11+0x200] ;  /* 0x000200000b1b7984 */ /* 0x000e680000000800 */
[----:B------:R-:W2:Y:S04]  /*0d30*/  LDS R29, [R11+0x400] ;  /* 0x000400000b1d7984 */ /* 0x000ea80000000800 */
[----:B------:R-:W0:Y:S04]  /*0d40*/  LDS R31, [R11+0x600] ;  /* 0x000600000b1f7984 */ /* 0x000e280000000800 */
[----:B------:R-:W0:Y:S04]  /*0d50*/  LDS R19, [R11+0x800] ;  /* 0x000800000b137984 */ /* 0x000e280000000800 */
[----:B------:R-:W0:Y:S01]  /*0d60*/  LDS R9, [R11+0xa00] ;  /* 0x000a00000b097984 */ /* 0x000e220000000800 */
[----:B--23--:R-:W-:-:S04]  /*0d70*/  FADD.FTZ R21, -R4, R21 ;  /* 0x0000001504157221 */ /* 0x00cfc80000010100 */
[----:B------:R-:W-:Y:S02]  /*0d80*/  FMUL.FTZ R10, R21, 1.4426950216293334961 ;  /* 0x3fb8aa3b150a7820 */ /* 0x000fe40000410000 */
[C---:B----4-:R-:W-:Y:S02]  /*0d90*/  FADD.FTZ R23, -R4.reuse, R23 ;  /* 0x0000001704177221 */ /* 0x050fe40000010100 */
[C---:B-----5:R-:W-:Y:S02]  /*0da0*/  FADD.FTZ R25, -R4.reuse, R25 ;  /* 0x0000001904197221 */ /* 0x060fe40000010100 */
[----:B-1----:R-:W-:Y:S01]  /*0db0*/  FMUL.FTZ R12, R23, 1.4426950216293334961 ;  /* 0x3fb8aa3b170c7820 */ /* 0x002fe20000410000 */
[----:B------:R-:W1:Y:S01]  /*0dc0*/  MUFU.EX2 R10, R10 ;  /* 0x0000000a000a7308 */ /* 0x000e620000000800 */
[----:B------:R-:W-:Y:S02]  /*0dd0*/  FMUL.FTZ R18, R25, 1.4426950216293334961 ;  /* 0x3fb8aa3b19127820 */ /* 0x000fe40000410000 */
[----:B------:R-:W-:-:S02]  /*0de0*/  FADD.FTZ R27, -R4, R27 ;  /* 0x0000001b041b7221 */ /* 0x000fc40000010100 */
        /* <DEDUP_REMOVED lines=33> */
.L_x_2488:
[----:B------:R-:W-:Y:S05]  /*1000*/  BSYNC B1 ;  /* 0x0000000000017941 */ /* 0x000fea0003800000 */
.L_x_2487:
[----:B------:R-:W-:-:S13]  /*1010*/  ISETP.LT.OR P0, PT, R14, R3, P0 ;  /* 0x000000030e00720c */ /* 0x000fda0000701670 */
[----:B------:R-:W-:Y:S05]  /*1020*/  @!P0 BRA `(.L_x_2480) ;  /* 0x0000018000008947 */ /* 0x000fea0003800000 */
[----:B------:R-:W3:Y:S04]  /*1030*/  LDS R9, [R11+-0x400] ;  /* 0xfffc00000b097984 */ /* 0x000ee80000000800 */
[----:B------:R-:W4:Y:S04]  /*1040*/  LDS R19, [R11+-0x200] ;  /* 0xfffe00000b137984 */ /* 0x000f280000000800 */
[----:B------:R-:W5:Y:S04]  /*1050*/  LDS R21, [R11] ;  /* 0x000000000b157984 */ /* 0x000f680000000800 */
[----:B------:R-:W1:Y:S01]  /*1060*/  LDS R23, [R11+0x200] ;  /* 0x000200000b177984 */ /* 0x000e620000000800 */
[----:B--23--:R-:W-:-:S02]  /*1070*/  FADD.FTZ R9, -R4, R9 ;  /* 0x0000000904097221 */ /* 0x00cfc40000010100 */
[C---:B----4-:R-:W-:Y:S02]  /*1080*/  FADD.FTZ R19, -R4.reuse, R19 ;  /* 0x0000001304137221 */ /* 0x050fe40000010100 */
[----:B------:R-:W-:Y:S02]  /*1090*/  FMUL.FTZ R9, R9, 1.4426950216293334961 ;  /* 0x3fb8aa3b09097820 */ /* 0x000fe40000410000 */
[C---:B-----5:R-:W-:Y:S02]  /*10a0*/  FADD.FTZ R21, -R4.reuse, R21 ;  /* 0x0000001504157221 */ /* 0x060fe40000010100 */
[----:B------:R-:W-:Y:S01]  /*10b0*/  FMUL.FTZ R19, R19, 1.4426950216293334961 ;  /* 0x3fb8aa3b13137820 */ /* 0x000fe20000410000 */
[----:B------:R-:W2:Y:S01]  /*10c0*/  MUFU.EX2 R10, R9 ;  /* 0x00000009000a7308 */ /* 0x000ea20000000800 */
[----:B-1----:R-:W-:Y:S02]  /*10d0*/  FADD.FTZ R23, -R4, R23 ;  /* 0x0000001704177221 */ /* 0x002fe40000010100 */
[----:B------:R-:W-:-:S02]  /*10e0*/  FMUL.FTZ R21, R21, 1.4426950216293334961 ;  /* 0x3fb8aa3b15157820 */ /* 0x000fc40000410000 */
[----:B------:R-:W-:-:S03]  /*10f0*/  FMUL.FTZ R23, R23, 1.4426950216293334961 ;  /* 0x3fb8aa3b17177820 */ /* 0x000fc60000410000 */
[----:B------:R-:W1:Y:S08]  /*1100*/  MUFU.EX2 R12, R19 ;  /* 0x00000013000c7308 */ /* 0x000e700000000800 */
[----:B------:R-:W3:Y:S01]  /*1110*/  MUFU.EX2 R14, R21 ;  /* 0x00000015000e7308 */ /* 0x000ee20000000800 */
[----:B--2---:R2:W-:Y:S01]  /*1120*/  STS [R11+-0x400], R10 ;  /* 0xfffc000a0b007388 */ /* 0x0045e20000000800 */
[----:B------:R-:W-:-:S06]  /*1130*/  FADD.FTZ R13, R13, R10 ;  /* 0x0000000a0d0d7221 */ /* 0x000fcc0000010000 */
[----:B------:R-:W4:Y:S01]  /*1140*/  MUFU.EX2 R18, R23 ;  /* 0x0000001700127308 */ /* 0x000f220000000800 */
[----:B-1----:R2:W-:Y:S01]  /*1150*/  STS [R11+-0x200], R12 ;  /* 0xfffe000c0b007388 */ /* 0x0025e20000000800 */
[----:B------:R-:W-:-:S03]  /*1160*/  FADD.FTZ R13, R13, R12 ;  /* 0x0000000c0d0d7221 */ /* 0x000fc60000010000 */
[----:B---3--:R2:W-:Y:S01]  /*1170*/  STS [R11], R14 ;  /* 0x0000000e0b007388 */ /* 0x0085e20000000800 */
[----:B------:R-:W-:-:S03]  /*1180*/  FADD.FTZ R13, R13, R14 ;  /* 0x0000000e0d0d7221 */ /* 0x000fc60000010000 */
[----:B----4-:R2:W-:Y:S01]  /*1190*/  STS [R11+0x200], R18 ;  /* 0x000200120b007388 */ /* 0x0105e20000000800 */
[----:B------:R-:W-:-:S03]  /*11a0*/  FADD.FTZ R13, R13, R18 ;  /* 0x000000120d0d7221 */ /* 0x000fc60000010000 */
.L_x_2480:
[----:B------:R-:W-:Y:S05]  /*11b0*/  BSYNC B0 ;  /* 0x0000000000007941 */ /* 0x000fea0003800000 */
.L_x_2479:
[----:B--2---:R-:W2:Y:S01]  /*11c0*/  SHFL.BFLY PT, R10, R13, 0x10, 0x1f ;  /* 0x0e001f000d0a7f89 */ /* 0x004ea200000e0000 */
[----:B------:R-:W-:Y:S01]  /*11d0*/  LOP3.LUT P0, R18, R0, 0x1f, RZ, 0xc0, !PT ;  /* 0x0000001f00127812 */ /* 0x000fe2000780c0ff */
[----:B------:R-:W-:Y:S03]  /*11e0*/  BSSY B0, `(.L_x_2489) ;  /* 0x000009f000007945 */ /* 0x000fe60003800000 */
[----:B------:R-:W-:Y:S01]  /*11f0*/  ISETP.GT.U32.AND P2, PT, R18, 0x3, PT ;  /* 0x000000031200780c */ /* 0x000fe20003f44070 */
[----:B--2---:R-:W-:-:S08]  /*1200*/  FADD.FTZ R10, R10, R13 ;  /* 0x0000000d0a0a7221 */ /* 0x004fd00000010000 */
[----:B------:R-:W-:Y:S01]  /*1210*/  @!P0 SHF.R.U32.HI R13, RZ, 0x3, R0 ;  /* 0x00000003ff0d8819 */ /* 0x000fe20000011600 */
[----:B------:R-:W2:Y:S03]  /*1220*/  SHFL.BFLY PT, R9, R10, 0x8, 0x1f ;  /* 0x0d001f000a097f89 */ /* 0x000ea600000e0000 */
[----:B------:R-:W-:Y:S01]  /*1230*/  @!P0 LOP3.LUT R13, R13, 0x1ffffffc, RZ, 0xc0, !PT ;  /* 0x1ffffffc0d0d8812 */ /* 0x000fe200078ec0ff */
[----:B--2---:R-:W-:-:S05]  /*1240*/  FADD.FTZ R9, R10, R9 ;  /* 0x000000090a097221 */ /* 0x004fca0000010000 */
[----:B-1----:R-:W1:Y:S02]  /*1250*/  SHFL.BFLY PT, R12, R9, 0x4, 0x1f ;  /* 0x0c801f00090c7f89 */ /* 0x002e6400000e0000 */
        /* <DEDUP_REMOVED lines=27> */
[----:B-1----:R-:W-:Y:S01]  /*1410*/  FADD.FTZ R6, R9, 9.9999999747524270788e-07 ;  /* 0x358637bd09067421 */ /* 0x002fe20000010000 */
[----:B------:R-:W-:-:S05]  /*1420*/  LOP3.LUT P0, R7, R7, 0x3, RZ, 0xc0, !PT ;  /* 0x0000000307077812 */ /* 0x000fca000780c0ff */
[----:B------:R-:W1:Y:S08]  /*1430*/  MUFU.RCP R6, R6 ;  /* 0x0000000600067308 */ /* 0x000e700000001000 */
[----:B------:R-:W-:Y:S05]  /*1440*/  @!P0 BRA `(.L_x_2492) ;  /* 0x000000a000008947 */ /* 0x000fea0003800000 */
[----:B------:R-:W-:Y:S01]  /*1450*/  LEA R10, R0, 0x20, 0x2 ;  /* 0x00000020000a7811 */ /* 0x000fe200078e10ff */
[----:B------:R-:W-:-:S04]  /*1460*/  IMAD.MOV.U32 R8, RZ, RZ, R0 ;  /* 0x000000ffff087224 */ /* 0x000fc800078e0000 */
.L_x_2493:
[----:B------:R-:W2:Y:S01]  /*1470*/  LDS R11, [R10] ;  /* 0x000000000a0b7984 */ /* 0x000ea20000000800 */
[----:B------:R-:W-:-:S02]  /*1480*/  IADD3 R7, R7, -0x1, RZ ;  /* 0xffffffff07077810 */ /* 0x000fc40007ffe0ff */
[----:B------:R-:W-:Y:S02]  /*1490*/  IADD3 R8, R8, 0x80, RZ ;  /* 0x0000008008087810 */ /* 0x000fe40007ffe0ff */
[----:B------:R-:W-:Y:S01]  /*14a0*/  ISETP.NE.AND P0, PT, R7, RZ, PT ;  /* 0x000000ff0700720c */ /* 0x000fe20003f05270 */
[----:B-12---:R-:W-:-:S05]  /*14b0*/  FMUL.FTZ R11, R11, R6 ;  /* 0x000000060b0b7220 */ /* 0x006fca0000410000 */
[----:B------:R1:W-:Y:S02]  /*14c0*/  STS [R10], R11 ;  /* 0x0000000b0a007388 */ /* 0x0003e40000000800 */
[----:B-1----:R-:W-:-:S05]  /*14d0*/  IADD3 R10, R10, 0x200, RZ ;  /* 0x000002000a0a7810 */ /* 0x002fca0007ffe0ff */
[----:B------:R-:W-:Y:S05]  /*14e0*/  @P0 BRA `(.L_x_2493) ;  /* 0xffffff8000000947 */ /* 0x000fea000383ffff */
.L_x_2492:
[----:B------:R-:W-:Y:S05]  /*14f0*/  BSYNC B1 ;  /* 0x0000000000017941 */ /* 0x000fea0003800000 */
.L_x_2491:
        /* <DEDUP_REMOVED lines=10> */
.L_x_2496:
        /* <DEDUP_REMOVED lines=11> */
[----:B------:R-:W0:Y:S04]  /*1650*/  LDS R29, [R7+0xe00] ;  /* 0x000e0000071d7984 */ /* 0x000e280000000800 */
[----:B------:R-:W0:Y:S01]  /*1660*/  LDS R27, [R7+0x1000] ;  /* 0x00100000071b7984 */ /* 0x000e220000000800 */
[----:B-12---:R-:W-:-:S03]  /*1670*/  FMUL.FTZ R10, R6, R31 ;  /* 0x0000001f060a7220 */ /* 0x006fc60000410000 */
        /* <DEDUP_REMOVED lines=9> */
[----:B0-----:R-:W-:-:S03]  /*1710*/  FMUL.FTZ R22, R6, R22 ;  /* 0x0000001606167220 */ /* 0x001fc60000410000 */
[----:B------:R0:W-:Y:S01]  /*1720*/  STS [R7+-0x400], R10 ;  /* 0xfffc000a07007388 */ /* 0x0001e20000000800 */
[----:B------:R-:W-:-:S03]  /*1730*/  FMUL.FTZ R24, R6, R24 ;  /* 0x0000001806187220 */ /* 0x000fc60000410000 */
[----:B------:R1:W-:Y:S01]  /*1740*/  STS [R7+-0x200], R12 ;  /* 0xfffe000c07007388 */ /* 0x0003e20000000800 */
[----:B------:R-:W-:-:S03]  /*1750*/  FMUL.FTZ R26, R6, R26 ;  /* 0x0000001a061a7220 */ /* 0x000fc60000410000 */
[----:B------:R2:W-:Y:S01]  /*1760*/  STS [R7], R14 ;  /* 0x0000000e07007388 */ /* 0x0005e20000000800 */
[----:B------:R-:W-:-:S03]  /*1770*/  FMUL.FTZ R28, R6, R28 ;  /* 0x0000001c061c7220 */ /* 0x000fc60000410000 */
[----:B------:R3:W-:Y:S01]  /*1780*/  STS [R7+0x200], R18 ;  /* 0x0002001207007388 */ /* 0x0007e20000000800 */
[----:B0-----:R-:W-:-:S03]  /*1790*/  FMUL.FTZ R10, R6, R29 ;  /* 0x0000001d060a7220 */ /* 0x001fc60000410000 */
[----:B------:R4:W-:Y:S01]  /*17a0*/  STS [R7+0x400], R20 ;  /* 0x0004001407007388 */ /* 0x0009e20000000800 */
[----:B------:R-:W-:-:S03]  /*17b0*/  FMUL.FTZ R30, R6, R27 ;  /* 0x0000001b061e7220 */ /* 0x000fc60000410000 */
[----:B------:R5:W-:Y:S01]  /*17c0*/  STS [R7+0x600], R22 ;  /* 0x0006001607007388 */ /* 0x000be20000000800 */
[C---:B-1----:R-:W-:Y:S02]  /*17d0*/  FMUL.FTZ R12, R6.reuse, R25 ;  /* 0x00000019060c7220 */ /* 0x042fe40000410000 */
[C---:B--2---:R-:W-:Y:S01]  /*17e0*/  FMUL.FTZ R14, R6.reuse, R13 ;  /* 0x0000000d060e7220 */ /* 0x044fe20000410000 */
        /* <DEDUP_REMOVED lines=15> */
.L_x_2495:
[----:B------:R-:W-:Y:S05]  /*18e0*/  BSYNC B1 ;  /* 0x0000000000017941 */ /* 0x000fea0003800000 */
.L_x_2494:
        /* <DEDUP_REMOVED lines=13> */
[----:B------:R-:W0:Y:S01]  /*19c0*/  LDS R29, [R7+0xa00] ;  /* 0x000a0000071d7984 */ /* 0x000e220000000800 */
[----:B-12---:R-:W-:-:S02]  /*19d0*/  FMUL.FTZ R10, R6, R11 ;  /* 0x0000000b060a7220 */ /* 0x006fc40000410000 */
[----:B---3--:R-:W-:-:S03]  /*19e0*/  FMUL.FTZ R12, R6, R13 ;  /* 0x0000000d060c7220 */ /* 0x008fc60000410000 */
[----:B------:R-:W-:Y:S01]  /*19f0*/  STS [R7+-0x400], R10 ;  /* 0xfffc000a07007388 */ /* 0x000fe20000000800 */
[----:B----4-:R-:W-:-:S03]  /*1a00*/  FMUL.FTZ R14, R6, R19 ;  /* 0x00000013060e7220 */ /* 0x010fc60000410000 */
[----:B------:R-:W-:Y:S01]  /*1a10*/  STS [R7+-0x200], R12 ;  /* 0xfffe000c07007388 */ /* 0x000fe20000000800 */
[----:B-----5:R-:W-:-:S03]  /*1a20*/  FMUL.FTZ R18, R6, R21 ;  /* 0x0000001506127220 */ /* 0x020fc60000410000 */
        /* <DEDUP_REMOVED lines=11> */
.L_x_2498:
[----:B------:R-:W-:Y:S05]  /*1ae0*/  BSYNC B1 ;  /* 0x0000000000017941 */ /* 0x000fea0003800000 */
.L_x_2497:
[----:B------:R-:W-:-:S13]  /*1af0*/  ISETP.LT.OR P0, PT, R8, R3, P0 ;  /* 0x000000030800720c */ /* 0x000fda0000701670 */
[----:B------:R-:W-:Y:S05]  /*1b00*/  @!P0 BRA `(.L_x_2490) ;  /* 0x000000c000008947 */ /* 0x000fea0003800000 */
[----:B------:R-:W2:Y:S04]  /*1b10*/  LDS R3, [R7+-0x400] ;  /* 0xfffc000007037984 */ /* 0x000ea80000000800 */
[----:B------:R-:W3:Y:S04]  /*1b20*/  LDS R11, [R7+-0x200] ;  /* 0xfffe0000070b7984 */ /* 0x000ee80000000800 */
[----:B------:R-:W4:Y:S04]  /*1b30*/  LDS R13, [R7] ;  /* 0x00000000070d7984 */ /* 0x000f280000000800 */
[----:B------:R-:W5:Y:S01]  /*1b40*/  LDS R19, [R7+0x200] ;  /* 0x0002000007137984 */ /* 0x000f620000000800 */
[----:B-12---:R-:W-:-:S02]  /*1b50*/  FMUL.FTZ R8, R3, R6 ;  /* 0x0000000603087220 */ /* 0x006fc40000410000 */
[----:B---3--:R-:W-:-:S03]  /*1b60*/  FMUL.FTZ R10, R11, R6 ;  /* 0x000000060b0a7220 */ /* 0x008fc60000410000 */
[----:B------:R1:W-:Y:S01]  /*1b70*/  STS [R7+-0x400], R8 ;  /* 0xfffc000807007388 */ /* 0x0003e20000000800 */
[----:B----4-:R-:W-:-:S03]  /*1b80*/  FMUL.FTZ R12, R13, R6 ;  /* 0x000000060d0c7220 */ /* 0x010fc60000410000 */
[----:B------:R1:W-:Y:S01]  /*1b90*/  STS [R7+-0x200], R10 ;  /* 0xfffe000a07007388 */ /* 0x0003e20000000800 */
[----:B-----5:R-:W-:-:S03]  /*1ba0*/  FMUL.FTZ R6, R19, R6 ;  /* 0x0000000613067220 */ /* 0x020fc60000410000 */
[----:B------:R1:W-:Y:S04]  /*1bb0*/  STS [R7], R12 ;  /* 0x0000000c07007388 */ /* 0x0003e80000000800 */
[----:B------:R1:W-:Y:S02]  /*1bc0*/  STS [R7+0x200], R6 ;  /* 0x0002000607007388 */ /* 0x0003e40000000800 */
.L_x_2490:
[----:B------:R-:W-:Y:S05]  /*1bd0*/  BSYNC B0 ;  /* 0x0000000000007941 */ /* 0x000fea0003800000 */
.L_x_2489:
[----:B------:R-:W-:Y:S01]  /*1be0*/  BAR.SYNC.DEFER_BLOCKING 0x0 ;  /* 0x0000000000007b1d */ /* 0x000fe20000010000 */
[----:B------:R-:W-:Y:S02]  /*1bf0*/  ISETP.NE.AND P4, PT, R0, RZ, PT ;  /* 0x000000ff0000720c */ /* 0x000fe40003f85270 */
[----:B------:R-:W-:Y:S02]  /*1c00*/  LOP3.LUT R3, R2, 0x3, RZ, 0xc0, !PT ;  /* 0x0000000302037812 */ /* 0x000fe400078ec0ff */
[----:B-1----:R-:W-:Y:S01]  /*1c10*/  LOP3.LUT R6, R0, 0xffffffc0, RZ, 0xc0, !PT ;  /* 0xffffffc000067812 */ /* 0x002fe200078ec0ff */
[----:B------:R-:W-:Y:S01]  /*1c20*/  BSSY B0, `(.L_x_2499) ;  /* 0x000001a000007945 */ /* 0x000fe20003800000 */
[----:B------:R-:W-:-:S02]  /*1c30*/  ISETP.NE.AND P0, PT, R3, RZ, PT ;  /* 0x000000ff0300720c */ /* 0x000fc40003f05270 */
[C---:B------:R-:W-:Y:S02]  /*1c40*/  LOP3.LUT R3, R0.reuse, 0xffffffe0, RZ, 0xc0, !PT ;  /* 0xffffffe000037812 */ /* 0x040fe400078ec0ff */
[----:B------:R-:W-:Y:S02]  /*1c50*/  IADD3 R7, R0, 0x1f, RZ ;  /* 0x0000001f00077810 */ /* 0x000fe40007ffe0ff */
[----:B------:R-:W-:Y:S02]  /*1c60*/  ISETP.NE.OR P3, PT, R3, 0x20, P0 ;  /* 0x000000200300780c */ /* 0x000fe40000765670 */
[----:B------:R-:W-:Y:S02]  /*1c70*/  SHF.R.S32.HI R3, RZ, 0x1f, R2 ;  /* 0x0000001fff037819 */ /* 0x000fe40000011402 */
[----:B------:R-:W-:Y:S02]  /*1c80*/  ISETP.NE.OR P2, PT, R6, 0x40, P0 ;  /* 0x000000400600780c */ /* 0x000fe40000745670 */
[----:B------:R-:W-:-:S02]  /*1c90*/  ISETP.GT.U32.AND P1, PT, R7, 0x3e, PT ;  /* 0x0000003e0700780c */ /* 0x000fc40003f24070 */
[----:B------:R-:W-:Y:S01]  /*1ca0*/  LEA.HI R6, R3, R2, RZ, 0x2 ;  /* 0x0000000203067211 */ /* 0x000fe200078f10ff */
        /* <DEDUP_REMOVED lines=17> */
.L_x_2500:
[----:B------:R-:W-:Y:S05]  /*1dc0*/  BSYNC B0 ;  /* 0x0000000000007941 */ /* 0x000fea0003800000 */
.L_x_2499:
[C---:B------:R-:W-:Y:S01]  /*1dd0*/  ISETP.GT.OR P4, PT, R0.reuse, 0x3f, P0 ;  /* 0x0000003f0000780c */ /* 0x040fe20000784670 */
[----:B------:R-:W-:Y:S01]  /*1de0*/  BAR.SYNC.DEFER_BLOCKING 0x0 ;  /* 0x0000000000007b1d */ /* 0x000fe20000010000 */
[----:B------:R-:W-:Y:S01]  /*1df0*/  ISETP.GT.OR P5, PT, R0, 0x1f, P0 ;  /* 0x0000001f0000780c */ /* 0x000fe200007a4670 */
[----:B------:R-:W-:Y:S01]  /*1e00*/  CS2R R20, SRZ ;  /* 0x0000000000147805 */ /* 0x000fe2000001ff00 */
[----:B------:R-:W-:Y:S01]  /*1e10*/  SHF.R.S32.HI R0, RZ, 0x2, R6 ;  /* 0x00000002ff007819 */ /* 0x000fe20000011406 */
[----:B------:R-:W-:Y:S01]  /*1e20*/  CS2R R18, SRZ ;  /* 0x0000000000127805 */ /* 0x000fe2000001ff00 */
[----:B------:R-:W-:Y:S01]  /*1e30*/  CS2R R32, SRZ ;  /* 0x0000000000207805 */ /* 0x000fe2000001ff00 */
[----:B------:R-:W-:Y:S01]  /*1e40*/  BSSY B0, `(.L_x_2501) ;  /* 0x0000026000007945 */ /* 0x000fe20003800000 */
[----:B------:R-:W-:Y:S01]  /*1e50*/  IMAD.MOV.U32 R25, RZ, RZ, RZ ;  /* 0x000000ffff197224 */ /* 0x000fe200078e00ff */
[----:B------:R-:W-:Y:S01]  /*1e60*/  CS2R R30, SRZ ;  /* 0x00000000001e7805 */ /* 0x000fe2000001ff00 */
[----:B------:R-:W-:Y:S01]  /*1e70*/  IMAD.MOV.U32 R35, RZ, RZ, RZ ;  /* 0x000000ffff237224 */ /* 0x000fe200078e00ff */
[----:B------:R-:W-:Y:S01]  /*1e80*/  CS2R R28, SRZ ;  /* 0x00000000001c7805 */ /* 0x000fe2000001ff00 */
[----:B------:R-:W-:Y:S01]  /*1e90*/  CS2R R12, SRZ ;  /* 0x00000000000c7805 */ /* 0x000fe2000001ff00 */
[----:B------:R-:W-:Y:S01]  /*1ea0*/  IMAD.MOV.U32 R14, RZ, RZ, RZ ;  /* 0x000000ffff0e7224 */ /* 0x000fe200078e00ff */
[----:B0-----:R-:W-:Y:S01]  /*1eb0*/  CS2R R10, SRZ ;  /* 0x00000000000a7805 */ /* 0x001fe2000001ff00 */
[----:B------:R-:W-:Y:S01]  /*1ec0*/  IMAD.MOV.U32 R4, RZ, RZ, RZ ;  /* 0x000000ffff047224 */ /* 0x000fe200078e00ff */
[----:B------:R-:W-:Y:S01]  /*1ed0*/  CS2R R2, SRZ ;  /* 0x0000000000027805 */ /* 0x000fe2000001ff00 */
[----:B------:R-:W-:Y:S01]  /*1ee0*/  CS2R R8, SRZ ;  /* 0x0000000000087805 */ /* 0x000fe2000001ff00 */
        /* <DEDUP_REMOVED lines=27> */
.L_x_2502:
[----:B------:R-:W-:Y:S05]  /*20a0*/  BSYNC B0 ;  /* 0x0000000000007941 */ /* 0x000fea0003800000 */
.L_x_2501:
        /* <DEDUP_REMOVED lines=51> */
.L_x_2504:
[----:B------:R-:W-:Y:S05]  /*23e0*/  BSYNC B0 ;  /* 0x0000000000007941 */ /* 0x000fea0003800000 */
.L_x_2503:
        /* <DEDUP_REMOVED lines=27> */
.L_x_2506:
[----:B------:R-:W-:Y:S05]  /*25a0*/  BSYNC B0 ;  /* 0x0000000000007941 */ /* 0x000fea0003800000 */
.L_x_2505:
        /* <DEDUP_REMOVED lines=51> */
.L_x_2508:
[----:B------:R-:W-:Y:S05]  /*28e0*/  BSYNC B0 ;  /* 0x0000000000007941 */ /* 0x000fea0003800000 */
.L_x_2507:
[----:B------:R-:W-:Y:S06]  /*28f0*/  BAR.SYNC.DEFER_BLOCKING 0x0 ;  /* 0x0000000000007b1d */ /* 0x000fec0000010000 */
[----:B------:R-:W-:Y:S05]  /*2900*/  @P1 EXIT ;  /* 0x000000000000194d */ /* 0x000fea0003800000 */
[----:B------:R-:W-:Y:S01]  /*2910*/  ULDC UR4, c[0x0][0x14] ;  /* 0x0000050000047ab9 */ /* 0x000fe20000000800 */
[----:B------:R-:W-:Y:S01]  /*2920*/  IMAD R5, R5, c[0x0][0xc], RZ ;  /* 0x0000030005057a24 */ /* 0x000fe200078e02ff */
[----:B------:R-:W-:-:S06]  /*2930*/  UIMAD UR4, UR4, 0xc0, URZ ;  /* 0x000000c0040478a4 */ /* 0x000fcc000f8e023f */
[----:B------:R-:W-:Y:S02]  /*2940*/  IMAD R5, R5, UR4, RZ ;  /* 0x0000000405057c24 */ /* 0x000fe4000f8e02ff */
[----:B01----:R-:W-:Y:S01]  /*2950*/  IMAD R16, R17, UR4, RZ ;  /* 0x0000000411107c24 */ /* 0x003fe2000f8e02ff */
[----:B------:R-:W-:Y:S06]  /*2960*/  @P0 EXIT ;  /* 0x000000000000094d */ /* 0x000fec0003800000 */
[----:B------:R-:W-:Y:S01]  /*2970*/  IMAD R15, R15, 0xc0, RZ ;  /* 0x000000c00f0f7824 */ /* 0x000fe200078e02ff */
[----:B------:R-:W-:Y:S02]  /*2980*/  SHF.R.S32.HI R17, RZ, 0x1f, R5 ;  /* 0x0000001fff117819 */ /* 0x000fe40000011405 */
[----:B------:R-:W-:Y:S02]  /*2990*/  SHF.R.S32.HI R22, RZ, 0x1f, R16 ;  /* 0x0000001fff167819 */ /* 0x000fe40000011410 */
[--C-:B------:R-:W-:Y:S02]  /*29a0*/  IADD3 R5, P0, P1, R5, R16, R15.reuse ;  /* 0x0000001005057210 */ /* 0x100fe4000791e00f */
[----:B------:R-:W-:-:S02]  /*29b0*/  SHF.R.S32.HI R15, RZ, 0x1f, R15 ;  /* 0x0000001fff0f7819 */ /* 0x000fc4000001140f */
[----:B------:R-:W-:Y:S02]  /*29c0*/  F2FP.PACK_AB R26, R20, R21 ;  /* 0x00000015141a723e */ /* 0x000fe400000000ff */
[----:B------:R-:W-:Y:S02]  /*29d0*/  IADD3.X R15, R17, R22, R15, P0, P1 ;  /* 0x00000016110f7210 */ /* 0x000fe400007e240f */
[C---:B------:R-:W-:Y:S02]  /*29e0*/  IADD3 R17, P0, R0.reuse, R5, RZ ;  /* 0x0000000500117210 */ /* 0x040fe40007f1e0ff */
[C---:B------:R-:W-:Y:S02]  /*29f0*/  IADD3 R22, R0.reuse, 0x8, RZ ;  /* 0x0000000800167810 */ /* 0x040fe40007ffe0ff */
[----:B------:R-:W-:Y:S02]  /*2a00*/  LEA.HI.X.SX32 R24, R0, R15, 0x1, P0 ;  /* 0x0000000f00187211 */ /* 0x000fe400000f0eff */
[----:B------:R-:W-:-:S02]  /*2a10*/  LEA R16, P0, R17, c[0x0][0x170], 0x1 ;  /* 0x00005c0011107a11 */ /* 0x000fc400078008ff */
[----:B------:R-:W-:Y:S02]  /*2a20*/  IADD3 R20, P1, R22, R5, RZ ;  /* 0x0000000516147210 */ /* 0x000fe40007f3e0ff */
[----:B------:R-:W-:Y:S02]  /*2a30*/  LEA.HI.X R17, R17, c[0x0][0x174], R24, 0x1, P0 ;  /* 0x00005d0011117a11 */ /* 0x000fe400000f0c18 */
[----:B------:R-:W-:Y:S02]  /*2a40*/  IADD3 R24, R0, 0x10, RZ ;  /* 0x0000001000187810 */ /* 0x000fe40007ffe0ff */
[----:B------:R-:W-:Y:S02]  /*2a50*/  LEA.HI.X.SX32 R23, R22, R15, 0x1, P1 ;  /* 0x0000000f16177211 */ /* 0x000fe400008f0eff */
[----:B------:R-:W-:Y:S02]  /*2a60*/  LEA R22, P0, R20, c[0x0][0x170], 0x1 ;  /* 0x00005c0014167a11 */ /* 0x000fe400078008ff */
[----:B------:R-:W-:-:S02]  /*2a70*/  PRMT R27, R26, 0x7610, R27 ;  /* 0x000076101a1b7816 */ /* 0x000fc4000000001b */
[----:B------:R-:W-:Y:S02]  /*2a80*/  IADD3 R21, P1, R24, R5, RZ ;  /* 0x0000000518157210 */ /* 0x000fe40007f3e0ff */
[----:B------:R-:W-:Y:S01]  /*2a90*/  PRMT R37, R26, 0x7632, R37 ;  /* 0x000076321a257816 */ /* 0x000fe20000000025 */
[----:B------:R0:W-:Y:S01]  /*2aa0*/  STG.E.U16 [R16.64], R27 ;  /* 0x0000001b10007986 */ /* 0x0001e2000c101524 */
[----:B------:R-:W-:Y:S02]  /*2ab0*/  IADD3 R26, R0, 0x18, RZ ;  /* 0x00000018001a7810 */ /* 0x000fe40007ffe0ff */
[----:B------:R-:W-:Y:S02]  /*2ac0*/  LEA.HI.X R23, R20, c[0x0][0x174], R23, 0x1, P0 ;  /* 0x00005d0014177a11 */ /* 0x000fe400000f0c17 */
[----:B------:R-:W-:Y:S02]  /*2ad0*/  LEA.HI.X.SX32 R36, R24, R15, 0x1, P1 ;  /* 0x0000000f18247211 */ /* 0x000fe400008f0eff */
[----:B------:R-:W-:Y:S01]  /*2ae0*/  LEA R20, P0, R21, c[0x0][0x170], 0x1 ;  /* 0x00005c0015147a11 */ /* 0x000fe200078008ff */
[----:B------:R1:W-:Y:S01]  /*2af0*/  STG.E.U16 [R22.64], R37 ;  /* 0x0000002516007986 */ /* 0x0003e2000c101524 */
[----:B------:R-:W-:-:S02]  /*2b00*/  IADD3 R24, P1, R26, R5, RZ ;  /* 0x000000051a187210 */ /* 0x000fc40007f3e0ff */
[----:B------:R-:W-:Y:S02]  /*2b10*/  IADD3 R34, R0, 0x20, RZ ;  /* 0x0000002000227810 */ /* 0x000fe40007ffe0ff */
[----:B------:R-:W-:Y:S02]  /*2b20*/  LEA.HI.X R21, R21, c[0x0][0x174], R36, 0x1, P0 ;  /* 0x00005d0015157a11 */ /* 0x000fe400000f0c24 */
[C---:B0-----:R-:W-:Y:S02]  /*2b30*/  IADD3 R17, P2, R34.reuse, R5, RZ ;  /* 0x0000000522117210 */ /* 0x041fe40007f5e0ff */
[----:B------:R-:W-:Y:S02]  /*2b40*/  F2FP.PACK_AB R32, R25, R32 ;  /* 0x000000201920723e */ /* 0x000fe400000000ff */
[----:B------:R-:W-:Y:S02]  /*2b50*/  LEA.HI.X.SX32 R34, R34, R15, 0x1, P2 ;  /* 0x0000000f22227211 */ /* 0x000fe400010f0eff */
[----:B-1----:R-:W-:-:S02]  /*2b60*/  F2FP.PACK_AB R23, R18, R19 ;  /* 0x000000131217723e */ /* 0x002fc400000000ff */
[----:B------:R-:W-:Y:S02]  /*2b70*/  LEA.HI.X.SX32 R19, R26, R15, 0x1, P1 ;  /* 0x0000000f1a137211 */ /* 0x000fe400008f0eff */
[----:B------:R-:W-:Y:S02]  /*2b80*/  LEA R18, P0, R24, c[0x0][0x170], 0x1 ;  /* 0x00005c0018127a11 */ /* 0x000fe400078008ff */
[C---:B------:R-:W-:Y:S02]  /*2b90*/  IADD3 R22, R0.reuse, 0x28, RZ ;  /* 0x0000002800167810 */ /* 0x040fe40007ffe0ff */
[----:B------:R-:W-:Y:S02]  /*2ba0*/  IADD3 R26, R0, 0x38, RZ ;  /* 0x00000038001a7810 */ /* 0x000fe40007ffe0ff */
[----:B------:R-:W-:Y:S02]  /*2bb0*/  PRMT R36, R23, 0x7610, R36 ;  /* 0x0000761017247816 */ /* 0x000fe40000000024 */
[----:B------:R-:W-:-:S02]  /*2bc0*/  LEA.HI.X R19, R24, c[0x0][0x174], R19, 0x1, P0 ;  /* 0x00005d0018137a11 */ /* 0x000fc400000f0c13 */
[----:B------:R-:W-:Y:S01]  /*2bd0*/  PRMT R37, R23, 0x7632, R37 ;  /* 0x0000763217257816 */ /* 0x000fe20000000025 */
[----:B------:R0:W-:Y:S01]  /*2be0*/  STG.E.U16 [R20.64], R36 ;  /* 0x0000002414007986 */ /* 0x0001e2000c101524 */
[C---:B------:R-:W-:Y:S02]  /*2bf0*/  LEA R16, P1, R17.reuse, c[0x0][0x170], 0x1 ;  /* 0x00005c0011107a11 */ /* 0x040fe400078208ff */
[-C--:B------:R-:W-:Y:S01]  /*2c00*/  IADD3 R23, P0, R22, R5.reuse, RZ ;  /* 0x0000000516177210 */ /* 0x080fe20007f1e0ff */
[----:B------:R1:W-:Y:S01]  /*2c10*/  STG.E.U16 [R18.64], R37 ;  /* 0x0000002512007986 */ /* 0x0003e2000c101524 */
[----:B------:R-:W-:Y:S02]  /*2c20*/  IADD3 R24, R0, 0x30, RZ ;  /* 0x0000003000187810 */ /* 0x000fe40007ffe0ff */
[----:B------:R-:W-:Y:S02]  /*2c30*/  IADD3 R27, P2, R26, R5, RZ ;  /* 0x000000051a1b7210 */ /* 0x000fe40007f5e0ff */
[----:B------:R-:W-:-:S02]  /*2c40*/  LEA.HI.X R17, R17, c[0x0][0x174], R34, 0x1, P1 ;  /* 0x00005d0011117a11 */ /* 0x000fc400008f0c22 */
[----:B------:R-:W-:Y:S02]  /*2c50*/  IADD3 R25, P1, R24, R5, RZ ;  /* 0x0000000518197210 */ /* 0x000fe40007f3e0ff */
[-C--:B0-----:R-:W-:Y:S01]  /*2c60*/  LEA.HI.X.SX32 R36, R22, R15.reuse, 0x1, P0 ;  /* 0x0000000f16247211 */ /* 0x081fe200000f0eff */
[----:B------:R0:W-:Y:S01]  /*2c70*/  STG.E.U16 [R16.64], R32 ;  /* 0x0000002010007986 */ /* 0x0001e2000c101524 */
[----:B------:R-:W-:Y:S02]  /*2c80*/  LEA R22, P0, R23, c[0x0][0x170], 0x1 ;  /* 0x00005c0017167a11 */ /* 0x000fe400078008ff */
[----:B-1----:R-:W-:Y:S02]  /*2c90*/  LEA.HI.X.SX32 R18, R26, R15, 0x1, P2 ;  /* 0x0000000f1a127211 */ /* 0x002fe400010f0eff */
[----:B------:R-:W-:Y:S02]  /*2ca0*/  IADD3 R34, R0, 0x40, RZ ;  /* 0x0000004000227810 */ /* 0x000fe40007ffe0ff */
[----:B------:R-:W-:-:S02]  /*2cb0*/  LEA R26, P2, R27, c[0x0][0x170], 0x1 ;  /* 0x00005c001b1a7a11 */ /* 0x000fc400078408ff */
[----:B------:R-:W-:Y:S02]  /*2cc0*/  F2FP.PACK_AB R30, R35, R30 ;  /* 0x0000001e231e723e */ /* 0x000fe400000000ff */
[----:B------:R-:W-:Y:S02]  /*2cd0*/  LEA.HI.X.SX32 R20, R24, R15, 0x1, P1 ;  /* 0x0000000f18147211 */ /* 0x000fe400008f0eff */
[----:B------:R-:W-:Y:S02]  /*2ce0*/  LEA.HI.X R23, R23, c[0x0][0x174], R36, 0x1, P0 ;  /* 0x00005d0017177a11 */ /* 0x000fe400000f0c24 */
[----:B------:R-:W-:Y:S02]  /*2cf0*/  PRMT R35, R32, 0x7632, R35 ;  /* 0x0000763220237816 */ /* 0x000fe40000000023 */
[----:B------:R-:W-:Y:S02]  /*2d00*/  LEA R24, P1, R25, c[0x0][0x170], 0x1 ;  /* 0x00005c0019187a11 */ /* 0x000fe400078208ff */
[----:B0-----:R-:W-:Y:S01]  /*2d10*/  IADD3 R17, P0, R34, R5, RZ ;  /* 0x0000000522117210 */ /* 0x001fe20007f1e0ff */
[----:B------:R0:W-:Y:S01]  /*2d20*/  STG.E.U16 [R22.64], R35 ;  /* 0x0000002316007986 */ /* 0x0001e2000c101524 */
[----:B------:R-:W-:-:S02]  /*2d30*/  LEA.HI.X R27, R27, c[0x0][0x174], R18, 0x1, P2 ;  /* 0x00005d001b1b7a11 */ /* 0x000fc400010f0c12 */
[----:B------:R-:W-:Y:S02]  /*2d40*/  IADD3 R18, R0, 0x48, RZ ;  /* 0x0000004800127810 */ /* 0x000fe40007ffe0ff */
[----:B------:R-:W-:Y:S02]  /*2d50*/  LEA.HI.X R25, R25, c[0x0][0x174], R20, 0x1, P1 ;  /* 0x00005d0019197a11 */ /* 0x000fe400008f0c14 */
[----:B------:R-:W-:Y:S02]  /*2d60*/  LEA.HI.X.SX32 R34, R34, R15, 0x1, P0 ;  /* 0x0000000f22227211 */ /* 0x000fe400000f0eff */
[----:B------:R-:W-:Y:S02]  /*2d70*/  LEA R16, P0, R17, c[0x0][0x170], 0x1 ;  /* 0x00005c0011107a11 */ /* 0x000fe400078008ff */
[----:B------:R-:W-:Y:S02]  /*2d80*/  IADD3 R19, P1, R18, R5, RZ ;  /* 0x0000000512137210 */ /* 0x000fe40007f3e0ff */
[----:B------:R-:W-:-:S02]  /*2d90*/  PRMT R37, R30, 0x7610, R37 ;  /* 0x000076101e257816 */ /* 0x000fc40000000025 */
[----:B0-----:R-:W-:Y:S02]  /*2da0*/  PRMT R23, R30, 0x7632, R23 ;  /* 0x000076321e177816 */ /* 0x001fe40000000017 */
[----:B------:R-:W-:Y:S01]  /*2db0*/  IADD3 R30, R0, 0x58, RZ ;  /* 0x00000058001e7810 */ /* 0x000fe20007ffe0ff */
[----:B------:R-:W-:Y:S01]  /*2dc0*/  STG.E.U16 [R24.64], R37 ;  /* 0x0000002518007986 */ /* 0x000fe2000c101524 */
[----:B------:R-:W-:Y:S02]  /*2dd0*/  LEA.HI.X R17, R17, c[0x0][0x174], R34, 0x1, P0 ;  /* 0x00005d0011117a11 */ /* 0x000fe400000f0c22 */
[----:B------:R-:W-:Y:S01]  /*2de0*/  LEA.HI.X.SX32 R20, R18, R15, 0x1, P1 ;  /* 0x0000000f12147211 */ /* 0x000fe200008f0eff */
[----:B------:R0:W-:Y:S01]  /*2df0*/  STG.E.U16 [R26.64], R23 ;  /* 0x000000171a007986 */ /* 0x0001e2000c101524 */
[----:B------:R-:W-:Y:S02]  /*2e00*/  IADD3 R34, P1, R30, R5, RZ ;  /* 0x000000051e227210 */ /* 0x000fe40007f3e0ff */
[----:B------:R-:W-:-:S02]  /*2e10*/  LEA R18, P0, R19, c[0x0][0x170], 0x1 ;  /* 0x00005c0013127a11 */ /* 0x000fc400078008ff */
[C---:B------:R-:W-:Y:S02]  /*2e20*/  IADD3 R32, R0.reuse, 0x60, RZ ;  /* 0x0000006000207810 */ /* 0x040fe40007ffe0ff */
[----:B------:R-:W-:Y:S02]  /*2e30*/  LEA.HI.X R19, R19, c[0x0][0x174], R20, 0x1, P0 ;  /* 0x00005d0013137a11 */ /* 0x000fe400000f0c14 */
[----:B------:R-:W-:Y:S02]  /*2e40*/  IADD3 R20, R0, 0x50, RZ ;  /* 0x0000005000147810 */ /* 0x000fe40007ffe0ff */
[----:B------:R-:W-:Y:S02]  /*2e50*/  F2FP.PACK_AB R28, R33, R28 ;  /* 0x0000001c211c723e */ /* 0x000fe400000000ff */
[----:B0-----:R-:W-:Y:S02]  /*2e60*/  LEA.HI.X.SX32 R23, R30, R15, 0x1, P1 ;  /* 0x0000000f1e177211 */ /* 0x001fe400008f0eff */
[----:B------:R-:W-:Y:S01]  /*2e70*/  LEA R22, P1, R34, c[0x0][0x170], 0x1 ;  /* 0x00005c0022167a11 */ /* 0x000fe200078208ff */
[----:B------:R0:W-:Y:S01]  /*2e80*/  STG.E.U16 [R16.64], R28 ;  /* 0x0000001c10007986 */ /* 0x0001e2000c101524 */
[----:B------:R-:W-:-:S02]  /*2e90*/  IADD3 R30, R0, 0x68, RZ ;  /* 0x00000068001e7810 */ /* 0x000fc40007ffe0ff */
[----:B------:R-:W-:Y:S02]  /*2ea0*/  LEA.HI.X R23, R34, c[0x0][0x174], R23, 0x1, P1 ;  /* 0x00005d0022177a11 */ /* 0x000fe400008f0c17 */
[-C--:B------:R-:W-:Y:S02]  /*2eb0*/  IADD3 R21, P0, R20, R5.reuse, RZ ;  /* 0x0000000514157210 */ /* 0x080fe40007f1e0ff */
[----:B------:R-:W-:Y:S02]  /*2ec0*/  IADD3 R27, P1, R30, R5, RZ ;  /* 0x000000051e1b7210 */ /* 0x000fe40007f3e0ff */
[-C--:B------:R-:W-:Y:S02]  /*2ed0*/  LEA.HI.X.SX32 R36, R20, R15.reuse, 0x1, P0 ;  /* 0x0000000f14247211 */ /* 0x080fe400000f0eff */
[----:B------:R-:W-:Y:S02]  /*2ee0*/  LEA.HI.X.SX32 R30, R30, R15, 0x1, P1 ;  /* 0x0000000f1e1e7211 */ /* 0x000fe400008f0eff */
[----:B------:R-:W-:-:S02]  /*2ef0*/  LEA R20, P0, R21, c[0x0][0x170], 0x1 ;  /* 0x00005c0015147a11 */ /* 0x000fc400078008ff */
[----:B------:R-:W-:Y:S02]  /*2f00*/  LEA R26, P1, R27, c[0x0][0x170], 0x1 ;  /* 0x00005c001b1a7a11 */ /* 0x000fe400078208ff */
[----:B------:R-:W-:Y:S02]  /*2f10*/  LEA.HI.X R21, R21, c[0x0][0x174], R36, 0x1, P0 ;  /* 0x00005d0015157a11 */ /* 0x000fe400000f0c24 */
[--C-:B------:R-:W-:Y:S02]  /*2f20*/  LEA.HI.X R27, R27, c[0x0][0x174], R30.reuse, 0x1, P1 ;  /* 0x00005d001b1b7a11 */ /* 0x100fe400008f0c1e */
[----:B------:R-:W-:Y:S02]  /*2f30*/  IADD3 R25, P0, R32, R5, RZ ;  /* 0x0000000520197210 */ /* 0x000fe40007f1e0ff */
[----:B------:R-:W-:Y:S02]  /*2f40*/  F2FP.PACK_AB R12, R12, R31 ;  /* 0x0000001f0c0c723e */ /* 0x000fe400000000ff */
[----:B------:R-:W-:-:S02]  /*2f50*/  PRMT R30, R28, 0x7632, R30 ;  /* 0x000076321c1e7816 */ /* 0x000fc4000000001e */
[----:B------:R-:W-:Y:S02]  /*2f60*/  LEA.HI.X.SX32 R32, R32, R15, 0x1, P0 ;  /* 0x0000000f20207211 */ /* 0x000fe400000f0eff */
[----:B0-----:R-:W-:Y:S01]  /*2f70*/  PRMT R17, R12, 0x7610, R17 ;  /* 0x000076100c117816 */ /* 0x001fe20000000011 */
[----:B------:R0:W-:Y:S01]  /*2f80*/  STG.E.U16 [R18.64], R30 ;  /* 0x0000001e12007986 */ /* 0x0001e2000c101524 */
[----:B------:R-:W-:Y:S02]  /*2f90*/  LEA R24, P0, R25, c[0x0][0x170], 0x1 ;  /* 0x00005c0019187a11 */ /* 0x000fe400078008ff */
[----:B------:R-:W-:Y:S01]  /*2fa0*/  F2FP.PACK_AB R14, R29, R14 ;  /* 0x0000000e1d0e723e */ /* 0x000fe200000000ff */
[----:B------:R1:W-:Y:S01]  /*2fb0*/  STG.E.U16 [R20.64], R17 ;  /* 0x0000001114007986 */ /* 0x0003e2000c101524 */
[----:B------:R-:W-:Y:S02]  /*2fc0*/  IADD3 R29, R0, 0x78, RZ ;  /* 0x00000078001d7810 */ /* 0x000fe40007ffe0ff */
[----:B------:R-:W-:-:S02]  /*2fd0*/  LEA.HI.X R25, R25, c[0x0][0x174], R32, 0x1, P0 ;  /* 0x00005d0019197a11 */ /* 0x000fc400000f0c20 */
[C---:B------:R-:W-:Y:S02]  /*2fe0*/  IADD3 R31, R0.reuse, 0x80, RZ ;  /* 0x00000080001f7810 */ /* 0x040fe40007ffe0ff */
[----:B------:R-:W-:Y:S02]  /*2ff0*/  IADD3 R33, R0, 0x88, RZ ;  /* 0x0000008800217810 */ /* 0x000fe40007ffe0ff */
[----:B0-----:R-:W-:Y:S02]  /*3000*/  PRMT R19, R12, 0x7632, R19 ;  /* 0x000076320c137816 */ /* 0x001fe40000000013 */
[----:B------:R-:W-:Y:S02]  /*3010*/  IADD3 R12, R0, 0x70, RZ ;  /* 0x00000070000c7810 */ /* 0x000fe40007ffe0ff */
[----:B-1----:R-:W-:Y:S01]  /*3020*/  PRMT R21, R14, 0x7632, R21 ;  /* 0x000076320e157816 */ /* 0x002fe20000000015 */
[----:B------:R0:W-:Y:S01]  /*3030*/  STG.E.U16 [R22.64], R19 ;  /* 0x0000001316007986 */ /* 0x0001e2000c101524 */
[----:B------:R-:W-:-:S02]  /*3040*/  IADD3 R18, P1, R12, R5, RZ ;  /* 0x000000050c127210 */ /* 0x000fc40007f3e0ff */
[C---:B------:R-:W-:Y:S01]  /*3050*/  IADD3 R34, R0.reuse, 0xa8, RZ ;  /* 0x000000a800227810 */ /* 0x040fe20007ffe0ff */
[----:B------:R1:W-:Y:S01]  /*3060*/  STG.E.U16 [R24.64], R14 ;  /* 0x0000000e18007986 */ /* 0x0003e2000c101524 */
[C---:B------:R-:W-:Y:S02]  /*3070*/  IADD3 R35, R0.reuse, 0x90, RZ ;  /* 0x0000009000237810 */ /* 0x040fe40007ffe0ff */
[C---:B------:R-:W-:Y:S01]  /*3080*/  IADD3 R36, R0.reuse, 0x98, RZ ;  /* 0x0000009800247810 */ /* 0x040fe20007ffe0ff */
[----:B------:R2:W-:Y:S01]  /*3090*/  STG.E.U16 [R26.64], R21 ;  /* 0x000000151a007986 */ /* 0x0005e2000c101524 */
[C---:B------:R-:W-:Y:S02]  /*30a0*/  IADD3 R30, R0.reuse, 0xa0, RZ ;  /* 0x000000a0001e7810 */ /* 0x040fe40007ffe0ff */
[----:B------:R-:W-:Y:S02]  /*30b0*/  IADD3 R32, R0, 0xb8, RZ ;  /* 0x000000b800207810 */ /* 0x000fe40007ffe0ff */
[----:B0-----:R-:W-:-:S02]  /*30c0*/  IADD3 R23, P6, R29, R5, RZ ;  /* 0x000000051d177210 */ /* 0x001fc40007fde0ff */
[----:B------:R-:W-:Y:S02]  /*30d0*/  IADD3 R22, R0, 0xb0, RZ ;  /* 0x000000b000167810 */ /* 0x000fe40007ffe0ff */
[----:B-1----:R-:W-:Y:S02]  /*30e0*/  IADD3 R14, P5, R31, R5, RZ ;  /* 0x000000051f0e7210 */ /* 0x002fe40007fbe0ff */
[-C--:B------:R-:W-:Y:S02]  /*30f0*/  LEA.HI.X.SX32 R24, R29, R15.reuse, 0x1, P6 ;  /* 0x0000000f1d187211 */ /* 0x080fe400030f0eff */
[----:B--2---:R-:W-:Y:S02]  /*3100*/  LEA.HI.X.SX32 R27, R12, R15, 0x1, P1 ;  /* 0x0000000f0c1b7211 */ /* 0x004fe400008f0eff */
[-C--:B------:R-:W-:Y:S02]  /*3110*/  IADD3 R19, P0, R33, R5.reuse, RZ ;  /* 0x0000000521137210 */ /* 0x080fe40007f1e0ff */
[----:B------:R-:W-:-:S02]  /*3120*/  IADD3 R0, P1, R34, R5, RZ ;  /* 0x0000000522007210 */ /* 0x000fc40007f3e0ff */
[----:B------:R-:W-:Y:S02]  /*3130*/  IADD3 R12, P6, R22, R5, RZ ;  /* 0x00000005160c7210 */ /* 0x000fe40007fde0ff */
[----:B------:R-:W-:Y:S02]  /*3140*/  LEA.HI.X.SX32 R25, R31, R15, 0x1, P5 ;  /* 0x0000000f1f197211 */ /* 0x000fe400028f0eff */
[-C--:B------:R-:W-:Y:S02]  /*3150*/  IADD3 R16, P4, R35, R5.reuse, RZ ;  /* 0x0000000523107210 */ /* 0x080fe40007f9e0ff */
[-C--:B------:R-:W-:Y:S02]  /*3160*/  IADD3 R28, P3, R36, R5.reuse, RZ ;  /* 0x00000005241c7210 */ /* 0x080fe40007f7e0ff */
[-C--:B------:R-:W-:Y:S02]  /*3170*/  IADD3 R17, P2, R30, R5.reuse, RZ ;  /* 0x000000051e117210 */ /* 0x080fe40007f5e0ff */
[----:B------:R-:W-:-:S02]  /*3180*/  IADD3 R31, P5, R32, R5, RZ ;  /* 0x00000005201f7210 */ /* 0x000fc40007fbe0ff */
[-C--:B------:R-:W-:Y:S02]  /*3190*/  LEA.HI.X.SX32 R20, R33, R15.reuse, 0x1, P0 ;  /* 0x0000000f21147211 */ /* 0x080fe400000f0eff */
[-C--:B------:R-:W-:Y:S02]  /*31a0*/  LEA.HI.X.SX32 R5, R34, R15.reuse, 0x1, P1 ;  /* 0x0000000f22057211 */ /* 0x080fe400008f0eff */
[----:B------:R-:W-:Y:S02]  /*31b0*/  LEA.HI.X.SX32 R29, R22, R15, 0x1, P6 ;  /* 0x0000000f161d7211 */ /* 0x000fe400030f0eff */
[C---:B------:R-:W-:Y:S02]  /*31c0*/  LEA R26, P0, R18.reuse, c[0x0][0x170], 0x1 ;  /* 0x00005c00121a7a11 */ /* 0x040fe400078008ff */
[----:B------:R-:W-:Y:S02]  /*31d0*/  LEA R22, P1, R23, c[0x0][0x170], 0x1 ;  /* 0x00005c0017167a11 */ /* 0x000fe400078208ff */
[----:B------:R-:W-:-:S02]  /*31e0*/  LEA.HI.X R27, R18, c[0x0][0x174], R27, 0x1, P0 ;  /* 0x00005d00121b7a11 */ /* 0x000fc400000f0c1b */
[----:B------:R-:W-:Y:S02]  /*31f0*/  LEA.HI.X R23, R23, c[0x0][0x174], R24, 0x1, P1 ;  /* 0x00005d0017177a11 */ /* 0x000fe400008f0c18 */
[C---:B------:R-:W-:Y:S02]  /*3200*/  LEA R24, P0, R14.reuse, c[0x0][0x170], 0x1 ;  /* 0x00005c000e187a11 */ /* 0x040fe400078008ff */
[C---:B------:R-:W-:Y:S02]  /*3210*/  LEA R18, P1, R19.reuse, c[0x0][0x170], 0x1 ;  /* 0x00005c0013127a11 */ /* 0x040fe400078208ff */
[----:B------:R-:W-:Y:S02]  /*3220*/  LEA.HI.X R25, R14, c[0x0][0x174], R25, 0x1, P0 ;  /* 0x00005d000e197a11 */ /* 0x000fe400000f0c19 */
[----:B------:R-:W-:Y:S02]  /*3230*/  LEA.HI.X R19, R19, c[0x0][0x174], R20, 0x1, P1 ;  /* 0x00005d0013137a11 */ /* 0x000fe400008f0c14 */
[----:B------:R-:W-:-:S02]  /*3240*/  LEA.HI.X.SX32 R33, R36, R15, 0x1, P3 ;  /* 0x0000000f24217211 */ /* 0x000fc400018f0eff */
[----:B------:R-:W-:Y:S02]  /*3250*/  LEA R14, P1, R28, c[0x0][0x170], 0x1 ;  /* 0x00005c001c0e7a11 */ /* 0x000fe400078208ff */
[-C--:B------:R-:W-:Y:S02]  /*3260*/  LEA.HI.X.SX32 R21, R35, R15.reuse, 0x1, P4 ;  /* 0x0000000f23157211 */ /* 0x080fe400020f0eff */
[-C--:B------:R-:W-:Y:S02]  /*3270*/  LEA.HI.X.SX32 R30, R30, R15.reuse, 0x1, P2 ;  /* 0x0000000f1e1e7211 */ /* 0x080fe400010f0eff */
[----:B------:R-:W-:Y:S02]  /*3280*/  LEA.HI.X.SX32 R32, R32, R15, 0x1, P5 ;  /* 0x0000000f20207211 */ /* 0x000fe400028f0eff */
[----:B------:R-:W-:Y:S02]  /*3290*/  LEA.HI.X R15, R28, c[0x0][0x174], R33, 0x1, P1 ;  /* 0x00005d001c0f7a11 */ /* 0x000fe400008f0c21 */
[----:B------:R-:W-:-:S02]  /*32a0*/  F2FP.PACK_AB R11, R4, R11 ;  /* 0x0000000b040b723e */ /* 0x000fc400000000ff */
[----:B------:R-:W-:Y:S02]  /*32b0*/  LEA R4, P1, R0, c[0x0][0x170], 0x1 ;  /* 0x00005c0000047a11 */ /* 0x000fe400078208ff */
[----:B------:R-:W-:Y:S01]  /*32c0*/  LEA R20, P0, R16, c[0x0][0x170], 0x1 ;  /* 0x00005c0010147a11 */ /* 0x000fe200078008ff */
[----:B------:R-:W-:Y:S01]  /*32d0*/  STG.E.U16 [R26.64], R11 ;  /* 0x0000000b1a007986 */ /* 0x000fe2000c101524 */
[----:B------:R-:W-:Y:S02]  /*32e0*/  F2FP.PACK_AB R2, R9, R2 ;  /* 0x000000020902723e */ /* 0x000fe400000000ff */
[----:B------:R-:W-:Y:S02]  /*32f0*/  LEA.HI.X R5, R0, c[0x0][0x174], R5, 0x1, P1 ;  /* 0x00005d0000057a11 */ /* 0x000fe400008f0c05 */
[----:B------:R-:W-:Y:S02]  /*3300*/  LEA.HI.X R21, R16, c[0x0][0x174], R21, 0x1, P0 ;  /* 0x00005d0010157a11 */ /* 0x000fe400000f0c15 */
[----:B------:R-:W-:-:S02]  /*3310*/  PRMT R0, R11, 0x7632, R0 ;  /* 0x000076320b007816 */ /* 0x000fc40000000000 */
[----:B------:R-:W-:Y:S02]  /*3320*/  F2FP.PACK_AB R3, R3, R10 ;  /* 0x0000000a0303723e */ /* 0x000fe400000000ff */
[----:B------:R-:W-:Y:S01]  /*3330*/  LEA R16, P0, R17, c[0x0][0x170], 0x1 ;  /* 0x00005c0011107a11 */ /* 0x000fe200078008ff */
[----:B------:R0:W-:Y:S01]  /*3340*/  STG.E.U16 [R22.64], R0 ;  /* 0x0000000016007986 */ /* 0x0001e2000c101524 */
[----:B------:R-:W-:Y:S02]  /*3350*/  PRMT R9, R2, 0x7632, R9 ;  /* 0x0000763202097816 */ /* 0x000fe40000000009 */
[----:B------:R-:W-:Y:S01]  /*3360*/  F2FP.PACK_AB R8, R13, R8 ;  /* 0x000000080d08723e */ /* 0x000fe200000000ff */
[----:B------:R-:W-:Y:S01]  /*3370*/  STG.E.U16 [R24.64], R2 ;  /* 0x0000000218007986 */ /* 0x000fe2000c101524 */
[----:B------:R-:W-:Y:S02]  /*3380*/  PRMT R10, R3, 0x7632, R10 ;  /* 0x00007632030a7816 */ /* 0x000fe4000000000a */
[----:B------:R-:W-:Y:S01]  /*3390*/  LEA R28, P2, R12, c[0x0][0x170], 0x1 ;  /* 0x00005c000c1c7a11 */ /* 0x000fe200078408ff */
[----:B------:R-:W-:Y:S01]  /*33a0*/  STG.E.U16 [R18.64], R9 ;  /* 0x0000000912007986 */ /* 0x000fe2000c101524 */
[----:B------:R-:W-:-:S02]  /*33b0*/  LEA.HI.X R17, R17, c[0x0][0x174], R30, 0x1, P0 ;  /* 0x00005d0011117a11 */ /* 0x000fc400000f0c1e */
[----:B------:R-:W-:Y:S01]  /*33c0*/  LEA R30, P0, R31, c[0x0][0x170], 0x1 ;  /* 0x00005c001f1e7a11 */ /* 0x000fe200078008ff */
[----:B------:R-:W-:Y:S01]  /*33d0*/  STG.E.U16 [R20.64], R3 ;  /* 0x0000000314007986 */ /* 0x000fe2000c101524 */
[----:B------:R-:W-:Y:S02]  /*33e0*/  F2FP.PACK_AB R6, R7, R6 ;  /* 0x000000060706723e */ /* 0x000fe400000000ff */
[----:B0-----:R-:W-:Y:S01]  /*33f0*/  PRMT R0, R8, 0x7632, R0 ;  /* 0x0000763208007816 */ /* 0x001fe20000000000 */
[----:B------:R0:W-:Y:S01]  /*3400*/  STG.E.U16 [R14.64], R10 ;  /* 0x0000000a0e007986 */ /* 0x0001e2000c101524 */
[----:B------:R-:W-:Y:S02]  /*3410*/  LEA.HI.X R29, R12, c[0x0][0x174], R29, 0x1, P2 ;  /* 0x00005d000c1d7a11 */ /* 0x000fe400010f0c1d */
[----:B------:R-:W-:Y:S01]  /*3420*/  LEA.HI.X R31, R31, c[0x0][0x174], R32, 0x1, P0 ;  /* 0x00005d001f1f7a11 */ /* 0x000fe200000f0c20 */
[----:B------:R-:W-:Y:S04]  /*3430*/  STG.E.U16 [R16.64], R8 ;  /* 0x0000000810007986 */ /* 0x000fe8000c101524 */
[----:B------:R-:W-:Y:S01]  /*3440*/  STG.E.U16 [R4.64], R0 ;  /* 0x0000000004007986 */ /* 0x000fe2000c101524 */
[----:B0-----:R-:W-:-:S03]  /*3450*/  PRMT R15, R6, 0x7632, R15 ;  /* 0x00007632060f7816 */ /* 0x001fc6000000000f */
[----:B------:R-:W-:Y:S04]  /*3460*/  STG.E.U16 [R28.64], R6 ;  /* 0x000000061c007986 */ /* 0x000fe8000c101524 */
[----:B------:R-:W-:Y:S01]  /*3470*/  STG.E.U16 [R30.64], R15 ;  /* 0x0000000f1e007986 */ /* 0x000fe2000c101524 */
[----:B------:R-:W-:Y:S05]  /*3480*/  EXIT ;  /* 0x000000000000794d */ /* 0x000fea0003800000 */
.L_x_2476:
[----:B------:R-:W-:Y:S01]  /*3490*/  MOV R0, 0x0 ;  /* 0x0000000000007802 */ /* 0x000fe20000000f00 */
[----:B------:R-:W-:Y:S02]  /*34a0*/  IMAD.MOV.U32 R4, RZ, RZ, c[0x4][0x178] ;  /* 0x01005e00ff047624 */ /* 0x000fe400078e00ff */
[----:B------:R-:W-:Y:S01]  /*34b0*/  IMAD.MOV.U32 R5, RZ, RZ, c[0x4][0x17c] ;  /* 0x01005f00ff057624 */ /* 0x000fe200078e00ff */
[----:B------:R0:W1:Y:S01]  /*34c0*/  LDC.64 R2, c[0x4][R0] ;  /* 0x0100000000027b82 */ /* 0x0000620000000a00 */
[----:B------:R-:W-:-:S02]  /*34d0*/  IMAD.MOV.U32 R6, RZ, RZ, c[0x4][0x180] ;  /* 0x01006000ff067624 */ /* 0x000fc400078e00ff */
[----:B------:R-:W-:Y:S02]  /*34e0*/  IMAD.MOV.U32 R7, RZ, RZ, c[0x4][0x184] ;  /* 0x01006100ff077624 */ /* 0x000fe400078e00ff */
[----:B------:R-:W-:Y:S02]  /*34f0*/  IMAD.MOV.U32 R8, RZ, RZ, 0x219 ;  /* 0x00000219ff087424 */ /* 0x000fe400078e00ff */
[----:B------:R-:W-:Y:S02]  /*3500*/  IMAD.MOV.U32 R10, RZ, RZ, c[0x4][0x70] ;  /* 0x01001c00ff0a7624 */ /* 0x000fe400078e00ff */
[----:B------:R-:W-:Y:S02]  /*3510*/  IMAD.MOV.U32 R11, RZ, RZ, c[0x4][0x74] ;  /* 0x01001d00ff0b7624 */ /* 0x000fe400078e00ff */
[----:B------:R-:W-:Y:S02]  /*3520*/  IMAD.MOV.U32 R12, RZ, RZ, 0x1 ;  /* 0x00000001ff0c7424 */ /* 0x000fe400078e00ff */
[----:B------:R-:W-:-:S02]  /*3530*/  IMAD.MOV.U32 R13, RZ, RZ, RZ ;  /* 0x000000ffff0d7224 */ /* 0x000fc400078e00ff */
[----:B0-----:R-:W-:Y:S01]  /*3540*/  LEPC R14 ;  /* 0x00000000000e734e */ /* 0x001fe20000000000 */
[----:B------:R-:W-:-:S02]  /*3550*/  MOV R9, 0x35c0 ;  /* 0x000035c000097802 */ /* 0x000fc40000000f00 */
[----:B------:R-:W-:Y:S02]  /*3560*/  MOV R20, 0x3540 ;  /* 0x0000354000147802 */ /* 0x000fe40000000f00 */
[----:B------:R-:W-:Y:S02]  /*3570*/  MOV R21, 0x0 ;  /* 0x0000000000157802 */ /* 0x000fe40000000f00 */
[----:B------:R-:W-:Y:S02]  /*3580*/  MOV R0, 0x0 ;  /* 0x0000000000007802 */ /* 0x000fe40000000f00 */
[----:B------:R-:W-:-:S04]  /*3590*/  IADD3 R20, P0, P1, -R20, R9, R14 ;  /* 0x0000000914147210 */ /* 0x000fc8000791e10e */
[----:B------:R-:W-:-:S04]  /*35a0*/  IADD3.X R21, ~R0, R21, R15, P0, P1 ;  /* 0x0000001500157210 */ /* 0x000fc800007e250f */
[----:B-1----:R-:W-:Y:S05]  /*35b0*/  CALL.ABS.NOINC R2 ;  /* 0x0000000002007343 */ /* 0x002fea0003c00000 */
[----:B------:R-:W-:Y:S05]  /*35c0*/  EXIT ;  /* 0x000000000000794d */ /* 0x000fea0003800000 */
.L_x_2477:
[----:B------:R-:W-:Y:S01]  /*35d0*/  IMAD.MOV.U32 R12, RZ, RZ, -0x800001 ;  /* 0xff7fffffff0c7424 */ /* 0x000fe200078e00ff */
[----:B------:R-:W-:Y:S01]  /*35e0*/  MOV R10, 0x3630 ;  /* 0x00003630000a7802 */ /* 0x000fe20000000f00 */
[----:B------:R-:W-:Y:S02]  /*35f0*/  IMAD.MOV.U32 R13, RZ, RZ, 0x10 ;  /* 0x00000010ff0d7424 */ /* 0x000fe400078e00ff */
[----:B------:R-:W-:Y:S02]  /*3600*/  IMAD.MOV.U32 R4, RZ, RZ, 0x1f ;  /* 0x0000001fff047424 */ /* 0x000fe400078e00ff */
[----:B------:R-:W-:Y:S02]  /*3610*/  IMAD.MOV.U32 R19, RZ, RZ, -0x1 ;  /* 0xffffffffff137424 */ /* 0x000fe400078e00ff */
[----:B0-----:R-:W-:Y:S05]  /*3620*/  CALL.REL.NOINC `($__internal_55_$__cuda_sm70_shflsync_bfly_p) ;  /* 0x000001b000007944 */ /* 0x001fea0003c00000 */
[----:B01----:R-:W-:Y:S05]  /*3630*/  BRA `(.L_x_2509) ;  /* 0xffffcbd000007947 */ /* 0x003fea000383ffff */
.L_x_2478:
[----:B------:R-:W-:Y:S01]  /*3640*/  IMAD.MOV.U32 R12, RZ, RZ, R21 ;  /* 0x000000ffff0c7224 */ /* 0x000fe200078e0015 */
[----:B------:R-:W-:Y:S01]  /*3650*/  MOV R10, 0x36a0 ;  /* 0x000036a0000a7802 */ /* 0x000fe20000000f00 */
[----:B------:R-:W-:Y:S02]  /*3660*/  IMAD.MOV.U32 R13, RZ, RZ, 0x8 ;  /* 0x00000008ff0d7424 */ /* 0x000fe400078e00ff */
[----:B------:R-:W-:-:S02]  /*3670*/  IMAD.MOV.U32 R4, RZ, RZ, 0x1f ;  /* 0x0000001fff047424 */ /* 0x000fc400078e00ff */
[----:B------:R-:W-:Y:S02]  /*3680*/  IMAD.MOV.U32 R19, RZ, RZ, -0x1 ;  /* 0xffffffffff137424 */ /* 0x000fe400078e00ff */
[----:B0-----:R-:W-:Y:S05]  /*3690*/  CALL.REL.NOINC `($__internal_55_$__cuda_sm70_shflsync_bfly_p) ;  /* 0x0000014000007944 */ /* 0x001fea0003c00000 */
[----:B01----:R-:W-:Y:S01]  /*36a0*/  FMNMX.FTZ R12, R21, R4, !PT ;  /* 0x00000004150c7209 */ /* 0x003fe20007810000 */
[----:B------:R-:W-:Y:S01]  /*36b0*/  IMAD.MOV.U32 R13, RZ, RZ, 0x4 ;  /* 0x00000004ff0d7424 */ /* 0x000fe200078e00ff */
[----:B------:R-:W-:Y:S01]  /*36c0*/  MOV R10, 0x3700 ;  /* 0x00003700000a7802 */ /* 0x000fe20000000f00 */
[----:B------:R-:W-:Y:S02]  /*36d0*/  IMAD.MOV.U32 R4, RZ, RZ, 0x1f ;  /* 0x0000001fff047424 */ /* 0x000fe400078e00ff */
[----:B------:R-:W-:Y:S02]  /*36e0*/  IMAD.MOV.U32 R19, RZ, RZ, -0x1 ;  /* 0xffffffffff137424 */ /* 0x000fe400078e00ff */
[----:B------:R-:W-:Y:S05]  /*36f0*/  CALL.REL.NOINC `($__internal_55_$__cuda_sm70_shflsync_bfly_p) ;  /* 0x000000e000007944 */ /* 0x000fea0003c00000 */
[----:B01----:R-:W-:Y:S01]  /*3700*/  FMNMX.FTZ R12, R12, R4, !PT ;  /* 0x000000040c0c7209 */ /* 0x003fe20007810000 */
[----:B------:R-:W-:Y:S01]  /*3710*/  IMAD.MOV.U32 R13, RZ, RZ, 0x2 ;  /* 0x00000002ff0d7424 */ /* 0x000fe200078e00ff */
[----:B------:R-:W-:Y:S01]  /*3720*/  MOV R10, 0x3760 ;  /* 0x00003760000a7802 */ /* 0x000fe20000000f00 */
[----:B------:R-:W-:Y:S02]  /*3730*/  IMAD.MOV.U32 R4, RZ, RZ, 0x1f ;  /* 0x0000001fff047424 */ /* 0x000fe400078e00ff */
[----:B------:R-:W-:-:S02]  /*3740*/  IMAD.MOV.U32 R19, RZ, RZ, -0x1 ;  /* 0xffffffffff137424 */ /* 0x000fc400078e00ff */
[----:B------:R-:W-:Y:S05]  /*3750*/  CALL.REL.NOINC `($__internal_55_$__cuda_sm70_shflsync_bfly_p) ;  /* 0x0000008000007944 */ /* 0x000fea0003c00000 */
[----:B01----:R-:W-:Y:S01]  /*3760*/  FMNMX.FTZ R12, R12, R4, !PT ;  /* 0x000000040c0c7209 */ /* 0x003fe20007810000 */
[----:B------:R-:W-:Y:S01]  /*3770*/  IMAD.MOV.U32 R13, RZ, RZ, 0x1 ;  /* 0x00000001ff0d7424 */ /* 0x000fe200078e00ff */
[----:B------:R-:W-:Y:S01]  /*3780*/  MOV R10, 0x37c0 ;  /* 0x000037c0000a7802 */ /* 0x000fe20000000f00 */
[----:B------:R-:W-:-:S02]  /*3790*/  IMAD.MOV.U32 R4, RZ, RZ, 0x1f ;  /* 0x0000001fff047424 */ /* 0x000fc400078e00ff */
[----:B------:R-:W-:Y:S02]  /*37a0*/  IMAD.MOV.U32 R19, RZ, RZ, -0x1 ;  /* 0xffffffffff137424 */ /* 0x000fe400078e00ff */
[----:B------:R-:W-:Y:S05]  /*37b0*/  CALL.REL.NOINC `($__internal_55_$__cuda_sm70_shflsync_bfly_p) ;  /* 0x0000002000007944 */ /* 0x000fea0003c00000 */
[----:B01----:R-:W-:Y:S01]  /*37c0*/  IMAD.MOV.U32 R13, RZ, RZ, R4 ;  /* 0x000000ffff0d7224 */ /* 0x003fe200078e0004 */
[----:B------:R-:W-:Y:S05]  /*37d0*/  BRA `(.L_x_2510) ;  /* 0xffffcad000007947 */ /* 0x000fea000383ffff */
        .weak           $__internal_55_$__cuda_sm70_shflsync_bfly_p
        .type           $__internal_55_$__cuda_sm70_shflsync_bfly_p,@function
        .size           $__internal_55_$__cuda_sm70_shflsync_bfly_p,(.L_x_24716 - $__internal_55_$__cuda_sm70_shflsync_bfly_p)
$__internal_55_$__cuda_sm70_shflsync_bfly_p:
[----:B------:R-:W-:Y:S01]  /*37e0*/  IMAD.MOV.U32 R11, RZ, RZ, 0x0 ;  /* 0x00000000ff0b7424 */ /* 0x000fe200078e00ff */
[----:B------:R-:W-:Y:S04]  /*37f0*/  WARPSYNC R19 ;  /* 0x0000001300007348 */ /* 0x000fe80003800000 */
[----:B------:R0:W1:Y:S01]  /*3800*/  SHFL.BFLY PT, R4, R12, R13, R4 ;  /* 0x0c00000d0c047389 */ /* 0x00006200000e0004 */
[----:B------:R-:W-:Y:S05]  /*3810*/  RET.REL.NODEC R10 `(_ZN4vllm25paged_attention_v2_kernelIthLi192ELi32ELi128ELNS_18Fp8KVCacheDataTypeE2ELb0ELi512EEEvPfS2_PT_PKS3_PKT0_S9_ifPKiSB_iPKfiiiSD_SD_iiiii) ;  /* 0xffffc7e00a007950 */ /* 0x000fea0003c3ffff */
.L_x_2511:
        /* <DEDUP_REMOVED lines=14> */
.L_x_24716:


//--------------------- .text._ZN4vllm25paged_attention_v2_kernelIthLi128ELi32ELi128ELNS_18Fp8KVCacheDataTypeE2ELb0ELi512EEEvPfS2_PT_PKS3_PKT0_S9_ifPKiSB_iPKfiiiSD_SD_iiiii --------------------------
	.section	.text._ZN4vllm25paged_attention_v2_kernelIthLi128ELi32ELi128ELNS_18Fp8KVCacheDataTypeE2ELb0ELi512EEEvPfS2_PT_PKS3_PKT0_S9_ifPKiSB_iPKfiiiSD_SD_iiiii,"ax",@progbits
	.sectioninfo	@"SHI_REGISTERS=32"
	.align	128
        .global         _ZN4vllm25paged_attention_v2_kernelIthLi128ELi32ELi128ELNS_18Fp8KVCacheDataTypeE2ELb0ELi512EEEvPfS2_PT_PKS3_PKT0_S9_ifPKiSB_iPKfiiiSD_SD_iiiii
        .type           _ZN4vllm25paged_attention_v2_kernelIthLi128ELi32ELi128ELNS_18Fp8KVCacheDataTypeE2ELb0ELi512EEEvPfS2_PT_PKS3_PKT0_S9_ifPKiSB_iPKfiiiSD_SD_iiiii,@function
        .size           _ZN4vllm25paged_attention_v2_kernelIthLi128ELi32ELi128ELNS_18Fp8KVCacheDataTypeE2ELb0ELi512EEEvPfS2_PT_PKS3_PKT0_S9_ifPKiSB_iPKfiiiSD_SD_iiiii,(.L_x_24717 - _ZN4vllm25paged_attention_v2_kernelIthLi128ELi32ELi128ELNS_18Fp8KVCacheDataTypeE2ELb0ELi512EEEvPfS2_PT_PKS3_PKT0_S9_ifPKiSB_iPKfiiiSD_SD_iiiii)
        .other          _ZN4vllm25paged_attention_v2_kernelIthLi128ELi32ELi128ELNS_18Fp8KVCacheDataTypeE2ELb0ELi512EEEvPfS2_PT_PKS3_PKT0_S9_ifPKiSB_iPKfiiiSD_SD_iiiii,@"STO_CUDA_ENTRY STV_DEFAULT"
_ZN4vllm25paged_attention_v2_kernelIthLi128ELi32ELi128ELNS_18Fp8KVCacheDataTypeE2ELb0ELi512EEEvPfS2_PT_PKS3_PKT0_S9_ifPKiSB_iPKfiiiSD_SD_iiiii:
.text._ZN4vllm25paged_attention_v2_kernelIthLi128ELi32ELi128ELNS_18Fp8KVCacheDataTypeE2ELb0ELi512EEEvPfS2_PT_PKS3_PKT0_S9_ifPKiSB_iPKfiiiSD_SD_iiiii:
        /* <DEDUP_REMOVED lines=33> */
.L_x_2545:
        /* <DEDUP_REMOVED lines=10> */
.L_x_2546:
[----:B------:R-:W-:Y:S01]  /*02b0*/  ISETP.NE.AND P0, PT, R10, RZ, PT ;  /* 0x000000ff0a00720c */ /* 0x000fe20003f05270 */
[----:B------:R-:W-:-:S12]  /*02c0*/  WARPSYNC 0xffffffff ;  /* 0xffffffff00007948 */ /* 0x000fd80003800000 */
[----:B-12---:R-:W-:-:S05]  /*02d0*/  @!P0 FMNMX.FTZ R15, R16, R15, !PT ;  /* 0x0000000f100f8209 */ /* 0x006fca0007810000 */
[----:B------:R1:W-:Y:S02]  /*02e0*/  @!P0 STS [R6.X4], R15 ;  /* 0x0000000f06008388 */ /* 0x0003e40000004800 */
[----:B------:R-:W-:Y:S01]  /*02f0*/  BAR.SYNC.DEFER_BLOCKING 0x0 ;  /* 0x0000000000007b1d */ /* 0x000fe20000010000 */
[----:B------:R-:W-:Y:S01]  /*0300*/  ISETP.GT.AND P0, PT, R10, 0x3, PT ;  /* 0x000000030a00780c */ /* 0x000fe20003f04270 */
[----:B-1----:R-:W-:Y:S01]  /*0310*/  IMAD.MOV.U32 R15, RZ, RZ, RZ ;  /* 0x000000ffff0f7224 */ /* 0x002fe200078e00ff */
[----:B------:R-:W-:-:S03]  /*0320*/  ISETP.GE.AND P1, PT, R2, R9, PT ;  /* 0x000000090200720c */ /* 0x000fc60003f26270 */
[----:B------:R-:W-:Y:S08]  /*0330*/  BSSY B0, `(.L_x_2515) ;  /* 0x00000e8000007945 */ /* 0x000ff00003800000 */
[----:B------:R-:W1:Y:S04]  /*0340*/  @!P0 LDS R14, [R10.X4] ;  /* 0x000000000a0e8984 */ /* 0x000e680000004800 */
        /* <DEDUP_REMOVED lines=25> */
.L_x_2519:
[----:B------:R-:W2:Y:S01]  /*04e0*/  LDS R16, [R12] ;  /* 0x000000000c107984 */ /* 0x000ea20000000800 */
        /* <DEDUP_REMOVED lines=10> */
.L_x_2518:
[----:B------:R-:W-:Y:S05]  /*0590*/  BSYNC B1 ;  /* 0x0000000000017941 */ /* 0x000fea0003800000 */
.L_x_2517:
        /* <DEDUP_REMOVED lines=10> */
.L_x_2522:
        /* <DEDUP_REMOVED lines=9> */
[----:B------:R-:W-:Y:S01]  /*06d0*/  LDS R28, [R13+0x1000] ;  /* 0x001000000d1c7984 */ /* 0x000fe20000000800 */
[----:B-12---:R-:W-:-:S03]  /*06e0*/  FADD.FTZ R17, -R11, R16 ;  /* 0x000000100b117221 */ /* 0x006fc60000010100 */
[----:B------:R-:W1:Y:S01]  /*06f0*/  LDS R16, [R13+0x600] ;  /* 0x000600000d107984 */ /* 0x000e620000000800 */
[----:B------:R-:W-:Y:S02]  /*0700*/  FMUL.FTZ R23, R17, 1.4426950216293334961 ;  /* 0x3fb8aa3b11177820 */ /* 0x000fe40000410000 */
[C---:B---3--:R-:W-:Y:S02]  /*0710*/  FADD.FTZ R17, -R11.reuse, R22 ;  /* 0x000000160b117221 */ /* 0x048fe40000010100 */
[----:B------:R-:W2:Y:S01]  /*0720*/  LDS R22, [R13+0x800] ;  /* 0x000800000d167984 */ /* 0x000ea20000000800 */
[----:B----4-:R-:W-:Y:S01]  /*0730*/  FADD.FTZ R24, -R11, R24 ;  /* 0x000000180b187221 */ /* 0x010fe20000010100 */
[----:B------:R-:W3:Y:S01]  /*0740*/  MUFU.EX2 R23, R23 ;  /* 0x0000001700177308 */ /* 0x000ee20000000800 */
[----:B------:R-:W-:Y:S02]  /*0750*/  FMUL.FTZ R25, R17, 1.4426950216293334961 ;  /* 0x3fb8aa3b11197820 */ /* 0x000fe40000410000 */
[----:B------:R-:W4:Y:S01]  /*0760*/  LDS R17, [R13+0xc00] ;  /* 0x000c00000d117984 */ /* 0x000f220000000800 */
[----:B-----5:R-:W-:-:S02]  /*0770*/  FADD.FTZ R20, -R11, R20 ;  /* 0x000000140b147221 */ /* 0x020fc40000010100 */
[----:B------:R-:W-:Y:S02]  /*0780*/  FMUL.FTZ R24, R24, 1.4426950216293334961 ;  /* 0x3fb8aa3b18187820 */ /* 0x000fe40000410000 */
[----:B------:R-:W5:Y:S01]  /*0790*/  MUFU.EX2 R25, R25 ;  /* 0x0000001900197308 */ /* 0x000f620000000800 */
[----:B------:R-:W-:Y:S02]  /*07a0*/  FMUL.FTZ R21, R20, 1.4426950216293334961 ;  /* 0x3fb8aa3b14157820 */ /* 0x000fe40000410000 */
[C---:B------:R-:W-:Y:S02]  /*07b0*/  FADD.FTZ R20, -R11.reuse, R18 ;  /* 0x000000120b147221 */ /* 0x040fe40000010100 */
[----:B0-----:R-:W-:Y:S02]  /*07c0*/  FADD.FTZ R19, -R11, R19 ;  /* 0x000000130b137221 */ /* 0x001fe40000010100 */
[----:B------:R-:W-:Y:S01]  /*07d0*/  FMUL.FTZ R27, R20, 1.4426950216293334961 ;  /* 0x3fb8aa3b141b7820 */ /* 0x000fe20000410000 */
[----:B------:R-:W0:Y:S01]  /*07e0*/  MUFU.EX2 R24, R24 ;  /* 0x0000001800187308 */ /* 0x000e220000000800 */
[----:B---3--:R-:W-:Y:S01]  /*07f0*/  FADD.FTZ R18, R23, R15 ;  /* 0x0000000f17127221 */ /* 0x008fe20000010000 */
[----:B------:R-:W-:Y:S01]  /*0800*/  LDS R20, [R13+0x1200] ;  /* 0x001200000d147984 */ /* 0x000fe20000000800 */
[----:B------:R-:W-:-:S03]  /*0810*/  FMUL.FTZ R29, R19, 1.4426950216293334961 ;  /* 0x3fb8aa3b131d7820 */ /* 0x000fc60000410000 */
[----:B------:R3:W-:Y:S01]  /*0820*/  STS [R13+-0x400], R23 ;  /* 0xfffc00170d007388 */ /* 0x0007e20000000800 */
[----:B-----5:R-:W-:Y:S01]  /*0830*/  FADD.FTZ R15, R18, R25 ;  /* 0x00000019120f7221 */ /* 0x020fe20000010000 */
[----:B------:R-:W5:Y:S02]  /*0840*/  MUFU.EX2 R21, R21 ;  /* 0x0000001500157308 */ /* 0x000f640000000800 */
[----:B------:R-:W4:Y:S04]  /*0850*/  LDS R18, [R13+0x1400] ;  /* 0x001400000d127984 */ /* 0x000f280000000800 */
[----:B------:R-:W-:Y:S01]  /*0860*/  LDS R19, [R13+0x1a00] ;  /* 0x001a00000d137984 */ /* 0x000fe20000000800 */
[----:B-1----:R-:W-:Y:S01]  /*0870*/  FADD.FTZ R16, -R11, R16 ;  /* 0x000000100b107221 */ /* 0x002fe20000010100 */
[----:B------:R-:W1:Y:S02]  /*0880*/  MUFU.EX2 R27, R27 ;  /* 0x0000001b001b7308 */ /* 0x000e640000000800 */
[----:B0-----:R-:W-:Y:S01]  /*0890*/  STS [R13], R24 ;  /* 0x000000180d007388 */ /* 0x001fe20000000800 */
[----:B------:R-:W-:-:S02]  /*08a0*/  FADD.FTZ R15, R15, R24 ;  /* 0x000000180f0f7221 */ /* 0x000fc40000010000 */
[----:B---3--:R-:W-:Y:S01]  /*08b0*/  FMUL.FTZ R23, R16, 1.4426950216293334961 ;  /* 0x3fb8aa3b10177820 */ /* 0x008fe20000410000 */
[----:B------:R-:W0:Y:S01]  /*08c0*/  LDS R24, [R13+0x1800] ;  /* 0x001800000d187984 */ /* 0x000e220000000800 */
[----:B-----5:R-:W-:-:S03]  /*08d0*/  FADD.FTZ R15, R15, R21 ;  /* 0x000000150f0f7221 */ /* 0x020fc60000010000 */
[----:B------:R-:W3:Y:S04]  /*08e0*/  LDS R16, [R13+0x1600] ;  /* 0x001600000d107984 */ /* 0x000ee80000000800 */
[----:B------:R2:W-:Y:S01]  /*08f0*/  STS [R13+-0x200], R25 ;  /* 0xfffe00190d007388 */ /* 0x0005e20000000800 */
[----:B-1----:R-:W-:-:S03]  /*0900*/  FADD.FTZ R15, R15, R27 ;  /* 0x0000001b0f0f7221 */ /* 0x002fc60000010000 */
[----:B------:R-:W-:Y:S04]  /*0910*/  STS [R13+0x200], R21 ;  /* 0x000200150d007388 */ /* 0x000fe80000000800 */
[----:B------:R1:W-:Y:S01]  /*0920*/  STS [R13+0x400], R27 ;  /* 0x0004001b0d007388 */ /* 0x0003e20000000800 */
[----:B--2---:R-:W-:Y:S02]  /*0930*/  FADD.FTZ R25, -R11, R22 ;  /* 0x000000160b197221 */ /* 0x004fe40000010100 */
[----:B------:R4:W2:Y:S02]  /*0940*/  MUFU.EX2 R22, R23 ;  /* 0x0000001700167308 */ /* 0x0008a40000000800 */
[----:B------:R-:W-:Y:S02]  /*0950*/  FMUL.FTZ R25, R25, 1.4426950216293334961 ;  /* 0x3fb8aa3b19197820 */ /* 0x000fe40000410000 */
[----:B-1----:R-:W-:-:S04]  /*0960*/  FADD.FTZ R27, -R11, R26 ;  /* 0x0000001a0b1b7221 */ /* 0x002fc80000010100 */
[----:B------:R-:W1:Y:S01]  /*0970*/  MUFU.EX2 R21, R25 ;  /* 0x0000001900157308 */ /* 0x000e620000000800 */
[----:B----4-:R-:W-:Y:S02]  /*0980*/  FADD.FTZ R23, -R11, R17 ;  /* 0x000000110b177221 */ /* 0x010fe40000010100 */
[----:B------:R-:W-:Y:S02]  /*0990*/  FMUL.FTZ R27, R27, 1.4426950216293334961 ;  /* 0x3fb8aa3b1b1b7820 */ /* 0x000fe40000410000 */
[----:B------:R-:W-:-:S03]  /*09a0*/  FMUL.FTZ R23, R23, 1.4426950216293334961 ;  /* 0x3fb8aa3b17177820 */ /* 0x000fc60000410000 */
[----:B------:R4:W5:Y:S01]  /*09b0*/  MUFU.EX2 R17, R29 ;  /* 0x0000001d00117308 */ /* 0x0009620000000800 */
[----:B--2---:R-:W-:Y:S01]  /*09c0*/  FADD.FTZ R15, R15, R22 ;  /* 0x000000160f0f7221 */ /* 0x004fe20000010000 */
[----:B------:R2:W-:Y:S06]  /*09d0*/  STS [R13+0x600], R22 ;  /* 0x000600160d007388 */ /* 0x0005ec0000000800 */
[----:B------:R0:W2:Y:S01]  /*09e0*/  MUFU.EX2 R26, R23 ;  /* 0x00000017001a7308 */ /* 0x0000a20000000800 */
[----:B----4-:R-:W-:Y:S01]  /*09f0*/  FADD.FTZ R29, -R11, R18 ;  /* 0x000000120b1d7221 */ /* 0x010fe20000010100 */
[----:B-1----:R-:W-:Y:S01]  /*0a00*/  STS [R13+0x800], R21 ;  /* 0x000800150d007388 */ /* 0x002fe20000000800 */
[----:B------:R-:W-:-:S02]  /*0a10*/  FADD.FTZ R15, R15, R21 ;  /* 0x000000150f0f7221 */ /* 0x000fc40000010000 */
[----:B------:R-:W-:Y:S02]  /*0a20*/  FMUL.FTZ R29, R29, 1.4426950216293334961 ;  /* 0x3fb8aa3b1d1d7820 */ /* 0x000fe40000410000 */
[----:B-----5:R-:W-:Y:S01]  /*0a30*/  FADD.FTZ R15, R15, R17 ;  /* 0x000000110f0f7221 */ /* 0x020fe20000010000 */
[----:B------:R-:W-:Y:S01]  /*0a40*/  STS [R13+0xa00], R17 ;  /* 0x000a00110d007388 */ /* 0x000fe20000000800 */
[----:B0-----:R-:W-:Y:S02]  /*0a50*/  FADD.FTZ R23, -R11, R28 ;  /* 0x0000001c0b177221 */ /* 0x001fe40000010100 */
        /* <DEDUP_REMOVED lines=13> */
[----:B------:R-:W-:Y:S01]  /*0b30*/  STS [R13+0x1000], R20 ;  /* 0x001000140d007388 */ /* 0x000fe20000000800 */
[----:B---3--:R-:W-:Y:S02]  /*0b40*/  FADD.FTZ R23, -R11, R16 ;  /* 0x000000100b177221 */ /* 0x008fe40000010100 */
        /* <DEDUP_REMOVED lines=19> */
.L_x_2521:
[----:B------:R-:W-:Y:S05]  /*0c80*/  BSYNC B1 ;  /* 0x0000000000017941 */ /* 0x000fea0003800000 */
.L_x_2520:
        /* <DEDUP_REMOVED lines=22> */
[----:B------:R-:W-:Y:S02]  /*0df0*/  FADD.FTZ R19, -R11, R22 ;  /* 0x000000160b137221 */ /* 0x000fe40000010100 */
[----:B------:R-:W-:Y:S01]  /*0e00*/  FMUL.FTZ R17, R17, 1.4426950216293334961 ;  /* 0x3fb8aa3b11117820 */ /* 0x000fe20000410000 */
[----:B------:R-:W2:Y:S01]  /*0e10*/  MUFU.EX2 R24, R24 ;  /* 0x0000001800187308 */ /* 0x000ea20000000800 */
[----:B------:R-:W-:Y:S02]  /*0e20*/  FMUL.FTZ R19, R19, 1.4426950216293334961 ;  /* 0x3fb8aa3b13137820 */ /* 0x000fe40000410000 */
[C---:B0-----:R-:W-:Y:S02]  /*0e30*/  FADD.FTZ R21, -R11.reuse, R20 ;  /* 0x000000140b157221 */ /* 0x041fe40000010100 */
[----:B------:R-:W-:Y:S02]  /*0e40*/  FADD.FTZ R23, -R11, R16 ;  /* 0x000000100b177221 */ /* 0x000fe40000010100 */
        /* <DEDUP_REMOVED lines=27> */
.L_x_2524:
[----:B------:R-:W-:Y:S05]  /*1000*/  BSYNC B1 ;  /* 0x0000000000017941 */ /* 0x000fea0003800000 */
.L_x_2523:
[----:B------:R-:W-:-:S13]  /*1010*/  ISETP.LT.OR P0, PT, R14, R9, P0 ;  /* 0x000000090e00720c */ /* 0x000fda0000701670 */
[----:B------:R-:W-:Y:S05]  /*1020*/  @!P0 BRA `(.L_x_2516) ;  /* 0x0000018000008947 */ /* 0x000fea0003800000 */
[----:B------:R-:W2:Y:S04]  /*1030*/  LDS R12, [R13+-0x400] ;  /* 0xfffc00000d0c7984 */ /* 0x000ea80000000800 */
[----:B------:R-:W3:Y:S04]  /*1040*/  LDS R14, [R13+-0x200] ;  /* 0xfffe00000d0e7984 */ /* 0x000ee80000000800 */
[----:B------:R-:W4:Y:S04]  /*1050*/  LDS R16, [R13] ;  /* 0x000000000d107984 */ /* 0x000f280000000800 */
[----:B------:R-:W5:Y:S01]  /*1060*/  LDS R18, [R13+0x200] ;  /* 0x000200000d127984 */ /* 0x000f620000000800 */
[----:B-12---:R-:W-:-:S02]  /*1070*/  FADD.FTZ R12, -R11, R12 ;  /* 0x0000000c0b0c7221 */ /* 0x006fc40000010100 */
[C---:B---3--:R-:W-:Y:S02]  /*1080*/  FADD.FTZ R14, -R11.reuse, R14 ;  /* 0x0000000e0b0e7221 */ /* 0x048fe40000010100 */
        /* <DEDUP_REMOVED lines=18> */
.L_x_2516:
[----:B------:R-:W-:Y:S05]  /*11b0*/  BSYNC B0 ;  /* 0x0000000000007941 */ /* 0x000fea0003800000 */
.L_x_2515:
        /* <DEDUP_REMOVED lines=43> */
.L_x_2529:
        /* <DEDUP_REMOVED lines=8> */
.L_x_2528:
[----:B------:R-:W-:Y:S05]  /*14f0*/  BSYNC B1 ;  /* 0x0000000000017941 */ /* 0x000fea0003800000 */
.L_x_2527:
        /* <DEDUP_REMOVED lines=10> */
.L_x_2532:
        /* <DEDUP_REMOVED lines=23> */
[----:B------:R-:W0:Y:S04]  /*1710*/  LDS R16, [R3+0x1a00] ;  /* 0x001a000003107984 */ /* 0x000e280000000800 */
[----:B------:R1:W-:Y:S04]  /*1720*/  STS [R3+-0x400], R24 ;  /* 0xfffc001803007388 */ /* 0x0003e80000000800 */
[----:B------:R1:W-:Y:S04]  /*1730*/  STS [R3+-0x200], R26 ;  /* 0xfffe001a03007388 */ /* 0x0003e80000000800 */
[----:B------:R1:W-:Y:S02]  /*1740*/  STS [R3], R28 ;  /* 0x0000001c03007388 */ /* 0x0003e40000000800 */
[----:B-1----:R-:W-:-:S02]  /*1750*/  FMUL.FTZ R24, R0, R15 ;  /* 0x0000000f00187220 */ /* 0x002fc40000410000 */
        /* <DEDUP_REMOVED lines=14> */
[----:B0-----:R-:W-:-:S03]  /*1840*/  FMUL.FTZ R16, R0, R16 ;  /* 0x0000001000107220 */ /* 0x001fc60000410000 */
        /* <DEDUP_REMOVED lines=9> */
.L_x_2531:
[----:B------:R-:W-:Y:S05]  /*18e0*/  BSYNC B1 ;  /* 0x0000000000017941 */ /* 0x000fea0003800000 */
.L_x_2530:
        /* <DEDUP_REMOVED lines=31> */
.L_x_2534:
[----:B------:R-:W-:Y:S05]  /*1ae0*/  BSYNC B1 ;  /* 0x0000000000017941 */ /* 0x000fea0003800000 */
.L_x_2533:
        /* <DEDUP_REMOVED lines=14> */
.L_x_2526:
[----:B------:R-:W-:Y:S05]  /*1bd0*/  BSYNC B0 ;  /* 0x0000000000007941 */ /* 0x000fea0003800000 */
.L_x_2525:
[----:B------:R-:W-:Y:S01]  /*1be0*/  BAR.SYNC.DEFER_BLOCKING 0x0 ;  /* 0x0000000000007b1d */ /* 0x000fe20000010000 */
[----:B------:R-:W-:Y:S02]  /*1bf0*/  ISETP.NE.AND P4, PT, R2, RZ, PT ;  /* 0x000000ff0200720c */ /* 0x000fe40003f85270 */
[----:B-1----:R-:W-:Y:S02]  /*1c00*/  LOP3.LUT R0, R10, 0x3, RZ, 0xc0, !PT ;  /* 0x000000030a007812 */ /* 0x002fe400078ec0ff */
        /* <DEDUP_REMOVED lines=27> */
.L_x_2536:
[----:B------:R-:W-:Y:S05]  /*1dc0*/  BSYNC B0 ;  /* 0x0000000000007941 */ /* 0x000fea0003800000 */
.L_x_2535:
[----:B------:R-:W-:Y:S01]  /*1dd0*/  SHF.R.S32.HI R13, RZ, 0x2, R13 ;  /* 0x00000002ff0d7819 */ /* 0x000fe2000001140d */
[----:B------:R-:W-:Y:S01]  /*1de0*/  BAR.SYNC.DEFER_BLOCKING 0x0 ;  /* 0x0000000000007b1d */ /* 0x000fe20000010000 */
[C---:B------:R-:W-:Y:S01]  /*1df0*/  ISETP.GT.OR P4, PT, R2.reuse, 0x3f, P0 ;  /* 0x0000003f0200780c */ /* 0x040fe20000784670 */
[----:B0-----:R-:W-:Y:S01]  /*1e00*/  CS2R R8, SRZ ;  /* 0x0000000000087805 */ /* 0x001fe2000001ff00 */
[----:B------:R-:W-:Y:S01]  /*1e10*/  ISETP.GT.OR P5, PT, R2, 0x1f, P0 ;  /* 0x0000001f0200780c */ /* 0x000fe200007a4670 */
[----:B------:R-:W-:Y:S01]  /*1e20*/  CS2R R10, SRZ ;  /* 0x00000000000a7805 */ /* 0x000fe2000001ff00 */
        /* <DEDUP_REMOVED lines=27> */
.L_x_2538:
[----:B------:R-:W-:Y:S05]  /*1fe0*/  BSYNC B0 ;  /* 0x0000000000007941 */ /* 0x000fea0003800000 */
.L_x_2537:
        /* <DEDUP_REMOVED lines=35> */
.L_x_2540:
[----:B------:R-:W-:Y:S05]  /*2220*/  BSYNC B0 ;  /* 0x0000000000007941 */ /* 0x000fea0003800000 */
.L_x_2539:
        /* <DEDUP_REMOVED lines=19> */
.L_x_2542:
[----:B------:R-:W-:Y:S05]  /*2360*/  BSYNC B0 ;  /* 0x0000000000007941 */ /* 0x000fea0003800000 */
.L_x_2541:
        /* <DEDUP_REMOVED lines=36> */
.L_x_2544:
[----:B------:R-:W-:Y:S05]  /*25b0*/  BSYNC B0 ;  /* 0x0000000000007941 */ /* 0x000fea0003800000 */
.L_x_2543:
[----:B------:R-:W-:Y:S06]  /*25c0*/  BAR.SYNC.DEFER_BLOCKING 0x0 ;  /* 0x0000000000007b1d */ /* 0x000fec0000010000 */
[----:B------:R-:W-:Y:S05]  /*25d0*/  @P1 EXIT ;  /* 0x000000000000194d */ /* 0x000fea0003800000 */
[----:B------:R-:W-:Y:S01]  /*25e0*/  IMAD R4, R4, c[0x0][0xc], RZ ;  /* 0x0000030004047a24 */ /* 0x000fe200078e02ff */
[----:B------:R-:W-:Y:S01]  /*25f0*/  SHF.L.U32 R5, R5, 0x7, RZ ;  /* 0x0000000705057819 */ /* 0x000fe200000006ff */
[----:B------:R-:W-:-:S02]  /*2600*/  IMAD R17, R7, c[0x0][0x14], RZ ;  /* 0x0000050007117a24 */ /* 0x000fc400078e02ff */
[----:B------:R-:W-:Y:S01]  /*2610*/  IMAD R4, R4, c[0x0][0x14], RZ ;  /* 0x0000050004047a24 */ /* 0x000fe200078e02ff */
[----:B01----:R-:W-:Y:S01]  /*2620*/  SHF.R.S32.HI R6, RZ, 0x1f, R5 ;  /* 0x0000001fff067819 */ /* 0x003fe20000011405 */
[----:B------:R-:W-:Y:S02]  /*2630*/  IMAD.SHL.U32 R17, R17, 0x80, RZ ;  /* 0x0000008011117824 */ /* 0x000fe400078e00ff */
[----:B------:R-:W-:-:S03]  /*2640*/  IMAD.SHL.U32 R4, R4, 0x80, RZ ;  /* 0x0000008004047824 */ /* 0x000fc600078e00ff */
[----:B------:R-:W-:Y:S02]  /*2650*/  SHF.R.S32.HI R7, RZ, 0x1f, R17 ;  /* 0x0000001fff077819 */ /* 0x000fe40000011411 */
[----:B------:R-:W-:Y:S02]  /*2660*/  IADD3 R17, P1, P2, R4, R17, R5 ;  /* 0x0000001104117210 */ /* 0x000fe40007a3e005 */
[----:B------:R-:W-:Y:S01]  /*2670*/  SHF.R.S32.HI R24, RZ, 0x1f, R4 ;  /* 0x0000001fff187819 */ /* 0x000fe20000011404 */
[----:B------:R-:W-:Y:S10]  /*2680*/  @P0 EXIT ;  /* 0x000000000000094d */ /* 0x000ff40003800000 */
[C---:B------:R-:W-:Y:S02]  /*2690*/  IADD3 R5, R13.reuse, 0x8, RZ ;  /* 0x000000080d057810 */ /* 0x040fe40007ffe0ff */
[----:B------:R-:W-:Y:S02]  /*26a0*/  IADD3.X R24, R24, R7, R6, P1, P2 ;  /* 0x0000000718187210 */ /* 0x000fe40000fe4406 */
[-C--:B------:R-:W-:Y:S02]  /*26b0*/  IADD3 R16, P0, R13, R17.reuse, RZ ;  /* 0x000000110d107210 */ /* 0x080fe40007f1e0ff */
[----:B------:R-:W-:-:S02]  /*26c0*/  IADD3 R6, P1, R5, R17, RZ ;  /* 0x0000001105067210 */ /* 0x000fc40007f3e0ff */
[----:B------:R-:W-:Y:S02]  /*26d0*/  LEA.HI.X.SX32 R27, R13, R24, 0x1, P0 ;  /* 0x000000180d1b7211 */ /* 0x000fe400000f0eff */
[----:B------:R-:W-:Y:S02]  /*26e0*/  LEA R4, P0, R16, c[0x0][0x170], 0x1 ;  /* 0x00005c0010047a11 */ /* 0x000fe400078008ff */
[----:B------:R-:W-:Y:S02]  /*26f0*/  F2FP.PACK_AB R7, R9, R8 ;  /* 0x000000080907723e */ /* 0x000fe400000000ff */
[----:B------:R-:W-:Y:S02]  /*2700*/  LEA.HI.X.SX32 R9, R5, R24, 0x1, P1 ;  /* 0x0000001805097211 */ /* 0x000fe400008f0eff */
[----:B------:R-:W-:Y:S02]  /*2710*/  LEA R8, P1, R6, c[0x0][0x170], 0x1 ;  /* 0x00005c0006087a11 */ /* 0x000fe400078208ff */
[----:B------:R-:W-:-:S02]  /*2720*/  LEA.HI.X R5, R16, c[0x0][0x174], R27, 0x1, P0 ;  /* 0x00005d0010057a11 */ /* 0x000fc400000f0c1b */
[----:B------:R-:W-:Y:S02]  /*2730*/  IADD3 R27, R13, 0x20, RZ ;  /* 0x000000200d1b7810 */ /* 0x000fe40007ffe0ff */
[----:B------:R-:W-:Y:S02]  /*2740*/  PRMT R28, R7, 0x7610, R28 ;  /* 0x00007610071c7816 */ /* 0x000fe4000000001c */
[----:B------:R-:W-:Y:S02]  /*2750*/  LEA.HI.X R9, R6, c[0x0][0x174], R9, 0x1, P1 ;  /* 0x00005d0006097a11 */ /* 0x000fe400008f0c09 */
[C---:B------:R-:W-:Y:S01]  /*2760*/  IADD3 R26, R13.reuse, 0x10, RZ ;  /* 0x000000100d1a7810 */ /* 0x040fe20007ffe0ff */
[----:B------:R0:W-:Y:S01]  /*2770*/  STG.E.U16 [R4.64], R28 ;  /* 0x0000001c04007986 */ /* 0x0001e2000c101524 */
[----:B------:R-:W-:Y:S02]  /*2780*/  IADD3 R6, R13, 0x18, RZ ;  /* 0x000000180d067810 */ /* 0x000fe40007ffe0ff */
[----:B------:R-:W-:-:S02]  /*2790*/  IADD3 R22, P2, R27, R17, RZ ;  /* 0x000000111b167210 */ /* 0x000fc40007f5e0ff */
[----:B------:R-:W-:Y:S02]  /*27a0*/  PRMT R29, R7, 0x7632, R29 ;  /* 0x00007632071d7816 */ /* 0x000fe4000000001d */
[-C--:B------:R-:W-:Y:S02]  /*27b0*/  IADD3 R7, P0, R26, R17.reuse, RZ ;  /* 0x000000111a077210 */ /* 0x080fe40007f1e0ff */
[----:B------:R-:W-:Y:S01]  /*27c0*/  IADD3 R16, P1, R6, R17, RZ ;  /* 0x0000001106107210 */ /* 0x000fe20007f3e0ff */
[----:B------:R1:W-:Y:S01]  /*27d0*/  STG.E.U16 [R8.64], R29 ;  /* 0x0000001d08007986 */ /* 0x0003e2000c101524 */
[-C--:B------:R-:W-:Y:S02]  /*27e0*/  LEA.HI.X.SX32 R27, R27, R24.reuse, 0x1, P2 ;  /* 0x000000181b1b7211 */ /* 0x080fe400010f0eff */
[----:B0-----:R-:W-:Y:S02]  /*27f0*/  LEA R4, P2, R22, c[0x0][0x170], 0x1 ;  /* 0x00005c0016047a11 */ /* 0x001fe400078408ff */
[----:B------:R-:W-:-:S02]  /*2800*/  LEA.HI.X.SX32 R26, R26, R24, 0x1, P0 ;  /* 0x000000181a1a7211 */ /* 0x000fc400000f0eff */
[----:B------:R-:W-:Y:S02]  /*2810*/  LEA.HI.X R5, R22, c[0x0][0x174], R27, 0x1, P2 ;  /* 0x00005d0016057a11 */ /* 0x000fe400010f0c1b */
[----:B------:R-:W-:Y:S02]  /*2820*/  IADD3 R22, R13, 0x28, RZ ;  /* 0x000000280d167810 */ /* 0x000fe40007ffe0ff */
[----:B------:R-:W-:Y:S02]  /*2830*/  F2FP.PACK_AB R14, R15, R14 ;  /* 0x0000000e0f0e723e */ /* 0x000fe400000000ff */
[----:B-1----:R-:W-:Y:S02]  /*2840*/  F2FP.PACK_AB R9, R11, R10 ;  /* 0x0000000a0b09723e */ /* 0x002fe400000000ff */
[----:B------:R-:W-:Y:S02]  /*2850*/  LEA.HI.X.SX32 R11, R6, R24, 0x1, P1 ;  /* 0x00000018060b7211 */ /* 0x000fe400008f0eff */
[----:B------:R-:W-:-:S02]  /*2860*/  LEA R6, P0, R7, c[0x0][0x170], 0x1 ;  /* 0x00005c0007067a11 */ /* 0x000fc400078008ff */
[C---:B------:R-:W-:Y:S02]  /*2870*/  LEA R10, P1, R16.reuse, c[0x0][0x170], 0x1 ;  /* 0x00005c00100a7a11 */ /* 0x040fe400078208ff */
[----:B------:R-:W-:Y:S02]  /*2880*/  IADD3 R8, R13, 0x30, RZ ;  /* 0x000000300d087810 */ /* 0x000fe40007ffe0ff */
[----:B------:R-:W-:Y:S02]  /*2890*/  LEA.HI.X R7, R7, c[0x0][0x174], R26, 0x1, P0 ;  /* 0x00005d0007077a11 */ /* 0x000fe400000f0c1a */
[C---:B------:R-:W-:Y:S02]  /*28a0*/  PRMT R28, R9.reuse, 0x7610, R28 ;  /* 0x00007610091c7816 */ /* 0x040fe4000000001c */
[----:B------:R-:W-:Y:S02]  /*28b0*/  PRMT R29, R9, 0x7632, R29 ;  /* 0x00007632091d7816 */ /* 0x000fe4000000001d */
[----:B------:R-:W-:Y:S01]  /*28c0*/  LEA.HI.X R11, R16, c[0x0][0x174], R11, 0x1, P1 ;  /* 0x00005d00100b7a11 */ /* 0x000fe200008f0c0b */
[----:B------:R0:W-:Y:S01]  /*28d0*/  STG.E.U16 [R6.64], R28 ;  /* 0x0000001c06007986 */ /* 0x0001e2000c101524 */
[----:B------:R-:W-:-:S02]  /*28e0*/  IADD3 R9, P0, R22, R17, RZ ;  /* 0x0000001116097210 */ /* 0x000fc40007f1e0ff */
[----:B------:R-:W-:Y:S01]  /*28f0*/  IADD3 R16, P1, R8, R17, RZ ;  /* 0x0000001108107210 */ /* 0x000fe20007f3e0ff */
[----:B------:R1:W-:Y:S01]  /*2900*/  STG.E.U16 [R10.64], R29 ;  /* 0x0000001d0a007986 */ /* 0x0003e2000c101524 */
[----:B------:R-:W-:Y:S02]  /*2910*/  IADD3 R26, R13, 0x38, RZ ;  /* 0x000000380d1a7810 */ /* 0x000fe40007ffe0ff */
[-C--:B------:R-:W-:Y:S02]  /*2920*/  LEA.HI.X.SX32 R22, R22, R24.reuse, 0x1, P0 ;  /* 0x0000001816167211 */ /* 0x080fe400000f0eff */
[----:B------:R-:W-:Y:S02]  /*2930*/  LEA.HI.X.SX32 R27, R8, R24, 0x1, P1 ;  /* 0x00000018081b7211 */ /* 0x000fe400008f0eff */
[----:B------:R-:W-:Y:S02]  /*2940*/  LEA R8, P1, R16, c[0x0][0x170], 0x1 ;  /* 0x00005c0010087a11 */ /* 0x000fe400078208ff */
[----:B0-----:R-:W-:-:S02]  /*2950*/  LEA R6, P0, R9, c[0x0][0x170], 0x1 ;  /* 0x00005c0009067a11 */ /* 0x001fc400078008ff */
[----:B------:R-:W-:Y:S02]  /*2960*/  IADD3 R15, P2, R26, R17, RZ ;  /* 0x000000111a0f7210 */ /* 0x000fe40007f5e0ff */
[----:B------:R-:W-:Y:S02]  /*2970*/  LEA.HI.X R7, R9, c[0x0][0x174], R22, 0x1, P0 ;  /* 0x00005d0009077a11 */ /* 0x000fe400000f0c16 */
[----:B------:R-:W-:Y:S02]  /*2980*/  LEA.HI.X R9, R16, c[0x0][0x174], R27, 0x1, P1 ;  /* 0x00005d0010097a11 */ /* 0x000fe400008f0c1b */
[----:B------:R-:W-:Y:S02]  /*2990*/  PRMT R16, R14, 0x7610, R16 ;  /* 0x000076100e107816 */ /* 0x000fe40000000010 */
[----:B------:R-:W-:Y:S02]  /*29a0*/  LEA.HI.X.SX32 R26, R26, R24, 0x1, P2 ;  /* 0x000000181a1a7211 */ /* 0x000fe400010f0eff */
[----:B-1----:R-:W-:Y:S01]  /*29b0*/  LEA R10, P2, R15, c[0x0][0x170], 0x1 ;  /* 0x00005c000f0a7a11 */ /* 0x002fe200078408ff */
[----:B------:R0:W-:Y:S01]  /*29c0*/  STG.E.U16 [R4.64], R16 ;  /* 0x0000001004007986 */ /* 0x0001e2000c101524 */
[----:B------:R-:W-:-:S02]  /*29d0*/  F2FP.PACK_AB R3, R12, R3 ;  /* 0x000000030c03723e */ /* 0x000fc400000000ff */
[----:B------:R-:W-:Y:S02]  /*29e0*/  LEA.HI.X R11, R15, c[0x0][0x174], R26, 0x1, P2 ;  /* 0x00005d000f0b7a11 */ /* 0x000fe400010f0c1a */
[C---:B------:R-:W-:Y:S02]  /*29f0*/  IADD3 R15, R13.reuse, 0x40, RZ ;  /* 0x000000400d0f7810 */ /* 0x040fe40007ffe0ff */
[----:B------:R-:W-:Y:S02]  /*2a00*/  PRMT R28, R14, 0x7632, R28 ;  /* 0x000076320e1c7816 */ /* 0x000fe4000000001c */
[C---:B------:R-:W-:Y:S02]  /*2a10*/  IADD3 R12, R13.reuse, 0x48, RZ ;  /* 0x000000480d0c7810 */ /* 0x040fe40007ffe0ff */
[C---:B------:R-:W-:Y:S01]  /*2a20*/  IADD3 R27, R13.reuse, 0x50, RZ ;  /* 0x000000500d1b7810 */ /* 0x040fe20007ffe0ff */
[----:B------:R1:W-:Y:S01]  /*2a30*/  STG.E.U16 [R6.64], R28 ;  /* 0x0000001c06007986 */ /* 0x0003e2000c101524 */
[----:B0-----:R-:W-:-:S02]  /*2a40*/  IADD3 R16, R13, 0x68, RZ ;  /* 0x000000680d107810 */ /* 0x001fc40007ffe0ff */
[C---:B------:R-:W-:Y:S02]  /*2a50*/  IADD3 R26, R13.reuse, 0x58, RZ ;  /* 0x000000580d1a7810 */ /* 0x040fe40007ffe0ff */
[C---:B------:R-:W-:Y:S02]  /*2a60*/  IADD3 R14, R13.reuse, 0x60, RZ ;  /* 0x000000600d0e7810 */ /* 0x040fe40007ffe0ff */
[C---:B------:R-:W-:Y:S02]  /*2a70*/  IADD3 R22, R13.reuse, 0x70, RZ ;  /* 0x000000700d167810 */ /* 0x040fe40007ffe0ff */
[----:B------:R-:W-:Y:S02]  /*2a80*/  IADD3 R4, R13, 0x78, RZ ;  /* 0x000000780d047810 */ /* 0x000fe40007ffe0ff */
[C---:B------:R-:W-:Y:S02]  /*2a90*/  PRMT R5, R3.reuse, 0x7610, R5 ;  /* 0x0000761003057816 */ /* 0x040fe40000000005 */
[----:B------:R-:W-:-:S02]  /*2aa0*/  PRMT R29, R3, 0x7632, R29 ;  /* 0x00007632031d7816 */ /* 0x000fc4000000001d */
[CC--:B------:R-:W-:Y:S01]  /*2ab0*/  IADD3 R13, P0, R16.reuse, R17.reuse, RZ ;  /* 0x00000011100d7210 */ /* 0x0c0fe20007f1e0ff */
[----:B------:R0:W-:Y:S01]  /*2ac0*/  STG.E.U16 [R8.64], R5 ;  /* 0x0000000508007986 */ /* 0x0001e2000c101524 */
[C---:B------:R-:W-:Y:S02]  /*2ad0*/  IADD3 R3, P5, R15.reuse, R17, RZ ;  /* 0x000000110f037210 */ /* 0x040fe40007fbe0ff */
[-C--:B------:R-:W-:Y:S01]  /*2ae0*/  LEA.HI.X.SX32 R16, R16, R24.reuse, 0x1, P0 ;  /* 0x0000001810107211 */ /* 0x080fe200000f0eff */
[----:B------:R2:W-:Y:S01]  /*2af0*/  STG.E.U16 [R10.64], R29 ;  /* 0x0000001d0a007986 */ /* 0x0005e2000c101524 */
[----:B------:R-:W-:Y:S02]  /*2b00*/  F2FP.PACK_AB R25, R2, R25 ;  /* 0x000000190219723e */ /* 0x000fe400000000ff */
[----:B-1----:R-:W-:Y:S02]  /*2b10*/  LEA.HI.X.SX32 R6, R15, R24, 0x1, P5 ;  /* 0x000000180f067211 */ /* 0x002fe400028f0eff */
        /* <DEDUP_REMOVED lines=26> */
[----:B------:R-:W-:Y:S02]  /*2cc0*/  F2FP.PACK_AB R20, R23, R20 ;  /* 0x000000141714723e */ /* 0x000fe400000000ff */
[----:B------:R-:W-:Y:S02]  /*2cd0*/  PRMT R22, R25, 0x7632, R22 ;  /* 0x0000763219167816 */ /* 0x000fe40000000016 */
[----:B------:R-:W-:Y:S02]  /*2ce0*/  F2FP.PACK_AB R18, R21, R18 ;  /* 0x000000121512723e */ /* 0x000fe400000000ff */
[----:B------:R-:W-:Y:S01]  /*2cf0*/  LEA.HI.X R13, R13, c[0x0][0x174], R16, 0x1, P1 ;  /* 0x00005d000d0d7a11 */ /* 0x000fe200008f0c10 */
[----:B------:R1:W-:Y:S01]  /*2d00*/  STG.E.U16 [R4.64], R22 ;  /* 0x0000001604007986 */ /* 0x0003e2000c101524 */
[----:B------:R-:W-:Y:S02]  /*2d10*/  LEA R16, P1, R17, c[0x0][0x170], 0x1 ;  /* 0x00005c0011107a11 */ /* 0x000fe400078208ff */
[----:B0-----:R-:W-:Y:S01]  /*2d20*/  PRMT R3, R20, 0x7632, R3 ;  /* 0x0000763214037816 */ /* 0x001fe20000000003 */
[----:B------:R-:W-:Y:S01]  /*2d30*/  STG.E.U16 [R6.64], R20 ;  /* 0x0000001406007986 */ /* 0x000fe2000c101524 */
[----:B------:R-:W-:-:S02]  /*2d40*/  F2FP.PACK_AB R0, R19, R0 ;  /* 0x000000001300723e */ /* 0x000fc400000000ff */
        /* <DEDUP_REMOVED lines=9> */
.L_x_2512:
        /* <DEDUP_REMOVED lines=20> */
.L_x_2513:
[----:B------:R-:W-:Y:S01]  /*2f20*/  IMAD.MOV.U32 R15, RZ, RZ, -0x800001 ;  /* 0xff7fffffff0f7424 */ /* 0x000fe200078e00ff */
[----:B------:R-:W-:Y:S01]  /*2f30*/  MOV R12, 0x2f80 ;  /* 0x00002f80000c7802 */ /* 0x000fe20000000f00 */
[----:B------:R-:W-:Y:S02]  /*2f40*/  IMAD.MOV.U32 R16, RZ, RZ, 0x10 ;  /* 0x00000010ff107424 */ /* 0x000fe400078e00ff */
[----:B------:R-:W-:Y:S02]  /*2f50*/  IMAD.MOV.U32 R11, RZ, RZ, 0x1f ;  /* 0x0000001fff0b7424 */ /* 0x000fe400078e00ff */
[----:B------:R-:W-:Y:S02]  /*2f60*/  IMAD.MOV.U32 R18, RZ, RZ, -0x1 ;  /* 0xffffffffff127424 */ /* 0x000fe400078e00ff */
[----:B0-----:R-:W-:Y:S05]  /*2f70*/  CALL.REL.NOINC `($__internal_56_$__cuda_sm70_shflsync_bfly_p) ;  /* 0x000001b000007944 */ /* 0x001fea0003c00000 */
[----:B01----:R-:W-:Y:S05]  /*2f80*/  BRA `(.L_x_2545) ;  /* 0xffffd28000007947 */ /* 0x003fea000383ffff */
.L_x_2514:
[----:B------:R-:W-:Y:S01]  /*2f90*/  MOV R15, R20 ;  /* 0x00000014000f7202 */ /* 0x000fe20000000f00 */
[----:B------:R-:W-:Y:S01]  /*2fa0*/  IMAD.MOV.U32 R16, RZ, RZ, 0x8 ;  /* 0x00000008ff107424 */ /* 0x000fe200078e00ff */
[----:B------:R-:W-:Y:S01]  /*2fb0*/  MOV R12, 0x2ff0 ;  /* 0x00002ff0000c7802 */ /* 0x000fe20000000f00 */
[----:B------:R-:W-:Y:S02]  /*2fc0*/  IMAD.MOV.U32 R11, RZ, RZ, 0x1f ;  /* 0x0000001fff0b7424 */ /* 0x000fe400078e00ff */
[----:B------:R-:W-:-:S02]  /*2fd0*/  IMAD.MOV.U32 R18, RZ, RZ, -0x1 ;  /* 0xffffffffff127424 */ /* 0x000fc400078e00ff */
[----:B0-----:R-:W-:Y:S05]  /*2fe0*/  CALL.REL.NOINC `($__internal_56_$__cuda_sm70_shflsync_bfly_p) ;  /* 0x0000014000007944 */ /* 0x001fea0003c00000 */
[----:B01----:R-:W-:Y:S01]  /*2ff0*/  FMNMX.FTZ R15, R20, R11, !PT ;  /* 0x0000000b140f7209 */ /* 0x003fe20007810000 */
[----:B------:R-:W-:Y:S01]  /*3000*/  IMAD.MOV.U32 R16, RZ, RZ, 0x4 ;  /* 0x00000004ff107424 */ /* 0x000fe200078e00ff */
[----:B------:R-:W-:Y:S01]  /*3010*/  MOV R12, 0x3050 ;  /* 0x00003050000c7802 */ /* 0x000fe20000000f00 */
[----:B------:R-:W-:-:S02]  /*3020*/  IMAD.MOV.U32 R11, RZ, RZ, 0x1f ;  /* 0x0000001fff0b7424 */ /* 0x000fc400078e00ff */
[----:B------:R-:W-:Y:S02]  /*3030*/  IMAD.MOV.U32 R18, RZ, RZ, -0x1 ;  /* 0xffffffffff127424 */ /* 0x000fe400078e00ff */
[----:B------:R-:W-:Y:S05]  /*3040*/  CALL.REL.NOINC `($__internal_56_$__cuda_sm70_shflsync_bfly_p) ;  /* 0x000000e000007944 */ /* 0x000fea0003c00000 */
[----:B01----:R-:W-:Y:S01]  /*3050*/  FMNMX.FTZ R15, R15, R11, !PT ;  /* 0x0000000b0f0f7209 */ /* 0x003fe20007810000 */
[----:B------:R-:W-:Y:S01]  /*3060*/  IMAD.MOV.U32 R16, RZ, RZ, 0x2 ;  /* 0x00000002ff107424 */ /* 0x000fe200078e00ff */
[----:B------:R-:W-:Y:S01]  /*3070*/  MOV R12, 0x30b0 ;  /* 0x000030b0000c7802 */ /* 0x000fe20000000f00 */
[----:B------:R-:W-:Y:S02]  /*3080*/  IMAD.MOV.U32 R11, RZ, RZ, 0x1f ;  /* 0x0000001fff0b7424 */ /* 0x000fe400078e00ff */
[----:B------:R-:W-:Y:S02]  /*3090*/  IMAD.MOV.U32 R18, RZ, RZ, -0x1 ;  /* 0xffffffffff127424 */ /* 0x000fe400078e00ff */
[----:B------:R-:W-:Y:S05]  /*30a0*/  CALL.REL.NOINC `($__internal_56_$__cuda_sm70_shflsync_bfly_p) ;  /* 0x0000008000007944 */ /* 0x000fea0003c00000 */
[----:B01----:R-:W-:Y:S01]  /*30b0*/  FMNMX.FTZ R15, R15, R11, !PT ;  /* 0x0000000b0f0f7209 */ /* 0x003fe20007810000 */
[----:B------:R-:W-:Y:S01]  /*30c0*/  IMAD.MOV.U32 R16, RZ, RZ, 0x1 ;  /* 0x00000001ff107424 */ /* 0x000fe200078e00ff */
[----:B------:R-:W-:Y:S01]  /*30d0*/  MOV R12, 0x3110 ;  /* 0x00003110000c7802 */ /* 0x000fe20000000f00 */
[----:B------:R-:W-:Y:S02]  /*30e0*/  IMAD.MOV.U32 R11, RZ, RZ, 0x1f ;  /* 0x0000001fff0b7424 */ /* 0x000fe400078e00ff */
[----:B------:R-:W-:-:S02]  /*30f0*/  IMAD.MOV.U32 R18, RZ, RZ, -0x1 ;  /* 0xffffffffff127424 */ /* 0x000fc400078e00ff */
[----:B------:R-:W-:Y:S05]  /*3100*/  CALL.REL.NOINC `($__internal_56_$__cuda_sm70_shflsync_bfly_p) ;  /* 0x0000002000007944 */ /* 0x000fea0003c00000 */
[----:B01----:R-:W-:Y:S01]  /*3110*/  IMAD.MOV.U32 R16, RZ, RZ, R11 ;  /* 0x000000ffff107224 */ /* 0x003fe200078e000b */
[----:B------:R-:W-:Y:S05]  /*3120*/  BRA `(.L_x_2546) ;  /* 0xffffd18000007947 */ /* 0x000fea000383ffff */
        .weak           $__internal_56_$__cuda_sm70_shflsync_bfly_p
        .type           $__internal_56_$__cuda_sm70_shflsync_bfly_p,@function
        .size           $__internal_56_$__cuda_sm70_shflsync_bfly_p,(.L_x_24717 - $__internal_56_$__cuda_sm70_shflsync_bfly_p)
$__internal_56_$__cuda_sm70_shflsync_bfly_p:
[----:B------:R-:W-:Y:S01]  /*3130*/  IMAD.MOV.U32 R13, RZ, RZ, 0x0 ;  /* 0x00000000ff0d7424 */ /* 0x000fe200078e00ff */
[----:B------:R-:W-:Y:S04]  /*3140*/  WARPSYNC R18 ;  /* 0x0000001200007348 */ /* 0x000fe80003800000 */
[----:B------:R0:W1:Y:S01]  /*3150*/  SHFL.BFLY PT, R11, R15, R16, R11 ;  /* 0x0c0000100f0b7389 */ /* 0x00006200000e000b */
[----:B------:R-:W-:Y:S05]  /*3160*/  RET.REL.NODEC R12 `(_ZN4vllm25paged_attention_v2_kernelIthLi128ELi32ELi128ELNS_18Fp8KVCacheDataTypeE2ELb0ELi512EEEvPfS2_PT_PKS3_PKT0_S9_ifPKiSB_iPKfiiiSD_SD_iiiii) ;  /* 0xffffce900c007950 */ /* 0x000fea0003c3ffff */
.L_x_2547:
        /* <DEDUP_REMOVED lines=9> */
.L_x_24717:


//--------------------- .text._ZN4vllm25paged_attention_v2_kernelIthLi120ELi32ELi128ELNS_18Fp8KVCacheDataTypeE2ELb0ELi512EEEvPfS2_PT_PKS3_PKT0_S9_ifPKiSB_iPKfiiiSD_SD_iiiii --------------------------
	.section	.text._ZN4vllm25paged_attention_v2_kernelIthLi120ELi32ELi128ELNS_18Fp8KVCacheDataTypeE2ELb0ELi512EEEvPfS2_PT_PKS3_PKT0_S9_ifPKiSB_iPKfiiiSD_SD_iiiii,"ax",@progbits
	.sectioninfo	@"SHI_REGISTERS=32"
	.align	128
        .global         _ZN4vllm25paged_attention_v2_kernelIthLi120ELi32ELi128ELNS_18Fp8KVCacheDataTypeE2ELb0ELi512EEEvPfS2_PT_PKS3_PKT0_S9_ifPKiSB_iPKfiiiSD_SD_iiiii
        .type           _ZN4vllm25paged_attention_v2_kernelIthLi120ELi32ELi128ELNS_18Fp8KVCacheDataTypeE2ELb0ELi512EEEvPfS2_PT_PKS3_PKT0_S9_ifPKiSB_iPKfiiiSD_SD_iiiii,@function
        .size           _ZN4vllm25paged_attention_v2_kernelIthLi120ELi32ELi128ELNS_18Fp8KVCacheDataTypeE2ELb0ELi512EEEvPfS2_PT_PKS3_PKT0_S9_ifPKiSB_iPKfiiiSD_SD_iiiii,(.L_x_24718 - _ZN4vllm25paged_attention_v2_kernelIthLi120ELi32ELi128ELNS_18Fp8KVCacheDataTypeE2ELb0ELi512EEEvPfS2_PT_PKS3_PKT0_S9_ifPKiSB_iPKfiiiSD_SD_iiiii)
        .other          _ZN4vllm25paged_attention_v2_kernelIthLi120ELi32ELi128ELNS_18Fp8KVCacheDataTypeE2ELb0ELi512EEEvPfS2_PT_PKS3_PKT0_S9_ifPKiSB_iPKfiiiSD_SD_iiiii,@"STO_CUDA_ENTRY STV_DEFAULT"
_ZN4vllm25paged_attention_v2_kernelIthLi120ELi32ELi128ELNS_18Fp8KVCacheDataTypeE2ELb0ELi512EEEvPfS2_PT_PKS3_PKT0_S9_ifPKiSB_iPKfiiiSD_SD_iiiii:
.text._ZN4vllm25paged_attention_v2_kernelIthLi120ELi32ELi128ELNS_18Fp8KVCacheDataTypeE2ELb0ELi512EEEvPfS2_PT_PKS3_PKT0_S9_ifPKiSB_iPKfiiiSD_SD_iiiii:
        /* <DEDUP_REMOVED lines=33> */
.L_x_2581:
        /* <DEDUP_REMOVED lines=10> */
.L_x_2582:
        /* <DEDUP_REMOVED lines=35> */
.L_x_2555:
        /* <DEDUP_REMOVED lines=11> */
.L_x_2554:
[----:B------:R-:W-:Y:S05]  /*0590*/  BSYNC B1 ;  /* 0x0000000000017941 */ /* 0x000fea0003800000 */
.L_x_2553:
        /* <DEDUP_REMOVED lines=10> */
.L_x_2558:
        /* <DEDUP_REMOVED lines=100> */
.L_x_2557:
[----:B------:R-:W-:Y:S05]  /*0c80*/  BSYNC B1 ;  /* 0x0000000000017941 */ /* 0x000fea0003800000 */
.L_x_2556:
        /* <DEDUP_REMOVED lines=55> */
.L_x_2560:
[----:B------:R-:W-:Y:S05]  /*1000*/  BSYNC B1 ;  /* 0x0000000000017941 */ /* 0x000fea0003800000 */
.L_x_2559:
        /* <DEDUP_REMOVED lines=26> */
.L_x_2552:
[----:B------:R-:W-:Y:S05]  /*11b0*/  BSYNC B0 ;  /* 0x0000000000007941 */ /* 0x000fea0003800000 */
.L_x_2551:
        /* <DEDUP_REMOVED lines=43> */
.L_x_2565:
        /* <DEDUP_REMOVED lines=8> */
.L_x_2564:
[----:B------:R-:W-:Y:S05]  /*14f0*/  BSYNC B1 ;  /* 0x0000000000017941 */ /* 0x000fea0003800000 */
.L_x_2563:
        /* <DEDUP_REMOVED lines=10> */
.L_x_2568:
        /* <DEDUP_REMOVED lines=52> */
.L_x_2567:
[----:B------:R-:W-:Y:S05]  /*18e0*/  BSYNC B1 ;  /* 0x0000000000017941 */ /* 0x000fea0003800000 */
.L_x_2566:
        /* <DEDUP_REMOVED lines=31> */
.L_x_2570:
[----:B------:R-:W-:Y:S05]  /*1ae0*/  BSYNC B1 ;  /* 0x0000000000017941 */ /* 0x000fea0003800000 */
.L_x_2569:
        /* <DEDUP_REMOVED lines=14> */
.L_x_2562:
[----:B------:R-:W-:Y:S05]  /*1bd0*/  BSYNC B0 ;  /* 0x0000000000007941 */ /* 0x000fea0003800000 */
.L_x_2561:
[----:B------:R-:W-:Y:S01]  /*1be0*/  BAR.SYNC.DEFER_BLOCKING 0x0 ;  /* 0x0000000000007b1d */ /* 0x000fe20000010000 */
[----:B------:R-:W-:Y:S02]  /*1bf0*/  ISETP.NE.AND P4, PT, R6, RZ, PT ;  /* 0x000000ff0600720c */ /* 0x000fe40003f85270 */
[----:B-1----:R-:W-:Y:S02]  /*1c00*/  LOP3.LUT R0, R10, 0x3, RZ, 0xc0, !PT ;  /* 0x000000030a007812 */ /* 0x002fe400078ec0ff */
[----:B------:R-:W-:Y:S01]  /*1c10*/  LOP3.LUT R7, R6, 0xffffffc0, RZ, 0xc0, !PT ;  /* 0xffffffc006077812 */ /* 0x000fe200078ec0ff */
[----:B------:R-:W-:Y:S01]  /*1c20*/  BSSY B0, `(.L_x_2571) ;  /* 0x000001a000007945 */ /* 0x000fe20003800000 */
[----:B------:R-:W-:-:S02]  /*1c30*/  ISETP.NE.AND P0, PT, R0, RZ, PT ;  /* 0x000000ff0000720c */ /* 0x000fc40003f05270 */
[C---:B------:R-:W-:Y:S02]  /*1c40*/  IADD3 R8, R6.reuse, 0x1f, RZ ;  /* 0x0000001f06087810 */ /* 0x040fe40007ffe0ff */
[----:B------:R-:W-:Y:S02]  /*1c50*/  ISETP.NE.OR P2, PT, R7, 0x40, P0 ;  /* 0x000000400700780c */ /* 0x000fe40000745670 */
[----:B------:R-:W-:Y:S02]  /*1c60*/  LOP3.LUT R0, R6, 0xffffffe0, RZ, 0xc0, !PT ;  /* 0xffffffe006007812 */ /* 0x000fe400078ec0ff */
[----:B------:R-:W-:Y:S02]  /*1c70*/  SHF.R.S32.HI R7, RZ, 0x1f, R10 ;  /* 0x0000001fff077819 */ /* 0x000fe4000001140a */
[----:B------:R-:W-:Y:S02]  /*1c80*/  ISETP.GT.U32.AND P1, PT, R8, 0x3e, PT ;  /* 0x0000003e0800780c */ /* 0x000fe40003f24070 */
        /* <DEDUP_REMOVED lines=19> */
.L_x_2572:
[----:B------:R-:W-:Y:S05]  /*1dc0*/  BSYNC B0 ;  /* 0x0000000000007941 */ /* 0x000fea0003800000 */
.L_x_2571:
[----:B0-----:R-:W-:Y:S01]  /*1dd0*/  SHF.R.S32.HI R12, RZ, 0x2, R10 ;  /* 0x00000002ff0c7819 */ /* 0x001fe2000001140a */
[----:B------:R-:W-:Y:S01]  /*1de0*/  BAR.SYNC.DEFER_BLOCKING 0x0 ;  /* 0x0000000000007b1d */ /* 0x000fe20000010000 */
[C---:B------:R-:W-:Y:S01]  /*1df0*/  ISETP.GT.OR P4, PT, R6.reuse, 0x3f, P0 ;  /* 0x0000003f0600780c */ /* 0x040fe20000784670 */
[----:B------:R-:W-:Y:S01]  /*1e00*/  CS2R R8, SRZ ;  /* 0x0000000000087805 */ /* 0x000fe2000001ff00 */
[----:B------:R-:W-:Y:S01]  /*1e10*/  ISETP.GT.OR P5, PT, R6, 0x1f, P0 ;  /* 0x0000001f0600780c */ /* 0x000fe200007a4670 */
        /* <DEDUP_REMOVED lines=8> */
[----:B------:R-:W-:-:S02]  /*1ea0*/  IMAD.MOV.U32 R0, RZ, RZ, RZ ;  /* 0x000000ffff007224 */ /* 0x000fc400078e00ff */
        /* <DEDUP_REMOVED lines=17> */
.L_x_2574:
[----:B------:R-:W-:Y:S05]  /*1fc0*/  BSYNC B0 ;  /* 0x0000000000007941 */ /* 0x000fea0003800000 */
.L_x_2573:
        /* <DEDUP_REMOVED lines=33> */
.L_x_2576:
[----:B------:R-:W-:Y:S05]  /*21e0*/  BSYNC B0 ;  /* 0x0000000000007941 */ /* 0x000fea0003800000 */
.L_x_2575:
        /* <DEDUP_REMOVED lines=18> */
.L_x_2578:
[----:B------:R-:W-:Y:S05]  /*2310*/  BSYNC B0 ;  /* 0x0000000000007941 */ /* 0x000fea0003800000 */
.L_x_2577:
        /* <DEDUP_REMOVED lines=34> */
.L_x_2580:
[----:B------:R-:W-:Y:S05]  /*2540*/  BSYNC B0 ;  /* 0x0000000000007941 */ /* 0x000fea0003800000 */
.L_x_2579:
[----:B------:R-:W-:Y:S06]  /*2550*/  BAR.SYNC.DEFER_BLOCKING 0x0 ;  /* 0x0000000000007b1d */ /* 0x000fec0000010000 */
[----:B------:R-:W-:Y:S05]  /*2560*/  @P1 EXIT ;  /* 0x000000000000194d */ /* 0x000fea0003800000 */
[----:B------:R-:W-:Y:S01]  /*2570*/  ULDC UR4, c[0x0][0x14] ;  /* 0x0000050000047ab9 */ /* 0x000fe20000000800 */
[----:B------:R-:W-:Y:S01]  /*2580*/  IMAD R2, R2, c[0x0][0xc], RZ ;  /* 0x0000030002027a24 */ /* 0x000fe200078e02ff */
[----:B------:R-:W-:Y:S01]  /*2590*/  UIMAD UR4, UR4, 0x78, URZ ;  /* 0x00000078040478a4 */ /* 0x000fe2000f8e023f */
[----:B------:R-:W-:-:S05]  /*25a0*/  IMAD R3, R3, 0x78, RZ ;  /* 0x0000007803037824 */ /* 0x000fca00078e02ff */
[----:B------:R-:W-:Y:S01]  /*25b0*/  IMAD R2, R2, UR4, RZ ;  /* 0x0000000402027c24 */ /* 0x000fe2000f8e02ff */
[----:B------:R-:W-:Y:S01]  /*25c0*/  SHF.R.S32.HI R4, RZ, 0x1f, R3 ;  /* 0x0000001fff047819 */ /* 0x000fe20000011403 */
[----:B------:R-:W-:-:S03]  /*25d0*/  IMAD R5, R5, UR4, RZ ;  /* 0x0000000405057c24 */ /* 0x000fc6000f8e02ff */
[----:B------:R-:W-:Y:S02]  /*25e0*/  SHF.R.S32.HI R26, RZ, 0x1f, R2 ;  /* 0x0000001fff1a7819 */ /* 0x000fe40000011402 */
[----:B------:R-:W-:Y:S02]  /*25f0*/  IADD3 R23, P1, P2, R2, R5, R3 ;  /* 0x0000000502177210 */ /* 0x000fe40007a3e003 */
[----:B------:R-:W-:Y:S01]  /*2600*/  SHF.R.S32.HI R5, RZ, 0x1f, R5 ;  /* 0x0000001fff057819 */ /* 0x000fe20000011405 */
[----:B------:R-:W-:Y:S10]  /*2610*/  @P0 EXIT ;  /* 0x000000000000094d */ /* 0x000ff40003800000 */
[----:B------:R-:W-:Y:S02]  /*2620*/  IADD3 R3, R12, 0x8, RZ ;  /* 0x000000080c037810 */ /* 0x000fe40007ffe0ff */
[----:B------:R-:W-:Y:S02]  /*2630*/  IADD3.X R26, R26, R5, R4, P1, P2 ;  /* 0x000000051a1a7210 */ /* 0x000fe40000fe4404 */
[-C--:B01----:R-:W-:Y:S02]  /*2640*/  IADD3 R11, P0, R12, R23.reuse, RZ ;  /* 0x000000170c0b7210 */ /* 0x083fe40007f1e0ff */
[----:B------:R-:W-:-:S02]  /*2650*/  IADD3 R5, P1, R3, R23, RZ ;  /* 0x0000001703057210 */ /* 0x000fc40007f3e0ff */
[C---:B------:R-:W-:Y:S02]  /*2660*/  LEA.HI.X.SX32 R24, R12.reuse, R26, 0x1, P0 ;  /* 0x0000001a0c187211 */ /* 0x040fe400000f0eff */
[----:B------:R-:W-:Y:S02]  /*2670*/  F2FP.PACK_AB R8, R9, R8 ;  /* 0x000000080908723e */ /* 0x000fe400000000ff */
[----:B------:R-:W-:Y:S02]  /*2680*/  LEA R2, P0, R11, c[0x0][0x170], 0x1 ;  /* 0x00005c000b027a11 */ /* 0x000fe400078008ff */
[----:B------:R-:W-:Y:S02]  /*2690*/  LEA.HI.X.SX32 R10, R3, R26, 0x1, P1 ;  /* 0x0000001a030a7211 */ /* 0x000fe400008f0eff */
[----:B------:R-:W-:Y:S02]  /*26a0*/  LEA R4, P1, R5, c[0x0][0x170], 0x1 ;  /* 0x00005c0005047a11 */ /* 0x000fe400078208ff */
[----:B------:R-:W-:-:S02]  /*26b0*/  IADD3 R9, R12, 0x10, RZ ;  /* 0x000000100c097810 */ /* 0x000fc40007ffe0ff */
[----:B------:R-:W-:Y:S02]  /*26c0*/  LEA.HI.X R3, R11, c[0x0][0x174], R24, 0x1, P0 ;  /* 0x00005d000b037a11 */ /* 0x000fe400000f0c18 */
[C---:B------:R-:W-:Y:S02]  /*26d0*/  PRMT R29, R8.reuse, 0x7610, R29 ;  /* 0x00007610081d7816 */ /* 0x040fe4000000001d */
[----:B------:R-:W-:Y:S02]  /*26e0*/  LEA.HI.X R5, R5, c[0x0][0x174], R10, 0x1, P1 ;  /* 0x00005d0005057a11 */ /* 0x000fe400008f0c0a */
[----:B------:R-:W-:Y:S01]  /*26f0*/  PRMT R11, R8, 0x7632, R11 ;  /* 0x00007632080b7816 */ /* 0x000fe2000000000b */
[----:B------:R-:W-:Y:S01]  /*2700*/  STG.E.U16 [R2.64], R29 ;  /* 0x0000001d02007986 */ /* 0x000fe2000c101524 */
[C---:B------:R-:W-:Y:S02]  /*2710*/  IADD3 R27, P0, R9.reuse, R23, RZ ;  /* 0x00000017091b7210 */ /* 0x040fe40007f1e0ff */
[----:B------:R-:W-:Y:S01]  /*2720*/  IADD3 R10, R12, 0x18, RZ ;  /* 0x000000180c0a7810 */ /* 0x000fe20007ffe0ff */
[----:B------:R0:W-:Y:S01]  /*2730*/  STG.E.U16 [R4.64], R11 ;  /* 0x0000000b04007986 */ /* 0x0001e2000c101524 */
[----:B------:R-:W-:-:S02]  /*2740*/  LEA.HI.X.SX32 R28, R9, R26, 0x1, P0 ;  /* 0x0000001a091c7211 */ /* 0x000fc400000f0eff */
[----:B------:R-:W-:Y:S02]  /*2750*/  IADD3 R25, R12, 0x20, RZ ;  /* 0x000000200c197810 */ /* 0x000fe40007ffe0ff */
[----:B------:R-:W-:Y:S02]  /*2760*/  LEA R8, P0, R27, c[0x0][0x170], 0x1 ;  /* 0x00005c001b087a11 */ /* 0x000fe400078008ff */
[-C--:B------:R-:W-:Y:S02]  /*2770*/  IADD3 R24, P2, R25, R23.reuse, RZ ;  /* 0x0000001719187210 */ /* 0x080fe40007f5e0ff */
[----:B------:R-:W-:Y:S02]  /*2780*/  LEA.HI.X R9, R27, c[0x0][0x174], R28, 0x1, P0 ;  /* 0x00005d001b097a11 */ /* 0x000fe400000f0c1c */
[----:B------:R-:W-:Y:S02]  /*2790*/  LEA.HI.X.SX32 R25, R25, R26, 0x1, P2 ;  /* 0x0000001a19197211 */ /* 0x000fe400010f0eff */
[----:B0-----:R-:W-:-:S02]  /*27a0*/  IADD3 R11, P1, R10, R23, RZ ;  /* 0x000000170a0b7210 */ /* 0x001fc40007f3e0ff */
[----:B------:R-:W-:Y:S02]  /*27b0*/  IADD3 R4, R12, 0x28, RZ ;  /* 0x000000280c047810 */ /* 0x000fe40007ffe0ff */
[----:B------:R-:W-:Y:S02]  /*27c0*/  LEA.HI.X.SX32 R28, R10, R26, 0x1, P1 ;  /* 0x0000001a0a1c7211 */ /* 0x000fe400008f0eff */
[C---:B------:R-:W-:Y:S02]  /*27d0*/  LEA R10, P0, R11.reuse, c[0x0][0x170], 0x1 ;  /* 0x00005c000b0a7a11 */ /* 0x040fe400078008ff */
[----:B------:R-:W-:Y:S02]  /*27e0*/  LEA R2, P1, R24, c[0x0][0x170], 0x1 ;  /* 0x00005c0018027a11 */ /* 0x000fe400078208ff */
[----:B------:R-:W-:Y:S02]  /*27f0*/  LEA.HI.X R11, R11, c[0x0][0x174], R28, 0x1, P0 ;  /* 0x00005d000b0b7a11 */ /* 0x000fe400000f0c1c */
[----:B------:R-:W-:-:S02]  /*2800*/  IADD3 R5, P0, R4, R23, RZ ;  /* 0x0000001704057210 */ /* 0x000fc40007f1e0ff */
[----:B------:R-:W-:Y:S02]  /*2810*/  LEA.HI.X R3, R24, c[0x0][0x174], R25, 0x1, P1 ;  /* 0x00005d0018037a11 */ /* 0x000fe400008f0c19 */
[----:B------:R-:W-:Y:S02]  /*2820*/  F2FP.PACK_AB R21, R22, R21 ;  /* 0x000000151615723e */ /* 0x000fe400000000ff */
[----:B------:R-:W-:Y:S02]  /*2830*/  IADD3 R24, R12, 0x30, RZ ;  /* 0x000000300c187810 */ /* 0x000fe40007ffe0ff */
[----:B------:R-:W-:Y:S02]  /*2840*/  F2FP.PACK_AB R22, R7, R6 ;  /* 0x000000060716723e */ /* 0x000fe400000000ff */
[----:B------:R-:W-:Y:S02]  /*2850*/  LEA.HI.X.SX32 R6, R4, R26, 0x1, P0 ;  /* 0x0000001a04067211 */ /* 0x000fe400000f0eff */
[----:B------:R-:W-:Y:S01]  /*2860*/  LEA R4, P0, R5, c[0x0][0x170], 0x1 ;  /* 0x00005c0005047a11 */ /* 0x000fe200078008ff */
[----:B------:R0:W-:Y:S01]  /*2870*/  STG.E.U16 [R8.64], R22 ;  /* 0x0000001608007986 */ /* 0x0001e2000c101524 */
[----:B------:R-:W-:-:S02]  /*2880*/  IADD3 R7, P1, R24, R23, RZ ;  /* 0x0000001718077210 */ /* 0x000fc40007f3e0ff */
[----:B------:R-:W-:Y:S02]  /*2890*/  LEA.HI.X R5, R5, c[0x0][0x174], R6, 0x1, P0 ;  /* 0x00005d0005057a11 */ /* 0x000fe400000f0c06 */
[----:B------:R-:W-:Y:S02]  /*28a0*/  LEA.HI.X.SX32 R24, R24, R26, 0x1, P1 ;  /* 0x0000001a18187211 */ /* 0x000fe400008f0eff */
[C---:B------:R-:W-:Y:S02]  /*28b0*/  LEA R6, P0, R7.reuse, c[0x0][0x170], 0x1 ;  /* 0x00005c0007067a11 */ /* 0x040fe400078008ff */
[----:B------:R-:W-:Y:S02]  /*28c0*/  IADD3 R27, R12, 0x40, RZ ;  /* 0x000000400c1b7810 */ /* 0x000fe40007ffe0ff */
[--C-:B------:R-:W-:Y:S02]  /*28d0*/  LEA.HI.X R7, R7, c[0x0][0x174], R24.reuse, 0x1, P0 ;  /* 0x00005d0007077a11 */ /* 0x100fe400000f0c18 */
[----:B------:R-:W-:-:S02]  /*28e0*/  PRMT R24, R22, 0x7632, R24 ;  /* 0x0000763216187816 */ /* 0x000fc40000000018 */
[----:B0-----:R-:W-:Y:S02]  /*28f0*/  PRMT R9, R21, 0x7610, R9 ;  /* 0x0000761015097816 */ /* 0x001fe40000000009 */
[C---:B------:R-:W-:Y:S01]  /*2900*/  IADD3 R29, R12.reuse, 0x48, RZ ;  /* 0x000000480c1d7810 */ /* 0x040fe20007ffe0ff */
[----:B------:R0:W-:Y:S01]  /*2910*/  STG.E.U16 [R10.64], R24 ;  /* 0x000000180a007986 */ /* 0x0001e2000c101524 */
[C---:B------:R-:W-:Y:S02]  /*2920*/  IADD3 R28, R12.reuse, 0x50, RZ ;  /* 0x000000500c1c7810 */ /* 0x040fe40007ffe0ff */
[C---:B------:R-:W-:Y:S01]  /*2930*/  IADD3 R25, R12.reuse, 0x58, RZ ;  /* 0x000000580c197810 */ /* 0x040fe20007ffe0ff */
[----:B------:R1:W-:Y:S01]  /*2940*/  STG.E.U16 [R2.64], R9 ;  /* 0x0000000902007986 */ /* 0x0003e2000c101524 */
[----:B------:R-:W-:Y:S02]  /*2950*/  IADD3 R22, R12, 0x60, RZ ;  /* 0x000000600c167810 */ /* 0x000fe40007ffe0ff */
[----:B------:R-:W-:-:S02]  /*2960*/  F2FP.PACK_AB R18, R13, R18 ;  /* 0x000000120d12723e */ /* 0x000fc400000000ff */
[-C--:B------:R-:W-:Y:S02]  /*2970*/  IADD3 R8, P3, R29, R23.reuse, RZ ;  /* 0x000000171d087210 */ /* 0x080fe40007f7e0ff */
[-C--:B------:R-:W-:Y:S02]  /*2980*/  IADD3 R13, P0, R22, R23.reuse, RZ ;  /* 0x00000017160d7210 */ /* 0x080fe40007f1e0ff */
[----:B0-----:R-:W-:Y:S02]  /*2990*/  PRMT R11, R21, 0x7632, R11 ;  /* 0x00007632150b7816 */ /* 0x001fe4000000000b */
[C---:B------:R-:W-:Y:S02]  /*29a0*/  IADD3 R21, R12.reuse, 0x38, RZ ;  /* 0x000000380c157810 */ /* 0x040fe40007ffe0ff */
[----:B------:R-:W-:Y:S01]  /*29b0*/  IADD3 R24, R12, 0x68, RZ ;  /* 0x000000680c187810 */ /* 0x000fe20007ffe0ff */
[----:B------:R0:W-:Y:S01]  /*29c0*/  STG.E.U16 [R4.64], R11 ;  /* 0x0000000b04007986 */ /* 0x0001e2000c101524 */
[----:B-1----:R-:W-:-:S02]  /*29d0*/  IADD3 R3, P5, R21, R23, RZ ;  /* 0x0000001715037210 */ /* 0x002fc40007fbe0ff */
[----:B------:R-:W-:Y:S01]  /*29e0*/  IADD3 R2, R12, 0x70, RZ ;  /* 0x000000700c027810 */ /* 0x000fe20007ffe0ff */
[----:B------:R1:W-:Y:S01]  /*29f0*/  STG.E.U16 [R6.64], R18 ;  /* 0x0000001206007986 */ /* 0x0003e2000c101524 */
[----:B------:R-:W-:Y:S02]  /*2a00*/  IADD3 R9, P2, R28, R23, RZ ;  /* 0x000000171c097210 */ /* 0x000fe40007f5e0ff */
[-C--:B------:R-:W-:Y:S02]  /*2a10*/  LEA.HI.X.SX32 R22, R22, R26.reuse, 0x1, P0 ;  /* 0x0000001a16167211 */ /* 0x080fe400000f0eff */
[-C--:B------:R-:W-:Y:S02]  /*2a20*/  LEA.HI.X.SX32 R10, R28, R26.reuse, 0x1, P2 ;  /* 0x0000001a1c0a7211 */ /* 0x080fe400010f0eff */
[----:B------:R-:W-:Y:S02]  /*2a30*/  F2FP.PACK_AB R19, R20, R19 ;  /* 0x000000131413723e */ /* 0x000fe400000000ff */
[----:B0-----:R-:W-:-:S02]  /*2a40*/  LEA.HI.X.SX32 R4, R21, R26, 0x1, P5 ;  /* 0x0000001a15047211 */ /* 0x001fc400028f0eff */
[-C--:B------:R-:W-:Y:S02]  /*2a50*/  IADD3 R5, P4, R27, R23.reuse, RZ ;  /* 0x000000171b057210 */ /* 0x080fe40007f9e0ff */
[-C--:B------:R-:W-:Y:S02]  /*2a60*/  IADD3 R11, P1, R25, R23.reuse, RZ ;  /* 0x00000017190b7210 */ /* 0x080fe40007f3e0ff */
[-C--:B------:R-:W-:Y:S02]  /*2a70*/  IADD3 R21, P5, R24, R23.reuse, RZ ;  /* 0x0000001718157210 */ /* 0x080fe40007fbe0ff */
[----:B------:R-:W-:Y:S02]  /*2a80*/  IADD3 R23, P6, R2, R23, RZ ;  /* 0x0000001702177210 */ /* 0x000fe40007fde0ff */
[-C--:B-1----:R-:W-:Y:S02]  /*2a90*/  LEA.HI.X.SX32 R6, R27, R26.reuse, 0x1, P4 ;  /* 0x0000001a1b067211 */ /* 0x082fe400020f0eff */
[----:B------:R-:W-:-:S02]  /*2aa0*/  LEA.HI.X.SX32 R7, R29, R26, 0x1, P3 ;  /* 0x0000001a1d077211 */ /* 0x000fc400018f0eff */
[-C--:B------:R-:W-:Y:S02]  /*2ab0*/  LEA.HI.X.SX32 R12, R25, R26.reuse, 0x1, P1 ;  /* 0x0000001a190c7211 */ /* 0x080fe400008f0eff */
[-C--:B------:R-:W-:Y:S02]  /*2ac0*/  LEA.HI.X.SX32 R24, R24, R26.reuse, 0x1, P5 ;  /* 0x0000001a18187211 */ /* 0x080fe400028f0eff */
[----:B------:R-:W-:Y:S02]  /*2ad0*/  LEA.HI.X.SX32 R26, R2, R26, 0x1, P6 ;  /* 0x0000001a021a7211 */ /* 0x000fe400030f0eff */
[C---:B------:R-:W-:Y:S02]  /*2ae0*/  LEA R2, P0, R3.reuse, c[0x0][0x170], 0x1 ;  /* 0x00005c0003027a11 */ /* 0x040fe400078008ff */
[----:B------:R-:W-:Y:S02]  /*2af0*/  PRMT R18, R18, 0x7632, R18 ;  /* 0x0000763212127816 */ /* 0x000fe40000000012 */
[----:B------:R-:W-:-:S02]  /*2b00*/  LEA.HI.X R3, R3, c[0x0][0x174], R4, 0x1, P0 ;  /* 0x00005d0003037a11 */ /* 0x000fc400000f0c04 */
[C---:B------:R-:W-:Y:S02]  /*2b10*/  LEA R4, P0, R5.reuse, c[0x0][0x170], 0x1 ;  /* 0x00005c0005047a11 */ /* 0x040fe400078008ff */
[----:B------:R-:W-:Y:S01]  /*2b20*/  F2FP.PACK_AB R16, R16, R17 ;  /* 0x000000111010723e */ /* 0x000fe200000000ff */
[----:B------:R0:W-:Y:S01]  /*2b30*/  STG.E.U16 [R2.64], R18 ;  /* 0x0000001202007986 */ /* 0x0001e2000c101524 */
[----:B------:R-:W-:Y:S02]  /*2b40*/  LEA.HI.X R5, R5, c[0x0][0x174], R6, 0x1, P0 ;  /* 0x00005d0005057a11 */ /* 0x000fe400000f0c06 */
[C---:B------:R-:W-:Y:S02]  /*2b50*/  LEA R6, P0, R8.reuse, c[0x0][0x170], 0x1 ;  /* 0x00005c0008067a11 */ /* 0x040fe400078008ff */
[----:B------:R-:W-:Y:S01]  /*2b60*/  F2FP.PACK_AB R14, R15, R14 ;  /* 0x0000000e0f0e723e */ /* 0x000fe200000000ff */
[----:B------:R1:W-:Y:S01]  /*2b70*/  STG.E.U16 [R4.64], R19 ;  /* 0x0000001304007986 */ /* 0x0003e2000c101524 */
[----:B------:R-:W-:-:S02]  /*2b80*/  LEA.HI.X R7, R8, c[0x0][0x174], R7, 0x1, P0 ;  /* 0x00005d0008077a11 */ /* 0x000fc400000f0c07 */
[C---:B------:R-:W-:Y:S02]  /*2b90*/  LEA R8, P0, R9.reuse, c[0x0][0x170], 0x1 ;  /* 0x00005c0009087a11 */ /* 0x040fe400078008ff */
[----:B------:R-:W-:Y:S02]  /*2ba0*/  F2FP.PACK_AB R0, RZ, R0 ;  /* 0x00000000ff00723e */ /* 0x000fe400000000ff */
[----:B------:R-:W-:Y:S02]  /*2bb0*/  LEA.HI.X R9, R9, c[0x0][0x174], R10, 0x1, P0 ;  /* 0x00005d0009097a11 */ /* 0x000fe400000f0c0a */
[----:B------:R-:W-:Y:S02]  /*2bc0*/  LEA R10, P0, R11, c[0x0][0x170], 0x1 ;  /* 0x00005c000b0a7a11 */ /* 0x000fe400078008ff */
[----:B0-----:R-:W-:Y:S02]  /*2bd0*/  PRMT R3, R19, 0x7632, R3 ;  /* 0x0000763213037816 */ /* 0x001fe40000000003 */
[----:B------:R-:W-:-:S02]  /*2be0*/  LEA.HI.X R11, R11, c[0x0][0x174], R12, 0x1, P0 ;  /* 0x00005d000b0b7a11 */ /* 0x000fc400000f0c0c */
[C---:B------:R-:W-:Y:S01]  /*2bf0*/  LEA R12, P0, R13.reuse, c[0x0][0x170], 0x1 ;  /* 0x00005c000d0c7a11 */ /* 0x040fe200078008ff */
[----:B------:R-:W-:Y:S01]  /*2c00*/  STG.E.U16 [R6.64], R3 ;  /* 0x0000000306007986 */ /* 0x000fe2000c101524 */
[----:B-1----:R-:W-:Y:S02]  /*2c10*/  PRMT R5, R16, 0x7632, R5 ;  /* 0x0000763210057816 */ /* 0x002fe40000000005 */
[----:B------:R-:W-:Y:S01]  /*2c20*/  LEA.HI.X R13, R13, c[0x0][0x174], R22, 0x1, P0 ;  /* 0x00005d000d0d7a11 */ /* 0x000fe200000f0c16 */
[----:B------:R-:W-:Y:S01]  /*2c30*/  STG.E.U16 [R8.64], R16 ;  /* 0x0000001008007986 */ /* 0x000fe2000c101524 */
[----:B------:R-:W-:Y:S02]  /*2c40*/  LEA R20, P0, R21, c[0x0][0x170], 0x1 ;  /* 0x00005c0015147a11 */ /* 0x000fe400078008ff */
[----:B------:R-:W-:Y:S01]  /*2c50*/  LEA R22, P1, R23, c[0x0][0x170], 0x1 ;  /* 0x00005c0017167a11 */ /* 0x000fe200078208ff */
[----:B------:R-:W-:Y:S01]  /*2c60*/  STG.E.U16 [R10.64], R5 ;  /* 0x000000050a007986 */ /* 0x000fe2000c101524 */
[----:B------:R-:W-:-:S02]  /*2c70*/  LEA.HI.X R21, R21, c[0x0][0x174], R24, 0x1, P0 ;  /* 0x00005d0015157a11 */ /* 0x000fc400000f0c18 */
[----:B------:R-:W-:Y:S01]  /*2c80*/  PRMT R2, R14, 0x7632, R2 ;  /* 0x000076320e027816 */ /* 0x000fe20000000002 */
[----:B------:R-:W-:Y:S01]  /*2c90*/  STG.E.U16 [R12.64], R14 ;  /* 0x0000000e0c007986 */ /* 0x000fe2000c101524 */
[----:B------:R-:W-:-:S03]  /*2ca0*/  LEA.HI.X R23, R23, c[0x0][0x174], R26, 0x1, P1 ;  /* 0x00005d0017177a11 */ /* 0x000fc600008f0c1a */
[----:B------:R-:W-:Y:S04]  /*2cb0*/  STG.E.U16 [R20.64], R2 ;  /* 0x0000000214007986 */ /* 0x000fe8000c101524 */
[----:B------:R-:W-:Y:S01]  /*2cc0*/  STG.E.U16 [R22.64], R0 ;  /* 0x0000000016007986 */ /* 0x000fe2000c101524 */
[----:B------:R-:W-:Y:S05]  /*2cd0*/  EXIT ;  /* 0x000000000000794d */ /* 0x000fea0003800000 */
.L_x_2548:
[----:B------:R-:W-:Y:S01]  /*2ce0*/  MOV R2, 0x0 ;  /* 0x0000000000027802 */ /* 0x000fe20000000f00 */
[----:B------:R-:W-:Y:S01]  /*2cf0*/  IMAD.MOV.U32 R4, RZ, RZ, c[0x4][0x178] ;  /* 0x01005e00ff047624 */ /* 0x000fe200078e00ff */
[----:B------:R-:W-:Y:S01]  /*2d00*/  MOV R7, c[0x4][0x184] ;  /* 0x0100610000077a02 */ /* 0x000fe20000000f00 */
[----:B------:R-:W-:Y:S02]  /*2d10*/  IMAD.MOV.U32 R5, RZ, RZ, c[0x4][0x17c] ;  /* 0x01005f00ff057624 */ /* 0x000fe400078e00ff */
[----:B------:R-:W-:Y:S01]  /*2d20*/  IMAD.MOV.U32 R6, RZ, RZ, c[0x4][0x180] ;  /* 0x01006000ff067624 */ /* 0x000fe200078e00ff */
[----:B------:R-:W0:Y:S01]  /*2d30*/  LDC.64 R2, c[0x4][R2] ;  /* 0x0100000002027b82 */ /* 0x000e220000000a00 */
[----:B------:R-:W-:-:S02]  /*2d40*/  IMAD.MOV.U32 R8, RZ, RZ, 0x219 ;  /* 0x00000219ff087424 */ /* 0x000fc400078e00ff */
[----:B------:R-:W-:Y:S02]  /*2d50*/  IMAD.MOV.U32 R10, RZ, RZ, c[0x4][0x70] ;  /* 0x01001c00ff0a7624 */ /* 0x000fe400078e00ff */
        /* <DEDUP_REMOVED lines=12> */
.L_x_2549:
[----:B------:R-:W-:Y:S01]  /*2e20*/  IMAD.MOV.U32 R15, RZ, RZ, -0x800001 ;  /* 0xff7fffffff0f7424 */ /* 0x000fe200078e00ff */
[----:B------:R-:W-:Y:S01]  /*2e30*/  MOV R12, 0x2e80 ;  /* 0x00002e80000c7802 */ /* 0x000fe20000000f00 */
[----:B------:R-:W-:Y:S02]  /*2e40*/  IMAD.MOV.U32 R16, RZ, RZ, 0x10 ;  /* 0x00000010ff107424 */ /* 0x000fe400078e00ff */
[----:B------:R-:W-:Y:S02]  /*2e50*/  IMAD.MOV.U32 R11, RZ, RZ, 0x1f ;  /* 0x0000001fff0b7424 */ /* 0x000fe400078e00ff */
[----:B------:R-:W-:Y:S02]  /*2e60*/  IMAD.MOV.U32 R18, RZ, RZ, -0x1 ;  /* 0xffffffffff127424 */ /* 0x000fe400078e00ff */
[----:B0-----:R-:W-:Y:S05]  /*2e70*/  CALL.REL.NOINC `($__internal_57_$__cuda_sm70_shflsync_bfly_p) ;  /* 0x000001b000007944 */ /* 0x001fea0003c00000 */
[----:B01----:R-:W-:Y:S05]  /*2e80*/  BRA `(.L_x_2581) ;  /* 0xffffd38000007947 */ /* 0x003fea000383ffff */
.L_x_2550:
[----:B------:R-:W-:Y:S01]  /*2e90*/  IMAD.MOV.U32 R15, RZ, RZ, R20 ;  /* 0x000000ffff0f7224 */ /* 0x000fe200078e0014 */
[----:B------:R-:W-:Y:S01]  /*2ea0*/  MOV R18, 0xffffffff ;  /* 0xffffffff00127802 */ /* 0x000fe20000000f00 */
[----:B------:R-:W-:Y:S01]  /*2eb0*/  IMAD.MOV.U32 R16, RZ, RZ, 0x8 ;  /* 0x00000008ff107424 */ /* 0x000fe200078e00ff */
[----:B------:R-:W-:Y:S01]  /*2ec0*/  MOV R12, 0x2ef0 ;  /* 0x00002ef0000c7802 */ /* 0x000fe20000000f00 */
[----:B------:R-:W-:-:S02]  /*2ed0*/  IMAD.MOV.U32 R11, RZ, RZ, 0x1f ;  /* 0x0000001fff0b7424 */ /* 0x000fc400078e00ff */
[----:B0-----:R-:W-:Y:S05]  /*2ee0*/  CALL.REL.NOINC `($__internal_57_$__cuda_sm70_shflsync_bfly_p) ;  /* 0x0000014000007944 */ /* 0x001fea0003c00000 */
[----:B01----:R-:W-:Y:S01]  /*2ef0*/  FMNMX.FTZ R15, R20, R11, !PT ;  /* 0x0000000b140f7209 */ /* 0x003fe20007810000 */
[----:B------:R-:W-:Y:S01]  /*2f00*/  IMAD.MOV.U32 R16, RZ, RZ, 0x4 ;  /* 0x00000004ff107424 */ /* 0x000fe200078e00ff */
[----:B------:R-:W-:Y:S01]  /*2f10*/  MOV R12, 0x2f50 ;  /* 0x00002f50000c7802 */ /* 0x000fe20000000f00 */
[----:B------:R-:W-:-:S02]  /*2f20*/  IMAD.MOV.U32 R11, RZ, RZ, 0x1f ;  /* 0x0000001fff0b7424 */ /* 0x000fc400078e00ff */
[----:B------:R-:W-:Y:S02]  /*2f30*/  IMAD.MOV.U32 R18, RZ, RZ, -0x1 ;  /* 0xffffffffff127424 */ /* 0x000fe400078e00ff */
[----:B------:R-:W-:Y:S05]  /*2f40*/  CALL.REL.NOINC `($__internal_57_$__cuda_sm70_shflsync_bfly_p) ;  /* 0x000000e000007944 */ /* 0x000fea0003c00000 */
[----:B01----:R-:W-:Y:S01]  /*2f50*/  FMNMX.FTZ R15, R15, R11, !PT ;  /* 0x0000000b0f0f7209 */ /* 0x003fe20007810000 */
[----:B------:R-:W-:Y:S01]  /*2f60*/  IMAD.MOV.U32 R16, RZ, RZ, 0x2 ;  /* 0x00000002ff107424 */ /* 0x000fe200078e00ff */
[----:B------:R-:W-:Y:S01]  /*2f70*/  MOV R12, 0x2fb0 ;  /* 0x00002fb0000c7802 */ /* 0x000fe20000000f00 */
[----:B------:R-:W-:Y:S02]  /*2f80*/  IMAD.MOV.U32 R11, RZ, RZ, 0x1f ;  /* 0x0000001fff0b7424 */ /* 0x000fe400078e00ff */
[----:B------:R-:W-:Y:S02]  /*2f90*/  IMAD.MOV.U32 R18, RZ, RZ, -0x1 ;  /* 0xffffffffff127424 */ /* 0x000fe400078e00ff */
[----:B------:R-:W-:Y:S05]  /*2fa0*/  CALL.REL.NOINC `($__internal_57_$__cuda_sm70_shflsync_bfly_p) ;  /* 0x0000008000007944 */ /* 0x000fea0003c00000 */
[----:B01----:R-:W-:Y:S01]  /*2fb0*/  FMNMX.FTZ R15, R15, R11, !PT ;  /* 0x0000000b0f0f7209 */ /* 0x003fe20007810000 */
[----:B------:R-:W-:Y:S01]  /*2fc0*/  IMAD.MOV.U32 R16, RZ, RZ, 0x1 ;  /* 0x00000001ff107424 */ /* 0x000fe200078e00ff */
[----:B------:R-:W-:Y:S01]  /*2fd0*/  MOV R12, 0x3010 ;  /* 0x00003010000c7802 */ /* 0x000fe20000000f00 */
[----:B------:R-:W-:Y:S02]  /*2fe0*/  IMAD.MOV.U32 R11, RZ, RZ, 0x1f ;  /* 0x0000001fff0b7424 */ /* 0x000fe400078e00ff */
[----:B------:R-:W-:-:S02]  /*2ff0*/  IMAD.MOV.U32 R18, RZ, RZ, -0x1 ;  /* 0xffffffffff127424 */ /* 0x000fc400078e00ff */
[----:B------:R-:W-:Y:S05]  /*3000*/  CALL.REL.NOINC `($__internal_57_$__cuda_sm70_shflsync_bfly_p) ;  /* 0x0000002000007944 */ /* 0x000fea0003c00000 */
[----:B01----:R-:W-:Y:S01]  /*3010*/  IMAD.MOV.U32 R16, RZ, RZ, R11 ;  /* 0x000000ffff107224 */ /* 0x003fe200078e000b */
[----:B------:R-:W-:Y:S05]  /*3020*/  BRA `(.L_x_2582) ;  /* 0xffffd28000007947 */ /* 0x000fea000383ffff */
        .weak           $__internal_57_$__cuda_sm70_shflsync_bfly_p
        .type           $__internal_57_$__cuda_sm70_shflsync_bfly_p,@function
        .size           $__internal_57_$__cuda_sm70_shflsync_bfly_p,(.L_x_24718 - $__internal_57_$__cuda_sm70_shflsync_bfly_p)
$__internal_57_$__cuda_sm70_shflsync_bfly_p:
[----:B------:R-:W-:Y:S01]  /*3030*/  IMAD.MOV.U32 R13, RZ, RZ, 0x0 ;  /* 0x00000000ff0d7424 */ /* 0x000fe200078e00ff */
[----:B------:R-:W-:Y:S04]  /*3040*/  WARPSYNC R18 ;  /* 0x0000001200007348 */ /* 0x000fe80003800000 */
[----:B------:R0:W1:Y:S01]  /*3050*/  SHFL.BFLY PT, R11, R15, R16, R11 ;  /* 0x0c0000100f0b7389 */ /* 0x00006200000e000b */
[----:B------:R-:W-:Y:S05]  /*3060*/  RET.REL.NODEC R12 `(_ZN4vllm25paged_attention_v2_kernelIthLi120ELi32ELi128ELNS_18Fp8KVCacheDataTypeE2ELb0ELi512EEEvPfS2_PT_PKS3_PKT0_S9_ifPKiSB_iPKfiiiSD_SD_iiiii) ;  /* 0xffffcf900c007950 */ /* 0x000fea0003c3ffff */
.L_x_2583:
        /* <DEDUP_REMOVED lines=9> */
.L_x_24718:


//--------------------- .text._ZN4vllm25paged_attention_v2_kernelIthLi112ELi32ELi128ELNS_18Fp8KVCacheDataTypeE2ELb0ELi512EEEvPfS2_PT_PKS3_PKT0_S9_ifPKiSB_iPKfiiiSD_SD_iiiii --------------------------
	.section	.text._ZN4vllm25paged_attention_v2_kernelIthLi112ELi32ELi128ELNS_18Fp8KVCacheDataTypeE2ELb0ELi512EEEvPfS2_PT_PKS3_PKT0_S9_ifPKiSB_iPKfiiiSD_SD_iiiii,"ax",@progbits
	.sectioninfo	@"SHI_REGISTERS=32"
	.align	128
        .global         _ZN4vllm25paged_attention_v2_kernelIthLi112ELi32ELi128ELNS_18Fp8KVCacheDataTypeE2ELb0ELi512EEEvPfS2_PT_PKS3_PKT0_S9_ifPKiSB_iPKfiiiSD_SD_iiiii
        .type           _ZN4vllm25paged_attention_v2_kernelIthLi112ELi32ELi128ELNS_18Fp8KVCacheDataTypeE2ELb0ELi512EEEvPfS2_PT_PKS3_PKT0_S9_ifPKiSB_iPKfiiiSD_SD_iiiii,@function
        .size           _ZN4vllm25paged_attention_v2_kernelIthLi112ELi32ELi128ELNS_18Fp8KVCacheDataTypeE2ELb0ELi512EEEvPfS2_PT_PKS3_PKT0_S9_ifPKiSB_iPKfiiiSD_SD_iiiii,(.L_x_24719 - _ZN4vllm25paged_attention_v2_kernelIthLi112ELi32ELi128ELNS_18Fp8KVCacheDataTypeE2ELb0ELi512EEEvPfS2_PT_PKS3_PKT0_S9_ifPKiSB_iPKfiiiSD_SD_iiiii)
        .other          _ZN4vllm25paged_attention_v2_kernelIthLi112ELi32ELi128ELNS_18Fp8KVCacheDataTypeE2ELb0ELi512EEEvPfS2_PT_PKS3_PKT0_S9_ifPKiSB_iPKfiiiSD_SD_iiiii,@"STO_CUDA_ENTRY STV_DEFAULT"
_ZN4vllm25paged_attention_v2_kernelIthLi112ELi32ELi128ELNS_18Fp8KVCacheDataTypeE2ELb0ELi512EEEvPfS2_PT_PKS3_PKT0_S9_ifPKiSB_iPKfiiiSD_SD_iiiii:
.text._ZN4vllm25paged_attention_v2_kernelIthLi112ELi32ELi128ELNS_18Fp8KVCacheDataTypeE2ELb0ELi512EEEvPfS2_PT_PKS3_PKT0_S9_ifPKiSB_iPKfiiiSD_SD_iiiii:
        /* <DEDUP_REMOVED lines=33> */
.L_x_2617:
[----:B------:R-:W-:Y:S02]  /*0210*/  FMNMX.FTZ R20, R11, -3.40282346638528859812e+38, !PT ;  /* 0xff7fffff0b147809 */ /* 0x000fe40007810000 */
[----:B------:R-:W-:Y:S01]  /*0220*/  MOV R14, 0xff7fffff ;  /* 0xff7fffff000e7802 */ /* 0x000fe20000000f00 */
        /* <DEDUP_REMOVED lines=8> */
.L_x_2618:
[----:B------:R-:W-:Y:S01]  /*02b0*/  ISETP.NE.AND P0, PT, R10, RZ, PT ;  /* 0x000000ff0a00720c */ /* 0x000fe20003f05270 */
[----:B------:R-:W-:-:S12]  /*02c0*/  WARPSYNC 0xffffffff ;  /* 0xffffffff00007948 */ /* 0x000fd80003800000 */
[----:B--2---:R-:W-:-:S05]  /*02d0*/  @!P0 FMNMX.FTZ R16, R16, R15, !PT ;  /* 0x0000000f10108209 */ /* 0x004fca0007810000 */
        /* <DEDUP_REMOVED lines=32> */
.L_x_2591:
[----:B--2---:R-:W2:Y:S01]  /*04e0*/  LDS R16, [R12] ;  /* 0x000000000c107984 */ /* 0x004ea20000000800 */
        /* <DEDUP_REMOVED lines=10> */
.L_x_2590:
[----:B------:R-:W-:Y:S05]  /*0590*/  BSYNC B1 ;  /* 0x0000000000017941 */ /* 0x000fea0003800000 */
.L_x_2589:
        /* <DEDUP_REMOVED lines=10> */
.L_x_2594:
[----:B--2---:R-:W2:Y:S01]  /*0640*/  LDS R16, [R13+-0x400] ;  /* 0xfffc00000d107984 */ /* 0x004ea20000000800 */
        /* <DEDUP_REMOVED lines=99> */
.L_x_2593:
[----:B------:R-:W-:Y:S05]  /*0c80*/  BSYNC B1 ;  /* 0x0000000000017941 */ /* 0x000fea0003800000 */
.L_x_2592:
        /* <DEDUP_REMOVED lines=12> */
[----:B--2---:R-:W2:Y:S04]  /*0d50*/  LDS R16, [R13+0x800] ;  /* 0x000800000d107984 */ /* 0x004ea80000000800 */
[----:B------:R-:W2:Y:S01]  /*0d60*/  LDS R12, [R13+0xa00] ;  /* 0x000a00000d0c7984 */ /* 0x000ea20000000800 */
[----:B-1-3--:R-:W-:-:S04]  /*0d70*/  FADD.FTZ R18, -R11, R18 ;  /* 0x000000120b127221 */ /* 0x00afc80000010100 */
[----:B------:R-:W-:Y:S02]  /*0d80*/  FMUL.FTZ R18, R18, 1.4426950216293334961 ;  /* 0x3fb8aa3b12127820 */ /* 0x000fe40000410000 */
[C---:B----4-:R-:W-:Y:S02]  /*0d90*/  FADD.FTZ R24, -R11.reuse, R24 ;  /* 0x000000180b187221 */ /* 0x050fe40000010100 */
[C---:B-----5:R-:W-:Y:S02]  /*0da0*/  FADD.FTZ R28, -R11.reuse, R28 ;  /* 0x0000001c0b1c7221 */ /* 0x060fe40000010100 */
[----:B------:R-:W-:Y:S01]  /*0db0*/  FMUL.FTZ R24, R24, 1.4426950216293334961 ;  /* 0x3fb8aa3b18187820 */ /* 0x000fe20000410000 */
[----:B------:R-:W1:Y:S01]  /*0dc0*/  MUFU.EX2 R18, R18 ;  /* 0x0000001200127308 */ /* 0x000e620000000800 */
[----:B------:R-:W-:Y:S02]  /*0dd0*/  FMUL.FTZ R28, R28, 1.4426950216293334961 ;  /* 0x3fb8aa3b1c1c7820 */ /* 0x000fe40000410000 */
[----:B------:R-:W-:-:S02]  /*0de0*/  FADD.FTZ R17, -R11, R26 ;  /* 0x0000001a0b117221 */ /* 0x000fc40000010100 */
[----:B------:R-:W-:Y:S02]  /*0df0*/  FADD.FTZ R19, -R11, R22 ;  /* 0x000000160b137221 */ /* 0x000fe40000010100 */
[----:B------:R-:W-:Y:S01]  /*0e00*/  FMUL.FTZ R17, R17, 1.4426950216293334961 ;  /* 0x3fb8aa3b11117820 */ /* 0x000fe20000410000 */
[----:B------:R-:W3:Y:S01]  /*0e10*/  MUFU.EX2 R24, R24 ;  /* 0x0000001800187308 */ /* 0x000ee20000000800 */
[----:B------:R-:W-:Y:S02]  /*0e20*/  FMUL.FTZ R19, R19, 1.4426950216293334961 ;  /* 0x3fb8aa3b13137820 */ /* 0x000fe40000410000 */
[C---:B0-----:R-:W-:Y:S02]  /*0e30*/  FADD.FTZ R21, -R11.reuse, R20 ;  /* 0x000000140b157221 */ /* 0x041fe40000010100 */
[----:B--2---:R-:W-:Y:S02]  /*0e40*/  FADD.FTZ R23, -R11, R16 ;  /* 0x000000100b177221 */ /* 0x004fe40000010100 */
        /* <DEDUP_REMOVED lines=8> */
[----:B---3--:R-:W-:Y:S01]  /*0ed0*/  FADD.FTZ R15, R15, R24 ;  /* 0x000000180f0f7221 */ /* 0x008fe20000010000 */
        /* <DEDUP_REMOVED lines=18> */
.L_x_2596:
[----:B------:R-:W-:Y:S05]  /*1000*/  BSYNC B1 ;  /* 0x0000000000017941 */ /* 0x000fea0003800000 */
.L_x_2595:
[----:B------:R-:W-:-:S13]  /*1010*/  ISETP.LT.OR P0, PT, R14, R9, P0 ;  /* 0x000000090e00720c */ /* 0x000fda0000701670 */
[----:B------:R-:W-:Y:S05]  /*1020*/  @!P0 BRA `(.L_x_2588) ;  /* 0x0000018000008947 */ /* 0x000fea0003800000 */
[----:B------:R-:W3:Y:S04]  /*1030*/  LDS R12, [R13+-0x400] ;  /* 0xfffc00000d0c7984 */ /* 0x000ee80000000800 */
[----:B------:R-:W4:Y:S04]  /*1040*/  LDS R14, [R13+-0x200] ;  /* 0xfffe00000d0e7984 */ /* 0x000f280000000800 */
[----:B--2---:R-:W2:Y:S04]  /*1050*/  LDS R16, [R13] ;  /* 0x000000000d107984 */ /* 0x004ea80000000800 */
[----:B------:R-:W5:Y:S01]  /*1060*/  LDS R18, [R13+0x200] ;  /* 0x000200000d127984 */ /* 0x000f620000000800 */
[----:B-1-3--:R-:W-:-:S02]  /*1070*/  FADD.FTZ R12, -R11, R12 ;  /* 0x0000000c0b0c7221 */ /* 0x00afc40000010100 */
[C---:B----4-:R-:W-:Y:S02]  /*1080*/  FADD.FTZ R14, -R11.reuse, R14 ;  /* 0x0000000e0b0e7221 */ /* 0x050fe40000010100 */
[----:B------:R-:W-:Y:S02]  /*1090*/  FMUL.FTZ R12, R12, 1.4426950216293334961 ;  /* 0x3fb8aa3b0c0c7820 */ /* 0x000fe40000410000 */
[C---:B--2---:R-:W-:Y:S02]  /*10a0*/  FADD.FTZ R16, -R11.reuse, R16 ;  /* 0x000000100b107221 */ /* 0x044fe40000010100 */
        /* <DEDUP_REMOVED lines=16> */
.L_x_2588:
[----:B------:R-:W-:Y:S05]  /*11b0*/  BSYNC B0 ;  /* 0x0000000000007941 */ /* 0x000fea0003800000 */
.L_x_2587:
        /* <DEDUP_REMOVED lines=13> */
[----:B--2---:R-:W1:Y:S02]  /*1290*/  SHFL.BFLY PT, R16, R17, 0x1, 0x1f ;  /* 0x0c201f0011107f89 */ /* 0x004e6400000e0000 */
        /* <DEDUP_REMOVED lines=29> */
.L_x_2601:
        /* <DEDUP_REMOVED lines=8> */
.L_x_2600:
[----:B------:R-:W-:Y:S05]  /*14f0*/  BSYNC B1 ;  /* 0x0000000000017941 */ /* 0x000fea0003800000 */
.L_x_2599:
        /* <DEDUP_REMOVED lines=10> */
.L_x_2604:
        /* <DEDUP_REMOVED lines=52> */
.L_x_2603:
[----:B------:R-:W-:Y:S05]  /*18e0*/  BSYNC B1 ;  /* 0x0000000000017941 */ /* 0x000fea0003800000 */
.L_x_2602:
        /* <DEDUP_REMOVED lines=31> */
.L_x_2606:
[----:B------:R-:W-:Y:S05]  /*1ae0*/  BSYNC B1 ;  /* 0x0000000000017941 */ /* 0x000fea0003800000 */
.L_x_2605:
        /* <DEDUP_REMOVED lines=14> */
.L_x_2598:
[----:B------:R-:W-:Y:S05]  /*1bd0*/  BSYNC B0 ;  /* 0x0000000000007941 */ /* 0x000fea0003800000 */
.L_x_2597:
        /* <DEDUP_REMOVED lines=30> */
.L_x_2608:
[----:B------:R-:W-:Y:S05]  /*1dc0*/  BSYNC B0 ;  /* 0x0000000000007941 */ /* 0x000fea0003800000 */
.L_x_2607:
        /* <DEDUP_REMOVED lines=31> */
.L_x_2610:
[----:B------:R-:W-:Y:S05]  /*1fc0*/  BSYNC B0 ;  /* 0x0000000000007941 */ /* 0x000fea0003800000 */
.L_x_2609:
        /* <DEDUP_REMOVED lines=31> */
.L_x_2612:
[----:B------:R-:W-:Y:S05]  /*21c0*/  BSYNC B0 ;  /* 0x0000000000007941 */ /* 0x000fea0003800000 */
.L_x_2611:
        /* <DEDUP_REMOVED lines=17> */
.L_x_2614:
[----:B------:R-:W-:Y:S05]  /*22e0*/  BSYNC B0 ;  /* 0x0000000000007941 */ /* 0x000fea0003800000 */
.L_x_2613:
        /* <DEDUP_REMOVED lines=32> */
.L_x_2616:
[----:B------:R-:W-:Y:S05]  /*24f0*/  BSYNC B0 ;  /* 0x0000000000007941 */ /* 0x000fea0003800000 */
.L_x_2615:
[----:B------:R-:W-:Y:S06]  /*2500*/  BAR.SYNC.DEFER_BLOCKING 0x0 ;  /* 0x0000000000007b1d */ /* 0x000fec0000010000 */
[----:B------:R-:W-:Y:S05]  /*2510*/  @P1 EXIT ;  /* 0x000000000000194d */ /* 0x000fea0003800000 */
[----:B------:R-:W-:Y:S01]  /*2520*/  ULDC UR4, c[0x0][0x14] ;  /* 0x0000050000047ab9 */ /* 0x000fe20000000800 */
[----:B------:R-:W-:Y:S01]  /*2530*/  IMAD R3, R3, c[0x0][0xc], RZ ;  /* 0x0000030003037a24 */ /* 0x000fe200078e02ff */
[----:B------:R-:W-:Y:S01]  /*2540*/  UIMAD UR4, UR4, 0x70, URZ ;  /* 0x00000070040478a4 */ /* 0x000fe2000f8e023f */
[----:B------:R-:W-:-:S05]  /*2550*/  IMAD R4, R4, 0x70, RZ ;  /* 0x0000007004047824 */ /* 0x000fca00078e02ff */
[----:B------:R-:W-:Y:S01]  /*2560*/  IMAD R3, R3, UR4, RZ ;  /* 0x0000000403037c24 */ /* 0x000fe2000f8e02ff */
[----:B01----:R-:W-:Y:S01]  /*2570*/  SHF.R.S32.HI R5, RZ, 0x1f, R4 ;  /* 0x0000001fff057819 */ /* 0x003fe20000011404 */
[----:B------:R-:W-:-:S03]  /*2580*/  IMAD R6, R6, UR4, RZ ;  /* 0x0000000406067c24 */ /* 0x000fc6000f8e02ff */
[----:B------:R-:W-:Y:S02]  /*2590*/  SHF.R.S32.HI R24, RZ, 0x1f, R3 ;  /* 0x0000001fff187819 */ /* 0x000fe40000011403 */
[----:B------:R-:W-:Y:S02]  /*25a0*/  IADD3 R17, P1, P2, R3, R6, R4 ;  /* 0x0000000603117210 */ /* 0x000fe40007a3e004 */
[----:B------:R-:W-:-:S04]  /*25b0*/  SHF.R.S32.HI R3, RZ, 0x1f, R6 ;  /* 0x0000001fff037819 */ /* 0x000fc80000011406 */
[----:B------:R-:W-:Y:S01]  /*25c0*/  IADD3.X R24, R24, R3, R5, P1, P2 ;  /* 0x0000000318187210 */ /* 0x000fe20000fe4405 */
[----:B------:R-:W-:Y:S06]  /*25d0*/  @P0 EXIT ;  /* 0x000000000000094d */ /* 0x000fec0003800000 */
[C---:B------:R-:W-:Y:S02]  /*25e0*/  IADD3 R22, R14.reuse, 0x8, RZ ;  /* 0x000000080e167810 */ /* 0x040fe40007ffe0ff */
[C---:B------:R-:W-:Y:S02]  /*25f0*/  IADD3 R4, R14.reuse, 0x10, RZ ;  /* 0x000000100e047810 */ /* 0x040fe40007ffe0ff */
[-C--:B------:R-:W-:Y:S02]  /*2600*/  IADD3 R3, P0, R14, R17.reuse, RZ ;  /* 0x000000110e037210 */ /* 0x080fe40007f1e0ff */
[-C--:B------:R-:W-:Y:S02]  /*2610*/  IADD3 R11, P1, R22, R17.reuse, RZ ;  /* 0x00000011160b7210 */ /* 0x080fe40007f3e0ff */
[----:B------:R-:W-:Y:S02]  /*2620*/  IADD3 R5, P2, R4, R17, RZ ;  /* 0x0000001104057210 */ /* 0x000fe40007f5e0ff */
[----:B------:R-:W-:-:S02]  /*2630*/  LEA.HI.X.SX32 R16, R14, R24, 0x1, P0 ;  /* 0x000000180e107211 */ /* 0x000fc400000f0eff */
[----:B------:R-:W-:Y:S02]  /*2640*/  F2FP.PACK_AB R15, R7, R10 ;  /* 0x0000000a070f723e */ /* 0x000fe400000000ff */
[----:B------:R-:W-:Y:S02]  /*2650*/  LEA R6, P0, R3, c[0x0][0x170], 0x1 ;  /* 0x00005c0003067a11 */ /* 0x000fe400078008ff */
[-C--:B------:R-:W-:Y:S02]  /*2660*/  LEA.HI.X.SX32 R22, R22, R24.reuse, 0x1, P1 ;  /* 0x0000001816167211 */ /* 0x080fe400008f0eff */
[----:B------:R-:W-:Y:S02]  /*2670*/  LEA.HI.X.SX32 R26, R4, R24, 0x1, P2 ;  /* 0x00000018041a7211 */ /* 0x000fe400010f0eff */
[----:B------:R-:W-:Y:S02]  /*2680*/  LEA R10, P1, R11, c[0x0][0x170], 0x1 ;  /* 0x00005c000b0a7a11 */ /* 0x000fe400078208ff */
[----:B------:R-:W-:-:S02]  /*2690*/  LEA R4, P2, R5, c[0x0][0x170], 0x1 ;  /* 0x00005c0005047a11 */ /* 0x000fc400078408ff */
[----:B------:R-:W-:Y:S02]  /*26a0*/  LEA.HI.X R7, R3, c[0x0][0x174], R16, 0x1, P0 ;  /* 0x00005d0003077a11 */ /* 0x000fe400000f0c10 */
[----:B------:R-:W-:Y:S02]  /*26b0*/  PRMT R29, R15, 0x7610, R29 ;  /* 0x000076100f1d7816 */ /* 0x000fe4000000001d */
[----:B------:R-:W-:Y:S02]  /*26c0*/  LEA.HI.X R11, R11, c[0x0][0x174], R22, 0x1, P1 ;  /* 0x00005d000b0b7a11 */ /* 0x000fe400008f0c16 */
[----:B------:R-:W-:Y:S01]  /*26d0*/  PRMT R3, R15, 0x7632, R3 ;  /* 0x000076320f037816 */ /* 0x000fe20000000003 */
[----:B------:R-:W-:Y:S01]  /*26e0*/  STG.E.U16 [R6.64], R29 ;  /* 0x0000001d06007986 */ /* 0x000fe2000c101524 */
[----:B------:R-:W-:Y:S02]  /*26f0*/  LEA.HI.X R5, R5, c[0x0][0x174], R26, 0x1, P2 ;  /* 0x00005d0005057a11 */ /* 0x000fe400010f0c1a */
[C---:B------:R-:W-:Y:S01]  /*2700*/  IADD3 R26, R14.reuse, 0x18, RZ ;  /* 0x000000180e1a7810 */ /* 0x040fe20007ffe0ff */
[----:B------:R0:W-:Y:S01]  /*2710*/  STG.E.U16 [R10.64], R3 ;  /* 0x000000030a007986 */ /* 0x0001e2000c101524 */
[----:B------:R-:W-:-:S02]  /*2720*/  IADD3 R28, R14, 0x20, RZ ;  /* 0x000000200e1c7810 */ /* 0x000fc40007ffe0ff */
[----:B------:R-:W-:Y:S02]  /*2730*/  IADD3 R27, R14, 0x28, RZ ;  /* 0x000000280e1b7810 */ /* 0x000fe40007ffe0ff */
[-C--:B------:R-:W-:Y:S02]  /*2740*/  IADD3 R15, P1, R28, R17.reuse, RZ ;  /* 0x000000111c0f7210 */ /* 0x080fe40007f3e0ff */
[----:B------:R-:W-:Y:S02]  /*2750*/  IADD3 R22, P2, R27, R17, RZ ;  /* 0x000000111b167210 */ /* 0x000fe40007f5e0ff */
[----:B------:R-:W-:Y:S02]  /*2760*/  F2FP.PACK_AB R16, R8, R9 ;  /* 0x000000090810723e */ /* 0x000fe400000000ff */
[----:B------:R-:W-:Y:S02]  /*2770*/  LEA.HI.X.SX32 R28, R28, R24, 0x1, P1 ;  /* 0x000000181c1c7211 */ /* 0x000fe400008f0eff */
[----:B0-----:R-:W-:Y:S01]  /*2780*/  IADD3 R3, P0, R26, R17, RZ ;  /* 0x000000111a037210 */ /* 0x001fe20007f1e0ff */
[----:B------:R0:W-:Y:S01]  /*2790*/  STG.E.U16 [R4.64], R16 ;  /* 0x0000001004007986 */ /* 0x0001e2000c101524 */
[----:B------:R-:W-:-:S02]  /*27a0*/  LEA R8, P1, R15, c[0x0][0x170], 0x1 ;  /* 0x00005c000f087a11 */ /* 0x000fc400078208ff */
[-C--:B------:R-:W-:Y:S02]  /*27b0*/  LEA.HI.X.SX32 R26, R26, R24.reuse, 0x1, P0 ;  /* 0x000000181a1a7211 */ /* 0x080fe400000f0eff */
[----:B------:R-:W-:Y:S02]  /*27c0*/  LEA R6, P0, R3, c[0x0][0x170], 0x1 ;  /* 0x00005c0003067a11 */ /* 0x000fe400078008ff */
[----:B------:R-:W-:Y:S02]  /*27d0*/  LEA.HI.X.SX32 R27, R27, R24, 0x1, P2 ;  /* 0x000000181b1b7211 */ /* 0x000fe400010f0eff */
[----:B------:R-:W-:Y:S02]  /*27e0*/  F2FP.PACK_AB R12, R13, R12 ;  /* 0x0000000c0d0c723e */ /* 0x000fe400000000ff */
        /* <DEDUP_REMOVED lines=13> */
[C---:B------:R-:W-:Y:S02]  /*28c0*/  IADD3 R12, R14.reuse, 0x38, RZ ;  /* 0x000000380e0c7810 */ /* 0x040fe40007ffe0ff */
[----:B0-----:R-:W-:Y:S02]  /*28d0*/  IADD3 R3, P5, R15, R17, RZ ;  /* 0x000000110f037210 */ /* 0x001fe40007fbe0ff */
[C---:B------:R-:W-:Y:S02]  /*28e0*/  IADD3 R27, R14.reuse, 0x48, RZ ;  /* 0x000000480e1b7810 */ /* 0x040fe40007ffe0ff */
[----:B------:R-:W-:-:S02]  /*28f0*/  IADD3 R26, R14, 0x50, RZ ;  /* 0x000000500e1a7810 */ /* 0x000fc40007ffe0ff */
[----:B------:R-:W-:Y:S02]  /*2900*/  IADD3 R22, R14, 0x60, RZ ;  /* 0x000000600e167810 */ /* 0x000fe40007ffe0ff */
[----:B-1----:R-:W-:Y:S02]  /*2910*/  IADD3 R13, P0, R16, R17, RZ ;  /* 0x00000011100d7210 */ /* 0x002fe40007f1e0ff */
[----:B------:R-:W-:Y:S02]  /*2920*/  F2FP.PACK_AB R25, R2, R25 ;  /* 0x000000190219723e */ /* 0x000fe400000000ff */
        /* <DEDUP_REMOVED lines=29> */
[----:B------:R-:W-:Y:S02]  /*2b00*/  F2FP.PACK_AB R20, R23, R20 ;  /* 0x000000141714723e */ /* 0x000fe400000000ff */
[----:B------:R-:W-:Y:S02]  /*2b10*/  PRMT R22, R25, 0x7632, R22 ;  /* 0x0000763219167816 */ /* 0x000fe40000000016 */
[----:B------:R-:W-:Y:S02]  /*2b20*/  F2FP.PACK_AB R18, R21, R18 ;  /* 0x000000121512723e */ /* 0x000fe400000000ff */
[----:B------:R-:W-:Y:S01]  /*2b30*/  LEA.HI.X R13, R13, c[0x0][0x174], R16, 0x1, P1 ;  /* 0x00005d000d0d7a11 */ /* 0x000fe200008f0c10 */
[----:B------:R1:W-:Y:S01]  /*2b40*/  STG.E.U16 [R4.64], R22 ;  /* 0x0000001604007986 */ /* 0x0003e2000c101524 */
[----:B------:R-:W-:-:S02]  /*2b50*/  LEA R16, P1, R17, c[0x0][0x170], 0x1 ;  /* 0x00005c0011107a11 */ /* 0x000fc400078208ff */
[----:B0-----:R-:W-:Y:S01]  /*2b60*/  PRMT R3, R20, 0x7632, R3 ;  /* 0x0000763214037816 */ /* 0x001fe20000000003 */
[----:B------:R-:W-:Y:S01]  /*2b70*/  STG.E.U16 [R6.64], R20 ;  /* 0x0000001406007986 */ /* 0x000fe2000c101524 */
[----:B------:R-:W-:Y:S02]  /*2b80*/  F2FP.PACK_AB R0, R19, R0 ;  /* 0x000000001300723e */ /* 0x000fe400000000ff */
        /* <DEDUP_REMOVED lines=9> */
.L_x_2584:
        /* <DEDUP_REMOVED lines=20> */
.L_x_2585:
[----:B------:R-:W-:Y:S01]  /*2d60*/  IMAD.MOV.U32 R15, RZ, RZ, -0x800001 ;  /* 0xff7fffffff0f7424 */ /* 0x000fe200078e00ff */
[----:B------:R-:W-:Y:S01]  /*2d70*/  MOV R12, 0x2dc0 ;  /* 0x00002dc0000c7802 */ /* 0x000fe20000000f00 */
[----:B------:R-:W-:Y:S02]  /*2d80*/  IMAD.MOV.U32 R16, RZ, RZ, 0x10 ;  /* 0x00000010ff107424 */ /* 0x000fe400078e00ff */
[----:B------:R-:W-:Y:S02]  /*2d90*/  IMAD.MOV.U32 R11, RZ, RZ, 0x1f ;  /* 0x0000001fff0b7424 */ /* 0x000fe400078e00ff */
[----:B------:R-:W-:Y:S02]  /*2da0*/  IMAD.MOV.U32 R18, RZ, RZ, -0x1 ;  /* 0xffffffffff127424 */ /* 0x000fe400078e00ff */
[----:B0-----:R-:W-:Y:S05]  /*2db0*/  CALL.REL.NOINC `($__internal_58_$__cuda_sm70_shflsync_bfly_p) ;  /* 0x000001b000007944 */ /* 0x001fea0003c00000 */
[----:B01----:R-:W-:Y:S05]  /*2dc0*/  BRA `(.L_x_2617) ;  /* 0xffffd44000007947 */ /* 0x003fea000383ffff */
.L_x_2586:
[----:B------:R-:W-:Y:S01]  /*2dd0*/  IMAD.MOV.U32 R15, RZ, RZ, R20 ;  /* 0x000000ffff0f7224 */ /* 0x000fe200078e0014 */
[----:B------:R-:W-:Y:S01]  /*2de0*/  MOV R11, 0x1f ;  /* 0x0000001f000b7802 */ /* 0x000fe20000000f00 */
[----:B------:R-:W-:Y:S01]  /*2df0*/  IMAD.MOV.U32 R16, RZ, RZ, 0x8 ;  /* 0x00000008ff107424 */ /* 0x000fe200078e00ff */
[----:B------:R-:W-:Y:S01]  /*2e00*/  MOV R12, 0x2e30 ;  /* 0x00002e30000c7802 */ /* 0x000fe20000000f00 */
[----:B------:R-:W-:-:S02]  /*2e10*/  IMAD.MOV.U32 R18, RZ, RZ, -0x1 ;  /* 0xffffffffff127424 */ /* 0x000fc400078e00ff */
[----:B0-----:R-:W-:Y:S05]  /*2e20*/  CALL.REL.NOINC `($__internal_58_$__cuda_sm70_shflsync_bfly_p) ;  /* 0x0000014000007944 */ /* 0x001fea0003c00000 */
[----:B01----:R-:W-:Y:S01]  /*2e30*/  FMNMX.FTZ R15, R20, R11, !PT ;  /* 0x0000000b140f7209 */ /* 0x003fe20007810000 */
[----:B------:R-:W-:Y:S01]  /*2e40*/  IMAD.MOV.U32 R16, RZ, RZ, 0x4 ;  /* 0x00000004ff107424 */ /* 0x000fe200078e00ff */
[----:B------:R-:W-:Y:S01]  /*2e50*/  MOV R12, 0x2e90 ;  /* 0x00002e90000c7802 */ /* 0x000fe20000000f00 */
[----:B------:R-:W-:-:S02]  /*2e60*/  IMAD.MOV.U32 R11, RZ, RZ, 0x1f ;  /* 0x0000001fff0b7424 */ /* 0x000fc400078e00ff */
[----:B------:R-:W-:Y:S02]  /*2e70*/  IMAD.MOV.U32 R18, RZ, RZ, -0x1 ;  /* 0xffffffffff127424 */ /* 0x000fe400078e00ff */
[----:B------:R-:W-:Y:S05]  /*2e80*/  CALL.REL.NOINC `($__internal_58_$__cuda_sm70_shflsync_bfly_p) ;  /* 0x000000e000007944 */ /* 0x000fea0003c00000 */
[----:B01----:R-:W-:Y:S01]  /*2e90*/  FMNMX.FTZ R15, R15, R11, !PT ;  /* 0x0000000b0f0f7209 */ /* 0x003fe20007810000 */
[----:B------:R-:W-:Y:S01]  /*2ea0*/  IMAD.MOV.U32 R16, RZ, RZ, 0x2 ;  /* 0x00000002ff107424 */ /* 0x000fe200078e00ff */
[----:B------:R-:W-:Y:S01]  /*2eb0*/  MOV R18, 0xffffffff ;  /* 0xffffffff00127802 */ /* 0x000fe20000000f00 */
[----:B------:R-:W-:Y:S01]  /*2ec0*/  IMAD.MOV.U32 R11, RZ, RZ, 0x1f ;  /* 0x0000001fff0b7424 */ /* 0x000fe200078e00ff */
[----:B------:R-:W-:Y:S02]  /*2ed0*/  MOV R12, 0x2ef0 ;  /* 0x00002ef0000c7802 */ /* 0x000fe40000000f00 */
[----:B------:R-:W-:Y:S05]  /*2ee0*/  CALL.REL.NOINC `($__internal_58_$__cuda_sm70_shflsync_bfly_p) ;  /* 0x0000008000007944 */ /* 0x000fea0003c00000 */
[----:B01----:R-:W-:Y:S01]  /*2ef0*/  FMNMX.FTZ R15, R15, R11, !PT ;  /* 0x0000000b0f0f7209 */ /* 0x003fe20007810000 */
[----:B------:R-:W-:Y:S01]  /*2f00*/  IMAD.MOV.U32 R16, RZ, RZ, 0x1 ;  /* 0x00000001ff107424 */ /* 0x000fe200078e00ff */
[----:B------:R-:W-:Y:S01]  /*2f10*/  MOV R12, 0x2f50 ;  /* 0x00002f50000c7802 */ /* 0x000fe20000000f00 */
[----:B------:R-:W-:Y:S02]  /*2f20*/  IMAD.MOV.U32 R11, RZ, RZ, 0x1f ;  /* 0x0000001fff0b7424 */ /* 0x000fe400078e00ff */
[----:B------:R-:W-:Y:S02]  /*2f30*/  IMAD.MOV.U32 R18, RZ, RZ, -0x1 ;  /* 0xffffffffff127424 */ /* 0x000fe400078e00ff */
[----:B------:R-:W-:Y:S05]  /*2f40*/  CALL.REL.NOINC `($__internal_58_$__cuda_sm70_shflsync_bfly_p) ;  /* 0x0000002000007944 */ /* 0x000fea0003c00000 */
[----:B01----:R-:W-:Y:S01]  /*2f50*/  IMAD.MOV.U32 R16, RZ, RZ, R11 ;  /* 0x000000ffff107224 */ /* 0x003fe200078e000b */
[----:B------:R-:W-:Y:S05]  /*2f60*/  BRA `(.L_x_2618) ;  /* 0xffffd34000007947 */ /* 0x000fea000383ffff */
        .weak           $__internal_58_$__cuda_sm70_shflsync_bfly_p
        .type           $__internal_58_$__cuda_sm70_shflsync_bfly_p,@function
        .size           $__internal_58_$__cuda_sm70_shflsync_bfly_p,(.L_x_24719 - $__internal_58_$__cuda_sm70_shflsync_bfly_p)
$__internal_58_$__cuda_sm70_shflsync_bfly_p:
[----:B------:R-:W-:Y:S01]  /*2f70*/  IMAD.MOV.U32 R13, RZ, RZ, 0x0 ;  /* 0x00000000ff0d7424 */ /* 0x000fe200078e00ff */
[----:B------:R-:W-:Y:S04]  /*2f80*/  WARPSYNC R18 ;  /* 0x0000001200007348 */ /* 0x000fe80003800000 */
[----:B------:R0:W1:Y:S01]  /*2f90*/  SHFL.BFLY PT, R11, R15, R16, R11 ;  /* 0x0c0000100f0b7389 */ /* 0x00006200000e000b */
[----:B------:R-:W-:Y:S05]  /*2fa0*/  RET.REL.NODEC R12 `(_ZN4vllm25paged_attention_v2_kernelIthLi112ELi32ELi128ELNS_18Fp8KVCacheDataTypeE2ELb0ELi512EEEvPfS2_PT_PKS3_PKT0_S9_ifPKiSB_iPKfiiiSD_SD_iiiii) ;  /* 0xffffd0500c007950 */ /* 0x000fea0003c3ffff */
.L_x_2619:
        /* <DEDUP_REMOVED lines=13> */
.L_x_24719:


//--------------------- .text._ZN4vllm25paged_attention_v2_kernelIthLi96ELi32ELi128ELNS_18Fp8KVCacheDataTypeE2ELb0ELi512EEEvPfS2_PT_PKS3_PKT0_S9_ifPKiSB_iPKfiiiSD_SD_iiiii --------------------------
	.section	.text._ZN4vllm25paged_attention_v2_kernelIthLi96ELi32ELi128ELNS_18Fp8KVCacheDataTypeE2ELb0ELi512EEEvPfS2_PT_PKS3_PKT0_S9_ifPKiSB_iPKfiiiSD_SD_iiiii,"ax",@progbits
	.sectioninfo	@"SHI_REGISTERS=32"
	.align	128
        .global         _ZN4vllm25paged_attention_v2_kernelIthLi96ELi32ELi128ELNS_18Fp8KVCacheDataTypeE2ELb0ELi512EEEvPfS2_PT_PKS3_PKT0_S9_ifPKiSB_iPKfiiiSD_SD_iiiii
        .type           _ZN4vllm25paged_attention_v2_kernelIthLi96ELi32ELi128ELNS_18Fp8KVCacheDataTypeE2ELb0ELi512EEEvPfS2_PT_PKS3_PKT0_S9_ifPKiSB_iPKfiiiSD_SD_iiiii,@function
        .size           _ZN4vllm25paged_attention_v2_kernelIthLi96ELi32ELi128ELNS_18Fp8KVCacheDataTypeE2ELb0ELi512EEEvPfS2_PT_PKS3_PKT0_S9_ifPKiSB_iPKfiiiSD_SD_iiiii,(.L_x_24720 - _ZN4vllm25paged_attention_v2_kernelIthLi96ELi32ELi128ELNS_18Fp8KVCacheDataTypeE2ELb0ELi512EEEvPfS2_PT_PKS3_PKT0_S9_ifPKiSB_iPKfiiiSD_SD_iiiii)
        .other          _ZN4vllm25paged_attention_v2_kernelIthLi96ELi32ELi128ELNS_18Fp8KVCacheDataTypeE2ELb0ELi512EEEvPfS2_PT_PKS3_PKT0_S9_ifPKiSB_iPKfiiiSD_SD_iiiii,@"STO_CUDA_ENTRY STV_DEFAULT"
_ZN4vllm25paged_attention_v2_kernelIthLi96ELi32ELi128ELNS_18Fp8KVCacheDataTypeE2ELb0ELi512EEEvPfS2_PT_PKS3_PKT0_S9_ifPKiSB_iPKfiiiSD_SD_iiiii:
.text._ZN4vllm25paged_attention_v2_kernelIthLi96ELi32ELi128ELNS_18Fp8KVCacheDataTypeE2ELb0ELi512EEEvPfS2_PT_PKS3_PKT0_S9_ifPKiSB_iPKfiiiSD_SD_iiiii:
        /* <DEDUP_REMOVED lines=14> */
[----:B------:R-:W-:Y:S02]  /*00e0*/  LEA.HI R4, R4, R3, RZ, 0x5 ;  /* 0x0000000304047211 */ /* 0x000fe400078f28ff */
[----:B------:R-:W-:Y:S02]  /*00f0*/  LEA R3, R5, 0x10, 0x4 ;  /* 0x0000001005037811 */ /* 0x000fe400078e20ff */
        /* <DEDUP_REMOVED lines=12> */
[----:B------:R-:W-:Y:S02]  /*01c0*/  LOP3.LUT R11, R11, 0xffffffe0, RZ, 0xc0, !PT ;  /* 0xffffffe00b0b7812 */ /* 0x000fe400078ec0ff */
[----:B------:R-:W-:-:S03]  /*01d0*/  IADD3 R9, -R7, R10, RZ ;  /* 0x0000000a07097210 */ /* 0x000fc60007ffe1ff */
[----:B------:R-:W-:Y:S01]  /*01e0*/  IMAD.IADD R10, R2, 0x1, -R11 ;  /* 0x00000001020a7824 */ /* 0x000fe200078e0a0b */
[----:B------:R-:W-:Y:S05]  /*01f0*/  BRA.DIV ~URZ, `(.L_x_2621) ;  /* 0x000029b27f007947 */ /* 0x000fea000b800000 */
[----:B------:R-:W-:-:S05]  /*0200*/  IMAD.MOV.U32 R11, RZ, RZ, -0x800001 ;  /* 0xff7fffffff0b7424 */ /* 0x000fca00078e00ff */
.L_x_2653:
        /* <DEDUP_REMOVED lines=10> */
.L_x_2654:
        /* <DEDUP_REMOVED lines=18> */
[----:B------:R-:W-:Y:S02]  /*03d0*/  IMAD.MOV.U32 R15, RZ, RZ, RZ ;  /* 0x000000ffff0f7224 */ /* 0x000fe400078e00ff */
        /* <DEDUP_REMOVED lines=16> */
.L_x_2627:
        /* <DEDUP_REMOVED lines=11> */
.L_x_2626:
[----:B------:R-:W-:Y:S05]  /*0590*/  BSYNC B1 ;  /* 0x0000000000017941 */ /* 0x000fea0003800000 */
.L_x_2625:
        /* <DEDUP_REMOVED lines=10> */
.L_x_2630:
        /* <DEDUP_REMOVED lines=100> */
.L_x_2629:
[----:B------:R-:W-:Y:S05]  /*0c80*/  BSYNC B1 ;  /* 0x0000000000017941 */ /* 0x000fea0003800000 */
.L_x_2628:
        /* <DEDUP_REMOVED lines=55> */
.L_x_2632:
[----:B------:R-:W-:Y:S05]  /*1000*/  BSYNC B1 ;  /* 0x0000000000017941 */ /* 0x000fea0003800000 */
.L_x_2631:
        /* <DEDUP_REMOVED lines=26> */
.L_x_2624:
[----:B------:R-:W-:Y:S05]  /*11b0*/  BSYNC B0 ;  /* 0x0000000000007941 */ /* 0x000fea0003800000 */
.L_x_2623:
        /* <DEDUP_REMOVED lines=43> */
.L_x_2637:
        /* <DEDUP_REMOVED lines=8> */
.L_x_2636:
[----:B------:R-:W-:Y:S05]  /*14f0*/  BSYNC B1 ;  /* 0x0000000000017941 */ /* 0x000fea0003800000 */
.L_x_2635:
        /* <DEDUP_REMOVED lines=10> */
.L_x_2640:
        /* <DEDUP_REMOVED lines=52> */
.L_x_2639:
[----:B------:R-:W-:Y:S05]  /*18e0*/  BSYNC B1 ;  /* 0x0000000000017941 */ /* 0x000fea0003800000 */
.L_x_2638:
        /* <DEDUP_REMOVED lines=31> */
.L_x_2642:
[----:B------:R-:W-:Y:S05]  /*1ae0*/  BSYNC B1 ;  /* 0x0000000000017941 */ /* 0x000fea0003800000 */
.L_x_2641:
        /* <DEDUP_REMOVED lines=14> */
.L_x_2634:
[----:B------:R-:W-:Y:S05]  /*1bd0*/  BSYNC B0 ;  /* 0x0000000000007941 */ /* 0x000fea0003800000 */
.L_x_2633:
        /* <DEDUP_REMOVED lines=30> */
.L_x_2644:
[----:B------:R-:W-:Y:S05]  /*1dc0*/  BSYNC B0 ;  /* 0x0000000000007941 */ /* 0x000fea0003800000 */
.L_x_2643:
[----:B------:R-:W-:Y:S01]  /*1dd0*/  SHF.R.S32.HI R13, RZ, 0x2, R13 ;  /* 0x00000002ff0d7819 */ /* 0x000fe2000001140d */
[----:B------:R-:W-:Y:S01]  /*1de0*/  BAR.SYNC.DEFER_BLOCKING 0x0 ;  /* 0x0000000000007b1d */ /* 0x000fe20000010000 */
[----:B------:R-:W-:Y:S01]  /*1df0*/  HFMA2.MMA R7, -RZ, RZ, 0, 0 ;  /* 0x00000000ff077435 */ /* 0x000fe200000001ff */
[C---:B------:R-:W-:Y:S01]  /*1e00*/  ISETP.GT.OR P4, PT, R2.reuse, 0x3f, P0 ;  /* 0x0000003f0200780c */ /* 0x040fe20000784670 */
[----:B0-----:R-:W-:Y:S01]  /*1e10*/  IMAD.MOV.U32 R8, RZ, RZ, RZ ;  /* 0x000000ffff087224 */ /* 0x001fe200078e00ff */
[----:B------:R-:W-:Y:S01]  /*1e20*/  ISETP.GT.OR P5, PT, R2, 0x1f, P0 ;  /* 0x0000001f0200780c */ /* 0x000fe200007a4670 */
[----:B------:R-:W-:Y:S01]  /*1e30*/  IMAD.MOV.U32 R12, RZ, RZ, RZ ;  /* 0x000000ffff0c7224 */ /* 0x000fe200078e00ff */
[----:B------:R-:W-:Y:S01]  /*1e40*/  BSSY B0, `(.L_x_2645) ;  /* 0x0000016000007945 */ /* 0x000fe20003800000 */
[----:B------:R-:W-:Y:S01]  /*1e50*/  IMAD.MOV.U32 R15, RZ, RZ, RZ ;  /* 0x000000ffff0f7224 */ /* 0x000fe200078e00ff */
[----:B------:R-:W-:Y:S01]  /*1e60*/  MOV R2, RZ ;  /* 0x000000ff00027202 */ /* 0x000fe20000000f00 */
[----:B------:R-:W-:Y:S01]  /*1e70*/  IMAD.MOV.U32 R25, RZ, RZ, RZ ;  /* 0x000000ffff197224 */ /* 0x000fe200078e00ff */
[----:B------:R-:W-:Y:S01]  /*1e80*/  CS2R R20, SRZ ;  /* 0x0000000000147805 */ /* 0x000fe2000001ff00 */
[----:B------:R-:W-:Y:S01]  /*1e90*/  IMAD.MOV.U32 R23, RZ, RZ, RZ ;  /* 0x000000ffff177224 */ /* 0x000fe200078e00ff */
        /* <DEDUP_REMOVED lines=16> */
.L_x_2646:
[----:B------:R-:W-:Y:S05]  /*1fa0*/  BSYNC B0 ;  /* 0x0000000000007941 */ /* 0x000fea0003800000 */
.L_x_2645:
        /* <DEDUP_REMOVED lines=27> */
.L_x_2648:
[----:B------:R-:W-:Y:S05]  /*2160*/  BSYNC B0 ;  /* 0x0000000000007941 */ /* 0x000fea0003800000 */
.L_x_2647:
        /* <DEDUP_REMOVED lines=15> */
.L_x_2650:
[----:B------:R-:W-:Y:S05]  /*2260*/  BSYNC B0 ;  /* 0x0000000000007941 */ /* 0x000fea0003800000 */
.L_x_2649:
        /* <DEDUP_REMOVED lines=27> */
.L_x_2652:
[----:B------:R-:W-:Y:S05]  /*2420*/  BSYNC B0 ;  /* 0x0000000000007941 */ /* 0x000fea0003800000 */
.L_x_2651:
[----:B------:R-:W-:Y:S06]  /*2430*/  BAR.SYNC.DEFER_BLOCKING 0x0 ;  /* 0x0000000000007b1d */ /* 0x000fec0000010000 */
[----:B------:R-:W-:Y:S05]  /*2440*/  @P1 EXIT ;  /* 0x000000000000194d */ /* 0x000fea0003800000 */
[----:B------:R-:W-:Y:S01]  /*2450*/  ULDC UR4, c[0x0][0x14] ;  /* 0x0000050000047ab9 */ /* 0x000fe20000000800 */
[----:B01----:R-:W-:Y:S01]  /*2460*/  IMAD R4, R6, c[0x0][0xc], RZ ;  /* 0x0000030006047a24 */ /* 0x003fe200078e02ff */
[----:B------:R-:W-:Y:S01]  /*2470*/  UIMAD UR4, UR4, 0x60, URZ ;  /* 0x00000060040478a4 */ /* 0x000fe2000f8e023f */
[----:B------:R-:W-:-:S05]  /*2480*/  IMAD R5, R5, 0x60, RZ ;  /* 0x0000006005057824 */ /* 0x000fca00078e02ff */
[----:B------:R-:W-:Y:S01]  /*2490*/  IMAD R4, R4, UR4, RZ ;  /* 0x0000000404047c24 */ /* 0x000fe2000f8e02ff */
[----:B------:R-:W-:Y:S01]  /*24a0*/  SHF.R.S32.HI R6, RZ, 0x1f, R5 ;  /* 0x0000001fff067819 */ /* 0x000fe20000011405 */
[----:B------:R-:W-:-:S03]  /*24b0*/  IMAD R3, R3, UR4, RZ ;  /* 0x0000000403037c24 */ /* 0x000fc6000f8e02ff */
[----:B------:R-:W-:Y:S02]  /*24c0*/  SHF.R.S32.HI R24, RZ, 0x1f, R4 ;  /* 0x0000001fff187819 */ /* 0x000fe40000011404 */
[----:B------:R-:W-:Y:S02]  /*24d0*/  IADD3 R17, P1, P2, R4, R3, R5 ;  /* 0x0000000304117210 */ /* 0x000fe40007a3e005 */
[----:B------:R-:W-:-:S04]  /*24e0*/  SHF.R.S32.HI R3, RZ, 0x1f, R3 ;  /* 0x0000001fff037819 */ /* 0x000fc80000011403 */
[----:B------:R-:W-:Y:S01]  /*24f0*/  IADD3.X R24, R24, R3, R6, P1, P2 ;  /* 0x0000000318187210 */ /* 0x000fe20000fe4406 */
[----:B------:R-:W-:Y:S06]  /*2500*/  @P0 EXIT ;  /* 0x000000000000094d */ /* 0x000fec0003800000 */
[C---:B------:R-:W-:Y:S02]  /*2510*/  IADD3 R3, P0, R13.reuse, R17, RZ ;  /* 0x000000110d037210 */ /* 0x040fe40007f1e0ff */
[C---:B------:R-:W-:Y:S02]  /*2520*/  IADD3 R16, R13.reuse, 0x8, RZ ;  /* 0x000000080d107810 */ /* 0x040fe40007ffe0ff */
[----:B------:R-:W-:Y:S02]  /*2530*/  LEA.HI.X.SX32 R10, R13, R24, 0x1, P0 ;  /* 0x000000180d0a7211 */ /* 0x000fe400000f0eff */
[----:B------:R-:W-:Y:S02]  /*2540*/  LEA R4, P0, R3, c[0x0][0x170], 0x1 ;  /* 0x00005c0003047a11 */ /* 0x000fe400078008ff */
[----:B------:R-:W-:Y:S02]  /*2550*/  IADD3 R6, R13, 0x10, RZ ;  /* 0x000000100d067810 */ /* 0x000fe40007ffe0ff */
[----:B------:R-:W-:-:S02]  /*2560*/  LEA.HI.X R5, R3, c[0x0][0x174], R10, 0x1, P0 ;  /* 0x00005d0003057a11 */ /* 0x000fc400000f0c0a */
[-C--:B------:R-:W-:Y:S02]  /*2570*/  IADD3 R3, P0, R16, R17.reuse, RZ ;  /* 0x0000001110037210 */ /* 0x080fe40007f1e0ff */
[----:B------:R-:W-:Y:S02]  /*2580*/  IADD3 R9, P1, R6, R17, RZ ;  /* 0x0000001106097210 */ /* 0x000fe40007f3e0ff */
[----:B------:R-:W-:Y:S02]  /*2590*/  IADD3 R10, R13, 0x18, RZ ;  /* 0x000000180d0a7810 */ /* 0x000fe40007ffe0ff */
[-C--:B------:R-:W-:Y:S02]  /*25a0*/  LEA.HI.X.SX32 R16, R16, R24.reuse, 0x1, P0 ;  /* 0x0000001810107211 */ /* 0x080fe400000f0eff */
[----:B------:R-:W-:Y:S02]  /*25b0*/  LEA.HI.X.SX32 R26, R6, R24, 0x1, P1 ;  /* 0x00000018061a7211 */ /* 0x000fe400008f0eff */
[----:B------:R-:W-:-:S02]  /*25c0*/  LEA R6, P0, R3, c[0x0][0x170], 0x1 ;  /* 0x00005c0003067a11 */ /* 0x000fc400078008ff */
[----:B------:R-:W-:Y:S02]  /*25d0*/  F2FP.PACK_AB R14, R8, R7 ;  /* 0x00000007080e723e */ /* 0x000fe400000000ff */
[----:B------:R-:W-:Y:S02]  /*25e0*/  IADD3 R11, P2, R10, R17, RZ ;  /* 0x000000110a0b7210 */ /* 0x000fe40007f5e0ff */
[----:B------:R-:W-:Y:S02]  /*25f0*/  LEA.HI.X R7, R3, c[0x0][0x174], R16, 0x1, P0 ;  /* 0x00005d0003077a11 */ /* 0x000fe400000f0c10 */
[----:B------:R-:W-:Y:S02]  /*2600*/  PRMT R3, R14, 0x7610, R3 ;  /* 0x000076100e037816 */ /* 0x000fe40000000003 */
[----:B------:R-:W-:Y:S02]  /*2610*/  LEA.HI.X.SX32 R22, R10, R24, 0x1, P2 ;  /* 0x000000180a167211 */ /* 0x000fe400010f0eff */
[----:B------:R-:W-:Y:S01]  /*2620*/  LEA R8, P1, R9, c[0x0][0x170], 0x1 ;  /* 0x00005c0009087a11 */ /* 0x000fe200078208ff */
[----:B------:R0:W-:Y:S01]  /*2630*/  STG.E.U16 [R4.64], R3 ;  /* 0x0000000304007986 */ /* 0x0001e2000c101524 */
[----:B------:R-:W-:-:S02]  /*2640*/  LEA R10, P2, R11, c[0x0][0x170], 0x1 ;  /* 0x00005c000b0a7a11 */ /* 0x000fc400078408ff */
[----:B------:R-:W-:Y:S02]  /*2650*/  F2FP.PACK_AB R12, R15, R12 ;  /* 0x0000000c0f0c723e */ /* 0x000fe400000000ff */
        /* <DEDUP_REMOVED lines=19> */
[----:B------:R-:W-:Y:S02]  /*2790*/  F2FP.PACK_AB R25, R2, R25 ;  /* 0x000000190219723e */ /* 0x000fe400000000ff */
        /* <DEDUP_REMOVED lines=45> */
.L_x_2620:
        /* <DEDUP_REMOVED lines=20> */
.L_x_2621:
[----:B------:R-:W-:Y:S01]  /*2bb0*/  IMAD.MOV.U32 R15, RZ, RZ, -0x800001 ;  /* 0xff7fffffff0f7424 */ /* 0x000fe200078e00ff */
[----:B------:R-:W-:Y:S01]  /*2bc0*/  MOV R18, 0xffffffff ;  /* 0xffffffff00127802 */ /* 0x000fe20000000f00 */
[----:B------:R-:W-:Y:S01]  /*2bd0*/  IMAD.MOV.U32 R16, RZ, RZ, 0x10 ;  /* 0x00000010ff107424 */ /* 0x000fe200078e00ff */
[----:B------:R-:W-:Y:S01]  /*2be0*/  MOV R12, 0x2c10 ;  /* 0x00002c10000c7802 */ /* 0x000fe20000000f00 */
[----:B------:R-:W-:Y:S02]  /*2bf0*/  IMAD.MOV.U32 R11, RZ, RZ, 0x1f ;  /* 0x0000001fff0b7424 */ /* 0x000fe400078e00ff */
[----:B0-----:R-:W-:Y:S05]  /*2c00*/  CALL.REL.NOINC `($__internal_59_$__cuda_sm70_shflsync_bfly_p) ;  /* 0x000001b000007944 */ /* 0x001fea0003c00000 */
[----:B01----:R-:W-:Y:S05]  /*2c10*/  BRA `(.L_x_2653) ;  /* 0xffffd5f000007947 */ /* 0x003fea000383ffff */
.L_x_2622:
[----:B------:R-:W-:Y:S01]  /*2c20*/  IMAD.MOV.U32 R15, RZ, RZ, R20 ;  /* 0x000000ffff0f7224 */ /* 0x000fe200078e0014 */
[----:B------:R-:W-:Y:S01]  /*2c30*/  MOV R12, 0x2c80 ;  /* 0x00002c80000c7802 */ /* 0x000fe20000000f00 */
[----:B------:R-:W-:Y:S02]  /*2c40*/  IMAD.MOV.U32 R16, RZ, RZ, 0x8 ;  /* 0x00000008ff107424 */ /* 0x000fe400078e00ff */
[----:B------:R-:W-:Y:S02]  /*2c50*/  IMAD.MOV.U32 R11, RZ, RZ, 0x1f ;  /* 0x0000001fff0b7424 */ /* 0x000fe400078e00ff */
[----:B------:R-:W-:-:S02]  /*2c60*/  IMAD.MOV.U32 R18, RZ, RZ, -0x1 ;  /* 0xffffffffff127424 */ /* 0x000fc400078e00ff */
[----:B0-----:R-:W-:Y:S05]  /*2c70*/  CALL.REL.NOINC `($__internal_59_$__cuda_sm70_shflsync_bfly_p) ;  /* 0x0000014000007944 */ /* 0x001fea0003c00000 */
[----:B0-----:R-:W-:Y:S01]  /*2c80*/  HFMA2.MMA R16, -RZ, RZ, 0, 2.384185791015625e-07 ;  /* 0x00000004ff107435 */ /* 0x001fe200000001ff */
[----:B-1----:R-:W-:Y:S01]  /*2c90*/  FMNMX.FTZ R15, R20, R11, !PT ;  /* 0x0000000b140f7209 */ /* 0x002fe20007810000 */
[----:B------:R-:W-:Y:S01]  /*2ca0*/  IMAD.MOV.U32 R11, RZ, RZ, 0x1f ;  /* 0x0000001fff0b7424 */ /* 0x000fe200078e00ff */
[----:B------:R-:W-:Y:S01]  /*2cb0*/  MOV R12, 0x2ce0 ;  /* 0x00002ce0000c7802 */ /* 0x000fe20000000f00 */
[----:B------:R-:W-:-:S02]  /*2cc0*/  IMAD.MOV.U32 R18, RZ, RZ, -0x1 ;  /* 0xffffffffff127424 */ /* 0x000fc400078e00ff */
[----:B------:R-:W-:Y:S05]  /*2cd0*/  CALL.REL.NOINC `($__internal_59_$__cuda_sm70_shflsync_bfly_p) ;  /* 0x000000e000007944 */ /* 0x000fea0003c00000 */
[----:B01----:R-:W-:Y:S01]  /*2ce0*/  FMNMX.FTZ R15, R15, R11, !PT ;  /* 0x0000000b0f0f7209 */ /* 0x003fe20007810000 */
[----:B------:R-:W-:Y:S01]  /*2cf0*/  IMAD.MOV.U32 R16, RZ, RZ, 0x2 ;  /* 0x00000002ff107424 */ /* 0x000fe200078e00ff */
[----:B------:R-:W-:Y:S01]  /*2d00*/  MOV R11, 0x1f ;  /* 0x0000001f000b7802 */ /* 0x000fe20000000f00 */
[----:B------:R-:W-:Y:S01]  /*2d10*/  IMAD.MOV.U32 R18, RZ, RZ, -0x1 ;  /* 0xffffffffff127424 */ /* 0x000fe200078e00ff */
[----:B------:R-:W-:-:S02]  /*2d20*/  MOV R12, 0x2d40 ;  /* 0x00002d40000c7802 */ /* 0x000fc40000000f00 */
[----:B------:R-:W-:Y:S05]  /*2d30*/  CALL.REL.NOINC `($__internal_59_$__cuda_sm70_shflsync_bfly_p) ;  /* 0x0000008000007944 */ /* 0x000fea0003c00000 */
[----:B01----:R-:W-:Y:S01]  /*2d40*/  FMNMX.FTZ R15, R15, R11, !PT ;  /* 0x0000000b0f0f7209 */ /* 0x003fe20007810000 */
[----:B------:R-:W-:Y:S01]  /*2d50*/  IMAD.MOV.U32 R16, RZ, RZ, 0x1 ;  /* 0x00000001ff107424 */ /* 0x000fe200078e00ff */
[----:B------:R-:W-:Y:S01]  /*2d60*/  MOV R18, 0xffffffff ;  /* 0xffffffff00127802 */ /* 0x000fe20000000f00 */
[----:B------:R-:W-:Y:S01]  /*2d70*/  IMAD.MOV.U32 R11, RZ, RZ, 0x1f ;  /* 0x0000001fff0b7424 */ /* 0x000fe200078e00ff */
[----:B------:R-:W-:-:S02]  /*2d80*/  MOV R12, 0x2da0 ;  /* 0x00002da0000c7802 */ /* 0x000fc40000000f00 */
[----:B------:R-:W-:Y:S05]  /*2d90*/  CALL.REL.NOINC `($__internal_59_$__cuda_sm70_shflsync_bfly_p) ;  /* 0x0000002000007944 */ /* 0x000fea0003c00000 */
[----:B01----:R-:W-:Y:S01]  /*2da0*/  IMAD.MOV.U32 R16, RZ, RZ, R11 ;  /* 0x000000ffff107224 */ /* 0x003fe200078e000b */
[----:B------:R-:W-:Y:S05]  /*2db0*/  BRA `(.L_x_2654) ;  /* 0xffffd4f000007947 */ /* 0x000fea000383ffff */
        .weak           $__internal_59_$__cuda_sm70_shflsync_bfly_p
        .type           $__internal_59_$__cuda_sm70_shflsync_bfly_p,@function
        .size           $__internal_59_$__cuda_sm70_shflsync_bfly_p,(.L_x_24720 - $__internal_59_$__cuda_sm70_shflsync_bfly_p)
$__internal_59_$__cuda_sm70_shflsync_bfly_p:
[----:B------:R-:W-:Y:S01]  /*2dc0*/  IMAD.MOV.U32 R13, RZ, RZ, 0x0 ;  /* 0x00000000ff0d7424 */ /* 0x000fe200078e00ff */
[----:B------:R-:W-:Y:S04]  /*2dd0*/  WARPSYNC R18 ;  /* 0x0000001200007348 */ /* 0x000fe80003800000 */
[----:B------:R0:W1:Y:S01]  /*2de0*/  SHFL.BFLY PT, R11, R15, R16, R11 ;  /* 0x0c0000100f0b7389 */ /* 0x00006200000e000b */
[----:B------:R-:W-:Y:S05]  /*2df0*/  RET.REL.NODEC R12 `(_ZN4vllm25paged_attention_v2_kernelIthLi96ELi32ELi128ELNS_18Fp8KVCacheDataTypeE2ELb0ELi512EEEvPfS2_PT_PKS3_PKT0_S9_ifPKiSB_iPKfiiiSD_SD_iiiii) ;  /* 0xffffd2000c007950 */ /* 0x000fea0003c3ffff */
.L_x_2655:
        /* <DEDUP_REMOVED lines=16> */
.L_x_24720:


//--------------------- .text._ZN4vllm25paged_attention_v2_kernelIthLi80ELi32ELi128ELNS_18Fp8KVCacheDataTypeE2ELb0ELi512EEEvPfS2_PT_PKS3_PKT0_S9_ifPKiSB_iPKfiiiSD_SD_iiiii --------------------------
	.section	.text._ZN4vllm25paged_attention_v2_kernelIthLi80ELi32ELi128ELNS_18Fp8KVCacheDataTypeE2ELb0ELi512EEEvPfS2_PT_PKS3_PKT0_S9_ifPKiSB_iPKfiiiSD_SD_iiiii,"ax",@progbits
	.sectioninfo	@"SHI_REGISTERS=32"
	.align	128
        .global         _ZN4vllm25paged_attention_v2_kernelIthLi80ELi32ELi128ELNS_18Fp8KVCacheDataTypeE2ELb0ELi512EEEvPfS2_PT_PKS3_PKT0_S9_ifPKiSB_iPKfiiiSD_SD_iiiii
        .type           _ZN4vllm25paged_attention_v2_kernelIthLi80ELi32ELi128ELNS_18Fp8KVCacheDataTypeE2ELb0ELi512EEEvPfS2_PT_PKS3_PKT0_S9_ifPKiSB_iPKfiiiSD_SD_iiiii,@function
        .size           _ZN4vllm25paged_attention_v2_kernelIthLi80ELi32ELi128ELNS_18Fp8KVCacheDataTypeE2ELb0ELi512EEEvPfS2_PT_PKS3_PKT0_S9_ifPKiSB_iPKfiiiSD_SD_iiiii,(.L_x_24721 - _ZN4vllm25paged_attention_v2_kernelIthLi80ELi32ELi128ELNS_18Fp8KVCacheDataTypeE2ELb0ELi512EEEvPfS2_PT_PKS3_PKT0_S9_ifPKiSB_iPKfiiiSD_SD_iiiii)
        .other          _ZN4vllm25paged_attention_v2_kernelIthLi80ELi32ELi128ELNS_18Fp8KVCacheDataTypeE2ELb0ELi512EEEvPfS2_PT_PKS3_PKT0_S9_ifPKiSB_iPKfiiiSD_SD_iiiii,@"STO_CUDA_ENTRY STV_DEFAULT"
_ZN4vllm25paged_attention_v2_kernelIthLi80ELi32ELi128ELNS_18Fp8KVCacheDataTypeE2ELb0ELi512EEEvPfS2_PT_PKS3_PKT0_S9_ifPKiSB_iPKfiiiSD_SD_iiiii:
.text._ZN4vllm25paged_attention_v2_kernelIthLi80ELi32ELi128ELNS_18Fp8KVCacheDataTypeE2ELb0ELi512EEEvPfS2_PT_PKS3_PKT0_S9_ifPKiSB_iPKfiiiSD_SD_iiiii:
        /* <DEDUP_REMOVED lines=20> */
[----:B------:R-:W-:Y:S02]  /*0140*/  IMNMX R9, R8, R9, PT ;  /* 0x0000000908097217 */ /* 0x000fe40003800200 */
[----:B------:R-:W-:-:S04]  /*0150*/  LEA R6, R4, R5, 0x4 ;  /* 0x0000000504067211 */ /* 0x000fc800078e20ff */
        /* <DEDUP_REMOVED lines=10> */
[----:B------:R-:W-:-:S04]  /*0200*/  MOV R11, 0xff7fffff ;  /* 0xff7fffff000b7802 */ /* 0x000fc80000000f00 */
.L_x_2689:
        /* <DEDUP_REMOVED lines=10> */
.L_x_2690:
        /* <DEDUP_REMOVED lines=33> */
[----:B------:R-:W-:Y:S01]  /*04c0*/  IMAD.MOV.U32 R15, RZ, RZ, RZ ;  /* 0x000000ffff0f7224 */ /* 0x000fe200078e00ff */
[----:B------:R-:W-:-:S03]  /*04d0*/  MOV R14, R2 ;  /* 0x00000002000e7202 */ /* 0x000fc60000000f00 */
.L_x_2663:
        /* <DEDUP_REMOVED lines=11> */
.L_x_2662:
[----:B------:R-:W-:Y:S05]  /*0590*/  BSYNC B1 ;  /* 0x0000000000017941 */ /* 0x000fea0003800000 */
.L_x_2661:
        /* <DEDUP_REMOVED lines=10> */
.L_x_2666:
        /* <DEDUP_REMOVED lines=100> */
.L_x_2665:
[----:B------:R-:W-:Y:S05]  /*0c80*/  BSYNC B1 ;  /* 0x0000000000017941 */ /* 0x000fea0003800000 */
.L_x_2664:
        /* <DEDUP_REMOVED lines=55> */
.L_x_2668:
[----:B------:R-:W-:Y:S05]  /*1000*/  BSYNC B1 ;  /* 0x0000000000017941 */ /* 0x000fea0003800000 */
.L_x_2667:
        /* <DEDUP_REMOVED lines=26> */
.L_x_2660:
[----:B------:R-:W-:Y:S05]  /*11b0*/  BSYNC B0 ;  /* 0x0000000000007941 */ /* 0x000fea0003800000 */
.L_x_2659:
        /* <DEDUP_REMOVED lines=43> */
.L_x_2673:
        /* <DEDUP_REMOVED lines=8> */
.L_x_2672:
[----:B------:R-:W-:Y:S05]  /*14f0*/  BSYNC B1 ;  /* 0x0000000000017941 */ /* 0x000fea0003800000 */
.L_x_2671:
        /* <DEDUP_REMOVED lines=10> */
.L_x_2676:
        /* <DEDUP_REMOVED lines=52> */
.L_x_2675:
[----:B------:R-:W-:Y:S05]  /*18e0*/  BSYNC B1 ;  /* 0x0000000000017941 */ /* 0x000fea0003800000 */
.L_x_2674:
        /* <DEDUP_REMOVED lines=31> */
.L_x_2678:
[----:B------:R-:W-:Y:S05]  /*1ae0*/  BSYNC B1 ;  /* 0x0000000000017941 */ /* 0x000fea0003800000 */
.L_x_2677:
        /* <DEDUP_REMOVED lines=14> */
.L_x_2670:
[----:B------:R-:W-:Y:S05]  /*1bd0*/  BSYNC B0 ;  /* 0x0000000000007941 */ /* 0x000fea0003800000 */
.L_x_2669:
        /* <DEDUP_REMOVED lines=30> */
.L_x_2680:
[----:B------:R-:W-:Y:S05]  /*1dc0*/  BSYNC B0 ;  /* 0x0000000000007941 */ /* 0x000fea0003800000 */
.L_x_2679:
        /* <DEDUP_REMOVED lines=25> */
.L_x_2682:
[----:B------:R-:W-:Y:S05]  /*1f60*/  BSYNC B0 ;  /* 0x0000000000007941 */ /* 0x000fea0003800000 */
.L_x_2681:
        /* <DEDUP_REMOVED lines=23> */
.L_x_2684:
[----:B------:R-:W-:Y:S05]  /*20e0*/  BSYNC B0 ;  /* 0x0000000000007941 */ /* 0x000fea0003800000 */
.L_x_2683:
        /* <DEDUP_REMOVED lines=13> */
.L_x_2686:
[----:B------:R-:W-:Y:S05]  /*21c0*/  BSYNC B0 ;  /* 0x0000000000007941 */ /* 0x000fea0003800000 */
.L_x_2685:
        /* <DEDUP_REMOVED lines=23> */
.L_x_2688:
[----:B------:R-:W-:Y:S05]  /*2340*/  BSYNC B0 ;  /* 0x0000000000007941 */ /* 0x000fea0003800000 */
.L_x_2687:
        /* <DEDUP_REMOVED lines=15> */
[CC--:B------:R-:W-:Y:S02]  /*2440*/  IADD3 R5, P0, R26.reuse, R17.reuse, RZ ;  /* 0x000000111a057210 */ /* 0x0c0fe40007f1e0ff */
[----:B------:R-:W-:Y:S02]  /*2450*/  IADD3 R6, P1, R3, R17, RZ ;  /* 0x0000001103067210 */ /* 0x000fe40007f3e0ff */
[-C--:B------:R-:W-:Y:S02]  /*2460*/  LEA.HI.X.SX32 R12, R26, R24.reuse, 0x1, P0 ;  /* 0x000000181a0c7211 */ /* 0x080fe400000f0eff */
[----:B------:R-:W-:Y:S02]  /*2470*/  LEA R4, P0, R5, c[0x0][0x170], 0x1 ;  /* 0x00005c0005047a11 */ /* 0x000fe400078008ff */
[----:B------:R-:W-:-:S02]  /*2480*/  LEA.HI.X.SX32 R3, R3, R24, 0x1, P1 ;  /* 0x0000001803037211 */ /* 0x000fc400008f0eff */
[----:B------:R-:W-:Y:S02]  /*2490*/  F2FP.PACK_AB R7, R7, R8 ;  /* 0x000000080707723e */ /* 0x000fe400000000ff */
[C---:B------:R-:W-:Y:S02]  /*24a0*/  LEA R10, P1, R6.reuse, c[0x0][0x170], 0x1 ;  /* 0x00005c00060a7a11 */ /* 0x040fe400078208ff */
[----:B------:R-:W-:Y:S02]  /*24b0*/  LEA.HI.X R5, R5, c[0x0][0x174], R12, 0x1, P0 ;  /* 0x00005d0005057a11 */ /* 0x000fe400000f0c0c */
[----:B------:R-:W-:Y:S02]  /*24c0*/  LEA.HI.X R11, R6, c[0x0][0x174], R3, 0x1, P1 ;  /* 0x00005d00060b7a11 */ /* 0x000fe400008f0c03 */
[----:B------:R-:W-:Y:S01]  /*24d0*/  PRMT R13, R7, 0x7632, R13 ;  /* 0x00007632070d7816 */ /* 0x000fe2000000000d */
[----:B------:R-:W-:Y:S01]  /*24e0*/  STG.E.U16 [R4.64], R7 ;  /* 0x0000000704007986 */ /* 0x000fe2000c101524 */
[----:B------:R-:W-:-:S02]  /*24f0*/  IADD3 R16, R26, 0x38, RZ ;  /* 0x000000381a107810 */ /* 0x000fc40007ffe0ff */
[C---:B------:R-:W-:Y:S01]  /*2500*/  IADD3 R6, R26.reuse, 0x10, RZ ;  /* 0x000000101a067810 */ /* 0x040fe20007ffe0ff */
[----:B------:R0:W-:Y:S01]  /*2510*/  STG.E.U16 [R10.64], R13 ;  /* 0x0000000d0a007986 */ /* 0x0001e2000c101524 */
[----:B------:R-:W-:Y:S02]  /*2520*/  IADD3 R27, R26, 0x20, RZ ;  /* 0x000000201a1b7810 */ /* 0x000fe40007ffe0ff */
[----:B------:R-:W-:Y:S02]  /*2530*/  IADD3 R3, P5, R6, R17, RZ ;  /* 0x0000001106037210 */ /* 0x000fe40007fbe0ff */
[----:B------:R-:W-:Y:S02]  /*2540*/  F2FP.PACK_AB R25, R2, R25 ;  /* 0x000000190219723e */ /* 0x000fe400000000ff */
[----:B------:R-:W-:Y:S02]  /*2550*/  IADD3 R14, R26, 0x30, RZ ;  /* 0x000000301a0e7810 */ /* 0x000fe40007ffe0ff */
[----:B------:R-:W-:-:S02]  /*2560*/  LEA.HI.X.SX32 R6, R6, R24, 0x1, P5 ;  /* 0x0000001806067211 */ /* 0x000fc400028f0eff */
[----:B------:R-:W-:Y:S02]  /*2570*/  IADD3 R8, R26, 0x18, RZ ;  /* 0x000000181a087810 */ /* 0x000fe40007ffe0ff */
[CC--:B0-----:R-:W-:Y:S02]  /*2580*/  IADD3 R13, P0, R16.reuse, R17.reuse, RZ ;  /* 0x00000011100d7210 */ /* 0x0c1fe40007f1e0ff */
[-C--:B------:R-:W-:Y:S02]  /*2590*/  IADD3 R7, P3, R27, R17.reuse, RZ ;  /* 0x000000111b077210 */ /* 0x080fe40007f7e0ff */
[----:B------:R-:W-:Y:S02]  /*25a0*/  LEA.HI.X.SX32 R16, R16, R24, 0x1, P0 ;  /* 0x0000001810107211 */ /* 0x000fe400000f0eff */
[----:B------:R-:W-:Y:S02]  /*25b0*/  LEA R2, P0, R3, c[0x0][0x170], 0x1 ;  /* 0x00005c0003027a11 */ /* 0x000fe400078008ff */
[----:B------:R-:W-:-:S02]  /*25c0*/  IADD3 R11, P1, R14, R17, RZ ;  /* 0x000000110e0b7210 */ /* 0x000fc40007f3e0ff */
[----:B------:R-:W-:Y:S02]  /*25d0*/  LEA.HI.X R3, R3, c[0x0][0x174], R6, 0x1, P0 ;  /* 0x00005d0003037a11 */ /* 0x000fe400000f0c06 */
[----:B------:R-:W-:Y:S02]  /*25e0*/  IADD3 R5, P4, R8, R17, RZ ;  /* 0x0000001108057210 */ /* 0x000fe40007f9e0ff */
[----:B------:R-:W-:Y:S01]  /*25f0*/  LEA.HI.X.SX32 R10, R27, R24, 0x1, P3 ;  /* 0x000000181b0a7211 */ /* 0x000fe200018f0eff */
[----:B------:R0:W-:Y:S01]  /*2600*/  STG.E.U16 [R2.64], R25 ;  /* 0x0000001902007986 */ /* 0x0001e2000c101524 */
[----:B------:R-:W-:Y:S02]  /*2610*/  LEA R6, P0, R7, c[0x0][0x170], 0x1 ;  /* 0x00005c0007067a11 */ /* 0x000fe400078008ff */
[C---:B------:R-:W-:Y:S02]  /*2620*/  IADD3 R12, R26.reuse, 0x28, RZ ;  /* 0x000000281a0c7810 */ /* 0x040fe40007ffe0ff */
[----:B------:R-:W-:-:S02]  /*2630*/  IADD3 R22, R26, 0x40, RZ ;  /* 0x000000401a167810 */ /* 0x000fc40007ffe0ff */
        /* <DEDUP_REMOVED lines=13> */
[----:B------:R-:W-:Y:S02]  /*2710*/  IADD3 R26, R26, 0x48, RZ ;  /* 0x000000481a1a7810 */ /* 0x000fe40007ffe0ff */
[----:B------:R-:W-:Y:S02]  /*2720*/  LEA.HI.X R9, R9, c[0x0][0x174], R12, 0x1, P1 ;  /* 0x00005d0009097a11 */ /* 0x000fe400008f0c0c */
[----:B------:R-:W-:Y:S02]  /*2730*/  LEA R12, P1, R13, c[0x0][0x170], 0x1 ;  /* 0x00005c000d0c7a11 */ /* 0x000fe400078208ff */
[----:B------:R-:W-:Y:S02]  /*2740*/  LEA.HI.X R15, R15, c[0x0][0x174], R22, 0x1, P0 ;  /* 0x00005d000f0f7a11 */ /* 0x000fe400000f0c16 */
[----:B------:R-:W-:-:S02]  /*2750*/  IADD3 R17, P6, R26, R17, RZ ;  /* 0x000000111a117210 */ /* 0x000fc40007fde0ff */
[----:B------:R-:W-:Y:S02]  /*2760*/  F2FP.PACK_AB R20, R23, R20 ;  /* 0x000000141714723e */ /* 0x000fe400000000ff */
[----:B------:R-:W-:Y:S02]  /*2770*/  PRMT R22, R25, 0x7632, R22 ;  /* 0x0000763219167816 */ /* 0x000fe40000000016 */
[----:B------:R-:W-:Y:S02]  /*2780*/  F2FP.PACK_AB R18, R21, R18 ;  /* 0x000000121512723e */ /* 0x000fe400000000ff */
[----:B------:R-:W-:Y:S01]  /*2790*/  LEA.HI.X R13, R13, c[0x0][0x174], R16, 0x1, P1 ;  /* 0x00005d000d0d7a11 */ /* 0x000fe200008f0c10 */
[----:B------:R1:W-:Y:S01]  /*27a0*/  STG.E.U16 [R4.64], R22 ;  /* 0x0000001604007986 */ /* 0x0003e2000c101524 */
[----:B------:R-:W-:Y:S02]  /*27b0*/  LEA.HI.X.SX32 R24, R26, R24, 0x1, P6 ;  /* 0x000000181a187211 */ /* 0x000fe400030f0eff */
[----:B------:R-:W-:Y:S01]  /*27c0*/  LEA R16, P1, R17, c[0x0][0x170], 0x1 ;  /* 0x00005c0011107a11 */ /* 0x000fe200078208ff */
[----:B------:R-:W-:Y:S01]  /*27d0*/  STG.E.U16 [R6.64], R20 ;  /* 0x0000001406007986 */ /* 0x000fe2000c101524 */
[----:B0-----:R-:W-:-:S02]  /*27e0*/  PRMT R3, R20, 0x7632, R3 ;  /* 0x0000763214037816 */ /* 0x001fc40000000003 */
        /* <DEDUP_REMOVED lines=10> */
.L_x_2656:
        /* <DEDUP_REMOVED lines=20> */
.L_x_2657:
[----:B------:R-:W-:Y:S01]  /*29d0*/  HFMA2.MMA R11, -RZ, RZ, 0, 1.847743988037109375e-06 ;  /* 0x0000001fff0b7435 */ /* 0x000fe200000001ff */
[----:B------:R-:W-:Y:S01]  /*29e0*/  IMAD.MOV.U32 R15, RZ, RZ, -0x800001 ;  /* 0xff7fffffff0f7424 */ /* 0x000fe200078e00ff */
[----:B------:R-:W-:Y:S01]  /*29f0*/  MOV R12, 0x2a30 ;  /* 0x00002a30000c7802 */ /* 0x000fe20000000f00 */
[----:B------:R-:W-:Y:S02]  /*2a00*/  IMAD.MOV.U32 R16, RZ, RZ, 0x10 ;  /* 0x00000010ff107424 */ /* 0x000fe400078e00ff */
[----:B------:R-:W-:Y:S02]  /*2a10*/  IMAD.MOV.U32 R18, RZ, RZ, -0x1 ;  /* 0xffffffffff127424 */ /* 0x000fe400078e00ff */
[----:B0-----:R-:W-:Y:S05]  /*2a20*/  CALL.REL.NOINC `($__internal_60_$__cuda_sm70_shflsync_bfly_p) ;  /* 0x000001b000007944 */ /* 0x001fea0003c00000 */
[----:B01----:R-:W-:Y:S05]  /*2a30*/  BRA `(.L_x_2689) ;  /* 0xffffd7d000007947 */ /* 0x003fea000383ffff */
.L_x_2658:
[----:B------:R-:W-:Y:S01]  /*2a40*/  IMAD.MOV.U32 R15, RZ, RZ, R20 ;  /* 0x000000ffff0f7224 */ /* 0x000fe200078e0014 */
[----:B------:R-:W-:Y:S01]  /*2a50*/  MOV R16, 0x8 ;  /* 0x0000000800107802 */ /* 0x000fe20000000f00 */
[----:B------:R-:W-:Y:S01]  /*2a60*/  IMAD.MOV.U32 R11, RZ, RZ, 0x1f ;  /* 0x0000001fff0b7424 */ /* 0x000fe200078e00ff */
[----:B------:R-:W-:Y:S01]  /*2a70*/  MOV R12, 0x2aa0 ;  /* 0x00002aa0000c7802 */ /* 0x000fe20000000f00 */
[----:B------:R-:W-:Y:S02]  /*2a80*/  IMAD.MOV.U32 R18, RZ, RZ, -0x1 ;  /* 0xffffffffff127424 */ /* 0x000fe400078e00ff */
[----:B0-----:R-:W-:Y:S05]  /*2a90*/  CALL.REL.NOINC `($__internal_60_$__cuda_sm70_shflsync_bfly_p) ;  /* 0x0000014000007944 */ /* 0x001fea0003c00000 */
[----:B0-----:R-:W-:Y:S01]  /*2aa0*/  HFMA2.MMA R16, -RZ, RZ, 0, 2.384185791015625e-07 ;  /* 0x00000004ff107435 */ /* 0x001fe200000001ff */
[----:B-1----:R-:W-:Y:S01]  /*2ab0*/  FMNMX.FTZ R15, R20, R11, !PT ;  /* 0x0000000b140f7209 */ /* 0x002fe20007810000 */
[----:B------:R-:W-:Y:S01]  /*2ac0*/  IMAD.MOV.U32 R11, RZ, RZ, 0x1f ;  /* 0x0000001fff0b7424 */ /* 0x000fe200078e00ff */
[----:B------:R-:W-:Y:S01]  /*2ad0*/  MOV R12, 0x2b00 ;  /* 0x00002b00000c7802 */ /* 0x000fe20000000f00 */
[----:B------:R-:W-:-:S02]  /*2ae0*/  IMAD.MOV.U32 R18, RZ, RZ, -0x1 ;  /* 0xffffffffff127424 */ /* 0x000fc400078e00ff */
[----:B------:R-:W-:Y:S05]  /*2af0*/  CALL.REL.NOINC `($__internal_60_$__cuda_sm70_shflsync_bfly_p) ;  /* 0x000000e000007944 */ /* 0x000fea0003c00000 */
[----:B01----:R-:W-:Y:S01]  /*2b00*/  FMNMX.FTZ R15, R15, R11, !PT ;  /* 0x0000000b0f0f7209 */ /* 0x003fe20007810000 */
[----:B------:R-:W-:Y:S01]  /*2b10*/  IMAD.MOV.U32 R11, RZ, RZ, 0x1f ;  /* 0x0000001fff0b7424 */ /* 0x000fe200078e00ff */
[----:B------:R-:W-:Y:S01]  /*2b20*/  MOV R16, 0x2 ;  /* 0x0000000200107802 */ /* 0x000fe20000000f00 */
[----:B------:R-:W-:Y:S01]  /*2b30*/  IMAD.MOV.U32 R18, RZ, RZ, -0x1 ;  /* 0xffffffffff127424 */ /* 0x000fe200078e00ff */
[----:B------:R-:W-:-:S02]  /*2b40*/  MOV R12, 0x2b60 ;  /* 0x00002b60000c7802 */ /* 0x000fc40000000f00 */
[----:B------:R-:W-:Y:S05]  /*2b50*/  CALL.REL.NOINC `($__internal_60_$__cuda_sm70_shflsync_bfly_p) ;  /* 0x0000008000007944 */ /* 0x000fea0003c00000 */
[----:B0-----:R-:W-:Y:S01]  /*2b60*/  HFMA2.MMA R16, -RZ, RZ, 0, 5.9604644775390625e-08 ;  /* 0x00000001ff107435 */ /* 0x001fe200000001ff */
[----:B-1----:R-:W-:Y:S01]  /*2b70*/  FMNMX.FTZ R15, R15, R11, !PT ;  /* 0x0000000b0f0f7209 */ /* 0x002fe20007810000 */
[----:B------:R-:W-:Y:S01]  /*2b80*/  IMAD.MOV.U32 R11, RZ, RZ, 0x1f ;  /* 0x0000001fff0b7424 */ /* 0x000fe200078e00ff */
[----:B------:R-:W-:Y:S01]  /*2b90*/  MOV R12, 0x2bc0 ;  /* 0x00002bc0000c7802 */ /* 0x000fe20000000f00 */
[----:B------:R-:W-:-:S02]  /*2ba0*/  IMAD.MOV.U32 R18, RZ, RZ, -0x1 ;  /* 0xffffffffff127424 */ /* 0x000fc400078e00ff */
[----:B------:R-:W-:Y:S05]  /*2bb0*/  CALL.REL.NOINC `($__internal_60_$__cuda_sm70_shflsync_bfly_p) ;  /* 0x0000002000007944 */ /* 0x000fea0003c00000 */
[----:B01----:R-:W-:Y:S01]  /*2bc0*/  MOV R16, R11 ;  /* 0x0000000b00107202 */ /* 0x003fe20000000f00 */
[----:B------:R-:W-:Y:S05]  /*2bd0*/  BRA `(.L_x_2690) ;  /* 0xffffd6d000007947 */ /* 0x000fea000383ffff */
        .weak           $__internal_60_$__cuda_sm70_shflsync_bfly_p
        .type           $__internal_60_$__cuda_sm70_shflsync_bfly_p,@function
        .size           $__internal_60_$__cuda_sm70_shflsync_bfly_p,(.L_x_24721 - $__internal_60_$__cuda_sm70_shflsync_bfly_p)
$__internal_60_$__cuda_sm70_shflsync_bfly_p:
[----:B------:R-:W-:Y:S01]  /*2be0*/  IMAD.MOV.U32 R13, RZ, RZ, 0x0 ;  /* 0x00000000ff0d7424 */ /* 0x000fe200078e00ff */
[----:B------:R-:W-:Y:S04]  /*2bf0*/  WARPSYNC R18 ;  /* 0x0000001200007348 */ /* 0x000fe80003800000 */
[----:B------:R0:W1:Y:S01]  /*2c00*/  SHFL.BFLY PT, R11, R15, R16, R11 ;  /* 0x0c0000100f0b7389 */ /* 0x00006200000e000b */
[----:B------:R-:W-:Y:S05]  /*2c10*/  RET.REL.NODEC R12 `(_ZN4vllm25paged_attention_v2_kernelIthLi80ELi32ELi128ELNS_18Fp8KVCacheDataTypeE2ELb0ELi512EEEvPfS2_PT_PKS3_PKT0_S9_ifPKiSB_iPKfiiiSD_SD_iiiii) ;  /* 0xffffd3e00c007950 */ /* 0x000fea0003c3ffff */
.L_x_2691:
        /* <DEDUP_REMOVED lines=14> */
.L_x_24721:


//--------------------- .text._ZN4vllm25paged_attention_v2_kernelIthLi64ELi32ELi128ELNS_18Fp8KVCacheDataTypeE2ELb0ELi512EEEvPfS2_PT_PKS3_PKT0_S9_ifPKiSB_iPKfiiiSD_SD_iiiii --------------------------
	.section	.text._ZN4vllm25paged_attention_v2_kernelIthLi64ELi32ELi128ELNS_18Fp8KVCacheDataTypeE2ELb0ELi512EEEvPfS2_PT_PKS3_PKT0_S9_ifPKiSB_iPKfiiiSD_SD_iiiii,"ax",@progbits
	.sectioninfo	@"SHI_REGISTERS=32"
	.align	128
        .global         _ZN4vllm25paged_attention_v2_kernelIthLi64ELi32ELi128ELNS_18Fp8KVCacheDataTypeE2ELb0ELi512EEEvPfS2_PT_PKS3_PKT0_S9_ifPKiSB_iPKfiiiSD_SD_iiiii
        .type           _ZN4vllm25paged_attention_v2_kernelIthLi64ELi32ELi128ELNS_18Fp8KVCacheDataTypeE2ELb0ELi512EEEvPfS2_PT_PKS3_PKT0_S9_ifPKiSB_iPKfiiiSD_SD_iiiii,@function
        .size           _ZN4vllm25paged_attention_v2_kernelIthLi64ELi32ELi128ELNS_18Fp8KVCacheDataTypeE2ELb0ELi512EEEvPfS2_PT_PKS3_PKT0_S9_ifPKiSB_iPKfiiiSD_SD_iiiii,(.L_x_24722 - _ZN4vllm25paged_attention_v2_kernelIthLi64ELi32ELi128ELNS_18Fp8KVCacheDataTypeE2ELb0ELi512EEEvPfS2_PT_PKS3_PKT0_S9_ifPKiSB_iPKfiiiSD_SD_iiiii)
        .other          _ZN4vllm25paged_attention_v2_kernelIthLi64ELi32ELi128ELNS_18Fp8KVCacheDataTypeE2ELb0ELi512EEEvPfS2_PT_PKS3_PKT0_S9_ifPKiSB_iPKfiiiSD_SD_iiiii,@"STO_CUDA_ENTRY STV_DEFAULT"
_ZN4vllm25paged_attention_v2_kernelIthLi64ELi32ELi128ELNS_18Fp8KVCacheDataTypeE2ELb0ELi512EEEvPfS2_PT_PKS3_PKT0_S9_ifPKiSB_iPKfiiiSD_SD_iiiii:
.text._ZN4vllm25paged_attention_v2_kernelIthLi64ELi32ELi128ELNS_18Fp8KVCacheDataTypeE2ELb0ELi512EEEvPfS2_PT_PKS3_PKT0_S9_ifPKiSB_iPKfiiiSD_SD_iiiii:
        /* <DEDUP_REMOVED lines=16> */
[----:B------:R-:W-:Y:S02]  /*0100*/  SHF.R.S32.HI R8, RZ, 0x5, R8 ;  /* 0x00000005ff087819 */ /* 0x000fe40000011408 */
[----:B0-----:R-:W-:-:S04]  /*0110*/  SHF.R.S32.HI R4, RZ, 0x1f, R7 ;  /* 0x0000001fff047819 */ /* 0x001fc80000011407 */
[----:B------:R-:W-:Y:S02]  /*0120*/  LEA.HI R11, R4, R7, RZ, 0x5 ;  /* 0x00000007040b7211 */ /* 0x000fe400078f28ff */
[----:B------:R-:W-:Y:S02]  /*0130*/  IMNMX R4, R8, R9, PT ;  /* 0x0000000908047217 */ /* 0x000fe40003800200 */
[----:B------:R-:W-:-:S04]  /*0140*/  SHF.R.S32.HI R0, RZ, 0x5, R11 ;  /* 0x00000005ff007819 */ /* 0x000fc8000001140b */
        /* <DEDUP_REMOVED lines=12> */
.L_x_2721:
        /* <DEDUP_REMOVED lines=10> */
.L_x_2722:
        /* <DEDUP_REMOVED lines=18> */
[----:B------:R-:W-:Y:S01]  /*03d0*/  IMAD.MOV.U32 R14, RZ, RZ, RZ ;  /* 0x000000ffff0e7224 */ /* 0x000fe200078e00ff */
[----:B------:R-:W-:Y:S02]  /*03e0*/  MOV R15, R7 ;  /* 0x00000007000f7202 */ /* 0x000fe40000000f00 */
[----:B--2---:R-:W-:Y:S01]  /*03f0*/  IMAD R13, R3, R12, -0x11 ;  /* 0xffffffef030d7424 */ /* 0x004fe200078e020c */
        /* <DEDUP_REMOVED lines=14> */
.L_x_2699:
        /* <DEDUP_REMOVED lines=11> */
.L_x_2698:
[----:B------:R-:W-:Y:S05]  /*0590*/  BSYNC B1 ;  /* 0x0000000000017941 */ /* 0x000fea0003800000 */
.L_x_2697:
        /* <DEDUP_REMOVED lines=10> */
.L_x_2702:
        /* <DEDUP_REMOVED lines=9> */
[----:B-12---:R-:W-:-:S03]  /*06d0*/  FADD.FTZ R19, -R11, R20 ;  /* 0x000000140b137221 */ /* 0x006fc60000010100 */
[----:B------:R-:W1:Y:S01]  /*06e0*/  LDS R20, [R13+0x800] ;  /* 0x000800000d147984 */ /* 0x000e620000000800 */
        /* <DEDUP_REMOVED lines=11> */
[----:B------:R-:W-:-:S03]  /*07a0*/  FADD.FTZ R18, -R11, R18 ;  /* 0x000000120b127221 */ /* 0x000fc60000010100 */
[----:B------:R-:W0:Y:S01]  /*07b0*/  MUFU.EX2 R17, R17 ;  /* 0x0000001100117308 */ /* 0x000e220000000800 */
[----:B------:R-:W-:Y:S02]  /*07c0*/  FMUL.FTZ R29, R18, 1.4426950216293334961 ;  /* 0x3fb8aa3b121d7820 */ /* 0x000fe40000410000 */
[----:B------:R-:W-:Y:S05]  /*07d0*/  LDS R18, [R13+0x1200] ;  /* 0x001200000d127984 */ /* 0x000fea0000000800 */
[----:B------:R-:W2:Y:S01]  /*07e0*/  MUFU.EX2 R22, R25 ;  /* 0x0000001900167308 */ /* 0x000ea20000000800 */
[----:B----4-:R1:W-:Y:S07]  /*07f0*/  STS [R13+-0x200], R23 ;  /* 0xfffe00170d007388 */ /* 0x0103ee0000000800 */
[----:B------:R-:W4:Y:S01]  /*0800*/  MUFU.EX2 R21, R21 ;  /* 0x0000001500157308 */ /* 0x000f220000000800 */
[----:B0-----:R-:W-:Y:S01]  /*0810*/  FADD.FTZ R14, R17, R14 ;  /* 0x0000000e110e7221 */ /* 0x001fe20000010000 */
[----:B------:R4:W-:Y:S03]  /*0820*/  STS [R13+-0x400], R17 ;  /* 0xfffc00110d007388 */ /* 0x0009e60000000800 */
[----:B------:R-:W-:-:S02]  /*0830*/  FADD.FTZ R27, R14, R23 ;  /* 0x000000170e1b7221 */ /* 0x000fc40000010000 */
[----:B-1----:R-:W-:Y:S01]  /*0840*/  FADD.FTZ R23, -R11, R20 ;  /* 0x000000140b177221 */ /* 0x002fe20000010100 */
        /* <DEDUP_REMOVED lines=67> */
.L_x_2701:
[----:B------:R-:W-:Y:S05]  /*0c80*/  BSYNC B1 ;  /* 0x0000000000017941 */ /* 0x000fea0003800000 */
.L_x_2700:
        /* <DEDUP_REMOVED lines=30> */
[----:B------:R-:W-:Y:S01]  /*0e70*/  FADD.FTZ R26, -R11, R12 ;  /* 0x0000000c0b1a7221 */ /* 0x000fe20000010100 */
[----:B-1----:R-:W-:Y:S01]  /*0e80*/  STS [R13+-0x400], R17 ;  /* 0xfffc00110d007388 */ /* 0x002fe20000000800 */
[----:B------:R-:W-:-:S02]  /*0e90*/  FMUL.FTZ R25, R25, 1.4426950216293334961 ;  /* 0x3fb8aa3b19197820 */ /* 0x000fc40000410000 */
[----:B------:R-:W-:-:S03]  /*0ea0*/  FMUL.FTZ R26, R26, 1.4426950216293334961 ;  /* 0x3fb8aa3b1a1a7820 */ /* 0x000fc60000410000 */
[----:B------:R1:W3:Y:S01]  /*0eb0*/  MUFU.EX2 R20, R19 ;  /* 0x0000001300147308 */ /* 0x0002e20000000800 */
[----:B--2---:R-:W-:Y:S07]  /*0ec0*/  STS [R13+-0x200], R22 ;  /* 0xfffe00160d007388 */ /* 0x004fee0000000800 */
[----:B------:R-:W2:Y:S01]  /*0ed0*/  MUFU.EX2 R18, R21 ;  /* 0x0000001500127308 */ /* 0x000ea20000000800 */
[----:B-1----:R-:W-:Y:S01]  /*0ee0*/  FADD.FTZ R19, R14, R17 ;  /* 0x000000110e137221 */ /* 0x002fe20000010000 */
[----:B0-----:R-:W-:Y:S03]  /*0ef0*/  STS [R13], R24 ;  /* 0x000000180d007388 */ /* 0x001fe60000000800 */
[----:B------:R-:W-:-:S03]  /*0f00*/  FADD.FTZ R19, R19, R22 ;  /* 0x0000001613137221 */ /* 0x000fc60000010000 */
[----:B------:R-:W0:Y:S01]  /*0f10*/  MUFU.EX2 R16, R23 ;  /* 0x0000001700107308 */ /* 0x000e220000000800 */
[----:B------:R-:W-:Y:S01]  /*0f20*/  FADD.FTZ R19, R19, R24 ;  /* 0x0000001813137221 */ /* 0x000fe20000010000 */
[----:B---3--:R-:W-:Y:S03]  /*0f30*/  STS [R13+0x200], R20 ;  /* 0x000200140d007388 */ /* 0x008fe60000000800 */
[----:B------:R-:W-:-:S03]  /*0f40*/  FADD.FTZ R19, R19, R20 ;  /* 0x0000001413137221 */ /* 0x000fc60000010000 */
        /* <DEDUP_REMOVED lines=11> */
.L_x_2704:
[----:B------:R-:W-:Y:S05]  /*1000*/  BSYNC B1 ;  /* 0x0000000000017941 */ /* 0x000fea0003800000 */
.L_x_2703:
        /* <DEDUP_REMOVED lines=26> */
.L_x_2696:
[----:B------:R-:W-:Y:S05]  /*11b0*/  BSYNC B0 ;  /* 0x0000000000007941 */ /* 0x000fea0003800000 */
.L_x_2695:
[----:B-12---:R-:W1:Y:S01]  /*11c0*/  SHFL.BFLY PT, R13, R14, 0x10, 0x1f ;  /* 0x0e001f000e0d7f89 */ /* 0x006e6200000e0000 */
        /* <DEDUP_REMOVED lines=42> */
.L_x_2709:
        /* <DEDUP_REMOVED lines=8> */
.L_x_2708:
[----:B------:R-:W-:Y:S05]  /*14f0*/  BSYNC B1 ;  /* 0x0000000000017941 */ /* 0x000fea0003800000 */
.L_x_2707:
        /* <DEDUP_REMOVED lines=10> */
.L_x_2712:
        /* <DEDUP_REMOVED lines=52> */
.L_x_2711:
[----:B------:R-:W-:Y:S05]  /*18e0*/  BSYNC B1 ;  /* 0x0000000000017941 */ /* 0x000fea0003800000 */
.L_x_2710:
        /* <DEDUP_REMOVED lines=31> */
.L_x_2714:
[----:B------:R-:W-:Y:S05]  /*1ae0*/  BSYNC B1 ;  /* 0x0000000000017941 */ /* 0x000fea0003800000 */
.L_x_2713:
        /* <DEDUP_REMOVED lines=14> */
.L_x_2706:
[----:B------:R-:W-:Y:S05]  /*1bd0*/  BSYNC B0 ;  /* 0x0000000000007941 */ /* 0x000fea0003800000 */
.L_x_2705:
        /* <DEDUP_REMOVED lines=17> */
[----:B0-----:R-:W-:Y:S02]  /*1cf0*/  IMAD R7, R4, c[0x0][0x14], RZ ;  /* 0x0000050004077a24 */ /* 0x001fe400078e02ff */
        /* <DEDUP_REMOVED lines=13> */
.L_x_2716:
[----:B------:R-:W-:Y:S05]  /*1dd0*/  BSYNC B0 ;  /* 0x0000000000007941 */ /* 0x000fea0003800000 */
.L_x_2715:
[----:B------:R-:W-:Y:S01]  /*1de0*/  BAR.SYNC.DEFER_BLOCKING 0x0 ;  /* 0x0000000000007b1d */ /* 0x000fe20000010000 */
[----:B------:R-:W-:Y:S01]  /*1df0*/  SHF.R.S32.HI R15, RZ, 0x2, R15 ;  /* 0x00000002ff0f7819 */ /* 0x000fe2000001140f */
[----:B------:R-:W-:Y:S01]  /*1e00*/  HFMA2.MMA R26, -RZ, RZ, 0, 0 ;  /* 0x00000000ff1a7435 */ /* 0x000fe200000001ff */
[----:B------:R-:W-:Y:S01]  /*1e10*/  IMAD.MOV.U32 R25, RZ, RZ, RZ ;  /* 0x000000ffff197224 */ /* 0x000fe200078e00ff */
[----:B------:R-:W-:Y:S01]  /*1e20*/  CS2R R20, SRZ ;  /* 0x0000000000147805 */ /* 0x000fe2000001ff00 */
[----:B------:R-:W-:Y:S01]  /*1e30*/  LEA R5, R0, R15, 0x6 ;  /* 0x0000000f00057211 */ /* 0x000fe200078e30ff */
[----:B------:R-:W-:Y:S01]  /*1e40*/  IMAD.MOV.U32 R23, RZ, RZ, RZ ;  /* 0x000000ffff177224 */ /* 0x000fe200078e00ff */
[----:B------:R-:W-:Y:S01]  /*1e50*/  CS2R R18, SRZ ;  /* 0x0000000000127805 */ /* 0x000fe2000001ff00 */
[----:B------:R-:W-:Y:S01]  /*1e60*/  IMAD.MOV.U32 R0, RZ, RZ, RZ ;  /* 0x000000ffff007224 */ /* 0x000fe200078e00ff */
[----:B------:R-:W-:Y:S01]  /*1e70*/  BSSY B0, `(.L_x_2717) ;  /* 0x000001c000007945 */ /* 0x000fe20003800000 */
        /* <DEDUP_REMOVED lines=27> */
.L_x_2718:
[----:B-1----:R-:W-:Y:S05]  /*2030*/  BSYNC B0 ;  /* 0x0000000000007941 */ /* 0x002fea0003800000 */
.L_x_2717:
[----:B------:R-:W-:Y:S06]  /*2040*/  BAR.SYNC.DEFER_BLOCKING 0x0 ;  /* 0x0000000000007b1d */ /* 0x000fec0000010000 */
[----:B------:R-:W-:Y:S01]  /*2050*/  BSSY B0, `(.L_x_2719) ;  /* 0x000001b000007945 */ /* 0x000fe20003800000 */
[----:B------:R1:W-:Y:S04]  /*2060*/  @!P5 STS [R5.X4+-0xe0], R26 ;  /* 0xffff201a0500d388 */ /* 0x0003e80000004800 */
[----:B------:R1:W-:Y:S04]  /*2070*/  @!P5 STS [R5.X4+-0xc0], R25 ;  /* 0xffff40190500d388 */ /* 0x0003e80000004800 */
[----:B------:R1:W-:Y:S04]  /*2080*/  @!P5 STS [R5.X4+-0xa0], R20 ;  /* 0xffff60140500d388 */ /* 0x0003e80000004800 */
[----:B------:R1:W-:Y:S04]  /*2090*/  @!P5 STS [R5.X4+-0x80], R23 ;  /* 0xffff80170500d388 */ /* 0x0003e80000004800 */
[----:B------:R1:W-:Y:S04]  /*20a0*/  @!P5 STS [R5.X4+-0x60], R18 ;  /* 0xffffa0120500d388 */ /* 0x0003e80000004800 */
[----:B------:R1:W-:Y:S04]  /*20b0*/  @!P5 STS [R5.X4+-0x40], R21 ;  /* 0xffffc0150500d388 */ /* 0x0003e80000004800 */
[----:B------:R1:W-:Y:S04]  /*20c0*/  @!P5 STS [R5.X4+-0x20], R0 ;  /* 0xffffe0000500d388 */ /* 0x0003e80000004800 */
[----:B------:R1:W-:Y:S04]  /*20d0*/  @!P5 STS [R5.X4], R19 ;  /* 0x000000130500d388 */ /* 0x0003e80000004800 */
        /* <DEDUP_REMOVED lines=18> */
.L_x_2720:
[----:B-1----:R-:W-:Y:S05]  /*2200*/  BSYNC B0 ;  /* 0x0000000000007941 */ /* 0x002fea0003800000 */
.L_x_2719:
[----:B------:R-:W-:Y:S06]  /*2210*/  BAR.SYNC.DEFER_BLOCKING 0x0 ;  /* 0x0000000000007b1d */ /* 0x000fec0000010000 */
[----:B------:R-:W-:Y:S05]  /*2220*/  @P1 EXIT ;  /* 0x000000000000194d */ /* 0x000fea0003800000 */
[----:B------:R-:W-:Y:S02]  /*2230*/  IMAD R2, R2, c[0x0][0xc], RZ ;  /* 0x0000030002027a24 */ /* 0x000fe400078e02ff */
[----:B0-----:R-:W-:Y:S02]  /*2240*/  IMAD R17, R4, c[0x0][0x14], RZ ;  /* 0x0000050004117a24 */ /* 0x001fe400078e02ff */
[----:B------:R-:W-:-:S02]  /*2250*/  IMAD R2, R2, c[0x0][0x14], RZ ;  /* 0x0000050002027a24 */ /* 0x000fc400078e02ff */
[----:B------:R-:W-:Y:S01]  /*2260*/  IMAD.SHL.U32 R3, R3, 0x40, RZ ;  /* 0x0000004003037824 */ /* 0x000fe200078e00ff */
[----:B------:R-:W-:Y:S01]  /*2270*/  SHF.L.U32 R17, R17, 0x6, RZ ;  /* 0x0000000611117819 */ /* 0x000fe200000006ff */
[----:B------:R-:W-:-:S03]  /*2280*/  IMAD.SHL.U32 R2, R2, 0x40, RZ ;  /* 0x0000004002027824 */ /* 0x000fc600078e00ff */
[----:B------:R-:W-:Y:S02]  /*2290*/  SHF.R.S32.HI R5, RZ, 0x1f, R17 ;  /* 0x0000001fff057819 */ /* 0x000fe40000011411 */
[--C-:B------:R-:W-:Y:S02]  /*22a0*/  SHF.R.S32.HI R4, RZ, 0x1f, R3.reuse ;  /* 0x0000001fff047819 */ /* 0x100fe40000011403 */
[----:B------:R-:W-:Y:S02]  /*22b0*/  IADD3 R17, P1, P2, R2, R17, R3 ;  /* 0x0000001102117210 */ /* 0x000fe40007a3e003 */
[----:B------:R-:W-:Y:S01]  /*22c0*/  SHF.R.S32.HI R24, RZ, 0x1f, R2 ;  /* 0x0000001fff187819 */ /* 0x000fe20000011402 */
[----:B------:R-:W-:Y:S10]  /*22d0*/  @P0 EXIT ;  /* 0x000000000000094d */ /* 0x000ff40003800000 */
[----:B------:R-:W-:Y:S02]  /*22e0*/  IADD3 R16, R15, 0x28, RZ ;  /* 0x000000280f107810 */ /* 0x000fe40007ffe0ff */
[----:B------:R-:W-:Y:S02]  /*22f0*/  IADD3.X R24, R24, R5, R4, P1, P2 ;  /* 0x0000000518187210 */ /* 0x000fe40000fe4404 */
[----:B------:R-:W-:-:S02]  /*2300*/  IADD3 R13, P0, R16, R17, RZ ;  /* 0x00000011100d7210 */ /* 0x000fc40007f1e0ff */
[C---:B------:R-:W-:Y:S02]  /*2310*/  IADD3 R3, P5, R15.reuse, R17, RZ ;  /* 0x000000110f037210 */ /* 0x040fe40007fbe0ff */
[C---:B------:R-:W-:Y:S02]  /*2320*/  IADD3 R10, R15.reuse, 0x10, RZ ;  /* 0x000000100f0a7810 */ /* 0x040fe40007ffe0ff */
[-C--:B------:R-:W-:Y:S02]  /*2330*/  LEA.HI.X.SX32 R16, R16, R24.reuse, 0x1, P0 ;  /* 0x0000001810107211 */ /* 0x080fe400000f0eff */
[C---:B------:R-:W-:Y:S02]  /*2340*/  IADD3 R14, R15.reuse, 0x20, RZ ;  /* 0x000000200f0e7810 */ /* 0x040fe40007ffe0ff */
[----:B------:R-:W-:Y:S02]  /*2350*/  LEA.HI.X.SX32 R6, R15, R24, 0x1, P5 ;  /* 0x000000180f067211 */ /* 0x000fe400028f0eff */
[----:B------:R-:W-:-:S02]  /*2360*/  LEA R2, P0, R3, c[0x0][0x170], 0x1 ;  /* 0x00005c0003027a11 */ /* 0x000fc400078008ff */
[----:B------:R-:W-:Y:S02]  /*2370*/  IADD3 R8, R15, 0x8, RZ ;  /* 0x000000080f087810 */ /* 0x000fe40007ffe0ff */
[-C--:B------:R-:W-:Y:S02]  /*2380*/  IADD3 R7, P3, R10, R17.reuse, RZ ;  /* 0x000000110a077210 */ /* 0x080fe40007f7e0ff */
[-C--:B------:R-:W-:Y:S02]  /*2390*/  IADD3 R11, P1, R14, R17.reuse, RZ ;  /* 0x000000110e0b7210 */ /* 0x080fe40007f3e0ff */
[----:B------:R-:W-:Y:S02]  /*23a0*/  LEA.HI.X R3, R3, c[0x0][0x174], R6, 0x1, P0 ;  /* 0x00005d0003037a11 */ /* 0x000fe400000f0c06 */
[----:B------:R-:W-:Y:S02]  /*23b0*/  IADD3 R5, P4, R8, R17, RZ ;  /* 0x0000001108057210 */ /* 0x000fe40007f9e0ff */
[----:B------:R-:W-:-:S02]  /*23c0*/  LEA.HI.X.SX32 R10, R10, R24, 0x1, P3 ;  /* 0x000000180a0a7211 */ /* 0x000fc400018f0eff */
[----:B------:R-:W-:Y:S02]  /*23d0*/  LEA R6, P0, R7, c[0x0][0x170], 0x1 ;  /* 0x00005c0007067a11 */ /* 0x000fe400078008ff */
[C---:B------:R-:W-:Y:S02]  /*23e0*/  IADD3 R12, R15.reuse, 0x18, RZ ;  /* 0x000000180f0c7810 */ /* 0x040fe40007ffe0ff */
[----:B------:R-:W-:Y:S02]  /*23f0*/  IADD3 R29, R15, 0x30, RZ ;  /* 0x000000300f1d7810 */ /* 0x000fe40007ffe0ff */
[-C--:B------:R-:W-:Y:S02]  /*2400*/  LEA.HI.X.SX32 R14, R14, R24.reuse, 0x1, P1 ;  /* 0x000000180e0e7211 */ /* 0x080fe400008f0eff */
[----:B------:R-:W-:Y:S02]  /*2410*/  LEA.HI.X.SX32 R8, R8, R24, 0x1, P4 ;  /* 0x0000001808087211 */ /* 0x000fe400020f0eff */
[----:B------:R-:W-:-:S02]  /*2420*/  LEA R4, P1, R5, c[0x0][0x170], 0x1 ;  /* 0x00005c0005047a11 */ /* 0x000fc400078208ff */
[----:B------:R-:W-:Y:S02]  /*2430*/  LEA.HI.X R7, R7, c[0x0][0x174], R10, 0x1, P0 ;  /* 0x00005d0007077a11 */ /* 0x000fe400000f0c0a */
[----:B------:R-:W-:Y:S02]  /*2440*/  IADD3 R27, R15, 0x38, RZ ;  /* 0x000000380f1b7810 */ /* 0x000fe40007ffe0ff */
[-C--:B------:R-:W-:Y:S02]  /*2450*/  IADD3 R9, P2, R12, R17.reuse, RZ ;  /* 0x000000110c097210 */ /* 0x080fe40007f5e0ff */
[----:B------:R-:W-:Y:S02]  /*2460*/  LEA R10, P0, R11, c[0x0][0x170], 0x1 ;  /* 0x00005c000b0a7a11 */ /* 0x000fe400078008ff */
[----:B------:R-:W-:Y:S02]  /*2470*/  IADD3 R15, P5, R29, R17, RZ ;  /* 0x000000111d0f7210 */ /* 0x000fe40007fbe0ff */
[----:B------:R-:W-:-:S02]  /*2480*/  LEA.HI.X R5, R5, c[0x0][0x174], R8, 0x1, P1 ;  /* 0x00005d0005057a11 */ /* 0x000fc400008f0c08 */
[-C--:B------:R-:W-:Y:S02]  /*2490*/  LEA.HI.X.SX32 R12, R12, R24.reuse, 0x1, P2 ;  /* 0x000000180c0c7211 */ /* 0x080fe400010f0eff */
[----:B------:R-:W-:Y:S02]  /*24a0*/  LEA R8, P1, R9, c[0x0][0x170], 0x1 ;  /* 0x00005c0009087a11 */ /* 0x000fe400078208ff */
[----:B------:R-:W-:Y:S02]  /*24b0*/  LEA.HI.X R11, R11, c[0x0][0x174], R14, 0x1, P0 ;  /* 0x00005d000b0b7a11 */ /* 0x000fe400000f0c0e */
[----:B------:R-:W-:Y:S02]  /*24c0*/  LEA.HI.X.SX32 R22, R29, R24, 0x1, P5 ;  /* 0x000000181d167211 */ /* 0x000fe400028f0eff */
[----:B------:R-:W-:Y:S02]  /*24d0*/  LEA R14, P0, R15, c[0x0][0x170], 0x1 ;  /* 0x00005c000f0e7a11 */ /* 0x000fe400078008ff */
[----:B------:R-:W-:-:S02]  /*24e0*/  F2FP.PACK_AB R25, R25, R26 ;  /* 0x0000001a1919723e */ /* 0x000fc400000000ff */
[----:B------:R-:W-:Y:S02]  /*24f0*/  LEA.HI.X R9, R9, c[0x0][0x174], R12, 0x1, P1 ;  /* 0x00005d0009097a11 */ /* 0x000fe400008f0c0c */
[----:B------:R-:W-:Y:S01]  /*2500*/  LEA R12, P1, R13, c[0x0][0x170], 0x1 ;  /* 0x00005c000d0c7a11 */ /* 0x000fe200078208ff */
[----:B------:R0:W-:Y:S01]  /*2510*/  STG.E.U16 [R2.64], R25 ;  /* 0x0000001902007986 */ /* 0x0001e2000c101524 */
[--C-:B------:R-:W-:Y:S02]  /*2520*/  LEA.HI.X R15, R15, c[0x0][0x174], R22.reuse, 0x1, P0 ;  /* 0x00005d000f0f7a11 */ /* 0x100fe400000f0c16 */
[----:B------:R-:W-:Y:S02]  /*2530*/  IADD3 R17, P6, R27, R17, RZ ;  /* 0x000000111b117210 */ /* 0x000fe40007fde0ff */
[----:B------:R-:W-:Y:S02]  /*2540*/  F2FP.PACK_AB R20, R23, R20 ;  /* 0x000000141714723e */ /* 0x000fe400000000ff */
[----:B------:R-:W-:-:S02]  /*2550*/  PRMT R22, R25, 0x7632, R22 ;  /* 0x0000763219167816 */ /* 0x000fc40000000016 */
[----:B------:R-:W-:Y:S02]  /*2560*/  F2FP.PACK_AB R18, R21, R18 ;  /* 0x000000121512723e */ /* 0x000fe400000000ff */
[----:B------:R-:W-:Y:S01]  /*2570*/  LEA.HI.X R13, R13, c[0x0][0x174], R16, 0x1, P1 ;  /* 0x00005d000d0d7a11 */ /* 0x000fe200008f0c10 */
[----:B------:R1:W-:Y:S01]  /*2580*/  STG.E.U16 [R4.64], R22 ;  /* 0x0000001604007986 */ /* 0x0003e2000c101524 */
[----:B------:R-:W-:Y:S02]  /*2590*/  LEA.HI.X.SX32 R24, R27, R24, 0x1, P6 ;  /* 0x000000181b187211 */ /* 0x000fe400030f0eff */
[----:B------:R-:W-:Y:S01]  /*25a0*/  LEA R16, P1, R17, c[0x0][0x170], 0x1 ;  /* 0x00005c0011107a11 */ /* 0x000fe200078208ff */
[----:B------:R-:W-:Y:S01]  /*25b0*/  STG.E.U16 [R6.64], R20 ;  /* 0x0000001406007986 */ /* 0x000fe2000c101524 */
[----:B0-----:R-:W-:Y:S02]  /*25c0*/  PRMT R3, R20, 0x7632, R3 ;  /* 0x0000763214037816 */ /* 0x001fe40000000003 */
        /* <DEDUP_REMOVED lines=10> */
.L_x_2692:
        /* <DEDUP_REMOVED lines=20> */
.L_x_2693:
[----:B------:R-:W-:Y:S01]  /*27b0*/  HFMA2.MMA R11, -RZ, RZ, 0, 9.5367431640625e-07 ;  /* 0x00000010ff0b7435 */ /* 0x000fe200000001ff */
[----:B------:R-:W-:Y:S01]  /*27c0*/  IMAD.MOV.U32 R14, RZ, RZ, -0x800001 ;  /* 0xff7fffffff0e7424 */ /* 0x000fe200078e00ff */
[----:B------:R-:W-:Y:S01]  /*27d0*/  MOV R12, 0x2810 ;  /* 0x00002810000c7802 */ /* 0x000fe20000000f00 */
[----:B------:R-:W-:Y:S02]  /*27e0*/  IMAD.MOV.U32 R16, RZ, RZ, 0x1f ;  /* 0x0000001fff107424 */ /* 0x000fe400078e00ff */
[----:B------:R-:W-:Y:S02]  /*27f0*/  IMAD.MOV.U32 R17, RZ, RZ, -0x1 ;  /* 0xffffffffff117424 */ /* 0x000fe400078e00ff */
[----:B0-----:R-:W-:Y:S05]  /*2800*/  CALL.REL.NOINC `($__internal_61_$__cuda_sm70_shflsync_bfly_p) ;  /* 0x000001a000007944 */ /* 0x001fea0003c00000 */
[----:B01----:R-:W-:Y:S05]  /*2810*/  BRA `(.L_x_2721) ;  /* 0xffffd9f000007947 */ /* 0x003fea000383ffff */
.L_x_2694:
[----:B------:R-:W-:Y:S01]  /*2820*/  MOV R11, 0x8 ;  /* 0x00000008000b7802 */ /* 0x000fe20000000f00 */
[----:B------:R-:W-:Y:S01]  /*2830*/  IMAD.MOV.U32 R16, RZ, RZ, 0x1f ;  /* 0x0000001fff107424 */ /* 0x000fe200078e00ff */
[----:B------:R-:W-:Y:S01]  /*2840*/  MOV R12, 0x2870 ;  /* 0x00002870000c7802 */ /* 0x000fe20000000f00 */
[----:B------:R-:W-:Y:S02]  /*2850*/  IMAD.MOV.U32 R17, RZ, RZ, -0x1 ;  /* 0xffffffffff117424 */ /* 0x000fe400078e00ff */
[----:B0-----:R-:W-:Y:S05]  /*2860*/  CALL.REL.NOINC `($__internal_61_$__cuda_sm70_shflsync_bfly_p) ;  /* 0x0000014000007944 */ /* 0x001fea0003c00000 */
[----:B01----:R-:W-:Y:S01]  /*2870*/  FMNMX.FTZ R14, R14, R11, !PT ;  /* 0x0000000b0e0e7209 */ /* 0x003fe20007810000 */
[----:B------:R-:W-:Y:S01]  /*2880*/  HFMA2.MMA R11, -RZ, RZ, 0, 2.384185791015625e-07 ;  /* 0x00000004ff0b7435 */ /* 0x000fe200000001ff */
[----:B------:R-:W-:Y:S01]  /*2890*/  IMAD.MOV.U32 R16, RZ, RZ, 0x1f ;  /* 0x0000001fff107424 */ /* 0x000fe200078e00ff */
[----:B------:R-:W-:Y:S01]  /*28a0*/  MOV R12, 0x28d0 ;  /* 0x000028d0000c7802 */ /* 0x000fe20000000f00 */
[----:B------:R-:W-:-:S03]  /*28b0*/  IMAD.MOV.U32 R17, RZ, RZ, -0x1 ;  /* 0xffffffffff117424 */ /* 0x000fc600078e00ff */
[----:B------:R-:W-:Y:S05]  /*28c0*/  CALL.REL.NOINC `($__internal_61_$__cuda_sm70_shflsync_bfly_p) ;  /* 0x000000e000007944 */ /* 0x000fea0003c00000 */
[----:B01----:R-:W-:Y:S01]  /*28d0*/  FMNMX.FTZ R14, R14, R11, !PT ;  /* 0x0000000b0e0e7209 */ /* 0x003fe20007810000 */
[----:B------:R-:W-:Y:S01]  /*28e0*/  IMAD.MOV.U32 R16, RZ, RZ, 0x1f ;  /* 0x0000001fff107424 */ /* 0x000fe200078e00ff */
[----:B------:R-:W-:Y:S01]  /*28f0*/  MOV R11, 0x2 ;  /* 0x00000002000b7802 */ /* 0x000fe20000000f00 */
[----:B------:R-:W-:Y:S01]  /*2900*/  IMAD.MOV.U32 R17, RZ, RZ, -0x1 ;  /* 0xffffffffff117424 */ /* 0x000fe200078e00ff */
[----:B------:R-:W-:-:S02]  /*2910*/  MOV R12, 0x2930 ;  /* 0x00002930000c7802 */ /* 0x000fc40000000f00 */
[----:B------:R-:W-:Y:S05]  /*2920*/  CALL.REL.NOINC `($__internal_61_$__cuda_sm70_shflsync_bfly_p) ;  /* 0x0000008000007944 */ /* 0x000fea0003c00000 */
[----:B01----:R-:W-:Y:S01]  /*2930*/  FMNMX.FTZ R14, R14, R11, !PT ;  /* 0x0000000b0e0e7209 */ /* 0x003fe20007810000 */
[----:B------:R-:W-:Y:S01]  /*2940*/  HFMA2.MMA R11, -RZ, RZ, 0, 5.9604644775390625e-08 ;  /* 0x00000001ff0b7435 */ /* 0x000fe200000001ff */
[----:B------:R-:W-:Y:S01]  /*2950*/  IMAD.MOV.U32 R16, RZ, RZ, 0x1f ;  /* 0x0000001fff107424 */ /* 0x000fe200078e00ff */
[----:B------:R-:W-:Y:S01]  /*2960*/  MOV R12, 0x2990 ;  /* 0x00002990000c7802 */ /* 0x000fe20000000f00 */
[----:B------:R-:W-:-:S03]  /*2970*/  IMAD.MOV.U32 R17, RZ, RZ, -0x1 ;  /* 0xffffffffff117424 */ /* 0x000fc600078e00ff */
[----:B------:R-:W-:Y:S05]  /*2980*/  CALL.REL.NOINC `($__internal_61_$__cuda_sm70_shflsync_bfly_p) ;  /* 0x0000002000007944 */ /* 0x000fea0003c00000 */
[----:B-1----:R-:W-:Y:S01]  /*2990*/  MOV R13, R11 ;  /* 0x0000000b000d7202 */ /* 0x002fe20000000f00 */
[----:B0-----:R-:W-:Y:S05]  /*29a0*/  BRA `(.L_x_2722) ;  /* 0xffffd90000007947 */ /* 0x001fea000383ffff */
        .weak           $__internal_61_$__cuda_sm70_shflsync_bfly_p
        .type           $__internal_61_$__cuda_sm70_shflsync_bfly_p,@function
        .size           $__internal_61_$__cuda_sm70_shflsync_bfly_p,(.L_x_24722 - $__internal_61_$__cuda_sm70_shflsync_bfly_p)
$__internal_61_$__cuda_sm70_shflsync_bfly_p:
[----:B------:R-:W-:Y:S01]  /*29b0*/  IMAD.MOV.U32 R13, RZ, RZ, 0x0 ;  /* 0x00000000ff0d7424 */ /* 0x000fe200078e00ff */
[----:B------:R-:W-:Y:S04]  /*29c0*/  WARPSYNC R17 ;  /* 0x0000001100007348 */ /* 0x000fe80003800000 */
[----:B------:R0:W1:Y:S01]  /*29d0*/  SHFL.BFLY PT, R11, R14, R11, R16 ;  /* 0x0c00000b0e0b7389 */ /* 0x00006200000e0010 */
[----:B------:R-:W-:Y:S05]  /*29e0*/  RET.REL.NODEC R12 `(_ZN4vllm25paged_attention_v2_kernelIthLi64ELi32ELi128ELNS_18Fp8KVCacheDataTypeE2ELb0ELi512EEEvPfS2_PT_PKS3_PKT0_S9_ifPKiSB_iPKfiiiSD_SD_iiiii) ;  /* 0xffffd6100c007950 */ /* 0x000fea0003c3ffff */
.L_x_2723:
        /* <DEDUP_REMOVED lines=9> */
.L_x_24722:


//--------------------- .text._ZN4vllm25paged_attention_v2_kernelIthLi32ELi32ELi128ELNS_18Fp8KVCacheDataTypeE2ELb0ELi512EEEvPfS2_PT_PKS3_PKT0_S9_ifPKiSB_iPKfiiiSD_SD_iiiii --------------------------
	.section	.text._ZN4vllm25paged_attention_v2_kernelIthLi32ELi32ELi128ELNS_18Fp8KVCacheDataTypeE2ELb0ELi512EEEvPfS2_PT_PKS3_PKT0_S9_ifPKiSB_iPKfiiiSD_SD_iiiii,"ax",@progbits
	.sectioninfo	@"SHI_REGISTERS=32"
	.align	128
        .global         _ZN4vllm25paged_attention_v2_kernelIthLi32ELi32ELi128ELNS_18Fp8KVCacheDataTypeE2ELb0ELi512EEEvPfS2_PT_PKS3_PKT0_S9_ifPKiSB_iPKfiiiSD_SD_iiiii
        .type           _ZN4vllm25paged_attention_v2_kernelIthLi32ELi32ELi128ELNS_18Fp8KVCacheDataTypeE2ELb0ELi512EEEvPfS2_PT_PKS3_PKT0_S9_ifPKiSB_iPKfiiiSD_SD_iiiii,@function
        .size           _ZN4vllm25paged_attention_v2_kernelIthLi32ELi32ELi128ELNS_18Fp8KVCacheDataTypeE2ELb0ELi512EEEvPfS2_PT_PKS3_PKT0_S9_ifPKiSB_iPKfiiiSD_SD_iiiii,(.L_x_24723 - _ZN4vllm25paged_attention_v2_kernelIthLi32ELi32ELi128ELNS_18Fp8KVCacheDataTypeE2ELb0ELi512EEEvPfS2_PT_PKS3_PKT0_S9_ifPKiSB_iPKfiiiSD_SD_iiiii)
        .other          _ZN4vllm25paged_attention_v2_kernelIthLi32ELi32ELi128ELNS_18Fp8KVCacheDataTypeE2ELb0ELi512EEEvPfS2_PT_PKS3_PKT0_S9_ifPKiSB_iPKfiiiSD_SD_iiiii,@"STO_CUDA_ENTRY STV_DEFAULT"
_ZN4vllm25paged_attention_v2_kernelIthLi32ELi32ELi128ELNS_18Fp8KVCacheDataTypeE2ELb0ELi512EEEvPfS2_PT_PKS3_PKT0_S9_ifPKiSB_iPKfiiiSD_SD_iiiii:
.text._ZN4vllm25paged_attention_v2_kernelIthLi32ELi32ELi128ELNS_18Fp8KVCacheDataTypeE2ELb0ELi512EEEvPfS2_PT_PKS3_PKT0_S9_ifPKiSB_iPKfiiiSD_SD_iiiii:
        /* <DEDUP_REMOVED lines=33> */
.L_x_2751:
        /* <DEDUP_REMOVED lines=10> */
.L_x_2752:
        /* <DEDUP_REMOVED lines=35> */
.L_x_2731:
        /* <DEDUP_REMOVED lines=11> */
.L_x_2730:
[----:B------:R-:W-:Y:S05]  /*0590*/  BSYNC B1 ;  /* 0x0000000000017941 */ /* 0x000fea0003800000 */
.L_x_2729:
        /* <DEDUP_REMOVED lines=10> */
.L_x_2734:
        /* <DEDUP_REMOVED lines=100> */
.L_x_2733:
[----:B------:R-:W-:Y:S05]  /*0c80*/  BSYNC B1 ;  /* 0x0000000000017941 */ /* 0x000fea0003800000 */
.L_x_2732:
        /* <DEDUP_REMOVED lines=55> */
.L_x_2736:
[----:B------:R-:W-:Y:S05]  /*1000*/  BSYNC B1 ;  /* 0x0000000000017941 */ /* 0x000fea0003800000 */
.L_x_2735:
        /* <DEDUP_REMOVED lines=26> */
.L_x_2728:
[----:B------:R-:W-:Y:S05]  /*11b0*/  BSYNC B0 ;  /* 0x0000000000007941 */ /* 0x000fea0003800000 */
.L_x_2727:
        /* <DEDUP_REMOVED lines=43> */
.L_x_2741:
        /* <DEDUP_REMOVED lines=8> */
.L_x_2740:
[----:B------:R-:W-:Y:S05]  /*14f0*/  BSYNC B1 ;  /* 0x0000000000017941 */ /* 0x000fea0003800000 */
.L_x_2739:
        /* <DEDUP_REMOVED lines=10> */
.L_x_2744:
        /* <DEDUP_REMOVED lines=52> */
.L_x_2743:
[----:B------:R-:W-:Y:S05]  /*18e0*/  BSYNC B1 ;  /* 0x0000000000017941 */ /* 0x000fea0003800000 */
.L_x_2742:
        /* <DEDUP_REMOVED lines=31> */
.L_x_2746:
[----:B------:R-:W-:Y:S05]  /*1ae0*/  BSYNC B1 ;  /* 0x0000000000017941 */ /* 0x000fea0003800000 */
.L_x_2745:
        /* <DEDUP_REMOVED lines=14> */
.L_x_2738:
[----:B------:R-:W-:Y:S05]  /*1bd0*/  BSYNC B0 ;  /* 0x0000000000007941 */ /* 0x000fea0003800000 */
.L_x_2737:
[----:B------:R-:W-:Y:S01]  /*1be0*/  BAR.SYNC.DEFER_BLOCKING 0x0 ;  /* 0x0000000000007b1d */ /* 0x000fe20000010000 */
[----:B------:R-:W-:Y:S02]  /*1bf0*/  ISETP.NE.AND P3, PT, R4, RZ, PT ;  /* 0x000000ff0400720c */ /* 0x000fe40003f65270 */
[----:B-1----:R-:W-:Y:S02]  /*1c00*/  LOP3.LUT R2, R10, 0x3, RZ, 0xc0, !PT ;  /* 0x000000030a027812 */ /* 0x002fe400078ec0ff */
        /* <DEDUP_REMOVED lines=11> */
[----:B0-----:R-:W-:-:S02]  /*1cc0*/  IMAD R6, R7, c[0x0][0x14], RZ ;  /* 0x0000050007067a24 */ /* 0x001fc400078e02ff */
        /* <DEDUP_REMOVED lines=11> */
[----:B------:R0:W-:Y:S04]  /*1d80*/  STG.E [R14.64], R11 ;  /* 0x0000000b0e007986 */ /* 0x0001e8000c101924 */
[----:B------:R0:W-:Y:S02]  /*1d90*/  STG.E [R16.64], R12 ;  /* 0x0000000c10007986 */ /* 0x0001e4000c101924 */
.L_x_2748:
[----:B------:R-:W-:Y:S05]  /*1da0*/  BSYNC B0 ;  /* 0x0000000000007941 */ /* 0x000fea0003800000 */
.L_x_2747:
[----:B------:R-:W-:Y:S01]  /*1db0*/  BAR.SYNC.DEFER_BLOCKING 0x0 ;  /* 0x0000000000007b1d */ /* 0x000fe20000010000 */
[----:B------:R-:W-:Y:S01]  /*1dc0*/  HFMA2.MMA R2, -RZ, RZ, 0, 0 ;  /* 0x00000000ff027435 */ /* 0x000fe200000001ff */
[----:B------:R-:W-:Y:S01]  /*1dd0*/  IMAD.MOV.U32 R6, RZ, RZ, RZ ;  /* 0x000000ffff067224 */ /* 0x000fe200078e00ff */
[----:B------:R-:W-:Y:S01]  /*1de0*/  LEA R8, R8, R5, 0x5 ;  /* 0x0000000508087211 */ /* 0x000fe200078e28ff */
[----:B0-----:R-:W-:Y:S01]  /*1df0*/  IMAD.MOV.U32 R11, RZ, RZ, RZ ;  /* 0x000000ffff0b7224 */ /* 0x001fe200078e00ff */
        /* <DEDUP_REMOVED lines=23> */
[----:B------:R0:W-:Y:S04]  /*1f70*/  @!P4 STS [R8.X4+-0x20], R2 ;  /* 0xffffe0020800c388 */ /* 0x0001e80000004800 */
[----:B------:R0:W-:Y:S04]  /*1f80*/  @!P4 STS [R8.X4], R9 ;  /* 0x000000090800c388 */ /* 0x0001e80000004800 */
        /* <DEDUP_REMOVED lines=10> */
.L_x_2750:
[----:B0-----:R-:W-:Y:S05]  /*2030*/  BSYNC B0 ;  /* 0x0000000000007941 */ /* 0x001fea0003800000 */
.L_x_2749:
[----:B------:R-:W-:Y:S06]  /*2040*/  BAR.SYNC.DEFER_BLOCKING 0x0 ;  /* 0x0000000000007b1d */ /* 0x000fec0000010000 */
[----:B------:R-:W-:Y:S05]  /*2050*/  @P3 EXIT ;  /* 0x000000000000394d */ /* 0x000fea0003800000 */
[----:B------:R-:W-:Y:S01]  /*2060*/  IMAD R0, R0, c[0x0][0xc], RZ ;  /* 0x0000030000007a24 */ /* 0x000fe200078e02ff */
[----:B------:R-:W-:Y:S01]  /*2070*/  SHF.L.U32 R4, R3, 0x5, RZ ;  /* 0x0000000503047819 */ /* 0x000fe200000006ff */
[----:B------:R-:W-:-:S02]  /*2080*/  IMAD R7, R7, c[0x0][0x14], RZ ;  /* 0x0000050007077a24 */ /* 0x000fc400078e02ff */
[----:B------:R-:W-:Y:S01]  /*2090*/  IMAD R0, R0, c[0x0][0x14], RZ ;  /* 0x0000050000007a24 */ /* 0x000fe200078e02ff */
[----:B------:R-:W-:Y:S01]  /*20a0*/  SHF.R.S32.HI R8, RZ, 0x1f, R4 ;  /* 0x0000001fff087819 */ /* 0x000fe20000011404 */
[----:B------:R-:W-:-:S03]  /*20b0*/  IMAD.SHL.U32 R3, R7, 0x20, RZ ;  /* 0x0000002007037824 */ /* 0x000fc600078e00ff */
[----:B------:R-:W-:Y:S02]  /*20c0*/  SHF.L.U32 R0, R0, 0x5, RZ ;  /* 0x0000000500007819 */ /* 0x000fe400000006ff */
[----:B------:R-:W-:Y:S02]  /*20d0*/  SHF.R.S32.HI R7, RZ, 0x1f, R3 ;  /* 0x0000001fff077819 */ /* 0x000fe40000011403 */
[----:B------:R-:W-:Y:S02]  /*20e0*/  IADD3 R12, P0, P2, R0, R3, R4 ;  /* 0x00000003000c7210 */ /* 0x000fe40007a1e004 */
[----:B------:R-:W-:Y:S01]  /*20f0*/  SHF.R.S32.HI R4, RZ, 0x1f, R0 ;  /* 0x0000001fff047819 */ /* 0x000fe20000011400 */
[----:B------:R-:W-:Y:S10]  /*2100*/  @P1 EXIT ;  /* 0x000000000000194d */ /* 0x000ff40003800000 */
[----:B------:R-:W-:Y:S02]  /*2110*/  IADD3.X R18, R4, R7, R8, P0, P2 ;  /* 0x0000000704127210 */ /* 0x000fe400007e4408 */
[C---:B------:R-:W-:Y:S02]  /*2120*/  IADD3 R10, P0, R5.reuse, R12, RZ ;  /* 0x0000000c050a7210 */ /* 0x040fe40007f1e0ff */
[----:B------:R-:W-:-:S02]  /*2130*/  IADD3 R0, R5, 0x8, RZ ;  /* 0x0000000805007810 */ /* 0x000fc40007ffe0ff */
[C---:B------:R-:W-:Y:S02]  /*2140*/  IADD3 R3, R5.reuse, 0x10, RZ ;  /* 0x0000001005037810 */ /* 0x040fe40007ffe0ff */
[C---:B------:R-:W-:Y:S02]  /*2150*/  IADD3 R7, R5.reuse, 0x18, RZ ;  /* 0x0000001805077810 */ /* 0x040fe40007ffe0ff */
[----:B------:R-:W-:Y:S02]  /*2160*/  LEA.HI.X.SX32 R5, R5, R18, 0x1, P0 ;  /* 0x0000001205057211 */ /* 0x000fe400000f0eff */
[-C--:B------:R-:W-:Y:S02]  /*2170*/  IADD3 R15, P1, R0, R12.reuse, RZ ;  /* 0x0000000c000f7210 */ /* 0x080fe40007f3e0ff */
[----:B------:R-:W-:Y:S02]  /*2180*/  LEA R4, P0, R10, c[0x0][0x170], 0x1 ;  /* 0x00005c000a047a11 */ /* 0x000fe400078008ff */
[----:B------:R-:W-:-:S02]  /*2190*/  IADD3 R13, P2, R3, R12, RZ ;  /* 0x0000000c030d7210 */ /* 0x000fc40007f5e0ff */
[----:B------:R-:W-:Y:S02]  /*21a0*/  IADD3 R8, P3, R7, R12, RZ ;  /* 0x0000000c07087210 */ /* 0x000fe40007f7e0ff */
[----:B------:R-:W-:Y:S02]  /*21b0*/  LEA.HI.X.SX32 R16, R0, R18, 0x1, P1 ;  /* 0x0000001200107211 */ /* 0x000fe400008f0eff */
[----:B------:R-:W-:Y:S02]  /*21c0*/  LEA.HI.X R5, R10, c[0x0][0x174], R5, 0x1, P0 ;  /* 0x00005d000a057a11 */ /* 0x000fe400000f0c05 */
[----:B------:R-:W-:Y:S02]  /*21d0*/  LEA R10, P0, R15, c[0x0][0x170], 0x1 ;  /* 0x00005c000f0a7a11 */ /* 0x000fe400078008ff */
[----:B------:R-:W-:Y:S02]  /*21e0*/  F2FP.PACK_AB R0, R11, R6 ;  /* 0x000000060b00723e */ /* 0x000fe400000000ff */
[----:B------:R-:W-:-:S02]  /*21f0*/  LEA.HI.X.SX32 R14, R3, R18, 0x1, P2 ;  /* 0x00000012030e7211 */ /* 0x000fc400010f0eff */
[----:B------:R-:W-:Y:S01]  /*2200*/  LEA R12, P1, R13, c[0x0][0x170], 0x1 ;  /* 0x00005c000d0c7a11 */ /* 0x000fe200078208ff */
[----:B------:R0:W-:Y:S01]  /*2210*/  STG.E.U16 [R4.64], R0 ;  /* 0x0000000004007986 */ /* 0x0001e2000c101524 */
[----:B------:R-:W-:Y:S02]  /*2220*/  LEA.HI.X.SX32 R7, R7, R18, 0x1, P3 ;  /* 0x0000001207077211 */ /* 0x000fe400018f0eff */
[----:B------:R-:W-:Y:S02]  /*2230*/  LEA R6, P2, R8, c[0x0][0x170], 0x1 ;  /* 0x00005c0008067a11 */ /* 0x000fe400078408ff */
[----:B------:R-:W-:Y:S02]  /*2240*/  F2FP.PACK_AB R2, R9, R2 ;  /* 0x000000020902723e */ /* 0x000fe400000000ff */
        /* <DEDUP_REMOVED lines=9> */
.L_x_2724:
        /* <DEDUP_REMOVED lines=20> */
.L_x_2725:
[----:B------:R-:W-:Y:S01]  /*2420*/  HFMA2.MMA R11, -RZ, RZ, 0, 1.847743988037109375e-06 ;  /* 0x0000001fff0b7435 */ /* 0x000fe200000001ff */
[----:B------:R-:W-:Y:S01]  /*2430*/  MOV R15, 0xff7fffff ;  /* 0xff7fffff000f7802 */ /* 0x000fe20000000f00 */
[----:B------:R-:W-:Y:S01]  /*2440*/  IMAD.MOV.U32 R16, RZ, RZ, 0x10 ;  /* 0x00000010ff107424 */ /* 0x000fe200078e00ff */
[----:B------:R-:W-:Y:S01]  /*2450*/  MOV R12, 0x2480 ;  /* 0x00002480000c7802 */ /* 0x000fe20000000f00 */
[----:B------:R-:W-:Y:S02]  /*2460*/  IMAD.MOV.U32 R18, RZ, RZ, -0x1 ;  /* 0xffffffffff127424 */ /* 0x000fe400078e00ff */
[----:B0-----:R-:W-:Y:S05]  /*2470*/  CALL.REL.NOINC `($__internal_62_$__cuda_sm70_shflsync_bfly_p) ;  /* 0x000001b000007944 */ /* 0x001fea0003c00000 */
[----:B01----:R-:W-:Y:S05]  /*2480*/  BRA `(.L_x_2751) ;  /* 0xffffdd8000007947 */ /* 0x003fea000383ffff */
.L_x_2726:
[----:B------:R-:W-:Y:S01]  /*2490*/  HFMA2.MMA R11, -RZ, RZ, 0, 1.847743988037109375e-06 ;  /* 0x0000001fff0b7435 */ /* 0x000fe200000001ff */
[----:B------:R-:W-:Y:S01]  /*24a0*/  MOV R15, R20 ;  /* 0x00000014000f7202 */ /* 0x000fe20000000f00 */
[----:B------:R-:W-:Y:S01]  /*24b0*/  IMAD.MOV.U32 R16, RZ, RZ, 0x8 ;  /* 0x00000008ff107424 */ /* 0x000fe200078e00ff */
[----:B------:R-:W-:Y:S01]  /*24c0*/  MOV R12, 0x24f0 ;  /* 0x000024f0000c7802 */ /* 0x000fe20000000f00 */
[----:B------:R-:W-:Y:S02]  /*24d0*/  IMAD.MOV.U32 R18, RZ, RZ, -0x1 ;  /* 0xffffffffff127424 */ /* 0x000fe400078e00ff */
[----:B0-----:R-:W-:Y:S05]  /*24e0*/  CALL.REL.NOINC `($__internal_62_$__cuda_sm70_shflsync_bfly_p) ;  /* 0x0000014000007944 */ /* 0x001fea0003c00000 */
[----:B01----:R-:W-:Y:S01]  /*24f0*/  FMNMX.FTZ R15, R20, R11, !PT ;  /* 0x0000000b140f7209 */ /* 0x003fe20007810000 */
[----:B------:R-:W-:Y:S01]  /*2500*/  IMAD.MOV.U32 R11, RZ, RZ, 0x1f ;  /* 0x0000001fff0b7424 */ /* 0x000fe200078e00ff */
[----:B------:R-:W-:-:S02]  /*2510*/  MOV R16, 0x4 ;  /* 0x0000000400107802 */ /* 0x000fc40000000f00 */
[----:B------:R-:W-:Y:S02]  /*2520*/  MOV R18, 0xffffffff ;  /* 0xffffffff00127802 */ /* 0x000fe40000000f00 */
[----:B------:R-:W-:Y:S02]  /*2530*/  MOV R12, 0x2550 ;  /* 0x00002550000c7802 */ /* 0x000fe40000000f00 */
[----:B------:R-:W-:Y:S05]  /*2540*/  CALL.REL.NOINC `($__internal_62_$__cuda_sm70_shflsync_bfly_p) ;  /* 0x000000e000007944 */ /* 0x000fea0003c00000 */
[----:B01----:R-:W-:Y:S01]  /*2550*/  FMNMX.FTZ R15, R15, R11, !PT ;  /* 0x0000000b0f0f7209 */ /* 0x003fe20007810000 */
[----:B------:R-:W-:Y:S01]  /*2560*/  HFMA2.MMA R11, -RZ, RZ, 0, 1.847743988037109375e-06 ;  /* 0x0000001fff0b7435 */ /* 0x000fe200000001ff */
[----:B------:R-:W-:Y:S01]  /*2570*/  IMAD.MOV.U32 R16, RZ, RZ, 0x2 ;  /* 0x00000002ff107424 */ /* 0x000fe200078e00ff */
[----:B------:R-:W-:Y:S01]  /*2580*/  MOV R12, 0x25b0 ;  /* 0x000025b0000c7802 */ /* 0x000fe20000000f00 */
[----:B------:R-:W-:-:S03]  /*2590*/  IMAD.MOV.U32 R18, RZ, RZ, -0x1 ;  /* 0xffffffffff127424 */ /* 0x000fc600078e00ff */
[----:B------:R-:W-:Y:S05]  /*25a0*/  CALL.REL.NOINC `($__internal_62_$__cuda_sm70_shflsync_bfly_p) ;  /* 0x0000008000007944 */ /* 0x000fea0003c00000 */
[----:B01----:R-:W-:Y:S01]  /*25b0*/  FMNMX.FTZ R15, R15, R11, !PT ;  /* 0x0000000b0f0f7209 */ /* 0x003fe20007810000 */
[----:B------:R-:W-:Y:S01]  /*25c0*/  IMAD.MOV.U32 R11, RZ, RZ, 0x1f ;  /* 0x0000001fff0b7424 */ /* 0x000fe200078e00ff */
[----:B------:R-:W-:Y:S02]  /*25d0*/  MOV R16, 0x1 ;  /* 0x0000000100107802 */ /* 0x000fe40000000f00 */
[----:B------:R-:W-:-:S02]  /*25e0*/  MOV R18, 0xffffffff ;  /* 0xffffffff00127802 */ /* 0x000fc40000000f00 */
[----:B------:R-:W-:Y:S02]  /*25f0*/  MOV R12, 0x2610 ;  /* 0x00002610000c7802 */ /* 0x000fe40000000f00 */
[----:B------:R-:W-:Y:S05]  /*2600*/  CALL.REL.NOINC `($__internal_62_$__cuda_sm70_shflsync_bfly_p) ;  /* 0x0000002000007944 */ /* 0x000fea0003c00000 */
[----:B01----:R-:W-:Y:S01]  /*2610*/  IMAD.MOV.U32 R16, RZ, RZ, R11 ;  /* 0x000000ffff107224 */ /* 0x003fe200078e000b */
[----:B------:R-:W-:Y:S05]  /*2620*/  BRA `(.L_x_2752) ;  /* 0xffffdc8000007947 */ /* 0x000fea000383ffff */
        .weak           $__internal_62_$__cuda_sm70_shflsync_bfly_p
        .type           $__internal_62_$__cuda_sm70_shflsync_bfly_p,@function
        .size           $__internal_62_$__cuda_sm70_shflsync_bfly_p,(.L_x_24723 - $__internal_62_$__cuda_sm70_shflsync_bfly_p)
$__internal_62_$__cuda_sm70_shflsync_bfly_p:
[----:B------:R-:W-:Y:S01]  /*2630*/  HFMA2.MMA R13, -RZ, RZ, 0, 0 ;  /* 0x00000000ff0d7435 */ /* 0x000fe200000001ff */
[----:B------:R-:W-:Y:S04]  /*2640*/  WARPSYNC R18 ;  /* 0x0000001200007348 */ /* 0x000fe80003800000 */
[----:B------:R0:W1:Y:S01]  /*2650*/  SHFL.BFLY PT, R11, R15, R16, R11 ;  /* 0x0c0000100f0b7389 */ /* 0x00006200000e000b */
[----:B------:R-:W-:Y:S05]  /*2660*/  RET.REL.NODEC R12 `(_ZN4vllm25paged_attention_v2_kernelIthLi32ELi32ELi128ELNS_18Fp8KVCacheDataTypeE2ELb0ELi512EEEvPfS2_PT_PKS3_PKT0_S9_ifPKiSB_iPKfiiiSD_SD_iiiii) ;  /* 0xffffd9900c007950 */ /* 0x000fea0003c3ffff */
.L_x_2753:
        /* <DEDUP_REMOVED lines=9> */
.L_x_24723:


//--------------------- .text._ZN4vllm25paged_attention_v2_kernelIthLi256ELi32ELi128ELNS_18Fp8KVCacheDataTypeE2ELb1ELi512EEEvPfS2_PT_PKS3_PKT0_S9_ifPKiSB_iPKfiiiSD_SD_iiiii --------------------------
	.section	.text._ZN4vllm25paged_attention_v2_kernelIthLi256ELi32ELi128ELNS_18Fp8KVCacheDataTypeE2ELb1ELi512EEEvPfS2_PT_PKS3_PKT0_S9_ifPKiSB_iPKfiiiSD_SD_iiiii,"ax",@progbits
	.sectioninfo	@"SHI_REGISTERS=55"
	.align	128
        .global         _ZN4vllm25paged_attention_v2_kernelIthLi256ELi32ELi128ELNS_18Fp8KVCacheDataTypeE2ELb1ELi512EEEvPfS2_PT_PKS3_PKT0_S9_ifPKiSB_iPKfiiiSD_SD_iiiii
        .type           _ZN4vllm25paged_attention_v2_kernelIthLi256ELi32ELi128ELNS_18Fp8KVCacheDataTypeE2ELb1ELi512EEEvPfS2_PT_PKS3_PKT0_S9_ifPKiSB_iPKfiiiSD_SD_iiiii,@function
        .size           _ZN4vllm25paged_attention_v2_kernelIthLi256ELi32ELi128ELNS_18Fp8KVCacheDataTypeE2ELb1ELi512EEEvPfS2_PT_PKS3_PKT0_S9_ifPKiSB_iPKfiiiSD_SD_iiiii,(.L_x_24724 - _ZN4vllm25paged_attention_v2_kernelIthLi256ELi32ELi128ELNS_18Fp8KVCacheDataTypeE2ELb1ELi512EEEvPfS2_PT_PKS3_PKT0_S9_ifPKiSB_iPKfiiiSD_SD_iiiii)
        .other          _ZN4vllm25paged_attention_v2_kernelIthLi256ELi32ELi128ELNS_18Fp8KVCacheDataTypeE2ELb1ELi512EEEvPfS2_PT_PKS3_PKT0_S9_ifPKiSB_iPKfiiiSD_SD_iiiii,@"STO_CUDA_ENTRY STV_DEFAULT"
_ZN4vllm25paged_attention_v2_kernelIthLi256ELi32ELi128ELNS_18Fp8KVCacheDataTypeE2ELb1ELi512EEEvPfS2_PT_PKS3_PKT0_S9_ifPKiSB_iPKfiiiSD_SD_iiiii:
.text._ZN4vllm25paged_attention_v2_kernelIthLi256ELi32ELi128ELNS_18Fp8KVCacheDataTypeE2ELb1ELi512EEEvPfS2_PT_PKS3_PKT0_S9_ifPKiSB_iPKfiiiSD_SD_iiiii:
        /* <DEDUP_REMOVED lines=10> */
[----:B------:R-:W-:Y:S01]  /*00a0*/  IABS R9, c[0x0][0x1e4] ;  /* 0x0000790000097a13 */ /* 0x000fe20000000000 */
[----:B------:R-:W-:Y:S01]  /*00b0*/  HFMA2.MMA R10, -RZ, RZ, 0, 0 ;  /* 0x00000000ff0a7435 */ /* 0x000fe200000001ff */
[----:B------:R-:W-:Y:S01]  /*00c0*/  IADD3 R6, R0, -0x1, RZ ;  /* 0xffffffff00067810 */ /* 0x000fe20007ffe0ff */
[----:B------:R-:W0:Y:S01]  /*00d0*/  S2R R15, SR_TID.X ;  /* 0x00000000000f7919 */ /* 0x000e220000002100 */
[----:B------:R-:W1:Y:S02]  /*00e0*/  I2F.RP R2, R9 ;  /* 0x0000000900027306 */ /* 0x000e640000209400 */
[----:B------:R-:W-:Y:S01]  /*00f0*/  IABS R16, R6 ;  /* 0x0000000600107213 */ /* 0x000fe20000000000 */
[----:B------:R-:W-:Y:S01]  /*0100*/  BAR.SYNC.DEFER_BLOCKING 0x0 ;  /* 0x0000000000007b1d */ /* 0x000fe20000010000 */
[----:B------:R-:W-:-:S04]  /*0110*/  LOP3.LUT R6, R6, c[0x0][0x1e4], RZ, 0x3c, !PT ;  /* 0x0000790006067a12 */ /* 0x000fc800078e3cff */
[----:B------:R-:W-:Y:S01]  /*0120*/  ISETP.GE.AND P2, PT, R6, RZ, PT ;  /* 0x000000ff0600720c */ /* 0x000fe20003f46270 */
[----:B-1----:R-:W1:Y:S01]  /*0130*/  MUFU.RCP R2, R2 ;  /* 0x0000000200027308 */ /* 0x002e620000001000 */
[----:B0-----:R-:W-:-:S04]  /*0140*/  SHF.R.S32.HI R6, RZ, 0x1f, R15 ;  /* 0x0000001fff067819 */ /* 0x001fc8000001140f */
[----:B------:R-:W-:-:S04]  /*0150*/  LEA.HI R17, R6, R15, RZ, 0x5 ;  /* 0x0000000f06117211 */ /* 0x000fc800078f28ff */
[----:B------:R-:W-:Y:S02]  /*0160*/  LOP3.LUT R18, R17, 0xffffffe0, RZ, 0xc0, !PT ;  /* 0xffffffe011127812 */ /* 0x000fe400078ec0ff */
[----:B-1----:R-:W-:Y:S02]  /*0170*/  IADD3 R11, R2, 0xffffffe, RZ ;  /* 0x0ffffffe020b7810 */ /* 0x002fe40007ffe0ff */
[----:B------:R-:W-:Y:S01]  /*0180*/  SHF.R.S32.HI R17, RZ, 0x5, R17 ;  /* 0x00000005ff117819 */ /* 0x000fe20000011411 */
[----:B------:R-:W-:-:S03]  /*0190*/  IMAD.IADD R18, R15, 0x1, -R18 ;  /* 0x000000010f127824 */ /* 0x000fc600078e0a12 */
[----:B------:R-:W0:Y:S02]  /*01a0*/  F2I.FTZ.U32.TRUNC.NTZ R11, R11 ;  /* 0x0000000b000b7305 */ /* 0x000e24000021f000 */
[----:B0-----:R-:W-:-:S04]  /*01b0*/  IMAD.MOV R4, RZ, RZ, -R11 ;  /* 0x000000ffff047224 */ /* 0x001fc800078e0a0b */
[----:B------:R-:W-:-:S04]  /*01c0*/  IMAD R5, R4, R9, RZ ;  /* 0x0000000904057224 */ /* 0x000fc800078e02ff */
[----:B------:R-:W-:-:S04]  /*01d0*/  IMAD.HI.U32 R10, R11, R5, R10 ;  /* 0x000000050b0a7227 */ /* 0x000fc800078e000a */
[----:B------:R-:W-:Y:S02]  /*01e0*/  IMAD.MOV.U32 R11, RZ, RZ, c[0x0][0x1e8] ;  /* 0x00007a00ff0b7624 */ /* 0x000fe400078e00ff */
[----:B------:R-:W-:-:S04]  /*01f0*/  IMAD.HI.U32 R8, R10, R16, RZ ;  /* 0x000000100a087227 */ /* 0x000fc800078e00ff */
[----:B------:R-:W-:-:S04]  /*0200*/  IMAD.MOV R2, RZ, RZ, -R8 ;  /* 0x000000ffff027224 */ /* 0x000fc800078e0a08 */
[----:B------:R-:W-:Y:S01]  /*0210*/  IMAD R16, R9, R2, R16 ;  /* 0x0000000209107224 */ /* 0x000fe200078e0210 */
[----:B------:R-:W-:-:S04]  /*0220*/  IADD3 R2, R0, 0x1f, RZ ;  /* 0x0000001f00027810 */ /* 0x000fc80007ffe0ff */
[----:B------:R-:W-:Y:S02]  /*0230*/  ISETP.GT.U32.AND P1, PT, R9, R16, PT ;  /* 0x000000100900720c */ /* 0x000fe40003f24070 */
[----:B------:R-:W-:-:S04]  /*0240*/  SHF.R.S32.HI R5, RZ, 0x1f, R2 ;  /* 0x0000001fff057819 */ /* 0x000fc80000011402 */
[----:B------:R-:W-:Y:S02]  /*0250*/  LEA.HI R4, R5, R2, RZ, 0x5 ;  /* 0x0000000205047211 */ /* 0x000fe400078f28ff */
[----:B------:R-:W-:Y:S02]  /*0260*/  LEA R5, R14, 0x10, 0x4 ;  /* 0x000000100e057811 */ /* 0x000fe400078e20ff */
[----:B------:R-:W-:-:S03]  /*0270*/  SHF.R.S32.HI R4, RZ, 0x5, R4 ;  /* 0x00000005ff047819 */ /* 0x000fc60000011404 */
[----:B------:R-:W-:Y:S01]  /*0280*/  @!P1 IMAD.IADD R16, R16, 0x1, -R9 ;  /* 0x0000000110109824 */ /* 0x000fe200078e0a09 */
[----:B------:R-:W-:Y:S02]  /*0290*/  @!P1 IADD3 R8, R8, 0x1, RZ ;  /* 0x0000000108089810 */ /* 0x000fe40007ffe0ff */
[----:B------:R-:W-:Y:S02]  /*02a0*/  IMNMX R5, R4, R5, PT ;  /* 0x0000000504057217 */ /* 0x000fe40003800200 */
[----:B------:R-:W-:Y:S02]  /*02b0*/  ISETP.GE.U32.AND P0, PT, R16, R9, PT ;  /* 0x000000091000720c */ /* 0x000fe40003f06070 */
[----:B------:R-:W0:Y:S01]  /*02c0*/  S2R R16, SR_CTAID.X ;  /* 0x0000000000107919 */ /* 0x000e220000002500 */
[----:B------:R-:W-:Y:S01]  /*02d0*/  IMAD R2, R14, -0x10, R5 ;  /* 0xfffffff00e027824 */ /* 0x000fe200078e0205 */
[----:B------:R-:W-:-:S03]  /*02e0*/  ISETP.NE.AND P1, PT, RZ, c[0x0][0x1e4], PT ;  /* 0x00007900ff007a0c */ /* 0x000fc60003f25270 */
[----:B------:R-:W-:-:S05]  /*02f0*/  IMAD R7, R2, 0x20, R3 ;  /* 0x0000002002077824 */ /* 0x000fca00078e0203 */
[----:B------:R-:W-:Y:S02]  /*0300*/  IMNMX R6, R0, R7, PT ;  /* 0x0000000700067217 */ /* 0x000fe40003800200 */
[----:B------:R-:W-:Y:S02]  /*0310*/  @P0 IADD3 R8, R8, 0x1, RZ ;  /* 0x0000000108080810 */ /* 0x000fe40007ffe0ff */
[----:B------:R-:W-:Y:S01]  /*0320*/  ISETP.GT.AND P0, PT, R11, -0x1, PT ;  /* 0xffffffff0b00780c */ /* 0x000fe20003f04270 */
[----:B------:R-:W-:Y:S01]  /*0330*/  IMAD.IADD R6, R6, 0x1, -R3 ;  /* 0x0000000106067824 */ /* 0x000fe200078e0a03 */
[----:B------:R-:W-:-:S05]  /*0340*/  MOV R2, R8 ;  /* 0x0000000800027202 */ /* 0x000fca0000000f00 */
[----:B------:R-:W-:Y:S01]  /*0350*/  @!P2 IMAD.MOV R2, RZ, RZ, -R2 ;  /* 0x000000ffff02a224 */ /* 0x000fe200078e0a02 */
[----:B------:R-:W-:-:S05]  /*0360*/  @!P1 LOP3.LUT R2, RZ, c[0x0][0x1e4], RZ, 0x33, !PT ;  /* 0x00007900ff029a12 */ /* 0x000fca00078e33ff */
[----:B------:R-:W-:Y:S05]  /*0370*/  @P0 BRA `(.L_x_2754) ;  /* 0x0000039000000947 */ /* 0x000fea0003800000 */
[----:B0-----:R-:W-:Y:S01]  /*0380*/  IABS R8, c[0x0][0x190] ;  /* 0x0000640000087a13 */ /* 0x001fe20000000000 */
        /* <DEDUP_REMOVED lines=12> */
[----:B0-----:R-:W-:Y:S01]  /*0450*/  MOV R20, RZ ;  /* 0x000000ff00147202 */ /* 0x001fe20000000f00 */
        /* <DEDUP_REMOVED lines=43> */
.L_x_2754:
[----:B0-----:R-:W-:-:S04]  /*0710*/  IMAD.MOV.U32 R7, RZ, RZ, c[0x0][0xc] ;  /* 0x00000300ff077624 */ /* 0x001fc800078e00ff */
[----:B------:R-:W-:-:S04]  /*0720*/  IMAD R7, R7, c[0x0][0x1d8], R16 ;  /* 0x0000760007077a24 */ /* 0x000fc800078e0210 */
[----:B------:R-:W-:-:S03]  /*0730*/  IMAD R7, R7, c[0x0][0x1e8], RZ ;  /* 0x00007a0007077a24 */ /* 0x000fc600078e02ff */
.L_x_2755:
        /* <DEDUP_REMOVED lines=15> */
[----:B0-----:R-:W-:Y:S01]  /*0830*/  HFMA2.MMA R20, -RZ, RZ, 0, 0 ;  /* 0x00000000ff147435 */ /* 0x001fe200000001ff */
[----:B-1----:R-:W-:-:S04]  /*0840*/  IMAD.MOV R13, RZ, RZ, -R21 ;  /* 0x000000ffff0d7224 */ /* 0x002fc800078e0a15 */
[----:B------:R-:W-:-:S05]  /*0850*/  IMAD R13, R13, R24, RZ ;  /* 0x000000180d0d7224 */ /* 0x000fca00078e02ff */
[----:B------:R-:W-:-:S04]  /*0860*/  IMAD.HI.U32 R21, R21, R13, R20 ;  /* 0x0000000d15157227 */ /* 0x000fc800078e0014 */
[----:B------:R-:W-:-:S04]  /*0870*/  IMAD.MOV.U32 R20, RZ, RZ, R8 ;  /* 0x000000ffff147224 */ /* 0x000fc800078e0008 */
.L_x_2759:
        /* <DEDUP_REMOVED lines=36> */
.L_x_2757:
[----:B------:R-:W-:Y:S05]  /*0ac0*/  BSYNC B7 ;  /* 0x0000000000077941 */ /* 0x000fea0003800000 */
.L_x_2756:
[----:B------:R-:W-:Y:S05]  /*0ad0*/  BRA.DIV ~URZ, `(.L_x_2760) ;  /* 0x000040d27f007947 */ /* 0x000fea000b800000 */
[----:B------:R-:W-:-:S04]  /*0ae0*/  MOV R9, 0xff7fffff ;  /* 0xff7fffff00097802 */ /* 0x000fc80000000f00 */
.L_x_2798:
        /* <DEDUP_REMOVED lines=10> */
.L_x_2799:
[----:B------:R-:W-:Y:S01]  /*0b90*/  ISETP.NE.AND P0, PT, R18, RZ, PT ;  /* 0x000000ff1200720c */ /* 0x000fe20003f05270 */
[----:B------:R-:W-:-:S12]  /*0ba0*/  WARPSYNC 0xffffffff ;  /* 0xffffffff00007948 */ /* 0x000fd80003800000 */
[----:B-1----:R-:W-:-:S05]  /*0bb0*/  @!P0 FMNMX.FTZ R22, R22, R11, !PT ;  /* 0x0000000b16168209 */ /* 0x002fca0007810000 */
[----:B------:R1:W-:Y:S02]  /*0bc0*/  @!P0 STS [R17.X4], R22 ;  /* 0x0000001611008388 */ /* 0x0003e40000004800 */
[----:B------:R-:W-:Y:S01]  /*0bd0*/  BAR.SYNC.DEFER_BLOCKING 0x0 ;  /* 0x0000000000007b1d */ /* 0x000fe20000010000 */
[----:B------:R-:W-:Y:S01]  /*0be0*/  ISETP.GT.AND P0, PT, R18, 0x3, PT ;  /* 0x000000031200780c */ /* 0x000fe20003f04270 */
[----:B0-----:R-:W-:Y:S01]  /*0bf0*/  IMAD.MOV.U32 R11, RZ, RZ, RZ ;  /* 0x000000ffff0b7224 */ /* 0x001fe200078e00ff */
[----:B------:R-:W-:-:S03]  /*0c00*/  ISETP.GE.AND P2, PT, R15, R6, PT ;  /* 0x000000060f00720c */ /* 0x000fc60003f46270 */
[----:B------:R-:W-:Y:S08]  /*0c10*/  BSSY B0, `(.L_x_2762) ;  /* 0x00000e8000007945 */ /* 0x000ff00003800000 */
[----:B------:R-:W0:Y:S04]  /*0c20*/  @!P0 LDS R10, [R18.X4] ;  /* 0x00000000120a8984 */ /* 0x000e280000004800 */
        /* <DEDUP_REMOVED lines=25> */
.L_x_2766:
        /* <DEDUP_REMOVED lines=11> */
.L_x_2765:
[----:B------:R-:W-:Y:S05]  /*0e70*/  BSYNC B1 ;  /* 0x0000000000017941 */ /* 0x000fea0003800000 */
.L_x_2764:
        /* <DEDUP_REMOVED lines=10> */
.L_x_2769:
        /* <DEDUP_REMOVED lines=100> */
.L_x_2768:
[----:B------:R-:W-:Y:S05]  /*1560*/  BSYNC B1 ;  /* 0x0000000000017941 */ /* 0x000fea0003800000 */
.L_x_2767:
[----:B------:R-:W-:Y:S01]  /*1570*/  IADD3 R19, R6, -R13, RZ ;  /* 0x8000000d06137210 */ /* 0x000fe20007ffe0ff */
[----:B------:R-:W-:Y:S03]  /*1580*/  BSSY B1, `(.L_x_2770) ;  /* 0x0000036000017945 */ /* 0x000fe60003800000 */
[----:B------:R-:W-:-:S13]  /*1590*/  ISETP.GT.AND P3, PT, R19, 0x200, PT ;  /* 0x000002001300780c */ /* 0x000fda0003f64270 */
[----:B------:R-:W-:Y:S05]  /*15a0*/  @!P3 BRA `(.L_x_2771) ;  /* 0x000003300000b947 */ /* 0x000fea0003800000 */
[----:B------:R-:W2:Y:S01]  /*15b0*/  LDS R20, [R10+-0x400] ;  /* 0xfffc00000a147984 */ /* 0x000ea20000000800 */
[----:B------:R-:W-:Y:S02]  /*15c0*/  PLOP3.LUT P0, PT, PT, PT, PT, 0x8, 0x0 ;  /* 0x000000000000781c */ /* 0x000fe40003f0e170 */
[----:B------:R-:W-:Y:S01]  /*15d0*/  IADD3 R13, R13, 0x400, RZ ;  /* 0x000004000d0d7810 */ /* 0x000fe20007ffe0ff */
[----:B-1----:R-:W1:Y:S04]  /*15e0*/  LDS R22, [R10+-0x200] ;  /* 0xfffe00000a167984 */ /* 0x002e680000000800 */
[----:B------:R-:W3:Y:S04]  /*15f0*/  LDS R24, [R10] ;  /* 0x000000000a187984 */ /* 0x000ee80000000800 */
[----:B------:R-:W4:Y:S04]  /*1600*/  LDS R26, [R10+0x200] ;  /* 0x000200000a1a7984 */ /* 0x000f280000000800 */
[----:B------:R-:W5:Y:S04]  /*1610*/  LDS R28, [R10+0x400] ;  /* 0x000400000a1c7984 */ /* 0x000f680000000800 */
[----:B------:R-:W0:Y:S04]  /*1620*/  LDS R30, [R10+0x600] ;  /* 0x000600000a1e7984 */ /* 0x000e280000000800 */
[----:B------:R-:W0:Y:S04]  /*1630*/  LDS R32, [R10+0x800] ;  /* 0x000800000a207984 */ /* 0x000e280000000800 */
[----:B------:R-:W0:Y:S02]  /*1640*/  LDS R34, [R10+0xa00] ;  /* 0x000a00000a227984 */ /* 0x000e240000000800 */
[----:B0-2---:R-:W-:-:S04]  /*1650*/  FADD.FTZ R20, -R9, R20 ;  /* 0x0000001409147221 */ /* 0x005fc80000010100 */
[----:B------:R-:W-:Y:S02]  /*1660*/  FMUL.FTZ R20, R20, 1.4426950216293334961 ;  /* 0x3fb8aa3b14147820 */ /* 0x000fe40000410000 */
[C---:B-1----:R-:W-:Y:S02]  /*1670*/  FADD.FTZ R22, -R9.reuse, R22 ;  /* 0x0000001609167221 */ /* 0x042fe40000010100 */
        /* <DEDUP_REMOVED lines=38> */
.L_x_2771:
[----:B------:R-:W-:Y:S05]  /*18e0*/  BSYNC B1 ;  /* 0x0000000000017941 */ /* 0x000fea0003800000 */
.L_x_2770:
        /* <DEDUP_REMOVED lines=26> */
.L_x_2763:
[----:B------:R-:W-:Y:S05]  /*1a90*/  BSYNC B0 ;  /* 0x0000000000007941 */ /* 0x000fea0003800000 */
.L_x_2762:
        /* <DEDUP_REMOVED lines=32> */
[----:B------:R-:W-:-:S05]  /*1ca0*/  IADD3 R4, -R15, -0x2, -R4 ;  /* 0xfffffffe0f047810 */ /* 0x000fca0007ffe904 */
[----:B------:R-:W-:Y:S02]  /*1cb0*/  IMAD.IADD R4, R4, 0x1, -R3 ;  /* 0x0000000104047824 */ /* 0x000fe400078e0a03 */
[----:B------:R-:W-:-:S03]  /*1cc0*/  IMAD.MOV.U32 R3, RZ, RZ, R15 ;  /* 0x000000ffff037224 */ /* 0x000fc600078e000f */
[C---:B------:R-:W-:Y:S02]  /*1cd0*/  LEA.HI R0, R4.reuse, 0x1, RZ, 0x19 ;  /* 0x0000000104007811 */ /* 0x040fe400078fc8ff */
[----:B------:R-:W-:Y:S02]  /*1ce0*/  ISETP.GE.U32.AND P2, PT, R4, 0x180, PT ;  /* 0x000001800400780c */ /* 0x000fe40003f46070 */
[----:B------:R-:W-:Y:S01]  /*1cf0*/  LOP3.LUT P0, R11, R0, 0x3, RZ, 0xc0, !PT ;  /* 0x00000003000b7812 */ /* 0x000fe2000780c0ff */
[----:B0-----:R-:W-:-:S04]  /*1d00*/  FADD.FTZ R0, R10, 9.9999999747524270788e-07 ;  /* 0x358637bd0a007421 */ /* 0x001fc80000010000 */
[----:B------:R0:W1:Y:S08]  /*1d10*/  MUFU.RCP R39, R0 ;  /* 0x0000000000277308 */ /* 0x0000700000001000 */
[----:B------:R-:W-:Y:S05]  /*1d20*/  @!P0 BRA `(.L_x_2775) ;  /* 0x000000b000008947 */ /* 0x000fea0003800000 */
[----:B0-----:R-:W-:Y:S01]  /*1d30*/  IMAD.MOV.U32 R0, RZ, RZ, R11 ;  /* 0x000000ffff007224 */ /* 0x001fe200078e000b */
[----:B------:R-:W-:Y:S02]  /*1d40*/  LEA R4, R15, 0x20, 0x2 ;  /* 0x000000200f047811 */ /* 0x000fe400078e10ff */
[----:B------:R-:W-:-:S03]  /*1d50*/  MOV R3, R15 ;  /* 0x0000000f00037202 */ /* 0x000fc60000000f00 */
.L_x_2776:
        /* <DEDUP_REMOVED lines=8> */
.L_x_2775:
[----:B------:R-:W-:Y:S05]  /*1de0*/  BSYNC B1 ;  /* 0x0000000000017941 */ /* 0x000fea0003800000 */
.L_x_2774:
[----:B------:R-:W-:Y:S05]  /*1df0*/  @!P2 BRA `(.L_x_2773) ;  /* 0x000006c00000a947 */ /* 0x000fea0003800000 */
[----:B0-----:R-:W-:Y:S01]  /*1e00*/  IMAD.IADD R0, R6, 0x1, -R3 ;  /* 0x0000000106007824 */ /* 0x001fe200078e0a03 */
        /* <DEDUP_REMOVED lines=8> */
.L_x_2779:
        /* <DEDUP_REMOVED lines=52> */
.L_x_2778:
[----:B------:R-:W-:Y:S05]  /*21d0*/  BSYNC B1 ;  /* 0x0000000000017941 */ /* 0x000fea0003800000 */
.L_x_2777:
        /* <DEDUP_REMOVED lines=31> */
.L_x_2781:
[----:B------:R-:W-:Y:S05]  /*23d0*/  BSYNC B1 ;  /* 0x0000000000017941 */ /* 0x000fea0003800000 */
.L_x_2780:
        /* <DEDUP_REMOVED lines=14> */
.L_x_2773:
[----:B------:R-:W-:Y:S05]  /*24c0*/  BSYNC B0 ;  /* 0x0000000000007941 */ /* 0x000fea0003800000 */
.L_x_2772:
        /* <DEDUP_REMOVED lines=20> */
.L_x_2783:
[----:B------:R-:W-:Y:S05]  /*2610*/  BSYNC B0 ;  /* 0x0000000000007941 */ /* 0x000fea0003800000 */
.L_x_2782:
        /* <DEDUP_REMOVED lines=10> */
[----:B0-----:R-:W-:-:S07]  /*26c0*/  IADD3 R20, R4, 0xffffffe, RZ ;  /* 0x0ffffffe04147810 */ /* 0x001fce0007ffe0ff */
[----:B------:R0:W3:Y:S01]  /*26d0*/  F2I.FTZ.U32.TRUNC.NTZ R21, R20 ;  /* 0x0000001400157305 */ /* 0x0000e2000021f000 */
[----:B--2---:R-:W-:Y:S02]  /*26e0*/  IADD3 R10, R0, 0xffffffe, RZ ;  /* 0x0ffffffe000a7810 */ /* 0x004fe40007ffe0ff */
[----:B------:R-:W-:-:S05]  /*26f0*/  IABS R0, c[0x0][0x1e4] ;  /* 0x0000790000007a13 */ /* 0x000fca0000000000 */
[----:B------:R2:W4:Y:S01]  /*2700*/  F2I.FTZ.U32.TRUNC.NTZ R11, R10 ;  /* 0x0000000a000b7305 */ /* 0x000522000021f000 */
[----:B0-----:R-:W-:Y:S01]  /*2710*/  IMAD.MOV.U32 R20, RZ, RZ, RZ ;  /* 0x000000ffff147224 */ /* 0x001fe200078e00ff */
[----:B---3--:R-:W-:Y:S01]  /*2720*/  IADD3 R22, RZ, -R21, RZ ;  /* 0x80000015ff167210 */ /* 0x008fe20007ffe0ff */
[----:B--2---:R-:W-:-:S04]  /*2730*/  IMAD.MOV.U32 R10, RZ, RZ, RZ ;  /* 0x000000ffff0a7224 */ /* 0x004fc800078e00ff */
[----:B------:R-:W-:Y:S02]  /*2740*/  IMAD R9, R22, R13, RZ ;  /* 0x0000000d16097224 */ /* 0x000fe400078e02ff */
[----:B----4-:R-:W-:Y:S02]  /*2750*/  IMAD.MOV R3, RZ, RZ, -R11 ;  /* 0x000000ffff037224 */ /* 0x010fe400078e0a0b */
[----:B------:R-:W-:Y:S01]  /*2760*/  IMAD.HI.U32 R21, R21, R9, R20 ;  /* 0x0000000915157227 */ /* 0x000fe200078e0014 */
[----:B------:R-:W-:-:S03]  /*2770*/  IADD3 R9, R2, -c[0x0][0x1dc], RZ ;  /* 0x8000770002097a10 */ /* 0x000fc60007ffe0ff */
[----:B------:R-:W-:Y:S02]  /*2780*/  IMAD R3, R3, R6, RZ ;  /* 0x0000000603037224 */ /* 0x000fe400078e02ff */
[----:B------:R-:W-:Y:S02]  /*2790*/  IMAD.MOV.U32 R20, RZ, RZ, R0 ;  /* 0x000000ffff147224 */ /* 0x000fe400078e0000 */
[----:B------:R-:W-:-:S04]  /*27a0*/  IMAD.HI.U32 R10, R11, R3, R10 ;  /* 0x000000030b0a7227 */ /* 0x000fc800078e000a */
.L_x_2787:
        /* <DEDUP_REMOVED lines=33> */
.L_x_2785:
[----:B------:R-:W-:Y:S05]  /*29c0*/  BSYNC B6 ;  /* 0x0000000000067941 */ /* 0x000fea0003800000 */
.L_x_2784:
[----:B------:R-:W-:Y:S05]  /*29d0*/  BRA.DIV ~URZ, `(.L_x_2788) ;  /* 0x000023f27f007947 */ /* 0x000fea000b800000 */
[----:B0-----:R-:W-:-:S04]  /*29e0*/  IMAD.MOV.U32 R0, RZ, RZ, RZ ;  /* 0x000000ffff007224 */ /* 0x001fc800078e00ff */
.L_x_2800:
[----:B------:R-:W-:Y:S01]  /*29f0*/  FADD.FTZ R11, RZ, R0 ;  /* 0x00000000ff0b7221 */ /* 0x000fe20000010000 */
        /* <DEDUP_REMOVED lines=14> */
[----:B------:R-:W-:Y:S01]  /*2ae0*/  CS2R R6, SRZ ;  /* 0x0000000000067805 */ /* 0x000fe2000001ff00 */
[----:B------:R-:W-:Y:S01]  /*2af0*/  CS2R R4, SRZ ;  /* 0x0000000000047805 */ /* 0x000fe2000001ff00 */
[----:B------:R-:W-:Y:S01]  /*2b00*/  CS2R R2, SRZ ;  /* 0x0000000000027805 */ /* 0x000fe2000001ff00 */
[----:B------:R-:W-:-:S02]  /*2b10*/  IMAD.MOV.U32 R0, RZ, RZ, RZ ;  /* 0x000000ffff007224 */ /* 0x000fc400078e00ff */
[----:B------:R-:W-:Y:S02]  /*2b20*/  IMAD.MOV.U32 R20, RZ, RZ, RZ ;  /* 0x000000ffff147224 */ /* 0x000fe400078e00ff */
[----:B0-----:R-:W-:Y:S02]  /*2b30*/  FADD.FTZ R40, R11, R40 ;  /* 0x000000280b287221 */ /* 0x001fe40000010000 */
[----:B------:R-:W-:Y:S02]  /*2b40*/  CS2R R10, SRZ ;  /* 0x00000000000a7805 */ /* 0x000fe4000001ff00 */
.L_x_2801:
[----:B------:R-:W-:Y:S01]  /*2b50*/  LOP3.LUT P0, RZ, R18, 0x3, RZ, 0xc0, !PT ;  /* 0x0000000312ff7812 */ /* 0x000fe2000780c0ff */
[----:B------:R-:W-:Y:S01]  /*2b60*/  WARPSYNC 0xffffffff ;  /* 0xffffffff00007948 */ /* 0x000fe20003800000 */
[----:B------:R-:W-:Y:S01]  /*2b70*/  LOP3.LUT R21, R15, 0xffffffc0, RZ, 0xc0, !PT ;  /* 0xffffffc00f157812 */ /* 0x000fe200078ec0ff */
[----:B------:R-:W-:Y:S01]  /*2b80*/  BAR.SYNC.DEFER_BLOCKING 0x0 ;  /* 0x0000000000007b1d */ /* 0x000fe20000010000 */
[----:B------:R-:W-:Y:S02]  /*2b90*/  FADD.FTZ R11, R20, R11 ;  /* 0x0000000b140b7221 */ /* 0x000fe40000010000 */
[----:B------:R-:W-:Y:S01]  /*2ba0*/  ISETP.NE.OR P1, PT, R21, 0x40, P0 ;  /* 0x000000401500780c */ /* 0x000fe20000725670 */
[----:B------:R-:W-:-:S02]  /*2bb0*/  IMAD.SHL.U32 R17, R17, 0x100, RZ ;  /* 0x0000010011117824 */ /* 0x000fc400078e00ff */
        /* <DEDUP_REMOVED lines=38> */
.L_x_2791:
[----:B------:R-:W-:Y:S05]  /*2e20*/  BSYNC B0 ;  /* 0x0000000000007941 */ /* 0x000fea0003800000 */
.L_x_2790:
        /* <DEDUP_REMOVED lines=71> */
.L_x_2793:
[----:B------:R-:W-:Y:S05]  /*32a0*/  BSYNC B0 ;  /* 0x0000000000007941 */ /* 0x000fea0003800000 */
.L_x_2792:
        /* <DEDUP_REMOVED lines=41> */
.L_x_2795:
[----:B------:R-:W-:Y:S05]  /*3540*/  BSYNC B0 ;  /* 0x0000000000007941 */ /* 0x000fea0003800000 */
.L_x_2794:
        /* <DEDUP_REMOVED lines=72> */
.L_x_2797:
[----:B------:R-:W-:Y:S05]  /*39d0*/  BSYNC B0 ;  /* 0x0000000000007941 */ /* 0x000fea0003800000 */
.L_x_2796:
[----:B------:R-:W-:Y:S06]  /*39e0*/  BAR.SYNC.DEFER_BLOCKING 0x0 ;  /* 0x0000000000007b1d */ /* 0x000fec0000010000 */
[----:B------:R-:W-:Y:S05]  /*39f0*/  @P2 EXIT ;  /* 0x000000000000294d */ /* 0x000fea0003800000 */
[----:B------:R-:W-:Y:S05]  /*3a00*/  @P0 EXIT ;  /* 0x000000000000094d */ /* 0x000fea0003800000 */
[----:B------:R-:W-:Y:S01]  /*3a10*/  IMAD R12, R12, c[0x0][0xc], RZ ;  /* 0x000003000c0c7a24 */ /* 0x000fe200078e02ff */
[----:B------:R-:W-:Y:S01]  /*3a20*/  SHF.R.S32.HI R17, RZ, 0x1f, R18 ;  /* 0x0000001fff117819 */ /* 0x000fe20000011412 */
[----:B------:R-:W-:Y:S01]  /*3a30*/  IMAD R15, R16, c[0x0][0x14], RZ ;  /* 0x00000500100f7a24 */ /* 0x000fe200078e02ff */
[----:B0-----:R-:W-:Y:S01]  /*3a40*/  F2FP.PACK_AB R39, R39, R40 ;  /* 0x000000282727723e */ /* 0x001fe200000000ff */
[----:B------:R-:W-:Y:S01]  /*3a50*/  IMAD R16, R12, c[0x0][0x14], RZ ;  /* 0x000005000c107a24 */ /* 0x000fe200078e02ff */
[----:B------:R-:W-:Y:S01]  /*3a60*/  SHF.L.U32 R12, R14, 0x8, RZ ;  /* 0x000000080e0c7819 */ /* 0x000fe200000006ff */
[----:B------:R-:W-:Y:S01]  /*3a70*/  IMAD.SHL.U32 R15, R15, 0x100, RZ ;  /* 0x000001000f0f7824 */ /* 0x000fe200078e00ff */
[----:B------:R-:W-:Y:S01]  /*3a80*/  LEA.HI R18, R17, R18, RZ, 0x2 ;  /* 0x0000001211127211 */ /* 0x000fe200078f10ff */
        /* <DEDUP_REMOVED lines=14> */
[----:B------:R-:W-:Y:S02]  /*3b70*/  PRMT R44, R39, 0x7610, R44 ;  /* 0x00007610272c7816 */ /* 0x000fe4000000002c */
[----:B------:R-:W-:Y:S02]  /*3b80*/  LEA.HI.X.SX32 R41, R17, R14, 0x1, P1 ;  /* 0x0000000e11297211 */ /* 0x000fe400008f0eff */
[C---:B------:R-:W-:Y:S01]  /*3b90*/  LEA R40, P0, R16.reuse, c[0x0][0x170], 0x1 ;  /* 0x00005c0010287a11 */ /* 0x040fe200078008ff */
[----:B------:R0:W-:Y:S01]  /*3ba0*/  STG.E.U16 [R20.64], R44 ;  /* 0x0000002c14007986 */ /* 0x0001e2000c101524 */
[C---:B------:R-:W-:Y:S02]  /*3bb0*/  IADD3 R17, P1, R43.reuse, R12, RZ ;  /* 0x0000000c2b117210 */ /* 0x040fe40007f3e0ff */
[----:B------:R-:W-:Y:S02]  /*3bc0*/  LEA.HI.X R41, R16, c[0x0][0x174], R41, 0x1, P0 ;  /* 0x00005d0010297a11 */ /* 0x000fe400000f0c29 */
[----:B------:R-:W-:-:S02]  /*3bd0*/  LEA.HI.X.SX32 R18, R43, R14, 0x1, P1 ;  /* 0x0000000e2b127211 */ /* 0x000fc400008f0eff */
[----:B------:R-:W-:Y:S02]  /*3be0*/  LEA R16, P0, R17, c[0x0][0x170], 0x1 ;  /* 0x00005c0011107a11 */ /* 0x000fe400078008ff */
[----:B------:R-:W-:Y:S02]  /*3bf0*/  IADD3 R43, R15, 0x20, RZ ;  /* 0x000000200f2b7810 */ /* 0x000fe40007ffe0ff */
[----:B------:R-:W-:Y:S02]  /*3c00*/  LEA.HI.X R17, R17, c[0x0][0x174], R18, 0x1, P0 ;  /* 0x00005d0011117a11 */ /* 0x000fe400000f0c12 */
[----:B0-----:R-:W-:Y:S02]  /*3c10*/  PRMT R21, R39, 0x7632, R21 ;  /* 0x0000763227157816 */ /* 0x001fe40000000015 */
[----:B------:R-:W-:Y:S02]  /*3c20*/  IADD3 R39, R15, 0x18, RZ ;  /* 0x000000180f277810 */ /* 0x000fe40007ffe0ff */
[-C--:B------:R-:W-:Y:S01]  /*3c30*/  IADD3 R18, P2, R43, R12.reuse, RZ ;  /* 0x0000000c2b127210 */ /* 0x080fe20007f5e0ff */
[----:B------:R0:W-:Y:S01]  /*3c40*/  STG.E.U16 [R40.64], R21 ;  /* 0x0000001528007986 */ /* 0x0001e2000c101524 */
[----:B------:R-:W-:-:S02]  /*3c50*/  IADD3 R42, P1, R39, R12, RZ ;  /* 0x0000000c272a7210 */ /* 0x000fc40007f3e0ff */
[----:B------:R-:W-:Y:S02]  /*3c60*/  F2FP.PACK_AB R37, R38, R37 ;  /* 0x000000252625723e */ /* 0x000fe400000000ff */
[-C--:B------:R-:W-:Y:S02]  /*3c70*/  LEA.HI.X.SX32 R39, R39, R14.reuse, 0x1, P1 ;  /* 0x0000000e27277211 */ /* 0x080fe400008f0eff */
[----:B------:R-:W-:Y:S02]  /*3c80*/  LEA R20, P0, R42, c[0x0][0x170], 0x1 ;  /* 0x00005c002a147a11 */ /* 0x000fe400078008ff */
[----:B------:R-:W-:Y:S02]  /*3c90*/  LEA.HI.X.SX32 R43, R43, R14, 0x1, P2 ;  /* 0x0000000e2b2b7211 */ /* 0x000fe400010f0eff */
[----:B------:R-:W-:Y:S02]  /*3ca0*/  LEA R38, P1, R18, c[0x0][0x170], 0x1 ;  /* 0x00005c0012267a11 */ /* 0x000fe400078208ff */
[----:B0-----:R-:W-:-:S02]  /*3cb0*/  LEA.HI.X R21, R42, c[0x0][0x174], R39, 0x1, P0 ;  /* 0x00005d002a157a11 */ /* 0x001fc400000f0c27 */
[----:B------:R-:W-:Y:S02]  /*3cc0*/  LEA.HI.X R39, R18, c[0x0][0x174], R43, 0x1, P1 ;  /* 0x00005d0012277a11 */ /* 0x000fe400008f0c2b */
[----:B------:R-:W-:Y:S02]  /*3cd0*/  F2FP.PACK_AB R18, R35, R36 ;  /* 0x000000242312723e */ /* 0x000fe400000000ff */
[----:B------:R-:W-:Y:S02]  /*3ce0*/  IADD3 R35, R15, 0x28, RZ ;  /* 0x000000280f237810 */ /* 0x000fe40007ffe0ff */
[C---:B------:R-:W-:Y:S02]  /*3cf0*/  PRMT R40, R37.reuse, 0x7610, R40 ;  /* 0x0000761025287816 */ /* 0x040fe40000000028 */
[----:B------:R-:W-:Y:S02]  /*3d00*/  PRMT R45, R37, 0x7632, R45 ;  /* 0x00007632252d7816 */ /* 0x000fe4000000002d */
[C---:B------:R-:W-:Y:S01]  /*3d10*/  IADD3 R37, R15.reuse, 0x30, RZ ;  /* 0x000000300f257810 */ /* 0x040fe20007ffe0ff */
[----:B------:R0:W-:Y:S01]  /*3d20*/  STG.E.U16 [R16.64], R40 ;  /* 0x0000002810007986 */ /* 0x0001e2000c101524 */
[----:B------:R-:W-:-:S02]  /*3d30*/  IADD3 R41, R15, 0x38, RZ ;  /* 0x000000380f297810 */ /* 0x000fc40007ffe0ff */
[-C--:B------:R-:W-:Y:S01]  /*3d40*/  IADD3 R44, P0, R35, R12.reuse, RZ ;  /* 0x0000000c232c7210 */ /* 0x080fe20007f1e0ff */
[----:B------:R1:W-:Y:S01]  /*3d50*/  STG.E.U16 [R20.64], R45 ;  /* 0x0000002d14007986 */ /* 0x0003e2000c101524 */
[-C--:B------:R-:W-:Y:S02]  /*3d60*/  IADD3 R42, P1, R37, R12.reuse, RZ ;  /* 0x0000000c252a7210 */ /* 0x080fe40007f3e0ff */
[----:B------:R-:W-:Y:S01]  /*3d70*/  IADD3 R36, P2, R41, R12, RZ ;  /* 0x0000000c29247210 */ /* 0x000fe20007f5e0ff */
[----:B------:R2:W-:Y:S01]  /*3d80*/  STG.E.U16 [R38.64], R18 ;  /* 0x0000001226007986 */ /* 0x0005e2000c101524 */
[----:B------:R-:W-:Y:S02]  /*3d90*/  LEA.HI.X.SX32 R35, R35, R14, 0x1, P0 ;  /* 0x0000000e23237211 */ /* 0x000fe400000f0eff */
[----:B------:R-:W-:Y:S02]  /*3da0*/  IADD3 R43, R15, 0x40, RZ ;  /* 0x000000400f2b7810 */ /* 0x000fe40007ffe0ff */
[----:B0-----:R-:W-:-:S02]  /*3db0*/  LEA R16, P0, R44, c[0x0][0x170], 0x1 ;  /* 0x00005c002c107a11 */ /* 0x001fc400078008ff */
[-C--:B------:R-:W-:Y:S02]  /*3dc0*/  LEA.HI.X.SX32 R37, R37, R14.reuse, 0x1, P1 ;  /* 0x0000000e25257211 */ /* 0x080fe400008f0eff */
[----:B------:R-:W-:Y:S02]  /*3dd0*/  LEA R40, P1, R42, c[0x0][0x170], 0x1 ;  /* 0x00005c002a287a11 */ /* 0x000fe400078208ff */
[----:B-1----:R-:W-:Y:S02]  /*3de0*/  LEA.HI.X.SX32 R21, R41, R14, 0x1, P2 ;  /* 0x0000000e29157211 */ /* 0x002fe400010f0eff */
[----:B------:R-:W-:Y:S02]  /*3df0*/  LEA R20, P2, R36, c[0x0][0x170], 0x1 ;  /* 0x00005c0024147a11 */ /* 0x000fe400078408ff */
[----:B------:R-:W-:Y:S02]  /*3e00*/  LEA.HI.X R17, R44, c[0x0][0x174], R35, 0x1, P0 ;  /* 0x00005d002c117a11 */ /* 0x000fe400000f0c23 */
[----:B------:R-:W-:-:S02]  /*3e10*/  IADD3 R35, P0, R43, R12, RZ ;  /* 0x0000000c2b237210 */ /* 0x000fc40007f1e0ff */
[----:B------:R-:W-:Y:S02]  /*3e20*/  LEA.HI.X R41, R42, c[0x0][0x174], R37, 0x1, P1 ;  /* 0x00005d002a297a11 */ /* 0x000fe400008f0c25 */
[----:B------:R-:W-:Y:S02]  /*3e30*/  IADD3 R37, R15, 0x48, RZ ;  /* 0x000000480f257810 */ /* 0x000fe40007ffe0ff */
[----:B------:R-:W-:Y:S02]  /*3e40*/  LEA.HI.X R21, R36, c[0x0][0x174], R21, 0x1, P2 ;  /* 0x00005d0024157a11 */ /* 0x000fe400010f0c15 */
[----:B------:R-:W-:Y:S02]  /*3e50*/  F2FP.PACK_AB R33, R34, R33 ;  /* 0x000000212221723e */ /* 0x000fe400000000ff */
[----:B------:R-:W-:Y:S02]  /*3e60*/  LEA.HI.X.SX32 R36, R43, R14, 0x1, P0 ;  /* 0x0000000e2b247211 */ /* 0x000fe400000f0eff */
[----:B------:R-:W-:-:S02]  /*3e70*/  LEA R34, P0, R35, c[0x0][0x170], 0x1 ;  /* 0x00005c0023227a11 */ /* 0x000fc400078008ff */
[----:B--2---:R-:W-:Y:S02]  /*3e80*/  IADD3 R38, P1, R37, R12, RZ ;  /* 0x0000000c25267210 */ /* 0x004fe40007f3e0ff */
[----:B------:R-:W-:Y:S02]  /*3e90*/  LEA.HI.X R35, R35, c[0x0][0x174], R36, 0x1, P0 ;  /* 0x00005d0023237a11 */ /* 0x000fe400000f0c24 */
[----:B------:R-:W-:Y:S02]  /*3ea0*/  LEA.HI.X.SX32 R37, R37, R14, 0x1, P1 ;  /* 0x0000000e25257211 */ /* 0x000fe400008f0eff */
[----:B------:R-:W-:Y:S02]  /*3eb0*/  LEA R36, P0, R38, c[0x0][0x170], 0x1 ;  /* 0x00005c0026247a11 */ /* 0x000fe400078008ff */
[C---:B------:R-:W-:Y:S02]  /*3ec0*/  PRMT R46, R33.reuse, 0x7610, R46 ;  /* 0x00007610212e7816 */ /* 0x040fe4000000002e */
[----:B------:R-:W-:-:S02]  /*3ed0*/  PRMT R47, R33, 0x7632, R47 ;  /* 0x00007632212f7816 */ /* 0x000fc4000000002f */
[C---:B------:R-:W-:Y:S02]  /*3ee0*/  IADD3 R39, R15.reuse, 0x58, RZ ;  /* 0x000000580f277810 */ /* 0x040fe40007ffe0ff */
[----:B------:R-:W-:Y:S02]  /*3ef0*/  IADD3 R33, R15, 0x50, RZ ;  /* 0x000000500f217810 */ /* 0x000fe40007ffe0ff */
[----:B------:R-:W-:Y:S02]  /*3f00*/  PRMT R44, R18, 0x7632, R44 ;  /* 0x00007632122c7816 */ /* 0x000fe4000000002c */
[----:B------:R-:W-:Y:S02]  /*3f10*/  LEA.HI.X R37, R38, c[0x0][0x174], R37, 0x1, P0 ;  /* 0x00005d0026257a11 */ /* 0x000fe400000f0c25 */
[-C--:B------:R-:W-:Y:S01]  /*3f20*/  IADD3 R18, P1, R39, R12.reuse, RZ ;  /* 0x0000000c27127210 */ /* 0x080fe20007f3e0ff */
[----:B------:R0:W-:Y:S01]  /*3f30*/  STG.E.U16 [R16.64], R44 ;  /* 0x0000002c10007986 */ /* 0x0001e2000c101524 */
[----:B------:R-:W-:-:S02]  /*3f40*/  IADD3 R42, P0, R33, R12, RZ ;  /* 0x0000000c212a7210 */ /* 0x000fc40007f1e0ff */
[----:B------:R-:W-:Y:S01]  /*3f50*/  IADD3 R43, R15, 0x60, RZ ;  /* 0x000000600f2b7810 */ /* 0x000fe20007ffe0ff */
[----:B------:R1:W-:Y:S01]  /*3f60*/  STG.E.U16 [R40.64], R46 ;  /* 0x0000002e28007986 */ /* 0x0003e2000c101524 */
[-C--:B------:R-:W-:Y:S02]  /*3f70*/  LEA.HI.X.SX32 R45, R33, R14.reuse, 0x1, P0 ;  /* 0x0000000e212d7211 */ /* 0x080fe400000f0eff */
[----:B------:R-:W-:Y:S01]  /*3f80*/  IADD3 R33, R15, 0x68, RZ ;  /* 0x000000680f217810 */ /* 0x000fe20007ffe0ff */
[----:B------:R2:W-:Y:S01]  /*3f90*/  STG.E.U16 [R20.64], R47 ;  /* 0x0000002f14007986 */ /* 0x0005e2000c101524 */
[----:B------:R-:W-:Y:S02]  /*3fa0*/  LEA R38, P0, R42, c[0x0][0x170], 0x1 ;  /* 0x00005c002a267a11 */ /* 0x000fe400078008ff */
[----:B------:R-:W-:Y:S02]  /*3fb0*/  F2FP.PACK_AB R31, R32, R31 ;  /* 0x0000001f201f723e */ /* 0x000fe400000000ff */
[----:B0-----:R-:W-:-:S02]  /*3fc0*/  LEA.HI.X.SX32 R17, R39, R14, 0x1, P1 ;  /* 0x0000000e27117211 */ /* 0x001fc400008f0eff */
[----:B------:R-:W-:Y:S02]  /*3fd0*/  LEA R16, P1, R18, c[0x0][0x170], 0x1 ;  /* 0x00005c0012107a11 */ /* 0x000fe400078208ff */
[----:B------:R-:W-:Y:S02]  /*3fe0*/  LEA.HI.X R39, R42, c[0x0][0x174], R45, 0x1, P0 ;  /* 0x00005d002a277a11 */ /* 0x000fe400000f0c2d */
[----:B------:R-:W-:Y:S02]  /*3ff0*/  LEA.HI.X R17, R18, c[0x0][0x174], R17, 0x1, P1 ;  /* 0x00005d0012117a11 */ /* 0x000fe400008f0c11 */
[-C--:B------:R-:W-:Y:S02]  /*4000*/  IADD3 R18, P1, R33, R12.reuse, RZ ;  /* 0x0000000c21127210 */ /* 0x080fe40007f3e0ff */
[----:B-1----:R-:W-:Y:S02]  /*4010*/  IADD3 R40, P0, R43, R12, RZ ;  /* 0x0000000c2b287210 */ /* 0x002fe40007f1e0ff */
[----:B------:R-:W-:-:S02]  /*4020*/  LEA.HI.X.SX32 R33, R33, R14, 0x1, P1 ;  /* 0x0000000e21217211 */ /* 0x000fc400008f0eff */
[C---:B------:R-:W-:Y:S02]  /*4030*/  LEA R32, P1, R18.reuse, c[0x0][0x170], 0x1 ;  /* 0x00005c0012207a11 */ /* 0x040fe400078208ff */
[----:B------:R-:W-:Y:S02]  /*4040*/  LEA.HI.X.SX32 R43, R43, R14, 0x1, P0 ;  /* 0x0000000e2b2b7211 */ /* 0x000fe400000f0eff */
[----:B------:R-:W-:Y:S02]  /*4050*/  LEA.HI.X R33, R18, c[0x0][0x174], R33, 0x1, P1 ;  /* 0x00005d0012217a11 */ /* 0x000fe400008f0c21 */
[----:B--2---:R-:W-:Y:S02]  /*4060*/  LEA R20, P0, R40, c[0x0][0x170], 0x1 ;  /* 0x00005c0028147a11 */ /* 0x004fe400078008ff */
[----:B------:R-:W-:Y:S02]  /*4070*/  F2FP.PACK_AB R18, R30, R29 ;  /* 0x0000001d1e12723e */ /* 0x000fe400000000ff */
[----:B------:R-:W-:-:S02]  /*4080*/  PRMT R45, R31, 0x7610, R45 ;  /* 0x000076101f2d7816 */ /* 0x000fc4000000002d */
[----:B------:R-:W-:Y:S02]  /*4090*/  PRMT R30, R31, 0x7632, R30 ;  /* 0x000076321f1e7816 */ /* 0x000fe4000000001e */
[C---:B------:R-:W-:Y:S01]  /*40a0*/  IADD3 R29, R15.reuse, 0x70, RZ ;  /* 0x000000700f1d7810 */ /* 0x040fe20007ffe0ff */
[----:B------:R0:W-:Y:S01]  /*40b0*/  STG.E.U16 [R34.64], R45 ;  /* 0x0000002d22007986 */ /* 0x0001e2000c101524 */
[----:B------:R-:W-:Y:S02]  /*40c0*/  IADD3 R31, R15, 0x78, RZ ;  /* 0x000000780f1f7810 */ /* 0x000fe40007ffe0ff */
[----:B------:R-:W-:Y:S01]  /*40d0*/  LEA.HI.X R21, R40, c[0x0][0x174], R43, 0x1, P0 ;  /* 0x00005d0028157a11 */ /* 0x000fe200000f0c2b */
[----:B------:R1:W-:Y:S01]  /*40e0*/  STG.E.U16 [R36.64], R30 ;  /* 0x0000001e24007986 */ /* 0x0003e2000c101524 */
[-C--:B------:R-:W-:Y:S02]  /*40f0*/  IADD3 R44, P0, R29, R12.reuse, RZ ;  /* 0x0000000c1d2c7210 */ /* 0x080fe40007f1e0ff */
[----:B------:R-:W-:Y:S01]  /*4100*/  IADD3 R42, P1, R31, R12, RZ ;  /* 0x0000000c1f2a7210 */ /* 0x000fe20007f3e0ff */
[----:B------:R2:W-:Y:S01]  /*4110*/  STG.E.U16 [R38.64], R18 ;  /* 0x0000001226007986 */ /* 0x0005e2000c101524 */
[----:B------:R-:W-:-:S02]  /*4120*/  IADD3 R41, R15, 0x80, RZ ;  /* 0x000000800f297810 */ /* 0x000fc40007ffe0ff */
[----:B------:R-:W-:Y:S02]  /*4130*/  IADD3 R43, R15, 0x88, RZ ;  /* 0x000000880f2b7810 */ /* 0x000fe40007ffe0ff */
[-C--:B0-----:R-:W-:Y:S02]  /*4140*/  LEA.HI.X.SX32 R35, R29, R14.reuse, 0x1, P0 ;  /* 0x0000000e1d237211 */ /* 0x081fe400000f0eff */
[----:B------:R-:W-:Y:S02]  /*4150*/  LEA.HI.X.SX32 R29, R31, R14, 0x1, P1 ;  /* 0x0000000e1f1d7211 */ /* 0x000fe400008f0eff */
[----:B-1----:R-:W-:Y:S02]  /*4160*/  LEA R30, P0, R44, c[0x0][0x170], 0x1 ;  /* 0x00005c002c1e7a11 */ /* 0x002fe400078008ff */
[----:B------:R-:W-:Y:S02]  /*4170*/  LEA R34, P1, R42, c[0x0][0x170], 0x1 ;  /* 0x00005c002a227a11 */ /* 0x000fe400078208ff */
[----:B------:R-:W-:-:S02]  /*4180*/  IADD3 R40, P2, R41, R12, RZ ;  /* 0x0000000c29287210 */ /* 0x000fc40007f5e0ff */
[----:B------:R-:W-:Y:S02]  /*4190*/  LEA.HI.X R31, R44, c[0x0][0x174], R35, 0x1, P0 ;  /* 0x00005d002c1f7a11 */ /* 0x000fe400000f0c23 */
[----:B------:R-:W-:Y:S02]  /*41a0*/  LEA.HI.X R35, R42, c[0x0][0x174], R29, 0x1, P1 ;  /* 0x00005d002a237a11 */ /* 0x000fe400008f0c1d */
[----:B--2---:R-:W-:Y:S02]  /*41b0*/  PRMT R18, R18, 0x7632, R18 ;  /* 0x0000763212127816 */ /* 0x004fe40000000012 */
[----:B------:R-:W-:Y:S02]  /*41c0*/  LEA.HI.X.SX32 R41, R41, R14, 0x1, P2 ;  /* 0x0000000e29297211 */ /* 0x000fe400010f0eff */
[----:B------:R-:W-:Y:S01]  /*41d0*/  IADD3 R29, P0, R43, R12, RZ ;  /* 0x0000000c2b1d7210 */ /* 0x000fe20007f1e0ff */
[----:B------:R0:W-:Y:S01]  /*41e0*/  STG.E.U16 [R16.64], R18 ;  /* 0x0000001210007986 */ /* 0x0001e2000c101524 */
[----:B------:R-:W-:-:S02]  /*41f0*/  F2FP.PACK_AB R27, R27, R28 ;  /* 0x0000001c1b1b723e */ /* 0x000fc400000000ff */
[C---:B------:R-:W-:Y:S02]  /*4200*/  LEA R36, P2, R40.reuse, c[0x0][0x170], 0x1 ;  /* 0x00005c0028247a11 */ /* 0x040fe400078408ff */
[----:B------:R-:W-:Y:S01]  /*4210*/  IADD3 R39, R15, 0x90, RZ ;  /* 0x000000900f277810 */ /* 0x000fe20007ffe0ff */
[----:B------:R1:W-:Y:S01]  /*4220*/  STG.E.U16 [R20.64], R27 ;  /* 0x0000001b14007986 */ /* 0x0003e2000c101524 */
[----:B------:R-:W-:Y:S02]  /*4230*/  F2FP.PACK_AB R19, R19, R22 ;  /* 0x000000161313723e */ /* 0x000fe400000000ff */
[----:B------:R-:W-:Y:S02]  /*4240*/  LEA.HI.X.SX32 R38, R43, R14, 0x1, P0 ;  /* 0x0000000e2b267211 */ /* 0x000fe400000f0eff */
[----:B------:R-:W-:Y:S02]  /*4250*/  LEA.HI.X R37, R40, c[0x0][0x174], R41, 0x1, P2 ;  /* 0x00005d0028257a11 */ /* 0x000fe400010f0c29 */
[----:B------:R-:W-:-:S02]  /*4260*/  LEA R28, P0, R29, c[0x0][0x170], 0x1 ;  /* 0x00005c001d1c7a11 */ /* 0x000fc400078008ff */
[----:B0-----:R-:W-:Y:S02]  /*4270*/  PRMT R17, R27, 0x7632, R17 ;  /* 0x000076321b117816 */ /* 0x001fe40000000011 */
[----:B------:R-:W-:Y:S02]  /*4280*/  IADD3 R40, P1, R39, R12, RZ ;  /* 0x0000000c27287210 */ /* 0x000fe40007f3e0ff */
[----:B-1----:R-:W-:Y:S01]  /*4290*/  PRMT R21, R19, 0x7610, R21 ;  /* 0x0000761013157816 */ /* 0x002fe20000000015 */
[----:B------:R0:W-:Y:S01]  /*42a0*/  STG.E.U16 [R32.64], R17 ;  /* 0x0000001120007986 */ /* 0x0001e2000c101524 */
[----:B------:R-:W-:Y:S02]  /*42b0*/  F2FP.PACK_AB R24, R25, R24 ;  /* 0x000000181918723e */ /* 0x000fe400000000ff */
[----:B------:R-:W-:Y:S01]  /*42c0*/  PRMT R22, R19, 0x7632, R22 ;  /* 0x0000763213167816 */ /* 0x000fe20000000016 */
[----:B------:R1:W-:Y:S01]  /*42d0*/  STG.E.U16 [R30.64], R21 ;  /* 0x000000151e007986 */ /* 0x0003e2000c101524 */
[----:B------:R-:W-:-:S02]  /*42e0*/  LEA.HI.X R29, R29, c[0x0][0x174], R38, 0x1, P0 ;  /* 0x00005d001d1d7a11 */ /* 0x000fc400000f0c26 */
[----:B------:R-:W-:Y:S01]  /*42f0*/  LEA.HI.X.SX32 R39, R39, R14, 0x1, P1 ;  /* 0x0000000e27277211 */ /* 0x000fe200008f0eff */
[----:B------:R-:W-:Y:S01]  /*4300*/  STG.E.U16 [R34.64], R22 ;  /* 0x0000001622007986 */ /* 0x000fe2000c101524 */
[----:B------:R-:W-:Y:S02]  /*4310*/  LEA R38, P0, R40, c[0x0][0x170], 0x1 ;  /* 0x00005c0028267a11 */ /* 0x000fe400078008ff */
[----:B------:R-:W-:Y:S01]  /*4320*/  PRMT R16, R24, 0x7632, R16 ;  /* 0x0000763218107816 */ /* 0x000fe20000000010 */
[----:B------:R-:W-:Y:S01]  /*4330*/  STG.E.U16 [R36.64], R24 ;  /* 0x0000001824007986 */ /* 0x000fe2000c101524 */
[C---:B0-----:R-:W-:Y:S02]  /*4340*/  IADD3 R17, R15.reuse, 0x98, RZ ;  /* 0x000000980f117810 */ /* 0x041fe40007ffe0ff */
[----:B------:R-:W-:Y:S01]  /*4350*/  LEA.HI.X R39, R40, c[0x0][0x174], R39, 0x1, P0 ;  /* 0x00005d0028277a11 */ /* 0x000fe200000f0c27 */
[----:B------:R0:W-:Y:S01]  /*4360*/  STG.E.U16 [R28.64], R16 ;  /* 0x000000101c007986 */ /* 0x0001e2000c101524 */
[----:B-1----:R-:W-:-:S02]  /*4370*/  IADD3 R31, R15, 0xc8, RZ ;  /* 0x000000c80f1f7810 */ /* 0x002fc40007ffe0ff */
[----:B------:R-:W-:Y:S02]  /*4380*/  F2FP.PACK_AB R40, R26, R23 ;  /* 0x000000171a28723e */ /* 0x000fe400000000ff */
[C---:B------:R-:W-:Y:S02]  /*4390*/  IADD3 R23, R15.reuse, 0xb0, RZ ;  /* 0x000000b00f177810 */ /* 0x040fe40007ffe0ff */
[C---:B------:R-:W-:Y:S01]  /*43a0*/  IADD3 R19, R15.reuse, 0xa0, RZ ;  /* 0x000000a00f137810 */ /* 0x040fe20007ffe0ff */
[----:B------:R1:W-:Y:S01]  /*43b0*/  STG.E.U16 [R38.64], R40 ;  /* 0x0000002826007986 */ /* 0x0003e2000c101524 */
[C---:B------:R-:W-:Y:S02]  /*43c0*/  IADD3 R21, R15.reuse, 0xa8, RZ ;  /* 0x000000a80f157810 */ /* 0x040fe40007ffe0ff */
[----:B------:R-:W-:Y:S02]  /*43d0*/  IADD3 R25, R15, 0xb8, RZ ;  /* 0x000000b80f197810 */ /* 0x000fe40007ffe0ff */
[----:B0-----:R-:W-:-:S02]  /*43e0*/  IADD3 R28, P0, R31, R12, RZ ;  /* 0x0000000c1f1c7210 */ /* 0x001fc40007f1e0ff */
[----:B------:R-:W-:Y:S02]  /*43f0*/  IADD3 R27, R15, 0xc0, RZ ;  /* 0x000000c00f1b7810 */ /* 0x000fe40007ffe0ff */
[-C--:B------:R-:W-:Y:S02]  /*4400*/  IADD3 R18, P1, R17, R12.reuse, RZ ;  /* 0x0000000c11127210 */ /* 0x080fe40007f3e0ff */
[----:B------:R-:W-:Y:S02]  /*4410*/  IADD3 R33, R15, 0xd0, RZ ;  /* 0x000000d00f217810 */ /* 0x000fe40007ffe0ff */
[----:B------:R-:W-:Y:S02]  /*4420*/  IADD3 R26, P5, R23, R12, RZ ;  /* 0x0000000c171a7210 */ /* 0x000fe40007fbe0ff */
[----:B------:R-:W-:Y:S02]  /*4430*/  LEA.HI.X.SX32 R31, R31, R14, 0x1, P0 ;  /* 0x0000000e1f1f7211 */ /* 0x000fe400000f0eff */
[----:B------:R-:W-:-:S02]  /*4440*/  IADD3 R35, R15, 0xd8, RZ ;  /* 0x000000d80f237810 */ /* 0x000fc40007ffe0ff */
[C---:B------:R-:W-:Y:S02]  /*4450*/  IADD3 R29, R15.reuse, 0xe0, RZ ;  /* 0x000000e00f1d7810 */ /* 0x040fe40007ffe0ff */
[C---:B------:R-:W-:Y:S02]  /*4460*/  IADD3 R37, R15.reuse, 0xe8, RZ ;  /* 0x000000e80f257810 */ /* 0x040fe40007ffe0ff */
[----:B------:R-:W-:Y:S02]  /*4470*/  IADD3 R41, R15, 0xf0, RZ ;  /* 0x000000f00f297810 */ /* 0x000fe40007ffe0ff */
[-C--:B------:R-:W-:Y:S02]  /*4480*/  IADD3 R44, P3, R19, R12.reuse, RZ ;  /* 0x0000000c132c7210 */ /* 0x080fe40007f7e0ff */
[-C--:B------:R-:W-:Y:S02]  /*4490*/  IADD3 R16, P6, R21, R12.reuse, RZ ;  /* 0x0000000c15107210 */ /* 0x080fe40007fde0ff */
[----:B------:R-:W-:-:S02]  /*44a0*/  IADD3 R24, P2, R25, R12, RZ ;  /* 0x0000000c19187210 */ /* 0x000fc40007f5e0ff */
[----:B------:R-:W-:Y:S02]  /*44b0*/  IADD3 R30, P4, R27, R12, RZ ;  /* 0x0000000c1b1e7210 */ /* 0x000fe40007f9e0ff */
[----:B------:R-:W-:Y:S02]  /*44c0*/  LEA.HI.X.SX32 R45, R17, R14, 0x1, P1 ;  /* 0x0000000e112d7211 */ /* 0x000fe400008f0eff */
[----:B------:R-:W-:Y:S02]  /*44d0*/  LEA R22, P0, R18, c[0x0][0x170], 0x1 ;  /* 0x00005c0012167a11 */ /* 0x000fe400078008ff */
[----:B------:R-:W-:Y:S02]  /*44e0*/  IADD3 R15, R15, 0xf8, RZ ;  /* 0x000000f80f0f7810 */ /* 0x000fe40007ffe0ff */
[----:B------:R-:W-:Y:S02]  /*44f0*/  IADD3 R34, P1, R33, R12, RZ ;  /* 0x0000000c21227210 */ /* 0x000fe40007f3e0ff */
[----:B------:R-:W-:-:S02]  /*4500*/  LEA.HI.X.SX32 R17, R23, R14, 0x1, P5 ;  /* 0x0000000e17117211 */ /* 0x000fc400028f0eff */
[-C--:B------:R-:W-:Y:S02]  /*4510*/  LEA.HI.X.SX32 R19, R19, R14.reuse, 0x1, P3 ;  /* 0x0000000e13137211 */ /* 0x080fe400018f0eff */
[-C--:B------:R-:W-:Y:S02]  /*4520*/  LEA.HI.X.SX32 R21, R21, R14.reuse, 0x1, P6 ;  /* 0x0000000e15157211 */ /* 0x080fe400030f0eff */
[-C--:B------:R-:W-:Y:S02]  /*4530*/  LEA.HI.X.SX32 R25, R25, R14.reuse, 0x1, P2 ;  /* 0x0000000e19197211 */ /* 0x080fe400010f0eff */
[----:B------:R-:W-:Y:S02]  /*4540*/  LEA.HI.X.SX32 R27, R27, R14, 0x1, P4 ;  /* 0x0000000e1b1b7211 */ /* 0x000fe400020f0eff */
[----:B------:R-:W-:Y:S02]  /*4550*/  LEA.HI.X R23, R18, c[0x0][0x174], R45, 0x1, P0 ;  /* 0x00005d0012177a11 */ /* 0x000fe400000f0c2d */
[----:B------:R-:W-:-:S02]  /*4560*/  IADD3 R32, P3, R35, R12, RZ ;  /* 0x0000000c23207210 */ /* 0x000fc40007f7e0ff */
[-C--:B------:R-:W-:Y:S02]  /*4570*/  IADD3 R43, P6, R29, R12.reuse, RZ ;  /* 0x0000000c1d2b7210 */ /* 0x080fe40007fde0ff */
[-C--:B------:R-:W-:Y:S02]  /*4580*/  IADD3 R36, P5, R37, R12.reuse, RZ ;  /* 0x0000000c25247210 */ /* 0x080fe40007fbe0ff */
[-C--:B------:R-:W-:Y:S02]  /*4590*/  IADD3 R42, P2, R41, R12.reuse, RZ ;  /* 0x0000000c292a7210 */ /* 0x080fe40007f5e0ff */
[----:B-1----:R-:W-:Y:S02]  /*45a0*/  IADD3 R38, P4, R15, R12, RZ ;  /* 0x0000000c0f267210 */ /* 0x002fe40007f9e0ff */
[----:B------:R-:W-:Y:S02]  /*45b0*/  LEA.HI.X.SX32 R33, R33, R14, 0x1, P1 ;  /* 0x0000000e21217211 */ /* 0x000fe400008f0eff */
[----:B------:R-:W-:-:S02]  /*45c0*/  LEA R18, P0, R44, c[0x0][0x170], 0x1 ;  /* 0x00005c002c127a11 */ /* 0x000fc400078008ff */
[----:B------:R-:W-:Y:S02]  /*45d0*/  LEA R20, P1, R16, c[0x0][0x170], 0x1 ;  /* 0x00005c0010147a11 */ /* 0x000fe400078208ff */
[-C--:B------:R-:W-:Y:S02]  /*45e0*/  LEA.HI.X.SX32 R35, R35, R14.reuse, 0x1, P3 ;  /* 0x0000000e23237211 */ /* 0x080fe400018f0eff */
[-C--:B------:R-:W-:Y:S02]  /*45f0*/  LEA.HI.X.SX32 R12, R29, R14.reuse, 0x1, P6 ;  /* 0x0000000e1d0c7211 */ /* 0x080fe400030f0eff */
[-C--:B------:R-:W-:Y:S02]  /*4600*/  LEA.HI.X.SX32 R37, R37, R14.reuse, 0x1, P5 ;  /* 0x0000000e25257211 */ /* 0x080fe400028f0eff */
[-C--:B------:R-:W-:Y:S02]  /*4610*/  LEA.HI.X.SX32 R41, R41, R14.reuse, 0x1, P2 ;  /* 0x0000000e29297211 */ /* 0x080fe400010f0eff */
[----:B------:R-:W-:-:S02]  /*4620*/  LEA.HI.X.SX32 R39, R15, R14, 0x1, P4 ;  /* 0x0000000e0f277211 */ /* 0x000fc400020f0eff */
        /* <DEDUP_REMOVED lines=8> */
[----:B------:R-:W-:Y:S02]  /*46b0*/  LEA.HI.X R27, R30, c[0x0][0x174], R27, 0x1, P0 ;  /* 0x00005d001e1b7a11 */ /* 0x000fe400000f0c1b */
[----:B------:R-:W-:Y:S02]  /*46c0*/  LEA.HI.X R25, R28, c[0x0][0x174], R31, 0x1, P1 ;  /* 0x00005d001c197a11 */ /* 0x000fe400008f0c1f */
[----:B------:R-:W-:Y:S02]  /*46d0*/  LEA R30, P0, R34, c[0x0][0x170], 0x1 ;  /* 0x00005c00221e7a11 */ /* 0x000fe400078008ff */
[----:B------:R-:W-:-:S02]  /*46e0*/  LEA R28, P1, R32, c[0x0][0x170], 0x1 ;  /* 0x00005c00201c7a11 */ /* 0x000fc400078208ff */
[----:B------:R-:W-:Y:S02]  /*46f0*/  F2FP.PACK_AB R10, R13, R10 ;  /* 0x0000000a0d0a723e */ /* 0x000fe400000000ff */
[----:B------:R-:W-:Y:S02]  /*4700*/  PRMT R40, R40, 0x7632, R40 ;  /* 0x0000763228287816 */ /* 0x000fe40000000028 */
[----:B------:R-:W-:Y:S02]  /*4710*/  F2FP.PACK_AB R8, R9, R8 ;  /* 0x000000080908723e */ /* 0x000fe400000000ff */
[----:B------:R-:W-:Y:S01]  /*4720*/  LEA.HI.X R31, R34, c[0x0][0x174], R33, 0x1, P0 ;  /* 0x00005d00221f7a11 */ /* 0x000fe200000f0c21 */
[----:B------:R-:W-:Y:S01]  /*4730*/  STG.E.U16 [R22.64], R40 ;  /* 0x0000002816007986 */ /* 0x000fe2000c101524 */
[----:B------:R-:W-:Y:S02]  /*4740*/  LEA.HI.X R29, R32, c[0x0][0x174], R35, 0x1, P1 ;  /* 0x00005d00201d7a11 */ /* 0x000fe400008f0c23 */
[----:B------:R-:W-:Y:S01]  /*4750*/  LEA R34, P0, R43, c[0x0][0x170], 0x1 ;  /* 0x00005c002b227a11 */ /* 0x000fe200078008ff */
[----:B------:R-:W-:Y:S01]  /*4760*/  STG.E.U16 [R18.64], R10 ;  /* 0x0000000a12007986 */ /* 0x000fe2000c101524 */
[----:B------:R-:W-:-:S02]  /*4770*/  LEA R32, P1, R36, c[0x0][0x170], 0x1 ;  /* 0x00005c0024207a11 */ /* 0x000fc400078208ff */
[----:B------:R-:W-:Y:S02]  /*4780*/  PRMT R9, R10, 0x7632, R9 ;  /* 0x000076320a097816 */ /* 0x000fe40000000009 */
[----:B------:R-:W-:Y:S02]  /*4790*/  F2FP.PACK_AB R6, R7, R6 ;  /* 0x000000060706723e */ /* 0x000fe400000000ff */
[----:B------:R-:W-:Y:S01]  /*47a0*/  PRMT R7, R8, 0x7632, R7 ;  /* 0x0000763208077816 */ /* 0x000fe20000000007 */
[----:B------:R-:W-:Y:S01]  /*47b0*/  STG.E.U16 [R20.64], R9 ;  /* 0x0000000914007986 */ /* 0x000fe2000c101524 */
[----:B------:R-:W-:Y:S02]  /*47c0*/  F2FP.PACK_AB R4, R5, R4 ;  /* 0x000000040504723e */ /* 0x000fe400000000ff */
[----:B------:R-:W-:Y:S01]  /*47d0*/  LEA.HI.X R35, R43, c[0x0][0x174], R12, 0x1, P0 ;  /* 0x00005d002b237a11 */ /* 0x000fe200000f0c0c */
[----:B------:R-:W-:Y:S01]  /*47e0*/  STG.E.U16 [R14.64], R8 ;  /* 0x000000080e007986 */ /* 0x000fe2000c101524 */
[----:B------:R-:W-:-:S02]  /*47f0*/  LEA.HI.X R33, R36, c[0x0][0x174], R37, 0x1, P1 ;  /* 0x00005d0024217a11 */ /* 0x000fc400008f0c25 */
[----:B------:R-:W-:Y:S01]  /*4800*/  PRMT R5, R6, 0x7632, R5 ;  /* 0x0000763206057816 */ /* 0x000fe20000000005 */
[----:B------:R0:W-:Y:S01]  /*4810*/  STG.E.U16 [R16.64], R7 ;  /* 0x0000000710007986 */ /* 0x0001e2000c101524 */
[----:B------:R-:W-:Y:S02]  /*4820*/  F2FP.PACK_AB R2, R3, R2 ;  /* 0x000000020302723e */ /* 0x000fe400000000ff */
[----:B------:R-:W-:Y:S01]  /*4830*/  LEA R36, P0, R42, c[0x0][0x170], 0x1 ;  /* 0x00005c002a247a11 */ /* 0x000fe200078008ff */
[----:B------:R1:W-:Y:S01]  /*4840*/  STG.E.U16 [R26.64], R6 ;  /* 0x000000061a007986 */ /* 0x0003e2000c101524 */
[----:B------:R-:W-:Y:S02]  /*4850*/  LEA R12, P1, R38, c[0x0][0x170], 0x1 ;  /* 0x00005c00260c7a11 */ /* 0x000fe400078208ff */
[----:B------:R-:W-:Y:S01]  /*4860*/  PRMT R3, R4, 0x7632, R3 ;  /* 0x0000763204037816 */ /* 0x000fe20000000003 */
[----:B------:R-:W-:Y:S01]  /*4870*/  STG.E.U16 [R24.64], R5 ;  /* 0x0000000518007986 */ /* 0x000fe2000c101524 */
[----:B------:R-:W-:-:S02]  /*4880*/  F2FP.PACK_AB R0, R11, R0 ;  /* 0x000000000b00723e */ /* 0x000fc400000000ff */
        /* <DEDUP_REMOVED lines=11> */
.L_x_2758:
[----:B------:R-:W-:Y:S01]  /*4940*/  MOV R0, 0x0 ;  /* 0x0000000000007802 */ /* 0x000fe20000000f00 */
[----:B------:R-:W-:Y:S01]  /*4950*/  HFMA2.MMA R12, -RZ, RZ, 0, 5.9604644775390625e-08 ;  /* 0x00000001ff0c7435 */ /* 0x000fe200000001ff */
        /* <DEDUP_REMOVED lines=17> */
.L_x_2786:
[----:B------:R-:W-:Y:S01]  /*4a70*/  MOV R0, 0x0 ;  /* 0x0000000000007802 */ /* 0x000fe20000000f00 */
[----:B------:R-:W-:Y:S01]  /*4a80*/  HFMA2.MMA R13, -RZ, RZ, 0, 0 ;  /* 0x00000000ff0d7435 */ /* 0x000fe200000001ff */
[----:B------:R-:W-:Y:S01]  /*4a90*/  IMAD.MOV.U32 R4, RZ, RZ, c[0x4][0x178] ;  /* 0x01005e00ff047624 */ /* 0x000fe200078e00ff */
[----:B------:R-:W-:Y:S01]  /*4aa0*/  MOV R7, c[0x4][0x184] ;  /* 0x0100610000077a02 */ /* 0x000fe20000000f00 */
[----:B------:R0:W2:Y:S01]  /*4ab0*/  LDC.64 R2, c[0x4][R0] ;  /* 0x0100000000027b82 */ /* 0x0000a20000000a00 */
[----:B------:R-:W-:Y:S02]  /*4ac0*/  IMAD.MOV.U32 R5, RZ, RZ, c[0x4][0x17c] ;  /* 0x01005f00ff057624 */ /* 0x000fe400078e00ff */
[----:B------:R-:W-:Y:S02]  /*4ad0*/  IMAD.MOV.U32 R6, RZ, RZ, c[0x4][0x180] ;  /* 0x01006000ff067624 */ /* 0x000fe400078e00ff */
[----:B------:R-:W-:Y:S02]  /*4ae0*/  IMAD.MOV.U32 R8, RZ, RZ, 0x219 ;  /* 0x00000219ff087424 */ /* 0x000fe400078e00ff */
        /* <DEDUP_REMOVED lines=12> */
.L_x_2760:
[----:B------:R-:W-:Y:S01]  /*4bb0*/  IMAD.MOV.U32 R11, RZ, RZ, -0x800001 ;  /* 0xff7fffffff0b7424 */ /* 0x000fe200078e00ff */
[----:B------:R-:W-:Y:S01]  /*4bc0*/  MOV R20, 0x4c10 ;  /* 0x00004c1000147802 */ /* 0x000fe20000000f00 */
[----:B------:R-:W-:Y:S02]  /*4bd0*/  IMAD.MOV.U32 R42, RZ, RZ, 0x10 ;  /* 0x00000010ff2a7424 */ /* 0x000fe400078e00ff */
[----:B------:R-:W-:Y:S02]  /*4be0*/  IMAD.MOV.U32 R41, RZ, RZ, 0x1f ;  /* 0x0000001fff297424 */ /* 0x000fe400078e00ff */
[----:B------:R-:W-:Y:S02]  /*4bf0*/  IMAD.MOV.U32 R44, RZ, RZ, -0x1 ;  /* 0xffffffffff2c7424 */ /* 0x000fe400078e00ff */
[----:B------:R-:W-:Y:S05]  /*4c00*/  CALL.REL.NOINC `($__internal_63_$__cuda_sm70_shflsync_bfly_p) ;  /* 0x00001be000007944 */ /* 0x000fea0003c00000 */
[----:B-1----:R-:W-:Y:S01]  /*4c10*/  MOV R9, R41 ;  /* 0x0000002900097202 */ /* 0x002fe20000000f00 */
[----:B0-----:R-:W-:Y:S05]  /*4c20*/  BRA `(.L_x_2798) ;  /* 0xffffbec000007947 */ /* 0x001fea000383ffff */
.L_x_2761:
[----:B------:R-:W-:Y:S01]  /*4c30*/  IMAD.MOV.U32 R11, RZ, RZ, R24 ;  /* 0x000000ffff0b7224 */ /* 0x000fe200078e0018 */
[----:B------:R-:W-:Y:S01]  /*4c40*/  MOV R20, 0x4c90 ;  /* 0x00004c9000147802 */ /* 0x000fe20000000f00 */
[----:B------:R-:W-:Y:S02]  /*4c50*/  IMAD.MOV.U32 R42, RZ, RZ, 0x8 ;  /* 0x00000008ff2a7424 */ /* 0x000fe400078e00ff */
[----:B------:R-:W-:-:S02]  /*4c60*/  IMAD.MOV.U32 R41, RZ, RZ, 0x1f ;  /* 0x0000001fff297424 */ /* 0x000fc400078e00ff */
[----:B------:R-:W-:Y:S02]  /*4c70*/  IMAD.MOV.U32 R44, RZ, RZ, -0x1 ;  /* 0xffffffffff2c7424 */ /* 0x000fe400078e00ff */
[----:B------:R-:W-:Y:S05]  /*4c80*/  CALL.REL.NOINC `($__internal_63_$__cuda_sm70_shflsync_bfly_p) ;  /* 0x00001b6000007944 */ /* 0x000fea0003c00000 */
[----:B0-----:R-:W-:Y:S01]  /*4c90*/  HFMA2.MMA R42, -RZ, RZ, 0, 2.384185791015625e-07 ;  /* 0x00000004ff2a7435 */ /* 0x001fe200000001ff */
[----:B-1----:R-:W-:Y:S01]  /*4ca0*/  FMNMX.FTZ R11, R24, R41, !PT ;  /* 0x00000029180b7209 */ /* 0x002fe20007810000 */
[----:B------:R-:W-:Y:S01]  /*4cb0*/  IMAD.MOV.U32 R41, RZ, RZ, 0x1f ;  /* 0x0000001fff297424 */ /* 0x000fe200078e00ff */
[----:B------:R-:W-:Y:S01]  /*4cc0*/  MOV R20, 0x4cf0 ;  /* 0x00004cf000147802 */ /* 0x000fe20000000f00 */
[----:B------:R-:W-:Y:S02]  /*4cd0*/  IMAD.MOV.U32 R44, RZ, RZ, -0x1 ;  /* 0xffffffffff2c7424 */ /* 0x000fe400078e00ff */
[----:B------:R-:W-:Y:S05]  /*4ce0*/  CALL.REL.NOINC `($__internal_63_$__cuda_sm70_shflsync_bfly_p) ;  /* 0x00001b0000007944 */ /* 0x000fea0003c00000 */
[----:B01----:R-:W-:Y:S01]  /*4cf0*/  FMNMX.FTZ R11, R11, R41, !PT ;  /* 0x000000290b0b7209 */ /* 0x003fe20007810000 */
[----:B------:R-:W-:Y:S01]  /*4d00*/  IMAD.MOV.U32 R42, RZ, RZ, 0x2 ;  /* 0x00000002ff2a7424 */ /* 0x000fe200078e00ff */
[----:B------:R-:W-:Y:S01]  /*4d10*/  MOV R44, 0xffffffff ;  /* 0xffffffff002c7802 */ /* 0x000fe20000000f00 */
[----:B------:R-:W-:Y:S01]  /*4d20*/  IMAD.MOV.U32 R41, RZ, RZ, 0x1f ;  /* 0x0000001fff297424 */ /* 0x000fe200078e00ff */
[----:B------:R-:W-:Y:S02]  /*4d30*/  MOV R20, 0x4d50 ;  /* 0x00004d5000147802 */ /* 0x000fe40000000f00 */
[----:B------:R-:W-:Y:S05]  /*4d40*/  CALL.REL.NOINC `($__internal_63_$__cuda_sm70_shflsync_bfly_p) ;  /* 0x00001aa000007944 */ /* 0x000fea0003c00000 */
[----:B01----:R-:W-:Y:S01]  /*4d50*/  FMNMX.FTZ R11, R11, R41, !PT ;  /* 0x000000290b0b7209 */ /* 0x003fe20007810000 */
[----:B------:R-:W-:Y:S01]  /*4d60*/  IMAD.MOV.U32 R42, RZ, RZ, 0x1 ;  /* 0x00000001ff2a7424 */ /* 0x000fe200078e00ff */
[----:B------:R-:W-:Y:S01]  /*4d70*/  MOV R20, 0x4db0 ;  /* 0x00004db000147802 */ /* 0x000fe20000000f00 */
[----:B------:R-:W-:-:S02]  /*4d80*/  IMAD.MOV.U32 R41, RZ, RZ, 0x1f ;  /* 0x0000001fff297424 */ /* 0x000fc400078e00ff */
[----:B------:R-:W-:Y:S02]  /*4d90*/  IMAD.MOV.U32 R44, RZ, RZ, -0x1 ;  /* 0xffffffffff2c7424 */ /* 0x000fe400078e00ff */
[----:B------:R-:W-:Y:S05]  /*4da0*/  CALL.REL.NOINC `($__internal_63_$__cuda_sm70_shflsync_bfly_p) ;  /* 0x00001a4000007944 */ /* 0x000fea0003c00000 */
[----:B-1----:R-:W-:Y:S01]  /*4db0*/  IMAD.MOV.U32 R22, RZ, RZ, R41 ;  /* 0x000000ffff167224 */ /* 0x002fe200078e0029 */
[----:B0-----:R-:W-:Y:S05]  /*4dc0*/  BRA `(.L_x_2799) ;  /* 0xffffbdc000007947 */ /* 0x001fea000383ffff */
.L_x_2788:
[----:B0-----:R-:W-:Y:S01]  /*4dd0*/  HFMA2.MMA R11, -RZ, RZ, 0, 0 ;  /* 0x00000000ff0b7435 */ /* 0x001fe200000001ff */
[----:B------:R-:W-:Y:S01]  /*4de0*/  IMAD.MOV.U32 R42, RZ, RZ, 0x2 ;  /* 0x00000002ff2a7424 */ /* 0x000fe200078e00ff */
[----:B------:R-:W-:Y:S01]  /*4df0*/  MOV R20, 0x4e30 ;  /* 0x00004e3000147802 */ /* 0x000fe20000000f00 */
[----:B------:R-:W-:Y:S02]  /*4e00*/  IMAD.MOV.U32 R41, RZ, RZ, 0x1f ;  /* 0x0000001fff297424 */ /* 0x000fe400078e00ff */
[----:B------:R-:W-:Y:S02]  /*4e10*/  IMAD.MOV.U32 R44, RZ, RZ, -0x1 ;  /* 0xffffffffff2c7424 */ /* 0x000fe400078e00ff */
[----:B-1----:R-:W-:Y:S05]  /*4e20*/  CALL.REL.NOINC `($__internal_63_$__cuda_sm70_shflsync_bfly_p) ;  /* 0x000019c000007944 */ /* 0x002fea0003c00000 */
[----:B-1----:R-:W-:Y:S01]  /*4e30*/  IMAD.MOV.U32 R0, RZ, RZ, R41 ;  /* 0x000000ffff007224 */ /* 0x002fe200078e0029 */
[----:B0-----:R-:W-:Y:S05]  /*4e40*/  BRA `(.L_x_2800) ;  /* 0xffffdba000007947 */ /* 0x001fea000383ffff */
.L_x_2789:
[----:B------:R-:W-:Y:S01]  /*4e50*/  MOV R42, 0x1 ;  /* 0x00000001002a7802 */ /* 0x000fe20000000f00 */
[----:B------:R-:W-:Y:S01]  /*4e60*/  IMAD.MOV.U32 R41, RZ, RZ, 0x1f ;  /* 0x0000001fff297424 */ /* 0x000fe200078e00ff */
[----:B------:R-:W-:Y:S01]  /*4e70*/  MOV R20, 0x4ea0 ;  /* 0x00004ea000147802 */ /* 0x000fe20000000f00 */
[----:B------:R-:W-:-:S02]  /*4e80*/  IMAD.MOV.U32 R44, RZ, RZ, -0x1 ;  /* 0xffffffffff2c7424 */ /* 0x000fc400078e00ff */
[----:B-1----:R-:W-:Y:S05]  /*4e90*/  CALL.REL.NOINC `($__internal_63_$__cuda_sm70_shflsync_bfly_p) ;  /* 0x0000195000007944 */ /* 0x002fea0003c00000 */
[----:B-1----:R-:W-:Y:S01]  /*4ea0*/  FADD.FTZ R40, R11, R41 ;  /* 0x000000290b287221 */ /* 0x002fe20000010000 */
[----:B------:R-:W-:Y:S01]  /*4eb0*/  HFMA2.MMA R41, -RZ, RZ, 0, 1.847743988037109375e-06 ;  /* 0x0000001fff297435 */ /* 0x000fe200000001ff */
[----:B0-----:R-:W-:Y:S01]  /*4ec0*/  IMAD.MOV.U32 R11, RZ, RZ, RZ ;  /* 0x000000ffff0b7224 */ /* 0x001fe200078e00ff */
[----:B------:R-:W-:Y:S01]  /*4ed0*/  MOV R20, 0x4f10 ;  /* 0x00004f1000147802 */ /* 0x000fe20000000f00 */
[----:B------:R-:W-:-:S02]  /*4ee0*/  IMAD.MOV.U32 R42, RZ, RZ, 0x2 ;  /* 0x00000002ff2a7424 */ /* 0x000fc400078e00ff */
[----:B------:R-:W-:Y:S02]  /*4ef0*/  IMAD.MOV.U32 R44, RZ, RZ, -0x1 ;  /* 0xffffffffff2c7424 */ /* 0x000fe400078e00ff */
[----:B------:R-:W-:Y:S05]  /*4f00*/  CALL.REL.NOINC `($__internal_63_$__cuda_sm70_shflsync_bfly_p) ;  /* 0x000018e000007944 */ /* 0x000fea0003c00000 */
[----:B01----:R-:W-:Y:S01]  /*4f10*/  FADD.FTZ R11, RZ, R41 ;  /* 0x00000029ff0b7221 */ /* 0x003fe20000010000 */
[----:B------:R-:W-:Y:S01]  /*4f20*/  MOV R20, 0x4f70 ;  /* 0x00004f7000147802 */ /* 0x000fe20000000f00 */
[----:B------:R-:W-:Y:S02]  /*4f30*/  IMAD.MOV.U32 R42, RZ, RZ, 0x1 ;  /* 0x00000001ff2a7424 */ /* 0x000fe400078e00ff */
[----:B------:R-:W-:Y:S02]  /*4f40*/  IMAD.MOV.U32 R41, RZ, RZ, 0x1f ;  /* 0x0000001fff297424 */ /* 0x000fe400078e00ff */
[----:B------:R-:W-:Y:S02]  /*4f50*/  IMAD.MOV.U32 R44, RZ, RZ, -0x1 ;  /* 0xffffffffff2c7424 */ /* 0x000fe400078e00ff */
[----:B------:R-:W-:Y:S05]  /*4f60*/  CALL.REL.NOINC `($__internal_63_$__cuda_sm70_shflsync_bfly_p) ;  /* 0x0000188000007944 */ /* 0x000fea0003c00000 */
[----:B-1----:R-:W-:Y:S01]  /*4f70*/  FADD.FTZ R39, R11, R41 ;  /* 0x000000290b277221 */ /* 0x002fe20000010000 */
[----:B0-----:R-:W-:Y:S01]  /*4f80*/  MOV R11, RZ ;  /* 0x000000ff000b7202 */ /* 0x001fe20000000f00 */
[----:B------:R-:W-:Y:S01]  /*4f90*/  IMAD.MOV.U32 R42, RZ, RZ, 0x2 ;  /* 0x00000002ff2a7424 */ /* 0x000fe200078e00ff */
[----:B------:R-:W-:Y:S01]  /*4fa0*/  MOV R20, 0x4fe0 ;  /* 0x00004fe000147802 */ /* 0x000fe20000000f00 */
[----:B------:R-:W-:-:S02]  /*4fb0*/  IMAD.MOV.U32 R41, RZ, RZ, 0x1f ;  /* 0x0000001fff297424 */ /* 0x000fc400078e00ff */
[----:B------:R-:W-:Y:S02]  /*4fc0*/  IMAD.MOV.U32 R44, RZ, RZ, -0x1 ;  /* 0xffffffffff2c7424 */ /* 0x000fe400078e00ff */
[----:B------:R-:W-:Y:S05]  /*4fd0*/  CALL.REL.NOINC `($__internal_63_$__cuda_sm70_shflsync_bfly_p) ;  /* 0x0000181000007944 */ /* 0x000fea0003c00000 */
[----:B01----:R-:W-:Y:S01]  /*4fe0*/  FADD.FTZ R11, RZ, R41 ;  /* 0x00000029ff0b7221 */ /* 0x003fe20000010000 */
[----:B------:R-:W-:Y:S01]  /*4ff0*/  HFMA2.MMA R41, -RZ, RZ, 0, 1.847743988037109375e-06 ;  /* 0x0000001fff297435 */ /* 0x000fe200000001ff */
[----:B------:R-:W-:Y:S01]  /*5000*/  IMAD.MOV.U32 R42, RZ, RZ, 0x1 ;  /* 0x00000001ff2a7424 */ /* 0x000fe200078e00ff */
[----:B------:R-:W-:Y:S01]  /*5010*/  MOV R20, 0x5040 ;  /* 0x0000504000147802 */ /* 0x000fe20000000f00 */
[----:B------:R-:W-:-:S03]  /*5020*/  IMAD.MOV.U32 R44, RZ, RZ, -0x1 ;  /* 0xffffffffff2c7424 */ /* 0x000fc600078e00ff */
[----:B------:R-:W-:Y:S05]  /*5030*/  CALL.REL.NOINC `($__internal_63_$__cuda_sm70_shflsync_bfly_p) ;  /* 0x000017b000007944 */ /* 0x000fea0003c00000 */
[----:B-1----:R-:W-:Y:S01]  /*5040*/  FADD.FTZ R37, R11, R41 ;  /* 0x000000290b257221 */ /* 0x002fe20000010000 */
[----:B0-----:R-:W-:Y:S01]  /*5050*/  MOV R44, 0xffffffff ;  /* 0xffffffff002c7802 */ /* 0x001fe20000000f00 */
[----:B------:R-:W-:Y:S01]  /*5060*/  IMAD.MOV.U32 R11, RZ, RZ, RZ ;  /* 0x000000ffff0b7224 */ /* 0x000fe200078e00ff */
[----:B------:R-:W-:Y:S01]  /*5070*/  MOV R20, 0x50b0 ;  /* 0x000050b000147802 */ /* 0x000fe20000000f00 */
[----:B------:R-:W-:Y:S02]  /*5080*/  IMAD.MOV.U32 R42, RZ, RZ, 0x2 ;  /* 0x00000002ff2a7424 */ /* 0x000fe400078e00ff */
[----:B------:R-:W-:-:S02]  /*5090*/  IMAD.MOV.U32 R41, RZ, RZ, 0x1f ;  /* 0x0000001fff297424 */ /* 0x000fc400078e00ff */
[----:B------:R-:W-:Y:S05]  /*50a0*/  CALL.REL.NOINC `($__internal_63_$__cuda_sm70_shflsync_bfly_p) ;  /* 0x0000174000007944 */ /* 0x000fea0003c00000 */
[----:B01----:R-:W-:Y:S01]  /*50b0*/  FADD.FTZ R11, RZ, R41 ;  /* 0x00000029ff0b7221 */ /* 0x003fe20000010000 */
[----:B------:R-:W-:Y:S01]  /*50c0*/  MOV R20, 0x5110 ;  /* 0x0000511000147802 */ /* 0x000fe20000000f00 */
[----:B------:R-:W-:-:S02]  /*50d0*/  IMAD.MOV.U32 R42, RZ, RZ, 0x1 ;  /* 0x00000001ff2a7424 */ /* 0x000fc400078e00ff */
[----:B------:R-:W-:Y:S02]  /*50e0*/  IMAD.MOV.U32 R41, RZ, RZ, 0x1f ;  /* 0x0000001fff297424 */ /* 0x000fe400078e00ff */
[----:B------:R-:W-:Y:S02]  /*50f0*/  IMAD.MOV.U32 R44, RZ, RZ, -0x1 ;  /* 0xffffffffff2c7424 */ /* 0x000fe400078e00ff */
[----:B------:R-:W-:Y:S05]  /*5100*/  CALL.REL.NOINC `($__internal_63_$__cuda_sm70_shflsync_bfly_p) ;  /* 0x000016e000007944 */ /* 0x000fea0003c00000 */
[----:B0-----:R-:W-:Y:S01]  /*5110*/  HFMA2.MMA R42, -RZ, RZ, 0, 1.1920928955078125e-07 ;  /* 0x00000002ff2a7435 */ /* 0x001fe200000001ff */
[----:B-1----:R-:W-:Y:S01]  /*5120*/  FADD.FTZ R38, R11, R41 ;  /* 0x000000290b267221 */ /* 0x002fe20000010000 */
[----:B------:R-:W-:Y:S01]  /*5130*/  MOV R20, 0x5180 ;  /* 0x0000518000147802 */ /* 0x000fe20000000f00 */
[----:B------:R-:W-:Y:S02]  /*5140*/  IMAD.MOV.U32 R11, RZ, RZ, RZ ;  /* 0x000000ffff0b7224 */ /* 0x000fe400078e00ff */
[----:B------:R-:W-:Y:S02]  /*5150*/  IMAD.MOV.U32 R41, RZ, RZ, 0x1f ;  /* 0x0000001fff297424 */ /* 0x000fe400078e00ff */
[----:B------:R-:W-:Y:S02]  /*5160*/  IMAD.MOV.U32 R44, RZ, RZ, -0x1 ;  /* 0xffffffffff2c7424 */ /* 0x000fe400078e00ff */
[----:B------:R-:W-:Y:S05]  /*5170*/  CALL.REL.NOINC `($__internal_63_$__cuda_sm70_shflsync_bfly_p) ;  /* 0x0000167000007944 */ /* 0x000fea0003c00000 */
[----:B01----:R-:W-:Y:S01]  /*5180*/  FADD.FTZ R11, RZ, R41 ;  /* 0x00000029ff0b7221 */ /* 0x003fe20000010000 */
[----:B------:R-:W-:Y:S01]  /*5190*/  MOV R44, 0xffffffff ;  /* 0xffffffff002c7802 */ /* 0x000fe20000000f00 */
[----:B------:R-:W-:Y:S01]  /*51a0*/  IMAD.MOV.U32 R42, RZ, RZ, 0x1 ;  /* 0x00000001ff2a7424 */ /* 0x000fe200078e00ff */
[----:B------:R-:W-:Y:S01]  /*51b0*/  MOV R20, 0x51e0 ;  /* 0x000051e000147802 */ /* 0x000fe20000000f00 */
[----:B------:R-:W-:-:S02]  /*51c0*/  IMAD.MOV.U32 R41, RZ, RZ, 0x1f ;  /* 0x0000001fff297424 */ /* 0x000fc400078e00ff */
[----:B------:R-:W-:Y:S05]  /*51d0*/  CALL.REL.NOINC `($__internal_63_$__cuda_sm70_shflsync_bfly_p) ;  /* 0x0000161000007944 */ /* 0x000fea0003c00000 */
[----:B-1----:R-:W-:Y:S01]  /*51e0*/  FADD.FTZ R36, R11, R41 ;  /* 0x000000290b247221 */ /* 0x002fe20000010000 */
[----:B------:R-:W-:Y:S01]  /*51f0*/  MOV R20, 0x5250 ;  /* 0x0000525000147802 */ /* 0x000fe20000000f00 */
[----:B0-----:R-:W-:-:S02]  /*5200*/  IMAD.MOV.U32 R11, RZ, RZ, RZ ;  /* 0x000000ffff0b7224 */ /* 0x001fc400078e00ff */
[----:B------:R-:W-:Y:S02]  /*5210*/  IMAD.MOV.U32 R42, RZ, RZ, 0x2 ;  /* 0x00000002ff2a7424 */ /* 0x000fe400078e00ff */
[----:B------:R-:W-:Y:S02]  /*5220*/  IMAD.MOV.U32 R41, RZ, RZ, 0x1f ;  /* 0x0000001fff297424 */ /* 0x000fe400078e00ff */
[----:B------:R-:W-:Y:S02]  /*5230*/  IMAD.MOV.U32 R44, RZ, RZ, -0x1 ;  /* 0xffffffffff2c7424 */ /* 0x000fe400078e00ff */
[----:B------:R-:W-:Y:S05]  /*5240*/  CALL.REL.NOINC `($__internal_63_$__cuda_sm70_shflsync_bfly_p) ;  /* 0x000015a000007944 */ /* 0x000fea0003c00000 */
[----:B0-----:R-:W-:Y:S01]  /*5250*/  HFMA2.MMA R42, -RZ, RZ, 0, 5.9604644775390625e-08 ;  /* 0x00000001ff2a7435 */ /* 0x001fe200000001ff */
[----:B-1----:R-:W-:Y:S01]  /*5260*/  FADD.FTZ R11, RZ, R41 ;  /* 0x00000029ff0b7221 */ /* 0x002fe20000010000 */
[----:B------:R-:W-:Y:S01]  /*5270*/  MOV R20, 0x52b0 ;  /* 0x000052b000147802 */ /* 0x000fe20000000f00 */
[----:B------:R-:W-:Y:S02]  /*5280*/  IMAD.MOV.U32 R41, RZ, RZ, 0x1f ;  /* 0x0000001fff297424 */ /* 0x000fe400078e00ff */
[----:B------:R-:W-:Y:S02]  /*5290*/  IMAD.MOV.U32 R44, RZ, RZ, -0x1 ;  /* 0xffffffffff2c7424 */ /* 0x000fe400078e00ff */
[----:B------:R-:W-:Y:S05]  /*52a0*/  CALL.REL.NOINC `($__internal_63_$__cuda_sm70_shflsync_bfly_p) ;  /* 0x0000154000007944 */ /* 0x000fea0003c00000 */
[----:B-1----:R-:W-:Y:S01]  /*52b0*/  FADD.FTZ R35, R11, R41 ;  /* 0x000000290b237221 */ /* 0x002fe20000010000 */
[----:B------:R-:W-:Y:S01]  /*52c0*/  MOV R41, 0x1f ;  /* 0x0000001f00297802 */ /* 0x000fe20000000f00 */
        /* <DEDUP_REMOVED lines=12> */
[----:B0-----:R-:W-:Y:S01]  /*5390*/  HFMA2.MMA R11, -RZ, RZ, 0, 0 ;  /* 0x00000000ff0b7435 */ /* 0x001fe200000001ff */
[----:B------:R-:W-:Y:S01]  /*53a0*/  IMAD.MOV.U32 R42, RZ, RZ, 0x2 ;  /* 0x00000002ff2a7424 */ /* 0x000fe200078e00ff */
[----:B------:R-:W-:Y:S01]  /*53b0*/  MOV R20, 0x53f0 ;  /* 0x000053f000147802 */ /* 0x000fe20000000f00 */
[----:B------:R-:W-:-:S02]  /*53c0*/  IMAD.MOV.U32 R41, RZ, RZ, 0x1f ;  /* 0x0000001fff297424 */ /* 0x000fc400078e00ff */
[----:B------:R-:W-:Y:S02]  /*53d0*/  IMAD.MOV.U32 R44, RZ, RZ, -0x1 ;  /* 0xffffffffff2c7424 */ /* 0x000fe400078e00ff */
[----:B------:R-:W-:Y:S05]  /*53e0*/  CALL.REL.NOINC `($__internal_63_$__cuda_sm70_shflsync_bfly_p) ;  /* 0x0000140000007944 */ /* 0x000fea0003c00000 */
[----:B01----:R-:W-:Y:S01]  /*53f0*/  FADD.FTZ R11, RZ, R41 ;  /* 0x00000029ff0b7221 */ /* 0x003fe20000010000 */
[----:B------:R-:W-:Y:S01]  /*5400*/  MOV R41, 0x1f ;  /* 0x0000001f00297802 */ /* 0x000fe20000000f00 */
[----:B------:R-:W-:Y:S01]  /*5410*/  IMAD.MOV.U32 R42, RZ, RZ, 0x1 ;  /* 0x00000001ff2a7424 */ /* 0x000fe200078e00ff */
[----:B------:R-:W-:Y:S01]  /*5420*/  MOV R20, 0x5450 ;  /* 0x0000545000147802 */ /* 0x000fe20000000f00 */
[----:B------:R-:W-:Y:S02]  /*5430*/  IMAD.MOV.U32 R44, RZ, RZ, -0x1 ;  /* 0xffffffffff2c7424 */ /* 0x000fe400078e00ff */
        /* <DEDUP_REMOVED lines=14> */
[----:B-1----:R-:W-:Y:S01]  /*5520*/  FADD.FTZ R31, R11, R41 ;  /* 0x000000290b1f7221 */ /* 0x002fe20000010000 */
[----:B0-----:R-:W-:Y:S01]  /*5530*/  HFMA2.MMA R11, -RZ, RZ, 0, 0 ;  /* 0x00000000ff0b7435 */ /* 0x001fe200000001ff */
[----:B------:R-:W-:Y:S01]  /*5540*/  IMAD.MOV.U32 R42, RZ, RZ, 0x2 ;  /* 0x00000002ff2a7424 */ /* 0x000fe200078e00ff */
[----:B------:R-:W-:Y:S01]  /*5550*/  MOV R20, 0x5590 ;  /* 0x0000559000147802 */ /* 0x000fe20000000f00 */
[----:B------:R-:W-:Y:S02]  /*5560*/  IMAD.MOV.U32 R41, RZ, RZ, 0x1f ;  /* 0x0000001fff297424 */ /* 0x000fe400078e00ff */
[----:B------:R-:W-:Y:S02]  /*5570*/  IMAD.MOV.U32 R44, RZ, RZ, -0x1 ;  /* 0xffffffffff2c7424 */ /* 0x000fe400078e00ff */
[----:B------:R-:W-:Y:S05]  /*5580*/  CALL.REL.NOINC `($__internal_63_$__cuda_sm70_shflsync_bfly_p) ;  /* 0x0000126000007944 */ /* 0x000fea0003c00000 */
[----:B01----:R-:W-:Y:S01]  /*5590*/  FADD.FTZ R11, RZ, R41 ;  /* 0x00000029ff0b7221 */ /* 0x003fe20000010000 */
[----:B------:R-:W-:Y:S01]  /*55a0*/  MOV R42, 0x1 ;  /* 0x00000001002a7802 */ /* 0x000fe20000000f00 */
[----:B------:R-:W-:Y:S01]  /*55b0*/  IMAD.MOV.U32 R41, RZ, RZ, 0x1f ;  /* 0x0000001fff297424 */ /* 0x000fe200078e00ff */
[----:B------:R-:W-:Y:S01]  /*55c0*/  MOV R20, 0x55f0 ;  /* 0x000055f000147802 */ /* 0x000fe20000000f00 */
[----:B------:R-:W-:-:S02]  /*55d0*/  IMAD.MOV.U32 R44, RZ, RZ, -0x1 ;  /* 0xffffffffff2c7424 */ /* 0x000fc400078e00ff */
[----:B------:R-:W-:Y:S05]  /*55e0*/  CALL.REL.NOINC `($__internal_63_$__cuda_sm70_shflsync_bfly_p) ;  /* 0x0000120000007944 */ /* 0x000fea0003c00000 */
[----:B0-----:R-:W-:Y:S01]  /*55f0*/  HFMA2.MMA R42, -RZ, RZ, 0, 1.1920928955078125e-07 ;  /* 0x00000002ff2a7435 */ /* 0x001fe200000001ff */
[----:B-1----:R-:W-:Y:S01]  /*5600*/  FADD.FTZ R32, R11, R41 ;  /* 0x000000290b207221 */ /* 0x002fe20000010000 */
[----:B------:R-:W-:Y:S01]  /*5610*/  MOV R20, 0x5660 ;  /* 0x0000566000147802 */ /* 0x000fe20000000f00 */
[----:B------:R-:W-:-:S02]  /*5620*/  IMAD.MOV.U32 R11, RZ, RZ, RZ ;  /* 0x000000ffff0b7224 */ /* 0x000fc400078e00ff */
[----:B------:R-:W-:Y:S02]  /*5630*/  IMAD.MOV.U32 R41, RZ, RZ, 0x1f ;  /* 0x0000001fff297424 */ /* 0x000fe400078e00ff */
        /* <DEDUP_REMOVED lines=19> */
[----:B------:R-:W-:Y:S02]  /*5770*/  IMAD.MOV.U32 R41, RZ, RZ, 0x1f ;  /* 0x0000001fff297424 */ /* 0x000fe400078e00ff */
        /* <DEDUP_REMOVED lines=261> */
[----:B-1----:R-:W-:Y:S01]  /*67d0*/  IMAD.MOV.U32 R20, RZ, RZ, R41 ;  /* 0x000000ffff147224 */ /* 0x002fe200078e0029 */
[----:B0-----:R-:W-:Y:S05]  /*67e0*/  BRA `(.L_x_2801) ;  /* 0xffffc36000007947 */ /* 0x001fea000383ffff */
        .weak           $__internal_63_$__cuda_sm70_shflsync_bfly_p
        .type           $__internal_63_$__cuda_sm70_shflsync_bfly_p,@function
        .size           $__internal_63_$__cuda_sm70_shflsync_bfly_p,(.L_x_24724 - $__internal_63_$__cuda_sm70_shflsync_bfly_p)
$__internal_63_$__cuda_sm70_shflsync_bfly_p:
[----:B------:R-:W-:Y:S01]  /*67f0*/  IMAD.MOV.U32 R21, RZ, RZ, 0x0 ;  /* 0x00000000ff157424 */ /* 0x000fe200078e00ff */
[----:B------:R-:W-:Y:S04]  /*6800*/  WARPSYNC R44 ;  /* 0x0000002c00007348 */ /* 0x000fe80003800000 */
[----:B------:R0:W1:Y:S01]  /*6810*/  SHFL.BFLY PT, R41, R11, R42, R41 ;  /* 0x0c00002a0b297389 */ /* 0x00006200000e0029 */
[----:B------:R-:W-:Y:S05]  /*6820*/  RET.REL.NODEC R20 `(_ZN4vllm25paged_attention_v2_kernelIthLi256ELi32ELi128ELNS_18Fp8KVCacheDataTypeE2ELb1ELi512EEEvPfS2_PT_PKS3_PKT0_S9_ifPKiSB_iPKfiiiSD_SD_iiiii) ;  /* 0xffff97d014007950 */ /* 0x000fea0003c3ffff */
.L_x_2802:
        /* <DEDUP_REMOVED lines=13> */
.L_x_24724:


//--------------------- .text._ZN4vllm25paged_attention_v2_kernelIthLi192ELi32ELi128ELNS_18Fp8KVCacheDataTypeE2ELb1ELi512EEEvPfS2_PT_PKS3_PKT0_S9_ifPKiSB_iPKfiiiSD_SD_iiiii --------------------------
	.section	.text._ZN4vllm25paged_attention_v2_kernelIthLi192ELi32ELi128ELNS_18Fp8KVCacheDataTypeE2ELb1ELi512EEEvPfS2_PT_PKS3_PKT0_S9_ifPKiSB_iPKfiiiSD_SD_iiiii,"ax",@progbits
	.sectioninfo	@"SHI_REGISTERS=52"
	.align	128
        .global         _ZN4vllm25paged_attention_v2_kernelIthLi192ELi32ELi128ELNS_18Fp8KVCacheDataTypeE2ELb1ELi512EEEvPfS2_PT_PKS3_PKT0_S9_ifPKiSB_iPKfiiiSD_SD_iiiii
        .type           _ZN4vllm25paged_attention_v2_kernelIthLi192ELi32ELi128ELNS_18Fp8KVCacheDataTypeE2ELb1ELi512EEEvPfS2_PT_PKS3_PKT0_S9_ifPKiSB_iPKfiiiSD_SD_iiiii,@function
        .size           _ZN4vllm25paged_attention_v2_kernelIthLi192ELi32ELi128ELNS_18Fp8KVCacheDataTypeE2ELb1ELi512EEEvPfS2_PT_PKS3_PKT0_S9_ifPKiSB_iPKfiiiSD_SD_iiiii,(.L_x_24725 - _ZN4vllm25paged_attention_v2_kernelIthLi192ELi32ELi128ELNS_18Fp8KVCacheDataTypeE2ELb1ELi512EEEvPfS2_PT_PKS3_PKT0_S9_ifPKiSB_iPKfiiiSD_SD_iiiii)
        .other          _ZN4vllm25paged_attention_v2_kernelIthLi192ELi32ELi128ELNS_18Fp8KVCacheDataTypeE2ELb1ELi512EEEvPfS2_PT_PKS3_PKT0_S9_ifPKiSB_iPKfiiiSD_SD_iiiii,@"STO_CUDA_ENTRY STV_DEFAULT"
_ZN4vllm25paged_attention_v2_kernelIthLi192ELi32ELi128ELNS_18Fp8KVCacheDataTypeE2ELb1ELi512EEEvPfS2_PT_PKS3_PKT0_S9_ifPKiSB_iPKfiiiSD_SD_iiiii:
.text._ZN4vllm25paged_attention_v2_kernelIthLi192ELi32ELi128ELNS_18Fp8KVCacheDataTypeE2ELb1ELi512EEEvPfS2_PT_PKS3_PKT0_S9_ifPKiSB_iPKfiiiSD_SD_iiiii:
        /* <DEDUP_REMOVED lines=11> */
[----:B------:R-:W0:Y:S01]  /*00b0*/  S2R R6, SR_TID.X ;  /* 0x0000000000067919 */ /* 0x000e220000002100 */
[----:B------:R-:W-:Y:S01]  /*00c0*/  IADD3 R7, R0, -0x1, RZ ;  /* 0xffffffff00077810 */ /* 0x000fe20007ffe0ff */
[----:B------:R-:W-:Y:S01]  /*00d0*/  IMAD.MOV.U32 R12, RZ, RZ, c[0x0][0x1e8] ;  /* 0x00007a00ff0c7624 */ /* 0x000fe200078e00ff */
[----:B------:R-:W1:Y:S01]  /*00e0*/  I2F.RP R2, R14 ;  /* 0x0000000e00027306 */ /* 0x000e620000209400 */
[----:B------:R-:W-:Y:S01]  /*00f0*/  BAR.SYNC.DEFER_BLOCKING 0x0 ;  /* 0x0000000000007b1d */ /* 0x000fe20000010000 */
[----:B------:R-:W-:Y:S02]  /*0100*/  IABS R11, R7 ;  /* 0x00000007000b7213 */ /* 0x000fe40000000000 */
[----:B------:R-:W-:-:S04]  /*0110*/  LOP3.LUT R7, R7, c[0x0][0x1e4], RZ, 0x3c, !PT ;  /* 0x0000790007077a12 */ /* 0x000fc800078e3cff */
[----:B------:R-:W-:Y:S01]  /*0120*/  ISETP.GE.AND P2, PT, R7, RZ, PT ;  /* 0x000000ff0700720c */ /* 0x000fe20003f46270 */
[----:B-1----:R-:W1:Y:S01]  /*0130*/  MUFU.RCP R2, R2 ;  /* 0x0000000200027308 */ /* 0x002e620000001000 */
[----:B0-----:R-:W-:-:S04]  /*0140*/  SHF.R.S32.HI R7, RZ, 0x1f, R6 ;  /* 0x0000001fff077819 */ /* 0x001fc80000011406 */
[----:B------:R-:W-:Y:S02]  /*0150*/  LEA.HI R13, R7, R6, RZ, 0x5 ;  /* 0x00000006070d7211 */ /* 0x000fe400078f28ff */
[----:B-1----:R-:W-:-:S04]  /*0160*/  IADD3 R4, R2, 0xffffffe, RZ ;  /* 0x0ffffffe02047810 */ /* 0x002fc80007ffe0ff */
[----:B------:R0:W1:Y:S02]  /*0170*/  F2I.FTZ.U32.TRUNC.NTZ R5, R4 ;  /* 0x0000000400057305 */ /* 0x000064000021f000 */
[----:B0-----:R-:W-:Y:S01]  /*0180*/  HFMA2.MMA R4, -RZ, RZ, 0, 0 ;  /* 0x00000000ff047435 */ /* 0x001fe200000001ff */
[----:B-1----:R-:W-:-:S04]  /*0190*/  IMAD.MOV R15, RZ, RZ, -R5 ;  /* 0x000000ffff0f7224 */ /* 0x002fc800078e0a05 */
[----:B------:R-:W-:-:S05]  /*01a0*/  IMAD R15, R15, R14, RZ ;  /* 0x0000000e0f0f7224 */ /* 0x000fca00078e02ff */
[----:B------:R-:W-:-:S06]  /*01b0*/  IMAD.HI.U32 R15, R5, R15, R4 ;  /* 0x0000000f050f7227 */ /* 0x000fcc00078e0004 */
        /* <DEDUP_REMOVED lines=21> */
[----:B------:R-:W-:Y:S02]  /*0310*/  MOV R2, R9 ;  /* 0x0000000900027202 */ /* 0x000fe40000000f00 */
[----:B------:R-:W-:Y:S02]  /*0320*/  LOP3.LUT R9, R13, 0xffffffe0, RZ, 0xc0, !PT ;  /* 0xffffffe00d097812 */ /* 0x000fe400078ec0ff */
[----:B------:R-:W-:Y:S01]  /*0330*/  SHF.R.S32.HI R13, RZ, 0x5, R13 ;  /* 0x00000005ff0d7819 */ /* 0x000fe2000001140d */
[----:B------:R-:W-:Y:S01]  /*0340*/  @!P2 IMAD.MOV R2, RZ, RZ, -R2 ;  /* 0x000000ffff02a224 */ /* 0x000fe200078e0a02 */
[----:B------:R-:W-:Y:S01]  /*0350*/  @!P1 LOP3.LUT R2, RZ, c[0x0][0x1e4], RZ, 0x33, !PT ;  /* 0x00007900ff029a12 */ /* 0x000fe200078e33ff */
[----:B------:R-:W-:-:S04]  /*0360*/  IMAD.IADD R12, R6, 0x1, -R9 ;  /* 0x00000001060c7824 */ /* 0x000fc800078e0a09 */
[----:B------:R-:W-:Y:S05]  /*0370*/  @P0 BRA `(.L_x_2803) ;  /* 0x0000039000000947 */ /* 0x000fea0003800000 */
[----:B0-----:R-:W-:Y:S01]  /*0380*/  IABS R18, c[0x0][0x190] ;  /* 0x0000640000127a13 */ /* 0x001fe20000000000 */
        /* <DEDUP_REMOVED lines=56> */
.L_x_2803:
[----:B0-----:R-:W-:-:S04]  /*0710*/  IMAD.MOV.U32 R16, RZ, RZ, c[0x0][0xc] ;  /* 0x00000300ff107624 */ /* 0x001fc800078e00ff */
[----:B------:R-:W-:-:S04]  /*0720*/  IMAD R9, R16, c[0x0][0x1d8], R11 ;  /* 0x0000760010097a24 */ /* 0x000fc800078e020b */
[----:B------:R-:W-:-:S03]  /*0730*/  IMAD R9, R9, c[0x0][0x1e8], RZ ;  /* 0x00007a0009097a24 */ /* 0x000fc600078e02ff */
.L_x_2804:
        /* <DEDUP_REMOVED lines=20> */
.L_x_2808:
        /* <DEDUP_REMOVED lines=36> */
.L_x_2806:
[----:B------:R-:W-:Y:S05]  /*0ac0*/  BSYNC B7 ;  /* 0x0000000000077941 */ /* 0x000fea0003800000 */
.L_x_2805:
[----:B------:R-:W-:Y:S05]  /*0ad0*/  BRA.DIV ~URZ, `(.L_x_2809) ;  /* 0x000039627f007947 */ /* 0x000fea000b800000 */
[----:B------:R-:W-:-:S05]  /*0ae0*/  IMAD.MOV.U32 R14, RZ, RZ, -0x800001 ;  /* 0xff7fffffff0e7424 */ /* 0x000fca00078e00ff */
.L_x_2847:
        /* <DEDUP_REMOVED lines=10> */
.L_x_2848:
[----:B------:R-:W-:Y:S01]  /*0b90*/  ISETP.NE.AND P0, PT, R12, RZ, PT ;  /* 0x000000ff0c00720c */ /* 0x000fe20003f05270 */
[----:B------:R-:W-:-:S12]  /*0ba0*/  WARPSYNC 0xffffffff ;  /* 0xffffffff00007948 */ /* 0x000fd80003800000 */
[----:B01----:R-:W-:-:S05]  /*0bb0*/  @!P0 FMNMX.FTZ R18, R19, R18, !PT ;  /* 0x0000001213128209 */ /* 0x003fca0007810000 */
[----:B------:R0:W-:Y:S02]  /*0bc0*/  @!P0 STS [R13.X4], R18 ;  /* 0x000000120d008388 */ /* 0x0001e40000004800 */
[----:B------:R-:W-:Y:S01]  /*0bd0*/  BAR.SYNC.DEFER_BLOCKING 0x0 ;  /* 0x0000000000007b1d */ /* 0x000fe20000010000 */
[----:B------:R-:W-:Y:S01]  /*0be0*/  ISETP.GT.AND P0, PT, R12, 0x3, PT ;  /* 0x000000030c00780c */ /* 0x000fe20003f04270 */
[----:B------:R-:W-:Y:S01]  /*0bf0*/  IMAD.MOV.U32 R19, RZ, RZ, RZ ;  /* 0x000000ffff137224 */ /* 0x000fe200078e00ff */
        /* <DEDUP_REMOVED lines=11> */
[----:B------:R-:W-:Y:S02]  /*0cb0*/  HFMA2.MMA R19, -RZ, RZ, 0, 0 ;  /* 0x00000000ff137435 */ /* 0x000fe400000001ff */
        /* <DEDUP_REMOVED lines=16> */
.L_x_2815:
        /* <DEDUP_REMOVED lines=11> */
.L_x_2814:
[----:B------:R-:W-:Y:S05]  /*0e70*/  BSYNC B1 ;  /* 0x0000000000017941 */ /* 0x000fea0003800000 */
.L_x_2813:
        /* <DEDUP_REMOVED lines=10> */
.L_x_2818:
        /* <DEDUP_REMOVED lines=11> */
[----:B------:R-:W1:Y:S02]  /*0fd0*/  LDS R39, [R15+0xe00] ;  /* 0x000e00000f277984 */ /* 0x000e640000000800 */
[----:B01----:R-:W-:-:S04]  /*0fe0*/  FADD.FTZ R21, -R14, R21 ;  /* 0x000000150e157221 */ /* 0x003fc80000010100 */
[----:B------:R-:W-:Y:S02]  /*0ff0*/  FMUL.FTZ R21, R21, 1.4426950216293334961 ;  /* 0x3fb8aa3b15157820 */ /* 0x000fe40000410000 */
[C---:B--2---:R-:W-:Y:S02]  /*1000*/  FADD.FTZ R23, -R14.reuse, R23 ;  /* 0x000000170e177221 */ /* 0x044fe40000010100 */
[C---:B---3--:R-:W-:Y:S01]  /*1010*/  FADD.FTZ R25, -R14.reuse, R25 ;  /* 0x000000190e197221 */ /* 0x048fe20000010100 */
[----:B------:R0:W1:Y:S01]  /*1020*/  MUFU.EX2 R20, R21 ;  /* 0x0000001500147308 */ /* 0x0000620000000800 */
[----:B------:R-:W-:Y:S02]  /*1030*/  FMUL.FTZ R23, R23, 1.4426950216293334961 ;  /* 0x3fb8aa3b17177820 */ /* 0x000fe40000410000 */
[----:B------:R-:W-:Y:S02]  /*1040*/  FMUL.FTZ R25, R25, 1.4426950216293334961 ;  /* 0x3fb8aa3b19197820 */ /* 0x000fe40000410000 */
[----:B----4-:R-:W-:-:S02]  /*1050*/  FADD.FTZ R27, -R14, R27 ;  /* 0x0000001b0e1b7221 */ /* 0x010fc40000010100 */
[C---:B-----5:R-:W-:Y:S01]  /*1060*/  FADD.FTZ R29, -R14.reuse, R29 ;  /* 0x0000001d0e1d7221 */ /* 0x060fe20000010100 */
[----:B------:R2:W3:Y:S01]  /*1070*/  MUFU.EX2 R22, R23 ;  /* 0x0000001700167308 */ /* 0x0004e20000000800 */
[----:B0-----:R-:W0:Y:S01]  /*1080*/  LDS R21, [R15+0x1000] ;  /* 0x001000000f157984 */ /* 0x001e220000000800 */
[----:B------:R-:W-:Y:S02]  /*1090*/  FMUL.FTZ R27, R27, 1.4426950216293334961 ;  /* 0x3fb8aa3b1b1b7820 */ /* 0x000fe40000410000 */
[----:B------:R-:W-:Y:S02]  /*10a0*/  FADD.FTZ R31, -R14, R31 ;  /* 0x0000001f0e1f7221 */ /* 0x000fe40000010100 */
[----:B------:R-:W-:Y:S02]  /*10b0*/  FMUL.FTZ R29, R29, 1.4426950216293334961 ;  /* 0x3fb8aa3b1d1d7820 */ /* 0x000fe40000410000 */
[----:B------:R4:W5:Y:S01]  /*10c0*/  MUFU.EX2 R24, R25 ;  /* 0x0000001900187308 */ /* 0x0009620000000800 */
[----:B--2---:R-:W2:Y:S01]  /*10d0*/  LDS R23, [R15+0x1200] ;  /* 0x001200000f177984 */ /* 0x004ea20000000800 */
[----:B------:R-:W-:-:S02]  /*10e0*/  FMUL.FTZ R31, R31, 1.4426950216293334961 ;  /* 0x3fb8aa3b1f1f7820 */ /* 0x000fc40000410000 */
[----:B------:R-:W-:Y:S01]  /*10f0*/  FADD.FTZ R33, -R14, R33 ;  /* 0x000000210e217221 */ /* 0x000fe20000010100 */
[----:B-1----:R1:W-:Y:S01]  /*1100*/  STS [R15+-0x400], R20 ;  /* 0xfffc00140f007388 */ /* 0x0023e20000000800 */
[----:B------:R-:W-:Y:S02]  /*1110*/  FADD.FTZ R19, R20, R19 ;  /* 0x0000001314137221 */ /* 0x000fe40000010000 */
[----:B------:R1:W5:Y:S01]  /*1120*/  MUFU.EX2 R26, R27 ;  /* 0x0000001b001a7308 */ /* 0x0003620000000800 */
[----:B----4-:R-:W4:Y:S01]  /*1130*/  LDS R25, [R15+0x1400] ;  /* 0x001400000f197984 */ /* 0x010f220000000800 */
[----:B------:R-:W-:Y:S02]  /*1140*/  FMUL.FTZ R33, R33, 1.4426950216293334961 ;  /* 0x3fb8aa3b21217820 */ /* 0x000fe40000410000 */
[----:B------:R-:W-:Y:S01]  /*1150*/  FADD.FTZ R35, -R14, R35 ;  /* 0x000000230e237221 */ /* 0x000fe20000010100 */
[----:B---3--:R-:W-:Y:S01]  /*1160*/  STS [R15+-0x200], R22 ;  /* 0xfffe00160f007388 */ /* 0x008fe20000000800 */
[----:B------:R-:W-:-:S02]  /*1170*/  FADD.FTZ R19, R19, R22 ;  /* 0x0000001613137221 */ /* 0x000fc40000010000 */
[----:B------:R3:W0:Y:S01]  /*1180*/  MUFU.EX2 R28, R29 ;  /* 0x0000001d001c7308 */ /* 0x0006220000000800 */
[----:B-1----:R-:W1:Y:S01]  /*1190*/  LDS R27, [R15+0x1600] ;  /* 0x001600000f1b7984 */ /* 0x002e620000000800 */
[----:B------:R-:W-:Y:S02]  /*11a0*/  FMUL.FTZ R35, R35, 1.4426950216293334961 ;  /* 0x3fb8aa3b23237820 */ /* 0x000fe40000410000 */
[----:B------:R-:W-:Y:S01]  /*11b0*/  FADD.FTZ R37, -R14, R37 ;  /* 0x000000250e257221 */ /* 0x000fe20000010100 */
[----:B-----5:R-:W-:Y:S01]  /*11c0*/  STS [R15], R24 ;  /* 0x000000180f007388 */ /* 0x020fe20000000800 */
[----:B------:R-:W-:Y:S02]  /*11d0*/  FADD.FTZ R19, R19, R24 ;  /* 0x0000001813137221 */ /* 0x000fe40000010000 */
[----:B------:R5:W2:Y:S01]  /*11e0*/  MUFU.EX2 R30, R31 ;  /* 0x0000001f001e7308 */ /* 0x000aa20000000800 */
[----:B---3--:R-:W3:Y:S01]  /*11f0*/  LDS R29, [R15+0x1800] ;  /* 0x001800000f1d7984 */ /* 0x008ee20000000800 */
[----:B------:R-:W-:-:S02]  /*1200*/  FMUL.FTZ R37, R37, 1.4426950216293334961 ;  /* 0x3fb8aa3b25257820 */ /* 0x000fc40000410000 */
[C---:B------:R-:W-:Y:S01]  /*1210*/  FADD.FTZ R39, -R14.reuse, R39 ;  /* 0x000000270e277221 */ /* 0x040fe20000010100 */
[----:B------:R-:W-:Y:S01]  /*1220*/  STS [R15+0x200], R26 ;  /* 0x0002001a0f007388 */ /* 0x000fe20000000800 */
[----:B------:R-:W-:Y:S02]  /*1230*/  FADD.FTZ R19, R19, R26 ;  /* 0x0000001a13137221 */ /* 0x000fe40000010000 */
[----:B------:R-:W4:Y:S01]  /*1240*/  MUFU.EX2 R32, R33 ;  /* 0x0000002100207308 */ /* 0x000f220000000800 */
[----:B-----5:R-:W5:Y:S01]  /*1250*/  LDS R31, [R15+0x1a00] ;  /* 0x001a00000f1f7984 */ /* 0x020f620000000800 */
[----:B------:R-:W-:Y:S02]  /*1260*/  FMUL.FTZ R39, R39, 1.4426950216293334961 ;  /* 0x3fb8aa3b27277820 */ /* 0x000fe40000410000 */
[----:B0-----:R-:W-:Y:S01]  /*1270*/  FADD.FTZ R21, -R14, R21 ;  /* 0x000000150e157221 */ /* 0x001fe20000010100 */
[----:B------:R-:W-:Y:S01]  /*1280*/  STS [R15+0x400], R28 ;  /* 0x0004001c0f007388 */ /* 0x000fe20000000800 */
[----:B------:R-:W-:-:S02]  /*1290*/  FADD.FTZ R19, R19, R28 ;  /* 0x0000001c13137221 */ /* 0x000fc40000010000 */
[----:B------:R-:W0:Y:S01]  /*12a0*/  MUFU.EX2 R34, R35 ;  /* 0x0000002300227308 */ /* 0x000e220000000800 */
[----:B------:R-:W-:Y:S01]  /*12b0*/  FMUL.FTZ R21, R21, 1.4426950216293334961 ;  /* 0x3fb8aa3b15157820 */ /* 0x000fe20000410000 */
[----:B--2---:R-:W-:Y:S01]  /*12c0*/  STS [R15+0x600], R30 ;  /* 0x0006001e0f007388 */ /* 0x004fe20000000800 */
[C---:B------:R-:W-:Y:S02]  /*12d0*/  FADD.FTZ R23, -R14.reuse, R23 ;  /* 0x000000170e177221 */ /* 0x040fe40000010100 */
[----:B------:R-:W-:Y:S02]  /*12e0*/  FADD.FTZ R19, R19, R30 ;  /* 0x0000001e13137221 */ /* 0x000fe40000010000 */
[----:B------:R-:W-:Y:S01]  /*12f0*/  FMUL.FTZ R23, R23, 1.4426950216293334961 ;  /* 0x3fb8aa3b17177820 */ /* 0x000fe20000410000 */
[----:B------:R-:W2:Y:S01]  /*1300*/  MUFU.EX2 R20, R37 ;  /* 0x0000002500147308 */ /* 0x000ea20000000800 */
[----:B----4-:R-:W-:Y:S01]  /*1310*/  FADD.FTZ R25, -R14, R25 ;  /* 0x000000190e197221 */ /* 0x010fe20000010100 */
[----:B------:R-:W-:Y:S01]  /*1320*/  STS [R15+0x800], R32 ;  /* 0x000800200f007388 */ /* 0x000fe20000000800 */
[----:B------:R-:W-:-:S02]  /*1330*/  FADD.FTZ R19, R19, R32 ;  /* 0x0000002013137221 */ /* 0x000fc40000010000 */
[----:B------:R-:W-:-:S03]  /*1340*/  FMUL.FTZ R25, R25, 1.4426950216293334961 ;  /* 0x3fb8aa3b19197820 */ /* 0x000fc60000410000 */
[----:B------:R-:W4:Y:S01]  /*1350*/  MUFU.EX2 R36, R39 ;  /* 0x0000002700247308 */ /* 0x000f220000000800 */
[----:B-1----:R-:W-:Y:S01]  /*1360*/  FADD.FTZ R27, -R14, R27 ;  /* 0x0000001b0e1b7221 */ /* 0x002fe20000010100 */
[----:B0-----:R-:W-:Y:S01]  /*1370*/  STS [R15+0xa00], R34 ;  /* 0x000a00220f007388 */ /* 0x001fe20000000800 */
[----:B------:R-:W-:Y:S02]  /*1380*/  FADD.FTZ R19, R19, R34 ;  /* 0x0000002213137221 */ /* 0x000fe40000010000 */
[----:B------:R-:W-:-:S03]  /*1390*/  FMUL.FTZ R27, R27, 1.4426950216293334961 ;  /* 0x3fb8aa3b1b1b7820 */ /* 0x000fc60000410000 */
[----:B------:R-:W0:Y:S01]  /*13a0*/  MUFU.EX2 R38, R21 ;  /* 0x0000001500267308 */ /* 0x000e220000000800 */
[----:B---3--:R-:W-:Y:S01]  /*13b0*/  FADD.FTZ R29, -R14, R29 ;  /* 0x0000001d0e1d7221 */ /* 0x008fe20000010100 */
[----:B--2---:R-:W-:Y:S01]  /*13c0*/  STS [R15+0xc00], R20 ;  /* 0x000c00140f007388 */ /* 0x004fe20000000800 */
[----:B------:R-:W-:Y:S02]  /*13d0*/  FADD.FTZ R19, R19, R20 ;  /* 0x0000001413137221 */ /* 0x000fe40000010000 */
[----:B------:R-:W-:-:S03]  /*13e0*/  FMUL.FTZ R29, R29, 1.4426950216293334961 ;  /* 0x3fb8aa3b1d1d7820 */ /* 0x000fc60000410000 */
[----:B------:R-:W1:Y:S01]  /*13f0*/  MUFU.EX2 R40, R23 ;  /* 0x0000001700287308 */ /* 0x000e620000000800 */
[----:B-----5:R-:W-:Y:S01]  /*1400*/  FADD.FTZ R31, -R14, R31 ;  /* 0x0000001f0e1f7221 */ /* 0x020fe20000010100 */
[----:B----4-:R-:W-:Y:S01]  /*1410*/  STS [R15+0xe00], R36 ;  /* 0x000e00240f007388 */ /* 0x010fe20000000800 */
[----:B------:R-:W-:Y:S02]  /*1420*/  FADD.FTZ R19, R19, R36 ;  /* 0x0000002413137221 */ /* 0x000fe40000010000 */
[----:B------:R-:W-:-:S03]  /*1430*/  FMUL.FTZ R31, R31, 1.4426950216293334961 ;  /* 0x3fb8aa3b1f1f7820 */ /* 0x000fc60000410000 */
        /* <DEDUP_REMOVED lines=18> */
.L_x_2817:
[----:B------:R-:W-:Y:S05]  /*1560*/  BSYNC B1 ;  /* 0x0000000000017941 */ /* 0x000fea0003800000 */
.L_x_2816:
        /* <DEDUP_REMOVED lines=55> */
.L_x_2820:
[----:B------:R-:W-:Y:S05]  /*18e0*/  BSYNC B1 ;  /* 0x0000000000017941 */ /* 0x000fea0003800000 */
.L_x_2819:
        /* <DEDUP_REMOVED lines=26> */
.L_x_2812:
[----:B------:R-:W-:Y:S05]  /*1a90*/  BSYNC B0 ;  /* 0x0000000000007941 */ /* 0x000fea0003800000 */
.L_x_2811:
        /* <DEDUP_REMOVED lines=43> */
.L_x_2825:
        /* <DEDUP_REMOVED lines=8> */
.L_x_2824:
[----:B------:R-:W-:Y:S05]  /*1dd0*/  BSYNC B1 ;  /* 0x0000000000017941 */ /* 0x000fea0003800000 */
.L_x_2823:
        /* <DEDUP_REMOVED lines=10> */
.L_x_2828:
        /* <DEDUP_REMOVED lines=10> */
[----:B------:R-:W-:Y:S04]  /*1f20*/  LDS R33, [R3+0xc00] ;  /* 0x000c000003217984 */ /* 0x000fe80000000800 */
        /* <DEDUP_REMOVED lines=13> */
[----:B------:R5:W-:Y:S01]  /*2000*/  STS [R3+-0x400], R18 ;  /* 0xfffc001203007388 */ /* 0x000be20000000800 */
[----:B------:R-:W-:-:S03]  /*2010*/  FMUL.FTZ R30, R0, R29 ;  /* 0x0000001d001e7220 */ /* 0x000fc60000410000 */
[----:B------:R5:W-:Y:S04]  /*2020*/  STS [R3+-0x200], R20 ;  /* 0xfffe001403007388 */ /* 0x000be80000000800 */
[----:B------:R0:W-:Y:S01]  /*2030*/  STS [R3], R22 ;  /* 0x0000001603007388 */ /* 0x0001e20000000800 */
[----:B-----5:R-:W-:-:S03]  /*2040*/  FMUL.FTZ R18, R0, R31 ;  /* 0x0000001f00127220 */ /* 0x020fc60000410000 */
[----:B------:R2:W-:Y:S01]  /*2050*/  STS [R3+0x200], R24 ;  /* 0x0002001803007388 */ /* 0x0005e20000000800 */
[C---:B------:R-:W-:Y:S02]  /*2060*/  FMUL.FTZ R32, R0.reuse, R35 ;  /* 0x0000002300207220 */ /* 0x040fe40000410000 */
[C---:B------:R-:W-:Y:S01]  /*2070*/  FMUL.FTZ R20, R0.reuse, R33 ;  /* 0x0000002100147220 */ /* 0x040fe20000410000 */
[----:B------:R3:W-:Y:S01]  /*2080*/  STS [R3+0x400], R26 ;  /* 0x0004001a03007388 */ /* 0x0007e20000000800 */
[----:B------:R-:W-:-:S03]  /*2090*/  FMUL.FTZ R34, R0, R37 ;  /* 0x0000002500227220 */ /* 0x000fc60000410000 */
[----:B------:R4:W-:Y:S01]  /*20a0*/  STS [R3+0x600], R28 ;  /* 0x0006001c03007388 */ /* 0x0009e20000000800 */
[C---:B0-----:R-:W-:Y:S02]  /*20b0*/  FMUL.FTZ R22, R0.reuse, R39 ;  /* 0x0000002700167220 */ /* 0x041fe40000410000 */
[C---:B--2---:R-:W-:Y:S01]  /*20c0*/  FMUL.FTZ R24, R0.reuse, R41 ;  /* 0x0000002900187220 */ /* 0x044fe20000410000 */
[----:B------:R-:W-:Y:S01]  /*20d0*/  STS [R3+0x800], R30 ;  /* 0x0008001e03007388 */ /* 0x000fe20000000800 */
[----:B---3--:R-:W-:-:S03]  /*20e0*/  FMUL.FTZ R26, R0, R43 ;  /* 0x0000002b001a7220 */ /* 0x008fc60000410000 */
[----:B------:R-:W-:Y:S01]  /*20f0*/  STS [R3+0xa00], R18 ;  /* 0x000a001203007388 */ /* 0x000fe20000000800 */
[----:B----4-:R-:W-:-:S03]  /*2100*/  FMUL.FTZ R28, R0, R45 ;  /* 0x0000002d001c7220 */ /* 0x010fc60000410000 */
        /* <DEDUP_REMOVED lines=11> */
.L_x_2827:
[----:B------:R-:W-:Y:S05]  /*21c0*/  BSYNC B1 ;  /* 0x0000000000017941 */ /* 0x000fea0003800000 */
.L_x_2826:
        /* <DEDUP_REMOVED lines=31> */
.L_x_2830:
[----:B------:R-:W-:Y:S05]  /*23c0*/  BSYNC B1 ;  /* 0x0000000000017941 */ /* 0x000fea0003800000 */
.L_x_2829:
        /* <DEDUP_REMOVED lines=14> */
.L_x_2822:
[----:B------:R-:W-:Y:S05]  /*24b0*/  BSYNC B0 ;  /* 0x0000000000007941 */ /* 0x000fea0003800000 */
.L_x_2821:
        /* <DEDUP_REMOVED lines=20> */
.L_x_2832:
[----:B------:R-:W-:Y:S05]  /*2600*/  BSYNC B0 ;  /* 0x0000000000007941 */ /* 0x000fea0003800000 */
.L_x_2831:
[----:B------:R-:W-:Y:S01]  /*2610*/  BSSY B6, `(.L_x_2833) ;  /* 0x000003a000067945 */ /* 0x000fe20003800000 */
[----:B------:R-:W-:Y:S05]  /*2620*/  @P1 BRA `(.L_x_2834) ;  /* 0x0000038000001947 */ /* 0x000fea0003800000 */
[----:B------:R-:W-:Y:S02]  /*2630*/  IABS R17, c[0x0][0x1e0] ;  /* 0x0000780000117a13 */ /* 0x000fe40000000000 */
[----:B0-----:R-:W-:Y:S02]  /*2640*/  IABS R20, c[0x0][0x1e4] ;  /* 0x0000790000147a13 */ /* 0x001fe40000000000 */
        /* <DEDUP_REMOVED lines=8> */
[----:B-12---:R-:W-:Y:S02]  /*26d0*/  IADD3 R14, R0, 0xffffffe, RZ ;  /* 0x0ffffffe000e7810 */ /* 0x006fe40007ffe0ff */
[----:B------:R-:W-:-:S05]  /*26e0*/  IABS R0, c[0x0][0x1e4] ;  /* 0x0000790000007a13 */ /* 0x000fca0000000000 */
[----:B------:R1:W2:Y:S01]  /*26f0*/  F2I.FTZ.U32.TRUNC.NTZ R15, R14 ;  /* 0x0000000e000f7305 */ /* 0x0002a2000021f000 */
[----:B0-----:R-:W-:Y:S01]  /*2700*/  HFMA2.MMA R18, -RZ, RZ, 0, 0 ;  /* 0x00000000ff127435 */ /* 0x001fe200000001ff */
[----:B---3--:R-:W-:Y:S02]  /*2710*/  IMAD.MOV R22, RZ, RZ, -R19 ;  /* 0x000000ffff167224 */ /* 0x008fe400078e0a13 */
[----:B-1----:R-:W-:Y:S02]  /*2720*/  IMAD.MOV.U32 R14, RZ, RZ, RZ ;  /* 0x000000ffff0e7224 */ /* 0x002fe400078e00ff */
[----:B------:R-:W-:Y:S02]  /*2730*/  IMAD R7, R22, R17, RZ ;  /* 0x0000001116077224 */ /* 0x000fe400078e02ff */
[----:B--2---:R-:W-:-:S03]  /*2740*/  IMAD.MOV R3, RZ, RZ, -R15 ;  /* 0x000000ffff037224 */ /* 0x004fc600078e0a0f */
[----:B------:R-:W-:Y:S01]  /*2750*/  IMAD.HI.U32 R19, R19, R7, R18 ;  /* 0x0000000713137227 */ /* 0x000fe200078e0012 */
[----:B------:R-:W-:-:S03]  /*2760*/  IADD3 R7, R2, -c[0x0][0x1dc], RZ ;  /* 0x8000770002077a10 */ /* 0x000fc60007ffe0ff */
[----:B------:R-:W-:Y:S02]  /*2770*/  IMAD R3, R3, R20, RZ ;  /* 0x0000001403037224 */ /* 0x000fe400078e02ff */
[----:B------:R-:W-:Y:S02]  /*2780*/  IMAD.MOV.U32 R18, RZ, RZ, R0 ;  /* 0x000000ffff127224 */ /* 0x000fe400078e0000 */
[----:B------:R-:W-:-:S04]  /*2790*/  IMAD.HI.U32 R14, R15, R3, R14 ;  /* 0x000000030f0e7227 */ /* 0x000fc800078e000e */
.L_x_2836:
        /* <DEDUP_REMOVED lines=33> */
.L_x_2834:
[----:B------:R-:W-:Y:S05]  /*29b0*/  BSYNC B6 ;  /* 0x0000000000067941 */ /* 0x000fea0003800000 */
.L_x_2833:
[----:B------:R-:W-:Y:S05]  /*29c0*/  BRA.DIV ~URZ, `(.L_x_2837) ;  /* 0x00001c927f007947 */ /* 0x000fea000b800000 */
[----:B0-----:R-:W-:-:S05]  /*29d0*/  MOV R0, RZ ;  /* 0x000000ff00007202 */ /* 0x001fca0000000f00 */
.L_x_2849:
[----:B------:R-:W-:Y:S01]  /*29e0*/  FADD.FTZ R32, RZ, R0 ;  /* 0x00000000ff207221 */ /* 0x000fe20000010000 */
[----:B------:R-:W-:Y:S05]  /*29f0*/  BRA.DIV ~URZ, `(.L_x_2838) ;  /* 0x00001ce27f007947 */ /* 0x000fea000b800000 */
[----:B------:R-:W0:Y:S01]  /*2a00*/  SHFL.BFLY PT, R31, R32, 0x1, 0x1f ;  /* 0x0c201f00201f7f89 */ /* 0x000e2200000e0000 */
[----:B------:R-:W-:Y:S01]  /*2a10*/  HFMA2.MMA R7, -RZ, RZ, 0, 0 ;  /* 0x00000000ff077435 */ /* 0x000fe200000001ff */
[----:B------:R-:W-:Y:S01]  /*2a20*/  IMAD.MOV.U32 R30, RZ, RZ, RZ ;  /* 0x000000ffff1e7224 */ /* 0x000fe200078e00ff */
        /* <DEDUP_REMOVED lines=11> */
[----:B------:R-:W-:-:S02]  /*2ae0*/  IMAD.MOV.U32 R15, RZ, RZ, RZ ;  /* 0x000000ffff0f7224 */ /* 0x000fc400078e00ff */
[----:B0-----:R-:W-:Y:S02]  /*2af0*/  FADD.FTZ R31, R32, R31 ;  /* 0x0000001f201f7221 */ /* 0x001fe40000010000 */
[----:B------:R-:W-:Y:S02]  /*2b00*/  IMAD.MOV.U32 R32, RZ, RZ, RZ ;  /* 0x000000ffff207224 */ /* 0x000fe400078e00ff */
.L_x_2850:
        /* <DEDUP_REMOVED lines=43> */
.L_x_2840:
[----:B------:R-:W-:Y:S05]  /*2dc0*/  BSYNC B0 ;  /* 0x0000000000007941 */ /* 0x000fea0003800000 */
.L_x_2839:
        /* <DEDUP_REMOVED lines=51> */
.L_x_2842:
[----:B------:R-:W-:Y:S05]  /*3100*/  BSYNC B0 ;  /* 0x0000000000007941 */ /* 0x000fea0003800000 */
.L_x_2841:
        /* <DEDUP_REMOVED lines=27> */
.L_x_2844:
[----:B------:R-:W-:Y:S05]  /*32c0*/  BSYNC B0 ;  /* 0x0000000000007941 */ /* 0x000fea0003800000 */
.L_x_2843:
        /* <DEDUP_REMOVED lines=51> */
.L_x_2846:
[----:B------:R-:W-:Y:S05]  /*3600*/  BSYNC B0 ;  /* 0x0000000000007941 */ /* 0x000fea0003800000 */
.L_x_2845:
[----:B------:R-:W-:Y:S06]  /*3610*/  BAR.SYNC.DEFER_BLOCKING 0x0 ;  /* 0x0000000000007b1d */ /* 0x000fec0000010000 */
[----:B------:R-:W-:Y:S05]  /*3620*/  @P3 EXIT ;  /* 0x000000000000394d */ /* 0x000fea0003800000 */
[----:B------:R-:W-:Y:S01]  /*3630*/  ULDC UR4, c[0x0][0x14] ;  /* 0x0000050000047ab9 */ /* 0x000fe20000000800 */
[----:B------:R-:W-:Y:S01]  /*3640*/  IMAD R8, R8, c[0x0][0xc], RZ ;  /* 0x0000030008087a24 */ /* 0x000fe200078e02ff */
[----:B------:R-:W-:-:S06]  /*3650*/  UIMAD UR4, UR4, 0xc0, URZ ;  /* 0x000000c0040478a4 */ /* 0x000fcc000f8e023f */
[----:B------:R-:W-:Y:S02]  /*3660*/  IMAD R8, R8, UR4, RZ ;  /* 0x0000000408087c24 */ /* 0x000fe4000f8e02ff */
[----:B------:R-:W-:Y:S01]  /*3670*/  IMAD R11, R11, UR4, RZ ;  /* 0x000000040b0b7c24 */ /* 0x000fe2000f8e02ff */
[----:B------:R-:W-:Y:S06]  /*3680*/  @P2 EXIT ;  /* 0x000000000000294d */ /* 0x000fec0003800000 */
[----:B------:R-:W-:Y:S01]  /*3690*/  IMAD R10, R10, 0xc0, RZ ;  /* 0x000000c00a0a7824 */ /* 0x000fe200078e02ff */
[----:B------:R-:W-:Y:S02]  /*36a0*/  SHF.R.S32.HI R14, RZ, 0x1f, R11 ;  /* 0x0000001fff0e7819 */ /* 0x000fe4000001140b */
[----:B------:R-:W-:Y:S02]  /*36b0*/  SHF.R.S32.HI R15, RZ, 0x1f, R8 ;  /* 0x0000001fff0f7819 */ /* 0x000fe40000011408 */
[--C-:B------:R-:W-:Y:S02]  /*36c0*/  IADD3 R11, P0, P1, R8, R11, R10.reuse ;  /* 0x0000000b080b7210 */ /* 0x100fe4000791e00a */
[----:B01----:R-:W-:-:S02]  /*36d0*/  SHF.R.S32.HI R13, RZ, 0x1f, R10 ;  /* 0x0000001fff0d7819 */ /* 0x003fc4000001140a */
[C---:B------:R-:W-:Y:S02]  /*36e0*/  IADD3 R10, R12.reuse, 0x8, RZ ;  /* 0x000000080c0a7810 */ /* 0x040fe40007ffe0ff */
[----:B------:R-:W-:Y:S02]  /*36f0*/  IADD3.X R13, R15, R14, R13, P0, P1 ;  /* 0x0000000e0f0d7210 */ /* 0x000fe400007e240d */
[----:B------:R-:W-:Y:S02]  /*3700*/  IADD3 R14, P0, R12, R11, RZ ;  /* 0x0000000b0c0e7210 */ /* 0x000fe40007f1e0ff */
[----:B------:R-:W-:Y:S02]  /*3710*/  F2FP.PACK_AB R8, R30, R31 ;  /* 0x0000001f1e08723e */ /* 0x000fe400000000ff */
[----:B------:R-:W-:Y:S02]  /*3720*/  LEA.HI.X.SX32 R15, R12, R13, 0x1, P0 ;  /* 0x0000000d0c0f7211 */ /* 0x000fe400000f0eff */
[----:B------:R-:W-:-:S02]  /*3730*/  LEA R32, P0, R14, c[0x0][0x170], 0x1 ;  /* 0x00005c000e207a11 */ /* 0x000fc400078008ff */
[----:B------:R-:W-:Y:S02]  /*3740*/  IADD3 R31, P1, R10, R11, RZ ;  /* 0x0000000b0a1f7210 */ /* 0x000fe40007f3e0ff */
[----:B------:R-:W-:Y:S02]  /*3750*/  LEA.HI.X R33, R14, c[0x0][0x174], R15, 0x1, P0 ;  /* 0x00005d000e217a11 */ /* 0x000fe400000f0c0f */
[----:B------:R-:W-:Y:S02]  /*3760*/  IADD3 R14, R12, 0x10, RZ ;  /* 0x000000100c0e7810 */ /* 0x000fe40007ffe0ff */
[----:B------:R-:W-:Y:S02]  /*3770*/  LEA.HI.X.SX32 R10, R10, R13, 0x1, P1 ;  /* 0x0000000d0a0a7211 */ /* 0x000fe400008f0eff */
[----:B------:R-:W-:Y:S02]  /*3780*/  LEA R30, P0, R31, c[0x0][0x170], 0x1 ;  /* 0x00005c001f1e7a11 */ /* 0x000fe400078008ff */
[----:B------:R-:W-:-:S02]  /*3790*/  IADD3 R15, P1, R14, R11, RZ ;  /* 0x0000000b0e0f7210 */ /* 0x000fc40007f3e0ff */
[C---:B------:R-:W-:Y:S02]  /*37a0*/  PRMT R36, R8.reuse, 0x7610, R36 ;  /* 0x0000761008247816 */ /* 0x040fe40000000024 */
[----:B------:R-:W-:Y:S02]  /*37b0*/  LEA.HI.X R31, R31, c[0x0][0x174], R10, 0x1, P0 ;  /* 0x00005d001f1f7a11 */ /* 0x000fe400000f0c0a */
[----:B------:R-:W-:Y:S01]  /*37c0*/  PRMT R37, R8, 0x7632, R37 ;  /* 0x0000763208257816 */ /* 0x000fe20000000025 */
[----:B------:R0:W-:Y:S01]  /*37d0*/  STG.E.U16 [R32.64], R36 ;  /* 0x0000002420007986 */ /* 0x0001e2000c101524 */
[C---:B------:R-:W-:Y:S02]  /*37e0*/  IADD3 R10, R12.reuse, 0x18, RZ ;  /* 0x000000180c0a7810 */ /* 0x040fe40007ffe0ff */
[----:B------:R-:W-:Y:S01]  /*37f0*/  IADD3 R34, R12, 0x20, RZ ;  /* 0x000000200c227810 */ /* 0x000fe20007ffe0ff */
[----:B------:R1:W-:Y:S01]  /*3800*/  STG.E.U16 [R30.64], R37 ;  /* 0x000000251e007986 */ /* 0x0003e2000c101524 */
[----:B------:R-:W-:-:S02]  /*3810*/  LEA.HI.X.SX32 R8, R14, R13, 0x1, P1 ;  /* 0x0000000d0e087211 */ /* 0x000fc400008f0eff */
[C---:B------:R-:W-:Y:S02]  /*3820*/  LEA R14, P0, R15.reuse, c[0x0][0x170], 0x1 ;  /* 0x00005c000f0e7a11 */ /* 0x040fe400078008ff */
[-C--:B------:R-:W-:Y:S02]  /*3830*/  IADD3 R35, P1, R10, R11.reuse, RZ ;  /* 0x0000000b0a237210 */ /* 0x080fe40007f3e0ff */
[----:B------:R-:W-:Y:S02]  /*3840*/  LEA.HI.X R15, R15, c[0x0][0x174], R8, 0x1, P0 ;  /* 0x00005d000f0f7a11 */ /* 0x000fe400000f0c08 */
[----:B0-----:R-:W-:Y:S02]  /*3850*/  IADD3 R32, P2, R34, R11, RZ ;  /* 0x0000000b22207210 */ /* 0x001fe40007f5e0ff */
[----:B------:R-:W-:Y:S02]  /*3860*/  F2FP.PACK_AB R8, R29, R28 ;  /* 0x0000001c1d08723e */ /* 0x000fe400000000ff */
[----:B------:R-:W-:-:S02]  /*3870*/  LEA.HI.X.SX32 R10, R10, R13, 0x1, P1 ;  /* 0x0000000d0a0a7211 */ /* 0x000fc400008f0eff */
[C---:B------:R-:W-:Y:S02]  /*3880*/  LEA R28, P0, R35.reuse, c[0x0][0x170], 0x1 ;  /* 0x00005c00231c7a11 */ /* 0x040fe400078008ff */
[----:B------:R-:W-:Y:S02]  /*3890*/  LEA.HI.X.SX32 R33, R34, R13, 0x1, P2 ;  /* 0x0000000d22217211 */ /* 0x000fe400010f0eff */
[C---:B------:R-:W-:Y:S02]  /*38a0*/  LEA R34, P1, R32.reuse, c[0x0][0x170], 0x1 ;  /* 0x00005c0020227a11 */ /* 0x040fe400078208ff */
[----:B------:R-:W-:Y:S02]  /*38b0*/  LEA.HI.X R29, R35, c[0x0][0x174], R10, 0x1, P0 ;  /* 0x00005d00231d7a11 */ /* 0x000fe400000f0c0a */
[----:B------:R-:W-:Y:S02]  /*38c0*/  LEA.HI.X R35, R32, c[0x0][0x174], R33, 0x1, P1 ;  /* 0x00005d0020237a11 */ /* 0x000fe400008f0c21 */
[----:B-1----:R-:W-:-:S02]  /*38d0*/  PRMT R30, R8, 0x7610, R30 ;  /* 0x00007610081e7816 */ /* 0x002fc4000000001e */
[----:B------:R-:W-:Y:S02]  /*38e0*/  PRMT R32, R8, 0x7632, R32 ;  /* 0x0000763208207816 */ /* 0x000fe40000000020 */
[C---:B------:R-:W-:Y:S01]  /*38f0*/  IADD3 R8, R12.reuse, 0x28, RZ ;  /* 0x000000280c087810 */ /* 0x040fe20007ffe0ff */
[----:B------:R0:W-:Y:S01]  /*3900*/  STG.E.U16 [R14.64], R30 ;  /* 0x0000001e0e007986 */ /* 0x0001e2000c101524 */
[----:B------:R-:W-:Y:S02]  /*3910*/  IADD3 R10, R12, 0x30, RZ ;  /* 0x000000300c0a7810 */ /* 0x000fe40007ffe0ff */
[-C--:B------:R-:W-:Y:S01]  /*3920*/  IADD3 R33, P0, R8, R11.reuse, RZ ;  /* 0x0000000b08217210 */ /* 0x080fe20007f1e0ff */
[----:B------:R1:W-:Y:S01]  /*3930*/  STG.E.U16 [R28.64], R32 ;  /* 0x000000201c007986 */ /* 0x0003e2000c101524 */
[----:B------:R-:W-:Y:S02]  /*3940*/  IADD3 R31, P1, R10, R11, RZ ;  /* 0x0000000b0a1f7210 */ /* 0x000fe40007f3e0ff */
[----:B------:R-:W-:-:S02]  /*3950*/  LEA.HI.X.SX32 R8, R8, R13, 0x1, P0 ;  /* 0x0000000d08087211 */ /* 0x000fc400000f0eff */
[----:B------:R-:W-:Y:S02]  /*3960*/  IADD3 R38, R12, 0x40, RZ ;  /* 0x000000400c267810 */ /* 0x000fe40007ffe0ff */
[----:B------:R-:W-:Y:S02]  /*3970*/  LEA.HI.X.SX32 R10, R10, R13, 0x1, P1 ;  /* 0x0000000d0a0a7211 */ /* 0x000fe400008f0eff */
[----:B0-----:R-:W-:Y:S02]  /*3980*/  LEA R30, P1, R31, c[0x0][0x170], 0x1 ;  /* 0x00005c001f1e7a11 */ /* 0x001fe400078208ff */
[----:B------:R-:W-:Y:S02]  /*3990*/  IADD3 R36, R12, 0x38, RZ ;  /* 0x000000380c247810 */ /* 0x000fe40007ffe0ff */
[----:B-1----:R-:W-:Y:S02]  /*39a0*/  LEA R32, P0, R33, c[0x0][0x170], 0x1 ;  /* 0x00005c0021207a11 */ /* 0x002fe400078008ff */
[----:B------:R-:W-:-:S02]  /*39b0*/  LEA.HI.X R31, R31, c[0x0][0x174], R10, 0x1, P1 ;  /* 0x00005d001f1f7a11 */ /* 0x000fc400008f0c0a */
[----:B------:R-:W-:Y:S02]  /*39c0*/  LEA.HI.X R33, R33, c[0x0][0x174], R8, 0x1, P0 ;  /* 0x00005d0021217a11 */ /* 0x000fe400000f0c08 */
[----:B------:R-:W-:Y:S02]  /*39d0*/  IADD3 R15, P0, R38, R11, RZ ;  /* 0x0000000b260f7210 */ /* 0x000fe40007f1e0ff */
[----:B------:R-:W-:Y:S02]  /*39e0*/  IADD3 R10, R12, 0x48, RZ ;  /* 0x000000480c0a7810 */ /* 0x000fe40007ffe0ff */
[----:B------:R-:W-:Y:S02]  /*39f0*/  LEA.HI.X.SX32 R38, R38, R13, 0x1, P0 ;  /* 0x0000000d26267211 */ /* 0x000fe400000f0eff */
[----:B------:R-:W-:Y:S02]  /*3a00*/  F2FP.PACK_AB R8, R25, R24 ;  /* 0x000000181908723e */ /* 0x000fe400000000ff */
[----:B------:R-:W-:-:S02]  /*3a10*/  LEA R14, P0, R15, c[0x0][0x170], 0x1 ;  /* 0x00005c000f0e7a11 */ /* 0x000fc400078008ff */
[----:B------:R-:W-:Y:S02]  /*3a20*/  IADD3 R25, P1, R10, R11, RZ ;  /* 0x0000000b0a197210 */ /* 0x000fe40007f3e0ff */
[----:B------:R-:W-:Y:S02]  /*3a30*/  F2FP.PACK_AB R26, R26, R27 ;  /* 0x0000001b1a1a723e */ /* 0x000fe400000000ff */
[----:B------:R-:W-:Y:S02]  /*3a40*/  IADD3 R27, P2, R36, R11, RZ ;  /* 0x0000000b241b7210 */ /* 0x000fe40007f5e0ff */
[----:B------:R-:W-:Y:S01]  /*3a50*/  LEA.HI.X R15, R15, c[0x0][0x174], R38, 0x1, P0 ;  /* 0x00005d000f0f7a11 */ /* 0x000fe200000f0c26 */
[----:B------:R0:W-:Y:S01]  /*3a60*/  STG.E.U16 [R34.64], R26 ;  /* 0x0000001a22007986 */ /* 0x0001e2000c101524 */
[----:B------:R-:W-:Y:S02]  /*3a70*/  LEA.HI.X.SX32 R10, R10, R13, 0x1, P1 ;  /* 0x0000000d0a0a7211 */ /* 0x000fe400008f0eff */
[----:B------:R-:W-:-:S02]  /*3a80*/  LEA R24, P0, R25, c[0x0][0x170], 0x1 ;  /* 0x00005c0019187a11 */ /* 0x000fc400078008ff */
[----:B------:R-:W-:Y:S02]  /*3a90*/  PRMT R37, R26, 0x7632, R37 ;  /* 0x000076321a257816 */ /* 0x000fe40000000025 */
[----:B------:R-:W-:Y:S02]  /*3aa0*/  LEA.HI.X.SX32 R36, R36, R13, 0x1, P2 ;  /* 0x0000000d24247211 */ /* 0x000fe400010f0eff */
[----:B------:R-:W-:Y:S01]  /*3ab0*/  LEA R28, P2, R27, c[0x0][0x170], 0x1 ;  /* 0x00005c001b1c7a11 */ /* 0x000fe200078408ff */
[----:B------:R1:W-:Y:S01]  /*3ac0*/  STG.E.U16 [R32.64], R37 ;  /* 0x0000002520007986 */ /* 0x0003e2000c101524 */
[----:B------:R-:W-:Y:S02]  /*3ad0*/  LEA.HI.X R25, R25, c[0x0][0x174], R10, 0x1, P0 ;  /* 0x00005d0019197a11 */ /* 0x000fe400000f0c0a */
[----:B------:R-:W-:Y:S02]  /*3ae0*/  IADD3 R10, R12, 0x50, RZ ;  /* 0x000000500c0a7810 */ /* 0x000fe40007ffe0ff */
[----:B------:R-:W-:-:S02]  /*3af0*/  PRMT R38, R8, 0x7610, R38 ;  /* 0x0000761008267816 */ /* 0x000fc40000000026 */
[----:B------:R-:W-:Y:S02]  /*3b00*/  LEA.HI.X R29, R27, c[0x0][0x174], R36, 0x1, P2 ;  /* 0x00005d001b1d7a11 */ /* 0x000fe400010f0c24 */
[----:B------:R-:W-:Y:S01]  /*3b10*/  IADD3 R27, P0, R10, R11, RZ ;  /* 0x0000000b0a1b7210 */ /* 0x000fe20007f1e0ff */
[----:B------:R2:W-:Y:S01]  /*3b20*/  STG.E.U16 [R30.64], R38 ;  /* 0x000000261e007986 */ /* 0x0005e2000c101524 */
[----:B0-----:R-:W-:Y:S02]  /*3b30*/  IADD3 R34, R12, 0x60, RZ ;  /* 0x000000600c227810 */ /* 0x001fe40007ffe0ff */
[----:B-1----:R-:W-:Y:S02]  /*3b40*/  PRMT R33, R8, 0x7632, R33 ;  /* 0x0000763208217816 */ /* 0x002fe40000000021 */
[----:B------:R-:W-:Y:S02]  /*3b50*/  IADD3 R8, R12, 0x58, RZ ;  /* 0x000000580c087810 */ /* 0x000fe40007ffe0ff */
[----:B------:R-:W-:Y:S01]  /*3b60*/  LEA.HI.X.SX32 R36, R10, R13, 0x1, P0 ;  /* 0x0000000d0a247211 */ /* 0x000fe200000f0eff */
[----:B------:R0:W-:Y:S01]  /*3b70*/  STG.E.U16 [R28.64], R33 ;  /* 0x000000211c007986 */ /* 0x0001e2000c101524 */
[----:B------:R-:W-:-:S02]  /*3b80*/  IADD3 R35, P1, R8, R11, RZ ;  /* 0x0000000b08237210 */ /* 0x000fc40007f3e0ff */
[----:B------:R-:W-:Y:S02]  /*3b90*/  LEA R26, P0, R27, c[0x0][0x170], 0x1 ;  /* 0x00005c001b1a7a11 */ /* 0x000fe400078008ff */
[----:B------:R-:W-:Y:S02]  /*3ba0*/  LEA.HI.X.SX32 R8, R8, R13, 0x1, P1 ;  /* 0x0000000d08087211 */ /* 0x000fe400008f0eff */
[----:B------:R-:W-:Y:S02]  /*3bb0*/  LEA R32, P1, R35, c[0x0][0x170], 0x1 ;  /* 0x00005c0023207a11 */ /* 0x000fe400078208ff */
[----:B------:R-:W-:Y:S02]  /*3bc0*/  LEA.HI.X R27, R27, c[0x0][0x174], R36, 0x1, P0 ;  /* 0x00005d001b1b7a11 */ /* 0x000fe400000f0c24 */
[----:B--2---:R-:W-:Y:S02]  /*3bd0*/  IADD3 R30, P0, R34, R11, RZ ;  /* 0x0000000b221e7210 */ /* 0x004fe40007f1e0ff */
[----:B0-----:R-:W-:-:S02]  /*3be0*/  LEA.HI.X R33, R35, c[0x0][0x174], R8, 0x1, P1 ;  /* 0x00005d0023217a11 */ /* 0x001fc400008f0c08 */
[----:B------:R-:W-:Y:S02]  /*3bf0*/  F2FP.PACK_AB R8, R22, R23 ;  /* 0x000000171608723e */ /* 0x000fe400000000ff */
[----:B------:R-:W-:Y:S02]  /*3c00*/  LEA.HI.X.SX32 R23, R34, R13, 0x1, P0 ;  /* 0x0000000d22177211 */ /* 0x000fe400000f0eff */
[----:B------:R-:W-:Y:S02]  /*3c10*/  LEA R22, P0, R30, c[0x0][0x170], 0x1 ;  /* 0x00005c001e167a11 */ /* 0x000fe400078008ff */
[----:B------:R-:W-:Y:S02]  /*3c20*/  IADD3 R10, R12, 0x68, RZ ;  /* 0x000000680c0a7810 */ /* 0x000fe40007ffe0ff */
[----:B------:R-:W-:Y:S02]  /*3c30*/  LEA.HI.X R23, R30, c[0x0][0x174], R23, 0x1, P0 ;  /* 0x00005d001e177a11 */ /* 0x000fe400000f0c17 */
[----:B------:R-:W-:-:S02]  /*3c40*/  PRMT R30, R8, 0x7610, R30 ;  /* 0x00007610081e7816 */ /* 0x000fc4000000001e */
[----:B------:R-:W-:Y:S02]  /*3c50*/  IADD3 R29, P1, R10, R11, RZ ;  /* 0x0000000b0a1d7210 */ /* 0x000fe40007f3e0ff */
[----:B------:R-:W-:Y:S01]  /*3c60*/  F2FP.PACK_AB R18, R18, R19 ;  /* 0x000000131212723e */ /* 0x000fe200000000ff */
[----:B------:R0:W-:Y:S01]  /*3c70*/  STG.E.U16 [R14.64], R30 ;  /* 0x0000001e0e007986 */ /* 0x0001e2000c101524 */
[----:B------:R-:W-:Y:S02]  /*3c80*/  PRMT R19, R8, 0x7632, R19 ;  /* 0x0000763208137816 */ /* 0x000fe40000000013 */
[----:B------:R-:W-:Y:S02]  /*3c90*/  LEA.HI.X.SX32 R10, R10, R13, 0x1, P1 ;  /* 0x0000000d0a0a7211 */ /* 0x000fe400008f0eff */
[----:B------:R-:W-:Y:S01]  /*3ca0*/  LEA R28, P1, R29, c[0x0][0x170], 0x1 ;  /* 0x00005c001d1c7a11 */ /* 0x000fe200078208ff */
[----:B------:R1:W-:Y:S01]  /*3cb0*/  STG.E.U16 [R24.64], R19 ;  /* 0x0000001318007986 */ /* 0x0003e2000c101524 */
[----:B------:R-:W-:-:S02]  /*3cc0*/  F2FP.PACK_AB R20, R20, R21 ;  /* 0x000000151414723e */ /* 0x000fc400000000ff */
[----:B------:R-:W-:Y:S02]  /*3cd0*/  IADD3 R8, R12, 0x70, RZ ;  /* 0x000000700c087810 */ /* 0x000fe40007ffe0ff */
[C---:B------:R-:W-:Y:S02]  /*3ce0*/  PRMT R21, R18.reuse, 0x7632, R21 ;  /* 0x0000763212157816 */ /* 0x040fe40000000015 */
[----:B0-----:R-:W-:Y:S02]  /*3cf0*/  PRMT R15, R18, 0x7610, R15 ;  /* 0x00007610120f7816 */ /* 0x001fe4000000000f */
[----:B------:R-:W-:Y:S02]  /*3d00*/  LEA.HI.X R29, R29, c[0x0][0x174], R10, 0x1, P1 ;  /* 0x00005d001d1d7a11 */ /* 0x000fe400008f0c0a */
[----:B------:R-:W-:Y:S01]  /*3d10*/  IADD3 R14, R12, 0x80, RZ ;  /* 0x000000800c0e7810 */ /* 0x000fe20007ffe0ff */
[----:B------:R0:W-:Y:S01]  /*3d20*/  STG.E.U16 [R26.64], R15 ;  /* 0x0000000f1a007986 */ /* 0x0001e2000c101524 */
[----:B-1----:R-:W-:-:S02]  /*3d30*/  PRMT R25, R20, 0x7610, R25 ;  /* 0x0000761014197816 */ /* 0x002fc40000000019 */
[C---:B------:R-:W-:Y:S01]  /*3d40*/  IADD3 R18, R12.reuse, 0x88, RZ ;  /* 0x000000880c127810 */ /* 0x040fe20007ffe0ff */
[----:B------:R1:W-:Y:S01]  /*3d50*/  STG.E.U16 [R32.64], R21 ;  /* 0x0000001520007986 */ /* 0x0003e2000c101524 */
[C---:B------:R-:W-:Y:S02]  /*3d60*/  IADD3 R30, R12.reuse, 0xa8, RZ ;  /* 0x000000a80c1e7810 */ /* 0x040fe40007ffe0ff */
[C---:B------:R-:W-:Y:S01]  /*3d70*/  IADD3 R10, R12.reuse, 0x78, RZ ;  /* 0x000000780c0a7810 */ /* 0x040fe20007ffe0ff */
[----:B------:R2:W-:Y:S01]  /*3d80*/  STG.E.U16 [R22.64], R25 ;  /* 0x0000001916007986 */ /* 0x0005e2000c101524 */
[----:B------:R-:W-:Y:S02]  /*3d90*/  IADD3 R24, R12, 0x98, RZ ;  /* 0x000000980c187810 */ /* 0x000fe40007ffe0ff */
[-C--:B------:R-:W-:Y:S02]  /*3da0*/  IADD3 R35, P5, R14, R11.reuse, RZ ;  /* 0x0000000b0e237210 */ /* 0x080fe40007fbe0ff */
[----:B0-----:R-:W-:-:S02]  /*3db0*/  IADD3 R15, P1, R8, R11, RZ ;  /* 0x0000000b080f7210 */ /* 0x001fc40007f3e0ff */
[----:B------:R-:W-:Y:S02]  /*3dc0*/  PRMT R27, R20, 0x7632, R27 ;  /* 0x00007632141b7816 */ /* 0x000fe4000000001b */
[----:B------:R-:W-:Y:S02]  /*3dd0*/  LEA.HI.X.SX32 R38, R8, R13, 0x1, P1 ;  /* 0x0000000d08267211 */ /* 0x000fe400008f0eff */
[C---:B------:R-:W-:Y:S01]  /*3de0*/  IADD3 R20, R12.reuse, 0x90, RZ ;  /* 0x000000900c147810 */ /* 0x040fe20007ffe0ff */
[----:B------:R0:W-:Y:S01]  /*3df0*/  STG.E.U16 [R28.64], R27 ;  /* 0x0000001b1c007986 */ /* 0x0001e2000c101524 */
[C---:B------:R-:W-:Y:S02]  /*3e00*/  IADD3 R26, R12.reuse, 0xa0, RZ ;  /* 0x000000a00c1a7810 */ /* 0x040fe40007ffe0ff */
[----:B-1----:R-:W-:Y:S02]  /*3e10*/  IADD3 R32, R12, 0xb0, RZ ;  /* 0x000000b00c207810 */ /* 0x002fe40007ffe0ff */
[----:B--2---:R-:W-:-:S02]  /*3e20*/  IADD3 R22, P0, R18, R11, RZ ;  /* 0x0000000b12167210 */ /* 0x004fc40007f1e0ff */
[-C--:B------:R-:W-:Y:S02]  /*3e30*/  IADD3 R31, P1, R30, R11.reuse, RZ ;  /* 0x0000000b1e1f7210 */ /* 0x080fe40007f3e0ff */
[----:B------:R-:W-:Y:S02]  /*3e40*/  IADD3 R12, R12, 0xb8, RZ ;  /* 0x000000b80c0c7810 */ /* 0x000fe40007ffe0ff */
[----:B------:R-:W-:Y:S02]  /*3e50*/  IADD3 R19, P6, R10, R11, RZ ;  /* 0x0000000b0a137210 */ /* 0x000fe40007fde0ff */
[-C--:B------:R-:W-:Y:S02]  /*3e60*/  LEA.HI.X.SX32 R36, R14, R13.reuse, 0x1, P5 ;  /* 0x0000000d0e247211 */ /* 0x080fe400028f0eff */
[-C--:B------:R-:W-:Y:S02]  /*3e70*/  LEA.HI.X.SX32 R33, R18, R13.reuse, 0x1, P0 ;  /* 0x0000000d12217211 */ /* 0x080fe400000f0eff */
[----:B------:R-:W-:-:S02]  /*3e80*/  LEA.HI.X.SX32 R34, R30, R13, 0x1, P1 ;  /* 0x0000000d1e227211 */ /* 0x000fc400008f0eff */
[----:B------:R-:W-:Y:S02]  /*3e90*/  LEA.HI.X.SX32 R10, R10, R13, 0x1, P6 ;  /* 0x0000000d0a0a7211 */ /* 0x000fe400030f0eff */
[-C--:B0-----:R-:W-:Y:S02]  /*3ea0*/  IADD3 R29, P5, R12, R11.reuse, RZ ;  /* 0x0000000b0c1d7210 */ /* 0x081fe40007fbe0ff */
[----:B------:R-:W-:Y:S02]  /*3eb0*/  LEA R14, P0, R15, c[0x0][0x170], 0x1 ;  /* 0x00005c000f0e7a11 */ /* 0x000fe400078008ff */
[----:B------:R-:W-:Y:S02]  /*3ec0*/  LEA R18, P1, R19, c[0x0][0x170], 0x1 ;  /* 0x00005c0013127a11 */ /* 0x000fe400078208ff */
[-C--:B------:R-:W-:Y:S02]  /*3ed0*/  IADD3 R23, P4, R20, R11.reuse, RZ ;  /* 0x0000000b14177210 */ /* 0x080fe40007f9e0ff */
[----:B------:R-:W-:-:S02]  /*3ee0*/  IADD3 R21, P3, R24, R11, RZ ;  /* 0x0000000b18157210 */ /* 0x000fc40007f7e0ff */
[-C--:B------:R-:W-:Y:S02]  /*3ef0*/  IADD3 R25, P2, R26, R11.reuse, RZ ;  /* 0x0000000b1a197210 */ /* 0x080fe40007f5e0ff */
[----:B------:R-:W-:Y:S02]  /*3f00*/  IADD3 R27, P6, R32, R11, RZ ;  /* 0x0000000b201b7210 */ /* 0x000fe40007fde0ff */
[----:B------:R-:W-:Y:S02]  /*3f10*/  LEA.HI.X.SX32 R30, R12, R13, 0x1, P5 ;  /* 0x0000000d0c1e7211 */ /* 0x000fe400028f0eff */
[----:B------:R-:W-:Y:S02]  /*3f20*/  LEA.HI.X R15, R15, c[0x0][0x174], R38, 0x1, P0 ;  /* 0x00005d000f0f7a11 */ /* 0x000fe400000f0c26 */
[----:B------:R-:W-:Y:S02]  /*3f30*/  LEA.HI.X R19, R19, c[0x0][0x174], R10, 0x1, P1 ;  /* 0x00005d0013137a11 */ /* 0x000fe400008f0c0a */
[----:B------:R-:W-:-:S02]  /*3f40*/  LEA R10, P0, R35, c[0x0][0x170], 0x1 ;  /* 0x00005c00230a7a11 */ /* 0x000fc400078008ff */
[----:B------:R-:W-:Y:S02]  /*3f50*/  LEA R12, P1, R22, c[0x0][0x170], 0x1 ;  /* 0x00005c00160c7a11 */ /* 0x000fe400078208ff */
[-C--:B------:R-:W-:Y:S02]  /*3f60*/  LEA.HI.X.SX32 R8, R20, R13.reuse, 0x1, P4 ;  /* 0x0000000d14087211 */ /* 0x080fe400020f0eff */
[-C--:B------:R-:W-:Y:S02]  /*3f70*/  LEA.HI.X.SX32 R24, R24, R13.reuse, 0x1, P3 ;  /* 0x0000000d18187211 */ /* 0x080fe400018f0eff */
[-C--:B------:R-:W-:Y:S02]  /*3f80*/  LEA.HI.X.SX32 R28, R26, R13.reuse, 0x1, P2 ;  /* 0x0000000d1a1c7211 */ /* 0x080fe400010f0eff */
[----:B------:R-:W-:Y:S02]  /*3f90*/  LEA.HI.X.SX32 R32, R32, R13, 0x1, P6 ;  /* 0x0000000d20207211 */ /* 0x000fe400030f0eff */
[----:B------:R-:W-:-:S02]  /*3fa0*/  LEA.HI.X R11, R35, c[0x0][0x174], R36, 0x1, P0 ;  /* 0x00005d00230b7a11 */ /* 0x000fc400000f0c24 */
[----:B------:R-:W-:Y:S02]  /*3fb0*/  LEA.HI.X R13, R22, c[0x0][0x174], R33, 0x1, P1 ;  /* 0x00005d00160d7a11 */ /* 0x000fe400008f0c21 */
[----:B------:R-:W-:Y:S02]  /*3fc0*/  LEA R22, P0, R23, c[0x0][0x170], 0x1 ;  /* 0x00005c0017167a11 */ /* 0x000fe400078008ff */
[----:B------:R-:W-:Y:S02]  /*3fd0*/  LEA R20, P1, R21, c[0x0][0x170], 0x1 ;  /* 0x00005c0015147a11 */ /* 0x000fe400078208ff */
[----:B------:R-:W-:Y:S02]  /*3fe0*/  LEA.HI.X R23, R23, c[0x0][0x174], R8, 0x1, P0 ;  /* 0x00005d0017177a11 */ /* 0x000fe400000f0c08 */
[----:B------:R-:W-:Y:S02]  /*3ff0*/  F2FP.PACK_AB R8, R16, R17 ;  /* 0x000000111008723e */ /* 0x000fe400000000ff */
[----:B------:R-:W-:-:S02]  /*4000*/  LEA.HI.X R21, R21, c[0x0][0x174], R24, 0x1, P1 ;  /* 0x00005d0015157a11 */ /* 0x000fc400008f0c18 */
[----:B------:R-:W-:Y:S01]  /*4010*/  F2FP.PACK_AB R0, R5, R0 ;  /* 0x000000000500723e */ /* 0x000fe200000000ff */
[----:B------:R0:W-:Y:S01]  /*4020*/  STG.E.U16 [R14.64], R8 ;  /* 0x000000080e007986 */ /* 0x0001e2000c101524 */
[----:B------:R-:W-:Y:S02]  /*4030*/  LEA R24, P0, R25, c[0x0][0x170], 0x1 ;  /* 0x00005c0019187a11 */ /* 0x000fe400078008ff */
[----:B------:R-:W-:Y:S02]  /*4040*/  PRMT R5, R8, 0x7632, R5 ;  /* 0x0000763208057816 */ /* 0x000fe40000000005 */
[----:B------:R-:W-:Y:S02]  /*4050*/  F2FP.PACK_AB R2, R2, R9 ;  /* 0x000000090202723e */ /* 0x000fe400000000ff */
[----:B------:R-:W-:Y:S01]  /*4060*/  LEA R16, P1, R31, c[0x0][0x170], 0x1 ;  /* 0x00005c001f107a11 */ /* 0x000fe200078208ff */
[----:B------:R-:W-:Y:S01]  /*4070*/  STG.E.U16 [R18.64], R5 ;  /* 0x0000000512007986 */ /* 0x000fe2000c101524 */
[----:B------:R-:W-:-:S02]  /*4080*/  PRMT R9, R0, 0x7632, R9 ;  /* 0x0000763200097816 */ /* 0x000fc40000000009 */
[----:B------:R-:W-:Y:S01]  /*4090*/  F2FP.PACK_AB R4, R7, R4 ;  /* 0x000000040704723e */ /* 0x000fe200000000ff */
[----:B------:R-:W-:Y:S01]  /*40a0*/  STG.E.U16 [R10.64], R0 ;  /* 0x000000000a007986 */ /* 0x000fe2000c101524 */
[----:B------:R-:W-:Y:S02]  /*40b0*/  LEA R26, P2, R27, c[0x0][0x170], 0x1 ;  /* 0x00005c001b1a7a11 */ /* 0x000fe400078408ff */
[----:B------:R-:W-:Y:S01]  /*40c0*/  LEA.HI.X R25, R25, c[0x0][0x174], R28, 0x1, P0 ;  /* 0x00005d0019197a11 */ /* 0x000fe200000f0c1c */
[----:B------:R-:W-:Y:S01]  /*40d0*/  STG.E.U16 [R12.64], R9 ;  /* 0x000000090c007986 */ /* 0x000fe2000c101524 */
        /* <DEDUP_REMOVED lines=9> */
[----:B------:R-:W-:Y:S02]  /*4170*/  LEA.HI.X R29, R29, c[0x0][0x174], R30, 0x1, P0 ;  /* 0x00005d001d1d7a11 */ /* 0x000fe400000f0c1e */
[----:B------:R-:W-:Y:S01]  /*4180*/  PRMT R14, R3, 0x7632, R14 ;  /* 0x00007632030e7816 */ /* 0x000fe2000000000e */
[----:B------:R-:W-:Y:S04]  /*4190*/  STG.E.U16 [R16.64], R8 ;  /* 0x0000000810007986 */ /* 0x000fe8000c101524 */
[----:B------:R-:W-:Y:S04]  /*41a0*/  STG.E.U16 [R26.64], R3 ;  /* 0x000000031a007986 */ /* 0x000fe8000c101524 */
[----:B------:R-:W-:Y:S01]  /*41b0*/  STG.E.U16 [R28.64], R14 ;  /* 0x0000000e1c007986 */ /* 0x000fe2000c101524 */
[----:B------:R-:W-:Y:S05]  /*41c0*/  EXIT ;  /* 0x000000000000794d */ /* 0x000fea0003800000 */
.L_x_2807:
        /* <DEDUP_REMOVED lines=19> */
.L_x_2835:
        /* <DEDUP_REMOVED lines=8> */
[----:B------:R-:W-:Y:S02]  /*4380*/  IMAD.MOV.U32 R10, RZ, RZ, c[0x4][0x70] ;  /* 0x01001c00ff0a7624 */ /* 0x000fe400078e00ff */
[----:B------:R-:W-:-:S02]  /*4390*/  IMAD.MOV.U32 R11, RZ, RZ, c[0x4][0x74] ;  /* 0x01001d00ff0b7624 */ /* 0x000fc400078e00ff */
        /* <DEDUP_REMOVED lines=10> */
.L_x_2809:
[----:B------:R-:W-:Y:S01]  /*4440*/  IMAD.MOV.U32 R32, RZ, RZ, -0x800001 ;  /* 0xff7fffffff207424 */ /* 0x000fe200078e00ff */
[----:B------:R-:W-:Y:S01]  /*4450*/  MOV R35, 0xffffffff ;  /* 0xffffffff00237802 */ /* 0x000fe20000000f00 */
[----:B------:R-:W-:Y:S01]  /*4460*/  IMAD.MOV.U32 R33, RZ, RZ, 0x10 ;  /* 0x00000010ff217424 */ /* 0x000fe200078e00ff */
[----:B------:R-:W-:Y:S01]  /*4470*/  MOV R14, 0x44a0 ;  /* 0x000044a0000e7802 */ /* 0x000fe20000000f00 */
[----:B------:R-:W-:Y:S02]  /*4480*/  IMAD.MOV.U32 R34, RZ, RZ, 0x1f ;  /* 0x0000001fff227424 */ /* 0x000fe400078e00ff */
[----:B------:R-:W-:Y:S05]  /*4490*/  CALL.REL.NOINC `($__internal_64_$__cuda_sm70_shflsync_bfly_p) ;  /* 0x0000156000007944 */ /* 0x000fea0003c00000 */
[----:B-1----:R-:W-:Y:S01]  /*44a0*/  IMAD.MOV.U32 R14, RZ, RZ, R33 ;  /* 0x000000ffff0e7224 */ /* 0x002fe200078e0021 */
[----:B0-----:R-:W-:Y:S05]  /*44b0*/  BRA `(.L_x_2847) ;  /* 0xffffc63000007947 */ /* 0x001fea000383ffff */
.L_x_2810:
[----:B------:R-:W-:Y:S01]  /*44c0*/  IMAD.MOV.U32 R33, RZ, RZ, 0x8 ;  /* 0x00000008ff217424 */ /* 0x000fe200078e00ff */
[----:B------:R-:W-:Y:S01]  /*44d0*/  MOV R35, 0xffffffff ;  /* 0xffffffff00237802 */ /* 0x000fe20000000f00 */
[----:B------:R-:W-:Y:S01]  /*44e0*/  IMAD.MOV.U32 R34, RZ, RZ, 0x1f ;  /* 0x0000001fff227424 */ /* 0x000fe200078e00ff */
[----:B------:R-:W-:Y:S02]  /*44f0*/  MOV R14, 0x4510 ;  /* 0x00004510000e7802 */ /* 0x000fe40000000f00 */
[----:B------:R-:W-:Y:S05]  /*4500*/  CALL.REL.NOINC `($__internal_64_$__cuda_sm70_shflsync_bfly_p) ;  /* 0x000014f000007944 */ /* 0x000fea0003c00000 */
[----:B01----:R-:W-:Y:S01]  /*4510*/  FMNMX.FTZ R32, R32, R33, !PT ;  /* 0x0000002120207209 */ /* 0x003fe20007810000 */
[----:B------:R-:W-:Y:S01]  /*4520*/  IMAD.MOV.U32 R33, RZ, RZ, 0x4 ;  /* 0x00000004ff217424 */ /* 0x000fe200078e00ff */
[----:B------:R-:W-:Y:S01]  /*4530*/  MOV R14, 0x4570 ;  /* 0x00004570000e7802 */ /* 0x000fe20000000f00 */
[----:B------:R-:W-:-:S02]  /*4540*/  IMAD.MOV.U32 R34, RZ, RZ, 0x1f ;  /* 0x0000001fff227424 */ /* 0x000fc400078e00ff */
[----:B------:R-:W-:Y:S02]  /*4550*/  IMAD.MOV.U32 R35, RZ, RZ, -0x1 ;  /* 0xffffffffff237424 */ /* 0x000fe400078e00ff */
[----:B------:R-:W-:Y:S05]  /*4560*/  CALL.REL.NOINC `($__internal_64_$__cuda_sm70_shflsync_bfly_p) ;  /* 0x0000149000007944 */ /* 0x000fea0003c00000 */
[----:B01----:R-:W-:Y:S01]  /*4570*/  FMNMX.FTZ R32, R32, R33, !PT ;  /* 0x0000002120207209 */ /* 0x003fe20007810000 */
[----:B------:R-:W-:Y:S01]  /*4580*/  HFMA2.MMA R33, -RZ, RZ, 0, 1.1920928955078125e-07 ;  /* 0x00000002ff217435 */ /* 0x000fe200000001ff */
[----:B------:R-:W-:Y:S01]  /*4590*/  IMAD.MOV.U32 R34, RZ, RZ, 0x1f ;  /* 0x0000001fff227424 */ /* 0x000fe200078e00ff */
[----:B------:R-:W-:Y:S01]  /*45a0*/  MOV R14, 0x45d0 ;  /* 0x000045d0000e7802 */ /* 0x000fe20000000f00 */
[----:B------:R-:W-:-:S03]  /*45b0*/  IMAD.MOV.U32 R35, RZ, RZ, -0x1 ;  /* 0xffffffffff237424 */ /* 0x000fc600078e00ff */
[----:B------:R-:W-:Y:S05]  /*45c0*/  CALL.REL.NOINC `($__internal_64_$__cuda_sm70_shflsync_bfly_p) ;  /* 0x0000143000007944 */ /* 0x000fea0003c00000 */
[----:B-1----:R-:W-:Y:S01]  /*45d0*/  FMNMX.FTZ R18, R32, R33, !PT ;  /* 0x0000002120127209 */ /* 0x002fe20007810000 */
[----:B------:R-:W-:Y:S01]  /*45e0*/  IMAD.MOV.U32 R33, RZ, RZ, 0x1 ;  /* 0x00000001ff217424 */ /* 0x000fe200078e00ff */
[----:B0-----:R-:W-:Y:S01]  /*45f0*/  MOV R34, 0x1f ;  /* 0x0000001f00227802 */ /* 0x001fe20000000f00 */
[----:B------:R-:W-:Y:S01]  /*4600*/  IMAD.MOV.U32 R35, RZ, RZ, -0x1 ;  /* 0xffffffffff237424 */ /* 0x000fe200078e00ff */
[----:B------:R-:W-:Y:S01]  /*4610*/  MOV R14, 0x4640 ;  /* 0x00004640000e7802 */ /* 0x000fe20000000f00 */
[----:B------:R-:W-:Y:S02]  /*4620*/  IMAD.MOV.U32 R32, RZ, RZ, R18 ;  /* 0x000000ffff207224 */ /* 0x000fe400078e0012 */
[----:B------:R-:W-:Y:S05]  /*4630*/  CALL.REL.NOINC `($__internal_64_$__cuda_sm70_shflsync_bfly_p) ;  /* 0x000013c000007944 */ /* 0x000fea0003c00000 */
[----:B-1----:R-:W-:Y:S01]  /*4640*/  IMAD.MOV.U32 R19, RZ, RZ, R33 ;  /* 0x000000ffff137224 */ /* 0x002fe200078e0021 */
[----:B0-----:R-:W-:Y:S05]  /*4650*/  BRA `(.L_x_2848) ;  /* 0xffffc53000007947 */ /* 0x001fea000383ffff */
.L_x_2837:
[----:B------:R-:W-:Y:S01]  /*4660*/  HFMA2.MMA R32, -RZ, RZ, 0, 0 ;  /* 0x00000000ff207435 */ /* 0x000fe200000001ff */
[----:B------:R-:W-:Y:S01]  /*4670*/  IMAD.MOV.U32 R33, RZ, RZ, 0x2 ;  /* 0x00000002ff217424 */ /* 0x000fe200078e00ff */
[----:B01----:R-:W-:Y:S01]  /*4680*/  MOV R14, 0x46c0 ;  /* 0x000046c0000e7802 */ /* 0x003fe20000000f00 */
[----:B------:R-:W-:-:S02]  /*4690*/  IMAD.MOV.U32 R34, RZ, RZ, 0x1f ;  /* 0x0000001fff227424 */ /* 0x000fc400078e00ff */
[----:B------:R-:W-:Y:S02]  /*46a0*/  IMAD.MOV.U32 R35, RZ, RZ, -0x1 ;  /* 0xffffffffff237424 */ /* 0x000fe400078e00ff */
[----:B------:R-:W-:Y:S05]  /*46b0*/  CALL.REL.NOINC `($__internal_64_$__cuda_sm70_shflsync_bfly_p) ;  /* 0x0000134000007944 */ /* 0x000fea0003c00000 */
[----:B-1----:R-:W-:Y:S01]  /*46c0*/  MOV R0, R33 ;  /* 0x0000002100007202 */ /* 0x002fe20000000f00 */
[----:B0-----:R-:W-:Y:S05]  /*46d0*/  BRA `(.L_x_2849) ;  /* 0xffffe30000007947 */ /* 0x001fea000383ffff */
.L_x_2838:
[----:B------:R-:W-:Y:S01]  /*46e0*/  IMAD.MOV.U32 R33, RZ, RZ, 0x1 ;  /* 0x00000001ff217424 */ /* 0x000fe200078e00ff */
[----:B-1----:R-:W-:Y:S01]  /*46f0*/  MOV R14, 0x4730 ;  /* 0x00004730000e7802 */ /* 0x002fe20000000f00 */
[----:B------:R-:W-:Y:S02]  /*4700*/  IMAD.MOV.U32 R34, RZ, RZ, 0x1f ;  /* 0x0000001fff227424 */ /* 0x000fe400078e00ff */
[----:B------:R-:W-:Y:S02]  /*4710*/  IMAD.MOV.U32 R35, RZ, RZ, -0x1 ;  /* 0xffffffffff237424 */ /* 0x000fe400078e00ff */
[----:B------:R-:W-:Y:S05]  /*4720*/  CALL.REL.NOINC `($__internal_64_$__cuda_sm70_shflsync_bfly_p) ;  /* 0x000012d000007944 */ /* 0x000fea0003c00000 */
[----:B-1----:R-:W-:Y:S01]  /*4730*/  FADD.FTZ R31, R32, R33 ;  /* 0x00000021201f7221 */ /* 0x002fe20000010000 */
[----:B0-----:R-:W-:Y:S01]  /*4740*/  HFMA2.MMA R32, -RZ, RZ, 0, 0 ;  /* 0x00000000ff207435 */ /* 0x001fe200000001ff */
[----:B------:R-:W-:Y:S01]  /*4750*/  IMAD.MOV.U32 R33, RZ, RZ, 0x2 ;  /* 0x00000002ff217424 */ /* 0x000fe200078e00ff */
[----:B------:R-:W-:Y:S01]  /*4760*/  MOV R14, 0x47a0 ;  /* 0x000047a0000e7802 */ /* 0x000fe20000000f00 */
[----:B------:R-:W-:Y:S02]  /*4770*/  IMAD.MOV.U32 R34, RZ, RZ, 0x1f ;  /* 0x0000001fff227424 */ /* 0x000fe400078e00ff */
[----:B------:R-:W-:-:S02]  /*4780*/  IMAD.MOV.U32 R35, RZ, RZ, -0x1 ;  /* 0xffffffffff237424 */ /* 0x000fc400078e00ff */
[----:B------:R-:W-:Y:S05]  /*4790*/  CALL.REL.NOINC `($__internal_64_$__cuda_sm70_shflsync_bfly_p) ;  /* 0x0000126000007944 */ /* 0x000fea0003c00000 */
[----:B01----:R-:W-:Y:S01]  /*47a0*/  FADD.FTZ R32, RZ, R33 ;  /* 0x00000021ff207221 */ /* 0x003fe20000010000 */
[----:B------:R-:W-:Y:S01]  /*47b0*/  MOV R33, 0x1 ;  /* 0x0000000100217802 */ /* 0x000fe20000000f00 */
[----:B------:R-:W-:Y:S01]  /*47c0*/  IMAD.MOV.U32 R34, RZ, RZ, 0x1f ;  /* 0x0000001fff227424 */ /* 0x000fe200078e00ff */
[----:B------:R-:W-:Y:S01]  /*47d0*/  MOV R14, 0x4800 ;  /* 0x00004800000e7802 */ /* 0x000fe20000000f00 */
[----:B------:R-:W-:-:S02]  /*47e0*/  IMAD.MOV.U32 R35, RZ, RZ, -0x1 ;  /* 0xffffffffff237424 */ /* 0x000fc400078e00ff */
[----:B------:R-:W-:Y:S05]  /*47f0*/  CALL.REL.NOINC `($__internal_64_$__cuda_sm70_shflsync_bfly_p) ;  /* 0x0000120000007944 */ /* 0x000fea0003c00000 */
[----:B-1----:R-:W-:Y:S01]  /*4800*/  FADD.FTZ R30, R32, R33 ;  /* 0x00000021201e7221 */ /* 0x002fe20000010000 */
[----:B------:R-:W-:Y:S01]  /*4810*/  HFMA2.MMA R33, -RZ, RZ, 0, 1.1920928955078125e-07 ;  /* 0x00000002ff217435 */ /* 0x000fe200000001ff */
[----:B0-----:R-:W-:Y:S01]  /*4820*/  IMAD.MOV.U32 R32, RZ, RZ, RZ ;  /* 0x000000ffff207224 */ /* 0x001fe200078e00ff */
[----:B------:R-:W-:Y:S01]  /*4830*/  MOV R14, 0x4870 ;  /* 0x00004870000e7802 */ /* 0x000fe20000000f00 */
[----:B------:R-:W-:-:S02]  /*4840*/  IMAD.MOV.U32 R34, RZ, RZ, 0x1f ;  /* 0x0000001fff227424 */ /* 0x000fc400078e00ff */
[----:B------:R-:W-:Y:S02]  /*4850*/  IMAD.MOV.U32 R35, RZ, RZ, -0x1 ;  /* 0xffffffffff237424 */ /* 0x000fe400078e00ff */
[----:B------:R-:W-:Y:S05]  /*4860*/  CALL.REL.NOINC `($__internal_64_$__cuda_sm70_shflsync_bfly_p) ;  /* 0x0000119000007944 */ /* 0x000fea0003c00000 */
[----:B01----:R-:W-:Y:S01]  /*4870*/  FADD.FTZ R32, RZ, R33 ;  /* 0x00000021ff207221 */ /* 0x003fe20000010000 */
[----:B------:R-:W-:Y:S01]  /*4880*/  MOV R34, 0x1f ;  /* 0x0000001f00227802 */ /* 0x000fe20000000f00 */
[----:B------:R-:W-:Y:S01]  /*4890*/  IMAD.MOV.U32 R33, RZ, RZ, 0x1 ;  /* 0x00000001ff217424 */ /* 0x000fe200078e00ff */
[----:B------:R-:W-:Y:S01]  /*48a0*/  MOV R14, 0x48d0 ;  /* 0x000048d0000e7802 */ /* 0x000fe20000000f00 */
[----:B------:R-:W-:Y:S02]  /*48b0*/  IMAD.MOV.U32 R35, RZ, RZ, -0x1 ;  /* 0xffffffffff237424 */ /* 0x000fe400078e00ff */
[----:B------:R-:W-:Y:S05]  /*48c0*/  CALL.REL.NOINC `($__internal_64_$__cuda_sm70_shflsync_bfly_p) ;  /* 0x0000113000007944 */ /* 0x000fea0003c00000 */
[----:B0-----:R-:W-:Y:S01]  /*48d0*/  HFMA2.MMA R34, -RZ, RZ, 0, 1.847743988037109375e-06 ;  /* 0x0000001fff227435 */ /* 0x001fe200000001ff */
[----:B-1----:R-:W-:Y:S01]  /*48e0*/  FADD.FTZ R28, R32, R33 ;  /* 0x00000021201c7221 */ /* 0x002fe20000010000 */
[----:B------:R-:W-:Y:S01]  /*48f0*/  MOV R14, 0x4940 ;  /* 0x00004940000e7802 */ /* 0x000fe20000000f00 */
[----:B------:R-:W-:Y:S02]  /*4900*/  IMAD.MOV.U32 R32, RZ, RZ, RZ ;  /* 0x000000ffff207224 */ /* 0x000fe400078e00ff */
[----:B------:R-:W-:Y:S02]  /*4910*/  IMAD.MOV.U32 R33, RZ, RZ, 0x2 ;  /* 0x00000002ff217424 */ /* 0x000fe400078e00ff */
[----:B------:R-:W-:-:S02]  /*4920*/  IMAD.MOV.U32 R35, RZ, RZ, -0x1 ;  /* 0xffffffffff237424 */ /* 0x000fc400078e00ff */
[----:B------:R-:W-:Y:S05]  /*4930*/  CALL.REL.NOINC `($__internal_64_$__cuda_sm70_shflsync_bfly_p) ;  /* 0x000010c000007944 */ /* 0x000fea0003c00000 */
[----:B01----:R-:W-:Y:S01]  /*4940*/  FADD.FTZ R32, RZ, R33 ;  /* 0x00000021ff207221 */ /* 0x003fe20000010000 */
[----:B------:R-:W-:Y:S01]  /*4950*/  MOV R35, 0xffffffff ;  /* 0xffffffff00237802 */ /* 0x000fe20000000f00 */
[----:B------:R-:W-:Y:S01]  /*4960*/  IMAD.MOV.U32 R33, RZ, RZ, 0x1 ;  /* 0x00000001ff217424 */ /* 0x000fe200078e00ff */
[----:B------:R-:W-:Y:S01]  /*4970*/  MOV R14, 0x49a0 ;  /* 0x000049a0000e7802 */ /* 0x000fe20000000f00 */
[----:B------:R-:W-:-:S02]  /*4980*/  IMAD.MOV.U32 R34, RZ, RZ, 0x1f ;  /* 0x0000001fff227424 */ /* 0x000fc400078e00ff */
[----:B------:R-:W-:Y:S05]  /*4990*/  CALL.REL.NOINC `($__internal_64_$__cuda_sm70_shflsync_bfly_p) ;  /* 0x0000106000007944 */ /* 0x000fea0003c00000 */
[----:B-1----:R-:W-:Y:S01]  /*49a0*/  FADD.FTZ R29, R32, R33 ;  /* 0x00000021201d7221 */ /* 0x002fe20000010000 */
[----:B0-----:R-:W-:Y:S01]  /*49b0*/  MOV R35, 0xffffffff ;  /* 0xffffffff00237802 */ /* 0x001fe20000000f00 */
[----:B------:R-:W-:Y:S01]  /*49c0*/  IMAD.MOV.U32 R32, RZ, RZ, RZ ;  /* 0x000000ffff207224 */ /* 0x000fe200078e00ff */
[----:B------:R-:W-:Y:S01]  /*49d0*/  MOV R14, 0x4a10 ;  /* 0x00004a10000e7802 */ /* 0x000fe20000000f00 */
[----:B------:R-:W-:-:S02]  /*49e0*/  IMAD.MOV.U32 R33, RZ, RZ, 0x2 ;  /* 0x00000002ff217424 */ /* 0x000fc400078e00ff */
[----:B------:R-:W-:Y:S02]  /*49f0*/  IMAD.MOV.U32 R34, RZ, RZ, 0x1f ;  /* 0x0000001fff227424 */ /* 0x000fe400078e00ff */
[----:B------:R-:W-:Y:S05]  /*4a00*/  CALL.REL.NOINC `($__internal_64_$__cuda_sm70_shflsync_bfly_p) ;  /* 0x00000ff000007944 */ /* 0x000fea0003c00000 */
[----:B01----:R-:W-:Y:S01]  /*4a10*/  FADD.FTZ R32, RZ, R33 ;  /* 0x00000021ff207221 */ /* 0x003fe20000010000 */
[----:B------:R-:W-:Y:S01]  /*4a20*/  MOV R14, 0x4a70 ;  /* 0x00004a70000e7802 */ /* 0x000fe20000000f00 */
[----:B------:R-:W-:Y:S02]  /*4a30*/  IMAD.MOV.U32 R33, RZ, RZ, 0x1 ;  /* 0x00000001ff217424 */ /* 0x000fe400078e00ff */
[----:B------:R-:W-:Y:S02]  /*4a40*/  IMAD.MOV.U32 R34, RZ, RZ, 0x1f ;  /* 0x0000001fff227424 */ /* 0x000fe400078e00ff */
[----:B------:R-:W-:Y:S02]  /*4a50*/  IMAD.MOV.U32 R35, RZ, RZ, -0x1 ;  /* 0xffffffffff237424 */ /* 0x000fe400078e00ff */
[----:B------:R-:W-:Y:S05]  /*4a60*/  CALL.REL.NOINC `($__internal_64_$__cuda_sm70_shflsync_bfly_p) ;  /* 0x00000f9000007944 */ /* 0x000fea0003c00000 */
[----:B-1----:R-:W-:Y:S01]  /*4a70*/  FADD.FTZ R27, R32, R33 ;  /* 0x00000021201b7221 */ /* 0x002fe20000010000 */
[----:B0-----:R-:W-:Y:S01]  /*4a80*/  HFMA2.MMA R32, -RZ, RZ, 0, 0 ;  /* 0x00000000ff207435 */ /* 0x001fe200000001ff */
[----:B------:R-:W-:Y:S01]  /*4a90*/  IMAD.MOV.U32 R33, RZ, RZ, 0x2 ;  /* 0x00000002ff217424 */ /* 0x000fe200078e00ff */
        /* <DEDUP_REMOVED lines=10> */
[----:B-1----:R-:W-:Y:S01]  /*4b40*/  FADD.FTZ R26, R32, R33 ;  /* 0x00000021201a7221 */ /* 0x002fe20000010000 */
[----:B------:R-:W-:Y:S01]  /*4b50*/  HFMA2.MMA R33, -RZ, RZ, 0, 1.1920928955078125e-07 ;  /* 0x00000002ff217435 */ /* 0x000fe200000001ff */
[----:B0-----:R-:W-:Y:S01]  /*4b60*/  IMAD.MOV.U32 R32, RZ, RZ, RZ ;  /* 0x000000ffff207224 */ /* 0x001fe200078e00ff */
        /* <DEDUP_REMOVED lines=10> */
[----:B0-----:R-:W-:Y:S01]  /*4c10*/  HFMA2.MMA R34, -RZ, RZ, 0, 1.847743988037109375e-06 ;  /* 0x0000001fff227435 */ /* 0x001fe200000001ff */
[----:B-1----:R-:W-:Y:S01]  /*4c20*/  FADD.FTZ R24, R32, R33 ;  /* 0x0000002120187221 */ /* 0x002fe20000010000 */
[----:B------:R-:W-:Y:S01]  /*4c30*/  MOV R14, 0x4c80 ;  /* 0x00004c80000e7802 */ /* 0x000fe20000000f00 */
[----:B------:R-:W-:-:S02]  /*4c40*/  IMAD.MOV.U32 R32, RZ, RZ, RZ ;  /* 0x000000ffff207224 */ /* 0x000fc400078e00ff */
[----:B------:R-:W-:Y:S02]  /*4c50*/  IMAD.MOV.U32 R33, RZ, RZ, 0x2 ;  /* 0x00000002ff217424 */ /* 0x000fe400078e00ff */
[----:B------:R-:W-:Y:S02]  /*4c60*/  IMAD.MOV.U32 R35, RZ, RZ, -0x1 ;  /* 0xffffffffff237424 */ /* 0x000fe400078e00ff */
[----:B------:R-:W-:Y:S05]  /*4c70*/  CALL.REL.NOINC `($__internal_64_$__cuda_sm70_shflsync_bfly_p) ;  /* 0x00000d8000007944 */ /* 0x000fea0003c00000 */
[----:B01----:R-:W-:Y:S01]  /*4c80*/  FADD.FTZ R32, RZ, R33 ;  /* 0x00000021ff207221 */ /* 0x003fe20000010000 */
[----:B------:R-:W-:Y:S01]  /*4c90*/  MOV R35, 0xffffffff ;  /* 0xffffffff00237802 */ /* 0x000fe20000000f00 */
[----:B------:R-:W-:Y:S01]  /*4ca0*/  IMAD.MOV.U32 R33, RZ, RZ, 0x1 ;  /* 0x00000001ff217424 */ /* 0x000fe200078e00ff */
[----:B------:R-:W-:Y:S01]  /*4cb0*/  MOV R14, 0x4ce0 ;  /* 0x00004ce0000e7802 */ /* 0x000fe20000000f00 */
[----:B------:R-:W-:Y:S02]  /*4cc0*/  IMAD.MOV.U32 R34, RZ, RZ, 0x1f ;  /* 0x0000001fff227424 */ /* 0x000fe400078e00ff */
        /* <DEDUP_REMOVED lines=209> */
[----:B-1----:R-:W-:Y:S01]  /*59e0*/  IMAD.MOV.U32 R15, RZ, RZ, R33 ;  /* 0x000000ffff0f7224 */ /* 0x002fe200078e0021 */
[----:B0-----:R-:W-:Y:S05]  /*59f0*/  BRA `(.L_x_2850) ;  /* 0xffffd11000007947 */ /* 0x001fea000383ffff */
        .weak           $__internal_64_$__cuda_sm70_shflsync_bfly_p
        .type           $__internal_64_$__cuda_sm70_shflsync_bfly_p,@function
        .size           $__internal_64_$__cuda_sm70_shflsync_bfly_p,(.L_x_24725 - $__internal_64_$__cuda_sm70_shflsync_bfly_p)
$__internal_64_$__cuda_sm70_shflsync_bfly_p:
[----:B------:R-:W-:Y:S01]  /*5a00*/  IMAD.MOV.U32 R15, RZ, RZ, 0x0 ;  /* 0x00000000ff0f7424 */ /* 0x000fe200078e00ff */
[----:B------:R-:W-:Y:S04]  /*5a10*/  WARPSYNC R35 ;  /* 0x0000002300007348 */ /* 0x000fe80003800000 */
[----:B------:R0:W1:Y:S01]  /*5a20*/  SHFL.BFLY PT, R33, R32, R33, R34 ;  /* 0x0c00002120217389 */ /* 0x00006200000e0022 */
[----:B------:R-:W-:Y:S05]  /*5a30*/  RET.REL.NODEC R14 `(_ZN4vllm25paged_attention_v2_kernelIthLi192ELi32ELi128ELNS_18Fp8KVCacheDataTypeE2ELb1ELi512EEEvPfS2_PT_PKS3_PKT0_S9_ifPKiSB_iPKfiiiSD_SD_iiiii) ;  /* 0xffffa5c00e007950 */ /* 0x000fea0003c3ffff */
.L_x_2851:
        /* <DEDUP_REMOVED lines=12> */
.L_x_24725:


//--------------------- .text._ZN4vllm25paged_attention_v2_kernelIthLi128ELi32ELi128ELNS_18Fp8KVCacheDataTypeE2ELb1ELi512EEEvPfS2_PT_PKS3_PKT0_S9_ifPKiSB_iPKfiiiSD_SD_iiiii --------------------------
	.section	.text._ZN4vllm25paged_attention_v2_kernelIthLi128ELi32ELi128ELNS_18Fp8KVCacheDataTypeE2ELb1ELi512EEEvPfS2_PT_PKS3_PKT0_S9_ifPKiSB_iPKfiiiSD_SD_iiiii,"ax",@progbits
	.sectioninfo	@"SHI_REGISTERS=41"
	.align	128
        .global         _ZN4vllm25paged_attention_v2_kernelIthLi128ELi32ELi128ELNS_18Fp8KVCacheDataTypeE2ELb1ELi512EEEvPfS2_PT_PKS3_PKT0_S9_ifPKiSB_iPKfiiiSD_SD_iiiii
        .type           _ZN4vllm25paged_attention_v2_kernelIthLi128ELi32ELi128ELNS_18Fp8KVCacheDataTypeE2ELb1ELi512EEEvPfS2_PT_PKS3_PKT0_S9_ifPKiSB_iPKfiiiSD_SD_iiiii,@function
        .size           _ZN4vllm25paged_attention_v2_kernelIthLi128ELi32ELi128ELNS_18Fp8KVCacheDataTypeE2ELb1ELi512EEEvPfS2_PT_PKS3_PKT0_S9_ifPKiSB_iPKfiiiSD_SD_iiiii,(.L_x_24726 - _ZN4vllm25paged_attention_v2_kernelIthLi128ELi32ELi128ELNS_18Fp8KVCacheDataTypeE2ELb1ELi512EEEvPfS2_PT_PKS3_PKT0_S9_ifPKiSB_iPKfiiiSD_SD_iiiii)
        .other          _ZN4vllm25paged_attention_v2_kernelIthLi128ELi32ELi128ELNS_18Fp8KVCacheDataTypeE2ELb1ELi512EEEvPfS2_PT_PKS3_PKT0_S9_ifPKiSB_iPKfiiiSD_SD_iiiii,@"STO_CUDA_ENTRY STV_DEFAULT"
_ZN4vllm25paged_attention_v2_kernelIthLi128ELi32ELi128ELNS_18Fp8KVCacheDataTypeE2ELb1ELi512EEEvPfS2_PT_PKS3_PKT0_S9_ifPKiSB_iPKfiiiSD_SD_iiiii:
.text._ZN4vllm25paged_attention_v2_kernelIthLi128ELi32ELi128ELNS_18Fp8KVCacheDataTypeE2ELb1ELi512EEEvPfS2_PT_PKS3_PKT0_S9_ifPKiSB_iPKfiiiSD_SD_iiiii:
        /* <DEDUP_REMOVED lines=10> */
[----:B------:R-:W-:Y:S01]  /*00a0*/  IABS R11, c[0x0][0x1e4] ;  /* 0x00007900000b7a13 */ /* 0x000fe20000000000 */
[----:B------:R-:W-:Y:S01]  /*00b0*/  BAR.SYNC.DEFER_BLOCKING 0x0 ;  /* 0x0000000000007b1d */ /* 0x000fe20000010000 */
[----:B------:R-:W-:Y:S02]  /*00c0*/  IADD3 R6, R8, -0x1, RZ ;  /* 0xffffffff08067810 */ /* 0x000fe40007ffe0ff */
[----:B------:R-:W-:Y:S02]  /*00d0*/  LEA R9, R2, 0x10, 0x4 ;  /* 0x0000001002097811 */ /* 0x000fe400078e20ff */
[----:B------:R-:W-:Y:S01]  /*00e0*/  MOV R16, c[0x0][0x1e8] ;  /* 0x00007a0000107a02 */ /* 0x000fe20000000f00 */
[----:B------:R-:W0:Y:S08]  /*00f0*/  I2F.RP R3, R11 ;  /* 0x0000000b00037306 */ /* 0x000e300000209400 */
[----:B0-----:R-:W0:Y:S02]  /*0100*/  MUFU.RCP R3, R3 ;  /* 0x0000000300037308 */ /* 0x001e240000001000 */
[----:B0-----:R-:W-:-:S06]  /*0110*/  IADD3 R4, R3, 0xffffffe, RZ ;  /* 0x0ffffffe03047810 */ /* 0x001fcc0007ffe0ff */
[----:B------:R0:W1:Y:S02]  /*0120*/  F2I.FTZ.U32.TRUNC.NTZ R5, R4 ;  /* 0x0000000400057305 */ /* 0x000064000021f000 */
[----:B0-----:R-:W-:Y:S01]  /*0130*/  IMAD.MOV.U32 R4, RZ, RZ, RZ ;  /* 0x000000ffff047224 */ /* 0x001fe200078e00ff */
[----:B-1----:R-:W-:-:S05]  /*0140*/  IADD3 R10, RZ, -R5, RZ ;  /* 0x80000005ff0a7210 */ /* 0x002fca0007ffe0ff */
[----:B------:R-:W-:Y:S01]  /*0150*/  IMAD R13, R10, R11, RZ ;  /* 0x0000000b0a0d7224 */ /* 0x000fe200078e02ff */
[----:B------:R-:W-:Y:S02]  /*0160*/  IABS R10, R6 ;  /* 0x00000006000a7213 */ /* 0x000fe40000000000 */
[----:B------:R-:W-:Y:S01]  /*0170*/  LOP3.LUT R6, R6, c[0x0][0x1e4], RZ, 0x3c, !PT ;  /* 0x0000790006067a12 */ /* 0x000fe200078e3cff */
[----:B------:R-:W-:Y:S01]  /*0180*/  IMAD.HI.U32 R13, R5, R13, R4 ;  /* 0x0000000d050d7227 */ /* 0x000fe200078e0004 */
[----:B------:R-:W-:Y:S02]  /*0190*/  IADD3 R4, R8, 0x1f, RZ ;  /* 0x0000001f08047810 */ /* 0x000fe40007ffe0ff */
[----:B------:R-:W-:Y:S02]  /*01a0*/  ISETP.GE.AND P2, PT, R6, RZ, PT ;  /* 0x000000ff0600720c */ /* 0x000fe40003f46270 */
[----:B------:R-:W-:Y:S01]  /*01b0*/  SHF.R.S32.HI R5, RZ, 0x1f, R4 ;  /* 0x0000001fff057819 */ /* 0x000fe20000011404 */
[----:B------:R-:W-:-:S03]  /*01c0*/  IMAD.HI.U32 R14, R13, R10, RZ ;  /* 0x0000000a0d0e7227 */ /* 0x000fc600078e00ff */
[----:B------:R-:W-:Y:S01]  /*01d0*/  LEA.HI R5, R5, R4, RZ, 0x5 ;  /* 0x0000000405057211 */ /* 0x000fe200078f28ff */
[----:B------:R-:W-:Y:S01]  /*01e0*/  IMAD.MOV R3, RZ, RZ, -R14 ;  /* 0x000000ffff037224 */ /* 0x000fe200078e0a0e */
[----:B------:R-:W0:Y:S02]  /*01f0*/  S2R R4, SR_CTAID.X ;  /* 0x0000000000047919 */ /* 0x000e240000002500 */
[----:B------:R-:W-:Y:S01]  /*0200*/  SHF.R.S32.HI R12, RZ, 0x5, R5 ;  /* 0x00000005ff0c7819 */ /* 0x000fe20000011405 */
[C---:B------:R-:W-:Y:S02]  /*0210*/  IMAD R10, R11.reuse, R3, R10 ;  /* 0x000000030b0a7224 */ /* 0x040fe400078e020a */
[----:B------:R-:W1:Y:S01]  /*0220*/  S2R R3, SR_TID.X ;  /* 0x0000000000037919 */ /* 0x000e620000002100 */
[----:B------:R-:W-:Y:S02]  /*0230*/  IMNMX R9, R12, R9, PT ;  /* 0x000000090c097217 */ /* 0x000fe40003800200 */
[----:B------:R-:W-:-:S03]  /*0240*/  ISETP.GT.U32.AND P1, PT, R11, R10, PT ;  /* 0x0000000a0b00720c */ /* 0x000fc60003f24070 */
[----:B------:R-:W-:-:S04]  /*0250*/  IMAD R6, R2, -0x10, R9 ;  /* 0xfffffff002067824 */ /* 0x000fc800078e0209 */
[----:B------:R-:W-:-:S06]  /*0260*/  IMAD R5, R6, 0x20, R7 ;  /* 0x0000002006057824 */ /* 0x000fcc00078e0207 */
[----:B------:R-:W-:Y:S01]  /*0270*/  @!P1 IMAD.IADD R10, R10, 0x1, -R11 ;  /* 0x000000010a0a9824 */ /* 0x000fe200078e0a0b */
[----:B------:R-:W-:Y:S02]  /*0280*/  @!P1 IADD3 R14, R14, 0x1, RZ ;  /* 0x000000010e0e9810 */ /* 0x000fe40007ffe0ff */
[----:B------:R-:W-:Y:S02]  /*0290*/  ISETP.NE.AND P1, PT, RZ, c[0x0][0x1e4], PT ;  /* 0x00007900ff007a0c */ /* 0x000fe40003f25270 */
[----:B------:R-:W-:Y:S02]  /*02a0*/  ISETP.GE.U32.AND P0, PT, R10, R11, PT ;  /* 0x0000000b0a00720c */ /* 0x000fe40003f06070 */
[----:B-1----:R-:W-:-:S04]  /*02b0*/  SHF.R.S32.HI R10, RZ, 0x1f, R3 ;  /* 0x0000001fff0a7819 */ /* 0x002fc80000011403 */
[----:B------:R-:W-:-:S04]  /*02c0*/  LEA.HI R15, R10, R3, RZ, 0x5 ;  /* 0x000000030a0f7211 */ /* 0x000fc800078f28ff */
[----:B------:R-:W-:-:S03]  /*02d0*/  LOP3.LUT R6, R15, 0xffffffe0, RZ, 0xc0, !PT ;  /* 0xffffffe00f067812 */ /* 0x000fc600078ec0ff */
[----:B------:R-:W-:Y:S02]  /*02e0*/  @P0 IADD3 R14, R14, 0x1, RZ ;  /* 0x000000010e0e0810 */ /* 0x000fe40007ffe0ff */
[----:B------:R-:W-:Y:S02]  /*02f0*/  ISETP.GT.AND P0, PT, R16, -0x1, PT ;  /* 0xffffffff1000780c */ /* 0x000fe40003f04270 */
[----:B------:R-:W-:Y:S01]  /*0300*/  IADD3 R6, -R6, R3, RZ ;  /* 0x0000000306067210 */ /* 0x000fe20007ffe1ff */
[----:B------:R-:W-:Y:S01]  /*0310*/  IMAD.MOV.U32 R10, RZ, RZ, R14 ;  /* 0x000000ffff0a7224 */ /* 0x000fe200078e000e */
[----:B------:R-:W-:Y:S02]  /*0320*/  IMNMX R14, R8, R5, PT ;  /* 0x00000005080e7217 */ /* 0x000fe40003800200 */
        /* <DEDUP_REMOVED lines=21> */
[----:B------:R-:W-:Y:S02]  /*0480*/  MOV R19, R20 ;  /* 0x0000001400137202 */ /* 0x000fe40000000f00 */
        /* <DEDUP_REMOVED lines=28> */
[-C--:B------:R-:W-:Y:S02]  /*0650*/  @!P1 IADD3 R15, R15, -R18.reuse, RZ ;  /* 0x800000120f0f9210 */ /* 0x080fe40007ffe0ff */
[----:B------:R-:W-:Y:S02]  /*0660*/  @!P1 IADD3 R17, R17, 0x1, RZ ;  /* 0x0000000111119810 */ /* 0x000fe40007ffe0ff */
[----:B------:R-:W-:Y:S02]  /*0670*/  ISETP.GE.U32.AND P0, PT, R15, R18, PT ;  /* 0x000000120f00720c */ /* 0x000fe40003f06070 */
[----:B------:R-:W-:Y:S02]  /*0680*/  LOP3.LUT R15, R4, R21, RZ, 0x3c, !PT ;  /* 0x00000015040f7212 */ /* 0x000fe400078e3cff */
[----:B------:R-:W-:Y:S02]  /*0690*/  ISETP.NE.AND P1, PT, R21, RZ, PT ;  /* 0x000000ff1500720c */ /* 0x000fe40003f25270 */
[----:B------:R-:W-:-:S07]  /*06a0*/  ISETP.GE.AND P2, PT, R15, RZ, PT ;  /* 0x000000ff0f00720c */ /* 0x000fce0003f46270 */
[----:B------:R-:W-:-:S06]  /*06b0*/  @P0 IADD3 R17, R17, 0x1, RZ ;  /* 0x0000000111110810 */ /* 0x000fcc0007ffe0ff */
[----:B------:R-:W-:Y:S01]  /*06c0*/  @!P2 IMAD.MOV R17, RZ, RZ, -R17 ;  /* 0x000000ffff11a224 */ /* 0x000fe200078e0a11 */
[----:B------:R-:W-:-:S05]  /*06d0*/  @!P1 LOP3.LUT R17, RZ, R21, RZ, 0x33, !PT ;  /* 0x00000015ff119212 */ /* 0x000fca00078e33ff */
[----:B------:R-:W-:-:S04]  /*06e0*/  IMAD R15, R16, c[0x0][0x190], R17 ;  /* 0x00006400100f7a24 */ /* 0x000fc800078e0211 */
[----:B------:R-:W-:Y:S01]  /*06f0*/  IMAD R15, R15, UR4, RZ ;  /* 0x000000040f0f7c24 */ /* 0x000fe2000f8e02ff */
[----:B------:R-:W-:Y:S05]  /*0700*/  BRA `(.L_x_2853) ;  /* 0x0000003000007947 */ /* 0x000fea0003800000 */
.L_x_2852:
[----:B0-----:R-:W-:-:S04]  /*0710*/  IMAD.MOV.U32 R15, RZ, RZ, c[0x0][0xc] ;  /* 0x00000300ff0f7624 */ /* 0x001fc800078e00ff */
[----:B------:R-:W-:-:S04]  /*0720*/  IMAD R15, R15, c[0x0][0x1d8], R4 ;  /* 0x000076000f0f7a24 */ /* 0x000fc800078e0204 */
[----:B------:R-:W-:-:S03]  /*0730*/  IMAD R15, R15, c[0x0][0x1e8], RZ ;  /* 0x00007a000f0f7a24 */ /* 0x000fc600078e02ff */
.L_x_2853:
        /* <DEDUP_REMOVED lines=11> */
[----:B------:R-:W-:Y:S02]  /*07f0*/  IADD3 R23, R10, -c[0x0][0x1dc], RZ ;  /* 0x800077000a177a10 */ /* 0x000fe40007ffe0ff */
[----:B------:R-:W-:Y:S01]  /*0800*/  MOV R20, R18 ;  /* 0x0000001200147202 */ /* 0x000fe20000000f00 */
[----:B0-----:R-:W0:Y:S02]  /*0810*/  MUFU.RCP R19, R19 ;  /* 0x0000001300137308 */ /* 0x001e240000001000 */
[----:B0-----:R-:W-:-:S06]  /*0820*/  IADD3 R17, R19, 0xffffffe, RZ ;  /* 0x0ffffffe13117810 */ /* 0x001fcc0007ffe0ff */
[----:B------:R-:W0:Y:S02]  /*0830*/  F2I.FTZ.U32.TRUNC.NTZ R17, R17 ;  /* 0x0000001100117305 */ /* 0x000e24000021f000 */
[----:B0-----:R-:W-:-:S04]  /*0840*/  IMAD.MOV R21, RZ, RZ, -R17 ;  /* 0x000000ffff157224 */ /* 0x001fc800078e0a11 */
[----:B------:R-:W-:-:S04]  /*0850*/  IMAD R21, R21, R24, RZ ;  /* 0x0000001815157224 */ /* 0x000fc800078e02ff */
[----:B------:R-:W-:-:S04]  /*0860*/  IMAD.HI.U32 R21, R17, R21, R16 ;  /* 0x0000001511157227 */ /* 0x000fc800078e0010 */
[----:B------:R-:W-:Y:S02]  /*0870*/  IMAD.IADD R16, R6, 0x1, -R7 ;  /* 0x0000000106107824 */ /* 0x000fe400078e0a07 */
.L_x_2857:
        /* <DEDUP_REMOVED lines=31> */
[----:B------:R-:W-:Y:S02]  /*0a70*/  MOV R22, 0xff7fffff ;  /* 0xff7fffff00167802 */ /* 0x000fe40000000f00 */
[----:B------:R-:W-:-:S03]  /*0a80*/  IADD3 R20, R20, 0x4, RZ ;  /* 0x0000000414147810 */ /* 0x000fc60007ffe0ff */
[----:B------:R0:W-:Y:S01]  /*0a90*/  STS [R17.X4+0x20], R22 ;  /* 0x0000201611007388 */ /* 0x0001e20000004800 */
[----:B------:R-:W-:-:S13]  /*0aa0*/  ISETP.GE.AND P0, PT, R20, R9, PT ;  /* 0x000000091400720c */ /* 0x000fda0003f06270 */
[----:B0-----:R-:W-:Y:S05]  /*0ab0*/  @!P0 BRA `(.L_x_2857) ;  /* 0xfffffdc000008947 */ /* 0x001fea000383ffff */
.L_x_2855:
[----:B------:R-:W-:Y:S05]  /*0ac0*/  BSYNC B7 ;  /* 0x0000000000077941 */ /* 0x000fea0003800000 */
.L_x_2854:
[----:B------:R-:W-:Y:S05]  /*0ad0*/  BRA.DIV ~URZ, `(.L_x_2858) ;  /* 0x000032727f007947 */ /* 0x000fea000b800000 */
[----:B------:R-:W-:-:S05]  /*0ae0*/  IMAD.MOV.U32 R11, RZ, RZ, -0x800001 ;  /* 0xff7fffffff0b7424 */ /* 0x000fca00078e00ff */
.L_x_2896:
        /* <DEDUP_REMOVED lines=10> */
.L_x_2897:
        /* <DEDUP_REMOVED lines=35> */
.L_x_2864:
        /* <DEDUP_REMOVED lines=11> */
.L_x_2863:
[----:B------:R-:W-:Y:S05]  /*0e70*/  BSYNC B1 ;  /* 0x0000000000017941 */ /* 0x000fea0003800000 */
.L_x_2862:
        /* <DEDUP_REMOVED lines=10> */
.L_x_2867:
        /* <DEDUP_REMOVED lines=28> */
[----:B0-----:R-:W-:Y:S01]  /*10e0*/  STS [R13+-0x400], R20 ;  /* 0xfffc00140d007388 */ /* 0x001fe20000000800 */
[----:B------:R-:W-:-:S02]  /*10f0*/  FADD.FTZ R19, R20, R19 ;  /* 0x0000001314137221 */ /* 0x000fc40000010000 */
[----:B------:R-:W-:Y:S01]  /*1100*/  FMUL.FTZ R32, R32, 1.4426950216293334961 ;  /* 0x3fb8aa3b20207820 */ /* 0x000fe20000410000 */
[----:B------:R-:W0:Y:S01]  /*1110*/  LDS R20, [R13+0xe00] ;  /* 0x000e00000d147984 */ /* 0x000e220000000800 */
[----:B------:R-:W-:Y:S02]  /*1120*/  FADD.FTZ R34, -R11, R34 ;  /* 0x000000220b227221 */ /* 0x000fe40000010100 */
[----:B------:R-:W3:Y:S01]  /*1130*/  MUFU.EX2 R26, R26 ;  /* 0x0000001a001a7308 */ /* 0x000ee20000000800 */
[----:B-1----:R-:W-:Y:S01]  /*1140*/  STS [R13+-0x200], R22 ;  /* 0xfffe00160d007388 */ /* 0x002fe20000000800 */
[----:B------:R-:W-:Y:S02]  /*1150*/  FADD.FTZ R19, R19, R22 ;  /* 0x0000001613137221 */ /* 0x000fe40000010000 */
[----:B------:R-:W-:Y:S01]  /*1160*/  FMUL.FTZ R34, R34, 1.4426950216293334961 ;  /* 0x3fb8aa3b22227820 */ /* 0x000fe20000410000 */
[----:B------:R-:W1:Y:S01]  /*1170*/  LDS R22, [R13+0x1000] ;  /* 0x001000000d167984 */ /* 0x000e620000000800 */
[----:B------:R-:W-:-:S02]  /*1180*/  FADD.FTZ R36, -R11, R36 ;  /* 0x000000240b247221 */ /* 0x000fc40000010100 */
[----:B------:R-:W4:Y:S01]  /*1190*/  MUFU.EX2 R28, R28 ;  /* 0x0000001c001c7308 */ /* 0x000f220000000800 */
[----:B--2---:R-:W-:Y:S01]  /*11a0*/  STS [R13], R24 ;  /* 0x000000180d007388 */ /* 0x004fe20000000800 */
[----:B------:R-:W-:Y:S02]  /*11b0*/  FADD.FTZ R19, R19, R24 ;  /* 0x0000001813137221 */ /* 0x000fe40000010000 */
[----:B------:R-:W-:Y:S01]  /*11c0*/  FMUL.FTZ R36, R36, 1.4426950216293334961 ;  /* 0x3fb8aa3b24247820 */ /* 0x000fe20000410000 */
[----:B------:R-:W2:Y:S01]  /*11d0*/  LDS R24, [R13+0x1200] ;  /* 0x001200000d187984 */ /* 0x000ea20000000800 */
[----:B------:R-:W-:Y:S02]  /*11e0*/  FADD.FTZ R38, -R11, R38 ;  /* 0x000000260b267221 */ /* 0x000fe40000010100 */
[----:B------:R-:W5:Y:S01]  /*11f0*/  MUFU.EX2 R30, R30 ;  /* 0x0000001e001e7308 */ /* 0x000f620000000800 */
[----:B---3--:R-:W-:Y:S01]  /*1200*/  STS [R13+0x200], R26 ;  /* 0x0002001a0d007388 */ /* 0x008fe20000000800 */
[----:B------:R-:W-:-:S02]  /*1210*/  FADD.FTZ R19, R19, R26 ;  /* 0x0000001a13137221 */ /* 0x000fc40000010000 */
[----:B------:R-:W-:Y:S01]  /*1220*/  FMUL.FTZ R38, R38, 1.4426950216293334961 ;  /* 0x3fb8aa3b26267820 */ /* 0x000fe20000410000 */
[----:B------:R-:W3:Y:S01]  /*1230*/  LDS R26, [R13+0x1400] ;  /* 0x001400000d1a7984 */ /* 0x000ee20000000800 */
[----:B----4-:R-:W-:-:S03]  /*1240*/  FADD.FTZ R19, R19, R28 ;  /* 0x0000001c13137221 */ /* 0x010fc60000010000 */
[----:B------:R-:W-:Y:S01]  /*1250*/  STS [R13+0x400], R28 ;  /* 0x0004001c0d007388 */ /* 0x000fe20000000800 */
[----:B------:R-:W4:Y:S03]  /*1260*/  MUFU.EX2 R32, R32 ;  /* 0x0000002000207308 */ /* 0x000f260000000800 */
[----:B------:R-:W3:Y:S01]  /*1270*/  LDS R28, [R13+0x1600] ;  /* 0x001600000d1c7984 */ /* 0x000ee20000000800 */
[----:B-----5:R-:W-:-:S03]  /*1280*/  FADD.FTZ R19, R19, R30 ;  /* 0x0000001e13137221 */ /* 0x020fc60000010000 */
[----:B------:R-:W-:Y:S01]  /*1290*/  STS [R13+0x600], R30 ;  /* 0x0006001e0d007388 */ /* 0x000fe20000000800 */
[----:B------:R-:W5:Y:S03]  /*12a0*/  MUFU.EX2 R34, R34 ;  /* 0x0000002200227308 */ /* 0x000f660000000800 */
[----:B------:R-:W3:Y:S01]  /*12b0*/  LDS R30, [R13+0x1800] ;  /* 0x001800000d1e7984 */ /* 0x000ee20000000800 */
[----:B0-----:R-:W-:-:S04]  /*12c0*/  FADD.FTZ R20, -R11, R20 ;  /* 0x000000140b147221 */ /* 0x001fc80000010100 */
[----:B------:R-:W-:Y:S01]  /*12d0*/  FMUL.FTZ R20, R20, 1.4426950216293334961 ;  /* 0x3fb8aa3b14147820 */ /* 0x000fe20000410000 */
[----:B------:R-:W0:Y:S01]  /*12e0*/  MUFU.EX2 R36, R36 ;  /* 0x0000002400247308 */ /* 0x000e220000000800 */
[----:B----4-:R-:W-:Y:S01]  /*12f0*/  FADD.FTZ R19, R19, R32 ;  /* 0x0000002013137221 */ /* 0x010fe20000010000 */
[----:B------:R-:W-:Y:S01]  /*1300*/  STS [R13+0x800], R32 ;  /* 0x000800200d007388 */ /* 0x000fe20000000800 */
[----:B-1----:R-:W-:-:S04]  /*1310*/  FADD.FTZ R22, -R11, R22 ;  /* 0x000000160b167221 */ /* 0x002fc80000010100 */
[----:B------:R-:W-:Y:S01]  /*1320*/  FMUL.FTZ R22, R22, 1.4426950216293334961 ;  /* 0x3fb8aa3b16167820 */ /* 0x000fe20000410000 */
[----:B------:R-:W1:Y:S01]  /*1330*/  MUFU.EX2 R20, R20 ;  /* 0x0000001400147308 */ /* 0x000e620000000800 */
[----:B-----5:R-:W-:Y:S01]  /*1340*/  FADD.FTZ R19, R19, R34 ;  /* 0x0000002213137221 */ /* 0x020fe20000010000 */
[----:B------:R-:W-:Y:S01]  /*1350*/  STS [R13+0xa00], R34 ;  /* 0x000a00220d007388 */ /* 0x000fe20000000800 */
[----:B--2---:R-:W-:-:S04]  /*1360*/  FADD.FTZ R24, -R11, R24 ;  /* 0x000000180b187221 */ /* 0x004fc80000010100 */
[----:B------:R-:W-:Y:S01]  /*1370*/  FMUL.FTZ R24, R24, 1.4426950216293334961 ;  /* 0x3fb8aa3b18187820 */ /* 0x000fe20000410000 */
[----:B------:R-:W2:Y:S01]  /*1380*/  MUFU.EX2 R22, R22 ;  /* 0x0000001600167308 */ /* 0x000ea20000000800 */
[----:B0-----:R-:W-:Y:S01]  /*1390*/  FADD.FTZ R19, R19, R36 ;  /* 0x0000002413137221 */ /* 0x001fe20000010000 */
[----:B------:R-:W-:Y:S01]  /*13a0*/  STS [R13+0xc00], R36 ;  /* 0x000c00240d007388 */ /* 0x000fe20000000800 */
[----:B---3--:R-:W-:-:S04]  /*13b0*/  FADD.FTZ R26, -R11, R26 ;  /* 0x0000001a0b1a7221 */ /* 0x008fc80000010100 */
[----:B------:R-:W-:Y:S01]  /*13c0*/  FMUL.FTZ R26, R26, 1.4426950216293334961 ;  /* 0x3fb8aa3b1a1a7820 */ /* 0x000fe20000410000 */
[----:B------:R-:W0:Y:S01]  /*13d0*/  MUFU.EX2 R24, R24 ;  /* 0x0000001800187308 */ /* 0x000e220000000800 */
[----:B-1----:R-:W-:Y:S01]  /*13e0*/  FADD.FTZ R19, R19, R20 ;  /* 0x0000001413137221 */ /* 0x002fe20000010000 */
[----:B------:R-:W-:Y:S01]  /*13f0*/  STS [R13+0xe00], R20 ;  /* 0x000e00140d007388 */ /* 0x000fe20000000800 */
[----:B------:R-:W-:-:S04]  /*1400*/  FADD.FTZ R28, -R11, R28 ;  /* 0x0000001c0b1c7221 */ /* 0x000fc80000010100 */
        /* <DEDUP_REMOVED lines=21> */
.L_x_2866:
[----:B------:R-:W-:Y:S05]  /*1560*/  BSYNC B1 ;  /* 0x0000000000017941 */ /* 0x000fea0003800000 */
.L_x_2865:
[----:B------:R-:W-:Y:S01]  /*1570*/  IMAD.IADD R16, R14, 0x1, -R17 ;  /* 0x000000010e107824 */ /* 0x000fe200078e0a11 */
[----:B------:R-:W-:Y:S04]  /*1580*/  BSSY B1, `(.L_x_2868) ;  /* 0x0000036000017945 */ /* 0x000fe80003800000 */
        /* <DEDUP_REMOVED lines=53> */
.L_x_2869:
[----:B------:R-:W-:Y:S05]  /*18e0*/  BSYNC B1 ;  /* 0x0000000000017941 */ /* 0x000fea0003800000 */
.L_x_2868:
        /* <DEDUP_REMOVED lines=26> */
.L_x_2861:
[----:B------:R-:W-:Y:S05]  /*1a90*/  BSYNC B0 ;  /* 0x0000000000007941 */ /* 0x000fea0003800000 */
.L_x_2860:
        /* <DEDUP_REMOVED lines=43> */
.L_x_2874:
        /* <DEDUP_REMOVED lines=8> */
.L_x_2873:
[----:B------:R-:W-:Y:S05]  /*1dd0*/  BSYNC B1 ;  /* 0x0000000000017941 */ /* 0x000fea0003800000 */
.L_x_2872:
        /* <DEDUP_REMOVED lines=10> */
.L_x_2877:
        /* <DEDUP_REMOVED lines=52> */
.L_x_2876:
[----:B------:R-:W-:Y:S05]  /*21c0*/  BSYNC B1 ;  /* 0x0000000000017941 */ /* 0x000fea0003800000 */
.L_x_2875:
        /* <DEDUP_REMOVED lines=31> */
.L_x_2879:
[----:B------:R-:W-:Y:S05]  /*23c0*/  BSYNC B1 ;  /* 0x0000000000017941 */ /* 0x000fea0003800000 */
.L_x_2878:
        /* <DEDUP_REMOVED lines=14> */
.L_x_2871:
[----:B------:R-:W-:Y:S05]  /*24b0*/  BSYNC B0 ;  /* 0x0000000000007941 */ /* 0x000fea0003800000 */
.L_x_2870:
        /* <DEDUP_REMOVED lines=20> */
.L_x_2881:
[----:B------:R-:W-:Y:S05]  /*2600*/  BSYNC B0 ;  /* 0x0000000000007941 */ /* 0x000fea0003800000 */
.L_x_2880:
        /* <DEDUP_REMOVED lines=19> */
[----:B------:R-:W-:Y:S01]  /*2740*/  IMAD.HI.U32 R21, R13, R7, R12 ;  /* 0x000000070d157227 */ /* 0x000fe200078e000c */
[----:B------:R-:W-:Y:S02]  /*2750*/  IABS R7, c[0x0][0x1e4] ;  /* 0x0000790000077a13 */ /* 0x000fe40000000000 */
[----:B------:R-:W-:Y:S01]  /*2760*/  IADD3 R13, R10, -c[0x0][0x1dc], RZ ;  /* 0x800077000a0d7a10 */ /* 0x000fe20007ffe0ff */
[----:B------:R-:W-:-:S04]  /*2770*/  IMAD R11, R11, R14, RZ ;  /* 0x0000000e0b0b7224 */ /* 0x000fc800078e02ff */
[----:B------:R-:W-:-:S04]  /*2780*/  IMAD.HI.U32 R23, R17, R11, R16 ;  /* 0x0000000b11177227 */ /* 0x000fc800078e0010 */
[----:B------:R-:W-:Y:S02]  /*2790*/  IMAD.MOV.U32 R17, RZ, RZ, R7 ;  /* 0x000000ffff117224 */ /* 0x000fe400078e0007 */
.L_x_2885:
        /* <DEDUP_REMOVED lines=33> */
.L_x_2883:
[----:B------:R-:W-:Y:S05]  /*29b0*/  BSYNC B6 ;  /* 0x0000000000067941 */ /* 0x000fea0003800000 */
.L_x_2882:
[----:B------:R-:W-:Y:S05]  /*29c0*/  BRA.DIV ~URZ, `(.L_x_2886) ;  /* 0x000015a27f007947 */ /* 0x000fea000b800000 */
[----:B0-----:R-:W-:-:S04]  /*29d0*/  IMAD.MOV.U32 R7, RZ, RZ, RZ ;  /* 0x000000ffff077224 */ /* 0x001fc800078e00ff */
.L_x_2898:
        /* <DEDUP_REMOVED lines=11> */
[----:B------:R-:W-:-:S02]  /*2a90*/  IMAD.MOV.U32 R17, RZ, RZ, RZ ;  /* 0x000000ffff117224 */ /* 0x000fc400078e00ff */
[----:B0-----:R-:W-:Y:S02]  /*2aa0*/  FADD.FTZ R23, R24, R23 ;  /* 0x0000001718177221 */ /* 0x001fe40000010000 */
[----:B------:R-:W-:Y:S02]  /*2ab0*/  IMAD.MOV.U32 R24, RZ, RZ, RZ ;  /* 0x000000ffff187224 */ /* 0x000fe400078e00ff */
.L_x_2899:
[----:B------:R-:W-:Y:S01]  /*2ac0*/  LOP3.LUT R16, R6, 0x3, RZ, 0xc0, !PT ;  /* 0x0000000306107812 */ /* 0x000fe200078ec0ff */
[----:B------:R-:W-:Y:S01]  /*2ad0*/  WARPSYNC 0xffffffff ;  /* 0xffffffff00007948 */ /* 0x000fe20003800000 */
[----:B------:R-:W-:Y:S01]  /*2ae0*/  SHF.R.S32.HI R25, RZ, 0x1f, R6 ;  /* 0x0000001fff197819 */ /* 0x000fe20000011406 */
[----:B------:R-:W-:Y:S01]  /*2af0*/  BAR.SYNC.DEFER_BLOCKING 0x0 ;  /* 0x0000000000007b1d */ /* 0x000fe20000010000 */
[----:B------:R-:W-:Y:S02]  /*2b00*/  ISETP.NE.AND P0, PT, R16, RZ, PT ;  /* 0x000000ff1000720c */ /* 0x000fe40003f05270 */
[----:B------:R-:W-:Y:S02]  /*2b10*/  LEA.HI R16, R25, R6, RZ, 0x2 ;  /* 0x0000000619107211 */ /* 0x000fe400078f10ff */
[----:B------:R-:W-:Y:S01]  /*2b20*/  LOP3.LUT R6, R3, 0xffffffc0, RZ, 0xc0, !PT ;  /* 0xffffffc003067812 */ /* 0x000fe200078ec0ff */
[----:B------:R-:W-:Y:S01]  /*2b30*/  BSSY B0, `(.L_x_2888) ;  /* 0x000001c000007945 */ /* 0x000fe20003800000 */
[----:B------:R-:W-:-:S02]  /*2b40*/  SHF.R.S32.HI R16, RZ, 0x2, R16 ;  /* 0x00000002ff107819 */ /* 0x000fc40000011410 */
[----:B------:R-:W-:Y:S01]  /*2b50*/  ISETP.NE.OR P5, PT, R6, 0x40, P0 ;  /* 0x000000400600780c */ /* 0x000fe200007a5670 */
[----:B------:R-:W-:Y:S01]  /*2b60*/  FADD.FTZ R6, R17, R24 ;  /* 0x0000001811067221 */ /* 0x000fe20000010000 */
[----:B------:R-:W-:Y:S01]  /*2b70*/  IADD3 R26, R3, 0x1f, RZ ;  /* 0x0000001f031a7810 */ /* 0x000fe20007ffe0ff */
[----:B------:R-:W-:Y:S01]  /*2b80*/  IMAD R5, R5, 0x80, R16 ;  /* 0x0000008005057824 */ /* 0x000fe200078e0210 */
[----:B------:R-:W-:Y:S02]  /*2b90*/  LOP3.LUT R25, R3, 0xffffffe0, RZ, 0xc0, !PT ;  /* 0xffffffe003197812 */ /* 0x000fe400078ec0ff */
[----:B------:R-:W-:Y:S02]  /*2ba0*/  ISETP.GT.U32.AND P3, PT, R26, 0x3e, PT ;  /* 0x0000003e1a00780c */ /* 0x000fe40003f64070 */
[----:B------:R-:W-:Y:S02]  /*2bb0*/  ISETP.NE.OR P4, PT, R25, 0x20, P0 ;  /* 0x000000201900780c */ /* 0x000fe40000785670 */
[----:B------:R-:W-:-:S02]  /*2bc0*/  ISETP.GT.OR P1, PT, R3, 0x3f, P0 ;  /* 0x0000003f0300780c */ /* 0x000fc40000724670 */
        /* <DEDUP_REMOVED lines=18> */
.L_x_2889:
[----:B------:R-:W-:Y:S05]  /*2cf0*/  BSYNC B0 ;  /* 0x0000000000007941 */ /* 0x000fea0003800000 */
.L_x_2888:
        /* <DEDUP_REMOVED lines=35> */
.L_x_2891:
[----:B------:R-:W-:Y:S05]  /*2f30*/  BSYNC B0 ;  /* 0x0000000000007941 */ /* 0x000fea0003800000 */
.L_x_2890:
        /* <DEDUP_REMOVED lines=19> */
.L_x_2893:
[----:B------:R-:W-:Y:S05]  /*3070*/  BSYNC B0 ;  /* 0x0000000000007941 */ /* 0x000fea0003800000 */
.L_x_2892:
        /* <DEDUP_REMOVED lines=36> */
.L_x_2895:
[----:B------:R-:W-:Y:S05]  /*32c0*/  BSYNC B0 ;  /* 0x0000000000007941 */ /* 0x000fea0003800000 */
.L_x_2894:
[----:B------:R-:W-:Y:S06]  /*32d0*/  BAR.SYNC.DEFER_BLOCKING 0x0 ;  /* 0x0000000000007b1d */ /* 0x000fec0000010000 */
[----:B------:R-:W-:Y:S05]  /*32e0*/  @P3 EXIT ;  /* 0x000000000000394d */ /* 0x000fea0003800000 */
[----:B------:R-:W-:Y:S01]  /*32f0*/  IMAD R0, R0, c[0x0][0xc], RZ ;  /* 0x0000030000007a24 */ /* 0x000fe200078e02ff */
[----:B------:R-:W-:Y:S01]  /*3300*/  SHF.L.U32 R2, R2, 0x7, RZ ;  /* 0x0000000702027819 */ /* 0x000fe200000006ff */
[----:B01----:R-:W-:-:S02]  /*3310*/  IMAD R5, R4, c[0x0][0x14], RZ ;  /* 0x0000050004057a24 */ /* 0x003fc400078e02ff */
[----:B------:R-:W-:Y:S01]  /*3320*/  IMAD R0, R0, c[0x0][0x14], RZ ;  /* 0x0000050000007a24 */ /* 0x000fe200078e02ff */
[----:B------:R-:W-:Y:S01]  /*3330*/  SHF.R.S32.HI R17, RZ, 0x1f, R2 ;  /* 0x0000001fff117819 */ /* 0x000fe20000011402 */
        /* <DEDUP_REMOVED lines=11> */
[----:B------:R-:W-:Y:S02]  /*33f0*/  F2FP.PACK_AB R0, R22, R23 ;  /* 0x000000171600723e */ /* 0x000fe400000000ff */
[----:B------:R-:W-:Y:S02]  /*3400*/  LEA.HI.X.SX32 R17, R2, R3, 0x1, P1 ;  /* 0x0000000302117211 */ /* 0x000fe400008f0eff */
[----:B------:R-:W-:Y:S02]  /*3410*/  LEA R24, P0, R25, c[0x0][0x170], 0x1 ;  /* 0x00005c0019187a11 */ /* 0x000fe400078008ff */
[----:B------:R-:W-:Y:S02]  /*3420*/  LEA R22, P1, R4, c[0x0][0x170], 0x1 ;  /* 0x00005c0004167a11 */ /* 0x000fe400078208ff */
[----:B------:R-:W-:-:S02]  /*3430*/  PRMT R29, R0, 0x7610, R29 ;  /* 0x00007610001d7816 */ /* 0x000fc4000000001d */
[----:B------:R-:W-:Y:S02]  /*3440*/  PRMT R30, R0, 0x7632, R30 ;  /* 0x00007632001e7816 */ /* 0x000fe4000000001e */
[----:B------:R-:W-:Y:S02]  /*3450*/  LEA.HI.X R25, R25, c[0x0][0x174], R26, 0x1, P0 ;  /* 0x00005d0019197a11 */ /* 0x000fe400000f0c1a */
[----:B------:R-:W-:Y:S02]  /*3460*/  LEA.HI.X R23, R4, c[0x0][0x174], R17, 0x1, P1 ;  /* 0x00005d0004177a11 */ /* 0x000fe400008f0c11 */
[C---:B------:R-:W-:Y:S01]  /*3470*/  IADD3 R0, R16.reuse, 0x10, RZ ;  /* 0x0000001010007810 */ /* 0x040fe20007ffe0ff */
[----:B------:R0:W-:Y:S01]  /*3480*/  STG.E.U16 [R24.64], R29 ;  /* 0x0000001d18007986 */ /* 0x0001e2000c101524 */
[C---:B------:R-:W-:Y:S02]  /*3490*/  IADD3 R4, R16.reuse, 0x18, RZ ;  /* 0x0000001810047810 */ /* 0x040fe40007ffe0ff */
[----:B------:R-:W-:Y:S01]  /*34a0*/  IADD3 R26, R16, 0x20, RZ ;  /* 0x00000020101a7810 */ /* 0x000fe20007ffe0ff */
[----:B------:R1:W-:Y:S01]  /*34b0*/  STG.E.U16 [R22.64], R30 ;  /* 0x0000001e16007986 */ /* 0x0003e2000c101524 */
[----:B------:R-:W-:-:S02]  /*34c0*/  IADD3 R28, P0, R0, R5, RZ ;  /* 0x00000005001c7210 */ /* 0x000fc40007f1e0ff */
[-C--:B------:R-:W-:Y:S02]  /*34d0*/  IADD3 R27, P1, R4, R5.reuse, RZ ;  /* 0x00000005041b7210 */ /* 0x080fe40007f3e0ff */
[----:B------:R-:W-:Y:S02]  /*34e0*/  IADD3 R17, P2, R26, R5, RZ ;  /* 0x000000051a117210 */ /* 0x000fe40007f5e0ff */
[----:B------:R-:W-:Y:S02]  /*34f0*/  F2FP.PACK_AB R2, R21, R20 ;  /* 0x000000141502723e */ /* 0x000fe400000000ff */
[-C--:B------:R-:W-:Y:S02]  /*3500*/  LEA.HI.X.SX32 R21, R0, R3.reuse, 0x1, P0 ;  /* 0x0000000300157211 */ /* 0x080fe400000f0eff */
[-C--:B------:R-:W-:Y:S02]  /*3510*/  LEA.HI.X.SX32 R4, R4, R3.reuse, 0x1, P1 ;  /* 0x0000000304047211 */ /* 0x080fe400008f0eff */
[----:B------:R-:W-:-:S02]  /*3520*/  LEA.HI.X.SX32 R0, R26, R3, 0x1, P2 ;  /* 0x000000031a007211 */ /* 0x000fc400010f0eff */
[C---:B------:R-:W-:Y:S02]  /*3530*/  LEA R26, P1, R27.reuse, c[0x0][0x170], 0x1 ;  /* 0x00005c001b1a7a11 */ /* 0x040fe400078208ff */
[----:B0-----:R-:W-:Y:S02]  /*3540*/  LEA R24, P0, R28, c[0x0][0x170], 0x1 ;  /* 0x00005c001c187a11 */ /* 0x001fe400078008ff */
[C---:B-1----:R-:W-:Y:S02]  /*3550*/  PRMT R22, R2.reuse, 0x7610, R22 ;  /* 0x0000761002167816 */ /* 0x042fe40000000016 */
[----:B------:R-:W-:Y:S02]  /*3560*/  PRMT R30, R2, 0x7632, R30 ;  /* 0x00007632021e7816 */ /* 0x000fe4000000001e */
[----:B------:R-:W-:Y:S02]  /*3570*/  LEA.HI.X R27, R27, c[0x0][0x174], R4, 0x1, P1 ;  /* 0x00005d001b1b7a11 */ /* 0x000fe400008f0c04 */
[----:B------:R-:W-:-:S02]  /*3580*/  IADD3 R2, R16, 0x28, RZ ;  /* 0x0000002810027810 */ /* 0x000fc40007ffe0ff */
[----:B------:R-:W-:Y:S02]  /*3590*/  IADD3 R4, R16, 0x30, RZ ;  /* 0x0000003010047810 */ /* 0x000fe40007ffe0ff */
[----:B------:R-:W-:Y:S02]  /*35a0*/  LEA R20, P2, R17, c[0x0][0x170], 0x1 ;  /* 0x00005c0011147a11 */ /* 0x000fe400078408ff */
[----:B------:R-:W-:Y:S02]  /*35b0*/  LEA.HI.X R25, R28, c[0x0][0x174], R21, 0x1, P0 ;  /* 0x00005d001c197a11 */ /* 0x000fe400000f0c15 */
[----:B------:R-:W-:Y:S02]  /*35c0*/  IADD3 R28, R16, 0x38, RZ ;  /* 0x00000038101c7810 */ /* 0x000fe40007ffe0ff */
[-C--:B------:R-:W-:Y:S01]  /*35d0*/  IADD3 R23, P0, R2, R5.reuse, RZ ;  /* 0x0000000502177210 */ /* 0x080fe20007f1e0ff */
[----:B------:R0:W-:Y:S01]  /*35e0*/  STG.E.U16 [R24.64], R22 ;  /* 0x0000001618007986 */ /* 0x0001e2000c101524 */
[----:B------:R-:W-:-:S02]  /*35f0*/  IADD3 R29, P1, R4, R5, RZ ;  /* 0x00000005041d7210 */ /* 0x000fc40007f3e0ff */
[----:B------:R-:W-:Y:S01]  /*3600*/  LEA.HI.X R21, R17, c[0x0][0x174], R0, 0x1, P2 ;  /* 0x00005d0011157a11 */ /* 0x000fe200010f0c00 */
[----:B------:R1:W-:Y:S01]  /*3610*/  STG.E.U16 [R26.64], R30 ;  /* 0x0000001e1a007986 */ /* 0x0003e2000c101524 */
[----:B------:R-:W-:Y:S02]  /*3620*/  IADD3 R17, P2, R28, R5, RZ ;  /* 0x000000051c117210 */ /* 0x000fe40007f5e0ff */
[----:B------:R-:W-:Y:S02]  /*3630*/  F2FP.PACK_AB R0, R18, R19 ;  /* 0x000000131200723e */ /* 0x000fe400000000ff */
[-C--:B------:R-:W-:Y:S02]  /*3640*/  LEA.HI.X.SX32 R2, R2, R3.reuse, 0x1, P0 ;  /* 0x0000000302027211 */ /* 0x080fe400000f0eff */
[----:B------:R-:W-:Y:S02]  /*3650*/  LEA.HI.X.SX32 R4, R4, R3, 0x1, P1 ;  /* 0x0000000304047211 */ /* 0x000fe400008f0eff */
[----:B0-----:R-:W-:-:S02]  /*3660*/  LEA R22, P0, R23, c[0x0][0x170], 0x1 ;  /* 0x00005c0017167a11 */ /* 0x001fc400078008ff */
[----:B------:R-:W-:Y:S02]  /*3670*/  LEA R24, P1, R29, c[0x0][0x170], 0x1 ;  /* 0x00005c001d187a11 */ /* 0x000fe400078208ff */
[----:B------:R-:W-:Y:S02]  /*3680*/  LEA.HI.X.SX32 R28, R28, R3, 0x1, P2 ;  /* 0x000000031c1c7211 */ /* 0x000fe400010f0eff */
[----:B------:R-:W-:Y:S02]  /*3690*/  LEA R18, P2, R17, c[0x0][0x170], 0x1 ;  /* 0x00005c0011127a11 */ /* 0x000fe400078408ff */
[C---:B-1----:R-:W-:Y:S02]  /*36a0*/  PRMT R27, R0.reuse, 0x7610, R27 ;  /* 0x00007610001b7816 */ /* 0x042fe4000000001b */
[----:B------:R-:W-:Y:S02]  /*36b0*/  F2FP.PACK_AB R12, R13, R12 ;  /* 0x0000000c0d0c723e */ /* 0x000fe400000000ff */
[----:B------:R-:W-:Y:S01]  /*36c0*/  LEA.HI.X R23, R23, c[0x0][0x174], R2, 0x1, P0 ;  /* 0x00005d0017177a11 */ /* 0x000fe200000f0c02 */
[----:B------:R0:W-:Y:S01]  /*36d0*/  STG.E.U16 [R20.64], R27 ;  /* 0x0000001b14007986 */ /* 0x0001e2000c101524 */
[----:B------:R-:W-:-:S02]  /*36e0*/  PRMT R13, R0, 0x7632, R13 ;  /* 0x00007632000d7816 */ /* 0x000fc4000000000d */
[----:B------:R-:W-:Y:S02]  /*36f0*/  LEA.HI.X R25, R29, c[0x0][0x174], R4, 0x1, P1 ;  /* 0x00005d001d197a11 */ /* 0x000fe400008f0c04 */
[----:B------:R-:W-:Y:S01]  /*3700*/  LEA.HI.X R19, R17, c[0x0][0x174], R28, 0x1, P2 ;  /* 0x00005d0011137a11 */ /* 0x000fe200010f0c1c */
[----:B------:R-:W-:Y:S01]  /*3710*/  STG.E.U16 [R22.64], R13 ;  /* 0x0000000d16007986 */ /* 0x000fe2000c101524 */
[----:B------:R-:W-:Y:S02]  /*3720*/  PRMT R17, R12, 0x7632, R17 ;  /* 0x000076320c117816 */ /* 0x000fe40000000011 */
[C---:B------:R-:W-:Y:S01]  /*3730*/  IADD3 R4, R16.reuse, 0x50, RZ ;  /* 0x0000005010047810 */ /* 0x040fe20007ffe0ff */
[----:B------:R1:W-:Y:S01]  /*3740*/  STG.E.U16 [R24.64], R12 ;  /* 0x0000000c18007986 */ /* 0x0003e2000c101524 */
[C---:B------:R-:W-:Y:S02]  /*3750*/  IADD3 R0, R16.reuse, 0x40, RZ ;  /* 0x0000004010007810 */ /* 0x040fe40007ffe0ff */
[C---:B0-----:R-:W-:Y:S01]  /*3760*/  IADD3 R20, R16.reuse, 0x68, RZ ;  /* 0x0000006810147810 */ /* 0x041fe20007ffe0ff */
[----:B------:R0:W-:Y:S01]  /*3770*/  STG.E.U16 [R18.64], R17 ;  /* 0x0000001112007986 */ /* 0x0001e2000c101524 */
[----:B------:R-:W-:-:S02]  /*3780*/  IADD3 R26, R16, 0x60, RZ ;  /* 0x00000060101a7810 */ /* 0x000fc40007ffe0ff */
[----:B------:R-:W-:Y:S02]  /*3790*/  IADD3 R2, R16, 0x48, RZ ;  /* 0x0000004810027810 */ /* 0x000fe40007ffe0ff */
[-C--:B------:R-:W-:Y:S02]  /*37a0*/  IADD3 R27, P3, R4, R5.reuse, RZ ;  /* 0x00000005041b7210 */ /* 0x080fe40007f7e0ff */
[-C--:B------:R-:W-:Y:S02]  /*37b0*/  IADD3 R29, P5, R0, R5.reuse, RZ ;  /* 0x00000005001d7210 */ /* 0x080fe40007fbe0ff */
[----:B-1----:R-:W-:Y:S02]  /*37c0*/  IADD3 R12, R16, 0x58, RZ ;  /* 0x00000058100c7810 */ /* 0x002fe40007ffe0ff */
[-C--:B------:R-:W-:Y:S02]  /*37d0*/  IADD3 R13, P4, R2, R5.reuse, RZ ;  /* 0x00000005020d7210 */ /* 0x080fe40007f9e0ff */
[----:B0-----:R-:W-:-:S02]  /*37e0*/  IADD3 R19, P0, R20, R5, RZ ;  /* 0x0000000514137210 */ /* 0x001fc40007f1e0ff */
[-C--:B------:R-:W-:Y:S02]  /*37f0*/  IADD3 R25, P2, R12, R5.reuse, RZ ;  /* 0x000000050c197210 */ /* 0x080fe40007f5e0ff */
[----:B------:R-:W-:Y:S02]  /*3800*/  IADD3 R17, P1, R26, R5, RZ ;  /* 0x000000051a117210 */ /* 0x000fe40007f3e0ff */
[C---:B------:R-:W-:Y:S02]  /*3810*/  IADD3 R28, R16.reuse, 0x70, RZ ;  /* 0x00000070101c7810 */ /* 0x040fe40007ffe0ff */
[----:B------:R-:W-:Y:S02]  /*3820*/  IADD3 R16, R16, 0x78, RZ ;  /* 0x0000007810107810 */ /* 0x000fe40007ffe0ff */
[-C--:B------:R-:W-:Y:S02]  /*3830*/  LEA.HI.X.SX32 R30, R4, R3.reuse, 0x1, P3 ;  /* 0x00000003041e7211 */ /* 0x080fe400018f0eff */
[----:B------:R-:W-:-:S02]  /*3840*/  LEA.HI.X.SX32 R22, R20, R3, 0x1, P0 ;  /* 0x0000000314167211 */ /* 0x000fc400000f0eff */
[-C--:B------:R-:W-:Y:S02]  /*3850*/  LEA.HI.X.SX32 R34, R0, R3.reuse, 0x1, P5 ;  /* 0x0000000300227211 */ /* 0x080fe400028f0eff */
[-C--:B------:R-:W-:Y:S02]  /*3860*/  LEA.HI.X.SX32 R18, R12, R3.reuse, 0x1, P2 ;  /* 0x000000030c127211 */ /* 0x080fe400010f0eff */
[-C--:B------:R-:W-:Y:S02]  /*3870*/  LEA.HI.X.SX32 R26, R26, R3.reuse, 0x1, P1 ;  /* 0x000000031a1a7211 */ /* 0x080fe400008f0eff */
[----:B------:R-:W-:Y:S02]  /*3880*/  LEA R4, P0, R29, c[0x0][0x170], 0x1 ;  /* 0x00005c001d047a11 */ /* 0x000fe400078008ff */
[----:B------:R-:W-:Y:S02]  /*3890*/  LEA.HI.X.SX32 R32, R2, R3, 0x1, P4 ;  /* 0x0000000302207211 */ /* 0x000fe400020f0eff */
[----:B------:R-:W-:-:S02]  /*38a0*/  LEA R12, P1, R13, c[0x0][0x170], 0x1 ;  /* 0x00005c000d0c7a11 */ /* 0x000fc400078208ff */
[-C--:B------:R-:W-:Y:S02]  /*38b0*/  IADD3 R21, P5, R28, R5.reuse, RZ ;  /* 0x000000051c157210 */ /* 0x080fe40007fbe0ff */
[----:B------:R-:W-:Y:S02]  /*38c0*/  IADD3 R23, P6, R16, R5, RZ ;  /* 0x0000000510177210 */ /* 0x000fe40007fde0ff */
[----:B------:R-:W-:Y:S02]  /*38d0*/  LEA.HI.X R5, R29, c[0x0][0x174], R34, 0x1, P0 ;  /* 0x00005d001d057a11 */ /* 0x000fe400000f0c22 */
[----:B------:R-:W-:Y:S02]  /*38e0*/  F2FP.PACK_AB R0, R15, R14 ;  /* 0x0000000e0f00723e */ /* 0x000fe400000000ff */
[----:B------:R-:W-:Y:S02]  /*38f0*/  LEA R2, P0, R27, c[0x0][0x170], 0x1 ;  /* 0x00005c001b027a11 */ /* 0x000fe400078008ff */
[----:B------:R-:W-:Y:S01]  /*3900*/  LEA.HI.X R13, R13, c[0x0][0x174], R32, 0x1, P1 ;  /* 0x00005d000d0d7a11 */ /* 0x000fe200008f0c20 */
[----:B------:R0:W-:Y:S01]  /*3910*/  STG.E.U16 [R4.64], R0 ;  /* 0x0000000004007986 */ /* 0x0001e2000c101524 */
[----:B------:R-:W-:-:S02]  /*3920*/  LEA R14, P1, R25, c[0x0][0x170], 0x1 ;  /* 0x00005c00190e7a11 */ /* 0x000fc400078208ff */
[-C--:B------:R-:W-:Y:S02]  /*3930*/  LEA.HI.X.SX32 R28, R28, R3.reuse, 0x1, P5 ;  /* 0x000000031c1c7211 */ /* 0x080fe400028f0eff */
[----:B------:R-:W-:Y:S02]  /*3940*/  LEA.HI.X.SX32 R24, R16, R3, 0x1, P6 ;  /* 0x0000000310187211 */ /* 0x000fe400030f0eff */
[----:B------:R-:W-:Y:S02]  /*3950*/  LEA.HI.X R3, R27, c[0x0][0x174], R30, 0x1, P0 ;  /* 0x00005d001b037a11 */ /* 0x000fe400000f0c1e */
[----:B------:R-:W-:Y:S02]  /*3960*/  LEA R16, P0, R17, c[0x0][0x170], 0x1 ;  /* 0x00005c0011107a11 */ /* 0x000fe400078008ff */
[----:B------:R-:W-:Y:S02]  /*3970*/  LEA.HI.X R15, R25, c[0x0][0x174], R18, 0x1, P1 ;  /* 0x00005d00190f7a11 */ /* 0x000fe400008f0c12 */
[----:B------:R-:W-:-:S02]  /*3980*/  F2FP.PACK_AB R7, R8, R7 ;  /* 0x000000070807723e */ /* 0x000fc400000000ff */
[----:B------:R-:W-:Y:S02]  /*3990*/  LEA R18, P1, R19, c[0x0][0x170], 0x1 ;  /* 0x00005c0013127a11 */ /* 0x000fe400078208ff */
[----:B------:R-:W-:Y:S02]  /*39a0*/  PRMT R8, R0, 0x7632, R8 ;  /* 0x0000763200087816 */ /* 0x000fe40000000008 */
[----:B------:R-:W-:Y:S02]  /*39b0*/  LEA.HI.X R17, R17, c[0x0][0x174], R26, 0x1, P0 ;  /* 0x00005d0011117a11 */ /* 0x000fe400000f0c1a */
[----:B------:R-:W-:Y:S01]  /*39c0*/  F2FP.PACK_AB R9, R10, R9 ;  /* 0x000000090a09723e */ /* 0x000fe200000000ff */
[----:B------:R-:W-:Y:S01]  /*39d0*/  STG.E.U16 [R12.64], R8 ;  /* 0x000000080c007986 */ /* 0x000fe2000c101524 */
[----:B------:R-:W-:Y:S02]  /*39e0*/  LEA R20, P0, R21, c[0x0][0x170], 0x1 ;  /* 0x00005c0015147a11 */ /* 0x000fe400078008ff */
[----:B------:R-:W-:Y:S01]  /*39f0*/  LEA.HI.X R19, R19, c[0x0][0x174], R22, 0x1, P1 ;  /* 0x00005d0013137a11 */ /* 0x000fe200008f0c16 */
[----:B------:R1:W-:Y:S01]  /*3a00*/  STG.E.U16 [R2.64], R7 ;  /* 0x0000000702007986 */ /* 0x0003e2000c101524 */
[----:B------:R-:W-:-:S02]  /*3a10*/  LEA R22, P1, R23, c[0x0][0x170], 0x1 ;  /* 0x00005c0017167a11 */ /* 0x000fc400078208ff */
[----:B0-----:R-:W-:Y:S02]  /*3a20*/  PRMT R5, R7, 0x7632, R5 ;  /* 0x0000763207057816 */ /* 0x001fe40000000005 */
[----:B------:R-:W-:Y:S02]  /*3a30*/  F2FP.PACK_AB R6, R6, R11 ;  /* 0x0000000b0606723e */ /* 0x000fe400000000ff */
[----:B------:R-:W-:Y:S01]  /*3a40*/  LEA.HI.X R21, R21, c[0x0][0x174], R28, 0x1, P0 ;  /* 0x00005d0015157a11 */ /* 0x000fe200000f0c1c */
[----:B------:R-:W-:Y:S01]  /*3a50*/  STG.E.U16 [R14.64], R5 ;  /* 0x000000050e007986 */ /* 0x000fe2000c101524 */
[----:B------:R-:W-:Y:S02]  /*3a60*/  LEA.HI.X R23, R23, c[0x0][0x174], R24, 0x1, P1 ;  /* 0x00005d0017177a11 */ /* 0x000fe400008f0c18 */
[----:B------:R-:W-:Y:S01]  /*3a70*/  PRMT R11, R6, 0x7632, R11 ;  /* 0x00007632060b7816 */ /* 0x000fe2000000000b */
[----:B------:R-:W-:Y:S01]  /*3a80*/  STG.E.U16 [R16.64], R9 ;  /* 0x0000000910007986 */ /* 0x000fe2000c101524 */
[----:B-1----:R-:W-:-:S05]  /*3a90*/  PRMT R3, R9, 0x7632, R3 ;  /* 0x0000763209037816 */ /* 0x002fca0000000003 */
[----:B------:R-:W-:Y:S04]  /*3aa0*/  STG.E.U16 [R18.64], R3 ;  /* 0x0000000312007986 */ /* 0x000fe8000c101524 */
[----:B------:R-:W-:Y:S04]  /*3ab0*/  STG.E.U16 [R20.64], R6 ;  /* 0x0000000614007986 */ /* 0x000fe8000c101524 */
[----:B------:R-:W-:Y:S01]  /*3ac0*/  STG.E.U16 [R22.64], R11 ;  /* 0x0000000b16007986 */ /* 0x000fe2000c101524 */
[----:B------:R-:W-:Y:S05]  /*3ad0*/  EXIT ;  /* 0x000000000000794d */ /* 0x000fea0003800000 */
.L_x_2856:
        /* <DEDUP_REMOVED lines=19> */
.L_x_2884:
        /* <DEDUP_REMOVED lines=20> */
.L_x_2858:
[----:B------:R-:W-:Y:S01]  /*3d50*/  IMAD.MOV.U32 R24, RZ, RZ, -0x800001 ;  /* 0xff7fffffff187424 */ /* 0x000fe200078e00ff */
[----:B------:R-:W-:Y:S01]  /*3d60*/  MOV R27, 0xffffffff ;  /* 0xffffffff001b7802 */ /* 0x000fe20000000f00 */
[----:B------:R-:W-:Y:S01]  /*3d70*/  IMAD.MOV.U32 R25, RZ, RZ, 0x10 ;  /* 0x00000010ff197424 */ /* 0x000fe200078e00ff */
[----:B------:R-:W-:Y:S01]  /*3d80*/  MOV R16, 0x3db0 ;  /* 0x00003db000107802 */ /* 0x000fe20000000f00 */
[----:B------:R-:W-:Y:S02]  /*3d90*/  IMAD.MOV.U32 R26, RZ, RZ, 0x1f ;  /* 0x0000001fff1a7424 */ /* 0x000fe400078e00ff */
[----:B------:R-:W-:Y:S05]  /*3da0*/  CALL.REL.NOINC `($__internal_65_$__cuda_sm70_shflsync_bfly_p) ;  /* 0x00000ee000007944 */ /* 0x000fea0003c00000 */
[----:B-1----:R-:W-:Y:S01]  /*3db0*/  IMAD.MOV.U32 R11, RZ, RZ, R25 ;  /* 0x000000ffff0b7224 */ /* 0x002fe200078e0019 */
[----:B0-----:R-:W-:Y:S05]  /*3dc0*/  BRA `(.L_x_2896) ;  /* 0xffffcd2000007947 */ /* 0x001fea000383ffff */
.L_x_2859:
[----:B------:R-:W-:Y:S01]  /*3dd0*/  IMAD.MOV.U32 R25, RZ, RZ, 0x8 ;  /* 0x00000008ff197424 */ /* 0x000fe200078e00ff */
[----:B------:R-:W-:Y:S01]  /*3de0*/  MOV R27, 0xffffffff ;  /* 0xffffffff001b7802 */ /* 0x000fe20000000f00 */
[----:B------:R-:W-:Y:S01]  /*3df0*/  IMAD.MOV.U32 R26, RZ, RZ, 0x1f ;  /* 0x0000001fff1a7424 */ /* 0x000fe200078e00ff */
[----:B------:R-:W-:Y:S02]  /*3e00*/  MOV R16, 0x3e20 ;  /* 0x00003e2000107802 */ /* 0x000fe40000000f00 */
[----:B------:R-:W-:Y:S05]  /*3e10*/  CALL.REL.NOINC `($__internal_65_$__cuda_sm70_shflsync_bfly_p) ;  /* 0x00000e7000007944 */ /* 0x000fea0003c00000 */
[----:B01----:R-:W-:Y:S01]  /*3e20*/  FMNMX.FTZ R24, R24, R25, !PT ;  /* 0x0000001918187209 */ /* 0x003fe20007810000 */
[----:B------:R-:W-:Y:S01]  /*3e30*/  IMAD.MOV.U32 R25, RZ, RZ, 0x4 ;  /* 0x00000004ff197424 */ /* 0x000fe200078e00ff */
[----:B------:R-:W-:Y:S01]  /*3e40*/  MOV R16, 0x3e80 ;  /* 0x00003e8000107802 */ /* 0x000fe20000000f00 */
[----:B------:R-:W-:-:S02]  /*3e50*/  IMAD.MOV.U32 R26, RZ, RZ, 0x1f ;  /* 0x0000001fff1a7424 */ /* 0x000fc400078e00ff */
[----:B------:R-:W-:Y:S02]  /*3e60*/  IMAD.MOV.U32 R27, RZ, RZ, -0x1 ;  /* 0xffffffffff1b7424 */ /* 0x000fe400078e00ff */
[----:B------:R-:W-:Y:S05]  /*3e70*/  CALL.REL.NOINC `($__internal_65_$__cuda_sm70_shflsync_bfly_p) ;  /* 0x00000e1000007944 */ /* 0x000fea0003c00000 */
[----:B01----:R-:W-:Y:S01]  /*3e80*/  FMNMX.FTZ R24, R24, R25, !PT ;  /* 0x0000001918187209 */ /* 0x003fe20007810000 */
[----:B------:R-:W-:Y:S01]  /*3e90*/  HFMA2.MMA R25, -RZ, RZ, 0, 1.1920928955078125e-07 ;  /* 0x00000002ff197435 */ /* 0x000fe200000001ff */
[----:B------:R-:W-:Y:S01]  /*3ea0*/  IMAD.MOV.U32 R26, RZ, RZ, 0x1f ;  /* 0x0000001fff1a7424 */ /* 0x000fe200078e00ff */
[----:B------:R-:W-:Y:S01]  /*3eb0*/  MOV R16, 0x3ee0 ;  /* 0x00003ee000107802 */ /* 0x000fe20000000f00 */
[----:B------:R-:W-:-:S03]  /*3ec0*/  IMAD.MOV.U32 R27, RZ, RZ, -0x1 ;  /* 0xffffffffff1b7424 */ /* 0x000fc600078e00ff */
[----:B------:R-:W-:Y:S05]  /*3ed0*/  CALL.REL.NOINC `($__internal_65_$__cuda_sm70_shflsync_bfly_p) ;  /* 0x00000db000007944 */ /* 0x000fea0003c00000 */
[----:B-1----:R-:W-:Y:S01]  /*3ee0*/  FMNMX.FTZ R19, R24, R25, !PT ;  /* 0x0000001918137209 */ /* 0x002fe20007810000 */
[----:B------:R-:W-:Y:S01]  /*3ef0*/  IMAD.MOV.U32 R25, RZ, RZ, 0x1 ;  /* 0x00000001ff197424 */ /* 0x000fe200078e00ff */
[----:B0-----:R-:W-:Y:S01]  /*3f00*/  MOV R26, 0x1f ;  /* 0x0000001f001a7802 */ /* 0x001fe20000000f00 */
[----:B------:R-:W-:Y:S01]  /*3f10*/  IMAD.MOV.U32 R27, RZ, RZ, -0x1 ;  /* 0xffffffffff1b7424 */ /* 0x000fe200078e00ff */
[----:B------:R-:W-:Y:S01]  /*3f20*/  MOV R16, 0x3f50 ;  /* 0x00003f5000107802 */ /* 0x000fe20000000f00 */
[----:B------:R-:W-:Y:S02]  /*3f30*/  IMAD.MOV.U32 R24, RZ, RZ, R19 ;  /* 0x000000ffff187224 */ /* 0x000fe400078e0013 */
[----:B------:R-:W-:Y:S05]  /*3f40*/  CALL.REL.NOINC `($__internal_65_$__cuda_sm70_shflsync_bfly_p) ;  /* 0x00000d4000007944 */ /* 0x000fea0003c00000 */
[----:B-1----:R-:W-:Y:S01]  /*3f50*/  IMAD.MOV.U32 R20, RZ, RZ, R25 ;  /* 0x000000ffff147224 */ /* 0x002fe200078e0019 */
[----:B0-----:R-:W-:Y:S05]  /*3f60*/  BRA `(.L_x_2897) ;  /* 0xffffcc2000007947 */ /* 0x001fea000383ffff */
.L_x_2886:
[----:B------:R-:W-:Y:S01]  /*3f70*/  HFMA2.MMA R24, -RZ, RZ, 0, 0 ;  /* 0x00000000ff187435 */ /* 0x000fe200000001ff */
[----:B------:R-:W-:Y:S01]  /*3f80*/  IMAD.MOV.U32 R25, RZ, RZ, 0x2 ;  /* 0x00000002ff197424 */ /* 0x000fe200078e00ff */
[----:B0-----:R-:W-:Y:S01]  /*3f90*/  MOV R16, 0x3fd0 ;  /* 0x00003fd000107802 */ /* 0x001fe20000000f00 */
[----:B------:R-:W-:-:S02]  /*3fa0*/  IMAD.MOV.U32 R26, RZ, RZ, 0x1f ;  /* 0x0000001fff1a7424 */ /* 0x000fc400078e00ff */
[----:B------:R-:W-:Y:S02]  /*3fb0*/  IMAD.MOV.U32 R27, RZ, RZ, -0x1 ;  /* 0xffffffffff1b7424 */ /* 0x000fe400078e00ff */
[----:B------:R-:W-:Y:S05]  /*3fc0*/  CALL.REL.NOINC `($__internal_65_$__cuda_sm70_shflsync_bfly_p) ;  /* 0x00000cc000007944 */ /* 0x000fea0003c00000 */
[----:B-1----:R-:W-:Y:S01]  /*3fd0*/  MOV R7, R25 ;  /* 0x0000001900077202 */ /* 0x002fe20000000f00 */
[----:B0-----:R-:W-:Y:S05]  /*3fe0*/  BRA `(.L_x_2898) ;  /* 0xffffe9f000007947 */ /* 0x001fea000383ffff */
.L_x_2887:
[----:B------:R-:W-:Y:S01]  /*3ff0*/  IMAD.MOV.U32 R25, RZ, RZ, 0x1 ;  /* 0x00000001ff197424 */ /* 0x000fe200078e00ff */
[----:B------:R-:W-:Y:S01]  /*4000*/  MOV R16, 0x4040 ;  /* 0x0000404000107802 */ /* 0x000fe20000000f00 */
[----:B------:R-:W-:Y:S02]  /*4010*/  IMAD.MOV.U32 R26, RZ, RZ, 0x1f ;  /* 0x0000001fff1a7424 */ /* 0x000fe400078e00ff */
[----:B------:R-:W-:Y:S02]  /*4020*/  IMAD.MOV.U32 R27, RZ, RZ, -0x1 ;  /* 0xffffffffff1b7424 */ /* 0x000fe400078e00ff */
[----:B------:R-:W-:Y:S05]  /*4030*/  CALL.REL.NOINC `($__internal_65_$__cuda_sm70_shflsync_bfly_p) ;  /* 0x00000c5000007944 */ /* 0x000fea0003c00000 */
[----:B-1----:R-:W-:Y:S01]  /*4040*/  FADD.FTZ R23, R24, R25 ;  /* 0x0000001918177221 */ /* 0x002fe20000010000 */
[----:B0-----:R-:W-:Y:S01]  /*4050*/  HFMA2.MMA R24, -RZ, RZ, 0, 0 ;  /* 0x00000000ff187435 */ /* 0x001fe200000001ff */
[----:B------:R-:W-:Y:S01]  /*4060*/  IMAD.MOV.U32 R25, RZ, RZ, 0x2 ;  /* 0x00000002ff197424 */ /* 0x000fe200078e00ff */
[----:B------:R-:W-:Y:S01]  /*4070*/  MOV R16, 0x40b0 ;  /* 0x000040b000107802 */ /* 0x000fe20000000f00 */
[----:B------:R-:W-:Y:S02]  /*4080*/  IMAD.MOV.U32 R26, RZ, RZ, 0x1f ;  /* 0x0000001fff1a7424 */ /* 0x000fe400078e00ff */
[----:B------:R-:W-:-:S02]  /*4090*/  IMAD.MOV.U32 R27, RZ, RZ, -0x1 ;  /* 0xffffffffff1b7424 */ /* 0x000fc400078e00ff */
[----:B------:R-:W-:Y:S05]  /*40a0*/  CALL.REL.NOINC `($__internal_65_$__cuda_sm70_shflsync_bfly_p) ;  /* 0x00000be000007944 */ /* 0x000fea0003c00000 */
[----:B01----:R-:W-:Y:S01]  /*40b0*/  FADD.FTZ R24, RZ, R25 ;  /* 0x00000019ff187221 */ /* 0x003fe20000010000 */
[----:B------:R-:W-:Y:S01]  /*40c0*/  MOV R25, 0x1 ;  /* 0x0000000100197802 */ /* 0x000fe20000000f00 */
[----:B------:R-:W-:Y:S01]  /*40d0*/  IMAD.MOV.U32 R26, RZ, RZ, 0x1f ;  /* 0x0000001fff1a7424 */ /* 0x000fe200078e00ff */
[----:B------:R-:W-:Y:S01]  /*40e0*/  MOV R16, 0x4110 ;  /* 0x0000411000107802 */ /* 0x000fe20000000f00 */
[----:B------:R-:W-:-:S02]  /*40f0*/  IMAD.MOV.U32 R27, RZ, RZ, -0x1 ;  /* 0xffffffffff1b7424 */ /* 0x000fc400078e00ff */
[----:B------:R-:W-:Y:S05]  /*4100*/  CALL.REL.NOINC `($__internal_65_$__cuda_sm70_shflsync_bfly_p) ;  /* 0x00000b8000007944 */ /* 0x000fea0003c00000 */
[----:B-1----:R-:W-:Y:S01]  /*4110*/  FADD.FTZ R22, R24, R25 ;  /* 0x0000001918167221 */ /* 0x002fe20000010000 */
[----:B------:R-:W-:Y:S01]  /*4120*/  HFMA2.MMA R25, -RZ, RZ, 0, 1.1920928955078125e-07 ;  /* 0x00000002ff197435 */ /* 0x000fe200000001ff */
[----:B0-----:R-:W-:Y:S01]  /*4130*/  IMAD.MOV.U32 R24, RZ, RZ, RZ ;  /* 0x000000ffff187224 */ /* 0x001fe200078e00ff */
[----:B------:R-:W-:Y:S01]  /*4140*/  MOV R16, 0x4180 ;  /* 0x0000418000107802 */ /* 0x000fe20000000f00 */
[----:B------:R-:W-:-:S02]  /*4150*/  IMAD.MOV.U32 R26, RZ, RZ, 0x1f ;  /* 0x0000001fff1a7424 */ /* 0x000fc400078e00ff */
[----:B------:R-:W-:Y:S02]  /*4160*/  IMAD.MOV.U32 R27, RZ, RZ, -0x1 ;  /* 0xffffffffff1b7424 */ /* 0x000fe400078e00ff */
[----:B------:R-:W-:Y:S05]  /*4170*/  CALL.REL.NOINC `($__internal_65_$__cuda_sm70_shflsync_bfly_p) ;  /* 0x00000b1000007944 */ /* 0x000fea0003c00000 */
[----:B01----:R-:W-:Y:S01]  /*4180*/  FADD.FTZ R24, RZ, R25 ;  /* 0x00000019ff187221 */ /* 0x003fe20000010000 */
[----:B------:R-:W-:Y:S01]  /*4190*/  MOV R26, 0x1f ;  /* 0x0000001f001a7802 */ /* 0x000fe20000000f00 */
[----:B------:R-:W-:Y:S01]  /*41a0*/  IMAD.MOV.U32 R25, RZ, RZ, 0x1 ;  /* 0x00000001ff197424 */ /* 0x000fe200078e00ff */
[----:B------:R-:W-:Y:S01]  /*41b0*/  MOV R16, 0x41e0 ;  /* 0x000041e000107802 */ /* 0x000fe20000000f00 */
[----:B------:R-:W-:Y:S02]  /*41c0*/  IMAD.MOV.U32 R27, RZ, RZ, -0x1 ;  /* 0xffffffffff1b7424 */ /* 0x000fe400078e00ff */
[----:B------:R-:W-:Y:S05]  /*41d0*/  CALL.REL.NOINC `($__internal_65_$__cuda_sm70_shflsync_bfly_p) ;  /* 0x00000ab000007944 */ /* 0x000fea0003c00000 */
[----:B0-----:R-:W-:Y:S01]  /*41e0*/  HFMA2.MMA R26, -RZ, RZ, 0, 1.847743988037109375e-06 ;  /* 0x0000001fff1a7435 */ /* 0x001fe200000001ff */
[----:B-1----:R-:W-:Y:S01]  /*41f0*/  FADD.FTZ R20, R24, R25 ;  /* 0x0000001918147221 */ /* 0x002fe20000010000 */
[----:B------:R-:W-:Y:S01]  /*4200*/  MOV R16, 0x4250 ;  /* 0x0000425000107802 */ /* 0x000fe20000000f00 */
[----:B------:R-:W-:Y:S02]  /*4210*/  IMAD.MOV.U32 R24, RZ, RZ, RZ ;  /* 0x000000ffff187224 */ /* 0x000fe400078e00ff */
[----:B------:R-:W-:Y:S02]  /*4220*/  IMAD.MOV.U32 R25, RZ, RZ, 0x2 ;  /* 0x00000002ff197424 */ /* 0x000fe400078e00ff */
[----:B------:R-:W-:-:S02]  /*4230*/  IMAD.MOV.U32 R27, RZ, RZ, -0x1 ;  /* 0xffffffffff1b7424 */ /* 0x000fc400078e00ff */
[----:B------:R-:W-:Y:S05]  /*4240*/  CALL.REL.NOINC `($__internal_65_$__cuda_sm70_shflsync_bfly_p) ;  /* 0x00000a4000007944 */ /* 0x000fea0003c00000 */
[----:B01----:R-:W-:Y:S01]  /*4250*/  FADD.FTZ R24, RZ, R25 ;  /* 0x00000019ff187221 */ /* 0x003fe20000010000 */
[----:B------:R-:W-:Y:S01]  /*4260*/  MOV R27, 0xffffffff ;  /* 0xffffffff001b7802 */ /* 0x000fe20000000f00 */
[----:B------:R-:W-:Y:S01]  /*4270*/  IMAD.MOV.U32 R25, RZ, RZ, 0x1 ;  /* 0x00000001ff197424 */ /* 0x000fe200078e00ff */
[----:B------:R-:W-:Y:S01]  /*4280*/  MOV R16, 0x42b0 ;  /* 0x000042b000107802 */ /* 0x000fe20000000f00 */
[----:B------:R-:W-:-:S02]  /*4290*/  IMAD.MOV.U32 R26, RZ, RZ, 0x1f ;  /* 0x0000001fff1a7424 */ /* 0x000fc400078e00ff */
[----:B------:R-:W-:Y:S05]  /*42a0*/  CALL.REL.NOINC `($__internal_65_$__cuda_sm70_shflsync_bfly_p) ;  /* 0x000009e000007944 */ /* 0x000fea0003c00000 */
[----:B-1----:R-:W-:Y:S01]  /*42b0*/  FADD.FTZ R21, R24, R25 ;  /* 0x0000001918157221 */ /* 0x002fe20000010000 */
[----:B0-----:R-:W-:Y:S01]  /*42c0*/  MOV R27, 0xffffffff ;  /* 0xffffffff001b7802 */ /* 0x001fe20000000f00 */
[----:B------:R-:W-:Y:S01]  /*42d0*/  IMAD.MOV.U32 R24, RZ, RZ, RZ ;  /* 0x000000ffff187224 */ /* 0x000fe200078e00ff */
[----:B------:R-:W-:Y:S01]  /*42e0*/  MOV R16, 0x4320 ;  /* 0x0000432000107802 */ /* 0x000fe20000000f00 */
[----:B------:R-:W-:-:S02]  /*42f0*/  IMAD.MOV.U32 R25, RZ, RZ, 0x2 ;  /* 0x00000002ff197424 */ /* 0x000fc400078e00ff */
[----:B------:R-:W-:Y:S02]  /*4300*/  IMAD.MOV.U32 R26, RZ, RZ, 0x1f ;  /* 0x0000001fff1a7424 */ /* 0x000fe400078e00ff */
[----:B------:R-:W-:Y:S05]  /*4310*/  CALL.REL.NOINC `($__internal_65_$__cuda_sm70_shflsync_bfly_p) ;  /* 0x0000097000007944 */ /* 0x000fea0003c00000 */
[----:B01----:R-:W-:Y:S01]  /*4320*/  FADD.FTZ R24, RZ, R25 ;  /* 0x00000019ff187221 */ /* 0x003fe20000010000 */
[----:B------:R-:W-:Y:S01]  /*4330*/  MOV R16, 0x4380 ;  /* 0x0000438000107802 */ /* 0x000fe20000000f00 */
[----:B------:R-:W-:Y:S02]  /*4340*/  IMAD.MOV.U32 R25, RZ, RZ, 0x1 ;  /* 0x00000001ff197424 */ /* 0x000fe400078e00ff */
[----:B------:R-:W-:Y:S02]  /*4350*/  IMAD.MOV.U32 R26, RZ, RZ, 0x1f ;  /* 0x0000001fff1a7424 */ /* 0x000fe400078e00ff */
[----:B------:R-:W-:Y:S02]  /*4360*/  IMAD.MOV.U32 R27, RZ, RZ, -0x1 ;  /* 0xffffffffff1b7424 */ /* 0x000fe400078e00ff */
[----:B------:R-:W-:Y:S05]  /*4370*/  CALL.REL.NOINC `($__internal_65_$__cuda_sm70_shflsync_bfly_p) ;  /* 0x0000091000007944 */ /* 0x000fea0003c00000 */
[----:B-1----:R-:W-:Y:S01]  /*4380*/  FADD.FTZ R19, R24, R25 ;  /* 0x0000001918137221 */ /* 0x002fe20000010000 */
[----:B0-----:R-:W-:Y:S01]  /*4390*/  HFMA2.MMA R24, -RZ, RZ, 0, 0 ;  /* 0x00000000ff187435 */ /* 0x001fe200000001ff */
[----:B------:R-:W-:Y:S01]  /*43a0*/  IMAD.MOV.U32 R25, RZ, RZ, 0x2 ;  /* 0x00000002ff197424 */ /* 0x000fe200078e00ff */
        /* <DEDUP_REMOVED lines=10> */
[----:B-1----:R-:W-:Y:S01]  /*4450*/  FADD.FTZ R18, R24, R25 ;  /* 0x0000001918127221 */ /* 0x002fe20000010000 */
[----:B------:R-:W-:Y:S01]  /*4460*/  HFMA2.MMA R25, -RZ, RZ, 0, 1.1920928955078125e-07 ;  /* 0x00000002ff197435 */ /* 0x000fe200000001ff */
[----:B0-----:R-:W-:Y:S01]  /*4470*/  IMAD.MOV.U32 R24, RZ, RZ, RZ ;  /* 0x000000ffff187224 */ /* 0x001fe200078e00ff */
        /* <DEDUP_REMOVED lines=10> */
[----:B0-----:R-:W-:Y:S01]  /*4520*/  HFMA2.MMA R26, -RZ, RZ, 0, 1.847743988037109375e-06 ;  /* 0x0000001fff1a7435 */ /* 0x001fe200000001ff */
[----:B-1----:R-:W-:Y:S01]  /*4530*/  FADD.FTZ R12, R24, R25 ;  /* 0x00000019180c7221 */ /* 0x002fe20000010000 */
[----:B------:R-:W-:Y:S01]  /*4540*/  MOV R16, 0x4590 ;  /* 0x0000459000107802 */ /* 0x000fe20000000f00 */
[----:B------:R-:W-:-:S02]  /*4550*/  IMAD.MOV.U32 R24, RZ, RZ, RZ ;  /* 0x000000ffff187224 */ /* 0x000fc400078e00ff */
[----:B------:R-:W-:Y:S02]  /*4560*/  IMAD.MOV.U32 R25, RZ, RZ, 0x2 ;  /* 0x00000002ff197424 */ /* 0x000fe400078e00ff */
[----:B------:R-:W-:Y:S02]  /*4570*/  IMAD.MOV.U32 R27, RZ, RZ, -0x1 ;  /* 0xffffffffff1b7424 */ /* 0x000fe400078e00ff */
[----:B------:R-:W-:Y:S05]  /*4580*/  CALL.REL.NOINC `($__internal_65_$__cuda_sm70_shflsync_bfly_p) ;  /* 0x0000070000007944 */ /* 0x000fea0003c00000 */
[----:B01----:R-:W-:Y:S01]  /*4590*/  FADD.FTZ R24, RZ, R25 ;  /* 0x00000019ff187221 */ /* 0x003fe20000010000 */
[----:B------:R-:W-:Y:S01]  /*45a0*/  MOV R27, 0xffffffff ;  /* 0xffffffff001b7802 */ /* 0x000fe20000000f00 */
[----:B------:R-:W-:Y:S01]  /*45b0*/  IMAD.MOV.U32 R25, RZ, RZ, 0x1 ;  /* 0x00000001ff197424 */ /* 0x000fe200078e00ff */
[----:B------:R-:W-:Y:S01]  /*45c0*/  MOV R16, 0x45f0 ;  /* 0x000045f000107802 */ /* 0x000fe20000000f00 */
[----:B------:R-:W-:Y:S02]  /*45d0*/  IMAD.MOV.U32 R26, RZ, RZ, 0x1f ;  /* 0x0000001fff1a7424 */ /* 0x000fe400078e00ff */
        /* <DEDUP_REMOVED lines=70> */
[----:B------:R-:W-:Y:S01]  /*4a40*/  IMAD.MOV.U32 R26, RZ, RZ, 0x1f ;  /* 0x0000001fff1a7424 */ /* 0x000fe200078e00ff */
[----:B------:R-:W-:-:S02]  /*4a50*/  MOV R16, 0x4a70 ;  /* 0x00004a7000107802 */ /* 0x000fc40000000f00 */
[----:B------:R-:W-:Y:S05]  /*4a60*/  CALL.REL.NOINC `($__internal_65_$__cuda_sm70_shflsync_bfly_p) ;  /* 0x0000022000007944 */ /* 0x000fea0003c00000 */
[----:B01----:R-:W-:Y:S01]  /*4a70*/  FADD.FTZ R24, RZ, R25 ;  /* 0x00000019ff187221 */ /* 0x003fe20000010000 */
[----:B------:R-:W-:Y:S01]  /*4a80*/  MOV R27, 0xffffffff ;  /* 0xffffffff001b7802 */ /* 0x000fe20000000f00 */
[----:B------:R-:W-:Y:S01]  /*4a90*/  IMAD.MOV.U32 R25, RZ, RZ, 0x1 ;  /* 0x00000001ff197424 */ /* 0x000fe200078e00ff */
[----:B------:R-:W-:Y:S01]  /*4aa0*/  MOV R16, 0x4ad0 ;  /* 0x00004ad000107802 */ /* 0x000fe20000000f00 */
[----:B------:R-:W-:-:S02]  /*4ab0*/  IMAD.MOV.U32 R26, RZ, RZ, 0x1f ;  /* 0x0000001fff1a7424 */ /* 0x000fc400078e00ff */
        /* <DEDUP_REMOVED lines=27> */
[----:B-1----:R-:W-:Y:S01]  /*4c70*/  MOV R17, R25 ;  /* 0x0000001900117202 */ /* 0x002fe20000000f00 */
[----:B0-----:R-:W-:Y:S05]  /*4c80*/  BRA `(.L_x_2899) ;  /* 0xffffde3000007947 */ /* 0x001fea000383ffff */
        .weak           $__internal_65_$__cuda_sm70_shflsync_bfly_p
        .type           $__internal_65_$__cuda_sm70_shflsync_bfly_p,@function
        .size           $__internal_65_$__cuda_sm70_shflsync_bfly_p,(.L_x_24726 - $__internal_65_$__cuda_sm70_shflsync_bfly_p)
$__internal_65_$__cuda_sm70_shflsync_bfly_p:
[----:B------:R-:W-:Y:S01]  /*4c90*/  IMAD.MOV.U32 R17, RZ, RZ, 0x0 ;  /* 0x00000000ff117424 */ /* 0x000fe200078e00ff */
[----:B------:R-:W-:Y:S04]  /*4ca0*/  WARPSYNC R27 ;  /* 0x0000001b00007348 */ /* 0x000fe80003800000 */
[----:B------:R0:W1:Y:S01]  /*4cb0*/  SHFL.BFLY PT, R25, R24, R25, R26 ;  /* 0x0c00001918197389 */ /* 0x00006200000e001a */
[----:B------:R-:W-:Y:S05]  /*4cc0*/  RET.REL.NODEC R16 `(_ZN4vllm25paged_attention_v2_kernelIthLi128ELi32ELi128ELNS_18Fp8KVCacheDataTypeE2ELb1ELi512EEEvPfS2_PT_PKS3_PKT0_S9_ifPKiSB_iPKfiiiSD_SD_iiiii) ;  /* 0xffffb33010007950 */ /* 0x000fea0003c3ffff */
.L_x_2900:
        /* <DEDUP_REMOVED lines=11> */
.L_x_24726:


//--------------------- .text._ZN4vllm25paged_attention_v2_kernelIthLi120ELi32ELi128ELNS_18Fp8KVCacheDataTypeE2ELb1ELi512EEEvPfS2_PT_PKS3_PKT0_S9_ifPKiSB_iPKfiiiSD_SD_iiiii --------------------------
	.section	.text._ZN4vllm25paged_attention_v2_kernelIthLi120ELi32ELi128ELNS_18Fp8KVCacheDataTypeE2ELb1ELi512EEEvPfS2_PT_PKS3_PKT0_S9_ifPKiSB_iPKfiiiSD_SD_iiiii,"ax",@progbits
	.sectioninfo	@"SHI_REGISTERS=40"
	.align	128
        .global         _ZN4vllm25paged_attention_v2_kernelIthLi120ELi32ELi128ELNS_18Fp8KVCacheDataTypeE2ELb1ELi512EEEvPfS2_PT_PKS3_PKT0_S9_ifPKiSB_iPKfiiiSD_SD_iiiii
        .type           _ZN4vllm25paged_attention_v2_kernelIthLi120ELi32ELi128ELNS_18Fp8KVCacheDataTypeE2ELb1ELi512EEEvPfS2_PT_PKS3_PKT0_S9_ifPKiSB_iPKfiiiSD_SD_iiiii,@function
        .size           _ZN4vllm25paged_attention_v2_kernelIthLi120ELi32ELi128ELNS_18Fp8KVCacheDataTypeE2ELb1ELi512EEEvPfS2_PT_PKS3_PKT0_S9_ifPKiSB_iPKfiiiSD_SD_iiiii,(.L_x_24727 - _ZN4vllm25paged_attention_v2_kernelIthLi120ELi32ELi128ELNS_18Fp8KVCacheDataTypeE2ELb1ELi512EEEvPfS2_PT_PKS3_PKT0_S9_ifPKiSB_iPKfiiiSD_SD_iiiii)
        .other          _ZN4vllm25paged_attention_v2_kernelIthLi120ELi32ELi128ELNS_18Fp8KVCacheDataTypeE2ELb1ELi512EEEvPfS2_PT_PKS3_PKT0_S9_ifPKiSB_iPKfiiiSD_SD_iiiii,@"STO_CUDA_ENTRY STV_DEFAULT"
_ZN4vllm25paged_attention_v2_kernelIthLi120ELi32ELi128ELNS_18Fp8KVCacheDataTypeE2ELb1ELi512EEEvPfS2_PT_PKS3_PKT0_S9_ifPKiSB_iPKfiiiSD_SD_iiiii:
.text._ZN4vllm25paged_attention_v2_kernelIthLi120ELi32ELi128ELNS_18Fp8KVCacheDataTypeE2ELb1ELi512EEEvPfS2_PT_PKS3_PKT0_S9_ifPKiSB_iPKfiiiSD_SD_iiiii:
        /* <DEDUP_REMOVED lines=12> */
[----:B------:R-:W-:Y:S02]  /*00c0*/  IADD3 R9, R0, -0x1, RZ ;  /* 0xffffffff00097810 */ /* 0x000fe40007ffe0ff */
[----:B------:R-:W1:Y:S01]  /*00d0*/  I2F.RP R4, R2 ;  /* 0x0000000200047306 */ /* 0x000e620000209400 */
[----:B------:R-:W-:Y:S01]  /*00e0*/  MOV R15, c[0x0][0x1e8] ;  /* 0x00007a00000f7a02 */ /* 0x000fe20000000f00 */
        /* <DEDUP_REMOVED lines=9> */
[----:B0-----:R-:W-:Y:S01]  /*0180*/  IMAD.MOV.U32 R6, RZ, RZ, RZ ;  /* 0x000000ffff067224 */ /* 0x001fe200078e00ff */
[----:B-1----:R-:W-:-:S05]  /*0190*/  IADD3 R3, RZ, -R7, RZ ;  /* 0x80000007ff037210 */ /* 0x002fca0007ffe0ff */
[----:B------:R-:W-:-:S04]  /*01a0*/  IMAD R3, R3, R2, RZ ;  /* 0x0000000203037224 */ /* 0x000fc800078e02ff */
        /* <DEDUP_REMOVED lines=22> */
[----:B------:R-:W-:Y:S01]  /*0310*/  LOP3.LUT R15, R13, 0xffffffe0, RZ, 0xc0, !PT ;  /* 0xffffffe00d0f7812 */ /* 0x000fe200078ec0ff */
[----:B------:R-:W-:Y:S01]  /*0320*/  IMAD.MOV.U32 R4, RZ, RZ, R14 ;  /* 0x000000ffff047224 */ /* 0x000fe200078e000e */
[----:B------:R-:W-:Y:S02]  /*0330*/  SHF.R.S32.HI R13, RZ, 0x5, R13 ;  /* 0x00000005ff0d7819 */ /* 0x000fe4000001140d */
[----:B------:R-:W-:Y:S01]  /*0340*/  IADD3 R14, -R15, R12, RZ ;  /* 0x0000000c0f0e7210 */ /* 0x000fe20007ffe1ff */
        /* <DEDUP_REMOVED lines=60> */
.L_x_2901:
[----:B0-----:R-:W-:-:S04]  /*0710*/  IMAD.MOV.U32 R16, RZ, RZ, c[0x0][0xc] ;  /* 0x00000300ff107624 */ /* 0x001fc800078e00ff */
[----:B------:R-:W-:-:S04]  /*0720*/  IMAD R15, R16, c[0x0][0x1d8], R11 ;  /* 0x00007600100f7a24 */ /* 0x000fc800078e020b */
[----:B------:R-:W-:-:S03]  /*0730*/  IMAD R15, R15, c[0x0][0x1e8], RZ ;  /* 0x00007a000f0f7a24 */ /* 0x000fc600078e02ff */
.L_x_2902:
        /* <DEDUP_REMOVED lines=20> */
.L_x_2906:
        /* <DEDUP_REMOVED lines=36> */
.L_x_2904:
[----:B------:R-:W-:Y:S05]  /*0ac0*/  BSYNC B7 ;  /* 0x0000000000077941 */ /* 0x000fea0003800000 */
.L_x_2903:
[----:B------:R-:W-:Y:S05]  /*0ad0*/  BRA.DIV ~URZ, `(.L_x_2907) ;  /* 0x000031927f007947 */ /* 0x000fea000b800000 */
[----:B------:R-:W-:-:S05]  /*0ae0*/  IMAD.MOV.U32 R2, RZ, RZ, -0x800001 ;  /* 0xff7fffffff027424 */ /* 0x000fca00078e00ff */
.L_x_2945:
        /* <DEDUP_REMOVED lines=10> */
.L_x_2946:
[----:B------:R-:W-:Y:S01]  /*0b90*/  ISETP.NE.AND P0, PT, R14, RZ, PT ;  /* 0x000000ff0e00720c */ /* 0x000fe20003f05270 */
[----:B------:R-:W-:-:S12]  /*0ba0*/  WARPSYNC 0xffffffff ;  /* 0xffffffff00007948 */ /* 0x000fd80003800000 */
[----:B01----:R-:W-:-:S05]  /*0bb0*/  @!P0 FMNMX.FTZ R18, R19, R18, !PT ;  /* 0x0000001213128209 */ /* 0x003fca0007810000 */
[----:B------:R0:W-:Y:S02]  /*0bc0*/  @!P0 STS [R13.X4], R18 ;  /* 0x000000120d008388 */ /* 0x0001e40000004800 */
[----:B------:R-:W-:Y:S01]  /*0bd0*/  BAR.SYNC.DEFER_BLOCKING 0x0 ;  /* 0x0000000000007b1d */ /* 0x000fe20000010000 */
[----:B------:R-:W-:Y:S02]  /*0be0*/  ISETP.GT.AND P0, PT, R14, 0x3, PT ;  /* 0x000000030e00780c */ /* 0x000fe40003f04270 */
[----:B------:R-:W-:-:S03]  /*0bf0*/  ISETP.GE.AND P2, PT, R12, R9, PT ;  /* 0x000000090c00720c */ /* 0x000fc60003f46270 */
[----:B------:R-:W-:Y:S08]  /*0c00*/  BSSY B0, `(.L_x_2909) ;  /* 0x00000e9000007945 */ /* 0x000ff00003800000 */
[----:B------:R-:W1:Y:S04]  /*0c10*/  @!P0 LDS R17, [R14.X4] ;  /* 0x000000000e118984 */ /* 0x000e680000004800 */
[----:B-1----:R-:W1:Y:S02]  /*0c20*/  SHFL.BFLY PT, R2, R17, 0x2, 0x1f ;  /* 0x0c401f0011027f89 */ /* 0x002e6400000e0000 */
[----:B01----:R-:W-:-:S05]  /*0c30*/  FMNMX.FTZ R18, R2, R17, !PT ;  /* 0x0000001102127209 */ /* 0x003fca0007810000 */
[----:B------:R-:W0:Y:S02]  /*0c40*/  SHFL.BFLY PT, R3, R18, 0x1, 0x1f ;  /* 0x0c201f0012037f89 */ /* 0x000e2400000e0000 */
[----:B0-----:R-:W-:Y:S01]  /*0c50*/  FMNMX.FTZ R2, R18, R3, !PT ;  /* 0x0000000312027209 */ /* 0x001fe20007810000 */
[----:B------:R-:W-:-:S05]  /*0c60*/  IMAD.MOV.U32 R3, RZ, RZ, RZ ;  /* 0x000000ffff037224 */ /* 0x000fca00078e00ff */
[----:B------:R-:W0:Y:S01]  /*0c70*/  SHFL.IDX PT, R2, R2, RZ, 0x1f ;  /* 0x00001fff02027589 */ /* 0x000e2200000e0000 */
[----:B------:R-:W-:Y:S05]  /*0c80*/  @P2 BRA `(.L_x_2910) ;  /* 0x00000e0000002947 */ /* 0x000fea0003800000 */
[----:B------:R-:W-:Y:S01]  /*0c90*/  MOV R3, 0xfffffff0 ;  /* 0xfffffff000037802 */ /* 0x000fe20000000f00 */
[----:B------:R-:W-:Y:S04]  /*0ca0*/  BSSY B1, `(.L_x_2911) ;  /* 0x000001d000017945 */ /* 0x000fe80003800000 */
        /* <DEDUP_REMOVED lines=15> */
[----:B------:R-:W-:Y:S01]  /*0da0*/  LEA R19, R12, 0x20, 0x2 ;  /* 0x000000200c137811 */ /* 0x000fe200078e10ff */
[----:B------:R-:W-:-:S04]  /*0db0*/  IMAD.MOV.U32 R18, RZ, RZ, R12 ;  /* 0x000000ffff127224 */ /* 0x000fc800078e000c */
.L_x_2913:
        /* <DEDUP_REMOVED lines=11> */
.L_x_2912:
[----:B------:R-:W-:Y:S05]  /*0e70*/  BSYNC B1 ;  /* 0x0000000000017941 */ /* 0x000fea0003800000 */
.L_x_2911:
        /* <DEDUP_REMOVED lines=10> */
.L_x_2916:
        /* <DEDUP_REMOVED lines=100> */
.L_x_2915:
[----:B------:R-:W-:Y:S05]  /*1560*/  BSYNC B1 ;  /* 0x0000000000017941 */ /* 0x000fea0003800000 */
.L_x_2914:
        /* <DEDUP_REMOVED lines=55> */
.L_x_2918:
[----:B------:R-:W-:Y:S05]  /*18e0*/  BSYNC B1 ;  /* 0x0000000000017941 */ /* 0x000fea0003800000 */
.L_x_2917:
        /* <DEDUP_REMOVED lines=26> */
.L_x_2910:
[----:B------:R-:W-:Y:S05]  /*1a90*/  BSYNC B0 ;  /* 0x0000000000007941 */ /* 0x000fea0003800000 */
.L_x_2909:
        /* <DEDUP_REMOVED lines=43> */
.L_x_2923:
        /* <DEDUP_REMOVED lines=8> */
.L_x_2922:
[----:B------:R-:W-:Y:S05]  /*1dd0*/  BSYNC B1 ;  /* 0x0000000000017941 */ /* 0x000fea0003800000 */
.L_x_2921:
        /* <DEDUP_REMOVED lines=10> */
.L_x_2926:
        /* <DEDUP_REMOVED lines=52> */
.L_x_2925:
[----:B------:R-:W-:Y:S05]  /*21c0*/  BSYNC B1 ;  /* 0x0000000000017941 */ /* 0x000fea0003800000 */
.L_x_2924:
        /* <DEDUP_REMOVED lines=31> */
.L_x_2928:
[----:B------:R-:W-:Y:S05]  /*23c0*/  BSYNC B1 ;  /* 0x0000000000017941 */ /* 0x000fea0003800000 */
.L_x_2927:
        /* <DEDUP_REMOVED lines=14> */
.L_x_2920:
[----:B------:R-:W-:Y:S05]  /*24b0*/  BSYNC B0 ;  /* 0x0000000000007941 */ /* 0x000fea0003800000 */
.L_x_2919:
        /* <DEDUP_REMOVED lines=20> */
.L_x_2930:
[----:B------:R-:W-:Y:S05]  /*2600*/  BSYNC B0 ;  /* 0x0000000000007941 */ /* 0x000fea0003800000 */
.L_x_2929:
[----:B------:R-:W-:Y:S01]  /*2610*/  BSSY B6, `(.L_x_2931) ;  /* 0x000003a000067945 */ /* 0x000fe20003800000 */
[----:B------:R-:W-:Y:S05]  /*2620*/  @P1 BRA `(.L_x_2932) ;  /* 0x0000038000001947 */ /* 0x000fea0003800000 */
[----:B------:R-:W-:Y:S02]  /*2630*/  IABS R9, c[0x0][0x1e0] ;  /* 0x0000780000097a13 */ /* 0x000fe40000000000 */
[----:B0-----:R-:W-:Y:S02]  /*2640*/  IABS R6, c[0x0][0x1e4] ;  /* 0x0000790000067a13 */ /* 0x001fe40000000000 */
        /* <DEDUP_REMOVED lines=11> */
[----:B0-----:R-:W-:Y:S01]  /*2700*/  IMAD.MOV.U32 R18, RZ, RZ, RZ ;  /* 0x000000ffff127224 */ /* 0x001fe200078e00ff */
[----:B--2---:R-:W-:Y:S01]  /*2710*/  IADD3 R20, RZ, -R19, RZ ;  /* 0x80000013ff147210 */ /* 0x004fe20007ffe0ff */
[----:B-1----:R-:W-:-:S04]  /*2720*/  IMAD.MOV.U32 R2, RZ, RZ, RZ ;  /* 0x000000ffff027224 */ /* 0x002fc800078e00ff */
[----:B------:R-:W-:Y:S02]  /*2730*/  IMAD R17, R20, R9, RZ ;  /* 0x0000000914117224 */ /* 0x000fe400078e02ff */
[----:B---3--:R-:W-:Y:S02]  /*2740*/  IMAD.MOV R5, RZ, RZ, -R3 ;  /* 0x000000ffff057224 */ /* 0x008fe400078e0a03 */
[----:B------:R-:W-:-:S04]  /*2750*/  IMAD.HI.U32 R17, R19, R17, R18 ;  /* 0x0000001113117227 */ /* 0x000fc800078e0012 */
[----:B------:R-:W-:Y:S02]  /*2760*/  IMAD R5, R5, R6, RZ ;  /* 0x0000000605057224 */ /* 0x000fe400078e02ff */
[----:B------:R-:W-:Y:S02]  /*2770*/  IMAD.MOV.U32 R18, RZ, RZ, R0 ;  /* 0x000000ffff127224 */ /* 0x000fe400078e0000 */
[----:B------:R-:W-:Y:S01]  /*2780*/  IMAD.HI.U32 R20, R3, R5, R2 ;  /* 0x0000000503147227 */ /* 0x000fe200078e0002 */
[----:B------:R-:W-:-:S03]  /*2790*/  IADD3 R5, R4, -c[0x0][0x1dc], RZ ;  /* 0x8000770004057a10 */ /* 0x000fc60007ffe0ff */
.L_x_2934:
        /* <DEDUP_REMOVED lines=33> */
.L_x_2932:
[----:B------:R-:W-:Y:S05]  /*29b0*/  BSYNC B6 ;  /* 0x0000000000067941 */ /* 0x000fea0003800000 */
.L_x_2931:
[----:B------:R-:W-:Y:S05]  /*29c0*/  BRA.DIV ~URZ, `(.L_x_2935) ;  /* 0x000014c27f007947 */ /* 0x000fea000b800000 */
[----:B0-----:R-:W-:-:S04]  /*29d0*/  IMAD.MOV.U32 R0, RZ, RZ, RZ ;  /* 0x000000ffff007224 */ /* 0x001fc800078e00ff */
.L_x_2947:
[----:B------:R-:W-:Y:S01]  /*29e0*/  FADD.FTZ R23, RZ, R0 ;  /* 0x00000000ff177221 */ /* 0x000fe20000010000 */
[----:B------:R-:W-:Y:S05]  /*29f0*/  BRA.DIV ~URZ, `(.L_x_2936) ;  /* 0x000015127f007947 */ /* 0x000fea000b800000 */
[----:B------:R-:W0:Y:S01]  /*2a00*/  SHFL.BFLY PT, R22, R23, 0x1, 0x1f ;  /* 0x0c201f0017167f89 */ /* 0x000e2200000e0000 */
[----:B------:R-:W-:Y:S01]  /*2a10*/  HFMA2.MMA R9, -RZ, RZ, 0, 0 ;  /* 0x00000000ff097435 */ /* 0x000fe200000001ff */
[----:B------:R-:W-:Y:S01]  /*2a20*/  CS2R R20, SRZ ;  /* 0x0000000000147805 */ /* 0x000fe2000001ff00 */
[----:B------:R-:W-:Y:S01]  /*2a30*/  CS2R R16, SRZ ;  /* 0x0000000000107805 */ /* 0x000fe2000001ff00 */
[----:B------:R-:W-:Y:S01]  /*2a40*/  CS2R R18, SRZ ;  /* 0x0000000000127805 */ /* 0x000fe2000001ff00 */
[----:B------:R-:W-:Y:S01]  /*2a50*/  IMAD.MOV.U32 R15, RZ, RZ, RZ ;  /* 0x000000ffff0f7224 */ /* 0x000fe200078e00ff */
[----:B------:R-:W-:Y:S01]  /*2a60*/  CS2R R6, SRZ ;  /* 0x0000000000067805 */ /* 0x000fe2000001ff00 */
[----:B------:R-:W-:Y:S01]  /*2a70*/  CS2R R4, SRZ ;  /* 0x0000000000047805 */ /* 0x000fe2000001ff00 */
[----:B------:R-:W-:Y:S02]  /*2a80*/  IMAD.MOV.U32 R0, RZ, RZ, RZ ;  /* 0x000000ffff007224 */ /* 0x000fe400078e00ff */
[----:B------:R-:W-:-:S02]  /*2a90*/  IMAD.MOV.U32 R2, RZ, RZ, RZ ;  /* 0x000000ffff027224 */ /* 0x000fc400078e00ff */
[----:B0-----:R-:W-:Y:S02]  /*2aa0*/  FADD.FTZ R22, R23, R22 ;  /* 0x0000001617167221 */ /* 0x001fe40000010000 */
[----:B------:R-:W-:Y:S02]  /*2ab0*/  IMAD.MOV.U32 R23, RZ, RZ, RZ ;  /* 0x000000ffff177224 */ /* 0x000fe400078e00ff */
.L_x_2948:
[----:B------:R-:W-:Y:S01]  /*2ac0*/  SHF.R.S32.HI R3, RZ, 0x1f, R14 ;  /* 0x0000001fff037819 */ /* 0x000fe2000001140e */
[----:B------:R-:W-:Y:S01]  /*2ad0*/  WARPSYNC 0xffffffff ;  /* 0xffffffff00007948 */ /* 0x000fe20003800000 */
[----:B------:R-:W-:Y:S01]  /*2ae0*/  LOP3.LUT R24, R14, 0x3, RZ, 0xc0, !PT ;  /* 0x000000030e187812 */ /* 0x000fe200078ec0ff */
[----:B------:R-:W-:Y:S01]  /*2af0*/  BAR.SYNC.DEFER_BLOCKING 0x0 ;  /* 0x0000000000007b1d */ /* 0x000fe20000010000 */
[----:B------:R-:W-:Y:S01]  /*2b00*/  LEA.HI R3, R3, R14, RZ, 0x2 ;  /* 0x0000000e03037211 */ /* 0x000fe200078f10ff */
[----:B------:R-:W-:Y:S01]  /*2b10*/  FADD.FTZ R2, R2, R23 ;  /* 0x0000001702027221 */ /* 0x000fe20000010000 */
[----:B------:R-:W-:Y:S02]  /*2b20*/  ISETP.NE.AND P0, PT, R24, RZ, PT ;  /* 0x000000ff1800720c */ /* 0x000fe40003f05270 */
[C---:B------:R-:W-:Y:S01]  /*2b30*/  LOP3.LUT R14, R12.reuse, 0xffffffc0, RZ, 0xc0, !PT ;  /* 0xffffffc00c0e7812 */ /* 0x040fe200078ec0ff */
[----:B------:R-:W-:Y:S01]  /*2b40*/  BSSY B0, `(.L_x_2937) ;  /* 0x000001a000007945 */ /* 0x000fe20003800000 */
[----:B------:R-:W-:-:S02]  /*2b50*/  IADD3 R25, R12, 0x1f, RZ ;  /* 0x0000001f0c197810 */ /* 0x000fc40007ffe0ff */
[----:B------:R-:W-:Y:S02]  /*2b60*/  ISETP.NE.OR P5, PT, R14, 0x40, P0 ;  /* 0x000000400e00780c */ /* 0x000fe400007a5670 */
[C---:B------:R-:W-:Y:S02]  /*2b70*/  LOP3.LUT R24, R12.reuse, 0xffffffe0, RZ, 0xc0, !PT ;  /* 0xffffffe00c187812 */ /* 0x040fe400078ec0ff */
[C---:B------:R-:W-:Y:S02]  /*2b80*/  ISETP.GT.OR P1, PT, R12.reuse, 0x3f, P0 ;  /* 0x0000003f0c00780c */ /* 0x040fe40000724670 */
[----:B------:R-:W-:Y:S02]  /*2b90*/  ISETP.GT.OR P2, PT, R12, 0x1f, P0 ;  /* 0x0000001f0c00780c */ /* 0x000fe40000744670 */
[----:B------:R-:W-:Y:S02]  /*2ba0*/  SHF.R.S32.HI R12, RZ, 0x2, R3 ;  /* 0x00000002ff0c7819 */ /* 0x000fe40000011403 */
[----:B------:R-:W-:-:S02]  /*2bb0*/  ISETP.GT.U32.AND P3, PT, R25, 0x3e, PT ;  /* 0x0000003e1900780c */ /* 0x000fc40003f64070 */
[----:B------:R-:W-:Y:S01]  /*2bc0*/  ISETP.NE.OR P4, PT, R24, 0x20, P0 ;  /* 0x000000201800780c */ /* 0x000fe20000785670 */
[----:B------:R-:W-:Y:S01]  /*2bd0*/  IMAD R13, R13, 0x78, R12 ;  /* 0x000000780d0d7824 */ /* 0x000fe200078e020c */
[----:B------:R-:W-:Y:S06]  /*2be0*/  @P5 BRA `(.L_x_2938) ;  /* 0x000000f000005947 */ /* 0x000fec0003800000 */
        /* <DEDUP_REMOVED lines=15> */
.L_x_2938:
[----:B------:R-:W-:Y:S05]  /*2ce0*/  BSYNC B0 ;  /* 0x0000000000007941 */ /* 0x000fea0003800000 */
.L_x_2937:
        /* <DEDUP_REMOVED lines=33> */
.L_x_2940:
[----:B------:R-:W-:Y:S05]  /*2f00*/  BSYNC B0 ;  /* 0x0000000000007941 */ /* 0x000fea0003800000 */
.L_x_2939:
        /* <DEDUP_REMOVED lines=18> */
.L_x_2942:
[----:B------:R-:W-:Y:S05]  /*3030*/  BSYNC B0 ;  /* 0x0000000000007941 */ /* 0x000fea0003800000 */
.L_x_2941:
        /* <DEDUP_REMOVED lines=34> */
.L_x_2944:
[----:B------:R-:W-:Y:S05]  /*3260*/  BSYNC B0 ;  /* 0x0000000000007941 */ /* 0x000fea0003800000 */
.L_x_2943:
        /* <DEDUP_REMOVED lines=9> */
[----:B01----:R-:W-:Y:S02]  /*3300*/  SHF.R.S32.HI R13, RZ, 0x1f, R8 ;  /* 0x0000001fff0d7819 */ /* 0x003fe40000011408 */
[----:B------:R-:W-:Y:S02]  /*3310*/  IADD3 R3, P1, P2, R8, R11, R3 ;  /* 0x0000000b08037210 */ /* 0x000fe40007a3e003 */
[----:B------:R-:W-:Y:S01]  /*3320*/  SHF.R.S32.HI R10, RZ, 0x1f, R11 ;  /* 0x0000001fff0a7819 */ /* 0x000fe2000001140b */
[----:B------:R-:W-:Y:S10]  /*3330*/  @P0 EXIT ;  /* 0x000000000000094d */ /* 0x000ff40003800000 */
[C---:B------:R-:W-:Y:S02]  /*3340*/  IADD3 R8, R12.reuse, 0x8, RZ ;  /* 0x000000080c087810 */ /* 0x040fe40007ffe0ff */
[----:B------:R-:W-:Y:S02]  /*3350*/  IADD3.X R13, R13, R10, R14, P1, P2 ;  /* 0x0000000a0d0d7210 */ /* 0x000fe40000fe440e */
[-C--:B------:R-:W-:Y:S02]  /*3360*/  IADD3 R14, P0, R12, R3.reuse, RZ ;  /* 0x000000030c0e7210 */ /* 0x080fe40007f1e0ff */
[----:B------:R-:W-:-:S02]  /*3370*/  IADD3 R10, P1, R8, R3, RZ ;  /* 0x00000003080a7210 */ /* 0x000fc40007f3e0ff */
[----:B------:R-:W-:Y:S02]  /*3380*/  F2FP.PACK_AB R21, R21, R22 ;  /* 0x000000161515723e */ /* 0x000fe400000000ff */
[-C--:B------:R-:W-:Y:S02]  /*3390*/  LEA.HI.X.SX32 R23, R12, R13.reuse, 0x1, P0 ;  /* 0x0000000d0c177211 */ /* 0x080fe400000f0eff */
[----:B------:R-:W-:Y:S02]  /*33a0*/  LEA.HI.X.SX32 R11, R8, R13, 0x1, P1 ;  /* 0x0000000d080b7211 */ /* 0x000fe400008f0eff */
[----:B------:R-:W-:Y:S02]  /*33b0*/  LEA R22, P0, R14, c[0x0][0x170], 0x1 ;  /* 0x00005c000e167a11 */ /* 0x000fe400078008ff */
[----:B------:R-:W-:Y:S02]  /*33c0*/  LEA R26, P1, R10, c[0x0][0x170], 0x1 ;  /* 0x00005c000a1a7a11 */ /* 0x000fe400078208ff */
[----:B------:R-:W-:-:S02]  /*33d0*/  IADD3 R8, R12, 0x10, RZ ;  /* 0x000000100c087810 */ /* 0x000fc40007ffe0ff */
[----:B------:R-:W-:Y:S02]  /*33e0*/  LEA.HI.X R23, R14, c[0x0][0x174], R23, 0x1, P0 ;  /* 0x00005d000e177a11 */ /* 0x000fe400000f0c17 */
[----:B------:R-:W-:Y:S02]  /*33f0*/  LEA.HI.X R27, R10, c[0x0][0x174], R11, 0x1, P1 ;  /* 0x00005d000a1b7a11 */ /* 0x000fe400008f0c0b */
[----:B------:R-:W-:Y:S02]  /*3400*/  IADD3 R14, R12, 0x18, RZ ;  /* 0x000000180c0e7810 */ /* 0x000fe40007ffe0ff */
[----:B------:R-:W-:Y:S02]  /*3410*/  IADD3 R11, P0, R8, R3, RZ ;  /* 0x00000003080b7210 */ /* 0x000fe40007f1e0ff */
[----:B------:R-:W-:Y:S02]  /*3420*/  IADD3 R24, R12, 0x20, RZ ;  /* 0x000000200c187810 */ /* 0x000fe40007ffe0ff */
[----:B------:R-:W-:-:S02]  /*3430*/  PRMT R29, R21, 0x7610, R29 ;  /* 0x00007610151d7816 */ /* 0x000fc4000000001d */
[----:B------:R-:W-:Y:S02]  /*3440*/  PRMT R30, R21, 0x7632, R30 ;  /* 0x00007632151e7816 */ /* 0x000fe4000000001e */
[----:B------:R-:W-:Y:S01]  /*3450*/  LEA.HI.X.SX32 R8, R8, R13, 0x1, P0 ;  /* 0x0000000d08087211 */ /* 0x000fe200000f0eff */
[----:B------:R0:W-:Y:S01]  /*3460*/  STG.E.U16 [R22.64], R29 ;  /* 0x0000001d16007986 */ /* 0x0001e2000c101524 */
[-C--:B------:R-:W-:Y:S02]  /*3470*/  IADD3 R25, P1, R14, R3.reuse, RZ ;  /* 0x000000030e197210 */ /* 0x080fe40007f3e0ff */
[----:B------:R-:W-:Y:S01]  /*3480*/  LEA R10, P0, R11, c[0x0][0x170], 0x1 ;  /* 0x00005c000b0a7a11 */ /* 0x000fe200078008ff */
[----:B------:R1:W-:Y:S01]  /*3490*/  STG.E.U16 [R26.64], R30 ;  /* 0x0000001e1a007986 */ /* 0x0003e2000c101524 */
[----:B------:R-:W-:Y:S02]  /*34a0*/  IADD3 R21, P2, R24, R3, RZ ;  /* 0x0000000318157210 */ /* 0x000fe40007f5e0ff */
[----:B------:R-:W-:-:S02]  /*34b0*/  LEA.HI.X.SX32 R28, R14, R13, 0x1, P1 ;  /* 0x0000000d0e1c7211 */ /* 0x000fc400008f0eff */
[----:B------:R-:W-:Y:S02]  /*34c0*/  LEA.HI.X R11, R11, c[0x0][0x174], R8, 0x1, P0 ;  /* 0x00005d000b0b7a11 */ /* 0x000fe400000f0c08 */
[----:B------:R-:W-:Y:S02]  /*34d0*/  LEA.HI.X.SX32 R14, R24, R13, 0x1, P2 ;  /* 0x0000000d180e7211 */ /* 0x000fe400010f0eff */
[----:B------:R-:W-:Y:S02]  /*34e0*/  LEA R24, P0, R25, c[0x0][0x170], 0x1 ;  /* 0x00005c0019187a11 */ /* 0x000fe400078008ff */
[----:B0-----:R-:W-:Y:S02]  /*34f0*/  LEA R22, P1, R21, c[0x0][0x170], 0x1 ;  /* 0x00005c0015167a11 */ /* 0x001fe400078208ff */
[----:B------:R-:W-:Y:S02]  /*3500*/  IADD3 R8, R12, 0x28, RZ ;  /* 0x000000280c087810 */ /* 0x000fe40007ffe0ff */
[----:B------:R-:W-:-:S02]  /*3510*/  LEA.HI.X R25, R25, c[0x0][0x174], R28, 0x1, P0 ;  /* 0x00005d0019197a11 */ /* 0x000fc400000f0c1c */
[----:B------:R-:W-:Y:S02]  /*3520*/  LEA.HI.X R23, R21, c[0x0][0x174], R14, 0x1, P1 ;  /* 0x00005d0015177a11 */ /* 0x000fe400008f0c0e */
[----:B------:R-:W-:Y:S02]  /*3530*/  IADD3 R21, P0, R8, R3, RZ ;  /* 0x0000000308157210 */ /* 0x000fe40007f1e0ff */
[----:B------:R-:W-:Y:S02]  /*3540*/  F2FP.PACK_AB R14, R20, R19 ;  /* 0x00000013140e723e */ /* 0x000fe400000000ff */
[----:B------:R-:W-:Y:S02]  /*3550*/  IADD3 R20, R12, 0x30, RZ ;  /* 0x000000300c147810 */ /* 0x000fe40007ffe0ff */
[----:B------:R-:W-:Y:S02]  /*3560*/  F2FP.PACK_AB R17, R18, R17 ;  /* 0x000000111211723e */ /* 0x000fe400000000ff */
[----:B-1----:R-:W-:-:S02]  /*3570*/  LEA.HI.X.SX32 R26, R8, R13, 0x1, P0 ;  /* 0x0000000d081a7211 */ /* 0x002fc400000f0eff */
[C---:B------:R-:W-:Y:S01]  /*3580*/  LEA R18, P0, R21.reuse, c[0x0][0x170], 0x1 ;  /* 0x00005c0015127a11 */ /* 0x040fe200078008ff */
[----:B------:R0:W-:Y:S01]  /*3590*/  STG.E.U16 [R10.64], R17 ;  /* 0x000000110a007986 */ /* 0x0001e2000c101524 */
[C---:B------:R-:W-:Y:S02]  /*35a0*/  IADD3 R8, P1, R20.reuse, R3, RZ ;  /* 0x0000000314087210 */ /* 0x040fe40007f3e0ff */
[----:B------:R-:W-:Y:S02]  /*35b0*/  LEA.HI.X R19, R21, c[0x0][0x174], R26, 0x1, P0 ;  /* 0x00005d0015137a11 */ /* 0x000fe400000f0c1a */
[----:B------:R-:W-:Y:S02]  /*35c0*/  LEA.HI.X.SX32 R21, R20, R13, 0x1, P1 ;  /* 0x0000000d14157211 */ /* 0x000fe400008f0eff */
[----:B------:R-:W-:Y:S02]  /*35d0*/  LEA R20, P0, R8, c[0x0][0x170], 0x1 ;  /* 0x00005c0008147a11 */ /* 0x000fe400078008ff */
[----:B------:R-:W-:-:S02]  /*35e0*/  PRMT R27, R17, 0x7632, R27 ;  /* 0x00007632111b7816 */ /* 0x000fc4000000001b */
[----:B------:R-:W-:Y:S02]  /*35f0*/  LEA.HI.X R21, R8, c[0x0][0x174], R21, 0x1, P0 ;  /* 0x00005d0008157a11 */ /* 0x000fe400000f0c15 */
[----:B0-----:R-:W-:Y:S01]  /*3600*/  PRMT R11, R14, 0x7610, R11 ;  /* 0x000076100e0b7816 */ /* 0x001fe2000000000b */
[----:B------:R0:W-:Y:S01]  /*3610*/  STG.E.U16 [R24.64], R27 ;  /* 0x0000001b18007986 */ /* 0x0001e2000c101524 */
[----:B------:R-:W-:Y:S02]  /*3620*/  F2FP.PACK_AB R8, R16, R15 ;  /* 0x0000000f1008723e */ /* 0x000fe400000000ff */
[----:B------:R-:W-:Y:S01]  /*3630*/  PRMT R15, R14, 0x7632, R15 ;  /* 0x000076320e0f7816 */ /* 0x000fe2000000000f */
[----:B------:R-:W-:Y:S01]  /*3640*/  STG.E.U16 [R22.64], R11 ;  /* 0x0000000b16007986 */ /* 0x000fe2000c101524 */
[C---:B------:R-:W-:Y:S02]  /*3650*/  IADD3 R28, R12.reuse, 0x60, RZ ;  /* 0x000000600c1c7810 */ /* 0x040fe40007ffe0ff */
[C---:B------:R-:W-:Y:S01]  /*3660*/  IADD3 R14, R12.reuse, 0x38, RZ ;  /* 0x000000380c0e7810 */ /* 0x040fe20007ffe0ff */
[----:B------:R1:W-:Y:S01]  /*3670*/  STG.E.U16 [R18.64], R15 ;  /* 0x0000000f12007986 */ /* 0x0003e2000c101524 */
[----:B------:R-:W-:-:S02]  /*3680*/  IADD3 R16, R12, 0x40, RZ ;  /* 0x000000400c107810 */ /* 0x000fc40007ffe0ff */
[----:B------:R-:W-:Y:S01]  /*3690*/  IADD3 R10, R12, 0x48, RZ ;  /* 0x000000480c0a7810 */ /* 0x000fe20007ffe0ff */
[----:B------:R2:W-:Y:S01]  /*36a0*/  STG.E.U16 [R20.64], R8 ;  /* 0x0000000814007986 */ /* 0x0005e2000c101524 */
[----:B0-----:R-:W-:Y:S02]  /*36b0*/  IADD3 R27, P5, R14, R3, RZ ;  /* 0x000000030e1b7210 */ /* 0x001fe40007fbe0ff */
[----:B------:R-:W-:Y:S02]  /*36c0*/  IADD3 R26, R12, 0x50, RZ ;  /* 0x000000500c1a7810 */ /* 0x000fe40007ffe0ff */
[----:B------:R-:W-:Y:S02]  /*36d0*/  LEA.HI.X.SX32 R14, R14, R13, 0x1, P5 ;  /* 0x0000000d0e0e7211 */ /* 0x000fe400028f0eff */
[----:B------:R-:W-:Y:S02]  /*36e0*/  IADD3 R24, R12, 0x58, RZ ;  /* 0x000000580c187810 */ /* 0x000fe40007ffe0ff */
[----:B-1----:R-:W-:-:S02]  /*36f0*/  IADD3 R15, P4, R16, R3, RZ ;  /* 0x00000003100f7210 */ /* 0x002fc40007f9e0ff */
[----:B------:R-:W-:Y:S02]  /*3700*/  IADD3 R30, R12, 0x68, RZ ;  /* 0x000000680c1e7810 */ /* 0x000fe40007ffe0ff */
[----:B--2---:R-:W-:Y:S02]  /*3710*/  IADD3 R21, P0, R28, R3, RZ ;  /* 0x000000031c157210 */ /* 0x004fe40007f1e0ff */
[-C--:B------:R-:W-:Y:S02]  /*3720*/  LEA.HI.X.SX32 R16, R16, R13.reuse, 0x1, P4 ;  /* 0x0000000d10107211 */ /* 0x080fe400020f0eff */
[----:B------:R-:W-:Y:S02]  /*3730*/  LEA.HI.X.SX32 R28, R28, R13, 0x1, P0 ;  /* 0x0000000d1c1c7211 */ /* 0x000fe400000f0eff */
[----:B------:R-:W-:Y:S02]  /*3740*/  LEA R18, P0, R27, c[0x0][0x170], 0x1 ;  /* 0x00005c001b127a11 */ /* 0x000fe400078008ff */
[----:B------:R-:W-:-:S02]  /*3750*/  IADD3 R12, R12, 0x70, RZ ;  /* 0x000000700c0c7810 */ /* 0x000fc40007ffe0ff */
[----:B------:R-:W-:Y:S02]  /*3760*/  LEA.HI.X R19, R27, c[0x0][0x174], R14, 0x1, P0 ;  /* 0x00005d001b137a11 */ /* 0x000fe400000f0c0e */
[----:B------:R-:W-:Y:S02]  /*3770*/  LEA R14, P0, R15, c[0x0][0x170], 0x1 ;  /* 0x00005c000f0e7a11 */ /* 0x000fe400078008ff */
[-C--:B------:R-:W-:Y:S02]  /*3780*/  IADD3 R17, P3, R10, R3.reuse, RZ ;  /* 0x000000030a117210 */ /* 0x080fe40007f7e0ff */
[-C--:B------:R-:W-:Y:S02]  /*3790*/  IADD3 R22, P2, R26, R3.reuse, RZ ;  /* 0x000000031a167210 */ /* 0x080fe40007f5e0ff */
[-C--:B------:R-:W-:Y:S02]  /*37a0*/  IADD3 R11, P1, R24, R3.reuse, RZ ;  /* 0x00000003180b7210 */ /* 0x080fe40007f3e0ff */
[----:B------:R-:W-:-:S02]  /*37b0*/  IADD3 R23, P5, R30, R3, RZ ;  /* 0x000000031e177210 */ /* 0x000fc40007fbe0ff */
[----:B------:R-:W-:Y:S02]  /*37c0*/  LEA.HI.X R15, R15, c[0x0][0x174], R16, 0x1, P0 ;  /* 0x00005d000f0f7a11 */ /* 0x000fe400000f0c10 */
[----:B------:R-:W-:Y:S02]  /*37d0*/  IADD3 R3, P6, R12, R3, RZ ;  /* 0x000000030c037210 */ /* 0x000fe40007fde0ff */
[-C--:B------:R-:W-:Y:S02]  /*37e0*/  LEA.HI.X.SX32 R10, R10, R13.reuse, 0x1, P3 ;  /* 0x0000000d0a0a7211 */ /* 0x080fe400018f0eff */
[----:B------:R-:W-:Y:S02]  /*37f0*/  LEA R16, P0, R17, c[0x0][0x170], 0x1 ;  /* 0x00005c0011107a11 */ /* 0x000fe400078008ff */
[-C--:B------:R-:W-:Y:S02]  /*3800*/  LEA.HI.X.SX32 R25, R26, R13.reuse, 0x1, P2 ;  /* 0x0000000d1a197211 */ /* 0x080fe400010f0eff */
[----:B------:R-:W-:-:S02]  /*3810*/  LEA.HI.X.SX32 R26, R12, R13, 0x1, P6 ;  /* 0x0000000d0c1a7211 */ /* 0x000fc400030f0eff */
[----:B------:R-:W-:Y:S02]  /*3820*/  LEA.HI.X R17, R17, c[0x0][0x174], R10, 0x1, P0 ;  /* 0x00005d0011117a11 */ /* 0x000fe400000f0c0a */
[----:B------:R-:W-:Y:S02]  /*3830*/  LEA R12, P0, R22, c[0x0][0x170], 0x1 ;  /* 0x00005c00160c7a11 */ /* 0x000fe400078008ff */
[-C--:B------:R-:W-:Y:S02]  /*3840*/  LEA.HI.X.SX32 R24, R24, R13.reuse, 0x1, P1 ;  /* 0x0000000d18187211 */ /* 0x080fe400008f0eff */
[----:B------:R-:W-:Y:S02]  /*3850*/  LEA.HI.X.SX32 R30, R30, R13, 0x1, P5 ;  /* 0x0000000d1e1e7211 */ /* 0x000fe400028f0eff */
[----:B------:R-:W-:Y:S02]  /*3860*/  LEA.HI.X R13, R22, c[0x0][0x174], R25, 0x1, P0 ;  /* 0x00005d00160d7a11 */ /* 0x000fe400000f0c19 */
[----:B------:R-:W-:-:S02]  /*3870*/  LEA R10, P0, R11, c[0x0][0x170], 0x1 ;  /* 0x00005c000b0a7a11 */ /* 0x000fc400078008ff */
[----:B------:R-:W-:Y:S02]  /*3880*/  F2FP.PACK_AB R6, R9, R6 ;  /* 0x000000060906723e */ /* 0x000fe400000000ff */
[----:B------:R-:W-:Y:S02]  /*3890*/  LEA.HI.X R11, R11, c[0x0][0x174], R24, 0x1, P0 ;  /* 0x00005d000b0b7a11 */ /* 0x000fe400000f0c18 */
[C---:B------:R-:W-:Y:S02]  /*38a0*/  LEA R20, P0, R21.reuse, c[0x0][0x170], 0x1 ;  /* 0x00005c0015147a11 */ /* 0x040fe400078008ff */
[----:B------:R-:W-:Y:S02]  /*38b0*/  PRMT R9, R8, 0x7632, R9 ;  /* 0x0000763208097816 */ /* 0x000fe40000000009 */
[----:B------:R-:W-:Y:S02]  /*38c0*/  LEA.HI.X R21, R21, c[0x0][0x174], R28, 0x1, P0 ;  /* 0x00005d0015157a11 */ /* 0x000fe400000f0c1c */
[----:B------:R-:W-:Y:S01]  /*38d0*/  LEA R24, P0, R23, c[0x0][0x170], 0x1 ;  /* 0x00005c0017187a11 */ /* 0x000fe200078008ff */
[----:B------:R-:W-:Y:S01]  /*38e0*/  STG.E.U16 [R18.64], R9 ;  /* 0x0000000912007986 */ /* 0x000fe2000c101524 */
[----:B------:R-:W-:-:S02]  /*38f0*/  F2FP.PACK_AB R4, R7, R4 ;  /* 0x000000040704723e */ /* 0x000fc400000000ff */
[----:B------:R-:W-:Y:S01]  /*3900*/  LEA R22, P1, R3, c[0x0][0x170], 0x1 ;  /* 0x00005c0003167a11 */ /* 0x000fe200078208ff */
[----:B------:R-:W-:Y:S01]  /*3910*/  STG.E.U16 [R14.64], R6 ;  /* 0x000000060e007986 */ /* 0x000fe2000c101524 */
[----:B------:R-:W-:Y:S02]  /*3920*/  PRMT R8, R6, 0x7632, R8 ;  /* 0x0000763206087816 */ /* 0x000fe40000000008 */
[----:B------:R-:W-:Y:S02]  /*3930*/  F2FP.PACK_AB R0, R5, R0 ;  /* 0x000000000500723e */ /* 0x000fe400000000ff */
[----:B------:R-:W-:Y:S01]  /*3940*/  LEA.HI.X R25, R23, c[0x0][0x174], R30, 0x1, P0 ;  /* 0x00005d0017197a11 */ /* 0x000fe200000f0c1e */
[----:B------:R-:W-:Y:S01]  /*3950*/  STG.E.U16 [R16.64], R8 ;  /* 0x0000000810007986 */ /* 0x000fe2000c101524 */
[----:B------:R-:W-:Y:S02]  /*3960*/  PRMT R5, R4, 0x7632, R5 ;  /* 0x0000763204057816 */ /* 0x000fe40000000005 */
[----:B------:R-:W-:Y:S01]  /*3970*/  LEA.HI.X R23, R3, c[0x0][0x174], R26, 0x1, P1 ;  /* 0x00005d0003177a11 */ /* 0x000fe200008f0c1a */
[----:B------:R-:W-:Y:S01]  /*3980*/  STG.E.U16 [R12.64], R4 ;  /* 0x000000040c007986 */ /* 0x000fe2000c101524 */
[----:B------:R-:W-:-:S02]  /*3990*/  PRMT R3, R0, 0x7632, R3 ;  /* 0x0000763200037816 */ /* 0x000fc40000000003 */
[----:B------:R-:W-:Y:S01]  /*39a0*/  F2FP.PACK_AB R2, RZ, R2 ;  /* 0x00000002ff02723e */ /* 0x000fe200000000ff */
[----:B------:R-:W-:Y:S04]  /*39b0*/  STG.E.U16 [R10.64], R5 ;  /* 0x000000050a007986 */ /* 0x000fe8000c101524 */
[----:B------:R-:W-:Y:S04]  /*39c0*/  STG.E.U16 [R20.64], R0 ;  /* 0x0000000014007986 */ /* 0x000fe8000c101524 */
[----:B------:R-:W-:Y:S04]  /*39d0*/  STG.E.U16 [R24.64], R3 ;  /* 0x0000000318007986 */ /* 0x000fe8000c101524 */
[----:B------:R-:W-:Y:S01]  /*39e0*/  STG.E.U16 [R22.64], R2 ;  /* 0x0000000216007986 */ /* 0x000fe2000c101524 */
[----:B------:R-:W-:Y:S05]  /*39f0*/  EXIT ;  /* 0x000000000000794d */ /* 0x000fea0003800000 */
.L_x_2905:
        /* <DEDUP_REMOVED lines=19> */
.L_x_2933:
        /* <DEDUP_REMOVED lines=20> */
.L_x_2907:
[----:B------:R-:W-:Y:S01]  /*3c70*/  IMAD.MOV.U32 R23, RZ, RZ, -0x800001 ;  /* 0xff7fffffff177424 */ /* 0x000fe200078e00ff */
[----:B------:R-:W-:Y:S01]  /*3c80*/  MOV R25, 0x1f ;  /* 0x0000001f00197802 */ /* 0x000fe20000000f00 */
[----:B------:R-:W-:Y:S01]  /*3c90*/  IMAD.MOV.U32 R24, RZ, RZ, 0x10 ;  /* 0x00000010ff187424 */ /* 0x000fe200078e00ff */
[----:B------:R-:W-:Y:S01]  /*3ca0*/  MOV R2, 0x3cd0 ;  /* 0x00003cd000027802 */ /* 0x000fe20000000f00 */
[----:B------:R-:W-:Y:S02]  /*3cb0*/  IMAD.MOV.U32 R26, RZ, RZ, -0x1 ;  /* 0xffffffffff1a7424 */ /* 0x000fe400078e00ff */
[----:B------:R-:W-:Y:S05]  /*3cc0*/  CALL.REL.NOINC `($__internal_66_$__cuda_sm70_shflsync_bfly_p) ;  /* 0x00000e1000007944 */ /* 0x000fea0003c00000 */
[----:B-1----:R-:W-:Y:S01]  /*3cd0*/  IMAD.MOV.U32 R2, RZ, RZ, R24 ;  /* 0x000000ffff027224 */ /* 0x002fe200078e0018 */
[----:B0-----:R-:W-:Y:S05]  /*3ce0*/  BRA `(.L_x_2945) ;  /* 0xffffce0000007947 */ /* 0x001fea000383ffff */
.L_x_2908:
[----:B------:R-:W-:Y:S01]  /*3cf0*/  HFMA2.MMA R25, -RZ, RZ, 0, 1.847743988037109375e-06 ;  /* 0x0000001fff197435 */ /* 0x000fe200000001ff */
[----:B------:R-:W-:Y:S01]  /*3d00*/  IMAD.MOV.U32 R24, RZ, RZ, 0x8 ;  /* 0x00000008ff187424 */ /* 0x000fe200078e00ff */
[----:B------:R-:W-:Y:S01]  /*3d10*/  MOV R2, 0x3d40 ;  /* 0x00003d4000027802 */ /* 0x000fe20000000f00 */
[----:B------:R-:W-:-:S03]  /*3d20*/  IMAD.MOV.U32 R26, RZ, RZ, -0x1 ;  /* 0xffffffffff1a7424 */ /* 0x000fc600078e00ff */
[----:B------:R-:W-:Y:S05]  /*3d30*/  CALL.REL.NOINC `($__internal_66_$__cuda_sm70_shflsync_bfly_p) ;  /* 0x00000da000007944 */ /* 0x000fea0003c00000 */
[----:B01----:R-:W-:Y:S01]  /*3d40*/  FMNMX.FTZ R23, R23, R24, !PT ;  /* 0x0000001817177209 */ /* 0x003fe20007810000 */
[----:B------:R-:W-:Y:S01]  /*3d50*/  IMAD.MOV.U32 R24, RZ, RZ, 0x4 ;  /* 0x00000004ff187424 */ /* 0x000fe200078e00ff */
[----:B------:R-:W-:Y:S01]  /*3d60*/  MOV R26, 0xffffffff ;  /* 0xffffffff001a7802 */ /* 0x000fe20000000f00 */
[----:B------:R-:W-:Y:S01]  /*3d70*/  IMAD.MOV.U32 R25, RZ, RZ, 0x1f ;  /* 0x0000001fff197424 */ /* 0x000fe200078e00ff */
[----:B------:R-:W-:-:S02]  /*3d80*/  MOV R2, 0x3da0 ;  /* 0x00003da000027802 */ /* 0x000fc40000000f00 */
[----:B------:R-:W-:Y:S05]  /*3d90*/  CALL.REL.NOINC `($__internal_66_$__cuda_sm70_shflsync_bfly_p) ;  /* 0x00000d4000007944 */ /* 0x000fea0003c00000 */
[----:B01----:R-:W-:Y:S01]  /*3da0*/  FMNMX.FTZ R23, R23, R24, !PT ;  /* 0x0000001817177209 */ /* 0x003fe20007810000 */
[----:B------:R-:W-:Y:S01]  /*3db0*/  IMAD.MOV.U32 R24, RZ, RZ, 0x2 ;  /* 0x00000002ff187424 */ /* 0x000fe200078e00ff */
[----:B------:R-:W-:Y:S01]  /*3dc0*/  MOV R2, 0x3e00 ;  /* 0x00003e0000027802 */ /* 0x000fe20000000f00 */
[----:B------:R-:W-:-:S02]  /*3dd0*/  IMAD.MOV.U32 R25, RZ, RZ, 0x1f ;  /* 0x0000001fff197424 */ /* 0x000fc400078e00ff */
[----:B------:R-:W-:Y:S02]  /*3de0*/  IMAD.MOV.U32 R26, RZ, RZ, -0x1 ;  /* 0xffffffffff1a7424 */ /* 0x000fe400078e00ff */
[----:B------:R-:W-:Y:S05]  /*3df0*/  CALL.REL.NOINC `($__internal_66_$__cuda_sm70_shflsync_bfly_p) ;  /* 0x00000ce000007944 */ /* 0x000fea0003c00000 */
[----:B-1----:R-:W-:Y:S01]  /*3e00*/  FMNMX.FTZ R18, R23, R24, !PT ;  /* 0x0000001817127209 */ /* 0x002fe20007810000 */
[----:B------:R-:W-:Y:S01]  /*3e10*/  HFMA2.MMA R24, -RZ, RZ, 0, 5.9604644775390625e-08 ;  /* 0x00000001ff187435 */ /* 0x000fe200000001ff */
[----:B0-----:R-:W-:Y:S01]  /*3e20*/  IMAD.MOV.U32 R25, RZ, RZ, 0x1f ;  /* 0x0000001fff197424 */ /* 0x001fe200078e00ff */
[----:B------:R-:W-:Y:S01]  /*3e30*/  MOV R2, 0x3e70 ;  /* 0x00003e7000027802 */ /* 0x000fe20000000f00 */
[----:B------:R-:W-:Y:S02]  /*3e40*/  IMAD.MOV.U32 R26, RZ, RZ, -0x1 ;  /* 0xffffffffff1a7424 */ /* 0x000fe400078e00ff */
[----:B------:R-:W-:Y:S02]  /*3e50*/  IMAD.MOV.U32 R23, RZ, RZ, R18 ;  /* 0x000000ffff177224 */ /* 0x000fe400078e0012 */
[----:B------:R-:W-:Y:S05]  /*3e60*/  CALL.REL.NOINC `($__internal_66_$__cuda_sm70_shflsync_bfly_p) ;  /* 0x00000c7000007944 */ /* 0x000fea0003c00000 */
[----:B-1----:R-:W-:Y:S01]  /*3e70*/  MOV R19, R24 ;  /* 0x0000001800137202 */ /* 0x002fe20000000f00 */
[----:B0-----:R-:W-:Y:S05]  /*3e80*/  BRA `(.L_x_2946) ;  /* 0xffffcd0000007947 */ /* 0x001fea000383ffff */
.L_x_2935:
[----:B------:R-:W-:Y:S01]  /*3e90*/  IMAD.MOV.U32 R23, RZ, RZ, RZ ;  /* 0x000000ffff177224 */ /* 0x000fe200078e00ff */
[----:B------:R-:W-:Y:S01]  /*3ea0*/  MOV R26, 0xffffffff ;  /* 0xffffffff001a7802 */ /* 0x000fe20000000f00 */
[----:B------:R-:W-:Y:S01]  /*3eb0*/  IMAD.MOV.U32 R24, RZ, RZ, 0x2 ;  /* 0x00000002ff187424 */ /* 0x000fe200078e00ff */
[----:B0-----:R-:W-:Y:S01]  /*3ec0*/  MOV R2, 0x3ef0 ;  /* 0x00003ef000027802 */ /* 0x001fe20000000f00 */
[----:B------:R-:W-:-:S02]  /*3ed0*/  IMAD.MOV.U32 R25, RZ, RZ, 0x1f ;  /* 0x0000001fff197424 */ /* 0x000fc400078e00ff */
[----:B------:R-:W-:Y:S05]  /*3ee0*/  CALL.REL.NOINC `($__internal_66_$__cuda_sm70_shflsync_bfly_p) ;  /* 0x00000bf000007944 */ /* 0x000fea0003c00000 */
[----:B-1----:R-:W-:Y:S01]  /*3ef0*/  IMAD.MOV.U32 R0, RZ, RZ, R24 ;  /* 0x000000ffff007224 */ /* 0x002fe200078e0018 */
[----:B0-----:R-:W-:Y:S05]  /*3f00*/  BRA `(.L_x_2947) ;  /* 0xffffead000007947 */ /* 0x001fea000383ffff */
.L_x_2936:
[----:B------:R-:W-:Y:S01]  /*3f10*/  IMAD.MOV.U32 R24, RZ, RZ, 0x1 ;  /* 0x00000001ff187424 */ /* 0x000fe200078e00ff */
[----:B------:R-:W-:Y:S01]  /*3f20*/  MOV R26, 0xffffffff ;  /* 0xffffffff001a7802 */ /* 0x000fe20000000f00 */
[----:B------:R-:W-:Y:S01]  /*3f30*/  IMAD.MOV.U32 R25, RZ, RZ, 0x1f ;  /* 0x0000001fff197424 */ /* 0x000fe200078e00ff */
[----:B------:R-:W-:-:S02]  /*3f40*/  MOV R2, 0x3f60 ;  /* 0x00003f6000027802 */ /* 0x000fc40000000f00 */
[----:B------:R-:W-:Y:S05]  /*3f50*/  CALL.REL.NOINC `($__internal_66_$__cuda_sm70_shflsync_bfly_p) ;  /* 0x00000b8000007944 */ /* 0x000fea0003c00000 */
[----:B-1----:R-:W-:Y:S01]  /*3f60*/  FADD.FTZ R22, R23, R24 ;  /* 0x0000001817167221 */ /* 0x002fe20000010000 */
[----:B0-----:R-:W-:Y:S01]  /*3f70*/  MOV R26, 0xffffffff ;  /* 0xffffffff001a7802 */ /* 0x001fe20000000f00 */
[----:B------:R-:W-:Y:S01]  /*3f80*/  IMAD.MOV.U32 R23, RZ, RZ, RZ ;  /* 0x000000ffff177224 */ /* 0x000fe200078e00ff */
[----:B------:R-:W-:Y:S01]  /*3f90*/  MOV R2, 0x3fd0 ;  /* 0x00003fd000027802 */ /* 0x000fe20000000f00 */
[----:B------:R-:W-:-:S02]  /*3fa0*/  IMAD.MOV.U32 R24, RZ, RZ, 0x2 ;  /* 0x00000002ff187424 */ /* 0x000fc400078e00ff */
[----:B------:R-:W-:Y:S02]  /*3fb0*/  IMAD.MOV.U32 R25, RZ, RZ, 0x1f ;  /* 0x0000001fff197424 */ /* 0x000fe400078e00ff */
[----:B------:R-:W-:Y:S05]  /*3fc0*/  CALL.REL.NOINC `($__internal_66_$__cuda_sm70_shflsync_bfly_p) ;  /* 0x00000b1000007944 */ /* 0x000fea0003c00000 */
[----:B01----:R-:W-:Y:S01]  /*3fd0*/  FADD.FTZ R23, RZ, R24 ;  /* 0x00000018ff177221 */ /* 0x003fe20000010000 */
[----:B------:R-:W-:Y:S01]  /*3fe0*/  MOV R2, 0x4030 ;  /* 0x0000403000027802 */ /* 0x000fe20000000f00 */
[----:B------:R-:W-:Y:S02]  /*3ff0*/  IMAD.MOV.U32 R24, RZ, RZ, 0x1 ;  /* 0x00000001ff187424 */ /* 0x000fe400078e00ff */
[----:B------:R-:W-:Y:S02]  /*4000*/  IMAD.MOV.U32 R25, RZ, RZ, 0x1f ;  /* 0x0000001fff197424 */ /* 0x000fe400078e00ff */
[----:B------:R-:W-:Y:S02]  /*4010*/  IMAD.MOV.U32 R26, RZ, RZ, -0x1 ;  /* 0xffffffffff1a7424 */ /* 0x000fe400078e00ff */
[----:B------:R-:W-:Y:S05]  /*4020*/  CALL.REL.NOINC `($__internal_66_$__cuda_sm70_shflsync_bfly_p) ;  /* 0x00000ab000007944 */ /* 0x000fea0003c00000 */
[----:B-1----:R-:W-:Y:S01]  /*4030*/  FADD.FTZ R21, R23, R24 ;  /* 0x0000001817157221 */ /* 0x002fe20000010000 */
[----:B0-----:R-:W-:Y:S01]  /*4040*/  HFMA2.MMA R23, -RZ, RZ, 0, 0 ;  /* 0x00000000ff177435 */ /* 0x001fe200000001ff */
[----:B------:R-:W-:Y:S01]  /*4050*/  IMAD.MOV.U32 R24, RZ, RZ, 0x2 ;  /* 0x00000002ff187424 */ /* 0x000fe200078e00ff */
[----:B------:R-:W-:Y:S01]  /*4060*/  MOV R2, 0x40a0 ;  /* 0x000040a000027802 */ /* 0x000fe20000000f00 */
[----:B------:R-:W-:-:S02]  /*4070*/  IMAD.MOV.U32 R25, RZ, RZ, 0x1f ;  /* 0x0000001fff197424 */ /* 0x000fc400078e00ff */
[----:B------:R-:W-:Y:S02]  /*4080*/  IMAD.MOV.U32 R26, RZ, RZ, -0x1 ;  /* 0xffffffffff1a7424 */ /* 0x000fe400078e00ff */
[----:B------:R-:W-:Y:S05]  /*4090*/  CALL.REL.NOINC `($__internal_66_$__cuda_sm70_shflsync_bfly_p) ;  /* 0x00000a4000007944 */ /* 0x000fea0003c00000 */
[----:B01----:R-:W-:Y:S01]  /*40a0*/  FADD.FTZ R23, RZ, R24 ;  /* 0x00000018ff177221 */ /* 0x003fe20000010000 */
[----:B------:R-:W-:Y:S01]  /*40b0*/  MOV R24, 0x1 ;  /* 0x0000000100187802 */ /* 0x000fe20000000f00 */
[----:B------:R-:W-:Y:S01]  /*40c0*/  IMAD.MOV.U32 R25, RZ, RZ, 0x1f ;  /* 0x0000001fff197424 */ /* 0x000fe200078e00ff */
[----:B------:R-:W-:Y:S01]  /*40d0*/  MOV R2, 0x4100 ;  /* 0x0000410000027802 */ /* 0x000fe20000000f00 */
[----:B------:R-:W-:Y:S02]  /*40e0*/  IMAD.MOV.U32 R26, RZ, RZ, -0x1 ;  /* 0xffffffffff1a7424 */ /* 0x000fe400078e00ff */
[----:B------:R-:W-:Y:S05]  /*40f0*/  CALL.REL.NOINC `($__internal_66_$__cuda_sm70_shflsync_bfly_p) ;  /* 0x000009e000007944 */ /* 0x000fea0003c00000 */
[----:B-1----:R-:W-:Y:S01]  /*4100*/  FADD.FTZ R17, R23, R24 ;  /* 0x0000001817117221 */ /* 0x002fe20000010000 */
[----:B------:R-:W-:Y:S01]  /*4110*/  HFMA2.MMA R24, -RZ, RZ, 0, 1.1920928955078125e-07 ;  /* 0x00000002ff187435 */ /* 0x000fe200000001ff */
[----:B0-----:R-:W-:Y:S01]  /*4120*/  IMAD.MOV.U32 R23, RZ, RZ, RZ ;  /* 0x000000ffff177224 */ /* 0x001fe200078e00ff */
[----:B------:R-:W-:Y:S01]  /*4130*/  MOV R2, 0x4170 ;  /* 0x0000417000027802 */ /* 0x000fe20000000f00 */
[----:B------:R-:W-:Y:S02]  /*4140*/  IMAD.MOV.U32 R25, RZ, RZ, 0x1f ;  /* 0x0000001fff197424 */ /* 0x000fe400078e00ff */
[----:B------:R-:W-:-:S02]  /*4150*/  IMAD.MOV.U32 R26, RZ, RZ, -0x1 ;  /* 0xffffffffff1a7424 */ /* 0x000fc400078e00ff */
[----:B------:R-:W-:Y:S05]  /*4160*/  CALL.REL.NOINC `($__internal_66_$__cuda_sm70_shflsync_bfly_p) ;  /* 0x0000097000007944 */ /* 0x000fea0003c00000 */
[----:B01----:R-:W-:Y:S01]  /*4170*/  FADD.FTZ R23, RZ, R24 ;  /* 0x00000018ff177221 */ /* 0x003fe20000010000 */
[----:B------:R-:W-:Y:S01]  /*4180*/  MOV R25, 0x1f ;  /* 0x0000001f00197802 */ /* 0x000fe20000000f00 */
[----:B------:R-:W-:Y:S01]  /*4190*/  IMAD.MOV.U32 R24, RZ, RZ, 0x1 ;  /* 0x00000001ff187424 */ /* 0x000fe200078e00ff */
[----:B------:R-:W-:Y:S01]  /*41a0*/  MOV R2, 0x41d0 ;  /* 0x000041d000027802 */ /* 0x000fe20000000f00 */
[----:B------:R-:W-:-:S02]  /*41b0*/  IMAD.MOV.U32 R26, RZ, RZ, -0x1 ;  /* 0xffffffffff1a7424 */ /* 0x000fc400078e00ff */
[----:B------:R-:W-:Y:S05]  /*41c0*/  CALL.REL.NOINC `($__internal_66_$__cuda_sm70_shflsync_bfly_p) ;  /* 0x0000091000007944 */ /* 0x000fea0003c00000 */
[----:B0-----:R-:W-:Y:S01]  /*41d0*/  HFMA2.MMA R25, -RZ, RZ, 0, 1.847743988037109375e-06 ;  /* 0x0000001fff197435 */ /* 0x001fe200000001ff */
[----:B-1----:R-:W-:Y:S01]  /*41e0*/  FADD.FTZ R18, R23, R24 ;  /* 0x0000001817127221 */ /* 0x002fe20000010000 */
[----:B------:R-:W-:Y:S01]  /*41f0*/  MOV R2, 0x4240 ;  /* 0x0000424000027802 */ /* 0x000fe20000000f00 */
[----:B------:R-:W-:-:S02]  /*4200*/  IMAD.MOV.U32 R23, RZ, RZ, RZ ;  /* 0x000000ffff177224 */ /* 0x000fc400078e00ff */
[----:B------:R-:W-:Y:S02]  /*4210*/  IMAD.MOV.U32 R24, RZ, RZ, 0x2 ;  /* 0x00000002ff187424 */ /* 0x000fe400078e00ff */
[----:B------:R-:W-:Y:S02]  /*4220*/  IMAD.MOV.U32 R26, RZ, RZ, -0x1 ;  /* 0xffffffffff1a7424 */ /* 0x000fe400078e00ff */
[----:B------:R-:W-:Y:S05]  /*4230*/  CALL.REL.NOINC `($__internal_66_$__cuda_sm70_shflsync_bfly_p) ;  /* 0x000008a000007944 */ /* 0x000fea0003c00000 */
[----:B01----:R-:W-:Y:S01]  /*4240*/  FADD.FTZ R23, RZ, R24 ;  /* 0x00000018ff177221 */ /* 0x003fe20000010000 */
[----:B------:R-:W-:Y:S01]  /*4250*/  MOV R26, 0xffffffff ;  /* 0xffffffff001a7802 */ /* 0x000fe20000000f00 */
[----:B------:R-:W-:Y:S01]  /*4260*/  IMAD.MOV.U32 R24, RZ, RZ, 0x1 ;  /* 0x00000001ff187424 */ /* 0x000fe200078e00ff */
[----:B------:R-:W-:Y:S01]  /*4270*/  MOV R2, 0x42a0 ;  /* 0x000042a000027802 */ /* 0x000fe20000000f00 */
[----:B------:R-:W-:Y:S02]  /*4280*/  IMAD.MOV.U32 R25, RZ, RZ, 0x1f ;  /* 0x0000001fff197424 */ /* 0x000fe400078e00ff */
        /* <DEDUP_REMOVED lines=92> */
[----:B-1----:R-:W-:Y:S01]  /*4850*/  FADD.FTZ R7, R23, R24 ;  /* 0x0000001817077221 */ /* 0x002fe20000010000 */
[----:B0-----:R-:W-:Y:S01]  /*4860*/  HFMA2.MMA R23, -RZ, RZ, 0, 0 ;  /* 0x00000000ff177435 */ /* 0x001fe200000001ff */
[----:B------:R-:W-:Y:S01]  /*4870*/  IMAD.MOV.U32 R24, RZ, RZ, 0x2 ;  /* 0x00000002ff187424 */ /* 0x000fe200078e00ff */
[----:B------:R-:W-:Y:S01]  /*4880*/  MOV R26, 0xffffffff ;  /* 0xffffffff001a7802 */ /* 0x000fe20000000f00 */
[----:B------:R-:W-:Y:S01]  /*4890*/  IMAD.MOV.U32 R25, RZ, RZ, 0x1f ;  /* 0x0000001fff197424 */ /* 0x000fe200078e00ff */
[----:B------:R-:W-:-:S02]  /*48a0*/  MOV R2, 0x48c0 ;  /* 0x000048c000027802 */ /* 0x000fc40000000f00 */
[----:B------:R-:W-:Y:S05]  /*48b0*/  CALL.REL.NOINC `($__internal_66_$__cuda_sm70_shflsync_bfly_p) ;  /* 0x0000022000007944 */ /* 0x000fea0003c00000 */
[----:B01----:R-:W-:Y:S01]  /*48c0*/  FADD.FTZ R23, RZ, R24 ;  /* 0x00000018ff177221 */ /* 0x003fe20000010000 */
[----:B------:R-:W-:Y:S01]  /*48d0*/  MOV R26, 0xffffffff ;  /* 0xffffffff001a7802 */ /* 0x000fe20000000f00 */
[----:B------:R-:W-:Y:S01]  /*48e0*/  IMAD.MOV.U32 R24, RZ, RZ, 0x1 ;  /* 0x00000001ff187424 */ /* 0x000fe200078e00ff */
[----:B------:R-:W-:Y:S01]  /*48f0*/  MOV R2, 0x4920 ;  /* 0x0000492000027802 */ /* 0x000fe20000000f00 */
[----:B------:R-:W-:-:S02]  /*4900*/  IMAD.MOV.U32 R25, RZ, RZ, 0x1f ;  /* 0x0000001fff197424 */ /* 0x000fc400078e00ff */
        /* <DEDUP_REMOVED lines=27> */
[----:B-1----:R-:W-:Y:S01]  /*4ac0*/  MOV R2, R24 ;  /* 0x0000001800027202 */ /* 0x002fe20000000f00 */
[----:B0-----:R-:W-:Y:S05]  /*4ad0*/  BRA `(.L_x_2948) ;  /* 0xffffdfe000007947 */ /* 0x001fea000383ffff */
        .weak           $__internal_66_$__cuda_sm70_shflsync_bfly_p
        .type           $__internal_66_$__cuda_sm70_shflsync_bfly_p,@function
        .size           $__internal_66_$__cuda_sm70_shflsync_bfly_p,(.L_x_24727 - $__internal_66_$__cuda_sm70_shflsync_bfly_p)
$__internal_66_$__cuda_sm70_shflsync_bfly_p:
[----:B------:R-:W-:Y:S01]  /*4ae0*/  IMAD.MOV.U32 R3, RZ, RZ, 0x0 ;  /* 0x00000000ff037424 */ /* 0x000fe200078e00ff */
[----:B------:R-:W-:Y:S04]  /*4af0*/  WARPSYNC R26 ;  /* 0x0000001a00007348 */ /* 0x000fe80003800000 */
[----:B------:R0:W1:Y:S01]  /*4b00*/  SHFL.BFLY PT, R24, R23, R24, R25 ;  /* 0x0c00001817187389 */ /* 0x00006200000e0019 */
[----:B------:R-:W-:Y:S05]  /*4b10*/  RET.REL.NODEC R2 `(_ZN4vllm25paged_attention_v2_kernelIthLi120ELi32ELi128ELNS_18Fp8KVCacheDataTypeE2ELb1ELi512EEEvPfS2_PT_PKS3_PKT0_S9_ifPKiSB_iPKfiiiSD_SD_iiiii) ;  /* 0xffffb4e002007950 */ /* 0x000fea0003c3ffff */
.L_x_2949:
        /* <DEDUP_REMOVED lines=14> */
.L_x_24727:


//--------------------- .text._ZN4vllm25paged_attention_v2_kernelIthLi112ELi32ELi128ELNS_18Fp8KVCacheDataTypeE2ELb1ELi512EEEvPfS2_PT_PKS3_PKT0_S9_ifPKiSB_iPKfiiiSD_SD_iiiii --------------------------
	.section	.text._ZN4vllm25paged_attention_v2_kernelIthLi112ELi32ELi128ELNS_18Fp8KVCacheDataTypeE2ELb1ELi512EEEvPfS2_PT_PKS3_PKT0_S9_ifPKiSB_iPKfiiiSD_SD_iiiii,"ax",@progbits
	.sectioninfo	@"SHI_REGISTERS=40"
	.align	128
        .global         _ZN4vllm25paged_attention_v2_kernelIthLi112ELi32ELi128ELNS_18Fp8KVCacheDataTypeE2ELb1ELi512EEEvPfS2_PT_PKS3_PKT0_S9_ifPKiSB_iPKfiiiSD_SD_iiiii
        .type           _ZN4vllm25paged_attention_v2_kernelIthLi112ELi32ELi128ELNS_18Fp8KVCacheDataTypeE2ELb1ELi512EEEvPfS2_PT_PKS3_PKT0_S9_ifPKiSB_iPKfiiiSD_SD_iiiii,@function
        .size           _ZN4vllm25paged_attention_v2_kernelIthLi112ELi32ELi128ELNS_18Fp8KVCacheDataTypeE2ELb1ELi512EEEvPfS2_PT_PKS3_PKT0_S9_ifPKiSB_iPKfiiiSD_SD_iiiii,(.L_x_24728 - _ZN4vllm25paged_attention_v2_kernelIthLi112ELi32ELi128ELNS_18Fp8KVCacheDataTypeE2ELb1ELi512EEEvPfS2_PT_PKS3_PKT0_S9_ifPKiSB_iPKfiiiSD_SD_iiiii)
        .other          _ZN4vllm25paged_attention_v2_kernelIthLi112ELi32ELi128ELNS_18Fp8KVCacheDataTypeE2ELb1ELi512EEEvPfS2_PT_PKS3_PKT0_S9_ifPKiSB_iPKfiiiSD_SD_iiiii,@"STO_CUDA_ENTRY STV_DEFAULT"
_ZN4vllm25paged_attention_v2_kernelIthLi112ELi32ELi128ELNS_18Fp8KVCacheDataTypeE2ELb1ELi512EEEvPfS2_PT_PKS3_PKT0_S9_ifPKiSB_iPKfiiiSD_SD_iiiii:
.text._ZN4vllm25paged_attention_v2_kernelIthLi112ELi32ELi128ELNS_18Fp8KVCacheDataTypeE2ELb1ELi512EEEvPfS2_PT_PKS3_PKT0_S9_ifPKiSB_iPKfiiiSD_SD_iiiii:
        /* <DEDUP_REMOVED lines=11> */
[----:B------:R-:W-:Y:S01]  /*00b0*/  IMAD.MOV.U32 R17, RZ, RZ, c[0x0][0x1e8] ;  /* 0x00007a00ff117624 */ /* 0x000fe200078e00ff */
[----:B------:R-:W-:Y:S01]  /*00c0*/  IADD3 R11, R9, -0x1, RZ ;  /* 0xffffffff090b7810 */ /* 0x000fe20007ffe0ff */
[----:B------:R-:W-:Y:S01]  /*00d0*/  BAR.SYNC.DEFER_BLOCKING 0x0 ;  /* 0x0000000000007b1d */ /* 0x000fe20000010000 */
[----:B------:R-:W-:Y:S02]  /*00e0*/  LEA R12, R4, 0x10, 0x4 ;  /* 0x00000010040c7811 */ /* 0x000fe400078e20ff */
[----:B------:R-:W-:Y:S02]  /*00f0*/  IABS R8, R11 ;  /* 0x0000000b00087213 */ /* 0x000fe40000000000 */
[----:B------:R-:W-:Y:S01]  /*0100*/  LOP3.LUT R11, R11, c[0x0][0x1e4], RZ, 0x3c, !PT ;  /* 0x000079000b0b7a12 */ /* 0x000fe200078e3cff */
[----:B------:R-:W0:Y:S03]  /*0110*/  I2F.RP R5, R2 ;  /* 0x0000000200057306 */ /* 0x000e260000209400 */
[----:B------:R-:W-:-:S05]  /*0120*/  ISETP.GE.AND P2, PT, R11, RZ, PT ;  /* 0x000000ff0b00720c */ /* 0x000fca0003f46270 */
[----:B0-----:R-:W0:Y:S02]  /*0130*/  MUFU.RCP R5, R5 ;  /* 0x0000000500057308 */ /* 0x001e240000001000 */
[----:B0-----:R-:W-:-:S06]  /*0140*/  IADD3 R6, R5, 0xffffffe, RZ ;  /* 0x0ffffffe05067810 */ /* 0x001fcc0007ffe0ff */
[----:B------:R0:W1:Y:S02]  /*0150*/  F2I.FTZ.U32.TRUNC.NTZ R7, R6 ;  /* 0x0000000600077305 */ /* 0x000064000021f000 */
[----:B0-----:R-:W-:Y:S01]  /*0160*/  IMAD.MOV.U32 R6, RZ, RZ, RZ ;  /* 0x000000ffff067224 */ /* 0x001fe200078e00ff */
[----:B-1----:R-:W-:-:S05]  /*0170*/  IADD3 R3, RZ, -R7, RZ ;  /* 0x80000007ff037210 */ /* 0x002fca0007ffe0ff */
[----:B------:R-:W-:-:S04]  /*0180*/  IMAD R3, R3, R2, RZ ;  /* 0x0000000203037224 */ /* 0x000fc800078e02ff */
[----:B------:R-:W-:Y:S02]  /*0190*/  IMAD.HI.U32 R3, R7, R3, R6 ;  /* 0x0000000307037227 */ /* 0x000fe400078e0006 */
[----:B------:R-:W0:Y:S02]  /*01a0*/  S2R R6, SR_TID.X ;  /* 0x0000000000067919 */ /* 0x000e240000002100 */
[----:B------:R-:W-:-:S04]  /*01b0*/  IMAD.MOV.U32 R7, RZ, RZ, R8 ;  /* 0x000000ffff077224 */ /* 0x000fc800078e0008 */
[----:B------:R-:W-:-:S04]  /*01c0*/  IMAD.HI.U32 R16, R3, R7, RZ ;  /* 0x0000000703107227 */ /* 0x000fc800078e00ff */
[----:B------:R-:W-:-:S04]  /*01d0*/  IMAD.MOV R5, RZ, RZ, -R16 ;  /* 0x000000ffff057224 */ /* 0x000fc800078e0a10 */
[----:B------:R-:W-:Y:S01]  /*01e0*/  IMAD R7, R2, R5, R7 ;  /* 0x0000000502077224 */ /* 0x000fe200078e0207 */
[----:B------:R-:W-:-:S04]  /*01f0*/  IADD3 R5, R9, 0x1f, RZ ;  /* 0x0000001f09057810 */ /* 0x000fc80007ffe0ff */
[----:B------:R-:W-:Y:S02]  /*0200*/  ISETP.GT.U32.AND P1, PT, R2, R7, PT ;  /* 0x000000070200720c */ /* 0x000fe40003f24070 */
[----:B------:R-:W-:Y:S02]  /*0210*/  SHF.R.S32.HI R8, RZ, 0x1f, R5 ;  /* 0x0000001fff087819 */ /* 0x000fe40000011405 */
[----:B0-----:R-:W-:Y:S02]  /*0220*/  SHF.R.S32.HI R15, RZ, 0x1f, R6 ;  /* 0x0000001fff0f7819 */ /* 0x001fe40000011406 */
[----:B------:R-:W-:Y:S02]  /*0230*/  LEA.HI R8, R8, R5, RZ, 0x5 ;  /* 0x0000000508087211 */ /* 0x000fe400078f28ff */
[----:B------:R-:W0:Y:S01]  /*0240*/  S2R R5, SR_CTAID.X ;  /* 0x0000000000057919 */ /* 0x000e220000002500 */
[----:B------:R-:W-:Y:S02]  /*0250*/  LEA.HI R14, R15, R6, RZ, 0x5 ;  /* 0x000000060f0e7211 */ /* 0x000fe400078f28ff */
[----:B------:R-:W-:-:S02]  /*0260*/  SHF.R.S32.HI R13, RZ, 0x5, R8 ;  /* 0x00000005ff0d7819 */ /* 0x000fc40000011408 */
[-C--:B------:R-:W-:Y:S02]  /*0270*/  @!P1 IADD3 R7, R7, -R2.reuse, RZ ;  /* 0x8000000207079210 */ /* 0x080fe40007ffe0ff */
[----:B------:R-:W-:Y:S02]  /*0280*/  @!P1 IADD3 R16, R16, 0x1, RZ ;  /* 0x0000000110109810 */ /* 0x000fe40007ffe0ff */
[----:B------:R-:W-:Y:S02]  /*0290*/  ISETP.GE.U32.AND P0, PT, R7, R2, PT ;  /* 0x000000020700720c */ /* 0x000fe40003f06070 */
[----:B------:R-:W-:Y:S02]  /*02a0*/  IMNMX R11, R13, R12, PT ;  /* 0x0000000c0d0b7217 */ /* 0x000fe40003800200 */
[----:B------:R-:W-:-:S03]  /*02b0*/  ISETP.NE.AND P1, PT, RZ, c[0x0][0x1e4], PT ;  /* 0x00007900ff007a0c */ /* 0x000fc60003f25270 */
[----:B------:R-:W-:-:S04]  /*02c0*/  IMAD R7, R4, -0x10, R11 ;  /* 0xfffffff004077824 */ /* 0x000fc800078e020b */
[----:B------:R-:W-:Y:S01]  /*02d0*/  IMAD R8, R7, 0x20, R10 ;  /* 0x0000002007087824 */ /* 0x000fe200078e020a */
[----:B------:R-:W-:Y:S02]  /*02e0*/  SHF.R.S32.HI R7, RZ, 0x5, R14 ;  /* 0x00000005ff077819 */ /* 0x000fe4000001140e */
[----:B------:R-:W-:Y:S02]  /*02f0*/  @P0 IADD3 R16, R16, 0x1, RZ ;  /* 0x0000000110100810 */ /* 0x000fe40007ffe0ff */
[----:B------:R-:W-:Y:S02]  /*0300*/  ISETP.GT.AND P0, PT, R17, -0x1, PT ;  /* 0xffffffff1100780c */ /* 0x000fe40003f04270 */
[----:B------:R-:W-:Y:S01]  /*0310*/  LOP3.LUT R17, R14, 0xffffffe0, RZ, 0xc0, !PT ;  /* 0xffffffe00e117812 */ /* 0x000fe200078ec0ff */
[----:B------:R-:W-:Y:S01]  /*0320*/  IMAD.MOV.U32 R12, RZ, RZ, R16 ;  /* 0x000000ffff0c7224 */ /* 0x000fe200078e0010 */
[----:B------:R-:W-:-:S03]  /*0330*/  IMNMX R15, R9, R8, PT ;  /* 0x00000008090f7217 */ /* 0x000fc60003800200 */
[----:B------:R-:W-:Y:S01]  /*0340*/  IMAD.IADD R8, R6, 0x1, -R17 ;  /* 0x0000000106087824 */ /* 0x000fe200078e0a11 */
[----:B------:R-:W-:Y:S01]  /*0350*/  @!P2 IADD3 R12, -R12, RZ, RZ ;  /* 0x000000ff0c0ca210 */ /* 0x000fe20007ffe1ff */
[----:B------:R-:W-:Y:S01]  /*0360*/  IMAD.IADD R15, R15, 0x1, -R10 ;  /* 0x000000010f0f7824 */ /* 0x000fe200078e0a0a */
[----:B------:R-:W-:-:S03]  /*0370*/  @!P1 LOP3.LUT R12, RZ, c[0x0][0x1e4], RZ, 0x33, !PT ;  /* 0x00007900ff0c9a12 */ /* 0x000fc600078e33ff */
[----:B------:R-:W-:Y:S05]  /*0380*/  @P0 BRA `(.L_x_2950) ;  /* 0x0000039000000947 */ /* 0x000fea0003800000 */
[----:B0-----:R-:W-:Y:S01]  /*0390*/  IABS R19, c[0x0][0x190] ;  /* 0x0000640000137a13 */ /* 0x001fe20000000000 */
        /* <DEDUP_REMOVED lines=56> */
.L_x_2950:
[----:B0-----:R-:W-:-:S05]  /*0720*/  MOV R14, c[0x0][0xc] ;  /* 0x00000300000e7a02 */ /* 0x001fca0000000f00 */
[----:B------:R-:W-:-:S04]  /*0730*/  IMAD R14, R14, c[0x0][0x1d8], R5 ;  /* 0x000076000e0e7a24 */ /* 0x000fc800078e0205 */
[----:B------:R-:W-:-:S03]  /*0740*/  IMAD R16, R14, c[0x0][0x1e8], RZ ;  /* 0x00007a000e107a24 */ /* 0x000fc600078e02ff */
.L_x_2951:
        /* <DEDUP_REMOVED lines=12> */
[----:B0-----:R-:W-:Y:S02]  /*0810*/  IADD3 R18, R17, 0xffffffe, RZ ;  /* 0x0ffffffe11127810 */ /* 0x001fe40007ffe0ff */
[----:B------:R-:W-:-:S04]  /*0820*/  IADD3 R17, -R10, R8, RZ ;  /* 0x000000080a117210 */ /* 0x000fc80007ffe1ff */
[----:B------:R0:W1:Y:S02]  /*0830*/  F2I.FTZ.U32.TRUNC.NTZ R19, R18 ;  /* 0x0000001200137305 */ /* 0x000064000021f000 */
[----:B0-----:R-:W-:Y:S02]  /*0840*/  IMAD.MOV.U32 R18, RZ, RZ, RZ ;  /* 0x000000ffff127224 */ /* 0x001fe400078e00ff */
[----:B-1----:R-:W-:-:S04]  /*0850*/  IMAD.MOV R21, RZ, RZ, -R19 ;  /* 0x000000ffff157224 */ /* 0x002fc800078e0a13 */
[----:B------:R-:W-:-:S04]  /*0860*/  IMAD R21, R21, R24, RZ ;  /* 0x0000001815157224 */ /* 0x000fc800078e02ff */
[----:B------:R-:W-:-:S04]  /*0870*/  IMAD.HI.U32 R20, R19, R21, R18 ;  /* 0x0000001513147227 */ /* 0x000fc800078e0012 */
[----:B------:R-:W-:-:S04]  /*0880*/  IMAD.MOV.U32 R18, RZ, RZ, R14 ;  /* 0x000000ffff127224 */ /* 0x000fc800078e000e */
.L_x_2955:
        /* <DEDUP_REMOVED lines=36> */
.L_x_2953:
[----:B------:R-:W-:Y:S05]  /*0ad0*/  BSYNC B7 ;  /* 0x0000000000077941 */ /* 0x000fea0003800000 */
.L_x_2952:
[----:B------:R-:W-:Y:S05]  /*0ae0*/  BRA.DIV ~URZ, `(.L_x_2956) ;  /* 0x000030b27f007947 */ /* 0x000fea000b800000 */
[----:B------:R-:W-:-:S05]  /*0af0*/  IMAD.MOV.U32 R2, RZ, RZ, -0x800001 ;  /* 0xff7fffffff027424 */ /* 0x000fca00078e00ff */
.L_x_2994:
        /* <DEDUP_REMOVED lines=10> */
.L_x_2995:
        /* <DEDUP_REMOVED lines=13> */
[----:B------:R-:W-:-:S05]  /*0c70*/  HFMA2.MMA R3, -RZ, RZ, 0, 0 ;  /* 0x00000000ff037435 */ /* 0x000fca00000001ff */
        /* <DEDUP_REMOVED lines=21> */
.L_x_2962:
        /* <DEDUP_REMOVED lines=11> */
.L_x_2961:
[----:B------:R-:W-:Y:S05]  /*0e80*/  BSYNC B1 ;  /* 0x0000000000017941 */ /* 0x000fea0003800000 */
.L_x_2960:
        /* <DEDUP_REMOVED lines=10> */
.L_x_2965:
        /* <DEDUP_REMOVED lines=100> */
.L_x_2964:
[----:B------:R-:W-:Y:S05]  /*1570*/  BSYNC B1 ;  /* 0x0000000000017941 */ /* 0x000fea0003800000 */
.L_x_2963:
        /* <DEDUP_REMOVED lines=55> */
.L_x_2967:
[----:B------:R-:W-:Y:S05]  /*18f0*/  BSYNC B1 ;  /* 0x0000000000017941 */ /* 0x000fea0003800000 */
.L_x_2966:
        /* <DEDUP_REMOVED lines=26> */
.L_x_2959:
[----:B------:R-:W-:Y:S05]  /*1aa0*/  BSYNC B0 ;  /* 0x0000000000007941 */ /* 0x000fea0003800000 */
.L_x_2958:
        /* <DEDUP_REMOVED lines=43> */
.L_x_2972:
        /* <DEDUP_REMOVED lines=8> */
.L_x_2971:
[----:B------:R-:W-:Y:S05]  /*1de0*/  BSYNC B1 ;  /* 0x0000000000017941 */ /* 0x000fea0003800000 */
.L_x_2970:
        /* <DEDUP_REMOVED lines=10> */
.L_x_2975:
        /* <DEDUP_REMOVED lines=52> */
.L_x_2974:
[----:B------:R-:W-:Y:S05]  /*21d0*/  BSYNC B1 ;  /* 0x0000000000017941 */ /* 0x000fea0003800000 */
.L_x_2973:
        /* <DEDUP_REMOVED lines=31> */
.L_x_2977:
[----:B------:R-:W-:Y:S05]  /*23d0*/  BSYNC B1 ;  /* 0x0000000000017941 */ /* 0x000fea0003800000 */
.L_x_2976:
        /* <DEDUP_REMOVED lines=14> */
.L_x_2969:
[----:B------:R-:W-:Y:S05]  /*24c0*/  BSYNC B0 ;  /* 0x0000000000007941 */ /* 0x000fea0003800000 */
.L_x_2968:
        /* <DEDUP_REMOVED lines=20> */
.L_x_2979:
[----:B------:R-:W-:Y:S05]  /*2610*/  BSYNC B0 ;  /* 0x0000000000007941 */ /* 0x000fea0003800000 */
.L_x_2978:
        /* <DEDUP_REMOVED lines=21> */
[----:B------:R-:W-:Y:S01]  /*2770*/  IMAD.HI.U32 R22, R3, R9, R2 ;  /* 0x0000000903167227 */ /* 0x000fe200078e0002 */
[----:B------:R-:W-:-:S03]  /*2780*/  IABS R2, c[0x0][0x1e4] ;  /* 0x0000790000027a13 */ /* 0x000fc60000000000 */
[----:B------:R-:W-:Y:S01]  /*2790*/  IMAD.HI.U32 R24, R19, R15, R18 ;  /* 0x0000000f13187227 */ /* 0x000fe200078e0012 */
[----:B------:R-:W-:-:S03]  /*27a0*/  MOV R18, R2 ;  /* 0x0000000200127202 */ /* 0x000fc60000000f00 */
.L_x_2983:
        /* <DEDUP_REMOVED lines=33> */
.L_x_2981:
[----:B------:R-:W-:Y:S05]  /*29c0*/  BSYNC B6 ;  /* 0x0000000000067941 */ /* 0x000fea0003800000 */
.L_x_2980:
[----:B------:R-:W-:Y:S05]  /*29d0*/  BRA.DIV ~URZ, `(.L_x_2984) ;  /* 0x000013e27f007947 */ /* 0x000fea000b800000 */
[----:B0-----:R-:W-:-:S04]  /*29e0*/  IMAD.MOV.U32 R2, RZ, RZ, RZ ;  /* 0x000000ffff027224 */ /* 0x001fc800078e00ff */
.L_x_2996:
[----:B------:R-:W-:Y:S01]  /*29f0*/  FADD.FTZ R22, RZ, R2 ;  /* 0x00000002ff167221 */ /* 0x000fe20000010000 */
[----:B------:R-:W-:Y:S05]  /*2a00*/  BRA.DIV ~URZ, `(.L_x_2985) ;  /* 0x000014327f007947 */ /* 0x000fea000b800000 */
[----:B------:R-:W0:Y:S01]  /*2a10*/  SHFL.BFLY PT, R21, R22, 0x1, 0x1f ;  /* 0x0c201f0016157f89 */ /* 0x000e2200000e0000 */
[----:B------:R-:W-:Y:S01]  /*2a20*/  HFMA2.MMA R20, -RZ, RZ, 0, 0 ;  /* 0x00000000ff147435 */ /* 0x000fe200000001ff */
[----:B------:R-:W-:Y:S01]  /*2a30*/  CS2R R18, SRZ ;  /* 0x0000000000127805 */ /* 0x000fe2000001ff00 */
[----:B------:R-:W-:Y:S01]  /*2a40*/  CS2R R14, SRZ ;  /* 0x00000000000e7805 */ /* 0x000fe2000001ff00 */
[----:B------:R-:W-:Y:S01]  /*2a50*/  CS2R R16, SRZ ;  /* 0x0000000000107805 */ /* 0x000fe2000001ff00 */
[----:B------:R-:W-:Y:S01]  /*2a60*/  CS2R R12, SRZ ;  /* 0x00000000000c7805 */ /* 0x000fe2000001ff00 */
[----:B------:R-:W-:Y:S01]  /*2a70*/  CS2R R10, SRZ ;  /* 0x00000000000a7805 */ /* 0x000fe2000001ff00 */
[----:B------:R-:W-:Y:S02]  /*2a80*/  IMAD.MOV.U32 R9, RZ, RZ, RZ ;  /* 0x000000ffff097224 */ /* 0x000fe400078e00ff */
[----:B------:R-:W-:-:S02]  /*2a90*/  IMAD.MOV.U32 R3, RZ, RZ, RZ ;  /* 0x000000ffff037224 */ /* 0x000fc400078e00ff */
[----:B0-----:R-:W-:Y:S02]  /*2aa0*/  FADD.FTZ R21, R22, R21 ;  /* 0x0000001516157221 */ /* 0x001fe40000010000 */
[----:B------:R-:W-:Y:S02]  /*2ab0*/  IMAD.MOV.U32 R22, RZ, RZ, RZ ;  /* 0x000000ffff167224 */ /* 0x000fe400078e00ff */
.L_x_2997:
        /* <DEDUP_REMOVED lines=10> */
[----:B------:R-:W-:-:S02]  /*2b60*/  IADD3 R25, R6, 0x1f, RZ ;  /* 0x0000001f06197810 */ /* 0x000fc40007ffe0ff */
[C---:B------:R-:W-:Y:S02]  /*2b70*/  LOP3.LUT R24, R6.reuse, 0xffffffe0, RZ, 0xc0, !PT ;  /* 0xffffffe006187812 */ /* 0x040fe400078ec0ff */
[C---:B------:R-:W-:Y:S02]  /*2b80*/  ISETP.GT.OR P1, PT, R6.reuse, 0x3f, P0 ;  /* 0x0000003f0600780c */ /* 0x040fe40000724670 */
[----:B------:R-:W-:Y:S02]  /*2b90*/  ISETP.GT.OR P2, PT, R6, 0x1f, P0 ;  /* 0x0000001f0600780c */ /* 0x000fe40000744670 */
[----:B------:R-:W-:Y:S02]  /*2ba0*/  SHF.R.S32.HI R6, RZ, 0x2, R23 ;  /* 0x00000002ff067819 */ /* 0x000fe40000011417 */
[----:B------:R-:W-:Y:S02]  /*2bb0*/  ISETP.GT.U32.AND P3, PT, R25, 0x3e, PT ;  /* 0x0000003e1900780c */ /* 0x000fe40003f64070 */
        /* <DEDUP_REMOVED lines=17> */
.L_x_2987:
[----:B------:R-:W-:Y:S05]  /*2cd0*/  BSYNC B0 ;  /* 0x0000000000007941 */ /* 0x000fea0003800000 */
.L_x_2986:
        /* <DEDUP_REMOVED lines=31> */
.L_x_2989:
[----:B------:R-:W-:Y:S05]  /*2ed0*/  BSYNC B0 ;  /* 0x0000000000007941 */ /* 0x000fea0003800000 */
.L_x_2988:
        /* <DEDUP_REMOVED lines=17> */
.L_x_2991:
[----:B------:R-:W-:Y:S05]  /*2ff0*/  BSYNC B0 ;  /* 0x0000000000007941 */ /* 0x000fea0003800000 */
.L_x_2990:
        /* <DEDUP_REMOVED lines=32> */
.L_x_2993:
[----:B------:R-:W-:Y:S05]  /*3200*/  BSYNC B0 ;  /* 0x0000000000007941 */ /* 0x000fea0003800000 */
.L_x_2992:
        /* <DEDUP_REMOVED lines=11> */
[----:B------:R-:W-:-:S04]  /*32c0*/  SHF.R.S32.HI R0, RZ, 0x1f, R5 ;  /* 0x0000001fff007819 */ /* 0x000fc80000011405 */
[----:B------:R-:W-:Y:S01]  /*32d0*/  IADD3.X R7, R7, R0, R4, P1, P2 ;  /* 0x0000000007077210 */ /* 0x000fe20000fe4404 */
[----:B------:R-:W-:Y:S06]  /*32e0*/  @P0 EXIT ;  /* 0x000000000000094d */ /* 0x000fec0003800000 */
[C---:B------:R-:W-:Y:S02]  /*32f0*/  IADD3 R4, R6.reuse, 0x8, RZ ;  /* 0x0000000806047810 */ /* 0x040fe40007ffe0ff */
[----:B------:R-:W-:Y:S02]  /*3300*/  IADD3 R8, R6, 0x10, RZ ;  /* 0x0000001006087810 */ /* 0x000fe40007ffe0ff */
[-C--:B------:R-:W-:Y:S02]  /*3310*/  IADD3 R23, P1, R4, R3.reuse, RZ ;  /* 0x0000000304177210 */ /* 0x080fe40007f3e0ff */
[-C--:B------:R-:W-:Y:S02]  /*3320*/  IADD3 R5, P2, R8, R3.reuse, RZ ;  /* 0x0000000308057210 */ /* 0x080fe40007f5e0ff */
[----:B------:R-:W-:Y:S02]  /*3330*/  IADD3 R25, P0, R6, R3, RZ ;  /* 0x0000000306197210 */ /* 0x000fe40007f1e0ff */
[----:B------:R-:W-:-:S02]  /*3340*/  LEA.HI.X.SX32 R24, R4, R7, 0x1, P1 ;  /* 0x0000000704187211 */ /* 0x000fc400008f0eff */
[----:B------:R-:W-:Y:S02]  /*3350*/  LEA.HI.X.SX32 R8, R8, R7, 0x1, P2 ;  /* 0x0000000708087211 */ /* 0x000fe400010f0eff */
[----:B------:R-:W-:Y:S02]  /*3360*/  LEA R4, P2, R5, c[0x0][0x170], 0x1 ;  /* 0x00005c0005047a11 */ /* 0x000fe400078408ff */
[----:B------:R-:W-:Y:S02]  /*3370*/  LEA R22, P1, R23, c[0x0][0x170], 0x1 ;  /* 0x00005c0017167a11 */ /* 0x000fe400078208ff */
[----:B------:R-:W-:Y:S02]  /*3380*/  F2FP.PACK_AB R0, R20, R21 ;  /* 0x000000151400723e */ /* 0x000fe400000000ff */
[----:B------:R-:W-:Y:S02]  /*3390*/  LEA.HI.X.SX32 R26, R6, R7, 0x1, P0 ;  /* 0x00000007061a7211 */ /* 0x000fe400000f0eff */
[----:B------:R-:W-:-:S02]  /*33a0*/  LEA R20, P0, R25, c[0x0][0x170], 0x1 ;  /* 0x00005c0019147a11 */ /* 0x000fc400078008ff */
[----:B------:R-:W-:Y:S02]  /*33b0*/  LEA.HI.X R5, R5, c[0x0][0x174], R8, 0x1, P2 ;  /* 0x00005d0005057a11 */ /* 0x000fe400010f0c08 */
[----:B------:R-:W-:Y:S02]  /*33c0*/  LEA.HI.X R23, R23, c[0x0][0x174], R24, 0x1, P1 ;  /* 0x00005d0017177a11 */ /* 0x000fe400008f0c18 */
[C---:B------:R-:W-:Y:S02]  /*33d0*/  IADD3 R8, R6.reuse, 0x18, RZ ;  /* 0x0000001806087810 */ /* 0x040fe40007ffe0ff */
[----:B------:R-:W-:Y:S02]  /*33e0*/  IADD3 R24, R6, 0x20, RZ ;  /* 0x0000002006187810 */ /* 0x000fe40007ffe0ff */
[----:B------:R-:W-:Y:S02]  /*33f0*/  LEA.HI.X R21, R25, c[0x0][0x174], R26, 0x1, P0 ;  /* 0x00005d0019157a11 */ /* 0x000fe400000f0c1a */
[----:B------:R-:W-:-:S02]  /*3400*/  PRMT R29, R0, 0x7610, R29 ;  /* 0x00007610001d7816 */ /* 0x000fc4000000001d */
[----:B------:R-:W-:Y:S02]  /*3410*/  IADD3 R26, R6, 0x28, RZ ;  /* 0x00000028061a7810 */ /* 0x000fe40007ffe0ff */
[-C--:B------:R-:W-:Y:S01]  /*3420*/  IADD3 R25, P0, R8, R3.reuse, RZ ;  /* 0x0000000308197210 */ /* 0x080fe20007f1e0ff */
[----:B------:R0:W-:Y:S01]  /*3430*/  STG.E.U16 [R20.64], R29 ;  /* 0x0000001d14007986 */ /* 0x0001e2000c101524 */
[----:B------:R-:W-:Y:S02]  /*3440*/  PRMT R30, R0, 0x7632, R30 ;  /* 0x00007632001e7816 */ /* 0x000fe4000000001e */
[-C--:B------:R-:W-:Y:S02]  /*3450*/  IADD3 R27, P1, R24, R3.reuse, RZ ;  /* 0x00000003181b7210 */ /* 0x080fe40007f3e0ff */
[----:B------:R-:W-:Y:S01]  /*3460*/  F2FP.PACK_AB R0, R19, R18 ;  /* 0x000000121300723e */ /* 0x000fe200000000ff */
[----:B------:R1:W-:Y:S01]  /*3470*/  STG.E.U16 [R22.64], R30 ;  /* 0x0000001e16007986 */ /* 0x0003e2000c101524 */
[----:B------:R-:W-:-:S02]  /*3480*/  IADD3 R19, P2, R26, R3, RZ ;  /* 0x000000031a137210 */ /* 0x000fc40007f5e0ff */
[-C--:B------:R-:W-:Y:S02]  /*3490*/  LEA.HI.X.SX32 R28, R8, R7.reuse, 0x1, P0 ;  /* 0x00000007081c7211 */ /* 0x080fe400000f0eff */
[-C--:B------:R-:W-:Y:S02]  /*34a0*/  LEA.HI.X.SX32 R8, R24, R7.reuse, 0x1, P1 ;  /* 0x0000000718087211 */ /* 0x080fe400008f0eff */
[----:B0-----:R-:W-:Y:S02]  /*34b0*/  LEA R20, P1, R27, c[0x0][0x170], 0x1 ;  /* 0x00005c001b147a11 */ /* 0x001fe400078208ff */
[----:B------:R-:W-:Y:S02]  /*34c0*/  LEA R24, P0, R25, c[0x0][0x170], 0x1 ;  /* 0x00005c0019187a11 */ /* 0x000fe400078008ff */
[----:B------:R-:W-:Y:S02]  /*34d0*/  LEA.HI.X.SX32 R26, R26, R7, 0x1, P2 ;  /* 0x000000071a1a7211 */ /* 0x000fe400010f0eff */
[----:B-1----:R-:W-:-:S02]  /*34e0*/  PRMT R23, R0, 0x7610, R23 ;  /* 0x0000761000177816 */ /* 0x002fc40000000017 */
[----:B------:R-:W-:Y:S02]  /*34f0*/  LEA R18, P2, R19, c[0x0][0x170], 0x1 ;  /* 0x00005c0013127a11 */ /* 0x000fe400078408ff */
[----:B------:R-:W-:Y:S01]  /*3500*/  F2FP.PACK_AB R15, R16, R15 ;  /* 0x0000000f100f723e */ /* 0x000fe200000000ff */
[----:B------:R0:W-:Y:S01]  /*3510*/  STG.E.U16 [R4.64], R23 ;  /* 0x0000001704007986 */ /* 0x0001e2000c101524 */
[----:B------:R-:W-:Y:S02]  /*3520*/  LEA.HI.X R21, R27, c[0x0][0x174], R8, 0x1, P1 ;  /* 0x00005d001b157a11 */ /* 0x000fe400008f0c08 */
[----:B------:R-:W-:Y:S02]  /*3530*/  LEA.HI.X R25, R25, c[0x0][0x174], R28, 0x1, P0 ;  /* 0x00005d0019197a11 */ /* 0x000fe400000f0c1c */
[----:B------:R-:W-:Y:S02]  /*3540*/  PRMT R27, R0, 0x7632, R27 ;  /* 0x00007632001b7816 */ /* 0x000fe4000000001b */
[----:B------:R-:W-:-:S02]  /*3550*/  LEA.HI.X R19, R19, c[0x0][0x174], R26, 0x1, P2 ;  /* 0x00005d0013137a11 */ /* 0x000fc400010f0c1a */
[C---:B------:R-:W-:Y:S01]  /*3560*/  IADD3 R0, R6.reuse, 0x30, RZ ;  /* 0x0000003006007810 */ /* 0x040fe20007ffe0ff */
[----:B------:R-:W-:Y:S01]  /*3570*/  STG.E.U16 [R24.64], R27 ;  /* 0x0000001b18007986 */ /* 0x000fe2000c101524 */
[C---:B------:R-:W-:Y:S02]  /*3580*/  IADD3 R16, R6.reuse, 0x40, RZ ;  /* 0x0000004006107810 */ /* 0x040fe40007ffe0ff */
[----:B0-----:R-:W-:Y:S01]  /*3590*/  PRMT R5, R15, 0x7632, R5 ;  /* 0x000076320f057816 */ /* 0x001fe20000000005 */
[----:B------:R0:W-:Y:S01]  /*35a0*/  STG.E.U16 [R20.64], R15 ;  /* 0x0000000f14007986 */ /* 0x0001e2000c101524 */
[C---:B------:R-:W-:Y:S02]  /*35b0*/  IADD3 R26, R6.reuse, 0x50, RZ ;  /* 0x00000050061a7810 */ /* 0x040fe40007ffe0ff */
[C---:B------:R-:W-:Y:S01]  /*35c0*/  IADD3 R4, R6.reuse, 0x58, RZ ;  /* 0x0000005806047810 */ /* 0x040fe20007ffe0ff */
[----:B------:R1:W-:Y:S01]  /*35d0*/  STG.E.U16 [R18.64], R5 ;  /* 0x0000000512007986 */ /* 0x0003e2000c101524 */
[----:B------:R-:W-:-:S02]  /*35e0*/  IADD3 R8, R6, 0x38, RZ ;  /* 0x0000003806087810 */ /* 0x000fc40007ffe0ff */
[-C--:B------:R-:W-:Y:S02]  /*35f0*/  IADD3 R29, P5, R0, R3.reuse, RZ ;  /* 0x00000003001d7210 */ /* 0x080fe40007fbe0ff */
[C---:B------:R-:W-:Y:S02]  /*3600*/  IADD3 R22, R6.reuse, 0x48, RZ ;  /* 0x0000004806167810 */ /* 0x040fe40007ffe0ff */
[----:B------:R-:W-:Y:S02]  /*3610*/  IADD3 R28, R6, 0x60, RZ ;  /* 0x00000060061c7810 */ /* 0x000fe40007ffe0ff */
[-C--:B0-----:R-:W-:Y:S02]  /*3620*/  IADD3 R20, P3, R16, R3.reuse, RZ ;  /* 0x0000000310147210 */ /* 0x081fe40007f7e0ff */
[-C--:B------:R-:W-:Y:S02]  /*3630*/  IADD3 R21, P0, R4, R3.reuse, RZ ;  /* 0x0000000304157210 */ /* 0x080fe40007f1e0ff */
[----:B-1----:R-:W-:-:S02]  /*3640*/  IADD3 R5, P1, R26, R3, RZ ;  /* 0x000000031a057210 */ /* 0x002fc40007f3e0ff */
[----:B------:R-:W-:Y:S02]  /*3650*/  IADD3 R6, R6, 0x68, RZ ;  /* 0x0000006806067810 */ /* 0x000fe40007ffe0ff */
[----:B------:R-:W-:Y:S02]  /*3660*/  IADD3 R27, P4, R8, R3, RZ ;  /* 0x00000003081b7210 */ /* 0x000fe40007f9e0ff */
[----:B------:R-:W-:Y:S02]  /*3670*/  LEA.HI.X.SX32 R32, R0, R7, 0x1, P5 ;  /* 0x0000000700207211 */ /* 0x000fe400028f0eff */
[-C--:B------:R-:W-:Y:S02]  /*3680*/  IADD3 R15, P2, R22, R3.reuse, RZ ;  /* 0x00000003160f7210 */ /* 0x080fe40007f5e0ff */
[----:B------:R-:W-:Y:S02]  /*3690*/  IADD3 R23, P5, R28, R3, RZ ;  /* 0x000000031c177210 */ /* 0x000fe40007fbe0ff */
[----:B------:R-:W-:-:S02]  /*36a0*/  LEA.HI.X.SX32 R25, R16, R7, 0x1, P3 ;  /* 0x0000000710197211 */ /* 0x000fc400018f0eff */
[-C--:B------:R-:W-:Y:S02]  /*36b0*/  LEA.HI.X.SX32 R26, R26, R7.reuse, 0x1, P1 ;  /* 0x000000071a1a7211 */ /* 0x080fe400008f0eff */
[----:B------:R-:W-:Y:S02]  /*36c0*/  LEA.HI.X.SX32 R24, R4, R7, 0x1, P0 ;  /* 0x0000000704187211 */ /* 0x000fe400000f0eff */
[----:B------:R-:W-:Y:S02]  /*36d0*/  IADD3 R3, P6, R6, R3, RZ ;  /* 0x0000000306037210 */ /* 0x000fe40007fde0ff */
[----:B------:R-:W-:Y:S02]  /*36e0*/  LEA.HI.X.SX32 R30, R8, R7, 0x1, P4 ;  /* 0x00000007081e7211 */ /* 0x000fe400020f0eff */
[----:B------:R-:W-:Y:S02]  /*36f0*/  LEA R16, P0, R29, c[0x0][0x170], 0x1 ;  /* 0x00005c001d107a11 */ /* 0x000fe400078008ff */
[----:B------:R-:W-:-:S02]  /*3700*/  LEA R18, P1, R27, c[0x0][0x170], 0x1 ;  /* 0x00005c001b127a11 */ /* 0x000fc400078208ff */
[----:B------:R-:W-:Y:S02]  /*3710*/  F2FP.PACK_AB R0, R14, R17 ;  /* 0x000000110e00723e */ /* 0x000fe400000000ff */
[-C--:B------:R-:W-:Y:S02]  /*3720*/  LEA.HI.X.SX32 R8, R6, R7.reuse, 0x1, P6 ;  /* 0x0000000706087211 */ /* 0x080fe400030f0eff */
[----:B------:R-:W-:Y:S02]  /*3730*/  LEA.HI.X R17, R29, c[0x0][0x174], R32, 0x1, P0 ;  /* 0x00005d001d117a11 */ /* 0x000fe400000f0c20 */
[----:B------:R-:W-:Y:S02]  /*3740*/  LEA.HI.X R19, R27, c[0x0][0x174], R30, 0x1, P1 ;  /* 0x00005d001b137a11 */ /* 0x000fe400008f0c1e */
[----:B------:R-:W-:Y:S01]  /*3750*/  LEA.HI.X.SX32 R22, R22, R7, 0x1, P2 ;  /* 0x0000000716167211 */ /* 0x000fe200010f0eff */
[----:B------:R0:W-:Y:S01]  /*3760*/  STG.E.U16 [R16.64], R0 ;  /* 0x0000000010007986 */ /* 0x0001e2000c101524 */
[----:B------:R-:W-:-:S02]  /*3770*/  LEA R6, P0, R20, c[0x0][0x170], 0x1 ;  /* 0x00005c0014067a11 */ /* 0x000fc400078008ff */
[C---:B------:R-:W-:Y:S02]  /*3780*/  LEA R14, P1, R15.reuse, c[0x0][0x170], 0x1 ;  /* 0x00005c000f0e7a11 */ /* 0x040fe400078208ff */
[----:B------:R-:W-:Y:S02]  /*3790*/  LEA.HI.X.SX32 R28, R28, R7, 0x1, P5 ;  /* 0x000000071c1c7211 */ /* 0x000fe400028f0eff */
[----:B------:R-:W-:Y:S02]  /*37a0*/  LEA.HI.X R7, R20, c[0x0][0x174], R25, 0x1, P0 ;  /* 0x00005d0014077a11 */ /* 0x000fe400000f0c19 */
[----:B------:R-:W-:Y:S02]  /*37b0*/  LEA.HI.X R15, R15, c[0x0][0x174], R22, 0x1, P1 ;  /* 0x00005d000f0f7a11 */ /* 0x000fe400008f0c16 */
[----:B------:R-:W-:Y:S02]  /*37c0*/  LEA R20, P1, R21, c[0x0][0x170], 0x1 ;  /* 0x00005c0015147a11 */ /* 0x000fe400078208ff */
[----:B------:R-:W-:-:S02]  /*37d0*/  LEA R4, P0, R5, c[0x0][0x170], 0x1 ;  /* 0x00005c0005047a11 */ /* 0x000fc400078008ff */
[----:B------:R-:W-:Y:S02]  /*37e0*/  LEA.HI.X R21, R21, c[0x0][0x174], R24, 0x1, P1 ;  /* 0x00005d0015157a11 */ /* 0x000fe400008f0c18 */
[C---:B------:R-:W-:Y:S02]  /*37f0*/  LEA R24, P1, R3.reuse, c[0x0][0x170], 0x1 ;  /* 0x00005c0003187a11 */ /* 0x040fe400078208ff */
[----:B------:R-:W-:Y:S02]  /*3800*/  F2FP.PACK_AB R12, R12, R13 ;  /* 0x0000000d0c0c723e */ /* 0x000fe400000000ff */
[----:B------:R-:W-:Y:S02]  /*3810*/  LEA.HI.X R25, R3, c[0x0][0x174], R8, 0x1, P1 ;  /* 0x00005d0003197a11 */ /* 0x000fe400008f0c08 */
[----:B------:R-:W-:Y:S02]  /*3820*/  PRMT R3, R0, 0x7632, R3 ;  /* 0x0000763200037816 */ /* 0x000fe40000000003 */
[----:B------:R-:W-:-:S02]  /*3830*/  LEA.HI.X R5, R5, c[0x0][0x174], R26, 0x1, P0 ;  /* 0x00005d0005057a11 */ /* 0x000fc400000f0c1a */
[----:B------:R-:W-:Y:S01]  /*3840*/  F2FP.PACK_AB R10, R10, R11 ;  /* 0x0000000b0a0a723e */ /* 0x000fe200000000ff */
[----:B------:R-:W-:Y:S01]  /*3850*/  STG.E.U16 [R18.64], R3 ;  /* 0x0000000312007986 */ /* 0x000fe2000c101524 */
[C---:B------:R-:W-:Y:S02]  /*3860*/  LEA R22, P0, R23.reuse, c[0x0][0x170], 0x1 ;  /* 0x00005c0017167a11 */ /* 0x040fe400078008ff */
[----:B------:R-:W-:Y:S01]  /*3870*/  PRMT R8, R12, 0x7632, R8 ;  /* 0x000076320c087816 */ /* 0x000fe20000000008 */
[----:B------:R1:W-:Y:S01]  /*3880*/  STG.E.U16 [R6.64], R12 ;  /* 0x0000000c06007986 */ /* 0x0003e2000c101524 */
[----:B------:R-:W-:Y:S02]  /*3890*/  F2FP.PACK_AB R2, R2, R9 ;  /* 0x000000090202723e */ /* 0x000fe400000000ff */
[----:B------:R-:W-:Y:S01]  /*38a0*/  LEA.HI.X R23, R23, c[0x0][0x174], R28, 0x1, P0 ;  /* 0x00005d0017177a11 */ /* 0x000fe200000f0c1c */
[----:B------:R-:W-:Y:S01]  /*38b0*/  STG.E.U16 [R14.64], R8 ;  /* 0x000000080e007986 */ /* 0x000fe2000c101524 */
[----:B0-----:R-:W-:-:S03]  /*38c0*/  PRMT R0, R2, 0x7632, R0 ;  /* 0x0000763202007816 */ /* 0x001fc60000000000 */
[----:B------:R-:W-:Y:S01]  /*38d0*/  STG.E.U16 [R4.64], R10 ;  /* 0x0000000a04007986 */ /* 0x000fe2000c101524 */
[----:B-1----:R-:W-:-:S05]  /*38e0*/  PRMT R7, R10, 0x7632, R7 ;  /* 0x000076320a077816 */ /* 0x002fca0000000007 */
[----:B------:R-:W-:Y:S04]  /*38f0*/  STG.E.U16 [R20.64], R7 ;  /* 0x0000000714007986 */ /* 0x000fe8000c101524 */
[----:B------:R-:W-:Y:S04]  /*3900*/  STG.E.U16 [R22.64], R2 ;  /* 0x0000000216007986 */ /* 0x000fe8000c101524 */
[----:B------:R-:W-:Y:S01]  /*3910*/  STG.E.U16 [R24.64], R0 ;  /* 0x0000000018007986 */ /* 0x000fe2000c101524 */
[----:B------:R-:W-:Y:S05]  /*3920*/  EXIT ;  /* 0x000000000000794d */ /* 0x000fea0003800000 */
.L_x_2954:
        /* <DEDUP_REMOVED lines=19> */
.L_x_2982:
        /* <DEDUP_REMOVED lines=20> */
.L_x_2956:
[----:B------:R-:W-:Y:S01]  /*3ba0*/  IMAD.MOV.U32 R22, RZ, RZ, -0x800001 ;  /* 0xff7fffffff167424 */ /* 0x000fe200078e00ff */
[----:B------:R-:W-:Y:S01]  /*3bb0*/  MOV R24, 0x1f ;  /* 0x0000001f00187802 */ /* 0x000fe20000000f00 */
[----:B------:R-:W-:Y:S01]  /*3bc0*/  IMAD.MOV.U32 R23, RZ, RZ, 0x10 ;  /* 0x00000010ff177424 */ /* 0x000fe200078e00ff */
[----:B------:R-:W-:Y:S01]  /*3bd0*/  MOV R2, 0x3c00 ;  /* 0x00003c0000027802 */ /* 0x000fe20000000f00 */
[----:B------:R-:W-:Y:S02]  /*3be0*/  IMAD.MOV.U32 R25, RZ, RZ, -0x1 ;  /* 0xffffffffff197424 */ /* 0x000fe400078e00ff */
[----:B------:R-:W-:Y:S05]  /*3bf0*/  CALL.REL.NOINC `($__internal_67_$__cuda_sm70_shflsync_bfly_p) ;  /* 0x00000d4000007944 */ /* 0x000fea0003c00000 */
[----:B-1----:R-:W-:Y:S01]  /*3c00*/  IMAD.MOV.U32 R2, RZ, RZ, R23 ;  /* 0x000000ffff027224 */ /* 0x002fe200078e0017 */
[----:B0-----:R-:W-:Y:S05]  /*3c10*/  BRA `(.L_x_2994) ;  /* 0xffffcee000007947 */ /* 0x001fea000383ffff */
.L_x_2957:
[----:B------:R-:W-:Y:S01]  /*3c20*/  HFMA2.MMA R24, -RZ, RZ, 0, 1.847743988037109375e-06 ;  /* 0x0000001fff187435 */ /* 0x000fe200000001ff */
[----:B------:R-:W-:Y:S01]  /*3c30*/  IMAD.MOV.U32 R23, RZ, RZ, 0x8 ;  /* 0x00000008ff177424 */ /* 0x000fe200078e00ff */
[----:B------:R-:W-:Y:S01]  /*3c40*/  MOV R2, 0x3c70 ;  /* 0x00003c7000027802 */ /* 0x000fe20000000f00 */
[----:B------:R-:W-:-:S03]  /*3c50*/  IMAD.MOV.U32 R25, RZ, RZ, -0x1 ;  /* 0xffffffffff197424 */ /* 0x000fc600078e00ff */
[----:B------:R-:W-:Y:S05]  /*3c60*/  CALL.REL.NOINC `($__internal_67_$__cuda_sm70_shflsync_bfly_p) ;  /* 0x00000cd000007944 */ /* 0x000fea0003c00000 */
[----:B01----:R-:W-:Y:S01]  /*3c70*/  FMNMX.FTZ R22, R22, R23, !PT ;  /* 0x0000001716167209 */ /* 0x003fe20007810000 */
[----:B------:R-:W-:Y:S01]  /*3c80*/  IMAD.MOV.U32 R23, RZ, RZ, 0x4 ;  /* 0x00000004ff177424 */ /* 0x000fe200078e00ff */
[----:B------:R-:W-:Y:S01]  /*3c90*/  MOV R25, 0xffffffff ;  /* 0xffffffff00197802 */ /* 0x000fe20000000f00 */
[----:B------:R-:W-:Y:S01]  /*3ca0*/  IMAD.MOV.U32 R24, RZ, RZ, 0x1f ;  /* 0x0000001fff187424 */ /* 0x000fe200078e00ff */
[----:B------:R-:W-:-:S02]  /*3cb0*/  MOV R2, 0x3cd0 ;  /* 0x00003cd000027802 */ /* 0x000fc40000000f00 */
[----:B------:R-:W-:Y:S05]  /*3cc0*/  CALL.REL.NOINC `($__internal_67_$__cuda_sm70_shflsync_bfly_p) ;  /* 0x00000c7000007944 */ /* 0x000fea0003c00000 */
[----:B01----:R-:W-:Y:S01]  /*3cd0*/  FMNMX.FTZ R22, R22, R23, !PT ;  /* 0x0000001716167209 */ /* 0x003fe20007810000 */
[----:B------:R-:W-:Y:S01]  /*3ce0*/  IMAD.MOV.U32 R23, RZ, RZ, 0x2 ;  /* 0x00000002ff177424 */ /* 0x000fe200078e00ff */
[----:B------:R-:W-:Y:S01]  /*3cf0*/  MOV R2, 0x3d30 ;  /* 0x00003d3000027802 */ /* 0x000fe20000000f00 */
[----:B------:R-:W-:-:S02]  /*3d00*/  IMAD.MOV.U32 R24, RZ, RZ, 0x1f ;  /* 0x0000001fff187424 */ /* 0x000fc400078e00ff */
[----:B------:R-:W-:Y:S02]  /*3d10*/  IMAD.MOV.U32 R25, RZ, RZ, -0x1 ;  /* 0xffffffffff197424 */ /* 0x000fe400078e00ff */
[----:B------:R-:W-:Y:S05]  /*3d20*/  CALL.REL.NOINC `($__internal_67_$__cuda_sm70_shflsync_bfly_p) ;  /* 0x00000c1000007944 */ /* 0x000fea0003c00000 */
[----:B-1----:R-:W-:Y:S01]  /*3d30*/  FMNMX.FTZ R18, R22, R23, !PT ;  /* 0x0000001716127209 */ /* 0x002fe20007810000 */
[----:B------:R-:W-:Y:S01]  /*3d40*/  HFMA2.MMA R23, -RZ, RZ, 0, 5.9604644775390625e-08 ;  /* 0x00000001ff177435 */ /* 0x000fe200000001ff */
[----:B0-----:R-:W-:Y:S01]  /*3d50*/  IMAD.MOV.U32 R24, RZ, RZ, 0x1f ;  /* 0x0000001fff187424 */ /* 0x001fe200078e00ff */
[----:B------:R-:W-:Y:S01]  /*3d60*/  MOV R2, 0x3da0 ;  /* 0x00003da000027802 */ /* 0x000fe20000000f00 */
[----:B------:R-:W-:Y:S02]  /*3d70*/  IMAD.MOV.U32 R25, RZ, RZ, -0x1 ;  /* 0xffffffffff197424 */ /* 0x000fe400078e00ff */
[----:B------:R-:W-:Y:S02]  /*3d80*/  IMAD.MOV.U32 R22, RZ, RZ, R18 ;  /* 0x000000ffff167224 */ /* 0x000fe400078e0012 */
[----:B------:R-:W-:Y:S05]  /*3d90*/  CALL.REL.NOINC `($__internal_67_$__cuda_sm70_shflsync_bfly_p) ;  /* 0x00000ba000007944 */ /* 0x000fea0003c00000 */
[----:B-1----:R-:W-:Y:S01]  /*3da0*/  MOV R19, R23 ;  /* 0x0000001700137202 */ /* 0x002fe20000000f00 */
[----:B0-----:R-:W-:Y:S05]  /*3db0*/  BRA `(.L_x_2995) ;  /* 0xffffcde000007947 */ /* 0x001fea000383ffff */
.L_x_2984:
[----:B------:R-:W-:Y:S01]  /*3dc0*/  IMAD.MOV.U32 R22, RZ, RZ, RZ ;  /* 0x000000ffff167224 */ /* 0x000fe200078e00ff */
[----:B------:R-:W-:Y:S01]  /*3dd0*/  MOV R25, 0xffffffff ;  /* 0xffffffff00197802 */ /* 0x000fe20000000f00 */
[----:B------:R-:W-:Y:S01]  /*3de0*/  IMAD.MOV.U32 R23, RZ, RZ, 0x2 ;  /* 0x00000002ff177424 */ /* 0x000fe200078e00ff */
[----:B0-----:R-:W-:Y:S01]  /*3df0*/  MOV R2, 0x3e20 ;  /* 0x00003e2000027802 */ /* 0x001fe20000000f00 */
[----:B------:R-:W-:-:S02]  /*3e00*/  IMAD.MOV.U32 R24, RZ, RZ, 0x1f ;  /* 0x0000001fff187424 */ /* 0x000fc400078e00ff */
[----:B------:R-:W-:Y:S05]  /*3e10*/  CALL.REL.NOINC `($__internal_67_$__cuda_sm70_shflsync_bfly_p) ;  /* 0x00000b2000007944 */ /* 0x000fea0003c00000 */
[----:B-1----:R-:W-:Y:S01]  /*3e20*/  IMAD.MOV.U32 R2, RZ, RZ, R23 ;  /* 0x000000ffff027224 */ /* 0x002fe200078e0017 */
[----:B0-----:R-:W-:Y:S05]  /*3e30*/  BRA `(.L_x_2996) ;  /* 0xffffebb000007947 */ /* 0x001fea000383ffff */
.L_x_2985:
[----:B------:R-:W-:Y:S01]  /*3e40*/  IMAD.MOV.U32 R23, RZ, RZ, 0x1 ;  /* 0x00000001ff177424 */ /* 0x000fe200078e00ff */
[----:B------:R-:W-:Y:S01]  /*3e50*/  MOV R25, 0xffffffff ;  /* 0xffffffff00197802 */ /* 0x000fe20000000f00 */
[----:B------:R-:W-:Y:S01]  /*3e60*/  IMAD.MOV.U32 R24, RZ, RZ, 0x1f ;  /* 0x0000001fff187424 */ /* 0x000fe200078e00ff */
[----:B------:R-:W-:-:S02]  /*3e70*/  MOV R2, 0x3e90 ;  /* 0x00003e9000027802 */ /* 0x000fc40000000f00 */
[----:B------:R-:W-:Y:S05]  /*3e80*/  CALL.REL.NOINC `($__internal_67_$__cuda_sm70_shflsync_bfly_p) ;  /* 0x00000ab000007944 */ /* 0x000fea0003c00000 */
[----:B-1----:R-:W-:Y:S01]  /*3e90*/  FADD.FTZ R21, R22, R23 ;  /* 0x0000001716157221 */ /* 0x002fe20000010000 */
[----:B0-----:R-:W-:Y:S01]  /*3ea0*/  MOV R25, 0xffffffff ;  /* 0xffffffff00197802 */ /* 0x001fe20000000f00 */
[----:B------:R-:W-:Y:S01]  /*3eb0*/  IMAD.MOV.U32 R22, RZ, RZ, RZ ;  /* 0x000000ffff167224 */ /* 0x000fe200078e00ff */
[----:B------:R-:W-:Y:S01]  /*3ec0*/  MOV R2, 0x3f00 ;  /* 0x00003f0000027802 */ /* 0x000fe20000000f00 */
[----:B------:R-:W-:-:S02]  /*3ed0*/  IMAD.MOV.U32 R23, RZ, RZ, 0x2 ;  /* 0x00000002ff177424 */ /* 0x000fc400078e00ff */
[----:B------:R-:W-:Y:S02]  /*3ee0*/  IMAD.MOV.U32 R24, RZ, RZ, 0x1f ;  /* 0x0000001fff187424 */ /* 0x000fe400078e00ff */
[----:B------:R-:W-:Y:S05]  /*3ef0*/  CALL.REL.NOINC `($__internal_67_$__cuda_sm70_shflsync_bfly_p) ;  /* 0x00000a4000007944 */ /* 0x000fea0003c00000 */
[----:B01----:R-:W-:Y:S01]  /*3f00*/  FADD.FTZ R22, RZ, R23 ;  /* 0x00000017ff167221 */ /* 0x003fe20000010000 */
[----:B------:R-:W-:Y:S01]  /*3f10*/  MOV R2, 0x3f60 ;  /* 0x00003f6000027802 */ /* 0x000fe20000000f00 */
[----:B------:R-:W-:Y:S02]  /*3f20*/  IMAD.MOV.U32 R23, RZ, RZ, 0x1 ;  /* 0x00000001ff177424 */ /* 0x000fe400078e00ff */
[----:B------:R-:W-:Y:S02]  /*3f30*/  IMAD.MOV.U32 R24, RZ, RZ, 0x1f ;  /* 0x0000001fff187424 */ /* 0x000fe400078e00ff */
[----:B------:R-:W-:Y:S02]  /*3f40*/  IMAD.MOV.U32 R25, RZ, RZ, -0x1 ;  /* 0xffffffffff197424 */ /* 0x000fe400078e00ff */
[----:B------:R-:W-:Y:S05]  /*3f50*/  CALL.REL.NOINC `($__internal_67_$__cuda_sm70_shflsync_bfly_p) ;  /* 0x000009e000007944 */ /* 0x000fea0003c00000 */
[----:B-1----:R-:W-:Y:S01]  /*3f60*/  FADD.FTZ R20, R22, R23 ;  /* 0x0000001716147221 */ /* 0x002fe20000010000 */
[----:B0-----:R-:W-:Y:S01]  /*3f70*/  HFMA2.MMA R22, -RZ, RZ, 0, 0 ;  /* 0x00000000ff167435 */ /* 0x001fe200000001ff */
[----:B------:R-:W-:Y:S01]  /*3f80*/  IMAD.MOV.U32 R23, RZ, RZ, 0x2 ;  /* 0x00000002ff177424 */ /* 0x000fe200078e00ff */
[----:B------:R-:W-:Y:S01]  /*3f90*/  MOV R2, 0x3fd0 ;  /* 0x00003fd000027802 */ /* 0x000fe20000000f00 */
[----:B------:R-:W-:-:S02]  /*3fa0*/  IMAD.MOV.U32 R24, RZ, RZ, 0x1f ;  /* 0x0000001fff187424 */ /* 0x000fc400078e00ff */
[----:B------:R-:W-:Y:S02]  /*3fb0*/  IMAD.MOV.U32 R25, RZ, RZ, -0x1 ;  /* 0xffffffffff197424 */ /* 0x000fe400078e00ff */
[----:B------:R-:W-:Y:S05]  /*3fc0*/  CALL.REL.NOINC `($__internal_67_$__cuda_sm70_shflsync_bfly_p) ;  /* 0x0000097000007944 */ /* 0x000fea0003c00000 */
[----:B01----:R-:W-:Y:S01]  /*3fd0*/  FADD.FTZ R22, RZ, R23 ;  /* 0x00000017ff167221 */ /* 0x003fe20000010000 */
[----:B------:R-:W-:Y:S01]  /*3fe0*/  MOV R23, 0x1 ;  /* 0x0000000100177802 */ /* 0x000fe20000000f00 */
[----:B------:R-:W-:Y:S01]  /*3ff0*/  IMAD.MOV.U32 R24, RZ, RZ, 0x1f ;  /* 0x0000001fff187424 */ /* 0x000fe200078e00ff */
[----:B------:R-:W-:Y:S01]  /*4000*/  MOV R2, 0x4030 ;  /* 0x0000403000027802 */ /* 0x000fe20000000f00 */
[----:B------:R-:W-:Y:S02]  /*4010*/  IMAD.MOV.U32 R25, RZ, RZ, -0x1 ;  /* 0xffffffffff197424 */ /* 0x000fe400078e00ff */
[----:B------:R-:W-:Y:S05]  /*4020*/  CALL.REL.NOINC `($__internal_67_$__cuda_sm70_shflsync_bfly_p) ;  /* 0x0000091000007944 */ /* 0x000fea0003c00000 */
[----:B-1----:R-:W-:Y:S01]  /*4030*/  FADD.FTZ R18, R22, R23 ;  /* 0x0000001716127221 */ /* 0x002fe20000010000 */
[----:B------:R-:W-:Y:S01]  /*4040*/  HFMA2.MMA R23, -RZ, RZ, 0, 1.1920928955078125e-07 ;  /* 0x00000002ff177435 */ /* 0x000fe200000001ff */
[----:B0-----:R-:W-:Y:S01]  /*4050*/  IMAD.MOV.U32 R22, RZ, RZ, RZ ;  /* 0x000000ffff167224 */ /* 0x001fe200078e00ff */
[----:B------:R-:W-:Y:S01]  /*4060*/  MOV R2, 0x40a0 ;  /* 0x000040a000027802 */ /* 0x000fe20000000f00 */
[----:B------:R-:W-:Y:S02]  /*4070*/  IMAD.MOV.U32 R24, RZ, RZ, 0x1f ;  /* 0x0000001fff187424 */ /* 0x000fe400078e00ff */
[----:B------:R-:W-:-:S02]  /*4080*/  IMAD.MOV.U32 R25, RZ, RZ, -0x1 ;  /* 0xffffffffff197424 */ /* 0x000fc400078e00ff */
[----:B------:R-:W-:Y:S05]  /*4090*/  CALL.REL.NOINC `($__internal_67_$__cuda_sm70_shflsync_bfly_p) ;  /* 0x000008a000007944 */ /* 0x000fea0003c00000 */
[----:B01----:R-:W-:Y:S01]  /*40a0*/  FADD.FTZ R22, RZ, R23 ;  /* 0x00000017ff167221 */ /* 0x003fe20000010000 */
[----:B------:R-:W-:Y:S01]  /*40b0*/  MOV R24, 0x1f ;  /* 0x0000001f00187802 */ /* 0x000fe20000000f00 */
[----:B------:R-:W-:Y:S01]  /*40c0*/  IMAD.MOV.U32 R23, RZ, RZ, 0x1 ;  /* 0x00000001ff177424 */ /* 0x000fe200078e00ff */
[----:B------:R-:W-:Y:S01]  /*40d0*/  MOV R2, 0x4100 ;  /* 0x0000410000027802 */ /* 0x000fe20000000f00 */
[----:B------:R-:W-:-:S02]  /*40e0*/  IMAD.MOV.U32 R25, RZ, RZ, -0x1 ;  /* 0xffffffffff197424 */ /* 0x000fc400078e00ff */
[----:B------:R-:W-:Y:S05]  /*40f0*/  CALL.REL.NOINC `($__internal_67_$__cuda_sm70_shflsync_bfly_p) ;  /* 0x0000084000007944 */ /* 0x000fea0003c00000 */
[----:B0-----:R-:W-:Y:S01]  /*4100*/  HFMA2.MMA R24, -RZ, RZ, 0, 1.847743988037109375e-06 ;  /* 0x0000001fff187435 */ /* 0x001fe200000001ff */
[----:B-1----:R-:W-:Y:S01]  /*4110*/  FADD.FTZ R19, R22, R23 ;  /* 0x0000001716137221 */ /* 0x002fe20000010000 */
[----:B------:R-:W-:Y:S01]  /*4120*/  MOV R2, 0x4170 ;  /* 0x0000417000027802 */ /* 0x000fe20000000f00 */
[----:B------:R-:W-:-:S02]  /*4130*/  IMAD.MOV.U32 R22, RZ, RZ, RZ ;  /* 0x000000ffff167224 */ /* 0x000fc400078e00ff */
[----:B------:R-:W-:Y:S02]  /*4140*/  IMAD.MOV.U32 R23, RZ, RZ, 0x2 ;  /* 0x00000002ff177424 */ /* 0x000fe400078e00ff */
[----:B------:R-:W-:Y:S02]  /*4150*/  IMAD.MOV.U32 R25, RZ, RZ, -0x1 ;  /* 0xffffffffff197424 */ /* 0x000fe400078e00ff */
[----:B------:R-:W-:Y:S05]  /*4160*/  CALL.REL.NOINC `($__internal_67_$__cuda_sm70_shflsync_bfly_p) ;  /* 0x000007d000007944 */ /* 0x000fea0003c00000 */
[----:B01----:R-:W-:Y:S01]  /*4170*/  FADD.FTZ R22, RZ, R23 ;  /* 0x00000017ff167221 */ /* 0x003fe20000010000 */
[----:B------:R-:W-:Y:S01]  /*4180*/  MOV R25, 0xffffffff ;  /* 0xffffffff00197802 */ /* 0x000fe20000000f00 */
[----:B------:R-:W-:Y:S01]  /*4190*/  IMAD.MOV.U32 R23, RZ, RZ, 0x1 ;  /* 0x00000001ff177424 */ /* 0x000fe200078e00ff */
[----:B------:R-:W-:Y:S01]  /*41a0*/  MOV R2, 0x41d0 ;  /* 0x000041d000027802 */ /* 0x000fe20000000f00 */
[----:B------:R-:W-:Y:S02]  /*41b0*/  IMAD.MOV.U32 R24, RZ, RZ, 0x1f ;  /* 0x0000001fff187424 */ /* 0x000fe400078e00ff */
        /* <DEDUP_REMOVED lines=53> */
[----:B0-----:R-:W-:Y:S01]  /*4510*/  HFMA2.MMA R24, -RZ, RZ, 0, 1.847743988037109375e-06 ;  /* 0x0000001fff187435 */ /* 0x001fe200000001ff */
[----:B-1----:R-:W-:Y:S01]  /*4520*/  FADD.FTZ R13, R22, R23 ;  /* 0x00000017160d7221 */ /* 0x002fe20000010000 */
[----:B------:R-:W-:Y:S01]  /*4530*/  MOV R2, 0x4580 ;  /* 0x0000458000027802 */ /* 0x000fe20000000f00 */
[----:B------:R-:W-:Y:S02]  /*4540*/  IMAD.MOV.U32 R22, RZ, RZ, RZ ;  /* 0x000000ffff167224 */ /* 0x000fe400078e00ff */
        /* <DEDUP_REMOVED lines=22> */
[----:B-1----:R-:W-:Y:S01]  /*46b0*/  FADD.FTZ R11, R22, R23 ;  /* 0x00000017160b7221 */ /* 0x002fe20000010000 */
[----:B0-----:R-:W-:Y:S01]  /*46c0*/  HFMA2.MMA R22, -RZ, RZ, 0, 0 ;  /* 0x00000000ff167435 */ /* 0x001fe200000001ff */
[----:B------:R-:W-:Y:S01]  /*46d0*/  IMAD.MOV.U32 R23, RZ, RZ, 0x2 ;  /* 0x00000002ff177424 */ /* 0x000fe200078e00ff */
[----:B------:R-:W-:Y:S01]  /*46e0*/  MOV R25, 0xffffffff ;  /* 0xffffffff00197802 */ /* 0x000fe20000000f00 */
[----:B------:R-:W-:Y:S01]  /*46f0*/  IMAD.MOV.U32 R24, RZ, RZ, 0x1f ;  /* 0x0000001fff187424 */ /* 0x000fe200078e00ff */
[----:B------:R-:W-:-:S02]  /*4700*/  MOV R2, 0x4720 ;  /* 0x0000472000027802 */ /* 0x000fc40000000f00 */
[----:B------:R-:W-:Y:S05]  /*4710*/  CALL.REL.NOINC `($__internal_67_$__cuda_sm70_shflsync_bfly_p) ;  /* 0x0000022000007944 */ /* 0x000fea0003c00000 */
[----:B01----:R-:W-:Y:S01]  /*4720*/  FADD.FTZ R22, RZ, R23 ;  /* 0x00000017ff167221 */ /* 0x003fe20000010000 */
[----:B------:R-:W-:Y:S01]  /*4730*/  MOV R25, 0xffffffff ;  /* 0xffffffff00197802 */ /* 0x000fe20000000f00 */
[----:B------:R-:W-:Y:S01]  /*4740*/  IMAD.MOV.U32 R23, RZ, RZ, 0x1 ;  /* 0x00000001ff177424 */ /* 0x000fe200078e00ff */
[----:B------:R-:W-:Y:S01]  /*4750*/  MOV R2, 0x4780 ;  /* 0x0000478000027802 */ /* 0x000fe20000000f00 */
[----:B------:R-:W-:-:S02]  /*4760*/  IMAD.MOV.U32 R24, RZ, RZ, 0x1f ;  /* 0x0000001fff187424 */ /* 0x000fc400078e00ff */
        /* <DEDUP_REMOVED lines=27> */
[----:B-1----:R-:W-:Y:S01]  /*4920*/  MOV R3, R23 ;  /* 0x0000001700037202 */ /* 0x002fe20000000f00 */
[----:B0-----:R-:W-:Y:S05]  /*4930*/  BRA `(.L_x_2997) ;  /* 0xffffe18000007947 */ /* 0x001fea000383ffff */
        .weak           $__internal_67_$__cuda_sm70_shflsync_bfly_p
        .type           $__internal_67_$__cuda_sm70_shflsync_bfly_p,@function
        .size           $__internal_67_$__cuda_sm70_shflsync_bfly_p,(.L_x_24728 - $__internal_67_$__cuda_sm70_shflsync_bfly_p)
$__internal_67_$__cuda_sm70_shflsync_bfly_p:
[----:B------:R-:W-:Y:S01]  /*4940*/  IMAD.MOV.U32 R3, RZ, RZ, 0x0 ;  /* 0x00000000ff037424 */ /* 0x000fe200078e00ff */
[----:B------:R-:W-:Y:S04]  /*4950*/  WARPSYNC R25 ;  /* 0x0000001900007348 */ /* 0x000fe80003800000 */
[----:B------:R0:W1:Y:S01]  /*4960*/  SHFL.BFLY PT, R23, R22, R23, R24 ;  /* 0x0c00001716177389 */ /* 0x00006200000e0018 */
[----:B------:R-:W-:Y:S05]  /*4970*/  RET.REL.NODEC R2 `(_ZN4vllm25paged_attention_v2_kernelIthLi112ELi32ELi128ELNS_18Fp8KVCacheDataTypeE2ELb1ELi512EEEvPfS2_PT_PKS3_PKT0_S9_ifPKiSB_iPKfiiiSD_SD_iiiii) ;  /* 0xffffb68002007950 */ /* 0x000fea0003c3ffff */
.L_x_2998:
        /* <DEDUP_REMOVED lines=16> */
.L_x_24728:


//--------------------- .text._ZN4vllm25paged_attention_v2_kernelIthLi96ELi32ELi128ELNS_18Fp8KVCacheDataTypeE2ELb1ELi512EEEvPfS2_PT_PKS3_PKT0_S9_ifPKiSB_iPKfiiiSD_SD_iiiii --------------------------
	.section	.text._ZN4vllm25paged_attention_v2_kernelIthLi96ELi32ELi128ELNS_18Fp8KVCacheDataTypeE2ELb1ELi512EEEvPfS2_PT_PKS3_PKT0_S9_ifPKiSB_iPKfiiiSD_SD_iiiii,"ax",@progbits
	.sectioninfo	@"SHI_REGISTERS=43"
	.align	128
        .global         _ZN4vllm25paged_attention_v2_kernelIthLi96ELi32ELi128ELNS_18Fp8KVCacheDataTypeE2ELb1ELi512EEEvPfS2_PT_PKS3_PKT0_S9_ifPKiSB_iPKfiiiSD_SD_iiiii
        .type           _ZN4vllm25paged_attention_v2_kernelIthLi96ELi32ELi128ELNS_18Fp8KVCacheDataTypeE2ELb1ELi512EEEvPfS2_PT_PKS3_PKT0_S9_ifPKiSB_iPKfiiiSD_SD_iiiii,@function
        .size           _ZN4vllm25paged_attention_v2_kernelIthLi96ELi32ELi128ELNS_18Fp8KVCacheDataTypeE2ELb1ELi512EEEvPfS2_PT_PKS3_PKT0_S9_ifPKiSB_iPKfiiiSD_SD_iiiii,(.L_x_24729 - _ZN4vllm25paged_attention_v2_kernelIthLi96ELi32ELi128ELNS_18Fp8KVCacheDataTypeE2ELb1ELi512EEEvPfS2_PT_PKS3_PKT0_S9_ifPKiSB_iPKfiiiSD_SD_iiiii)
        .other          _ZN4vllm25paged_attention_v2_kernelIthLi96ELi32ELi128ELNS_18Fp8KVCacheDataTypeE2ELb1ELi512EEEvPfS2_PT_PKS3_PKT0_S9_ifPKiSB_iPKfiiiSD_SD_iiiii,@"STO_CUDA_ENTRY STV_DEFAULT"
_ZN4vllm25paged_attention_v2_kernelIthLi96ELi32ELi128ELNS_18Fp8KVCacheDataTypeE2ELb1ELi512EEEvPfS2_PT_PKS3_PKT0_S9_ifPKiSB_iPKfiiiSD_SD_iiiii:
.text._ZN4vllm25paged_attention_v2_kernelIthLi96ELi32ELi128ELNS_18Fp8KVCacheDataTypeE2ELb1ELi512EEEvPfS2_PT_PKS3_PKT0_S9_ifPKiSB_iPKfiiiSD_SD_iiiii:
        /* <DEDUP_REMOVED lines=14> */
[----:B------:R-:W-:Y:S01]  /*00e0*/  IABS R12, R10 ;  /* 0x0000000a000c7213 */ /* 0x000fe20000000000 */
[----:B------:R-:W0:Y:S01]  /*00f0*/  I2F.RP R3, R11 ;  /* 0x0000000b00037306 */ /* 0x000e220000209400 */
[----:B------:R-:W-:Y:S02]  /*0100*/  MOV R17, c[0x0][0x1e8] ;  /* 0x00007a0000117a02 */ /* 0x000fe40000000f00 */
[----:B------:R-:W-:-:S04]  /*0110*/  LOP3.LUT R10, R10, c[0x0][0x1e4], RZ, 0x3c, !PT ;  /* 0x000079000a0a7a12 */ /* 0x000fc800078e3cff */
[----:B------:R-:W-:Y:S01]  /*0120*/  ISETP.GE.AND P2, PT, R10, RZ, PT ;  /* 0x000000ff0a00720c */ /* 0x000fe20003f46270 */
[----:B0-----:R-:W0:Y:S02]  /*0130*/  MUFU.RCP R3, R3 ;  /* 0x0000000300037308 */ /* 0x001e240000001000 */
[----:B0-----:R-:W-:-:S06]  /*0140*/  IADD3 R4, R3, 0xffffffe, RZ ;  /* 0x0ffffffe03047810 */ /* 0x001fcc0007ffe0ff */
[----:B------:R0:W1:Y:S02]  /*0150*/  F2I.FTZ.U32.TRUNC.NTZ R5, R4 ;  /* 0x0000000400057305 */ /* 0x000064000021f000 */
[----:B0-----:R-:W-:Y:S01]  /*0160*/  IMAD.MOV.U32 R4, RZ, RZ, RZ ;  /* 0x000000ffff047224 */ /* 0x001fe200078e00ff */
[----:B-1----:R-:W-:-:S05]  /*0170*/  IADD3 R6, RZ, -R5, RZ ;  /* 0x80000005ff067210 */ /* 0x002fca0007ffe0ff */
[----:B------:R-:W-:-:S04]  /*0180*/  IMAD R13, R6, R11, RZ ;  /* 0x0000000b060d7224 */ /* 0x000fc800078e02ff */
[----:B------:R-:W-:Y:S02]  /*0190*/  IMAD.HI.U32 R13, R5, R13, R4 ;  /* 0x0000000d050d7227 */ /* 0x000fe400078e0004 */
[----:B------:R-:W0:Y:S04]  /*01a0*/  S2R R4, SR_TID.X ;  /* 0x0000000000047919 */ /* 0x000e280000002100 */
[----:B------:R-:W-:-:S04]  /*01b0*/  IMAD.HI.U32 R16, R13, R12, RZ ;  /* 0x0000000c0d107227 */ /* 0x000fc800078e00ff */
[----:B------:R-:W-:-:S04]  /*01c0*/  IMAD.MOV R3, RZ, RZ, -R16 ;  /* 0x000000ffff037224 */ /* 0x000fc800078e0a10 */
[----:B------:R-:W-:Y:S01]  /*01d0*/  IMAD R12, R11, R3, R12 ;  /* 0x000000030b0c7224 */ /* 0x000fe200078e020c */
[----:B------:R-:W-:-:S04]  /*01e0*/  IADD3 R3, R7, 0x1f, RZ ;  /* 0x0000001f07037810 */ /* 0x000fc80007ffe0ff */
[----:B------:R-:W-:Y:S02]  /*01f0*/  ISETP.GT.U32.AND P1, PT, R11, R12, PT ;  /* 0x0000000c0b00720c */ /* 0x000fe40003f24070 */
[----:B------:R-:W-:-:S04]  /*0200*/  SHF.R.S32.HI R6, RZ, 0x1f, R3 ;  /* 0x0000001fff067819 */ /* 0x000fc80000011403 */
[----:B------:R-:W-:Y:S02]  /*0210*/  LEA.HI R6, R6, R3, RZ, 0x5 ;  /* 0x0000000306067211 */ /* 0x000fe400078f28ff */
[----:B------:R-:W1:Y:S01]  /*0220*/  S2R R3, SR_CTAID.X ;  /* 0x0000000000037919 */ /* 0x000e620000002500 */
[----:B0-----:R-:W-:-:S04]  /*0230*/  SHF.R.S32.HI R15, RZ, 0x1f, R4 ;  /* 0x0000001fff0f7819 */ /* 0x001fc80000011404 */
[----:B------:R-:W-:Y:S01]  /*0240*/  @!P1 IMAD.IADD R12, R12, 0x1, -R11 ;  /* 0x000000010c0c9824 */ /* 0x000fe200078e0a0b */
[----:B------:R-:W-:Y:S02]  /*0250*/  @!P1 IADD3 R16, R16, 0x1, RZ ;  /* 0x0000000110109810 */ /* 0x000fe40007ffe0ff */
[----:B------:R-:W-:Y:S02]  /*0260*/  ISETP.NE.AND P1, PT, RZ, c[0x0][0x1e4], PT ;  /* 0x00007900ff007a0c */ /* 0x000fe40003f25270 */
[----:B------:R-:W-:Y:S02]  /*0270*/  ISETP.GE.U32.AND P0, PT, R12, R11, PT ;  /* 0x0000000b0c00720c */ /* 0x000fe40003f06070 */
[----:B------:R-:W-:Y:S02]  /*0280*/  SHF.R.S32.HI R12, RZ, 0x5, R6 ;  /* 0x00000005ff0c7819 */ /* 0x000fe40000011406 */
[----:B------:R-:W-:Y:S02]  /*0290*/  LEA.HI R14, R15, R4, RZ, 0x5 ;  /* 0x000000040f0e7211 */ /* 0x000fe400078f28ff */
[----:B------:R-:W-:-:S05]  /*02a0*/  IMNMX R9, R12, R9, PT ;  /* 0x000000090c097217 */ /* 0x000fca0003800200 */
[----:B------:R-:W-:Y:S02]  /*02b0*/  IMAD R5, R2, -0x10, R9 ;  /* 0xfffffff002057824 */ /* 0x000fe400078e0209 */
[----:B------:R-:W-:Y:S02]  /*02c0*/  @P0 IADD3 R16, R16, 0x1, RZ ;  /* 0x0000000110100810 */ /* 0x000fe40007ffe0ff */
[----:B------:R-:W-:Y:S01]  /*02d0*/  ISETP.GT.AND P0, PT, R17, -0x1, PT ;  /* 0xffffffff1100780c */ /* 0x000fe20003f04270 */
[----:B------:R-:W-:Y:S01]  /*02e0*/  IMAD R6, R5, 0x20, R8 ;  /* 0x0000002005067824 */ /* 0x000fe200078e0208 */
[----:B------:R-:W-:Y:S01]  /*02f0*/  LOP3.LUT R17, R14, 0xffffffe0, RZ, 0xc0, !PT ;  /* 0xffffffe00e117812 */ /* 0x000fe200078ec0ff */
[----:B------:R-:W-:Y:S01]  /*0300*/  IMAD.MOV.U32 R10, RZ, RZ, R16 ;  /* 0x000000ffff0a7224 */ /* 0x000fe200078e0010 */
[----:B------:R-:W-:Y:S02]  /*0310*/  SHF.R.S32.HI R5, RZ, 0x5, R14 ;  /* 0x00000005ff057819 */ /* 0x000fe4000001140e */
[----:B------:R-:W-:Y:S01]  /*0320*/  IMNMX R15, R7, R6, PT ;  /* 0x00000006070f7217 */ /* 0x000fe20003800200 */
[----:B------:R-:W-:Y:S01]  /*0330*/  @!P2 IMAD.MOV R10, RZ, RZ, -R10 ;  /* 0x000000ffff0aa224 */ /* 0x000fe200078e0a0a */
[----:B------:R-:W-:-:S02]  /*0340*/  IADD3 R6, -R17, R4, RZ ;  /* 0x0000000411067210 */ /* 0x000fc40007ffe1ff */
[----:B------:R-:W-:Y:S01]  /*0350*/  @!P1 LOP3.LUT R10, RZ, c[0x0][0x1e4], RZ, 0x33, !PT ;  /* 0x00007900ff0a9a12 */ /* 0x000fe200078e33ff */
[----:B------:R-:W-:Y:S02]  /*0360*/  IMAD.IADD R15, R15, 0x1, -R8 ;  /* 0x000000010f0f7824 */ /* 0x000fe400078e0a08 */
[----:B------:R-:W-:Y:S05]  /*0370*/  @P0 BRA `(.L_x_2999) ;  /* 0x0000039000000947 */ /* 0x000fea0003800000 */
[----:B-1----:R-:W-:Y:S01]  /*0380*/  IABS R19, c[0x0][0x190] ;  /* 0x0000640000137a13 */ /* 0x002fe20000000000 */
        /* <DEDUP_REMOVED lines=56> */
.L_x_2999:
[----:B-1----:R-:W-:-:S04]  /*0710*/  IMAD.MOV.U32 R14, RZ, RZ, c[0x0][0xc] ;  /* 0x00000300ff0e7624 */ /* 0x002fc800078e00ff */
[----:B------:R-:W-:-:S04]  /*0720*/  IMAD R14, R14, c[0x0][0x1d8], R3 ;  /* 0x000076000e0e7a24 */ /* 0x000fc800078e0203 */
[----:B------:R-:W-:-:S03]  /*0730*/  IMAD R18, R14, c[0x0][0x1e8], RZ ;  /* 0x00007a000e127a24 */ /* 0x000fc600078e02ff */
.L_x_3000:
        /* <DEDUP_REMOVED lines=20> */
.L_x_3004:
        /* <DEDUP_REMOVED lines=36> */
.L_x_3002:
[----:B------:R-:W-:Y:S05]  /*0ac0*/  BSYNC B7 ;  /* 0x0000000000077941 */ /* 0x000fea0003800000 */
.L_x_3001:
[----:B------:R-:W-:Y:S05]  /*0ad0*/  BRA.DIV ~URZ, `(.L_x_3005) ;  /* 0x00002ef27f007947 */ /* 0x000fea000b800000 */
[----:B------:R-:W-:-:S05]  /*0ae0*/  IMAD.MOV.U32 R11, RZ, RZ, -0x800001 ;  /* 0xff7fffffff0b7424 */ /* 0x000fca00078e00ff */
.L_x_3043:
        /* <DEDUP_REMOVED lines=10> */
.L_x_3044:
        /* <DEDUP_REMOVED lines=18> */
[----:B-1----:R-:W-:-:S03]  /*0cb0*/  IMAD.MOV.U32 R20, RZ, RZ, R4 ;  /* 0x000000ffff147224 */ /* 0x002fc600078e0004 */
        /* <DEDUP_REMOVED lines=13> */
[----:B------:R-:W-:Y:S01]  /*0d90*/  HFMA2.MMA R13, -RZ, RZ, 0, 0 ;  /* 0x00000000ff0d7435 */ /* 0x000fe200000001ff */
[----:B------:R-:W-:Y:S01]  /*0da0*/  LEA R17, R4, 0x20, 0x2 ;  /* 0x0000002004117811 */ /* 0x000fe200078e10ff */
[----:B------:R-:W-:-:S04]  /*0db0*/  IMAD.MOV.U32 R20, RZ, RZ, R4 ;  /* 0x000000ffff147224 */ /* 0x000fc800078e0004 */
.L_x_3011:
        /* <DEDUP_REMOVED lines=11> */
.L_x_3010:
[----:B------:R-:W-:Y:S05]  /*0e70*/  BSYNC B1 ;  /* 0x0000000000017941 */ /* 0x000fea0003800000 */
.L_x_3009:
        /* <DEDUP_REMOVED lines=10> */
.L_x_3014:
        /* <DEDUP_REMOVED lines=100> */
.L_x_3013:
[----:B------:R-:W-:Y:S05]  /*1560*/  BSYNC B1 ;  /* 0x0000000000017941 */ /* 0x000fea0003800000 */
.L_x_3012:
        /* <DEDUP_REMOVED lines=55> */
.L_x_3016:
[----:B------:R-:W-:Y:S05]  /*18e0*/  BSYNC B1 ;  /* 0x0000000000017941 */ /* 0x000fea0003800000 */
.L_x_3015:
        /* <DEDUP_REMOVED lines=26> */
.L_x_3008:
[----:B------:R-:W-:Y:S05]  /*1a90*/  BSYNC B0 ;  /* 0x0000000000007941 */ /* 0x000fea0003800000 */
.L_x_3007:
        /* <DEDUP_REMOVED lines=43> */
.L_x_3021:
        /* <DEDUP_REMOVED lines=8> */
.L_x_3020:
[----:B------:R-:W-:Y:S05]  /*1dd0*/  BSYNC B1 ;  /* 0x0000000000017941 */ /* 0x000fea0003800000 */
.L_x_3019:
        /* <DEDUP_REMOVED lines=10> */
.L_x_3024:
        /* <DEDUP_REMOVED lines=52> */
.L_x_3023:
[----:B------:R-:W-:Y:S05]  /*21c0*/  BSYNC B1 ;  /* 0x0000000000017941 */ /* 0x000fea0003800000 */
.L_x_3022:
        /* <DEDUP_REMOVED lines=31> */
.L_x_3026:
[----:B------:R-:W-:Y:S05]  /*23c0*/  BSYNC B1 ;  /* 0x0000000000017941 */ /* 0x000fea0003800000 */
.L_x_3025:
        /* <DEDUP_REMOVED lines=14> */
.L_x_3018:
[----:B------:R-:W-:Y:S05]  /*24b0*/  BSYNC B0 ;  /* 0x0000000000007941 */ /* 0x000fea0003800000 */
.L_x_3017:
        /* <DEDUP_REMOVED lines=20> */
.L_x_3028:
[----:B------:R-:W-:Y:S05]  /*2600*/  BSYNC B0 ;  /* 0x0000000000007941 */ /* 0x000fea0003800000 */
.L_x_3027:
        /* <DEDUP_REMOVED lines=25> */
.L_x_3032:
        /* <DEDUP_REMOVED lines=33> */
.L_x_3030:
[----:B------:R-:W-:Y:S05]  /*29b0*/  BSYNC B6 ;  /* 0x0000000000067941 */ /* 0x000fea0003800000 */
.L_x_3029:
[----:B------:R-:W-:Y:S05]  /*29c0*/  BRA.DIV ~URZ, `(.L_x_3033) ;  /* 0x000012227f007947 */ /* 0x000fea000b800000 */
[----:B0-----:R-:W-:-:S04]  /*29d0*/  IMAD.MOV.U32 R7, RZ, RZ, RZ ;  /* 0x000000ffff077224 */ /* 0x001fc800078e00ff */
.L_x_3045:
        /* <DEDUP_REMOVED lines=9> */
[----:B------:R-:W-:Y:S02]  /*2a70*/  IMAD.MOV.U32 R17, RZ, RZ, RZ ;  /* 0x000000ffff117224 */ /* 0x000fe400078e00ff */
[----:B0-----:R-:W-:-:S02]  /*2a80*/  FADD.FTZ R19, R20, R19 ;  /* 0x0000001314137221 */ /* 0x001fc40000010000 */
[----:B------:R-:W-:Y:S02]  /*2a90*/  IMAD.MOV.U32 R20, RZ, RZ, RZ ;  /* 0x000000ffff147224 */ /* 0x000fe400078e00ff */
.L_x_3046:
        /* <DEDUP_REMOVED lines=8> */
[----:B------:R-:W-:-:S02]  /*2b20*/  ISETP.NE.OR P5, PT, R16, 0x40, P0 ;  /* 0x000000401000780c */ /* 0x000fc400007a5670 */
[----:B------:R-:W-:Y:S02]  /*2b30*/  SHF.R.S32.HI R6, RZ, 0x2, R6 ;  /* 0x00000002ff067819 */ /* 0x000fe40000011406 */
[C---:B------:R-:W-:Y:S02]  /*2b40*/  IADD3 R23, R4.reuse, 0x1f, RZ ;  /* 0x0000001f04177810 */ /* 0x040fe40007ffe0ff */
[C---:B------:R-:W-:Y:S01]  /*2b50*/  LOP3.LUT R22, R4.reuse, 0xffffffe0, RZ, 0xc0, !PT ;  /* 0xffffffe004167812 */ /* 0x040fe200078ec0ff */
[----:B------:R-:W-:Y:S01]  /*2b60*/  IMAD R5, R5, 0x60, R6 ;  /* 0x0000006005057824 */ /* 0x000fe200078e0206 */
        /* <DEDUP_REMOVED lines=18> */
.L_x_3036:
[----:B------:R-:W-:Y:S05]  /*2c90*/  BSYNC B0 ;  /* 0x0000000000007941 */ /* 0x000fea0003800000 */
.L_x_3035:
        /* <DEDUP_REMOVED lines=27> */
.L_x_3038:
[----:B------:R-:W-:Y:S05]  /*2e50*/  BSYNC B0 ;  /* 0x0000000000007941 */ /* 0x000fea0003800000 */
.L_x_3037:
        /* <DEDUP_REMOVED lines=15> */
.L_x_3040:
[----:B------:R-:W-:Y:S05]  /*2f50*/  BSYNC B0 ;  /* 0x0000000000007941 */ /* 0x000fea0003800000 */
.L_x_3039:
        /* <DEDUP_REMOVED lines=27> */
.L_x_3042:
[----:B------:R-:W-:Y:S05]  /*3110*/  BSYNC B0 ;  /* 0x0000000000007941 */ /* 0x000fea0003800000 */
.L_x_3041:
        /* <DEDUP_REMOVED lines=8> */
[----:B------:R-:W-:-:S05]  /*31a0*/  IMAD R3, R3, UR4, RZ ;  /* 0x0000000403037c24 */ /* 0x000fca000f8e02ff */
[----:B01----:R-:W-:Y:S02]  /*31b0*/  IADD3 R5, P1, P2, R0, R3, R2 ;  /* 0x0000000300057210 */ /* 0x003fe40007a3e002 */
[----:B------:R-:W-:Y:S02]  /*31c0*/  SHF.R.S32.HI R0, RZ, 0x1f, R0 ;  /* 0x0000001fff007819 */ /* 0x000fe40000011400 */
        /* <DEDUP_REMOVED lines=10> */
[----:B------:R-:W-:Y:S02]  /*3270*/  IADD3 R24, R6, 0x18, RZ ;  /* 0x0000001806187810 */ /* 0x000fe40007ffe0ff */
[----:B------:R-:W-:Y:S02]  /*3280*/  IADD3 R21, P1, R20, R5, RZ ;  /* 0x0000000514157210 */ /* 0x000fe40007f3e0ff */
[----:B------:R-:W-:Y:S02]  /*3290*/  F2FP.PACK_AB R0, R18, R19 ;  /* 0x000000131200723e */ /* 0x000fe400000000ff */
[----:B------:R-:W-:Y:S02]  /*32a0*/  LEA.HI.X.SX32 R26, R2, R3, 0x1, P0 ;  /* 0x00000003021a7211 */ /* 0x000fe400000f0eff */
[----:B------:R-:W-:-:S02]  /*32b0*/  IADD3 R19, P2, R24, R5, RZ ;  /* 0x0000000518137210 */ /* 0x000fc40007f5e0ff */
[----:B------:R-:W-:Y:S02]  /*32c0*/  LEA R22, P0, R23, c[0x0][0x170], 0x1 ;  /* 0x00005c0017167a11 */ /* 0x000fe400078008ff */
[-C--:B------:R-:W-:Y:S02]  /*32d0*/  LEA.HI.X.SX32 R2, R20, R3.reuse, 0x1, P1 ;  /* 0x0000000314027211 */ /* 0x080fe400008f0eff */
[----:B------:R-:W-:Y:S02]  /*32e0*/  LEA R20, P1, R21, c[0x0][0x170], 0x1 ;  /* 0x00005c0015147a11 */ /* 0x000fe400078208ff */
[----:B------:R-:W-:Y:S02]  /*32f0*/  PRMT R25, R0, 0x7610, R25 ;  /* 0x0000761000197816 */ /* 0x000fe40000000019 */
[----:B------:R-:W-:Y:S02]  /*3300*/  F2FP.PACK_AB R12, R15, R12 ;  /* 0x0000000c0f0c723e */ /* 0x000fe400000000ff */
[----:B------:R-:W-:Y:S01]  /*3310*/  LEA.HI.X.SX32 R24, R24, R3, 0x1, P2 ;  /* 0x0000000318187211 */ /* 0x000fe200010f0eff */
[----:B------:R-:W-:Y:S01]  /*3320*/  STG.E.U16 [R16.64], R25 ;  /* 0x0000001910007986 */ /* 0x000fe2000c101524 */
[----:B------:R-:W-:-:S02]  /*3330*/  LEA.HI.X R23, R23, c[0x0][0x174], R26, 0x1, P0 ;  /* 0x00005d0017177a11 */ /* 0x000fc400000f0c1a */
[----:B------:R-:W-:Y:S02]  /*3340*/  PRMT R15, R0, 0x7632, R15 ;  /* 0x00007632000f7816 */ /* 0x000fe4000000000f */
[----:B------:R-:W-:Y:S02]  /*3350*/  LEA R18, P2, R19, c[0x0][0x170], 0x1 ;  /* 0x00005c0013127a11 */ /* 0x000fe400078408ff */
[----:B------:R-:W-:Y:S01]  /*3360*/  LEA.HI.X R21, R21, c[0x0][0x174], R2, 0x1, P1 ;  /* 0x00005d0015157a11 */ /* 0x000fe200008f0c02 */
[----:B------:R0:W-:Y:S01]  /*3370*/  STG.E.U16 [R22.64], R15 ;  /* 0x0000000f16007986 */ /* 0x0001e2000c101524 */
[C---:B------:R-:W-:Y:S02]  /*3380*/  IADD3 R26, R6.reuse, 0x40, RZ ;  /* 0x00000040061a7810 */ /* 0x040fe40007ffe0ff */
[----:B------:R-:W-:Y:S02]  /*3390*/  IADD3 R2, R6, 0x28, RZ ;  /* 0x0000002806027810 */ /* 0x000fe40007ffe0ff */
[----:B------:R-:W-:-:S02]  /*33a0*/  LEA.HI.X R19, R19, c[0x0][0x174], R24, 0x1, P2 ;  /* 0x00005d0013137a11 */ /* 0x000fc400010f0c18 */
[----:B------:R-:W-:Y:S02]  /*33b0*/  PRMT R27, R12, 0x7610, R27 ;  /* 0x000076100c1b7816 */ /* 0x000fe4000000001b */
[C---:B------:R-:W-:Y:S02]  /*33c0*/  IADD3 R24, R6.reuse, 0x38, RZ ;  /* 0x0000003806187810 */ /* 0x040fe40007ffe0ff */
[----:B------:R-:W-:Y:S01]  /*33d0*/  IADD3 R0, R6, 0x20, RZ ;  /* 0x0000002006007810 */ /* 0x000fe20007ffe0ff */
[----:B------:R1:W-:Y:S01]  /*33e0*/  STG.E.U16 [R20.64], R27 ;  /* 0x0000001b14007986 */ /* 0x0003e2000c101524 */
[----:B0-----:R-:W-:Y:S02]  /*33f0*/  PRMT R23, R12, 0x7632, R23 ;  /* 0x000076320c177816 */ /* 0x001fe40000000017 */
[----:B------:R-:W-:Y:S02]  /*3400*/  IADD3 R16, R6, 0x48, RZ ;  /* 0x0000004806107810 */ /* 0x000fe40007ffe0ff */
[-C--:B------:R-:W-:Y:S01]  /*3410*/  IADD3 R22, P1, R26, R5.reuse, RZ ;  /* 0x000000051a167210 */ /* 0x080fe20007f3e0ff */
[----:B------:R0:W-:Y:S01]  /*3420*/  STG.E.U16 [R18.64], R23 ;  /* 0x0000001712007986 */ /* 0x0001e2000c101524 */
[----:B------:R-:W-:-:S02]  /*3430*/  IADD3 R29, P4, R2, R5, RZ ;  /* 0x00000005021d7210 */ /* 0x000fc40007f9e0ff */
[-C--:B------:R-:W-:Y:S02]  /*3440*/  IADD3 R15, P2, R24, R5.reuse, RZ ;  /* 0x00000005180f7210 */ /* 0x080fe40007f5e0ff */
[-C--:B------:R-:W-:Y:S02]  /*3450*/  IADD3 R17, P5, R0, R5.reuse, RZ ;  /* 0x0000000500117210 */ /* 0x080fe40007fbe0ff */
[----:B-1----:R-:W-:Y:S02]  /*3460*/  IADD3 R21, P0, R16, R5, RZ ;  /* 0x0000000510157210 */ /* 0x002fe40007f1e0ff */
[-C--:B------:R-:W-:Y:S02]  /*3470*/  LEA.HI.X.SX32 R25, R26, R3.reuse, 0x1, P1 ;  /* 0x000000031a197211 */ /* 0x080fe400008f0eff */
[----:B------:R-:W-:Y:S02]  /*3480*/  IADD3 R12, R6, 0x30, RZ ;  /* 0x00000030060c7810 */ /* 0x000fe40007ffe0ff */
[----:B------:R-:W-:-:S02]  /*3490*/  LEA.HI.X.SX32 R30, R2, R3, 0x1, P4 ;  /* 0x00000003021e7211 */ /* 0x000fc400020f0eff */
[----:B0-----:R-:W-:Y:S02]  /*34a0*/  LEA R18, P1, R29, c[0x0][0x170], 0x1 ;  /* 0x00005c001d127a11 */ /* 0x001fe400078208ff */
[-C--:B------:R-:W-:Y:S02]  /*34b0*/  LEA.HI.X.SX32 R20, R24, R3.reuse, 0x1, P2 ;  /* 0x0000000318147211 */ /* 0x080fe400010f0eff */
[-C--:B------:R-:W-:Y:S02]  /*34c0*/  LEA.HI.X.SX32 R32, R0, R3.reuse, 0x1, P5 ;  /* 0x0000000300207211 */ /* 0x080fe400028f0eff */
[----:B------:R-:W-:Y:S02]  /*34d0*/  LEA.HI.X.SX32 R24, R16, R3, 0x1, P0 ;  /* 0x0000000310187211 */ /* 0x000fe400000f0eff */
[----:B------:R-:W-:Y:S02]  /*34e0*/  IADD3 R27, P3, R12, R5, RZ ;  /* 0x000000050c1b7210 */ /* 0x000fe40007f7e0ff */
[----:B------:R-:W-:-:S02]  /*34f0*/  F2FP.PACK_AB R0, R14, R13 ;  /* 0x0000000d0e00723e */ /* 0x000fc400000000ff */
[----:B------:R-:W-:Y:S02]  /*3500*/  LEA R16, P0, R17, c[0x0][0x170], 0x1 ;  /* 0x00005c0011107a11 */ /* 0x000fe400078008ff */
[----:B------:R-:W-:Y:S02]  /*3510*/  LEA.HI.X R19, R29, c[0x0][0x174], R30, 0x1, P1 ;  /* 0x00005d001d137a11 */ /* 0x000fe400008f0c1e */
[----:B------:R-:W-:Y:S02]  /*3520*/  LEA R14, P1, R15, c[0x0][0x170], 0x1 ;  /* 0x00005c000f0e7a11 */ /* 0x000fe400078208ff */
[C---:B------:R-:W-:Y:S02]  /*3530*/  IADD3 R28, R6.reuse, 0x50, RZ ;  /* 0x00000050061c7810 */ /* 0x040fe40007ffe0ff */
[----:B------:R-:W-:Y:S02]  /*3540*/  IADD3 R6, R6, 0x58, RZ ;  /* 0x0000005806067810 */ /* 0x000fe40007ffe0ff */
[----:B------:R-:W-:-:S02]  /*3550*/  LEA.HI.X.SX32 R2, R12, R3, 0x1, P3 ;  /* 0x000000030c027211 */ /* 0x000fc400018f0eff */
[----:B------:R-:W-:Y:S02]  /*3560*/  LEA.HI.X R17, R17, c[0x0][0x174], R32, 0x1, P0 ;  /* 0x00005d0011117a11 */ /* 0x000fe400000f0c20 */
[----:B------:R-:W-:Y:S02]  /*3570*/  LEA R12, P0, R27, c[0x0][0x170], 0x1 ;  /* 0x00005c001b0c7a11 */ /* 0x000fe400078008ff */
[----:B------:R-:W-:Y:S01]  /*3580*/  LEA.HI.X R15, R15, c[0x0][0x174], R20, 0x1, P1 ;  /* 0x00005d000f0f7a11 */ /* 0x000fe200008f0c14 */
[----:B------:R0:W-:Y:S01]  /*3590*/  STG.E.U16 [R16.64], R0 ;  /* 0x0000000010007986 */ /* 0x0001e2000c101524 */
[-C--:B------:R-:W-:Y:S02]  /*35a0*/  IADD3 R23, P5, R28, R5.reuse, RZ ;  /* 0x000000051c177210 */ /* 0x080fe40007fbe0ff */
[----:B------:R-:W-:Y:S02]  /*35b0*/  LEA R20, P1, R21, c[0x0][0x170], 0x1 ;  /* 0x00005c0015147a11 */ /* 0x000fe400078208ff */
[----:B------:R-:W-:-:S02]  /*35c0*/  IADD3 R5, P6, R6, R5, RZ ;  /* 0x0000000506057210 */ /* 0x000fc40007fde0ff */
[----:B------:R-:W-:Y:S02]  /*35d0*/  LEA.HI.X R13, R27, c[0x0][0x174], R2, 0x1, P0 ;  /* 0x00005d001b0d7a11 */ /* 0x000fe400000f0c02 */
[----:B------:R-:W-:Y:S02]  /*35e0*/  LEA R2, P0, R22, c[0x0][0x170], 0x1 ;  /* 0x00005c0016027a11 */ /* 0x000fe400078008ff */
[----:B------:R-:W-:Y:S02]  /*35f0*/  LEA.HI.X R21, R21, c[0x0][0x174], R24, 0x1, P1 ;  /* 0x00005d0015157a11 */ /* 0x000fe400008f0c18 */
[-C--:B------:R-:W-:Y:S02]  /*3600*/  LEA.HI.X.SX32 R6, R6, R3.reuse, 0x1, P6 ;  /* 0x0000000306067211 */ /* 0x080fe400030f0eff */
[----:B------:R-:W-:Y:S02]  /*3610*/  LEA R24, P1, R5, c[0x0][0x170], 0x1 ;  /* 0x00005c0005187a11 */ /* 0x000fe400078208ff */
[----:B------:R-:W-:-:S02]  /*3620*/  LEA.HI.X.SX32 R28, R28, R3, 0x1, P5 ;  /* 0x000000031c1c7211 */ /* 0x000fc400028f0eff */
[----:B------:R-:W-:Y:S02]  /*3630*/  LEA.HI.X R3, R22, c[0x0][0x174], R25, 0x1, P0 ;  /* 0x00005d0016037a11 */ /* 0x000fe400000f0c19 */
[----:B------:R-:W-:Y:S02]  /*3640*/  F2FP.PACK_AB R9, R9, R10 ;  /* 0x0000000a0909723e */ /* 0x000fe400000000ff */
[--C-:B------:R-:W-:Y:S02]  /*3650*/  LEA.HI.X R25, R5, c[0x0][0x174], R6.reuse, 0x1, P1 ;  /* 0x00005d0005197a11 */ /* 0x100fe400008f0c06 */
[----:B------:R-:W-:Y:S02]  /*3660*/  PRMT R5, R0, 0x7632, R5 ;  /* 0x0000763200057816 */ /* 0x000fe40000000005 */
[----:B------:R-:W-:Y:S02]  /*3670*/  F2FP.PACK_AB R7, R7, R8 ;  /* 0x000000080707723e */ /* 0x000fe400000000ff */
[----:B------:R-:W-:Y:S01]  /*3680*/  LEA R22, P0, R23, c[0x0][0x170], 0x1 ;  /* 0x00005c0017167a11 */ /* 0x000fe200078008ff */
[----:B------:R-:W-:Y:S01]  /*3690*/  STG.E.U16 [R18.64], R5 ;  /* 0x0000000512007986 */ /* 0x000fe2000c101524 */
[----:B------:R-:W-:-:S02]  /*36a0*/  PRMT R6, R9, 0x7632, R6 ;  /* 0x0000763209067816 */ /* 0x000fc40000000006 */
[----:B------:R-:W-:Y:S01]  /*36b0*/  F2FP.PACK_AB R4, R4, R11 ;  /* 0x0000000b0404723e */ /* 0x000fe200000000ff */
[----:B------:R-:W-:Y:S01]  /*36c0*/  STG.E.U16 [R12.64], R9 ;  /* 0x000000090c007986 */ /* 0x000fe2000c101524 */
[----:B------:R-:W-:Y:S02]  /*36d0*/  PRMT R10, R7, 0x7632, R10 ;  /* 0x00007632070a7816 */ /* 0x000fe4000000000a */
        /* <DEDUP_REMOVED lines=8> */
.L_x_3003:
        /* <DEDUP_REMOVED lines=19> */
.L_x_3031:
        /* <DEDUP_REMOVED lines=20> */
.L_x_3005:
[----:B------:R-:W-:Y:S01]  /*39d0*/  IMAD.MOV.U32 R20, RZ, RZ, -0x800001 ;  /* 0xff7fffffff147424 */ /* 0x000fe200078e00ff */
[----:B------:R-:W-:Y:S01]  /*39e0*/  MOV R23, 0xffffffff ;  /* 0xffffffff00177802 */ /* 0x000fe20000000f00 */
[----:B------:R-:W-:Y:S01]  /*39f0*/  IMAD.MOV.U32 R21, RZ, RZ, 0x10 ;  /* 0x00000010ff157424 */ /* 0x000fe200078e00ff */
[----:B------:R-:W-:Y:S01]  /*3a00*/  MOV R16, 0x3a30 ;  /* 0x00003a3000107802 */ /* 0x000fe20000000f00 */
[----:B------:R-:W-:Y:S02]  /*3a10*/  IMAD.MOV.U32 R22, RZ, RZ, 0x1f ;  /* 0x0000001fff167424 */ /* 0x000fe400078e00ff */
[----:B------:R-:W-:Y:S05]  /*3a20*/  CALL.REL.NOINC `($__internal_68_$__cuda_sm70_shflsync_bfly_p) ;  /* 0x00000ba000007944 */ /* 0x000fea0003c00000 */
[----:B-1----:R-:W-:Y:S01]  /*3a30*/  IMAD.MOV.U32 R11, RZ, RZ, R21 ;  /* 0x000000ffff0b7224 */ /* 0x002fe200078e0015 */
[----:B0-----:R-:W-:Y:S05]  /*3a40*/  BRA `(.L_x_3043) ;  /* 0xffffd0a000007947 */ /* 0x001fea000383ffff */
.L_x_3006:
[----:B------:R-:W-:Y:S01]  /*3a50*/  IMAD.MOV.U32 R21, RZ, RZ, 0x8 ;  /* 0x00000008ff157424 */ /* 0x000fe200078e00ff */
[----:B------:R-:W-:Y:S01]  /*3a60*/  MOV R23, 0xffffffff ;  /* 0xffffffff00177802 */ /* 0x000fe20000000f00 */
[----:B------:R-:W-:Y:S01]  /*3a70*/  IMAD.MOV.U32 R22, RZ, RZ, 0x1f ;  /* 0x0000001fff167424 */ /* 0x000fe200078e00ff */
[----:B------:R-:W-:Y:S02]  /*3a80*/  MOV R16, 0x3aa0 ;  /* 0x00003aa000107802 */ /* 0x000fe40000000f00 */
[----:B------:R-:W-:Y:S05]  /*3a90*/  CALL.REL.NOINC `($__internal_68_$__cuda_sm70_shflsync_bfly_p) ;  /* 0x00000b3000007944 */ /* 0x000fea0003c00000 */
[----:B01----:R-:W-:Y:S01]  /*3aa0*/  FMNMX.FTZ R20, R20, R21, !PT ;  /* 0x0000001514147209 */ /* 0x003fe20007810000 */
[----:B------:R-:W-:Y:S01]  /*3ab0*/  IMAD.MOV.U32 R21, RZ, RZ, 0x4 ;  /* 0x00000004ff157424 */ /* 0x000fe200078e00ff */
[----:B------:R-:W-:Y:S01]  /*3ac0*/  MOV R16, 0x3b00 ;  /* 0x00003b0000107802 */ /* 0x000fe20000000f00 */
[----:B------:R-:W-:-:S02]  /*3ad0*/  IMAD.MOV.U32 R22, RZ, RZ, 0x1f ;  /* 0x0000001fff167424 */ /* 0x000fc400078e00ff */
[----:B------:R-:W-:Y:S02]  /*3ae0*/  IMAD.MOV.U32 R23, RZ, RZ, -0x1 ;  /* 0xffffffffff177424 */ /* 0x000fe400078e00ff */
[----:B------:R-:W-:Y:S05]  /*3af0*/  CALL.REL.NOINC `($__internal_68_$__cuda_sm70_shflsync_bfly_p) ;  /* 0x00000ad000007944 */ /* 0x000fea0003c00000 */
[----:B01----:R-:W-:Y:S01]  /*3b00*/  FMNMX.FTZ R20, R20, R21, !PT ;  /* 0x0000001514147209 */ /* 0x003fe20007810000 */
[----:B------:R-:W-:Y:S01]  /*3b10*/  HFMA2.MMA R21, -RZ, RZ, 0, 1.1920928955078125e-07 ;  /* 0x00000002ff157435 */ /* 0x000fe200000001ff */
[----:B------:R-:W-:Y:S01]  /*3b20*/  IMAD.MOV.U32 R22, RZ, RZ, 0x1f ;  /* 0x0000001fff167424 */ /* 0x000fe200078e00ff */
[----:B------:R-:W-:Y:S01]  /*3b30*/  MOV R16, 0x3b60 ;  /* 0x00003b6000107802 */ /* 0x000fe20000000f00 */
[----:B------:R-:W-:-:S03]  /*3b40*/  IMAD.MOV.U32 R23, RZ, RZ, -0x1 ;  /* 0xffffffffff177424 */ /* 0x000fc600078e00ff */
[----:B------:R-:W-:Y:S05]  /*3b50*/  CALL.REL.NOINC `($__internal_68_$__cuda_sm70_shflsync_bfly_p) ;  /* 0x00000a7000007944 */ /* 0x000fea0003c00000 */
[----:B-1----:R-:W-:Y:S01]  /*3b60*/  FMNMX.FTZ R13, R20, R21, !PT ;  /* 0x00000015140d7209 */ /* 0x002fe20007810000 */
[----:B------:R-:W-:Y:S01]  /*3b70*/  IMAD.MOV.U32 R21, RZ, RZ, 0x1 ;  /* 0x00000001ff157424 */ /* 0x000fe200078e00ff */
[----:B0-----:R-:W-:Y:S01]  /*3b80*/  MOV R22, 0x1f ;  /* 0x0000001f00167802 */ /* 0x001fe20000000f00 */
[----:B------:R-:W-:Y:S01]  /*3b90*/  IMAD.MOV.U32 R23, RZ, RZ, -0x1 ;  /* 0xffffffffff177424 */ /* 0x000fe200078e00ff */
[----:B------:R-:W-:Y:S01]  /*3ba0*/  MOV R16, 0x3bd0 ;  /* 0x00003bd000107802 */ /* 0x000fe20000000f00 */
[----:B------:R-:W-:Y:S02]  /*3bb0*/  IMAD.MOV.U32 R20, RZ, RZ, R13 ;  /* 0x000000ffff147224 */ /* 0x000fe400078e000d */
[----:B------:R-:W-:Y:S05]  /*3bc0*/  CALL.REL.NOINC `($__internal_68_$__cuda_sm70_shflsync_bfly_p) ;  /* 0x00000a0000007944 */ /* 0x000fea0003c00000 */
[----:B01----:R-:W-:Y:S01]  /*3bd0*/  IMAD.MOV.U32 R20, RZ, RZ, R21 ;  /* 0x000000ffff147224 */ /* 0x003fe200078e0015 */
[----:B------:R-:W-:Y:S05]  /*3be0*/  BRA `(.L_x_3044) ;  /* 0xffffcfa000007947 */ /* 0x000fea000383ffff */
.L_x_3033:
[----:B0-----:R-:W-:Y:S01]  /*3bf0*/  HFMA2.MMA R20, -RZ, RZ, 0, 0 ;  /* 0x00000000ff147435 */ /* 0x001fe200000001ff */
[----:B------:R-:W-:Y:S01]  /*3c00*/  IMAD.MOV.U32 R21, RZ, RZ, 0x2 ;  /* 0x00000002ff157424 */ /* 0x000fe200078e00ff */
[----:B------:R-:W-:Y:S01]  /*3c10*/  MOV R16, 0x3c50 ;  /* 0x00003c5000107802 */ /* 0x000fe20000000f00 */
[----:B------:R-:W-:-:S02]  /*3c20*/  IMAD.MOV.U32 R22, RZ, RZ, 0x1f ;  /* 0x0000001fff167424 */ /* 0x000fc400078e00ff */
[----:B------:R-:W-:Y:S02]  /*3c30*/  IMAD.MOV.U32 R23, RZ, RZ, -0x1 ;  /* 0xffffffffff177424 */ /* 0x000fe400078e00ff */
[----:B------:R-:W-:Y:S05]  /*3c40*/  CALL.REL.NOINC `($__internal_68_$__cuda_sm70_shflsync_bfly_p) ;  /* 0x0000098000007944 */ /* 0x000fea0003c00000 */
[----:B-1----:R-:W-:Y:S01]  /*3c50*/  MOV R7, R21 ;  /* 0x0000001500077202 */ /* 0x002fe20000000f00 */
[----:B0-----:R-:W-:Y:S05]  /*3c60*/  BRA `(.L_x_3045) ;  /* 0xffffed7000007947 */ /* 0x001fea000383ffff */
.L_x_3034:
[----:B------:R-:W-:Y:S01]  /*3c70*/  IMAD.MOV.U32 R21, RZ, RZ, 0x1 ;  /* 0x00000001ff157424 */ /* 0x000fe200078e00ff */
[----:B------:R-:W-:Y:S01]  /*3c80*/  MOV R16, 0x3cc0 ;  /* 0x00003cc000107802 */ /* 0x000fe20000000f00 */
[----:B------:R-:W-:Y:S02]  /*3c90*/  IMAD.MOV.U32 R22, RZ, RZ, 0x1f ;  /* 0x0000001fff167424 */ /* 0x000fe400078e00ff */
[----:B------:R-:W-:Y:S02]  /*3ca0*/  IMAD.MOV.U32 R23, RZ, RZ, -0x1 ;  /* 0xffffffffff177424 */ /* 0x000fe400078e00ff */
[----:B------:R-:W-:Y:S05]  /*3cb0*/  CALL.REL.NOINC `($__internal_68_$__cuda_sm70_shflsync_bfly_p) ;  /* 0x0000091000007944 */ /* 0x000fea0003c00000 */
[----:B-1----:R-:W-:Y:S01]  /*3cc0*/  FADD.FTZ R19, R20, R21 ;  /* 0x0000001514137221 */ /* 0x002fe20000010000 */
[----:B0-----:R-:W-:Y:S01]  /*3cd0*/  HFMA2.MMA R20, -RZ, RZ, 0, 0 ;  /* 0x00000000ff147435 */ /* 0x001fe200000001ff */
[----:B------:R-:W-:Y:S01]  /*3ce0*/  IMAD.MOV.U32 R21, RZ, RZ, 0x2 ;  /* 0x00000002ff157424 */ /* 0x000fe200078e00ff */
[----:B------:R-:W-:Y:S01]  /*3cf0*/  MOV R16, 0x3d30 ;  /* 0x00003d3000107802 */ /* 0x000fe20000000f00 */
[----:B------:R-:W-:Y:S02]  /*3d00*/  IMAD.MOV.U32 R22, RZ, RZ, 0x1f ;  /* 0x0000001fff167424 */ /* 0x000fe400078e00ff */
[----:B------:R-:W-:-:S02]  /*3d10*/  IMAD.MOV.U32 R23, RZ, RZ, -0x1 ;  /* 0xffffffffff177424 */ /* 0x000fc400078e00ff */
[----:B------:R-:W-:Y:S05]  /*3d20*/  CALL.REL.NOINC `($__internal_68_$__cuda_sm70_shflsync_bfly_p) ;  /* 0x000008a000007944 */ /* 0x000fea0003c00000 */
[----:B01----:R-:W-:Y:S01]  /*3d30*/  FADD.FTZ R20, RZ, R21 ;  /* 0x00000015ff147221 */ /* 0x003fe20000010000 */
[----:B------:R-:W-:Y:S01]  /*3d40*/  MOV R21, 0x1 ;  /* 0x0000000100157802 */ /* 0x000fe20000000f00 */
[----:B------:R-:W-:Y:S01]  /*3d50*/  IMAD.MOV.U32 R22, RZ, RZ, 0x1f ;  /* 0x0000001fff167424 */ /* 0x000fe200078e00ff */
[----:B------:R-:W-:Y:S01]  /*3d60*/  MOV R16, 0x3d90 ;  /* 0x00003d9000107802 */ /* 0x000fe20000000f00 */
[----:B------:R-:W-:-:S02]  /*3d70*/  IMAD.MOV.U32 R23, RZ, RZ, -0x1 ;  /* 0xffffffffff177424 */ /* 0x000fc400078e00ff */
[----:B------:R-:W-:Y:S05]  /*3d80*/  CALL.REL.NOINC `($__internal_68_$__cuda_sm70_shflsync_bfly_p) ;  /* 0x0000084000007944 */ /* 0x000fea0003c00000 */
[----:B-1----:R-:W-:Y:S01]  /*3d90*/  FADD.FTZ R18, R20, R21 ;  /* 0x0000001514127221 */ /* 0x002fe20000010000 */
[----:B------:R-:W-:Y:S01]  /*3da0*/  HFMA2.MMA R21, -RZ, RZ, 0, 1.1920928955078125e-07 ;  /* 0x00000002ff157435 */ /* 0x000fe200000001ff */
[----:B0-----:R-:W-:Y:S01]  /*3db0*/  IMAD.MOV.U32 R20, RZ, RZ, RZ ;  /* 0x000000ffff147224 */ /* 0x001fe200078e00ff */
[----:B------:R-:W-:Y:S01]  /*3dc0*/  MOV R16, 0x3e00 ;  /* 0x00003e0000107802 */ /* 0x000fe20000000f00 */
[----:B------:R-:W-:-:S02]  /*3dd0*/  IMAD.MOV.U32 R22, RZ, RZ, 0x1f ;  /* 0x0000001fff167424 */ /* 0x000fc400078e00ff */
[----:B------:R-:W-:Y:S02]  /*3de0*/  IMAD.MOV.U32 R23, RZ, RZ, -0x1 ;  /* 0xffffffffff177424 */ /* 0x000fe400078e00ff */
[----:B------:R-:W-:Y:S05]  /*3df0*/  CALL.REL.NOINC `($__internal_68_$__cuda_sm70_shflsync_bfly_p) ;  /* 0x000007d000007944 */ /* 0x000fea0003c00000 */
[----:B01----:R-:W-:Y:S01]  /*3e00*/  FADD.FTZ R20, RZ, R21 ;  /* 0x00000015ff147221 */ /* 0x003fe20000010000 */
[----:B------:R-:W-:Y:S01]  /*3e10*/  MOV R22, 0x1f ;  /* 0x0000001f00167802 */ /* 0x000fe20000000f00 */
[----:B------:R-:W-:Y:S01]  /*3e20*/  IMAD.MOV.U32 R21, RZ, RZ, 0x1 ;  /* 0x00000001ff157424 */ /* 0x000fe200078e00ff */
[----:B------:R-:W-:Y:S01]  /*3e30*/  MOV R16, 0x3e60 ;  /* 0x00003e6000107802 */ /* 0x000fe20000000f00 */
[----:B------:R-:W-:Y:S02]  /*3e40*/  IMAD.MOV.U32 R23, RZ, RZ, -0x1 ;  /* 0xffffffffff177424 */ /* 0x000fe400078e00ff */
[----:B------:R-:W-:Y:S05]  /*3e50*/  CALL.REL.NOINC `($__internal_68_$__cuda_sm70_shflsync_bfly_p) ;  /* 0x0000077000007944 */ /* 0x000fea0003c00000 */
[----:B0-----:R-:W-:Y:S01]  /*3e60*/  HFMA2.MMA R22, -RZ, RZ, 0, 1.847743988037109375e-06 ;  /* 0x0000001fff167435 */ /* 0x001fe200000001ff */
[----:B-1----:R-:W-:Y:S01]  /*3e70*/  FADD.FTZ R12, R20, R21 ;  /* 0x00000015140c7221 */ /* 0x002fe20000010000 */
[----:B------:R-:W-:Y:S01]  /*3e80*/  MOV R16, 0x3ed0 ;  /* 0x00003ed000107802 */ /* 0x000fe20000000f00 */
[----:B------:R-:W-:Y:S02]  /*3e90*/  IMAD.MOV.U32 R20, RZ, RZ, RZ ;  /* 0x000000ffff147224 */ /* 0x000fe400078e00ff */
[----:B------:R-:W-:Y:S02]  /*3ea0*/  IMAD.MOV.U32 R21, RZ, RZ, 0x2 ;  /* 0x00000002ff157424 */ /* 0x000fe400078e00ff */
[----:B------:R-:W-:-:S02]  /*3eb0*/  IMAD.MOV.U32 R23, RZ, RZ, -0x1 ;  /* 0xffffffffff177424 */ /* 0x000fc400078e00ff */
[----:B------:R-:W-:Y:S05]  /*3ec0*/  CALL.REL.NOINC `($__internal_68_$__cuda_sm70_shflsync_bfly_p) ;  /* 0x0000070000007944 */ /* 0x000fea0003c00000 */
[----:B01----:R-:W-:Y:S01]  /*3ed0*/  FADD.FTZ R20, RZ, R21 ;  /* 0x00000015ff147221 */ /* 0x003fe20000010000 */
[----:B------:R-:W-:Y:S01]  /*3ee0*/  MOV R23, 0xffffffff ;  /* 0xffffffff00177802 */ /* 0x000fe20000000f00 */
[----:B------:R-:W-:Y:S01]  /*3ef0*/  IMAD.MOV.U32 R21, RZ, RZ, 0x1 ;  /* 0x00000001ff157424 */ /* 0x000fe200078e00ff */
[----:B------:R-:W-:Y:S01]  /*3f00*/  MOV R16, 0x3f30 ;  /* 0x00003f3000107802 */ /* 0x000fe20000000f00 */
[----:B------:R-:W-:-:S02]  /*3f10*/  IMAD.MOV.U32 R22, RZ, RZ, 0x1f ;  /* 0x0000001fff167424 */ /* 0x000fc400078e00ff */
[----:B------:R-:W-:Y:S05]  /*3f20*/  CALL.REL.NOINC `($__internal_68_$__cuda_sm70_shflsync_bfly_p) ;  /* 0x000006a000007944 */ /* 0x000fea0003c00000 */
[----:B-1----:R-:W-:Y:S01]  /*3f30*/  FADD.FTZ R15, R20, R21 ;  /* 0x00000015140f7221 */ /* 0x002fe20000010000 */
[----:B0-----:R-:W-:Y:S01]  /*3f40*/  MOV R23, 0xffffffff ;  /* 0xffffffff00177802 */ /* 0x001fe20000000f00 */
[----:B------:R-:W-:Y:S01]  /*3f50*/  IMAD.MOV.U32 R20, RZ, RZ, RZ ;  /* 0x000000ffff147224 */ /* 0x000fe200078e00ff */
[----:B------:R-:W-:Y:S01]  /*3f60*/  MOV R16, 0x3fa0 ;  /* 0x00003fa000107802 */ /* 0x000fe20000000f00 */
[----:B------:R-:W-:-:S02]  /*3f70*/  IMAD.MOV.U32 R21, RZ, RZ, 0x2 ;  /* 0x00000002ff157424 */ /* 0x000fc400078e00ff */
[----:B------:R-:W-:Y:S02]  /*3f80*/  IMAD.MOV.U32 R22, RZ, RZ, 0x1f ;  /* 0x0000001fff167424 */ /* 0x000fe400078e00ff */
[----:B------:R-:W-:Y:S05]  /*3f90*/  CALL.REL.NOINC `($__internal_68_$__cuda_sm70_shflsync_bfly_p) ;  /* 0x0000063000007944 */ /* 0x000fea0003c00000 */
[----:B01----:R-:W-:Y:S01]  /*3fa0*/  FADD.FTZ R20, RZ, R21 ;  /* 0x00000015ff147221 */ /* 0x003fe20000010000 */
[----:B------:R-:W-:Y:S01]  /*3fb0*/  MOV R16, 0x4000 ;  /* 0x0000400000107802 */ /* 0x000fe20000000f00 */
[----:B------:R-:W-:Y:S02]  /*3fc0*/  IMAD.MOV.U32 R21, RZ, RZ, 0x1 ;  /* 0x00000001ff157424 */ /* 0x000fe400078e00ff */
[----:B------:R-:W-:Y:S02]  /*3fd0*/  IMAD.MOV.U32 R22, RZ, RZ, 0x1f ;  /* 0x0000001fff167424 */ /* 0x000fe400078e00ff */
[----:B------:R-:W-:Y:S02]  /*3fe0*/  IMAD.MOV.U32 R23, RZ, RZ, -0x1 ;  /* 0xffffffffff177424 */ /* 0x000fe400078e00ff */
[----:B------:R-:W-:Y:S05]  /*3ff0*/  CALL.REL.NOINC `($__internal_68_$__cuda_sm70_shflsync_bfly_p) ;  /* 0x000005d000007944 */ /* 0x000fea0003c00000 */
[----:B-1----:R-:W-:Y:S01]  /*4000*/  FADD.FTZ R13, R20, R21 ;  /* 0x00000015140d7221 */ /* 0x002fe20000010000 */
[----:B0-----:R-:W-:Y:S01]  /*4010*/  HFMA2.MMA R20, -RZ, RZ, 0, 0 ;  /* 0x00000000ff147435 */ /* 0x001fe200000001ff */
[----:B------:R-:W-:Y:S01]  /*4020*/  IMAD.MOV.U32 R21, RZ, RZ, 0x2 ;  /* 0x00000002ff157424 */ /* 0x000fe200078e00ff */
        /* <DEDUP_REMOVED lines=10> */
[----:B-1----:R-:W-:Y:S01]  /*40d0*/  FADD.FTZ R14, R20, R21 ;  /* 0x00000015140e7221 */ /* 0x002fe20000010000 */
[----:B------:R-:W-:Y:S01]  /*40e0*/  HFMA2.MMA R21, -RZ, RZ, 0, 1.1920928955078125e-07 ;  /* 0x00000002ff157435 */ /* 0x000fe200000001ff */
[----:B0-----:R-:W-:Y:S01]  /*40f0*/  IMAD.MOV.U32 R20, RZ, RZ, RZ ;  /* 0x000000ffff147224 */ /* 0x001fe200078e00ff */
        /* <DEDUP_REMOVED lines=10> */
[----:B0-----:R-:W-:Y:S01]  /*41a0*/  HFMA2.MMA R22, -RZ, RZ, 0, 1.847743988037109375e-06 ;  /* 0x0000001fff167435 */ /* 0x001fe200000001ff */
[----:B-1----:R-:W-:Y:S01]  /*41b0*/  FADD.FTZ R10, R20, R21 ;  /* 0x00000015140a7221 */ /* 0x002fe20000010000 */
[----:B------:R-:W-:Y:S01]  /*41c0*/  MOV R16, 0x4210 ;  /* 0x0000421000107802 */ /* 0x000fe20000000f00 */
[----:B------:R-:W-:-:S02]  /*41d0*/  IMAD.MOV.U32 R20, RZ, RZ, RZ ;  /* 0x000000ffff147224 */ /* 0x000fc400078e00ff */
[----:B------:R-:W-:Y:S02]  /*41e0*/  IMAD.MOV.U32 R21, RZ, RZ, 0x2 ;  /* 0x00000002ff157424 */ /* 0x000fe400078e00ff */
        /* <DEDUP_REMOVED lines=22> */
[----:B0-----:R-:W-:Y:S01]  /*4350*/  HFMA2.MMA R20, -RZ, RZ, 0, 0 ;  /* 0x00000000ff147435 */ /* 0x001fe200000001ff */
[----:B------:R-:W-:Y:S01]  /*4360*/  IMAD.MOV.U32 R21, RZ, RZ, 0x2 ;  /* 0x00000002ff157424 */ /* 0x000fe200078e00ff */
[----:B------:R-:W-:Y:S01]  /*4370*/  MOV R23, 0xffffffff ;  /* 0xffffffff00177802 */ /* 0x000fe20000000f00 */
[----:B------:R-:W-:Y:S01]  /*4380*/  IMAD.MOV.U32 R22, RZ, RZ, 0x1f ;  /* 0x0000001fff167424 */ /* 0x000fe200078e00ff */
[----:B------:R-:W-:Y:S02]  /*4390*/  MOV R16, 0x43b0 ;  /* 0x000043b000107802 */ /* 0x000fe40000000f00 */
[----:B------:R-:W-:Y:S05]  /*43a0*/  CALL.REL.NOINC `($__internal_68_$__cuda_sm70_shflsync_bfly_p) ;  /* 0x0000022000007944 */ /* 0x000fea0003c00000 */
[----:B01----:R-:W-:Y:S01]  /*43b0*/  FADD.FTZ R20, RZ, R21 ;  /* 0x00000015ff147221 */ /* 0x003fe20000010000 */
[----:B------:R-:W-:Y:S01]  /*43c0*/  MOV R23, 0xffffffff ;  /* 0xffffffff00177802 */ /* 0x000fe20000000f00 */
[----:B------:R-:W-:Y:S01]  /*43d0*/  IMAD.MOV.U32 R21, RZ, RZ, 0x1 ;  /* 0x00000001ff157424 */ /* 0x000fe200078e00ff */
[----:B------:R-:W-:Y:S01]  /*43e0*/  MOV R16, 0x4410 ;  /* 0x0000441000107802 */ /* 0x000fe20000000f00 */
[----:B------:R-:W-:-:S02]  /*43f0*/  IMAD.MOV.U32 R22, RZ, RZ, 0x1f ;  /* 0x0000001fff167424 */ /* 0x000fc400078e00ff */
        /* <DEDUP_REMOVED lines=27> */
[----:B-1----:R-:W-:Y:S01]  /*45b0*/  MOV R17, R21 ;  /* 0x0000001500117202 */ /* 0x002fe20000000f00 */
[----:B0-----:R-:W-:Y:S05]  /*45c0*/  BRA `(.L_x_3046) ;  /* 0xffffe4d000007947 */ /* 0x001fea000383ffff */
        .weak           $__internal_68_$__cuda_sm70_shflsync_bfly_p
        .type           $__internal_68_$__cuda_sm70_shflsync_bfly_p,@function
        .size           $__internal_68_$__cuda_sm70_shflsync_bfly_p,(.L_x_24729 - $__internal_68_$__cuda_sm70_shflsync_bfly_p)
$__internal_68_$__cuda_sm70_shflsync_bfly_p:
[----:B------:R-:W-:Y:S01]  /*45d0*/  IMAD.MOV.U32 R17, RZ, RZ, 0x0 ;  /* 0x00000000ff117424 */ /* 0x000fe200078e00ff */
[----:B------:R-:W-:Y:S04]  /*45e0*/  WARPSYNC R23 ;  /* 0x0000001700007348 */ /* 0x000fe80003800000 */
[----:B------:R0:W1:Y:S01]  /*45f0*/  SHFL.BFLY PT, R21, R20, R21, R22 ;  /* 0x0c00001514157389 */ /* 0x00006200000e0016 */
[----:B------:R-:W-:Y:S05]  /*4600*/  RET.REL.NODEC R16 `(_ZN4vllm25paged_attention_v2_kernelIthLi96ELi32ELi128ELNS_18Fp8KVCacheDataTypeE2ELb1ELi512EEEvPfS2_PT_PKS3_PKT0_S9_ifPKiSB_iPKfiiiSD_SD_iiiii) ;  /* 0xffffb9f010007950 */ /* 0x000fea0003c3ffff */
.L_x_3047:
        /* <DEDUP_REMOVED lines=15> */
.L_x_24729:


//--------------------- .text._ZN4vllm25paged_attention_v2_kernelIthLi80ELi32ELi128ELNS_18Fp8KVCacheDataTypeE2ELb1ELi512EEEvPfS2_PT_PKS3_PKT0_S9_ifPKiSB_iPKfiiiSD_SD_iiiii --------------------------
	.section	.text._ZN4vllm25paged_attention_v2_kernelIthLi80ELi32ELi128ELNS_18Fp8KVCacheDataTypeE2ELb1ELi512EEEvPfS2_PT_PKS3_PKT0_S9_ifPKiSB_iPKfiiiSD_SD_iiiii,"ax",@progbits
	.sectioninfo	@"SHI_REGISTERS=42"
	.align	128
        .global         _ZN4vllm25paged_attention_v2_kernelIthLi80ELi32ELi128ELNS_18Fp8KVCacheDataTypeE2ELb1ELi512EEEvPfS2_PT_PKS3_PKT0_S9_ifPKiSB_iPKfiiiSD_SD_iiiii
        .type           _ZN4vllm25paged_attention_v2_kernelIthLi80ELi32ELi128ELNS_18Fp8KVCacheDataTypeE2ELb1ELi512EEEvPfS2_PT_PKS3_PKT0_S9_ifPKiSB_iPKfiiiSD_SD_iiiii,@function
        .size           _ZN4vllm25paged_attention_v2_kernelIthLi80ELi32ELi128ELNS_18Fp8KVCacheDataTypeE2ELb1ELi512EEEvPfS2_PT_PKS3_PKT0_S9_ifPKiSB_iPKfiiiSD_SD_iiiii,(.L_x_24730 - _ZN4vllm25paged_attention_v2_kernelIthLi80ELi32ELi128ELNS_18Fp8KVCacheDataTypeE2ELb1ELi512EEEvPfS2_PT_PKS3_PKT0_S9_ifPKiSB_iPKfiiiSD_SD_iiiii)
        .other          _ZN4vllm25paged_attention_v2_kernelIthLi80ELi32ELi128ELNS_18Fp8KVCacheDataTypeE2ELb1ELi512EEEvPfS2_PT_PKS3_PKT0_S9_ifPKiSB_iPKfiiiSD_SD_iiiii,@"STO_CUDA_ENTRY STV_DEFAULT"
_ZN4vllm25paged_attention_v2_kernelIthLi80ELi32ELi128ELNS_18Fp8KVCacheDataTypeE2ELb1ELi512EEEvPfS2_PT_PKS3_PKT0_S9_ifPKiSB_iPKfiiiSD_SD_iiiii:
.text._ZN4vllm25paged_attention_v2_kernelIthLi80ELi32ELi128ELNS_18Fp8KVCacheDataTypeE2ELb1ELi512EEEvPfS2_PT_PKS3_PKT0_S9_ifPKiSB_iPKfiiiSD_SD_iiiii:
        /* <DEDUP_REMOVED lines=18> */
[----:B------:R-:W-:-:S02]  /*0120*/  ISETP.GE.AND P2, PT, R4, RZ, PT ;  /* 0x000000ff0400720c */ /* 0x000fc40003f46270 */
[----:B------:R-:W1:Y:S03]  /*0130*/  S2R R4, SR_CTAID.X ;  /* 0x0000000000047919 */ /* 0x000e660000002500 */
[----:B0-----:R-:W0:Y:S02]  /*0140*/  MUFU.RCP R0, R0 ;  /* 0x0000000000007308 */ /* 0x001e240000001000 */
[----:B0-----:R-:W-:-:S06]  /*0150*/  IADD3 R8, R0, 0xffffffe, RZ ;  /* 0x0ffffffe00087810 */ /* 0x001fcc0007ffe0ff */
[----:B------:R0:W2:Y:S02]  /*0160*/  F2I.FTZ.U32.TRUNC.NTZ R9, R8 ;  /* 0x0000000800097305 */ /* 0x0000a4000021f000 */
[----:B0-----:R-:W-:Y:S01]  /*0170*/  IMAD.MOV.U32 R8, RZ, RZ, RZ ;  /* 0x000000ffff087224 */ /* 0x001fe200078e00ff */
[----:B--2---:R-:W-:-:S05]  /*0180*/  IADD3 R3, RZ, -R9, RZ ;  /* 0x80000009ff037210 */ /* 0x004fca0007ffe0ff */
        /* <DEDUP_REMOVED lines=9> */
[----:B------:R-:W-:-:S04]  /*0220*/  SHF.R.S32.HI R7, RZ, 0x1f, R0 ;  /* 0x0000001fff077819 */ /* 0x000fc80000011400 */
[----:B------:R-:W-:-:S04]  /*0230*/  LEA.HI R7, R7, R0, RZ, 0x5 ;  /* 0x0000000007077211 */ /* 0x000fc800078f28ff */
[----:B------:R-:W-:-:S03]  /*0240*/  SHF.R.S32.HI R13, RZ, 0x5, R7 ;  /* 0x00000005ff0d7819 */ /* 0x000fc60000011407 */
[-C--:B------:R-:W-:Y:S02]  /*0250*/  @!P1 IADD3 R9, R9, -R2.reuse, RZ ;  /* 0x8000000209099210 */ /* 0x080fe40007ffe0ff */
[----:B------:R-:W-:Y:S02]  /*0260*/  @!P1 IADD3 R15, R15, 0x1, RZ ;  /* 0x000000010f0f9810 */ /* 0x000fe40007ffe0ff */
[----:B------:R-:W-:Y:S02]  /*0270*/  ISETP.GE.U32.AND P0, PT, R9, R2, PT ;  /* 0x000000020900720c */ /* 0x000fe40003f06070 */
[----:B------:R-:W-:Y:S02]  /*0280*/  IMNMX R10, R13, R10, PT ;  /* 0x0000000a0d0a7217 */ /* 0x000fe40003800200 */
[----:B0-----:R-:W-:Y:S02]  /*0290*/  SHF.R.S32.HI R9, RZ, 0x1f, R8 ;  /* 0x0000001fff097819 */ /* 0x001fe40000011408 */
[----:B------:R-:W-:Y:S01]  /*02a0*/  ISETP.NE.AND P1, PT, RZ, c[0x0][0x1e4], PT ;  /* 0x00007900ff007a0c */ /* 0x000fe20003f25270 */
[----:B------:R-:W-:Y:S01]  /*02b0*/  IMAD R7, R5, -0x10, R10 ;  /* 0xfffffff005077824 */ /* 0x000fe200078e020a */
[----:B------:R-:W-:-:S03]  /*02c0*/  LEA.HI R14, R9, R8, RZ, 0x5 ;  /* 0x00000008090e7211 */ /* 0x000fc600078f28ff */
[----:B------:R-:W-:Y:S01]  /*02d0*/  IMAD R0, R7, 0x20, R12 ;  /* 0x0000002007007824 */ /* 0x000fe200078e020c */
[----:B------:R-:W-:Y:S02]  /*02e0*/  LOP3.LUT R7, R14, 0xffffffe0, RZ, 0xc0, !PT ;  /* 0xffffffe00e077812 */ /* 0x000fe400078ec0ff */
[----:B------:R-:W-:Y:S02]  /*02f0*/  @P0 IADD3 R15, R15, 0x1, RZ ;  /* 0x000000010f0f0810 */ /* 0x000fe40007ffe0ff */
[----:B------:R-:W-:Y:S01]  /*0300*/  ISETP.GT.AND P0, PT, R16, -0x1, PT ;  /* 0xffffffff1000780c */ /* 0x000fe20003f04270 */
[----:B------:R-:W-:Y:S01]  /*0310*/  IMAD.IADD R7, R8, 0x1, -R7 ;  /* 0x0000000108077824 */ /* 0x000fe200078e0a07 */
[----:B------:R-:W-:Y:S01]  /*0320*/  IMNMX R17, R11, R0, PT ;  /* 0x000000000b117217 */ /* 0x000fe20003800200 */
[----:B------:R-:W-:Y:S01]  /*0330*/  IMAD.MOV.U32 R9, RZ, RZ, R15 ;  /* 0x000000ffff097224 */ /* 0x000fe200078e000f */
[----:B------:R-:W-:-:S03]  /*0340*/  SHF.R.S32.HI R0, RZ, 0x5, R14 ;  /* 0x00000005ff007819 */ /* 0x000fc6000001140e */
[----:B------:R-:W-:Y:S01]  /*0350*/  IMAD.IADD R17, R17, 0x1, -R12 ;  /* 0x0000000111117824 */ /* 0x000fe200078e0a0c */
[----:B------:R-:W-:Y:S02]  /*0360*/  @!P2 IADD3 R9, -R9, RZ, RZ ;  /* 0x000000ff0909a210 */ /* 0x000fe40007ffe1ff */
[----:B------:R-:W-:-:S03]  /*0370*/  @!P1 LOP3.LUT R9, RZ, c[0x0][0x1e4], RZ, 0x33, !PT ;  /* 0x00007900ff099a12 */ /* 0x000fc600078e33ff */
        /* <DEDUP_REMOVED lines=58> */
.L_x_3048:
[----:B-1----:R-:W-:-:S05]  /*0720*/  MOV R15, c[0x0][0xc] ;  /* 0x00000300000f7a02 */ /* 0x002fca0000000f00 */
[----:B------:R-:W-:-:S04]  /*0730*/  IMAD R14, R15, c[0x0][0x1d8], R4 ;  /* 0x000076000f0e7a24 */ /* 0x000fc800078e0204 */
[----:B------:R-:W-:-:S03]  /*0740*/  IMAD R14, R14, c[0x0][0x1e8], RZ ;  /* 0x00007a000e0e7a24 */ /* 0x000fc600078e02ff */
.L_x_3049:
[----:B------:R-:W-:Y:S01]  /*0750*/  IMAD R15, R5, 0x10, R0 ;  /* 0x00000010050f7824 */ /* 0x000fe200078e0200 */
[----:B------:R-:W-:Y:S01]  /*0760*/  BSSY B7, `(.L_x_3050) ;  /* 0x0000037000077945 */ /* 0x000fe20003800000 */
[----:B------:R-:W-:-:S03]  /*0770*/  IADD3 R14, R14, 0x1, RZ ;  /* 0x000000010e0e7810 */ /* 0x000fc60007ffe0ff */
        /* <DEDUP_REMOVED lines=13> */
[----:B------:R-:W-:-:S04]  /*0850*/  IMAD R21, R21, R16, RZ ;  /* 0x0000001015157224 */ /* 0x000fc800078e02ff */
[----:B------:R-:W-:Y:S01]  /*0860*/  IMAD.HI.U32 R22, R19, R21, R18 ;  /* 0x0000001513167227 */ /* 0x000fe200078e0012 */
[----:B------:R-:W-:-:S03]  /*0870*/  IADD3 R18, -R12, R7, RZ ;  /* 0x000000070c127210 */ /* 0x000fc60007ffe1ff */
[----:B------:R-:W-:-:S04]  /*0880*/  IMAD.MOV.U32 R19, RZ, RZ, R15 ;  /* 0x000000ffff137224 */ /* 0x000fc800078e000f */
.L_x_3053:
        /* <DEDUP_REMOVED lines=36> */
.L_x_3051:
[----:B------:R-:W-:Y:S05]  /*0ad0*/  BSYNC B7 ;  /* 0x0000000000077941 */ /* 0x000fea0003800000 */
.L_x_3050:
[----:B------:R-:W-:Y:S05]  /*0ae0*/  BRA.DIV ~URZ, `(.L_x_3054) ;  /* 0x00002cf27f007947 */ /* 0x000fea000b800000 */
[----:B------:R-:W-:-:S05]  /*0af0*/  IMAD.MOV.U32 R2, RZ, RZ, -0x800001 ;  /* 0xff7fffffff027424 */ /* 0x000fca00078e00ff */
.L_x_3092:
        /* <DEDUP_REMOVED lines=10> */
.L_x_3093:
[----:B------:R-:W-:Y:S01]  /*0ba0*/  ISETP.NE.AND P0, PT, R7, RZ, PT ;  /* 0x000000ff0700720c */ /* 0x000fe20003f05270 */
[----:B------:R-:W-:-:S12]  /*0bb0*/  WARPSYNC 0xffffffff ;  /* 0xffffffff00007948 */ /* 0x000fd80003800000 */
[----:B-1----:R-:W-:-:S05]  /*0bc0*/  @!P0 FMNMX.FTZ R19, R19, R18, !PT ;  /* 0x0000001213138209 */ /* 0x002fca0007810000 */
[----:B------:R1:W-:Y:S02]  /*0bd0*/  @!P0 STS [R0.X4], R19 ;  /* 0x0000001300008388 */ /* 0x0003e40000004800 */
[----:B------:R-:W-:Y:S01]  /*0be0*/  BAR.SYNC.DEFER_BLOCKING 0x0 ;  /* 0x0000000000007b1d */ /* 0x000fe20000010000 */
[----:B------:R-:W-:Y:S02]  /*0bf0*/  ISETP.GT.AND P0, PT, R7, 0x3, PT ;  /* 0x000000030700780c */ /* 0x000fe40003f04270 */
[----:B------:R-:W-:-:S03]  /*0c00*/  ISETP.GE.AND P2, PT, R8, R17, PT ;  /* 0x000000110800720c */ /* 0x000fc60003f46270 */
[----:B------:R-:W-:Y:S08]  /*0c10*/  BSSY B0, `(.L_x_3056) ;  /* 0x00000e9000007945 */ /* 0x000ff00003800000 */
[----:B------:R-:W2:Y:S04]  /*0c20*/  @!P0 LDS R16, [R7.X4] ;  /* 0x0000000007108984 */ /* 0x000ea80000004800 */
[----:B--2---:R-:W2:Y:S02]  /*0c30*/  SHFL.BFLY PT, R3, R16, 0x2, 0x1f ;  /* 0x0c401f0010037f89 */ /* 0x004ea400000e0000 */
[----:B0-2---:R-:W-:-:S05]  /*0c40*/  FMNMX.FTZ R18, R3, R16, !PT ;  /* 0x0000001003127209 */ /* 0x005fca0007810000 */
[----:B------:R-:W0:Y:S02]  /*0c50*/  SHFL.BFLY PT, R3, R18, 0x1, 0x1f ;  /* 0x0c201f0012037f89 */ /* 0x000e2400000e0000 */
[----:B0-----:R-:W-:Y:S01]  /*0c60*/  FMNMX.FTZ R2, R18, R3, !PT ;  /* 0x0000000312027209 */ /* 0x001fe20007810000 */
[----:B------:R-:W-:-:S05]  /*0c70*/  HFMA2.MMA R3, -RZ, RZ, 0, 0 ;  /* 0x00000000ff037435 */ /* 0x000fca00000001ff */
[----:B------:R-:W0:Y:S01]  /*0c80*/  SHFL.IDX PT, R2, R2, RZ, 0x1f ;  /* 0x00001fff02027589 */ /* 0x000e2200000e0000 */
[----:B------:R-:W-:Y:S05]  /*0c90*/  @P2 BRA `(.L_x_3057) ;  /* 0x00000e0000002947 */ /* 0x000fea0003800000 */
[----:B------:R-:W-:Y:S01]  /*0ca0*/  IMAD.MOV.U32 R16, RZ, RZ, -0x10 ;  /* 0xfffffff0ff107424 */ /* 0x000fe200078e00ff */
[----:B------:R-:W-:Y:S01]  /*0cb0*/  LOP3.LUT R3, RZ, R13, RZ, 0x33, !PT ;  /* 0x0000000dff037212 */ /* 0x000fe200078e33ff */
[----:B------:R-:W-:Y:S01]  /*0cc0*/  BSSY B1, `(.L_x_3058) ;  /* 0x000001c000017945 */ /* 0x000fe20003800000 */
        /* <DEDUP_REMOVED lines=16> */
.L_x_3060:
        /* <DEDUP_REMOVED lines=11> */
.L_x_3059:
[----:B------:R-:W-:Y:S05]  /*0e80*/  BSYNC B1 ;  /* 0x0000000000017941 */ /* 0x000fea0003800000 */
.L_x_3058:
        /* <DEDUP_REMOVED lines=10> */
.L_x_3063:
        /* <DEDUP_REMOVED lines=30> */
[----:B------:R-:W-:-:S02]  /*1110*/  FMUL.FTZ R33, R33, 1.4426950216293334961 ;  /* 0x3fb8aa3b21217820 */ /* 0x000fc40000410000 */
[C---:B------:R-:W-:Y:S02]  /*1120*/  FADD.FTZ R35, -R2.reuse, R35 ;  /* 0x0000002302237221 */ /* 0x040fe40000010100 */
[C---:B------:R-:W-:Y:S01]  /*1130*/  FADD.FTZ R37, -R2.reuse, R37 ;  /* 0x0000002502257221 */ /* 0x040fe20000010100 */
[----:B------:R-:W0:Y:S01]  /*1140*/  MUFU.EX2 R27, R27 ;  /* 0x0000001b001b7308 */ /* 0x000e220000000800 */
[----:B-1----:R-:W-:Y:S01]  /*1150*/  FADD.FTZ R20, R3, R23 ;  /* 0x0000001703147221 */ /* 0x002fe20000010000 */
[----:B------:R-:W-:Y:S01]  /*1160*/  STS [R16+-0x200], R23 ;  /* 0xfffe001710007388 */ /* 0x000fe20000000800 */
[----:B------:R-:W-:Y:S02]  /*1170*/  FMUL.FTZ R35, R35, 1.4426950216293334961 ;  /* 0x3fb8aa3b23237820 */ /* 0x000fe40000410000 */
[----:B------:R-:W-:Y:S01]  /*1180*/  FMUL.FTZ R37, R37, 1.4426950216293334961 ;  /* 0x3fb8aa3b25257820 */ /* 0x000fe20000410000 */
[----:B------:R-:W1:Y:S01]  /*1190*/  LDS R3, [R16+0xc00] ;  /* 0x000c000010037984 */ /* 0x000e620000000800 */
[----:B------:R-:W-:Y:S01]  /*11a0*/  FADD.FTZ R39, -R2, R39 ;  /* 0x0000002702277221 */ /* 0x000fe20000010100 */
[----:B------:R-:W3:Y:S01]  /*11b0*/  MUFU.EX2 R29, R29 ;  /* 0x0000001d001d7308 */ /* 0x000ee20000000800 */
[----:B--2---:R-:W-:Y:S01]  /*11c0*/  FADD.FTZ R20, R20, R25 ;  /* 0x0000001914147221 */ /* 0x004fe20000010000 */
[----:B------:R-:W2:Y:S01]  /*11d0*/  LDS R23, [R16+0xe00] ;  /* 0x000e000010177984 */ /* 0x000ea20000000800 */
[----:B------:R-:W-:-:S03]  /*11e0*/  FMUL.FTZ R39, R39, 1.4426950216293334961 ;  /* 0x3fb8aa3b27277820 */ /* 0x000fc60000410000 */
[----:B------:R-:W-:Y:S02]  /*11f0*/  STS [R16], R25 ;  /* 0x0000001910007388 */ /* 0x000fe40000000800 */
[----:B------:R-:W4:Y:S01]  /*1200*/  MUFU.EX2 R31, R31 ;  /* 0x0000001f001f7308 */ /* 0x000f220000000800 */
[----:B0-----:R-:W-:Y:S01]  /*1210*/  FADD.FTZ R20, R20, R27 ;  /* 0x0000001b14147221 */ /* 0x001fe20000010000 */
[----:B------:R-:W0:Y:S04]  /*1220*/  LDS R25, [R16+0x1000] ;  /* 0x0010000010197984 */ /* 0x000e280000000800 */
[----:B------:R-:W-:Y:S01]  /*1230*/  STS [R16+0x200], R27 ;  /* 0x0002001b10007388 */ /* 0x000fe20000000800 */
[----:B---3--:R-:W-:Y:S01]  /*1240*/  FADD.FTZ R20, R20, R29 ;  /* 0x0000001d14147221 */ /* 0x008fe20000010000 */
[----:B------:R-:W3:Y:S02]  /*1250*/  MUFU.EX2 R33, R33 ;  /* 0x0000002100217308 */ /* 0x000ee40000000800 */
[----:B------:R-:W5:Y:S04]  /*1260*/  LDS R27, [R16+0x1200] ;  /* 0x00120000101b7984 */ /* 0x000f680000000800 */
[----:B------:R-:W-:Y:S01]  /*1270*/  STS [R16+0x400], R29 ;  /* 0x0004001d10007388 */ /* 0x000fe20000000800 */
[----:B----4-:R-:W-:Y:S01]  /*1280*/  FADD.FTZ R20, R20, R31 ;  /* 0x0000001f14147221 */ /* 0x010fe20000010000 */
[----:B------:R-:W4:Y:S02]  /*1290*/  MUFU.EX2 R35, R35 ;  /* 0x0000002300237308 */ /* 0x000f240000000800 */
[----:B------:R-:W5:Y:S04]  /*12a0*/  LDS R29, [R16+0x1600] ;  /* 0x00160000101d7984 */ /* 0x000f680000000800 */
[----:B------:R-:W-:Y:S01]  /*12b0*/  STS [R16+0x600], R31 ;  /* 0x0006001f10007388 */ /* 0x000fe20000000800 */
[----:B---3--:R-:W-:-:S03]  /*12c0*/  FADD.FTZ R20, R20, R33 ;  /* 0x0000002114147221 */ /* 0x008fc60000010000 */
[----:B------:R-:W3:Y:S01]  /*12d0*/  LDS R31, [R16+0x1800] ;  /* 0x00180000101f7984 */ /* 0x000ee20000000800 */
[----:B------:R-:W0:Y:S01]  /*12e0*/  MUFU.EX2 R37, R37 ;  /* 0x0000002500257308 */ /* 0x000e220000000800 */
[----:B-1----:R-:W-:Y:S02]  /*12f0*/  FADD.FTZ R3, -R2, R3 ;  /* 0x0000000302037221 */ /* 0x002fe40000010100 */
[----:B------:R-:W-:Y:S02]  /*1300*/  STS [R16+0x800], R33 ;  /* 0x0008002110007388 */ /* 0x000fe40000000800 */
[----:B------:R-:W-:-:S03]  /*1310*/  FMUL.FTZ R21, R3, 1.4426950216293334961 ;  /* 0x3fb8aa3b03157820 */ /* 0x000fc60000410000 */
[----:B------:R-:W1:Y:S01]  /*1320*/  MUFU.EX2 R39, R39 ;  /* 0x0000002700277308 */ /* 0x000e620000000800 */
[----:B--2---:R-:W-:Y:S01]  /*1330*/  FADD.FTZ R23, -R2, R23 ;  /* 0x0000001702177221 */ /* 0x004fe20000010100 */
[----:B----4-:R-:W-:Y:S01]  /*1340*/  STS [R16+0xa00], R35 ;  /* 0x000a002310007388 */ /* 0x010fe20000000800 */
[----:B------:R-:W-:Y:S02]  /*1350*/  FADD.FTZ R3, R20, R35 ;  /* 0x0000002314037221 */ /* 0x000fe40000010000 */
[----:B------:R-:W-:Y:S02]  /*1360*/  FMUL.FTZ R23, R23, 1.4426950216293334961 ;  /* 0x3fb8aa3b17177820 */ /* 0x000fe40000410000 */
[----:B0-----:R-:W-:Y:S01]  /*1370*/  FADD.FTZ R25, -R2, R25 ;  /* 0x0000001902197221 */ /* 0x001fe20000010100 */
[----:B------:R-:W0:Y:S01]  /*1380*/  MUFU.EX2 R21, R21 ;  /* 0x0000001500157308 */ /* 0x000e220000000800 */
[----:B------:R-:W-:Y:S02]  /*1390*/  STS [R16+0x1400], R37 ;  /* 0x0014002510007388 */ /* 0x000fe40000000800 */
[----:B------:R-:W-:-:S02]  /*13a0*/  FMUL.FTZ R25, R25, 1.4426950216293334961 ;  /* 0x3fb8aa3b19197820 */ /* 0x000fc40000410000 */
[----:B-----5:R-:W-:-:S03]  /*13b0*/  FADD.FTZ R27, -R2, R27 ;  /* 0x0000001b021b7221 */ /* 0x020fc60000010100 */
[----:B------:R-:W2:Y:S01]  /*13c0*/  MUFU.EX2 R23, R23 ;  /* 0x0000001700177308 */ /* 0x000ea20000000800 */
[----:B-1----:R-:W-:Y:S01]  /*13d0*/  STS [R16+0x1a00], R39 ;  /* 0x001a002710007388 */ /* 0x002fe20000000800 */
[----:B------:R-:W-:Y:S02]  /*13e0*/  FMUL.FTZ R27, R27, 1.4426950216293334961 ;  /* 0x3fb8aa3b1b1b7820 */ /* 0x000fe40000410000 */
[----:B------:R-:W-:-:S04]  /*13f0*/  FADD.FTZ R29, -R2, R29 ;  /* 0x0000001d021d7221 */ /* 0x000fc80000010100 */
[----:B------:R-:W1:Y:S01]  /*1400*/  MUFU.EX2 R25, R25 ;  /* 0x0000001900197308 */ /* 0x000e620000000800 */
[----:B0-----:R-:W-:Y:S01]  /*1410*/  FADD.FTZ R3, R3, R21 ;  /* 0x0000001503037221 */ /* 0x001fe20000010000 */
[----:B------:R-:W-:Y:S01]  /*1420*/  STS [R16+0xc00], R21 ;  /* 0x000c001510007388 */ /* 0x000fe20000000800 */
[----:B------:R-:W-:Y:S02]  /*1430*/  FMUL.FTZ R29, R29, 1.4426950216293334961 ;  /* 0x3fb8aa3b1d1d7820 */ /* 0x000fe40000410000 */
[----:B---3--:R-:W-:-:S03]  /*1440*/  FADD.FTZ R31, -R2, R31 ;  /* 0x0000001f021f7221 */ /* 0x008fc60000010100 */
[----:B------:R-:W0:Y:S01]  /*1450*/  MUFU.EX2 R27, R27 ;  /* 0x0000001b001b7308 */ /* 0x000e220000000800 */
[----:B--2---:R-:W-:Y:S01]  /*1460*/  FADD.FTZ R3, R3, R23 ;  /* 0x0000001703037221 */ /* 0x004fe20000010000 */
[----:B------:R-:W-:Y:S01]  /*1470*/  STS [R16+0xe00], R23 ;  /* 0x000e001710007388 */ /* 0x000fe20000000800 */
[----:B------:R-:W-:-:S05]  /*1480*/  FMUL.FTZ R31, R31, 1.4426950216293334961 ;  /* 0x3fb8aa3b1f1f7820 */ /* 0x000fca0000410000 */
[----:B------:R-:W2:Y:S01]  /*1490*/  MUFU.EX2 R29, R29 ;  /* 0x0000001d001d7308 */ /* 0x000ea20000000800 */
[----:B-1----:R-:W-:Y:S01]  /*14a0*/  FADD.FTZ R3, R3, R25 ;  /* 0x0000001903037221 */ /* 0x002fe20000010000 */
[----:B------:R-:W-:Y:S06]  /*14b0*/  STS [R16+0x1000], R25 ;  /* 0x0010001910007388 */ /* 0x000fec0000000800 */
        /* <DEDUP_REMOVED lines=11> */
.L_x_3062:
[----:B------:R-:W-:Y:S05]  /*1570*/  BSYNC B1 ;  /* 0x0000000000017941 */ /* 0x000fea0003800000 */
.L_x_3061:
[----:B-1----:R-:W-:Y:S01]  /*1580*/  IADD3 R19, R17, -R18, RZ ;  /* 0x8000001211137210 */ /* 0x002fe20007ffe0ff */
        /* <DEDUP_REMOVED lines=54> */
.L_x_3065:
[----:B------:R-:W-:Y:S05]  /*18f0*/  BSYNC B1 ;  /* 0x0000000000017941 */ /* 0x000fea0003800000 */
.L_x_3064:
        /* <DEDUP_REMOVED lines=26> */
.L_x_3057:
[----:B------:R-:W-:Y:S05]  /*1aa0*/  BSYNC B0 ;  /* 0x0000000000007941 */ /* 0x000fea0003800000 */
.L_x_3056:
[----:B0-----:R-:W0:Y:S01]  /*1ab0*/  SHFL.BFLY PT, R16, R3, 0x10, 0x1f ;  /* 0x0e001f0003107f89 */ /* 0x001e2200000e0000 */
[----:B------:R-:W-:Y:S01]  /*1ac0*/  LOP3.LUT P0, R22, R8, 0x1f, RZ, 0xc0, !PT ;  /* 0x0000001f08167812 */ /* 0x000fe2000780c0ff */
[----:B------:R-:W-:Y:S03]  /*1ad0*/  BSSY B0, `(.L_x_3066) ;  /* 0x000009f000007945 */ /* 0x000fe60003800000 */
[----:B------:R-:W-:Y:S01]  /*1ae0*/  ISETP.GT.U32.AND P3, PT, R22, 0x3, PT ;  /* 0x000000031600780c */ /* 0x000fe20003f64070 */
[----:B0-----:R-:W-:-:S08]  /*1af0*/  FADD.FTZ R16, R16, R3 ;  /* 0x0000000310107221 */ /* 0x001fd00000010000 */
[----:B------:R-:W-:Y:S01]  /*1b00*/  @!P0 SHF.R.U32.HI R3, RZ, 0x3, R8 ;  /* 0x00000003ff038819 */ /* 0x000fe20000011608 */
[----:B-1----:R-:W0:Y:S03]  /*1b10*/  SHFL.BFLY PT, R19, R16, 0x8, 0x1f ;  /* 0x0d001f0010137f89 */ /* 0x002e2600000e0000 */
        /* <DEDUP_REMOVED lines=36> */
.L_x_3070:
        /* <DEDUP_REMOVED lines=8> */
.L_x_3069:
[----:B------:R-:W-:Y:S05]  /*1de0*/  BSYNC B1 ;  /* 0x0000000000017941 */ /* 0x000fea0003800000 */
.L_x_3068:
        /* <DEDUP_REMOVED lines=10> */
.L_x_3073:
        /* <DEDUP_REMOVED lines=52> */
.L_x_3072:
[----:B------:R-:W-:Y:S05]  /*21d0*/  BSYNC B1 ;  /* 0x0000000000017941 */ /* 0x000fea0003800000 */
.L_x_3071:
        /* <DEDUP_REMOVED lines=31> */
.L_x_3075:
[----:B------:R-:W-:Y:S05]  /*23d0*/  BSYNC B1 ;  /* 0x0000000000017941 */ /* 0x000fea0003800000 */
.L_x_3074:
        /* <DEDUP_REMOVED lines=14> */
.L_x_3067:
[----:B------:R-:W-:Y:S05]  /*24c0*/  BSYNC B0 ;  /* 0x0000000000007941 */ /* 0x000fea0003800000 */
.L_x_3066:
        /* <DEDUP_REMOVED lines=20> */
.L_x_3077:
[----:B------:R-:W-:Y:S05]  /*2610*/  BSYNC B0 ;  /* 0x0000000000007941 */ /* 0x000fea0003800000 */
.L_x_3076:
        /* <DEDUP_REMOVED lines=24> */
.L_x_3081:
        /* <DEDUP_REMOVED lines=32> */
.L_x_3079:
[----:B------:R-:W-:Y:S05]  /*29a0*/  BSYNC B6 ;  /* 0x0000000000067941 */ /* 0x000fea0003800000 */
.L_x_3078:
[----:B------:R-:W-:Y:S05]  /*29b0*/  BRA.DIV ~URZ, `(.L_x_3082) ;  /* 0x000010327f007947 */ /* 0x000fea000b800000 */
[----:B0-----:R-:W-:-:S04]  /*29c0*/  IMAD.MOV.U32 R2, RZ, RZ, RZ ;  /* 0x000000ffff027224 */ /* 0x001fc800078e00ff */
.L_x_3094:
[----:B------:R-:W-:Y:S01]  /*29d0*/  FADD.FTZ R18, RZ, R2 ;  /* 0x00000002ff127221 */ /* 0x000fe20000010000 */
[----:B------:R-:W-:Y:S05]  /*29e0*/  BRA.DIV ~URZ, `(.L_x_3083) ;  /* 0x000010827f007947 */ /* 0x000fea000b800000 */
[----:B------:R-:W0:Y:S01]  /*29f0*/  SHFL.BFLY PT, R17, R18, 0x1, 0x1f ;  /* 0x0c201f0012117f89 */ /* 0x000e2200000e0000 */
[----:B------:R-:W-:Y:S01]  /*2a00*/  IMAD.MOV.U32 R16, RZ, RZ, RZ ;  /* 0x000000ffff107224 */ /* 0x000fe200078e00ff */
[----:B------:R-:W-:Y:S01]  /*2a10*/  CS2R R14, SRZ ;  /* 0x00000000000e7805 */ /* 0x000fe2000001ff00 */
[----:B------:R-:W-:Y:S01]  /*2a20*/  CS2R R12, SRZ ;  /* 0x00000000000c7805 */ /* 0x000fe2000001ff00 */
[----:B------:R-:W-:Y:S01]  /*2a30*/  CS2R R10, SRZ ;  /* 0x00000000000a7805 */ /* 0x000fe2000001ff00 */
[----:B------:R-:W-:Y:S02]  /*2a40*/  IMAD.MOV.U32 R9, RZ, RZ, RZ ;  /* 0x000000ffff097224 */ /* 0x000fe400078e00ff */
[----:B0-----:R-:W-:Y:S02]  /*2a50*/  FADD.FTZ R17, R18, R17 ;  /* 0x0000001112117221 */ /* 0x001fe40000010000 */
[----:B------:R-:W-:-:S02]  /*2a60*/  CS2R R18, SRZ ;  /* 0x0000000000127805 */ /* 0x000fc4000001ff00 */
.L_x_3095:
        /* <DEDUP_REMOVED lines=8> */
[----:B------:R-:W-:Y:S02]  /*2af0*/  ISETP.NE.OR P5, PT, R3, 0x40, P0 ;  /* 0x000000400300780c */ /* 0x000fe400007a5670 */
[----:B------:R-:W-:Y:S01]  /*2b00*/  SHF.R.S32.HI R3, RZ, 0x2, R2 ;  /* 0x00000002ff037819 */ /* 0x000fe20000011402 */
[----:B------:R-:W-:Y:S01]  /*2b10*/  FADD.FTZ R2, R19, R18 ;  /* 0x0000001213027221 */ /* 0x000fe20000010000 */
        /* <DEDUP_REMOVED lines=18> */
.L_x_3085:
[----:B------:R-:W-:Y:S05]  /*2c40*/  BSYNC B0 ;  /* 0x0000000000007941 */ /* 0x000fea0003800000 */
.L_x_3084:
        /* <DEDUP_REMOVED lines=23> */
.L_x_3087:
[----:B------:R-:W-:Y:S05]  /*2dc0*/  BSYNC B0 ;  /* 0x0000000000007941 */ /* 0x000fea0003800000 */
.L_x_3086:
        /* <DEDUP_REMOVED lines=13> */
.L_x_3089:
[----:B------:R-:W-:Y:S05]  /*2ea0*/  BSYNC B0 ;  /* 0x0000000000007941 */ /* 0x000fea0003800000 */
.L_x_3088:
        /* <DEDUP_REMOVED lines=23> */
.L_x_3091:
[----:B------:R-:W-:Y:S05]  /*3020*/  BSYNC B0 ;  /* 0x0000000000007941 */ /* 0x000fea0003800000 */
.L_x_3090:
        /* <DEDUP_REMOVED lines=14> */
[C---:B------:R-:W-:Y:S02]  /*3110*/  IADD3 R5, R3.reuse, 0x8, RZ ;  /* 0x0000000803057810 */ /* 0x040fe40007ffe0ff */
[-C--:B------:R-:W-:Y:S02]  /*3120*/  IADD3 R7, P0, R3, R8.reuse, RZ ;  /* 0x0000000803077210 */ /* 0x080fe40007f1e0ff */
[----:B------:R-:W-:Y:S02]  /*3130*/  IADD3 R18, P1, R5, R8, RZ ;  /* 0x0000000805127210 */ /* 0x000fe40007f3e0ff */
[-C--:B------:R-:W-:Y:S02]  /*3140*/  LEA.HI.X.SX32 R20, R3, R4.reuse, 0x1, P0 ;  /* 0x0000000403147211 */ /* 0x080fe400000f0eff */
[----:B------:R-:W-:Y:S02]  /*3150*/  F2FP.PACK_AB R0, R16, R17 ;  /* 0x000000111000723e */ /* 0x000fe400000000ff */
[----:B------:R-:W-:-:S02]  /*3160*/  LEA.HI.X.SX32 R5, R5, R4, 0x1, P1 ;  /* 0x0000000405057211 */ /* 0x000fc400008f0eff */
[C---:B------:R-:W-:Y:S02]  /*3170*/  LEA R6, P0, R7.reuse, c[0x0][0x170], 0x1 ;  /* 0x00005c0007067a11 */ /* 0x040fe400078008ff */
[C---:B------:R-:W-:Y:S02]  /*3180*/  LEA R16, P1, R18.reuse, c[0x0][0x170], 0x1 ;  /* 0x00005c0012107a11 */ /* 0x040fe400078208ff */
[----:B------:R-:W-:Y:S02]  /*3190*/  LEA.HI.X R7, R7, c[0x0][0x174], R20, 0x1, P0 ;  /* 0x00005d0007077a11 */ /* 0x000fe400000f0c14 */
[--C-:B------:R-:W-:Y:S02]  /*31a0*/  LEA.HI.X R17, R18, c[0x0][0x174], R5.reuse, 0x1, P1 ;  /* 0x00005d0012117a11 */ /* 0x100fe400008f0c05 */
[----:B------:R-:W-:Y:S01]  /*31b0*/  PRMT R5, R0, 0x7632, R5 ;  /* 0x0000763200057816 */ /* 0x000fe20000000005 */
[----:B------:R-:W-:Y:S01]  /*31c0*/  STG.E.U16 [R6.64], R0 ;  /* 0x0000000006007986 */ /* 0x000fe2000c101524 */
[----:B------:R-:W-:-:S02]  /*31d0*/  IADD3 R29, R3, 0x38, RZ ;  /* 0x00000038031d7810 */ /* 0x000fc40007ffe0ff */
[C---:B------:R-:W-:Y:S01]  /*31e0*/  IADD3 R19, R3.reuse, 0x10, RZ ;  /* 0x0000001003137810 */ /* 0x040fe20007ffe0ff */
[----:B------:R0:W-:Y:S01]  /*31f0*/  STG.E.U16 [R16.64], R5 ;  /* 0x0000000510007986 */ /* 0x0001e2000c101524 */
[C---:B------:R-:W-:Y:S02]  /*3200*/  IADD3 R27, R3.reuse, 0x30, RZ ;  /* 0x00000030031b7810 */ /* 0x040fe40007ffe0ff */
[C---:B------:R-:W-:Y:S02]  /*3210*/  IADD3 R21, R3.reuse, 0x18, RZ ;  /* 0x0000001803157810 */ /* 0x040fe40007ffe0ff */
[C---:B------:R-:W-:Y:S02]  /*3220*/  IADD3 R23, R3.reuse, 0x20, RZ ;  /* 0x0000002003177810 */ /* 0x040fe40007ffe0ff */
[C---:B------:R-:W-:Y:S02]  /*3230*/  IADD3 R25, R3.reuse, 0x28, RZ ;  /* 0x0000002803197810 */ /* 0x040fe40007ffe0ff */
[----:B------:R-:W-:-:S02]  /*3240*/  IADD3 R31, R3, 0x40, RZ ;  /* 0x00000040031f7810 */ /* 0x000fc40007ffe0ff */
[----:B------:R-:W-:Y:S02]  /*3250*/  IADD3 R33, R3, 0x48, RZ ;  /* 0x0000004803217810 */ /* 0x000fe40007ffe0ff */
[-C--:B------:R-:W-:Y:S02]  /*3260*/  IADD3 R3, P0, R29, R8.reuse, RZ ;  /* 0x000000081d037210 */ /* 0x080fe40007f1e0ff */
[-C--:B------:R-:W-:Y:S02]  /*3270*/  IADD3 R32, P5, R19, R8.reuse, RZ ;  /* 0x0000000813207210 */ /* 0x080fe40007fbe0ff */
[-C--:B0-----:R-:W-:Y:S02]  /*3280*/  IADD3 R5, P1, R27, R8.reuse, RZ ;  /* 0x000000081b057210 */ /* 0x081fe40007f3e0ff */
[----:B------:R-:W-:Y:S02]  /*3290*/  IADD3 R30, P4, R21, R8, RZ ;  /* 0x00000008151e7210 */ /* 0x000fe40007f9e0ff */
[----:B------:R-:W-:-:S02]  /*32a0*/  LEA.HI.X.SX32 R24, R29, R4, 0x1, P0 ;  /* 0x000000041d187211 */ /* 0x000fc400000f0eff */
[----:B------:R-:W-:Y:S02]  /*32b0*/  LEA.HI.X.SX32 R19, R19, R4, 0x1, P5 ;  /* 0x0000000413137211 */ /* 0x000fe400028f0eff */
[----:B------:R-:W-:Y:S02]  /*32c0*/  LEA R20, P0, R32, c[0x0][0x170], 0x1 ;  /* 0x00005c0020147a11 */ /* 0x000fe400078008ff */
[----:B------:R-:W-:Y:S02]  /*32d0*/  IADD3 R7, P3, R23, R8, RZ ;  /* 0x0000000817077210 */ /* 0x000fe40007f7e0ff */
[-C--:B------:R-:W-:Y:S02]  /*32e0*/  LEA.HI.X.SX32 R18, R27, R4.reuse, 0x1, P1 ;  /* 0x000000041b127211 */ /* 0x080fe400008f0eff */
[----:B------:R-:W-:Y:S02]  /*32f0*/  LEA.HI.X.SX32 R17, R21, R4, 0x1, P4 ;  /* 0x0000000415117211 */ /* 0x000fe400020f0eff */
[----:B------:R-:W-:-:S02]  /*3300*/  LEA R22, P1, R30, c[0x0][0x170], 0x1 ;  /* 0x00005c001e167a11 */ /* 0x000fc400078208ff */
[-C--:B------:R-:W-:Y:S02]  /*3310*/  IADD3 R6, P2, R25, R8.reuse, RZ ;  /* 0x0000000819067210 */ /* 0x080fe40007f5e0ff */
[----:B------:R-:W-:Y:S02]  /*3320*/  IADD3 R0, P5, R31, R8, RZ ;  /* 0x000000081f007210 */ /* 0x000fe40007fbe0ff */
[----:B------:R-:W-:Y:S02]  /*3330*/  F2FP.PACK_AB R26, R15, R14 ;  /* 0x0000000e0f1a723e */ /* 0x000fe400000000ff */
[----:B------:R-:W-:Y:S02]  /*3340*/  LEA.HI.X R21, R32, c[0x0][0x174], R19, 0x1, P0 ;  /* 0x00005d0020157a11 */ /* 0x000fe400000f0c13 */
[----:B------:R-:W-:Y:S02]  /*3350*/  IADD3 R8, P6, R33, R8, RZ ;  /* 0x0000000821087210 */ /* 0x000fe40007fde0ff */
[----:B------:R-:W-:Y:S01]  /*3360*/  LEA.HI.X.SX32 R28, R23, R4, 0x1, P3 ;  /* 0x00000004171c7211 */ /* 0x000fe200018f0eff */
[----:B------:R-:W-:Y:S01]  /*3370*/  STG.E.U16 [R20.64], R26 ;  /* 0x0000001a14007986 */ /* 0x000fe2000c101524 */
[----:B------:R-:W-:-:S02]  /*3380*/  LEA R14, P0, R7, c[0x0][0x170], 0x1 ;  /* 0x00005c00070e7a11 */ /* 0x000fc400078008ff */
[----:B------:R-:W-:Y:S02]  /*3390*/  LEA.HI.X R23, R30, c[0x0][0x174], R17, 0x1, P1 ;  /* 0x00005d001e177a11 */ /* 0x000fe400008f0c11 */
[-C--:B------:R-:W-:Y:S02]  /*33a0*/  LEA.HI.X.SX32 R25, R25, R4.reuse, 0x1, P2 ;  /* 0x0000000419197211 */ /* 0x080fe400010f0eff */
[----:B------:R-:W-:Y:S02]  /*33b0*/  LEA R16, P1, R6, c[0x0][0x170], 0x1 ;  /* 0x00005c0006107a11 */ /* 0x000fe400078208ff */
[-C--:B------:R-:W-:Y:S02]  /*33c0*/  LEA.HI.X.SX32 R31, R31, R4.reuse, 0x1, P5 ;  /* 0x000000041f1f7211 */ /* 0x080fe400028f0eff */
[----:B------:R-:W-:Y:S02]  /*33d0*/  LEA.HI.X.SX32 R33, R33, R4, 0x1, P6 ;  /* 0x0000000421217211 */ /* 0x000fe400030f0eff */
        /* <DEDUP_REMOVED lines=8> */
[----:B------:R-:W-:Y:S02]  /*3460*/  F2FP.PACK_AB R12, R12, R13 ;  /* 0x0000000d0c0c723e */ /* 0x000fe400000000ff */
[----:B------:R-:W-:Y:S02]  /*3470*/  LEA.HI.X R19, R0, c[0x0][0x174], R31, 0x1, P0 ;  /* 0x00005d0000137a11 */ /* 0x000fe400000f0c1f */
[----:B------:R-:W-:Y:S02]  /*3480*/  PRMT R0, R26, 0x7632, R0 ;  /* 0x000076321a007816 */ /* 0x000fe40000000000 */
[----:B------:R-:W-:Y:S02]  /*3490*/  LEA.HI.X R25, R8, c[0x0][0x174], R33, 0x1, P1 ;  /* 0x00005d0008197a11 */ /* 0x000fe400008f0c21 */
[----:B------:R-:W-:Y:S01]  /*34a0*/  PRMT R8, R12, 0x7632, R8 ;  /* 0x000076320c087816 */ /* 0x000fe20000000008 */
[----:B------:R-:W-:Y:S01]  /*34b0*/  STG.E.U16 [R22.64], R0 ;  /* 0x0000000016007986 */ /* 0x000fe2000c101524 */
[----:B------:R-:W-:-:S02]  /*34c0*/  F2FP.PACK_AB R10, R10, R11 ;  /* 0x0000000b0a0a723e */ /* 0x000fc400000000ff */
[----:B------:R-:W-:Y:S01]  /*34d0*/  F2FP.PACK_AB R2, R2, R9 ;  /* 0x000000090202723e */ /* 0x000fe200000000ff */
[----:B------:R-:W-:Y:S01]  /*34e0*/  STG.E.U16 [R14.64], R12 ;  /* 0x0000000c0e007986 */ /* 0x000fe2000c101524 */
[----:B------:R-:W-:-:S03]  /*34f0*/  PRMT R3, R10, 0x7632, R3 ;  /* 0x000076320a037816 */ /* 0x000fc60000000003 */
[----:B------:R-:W-:Y:S04]  /*3500*/  STG.E.U16 [R16.64], R8 ;  /* 0x0000000810007986 */ /* 0x000fe8000c101524 */
[----:B------:R0:W-:Y:S04]  /*3510*/  STG.E.U16 [R4.64], R10 ;  /* 0x0000000a04007986 */ /* 0x0001e8000c101524 */
[----:B------:R-:W-:Y:S04]  /*3520*/  STG.E.U16 [R6.64], R3 ;  /* 0x0000000306007986 */ /* 0x000fe8000c101524 */
[----:B------:R-:W-:Y:S01]  /*3530*/  STG.E.U16 [R18.64], R2 ;  /* 0x0000000212007986 */ /* 0x000fe2000c101524 */
[----:B0-----:R-:W-:-:S05]  /*3540*/  PRMT R5, R2, 0x7632, R5 ;  /* 0x0000763202057816 */ /* 0x001fca0000000005 */
[----:B------:R-:W-:Y:S01]  /*3550*/  STG.E.U16 [R24.64], R5 ;  /* 0x0000000518007986 */ /* 0x000fe2000c101524 */
[----:B------:R-:W-:Y:S05]  /*3560*/  EXIT ;  /* 0x000000000000794d */ /* 0x000fea0003800000 */
.L_x_3052:
        /* <DEDUP_REMOVED lines=19> */
.L_x_3080:
        /* <DEDUP_REMOVED lines=20> */
.L_x_3054:
[----:B------:R-:W-:Y:S01]  /*37e0*/  IMAD.MOV.U32 R18, RZ, RZ, -0x800001 ;  /* 0xff7fffffff127424 */ /* 0x000fe200078e00ff */
[----:B------:R-:W-:Y:S01]  /*37f0*/  MOV R20, 0x1f ;  /* 0x0000001f00147802 */ /* 0x000fe20000000f00 */
[----:B------:R-:W-:Y:S01]  /*3800*/  IMAD.MOV.U32 R19, RZ, RZ, 0x10 ;  /* 0x00000010ff137424 */ /* 0x000fe200078e00ff */
[----:B------:R-:W-:Y:S01]  /*3810*/  MOV R2, 0x3840 ;  /* 0x0000384000027802 */ /* 0x000fe20000000f00 */
[----:B------:R-:W-:Y:S02]  /*3820*/  IMAD.MOV.U32 R21, RZ, RZ, -0x1 ;  /* 0xffffffffff157424 */ /* 0x000fe400078e00ff */
[----:B------:R-:W-:Y:S05]  /*3830*/  CALL.REL.NOINC `($__internal_69_$__cuda_sm70_shflsync_bfly_p) ;  /* 0x000009e000007944 */ /* 0x000fea0003c00000 */
[----:B-1----:R-:W-:Y:S01]  /*3840*/  IMAD.MOV.U32 R2, RZ, RZ, R19 ;  /* 0x000000ffff027224 */ /* 0x002fe200078e0013 */
[----:B0-----:R-:W-:Y:S05]  /*3850*/  BRA `(.L_x_3092) ;  /* 0xffffd2a000007947 */ /* 0x001fea000383ffff */
.L_x_3055:
[----:B------:R-:W-:Y:S01]  /*3860*/  HFMA2.MMA R19, -RZ, RZ, 0, 4.76837158203125e-07 ;  /* 0x00000008ff137435 */ /* 0x000fe200000001ff */
[----:B------:R-:W-:Y:S01]  /*3870*/  IMAD.MOV.U32 R18, RZ, RZ, R22 ;  /* 0x000000ffff127224 */ /* 0x000fe200078e0016 */
[----:B------:R-:W-:Y:S01]  /*3880*/  MOV R2, 0x38c0 ;  /* 0x000038c000027802 */ /* 0x000fe20000000f00 */
[----:B------:R-:W-:Y:S02]  /*3890*/  IMAD.MOV.U32 R20, RZ, RZ, 0x1f ;  /* 0x0000001fff147424 */ /* 0x000fe400078e00ff */
[----:B------:R-:W-:-:S02]  /*38a0*/  IMAD.MOV.U32 R21, RZ, RZ, -0x1 ;  /* 0xffffffffff157424 */ /* 0x000fc400078e00ff */
[----:B------:R-:W-:Y:S05]  /*38b0*/  CALL.REL.NOINC `($__internal_69_$__cuda_sm70_shflsync_bfly_p) ;  /* 0x0000096000007944 */ /* 0x000fea0003c00000 */
[----:B01----:R-:W-:Y:S01]  /*38c0*/  FMNMX.FTZ R18, R22, R19, !PT ;  /* 0x0000001316127209 */ /* 0x003fe20007810000 */
[----:B------:R-:W-:Y:S01]  /*38d0*/  IMAD.MOV.U32 R19, RZ, RZ, 0x4 ;  /* 0x00000004ff137424 */ /* 0x000fe200078e00ff */
[----:B------:R-:W-:Y:S01]  /*38e0*/  MOV R20, 0x1f ;  /* 0x0000001f00147802 */ /* 0x000fe20000000f00 */
[----:B------:R-:W-:Y:S01]  /*38f0*/  IMAD.MOV.U32 R21, RZ, RZ, -0x1 ;  /* 0xffffffffff157424 */ /* 0x000fe200078e00ff */
[----:B------:R-:W-:-:S02]  /*3900*/  MOV R2, 0x3920 ;  /* 0x0000392000027802 */ /* 0x000fc40000000f00 */
[----:B------:R-:W-:Y:S05]  /*3910*/  CALL.REL.NOINC `($__internal_69_$__cuda_sm70_shflsync_bfly_p) ;  /* 0x0000090000007944 */ /* 0x000fea0003c00000 */
[----:B01----:R-:W-:Y:S01]  /*3920*/  FMNMX.FTZ R18, R18, R19, !PT ;  /* 0x0000001312127209 */ /* 0x003fe20007810000 */
[----:B------:R-:W-:Y:S01]  /*3930*/  IMAD.MOV.U32 R19, RZ, RZ, 0x2 ;  /* 0x00000002ff137424 */ /* 0x000fe200078e00ff */
[----:B------:R-:W-:Y:S01]  /*3940*/  MOV R21, 0xffffffff ;  /* 0xffffffff00157802 */ /* 0x000fe20000000f00 */
[----:B------:R-:W-:Y:S01]  /*3950*/  IMAD.MOV.U32 R20, RZ, RZ, 0x1f ;  /* 0x0000001fff147424 */ /* 0x000fe200078e00ff */
[----:B------:R-:W-:-:S02]  /*3960*/  MOV R2, 0x3980 ;  /* 0x0000398000027802 */ /* 0x000fc40000000f00 */
[----:B------:R-:W-:Y:S05]  /*3970*/  CALL.REL.NOINC `($__internal_69_$__cuda_sm70_shflsync_bfly_p) ;  /* 0x000008a000007944 */ /* 0x000fea0003c00000 */
[----:B01----:R-:W-:Y:S01]  /*3980*/  FMNMX.FTZ R18, R18, R19, !PT ;  /* 0x0000001312127209 */ /* 0x003fe20007810000 */
[----:B------:R-:W-:Y:S01]  /*3990*/  IMAD.MOV.U32 R19, RZ, RZ, 0x1 ;  /* 0x00000001ff137424 */ /* 0x000fe200078e00ff */
[----:B------:R-:W-:Y:S01]  /*39a0*/  MOV R2, 0x39e0 ;  /* 0x000039e000027802 */ /* 0x000fe20000000f00 */
[----:B------:R-:W-:-:S02]  /*39b0*/  IMAD.MOV.U32 R20, RZ, RZ, 0x1f ;  /* 0x0000001fff147424 */ /* 0x000fc400078e00ff */
[----:B------:R-:W-:Y:S02]  /*39c0*/  IMAD.MOV.U32 R21, RZ, RZ, -0x1 ;  /* 0xffffffffff157424 */ /* 0x000fe400078e00ff */
[----:B------:R-:W-:Y:S05]  /*39d0*/  CALL.REL.NOINC `($__internal_69_$__cuda_sm70_shflsync_bfly_p) ;  /* 0x0000084000007944 */ /* 0x000fea0003c00000 */
[----:B01----:R-:W-:Y:S05]  /*39e0*/  BRA `(.L_x_3093) ;  /* 0xffffd1b000007947 */ /* 0x003fea000383ffff */
.L_x_3082:
[----:B------:R-:W-:Y:S01]  /*39f0*/  HFMA2.MMA R18, -RZ, RZ, 0, 0 ;  /* 0x00000000ff127435 */ /* 0x000fe200000001ff */
[----:B0-----:R-:W-:Y:S01]  /*3a00*/  IMAD.MOV.U32 R19, RZ, RZ, 0x2 ;  /* 0x00000002ff137424 */ /* 0x001fe200078e00ff */
[----:B------:R-:W-:Y:S01]  /*3a10*/  MOV R2, 0x3a50 ;  /* 0x00003a5000027802 */ /* 0x000fe20000000f00 */
[----:B------:R-:W-:Y:S02]  /*3a20*/  IMAD.MOV.U32 R20, RZ, RZ, 0x1f ;  /* 0x0000001fff147424 */ /* 0x000fe400078e00ff */
[----:B------:R-:W-:Y:S02]  /*3a30*/  IMAD.MOV.U32 R21, RZ, RZ, -0x1 ;  /* 0xffffffffff157424 */ /* 0x000fe400078e00ff */
[----:B------:R-:W-:Y:S05]  /*3a40*/  CALL.REL.NOINC `($__internal_69_$__cuda_sm70_shflsync_bfly_p) ;  /* 0x000007d000007944 */ /* 0x000fea0003c00000 */
[----:B-1----:R-:W-:Y:S01]  /*3a50*/  MOV R2, R19 ;  /* 0x0000001300027202 */ /* 0x002fe20000000f00 */
[----:B0-----:R-:W-:Y:S05]  /*3a60*/  BRA `(.L_x_3094) ;  /* 0xffffef6000007947 */ /* 0x001fea000383ffff */
.L_x_3083:
[----:B------:R-:W-:Y:S01]  /*3a70*/  IMAD.MOV.U32 R19, RZ, RZ, 0x1 ;  /* 0x00000001ff137424 */ /* 0x000fe200078e00ff */
[----:B------:R-:W-:Y:S01]  /*3a80*/  MOV R2, 0x3ac0 ;  /* 0x00003ac000027802 */ /* 0x000fe20000000f00 */
[----:B------:R-:W-:Y:S02]  /*3a90*/  IMAD.MOV.U32 R20, RZ, RZ, 0x1f ;  /* 0x0000001fff147424 */ /* 0x000fe400078e00ff */
[----:B------:R-:W-:-:S02]  /*3aa0*/  IMAD.MOV.U32 R21, RZ, RZ, -0x1 ;  /* 0xffffffffff157424 */ /* 0x000fc400078e00ff */
[----:B------:R-:W-:Y:S05]  /*3ab0*/  CALL.REL.NOINC `($__internal_69_$__cuda_sm70_shflsync_bfly_p) ;  /* 0x0000076000007944 */ /* 0x000fea0003c00000 */
[----:B-1----:R-:W-:Y:S01]  /*3ac0*/  FADD.FTZ R17, R18, R19 ;  /* 0x0000001312117221 */ /* 0x002fe20000010000 */
[----:B0-----:R-:W-:Y:S01]  /*3ad0*/  HFMA2.MMA R18, -RZ, RZ, 0, 0 ;  /* 0x00000000ff127435 */ /* 0x001fe200000001ff */
[----:B------:R-:W-:Y:S01]  /*3ae0*/  IMAD.MOV.U32 R19, RZ, RZ, 0x2 ;  /* 0x00000002ff137424 */ /* 0x000fe200078e00ff */
[----:B------:R-:W-:Y:S01]  /*3af0*/  MOV R2, 0x3b30 ;  /* 0x00003b3000027802 */ /* 0x000fe20000000f00 */
[----:B------:R-:W-:-:S02]  /*3b00*/  IMAD.MOV.U32 R20, RZ, RZ, 0x1f ;  /* 0x0000001fff147424 */ /* 0x000fc400078e00ff */
[----:B------:R-:W-:Y:S02]  /*3b10*/  IMAD.MOV.U32 R21, RZ, RZ, -0x1 ;  /* 0xffffffffff157424 */ /* 0x000fe400078e00ff */
[----:B------:R-:W-:Y:S05]  /*3b20*/  CALL.REL.NOINC `($__internal_69_$__cuda_sm70_shflsync_bfly_p) ;  /* 0x000006f000007944 */ /* 0x000fea0003c00000 */
[----:B01----:R-:W-:Y:S01]  /*3b30*/  FADD.FTZ R18, RZ, R19 ;  /* 0x00000013ff127221 */ /* 0x003fe20000010000 */
[----:B------:R-:W-:Y:S01]  /*3b40*/  MOV R19, 0x1 ;  /* 0x0000000100137802 */ /* 0x000fe20000000f00 */
[----:B------:R-:W-:Y:S01]  /*3b50*/  IMAD.MOV.U32 R20, RZ, RZ, 0x1f ;  /* 0x0000001fff147424 */ /* 0x000fe200078e00ff */
[----:B------:R-:W-:Y:S01]  /*3b60*/  MOV R2, 0x3b90 ;  /* 0x00003b9000027802 */ /* 0x000fe20000000f00 */
[----:B------:R-:W-:Y:S02]  /*3b70*/  IMAD.MOV.U32 R21, RZ, RZ, -0x1 ;  /* 0xffffffffff157424 */ /* 0x000fe400078e00ff */
[----:B------:R-:W-:Y:S05]  /*3b80*/  CALL.REL.NOINC `($__internal_69_$__cuda_sm70_shflsync_bfly_p) ;  /* 0x0000069000007944 */ /* 0x000fea0003c00000 */
[----:B-1----:R-:W-:Y:S01]  /*3b90*/  FADD.FTZ R16, R18, R19 ;  /* 0x0000001312107221 */ /* 0x002fe20000010000 */
[----:B------:R-:W-:Y:S01]  /*3ba0*/  HFMA2.MMA R19, -RZ, RZ, 0, 1.1920928955078125e-07 ;  /* 0x00000002ff137435 */ /* 0x000fe200000001ff */
[----:B0-----:R-:W-:Y:S01]  /*3bb0*/  IMAD.MOV.U32 R18, RZ, RZ, RZ ;  /* 0x000000ffff127224 */ /* 0x001fe200078e00ff */
[----:B------:R-:W-:Y:S01]  /*3bc0*/  MOV R2, 0x3c00 ;  /* 0x00003c0000027802 */ /* 0x000fe20000000f00 */
[----:B------:R-:W-:Y:S02]  /*3bd0*/  IMAD.MOV.U32 R20, RZ, RZ, 0x1f ;  /* 0x0000001fff147424 */ /* 0x000fe400078e00ff */
[----:B------:R-:W-:-:S02]  /*3be0*/  IMAD.MOV.U32 R21, RZ, RZ, -0x1 ;  /* 0xffffffffff157424 */ /* 0x000fc400078e00ff */
[----:B------:R-:W-:Y:S05]  /*3bf0*/  CALL.REL.NOINC `($__internal_69_$__cuda_sm70_shflsync_bfly_p) ;  /* 0x0000062000007944 */ /* 0x000fea0003c00000 */
[----:B01----:R-:W-:Y:S01]  /*3c00*/  FADD.FTZ R18, RZ, R19 ;  /* 0x00000013ff127221 */ /* 0x003fe20000010000 */
[----:B------:R-:W-:Y:S01]  /*3c10*/  MOV R20, 0x1f ;  /* 0x0000001f00147802 */ /* 0x000fe20000000f00 */
[----:B------:R-:W-:Y:S01]  /*3c20*/  IMAD.MOV.U32 R19, RZ, RZ, 0x1 ;  /* 0x00000001ff137424 */ /* 0x000fe200078e00ff */
[----:B------:R-:W-:Y:S01]  /*3c30*/  MOV R2, 0x3c60 ;  /* 0x00003c6000027802 */ /* 0x000fe20000000f00 */
[----:B------:R-:W-:-:S02]  /*3c40*/  IMAD.MOV.U32 R21, RZ, RZ, -0x1 ;  /* 0xffffffffff157424 */ /* 0x000fc400078e00ff */
[----:B------:R-:W-:Y:S05]  /*3c50*/  CALL.REL.NOINC `($__internal_69_$__cuda_sm70_shflsync_bfly_p) ;  /* 0x000005c000007944 */ /* 0x000fea0003c00000 */
[----:B0-----:R-:W-:Y:S01]  /*3c60*/  HFMA2.MMA R20, -RZ, RZ, 0, 1.847743988037109375e-06 ;  /* 0x0000001fff147435 */ /* 0x001fe200000001ff */
[----:B-1----:R-:W-:Y:S01]  /*3c70*/  FADD.FTZ R14, R18, R19 ;  /* 0x00000013120e7221 */ /* 0x002fe20000010000 */
[----:B------:R-:W-:Y:S01]  /*3c80*/  MOV R2, 0x3cd0 ;  /* 0x00003cd000027802 */ /* 0x000fe20000000f00 */
[----:B------:R-:W-:-:S02]  /*3c90*/  IMAD.MOV.U32 R18, RZ, RZ, RZ ;  /* 0x000000ffff127224 */ /* 0x000fc400078e00ff */
[----:B------:R-:W-:Y:S02]  /*3ca0*/  IMAD.MOV.U32 R19, RZ, RZ, 0x2 ;  /* 0x00000002ff137424 */ /* 0x000fe400078e00ff */
[----:B------:R-:W-:Y:S02]  /*3cb0*/  IMAD.MOV.U32 R21, RZ, RZ, -0x1 ;  /* 0xffffffffff157424 */ /* 0x000fe400078e00ff */
[----:B------:R-:W-:Y:S05]  /*3cc0*/  CALL.REL.NOINC `($__internal_69_$__cuda_sm70_shflsync_bfly_p) ;  /* 0x0000055000007944 */ /* 0x000fea0003c00000 */
[----:B01----:R-:W-:Y:S01]  /*3cd0*/  FADD.FTZ R18, RZ, R19 ;  /* 0x00000013ff127221 */ /* 0x003fe20000010000 */
[----:B------:R-:W-:Y:S01]  /*3ce0*/  MOV R21, 0xffffffff ;  /* 0xffffffff00157802 */ /* 0x000fe20000000f00 */
[----:B------:R-:W-:Y:S01]  /*3cf0*/  IMAD.MOV.U32 R19, RZ, RZ, 0x1 ;  /* 0x00000001ff137424 */ /* 0x000fe200078e00ff */
[----:B------:R-:W-:Y:S01]  /*3d00*/  MOV R2, 0x3d30 ;  /* 0x00003d3000027802 */ /* 0x000fe20000000f00 */
[----:B------:R-:W-:Y:S02]  /*3d10*/  IMAD.MOV.U32 R20, RZ, RZ, 0x1f ;  /* 0x0000001fff147424 */ /* 0x000fe400078e00ff */
[----:B------:R-:W-:Y:S05]  /*3d20*/  CALL.REL.NOINC `($__internal_69_$__cuda_sm70_shflsync_bfly_p) ;  /* 0x000004f000007944 */ /* 0x000fea0003c00000 */
[----:B0-----:R-:W-:Y:S01]  /*3d30*/  HFMA2.MMA R20, -RZ, RZ, 0, 1.847743988037109375e-06 ;  /* 0x0000001fff147435 */ /* 0x001fe200000001ff */
[----:B-1----:R-:W-:Y:S01]  /*3d40*/  FADD.FTZ R15, R18, R19 ;  /* 0x00000013120f7221 */ /* 0x002fe20000010000 */
[----:B------:R-:W-:Y:S01]  /*3d50*/  MOV R2, 0x3da0 ;  /* 0x00003da000027802 */ /* 0x000fe20000000f00 */
[----:B------:R-:W-:Y:S02]  /*3d60*/  IMAD.MOV.U32 R18, RZ, RZ, RZ ;  /* 0x000000ffff127224 */ /* 0x000fe400078e00ff */
        /* <DEDUP_REMOVED lines=22> */
[----:B-1----:R-:W-:Y:S01]  /*3ed0*/  FADD.FTZ R12, R18, R19 ;  /* 0x00000013120c7221 */ /* 0x002fe20000010000 */
[----:B0-----:R-:W-:Y:S01]  /*3ee0*/  HFMA2.MMA R18, -RZ, RZ, 0, 0 ;  /* 0x00000000ff127435 */ /* 0x001fe200000001ff */
[----:B------:R-:W-:Y:S01]  /*3ef0*/  IMAD.MOV.U32 R19, RZ, RZ, 0x2 ;  /* 0x00000002ff137424 */ /* 0x000fe200078e00ff */
[----:B------:R-:W-:Y:S01]  /*3f00*/  MOV R21, 0xffffffff ;  /* 0xffffffff00157802 */ /* 0x000fe20000000f00 */
[----:B------:R-:W-:Y:S01]  /*3f10*/  IMAD.MOV.U32 R20, RZ, RZ, 0x1f ;  /* 0x0000001fff147424 */ /* 0x000fe200078e00ff */
[----:B------:R-:W-:-:S02]  /*3f20*/  MOV R2, 0x3f40 ;  /* 0x00003f4000027802 */ /* 0x000fc40000000f00 */
[----:B------:R-:W-:Y:S05]  /*3f30*/  CALL.REL.NOINC `($__internal_69_$__cuda_sm70_shflsync_bfly_p) ;  /* 0x000002e000007944 */ /* 0x000fea0003c00000 */
[----:B01----:R-:W-:Y:S01]  /*3f40*/  FADD.FTZ R18, RZ, R19 ;  /* 0x00000013ff127221 */ /* 0x003fe20000010000 */
[----:B------:R-:W-:Y:S01]  /*3f50*/  MOV R21, 0xffffffff ;  /* 0xffffffff00157802 */ /* 0x000fe20000000f00 */
[----:B------:R-:W-:Y:S01]  /*3f60*/  IMAD.MOV.U32 R19, RZ, RZ, 0x1 ;  /* 0x00000001ff137424 */ /* 0x000fe200078e00ff */
[----:B------:R-:W-:Y:S01]  /*3f70*/  MOV R2, 0x3fa0 ;  /* 0x00003fa000027802 */ /* 0x000fe20000000f00 */
[----:B------:R-:W-:-:S02]  /*3f80*/  IMAD.MOV.U32 R20, RZ, RZ, 0x1f ;  /* 0x0000001fff147424 */ /* 0x000fc400078e00ff */
        /* <DEDUP_REMOVED lines=28> */
[----:B0-----:R-:W-:Y:S01]  /*4150*/  HFMA2.MMA R18, -RZ, RZ, 0, 0 ;  /* 0x00000000ff127435 */ /* 0x001fe200000001ff */
[----:B------:R-:W-:Y:S01]  /*4160*/  IMAD.MOV.U32 R19, RZ, RZ, 0x2 ;  /* 0x00000002ff137424 */ /* 0x000fe200078e00ff */
[----:B------:R-:W-:Y:S01]  /*4170*/  MOV R21, 0xffffffff ;  /* 0xffffffff00157802 */ /* 0x000fe20000000f00 */
[----:B------:R-:W-:Y:S01]  /*4180*/  IMAD.MOV.U32 R20, RZ, RZ, 0x1f ;  /* 0x0000001fff147424 */ /* 0x000fe200078e00ff */
[----:B------:R-:W-:Y:S02]  /*4190*/  MOV R2, 0x41b0 ;  /* 0x000041b000027802 */ /* 0x000fe40000000f00 */
[----:B------:R-:W-:Y:S05]  /*41a0*/  CALL.REL.NOINC `($__internal_69_$__cuda_sm70_shflsync_bfly_p) ;  /* 0x0000007000007944 */ /* 0x000fea0003c00000 */
[----:B01----:R-:W-:Y:S01]  /*41b0*/  FADD.FTZ R18, RZ, R19 ;  /* 0x00000013ff127221 */ /* 0x003fe20000010000 */
[----:B------:R-:W-:Y:S01]  /*41c0*/  MOV R21, 0xffffffff ;  /* 0xffffffff00157802 */ /* 0x000fe20000000f00 */
[----:B------:R-:W-:Y:S01]  /*41d0*/  IMAD.MOV.U32 R19, RZ, RZ, 0x1 ;  /* 0x00000001ff137424 */ /* 0x000fe200078e00ff */
[----:B------:R-:W-:Y:S01]  /*41e0*/  MOV R2, 0x4210 ;  /* 0x0000421000027802 */ /* 0x000fe20000000f00 */
[----:B------:R-:W-:-:S02]  /*41f0*/  IMAD.MOV.U32 R20, RZ, RZ, 0x1f ;  /* 0x0000001fff147424 */ /* 0x000fc400078e00ff */
[----:B------:R-:W-:Y:S05]  /*4200*/  CALL.REL.NOINC `($__internal_69_$__cuda_sm70_shflsync_bfly_p) ;  /* 0x0000001000007944 */ /* 0x000fea0003c00000 */
[----:B01----:R-:W-:Y:S05]  /*4210*/  BRA `(.L_x_3095) ;  /* 0xffffe85000007947 */ /* 0x003fea000383ffff */
        .weak           $__internal_69_$__cuda_sm70_shflsync_bfly_p
        .type           $__internal_69_$__cuda_sm70_shflsync_bfly_p,@function
        .size           $__internal_69_$__cuda_sm70_shflsync_bfly_p,(.L_x_24730 - $__internal_69_$__cuda_sm70_shflsync_bfly_p)
$__internal_69_$__cuda_sm70_shflsync_bfly_p:
[----:B------:R-:W-:Y:S01]  /*4220*/  IMAD.MOV.U32 R3, RZ, RZ, 0x0 ;  /* 0x00000000ff037424 */ /* 0x000fe200078e00ff */
[----:B------:R-:W-:Y:S04]  /*4230*/  WARPSYNC R21 ;  /* 0x0000001500007348 */ /* 0x000fe80003800000 */
[----:B------:R0:W1:Y:S01]  /*4240*/  SHFL.BFLY PT, R19, R18, R19, R20 ;  /* 0x0c00001312137389 */ /* 0x00006200000e0014 */
[----:B------:R-:W-:Y:S05]  /*4250*/  RET.REL.NODEC R2 `(_ZN4vllm25paged_attention_v2_kernelIthLi80ELi32ELi128ELNS_18Fp8KVCacheDataTypeE2ELb1ELi512EEEvPfS2_PT_PKS3_PKT0_S9_ifPKiSB_iPKfiiiSD_SD_iiiii) ;  /* 0xffffbda002007950 */ /* 0x000fea0003c3ffff */
.L_x_3096:
        /* <DEDUP_REMOVED lines=10> */
.L_x_24730:


//--------------------- .text._ZN4vllm25paged_attention_v2_kernelIthLi64ELi32ELi128ELNS_18Fp8KVCacheDataTypeE2ELb1ELi512EEEvPfS2_PT_PKS3_PKT0_S9_ifPKiSB_iPKfiiiSD_SD_iiiii --------------------------
	.section	.text._ZN4vllm25paged_attention_v2_kernelIthLi64ELi32ELi128ELNS_18Fp8KVCacheDataTypeE2ELb1ELi512EEEvPfS2_PT_PKS3_PKT0_S9_ifPKiSB_iPKfiiiSD_SD_iiiii,"ax",@progbits
	.sectioninfo	@"SHI_REGISTERS=40"
	.align	128
        .global         _ZN4vllm25paged_attention_v2_kernelIthLi64ELi32ELi128ELNS_18Fp8KVCacheDataTypeE2ELb1ELi512EEEvPfS2_PT_PKS3_PKT0_S9_ifPKiSB_iPKfiiiSD_SD_iiiii
        .type           _ZN4vllm25paged_attention_v2_kernelIthLi64ELi32ELi128ELNS_18Fp8KVCacheDataTypeE2ELb1ELi512EEEvPfS2_PT_PKS3_PKT0_S9_ifPKiSB_iPKfiiiSD_SD_iiiii,@function
        .size           _ZN4vllm25paged_attention_v2_kernelIthLi64ELi32ELi128ELNS_18Fp8KVCacheDataTypeE2ELb1ELi512EEEvPfS2_PT_PKS3_PKT0_S9_ifPKiSB_iPKfiiiSD_SD_iiiii,(.L_x_24731 - _ZN4vllm25paged_attention_v2_kernelIthLi64ELi32ELi128ELNS_18Fp8KVCacheDataTypeE2ELb1ELi512EEEvPfS2_PT_PKS3_PKT0_S9_ifPKiSB_iPKfiiiSD_SD_iiiii)
        .other          _ZN4vllm25paged_attention_v2_kernelIthLi64ELi32ELi128ELNS_18Fp8KVCacheDataTypeE2ELb1ELi512EEEvPfS2_PT_PKS3_PKT0_S9_ifPKiSB_iPKfiiiSD_SD_iiiii,@"STO_CUDA_ENTRY STV_DEFAULT"
_ZN4vllm25paged_attention_v2_kernelIthLi64ELi32ELi128ELNS_18Fp8KVCacheDataTypeE2ELb1ELi512EEEvPfS2_PT_PKS3_PKT0_S9_ifPKiSB_iPKfiiiSD_SD_iiiii:
.text._ZN4vllm25paged_attention_v2_kernelIthLi64ELi32ELi128ELNS_18Fp8KVCacheDataTypeE2ELb1ELi512EEEvPfS2_PT_PKS3_PKT0_S9_ifPKiSB_iPKfiiiSD_SD_iiiii:
        /* <DEDUP_REMOVED lines=27> */
[----:B------:R-:W-:Y:S01]  /*01b0*/  IMAD.HI.U32 R13, R15, R11, RZ ;  /* 0x0000000b0f0d7227 */ /* 0x000fe200078e00ff */
[----:B------:R-:W1:Y:S03]  /*01c0*/  S2R R2, SR_CTAID.X ;  /* 0x0000000000027919 */ /* 0x000e660000002500 */
[----:B------:R-:W-:-:S04]  /*01d0*/  IMAD.MOV R0, RZ, RZ, -R13 ;  /* 0x000000ffff007224 */ /* 0x000fc800078e0a0d */
[----:B------:R-:W-:Y:S01]  /*01e0*/  IMAD R11, R12, R0, R11 ;  /* 0x000000000c0b7224 */ /* 0x000fe200078e020b */
[----:B------:R-:W-:-:S04]  /*01f0*/  IADD3 R0, R9, 0x1f, RZ ;  /* 0x0000001f09007810 */ /* 0x000fc80007ffe0ff */
[----:B------:R-:W-:Y:S02]  /*0200*/  ISETP.GT.U32.AND P1, PT, R12, R11, PT ;  /* 0x0000000b0c00720c */ /* 0x000fe40003f24070 */
[----:B------:R-:W-:-:S04]  /*0210*/  SHF.R.S32.HI R7, RZ, 0x1f, R0 ;  /* 0x0000001fff077819 */ /* 0x000fc80000011400 */
[----:B------:R-:W-:Y:S02]  /*0220*/  LEA.HI R7, R7, R0, RZ, 0x5 ;  /* 0x0000000007077211 */ /* 0x000fe400078f28ff */
[----:B0-----:R-:W-:-:S04]  /*0230*/  SHF.R.S32.HI R0, RZ, 0x1f, R3 ;  /* 0x0000001fff007819 */ /* 0x001fc80000011403 */
[----:B------:R-:W-:Y:S01]  /*0240*/  LEA.HI R6, R0, R3, RZ, 0x5 ;  /* 0x0000000300067211 */ /* 0x000fe200078f28ff */
[----:B------:R-:W-:Y:S01]  /*0250*/  @!P1 IMAD.IADD R11, R11, 0x1, -R12 ;  /* 0x000000010b0b9824 */ /* 0x000fe200078e0a0c */
[----:B------:R-:W-:Y:S02]  /*0260*/  @!P1 IADD3 R13, R13, 0x1, RZ ;  /* 0x000000010d0d9810 */ /* 0x000fe40007ffe0ff */
[----:B------:R-:W-:Y:S02]  /*0270*/  ISETP.NE.AND P1, PT, RZ, c[0x0][0x1e4], PT ;  /* 0x00007900ff007a0c */ /* 0x000fe40003f25270 */
[----:B------:R-:W-:Y:S02]  /*0280*/  ISETP.GE.U32.AND P0, PT, R11, R12, PT ;  /* 0x0000000c0b00720c */ /* 0x000fe40003f06070 */
[----:B------:R-:W-:-:S04]  /*0290*/  SHF.R.S32.HI R11, RZ, 0x5, R7 ;  /* 0x00000005ff0b7819 */ /* 0x000fc80000011407 */
[----:B------:R-:W-:-:S05]  /*02a0*/  IMNMX R8, R11, R8, PT ;  /* 0x000000080b087217 */ /* 0x000fca0003800200 */
[----:B------:R-:W-:Y:S02]  /*02b0*/  IMAD R7, R5, -0x10, R8 ;  /* 0xfffffff005077824 */ /* 0x000fe400078e0208 */
[----:B------:R-:W-:Y:S02]  /*02c0*/  @P0 IADD3 R13, R13, 0x1, RZ ;  /* 0x000000010d0d0810 */ /* 0x000fe40007ffe0ff */
[----:B------:R-:W-:Y:S01]  /*02d0*/  ISETP.GT.AND P0, PT, R14, -0x1, PT ;  /* 0xffffffff0e00780c */ /* 0x000fe20003f04270 */
[----:B------:R-:W-:Y:S01]  /*02e0*/  IMAD R0, R7, 0x20, R10 ;  /* 0x0000002007007824 */ /* 0x000fe200078e020a */
[----:B------:R-:W-:Y:S01]  /*02f0*/  LOP3.LUT R14, R6, 0xffffffe0, RZ, 0xc0, !PT ;  /* 0xffffffe0060e7812 */ /* 0x000fe200078ec0ff */
[----:B------:R-:W-:-:S03]  /*0300*/  IMAD.MOV.U32 R7, RZ, RZ, R13 ;  /* 0x000000ffff077224 */ /* 0x000fc600078e000d */
[----:B------:R-:W-:Y:S01]  /*0310*/  IMNMX R13, R9, R0, PT ;  /* 0x00000000090d7217 */ /* 0x000fe20003800200 */
[----:B------:R-:W-:Y:S01]  /*0320*/  @!P2 IMAD.MOV R7, RZ, RZ, -R7 ;  /* 0x000000ffff07a224 */ /* 0x000fe200078e0a07 */
[----:B------:R-:W-:Y:S02]  /*0330*/  SHF.R.S32.HI R0, RZ, 0x5, R6 ;  /* 0x00000005ff007819 */ /* 0x000fe40000011406 */
[----:B------:R-:W-:Y:S01]  /*0340*/  IADD3 R6, -R14, R3, RZ ;  /* 0x000000030e067210 */ /* 0x000fe20007ffe1ff */
[----:B------:R-:W-:Y:S01]  /*0350*/  IMAD.IADD R14, R13, 0x1, -R10 ;  /* 0x000000010d0e7824 */ /* 0x000fe200078e0a0a */
[----:B------:R-:W-:Y:S01]  /*0360*/  @!P1 LOP3.LUT R7, RZ, c[0x0][0x1e4], RZ, 0x33, !PT ;  /* 0x00007900ff079a12 */ /* 0x000fe200078e33ff */
[----:B------:R-:W-:Y:S05]  /*0370*/  @P0 BRA `(.L_x_3097) ;  /* 0x0000039000000947 */ /* 0x000fea0003800000 */
[----:B-1----:R-:W-:Y:S01]  /*0380*/  IABS R18, c[0x0][0x190] ;  /* 0x0000640000127a13 */ /* 0x002fe20000000000 */
        /* <DEDUP_REMOVED lines=56> */
.L_x_3097:
[----:B-1----:R-:W-:-:S04]  /*0710*/  IMAD.MOV.U32 R13, RZ, RZ, c[0x0][0xc] ;  /* 0x00000300ff0d7624 */ /* 0x002fc800078e00ff */
[----:B------:R-:W-:-:S04]  /*0720*/  IMAD R13, R13, c[0x0][0x1d8], R2 ;  /* 0x000076000d0d7a24 */ /* 0x000fc800078e0202 */
[----:B------:R-:W-:-:S03]  /*0730*/  IMAD R16, R13, c[0x0][0x1e8], RZ ;  /* 0x00007a000d107a24 */ /* 0x000fc600078e02ff */
.L_x_3098:
        /* <DEDUP_REMOVED lines=18> */
[----:B------:R-:W-:-:S03]  /*0860*/  MOV R19, R13 ;  /* 0x0000000d00137202 */ /* 0x000fc60000000f00 */
[----:B------:R-:W-:Y:S02]  /*0870*/  IMAD.IADD R18, R6, 0x1, -R10 ;  /* 0x0000000106127824 */ /* 0x000fe400078e0a0a */
.L_x_3102:
        /* <DEDUP_REMOVED lines=36> */
.L_x_3100:
[----:B------:R-:W-:Y:S05]  /*0ac0*/  BSYNC B7 ;  /* 0x0000000000077941 */ /* 0x000fea0003800000 */
.L_x_3099:
[----:B------:R-:W-:Y:S05]  /*0ad0*/  BRA.DIV ~URZ, `(.L_x_3103) ;  /* 0x00002b027f007947 */ /* 0x000fea000b800000 */
[----:B------:R-:W-:-:S05]  /*0ae0*/  IMAD.MOV.U32 R12, RZ, RZ, -0x800001 ;  /* 0xff7fffffff0c7424 */ /* 0x000fca00078e00ff */
.L_x_3137:
        /* <DEDUP_REMOVED lines=10> */
.L_x_3138:
        /* <DEDUP_REMOVED lines=10> */
[----:B--2---:R-:W-:-:S05]  /*0c30*/  FMNMX.FTZ R18, R12, R17, !PT ;  /* 0x000000110c127209 */ /* 0x004fca0007810000 */
[----:B------:R-:W2:Y:S02]  /*0c40*/  SHFL.BFLY PT, R15, R18, 0x1, 0x1f ;  /* 0x0c201f00120f7f89 */ /* 0x000ea400000e0000 */
[----:B--2---:R-:W-:Y:S01]  /*0c50*/  FMNMX.FTZ R12, R18, R15, !PT ;  /* 0x0000000f120c7209 */ /* 0x004fe20007810000 */
[----:B------:R-:W-:-:S05]  /*0c60*/  IMAD.MOV.U32 R15, RZ, RZ, RZ ;  /* 0x000000ffff0f7224 */ /* 0x000fca00078e00ff */
[----:B------:R-:W2:Y:S01]  /*0c70*/  SHFL.IDX PT, R12, R12, RZ, 0x1f ;  /* 0x00001fff0c0c7589 */ /* 0x000ea200000e0000 */
[----:B------:R-:W-:Y:S05]  /*0c80*/  @P2 BRA `(.L_x_3106) ;  /* 0x00000e0000002947 */ /* 0x000fea0003800000 */
[----:B------:R-:W-:Y:S01]  /*0c90*/  MOV R18, 0xfffffff0 ;  /* 0xfffffff000127802 */ /* 0x000fe20000000f00 */
[----:B------:R-:W-:Y:S01]  /*0ca0*/  BSSY B1, `(.L_x_3107) ;  /* 0x000001d000017945 */ /* 0x000fe20003800000 */
[----:B------:R-:W-:Y:S01]  /*0cb0*/  LOP3.LUT R15, RZ, R11, RZ, 0x33, !PT ;  /* 0x0000000bff0f7212 */ /* 0x000fe200078e33ff */
[----:B-1----:R-:W-:Y:S02]  /*0cc0*/  IMAD.MOV.U32 R19, RZ, RZ, R3 ;  /* 0x000000ffff137224 */ /* 0x002fe400078e0003 */
        /* <DEDUP_REMOVED lines=15> */
.L_x_3109:
[----:B------:R-:W1:Y:S01]  /*0dc0*/  LDS R21, [R18] ;  /* 0x0000000012157984 */ /* 0x000e620000000800 */
        /* <DEDUP_REMOVED lines=10> */
.L_x_3108:
[----:B------:R-:W-:Y:S05]  /*0e70*/  BSYNC B1 ;  /* 0x0000000000017941 */ /* 0x000fea0003800000 */
.L_x_3107:
        /* <DEDUP_REMOVED lines=10> */
.L_x_3112:
[----:B------:R-:W1:Y:S01]  /*0f20*/  LDS R21, [R17+-0x400] ;  /* 0xfffc000011157984 */ /* 0x000e620000000800 */
[----:B------:R-:W-:-:S03]  /*0f30*/  IADD3 R19, R19, 0x800, RZ ;  /* 0x0000080013137810 */ /* 0x000fc60007ffe0ff */
[----:B------:R-:W3:Y:S01]  /*0f40*/  LDS R23, [R17+-0x200] ;  /* 0xfffe000011177984 */ /* 0x000ee20000000800 */
[----:B------:R-:W-:-:S03]  /*0f50*/  ISETP.GE.AND P3, PT, R19, R18, PT ;  /* 0x000000121300720c */ /* 0x000fc60003f66270 */
[----:B------:R-:W4:Y:S04]  /*0f60*/  LDS R25, [R17] ;  /* 0x0000000011197984 */ /* 0x000f280000000800 */
[----:B------:R-:W5:Y:S04]  /*0f70*/  LDS R27, [R17+0x200] ;  /* 0x00020000111b7984 */ /* 0x000f680000000800 */
[----:B------:R-:W0:Y:S04]  /*0f80*/  LDS R29, [R17+0x400] ;  /* 0x00040000111d7984 */ /* 0x000e280000000800 */
[----:B------:R-:W2:Y:S04]  /*0f90*/  LDS R31, [R17+0x600] ;  /* 0x00060000111f7984 */ /* 0x000ea80000000800 */
[----:B------:R-:W2:Y:S04]  /*0fa0*/  LDS R33, [R17+0x800] ;  /* 0x0008000011217984 */ /* 0x000ea80000000800 */
[----:B------:R-:W2:Y:S04]  /*0fb0*/  LDS R35, [R17+0xa00] ;  /* 0x000a000011237984 */ /* 0x000ea80000000800 */
[----:B------:R-:W2:Y:S02]  /*0fc0*/  LDS R37, [R17+0x1a00] ;  /* 0x001a000011257984 */ /* 0x000ea40000000800 */
[----:B-12---:R-:W-:-:S04]  /*0fd0*/  FADD.FTZ R21, -R12, R21 ;  /* 0x000000150c157221 */ /* 0x006fc80000010100 */
[----:B------:R-:W-:Y:S02]  /*0fe0*/  FMUL.FTZ R21, R21, 1.4426950216293334961 ;  /* 0x3fb8aa3b15157820 */ /* 0x000fe40000410000 */
[C---:B---3--:R-:W-:Y:S02]  /*0ff0*/  FADD.FTZ R23, -R12.reuse, R23 ;  /* 0x000000170c177221 */ /* 0x048fe40000010100 */
[----:B0-----:R0:W1:Y:S01]  /*1000*/  MUFU.EX2 R20, R21 ;  /* 0x0000001500147308 */ /* 0x0010620000000800 */
[C---:B----4-:R-:W-:Y:S02]  /*1010*/  FADD.FTZ R25, -R12.reuse, R25 ;  /* 0x000000190c197221 */ /* 0x050fe40000010100 */
[----:B------:R-:W-:Y:S02]  /*1020*/  FMUL.FTZ R23, R23, 1.4426950216293334961 ;  /* 0x3fb8aa3b17177820 */ /* 0x000fe40000410000 */
[----:B------:R-:W-:Y:S02]  /*1030*/  FMUL.FTZ R25, R25, 1.4426950216293334961 ;  /* 0x3fb8aa3b19197820 */ /* 0x000fe40000410000 */
[C---:B-----5:R-:W-:Y:S01]  /*1040*/  FADD.FTZ R27, -R12.reuse, R27 ;  /* 0x0000001b0c1b7221 */ /* 0x060fe20000010100 */
[----:B------:R2:W3:Y:S01]  /*1050*/  MUFU.EX2 R22, R23 ;  /* 0x0000001700167308 */ /* 0x0004e20000000800 */
[----:B------:R-:W-:Y:S01]  /*1060*/  FADD.FTZ R29, -R12, R29 ;  /* 0x0000001d0c1d7221 */ /* 0x000fe20000010100 */
        /* <DEDUP_REMOVED lines=79> */
.L_x_3111:
[----:B------:R-:W-:Y:S05]  /*1560*/  BSYNC B1 ;  /* 0x0000000000017941 */ /* 0x000fea0003800000 */
.L_x_3110:
[----:B------:R-:W-:Y:S01]  /*1570*/  IMAD.IADD R18, R14, 0x1, -R19 ;  /* 0x000000010e127824 */ /* 0x000fe200078e0a13 */
[----:B------:R-:W-:Y:S04]  /*1580*/  BSSY B1, `(.L_x_3113) ;  /* 0x0000036000017945 */ /* 0x000fe80003800000 */
[----:B------:R-:W-:-:S13]  /*1590*/  ISETP.GT.AND P3, PT, R18, 0x200, PT ;  /* 0x000002001200780c */ /* 0x000fda0003f64270 */
[----:B------:R-:W-:Y:S05]  /*15a0*/  @!P3 BRA `(.L_x_3114) ;  /* 0x000003300000b947 */ /* 0x000fea0003800000 */
[----:B------:R-:W1:Y:S01]  /*15b0*/  LDS R23, [R17+-0x400] ;  /* 0xfffc000011177984 */ /* 0x000e620000000800 */
[----:B------:R-:W-:Y:S02]  /*15c0*/  PLOP3.LUT P0, PT, PT, PT, PT, 0x8, 0x0 ;  /* 0x000000000000781c */ /* 0x000fe40003f0e170 */
[----:B------:R-:W-:Y:S01]  /*15d0*/  IADD3 R19, R19, 0x400, RZ ;  /* 0x0000040013137810 */ /* 0x000fe20007ffe0ff */
[----:B------:R-:W3:Y:S04]  /*15e0*/  LDS R25, [R17+-0x200] ;  /* 0xfffe000011197984 */ /* 0x000ee80000000800 */
[----:B------:R-:W4:Y:S04]  /*15f0*/  LDS R27, [R17] ;  /* 0x00000000111b7984 */ /* 0x000f280000000800 */
[----:B------:R-:W5:Y:S04]  /*1600*/  LDS R29, [R17+0x200] ;  /* 0x00020000111d7984 */ /* 0x000f680000000800 */
[----:B------:R-:W0:Y:S04]  /*1610*/  LDS R31, [R17+0x400] ;  /* 0x00040000111f7984 */ /* 0x000e280000000800 */
[----:B------:R-:W2:Y:S04]  /*1620*/  LDS R33, [R17+0x600] ;  /* 0x0006000011217984 */ /* 0x000ea80000000800 */
[----:B------:R-:W2:Y:S04]  /*1630*/  LDS R35, [R17+0x800] ;  /* 0x0008000011237984 */ /* 0x000ea80000000800 */
[----:B------:R-:W2:Y:S02]  /*1640*/  LDS R21, [R17+0xa00] ;  /* 0x000a000011157984 */ /* 0x000ea40000000800 */
[----:B-12---:R-:W-:-:S04]  /*1650*/  FADD.FTZ R23, -R12, R23 ;  /* 0x000000170c177221 */ /* 0x006fc80000010100 */
[----:B------:R-:W-:Y:S02]  /*1660*/  FMUL.FTZ R18, R23, 1.4426950216293334961 ;  /* 0x3fb8aa3b17127820 */ /* 0x000fe40000410000 */
[C---:B---3--:R-:W-:Y:S02]  /*1670*/  FADD.FTZ R25, -R12.reuse, R25 ;  /* 0x000000190c197221 */ /* 0x048fe40000010100 */
[C---:B----4-:R-:W-:Y:S02]  /*1680*/  FADD.FTZ R27, -R12.reuse, R27 ;  /* 0x0000001b0c1b7221 */ /* 0x050fe40000010100 */
[----:B------:R-:W1:Y:S01]  /*1690*/  MUFU.EX2 R18, R18 ;  /* 0x0000001200127308 */ /* 0x000e620000000800 */
[----:B------:R-:W-:Y:S02]  /*16a0*/  FMUL.FTZ R25, R25, 1.4426950216293334961 ;  /* 0x3fb8aa3b19197820 */ /* 0x000fe40000410000 */
[----:B------:R-:W-:Y:S02]  /*16b0*/  FMUL.FTZ R27, R27, 1.4426950216293334961 ;  /* 0x3fb8aa3b1b1b7820 */ /* 0x000fe40000410000 */
[----:B-----5:R-:W-:-:S02]  /*16c0*/  FADD.FTZ R29, -R12, R29 ;  /* 0x0000001d0c1d7221 */ /* 0x020fc40000010100 */
[C---:B0-----:R-:W-:Y:S01]  /*16d0*/  FADD.FTZ R31, -R12.reuse, R31 ;  /* 0x0000001f0c1f7221 */ /* 0x041fe20000010100 */
[----:B------:R-:W0:Y:S01]  /*16e0*/  MUFU.EX2 R20, R25 ;  /* 0x0000001900147308 */ /* 0x000e220000000800 */
[----:B------:R-:W-:Y:S02]  /*16f0*/  FMUL.FTZ R29, R29, 1.4426950216293334961 ;  /* 0x3fb8aa3b1d1d7820 */ /* 0x000fe40000410000 */
[----:B------:R-:W-:Y:S02]  /*1700*/  FMUL.FTZ R31, R31, 1.4426950216293334961 ;  /* 0x3fb8aa3b1f1f7820 */ /* 0x000fe40000410000 */
[C---:B------:R-:W-:Y:S02]  /*1710*/  FADD.FTZ R33, -R12.reuse, R33 ;  /* 0x000000210c217221 */ /* 0x040fe40000010100 */
[----:B------:R-:W-:Y:S01]  /*1720*/  FADD.FTZ R35, -R12, R35 ;  /* 0x000000230c237221 */ /* 0x000fe20000010100 */
[----:B------:R-:W2:Y:S01]  /*1730*/  MUFU.EX2 R22, R27 ;  /* 0x0000001b00167308 */ /* 0x000ea20000000800 */
[----:B------:R-:W-:Y:S01]  /*1740*/  FMUL.FTZ R33, R33, 1.4426950216293334961 ;  /* 0x3fb8aa3b21217820 */ /* 0x000fe20000410000 */
[----:B-1----:R-:W-:Y:S01]  /*1750*/  STS [R17+-0x400], R18 ;  /* 0xfffc001211007388 */ /* 0x002fe20000000800 */
[----:B------:R-:W-:-:S02]  /*1760*/  FADD.FTZ R15, R15, R18 ;  /* 0x000000120f0f7221 */ /* 0x000fc40000010000 */
[----:B------:R-:W-:Y:S02]  /*1770*/  FADD.FTZ R21, -R12, R21 ;  /* 0x000000150c157221 */ /* 0x000fe40000010100 */
[----:B------:R-:W-:Y:S01]  /*1780*/  FMUL.FTZ R35, R35, 1.4426950216293334961 ;  /* 0x3fb8aa3b23237820 */ /* 0x000fe20000410000 */
[----:B------:R-:W1:Y:S01]  /*1790*/  MUFU.EX2 R24, R29 ;  /* 0x0000001d00187308 */ /* 0x000e620000000800 */
[----:B0-----:R-:W-:Y:S01]  /*17a0*/  FADD.FTZ R15, R15, R20 ;  /* 0x000000140f0f7221 */ /* 0x001fe20000010000 */
[----:B------:R-:W-:Y:S01]  /*17b0*/  STS [R17+-0x200], R20 ;  /* 0xfffe001411007388 */ /* 0x000fe20000000800 */
[----:B------:R-:W-:-:S05]  /*17c0*/  FMUL.FTZ R21, R21, 1.4426950216293334961 ;  /* 0x3fb8aa3b15157820 */ /* 0x000fca0000410000 */
[----:B------:R-:W0:Y:S01]  /*17d0*/  MUFU.EX2 R26, R31 ;  /* 0x0000001f001a7308 */ /* 0x000e220000000800 */
[----:B--2---:R-:W-:Y:S01]  /*17e0*/  FADD.FTZ R15, R15, R22 ;  /* 0x000000160f0f7221 */ /* 0x004fe20000010000 */
[----:B------:R-:W-:Y:S06]  /*17f0*/  STS [R17], R22 ;  /* 0x0000001611007388 */ /* 0x000fec0000000800 */
[----:B------:R-:W2:Y:S01]  /*1800*/  MUFU.EX2 R28, R33 ;  /* 0x00000021001c7308 */ /* 0x000ea20000000800 */
[----:B-1----:R-:W-:Y:S01]  /*1810*/  FADD.FTZ R15, R15, R24 ;  /* 0x000000180f0f7221 */ /* 0x002fe20000010000 */
[----:B------:R-:W-:Y:S06]  /*1820*/  STS [R17+0x200], R24 ;  /* 0x0002001811007388 */ /* 0x000fec0000000800 */
[----:B------:R-:W1:Y:S01]  /*1830*/  MUFU.EX2 R30, R35 ;  /* 0x00000023001e7308 */ /* 0x000e620000000800 */
[----:B0-----:R-:W-:Y:S01]  /*1840*/  FADD.FTZ R15, R15, R26 ;  /* 0x0000001a0f0f7221 */ /* 0x001fe20000010000 */
[----:B------:R-:W-:Y:S06]  /*1850*/  STS [R17+0x400], R26 ;  /* 0x0004001a11007388 */ /* 0x000fec0000000800 */
[----:B------:R-:W0:Y:S01]  /*1860*/  MUFU.EX2 R32, R21 ;  /* 0x0000001500207308 */ /* 0x000e220000000800 */
[----:B--2---:R-:W-:Y:S01]  /*1870*/  FADD.FTZ R15, R15, R28 ;  /* 0x0000001c0f0f7221 */ /* 0x004fe20000010000 */
[----:B------:R-:W-:Y:S03]  /*1880*/  STS [R17+0x600], R28 ;  /* 0x0006001c11007388 */ /* 0x000fe60000000800 */
[----:B-1----:R-:W-:Y:S01]  /*1890*/  FADD.FTZ R15, R15, R30 ;  /* 0x0000001e0f0f7221 */ /* 0x002fe20000010000 */
[----:B------:R-:W-:Y:S04]  /*18a0*/  STS [R17+0x800], R30 ;  /* 0x0008001e11007388 */ /* 0x000fe80000000800 */
[----:B0-----:R0:W-:Y:S01]  /*18b0*/  STS [R17+0xa00], R32 ;  /* 0x000a002011007388 */ /* 0x0011e20000000800 */
[----:B------:R-:W-:Y:S01]  /*18c0*/  FADD.FTZ R15, R15, R32 ;  /* 0x000000200f0f7221 */ /* 0x000fe20000010000 */
[----:B0-----:R-:W-:-:S02]  /*18d0*/  IADD3 R17, R17, 0x1000, RZ ;  /* 0x0000100011117810 */ /* 0x001fc40007ffe0ff */
.L_x_3114:
[----:B------:R-:W-:Y:S05]  /*18e0*/  BSYNC B1 ;  /* 0x0000000000017941 */ /* 0x000fea0003800000 */
.L_x_3113:
[----:B------:R-:W-:-:S13]  /*18f0*/  ISETP.LT.OR P0, PT, R19, R14, P0 ;  /* 0x0000000e1300720c */ /* 0x000fda0000701670 */
[----:B------:R-:W-:Y:S05]  /*1900*/  @!P0 BRA `(.L_x_3106) ;  /* 0x0000018000008947 */ /* 0x000fea0003800000 */
[----:B------:R-:W1:Y:S04]  /*1910*/  LDS R19, [R17+-0x400] ;  /* 0xfffc000011137984 */ /* 0x000e680000000800 */
[----:B------:R-:W3:Y:S04]  /*1920*/  LDS R21, [R17+-0x200] ;  /* 0xfffe000011157984 */ /* 0x000ee80000000800 */
[----:B------:R-:W4:Y:S04]  /*1930*/  LDS R23, [R17] ;  /* 0x0000000011177984 */ /* 0x000f280000000800 */
[----:B------:R-:W5:Y:S01]  /*1940*/  LDS R25, [R17+0x200] ;  /* 0x0002000011197984 */ /* 0x000f620000000800 */
[----:B-12---:R-:W-:-:S02]  /*1950*/  FADD.FTZ R19, -R12, R19 ;  /* 0x000000130c137221 */ /* 0x006fc40000010100 */
[C---:B---3--:R-:W-:Y:S02]  /*1960*/  FADD.FTZ R21, -R12.reuse, R21 ;  /* 0x000000150c157221 */ /* 0x048fe40000010100 */
[----:B------:R-:W-:Y:S02]  /*1970*/  FMUL.FTZ R19, R19, 1.4426950216293334961 ;  /* 0x3fb8aa3b13137820 */ /* 0x000fe40000410000 */
[C---:B----4-:R-:W-:Y:S02]  /*1980*/  FADD.FTZ R23, -R12.reuse, R23 ;  /* 0x000000170c177221 */ /* 0x050fe40000010100 */
[----:B------:R-:W-:Y:S01]  /*1990*/  FMUL.FTZ R21, R21, 1.4426950216293334961 ;  /* 0x3fb8aa3b15157820 */ /* 0x000fe20000410000 */
[----:B------:R-:W1:Y:S01]  /*19a0*/  MUFU.EX2 R18, R19 ;  /* 0x0000001300127308 */ /* 0x000e620000000800 */
[----:B-----5:R-:W-:Y:S02]  /*19b0*/  FADD.FTZ R25, -R12, R25 ;  /* 0x000000190c197221 */ /* 0x020fe40000010100 */
[----:B------:R-:W-:-:S02]  /*19c0*/  FMUL.FTZ R23, R23, 1.4426950216293334961 ;  /* 0x3fb8aa3b17177820 */ /* 0x000fc40000410000 */
[----:B------:R-:W-:-:S03]  /*19d0*/  FMUL.FTZ R25, R25, 1.4426950216293334961 ;  /* 0x3fb8aa3b19197820 */ /* 0x000fc60000410000 */
[----:B0-----:R-:W0:Y:S08]  /*19e0*/  MUFU.EX2 R20, R21 ;  /* 0x0000001500147308 */ /* 0x001e300000000800 */
[----:B------:R-:W2:Y:S01]  /*19f0*/  MUFU.EX2 R22, R23 ;  /* 0x0000001700167308 */ /* 0x000ea20000000800 */
[----:B-1----:R1:W-:Y:S01]  /*1a00*/  STS [R17+-0x400], R18 ;  /* 0xfffc001211007388 */ /* 0x0023e20000000800 */
[----:B------:R-:W-:-:S06]  /*1a10*/  FADD.FTZ R15, R15, R18 ;  /* 0x000000120f0f7221 */ /* 0x000fcc0000010000 */
[----:B------:R-:W3:Y:S01]  /*1a20*/  MUFU.EX2 R24, R25 ;  /* 0x0000001900187308 */ /* 0x000ee20000000800 */
[----:B0-----:R1:W-:Y:S01]  /*1a30*/  STS [R17+-0x200], R20 ;  /* 0xfffe001411007388 */ /* 0x0013e20000000800 */
[----:B------:R-:W-:-:S03]  /*1a40*/  FADD.FTZ R15, R15, R20 ;  /* 0x000000140f0f7221 */ /* 0x000fc60000010000 */
[----:B--2---:R1:W-:Y:S01]  /*1a50*/  STS [R17], R22 ;  /* 0x0000001611007388 */ /* 0x0043e20000000800 */
[----:B------:R-:W-:-:S03]  /*1a60*/  FADD.FTZ R15, R15, R22 ;  /* 0x000000160f0f7221 */ /* 0x000fc60000010000 */
[----:B---3--:R1:W-:Y:S01]  /*1a70*/  STS [R17+0x200], R24 ;  /* 0x0002001811007388 */ /* 0x0083e20000000800 */
[----:B------:R-:W-:-:S03]  /*1a80*/  FADD.FTZ R15, R15, R24 ;  /* 0x000000180f0f7221 */ /* 0x000fc60000010000 */
.L_x_3106:
[----:B------:R-:W-:Y:S05]  /*1a90*/  BSYNC B0 ;  /* 0x0000000000007941 */ /* 0x000fea0003800000 */
.L_x_3105:
        /* <DEDUP_REMOVED lines=9> */
[----:B0-----:R-:W0:Y:S02]  /*1b30*/  SHFL.BFLY PT, R20, R17, 0x4, 0x1f ;  /* 0x0c801f0011147f89 */ /* 0x001e2400000e0000 */
        /* <DEDUP_REMOVED lines=33> */
.L_x_3119:
        /* <DEDUP_REMOVED lines=8> */
.L_x_3118:
[----:B------:R-:W-:Y:S05]  /*1dd0*/  BSYNC B1 ;  /* 0x0000000000017941 */ /* 0x000fea0003800000 */
.L_x_3117:
        /* <DEDUP_REMOVED lines=10> */
.L_x_3122:
[----:B------:R-:W1:Y:S01]  /*1e80*/  LDS R20, [R10+-0x400] ;  /* 0xfffc00000a147984 */ /* 0x000e620000000800 */
        /* <DEDUP_REMOVED lines=9> */
[----:B------:R-:W-:Y:S01]  /*1f20*/  LDS R36, [R10+0x1a00] ;  /* 0x001a00000a247984 */ /* 0x000fe20000000800 */
[----:B01----:R-:W-:-:S03]  /*1f30*/  FMUL.FTZ R17, R9, R20 ;  /* 0x0000001409117220 */ /* 0x003fc60000410000 */
[----:B------:R-:W0:Y:S01]  /*1f40*/  LDS R20, [R10+0xa00] ;  /* 0x000a00000a147984 */ /* 0x000e220000000800 */
[----:B---3--:R-:W-:-:S03]  /*1f50*/  FMUL.FTZ R19, R9, R22 ;  /* 0x0000001609137220 */ /* 0x008fc60000410000 */
        /* <DEDUP_REMOVED lines=19> */
[----:B---3--:R-:W-:-:S03]  /*2090*/  FMUL.FTZ R21, R9, R24 ;  /* 0x0000001809157220 */ /* 0x008fc60000410000 */
[----:B------:R5:W-:Y:S01]  /*20a0*/  STS [R10+0x600], R27 ;  /* 0x0006001b0a007388 */ /* 0x000be20000000800 */
[----:B----4-:R-:W-:-:S03]  /*20b0*/  FMUL.FTZ R23, R9, R26 ;  /* 0x0000001a09177220 */ /* 0x010fc60000410000 */
[----:B------:R0:W-:Y:S01]  /*20c0*/  STS [R10+0x800], R29 ;  /* 0x0008001d0a007388 */ /* 0x0001e20000000800 */
[----:B--2---:R-:W-:-:S03]  /*20d0*/  FMUL.FTZ R25, R9, R28 ;  /* 0x0000001c09197220 */ /* 0x004fc60000410000 */
        /* <DEDUP_REMOVED lines=14> */
.L_x_3121:
[----:B------:R-:W-:Y:S05]  /*21c0*/  BSYNC B1 ;  /* 0x0000000000017941 */ /* 0x000fea0003800000 */
.L_x_3120:
        /* <DEDUP_REMOVED lines=13> */
[----:B------:R-:W0:Y:S02]  /*22a0*/  LDS R32, [R10+0xa00] ;  /* 0x000a00000a207984 */ /* 0x000e240000000800 */
[----:B01----:R-:W-:-:S02]  /*22b0*/  FMUL.FTZ R17, R9, R18 ;  /* 0x0000001209117220 */ /* 0x003fc40000410000 */
[----:B---3--:R-:W-:-:S03]  /*22c0*/  FMUL.FTZ R19, R9, R20 ;  /* 0x0000001409137220 */ /* 0x008fc60000410000 */
[----:B------:R-:W-:Y:S01]  /*22d0*/  STS [R10+-0x400], R17 ;  /* 0xfffc00110a007388 */ /* 0x000fe20000000800 */
[----:B----4-:R-:W-:-:S03]  /*22e0*/  FMUL.FTZ R21, R9, R22 ;  /* 0x0000001609157220 */ /* 0x010fc60000410000 */
[----:B------:R-:W-:Y:S01]  /*22f0*/  STS [R10+-0x200], R19 ;  /* 0xfffe00130a007388 */ /* 0x000fe20000000800 */
[----:B-----5:R-:W-:-:S03]  /*2300*/  FMUL.FTZ R23, R9, R24 ;  /* 0x0000001809177220 */ /* 0x020fc60000410000 */
[----:B------:R-:W-:Y:S01]  /*2310*/  STS [R10], R21 ;  /* 0x000000150a007388 */ /* 0x000fe20000000800 */
[----:B--2---:R-:W-:-:S03]  /*2320*/  FMUL.FTZ R25, R9, R26 ;  /* 0x0000001a09197220 */ /* 0x004fc60000410000 */
        /* <DEDUP_REMOVED lines=9> */
.L_x_3124:
[----:B------:R-:W-:Y:S05]  /*23c0*/  BSYNC B1 ;  /* 0x0000000000017941 */ /* 0x000fea0003800000 */
.L_x_3123:
[----:B------:R-:W-:-:S13]  /*23d0*/  ISETP.LT.OR P0, PT, R11, R14, P0 ;  /* 0x0000000e0b00720c */ /* 0x000fda0000701670 */
[----:B------:R-:W-:Y:S05]  /*23e0*/  @!P0 BRA `(.L_x_3116) ;  /* 0x000000c000008947 */ /* 0x000fea0003800000 */
[----:B------:R-:W1:Y:S04]  /*23f0*/  LDS R14, [R10+-0x400] ;  /* 0xfffc00000a0e7984 */ /* 0x000e680000000800 */
[----:B------:R-:W3:Y:S04]  /*2400*/  LDS R18, [R10+-0x200] ;  /* 0xfffe00000a127984 */ /* 0x000ee80000000800 */
[----:B------:R-:W4:Y:S04]  /*2410*/  LDS R20, [R10] ;  /* 0x000000000a147984 */ /* 0x000f280000000800 */
[----:B------:R-:W5:Y:S01]  /*2420*/  LDS R22, [R10+0x200] ;  /* 0x000200000a167984 */ /* 0x000f620000000800 */
[----:B01----:R-:W-:-:S02]  /*2430*/  FMUL.FTZ R11, R14, R9 ;  /* 0x000000090e0b7220 */ /* 0x003fc40000410000 */
[----:B---3--:R-:W-:-:S03]  /*2440*/  FMUL.FTZ R17, R18, R9 ;  /* 0x0000000912117220 */ /* 0x008fc60000410000 */
[----:B------:R0:W-:Y:S01]  /*2450*/  STS [R10+-0x400], R11 ;  /* 0xfffc000b0a007388 */ /* 0x0001e20000000800 */
[----:B----4-:R-:W-:-:S03]  /*2460*/  FMUL.FTZ R19, R20, R9 ;  /* 0x0000000914137220 */ /* 0x010fc60000410000 */
[----:B------:R0:W-:Y:S01]  /*2470*/  STS [R10+-0x200], R17 ;  /* 0xfffe00110a007388 */ /* 0x0001e20000000800 */
[----:B-----5:R-:W-:-:S03]  /*2480*/  FMUL.FTZ R9, R22, R9 ;  /* 0x0000000916097220 */ /* 0x020fc60000410000 */
[----:B------:R0:W-:Y:S04]  /*2490*/  STS [R10], R19 ;  /* 0x000000130a007388 */ /* 0x0001e80000000800 */
[----:B------:R0:W-:Y:S02]  /*24a0*/  STS [R10+0x200], R9 ;  /* 0x000200090a007388 */ /* 0x0001e40000000800 */
.L_x_3116:
[----:B------:R-:W-:Y:S05]  /*24b0*/  BSYNC B0 ;  /* 0x0000000000007941 */ /* 0x000fea0003800000 */
.L_x_3115:
        /* <DEDUP_REMOVED lines=20> */
.L_x_3126:
[----:B------:R-:W-:Y:S05]  /*2600*/  BSYNC B0 ;  /* 0x0000000000007941 */ /* 0x000fea0003800000 */
.L_x_3125:
[----:B------:R-:W-:Y:S01]  /*2610*/  BSSY B6, `(.L_x_3127) ;  /* 0x000003a000067945 */ /* 0x000fe20003800000 */
[----:B------:R-:W-:Y:S05]  /*2620*/  @P1 BRA `(.L_x_3128) ;  /* 0x0000038000001947 */ /* 0x000fea0003800000 */
[----:B0-----:R-:W-:Y:S02]  /*2630*/  IABS R9, c[0x0][0x1e4] ;  /* 0x0000790000097a13 */ /* 0x001fe40000000000 */
[----:B------:R-:W-:Y:S02]  /*2640*/  IABS R10, c[0x0][0x1e0] ;  /* 0x00007800000a7a13 */ /* 0x000fe40000000000 */
[----:B------:R-:W0:Y:S01]  /*2650*/  I2F.RP R11, R9 ;  /* 0x00000009000b7306 */ /* 0x000e220000209400 */
[----:B------:R-:W-:-:S02]  /*2660*/  ISETP.NE.AND P1, PT, RZ, c[0x0][0x1e4], PT ;  /* 0x00007900ff007a0c */ /* 0x000fc40003f25270 */
[----:B------:R-:W-:-:S05]  /*2670*/  ISETP.NE.AND P2, PT, RZ, c[0x0][0x1e0], PT ;  /* 0x00007800ff007a0c */ /* 0x000fca0003f45270 */
[----:B--2---:R-:W1:Y:S08]  /*2680*/  I2F.RP R12, R10 ;  /* 0x0000000a000c7306 */ /* 0x004e700000209400 */
        /* <DEDUP_REMOVED lines=17> */
.L_x_3130:
        /* <DEDUP_REMOVED lines=33> */
.L_x_3128:
[----:B------:R-:W-:Y:S05]  /*29b0*/  BSYNC B6 ;  /* 0x0000000000067941 */ /* 0x000fea0003800000 */
.L_x_3127:
[----:B------:R-:W-:Y:S05]  /*29c0*/  BRA.DIV ~URZ, `(.L_x_3131) ;  /* 0x00000e227f007947 */ /* 0x000fea000b800000 */
[----:B------:R-:W-:-:S04]  /*29d0*/  IMAD.MOV.U32 R7, RZ, RZ, RZ ;  /* 0x000000ffff077224 */ /* 0x000fc800078e00ff */
.L_x_3139:
[----:B------:R-:W-:Y:S01]  /*29e0*/  FADD.FTZ R20, RZ, R7 ;  /* 0x00000007ff147221 */ /* 0x000fe20000010000 */
[----:B------:R-:W-:Y:S05]  /*29f0*/  BRA.DIV ~URZ, `(.L_x_3132) ;  /* 0x00000e727f007947 */ /* 0x000fea000b800000 */
[----:B------:R-:W1:Y:S01]  /*2a00*/  SHFL.BFLY PT, R14, R20, 0x1, 0x1f ;  /* 0x0c201f00140e7f89 */ /* 0x000e6200000e0000 */
[----:B------:R-:W-:Y:S01]  /*2a10*/  HFMA2.MMA R16, -RZ, RZ, 0, 0 ;  /* 0x00000000ff107435 */ /* 0x000fe200000001ff */
[----:B0-2---:R-:W-:Y:S01]  /*2a20*/  CS2R R12, SRZ ;  /* 0x00000000000c7805 */ /* 0x005fe2000001ff00 */
[----:B------:R-:W-:Y:S01]  /*2a30*/  IMAD.MOV.U32 R7, RZ, RZ, RZ ;  /* 0x000000ffff077224 */ /* 0x000fe200078e00ff */
[----:B------:R-:W-:Y:S01]  /*2a40*/  CS2R R10, SRZ ;  /* 0x00000000000a7805 */ /* 0x000fe2000001ff00 */
[----:B------:R-:W-:Y:S01]  /*2a50*/  CS2R R8, SRZ ;  /* 0x0000000000087805 */ /* 0x000fe2000001ff00 */
[----:B-1----:R-:W-:Y:S02]  /*2a60*/  FADD.FTZ R14, R20, R14 ;  /* 0x0000000e140e7221 */ /* 0x002fe40000010000 */
.L_x_3140:
[----:B------:R-:W-:Y:S01]  /*2a70*/  WARPSYNC 0xffffffff ;  /* 0xffffffff00007948 */ /* 0x000fe20003800000 */
[----:B------:R-:W-:Y:S01]  /*2a80*/  BAR.SYNC.DEFER_BLOCKING 0x0 ;  /* 0x0000000000007b1d */ /* 0x000fe20000010000 */
[----:B------:R-:W-:Y:S01]  /*2a90*/  LOP3.LUT R17, R6, 0x3, RZ, 0xc0, !PT ;  /* 0x0000000306117812 */ /* 0x000fe200078ec0ff */
[----:B------:R-:W-:Y:S01]  /*2aa0*/  FADD.FTZ R11, R16, R11 ;  /* 0x0000000b100b7221 */ /* 0x000fe20000010000 */
[----:B------:R-:W-:-:S02]  /*2ab0*/  SHF.R.S32.HI R15, RZ, 0x1f, R6 ;  /* 0x0000001fff0f7819 */ /* 0x000fc40000011406 */
[----:B------:R-:W-:Y:S01]  /*2ac0*/  LOP3.LUT R18, R3, 0xffffffc0, RZ, 0xc0, !PT ;  /* 0xffffffc003127812 */ /* 0x000fe200078ec0ff */
[----:B------:R-:W-:Y:S01]  /*2ad0*/  BSSY B0, `(.L_x_3133) ;  /* 0x0000026000007945 */ /* 0x000fe20003800000 */
[----:B------:R-:W-:Y:S02]  /*2ae0*/  ISETP.NE.AND P0, PT, R17, RZ, PT ;  /* 0x000000ff1100720c */ /* 0x000fe40003f05270 */
[----:B------:R-:W-:Y:S02]  /*2af0*/  LEA.HI R15, R15, R6, RZ, 0x2 ;  /* 0x000000060f0f7211 */ /* 0x000fe400078f10ff */
[----:B------:R-:W-:Y:S02]  /*2b00*/  ISETP.NE.OR P5, PT, R18, 0x40, P0 ;  /* 0x000000401200780c */ /* 0x000fe400007a5670 */
[----:B------:R-:W-:Y:S02]  /*2b10*/  ISETP.GT.OR P1, PT, R3, 0x3f, P0 ;  /* 0x0000003f0300780c */ /* 0x000fe40000724670 */
[----:B------:R-:W-:-:S02]  /*2b20*/  SHF.R.S32.HI R15, RZ, 0x2, R15 ;  /* 0x00000002ff0f7819 */ /* 0x000fc4000001140f */
[C---:B------:R-:W-:Y:S02]  /*2b30*/  IADD3 R6, R3.reuse, 0x1f, RZ ;  /* 0x0000001f03067810 */ /* 0x040fe40007ffe0ff */
[C---:B------:R-:W-:Y:S01]  /*2b40*/  ISETP.GT.OR P2, PT, R3.reuse, 0x1f, P0 ;  /* 0x0000001f0300780c */ /* 0x040fe20000744670 */
[----:B------:R-:W-:Y:S01]  /*2b50*/  IMAD R0, R0, 0x40, R15 ;  /* 0x0000004000007824 */ /* 0x000fe200078e020f */
[----:B------:R-:W-:Y:S02]  /*2b60*/  ISETP.GT.U32.AND P3, PT, R6, 0x3e, PT ;  /* 0x0000003e0600780c */ /* 0x000fe40003f64070 */
[----:B------:R-:W-:Y:S02]  /*2b70*/  LOP3.LUT R6, R3, 0xffffffe0, RZ, 0xc0, !PT ;  /* 0xffffffe003067812 */ /* 0x000fe400078ec0ff */
[----:B------:R0:W-:Y:S02]  /*2b80*/  @!P5 STS [R0.X4+-0x1e0], R14 ;  /* 0xfffe200e0000d388 */ /* 0x0001e40000004800 */
[----:B------:R-:W-:-:S02]  /*2b90*/  ISETP.NE.OR P4, PT, R6, 0x20, P0 ;  /* 0x000000200600780c */ /* 0x000fc40000785670 */
        /* <DEDUP_REMOVED lines=25> */
.L_x_3134:
[----:B0-----:R-:W-:Y:S05]  /*2d30*/  BSYNC B0 ;  /* 0x0000000000007941 */ /* 0x001fea0003800000 */
.L_x_3133:
        /* <DEDUP_REMOVED lines=28> */
.L_x_3136:
[----:B0-----:R-:W-:Y:S05]  /*2f00*/  BSYNC B0 ;  /* 0x0000000000007941 */ /* 0x001fea0003800000 */
.L_x_3135:
[----:B------:R-:W-:Y:S06]  /*2f10*/  BAR.SYNC.DEFER_BLOCKING 0x0 ;  /* 0x0000000000007b1d */ /* 0x000fec0000010000 */
[----:B------:R-:W-:Y:S05]  /*2f20*/  @P3 EXIT ;  /* 0x000000000000394d */ /* 0x000fea0003800000 */
[----:B------:R-:W-:Y:S02]  /*2f30*/  IMAD R4, R4, c[0x0][0xc], RZ ;  /* 0x0000030004047a24 */ /* 0x000fe400078e02ff */
[----:B------:R-:W-:Y:S02]  /*2f40*/  IMAD R3, R2, c[0x0][0x14], RZ ;  /* 0x0000050002037a24 */ /* 0x000fe400078e02ff */
[----:B------:R-:W-:-:S02]  /*2f50*/  IMAD R0, R4, c[0x0][0x14], RZ ;  /* 0x0000050004007a24 */ /* 0x000fc400078e02ff */
[----:B------:R-:W-:Y:S02]  /*2f60*/  IMAD.SHL.U32 R5, R5, 0x40, RZ ;  /* 0x0000004005057824 */ /* 0x000fe400078e00ff */
[----:B------:R-:W-:Y:S01]  /*2f70*/  IMAD.SHL.U32 R3, R3, 0x40, RZ ;  /* 0x0000004003037824 */ /* 0x000fe200078e00ff */
[----:B------:R-:W-:Y:S02]  /*2f80*/  SHF.L.U32 R0, R0, 0x6, RZ ;  /* 0x0000000600007819 */ /* 0x000fe400000006ff */
[--C-:B------:R-:W-:Y:S02]  /*2f90*/  SHF.R.S32.HI R6, RZ, 0x1f, R5.reuse ;  /* 0x0000001fff067819 */ /* 0x100fe40000011405 */
[----:B------:R-:W-:Y:S02]  /*2fa0*/  IADD3 R25, P1, P2, R0, R3, R5 ;  /* 0x0000000300197210 */ /* 0x000fe40007a3e005 */
[----:B------:R-:W-:Y:S02]  /*2fb0*/  SHF.R.S32.HI R17, RZ, 0x1f, R3 ;  /* 0x0000001fff117819 */ /* 0x000fe40000011403 */
[----:B------:R-:W-:Y:S01]  /*2fc0*/  SHF.R.S32.HI R0, RZ, 0x1f, R0 ;  /* 0x0000001fff007819 */ /* 0x000fe20000011400 */
[----:B------:R-:W-:Y:S08]  /*2fd0*/  @P0 EXIT ;  /* 0x000000000000094d */ /* 0x000ff00003800000 */
[----:B------:R-:W-:Y:S02]  /*2fe0*/  IADD3.X R29, R0, R17, R6, P1, P2 ;  /* 0x00000011001d7210 */ /* 0x000fe40000fe4406 */
[----:B------:R-:W-:-:S02]  /*2ff0*/  IADD3 R17, R15, 0x20, RZ ;  /* 0x000000200f117810 */ /* 0x000fc40007ffe0ff */
[C---:B------:R-:W-:Y:S02]  /*3000*/  IADD3 R2, R15.reuse, 0x8, RZ ;  /* 0x000000080f027810 */ /* 0x040fe40007ffe0ff */
[C---:B------:R-:W-:Y:S02]  /*3010*/  IADD3 R18, R15.reuse, 0x28, RZ ;  /* 0x000000280f127810 */ /* 0x040fe40007ffe0ff */
[C---:B------:R-:W-:Y:S02]  /*3020*/  IADD3 R20, R15.reuse, 0x38, RZ ;  /* 0x000000380f147810 */ /* 0x040fe40007ffe0ff */
[C---:B------:R-:W-:Y:S02]  /*3030*/  IADD3 R4, R15.reuse, 0x10, RZ ;  /* 0x000000100f047810 */ /* 0x040fe40007ffe0ff */
[-C--:B------:R-:W-:Y:S02]  /*3040*/  IADD3 R21, P5, R15, R25.reuse, RZ ;  /* 0x000000190f157210 */ /* 0x080fe40007fbe0ff */
[----:B------:R-:W-:-:S02]  /*3050*/  IADD3 R3, P1, R17, R25, RZ ;  /* 0x0000001911037210 */ /* 0x000fc40007f3e0ff */
[C---:B------:R-:W-:Y:S02]  /*3060*/  IADD3 R16, R15.reuse, 0x18, RZ ;  /* 0x000000180f107810 */ /* 0x040fe40007ffe0ff */
[----:B------:R-:W-:Y:S02]  /*3070*/  IADD3 R19, R15, 0x30, RZ ;  /* 0x000000300f137810 */ /* 0x000fe40007ffe0ff */
[-C--:B------:R-:W-:Y:S02]  /*3080*/  IADD3 R23, P4, R2, R25.reuse, RZ ;  /* 0x0000001902177210 */ /* 0x080fe40007f9e0ff */
[-C--:B------:R-:W-:Y:S02]  /*3090*/  IADD3 R5, P0, R18, R25.reuse, RZ ;  /* 0x0000001912057210 */ /* 0x080fe40007f1e0ff */
[-C--:B------:R-:W-:Y:S02]  /*30a0*/  IADD3 R0, P6, R20, R25.reuse, RZ ;  /* 0x0000001914007210 */ /* 0x080fe40007fde0ff */
[----:B------:R-:W-:-:S02]  /*30b0*/  IADD3 R28, P3, R4, R25, RZ ;  /* 0x00000019041c7210 */ /* 0x000fc40007f7e0ff */
[-C--:B------:R-:W-:Y:S02]  /*30c0*/  LEA.HI.X.SX32 R30, R15, R29.reuse, 0x1, P5 ;  /* 0x0000001d0f1e7211 */ /* 0x080fe400028f0eff */
[----:B------:R-:W-:Y:S02]  /*30d0*/  LEA.HI.X.SX32 R26, R17, R29, 0x1, P1 ;  /* 0x0000001d111a7211 */ /* 0x000fe400008f0eff */
[-C--:B------:R-:W-:Y:S02]  /*30e0*/  IADD3 R27, P2, R16, R25.reuse, RZ ;  /* 0x00000019101b7210 */ /* 0x080fe40007f5e0ff */
[----:B------:R-:W-:Y:S02]  /*30f0*/  IADD3 R6, P5, R19, R25, RZ ;  /* 0x0000001913067210 */ /* 0x000fe40007fbe0ff */
[----:B------:R-:W-:Y:S02]  /*3100*/  LEA.HI.X.SX32 R2, R2, R29, 0x1, P4 ;  /* 0x0000001d02027211 */ /* 0x000fe400020f0eff */
[----:B------:R-:W-:-:S02]  /*3110*/  LEA R22, P1, R23, c[0x0][0x170], 0x1 ;  /* 0x00005c0017167a11 */ /* 0x000fc400078208ff */
[-C--:B------:R-:W-:Y:S02]  /*3120*/  LEA.HI.X.SX32 R24, R18, R29.reuse, 0x1, P0 ;  /* 0x0000001d12187211 */ /* 0x080fe400000f0eff */
[-C--:B------:R-:W-:Y:S02]  /*3130*/  LEA.HI.X.SX32 R25, R20, R29.reuse, 0x1, P6 ;  /* 0x0000001d14197211 */ /* 0x080fe400030f0eff */
[----:B------:R-:W-:Y:S02]  /*3140*/  LEA R20, P0, R21, c[0x0][0x170], 0x1 ;  /* 0x00005c0015147a11 */ /* 0x000fe400078008ff */
[-C--:B------:R-:W-:Y:S02]  /*3150*/  LEA.HI.X.SX32 R15, R4, R29.reuse, 0x1, P3 ;  /* 0x0000001d040f7211 */ /* 0x080fe400018f0eff */
[----:B------:R-:W-:Y:S02]  /*3160*/  LEA.HI.X.SX32 R4, R16, R29, 0x1, P2 ;  /* 0x0000001d10047211 */ /* 0x000fe400010f0eff */
[----:B------:R-:W-:-:S02]  /*3170*/  LEA.HI.X R23, R23, c[0x0][0x174], R2, 0x1, P1 ;  /* 0x00005d0017177a11 */ /* 0x000fc400008f0c02 */
[----:B------:R-:W-:Y:S02]  /*3180*/  LEA R16, P1, R27, c[0x0][0x170], 0x1 ;  /* 0x00005c001b107a11 */ /* 0x000fe400078208ff */
[----:B------:R-:W-:Y:S02]  /*3190*/  F2FP.PACK_AB R13, R13, R14 ;  /* 0x0000000e0d0d723e */ /* 0x000fe400000000ff */
[----:B------:R-:W-:Y:S02]  /*31a0*/  LEA.HI.X R21, R21, c[0x0][0x174], R30, 0x1, P0 ;  /* 0x00005d0015157a11 */ /* 0x000fe400000f0c1e */
[----:B------:R-:W-:Y:S02]  /*31b0*/  LEA R14, P0, R28, c[0x0][0x170], 0x1 ;  /* 0x00005c001c0e7a11 */ /* 0x000fe400078008ff */
[----:B------:R-:W-:Y:S01]  /*31c0*/  LEA.HI.X R17, R27, c[0x0][0x174], R4, 0x1, P1 ;  /* 0x00005d001b117a11 */ /* 0x000fe200008f0c04 */
[----:B------:R-:W-:Y:S01]  /*31d0*/  STG.E.U16 [R20.64], R13 ;  /* 0x0000000d14007986 */ /* 0x000fe2000c101524 */
[----:B------:R-:W-:-:S02]  /*31e0*/  LEA R4, P1, R5, c[0x0][0x170], 0x1 ;  /* 0x00005c0005047a11 */ /* 0x000fc400078208ff */
[----:B------:R-:W-:Y:S02]  /*31f0*/  LEA.HI.X R15, R28, c[0x0][0x174], R15, 0x1, P0 ;  /* 0x00005d001c0f7a11 */ /* 0x000fe400000f0c0f */
[----:B------:R-:W-:Y:S02]  /*3200*/  LEA R2, P0, R3, c[0x0][0x170], 0x1 ;  /* 0x00005c0003027a11 */ /* 0x000fe400078008ff */
[----:B------:R-:W-:Y:S02]  /*3210*/  LEA.HI.X R5, R5, c[0x0][0x174], R24, 0x1, P1 ;  /* 0x00005d0005057a11 */ /* 0x000fe400008f0c18 */
[----:B------:R-:W-:Y:S02]  /*3220*/  LEA R24, P1, R0, c[0x0][0x170], 0x1 ;  /* 0x00005c0000187a11 */ /* 0x000fe400078208ff */
[----:B------:R-:W-:Y:S02]  /*3230*/  LEA.HI.X R3, R3, c[0x0][0x174], R26, 0x1, P0 ;  /* 0x00005d0003037a11 */ /* 0x000fe400000f0c1a */
[----:B------:R-:W-:-:S02]  /*3240*/  LEA.HI.X.SX32 R19, R19, R29, 0x1, P5 ;  /* 0x0000001d13137211 */ /* 0x000fc400028f0eff */
[----:B------:R-:W-:Y:S02]  /*3250*/  LEA R18, P0, R6, c[0x0][0x170], 0x1 ;  /* 0x00005c0006127a11 */ /* 0x000fe400078008ff */
[----:B------:R-:W-:Y:S02]  /*3260*/  F2FP.PACK_AB R7, R12, R7 ;  /* 0x000000070c07723e */ /* 0x000fe400000000ff */
[----:B------:R-:W-:Y:S02]  /*3270*/  LEA.HI.X R25, R0, c[0x0][0x174], R25, 0x1, P1 ;  /* 0x00005d0000197a11 */ /* 0x000fe400008f0c19 */
[----:B------:R-:W-:Y:S02]  /*3280*/  PRMT R0, R13, 0x7632, R0 ;  /* 0x000076320d007816 */ /* 0x000fe40000000000 */
[----:B------:R-:W-:Y:S02]  /*3290*/  F2FP.PACK_AB R9, R9, R10 ;  /* 0x0000000a0909723e */ /* 0x000fe400000000ff */
[----:B------:R-:W-:Y:S01]  /*32a0*/  LEA.HI.X R19, R6, c[0x0][0x174], R19, 0x1, P0 ;  /* 0x00005d0006137a11 */ /* 0x000fe200000f0c13 */
[----:B------:R-:W-:Y:S01]  /*32b0*/  STG.E.U16 [R22.64], R0 ;  /* 0x0000000016007986 */ /* 0x000fe2000c101524 */
[----:B------:R-:W-:-:S02]  /*32c0*/  PRMT R6, R7, 0x7632, R6 ;  /* 0x0000763207067816 */ /* 0x000fc40000000006 */
[----:B------:R-:W-:Y:S01]  /*32d0*/  F2FP.PACK_AB R8, R11, R8 ;  /* 0x000000080b08723e */ /* 0x000fe200000000ff */
[----:B------:R-:W-:Y:S01]  /*32e0*/  STG.E.U16 [R14.64], R7 ;  /* 0x000000070e007986 */ /* 0x000fe2000c101524 */
[----:B------:R-:W-:Y:S02]  /*32f0*/  PRMT R10, R9, 0x7632, R10 ;  /* 0x00007632090a7816 */ /* 0x000fe4000000000a */
[----:B------:R-:W-:Y:S01]  /*3300*/  PRMT R12, R8, 0x7632, R12 ;  /* 0x00007632080c7816 */ /* 0x000fe2000000000c */
[----:B------:R-:W-:Y:S04]  /*3310*/  STG.E.U16 [R16.64], R6 ;  /* 0x0000000610007986 */ /* 0x000fe8000c101524 */
[----:B------:R-:W-:Y:S04]  /*3320*/  STG.E.U16 [R2.64], R9 ;  /* 0x0000000902007986 */ /* 0x000fe8000c101524 */
[----:B------:R-:W-:Y:S04]  /*3330*/  STG.E.U16 [R4.64], R10 ;  /* 0x0000000a04007986 */ /* 0x000fe8000c101524 */
[----:B------:R-:W-:Y:S04]  /*3340*/  STG.E.U16 [R18.64], R8 ;  /* 0x0000000812007986 */ /* 0x000fe8000c101524 */
[----:B------:R-:W-:Y:S01]  /*3350*/  STG.E.U16 [R24.64], R12 ;  /* 0x0000000c18007986 */ /* 0x000fe2000c101524 */
[----:B------:R-:W-:Y:S05]  /*3360*/  EXIT ;  /* 0x000000000000794d */ /* 0x000fea0003800000 */
.L_x_3101:
        /* <DEDUP_REMOVED lines=19> */
.L_x_3129:
        /* <DEDUP_REMOVED lines=20> */
.L_x_3103:
[----:B------:R-:W-:Y:S01]  /*35e0*/  HFMA2.MMA R15, -RZ, RZ, 0, 9.5367431640625e-07 ;  /* 0x00000010ff0f7435 */ /* 0x000fe200000001ff */
[----:B------:R-:W-:Y:S01]  /*35f0*/  IMAD.MOV.U32 R20, RZ, RZ, -0x800001 ;  /* 0xff7fffffff147424 */ /* 0x000fe200078e00ff */
[----:B------:R-:W-:Y:S01]  /*3600*/  MOV R18, 0x3640 ;  /* 0x0000364000127802 */ /* 0x000fe20000000f00 */
[----:B------:R-:W-:Y:S02]  /*3610*/  IMAD.MOV.U32 R21, RZ, RZ, 0x1f ;  /* 0x0000001fff157424 */ /* 0x000fe400078e00ff */
[----:B------:R-:W-:Y:S02]  /*3620*/  IMAD.MOV.U32 R22, RZ, RZ, -0x1 ;  /* 0xffffffffff167424 */ /* 0x000fe400078e00ff */
[----:B------:R-:W-:Y:S05]  /*3630*/  CALL.REL.NOINC `($__internal_70_$__cuda_sm70_shflsync_bfly_p) ;  /* 0x0000086000007944 */ /* 0x000fea0003c00000 */
[----:B-1----:R-:W-:Y:S01]  /*3640*/  IMAD.MOV.U32 R12, RZ, RZ, R15 ;  /* 0x000000ffff0c7224 */ /* 0x002fe200078e000f */
[----:B0-----:R-:W-:Y:S05]  /*3650*/  BRA `(.L_x_3137) ;  /* 0xffffd49000007947 */ /* 0x001fea000383ffff */
.L_x_3104:
[----:B------:R-:W-:Y:S01]  /*3660*/  MOV R15, 0x8 ;  /* 0x00000008000f7802 */ /* 0x000fe20000000f00 */
[----:B------:R-:W-:Y:S01]  /*3670*/  IMAD.MOV.U32 R21, RZ, RZ, 0x1f ;  /* 0x0000001fff157424 */ /* 0x000fe200078e00ff */
[----:B------:R-:W-:Y:S01]  /*3680*/  MOV R18, 0x36b0 ;  /* 0x000036b000127802 */ /* 0x000fe20000000f00 */
[----:B------:R-:W-:Y:S02]  /*3690*/  IMAD.MOV.U32 R22, RZ, RZ, -0x1 ;  /* 0xffffffffff167424 */ /* 0x000fe400078e00ff */
[----:B------:R-:W-:Y:S05]  /*36a0*/  CALL.REL.NOINC `($__internal_70_$__cuda_sm70_shflsync_bfly_p) ;  /* 0x000007f000007944 */ /* 0x000fea0003c00000 */
[----:B0-----:R-:W-:Y:S01]  /*36b0*/  HFMA2.MMA R21, -RZ, RZ, 0, 1.847743988037109375e-06 ;  /* 0x0000001fff157435 */ /* 0x001fe200000001ff */
[----:B-1----:R-:W-:Y:S01]  /*36c0*/  FMNMX.FTZ R20, R20, R15, !PT ;  /* 0x0000000f14147209 */ /* 0x002fe20007810000 */
[----:B------:R-:W-:Y:S01]  /*36d0*/  IMAD.MOV.U32 R15, RZ, RZ, 0x4 ;  /* 0x00000004ff0f7424 */ /* 0x000fe200078e00ff */
[----:B------:R-:W-:Y:S01]  /*36e0*/  MOV R18, 0x3710 ;  /* 0x0000371000127802 */ /* 0x000fe20000000f00 */
[----:B------:R-:W-:-:S02]  /*36f0*/  IMAD.MOV.U32 R22, RZ, RZ, -0x1 ;  /* 0xffffffffff167424 */ /* 0x000fc400078e00ff */
[----:B------:R-:W-:Y:S05]  /*3700*/  CALL.REL.NOINC `($__internal_70_$__cuda_sm70_shflsync_bfly_p) ;  /* 0x0000079000007944 */ /* 0x000fea0003c00000 */
[----:B01----:R-:W-:Y:S01]  /*3710*/  FMNMX.FTZ R20, R20, R15, !PT ;  /* 0x0000000f14147209 */ /* 0x003fe20007810000 */
[----:B------:R-:W-:Y:S01]  /*3720*/  IMAD.MOV.U32 R15, RZ, RZ, 0x2 ;  /* 0x00000002ff0f7424 */ /* 0x000fe200078e00ff */
[----:B------:R-:W-:Y:S01]  /*3730*/  MOV R22, 0xffffffff ;  /* 0xffffffff00167802 */ /* 0x000fe20000000f00 */
[----:B------:R-:W-:Y:S01]  /*3740*/  IMAD.MOV.U32 R21, RZ, RZ, 0x1f ;  /* 0x0000001fff157424 */ /* 0x000fe200078e00ff */
[----:B------:R-:W-:-:S02]  /*3750*/  MOV R18, 0x3770 ;  /* 0x0000377000127802 */ /* 0x000fc40000000f00 */
[----:B------:R-:W-:Y:S05]  /*3760*/  CALL.REL.NOINC `($__internal_70_$__cuda_sm70_shflsync_bfly_p) ;  /* 0x0000073000007944 */ /* 0x000fea0003c00000 */
[----:B01----:R-:W-:Y:S01]  /*3770*/  FMNMX.FTZ R20, R20, R15, !PT ;  /* 0x0000000f14147209 */ /* 0x003fe20007810000 */
[----:B------:R-:W-:Y:S01]  /*3780*/  IMAD.MOV.U32 R15, RZ, RZ, 0x1 ;  /* 0x00000001ff0f7424 */ /* 0x000fe200078e00ff */
[----:B------:R-:W-:Y:S01]  /*3790*/  MOV R18, 0x37d0 ;  /* 0x000037d000127802 */ /* 0x000fe20000000f00 */
[----:B------:R-:W-:-:S02]  /*37a0*/  IMAD.MOV.U32 R21, RZ, RZ, 0x1f ;  /* 0x0000001fff157424 */ /* 0x000fc400078e00ff */
[----:B------:R-:W-:Y:S02]  /*37b0*/  IMAD.MOV.U32 R22, RZ, RZ, -0x1 ;  /* 0xffffffffff167424 */ /* 0x000fe400078e00ff */
[----:B------:R-:W-:Y:S05]  /*37c0*/  CALL.REL.NOINC `($__internal_70_$__cuda_sm70_shflsync_bfly_p) ;  /* 0x000006d000007944 */ /* 0x000fea0003c00000 */
[----:B-1----:R-:W-:Y:S01]  /*37d0*/  MOV R19, R15 ;  /* 0x0000000f00137202 */ /* 0x002fe20000000f00 */
[----:B0-----:R-:W-:Y:S05]  /*37e0*/  BRA `(.L_x_3138) ;  /* 0xffffd3a000007947 */ /* 0x001fea000383ffff */
.L_x_3131:
[----:B------:R-:W-:Y:S01]  /*37f0*/  IMAD.MOV.U32 R20, RZ, RZ, RZ ;  /* 0x000000ffff147224 */ /* 0x000fe200078e00ff */
[----:B------:R-:W-:Y:S01]  /*3800*/  MOV R22, 0xffffffff ;  /* 0xffffffff00167802 */ /* 0x000fe20000000f00 */
[----:B0-----:R-:W-:Y:S01]  /*3810*/  IMAD.MOV.U32 R15, RZ, RZ, 0x2 ;  /* 0x00000002ff0f7424 */ /* 0x001fe200078e00ff */
[----:B------:R-:W-:Y:S01]  /*3820*/  MOV R18, 0x3850 ;  /* 0x0000385000127802 */ /* 0x000fe20000000f00 */
[----:B------:R-:W-:Y:S02]  /*3830*/  IMAD.MOV.U32 R21, RZ, RZ, 0x1f ;  /* 0x0000001fff157424 */ /* 0x000fe400078e00ff */
[----:B--2---:R-:W-:Y:S05]  /*3840*/  CALL.REL.NOINC `($__internal_70_$__cuda_sm70_shflsync_bfly_p) ;  /* 0x0000065000007944 */ /* 0x004fea0003c00000 */
[----:B-1----:R-:W-:Y:S01]  /*3850*/  IMAD.MOV.U32 R7, RZ, RZ, R15 ;  /* 0x000000ffff077224 */ /* 0x002fe200078e000f */
[----:B0-----:R-:W-:Y:S05]  /*3860*/  BRA `(.L_x_3139) ;  /* 0xfffff17000007947 */ /* 0x001fea000383ffff */
.L_x_3132:
[----:B0-----:R-:W-:Y:S01]  /*3870*/  IMAD.MOV.U32 R15, RZ, RZ, 0x1 ;  /* 0x00000001ff0f7424 */ /* 0x001fe200078e00ff */
[----:B------:R-:W-:Y:S01]  /*3880*/  MOV R22, 0xffffffff ;  /* 0xffffffff00167802 */ /* 0x000fe20000000f00 */
[----:B------:R-:W-:Y:S01]  /*3890*/  IMAD.MOV.U32 R21, RZ, RZ, 0x1f ;  /* 0x0000001fff157424 */ /* 0x000fe200078e00ff */
[----:B------:R-:W-:Y:S02]  /*38a0*/  MOV R18, 0x38c0 ;  /* 0x000038c000127802 */ /* 0x000fe40000000f00 */
[----:B--2---:R-:W-:Y:S05]  /*38b0*/  CALL.REL.NOINC `($__internal_70_$__cuda_sm70_shflsync_bfly_p) ;  /* 0x000005e000007944 */ /* 0x004fea0003c00000 */
[----:B0-----:R-:W-:Y:S01]  /*38c0*/  HFMA2.MMA R21, -RZ, RZ, 0, 1.847743988037109375e-06 ;  /* 0x0000001fff157435 */ /* 0x001fe200000001ff */
[----:B-1----:R-:W-:Y:S01]  /*38d0*/  FADD.FTZ R14, R20, R15 ;  /* 0x0000000f140e7221 */ /* 0x002fe20000010000 */
[----:B------:R-:W-:Y:S01]  /*38e0*/  MOV R18, 0x3930 ;  /* 0x0000393000127802 */ /* 0x000fe20000000f00 */
[----:B------:R-:W-:-:S02]  /*38f0*/  IMAD.MOV.U32 R20, RZ, RZ, RZ ;  /* 0x000000ffff147224 */ /* 0x000fc400078e00ff */
[----:B------:R-:W-:Y:S02]  /*3900*/  IMAD.MOV.U32 R15, RZ, RZ, 0x2 ;  /* 0x00000002ff0f7424 */ /* 0x000fe400078e00ff */
[----:B------:R-:W-:Y:S02]  /*3910*/  IMAD.MOV.U32 R22, RZ, RZ, -0x1 ;  /* 0xffffffffff167424 */ /* 0x000fe400078e00ff */
[----:B------:R-:W-:Y:S05]  /*3920*/  CALL.REL.NOINC `($__internal_70_$__cuda_sm70_shflsync_bfly_p) ;  /* 0x0000057000007944 */ /* 0x000fea0003c00000 */
[----:B01----:R-:W-:Y:S01]  /*3930*/  FADD.FTZ R20, RZ, R15 ;  /* 0x0000000fff147221 */ /* 0x003fe20000010000 */
[----:B------:R-:W-:Y:S01]  /*3940*/  MOV R21, 0x1f ;  /* 0x0000001f00157802 */ /* 0x000fe20000000f00 */
[----:B------:R-:W-:Y:S01]  /*3950*/  IMAD.MOV.U32 R15, RZ, RZ, 0x1 ;  /* 0x00000001ff0f7424 */ /* 0x000fe200078e00ff */
[----:B------:R-:W-:Y:S01]  /*3960*/  MOV R18, 0x3990 ;  /* 0x0000399000127802 */ /* 0x000fe20000000f00 */
[----:B------:R-:W-:Y:S02]  /*3970*/  IMAD.MOV.U32 R22, RZ, RZ, -0x1 ;  /* 0xffffffffff167424 */ /* 0x000fe400078e00ff */
[----:B------:R-:W-:Y:S05]  /*3980*/  CALL.REL.NOINC `($__internal_70_$__cuda_sm70_shflsync_bfly_p) ;  /* 0x0000051000007944 */ /* 0x000fea0003c00000 */
[----:B-1----:R-:W-:Y:S01]  /*3990*/  FADD.FTZ R13, R20, R15 ;  /* 0x0000000f140d7221 */ /* 0x002fe20000010000 */
[----:B------:R-:W-:Y:S01]  /*39a0*/  HFMA2.MMA R15, -RZ, RZ, 0, 1.1920928955078125e-07 ;  /* 0x00000002ff0f7435 */ /* 0x000fe200000001ff */
[----:B0-----:R-:W-:Y:S01]  /*39b0*/  IMAD.MOV.U32 R20, RZ, RZ, RZ ;  /* 0x000000ffff147224 */ /* 0x001fe200078e00ff */
[----:B------:R-:W-:Y:S01]  /*39c0*/  MOV R18, 0x3a00 ;  /* 0x00003a0000127802 */ /* 0x000fe20000000f00 */
[----:B------:R-:W-:-:S02]  /*39d0*/  IMAD.MOV.U32 R21, RZ, RZ, 0x1f ;  /* 0x0000001fff157424 */ /* 0x000fc400078e00ff */
        /* <DEDUP_REMOVED lines=9> */
[----:B0-----:R-:W-:Y:S01]  /*3a70*/  HFMA2.MMA R20, -RZ, RZ, 0, 0 ;  /* 0x00000000ff147435 */ /* 0x001fe200000001ff */
[----:B------:R-:W-:Y:S01]  /*3a80*/  IMAD.MOV.U32 R15, RZ, RZ, 0x2 ;  /* 0x00000002ff0f7424 */ /* 0x000fe200078e00ff */
[----:B------:R-:W-:Y:S01]  /*3a90*/  MOV R22, 0xffffffff ;  /* 0xffffffff00167802 */ /* 0x000fe20000000f00 */
[----:B------:R-:W-:Y:S01]  /*3aa0*/  IMAD.MOV.U32 R21, RZ, RZ, 0x1f ;  /* 0x0000001fff157424 */ /* 0x000fe200078e00ff */
[----:B------:R-:W-:Y:S02]  /*3ab0*/  MOV R18, 0x3ad0 ;  /* 0x00003ad000127802 */ /* 0x000fe40000000f00 */
[----:B------:R-:W-:Y:S05]  /*3ac0*/  CALL.REL.NOINC `($__internal_70_$__cuda_sm70_shflsync_bfly_p) ;  /* 0x000003d000007944 */ /* 0x000fea0003c00000 */
[----:B01----:R-:W-:Y:S01]  /*3ad0*/  FADD.FTZ R20, RZ, R15 ;  /* 0x0000000fff147221 */ /* 0x003fe20000010000 */
[----:B------:R-:W-:Y:S01]  /*3ae0*/  MOV R22, 0xffffffff ;  /* 0xffffffff00167802 */ /* 0x000fe20000000f00 */
[----:B------:R-:W-:Y:S01]  /*3af0*/  IMAD.MOV.U32 R15, RZ, RZ, 0x1 ;  /* 0x00000001ff0f7424 */ /* 0x000fe200078e00ff */
[----:B------:R-:W-:Y:S01]  /*3b00*/  MOV R18, 0x3b30 ;  /* 0x00003b3000127802 */ /* 0x000fe20000000f00 */
[----:B------:R-:W-:-:S02]  /*3b10*/  IMAD.MOV.U32 R21, RZ, RZ, 0x1f ;  /* 0x0000001fff157424 */ /* 0x000fc400078e00ff */
[----:B------:R-:W-:Y:S05]  /*3b20*/  CALL.REL.NOINC `($__internal_70_$__cuda_sm70_shflsync_bfly_p) ;  /* 0x0000037000007944 */ /* 0x000fea0003c00000 */
        /* <DEDUP_REMOVED lines=46> */
[----:B-1----:R-:W-:Y:S01]  /*3e10*/  FADD.FTZ R11, RZ, R15 ;  /* 0x0000000fff0b7221 */ /* 0x002fe20000010000 */
[----:B0-----:R-:W-:Y:S01]  /*3e20*/  MOV R21, 0x1f ;  /* 0x0000001f00157802 */ /* 0x001fe20000000f00 */
[----:B------:R-:W-:Y:S01]  /*3e30*/  IMAD.MOV.U32 R15, RZ, RZ, 0x1 ;  /* 0x00000001ff0f7424 */ /* 0x000fe200078e00ff */
[----:B------:R-:W-:Y:S01]  /*3e40*/  MOV R18, 0x3e80 ;  /* 0x00003e8000127802 */ /* 0x000fe20000000f00 */
[----:B------:R-:W-:Y:S02]  /*3e50*/  IMAD.MOV.U32 R22, RZ, RZ, -0x1 ;  /* 0xffffffffff167424 */ /* 0x000fe400078e00ff */
[----:B------:R-:W-:Y:S02]  /*3e60*/  IMAD.MOV.U32 R20, RZ, RZ, R11 ;  /* 0x000000ffff147224 */ /* 0x000fe400078e000b */
[----:B------:R-:W-:Y:S05]  /*3e70*/  CALL.REL.NOINC `($__internal_70_$__cuda_sm70_shflsync_bfly_p) ;  /* 0x0000002000007944 */ /* 0x000fea0003c00000 */
[----:B-1----:R-:W-:Y:S01]  /*3e80*/  MOV R16, R15 ;  /* 0x0000000f00107202 */ /* 0x002fe20000000f00 */
[----:B0-----:R-:W-:Y:S05]  /*3e90*/  BRA `(.L_x_3140) ;  /* 0xffffebd000007947 */ /* 0x001fea000383ffff */
        .weak           $__internal_70_$__cuda_sm70_shflsync_bfly_p
        .type           $__internal_70_$__cuda_sm70_shflsync_bfly_p,@function
        .size           $__internal_70_$__cuda_sm70_shflsync_bfly_p,(.L_x_24731 - $__internal_70_$__cuda_sm70_shflsync_bfly_p)
$__internal_70_$__cuda_sm70_shflsync_bfly_p:
[----:B------:R-:W-:Y:S01]  /*3ea0*/  IMAD.MOV.U32 R19, RZ, RZ, 0x0 ;  /* 0x00000000ff137424 */ /* 0x000fe200078e00ff */
[----:B------:R-:W-:Y:S04]  /*3eb0*/  WARPSYNC R22 ;  /* 0x0000001600007348 */ /* 0x000fe80003800000 */
[----:B------:R0:W1:Y:S01]  /*3ec0*/  SHFL.BFLY PT, R15, R20, R15, R21 ;  /* 0x0c00000f140f7389 */ /* 0x00006200000e0015 */
[----:B------:R-:W-:Y:S05]  /*3ed0*/  RET.REL.NODEC R18 `(_ZN4vllm25paged_attention_v2_kernelIthLi64ELi32ELi128ELNS_18Fp8KVCacheDataTypeE2ELb1ELi512EEEvPfS2_PT_PKS3_PKT0_S9_ifPKiSB_iPKfiiiSD_SD_iiiii) ;  /* 0xffffc12012007950 */ /* 0x000fea0003c3ffff */
.L_x_3141:
        /* <DEDUP_REMOVED lines=10> */
.L_x_24731:


//--------------------- .text._ZN4vllm25paged_attention_v2_kernelIthLi32ELi32ELi128ELNS_18Fp8KVCacheDataTypeE2ELb1ELi512EEEvPfS2_PT_PKS3_PKT0_S9_ifPKiSB_iPKfiiiSD_SD_iiiii --------------------------
	.section	.text._ZN4vllm25paged_attention_v2_kernelIthLi32ELi32ELi128ELNS_18Fp8KVCacheDataTypeE2ELb1ELi512EEEvPfS2_PT_PKS3_PKT0_S9_ifPKiSB_iPKfiiiSD_SD_iiiii,"ax",@progbits
	.sectioninfo	@"SHI_REGISTERS=39"
	.align	128
        .global         _ZN4vllm25paged_attention_v2_kernelIthLi32ELi32ELi128ELNS_18Fp8KVCacheDataTypeE2ELb1ELi512EEEvPfS2_PT_PKS3_PKT0_S9_ifPKiSB_iPKfiiiSD_SD_iiiii
        .type           _ZN4vllm25paged_attention_v2_kernelIthLi32ELi32ELi128ELNS_18Fp8KVCacheDataTypeE2ELb1ELi512EEEvPfS2_PT_PKS3_PKT0_S9_ifPKiSB_iPKfiiiSD_SD_iiiii,@function
        .size           _ZN4vllm25paged_attention_v2_kernelIthLi32ELi32ELi128ELNS_18Fp8KVCacheDataTypeE2ELb1ELi512EEEvPfS2_PT_PKS3_PKT0_S9_ifPKiSB_iPKfiiiSD_SD_iiiii,(.L_x_24732 - _ZN4vllm25paged_attention_v2_kernelIthLi32ELi32ELi128ELNS_18Fp8KVCacheDataTypeE2ELb1ELi512EEEvPfS2_PT_PKS3_PKT0_S9_ifPKiSB_iPKfiiiSD_SD_iiiii)
        .other          _ZN4vllm25paged_attention_v2_kernelIthLi32ELi32ELi128ELNS_18Fp8KVCacheDataTypeE2ELb1ELi512EEEvPfS2_PT_PKS3_PKT0_S9_ifPKiSB_iPKfiiiSD_SD_iiiii,@"STO_CUDA_ENTRY STV_DEFAULT"
_ZN4vllm25paged_attention_v2_kernelIthLi32ELi32ELi128ELNS_18Fp8KVCacheDataTypeE2ELb1ELi512EEEvPfS2_PT_PKS3_PKT0_S9_ifPKiSB_iPKfiiiSD_SD_iiiii:
.text._ZN4vllm25paged_attention_v2_kernelIthLi32ELi32ELi128ELNS_18Fp8KVCacheDataTypeE2ELb1ELi512EEEvPfS2_PT_PKS3_PKT0_S9_ifPKiSB_iPKfiiiSD_SD_iiiii:
        /* <DEDUP_REMOVED lines=11> */
[----:B------:R-:W-:Y:S01]  /*00b0*/  IMAD.MOV.U32 R16, RZ, RZ, RZ ;  /* 0x000000ffff107224 */ /* 0x000fe200078e00ff */
[----:B------:R-:W-:Y:S01]  /*00c0*/  IADD3 R6, R11, -0x1, RZ ;  /* 0xffffffff0b067810 */ /* 0x000fe20007ffe0ff */
[----:B------:R-:W-:Y:S01]  /*00d0*/  BAR.SYNC.DEFER_BLOCKING 0x0 ;  /* 0x0000000000007b1d */ /* 0x000fe20000010000 */
[----:B------:R-:W-:Y:S02]  /*00e0*/  LEA R7, R2, 0x10, 0x4 ;  /* 0x0000001002077811 */ /* 0x000fe400078e20ff */
[----:B------:R-:W-:Y:S02]  /*00f0*/  IABS R8, R6 ;  /* 0x0000000600087213 */ /* 0x000fe40000000000 */
[----:B------:R-:W-:Y:S01]  /*0100*/  LOP3.LUT R6, R6, c[0x0][0x1e4], RZ, 0x3c, !PT ;  /* 0x0000790006067a12 */ /* 0x000fe200078e3cff */
[----:B------:R-:W0:Y:S01]  /*0110*/  I2F.RP R3, R15 ;  /* 0x0000000f00037306 */ /* 0x000e220000209400 */
[----:B------:R-:W-:-:S02]  /*0120*/  MOV R10, c[0x0][0x1e8] ;  /* 0x00007a00000a7a02 */ /* 0x000fc40000000f00 */
[----:B------:R-:W-:-:S05]  /*0130*/  ISETP.GE.AND P2, PT, R6, RZ, PT ;  /* 0x000000ff0600720c */ /* 0x000fca0003f46270 */
[----:B0-----:R-:W0:Y:S02]  /*0140*/  MUFU.RCP R3, R3 ;  /* 0x0000000300037308 */ /* 0x001e240000001000 */
[----:B0-----:R-:W-:-:S06]  /*0150*/  IADD3 R17, R3, 0xffffffe, RZ ;  /* 0x0ffffffe03117810 */ /* 0x001fcc0007ffe0ff */
[----:B------:R-:W0:Y:S02]  /*0160*/  F2I.FTZ.U32.TRUNC.NTZ R17, R17 ;  /* 0x0000001100117305 */ /* 0x000e24000021f000 */
[----:B0-----:R-:W-:-:S05]  /*0170*/  IADD3 R4, RZ, -R17, RZ ;  /* 0x80000011ff047210 */ /* 0x001fca0007ffe0ff */
[----:B------:R-:W-:Y:S01]  /*0180*/  IMAD R5, R4, R15, RZ ;  /* 0x0000000f04057224 */ /* 0x000fe200078e02ff */
[----:B------:R-:W-:-:S03]  /*0190*/  IADD3 R4, R11, 0x1f, RZ ;  /* 0x0000001f0b047810 */ /* 0x000fc60007ffe0ff */
[----:B------:R-:W-:Y:S01]  /*01a0*/  IMAD.HI.U32 R16, R17, R5, R16 ;  /* 0x0000000511107227 */ /* 0x000fe200078e0010 */
[----:B------:R-:W-:-:S04]  /*01b0*/  SHF.R.S32.HI R5, RZ, 0x1f, R4 ;  /* 0x0000001fff057819 */ /* 0x000fc80000011404 */
[----:B------:R-:W-:Y:S01]  /*01c0*/  LEA.HI R5, R5, R4, RZ, 0x5 ;  /* 0x0000000405057211 */ /* 0x000fe200078f28ff */
[----:B------:R-:W-:Y:S01]  /*01d0*/  IMAD.HI.U32 R9, R16, R8, RZ ;  /* 0x0000000810097227 */ /* 0x000fe200078e00ff */
[----:B------:R-:W0:Y:S02]  /*01e0*/  S2R R4, SR_CTAID.X ;  /* 0x0000000000047919 */ /* 0x000e240000002500 */
[----:B------:R-:W-:Y:S01]  /*01f0*/  SHF.R.S32.HI R14, RZ, 0x5, R5 ;  /* 0x00000005ff0e7819 */ /* 0x000fe20000011405 */
[----:B------:R-:W-:-:S03]  /*0200*/  IMAD.MOV R3, RZ, RZ, -R9 ;  /* 0x000000ffff037224 */ /* 0x000fc600078e0a09 */
[----:B------:R-:W-:Y:S01]  /*0210*/  IMNMX R7, R14, R7, PT ;  /* 0x000000070e077217 */ /* 0x000fe20003800200 */
[C---:B------:R-:W-:Y:S02]  /*0220*/  IMAD R8, R15.reuse, R3, R8 ;  /* 0x000000030f087224 */ /* 0x040fe400078e0208 */
[----:B------:R-:W1:Y:S02]  /*0230*/  S2R R3, SR_TID.X ;  /* 0x0000000000037919 */ /* 0x000e640000002100 */
[----:B------:R-:W-:Y:S01]  /*0240*/  IMAD R6, R2, -0x10, R7 ;  /* 0xfffffff002067824 */ /* 0x000fe200078e0207 */
[----:B------:R-:W-:-:S03]  /*0250*/  ISETP.GT.U32.AND P1, PT, R15, R8, PT ;  /* 0x000000080f00720c */ /* 0x000fc60003f24070 */
[----:B------:R-:W-:-:S10]  /*0260*/  IMAD R6, R6, 0x20, R13 ;  /* 0x0000002006067824 */ /* 0x000fd400078e020d */
        /* <DEDUP_REMOVED lines=9> */
[----:B------:R-:W-:Y:S01]  /*0300*/  IMNMX R10, R11, R6, PT ;  /* 0x000000060b0a7217 */ /* 0x000fe20003800200 */
[----:B------:R-:W-:Y:S01]  /*0310*/  IMAD.MOV.U32 R8, RZ, RZ, R9 ;  /* 0x000000ffff087224 */ /* 0x000fe200078e0009 */
[----:B------:R-:W-:Y:S02]  /*0320*/  SHF.R.S32.HI R5, RZ, 0x5, R5 ;  /* 0x00000005ff057819 */ /* 0x000fe40000011405 */
[----:B------:R-:W-:Y:S01]  /*0330*/  IADD3 R6, -R12, R3, RZ ;  /* 0x000000030c067210 */ /* 0x000fe20007ffe1ff */
        /* <DEDUP_REMOVED lines=48> */
[-C--:B------:R-:W-:Y:S02]  /*0640*/  @!P1 IADD3 R9, R9, -R12.reuse, RZ ;  /* 0x8000000c09099210 */ /* 0x080fe40007ffe0ff */
[----:B------:R-:W-:Y:S02]  /*0650*/  @!P1 IADD3 R19, R19, 0x1, RZ ;  /* 0x0000000113139810 */ /* 0x000fe40007ffe0ff */
[----:B------:R-:W-:Y:S01]  /*0660*/  ISETP.GE.U32.AND P0, PT, R9, R12, PT ;  /* 0x0000000c0900720c */ /* 0x000fe20003f06070 */
[----:B------:R-:W-:Y:S01]  /*0670*/  IMAD.MOV.U32 R12, RZ, RZ, c[0x0][0x1d8] ;  /* 0x00007600ff0c7624 */ /* 0x000fe200078e00ff */
        /* <DEDUP_REMOVED lines=9> */
.L_x_3142:
[----:B0-----:R-:W-:-:S04]  /*0710*/  IMAD.MOV.U32 R9, RZ, RZ, c[0x0][0xc] ;  /* 0x00000300ff097624 */ /* 0x001fc800078e00ff */
[----:B------:R-:W-:-:S04]  /*0720*/  IMAD R9, R9, c[0x0][0x1d8], R4 ;  /* 0x0000760009097a24 */ /* 0x000fc800078e0204 */
[----:B------:R-:W-:-:S03]  /*0730*/  IMAD R9, R9, c[0x0][0x1e8], RZ ;  /* 0x00007a0009097a24 */ /* 0x000fc600078e02ff */
.L_x_3143:
        /* <DEDUP_REMOVED lines=9> */
[----:B------:R-:W-:-:S05]  /*07d0*/  MOV R22, R12 ;  /* 0x0000000c00167202 */ /* 0x000fca0000000f00 */
[----:B0-----:R-:W0:Y:S02]  /*07e0*/  MUFU.RCP R20, R20 ;  /* 0x0000001400147308 */ /* 0x001e240000001000 */
[----:B0-----:R-:W-:Y:S01]  /*07f0*/  IADD3 R21, R20, 0xffffffe, RZ ;  /* 0x0ffffffe14157810 */ /* 0x001fe20007ffe0ff */
[----:B------:R-:W-:-:S05]  /*0800*/  IMAD.IADD R20, R6, 0x1, -R13 ;  /* 0x0000000106147824 */ /* 0x000fca00078e0a0d */
[----:B------:R0:W1:Y:S02]  /*0810*/  F2I.FTZ.U32.TRUNC.NTZ R19, R21 ;  /* 0x0000001500137305 */ /* 0x000064000021f000 */
[----:B0-----:R-:W-:Y:S01]  /*0820*/  IABS R21, c[0x0][0x1e4] ;  /* 0x0000790000157a13 */ /* 0x001fe20000000000 */
[----:B-1----:R-:W-:-:S04]  /*0830*/  IMAD.MOV R18, RZ, RZ, -R19 ;  /* 0x000000ffff127224 */ /* 0x002fc800078e0a13 */
[----:B------:R-:W-:Y:S02]  /*0840*/  IMAD R23, R18, R17, RZ ;  /* 0x0000001112177224 */ /* 0x000fe400078e02ff */
[----:B------:R-:W-:-:S04]  /*0850*/  IMAD.MOV.U32 R18, RZ, RZ, RZ ;  /* 0x000000ffff127224 */ /* 0x000fc800078e00ff */
[----:B------:R-:W-:Y:S01]  /*0860*/  IMAD.HI.U32 R18, R19, R23, R18 ;  /* 0x0000001713127227 */ /* 0x000fe200078e0012 */
[----:B------:R-:W-:-:S03]  /*0870*/  IADD3 R19, R8, -c[0x0][0x1dc], RZ ;  /* 0x8000770008137a10 */ /* 0x000fc60007ffe0ff */
.L_x_3147:
        /* <DEDUP_REMOVED lines=36> */
.L_x_3145:
[----:B------:R-:W-:Y:S05]  /*0ac0*/  BSYNC B7 ;  /* 0x0000000000077941 */ /* 0x000fea0003800000 */
.L_x_3144:
[----:B------:R-:W-:Y:S05]  /*0ad0*/  BRA.DIV ~URZ, `(.L_x_3148) ;  /* 0x000027627f007947 */ /* 0x000fea000b800000 */
[----:B------:R-:W-:-:S05]  /*0ae0*/  IMAD.MOV.U32 R15, RZ, RZ, -0x800001 ;  /* 0xff7fffffff0f7424 */ /* 0x000fca00078e00ff */
.L_x_3180:
        /* <DEDUP_REMOVED lines=10> */
.L_x_3181:
[----:B------:R-:W-:Y:S01]  /*0b90*/  ISETP.NE.AND P0, PT, R6, RZ, PT ;  /* 0x000000ff0600720c */ /* 0x000fe20003f05270 */
[----:B------:R-:W-:-:S12]  /*0ba0*/  WARPSYNC 0xffffffff ;  /* 0xffffffff00007948 */ /* 0x000fd80003800000 */
[----:B01----:R-:W-:-:S05]  /*0bb0*/  @!P0 FMNMX.FTZ R18, R17, R18, !PT ;  /* 0x0000001211128209 */ /* 0x003fca0007810000 */
        /* <DEDUP_REMOVED lines=29> */
[----:B------:R-:W-:Y:S01]  /*0d90*/  HFMA2.MMA R18, -RZ, RZ, 0, 0 ;  /* 0x00000000ff127435 */ /* 0x000fe200000001ff */
[----:B------:R-:W-:Y:S01]  /*0da0*/  LEA R16, R3, 0x20, 0x2 ;  /* 0x0000002003107811 */ /* 0x000fe200078e10ff */
[----:B------:R-:W-:-:S04]  /*0db0*/  IMAD.MOV.U32 R17, RZ, RZ, R3 ;  /* 0x000000ffff117224 */ /* 0x000fc800078e0003 */
.L_x_3154:
        /* <DEDUP_REMOVED lines=11> */
.L_x_3153:
[----:B------:R-:W-:Y:S05]  /*0e70*/  BSYNC B1 ;  /* 0x0000000000017941 */ /* 0x000fea0003800000 */
.L_x_3152:
        /* <DEDUP_REMOVED lines=10> */
.L_x_3157:
        /* <DEDUP_REMOVED lines=60> */
[----:B------:R-:W-:Y:S01]  /*12e0*/  STS [R16+0x400], R21 ;  /* 0x0004001510007388 */ /* 0x000fe20000000800 */
[----:B------:R-:W-:-:S03]  /*12f0*/  FADD.FTZ R19, R19, R25 ;  /* 0x0000001913137221 */ /* 0x000fc60000010000 */
[----:B------:R1:W-:Y:S01]  /*1300*/  STS [R16+0x600], R23 ;  /* 0x0006001710007388 */ /* 0x0003e20000000800 */
[----:B--2---:R-:W-:Y:S02]  /*1310*/  FADD.FTZ R30, -R15, R30 ;  /* 0x0000001e0f1e7221 */ /* 0x004fe40000010100 */
[----:B-----5:R-:W-:Y:S01]  /*1320*/  FADD.FTZ R19, R19, R27 ;  /* 0x0000001b13137221 */ /* 0x020fe20000010000 */
[----:B------:R2:W-:Y:S01]  /*1330*/  STS [R16+0xa00], R27 ;  /* 0x000a001b10007388 */ /* 0x0005e20000000800 */
[----:B------:R-:W-:Y:S02]  /*1340*/  FMUL.FTZ R30, R30, 1.4426950216293334961 ;  /* 0x3fb8aa3b1e1e7820 */ /* 0x000fe40000410000 */
[----:B------:R-:W-:Y:S02]  /*1350*/  FADD.FTZ R19, R19, R29 ;  /* 0x0000001d13137221 */ /* 0x000fe40000010000 */
[----:B-1----:R-:W-:Y:S01]  /*1360*/  FMUL.FTZ R23, R26, 1.4426950216293334961 ;  /* 0x3fb8aa3b1a177820 */ /* 0x002fe20000410000 */
[----:B------:R-:W1:Y:S01]  /*1370*/  MUFU.EX2 R29, R30 ;  /* 0x0000001e001d7308 */ /* 0x000e620000000800 */
[----:B---3--:R-:W-:-:S04]  /*1380*/  FADD.FTZ R32, -R15, R32 ;  /* 0x000000200f207221 */ /* 0x008fc80000010100 */
[----:B------:R-:W-:-:S03]  /*1390*/  FMUL.FTZ R32, R32, 1.4426950216293334961 ;  /* 0x3fb8aa3b20207820 */ /* 0x000fc60000410000 */
[----:B------:R-:W3:Y:S01]  /*13a0*/  MUFU.EX2 R23, R23 ;  /* 0x0000001700177308 */ /* 0x000ee20000000800 */
[----:B----4-:R-:W-:-:S04]  /*13b0*/  FADD.FTZ R22, -R15, R22 ;  /* 0x000000160f167221 */ /* 0x010fc80000010100 */
[----:B------:R-:W-:Y:S02]  /*13c0*/  FMUL.FTZ R21, R22, 1.4426950216293334961 ;  /* 0x3fb8aa3b16157820 */ /* 0x000fe40000410000 */
[C---:B0-----:R-:W-:Y:S01]  /*13d0*/  FADD.FTZ R18, -R15.reuse, R18 ;  /* 0x000000120f127221 */ /* 0x041fe20000010100 */
[----:B--2---:R-:W0:Y:S01]  /*13e0*/  MUFU.EX2 R27, R28 ;  /* 0x0000001c001b7308 */ /* 0x004e220000000800 */
[----:B-1----:R-:W-:Y:S02]  /*13f0*/  STS [R16+0x1800], R29 ;  /* 0x0018001d10007388 */ /* 0x002fe40000000800 */
[----:B------:R-:W-:Y:S02]  /*1400*/  FMUL.FTZ R18, R18, 1.4426950216293334961 ;  /* 0x3fb8aa3b12127820 */ /* 0x000fe40000410000 */
[----:B------:R-:W-:Y:S01]  /*1410*/  FADD.FTZ R24, -R15, R24 ;  /* 0x000000180f187221 */ /* 0x000fe20000010100 */
[----:B---3--:R-:W-:Y:S02]  /*1420*/  STS [R16+0x1200], R23 ;  /* 0x0012001710007388 */ /* 0x008fe40000000800 */
[----:B------:R-:W1:Y:S01]  /*1430*/  MUFU.EX2 R21, R21 ;  /* 0x0000001500157308 */ /* 0x000e620000000800 */
[----:B------:R-:W-:-:S07]  /*1440*/  FMUL.FTZ R24, R24, 1.4426950216293334961 ;  /* 0x3fb8aa3b18187820 */ /* 0x000fce0000410000 */
[----:B------:R-:W2:Y:S01]  /*1450*/  MUFU.EX2 R18, R18 ;  /* 0x0000001200127308 */ /* 0x000ea20000000800 */
[----:B0-----:R-:W-:Y:S07]  /*1460*/  STS [R16+0x1600], R27 ;  /* 0x0016001b10007388 */ /* 0x001fee0000000800 */
[----:B------:R-:W0:Y:S01]  /*1470*/  MUFU.EX2 R25, R24 ;  /* 0x0000001800197308 */ /* 0x000e220000000800 */
[----:B-1----:R-:W-:Y:S01]  /*1480*/  STS [R16+0x1000], R21 ;  /* 0x0010001510007388 */ /* 0x002fe20000000800 */
[----:B--2---:R-:W-:-:S06]  /*1490*/  FADD.FTZ R22, R19, R18 ;  /* 0x0000001213167221 */ /* 0x004fcc0000010000 */
[----:B------:R-:W1:Y:S01]  /*14a0*/  MUFU.EX2 R31, R32 ;  /* 0x00000020001f7308 */ /* 0x000e620000000800 */
[----:B------:R2:W-:Y:S01]  /*14b0*/  STS [R16+0xe00], R18 ;  /* 0x000e001210007388 */ /* 0x0005e20000000800 */
[----:B------:R-:W-:-:S04]  /*14c0*/  FADD.FTZ R22, R22, R21 ;  /* 0x0000001516167221 */ /* 0x000fc80000010000 */
[----:B------:R-:W-:Y:S01]  /*14d0*/  FADD.FTZ R22, R22, R23 ;  /* 0x0000001716167221 */ /* 0x000fe20000010000 */
[----:B0-----:R-:W-:Y:S03]  /*14e0*/  STS [R16+0x1400], R25 ;  /* 0x0014001910007388 */ /* 0x001fe60000000800 */
[----:B------:R-:W-:-:S04]  /*14f0*/  FADD.FTZ R22, R22, R25 ;  /* 0x0000001916167221 */ /* 0x000fc80000010000 */
[----:B------:R-:W-:Y:S01]  /*1500*/  FADD.FTZ R22, R22, R27 ;  /* 0x0000001b16167221 */ /* 0x000fe20000010000 */
[----:B-1----:R0:W-:Y:S03]  /*1510*/  STS [R16+0x1a00], R31 ;  /* 0x001a001f10007388 */ /* 0x0021e60000000800 */
[----:B------:R-:W-:-:S04]  /*1520*/  FADD.FTZ R22, R22, R29 ;  /* 0x0000001d16167221 */ /* 0x000fc80000010000 */
[----:B--2---:R-:W-:Y:S01]  /*1530*/  FADD.FTZ R18, R22, R31 ;  /* 0x0000001f16127221 */ /* 0x004fe20000010000 */
[----:B0-----:R-:W-:Y:S01]  /*1540*/  IADD3 R16, R16, 0x2000, RZ ;  /* 0x0000200010107810 */ /* 0x001fe20007ffe0ff */
[----:B------:R-:W-:Y:S05]  /*1550*/  @!P3 BRA `(.L_x_3157) ;  /* 0xfffff9c00000b947 */ /* 0x000fea000383ffff */
.L_x_3156:
[----:B------:R-:W-:Y:S05]  /*1560*/  BSYNC B1 ;  /* 0x0000000000017941 */ /* 0x000fea0003800000 */
.L_x_3155:
        /* <DEDUP_REMOVED lines=55> */
.L_x_3159:
[----:B------:R-:W-:Y:S05]  /*18e0*/  BSYNC B1 ;  /* 0x0000000000017941 */ /* 0x000fea0003800000 */
.L_x_3158:
        /* <DEDUP_REMOVED lines=26> */
.L_x_3151:
[----:B------:R-:W-:Y:S05]  /*1a90*/  BSYNC B0 ;  /* 0x0000000000007941 */ /* 0x000fea0003800000 */
.L_x_3150:
        /* <DEDUP_REMOVED lines=43> */
.L_x_3164:
        /* <DEDUP_REMOVED lines=8> */
.L_x_3163:
[----:B------:R-:W-:Y:S05]  /*1dd0*/  BSYNC B1 ;  /* 0x0000000000017941 */ /* 0x000fea0003800000 */
.L_x_3162:
        /* <DEDUP_REMOVED lines=10> */
.L_x_3167:
[----:B------:R-:W1:Y:S01]  /*1e80*/  LDS R20, [R13+-0x200] ;  /* 0xfffe00000d147984 */ /* 0x000e620000000800 */
[----:B------:R-:W-:-:S03]  /*1e90*/  IADD3 R17, R17, 0x800, RZ ;  /* 0x0000080011117810 */ /* 0x000fc60007ffe0ff */
[----:B------:R-:W2:Y:S01]  /*1ea0*/  LDS R22, [R13] ;  /* 0x000000000d167984 */ /* 0x000ea20000000800 */
[----:B------:R-:W-:-:S03]  /*1eb0*/  ISETP.GE.AND P2, PT, R17, R14, PT ;  /* 0x0000000e1100720c */ /* 0x000fc60003f46270 */
[----:B------:R-:W3:Y:S04]  /*1ec0*/  LDS R18, [R13+-0x400] ;  /* 0xfffc00000d127984 */ /* 0x000ee80000000800 */
        /* <DEDUP_REMOVED lines=12> */
[----:B------:R-:W-:Y:S01]  /*1f90*/  STS [R13], R22 ;  /* 0x000000160d007388 */ /* 0x000fe20000000800 */
[----:B----4-:R-:W-:-:S03]  /*1fa0*/  FMUL.FTZ R24, R11, R24 ;  /* 0x000000180b187220 */ /* 0x010fc60000410000 */
[----:B------:R-:W1:Y:S01]  /*1fb0*/  LDS R20, [R13+0x1200] ;  /* 0x001200000d147984 */ /* 0x000e620000000800 */
        /* <DEDUP_REMOVED lines=9> */
[----:B------:R0:W-:Y:S01]  /*2050*/  STS [R13+-0x400], R18 ;  /* 0xfffc00120d007388 */ /* 0x0001e20000000800 */
[----:B------:R-:W-:-:S03]  /*2060*/  FMUL.FTZ R36, R11, R36 ;  /* 0x000000240b247220 */ /* 0x000fc60000410000 */
[----:B------:R3:W-:Y:S04]  /*2070*/  STS [R13+0x200], R24 ;  /* 0x000200180d007388 */ /* 0x0007e80000000800 */
[----:B------:R4:W-:Y:S01]  /*2080*/  STS [R13+0x400], R26 ;  /* 0x0004001a0d007388 */ /* 0x0009e20000000800 */
[----:B0-----:R-:W-:-:S03]  /*2090*/  FMUL.FTZ R18, R11, R19 ;  /* 0x000000130b127220 */ /* 0x001fc60000410000 */
[----:B------:R5:W-:Y:S04]  /*20a0*/  STS [R13+0x600], R28 ;  /* 0x0006001c0d007388 */ /* 0x000be80000000800 */
        /* <DEDUP_REMOVED lines=17> */
.L_x_3166:
[----:B------:R-:W-:Y:S05]  /*21c0*/  BSYNC B1 ;  /* 0x0000000000017941 */ /* 0x000fea0003800000 */
.L_x_3165:
        /* <DEDUP_REMOVED lines=31> */
.L_x_3169:
[----:B------:R-:W-:Y:S05]  /*23c0*/  BSYNC B1 ;  /* 0x0000000000017941 */ /* 0x000fea0003800000 */
.L_x_3168:
        /* <DEDUP_REMOVED lines=14> */
.L_x_3161:
[----:B------:R-:W-:Y:S05]  /*24b0*/  BSYNC B0 ;  /* 0x0000000000007941 */ /* 0x000fea0003800000 */
.L_x_3160:
        /* <DEDUP_REMOVED lines=20> */
.L_x_3171:
[----:B------:R-:W-:Y:S05]  /*2600*/  BSYNC B0 ;  /* 0x0000000000007941 */ /* 0x000fea0003800000 */
.L_x_3170:
        /* <DEDUP_REMOVED lines=21> */
[----:B------:R-:W-:-:S03]  /*2760*/  IABS R20, c[0x0][0x1e4] ;  /* 0x0000790000147a13 */ /* 0x000fc60000000000 */
[----:B------:R-:W-:Y:S01]  /*2770*/  IMAD.HI.U32 R19, R17, R19, R16 ;  /* 0x0000001311137227 */ /* 0x000fe200078e0010 */
[----:B------:R-:W-:-:S03]  /*2780*/  IADD3 R16, R8, -c[0x0][0x1dc], RZ ;  /* 0x8000770008107a10 */ /* 0x000fc60007ffe0ff */
.L_x_3175:
        /* <DEDUP_REMOVED lines=32> */
.L_x_3173:
[----:B------:R-:W-:Y:S05]  /*2990*/  BSYNC B6 ;  /* 0x0000000000067941 */ /* 0x000fea0003800000 */
.L_x_3172:
[----:B------:R-:W-:Y:S05]  /*29a0*/  BRA.DIV ~URZ, `(.L_x_3176) ;  /* 0x00000a927f007947 */ /* 0x000fea000b800000 */
[----:B------:R-:W-:-:S10]  /*29b0*/  HFMA2.MMA R7, -RZ, RZ, 0, 0 ;  /* 0x00000000ff077435 */ /* 0x000fd400000001ff */
.L_x_3182:
[----:B0-----:R-:W-:Y:S01]  /*29c0*/  FADD.FTZ R18, RZ, R7 ;  /* 0x00000007ff127221 */ /* 0x001fe20000010000 */
[----:B------:R-:W-:Y:S05]  /*29d0*/  BRA.DIV ~URZ, `(.L_x_3177) ;  /* 0x00000ae27f007947 */ /* 0x000fea000b800000 */
[----:B------:R-:W0:Y:S01]  /*29e0*/  SHFL.BFLY PT, R9, R18, 0x1, 0x1f ;  /* 0x0c201f0012097f89 */ /* 0x000e2200000e0000 */
[----:B------:R-:W-:Y:S01]  /*29f0*/  IMAD.MOV.U32 R8, RZ, RZ, RZ ;  /* 0x000000ffff087224 */ /* 0x000fe200078e00ff */
[----:B------:R-:W-:Y:S01]  /*2a00*/  MOV R12, RZ ;  /* 0x000000ff000c7202 */ /* 0x000fe20000000f00 */
[----:B------:R-:W-:Y:S02]  /*2a10*/  IMAD.MOV.U32 R7, RZ, RZ, RZ ;  /* 0x000000ffff077224 */ /* 0x000fe400078e00ff */
[----:B------:R-:W-:Y:S02]  /*2a20*/  IMAD.MOV.U32 R11, RZ, RZ, RZ ;  /* 0x000000ffff0b7224 */ /* 0x000fe400078e00ff */
[----:B0-----:R-:W-:Y:S02]  /*2a30*/  FADD.FTZ R9, R18, R9 ;  /* 0x0000000912097221 */ /* 0x001fe40000010000 */
.L_x_3183:
[----:B------:R-:W-:Y:S01]  /*2a40*/  WARPSYNC 0xffffffff ;  /* 0xffffffff00007948 */ /* 0x000fe20003800000 */
[----:B------:R-:W-:Y:S01]  /*2a50*/  BAR.SYNC.DEFER_BLOCKING 0x0 ;  /* 0x0000000000007b1d */ /* 0x000fe20000010000 */
[----:B------:R-:W-:-:S02]  /*2a60*/  LOP3.LUT R10, R6, 0x3, RZ, 0xc0, !PT ;  /* 0x00000003060a7812 */ /* 0x000fc400078ec0ff */
[----:B------:R-:W-:Y:S02]  /*2a70*/  SHF.R.S32.HI R13, RZ, 0x1f, R6 ;  /* 0x0000001fff0d7819 */ /* 0x000fe40000011406 */
[----:B------:R-:W-:Y:S01]  /*2a80*/  LOP3.LUT R14, R3, 0xffffffc0, RZ, 0xc0, !PT ;  /* 0xffffffc0030e7812 */ /* 0x000fe200078ec0ff */
[----:B------:R-:W-:Y:S01]  /*2a90*/  BSSY B0, `(.L_x_3178) ;  /* 0x0000029000007945 */ /* 0x000fe20003800000 */
[----:B------:R-:W-:Y:S02]  /*2aa0*/  ISETP.NE.AND P0, PT, R10, RZ, PT ;  /* 0x000000ff0a00720c */ /* 0x000fe40003f05270 */
[----:B------:R-:W-:Y:S01]  /*2ab0*/  LEA.HI R10, R13, R6, RZ, 0x2 ;  /* 0x000000060d0a7211 */ /* 0x000fe200078f10ff */
[----:B------:R-:W-:Y:S01]  /*2ac0*/  FADD.FTZ R6, R12, R11 ;  /* 0x0000000b0c067221 */ /* 0x000fe20000010000 */
[----:B------:R-:W-:Y:S02]  /*2ad0*/  ISETP.NE.OR P2, PT, R14, 0x40, P0 ;  /* 0x000000400e00780c */ /* 0x000fe40000745670 */
[----:B------:R-:W-:-:S02]  /*2ae0*/  SHF.R.S32.HI R10, RZ, 0x2, R10 ;  /* 0x00000002ff0a7819 */ /* 0x000fc4000001140a */
        /* <DEDUP_REMOVED lines=35> */
.L_x_3179:
[----:B0-----:R-:W-:Y:S05]  /*2d20*/  BSYNC B0 ;  /* 0x0000000000007941 */ /* 0x001fea0003800000 */
.L_x_3178:
        /* <DEDUP_REMOVED lines=13> */
[----:B------:R-:W-:Y:S02]  /*2e00*/  IADD3 R3, R10, 0x10, RZ ;  /* 0x000000100a037810 */ /* 0x000fe40007ffe0ff */
[----:B------:R-:W-:Y:S02]  /*2e10*/  IADD3.X R17, R2, R5, R4, P1, P2 ;  /* 0x0000000502117210 */ /* 0x000fe40000fe4404 */
[CC--:B------:R-:W-:Y:S02]  /*2e20*/  IADD3 R15, P0, R10.reuse, R13.reuse, RZ ;  /* 0x0000000d0a0f7210 */ /* 0x0c0fe40007f1e0ff */
[C---:B------:R-:W-:Y:S02]  /*2e30*/  IADD3 R0, R10.reuse, 0x8, RZ ;  /* 0x000000080a007810 */ /* 0x040fe40007ffe0ff */
[----:B------:R-:W-:Y:S02]  /*2e40*/  IADD3 R4, R10, 0x18, RZ ;  /* 0x000000180a047810 */ /* 0x000fe40007ffe0ff */
[----:B------:R-:W-:-:S02]  /*2e50*/  IADD3 R11, P2, R3, R13, RZ ;  /* 0x0000000d030b7210 */ /* 0x000fc40007f5e0ff */
[----:B------:R-:W-:Y:S02]  /*2e60*/  LEA.HI.X.SX32 R10, R10, R17, 0x1, P0 ;  /* 0x000000110a0a7211 */ /* 0x000fe400000f0eff */
[-C--:B------:R-:W-:Y:S02]  /*2e70*/  IADD3 R5, P1, R0, R13.reuse, RZ ;  /* 0x0000000d00057210 */ /* 0x080fe40007f3e0ff */
[----:B------:R-:W-:Y:S02]  /*2e80*/  IADD3 R12, P3, R4, R13, RZ ;  /* 0x0000000d040c7210 */ /* 0x000fe40007f7e0ff */
[----:B------:R-:W-:Y:S02]  /*2e90*/  LEA R2, P0, R15, c[0x0][0x170], 0x1 ;  /* 0x00005c000f027a11 */ /* 0x000fe400078008ff */
[-C--:B------:R-:W-:Y:S02]  /*2ea0*/  LEA.HI.X.SX32 R14, R3, R17.reuse, 0x1, P2 ;  /* 0x00000011030e7211 */ /* 0x080fe400010f0eff */
[----:B------:R-:W-:-:S02]  /*2eb0*/  LEA.HI.X.SX32 R16, R0, R17, 0x1, P1 ;  /* 0x0000001100107211 */ /* 0x000fc400008f0eff */
[----:B------:R-:W-:Y:S02]  /*2ec0*/  LEA.HI.X.SX32 R13, R4, R17, 0x1, P3 ;  /* 0x00000011040d7211 */ /* 0x000fe400018f0eff */
[----:B------:R-:W-:Y:S02]  /*2ed0*/  LEA.HI.X R3, R15, c[0x0][0x174], R10, 0x1, P0 ;  /* 0x00005d000f037a11 */ /* 0x000fe400000f0c0a */
[----:B------:R-:W-:Y:S02]  /*2ee0*/  LEA R4, P0, R5, c[0x0][0x170], 0x1 ;  /* 0x00005c0005047a11 */ /* 0x000fe400078008ff */
[----:B------:R-:W-:Y:S02]  /*2ef0*/  F2FP.PACK_AB R0, R8, R9 ;  /* 0x000000090800723e */ /* 0x000fe400000000ff */
[----:B------:R-:W-:Y:S02]  /*2f00*/  LEA R10, P1, R11, c[0x0][0x170], 0x1 ;  /* 0x00005c000b0a7a11 */ /* 0x000fe400078208ff */
[----:B------:R-:W-:Y:S01]  /*2f10*/  LEA R8, P2, R12, c[0x0][0x170], 0x1 ;  /* 0x00005c000c087a11 */ /* 0x000fe200078408ff */
[----:B------:R0:W-:Y:S01]  /*2f20*/  STG.E.U16 [R2.64], R0 ;  /* 0x0000000002007986 */ /* 0x0001e2000c101524 */
[----:B------:R-:W-:-:S02]  /*2f30*/  F2FP.PACK_AB R6, R6, R7 ;  /* 0x000000070606723e */ /* 0x000fc400000000ff */
        /* <DEDUP_REMOVED lines=9> */
.L_x_3146:
[----:B------:R-:W-:Y:S01]  /*2fd0*/  MOV R0, 0x0 ;  /* 0x0000000000007802 */ /* 0x000fe20000000f00 */
[----:B------:R-:W-:Y:S01]  /*2fe0*/  HFMA2.MMA R13, -RZ, RZ, 0, 0 ;  /* 0x00000000ff0d7435 */ /* 0x000fe200000001ff */
[----:B------:R-:W-:Y:S01]  /*2ff0*/  IMAD.MOV.U32 R4, RZ, RZ, c[0x4][0x178] ;  /* 0x01005e00ff047624 */ /* 0x000fe200078e00ff */
[----:B------:R-:W-:Y:S01]  /*3000*/  MOV R6, c[0x4][0x180] ;  /* 0x0100600000067a02 */ /* 0x000fe20000000f00 */
[----:B------:R0:W1:Y:S01]  /*3010*/  LDC.64 R2, c[0x4][R0] ;  /* 0x0100000000027b82 */ /* 0x0000620000000a00 */
[----:B------:R-:W-:Y:S01]  /*3020*/  IMAD.MOV.U32 R5, RZ, RZ, c[0x4][0x17c] ;  /* 0x01005f00ff057624 */ /* 0x000fe200078e00ff */
[----:B------:R-:W-:Y:S01]  /*3030*/  MOV R10, c[0x4][0x70] ;  /* 0x01001c00000a7a02 */ /* 0x000fe20000000f00 */
[----:B------:R-:W-:-:S02]  /*3040*/  IMAD.MOV.U32 R7, RZ, RZ, c[0x4][0x184] ;  /* 0x01006100ff077624 */ /* 0x000fc400078e00ff */
[----:B------:R-:W-:Y:S02]  /*3050*/  IMAD.MOV.U32 R8, RZ, RZ, 0x219 ;  /* 0x00000219ff087424 */ /* 0x000fe400078e00ff */
        /* <DEDUP_REMOVED lines=10> */
.L_x_3174:
[----:B------:R-:W-:Y:S01]  /*3100*/  MOV R0, 0x0 ;  /* 0x0000000000007802 */ /* 0x000fe20000000f00 */
[----:B------:R-:W-:Y:S01]  /*3110*/  HFMA2.MMA R13, -RZ, RZ, 0, 0 ;  /* 0x00000000ff0d7435 */ /* 0x000fe200000001ff */
[----:B------:R-:W-:Y:S01]  /*3120*/  IMAD.MOV.U32 R4, RZ, RZ, c[0x4][0x178] ;  /* 0x01005e00ff047624 */ /* 0x000fe200078e00ff */
[----:B------:R-:W-:Y:S01]  /*3130*/  MOV R6, c[0x4][0x180] ;  /* 0x0100600000067a02 */ /* 0x000fe20000000f00 */
[----:B------:R0:W1:Y:S01]  /*3140*/  LDC.64 R2, c[0x4][R0] ;  /* 0x0100000000027b82 */ /* 0x0000620000000a00 */
[----:B------:R-:W-:Y:S01]  /*3150*/  IMAD.MOV.U32 R5, RZ, RZ, c[0x4][0x17c] ;  /* 0x01005f00ff057624 */ /* 0x000fe200078e00ff */
[----:B------:R-:W-:Y:S01]  /*3160*/  MOV R10, c[0x4][0x70] ;  /* 0x01001c00000a7a02 */ /* 0x000fe20000000f00 */
[----:B------:R-:W-:Y:S02]  /*3170*/  IMAD.MOV.U32 R7, RZ, RZ, c[0x4][0x184] ;  /* 0x01006100ff077624 */ /* 0x000fe400078e00ff */
[----:B------:R-:W-:Y:S02]  /*3180*/  IMAD.MOV.U32 R8, RZ, RZ, 0x219 ;  /* 0x00000219ff087424 */ /* 0x000fe400078e00ff */
        /* <DEDUP_REMOVED lines=11> */
.L_x_3148:
[----:B------:R-:W-:Y:S01]  /*3240*/  IMAD.MOV.U32 R18, RZ, RZ, -0x800001 ;  /* 0xff7fffffff127424 */ /* 0x000fe200078e00ff */
[----:B------:R-:W-:Y:S01]  /*3250*/  MOV R20, 0x1f ;  /* 0x0000001f00147802 */ /* 0x000fe20000000f00 */
[----:B------:R-:W-:Y:S01]  /*3260*/  IMAD.MOV.U32 R15, RZ, RZ, 0x10 ;  /* 0x00000010ff0f7424 */ /* 0x000fe200078e00ff */
[----:B------:R-:W-:Y:S01]  /*3270*/  MOV R16, 0x32a0 ;  /* 0x000032a000107802 */ /* 0x000fe20000000f00 */
[----:B------:R-:W-:Y:S02]  /*3280*/  IMAD.MOV.U32 R21, RZ, RZ, -0x1 ;  /* 0xffffffffff157424 */ /* 0x000fe400078e00ff */
[----:B------:R-:W-:Y:S05]  /*3290*/  CALL.REL.NOINC `($__internal_71_$__cuda_sm70_shflsync_bfly_p) ;  /* 0x0000051000007944 */ /* 0x000fea0003c00000 */
[----:B01----:R-:W-:Y:S05]  /*32a0*/  BRA `(.L_x_3180) ;  /* 0xffffd84000007947 */ /* 0x003fea000383ffff */
.L_x_3149:
[----:B------:R-:W-:Y:S01]  /*32b0*/  HFMA2.MMA R20, -RZ, RZ, 0, 1.847743988037109375e-06 ;  /* 0x0000001fff147435 */ /* 0x000fe200000001ff */
[----:B------:R-:W-:Y:S01]  /*32c0*/  IMAD.MOV.U32 R15, RZ, RZ, 0x8 ;  /* 0x00000008ff0f7424 */ /* 0x000fe200078e00ff */
[----:B------:R-:W-:Y:S01]  /*32d0*/  MOV R16, 0x3300 ;  /* 0x0000330000107802 */ /* 0x000fe20000000f00 */
[----:B------:R-:W-:-:S03]  /*32e0*/  IMAD.MOV.U32 R21, RZ, RZ, -0x1 ;  /* 0xffffffffff157424 */ /* 0x000fc600078e00ff */
[----:B------:R-:W-:Y:S05]  /*32f0*/  CALL.REL.NOINC `($__internal_71_$__cuda_sm70_shflsync_bfly_p) ;  /* 0x000004b000007944 */ /* 0x000fea0003c00000 */
[----:B01----:R-:W-:Y:S01]  /*3300*/  FMNMX.FTZ R18, R18, R15, !PT ;  /* 0x0000000f12127209 */ /* 0x003fe20007810000 */
[----:B------:R-:W-:Y:S01]  /*3310*/  IMAD.MOV.U32 R15, RZ, RZ, 0x4 ;  /* 0x00000004ff0f7424 */ /* 0x000fe200078e00ff */
[----:B------:R-:W-:Y:S01]  /*3320*/  MOV R20, 0x1f ;  /* 0x0000001f00147802 */ /* 0x000fe20000000f00 */
[----:B------:R-:W-:Y:S01]  /*3330*/  IMAD.MOV.U32 R21, RZ, RZ, -0x1 ;  /* 0xffffffffff157424 */ /* 0x000fe200078e00ff */
[----:B------:R-:W-:-:S02]  /*3340*/  MOV R16, 0x3360 ;  /* 0x0000336000107802 */ /* 0x000fc40000000f00 */
[----:B------:R-:W-:Y:S05]  /*3350*/  CALL.REL.NOINC `($__internal_71_$__cuda_sm70_shflsync_bfly_p) ;  /* 0x0000045000007944 */ /* 0x000fea0003c00000 */
[----:B0-----:R-:W-:Y:S01]  /*3360*/  HFMA2.MMA R20, -RZ, RZ, 0, 1.847743988037109375e-06 ;  /* 0x0000001fff147435 */ /* 0x001fe200000001ff */
[----:B-1----:R-:W-:Y:S01]  /*3370*/  FMNMX.FTZ R18, R18, R15, !PT ;  /* 0x0000000f12127209 */ /* 0x002fe20007810000 */
[----:B------:R-:W-:Y:S01]  /*3380*/  IMAD.MOV.U32 R15, RZ, RZ, 0x2 ;  /* 0x00000002ff0f7424 */ /* 0x000fe200078e00ff */
[----:B------:R-:W-:Y:S01]  /*3390*/  MOV R16, 0x33c0 ;  /* 0x000033c000107802 */ /* 0x000fe20000000f00 */
[----:B------:R-:W-:-:S02]  /*33a0*/  IMAD.MOV.U32 R21, RZ, RZ, -0x1 ;  /* 0xffffffffff157424 */ /* 0x000fc400078e00ff */
[----:B------:R-:W-:Y:S05]  /*33b0*/  CALL.REL.NOINC `($__internal_71_$__cuda_sm70_shflsync_bfly_p) ;  /* 0x000003f000007944 */ /* 0x000fea0003c00000 */
[----:B01----:R-:W-:Y:S01]  /*33c0*/  FMNMX.FTZ R18, R18, R15, !PT ;  /* 0x0000000f12127209 */ /* 0x003fe20007810000 */
[----:B------:R-:W-:Y:S01]  /*33d0*/  IMAD.MOV.U32 R15, RZ, RZ, 0x1 ;  /* 0x00000001ff0f7424 */ /* 0x000fe200078e00ff */
[----:B------:R-:W-:Y:S01]  /*33e0*/  MOV R20, 0x1f ;  /* 0x0000001f00147802 */ /* 0x000fe20000000f00 */
[----:B------:R-:W-:Y:S01]  /*33f0*/  IMAD.MOV.U32 R21, RZ, RZ, -0x1 ;  /* 0xffffffffff157424 */ /* 0x000fe200078e00ff */
[----:B------:R-:W-:-:S02]  /*3400*/  MOV R16, 0x3420 ;  /* 0x0000342000107802 */ /* 0x000fc40000000f00 */
[----:B------:R-:W-:Y:S05]  /*3410*/  CALL.REL.NOINC `($__internal_71_$__cuda_sm70_shflsync_bfly_p) ;  /* 0x0000039000007944 */ /* 0x000fea0003c00000 */
[----:B-1----:R-:W-:Y:S01]  /*3420*/  IMAD.MOV.U32 R17, RZ, RZ, R15 ;  /* 0x000000ffff117224 */ /* 0x002fe200078e000f */
[----:B0-----:R-:W-:Y:S05]  /*3430*/  BRA `(.L_x_3181) ;  /* 0xffffd75000007947 */ /* 0x001fea000383ffff */
.L_x_3176:
[----:B0-----:R-:W-:Y:S01]  /*3440*/  HFMA2.MMA R18, -RZ, RZ, 0, 0 ;  /* 0x00000000ff127435 */ /* 0x001fe200000001ff */
[----:B------:R-:W-:Y:S01]  /*3450*/  IMAD.MOV.U32 R15, RZ, RZ, 0x2 ;  /* 0x00000002ff0f7424 */ /* 0x000fe200078e00ff */
[----:B------:R-:W-:Y:S01]  /*3460*/  MOV R21, 0xffffffff ;  /* 0xffffffff00157802 */ /* 0x000fe20000000f00 */
[----:B------:R-:W-:Y:S01]  /*3470*/  IMAD.MOV.U32 R20, RZ, RZ, 0x1f ;  /* 0x0000001fff147424 */ /* 0x000fe200078e00ff */
[----:B------:R-:W-:-:S02]  /*3480*/  MOV R16, 0x34a0 ;  /* 0x000034a000107802 */ /* 0x000fc40000000f00 */
[----:B------:R-:W-:Y:S05]  /*3490*/  CALL.REL.NOINC `($__internal_71_$__cuda_sm70_shflsync_bfly_p) ;  /* 0x0000031000007944 */ /* 0x000fea0003c00000 */
[----:B-1----:R-:W-:Y:S01]  /*34a0*/  IMAD.MOV.U32 R7, RZ, RZ, R15 ;  /* 0x000000ffff077224 */ /* 0x002fe200078e000f */
[----:B0-----:R-:W-:Y:S05]  /*34b0*/  BRA `(.L_x_3182) ;  /* 0xfffff50000007947 */ /* 0x001fea000383ffff */
.L_x_3177:
[----:B------:R-:W-:Y:S01]  /*34c0*/  HFMA2.MMA R20, -RZ, RZ, 0, 1.847743988037109375e-06 ;  /* 0x0000001fff147435 */ /* 0x000fe200000001ff */
[----:B------:R-:W-:Y:S01]  /*34d0*/  IMAD.MOV.U32 R15, RZ, RZ, 0x1 ;  /* 0x00000001ff0f7424 */ /* 0x000fe200078e00ff */
[----:B------:R-:W-:Y:S01]  /*34e0*/  MOV R16, 0x3510 ;  /* 0x0000351000107802 */ /* 0x000fe20000000f00 */
[----:B------:R-:W-:-:S03]  /*34f0*/  IMAD.MOV.U32 R21, RZ, RZ, -0x1 ;  /* 0xffffffffff157424 */ /* 0x000fc600078e00ff */
[----:B------:R-:W-:Y:S05]  /*3500*/  CALL.REL.NOINC `($__internal_71_$__cuda_sm70_shflsync_bfly_p) ;  /* 0x000002a000007944 */ /* 0x000fea0003c00000 */
[----:B-1----:R-:W-:Y:S01]  /*3510*/  FADD.FTZ R9, R18, R15 ;  /* 0x0000000f12097221 */ /* 0x002fe20000010000 */
[----:B------:R-:W-:Y:S01]  /*3520*/  MOV R15, 0x2 ;  /* 0x00000002000f7802 */ /* 0x000fe20000000f00 */
[----:B0-----:R-:W-:Y:S01]  /*3530*/  IMAD.MOV.U32 R18, RZ, RZ, RZ ;  /* 0x000000ffff127224 */ /* 0x001fe200078e00ff */
[----:B------:R-:W-:Y:S01]  /*3540*/  MOV R16, 0x3580 ;  /* 0x0000358000107802 */ /* 0x000fe20000000f00 */
[----:B------:R-:W-:-:S02]  /*3550*/  IMAD.MOV.U32 R20, RZ, RZ, 0x1f ;  /* 0x0000001fff147424 */ /* 0x000fc400078e00ff */
[----:B------:R-:W-:Y:S02]  /*3560*/  IMAD.MOV.U32 R21, RZ, RZ, -0x1 ;  /* 0xffffffffff157424 */ /* 0x000fe400078e00ff */
[----:B------:R-:W-:Y:S05]  /*3570*/  CALL.REL.NOINC `($__internal_71_$__cuda_sm70_shflsync_bfly_p) ;  /* 0x0000023000007944 */ /* 0x000fea0003c00000 */
[----:B01----:R-:W-:Y:S01]  /*3580*/  FADD.FTZ R18, RZ, R15 ;  /* 0x0000000fff127221 */ /* 0x003fe20000010000 */
[----:B------:R-:W-:Y:S01]  /*3590*/  HFMA2.MMA R15, -RZ, RZ, 0, 5.9604644775390625e-08 ;  /* 0x00000001ff0f7435 */ /* 0x000fe200000001ff */
[----:B------:R-:W-:Y:S01]  /*35a0*/  IMAD.MOV.U32 R20, RZ, RZ, 0x1f ;  /* 0x0000001fff147424 */ /* 0x000fe200078e00ff */
[----:B------:R-:W-:Y:S01]  /*35b0*/  MOV R16, 0x35e0 ;  /* 0x000035e000107802 */ /* 0x000fe20000000f00 */
[----:B------:R-:W-:-:S03]  /*35c0*/  IMAD.MOV.U32 R21, RZ, RZ, -0x1 ;  /* 0xffffffffff157424 */ /* 0x000fc600078e00ff */
[----:B------:R-:W-:Y:S05]  /*35d0*/  CALL.REL.NOINC `($__internal_71_$__cuda_sm70_shflsync_bfly_p) ;  /* 0x000001d000007944 */ /* 0x000fea0003c00000 */
[----:B-1----:R-:W-:Y:S01]  /*35e0*/  FADD.FTZ R8, R18, R15 ;  /* 0x0000000f12087221 */ /* 0x002fe20000010000 */
[----:B0-----:R-:W-:Y:S01]  /*35f0*/  MOV R18, RZ ;  /* 0x000000ff00127202 */ /* 0x001fe20000000f00 */
[----:B------:R-:W-:Y:S01]  /*3600*/  IMAD.MOV.U32 R15, RZ, RZ, 0x2 ;  /* 0x00000002ff0f7424 */ /* 0x000fe200078e00ff */
[----:B------:R-:W-:Y:S01]  /*3610*/  MOV R21, 0xffffffff ;  /* 0xffffffff00157802 */ /* 0x000fe20000000f00 */
[----:B------:R-:W-:Y:S01]  /*3620*/  IMAD.MOV.U32 R20, RZ, RZ, 0x1f ;  /* 0x0000001fff147424 */ /* 0x000fe200078e00ff */
[----:B------:R-:W-:Y:S02]  /*3630*/  MOV R16, 0x3650 ;  /* 0x0000365000107802 */ /* 0x000fe40000000f00 */
[----:B------:R-:W-:Y:S05]  /*3640*/  CALL.REL.NOINC `($__internal_71_$__cuda_sm70_shflsync_bfly_p) ;  /* 0x0000016000007944 */ /* 0x000fea0003c00000 */
[----:B01----:R-:W-:Y:S01]  /*3650*/  FADD.FTZ R18, RZ, R15 ;  /* 0x0000000fff127221 */ /* 0x003fe20000010000 */
[----:B------:R-:W-:Y:S01]  /*3660*/  MOV R21, 0xffffffff ;  /* 0xffffffff00157802 */ /* 0x000fe20000000f00 */
[----:B------:R-:W-:Y:S01]  /*3670*/  IMAD.MOV.U32 R15, RZ, RZ, 0x1 ;  /* 0x00000001ff0f7424 */ /* 0x000fe200078e00ff */
[----:B------:R-:W-:Y:S01]  /*3680*/  MOV R16, 0x36b0 ;  /* 0x000036b000107802 */ /* 0x000fe20000000f00 */
[----:B------:R-:W-:-:S02]  /*3690*/  IMAD.MOV.U32 R20, RZ, RZ, 0x1f ;  /* 0x0000001fff147424 */ /* 0x000fc400078e00ff */
[----:B------:R-:W-:Y:S05]  /*36a0*/  CALL.REL.NOINC `($__internal_71_$__cuda_sm70_shflsync_bfly_p) ;  /* 0x0000010000007944 */ /* 0x000fea0003c00000 */
[----:B0-----:R-:W-:Y:S01]  /*36b0*/  HFMA2.MMA R20, -RZ, RZ, 0, 1.847743988037109375e-06 ;  /* 0x0000001fff147435 */ /* 0x001fe200000001ff */
[----:B-1----:R-:W-:Y:S01]  /*36c0*/  FADD.FTZ R7, R18, R15 ;  /* 0x0000000f12077221 */ /* 0x002fe20000010000 */
[----:B------:R-:W-:Y:S01]  /*36d0*/  MOV R16, 0x3720 ;  /* 0x0000372000107802 */ /* 0x000fe20000000f00 */
[----:B------:R-:W-:-:S02]  /*36e0*/  IMAD.MOV.U32 R18, RZ, RZ, RZ ;  /* 0x000000ffff127224 */ /* 0x000fc400078e00ff */
[----:B------:R-:W-:Y:S02]  /*36f0*/  IMAD.MOV.U32 R15, RZ, RZ, 0x2 ;  /* 0x00000002ff0f7424 */ /* 0x000fe400078e00ff */
[----:B------:R-:W-:Y:S02]  /*3700*/  IMAD.MOV.U32 R21, RZ, RZ, -0x1 ;  /* 0xffffffffff157424 */ /* 0x000fe400078e00ff */
[----:B------:R-:W-:Y:S05]  /*3710*/  CALL.REL.NOINC `($__internal_71_$__cuda_sm70_shflsync_bfly_p) ;  /* 0x0000009000007944 */ /* 0x000fea0003c00000 */
[----:B-1----:R-:W-:Y:S01]  /*3720*/  FADD.FTZ R11, RZ, R15 ;  /* 0x0000000fff0b7221 */ /* 0x002fe20000010000 */
[----:B0-----:R-:W-:Y:S01]  /*3730*/  MOV R20, 0x1f ;  /* 0x0000001f00147802 */ /* 0x001fe20000000f00 */
[----:B------:R-:W-:Y:S01]  /*3740*/  IMAD.MOV.U32 R15, RZ, RZ, 0x1 ;  /* 0x00000001ff0f7424 */ /* 0x000fe200078e00ff */
[----:B------:R-:W-:Y:S01]  /*3750*/  MOV R16, 0x3790 ;  /* 0x0000379000107802 */ /* 0x000fe20000000f00 */
[----:B------:R-:W-:Y:S02]  /*3760*/  IMAD.MOV.U32 R21, RZ, RZ, -0x1 ;  /* 0xffffffffff157424 */ /* 0x000fe400078e00ff */
[----:B------:R-:W-:Y:S02]  /*3770*/  IMAD.MOV.U32 R18, RZ, RZ, R11 ;  /* 0x000000ffff127224 */ /* 0x000fe400078e000b */
[----:B------:R-:W-:Y:S05]  /*3780*/  CALL.REL.NOINC `($__internal_71_$__cuda_sm70_shflsync_bfly_p) ;  /* 0x0000002000007944 */ /* 0x000fea0003c00000 */
[----:B-1----:R-:W-:Y:S01]  /*3790*/  MOV R12, R15 ;  /* 0x0000000f000c7202 */ /* 0x002fe20000000f00 */
[----:B0-----:R-:W-:Y:S05]  /*37a0*/  BRA `(.L_x_3183) ;  /* 0xfffff29000007947 */ /* 0x001fea000383ffff */
        .weak           $__internal_71_$__cuda_sm70_shflsync_bfly_p
        .type           $__internal_71_$__cuda_sm70_shflsync_bfly_p,@function
        .size           $__internal_71_$__cuda_sm70_shflsync_bfly_p,(.L_x_24732 - $__internal_71_$__cuda_sm70_shflsync_bfly_p)
$__internal_71_$__cuda_sm70_shflsync_bfly_p:
[----:B------:R-:W-:Y:S01]  /*37b0*/  IMAD.MOV.U32 R17, RZ, RZ, 0x0 ;  /* 0x00000000ff117424 */ /* 0x000fe200078e00ff */
[----:B------:R-:W-:Y:S04]  /*37c0*/  WARPSYNC R21 ;  /* 0x0000001500007348 */ /* 0x000fe80003800000 */
[----:B------:R0:W1:Y:S01]  /*37d0*/  SHFL.BFLY PT, R15, R18, R15, R20 ;  /* 0x0c00000f120f7389 */ /* 0x00006200000e0014 */
[----:B------:R-:W-:Y:S05]  /*37e0*/  RET.REL.NODEC R16 `(_ZN4vllm25paged_attention_v2_kernelIthLi32ELi32ELi128ELNS_18Fp8KVCacheDataTypeE2ELb1ELi512EEEvPfS2_PT_PKS3_PKT0_S9_ifPKiSB_iPKfiiiSD_SD_iiiii) ;  /* 0xffffc81010007950 */ /* 0x000fea0003c3ffff */
.L_x_3184:
        /* <DEDUP_REMOVED lines=9> */
.L_x_24732:


//--------------------- .text._ZN4vllm25paged_attention_v2_kernelIthLi256ELi16ELi128ELNS_18Fp8KVCacheDataTypeE2ELb0ELi512EEEvPfS2_PT_PKS3_PKT0_S9_ifPKiSB_iPKfiiiSD_SD_iiiii --------------------------
	.section	.text._ZN4vllm25paged_attention_v2_kernelIthLi256ELi16ELi128ELNS_18Fp8KVCacheDataTypeE2ELb0ELi512EEEvPfS2_PT_PKS3_PKT0_S9_ifPKiSB_iPKfiiiSD_SD_iiiii,"ax",@progbits
	.sectioninfo	@"SHI_REGISTERS=32"
	.align	128
        .global         _ZN4vllm25paged_attention_v2_kernelIthLi256ELi16ELi128ELNS_18Fp8KVCacheDataTypeE2ELb0ELi512EEEvPfS2_PT_PKS3_PKT0_S9_ifPKiSB_iPKfiiiSD_SD_iiiii
        .type           _ZN4vllm25paged_attention_v2_kernelIthLi256ELi16ELi128ELNS_18Fp8KVCacheDataTypeE2ELb0ELi512EEEvPfS2_PT_PKS3_PKT0_S9_ifPKiSB_iPKfiiiSD_SD_iiiii,@function
        .size           _ZN4vllm25paged_attention_v2_kernelIthLi256ELi16ELi128ELNS_18Fp8KVCacheDataTypeE2ELb0ELi512EEEvPfS2_PT_PKS3_PKT0_S9_ifPKiSB_iPKfiiiSD_SD_iiiii,(.L_x_24733 - _ZN4vllm25paged_attention_v2_kernelIthLi256ELi16ELi128ELNS_18Fp8KVCacheDataTypeE2ELb0ELi512EEEvPfS2_PT_PKS3_PKT0_S9_ifPKiSB_iPKfiiiSD_SD_iiiii)
        .other          _ZN4vllm25paged_attention_v2_kernelIthLi256ELi16ELi128ELNS_18Fp8KVCacheDataTypeE2ELb0ELi512EEEvPfS2_PT_PKS3_PKT0_S9_ifPKiSB_iPKfiiiSD_SD_iiiii,@"STO_CUDA_ENTRY STV_DEFAULT"
_ZN4vllm25paged_attention_v2_kernelIthLi256ELi16ELi128ELNS_18Fp8KVCacheDataTypeE2ELb0ELi512EEEvPfS2_PT_PKS3_PKT0_S9_ifPKiSB_iPKfiiiSD_SD_iiiii:
.text._ZN4vllm25paged_attention_v2_kernelIthLi256ELi16ELi128ELNS_18Fp8KVCacheDataTypeE2ELb0ELi512EEEvPfS2_PT_PKS3_PKT0_S9_ifPKiSB_iPKfiiiSD_SD_iiiii:
        /* <DEDUP_REMOVED lines=33> */
.L_x_3218:
[----:B------:R-:W-:Y:S01]  /*0210*/  FMNMX.FTZ R20, R11, -3.40282346638528859812e+38, !PT ;  /* 0xff7fffff0b147809 */ /* 0x000fe20007810000 */
[----:B------:R-:W-:Y:S01]  /*0220*/  IMAD.MOV.U32 R14, RZ, RZ, -0x800001 ;  /* 0xff7fffffff0e7424 */ /* 0x000fe200078e00ff */
[----:B------:R-:W-:Y:S05]  /*0230*/  BRA.DIV ~URZ, `(.L_x_3187) ;  /* 0x00002d227f007947 */ /* 0x000fea000b800000 */
[----:B------:R-:W1:Y:S02]  /*0240*/  SHFL.BFLY PT, R11, R20, 0x8, 0x1f ;  /* 0x0d001f00140b7f89 */ /* 0x000e6400000e0000 */
[----:B-1----:R-:W-:-:S05]  /*0250*/  FMNMX.FTZ R11, R20, R11, !PT ;  /* 0x0000000b140b7209 */ /* 0x002fca0007810000 */
[----:B------:R-:W1:Y:S02]  /*0260*/  SHFL.BFLY PT, R12, R11, 0x4, 0x1f ;  /* 0x0c801f000b0c7f89 */ /* 0x000e6400000e0000 */
[----:B-1----:R-:W-:-:S05]  /*0270*/  FMNMX.FTZ R15, R11, R12, !PT ;  /* 0x0000000c0b0f7209 */ /* 0x002fca0007810000 */
[----:B------:R1:W2:Y:S02]  /*0280*/  SHFL.BFLY PT, R12, R15, 0x2, 0x1f ;  /* 0x0c401f000f0c7f89 */ /* 0x0002a400000e0000 */
.L_x_3219:
        /* <DEDUP_REMOVED lines=35> */
.L_x_3192:
        /* <DEDUP_REMOVED lines=11> */
.L_x_3191:
[----:B------:R-:W-:Y:S05]  /*0570*/  BSYNC B1 ;  /* 0x0000000000017941 */ /* 0x000fea0003800000 */
.L_x_3190:
        /* <DEDUP_REMOVED lines=10> */
.L_x_3195:
        /* <DEDUP_REMOVED lines=100> */
.L_x_3194:
[----:B------:R-:W-:Y:S05]  /*0c60*/  BSYNC B1 ;  /* 0x0000000000017941 */ /* 0x000fea0003800000 */
.L_x_3193:
        /* <DEDUP_REMOVED lines=55> */
.L_x_3197:
[----:B------:R-:W-:Y:S05]  /*0fe0*/  BSYNC B1 ;  /* 0x0000000000017941 */ /* 0x000fea0003800000 */
.L_x_3196:
        /* <DEDUP_REMOVED lines=26> */
.L_x_3189:
[----:B------:R-:W-:Y:S05]  /*1190*/  BSYNC B0 ;  /* 0x0000000000007941 */ /* 0x000fea0003800000 */
.L_x_3188:
        /* <DEDUP_REMOVED lines=43> */
.L_x_3202:
        /* <DEDUP_REMOVED lines=8> */
.L_x_3201:
[----:B------:R-:W-:Y:S05]  /*14d0*/  BSYNC B1 ;  /* 0x0000000000017941 */ /* 0x000fea0003800000 */
.L_x_3200:
        /* <DEDUP_REMOVED lines=10> */
.L_x_3205:
        /* <DEDUP_REMOVED lines=52> */
.L_x_3204:
[----:B------:R-:W-:Y:S05]  /*18c0*/  BSYNC B1 ;  /* 0x0000000000017941 */ /* 0x000fea0003800000 */
.L_x_3203:
        /* <DEDUP_REMOVED lines=31> */
.L_x_3207:
[----:B------:R-:W-:Y:S05]  /*1ac0*/  BSYNC B1 ;  /* 0x0000000000017941 */ /* 0x000fea0003800000 */
.L_x_3206:
        /* <DEDUP_REMOVED lines=14> */
.L_x_3199:
[----:B------:R-:W-:Y:S05]  /*1bb0*/  BSYNC B0 ;  /* 0x0000000000007941 */ /* 0x000fea0003800000 */
.L_x_3198:
        /* <DEDUP_REMOVED lines=14> */
[----:B0-----:R-:W-:-:S02]  /*1ca0*/  IMAD R3, R7, c[0x0][0x14], RZ ;  /* 0x0000050007037a24 */ /* 0x001fc400078e02ff */
        /* <DEDUP_REMOVED lines=13> */
.L_x_3209:
[----:B------:R-:W-:Y:S05]  /*1d80*/  BSYNC B0 ;  /* 0x0000000000007941 */ /* 0x000fea0003800000 */
.L_x_3208:
        /* <DEDUP_REMOVED lines=14> */
[----:B------:R-:W-:Y:S01]  /*1e70*/  IMAD.MOV.U32 R23, RZ, RZ, RZ ;  /* 0x000000ffff177224 */ /* 0x000fe200078e00ff */
[----:B------:R-:W-:Y:S01]  /*1e80*/  LEA R6, R6, R13, 0x8 ;  /* 0x0000000d06067211 */ /* 0x000fe200078e40ff */
[----:B------:R-:W-:Y:S01]  /*1e90*/  IMAD.MOV.U32 R0, RZ, RZ, RZ ;  /* 0x000000ffff007224 */ /* 0x000fe200078e00ff */
        /* <DEDUP_REMOVED lines=17> */
.L_x_3211:
[----:B------:R-:W-:Y:S05]  /*1fb0*/  BSYNC B0 ;  /* 0x0000000000007941 */ /* 0x000fea0003800000 */
.L_x_3210:
        /* <DEDUP_REMOVED lines=35> */
.L_x_3213:
[----:B------:R-:W-:Y:S05]  /*21f0*/  BSYNC B0 ;  /* 0x0000000000007941 */ /* 0x000fea0003800000 */
.L_x_3212:
        /* <DEDUP_REMOVED lines=19> */
.L_x_3215:
[----:B------:R-:W-:Y:S05]  /*2330*/  BSYNC B0 ;  /* 0x0000000000007941 */ /* 0x000fea0003800000 */
.L_x_3214:
        /* <DEDUP_REMOVED lines=36> */
.L_x_3217:
[----:B------:R-:W-:Y:S05]  /*2580*/  BSYNC B0 ;  /* 0x0000000000007941 */ /* 0x000fea0003800000 */
.L_x_3216:
        /* <DEDUP_REMOVED lines=9> */
[--C-:B01----:R-:W-:Y:S02]  /*2620*/  SHF.R.S32.HI R6, RZ, 0x1f, R5.reuse ;  /* 0x0000001fff067819 */ /* 0x103fe40000011405 */
        /* <DEDUP_REMOVED lines=9> */
[----:B------:R-:W-:Y:S02]  /*26c0*/  F2FP.PACK_AB R7, R9, R8 ;  /* 0x000000080907723e */ /* 0x000fe400000000ff */
        /* <DEDUP_REMOVED lines=19> */
[----:B------:R-:W-:Y:S02]  /*2800*/  F2FP.PACK_AB R14, R15, R14 ;  /* 0x0000000e0f0e723e */ /* 0x000fe400000000ff */
[----:B-1----:R-:W-:Y:S02]  /*2810*/  F2FP.PACK_AB R9, R11, R10 ;  /* 0x0000000a0b09723e */ /* 0x002fe400000000ff */
        /* <DEDUP_REMOVED lines=24> */
[----:B------:R-:W-:Y:S02]  /*29a0*/  F2FP.PACK_AB R3, R12, R3 ;  /* 0x000000030c03723e */ /* 0x000fe400000000ff */
        /* <DEDUP_REMOVED lines=18> */
[----:B------:R-:W-:Y:S02]  /*2ad0*/  F2FP.PACK_AB R25, R2, R25 ;  /* 0x000000190219723e */ /* 0x000fe400000000ff */
        /* <DEDUP_REMOVED lines=27> */
[----:B------:R-:W-:Y:S02]  /*2c90*/  F2FP.PACK_AB R20, R23, R20 ;  /* 0x000000141714723e */ /* 0x000fe400000000ff */
[----:B------:R-:W-:-:S02]  /*2ca0*/  PRMT R22, R25, 0x7632, R22 ;  /* 0x0000763219167816 */ /* 0x000fc40000000016 */
[----:B------:R-:W-:Y:S02]  /*2cb0*/  F2FP.PACK_AB R18, R21, R18 ;  /* 0x000000121512723e */ /* 0x000fe400000000ff */
[----:B------:R-:W-:Y:S01]  /*2cc0*/  LEA.HI.X R13, R13, c[0x0][0x174], R16, 0x1, P1 ;  /* 0x00005d000d0d7a11 */ /* 0x000fe200008f0c10 */
[----:B------:R1:W-:Y:S01]  /*2cd0*/  STG.E.U16 [R4.64], R22 ;  /* 0x0000001604007986 */ /* 0x0003e2000c101524 */
[----:B------:R-:W-:Y:S02]  /*2ce0*/  LEA R16, P1, R17, c[0x0][0x170], 0x1 ;  /* 0x00005c0011107a11 */ /* 0x000fe400078208ff */
[----:B0-----:R-:W-:Y:S01]  /*2cf0*/  PRMT R3, R20, 0x7632, R3 ;  /* 0x0000763214037816 */ /* 0x001fe20000000003 */
[----:B------:R-:W-:Y:S01]  /*2d00*/  STG.E.U16 [R6.64], R20 ;  /* 0x0000001406007986 */ /* 0x000fe2000c101524 */
[----:B------:R-:W-:Y:S02]  /*2d10*/  F2FP.PACK_AB R0, R19, R0 ;  /* 0x000000001300723e */ /* 0x000fe400000000ff */
        /* <DEDUP_REMOVED lines=9> */
.L_x_3185:
        /* <DEDUP_REMOVED lines=20> */
.L_x_3186:
[----:B------:R-:W-:Y:S01]  /*2ef0*/  HFMA2.MMA R11, -RZ, RZ, 0, 1.847743988037109375e-06 ;  /* 0x0000001fff0b7435 */ /* 0x000fe200000001ff */
[----:B------:R-:W-:Y:S01]  /*2f00*/  IMAD.MOV.U32 R15, RZ, RZ, -0x800001 ;  /* 0xff7fffffff0f7424 */ /* 0x000fe200078e00ff */
[----:B------:R-:W-:Y:S01]  /*2f10*/  MOV R12, 0x2f50 ;  /* 0x00002f50000c7802 */ /* 0x000fe20000000f00 */
[----:B------:R-:W-:Y:S02]  /*2f20*/  IMAD.MOV.U32 R16, RZ, RZ, 0x10 ;  /* 0x00000010ff107424 */ /* 0x000fe400078e00ff */
[----:B------:R-:W-:Y:S02]  /*2f30*/  IMAD.MOV.U32 R18, RZ, RZ, -0x1 ;  /* 0xffffffffff127424 */ /* 0x000fe400078e00ff */
[----:B0-----:R-:W-:Y:S05]  /*2f40*/  CALL.REL.NOINC `($__internal_72_$__cuda_sm70_shflsync_bfly_p) ;  /* 0x0000015000007944 */ /* 0x001fea0003c00000 */
[----:B01----:R-:W-:Y:S05]  /*2f50*/  BRA `(.L_x_3218) ;  /* 0xffffd2b000007947 */ /* 0x003fea000383ffff */
.L_x_3187:
[----:B------:R-:W-:Y:S01]  /*2f60*/  IMAD.MOV.U32 R15, RZ, RZ, R20 ;  /* 0x000000ffff0f7224 */ /* 0x000fe200078e0014 */
[----:B------:R-:W-:Y:S01]  /*2f70*/  MOV R12, 0x2fc0 ;  /* 0x00002fc0000c7802 */ /* 0x000fe20000000f00 */
[----:B------:R-:W-:Y:S02]  /*2f80*/  IMAD.MOV.U32 R16, RZ, RZ, 0x8 ;  /* 0x00000008ff107424 */ /* 0x000fe400078e00ff */
[----:B------:R-:W-:Y:S02]  /*2f90*/  IMAD.MOV.U32 R11, RZ, RZ, 0x1f ;  /* 0x0000001fff0b7424 */ /* 0x000fe400078e00ff */
[----:B------:R-:W-:-:S02]  /*2fa0*/  IMAD.MOV.U32 R18, RZ, RZ, -0x1 ;  /* 0xffffffffff127424 */ /* 0x000fc400078e00ff */
[----:B0-----:R-:W-:Y:S05]  /*2fb0*/  CALL.REL.NOINC `($__internal_72_$__cuda_sm70_shflsync_bfly_p) ;  /* 0x000000e000007944 */ /* 0x001fea0003c00000 */
[----:B01----:R-:W-:Y:S01]  /*2fc0*/  FMNMX.FTZ R15, R20, R11, !PT ;  /* 0x0000000b140f7209 */ /* 0x003fe20007810000 */
[----:B------:R-:W-:Y:S01]  /*2fd0*/  IMAD.MOV.U32 R16, RZ, RZ, 0x4 ;  /* 0x00000004ff107424 */ /* 0x000fe200078e00ff */
[----:B------:R-:W-:Y:S01]  /*2fe0*/  MOV R12, 0x3020 ;  /* 0x00003020000c7802 */ /* 0x000fe20000000f00 */
[----:B------:R-:W-:-:S02]  /*2ff0*/  IMAD.MOV.U32 R11, RZ, RZ, 0x1f ;  /* 0x0000001fff0b7424 */ /* 0x000fc400078e00ff */
[----:B------:R-:W-:Y:S02]  /*3000*/  IMAD.MOV.U32 R18, RZ, RZ, -0x1 ;  /* 0xffffffffff127424 */ /* 0x000fe400078e00ff */
[----:B------:R-:W-:Y:S05]  /*3010*/  CALL.REL.NOINC `($__internal_72_$__cuda_sm70_shflsync_bfly_p) ;  /* 0x0000008000007944 */ /* 0x000fea0003c00000 */
[----:B01----:R-:W-:Y:S01]  /*3020*/  FMNMX.FTZ R15, R15, R11, !PT ;  /* 0x0000000b0f0f7209 */ /* 0x003fe20007810000 */
[----:B------:R-:W-:Y:S01]  /*3030*/  IMAD.MOV.U32 R16, RZ, RZ, 0x2 ;  /* 0x00000002ff107424 */ /* 0x000fe200078e00ff */
[----:B------:R-:W-:Y:S01]  /*3040*/  MOV R12, 0x3080 ;  /* 0x00003080000c7802 */ /* 0x000fe20000000f00 */
[----:B------:R-:W-:Y:S02]  /*3050*/  IMAD.MOV.U32 R11, RZ, RZ, 0x1f ;  /* 0x0000001fff0b7424 */ /* 0x000fe400078e00ff */
[----:B------:R-:W-:Y:S02]  /*3060*/  IMAD.MOV.U32 R18, RZ, RZ, -0x1 ;  /* 0xffffffffff127424 */ /* 0x000fe400078e00ff */
[----:B------:R-:W-:Y:S05]  /*3070*/  CALL.REL.NOINC `($__internal_72_$__cuda_sm70_shflsync_bfly_p) ;  /* 0x0000002000007944 */ /* 0x000fea0003c00000 */
[----:B-1----:R-:W-:Y:S01]  /*3080*/  IMAD.MOV.U32 R12, RZ, RZ, R11 ;  /* 0x000000ffff0c7224 */ /* 0x002fe200078e000b */
[----:B0-----:R-:W-:Y:S05]  /*3090*/  BRA `(.L_x_3219) ;  /* 0xffffd1f000007947 */ /* 0x001fea000383ffff */
        .weak           $__internal_72_$__cuda_sm70_shflsync_bfly_p
        .type           $__internal_72_$__cuda_sm70_shflsync_bfly_p,@function
        .size           $__internal_72_$__cuda_sm70_shflsync_bfly_p,(.L_x_24733 - $__internal_72_$__cuda_sm70_shflsync_bfly_p)
$__internal_72_$__cuda_sm70_shflsync_bfly_p:
[----:B------:R-:W-:Y:S01]  /*30a0*/  IMAD.MOV.U32 R13, RZ, RZ, 0x0 ;  /* 0x00000000ff0d7424 */ /* 0x000fe200078e00ff */
[----:B------:R-:W-:Y:S04]  /*30b0*/  WARPSYNC R18 ;  /* 0x0000001200007348 */ /* 0x000fe80003800000 */
[----:B------:R0:W1:Y:S01]  /*30c0*/  SHFL.BFLY PT, R11, R15, R16, R11 ;  /* 0x0c0000100f0b7389 */ /* 0x00006200000e000b */
[----:B------:R-:W-:Y:S05]  /*30d0*/  RET.REL.NODEC R12 `(_ZN4vllm25paged_attention_v2_kernelIthLi256ELi16ELi128ELNS_18Fp8KVCacheDataTypeE2ELb0ELi512EEEvPfS2_PT_PKS3_PKT0_S9_ifPKiSB_iPKfiiiSD_SD_iiiii) ;  /* 0xffffcf200c007950 */ /* 0x000fea0003c3ffff */
.L_x_3220:
        /* <DEDUP_REMOVED lines=10> */
.L_x_24733:


//--------------------- .text._ZN4vllm25paged_attention_v2_kernelIthLi192ELi16ELi128ELNS_18Fp8KVCacheDataTypeE2ELb0ELi512EEEvPfS2_PT_PKS3_PKT0_S9_ifPKiSB_iPKfiiiSD_SD_iiiii --------------------------
	.section	.text._ZN4vllm25paged_attention_v2_kernelIthLi192ELi16ELi128ELNS_18Fp8KVCacheDataTypeE2ELb0ELi512EEEvPfS2_PT_PKS3_PKT0_S9_ifPKiSB_iPKfiiiSD_SD_iiiii,"ax",@progbits
	.sectioninfo	@"SHI_REGISTERS=32"
	.align	128
        .global         _ZN4vllm25paged_attention_v2_kernelIthLi192ELi16ELi128ELNS_18Fp8KVCacheDataTypeE2ELb0ELi512EEEvPfS2_PT_PKS3_PKT0_S9_ifPKiSB_iPKfiiiSD_SD_iiiii
        .type           _ZN4vllm25paged_attention_v2_kernelIthLi192ELi16ELi128ELNS_18Fp8KVCacheDataTypeE2ELb0ELi512EEEvPfS2_PT_PKS3_PKT0_S9_ifPKiSB_iPKfiiiSD_SD_iiiii,@function
        .size           _ZN4vllm25paged_attention_v2_kernelIthLi192ELi16ELi128ELNS_18Fp8KVCacheDataTypeE2ELb0ELi512EEEvPfS2_PT_PKS3_PKT0_S9_ifPKiSB_iPKfiiiSD_SD_iiiii,(.L_x_24734 - _ZN4vllm25paged_attention_v2_kernelIthLi192ELi16ELi128ELNS_18Fp8KVCacheDataTypeE2ELb0ELi512EEEvPfS2_PT_PKS3_PKT0_S9_ifPKiSB_iPKfiiiSD_SD_iiiii)
        .other          _ZN4vllm25paged_attention_v2_kernelIthLi192ELi16ELi128ELNS_18Fp8KVCacheDataTypeE2ELb0ELi512EEEvPfS2_PT_PKS3_PKT0_S9_ifPKiSB_iPKfiiiSD_SD_iiiii,@"STO_CUDA_ENTRY STV_DEFAULT"
_ZN4vllm25paged_attention_v2_kernelIthLi192ELi16ELi128ELNS_18Fp8KVCacheDataTypeE2ELb0ELi512EEEvPfS2_PT_PKS3_PKT0_S9_ifPKiSB_iPKfiiiSD_SD_iiiii:
.text._ZN4vllm25paged_attention_v2_kernelIthLi192ELi16ELi128ELNS_18Fp8KVCacheDataTypeE2ELb0ELi512EEEvPfS2_PT_PKS3_PKT0_S9_ifPKiSB_iPKfiiiSD_SD_iiiii:
        /* <DEDUP_REMOVED lines=23> */
[----:B------:R-:W-:-:S05]  /*0170*/  IMAD R10, R5, -0x20, R10 ;  /* 0xffffffe0050a7824 */ /* 0x000fca00078e020a */
[----:B------:R-:W-:-:S07]  /*0180*/  LEA R9, R10, R7, 0x4 ;  /* 0x000000070a097211 */ /* 0x000fce00078e20ff */
        /* <DEDUP_REMOVED lines=8> */
.L_x_3254:
        /* <DEDUP_REMOVED lines=8> */
.L_x_3255:
[----:B------:R-:W-:Y:S01]  /*0290*/  ISETP.NE.AND P0, PT, R10, RZ, PT ;  /* 0x000000ff0a00720c */ /* 0x000fe20003f05270 */
[----:B------:R-:W-:-:S12]  /*02a0*/  WARPSYNC 0xffffffff ;  /* 0xffffffff00007948 */ /* 0x000fd80003800000 */
[----:B-12---:R-:W-:-:S05]  /*02b0*/  @!P0 FMNMX.FTZ R15, R12, R15, !PT ;  /* 0x0000000f0c0f8209 */ /* 0x006fca0007810000 */
[----:B------:R1:W-:Y:S02]  /*02c0*/  @!P0 STS [R4.X4], R15 ;  /* 0x0000000f04008388 */ /* 0x0003e40000004800 */
[----:B------:R-:W-:Y:S01]  /*02d0*/  BAR.SYNC.DEFER_BLOCKING 0x0 ;  /* 0x0000000000007b1d */ /* 0x000fe20000010000 */
[----:B------:R-:W-:Y:S01]  /*02e0*/  ISETP.GT.AND P0, PT, R10, 0x3, PT ;  /* 0x000000030a00780c */ /* 0x000fe20003f04270 */
[----:B-1----:R-:W-:Y:S01]  /*02f0*/  HFMA2.MMA R15, -RZ, RZ, 0, 0 ;  /* 0x00000000ff0f7435 */ /* 0x002fe200000001ff */
        /* <DEDUP_REMOVED lines=28> */
.L_x_3228:
        /* <DEDUP_REMOVED lines=11> */
.L_x_3227:
[----:B------:R-:W-:Y:S05]  /*0570*/  BSYNC B1 ;  /* 0x0000000000017941 */ /* 0x000fea0003800000 */
.L_x_3226:
        /* <DEDUP_REMOVED lines=10> */
.L_x_3231:
        /* <DEDUP_REMOVED lines=100> */
.L_x_3230:
[----:B------:R-:W-:Y:S05]  /*0c60*/  BSYNC B1 ;  /* 0x0000000000017941 */ /* 0x000fea0003800000 */
.L_x_3229:
        /* <DEDUP_REMOVED lines=55> */
.L_x_3233:
[----:B------:R-:W-:Y:S05]  /*0fe0*/  BSYNC B1 ;  /* 0x0000000000017941 */ /* 0x000fea0003800000 */
.L_x_3232:
        /* <DEDUP_REMOVED lines=26> */
.L_x_3225:
[----:B------:R-:W-:Y:S05]  /*1190*/  BSYNC B0 ;  /* 0x0000000000007941 */ /* 0x000fea0003800000 */
.L_x_3224:
        /* <DEDUP_REMOVED lines=43> */
.L_x_3238:
        /* <DEDUP_REMOVED lines=8> */
.L_x_3237:
[----:B------:R-:W-:Y:S05]  /*14d0*/  BSYNC B1 ;  /* 0x0000000000017941 */ /* 0x000fea0003800000 */
.L_x_3236:
        /* <DEDUP_REMOVED lines=10> */
.L_x_3241:
        /* <DEDUP_REMOVED lines=52> */
.L_x_3240:
[----:B------:R-:W-:Y:S05]  /*18c0*/  BSYNC B1 ;  /* 0x0000000000017941 */ /* 0x000fea0003800000 */
.L_x_3239:
        /* <DEDUP_REMOVED lines=31> */
.L_x_3243:
[----:B------:R-:W-:Y:S05]  /*1ac0*/  BSYNC B1 ;  /* 0x0000000000017941 */ /* 0x000fea0003800000 */
.L_x_3242:
        /* <DEDUP_REMOVED lines=14> */
.L_x_3235:
[----:B------:R-:W-:Y:S05]  /*1bb0*/  BSYNC B0 ;  /* 0x0000000000007941 */ /* 0x000fea0003800000 */
.L_x_3234:
        /* <DEDUP_REMOVED lines=28> */
.L_x_3245:
[----:B------:R-:W-:Y:S05]  /*1d80*/  BSYNC B0 ;  /* 0x0000000000007941 */ /* 0x000fea0003800000 */
.L_x_3244:
[----:B------:R-:W-:Y:S01]  /*1d90*/  LEA.HI R13, R10, R10, RZ, 0x1 ;  /* 0x0000000a0a0d7211 */ /* 0x000fe200078f08ff */
[----:B------:R-:W-:Y:S01]  /*1da0*/  BAR.SYNC.DEFER_BLOCKING 0x0 ;  /* 0x0000000000007b1d */ /* 0x000fe20000010000 */
[----:B------:R-:W-:Y:S01]  /*1db0*/  HFMA2.MMA R25, -RZ, RZ, 0, 0 ;  /* 0x00000000ff197435 */ /* 0x000fe200000001ff */
[C---:B------:R-:W-:Y:S01]  /*1dc0*/  ISETP.GT.OR P4, PT, R2.reuse, 0x3f, P0 ;  /* 0x0000003f0200780c */ /* 0x040fe20000784670 */
[----:B------:R-:W-:Y:S01]  /*1dd0*/  IMAD.MOV.U32 R7, RZ, RZ, RZ ;  /* 0x000000ffff077224 */ /* 0x000fe200078e00ff */
[----:B------:R-:W-:Y:S01]  /*1de0*/  SHF.R.S32.HI R13, RZ, 0x1, R13 ;  /* 0x00000001ff0d7819 */ /* 0x000fe2000001140d */
[----:B0-----:R-:W-:Y:S01]  /*1df0*/  IMAD.MOV.U32 R8, RZ, RZ, RZ ;  /* 0x000000ffff087224 */ /* 0x001fe200078e00ff */
[----:B------:R-:W-:Y:S01]  /*1e00*/  BSSY B0, `(.L_x_3246) ;  /* 0x0000017000007945 */ /* 0x000fe20003800000 */
[----:B------:R-:W-:Y:S01]  /*1e10*/  ISETP.GT.OR P5, PT, R2, 0x1f, P0 ;  /* 0x0000001f0200780c */ /* 0x000fe200007a4670 */
        /* <DEDUP_REMOVED lines=21> */
.L_x_3247:
[----:B------:R-:W-:Y:S05]  /*1f70*/  BSYNC B0 ;  /* 0x0000000000007941 */ /* 0x000fea0003800000 */
.L_x_3246:
        /* <DEDUP_REMOVED lines=27> */
.L_x_3249:
[----:B------:R-:W-:Y:S05]  /*2130*/  BSYNC B0 ;  /* 0x0000000000007941 */ /* 0x000fea0003800000 */
.L_x_3248:
        /* <DEDUP_REMOVED lines=15> */
.L_x_3251:
[----:B------:R-:W-:Y:S05]  /*2230*/  BSYNC B0 ;  /* 0x0000000000007941 */ /* 0x000fea0003800000 */
.L_x_3250:
        /* <DEDUP_REMOVED lines=27> */
.L_x_3253:
[----:B------:R-:W-:Y:S05]  /*23f0*/  BSYNC B0 ;  /* 0x0000000000007941 */ /* 0x000fea0003800000 */
.L_x_3252:
        /* <DEDUP_REMOVED lines=100> */
.L_x_3221:
        /* <DEDUP_REMOVED lines=20> */
.L_x_3222:
[----:B------:R-:W-:Y:S01]  /*2b80*/  HFMA2.MMA R16, -RZ, RZ, 0, 9.5367431640625e-07 ;  /* 0x00000010ff107435 */ /* 0x000fe200000001ff */
[----:B------:R-:W-:Y:S01]  /*2b90*/  IMAD.MOV.U32 R15, RZ, RZ, -0x800001 ;  /* 0xff7fffffff0f7424 */ /* 0x000fe200078e00ff */
[----:B------:R-:W-:Y:S01]  /*2ba0*/  MOV R12, 0x2be0 ;  /* 0x00002be0000c7802 */ /* 0x000fe20000000f00 */
[----:B------:R-:W-:Y:S02]  /*2bb0*/  IMAD.MOV.U32 R11, RZ, RZ, 0x1f ;  /* 0x0000001fff0b7424 */ /* 0x000fe400078e00ff */
[----:B------:R-:W-:Y:S02]  /*2bc0*/  IMAD.MOV.U32 R18, RZ, RZ, -0x1 ;  /* 0xffffffffff127424 */ /* 0x000fe400078e00ff */
[----:B0-----:R-:W-:Y:S05]  /*2bd0*/  CALL.REL.NOINC `($__internal_73_$__cuda_sm70_shflsync_bfly_p) ;  /* 0x0000015000007944 */ /* 0x001fea0003c00000 */
[----:B01----:R-:W-:Y:S05]  /*2be0*/  BRA `(.L_x_3254) ;  /* 0xffffd62000007947 */ /* 0x003fea000383ffff */
.L_x_3223:
[----:B------:R-:W-:Y:S01]  /*2bf0*/  IMAD.MOV.U32 R15, RZ, RZ, R20 ;  /* 0x000000ffff0f7224 */ /* 0x000fe200078e0014 */
[----:B------:R-:W-:Y:S01]  /*2c00*/  MOV R16, 0x8 ;  /* 0x0000000800107802 */ /* 0x000fe20000000f00 */
[----:B------:R-:W-:Y:S01]  /*2c10*/  IMAD.MOV.U32 R11, RZ, RZ, 0x1f ;  /* 0x0000001fff0b7424 */ /* 0x000fe200078e00ff */
[----:B------:R-:W-:Y:S01]  /*2c20*/  MOV R12, 0x2c50 ;  /* 0x00002c50000c7802 */ /* 0x000fe20000000f00 */
[----:B------:R-:W-:Y:S02]  /*2c30*/  IMAD.MOV.U32 R18, RZ, RZ, -0x1 ;  /* 0xffffffffff127424 */ /* 0x000fe400078e00ff */
[----:B0-----:R-:W-:Y:S05]  /*2c40*/  CALL.REL.NOINC `($__internal_73_$__cuda_sm70_shflsync_bfly_p) ;  /* 0x000000e000007944 */ /* 0x001fea0003c00000 */
[----:B01----:R-:W-:Y:S01]  /*2c50*/  FMNMX.FTZ R15, R20, R11, !PT ;  /* 0x0000000b140f7209 */ /* 0x003fe20007810000 */
[----:B------:R-:W-:Y:S01]  /*2c60*/  HFMA2.MMA R11, -RZ, RZ, 0, 1.847743988037109375e-06 ;  /* 0x0000001fff0b7435 */ /* 0x000fe200000001ff */
[----:B------:R-:W-:Y:S01]  /*2c70*/  IMAD.MOV.U32 R16, RZ, RZ, 0x4 ;  /* 0x00000004ff107424 */ /* 0x000fe200078e00ff */
[----:B------:R-:W-:Y:S01]  /*2c80*/  MOV R12, 0x2cb0 ;  /* 0x00002cb0000c7802 */ /* 0x000fe20000000f00 */
[----:B------:R-:W-:-:S03]  /*2c90*/  IMAD.MOV.U32 R18, RZ, RZ, -0x1 ;  /* 0xffffffffff127424 */ /* 0x000fc600078e00ff */
[----:B------:R-:W-:Y:S05]  /*2ca0*/  CALL.REL.NOINC `($__internal_73_$__cuda_sm70_shflsync_bfly_p) ;  /* 0x0000008000007944 */ /* 0x000fea0003c00000 */
[----:B01----:R-:W-:Y:S01]  /*2cb0*/  FMNMX.FTZ R15, R15, R11, !PT ;  /* 0x0000000b0f0f7209 */ /* 0x003fe20007810000 */
[----:B------:R-:W-:Y:S01]  /*2cc0*/  IMAD.MOV.U32 R16, RZ, RZ, 0x2 ;  /* 0x00000002ff107424 */ /* 0x000fe200078e00ff */
[----:B------:R-:W-:Y:S01]  /*2cd0*/  MOV R18, 0xffffffff ;  /* 0xffffffff00127802 */ /* 0x000fe20000000f00 */
[----:B------:R-:W-:Y:S01]  /*2ce0*/  IMAD.MOV.U32 R11, RZ, RZ, 0x1f ;  /* 0x0000001fff0b7424 */ /* 0x000fe200078e00ff */
[----:B------:R-:W-:-:S02]  /*2cf0*/  MOV R12, 0x2d10 ;  /* 0x00002d10000c7802 */ /* 0x000fc40000000f00 */
[----:B------:R-:W-:Y:S05]  /*2d00*/  CALL.REL.NOINC `($__internal_73_$__cuda_sm70_shflsync_bfly_p) ;  /* 0x0000002000007944 */ /* 0x000fea0003c00000 */
[----:B-1----:R-:W-:Y:S01]  /*2d10*/  IMAD.MOV.U32 R12, RZ, RZ, R11 ;  /* 0x000000ffff0c7224 */ /* 0x002fe200078e000b */
[----:B0-----:R-:W-:Y:S05]  /*2d20*/  BRA `(.L_x_3255) ;  /* 0xffffd56000007947 */ /* 0x001fea000383ffff */
        .weak           $__internal_73_$__cuda_sm70_shflsync_bfly_p
        .type           $__internal_73_$__cuda_sm70_shflsync_bfly_p,@function
        .size           $__internal_73_$__cuda_sm70_shflsync_bfly_p,(.L_x_24734 - $__internal_73_$__cuda_sm70_shflsync_bfly_p)
$__internal_73_$__cuda_sm70_shflsync_bfly_p:
[----:B------:R-:W-:Y:S01]  /*2d30*/  IMAD.MOV.U32 R13, RZ, RZ, 0x0 ;  /* 0x00000000ff0d7424 */ /* 0x000fe200078e00ff */
[----:B------:R-:W-:Y:S04]  /*2d40*/  WARPSYNC R18 ;  /* 0x0000001200007348 */ /* 0x000fe80003800000 */
[----:B------:R0:W1:Y:S01]  /*2d50*/  SHFL.BFLY PT, R11, R15, R16, R11 ;  /* 0x0c0000100f0b7389 */ /* 0x00006200000e000b */
[----:B------:R-:W-:Y:S05]  /*2d60*/  RET.REL.NODEC R12 `(_ZN4vllm25paged_attention_v2_kernelIthLi192ELi16ELi128ELNS_18Fp8KVCacheDataTypeE2ELb0ELi512EEEvPfS2_PT_PKS3_PKT0_S9_ifPKiSB_iPKfiiiSD_SD_iiiii) ;  /* 0xffffd2900c007950 */ /* 0x000fea0003c3ffff */
.L_x_3256:
        /* <DEDUP_REMOVED lines=9> */
.L_x_24734:


//--------------------- .text._ZN4vllm25paged_attention_v2_kernelIthLi128ELi16ELi128ELNS_18Fp8KVCacheDataTypeE2ELb0ELi512EEEvPfS2_PT_PKS3_PKT0_S9_ifPKiSB_iPKfiiiSD_SD_iiiii --------------------------
	.section	.text._ZN4vllm25paged_attention_v2_kernelIthLi128ELi16ELi128ELNS_18Fp8KVCacheDataTypeE2ELb0ELi512EEEvPfS2_PT_PKS3_PKT0_S9_ifPKiSB_iPKfiiiSD_SD_iiiii,"ax",@progbits
	.sectioninfo	@"SHI_REGISTERS=32"
	.align	128
        .global         _ZN4vllm25paged_attention_v2_kernelIthLi128ELi16ELi128ELNS_18Fp8KVCacheDataTypeE2ELb0ELi512EEEvPfS2_PT_PKS3_PKT0_S9_ifPKiSB_iPKfiiiSD_SD_iiiii
        .type           _ZN4vllm25paged_attention_v2_kernelIthLi128ELi16ELi128ELNS_18Fp8KVCacheDataTypeE2ELb0ELi512EEEvPfS2_PT_PKS3_PKT0_S9_ifPKiSB_iPKfiiiSD_SD_iiiii,@function
        .size           _ZN4vllm25paged_attention_v2_kernelIthLi128ELi16ELi128ELNS_18Fp8KVCacheDataTypeE2ELb0ELi512EEEvPfS2_PT_PKS3_PKT0_S9_ifPKiSB_iPKfiiiSD_SD_iiiii,(.L_x_24735 - _ZN4vllm25paged_attention_v2_kernelIthLi128ELi16ELi128ELNS_18Fp8KVCacheDataTypeE2ELb0ELi512EEEvPfS2_PT_PKS3_PKT0_S9_ifPKiSB_iPKfiiiSD_SD_iiiii)
        .other          _ZN4vllm25paged_attention_v2_kernelIthLi128ELi16ELi128ELNS_18Fp8KVCacheDataTypeE2ELb0ELi512EEEvPfS2_PT_PKS3_PKT0_S9_ifPKiSB_iPKfiiiSD_SD_iiiii,@"STO_CUDA_ENTRY STV_DEFAULT"
_ZN4vllm25paged_attention_v2_kernelIthLi128ELi16ELi128ELNS_18Fp8KVCacheDataTypeE2ELb0ELi512EEEvPfS2_PT_PKS3_PKT0_S9_ifPKiSB_iPKfiiiSD_SD_iiiii:
.text._ZN4vllm25paged_attention_v2_kernelIthLi128ELi16ELi128ELNS_18Fp8KVCacheDataTypeE2ELb0ELi512EEEvPfS2_PT_PKS3_PKT0_S9_ifPKiSB_iPKfiiiSD_SD_iiiii:
[----:B------:R-:W-:Y:S02]  /*0000*/  IMAD.MOV.U32 R1, RZ, RZ, c[0x0][0x28] ;  /* 0x00000a00ff017624 */ /* 0x000fe400078e00ff */
[----:B------:R-:W0:Y:S01]  /*0010*/  S2R R2, SR_CTAID.Y ;  /* 0x0000000000027919 */ /* 0x000e220000002600 */
[----:B------:R-:W-:Y:S01]  /*0020*/  IMAD.MOV.U32 R5, RZ, RZ, 0x4 ;  /* 0x00000004ff057424 */ /* 0x000fe200078e00ff */
[----:B------:R-:W-:-:S03]  /*0030*/  ULDC.64 UR36, c[0x0][0x118] ;  /* 0x0000460000247ab9 */ /* 0x000fc60000000a00 */
[----:B0-----:R-:W-:-:S06]  /*0040*/  IMAD.WIDE R4, R2, R5, c[0x0][0x1a0] ;  /* 0x0000680002047625 */ /* 0x001fcc00078e0205 */
        /* <DEDUP_REMOVED lines=28> */
.L_x_3286:
[----:B------:R-:W-:Y:S02]  /*0210*/  FMNMX.FTZ R14, R11, -3.40282346638528859812e+38, !PT ;  /* 0xff7fffff0b0e7809 */ /* 0x000fe40007810000 */
[----:B------:R-:W-:Y:S01]  /*0220*/  MOV R15, 0xff7fffff ;  /* 0xff7fffff000f7802 */ /* 0x000fe20000000f00 */
[----:B------:R-:W-:Y:S05]  /*0230*/  BRA.DIV ~URZ, `(.L_x_3259) ;  /* 0x000025b27f007947 */ /* 0x000fea000b800000 */
[----:B------:R-:W1:Y:S02]  /*0240*/  SHFL.BFLY PT, R11, R14, 0x8, 0x1f ;  /* 0x0d001f000e0b7f89 */ /* 0x000e6400000e0000 */
[----:B-1----:R-:W-:-:S05]  /*0250*/  FMNMX.FTZ R11, R14, R11, !PT ;  /* 0x0000000b0e0b7209 */ /* 0x002fca0007810000 */
[----:B------:R-:W1:Y:S02]  /*0260*/  SHFL.BFLY PT, R12, R11, 0x4, 0x1f ;  /* 0x0c801f000b0c7f89 */ /* 0x000e6400000e0000 */
[----:B-1----:R-:W-:-:S05]  /*0270*/  FMNMX.FTZ R14, R11, R12, !PT ;  /* 0x0000000c0b0e7209 */ /* 0x002fca0007810000 */
[----:B------:R1:W2:Y:S02]  /*0280*/  SHFL.BFLY PT, R13, R14, 0x2, 0x1f ;  /* 0x0c401f000e0d7f89 */ /* 0x0002a400000e0000 */
.L_x_3287:
        /* <DEDUP_REMOVED lines=19> */
[----:B--2---:R-:W-:Y:S01]  /*03c0*/  IMAD R13, R3, R12, -0x21 ;  /* 0xffffffdf030d7424 */ /* 0x004fe200078e020c */
        /* <DEDUP_REMOVED lines=15> */
.L_x_3264:
        /* <DEDUP_REMOVED lines=11> */
.L_x_3263:
[----:B------:R-:W-:Y:S05]  /*0570*/  BSYNC B1 ;  /* 0x0000000000017941 */ /* 0x000fea0003800000 */
.L_x_3262:
        /* <DEDUP_REMOVED lines=10> */
.L_x_3267:
        /* <DEDUP_REMOVED lines=100> */
.L_x_3266:
[----:B------:R-:W-:Y:S05]  /*0c60*/  BSYNC B1 ;  /* 0x0000000000017941 */ /* 0x000fea0003800000 */
.L_x_3265:
        /* <DEDUP_REMOVED lines=55> */
.L_x_3269:
[----:B------:R-:W-:Y:S05]  /*0fe0*/  BSYNC B1 ;  /* 0x0000000000017941 */ /* 0x000fea0003800000 */
.L_x_3268:
        /* <DEDUP_REMOVED lines=26> */
.L_x_3261:
[----:B------:R-:W-:Y:S05]  /*1190*/  BSYNC B0 ;  /* 0x0000000000007941 */ /* 0x000fea0003800000 */
.L_x_3260:
        /* <DEDUP_REMOVED lines=43> */
.L_x_3274:
        /* <DEDUP_REMOVED lines=8> */
.L_x_3273:
[----:B------:R-:W-:Y:S05]  /*14d0*/  BSYNC B1 ;  /* 0x0000000000017941 */ /* 0x000fea0003800000 */
.L_x_3272:
        /* <DEDUP_REMOVED lines=10> */
.L_x_3277:
        /* <DEDUP_REMOVED lines=52> */
.L_x_3276:
[----:B------:R-:W-:Y:S05]  /*18c0*/  BSYNC B1 ;  /* 0x0000000000017941 */ /* 0x000fea0003800000 */
.L_x_3275:
        /* <DEDUP_REMOVED lines=31> */
.L_x_3279:
[----:B------:R-:W-:Y:S05]  /*1ac0*/  BSYNC B1 ;  /* 0x0000000000017941 */ /* 0x000fea0003800000 */
.L_x_3278:
        /* <DEDUP_REMOVED lines=14> */
.L_x_3271:
[----:B------:R-:W-:Y:S05]  /*1bb0*/  BSYNC B0 ;  /* 0x0000000000007941 */ /* 0x000fea0003800000 */
.L_x_3270:
[----:B------:R-:W-:Y:S01]  /*1bc0*/  BAR.SYNC.DEFER_BLOCKING 0x0 ;  /* 0x0000000000007b1d */ /* 0x000fe20000010000 */
[----:B------:R-:W-:Y:S02]  /*1bd0*/  ISETP.NE.AND P5, PT, R7, RZ, PT ;  /* 0x000000ff0700720c */ /* 0x000fe40003fa5270 */
[----:B-1----:R-:W-:Y:S02]  /*1be0*/  LOP3.LUT R5, R9, 0x1, RZ, 0xc0, !PT ;  /* 0x0000000109057812 */ /* 0x002fe400078ec0ff */
[C---:B------:R-:W-:Y:S01]  /*1bf0*/  IADD3 R8, R7.reuse, 0x1f, RZ ;  /* 0x0000001f07087810 */ /* 0x040fe20007ffe0ff */
[----:B------:R-:W-:Y:S01]  /*1c00*/  BSSY B0, `(.L_x_3280) ;  /* 0x0000019000007945 */ /* 0x000fe20003800000 */
[----:B------:R-:W-:-:S02]  /*1c10*/  LOP3.LUT R6, R7, 0xffffffc0, RZ, 0xc0, !PT ;  /* 0xffffffc007067812 */ /* 0x000fc400078ec0ff */
[----:B------:R-:W-:Y:S02]  /*1c20*/  ISETP.NE.AND P0, PT, R5, RZ, PT ;  /* 0x000000ff0500720c */ /* 0x000fe40003f05270 */
[----:B------:R-:W-:Y:S02]  /*1c30*/  ISETP.GT.U32.AND P1, PT, R8, 0x3e, PT ;  /* 0x0000003e0800780c */ /* 0x000fe40003f24070 */
[----:B------:R-:W-:Y:S02]  /*1c40*/  ISETP.NE.OR P2, PT, R6, 0x40, P0 ;  /* 0x000000400600780c */ /* 0x000fe40000745670 */
[C---:B------:R-:W-:Y:S02]  /*1c50*/  ISETP.GT.OR P3, PT, R7.reuse, 0x3f, P0 ;  /* 0x0000003f0700780c */ /* 0x040fe40000764670 */
[C---:B------:R-:W-:Y:S02]  /*1c60*/  ISETP.GT.OR P4, PT, R7.reuse, 0x1f, P0 ;  /* 0x0000001f0700780c */ /* 0x040fe40000784670 */
[----:B------:R-:W-:Y:S01]  /*1c70*/  LOP3.LUT R8, R7, 0xffffffe0, RZ, 0xc0, !PT ;  /* 0xffffffe007087812 */ /* 0x000fe200078ec0ff */
[----:B------:R-:W-:Y:S05]  /*1c80*/  @P5 BRA `(.L_x_3281) ;  /* 0x0000010000005947 */ /* 0x000fea0003800000 */
        /* <DEDUP_REMOVED lines=16> */
.L_x_3281:
[----:B------:R-:W-:Y:S05]  /*1d90*/  BSYNC B0 ;  /* 0x0000000000007941 */ /* 0x000fea0003800000 */
.L_x_3280:
[----:B------:R-:W-:Y:S01]  /*1da0*/  BAR.SYNC.DEFER_BLOCKING 0x0 ;  /* 0x0000000000007b1d */ /* 0x000fe20000010000 */
[----:B0-----:R-:W-:Y:S01]  /*1db0*/  LEA.HI R15, R9, R9, RZ, 0x1 ;  /* 0x00000009090f7211 */ /* 0x001fe200078f08ff */
[----:B------:R-:W-:Y:S01]  /*1dc0*/  HFMA2.MMA R25, -RZ, RZ, 0, 0 ;  /* 0x00000000ff197435 */ /* 0x000fe200000001ff */
[----:B------:R-:W-:Y:S01]  /*1dd0*/  IMAD.MOV.U32 R26, RZ, RZ, RZ ;  /* 0x000000ffff1a7224 */ /* 0x000fe200078e00ff */
[----:B------:R-:W-:Y:S01]  /*1de0*/  CS2R R20, SRZ ;  /* 0x0000000000147805 */ /* 0x000fe2000001ff00 */
[----:B------:R-:W-:Y:S01]  /*1df0*/  SHF.R.S32.HI R15, RZ, 0x1, R15 ;  /* 0x00000001ff0f7819 */ /* 0x000fe2000001140f */
[----:B------:R-:W-:Y:S01]  /*1e00*/  IMAD.MOV.U32 R23, RZ, RZ, RZ ;  /* 0x000000ffff177224 */ /* 0x000fe200078e00ff */
[----:B------:R-:W-:Y:S01]  /*1e10*/  CS2R R18, SRZ ;  /* 0x0000000000127805 */ /* 0x000fe2000001ff00 */
[----:B------:R-:W-:Y:S01]  /*1e20*/  BSSY B0, `(.L_x_3282) ;  /* 0x000001e000007945 */ /* 0x000fe20003800000 */
[----:B------:R-:W-:Y:S01]  /*1e30*/  ISETP.NE.OR P5, PT, R8, 0x20, P0 ;  /* 0x000000200800780c */ /* 0x000fe200007a5670 */
[----:B------:R-:W-:Y:S01]  /*1e40*/  IMAD R5, R0, 0x80, R15 ;  /* 0x0000008000057824 */ /* 0x000fe200078e020f */
[----:B------:R-:W-:-:S04]  /*1e50*/  MOV R0, RZ ;  /* 0x000000ff00007202 */ /* 0x000fc80000000f00 */
        /* <DEDUP_REMOVED lines=26> */
.L_x_3283:
[----:B0-----:R-:W-:Y:S05]  /*2000*/  BSYNC B0 ;  /* 0x0000000000007941 */ /* 0x001fea0003800000 */
.L_x_3282:
        /* <DEDUP_REMOVED lines=28> */
.L_x_3285:
[----:B0-----:R-:W-:Y:S05]  /*21d0*/  BSYNC B0 ;  /* 0x0000000000007941 */ /* 0x001fea0003800000 */
.L_x_3284:
        /* <DEDUP_REMOVED lines=8> */
[----:B------:R-:W-:Y:S02]  /*2260*/  SHF.R.S32.HI R5, RZ, 0x1f, R17 ;  /* 0x0000001fff057819 */ /* 0x000fe40000011411 */
[--C-:B------:R-:W-:Y:S02]  /*2270*/  SHF.R.S32.HI R4, RZ, 0x1f, R3.reuse ;  /* 0x0000001fff047819 */ /* 0x100fe40000011403 */
[----:B------:R-:W-:Y:S02]  /*2280*/  IADD3 R17, P1, P2, R2, R17, R3 ;  /* 0x0000001102117210 */ /* 0x000fe40007a3e003 */
[----:B------:R-:W-:Y:S01]  /*2290*/  SHF.R.S32.HI R24, RZ, 0x1f, R2 ;  /* 0x0000001fff187819 */ /* 0x000fe20000011402 */
[----:B------:R-:W-:Y:S10]  /*22a0*/  @P0 EXIT ;  /* 0x000000000000094d */ /* 0x000ff40003800000 */
[----:B------:R-:W-:Y:S02]  /*22b0*/  IADD3 R16, R15, 0x50, RZ ;  /* 0x000000500f107810 */ /* 0x000fe40007ffe0ff */
[----:B------:R-:W-:-:S02]  /*22c0*/  IADD3.X R24, R24, R5, R4, P1, P2 ;  /* 0x0000000518187210 */ /* 0x000fc40000fe4404 */
[CC--:B------:R-:W-:Y:S02]  /*22d0*/  IADD3 R13, P0, R16.reuse, R17.reuse, RZ ;  /* 0x00000011100d7210 */ /* 0x0c0fe40007f1e0ff */
[C---:B------:R-:W-:Y:S02]  /*22e0*/  IADD3 R3, P5, R15.reuse, R17, RZ ;  /* 0x000000110f037210 */ /* 0x040fe40007fbe0ff */
[C---:B------:R-:W-:Y:S02]  /*22f0*/  IADD3 R10, R15.reuse, 0x20, RZ ;  /* 0x000000200f0a7810 */ /* 0x040fe40007ffe0ff */
[-C--:B------:R-:W-:Y:S02]  /*2300*/  LEA.HI.X.SX32 R16, R16, R24.reuse, 0x1, P0 ;  /* 0x0000001810107211 */ /* 0x080fe400000f0eff */
[C---:B------:R-:W-:Y:S02]  /*2310*/  IADD3 R14, R15.reuse, 0x40, RZ ;  /* 0x000000400f0e7810 */ /* 0x040fe40007ffe0ff */
[----:B------:R-:W-:-:S02]  /*2320*/  LEA.HI.X.SX32 R6, R15, R24, 0x1, P5 ;  /* 0x000000180f067211 */ /* 0x000fc400028f0eff */
[----:B------:R-:W-:Y:S02]  /*2330*/  LEA R2, P0, R3, c[0x0][0x170], 0x1 ;  /* 0x00005c0003027a11 */ /* 0x000fe400078008ff */
[----:B------:R-:W-:Y:S02]  /*2340*/  IADD3 R8, R15, 0x10, RZ ;  /* 0x000000100f087810 */ /* 0x000fe40007ffe0ff */
[-C--:B------:R-:W-:Y:S02]  /*2350*/  IADD3 R7, P3, R10, R17.reuse, RZ ;  /* 0x000000110a077210 */ /* 0x080fe40007f7e0ff */
[-C--:B------:R-:W-:Y:S02]  /*2360*/  IADD3 R11, P1, R14, R17.reuse, RZ ;  /* 0x000000110e0b7210 */ /* 0x080fe40007f3e0ff */
[----:B------:R-:W-:Y:S02]  /*2370*/  LEA.HI.X R3, R3, c[0x0][0x174], R6, 0x1, P0 ;  /* 0x00005d0003037a11 */ /* 0x000fe400000f0c06 */
[----:B------:R-:W-:-:S02]  /*2380*/  IADD3 R5, P4, R8, R17, RZ ;  /* 0x0000001108057210 */ /* 0x000fc40007f9e0ff */
[-C--:B------:R-:W-:Y:S02]  /*2390*/  LEA.HI.X.SX32 R10, R10, R24.reuse, 0x1, P3 ;  /* 0x000000180a0a7211 */ /* 0x080fe400018f0eff */
[----:B------:R-:W-:Y:S02]  /*23a0*/  LEA R6, P0, R7, c[0x0][0x170], 0x1 ;  /* 0x00005c0007067a11 */ /* 0x000fe400078008ff */
[C---:B------:R-:W-:Y:S02]  /*23b0*/  IADD3 R12, R15.reuse, 0x30, RZ ;  /* 0x000000300f0c7810 */ /* 0x040fe40007ffe0ff */
[----:B------:R-:W-:Y:S02]  /*23c0*/  IADD3 R29, R15, 0x60, RZ ;  /* 0x000000600f1d7810 */ /* 0x000fe40007ffe0ff */
[-C--:B------:R-:W-:Y:S02]  /*23d0*/  LEA.HI.X.SX32 R14, R14, R24.reuse, 0x1, P1 ;  /* 0x000000180e0e7211 */ /* 0x080fe400008f0eff */
[----:B------:R-:W-:-:S02]  /*23e0*/  LEA.HI.X.SX32 R8, R8, R24, 0x1, P4 ;  /* 0x0000001808087211 */ /* 0x000fc400020f0eff */
[----:B------:R-:W-:Y:S02]  /*23f0*/  LEA R4, P1, R5, c[0x0][0x170], 0x1 ;  /* 0x00005c0005047a11 */ /* 0x000fe400078208ff */
[----:B------:R-:W-:Y:S02]  /*2400*/  LEA.HI.X R7, R7, c[0x0][0x174], R10, 0x1, P0 ;  /* 0x00005d0007077a11 */ /* 0x000fe400000f0c0a */
[----:B------:R-:W-:Y:S02]  /*2410*/  IADD3 R27, R15, 0x70, RZ ;  /* 0x000000700f1b7810 */ /* 0x000fe40007ffe0ff */
        /* <DEDUP_REMOVED lines=9> */
[----:B------:R-:W-:Y:S02]  /*24b0*/  F2FP.PACK_AB R25, R25, R26 ;  /* 0x0000001a1919723e */ /* 0x000fe400000000ff */
[----:B------:R-:W-:Y:S02]  /*24c0*/  LEA.HI.X R9, R9, c[0x0][0x174], R12, 0x1, P1 ;  /* 0x00005d0009097a11 */ /* 0x000fe400008f0c0c */
[----:B------:R-:W-:Y:S01]  /*24d0*/  LEA R12, P1, R13, c[0x0][0x170], 0x1 ;  /* 0x00005c000d0c7a11 */ /* 0x000fe200078208ff */
[----:B------:R0:W-:Y:S01]  /*24e0*/  STG.E.U16 [R2.64], R25 ;  /* 0x0000001902007986 */ /* 0x0001e2000c101524 */
[----:B------:R-:W-:Y:S02]  /*24f0*/  LEA.HI.X R15, R15, c[0x0][0x174], R22, 0x1, P0 ;  /* 0x00005d000f0f7a11 */ /* 0x000fe400000f0c16 */
[----:B------:R-:W-:Y:S02]  /*2500*/  IADD3 R17, P6, R27, R17, RZ ;  /* 0x000000111b117210 */ /* 0x000fe40007fde0ff */
[----:B------:R-:W-:-:S02]  /*2510*/  F2FP.PACK_AB R20, R23, R20 ;  /* 0x000000141714723e */ /* 0x000fc400000000ff */
        /* <DEDUP_REMOVED lines=18> */
.L_x_3257:
        /* <DEDUP_REMOVED lines=20> */
.L_x_3258:
[----:B------:R-:W-:Y:S01]  /*2780*/  IMAD.MOV.U32 R14, RZ, RZ, -0x800001 ;  /* 0xff7fffffff0e7424 */ /* 0x000fe200078e00ff */
[----:B------:R-:W-:Y:S01]  /*2790*/  MOV R16, 0x1f ;  /* 0x0000001f00107802 */ /* 0x000fe20000000f00 */
[----:B------:R-:W-:Y:S01]  /*27a0*/  IMAD.MOV.U32 R11, RZ, RZ, 0x10 ;  /* 0x00000010ff0b7424 */ /* 0x000fe200078e00ff */
[----:B------:R-:W-:Y:S01]  /*27b0*/  MOV R12, 0x27e0 ;  /* 0x000027e0000c7802 */ /* 0x000fe20000000f00 */
[----:B------:R-:W-:Y:S02]  /*27c0*/  IMAD.MOV.U32 R17, RZ, RZ, -0x1 ;  /* 0xffffffffff117424 */ /* 0x000fe400078e00ff */
[----:B0-----:R-:W-:Y:S05]  /*27d0*/  CALL.REL.NOINC `($__internal_74_$__cuda_sm70_shflsync_bfly_p) ;  /* 0x0000014000007944 */ /* 0x001fea0003c00000 */
[----:B01----:R-:W-:Y:S05]  /*27e0*/  BRA `(.L_x_3286) ;  /* 0xffffda2000007947 */ /* 0x003fea000383ffff */
.L_x_3259:
[----:B------:R-:W-:Y:S01]  /*27f0*/  HFMA2.MMA R16, -RZ, RZ, 0, 1.847743988037109375e-06 ;  /* 0x0000001fff107435 */ /* 0x000fe200000001ff */
[----:B------:R-:W-:Y:S01]  /*2800*/  IMAD.MOV.U32 R11, RZ, RZ, 0x8 ;  /* 0x00000008ff0b7424 */ /* 0x000fe200078e00ff */
[----:B------:R-:W-:Y:S01]  /*2810*/  MOV R12, 0x2840 ;  /* 0x00002840000c7802 */ /* 0x000fe20000000f00 */
[----:B------:R-:W-:-:S03]  /*2820*/  IMAD.MOV.U32 R17, RZ, RZ, -0x1 ;  /* 0xffffffffff117424 */ /* 0x000fc600078e00ff */
[----:B0-----:R-:W-:Y:S05]  /*2830*/  CALL.REL.NOINC `($__internal_74_$__cuda_sm70_shflsync_bfly_p) ;  /* 0x000000e000007944 */ /* 0x001fea0003c00000 */
[----:B01----:R-:W-:Y:S01]  /*2840*/  FMNMX.FTZ R14, R14, R11, !PT ;  /* 0x0000000b0e0e7209 */ /* 0x003fe20007810000 */
[----:B------:R-:W-:Y:S01]  /*2850*/  IMAD.MOV.U32 R11, RZ, RZ, 0x4 ;  /* 0x00000004ff0b7424 */ /* 0x000fe200078e00ff */
[----:B------:R-:W-:Y:S01]  /*2860*/  MOV R16, 0x1f ;  /* 0x0000001f00107802 */ /* 0x000fe20000000f00 */
[----:B------:R-:W-:Y:S01]  /*2870*/  IMAD.MOV.U32 R17, RZ, RZ, -0x1 ;  /* 0xffffffffff117424 */ /* 0x000fe200078e00ff */
[----:B------:R-:W-:-:S02]  /*2880*/  MOV R12, 0x28a0 ;  /* 0x000028a0000c7802 */ /* 0x000fc40000000f00 */
[----:B------:R-:W-:Y:S05]  /*2890*/  CALL.REL.NOINC `($__internal_74_$__cuda_sm70_shflsync_bfly_p) ;  /* 0x0000008000007944 */ /* 0x000fea0003c00000 */
[----:B01----:R-:W-:Y:S01]  /*28a0*/  FMNMX.FTZ R14, R14, R11, !PT ;  /* 0x0000000b0e0e7209 */ /* 0x003fe20007810000 */
[----:B------:R-:W-:Y:S01]  /*28b0*/  HFMA2.MMA R11, -RZ, RZ, 0, 1.1920928955078125e-07 ;  /* 0x00000002ff0b7435 */ /* 0x000fe200000001ff */
[----:B------:R-:W-:Y:S01]  /*28c0*/  IMAD.MOV.U32 R16, RZ, RZ, 0x1f ;  /* 0x0000001fff107424 */ /* 0x000fe200078e00ff */
[----:B------:R-:W-:-:S02]  /*28d0*/  MOV R17, 0xffffffff ;  /* 0xffffffff00117802 */ /* 0x000fc40000000f00 */
[----:B------:R-:W-:Y:S02]  /*28e0*/  MOV R12, 0x2900 ;  /* 0x00002900000c7802 */ /* 0x000fe40000000f00 */
[----:B------:R-:W-:Y:S05]  /*28f0*/  CALL.REL.NOINC `($__internal_74_$__cuda_sm70_shflsync_bfly_p) ;  /* 0x0000002000007944 */ /* 0x000fea0003c00000 */
[----:B-1----:R-:W-:Y:S01]  /*2900*/  IMAD.MOV.U32 R13, RZ, RZ, R11 ;  /* 0x000000ffff0d7224 */ /* 0x002fe200078e000b */
[----:B0-----:R-:W-:Y:S05]  /*2910*/  BRA `(.L_x_3287) ;  /* 0xffffd97000007947 */ /* 0x001fea000383ffff */
        .weak           $__internal_74_$__cuda_sm70_shflsync_bfly_p
        .type           $__internal_74_$__cuda_sm70_shflsync_bfly_p,@function
        .size           $__internal_74_$__cuda_sm70_shflsync_bfly_p,(.L_x_24735 - $__internal_74_$__cuda_sm70_shflsync_bfly_p)
$__internal_74_$__cuda_sm70_shflsync_bfly_p:
[----:B------:R-:W-:Y:S01]  /*2920*/  HFMA2.MMA R13, -RZ, RZ, 0, 0 ;  /* 0x00000000ff0d7435 */ /* 0x000fe200000001ff */
[----:B------:R-:W-:Y:S04]  /*2930*/  WARPSYNC R17 ;  /* 0x0000001100007348 */ /* 0x000fe80003800000 */
[----:B------:R0:W1:Y:S01]  /*2940*/  SHFL.BFLY PT, R11, R14, R11, R16 ;  /* 0x0c00000b0e0b7389 */ /* 0x00006200000e0010 */
[----:B------:R-:W-:Y:S05]  /*2950*/  RET.REL.NODEC R12 `(_ZN4vllm25paged_attention_v2_kernelIthLi128ELi16ELi128ELNS_18Fp8KVCacheDataTypeE2ELb0ELi512EEEvPfS2_PT_PKS3_PKT0_S9_ifPKiSB_iPKfiiiSD_SD_iiiii) ;  /* 0xffffd6a00c007950 */ /* 0x000fea0003c3ffff */
.L_x_3288:
        /* <DEDUP_REMOVED lines=10> */
.L_x_24735:


//--------------------- .text._ZN4vllm25paged_attention_v2_kernelIthLi120ELi16ELi128ELNS_18Fp8KVCacheDataTypeE2ELb0ELi512EEEvPfS2_PT_PKS3_PKT0_S9_ifPKiSB_iPKfiiiSD_SD_iiiii --------------------------
	.section	.text._ZN4vllm25paged_attention_v2_kernelIthLi120ELi16ELi128ELNS_18Fp8KVCacheDataTypeE2ELb0ELi512EEEvPfS2_PT_PKS3_PKT0_S9_ifPKiSB_iPKfiiiSD_SD_iiiii,"ax",@progbits
	.sectioninfo	@"SHI_REGISTERS=32"
	.align	128
        .global         _ZN4vllm25paged_attention_v2_kernelIthLi120ELi16ELi128ELNS_18Fp8KVCacheDataTypeE2ELb0ELi512EEEvPfS2_PT_PKS3_PKT0_S9_ifPKiSB_iPKfiiiSD_SD_iiiii
        .type           _ZN4vllm25paged_attention_v2_kernelIthLi120ELi16ELi128ELNS_18Fp8KVCacheDataTypeE2ELb0ELi512EEEvPfS2_PT_PKS3_PKT0_S9_ifPKiSB_iPKfiiiSD_SD_iiiii,@function
        .size           _ZN4vllm25paged_attention_v2_kernelIthLi120ELi16ELi128ELNS_18Fp8KVCacheDataTypeE2ELb0ELi512EEEvPfS2_PT_PKS3_PKT0_S9_ifPKiSB_iPKfiiiSD_SD_iiiii,(.L_x_24736 - _ZN4vllm25paged_attention_v2_kernelIthLi120ELi16ELi128ELNS_18Fp8KVCacheDataTypeE2ELb0ELi512EEEvPfS2_PT_PKS3_PKT0_S9_ifPKiSB_iPKfiiiSD_SD_iiiii)
        .other          _ZN4vllm25paged_attention_v2_kernelIthLi120ELi16ELi128ELNS_18Fp8KVCacheDataTypeE2ELb0ELi512EEEvPfS2_PT_PKS3_PKT0_S9_ifPKiSB_iPKfiiiSD_SD_iiiii,@"STO_CUDA_ENTRY STV_DEFAULT"
_ZN4vllm25paged_attention_v2_kernelIthLi120ELi16ELi128ELNS_18Fp8KVCacheDataTypeE2ELb0ELi512EEEvPfS2_PT_PKS3_PKT0_S9_ifPKiSB_iPKfiiiSD_SD_iiiii:
.text._ZN4vllm25paged_attention_v2_kernelIthLi120ELi16ELi128ELNS_18Fp8KVCacheDataTypeE2ELb0ELi512EEEvPfS2_PT_PKS3_PKT0_S9_ifPKiSB_iPKfiiiSD_SD_iiiii:
        /* <DEDUP_REMOVED lines=33> */
.L_x_3328:
        /* <DEDUP_REMOVED lines=8> */
.L_x_3329:
[----:B------:R-:W-:Y:S01]  /*0290*/  ISETP.NE.AND P0, PT, R6, RZ, PT ;  /* 0x000000ff0600720c */ /* 0x000fe20003f05270 */
[----:B------:R-:W-:Y:S01]  /*02a0*/  WARPSYNC 0xffffffff ;  /* 0xffffffff00007948 */ /* 0x000fe20003800000 */
[----:B-12---:R-:W-:-:S11]  /*02b0*/  FMNMX.FTZ R14, R13, R14, !PT ;  /* 0x0000000e0d0e7209 */ /* 0x006fd60007810000 */
        /* <DEDUP_REMOVED lines=32> */
.L_x_3296:
        /* <DEDUP_REMOVED lines=11> */
.L_x_3295:
[----:B------:R-:W-:Y:S05]  /*0570*/  BSYNC B1 ;  /* 0x0000000000017941 */ /* 0x000fea0003800000 */
.L_x_3294:
        /* <DEDUP_REMOVED lines=10> */
.L_x_3299:
        /* <DEDUP_REMOVED lines=100> */
.L_x_3298:
[----:B------:R-:W-:Y:S05]  /*0c60*/  BSYNC B1 ;  /* 0x0000000000017941 */ /* 0x000fea0003800000 */
.L_x_3297:
        /* <DEDUP_REMOVED lines=55> */
.L_x_3301:
[----:B------:R-:W-:Y:S05]  /*0fe0*/  BSYNC B1 ;  /* 0x0000000000017941 */ /* 0x000fea0003800000 */
.L_x_3300:
        /* <DEDUP_REMOVED lines=26> */
.L_x_3293:
[----:B------:R-:W-:Y:S05]  /*1190*/  BSYNC B0 ;  /* 0x0000000000007941 */ /* 0x000fea0003800000 */
.L_x_3292:
        /* <DEDUP_REMOVED lines=43> */
.L_x_3306:
        /* <DEDUP_REMOVED lines=8> */
.L_x_3305:
[----:B------:R-:W-:Y:S05]  /*14d0*/  BSYNC B1 ;  /* 0x0000000000017941 */ /* 0x000fea0003800000 */
.L_x_3304:
        /* <DEDUP_REMOVED lines=10> */
.L_x_3309:
        /* <DEDUP_REMOVED lines=52> */
.L_x_3308:
[----:B------:R-:W-:Y:S05]  /*18c0*/  BSYNC B1 ;  /* 0x0000000000017941 */ /* 0x000fea0003800000 */
.L_x_3307:
        /* <DEDUP_REMOVED lines=31> */
.L_x_3311:
[----:B------:R-:W-:Y:S05]  /*1ac0*/  BSYNC B1 ;  /* 0x0000000000017941 */ /* 0x000fea0003800000 */
.L_x_3310:
        /* <DEDUP_REMOVED lines=14> */
.L_x_3303:
[----:B------:R-:W-:Y:S05]  /*1bb0*/  BSYNC B0 ;  /* 0x0000000000007941 */ /* 0x000fea0003800000 */
.L_x_3302:
[----:B------:R-:W-:Y:S01]  /*1bc0*/  BAR.SYNC.DEFER_BLOCKING 0x0 ;  /* 0x0000000000007b1d */ /* 0x000fe20000010000 */
[C---:B------:R-:W-:Y:S02]  /*1bd0*/  ISETP.NE.AND P1, PT, R3.reuse, RZ, PT ;  /* 0x000000ff0300720c */ /* 0x040fe40003f25270 */
[----:B-1----:R-:W-:Y:S02]  /*1be0*/  LOP3.LUT R7, R3, 0xffffffc0, RZ, 0xc0, !PT ;  /* 0xffffffc003077812 */ /* 0x002fe400078ec0ff */
[----:B------:R-:W-:Y:S01]  /*1bf0*/  LEA.HI R16, R6, R6, RZ, 0x1 ;  /* 0x0000000606107211 */ /* 0x000fe200078f08ff */
[----:B------:R-:W-:Y:S01]  /*1c00*/  BSSY B0, `(.L_x_3312) ;  /* 0x0000013000007945 */ /* 0x000fe20003800000 */
[----:B------:R-:W-:-:S07]  /*1c10*/  ISETP.NE.AND P0, PT, R7, 0x40, PT ;  /* 0x000000400700780c */ /* 0x000fce0003f05270 */
        /* <DEDUP_REMOVED lines=17> */
.L_x_3313:
[----:B------:R-:W-:Y:S05]  /*1d30*/  BSYNC B0 ;  /* 0x0000000000007941 */ /* 0x000fea0003800000 */
.L_x_3312:
[----:B------:R-:W-:Y:S01]  /*1d40*/  SHF.R.S32.HI R16, RZ, 0x1, R16 ;  /* 0x00000001ff107819 */ /* 0x000fe20000011410 */
[----:B------:R-:W-:Y:S01]  /*1d50*/  BAR.SYNC.DEFER_BLOCKING 0x0 ;  /* 0x0000000000007b1d */ /* 0x000fe20000010000 */
[----:B------:R-:W-:Y:S01]  /*1d60*/  IMAD.MOV.U32 R20, RZ, RZ, RZ ;  /* 0x000000ffff147224 */ /* 0x000fe200078e00ff */
[----:B------:R-:W-:Y:S01]  /*1d70*/  CS2R R18, SRZ ;  /* 0x0000000000127805 */ /* 0x000fe2000001ff00 */
[----:B------:R-:W-:Y:S01]  /*1d80*/  IMAD.MOV.U32 R17, RZ, RZ, RZ ;  /* 0x000000ffff117224 */ /* 0x000fe200078e00ff */
[----:B0-----:R-:W-:Y:S01]  /*1d90*/  CS2R R14, SRZ ;  /* 0x00000000000e7805 */ /* 0x001fe2000001ff00 */
[----:B------:R-:W-:Y:S01]  /*1da0*/  CS2R R12, SRZ ;  /* 0x00000000000c7805 */ /* 0x000fe2000001ff00 */
[----:B------:R-:W-:Y:S01]  /*1db0*/  BSSY B0, `(.L_x_3314) ;  /* 0x000000f000007945 */ /* 0x000fe20003800000 */
[----:B------:R-:W-:Y:S01]  /*1dc0*/  LOP3.LUT R23, R6, 0x1, RZ, 0xc0, !PT ;  /* 0x0000000106177812 */ /* 0x000fe200078ec0ff */
[----:B------:R-:W-:Y:S01]  /*1dd0*/  IMAD R5, R5, 0x78, R16 ;  /* 0x0000007805057824 */ /* 0x000fe200078e0210 */
        /* <DEDUP_REMOVED lines=12> */
.L_x_3315:
[----:B------:R-:W-:Y:S05]  /*1ea0*/  BSYNC B0 ;  /* 0x0000000000007941 */ /* 0x000fea0003800000 */
.L_x_3314:
        /* <DEDUP_REMOVED lines=24> */
.L_x_3319:
[----:B------:R-:W-:Y:S05]  /*2030*/  BSYNC B1 ;  /* 0x0000000000017941 */ /* 0x000fea0003800000 */
.L_x_3318:
[----:B0-2---:R-:W-:Y:S02]  /*2040*/  @!P0 FADD.FTZ R12, R12, R21 ;  /* 0x000000150c0c8221 */ /* 0x005fe40000010000 */
.L_x_3317:
[----:B------:R-:W-:Y:S05]  /*2050*/  BSYNC B0 ;  /* 0x0000000000007941 */ /* 0x000fea0003800000 */
.L_x_3316:
        /* <DEDUP_REMOVED lines=15> */
[----:B------:R2:W-:Y:S02]  /*2150*/  @!P0 STS [R5.X4], R12 ;  /* 0x0000000c05008388 */ /* 0x0005e40000004800 */
.L_x_3321:
[----:B------:R-:W-:Y:S05]  /*2160*/  BSYNC B0 ;  /* 0x0000000000007941 */ /* 0x000fea0003800000 */
.L_x_3320:
        /* <DEDUP_REMOVED lines=24> */
.L_x_3325:
[----:B------:R-:W-:Y:S05]  /*22f0*/  BSYNC B1 ;  /* 0x0000000000017941 */ /* 0x000fea0003800000 */
.L_x_3324:
[----:B0-2-4-:R-:W-:Y:S02]  /*2300*/  @!P0 FADD.FTZ R12, R12, R21 ;  /* 0x000000150c0c8221 */ /* 0x015fe40000010000 */
.L_x_3323:
[----:B------:R-:W-:Y:S05]  /*2310*/  BSYNC B0 ;  /* 0x0000000000007941 */ /* 0x000fea0003800000 */
.L_x_3322:
[----:B------:R-:W-:Y:S01]  /*2320*/  BAR.SYNC.DEFER_BLOCKING 0x0 ;  /* 0x0000000000007b1d */ /* 0x000fe20000010000 */
[----:B------:R-:W-:-:S04]  /*2330*/  IADD3 R3, R3, 0x1f, RZ ;  /* 0x0000001f03037810 */ /* 0x000fc80007ffe0ff */
[----:B------:R-:W-:-:S13]  /*2340*/  ISETP.GT.U32.AND P0, PT, R3, 0x3e, PT ;  /* 0x0000003e0300780c */ /* 0x000fda0003f04070 */
[----:B------:R-:W-:Y:S05]  /*2350*/  @P0 EXIT ;  /* 0x000000000000094d */ /* 0x000fea0003800000 */
[----:B------:R-:W-:Y:S01]  /*2360*/  ULDC UR4, c[0x0][0x14] ;  /* 0x0000050000047ab9 */ /* 0x000fe20000000800 */
[C---:B------:R-:W-:Y:S01]  /*2370*/  ISETP.NE.AND P1, PT, R23.reuse, RZ, PT ;  /* 0x000000ff1700720c */ /* 0x040fe20003f25270 */
[----:B------:R-:W-:Y:S01]  /*2380*/  UIMAD UR4, UR4, 0x78, URZ ;  /* 0x00000078040478a4 */ /* 0x000fe2000f8e023f */
[----:B------:R-:W-:Y:S01]  /*2390*/  IMAD R0, R0, c[0x0][0xc], RZ ;  /* 0x0000030000007a24 */ /* 0x000fe200078e02ff */
[----:B------:R-:W-:Y:S01]  /*23a0*/  ISETP.GT.AND P0, PT, R6, 0xf, PT ;  /* 0x0000000f0600780c */ /* 0x000fe20003f04270 */
[----:B------:R-:W-:Y:S01]  /*23b0*/  IMAD R2, R2, 0x78, RZ ;  /* 0x0000007802027824 */ /* 0x000fe200078e02ff */
[----:B------:R-:W-:Y:S02]  /*23c0*/  BSSY B0, `(.L_x_3326) ;  /* 0x000003a000007945 */ /* 0x000fe40003800000 */
[----:B------:R-:W-:Y:S01]  /*23d0*/  IMAD R0, R0, UR4, RZ ;  /* 0x0000000400007c24 */ /* 0x000fe2000f8e02ff */
[----:B------:R-:W-:Y:S01]  /*23e0*/  ISETP.NE.OR P0, PT, R23, RZ, P0 ;  /* 0x000000ff1700720c */ /* 0x000fe20000705670 */
[----:B------:R-:W-:Y:S01]  /*23f0*/  IMAD R3, R4, UR4, RZ ;  /* 0x0000000404037c24 */ /* 0x000fe2000f8e02ff */
[----:B------:R-:W-:-:S02]  /*2400*/  SHF.R.S32.HI R4, RZ, 0x1f, R2 ;  /* 0x0000001fff047819 */ /* 0x000fc40000011402 */
[----:B------:R-:W-:Y:S02]  /*2410*/  SHF.R.S32.HI R27, RZ, 0x1f, R0 ;  /* 0x0000001fff1b7819 */ /* 0x000fe40000011400 */
[----:B------:R-:W-:Y:S02]  /*2420*/  IADD3 R25, P2, P3, R0, R3, R2 ;  /* 0x0000000300197210 */ /* 0x000fe40007b5e002 */
[----:B------:R-:W-:-:S04]  /*2430*/  SHF.R.S32.HI R0, RZ, 0x1f, R3 ;  /* 0x0000001fff007819 */ /* 0x000fc80000011403 */
[----:B------:R-:W-:Y:S01]  /*2440*/  IADD3.X R27, R27, R0, R4, P2, P3 ;  /* 0x000000001b1b7210 */ /* 0x000fe200017e6404 */
[----:B------:R-:W-:Y:S05]  /*2450*/  @P1 BRA `(.L_x_3327) ;  /* 0x0000030000001947 */ /* 0x000fea0003800000 */
[C---:B------:R-:W-:Y:S02]  /*2460*/  IADD3 R0, R16.reuse, 0x10, RZ ;  /* 0x0000001010007810 */ /* 0x040fe40007ffe0ff */
[-C--:B------:R-:W-:Y:S02]  /*2470*/  IADD3 R3, P1, R16, R25.reuse, RZ ;  /* 0x0000001910037210 */ /* 0x080fe40007f3e0ff */
[----:B0123--:R-:W-:Y:S02]  /*2480*/  IADD3 R5, P2, R0, R25, RZ ;  /* 0x0000001900057210 */ /* 0x00ffe40007f5e0ff */
[-C--:B------:R-:W-:Y:S02]  /*2490*/  LEA.HI.X.SX32 R6, R16, R27.reuse, 0x1, P1 ;  /* 0x0000001b10067211 */ /* 0x080fe400008f0eff */
[----:B------:R-:W-:Y:S02]  /*24a0*/  LEA R2, P1, R3, c[0x0][0x170], 0x1 ;  /* 0x00005c0003027a11 */ /* 0x000fe400078208ff */
[----:B------:R-:W-:-:S02]  /*24b0*/  LEA.HI.X.SX32 R0, R0, R27, 0x1, P2 ;  /* 0x0000001b00007211 */ /* 0x000fc400010f0eff */
[----:B------:R-:W-:Y:S02]  /*24c0*/  LEA R4, P2, R5, c[0x0][0x170], 0x1 ;  /* 0x00005c0005047a11 */ /* 0x000fe400078408ff */
[----:B------:R-:W-:Y:S02]  /*24d0*/  LEA.HI.X R3, R3, c[0x0][0x174], R6, 0x1, P1 ;  /* 0x00005d0003037a11 */ /* 0x000fe400008f0c06 */
[C---:B------:R-:W-:Y:S02]  /*24e0*/  IADD3 R22, R16.reuse, 0x20, RZ ;  /* 0x0000002010167810 */ /* 0x040fe40007ffe0ff */
[C---:B------:R-:W-:Y:S02]  /*24f0*/  IADD3 R6, R16.reuse, 0x30, RZ ;  /* 0x0000003010067810 */ /* 0x040fe40007ffe0ff */
[----:B------:R-:W-:Y:S02]  /*2500*/  LEA.HI.X R5, R5, c[0x0][0x174], R0, 0x1, P2 ;  /* 0x00005d0005057a11 */ /* 0x000fe400010f0c00 */
[----:B------:R-:W-:-:S02]  /*2510*/  IADD3 R10, R16, 0x40, RZ ;  /* 0x00000040100a7810 */ /* 0x000fc40007ffe0ff */
[-C--:B------:R-:W-:Y:S02]  /*2520*/  IADD3 R7, P1, R22, R25.reuse, RZ ;  /* 0x0000001916077210 */ /* 0x080fe40007f3e0ff */
[-C--:B------:R-:W-:Y:S02]  /*2530*/  IADD3 R9, P2, R6, R25.reuse, RZ ;  /* 0x0000001906097210 */ /* 0x080fe40007f5e0ff */
[----:B------:R-:W-:Y:S02]  /*2540*/  IADD3 R11, P3, R10, R25, RZ ;  /* 0x000000190a0b7210 */ /* 0x000fe40007f7e0ff */
[-C--:B------:R-:W-:Y:S02]  /*2550*/  LEA.HI.X.SX32 R22, R22, R27.reuse, 0x1, P1 ;  /* 0x0000001b16167211 */ /* 0x080fe400008f0eff */
[----:B------:R-:W-:Y:S02]  /*2560*/  LEA.HI.X.SX32 R26, R6, R27, 0x1, P2 ;  /* 0x0000001b061a7211 */ /* 0x000fe400010f0eff */
[----:B------:R-:W-:-:S02]  /*2570*/  LEA R8, P1, R9, c[0x0][0x170], 0x1 ;  /* 0x00005c0009087a11 */ /* 0x000fc400078208ff */
[----:B------:R-:W-:Y:S02]  /*2580*/  IADD3 R0, R16, 0x50, RZ ;  /* 0x0000005010007810 */ /* 0x000fe40007ffe0ff */
[----:B------:R-:W-:Y:S02]  /*2590*/  LEA R6, P2, R7, c[0x0][0x170], 0x1 ;  /* 0x00005c0007067a11 */ /* 0x000fe400078408ff */
[----:B------:R-:W-:Y:S02]  /*25a0*/  LEA.HI.X.SX32 R24, R10, R27, 0x1, P3 ;  /* 0x0000001b0a187211 */ /* 0x000fe400018f0eff */
[----:B------:R-:W-:Y:S02]  /*25b0*/  LEA R10, P3, R11, c[0x0][0x170], 0x1 ;  /* 0x00005c000b0a7a11 */ /* 0x000fe400078608ff */
[----:B------:R-:W-:Y:S02]  /*25c0*/  LEA.HI.X R9, R9, c[0x0][0x174], R26, 0x1, P1 ;  /* 0x00005d0009097a11 */ /* 0x000fe400008f0c1a */
[----:B------:R-:W-:-:S02]  /*25d0*/  LEA.HI.X R7, R7, c[0x0][0x174], R22, 0x1, P2 ;  /* 0x00005d0007077a11 */ /* 0x000fc400010f0c16 */
[----:B------:R-:W-:Y:S02]  /*25e0*/  IADD3 R21, P1, R0, R25, RZ ;  /* 0x0000001900157210 */ /* 0x000fe40007f3e0ff */
[----:B------:R-:W-:Y:S02]  /*25f0*/  IADD3 R22, R16, 0x60, RZ ;  /* 0x0000006010167810 */ /* 0x000fe40007ffe0ff */
[----:B------:R-:W-:Y:S02]  /*2600*/  LEA.HI.X R11, R11, c[0x0][0x174], R24, 0x1, P3 ;  /* 0x00005d000b0b7a11 */ /* 0x000fe400018f0c18 */
        /* <DEDUP_REMOVED lines=8> */
[----:B------:R-:W-:Y:S02]  /*2690*/  F2FP.PACK_AB R17, R17, R18 ;  /* 0x000000121111723e */ /* 0x000fe400000000ff */
[----:B------:R-:W-:Y:S02]  /*26a0*/  LEA.HI.X R23, R0, c[0x0][0x174], R23, 0x1, P1 ;  /* 0x00005d0000177a11 */ /* 0x000fe400008f0c17 */
[----:B------:R-:W-:-:S02]  /*26b0*/  PRMT R0, R19, 0x7632, R0 ;  /* 0x0000763213007816 */ /* 0x000fc40000000000 */
[----:B------:R-:W-:Y:S02]  /*26c0*/  F2FP.PACK_AB R14, R14, R15 ;  /* 0x0000000f0e0e723e */ /* 0x000fe400000000ff */
[----:B0-----:R-:W-:Y:S01]  /*26d0*/  PRMT R3, R17, 0x7632, R3 ;  /* 0x0000763211037816 */ /* 0x001fe20000000003 */
[----:B------:R0:W-:Y:S01]  /*26e0*/  STG.E.U16 [R4.64], R0 ;  /* 0x0000000004007986 */ /* 0x0001e2000c101524 */
[----:B------:R-:W-:-:S03]  /*26f0*/  F2FP.PACK_AB R13, RZ, R13 ;  /* 0x0000000dff0d723e */ /* 0x000fc600000000ff */
[----:B------:R1:W-:Y:S04]  /*2700*/  STG.E.U16 [R6.64], R17 ;  /* 0x0000001106007986 */ /* 0x0003e8000c101524 */
[----:B------:R1:W-:Y:S01]  /*2710*/  STG.E.U16 [R8.64], R3 ;  /* 0x0000000308007986 */ /* 0x0003e2000c101524 */
[----:B0-----:R-:W-:-:S03]  /*2720*/  PRMT R5, R14, 0x7632, R5 ;  /* 0x000076320e057816 */ /* 0x001fc60000000005 */
[----:B------:R1:W-:Y:S04]  /*2730*/  STG.E.U16 [R10.64], R14 ;  /* 0x0000000e0a007986 */ /* 0x0003e8000c101524 */
[----:B------:R1:W-:Y:S04]  /*2740*/  STG.E.U16 [R20.64], R5 ;  /* 0x0000000514007986 */ /* 0x0003e8000c101524 */
[----:B------:R1:W-:Y:S02]  /*2750*/  STG.E.U16 [R22.64], R13 ;  /* 0x0000000d16007986 */ /* 0x0003e4000c101524 */
.L_x_3327:
[----:B------:R-:W-:Y:S05]  /*2760*/  BSYNC B0 ;  /* 0x0000000000007941 */ /* 0x000fea0003800000 */
.L_x_3326:
[----:B------:R-:W-:Y:S05]  /*2770*/  @P0 EXIT ;  /* 0x000000000000094d */ /* 0x000fea0003800000 */
[----:B------:R-:W-:Y:S02]  /*2780*/  IADD3 R16, R16, 0x70, RZ ;  /* 0x0000007010107810 */ /* 0x000fe40007ffe0ff */
[----:B0-2---:R-:W-:-:S02]  /*2790*/  F2FP.PACK_AB R12, RZ, R12 ;  /* 0x0000000cff0c723e */ /* 0x005fc400000000ff */
[----:B------:R-:W-:-:S04]  /*27a0*/  IADD3 R25, P0, R16, R25, RZ ;  /* 0x0000001910197210 */ /* 0x000fc80007f1e0ff */
[----:B------:R-:W-:Y:S02]  /*27b0*/  LEA.HI.X.SX32 R16, R16, R27, 0x1, P0 ;  /* 0x0000001b10107211 */ /* 0x000fe400000f0eff */
[----:B------:R-:W-:-:S04]  /*27c0*/  LEA R2, P0, R25, c[0x0][0x170], 0x1 ;  /* 0x00005c0019027a11 */ /* 0x000fc800078008ff */
[----:B-1----:R-:W-:-:S05]  /*27d0*/  LEA.HI.X R3, R25, c[0x0][0x174], R16, 0x1, P0 ;  /* 0x00005d0019037a11 */ /* 0x002fca00000f0c10 */
[----:B------:R-:W-:Y:S01]  /*27e0*/  STG.E.U16 [R2.64], R12 ;  /* 0x0000000c02007986 */ /* 0x000fe2000c101524 */
[----:B------:R-:W-:Y:S05]  /*27f0*/  EXIT ;  /* 0x000000000000794d */ /* 0x000fea0003800000 */
.L_x_3289:
        /* <DEDUP_REMOVED lines=20> */
.L_x_3290:
[----:B------:R-:W-:Y:S01]  /*2940*/  MOV R14, 0xff7fffff ;  /* 0xff7fffff000e7802 */ /* 0x000fe20000000f00 */
[----:B------:R-:W-:Y:S01]  /*2950*/  IMAD.MOV.U32 R11, RZ, RZ, 0x10 ;  /* 0x00000010ff0b7424 */ /* 0x000fe200078e00ff */
[----:B------:R-:W-:Y:S01]  /*2960*/  MOV R12, 0x29a0 ;  /* 0x000029a0000c7802 */ /* 0x000fe20000000f00 */
[----:B------:R-:W-:Y:S02]  /*2970*/  IMAD.MOV.U32 R16, RZ, RZ, 0x1f ;  /* 0x0000001fff107424 */ /* 0x000fe400078e00ff */
[----:B------:R-:W-:Y:S02]  /*2980*/  IMAD.MOV.U32 R17, RZ, RZ, -0x1 ;  /* 0xffffffffff117424 */ /* 0x000fe400078e00ff */
[----:B0-----:R-:W-:Y:S05]  /*2990*/  CALL.REL.NOINC `($__internal_75_$__cuda_sm70_shflsync_bfly_p) ;  /* 0x0000014000007944 */ /* 0x001fea0003c00000 */
[----:B01----:R-:W-:Y:S05]  /*29a0*/  BRA `(.L_x_3328) ;  /* 0xffffd86000007947 */ /* 0x003fea000383ffff */
.L_x_3291:
[----:B------:R-:W-:Y:S01]  /*29b0*/  HFMA2.MMA R11, -RZ, RZ, 0, 4.76837158203125e-07 ;  /* 0x00000008ff0b7435 */ /* 0x000fe200000001ff */
[----:B------:R-:W-:Y:S01]  /*29c0*/  IMAD.MOV.U32 R16, RZ, RZ, 0x1f ;  /* 0x0000001fff107424 */ /* 0x000fe200078e00ff */
[----:B------:R-:W-:Y:S01]  /*29d0*/  MOV R12, 0x2a00 ;  /* 0x00002a00000c7802 */ /* 0x000fe20000000f00 */
[----:B------:R-:W-:-:S03]  /*29e0*/  IMAD.MOV.U32 R17, RZ, RZ, -0x1 ;  /* 0xffffffffff117424 */ /* 0x000fc600078e00ff */
[----:B0-----:R-:W-:Y:S05]  /*29f0*/  CALL.REL.NOINC `($__internal_75_$__cuda_sm70_shflsync_bfly_p) ;  /* 0x000000e000007944 */ /* 0x001fea0003c00000 */
[----:B01----:R-:W-:Y:S01]  /*2a00*/  FMNMX.FTZ R14, R14, R11, !PT ;  /* 0x0000000b0e0e7209 */ /* 0x003fe20007810000 */
[----:B------:R-:W-:Y:S01]  /*2a10*/  IMAD.MOV.U32 R11, RZ, RZ, 0x4 ;  /* 0x00000004ff0b7424 */ /* 0x000fe200078e00ff */
[----:B------:R-:W-:Y:S01]  /*2a20*/  MOV R16, 0x1f ;  /* 0x0000001f00107802 */ /* 0x000fe20000000f00 */
[----:B------:R-:W-:Y:S01]  /*2a30*/  IMAD.MOV.U32 R17, RZ, RZ, -0x1 ;  /* 0xffffffffff117424 */ /* 0x000fe200078e00ff */
[----:B------:R-:W-:-:S02]  /*2a40*/  MOV R12, 0x2a60 ;  /* 0x00002a60000c7802 */ /* 0x000fc40000000f00 */
[----:B------:R-:W-:Y:S05]  /*2a50*/  CALL.REL.NOINC `($__internal_75_$__cuda_sm70_shflsync_bfly_p) ;  /* 0x0000008000007944 */ /* 0x000fea0003c00000 */
[----:B01----:R-:W-:Y:S01]  /*2a60*/  FMNMX.FTZ R14, R14, R11, !PT ;  /* 0x0000000b0e0e7209 */ /* 0x003fe20007810000 */
[----:B------:R-:W-:Y:S01]  /*2a70*/  IMAD.MOV.U32 R11, RZ, RZ, 0x2 ;  /* 0x00000002ff0b7424 */ /* 0x000fe200078e00ff */
[----:B------:R-:W-:Y:S01]  /*2a80*/  MOV R17, 0xffffffff ;  /* 0xffffffff00117802 */ /* 0x000fe20000000f00 */
[----:B------:R-:W-:Y:S01]  /*2a90*/  IMAD.MOV.U32 R16, RZ, RZ, 0x1f ;  /* 0x0000001fff107424 */ /* 0x000fe200078e00ff */
[----:B------:R-:W-:-:S02]  /*2aa0*/  MOV R12, 0x2ac0 ;  /* 0x00002ac0000c7802 */ /* 0x000fc40000000f00 */
[----:B------:R-:W-:Y:S05]  /*2ab0*/  CALL.REL.NOINC `($__internal_75_$__cuda_sm70_shflsync_bfly_p) ;  /* 0x0000002000007944 */ /* 0x000fea0003c00000 */
[----:B-1----:R-:W-:Y:S01]  /*2ac0*/  IMAD.MOV.U32 R13, RZ, RZ, R11 ;  /* 0x000000ffff0d7224 */ /* 0x002fe200078e000b */
[----:B0-----:R-:W-:Y:S05]  /*2ad0*/  BRA `(.L_x_3329) ;  /* 0xffffd7b000007947 */ /* 0x001fea000383ffff */
        .weak           $__internal_75_$__cuda_sm70_shflsync_bfly_p
        .type           $__internal_75_$__cuda_sm70_shflsync_bfly_p,@function
        .size           $__internal_75_$__cuda_sm70_shflsync_bfly_p,(.L_x_24736 - $__internal_75_$__cuda_sm70_shflsync_bfly_p)
$__internal_75_$__cuda_sm70_shflsync_bfly_p:
[----:B------:R-:W-:Y:S01]  /*2ae0*/  IMAD.MOV.U32 R13, RZ, RZ, 0x0 ;  /* 0x00000000ff0d7424 */ /* 0x000fe200078e00ff */
[----:B------:R-:W-:Y:S04]  /*2af0*/  WARPSYNC R17 ;  /* 0x0000001100007348 */ /* 0x000fe80003800000 */
[----:B------:R0:W1:Y:S01]  /*2b00*/  SHFL.BFLY PT, R11, R14, R11, R16 ;  /* 0x0c00000b0e0b7389 */ /* 0x00006200000e0010 */
[----:B------:R-:W-:Y:S05]  /*2b10*/  RET.REL.NODEC R12 `(_ZN4vllm25paged_attention_v2_kernelIthLi120ELi16ELi128ELNS_18Fp8KVCacheDataTypeE2ELb0ELi512EEEvPfS2_PT_PKS3_PKT0_S9_ifPKiSB_iPKfiiiSD_SD_iiiii) ;  /* 0xffffd4e00c007950 */ /* 0x000fea0003c3ffff */
.L_x_3330:
        /* <DEDUP_REMOVED lines=14> */
.L_x_24736:


//--------------------- .text._ZN4vllm25paged_attention_v2_kernelIthLi112ELi16ELi128ELNS_18Fp8KVCacheDataTypeE2ELb0ELi512EEEvPfS2_PT_PKS3_PKT0_S9_ifPKiSB_iPKfiiiSD_SD_iiiii --------------------------
	.section	.text._ZN4vllm25paged_attention_v2_kernelIthLi112ELi16ELi128ELNS_18Fp8KVCacheDataTypeE2ELb0ELi512EEEvPfS2_PT_PKS3_PKT0_S9_ifPKiSB_iPKfiiiSD_SD_iiiii,"ax",@progbits
	.sectioninfo	@"SHI_REGISTERS=32"
	.align	128
        .global         _ZN4vllm25paged_attention_v2_kernelIthLi112ELi16ELi128ELNS_18Fp8KVCacheDataTypeE2ELb0ELi512EEEvPfS2_PT_PKS3_PKT0_S9_ifPKiSB_iPKfiiiSD_SD_iiiii
        .type           _ZN4vllm25paged_attention_v2_kernelIthLi112ELi16ELi128ELNS_18Fp8KVCacheDataTypeE2ELb0ELi512EEEvPfS2_PT_PKS3_PKT0_S9_ifPKiSB_iPKfiiiSD_SD_iiiii,@function
        .size           _ZN4vllm25paged_attention_v2_kernelIthLi112ELi16ELi128ELNS_18Fp8KVCacheDataTypeE2ELb0ELi512EEEvPfS2_PT_PKS3_PKT0_S9_ifPKiSB_iPKfiiiSD_SD_iiiii,(.L_x_24737 - _ZN4vllm25paged_attention_v2_kernelIthLi112ELi16ELi128ELNS_18Fp8KVCacheDataTypeE2ELb0ELi512EEEvPfS2_PT_PKS3_PKT0_S9_ifPKiSB_iPKfiiiSD_SD_iiiii)
        .other          _ZN4vllm25paged_attention_v2_kernelIthLi112ELi16ELi128ELNS_18Fp8KVCacheDataTypeE2ELb0ELi512EEEvPfS2_PT_PKS3_PKT0_S9_ifPKiSB_iPKfiiiSD_SD_iiiii,@"STO_CUDA_ENTRY STV_DEFAULT"
_ZN4vllm25paged_attention_v2_kernelIthLi112ELi16ELi128ELNS_18Fp8KVCacheDataTypeE2ELb0ELi512EEEvPfS2_PT_PKS3_PKT0_S9_ifPKiSB_iPKfiiiSD_SD_iiiii:
.text._ZN4vllm25paged_attention_v2_kernelIthLi112ELi16ELi128ELNS_18Fp8KVCacheDataTypeE2ELb0ELi512EEEvPfS2_PT_PKS3_PKT0_S9_ifPKiSB_iPKfiiiSD_SD_iiiii:
        /* <DEDUP_REMOVED lines=27> */
[----:B------:R-:W-:Y:S02]  /*01b0*/  LOP3.LUT R12, R11, 0xffffffe0, RZ, 0xc0, !PT ;  /* 0xffffffe00b0c7812 */ /* 0x000fe400078ec0ff */
[----:B------:R-:W-:-:S03]  /*01c0*/  IMNMX R10, R0, R9, PT ;  /* 0x00000009000a7217 */ /* 0x000fc60003800200 */
[----:B------:R-:W-:Y:S01]  /*01d0*/  IMAD.IADD R9, R7, 0x1, -R12 ;  /* 0x0000000107097824 */ /* 0x000fe200078e0a0c */
[----:B------:R-:W-:Y:S01]  /*01e0*/  IADD3 R10, -R5, R10, RZ ;  /* 0x0000000a050a7210 */ /* 0x000fe20007ffe1ff */
[----:B------:R-:W-:Y:S05]  /*01f0*/  BRA.DIV ~URZ, `(.L_x_3332) ;  /* 0x000024b27f007947 */ /* 0x000fea000b800000 */
[----:B------:R-:W-:-:S05]  /*0200*/  IMAD.MOV.U32 R11, RZ, RZ, -0x800001 ;  /* 0xff7fffffff0b7424 */ /* 0x000fca00078e00ff */
.L_x_3360:
        /* <DEDUP_REMOVED lines=8> */
.L_x_3361:
        /* <DEDUP_REMOVED lines=35> */
.L_x_3338:
[----:B------:R-:W2:Y:S01]  /*04c0*/  LDS R16, [R12] ;  /* 0x000000000c107984 */ /* 0x000ea20000000800 */
[----:B------:R-:W-:Y:S02]  /*04d0*/  IADD3 R13, R13, -0x1, RZ ;  /* 0xffffffff0d0d7810 */ /* 0x000fe40007ffe0ff */
[----:B------:R-:W-:Y:S02]  /*04e0*/  IADD3 R15, R15, 0x80, RZ ;  /* 0x000000800f0f7810 */ /* 0x000fe40007ffe0ff */
[----:B------:R-:W-:Y:S01]  /*04f0*/  ISETP.NE.AND P0, PT, R13, RZ, PT ;  /* 0x000000ff0d00720c */ /* 0x000fe20003f05270 */
[----:B-12---:R-:W-:-:S04]  /*0500*/  FADD.FTZ R16, -R11, R16 ;  /* 0x000000100b107221 */ /* 0x006fc80000010100 */
[----:B------:R-:W-:-:S04]  /*0510*/  FMUL.FTZ R16, R16, 1.4426950216293334961 ;  /* 0x3fb8aa3b10107820 */ /* 0x000fc80000410000 */
[----:B------:R-:W1:Y:S02]  /*0520*/  MUFU.EX2 R17, R16 ;  /* 0x0000001000117308 */ /* 0x000e640000000800 */
[----:B-1----:R1:W-:Y:S01]  /*0530*/  STS [R12], R17 ;  /* 0x000000110c007388 */ /* 0x0023e20000000800 */
[----:B------:R-:W-:Y:S01]  /*0540*/  FADD.FTZ R14, R17, R14 ;  /* 0x0000000e110e7221 */ /* 0x000fe20000010000 */
[----:B-1----:R-:W-:Y:S01]  /*0550*/  IADD3 R12, R12, 0x200, RZ ;  /* 0x000002000c0c7810 */ /* 0x002fe20007ffe0ff */
[----:B------:R-:W-:Y:S05]  /*0560*/  @P0 BRA `(.L_x_3338) ;  /* 0xffffff5000000947 */ /* 0x000fea000383ffff */
.L_x_3337:
[----:B------:R-:W-:Y:S05]  /*0570*/  BSYNC B1 ;  /* 0x0000000000017941 */ /* 0x000fea0003800000 */
.L_x_3336:
        /* <DEDUP_REMOVED lines=10> */
.L_x_3341:
        /* <DEDUP_REMOVED lines=100> */
.L_x_3340:
[----:B------:R-:W-:Y:S05]  /*0c60*/  BSYNC B1 ;  /* 0x0000000000017941 */ /* 0x000fea0003800000 */
.L_x_3339:
        /* <DEDUP_REMOVED lines=55> */
.L_x_3343:
[----:B------:R-:W-:Y:S05]  /*0fe0*/  BSYNC B1 ;  /* 0x0000000000017941 */ /* 0x000fea0003800000 */
.L_x_3342:
        /* <DEDUP_REMOVED lines=26> */
.L_x_3335:
[----:B------:R-:W-:Y:S05]  /*1190*/  BSYNC B0 ;  /* 0x0000000000007941 */ /* 0x000fea0003800000 */
.L_x_3334:
        /* <DEDUP_REMOVED lines=33> */
[----:B------:R-:W-:Y:S01]  /*13b0*/  IMAD.IADD R8, R8, 0x1, -R5 ;  /* 0x0000000108087824 */ /* 0x000fe200078e0a05 */
[----:B------:R-:W-:-:S04]  /*13c0*/  MOV R5, R7 ;  /* 0x0000000700057202 */ /* 0x000fc80000000f00 */
[C---:B------:R-:W-:Y:S02]  /*13d0*/  LEA.HI R0, R8.reuse, 0x1, RZ, 0x19 ;  /* 0x0000000108007811 */ /* 0x040fe400078fc8ff */
[----:B------:R-:W-:Y:S02]  /*13e0*/  ISETP.GE.U32.AND P1, PT, R8, 0x180, PT ;  /* 0x000001800800780c */ /* 0x000fe40003f26070 */
[----:B------:R-:W-:Y:S01]  /*13f0*/  LOP3.LUT P0, R13, R0, 0x3, RZ, 0xc0, !PT ;  /* 0x00000003000d7812 */ /* 0x000fe2000780c0ff */
[----:B-1----:R-:W-:-:S06]  /*1400*/  FADD.FTZ R0, R12, 9.9999999747524270788e-07 ;  /* 0x358637bd0c007421 */ /* 0x002fcc0000010000 */
[----:B------:R-:W1:Y:S06]  /*1410*/  MUFU.RCP R0, R0 ;  /* 0x0000000000007308 */ /* 0x000e6c0000001000 */
[----:B------:R-:W-:Y:S05]  /*1420*/  @!P0 BRA `(.L_x_3347) ;  /* 0x000000b000008947 */ /* 0x000fea0003800000 */
[----:B------:R-:W-:Y:S01]  /*1430*/  IMAD.MOV.U32 R8, RZ, RZ, R13 ;  /* 0x000000ffff087224 */ /* 0x000fe200078e000d */
[----:B------:R-:W-:Y:S01]  /*1440*/  LEA R13, R7, 0x20, 0x2 ;  /* 0x00000020070d7811 */ /* 0x000fe200078e10ff */
[----:B------:R-:W-:-:S04]  /*1450*/  IMAD.MOV.U32 R5, RZ, RZ, R7 ;  /* 0x000000ffff057224 */ /* 0x000fc800078e0007 */
.L_x_3348:
[----:B------:R-:W2:Y:S01]  /*1460*/  LDS R15, [R13] ;  /* 0x000000000d0f7984 */ /* 0x000ea20000000800 */
[----:B------:R-:W-:Y:S02]  /*1470*/  IADD3 R8, R8, -0x1, RZ ;  /* 0xffffffff08087810 */ /* 0x000fe40007ffe0ff */
[----:B------:R-:W-:-:S02]  /*1480*/  IADD3 R5, R5, 0x80, RZ ;  /* 0x0000008005057810 */ /* 0x000fc40007ffe0ff */
[----:B------:R-:W-:Y:S01]  /*1490*/  ISETP.NE.AND P0, PT, R8, RZ, PT ;  /* 0x000000ff0800720c */ /* 0x000fe20003f05270 */
[----:B-12---:R-:W-:-:S05]  /*14a0*/  FMUL.FTZ R14, R15, R0 ;  /* 0x000000000f0e7220 */ /* 0x006fca0000410000 */
[----:B------:R1:W-:Y:S02]  /*14b0*/  STS [R13], R14 ;  /* 0x0000000e0d007388 */ /* 0x0003e40000000800 */
[----:B-1----:R-:W-:-:S05]  /*14c0*/  IADD3 R13, R13, 0x200, RZ ;  /* 0x000002000d0d7810 */ /* 0x002fca0007ffe0ff */
[----:B------:R-:W-:Y:S05]  /*14d0*/  @P0 BRA `(.L_x_3348) ;  /* 0xffffff8000000947 */ /* 0x000fea000383ffff */
.L_x_3347:
[----:B------:R-:W-:Y:S05]  /*14e0*/  BSYNC B1 ;  /* 0x0000000000017941 */ /* 0x000fea0003800000 */
.L_x_3346:
        /* <DEDUP_REMOVED lines=10> */
.L_x_3351:
        /* <DEDUP_REMOVED lines=23> */
[----:B------:R-:W0:Y:S01]  /*1700*/  LDS R16, [R8+0x1a00] ;  /* 0x001a000008107984 */ /* 0x000e220000000800 */
        /* <DEDUP_REMOVED lines=8> */
[----:B-1----:R-:W-:-:S03]  /*1790*/  FMUL.FTZ R25, R0, R25 ;  /* 0x0000001900197220 */ /* 0x002fc60000410000 */
[----:B------:R-:W-:Y:S01]  /*17a0*/  STS [R8+-0x200], R26 ;  /* 0xfffe001a08007388 */ /* 0x000fe20000000800 */
[----:B--2---:R-:W-:-:S03]  /*17b0*/  FMUL.FTZ R15, R0, R22 ;  /* 0x00000016000f7220 */ /* 0x004fc60000410000 */
[----:B------:R-:W-:Y:S01]  /*17c0*/  STS [R8], R28 ;  /* 0x0000001c08007388 */ /* 0x000fe20000000800 */
        /* <DEDUP_REMOVED lines=16> */
.L_x_3350:
[----:B------:R-:W-:Y:S05]  /*18d0*/  BSYNC B1 ;  /* 0x0000000000017941 */ /* 0x000fea0003800000 */
.L_x_3349:
        /* <DEDUP_REMOVED lines=31> */
.L_x_3353:
[----:B------:R-:W-:Y:S05]  /*1ad0*/  BSYNC B1 ;  /* 0x0000000000017941 */ /* 0x000fea0003800000 */
.L_x_3352:
        /* <DEDUP_REMOVED lines=14> */
.L_x_3345:
[----:B------:R-:W-:Y:S05]  /*1bc0*/  BSYNC B0 ;  /* 0x0000000000007941 */ /* 0x000fea0003800000 */
.L_x_3344:
[----:B------:R-:W-:Y:S01]  /*1bd0*/  BAR.SYNC.DEFER_BLOCKING 0x0 ;  /* 0x0000000000007b1d */ /* 0x000fe20000010000 */
[----:B------:R-:W-:Y:S02]  /*1be0*/  ISETP.NE.AND P5, PT, R7, RZ, PT ;  /* 0x000000ff0700720c */ /* 0x000fe40003fa5270 */
[----:B-1----:R-:W-:Y:S02]  /*1bf0*/  LOP3.LUT R0, R9, 0x1, RZ, 0xc0, !PT ;  /* 0x0000000109007812 */ /* 0x002fe400078ec0ff */
        /* <DEDUP_REMOVED lines=27> */
.L_x_3355:
[----:B------:R-:W-:Y:S05]  /*1db0*/  BSYNC B0 ;  /* 0x0000000000007941 */ /* 0x000fea0003800000 */
.L_x_3354:
[----:B------:R-:W-:Y:S01]  /*1dc0*/  BAR.SYNC.DEFER_BLOCKING 0x0 ;  /* 0x0000000000007b1d */ /* 0x000fe20000010000 */
[----:B------:R-:W-:Y:S01]  /*1dd0*/  SHF.R.S32.HI R5, RZ, 0x1, R10 ;  /* 0x00000001ff057819 */ /* 0x000fe2000001140a */
[----:B0-----:R-:W-:Y:S01]  /*1de0*/  HFMA2.MMA R11, -RZ, RZ, 0, 0 ;  /* 0x00000000ff0b7435 */ /* 0x001fe200000001ff */
[----:B------:R-:W-:Y:S01]  /*1df0*/  ISETP.NE.OR P5, PT, R7, 0x20, P0 ;  /* 0x000000200700780c */ /* 0x000fe200007a5670 */
[----:B------:R-:W-:Y:S01]  /*1e00*/  IMAD.MOV.U32 R14, RZ, RZ, RZ ;  /* 0x000000ffff0e7224 */ /* 0x000fe200078e00ff */
[----:B------:R-:W-:Y:S01]  /*1e10*/  CS2R R16, SRZ ;  /* 0x0000000000107805 */ /* 0x000fe2000001ff00 */
[----:B------:R-:W-:Y:S01]  /*1e20*/  IMAD.MOV.U32 R0, RZ, RZ, RZ ;  /* 0x000000ffff007224 */ /* 0x000fe200078e00ff */
[----:B------:R-:W-:Y:S01]  /*1e30*/  CS2R R18, SRZ ;  /* 0x0000000000127805 */ /* 0x000fe2000001ff00 */
[----:B------:R-:W-:Y:S01]  /*1e40*/  IMAD R7, R6, 0x70, R5 ;  /* 0x0000007006077824 */ /* 0x000fe200078e0205 */
[----:B------:R-:W-:Y:S04]  /*1e50*/  BSSY B0, `(.L_x_3356) ;  /* 0x0000018000007945 */ /* 0x000fe80003800000 */
        /* <DEDUP_REMOVED lines=23> */
.L_x_3357:
[----:B0-----:R-:W-:Y:S05]  /*1fd0*/  BSYNC B0 ;  /* 0x0000000000007941 */ /* 0x001fea0003800000 */
.L_x_3356:
        /* <DEDUP_REMOVED lines=25> */
.L_x_3359:
[----:B0-----:R-:W-:Y:S05]  /*2170*/  BSYNC B0 ;  /* 0x0000000000007941 */ /* 0x001fea0003800000 */
.L_x_3358:
[----:B------:R-:W-:Y:S06]  /*2180*/  BAR.SYNC.DEFER_BLOCKING 0x0 ;  /* 0x0000000000007b1d */ /* 0x000fec0000010000 */
[----:B------:R-:W-:Y:S05]  /*2190*/  @P1 EXIT ;  /* 0x000000000000194d */ /* 0x000fea0003800000 */
[----:B------:R-:W-:Y:S01]  /*21a0*/  ULDC UR4, c[0x0][0x14] ;  /* 0x0000050000047ab9 */ /* 0x000fe20000000800 */
[----:B------:R-:W-:Y:S01]  /*21b0*/  IMAD R2, R2, c[0x0][0xc], RZ ;  /* 0x0000030002027a24 */ /* 0x000fe200078e02ff */
[----:B------:R-:W-:Y:S01]  /*21c0*/  UIMAD UR4, UR4, 0x70, URZ ;  /* 0x00000070040478a4 */ /* 0x000fe2000f8e023f */
[----:B------:R-:W-:-:S05]  /*21d0*/  IMAD R6, R3, 0x70, RZ ;  /* 0x0000007003067824 */ /* 0x000fca00078e02ff */
[----:B------:R-:W-:Y:S02]  /*21e0*/  IMAD R2, R2, UR4, RZ ;  /* 0x0000000402027c24 */ /* 0x000fe4000f8e02ff */
[----:B------:R-:W-:Y:S01]  /*21f0*/  IMAD R3, R4, UR4, RZ ;  /* 0x0000000404037c24 */ /* 0x000fe2000f8e02ff */
[----:B------:R-:W-:-:S04]  /*2200*/  SHF.R.S32.HI R4, RZ, 0x1f, R6 ;  /* 0x0000001fff047819 */ /* 0x000fc80000011406 */
[----:B------:R-:W-:Y:S02]  /*2210*/  IADD3 R23, P1, P2, R2, R3, R6 ;  /* 0x0000000302177210 */ /* 0x000fe40007a3e006 */
[----:B------:R-:W-:Y:S02]  /*2220*/  SHF.R.S32.HI R2, RZ, 0x1f, R2 ;  /* 0x0000001fff027819 */ /* 0x000fe40000011402 */
[----:B------:R-:W-:-:S04]  /*2230*/  SHF.R.S32.HI R3, RZ, 0x1f, R3 ;  /* 0x0000001fff037819 */ /* 0x000fc80000011403 */
[----:B------:R-:W-:Y:S01]  /*2240*/  IADD3.X R25, R2, R3, R4, P1, P2 ;  /* 0x0000000302197210 */ /* 0x000fe20000fe4404 */
[----:B------:R-:W-:Y:S06]  /*2250*/  @P0 EXIT ;  /* 0x000000000000094d */ /* 0x000fec0003800000 */
[C---:B------:R-:W-:Y:S02]  /*2260*/  IADD3 R3, P0, R5.reuse, R23, RZ ;  /* 0x0000001705037210 */ /* 0x040fe40007f1e0ff */
[C---:B------:R-:W-:Y:S02]  /*2270*/  IADD3 R12, R5.reuse, 0x10, RZ ;  /* 0x00000010050c7810 */ /* 0x040fe40007ffe0ff */
[C---:B------:R-:W-:Y:S02]  /*2280*/  IADD3 R26, R5.reuse, 0x20, RZ ;  /* 0x00000020051a7810 */ /* 0x040fe40007ffe0ff */
[C---:B------:R-:W-:Y:S02]  /*2290*/  IADD3 R28, R5.reuse, 0x30, RZ ;  /* 0x00000030051c7810 */ /* 0x040fe40007ffe0ff */
[C---:B------:R-:W-:Y:S02]  /*22a0*/  IADD3 R22, R5.reuse, 0x40, RZ ;  /* 0x0000004005167810 */ /* 0x040fe40007ffe0ff */
[----:B------:R-:W-:-:S02]  /*22b0*/  IADD3 R24, R5, 0x50, RZ ;  /* 0x0000005005187810 */ /* 0x000fc40007ffe0ff */
[C---:B------:R-:W-:Y:S02]  /*22c0*/  IADD3 R21, R5.reuse, 0x60, RZ ;  /* 0x0000006005157810 */ /* 0x040fe40007ffe0ff */
[----:B------:R-:W-:Y:S02]  /*22d0*/  LEA.HI.X.SX32 R10, R5, R25, 0x1, P0 ;  /* 0x00000019050a7211 */ /* 0x000fe400000f0eff */
[-C--:B------:R-:W-:Y:S02]  /*22e0*/  IADD3 R5, P0, R12, R23.reuse, RZ ;  /* 0x000000170c057210 */ /* 0x080fe40007f1e0ff */
[-C--:B------:R-:W-:Y:S02]  /*22f0*/  IADD3 R7, P1, R26, R23.reuse, RZ ;  /* 0x000000171a077210 */ /* 0x080fe40007f3e0ff */
[----:B------:R-:W-:Y:S02]  /*2300*/  IADD3 R9, P2, R28, R23, RZ ;  /* 0x000000171c097210 */ /* 0x000fe40007f5e0ff */
[----:B------:R-:W-:-:S02]  /*2310*/  LEA.HI.X.SX32 R12, R12, R25, 0x1, P0 ;  /* 0x000000190c0c7211 */ /* 0x000fc400000f0eff */
[----:B------:R-:W-:Y:S02]  /*2320*/  LEA R2, P0, R3, c[0x0][0x170], 0x1 ;  /* 0x00005c0003027a11 */ /* 0x000fe400078008ff */
[-C--:B------:R-:W-:Y:S02]  /*2330*/  IADD3 R13, P3, R22, R23.reuse, RZ ;  /* 0x00000017160d7210 */ /* 0x080fe40007f7e0ff */
[-C--:B------:R-:W-:Y:S02]  /*2340*/  IADD3 R15, P4, R24, R23.reuse, RZ ;  /* 0x00000017180f7210 */ /* 0x080fe40007f9e0ff */
[----:B------:R-:W-:Y:S02]  /*2350*/  IADD3 R20, P5, R21, R23, RZ ;  /* 0x0000001715147210 */ /* 0x000fe40007fbe0ff */
[----:B------:R-:W-:Y:S02]  /*2360*/  LEA.HI.X.SX32 R26, R26, R25, 0x1, P1 ;  /* 0x000000191a1a7211 */ /* 0x000fe400008f0eff */
[----:B------:R-:W-:-:S02]  /*2370*/  LEA R4, P1, R5, c[0x0][0x170], 0x1 ;  /* 0x00005c0005047a11 */ /* 0x000fc400078208ff */
[----:B------:R-:W-:Y:S02]  /*2380*/  F2FP.PACK_AB R23, R14, R11 ;  /* 0x0000000b0e17723e */ /* 0x000fe400000000ff */
[-C--:B------:R-:W-:Y:S02]  /*2390*/  LEA.HI.X.SX32 R28, R28, R25.reuse, 0x1, P2 ;  /* 0x000000191c1c7211 */ /* 0x080fe400010f0eff */
[----:B------:R-:W-:Y:S02]  /*23a0*/  LEA R6, P2, R7, c[0x0][0x170], 0x1 ;  /* 0x00005c0007067a11 */ /* 0x000fe400078408ff */
[----:B------:R-:W-:Y:S02]  /*23b0*/  LEA.HI.X R3, R3, c[0x0][0x174], R10, 0x1, P0 ;  /* 0x00005d0003037a11 */ /* 0x000fe400000f0c0a */
[----:B------:R-:W-:Y:S02]  /*23c0*/  LEA.HI.X.SX32 R22, R22, R25, 0x1, P3 ;  /* 0x0000001916167211 */ /* 0x000fe400018f0eff */
[----:B------:R-:W-:Y:S01]  /*23d0*/  F2FP.PACK_AB R0, R17, R0 ;  /* 0x000000001100723e */ /* 0x000fe200000000ff */
[----:B------:R0:W-:Y:S01]  /*23e0*/  STG.E.U16 [R2.64], R23 ;  /* 0x0000001702007986 */ /* 0x0001e2000c101524 */
[----:B------:R-:W-:-:S02]  /*23f0*/  LEA R8, P3, R9, c[0x0][0x170], 0x1 ;  /* 0x00005c0009087a11 */ /* 0x000fc400078608ff */
[----:B------:R-:W-:Y:S02]  /*2400*/  LEA.HI.X R5, R5, c[0x0][0x174], R12, 0x1, P1 ;  /* 0x00005d0005057a11 */ /* 0x000fe400008f0c0c */
[----:B------:R-:W-:Y:S02]  /*2410*/  PRMT R17, R23, 0x7632, R17 ;  /* 0x0000763217117816 */ /* 0x000fe40000000011 */
[----:B------:R-:W-:Y:S02]  /*2420*/  LEA R10, P0, R13, c[0x0][0x170], 0x1 ;  /* 0x00005c000d0a7a11 */ /* 0x000fe400078008ff */
[----:B------:R-:W-:Y:S01]  /*2430*/  LEA.HI.X.SX32 R24, R24, R25, 0x1, P4 ;  /* 0x0000001918187211 */ /* 0x000fe200020f0eff */
[----:B------:R1:W-:Y:S01]  /*2440*/  STG.E.U16 [R4.64], R17 ;  /* 0x0000001104007986 */ /* 0x0003e2000c101524 */
[----:B------:R-:W-:Y:S02]  /*2450*/  LEA.HI.X R7, R7, c[0x0][0x174], R26, 0x1, P2 ;  /* 0x00005d0007077a11 */ /* 0x000fe400010f0c1a */
[----:B------:R-:W-:-:S02]  /*2460*/  LEA R12, P1, R15, c[0x0][0x170], 0x1 ;  /* 0x00005c000f0c7a11 */ /* 0x000fc400078208ff */
[----:B------:R-:W-:Y:S01]  /*2470*/  F2FP.PACK_AB R18, R19, R18 ;  /* 0x000000121312723e */ /* 0x000fe200000000ff */
[----:B------:R-:W-:Y:S01]  /*2480*/  STG.E.U16 [R6.64], R0 ;  /* 0x0000000006007986 */ /* 0x000fe2000c101524 */
[----:B------:R-:W-:Y:S02]  /*2490*/  LEA.HI.X.SX32 R21, R21, R25, 0x1, P5 ;  /* 0x0000001915157211 */ /* 0x000fe400028f0eff */
[----:B------:R-:W-:Y:S02]  /*24a0*/  LEA R14, P2, R20, c[0x0][0x170], 0x1 ;  /* 0x00005c00140e7a11 */ /* 0x000fe400078408ff */
[----:B------:R-:W-:Y:S02]  /*24b0*/  LEA.HI.X R9, R9, c[0x0][0x174], R28, 0x1, P3 ;  /* 0x00005d0009097a11 */ /* 0x000fe400018f0c1c */
[----:B0-----:R-:W-:Y:S02]  /*24c0*/  PRMT R3, R0, 0x7632, R3 ;  /* 0x0000763200037816 */ /* 0x001fe40000000003 */
[----:B------:R-:W-:-:S02]  /*24d0*/  LEA.HI.X R11, R13, c[0x0][0x174], R22, 0x1, P0 ;  /* 0x00005d000d0b7a11 */ /* 0x000fc400000f0c16 */
[----:B------:R-:W-:Y:S01]  /*24e0*/  LEA.HI.X R13, R15, c[0x0][0x174], R24, 0x1, P1 ;  /* 0x00005d000f0d7a11 */ /* 0x000fe200008f0c18 */
[----:B------:R-:W-:Y:S01]  /*24f0*/  STG.E.U16 [R8.64], R3 ;  /* 0x0000000308007986 */ /* 0x000fe2000c101524 */
[----:B-1----:R-:W-:Y:S02]  /*2500*/  PRMT R5, R18, 0x7632, R5 ;  /* 0x0000763212057816 */ /* 0x002fe40000000005 */
[----:B------:R-:W-:Y:S01]  /*2510*/  LEA.HI.X R15, R20, c[0x0][0x174], R21, 0x1, P2 ;  /* 0x00005d00140f7a11 */ /* 0x000fe200010f0c15 */
[----:B------:R-:W-:Y:S01]  /*2520*/  STG.E.U16 [R10.64], R18 ;  /* 0x000000120a007986 */ /* 0x000fe2000c101524 */
[----:B------:R-:W-:-:S03]  /*2530*/  F2FP.PACK_AB R16, RZ, R16 ;  /* 0x00000010ff10723e */ /* 0x000fc600000000ff */
[----:B------:R-:W-:Y:S04]  /*2540*/  STG.E.U16 [R12.64], R5 ;  /* 0x000000050c007986 */ /* 0x000fe8000c101524 */
[----:B------:R-:W-:Y:S01]  /*2550*/  STG.E.U16 [R14.64], R16 ;  /* 0x000000100e007986 */ /* 0x000fe2000c101524 */
[----:B------:R-:W-:Y:S05]  /*2560*/  EXIT ;  /* 0x000000000000794d */ /* 0x000fea0003800000 */
.L_x_3331:
[----:B------:R-:W-:Y:S01]  /*2570*/  MOV R2, 0x0 ;  /* 0x0000000000027802 */ /* 0x000fe20000000f00 */
[----:B------:R-:W-:Y:S01]  /*2580*/  HFMA2.MMA R12, -RZ, RZ, 0, 5.9604644775390625e-08 ;  /* 0x00000001ff0c7435 */ /* 0x000fe200000001ff */
[----:B------:R-:W-:Y:S01]  /*2590*/  MOV R4, c[0x4][0x178] ;  /* 0x01005e0000047a02 */ /* 0x000fe20000000f00 */
[----:B------:R-:W-:Y:S01]  /*25a0*/  IMAD.MOV.U32 R5, RZ, RZ, c[0x4][0x17c] ;  /* 0x01005f00ff057624 */ /* 0x000fe200078e00ff */
[----:B------:R-:W-:Y:S01]  /*25b0*/  MOV R7, c[0x4][0x184] ;  /* 0x0100610000077a02 */ /* 0x000fe20000000f00 */
[----:B------:R-:W-:Y:S01]  /*25c0*/  IMAD.MOV.U32 R6, RZ, RZ, c[0x4][0x180] ;  /* 0x01006000ff067624 */ /* 0x000fe200078e00ff */
        /* <DEDUP_REMOVED lines=14> */
.L_x_3332:
[----:B------:R-:W-:Y:S01]  /*26b0*/  HFMA2.MMA R16, -RZ, RZ, 0, 1.847743988037109375e-06 ;  /* 0x0000001fff107435 */ /* 0x000fe200000001ff */
[----:B------:R-:W-:Y:S01]  /*26c0*/  MOV R14, 0xff7fffff ;  /* 0xff7fffff000e7802 */ /* 0x000fe20000000f00 */
[----:B------:R-:W-:Y:S01]  /*26d0*/  IMAD.MOV.U32 R11, RZ, RZ, 0x10 ;  /* 0x00000010ff0b7424 */ /* 0x000fe200078e00ff */
[----:B------:R-:W-:Y:S01]  /*26e0*/  MOV R12, 0x2710 ;  /* 0x00002710000c7802 */ /* 0x000fe20000000f00 */
[----:B------:R-:W-:Y:S02]  /*26f0*/  IMAD.MOV.U32 R17, RZ, RZ, -0x1 ;  /* 0xffffffffff117424 */ /* 0x000fe400078e00ff */
[----:B0-----:R-:W-:Y:S05]  /*2700*/  CALL.REL.NOINC `($__internal_76_$__cuda_sm70_shflsync_bfly_p) ;  /* 0x0000014000007944 */ /* 0x001fea0003c00000 */
[----:B01----:R-:W-:Y:S05]  /*2710*/  BRA `(.L_x_3360) ;  /* 0xffffdaf000007947 */ /* 0x003fea000383ffff */
.L_x_3333:
[----:B------:R-:W-:Y:S01]  /*2720*/  MOV R11, 0x8 ;  /* 0x00000008000b7802 */ /* 0x000fe20000000f00 */
[----:B------:R-:W-:Y:S01]  /*2730*/  IMAD.MOV.U32 R16, RZ, RZ, 0x1f ;  /* 0x0000001fff107424 */ /* 0x000fe200078e00ff */
[----:B------:R-:W-:Y:S02]  /*2740*/  MOV R17, 0xffffffff ;  /* 0xffffffff00117802 */ /* 0x000fe40000000f00 */
[----:B------:R-:W-:Y:S02]  /*2750*/  MOV R12, 0x2770 ;  /* 0x00002770000c7802 */ /* 0x000fe40000000f00 */
[----:B0-----:R-:W-:Y:S05]  /*2760*/  CALL.REL.NOINC `($__internal_76_$__cuda_sm70_shflsync_bfly_p) ;  /* 0x000000e000007944 */ /* 0x001fea0003c00000 */
[----:B0-----:R-:W-:Y:S01]  /*2770*/  HFMA2.MMA R16, -RZ, RZ, 0, 1.847743988037109375e-06 ;  /* 0x0000001fff107435 */ /* 0x001fe200000001ff */
[----:B-1----:R-:W-:Y:S01]  /*2780*/  FMNMX.FTZ R14, R14, R11, !PT ;  /* 0x0000000b0e0e7209 */ /* 0x002fe20007810000 */
[----:B------:R-:W-:Y:S01]  /*2790*/  IMAD.MOV.U32 R11, RZ, RZ, 0x4 ;  /* 0x00000004ff0b7424 */ /* 0x000fe200078e00ff */
[----:B------:R-:W-:Y:S01]  /*27a0*/  MOV R12, 0x27d0 ;  /* 0x000027d0000c7802 */ /* 0x000fe20000000f00 */
[----:B------:R-:W-:-:S02]  /*27b0*/  IMAD.MOV.U32 R17, RZ, RZ, -0x1 ;  /* 0xffffffffff117424 */ /* 0x000fc400078e00ff */
[----:B------:R-:W-:Y:S05]  /*27c0*/  CALL.REL.NOINC `($__internal_76_$__cuda_sm70_shflsync_bfly_p) ;  /* 0x0000008000007944 */ /* 0x000fea0003c00000 */
[----:B01----:R-:W-:Y:S01]  /*27d0*/  FMNMX.FTZ R14, R14, R11, !PT ;  /* 0x0000000b0e0e7209 */ /* 0x003fe20007810000 */
[----:B------:R-:W-:Y:S01]  /*27e0*/  IMAD.MOV.U32 R16, RZ, RZ, 0x1f ;  /* 0x0000001fff107424 */ /* 0x000fe200078e00ff */
[----:B------:R-:W-:-:S02]  /*27f0*/  MOV R11, 0x2 ;  /* 0x00000002000b7802 */ /* 0x000fc40000000f00 */
[----:B------:R-:W-:Y:S02]  /*2800*/  MOV R17, 0xffffffff ;  /* 0xffffffff00117802 */ /* 0x000fe40000000f00 */
[----:B------:R-:W-:Y:S02]  /*2810*/  MOV R12, 0x2830 ;  /* 0x00002830000c7802 */ /* 0x000fe40000000f00 */
[----:B------:R-:W-:Y:S05]  /*2820*/  CALL.REL.NOINC `($__internal_76_$__cuda_sm70_shflsync_bfly_p) ;  /* 0x0000002000007944 */ /* 0x000fea0003c00000 */
[----:B-1----:R-:W-:Y:S01]  /*2830*/  IMAD.MOV.U32 R13, RZ, RZ, R11 ;  /* 0x000000ffff0d7224 */ /* 0x002fe200078e000b */
[----:B0-----:R-:W-:Y:S05]  /*2840*/  BRA `(.L_x_3361) ;  /* 0xffffda4000007947 */ /* 0x001fea000383ffff */
        .weak           $__internal_76_$__cuda_sm70_shflsync_bfly_p
        .type           $__internal_76_$__cuda_sm70_shflsync_bfly_p,@function
        .size           $__internal_76_$__cuda_sm70_shflsync_bfly_p,(.L_x_24737 - $__internal_76_$__cuda_sm70_shflsync_bfly_p)
$__internal_76_$__cuda_sm70_shflsync_bfly_p:
[----:B------:R-:W-:Y:S01]  /*2850*/  HFMA2.MMA R13, -RZ, RZ, 0, 0 ;  /* 0x00000000ff0d7435 */ /* 0x000fe200000001ff */
[----:B------:R-:W-:Y:S04]  /*2860*/  WARPSYNC R17 ;  /* 0x0000001100007348 */ /* 0x000fe80003800000 */
[----:B------:R0:W1:Y:S01]  /*2870*/  SHFL.BFLY PT, R11, R14, R11, R16 ;  /* 0x0c00000b0e0b7389 */ /* 0x00006200000e0010 */
[----:B------:R-:W-:Y:S05]  /*2880*/  RET.REL.NODEC R12 `(_ZN4vllm25paged_attention_v2_kernelIthLi112ELi16ELi128ELNS_18Fp8KVCacheDataTypeE2ELb0ELi512EEEvPfS2_PT_PKS3_PKT0_S9_ifPKiSB_iPKfiiiSD_SD_iiiii) ;  /* 0xffffd7700c007950 */ /* 0x000fea0003c3ffff */
.L_x_3362:
        /* <DEDUP_REMOVED lines=15> */
.L_x_24737:


//--------------------- .text._ZN4vllm25paged_attention_v2_kernelIthLi96ELi16ELi128ELNS_18Fp8KVCacheDataTypeE2ELb0ELi512EEEvPfS2_PT_PKS3_PKT0_S9_ifPKiSB_iPKfiiiSD_SD_iiiii --------------------------
	.section	.text._ZN4vllm25paged_attention_v2_kernelIthLi96ELi16ELi128ELNS_18Fp8KVCacheDataTypeE2ELb0ELi512EEEvPfS2_PT_PKS3_PKT0_S9_ifPKiSB_iPKfiiiSD_SD_iiiii,"ax",@progbits
	.sectioninfo	@"SHI_REGISTERS=32"
	.align	128
        .global         _ZN4vllm25paged_attention_v2_kernelIthLi96ELi16ELi128ELNS_18Fp8KVCacheDataTypeE2ELb0ELi512EEEvPfS2_PT_PKS3_PKT0_S9_ifPKiSB_iPKfiiiSD_SD_iiiii
        .type           _ZN4vllm25paged_attention_v2_kernelIthLi96ELi16ELi128ELNS_18Fp8KVCacheDataTypeE2ELb0ELi512EEEvPfS2_PT_PKS3_PKT0_S9_ifPKiSB_iPKfiiiSD_SD_iiiii,@function
        .size           _ZN4vllm25paged_attention_v2_kernelIthLi96ELi16ELi128ELNS_18Fp8KVCacheDataTypeE2ELb0ELi512EEEvPfS2_PT_PKS3_PKT0_S9_ifPKiSB_iPKfiiiSD_SD_iiiii,(.L_x_24738 - _ZN4vllm25paged_attention_v2_kernelIthLi96ELi16ELi128ELNS_18Fp8KVCacheDataTypeE2ELb0ELi512EEEvPfS2_PT_PKS3_PKT0_S9_ifPKiSB_iPKfiiiSD_SD_iiiii)
        .other          _ZN4vllm25paged_attention_v2_kernelIthLi96ELi16ELi128ELNS_18Fp8KVCacheDataTypeE2ELb0ELi512EEEvPfS2_PT_PKS3_PKT0_S9_ifPKiSB_iPKfiiiSD_SD_iiiii,@"STO_CUDA_ENTRY STV_DEFAULT"
_ZN4vllm25paged_attention_v2_kernelIthLi96ELi16ELi128ELNS_18Fp8KVCacheDataTypeE2ELb0ELi512EEEvPfS2_PT_PKS3_PKT0_S9_ifPKiSB_iPKfiiiSD_SD_iiiii:
.text._ZN4vllm25paged_attention_v2_kernelIthLi96ELi16ELi128ELNS_18Fp8KVCacheDataTypeE2ELb0ELi512EEEvPfS2_PT_PKS3_PKT0_S9_ifPKiSB_iPKfiiiSD_SD_iiiii:
        /* <DEDUP_REMOVED lines=33> */
.L_x_3392:
        /* <DEDUP_REMOVED lines=8> */
.L_x_3393:
        /* <DEDUP_REMOVED lines=35> */
.L_x_3370:
        /* <DEDUP_REMOVED lines=11> */
.L_x_3369:
[----:B------:R-:W-:Y:S05]  /*0570*/  BSYNC B1 ;  /* 0x0000000000017941 */ /* 0x000fea0003800000 */
.L_x_3368:
        /* <DEDUP_REMOVED lines=10> */
.L_x_3373:
        /* <DEDUP_REMOVED lines=100> */
.L_x_3372:
[----:B------:R-:W-:Y:S05]  /*0c60*/  BSYNC B1 ;  /* 0x0000000000017941 */ /* 0x000fea0003800000 */
.L_x_3371:
        /* <DEDUP_REMOVED lines=55> */
.L_x_3375:
[----:B------:R-:W-:Y:S05]  /*0fe0*/  BSYNC B1 ;  /* 0x0000000000017941 */ /* 0x000fea0003800000 */
.L_x_3374:
        /* <DEDUP_REMOVED lines=26> */
.L_x_3367:
[----:B------:R-:W-:Y:S05]  /*1190*/  BSYNC B0 ;  /* 0x0000000000007941 */ /* 0x000fea0003800000 */
.L_x_3366:
        /* <DEDUP_REMOVED lines=43> */
.L_x_3380:
        /* <DEDUP_REMOVED lines=8> */
.L_x_3379:
[----:B------:R-:W-:Y:S05]  /*14d0*/  BSYNC B1 ;  /* 0x0000000000017941 */ /* 0x000fea0003800000 */
.L_x_3378:
        /* <DEDUP_REMOVED lines=10> */
.L_x_3383:
        /* <DEDUP_REMOVED lines=52> */
.L_x_3382:
[----:B------:R-:W-:Y:S05]  /*18c0*/  BSYNC B1 ;  /* 0x0000000000017941 */ /* 0x000fea0003800000 */
.L_x_3381:
        /* <DEDUP_REMOVED lines=31> */
.L_x_3385:
[----:B------:R-:W-:Y:S05]  /*1ac0*/  BSYNC B1 ;  /* 0x0000000000017941 */ /* 0x000fea0003800000 */
.L_x_3384:
        /* <DEDUP_REMOVED lines=14> */
.L_x_3377:
[----:B------:R-:W-:Y:S05]  /*1bb0*/  BSYNC B0 ;  /* 0x0000000000007941 */ /* 0x000fea0003800000 */
.L_x_3376:
        /* <DEDUP_REMOVED lines=10> */
[----:B------:R-:W-:Y:S02]  /*1c60*/  ISETP.GT.OR P4, PT, R4, 0x1f, P0 ;  /* 0x0000001f0400780c */ /* 0x000fe40000784670 */
        /* <DEDUP_REMOVED lines=19> */
.L_x_3387:
[----:B------:R-:W-:Y:S05]  /*1da0*/  BSYNC B0 ;  /* 0x0000000000007941 */ /* 0x000fea0003800000 */
.L_x_3386:
[----:B------:R-:W-:Y:S01]  /*1db0*/  BAR.SYNC.DEFER_BLOCKING 0x0 ;  /* 0x0000000000007b1d */ /* 0x000fe20000010000 */
[----:B0-----:R-:W-:Y:S01]  /*1dc0*/  SHF.R.S32.HI R5, RZ, 0x1, R10 ;  /* 0x00000001ff057819 */ /* 0x001fe2000001140a */
[----:B------:R-:W-:Y:S01]  /*1dd0*/  HFMA2.MMA R12, -RZ, RZ, 0, 0 ;  /* 0x00000000ff0c7435 */ /* 0x000fe200000001ff */
[----:B------:R-:W-:Y:S01]  /*1de0*/  IMAD.MOV.U32 R9, RZ, RZ, RZ ;  /* 0x000000ffff097224 */ /* 0x000fe200078e00ff */
[----:B------:R-:W-:Y:S01]  /*1df0*/  CS2R R14, SRZ ;  /* 0x00000000000e7805 */ /* 0x000fe2000001ff00 */
[----:B------:R-:W-:Y:S01]  /*1e00*/  CS2R R16, SRZ ;  /* 0x0000000000107805 */ /* 0x000fe2000001ff00 */
[----:B------:R-:W-:Y:S01]  /*1e10*/  IMAD R8, R8, 0x60, R5 ;  /* 0x0000006008087824 */ /* 0x000fe200078e0205 */
[----:B------:R-:W-:Y:S01]  /*1e20*/  BSSY B0, `(.L_x_3388) ;  /* 0x0000016000007945 */ /* 0x000fe20003800000 */
[----:B------:R-:W-:-:S03]  /*1e30*/  ISETP.NE.OR P5, PT, R6, 0x20, P0 ;  /* 0x000000200600780c */ /* 0x000fc600007a5670 */
        /* <DEDUP_REMOVED lines=20> */
.L_x_3389:
[----:B0-----:R-:W-:Y:S05]  /*1f80*/  BSYNC B0 ;  /* 0x0000000000007941 */ /* 0x001fea0003800000 */
.L_x_3388:
        /* <DEDUP_REMOVED lines=22> */
.L_x_3391:
[----:B0-----:R-:W-:Y:S05]  /*20f0*/  BSYNC B0 ;  /* 0x0000000000007941 */ /* 0x001fea0003800000 */
.L_x_3390:
        /* <DEDUP_REMOVED lines=16> */
[C---:B------:R-:W-:Y:S02]  /*2200*/  LEA.HI.X.SX32 R3, R5.reuse, R8, 0x1, P0 ;  /* 0x0000000805037211 */ /* 0x040fe400000f0eff */
[C---:B------:R-:W-:Y:S02]  /*2210*/  LEA R2, P0, R0.reuse, c[0x0][0x170], 0x1 ;  /* 0x00005c0000027a11 */ /* 0x040fe400078008ff */
[----:B------:R-:W-:Y:S02]  /*2220*/  IADD3 R19, R5, 0x20, RZ ;  /* 0x0000002005137810 */ /* 0x000fe40007ffe0ff */
[----:B------:R-:W-:-:S02]  /*2230*/  LEA.HI.X R3, R0, c[0x0][0x174], R3, 0x1, P0 ;  /* 0x00005d0000037a11 */ /* 0x000fc400000f0c03 */
[C---:B------:R-:W-:Y:S02]  /*2240*/  IADD3 R21, R5.reuse, 0x30, RZ ;  /* 0x0000003005157810 */ /* 0x040fe40007ffe0ff */
[C---:B------:R-:W-:Y:S02]  /*2250*/  IADD3 R23, R5.reuse, 0x40, RZ ;  /* 0x0000004005177810 */ /* 0x040fe40007ffe0ff */
[----:B------:R-:W-:Y:S02]  /*2260*/  IADD3 R5, R5, 0x50, RZ ;  /* 0x0000005005057810 */ /* 0x000fe40007ffe0ff */
[-C--:B------:R-:W-:Y:S02]  /*2270*/  IADD3 R22, P0, R7, R4.reuse, RZ ;  /* 0x0000000407167210 */ /* 0x080fe40007f1e0ff */
        /* <DEDUP_REMOVED lines=8> */
[-C--:B------:R-:W-:Y:S02]  /*2300*/  LEA.HI.X.SX32 R19, R21, R8.reuse, 0x1, P2 ;  /* 0x0000000815137211 */ /* 0x080fe400010f0eff */
[----:B------:R-:W-:Y:S02]  /*2310*/  LEA.HI.X.SX32 R18, R23, R8, 0x1, P3 ;  /* 0x0000000817127211 */ /* 0x000fe400018f0eff */
[----:B------:R-:W-:Y:S02]  /*2320*/  LEA.HI.X R5, R22, c[0x0][0x174], R25, 0x1, P0 ;  /* 0x00005d0016057a11 */ /* 0x000fe400000f0c19 */
[----:B------:R-:W-:Y:S02]  /*2330*/  LEA R8, P0, R0, c[0x0][0x170], 0x1 ;  /* 0x00005c0000087a11 */ /* 0x000fe400078008ff */
[----:B------:R-:W-:Y:S02]  /*2340*/  LEA R6, P1, R10, c[0x0][0x170], 0x1 ;  /* 0x00005c000a067a11 */ /* 0x000fe400078208ff */
[----:B------:R-:W-:-:S02]  /*2350*/  F2FP.PACK_AB R21, R9, R12 ;  /* 0x0000000c0915723e */ /* 0x000fc400000000ff */
[----:B------:R-:W-:Y:S02]  /*2360*/  LEA.HI.X R9, R0, c[0x0][0x174], R19, 0x1, P0 ;  /* 0x00005d0000097a11 */ /* 0x000fe400000f0c13 */
[----:B------:R-:W-:Y:S01]  /*2370*/  LEA.HI.X R7, R10, c[0x0][0x174], R7, 0x1, P1 ;  /* 0x00005d000a077a11 */ /* 0x000fe200008f0c07 */
[----:B------:R0:W-:Y:S01]  /*2380*/  STG.E.U16 [R2.64], R21 ;  /* 0x0000001502007986 */ /* 0x0001e2000c101524 */
[----:B------:R-:W-:Y:S02]  /*2390*/  F2FP.PACK_AB R14, R15, R14 ;  /* 0x0000000e0f0e723e */ /* 0x000fe400000000ff */
[----:B------:R-:W-:Y:S02]  /*23a0*/  PRMT R0, R21, 0x7632, R0 ;  /* 0x0000763215007816 */ /* 0x000fe40000000000 */
[----:B------:R-:W-:Y:S02]  /*23b0*/  LEA R10, P1, R11, c[0x0][0x170], 0x1 ;  /* 0x00005c000b0a7a11 */ /* 0x000fe400078208ff */
[----:B------:R-:W-:Y:S01]  /*23c0*/  LEA R12, P2, R13, c[0x0][0x170], 0x1 ;  /* 0x00005c000d0c7a11 */ /* 0x000fe200078408ff */
[----:B------:R1:W-:Y:S01]  /*23d0*/  STG.E.U16 [R4.64], R0 ;  /* 0x0000000004007986 */ /* 0x0003e2000c101524 */
[----:B------:R-:W-:-:S02]  /*23e0*/  F2FP.PACK_AB R16, R17, R16 ;  /* 0x000000101110723e */ /* 0x000fc400000000ff */
[----:B------:R-:W-:Y:S01]  /*23f0*/  LEA.HI.X R11, R11, c[0x0][0x174], R18, 0x1, P1 ;  /* 0x00005d000b0b7a11 */ /* 0x000fe200008f0c12 */
[----:B------:R-:W-:Y:S01]  /*2400*/  STG.E.U16 [R6.64], R14 ;  /* 0x0000000e06007986 */ /* 0x000fe2000c101524 */
[----:B0-----:R-:W-:Y:S02]  /*2410*/  PRMT R3, R14, 0x7632, R3 ;  /* 0x000076320e037816 */ /* 0x001fe40000000003 */
[----:B------:R-:W-:-:S03]  /*2420*/  LEA.HI.X R13, R13, c[0x0][0x174], R20, 0x1, P2 ;  /* 0x00005d000d0d7a11 */ /* 0x000fc600010f0c14 */
[----:B------:R-:W-:Y:S01]  /*2430*/  STG.E.U16 [R8.64], R3 ;  /* 0x0000000308007986 */ /* 0x000fe2000c101524 */
[----:B-1----:R-:W-:-:S03]  /*2440*/  PRMT R5, R16, 0x7632, R5 ;  /* 0x0000763210057816 */ /* 0x002fc60000000005 */
[----:B------:R-:W-:Y:S04]  /*2450*/  STG.E.U16 [R10.64], R16 ;  /* 0x000000100a007986 */ /* 0x000fe8000c101524 */
[----:B------:R-:W-:Y:S01]  /*2460*/  STG.E.U16 [R12.64], R5 ;  /* 0x000000050c007986 */ /* 0x000fe2000c101524 */
[----:B------:R-:W-:Y:S05]  /*2470*/  EXIT ;  /* 0x000000000000794d */ /* 0x000fea0003800000 */
.L_x_3363:
[----:B------:R-:W-:Y:S01]  /*2480*/  MOV R2, 0x0 ;  /* 0x0000000000027802 */ /* 0x000fe20000000f00 */
[----:B------:R-:W-:Y:S01]  /*2490*/  HFMA2.MMA R8, -RZ, RZ, 0, 3.2007694244384765625e-05 ;  /* 0x00000219ff087435 */ /* 0x000fe200000001ff */
[----:B------:R-:W-:Y:S01]  /*24a0*/  MOV R4, c[0x4][0x178] ;  /* 0x01005e0000047a02 */ /* 0x000fe20000000f00 */
[----:B------:R-:W-:Y:S01]  /*24b0*/  HFMA2.MMA R13, -RZ, RZ, 0, 0 ;  /* 0x00000000ff0d7435 */ /* 0x000fe200000001ff */
[----:B------:R-:W-:Y:S01]  /*24c0*/  IMAD.MOV.U32 R5, RZ, RZ, c[0x4][0x17c] ;  /* 0x01005f00ff057624 */ /* 0x000fe200078e00ff */
[----:B------:R-:W-:Y:S01]  /*24d0*/  MOV R6, c[0x4][0x180] ;  /* 0x0100600000067a02 */ /* 0x000fe20000000f00 */
[----:B------:R-:W0:Y:S01]  /*24e0*/  LDC.64 R2, c[0x4][R2] ;  /* 0x0100000002027b82 */ /* 0x000e220000000a00 */
[----:B------:R-:W-:Y:S01]  /*24f0*/  IMAD.MOV.U32 R7, RZ, RZ, c[0x4][0x184] ;  /* 0x01006100ff077624 */ /* 0x000fe200078e00ff */
        /* <DEDUP_REMOVED lines=12> */
.L_x_3364:
[----:B------:R-:W-:Y:S01]  /*25c0*/  IMAD.MOV.U32 R15, RZ, RZ, -0x800001 ;  /* 0xff7fffffff0f7424 */ /* 0x000fe200078e00ff */
[----:B------:R-:W-:Y:S01]  /*25d0*/  MOV R16, 0x10 ;  /* 0x0000001000107802 */ /* 0x000fe20000000f00 */
[----:B------:R-:W-:Y:S01]  /*25e0*/  IMAD.MOV.U32 R11, RZ, RZ, 0x1f ;  /* 0x0000001fff0b7424 */ /* 0x000fe200078e00ff */
[----:B------:R-:W-:Y:S02]  /*25f0*/  MOV R18, 0xffffffff ;  /* 0xffffffff00127802 */ /* 0x000fe40000000f00 */
[----:B------:R-:W-:Y:S02]  /*2600*/  MOV R12, 0x2620 ;  /* 0x00002620000c7802 */ /* 0x000fe40000000f00 */
[----:B0-----:R-:W-:Y:S05]  /*2610*/  CALL.REL.NOINC `($__internal_77_$__cuda_sm70_shflsync_bfly_p) ;  /* 0x0000015000007944 */ /* 0x001fea0003c00000 */
[----:B01----:R-:W-:Y:S05]  /*2620*/  BRA `(.L_x_3392) ;  /* 0xffffdbe000007947 */ /* 0x003fea000383ffff */
.L_x_3365:
[----:B------:R-:W-:Y:S01]  /*2630*/  HFMA2.MMA R16, -RZ, RZ, 0, 4.76837158203125e-07 ;  /* 0x00000008ff107435 */ /* 0x000fe200000001ff */
[----:B------:R-:W-:Y:S01]  /*2640*/  IMAD.MOV.U32 R15, RZ, RZ, R20 ;  /* 0x000000ffff0f7224 */ /* 0x000fe200078e0014 */
[----:B------:R-:W-:Y:S01]  /*2650*/  MOV R18, 0xffffffff ;  /* 0xffffffff00127802 */ /* 0x000fe20000000f00 */
[----:B------:R-:W-:Y:S01]  /*2660*/  IMAD.MOV.U32 R11, RZ, RZ, 0x1f ;  /* 0x0000001fff0b7424 */ /* 0x000fe200078e00ff */
[----:B------:R-:W-:Y:S02]  /*2670*/  MOV R12, 0x2690 ;  /* 0x00002690000c7802 */ /* 0x000fe40000000f00 */
[----:B0-----:R-:W-:Y:S05]  /*2680*/  CALL.REL.NOINC `($__internal_77_$__cuda_sm70_shflsync_bfly_p) ;  /* 0x000000e000007944 */ /* 0x001fea0003c00000 */
[----:B01----:R-:W-:Y:S01]  /*2690*/  FMNMX.FTZ R15, R20, R11, !PT ;  /* 0x0000000b140f7209 */ /* 0x003fe20007810000 */
[----:B------:R-:W-:Y:S01]  /*26a0*/  HFMA2.MMA R11, -RZ, RZ, 0, 1.847743988037109375e-06 ;  /* 0x0000001fff0b7435 */ /* 0x000fe200000001ff */
[----:B------:R-:W-:Y:S01]  /*26b0*/  IMAD.MOV.U32 R16, RZ, RZ, 0x4 ;  /* 0x00000004ff107424 */ /* 0x000fe200078e00ff */
[----:B------:R-:W-:Y:S01]  /*26c0*/  MOV R12, 0x26f0 ;  /* 0x000026f0000c7802 */ /* 0x000fe20000000f00 */
[----:B------:R-:W-:-:S03]  /*26d0*/  IMAD.MOV.U32 R18, RZ, RZ, -0x1 ;  /* 0xffffffffff127424 */ /* 0x000fc600078e00ff */
[----:B------:R-:W-:Y:S05]  /*26e0*/  CALL.REL.NOINC `($__internal_77_$__cuda_sm70_shflsync_bfly_p) ;  /* 0x0000008000007944 */ /* 0x000fea0003c00000 */
[----:B01----:R-:W-:Y:S01]  /*26f0*/  FMNMX.FTZ R15, R15, R11, !PT ;  /* 0x0000000b0f0f7209 */ /* 0x003fe20007810000 */
[----:B------:R-:W-:Y:S01]  /*2700*/  IMAD.MOV.U32 R11, RZ, RZ, 0x1f ;  /* 0x0000001fff0b7424 */ /* 0x000fe200078e00ff */
[----:B------:R-:W-:-:S02]  /*2710*/  MOV R16, 0x2 ;  /* 0x0000000200107802 */ /* 0x000fc40000000f00 */
[----:B------:R-:W-:Y:S02]  /*2720*/  MOV R18, 0xffffffff ;  /* 0xffffffff00127802 */ /* 0x000fe40000000f00 */
[----:B------:R-:W-:Y:S02]  /*2730*/  MOV R12, 0x2750 ;  /* 0x00002750000c7802 */ /* 0x000fe40000000f00 */
[----:B------:R-:W-:Y:S05]  /*2740*/  CALL.REL.NOINC `($__internal_77_$__cuda_sm70_shflsync_bfly_p) ;  /* 0x0000002000007944 */ /* 0x000fea0003c00000 */
[----:B-1----:R-:W-:Y:S01]  /*2750*/  IMAD.MOV.U32 R12, RZ, RZ, R11 ;  /* 0x000000ffff0c7224 */ /* 0x002fe200078e000b */
[----:B0-----:R-:W-:Y:S05]  /*2760*/  BRA `(.L_x_3393) ;  /* 0xffffdb2000007947 */ /* 0x001fea000383ffff */
        .weak           $__internal_77_$__cuda_sm70_shflsync_bfly_p
        .type           $__internal_77_$__cuda_sm70_shflsync_bfly_p,@function
        .size           $__internal_77_$__cuda_sm70_shflsync_bfly_p,(.L_x_24738 - $__internal_77_$__cuda_sm70_shflsync_bfly_p)
$__internal_77_$__cuda_sm70_shflsync_bfly_p:
[----:B------:R-:W-:Y:S01]  /*2770*/  HFMA2.MMA R13, -RZ, RZ, 0, 0 ;  /* 0x00000000ff0d7435 */ /* 0x000fe200000001ff */
[----:B------:R-:W-:Y:S04]  /*2780*/  WARPSYNC R18 ;  /* 0x0000001200007348 */ /* 0x000fe80003800000 */
[----:B------:R0:W1:Y:S01]  /*2790*/  SHFL.BFLY PT, R11, R15, R16, R11 ;  /* 0x0c0000100f0b7389 */ /* 0x00006200000e000b */
[----:B------:R-:W-:Y:S05]  /*27a0*/  RET.REL.NODEC R12 `(_ZN4vllm25paged_attention_v2_kernelIthLi96ELi16ELi128ELNS_18Fp8KVCacheDataTypeE2ELb0ELi512EEEvPfS2_PT_PKS3_PKT0_S9_ifPKiSB_iPKfiiiSD_SD_iiiii) ;  /* 0xffffd8500c007950 */ /* 0x000fea0003c3ffff */
.L_x_3394:
        /* <DEDUP_REMOVED lines=13> */
.L_x_24738:


//--------------------- .text._ZN4vllm25paged_attention_v2_kernelIthLi80ELi16ELi128ELNS_18Fp8KVCacheDataTypeE2ELb0ELi512EEEvPfS2_PT_PKS3_PKT0_S9_ifPKiSB_iPKfiiiSD_SD_iiiii --------------------------
	.section	.text._ZN4vllm25paged_attention_v2_kernelIthLi80ELi16ELi128ELNS_18Fp8KVCacheDataTypeE2ELb0ELi512EEEvPfS2_PT_PKS3_PKT0_S9_ifPKiSB_iPKfiiiSD_SD_iiiii,"ax",@progbits
	.sectioninfo	@"SHI_REGISTERS=32"
	.align	128
        .global         _ZN4vllm25paged_attention_v2_kernelIthLi80ELi16ELi128ELNS_18Fp8KVCacheDataTypeE2ELb0ELi512EEEvPfS2_PT_PKS3_PKT0_S9_ifPKiSB_iPKfiiiSD_SD_iiiii
        .type           _ZN4vllm25paged_attention_v2_kernelIthLi80ELi16ELi128ELNS_18Fp8KVCacheDataTypeE2ELb0ELi512EEEvPfS2_PT_PKS3_PKT0_S9_ifPKiSB_iPKfiiiSD_SD_iiiii,@function
        .size           _ZN4vllm25paged_attention_v2_kernelIthLi80ELi16ELi128ELNS_18Fp8KVCacheDataTypeE2ELb0ELi512EEEvPfS2_PT_PKS3_PKT0_S9_ifPKiSB_iPKfiiiSD_SD_iiiii,(.L_x_24739 - _ZN4vllm25paged_attention_v2_kernelIthLi80ELi16ELi128ELNS_18Fp8KVCacheDataTypeE2ELb0ELi512EEEvPfS2_PT_PKS3_PKT0_S9_ifPKiSB_iPKfiiiSD_SD_iiiii)
        .other          _ZN4vllm25paged_attention_v2_kernelIthLi80ELi16ELi128ELNS_18Fp8KVCacheDataTypeE2ELb0ELi512EEEvPfS2_PT_PKS3_PKT0_S9_ifPKiSB_iPKfiiiSD_SD_iiiii,@"STO_CUDA_ENTRY STV_DEFAULT"
_ZN4vllm25paged_attention_v2_kernelIthLi80ELi16ELi128ELNS_18Fp8KVCacheDataTypeE2ELb0ELi512EEEvPfS2_PT_PKS3_PKT0_S9_ifPKiSB_iPKfiiiSD_SD_iiiii:
.text._ZN4vllm25paged_attention_v2_kernelIthLi80ELi16ELi128ELNS_18Fp8KVCacheDataTypeE2ELb0ELi512EEEvPfS2_PT_PKS3_PKT0_S9_ifPKiSB_iPKfiiiSD_SD_iiiii:
        /* <DEDUP_REMOVED lines=33> */
.L_x_3424:
        /* <DEDUP_REMOVED lines=8> */
.L_x_3425:
        /* <DEDUP_REMOVED lines=18> */
[----:B------:R-:W-:Y:S01]  /*03b0*/  HFMA2.MMA R15, -RZ, RZ, 0, 0 ;  /* 0x00000000ff0f7435 */ /* 0x000fe200000001ff */
        /* <DEDUP_REMOVED lines=16> */
.L_x_3402:
        /* <DEDUP_REMOVED lines=11> */
.L_x_3401:
[----:B------:R-:W-:Y:S05]  /*0570*/  BSYNC B1 ;  /* 0x0000000000017941 */ /* 0x000fea0003800000 */
.L_x_3400:
        /* <DEDUP_REMOVED lines=10> */
.L_x_3405:
        /* <DEDUP_REMOVED lines=100> */
.L_x_3404:
[----:B------:R-:W-:Y:S05]  /*0c60*/  BSYNC B1 ;  /* 0x0000000000017941 */ /* 0x000fea0003800000 */
.L_x_3403:
        /* <DEDUP_REMOVED lines=55> */
.L_x_3407:
[----:B------:R-:W-:Y:S05]  /*0fe0*/  BSYNC B1 ;  /* 0x0000000000017941 */ /* 0x000fea0003800000 */
.L_x_3406:
        /* <DEDUP_REMOVED lines=26> */
.L_x_3399:
[----:B------:R-:W-:Y:S05]  /*1190*/  BSYNC B0 ;  /* 0x0000000000007941 */ /* 0x000fea0003800000 */
.L_x_3398:
        /* <DEDUP_REMOVED lines=43> */
.L_x_3412:
        /* <DEDUP_REMOVED lines=8> */
.L_x_3411:
[----:B------:R-:W-:Y:S05]  /*14d0*/  BSYNC B1 ;  /* 0x0000000000017941 */ /* 0x000fea0003800000 */
.L_x_3410:
        /* <DEDUP_REMOVED lines=10> */
.L_x_3415:
        /* <DEDUP_REMOVED lines=52> */
.L_x_3414:
[----:B------:R-:W-:Y:S05]  /*18c0*/  BSYNC B1 ;  /* 0x0000000000017941 */ /* 0x000fea0003800000 */
.L_x_3413:
        /* <DEDUP_REMOVED lines=31> */
.L_x_3417:
[----:B------:R-:W-:Y:S05]  /*1ac0*/  BSYNC B1 ;  /* 0x0000000000017941 */ /* 0x000fea0003800000 */
.L_x_3416:
        /* <DEDUP_REMOVED lines=14> */
.L_x_3409:
[----:B------:R-:W-:Y:S05]  /*1bb0*/  BSYNC B0 ;  /* 0x0000000000007941 */ /* 0x000fea0003800000 */
.L_x_3408:
[----:B------:R-:W-:Y:S01]  /*1bc0*/  BAR.SYNC.DEFER_BLOCKING 0x0 ;  /* 0x0000000000007b1d */ /* 0x000fe20000010000 */
[----:B------:R-:W-:Y:S02]  /*1bd0*/  ISETP.NE.AND P5, PT, R4, RZ, PT ;  /* 0x000000ff0400720c */ /* 0x000fe40003fa5270 */
[----:B-1----:R-:W-:Y:S02]  /*1be0*/  LOP3.LUT R2, R10, 0x1, RZ, 0xc0, !PT ;  /* 0x000000010a027812 */ /* 0x002fe400078ec0ff */
[----:B------:R-:W-:Y:S01]  /*1bf0*/  LOP3.LUT R5, R4, 0xffffffc0, RZ, 0xc0, !PT ;  /* 0xffffffc004057812 */ /* 0x000fe200078ec0ff */
[----:B------:R-:W-:Y:S01]  /*1c00*/  BSSY B0, `(.L_x_3418) ;  /* 0x000001b000007945 */ /* 0x000fe20003800000 */
[----:B------:R-:W-:-:S02]  /*1c10*/  ISETP.NE.AND P0, PT, R2, RZ, PT ;  /* 0x000000ff0200720c */ /* 0x000fc40003f05270 */
[----:B------:R-:W-:Y:S02]  /*1c20*/  IADD3 R6, R4, 0x1f, RZ ;  /* 0x0000001f04067810 */ /* 0x000fe40007ffe0ff */
[----:B------:R-:W-:Y:S02]  /*1c30*/  ISETP.NE.OR P2, PT, R5, 0x40, P0 ;  /* 0x000000400500780c */ /* 0x000fe40000745670 */
[----:B------:R-:W-:Y:S02]  /*1c40*/  LEA.HI R5, R10, R10, RZ, 0x1 ;  /* 0x0000000a0a057211 */ /* 0x000fe400078f08ff */
[----:B------:R-:W-:Y:S02]  /*1c50*/  ISETP.GT.U32.AND P1, PT, R6, 0x3e, PT ;  /* 0x0000003e0600780c */ /* 0x000fe40003f24070 */
[C---:B------:R-:W-:Y:S02]  /*1c60*/  ISETP.GT.OR P3, PT, R4.reuse, 0x3f, P0 ;  /* 0x0000003f0400780c */ /* 0x040fe40000764670 */
[----:B------:R-:W-:-:S02]  /*1c70*/  ISETP.GT.OR P4, PT, R4, 0x1f, P0 ;  /* 0x0000001f0400780c */ /* 0x000fc40000784670 */
[----:B------:R-:W-:Y:S02]  /*1c80*/  LOP3.LUT R6, R4, 0xffffffe0, RZ, 0xc0, !PT ;  /* 0xffffffe004067812 */ /* 0x000fe400078ec0ff */
[----:B------:R-:W-:Y:S01]  /*1c90*/  SHF.R.S32.HI R5, RZ, 0x1, R5 ;  /* 0x00000001ff057819 */ /* 0x000fe20000011405 */
        /* <DEDUP_REMOVED lines=17> */
.L_x_3419:
[----:B------:R-:W-:Y:S05]  /*1db0*/  BSYNC B0 ;  /* 0x0000000000007941 */ /* 0x000fea0003800000 */
.L_x_3418:
[----:B------:R-:W-:Y:S01]  /*1dc0*/  BAR.SYNC.DEFER_BLOCKING 0x0 ;  /* 0x0000000000007b1d */ /* 0x000fe20000010000 */
[----:B------:R-:W-:Y:S01]  /*1dd0*/  ISETP.NE.OR P5, PT, R6, 0x20, P0 ;  /* 0x000000200600780c */ /* 0x000fe200007a5670 */
[----:B------:R-:W-:Y:S01]  /*1de0*/  HFMA2.MMA R6, -RZ, RZ, 0, 0 ;  /* 0x00000000ff067435 */ /* 0x000fe200000001ff */
[----:B0-----:R-:W-:Y:S01]  /*1df0*/  IMAD.MOV.U32 R11, RZ, RZ, RZ ;  /* 0x000000ffff0b7224 */ /* 0x001fe200078e00ff */
[----:B------:R-:W-:Y:S01]  /*1e00*/  MOV R4, RZ ;  /* 0x000000ff00047202 */ /* 0x000fe20000000f00 */
[----:B------:R-:W-:Y:S01]  /*1e10*/  IMAD R13, R8, 0x50, R5 ;  /* 0x00000050080d7824 */ /* 0x000fe200078e0205 */
[----:B------:R-:W-:Y:S01]  /*1e20*/  BSSY B0, `(.L_x_3420) ;  /* 0x0000014000007945 */ /* 0x000fe20003800000 */
[----:B------:R-:W-:-:S02]  /*1e30*/  IMAD.MOV.U32 R9, RZ, RZ, RZ ;  /* 0x000000ffff097224 */ /* 0x000fc400078e00ff */
[----:B------:R-:W-:Y:S01]  /*1e40*/  IMAD.MOV.U32 R2, RZ, RZ, RZ ;  /* 0x000000ffff027224 */ /* 0x000fe200078e00ff */
        /* <DEDUP_REMOVED lines=17> */
.L_x_3421:
[----:B0-----:R-:W-:Y:S05]  /*1f60*/  BSYNC B0 ;  /* 0x0000000000007941 */ /* 0x001fea0003800000 */
.L_x_3420:
[----:B------:R-:W-:Y:S06]  /*1f70*/  BAR.SYNC.DEFER_BLOCKING 0x0 ;  /* 0x0000000000007b1d */ /* 0x000fec0000010000 */
[----:B------:R-:W-:Y:S01]  /*1f80*/  BSSY B0, `(.L_x_3422) ;  /* 0x0000012000007945 */ /* 0x000fe20003800000 */
        /* <DEDUP_REMOVED lines=17> */
.L_x_3423:
[----:B0-----:R-:W-:Y:S05]  /*20a0*/  BSYNC B0 ;  /* 0x0000000000007941 */ /* 0x001fea0003800000 */
.L_x_3422:
        /* <DEDUP_REMOVED lines=9> */
[----:B------:R-:W-:Y:S02]  /*2140*/  IADD3 R14, P1, P2, R0, R7, R3 ;  /* 0x00000007000e7210 */ /* 0x000fe40007a3e003 */
[----:B------:R-:W-:Y:S02]  /*2150*/  SHF.R.S32.HI R0, RZ, 0x1f, R0 ;  /* 0x0000001fff007819 */ /* 0x000fe40000011400 */
        /* <DEDUP_REMOVED lines=10> */
[----:B------:R-:W-:Y:S02]  /*2200*/  IADD3 R15, R5, 0x40, RZ ;  /* 0x00000040050f7810 */ /* 0x000fe40007ffe0ff */
[-C--:B------:R-:W-:Y:S02]  /*2210*/  IADD3 R16, P0, R7, R14.reuse, RZ ;  /* 0x0000000e07107210 */ /* 0x080fe40007f1e0ff */
[-C--:B------:R-:W-:Y:S02]  /*2220*/  IADD3 R0, P1, R8, R14.reuse, RZ ;  /* 0x0000000e08007210 */ /* 0x080fe40007f3e0ff */
[-C--:B------:R-:W-:Y:S02]  /*2230*/  IADD3 R3, P2, R10, R14.reuse, RZ ;  /* 0x0000000e0a037210 */ /* 0x080fe40007f5e0ff */
[----:B------:R-:W-:-:S02]  /*2240*/  IADD3 R5, P3, R15, R14, RZ ;  /* 0x0000000e0f057210 */ /* 0x000fc40007f7e0ff */
[-C--:B------:R-:W-:Y:S02]  /*2250*/  LEA.HI.X.SX32 R17, R7, R18.reuse, 0x1, P0 ;  /* 0x0000001207117211 */ /* 0x080fe400000f0eff */
[----:B------:R-:W-:Y:S02]  /*2260*/  LEA R14, P0, R16, c[0x0][0x170], 0x1 ;  /* 0x00005c00100e7a11 */ /* 0x000fe400078008ff */
[-C--:B------:R-:W-:Y:S02]  /*2270*/  LEA.HI.X.SX32 R7, R8, R18.reuse, 0x1, P1 ;  /* 0x0000001208077211 */ /* 0x080fe400008f0eff */
[-C--:B------:R-:W-:Y:S02]  /*2280*/  LEA.HI.X.SX32 R20, R10, R18.reuse, 0x1, P2 ;  /* 0x000000120a147211 */ /* 0x080fe400010f0eff */
[----:B------:R-:W-:Y:S02]  /*2290*/  LEA.HI.X.SX32 R18, R15, R18, 0x1, P3 ;  /* 0x000000120f127211 */ /* 0x000fe400018f0eff */
[----:B------:R-:W-:-:S02]  /*22a0*/  LEA.HI.X R15, R16, c[0x0][0x174], R17, 0x1, P0 ;  /* 0x00005d00100f7a11 */ /* 0x000fc400000f0c11 */
[----:B------:R-:W-:Y:S02]  /*22b0*/  LEA R10, P0, R0, c[0x0][0x170], 0x1 ;  /* 0x00005c00000a7a11 */ /* 0x000fe400078008ff */
[----:B------:R-:W-:Y:S02]  /*22c0*/  F2FP.PACK_AB R8, R6, R11 ;  /* 0x0000000b0608723e */ /* 0x000fe400000000ff */
[----:B------:R-:W-:Y:S02]  /*22d0*/  LEA R16, P1, R3, c[0x0][0x170], 0x1 ;  /* 0x00005c0003107a11 */ /* 0x000fe400078208ff */
[----:B------:R-:W-:Y:S01]  /*22e0*/  F2FP.PACK_AB R4, R4, R9 ;  /* 0x000000090404723e */ /* 0x000fe200000000ff */
[----:B------:R-:W-:Y:S01]  /*22f0*/  STG.E.U16 [R12.64], R8 ;  /* 0x000000080c007986 */ /* 0x000fe2000c101524 */
[----:B------:R-:W-:Y:S02]  /*2300*/  LEA R6, P2, R5, c[0x0][0x170], 0x1 ;  /* 0x00005c0005067a11 */ /* 0x000fe400078408ff */
[----:B------:R-:W-:-:S02]  /*2310*/  LEA.HI.X R11, R0, c[0x0][0x174], R7, 0x1, P0 ;  /* 0x00005d00000b7a11 */ /* 0x000fc400000f0c07 */
[----:B------:R-:W-:Y:S02]  /*2320*/  PRMT R0, R8, 0x7632, R0 ;  /* 0x0000763208007816 */ /* 0x000fe40000000000 */
[----:B------:R-:W-:Y:S02]  /*2330*/  LEA.HI.X R17, R3, c[0x0][0x174], R20, 0x1, P1 ;  /* 0x00005d0003117a11 */ /* 0x000fe400008f0c14 */
[----:B------:R-:W-:Y:S01]  /*2340*/  PRMT R3, R4, 0x7632, R3 ;  /* 0x0000763204037816 */ /* 0x000fe20000000003 */
[----:B------:R-:W-:Y:S01]  /*2350*/  STG.E.U16 [R14.64], R0 ;  /* 0x000000000e007986 */ /* 0x000fe2000c101524 */
[----:B------:R-:W-:Y:S02]  /*2360*/  LEA.HI.X R7, R5, c[0x0][0x174], R18, 0x1, P2 ;  /* 0x00005d0005077a11 */ /* 0x000fe400010f0c12 */
[----:B------:R-:W-:Y:S01]  /*2370*/  F2FP.PACK_AB R2, RZ, R2 ;  /* 0x00000002ff02723e */ /* 0x000fe200000000ff */
[----:B------:R-:W-:Y:S04]  /*2380*/  STG.E.U16 [R10.64], R4 ;  /* 0x000000040a007986 */ /* 0x000fe8000c101524 */
[----:B------:R-:W-:Y:S04]  /*2390*/  STG.E.U16 [R16.64], R3 ;  /* 0x0000000310007986 */ /* 0x000fe8000c101524 */
[----:B------:R-:W-:Y:S01]  /*23a0*/  STG.E.U16 [R6.64], R2 ;  /* 0x0000000206007986 */ /* 0x000fe2000c101524 */
[----:B------:R-:W-:Y:S05]  /*23b0*/  EXIT ;  /* 0x000000000000794d */ /* 0x000fea0003800000 */
.L_x_3395:
        /* <DEDUP_REMOVED lines=20> */
.L_x_3396:
[----:B------:R-:W-:Y:S01]  /*2500*/  IMAD.MOV.U32 R15, RZ, RZ, -0x800001 ;  /* 0xff7fffffff0f7424 */ /* 0x000fe200078e00ff */
[----:B------:R-:W-:Y:S01]  /*2510*/  MOV R16, 0x10 ;  /* 0x0000001000107802 */ /* 0x000fe20000000f00 */
[----:B------:R-:W-:Y:S01]  /*2520*/  IMAD.MOV.U32 R11, RZ, RZ, 0x1f ;  /* 0x0000001fff0b7424 */ /* 0x000fe200078e00ff */
[----:B------:R-:W-:Y:S02]  /*2530*/  MOV R18, 0xffffffff ;  /* 0xffffffff00127802 */ /* 0x000fe40000000f00 */
[----:B------:R-:W-:Y:S02]  /*2540*/  MOV R12, 0x2560 ;  /* 0x00002560000c7802 */ /* 0x000fe40000000f00 */
[----:B0-----:R-:W-:Y:S05]  /*2550*/  CALL.REL.NOINC `($__internal_78_$__cuda_sm70_shflsync_bfly_p) ;  /* 0x0000015000007944 */ /* 0x001fea0003c00000 */
[----:B01----:R-:W-:Y:S05]  /*2560*/  BRA `(.L_x_3424) ;  /* 0xffffdca000007947 */ /* 0x003fea000383ffff */
.L_x_3397:
[----:B------:R-:W-:Y:S01]  /*2570*/  HFMA2.MMA R16, -RZ, RZ, 0, 4.76837158203125e-07 ;  /* 0x00000008ff107435 */ /* 0x000fe200000001ff */
[----:B------:R-:W-:Y:S01]  /*2580*/  IMAD.MOV.U32 R15, RZ, RZ, R20 ;  /* 0x000000ffff0f7224 */ /* 0x000fe200078e0014 */
[----:B------:R-:W-:Y:S01]  /*2590*/  MOV R18, 0xffffffff ;  /* 0xffffffff00127802 */ /* 0x000fe20000000f00 */
[----:B------:R-:W-:Y:S01]  /*25a0*/  IMAD.MOV.U32 R11, RZ, RZ, 0x1f ;  /* 0x0000001fff0b7424 */ /* 0x000fe200078e00ff */
[----:B------:R-:W-:Y:S02]  /*25b0*/  MOV R12, 0x25d0 ;  /* 0x000025d0000c7802 */ /* 0x000fe40000000f00 */
[----:B0-----:R-:W-:Y:S05]  /*25c0*/  CALL.REL.NOINC `($__internal_78_$__cuda_sm70_shflsync_bfly_p) ;  /* 0x000000e000007944 */ /* 0x001fea0003c00000 */
[----:B01----:R-:W-:Y:S01]  /*25d0*/  FMNMX.FTZ R15, R20, R11, !PT ;  /* 0x0000000b140f7209 */ /* 0x003fe20007810000 */
[----:B------:R-:W-:Y:S01]  /*25e0*/  HFMA2.MMA R11, -RZ, RZ, 0, 1.847743988037109375e-06 ;  /* 0x0000001fff0b7435 */ /* 0x000fe200000001ff */
[----:B------:R-:W-:Y:S01]  /*25f0*/  IMAD.MOV.U32 R16, RZ, RZ, 0x4 ;  /* 0x00000004ff107424 */ /* 0x000fe200078e00ff */
[----:B------:R-:W-:Y:S01]  /*2600*/  MOV R12, 0x2630 ;  /* 0x00002630000c7802 */ /* 0x000fe20000000f00 */
[----:B------:R-:W-:-:S03]  /*2610*/  IMAD.MOV.U32 R18, RZ, RZ, -0x1 ;  /* 0xffffffffff127424 */ /* 0x000fc600078e00ff */
[----:B------:R-:W-:Y:S05]  /*2620*/  CALL.REL.NOINC `($__internal_78_$__cuda_sm70_shflsync_bfly_p) ;  /* 0x0000008000007944 */ /* 0x000fea0003c00000 */
[----:B01----:R-:W-:Y:S01]  /*2630*/  FMNMX.FTZ R15, R15, R11, !PT ;  /* 0x0000000b0f0f7209 */ /* 0x003fe20007810000 */
[----:B------:R-:W-:Y:S01]  /*2640*/  IMAD.MOV.U32 R11, RZ, RZ, 0x1f ;  /* 0x0000001fff0b7424 */ /* 0x000fe200078e00ff */
[----:B------:R-:W-:-:S02]  /*2650*/  MOV R16, 0x2 ;  /* 0x0000000200107802 */ /* 0x000fc40000000f00 */
[----:B------:R-:W-:Y:S02]  /*2660*/  MOV R18, 0xffffffff ;  /* 0xffffffff00127802 */ /* 0x000fe40000000f00 */
[----:B------:R-:W-:Y:S02]  /*2670*/  MOV R12, 0x2690 ;  /* 0x00002690000c7802 */ /* 0x000fe40000000f00 */
[----:B------:R-:W-:Y:S05]  /*2680*/  CALL.REL.NOINC `($__internal_78_$__cuda_sm70_shflsync_bfly_p) ;  /* 0x0000002000007944 */ /* 0x000fea0003c00000 */
[----:B-1----:R-:W-:Y:S01]  /*2690*/  IMAD.MOV.U32 R12, RZ, RZ, R11 ;  /* 0x000000ffff0c7224 */ /* 0x002fe200078e000b */
[----:B0-----:R-:W-:Y:S05]  /*26a0*/  BRA `(.L_x_3425) ;  /* 0xffffdbe000007947 */ /* 0x001fea000383ffff */
        .weak           $__internal_78_$__cuda_sm70_shflsync_bfly_p
        .type           $__internal_78_$__cuda_sm70_shflsync_bfly_p,@function
        .size           $__internal_78_$__cuda_sm70_shflsync_bfly_p,(.L_x_24739 - $__internal_78_$__cuda_sm70_shflsync_bfly_p)
$__internal_78_$__cuda_sm70_shflsync_bfly_p:
[----:B------:R-:W-:Y:S01]  /*26b0*/  HFMA2.MMA R13, -RZ, RZ, 0, 0 ;  /* 0x00000000ff0d7435 */ /* 0x000fe200000001ff */
[----:B------:R-:W-:Y:S04]  /*26c0*/  WARPSYNC R18 ;  /* 0x0000001200007348 */ /* 0x000fe80003800000 */
[----:B------:R0:W1:Y:S01]  /*26d0*/  SHFL.BFLY PT, R11, R15, R16, R11 ;  /* 0x0c0000100f0b7389 */ /* 0x00006200000e000b */
[----:B------:R-:W-:Y:S05]  /*26e0*/  RET.REL.NODEC R12 `(_ZN4vllm25paged_attention_v2_kernelIthLi80ELi16ELi128ELNS_18Fp8KVCacheDataTypeE2ELb0ELi512EEEvPfS2_PT_PKS3_PKT0_S9_ifPKiSB_iPKfiiiSD_SD_iiiii) ;  /* 0xffffd9100c007950 */ /* 0x000fea0003c3ffff */
.L_x_3426:
        /* <DEDUP_REMOVED lines=9> */
.L_x_24739:


//--------------------- .text._ZN4vllm25paged_attention_v2_kernelIthLi64ELi16ELi128ELNS_18Fp8KVCacheDataTypeE2ELb0ELi512EEEvPfS2_PT_PKS3_PKT0_S9_ifPKiSB_iPKfiiiSD_SD_iiiii --------------------------
	.section	.text._ZN4vllm25paged_attention_v2_kernelIthLi64ELi16ELi128ELNS_18Fp8KVCacheDataTypeE2ELb0ELi512EEEvPfS2_PT_PKS3_PKT0_S9_ifPKiSB_iPKfiiiSD_SD_iiiii,"ax",@progbits
	.sectioninfo	@"SHI_REGISTERS=32"
	.align	128
        .global         _ZN4vllm25paged_attention_v2_kernelIthLi64ELi16ELi128ELNS_18Fp8KVCacheDataTypeE2ELb0ELi512EEEvPfS2_PT_PKS3_PKT0_S9_ifPKiSB_iPKfiiiSD_SD_iiiii
        .type           _ZN4vllm25paged_attention_v2_kernelIthLi64ELi16ELi128ELNS_18Fp8KVCacheDataTypeE2ELb0ELi512EEEvPfS2_PT_PKS3_PKT0_S9_ifPKiSB_iPKfiiiSD_SD_iiiii,@function
        .size           _ZN4vllm25paged_attention_v2_kernelIthLi64ELi16ELi128ELNS_18Fp8KVCacheDataTypeE2ELb0ELi512EEEvPfS2_PT_PKS3_PKT0_S9_ifPKiSB_iPKfiiiSD_SD_iiiii,(.L_x_24740 - _ZN4vllm25paged_attention_v2_kernelIthLi64ELi16ELi128ELNS_18Fp8KVCacheDataTypeE2ELb0ELi512EEEvPfS2_PT_PKS3_PKT0_S9_ifPKiSB_iPKfiiiSD_SD_iiiii)
        .other          _ZN4vllm25paged_attention_v2_kernelIthLi64ELi16ELi128ELNS_18Fp8KVCacheDataTypeE2ELb0ELi512EEEvPfS2_PT_PKS3_PKT0_S9_ifPKiSB_iPKfiiiSD_SD_iiiii,@"STO_CUDA_ENTRY STV_DEFAULT"
_ZN4vllm25paged_attention_v2_kernelIthLi64ELi16ELi128ELNS_18Fp8KVCacheDataTypeE2ELb0ELi512EEEvPfS2_PT_PKS3_PKT0_S9_ifPKiSB_iPKfiiiSD_SD_iiiii:
.text._ZN4vllm25paged_attention_v2_kernelIthLi64ELi16ELi128ELNS_18Fp8KVCacheDataTypeE2ELb0ELi512EEEvPfS2_PT_PKS3_PKT0_S9_ifPKiSB_iPKfiiiSD_SD_iiiii:
        /* <DEDUP_REMOVED lines=32> */
[----:B------:R-:W-:-:S04]  /*0200*/  MOV R11, 0xff7fffff ;  /* 0xff7fffff000b7802 */ /* 0x000fc80000000f00 */
.L_x_3454:
        /* <DEDUP_REMOVED lines=8> */
.L_x_3455:
        /* <DEDUP_REMOVED lines=19> */
[----:B------:R-:W-:Y:S01]  /*03c0*/  MOV R14, R4 ;  /* 0x00000004000e7202 */ /* 0x000fe20000000f00 */
[----:B------:R-:W-:Y:S01]  /*03d0*/  IMAD R13, R3, R12, -0x21 ;  /* 0xffffffdf030d7424 */ /* 0x000fe200078e020c */
[----:B------:R-:W-:-:S04]  /*03e0*/  LOP3.LUT R12, RZ, R6, RZ, 0x33, !PT ;  /* 0x00000006ff0c7212 */ /* 0x000fc800078e33ff */
        /* <DEDUP_REMOVED lines=13> */
.L_x_3434:
        /* <DEDUP_REMOVED lines=11> */
.L_x_3433:
[----:B------:R-:W-:Y:S05]  /*0570*/  BSYNC B1 ;  /* 0x0000000000017941 */ /* 0x000fea0003800000 */
.L_x_3432:
        /* <DEDUP_REMOVED lines=10> */
.L_x_3437:
        /* <DEDUP_REMOVED lines=100> */
.L_x_3436:
[----:B------:R-:W-:Y:S05]  /*0c60*/  BSYNC B1 ;  /* 0x0000000000017941 */ /* 0x000fea0003800000 */
.L_x_3435:
        /* <DEDUP_REMOVED lines=55> */
.L_x_3439:
[----:B------:R-:W-:Y:S05]  /*0fe0*/  BSYNC B1 ;  /* 0x0000000000017941 */ /* 0x000fea0003800000 */
.L_x_3438:
        /* <DEDUP_REMOVED lines=26> */
.L_x_3431:
[----:B------:R-:W-:Y:S05]  /*1190*/  BSYNC B0 ;  /* 0x0000000000007941 */ /* 0x000fea0003800000 */
.L_x_3430:
        /* <DEDUP_REMOVED lines=41> */
[----:B------:R-:W-:Y:S02]  /*1430*/  LEA R13, R4, 0x20, 0x2 ;  /* 0x00000020040d7811 */ /* 0x000fe400078e10ff */
[----:B------:R-:W-:-:S03]  /*1440*/  MOV R6, R4 ;  /* 0x0000000400067202 */ /* 0x000fc60000000f00 */
.L_x_3444:
        /* <DEDUP_REMOVED lines=8> */
.L_x_3443:
[----:B------:R-:W-:Y:S05]  /*14d0*/  BSYNC B1 ;  /* 0x0000000000017941 */ /* 0x000fea0003800000 */
.L_x_3442:
        /* <DEDUP_REMOVED lines=10> */
.L_x_3447:
        /* <DEDUP_REMOVED lines=52> */
.L_x_3446:
[----:B------:R-:W-:Y:S05]  /*18c0*/  BSYNC B1 ;  /* 0x0000000000017941 */ /* 0x000fea0003800000 */
.L_x_3445:
        /* <DEDUP_REMOVED lines=31> */
.L_x_3449:
[----:B------:R-:W-:Y:S05]  /*1ac0*/  BSYNC B1 ;  /* 0x0000000000017941 */ /* 0x000fea0003800000 */
.L_x_3448:
        /* <DEDUP_REMOVED lines=14> */
.L_x_3441:
[----:B------:R-:W-:Y:S05]  /*1bb0*/  BSYNC B0 ;  /* 0x0000000000007941 */ /* 0x000fea0003800000 */
.L_x_3440:
[----:B------:R-:W-:Y:S01]  /*1bc0*/  BAR.SYNC.DEFER_BLOCKING 0x0 ;  /* 0x0000000000007b1d */ /* 0x000fe20000010000 */
[----:B------:R-:W-:Y:S02]  /*1bd0*/  ISETP.NE.AND P3, PT, R4, RZ, PT ;  /* 0x000000ff0400720c */ /* 0x000fe40003f65270 */
[----:B-1----:R-:W-:Y:S02]  /*1be0*/  LOP3.LUT R2, R10, 0x1, RZ, 0xc0, !PT ;  /* 0x000000010a027812 */ /* 0x002fe400078ec0ff */
        /* <DEDUP_REMOVED lines=24> */
.L_x_3451:
[----:B------:R-:W-:Y:S05]  /*1d70*/  BSYNC B0 ;  /* 0x0000000000007941 */ /* 0x000fea0003800000 */
.L_x_3450:
[----:B------:R-:W-:Y:S01]  /*1d80*/  BAR.SYNC.DEFER_BLOCKING 0x0 ;  /* 0x0000000000007b1d */ /* 0x000fe20000010000 */
[----:B------:R-:W-:Y:S01]  /*1d90*/  HFMA2.MMA R6, -RZ, RZ, 0, 0 ;  /* 0x00000000ff067435 */ /* 0x000fe200000001ff */
[----:B------:R-:W-:Y:S01]  /*1da0*/  IMAD R8, R8, 0x40, R5 ;  /* 0x0000004008087824 */ /* 0x000fe200078e0205 */
[----:B------:R-:W-:Y:S01]  /*1db0*/  HFMA2.MMA R9, -RZ, RZ, 0, 0 ;  /* 0x00000000ff097435 */ /* 0x000fe200000001ff */
[----:B0-----:R-:W-:Y:S01]  /*1dc0*/  MOV R11, RZ ;  /* 0x000000ff000b7202 */ /* 0x001fe20000000f00 */
[----:B------:R-:W-:Y:S01]  /*1dd0*/  IMAD.MOV.U32 R2, RZ, RZ, RZ ;  /* 0x000000ffff027224 */ /* 0x000fe200078e00ff */
        /* <DEDUP_REMOVED lines=34> */
.L_x_3453:
[----:B0-----:R-:W-:Y:S05]  /*2000*/  BSYNC B0 ;  /* 0x0000000000007941 */ /* 0x001fea0003800000 */
.L_x_3452:
        /* <DEDUP_REMOVED lines=8> */
[--C-:B------:R-:W-:Y:S02]  /*2090*/  SHF.R.S32.HI R8, RZ, 0x1f, R4.reuse ;  /* 0x0000001fff087819 */ /* 0x100fe40000011404 */
[----:B------:R-:W-:Y:S02]  /*20a0*/  IADD3 R12, P0, P2, R0, R3, R4 ;  /* 0x00000003000c7210 */ /* 0x000fe40007a1e004 */
[----:B------:R-:W-:Y:S02]  /*20b0*/  SHF.R.S32.HI R7, RZ, 0x1f, R3 ;  /* 0x0000001fff077819 */ /* 0x000fe40000011403 */
[----:B------:R-:W-:Y:S01]  /*20c0*/  SHF.R.S32.HI R4, RZ, 0x1f, R0 ;  /* 0x0000001fff047819 */ /* 0x000fe20000011400 */
[----:B------:R-:W-:Y:S08]  /*20d0*/  @P1 EXIT ;  /* 0x000000000000194d */ /* 0x000ff00003800000 */
        /* <DEDUP_REMOVED lines=29> */
.L_x_3427:
        /* <DEDUP_REMOVED lines=20> */
.L_x_3428:
[----:B------:R-:W-:Y:S01]  /*23f0*/  IMAD.MOV.U32 R15, RZ, RZ, -0x800001 ;  /* 0xff7fffffff0f7424 */ /* 0x000fe200078e00ff */
[----:B------:R-:W-:Y:S01]  /*2400*/  MOV R16, 0x10 ;  /* 0x0000001000107802 */ /* 0x000fe20000000f00 */
[----:B------:R-:W-:Y:S01]  /*2410*/  IMAD.MOV.U32 R11, RZ, RZ, 0x1f ;  /* 0x0000001fff0b7424 */ /* 0x000fe200078e00ff */
[----:B------:R-:W-:Y:S02]  /*2420*/  MOV R18, 0xffffffff ;  /* 0xffffffff00127802 */ /* 0x000fe40000000f00 */
[----:B------:R-:W-:Y:S02]  /*2430*/  MOV R12, 0x2450 ;  /* 0x00002450000c7802 */ /* 0x000fe40000000f00 */
[----:B0-----:R-:W-:Y:S05]  /*2440*/  CALL.REL.NOINC `($__internal_79_$__cuda_sm70_shflsync_bfly_p) ;  /* 0x0000015000007944 */ /* 0x001fea0003c00000 */
[----:B01----:R-:W-:Y:S05]  /*2450*/  BRA `(.L_x_3454) ;  /* 0xffffddb000007947 */ /* 0x003fea000383ffff */
.L_x_3429:
[----:B------:R-:W-:Y:S01]  /*2460*/  HFMA2.MMA R16, -RZ, RZ, 0, 4.76837158203125e-07 ;  /* 0x00000008ff107435 */ /* 0x000fe200000001ff */
[----:B------:R-:W-:Y:S01]  /*2470*/  IMAD.MOV.U32 R15, RZ, RZ, R20 ;  /* 0x000000ffff0f7224 */ /* 0x000fe200078e0014 */
[----:B------:R-:W-:Y:S01]  /*2480*/  MOV R18, 0xffffffff ;  /* 0xffffffff00127802 */ /* 0x000fe20000000f00 */
[----:B------:R-:W-:Y:S01]  /*2490*/  IMAD.MOV.U32 R11, RZ, RZ, 0x1f ;  /* 0x0000001fff0b7424 */ /* 0x000fe200078e00ff */
[----:B------:R-:W-:Y:S02]  /*24a0*/  MOV R12, 0x24c0 ;  /* 0x000024c0000c7802 */ /* 0x000fe40000000f00 */
[----:B0-----:R-:W-:Y:S05]  /*24b0*/  CALL.REL.NOINC `($__internal_79_$__cuda_sm70_shflsync_bfly_p) ;  /* 0x000000e000007944 */ /* 0x001fea0003c00000 */
[----:B01----:R-:W-:Y:S01]  /*24c0*/  FMNMX.FTZ R15, R20, R11, !PT ;  /* 0x0000000b140f7209 */ /* 0x003fe20007810000 */
[----:B------:R-:W-:Y:S01]  /*24d0*/  HFMA2.MMA R11, -RZ, RZ, 0, 1.847743988037109375e-06 ;  /* 0x0000001fff0b7435 */ /* 0x000fe200000001ff */
[----:B------:R-:W-:Y:S01]  /*24e0*/  IMAD.MOV.U32 R16, RZ, RZ, 0x4 ;  /* 0x00000004ff107424 */ /* 0x000fe200078e00ff */
[----:B------:R-:W-:Y:S01]  /*24f0*/  MOV R12, 0x2520 ;  /* 0x00002520000c7802 */ /* 0x000fe20000000f00 */
[----:B------:R-:W-:-:S03]  /*2500*/  IMAD.MOV.U32 R18, RZ, RZ, -0x1 ;  /* 0xffffffffff127424 */ /* 0x000fc600078e00ff */
[----:B------:R-:W-:Y:S05]  /*2510*/  CALL.REL.NOINC `($__internal_79_$__cuda_sm70_shflsync_bfly_p) ;  /* 0x0000008000007944 */ /* 0x000fea0003c00000 */
[----:B01----:R-:W-:Y:S01]  /*2520*/  FMNMX.FTZ R15, R15, R11, !PT ;  /* 0x0000000b0f0f7209 */ /* 0x003fe20007810000 */
[----:B------:R-:W-:Y:S01]  /*2530*/  IMAD.MOV.U32 R11, RZ, RZ, 0x1f ;  /* 0x0000001fff0b7424 */ /* 0x000fe200078e00ff */
[----:B------:R-:W-:-:S02]  /*2540*/  MOV R16, 0x2 ;  /* 0x0000000200107802 */ /* 0x000fc40000000f00 */
[----:B------:R-:W-:Y:S02]  /*2550*/  MOV R18, 0xffffffff ;  /* 0xffffffff00127802 */ /* 0x000fe40000000f00 */
[----:B------:R-:W-:Y:S02]  /*2560*/  MOV R12, 0x2580 ;  /* 0x00002580000c7802 */ /* 0x000fe40000000f00 */
[----:B------:R-:W-:Y:S05]  /*2570*/  CALL.REL.NOINC `($__internal_79_$__cuda_sm70_shflsync_bfly_p) ;  /* 0x0000002000007944 */ /* 0x000fea0003c00000 */
[----:B-1----:R-:W-:Y:S01]  /*2580*/  IMAD.MOV.U32 R12, RZ, RZ, R11 ;  /* 0x000000ffff0c7224 */ /* 0x002fe200078e000b */
[----:B0-----:R-:W-:Y:S05]  /*2590*/  BRA `(.L_x_3455) ;  /* 0xffffdcf000007947 */ /* 0x001fea000383ffff */
        .weak           $__internal_79_$__cuda_sm70_shflsync_bfly_p
        .type           $__internal_79_$__cuda_sm70_shflsync_bfly_p,@function
        .size           $__internal_79_$__cuda_sm70_shflsync_bfly_p,(.L_x_24740 - $__internal_79_$__cuda_sm70_shflsync_bfly_p)
$__internal_79_$__cuda_sm70_shflsync_bfly_p:
[----:B------:R-:W-:Y:S01]  /*25a0*/  HFMA2.MMA R13, -RZ, RZ, 0, 0 ;  /* 0x00000000ff0d7435 */ /* 0x000fe200000001ff */
[----:B------:R-:W-:Y:S04]  /*25b0*/  WARPSYNC R18 ;  /* 0x0000001200007348 */ /* 0x000fe80003800000 */
[----:B------:R0:W1:Y:S01]  /*25c0*/  SHFL.BFLY PT, R11, R15, R16, R11 ;  /* 0x0c0000100f0b7389 */ /* 0x00006200000e000b */
[----:B------:R-:W-:Y:S05]  /*25d0*/  RET.REL.NODEC R12 `(_ZN4vllm25paged_attention_v2_kernelIthLi64ELi16ELi128ELNS_18Fp8KVCacheDataTypeE2ELb0ELi512EEEvPfS2_PT_PKS3_PKT0_S9_ifPKiSB_iPKfiiiSD_SD_iiiii) ;  /* 0xffffda200c007950 */ /* 0x000fea0003c3ffff */
.L_x_3456:
        /* <DEDUP_REMOVED lines=10> */
.L_x_24740:


//--------------------- .text._ZN4vllm25paged_attention_v2_kernelIthLi32ELi16ELi128ELNS_18Fp8KVCacheDataTypeE2ELb0ELi512EEEvPfS2_PT_PKS3_PKT0_S9_ifPKiSB_iPKfiiiSD_SD_iiiii --------------------------
	.section	.text._ZN4vllm25paged_attention_v2_kernelIthLi32ELi16ELi128ELNS_18Fp8KVCacheDataTypeE2ELb0ELi512EEEvPfS2_PT_PKS3_PKT0_S9_ifPKiSB_iPKfiiiSD_SD_iiiii,"ax",@progbits
	.sectioninfo	@"SHI_REGISTERS=32"
	.align	128
        .global         _ZN4vllm25paged_attention_v2_kernelIthLi32ELi16ELi128ELNS_18Fp8KVCacheDataTypeE2ELb0ELi512EEEvPfS2_PT_PKS3_PKT0_S9_ifPKiSB_iPKfiiiSD_SD_iiiii
        .type           _ZN4vllm25paged_attention_v2_kernelIthLi32ELi16ELi128ELNS_18Fp8KVCacheDataTypeE2ELb0ELi512EEEvPfS2_PT_PKS3_PKT0_S9_ifPKiSB_iPKfiiiSD_SD_iiiii,@function
        .size           _ZN4vllm25paged_attention_v2_kernelIthLi32ELi16ELi128ELNS_18Fp8KVCacheDataTypeE2ELb0ELi512EEEvPfS2_PT_PKS3_PKT0_S9_ifPKiSB_iPKfiiiSD_SD_iiiii,(.L_x_24741 - _ZN4vllm25paged_attention_v2_kernelIthLi32ELi16ELi128ELNS_18Fp8KVCacheDataTypeE2ELb0ELi512EEEvPfS2_PT_PKS3_PKT0_S9_ifPKiSB_iPKfiiiSD_SD_iiiii)
        .other          _ZN4vllm25paged_attention_v2_kernelIthLi32ELi16ELi128ELNS_18Fp8KVCacheDataTypeE2ELb0ELi512EEEvPfS2_PT_PKS3_PKT0_S9_ifPKiSB_iPKfiiiSD_SD_iiiii,@"STO_CUDA_ENTRY STV_DEFAULT"
_ZN4vllm25paged_attention_v2_kernelIthLi32ELi16ELi128ELNS_18Fp8KVCacheDataTypeE2ELb0ELi512EEEvPfS2_PT_PKS3_PKT0_S9_ifPKiSB_iPKfiiiSD_SD_iiiii:
.text._ZN4vllm25paged_attention_v2_kernelIthLi32ELi16ELi128ELNS_18Fp8KVCacheDataTypeE2ELb0ELi512EEEvPfS2_PT_PKS3_PKT0_S9_ifPKiSB_iPKfiiiSD_SD_iiiii:
        /* <DEDUP_REMOVED lines=12> */
[----:B------:R-:W-:Y:S02]  /*00c0*/  USHF.L.U32 UR39, UR40, 0x5, URZ ;  /* 0x0000000528277899 */ /* 0x000fe4000800063f */
[----:B------:R-:W-:Y:S01]  /*00d0*/  BAR.SYNC.DEFER_BLOCKING 0x0 ;  /* 0x0000000000007b1d */ /* 0x000fe20000010000 */
[----:B------:R-:W-:Y:S01]  /*00e0*/  SHF.R.S32.HI R5, RZ, 0x1f, R4 ;  /* 0x0000001fff057819 */ /* 0x000fe20000011404 */
[----:B------:R-:W-:-:S03]  /*00f0*/  UIADD3 UR4, UR39, 0x20, URZ ;  /* 0x0000002027047890 */ /* 0x000fc6000fffe03f */
[----:B------:R-:W-:-:S04]  /*0100*/  LEA.HI R4, R5, R4, RZ, 0x4 ;  /* 0x0000000405047211 */ /* 0x000fc800078f20ff */
[----:B------:R-:W-:Y:S02]  /*0110*/  SHF.R.S32.HI R4, RZ, 0x4, R4 ;  /* 0x00000004ff047819 */ /* 0x000fe40000011404 */
[----:B0-----:R-:W-:-:S04]  /*0120*/  SHF.R.S32.HI R6, RZ, 0x1f, R3 ;  /* 0x0000001fff067819 */ /* 0x001fc80000011403 */
[----:B------:R-:W-:Y:S02]  /*0130*/  LEA.HI R8, R6, R3, RZ, 0x5 ;  /* 0x0000000306087211 */ /* 0x000fe400078f28ff */
[----:B------:R-:W-:Y:S02]  /*0140*/  IMNMX R6, R4, UR4, PT ;  /* 0x0000000404067c17 */ /* 0x000fe4000b800200 */
[----:B------:R-:W-:-:S04]  /*0150*/  SHF.R.S32.HI R5, RZ, 0x5, R8 ;  /* 0x00000005ff057819 */ /* 0x000fc80000011408 */
[----:B------:R-:W-:-:S04]  /*0160*/  IADD3 R7, R5, UR39, RZ ;  /* 0x0000002705077c10 */ /* 0x000fc8000fffe0ff */
[----:B------:R-:W-:Y:S02]  /*0170*/  ISETP.GE.AND P0, PT, R7, R6, PT ;  /* 0x000000060700720c */ /* 0x000fe40003f06270 */
[----:B------:R-:W-:-:S04]  /*0180*/  IADD3 R6, R6, -UR39, RZ ;  /* 0x8000002706067c10 */ /* 0x000fc8000fffe0ff */
[----:B------:R-:W-:-:S07]  /*0190*/  LEA R7, R6, UR38, 0x4 ;  /* 0x0000002606077c11 */ /* 0x000fce000f8e20ff */
[----:B------:R-:W-:Y:S05]  /*01a0*/  @!P0 BRA `(.L_x_3457) ;  /* 0x00001f6000008947 */ /* 0x000fea0003800000 */
[----:B------:R-:W0:Y:S01]  /*01b0*/  S2R R6, SR_CTAID.X ;  /* 0x0000000000067919 */ /* 0x000e220000002500 */
[----:B------:R-:W-:Y:S02]  /*01c0*/  IMNMX R7, R2, R7, PT ;  /* 0x0000000702077217 */ /* 0x000fe40003800200 */
[----:B------:R-:W-:Y:S02]  /*01d0*/  LOP3.LUT R10, R8, 0xffffffe0, RZ, 0xc0, !PT ;  /* 0xffffffe0080a7812 */ /* 0x000fe400078ec0ff */
[----:B------:R-:W-:Y:S02]  /*01e0*/  IADD3 R8, R7, -UR38, RZ ;  /* 0x8000002607087c10 */ /* 0x000fe4000fffe0ff */
[----:B------:R-:W-:Y:S01]  /*01f0*/  IADD3 R7, -R10, R3, RZ ;  /* 0x000000030a077210 */ /* 0x000fe20007ffe1ff */
[----:B------:R-:W-:Y:S05]  /*0200*/  BRA.DIV ~URZ, `(.L_x_3458) ;  /* 0x000020427f007947 */ /* 0x000fea000b800000 */
[----:B------:R-:W-:-:S05]  /*0210*/  IMAD.MOV.U32 R9, RZ, RZ, -0x800001 ;  /* 0xff7fffffff097424 */ /* 0x000fca00078e00ff */
.L_x_3486:
        /* <DEDUP_REMOVED lines=8> */
.L_x_3487:
[----:B------:R-:W-:Y:S01]  /*02a0*/  ISETP.NE.AND P0, PT, R7, RZ, PT ;  /* 0x000000ff0700720c */ /* 0x000fe20003f05270 */
[----:B------:R-:W-:-:S12]  /*02b0*/  WARPSYNC 0xffffffff ;  /* 0xffffffff00007948 */ /* 0x000fd80003800000 */
[----:B--2---:R-:W-:-:S05]  /*02c0*/  @!P0 FMNMX.FTZ R10, R10, R13, !PT ;  /* 0x0000000d0a0a8209 */ /* 0x004fca0007810000 */
[----:B------:R2:W-:Y:S02]  /*02d0*/  @!P0 STS [R5.X4], R10 ;  /* 0x0000000a05008388 */ /* 0x0005e40000004800 */
[----:B------:R-:W-:Y:S01]  /*02e0*/  BAR.SYNC.DEFER_BLOCKING 0x0 ;  /* 0x0000000000007b1d */ /* 0x000fe20000010000 */
[----:B------:R-:W-:Y:S01]  /*02f0*/  ISETP.GT.AND P0, PT, R7, 0x3, PT ;  /* 0x000000030700780c */ /* 0x000fe20003f04270 */
[----:B------:R-:W-:Y:S01]  /*0300*/  IMAD.MOV.U32 R11, RZ, RZ, RZ ;  /* 0x000000ffff0b7224 */ /* 0x000fe200078e00ff */
[----:B------:R-:W-:-:S03]  /*0310*/  ISETP.GE.AND P1, PT, R3, R8, PT ;  /* 0x000000080300720c */ /* 0x000fc60003f26270 */
[----:B------:R-:W-:Y:S08]  /*0320*/  BSSY B0, `(.L_x_3460) ;  /* 0x00000e7000007945 */ /* 0x000ff00003800000 */
[----:B------:R-:W3:Y:S04]  /*0330*/  @!P0 LDS R12, [R7.X4] ;  /* 0x00000000070c8984 */ /* 0x000ee80000004800 */
[----:B---3--:R-:W3:Y:S02]  /*0340*/  SHFL.BFLY PT, R9, R12, 0x2, 0x1f ;  /* 0x0c401f000c097f89 */ /* 0x008ee400000e0000 */
[----:B--23--:R-:W-:-:S05]  /*0350*/  FMNMX.FTZ R10, R9, R12, !PT ;  /* 0x0000000c090a7209 */ /* 0x00cfca0007810000 */
[----:B------:R-:W2:Y:S02]  /*0360*/  SHFL.BFLY PT, R9, R10, 0x1, 0x1f ;  /* 0x0c201f000a097f89 */ /* 0x000ea400000e0000 */
[----:B--2---:R-:W-:-:S06]  /*0370*/  FMNMX.FTZ R9, R10, R9, !PT ;  /* 0x000000090a097209 */ /* 0x004fcc0007810000 */
[----:B------:R-:W2:Y:S01]  /*0380*/  SHFL.IDX PT, R9, R9, RZ, 0x1f ;  /* 0x00001fff09097589 */ /* 0x000ea200000e0000 */
[----:B------:R-:W-:Y:S05]  /*0390*/  @P1 BRA `(.L_x_3461) ;  /* 0x00000df000001947 */ /* 0x000fea0003800000 */
[----:B------:R-:W-:Y:S01]  /*03a0*/  UIADD3 UR4, -UR39, -0x21, URZ ;  /* 0xffffffdf27047890 */ /* 0x000fe2000fffe13f */
[----:B------:R-:W-:Y:S01]  /*03b0*/  LOP3.LUT R10, RZ, R4, RZ, 0x33, !PT ;  /* 0x00000004ff0a7212 */ /* 0x000fe200078e33ff */
[----:B------:R-:W-:Y:S01]  /*03c0*/  BSSY B1, `(.L_x_3462) ;  /* 0x000001b000017945 */ /* 0x000fe20003800000 */
[----:B------:R-:W-:Y:S01]  /*03d0*/  LOP3.LUT R11, RZ, R2, RZ, 0x33, !PT ;  /* 0x00000002ff0b7212 */ /* 0x000fe200078e33ff */
[----:B-1----:R-:W-:Y:S02]  /*03e0*/  IMAD.MOV.U32 R13, RZ, RZ, R3 ;  /* 0x000000ffff0d7224 */ /* 0x002fe400078e0003 */
        /* <DEDUP_REMOVED lines=11> */
[----:B------:R-:W-:Y:S01]  /*04a0*/  IMAD.MOV.U32 R13, RZ, RZ, R3 ;  /* 0x000000ffff0d7224 */ /* 0x000fe200078e0003 */
[----:B------:R-:W-:-:S03]  /*04b0*/  MOV R11, RZ ;  /* 0x000000ff000b7202 */ /* 0x000fc60000000f00 */
.L_x_3464:
        /* <DEDUP_REMOVED lines=11> */
.L_x_3463:
[----:B------:R-:W-:Y:S05]  /*0570*/  BSYNC B1 ;  /* 0x0000000000017941 */ /* 0x000fea0003800000 */
.L_x_3462:
        /* <DEDUP_REMOVED lines=10> */
.L_x_3467:
[----:B------:R-:W1:Y:S01]  /*0620*/  LDS R22, [R14+-0x400] ;  /* 0xfffc00000e167984 */ /* 0x000e620000000800 */
[----:B------:R-:W-:-:S03]  /*0630*/  IADD3 R13, R13, 0x800, RZ ;  /* 0x000008000d0d7810 */ /* 0x000fc60007ffe0ff */
[----:B------:R-:W3:Y:S01]  /*0640*/  LDS R15, [R14] ;  /* 0x000000000e0f7984 */ /* 0x000ee20000000800 */
[----:B------:R-:W-:-:S03]  /*0650*/  ISETP.GE.AND P2, PT, R13, R10, PT ;  /* 0x0000000a0d00720c */ /* 0x000fc60003f46270 */
[----:B------:R-:W4:Y:S04]  /*0660*/  LDS R20, [R14+0x200] ;  /* 0x000200000e147984 */ /* 0x000f280000000800 */
[----:B------:R-:W5:Y:S04]  /*0670*/  LDS R24, [R14+-0x200] ;  /* 0xfffe00000e187984 */ /* 0x000f680000000800 */
[----:B------:R-:W2:Y:S04]  /*0680*/  LDS R12, [R14+0x800] ;  /* 0x000800000e0c7984 */ /* 0x000ea80000000800 */
[----:B------:R-:W0:Y:S04]  /*0690*/  LDS R18, [R14+0x400] ;  /* 0x000400000e127984 */ /* 0x000e280000000800 */
[----:B------:R-:W0:Y:S04]  /*06a0*/  LDS R16, [R14+0x600] ;  /* 0x000600000e107984 */ /* 0x000e280000000800 */
[----:B------:R-:W0:Y:S04]  /*06b0*/  LDS R28, [R14+0xa00] ;  /* 0x000a00000e1c7984 */ /* 0x000e280000000800 */
[----:B------:R-:W-:Y:S01]  /*06c0*/  LDS R26, [R14+0xc00] ;  /* 0x000c00000e1a7984 */ /* 0x000fe20000000800 */
[----:B-12---:R-:W-:-:S02]  /*06d0*/  FADD.FTZ R22, -R9, R22 ;  /* 0x0000001609167221 */ /* 0x006fc40000010100 */
[C---:B---3--:R-:W-:Y:S02]  /*06e0*/  FADD.FTZ R15, -R9.reuse, R15 ;  /* 0x0000000f090f7221 */ /* 0x048fe40000010100 */
[----:B------:R-:W-:Y:S02]  /*06f0*/  FMUL.FTZ R19, R22, 1.4426950216293334961 ;  /* 0x3fb8aa3b16137820 */ /* 0x000fe40000410000 */
[----:B----4-:R-:W-:Y:S01]  /*0700*/  FADD.FTZ R20, -R9, R20 ;  /* 0x0000001409147221 */ /* 0x010fe20000010100 */
[----:B------:R-:W1:Y:S01]  /*0710*/  LDS R22, [R14+0x1000] ;  /* 0x001000000e167984 */ /* 0x000e620000000800 */
[----:B------:R-:W-:Y:S02]  /*0720*/  FMUL.FTZ R23, R15, 1.4426950216293334961 ;  /* 0x3fb8aa3b0f177820 */ /* 0x000fe40000410000 */
[----:B-----5:R-:W-:Y:S01]  /*0730*/  FADD.FTZ R24, -R9, R24 ;  /* 0x0000001809187221 */ /* 0x020fe20000010100 */
[----:B------:R-:W2:Y:S01]  /*0740*/  MUFU.EX2 R19, R19 ;  /* 0x0000001300137308 */ /* 0x000ea20000000800 */
[----:B------:R-:W-:-:S02]  /*0750*/  FMUL.FTZ R15, R20, 1.4426950216293334961 ;  /* 0x3fb8aa3b140f7820 */ /* 0x000fc40000410000 */
[----:B------:R-:W3:Y:S01]  /*0760*/  LDS R20, [R14+0x1200] ;  /* 0x001200000e147984 */ /* 0x000ee20000000800 */
[----:B------:R-:W-:Y:S02]  /*0770*/  FMUL.FTZ R21, R24, 1.4426950216293334961 ;  /* 0x3fb8aa3b18157820 */ /* 0x000fe40000410000 */
[C---:B------:R-:W-:Y:S01]  /*0780*/  FADD.FTZ R27, -R9.reuse, R12 ;  /* 0x0000000c091b7221 */ /* 0x040fe20000010100 */
[----:B------:R-:W4:Y:S01]  /*0790*/  LDS R24, [R14+0xe00] ;  /* 0x000e00000e187984 */ /* 0x000f220000000800 */
[C---:B0-----:R-:W-:Y:S01]  /*07a0*/  FADD.FTZ R18, -R9.reuse, R18 ;  /* 0x0000001209127221 */ /* 0x041fe20000010100 */
[----:B------:R-:W0:Y:S02]  /*07b0*/  MUFU.EX2 R23, R23 ;  /* 0x0000001700177308 */ /* 0x000e240000000800 */
[----:B------:R-:W-:Y:S01]  /*07c0*/  LDS R12, [R14+0x1600] ;  /* 0x001600000e0c7984 */ /* 0x000fe20000000800 */
[----:B------:R-:W-:Y:S02]  /*07d0*/  FMUL.FTZ R25, R18, 1.4426950216293334961 ;  /* 0x3fb8aa3b12197820 */ /* 0x000fe40000410000 */
[----:B------:R-:W-:-:S02]  /*07e0*/  FADD.FTZ R17, -R9, R16 ;  /* 0x0000001009117221 */ /* 0x000fc40000010100 */
[----:B------:R-:W5:Y:S01]  /*07f0*/  LDS R16, [R14+0x1400] ;  /* 0x001400000e107984 */ /* 0x000f620000000800 */
[----:B------:R-:W1:Y:S01]  /*0800*/  MUFU.EX2 R21, R21 ;  /* 0x0000001500157308 */ /* 0x000e620000000800 */
[----:B--2---:R-:W-:Y:S02]  /*0810*/  FADD.FTZ R18, R19, R11 ;  /* 0x0000000b13127221 */ /* 0x004fe40000010000 */
[----:B------:R-:W-:Y:S01]  /*0820*/  FMUL.FTZ R17, R17, 1.4426950216293334961 ;  /* 0x3fb8aa3b11117820 */ /* 0x000fe20000410000 */
[----:B------:R2:W-:Y:S04]  /*0830*/  STS [R14+-0x400], R19 ;  /* 0xfffc00130e007388 */ /* 0x0005e80000000800 */
[----:B------:R1:W3:Y:S01]  /*0840*/  MUFU.EX2 R11, R25 ;  /* 0x00000019000b7308 */ /* 0x0002e20000000800 */
[----:B0-----:R-:W-:Y:S01]  /*0850*/  STS [R14], R23 ;  /* 0x000000170e007388 */ /* 0x001fe20000000800 */
[----:B--2---:R-:W-:-:S03]  /*0860*/  FMUL.FTZ R19, R27, 1.4426950216293334961 ;  /* 0x3fb8aa3b1b137820 */ /* 0x004fc60000410000 */
[----:B-1----:R0:W-:Y:S01]  /*0870*/  STS [R14+-0x200], R21 ;  /* 0xfffe00150e007388 */ /* 0x0021e20000000800 */
[C---:B------:R-:W-:Y:S02]  /*0880*/  FADD.FTZ R25, -R9.reuse, R28 ;  /* 0x0000001c09197221 */ /* 0x040fe40000010100 */
[----:B------:R-:W1:Y:S01]  /*0890*/  MUFU.EX2 R15, R15 ;  /* 0x0000000f000f7308 */ /* 0x000e620000000800 */
[----:B------:R-:W-:Y:S01]  /*08a0*/  FADD.FTZ R18, R18, R21 ;  /* 0x0000001512127221 */ /* 0x000fe20000010000 */
[----:B------:R-:W2:Y:S01]  /*08b0*/  LDS R28, [R14+0x1800] ;  /* 0x001800000e1c7984 */ /* 0x000ea20000000800 */
[----:B------:R-:W-:Y:S02]  /*08c0*/  FADD.FTZ R22, -R9, R22 ;  /* 0x0000001609167221 */ /* 0x000fe40000010100 */
[----:B------:R-:W-:Y:S01]  /*08d0*/  FADD.FTZ R18, R18, R23 ;  /* 0x0000001712127221 */ /* 0x000fe20000010000 */
[----:B---3--:R-:W-:Y:S01]  /*08e0*/  STS [R14+0x400], R11 ;  /* 0x0004000b0e007388 */ /* 0x008fe20000000800 */
[----:B------:R-:W-:Y:S01]  /*08f0*/  FMUL.FTZ R22, R22, 1.4426950216293334961 ;  /* 0x3fb8aa3b16167820 */ /* 0x000fe20000410000 */
[----:B------:R-:W3:Y:S01]  /*0900*/  MUFU.EX2 R17, R17 ;  /* 0x0000001100117308 */ /* 0x000ee20000000800 */
[----:B0-----:R-:W-:-:S02]  /*0910*/  FMUL.FTZ R21, R25, 1.4426950216293334961 ;  /* 0x3fb8aa3b19157820 */ /* 0x001fc40000410000 */
[C---:B------:R-:W-:Y:S02]  /*0920*/  FADD.FTZ R25, -R9.reuse, R26 ;  /* 0x0000001a09197221 */ /* 0x040fe40000010100 */
[----:B------:R-:W0:Y:S01]  /*0930*/  LDS R26, [R14+0x1a00] ;  /* 0x001a00000e1a7984 */ /* 0x000e220000000800 */
[C---:B------:R-:W-:Y:S02]  /*0940*/  FADD.FTZ R20, -R9.reuse, R20 ;  /* 0x0000001409147221 */ /* 0x040fe40000010100 */
[----:B------:R-:W5:Y:S01]  /*0950*/  MUFU.EX2 R19, R19 ;  /* 0x0000001300137308 */ /* 0x000f620000000800 */
[----:B----4-:R-:W-:Y:S01]  /*0960*/  FADD.FTZ R24, -R9, R24 ;  /* 0x0000001809187221 */ /* 0x010fe20000010100 */
[----:B-1----:R1:W-:Y:S01]  /*0970*/  STS [R14+0x200], R15 ;  /* 0x0002000f0e007388 */ /* 0x0023e20000000800 */
[----:B------:R-:W-:Y:S02]  /*0980*/  FMUL.FTZ R20, R20, 1.4426950216293334961 ;  /* 0x3fb8aa3b14147820 */ /* 0x000fe40000410000 */
[----:B------:R-:W-:-:S02]  /*0990*/  FMUL.FTZ R25, R25, 1.4426950216293334961 ;  /* 0x3fb8aa3b19197820 */ /* 0x000fc40000410000 */
[----:B------:R-:W-:Y:S01]  /*09a0*/  FADD.FTZ R18, R18, R15 ;  /* 0x0000000f12127221 */ /* 0x000fe20000010000 */
[----:B------:R-:W4:Y:S01]  /*09b0*/  MUFU.EX2 R21, R21 ;  /* 0x0000001500157308 */ /* 0x000f220000000800 */
[----:B------:R-:W-:Y:S01]  /*09c0*/  FMUL.FTZ R24, R24, 1.4426950216293334961 ;  /* 0x3fb8aa3b18187820 */ /* 0x000fe20000410000 */
[----:B---3--:R-:W-:Y:S01]  /*09d0*/  STS [R14+0x600], R17 ;  /* 0x000600110e007388 */ /* 0x008fe20000000800 */
[----:B------:R-:W-:Y:S02]  /*09e0*/  FADD.FTZ R18, R18, R11 ;  /* 0x0000000b12127221 */ /* 0x000fe40000010000 */
[----:B-----5:R-:W-:-:S03]  /*09f0*/  FADD.FTZ R16, -R9, R16 ;  /* 0x0000001009107221 */ /* 0x020fc60000010100 */
[----:B------:R3:W5:Y:S01]  /*0a00*/  MUFU.EX2 R29, R20 ;  /* 0x00000014001d7308 */ /* 0x0007620000000800 */
[----:B------:R-:W-:Y:S01]  /*0a10*/  FMUL.FTZ R16, R16, 1.4426950216293334961 ;  /* 0x3fb8aa3b10107820 */ /* 0x000fe20000410000 */
[----:B------:R-:W-:Y:S06]  /*0a20*/  STS [R14+0x800], R19 ;  /* 0x000800130e007388 */ /* 0x000fec0000000800 */
[----:B------:R-:W1:Y:S01]  /*0a30*/  MUFU.EX2 R23, R25 ;  /* 0x0000001900177308 */ /* 0x000e620000000800 */
[C---:B---3--:R-:W-:Y:S01]  /*0a40*/  FADD.FTZ R20, -R9.reuse, R12 ;  /* 0x0000000c09147221 */ /* 0x048fe20000010100 */
[----:B----4-:R-:W-:Y:S01]  /*0a50*/  STS [R14+0xa00], R21 ;  /* 0x000a00150e007388 */ /* 0x010fe20000000800 */
[----:B--2---:R-:W-:-:S04]  /*0a60*/  FADD.FTZ R28, -R9, R28 ;  /* 0x0000001c091c7221 */ /* 0x004fc80000010100 */
        /* <DEDUP_REMOVED lines=31> */
.L_x_3466:
[----:B------:R-:W-:Y:S05]  /*0c60*/  BSYNC B1 ;  /* 0x0000000000017941 */ /* 0x000fea0003800000 */
.L_x_3465:
        /* <DEDUP_REMOVED lines=25> */
[C---:B0-----:R-:W-:Y:S02]  /*0e00*/  FADD.FTZ R10, -R9.reuse, R10 ;  /* 0x0000000a090a7221 */ /* 0x041fe40000010100 */
[----:B------:R-:W-:Y:S02]  /*0e10*/  FMUL.FTZ R18, R18, 1.4426950216293334961 ;  /* 0x3fb8aa3b12127820 */ /* 0x000fe40000410000 */
[C---:B------:R-:W-:Y:S02]  /*0e20*/  FADD.FTZ R16, -R9.reuse, R16 ;  /* 0x0000001009107221 */ /* 0x040fe40000010100 */
[----:B------:R-:W-:Y:S01]  /*0e30*/  FMUL.FTZ R20, R10, 1.4426950216293334961 ;  /* 0x3fb8aa3b0a147820 */ /* 0x000fe20000410000 */
[----:B------:R-:W0:Y:S01]  /*0e40*/  MUFU.EX2 R19, R19 ;  /* 0x0000001300137308 */ /* 0x000e220000000800 */
[----:B------:R-:W-:Y:S01]  /*0e50*/  FMUL.FTZ R16, R16, 1.4426950216293334961 ;  /* 0x3fb8aa3b10107820 */ /* 0x000fe20000410000 */
[----:B-1----:R-:W-:Y:S01]  /*0e60*/  STS [R14+-0x400], R15 ;  /* 0xfffc000f0e007388 */ /* 0x002fe20000000800 */
[----:B------:R-:W-:-:S02]  /*0e70*/  FADD.FTZ R12, -R9, R12 ;  /* 0x0000000c090c7221 */ /* 0x000fc40000010100 */
[----:B------:R-:W-:Y:S02]  /*0e80*/  FADD.FTZ R10, R11, R15 ;  /* 0x0000000f0b0a7221 */ /* 0x000fe40000010000 */
        /* <DEDUP_REMOVED lines=21> */
.L_x_3469:
[----:B------:R-:W-:Y:S05]  /*0fe0*/  BSYNC B1 ;  /* 0x0000000000017941 */ /* 0x000fea0003800000 */
.L_x_3468:
        /* <DEDUP_REMOVED lines=26> */
.L_x_3461:
[----:B------:R-:W-:Y:S05]  /*1190*/  BSYNC B0 ;  /* 0x0000000000007941 */ /* 0x000fea0003800000 */
.L_x_3460:
        /* <DEDUP_REMOVED lines=24> */
[----:B------:R-:W-:Y:S01]  /*1320*/  UIADD3 UR4, -UR39, -0x21, URZ ;  /* 0xffffffdf27047890 */ /* 0x000fe2000fffe13f */
[----:B------:R-:W-:Y:S01]  /*1330*/  LOP3.LUT R4, RZ, R4, RZ, 0x33, !PT ;  /* 0x00000004ff047212 */ /* 0x000fe200078e33ff */
[----:B------:R-:W-:Y:S01]  /*1340*/  BSSY B1, `(.L_x_3472) ;  /* 0x0000019000017945 */ /* 0x000fe20003800000 */
[----:B------:R-:W-:-:S03]  /*1350*/  LOP3.LUT R11, RZ, R2, RZ, 0x33, !PT ;  /* 0x00000002ff0b7212 */ /* 0x000fc600078e33ff */
[----:B------:R-:W-:-:S04]  /*1360*/  IMNMX R4, R4, UR4, !PT ;  /* 0x0000000404047c17 */ /* 0x000fc8000f800200 */
[----:B------:R-:W-:-:S04]  /*1370*/  LEA R4, R4, 0xf, 0x4 ;  /* 0x0000000f04047811 */ /* 0x000fc800078e20ff */
[----:B------:R-:W-:Y:S02]  /*1380*/  IMNMX R4, R4, R11, !PT ;  /* 0x0000000b04047217 */ /* 0x000fe40007800200 */
[----:B------:R-:W-:Y:S02]  /*1390*/  MOV R11, R3 ;  /* 0x00000003000b7202 */ /* 0x000fe40000000f00 */
[----:B------:R-:W-:-:S04]  /*13a0*/  IADD3 R4, -R3, -0x2, -R4 ;  /* 0xfffffffe03047810 */ /* 0x000fc80007ffe904 */
[----:B------:R-:W-:-:S04]  /*13b0*/  IADD3 R4, R4, -UR38, RZ ;  /* 0x8000002604047c10 */ /* 0x000fc8000fffe0ff */
[C---:B------:R-:W-:Y:S02]  /*13c0*/  LEA.HI R2, R4.reuse, 0x1, RZ, 0x19 ;  /* 0x0000000104027811 */ /* 0x040fe400078fc8ff */
[----:B------:R-:W-:Y:S02]  /*13d0*/  ISETP.GE.U32.AND P1, PT, R4, 0x180, PT ;  /* 0x000001800400780c */ /* 0x000fe40003f26070 */
[----:B------:R-:W-:Y:S01]  /*13e0*/  LOP3.LUT P0, R12, R2, 0x3, RZ, 0xc0, !PT ;  /* 0x00000003020c7812 */ /* 0x000fe2000780c0ff */
[----:B-1----:R-:W-:-:S06]  /*13f0*/  FADD.FTZ R2, R10, 9.9999999747524270788e-07 ;  /* 0x358637bd0a027421 */ /* 0x002fcc0000010000 */
[----:B------:R-:W1:Y:S06]  /*1400*/  MUFU.RCP R2, R2 ;  /* 0x0000000200027308 */ /* 0x000e6c0000001000 */
[----:B------:R-:W-:Y:S05]  /*1410*/  @!P0 BRA `(.L_x_3473) ;  /* 0x000000b000008947 */ /* 0x000fea0003800000 */
[----:B------:R-:W-:Y:S01]  /*1420*/  IMAD.MOV.U32 R4, RZ, RZ, R12 ;  /* 0x000000ffff047224 */ /* 0x000fe200078e000c */
[----:B------:R-:W-:Y:S02]  /*1430*/  LEA R12, R3, 0x20, 0x2 ;  /* 0x00000020030c7811 */ /* 0x000fe400078e10ff */
[----:B------:R-:W-:-:S03]  /*1440*/  MOV R11, R3 ;  /* 0x00000003000b7202 */ /* 0x000fc60000000f00 */
.L_x_3474:
[----:B------:R-:W3:Y:S01]  /*1450*/  LDS R13, [R12] ;  /* 0x000000000c0d7984 */ /* 0x000ee20000000800 */
[----:B------:R-:W-:-:S02]  /*1460*/  IADD3 R4, R4, -0x1, RZ ;  /* 0xffffffff04047810 */ /* 0x000fc40007ffe0ff */
[----:B------:R-:W-:Y:S02]  /*1470*/  IADD3 R11, R11, 0x80, RZ ;  /* 0x000000800b0b7810 */ /* 0x000fe40007ffe0ff */
[----:B------:R-:W-:Y:S01]  /*1480*/  ISETP.NE.AND P0, PT, R4, RZ, PT ;  /* 0x000000ff0400720c */ /* 0x000fe20003f05270 */
[----:B-1-3--:R-:W-:-:S05]  /*1490*/  FMUL.FTZ R13, R13, R2 ;  /* 0x000000020d0d7220 */ /* 0x00afca0000410000 */
[----:B------:R1:W-:Y:S02]  /*14a0*/  STS [R12], R13 ;  /* 0x0000000d0c007388 */ /* 0x0003e40000000800 */
[----:B-1----:R-:W-:-:S05]  /*14b0*/  IADD3 R12, R12, 0x200, RZ ;  /* 0x000002000c0c7810 */ /* 0x002fca0007ffe0ff */
[----:B------:R-:W-:Y:S05]  /*14c0*/  @P0 BRA `(.L_x_3474) ;  /* 0xffffff8000000947 */ /* 0x000fea000383ffff */
.L_x_3473:
[----:B------:R-:W-:Y:S05]  /*14d0*/  BSYNC B1 ;  /* 0x0000000000017941 */ /* 0x000fea0003800000 */
.L_x_3472:
        /* <DEDUP_REMOVED lines=10> */
.L_x_3477:
        /* <DEDUP_REMOVED lines=23> */
[----:B------:R-:W0:Y:S01]  /*16f0*/  LDS R16, [R4+0x1a00] ;  /* 0x001a000004107984 */ /* 0x000e220000000800 */
        /* <DEDUP_REMOVED lines=8> */
[----:B-1----:R-:W-:-:S03]  /*1780*/  FMUL.FTZ R25, R2, R25 ;  /* 0x0000001902197220 */ /* 0x002fc60000410000 */
[----:B------:R-:W-:Y:S01]  /*1790*/  STS [R4+-0x400], R24 ;  /* 0xfffc001804007388 */ /* 0x000fe20000000800 */
[----:B---3--:R-:W-:-:S03]  /*17a0*/  FMUL.FTZ R13, R2, R22 ;  /* 0x00000016020d7220 */ /* 0x008fc60000410000 */
[----:B------:R-:W-:Y:S01]  /*17b0*/  STS [R4+-0x200], R26 ;  /* 0xfffe001a04007388 */ /* 0x000fe20000000800 */
[----:B----4-:R-:W-:-:S03]  /*17c0*/  FMUL.FTZ R15, R2, R14 ;  /* 0x0000000e020f7220 */ /* 0x010fc60000410000 */
[----:B------:R-:W-:Y:S01]  /*17d0*/  STS [R4+0x800], R21 ;  /* 0x0008001504007388 */ /* 0x000fe20000000800 */
[----:B--2---:R-:W-:-:S03]  /*17e0*/  FMUL.FTZ R17, R2, R20 ;  /* 0x0000001402117220 */ /* 0x004fc60000410000 */
        /* <DEDUP_REMOVED lines=13> */
.L_x_3476:
[----:B------:R-:W-:Y:S05]  /*18c0*/  BSYNC B1 ;  /* 0x0000000000017941 */ /* 0x000fea0003800000 */
.L_x_3475:
[----:B------:R-:W-:Y:S01]  /*18d0*/  IADD3 R12, R8, -R11, RZ ;  /* 0x8000000b080c7210 */ /* 0x000fe20007ffe0ff */
[----:B------:R-:W-:Y:S03]  /*18e0*/  BSSY B1, `(.L_x_3478) ;  /* 0x000001e000017945 */ /* 0x000fe60003800000 */
        /* <DEDUP_REMOVED lines=29> */
.L_x_3479:
[----:B------:R-:W-:Y:S05]  /*1ac0*/  BSYNC B1 ;  /* 0x0000000000017941 */ /* 0x000fea0003800000 */
.L_x_3478:
        /* <DEDUP_REMOVED lines=14> */
.L_x_3471:
[----:B------:R-:W-:Y:S05]  /*1bb0*/  BSYNC B0 ;  /* 0x0000000000007941 */ /* 0x000fea0003800000 */
.L_x_3470:
[----:B------:R-:W-:Y:S01]  /*1bc0*/  BAR.SYNC.DEFER_BLOCKING 0x0 ;  /* 0x0000000000007b1d */ /* 0x000fe20000010000 */
[----:B------:R-:W-:Y:S02]  /*1bd0*/  ISETP.NE.AND P5, PT, R3, RZ, PT ;  /* 0x000000ff0300720c */ /* 0x000fe40003fa5270 */
[----:B-1----:R-:W-:Y:S02]  /*1be0*/  LOP3.LUT R2, R7, 0x1, RZ, 0xc0, !PT ;  /* 0x0000000107027812 */ /* 0x002fe400078ec0ff */
[----:B------:R-:W-:Y:S01]  /*1bf0*/  IADD3 R8, R3, 0x1f, RZ ;  /* 0x0000001f03087810 */ /* 0x000fe20007ffe0ff */
[----:B------:R-:W-:Y:S01]  /*1c00*/  BSSY B0, `(.L_x_3480) ;  /* 0x000001b000007945 */ /* 0x000fe20003800000 */
[----:B------:R-:W-:-:S02]  /*1c10*/  ISETP.NE.AND P0, PT, R2, RZ, PT ;  /* 0x000000ff0200720c */ /* 0x000fc40003f05270 */
[----:B------:R-:W-:Y:S02]  /*1c20*/  LOP3.LUT R4, R3, 0xffffffc0, RZ, 0xc0, !PT ;  /* 0xffffffc003047812 */ /* 0x000fe400078ec0ff */
[----:B------:R-:W-:Y:S02]  /*1c30*/  LEA.HI R2, R7, R7, RZ, 0x1 ;  /* 0x0000000707027211 */ /* 0x000fe400078f08ff */
[----:B------:R-:W-:Y:S02]  /*1c40*/  ISETP.GT.U32.AND P1, PT, R8, 0x3e, PT ;  /* 0x0000003e0800780c */ /* 0x000fe40003f24070 */
[----:B------:R-:W-:Y:S02]  /*1c50*/  ISETP.NE.OR P2, PT, R4, 0x40, P0 ;  /* 0x000000400400780c */ /* 0x000fe40000745670 */
[C---:B------:R-:W-:Y:S02]  /*1c60*/  ISETP.GT.OR P3, PT, R3.reuse, 0x3f, P0 ;  /* 0x0000003f0300780c */ /* 0x040fe40000764670 */
[----:B------:R-:W-:-:S02]  /*1c70*/  ISETP.GT.OR P4, PT, R3, 0x1f, P0 ;  /* 0x0000001f0300780c */ /* 0x000fc40000784670 */
[----:B------:R-:W-:Y:S02]  /*1c80*/  LOP3.LUT R7, R3, 0xffffffe0, RZ, 0xc0, !PT ;  /* 0xffffffe003077812 */ /* 0x000fe400078ec0ff */
[----:B------:R-:W-:Y:S01]  /*1c90*/  SHF.R.S32.HI R2, RZ, 0x1, R2 ;  /* 0x00000001ff027819 */ /* 0x000fe20000011402 */
[----:B------:R-:W-:Y:S05]  /*1ca0*/  @P5 BRA `(.L_x_3481) ;  /* 0x0000010000005947 */ /* 0x000fea0003800000 */
[----:B------:R-:W-:Y:S01]  /*1cb0*/  IMAD R3, R0, c[0x0][0xc], RZ ;  /* 0x0000030000037a24 */ /* 0x000fe200078e02ff */
[----:B------:R-:W-:Y:S01]  /*1cc0*/  USHF.R.S32.HI UR4, URZ, 0x1f, UR40 ;  /* 0x0000001f3f047899 */ /* 0x000fe20008011428 */
[----:B0-----:R-:W-:Y:S02]  /*1cd0*/  IMAD R4, R6, c[0x0][0x14], RZ ;  /* 0x0000050006047a24 */ /* 0x001fe400078e02ff */
        /* <DEDUP_REMOVED lines=11> */
[----:B--2---:R0:W-:Y:S04]  /*1d90*/  STG.E [R12.64], R9 ;  /* 0x000000090c007986 */ /* 0x0041e8000c101924 */
[----:B------:R0:W-:Y:S02]  /*1da0*/  STG.E [R14.64], R10 ;  /* 0x0000000a0e007986 */ /* 0x0001e4000c101924 */
.L_x_3481:
[----:B------:R-:W-:Y:S05]  /*1db0*/  BSYNC B0 ;  /* 0x0000000000007941 */ /* 0x000fea0003800000 */
.L_x_3480:
[----:B------:R-:W-:Y:S01]  /*1dc0*/  BAR.SYNC.DEFER_BLOCKING 0x0 ;  /* 0x0000000000007b1d */ /* 0x000fe20000010000 */
[----:B------:R-:W-:Y:S01]  /*1dd0*/  HFMA2.MMA R3, -RZ, RZ, 0, 0 ;  /* 0x00000000ff037435 */ /* 0x000fe200000001ff */
[----:B------:R-:W-:Y:S01]  /*1de0*/  IMAD R5, R5, 0x20, R2 ;  /* 0x0000002005057824 */ /* 0x000fe200078e0202 */
[----:B------:R-:W-:Y:S02]  /*1df0*/  MOV R4, RZ ;  /* 0x000000ff00047202 */ /* 0x000fe40000000f00 */
[----:B------:R-:W-:Y:S01]  /*1e00*/  ISETP.NE.OR P5, PT, R7, 0x20, P0 ;  /* 0x000000200700780c */ /* 0x000fe200007a5670 */
[----:B------:R-:W-:Y:S02]  /*1e10*/  BSSY B0, `(.L_x_3482) ;  /* 0x0000009000007945 */ /* 0x000fe40003800000 */
[----:B------:R1:W-:Y:S04]  /*1e20*/  @!P2 STS [R5.X4+-0xe0], R3 ;  /* 0xffff20030500a388 */ /* 0x0003e80000004800 */
[----:B------:R1:W-:Y:S04]  /*1e30*/  @!P2 STS [R5.X4+-0xa0], R4 ;  /* 0xffff60040500a388 */ /* 0x0003e80000004800 */
[----:B------:R-:W-:Y:S06]  /*1e40*/  BAR.SYNC.DEFER_BLOCKING 0x0 ;  /* 0x0000000000007b1d */ /* 0x000fec0000010000 */
[----:B------:R-:W-:Y:S05]  /*1e50*/  @P3 BRA `(.L_x_3483) ;  /* 0x0000004000003947 */ /* 0x000fea0003800000 */
[----:B-1----:R-:W1:Y:S04]  /*1e60*/  LDS R8, [R5.X4+0x20] ;  /* 0x0000200005087984 */ /* 0x002e680000004800 */
[----:B------:R-:W3:Y:S01]  /*1e70*/  @!P0 LDS R7, [R5.X4+0x60] ;  /* 0x0000600005078984 */ /* 0x000ee20000004800 */
[----:B-1----:R-:W-:-:S02]  /*1e80*/  FADD.FTZ R3, R3, R8 ;  /* 0x0000000803037221 */ /* 0x002fc40000010000 */
[----:B---3--:R-:W-:Y:S02]  /*1e90*/  @!P0 FADD.FTZ R4, R4, R7 ;  /* 0x0000000704048221 */ /* 0x008fe40000010000 */
.L_x_3483:
[----:B-1----:R-:W-:Y:S05]  /*1ea0*/  BSYNC B0 ;  /* 0x0000000000007941 */ /* 0x002fea0003800000 */
.L_x_3482:
[----:B------:R-:W-:Y:S06]  /*1eb0*/  BAR.SYNC.DEFER_BLOCKING 0x0 ;  /* 0x0000000000007b1d */ /* 0x000fec0000010000 */
[----:B------:R-:W-:Y:S01]  /*1ec0*/  BSSY B0, `(.L_x_3484) ;  /* 0x0000009000007945 */ /* 0x000fe20003800000 */
        /* <DEDUP_REMOVED lines=8> */
.L_x_3485:
[----:B-1----:R-:W-:Y:S05]  /*1f50*/  BSYNC B0 ;  /* 0x0000000000007941 */ /* 0x002fea0003800000 */
.L_x_3484:
[----:B------:R-:W-:Y:S06]  /*1f60*/  BAR.SYNC.DEFER_BLOCKING 0x0 ;  /* 0x0000000000007b1d */ /* 0x000fec0000010000 */
[----:B------:R-:W-:Y:S05]  /*1f70*/  @P1 EXIT ;  /* 0x000000000000194d */ /* 0x000fea0003800000 */
[----:B------:R-:W-:Y:S01]  /*1f80*/  IMAD R0, R0, c[0x0][0xc], RZ ;  /* 0x0000030000007a24 */ /* 0x000fe200078e02ff */
[----:B------:R-:W-:Y:S01]  /*1f90*/  USHF.R.S32.HI UR4, URZ, 0x1f, UR39 ;  /* 0x0000001f3f047899 */ /* 0x000fe20008011427 */
[----:B0-----:R-:W-:Y:S02]  /*1fa0*/  IMAD R5, R6, c[0x0][0x14], RZ ;  /* 0x0000050006057a24 */ /* 0x001fe400078e02ff */
[----:B------:R-:W-:-:S02]  /*1fb0*/  IMAD R0, R0, c[0x0][0x14], RZ ;  /* 0x0000050000007a24 */ /* 0x000fc400078e02ff */
[----:B------:R-:W-:-:S03]  /*1fc0*/  IMAD.SHL.U32 R5, R5, 0x20, RZ ;  /* 0x0000002005057824 */ /* 0x000fc600078e00ff */
[----:B------:R-:W-:Y:S02]  /*1fd0*/  SHF.L.U32 R0, R0, 0x5, RZ ;  /* 0x0000000500007819 */ /* 0x000fe400000006ff */
[--C-:B------:R-:W-:Y:S02]  /*1fe0*/  SHF.R.S32.HI R7, RZ, 0x1f, R5.reuse ;  /* 0x0000001fff077819 */ /* 0x100fe40000011405 */
[----:B------:R-:W-:Y:S02]  /*1ff0*/  IADD3 R5, P1, P2, R0, UR39, R5 ;  /* 0x0000002700057c10 */ /* 0x000fe4000fa3e005 */
[----:B------:R-:W-:-:S04]  /*2000*/  SHF.R.S32.HI R0, RZ, 0x1f, R0 ;  /* 0x0000001fff007819 */ /* 0x000fc80000011400 */
[----:B--2---:R-:W-:Y:S01]  /*2010*/  IADD3.X R9, R0, UR4, R7, P1, P2 ;  /* 0x0000000400097c10 */ /* 0x004fe20008fe4407 */
[----:B------:R-:W-:Y:S06]  /*2020*/  @P0 EXIT ;  /* 0x000000000000094d */ /* 0x000fec0003800000 */
[C---:B------:R-:W-:Y:S02]  /*2030*/  IADD3 R0, R2.reuse, 0x10, RZ ;  /* 0x0000001002007810 */ /* 0x040fe40007ffe0ff */
[-C--:B------:R-:W-:Y:S02]  /*2040*/  IADD3 R7, P0, R2, R5.reuse, RZ ;  /* 0x0000000502077210 */ /* 0x080fe40007f1e0ff */
[----:B------:R-:W-:Y:S02]  /*2050*/  IADD3 R5, P1, R0, R5, RZ ;  /* 0x0000000500057210 */ /* 0x000fe40007f3e0ff */
[-C--:B------:R-:W-:Y:S02]  /*2060*/  LEA.HI.X.SX32 R8, R2, R9.reuse, 0x1, P0 ;  /* 0x0000000902087211 */ /* 0x080fe400000f0eff */
[----:B------:R-:W-:Y:S02]  /*2070*/  LEA.HI.X.SX32 R6, R0, R9, 0x1, P1 ;  /* 0x0000000900067211 */ /* 0x000fe400008f0eff */
[----:B------:R-:W-:-:S02]  /*2080*/  F2FP.PACK_AB R0, R4, R3 ;  /* 0x000000030400723e */ /* 0x000fc400000000ff */
[----:B------:R-:W-:Y:S02]  /*2090*/  LEA R2, P0, R7, c[0x0][0x170], 0x1 ;  /* 0x00005c0007027a11 */ /* 0x000fe400078008ff */
[----:B------:R-:W-:Y:S02]  /*20a0*/  LEA R4, P1, R5, c[0x0][0x170], 0x1 ;  /* 0x00005c0005047a11 */ /* 0x000fe400078208ff */
[----:B------:R-:W-:Y:S02]  /*20b0*/  LEA.HI.X R3, R7, c[0x0][0x174], R8, 0x1, P0 ;  /* 0x00005d0007037a11 */ /* 0x000fe400000f0c08 */
[--C-:B------:R-:W-:Y:S02]  /*20c0*/  LEA.HI.X R5, R5, c[0x0][0x174], R6.reuse, 0x1, P1 ;  /* 0x00005d0005057a11 */ /* 0x100fe400008f0c06 */
[----:B------:R-:W-:Y:S01]  /*20d0*/  PRMT R6, R0, 0x7632, R6 ;  /* 0x0000763200067816 */ /* 0x000fe20000000006 */
[----:B------:R-:W-:Y:S04]  /*20e0*/  STG.E.U16 [R2.64], R0 ;  /* 0x0000000002007986 */ /* 0x000fe8000c101524 */
[----:B------:R-:W-:Y:S01]  /*20f0*/  STG.E.U16 [R4.64], R6 ;  /* 0x0000000604007986 */ /* 0x000fe2000c101524 */
[----:B------:R-:W-:Y:S05]  /*2100*/  EXIT ;  /* 0x000000000000794d */ /* 0x000fea0003800000 */
.L_x_3457:
        /* <DEDUP_REMOVED lines=20> */
.L_x_3458:
[----:B------:R-:W-:Y:S01]  /*2250*/  HFMA2.MMA R9, -RZ, RZ, 0, 1.847743988037109375e-06 ;  /* 0x0000001fff097435 */ /* 0x000fe200000001ff */
[----:B------:R-:W-:Y:S01]  /*2260*/  MOV R13, 0xff7fffff ;  /* 0xff7fffff000d7802 */ /* 0x000fe20000000f00 */
[----:B------:R-:W-:Y:S01]  /*2270*/  IMAD.MOV.U32 R14, RZ, RZ, 0x10 ;  /* 0x00000010ff0e7424 */ /* 0x000fe200078e00ff */
[----:B------:R-:W-:Y:S01]  /*2280*/  MOV R10, 0x22b0 ;  /* 0x000022b0000a7802 */ /* 0x000fe20000000f00 */
[----:B------:R-:W-:Y:S02]  /*2290*/  IMAD.MOV.U32 R16, RZ, RZ, -0x1 ;  /* 0xffffffffff107424 */ /* 0x000fe400078e00ff */
[----:B0-----:R-:W-:Y:S05]  /*22a0*/  CALL.REL.NOINC `($__internal_80_$__cuda_sm70_shflsync_bfly_p) ;  /* 0x0000015000007944 */ /* 0x001fea0003c00000 */
[----:B01----:R-:W-:Y:S05]  /*22b0*/  BRA `(.L_x_3486) ;  /* 0xffffdf6000007947 */ /* 0x003fea000383ffff */
.L_x_3459:
[----:B------:R-:W-:Y:S01]  /*22c0*/  HFMA2.MMA R9, -RZ, RZ, 0, 1.847743988037109375e-06 ;  /* 0x0000001fff097435 */ /* 0x000fe200000001ff */
[----:B------:R-:W-:Y:S01]  /*22d0*/  MOV R13, R18 ;  /* 0x00000012000d7202 */ /* 0x000fe20000000f00 */
[----:B------:R-:W-:Y:S01]  /*22e0*/  IMAD.MOV.U32 R14, RZ, RZ, 0x8 ;  /* 0x00000008ff0e7424 */ /* 0x000fe200078e00ff */
[----:B------:R-:W-:Y:S01]  /*22f0*/  MOV R10, 0x2320 ;  /* 0x00002320000a7802 */ /* 0x000fe20000000f00 */
[----:B------:R-:W-:Y:S02]  /*2300*/  IMAD.MOV.U32 R16, RZ, RZ, -0x1 ;  /* 0xffffffffff107424 */ /* 0x000fe400078e00ff */
[----:B0-----:R-:W-:Y:S05]  /*2310*/  CALL.REL.NOINC `($__internal_80_$__cuda_sm70_shflsync_bfly_p) ;  /* 0x000000e000007944 */ /* 0x001fea0003c00000 */
[----:B01----:R-:W-:Y:S01]  /*2320*/  FMNMX.FTZ R13, R18, R9, !PT ;  /* 0x00000009120d7209 */ /* 0x003fe20007810000 */
[----:B------:R-:W-:Y:S01]  /*2330*/  IMAD.MOV.U32 R9, RZ, RZ, 0x1f ;  /* 0x0000001fff097424 */ /* 0x000fe200078e00ff */
[----:B------:R-:W-:-:S02]  /*2340*/  MOV R14, 0x4 ;  /* 0x00000004000e7802 */ /* 0x000fc40000000f00 */
[----:B------:R-:W-:Y:S02]  /*2350*/  MOV R16, 0xffffffff ;  /* 0xffffffff00107802 */ /* 0x000fe40000000f00 */
[----:B------:R-:W-:Y:S02]  /*2360*/  MOV R10, 0x2380 ;  /* 0x00002380000a7802 */ /* 0x000fe40000000f00 */
[----:B------:R-:W-:Y:S05]  /*2370*/  CALL.REL.NOINC `($__internal_80_$__cuda_sm70_shflsync_bfly_p) ;  /* 0x0000008000007944 */ /* 0x000fea0003c00000 */
[----:B01----:R-:W-:Y:S01]  /*2380*/  FMNMX.FTZ R13, R13, R9, !PT ;  /* 0x000000090d0d7209 */ /* 0x003fe20007810000 */
[----:B------:R-:W-:Y:S01]  /*2390*/  HFMA2.MMA R9, -RZ, RZ, 0, 1.847743988037109375e-06 ;  /* 0x0000001fff097435 */ /* 0x000fe200000001ff */
[----:B------:R-:W-:Y:S01]  /*23a0*/  IMAD.MOV.U32 R14, RZ, RZ, 0x2 ;  /* 0x00000002ff0e7424 */ /* 0x000fe200078e00ff */
[----:B------:R-:W-:Y:S01]  /*23b0*/  MOV R10, 0x23e0 ;  /* 0x000023e0000a7802 */ /* 0x000fe20000000f00 */
[----:B------:R-:W-:-:S03]  /*23c0*/  IMAD.MOV.U32 R16, RZ, RZ, -0x1 ;  /* 0xffffffffff107424 */ /* 0x000fc600078e00ff */
[----:B------:R-:W-:Y:S05]  /*23d0*/  CALL.REL.NOINC `($__internal_80_$__cuda_sm70_shflsync_bfly_p) ;  /* 0x0000002000007944 */ /* 0x000fea0003c00000 */
[----:B-1----:R-:W-:Y:S01]  /*23e0*/  MOV R10, R9 ;  /* 0x00000009000a7202 */ /* 0x002fe20000000f00 */
[----:B0-----:R-:W-:Y:S05]  /*23f0*/  BRA `(.L_x_3487) ;  /* 0xffffdea000007947 */ /* 0x001fea000383ffff */
        .weak           $__internal_80_$__cuda_sm70_shflsync_bfly_p
        .type           $__internal_80_$__cuda_sm70_shflsync_bfly_p,@function
        .size           $__internal_80_$__cuda_sm70_shflsync_bfly_p,(.L_x_24741 - $__internal_80_$__cuda_sm70_shflsync_bfly_p)
$__internal_80_$__cuda_sm70_shflsync_bfly_p:
[----:B------:R-:W-:Y:S01]  /*2400*/  IMAD.MOV.U32 R11, RZ, RZ, 0x0 ;  /* 0x00000000ff0b7424 */ /* 0x000fe200078e00ff */
[----:B------:R-:W-:Y:S04]  /*2410*/  WARPSYNC R16 ;  /* 0x0000001000007348 */ /* 0x000fe80003800000 */
[----:B------:R0:W1:Y:S01]  /*2420*/  SHFL.BFLY PT, R9, R13, R14, R9 ;  /* 0x0c00000e0d097389 */ /* 0x00006200000e0009 */
[----:B------:R-:W-:Y:S05]  /*2430*/  RET.REL.NODEC R10 `(_ZN4vllm25paged_attention_v2_kernelIthLi32ELi16ELi128ELNS_18Fp8KVCacheDataTypeE2ELb0ELi512EEEvPfS2_PT_PKS3_PKT0_S9_ifPKiSB_iPKfiiiSD_SD_iiiii) ;  /* 0xffffdbc00a007950 */ /* 0x000fea0003c3ffff */
.L_x_3488:
        /* <DEDUP_REMOVED lines=12> */
.L_x_24741:


//--------------------- .text._ZN4vllm25paged_attention_v2_kernelIthLi256ELi16ELi128ELNS_18Fp8KVCacheDataTypeE2ELb1ELi512EEEvPfS2_PT_PKS3_PKT0_S9_ifPKiSB_iPKfiiiSD_SD_iiiii --------------------------
	.section	.text._ZN4vllm25paged_attention_v2_kernelIthLi256ELi16ELi128ELNS_18Fp8KVCacheDataTypeE2ELb1ELi512EEEvPfS2_PT_PKS3_PKT0_S9_ifPKiSB_iPKfiiiSD_SD_iiiii,"ax",@progbits
	.sectioninfo	@"SHI_REGISTERS=40"
	.align	128
        .global         _ZN4vllm25paged_attention_v2_kernelIthLi256ELi16ELi128ELNS_18Fp8KVCacheDataTypeE2ELb1ELi512EEEvPfS2_PT_PKS3_PKT0_S9_ifPKiSB_iPKfiiiSD_SD_iiiii
        .type           _ZN4vllm25paged_attention_v2_kernelIthLi256ELi16ELi128ELNS_18Fp8KVCacheDataTypeE2ELb1ELi512EEEvPfS2_PT_PKS3_PKT0_S9_ifPKiSB_iPKfiiiSD_SD_iiiii,@function
        .size           _ZN4vllm25paged_attention_v2_kernelIthLi256ELi16ELi128ELNS_18Fp8KVCacheDataTypeE2ELb1ELi512EEEvPfS2_PT_PKS3_PKT0_S9_ifPKiSB_iPKfiiiSD_SD_iiiii,(.L_x_24742 - _ZN4vllm25paged_attention_v2_kernelIthLi256ELi16ELi128ELNS_18Fp8KVCacheDataTypeE2ELb1ELi512EEEvPfS2_PT_PKS3_PKT0_S9_ifPKiSB_iPKfiiiSD_SD_iiiii)
        .other          _ZN4vllm25paged_attention_v2_kernelIthLi256ELi16ELi128ELNS_18Fp8KVCacheDataTypeE2ELb1ELi512EEEvPfS2_PT_PKS3_PKT0_S9_ifPKiSB_iPKfiiiSD_SD_iiiii,@"STO_CUDA_ENTRY STV_DEFAULT"
_ZN4vllm25paged_attention_v2_kernelIthLi256ELi16ELi128ELNS_18Fp8KVCacheDataTypeE2ELb1ELi512EEEvPfS2_PT_PKS3_PKT0_S9_ifPKiSB_iPKfiiiSD_SD_iiiii:
.text._ZN4vllm25paged_attention_v2_kernelIthLi256ELi16ELi128ELNS_18Fp8KVCacheDataTypeE2ELb1ELi512EEEvPfS2_PT_PKS3_PKT0_S9_ifPKiSB_iPKfiiiSD_SD_iiiii:
        /* <DEDUP_REMOVED lines=20> */
[----:B------:R0:W1:Y:S02]  /*0140*/  F2I.FTZ.U32.TRUNC.NTZ R7, R6 ;  /* 0x0000000600077305 */ /* 0x000064000021f000 */
[----:B0-----:R-:W-:Y:S02]  /*0150*/  IMAD.MOV.U32 R6, RZ, RZ, RZ ;  /* 0x000000ffff067224 */ /* 0x001fe400078e00ff */
[----:B-1----:R-:W-:-:S04]  /*0160*/  IMAD.MOV R3, RZ, RZ, -R7 ;  /* 0x000000ffff037224 */ /* 0x002fc800078e0a07 */
[----:B------:R-:W-:-:S04]  /*0170*/  IMAD R3, R3, R2, RZ ;  /* 0x0000000203037224 */ /* 0x000fc800078e02ff */
[----:B------:R-:W-:Y:S02]  /*0180*/  IMAD.HI.U32 R3, R7, R3, R6 ;  /* 0x0000000307037227 */ /* 0x000fe400078e0006 */
[----:B------:R-:W0:Y:S04]  /*0190*/  S2R R6, SR_TID.X ;  /* 0x0000000000067919 */ /* 0x000e280000002100 */
[----:B------:R-:W-:-:S05]  /*01a0*/  IMAD.HI.U32 R10, R3, R9, RZ ;  /* 0x00000009030a7227 */ /* 0x000fca00078e00ff */
[----:B------:R-:W-:-:S05]  /*01b0*/  IADD3 R0, -R10, RZ, RZ ;  /* 0x000000ff0a007210 */ /* 0x000fca0007ffe1ff */
[----:B------:R-:W-:Y:S01]  /*01c0*/  IMAD R9, R2, R0, R9 ;  /* 0x0000000002097224 */ /* 0x000fe200078e0209 */
[----:B------:R-:W-:-:S04]  /*01d0*/  IADD3 R0, R11, 0xf, RZ ;  /* 0x0000000f0b007810 */ /* 0x000fc80007ffe0ff */
[----:B------:R-:W-:Y:S02]  /*01e0*/  ISETP.GT.U32.AND P1, PT, R2, R9, PT ;  /* 0x000000090200720c */ /* 0x000fe40003f24070 */
[----:B------:R-:W-:Y:S02]  /*01f0*/  SHF.R.S32.HI R7, RZ, 0x1f, R0 ;  /* 0x0000001fff077819 */ /* 0x000fe40000011400 */
[----:B0-----:R-:W-:Y:S02]  /*0200*/  SHF.R.S32.HI R15, RZ, 0x1f, R6 ;  /* 0x0000001fff0f7819 */ /* 0x001fe40000011406 */
[----:B------:R-:W-:Y:S02]  /*0210*/  LEA.HI R7, R7, R0, RZ, 0x4 ;  /* 0x0000000007077211 */ /* 0x000fe400078f20ff */
[----:B------:R-:W-:Y:S02]  /*0220*/  LEA R0, R4, 0x20, 0x5 ;  /* 0x0000002004007811 */ /* 0x000fe400078e28ff */
[----:B------:R-:W-:-:S03]  /*0230*/  SHF.R.S32.HI R13, RZ, 0x4, R7 ;  /* 0x00000004ff0d7819 */ /* 0x000fc60000011407 */
[----:B------:R-:W-:Y:S01]  /*0240*/  @!P1 IMAD.IADD R9, R9, 0x1, -R2 ;  /* 0x0000000109099824 */ /* 0x000fe200078e0a02 */
[----:B------:R-:W-:Y:S02]  /*0250*/  @!P1 IADD3 R10, R10, 0x1, RZ ;  /* 0x000000010a0a9810 */ /* 0x000fe40007ffe0ff */
[----:B------:R-:W-:Y:S02]  /*0260*/  ISETP.NE.AND P1, PT, RZ, c[0x0][0x1e4], PT ;  /* 0x00007900ff007a0c */ /* 0x000fe40003f25270 */
[----:B------:R-:W-:Y:S02]  /*0270*/  ISETP.GE.U32.AND P0, PT, R9, R2, PT ;  /* 0x000000020900720c */ /* 0x000fe40003f06070 */
[----:B------:R-:W-:Y:S02]  /*0280*/  IMNMX R9, R13, R0, PT ;  /* 0x000000000d097217 */ /* 0x000fe40003800200 */
[----:B------:R-:W0:Y:S01]  /*0290*/  S2R R0, SR_CTAID.X ;  /* 0x0000000000007919 */ /* 0x000e220000002500 */
[----:B------:R-:W-:-:S02]  /*02a0*/  LEA.HI R14, R15, R6, RZ, 0x5 ;  /* 0x000000060f0e7211 */ /* 0x000fc400078f28ff */
[----:B------:R-:W-:Y:S02]  /*02b0*/  IMAD R7, R4, -0x20, R9 ;  /* 0xffffffe004077824 */ /* 0x000fe400078e0209 */
[----:B------:R-:W-:Y:S02]  /*02c0*/  LOP3.LUT R17, R14, 0xffffffe0, RZ, 0xc0, !PT ;  /* 0xffffffe00e117812 */ /* 0x000fe400078ec0ff */
[----:B------:R-:W-:Y:S01]  /*02d0*/  IMAD R8, R7, 0x10, R12 ;  /* 0x0000001007087824 */ /* 0x000fe200078e020c */
[----:B------:R-:W-:Y:S02]  /*02e0*/  SHF.R.S32.HI R7, RZ, 0x5, R14 ;  /* 0x00000005ff077819 */ /* 0x000fe4000001140e */
[----:B------:R-:W-:Y:S02]  /*02f0*/  @P0 IADD3 R10, R10, 0x1, RZ ;  /* 0x000000010a0a0810 */ /* 0x000fe40007ffe0ff */
[----:B------:R-:W-:Y:S02]  /*0300*/  ISETP.GT.AND P0, PT, R16, -0x1, PT ;  /* 0xffffffff1000780c */ /* 0x000fe40003f04270 */
[----:B------:R-:W-:Y:S01]  /*0310*/  IMNMX R15, R11, R8, PT ;  /* 0x000000080b0f7217 */ /* 0x000fe20003800200 */
[----:B------:R-:W-:Y:S01]  /*0320*/  @!P2 IMAD.MOV R10, RZ, RZ, -R10 ;  /* 0x000000ffff0aa224 */ /* 0x000fe200078e0a0a */
[----:B------:R-:W-:Y:S01]  /*0330*/  @!P1 LOP3.LUT R10, RZ, c[0x0][0x1e4], RZ, 0x33, !PT ;  /* 0x00007900ff0a9a12 */ /* 0x000fe200078e33ff */
[----:B------:R-:W-:Y:S01]  /*0340*/  IMAD.IADD R8, R6, 0x1, -R17 ;  /* 0x0000000106087824 */ /* 0x000fe200078e0a11 */
[----:B------:R-:W-:-:S07]  /*0350*/  IADD3 R15, -R12, R15, RZ ;  /* 0x0000000f0c0f7210 */ /* 0x000fce0007ffe1ff */
        /* <DEDUP_REMOVED lines=58> */
.L_x_3489:
[----:B0-----:R-:W-:-:S04]  /*0700*/  IMAD.MOV.U32 R17, RZ, RZ, c[0x0][0xc] ;  /* 0x00000300ff117624 */ /* 0x001fc800078e00ff */
[----:B------:R-:W-:-:S04]  /*0710*/  IMAD R14, R17, c[0x0][0x1d8], R0 ;  /* 0x00007600110e7a24 */ /* 0x000fc800078e0200 */
[----:B------:R-:W-:-:S03]  /*0720*/  IMAD R16, R14, c[0x0][0x1e8], RZ ;  /* 0x00007a000e107a24 */ /* 0x000fc600078e02ff */
.L_x_3490:
[----:B------:R-:W-:Y:S01]  /*0730*/  IMAD R14, R4, 0x20, R7 ;  /* 0x00000020040e7824 */ /* 0x000fe200078e0207 */
[----:B------:R-:W-:Y:S01]  /*0740*/  BSSY B7, `(.L_x_3491) ;  /* 0x000003d000077945 */ /* 0x000fe20003800000 */
[----:B------:R-:W-:-:S03]  /*0750*/  IADD3 R16, R16, 0x1, RZ ;  /* 0x0000000110107810 */ /* 0x000fc60007ffe0ff */
[----:B------:R-:W-:-:S13]  /*0760*/  ISETP.GE.AND P1, PT, R14, R9, PT ;  /* 0x000000090e00720c */ /* 0x000fda0003f26270 */
[----:B------:R-:W-:Y:S05]  /*0770*/  @P1 BRA `(.L_x_3492) ;  /* 0x0000039000001947 */ /* 0x000fea0003800000 */
[----:B------:R-:W-:Y:S02]  /*0780*/  IABS R17, c[0x0][0x1e0] ;  /* 0x0000780000117a13 */ /* 0x000fe40000000000 */
[----:B------:R-:W-:Y:S02]  /*0790*/  LEA.HI R18, R6, R6, RZ, 0x1 ;  /* 0x0000000606127211 */ /* 0x000fe400078f08ff */
[----:B------:R-:W0:Y:S01]  /*07a0*/  I2F.RP R20, R17 ;  /* 0x0000001100147306 */ /* 0x000e220000209400 */
[----:B------:R-:W-:Y:S02]  /*07b0*/  ISETP.NE.AND P2, PT, RZ, c[0x0][0x1e4], PT ;  /* 0x00007900ff007a0c */ /* 0x000fe40003f45270 */
[--C-:B------:R-:W-:Y:S02]  /*07c0*/  SHF.R.S32.HI R21, RZ, 0x1, R18.reuse ;  /* 0x00000001ff157819 */ /* 0x100fe40000011412 */
[----:B------:R-:W-:Y:S02]  /*07d0*/  SHF.R.S32.HI R18, RZ, 0x1f, R18 ;  /* 0x0000001fff127819 */ /* 0x000fe40000011412 */
[----:B------:R-:W-:-:S02]  /*07e0*/  ISETP.NE.AND P3, PT, RZ, c[0x0][0x1e0], PT ;  /* 0x00007800ff007a0c */ /* 0x000fc40003f65270 */
[-C--:B------:R-:W-:Y:S02]  /*07f0*/  LEA.HI R18, R18, R21.reuse, RZ, 0x4 ;  /* 0x0000001512127211 */ /* 0x080fe400078f20ff */
[----:B------:R-:W-:Y:S02]  /*0800*/  IABS R28, c[0x0][0x1e4] ;  /* 0x00007900001c7a13 */ /* 0x000fe40000000000 */
[----:B------:R-:W-:Y:S02]  /*0810*/  LOP3.LUT R18, R18, 0xfffffff0, RZ, 0xc0, !PT ;  /* 0xfffffff012127812 */ /* 0x000fe400078ec0ff */
[----:B------:R-:W-:Y:S01]  /*0820*/  IADD3 R24, R10, -c[0x0][0x1dc], RZ ;  /* 0x800077000a187a10 */ /* 0x000fe20007ffe0ff */
[----:B0-----:R-:W0:Y:S01]  /*0830*/  MUFU.RCP R20, R20 ;  /* 0x0000001400147308 */ /* 0x001e220000001000 */
[----:B------:R-:W-:Y:S01]  /*0840*/  IADD3 R21, -R12, R21, -R18 ;  /* 0x000000150c157210 */ /* 0x000fe20007ffe912 */
[----:B------:R-:W-:Y:S01]  /*0850*/  IMAD.MOV.U32 R18, RZ, RZ, RZ ;  /* 0x000000ffff127224 */ /* 0x000fe200078e00ff */
[----:B0-----:R-:W-:-:S06]  /*0860*/  IADD3 R19, R20, 0xffffffe, RZ ;  /* 0x0ffffffe14137810 */ /* 0x001fcc0007ffe0ff */
[----:B------:R-:W0:Y:S02]  /*0870*/  F2I.FTZ.U32.TRUNC.NTZ R19, R19 ;  /* 0x0000001300137305 */ /* 0x000e24000021f000 */
[----:B0-----:R-:W-:-:S04]  /*0880*/  IMAD.MOV R22, RZ, RZ, -R19 ;  /* 0x000000ffff167224 */ /* 0x001fc800078e0a13 */
[----:B------:R-:W-:-:S04]  /*0890*/  IMAD R23, R22, R17, RZ ;  /* 0x0000001116177224 */ /* 0x000fc800078e02ff */
[----:B------:R-:W-:Y:S01]  /*08a0*/  IMAD.HI.U32 R20, R19, R23, R18 ;  /* 0x0000001713147227 */ /* 0x000fe200078e0012 */
[----:B------:R-:W-:-:S05]  /*08b0*/  MOV R18, R14 ;  /* 0x0000000e00127202 */ /* 0x000fca0000000f00 */
.L_x_3494:
        /* <DEDUP_REMOVED lines=30> */
[----:B------:R-:W-:Y:S02]  /*0aa0*/  LOP3.LUT P0, RZ, R6, 0x1, RZ, 0xc0, !PT ;  /* 0x0000000106ff7812 */ /* 0x000fe4000780c0ff */
[----:B------:R-:W-:-:S11]  /*0ab0*/  IADD3 R18, R18, 0x4, RZ ;  /* 0x0000000412127810 */ /* 0x000fd60007ffe0ff */
[----:B------:R-:W-:Y:S01]  /*0ac0*/  @!P0 IMAD.IADD R19, R21, 0x1, R26 ;  /* 0x0000000115138824 */ /* 0x000fe200078e021a */
[----:B------:R-:W-:-:S05]  /*0ad0*/  @!P0 MOV R22, 0xff7fffff ;  /* 0xff7fffff00168802 */ /* 0x000fca0000000f00 */
[----:B------:R0:W-:Y:S01]  /*0ae0*/  @!P0 STS [R19.X4+0x20], R22 ;  /* 0x0000201613008388 */ /* 0x0001e20000004800 */
[----:B------:R-:W-:-:S13]  /*0af0*/  ISETP.GE.AND P0, PT, R18, R9, PT ;  /* 0x000000091200720c */ /* 0x000fda0003f06270 */
[----:B0-----:R-:W-:Y:S05]  /*0b00*/  @!P0 BRA `(.L_x_3494) ;  /* 0xfffffdb000008947 */ /* 0x001fea000383ffff */
.L_x_3492:
[----:B------:R-:W-:Y:S05]  /*0b10*/  BSYNC B7 ;  /* 0x0000000000077941 */ /* 0x000fea0003800000 */
.L_x_3491:
[----:B------:R-:W-:Y:S05]  /*0b20*/  BRA.DIV ~URZ, `(.L_x_3495) ;  /* 0x000032027f007947 */ /* 0x000fea000b800000 */
[----:B------:R-:W-:-:S05]  /*0b30*/  IMAD.MOV.U32 R2, RZ, RZ, -0x800001 ;  /* 0xff7fffffff027424 */ /* 0x000fca00078e00ff */
.L_x_3533:
        /* <DEDUP_REMOVED lines=8> */
.L_x_3534:
        /* <DEDUP_REMOVED lines=29> */
[----:B------:R-:W-:Y:S01]  /*0d90*/  HFMA2.MMA R3, -RZ, RZ, 0, 0 ;  /* 0x00000000ff037435 */ /* 0x000fe200000001ff */
[----:B------:R-:W-:-:S13]  /*0da0*/  LOP3.LUT P0, R17, R17, 0x3, RZ, 0xc0, !PT ;  /* 0x0000000311117812 */ /* 0x000fda000780c0ff */
[----:B------:R-:W-:Y:S05]  /*0db0*/  @!P0 BRA `(.L_x_3500) ;  /* 0x000000e000008947 */ /* 0x000fea0003800000 */
[----:B------:R-:W-:Y:S01]  /*0dc0*/  LEA R19, R6, 0x20, 0x2 ;  /* 0x0000002006137811 */ /* 0x000fe200078e10ff */
[----:B------:R-:W-:Y:S02]  /*0dd0*/  IMAD.MOV.U32 R3, RZ, RZ, RZ ;  /* 0x000000ffff037224 */ /* 0x000fe400078e00ff */
[----:B------:R-:W-:Y:S02]  /*0de0*/  IMAD.MOV.U32 R18, RZ, RZ, R6 ;  /* 0x000000ffff127224 */ /* 0x000fe400078e0006 */
.L_x_3501:
        /* <DEDUP_REMOVED lines=11> */
.L_x_3500:
[----:B------:R-:W-:Y:S05]  /*0ea0*/  BSYNC B1 ;  /* 0x0000000000017941 */ /* 0x000fea0003800000 */
.L_x_3499:
        /* <DEDUP_REMOVED lines=10> */
.L_x_3504:
        /* <DEDUP_REMOVED lines=100> */
.L_x_3503:
[----:B------:R-:W-:Y:S05]  /*1590*/  BSYNC B1 ;  /* 0x0000000000017941 */ /* 0x000fea0003800000 */
.L_x_3502:
        /* <DEDUP_REMOVED lines=55> */
.L_x_3506:
[----:B------:R-:W-:Y:S05]  /*1910*/  BSYNC B1 ;  /* 0x0000000000017941 */ /* 0x000fea0003800000 */
.L_x_3505:
        /* <DEDUP_REMOVED lines=26> */
.L_x_3498:
[----:B------:R-:W-:Y:S05]  /*1ac0*/  BSYNC B0 ;  /* 0x0000000000007941 */ /* 0x000fea0003800000 */
.L_x_3497:
        /* <DEDUP_REMOVED lines=43> */
.L_x_3511:
        /* <DEDUP_REMOVED lines=8> */
.L_x_3510:
[----:B------:R-:W-:Y:S05]  /*1e00*/  BSYNC B1 ;  /* 0x0000000000017941 */ /* 0x000fea0003800000 */
.L_x_3509:
        /* <DEDUP_REMOVED lines=10> */
.L_x_3514:
        /* <DEDUP_REMOVED lines=52> */
.L_x_3513:
[----:B------:R-:W-:Y:S05]  /*21f0*/  BSYNC B1 ;  /* 0x0000000000017941 */ /* 0x000fea0003800000 */
.L_x_3512:
        /* <DEDUP_REMOVED lines=31> */
.L_x_3516:
[----:B------:R-:W-:Y:S05]  /*23f0*/  BSYNC B1 ;  /* 0x0000000000017941 */ /* 0x000fea0003800000 */
.L_x_3515:
        /* <DEDUP_REMOVED lines=14> */
.L_x_3508:
[----:B------:R-:W-:Y:S05]  /*24e0*/  BSYNC B0 ;  /* 0x0000000000007941 */ /* 0x000fea0003800000 */
.L_x_3507:
        /* <DEDUP_REMOVED lines=20> */
.L_x_3518:
[----:B------:R-:W-:Y:S05]  /*2630*/  BSYNC B0 ;  /* 0x0000000000007941 */ /* 0x000fea0003800000 */
.L_x_3517:
        /* <DEDUP_REMOVED lines=21> */
[----:B------:R-:W-:-:S03]  /*2790*/  IADD3 R18, R10, -c[0x0][0x1dc], RZ ;  /* 0x800077000a127a10 */ /* 0x000fc60007ffe0ff */
[----:B------:R-:W-:-:S04]  /*27a0*/  IMAD R11, R17, R2, RZ ;  /* 0x00000002110b7224 */ /* 0x000fc800078e02ff */
[----:B------:R-:W-:-:S04]  /*27b0*/  IMAD.HI.U32 R20, R13, R11, R12 ;  /* 0x0000000b0d147227 */ /* 0x000fc800078e000c */
.L_x_3522:
        /* <DEDUP_REMOVED lines=32> */
.L_x_3520:
[----:B------:R-:W-:Y:S05]  /*29c0*/  BSYNC B6 ;  /* 0x0000000000067941 */ /* 0x000fea0003800000 */
.L_x_3519:
[----:B------:R-:W-:Y:S05]  /*29d0*/  BRA.DIV ~URZ, `(.L_x_3523) ;  /* 0x000015327f007947 */ /* 0x000fea000b800000 */
[----:B------:R-:W-:-:S04]  /*29e0*/  IMAD.MOV.U32 R22, RZ, RZ, RZ ;  /* 0x000000ffff167224 */ /* 0x000fc800078e00ff */
.L_x_3535:
        /* <DEDUP_REMOVED lines=11> */
.L_x_3536:
[C---:B------:R-:W-:Y:S01]  /*2aa0*/  LOP3.LUT R3, R8.reuse, 0x1, RZ, 0xc0, !PT ;  /* 0x0000000108037812 */ /* 0x040fe200078ec0ff */
[----:B------:R-:W-:Y:S01]  /*2ab0*/  WARPSYNC 0xffffffff ;  /* 0xffffffff00007948 */ /* 0x000fe20003800000 */
[----:B------:R-:W-:Y:S01]  /*2ac0*/  LEA.HI R8, R8, R8, RZ, 0x1 ;  /* 0x0000000808087211 */ /* 0x000fe200078f08ff */
[----:B------:R-:W-:Y:S01]  /*2ad0*/  BAR.SYNC.DEFER_BLOCKING 0x0 ;  /* 0x0000000000007b1d */ /* 0x000fe20000010000 */
[----:B------:R-:W-:Y:S01]  /*2ae0*/  ISETP.NE.AND P0, PT, R3, RZ, PT ;  /* 0x000000ff0300720c */ /* 0x000fe20003f05270 */
[----:B------:R-:W-:Y:S01]  /*2af0*/  FADD.FTZ R2, RZ, R2 ;  /* 0x00000002ff027221 */ /* 0x000fe20000010000 */
[----:B------:R-:W-:-:S02]  /*2b00*/  LOP3.LUT R3, R6, 0xffffffc0, RZ, 0xc0, !PT ;  /* 0xffffffc006037812 */ /* 0x000fc400078ec0ff */
[C---:B------:R-:W-:Y:S01]  /*2b10*/  IADD3 R25, R6.reuse, 0x1f, RZ ;  /* 0x0000001f06197810 */ /* 0x040fe20007ffe0ff */
[----:B------:R-:W-:Y:S01]  /*2b20*/  BSSY B0, `(.L_x_3525) ;  /* 0x000001a000007945 */ /* 0x000fe20003800000 */
[----:B------:R-:W-:Y:S02]  /*2b30*/  ISETP.NE.OR P5, PT, R3, 0x40, P0 ;  /* 0x000000400300780c */ /* 0x000fe400007a5670 */
[C---:B------:R-:W-:Y:S02]  /*2b40*/  LOP3.LUT R24, R6.reuse, 0xffffffe0, RZ, 0xc0, !PT ;  /* 0xffffffe006187812 */ /* 0x040fe400078ec0ff */
[C---:B------:R-:W-:Y:S02]  /*2b50*/  ISETP.GT.OR P1, PT, R6.reuse, 0x3f, P0 ;  /* 0x0000003f0600780c */ /* 0x040fe40000724670 */
[----:B------:R-:W-:Y:S02]  /*2b60*/  ISETP.GT.OR P2, PT, R6, 0x1f, P0 ;  /* 0x0000001f0600780c */ /* 0x000fe40000744670 */
[----:B------:R-:W-:-:S02]  /*2b70*/  SHF.R.S32.HI R6, RZ, 0x1, R8 ;  /* 0x00000001ff067819 */ /* 0x000fc40000011408 */
[----:B------:R-:W-:Y:S02]  /*2b80*/  ISETP.GT.U32.AND P3, PT, R25, 0x3e, PT ;  /* 0x0000003e1900780c */ /* 0x000fe40003f64070 */
[----:B------:R-:W-:Y:S02]  /*2b90*/  ISETP.NE.OR P4, PT, R24, 0x20, P0 ;  /* 0x000000201800780c */ /* 0x000fe40000785670 */
[----:B------:R-:W-:Y:S01]  /*2ba0*/  LEA R7, R7, R6, 0x8 ;  /* 0x0000000607077211 */ /* 0x000fe200078e40ff */
        /* <DEDUP_REMOVED lines=17> */
.L_x_3526:
[----:B------:R-:W-:Y:S05]  /*2cc0*/  BSYNC B0 ;  /* 0x0000000000007941 */ /* 0x000fea0003800000 */
.L_x_3525:
        /* <DEDUP_REMOVED lines=35> */
.L_x_3528:
[----:B------:R-:W-:Y:S05]  /*2f00*/  BSYNC B0 ;  /* 0x0000000000007941 */ /* 0x000fea0003800000 */
.L_x_3527:
        /* <DEDUP_REMOVED lines=19> */
.L_x_3530:
[----:B------:R-:W-:Y:S05]  /*3040*/  BSYNC B0 ;  /* 0x0000000000007941 */ /* 0x000fea0003800000 */
.L_x_3529:
        /* <DEDUP_REMOVED lines=36> */
.L_x_3532:
[----:B------:R-:W-:Y:S05]  /*3290*/  BSYNC B0 ;  /* 0x0000000000007941 */ /* 0x000fea0003800000 */
.L_x_3531:
        /* <DEDUP_REMOVED lines=18> */
[----:B------:R-:W-:-:S02]  /*33c0*/  F2FP.PACK_AB R0, R23, R22 ;  /* 0x000000161700723e */ /* 0x000fc400000000ff */
        /* <DEDUP_REMOVED lines=15> */
[----:B------:R-:W-:Y:S02]  /*34c0*/  F2FP.PACK_AB R8, R21, R20 ;  /* 0x000000141508723e */ /* 0x000fe400000000ff */
        /* <DEDUP_REMOVED lines=21> */
[----:B------:R-:W-:Y:S02]  /*3620*/  F2FP.PACK_AB R0, R19, R18 ;  /* 0x000000121300723e */ /* 0x000fe400000000ff */
[----:B------:R-:W-:Y:S02]  /*3630*/  IADD3 R19, P2, R26, R7, RZ ;  /* 0x000000071a137210 */ /* 0x000fe40007f5e0ff */
[----:B0-----:R-:W-:-:S02]  /*3640*/  LEA R20, P0, R27, c[0x0][0x170], 0x1 ;  /* 0x00005c001b147a11 */ /* 0x001fc400078008ff */
[--C-:B------:R-:W-:Y:S02]  /*3650*/  LEA.HI.X R23, R23, c[0x0][0x174], R8.reuse, 0x1, P1 ;  /* 0x00005d0017177a11 */ /* 0x100fe400008f0c08 */
[----:B------:R-:W-:Y:S02]  /*3660*/  PRMT R8, R0, 0x7610, R8 ;  /* 0x0000761000087816 */ /* 0x000fe40000000008 */
[----:B------:R-:W-:Y:S02]  /*3670*/  LEA.HI.X.SX32 R26, R26, R3, 0x1, P2 ;  /* 0x000000031a1a7211 */ /* 0x000fe400010f0eff */
[----:B------:R-:W-:Y:S01]  /*3680*/  F2FP.PACK_AB R16, R17, R16 ;  /* 0x000000101110723e */ /* 0x000fe200000000ff */
        /* <DEDUP_REMOVED lines=35> */
[----:B------:R-:W-:-:S02]  /*38c0*/  F2FP.PACK_AB R3, R15, R14 ;  /* 0x0000000e0f03723e */ /* 0x000fc400000000ff */
        /* <DEDUP_REMOVED lines=12> */
[----:B------:R-:W-:-:S02]  /*3990*/  F2FP.PACK_AB R12, R13, R12 ;  /* 0x0000000c0d0c723e */ /* 0x000fc400000000ff */
[----:B------:R-:W-:Y:S02]  /*39a0*/  LEA.HI.X R19, R0, c[0x0][0x174], R19, 0x1, P0 ;  /* 0x00005d0000137a11 */ /* 0x000fe400000f0c13 */
[----:B------:R-:W-:Y:S02]  /*39b0*/  PRMT R0, R3, 0x7632, R0 ;  /* 0x0000763203007816 */ /* 0x000fe40000000000 */
[----:B------:R-:W-:Y:S02]  /*39c0*/  F2FP.PACK_AB R10, R11, R10 ;  /* 0x0000000a0b0a723e */ /* 0x000fe400000000ff */
[----:B------:R-:W-:Y:S01]  /*39d0*/  LEA.HI.X R7, R8, c[0x0][0x174], R7, 0x1, P1 ;  /* 0x00005d0008077a11 */ /* 0x000fe200008f0c07 */
[----:B------:R-:W-:Y:S01]  /*39e0*/  STG.E.U16 [R22.64], R0 ;  /* 0x0000000016007986 */ /* 0x000fe2000c101524 */
[----:B------:R-:W-:Y:S02]  /*39f0*/  LEA R26, P1, R24, c[0x0][0x170], 0x1 ;  /* 0x00005c00181a7a11 */ /* 0x000fe400078208ff */
[----:B------:R-:W-:Y:S01]  /*3a00*/  PRMT R8, R12, 0x7632, R8 ;  /* 0x000076320c087816 */ /* 0x000fe20000000008 */
[----:B------:R-:W-:Y:S01]  /*3a10*/  STG.E.U16 [R14.64], R12 ;  /* 0x0000000c0e007986 */ /* 0x000fe2000c101524 */
[----:B------:R-:W-:-:S02]  /*3a20*/  F2FP.PACK_AB R2, R2, R9 ;  /* 0x000000090202723e */ /* 0x000fc400000000ff */
        /* <DEDUP_REMOVED lines=9> */
.L_x_3493:
        /* <DEDUP_REMOVED lines=19> */
.L_x_3521:
[----:B------:R-:W-:Y:S01]  /*3bf0*/  MOV R0, 0x0 ;  /* 0x0000000000007802 */ /* 0x000fe20000000f00 */
[----:B------:R-:W-:Y:S01]  /*3c00*/  IMAD.MOV.U32 R4, RZ, RZ, c[0x4][0x178] ;  /* 0x01005e00ff047624 */ /* 0x000fe200078e00ff */
[----:B------:R-:W-:Y:S01]  /*3c10*/  MOV R10, c[0x4][0x70] ;  /* 0x01001c00000a7a02 */ /* 0x000fe20000000f00 */
[----:B------:R-:W-:Y:S01]  /*3c20*/  IMAD.MOV.U32 R5, RZ, RZ, c[0x4][0x17c] ;  /* 0x01005f00ff057624 */ /* 0x000fe200078e00ff */
[----:B------:R0:W1:Y:S01]  /*3c30*/  LDC.64 R2, c[0x4][R0] ;  /* 0x0100000000027b82 */ /* 0x0000620000000a00 */
[----:B------:R-:W-:Y:S02]  /*3c40*/  IMAD.MOV.U32 R6, RZ, RZ, c[0x4][0x180] ;  /* 0x01006000ff067624 */ /* 0x000fe400078e00ff */
[----:B------:R-:W-:Y:S02]  /*3c50*/  IMAD.MOV.U32 R7, RZ, RZ, c[0x4][0x184] ;  /* 0x01006100ff077624 */ /* 0x000fe400078e00ff */
        /* <DEDUP_REMOVED lines=13> */
.L_x_3495:
[----:B------:R-:W-:Y:S01]  /*3d30*/  HFMA2.MMA R26, -RZ, RZ, 0, 1.847743988037109375e-06 ;  /* 0x0000001fff1a7435 */ /* 0x000fe200000001ff */
[----:B------:R-:W-:Y:S01]  /*3d40*/  IMAD.MOV.U32 R24, RZ, RZ, -0x800001 ;  /* 0xff7fffffff187424 */ /* 0x000fe200078e00ff */
[----:B------:R-:W-:Y:S01]  /*3d50*/  MOV R2, 0x3d90 ;  /* 0x00003d9000027802 */ /* 0x000fe20000000f00 */
[----:B------:R-:W-:Y:S02]  /*3d60*/  IMAD.MOV.U32 R25, RZ, RZ, 0x10 ;  /* 0x00000010ff197424 */ /* 0x000fe400078e00ff */
[----:B------:R-:W-:Y:S02]  /*3d70*/  IMAD.MOV.U32 R27, RZ, RZ, -0x1 ;  /* 0xffffffffff1b7424 */ /* 0x000fe400078e00ff */
[----:B------:R-:W-:Y:S05]  /*3d80*/  CALL.REL.NOINC `($__internal_81_$__cuda_sm70_shflsync_bfly_p) ;  /* 0x000008a000007944 */ /* 0x000fea0003c00000 */
[----:B-1----:R-:W-:Y:S01]  /*3d90*/  IMAD.MOV.U32 R2, RZ, RZ, R24 ;  /* 0x000000ffff027224 */ /* 0x002fe200078e0018 */
[----:B0-----:R-:W-:Y:S05]  /*3da0*/  BRA `(.L_x_3533) ;  /* 0xffffcd9000007947 */ /* 0x001fea000383ffff */
.L_x_3496:
[----:B------:R-:W-:Y:S01]  /*3db0*/  IMAD.MOV.U32 R24, RZ, RZ, R19 ;  /* 0x000000ffff187224 */ /* 0x000fe200078e0013 */
[----:B------:R-:W-:Y:S01]  /*3dc0*/  MOV R27, 0xffffffff ;  /* 0xffffffff001b7802 */ /* 0x000fe20000000f00 */
[----:B------:R-:W-:Y:S01]  /*3dd0*/  IMAD.MOV.U32 R25, RZ, RZ, 0x8 ;  /* 0x00000008ff197424 */ /* 0x000fe200078e00ff */
[----:B------:R-:W-:Y:S01]  /*3de0*/  MOV R2, 0x3e10 ;  /* 0x00003e1000027802 */ /* 0x000fe20000000f00 */
[----:B------:R-:W-:-:S02]  /*3df0*/  IMAD.MOV.U32 R26, RZ, RZ, 0x1f ;  /* 0x0000001fff1a7424 */ /* 0x000fc400078e00ff */
[----:B------:R-:W-:Y:S05]  /*3e00*/  CALL.REL.NOINC `($__internal_81_$__cuda_sm70_shflsync_bfly_p) ;  /* 0x0000082000007944 */ /* 0x000fea0003c00000 */
[----:B-1----:R-:W-:Y:S01]  /*3e10*/  FMNMX.FTZ R19, R19, R24, !PT ;  /* 0x0000001813137209 */ /* 0x002fe20007810000 */
[----:B0-----:R-:W-:Y:S01]  /*3e20*/  IMAD.MOV.U32 R25, RZ, RZ, 0x4 ;  /* 0x00000004ff197424 */ /* 0x001fe200078e00ff */
[----:B------:R-:W-:Y:S01]  /*3e30*/  MOV R2, 0x3e80 ;  /* 0x00003e8000027802 */ /* 0x000fe20000000f00 */
[----:B------:R-:W-:-:S02]  /*3e40*/  IMAD.MOV.U32 R26, RZ, RZ, 0x1f ;  /* 0x0000001fff1a7424 */ /* 0x000fc400078e00ff */
[----:B------:R-:W-:Y:S02]  /*3e50*/  IMAD.MOV.U32 R27, RZ, RZ, -0x1 ;  /* 0xffffffffff1b7424 */ /* 0x000fe400078e00ff */
[----:B------:R-:W-:Y:S02]  /*3e60*/  IMAD.MOV.U32 R24, RZ, RZ, R19 ;  /* 0x000000ffff187224 */ /* 0x000fe400078e0013 */
[----:B------:R-:W-:Y:S05]  /*3e70*/  CALL.REL.NOINC `($__internal_81_$__cuda_sm70_shflsync_bfly_p) ;  /* 0x000007b000007944 */ /* 0x000fea0003c00000 */
[----:B-1----:R-:W-:Y:S01]  /*3e80*/  FMNMX.FTZ R18, R19, R24, !PT ;  /* 0x0000001813127209 */ /* 0x002fe20007810000 */
[----:B0-----:R-:W-:Y:S01]  /*3e90*/  HFMA2.MMA R26, -RZ, RZ, 0, 1.847743988037109375e-06 ;  /* 0x0000001fff1a7435 */ /* 0x001fe200000001ff */
[----:B------:R-:W-:Y:S01]  /*3ea0*/  IMAD.MOV.U32 R25, RZ, RZ, 0x2 ;  /* 0x00000002ff197424 */ /* 0x000fe200078e00ff */
[----:B------:R-:W-:Y:S01]  /*3eb0*/  MOV R2, 0x3ef0 ;  /* 0x00003ef000027802 */ /* 0x000fe20000000f00 */
[----:B------:R-:W-:Y:S02]  /*3ec0*/  IMAD.MOV.U32 R27, RZ, RZ, -0x1 ;  /* 0xffffffffff1b7424 */ /* 0x000fe400078e00ff */
[----:B------:R-:W-:Y:S02]  /*3ed0*/  IMAD.MOV.U32 R24, RZ, RZ, R18 ;  /* 0x000000ffff187224 */ /* 0x000fe400078e0012 */
[----:B------:R-:W-:Y:S05]  /*3ee0*/  CALL.REL.NOINC `($__internal_81_$__cuda_sm70_shflsync_bfly_p) ;  /* 0x0000074000007944 */ /* 0x000fea0003c00000 */
[----:B-1----:R-:W-:Y:S01]  /*3ef0*/  IMAD.MOV.U32 R3, RZ, RZ, R24 ;  /* 0x000000ffff037224 */ /* 0x002fe200078e0018 */
[----:B0-----:R-:W-:Y:S05]  /*3f00*/  BRA `(.L_x_3534) ;  /* 0xffffccb000007947 */ /* 0x001fea000383ffff */
.L_x_3523:
[----:B------:R-:W-:Y:S01]  /*3f10*/  IMAD.MOV.U32 R24, RZ, RZ, RZ ;  /* 0x000000ffff187224 */ /* 0x000fe200078e00ff */
[----:B------:R-:W-:Y:S01]  /*3f20*/  MOV R26, 0x1f ;  /* 0x0000001f001a7802 */ /* 0x000fe20000000f00 */
[----:B------:R-:W-:Y:S01]  /*3f30*/  IMAD.MOV.U32 R25, RZ, RZ, 0x1 ;  /* 0x00000001ff197424 */ /* 0x000fe200078e00ff */
[----:B0-----:R-:W-:Y:S01]  /*3f40*/  MOV R2, 0x3f70 ;  /* 0x00003f7000027802 */ /* 0x001fe20000000f00 */
[----:B------:R-:W-:-:S02]  /*3f50*/  IMAD.MOV.U32 R27, RZ, RZ, -0x1 ;  /* 0xffffffffff1b7424 */ /* 0x000fc400078e00ff */
[----:B------:R-:W-:Y:S05]  /*3f60*/  CALL.REL.NOINC `($__internal_81_$__cuda_sm70_shflsync_bfly_p) ;  /* 0x000006c000007944 */ /* 0x000fea0003c00000 */
[----:B-1----:R-:W-:Y:S01]  /*3f70*/  IMAD.MOV.U32 R22, RZ, RZ, R24 ;  /* 0x000000ffff167224 */ /* 0x002fe200078e0018 */
[----:B0-----:R-:W-:Y:S05]  /*3f80*/  BRA `(.L_x_3535) ;  /* 0xffffea6000007947 */ /* 0x001fea000383ffff */
.L_x_3524:
[----:B------:R-:W-:Y:S01]  /*3f90*/  IMAD.MOV.U32 R24, RZ, RZ, RZ ;  /* 0x000000ffff187224 */ /* 0x000fe200078e00ff */
[----:B------:R-:W-:Y:S01]  /*3fa0*/  MOV R27, 0xffffffff ;  /* 0xffffffff001b7802 */ /* 0x000fe20000000f00 */
[----:B------:R-:W-:Y:S01]  /*3fb0*/  IMAD.MOV.U32 R25, RZ, RZ, 0x1 ;  /* 0x00000001ff197424 */ /* 0x000fe200078e00ff */
[----:B0-----:R-:W-:Y:S01]  /*3fc0*/  MOV R2, 0x3ff0 ;  /* 0x00003ff000027802 */ /* 0x001fe20000000f00 */
[----:B------:R-:W-:-:S02]  /*3fd0*/  IMAD.MOV.U32 R26, RZ, RZ, 0x1f ;  /* 0x0000001fff1a7424 */ /* 0x000fc400078e00ff */
[----:B------:R-:W-:Y:S05]  /*3fe0*/  CALL.REL.NOINC `($__internal_81_$__cuda_sm70_shflsync_bfly_p) ;  /* 0x0000064000007944 */ /* 0x000fea0003c00000 */
[----:B-1----:R-:W-:Y:S01]  /*3ff0*/  FADD.FTZ R23, RZ, R24 ;  /* 0x00000018ff177221 */ /* 0x002fe20000010000 */
[----:B------:R-:W-:Y:S01]  /*4000*/  MOV R2, 0x4060 ;  /* 0x0000406000027802 */ /* 0x000fe20000000f00 */
[----:B------:R-:W-:-:S02]  /*4010*/  IMAD.MOV.U32 R24, RZ, RZ, RZ ;  /* 0x000000ffff187224 */ /* 0x000fc400078e00ff */
[----:B0-----:R-:W-:Y:S02]  /*4020*/  IMAD.MOV.U32 R25, RZ, RZ, 0x1 ;  /* 0x00000001ff197424 */ /* 0x001fe400078e00ff */
[----:B------:R-:W-:Y:S02]  /*4030*/  IMAD.MOV.U32 R26, RZ, RZ, 0x1f ;  /* 0x0000001fff1a7424 */ /* 0x000fe400078e00ff */
[----:B------:R-:W-:Y:S02]  /*4040*/  IMAD.MOV.U32 R27, RZ, RZ, -0x1 ;  /* 0xffffffffff1b7424 */ /* 0x000fe400078e00ff */
[----:B------:R-:W-:Y:S05]  /*4050*/  CALL.REL.NOINC `($__internal_81_$__cuda_sm70_shflsync_bfly_p) ;  /* 0x000005d000007944 */ /* 0x000fea0003c00000 */
[----:B0-----:R-:W-:Y:S01]  /*4060*/  HFMA2.MMA R25, -RZ, RZ, 0, 5.9604644775390625e-08 ;  /* 0x00000001ff197435 */ /* 0x001fe200000001ff */
[----:B-1----:R-:W-:Y:S01]  /*4070*/  FADD.FTZ R20, RZ, R24 ;  /* 0x00000018ff147221 */ /* 0x002fe20000010000 */
[----:B------:R-:W-:Y:S01]  /*4080*/  MOV R2, 0x40d0 ;  /* 0x000040d000027802 */ /* 0x000fe20000000f00 */
[----:B------:R-:W-:Y:S02]  /*4090*/  IMAD.MOV.U32 R24, RZ, RZ, RZ ;  /* 0x000000ffff187224 */ /* 0x000fe400078e00ff */
[----:B------:R-:W-:Y:S02]  /*40a0*/  IMAD.MOV.U32 R26, RZ, RZ, 0x1f ;  /* 0x0000001fff1a7424 */ /* 0x000fe400078e00ff */
[----:B------:R-:W-:-:S02]  /*40b0*/  IMAD.MOV.U32 R27, RZ, RZ, -0x1 ;  /* 0xffffffffff1b7424 */ /* 0x000fc400078e00ff */
[----:B------:R-:W-:Y:S05]  /*40c0*/  CALL.REL.NOINC `($__internal_81_$__cuda_sm70_shflsync_bfly_p) ;  /* 0x0000056000007944 */ /* 0x000fea0003c00000 */
[----:B-1----:R-:W-:Y:S01]  /*40d0*/  FADD.FTZ R21, RZ, R24 ;  /* 0x00000018ff157221 */ /* 0x002fe20000010000 */
[----:B0-----:R-:W-:Y:S01]  /*40e0*/  MOV R27, 0xffffffff ;  /* 0xffffffff001b7802 */ /* 0x001fe20000000f00 */
[----:B------:R-:W-:Y:S01]  /*40f0*/  IMAD.MOV.U32 R24, RZ, RZ, RZ ;  /* 0x000000ffff187224 */ /* 0x000fe200078e00ff */
[----:B------:R-:W-:Y:S01]  /*4100*/  MOV R2, 0x4140 ;  /* 0x0000414000027802 */ /* 0x000fe20000000f00 */
[----:B------:R-:W-:-:S02]  /*4110*/  IMAD.MOV.U32 R25, RZ, RZ, 0x1 ;  /* 0x00000001ff197424 */ /* 0x000fc400078e00ff */
[----:B------:R-:W-:Y:S02]  /*4120*/  IMAD.MOV.U32 R26, RZ, RZ, 0x1f ;  /* 0x0000001fff1a7424 */ /* 0x000fe400078e00ff */
[----:B------:R-:W-:Y:S05]  /*4130*/  CALL.REL.NOINC `($__internal_81_$__cuda_sm70_shflsync_bfly_p) ;  /* 0x000004f000007944 */ /* 0x000fea0003c00000 */
[----:B-1----:R-:W-:Y:S01]  /*4140*/  FADD.FTZ R18, RZ, R24 ;  /* 0x00000018ff127221 */ /* 0x002fe20000010000 */
[----:B------:R-:W-:Y:S01]  /*4150*/  MOV R2, 0x41b0 ;  /* 0x000041b000027802 */ /* 0x000fe20000000f00 */
[----:B------:R-:W-:Y:S02]  /*4160*/  IMAD.MOV.U32 R24, RZ, RZ, RZ ;  /* 0x000000ffff187224 */ /* 0x000fe400078e00ff */
[----:B0-----:R-:W-:Y:S02]  /*4170*/  IMAD.MOV.U32 R25, RZ, RZ, 0x1 ;  /* 0x00000001ff197424 */ /* 0x001fe400078e00ff */
[----:B------:R-:W-:Y:S02]  /*4180*/  IMAD.MOV.U32 R26, RZ, RZ, 0x1f ;  /* 0x0000001fff1a7424 */ /* 0x000fe400078e00ff */
[----:B------:R-:W-:Y:S02]  /*4190*/  IMAD.MOV.U32 R27, RZ, RZ, -0x1 ;  /* 0xffffffffff1b7424 */ /* 0x000fe400078e00ff */
[----:B------:R-:W-:Y:S05]  /*41a0*/  CALL.REL.NOINC `($__internal_81_$__cuda_sm70_shflsync_bfly_p) ;  /* 0x0000048000007944 */ /* 0x000fea0003c00000 */
[----:B0-----:R-:W-:Y:S01]  /*41b0*/  HFMA2.MMA R25, -RZ, RZ, 0, 5.9604644775390625e-08 ;  /* 0x00000001ff197435 */ /* 0x001fe200000001ff */
[----:B-1----:R-:W-:Y:S01]  /*41c0*/  FADD.FTZ R19, RZ, R24 ;  /* 0x00000018ff137221 */ /* 0x002fe20000010000 */
[----:B------:R-:W-:Y:S01]  /*41d0*/  MOV R2, 0x4220 ;  /* 0x0000422000027802 */ /* 0x000fe20000000f00 */
[----:B------:R-:W-:-:S02]  /*41e0*/  IMAD.MOV.U32 R24, RZ, RZ, RZ ;  /* 0x000000ffff187224 */ /* 0x000fc400078e00ff */
[----:B------:R-:W-:Y:S02]  /*41f0*/  IMAD.MOV.U32 R26, RZ, RZ, 0x1f ;  /* 0x0000001fff1a7424 */ /* 0x000fe400078e00ff */
[----:B------:R-:W-:Y:S02]  /*4200*/  IMAD.MOV.U32 R27, RZ, RZ, -0x1 ;  /* 0xffffffffff1b7424 */ /* 0x000fe400078e00ff */
[----:B------:R-:W-:Y:S05]  /*4210*/  CALL.REL.NOINC `($__internal_81_$__cuda_sm70_shflsync_bfly_p) ;  /* 0x0000041000007944 */ /* 0x000fea0003c00000 */
[----:B-1----:R-:W-:Y:S01]  /*4220*/  FADD.FTZ R16, RZ, R24 ;  /* 0x00000018ff107221 */ /* 0x002fe20000010000 */
[----:B0-----:R-:W-:Y:S01]  /*4230*/  MOV R27, 0xffffffff ;  /* 0xffffffff001b7802 */ /* 0x001fe20000000f00 */
[----:B------:R-:W-:Y:S01]  /*4240*/  IMAD.MOV.U32 R24, RZ, RZ, RZ ;  /* 0x000000ffff187224 */ /* 0x000fe200078e00ff */
[----:B------:R-:W-:Y:S01]  /*4250*/  MOV R2, 0x4290 ;  /* 0x0000429000027802 */ /* 0x000fe20000000f00 */
[----:B------:R-:W-:Y:S02]  /*4260*/  IMAD.MOV.U32 R25, RZ, RZ, 0x1 ;  /* 0x00000001ff197424 */ /* 0x000fe400078e00ff */
[----:B------:R-:W-:Y:S02]  /*4270*/  IMAD.MOV.U32 R26, RZ, RZ, 0x1f ;  /* 0x0000001fff1a7424 */ /* 0x000fe400078e00ff */
        /* <DEDUP_REMOVED lines=31> */
[----:B------:R-:W-:Y:S02]  /*4470*/  IMAD.MOV.U32 R24, RZ, RZ, RZ ;  /* 0x000000ffff187224 */ /* 0x000fe400078e00ff */
[----:B0-----:R-:W-:-:S02]  /*4480*/  IMAD.MOV.U32 R25, RZ, RZ, 0x1 ;  /* 0x00000001ff197424 */ /* 0x001fc400078e00ff */
[----:B------:R-:W-:Y:S02]  /*4490*/  IMAD.MOV.U32 R26, RZ, RZ, 0x1f ;  /* 0x0000001fff1a7424 */ /* 0x000fe400078e00ff */
[----:B------:R-:W-:Y:S02]  /*44a0*/  IMAD.MOV.U32 R27, RZ, RZ, -0x1 ;  /* 0xffffffffff1b7424 */ /* 0x000fe400078e00ff */
[----:B------:R-:W-:Y:S05]  /*44b0*/  CALL.REL.NOINC `($__internal_81_$__cuda_sm70_shflsync_bfly_p) ;  /* 0x0000017000007944 */ /* 0x000fea0003c00000 */
[----:B-1----:R-:W-:Y:S01]  /*44c0*/  FADD.FTZ R10, RZ, R24 ;  /* 0x00000018ff0a7221 */ /* 0x002fe20000010000 */
[----:B------:R-:W-:Y:S01]  /*44d0*/  HFMA2.MMA R24, -RZ, RZ, 0, 0 ;  /* 0x00000000ff187435 */ /* 0x000fe200000001ff */
[----:B0-----:R-:W-:Y:S01]  /*44e0*/  IMAD.MOV.U32 R25, RZ, RZ, 0x1 ;  /* 0x00000001ff197424 */ /* 0x001fe200078e00ff */
[----:B------:R-:W-:Y:S01]  /*44f0*/  MOV R2, 0x4530 ;  /* 0x0000453000027802 */ /* 0x000fe20000000f00 */
[----:B------:R-:W-:Y:S02]  /*4500*/  IMAD.MOV.U32 R26, RZ, RZ, 0x1f ;  /* 0x0000001fff1a7424 */ /* 0x000fe400078e00ff */
[----:B------:R-:W-:Y:S02]  /*4510*/  IMAD.MOV.U32 R27, RZ, RZ, -0x1 ;  /* 0xffffffffff1b7424 */ /* 0x000fe400078e00ff */
        /* <DEDUP_REMOVED lines=8> */
[----:B0-----:R-:W-:Y:S01]  /*45a0*/  HFMA2.MMA R26, -RZ, RZ, 0, 1.847743988037109375e-06 ;  /* 0x0000001fff1a7435 */ /* 0x001fe200000001ff */
[----:B-1----:R-:W-:Y:S01]  /*45b0*/  FADD.FTZ R9, RZ, R24 ;  /* 0x00000018ff097221 */ /* 0x002fe20000010000 */
[----:B------:R-:W-:Y:S01]  /*45c0*/  MOV R2, 0x4610 ;  /* 0x0000461000027802 */ /* 0x000fe20000000f00 */
[----:B------:R-:W-:Y:S02]  /*45d0*/  IMAD.MOV.U32 R24, RZ, RZ, RZ ;  /* 0x000000ffff187224 */ /* 0x000fe400078e00ff */
[----:B------:R-:W-:Y:S02]  /*45e0*/  IMAD.MOV.U32 R25, RZ, RZ, 0x1 ;  /* 0x00000001ff197424 */ /* 0x000fe400078e00ff */
[----:B------:R-:W-:Y:S02]  /*45f0*/  IMAD.MOV.U32 R27, RZ, RZ, -0x1 ;  /* 0xffffffffff1b7424 */ /* 0x000fe400078e00ff */
[----:B------:R-:W-:Y:S05]  /*4600*/  CALL.REL.NOINC `($__internal_81_$__cuda_sm70_shflsync_bfly_p) ;  /* 0x0000002000007944 */ /* 0x000fea0003c00000 */
[----:B-1----:R-:W-:Y:S01]  /*4610*/  IMAD.MOV.U32 R2, RZ, RZ, R24 ;  /* 0x000000ffff027224 */ /* 0x002fe200078e0018 */
[----:B0-----:R-:W-:Y:S05]  /*4620*/  BRA `(.L_x_3536) ;  /* 0xffffe47000007947 */ /* 0x001fea000383ffff */
        .weak           $__internal_81_$__cuda_sm70_shflsync_bfly_p
        .type           $__internal_81_$__cuda_sm70_shflsync_bfly_p,@function
        .size           $__internal_81_$__cuda_sm70_shflsync_bfly_p,(.L_x_24742 - $__internal_81_$__cuda_sm70_shflsync_bfly_p)
$__internal_81_$__cuda_sm70_shflsync_bfly_p:
[----:B------:R-:W-:Y:S01]  /*4630*/  IMAD.MOV.U32 R3, RZ, RZ, 0x0 ;  /* 0x00000000ff037424 */ /* 0x000fe200078e00ff */
[----:B------:R-:W-:Y:S04]  /*4640*/  WARPSYNC R27 ;  /* 0x0000001b00007348 */ /* 0x000fe80003800000 */
[----:B------:R0:W1:Y:S01]  /*4650*/  SHFL.BFLY PT, R24, R24, R25, R26 ;  /* 0x0c00001918187389 */ /* 0x00006200000e001a */
[----:B------:R-:W-:Y:S05]  /*4660*/  RET.REL.NODEC R2 `(_ZN4vllm25paged_attention_v2_kernelIthLi256ELi16ELi128ELNS_18Fp8KVCacheDataTypeE2ELb1ELi512EEEvPfS2_PT_PKS3_PKT0_S9_ifPKiSB_iPKfiiiSD_SD_iiiii) ;  /* 0xffffb99002007950 */ /* 0x000fea0003c3ffff */
.L_x_3537:
        /* <DEDUP_REMOVED lines=9> */
.L_x_24742:


//--------------------- .text._ZN4vllm25paged_attention_v2_kernelIthLi192ELi16ELi128ELNS_18Fp8KVCacheDataTypeE2ELb1ELi512EEEvPfS2_PT_PKS3_PKT0_S9_ifPKiSB_iPKfiiiSD_SD_iiiii --------------------------
	.section	.text._ZN4vllm25paged_attention_v2_kernelIthLi192ELi16ELi128ELNS_18Fp8KVCacheDataTypeE2ELb1ELi512EEEvPfS2_PT_PKS3_PKT0_S9_ifPKiSB_iPKfiiiSD_SD_iiiii,"ax",@progbits
	.sectioninfo	@"SHI_REGISTERS=38"
	.align	128
        .global         _ZN4vllm25paged_attention_v2_kernelIthLi192ELi16ELi128ELNS_18Fp8KVCacheDataTypeE2ELb1ELi512EEEvPfS2_PT_PKS3_PKT0_S9_ifPKiSB_iPKfiiiSD_SD_iiiii
        .type           _ZN4vllm25paged_attention_v2_kernelIthLi192ELi16ELi128ELNS_18Fp8KVCacheDataTypeE2ELb1ELi512EEEvPfS2_PT_PKS3_PKT0_S9_ifPKiSB_iPKfiiiSD_SD_iiiii,@function
        .size           _ZN4vllm25paged_attention_v2_kernelIthLi192ELi16ELi128ELNS_18Fp8KVCacheDataTypeE2ELb1ELi512EEEvPfS2_PT_PKS3_PKT0_S9_ifPKiSB_iPKfiiiSD_SD_iiiii,(.L_x_24743 - _ZN4vllm25paged_attention_v2_kernelIthLi192ELi16ELi128ELNS_18Fp8KVCacheDataTypeE2ELb1ELi512EEEvPfS2_PT_PKS3_PKT0_S9_ifPKiSB_iPKfiiiSD_SD_iiiii)
        .other          _ZN4vllm25paged_attention_v2_kernelIthLi192ELi16ELi128ELNS_18Fp8KVCacheDataTypeE2ELb1ELi512EEEvPfS2_PT_PKS3_PKT0_S9_ifPKiSB_iPKfiiiSD_SD_iiiii,@"STO_CUDA_ENTRY STV_DEFAULT"
_ZN4vllm25paged_attention_v2_kernelIthLi192ELi16ELi128ELNS_18Fp8KVCacheDataTypeE2ELb1ELi512EEEvPfS2_PT_PKS3_PKT0_S9_ifPKiSB_iPKfiiiSD_SD_iiiii:
.text._ZN4vllm25paged_attention_v2_kernelIthLi192ELi16ELi128ELNS_18Fp8KVCacheDataTypeE2ELb1ELi512EEEvPfS2_PT_PKS3_PKT0_S9_ifPKiSB_iPKfiiiSD_SD_iiiii:
        /* <DEDUP_REMOVED lines=13> */
[----:B------:R-:W0:Y:S01]  /*00d0*/  S2R R11, SR_TID.X ;  /* 0x00000000000b7919 */ /* 0x000e220000002100 */
[----:B------:R-:W1:Y:S01]  /*00e0*/  I2F.RP R0, R17 ;  /* 0x0000001100007306 */ /* 0x000e620000209400 */
[----:B------:R-:W-:Y:S01]  /*00f0*/  LEA R5, R7, 0x20, 0x5 ;  /* 0x0000002007057811 */ /* 0x000fe200078e28ff */
[----:B------:R-:W-:Y:S01]  /*0100*/  IMAD.MOV.U32 R9, RZ, RZ, c[0x0][0x1e8] ;  /* 0x00007a00ff097624 */ /* 0x000fe200078e00ff */
[----:B------:R-:W-:Y:S06]  /*0110*/  BAR.SYNC.DEFER_BLOCKING 0x0 ;  /* 0x0000000000007b1d */ /* 0x000fec0000010000 */
[----:B-1----:R-:W1:Y:S02]  /*0120*/  MUFU.RCP R0, R0 ;  /* 0x0000000000007308 */ /* 0x002e640000001000 */
[----:B-1----:R-:W-:-:S06]  /*0130*/  IADD3 R19, R0, 0xffffffe, RZ ;  /* 0x0ffffffe00137810 */ /* 0x002fcc0007ffe0ff */
[----:B------:R-:W1:Y:S02]  /*0140*/  F2I.FTZ.U32.TRUNC.NTZ R19, R19 ;  /* 0x0000001300137305 */ /* 0x000e64000021f000 */
[----:B-1----:R-:W-:-:S04]  /*0150*/  IMAD.MOV R4, RZ, RZ, -R19 ;  /* 0x000000ffff047224 */ /* 0x002fc800078e0a13 */
[----:B------:R-:W-:Y:S01]  /*0160*/  IMAD R3, R4, R17, RZ ;  /* 0x0000001104037224 */ /* 0x000fe200078e02ff */
[----:B------:R-:W-:Y:S02]  /*0170*/  IABS R4, R2 ;  /* 0x0000000200047213 */ /* 0x000fe40000000000 */
[----:B------:R-:W-:Y:S01]  /*0180*/  LOP3.LUT R2, R2, c[0x0][0x1e4], RZ, 0x3c, !PT ;  /* 0x0000790002027a12 */ /* 0x000fe200078e3cff */
[----:B------:R-:W-:-:S03]  /*0190*/  IMAD.HI.U32 R18, R19, R3, R18 ;  /* 0x0000000313127227 */ /* 0x000fc600078e0012 */
[----:B------:R-:W-:-:S03]  /*01a0*/  ISETP.GE.AND P2, PT, R2, RZ, PT ;  /* 0x000000ff0200720c */ /* 0x000fc60003f46270 */
[----:B------:R-:W-:-:S05]  /*01b0*/  IMAD.HI.U32 R8, R18, R4, RZ ;  /* 0x0000000412087227 */ /* 0x000fca00078e00ff */
[----:B------:R-:W-:-:S05]  /*01c0*/  IADD3 R0, -R8, RZ, RZ ;  /* 0x000000ff08007210 */ /* 0x000fca0007ffe1ff */
[----:B------:R-:W-:Y:S01]  /*01d0*/  IMAD R4, R17, R0, R4 ;  /* 0x0000000011047224 */ /* 0x000fe200078e0204 */
[----:B------:R-:W-:-:S04]  /*01e0*/  IADD3 R0, R14, 0xf, RZ ;  /* 0x0000000f0e007810 */ /* 0x000fc80007ffe0ff */
[----:B------:R-:W-:Y:S02]  /*01f0*/  ISETP.GT.U32.AND P1, PT, R17, R4, PT ;  /* 0x000000041100720c */ /* 0x000fe40003f24070 */
[----:B------:R-:W-:-:S04]  /*0200*/  SHF.R.S32.HI R3, RZ, 0x1f, R0 ;  /* 0x0000001fff037819 */ /* 0x000fc80000011400 */
[----:B------:R-:W-:-:S04]  /*0210*/  LEA.HI R3, R3, R0, RZ, 0x4 ;  /* 0x0000000003037211 */ /* 0x000fc800078f20ff */
[----:B------:R-:W-:-:S03]  /*0220*/  SHF.R.S32.HI R16, RZ, 0x4, R3 ;  /* 0x00000004ff107819 */ /* 0x000fc60000011403 */
[----:B------:R-:W-:Y:S01]  /*0230*/  @!P1 IMAD.IADD R4, R4, 0x1, -R17 ;  /* 0x0000000104049824 */ /* 0x000fe200078e0a11 */
[----:B------:R-:W-:Y:S02]  /*0240*/  IMNMX R0, R16, R5, PT ;  /* 0x0000000510007217 */ /* 0x000fe40003800200 */
[----:B------:R-:W1:Y:S01]  /*0250*/  S2R R5, SR_CTAID.X ;  /* 0x0000000000057919 */ /* 0x000e620000002500 */
[----:B------:R-:W-:Y:S02]  /*0260*/  @!P1 IADD3 R8, R8, 0x1, RZ ;  /* 0x0000000108089810 */ /* 0x000fe40007ffe0ff */
[----:B------:R-:W-:Y:S01]  /*0270*/  ISETP.GE.U32.AND P0, PT, R4, R17, PT ;  /* 0x000000110400720c */ /* 0x000fe20003f06070 */
[----:B------:R-:W-:Y:S01]  /*0280*/  IMAD R2, R7, -0x20, R0 ;  /* 0xffffffe007027824 */ /* 0x000fe200078e0200 */
[----:B------:R-:W-:Y:S02]  /*0290*/  ISETP.NE.AND P1, PT, RZ, c[0x0][0x1e4], PT ;  /* 0x00007900ff007a0c */ /* 0x000fe40003f25270 */
[----:B0-----:R-:W-:Y:S01]  /*02a0*/  SHF.R.S32.HI R4, RZ, 0x1f, R11 ;  /* 0x0000001fff047819 */ /* 0x001fe2000001140b */
[----:B------:R-:W-:-:S03]  /*02b0*/  IMAD R3, R2, 0x10, R15 ;  /* 0x0000001002037824 */ /* 0x000fc600078e020f */
[----:B------:R-:W-:Y:S02]  /*02c0*/  LEA.HI R4, R4, R11, RZ, 0x5 ;  /* 0x0000000b04047211 */ /* 0x000fe400078f28ff */
[----:B------:R-:W-:Y:S02]  /*02d0*/  IMNMX R12, R14, R3, PT ;  /* 0x000000030e0c7217 */ /* 0x000fe40003800200 */
[----:B------:R-:W-:Y:S02]  /*02e0*/  LOP3.LUT R10, R4, 0xffffffe0, RZ, 0xc0, !PT ;  /* 0xffffffe0040a7812 */ /* 0x000fe400078ec0ff */
[----:B------:R-:W-:Y:S01]  /*02f0*/  @P0 IADD3 R8, R8, 0x1, RZ ;  /* 0x0000000108080810 */ /* 0x000fe20007ffe0ff */
[----:B------:R-:W-:Y:S01]  /*0300*/  IMAD.IADD R12, R12, 0x1, -R15 ;  /* 0x000000010c0c7824 */ /* 0x000fe200078e0a0f */
[----:B------:R-:W-:Y:S02]  /*0310*/  ISETP.GT.AND P0, PT, R9, -0x1, PT ;  /* 0xffffffff0900780c */ /* 0x000fe40003f04270 */
[----:B------:R-:W-:Y:S01]  /*0320*/  SHF.R.S32.HI R4, RZ, 0x5, R4 ;  /* 0x00000005ff047819 */ /* 0x000fe20000011404 */
[----:B------:R-:W-:Y:S01]  /*0330*/  @!P2 IMAD.MOV R8, RZ, RZ, -R8 ;  /* 0x000000ffff08a224 */ /* 0x000fe200078e0a08 */
[----:B------:R-:W-:-:S02]  /*0340*/  IADD3 R10, -R10, R11, RZ ;  /* 0x0000000b0a0a7210 */ /* 0x000fc40007ffe1ff */
[----:B------:R-:W-:-:S07]  /*0350*/  @!P1 LOP3.LUT R8, RZ, c[0x0][0x1e4], RZ, 0x33, !PT ;  /* 0x00007900ff089a12 */ /* 0x000fce00078e33ff */
[----:B------:R-:W-:Y:S05]  /*0360*/  @P0 BRA `(.L_x_3538) ;  /* 0x000003a000000947 */ /* 0x000fea0003800000 */
[----:B-1----:R-:W-:Y:S01]  /*0370*/  IABS R20, c[0x0][0x190] ;  /* 0x0000640000147a13 */ /* 0x002fe20000000000 */
        /* <DEDUP_REMOVED lines=49> */
[----:B------:R-:W-:Y:S02]  /*0690*/  ISETP.GE.AND P2, PT, R2, RZ, PT ;  /* 0x000000ff0200720c */ /* 0x000fe40003f46270 */
[----:B------:R-:W-:-:S05]  /*06a0*/  MOV R2, c[0x0][0x1d8] ;  /* 0x0000760000027a02 */ /* 0x000fca0000000f00 */
[----:B------:R-:W-:-:S06]  /*06b0*/  @P0 IADD3 R3, R3, 0x1, RZ ;  /* 0x0000000103030810 */ /* 0x000fcc0007ffe0ff */
[----:B------:R-:W-:Y:S01]  /*06c0*/  @!P2 IMAD.MOV R3, RZ, RZ, -R3 ;  /* 0x000000ffff03a224 */ /* 0x000fe200078e0a03 */
[----:B------:R-:W-:-:S05]  /*06d0*/  @!P1 LOP3.LUT R3, RZ, R22, RZ, 0x33, !PT ;  /* 0x00000016ff039212 */ /* 0x000fca00078e33ff */
[----:B------:R-:W-:-:S04]  /*06e0*/  IMAD R3, R2, c[0x0][0x190], R3 ;  /* 0x0000640002037a24 */ /* 0x000fc800078e0203 */
[----:B------:R-:W-:Y:S01]  /*06f0*/  IMAD R13, R3, UR4, RZ ;  /* 0x00000004030d7c24 */ /* 0x000fe2000f8e02ff */
[----:B------:R-:W-:Y:S05]  /*0700*/  BRA `(.L_x_3539) ;  /* 0x0000003000007947 */ /* 0x000fea0003800000 */
.L_x_3538:
[----:B-1----:R-:W-:-:S04]  /*0710*/  IMAD.MOV.U32 R2, RZ, RZ, c[0x0][0xc] ;  /* 0x00000300ff027624 */ /* 0x002fc800078e00ff */
[----:B------:R-:W-:-:S04]  /*0720*/  IMAD R2, R2, c[0x0][0x1d8], R5 ;  /* 0x0000760002027a24 */ /* 0x000fc800078e0205 */
[----:B------:R-:W-:-:S03]  /*0730*/  IMAD R13, R2, c[0x0][0x1e8], RZ ;  /* 0x00007a00020d7a24 */ /* 0x000fc600078e02ff */
.L_x_3539:
        /* <DEDUP_REMOVED lines=12> */
[----:B------:R-:W-:-:S04]  /*0800*/  LEA.HI R21, R21, R20, RZ, 0x4 ;  /* 0x0000001415157211 */ /* 0x000fc800078f20ff */
[----:B------:R-:W-:Y:S01]  /*0810*/  LOP3.LUT R21, R21, 0xfffffff0, RZ, 0xc0, !PT ;  /* 0xfffffff015157812 */ /* 0x000fe200078ec0ff */
[----:B0-----:R-:W0:Y:S03]  /*0820*/  MUFU.RCP R22, R22 ;  /* 0x0000001600167308 */ /* 0x001e260000001000 */
[----:B------:R-:W-:Y:S02]  /*0830*/  IADD3 R20, -R15, R20, -R21 ;  /* 0x000000140f147210 */ /* 0x000fe40007ffe915 */
[----:B0-----:R-:W-:Y:S02]  /*0840*/  IADD3 R3, R22, 0xffffffe, RZ ;  /* 0x0ffffffe16037810 */ /* 0x001fe40007ffe0ff */
[----:B------:R-:W-:-:S04]  /*0850*/  IABS R22, c[0x0][0x1e4] ;  /* 0x0000790000167a13 */ /* 0x000fc80000000000 */
[----:B------:R-:W0:Y:S02]  /*0860*/  F2I.FTZ.U32.TRUNC.NTZ R3, R3 ;  /* 0x0000000300037305 */ /* 0x000e24000021f000 */
[----:B0-----:R-:W-:-:S04]  /*0870*/  IMAD.MOV R2, RZ, RZ, -R3 ;  /* 0x000000ffff027224 */ /* 0x001fc800078e0a03 */
[----:B------:R-:W-:Y:S02]  /*0880*/  IMAD R21, R2, R19, RZ ;  /* 0x0000001302157224 */ /* 0x000fe400078e02ff */
[----:B------:R-:W-:-:S04]  /*0890*/  IMAD.MOV.U32 R2, RZ, RZ, RZ ;  /* 0x000000ffff027224 */ /* 0x000fc800078e00ff */
[----:B------:R-:W-:Y:S01]  /*08a0*/  IMAD.HI.U32 R2, R3, R21, R2 ;  /* 0x0000001503027227 */ /* 0x000fe200078e0002 */
[----:B------:R-:W-:Y:S02]  /*08b0*/  IADD3 R3, R8, -c[0x0][0x1dc], RZ ;  /* 0x8000770008037a10 */ /* 0x000fe40007ffe0ff */
[----:B------:R-:W-:-:S05]  /*08c0*/  MOV R21, R9 ;  /* 0x0000000900157202 */ /* 0x000fca0000000f00 */
.L_x_3543:
        /* <DEDUP_REMOVED lines=30> */
[----:B------:R-:W-:Y:S02]  /*0ab0*/  LOP3.LUT P0, RZ, R11, 0x1, RZ, 0xc0, !PT ;  /* 0x000000010bff7812 */ /* 0x000fe4000780c0ff */
[----:B------:R-:W-:-:S11]  /*0ac0*/  IADD3 R21, R21, 0x4, RZ ;  /* 0x0000000415157810 */ /* 0x000fd60007ffe0ff */
[----:B------:R-:W-:Y:S02]  /*0ad0*/  @!P0 IMAD.IADD R23, R20, 0x1, R27 ;  /* 0x0000000114178824 */ /* 0x000fe400078e021b */
[----:B------:R-:W-:-:S05]  /*0ae0*/  @!P0 IMAD.MOV.U32 R24, RZ, RZ, -0x800001 ;  /* 0xff7fffffff188424 */ /* 0x000fca00078e00ff */
[----:B------:R0:W-:Y:S01]  /*0af0*/  @!P0 STS [R23.X4+0x20], R24 ;  /* 0x0000201817008388 */ /* 0x0001e20000004800 */
[----:B------:R-:W-:-:S13]  /*0b00*/  ISETP.GE.AND P0, PT, R21, R0, PT ;  /* 0x000000001500720c */ /* 0x000fda0003f06270 */
[----:B0-----:R-:W-:Y:S05]  /*0b10*/  @!P0 BRA `(.L_x_3543) ;  /* 0xfffffdb000008947 */ /* 0x001fea000383ffff */
.L_x_3541:
[----:B------:R-:W-:Y:S05]  /*0b20*/  BSYNC B7 ;  /* 0x0000000000077941 */ /* 0x000fea0003800000 */
.L_x_3540:
[----:B------:R-:W-:Y:S05]  /*0b30*/  BRA.DIV ~URZ, `(.L_x_3544) ;  /* 0x00002e727f007947 */ /* 0x000fea000b800000 */
[----:B------:R-:W-:-:S05]  /*0b40*/  IMAD.MOV.U32 R2, RZ, RZ, -0x800001 ;  /* 0xff7fffffff027424 */ /* 0x000fca00078e00ff */
.L_x_3582:
        /* <DEDUP_REMOVED lines=8> */
.L_x_3583:
[----:B------:R-:W-:Y:S01]  /*0bd0*/  ISETP.NE.AND P0, PT, R10, RZ, PT ;  /* 0x000000ff0a00720c */ /* 0x000fe20003f05270 */
[----:B------:R-:W-:-:S12]  /*0be0*/  WARPSYNC 0xffffffff ;  /* 0xffffffff00007948 */ /* 0x000fd80003800000 */
[----:B-1----:R-:W-:-:S05]  /*0bf0*/  @!P0 FMNMX.FTZ R3, R3, R18, !PT ;  /* 0x0000001203038209 */ /* 0x002fca0007810000 */
[----:B------:R1:W-:Y:S02]  /*0c00*/  @!P0 STS [R4.X4], R3 ;  /* 0x0000000304008388 */ /* 0x0003e40000004800 */
[----:B------:R-:W-:Y:S01]  /*0c10*/  BAR.SYNC.DEFER_BLOCKING 0x0 ;  /* 0x0000000000007b1d */ /* 0x000fe20000010000 */
[----:B------:R-:W-:Y:S01]  /*0c20*/  ISETP.GT.AND P0, PT, R10, 0x3, PT ;  /* 0x000000030a00780c */ /* 0x000fe20003f04270 */
[----:B0-----:R-:W-:Y:S01]  /*0c30*/  HFMA2.MMA R18, -RZ, RZ, 0, 0 ;  /* 0x00000000ff127435 */ /* 0x001fe200000001ff */
[----:B------:R-:W-:-:S03]  /*0c40*/  ISETP.GE.AND P2, PT, R11, R12, PT ;  /* 0x0000000c0b00720c */ /* 0x000fc60003f46270 */
[----:B------:R-:W-:Y:S08]  /*0c50*/  BSSY B0, `(.L_x_3546) ;  /* 0x00000e8000007945 */ /* 0x000ff00003800000 */
[----:B------:R-:W0:Y:S04]  /*0c60*/  @!P0 LDS R17, [R10.X4] ;  /* 0x000000000a118984 */ /* 0x000e280000004800 */
        /* <DEDUP_REMOVED lines=19> */
[----:B------:R-:W-:Y:S01]  /*0da0*/  LOP3.LUT P0, R17, R3, 0x3, RZ, 0xc0, !PT ;  /* 0x0000000303117812 */ /* 0x000fe2000780c0ff */
[----:B------:R-:W-:-:S12]  /*0db0*/  IMAD.MOV.U32 R3, RZ, RZ, R11 ;  /* 0x000000ffff037224 */ /* 0x000fd800078e000b */
[----:B------:R-:W-:Y:S05]  /*0dc0*/  @!P0 BRA `(.L_x_3549) ;  /* 0x000000e000008947 */ /* 0x000fea0003800000 */
[----:B------:R-:W-:Y:S01]  /*0dd0*/  LEA R19, R11, 0x20, 0x2 ;  /* 0x000000200b137811 */ /* 0x000fe200078e10ff */
[----:B------:R-:W-:Y:S01]  /*0de0*/  IMAD.MOV.U32 R3, RZ, RZ, R11 ;  /* 0x000000ffff037224 */ /* 0x000fe200078e000b */
[----:B------:R-:W-:-:S03]  /*0df0*/  MOV R18, RZ ;  /* 0x000000ff00127202 */ /* 0x000fc60000000f00 */
.L_x_3550:
        /* <DEDUP_REMOVED lines=11> */
.L_x_3549:
[----:B------:R-:W-:Y:S05]  /*0eb0*/  BSYNC B1 ;  /* 0x0000000000017941 */ /* 0x000fea0003800000 */
.L_x_3548:
        /* <DEDUP_REMOVED lines=10> */
.L_x_3553:
        /* <DEDUP_REMOVED lines=100> */
.L_x_3552:
[----:B------:R-:W-:Y:S05]  /*15a0*/  BSYNC B1 ;  /* 0x0000000000017941 */ /* 0x000fea0003800000 */
.L_x_3551:
        /* <DEDUP_REMOVED lines=55> */
.L_x_3555:
[----:B------:R-:W-:Y:S05]  /*1920*/  BSYNC B1 ;  /* 0x0000000000017941 */ /* 0x000fea0003800000 */
.L_x_3554:
        /* <DEDUP_REMOVED lines=26> */
.L_x_3547:
[----:B------:R-:W-:Y:S05]  /*1ad0*/  BSYNC B0 ;  /* 0x0000000000007941 */ /* 0x000fea0003800000 */
.L_x_3546:
        /* <DEDUP_REMOVED lines=43> */
.L_x_3560:
        /* <DEDUP_REMOVED lines=8> */
.L_x_3559:
[----:B------:R-:W-:Y:S05]  /*1e10*/  BSYNC B1 ;  /* 0x0000000000017941 */ /* 0x000fea0003800000 */
.L_x_3558:
        /* <DEDUP_REMOVED lines=10> */
.L_x_3563:
        /* <DEDUP_REMOVED lines=52> */
.L_x_3562:
[----:B------:R-:W-:Y:S05]  /*2200*/  BSYNC B1 ;  /* 0x0000000000017941 */ /* 0x000fea0003800000 */
.L_x_3561:
        /* <DEDUP_REMOVED lines=31> */
.L_x_3565:
[----:B------:R-:W-:Y:S05]  /*2400*/  BSYNC B1 ;  /* 0x0000000000017941 */ /* 0x000fea0003800000 */
.L_x_3564:
        /* <DEDUP_REMOVED lines=14> */
.L_x_3557:
[----:B------:R-:W-:Y:S05]  /*24f0*/  BSYNC B0 ;  /* 0x0000000000007941 */ /* 0x000fea0003800000 */
.L_x_3556:
        /* <DEDUP_REMOVED lines=20> */
.L_x_3567:
[----:B------:R-:W-:Y:S05]  /*2640*/  BSYNC B0 ;  /* 0x0000000000007941 */ /* 0x000fea0003800000 */
.L_x_3566:
        /* <DEDUP_REMOVED lines=20> */
[----:B------:R-:W-:Y:S01]  /*2790*/  IMAD.HI.U32 R21, R17, R21, R16 ;  /* 0x0000001511157227 */ /* 0x000fe200078e0010 */
[----:B------:R-:W-:-:S02]  /*27a0*/  IADD3 R17, R8, -c[0x0][0x1dc], RZ ;  /* 0x8000770008117a10 */ /* 0x000fc40007ffe0ff */
[----:B------:R-:W-:Y:S01]  /*27b0*/  MOV R16, R12 ;  /* 0x0000000c00107202 */ /* 0x000fe20000000f00 */
[----:B------:R-:W-:-:S04]  /*27c0*/  IMAD R19, R19, R2, RZ ;  /* 0x0000000213137224 */ /* 0x000fc800078e02ff */
[----:B------:R-:W-:-:S04]  /*27d0*/  IMAD.HI.U32 R18, R15, R19, R14 ;  /* 0x000000130f127227 */ /* 0x000fc800078e000e */
.L_x_3571:
        /* <DEDUP_REMOVED lines=33> */
.L_x_3569:
[----:B------:R-:W-:Y:S05]  /*29f0*/  BSYNC B6 ;  /* 0x0000000000067941 */ /* 0x000fea0003800000 */
.L_x_3568:
[----:B------:R-:W-:Y:S05]  /*2a00*/  BRA.DIV ~URZ, `(.L_x_3572) ;  /* 0x000011627f007947 */ /* 0x000fea000b800000 */
[----:B0-----:R-:W-:-:S04]  /*2a10*/  IMAD.MOV.U32 R14, RZ, RZ, RZ ;  /* 0x000000ffff0e7224 */ /* 0x001fc800078e00ff */
.L_x_3584:
[----:B------:R-:W-:Y:S01]  /*2a20*/  FADD.FTZ R14, RZ, R14 ;  /* 0x0000000eff0e7221 */ /* 0x000fe20000010000 */
[----:B------:R-:W-:Y:S05]  /*2a30*/  BRA.DIV ~URZ, `(.L_x_3573) ;  /* 0x000011b27f007947 */ /* 0x000fea000b800000 */
[----:B------:R-:W-:Y:S01]  /*2a40*/  IMAD.MOV.U32 R15, RZ, RZ, RZ ;  /* 0x000000ffff0f7224 */ /* 0x000fe200078e00ff */
[----:B------:R-:W-:Y:S01]  /*2a50*/  CS2R R12, SRZ ;  /* 0x00000000000c7805 */ /* 0x000fe2000001ff00 */
[----:B------:R-:W-:Y:S01]  /*2a60*/  CS2R R8, SRZ ;  /* 0x0000000000087805 */ /* 0x000fe2000001ff00 */
[----:B------:R-:W-:Y:S01]  /*2a70*/  CS2R R18, SRZ ;  /* 0x0000000000127805 */ /* 0x000fe2000001ff00 */
[----:B------:R-:W-:Y:S01]  /*2a80*/  CS2R R16, SRZ ;  /* 0x0000000000107805 */ /* 0x000fe2000001ff00 */
[----:B------:R-:W-:Y:S02]  /*2a90*/  IMAD.MOV.U32 R0, RZ, RZ, RZ ;  /* 0x000000ffff007224 */ /* 0x000fe400078e00ff */
[----:B------:R-:W-:Y:S02]  /*2aa0*/  IMAD.MOV.U32 R21, RZ, RZ, RZ ;  /* 0x000000ffff157224 */ /* 0x000fe400078e00ff */
.L_x_3585:
[----:B------:R-:W-:Y:S01]  /*2ab0*/  LOP3.LUT R2, R10, 0x1, RZ, 0xc0, !PT ;  /* 0x000000010a027812 */ /* 0x000fe200078ec0ff */
[----:B------:R-:W-:Y:S01]  /*2ac0*/  WARPSYNC 0xffffffff ;  /* 0xffffffff00007948 */ /* 0x000fe20003800000 */
[----:B------:R-:W-:Y:S01]  /*2ad0*/  LOP3.LUT R3, R11, 0xffffffc0, RZ, 0xc0, !PT ;  /* 0xffffffc00b037812 */ /* 0x000fe200078ec0ff */
[----:B------:R-:W-:Y:S01]  /*2ae0*/  BAR.SYNC.DEFER_BLOCKING 0x0 ;  /* 0x0000000000007b1d */ /* 0x000fe20000010000 */
[----:B------:R-:W-:Y:S01]  /*2af0*/  ISETP.NE.AND P0, PT, R2, RZ, PT ;  /* 0x000000ff0200720c */ /* 0x000fe20003f05270 */
[----:B------:R-:W-:Y:S01]  /*2b00*/  FADD.FTZ R21, RZ, R21 ;  /* 0x00000015ff157221 */ /* 0x000fe20000010000 */
[----:B------:R-:W-:-:S02]  /*2b10*/  LEA.HI R10, R10, R10, RZ, 0x1 ;  /* 0x0000000a0a0a7211 */ /* 0x000fc400078f08ff */
[----:B------:R-:W-:Y:S01]  /*2b20*/  ISETP.NE.OR P5, PT, R3, 0x40, P0 ;  /* 0x000000400300780c */ /* 0x000fe200007a5670 */
[----:B------:R-:W-:Y:S01]  /*2b30*/  BSSY B0, `(.L_x_3574) ;  /* 0x0000016000007945 */ /* 0x000fe20003800000 */
[----:B------:R-:W-:Y:S02]  /*2b40*/  SHF.R.S32.HI R10, RZ, 0x1, R10 ;  /* 0x00000001ff0a7819 */ /* 0x000fe4000001140a */
[C---:B------:R-:W-:Y:S02]  /*2b50*/  IADD3 R20, R11.reuse, 0x1f, RZ ;  /* 0x0000001f0b147810 */ /* 0x040fe40007ffe0ff */
[----:B------:R-:W-:Y:S01]  /*2b60*/  LOP3.LUT R2, R11, 0xffffffe0, RZ, 0xc0, !PT ;  /* 0xffffffe00b027812 */ /* 0x000fe200078ec0ff */
[----:B------:R-:W-:Y:S01]  /*2b70*/  IMAD R4, R4, 0xc0, R10 ;  /* 0x000000c004047824 */ /* 0x000fe200078e020a */
        /* <DEDUP_REMOVED lines=17> */
.L_x_3575:
[----:B------:R-:W-:Y:S05]  /*2c90*/  BSYNC B0 ;  /* 0x0000000000007941 */ /* 0x000fea0003800000 */
.L_x_3574:
        /* <DEDUP_REMOVED lines=27> */
.L_x_3577:
[----:B------:R-:W-:Y:S05]  /*2e50*/  BSYNC B0 ;  /* 0x0000000000007941 */ /* 0x000fea0003800000 */
.L_x_3576:
        /* <DEDUP_REMOVED lines=15> */
.L_x_3579:
[----:B------:R-:W-:Y:S05]  /*2f50*/  BSYNC B0 ;  /* 0x0000000000007941 */ /* 0x000fea0003800000 */
.L_x_3578:
        /* <DEDUP_REMOVED lines=27> */
.L_x_3581:
[----:B------:R-:W-:Y:S05]  /*3110*/  BSYNC B0 ;  /* 0x0000000000007941 */ /* 0x000fea0003800000 */
.L_x_3580:
        /* <DEDUP_REMOVED lines=15> */
[C---:B01----:R-:W-:Y:S02]  /*3210*/  IADD3 R4, R10.reuse, 0x10, RZ ;  /* 0x000000100a047810 */ /* 0x043fe40007ffe0ff */
[C---:B------:R-:W-:Y:S02]  /*3220*/  LEA.HI.X.SX32 R20, R10.reuse, R23, 0x1, P0 ;  /* 0x000000170a147211 */ /* 0x040fe400000f0eff */
[C---:B------:R-:W-:Y:S02]  /*3230*/  LEA R2, P0, R3.reuse, c[0x0][0x170], 0x1 ;  /* 0x00005c0003027a11 */ /* 0x040fe400078008ff */
[----:B------:R-:W-:Y:S02]  /*3240*/  IADD3 R6, R10, 0x20, RZ ;  /* 0x000000200a067810 */ /* 0x000fe40007ffe0ff */
[----:B------:R-:W-:-:S02]  /*3250*/  LEA.HI.X R3, R3, c[0x0][0x174], R20, 0x1, P0 ;  /* 0x00005d0003037a11 */ /* 0x000fc400000f0c14 */
[-C--:B------:R-:W-:Y:S02]  /*3260*/  IADD3 R24, P0, R4, R25.reuse, RZ ;  /* 0x0000001904187210 */ /* 0x080fe40007f1e0ff */
[----:B------:R-:W-:Y:S02]  /*3270*/  IADD3 R20, R10, 0x30, RZ ;  /* 0x000000300a147810 */ /* 0x000fe40007ffe0ff */
[----:B------:R-:W-:Y:S02]  /*3280*/  IADD3 R7, P1, R6, R25, RZ ;  /* 0x0000001906077210 */ /* 0x000fe40007f3e0ff */
[----:B------:R-:W-:Y:S02]  /*3290*/  F2FP.PACK_AB R11, R15, R14 ;  /* 0x0000000e0f0b723e */ /* 0x000fe400000000ff */
[----:B------:R-:W-:Y:S02]  /*32a0*/  LEA.HI.X.SX32 R15, R4, R23, 0x1, P0 ;  /* 0x00000017040f7211 */ /* 0x000fe400000f0eff */
[----:B------:R-:W-:Y:S01]  /*32b0*/  IADD3 R5, P2, R20, R25, RZ ;  /* 0x0000001914057210 */ /* 0x000fe20007f5e0ff */
[----:B------:R0:W-:Y:S01]  /*32c0*/  STG.E.U16 [R2.64], R11 ;  /* 0x0000000b02007986 */ /* 0x0001e2000c101524 */
[----:B------:R-:W-:-:S02]  /*32d0*/  LEA R14, P0, R24, c[0x0][0x170], 0x1 ;  /* 0x00005c00180e7a11 */ /* 0x000fc400078008ff */
[-C--:B------:R-:W-:Y:S02]  /*32e0*/  LEA.HI.X.SX32 R22, R6, R23.reuse, 0x1, P1 ;  /* 0x0000001706167211 */ /* 0x080fe400008f0eff */
[----:B------:R-:W-:Y:S02]  /*32f0*/  LEA R6, P1, R7, c[0x0][0x170], 0x1 ;  /* 0x00005c0007067a11 */ /* 0x000fe400078208ff */
[----:B------:R-:W-:Y:S02]  /*3300*/  F2FP.PACK_AB R12, R13, R12 ;  /* 0x0000000c0d0c723e */ /* 0x000fe400000000ff */
[----:B------:R-:W-:Y:S02]  /*3310*/  LEA.HI.X.SX32 R20, R20, R23, 0x1, P2 ;  /* 0x0000001714147211 */ /* 0x000fe400010f0eff */
[----:B------:R-:W-:Y:S02]  /*3320*/  LEA.HI.X R15, R24, c[0x0][0x174], R15, 0x1, P0 ;  /* 0x00005d00180f7a11 */ /* 0x000fe400000f0c0f */
[----:B------:R-:W-:-:S02]  /*3330*/  PRMT R13, R11, 0x7632, R13 ;  /* 0x000076320b0d7816 */ /* 0x000fc4000000000d */
[----:B------:R-:W-:Y:S02]  /*3340*/  LEA R4, P2, R5, c[0x0][0x170], 0x1 ;  /* 0x00005c0005047a11 */ /* 0x000fe400078408ff */
[----:B------:R-:W-:Y:S01]  /*3350*/  LEA.HI.X R7, R7, c[0x0][0x174], R22, 0x1, P1 ;  /* 0x00005d0007077a11 */ /* 0x000fe200008f0c16 */
[----:B------:R1:W-:Y:S01]  /*3360*/  STG.E.U16 [R14.64], R13 ;  /* 0x0000000d0e007986 */ /* 0x0003e2000c101524 */
[C---:B------:R-:W-:Y:S02]  /*3370*/  IADD3 R22, R10.reuse, 0x50, RZ ;  /* 0x000000500a167810 */ /* 0x040fe40007ffe0ff */
[----:B------:R-:W-:Y:S01]  /*3380*/  LEA.HI.X R5, R5, c[0x0][0x174], R20, 0x1, P2 ;  /* 0x00005d0005057a11 */ /* 0x000fe200010f0c14 */
[----:B------:R2:W-:Y:S01]  /*3390*/  STG.E.U16 [R6.64], R12 ;  /* 0x0000000c06007986 */ /* 0x0005e2000c101524 */
[C---:B0-----:R-:W-:Y:S02]  /*33a0*/  IADD3 R2, R10.reuse, 0x90, RZ ;  /* 0x000000900a027810 */ /* 0x041fe40007ffe0ff */
[----:B------:R-:W-:-:S02]  /*33b0*/  IADD3 R20, R10, 0x40, RZ ;  /* 0x000000400a147810 */ /* 0x000fc40007ffe0ff */
[C---:B------:R-:W-:Y:S02]  /*33c0*/  IADD3 R28, R10.reuse, 0x80, RZ ;  /* 0x000000800a1c7810 */ /* 0x040fe40007ffe0ff */
[----:B------:R-:W-:Y:S02]  /*33d0*/  IADD3 R26, R10, 0x60, RZ ;  /* 0x000000600a1a7810 */ /* 0x000fe40007ffe0ff */
[----:B-1----:R-:W-:Y:S02]  /*33e0*/  PRMT R15, R12, 0x7632, R15 ;  /* 0x000076320c0f7816 */ /* 0x002fe4000000000f */
[C---:B------:R-:W-:Y:S02]  /*33f0*/  IADD3 R24, R10.reuse, 0x70, RZ ;  /* 0x000000700a187810 */ /* 0x040fe40007ffe0ff */
[C---:B------:R-:W-:Y:S01]  /*3400*/  IADD3 R30, R10.reuse, 0xa0, RZ ;  /* 0x000000a00a1e7810 */ /* 0x040fe20007ffe0ff */
[----:B------:R0:W-:Y:S01]  /*3410*/  STG.E.U16 [R4.64], R15 ;  /* 0x0000000f04007986 */ /* 0x0001e2000c101524 */
[----:B------:R-:W-:-:S02]  /*3420*/  IADD3 R32, R10, 0xb0, RZ ;  /* 0x000000b00a207810 */ /* 0x000fc40007ffe0ff */
[-C--:B------:R-:W-:Y:S02]  /*3430*/  IADD3 R10, P4, R22, R25.reuse, RZ ;  /* 0x00000019160a7210 */ /* 0x080fe40007f9e0ff */
[-C--:B------:R-:W-:Y:S02]  /*3440*/  IADD3 R13, P0, R2, R25.reuse, RZ ;  /* 0x00000019020d7210 */ /* 0x080fe40007f1e0ff */
[-C--:B------:R-:W-:Y:S02]  /*3450*/  IADD3 R3, P5, R20, R25.reuse, RZ ;  /* 0x0000001914037210 */ /* 0x080fe40007fbe0ff */
[----:B------:R-:W-:Y:S02]  /*3460*/  IADD3 R11, P1, R28, R25, RZ ;  /* 0x000000191c0b7210 */ /* 0x000fe40007f3e0ff */
[-C--:B--2---:R-:W-:Y:S02]  /*3470*/  LEA.HI.X.SX32 R6, R20, R23.reuse, 0x1, P5 ;  /* 0x0000001714067211 */ /* 0x084fe400028f0eff */
[----:B0-----:R-:W-:-:S02]  /*3480*/  LEA.HI.X.SX32 R5, R22, R23, 0x1, P4 ;  /* 0x0000001716057211 */ /* 0x001fc400020f0eff */
[-C--:B------:R-:W-:Y:S02]  /*3490*/  LEA.HI.X.SX32 R22, R2, R23.reuse, 0x1, P0 ;  /* 0x0000001702167211 */ /* 0x080fe400000f0eff */
[----:B------:R-:W-:Y:S02]  /*34a0*/  LEA.HI.X.SX32 R14, R28, R23, 0x1, P1 ;  /* 0x000000171c0e7211 */ /* 0x000fe400008f0eff */
[----:B------:R-:W-:Y:S02]  /*34b0*/  LEA R2, P0, R3, c[0x0][0x170], 0x1 ;  /* 0x00005c0003027a11 */ /* 0x000fe400078008ff */
[-C--:B------:R-:W-:Y:S02]  /*34c0*/  IADD3 R7, P3, R26, R25.reuse, RZ ;  /* 0x000000191a077210 */ /* 0x080fe40007f7e0ff */
[----:B------:R-:W-:Y:S02]  /*34d0*/  LEA R4, P1, R10, c[0x0][0x170], 0x1 ;  /* 0x00005c000a047a11 */ /* 0x000fe400078208ff */
[----:B------:R-:W-:-:S02]  /*34e0*/  IADD3 R12, P2, R24, R25, RZ ;  /* 0x00000019180c7210 */ /* 0x000fc40007f5e0ff */
[-C--:B------:R-:W-:Y:S02]  /*34f0*/  IADD3 R15, P5, R30, R25.reuse, RZ ;  /* 0x000000191e0f7210 */ /* 0x080fe40007fbe0ff */
[----:B------:R-:W-:Y:S02]  /*3500*/  IADD3 R20, P6, R32, R25, RZ ;  /* 0x0000001920147210 */ /* 0x000fe40007fde0ff */
[----:B------:R-:W-:Y:S02]  /*3510*/  LEA.HI.X R3, R3, c[0x0][0x174], R6, 0x1, P0 ;  /* 0x00005d0003037a11 */ /* 0x000fe400000f0c06 */
[----:B------:R-:W-:Y:S02]  /*3520*/  LEA.HI.X.SX32 R26, R26, R23, 0x1, P3 ;  /* 0x000000171a1a7211 */ /* 0x000fe400018f0eff */
[----:B------:R-:W-:Y:S02]  /*3530*/  F2FP.PACK_AB R25, R9, R8 ;  /* 0x000000080919723e */ /* 0x000fe400000000ff */
[----:B------:R-:W-:-:S02]  /*3540*/  LEA R6, P0, R7, c[0x0][0x170], 0x1 ;  /* 0x00005c0007067a11 */ /* 0x000fc400078008ff */
[----:B------:R-:W-:Y:S01]  /*3550*/  LEA.HI.X R5, R10, c[0x0][0x174], R5, 0x1, P1 ;  /* 0x00005d000a057a11 */ /* 0x000fe200008f0c05 */
[----:B------:R0:W-:Y:S01]  /*3560*/  STG.E.U16 [R2.64], R25 ;  /* 0x0000001902007986 */ /* 0x0001e2000c101524 */
[----:B------:R-:W-:Y:S02]  /*3570*/  LEA.HI.X.SX32 R27, R24, R23, 0x1, P2 ;  /* 0x00000017181b7211 */ /* 0x000fe400010f0eff */
[----:B------:R-:W-:Y:S02]  /*3580*/  LEA R8, P1, R12, c[0x0][0x170], 0x1 ;  /* 0x00005c000c087a11 */ /* 0x000fe400078208ff */
[----:B------:R-:W-:Y:S02]  /*3590*/  LEA.HI.X R7, R7, c[0x0][0x174], R26, 0x1, P0 ;  /* 0x00005d0007077a11 */ /* 0x000fe400000f0c1a */
[----:B------:R-:W-:Y:S02]  /*35a0*/  F2FP.PACK_AB R18, R19, R18 ;  /* 0x000000121312723e */ /* 0x000fe400000000ff */
[----:B------:R-:W-:-:S02]  /*35b0*/  LEA R10, P0, R11, c[0x0][0x170], 0x1 ;  /* 0x00005c000b0a7a11 */ /* 0x000fc400078008ff */
[----:B------:R-:W-:Y:S02]  /*35c0*/  LEA.HI.X R9, R12, c[0x0][0x174], R27, 0x1, P1 ;  /* 0x00005d000c097a11 */ /* 0x000fe400008f0c1b */
[----:B------:R-:W-:Y:S02]  /*35d0*/  LEA R12, P1, R13, c[0x0][0x170], 0x1 ;  /* 0x00005c000d0c7a11 */ /* 0x000fe400078208ff */
[----:B------:R-:W-:Y:S02]  /*35e0*/  PRMT R19, R25, 0x7632, R19 ;  /* 0x0000763219137816 */ /* 0x000fe40000000013 */
[----:B0-----:R-:W-:Y:S02]  /*35f0*/  PRMT R3, R18, 0x7632, R3 ;  /* 0x0000763212037816 */ /* 0x001fe40000000003 */
[----:B------:R-:W-:Y:S01]  /*3600*/  LEA.HI.X R11, R11, c[0x0][0x174], R14, 0x1, P0 ;  /* 0x00005d000b0b7a11 */ /* 0x000fe200000f0c0e */
[----:B------:R0:W-:Y:S01]  /*3610*/  STG.E.U16 [R4.64], R19 ;  /* 0x0000001304007986 */ /* 0x0001e2000c101524 */
[----:B------:R-:W-:-:S02]  /*3620*/  F2FP.PACK_AB R16, R17, R16 ;  /* 0x000000101110723e */ /* 0x000fc400000000ff */
[-C--:B------:R-:W-:Y:S01]  /*3630*/  LEA.HI.X.SX32 R24, R30, R23.reuse, 0x1, P5 ;  /* 0x000000171e187211 */ /* 0x080fe200028f0eff */
[----:B------:R-:W-:Y:S01]  /*3640*/  STG.E.U16 [R6.64], R18 ;  /* 0x0000001206007986 */ /* 0x000fe2000c101524 */
[----:B------:R-:W-:Y:S02]  /*3650*/  LEA R14, P0, R15, c[0x0][0x170], 0x1 ;  /* 0x00005c000f0e7a11 */ /* 0x000fe400078008ff */
[----:B------:R-:W-:Y:S01]  /*3660*/  LEA.HI.X R13, R13, c[0x0][0x174], R22, 0x1, P1 ;  /* 0x00005d000d0d7a11 */ /* 0x000fe200008f0c16 */
[----:B------:R-:W-:Y:S01]  /*3670*/  STG.E.U16 [R8.64], R3 ;  /* 0x0000000308007986 */ /* 0x000fe2000c101524 */
[----:B------:R-:W-:Y:S02]  /*3680*/  LEA.HI.X.SX32 R23, R32, R23, 0x1, P6 ;  /* 0x0000001720177211 */ /* 0x000fe400030f0eff */
[----:B------:R-:W-:Y:S01]  /*3690*/  LEA R22, P1, R20, c[0x0][0x170], 0x1 ;  /* 0x00005c0014167a11 */ /* 0x000fe200078208ff */
[----:B------:R1:W-:Y:S01]  /*36a0*/  STG.E.U16 [R10.64], R16 ;  /* 0x000000100a007986 */ /* 0x0003e2000c101524 */
[----:B------:R-:W-:-:S02]  /*36b0*/  F2FP.PACK_AB R0, R21, R0 ;  /* 0x000000001500723e */ /* 0x000fc400000000ff */
[----:B0-----:R-:W-:Y:S02]  /*36c0*/  PRMT R5, R16, 0x7632, R5 ;  /* 0x0000763210057816 */ /* 0x001fe40000000005 */
[----:B------:R-:W-:Y:S02]  /*36d0*/  LEA.HI.X R15, R15, c[0x0][0x174], R24, 0x1, P0 ;  /* 0x00005d000f0f7a11 */ /* 0x000fe400000f0c18 */
[----:B------:R-:W-:Y:S01]  /*36e0*/  LEA.HI.X R23, R20, c[0x0][0x174], R23, 0x1, P1 ;  /* 0x00005d0014177a11 */ /* 0x000fe200008f0c17 */
[----:B------:R-:W-:Y:S01]  /*36f0*/  STG.E.U16 [R12.64], R5 ;  /* 0x000000050c007986 */ /* 0x000fe2000c101524 */
[----:B-1----:R-:W-:-:S03]  /*3700*/  PRMT R11, R0, 0x7632, R11 ;  /* 0x00007632000b7816 */ /* 0x002fc6000000000b */
[----:B------:R-:W-:Y:S04]  /*3710*/  STG.E.U16 [R14.64], R0 ;  /* 0x000000000e007986 */ /* 0x000fe8000c101524 */
[----:B------:R-:W-:Y:S01]  /*3720*/  STG.E.U16 [R22.64], R11 ;  /* 0x0000000b16007986 */ /* 0x000fe2000c101524 */
[----:B------:R-:W-:Y:S05]  /*3730*/  EXIT ;  /* 0x000000000000794d */ /* 0x000fea0003800000 */
.L_x_3542:
        /* <DEDUP_REMOVED lines=19> */
.L_x_3570:
        /* <DEDUP_REMOVED lines=20> */
.L_x_3544:
[----:B------:R-:W-:Y:S01]  /*39b0*/  HFMA2.MMA R22, -RZ, RZ, 0, 1.847743988037109375e-06 ;  /* 0x0000001fff167435 */ /* 0x000fe200000001ff */
[----:B------:R-:W-:Y:S01]  /*39c0*/  IMAD.MOV.U32 R20, RZ, RZ, -0x800001 ;  /* 0xff7fffffff147424 */ /* 0x000fe200078e00ff */
[----:B------:R-:W-:Y:S01]  /*39d0*/  MOV R2, 0x3a10 ;  /* 0x00003a1000027802 */ /* 0x000fe20000000f00 */
[----:B------:R-:W-:Y:S02]  /*39e0*/  IMAD.MOV.U32 R21, RZ, RZ, 0x10 ;  /* 0x00000010ff157424 */ /* 0x000fe400078e00ff */
[----:B------:R-:W-:Y:S02]  /*39f0*/  IMAD.MOV.U32 R23, RZ, RZ, -0x1 ;  /* 0xffffffffff177424 */ /* 0x000fe400078e00ff */
[----:B------:R-:W-:Y:S05]  /*3a00*/  CALL.REL.NOINC `($__internal_82_$__cuda_sm70_shflsync_bfly_p) ;  /* 0x000006b000007944 */ /* 0x000fea0003c00000 */
[----:B-1----:R-:W-:Y:S01]  /*3a10*/  IMAD.MOV.U32 R2, RZ, RZ, R21 ;  /* 0x000000ffff027224 */ /* 0x002fe200078e0015 */
[----:B0-----:R-:W-:Y:S05]  /*3a20*/  BRA `(.L_x_3582) ;  /* 0xffffd12000007947 */ /* 0x001fea000383ffff */
.L_x_3545:
[----:B------:R-:W-:Y:S01]  /*3a30*/  IMAD.MOV.U32 R21, RZ, RZ, 0x8 ;  /* 0x00000008ff157424 */ /* 0x000fe200078e00ff */
[----:B------:R-:W-:Y:S01]  /*3a40*/  MOV R23, 0xffffffff ;  /* 0xffffffff00177802 */ /* 0x000fe20000000f00 */
[----:B------:R-:W-:Y:S01]  /*3a50*/  IMAD.MOV.U32 R22, RZ, RZ, 0x1f ;  /* 0x0000001fff167424 */ /* 0x000fe200078e00ff */
[----:B------:R-:W-:Y:S02]  /*3a60*/  MOV R2, 0x3a80 ;  /* 0x00003a8000027802 */ /* 0x000fe40000000f00 */
[----:B------:R-:W-:Y:S05]  /*3a70*/  CALL.REL.NOINC `($__internal_82_$__cuda_sm70_shflsync_bfly_p) ;  /* 0x0000064000007944 */ /* 0x000fea0003c00000 */
[----:B01----:R-:W-:Y:S01]  /*3a80*/  FMNMX.FTZ R20, R20, R21, !PT ;  /* 0x0000001514147209 */ /* 0x003fe20007810000 */
[----:B------:R-:W-:Y:S01]  /*3a90*/  IMAD.MOV.U32 R21, RZ, RZ, 0x4 ;  /* 0x00000004ff157424 */ /* 0x000fe200078e00ff */
[----:B------:R-:W-:Y:S01]  /*3aa0*/  MOV R2, 0x3ae0 ;  /* 0x00003ae000027802 */ /* 0x000fe20000000f00 */
[----:B------:R-:W-:-:S02]  /*3ab0*/  IMAD.MOV.U32 R22, RZ, RZ, 0x1f ;  /* 0x0000001fff167424 */ /* 0x000fc400078e00ff */
[----:B------:R-:W-:Y:S02]  /*3ac0*/  IMAD.MOV.U32 R23, RZ, RZ, -0x1 ;  /* 0xffffffffff177424 */ /* 0x000fe400078e00ff */
[----:B------:R-:W-:Y:S05]  /*3ad0*/  CALL.REL.NOINC `($__internal_82_$__cuda_sm70_shflsync_bfly_p) ;  /* 0x000005e000007944 */ /* 0x000fea0003c00000 */
[----:B-1----:R-:W-:Y:S01]  /*3ae0*/  FMNMX.FTZ R18, R20, R21, !PT ;  /* 0x0000001514127209 */ /* 0x002fe20007810000 */
[----:B0-----:R-:W-:Y:S01]  /*3af0*/  HFMA2.MMA R22, -RZ, RZ, 0, 1.847743988037109375e-06 ;  /* 0x0000001fff167435 */ /* 0x001fe200000001ff */
[----:B------:R-:W-:Y:S01]  /*3b00*/  IMAD.MOV.U32 R21, RZ, RZ, 0x2 ;  /* 0x00000002ff157424 */ /* 0x000fe200078e00ff */
[----:B------:R-:W-:Y:S01]  /*3b10*/  MOV R2, 0x3b50 ;  /* 0x00003b5000027802 */ /* 0x000fe20000000f00 */
[----:B------:R-:W-:Y:S02]  /*3b20*/  IMAD.MOV.U32 R23, RZ, RZ, -0x1 ;  /* 0xffffffffff177424 */ /* 0x000fe400078e00ff */
[----:B------:R-:W-:Y:S02]  /*3b30*/  IMAD.MOV.U32 R20, RZ, RZ, R18 ;  /* 0x000000ffff147224 */ /* 0x000fe400078e0012 */
[----:B------:R-:W-:Y:S05]  /*3b40*/  CALL.REL.NOINC `($__internal_82_$__cuda_sm70_shflsync_bfly_p) ;  /* 0x0000057000007944 */ /* 0x000fea0003c00000 */
[----:B-1----:R-:W-:Y:S01]  /*3b50*/  IMAD.MOV.U32 R3, RZ, RZ, R21 ;  /* 0x000000ffff037224 */ /* 0x002fe200078e0015 */
[----:B0-----:R-:W-:Y:S05]  /*3b60*/  BRA `(.L_x_3583) ;  /* 0xffffd06000007947 */ /* 0x001fea000383ffff */
.L_x_3572:
[----:B------:R-:W-:Y:S01]  /*3b70*/  IMAD.MOV.U32 R20, RZ, RZ, RZ ;  /* 0x000000ffff147224 */ /* 0x000fe200078e00ff */
[----:B------:R-:W-:Y:S01]  /*3b80*/  MOV R21, 0x1 ;  /* 0x0000000100157802 */ /* 0x000fe20000000f00 */
[----:B------:R-:W-:Y:S01]  /*3b90*/  IMAD.MOV.U32 R22, RZ, RZ, 0x1f ;  /* 0x0000001fff167424 */ /* 0x000fe200078e00ff */
[----:B0-----:R-:W-:Y:S01]  /*3ba0*/  MOV R2, 0x3bd0 ;  /* 0x00003bd000027802 */ /* 0x001fe20000000f00 */
[----:B------:R-:W-:-:S02]  /*3bb0*/  IMAD.MOV.U32 R23, RZ, RZ, -0x1 ;  /* 0xffffffffff177424 */ /* 0x000fc400078e00ff */
[----:B------:R-:W-:Y:S05]  /*3bc0*/  CALL.REL.NOINC `($__internal_82_$__cuda_sm70_shflsync_bfly_p) ;  /* 0x000004f000007944 */ /* 0x000fea0003c00000 */
[----:B-1----:R-:W-:Y:S01]  /*3bd0*/  IMAD.MOV.U32 R14, RZ, RZ, R21 ;  /* 0x000000ffff0e7224 */ /* 0x002fe200078e0015 */
[----:B0-----:R-:W-:Y:S05]  /*3be0*/  BRA `(.L_x_3584) ;  /* 0xffffee3000007947 */ /* 0x001fea000383ffff */
.L_x_3573:
[----:B------:R-:W-:Y:S01]  /*3bf0*/  HFMA2.MMA R21, -RZ, RZ, 0, 5.9604644775390625e-08 ;  /* 0x00000001ff157435 */ /* 0x000fe200000001ff */
[----:B------:R-:W-:Y:S01]  /*3c00*/  IMAD.MOV.U32 R20, RZ, RZ, RZ ;  /* 0x000000ffff147224 */ /* 0x000fe200078e00ff */
[----:B------:R-:W-:Y:S01]  /*3c10*/  MOV R2, 0x3c50 ;  /* 0x00003c5000027802 */ /* 0x000fe20000000f00 */
[----:B------:R-:W-:-:S02]  /*3c20*/  IMAD.MOV.U32 R22, RZ, RZ, 0x1f ;  /* 0x0000001fff167424 */ /* 0x000fc400078e00ff */
[----:B------:R-:W-:Y:S02]  /*3c30*/  IMAD.MOV.U32 R23, RZ, RZ, -0x1 ;  /* 0xffffffffff177424 */ /* 0x000fe400078e00ff */
[----:B------:R-:W-:Y:S05]  /*3c40*/  CALL.REL.NOINC `($__internal_82_$__cuda_sm70_shflsync_bfly_p) ;  /* 0x0000047000007944 */ /* 0x000fea0003c00000 */
[----:B-1----:R-:W-:Y:S01]  /*3c50*/  FADD.FTZ R15, RZ, R21 ;  /* 0x00000015ff0f7221 */ /* 0x002fe20000010000 */
[----:B0-----:R-:W-:Y:S01]  /*3c60*/  MOV R22, 0x1f ;  /* 0x0000001f00167802 */ /* 0x001fe20000000f00 */
[----:B------:R-:W-:Y:S01]  /*3c70*/  IMAD.MOV.U32 R20, RZ, RZ, RZ ;  /* 0x000000ffff147224 */ /* 0x000fe200078e00ff */
[----:B------:R-:W-:Y:S01]  /*3c80*/  MOV R2, 0x3cc0 ;  /* 0x00003cc000027802 */ /* 0x000fe20000000f00 */
[----:B------:R-:W-:Y:S02]  /*3c90*/  IMAD.MOV.U32 R21, RZ, RZ, 0x1 ;  /* 0x00000001ff157424 */ /* 0x000fe400078e00ff */
[----:B------:R-:W-:Y:S02]  /*3ca0*/  IMAD.MOV.U32 R23, RZ, RZ, -0x1 ;  /* 0xffffffffff177424 */ /* 0x000fe400078e00ff */
[----:B------:R-:W-:Y:S05]  /*3cb0*/  CALL.REL.NOINC `($__internal_82_$__cuda_sm70_shflsync_bfly_p) ;  /* 0x0000040000007944 */ /* 0x000fea0003c00000 */
[----:B-1----:R-:W-:Y:S01]  /*3cc0*/  FADD.FTZ R12, RZ, R21 ;  /* 0x00000015ff0c7221 */ /* 0x002fe20000010000 */
[----:B0-----:R-:W-:Y:S01]  /*3cd0*/  MOV R23, 0xffffffff ;  /* 0xffffffff00177802 */ /* 0x001fe20000000f00 */
[----:B------:R-:W-:Y:S01]  /*3ce0*/  IMAD.MOV.U32 R20, RZ, RZ, RZ ;  /* 0x000000ffff147224 */ /* 0x000fe200078e00ff */
[----:B------:R-:W-:Y:S01]  /*3cf0*/  MOV R2, 0x3d30 ;  /* 0x00003d3000027802 */ /* 0x000fe20000000f00 */
[----:B------:R-:W-:-:S02]  /*3d00*/  IMAD.MOV.U32 R21, RZ, RZ, 0x1 ;  /* 0x00000001ff157424 */ /* 0x000fc400078e00ff */
[----:B------:R-:W-:Y:S02]  /*3d10*/  IMAD.MOV.U32 R22, RZ, RZ, 0x1f ;  /* 0x0000001fff167424 */ /* 0x000fe400078e00ff */
[----:B------:R-:W-:Y:S05]  /*3d20*/  CALL.REL.NOINC `($__internal_82_$__cuda_sm70_shflsync_bfly_p) ;  /* 0x0000039000007944 */ /* 0x000fea0003c00000 */
[----:B-1----:R-:W-:Y:S01]  /*3d30*/  FADD.FTZ R13, RZ, R21 ;  /* 0x00000015ff0d7221 */ /* 0x002fe20000010000 */
[----:B------:R-:W-:Y:S01]  /*3d40*/  MOV R2, 0x3da0 ;  /* 0x00003da000027802 */ /* 0x000fe20000000f00 */
[----:B0-----:R-:W-:Y:S02]  /*3d50*/  IMAD.MOV.U32 R20, RZ, RZ, RZ ;  /* 0x000000ffff147224 */ /* 0x001fe400078e00ff */
[----:B------:R-:W-:Y:S02]  /*3d60*/  IMAD.MOV.U32 R21, RZ, RZ, 0x1 ;  /* 0x00000001ff157424 */ /* 0x000fe400078e00ff */
[----:B------:R-:W-:Y:S02]  /*3d70*/  IMAD.MOV.U32 R22, RZ, RZ, 0x1f ;  /* 0x0000001fff167424 */ /* 0x000fe400078e00ff */
[----:B------:R-:W-:Y:S02]  /*3d80*/  IMAD.MOV.U32 R23, RZ, RZ, -0x1 ;  /* 0xffffffffff177424 */ /* 0x000fe400078e00ff */
[----:B------:R-:W-:Y:S05]  /*3d90*/  CALL.REL.NOINC `($__internal_82_$__cuda_sm70_shflsync_bfly_p) ;  /* 0x0000032000007944 */ /* 0x000fea0003c00000 */
[----:B0-----:R-:W-:Y:S01]  /*3da0*/  HFMA2.MMA R20, -RZ, RZ, 0, 0 ;  /* 0x00000000ff147435 */ /* 0x001fe200000001ff */
[----:B-1----:R-:W-:Y:S01]  /*3db0*/  FADD.FTZ R8, RZ, R21 ;  /* 0x00000015ff087221 */ /* 0x002fe20000010000 */
[----:B------:R-:W-:Y:S01]  /*3dc0*/  MOV R2, 0x3e10 ;  /* 0x00003e1000027802 */ /* 0x000fe20000000f00 */
[----:B------:R-:W-:-:S02]  /*3dd0*/  IMAD.MOV.U32 R21, RZ, RZ, 0x1 ;  /* 0x00000001ff157424 */ /* 0x000fc400078e00ff */
[----:B------:R-:W-:Y:S02]  /*3de0*/  IMAD.MOV.U32 R22, RZ, RZ, 0x1f ;  /* 0x0000001fff167424 */ /* 0x000fe400078e00ff */
[----:B------:R-:W-:Y:S02]  /*3df0*/  IMAD.MOV.U32 R23, RZ, RZ, -0x1 ;  /* 0xffffffffff177424 */ /* 0x000fe400078e00ff */
[----:B------:R-:W-:Y:S05]  /*3e00*/  CALL.REL.NOINC `($__internal_82_$__cuda_sm70_shflsync_bfly_p) ;  /* 0x000002b000007944 */ /* 0x000fea0003c00000 */
[----:B-1----:R-:W-:Y:S01]  /*3e10*/  FADD.FTZ R9, RZ, R21 ;  /* 0x00000015ff097221 */ /* 0x002fe20000010000 */
[----:B------:R-:W-:Y:S01]  /*3e20*/  MOV R21, 0x1 ;  /* 0x0000000100157802 */ /* 0x000fe20000000f00 */
[----:B0-----:R-:W-:Y:S01]  /*3e30*/  IMAD.MOV.U32 R20, RZ, RZ, RZ ;  /* 0x000000ffff147224 */ /* 0x001fe200078e00ff */
[----:B------:R-:W-:Y:S01]  /*3e40*/  MOV R2, 0x3e80 ;  /* 0x00003e8000027802 */ /* 0x000fe20000000f00 */
[----:B------:R-:W-:Y:S02]  /*3e50*/  IMAD.MOV.U32 R22, RZ, RZ, 0x1f ;  /* 0x0000001fff167424 */ /* 0x000fe400078e00ff */
[----:B------:R-:W-:Y:S02]  /*3e60*/  IMAD.MOV.U32 R23, RZ, RZ, -0x1 ;  /* 0xffffffffff177424 */ /* 0x000fe400078e00ff */
[----:B------:R-:W-:Y:S05]  /*3e70*/  CALL.REL.NOINC `($__internal_82_$__cuda_sm70_shflsync_bfly_p) ;  /* 0x0000024000007944 */ /* 0x000fea0003c00000 */
[----:B0-----:R-:W-:Y:S01]  /*3e80*/  HFMA2.MMA R22, -RZ, RZ, 0, 1.847743988037109375e-06 ;  /* 0x0000001fff167435 */ /* 0x001fe200000001ff */
[----:B-1----:R-:W-:Y:S01]  /*3e90*/  FADD.FTZ R18, RZ, R21 ;  /* 0x00000015ff127221 */ /* 0x002fe20000010000 */
[----:B------:R-:W-:Y:S01]  /*3ea0*/  MOV R2, 0x3ef0 ;  /* 0x00003ef000027802 */ /* 0x000fe20000000f00 */
[----:B------:R-:W-:-:S02]  /*3eb0*/  IMAD.MOV.U32 R20, RZ, RZ, RZ ;  /* 0x000000ffff147224 */ /* 0x000fc400078e00ff */
[----:B------:R-:W-:Y:S02]  /*3ec0*/  IMAD.MOV.U32 R21, RZ, RZ, 0x1 ;  /* 0x00000001ff157424 */ /* 0x000fe400078e00ff */
[----:B------:R-:W-:Y:S02]  /*3ed0*/  IMAD.MOV.U32 R23, RZ, RZ, -0x1 ;  /* 0xffffffffff177424 */ /* 0x000fe400078e00ff */
[----:B------:R-:W-:Y:S05]  /*3ee0*/  CALL.REL.NOINC `($__internal_82_$__cuda_sm70_shflsync_bfly_p) ;  /* 0x000001d000007944 */ /* 0x000fea0003c00000 */
[----:B-1----:R-:W-:Y:S01]  /*3ef0*/  FADD.FTZ R19, RZ, R21 ;  /* 0x00000015ff137221 */ /* 0x002fe20000010000 */
[----:B0-----:R-:W-:Y:S01]  /*3f00*/  MOV R23, 0xffffffff ;  /* 0xffffffff00177802 */ /* 0x001fe20000000f00 */
[----:B------:R-:W-:Y:S01]  /*3f10*/  IMAD.MOV.U32 R20, RZ, RZ, RZ ;  /* 0x000000ffff147224 */ /* 0x000fe200078e00ff */
[----:B------:R-:W-:Y:S01]  /*3f20*/  MOV R2, 0x3f60 ;  /* 0x00003f6000027802 */ /* 0x000fe20000000f00 */
[----:B------:R-:W-:Y:S02]  /*3f30*/  IMAD.MOV.U32 R21, RZ, RZ, 0x1 ;  /* 0x00000001ff157424 */ /* 0x000fe400078e00ff */
[----:B------:R-:W-:Y:S02]  /*3f40*/  IMAD.MOV.U32 R22, RZ, RZ, 0x1f ;  /* 0x0000001fff167424 */ /* 0x000fe400078e00ff */
[----:B------:R-:W-:Y:S05]  /*3f50*/  CALL.REL.NOINC `($__internal_82_$__cuda_sm70_shflsync_bfly_p) ;  /* 0x0000016000007944 */ /* 0x000fea0003c00000 */
[----:B-1----:R-:W-:Y:S01]  /*3f60*/  FADD.FTZ R16, RZ, R21 ;  /* 0x00000015ff107221 */ /* 0x002fe20000010000 */
[----:B------:R-:W-:Y:S01]  /*3f70*/  MOV R2, 0x3fd0 ;  /* 0x00003fd000027802 */ /* 0x000fe20000000f00 */
[----:B0-----:R-:W-:-:S02]  /*3f80*/  IMAD.MOV.U32 R20, RZ, RZ, RZ ;  /* 0x000000ffff147224 */ /* 0x001fc400078e00ff */
[----:B------:R-:W-:Y:S02]  /*3f90*/  IMAD.MOV.U32 R21, RZ, RZ, 0x1 ;  /* 0x00000001ff157424 */ /* 0x000fe400078e00ff */
[----:B------:R-:W-:Y:S02]  /*3fa0*/  IMAD.MOV.U32 R22, RZ, RZ, 0x1f ;  /* 0x0000001fff167424 */ /* 0x000fe400078e00ff */
[----:B------:R-:W-:Y:S02]  /*3fb0*/  IMAD.MOV.U32 R23, RZ, RZ, -0x1 ;  /* 0xffffffffff177424 */ /* 0x000fe400078e00ff */
[----:B------:R-:W-:Y:S05]  /*3fc0*/  CALL.REL.NOINC `($__internal_82_$__cuda_sm70_shflsync_bfly_p) ;  /* 0x000000f000007944 */ /* 0x000fea0003c00000 */
[----:B0-----:R-:W-:Y:S01]  /*3fd0*/  HFMA2.MMA R20, -RZ, RZ, 0, 0 ;  /* 0x00000000ff147435 */ /* 0x001fe200000001ff */
[----:B-1----:R-:W-:Y:S01]  /*3fe0*/  FADD.FTZ R17, RZ, R21 ;  /* 0x00000015ff117221 */ /* 0x002fe20000010000 */
[----:B------:R-:W-:Y:S01]  /*3ff0*/  MOV R2, 0x4040 ;  /* 0x0000404000027802 */ /* 0x000fe20000000f00 */
[----:B------:R-:W-:Y:S02]  /*4000*/  IMAD.MOV.U32 R21, RZ, RZ, 0x1 ;  /* 0x00000001ff157424 */ /* 0x000fe400078e00ff */
[----:B------:R-:W-:Y:S02]  /*4010*/  IMAD.MOV.U32 R22, RZ, RZ, 0x1f ;  /* 0x0000001fff167424 */ /* 0x000fe400078e00ff */
[----:B------:R-:W-:-:S02]  /*4020*/  IMAD.MOV.U32 R23, RZ, RZ, -0x1 ;  /* 0xffffffffff177424 */ /* 0x000fc400078e00ff */
[----:B------:R-:W-:Y:S05]  /*4030*/  CALL.REL.NOINC `($__internal_82_$__cuda_sm70_shflsync_bfly_p) ;  /* 0x0000008000007944 */ /* 0x000fea0003c00000 */
[----:B-1----:R-:W-:Y:S01]  /*4040*/  FADD.FTZ R0, RZ, R21 ;  /* 0x00000015ff007221 */ /* 0x002fe20000010000 */
[----:B------:R-:W-:Y:S01]  /*4050*/  MOV R21, 0x1 ;  /* 0x0000000100157802 */ /* 0x000fe20000000f00 */
[----:B0-----:R-:W-:Y:S01]  /*4060*/  IMAD.MOV.U32 R20, RZ, RZ, RZ ;  /* 0x000000ffff147224 */ /* 0x001fe200078e00ff */
[----:B------:R-:W-:Y:S01]  /*4070*/  MOV R2, 0x40b0 ;  /* 0x000040b000027802 */ /* 0x000fe20000000f00 */
[----:B------:R-:W-:-:S02]  /*4080*/  IMAD.MOV.U32 R22, RZ, RZ, 0x1f ;  /* 0x0000001fff167424 */ /* 0x000fc400078e00ff */
[----:B------:R-:W-:Y:S02]  /*4090*/  IMAD.MOV.U32 R23, RZ, RZ, -0x1 ;  /* 0xffffffffff177424 */ /* 0x000fe400078e00ff */
[----:B------:R-:W-:Y:S05]  /*40a0*/  CALL.REL.NOINC `($__internal_82_$__cuda_sm70_shflsync_bfly_p) ;  /* 0x0000001000007944 */ /* 0x000fea0003c00000 */
[----:B01----:R-:W-:Y:S05]  /*40b0*/  BRA `(.L_x_3585) ;  /* 0xffffe9f000007947 */ /* 0x003fea000383ffff */
        .weak           $__internal_82_$__cuda_sm70_shflsync_bfly_p
        .type           $__internal_82_$__cuda_sm70_shflsync_bfly_p,@function
        .size           $__internal_82_$__cuda_sm70_shflsync_bfly_p,(.L_x_24743 - $__internal_82_$__cuda_sm70_shflsync_bfly_p)
$__internal_82_$__cuda_sm70_shflsync_bfly_p:
[----:B------:R-:W-:Y:S01]  /*40c0*/  IMAD.MOV.U32 R3, RZ, RZ, 0x0 ;  /* 0x00000000ff037424 */ /* 0x000fe200078e00ff */
[----:B------:R-:W-:Y:S04]  /*40d0*/  WARPSYNC R23 ;  /* 0x0000001700007348 */ /* 0x000fe80003800000 */
[----:B------:R0:W1:Y:S01]  /*40e0*/  SHFL.BFLY PT, R21, R20, R21, R22 ;  /* 0x0c00001514157389 */ /* 0x00006200000e0016 */
[----:B------:R-:W-:Y:S05]  /*40f0*/  RET.REL.NODEC R2 `(_ZN4vllm25paged_attention_v2_kernelIthLi192ELi16ELi128ELNS_18Fp8KVCacheDataTypeE2ELb1ELi512EEEvPfS2_PT_PKS3_PKT0_S9_ifPKiSB_iPKfiiiSD_SD_iiiii) ;  /* 0xffffbf0002007950 */ /* 0x000fea0003c3ffff */
.L_x_3586:
        /* <DEDUP_REMOVED lines=16> */
.L_x_24743:


//--------------------- .text._ZN4vllm25paged_attention_v2_kernelIthLi128ELi16ELi128ELNS_18Fp8KVCacheDataTypeE2ELb1ELi512EEEvPfS2_PT_PKS3_PKT0_S9_ifPKiSB_iPKfiiiSD_SD_iiiii --------------------------
	.section	.text._ZN4vllm25paged_attention_v2_kernelIthLi128ELi16ELi128ELNS_18Fp8KVCacheDataTypeE2ELb1ELi512EEEvPfS2_PT_PKS3_PKT0_S9_ifPKiSB_iPKfiiiSD_SD_iiiii,"ax",@progbits
	.sectioninfo	@"SHI_REGISTERS=38"
	.align	128
        .global         _ZN4vllm25paged_attention_v2_kernelIthLi128ELi16ELi128ELNS_18Fp8KVCacheDataTypeE2ELb1ELi512EEEvPfS2_PT_PKS3_PKT0_S9_ifPKiSB_iPKfiiiSD_SD_iiiii
        .type           _ZN4vllm25paged_attention_v2_kernelIthLi128ELi16ELi128ELNS_18Fp8KVCacheDataTypeE2ELb1ELi512EEEvPfS2_PT_PKS3_PKT0_S9_ifPKiSB_iPKfiiiSD_SD_iiiii,@function
        .size           _ZN4vllm25paged_attention_v2_kernelIthLi128ELi16ELi128ELNS_18Fp8KVCacheDataTypeE2ELb1ELi512EEEvPfS2_PT_PKS3_PKT0_S9_ifPKiSB_iPKfiiiSD_SD_iiiii,(.L_x_24744 - _ZN4vllm25paged_attention_v2_kernelIthLi128ELi16ELi128ELNS_18Fp8KVCacheDataTypeE2ELb1ELi512EEEvPfS2_PT_PKS3_PKT0_S9_ifPKiSB_iPKfiiiSD_SD_iiiii)
        .other          _ZN4vllm25paged_attention_v2_kernelIthLi128ELi16ELi128ELNS_18Fp8KVCacheDataTypeE2ELb1ELi512EEEvPfS2_PT_PKS3_PKT0_S9_ifPKiSB_iPKfiiiSD_SD_iiiii,@"STO_CUDA_ENTRY STV_DEFAULT"
_ZN4vllm25paged_attention_v2_kernelIthLi128ELi16ELi128ELNS_18Fp8KVCacheDataTypeE2ELb1ELi512EEEvPfS2_PT_PKS3_PKT0_S9_ifPKiSB_iPKfiiiSD_SD_iiiii:
.text._ZN4vllm25paged_attention_v2_kernelIthLi128ELi16ELi128ELNS_18Fp8KVCacheDataTypeE2ELb1ELi512EEEvPfS2_PT_PKS3_PKT0_S9_ifPKiSB_iPKfiiiSD_SD_iiiii:
        /* <DEDUP_REMOVED lines=14> */
[----:B------:R-:W1:Y:S01]  /*00e0*/  I2F.RP R0, R17 ;  /* 0x0000001100007306 */ /* 0x000e620000209400 */
[----:B------:R-:W-:Y:S02]  /*00f0*/  LEA R9, R5, 0x20, 0x5 ;  /* 0x0000002005097811 */ /* 0x000fe400078e28ff */
[----:B------:R-:W-:Y:S06]  /*0100*/  BAR.SYNC.DEFER_BLOCKING 0x0 ;  /* 0x0000000000007b1d */ /* 0x000fec0000010000 */
[----:B-1----:R-:W1:Y:S01]  /*0110*/  MUFU.RCP R0, R0 ;  /* 0x0000000000007308 */ /* 0x002e620000001000 */
[----:B0-----:R-:W-:-:S04]  /*0120*/  SHF.R.S32.HI R8, RZ, 0x1f, R7 ;  /* 0x0000001fff087819 */ /* 0x001fc80000011407 */
[----:B------:R-:W-:Y:S02]  /*0130*/  LEA.HI R8, R8, R7, RZ, 0x5 ;  /* 0x0000000708087211 */ /* 0x000fe400078f28ff */
[----:B-1----:R-:W-:-:S06]  /*0140*/  IADD3 R19, R0, 0xffffffe, RZ ;  /* 0x0ffffffe00137810 */ /* 0x002fcc0007ffe0ff */
        /* <DEDUP_REMOVED lines=15> */
[----:B------:R-:W-:Y:S01]  /*0240*/  @!P1 IMAD.IADD R4, R4, 0x1, -R17 ;  /* 0x0000000104049824 */ /* 0x000fe200078e0a11 */
[----:B------:R-:W-:Y:S01]  /*0250*/  IMNMX R0, R16, R9, PT ;  /* 0x0000000910007217 */ /* 0x000fe20003800200 */
[----:B------:R-:W-:Y:S01]  /*0260*/  IMAD.MOV.U32 R9, RZ, RZ, c[0x0][0x1e8] ;  /* 0x00007a00ff097624 */ /* 0x000fe200078e00ff */
[----:B------:R-:W-:Y:S02]  /*0270*/  @!P1 IADD3 R10, R10, 0x1, RZ ;  /* 0x000000010a0a9810 */ /* 0x000fe40007ffe0ff */
[----:B------:R-:W-:Y:S01]  /*0280*/  ISETP.GE.U32.AND P0, PT, R4, R17, PT ;  /* 0x000000110400720c */ /* 0x000fe20003f06070 */
[----:B------:R-:W-:Y:S01]  /*0290*/  IMAD R2, R5, -0x20, R0 ;  /* 0xffffffe005027824 */ /* 0x000fe200078e0200 */
[----:B------:R-:W0:Y:S01]  /*02a0*/  S2R R4, SR_CTAID.X ;  /* 0x0000000000047919 */ /* 0x000e220000002500 */
[----:B------:R-:W-:Y:S02]  /*02b0*/  ISETP.NE.AND P1, PT, RZ, c[0x0][0x1e4], PT ;  /* 0x00007900ff007a0c */ /* 0x000fe40003f25270 */
[----:B------:R-:W-:Y:S01]  /*02c0*/  IMAD R3, R2, 0x10, R15 ;  /* 0x0000001002037824 */ /* 0x000fe200078e020f */
[----:B------:R-:W-:-:S02]  /*02d0*/  LOP3.LUT R2, R8, 0xffffffe0, RZ, 0xc0, !PT ;  /* 0xffffffe008027812 */ /* 0x000fc400078ec0ff */
[----:B------:R-:W-:Y:S02]  /*02e0*/  SHF.R.S32.HI R8, RZ, 0x5, R8 ;  /* 0x00000005ff087819 */ /* 0x000fe40000011408 */
[----:B------:R-:W-:-:S03]  /*02f0*/  IMNMX R12, R14, R3, PT ;  /* 0x000000030e0c7217 */ /* 0x000fc60003800200 */
[----:B------:R-:W-:Y:S02]  /*0300*/  @P0 IADD3 R10, R10, 0x1, RZ ;  /* 0x000000010a0a0810 */ /* 0x000fe40007ffe0ff */
[----:B------:R-:W-:Y:S01]  /*0310*/  ISETP.GT.AND P0, PT, R9, -0x1, PT ;  /* 0xffffffff0900780c */ /* 0x000fe20003f04270 */
[----:B------:R-:W-:Y:S01]  /*0320*/  IMAD.IADD R9, R7, 0x1, -R2 ;  /* 0x0000000107097824 */ /* 0x000fe200078e0a02 */
[----:B------:R-:W-:Y:S01]  /*0330*/  @!P2 IADD3 R10, -R10, RZ, RZ ;  /* 0x000000ff0a0aa210 */ /* 0x000fe20007ffe1ff */
[----:B------:R-:W-:Y:S01]  /*0340*/  IMAD.IADD R12, R12, 0x1, -R15 ;  /* 0x000000010c0c7824 */ /* 0x000fe200078e0a0f */
[----:B------:R-:W-:-:S09]  /*0350*/  @!P1 LOP3.LUT R10, RZ, c[0x0][0x1e4], RZ, 0x33, !PT ;  /* 0x00007900ff0a9a12 */ /* 0x000fd200078e33ff */
        /* <DEDUP_REMOVED lines=59> */
.L_x_3587:
[----:B0-----:R-:W-:-:S04]  /*0710*/  IMAD.MOV.U32 R3, RZ, RZ, c[0x0][0xc] ;  /* 0x00000300ff037624 */ /* 0x001fc800078e00ff */
[----:B------:R-:W-:-:S04]  /*0720*/  IMAD R2, R3, c[0x0][0x1d8], R4 ;  /* 0x0000760003027a24 */ /* 0x000fc800078e0204 */
[----:B------:R-:W-:-:S03]  /*0730*/  IMAD R13, R2, c[0x0][0x1e8], RZ ;  /* 0x00007a00020d7a24 */ /* 0x000fc600078e02ff */
.L_x_3588:
        /* <DEDUP_REMOVED lines=20> */
[----:B------:R-:W-:Y:S01]  /*0880*/  IMAD R21, R2, R19, RZ ;  /* 0x0000001302157224 */ /* 0x000fe200078e02ff */
[----:B------:R-:W-:-:S05]  /*0890*/  MOV R2, RZ ;  /* 0x000000ff00027202 */ /* 0x000fca0000000f00 */
[----:B------:R-:W-:Y:S01]  /*08a0*/  IMAD.HI.U32 R2, R3, R21, R2 ;  /* 0x0000001503027227 */ /* 0x000fe200078e0002 */
[----:B------:R-:W-:-:S03]  /*08b0*/  IADD3 R3, R10, -c[0x0][0x1dc], RZ ;  /* 0x800077000a037a10 */ /* 0x000fc60007ffe0ff */
[----:B------:R-:W-:-:S04]  /*08c0*/  IMAD.MOV.U32 R21, RZ, RZ, R11 ;  /* 0x000000ffff157224 */ /* 0x000fc800078e000b */
.L_x_3592:
        /* <DEDUP_REMOVED lines=37> */
.L_x_3590:
[----:B------:R-:W-:Y:S05]  /*0b20*/  BSYNC B7 ;  /* 0x0000000000077941 */ /* 0x000fea0003800000 */
.L_x_3589:
[----:B------:R-:W-:Y:S05]  /*0b30*/  BRA.DIV ~URZ, `(.L_x_3593) ;  /* 0x00002ab27f007947 */ /* 0x000fea000b800000 */
[----:B------:R-:W-:-:S05]  /*0b40*/  IMAD.MOV.U32 R2, RZ, RZ, -0x800001 ;  /* 0xff7fffffff027424 */ /* 0x000fca00078e00ff */
.L_x_3627:
        /* <DEDUP_REMOVED lines=8> */
.L_x_3628:
        /* <DEDUP_REMOVED lines=29> */
[----:B------:R-:W-:Y:S02]  /*0da0*/  LOP3.LUT P0, R17, R3, 0x3, RZ, 0xc0, !PT ;  /* 0x0000000303117812 */ /* 0x000fe4000780c0ff */
[----:B------:R-:W-:-:S11]  /*0db0*/  MOV R3, R7 ;  /* 0x0000000700037202 */ /* 0x000fd60000000f00 */
[----:B------:R-:W-:Y:S05]  /*0dc0*/  @!P0 BRA `(.L_x_3598) ;  /* 0x000000e000008947 */ /* 0x000fea0003800000 */
[----:B------:R-:W-:Y:S01]  /*0dd0*/  LEA R19, R7, 0x20, 0x2 ;  /* 0x0000002007137811 */ /* 0x000fe200078e10ff */
[----:B------:R-:W-:Y:S02]  /*0de0*/  IMAD.MOV.U32 R18, RZ, RZ, RZ ;  /* 0x000000ffff127224 */ /* 0x000fe400078e00ff */
[----:B------:R-:W-:Y:S02]  /*0df0*/  IMAD.MOV.U32 R3, RZ, RZ, R7 ;  /* 0x000000ffff037224 */ /* 0x000fe400078e0007 */
.L_x_3599:
        /* <DEDUP_REMOVED lines=11> */
.L_x_3598:
[----:B------:R-:W-:Y:S05]  /*0eb0*/  BSYNC B1 ;  /* 0x0000000000017941 */ /* 0x000fea0003800000 */
.L_x_3597:
        /* <DEDUP_REMOVED lines=10> */
.L_x_3602:
        /* <DEDUP_REMOVED lines=100> */
.L_x_3601:
[----:B------:R-:W-:Y:S05]  /*15a0*/  BSYNC B1 ;  /* 0x0000000000017941 */ /* 0x000fea0003800000 */
.L_x_3600:
        /* <DEDUP_REMOVED lines=55> */
.L_x_3604:
[----:B------:R-:W-:Y:S05]  /*1920*/  BSYNC B1 ;  /* 0x0000000000017941 */ /* 0x000fea0003800000 */
.L_x_3603:
        /* <DEDUP_REMOVED lines=26> */
.L_x_3596:
[----:B------:R-:W-:Y:S05]  /*1ad0*/  BSYNC B0 ;  /* 0x0000000000007941 */ /* 0x000fea0003800000 */
.L_x_3595:
        /* <DEDUP_REMOVED lines=43> */
.L_x_3609:
        /* <DEDUP_REMOVED lines=8> */
.L_x_3608:
[----:B------:R-:W-:Y:S05]  /*1e10*/  BSYNC B1 ;  /* 0x0000000000017941 */ /* 0x000fea0003800000 */
.L_x_3607:
        /* <DEDUP_REMOVED lines=10> */
.L_x_3612:
        /* <DEDUP_REMOVED lines=52> */
.L_x_3611:
[----:B------:R-:W-:Y:S05]  /*2200*/  BSYNC B1 ;  /* 0x0000000000017941 */ /* 0x000fea0003800000 */
.L_x_3610:
        /* <DEDUP_REMOVED lines=31> */
.L_x_3614:
[----:B------:R-:W-:Y:S05]  /*2400*/  BSYNC B1 ;  /* 0x0000000000017941 */ /* 0x000fea0003800000 */
.L_x_3613:
        /* <DEDUP_REMOVED lines=14> */
.L_x_3606:
[----:B------:R-:W-:Y:S05]  /*24f0*/  BSYNC B0 ;  /* 0x0000000000007941 */ /* 0x000fea0003800000 */
.L_x_3605:
        /* <DEDUP_REMOVED lines=20> */
.L_x_3616:
[----:B------:R-:W-:Y:S05]  /*2640*/  BSYNC B0 ;  /* 0x0000000000007941 */ /* 0x000fea0003800000 */
.L_x_3615:
        /* <DEDUP_REMOVED lines=15> */
[----:B0-----:R-:W-:Y:S01]  /*2740*/  HFMA2.MMA R16, -RZ, RZ, 0, 0 ;  /* 0x00000000ff107435 */ /* 0x001fe200000001ff */
[----:B--2---:R-:W-:Y:S02]  /*2750*/  IMAD.MOV R20, RZ, RZ, -R17 ;  /* 0x000000ffff147224 */ /* 0x004fe400078e0a11 */
[----:B-1----:R-:W-:Y:S02]  /*2760*/  IMAD.MOV.U32 R14, RZ, RZ, RZ ;  /* 0x000000ffff0e7224 */ /* 0x002fe400078e00ff */
[----:B------:R-:W-:Y:S02]  /*2770*/  IMAD R21, R20, R3, RZ ;  /* 0x0000000314157224 */ /* 0x000fe400078e02ff */
[----:B---3--:R-:W-:-:S03]  /*2780*/  IMAD.MOV R19, RZ, RZ, -R15 ;  /* 0x000000ffff137224 */ /* 0x008fc600078e0a0f */
[----:B------:R-:W-:Y:S01]  /*2790*/  IMAD.HI.U32 R21, R17, R21, R16 ;  /* 0x0000001511157227 */ /* 0x000fe200078e0010 */
[----:B------:R-:W-:-:S03]  /*27a0*/  IADD3 R17, R10, -c[0x0][0x1dc], RZ ;  /* 0x800077000a117a10 */ /* 0x000fc60007ffe0ff */
[----:B------:R-:W-:Y:S02]  /*27b0*/  IMAD R19, R19, R2, RZ ;  /* 0x0000000213137224 */ /* 0x000fe400078e02ff */
[----:B------:R-:W-:Y:S02]  /*27c0*/  IMAD.MOV.U32 R16, RZ, RZ, R12 ;  /* 0x000000ffff107224 */ /* 0x000fe400078e000c */
[----:B------:R-:W-:-:S04]  /*27d0*/  IMAD.HI.U32 R18, R15, R19, R14 ;  /* 0x000000130f127227 */ /* 0x000fc800078e000e */
.L_x_3620:
        /* <DEDUP_REMOVED lines=33> */
.L_x_3618:
[----:B------:R-:W-:Y:S05]  /*29f0*/  BSYNC B6 ;  /* 0x0000000000067941 */ /* 0x000fea0003800000 */
.L_x_3617:
[----:B------:R-:W-:Y:S05]  /*2a00*/  BRA.DIV ~URZ, `(.L_x_3621) ;  /* 0x00000da27f007947 */ /* 0x000fea000b800000 */
[----:B------:R-:W-:-:S04]  /*2a10*/  IMAD.MOV.U32 R25, RZ, RZ, RZ ;  /* 0x000000ffff197224 */ /* 0x000fc800078e00ff */
.L_x_3629:
[----:B------:R-:W-:Y:S01]  /*2a20*/  FADD.FTZ R25, RZ, R25 ;  /* 0x00000019ff197221 */ /* 0x000fe20000010000 */
[----:B------:R-:W-:Y:S05]  /*2a30*/  BRA.DIV ~URZ, `(.L_x_3622) ;  /* 0x00000df27f007947 */ /* 0x000fea000b800000 */
[----:B------:R-:W-:Y:S01]  /*2a40*/  IMAD.MOV.U32 R10, RZ, RZ, RZ ;  /* 0x000000ffff0a7224 */ /* 0x000fe200078e00ff */
[----:B------:R-:W-:Y:S01]  /*2a50*/  CS2R R20, SRZ ;  /* 0x0000000000147805 */ /* 0x000fe2000001ff00 */
[----:B0-----:R-:W-:Y:S01]  /*2a60*/  CS2R R18, SRZ ;  /* 0x0000000000127805 */ /* 0x001fe2000001ff00 */
[----:B------:R-:W-:Y:S01]  /*2a70*/  IMAD.MOV.U32 R0, RZ, RZ, RZ ;  /* 0x000000ffff007224 */ /* 0x000fe200078e00ff */
[----:B------:R-:W-:Y:S02]  /*2a80*/  MOV R23, RZ ;  /* 0x000000ff00177202 */ /* 0x000fe40000000f00 */
.L_x_3630:
        /* <DEDUP_REMOVED lines=43> */
.L_x_3624:
[----:B0-----:R-:W-:Y:S05]  /*2d40*/  BSYNC B0 ;  /* 0x0000000000007941 */ /* 0x001fea0003800000 */
.L_x_3623:
        /* <DEDUP_REMOVED lines=28> */
.L_x_3626:
[----:B0-----:R-:W-:Y:S05]  /*2f10*/  BSYNC B0 ;  /* 0x0000000000007941 */ /* 0x001fea0003800000 */
.L_x_3625:
        /* <DEDUP_REMOVED lines=45> */
[----:B------:R-:W-:-:S02]  /*31f0*/  LEA R12, P1, R13, c[0x0][0x170], 0x1 ;  /* 0x00005c000d0c7a11 */ /* 0x000fc400078208ff */
[----:B------:R-:W-:Y:S02]  /*3200*/  F2FP.PACK_AB R20, R21, R20 ;  /* 0x000000141514723e */ /* 0x000fe400000000ff */
[----:B------:R-:W-:Y:S02]  /*3210*/  IADD3 R17, P6, R24, R17, RZ ;  /* 0x0000001118117210 */ /* 0x000fe40007fde0ff */
[----:B------:R-:W-:Y:S02]  /*3220*/  PRMT R21, R25, 0x7632, R21 ;  /* 0x0000763219157816 */ /* 0x000fe40000000015 */
[----:B------:R-:W-:Y:S02]  /*3230*/  LEA.HI.X R11, R11, c[0x0][0x174], R14, 0x1, P0 ;  /* 0x00005d000b0b7a11 */ /* 0x000fe400000f0c0e */
[----:B------:R-:W-:Y:S01]  /*3240*/  F2FP.PACK_AB R18, R19, R18 ;  /* 0x000000121312723e */ /* 0x000fe200000000ff */
        /* <DEDUP_REMOVED lines=8> */
[----:B------:R-:W-:-:S02]  /*32d0*/  F2FP.PACK_AB R0, R23, R0 ;  /* 0x000000001700723e */ /* 0x000fc400000000ff */
        /* <DEDUP_REMOVED lines=10> */
.L_x_3591:
        /* <DEDUP_REMOVED lines=19> */
.L_x_3619:
        /* <DEDUP_REMOVED lines=20> */
.L_x_3593:
[----:B------:R-:W-:Y:S01]  /*35f0*/  IMAD.MOV.U32 R22, RZ, RZ, -0x800001 ;  /* 0xff7fffffff167424 */ /* 0x000fe200078e00ff */
[----:B------:R-:W-:Y:S01]  /*3600*/  MOV R27, 0xffffffff ;  /* 0xffffffff001b7802 */ /* 0x000fe20000000f00 */
[----:B------:R-:W-:Y:S01]  /*3610*/  IMAD.MOV.U32 R23, RZ, RZ, 0x10 ;  /* 0x00000010ff177424 */ /* 0x000fe200078e00ff */
[----:B------:R-:W-:Y:S01]  /*3620*/  MOV R2, 0x3650 ;  /* 0x0000365000027802 */ /* 0x000fe20000000f00 */
[----:B------:R-:W-:Y:S02]  /*3630*/  IMAD.MOV.U32 R24, RZ, RZ, 0x1f ;  /* 0x0000001fff187424 */ /* 0x000fe400078e00ff */
[----:B------:R-:W-:Y:S05]  /*3640*/  CALL.REL.NOINC `($__internal_83_$__cuda_sm70_shflsync_bfly_p) ;  /* 0x000004f000007944 */ /* 0x000fea0003c00000 */
[----:B-1----:R-:W-:Y:S01]  /*3650*/  IMAD.MOV.U32 R2, RZ, RZ, R23 ;  /* 0x000000ffff027224 */ /* 0x002fe200078e0017 */
[----:B0-----:R-:W-:Y:S05]  /*3660*/  BRA `(.L_x_3627) ;  /* 0xffffd4e000007947 */ /* 0x001fea000383ffff */
.L_x_3594:
[----:B------:R-:W-:Y:S01]  /*3670*/  IMAD.MOV.U32 R23, RZ, RZ, 0x8 ;  /* 0x00000008ff177424 */ /* 0x000fe200078e00ff */
[----:B------:R-:W-:Y:S01]  /*3680*/  MOV R27, 0xffffffff ;  /* 0xffffffff001b7802 */ /* 0x000fe20000000f00 */
[----:B------:R-:W-:Y:S01]  /*3690*/  IMAD.MOV.U32 R24, RZ, RZ, 0x1f ;  /* 0x0000001fff187424 */ /* 0x000fe200078e00ff */
[----:B------:R-:W-:Y:S02]  /*36a0*/  MOV R2, 0x36c0 ;  /* 0x000036c000027802 */ /* 0x000fe40000000f00 */
[----:B------:R-:W-:Y:S05]  /*36b0*/  CALL.REL.NOINC `($__internal_83_$__cuda_sm70_shflsync_bfly_p) ;  /* 0x0000048000007944 */ /* 0x000fea0003c00000 */
[----:B01----:R-:W-:Y:S01]  /*36c0*/  FMNMX.FTZ R22, R22, R23, !PT ;  /* 0x0000001716167209 */ /* 0x003fe20007810000 */
[----:B------:R-:W-:Y:S01]  /*36d0*/  IMAD.MOV.U32 R23, RZ, RZ, 0x4 ;  /* 0x00000004ff177424 */ /* 0x000fe200078e00ff */
[----:B------:R-:W-:Y:S01]  /*36e0*/  MOV R2, 0x3720 ;  /* 0x0000372000027802 */ /* 0x000fe20000000f00 */
[----:B------:R-:W-:-:S02]  /*36f0*/  IMAD.MOV.U32 R24, RZ, RZ, 0x1f ;  /* 0x0000001fff187424 */ /* 0x000fc400078e00ff */
[----:B------:R-:W-:Y:S02]  /*3700*/  IMAD.MOV.U32 R27, RZ, RZ, -0x1 ;  /* 0xffffffffff1b7424 */ /* 0x000fe400078e00ff */
[----:B------:R-:W-:Y:S05]  /*3710*/  CALL.REL.NOINC `($__internal_83_$__cuda_sm70_shflsync_bfly_p) ;  /* 0x0000042000007944 */ /* 0x000fea0003c00000 */
[----:B-1----:R-:W-:Y:S01]  /*3720*/  FMNMX.FTZ R18, R22, R23, !PT ;  /* 0x0000001716127209 */ /* 0x002fe20007810000 */
[----:B------:R-:W-:Y:S01]  /*3730*/  HFMA2.MMA R23, -RZ, RZ, 0, 1.1920928955078125e-07 ;  /* 0x00000002ff177435 */ /* 0x000fe200000001ff */
[----:B0-----:R-:W-:Y:S01]  /*3740*/  IMAD.MOV.U32 R24, RZ, RZ, 0x1f ;  /* 0x0000001fff187424 */ /* 0x001fe200078e00ff */
[----:B------:R-:W-:Y:S01]  /*3750*/  MOV R2, 0x3790 ;  /* 0x0000379000027802 */ /* 0x000fe20000000f00 */
[----:B------:R-:W-:Y:S02]  /*3760*/  IMAD.MOV.U32 R27, RZ, RZ, -0x1 ;  /* 0xffffffffff1b7424 */ /* 0x000fe400078e00ff */
[----:B------:R-:W-:Y:S02]  /*3770*/  IMAD.MOV.U32 R22, RZ, RZ, R18 ;  /* 0x000000ffff167224 */ /* 0x000fe400078e0012 */
[----:B------:R-:W-:Y:S05]  /*3780*/  CALL.REL.NOINC `($__internal_83_$__cuda_sm70_shflsync_bfly_p) ;  /* 0x000003b000007944 */ /* 0x000fea0003c00000 */
[----:B-1----:R-:W-:Y:S01]  /*3790*/  MOV R3, R23 ;  /* 0x0000001700037202 */ /* 0x002fe20000000f00 */
[----:B0-----:R-:W-:Y:S05]  /*37a0*/  BRA `(.L_x_3628) ;  /* 0xffffd42000007947 */ /* 0x001fea000383ffff */
.L_x_3621:
[----:B------:R-:W-:Y:S01]  /*37b0*/  IMAD.MOV.U32 R22, RZ, RZ, RZ ;  /* 0x000000ffff167224 */ /* 0x000fe200078e00ff */
[----:B------:R-:W-:Y:S01]  /*37c0*/  MOV R27, 0xffffffff ;  /* 0xffffffff001b7802 */ /* 0x000fe20000000f00 */
[----:B------:R-:W-:Y:S01]  /*37d0*/  IMAD.MOV.U32 R23, RZ, RZ, 0x1 ;  /* 0x00000001ff177424 */ /* 0x000fe200078e00ff */
[----:B0-----:R-:W-:Y:S01]  /*37e0*/  MOV R2, 0x3810 ;  /* 0x0000381000027802 */ /* 0x001fe20000000f00 */
[----:B------:R-:W-:-:S02]  /*37f0*/  IMAD.MOV.U32 R24, RZ, RZ, 0x1f ;  /* 0x0000001fff187424 */ /* 0x000fc400078e00ff */
[----:B------:R-:W-:Y:S05]  /*3800*/  CALL.REL.NOINC `($__internal_83_$__cuda_sm70_shflsync_bfly_p) ;  /* 0x0000033000007944 */ /* 0x000fea0003c00000 */
[----:B-1----:R-:W-:Y:S01]  /*3810*/  IMAD.MOV.U32 R25, RZ, RZ, R23 ;  /* 0x000000ffff197224 */ /* 0x002fe200078e0017 */
[----:B0-----:R-:W-:Y:S05]  /*3820*/  BRA `(.L_x_3629) ;  /* 0xfffff1f000007947 */ /* 0x001fea000383ffff */
.L_x_3622:
[----:B------:R-:W-:Y:S01]  /*3830*/  HFMA2.MMA R24, -RZ, RZ, 0, 1.847743988037109375e-06 ;  /* 0x0000001fff187435 */ /* 0x000fe200000001ff */
[----:B------:R-:W-:Y:S01]  /*3840*/  IMAD.MOV.U32 R22, RZ, RZ, RZ ;  /* 0x000000ffff167224 */ /* 0x000fe200078e00ff */
[----:B0-----:R-:W-:Y:S01]  /*3850*/  MOV R2, 0x3890 ;  /* 0x0000389000027802 */ /* 0x001fe20000000f00 */
[----:B------:R-:W-:-:S02]  /*3860*/  IMAD.MOV.U32 R23, RZ, RZ, 0x1 ;  /* 0x00000001ff177424 */ /* 0x000fc400078e00ff */
[----:B------:R-:W-:Y:S02]  /*3870*/  IMAD.MOV.U32 R27, RZ, RZ, -0x1 ;  /* 0xffffffffff1b7424 */ /* 0x000fe400078e00ff */
[----:B------:R-:W-:Y:S05]  /*3880*/  CALL.REL.NOINC `($__internal_83_$__cuda_sm70_shflsync_bfly_p) ;  /* 0x000002b000007944 */ /* 0x000fea0003c00000 */
[----:B-1----:R-:W-:Y:S01]  /*3890*/  FADD.FTZ R10, RZ, R23 ;  /* 0x00000017ff0a7221 */ /* 0x002fe20000010000 */
[----:B0-----:R-:W-:Y:S01]  /*38a0*/  MOV R24, 0x1f ;  /* 0x0000001f00187802 */ /* 0x001fe20000000f00 */
[----:B------:R-:W-:Y:S01]  /*38b0*/  IMAD.MOV.U32 R22, RZ, RZ, RZ ;  /* 0x000000ffff167224 */ /* 0x000fe200078e00ff */
[----:B------:R-:W-:Y:S01]  /*38c0*/  MOV R2, 0x3900 ;  /* 0x0000390000027802 */ /* 0x000fe20000000f00 */
[----:B------:R-:W-:Y:S02]  /*38d0*/  IMAD.MOV.U32 R23, RZ, RZ, 0x1 ;  /* 0x00000001ff177424 */ /* 0x000fe400078e00ff */
[----:B------:R-:W-:Y:S02]  /*38e0*/  IMAD.MOV.U32 R27, RZ, RZ, -0x1 ;  /* 0xffffffffff1b7424 */ /* 0x000fe400078e00ff */
[----:B------:R-:W-:Y:S05]  /*38f0*/  CALL.REL.NOINC `($__internal_83_$__cuda_sm70_shflsync_bfly_p) ;  /* 0x0000024000007944 */ /* 0x000fea0003c00000 */
[----:B0-----:R-:W-:Y:S01]  /*3900*/  HFMA2.MMA R24, -RZ, RZ, 0, 1.847743988037109375e-06 ;  /* 0x0000001fff187435 */ /* 0x001fe200000001ff */
[----:B-1----:R-:W-:Y:S01]  /*3910*/  FADD.FTZ R20, RZ, R23 ;  /* 0x00000017ff147221 */ /* 0x002fe20000010000 */
[----:B------:R-:W-:Y:S01]  /*3920*/  MOV R2, 0x3970 ;  /* 0x0000397000027802 */ /* 0x000fe20000000f00 */
[----:B------:R-:W-:Y:S02]  /*3930*/  IMAD.MOV.U32 R22, RZ, RZ, RZ ;  /* 0x000000ffff167224 */ /* 0x000fe400078e00ff */
        /* <DEDUP_REMOVED lines=31> */
[----:B01----:R-:W-:Y:S05]  /*3b30*/  BRA `(.L_x_3630) ;  /* 0xffffef5000007947 */ /* 0x003fea000383ffff */
        .weak           $__internal_83_$__cuda_sm70_shflsync_bfly_p
        .type           $__internal_83_$__cuda_sm70_shflsync_bfly_p,@function
        .size           $__internal_83_$__cuda_sm70_shflsync_bfly_p,(.L_x_24744 - $__internal_83_$__cuda_sm70_shflsync_bfly_p)
$__internal_83_$__cuda_sm70_shflsync_bfly_p:
[----:B------:R-:W-:Y:S01]  /*3b40*/  IMAD.MOV.U32 R3, RZ, RZ, 0x0 ;  /* 0x00000000ff037424 */ /* 0x000fe200078e00ff */
[----:B------:R-:W-:Y:S04]  /*3b50*/  WARPSYNC R27 ;  /* 0x0000001b00007348 */ /* 0x000fe80003800000 */
[----:B------:R0:W1:Y:S01]  /*3b60*/  SHFL.BFLY PT, R23, R22, R23, R24 ;  /* 0x0c00001716177389 */ /* 0x00006200000e0018 */
[----:B------:R-:W-:Y:S05]  /*3b70*/  RET.REL.NODEC R2 `(_ZN4vllm25paged_attention_v2_kernelIthLi128ELi16ELi128ELNS_18Fp8KVCacheDataTypeE2ELb1ELi512EEEvPfS2_PT_PKS3_PKT0_S9_ifPKiSB_iPKfiiiSD_SD_iiiii) ;  /* 0xffffc48002007950 */ /* 0x000fea0003c3ffff */
.L_x_3631:
        /* <DEDUP_REMOVED lines=16> */
.L_x_24744:


//--------------------- .text._ZN4vllm25paged_attention_v2_kernelIthLi120ELi16ELi128ELNS_18Fp8KVCacheDataTypeE2ELb1ELi512EEEvPfS2_PT_PKS3_PKT0_S9_ifPKiSB_iPKfiiiSD_SD_iiiii --------------------------
	.section	.text._ZN4vllm25paged_attention_v2_kernelIthLi120ELi16ELi128ELNS_18Fp8KVCacheDataTypeE2ELb1ELi512EEEvPfS2_PT_PKS3_PKT0_S9_ifPKiSB_iPKfiiiSD_SD_iiiii,"ax",@progbits
	.sectioninfo	@"SHI_REGISTERS=38"
	.align	128
        .global         _ZN4vllm25paged_attention_v2_kernelIthLi120ELi16ELi128ELNS_18Fp8KVCacheDataTypeE2ELb1ELi512EEEvPfS2_PT_PKS3_PKT0_S9_ifPKiSB_iPKfiiiSD_SD_iiiii
        .type           _ZN4vllm25paged_attention_v2_kernelIthLi120ELi16ELi128ELNS_18Fp8KVCacheDataTypeE2ELb1ELi512EEEvPfS2_PT_PKS3_PKT0_S9_ifPKiSB_iPKfiiiSD_SD_iiiii,@function
        .size           _ZN4vllm25paged_attention_v2_kernelIthLi120ELi16ELi128ELNS_18Fp8KVCacheDataTypeE2ELb1ELi512EEEvPfS2_PT_PKS3_PKT0_S9_ifPKiSB_iPKfiiiSD_SD_iiiii,(.L_x_24745 - _ZN4vllm25paged_attention_v2_kernelIthLi120ELi16ELi128ELNS_18Fp8KVCacheDataTypeE2ELb1ELi512EEEvPfS2_PT_PKS3_PKT0_S9_ifPKiSB_iPKfiiiSD_SD_iiiii)
        .other          _ZN4vllm25paged_attention_v2_kernelIthLi120ELi16ELi128ELNS_18Fp8KVCacheDataTypeE2ELb1ELi512EEEvPfS2_PT_PKS3_PKT0_S9_ifPKiSB_iPKfiiiSD_SD_iiiii,@"STO_CUDA_ENTRY STV_DEFAULT"
_ZN4vllm25paged_attention_v2_kernelIthLi120ELi16ELi128ELNS_18Fp8KVCacheDataTypeE2ELb1ELi512EEEvPfS2_PT_PKS3_PKT0_S9_ifPKiSB_iPKfiiiSD_SD_iiiii:
.text._ZN4vllm25paged_attention_v2_kernelIthLi120ELi16ELi128ELNS_18Fp8KVCacheDataTypeE2ELb1ELi512EEEvPfS2_PT_PKS3_PKT0_S9_ifPKiSB_iPKfiiiSD_SD_iiiii:
        /* <DEDUP_REMOVED lines=15> */
[----:B------:R-:W-:Y:S02]  /*00f0*/  LEA R5, R7, 0x20, 0x5 ;  /* 0x0000002007057811 */ /* 0x000fe400078e28ff */
        /* <DEDUP_REMOVED lines=9> */
[----:B------:R-:W-:Y:S01]  /*0190*/  ISETP.GE.AND P2, PT, R2, RZ, PT ;  /* 0x000000ff0200720c */ /* 0x000fe20003f46270 */
[----:B------:R-:W-:Y:S02]  /*01a0*/  IMAD.MOV.U32 R2, RZ, RZ, c[0x0][0x1e8] ;  /* 0x00007a00ff027624 */ /* 0x000fe400078e00ff */
[----:B------:R-:W-:-:S04]  /*01b0*/  IMAD.HI.U32 R9, R18, R4, RZ ;  /* 0x0000000412097227 */ /* 0x000fc800078e00ff */
[----:B------:R-:W-:-:S04]  /*01c0*/  IMAD.MOV R0, RZ, RZ, -R9 ;  /* 0x000000ffff007224 */ /* 0x000fc800078e0a09 */
[----:B------:R-:W-:Y:S01]  /*01d0*/  IMAD R4, R17, R0, R4 ;  /* 0x0000000011047224 */ /* 0x000fe200078e0204 */
[----:B------:R-:W-:-:S04]  /*01e0*/  IADD3 R0, R14, 0xf, RZ ;  /* 0x0000000f0e007810 */ /* 0x000fc80007ffe0ff */
[----:B------:R-:W-:Y:S02]  /*01f0*/  ISETP.GT.U32.AND P1, PT, R17, R4, PT ;  /* 0x000000041100720c */ /* 0x000fe40003f24070 */
[----:B------:R-:W-:-:S04]  /*0200*/  SHF.R.S32.HI R3, RZ, 0x1f, R0 ;  /* 0x0000001fff037819 */ /* 0x000fc80000011400 */
[----:B------:R-:W-:-:S04]  /*0210*/  LEA.HI R3, R3, R0, RZ, 0x4 ;  /* 0x0000000003037211 */ /* 0x000fc800078f20ff */
[----:B------:R-:W-:Y:S02]  /*0220*/  SHF.R.S32.HI R16, RZ, 0x4, R3 ;  /* 0x00000004ff107819 */ /* 0x000fe40000011403 */
[----:B0-----:R-:W-:Y:S02]  /*0230*/  SHF.R.S32.HI R3, RZ, 0x1f, R6 ;  /* 0x0000001fff037819 */ /* 0x001fe40000011406 */
[----:B------:R-:W-:Y:S02]  /*0240*/  @!P1 IADD3 R4, R4, -R17, RZ ;  /* 0x8000001104049210 */ /* 0x000fe40007ffe0ff */
[----:B------:R-:W-:Y:S02]  /*0250*/  IMNMX R10, R16, R5, PT ;  /* 0x00000005100a7217 */ /* 0x000fe40003800200 */
[----:B------:R-:W-:Y:S01]  /*0260*/  ISETP.GE.U32.AND P0, PT, R4, R17, PT ;  /* 0x000000110400720c */ /* 0x000fe20003f06070 */
[----:B------:R-:W0:Y:S01]  /*0270*/  S2R R5, SR_CTAID.X ;  /* 0x0000000000057919 */ /* 0x000e220000002500 */
[----:B------:R-:W-:Y:S01]  /*0280*/  @!P1 IADD3 R9, R9, 0x1, RZ ;  /* 0x0000000109099810 */ /* 0x000fe20007ffe0ff */
[----:B------:R-:W-:Y:S01]  /*0290*/  IMAD R0, R7, -0x20, R10 ;  /* 0xffffffe007007824 */ /* 0x000fe200078e020a */
[----:B------:R-:W-:-:S02]  /*02a0*/  ISETP.NE.AND P1, PT, RZ, c[0x0][0x1e4], PT ;  /* 0x00007900ff007a0c */ /* 0x000fc40003f25270 */
[----:B------:R-:W-:Y:S01]  /*02b0*/  LEA.HI R4, R3, R6, RZ, 0x5 ;  /* 0x0000000603047211 */ /* 0x000fe200078f28ff */
[----:B------:R-:W-:-:S03]  /*02c0*/  IMAD R3, R0, 0x10, R15 ;  /* 0x0000001000037824 */ /* 0x000fc600078e020f */
[----:B------:R-:W-:Y:S02]  /*02d0*/  LOP3.LUT R11, R4, 0xffffffe0, RZ, 0xc0, !PT ;  /* 0xffffffe0040b7812 */ /* 0x000fe400078ec0ff */
[----:B------:R-:W-:Y:S02]  /*02e0*/  SHF.R.S32.HI R4, RZ, 0x5, R4 ;  /* 0x00000005ff047819 */ /* 0x000fe40000011404 */
[----:B------:R-:W-:Y:S01]  /*02f0*/  @P0 IADD3 R9, R9, 0x1, RZ ;  /* 0x0000000109090810 */ /* 0x000fe20007ffe0ff */
[----:B------:R-:W-:Y:S01]  /*0300*/  IMAD.IADD R0, R6, 0x1, -R11 ;  /* 0x0000000106007824 */ /* 0x000fe200078e0a0b */
[----:B------:R-:W-:Y:S02]  /*0310*/  ISETP.GT.AND P0, PT, R2, -0x1, PT ;  /* 0xffffffff0200780c */ /* 0x000fe40003f04270 */
[----:B------:R-:W-:Y:S01]  /*0320*/  IMNMX R2, R14, R3, PT ;  /* 0x000000030e027217 */ /* 0x000fe20003800200 */
[----:B------:R-:W-:Y:S01]  /*0330*/  @!P2 IMAD.MOV R9, RZ, RZ, -R9 ;  /* 0x000000ffff09a224 */ /* 0x000fe200078e0a09 */
[----:B------:R-:W-:-:S03]  /*0340*/  @!P1 LOP3.LUT R9, RZ, c[0x0][0x1e4], RZ, 0x33, !PT ;  /* 0x00007900ff099a12 */ /* 0x000fc600078e33ff */
[----:B------:R-:W-:-:S06]  /*0350*/  IMAD.IADD R11, R2, 0x1, -R15 ;  /* 0x00000001020b7824 */ /* 0x000fcc00078e0a0f */
        /* <DEDUP_REMOVED lines=58> */
.L_x_3632:
[----:B0-----:R-:W-:-:S05]  /*0700*/  MOV R2, c[0x0][0xc] ;  /* 0x0000030000027a02 */ /* 0x001fca0000000f00 */
[----:B------:R-:W-:-:S04]  /*0710*/  IMAD R2, R2, c[0x0][0x1d8], R5 ;  /* 0x0000760002027a24 */ /* 0x000fc800078e0205 */
[----:B------:R-:W-:-:S03]  /*0720*/  IMAD R12, R2, c[0x0][0x1e8], RZ ;  /* 0x00007a00020c7a24 */ /* 0x000fc600078e02ff */
.L_x_3633:
        /* <DEDUP_REMOVED lines=23> */
[----:B------:R-:W-:-:S03]  /*08a0*/  IADD3 R3, R9, -c[0x0][0x1dc], RZ ;  /* 0x8000770009037a10 */ /* 0x000fc60007ffe0ff */
[----:B------:R-:W-:-:S04]  /*08b0*/  IMAD.MOV.U32 R21, RZ, RZ, R13 ;  /* 0x000000ffff157224 */ /* 0x000fc800078e000d */
.L_x_3637:
        /* <DEDUP_REMOVED lines=37> */
.L_x_3635:
[----:B------:R-:W-:Y:S05]  /*0b10*/  BSYNC B7 ;  /* 0x0000000000077941 */ /* 0x000fea0003800000 */
.L_x_3634:
[----:B------:R-:W-:Y:S05]  /*0b20*/  BRA.DIV ~URZ, `(.L_x_3638) ;  /* 0x00002c627f007947 */ /* 0x000fea000b800000 */
[----:B------:R-:W-:-:S05]  /*0b30*/  IMAD.MOV.U32 R2, RZ, RZ, -0x800001 ;  /* 0xff7fffffff027424 */ /* 0x000fca00078e00ff */
.L_x_3682:
        /* <DEDUP_REMOVED lines=8> */
.L_x_3683:
[----:B------:R-:W-:Y:S01]  /*0bc0*/  ISETP.NE.AND P0, PT, R0, RZ, PT ;  /* 0x000000ff0000720c */ /* 0x000fe20003f05270 */
[----:B------:R-:W-:Y:S01]  /*0bd0*/  WARPSYNC 0xffffffff ;  /* 0xffffffff00007948 */ /* 0x000fe20003800000 */
[----:B01----:R-:W-:-:S11]  /*0be0*/  FMNMX.FTZ R17, R20, R17, !PT ;  /* 0x0000001114117209 */ /* 0x003fd60007810000 */
        /* <DEDUP_REMOVED lines=29> */
[----:B------:R-:W-:Y:S01]  /*0dc0*/  HFMA2.MMA R17, -RZ, RZ, 0, 0 ;  /* 0x00000000ff117435 */ /* 0x000fe200000001ff */
[----:B------:R-:W-:Y:S01]  /*0dd0*/  LEA R19, R6, 0x20, 0x2 ;  /* 0x0000002006137811 */ /* 0x000fe200078e10ff */
[----:B------:R-:W-:-:S04]  /*0de0*/  IMAD.MOV.U32 R18, RZ, RZ, R6 ;  /* 0x000000ffff127224 */ /* 0x000fc800078e0006 */
.L_x_3644:
        /* <DEDUP_REMOVED lines=11> */
.L_x_3643:
[----:B------:R-:W-:Y:S05]  /*0ea0*/  BSYNC B1 ;  /* 0x0000000000017941 */ /* 0x000fea0003800000 */
.L_x_3642:
        /* <DEDUP_REMOVED lines=10> */
.L_x_3647:
        /* <DEDUP_REMOVED lines=100> */
.L_x_3646:
[----:B------:R-:W-:Y:S05]  /*1590*/  BSYNC B1 ;  /* 0x0000000000017941 */ /* 0x000fea0003800000 */
.L_x_3645:
        /* <DEDUP_REMOVED lines=55> */
.L_x_3649:
[----:B------:R-:W-:Y:S05]  /*1910*/  BSYNC B1 ;  /* 0x0000000000017941 */ /* 0x000fea0003800000 */
.L_x_3648:
        /* <DEDUP_REMOVED lines=26> */
.L_x_3641:
[----:B------:R-:W-:Y:S05]  /*1ac0*/  BSYNC B0 ;  /* 0x0000000000007941 */ /* 0x000fea0003800000 */
.L_x_3640:
        /* <DEDUP_REMOVED lines=43> */
.L_x_3654:
        /* <DEDUP_REMOVED lines=8> */
.L_x_3653:
[----:B------:R-:W-:Y:S05]  /*1e00*/  BSYNC B1 ;  /* 0x0000000000017941 */ /* 0x000fea0003800000 */
.L_x_3652:
        /* <DEDUP_REMOVED lines=10> */
.L_x_3657:
        /* <DEDUP_REMOVED lines=52> */
.L_x_3656:
[----:B------:R-:W-:Y:S05]  /*21f0*/  BSYNC B1 ;  /* 0x0000000000017941 */ /* 0x000fea0003800000 */
.L_x_3655:
        /* <DEDUP_REMOVED lines=31> */
.L_x_3659:
[----:B------:R-:W-:Y:S05]  /*23f0*/  BSYNC B1 ;  /* 0x0000000000017941 */ /* 0x000fea0003800000 */
.L_x_3658:
        /* <DEDUP_REMOVED lines=14> */
.L_x_3651:
[----:B------:R-:W-:Y:S05]  /*24e0*/  BSYNC B0 ;  /* 0x0000000000007941 */ /* 0x000fea0003800000 */
.L_x_3650:
        /* <DEDUP_REMOVED lines=20> */
.L_x_3661:
[----:B------:R-:W-:Y:S05]  /*2630*/  BSYNC B0 ;  /* 0x0000000000007941 */ /* 0x000fea0003800000 */
.L_x_3660:
        /* <DEDUP_REMOVED lines=24> */
.L_x_3665:
        /* <DEDUP_REMOVED lines=32> */
.L_x_3663:
[----:B------:R-:W-:Y:S05]  /*29c0*/  BSYNC B6 ;  /* 0x0000000000067941 */ /* 0x000fea0003800000 */
.L_x_3662:
[----:B------:R-:W-:Y:S05]  /*29d0*/  BRA.DIV ~URZ, `(.L_x_3666) ;  /* 0x00000f527f007947 */ /* 0x000fea000b800000 */
[----:B0-----:R-:W-:-:S10]  /*29e0*/  HFMA2.MMA R15, -RZ, RZ, 0, 0 ;  /* 0x00000000ff0f7435 */ /* 0x001fd400000001ff */
.L_x_3684:
[----:B------:R-:W-:Y:S01]  /*29f0*/  FADD.FTZ R15, RZ, R15 ;  /* 0x0000000fff0f7221 */ /* 0x000fe20000010000 */
[----:B------:R-:W-:Y:S05]  /*2a00*/  BRA.DIV ~URZ, `(.L_x_3667) ;  /* 0x00000fa27f007947 */ /* 0x000fea000b800000 */
[----:B------:R-:W-:Y:S01]  /*2a10*/  IMAD.MOV.U32 R14, RZ, RZ, RZ ;  /* 0x000000ffff0e7224 */ /* 0x000fe200078e00ff */
[----:B------:R-:W-:Y:S01]  /*2a20*/  CS2R R10, SRZ ;  /* 0x00000000000a7805 */ /* 0x000fe2000001ff00 */
[----:B------:R-:W-:Y:S01]  /*2a30*/  IMAD.MOV.U32 R9, RZ, RZ, RZ ;  /* 0x000000ffff097224 */ /* 0x000fe200078e00ff */
[----:B------:R-:W-:Y:S01]  /*2a40*/  CS2R R12, SRZ ;  /* 0x00000000000c7805 */ /* 0x000fe2000001ff00 */
[----:B------:R-:W-:Y:S02]  /*2a50*/  IMAD.MOV.U32 R2, RZ, RZ, RZ ;  /* 0x000000ffff027224 */ /* 0x000fe400078e00ff */
.L_x_3685:
[----:B------:R-:W-:Y:S01]  /*2a60*/  LOP3.LUT R16, R6, 0xffffffc0, RZ, 0xc0, !PT ;  /* 0xffffffc006107812 */ /* 0x000fe200078ec0ff */
[----:B------:R-:W-:Y:S01]  /*2a70*/  WARPSYNC 0xffffffff ;  /* 0xffffffff00007948 */ /* 0x000fe20003800000 */
[----:B------:R-:W-:Y:S01]  /*2a80*/  LEA.HI R3, R0, R0, RZ, 0x1 ;  /* 0x0000000000037211 */ /* 0x000fe200078f08ff */
[----:B------:R-:W-:Y:S01]  /*2a90*/  BAR.SYNC.DEFER_BLOCKING 0x0 ;  /* 0x0000000000007b1d */ /* 0x000fe20000010000 */
[----:B------:R-:W-:Y:S01]  /*2aa0*/  ISETP.NE.AND P0, PT, R16, 0x40, PT ;  /* 0x000000401000780c */ /* 0x000fe20003f05270 */
[----:B------:R-:W-:Y:S01]  /*2ab0*/  FADD.FTZ R2, RZ, R2 ;  /* 0x00000002ff027221 */ /* 0x000fe20000010000 */
[----:B------:R-:W-:-:S02]  /*2ac0*/  SHF.R.S32.HI R3, RZ, 0x1, R3 ;  /* 0x00000001ff037819 */ /* 0x000fc40000011403 */
        /* <DEDUP_REMOVED lines=15> */
.L_x_3669:
[----:B------:R-:W-:Y:S05]  /*2bc0*/  BSYNC B0 ;  /* 0x0000000000007941 */ /* 0x000fea0003800000 */
.L_x_3668:
        /* <DEDUP_REMOVED lines=24> */
.L_x_3673:
[----:B------:R-:W-:Y:S05]  /*2d50*/  BSYNC B1 ;  /* 0x0000000000017941 */ /* 0x000fea0003800000 */
.L_x_3672:
[----:B0-2---:R-:W-:Y:S02]  /*2d60*/  @!P0 FADD.FTZ R2, R2, R23 ;  /* 0x0000001702028221 */ /* 0x005fe40000010000 */
.L_x_3671:
[----:B------:R-:W-:Y:S05]  /*2d70*/  BSYNC B0 ;  /* 0x0000000000007941 */ /* 0x000fea0003800000 */
.L_x_3670:
        /* <DEDUP_REMOVED lines=16> */
.L_x_3675:
[----:B------:R-:W-:Y:S05]  /*2e80*/  BSYNC B0 ;  /* 0x0000000000007941 */ /* 0x000fea0003800000 */
.L_x_3674:
        /* <DEDUP_REMOVED lines=24> */
.L_x_3679:
[----:B------:R-:W-:Y:S05]  /*3010*/  BSYNC B1 ;  /* 0x0000000000017941 */ /* 0x000fea0003800000 */
.L_x_3678:
[----:B0-2-4-:R-:W-:Y:S02]  /*3020*/  @!P0 FADD.FTZ R2, R2, R23 ;  /* 0x0000001702028221 */ /* 0x015fe40000010000 */
.L_x_3677:
[----:B------:R-:W-:Y:S05]  /*3030*/  BSYNC B0 ;  /* 0x0000000000007941 */ /* 0x000fea0003800000 */
.L_x_3676:
[----:B------:R-:W-:Y:S01]  /*3040*/  BAR.SYNC.DEFER_BLOCKING 0x0 ;  /* 0x0000000000007b1d */ /* 0x000fe20000010000 */
[----:B------:R-:W-:-:S04]  /*3050*/  IADD3 R6, R6, 0x1f, RZ ;  /* 0x0000001f06067810 */ /* 0x000fc80007ffe0ff */
[----:B------:R-:W-:-:S13]  /*3060*/  ISETP.GT.U32.AND P0, PT, R6, 0x3e, PT ;  /* 0x0000003e0600780c */ /* 0x000fda0003f04070 */
[----:B------:R-:W-:Y:S05]  /*3070*/  @P0 EXIT ;  /* 0x000000000000094d */ /* 0x000fea0003800000 */
[----:B------:R-:W-:Y:S01]  /*3080*/  ULDC UR4, c[0x0][0x14] ;  /* 0x0000050000047ab9 */ /* 0x000fe20000000800 */
[----:B------:R-:W-:Y:S01]  /*3090*/  ISETP.NE.AND P3, PT, R24, RZ, PT ;  /* 0x000000ff1800720c */ /* 0x000fe20003f65270 */
[----:B------:R-:W-:Y:S01]  /*30a0*/  UIMAD UR4, UR4, 0x78, URZ ;  /* 0x00000078040478a4 */ /* 0x000fe2000f8e023f */
[----:B0123--:R-:W-:Y:S01]  /*30b0*/  IMAD R4, R8, c[0x0][0xc], RZ ;  /* 0x0000030008047a24 */ /* 0x00ffe200078e02ff */
        /* <DEDUP_REMOVED lines=33> */
[----:B------:R-:W-:Y:S02]  /*32d0*/  LEA.HI.X R19, R25, c[0x0][0x174], R26, 0x1, P1 ;  /* 0x00005d0019137a11 */ /* 0x000fe400008f0c1a */
[----:B------:R-:W-:Y:S02]  /*32e0*/  LEA R4, P3, R22, c[0x0][0x170], 0x1 ;  /* 0x00005c0016047a11 */ /* 0x000fe400078608ff */
[----:B------:R-:W-:-:S02]  /*32f0*/  LEA.HI.X R7, R24, c[0x0][0x174], R7, 0x1, P2 ;  /* 0x00005d0018077a11 */ /* 0x000fc400010f0c07 */
[----:B------:R-:W-:Y:S02]  /*3300*/  IADD3 R26, P1, R23, R0, RZ ;  /* 0x00000000171a7210 */ /* 0x000fe40007f3e0ff */
[----:B------:R-:W-:Y:S02]  /*3310*/  F2FP.PACK_AB R24, R14, R15 ;  /* 0x0000000f0e18723e */ /* 0x000fe400000000ff */
[----:B------:R-:W-:Y:S02]  /*3320*/  IADD3 R25, R3, 0x60, RZ ;  /* 0x0000006003197810 */ /* 0x000fe40007ffe0ff */
[----:B------:R-:W-:Y:S01]  /*3330*/  F2FP.PACK_AB R9, R9, R10 ;  /* 0x0000000a0909723e */ /* 0x000fe200000000ff */
[----:B------:R-:W-:Y:S01]  /*3340*/  STG.E.U16 [R20.64], R24 ;  /* 0x0000001814007986 */ /* 0x000fe2000c101524 */
[----:B------:R-:W-:Y:S02]  /*3350*/  LEA.HI.X R5, R22, c[0x0][0x174], R5, 0x1, P3 ;  /* 0x00005d0016057a11 */ /* 0x000fe400018f0c05 */
[----:B------:R-:W-:-:S02]  /*3360*/  LEA.HI.X.SX32 R23, R23, R8, 0x1, P1 ;  /* 0x0000000817177211 */ /* 0x000fc400008f0eff */
[----:B------:R-:W-:Y:S02]  /*3370*/  LEA R22, P1, R26, c[0x0][0x170], 0x1 ;  /* 0x00005c001a167a11 */ /* 0x000fe400078208ff */
[----:B------:R-:W-:Y:S02]  /*3380*/  PRMT R10, R24, 0x7632, R10 ;  /* 0x00007632180a7816 */ /* 0x000fe4000000000a */
[----:B------:R-:W-:Y:S02]  /*3390*/  IADD3 R15, P2, R25, R0, RZ ;  /* 0x00000000190f7210 */ /* 0x000fe40007f5e0ff */
[----:B------:R-:W-:Y:S01]  /*33a0*/  F2FP.PACK_AB R12, R12, R13 ;  /* 0x0000000d0c0c723e */ /* 0x000fe200000000ff */
[----:B------:R-:W-:Y:S01]  /*33b0*/  STG.E.U16 [R16.64], R10 ;  /* 0x0000000a10007986 */ /* 0x000fe2000c101524 */
[----:B------:R-:W-:Y:S02]  /*33c0*/  PRMT R13, R9, 0x7632, R13 ;  /* 0x00007632090d7816 */ /* 0x000fe4000000000d */
[----:B------:R-:W-:Y:S01]  /*33d0*/  LEA.HI.X R23, R26, c[0x0][0x174], R23, 0x1, P1 ;  /* 0x00005d001a177a11 */ /* 0x000fe200008f0c17 */
[----:B------:R-:W-:Y:S01]  /*33e0*/  STG.E.U16 [R18.64], R9 ;  /* 0x0000000912007986 */ /* 0x000fe2000c101524 */
[----:B------:R-:W-:-:S02]  /*33f0*/  LEA.HI.X.SX32 R26, R25, R8, 0x1, P2 ;  /* 0x00000008191a7211 */ /* 0x000fc400010f0eff */
[C---:B------:R-:W-:Y:S01]  /*3400*/  LEA R14, P1, R15.reuse, c[0x0][0x170], 0x1 ;  /* 0x00005c000f0e7a11 */ /* 0x040fe200078208ff */
[----:B------:R0:W-:Y:S01]  /*3410*/  STG.E.U16 [R6.64], R13 ;  /* 0x0000000d06007986 */ /* 0x0001e2000c101524 */
[----:B------:R-:W-:Y:S02]  /*3420*/  F2FP.PACK_AB R11, RZ, R11 ;  /* 0x0000000bff0b723e */ /* 0x000fe400000000ff */
[----:B------:R-:W-:Y:S01]  /*3430*/  LEA.HI.X R15, R15, c[0x0][0x174], R26, 0x1, P1 ;  /* 0x00005d000f0f7a11 */ /* 0x000fe200008f0c1a */
[----:B------:R1:W-:Y:S01]  /*3440*/  STG.E.U16 [R4.64], R12 ;  /* 0x0000000c04007986 */ /* 0x0003e2000c101524 */
[----:B0-----:R-:W-:-:S05]  /*3450*/  PRMT R7, R12, 0x7632, R7 ;  /* 0x000076320c077816 */ /* 0x001fca0000000007 */
[----:B------:R1:W-:Y:S04]  /*3460*/  STG.E.U16 [R22.64], R7 ;  /* 0x0000000716007986 */ /* 0x0003e8000c101524 */
[----:B------:R1:W-:Y:S02]  /*3470*/  STG.E.U16 [R14.64], R11 ;  /* 0x0000000b0e007986 */ /* 0x0003e4000c101524 */
.L_x_3681:
[----:B------:R-:W-:Y:S05]  /*3480*/  BSYNC B0 ;  /* 0x0000000000007941 */ /* 0x000fea0003800000 */
.L_x_3680:
[----:B------:R-:W-:Y:S05]  /*3490*/  @P0 EXIT ;  /* 0x000000000000094d */ /* 0x000fea0003800000 */
[----:B------:R-:W-:Y:S02]  /*34a0*/  IADD3 R3, R3, 0x70, RZ ;  /* 0x0000007003037810 */ /* 0x000fe40007ffe0ff */
[----:B------:R-:W-:Y:S02]  /*34b0*/  F2FP.PACK_AB R2, RZ, R2 ;  /* 0x00000002ff02723e */ /* 0x000fe400000000ff */
[----:B------:R-:W-:-:S04]  /*34c0*/  IADD3 R0, P0, R3, R0, RZ ;  /* 0x0000000003007210 */ /* 0x000fc80007f1e0ff */
[----:B------:R-:W-:Y:S02]  /*34d0*/  LEA.HI.X.SX32 R3, R3, R8, 0x1, P0 ;  /* 0x0000000803037211 */ /* 0x000fe400000f0eff */
[----:B-1----:R-:W-:-:S04]  /*34e0*/  LEA R4, P0, R0, c[0x0][0x170], 0x1 ;  /* 0x00005c0000047a11 */ /* 0x002fc800078008ff */
[----:B------:R-:W-:-:S05]  /*34f0*/  LEA.HI.X R5, R0, c[0x0][0x174], R3, 0x1, P0 ;  /* 0x00005d0000057a11 */ /* 0x000fca00000f0c03 */
[----:B------:R-:W-:Y:S01]  /*3500*/  STG.E.U16 [R4.64], R2 ;  /* 0x0000000204007986 */ /* 0x000fe2000c101524 */
[----:B------:R-:W-:Y:S05]  /*3510*/  EXIT ;  /* 0x000000000000794d */ /* 0x000fea0003800000 */
.L_x_3636:
[----:B------:R-:W-:Y:S01]  /*3520*/  MOV R0, 0x0 ;  /* 0x0000000000007802 */ /* 0x000fe20000000f00 */
[----:B------:R-:W-:Y:S01]  /*3530*/  HFMA2.MMA R13, -RZ, RZ, 0, 0 ;  /* 0x00000000ff0d7435 */ /* 0x000fe200000001ff */
[----:B------:R-:W-:Y:S01]  /*3540*/  IMAD.MOV.U32 R4, RZ, RZ, c[0x4][0x178] ;  /* 0x01005e00ff047624 */ /* 0x000fe200078e00ff */
[----:B------:R-:W-:Y:S01]  /*3550*/  MOV R6, c[0x4][0x180] ;  /* 0x0100600000067a02 */ /* 0x000fe20000000f00 */
[----:B------:R0:W1:Y:S01]  /*3560*/  LDC.64 R2, c[0x4][R0] ;  /* 0x0100000000027b82 */ /* 0x0000620000000a00 */
[----:B------:R-:W-:Y:S02]  /*3570*/  IMAD.MOV.U32 R5, RZ, RZ, c[0x4][0x17c] ;  /* 0x01005f00ff057624 */ /* 0x000fe400078e00ff */
[----:B------:R-:W-:Y:S02]  /*3580*/  IMAD.MOV.U32 R7, RZ, RZ, c[0x4][0x184] ;  /* 0x01006100ff077624 */ /* 0x000fe400078e00ff */
[----:B------:R-:W-:-:S02]  /*3590*/  IMAD.MOV.U32 R8, RZ, RZ, 0x219 ;  /* 0x00000219ff087424 */ /* 0x000fc400078e00ff */
        /* <DEDUP_REMOVED lines=11> */
.L_x_3664:
        /* <DEDUP_REMOVED lines=20> */
.L_x_3638:
[----:B------:R-:W-:Y:S01]  /*3790*/  HFMA2.MMA R19, -RZ, RZ, 0, 1.847743988037109375e-06 ;  /* 0x0000001fff137435 */ /* 0x000fe200000001ff */
[----:B------:R-:W-:Y:S01]  /*37a0*/  IMAD.MOV.U32 R17, RZ, RZ, -0x800001 ;  /* 0xff7fffffff117424 */ /* 0x000fe200078e00ff */
[----:B------:R-:W-:Y:S01]  /*37b0*/  MOV R2, 0x37f0 ;  /* 0x000037f000027802 */ /* 0x000fe20000000f00 */
[----:B------:R-:W-:Y:S02]  /*37c0*/  IMAD.MOV.U32 R20, RZ, RZ, 0x10 ;  /* 0x00000010ff147424 */ /* 0x000fe400078e00ff */
[----:B------:R-:W-:Y:S02]  /*37d0*/  IMAD.MOV.U32 R22, RZ, RZ, -0x1 ;  /* 0xffffffffff167424 */ /* 0x000fe400078e00ff */
[----:B------:R-:W-:Y:S05]  /*37e0*/  CALL.REL.NOINC `($__internal_84_$__cuda_sm70_shflsync_bfly_p) ;  /* 0x000004e000007944 */ /* 0x000fea0003c00000 */
[----:B-1----:R-:W-:Y:S01]  /*37f0*/  IMAD.MOV.U32 R2, RZ, RZ, R20 ;  /* 0x000000ffff027224 */ /* 0x002fe200078e0014 */
[----:B0-----:R-:W-:Y:S05]  /*3800*/  BRA `(.L_x_3682) ;  /* 0xffffd33000007947 */ /* 0x001fea000383ffff */
.L_x_3639:
[----:B------:R-:W-:Y:S01]  /*3810*/  IMAD.MOV.U32 R20, RZ, RZ, 0x8 ;  /* 0x00000008ff147424 */ /* 0x000fe200078e00ff */
[----:B------:R-:W-:Y:S01]  /*3820*/  MOV R2, 0x3860 ;  /* 0x0000386000027802 */ /* 0x000fe20000000f00 */
[----:B------:R-:W-:Y:S02]  /*3830*/  IMAD.MOV.U32 R19, RZ, RZ, 0x1f ;  /* 0x0000001fff137424 */ /* 0x000fe400078e00ff */
[----:B------:R-:W-:-:S02]  /*3840*/  IMAD.MOV.U32 R22, RZ, RZ, -0x1 ;  /* 0xffffffffff167424 */ /* 0x000fc400078e00ff */
[----:B------:R-:W-:Y:S05]  /*3850*/  CALL.REL.NOINC `($__internal_84_$__cuda_sm70_shflsync_bfly_p) ;  /* 0x0000047000007944 */ /* 0x000fea0003c00000 */
[----:B01----:R-:W-:Y:S01]  /*3860*/  FMNMX.FTZ R17, R17, R20, !PT ;  /* 0x0000001411117209 */ /* 0x003fe20007810000 */
[----:B------:R-:W-:Y:S01]  /*3870*/  IMAD.MOV.U32 R19, RZ, RZ, 0x1f ;  /* 0x0000001fff137424 */ /* 0x000fe200078e00ff */
[----:B------:R-:W-:Y:S01]  /*3880*/  MOV R20, 0x4 ;  /* 0x0000000400147802 */ /* 0x000fe20000000f00 */
[----:B------:R-:W-:Y:S01]  /*3890*/  IMAD.MOV.U32 R22, RZ, RZ, -0x1 ;  /* 0xffffffffff167424 */ /* 0x000fe200078e00ff */
[----:B------:R-:W-:-:S02]  /*38a0*/  MOV R2, 0x38c0 ;  /* 0x000038c000027802 */ /* 0x000fc40000000f00 */
[----:B------:R-:W-:Y:S05]  /*38b0*/  CALL.REL.NOINC `($__internal_84_$__cuda_sm70_shflsync_bfly_p) ;  /* 0x0000041000007944 */ /* 0x000fea0003c00000 */
[----:B01----:R-:W-:Y:S01]  /*38c0*/  FMNMX.FTZ R17, R17, R20, !PT ;  /* 0x0000001411117209 */ /* 0x003fe20007810000 */
[----:B------:R-:W-:Y:S01]  /*38d0*/  IMAD.MOV.U32 R20, RZ, RZ, 0x2 ;  /* 0x00000002ff147424 */ /* 0x000fe200078e00ff */
[----:B------:R-:W-:Y:S01]  /*38e0*/  MOV R2, 0x3920 ;  /* 0x0000392000027802 */ /* 0x000fe20000000f00 */
[----:B------:R-:W-:-:S02]  /*38f0*/  IMAD.MOV.U32 R19, RZ, RZ, 0x1f ;  /* 0x0000001fff137424 */ /* 0x000fc400078e00ff */
[----:B------:R-:W-:Y:S02]  /*3900*/  IMAD.MOV.U32 R22, RZ, RZ, -0x1 ;  /* 0xffffffffff167424 */ /* 0x000fe400078e00ff */
[----:B------:R-:W-:Y:S05]  /*3910*/  CALL.REL.NOINC `($__internal_84_$__cuda_sm70_shflsync_bfly_p) ;  /* 0x000003b000007944 */ /* 0x000fea0003c00000 */
[----:B01----:R-:W-:Y:S05]  /*3920*/  BRA `(.L_x_3683) ;  /* 0xffffd29000007947 */ /* 0x003fea000383ffff */
.L_x_3666:
[----:B0-----:R-:W-:Y:S01]  /*3930*/  HFMA2.MMA R17, -RZ, RZ, 0, 0 ;  /* 0x00000000ff117435 */ /* 0x001fe200000001ff */
[----:B------:R-:W-:Y:S01]  /*3940*/  IMAD.MOV.U32 R20, RZ, RZ, 0x1 ;  /* 0x00000001ff147424 */ /* 0x000fe200078e00ff */
[----:B------:R-:W-:Y:S01]  /*3950*/  MOV R2, 0x3990 ;  /* 0x0000399000027802 */ /* 0x000fe20000000f00 */
[----:B------:R-:W-:Y:S02]  /*3960*/  IMAD.MOV.U32 R19, RZ, RZ, 0x1f ;  /* 0x0000001fff137424 */ /* 0x000fe400078e00ff */
[----:B------:R-:W-:Y:S02]  /*3970*/  IMAD.MOV.U32 R22, RZ, RZ, -0x1 ;  /* 0xffffffffff167424 */ /* 0x000fe400078e00ff */
[----:B------:R-:W-:Y:S05]  /*3980*/  CALL.REL.NOINC `($__internal_84_$__cuda_sm70_shflsync_bfly_p) ;  /* 0x0000034000007944 */ /* 0x000fea0003c00000 */
[----:B-1----:R-:W-:Y:S01]  /*3990*/  IMAD.MOV.U32 R15, RZ, RZ, R20 ;  /* 0x000000ffff0f7224 */ /* 0x002fe200078e0014 */
[----:B0-----:R-:W-:Y:S05]  /*39a0*/  BRA `(.L_x_3684) ;  /* 0xfffff04000007947 */ /* 0x001fea000383ffff */
.L_x_3667:
[----:B------:R-:W-:Y:S01]  /*39b0*/  IMAD.MOV.U32 R17, RZ, RZ, RZ ;  /* 0x000000ffff117224 */ /* 0x000fe200078e00ff */
[----:B------:R-:W-:Y:S01]  /*39c0*/  MOV R20, 0x1 ;  /* 0x0000000100147802 */ /* 0x000fe20000000f00 */
[----:B------:R-:W-:Y:S01]  /*39d0*/  IMAD.MOV.U32 R19, RZ, RZ, 0x1f ;  /* 0x0000001fff137424 */ /* 0x000fe200078e00ff */
[----:B------:R-:W-:Y:S01]  /*39e0*/  MOV R2, 0x3a10 ;  /* 0x00003a1000027802 */ /* 0x000fe20000000f00 */
[----:B------:R-:W-:-:S02]  /*39f0*/  IMAD.MOV.U32 R22, RZ, RZ, -0x1 ;  /* 0xffffffffff167424 */ /* 0x000fc400078e00ff */
[----:B------:R-:W-:Y:S05]  /*3a00*/  CALL.REL.NOINC `($__internal_84_$__cuda_sm70_shflsync_bfly_p) ;  /* 0x000002c000007944 */ /* 0x000fea0003c00000 */
[----:B-1----:R-:W-:Y:S01]  /*3a10*/  FADD.FTZ R14, RZ, R20 ;  /* 0x00000014ff0e7221 */ /* 0x002fe20000010000 */
[----:B0-----:R-:W-:Y:S01]  /*3a20*/  MOV R22, 0xffffffff ;  /* 0xffffffff00167802 */ /* 0x001fe20000000f00 */
[----:B------:R-:W-:Y:S01]  /*3a30*/  IMAD.MOV.U32 R17, RZ, RZ, RZ ;  /* 0x000000ffff117224 */ /* 0x000fe200078e00ff */
[----:B------:R-:W-:Y:S01]  /*3a40*/  MOV R2, 0x3a80 ;  /* 0x00003a8000027802 */ /* 0x000fe20000000f00 */
[----:B------:R-:W-:-:S02]  /*3a50*/  IMAD.MOV.U32 R20, RZ, RZ, 0x1 ;  /* 0x00000001ff147424 */ /* 0x000fc400078e00ff */
[----:B------:R-:W-:Y:S02]  /*3a60*/  IMAD.MOV.U32 R19, RZ, RZ, 0x1f ;  /* 0x0000001fff137424 */ /* 0x000fe400078e00ff */
[----:B------:R-:W-:Y:S05]  /*3a70*/  CALL.REL.NOINC `($__internal_84_$__cuda_sm70_shflsync_bfly_p) ;  /* 0x0000025000007944 */ /* 0x000fea0003c00000 */
[----:B-1----:R-:W-:Y:S01]  /*3a80*/  FADD.FTZ R10, RZ, R20 ;  /* 0x00000014ff0a7221 */ /* 0x002fe20000010000 */
[----:B------:R-:W-:Y:S01]  /*3a90*/  MOV R2, 0x3af0 ;  /* 0x00003af000027802 */ /* 0x000fe20000000f00 */
[----:B0-----:R-:W-:Y:S02]  /*3aa0*/  IMAD.MOV.U32 R17, RZ, RZ, RZ ;  /* 0x000000ffff117224 */ /* 0x001fe400078e00ff */
[----:B------:R-:W-:Y:S02]  /*3ab0*/  IMAD.MOV.U32 R20, RZ, RZ, 0x1 ;  /* 0x00000001ff147424 */ /* 0x000fe400078e00ff */
[----:B------:R-:W-:Y:S02]  /*3ac0*/  IMAD.MOV.U32 R19, RZ, RZ, 0x1f ;  /* 0x0000001fff137424 */ /* 0x000fe400078e00ff */
[----:B------:R-:W-:Y:S02]  /*3ad0*/  IMAD.MOV.U32 R22, RZ, RZ, -0x1 ;  /* 0xffffffffff167424 */ /* 0x000fe400078e00ff */
[----:B------:R-:W-:Y:S05]  /*3ae0*/  CALL.REL.NOINC `($__internal_84_$__cuda_sm70_shflsync_bfly_p) ;  /* 0x000001e000007944 */ /* 0x000fea0003c00000 */
[----:B-1----:R-:W-:Y:S01]  /*3af0*/  FADD.FTZ R9, RZ, R20 ;  /* 0x00000014ff097221 */ /* 0x002fe20000010000 */
[----:B------:R-:W-:Y:S01]  /*3b00*/  HFMA2.MMA R20, -RZ, RZ, 0, 5.9604644775390625e-08 ;  /* 0x00000001ff147435 */ /* 0x000fe200000001ff */
[----:B0-----:R-:W-:Y:S01]  /*3b10*/  IMAD.MOV.U32 R17, RZ, RZ, RZ ;  /* 0x000000ffff117224 */ /* 0x001fe200078e00ff */
[----:B------:R-:W-:Y:S01]  /*3b20*/  MOV R2, 0x3b60 ;  /* 0x00003b6000027802 */ /* 0x000fe20000000f00 */
[----:B------:R-:W-:-:S02]  /*3b30*/  IMAD.MOV.U32 R19, RZ, RZ, 0x1f ;  /* 0x0000001fff137424 */ /* 0x000fc400078e00ff */
[----:B------:R-:W-:Y:S02]  /*3b40*/  IMAD.MOV.U32 R22, RZ, RZ, -0x1 ;  /* 0xffffffffff167424 */ /* 0x000fe400078e00ff */
[----:B------:R-:W-:Y:S05]  /*3b50*/  CALL.REL.NOINC `($__internal_84_$__cuda_sm70_shflsync_bfly_p) ;  /* 0x0000017000007944 */ /* 0x000fea0003c00000 */
[----:B-1----:R-:W-:Y:S01]  /*3b60*/  FADD.FTZ R13, RZ, R20 ;  /* 0x00000014ff0d7221 */ /* 0x002fe20000010000 */
[----:B0-----:R-:W-:Y:S01]  /*3b70*/  MOV R22, 0xffffffff ;  /* 0xffffffff00167802 */ /* 0x001fe20000000f00 */
[----:B------:R-:W-:Y:S01]  /*3b80*/  IMAD.MOV.U32 R17, RZ, RZ, RZ ;  /* 0x000000ffff117224 */ /* 0x000fe200078e00ff */
[----:B------:R-:W-:Y:S01]  /*3b90*/  MOV R2, 0x3bd0 ;  /* 0x00003bd000027802 */ /* 0x000fe20000000f00 */
[----:B------:R-:W-:Y:S02]  /*3ba0*/  IMAD.MOV.U32 R20, RZ, RZ, 0x1 ;  /* 0x00000001ff147424 */ /* 0x000fe400078e00ff */
[----:B------:R-:W-:Y:S02]  /*3bb0*/  IMAD.MOV.U32 R19, RZ, RZ, 0x1f ;  /* 0x0000001fff137424 */ /* 0x000fe400078e00ff */
[----:B------:R-:W-:Y:S05]  /*3bc0*/  CALL.REL.NOINC `($__internal_84_$__cuda_sm70_shflsync_bfly_p) ;  /* 0x0000010000007944 */ /* 0x000fea0003c00000 */
[----:B-1----:R-:W-:Y:S01]  /*3bd0*/  FADD.FTZ R12, RZ, R20 ;  /* 0x00000014ff0c7221 */ /* 0x002fe20000010000 */
[----:B------:R-:W-:Y:S01]  /*3be0*/  MOV R2, 0x3c40 ;  /* 0x00003c4000027802 */ /* 0x000fe20000000f00 */
[----:B0-----:R-:W-:Y:S02]  /*3bf0*/  IMAD.MOV.U32 R17, RZ, RZ, RZ ;  /* 0x000000ffff117224 */ /* 0x001fe400078e00ff */
[----:B------:R-:W-:-:S02]  /*3c00*/  IMAD.MOV.U32 R20, RZ, RZ, 0x1 ;  /* 0x00000001ff147424 */ /* 0x000fc400078e00ff */
[----:B------:R-:W-:Y:S02]  /*3c10*/  IMAD.MOV.U32 R19, RZ, RZ, 0x1f ;  /* 0x0000001fff137424 */ /* 0x000fe400078e00ff */
[----:B------:R-:W-:Y:S02]  /*3c20*/  IMAD.MOV.U32 R22, RZ, RZ, -0x1 ;  /* 0xffffffffff167424 */ /* 0x000fe400078e00ff */
[----:B------:R-:W-:Y:S05]  /*3c30*/  CALL.REL.NOINC `($__internal_84_$__cuda_sm70_shflsync_bfly_p) ;  /* 0x0000009000007944 */ /* 0x000fea0003c00000 */
[----:B-1----:R-:W-:Y:S01]  /*3c40*/  FADD.FTZ R11, RZ, R20 ;  /* 0x00000014ff0b7221 */ /* 0x002fe20000010000 */
[----:B------:R-:W-:Y:S01]  /*3c50*/  HFMA2.MMA R20, -RZ, RZ, 0, 5.9604644775390625e-08 ;  /* 0x00000001ff147435 */ /* 0x000fe200000001ff */
[----:B0-----:R-:W-:Y:S01]  /*3c60*/  IMAD.MOV.U32 R17, RZ, RZ, RZ ;  /* 0x000000ffff117224 */ /* 0x001fe200078e00ff */
[----:B------:R-:W-:Y:S01]  /*3c70*/  MOV R2, 0x3cb0 ;  /* 0x00003cb000027802 */ /* 0x000fe20000000f00 */
[----:B------:R-:W-:Y:S02]  /*3c80*/  IMAD.MOV.U32 R19, RZ, RZ, 0x1f ;  /* 0x0000001fff137424 */ /* 0x000fe400078e00ff */
[----:B------:R-:W-:Y:S02]  /*3c90*/  IMAD.MOV.U32 R22, RZ, RZ, -0x1 ;  /* 0xffffffffff167424 */ /* 0x000fe400078e00ff */
[----:B------:R-:W-:Y:S05]  /*3ca0*/  CALL.REL.NOINC `($__internal_84_$__cuda_sm70_shflsync_bfly_p) ;  /* 0x0000002000007944 */ /* 0x000fea0003c00000 */
[----:B-1----:R-:W-:Y:S01]  /*3cb0*/  IMAD.MOV.U32 R2, RZ, RZ, R20 ;  /* 0x000000ffff027224 */ /* 0x002fe200078e0014 */
[----:B0-----:R-:W-:Y:S05]  /*3cc0*/  BRA `(.L_x_3685) ;  /* 0xffffed9000007947 */ /* 0x001fea000383ffff */
        .weak           $__internal_84_$__cuda_sm70_shflsync_bfly_p
        .type           $__internal_84_$__cuda_sm70_shflsync_bfly_p,@function
        .size           $__internal_84_$__cuda_sm70_shflsync_bfly_p,(.L_x_24745 - $__internal_84_$__cuda_sm70_shflsync_bfly_p)
$__internal_84_$__cuda_sm70_shflsync_bfly_p:
[----:B------:R-:W-:Y:S01]  /*3cd0*/  IMAD.MOV.U32 R3, RZ, RZ, 0x0 ;  /* 0x00000000ff037424 */ /* 0x000fe200078e00ff */
[----:B------:R-:W-:Y:S04]  /*3ce0*/  WARPSYNC R22 ;  /* 0x0000001600007348 */ /* 0x000fe80003800000 */
[----:B------:R0:W1:Y:S01]  /*3cf0*/  SHFL.BFLY PT, R20, R17, R20, R19 ;  /* 0x0c00001411147389 */ /* 0x00006200000e0013 */
[----:B------:R-:W-:Y:S05]  /*3d00*/  RET.REL.NODEC R2 `(_ZN4vllm25paged_attention_v2_kernelIthLi120ELi16ELi128ELNS_18Fp8KVCacheDataTypeE2ELb1ELi512EEEvPfS2_PT_PKS3_PKT0_S9_ifPKiSB_iPKfiiiSD_SD_iiiii) ;  /* 0xffffc2f002007950 */ /* 0x000fea0003c3ffff */
.L_x_3686:
        /* <DEDUP_REMOVED lines=15> */
.L_x_24745:


//--------------------- .text._ZN4vllm25paged_attention_v2_kernelIthLi112ELi16ELi128ELNS_18Fp8KVCacheDataTypeE2ELb1ELi512EEEvPfS2_PT_PKS3_PKT0_S9_ifPKiSB_iPKfiiiSD_SD_iiiii --------------------------
	.section	.text._ZN4vllm25paged_attention_v2_kernelIthLi112ELi16ELi128ELNS_18Fp8KVCacheDataTypeE2ELb1ELi512EEEvPfS2_PT_PKS3_PKT0_S9_ifPKiSB_iPKfiiiSD_SD_iiiii,"ax",@progbits
	.sectioninfo	@"SHI_REGISTERS=32"
	.align	128
        .global         _ZN4vllm25paged_attention_v2_kernelIthLi112ELi16ELi128ELNS_18Fp8KVCacheDataTypeE2ELb1ELi512EEEvPfS2_PT_PKS3_PKT0_S9_ifPKiSB_iPKfiiiSD_SD_iiiii
        .type           _ZN4vllm25paged_attention_v2_kernelIthLi112ELi16ELi128ELNS_18Fp8KVCacheDataTypeE2ELb1ELi512EEEvPfS2_PT_PKS3_PKT0_S9_ifPKiSB_iPKfiiiSD_SD_iiiii,@function
        .size           _ZN4vllm25paged_attention_v2_kernelIthLi112ELi16ELi128ELNS_18Fp8KVCacheDataTypeE2ELb1ELi512EEEvPfS2_PT_PKS3_PKT0_S9_ifPKiSB_iPKfiiiSD_SD_iiiii,(.L_x_24746 - _ZN4vllm25paged_attention_v2_kernelIthLi112ELi16ELi128ELNS_18Fp8KVCacheDataTypeE2ELb1ELi512EEEvPfS2_PT_PKS3_PKT0_S9_ifPKiSB_iPKfiiiSD_SD_iiiii)
        .other          _ZN4vllm25paged_attention_v2_kernelIthLi112ELi16ELi128ELNS_18Fp8KVCacheDataTypeE2ELb1ELi512EEEvPfS2_PT_PKS3_PKT0_S9_ifPKiSB_iPKfiiiSD_SD_iiiii,@"STO_CUDA_ENTRY STV_DEFAULT"
_ZN4vllm25paged_attention_v2_kernelIthLi112ELi16ELi128ELNS_18Fp8KVCacheDataTypeE2ELb1ELi512EEEvPfS2_PT_PKS3_PKT0_S9_ifPKiSB_iPKfiiiSD_SD_iiiii:
.text._ZN4vllm25paged_attention_v2_kernelIthLi112ELi16ELi128ELNS_18Fp8KVCacheDataTypeE2ELb1ELi512EEEvPfS2_PT_PKS3_PKT0_S9_ifPKiSB_iPKfiiiSD_SD_iiiii:
        /* <DEDUP_REMOVED lines=16> */
[----:B------:R-:W-:-:S04]  /*0100*/  LOP3.LUT R6, R6, c[0x0][0x1e4], RZ, 0x3c, !PT ;  /* 0x0000790006067a12 */ /* 0x000fc800078e3cff */
[----:B------:R-:W-:Y:S02]  /*0110*/  ISETP.GE.AND P2, PT, R6, RZ, PT ;  /* 0x000000ff0600720c */ /* 0x000fe40003f46270 */
[----:B------:R-:W1:Y:S01]  /*0120*/  S2R R6, SR_CTAID.X ;  /* 0x0000000000067919 */ /* 0x000e620000002500 */
[----:B0-----:R-:W0:Y:S02]  /*0130*/  MUFU.RCP R5, R5 ;  /* 0x0000000500057308 */ /* 0x001e240000001000 */
[----:B0-----:R-:W-:Y:S02]  /*0140*/  IADD3 R2, R5, 0xffffffe, RZ ;  /* 0x0ffffffe05027810 */ /* 0x001fe40007ffe0ff */
[----:B------:R-:W0:Y:S04]  /*0150*/  S2R R5, SR_TID.X ;  /* 0x0000000000057919 */ /* 0x000e280000002100 */
[----:B------:R2:W3:Y:S02]  /*0160*/  F2I.FTZ.U32.TRUNC.NTZ R3, R2 ;  /* 0x0000000200037305 */ /* 0x0004e4000021f000 */
[----:B--2---:R-:W-:Y:S01]  /*0170*/  HFMA2.MMA R2, -RZ, RZ, 0, 0 ;  /* 0x00000000ff027435 */ /* 0x004fe200000001ff */
[----:B---3--:R-:W-:-:S04]  /*0180*/  IMAD.MOV R17, RZ, RZ, -R3 ;  /* 0x000000ffff117224 */ /* 0x008fc800078e0a03 */
[----:B------:R-:W-:Y:S01]  /*0190*/  IMAD R17, R17, R18, RZ ;  /* 0x0000001211117224 */ /* 0x000fe200078e02ff */
[----:B0-----:R-:W-:-:S04]  /*01a0*/  SHF.R.S32.HI R8, RZ, 0x1f, R5 ;  /* 0x0000001fff087819 */ /* 0x001fc80000011405 */
[----:B------:R-:W-:Y:S01]  /*01b0*/  IMAD.HI.U32 R17, R3, R17, R2 ;  /* 0x0000001103117227 */ /* 0x000fe200078e0002 */
[----:B------:R-:W-:Y:S02]  /*01c0*/  IADD3 R2, R14, 0xf, RZ ;  /* 0x0000000f0e027810 */ /* 0x000fe40007ffe0ff */
[----:B------:R-:W-:-:S03]  /*01d0*/  LEA.HI R8, R8, R5, RZ, 0x5 ;  /* 0x0000000508087211 */ /* 0x000fc600078f28ff */
[----:B------:R-:W-:-:S04]  /*01e0*/  IMAD.HI.U32 R9, R17, R7, RZ ;  /* 0x0000000711097227 */ /* 0x000fc800078e00ff */
[----:B------:R-:W-:-:S04]  /*01f0*/  IMAD.MOV R3, RZ, RZ, -R9 ;  /* 0x000000ffff037224 */ /* 0x000fc800078e0a09 */
[----:B------:R-:W-:Y:S01]  /*0200*/  IMAD R7, R18, R3, R7 ;  /* 0x0000000312077224 */ /* 0x000fe200078e0207 */
[----:B------:R-:W-:-:S04]  /*0210*/  SHF.R.S32.HI R3, RZ, 0x1f, R2 ;  /* 0x0000001fff037819 */ /* 0x000fc80000011402 */
[----:B------:R-:W-:Y:S02]  /*0220*/  ISETP.GT.U32.AND P1, PT, R18, R7, PT ;  /* 0x000000071200720c */ /* 0x000fe40003f24070 */
[----:B------:R-:W-:-:S04]  /*0230*/  LEA.HI R3, R3, R2, RZ, 0x4 ;  /* 0x0000000203037211 */ /* 0x000fc800078f20ff */
[----:B------:R-:W-:-:S04]  /*0240*/  SHF.R.S32.HI R16, RZ, 0x4, R3 ;  /* 0x00000004ff107819 */ /* 0x000fc80000011403 */
[----:B------:R-:W-:-:S03]  /*0250*/  IMNMX R11, R16, R11, PT ;  /* 0x0000000b100b7217 */ /* 0x000fc60003800200 */
[----:B------:R-:W-:Y:S01]  /*0260*/  @!P1 IMAD.IADD R7, R7, 0x1, -R18 ;  /* 0x0000000107079824 */ /* 0x000fe200078e0a12 */
[----:B------:R-:W-:Y:S01]  /*0270*/  @!P1 IADD3 R9, R9, 0x1, RZ ;  /* 0x0000000109099810 */ /* 0x000fe20007ffe0ff */
[----:B------:R-:W-:Y:S01]  /*0280*/  IMAD R2, R4, -0x20, R11 ;  /* 0xffffffe004027824 */ /* 0x000fe200078e020b */
[----:B------:R-:W-:Y:S02]  /*0290*/  ISETP.NE.AND P1, PT, RZ, c[0x0][0x1e4], PT ;  /* 0x00007900ff007a0c */ /* 0x000fe40003f25270 */
[----:B------:R-:W-:Y:S01]  /*02a0*/  ISETP.GE.U32.AND P0, PT, R7, R18, PT ;  /* 0x000000120700720c */ /* 0x000fe20003f06070 */
[----:B------:R-:W-:Y:S02]  /*02b0*/  IMAD.MOV.U32 R7, RZ, RZ, c[0x0][0x1e8] ;  /* 0x00007a00ff077624 */ /* 0x000fe400078e00ff */
[----:B------:R-:W-:Y:S01]  /*02c0*/  IMAD R3, R2, 0x10, R15 ;  /* 0x0000001002037824 */ /* 0x000fe200078e020f */
[----:B------:R-:W-:-:S04]  /*02d0*/  LOP3.LUT R2, R8, 0xffffffe0, RZ, 0xc0, !PT ;  /* 0xffffffe008027812 */ /* 0x000fc800078ec0ff */
[----:B------:R-:W-:-:S05]  /*02e0*/  IMNMX R10, R14, R3, PT ;  /* 0x000000030e0a7217 */ /* 0x000fca0003800200 */
[----:B------:R-:W-:Y:S01]  /*02f0*/  @P0 IADD3 R9, R9, 0x1, RZ ;  /* 0x0000000109090810 */ /* 0x000fe20007ffe0ff */
[----:B------:R-:W-:Y:S01]  /*0300*/  IMAD.IADD R10, R10, 0x1, -R15 ;  /* 0x000000010a0a7824 */ /* 0x000fe200078e0a0f */
[----:B------:R-:W-:Y:S02]  /*0310*/  ISETP.GT.AND P0, PT, R7, -0x1, PT ;  /* 0xffffffff0700780c */ /* 0x000fe40003f04270 */
[----:B------:R-:W-:Y:S02]  /*0320*/  @!P2 IADD3 R9, -R9, RZ, RZ ;  /* 0x000000ff0909a210 */ /* 0x000fe40007ffe1ff */
[----:B------:R-:W-:Y:S01]  /*0330*/  SHF.R.S32.HI R7, RZ, 0x5, R8 ;  /* 0x00000005ff077819 */ /* 0x000fe20000011408 */
[----:B------:R-:W-:Y:S01]  /*0340*/  IMAD.IADD R8, R5, 0x1, -R2 ;  /* 0x0000000105087824 */ /* 0x000fe200078e0a02 */
[----:B------:R-:W-:-:S07]  /*0350*/  @!P1 LOP3.LUT R9, RZ, c[0x0][0x1e4], RZ, 0x33, !PT ;  /* 0x00007900ff099a12 */ /* 0x000fce00078e33ff */
        /* <DEDUP_REMOVED lines=24> */
[----:B------:R-:W-:Y:S02]  /*04e0*/  ISETP.GE.U32.AND P0, PT, R3, R20, PT ;  /* 0x000000140300720c */ /* 0x000fe40003f06070 */
[----:B------:R-:W-:-:S11]  /*04f0*/  IABS R20, R6 ;  /* 0x0000000600147213 */ /* 0x000fd60000000000 */
[----:B------:R-:W-:-:S05]  /*0500*/  @P0 IADD3 R13, R13, 0x1, RZ ;  /* 0x000000010d0d0810 */ /* 0x000fca0007ffe0ff */
        /* <DEDUP_REMOVED lines=29> */
.L_x_3687:
[----:B-1----:R-:W-:-:S04]  /*06e0*/  IMAD.MOV.U32 R3, RZ, RZ, c[0x0][0xc] ;  /* 0x00000300ff037624 */ /* 0x002fc800078e00ff */
[----:B------:R-:W-:-:S04]  /*06f0*/  IMAD R2, R3, c[0x0][0x1d8], R6 ;  /* 0x0000760003027a24 */ /* 0x000fc800078e0206 */
[----:B------:R-:W-:-:S03]  /*0700*/  IMAD R13, R2, c[0x0][0x1e8], RZ ;  /* 0x00007a00020d7a24 */ /* 0x000fc600078e02ff */
.L_x_3688:
[----:B------:R-:W-:Y:S01]  /*0710*/  LEA R12, R4, R7, 0x5 ;  /* 0x00000007040c7211 */ /* 0x000fe200078e28ff */
[----:B------:R-:W-:Y:S01]  /*0720*/  BSSY B7, `(.L_x_3689) ;  /* 0x000003d000077945 */ /* 0x000fe20003800000 */
[----:B------:R-:W-:Y:S02]  /*0730*/  IADD3 R13, R13, 0x1, RZ ;  /* 0x000000010d0d7810 */ /* 0x000fe40007ffe0ff */
[----:B------:R-:W-:-:S13]  /*0740*/  ISETP.GE.AND P1, PT, R12, R11, PT ;  /* 0x0000000b0c00720c */ /* 0x000fda0003f26270 */
[----:B------:R-:W-:Y:S05]  /*0750*/  @P1 BRA `(.L_x_3690) ;  /* 0x0000039000001947 */ /* 0x000fea0003800000 */
[----:B------:R-:W-:Y:S02]  /*0760*/  IABS R19, c[0x0][0x1e0] ;  /* 0x0000780000137a13 */ /* 0x000fe40000000000 */
[----:B------:R-:W-:Y:S02]  /*0770*/  LEA.HI R2, R5, R5, RZ, 0x1 ;  /* 0x0000000505027211 */ /* 0x000fe400078f08ff */
[----:B------:R-:W0:Y:S01]  /*0780*/  I2F.RP R22, R19 ;  /* 0x0000001300167306 */ /* 0x000e220000209400 */
[----:B------:R-:W-:Y:S02]  /*0790*/  IABS R23, c[0x0][0x1e4] ;  /* 0x0000790000177a13 */ /* 0x000fe40000000000 */
[--C-:B------:R-:W-:Y:S02]  /*07a0*/  SHF.R.S32.HI R20, RZ, 0x1, R2.reuse ;  /* 0x00000001ff147819 */ /* 0x100fe40000011402 */
[----:B------:R-:W-:Y:S02]  /*07b0*/  SHF.R.S32.HI R21, RZ, 0x1f, R2 ;  /* 0x0000001fff157819 */ /* 0x000fe40000011402 */
[----:B------:R-:W-:-:S02]  /*07c0*/  ISETP.NE.AND P2, PT, RZ, c[0x0][0x1e4], PT ;  /* 0x00007900ff007a0c */ /* 0x000fc40003f45270 */
[-C--:B------:R-:W-:Y:S02]  /*07d0*/  LEA.HI R21, R21, R20.reuse, RZ, 0x4 ;  /* 0x0000001415157211 */ /* 0x080fe400078f20ff */
[----:B------:R-:W-:Y:S02]  /*07e0*/  ISETP.NE.AND P3, PT, RZ, c[0x0][0x1e0], PT ;  /* 0x00007800ff007a0c */ /* 0x000fe40003f65270 */
[----:B------:R-:W-:Y:S01]  /*07f0*/  LOP3.LUT R21, R21, 0xfffffff0, RZ, 0xc0, !PT ;  /* 0xfffffff015157812 */ /* 0x000fe200078ec0ff */
[----:B0-----:R-:W0:Y:S03]  /*0800*/  MUFU.RCP R22, R22 ;  /* 0x0000001600167308 */ /* 0x001e260000001000 */
[----:B------:R-:W-:Y:S02]  /*0810*/  IADD3 R20, -R15, R20, -R21 ;  /* 0x000000140f147210 */ /* 0x000fe40007ffe915 */
[----:B0-----:R-:W-:Y:S01]  /*0820*/  IADD3 R3, R22, 0xffffffe, RZ ;  /* 0x0ffffffe16037810 */ /* 0x001fe20007ffe0ff */
[----:B------:R-:W-:-:S05]  /*0830*/  IMAD.MOV.U32 R22, RZ, RZ, R12 ;  /* 0x000000ffff167224 */ /* 0x000fca00078e000c */
[----:B------:R-:W0:Y:S02]  /*0840*/  F2I.FTZ.U32.TRUNC.NTZ R3, R3 ;  /* 0x0000000300037305 */ /* 0x000e24000021f000 */
[----:B0-----:R-:W-:-:S04]  /*0850*/  IMAD.MOV R2, RZ, RZ, -R3 ;  /* 0x000000ffff027224 */ /* 0x001fc800078e0a03 */
[----:B------:R-:W-:Y:S02]  /*0860*/  IMAD R21, R2, R19, RZ ;  /* 0x0000001302157224 */ /* 0x000fe400078e02ff */
[----:B------:R-:W-:-:S04]  /*0870*/  IMAD.MOV.U32 R2, RZ, RZ, RZ ;  /* 0x000000ffff027224 */ /* 0x000fc800078e00ff */
[----:B------:R-:W-:Y:S01]  /*0880*/  IMAD.HI.U32 R2, R3, R21, R2 ;  /* 0x0000001503027227 */ /* 0x000fe200078e0002 */
[----:B------:R-:W-:-:S03]  /*0890*/  IADD3 R3, R9, -c[0x0][0x1dc], RZ ;  /* 0x8000770009037a10 */ /* 0x000fc60007ffe0ff */
[----:B------:R-:W-:Y:S02]  /*08a0*/  IMAD.MOV.U32 R21, RZ, RZ, R23 ;  /* 0x000000ffff157224 */ /* 0x000fe400078e0017 */
.L_x_3692:
        /* <DEDUP_REMOVED lines=36> */
.L_x_3690:
[----:B------:R-:W-:Y:S05]  /*0af0*/  BSYNC B7 ;  /* 0x0000000000077941 */ /* 0x000fea0003800000 */
.L_x_3689:
[----:B------:R-:W-:Y:S05]  /*0b00*/  BRA.DIV ~URZ, `(.L_x_3693) ;  /* 0x000029e27f007947 */ /* 0x000fea000b800000 */
[----:B------:R-:W-:-:S05]  /*0b10*/  IMAD.MOV.U32 R2, RZ, RZ, -0x800001 ;  /* 0xff7fffffff027424 */ /* 0x000fca00078e00ff */
.L_x_3727:
        /* <DEDUP_REMOVED lines=8> */
.L_x_3728:
        /* <DEDUP_REMOVED lines=35> */
.L_x_3699:
        /* <DEDUP_REMOVED lines=11> */
.L_x_3698:
[----:B------:R-:W-:Y:S05]  /*0e80*/  BSYNC B1 ;  /* 0x0000000000017941 */ /* 0x000fea0003800000 */
.L_x_3697:
        /* <DEDUP_REMOVED lines=10> */
.L_x_3702:
        /* <DEDUP_REMOVED lines=10> */
[C---:B--2---:R-:W-:Y:S02]  /*0fd0*/  FADD.FTZ R23, -R2.reuse, R23 ;  /* 0x0000001702177221 */ /* 0x044fe40000010100 */
[----:B------:R-:W-:Y:S02]  /*0fe0*/  FMUL.FTZ R24, R21, 1.4426950216293334961 ;  /* 0x3fb8aa3b15187820 */ /* 0x000fe40000410000 */
[----:B------:R-:W-:Y:S01]  /*0ff0*/  FMUL.FTZ R26, R23, 1.4426950216293334961 ;  /* 0x3fb8aa3b171a7820 */ /* 0x000fe20000410000 */
[----:B------:R-:W0:Y:S01]  /*1000*/  LDS R21, [R17+0xc00] ;  /* 0x000c000011157984 */ /* 0x000e220000000800 */
[C---:B---3--:R-:W-:Y:S02]  /*1010*/  FADD.FTZ R27, -R2.reuse, R27 ;  /* 0x0000001b021b7221 */ /* 0x048fe40000010100 */
[----:B------:R-:W1:Y:S01]  /*1020*/  MUFU.EX2 R24, R24 ;  /* 0x0000001800187308 */ /* 0x000e620000000800 */
[----:B------:R-:W2:Y:S01]  /*1030*/  LDS R23, [R17+0xa00] ;  /* 0x000a000011177984 */ /* 0x000ea20000000800 */
[----:B----4-:R-:W-:-:S02]  /*1040*/  FADD.FTZ R29, -R2, R29 ;  /* 0x0000001d021d7221 */ /* 0x010fc40000010100 */
[----:B------:R-:W-:Y:S02]  /*1050*/  FMUL.FTZ R27, R27, 1.4426950216293334961 ;  /* 0x3fb8aa3b1b1b7820 */ /* 0x000fe40000410000 */
[----:B------:R-:W-:Y:S02]  /*1060*/  FMUL.FTZ R28, R29, 1.4426950216293334961 ;  /* 0x3fb8aa3b1d1c7820 */ /* 0x000fe40000410000 */
[----:B------:R-:W3:Y:S01]  /*1070*/  MUFU.EX2 R26, R26 ;  /* 0x0000001a001a7308 */ /* 0x000ee20000000800 */
[----:B-----5:R-:W-:-:S04]  /*1080*/  FADD.FTZ R20, -R2, R20 ;  /* 0x0000001402147221 */ /* 0x020fc80000010100 */
[----:B------:R-:W-:Y:S02]  /*1090*/  FMUL.FTZ R29, R20, 1.4426950216293334961 ;  /* 0x3fb8aa3b141d7820 */ /* 0x000fe40000410000 */
[----:B------:R-:W-:Y:S01]  /*10a0*/  FADD.FTZ R20, -R2, R22 ;  /* 0x0000001602147221 */ /* 0x000fe20000010100 */
[----:B------:R-:W4:Y:S01]  /*10b0*/  MUFU.EX2 R28, R28 ;  /* 0x0000001c001c7308 */ /* 0x000f220000000800 */
[----:B-1----:R-:W-:Y:S01]  /*10c0*/  FADD.FTZ R18, R24, R18 ;  /* 0x0000001218127221 */ /* 0x002fe20000010000 */
[----:B------:R1:W-:Y:S01]  /*10d0*/  STS [R17+-0x400], R24 ;  /* 0xfffc001811007388 */ /* 0x0003e20000000800 */
[----:B------:R-:W-:-:S03]  /*10e0*/  FMUL.FTZ R20, R20, 1.4426950216293334961 ;  /* 0x3fb8aa3b14147820 */ /* 0x000fc60000410000 */
[----:B---3--:R3:W-:Y:S01]  /*10f0*/  STS [R17+-0x200], R26 ;  /* 0xfffe001a11007388 */ /* 0x0087e20000000800 */
[----:B------:R-:W-:Y:S01]  /*1100*/  FADD.FTZ R18, R18, R26 ;  /* 0x0000001a12127221 */ /* 0x000fe20000010000 */
[----:B------:R-:W5:Y:S01]  /*1110*/  MUFU.EX2 R22, R29 ;  /* 0x0000001d00167308 */ /* 0x000f620000000800 */
[----:B-1----:R-:W-:-:S04]  /*1120*/  FADD.FTZ R24, -R2, R25 ;  /* 0x0000001902187221 */ /* 0x002fc80000010100 */
[----:B------:R-:W-:Y:S01]  /*1130*/  FMUL.FTZ R24, R24, 1.4426950216293334961 ;  /* 0x3fb8aa3b18187820 */ /* 0x000fe20000410000 */
[----:B----4-:R1:W-:Y:S02]  /*1140*/  STS [R17+0x200], R28 ;  /* 0x0002001c11007388 */ /* 0x0103e40000000800 */
[----:B---3--:R3:W4:Y:S01]  /*1150*/  MUFU.EX2 R26, R27 ;  /* 0x0000001b001a7308 */ /* 0x0087220000000800 */
[C---:B0-----:R-:W-:Y:S02]  /*1160*/  FADD.FTZ R21, -R2.reuse, R21 ;  /* 0x0000001502157221 */ /* 0x041fe40000010100 */
[----:B--2---:R-:W-:-:S05]  /*1170*/  FADD.FTZ R23, -R2, R23 ;  /* 0x0000001702177221 */ /* 0x004fca0000010100 */
[----:B------:R-:W0:Y:S01]  /*1180*/  MUFU.EX2 R20, R20 ;  /* 0x0000001400147308 */ /* 0x000e220000000800 */
[----:B---3--:R-:W2:Y:S04]  /*1190*/  LDS R27, [R17+0x1000] ;  /* 0x00100000111b7984 */ /* 0x008ea80000000800 */
[----:B-----5:R-:W-:Y:S01]  /*11a0*/  STS [R17+0x400], R22 ;  /* 0x0004001611007388 */ /* 0x020fe20000000800 */
[----:B----4-:R-:W-:Y:S02]  /*11b0*/  FADD.FTZ R25, R18, R26 ;  /* 0x0000001a12197221 */ /* 0x010fe40000010000 */
[----:B------:R-:W3:Y:S01]  /*11c0*/  MUFU.EX2 R24, R24 ;  /* 0x0000001800187308 */ /* 0x000ee20000000800 */
[----:B------:R-:W-:Y:S01]  /*11d0*/  FMUL.FTZ R18, R23, 1.4426950216293334961 ;  /* 0x3fb8aa3b17127820 */ /* 0x000fe20000410000 */
[----:B------:R4:W-:Y:S01]  /*11e0*/  STS [R17], R26 ;  /* 0x0000001a11007388 */ /* 0x0009e20000000800 */
[----:B------:R-:W-:-:S02]  /*11f0*/  FADD.FTZ R25, R25, R28 ;  /* 0x0000001c19197221 */ /* 0x000fc40000010000 */
[----:B-1----:R-:W-:Y:S01]  /*1200*/  FMUL.FTZ R28, R21, 1.4426950216293334961 ;  /* 0x3fb8aa3b151c7820 */ /* 0x002fe20000410000 */
[----:B------:R-:W1:Y:S01]  /*1210*/  LDS R23, [R17+0xe00] ;  /* 0x000e000011177984 */ /* 0x000e620000000800 */
[----:B------:R-:W-:-:S03]  /*1220*/  FADD.FTZ R25, R25, R22 ;  /* 0x0000001619197221 */ /* 0x000fc60000010000 */
[----:B------:R-:W5:Y:S01]  /*1230*/  LDS R21, [R17+0x1400] ;  /* 0x0014000011157984 */ /* 0x000f620000000800 */
[----:B------:R-:W2:Y:S01]  /*1240*/  MUFU.EX2 R28, R28 ;  /* 0x0000001c001c7308 */ /* 0x000ea20000000800 */
[----:B0-----:R-:W-:Y:S02]  /*1250*/  FADD.FTZ R29, R25, R20 ;  /* 0x00000014191d7221 */ /* 0x001fe40000010000 */
[----:B------:R-:W0:Y:S04]  /*1260*/  LDS R25, [R17+0x1200] ;  /* 0x0012000011197984 */ /* 0x000e280000000800 */
[----:B------:R-:W-:Y:S01]  /*1270*/  STS [R17+0x600], R20 ;  /* 0x0006001411007388 */ /* 0x000fe20000000800 */
[----:B----4-:R4:W2:Y:S03]  /*1280*/  MUFU.EX2 R26, R18 ;  /* 0x00000012001a7308 */ /* 0x0108a60000000800 */
[----:B---3--:R3:W-:Y:S04]  /*1290*/  STS [R17+0x800], R24 ;  /* 0x0008001811007388 */ /* 0x0087e80000000800 */
[----:B--2---:R2:W-:Y:S01]  /*12a0*/  STS [R17+0xc00], R28 ;  /* 0x000c001c11007388 */ /* 0x0045e20000000800 */
[----:B----4-:R-:W-:-:S03]  /*12b0*/  FADD.FTZ R18, R29, R24 ;  /* 0x000000181d127221 */ /* 0x010fc60000010000 */
[----:B------:R-:W4:Y:S01]  /*12c0*/  LDS R29, [R17+0x1600] ;  /* 0x00160000111d7984 */ /* 0x000f220000000800 */
[----:B------:R-:W-:Y:S02]  /*12d0*/  FADD.FTZ R27, -R2, R27 ;  /* 0x0000001b021b7221 */ /* 0x000fe40000010100 */
[----:B------:R-:W-:Y:S01]  /*12e0*/  FADD.FTZ R22, R18, R26 ;  /* 0x0000001a12167221 */ /* 0x000fe20000010000 */
[----:B------:R0:W-:Y:S01]  /*12f0*/  STS [R17+0xa00], R26 ;  /* 0x000a001a11007388 */ /* 0x0001e20000000800 */
[----:B---3--:R-:W-:Y:S02]  /*1300*/  FMUL.FTZ R24, R27, 1.4426950216293334961 ;  /* 0x3fb8aa3b1b187820 */ /* 0x008fe40000410000 */
[----:B------:R-:W-:Y:S01]  /*1310*/  FADD.FTZ R20, R22, R28 ;  /* 0x0000001c16147221 */ /* 0x000fe20000010000 */
[----:B------:R-:W3:Y:S03]  /*1320*/  LDS R18, [R17+0x1800] ;  /* 0x0018000011127984 */ /* 0x000ee60000000800 */
[----:B------:R-:W2:Y:S01]  /*1330*/  MUFU.EX2 R24, R24 ;  /* 0x0000001800187308 */ /* 0x000ea20000000800 */
[----:B------:R-:W3:Y:S01]  /*1340*/  LDS R22, [R17+0x1a00] ;  /* 0x001a000011167984 */ /* 0x000ee20000000800 */
[----:B-1----:R-:W-:-:S04]  /*1350*/  FADD.FTZ R23, -R2, R23 ;  /* 0x0000001702177221 */ /* 0x002fc80000010100 */
[----:B------:R-:W-:Y:S02]  /*1360*/  FMUL.FTZ R23, R23, 1.4426950216293334961 ;  /* 0x3fb8aa3b17177820 */ /* 0x000fe40000410000 */
[C---:B-----5:R-:W-:Y:S02]  /*1370*/  FADD.FTZ R21, -R2.reuse, R21 ;  /* 0x0000001502157221 */ /* 0x060fe40000010100 */
[C---:B0-----:R-:W-:Y:S02]  /*1380*/  FADD.FTZ R25, -R2.reuse, R25 ;  /* 0x0000001902197221 */ /* 0x041fe40000010100 */
[----:B------:R-:W0:Y:S01]  /*1390*/  MUFU.EX2 R23, R23 ;  /* 0x0000001700177308 */ /* 0x000e220000000800 */
[----:B--2---:R-:W-:Y:S02]  /*13a0*/  FMUL.FTZ R28, R21, 1.4426950216293334961 ;  /* 0x3fb8aa3b151c7820 */ /* 0x004fe40000410000 */
[----:B------:R-:W-:Y:S01]  /*13b0*/  FMUL.FTZ R26, R25, 1.4426950216293334961 ;  /* 0x3fb8aa3b191a7820 */ /* 0x000fe20000410000 */
[----:B------:R-:W-:Y:S04]  /*13c0*/  STS [R17+0x1000], R24 ;  /* 0x0010001811007388 */ /* 0x000fe80000000800 */
[----:B------:R-:W1:Y:S01]  /*13d0*/  MUFU.EX2 R28, R28 ;  /* 0x0000001c001c7308 */ /* 0x000e620000000800 */
[----:B----4-:R-:W-:-:S07]  /*13e0*/  FADD.FTZ R29, -R2, R29 ;  /* 0x0000001d021d7221 */ /* 0x010fce0000010100 */
[----:B------:R-:W2:Y:S01]  /*13f0*/  MUFU.EX2 R26, R26 ;  /* 0x0000001a001a7308 */ /* 0x000ea20000000800 */
[----:B0-----:R-:W-:Y:S01]  /*1400*/  FADD.FTZ R27, R20, R23 ;  /* 0x00000017141b7221 */ /* 0x001fe20000010000 */
[----:B------:R0:W-:Y:S01]  /*1410*/  STS [R17+0xe00], R23 ;  /* 0x000e001711007388 */ /* 0x0001e20000000800 */
[----:B------:R-:W-:Y:S02]  /*1420*/  FMUL.FTZ R21, R29, 1.4426950216293334961 ;  /* 0x3fb8aa3b1d157820 */ /* 0x000fe40000410000 */
[----:B------:R-:W-:Y:S02]  /*1430*/  FADD.FTZ R27, R27, R24 ;  /* 0x000000181b1b7221 */ /* 0x000fe40000010000 */
[C---:B---3--:R-:W-:Y:S02]  /*1440*/  FADD.FTZ R18, -R2.reuse, R18 ;  /* 0x0000001202127221 */ /* 0x048fe40000010100 */
[----:B------:R-:W3:Y:S01]  /*1450*/  MUFU.EX2 R21, R21 ;  /* 0x0000001500157308 */ /* 0x000ee20000000800 */
[----:B-1----:R-:W-:Y:S01]  /*1460*/  STS [R17+0x1400], R28 ;  /* 0x0014001c11007388 */ /* 0x002fe20000000800 */
[----:B------:R-:W-:-:S02]  /*1470*/  FADD.FTZ R22, -R2, R22 ;  /* 0x0000001602167221 */ /* 0x000fc40000010100 */
[----:B------:R-:W-:Y:S02]  /*1480*/  FMUL.FTZ R18, R18, 1.4426950216293334961 ;  /* 0x3fb8aa3b12127820 */ /* 0x000fe40000410000 */
[----:B------:R-:W-:Y:S01]  /*1490*/  FMUL.FTZ R22, R22, 1.4426950216293334961 ;  /* 0x3fb8aa3b16167820 */ /* 0x000fe20000410000 */
[----:B--2---:R-:W-:Y:S01]  /*14a0*/  STS [R17+0x1200], R26 ;  /* 0x0012001a11007388 */ /* 0x004fe20000000800 */
[----:B------:R1:W2:Y:S01]  /*14b0*/  MUFU.EX2 R25, R18 ;  /* 0x0000001200197308 */ /* 0x0002a20000000800 */
[----:B------:R-:W-:Y:S02]  /*14c0*/  FADD.FTZ R27, R27, R26 ;  /* 0x0000001a1b1b7221 */ /* 0x000fe40000010000 */
[----:B---3--:R-:W-:Y:S05]  /*14d0*/  STS [R17+0x1600], R21 ;  /* 0x0016001511007388 */ /* 0x008fea0000000800 */
[----:B------:R-:W3:Y:S01]  /*14e0*/  MUFU.EX2 R22, R22 ;  /* 0x0000001600167308 */ /* 0x000ee20000000800 */
[----:B-1----:R-:W-:-:S04]  /*14f0*/  FADD.FTZ R18, R27, R28 ;  /* 0x0000001c1b127221 */ /* 0x002fc80000010000 */
[----:B------:R-:W-:Y:S01]  /*1500*/  FADD.FTZ R18, R18, R21 ;  /* 0x0000001512127221 */ /* 0x000fe20000010000 */
[----:B--2---:R-:W-:Y:S03]  /*1510*/  STS [R17+0x1800], R25 ;  /* 0x0018001911007388 */ /* 0x004fe60000000800 */
[----:B0-----:R-:W-:Y:S01]  /*1520*/  FADD.FTZ R23, R18, R25 ;  /* 0x0000001912177221 */ /* 0x001fe20000010000 */
[----:B---3--:R0:W-:Y:S03]  /*1530*/  STS [R17+0x1a00], R22 ;  /* 0x001a001611007388 */ /* 0x0081e60000000800 */
[----:B------:R-:W-:Y:S01]  /*1540*/  FADD.FTZ R18, R23, R22 ;  /* 0x0000001617127221 */ /* 0x000fe20000010000 */
[----:B0-----:R-:W-:Y:S01]  /*1550*/  IADD3 R17, R17, 0x2000, RZ ;  /* 0x0000200011117810 */ /* 0x001fe20007ffe0ff */
[----:B------:R-:W-:Y:S05]  /*1560*/  @!P3 BRA `(.L_x_3702) ;  /* 0xfffff9c00000b947 */ /* 0x000fea000383ffff */
.L_x_3701:
[----:B------:R-:W-:Y:S05]  /*1570*/  BSYNC B1 ;  /* 0x0000000000017941 */ /* 0x000fea0003800000 */
.L_x_3700:
        /* <DEDUP_REMOVED lines=28> */
[----:B------:R-:W-:Y:S01]  /*1740*/  FADD.FTZ R23, -R2, R21 ;  /* 0x0000001502177221 */ /* 0x000fe20000010100 */
        /* <DEDUP_REMOVED lines=26> */
.L_x_3704:
[----:B------:R-:W-:Y:S05]  /*18f0*/  BSYNC B1 ;  /* 0x0000000000017941 */ /* 0x000fea0003800000 */
.L_x_3703:
        /* <DEDUP_REMOVED lines=26> */
.L_x_3696:
[----:B------:R-:W-:Y:S05]  /*1aa0*/  BSYNC B0 ;  /* 0x0000000000007941 */ /* 0x000fea0003800000 */
.L_x_3695:
        /* <DEDUP_REMOVED lines=43> */
.L_x_3709:
        /* <DEDUP_REMOVED lines=8> */
.L_x_3708:
[----:B------:R-:W-:Y:S05]  /*1de0*/  BSYNC B1 ;  /* 0x0000000000017941 */ /* 0x000fea0003800000 */
.L_x_3707:
        /* <DEDUP_REMOVED lines=10> */
.L_x_3712:
[----:B------:R-:W1:Y:S01]  /*1e90*/  LDS R23, [R15] ;  /* 0x000000000f177984 */ /* 0x000e620000000800 */
[----:B------:R-:W-:-:S03]  /*1ea0*/  IADD3 R17, R17, 0x800, RZ ;  /* 0x0000080011117810 */ /* 0x000fc60007ffe0ff */
[----:B------:R-:W2:Y:S01]  /*1eb0*/  LDS R19, [R15+-0x400] ;  /* 0xfffc00000f137984 */ /* 0x000ea20000000800 */
[----:B------:R-:W-:-:S03]  /*1ec0*/  ISETP.GE.AND P2, PT, R17, R16, PT ;  /* 0x000000101100720c */ /* 0x000fc60003f46270 */
[----:B------:R-:W3:Y:S04]  /*1ed0*/  LDS R21, [R15+-0x200] ;  /* 0xfffe00000f157984 */ /* 0x000ee80000000800 */
[----:B------:R-:W4:Y:S04]  /*1ee0*/  LDS R18, [R15+0x600] ;  /* 0x000600000f127984 */ /* 0x000f280000000800 */
[----:B------:R-:W5:Y:S04]  /*1ef0*/  LDS R25, [R15+0x200] ;  /* 0x000200000f197984 */ /* 0x000f680000000800 */
[----:B------:R-:W0:Y:S04]  /*1f00*/  LDS R29, [R15+0x400] ;  /* 0x000400000f1d7984 */ /* 0x000e280000000800 */
[----:B------:R-:W0:Y:S02]  /*1f10*/  LDS R27, [R15+0x800] ;  /* 0x000800000f1b7984 */ /* 0x000e240000000800 */
[----:B01----:R-:W-:-:S02]  /*1f20*/  FMUL.FTZ R24, R14, R23 ;  /* 0x000000170e187220 */ /* 0x003fc40000410000 */
[----:B------:R-:W-:Y:S01]  /*1f30*/  LDS R23, [R15+0xc00] ;  /* 0x000c00000f177984 */ /* 0x000fe20000000800 */
[----:B--2---:R-:W-:-:S03]  /*1f40*/  FMUL.FTZ R20, R14, R19 ;  /* 0x000000130e147220 */ /* 0x004fc60000410000 */
[----:B------:R0:W-:Y:S01]  /*1f50*/  STS [R15], R24 ;  /* 0x000000180f007388 */ /* 0x0001e20000000800 */
[----:B---3--:R-:W-:-:S03]  /*1f60*/  FMUL.FTZ R22, R14, R21 ;  /* 0x000000150e167220 */ /* 0x008fc60000410000 */
[----:B------:R-:W-:Y:S01]  /*1f70*/  STS [R15+-0x400], R20 ;  /* 0xfffc00140f007388 */ /* 0x000fe20000000800 */
[----:B----4-:R-:W-:-:S03]  /*1f80*/  FMUL.FTZ R18, R14, R18 ;  /* 0x000000120e127220 */ /* 0x010fc60000410000 */
[----:B------:R-:W-:Y:S01]  /*1f90*/  STS [R15+-0x200], R22 ;  /* 0xfffe00160f007388 */ /* 0x000fe20000000800 */
[----:B-----5:R-:W-:-:S03]  /*1fa0*/  FMUL.FTZ R26, R14, R25 ;  /* 0x000000190e1a7220 */ /* 0x020fc60000410000 */
        /* <DEDUP_REMOVED lines=34> */
.L_x_3711:
[----:B------:R-:W-:Y:S05]  /*21d0*/  BSYNC B1 ;  /* 0x0000000000017941 */ /* 0x000fea0003800000 */
.L_x_3710:
        /* <DEDUP_REMOVED lines=31> */
.L_x_3714:
[----:B------:R-:W-:Y:S05]  /*23d0*/  BSYNC B1 ;  /* 0x0000000000017941 */ /* 0x000fea0003800000 */
.L_x_3713:
        /* <DEDUP_REMOVED lines=14> */
.L_x_3706:
[----:B------:R-:W-:Y:S05]  /*24c0*/  BSYNC B0 ;  /* 0x0000000000007941 */ /* 0x000fea0003800000 */
.L_x_3705:
        /* <DEDUP_REMOVED lines=20> */
.L_x_3716:
[----:B------:R-:W-:Y:S05]  /*2610*/  BSYNC B0 ;  /* 0x0000000000007941 */ /* 0x000fea0003800000 */
.L_x_3715:
        /* <DEDUP_REMOVED lines=21> */
[----:B------:R-:W-:-:S03]  /*2770*/  IABS R16, c[0x0][0x1e4] ;  /* 0x0000790000107a13 */ /* 0x000fc60000000000 */
[----:B------:R-:W-:-:S04]  /*2780*/  IMAD R19, R21, R14, RZ ;  /* 0x0000000e15137224 */ /* 0x000fc800078e02ff */
[----:B------:R-:W-:-:S04]  /*2790*/  IMAD.HI.U32 R2, R3, R19, R2 ;  /* 0x0000001303027227 */ /* 0x000fc800078e0002 */
[----:B------:R-:W-:Y:S02]  /*27a0*/  IMAD.MOV.U32 R3, RZ, RZ, R16 ;  /* 0x000000ffff037224 */ /* 0x000fe400078e0010 */
.L_x_3720:
        /* <DEDUP_REMOVED lines=33> */
.L_x_3718:
[----:B------:R-:W-:Y:S05]  /*29c0*/  BSYNC B6 ;  /* 0x0000000000067941 */ /* 0x000fea0003800000 */
.L_x_3717:
[----:B------:R-:W-:Y:S05]  /*29d0*/  BRA.DIV ~URZ, `(.L_x_3721) ;  /* 0x00000cc27f007947 */ /* 0x000fea000b800000 */
[----:B------:R-:W-:-:S04]  /*29e0*/  IMAD.MOV.U32 R13, RZ, RZ, RZ ;  /* 0x000000ffff0d7224 */ /* 0x000fc800078e00ff */
.L_x_3729:
[----:B------:R-:W-:Y:S01]  /*29f0*/  FADD.FTZ R13, RZ, R13 ;  /* 0x0000000dff0d7221 */ /* 0x000fe20000010000 */
[----:B------:R-:W-:Y:S05]  /*2a00*/  BRA.DIV ~URZ, `(.L_x_3722) ;  /* 0x00000d127f007947 */ /* 0x000fea000b800000 */
[----:B------:R-:W-:Y:S01]  /*2a10*/  HFMA2.MMA R20, -RZ, RZ, 0, 0 ;  /* 0x00000000ff147435 */ /* 0x000fe200000001ff */
[----:B0-----:R-:W-:Y:S01]  /*2a20*/  CS2R R10, SRZ ;  /* 0x00000000000a7805 */ /* 0x001fe2000001ff00 */
[----:B------:R-:W-:Y:S02]  /*2a30*/  IMAD.MOV.U32 R12, RZ, RZ, RZ ;  /* 0x000000ffff0c7224 */ /* 0x000fe400078e00ff */
[----:B------:R-:W-:Y:S02]  /*2a40*/  IMAD.MOV.U32 R9, RZ, RZ, RZ ;  /* 0x000000ffff097224 */ /* 0x000fe400078e00ff */
[----:B------:R-:W-:Y:S02]  /*2a50*/  IMAD.MOV.U32 R3, RZ, RZ, RZ ;  /* 0x000000ffff037224 */ /* 0x000fe400078e00ff */
.L_x_3730:
[----:B------:R-:W-:Y:S01]  /*2a60*/  WARPSYNC 0xffffffff ;  /* 0xffffffff00007948 */ /* 0x000fe20003800000 */
[----:B------:R-:W-:Y:S01]  /*2a70*/  BAR.SYNC.DEFER_BLOCKING 0x0 ;  /* 0x0000000000007b1d */ /* 0x000fe20000010000 */
[----:B------:R-:W-:Y:S02]  /*2a80*/  LOP3.LUT R2, R8, 0x1, RZ, 0xc0, !PT ;  /* 0x0000000108027812 */ /* 0x000fe400078ec0ff */
[----:B------:R-:W-:-:S02]  /*2a90*/  LOP3.LUT R14, R5, 0xffffffc0, RZ, 0xc0, !PT ;  /* 0xffffffc0050e7812 */ /* 0x000fc400078ec0ff */
[----:B------:R-:W-:Y:S01]  /*2aa0*/  ISETP.NE.AND P0, PT, R2, RZ, PT ;  /* 0x000000ff0200720c */ /* 0x000fe20003f05270 */
[----:B------:R-:W-:Y:S01]  /*2ab0*/  BSSY B0, `(.L_x_3723) ;  /* 0x0000023000007945 */ /* 0x000fe20003800000 */
[----:B------:R-:W-:Y:S02]  /*2ac0*/  LEA.HI R2, R8, R8, RZ, 0x1 ;  /* 0x0000000808027211 */ /* 0x000fe400078f08ff */
[C---:B------:R-:W-:Y:S02]  /*2ad0*/  IADD3 R8, R5.reuse, 0x1f, RZ ;  /* 0x0000001f05087810 */ /* 0x040fe40007ffe0ff */
[----:B------:R-:W-:Y:S02]  /*2ae0*/  ISETP.NE.OR P5, PT, R14, 0x40, P0 ;  /* 0x000000400e00780c */ /* 0x000fe400007a5670 */
[----:B------:R-:W-:Y:S02]  /*2af0*/  ISETP.GT.U32.AND P3, PT, R8, 0x3e, PT ;  /* 0x0000003e0800780c */ /* 0x000fe40003f64070 */
[----:B------:R-:W-:-:S02]  /*2b00*/  ISETP.GT.OR P1, PT, R5, 0x3f, P0 ;  /* 0x0000003f0500780c */ /* 0x000fc40000724670 */
[----:B------:R-:W-:Y:S02]  /*2b10*/  SHF.R.S32.HI R2, RZ, 0x1, R2 ;  /* 0x00000001ff027819 */ /* 0x000fe40000011402 */
[C---:B------:R-:W-:Y:S02]  /*2b20*/  LOP3.LUT R8, R5.reuse, 0xffffffe0, RZ, 0xc0, !PT ;  /* 0xffffffe005087812 */ /* 0x040fe400078ec0ff */
[----:B------:R-:W-:Y:S01]  /*2b30*/  ISETP.GT.OR P2, PT, R5, 0x1f, P0 ;  /* 0x0000001f0500780c */ /* 0x000fe20000744670 */
[----:B------:R-:W-:Y:S01]  /*2b40*/  IMAD R7, R7, 0x70, R2 ;  /* 0x0000007007077824 */ /* 0x000fe200078e0202 */
[----:B------:R-:W-:Y:S01]  /*2b50*/  ISETP.NE.OR P4, PT, R8, 0x20, P0 ;  /* 0x000000200800780c */ /* 0x000fe20000785670 */
[----:B------:R-:W-:-:S03]  /*2b60*/  FADD.FTZ R8, RZ, R3 ;  /* 0x00000003ff087221 */ /* 0x000fc60000010000 */
        /* <DEDUP_REMOVED lines=23> */
.L_x_3724:
[----:B0-----:R-:W-:Y:S05]  /*2ce0*/  BSYNC B0 ;  /* 0x0000000000007941 */ /* 0x001fea0003800000 */
.L_x_3723:
        /* <DEDUP_REMOVED lines=25> */
.L_x_3726:
[----:B0-----:R-:W-:Y:S05]  /*2e80*/  BSYNC B0 ;  /* 0x0000000000007941 */ /* 0x001fea0003800000 */
.L_x_3725:
        /* <DEDUP_REMOVED lines=16> */
[----:B------:R-:W-:Y:S02]  /*2f90*/  LEA.HI.X.SX32 R16, R2, R23, 0x1, P0 ;  /* 0x0000001702107211 */ /* 0x000fe400000f0eff */
[----:B------:R-:W-:Y:S02]  /*2fa0*/  IADD3 R5, P0, R18, R21, RZ ;  /* 0x0000001512057210 */ /* 0x000fe40007f1e0ff */
[C---:B------:R-:W-:Y:S02]  /*2fb0*/  IADD3 R26, R2.reuse, 0x20, RZ ;  /* 0x00000020021a7810 */ /* 0x040fe40007ffe0ff */
[----:B------:R-:W-:-:S02]  /*2fc0*/  IADD3 R17, R2, 0x40, RZ ;  /* 0x0000004002117810 */ /* 0x000fc40007ffe0ff */
[C---:B------:R-:W-:Y:S02]  /*2fd0*/  IADD3 R28, R2.reuse, 0x30, RZ ;  /* 0x00000030021c7810 */ /* 0x040fe40007ffe0ff */
[C---:B------:R-:W-:Y:S02]  /*2fe0*/  IADD3 R22, R2.reuse, 0x50, RZ ;  /* 0x0000005002167810 */ /* 0x040fe40007ffe0ff */
[----:B------:R-:W-:Y:S02]  /*2ff0*/  IADD3 R24, R2, 0x60, RZ ;  /* 0x0000006002187810 */ /* 0x000fe40007ffe0ff */
[----:B------:R-:W-:Y:S02]  /*3000*/  LEA.HI.X.SX32 R18, R18, R23, 0x1, P0 ;  /* 0x0000001712127211 */ /* 0x000fe400000f0eff */
[----:B------:R-:W-:Y:S02]  /*3010*/  LEA R2, P0, R3, c[0x0][0x170], 0x1 ;  /* 0x00005c0003027a11 */ /* 0x000fe400078008ff */
[----:B------:R-:W-:-:S02]  /*3020*/  IADD3 R7, P1, R26, R21, RZ ;  /* 0x000000151a077210 */ /* 0x000fc40007f3e0ff */
[-C--:B------:R-:W-:Y:S02]  /*3030*/  IADD3 R0, P3, R17, R21.reuse, RZ ;  /* 0x0000001511007210 */ /* 0x080fe40007f7e0ff */
[----:B------:R-:W-:Y:S02]  /*3040*/  IADD3 R15, P2, R28, R21, RZ ;  /* 0x000000151c0f7210 */ /* 0x000fe40007f5e0ff */
[----:B------:R-:W-:Y:S02]  /*3050*/  LEA.HI.X R3, R3, c[0x0][0x174], R16, 0x1, P0 ;  /* 0x00005d0003037a11 */ /* 0x000fe400000f0c10 */
[-C--:B------:R-:W-:Y:S02]  /*3060*/  LEA.HI.X.SX32 R26, R26, R23.reuse, 0x1, P1 ;  /* 0x000000171a1a7211 */ /* 0x080fe400008f0eff */
[----:B------:R-:W-:Y:S02]  /*3070*/  LEA.HI.X.SX32 R17, R17, R23, 0x1, P3 ;  /* 0x0000001711117211 */ /* 0x000fe400018f0eff */
[----:B------:R-:W-:-:S02]  /*3080*/  LEA R16, P0, R0, c[0x0][0x170], 0x1 ;  /* 0x00005c0000107a11 */ /* 0x000fc400078008ff */
[----:B------:R-:W-:Y:S02]  /*3090*/  LEA R4, P1, R5, c[0x0][0x170], 0x1 ;  /* 0x00005c0005047a11 */ /* 0x000fe400078208ff */
[----:B------:R-:W-:Y:S02]  /*30a0*/  F2FP.PACK_AB R13, R20, R13 ;  /* 0x0000000d140d723e */ /* 0x000fe400000000ff */
[----:B------:R-:W-:Y:S02]  /*30b0*/  LEA.HI.X.SX32 R28, R28, R23, 0x1, P2 ;  /* 0x000000171c1c7211 */ /* 0x000fe400010f0eff */
[-C--:B------:R-:W-:Y:S01]  /*30c0*/  IADD3 R19, P4, R22, R21.reuse, RZ ;  /* 0x0000001516137210 */ /* 0x080fe20007f9e0ff */
[----:B------:R0:W-:Y:S01]  /*30d0*/  STG.E.U16 [R2.64], R13 ;  /* 0x0000000d02007986 */ /* 0x0001e2000c101524 */
[----:B------:R-:W-:Y:S02]  /*30e0*/  LEA R6, P2, R7, c[0x0][0x170], 0x1 ;  /* 0x00005c0007067a11 */ /* 0x000fe400078408ff */
[----:B------:R-:W-:-:S02]  /*30f0*/  IADD3 R21, P5, R24, R21, RZ ;  /* 0x0000001518157210 */ /* 0x000fc40007fbe0ff */
[----:B------:R-:W-:Y:S02]  /*3100*/  LEA.HI.X R17, R0, c[0x0][0x174], R17, 0x1, P0 ;  /* 0x00005d0000117a11 */ /* 0x000fe400000f0c11 */
[----:B------:R-:W-:Y:S02]  /*3110*/  LEA R14, P3, R15, c[0x0][0x170], 0x1 ;  /* 0x00005c000f0e7a11 */ /* 0x000fe400078608ff */
[----:B------:R-:W-:Y:S02]  /*3120*/  LEA.HI.X R5, R5, c[0x0][0x174], R18, 0x1, P1 ;  /* 0x00005d0005057a11 */ /* 0x000fe400008f0c12 */
[----:B------:R-:W-:Y:S02]  /*3130*/  F2FP.PACK_AB R11, R12, R11 ;  /* 0x0000000b0c0b723e */ /* 0x000fe400000000ff */
[----:B------:R-:W-:Y:S02]  /*3140*/  PRMT R0, R13, 0x7632, R0 ;  /* 0x000076320d007816 */ /* 0x000fe40000000000 */
[----:B------:R-:W-:-:S02]  /*3150*/  LEA.HI.X.SX32 R22, R22, R23, 0x1, P4 ;  /* 0x0000001716167211 */ /* 0x000fc400020f0eff */
[----:B------:R-:W-:Y:S01]  /*3160*/  LEA.HI.X R7, R7, c[0x0][0x174], R26, 0x1, P2 ;  /* 0x00005d0007077a11 */ /* 0x000fe200010f0c1a */
[----:B------:R1:W-:Y:S01]  /*3170*/  STG.E.U16 [R4.64], R0 ;  /* 0x0000000004007986 */ /* 0x0003e2000c101524 */
[----:B------:R-:W-:Y:S02]  /*3180*/  LEA R18, P1, R19, c[0x0][0x170], 0x1 ;  /* 0x00005c0013127a11 */ /* 0x000fe400078208ff */
[----:B------:R-:W-:Y:S01]  /*3190*/  F2FP.PACK_AB R9, R10, R9 ;  /* 0x000000090a09723e */ /* 0x000fe200000000ff */
[----:B------:R-:W-:Y:S01]  /*31a0*/  STG.E.U16 [R6.64], R11 ;  /* 0x0000000b06007986 */ /* 0x000fe2000c101524 */
[----:B------:R-:W-:Y:S02]  /*31b0*/  LEA.HI.X.SX32 R24, R24, R23, 0x1, P5 ;  /* 0x0000001718187211 */ /* 0x000fe400028f0eff */
[----:B------:R-:W-:Y:S02]  /*31c0*/  LEA R20, P2, R21, c[0x0][0x170], 0x1 ;  /* 0x00005c0015147a11 */ /* 0x000fe400078408ff */
[----:B------:R-:W-:-:S02]  /*31d0*/  LEA.HI.X R15, R15, c[0x0][0x174], R28, 0x1, P3 ;  /* 0x00005d000f0f7a11 */ /* 0x000fc400018f0c1c */
[----:B0-----:R-:W-:Y:S02]  /*31e0*/  PRMT R3, R11, 0x7632, R3 ;  /* 0x000076320b037816 */ /* 0x001fe40000000003 */
[----:B------:R-:W-:Y:S02]  /*31f0*/  LEA.HI.X R19, R19, c[0x0][0x174], R22, 0x1, P1 ;  /* 0x00005d0013137a11 */ /* 0x000fe400008f0c16 */
[----:B-1----:R-:W-:Y:S01]  /*3200*/  PRMT R5, R9, 0x7632, R5 ;  /* 0x0000763209057816 */ /* 0x002fe20000000005 */
[----:B------:R-:W-:Y:S01]  /*3210*/  STG.E.U16 [R14.64], R3 ;  /* 0x000000030e007986 */ /* 0x000fe2000c101524 */
[----:B------:R-:W-:Y:S02]  /*3220*/  LEA.HI.X R21, R21, c[0x0][0x174], R24, 0x1, P2 ;  /* 0x00005d0015157a11 */ /* 0x000fe400010f0c18 */
[----:B------:R-:W-:Y:S01]  /*3230*/  F2FP.PACK_AB R8, RZ, R8 ;  /* 0x00000008ff08723e */ /* 0x000fe200000000ff */
[----:B------:R-:W-:Y:S04]  /*3240*/  STG.E.U16 [R16.64], R9 ;  /* 0x0000000910007986 */ /* 0x000fe8000c101524 */
[----:B------:R-:W-:Y:S04]  /*3250*/  STG.E.U16 [R18.64], R5 ;  /* 0x0000000512007986 */ /* 0x000fe8000c101524 */
[----:B------:R-:W-:Y:S01]  /*3260*/  STG.E.U16 [R20.64], R8 ;  /* 0x0000000814007986 */ /* 0x000fe2000c101524 */
[----:B------:R-:W-:Y:S05]  /*3270*/  EXIT ;  /* 0x000000000000794d */ /* 0x000fea0003800000 */
.L_x_3691:
        /* <DEDUP_REMOVED lines=19> */
.L_x_3719:
        /* <DEDUP_REMOVED lines=8> */
[----:B------:R-:W-:Y:S02]  /*3430*/  IMAD.MOV.U32 R10, RZ, RZ, c[0x4][0x70] ;  /* 0x01001c00ff0a7624 */ /* 0x000fe400078e00ff */
[----:B------:R-:W-:-:S02]  /*3440*/  IMAD.MOV.U32 R11, RZ, RZ, c[0x4][0x74] ;  /* 0x01001d00ff0b7624 */ /* 0x000fc400078e00ff */
        /* <DEDUP_REMOVED lines=10> */
.L_x_3693:
[----:B------:R-:W-:Y:S01]  /*34f0*/  IMAD.MOV.U32 R18, RZ, RZ, -0x800001 ;  /* 0xff7fffffff127424 */ /* 0x000fe200078e00ff */
[----:B------:R-:W-:Y:S01]  /*3500*/  MOV R22, 0xffffffff ;  /* 0xffffffff00167802 */ /* 0x000fe20000000f00 */
[----:B------:R-:W-:Y:S01]  /*3510*/  IMAD.MOV.U32 R19, RZ, RZ, 0x10 ;  /* 0x00000010ff137424 */ /* 0x000fe200078e00ff */
[----:B------:R-:W-:Y:S01]  /*3520*/  MOV R2, 0x3550 ;  /* 0x0000355000027802 */ /* 0x000fe20000000f00 */
[----:B------:R-:W-:Y:S02]  /*3530*/  IMAD.MOV.U32 R21, RZ, RZ, 0x1f ;  /* 0x0000001fff157424 */ /* 0x000fe400078e00ff */
[----:B------:R-:W-:Y:S05]  /*3540*/  CALL.REL.NOINC `($__internal_85_$__cuda_sm70_shflsync_bfly_p) ;  /* 0x0000048000007944 */ /* 0x000fea0003c00000 */
[----:B-1----:R-:W-:Y:S01]  /*3550*/  IMAD.MOV.U32 R2, RZ, RZ, R19 ;  /* 0x000000ffff027224 */ /* 0x002fe200078e0013 */
[----:B0-----:R-:W-:Y:S05]  /*3560*/  BRA `(.L_x_3727) ;  /* 0xffffd5b000007947 */ /* 0x001fea000383ffff */
.L_x_3694:
[----:B------:R-:W-:Y:S01]  /*3570*/  IMAD.MOV.U32 R19, RZ, RZ, 0x8 ;  /* 0x00000008ff137424 */ /* 0x000fe200078e00ff */
[----:B------:R-:W-:Y:S01]  /*3580*/  MOV R22, 0xffffffff ;  /* 0xffffffff00167802 */ /* 0x000fe20000000f00 */
[----:B------:R-:W-:Y:S01]  /*3590*/  IMAD.MOV.U32 R21, RZ, RZ, 0x1f ;  /* 0x0000001fff157424 */ /* 0x000fe200078e00ff */
[----:B------:R-:W-:Y:S02]  /*35a0*/  MOV R2, 0x35c0 ;  /* 0x000035c000027802 */ /* 0x000fe40000000f00 */
[----:B------:R-:W-:Y:S05]  /*35b0*/  CALL.REL.NOINC `($__internal_85_$__cuda_sm70_shflsync_bfly_p) ;  /* 0x0000041000007944 */ /* 0x000fea0003c00000 */
[----:B01----:R-:W-:Y:S01]  /*35c0*/  FMNMX.FTZ R18, R18, R19, !PT ;  /* 0x0000001312127209 */ /* 0x003fe20007810000 */
[----:B------:R-:W-:Y:S01]  /*35d0*/  IMAD.MOV.U32 R19, RZ, RZ, 0x4 ;  /* 0x00000004ff137424 */ /* 0x000fe200078e00ff */
[----:B------:R-:W-:Y:S01]  /*35e0*/  MOV R2, 0x3620 ;  /* 0x0000362000027802 */ /* 0x000fe20000000f00 */
[----:B------:R-:W-:-:S02]  /*35f0*/  IMAD.MOV.U32 R21, RZ, RZ, 0x1f ;  /* 0x0000001fff157424 */ /* 0x000fc400078e00ff */
[----:B------:R-:W-:Y:S02]  /*3600*/  IMAD.MOV.U32 R22, RZ, RZ, -0x1 ;  /* 0xffffffffff167424 */ /* 0x000fe400078e00ff */
[----:B------:R-:W-:Y:S05]  /*3610*/  CALL.REL.NOINC `($__internal_85_$__cuda_sm70_shflsync_bfly_p) ;  /* 0x000003b000007944 */ /* 0x000fea0003c00000 */
[----:B01----:R-:W-:Y:S01]  /*3620*/  FMNMX.FTZ R18, R18, R19, !PT ;  /* 0x0000001312127209 */ /* 0x003fe20007810000 */
[----:B------:R-:W-:Y:S01]  /*3630*/  HFMA2.MMA R19, -RZ, RZ, 0, 1.1920928955078125e-07 ;  /* 0x00000002ff137435 */ /* 0x000fe200000001ff */
[----:B------:R-:W-:Y:S01]  /*3640*/  IMAD.MOV.U32 R21, RZ, RZ, 0x1f ;  /* 0x0000001fff157424 */ /* 0x000fe200078e00ff */
[----:B------:R-:W-:Y:S01]  /*3650*/  MOV R2, 0x3680 ;  /* 0x0000368000027802 */ /* 0x000fe20000000f00 */
[----:B------:R-:W-:-:S03]  /*3660*/  IMAD.MOV.U32 R22, RZ, RZ, -0x1 ;  /* 0xffffffffff167424 */ /* 0x000fc600078e00ff */
[----:B------:R-:W-:Y:S05]  /*3670*/  CALL.REL.NOINC `($__internal_85_$__cuda_sm70_shflsync_bfly_p) ;  /* 0x0000035000007944 */ /* 0x000fea0003c00000 */
[----:B-1----:R-:W-:Y:S01]  /*3680*/  IMAD.MOV.U32 R3, RZ, RZ, R19 ;  /* 0x000000ffff037224 */ /* 0x002fe200078e0013 */
[----:B0-----:R-:W-:Y:S05]  /*3690*/  BRA `(.L_x_3728) ;  /* 0xffffd50000007947 */ /* 0x001fea000383ffff */
.L_x_3721:
[----:B0-----:R-:W-:Y:S01]  /*36a0*/  MOV R18, RZ ;  /* 0x000000ff00127202 */ /* 0x001fe20000000f00 */
[----:B------:R-:W-:Y:S01]  /*36b0*/  IMAD.MOV.U32 R19, RZ, RZ, 0x1 ;  /* 0x00000001ff137424 */ /* 0x000fe200078e00ff */
[----:B------:R-:W-:Y:S01]  /*36c0*/  MOV R2, 0x3700 ;  /* 0x0000370000027802 */ /* 0x000fe20000000f00 */
[----:B------:R-:W-:Y:S02]  /*36d0*/  IMAD.MOV.U32 R21, RZ, RZ, 0x1f ;  /* 0x0000001fff157424 */ /* 0x000fe400078e00ff */
[----:B------:R-:W-:-:S02]  /*36e0*/  IMAD.MOV.U32 R22, RZ, RZ, -0x1 ;  /* 0xffffffffff167424 */ /* 0x000fc400078e00ff */
[----:B------:R-:W-:Y:S05]  /*36f0*/  CALL.REL.NOINC `($__internal_85_$__cuda_sm70_shflsync_bfly_p) ;  /* 0x000002d000007944 */ /* 0x000fea0003c00000 */
[----:B-1----:R-:W-:Y:S01]  /*3700*/  MOV R13, R19 ;  /* 0x00000013000d7202 */ /* 0x002fe20000000f00 */
[----:B0-----:R-:W-:Y:S05]  /*3710*/  BRA `(.L_x_3729) ;  /* 0xfffff2d000007947 */ /* 0x001fea000383ffff */
.L_x_3722:
[----:B0-----:R-:W-:Y:S01]  /*3720*/  IMAD.MOV.U32 R18, RZ, RZ, RZ ;  /* 0x000000ffff127224 */ /* 0x001fe200078e00ff */
[----:B------:R-:W-:Y:S01]  /*3730*/  MOV R22, 0xffffffff ;  /* 0xffffffff00167802 */ /* 0x000fe20000000f00 */
[----:B------:R-:W-:Y:S01]  /*3740*/  IMAD.MOV.U32 R19, RZ, RZ, 0x1 ;  /* 0x00000001ff137424 */ /* 0x000fe200078e00ff */
[----:B------:R-:W-:Y:S01]  /*3750*/  MOV R2, 0x3780 ;  /* 0x0000378000027802 */ /* 0x000fe20000000f00 */
[----:B------:R-:W-:-:S02]  /*3760*/  IMAD.MOV.U32 R21, RZ, RZ, 0x1f ;  /* 0x0000001fff157424 */ /* 0x000fc400078e00ff */
[----:B------:R-:W-:Y:S05]  /*3770*/  CALL.REL.NOINC `($__internal_85_$__cuda_sm70_shflsync_bfly_p) ;  /* 0x0000025000007944 */ /* 0x000fea0003c00000 */
[----:B-1----:R-:W-:Y:S01]  /*3780*/  FADD.FTZ R20, RZ, R19 ;  /* 0x00000013ff147221 */ /* 0x002fe20000010000 */
[----:B0-----:R-:W-:Y:S01]  /*3790*/  MOV R22, 0xffffffff ;  /* 0xffffffff00167802 */ /* 0x001fe20000000f00 */
[----:B------:R-:W-:Y:S01]  /*37a0*/  IMAD.MOV.U32 R18, RZ, RZ, RZ ;  /* 0x000000ffff127224 */ /* 0x000fe200078e00ff */
[----:B------:R-:W-:Y:S01]  /*37b0*/  MOV R2, 0x37f0 ;  /* 0x000037f000027802 */ /* 0x000fe20000000f00 */
[----:B------:R-:W-:-:S02]  /*37c0*/  IMAD.MOV.U32 R19, RZ, RZ, 0x1 ;  /* 0x00000001ff137424 */ /* 0x000fc400078e00ff */
[----:B------:R-:W-:Y:S02]  /*37d0*/  IMAD.MOV.U32 R21, RZ, RZ, 0x1f ;  /* 0x0000001fff157424 */ /* 0x000fe400078e00ff */
[----:B------:R-:W-:Y:S05]  /*37e0*/  CALL.REL.NOINC `($__internal_85_$__cuda_sm70_shflsync_bfly_p) ;  /* 0x000001e000007944 */ /* 0x000fea0003c00000 */
[----:B-1----:R-:W-:Y:S01]  /*37f0*/  FADD.FTZ R11, RZ, R19 ;  /* 0x00000013ff0b7221 */ /* 0x002fe20000010000 */
[----:B0-----:R-:W-:Y:S01]  /*3800*/  MOV R22, 0xffffffff ;  /* 0xffffffff00167802 */ /* 0x001fe20000000f00 */
[----:B------:R-:W-:Y:S01]  /*3810*/  IMAD.MOV.U32 R18, RZ, RZ, RZ ;  /* 0x000000ffff127224 */ /* 0x000fe200078e00ff */
[----:B------:R-:W-:Y:S01]  /*3820*/  MOV R2, 0x3860 ;  /* 0x0000386000027802 */ /* 0x000fe20000000f00 */
[----:B------:R-:W-:Y:S02]  /*3830*/  IMAD.MOV.U32 R19, RZ, RZ, 0x1 ;  /* 0x00000001ff137424 */ /* 0x000fe400078e00ff */
[----:B------:R-:W-:Y:S02]  /*3840*/  IMAD.MOV.U32 R21, RZ, RZ, 0x1f ;  /* 0x0000001fff157424 */ /* 0x000fe400078e00ff */
        /* <DEDUP_REMOVED lines=22> */
[----:B-1----:R-:W-:Y:S01]  /*39b0*/  IMAD.MOV.U32 R3, RZ, RZ, R19 ;  /* 0x000000ffff037224 */ /* 0x002fe200078e0013 */
[----:B0-----:R-:W-:Y:S05]  /*39c0*/  BRA `(.L_x_3730) ;  /* 0xfffff09000007947 */ /* 0x001fea000383ffff */
        .weak           $__internal_85_$__cuda_sm70_shflsync_bfly_p
        .type           $__internal_85_$__cuda_sm70_shflsync_bfly_p,@function
        .size           $__internal_85_$__cuda_sm70_shflsync_bfly_p,(.L_x_24746 - $__internal_85_$__cuda_sm70_shflsync_bfly_p)
$__internal_85_$__cuda_sm70_shflsync_bfly_p:
[----:B------:R-:W-:Y:S01]  /*39d0*/  IMAD.MOV.U32 R3, RZ, RZ, 0x0 ;  /* 0x00000000ff037424 */ /* 0x000fe200078e00ff */
[----:B------:R-:W-:Y:S04]  /*39e0*/  WARPSYNC R22 ;  /* 0x0000001600007348 */ /* 0x000fe80003800000 */
[----:B------:R0:W1:Y:S01]  /*39f0*/  SHFL.BFLY PT, R19, R18, R19, R21 ;  /* 0x0c00001312137389 */ /* 0x00006200000e0015 */
[----:B------:R-:W-:Y:S05]  /*3a00*/  RET.REL.NODEC R2 `(_ZN4vllm25paged_attention_v2_kernelIthLi112ELi16ELi128ELNS_18Fp8KVCacheDataTypeE2ELb1ELi512EEEvPfS2_PT_PKS3_PKT0_S9_ifPKiSB_iPKfiiiSD_SD_iiiii) ;  /* 0xffffc5f002007950 */ /* 0x000fea0003c3ffff */
.L_x_3731:
        /* <DEDUP_REMOVED lines=15> */
.L_x_24746:


//--------------------- .text._ZN4vllm25paged_attention_v2_kernelIthLi96ELi16ELi128ELNS_18Fp8KVCacheDataTypeE2ELb1ELi512EEEvPfS2_PT_PKS3_PKT0_S9_ifPKiSB_iPKfiiiSD_SD_iiiii --------------------------
	.section	.text._ZN4vllm25paged_attention_v2_kernelIthLi96ELi16ELi128ELNS_18Fp8KVCacheDataTypeE2ELb1ELi512EEEvPfS2_PT_PKS3_PKT0_S9_ifPKiSB_iPKfiiiSD_SD_iiiii,"ax",@progbits
	.sectioninfo	@"SHI_REGISTERS=32"
	.align	128
        .global         _ZN4vllm25paged_attention_v2_kernelIthLi96ELi16ELi128ELNS_18Fp8KVCacheDataTypeE2ELb1ELi512EEEvPfS2_PT_PKS3_PKT0_S9_ifPKiSB_iPKfiiiSD_SD_iiiii
        .type           _ZN4vllm25paged_attention_v2_kernelIthLi96ELi16ELi128ELNS_18Fp8KVCacheDataTypeE2ELb1ELi512EEEvPfS2_PT_PKS3_PKT0_S9_ifPKiSB_iPKfiiiSD_SD_iiiii,@function
        .size           _ZN4vllm25paged_attention_v2_kernelIthLi96ELi16ELi128ELNS_18Fp8KVCacheDataTypeE2ELb1ELi512EEEvPfS2_PT_PKS3_PKT0_S9_ifPKiSB_iPKfiiiSD_SD_iiiii,(.L_x_24747 - _ZN4vllm25paged_attention_v2_kernelIthLi96ELi16ELi128ELNS_18Fp8KVCacheDataTypeE2ELb1ELi512EEEvPfS2_PT_PKS3_PKT0_S9_ifPKiSB_iPKfiiiSD_SD_iiiii)
        .other          _ZN4vllm25paged_attention_v2_kernelIthLi96ELi16ELi128ELNS_18Fp8KVCacheDataTypeE2ELb1ELi512EEEvPfS2_PT_PKS3_PKT0_S9_ifPKiSB_iPKfiiiSD_SD_iiiii,@"STO_CUDA_ENTRY STV_DEFAULT"
_ZN4vllm25paged_attention_v2_kernelIthLi96ELi16ELi128ELNS_18Fp8KVCacheDataTypeE2ELb1ELi512EEEvPfS2_PT_PKS3_PKT0_S9_ifPKiSB_iPKfiiiSD_SD_iiiii:
.text._ZN4vllm25paged_attention_v2_kernelIthLi96ELi16ELi128ELNS_18Fp8KVCacheDataTypeE2ELb1ELi512EEEvPfS2_PT_PKS3_PKT0_S9_ifPKiSB_iPKfiiiSD_SD_iiiii:
        /* <DEDUP_REMOVED lines=14> */
[----:B------:R-:W-:Y:S01]  /*00e0*/  BAR.SYNC.DEFER_BLOCKING 0x0 ;  /* 0x0000000000007b1d */ /* 0x000fe20000010000 */
[----:B------:R-:W-:Y:S02]  /*00f0*/  IABS R5, R4 ;  /* 0x0000000400057213 */ /* 0x000fe40000000000 */
[----:B------:R-:W-:-:S04]  /*0100*/  LOP3.LUT R4, R4, c[0x0][0x1e4], RZ, 0x3c, !PT ;  /* 0x0000790004047a12 */ /* 0x000fc800078e3cff */
[----:B------:R-:W-:Y:S01]  /*0110*/  ISETP.GE.AND P2, PT, R4, RZ, PT ;  /* 0x000000ff0400720c */ /* 0x000fe20003f46270 */
[----:B-1----:R-:W1:Y:S02]  /*0120*/  MUFU.RCP R0, R0 ;  /* 0x0000000000007308 */ /* 0x002e640000001000 */
[----:B-1----:R-:W-:-:S06]  /*0130*/  IADD3 R2, R0, 0xffffffe, RZ ;  /* 0x0ffffffe00027810 */ /* 0x002fcc0007ffe0ff */
[----:B------:R1:W2:Y:S02]  /*0140*/  F2I.FTZ.U32.TRUNC.NTZ R3, R2 ;  /* 0x0000000200037305 */ /* 0x0002a4000021f000 */
[----:B-1----:R-:W-:Y:S01]  /*0150*/  HFMA2.MMA R2, -RZ, RZ, 0, 0 ;  /* 0x00000000ff027435 */ /* 0x002fe200000001ff */
[----:B--2---:R-:W-:-:S04]  /*0160*/  IMAD.MOV R17, RZ, RZ, -R3 ;  /* 0x000000ffff117224 */ /* 0x004fc800078e0a03 */
[----:B------:R-:W-:-:S05]  /*0170*/  IMAD R17, R17, R18, RZ ;  /* 0x0000001211117224 */ /* 0x000fca00078e02ff */
        /* <DEDUP_REMOVED lines=10> */
[----:B0-----:R-:W-:Y:S01]  /*0220*/  SHF.R.S32.HI R3, RZ, 0x1f, R6 ;  /* 0x0000001fff037819 */ /* 0x001fe20000011406 */
[----:B------:R-:W-:Y:S01]  /*0230*/  @!P1 IMAD.IADD R5, R5, 0x1, -R18 ;  /* 0x0000000105059824 */ /* 0x000fe200078e0a12 */
[----:B------:R-:W-:Y:S02]  /*0240*/  @!P1 IADD3 R10, R10, 0x1, RZ ;  /* 0x000000010a0a9810 */ /* 0x000fe40007ffe0ff */
[----:B------:R-:W-:Y:S02]  /*0250*/  ISETP.NE.AND P1, PT, RZ, c[0x0][0x1e4], PT ;  /* 0x00007900ff007a0c */ /* 0x000fe40003f25270 */
[----:B------:R-:W-:Y:S02]  /*0260*/  ISETP.GE.U32.AND P0, PT, R5, R18, PT ;  /* 0x000000120500720c */ /* 0x000fe40003f06070 */
[----:B------:R-:W-:-:S02]  /*0270*/  LEA R5, R7, 0x20, 0x5 ;  /* 0x0000002007057811 */ /* 0x000fc400078e28ff */
[----:B------:R-:W-:Y:S02]  /*0280*/  LEA.HI R4, R3, R6, RZ, 0x5 ;  /* 0x0000000603047211 */ /* 0x000fe400078f28ff */
[----:B------:R-:W-:Y:S02]  /*0290*/  IMNMX R12, R16, R5, PT ;  /* 0x00000005100c7217 */ /* 0x000fe40003800200 */
[----:B------:R-:W0:Y:S01]  /*02a0*/  S2R R5, SR_CTAID.X ;  /* 0x0000000000057919 */ /* 0x000e220000002500 */
[----:B------:R-:W-:Y:S02]  /*02b0*/  LOP3.LUT R9, R4, 0xffffffe0, RZ, 0xc0, !PT ;  /* 0xffffffe004097812 */ /* 0x000fe400078ec0ff */
[----:B------:R-:W-:Y:S01]  /*02c0*/  IMAD R0, R7, -0x20, R12 ;  /* 0xffffffe007007824 */ /* 0x000fe200078e020c */
[----:B------:R-:W-:Y:S02]  /*02d0*/  SHF.R.S32.HI R4, RZ, 0x5, R4 ;  /* 0x00000005ff047819 */ /* 0x000fe40000011404 */
[----:B------:R-:W-:Y:S01]  /*02e0*/  @P0 IADD3 R10, R10, 0x1, RZ ;  /* 0x000000010a0a0810 */ /* 0x000fe20007ffe0ff */
[----:B------:R-:W-:Y:S01]  /*02f0*/  IMAD R3, R0, 0x10, R15 ;  /* 0x0000001000037824 */ /* 0x000fe200078e020f */
[----:B------:R-:W-:Y:S01]  /*0300*/  ISETP.GT.AND P0, PT, R2, -0x1, PT ;  /* 0xffffffff0200780c */ /* 0x000fe20003f04270 */
[----:B------:R-:W-:Y:S01]  /*0310*/  IMAD.IADD R0, R6, 0x1, -R9 ;  /* 0x0000000106007824 */ /* 0x000fe200078e0a09 */
[----:B------:R-:W-:-:S02]  /*0320*/  @!P2 IADD3 R10, -R10, RZ, RZ ;  /* 0x000000ff0a0aa210 */ /* 0x000fc40007ffe1ff */
[----:B------:R-:W-:Y:S02]  /*0330*/  IMNMX R2, R14, R3, PT ;  /* 0x000000030e027217 */ /* 0x000fe40003800200 */
[----:B------:R-:W-:-:S03]  /*0340*/  @!P1 LOP3.LUT R10, RZ, c[0x0][0x1e4], RZ, 0x33, !PT ;  /* 0x00007900ff0a9a12 */ /* 0x000fc600078e33ff */
[----:B------:R-:W-:-:S04]  /*0350*/  IMAD.IADD R9, R2, 0x1, -R15 ;  /* 0x0000000102097824 */ /* 0x000fc800078e0a0f */
[----:B------:R-:W-:Y:S05]  /*0360*/  @P0 BRA `(.L_x_3732) ;  /* 0x0000039000000947 */ /* 0x000fea0003800000 */
[----:B------:R-:W-:Y:S01]  /*0370*/  IABS R22, c[0x0][0x190] ;  /* 0x0000640000167a13 */ /* 0x000fe20000000000 */
[----:B------:R-:W-:Y:S01]  /*0380*/  ULDC UR4, c[0x0][0xc] ;  /* 0x0000030000047ab9 */ /* 0x000fe20000000800 */
[----:B------:R-:W-:Y:S01]  /*0390*/  IABS R19, c[0x0][0xc] ;  /* 0x0000030000137a13 */ /* 0x000fe20000000000 */
[----:B------:R-:W-:Y:S01]  /*03a0*/  ULDC UR5, c[0x0][0x190] ;  /* 0x0000640000057ab9 */ /* 0x000fe20000000800 */
[----:B------:R-:W1:Y:S01]  /*03b0*/  I2F.RP R11, R22 ;  /* 0x00000016000b7306 */ /* 0x000e620000209400 */
[----:B------:R-:W-:Y:S01]  /*03c0*/  ULOP3.LUT UR4, UR4, UR5, URZ, 0x3c, !UPT ;  /* 0x0000000504047292 */ /* 0x000fe2000f8e3c3f */
[----:B0-----:R-:W-:-:S05]  /*03d0*/  IABS R21, R5 ;  /* 0x0000000500157213 */ /* 0x001fca0000000000 */
[----:B------:R-:W-:Y:S01]  /*03e0*/  ISETP.LE.AND P2, PT, RZ, UR4, PT ;  /* 0x00000004ff007c0c */ /* 0x000fe2000bf43270 */
[----:B------:R-:W-:Y:S02]  /*03f0*/  ULDC UR4, c[0x0][0x1e8] ;  /* 0x00007a0000047ab9 */ /* 0x000fe40000000800 */
[----:B------:R-:W-:Y:S01]  /*0400*/  UIADD3 UR4, -UR4, URZ, URZ ;  /* 0x0000003f04047290 */ /* 0x000fe2000fffe13f */
[----:B-1----:R-:W0:Y:S02]  /*0410*/  MUFU.RCP R11, R11 ;  /* 0x0000000b000b7308 */ /* 0x002e240000001000 */
        /* <DEDUP_REMOVED lines=46> */
.L_x_3732:
[----:B------:R-:W-:-:S04]  /*0700*/  IMAD.MOV.U32 R2, RZ, RZ, c[0x0][0xc] ;  /* 0x00000300ff027624 */ /* 0x000fc800078e00ff */
[----:B0-----:R-:W-:-:S04]  /*0710*/  IMAD R2, R2, c[0x0][0x1d8], R5 ;  /* 0x0000760002027a24 */ /* 0x001fc800078e0205 */
[----:B------:R-:W-:-:S03]  /*0720*/  IMAD R13, R2, c[0x0][0x1e8], RZ ;  /* 0x00007a00020d7a24 */ /* 0x000fc600078e02ff */
.L_x_3733:
        /* <DEDUP_REMOVED lines=13> */
[----:B------:R-:W-:Y:S02]  /*0800*/  MOV R23, R11 ;  /* 0x0000000b00177202 */ /* 0x000fe40000000f00 */
[----:B------:R-:W-:Y:S01]  /*0810*/  LOP3.LUT R21, R21, 0xfffffff0, RZ, 0xc0, !PT ;  /* 0xfffffff015157812 */ /* 0x000fe200078ec0ff */
[----:B0-----:R-:W0:Y:S03]  /*0820*/  MUFU.RCP R22, R22 ;  /* 0x0000001600167308 */ /* 0x001e260000001000 */
[----:B------:R-:W-:Y:S02]  /*0830*/  IADD3 R20, -R15, R20, -R21 ;  /* 0x000000140f147210 */ /* 0x000fe40007ffe915 */
[----:B0-----:R-:W-:-:S02]  /*0840*/  IADD3 R3, R22, 0xffffffe, RZ ;  /* 0x0ffffffe16037810 */ /* 0x001fc40007ffe0ff */
[----:B------:R-:W-:-:S04]  /*0850*/  IABS R22, c[0x0][0x1e4] ;  /* 0x0000790000167a13 */ /* 0x000fc80000000000 */
[----:B------:R-:W0:Y:S02]  /*0860*/  F2I.FTZ.U32.TRUNC.NTZ R3, R3 ;  /* 0x0000000300037305 */ /* 0x000e24000021f000 */
[----:B0-----:R-:W-:-:S04]  /*0870*/  IMAD.MOV R2, RZ, RZ, -R3 ;  /* 0x000000ffff027224 */ /* 0x001fc800078e0a03 */
[----:B------:R-:W-:Y:S02]  /*0880*/  IMAD R21, R2, R19, RZ ;  /* 0x0000001302157224 */ /* 0x000fe400078e02ff */
[----:B------:R-:W-:-:S04]  /*0890*/  IMAD.MOV.U32 R2, RZ, RZ, RZ ;  /* 0x000000ffff027224 */ /* 0x000fc800078e00ff */
[----:B------:R-:W-:Y:S01]  /*08a0*/  IMAD.HI.U32 R2, R3, R21, R2 ;  /* 0x0000001503027227 */ /* 0x000fe200078e0002 */
[----:B------:R-:W-:-:S03]  /*08b0*/  IADD3 R3, R10, -c[0x0][0x1dc], RZ ;  /* 0x800077000a037a10 */ /* 0x000fc60007ffe0ff */
[----:B------:R-:W-:Y:S02]  /*08c0*/  IMAD.MOV.U32 R21, RZ, RZ, R22 ;  /* 0x000000ffff157224 */ /* 0x000fe400078e0016 */
.L_x_3737:
        /* <DEDUP_REMOVED lines=36> */
.L_x_3735:
[----:B------:R-:W-:Y:S05]  /*0b10*/  BSYNC B7 ;  /* 0x0000000000077941 */ /* 0x000fea0003800000 */
.L_x_3734:
[----:B------:R-:W-:Y:S05]  /*0b20*/  BRA.DIV ~URZ, `(.L_x_3738) ;  /* 0x000029027f007947 */ /* 0x000fea000b800000 */
[----:B------:R-:W-:-:S05]  /*0b30*/  IMAD.MOV.U32 R2, RZ, RZ, -0x800001 ;  /* 0xff7fffffff027424 */ /* 0x000fca00078e00ff */
.L_x_3772:
        /* <DEDUP_REMOVED lines=8> */
.L_x_3773:
[----:B------:R-:W-:Y:S01]  /*0bc0*/  ISETP.NE.AND P0, PT, R0, RZ, PT ;  /* 0x000000ff0000720c */ /* 0x000fe20003f05270 */
[----:B------:R-:W-:-:S12]  /*0bd0*/  WARPSYNC 0xffffffff ;  /* 0xffffffff00007948 */ /* 0x000fd80003800000 */
[----:B-1----:R-:W-:-:S05]  /*0be0*/  @!P0 FMNMX.FTZ R3, R3, R18, !PT ;  /* 0x0000001203038209 */ /* 0x002fca0007810000 */
[----:B------:R1:W-:Y:S02]  /*0bf0*/  @!P0 STS [R4.X4], R3 ;  /* 0x0000000304008388 */ /* 0x0003e40000004800 */
[----:B------:R-:W-:Y:S01]  /*0c00*/  BAR.SYNC.DEFER_BLOCKING 0x0 ;  /* 0x0000000000007b1d */ /* 0x000fe20000010000 */
[----:B------:R-:W-:Y:S01]  /*0c10*/  ISETP.GT.AND P0, PT, R0, 0x3, PT ;  /* 0x000000030000780c */ /* 0x000fe20003f04270 */
[----:B------:R-:W-:Y:S01]  /*0c20*/  HFMA2.MMA R19, -RZ, RZ, 0, 0 ;  /* 0x00000000ff137435 */ /* 0x000fe200000001ff */
[----:B------:R-:W-:-:S03]  /*0c30*/  ISETP.GE.AND P2, PT, R6, R9, PT ;  /* 0x000000090600720c */ /* 0x000fc60003f46270 */
[----:B------:R-:W-:Y:S08]  /*0c40*/  BSSY B0, `(.L_x_3740) ;  /* 0x00000e8000007945 */ /* 0x000ff00003800000 */
[----:B------:R-:W2:Y:S04]  /*0c50*/  @!P0 LDS R17, [R0.X4] ;  /* 0x0000000000118984 */ /* 0x000ea80000004800 */
[----:B--2---:R-:W2:Y:S02]  /*0c60*/  SHFL.BFLY PT, R2, R17, 0x2, 0x1f ;  /* 0x0c401f0011027f89 */ /* 0x004ea400000e0000 */
[----:B-12---:R-:W-:-:S05]  /*0c70*/  FMNMX.FTZ R3, R2, R17, !PT ;  /* 0x0000001102037209 */ /* 0x006fca0007810000 */
[----:B------:R-:W1:Y:S02]  /*0c80*/  SHFL.BFLY PT, R2, R3, 0x1, 0x1f ;  /* 0x0c201f0003027f89 */ /* 0x000e6400000e0000 */
[----:B-1----:R-:W-:-:S06]  /*0c90*/  FMNMX.FTZ R2, R3, R2, !PT ;  /* 0x0000000203027209 */ /* 0x002fcc0007810000 */
[----:B------:R-:W1:Y:S01]  /*0ca0*/  SHFL.IDX PT, R2, R2, RZ, 0x1f ;  /* 0x00001fff02027589 */ /* 0x000e6200000e0000 */
[----:B------:R-:W-:Y:S05]  /*0cb0*/  @P2 BRA `(.L_x_3741) ;  /* 0x00000e0000002947 */ /* 0x000fea0003800000 */
[----:B0-----:R-:W-:Y:S01]  /*0cc0*/  IMAD.MOV.U32 R18, RZ, RZ, -0x20 ;  /* 0xffffffe0ff127424 */ /* 0x001fe200078e00ff */
        /* <DEDUP_REMOVED lines=12> */
[----:B------:R-:W-:Y:S02]  /*0d90*/  LOP3.LUT P0, R3, R3, 0x3, RZ, 0xc0, !PT ;  /* 0x0000000303037812 */ /* 0x000fe4000780c0ff */
[----:B------:R-:W-:-:S11]  /*0da0*/  MOV R18, R6 ;  /* 0x0000000600127202 */ /* 0x000fd60000000f00 */
[----:B------:R-:W-:Y:S05]  /*0db0*/  @!P0 BRA `(.L_x_3743) ;  /* 0x000000e000008947 */ /* 0x000fea0003800000 */
[----:B------:R-:W-:Y:S01]  /*0dc0*/  LEA R17, R6, 0x20, 0x2 ;  /* 0x0000002006117811 */ /* 0x000fe200078e10ff */
[----:B------:R-:W-:Y:S02]  /*0dd0*/  IMAD.MOV.U32 R19, RZ, RZ, RZ ;  /* 0x000000ffff137224 */ /* 0x000fe400078e00ff */
[----:B------:R-:W-:Y:S02]  /*0de0*/  IMAD.MOV.U32 R18, RZ, RZ, R6 ;  /* 0x000000ffff127224 */ /* 0x000fe400078e0006 */
.L_x_3744:
        /* <DEDUP_REMOVED lines=11> */
.L_x_3743:
[----:B------:R-:W-:Y:S05]  /*0ea0*/  BSYNC B1 ;  /* 0x0000000000017941 */ /* 0x000fea0003800000 */
.L_x_3742:
        /* <DEDUP_REMOVED lines=10> */
.L_x_3747:
        /* <DEDUP_REMOVED lines=100> */
.L_x_3746:
[----:B------:R-:W-:Y:S05]  /*1590*/  BSYNC B1 ;  /* 0x0000000000017941 */ /* 0x000fea0003800000 */
.L_x_3745:
[----:B------:R-:W-:Y:S01]  /*15a0*/  IADD3 R3, R9, -R18, RZ ;  /* 0x8000001209037210 */ /* 0x000fe20007ffe0ff */
        /* <DEDUP_REMOVED lines=54> */
.L_x_3749:
[----:B------:R-:W-:Y:S05]  /*1910*/  BSYNC B1 ;  /* 0x0000000000017941 */ /* 0x000fea0003800000 */
.L_x_3748:
        /* <DEDUP_REMOVED lines=26> */
.L_x_3741:
[----:B------:R-:W-:Y:S05]  /*1ac0*/  BSYNC B0 ;  /* 0x0000000000007941 */ /* 0x000fea0003800000 */
.L_x_3740:
        /* <DEDUP_REMOVED lines=43> */
.L_x_3754:
        /* <DEDUP_REMOVED lines=8> */
.L_x_3753:
[----:B------:R-:W-:Y:S05]  /*1e00*/  BSYNC B1 ;  /* 0x0000000000017941 */ /* 0x000fea0003800000 */
.L_x_3752:
        /* <DEDUP_REMOVED lines=10> */
.L_x_3757:
        /* <DEDUP_REMOVED lines=52> */
.L_x_3756:
[----:B------:R-:W-:Y:S05]  /*21f0*/  BSYNC B1 ;  /* 0x0000000000017941 */ /* 0x000fea0003800000 */
.L_x_3755:
        /* <DEDUP_REMOVED lines=31> */
.L_x_3759:
[----:B------:R-:W-:Y:S05]  /*23f0*/  BSYNC B1 ;  /* 0x0000000000017941 */ /* 0x000fea0003800000 */
.L_x_3758:
        /* <DEDUP_REMOVED lines=14> */
.L_x_3751:
[----:B------:R-:W-:Y:S05]  /*24e0*/  BSYNC B0 ;  /* 0x0000000000007941 */ /* 0x000fea0003800000 */
.L_x_3750:
        /* <DEDUP_REMOVED lines=20> */
.L_x_3761:
[----:B------:R-:W-:Y:S05]  /*2630*/  BSYNC B0 ;  /* 0x0000000000007941 */ /* 0x000fea0003800000 */
.L_x_3760:
        /* <DEDUP_REMOVED lines=15> */
[----:B0-----:R-:W-:Y:S01]  /*2730*/  IMAD.MOV.U32 R16, RZ, RZ, RZ ;  /* 0x000000ffff107224 */ /* 0x001fe200078e00ff */
[----:B---3--:R-:W-:Y:S01]  /*2740*/  IADD3 R20, RZ, -R17, RZ ;  /* 0x80000011ff147210 */ /* 0x008fe20007ffe0ff */
[----:B-1----:R-:W-:-:S04]  /*2750*/  IMAD.MOV.U32 R2, RZ, RZ, RZ ;  /* 0x000000ffff027224 */ /* 0x002fc800078e00ff */
[----:B------:R-:W-:Y:S02]  /*2760*/  IMAD R15, R20, R9, RZ ;  /* 0x00000009140f7224 */ /* 0x000fe400078e02ff */
[----:B--2---:R-:W-:Y:S02]  /*2770*/  IMAD.MOV R19, RZ, RZ, -R3 ;  /* 0x000000ffff137224 */ /* 0x004fe400078e0a03 */
[----:B------:R-:W-:Y:S01]  /*2780*/  IMAD.HI.U32 R15, R17, R15, R16 ;  /* 0x0000000f110f7227 */ /* 0x000fe200078e0010 */
[----:B------:R-:W-:-:S03]  /*2790*/  IABS R16, c[0x0][0x1e4] ;  /* 0x0000790000107a13 */ /* 0x000fc60000000000 */
[----:B------:R-:W-:-:S04]  /*27a0*/  IMAD R19, R19, R14, RZ ;  /* 0x0000000e13137224 */ /* 0x000fc800078e02ff */
[----:B------:R-:W-:Y:S01]  /*27b0*/  IMAD.HI.U32 R2, R3, R19, R2 ;  /* 0x0000001303027227 */ /* 0x000fe200078e0002 */
[----:B------:R-:W-:-:S03]  /*27c0*/  MOV R3, R16 ;  /* 0x0000001000037202 */ /* 0x000fc60000000f00 */
.L_x_3765:
        /* <DEDUP_REMOVED lines=33> */
.L_x_3763:
[----:B------:R-:W-:Y:S05]  /*29e0*/  BSYNC B6 ;  /* 0x0000000000067941 */ /* 0x000fea0003800000 */
.L_x_3762:
[----:B------:R-:W-:Y:S05]  /*29f0*/  BRA.DIV ~URZ, `(.L_x_3766) ;  /* 0x00000be27f007947 */ /* 0x000fea000b800000 */
[----:B------:R-:W-:-:S04]  /*2a00*/  IMAD.MOV.U32 R13, RZ, RZ, RZ ;  /* 0x000000ffff0d7224 */ /* 0x000fc800078e00ff */
.L_x_3774:
[----:B------:R-:W-:Y:S01]  /*2a10*/  FADD.FTZ R13, RZ, R13 ;  /* 0x0000000dff0d7221 */ /* 0x000fe20000010000 */
[----:B------:R-:W-:Y:S05]  /*2a20*/  BRA.DIV ~URZ, `(.L_x_3767) ;  /* 0x00000c327f007947 */ /* 0x000fea000b800000 */
[----:B0-----:R-:W-:Y:S01]  /*2a30*/  HFMA2.MMA R16, -RZ, RZ, 0, 0 ;  /* 0x00000000ff107435 */ /* 0x001fe200000001ff */
[----:B------:R-:W-:Y:S01]  /*2a40*/  CS2R R10, SRZ ;  /* 0x00000000000a7805 */ /* 0x000fe2000001ff00 */
[----:B------:R-:W-:Y:S02]  /*2a50*/  IMAD.MOV.U32 R9, RZ, RZ, RZ ;  /* 0x000000ffff097224 */ /* 0x000fe400078e00ff */
[----:B-1----:R-:W-:Y:S02]  /*2a60*/  IMAD.MOV.U32 R2, RZ, RZ, RZ ;  /* 0x000000ffff027224 */ /* 0x002fe400078e00ff */
.L_x_3775:
[----:B------:R-:W-:Y:S01]  /*2a70*/  WARPSYNC 0xffffffff ;  /* 0xffffffff00007948 */ /* 0x000fe20003800000 */
[----:B------:R-:W-:Y:S01]  /*2a80*/  BAR.SYNC.DEFER_BLOCKING 0x0 ;  /* 0x0000000000007b1d */ /* 0x000fe20000010000 */
[----:B------:R-:W-:Y:S02]  /*2a90*/  LOP3.LUT R3, R0, 0x1, RZ, 0xc0, !PT ;  /* 0x0000000100037812 */ /* 0x000fe400078ec0ff */
[----:B------:R-:W-:Y:S02]  /*2aa0*/  LOP3.LUT R12, R6, 0xffffffc0, RZ, 0xc0, !PT ;  /* 0xffffffc0060c7812 */ /* 0x000fe400078ec0ff */
[----:B------:R-:W-:Y:S01]  /*2ab0*/  ISETP.NE.AND P0, PT, R3, RZ, PT ;  /* 0x000000ff0300720c */ /* 0x000fe20003f05270 */
[----:B------:R-:W-:Y:S01]  /*2ac0*/  BSSY B0, `(.L_x_3768) ;  /* 0x0000020000007945 */ /* 0x000fe20003800000 */
[----:B------:R-:W-:-:S02]  /*2ad0*/  LEA.HI R15, R0, R0, RZ, 0x1 ;  /* 0x00000000000f7211 */ /* 0x000fc400078f08ff */
[----:B------:R-:W-:Y:S02]  /*2ae0*/  IADD3 R0, R6, 0x1f, RZ ;  /* 0x0000001f06007810 */ /* 0x000fe40007ffe0ff */
[----:B------:R-:W-:Y:S02]  /*2af0*/  ISETP.NE.OR P5, PT, R12, 0x40, P0 ;  /* 0x000000400c00780c */ /* 0x000fe400007a5670 */
[----:B------:R-:W-:Y:S02]  /*2b00*/  ISETP.GT.U32.AND P3, PT, R0, 0x3e, PT ;  /* 0x0000003e0000780c */ /* 0x000fe40003f64070 */
[C---:B------:R-:W-:Y:S02]  /*2b10*/  ISETP.GT.OR P1, PT, R6.reuse, 0x3f, P0 ;  /* 0x0000003f0600780c */ /* 0x040fe40000724670 */
[----:B------:R-:W-:Y:S02]  /*2b20*/  SHF.R.S32.HI R15, RZ, 0x1, R15 ;  /* 0x00000001ff0f7819 */ /* 0x000fe4000001140f */
[----:B------:R-:W-:-:S02]  /*2b30*/  LOP3.LUT R0, R6, 0xffffffe0, RZ, 0xc0, !PT ;  /* 0xffffffe006007812 */ /* 0x000fc400078ec0ff */
        /* <DEDUP_REMOVED lines=24> */
.L_x_3769:
[----:B0-----:R-:W-:Y:S05]  /*2cc0*/  BSYNC B0 ;  /* 0x0000000000007941 */ /* 0x001fea0003800000 */
.L_x_3768:
        /* <DEDUP_REMOVED lines=22> */
.L_x_3771:
[----:B0-----:R-:W-:Y:S05]  /*2e30*/  BSYNC B0 ;  /* 0x0000000000007941 */ /* 0x001fea0003800000 */
.L_x_3770:
        /* <DEDUP_REMOVED lines=18> */
[C---:B------:R-:W-:Y:S02]  /*2f60*/  IADD3 R7, R15.reuse, 0x20, RZ ;  /* 0x000000200f077810 */ /* 0x040fe40007ffe0ff */
[----:B------:R-:W-:-:S02]  /*2f70*/  IADD3 R19, R15, 0x30, RZ ;  /* 0x000000300f137810 */ /* 0x000fc40007ffe0ff */
[C---:B------:R-:W-:Y:S02]  /*2f80*/  IADD3 R21, R15.reuse, 0x40, RZ ;  /* 0x000000400f157810 */ /* 0x040fe40007ffe0ff */
[----:B------:R-:W-:Y:S02]  /*2f90*/  IADD3 R23, R15, 0x50, RZ ;  /* 0x000000500f177810 */ /* 0x000fe40007ffe0ff */
[----:B------:R-:W-:Y:S02]  /*2fa0*/  LEA.HI.X R3, R3, c[0x0][0x174], R4, 0x1, P0 ;  /* 0x00005d0003037a11 */ /* 0x000fe400000f0c04 */
[-C--:B------:R-:W-:Y:S02]  /*2fb0*/  IADD3 R22, P2, R5, R6.reuse, RZ ;  /* 0x0000000605167210 */ /* 0x080fe40007f5e0ff */
[-C--:B------:R-:W-:Y:S02]  /*2fc0*/  IADD3 R14, P3, R7, R6.reuse, RZ ;  /* 0x00000006070e7210 */ /* 0x080fe40007f7e0ff */
[----:B------:R-:W-:-:S02]  /*2fd0*/  IADD3 R8, P4, R19, R6, RZ ;  /* 0x0000000613087210 */ /* 0x000fc40007f9e0ff */
[-C--:B------:R-:W-:Y:S02]  /*2fe0*/  IADD3 R15, P0, R21, R6.reuse, RZ ;  /* 0x00000006150f7210 */ /* 0x080fe40007f1e0ff */
[----:B------:R-:W-:Y:S02]  /*2ff0*/  IADD3 R17, P1, R23, R6, RZ ;  /* 0x0000000617117210 */ /* 0x000fe40007f3e0ff */
[-C--:B------:R-:W-:Y:S02]  /*3000*/  LEA.HI.X.SX32 R5, R5, R12.reuse, 0x1, P2 ;  /* 0x0000000c05057211 */ /* 0x080fe400010f0eff */
[-C--:B------:R-:W-:Y:S02]  /*3010*/  LEA.HI.X.SX32 R7, R7, R12.reuse, 0x1, P3 ;  /* 0x0000000c07077211 */ /* 0x080fe400018f0eff */
[-C--:B------:R-:W-:Y:S02]  /*3020*/  LEA.HI.X.SX32 R19, R19, R12.reuse, 0x1, P4 ;  /* 0x0000000c13137211 */ /* 0x080fe400020f0eff */
[----:B------:R-:W-:-:S02]  /*3030*/  LEA.HI.X.SX32 R18, R21, R12, 0x1, P0 ;  /* 0x0000000c15127211 */ /* 0x000fc400000f0eff */
[----:B------:R-:W-:Y:S02]  /*3040*/  LEA.HI.X.SX32 R20, R23, R12, 0x1, P1 ;  /* 0x0000000c17147211 */ /* 0x000fe400008f0eff */
[----:B------:R-:W-:Y:S02]  /*3050*/  LEA R12, P0, R8, c[0x0][0x170], 0x1 ;  /* 0x00005c00080c7a11 */ /* 0x000fe400078008ff */
[----:B------:R-:W-:Y:S02]  /*3060*/  LEA R4, P2, R22, c[0x0][0x170], 0x1 ;  /* 0x00005c0016047a11 */ /* 0x000fe400078408ff */
[----:B------:R-:W-:Y:S02]  /*3070*/  LEA R6, P3, R14, c[0x0][0x170], 0x1 ;  /* 0x00005c000e067a11 */ /* 0x000fe400078608ff */
[----:B------:R-:W-:Y:S02]  /*3080*/  F2FP.PACK_AB R21, R16, R13 ;  /* 0x0000000d1015723e */ /* 0x000fe400000000ff */
[----:B------:R-:W-:-:S02]  /*3090*/  LEA.HI.X R13, R8, c[0x0][0x174], R19, 0x1, P0 ;  /* 0x00005d00080d7a11 */ /* 0x000fc400000f0c13 */
[----:B------:R-:W-:Y:S01]  /*30a0*/  LEA.HI.X R5, R22, c[0x0][0x174], R5, 0x1, P2 ;  /* 0x00005d0016057a11 */ /* 0x000fe200010f0c05 */
[----:B------:R0:W-:Y:S01]  /*30b0*/  STG.E.U16 [R2.64], R21 ;  /* 0x0000001502007986 */ /* 0x0001e2000c101524 */
[----:B------:R-:W-:Y:S02]  /*30c0*/  LEA.HI.X R7, R14, c[0x0][0x174], R7, 0x1, P3 ;  /* 0x00005d000e077a11 */ /* 0x000fe400018f0c07 */
[----:B------:R-:W-:Y:S02]  /*30d0*/  F2FP.PACK_AB R10, R11, R10 ;  /* 0x0000000a0b0a723e */ /* 0x000fe400000000ff */
[----:B------:R-:W-:Y:S02]  /*30e0*/  PRMT R8, R21, 0x7632, R8 ;  /* 0x0000763215087816 */ /* 0x000fe40000000008 */
[----:B------:R-:W-:Y:S02]  /*30f0*/  LEA R14, P1, R15, c[0x0][0x170], 0x1 ;  /* 0x00005c000f0e7a11 */ /* 0x000fe400078208ff */
[----:B------:R-:W-:Y:S01]  /*3100*/  LEA R16, P2, R17, c[0x0][0x170], 0x1 ;  /* 0x00005c0011107a11 */ /* 0x000fe200078408ff */
[----:B------:R1:W-:Y:S01]  /*3110*/  STG.E.U16 [R4.64], R8 ;  /* 0x0000000804007986 */ /* 0x0003e2000c101524 */
[----:B------:R-:W-:-:S02]  /*3120*/  F2FP.PACK_AB R0, R0, R9 ;  /* 0x000000090000723e */ /* 0x000fc400000000ff */
[----:B0-----:R-:W-:Y:S01]  /*3130*/  PRMT R3, R10, 0x7632, R3 ;  /* 0x000076320a037816 */ /* 0x001fe20000000003 */
[----:B------:R-:W-:Y:S01]  /*3140*/  STG.E.U16 [R6.64], R10 ;  /* 0x0000000a06007986 */ /* 0x000fe2000c101524 */
[----:B------:R-:W-:Y:S02]  /*3150*/  LEA.HI.X R15, R15, c[0x0][0x174], R18, 0x1, P1 ;  /* 0x00005d000f0f7a11 */ /* 0x000fe400008f0c12 */
[----:B------:R-:W-:Y:S01]  /*3160*/  LEA.HI.X R17, R17, c[0x0][0x174], R20, 0x1, P2 ;  /* 0x00005d0011117a11 */ /* 0x000fe200010f0c14 */
[----:B------:R-:W-:Y:S01]  /*3170*/  STG.E.U16 [R12.64], R3 ;  /* 0x000000030c007986 */ /* 0x000fe2000c101524 */
[----:B-1----:R-:W-:-:S03]  /*3180*/  PRMT R5, R0, 0x7632, R5 ;  /* 0x0000763200057816 */ /* 0x002fc60000000005 */
[----:B------:R-:W-:Y:S04]  /*3190*/  STG.E.U16 [R14.64], R0 ;  /* 0x000000000e007986 */ /* 0x000fe8000c101524 */
[----:B------:R-:W-:Y:S01]  /*31a0*/  STG.E.U16 [R16.64], R5 ;  /* 0x0000000510007986 */ /* 0x000fe2000c101524 */
[----:B------:R-:W-:Y:S05]  /*31b0*/  EXIT ;  /* 0x000000000000794d */ /* 0x000fea0003800000 */
.L_x_3736:
        /* <DEDUP_REMOVED lines=19> */
.L_x_3764:
        /* <DEDUP_REMOVED lines=20> */
.L_x_3738:
[----:B------:R-:W-:Y:S01]  /*3430*/  IMAD.MOV.U32 R18, RZ, RZ, -0x800001 ;  /* 0xff7fffffff127424 */ /* 0x000fe200078e00ff */
[----:B------:R-:W-:Y:S01]  /*3440*/  MOV R21, 0xffffffff ;  /* 0xffffffff00157802 */ /* 0x000fe20000000f00 */
[----:B------:R-:W-:Y:S01]  /*3450*/  IMAD.MOV.U32 R19, RZ, RZ, 0x10 ;  /* 0x00000010ff137424 */ /* 0x000fe200078e00ff */
[----:B------:R-:W-:Y:S01]  /*3460*/  MOV R2, 0x3490 ;  /* 0x0000349000027802 */ /* 0x000fe20000000f00 */
[----:B------:R-:W-:Y:S02]  /*3470*/  IMAD.MOV.U32 R20, RZ, RZ, 0x1f ;  /* 0x0000001fff147424 */ /* 0x000fe400078e00ff */
[----:B------:R-:W-:Y:S05]  /*3480*/  CALL.REL.NOINC `($__internal_86_$__cuda_sm70_shflsync_bfly_p) ;  /* 0x0000041000007944 */ /* 0x000fea0003c00000 */
[----:B-1----:R-:W-:Y:S01]  /*3490*/  IMAD.MOV.U32 R2, RZ, RZ, R19 ;  /* 0x000000ffff027224 */ /* 0x002fe200078e0013 */
[----:B0-----:R-:W-:Y:S05]  /*34a0*/  BRA `(.L_x_3772) ;  /* 0xffffd69000007947 */ /* 0x001fea000383ffff */
.L_x_3739:
[----:B------:R-:W-:Y:S01]  /*34b0*/  IMAD.MOV.U32 R19, RZ, RZ, 0x8 ;  /* 0x00000008ff137424 */ /* 0x000fe200078e00ff */
[----:B------:R-:W-:Y:S01]  /*34c0*/  MOV R21, 0xffffffff ;  /* 0xffffffff00157802 */ /* 0x000fe20000000f00 */
[----:B------:R-:W-:Y:S01]  /*34d0*/  IMAD.MOV.U32 R20, RZ, RZ, 0x1f ;  /* 0x0000001fff147424 */ /* 0x000fe200078e00ff */
[----:B------:R-:W-:Y:S02]  /*34e0*/  MOV R2, 0x3500 ;  /* 0x0000350000027802 */ /* 0x000fe40000000f00 */
[----:B------:R-:W-:Y:S05]  /*34f0*/  CALL.REL.NOINC `($__internal_86_$__cuda_sm70_shflsync_bfly_p) ;  /* 0x000003a000007944 */ /* 0x000fea0003c00000 */
[----:B01----:R-:W-:Y:S01]  /*3500*/  FMNMX.FTZ R18, R18, R19, !PT ;  /* 0x0000001312127209 */ /* 0x003fe20007810000 */
[----:B------:R-:W-:Y:S01]  /*3510*/  IMAD.MOV.U32 R19, RZ, RZ, 0x4 ;  /* 0x00000004ff137424 */ /* 0x000fe200078e00ff */
[----:B------:R-:W-:Y:S01]  /*3520*/  MOV R2, 0x3560 ;  /* 0x0000356000027802 */ /* 0x000fe20000000f00 */
[----:B------:R-:W-:-:S02]  /*3530*/  IMAD.MOV.U32 R20, RZ, RZ, 0x1f ;  /* 0x0000001fff147424 */ /* 0x000fc400078e00ff */
[----:B------:R-:W-:Y:S02]  /*3540*/  IMAD.MOV.U32 R21, RZ, RZ, -0x1 ;  /* 0xffffffffff157424 */ /* 0x000fe400078e00ff */
[----:B------:R-:W-:Y:S05]  /*3550*/  CALL.REL.NOINC `($__internal_86_$__cuda_sm70_shflsync_bfly_p) ;  /* 0x0000034000007944 */ /* 0x000fea0003c00000 */
[----:B01----:R-:W-:Y:S01]  /*3560*/  FMNMX.FTZ R18, R18, R19, !PT ;  /* 0x0000001312127209 */ /* 0x003fe20007810000 */
[----:B------:R-:W-:Y:S01]  /*3570*/  HFMA2.MMA R19, -RZ, RZ, 0, 1.1920928955078125e-07 ;  /* 0x00000002ff137435 */ /* 0x000fe200000001ff */
[----:B------:R-:W-:Y:S01]  /*3580*/  IMAD.MOV.U32 R20, RZ, RZ, 0x1f ;  /* 0x0000001fff147424 */ /* 0x000fe200078e00ff */
[----:B------:R-:W-:Y:S01]  /*3590*/  MOV R2, 0x35c0 ;  /* 0x000035c000027802 */ /* 0x000fe20000000f00 */
[----:B------:R-:W-:-:S03]  /*35a0*/  IMAD.MOV.U32 R21, RZ, RZ, -0x1 ;  /* 0xffffffffff157424 */ /* 0x000fc600078e00ff */
[----:B------:R-:W-:Y:S05]  /*35b0*/  CALL.REL.NOINC `($__internal_86_$__cuda_sm70_shflsync_bfly_p) ;  /* 0x000002e000007944 */ /* 0x000fea0003c00000 */
[----:B-1----:R-:W-:Y:S01]  /*35c0*/  IMAD.MOV.U32 R3, RZ, RZ, R19 ;  /* 0x000000ffff037224 */ /* 0x002fe200078e0013 */
[----:B0-----:R-:W-:Y:S05]  /*35d0*/  BRA `(.L_x_3773) ;  /* 0xffffd5e000007947 */ /* 0x001fea000383ffff */
.L_x_3766:
[----:B0-----:R-:W-:Y:S01]  /*35e0*/  MOV R18, RZ ;  /* 0x000000ff00127202 */ /* 0x001fe20000000f00 */
[----:B------:R-:W-:Y:S01]  /*35f0*/  IMAD.MOV.U32 R19, RZ, RZ, 0x1 ;  /* 0x00000001ff137424 */ /* 0x000fe200078e00ff */
[----:B-1----:R-:W-:Y:S01]  /*3600*/  MOV R2, 0x3640 ;  /* 0x0000364000027802 */ /* 0x002fe20000000f00 */
[----:B------:R-:W-:Y:S02]  /*3610*/  IMAD.MOV.U32 R20, RZ, RZ, 0x1f ;  /* 0x0000001fff147424 */ /* 0x000fe400078e00ff */
[----:B------:R-:W-:-:S02]  /*3620*/  IMAD.MOV.U32 R21, RZ, RZ, -0x1 ;  /* 0xffffffffff157424 */ /* 0x000fc400078e00ff */
[----:B------:R-:W-:Y:S05]  /*3630*/  CALL.REL.NOINC `($__internal_86_$__cuda_sm70_shflsync_bfly_p) ;  /* 0x0000026000007944 */ /* 0x000fea0003c00000 */
[----:B-1----:R-:W-:Y:S01]  /*3640*/  MOV R13, R19 ;  /* 0x00000013000d7202 */ /* 0x002fe20000000f00 */
[----:B0-----:R-:W-:Y:S05]  /*3650*/  BRA `(.L_x_3774) ;  /* 0xfffff3b000007947 */ /* 0x001fea000383ffff */
.L_x_3767:
[----:B0-----:R-:W-:Y:S01]  /*3660*/  IMAD.MOV.U32 R18, RZ, RZ, RZ ;  /* 0x000000ffff127224 */ /* 0x001fe200078e00ff */
[----:B------:R-:W-:Y:S01]  /*3670*/  MOV R21, 0xffffffff ;  /* 0xffffffff00157802 */ /* 0x000fe20000000f00 */
[----:B------:R-:W-:Y:S01]  /*3680*/  IMAD.MOV.U32 R19, RZ, RZ, 0x1 ;  /* 0x00000001ff137424 */ /* 0x000fe200078e00ff */
[----:B-1----:R-:W-:Y:S01]  /*3690*/  MOV R2, 0x36c0 ;  /* 0x000036c000027802 */ /* 0x002fe20000000f00 */
[----:B------:R-:W-:-:S02]  /*36a0*/  IMAD.MOV.U32 R20, RZ, RZ, 0x1f ;  /* 0x0000001fff147424 */ /* 0x000fc400078e00ff */
[----:B------:R-:W-:Y:S05]  /*36b0*/  CALL.REL.NOINC `($__internal_86_$__cuda_sm70_shflsync_bfly_p) ;  /* 0x000001e000007944 */ /* 0x000fea0003c00000 */
[----:B-1----:R-:W-:Y:S01]  /*36c0*/  FADD.FTZ R16, RZ, R19 ;  /* 0x00000013ff107221 */ /* 0x002fe20000010000 */
[----:B0-----:R-:W-:Y:S01]  /*36d0*/  MOV R21, 0xffffffff ;  /* 0xffffffff00157802 */ /* 0x001fe20000000f00 */
[----:B------:R-:W-:Y:S01]  /*36e0*/  IMAD.MOV.U32 R18, RZ, RZ, RZ ;  /* 0x000000ffff127224 */ /* 0x000fe200078e00ff */
[----:B------:R-:W-:Y:S01]  /*36f0*/  MOV R2, 0x3730 ;  /* 0x0000373000027802 */ /* 0x000fe20000000f00 */
[----:B------:R-:W-:-:S02]  /*3700*/  IMAD.MOV.U32 R19, RZ, RZ, 0x1 ;  /* 0x00000001ff137424 */ /* 0x000fc400078e00ff */
[----:B------:R-:W-:Y:S02]  /*3710*/  IMAD.MOV.U32 R20, RZ, RZ, 0x1f ;  /* 0x0000001fff147424 */ /* 0x000fe400078e00ff */
[----:B------:R-:W-:Y:S05]  /*3720*/  CALL.REL.NOINC `($__internal_86_$__cuda_sm70_shflsync_bfly_p) ;  /* 0x0000017000007944 */ /* 0x000fea0003c00000 */
[----:B-1----:R-:W-:Y:S01]  /*3730*/  FADD.FTZ R10, RZ, R19 ;  /* 0x00000013ff0a7221 */ /* 0x002fe20000010000 */
[----:B0-----:R-:W-:Y:S01]  /*3740*/  MOV R21, 0xffffffff ;  /* 0xffffffff00157802 */ /* 0x001fe20000000f00 */
[----:B------:R-:W-:Y:S01]  /*3750*/  IMAD.MOV.U32 R18, RZ, RZ, RZ ;  /* 0x000000ffff127224 */ /* 0x000fe200078e00ff */
[----:B------:R-:W-:Y:S01]  /*3760*/  MOV R2, 0x37a0 ;  /* 0x000037a000027802 */ /* 0x000fe20000000f00 */
[----:B------:R-:W-:Y:S02]  /*3770*/  IMAD.MOV.U32 R19, RZ, RZ, 0x1 ;  /* 0x00000001ff137424 */ /* 0x000fe400078e00ff */
[----:B------:R-:W-:Y:S02]  /*3780*/  IMAD.MOV.U32 R20, RZ, RZ, 0x1f ;  /* 0x0000001fff147424 */ /* 0x000fe400078e00ff */
        /* <DEDUP_REMOVED lines=15> */
[----:B-1----:R-:W-:Y:S01]  /*3880*/  IMAD.MOV.U32 R2, RZ, RZ, R19 ;  /* 0x000000ffff027224 */ /* 0x002fe200078e0013 */
[----:B0-----:R-:W-:Y:S05]  /*3890*/  BRA `(.L_x_3775) ;  /* 0xfffff1d000007947 */ /* 0x001fea000383ffff */
        .weak           $__internal_86_$__cuda_sm70_shflsync_bfly_p
        .type           $__internal_86_$__cuda_sm70_shflsync_bfly_p,@function
        .size           $__internal_86_$__cuda_sm70_shflsync_bfly_p,(.L_x_24747 - $__internal_86_$__cuda_sm70_shflsync_bfly_p)
$__internal_86_$__cuda_sm70_shflsync_bfly_p:
[----:B------:R-:W-:Y:S01]  /*38a0*/  IMAD.MOV.U32 R3, RZ, RZ, 0x0 ;  /* 0x00000000ff037424 */ /* 0x000fe200078e00ff */
[----:B------:R-:W-:Y:S04]  /*38b0*/  WARPSYNC R21 ;  /* 0x0000001500007348 */ /* 0x000fe80003800000 */
[----:B------:R0:W1:Y:S01]  /*38c0*/  SHFL.BFLY PT, R19, R18, R19, R20 ;  /* 0x0c00001312137389 */ /* 0x00006200000e0014 */
[----:B------:R-:W-:Y:S05]  /*38d0*/  RET.REL.NODEC R2 `(_ZN4vllm25paged_attention_v2_kernelIthLi96ELi16ELi128ELNS_18Fp8KVCacheDataTypeE2ELb1ELi512EEEvPfS2_PT_PKS3_PKT0_S9_ifPKiSB_iPKfiiiSD_SD_iiiii) ;  /* 0xffffc72002007950 */ /* 0x000fea0003c3ffff */
.L_x_3776:
        /* <DEDUP_REMOVED lines=10> */
.L_x_24747:


//--------------------- .text._ZN4vllm25paged_attention_v2_kernelIthLi80ELi16ELi128ELNS_18Fp8KVCacheDataTypeE2ELb1ELi512EEEvPfS2_PT_PKS3_PKT0_S9_ifPKiSB_iPKfiiiSD_SD_iiiii --------------------------
	.section	.text._ZN4vllm25paged_attention_v2_kernelIthLi80ELi16ELi128ELNS_18Fp8KVCacheDataTypeE2ELb1ELi512EEEvPfS2_PT_PKS3_PKT0_S9_ifPKiSB_iPKfiiiSD_SD_iiiii,"ax",@progbits
	.sectioninfo	@"SHI_REGISTERS=32"
	.align	128
        .global         _ZN4vllm25paged_attention_v2_kernelIthLi80ELi16ELi128ELNS_18Fp8KVCacheDataTypeE2ELb1ELi512EEEvPfS2_PT_PKS3_PKT0_S9_ifPKiSB_iPKfiiiSD_SD_iiiii
        .type           _ZN4vllm25paged_attention_v2_kernelIthLi80ELi16ELi128ELNS_18Fp8KVCacheDataTypeE2ELb1ELi512EEEvPfS2_PT_PKS3_PKT0_S9_ifPKiSB_iPKfiiiSD_SD_iiiii,@function
        .size           _ZN4vllm25paged_attention_v2_kernelIthLi80ELi16ELi128ELNS_18Fp8KVCacheDataTypeE2ELb1ELi512EEEvPfS2_PT_PKS3_PKT0_S9_ifPKiSB_iPKfiiiSD_SD_iiiii,(.L_x_24748 - _ZN4vllm25paged_attention_v2_kernelIthLi80ELi16ELi128ELNS_18Fp8KVCacheDataTypeE2ELb1ELi512EEEvPfS2_PT_PKS3_PKT0_S9_ifPKiSB_iPKfiiiSD_SD_iiiii)
        .other          _ZN4vllm25paged_attention_v2_kernelIthLi80ELi16ELi128ELNS_18Fp8KVCacheDataTypeE2ELb1ELi512EEEvPfS2_PT_PKS3_PKT0_S9_ifPKiSB_iPKfiiiSD_SD_iiiii,@"STO_CUDA_ENTRY STV_DEFAULT"
_ZN4vllm25paged_attention_v2_kernelIthLi80ELi16ELi128ELNS_18Fp8KVCacheDataTypeE2ELb1ELi512EEEvPfS2_PT_PKS3_PKT0_S9_ifPKiSB_iPKfiiiSD_SD_iiiii:
.text._ZN4vllm25paged_attention_v2_kernelIthLi80ELi16ELi128ELNS_18Fp8KVCacheDataTypeE2ELb1ELi512EEEvPfS2_PT_PKS3_PKT0_S9_ifPKiSB_iPKfiiiSD_SD_iiiii:
        /* <DEDUP_REMOVED lines=14> */
[----:B------:R-:W2:Y:S01]  /*00e0*/  S2R R7, SR_CTAID.X ;  /* 0x0000000000077919 */ /* 0x000ea20000002500 */
[----:B------:R-:W-:Y:S02]  /*00f0*/  IABS R5, R4 ;  /* 0x0000000400057213 */ /* 0x000fe40000000000 */
[----:B------:R-:W-:Y:S01]  /*0100*/  LOP3.LUT R4, R4, c[0x0][0x1e4], RZ, 0x3c, !PT ;  /* 0x0000790004047a12 */ /* 0x000fe200078e3cff */
[----:B------:R-:W-:Y:S03]  /*0110*/  BAR.SYNC.DEFER_BLOCKING 0x0 ;  /* 0x0000000000007b1d */ /* 0x000fe60000010000 */
[----:B------:R-:W-:Y:S01]  /*0120*/  ISETP.GE.AND P2, PT, R4, RZ, PT ;  /* 0x000000ff0400720c */ /* 0x000fe20003f46270 */
[----:B------:R-:W-:-:S02]  /*0130*/  IMAD.MOV.U32 R4, RZ, RZ, c[0x0][0x1e8] ;  /* 0x00007a00ff047624 */ /* 0x000fc400078e00ff */
[----:B-1----:R-:W1:Y:S02]  /*0140*/  MUFU.RCP R0, R0 ;  /* 0x0000000000007308 */ /* 0x002e640000001000 */
[----:B-1----:R-:W-:-:S06]  /*0150*/  IADD3 R2, R0, 0xffffffe, RZ ;  /* 0x0ffffffe00027810 */ /* 0x002fcc0007ffe0ff */
[----:B------:R1:W3:Y:S02]  /*0160*/  F2I.FTZ.U32.TRUNC.NTZ R3, R2 ;  /* 0x0000000200037305 */ /* 0x0002e4000021f000 */
[----:B-1----:R-:W-:Y:S01]  /*0170*/  HFMA2.MMA R2, -RZ, RZ, 0, 0 ;  /* 0x00000000ff027435 */ /* 0x002fe200000001ff */
[----:B---3--:R-:W-:-:S04]  /*0180*/  IMAD.MOV R17, RZ, RZ, -R3 ;  /* 0x000000ffff117224 */ /* 0x008fc800078e0a03 */
[----:B------:R-:W-:-:S05]  /*0190*/  IMAD R17, R17, R18, RZ ;  /* 0x0000001211117224 */ /* 0x000fca00078e02ff */
[----:B------:R-:W-:Y:S01]  /*01a0*/  IMAD.HI.U32 R17, R3, R17, R2 ;  /* 0x0000001103117227 */ /* 0x000fe200078e0002 */
[----:B0-----:R-:W-:-:S04]  /*01b0*/  SHF.R.S32.HI R2, RZ, 0x1f, R9 ;  /* 0x0000001fff027819 */ /* 0x001fc80000011409 */
[----:B------:R-:W-:Y:S01]  /*01c0*/  LEA.HI R2, R2, R9, RZ, 0x5 ;  /* 0x0000000902027211 */ /* 0x000fe200078f28ff */
        /* <DEDUP_REMOVED lines=9> */
[----:B------:R-:W-:Y:S02]  /*0260*/  @!P1 IADD3 R6, R6, 0x1, RZ ;  /* 0x0000000106069810 */ /* 0x000fe40007ffe0ff */
[----:B------:R-:W-:Y:S02]  /*0270*/  ISETP.NE.AND P1, PT, RZ, c[0x0][0x1e4], PT ;  /* 0x00007900ff007a0c */ /* 0x000fe40003f25270 */
[----:B------:R-:W-:Y:S02]  /*0280*/  ISETP.GE.U32.AND P0, PT, R5, R18, PT ;  /* 0x000000120500720c */ /* 0x000fe40003f06070 */
[----:B------:R-:W-:-:S04]  /*0290*/  LEA R5, R10, 0x20, 0x5 ;  /* 0x000000200a057811 */ /* 0x000fc800078e28ff */
[----:B------:R-:W-:Y:S02]  /*02a0*/  IMNMX R8, R16, R5, PT ;  /* 0x0000000510087217 */ /* 0x000fe40003800200 */
[----:B------:R-:W-:-:S03]  /*02b0*/  SHF.R.S32.HI R5, RZ, 0x5, R2 ;  /* 0x00000005ff057819 */ /* 0x000fc60000011402 */
[----:B------:R-:W-:Y:S02]  /*02c0*/  IMAD R0, R10, -0x20, R8 ;  /* 0xffffffe00a007824 */ /* 0x000fe400078e0208 */
[----:B------:R-:W-:Y:S02]  /*02d0*/  @P0 IADD3 R6, R6, 0x1, RZ ;  /* 0x0000000106060810 */ /* 0x000fe40007ffe0ff */
[----:B------:R-:W-:Y:S01]  /*02e0*/  ISETP.GT.AND P0, PT, R4, -0x1, PT ;  /* 0xffffffff0400780c */ /* 0x000fe20003f04270 */
[----:B------:R-:W-:Y:S01]  /*02f0*/  IMAD R3, R0, 0x10, R15 ;  /* 0x0000001000037824 */ /* 0x000fe200078e020f */
[----:B------:R-:W-:Y:S02]  /*0300*/  LOP3.LUT R4, R2, 0xffffffe0, RZ, 0xc0, !PT ;  /* 0xffffffe002047812 */ /* 0x000fe400078ec0ff */
[----:B------:R-:W-:Y:S02]  /*0310*/  @!P2 IADD3 R6, -R6, RZ, RZ ;  /* 0x000000ff0606a210 */ /* 0x000fe40007ffe1ff */
[----:B------:R-:W-:Y:S01]  /*0320*/  IMNMX R0, R14, R3, PT ;  /* 0x000000030e007217 */ /* 0x000fe20003800200 */
[----:B------:R-:W-:Y:S01]  /*0330*/  IMAD.IADD R4, R9, 0x1, -R4 ;  /* 0x0000000109047824 */ /* 0x000fe200078e0a04 */
[----:B------:R-:W-:-:S03]  /*0340*/  @!P1 LOP3.LUT R6, RZ, c[0x0][0x1e4], RZ, 0x33, !PT ;  /* 0x00007900ff069a12 */ /* 0x000fc600078e33ff */
[----:B------:R-:W-:Y:S02]  /*0350*/  IMAD.IADD R0, R0, 0x1, -R15 ;  /* 0x0000000100007824 */ /* 0x000fe400078e0a0f */
[----:B------:R-:W-:Y:S05]  /*0360*/  @P0 BRA `(.L_x_3777) ;  /* 0x0000039000000947 */ /* 0x000fea0003800000 */
[----:B--2---:R-:W-:Y:S01]  /*0370*/  IABS R13, c[0x0][0x190] ;  /* 0x00006400000d7a13 */ /* 0x004fe20000000000 */
        /* <DEDUP_REMOVED lines=56> */
.L_x_3777:
[----:B--2---:R-:W-:-:S04]  /*0700*/  IMAD.MOV.U32 R2, RZ, RZ, c[0x0][0xc] ;  /* 0x00000300ff027624 */ /* 0x004fc800078e00ff */
[----:B------:R-:W-:-:S04]  /*0710*/  IMAD R2, R2, c[0x0][0x1d8], R7 ;  /* 0x0000760002027a24 */ /* 0x000fc800078e0207 */
[----:B------:R-:W-:-:S03]  /*0720*/  IMAD R12, R2, c[0x0][0x1e8], RZ ;  /* 0x00007a00020c7a24 */ /* 0x000fc600078e02ff */
.L_x_3778:
        /* <DEDUP_REMOVED lines=26> */
.L_x_3782:
        /* <DEDUP_REMOVED lines=36> */
.L_x_3780:
[----:B------:R-:W-:Y:S05]  /*0b10*/  BSYNC B7 ;  /* 0x0000000000077941 */ /* 0x000fea0003800000 */
.L_x_3779:
[----:B------:R-:W-:Y:S05]  /*0b20*/  BRA.DIV ~URZ, `(.L_x_3783) ;  /* 0x000028327f007947 */ /* 0x000fea000b800000 */
[----:B------:R-:W-:-:S05]  /*0b30*/  IMAD.MOV.U32 R2, RZ, RZ, -0x800001 ;  /* 0xff7fffffff027424 */ /* 0x000fca00078e00ff */
.L_x_3817:
        /* <DEDUP_REMOVED lines=8> */
.L_x_3818:
        /* <DEDUP_REMOVED lines=18> */
[----:B------:R-:W-:-:S03]  /*0ce0*/  IMAD.MOV.U32 R19, RZ, RZ, R9 ;  /* 0x000000ffff137224 */ /* 0x000fc600078e0009 */
        /* <DEDUP_REMOVED lines=16> */
.L_x_3789:
        /* <DEDUP_REMOVED lines=11> */
.L_x_3788:
[----:B------:R-:W-:Y:S05]  /*0ea0*/  BSYNC B1 ;  /* 0x0000000000017941 */ /* 0x000fea0003800000 */
.L_x_3787:
        /* <DEDUP_REMOVED lines=10> */
.L_x_3792:
        /* <DEDUP_REMOVED lines=100> */
.L_x_3791:
[----:B------:R-:W-:Y:S05]  /*1590*/  BSYNC B1 ;  /* 0x0000000000017941 */ /* 0x000fea0003800000 */
.L_x_3790:
        /* <DEDUP_REMOVED lines=55> */
.L_x_3794:
[----:B------:R-:W-:Y:S05]  /*1910*/  BSYNC B1 ;  /* 0x0000000000017941 */ /* 0x000fea0003800000 */
.L_x_3793:
        /* <DEDUP_REMOVED lines=26> */
.L_x_3786:
[----:B------:R-:W-:Y:S05]  /*1ac0*/  BSYNC B0 ;  /* 0x0000000000007941 */ /* 0x000fea0003800000 */
.L_x_3785:
        /* <DEDUP_REMOVED lines=43> */
.L_x_3799:
        /* <DEDUP_REMOVED lines=8> */
.L_x_3798:
[----:B------:R-:W-:Y:S05]  /*1e00*/  BSYNC B1 ;  /* 0x0000000000017941 */ /* 0x000fea0003800000 */
.L_x_3797:
        /* <DEDUP_REMOVED lines=10> */
.L_x_3802:
        /* <DEDUP_REMOVED lines=52> */
.L_x_3801:
[----:B------:R-:W-:Y:S05]  /*21f0*/  BSYNC B1 ;  /* 0x0000000000017941 */ /* 0x000fea0003800000 */
.L_x_3800:
        /* <DEDUP_REMOVED lines=31> */
.L_x_3804:
[----:B------:R-:W-:Y:S05]  /*23f0*/  BSYNC B1 ;  /* 0x0000000000017941 */ /* 0x000fea0003800000 */
.L_x_3803:
        /* <DEDUP_REMOVED lines=14> */
.L_x_3796:
[----:B------:R-:W-:Y:S05]  /*24e0*/  BSYNC B0 ;  /* 0x0000000000007941 */ /* 0x000fea0003800000 */
.L_x_3795:
        /* <DEDUP_REMOVED lines=20> */
.L_x_3806:
[----:B------:R-:W-:Y:S05]  /*2630*/  BSYNC B0 ;  /* 0x0000000000007941 */ /* 0x000fea0003800000 */
.L_x_3805:
        /* <DEDUP_REMOVED lines=25> */
.L_x_3810:
        /* <DEDUP_REMOVED lines=33> */
.L_x_3808:
[----:B------:R-:W-:Y:S05]  /*29e0*/  BSYNC B6 ;  /* 0x0000000000067941 */ /* 0x000fea0003800000 */
.L_x_3807:
[----:B------:R-:W-:Y:S05]  /*29f0*/  BRA.DIV ~URZ, `(.L_x_3811) ;  /* 0x00000b127f007947 */ /* 0x000fea000b800000 */
[----:B------:R-:W-:-:S04]  /*2a00*/  IMAD.MOV.U32 R6, RZ, RZ, RZ ;  /* 0x000000ffff067224 */ /* 0x000fc800078e00ff */
.L_x_3819:
[----:B------:R-:W-:Y:S01]  /*2a10*/  FADD.FTZ R6, RZ, R6 ;  /* 0x00000006ff067221 */ /* 0x000fe20000010000 */
[----:B------:R-:W-:Y:S05]  /*2a20*/  BRA.DIV ~URZ, `(.L_x_3812) ;  /* 0x00000b627f007947 */ /* 0x000fea000b800000 */
[----:B------:R-:W-:Y:S01]  /*2a30*/  HFMA2.MMA R13, -RZ, RZ, 0, 0 ;  /* 0x00000000ff0d7435 */ /* 0x000fe200000001ff */
[----:B0-----:R-:W-:Y:S02]  /*2a40*/  IMAD.MOV.U32 R15, RZ, RZ, RZ ;  /* 0x000000ffff0f7224 */ /* 0x001fe400078e00ff */
[----:B------:R-:W-:Y:S02]  /*2a50*/  IMAD.MOV.U32 R0, RZ, RZ, RZ ;  /* 0x000000ffff007224 */ /* 0x000fe400078e00ff */
[----:B------:R-:W-:Y:S02]  /*2a60*/  IMAD.MOV.U32 R2, RZ, RZ, RZ ;  /* 0x000000ffff027224 */ /* 0x000fe400078e00ff */
.L_x_3820:
        /* <DEDUP_REMOVED lines=12> */
[----:B------:R-:W-:Y:S01]  /*2b30*/  ISETP.GT.OR P2, PT, R9, 0x1f, P0 ;  /* 0x0000001f0900780c */ /* 0x000fe20000744670 */
        /* <DEDUP_REMOVED lines=21> */
.L_x_3814:
[----:B0-----:R-:W-:Y:S05]  /*2c90*/  BSYNC B0 ;  /* 0x0000000000007941 */ /* 0x001fea0003800000 */
.L_x_3813:
        /* <DEDUP_REMOVED lines=19> */
.L_x_3816:
[----:B0-----:R-:W-:Y:S05]  /*2dd0*/  BSYNC B0 ;  /* 0x0000000000007941 */ /* 0x001fea0003800000 */
.L_x_3815:
        /* <DEDUP_REMOVED lines=20> */
[C---:B------:R-:W-:Y:S02]  /*2f20*/  IADD3 R16, P0, R9.reuse, R17, RZ ;  /* 0x0000001109107210 */ /* 0x040fe40007f1e0ff */
[C---:B------:R-:W-:Y:S02]  /*2f30*/  IADD3 R11, R8.reuse, 0x30, RZ ;  /* 0x00000030080b7810 */ /* 0x040fe40007ffe0ff */
[----:B------:R-:W-:Y:S02]  /*2f40*/  IADD3 R14, R8, 0x40, RZ ;  /* 0x00000040080e7810 */ /* 0x000fe40007ffe0ff */
[----:B------:R-:W-:Y:S02]  /*2f50*/  LEA.HI.X.SX32 R9, R9, R19, 0x1, P0 ;  /* 0x0000001309097211 */ /* 0x000fe400000f0eff */
[----:B------:R-:W-:Y:S02]  /*2f60*/  IADD3 R3, P1, R10, R17, RZ ;  /* 0x000000110a037210 */ /* 0x000fe40007f3e0ff */
[----:B------:R-:W-:-:S02]  /*2f70*/  LEA R8, P0, R16, c[0x0][0x170], 0x1 ;  /* 0x00005c0010087a11 */ /* 0x000fc400078008ff */
[-C--:B------:R-:W-:Y:S02]  /*2f80*/  IADD3 R12, P3, R14, R17.reuse, RZ ;  /* 0x000000110e0c7210 */ /* 0x080fe40007f7e0ff */
[----:B------:R-:W-:Y:S02]  /*2f90*/  IADD3 R7, P2, R11, R17, RZ ;  /* 0x000000110b077210 */ /* 0x000fe40007f5e0ff */
[----:B------:R-:W-:Y:S02]  /*2fa0*/  LEA.HI.X.SX32 R20, R10, R19, 0x1, P1 ;  /* 0x000000130a147211 */ /* 0x000fe400008f0eff */
[----:B------:R-:W-:Y:S02]  /*2fb0*/  LEA.HI.X R9, R16, c[0x0][0x174], R9, 0x1, P0 ;  /* 0x00005d0010097a11 */ /* 0x000fe400000f0c09 */
[----:B------:R-:W-:Y:S02]  /*2fc0*/  LEA R10, P0, R3, c[0x0][0x170], 0x1 ;  /* 0x00005c00030a7a11 */ /* 0x000fe400078008ff */
[----:B------:R-:W-:-:S02]  /*2fd0*/  F2FP.PACK_AB R16, R15, R6 ;  /* 0x000000060f10723e */ /* 0x000fc400000000ff */
[-C--:B------:R-:W-:Y:S02]  /*2fe0*/  LEA.HI.X.SX32 R17, R14, R19.reuse, 0x1, P3 ;  /* 0x000000130e117211 */ /* 0x080fe400018f0eff */
[----:B------:R-:W-:Y:S01]  /*2ff0*/  LEA.HI.X.SX32 R18, R11, R19, 0x1, P2 ;  /* 0x000000130b127211 */ /* 0x000fe200010f0eff */
[----:B------:R0:W-:Y:S01]  /*3000*/  STG.E.U16 [R4.64], R16 ;  /* 0x0000001004007986 */ /* 0x0001e2000c101524 */
[----:B------:R-:W-:Y:S02]  /*3010*/  LEA R14, P1, R7, c[0x0][0x170], 0x1 ;  /* 0x00005c00070e7a11 */ /* 0x000fe400078208ff */
[----:B------:R-:W-:Y:S02]  /*3020*/  F2FP.PACK_AB R0, R0, R13 ;  /* 0x0000000d0000723e */ /* 0x000fe400000000ff */
[----:B------:R-:W-:Y:S02]  /*3030*/  LEA R6, P2, R12, c[0x0][0x170], 0x1 ;  /* 0x00005c000c067a11 */ /* 0x000fe400078408ff */
[----:B------:R-:W-:-:S02]  /*3040*/  LEA.HI.X R11, R3, c[0x0][0x174], R20, 0x1, P0 ;  /* 0x00005d00030b7a11 */ /* 0x000fc400000f0c14 */
[----:B------:R-:W-:Y:S02]  /*3050*/  PRMT R3, R16, 0x7632, R3 ;  /* 0x0000763210037816 */ /* 0x000fe40000000003 */
[----:B------:R-:W-:Y:S02]  /*3060*/  LEA.HI.X R15, R7, c[0x0][0x174], R18, 0x1, P1 ;  /* 0x00005d00070f7a11 */ /* 0x000fe400008f0c12 */
[----:B0-----:R-:W-:Y:S01]  /*3070*/  PRMT R5, R0, 0x7632, R5 ;  /* 0x0000763200057816 */ /* 0x001fe20000000005 */
[----:B------:R-:W-:Y:S01]  /*3080*/  STG.E.U16 [R8.64], R3 ;  /* 0x0000000308007986 */ /* 0x000fe2000c101524 */
[----:B------:R-:W-:Y:S02]  /*3090*/  LEA.HI.X R7, R12, c[0x0][0x174], R17, 0x1, P2 ;  /* 0x00005d000c077a11 */ /* 0x000fe400010f0c11 */
[----:B------:R-:W-:Y:S01]  /*30a0*/  F2FP.PACK_AB R2, RZ, R2 ;  /* 0x00000002ff02723e */ /* 0x000fe200000000ff */
[----:B------:R-:W-:Y:S04]  /*30b0*/  STG.E.U16 [R10.64], R0 ;  /* 0x000000000a007986 */ /* 0x000fe8000c101524 */
[----:B------:R-:W-:Y:S04]  /*30c0*/  STG.E.U16 [R14.64], R5 ;  /* 0x000000050e007986 */ /* 0x000fe8000c101524 */
[----:B------:R-:W-:Y:S01]  /*30d0*/  STG.E.U16 [R6.64], R2 ;  /* 0x0000000206007986 */ /* 0x000fe2000c101524 */
[----:B------:R-:W-:Y:S05]  /*30e0*/  EXIT ;  /* 0x000000000000794d */ /* 0x000fea0003800000 */
.L_x_3781:
        /* <DEDUP_REMOVED lines=19> */
.L_x_3809:
        /* <DEDUP_REMOVED lines=20> */
.L_x_3783:
[----:B------:R-:W-:Y:S01]  /*3360*/  IMAD.MOV.U32 R18, RZ, RZ, -0x800001 ;  /* 0xff7fffffff127424 */ /* 0x000fe200078e00ff */
[----:B------:R-:W-:Y:S01]  /*3370*/  MOV R21, 0xffffffff ;  /* 0xffffffff00157802 */ /* 0x000fe20000000f00 */
[----:B------:R-:W-:Y:S01]  /*3380*/  IMAD.MOV.U32 R19, RZ, RZ, 0x10 ;  /* 0x00000010ff137424 */ /* 0x000fe200078e00ff */
[----:B------:R-:W-:Y:S01]  /*3390*/  MOV R2, 0x33c0 ;  /* 0x000033c000027802 */ /* 0x000fe20000000f00 */
[----:B------:R-:W-:Y:S02]  /*33a0*/  IMAD.MOV.U32 R20, RZ, RZ, 0x1f ;  /* 0x0000001fff147424 */ /* 0x000fe400078e00ff */
[----:B------:R-:W-:Y:S05]  /*33b0*/  CALL.REL.NOINC `($__internal_87_$__cuda_sm70_shflsync_bfly_p) ;  /* 0x000003a000007944 */ /* 0x000fea0003c00000 */
[----:B-1----:R-:W-:Y:S01]  /*33c0*/  IMAD.MOV.U32 R2, RZ, RZ, R19 ;  /* 0x000000ffff027224 */ /* 0x002fe200078e0013 */
[----:B0-----:R-:W-:Y:S05]  /*33d0*/  BRA `(.L_x_3817) ;  /* 0xffffd76000007947 */ /* 0x001fea000383ffff */
.L_x_3784:
[----:B------:R-:W-:Y:S01]  /*33e0*/  IMAD.MOV.U32 R19, RZ, RZ, 0x8 ;  /* 0x00000008ff137424 */ /* 0x000fe200078e00ff */
[----:B------:R-:W-:Y:S01]  /*33f0*/  MOV R21, 0xffffffff ;  /* 0xffffffff00157802 */ /* 0x000fe20000000f00 */
[----:B------:R-:W-:Y:S01]  /*3400*/  IMAD.MOV.U32 R20, RZ, RZ, 0x1f ;  /* 0x0000001fff147424 */ /* 0x000fe200078e00ff */
[----:B------:R-:W-:Y:S02]  /*3410*/  MOV R2, 0x3430 ;  /* 0x0000343000027802 */ /* 0x000fe40000000f00 */
[----:B------:R-:W-:Y:S05]  /*3420*/  CALL.REL.NOINC `($__internal_87_$__cuda_sm70_shflsync_bfly_p) ;  /* 0x0000033000007944 */ /* 0x000fea0003c00000 */
[----:B01----:R-:W-:Y:S01]  /*3430*/  FMNMX.FTZ R18, R18, R19, !PT ;  /* 0x0000001312127209 */ /* 0x003fe20007810000 */
[----:B------:R-:W-:Y:S01]  /*3440*/  IMAD.MOV.U32 R19, RZ, RZ, 0x4 ;  /* 0x00000004ff137424 */ /* 0x000fe200078e00ff */
[----:B------:R-:W-:Y:S01]  /*3450*/  MOV R2, 0x3490 ;  /* 0x0000349000027802 */ /* 0x000fe20000000f00 */
[----:B------:R-:W-:-:S02]  /*3460*/  IMAD.MOV.U32 R20, RZ, RZ, 0x1f ;  /* 0x0000001fff147424 */ /* 0x000fc400078e00ff */
[----:B------:R-:W-:Y:S02]  /*3470*/  IMAD.MOV.U32 R21, RZ, RZ, -0x1 ;  /* 0xffffffffff157424 */ /* 0x000fe400078e00ff */
[----:B------:R-:W-:Y:S05]  /*3480*/  CALL.REL.NOINC `($__internal_87_$__cuda_sm70_shflsync_bfly_p) ;  /* 0x000002d000007944 */ /* 0x000fea0003c00000 */
[----:B01----:R-:W-:Y:S01]  /*3490*/  FMNMX.FTZ R18, R18, R19, !PT ;  /* 0x0000001312127209 */ /* 0x003fe20007810000 */
[----:B------:R-:W-:Y:S01]  /*34a0*/  HFMA2.MMA R19, -RZ, RZ, 0, 1.1920928955078125e-07 ;  /* 0x00000002ff137435 */ /* 0x000fe200000001ff */
[----:B------:R-:W-:Y:S01]  /*34b0*/  IMAD.MOV.U32 R20, RZ, RZ, 0x1f ;  /* 0x0000001fff147424 */ /* 0x000fe200078e00ff */
[----:B------:R-:W-:Y:S01]  /*34c0*/  MOV R2, 0x34f0 ;  /* 0x000034f000027802 */ /* 0x000fe20000000f00 */
[----:B------:R-:W-:-:S03]  /*34d0*/  IMAD.MOV.U32 R21, RZ, RZ, -0x1 ;  /* 0xffffffffff157424 */ /* 0x000fc600078e00ff */
[----:B------:R-:W-:Y:S05]  /*34e0*/  CALL.REL.NOINC `($__internal_87_$__cuda_sm70_shflsync_bfly_p) ;  /* 0x0000027000007944 */ /* 0x000fea0003c00000 */
[----:B-1----:R-:W-:Y:S01]  /*34f0*/  IMAD.MOV.U32 R3, RZ, RZ, R19 ;  /* 0x000000ffff037224 */ /* 0x002fe200078e0013 */
[----:B0-----:R-:W-:Y:S05]  /*3500*/  BRA `(.L_x_3818) ;  /* 0xffffd6b000007947 */ /* 0x001fea000383ffff */
.L_x_3811:
[----:B0-----:R-:W-:Y:S01]  /*3510*/  MOV R18, RZ ;  /* 0x000000ff00127202 */ /* 0x001fe20000000f00 */
[----:B------:R-:W-:Y:S01]  /*3520*/  IMAD.MOV.U32 R19, RZ, RZ, 0x1 ;  /* 0x00000001ff137424 */ /* 0x000fe200078e00ff */
[----:B------:R-:W-:Y:S01]  /*3530*/  MOV R2, 0x3570 ;  /* 0x0000357000027802 */ /* 0x000fe20000000f00 */
[----:B------:R-:W-:Y:S02]  /*3540*/  IMAD.MOV.U32 R20, RZ, RZ, 0x1f ;  /* 0x0000001fff147424 */ /* 0x000fe400078e00ff */
[----:B------:R-:W-:-:S02]  /*3550*/  IMAD.MOV.U32 R21, RZ, RZ, -0x1 ;  /* 0xffffffffff157424 */ /* 0x000fc400078e00ff */
[----:B------:R-:W-:Y:S05]  /*3560*/  CALL.REL.NOINC `($__internal_87_$__cuda_sm70_shflsync_bfly_p) ;  /* 0x000001f000007944 */ /* 0x000fea0003c00000 */
[----:B-1----:R-:W-:Y:S01]  /*3570*/  MOV R6, R19 ;  /* 0x0000001300067202 */ /* 0x002fe20000000f00 */
[----:B0-----:R-:W-:Y:S05]  /*3580*/  BRA `(.L_x_3819) ;  /* 0xfffff48000007947 */ /* 0x001fea000383ffff */
.L_x_3812:
[----:B0-----:R-:W-:Y:S01]  /*3590*/  IMAD.MOV.U32 R18, RZ, RZ, RZ ;  /* 0x000000ffff127224 */ /* 0x001fe200078e00ff */
[----:B------:R-:W-:Y:S01]  /*35a0*/  MOV R21, 0xffffffff ;  /* 0xffffffff00157802 */ /* 0x000fe20000000f00 */
[----:B------:R-:W-:Y:S01]  /*35b0*/  IMAD.MOV.U32 R19, RZ, RZ, 0x1 ;  /* 0x00000001ff137424 */ /* 0x000fe200078e00ff */
[----:B------:R-:W-:Y:S01]  /*35c0*/  MOV R2, 0x35f0 ;  /* 0x000035f000027802 */ /* 0x000fe20000000f00 */
[----:B------:R-:W-:-:S02]  /*35d0*/  IMAD.MOV.U32 R20, RZ, RZ, 0x1f ;  /* 0x0000001fff147424 */ /* 0x000fc400078e00ff */
[----:B------:R-:W-:Y:S05]  /*35e0*/  CALL.REL.NOINC `($__internal_87_$__cuda_sm70_shflsync_bfly_p) ;  /* 0x0000017000007944 */ /* 0x000fea0003c00000 */
[----:B-1----:R-:W-:Y:S01]  /*35f0*/  FADD.FTZ R15, RZ, R19 ;  /* 0x00000013ff0f7221 */ /* 0x002fe20000010000 */
[----:B0-----:R-:W-:Y:S01]  /*3600*/  MOV R21, 0xffffffff ;  /* 0xffffffff00157802 */ /* 0x001fe20000000f00 */
[----:B------:R-:W-:Y:S01]  /*3610*/  IMAD.MOV.U32 R18, RZ, RZ, RZ ;  /* 0x000000ffff127224 */ /* 0x000fe200078e00ff */
[----:B------:R-:W-:Y:S01]  /*3620*/  MOV R2, 0x3660 ;  /* 0x0000366000027802 */ /* 0x000fe20000000f00 */
[----:B------:R-:W-:-:S02]  /*3630*/  IMAD.MOV.U32 R19, RZ, RZ, 0x1 ;  /* 0x00000001ff137424 */ /* 0x000fc400078e00ff */
[----:B------:R-:W-:Y:S02]  /*3640*/  IMAD.MOV.U32 R20, RZ, RZ, 0x1f ;  /* 0x0000001fff147424 */ /* 0x000fe400078e00ff */
[----:B------:R-:W-:Y:S05]  /*3650*/  CALL.REL.NOINC `($__internal_87_$__cuda_sm70_shflsync_bfly_p) ;  /* 0x0000010000007944 */ /* 0x000fea0003c00000 */
[----:B-1----:R-:W-:Y:S01]  /*3660*/  FADD.FTZ R13, RZ, R19 ;  /* 0x00000013ff0d7221 */ /* 0x002fe20000010000 */
[----:B0-----:R-:W-:Y:S01]  /*3670*/  MOV R21, 0xffffffff ;  /* 0xffffffff00157802 */ /* 0x001fe20000000f00 */
[----:B------:R-:W-:Y:S01]  /*3680*/  IMAD.MOV.U32 R18, RZ, RZ, RZ ;  /* 0x000000ffff127224 */ /* 0x000fe200078e00ff */
[----:B------:R-:W-:Y:S01]  /*3690*/  MOV R2, 0x36d0 ;  /* 0x000036d000027802 */ /* 0x000fe20000000f00 */
[----:B------:R-:W-:Y:S02]  /*36a0*/  IMAD.MOV.U32 R19, RZ, RZ, 0x1 ;  /* 0x00000001ff137424 */ /* 0x000fe400078e00ff */
[----:B------:R-:W-:Y:S02]  /*36b0*/  IMAD.MOV.U32 R20, RZ, RZ, 0x1f ;  /* 0x0000001fff147424 */ /* 0x000fe400078e00ff */
        /* <DEDUP_REMOVED lines=8> */
[----:B-1----:R-:W-:Y:S01]  /*3740*/  IMAD.MOV.U32 R2, RZ, RZ, R19 ;  /* 0x000000ffff027224 */ /* 0x002fe200078e0013 */
[----:B0-----:R-:W-:Y:S05]  /*3750*/  BRA `(.L_x_3820) ;  /* 0xfffff31000007947 */ /* 0x001fea000383ffff */
        .weak           $__internal_87_$__cuda_sm70_shflsync_bfly_p
        .type           $__internal_87_$__cuda_sm70_shflsync_bfly_p,@function
        .size           $__internal_87_$__cuda_sm70_shflsync_bfly_p,(.L_x_24748 - $__internal_87_$__cuda_sm70_shflsync_bfly_p)
$__internal_87_$__cuda_sm70_shflsync_bfly_p:
[----:B------:R-:W-:Y:S01]  /*3760*/  IMAD.MOV.U32 R3, RZ, RZ, 0x0 ;  /* 0x00000000ff037424 */ /* 0x000fe200078e00ff */
[----:B------:R-:W-:Y:S04]  /*3770*/  WARPSYNC R21 ;  /* 0x0000001500007348 */ /* 0x000fe80003800000 */
[----:B------:R0:W1:Y:S01]  /*3780*/  SHFL.BFLY PT, R19, R18, R19, R20 ;  /* 0x0c00001312137389 */ /* 0x00006200000e0014 */
[----:B------:R-:W-:Y:S05]  /*3790*/  RET.REL.NODEC R2 `(_ZN4vllm25paged_attention_v2_kernelIthLi80ELi16ELi128ELNS_18Fp8KVCacheDataTypeE2ELb1ELi512EEEvPfS2_PT_PKS3_PKT0_S9_ifPKiSB_iPKfiiiSD_SD_iiiii) ;  /* 0xffffc86002007950 */ /* 0x000fea0003c3ffff */
.L_x_3821:
        /* <DEDUP_REMOVED lines=14> */
.L_x_24748:


//--------------------- .text._ZN4vllm25paged_attention_v2_kernelIthLi64ELi16ELi128ELNS_18Fp8KVCacheDataTypeE2ELb1ELi512EEEvPfS2_PT_PKS3_PKT0_S9_ifPKiSB_iPKfiiiSD_SD_iiiii --------------------------
	.section	.text._ZN4vllm25paged_attention_v2_kernelIthLi64ELi16ELi128ELNS_18Fp8KVCacheDataTypeE2ELb1ELi512EEEvPfS2_PT_PKS3_PKT0_S9_ifPKiSB_iPKfiiiSD_SD_iiiii,"ax",@progbits
	.sectioninfo	@"SHI_REGISTERS=32"
	.align	128
        .global         _ZN4vllm25paged_attention_v2_kernelIthLi64ELi16ELi128ELNS_18Fp8KVCacheDataTypeE2ELb1ELi512EEEvPfS2_PT_PKS3_PKT0_S9_ifPKiSB_iPKfiiiSD_SD_iiiii
        .type           _ZN4vllm25paged_attention_v2_kernelIthLi64ELi16ELi128ELNS_18Fp8KVCacheDataTypeE2ELb1ELi512EEEvPfS2_PT_PKS3_PKT0_S9_ifPKiSB_iPKfiiiSD_SD_iiiii,@function
        .size           _ZN4vllm25paged_attention_v2_kernelIthLi64ELi16ELi128ELNS_18Fp8KVCacheDataTypeE2ELb1ELi512EEEvPfS2_PT_PKS3_PKT0_S9_ifPKiSB_iPKfiiiSD_SD_iiiii,(.L_x_24749 - _ZN4vllm25paged_attention_v2_kernelIthLi64ELi16ELi128ELNS_18Fp8KVCacheDataTypeE2ELb1ELi512EEEvPfS2_PT_PKS3_PKT0_S9_ifPKiSB_iPKfiiiSD_SD_iiiii)
        .other          _ZN4vllm25paged_attention_v2_kernelIthLi64ELi16ELi128ELNS_18Fp8KVCacheDataTypeE2ELb1ELi512EEEvPfS2_PT_PKS3_PKT0_S9_ifPKiSB_iPKfiiiSD_SD_iiiii,@"STO_CUDA_ENTRY STV_DEFAULT"
_ZN4vllm25paged_attention_v2_kernelIthLi64ELi16ELi128ELNS_18Fp8KVCacheDataTypeE2ELb1ELi512EEEvPfS2_PT_PKS3_PKT0_S9_ifPKiSB_iPKfiiiSD_SD_iiiii:
.text._ZN4vllm25paged_attention_v2_kernelIthLi64ELi16ELi128ELNS_18Fp8KVCacheDataTypeE2ELb1ELi512EEEvPfS2_PT_PKS3_PKT0_S9_ifPKiSB_iPKfiiiSD_SD_iiiii:
        /* <DEDUP_REMOVED lines=46> */
[----:B------:R-:W-:Y:S02]  /*02e0*/  ISETP.GT.AND P0, PT, R4, -0x1, PT ;  /* 0xffffffff0400780c */ /* 0x000fe40003f04270 */
[----:B------:R-:W-:Y:S01]  /*02f0*/  LEA R3, R0, R15, 0x4 ;  /* 0x0000000f00037211 */ /* 0x000fe200078e20ff */
[----:B------:R-:W-:Y:S01]  /*0300*/  @!P2 IMAD.MOV R6, RZ, RZ, -R6 ;  /* 0x000000ffff06a224 */ /* 0x000fe200078e0a06 */
[----:B------:R-:W-:Y:S02]  /*0310*/  LOP3.LUT R4, R2, 0xffffffe0, RZ, 0xc0, !PT ;  /* 0xffffffe002047812 */ /* 0x000fe400078ec0ff */
[----:B------:R-:W-:-:S02]  /*0320*/  IMNMX R0, R14, R3, PT ;  /* 0x000000030e007217 */ /* 0x000fc40003800200 */
[----:B------:R-:W-:Y:S01]  /*0330*/  @!P1 LOP3.LUT R6, RZ, c[0x0][0x1e4], RZ, 0x33, !PT ;  /* 0x00007900ff069a12 */ /* 0x000fe200078e33ff */
[----:B------:R-:W-:Y:S02]  /*0340*/  IMAD.IADD R4, R9, 0x1, -R4 ;  /* 0x0000000109047824 */ /* 0x000fe400078e0a04 */
        /* <DEDUP_REMOVED lines=38> */
[----:B0-----:R-:W-:Y:S01]  /*05b0*/  MOV R2, RZ ;  /* 0x000000ff00027202 */ /* 0x001fe20000000f00 */
        /* <DEDUP_REMOVED lines=20> */
.L_x_3822:
[----:B--2---:R-:W-:-:S04]  /*0700*/  IMAD.MOV.U32 R2, RZ, RZ, c[0x0][0xc] ;  /* 0x00000300ff027624 */ /* 0x004fc800078e00ff */
[----:B------:R-:W-:-:S04]  /*0710*/  IMAD R2, R2, c[0x0][0x1d8], R7 ;  /* 0x0000760002027a24 */ /* 0x000fc800078e0207 */
[----:B------:R-:W-:-:S03]  /*0720*/  IMAD R12, R2, c[0x0][0x1e8], RZ ;  /* 0x00007a00020c7a24 */ /* 0x000fc600078e02ff */
.L_x_3823:
[----:B------:R-:W-:Y:S01]  /*0730*/  IMAD R13, R10, 0x20, R5 ;  /* 0x000000200a0d7824 */ /* 0x000fe200078e0205 */
[----:B------:R-:W-:Y:S01]  /*0740*/  BSSY B7, `(.L_x_3824) ;  /* 0x000003d000077945 */ /* 0x000fe20003800000 */
[----:B------:R-:W-:-:S03]  /*0750*/  IADD3 R12, R12, 0x1, RZ ;  /* 0x000000010c0c7810 */ /* 0x000fc60007ffe0ff */
[----:B------:R-:W-:-:S13]  /*0760*/  ISETP.GE.AND P1, PT, R13, R8, PT ;  /* 0x000000080d00720c */ /* 0x000fda0003f26270 */
[----:B------:R-:W-:Y:S05]  /*0770*/  @P1 BRA `(.L_x_3825) ;  /* 0x0000039000001947 */ /* 0x000fea0003800000 */
[----:B------:R-:W-:Y:S01]  /*0780*/  IABS R19, c[0x0][0x1e0] ;  /* 0x0000780000137a13 */ /* 0x000fe20000000000 */
[----:B------:R-:W-:Y:S01]  /*0790*/  IMAD.MOV.U32 R23, RZ, RZ, R13 ;  /* 0x000000ffff177224 */ /* 0x000fe200078e000d */
        /* <DEDUP_REMOVED lines=18> */
[----:B------:R-:W-:Y:S02]  /*08c0*/  IMAD.MOV.U32 R21, RZ, RZ, R22 ;  /* 0x000000ffff157224 */ /* 0x000fe400078e0016 */
.L_x_3827:
        /* <DEDUP_REMOVED lines=31> */
[----:B------:R-:W-:Y:S01]  /*0ac0*/  @!P0 IADD3 R25, R20, R25, RZ ;  /* 0x0000001914198210 */ /* 0x000fe20007ffe0ff */
[----:B------:R-:W-:-:S05]  /*0ad0*/  @!P0 IMAD.MOV.U32 R22, RZ, RZ, -0x800001 ;  /* 0xff7fffffff168424 */ /* 0x000fca00078e00ff */
[----:B------:R0:W-:Y:S01]  /*0ae0*/  @!P0 STS [R25.X4+0x20], R22 ;  /* 0x0000201619008388 */ /* 0x0001e20000004800 */
[----:B------:R-:W-:-:S13]  /*0af0*/  ISETP.GE.AND P0, PT, R23, R8, PT ;  /* 0x000000081700720c */ /* 0x000fda0003f06270 */
[----:B0-----:R-:W-:Y:S05]  /*0b00*/  @!P0 BRA `(.L_x_3827) ;  /* 0xfffffdc000008947 */ /* 0x001fea000383ffff */
.L_x_3825:
[----:B------:R-:W-:Y:S05]  /*0b10*/  BSYNC B7 ;  /* 0x0000000000077941 */ /* 0x000fea0003800000 */
.L_x_3824:
[----:B------:R-:W-:Y:S05]  /*0b20*/  BRA.DIV ~URZ, `(.L_x_3828) ;  /* 0x000027227f007947 */ /* 0x000fea000b800000 */
[----:B------:R-:W-:-:S05]  /*0b30*/  IMAD.MOV.U32 R2, RZ, RZ, -0x800001 ;  /* 0xff7fffffff027424 */ /* 0x000fca00078e00ff */
.L_x_3860:
        /* <DEDUP_REMOVED lines=8> */
.L_x_3861:
[----:B------:R-:W-:Y:S01]  /*0bc0*/  ISETP.NE.AND P0, PT, R4, RZ, PT ;  /* 0x000000ff0400720c */ /* 0x000fe20003f05270 */
[----:B------:R-:W-:-:S12]  /*0bd0*/  WARPSYNC 0xffffffff ;  /* 0xffffffff00007948 */ /* 0x000fd80003800000 */
[----:B01----:R-:W-:-:S05]  /*0be0*/  @!P0 FMNMX.FTZ R18, R3, R18, !PT ;  /* 0x0000001203128209 */ /* 0x003fca0007810000 */
        /* <DEDUP_REMOVED lines=15> */
[----:B------:R-:W-:Y:S02]  /*0ce0*/  MOV R19, R9 ;  /* 0x0000000900137202 */ /* 0x000fe40000000f00 */
        /* <DEDUP_REMOVED lines=16> */
.L_x_3834:
        /* <DEDUP_REMOVED lines=11> */
.L_x_3833:
[----:B------:R-:W-:Y:S05]  /*0ea0*/  BSYNC B1 ;  /* 0x0000000000017941 */ /* 0x000fea0003800000 */
.L_x_3832:
        /* <DEDUP_REMOVED lines=10> */
.L_x_3837:
        /* <DEDUP_REMOVED lines=100> */
.L_x_3836:
[----:B------:R-:W-:Y:S05]  /*1590*/  BSYNC B1 ;  /* 0x0000000000017941 */ /* 0x000fea0003800000 */
.L_x_3835:
        /* <DEDUP_REMOVED lines=55> */
.L_x_3839:
[----:B------:R-:W-:Y:S05]  /*1910*/  BSYNC B1 ;  /* 0x0000000000017941 */ /* 0x000fea0003800000 */
.L_x_3838:
        /* <DEDUP_REMOVED lines=26> */
.L_x_3831:
[----:B------:R-:W-:Y:S05]  /*1ac0*/  BSYNC B0 ;  /* 0x0000000000007941 */ /* 0x000fea0003800000 */
.L_x_3830:
        /* <DEDUP_REMOVED lines=43> */
.L_x_3844:
        /* <DEDUP_REMOVED lines=8> */
.L_x_3843:
[----:B------:R-:W-:Y:S05]  /*1e00*/  BSYNC B1 ;  /* 0x0000000000017941 */ /* 0x000fea0003800000 */
.L_x_3842:
        /* <DEDUP_REMOVED lines=10> */
.L_x_3847:
        /* <DEDUP_REMOVED lines=52> */
.L_x_3846:
[----:B------:R-:W-:Y:S05]  /*21f0*/  BSYNC B1 ;  /* 0x0000000000017941 */ /* 0x000fea0003800000 */
.L_x_3845:
        /* <DEDUP_REMOVED lines=31> */
.L_x_3849:
[----:B------:R-:W-:Y:S05]  /*23f0*/  BSYNC B1 ;  /* 0x0000000000017941 */ /* 0x000fea0003800000 */
.L_x_3848:
        /* <DEDUP_REMOVED lines=14> */
.L_x_3841:
[----:B------:R-:W-:Y:S05]  /*24e0*/  BSYNC B0 ;  /* 0x0000000000007941 */ /* 0x000fea0003800000 */
.L_x_3840:
        /* <DEDUP_REMOVED lines=20> */
.L_x_3851:
[----:B------:R-:W-:Y:S05]  /*2630*/  BSYNC B0 ;  /* 0x0000000000007941 */ /* 0x000fea0003800000 */
.L_x_3850:
        /* <DEDUP_REMOVED lines=24> */
[----:B------:R-:W-:-:S03]  /*27c0*/  MOV R3, R16 ;  /* 0x0000001000037202 */ /* 0x000fc60000000f00 */
.L_x_3855:
        /* <DEDUP_REMOVED lines=33> */
.L_x_3853:
[----:B------:R-:W-:Y:S05]  /*29e0*/  BSYNC B6 ;  /* 0x0000000000067941 */ /* 0x000fea0003800000 */
.L_x_3852:
[----:B------:R-:W-:Y:S05]  /*29f0*/  BRA.DIV ~URZ, `(.L_x_3856) ;  /* 0x00000a027f007947 */ /* 0x000fea000b800000 */
[----:B------:R-:W-:-:S04]  /*2a00*/  IMAD.MOV.U32 R13, RZ, RZ, RZ ;  /* 0x000000ffff0d7224 */ /* 0x000fc800078e00ff */
.L_x_3862:
[----:B------:R-:W-:Y:S01]  /*2a10*/  FADD.FTZ R13, RZ, R13 ;  /* 0x0000000dff0d7221 */ /* 0x000fe20000010000 */
[----:B------:R-:W-:Y:S05]  /*2a20*/  BRA.DIV ~URZ, `(.L_x_3857) ;  /* 0x00000a527f007947 */ /* 0x000fea000b800000 */
[----:B------:R-:W-:Y:S01]  /*2a30*/  HFMA2.MMA R6, -RZ, RZ, 0, 0 ;  /* 0x00000000ff067435 */ /* 0x000fe200000001ff */
[----:B0-----:R-:W-:Y:S02]  /*2a40*/  IMAD.MOV.U32 R0, RZ, RZ, RZ ;  /* 0x000000ffff007224 */ /* 0x001fe400078e00ff */
[----:B------:R-:W-:Y:S02]  /*2a50*/  IMAD.MOV.U32 R3, RZ, RZ, RZ ;  /* 0x000000ffff037224 */ /* 0x000fe400078e00ff */
.L_x_3863:
        /* <DEDUP_REMOVED lines=14> */
[C---:B------:R-:W-:Y:S01]  /*2b40*/  IADD3 R12, R9.reuse, 0x1f, RZ ;  /* 0x0000001f090c7810 */ /* 0x040fe20007ffe0ff */
        /* <DEDUP_REMOVED lines=30> */
.L_x_3859:
[----:B0-----:R-:W-:Y:S05]  /*2d30*/  BSYNC B0 ;  /* 0x0000000000007941 */ /* 0x001fea0003800000 */
.L_x_3858:
[----:B------:R-:W-:Y:S06]  /*2d40*/  BAR.SYNC.DEFER_BLOCKING 0x0 ;  /* 0x0000000000007b1d */ /* 0x000fec0000010000 */
[----:B------:R-:W-:Y:S05]  /*2d50*/  @P3 EXIT ;  /* 0x000000000000394d */ /* 0x000fea0003800000 */
[----:B------:R-:W-:Y:S01]  /*2d60*/  IMAD R11, R11, c[0x0][0xc], RZ ;  /* 0x000003000b0b7a24 */ /* 0x000fe200078e02ff */
[----:B------:R-:W-:Y:S01]  /*2d70*/  SHF.L.U32 R10, R10, 0x6, RZ ;  /* 0x000000060a0a7819 */ /* 0x000fe200000006ff */
[----:B------:R-:W-:-:S02]  /*2d80*/  IMAD R5, R7, c[0x0][0x14], RZ ;  /* 0x0000050007057a24 */ /* 0x000fc400078e02ff */
        /* <DEDUP_REMOVED lines=8> */
[----:B------:R-:W-:Y:S02]  /*2e10*/  IADD3 R5, R2, 0x10, RZ ;  /* 0x0000001002057810 */ /* 0x000fe40007ffe0ff */
[----:B------:R-:W-:Y:S02]  /*2e20*/  IADD3.X R16, R4, R9, R8, P1, P2 ;  /* 0x0000000904107210 */ /* 0x000fe40000fe4408 */
[C---:B------:R-:W-:Y:S02]  /*2e30*/  IADD3 R10, P0, R2.reuse, R12, RZ ;  /* 0x0000000c020a7210 */ /* 0x040fe40007f1e0ff */
[----:B------:R-:W-:-:S02]  /*2e40*/  IADD3 R7, R2, 0x20, RZ ;  /* 0x0000002002077810 */ /* 0x000fc40007ffe0ff */
[C---:B------:R-:W-:Y:S02]  /*2e50*/  IADD3 R8, R2.reuse, 0x30, RZ ;  /* 0x0000003002087810 */ /* 0x040fe40007ffe0ff */
[----:B------:R-:W-:Y:S02]  /*2e60*/  IADD3 R9, P1, R5, R12, RZ ;  /* 0x0000000c05097210 */ /* 0x000fe40007f3e0ff */
[----:B------:R-:W-:Y:S02]  /*2e70*/  LEA.HI.X.SX32 R15, R2, R16, 0x1, P0 ;  /* 0x00000010020f7211 */ /* 0x000fe400000f0eff */
[-C--:B------:R-:W-:Y:S02]  /*2e80*/  IADD3 R11, P2, R7, R12.reuse, RZ ;  /* 0x0000000c070b7210 */ /* 0x080fe40007f5e0ff */
[----:B------:R-:W-:Y:S02]  /*2e90*/  LEA R4, P0, R10, c[0x0][0x170], 0x1 ;  /* 0x00005c000a047a11 */ /* 0x000fe400078008ff */
[----:B------:R-:W-:-:S02]  /*2ea0*/  IADD3 R12, P3, R8, R12, RZ ;  /* 0x0000000c080c7210 */ /* 0x000fc40007f7e0ff */
[-C--:B------:R-:W-:Y:S02]  /*2eb0*/  LEA.HI.X.SX32 R14, R5, R16.reuse, 0x1, P1 ;  /* 0x00000010050e7211 */ /* 0x080fe400008f0eff */
[-C--:B------:R-:W-:Y:S02]  /*2ec0*/  LEA.HI.X.SX32 R2, R7, R16.reuse, 0x1, P2 ;  /* 0x0000001007027211 */ /* 0x080fe400010f0eff */
[----:B------:R-:W-:Y:S02]  /*2ed0*/  LEA.HI.X R5, R10, c[0x0][0x174], R15, 0x1, P0 ;  /* 0x00005d000a057a11 */ /* 0x000fe400000f0c0f */
[----:B------:R-:W-:Y:S02]  /*2ee0*/  LEA.HI.X.SX32 R7, R8, R16, 0x1, P3 ;  /* 0x0000001008077211 */ /* 0x000fe400018f0eff */
[----:B------:R-:W-:Y:S02]  /*2ef0*/  LEA R10, P1, R11, c[0x0][0x170], 0x1 ;  /* 0x00005c000b0a7a11 */ /* 0x000fe400078208ff */
[----:B------:R-:W-:-:S02]  /*2f00*/  LEA R8, P0, R9, c[0x0][0x170], 0x1 ;  /* 0x00005c0009087a11 */ /* 0x000fc400078008ff */
[----:B------:R-:W-:Y:S02]  /*2f10*/  F2FP.PACK_AB R13, R6, R13 ;  /* 0x0000000d060d723e */ /* 0x000fe400000000ff */
[----:B------:R-:W-:Y:S02]  /*2f20*/  LEA R6, P2, R12, c[0x0][0x170], 0x1 ;  /* 0x00005c000c067a11 */ /* 0x000fe400078408ff */
[----:B------:R-:W-:Y:S01]  /*2f30*/  F2FP.PACK_AB R0, R3, R0 ;  /* 0x000000000300723e */ /* 0x000fe200000000ff */
[----:B------:R-:W-:Y:S01]  /*2f40*/  STG.E.U16 [R4.64], R13 ;  /* 0x0000000d04007986 */ /* 0x000fe2000c101524 */
[----:B------:R-:W-:Y:S02]  /*2f50*/  LEA.HI.X R11, R11, c[0x0][0x174], R2, 0x1, P1 ;  /* 0x00005d000b0b7a11 */ /* 0x000fe400008f0c02 */
[----:B------:R-:W-:Y:S02]  /*2f60*/  LEA.HI.X R9, R9, c[0x0][0x174], R14, 0x1, P0 ;  /* 0x00005d0009097a11 */ /* 0x000fe400000f0c0e */
[----:B------:R-:W-:-:S02]  /*2f70*/  PRMT R2, R13, 0x7632, R2 ;  /* 0x000076320d027816 */ /* 0x000fc40000000002 */
[----:B------:R-:W-:Y:S02]  /*2f80*/  LEA.HI.X R7, R12, c[0x0][0x174], R7, 0x1, P2 ;  /* 0x00005d000c077a11 */ /* 0x000fe400010f0c07 */
[----:B------:R-:W-:Y:S01]  /*2f90*/  PRMT R3, R0, 0x7632, R3 ;  /* 0x0000763200037816 */ /* 0x000fe20000000003 */
[----:B------:R-:W-:Y:S04]  /*2fa0*/  STG.E.U16 [R8.64], R2 ;  /* 0x0000000208007986 */ /* 0x000fe8000c101524 */
[----:B------:R-:W-:Y:S04]  /*2fb0*/  STG.E.U16 [R10.64], R0 ;  /* 0x000000000a007986 */ /* 0x000fe8000c101524 */
[----:B------:R-:W-:Y:S01]  /*2fc0*/  STG.E.U16 [R6.64], R3 ;  /* 0x0000000306007986 */ /* 0x000fe2000c101524 */
[----:B------:R-:W-:Y:S05]  /*2fd0*/  EXIT ;  /* 0x000000000000794d */ /* 0x000fea0003800000 */
.L_x_3826:
        /* <DEDUP_REMOVED lines=19> */
.L_x_3854:
        /* <DEDUP_REMOVED lines=20> */
.L_x_3828:
[----:B------:R-:W-:Y:S01]  /*3250*/  IMAD.MOV.U32 R18, RZ, RZ, -0x800001 ;  /* 0xff7fffffff127424 */ /* 0x000fe200078e00ff */
[----:B------:R-:W-:Y:S01]  /*3260*/  MOV R21, 0xffffffff ;  /* 0xffffffff00157802 */ /* 0x000fe20000000f00 */
[----:B------:R-:W-:Y:S01]  /*3270*/  IMAD.MOV.U32 R19, RZ, RZ, 0x10 ;  /* 0x00000010ff137424 */ /* 0x000fe200078e00ff */
[----:B------:R-:W-:Y:S01]  /*3280*/  MOV R2, 0x32b0 ;  /* 0x000032b000027802 */ /* 0x000fe20000000f00 */
[----:B------:R-:W-:Y:S02]  /*3290*/  IMAD.MOV.U32 R20, RZ, RZ, 0x1f ;  /* 0x0000001fff147424 */ /* 0x000fe400078e00ff */
[----:B------:R-:W-:Y:S05]  /*32a0*/  CALL.REL.NOINC `($__internal_88_$__cuda_sm70_shflsync_bfly_p) ;  /* 0x0000033000007944 */ /* 0x000fea0003c00000 */
[----:B-1----:R-:W-:Y:S01]  /*32b0*/  IMAD.MOV.U32 R2, RZ, RZ, R19 ;  /* 0x000000ffff027224 */ /* 0x002fe200078e0013 */
[----:B0-----:R-:W-:Y:S05]  /*32c0*/  BRA `(.L_x_3860) ;  /* 0xffffd87000007947 */ /* 0x001fea000383ffff */
.L_x_3829:
[----:B------:R-:W-:Y:S01]  /*32d0*/  IMAD.MOV.U32 R19, RZ, RZ, 0x8 ;  /* 0x00000008ff137424 */ /* 0x000fe200078e00ff */
[----:B------:R-:W-:Y:S01]  /*32e0*/  MOV R21, 0xffffffff ;  /* 0xffffffff00157802 */ /* 0x000fe20000000f00 */
[----:B------:R-:W-:Y:S01]  /*32f0*/  IMAD.MOV.U32 R20, RZ, RZ, 0x1f ;  /* 0x0000001fff147424 */ /* 0x000fe200078e00ff */
[----:B------:R-:W-:Y:S02]  /*3300*/  MOV R2, 0x3320 ;  /* 0x0000332000027802 */ /* 0x000fe40000000f00 */
[----:B------:R-:W-:Y:S05]  /*3310*/  CALL.REL.NOINC `($__internal_88_$__cuda_sm70_shflsync_bfly_p) ;  /* 0x000002c000007944 */ /* 0x000fea0003c00000 */
[----:B01----:R-:W-:Y:S01]  /*3320*/  FMNMX.FTZ R18, R18, R19, !PT ;  /* 0x0000001312127209 */ /* 0x003fe20007810000 */
[----:B------:R-:W-:Y:S01]  /*3330*/  IMAD.MOV.U32 R19, RZ, RZ, 0x4 ;  /* 0x00000004ff137424 */ /* 0x000fe200078e00ff */
[----:B------:R-:W-:Y:S01]  /*3340*/  MOV R2, 0x3380 ;  /* 0x0000338000027802 */ /* 0x000fe20000000f00 */
[----:B------:R-:W-:-:S02]  /*3350*/  IMAD.MOV.U32 R20, RZ, RZ, 0x1f ;  /* 0x0000001fff147424 */ /* 0x000fc400078e00ff */
[----:B------:R-:W-:Y:S02]  /*3360*/  IMAD.MOV.U32 R21, RZ, RZ, -0x1 ;  /* 0xffffffffff157424 */ /* 0x000fe400078e00ff */
[----:B------:R-:W-:Y:S05]  /*3370*/  CALL.REL.NOINC `($__internal_88_$__cuda_sm70_shflsync_bfly_p) ;  /* 0x0000026000007944 */ /* 0x000fea0003c00000 */
[----:B01----:R-:W-:Y:S01]  /*3380*/  FMNMX.FTZ R18, R18, R19, !PT ;  /* 0x0000001312127209 */ /* 0x003fe20007810000 */
[----:B------:R-:W-:Y:S01]  /*3390*/  HFMA2.MMA R19, -RZ, RZ, 0, 1.1920928955078125e-07 ;  /* 0x00000002ff137435 */ /* 0x000fe200000001ff */
[----:B------:R-:W-:Y:S01]  /*33a0*/  IMAD.MOV.U32 R20, RZ, RZ, 0x1f ;  /* 0x0000001fff147424 */ /* 0x000fe200078e00ff */
[----:B------:R-:W-:Y:S01]  /*33b0*/  MOV R2, 0x33e0 ;  /* 0x000033e000027802 */ /* 0x000fe20000000f00 */
[----:B------:R-:W-:-:S03]  /*33c0*/  IMAD.MOV.U32 R21, RZ, RZ, -0x1 ;  /* 0xffffffffff157424 */ /* 0x000fc600078e00ff */
[----:B------:R-:W-:Y:S05]  /*33d0*/  CALL.REL.NOINC `($__internal_88_$__cuda_sm70_shflsync_bfly_p) ;  /* 0x0000020000007944 */ /* 0x000fea0003c00000 */
[----:B-1----:R-:W-:Y:S01]  /*33e0*/  IMAD.MOV.U32 R3, RZ, RZ, R19 ;  /* 0x000000ffff037224 */ /* 0x002fe200078e0013 */
[----:B0-----:R-:W-:Y:S05]  /*33f0*/  BRA `(.L_x_3861) ;  /* 0xffffd7c000007947 */ /* 0x001fea000383ffff */
.L_x_3856:
[----:B0-----:R-:W-:Y:S01]  /*3400*/  MOV R18, RZ ;  /* 0x000000ff00127202 */ /* 0x001fe20000000f00 */
[----:B------:R-:W-:Y:S01]  /*3410*/  IMAD.MOV.U32 R19, RZ, RZ, 0x1 ;  /* 0x00000001ff137424 */ /* 0x000fe200078e00ff */
[----:B------:R-:W-:Y:S01]  /*3420*/  MOV R2, 0x3460 ;  /* 0x0000346000027802 */ /* 0x000fe20000000f00 */
[----:B------:R-:W-:Y:S02]  /*3430*/  IMAD.MOV.U32 R20, RZ, RZ, 0x1f ;  /* 0x0000001fff147424 */ /* 0x000fe400078e00ff */
[----:B------:R-:W-:-:S02]  /*3440*/  IMAD.MOV.U32 R21, RZ, RZ, -0x1 ;  /* 0xffffffffff157424 */ /* 0x000fc400078e00ff */
[----:B------:R-:W-:Y:S05]  /*3450*/  CALL.REL.NOINC `($__internal_88_$__cuda_sm70_shflsync_bfly_p) ;  /* 0x0000018000007944 */ /* 0x000fea0003c00000 */
[----:B-1----:R-:W-:Y:S01]  /*3460*/  MOV R13, R19 ;  /* 0x00000013000d7202 */ /* 0x002fe20000000f00 */
[----:B0-----:R-:W-:Y:S05]  /*3470*/  BRA `(.L_x_3862) ;  /* 0xfffff59000007947 */ /* 0x001fea000383ffff */
.L_x_3857:
[----:B0-----:R-:W-:Y:S01]  /*3480*/  IMAD.MOV.U32 R18, RZ, RZ, RZ ;  /* 0x000000ffff127224 */ /* 0x001fe200078e00ff */
[----:B------:R-:W-:Y:S01]  /*3490*/  MOV R21, 0xffffffff ;  /* 0xffffffff00157802 */ /* 0x000fe20000000f00 */
[----:B------:R-:W-:Y:S01]  /*34a0*/  IMAD.MOV.U32 R19, RZ, RZ, 0x1 ;  /* 0x00000001ff137424 */ /* 0x000fe200078e00ff */
[----:B------:R-:W-:Y:S01]  /*34b0*/  MOV R2, 0x34e0 ;  /* 0x000034e000027802 */ /* 0x000fe20000000f00 */
[----:B------:R-:W-:-:S02]  /*34c0*/  IMAD.MOV.U32 R20, RZ, RZ, 0x1f ;  /* 0x0000001fff147424 */ /* 0x000fc400078e00ff */
[----:B------:R-:W-:Y:S05]  /*34d0*/  CALL.REL.NOINC `($__internal_88_$__cuda_sm70_shflsync_bfly_p) ;  /* 0x0000010000007944 */ /* 0x000fea0003c00000 */
[----:B-1----:R-:W-:Y:S01]  /*34e0*/  FADD.FTZ R6, RZ, R19 ;  /* 0x00000013ff067221 */ /* 0x002fe20000010000 */
[----:B0-----:R-:W-:Y:S01]  /*34f0*/  MOV R21, 0xffffffff ;  /* 0xffffffff00157802 */ /* 0x001fe20000000f00 */
[----:B------:R-:W-:Y:S01]  /*3500*/  IMAD.MOV.U32 R18, RZ, RZ, RZ ;  /* 0x000000ffff127224 */ /* 0x000fe200078e00ff */
[----:B------:R-:W-:Y:S01]  /*3510*/  MOV R2, 0x3550 ;  /* 0x0000355000027802 */ /* 0x000fe20000000f00 */
[----:B------:R-:W-:-:S02]  /*3520*/  IMAD.MOV.U32 R19, RZ, RZ, 0x1 ;  /* 0x00000001ff137424 */ /* 0x000fc400078e00ff */
[----:B------:R-:W-:Y:S02]  /*3530*/  IMAD.MOV.U32 R20, RZ, RZ, 0x1f ;  /* 0x0000001fff147424 */ /* 0x000fe400078e00ff */
[----:B------:R-:W-:Y:S05]  /*3540*/  CALL.REL.NOINC `($__internal_88_$__cuda_sm70_shflsync_bfly_p) ;  /* 0x0000009000007944 */ /* 0x000fea0003c00000 */
[----:B-1----:R-:W-:Y:S01]  /*3550*/  FADD.FTZ R0, RZ, R19 ;  /* 0x00000013ff007221 */ /* 0x002fe20000010000 */
[----:B0-----:R-:W-:Y:S01]  /*3560*/  MOV R21, 0xffffffff ;  /* 0xffffffff00157802 */ /* 0x001fe20000000f00 */
[----:B------:R-:W-:Y:S01]  /*3570*/  IMAD.MOV.U32 R18, RZ, RZ, RZ ;  /* 0x000000ffff127224 */ /* 0x000fe200078e00ff */
[----:B------:R-:W-:Y:S01]  /*3580*/  MOV R2, 0x35c0 ;  /* 0x000035c000027802 */ /* 0x000fe20000000f00 */
[----:B------:R-:W-:Y:S02]  /*3590*/  IMAD.MOV.U32 R19, RZ, RZ, 0x1 ;  /* 0x00000001ff137424 */ /* 0x000fe400078e00ff */
[----:B------:R-:W-:Y:S02]  /*35a0*/  IMAD.MOV.U32 R20, RZ, RZ, 0x1f ;  /* 0x0000001fff147424 */ /* 0x000fe400078e00ff */
[----:B------:R-:W-:Y:S05]  /*35b0*/  CALL.REL.NOINC `($__internal_88_$__cuda_sm70_shflsync_bfly_p) ;  /* 0x0000002000007944 */ /* 0x000fea0003c00000 */
[----:B-1----:R-:W-:Y:S01]  /*35c0*/  IMAD.MOV.U32 R3, RZ, RZ, R19 ;  /* 0x000000ffff037224 */ /* 0x002fe200078e0013 */
[----:B0-----:R-:W-:Y:S05]  /*35d0*/  BRA `(.L_x_3863) ;  /* 0xfffff48000007947 */ /* 0x001fea000383ffff */
        .weak           $__internal_88_$__cuda_sm70_shflsync_bfly_p
        .type           $__internal_88_$__cuda_sm70_shflsync_bfly_p,@function
        .size           $__internal_88_$__cuda_sm70_shflsync_bfly_p,(.L_x_24749 - $__internal_88_$__cuda_sm70_shflsync_bfly_p)
$__internal_88_$__cuda_sm70_shflsync_bfly_p:
[----:B------:R-:W-:Y:S01]  /*35e0*/  IMAD.MOV.U32 R3, RZ, RZ, 0x0 ;  /* 0x00000000ff037424 */ /* 0x000fe200078e00ff */
[----:B------:R-:W-:Y:S04]  /*35f0*/  WARPSYNC R21 ;  /* 0x0000001500007348 */ /* 0x000fe80003800000 */
[----:B------:R0:W1:Y:S01]  /*3600*/  SHFL.BFLY PT, R19, R18, R19, R20 ;  /* 0x0c00001312137389 */ /* 0x00006200000e0014 */
[----:B------:R-:W-:Y:S05]  /*3610*/  RET.REL.NODEC R2 `(_ZN4vllm25paged_attention_v2_kernelIthLi64ELi16ELi128ELNS_18Fp8KVCacheDataTypeE2ELb1ELi512EEEvPfS2_PT_PKS3_PKT0_S9_ifPKiSB_iPKfiiiSD_SD_iiiii) ;  /* 0xffffc9e002007950 */ /* 0x000fea0003c3ffff */
.L_x_3864:
        /* <DEDUP_REMOVED lines=14> */
.L_x_24749:


//--------------------- .text._ZN4vllm25paged_attention_v2_kernelIthLi32ELi16ELi128ELNS_18Fp8KVCacheDataTypeE2ELb1ELi512EEEvPfS2_PT_PKS3_PKT0_S9_ifPKiSB_iPKfiiiSD_SD_iiiii --------------------------
	.section	.text._ZN4vllm25paged_attention_v2_kernelIthLi32ELi16ELi128ELNS_18Fp8KVCacheDataTypeE2ELb1ELi512EEEvPfS2_PT_PKS3_PKT0_S9_ifPKiSB_iPKfiiiSD_SD_iiiii,"ax",@progbits
	.sectioninfo	@"SHI_REGISTERS=32"
	.align	128
        .global         _ZN4vllm25paged_attention_v2_kernelIthLi32ELi16ELi128ELNS_18Fp8KVCacheDataTypeE2ELb1ELi512EEEvPfS2_PT_PKS3_PKT0_S9_ifPKiSB_iPKfiiiSD_SD_iiiii
        .type           _ZN4vllm25paged_attention_v2_kernelIthLi32ELi16ELi128ELNS_18Fp8KVCacheDataTypeE2ELb1ELi512EEEvPfS2_PT_PKS3_PKT0_S9_ifPKiSB_iPKfiiiSD_SD_iiiii,@function
        .size           _ZN4vllm25paged_attention_v2_kernelIthLi32ELi16ELi128ELNS_18Fp8KVCacheDataTypeE2ELb1ELi512EEEvPfS2_PT_PKS3_PKT0_S9_ifPKiSB_iPKfiiiSD_SD_iiiii,(.L_x_24750 - _ZN4vllm25paged_attention_v2_kernelIthLi32ELi16ELi128ELNS_18Fp8KVCacheDataTypeE2ELb1ELi512EEEvPfS2_PT_PKS3_PKT0_S9_ifPKiSB_iPKfiiiSD_SD_iiiii)
        .other          _ZN4vllm25paged_attention_v2_kernelIthLi32ELi16ELi128ELNS_18Fp8KVCacheDataTypeE2ELb1ELi512EEEvPfS2_PT_PKS3_PKT0_S9_ifPKiSB_iPKfiiiSD_SD_iiiii,@"STO_CUDA_ENTRY STV_DEFAULT"
_ZN4vllm25paged_attention_v2_kernelIthLi32ELi16ELi128ELNS_18Fp8KVCacheDataTypeE2ELb1ELi512EEEvPfS2_PT_PKS3_PKT0_S9_ifPKiSB_iPKfiiiSD_SD_iiiii:
.text._ZN4vllm25paged_attention_v2_kernelIthLi32ELi16ELi128ELNS_18Fp8KVCacheDataTypeE2ELb1ELi512EEEvPfS2_PT_PKS3_PKT0_S9_ifPKiSB_iPKfiiiSD_SD_iiiii:
        /* <DEDUP_REMOVED lines=10> */
[----:B------:R-:W-:Y:S01]  /*00a0*/  IABS R16, c[0x0][0x1e4] ;  /* 0x0000790000107a13 */ /* 0x000fe20000000000 */
[----:B------:R-:W-:Y:S01]  /*00b0*/  USHF.L.U32 UR39, UR40, 0x5, URZ ;  /* 0x0000000528277899 */ /* 0x000fe2000800063f */
[----:B------:R-:W-:Y:S01]  /*00c0*/  IADD3 R6, R2, -0x1, RZ ;  /* 0xffffffff02067810 */ /* 0x000fe20007ffe0ff */
[----:B------:R-:W-:Y:S01]  /*00d0*/  IMAD.MOV.U32 R11, RZ, RZ, c[0x0][0x1e8] ;  /* 0x00007a00ff0b7624 */ /* 0x000fe200078e00ff */
[----:B------:R-:W0:Y:S01]  /*00e0*/  I2F.RP R3, R16 ;  /* 0x0000001000037306 */ /* 0x000e220000209400 */
[----:B------:R-:W-:Y:S01]  /*00f0*/  UIADD3 UR4, UR39, 0x20, URZ ;  /* 0x0000002027047890 */ /* 0x000fe2000fffe03f */
[----:B------:R-:W-:Y:S01]  /*0100*/  IABS R7, R6 ;  /* 0x0000000600077213 */ /* 0x000fe20000000000 */
[----:B------:R-:W-:Y:S01]  /*0110*/  BAR.SYNC.DEFER_BLOCKING 0x0 ;  /* 0x0000000000007b1d */ /* 0x000fe20000010000 */
[----:B------:R-:W-:-:S04]  /*0120*/  LOP3.LUT R6, R6, c[0x0][0x1e4], RZ, 0x3c, !PT ;  /* 0x0000790006067a12 */ /* 0x000fc800078e3cff */
[----:B------:R-:W-:Y:S01]  /*0130*/  ISETP.GE.AND P2, PT, R6, RZ, PT ;  /* 0x000000ff0600720c */ /* 0x000fe20003f46270 */
[----:B0-----:R-:W0:Y:S02]  /*0140*/  MUFU.RCP R3, R3 ;  /* 0x0000000300037308 */ /* 0x001e240000001000 */
[----:B0-----:R-:W-:-:S06]  /*0150*/  IADD3 R4, R3, 0xffffffe, RZ ;  /* 0x0ffffffe03047810 */ /* 0x001fcc0007ffe0ff */
[----:B------:R0:W1:Y:S02]  /*0160*/  F2I.FTZ.U32.TRUNC.NTZ R5, R4 ;  /* 0x0000000400057305 */ /* 0x000064000021f000 */
[----:B0-----:R-:W-:Y:S02]  /*0170*/  IMAD.MOV.U32 R4, RZ, RZ, RZ ;  /* 0x000000ffff047224 */ /* 0x001fe400078e00ff */
[----:B-1----:R-:W-:-:S04]  /*0180*/  IMAD.MOV R17, RZ, RZ, -R5 ;  /* 0x000000ffff117224 */ /* 0x002fc800078e0a05 */
[----:B------:R-:W-:-:S04]  /*0190*/  IMAD R17, R17, R16, RZ ;  /* 0x0000001011117224 */ /* 0x000fc800078e02ff */
[----:B------:R-:W-:Y:S01]  /*01a0*/  IMAD.HI.U32 R17, R5, R17, R4 ;  /* 0x0000001105117227 */ /* 0x000fe200078e0004 */
[----:B------:R-:W-:-:S04]  /*01b0*/  IADD3 R4, R2, 0xf, RZ ;  /* 0x0000000f02047810 */ /* 0x000fc80007ffe0ff */
[----:B------:R-:W-:Y:S01]  /*01c0*/  SHF.R.S32.HI R5, RZ, 0x1f, R4 ;  /* 0x0000001fff057819 */ /* 0x000fe20000011404 */
[----:B------:R-:W-:-:S03]  /*01d0*/  IMAD.HI.U32 R10, R17, R7, RZ ;  /* 0x00000007110a7227 */ /* 0x000fc600078e00ff */
[----:B------:R-:W-:Y:S02]  /*01e0*/  LEA.HI R4, R5, R4, RZ, 0x4 ;  /* 0x0000000405047211 */ /* 0x000fe400078f20ff */
[----:B------:R-:W-:Y:S01]  /*01f0*/  IADD3 R3, -R10, RZ, RZ ;  /* 0x000000ff0a037210 */ /* 0x000fe20007ffe1ff */
[----:B------:R-:W0:Y:S01]  /*0200*/  S2R R5, SR_CTAID.X ;  /* 0x0000000000057919 */ /* 0x000e220000002500 */
[----:B------:R-:W-:-:S03]  /*0210*/  SHF.R.S32.HI R4, RZ, 0x4, R4 ;  /* 0x00000004ff047819 */ /* 0x000fc60000011404 */
[----:B------:R-:W-:Y:S01]  /*0220*/  IMAD R7, R16, R3, R7 ;  /* 0x0000000310077224 */ /* 0x000fe200078e0207 */
[----:B------:R-:W-:Y:S01]  /*0230*/  IMNMX R6, R4, UR4, PT ;  /* 0x0000000404067c17 */ /* 0x000fe2000b800200 */
[----:B------:R-:W1:Y:S03]  /*0240*/  S2R R3, SR_TID.X ;  /* 0x0000000000037919 */ /* 0x000e660000002100 */
[----:B------:R-:W-:-:S13]  /*0250*/  ISETP.GT.U32.AND P1, PT, R16, R7, PT ;  /* 0x000000071000720c */ /* 0x000fda0003f24070 */
[----:B------:R-:W-:Y:S01]  /*0260*/  @!P1 IMAD.IADD R7, R7, 0x1, -R16 ;  /* 0x0000000107079824 */ /* 0x000fe200078e0a10 */
[----:B------:R-:W-:Y:S02]  /*0270*/  @!P1 IADD3 R10, R10, 0x1, RZ ;  /* 0x000000010a0a9810 */ /* 0x000fe40007ffe0ff */
[----:B------:R-:W-:Y:S02]  /*0280*/  ISETP.NE.AND P1, PT, RZ, c[0x0][0x1e4], PT ;  /* 0x00007900ff007a0c */ /* 0x000fe40003f25270 */
[----:B------:R-:W-:Y:S02]  /*0290*/  ISETP.GE.U32.AND P0, PT, R7, R16, PT ;  /* 0x000000100700720c */ /* 0x000fe40003f06070 */
[----:B------:R-:W-:Y:S02]  /*02a0*/  IADD3 R7, R6, -UR39, RZ ;  /* 0x8000002706077c10 */ /* 0x000fe4000fffe0ff */
[----:B-1----:R-:W-:Y:S02]  /*02b0*/  SHF.R.S32.HI R8, RZ, 0x1f, R3 ;  /* 0x0000001fff087819 */ /* 0x002fe40000011403 */
[----:B------:R-:W-:-:S02]  /*02c0*/  LEA R9, R7, UR38, 0x4 ;  /* 0x0000002607097c11 */ /* 0x000fc4000f8e20ff */
[----:B------:R-:W-:-:S04]  /*02d0*/  LEA.HI R8, R8, R3, RZ, 0x5 ;  /* 0x0000000308087211 */ /* 0x000fc800078f28ff */
[----:B------:R-:W-:Y:S02]  /*02e0*/  LOP3.LUT R12, R8, 0xffffffe0, RZ, 0xc0, !PT ;  /* 0xffffffe0080c7812 */ /* 0x000fe400078ec0ff */
[----:B------:R-:W-:Y:S02]  /*02f0*/  @P0 IADD3 R10, R10, 0x1, RZ ;  /* 0x000000010a0a0810 */ /* 0x000fe40007ffe0ff */
[----:B------:R-:W-:Y:S02]  /*0300*/  ISETP.GT.AND P0, PT, R11, -0x1, PT ;  /* 0xffffffff0b00780c */ /* 0x000fe40003f04270 */
[----:B------:R-:W-:Y:S01]  /*0310*/  SHF.R.S32.HI R8, RZ, 0x5, R8 ;  /* 0x00000005ff087819 */ /* 0x000fe20000011408 */
[----:B------:R-:W-:Y:S01]  /*0320*/  IMAD.MOV.U32 R7, RZ, RZ, R10 ;  /* 0x000000ffff077224 */ /* 0x000fe200078e000a */
[----:B------:R-:W-:Y:S02]  /*0330*/  IMNMX R10, R2, R9, PT ;  /* 0x00000009020a7217 */ /* 0x000fe40003800200 */
[----:B------:R-:W-:Y:S01]  /*0340*/  IADD3 R9, -R12, R3, RZ ;  /* 0x000000030c097210 */ /* 0x000fe20007ffe1ff */
[----:B------:R-:W-:Y:S01]  /*0350*/  @!P2 IMAD.MOV R7, RZ, RZ, -R7 ;  /* 0x000000ffff07a224 */ /* 0x000fe200078e0a07 */
[----:B------:R-:W-:-:S02]  /*0360*/  IADD3 R10, R10, -UR38, RZ ;  /* 0x800000260a0a7c10 */ /* 0x000fc4000fffe0ff */
[----:B------:R-:W-:-:S03]  /*0370*/  @!P1 LOP3.LUT R7, RZ, c[0x0][0x1e4], RZ, 0x33, !PT ;  /* 0x00007900ff079a12 */ /* 0x000fc600078e33ff */
        /* <DEDUP_REMOVED lines=58> */
.L_x_3865:
[----:B0-----:R-:W-:-:S04]  /*0720*/  IMAD.MOV.U32 R12, RZ, RZ, c[0x0][0xc] ;  /* 0x00000300ff0c7624 */ /* 0x001fc800078e00ff */
[----:B------:R-:W-:-:S04]  /*0730*/  IMAD R11, R12, c[0x0][0x1d8], R5 ;  /* 0x000076000c0b7a24 */ /* 0x000fc800078e0205 */
[----:B------:R-:W-:-:S03]  /*0740*/  IMAD R12, R11, c[0x0][0x1e8], RZ ;  /* 0x00007a000b0c7a24 */ /* 0x000fc600078e02ff */
.L_x_3866:
[----:B------:R-:W-:Y:S01]  /*0750*/  IADD3 R11, R8, UR39, RZ ;  /* 0x00000027080b7c10 */ /* 0x000fe2000fffe0ff */
[----:B------:R-:W-:Y:S01]  /*0760*/  BSSY B7, `(.L_x_3867) ;  /* 0x000003d000077945 */ /* 0x000fe20003800000 */
[----:B------:R-:W-:Y:S02]  /*0770*/  IADD3 R12, R12, 0x1, RZ ;  /* 0x000000010c0c7810 */ /* 0x000fe40007ffe0ff */
        /* <DEDUP_REMOVED lines=12> */
[----:B------:R-:W-:Y:S02]  /*0840*/  IADD3 R18, R18, -UR38, -R19 ;  /* 0x8000002612127c10 */ /* 0x000fe4000fffe813 */
[----:B0-----:R-:W-:Y:S02]  /*0850*/  IADD3 R15, R20, 0xffffffe, RZ ;  /* 0x0ffffffe140f7810 */ /* 0x001fe40007ffe0ff */
[----:B------:R-:W-:-:S04]  /*0860*/  IABS R20, c[0x0][0x1e4] ;  /* 0x0000790000147a13 */ /* 0x000fc80000000000 */
[----:B------:R-:W0:Y:S02]  /*0870*/  F2I.FTZ.U32.TRUNC.NTZ R15, R15 ;  /* 0x0000000f000f7305 */ /* 0x000e24000021f000 */
[----:B0-----:R-:W-:-:S05]  /*0880*/  IADD3 R14, RZ, -R15, RZ ;  /* 0x8000000fff0e7210 */ /* 0x001fca0007ffe0ff */
[----:B------:R-:W-:Y:S02]  /*0890*/  IMAD R19, R14, R13, RZ ;  /* 0x0000000d0e137224 */ /* 0x000fe400078e02ff */
[----:B------:R-:W-:-:S04]  /*08a0*/  IMAD.MOV.U32 R14, RZ, RZ, RZ ;  /* 0x000000ffff0e7224 */ /* 0x000fc800078e00ff */
[----:B------:R-:W-:Y:S01]  /*08b0*/  IMAD.HI.U32 R14, R15, R19, R14 ;  /* 0x000000130f0e7227 */ /* 0x000fe200078e000e */
[----:B------:R-:W-:-:S03]  /*08c0*/  IADD3 R15, R7, -c[0x0][0x1dc], RZ ;  /* 0x80007700070f7a10 */ /* 0x000fc60007ffe0ff */
[----:B------:R-:W-:-:S04]  /*08d0*/  IMAD.MOV.U32 R19, RZ, RZ, R11 ;  /* 0x000000ffff137224 */ /* 0x000fc800078e000b */
.L_x_3870:
        /* <DEDUP_REMOVED lines=37> */
.L_x_3868:
[----:B------:R-:W-:Y:S05]  /*0b30*/  BSYNC B7 ;  /* 0x0000000000077941 */ /* 0x000fea0003800000 */
.L_x_3867:
[----:B------:R-:W-:Y:S05]  /*0b40*/  BRA.DIV ~URZ, `(.L_x_3871) ;  /* 0x000025627f007947 */ /* 0x000fea000b800000 */
[----:B------:R-:W-:-:S04]  /*0b50*/  MOV R13, 0xff7fffff ;  /* 0xff7fffff000d7802 */ /* 0x000fc80000000f00 */
.L_x_3905:
        /* <DEDUP_REMOVED lines=8> */
.L_x_3906:
        /* <DEDUP_REMOVED lines=19> */
[----:B-1----:R-:W-:Y:S01]  /*0d10*/  LOP3.LUT R15, RZ, R2, RZ, 0x33, !PT ;  /* 0x00000002ff0f7212 */ /* 0x002fe200078e33ff */
        /* <DEDUP_REMOVED lines=11> */
[----:B------:R-:W-:Y:S01]  /*0dd0*/  HFMA2.MMA R16, -RZ, RZ, 0, 0 ;  /* 0x00000000ff107435 */ /* 0x000fe200000001ff */
[----:B------:R-:W-:Y:S01]  /*0de0*/  LEA R14, R3, 0x20, 0x2 ;  /* 0x00000020030e7811 */ /* 0x000fe200078e10ff */
[----:B------:R-:W-:-:S04]  /*0df0*/  IMAD.MOV.U32 R17, RZ, RZ, R3 ;  /* 0x000000ffff117224 */ /* 0x000fc800078e0003 */
.L_x_3877:
        /* <DEDUP_REMOVED lines=11> */
.L_x_3876:
[----:B------:R-:W-:Y:S05]  /*0eb0*/  BSYNC B1 ;  /* 0x0000000000017941 */ /* 0x000fea0003800000 */
.L_x_3875:
        /* <DEDUP_REMOVED lines=10> */
.L_x_3880:
        /* <DEDUP_REMOVED lines=100> */
.L_x_3879:
[----:B------:R-:W-:Y:S05]  /*15a0*/  BSYNC B1 ;  /* 0x0000000000017941 */ /* 0x000fea0003800000 */
.L_x_3878:
        /* <DEDUP_REMOVED lines=55> */
.L_x_3882:
[----:B------:R-:W-:Y:S05]  /*1920*/  BSYNC B1 ;  /* 0x0000000000017941 */ /* 0x000fea0003800000 */
.L_x_3881:
        /* <DEDUP_REMOVED lines=26> */
.L_x_3874:
[----:B------:R-:W-:Y:S05]  /*1ad0*/  BSYNC B0 ;  /* 0x0000000000007941 */ /* 0x000fea0003800000 */
.L_x_3873:
        /* <DEDUP_REMOVED lines=43> */
.L_x_3887:
        /* <DEDUP_REMOVED lines=8> */
.L_x_3886:
[----:B------:R-:W-:Y:S05]  /*1e10*/  BSYNC B1 ;  /* 0x0000000000017941 */ /* 0x000fea0003800000 */
.L_x_3885:
        /* <DEDUP_REMOVED lines=10> */
.L_x_3890:
        /* <DEDUP_REMOVED lines=52> */
.L_x_3889:
[----:B------:R-:W-:Y:S05]  /*2200*/  BSYNC B1 ;  /* 0x0000000000017941 */ /* 0x000fea0003800000 */
.L_x_3888:
        /* <DEDUP_REMOVED lines=31> */
.L_x_3892:
[----:B------:R-:W-:Y:S05]  /*2400*/  BSYNC B1 ;  /* 0x0000000000017941 */ /* 0x000fea0003800000 */
.L_x_3891:
        /* <DEDUP_REMOVED lines=14> */
.L_x_3884:
[----:B------:R-:W-:Y:S05]  /*24f0*/  BSYNC B0 ;  /* 0x0000000000007941 */ /* 0x000fea0003800000 */
.L_x_3883:
        /* <DEDUP_REMOVED lines=20> */
.L_x_3894:
[----:B------:R-:W-:Y:S05]  /*2640*/  BSYNC B0 ;  /* 0x0000000000007941 */ /* 0x000fea0003800000 */
.L_x_3893:
        /* <DEDUP_REMOVED lines=24> */
.L_x_3898:
        /* <DEDUP_REMOVED lines=33> */
.L_x_3896:
[----:B------:R-:W-:Y:S05]  /*29e0*/  BSYNC B6 ;  /* 0x0000000000067941 */ /* 0x000fea0003800000 */
.L_x_3895:
[----:B------:R-:W-:Y:S05]  /*29f0*/  BRA.DIV ~URZ, `(.L_x_3899) ;  /* 0x000008527f007947 */ /* 0x000fea000b800000 */
[----:B0-----:R-:W-:-:S04]  /*2a00*/  IMAD.MOV.U32 R2, RZ, RZ, RZ ;  /* 0x000000ffff027224 */ /* 0x001fc800078e00ff */
.L_x_3907:
[----:B------:R-:W-:Y:S01]  /*2a10*/  FADD.FTZ R2, RZ, R2 ;  /* 0x00000002ff027221 */ /* 0x000fe20000010000 */
[----:B------:R-:W-:Y:S05]  /*2a20*/  BRA.DIV ~URZ, `(.L_x_3900) ;  /* 0x000008a27f007947 */ /* 0x000fea000b800000 */
[----:B------:R-:W-:Y:S02]  /*2a30*/  HFMA2.MMA R4, -RZ, RZ, 0, 0 ;  /* 0x00000000ff047435 */ /* 0x000fe400000001ff */
.L_x_3908:
[----:B------:R-:W-:Y:S01]  /*2a40*/  WARPSYNC 0xffffffff ;  /* 0xffffffff00007948 */ /* 0x000fe20003800000 */
[----:B------:R-:W-:Y:S01]  /*2a50*/  BAR.SYNC.DEFER_BLOCKING 0x0 ;  /* 0x0000000000007b1d */ /* 0x000fe20000010000 */
[----:B------:R-:W-:Y:S02]  /*2a60*/  LOP3.LUT R6, R9, 0x1, RZ, 0xc0, !PT ;  /* 0x0000000109067812 */ /* 0x000fe400078ec0ff */
[----:B------:R-:W-:Y:S02]  /*2a70*/  LOP3.LUT R7, R3, 0xffffffc0, RZ, 0xc0, !PT ;  /* 0xffffffc003077812 */ /* 0x000fe400078ec0ff */
[----:B------:R-:W-:Y:S01]  /*2a80*/  ISETP.NE.AND P0, PT, R6, RZ, PT ;  /* 0x000000ff0600720c */ /* 0x000fe20003f05270 */
[----:B------:R-:W-:Y:S01]  /*2a90*/  BSSY B0, `(.L_x_3901) ;  /* 0x0000014000007945 */ /* 0x000fe20003800000 */
[----:B------:R-:W-:Y:S02]  /*2aa0*/  LEA.HI R9, R9, R9, RZ, 0x1 ;  /* 0x0000000909097211 */ /* 0x000fe400078f08ff */
[----:B------:R-:W-:-:S02]  /*2ab0*/  ISETP.NE.OR P5, PT, R7, 0x40, P0 ;  /* 0x000000400700780c */ /* 0x000fc400007a5670 */
[C---:B------:R-:W-:Y:S02]  /*2ac0*/  IADD3 R6, R3.reuse, 0x1f, RZ ;  /* 0x0000001f03067810 */ /* 0x040fe40007ffe0ff */
[C---:B------:R-:W-:Y:S02]  /*2ad0*/  ISETP.GT.OR P1, PT, R3.reuse, 0x3f, P0 ;  /* 0x0000003f0300780c */ /* 0x040fe40000724670 */
        /* <DEDUP_REMOVED lines=15> */
.L_x_3902:
[----:B0-----:R-:W-:Y:S05]  /*2bd0*/  BSYNC B0 ;  /* 0x0000000000007941 */ /* 0x001fea0003800000 */
.L_x_3901:
[----:B------:R-:W-:Y:S06]  /*2be0*/  BAR.SYNC.DEFER_BLOCKING 0x0 ;  /* 0x0000000000007b1d */ /* 0x000fec0000010000 */
[----:B------:R-:W-:Y:S01]  /*2bf0*/  BSSY B0, `(.L_x_3903) ;  /* 0x0000009000007945 */ /* 0x000fe20003800000 */
        /* <DEDUP_REMOVED lines=8> */
.L_x_3904:
[----:B0-----:R-:W-:Y:S05]  /*2c80*/  BSYNC B0 ;  /* 0x0000000000007941 */ /* 0x001fea0003800000 */
.L_x_3903:
        /* <DEDUP_REMOVED lines=18> */
[----:B------:R-:W-:-:S02]  /*2db0*/  F2FP.PACK_AB R0, R3, R2 ;  /* 0x000000020300723e */ /* 0x000fc400000000ff */
[C---:B------:R-:W-:Y:S02]  /*2dc0*/  LEA R4, P0, R5.reuse, c[0x0][0x170], 0x1 ;  /* 0x00005c0005047a11 */ /* 0x040fe400078008ff */
[C---:B------:R-:W-:Y:S02]  /*2dd0*/  LEA R2, P1, R6.reuse, c[0x0][0x170], 0x1 ;  /* 0x00005c0006027a11 */ /* 0x040fe400078208ff */
[----:B------:R-:W-:Y:S02]  /*2de0*/  LEA.HI.X R5, R5, c[0x0][0x174], R8, 0x1, P0 ;  /* 0x00005d0005057a11 */ /* 0x000fe400000f0c08 */
[----:B------:R-:W-:Y:S02]  /*2df0*/  LEA.HI.X R3, R6, c[0x0][0x174], R7, 0x1, P1 ;  /* 0x00005d0006037a11 */ /* 0x000fe400008f0c07 */
[----:B------:R-:W-:Y:S01]  /*2e00*/  PRMT R6, R0, 0x7632, R6 ;  /* 0x0000763200067816 */ /* 0x000fe20000000006 */
[----:B------:R-:W-:Y:S04]  /*2e10*/  STG.E.U16 [R4.64], R0 ;  /* 0x0000000004007986 */ /* 0x000fe8000c101524 */
[----:B------:R-:W-:Y:S01]  /*2e20*/  STG.E.U16 [R2.64], R6 ;  /* 0x0000000602007986 */ /* 0x000fe2000c101524 */
[----:B------:R-:W-:Y:S05]  /*2e30*/  EXIT ;  /* 0x000000000000794d */ /* 0x000fea0003800000 */
.L_x_3869:
        /* <DEDUP_REMOVED lines=19> */
.L_x_3897:
        /* <DEDUP_REMOVED lines=20> */
.L_x_3871:
[----:B------:R-:W-:Y:S01]  /*30b0*/  IMAD.MOV.U32 R16, RZ, RZ, -0x800001 ;  /* 0xff7fffffff107424 */ /* 0x000fe200078e00ff */
[----:B------:R-:W-:Y:S01]  /*30c0*/  MOV R18, 0x1f ;  /* 0x0000001f00127802 */ /* 0x000fe20000000f00 */
[----:B------:R-:W-:Y:S01]  /*30d0*/  IMAD.MOV.U32 R13, RZ, RZ, 0x10 ;  /* 0x00000010ff0d7424 */ /* 0x000fe200078e00ff */
[----:B------:R-:W-:Y:S01]  /*30e0*/  MOV R14, 0x3110 ;  /* 0x00003110000e7802 */ /* 0x000fe20000000f00 */
[----:B------:R-:W-:Y:S02]  /*30f0*/  IMAD.MOV.U32 R19, RZ, RZ, -0x1 ;  /* 0xffffffffff137424 */ /* 0x000fe400078e00ff */
[----:B------:R-:W-:Y:S05]  /*3100*/  CALL.REL.NOINC `($__internal_89_$__cuda_sm70_shflsync_bfly_p) ;  /* 0x0000024000007944 */ /* 0x000fea0003c00000 */
[----:B01----:R-:W-:Y:S05]  /*3110*/  BRA `(.L_x_3905) ;  /* 0xffffda4000007947 */ /* 0x003fea000383ffff */
.L_x_3872:
[----:B------:R-:W-:Y:S01]  /*3120*/  IMAD.MOV.U32 R13, RZ, RZ, 0x8 ;  /* 0x00000008ff0d7424 */ /* 0x000fe200078e00ff */
[----:B------:R-:W-:Y:S01]  /*3130*/  MOV R19, 0xffffffff ;  /* 0xffffffff00137802 */ /* 0x000fe20000000f00 */
[----:B------:R-:W-:Y:S01]  /*3140*/  IMAD.MOV.U32 R18, RZ, RZ, 0x1f ;  /* 0x0000001fff127424 */ /* 0x000fe200078e00ff */
[----:B------:R-:W-:Y:S02]  /*3150*/  MOV R14, 0x3170 ;  /* 0x00003170000e7802 */ /* 0x000fe40000000f00 */
[----:B------:R-:W-:Y:S05]  /*3160*/  CALL.REL.NOINC `($__internal_89_$__cuda_sm70_shflsync_bfly_p) ;  /* 0x000001e000007944 */ /* 0x000fea0003c00000 */
[----:B01----:R-:W-:Y:S01]  /*3170*/  FMNMX.FTZ R16, R16, R13, !PT ;  /* 0x0000000d10107209 */ /* 0x003fe20007810000 */
[----:B------:R-:W-:Y:S01]  /*3180*/  IMAD.MOV.U32 R13, RZ, RZ, 0x4 ;  /* 0x00000004ff0d7424 */ /* 0x000fe200078e00ff */
[----:B------:R-:W-:Y:S01]  /*3190*/  MOV R14, 0x31d0 ;  /* 0x000031d0000e7802 */ /* 0x000fe20000000f00 */
[----:B------:R-:W-:-:S02]  /*31a0*/  IMAD.MOV.U32 R18, RZ, RZ, 0x1f ;  /* 0x0000001fff127424 */ /* 0x000fc400078e00ff */
[----:B------:R-:W-:Y:S02]  /*31b0*/  IMAD.MOV.U32 R19, RZ, RZ, -0x1 ;  /* 0xffffffffff137424 */ /* 0x000fe400078e00ff */
[----:B------:R-:W-:Y:S05]  /*31c0*/  CALL.REL.NOINC `($__internal_89_$__cuda_sm70_shflsync_bfly_p) ;  /* 0x0000018000007944 */ /* 0x000fea0003c00000 */
[----:B01----:R-:W-:Y:S01]  /*31d0*/  FMNMX.FTZ R16, R16, R13, !PT ;  /* 0x0000000d10107209 */ /* 0x003fe20007810000 */
[----:B------:R-:W-:Y:S01]  /*31e0*/  HFMA2.MMA R13, -RZ, RZ, 0, 1.1920928955078125e-07 ;  /* 0x00000002ff0d7435 */ /* 0x000fe200000001ff */
[----:B------:R-:W-:Y:S01]  /*31f0*/  IMAD.MOV.U32 R18, RZ, RZ, 0x1f ;  /* 0x0000001fff127424 */ /* 0x000fe200078e00ff */
[----:B------:R-:W-:Y:S01]  /*3200*/  MOV R14, 0x3230 ;  /* 0x00003230000e7802 */ /* 0x000fe20000000f00 */
[----:B------:R-:W-:-:S03]  /*3210*/  IMAD.MOV.U32 R19, RZ, RZ, -0x1 ;  /* 0xffffffffff137424 */ /* 0x000fc600078e00ff */
[----:B------:R-:W-:Y:S05]  /*3220*/  CALL.REL.NOINC `($__internal_89_$__cuda_sm70_shflsync_bfly_p) ;  /* 0x0000012000007944 */ /* 0x000fea0003c00000 */
[----:B-1----:R-:W-:Y:S01]  /*3230*/  IMAD.MOV.U32 R15, RZ, RZ, R13 ;  /* 0x000000ffff0f7224 */ /* 0x002fe200078e000d */
[----:B0-----:R-:W-:Y:S05]  /*3240*/  BRA `(.L_x_3906) ;  /* 0xffffd99000007947 */ /* 0x001fea000383ffff */
.L_x_3899:
[----:B0-----:R-:W-:Y:S01]  /*3250*/  MOV R16, RZ ;  /* 0x000000ff00107202 */ /* 0x001fe20000000f00 */
[----:B------:R-:W-:Y:S01]  /*3260*/  IMAD.MOV.U32 R13, RZ, RZ, 0x1 ;  /* 0x00000001ff0d7424 */ /* 0x000fe200078e00ff */
[----:B------:R-:W-:Y:S01]  /*3270*/  MOV R14, 0x32b0 ;  /* 0x000032b0000e7802 */ /* 0x000fe20000000f00 */
[----:B------:R-:W-:Y:S02]  /*3280*/  IMAD.MOV.U32 R18, RZ, RZ, 0x1f ;  /* 0x0000001fff127424 */ /* 0x000fe400078e00ff */
[----:B------:R-:W-:-:S02]  /*3290*/  IMAD.MOV.U32 R19, RZ, RZ, -0x1 ;  /* 0xffffffffff137424 */ /* 0x000fc400078e00ff */
[----:B------:R-:W-:Y:S05]  /*32a0*/  CALL.REL.NOINC `($__internal_89_$__cuda_sm70_shflsync_bfly_p) ;  /* 0x000000a000007944 */ /* 0x000fea0003c00000 */
[----:B-1----:R-:W-:Y:S01]  /*32b0*/  MOV R2, R13 ;  /* 0x0000000d00027202 */ /* 0x002fe20000000f00 */
[----:B0-----:R-:W-:Y:S05]  /*32c0*/  BRA `(.L_x_3907) ;  /* 0xfffff74000007947 */ /* 0x001fea000383ffff */
.L_x_3900:
[----:B------:R-:W-:Y:S01]  /*32d0*/  IMAD.MOV.U32 R16, RZ, RZ, RZ ;  /* 0x000000ffff107224 */ /* 0x000fe200078e00ff */
[----:B------:R-:W-:Y:S01]  /*32e0*/  MOV R19, 0xffffffff ;  /* 0xffffffff00137802 */ /* 0x000fe20000000f00 */
[----:B------:R-:W-:Y:S01]  /*32f0*/  IMAD.MOV.U32 R13, RZ, RZ, 0x1 ;  /* 0x00000001ff0d7424 */ /* 0x000fe200078e00ff */
[----:B------:R-:W-:Y:S01]  /*3300*/  MOV R14, 0x3330 ;  /* 0x00003330000e7802 */ /* 0x000fe20000000f00 */
[----:B------:R-:W-:-:S02]  /*3310*/  IMAD.MOV.U32 R18, RZ, RZ, 0x1f ;  /* 0x0000001fff127424 */ /* 0x000fc400078e00ff */
[----:B------:R-:W-:Y:S05]  /*3320*/  CALL.REL.NOINC `($__internal_89_$__cuda_sm70_shflsync_bfly_p) ;  /* 0x0000002000007944 */ /* 0x000fea0003c00000 */
[----:B-1----:R-:W-:Y:S01]  /*3330*/  IMAD.MOV.U32 R4, RZ, RZ, R13 ;  /* 0x000000ffff047224 */ /* 0x002fe200078e000d */
[----:B0-----:R-:W-:Y:S05]  /*3340*/  BRA `(.L_x_3908) ;  /* 0xfffff6f000007947 */ /* 0x001fea000383ffff */
        .weak           $__internal_89_$__cuda_sm70_shflsync_bfly_p
        .type           $__internal_89_$__cuda_sm70_shflsync_bfly_p,@function
        .size           $__internal_89_$__cuda_sm70_shflsync_bfly_p,(.L_x_24750 - $__internal_89_$__cuda_sm70_shflsync_bfly_p)
$__internal_89_$__cuda_sm70_shflsync_bfly_p:
[----:B------:R-:W-:Y:S01]  /*3350*/  IMAD.MOV.U32 R15, RZ, RZ, 0x0 ;  /* 0x00000000ff0f7424 */ /* 0x000fe200078e00ff */
[----:B------:R-:W-:Y:S04]  /*3360*/  WARPSYNC R19 ;  /* 0x0000001300007348 */ /* 0x000fe80003800000 */
[----:B------:R0:W1:Y:S01]  /*3370*/  SHFL.BFLY PT, R13, R16, R13, R18 ;  /* 0x0c00000d100d7389 */ /* 0x00006200000e0012 */
[----:B------:R-:W-:Y:S05]  /*3380*/  RET.REL.NODEC R14 `(_ZN4vllm25paged_attention_v2_kernelIthLi32ELi16ELi128ELNS_18Fp8KVCacheDataTypeE2ELb1ELi512EEEvPfS2_PT_PKS3_PKT0_S9_ifPKiSB_iPKfiiiSD_SD_iiiii) ;  /* 0xffffcc700e007950 */ /* 0x000fea0003c3ffff */
.L_x_3909:
        /* <DEDUP_REMOVED lines=15> */
.L_x_24750:


//--------------------- .text._ZN4vllm25paged_attention_v2_kernelIthLi256ELi8ELi128ELNS_18Fp8KVCacheDataTypeE2ELb0ELi512EEEvPfS2_PT_PKS3_PKT0_S9_ifPKiSB_iPKfiiiSD_SD_iiiii --------------------------
	.section	.text._ZN4vllm25paged_attention_v2_kernelIthLi256ELi8ELi128ELNS_18Fp8KVCacheDataTypeE2ELb0ELi512EEEvPfS2_PT_PKS3_PKT0_S9_ifPKiSB_iPKfiiiSD_SD_iiiii,"ax",@progbits
	.sectioninfo	@"SHI_REGISTERS=32"
	.align	128
        .global         _ZN4vllm25paged_attention_v2_kernelIthLi256ELi8ELi128ELNS_18Fp8KVCacheDataTypeE2ELb0ELi512EEEvPfS2_PT_PKS3_PKT0_S9_ifPKiSB_iPKfiiiSD_SD_iiiii
        .type           _ZN4vllm25paged_attention_v2_kernelIthLi256ELi8ELi128ELNS_18Fp8KVCacheDataTypeE2ELb0ELi512EEEvPfS2_PT_PKS3_PKT0_S9_ifPKiSB_iPKfiiiSD_SD_iiiii,@function
        .size           _ZN4vllm25paged_attention_v2_kernelIthLi256ELi8ELi128ELNS_18Fp8KVCacheDataTypeE2ELb0ELi512EEEvPfS2_PT_PKS3_PKT0_S9_ifPKiSB_iPKfiiiSD_SD_iiiii,(.L_x_24751 - _ZN4vllm25paged_attention_v2_kernelIthLi256ELi8ELi128ELNS_18Fp8KVCacheDataTypeE2ELb0ELi512EEEvPfS2_PT_PKS3_PKT0_S9_ifPKiSB_iPKfiiiSD_SD_iiiii)
        .other          _ZN4vllm25paged_attention_v2_kernelIthLi256ELi8ELi128ELNS_18Fp8KVCacheDataTypeE2ELb0ELi512EEEvPfS2_PT_PKS3_PKT0_S9_ifPKiSB_iPKfiiiSD_SD_iiiii,@"STO_CUDA_ENTRY STV_DEFAULT"
_ZN4vllm25paged_attention_v2_kernelIthLi256ELi8ELi128ELNS_18Fp8KVCacheDataTypeE2ELb0ELi512EEEvPfS2_PT_PKS3_PKT0_S9_ifPKiSB_iPKfiiiSD_SD_iiiii:
.text._ZN4vllm25paged_attention_v2_kernelIthLi256ELi8ELi128ELNS_18Fp8KVCacheDataTypeE2ELb0ELi512EEEvPfS2_PT_PKS3_PKT0_S9_ifPKiSB_iPKfiiiSD_SD_iiiii:
        /* <DEDUP_REMOVED lines=33> */
.L_x_3939:
[----:B------:R-:W-:Y:S02]  /*0210*/  FMNMX.FTZ R18, R10, -3.40282346638528859812e+38, !PT ;  /* 0xff7fffff0a127809 */ /* 0x000fe40007810000 */
[----:B------:R-:W-:Y:S01]  /*0220*/  MOV R14, 0xff7fffff ;  /* 0xff7fffff000e7802 */ /* 0x000fe20000000f00 */
[----:B------:R-:W-:Y:S05]  /*0230*/  BRA.DIV ~URZ, `(.L_x_3912) ;  /* 0x000025527f007947 */ /* 0x000fea000b800000 */
[----:B------:R-:W1:Y:S02]  /*0240*/  SHFL.BFLY PT, R10, R18, 0x8, 0x1f ;  /* 0x0d001f00120a7f89 */ /* 0x000e6400000e0000 */
[----:B-1----:R-:W-:-:S05]  /*0250*/  FMNMX.FTZ R10, R18, R10, !PT ;  /* 0x0000000a120a7209 */ /* 0x002fca0007810000 */
[----:B------:R1:W2:Y:S02]  /*0260*/  SHFL.BFLY PT, R13, R10, 0x4, 0x1f ;  /* 0x0c801f000a0d7f89 */ /* 0x0002a400000e0000 */
.L_x_3940:
[----:B------:R-:W-:Y:S01]  /*0270*/  ISETP.NE.AND P0, PT, R2, RZ, PT ;  /* 0x000000ff0200720c */ /* 0x000fe20003f05270 */
[----:B------:R-:W-:-:S12]  /*0280*/  WARPSYNC 0xffffffff ;  /* 0xffffffff00007948 */ /* 0x000fd80003800000 */
[----:B-12---:R-:W-:-:S05]  /*0290*/  @!P0 FMNMX.FTZ R10, R13, R10, !PT ;  /* 0x0000000a0d0a8209 */ /* 0x006fca0007810000 */
[----:B------:R1:W-:Y:S02]  /*02a0*/  @!P0 STS [R9.X4], R10 ;  /* 0x0000000a09008388 */ /* 0x0003e40000004800 */
[----:B------:R-:W-:Y:S01]  /*02b0*/  BAR.SYNC.DEFER_BLOCKING 0x0 ;  /* 0x0000000000007b1d */ /* 0x000fe20000010000 */
[----:B------:R-:W-:Y:S01]  /*02c0*/  ISETP.GT.AND P0, PT, R2, 0x3, PT ;  /* 0x000000030200780c */ /* 0x000fe20003f04270 */
[----:B------:R-:W-:Y:S01]  /*02d0*/  IMAD.MOV.U32 R15, RZ, RZ, RZ ;  /* 0x000000ffff0f7224 */ /* 0x000fe200078e00ff */
[----:B------:R-:W-:-:S03]  /*02e0*/  ISETP.GE.AND P1, PT, R6, R11, PT ;  /* 0x0000000b0600720c */ /* 0x000fc60003f26270 */
[----:B------:R-:W-:Y:S08]  /*02f0*/  BSSY B0, `(.L_x_3913) ;  /* 0x00000e8000007945 */ /* 0x000ff00003800000 */
[----:B------:R-:W2:Y:S04]  /*0300*/  @!P0 LDS R14, [R2.X4] ;  /* 0x00000000020e8984 */ /* 0x000ea80000004800 */
[----:B--2---:R-:W2:Y:S02]  /*0310*/  SHFL.BFLY PT, R13, R14, 0x2, 0x1f ;  /* 0x0c401f000e0d7f89 */ /* 0x004ea400000e0000 */
[----:B--2---:R-:W-:-:S05]  /*0320*/  FMNMX.FTZ R13, R13, R14, !PT ;  /* 0x0000000e0d0d7209 */ /* 0x004fca0007810000 */
[----:B-1----:R-:W1:Y:S02]  /*0330*/  SHFL.BFLY PT, R10, R13, 0x1, 0x1f ;  /* 0x0c201f000d0a7f89 */ /* 0x002e6400000e0000 */
        /* <DEDUP_REMOVED lines=22> */
.L_x_3917:
        /* <DEDUP_REMOVED lines=11> */
.L_x_3916:
[----:B------:R-:W-:Y:S05]  /*0550*/  BSYNC B1 ;  /* 0x0000000000017941 */ /* 0x000fea0003800000 */
.L_x_3915:
        /* <DEDUP_REMOVED lines=10> */
.L_x_3920:
        /* <DEDUP_REMOVED lines=8> */
[----:B------:R-:W0:Y:S01]  /*0680*/  LDS R27, [R13+0x1000] ;  /* 0x001000000d1b7984 */ /* 0x000e220000000800 */
[----:B-12---:R-:W-:-:S03]  /*0690*/  FADD.FTZ R16, -R10, R17 ;  /* 0x000000110a107221 */ /* 0x006fc60000010100 */
[----:B------:R-:W1:Y:S01]  /*06a0*/  LDS R17, [R13+0x600] ;  /* 0x000600000d117984 */ /* 0x000e620000000800 */
        /* <DEDUP_REMOVED lines=11> */
[C---:B------:R-:W-:Y:S01]  /*0760*/  FADD.FTZ R19, -R10.reuse, R19 ;  /* 0x000000130a137221 */ /* 0x040fe20000010100 */
[----:B------:R-:W1:Y:S01]  /*0770*/  MUFU.EX2 R24, R24 ;  /* 0x0000001800187308 */ /* 0x000e620000000800 */
[C---:B0-----:R-:W-:Y:S02]  /*0780*/  FADD.FTZ R29, -R10.reuse, R29 ;  /* 0x0000001d0a1d7221 */ /* 0x041fe40000010100 */
[----:B------:R-:W-:Y:S02]  /*0790*/  FMUL.FTZ R26, R19, 1.4426950216293334961 ;  /* 0x3fb8aa3b131a7820 */ /* 0x000fe40000410000 */
[----:B------:R-:W0:Y:S01]  /*07a0*/  LDS R19, [R13+0x1200] ;  /* 0x001200000d137984 */ /* 0x000e220000000800 */
        /* <DEDUP_REMOVED lines=8> */
[----:B------:R-:W-:-:S03]  /*0830*/  FADD.FTZ R28, -R10, R17 ;  /* 0x000000110a1c7221 */ /* 0x000fc60000010100 */
        /* <DEDUP_REMOVED lines=13> */
[----:B-----5:R-:W-:-:S02]  /*0910*/  FMUL.FTZ R22, R18, 1.4426950216293334961 ;  /* 0x3fb8aa3b12167820 */ /* 0x020fc40000410000 */
[C---:B------:R-:W-:Y:S01]  /*0920*/  FADD.FTZ R25, -R10.reuse, R25 ;  /* 0x000000190a197221 */ /* 0x040fe20000010100 */
[----:B------:R-:W5:Y:S01]  /*0930*/  LDS R18, [R13+0x1a00] ;  /* 0x001a00000d127984 */ /* 0x000f620000000800 */
[----:B--2---:R-:W-:Y:S01]  /*0940*/  FADD.FTZ R23, R23, R26 ;  /* 0x0000001a17177221 */ /* 0x004fe20000010000 */
[----:B------:R-:W2:Y:S01]  /*0950*/  MUFU.EX2 R24, R24 ;  /* 0x0000001800187308 */ /* 0x000ea20000000800 */
[----:B------:R-:W-:Y:S01]  /*0960*/  FMUL.FTZ R25, R25, 1.4426950216293334961 ;  /* 0x3fb8aa3b19197820 */ /* 0x000fe20000410000 */
[----:B------:R0:W-:Y:S02]  /*0970*/  STS [R13+0x200], R20 ;  /* 0x000200140d007388 */ /* 0x0001e40000000800 */
[C---:B0-----:R-:W-:Y:S02]  /*0980*/  FADD.FTZ R19, -R10.reuse, R19 ;  /* 0x000000130a137221 */ /* 0x041fe40000010100 */
[----:B------:R0:W-:Y:S02]  /*0990*/  STS [R13+0x400], R26 ;  /* 0x0004001a0d007388 */ /* 0x0001e40000000800 */
[----:B------:R-:W-:Y:S01]  /*09a0*/  FMUL.FTZ R29, R19, 1.4426950216293334961 ;  /* 0x3fb8aa3b131d7820 */ /* 0x000fe20000410000 */
[----:B------:R-:W0:Y:S01]  /*09b0*/  MUFU.EX2 R22, R22 ;  /* 0x0000001600167308 */ /* 0x000e220000000800 */
[----:B----4-:R-:W-:Y:S01]  /*09c0*/  FADD.FTZ R23, R23, R16 ;  /* 0x0000001017177221 */ /* 0x010fe20000010000 */
[----:B------:R4:W-:Y:S06]  /*09d0*/  STS [R13+0x600], R16 ;  /* 0x000600100d007388 */ /* 0x0009ec0000000800 */
[----:B------:R-:W4:Y:S01]  /*09e0*/  MUFU.EX2 R20, R28 ;  /* 0x0000001c00147308 */ /* 0x000f220000000800 */
[----:B--2---:R-:W-:Y:S01]  /*09f0*/  STS [R13+0xc00], R24 ;  /* 0x000c00180d007388 */ /* 0x004fe20000000800 */
[----:B------:R-:W-:-:S06]  /*0a00*/  FADD.FTZ R19, -R10, R17 ;  /* 0x000000110a137221 */ /* 0x000fcc0000010100 */
[----:B0-----:R1:W0:Y:S01]  /*0a10*/  MUFU.EX2 R26, R25 ;  /* 0x00000019001a7308 */ /* 0x0012220000000800 */
[----:B------:R-:W-:Y:S01]  /*0a20*/  FMUL.FTZ R19, R19, 1.4426950216293334961 ;  /* 0x3fb8aa3b13137820 */ /* 0x000fe20000410000 */
[----:B------:R-:W-:Y:S01]  /*0a30*/  STS [R13+0xa00], R22 ;  /* 0x000a00160d007388 */ /* 0x000fe20000000800 */
[----:B---3--:R-:W-:-:S05]  /*0a40*/  FADD.FTZ R21, -R10, R21 ;  /* 0x000000150a157221 */ /* 0x008fca0000010100 */
[----:B------:R-:W2:Y:S01]  /*0a50*/  MUFU.EX2 R28, R27 ;  /* 0x0000001b001c7308 */ /* 0x000ea20000000800 */
[----:B----4-:R-:W-:Y:S01]  /*0a60*/  FADD.FTZ R23, R23, R20 ;  /* 0x0000001417177221 */ /* 0x010fe20000010000 */
[----:B------:R-:W-:Y:S01]  /*0a70*/  STS [R13+0x800], R20 ;  /* 0x000800140d007388 */ /* 0x000fe20000000800 */
[----:B-1----:R-:W-:Y:S02]  /*0a80*/  FADD.FTZ R25, -R10, R15 ;  /* 0x0000000f0a197221 */ /* 0x002fe40000010100 */
[----:B------:R-:W-:-:S03]  /*0a90*/  FADD.FTZ R23, R23, R22 ;  /* 0x0000001617177221 */ /* 0x000fc60000010000 */
[----:B------:R-:W1:Y:S01]  /*0aa0*/  MUFU.EX2 R17, R29 ;  /* 0x0000001d00117308 */ /* 0x000e620000000800 */
[----:B------:R-:W-:Y:S01]  /*0ab0*/  FADD.FTZ R23, R23, R24 ;  /* 0x0000001817177221 */ /* 0x000fe20000010000 */
[----:B0-----:R-:W-:Y:S03]  /*0ac0*/  STS [R13+0xe00], R26 ;  /* 0x000e001a0d007388 */ /* 0x001fe60000000800 */
[----:B------:R-:W-:-:S03]  /*0ad0*/  FADD.FTZ R23, R23, R26 ;  /* 0x0000001a17177221 */ /* 0x000fc60000010000 */
[----:B------:R0:W3:Y:S01]  /*0ae0*/  MUFU.EX2 R15, R19 ;  /* 0x00000013000f7308 */ /* 0x0000e20000000800 */
[----:B--2---:R-:W-:Y:S01]  /*0af0*/  FADD.FTZ R16, R23, R28 ;  /* 0x0000001c17107221 */ /* 0x004fe20000010000 */
[----:B------:R-:W-:Y:S03]  /*0b00*/  STS [R13+0x1000], R28 ;  /* 0x0010001c0d007388 */ /* 0x000fe60000000800 */
[----:B-1----:R-:W-:Y:S01]  /*0b10*/  FADD.FTZ R16, R16, R17 ;  /* 0x0000001110107221 */ /* 0x002fe20000010000 */
[----:B------:R-:W-:Y:S01]  /*0b20*/  STS [R13+0x1200], R17 ;  /* 0x001200110d007388 */ /* 0x000fe20000000800 */
[----:B0-----:R-:W-:Y:S02]  /*0b30*/  FMUL.FTZ R19, R25, 1.4426950216293334961 ;  /* 0x3fb8aa3b19137820 */ /* 0x001fe40000410000 */
[----:B------:R-:W-:Y:S02]  /*0b40*/  FMUL.FTZ R25, R21, 1.4426950216293334961 ;  /* 0x3fb8aa3b15197820 */ /* 0x000fe40000410000 */
[----:B-----5:R-:W-:-:S02]  /*0b50*/  FADD.FTZ R21, -R10, R18 ;  /* 0x000000120a157221 */ /* 0x020fc40000010100 */
[----:B------:R-:W0:Y:S01]  /*0b60*/  MUFU.EX2 R19, R19 ;  /* 0x0000001300137308 */ /* 0x000e220000000800 */
[----:B---3--:R-:W-:Y:S01]  /*0b70*/  FADD.FTZ R16, R16, R15 ;  /* 0x0000000f10107221 */ /* 0x008fe20000010000 */
        /* <DEDUP_REMOVED lines=12> */
.L_x_3919:
[----:B------:R-:W-:Y:S05]  /*0c40*/  BSYNC B1 ;  /* 0x0000000000017941 */ /* 0x000fea0003800000 */
.L_x_3918:
        /* <DEDUP_REMOVED lines=17> */
[----:B----4-:R-:W-:Y:S02]  /*0d60*/  FADD.FTZ R18, -R10, R18 ;  /* 0x000000120a127221 */ /* 0x010fe40000010100 */
        /* <DEDUP_REMOVED lines=37> */
.L_x_3922:
[----:B------:R-:W-:Y:S05]  /*0fc0*/  BSYNC B1 ;  /* 0x0000000000017941 */ /* 0x000fea0003800000 */
.L_x_3921:
        /* <DEDUP_REMOVED lines=26> */
.L_x_3914:
[----:B------:R-:W-:Y:S05]  /*1170*/  BSYNC B0 ;  /* 0x0000000000007941 */ /* 0x000fea0003800000 */
.L_x_3913:
        /* <DEDUP_REMOVED lines=43> */
.L_x_3927:
        /* <DEDUP_REMOVED lines=8> */
.L_x_3926:
[----:B------:R-:W-:Y:S05]  /*14b0*/  BSYNC B1 ;  /* 0x0000000000017941 */ /* 0x000fea0003800000 */
.L_x_3925:
        /* <DEDUP_REMOVED lines=10> */
.L_x_3930:
        /* <DEDUP_REMOVED lines=52> */
.L_x_3929:
[----:B------:R-:W-:Y:S05]  /*18a0*/  BSYNC B1 ;  /* 0x0000000000017941 */ /* 0x000fea0003800000 */
.L_x_3928:
        /* <DEDUP_REMOVED lines=31> */
.L_x_3932:
[----:B------:R-:W-:Y:S05]  /*1aa0*/  BSYNC B1 ;  /* 0x0000000000017941 */ /* 0x000fea0003800000 */
.L_x_3931:
        /* <DEDUP_REMOVED lines=14> */
.L_x_3924:
[----:B------:R-:W-:Y:S05]  /*1b90*/  BSYNC B0 ;  /* 0x0000000000007941 */ /* 0x000fea0003800000 */
.L_x_3923:
[----:B------:R-:W-:Y:S01]  /*1ba0*/  BAR.SYNC.DEFER_BLOCKING 0x0 ;  /* 0x0000000000007b1d */ /* 0x000fe20000010000 */
[C---:B------:R-:W-:Y:S02]  /*1bb0*/  ISETP.NE.AND P5, PT, R6.reuse, RZ, PT ;  /* 0x000000ff0600720c */ /* 0x040fe40003fa5270 */
[C---:B-1----:R-:W-:Y:S02]  /*1bc0*/  LOP3.LUT R0, R6.reuse, 0xffffffc0, RZ, 0xc0, !PT ;  /* 0xffffffc006007812 */ /* 0x042fe400078ec0ff */
        /* <DEDUP_REMOVED lines=25> */
.L_x_3934:
[----:B------:R-:W-:Y:S05]  /*1d60*/  BSYNC B0 ;  /* 0x0000000000007941 */ /* 0x000fea0003800000 */
.L_x_3933:
[----:B------:R-:W-:Y:S01]  /*1d70*/  BAR.SYNC.DEFER_BLOCKING 0x0 ;  /* 0x0000000000007b1d */ /* 0x000fe20000010000 */
[----:B------:R-:W-:Y:S01]  /*1d80*/  IMAD R9, R9, 0x100, R2 ;  /* 0x0000010009097824 */ /* 0x000fe200078e0202 */
[----:B------:R-:W-:Y:S01]  /*1d90*/  HFMA2.MMA R0, -RZ, RZ, 0, 0 ;  /* 0x00000000ff007435 */ /* 0x000fe200000001ff */
[----:B------:R-:W-:Y:S01]  /*1da0*/  CS2R R18, SRZ ;  /* 0x0000000000127805 */ /* 0x000fe2000001ff00 */
[----:B------:R-:W-:Y:S01]  /*1db0*/  CS2R R20, SRZ ;  /* 0x0000000000147805 */ /* 0x000fe2000001ff00 */
[----:B------:R-:W-:Y:S01]  /*1dc0*/  IMAD.MOV.U32 R23, RZ, RZ, RZ ;  /* 0x000000ffff177224 */ /* 0x000fe200078e00ff */
[----:B------:R-:W-:Y:S01]  /*1dd0*/  BSSY B0, `(.L_x_3935) ;  /* 0x000001d000007945 */ /* 0x000fe20003800000 */
[----:B------:R-:W-:Y:S01]  /*1de0*/  IMAD.MOV.U32 R25, RZ, RZ, RZ ;  /* 0x000000ffff197224 */ /* 0x000fe200078e00ff */
[----:B------:R-:W-:Y:S01]  /*1df0*/  MOV R26, RZ ;  /* 0x000000ff001a7202 */ /* 0x000fe20000000f00 */
        /* <DEDUP_REMOVED lines=26> */
.L_x_3936:
[----:B-1----:R-:W-:Y:S05]  /*1fa0*/  BSYNC B0 ;  /* 0x0000000000007941 */ /* 0x002fea0003800000 */
.L_x_3935:
        /* <DEDUP_REMOVED lines=28> */
.L_x_3938:
[----:B-1----:R-:W-:Y:S05]  /*2170*/  BSYNC B0 ;  /* 0x0000000000007941 */ /* 0x002fea0003800000 */
.L_x_3937:
[----:B------:R-:W-:Y:S06]  /*2180*/  BAR.SYNC.DEFER_BLOCKING 0x0 ;  /* 0x0000000000007b1d */ /* 0x000fec0000010000 */
[----:B------:R-:W-:Y:S05]  /*2190*/  @P4 EXIT ;  /* 0x000000000000494d */ /* 0x000fea0003800000 */
[----:B------:R-:W-:Y:S01]  /*21a0*/  IMAD R3, R3, c[0x0][0xc], RZ ;  /* 0x0000030003037a24 */ /* 0x000fe200078e02ff */
[C---:B------:R-:W-:Y:S01]  /*21b0*/  IADD3 R16, R2.reuse, 0xa0, RZ ;  /* 0x000000a002107810 */ /* 0x040fe20007ffe0ff */
[----:B0-----:R-:W-:Y:S01]  /*21c0*/  IMAD R5, R5, c[0x0][0x14], RZ ;  /* 0x0000050005057a24 */ /* 0x001fe200078e02ff */
[C---:B------:R-:W-:Y:S01]  /*21d0*/  IADD3 R10, R2.reuse, 0x40, RZ ;  /* 0x00000040020a7810 */ /* 0x040fe20007ffe0ff */
[----:B------:R-:W-:Y:S01]  /*21e0*/  IMAD R3, R3, c[0x0][0x14], RZ ;  /* 0x0000050003037a24 */ /* 0x000fe200078e02ff */
[----:B------:R-:W-:Y:S01]  /*21f0*/  IADD3 R8, R2, 0x20, RZ ;  /* 0x0000002002087810 */ /* 0x000fe20007ffe0ff */
[----:B------:R-:W-:Y:S01]  /*2200*/  IMAD.SHL.U32 R17, R4, 0x100, RZ ;  /* 0x0000010004117824 */ /* 0x000fe200078e00ff */
[----:B------:R-:W-:Y:S01]  /*2210*/  SHF.L.U32 R4, R5, 0x8, RZ ;  /* 0x0000000805047819 */ /* 0x000fe200000006ff */
[----:B------:R-:W-:Y:S01]  /*2220*/  IMAD.SHL.U32 R3, R3, 0x100, RZ ;  /* 0x0000010003037824 */ /* 0x000fe200078e00ff */
[----:B------:R-:W-:-:S02]  /*2230*/  IADD3 R12, R2, 0x60, RZ ;  /* 0x00000060020c7810 */ /* 0x000fc40007ffe0ff */
[--C-:B------:R-:W-:Y:S02]  /*2240*/  SHF.R.S32.HI R5, RZ, 0x1f, R17.reuse ;  /* 0x0000001fff057819 */ /* 0x100fe40000011411 */
[----:B------:R-:W-:Y:S02]  /*2250*/  SHF.R.S32.HI R6, RZ, 0x1f, R4 ;  /* 0x0000001fff067819 */ /* 0x000fe40000011404 */
[----:B------:R-:W-:Y:S02]  /*2260*/  IADD3 R17, P0, P1, R3, R4, R17 ;  /* 0x0000000403117210 */ /* 0x000fe4000791e011 */
[----:B------:R-:W-:Y:S02]  /*2270*/  SHF.R.S32.HI R27, RZ, 0x1f, R3 ;  /* 0x0000001fff1b7819 */ /* 0x000fe40000011403 */
[----:B------:R-:W-:Y:S02]  /*2280*/  IADD3 R3, P5, R2, R17, RZ ;  /* 0x0000001102037210 */ /* 0x000fe40007fbe0ff */
[----:B------:R-:W-:-:S02]  /*2290*/  IADD3.X R27, R27, R6, R5, P0, P1 ;  /* 0x000000061b1b7210 */ /* 0x000fc400007e2405 */
[----:B------:R-:W-:Y:S02]  /*22a0*/  IADD3 R13, P0, R16, R17, RZ ;  /* 0x00000011100d7210 */ /* 0x000fe40007f1e0ff */
        /* <DEDUP_REMOVED lines=25> */
[----:B------:R-:W-:Y:S02]  /*2440*/  F2FP.PACK_AB R25, R25, R26 ;  /* 0x0000001a1919723e */ /* 0x000fe400000000ff */
[----:B------:R-:W-:Y:S02]  /*2450*/  LEA.HI.X R9, R9, c[0x0][0x174], R12, 0x1, P1 ;  /* 0x00005d0009097a11 */ /* 0x000fe400008f0c0c */
[----:B------:R-:W-:Y:S01]  /*2460*/  LEA R12, P1, R13, c[0x0][0x170], 0x1 ;  /* 0x00005c000d0c7a11 */ /* 0x000fe200078208ff */
[----:B------:R0:W-:Y:S01]  /*2470*/  STG.E.U16 [R2.64], R25 ;  /* 0x0000001902007986 */ /* 0x0001e2000c101524 */
[----:B------:R-:W-:-:S02]  /*2480*/  LEA.HI.X R15, R15, c[0x0][0x174], R22, 0x1, P0 ;  /* 0x00005d000f0f7a11 */ /* 0x000fc400000f0c16 */
[C---:B------:R-:W-:Y:S02]  /*2490*/  IADD3 R17, P6, R24.reuse, R17, RZ ;  /* 0x0000001118117210 */ /* 0x040fe40007fde0ff */
[----:B------:R-:W-:Y:S02]  /*24a0*/  F2FP.PACK_AB R20, R23, R20 ;  /* 0x000000141714723e */ /* 0x000fe400000000ff */
[----:B------:R-:W-:Y:S02]  /*24b0*/  PRMT R22, R25, 0x7632, R22 ;  /* 0x0000763219167816 */ /* 0x000fe40000000016 */
[----:B------:R-:W-:Y:S02]  /*24c0*/  F2FP.PACK_AB R18, R21, R18 ;  /* 0x000000121512723e */ /* 0x000fe400000000ff */
[----:B------:R-:W-:Y:S01]  /*24d0*/  LEA.HI.X R13, R13, c[0x0][0x174], R16, 0x1, P1 ;  /* 0x00005d000d0d7a11 */ /* 0x000fe200008f0c10 */
[----:B------:R1:W-:Y:S01]  /*24e0*/  STG.E.U16 [R4.64], R22 ;  /* 0x0000001604007986 */ /* 0x0003e2000c101524 */
[----:B------:R-:W-:-:S02]  /*24f0*/  LEA.HI.X.SX32 R24, R24, R27, 0x1, P6 ;  /* 0x0000001b18187211 */ /* 0x000fc400030f0eff */
[----:B------:R-:W-:Y:S01]  /*2500*/  LEA R16, P1, R17, c[0x0][0x170], 0x1 ;  /* 0x00005c0011107a11 */ /* 0x000fe200078208ff */
[----:B------:R-:W-:Y:S01]  /*2510*/  STG.E.U16 [R6.64], R20 ;  /* 0x0000001406007986 */ /* 0x000fe2000c101524 */
[----:B0-----:R-:W-:Y:S02]  /*2520*/  PRMT R3, R20, 0x7632, R3 ;  /* 0x0000763214037816 */ /* 0x001fe40000000003 */
        /* <DEDUP_REMOVED lines=10> */
.L_x_3910:
        /* <DEDUP_REMOVED lines=20> */
.L_x_3911:
[----:B------:R-:W-:Y:S01]  /*2710*/  IMAD.MOV.U32 R10, RZ, RZ, -0x800001 ;  /* 0xff7fffffff0a7424 */ /* 0x000fe200078e00ff */
[----:B------:R-:W-:Y:S01]  /*2720*/  MOV R15, 0x10 ;  /* 0x00000010000f7802 */ /* 0x000fe20000000f00 */
[----:B------:R-:W-:Y:S01]  /*2730*/  IMAD.MOV.U32 R16, RZ, RZ, 0x1f ;  /* 0x0000001fff107424 */ /* 0x000fe200078e00ff */
[----:B------:R-:W-:Y:S02]  /*2740*/  MOV R17, 0xffffffff ;  /* 0xffffffff00117802 */ /* 0x000fe40000000f00 */
[----:B------:R-:W-:Y:S02]  /*2750*/  MOV R12, 0x2770 ;  /* 0x00002770000c7802 */ /* 0x000fe40000000f00 */
[----:B0-----:R-:W-:Y:S05]  /*2760*/  CALL.REL.NOINC `($__internal_90_$__cuda_sm70_shflsync_bfly_p) ;  /* 0x0000010000007944 */ /* 0x001fea0003c00000 */
[----:B01----:R-:W-:Y:S01]  /*2770*/  IMAD.MOV.U32 R10, RZ, RZ, R15 ;  /* 0x000000ffff0a7224 */ /* 0x003fe200078e000f */
[----:B------:R-:W-:Y:S05]  /*2780*/  BRA `(.L_x_3939) ;  /* 0xffffda8000007947 */ /* 0x000fea000383ffff */
.L_x_3912:
[----:B------:R-:W-:Y:S01]  /*2790*/  HFMA2.MMA R16, -RZ, RZ, 0, 1.847743988037109375e-06 ;  /* 0x0000001fff107435 */ /* 0x000fe200000001ff */
[----:B------:R-:W-:Y:S01]  /*27a0*/  MOV R10, R18 ;  /* 0x00000012000a7202 */ /* 0x000fe20000000f00 */
[----:B------:R-:W-:Y:S01]  /*27b0*/  IMAD.MOV.U32 R15, RZ, RZ, 0x8 ;  /* 0x00000008ff0f7424 */ /* 0x000fe200078e00ff */
[----:B------:R-:W-:Y:S01]  /*27c0*/  MOV R12, 0x27f0 ;  /* 0x000027f0000c7802 */ /* 0x000fe20000000f00 */
[----:B------:R-:W-:-:S02]  /*27d0*/  IMAD.MOV.U32 R17, RZ, RZ, -0x1 ;  /* 0xffffffffff117424 */ /* 0x000fc400078e00ff */
[----:B0-----:R-:W-:Y:S05]  /*27e0*/  CALL.REL.NOINC `($__internal_90_$__cuda_sm70_shflsync_bfly_p) ;  /* 0x0000008000007944 */ /* 0x001fea0003c00000 */
[----:B01----:R-:W-:Y:S01]  /*27f0*/  FMNMX.FTZ R10, R18, R15, !PT ;  /* 0x0000000f120a7209 */ /* 0x003fe20007810000 */
[----:B------:R-:W-:Y:S01]  /*2800*/  IMAD.MOV.U32 R16, RZ, RZ, 0x1f ;  /* 0x0000001fff107424 */ /* 0x000fe200078e00ff */
[----:B------:R-:W-:-:S02]  /*2810*/  MOV R15, 0x4 ;  /* 0x00000004000f7802 */ /* 0x000fc40000000f00 */
[----:B------:R-:W-:Y:S02]  /*2820*/  MOV R17, 0xffffffff ;  /* 0xffffffff00117802 */ /* 0x000fe40000000f00 */
[----:B------:R-:W-:Y:S02]  /*2830*/  MOV R12, 0x2850 ;  /* 0x00002850000c7802 */ /* 0x000fe40000000f00 */
[----:B------:R-:W-:Y:S05]  /*2840*/  CALL.REL.NOINC `($__internal_90_$__cuda_sm70_shflsync_bfly_p) ;  /* 0x0000002000007944 */ /* 0x000fea0003c00000 */
[----:B-1----:R-:W-:Y:S01]  /*2850*/  IMAD.MOV.U32 R13, RZ, RZ, R15 ;  /* 0x000000ffff0d7224 */ /* 0x002fe200078e000f */
[----:B0-----:R-:W-:Y:S05]  /*2860*/  BRA `(.L_x_3940) ;  /* 0xffffda0000007947 */ /* 0x001fea000383ffff */
        .weak           $__internal_90_$__cuda_sm70_shflsync_bfly_p
        .type           $__internal_90_$__cuda_sm70_shflsync_bfly_p,@function
        .size           $__internal_90_$__cuda_sm70_shflsync_bfly_p,(.L_x_24751 - $__internal_90_$__cuda_sm70_shflsync_bfly_p)
$__internal_90_$__cuda_sm70_shflsync_bfly_p:
[----:B------:R-:W-:Y:S01]  /*2870*/  HFMA2.MMA R13, -RZ, RZ, 0, 0 ;  /* 0x00000000ff0d7435 */ /* 0x000fe200000001ff */
[----:B------:R-:W-:Y:S04]  /*2880*/  WARPSYNC R17 ;  /* 0x0000001100007348 */ /* 0x000fe80003800000 */
[----:B------:R0:W1:Y:S01]  /*2890*/  SHFL.BFLY PT, R15, R10, R15, R16 ;  /* 0x0c00000f0a0f7389 */ /* 0x00006200000e0010 */
[----:B------:R-:W-:Y:S05]  /*28a0*/  RET.REL.NODEC R12 `(_ZN4vllm25paged_attention_v2_kernelIthLi256ELi8ELi128ELNS_18Fp8KVCacheDataTypeE2ELb0ELi512EEEvPfS2_PT_PKS3_PKT0_S9_ifPKiSB_iPKfiiiSD_SD_iiiii) ;  /* 0xffffd7500c007950 */ /* 0x000fea0003c3ffff */
.L_x_3941:
        /* <DEDUP_REMOVED lines=13> */
.L_x_24751:


//--------------------- .text._ZN4vllm25paged_attention_v2_kernelIthLi192ELi8ELi128ELNS_18Fp8KVCacheDataTypeE2ELb0ELi512EEEvPfS2_PT_PKS3_PKT0_S9_ifPKiSB_iPKfiiiSD_SD_iiiii --------------------------
	.section	.text._ZN4vllm25paged_attention_v2_kernelIthLi192ELi8ELi128ELNS_18Fp8KVCacheDataTypeE2ELb0ELi512EEEvPfS2_PT_PKS3_PKT0_S9_ifPKiSB_iPKfiiiSD_SD_iiiii,"ax",@progbits
	.sectioninfo	@"SHI_REGISTERS=32"
	.align	128
        .global         _ZN4vllm25paged_attention_v2_kernelIthLi192ELi8ELi128ELNS_18Fp8KVCacheDataTypeE2ELb0ELi512EEEvPfS2_PT_PKS3_PKT0_S9_ifPKiSB_iPKfiiiSD_SD_iiiii
        .type           _ZN4vllm25paged_attention_v2_kernelIthLi192ELi8ELi128ELNS_18Fp8KVCacheDataTypeE2ELb0ELi512EEEvPfS2_PT_PKS3_PKT0_S9_ifPKiSB_iPKfiiiSD_SD_iiiii,@function
        .size           _ZN4vllm25paged_attention_v2_kernelIthLi192ELi8ELi128ELNS_18Fp8KVCacheDataTypeE2ELb0ELi512EEEvPfS2_PT_PKS3_PKT0_S9_ifPKiSB_iPKfiiiSD_SD_iiiii,(.L_x_24752 - _ZN4vllm25paged_attention_v2_kernelIthLi192ELi8ELi128ELNS_18Fp8KVCacheDataTypeE2ELb0ELi512EEEvPfS2_PT_PKS3_PKT0_S9_ifPKiSB_iPKfiiiSD_SD_iiiii)
        .other          _ZN4vllm25paged_attention_v2_kernelIthLi192ELi8ELi128ELNS_18Fp8KVCacheDataTypeE2ELb0ELi512EEEvPfS2_PT_PKS3_PKT0_S9_ifPKiSB_iPKfiiiSD_SD_iiiii,@"STO_CUDA_ENTRY STV_DEFAULT"
_ZN4vllm25paged_attention_v2_kernelIthLi192ELi8ELi128ELNS_18Fp8KVCacheDataTypeE2ELb0ELi512EEEvPfS2_PT_PKS3_PKT0_S9_ifPKiSB_iPKfiiiSD_SD_iiiii:
.text._ZN4vllm25paged_attention_v2_kernelIthLi192ELi8ELi128ELNS_18Fp8KVCacheDataTypeE2ELb0ELi512EEEvPfS2_PT_PKS3_PKT0_S9_ifPKiSB_iPKfiiiSD_SD_iiiii:
        /* <DEDUP_REMOVED lines=29> */
[----:B------:R-:W-:Y:S01]  /*01d0*/  IMAD.IADD R9, R10, 0x1, -R5 ;  /* 0x000000010a097824 */ /* 0x000fe200078e0a05 */
[----:B------:R-:W-:Y:S01]  /*01e0*/  IADD3 R11, -R11, R4, RZ ;  /* 0x000000040b0b7210 */ /* 0x000fe20007ffe1ff */
[----:B------:R-:W-:Y:S05]  /*01f0*/  BRA.DIV ~URZ, `(.L_x_3943) ;  /* 0x000023527f007947 */ /* 0x000fea000b800000 */
[----:B------:R-:W-:-:S05]  /*0200*/  IMAD.MOV.U32 R10, RZ, RZ, -0x800001 ;  /* 0xff7fffffff0a7424 */ /* 0x000fca00078e00ff */
.L_x_3971:
[----:B------:R-:W-:Y:S02]  /*0210*/  FMNMX.FTZ R18, R10, -3.40282346638528859812e+38, !PT ;  /* 0xff7fffff0a127809 */ /* 0x000fe40007810000 */
[----:B------:R-:W-:Y:S01]  /*0220*/  MOV R14, 0xff7fffff ;  /* 0xff7fffff000e7802 */ /* 0x000fe20000000f00 */
[----:B------:R-:W-:Y:S05]  /*0230*/  BRA.DIV ~URZ, `(.L_x_3944) ;  /* 0x000023927f007947 */ /* 0x000fea000b800000 */
[----:B------:R-:W1:Y:S02]  /*0240*/  SHFL.BFLY PT, R10, R18, 0x8, 0x1f ;  /* 0x0d001f00120a7f89 */ /* 0x000e6400000e0000 */
[----:B-1----:R-:W-:-:S05]  /*0250*/  FMNMX.FTZ R10, R18, R10, !PT ;  /* 0x0000000a120a7209 */ /* 0x002fca0007810000 */
[----:B------:R1:W2:Y:S02]  /*0260*/  SHFL.BFLY PT, R13, R10, 0x4, 0x1f ;  /* 0x0c801f000a0d7f89 */ /* 0x0002a400000e0000 */
.L_x_3972:
        /* <DEDUP_REMOVED lines=10> */
[----:B--23--:R-:W2:Y:S02]  /*0310*/  SHFL.BFLY PT, R13, R14, 0x2, 0x1f ;  /* 0x0c401f000e0d7f89 */ /* 0x00cea400000e0000 */
[----:B--2---:R-:W-:-:S05]  /*0320*/  FMNMX.FTZ R13, R13, R14, !PT ;  /* 0x0000000e0d0d7209 */ /* 0x004fca0007810000 */
[----:B-1----:R-:W1:Y:S02]  /*0330*/  SHFL.BFLY PT, R10, R13, 0x1, 0x1f ;  /* 0x0c201f000d0a7f89 */ /* 0x002e6400000e0000 */
        /* <DEDUP_REMOVED lines=22> */
.L_x_3949:
        /* <DEDUP_REMOVED lines=11> */
.L_x_3948:
[----:B------:R-:W-:Y:S05]  /*0550*/  BSYNC B1 ;  /* 0x0000000000017941 */ /* 0x000fea0003800000 */
.L_x_3947:
        /* <DEDUP_REMOVED lines=10> */
.L_x_3952:
        /* <DEDUP_REMOVED lines=100> */
.L_x_3951:
[----:B------:R-:W-:Y:S05]  /*0c40*/  BSYNC B1 ;  /* 0x0000000000017941 */ /* 0x000fea0003800000 */
.L_x_3950:
        /* <DEDUP_REMOVED lines=55> */
.L_x_3954:
[----:B------:R-:W-:Y:S05]  /*0fc0*/  BSYNC B1 ;  /* 0x0000000000017941 */ /* 0x000fea0003800000 */
.L_x_3953:
        /* <DEDUP_REMOVED lines=26> */
.L_x_3946:
[----:B------:R-:W-:Y:S05]  /*1170*/  BSYNC B0 ;  /* 0x0000000000007941 */ /* 0x000fea0003800000 */
.L_x_3945:
        /* <DEDUP_REMOVED lines=43> */
.L_x_3959:
        /* <DEDUP_REMOVED lines=8> */
.L_x_3958:
[----:B------:R-:W-:Y:S05]  /*14b0*/  BSYNC B1 ;  /* 0x0000000000017941 */ /* 0x000fea0003800000 */
.L_x_3957:
        /* <DEDUP_REMOVED lines=10> */
.L_x_3962:
        /* <DEDUP_REMOVED lines=52> */
.L_x_3961:
[----:B------:R-:W-:Y:S05]  /*18a0*/  BSYNC B1 ;  /* 0x0000000000017941 */ /* 0x000fea0003800000 */
.L_x_3960:
        /* <DEDUP_REMOVED lines=31> */
.L_x_3964:
[----:B------:R-:W-:Y:S05]  /*1aa0*/  BSYNC B1 ;  /* 0x0000000000017941 */ /* 0x000fea0003800000 */
.L_x_3963:
        /* <DEDUP_REMOVED lines=14> */
.L_x_3956:
[----:B------:R-:W-:Y:S05]  /*1b90*/  BSYNC B0 ;  /* 0x0000000000007941 */ /* 0x000fea0003800000 */
.L_x_3955:
        /* <DEDUP_REMOVED lines=28> */
.L_x_3966:
[----:B------:R-:W-:Y:S05]  /*1d60*/  BSYNC B0 ;  /* 0x0000000000007941 */ /* 0x000fea0003800000 */
.L_x_3965:
[----:B------:R-:W-:Y:S01]  /*1d70*/  BAR.SYNC.DEFER_BLOCKING 0x0 ;  /* 0x0000000000007b1d */ /* 0x000fe20000010000 */
[----:B------:R-:W-:Y:S01]  /*1d80*/  IMAD R8, R8, 0xc0, R11 ;  /* 0x000000c008087824 */ /* 0x000fe200078e020b */
[----:B------:R-:W-:Y:S01]  /*1d90*/  HFMA2.MMA R9, -RZ, RZ, 0, 0 ;  /* 0x00000000ff097435 */ /* 0x000fe200000001ff */
[----:B0-----:R-:W-:Y:S01]  /*1da0*/  CS2R R14, SRZ ;  /* 0x00000000000e7805 */ /* 0x001fe2000001ff00 */
[----:B------:R-:W-:Y:S01]  /*1db0*/  CS2R R16, SRZ ;  /* 0x0000000000107805 */ /* 0x000fe2000001ff00 */
[----:B------:R-:W-:Y:S01]  /*1dc0*/  IMAD.MOV.U32 R12, RZ, RZ, RZ ;  /* 0x000000ffff0c7224 */ /* 0x000fe200078e00ff */
        /* <DEDUP_REMOVED lines=21> */
.L_x_3968:
[----:B0-----:R-:W-:Y:S05]  /*1f20*/  BSYNC B0 ;  /* 0x0000000000007941 */ /* 0x001fea0003800000 */
.L_x_3967:
        /* <DEDUP_REMOVED lines=22> */
.L_x_3970:
[----:B0-----:R-:W-:Y:S05]  /*2090*/  BSYNC B0 ;  /* 0x0000000000007941 */ /* 0x001fea0003800000 */
.L_x_3969:
[----:B------:R-:W-:Y:S06]  /*20a0*/  BAR.SYNC.DEFER_BLOCKING 0x0 ;  /* 0x0000000000007b1d */ /* 0x000fec0000010000 */
[----:B------:R-:W-:Y:S05]  /*20b0*/  @P4 EXIT ;  /* 0x000000000000494d */ /* 0x000fea0003800000 */
[----:B------:R-:W-:Y:S01]  /*20c0*/  ULDC UR4, c[0x0][0x14] ;  /* 0x0000050000047ab9 */ /* 0x000fe20000000800 */
[----:B------:R-:W-:Y:S01]  /*20d0*/  IMAD R0, R0, c[0x0][0xc], RZ ;  /* 0x0000030000007a24 */ /* 0x000fe200078e02ff */
[----:B------:R-:W-:Y:S01]  /*20e0*/  UIMAD UR4, UR4, 0xc0, URZ ;  /* 0x000000c0040478a4 */ /* 0x000fe2000f8e023f */
[----:B------:R-:W-:Y:S01]  /*20f0*/  IMAD R3, R3, 0xc0, RZ ;  /* 0x000000c003037824 */ /* 0x000fe200078e02ff */
[----:B------:R-:W-:-:S02]  /*2100*/  IADD3 R21, R11, 0x20, RZ ;  /* 0x000000200b157810 */ /* 0x000fc40007ffe0ff */
[----:B------:R-:W-:Y:S02]  /*2110*/  IADD3 R23, R11, 0x40, RZ ;  /* 0x000000400b177810 */ /* 0x000fe40007ffe0ff */
[----:B------:R-:W-:Y:S01]  /*2120*/  IMAD R0, R0, UR4, RZ ;  /* 0x0000000400007c24 */ /* 0x000fe2000f8e02ff */
[--C-:B------:R-:W-:Y:S01]  /*2130*/  SHF.R.S32.HI R2, RZ, 0x1f, R3.reuse ;  /* 0x0000001fff027819 */ /* 0x100fe20000011403 */
[----:B------:R-:W-:Y:S01]  /*2140*/  IMAD R7, R7, UR4, RZ ;  /* 0x0000000407077c24 */ /* 0x000fe2000f8e02ff */
[----:B------:R-:W-:Y:S02]  /*2150*/  IADD3 R25, R11, 0x60, RZ ;  /* 0x000000600b197810 */ /* 0x000fe40007ffe0ff */
[----:B------:R-:W-:Y:S02]  /*2160*/  SHF.R.S32.HI R8, RZ, 0x1f, R0 ;  /* 0x0000001fff087819 */ /* 0x000fe40000011400 */
[----:B------:R-:W-:Y:S02]  /*2170*/  IADD3 R18, P0, P1, R0, R7, R3 ;  /* 0x0000000700127210 */ /* 0x000fe4000791e003 */
[----:B------:R-:W-:-:S02]  /*2180*/  SHF.R.S32.HI R7, RZ, 0x1f, R7 ;  /* 0x0000001fff077819 */ /* 0x000fc40000011407 */
[C---:B------:R-:W-:Y:S02]  /*2190*/  IADD3 R27, R11.reuse, 0x80, RZ ;  /* 0x000000800b1b7810 */ /* 0x040fe40007ffe0ff */
[C---:B------:R-:W-:Y:S02]  /*21a0*/  IADD3 R19, R11.reuse, 0xa0, RZ ;  /* 0x000000a00b137810 */ /* 0x040fe40007ffe0ff */
[----:B------:R-:W-:Y:S02]  /*21b0*/  IADD3.X R8, R8, R7, R2, P0, P1 ;  /* 0x0000000708087210 */ /* 0x000fe400007e2402 */
[-C--:B------:R-:W-:Y:S02]  /*21c0*/  IADD3 R3, P1, R11, R18.reuse, RZ ;  /* 0x000000120b037210 */ /* 0x080fe40007f3e0ff */
[-C--:B------:R-:W-:Y:S02]  /*21d0*/  IADD3 R5, P2, R21, R18.reuse, RZ ;  /* 0x0000001215057210 */ /* 0x080fe40007f5e0ff */
[----:B------:R-:W-:-:S02]  /*21e0*/  IADD3 R7, P3, R23, R18, RZ ;  /* 0x0000001217077210 */ /* 0x000fc40007f7e0ff */
[-C--:B------:R-:W-:Y:S02]  /*21f0*/  IADD3 R0, P4, R25, R18.reuse, RZ ;  /* 0x0000001219007210 */ /* 0x080fe40007f9e0ff */
[-C--:B------:R-:W-:Y:S02]  /*2200*/  IADD3 R13, P5, R27, R18.reuse, RZ ;  /* 0x000000121b0d7210 */ /* 0x080fe40007fbe0ff */
[----:B------:R-:W-:Y:S02]  /*2210*/  IADD3 R18, P0, R19, R18, RZ ;  /* 0x0000001213127210 */ /* 0x000fe40007f1e0ff */
[-C--:B------:R-:W-:Y:S02]  /*2220*/  LEA.HI.X.SX32 R10, R11, R8.reuse, 0x1, P1 ;  /* 0x000000080b0a7211 */ /* 0x080fe400008f0eff */
[-C--:B------:R-:W-:Y:S02]  /*2230*/  LEA.HI.X.SX32 R24, R21, R8.reuse, 0x1, P2 ;  /* 0x0000000815187211 */ /* 0x080fe400010f0eff */
[----:B------:R-:W-:-:S02]  /*2240*/  LEA.HI.X.SX32 R22, R23, R8, 0x1, P3 ;  /* 0x0000000817167211 */ /* 0x000fc400018f0eff */
[-C--:B------:R-:W-:Y:S02]  /*2250*/  LEA.HI.X.SX32 R11, R25, R8.reuse, 0x1, P4 ;  /* 0x00000008190b7211 */ /* 0x080fe400020f0eff */
[-C--:B------:R-:W-:Y:S02]  /*2260*/  LEA.HI.X.SX32 R20, R27, R8.reuse, 0x1, P5 ;  /* 0x000000081b147211 */ /* 0x080fe400028f0eff */
[----:B------:R-:W-:Y:S02]  /*2270*/  LEA R2, P1, R3, c[0x0][0x170], 0x1 ;  /* 0x00005c0003027a11 */ /* 0x000fe400078208ff */
[----:B------:R-:W-:Y:S02]  /*2280*/  LEA.HI.X.SX32 R19, R19, R8, 0x1, P0 ;  /* 0x0000000813137211 */ /* 0x000fe400000f0eff */
[----:B------:R-:W-:Y:S02]  /*2290*/  LEA R8, P0, R0, c[0x0][0x170], 0x1 ;  /* 0x00005c0000087a11 */ /* 0x000fe400078008ff */
[----:B------:R-:W-:-:S02]  /*22a0*/  LEA R4, P2, R5, c[0x0][0x170], 0x1 ;  /* 0x00005c0005047a11 */ /* 0x000fc400078408ff */
[----:B------:R-:W-:Y:S02]  /*22b0*/  F2FP.PACK_AB R21, R12, R9 ;  /* 0x000000090c15723e */ /* 0x000fe400000000ff */
[----:B------:R-:W-:Y:S02]  /*22c0*/  LEA.HI.X R3, R3, c[0x0][0x174], R10, 0x1, P1 ;  /* 0x00005d0003037a11 */ /* 0x000fe400008f0c0a */
[----:B------:R-:W-:Y:S02]  /*22d0*/  LEA R6, P3, R7, c[0x0][0x170], 0x1 ;  /* 0x00005c0007067a11 */ /* 0x000fe400078608ff */
[----:B------:R-:W-:Y:S01]  /*22e0*/  LEA.HI.X R9, R0, c[0x0][0x174], R11, 0x1, P0 ;  /* 0x00005d0000097a11 */ /* 0x000fe200000f0c0b */
[----:B------:R0:W-:Y:S01]  /*22f0*/  STG.E.U16 [R2.64], R21 ;  /* 0x0000001502007986 */ /* 0x0001e2000c101524 */
[----:B------:R-:W-:Y:S02]  /*2300*/  LEA.HI.X R5, R5, c[0x0][0x174], R24, 0x1, P2 ;  /* 0x00005d0005057a11 */ /* 0x000fe400010f0c18 */
[----:B------:R-:W-:-:S02]  /*2310*/  F2FP.PACK_AB R16, R17, R16 ;  /* 0x000000101110723e */ /* 0x000fc400000000ff */
[----:B------:R-:W-:Y:S02]  /*2320*/  PRMT R0, R21, 0x7632, R0 ;  /* 0x0000763215007816 */ /* 0x000fe40000000000 */
[----:B------:R-:W-:Y:S02]  /*2330*/  LEA R10, P1, R13, c[0x0][0x170], 0x1 ;  /* 0x00005c000d0a7a11 */ /* 0x000fe400078208ff */
[----:B------:R-:W-:Y:S01]  /*2340*/  LEA R12, P2, R18, c[0x0][0x170], 0x1 ;  /* 0x00005c00120c7a11 */ /* 0x000fe200078408ff */
[----:B------:R1:W-:Y:S01]  /*2350*/  STG.E.U16 [R4.64], R0 ;  /* 0x0000000004007986 */ /* 0x0003e2000c101524 */
[----:B------:R-:W-:Y:S02]  /*2360*/  F2FP.PACK_AB R14, R15, R14 ;  /* 0x0000000e0f0e723e */ /* 0x000fe400000000ff */
[----:B------:R-:W-:Y:S02]  /*2370*/  LEA.HI.X R7, R7, c[0x0][0x174], R22, 0x1, P3 ;  /* 0x00005d0007077a11 */ /* 0x000fe400018f0c16 */
[----:B0-----:R-:W-:-:S02]  /*2380*/  PRMT R3, R16, 0x7632, R3 ;  /* 0x0000763210037816 */ /* 0x001fc40000000003 */
        /* <DEDUP_REMOVED lines=8> */
.L_x_3942:
        /* <DEDUP_REMOVED lines=20> */
.L_x_3943:
[----:B------:R-:W-:Y:S01]  /*2550*/  HFMA2.MMA R16, -RZ, RZ, 0, 1.847743988037109375e-06 ;  /* 0x0000001fff107435 */ /* 0x000fe200000001ff */
[----:B------:R-:W-:Y:S01]  /*2560*/  MOV R10, 0xff7fffff ;  /* 0xff7fffff000a7802 */ /* 0x000fe20000000f00 */
[----:B------:R-:W-:Y:S01]  /*2570*/  IMAD.MOV.U32 R15, RZ, RZ, 0x10 ;  /* 0x00000010ff0f7424 */ /* 0x000fe200078e00ff */
[----:B------:R-:W-:Y:S01]  /*2580*/  MOV R12, 0x25b0 ;  /* 0x000025b0000c7802 */ /* 0x000fe20000000f00 */
[----:B------:R-:W-:Y:S02]  /*2590*/  IMAD.MOV.U32 R17, RZ, RZ, -0x1 ;  /* 0xffffffffff117424 */ /* 0x000fe400078e00ff */
[----:B0-----:R-:W-:Y:S05]  /*25a0*/  CALL.REL.NOINC `($__internal_91_$__cuda_sm70_shflsync_bfly_p) ;  /* 0x0000010000007944 */ /* 0x001fea0003c00000 */
[----:B01----:R-:W-:Y:S01]  /*25b0*/  MOV R10, R15 ;  /* 0x0000000f000a7202 */ /* 0x003fe20000000f00 */
[----:B------:R-:W-:Y:S05]  /*25c0*/  BRA `(.L_x_3971) ;  /* 0xffffdc4000007947 */ /* 0x000fea000383ffff */
.L_x_3944:
[----:B------:R-:W-:Y:S01]  /*25d0*/  HFMA2.MMA R15, -RZ, RZ, 0, 4.76837158203125e-07 ;  /* 0x00000008ff0f7435 */ /* 0x000fe200000001ff */
[----:B------:R-:W-:Y:S01]  /*25e0*/  IMAD.MOV.U32 R10, RZ, RZ, R18 ;  /* 0x000000ffff0a7224 */ /* 0x000fe200078e0012 */
[----:B------:R-:W-:Y:S01]  /*25f0*/  MOV R17, 0xffffffff ;  /* 0xffffffff00117802 */ /* 0x000fe20000000f00 */
[----:B------:R-:W-:Y:S01]  /*2600*/  IMAD.MOV.U32 R16, RZ, RZ, 0x1f ;  /* 0x0000001fff107424 */ /* 0x000fe200078e00ff */
[----:B------:R-:W-:Y:S02]  /*2610*/  MOV R12, 0x2630 ;  /* 0x00002630000c7802 */ /* 0x000fe40000000f00 */
[----:B0-----:R-:W-:Y:S05]  /*2620*/  CALL.REL.NOINC `($__internal_91_$__cuda_sm70_shflsync_bfly_p) ;  /* 0x0000008000007944 */ /* 0x001fea0003c00000 */
[----:B0-----:R-:W-:Y:S01]  /*2630*/  HFMA2.MMA R16, -RZ, RZ, 0, 1.847743988037109375e-06 ;  /* 0x0000001fff107435 */ /* 0x001fe200000001ff */
[----:B-1----:R-:W-:Y:S01]  /*2640*/  FMNMX.FTZ R10, R18, R15, !PT ;  /* 0x0000000f120a7209 */ /* 0x002fe20007810000 */
[----:B------:R-:W-:Y:S01]  /*2650*/  IMAD.MOV.U32 R15, RZ, RZ, 0x4 ;  /* 0x00000004ff0f7424 */ /* 0x000fe200078e00ff */
[----:B------:R-:W-:Y:S01]  /*2660*/  MOV R12, 0x2690 ;  /* 0x00002690000c7802 */ /* 0x000fe20000000f00 */
[----:B------:R-:W-:-:S02]  /*2670*/  IMAD.MOV.U32 R17, RZ, RZ, -0x1 ;  /* 0xffffffffff117424 */ /* 0x000fc400078e00ff */
[----:B------:R-:W-:Y:S05]  /*2680*/  CALL.REL.NOINC `($__internal_91_$__cuda_sm70_shflsync_bfly_p) ;  /* 0x0000002000007944 */ /* 0x000fea0003c00000 */
[----:B-1----:R-:W-:Y:S01]  /*2690*/  MOV R13, R15 ;  /* 0x0000000f000d7202 */ /* 0x002fe20000000f00 */
[----:B0-----:R-:W-:Y:S05]  /*26a0*/  BRA `(.L_x_3972) ;  /* 0xffffdbc000007947 */ /* 0x001fea000383ffff */
        .weak           $__internal_91_$__cuda_sm70_shflsync_bfly_p
        .type           $__internal_91_$__cuda_sm70_shflsync_bfly_p,@function
        .size           $__internal_91_$__cuda_sm70_shflsync_bfly_p,(.L_x_24752 - $__internal_91_$__cuda_sm70_shflsync_bfly_p)
$__internal_91_$__cuda_sm70_shflsync_bfly_p:
[----:B------:R-:W-:Y:S01]  /*26b0*/  IMAD.MOV.U32 R13, RZ, RZ, 0x0 ;  /* 0x00000000ff0d7424 */ /* 0x000fe200078e00ff */
[----:B------:R-:W-:Y:S04]  /*26c0*/  WARPSYNC R17 ;  /* 0x0000001100007348 */ /* 0x000fe80003800000 */
[----:B------:R0:W1:Y:S01]  /*26d0*/  SHFL.BFLY PT, R15, R10, R15, R16 ;  /* 0x0c00000f0a0f7389 */ /* 0x00006200000e0010 */
[----:B------:R-:W-:Y:S05]  /*26e0*/  RET.REL.NODEC R12 `(_ZN4vllm25paged_attention_v2_kernelIthLi192ELi8ELi128ELNS_18Fp8KVCacheDataTypeE2ELb0ELi512EEEvPfS2_PT_PKS3_PKT0_S9_ifPKiSB_iPKfiiiSD_SD_iiiii) ;  /* 0xffffd9100c007950 */ /* 0x000fea0003c3ffff */
.L_x_3973:
        /* <DEDUP_REMOVED lines=9> */
.L_x_24752:


//--------------------- .text._ZN4vllm25paged_attention_v2_kernelIthLi128ELi8ELi128ELNS_18Fp8KVCacheDataTypeE2ELb0ELi512EEEvPfS2_PT_PKS3_PKT0_S9_ifPKiSB_iPKfiiiSD_SD_iiiii --------------------------
	.section	.text._ZN4vllm25paged_attention_v2_kernelIthLi128ELi8ELi128ELNS_18Fp8KVCacheDataTypeE2ELb0ELi512EEEvPfS2_PT_PKS3_PKT0_S9_ifPKiSB_iPKfiiiSD_SD_iiiii,"ax",@progbits
	.sectioninfo	@"SHI_REGISTERS=32"
	.align	128
        .global         _ZN4vllm25paged_attention_v2_kernelIthLi128ELi8ELi128ELNS_18Fp8KVCacheDataTypeE2ELb0ELi512EEEvPfS2_PT_PKS3_PKT0_S9_ifPKiSB_iPKfiiiSD_SD_iiiii
        .type           _ZN4vllm25paged_attention_v2_kernelIthLi128ELi8ELi128ELNS_18Fp8KVCacheDataTypeE2ELb0ELi512EEEvPfS2_PT_PKS3_PKT0_S9_ifPKiSB_iPKfiiiSD_SD_iiiii,@function
        .size           _ZN4vllm25paged_attention_v2_kernelIthLi128ELi8ELi128ELNS_18Fp8KVCacheDataTypeE2ELb0ELi512EEEvPfS2_PT_PKS3_PKT0_S9_ifPKiSB_iPKfiiiSD_SD_iiiii,(.L_x_24753 - _ZN4vllm25paged_attention_v2_kernelIthLi128ELi8ELi128ELNS_18Fp8KVCacheDataTypeE2ELb0ELi512EEEvPfS2_PT_PKS3_PKT0_S9_ifPKiSB_iPKfiiiSD_SD_iiiii)
        .other          _ZN4vllm25paged_attention_v2_kernelIthLi128ELi8ELi128ELNS_18Fp8KVCacheDataTypeE2ELb0ELi512EEEvPfS2_PT_PKS3_PKT0_S9_ifPKiSB_iPKfiiiSD_SD_iiiii,@"STO_CUDA_ENTRY STV_DEFAULT"
_ZN4vllm25paged_attention_v2_kernelIthLi128ELi8ELi128ELNS_18Fp8KVCacheDataTypeE2ELb0ELi512EEEvPfS2_PT_PKS3_PKT0_S9_ifPKiSB_iPKfiiiSD_SD_iiiii:
.text._ZN4vllm25paged_attention_v2_kernelIthLi128ELi8ELi128ELNS_18Fp8KVCacheDataTypeE2ELb0ELi512EEEvPfS2_PT_PKS3_PKT0_S9_ifPKiSB_iPKfiiiSD_SD_iiiii:
[----:B------:R-:W-:Y:S02]  /*0000*/  MOV R1, c[0x0][0x28] ;  /* 0x00000a0000017a02 */ /* 0x000fe40000000f00 */
        /* <DEDUP_REMOVED lines=32> */
.L_x_3999:
[----:B------:R-:W-:Y:S02]  /*0210*/  FMNMX.FTZ R18, R10, -3.40282346638528859812e+38, !PT ;  /* 0xff7fffff0a127809 */ /* 0x000fe40007810000 */
[----:B------:R-:W-:Y:S01]  /*0220*/  MOV R14, 0xff7fffff ;  /* 0xff7fffff000e7802 */ /* 0x000fe20000000f00 */
[----:B------:R-:W-:Y:S05]  /*0230*/  BRA.DIV ~URZ, `(.L_x_3976) ;  /* 0x000021927f007947 */ /* 0x000fea000b800000 */
[----:B------:R-:W1:Y:S02]  /*0240*/  SHFL.BFLY PT, R10, R18, 0x8, 0x1f ;  /* 0x0d001f00120a7f89 */ /* 0x000e6400000e0000 */
[----:B-1----:R-:W-:-:S05]  /*0250*/  FMNMX.FTZ R10, R18, R10, !PT ;  /* 0x0000000a120a7209 */ /* 0x002fca0007810000 */
[----:B------:R1:W2:Y:S02]  /*0260*/  SHFL.BFLY PT, R13, R10, 0x4, 0x1f ;  /* 0x0c801f000a0d7f89 */ /* 0x0002a400000e0000 */
.L_x_4000:
        /* <DEDUP_REMOVED lines=35> */
.L_x_3981:
        /* <DEDUP_REMOVED lines=11> */
.L_x_3980:
[----:B------:R-:W-:Y:S05]  /*0550*/  BSYNC B1 ;  /* 0x0000000000017941 */ /* 0x000fea0003800000 */
.L_x_3979:
        /* <DEDUP_REMOVED lines=10> */
.L_x_3984:
        /* <DEDUP_REMOVED lines=100> */
.L_x_3983:
[----:B------:R-:W-:Y:S05]  /*0c40*/  BSYNC B1 ;  /* 0x0000000000017941 */ /* 0x000fea0003800000 */
.L_x_3982:
        /* <DEDUP_REMOVED lines=55> */
.L_x_3986:
[----:B------:R-:W-:Y:S05]  /*0fc0*/  BSYNC B1 ;  /* 0x0000000000017941 */ /* 0x000fea0003800000 */
.L_x_3985:
        /* <DEDUP_REMOVED lines=26> */
.L_x_3978:
[----:B------:R-:W-:Y:S05]  /*1170*/  BSYNC B0 ;  /* 0x0000000000007941 */ /* 0x000fea0003800000 */
.L_x_3977:
        /* <DEDUP_REMOVED lines=43> */
.L_x_3991:
        /* <DEDUP_REMOVED lines=8> */
.L_x_3990:
[----:B------:R-:W-:Y:S05]  /*14b0*/  BSYNC B1 ;  /* 0x0000000000017941 */ /* 0x000fea0003800000 */
.L_x_3989:
        /* <DEDUP_REMOVED lines=10> */
.L_x_3994:
        /* <DEDUP_REMOVED lines=52> */
.L_x_3993:
[----:B------:R-:W-:Y:S05]  /*18a0*/  BSYNC B1 ;  /* 0x0000000000017941 */ /* 0x000fea0003800000 */
.L_x_3992:
        /* <DEDUP_REMOVED lines=31> */
.L_x_3996:
[----:B------:R-:W-:Y:S05]  /*1aa0*/  BSYNC B1 ;  /* 0x0000000000017941 */ /* 0x000fea0003800000 */
.L_x_3995:
        /* <DEDUP_REMOVED lines=14> */
.L_x_3988:
[----:B------:R-:W-:Y:S05]  /*1b90*/  BSYNC B0 ;  /* 0x0000000000007941 */ /* 0x000fea0003800000 */
.L_x_3987:
[----:B------:R-:W-:Y:S01]  /*1ba0*/  BAR.SYNC.DEFER_BLOCKING 0x0 ;  /* 0x0000000000007b1d */ /* 0x000fe20000010000 */
[C---:B------:R-:W-:Y:S02]  /*1bb0*/  ISETP.NE.AND P2, PT, R4.reuse, RZ, PT ;  /* 0x000000ff0400720c */ /* 0x040fe40003f45270 */
[C---:B-1----:R-:W-:Y:S02]  /*1bc0*/  LOP3.LUT R2, R4.reuse, 0xffffffc0, RZ, 0xc0, !PT ;  /* 0xffffffc004027812 */ /* 0x042fe400078ec0ff */
[----:B------:R-:W-:Y:S01]  /*1bd0*/  ISETP.GT.AND P0, PT, R4, 0x3f, PT ;  /* 0x0000003f0400780c */ /* 0x000fe20003f04270 */
[----:B------:R-:W-:Y:S01]  /*1be0*/  BSSY B0, `(.L_x_3997) ;  /* 0x0000014000007945 */ /* 0x000fe20003800000 */
[----:B------:R-:W-:-:S02]  /*1bf0*/  ISETP.NE.AND P1, PT, R2, 0x40, PT ;  /* 0x000000400200780c */ /* 0x000fc40003f25270 */
[----:B------:R-:W-:-:S05]  /*1c00*/  LEA R8, R8, R11, 0x7 ;  /* 0x0000000b08087211 */ /* 0x000fca00078e38ff */
        /* <DEDUP_REMOVED lines=17> */
.L_x_3998:
[----:B------:R-:W-:Y:S05]  /*1d20*/  BSYNC B0 ;  /* 0x0000000000007941 */ /* 0x000fea0003800000 */
.L_x_3997:
[----:B------:R-:W-:Y:S01]  /*1d30*/  BAR.SYNC.DEFER_BLOCKING 0x0 ;  /* 0x0000000000007b1d */ /* 0x000fe20000010000 */
[----:B------:R-:W-:Y:S01]  /*1d40*/  LOP3.LUT R2, R4, 0xffffffe0, RZ, 0xc0, !PT ;  /* 0xffffffe004027812 */ /* 0x000fe200078ec0ff */
[----:B------:R-:W-:Y:S01]  /*1d50*/  HFMA2.MMA R6, -RZ, RZ, 0, 0 ;  /* 0x00000000ff067435 */ /* 0x000fe200000001ff */
[----:B------:R-:W-:Y:S01]  /*1d60*/  IMAD.MOV.U32 R9, RZ, RZ, RZ ;  /* 0x000000ffff097224 */ /* 0x000fe200078e00ff */
[----:B------:R-:W-:Y:S02]  /*1d70*/  MOV R5, RZ ;  /* 0x000000ff00057202 */ /* 0x000fe40000000f00 */
[----:B------:R-:W-:Y:S01]  /*1d80*/  ISETP.NE.AND P2, PT, R2, 0x20, PT ;  /* 0x000000200200780c */ /* 0x000fe20003f45270 */
        /* <DEDUP_REMOVED lines=17> */
[----:B------:R-:W-:Y:S01]  /*1ea0*/  ISETP.GT.U32.AND P0, PT, R4, 0x3e, PT ;  /* 0x0000003e0400780c */ /* 0x000fe20003f04070 */
[----:B------:R0:W-:Y:S04]  /*1eb0*/  @!P2 STS [R8.X4+-0x1e0], R6 ;  /* 0xfffe20060800a388 */ /* 0x0001e80000004800 */
[----:B------:R0:W-:Y:S04]  /*1ec0*/  @!P2 STS [R8.X4+-0x160], R9 ;  /* 0xfffea0090800a388 */ /* 0x0001e80000004800 */
[----:B------:R0:W-:Y:S04]  /*1ed0*/  @!P2 STS [R8.X4+-0xe0], R5 ;  /* 0xffff20050800a388 */ /* 0x0001e80000004800 */
[----:B------:R0:W-:Y:S04]  /*1ee0*/  @!P2 STS [R8.X4+-0x60], R2 ;  /* 0xffffa0020800a388 */ /* 0x0001e80000004800 */
[----:B------:R-:W-:Y:S06]  /*1ef0*/  BAR.SYNC.DEFER_BLOCKING 0x0 ;  /* 0x0000000000007b1d */ /* 0x000fec0000010000 */
        /* <DEDUP_REMOVED lines=9> */
[----:B------:R-:W-:Y:S02]  /*1f90*/  IMAD R0, R0, c[0x0][0x14], RZ ;  /* 0x0000050000007a24 */ /* 0x000fe400078e02ff */
[----:B------:R-:W-:Y:S01]  /*1fa0*/  IMAD.SHL.U32 R3, R7, 0x80, RZ ;  /* 0x0000008007037824 */ /* 0x000fe200078e00ff */
[----:B------:R-:W-:Y:S01]  /*1fb0*/  SHF.R.S32.HI R7, RZ, 0x1f, R4 ;  /* 0x0000001fff077819 */ /* 0x000fe20000011404 */
[----:B---3--:R-:W-:Y:S01]  /*1fc0*/  @!P1 FADD.FTZ R5, R5, R12 ;  /* 0x0000000c05059221 */ /* 0x008fe20000010000 */
[----:B------:R-:W-:Y:S01]  /*1fd0*/  SHF.L.U32 R0, R0, 0x7, RZ ;  /* 0x0000000700007819 */ /* 0x000fe200000006ff */
[----:B----4-:R-:W-:Y:S02]  /*1fe0*/  @!P1 FADD.FTZ R2, R2, R15 ;  /* 0x0000000f02029221 */ /* 0x010fe40000010000 */
[----:B------:R-:W-:Y:S01]  /*1ff0*/  @!P1 FADD.FTZ R6, R6, R13 ;  /* 0x0000000d06069221 */ /* 0x000fe20000010000 */
[----:B------:R-:W-:Y:S01]  /*2000*/  IADD3 R14, P0, P2, R0, R3, R4 ;  /* 0x00000003000e7210 */ /* 0x000fe20007a1e004 */
[----:B--2---:R-:W-:Y:S01]  /*2010*/  @!P1 FADD.FTZ R9, R9, R10 ;  /* 0x0000000a09099221 */ /* 0x004fe20000010000 */
[----:B------:R-:W-:-:S02]  /*2020*/  SHF.R.S32.HI R3, RZ, 0x1f, R3 ;  /* 0x0000001fff037819 */ /* 0x000fc40000011403 */
[----:B------:R-:W-:Y:S02]  /*2030*/  SHF.R.S32.HI R0, RZ, 0x1f, R0 ;  /* 0x0000001fff007819 */ /* 0x000fe40000011400 */
[C---:B------:R-:W-:Y:S02]  /*2040*/  IADD3 R8, P3, R11.reuse, R14, RZ ;  /* 0x0000000e0b087210 */ /* 0x040fe40007f7e0ff */
[----:B------:R-:W-:Y:S02]  /*2050*/  IADD3.X R12, R0, R3, R7, P0, P2 ;  /* 0x00000003000c7210 */ /* 0x000fe400007e4407 */
[C---:B------:R-:W-:Y:S02]  /*2060*/  IADD3 R0, R11.reuse, 0x20, RZ ;  /* 0x000000200b007810 */ /* 0x040fe40007ffe0ff */
[C---:B------:R-:W-:Y:S02]  /*2070*/  IADD3 R4, R11.reuse, 0x60, RZ ;  /* 0x000000600b047810 */ /* 0x040fe40007ffe0ff */
[----:B------:R-:W-:-:S02]  /*2080*/  IADD3 R3, R11, 0x40, RZ ;  /* 0x000000400b037810 */ /* 0x000fc40007ffe0ff */
[----:B------:R-:W-:Y:S02]  /*2090*/  IADD3 R15, P2, R0, R14, RZ ;  /* 0x0000000e000f7210 */ /* 0x000fe40007f5e0ff */
[----:B------:R-:W-:Y:S02]  /*20a0*/  LEA.HI.X.SX32 R11, R11, R12, 0x1, P3 ;  /* 0x0000000c0b0b7211 */ /* 0x000fe400018f0eff */
[-C--:B------:R-:W-:Y:S02]  /*20b0*/  IADD3 R7, P0, R4, R14.reuse, RZ ;  /* 0x0000000e04077210 */ /* 0x080fe40007f1e0ff */
[----:B------:R-:W-:Y:S02]  /*20c0*/  LEA R10, P3, R8, c[0x0][0x170], 0x1 ;  /* 0x00005c00080a7a11 */ /* 0x000fe400078608ff */
[----:B------:R-:W-:Y:S02]  /*20d0*/  IADD3 R13, P1, R3, R14, RZ ;  /* 0x0000000e030d7210 */ /* 0x000fe40007f3e0ff */
[----:B------:R-:W-:-:S02]  /*20e0*/  LEA.HI.X.SX32 R16, R0, R12, 0x1, P2 ;  /* 0x0000000c00107211 */ /* 0x000fc400010f0eff */
[----:B------:R-:W-:Y:S02]  /*20f0*/  F2FP.PACK_AB R0, R9, R6 ;  /* 0x000000060900723e */ /* 0x000fe400000000ff */
[-C--:B------:R-:W-:Y:S02]  /*2100*/  LEA.HI.X.SX32 R4, R4, R12.reuse, 0x1, P0 ;  /* 0x0000000c04047211 */ /* 0x080fe400000f0eff */
[----:B------:R-:W-:Y:S02]  /*2110*/  LEA.HI.X R11, R8, c[0x0][0x174], R11, 0x1, P3 ;  /* 0x00005d00080b7a11 */ /* 0x000fe400018f0c0b */
[----:B------:R-:W-:Y:S02]  /*2120*/  LEA R6, P2, R7, c[0x0][0x170], 0x1 ;  /* 0x00005c0007067a11 */ /* 0x000fe400078408ff */
[----:B------:R-:W-:Y:S01]  /*2130*/  LEA.HI.X.SX32 R14, R3, R12, 0x1, P1 ;  /* 0x0000000c030e7211 */ /* 0x000fe200008f0eff */
[----:B------:R-:W-:Y:S01]  /*2140*/  STG.E.U16 [R10.64], R0 ;  /* 0x000000000a007986 */ /* 0x000fe2000c101524 */
[----:B------:R-:W-:-:S02]  /*2150*/  LEA R8, P0, R15, c[0x0][0x170], 0x1 ;  /* 0x00005c000f087a11 */ /* 0x000fc400078008ff */
[----:B------:R-:W-:Y:S02]  /*2160*/  LEA R12, P1, R13, c[0x0][0x170], 0x1 ;  /* 0x00005c000d0c7a11 */ /* 0x000fe400078208ff */
[----:B------:R-:W-:Y:S02]  /*2170*/  F2FP.PACK_AB R2, R2, R5 ;  /* 0x000000050202723e */ /* 0x000fe400000000ff */
[----:B------:R-:W-:Y:S02]  /*2180*/  LEA.HI.X R7, R7, c[0x0][0x174], R4, 0x1, P2 ;  /* 0x00005d0007077a11 */ /* 0x000fe400010f0c04 */
[----:B------:R-:W-:Y:S02]  /*2190*/  LEA.HI.X R9, R15, c[0x0][0x174], R16, 0x1, P0 ;  /* 0x00005d000f097a11 */ /* 0x000fe400000f0c10 */
[----:B------:R-:W-:Y:S02]  /*21a0*/  PRMT R4, R0, 0x7632, R4 ;  /* 0x0000763200047816 */ /* 0x000fe40000000004 */
[----:B------:R-:W-:-:S02]  /*21b0*/  LEA.HI.X R13, R13, c[0x0][0x174], R14, 0x1, P1 ;  /* 0x00005d000d0d7a11 */ /* 0x000fc400008f0c0e */
[----:B------:R-:W-:Y:S01]  /*21c0*/  PRMT R3, R2, 0x7632, R3 ;  /* 0x0000763202037816 */ /* 0x000fe20000000003 */
[----:B------:R-:W-:Y:S04]  /*21d0*/  STG.E.U16 [R8.64], R4 ;  /* 0x0000000408007986 */ /* 0x000fe8000c101524 */
[----:B------:R-:W-:Y:S04]  /*21e0*/  STG.E.U16 [R12.64], R2 ;  /* 0x000000020c007986 */ /* 0x000fe8000c101524 */
[----:B------:R-:W-:Y:S01]  /*21f0*/  STG.E.U16 [R6.64], R3 ;  /* 0x0000000306007986 */ /* 0x000fe2000c101524 */
[----:B------:R-:W-:Y:S05]  /*2200*/  EXIT ;  /* 0x000000000000794d */ /* 0x000fea0003800000 */
.L_x_3974:
        /* <DEDUP_REMOVED lines=20> */
.L_x_3975:
[----:B------:R-:W-:Y:S01]  /*2350*/  HFMA2.MMA R16, -RZ, RZ, 0, 1.847743988037109375e-06 ;  /* 0x0000001fff107435 */ /* 0x000fe200000001ff */
[----:B------:R-:W-:Y:S01]  /*2360*/  MOV R10, 0xff7fffff ;  /* 0xff7fffff000a7802 */ /* 0x000fe20000000f00 */
[----:B------:R-:W-:Y:S01]  /*2370*/  IMAD.MOV.U32 R15, RZ, RZ, 0x10 ;  /* 0x00000010ff0f7424 */ /* 0x000fe200078e00ff */
[----:B------:R-:W-:Y:S01]  /*2380*/  MOV R12, 0x23b0 ;  /* 0x000023b0000c7802 */ /* 0x000fe20000000f00 */
[----:B------:R-:W-:Y:S02]  /*2390*/  IMAD.MOV.U32 R17, RZ, RZ, -0x1 ;  /* 0xffffffffff117424 */ /* 0x000fe400078e00ff */
[----:B0-----:R-:W-:Y:S05]  /*23a0*/  CALL.REL.NOINC `($__internal_92_$__cuda_sm70_shflsync_bfly_p) ;  /* 0x0000010000007944 */ /* 0x001fea0003c00000 */
[----:B01----:R-:W-:Y:S01]  /*23b0*/  MOV R10, R15 ;  /* 0x0000000f000a7202 */ /* 0x003fe20000000f00 */
[----:B------:R-:W-:Y:S05]  /*23c0*/  BRA `(.L_x_3999) ;  /* 0xffffde4000007947 */ /* 0x000fea000383ffff */
.L_x_3976:
[----:B------:R-:W-:Y:S01]  /*23d0*/  HFMA2.MMA R15, -RZ, RZ, 0, 4.76837158203125e-07 ;  /* 0x00000008ff0f7435 */ /* 0x000fe200000001ff */
[----:B------:R-:W-:Y:S01]  /*23e0*/  IMAD.MOV.U32 R10, RZ, RZ, R18 ;  /* 0x000000ffff0a7224 */ /* 0x000fe200078e0012 */
[----:B------:R-:W-:Y:S01]  /*23f0*/  MOV R16, 0x1f ;  /* 0x0000001f00107802 */ /* 0x000fe20000000f00 */
[----:B------:R-:W-:Y:S01]  /*2400*/  IMAD.MOV.U32 R17, RZ, RZ, -0x1 ;  /* 0xffffffffff117424 */ /* 0x000fe200078e00ff */
[----:B------:R-:W-:Y:S02]  /*2410*/  MOV R12, 0x2430 ;  /* 0x00002430000c7802 */ /* 0x000fe40000000f00 */
[----:B0-----:R-:W-:Y:S05]  /*2420*/  CALL.REL.NOINC `($__internal_92_$__cuda_sm70_shflsync_bfly_p) ;  /* 0x0000008000007944 */ /* 0x001fea0003c00000 */
[----:B01----:R-:W-:Y:S01]  /*2430*/  FMNMX.FTZ R10, R18, R15, !PT ;  /* 0x0000000f120a7209 */ /* 0x003fe20007810000 */
[----:B------:R-:W-:Y:S01]  /*2440*/  HFMA2.MMA R15, -RZ, RZ, 0, 2.384185791015625e-07 ;  /* 0x00000004ff0f7435 */ /* 0x000fe200000001ff */
[----:B------:R-:W-:Y:S01]  /*2450*/  MOV R16, 0x1f ;  /* 0x0000001f00107802 */ /* 0x000fe20000000f00 */
[----:B------:R-:W-:Y:S01]  /*2460*/  IMAD.MOV.U32 R17, RZ, RZ, -0x1 ;  /* 0xffffffffff117424 */ /* 0x000fe200078e00ff */
[----:B------:R-:W-:-:S03]  /*2470*/  MOV R12, 0x2490 ;  /* 0x00002490000c7802 */ /* 0x000fc60000000f00 */
[----:B------:R-:W-:Y:S05]  /*2480*/  CALL.REL.NOINC `($__internal_92_$__cuda_sm70_shflsync_bfly_p) ;  /* 0x0000002000007944 */ /* 0x000fea0003c00000 */
[----:B-1----:R-:W-:Y:S01]  /*2490*/  MOV R13, R15 ;  /* 0x0000000f000d7202 */ /* 0x002fe20000000f00 */
[----:B0-----:R-:W-:Y:S05]  /*24a0*/  BRA `(.L_x_4000) ;  /* 0xffffddc000007947 */ /* 0x001fea000383ffff */
        .weak           $__internal_92_$__cuda_sm70_shflsync_bfly_p
        .type           $__internal_92_$__cuda_sm70_shflsync_bfly_p,@function
        .size           $__internal_92_$__cuda_sm70_shflsync_bfly_p,(.L_x_24753 - $__internal_92_$__cuda_sm70_shflsync_bfly_p)
$__internal_92_$__cuda_sm70_shflsync_bfly_p:
[----:B------:R-:W-:Y:S01]  /*24b0*/  HFMA2.MMA R13, -RZ, RZ, 0, 0 ;  /* 0x00000000ff0d7435 */ /* 0x000fe200000001ff */
[----:B------:R-:W-:Y:S04]  /*24c0*/  WARPSYNC R17 ;  /* 0x0000001100007348 */ /* 0x000fe80003800000 */
[----:B------:R0:W1:Y:S01]  /*24d0*/  SHFL.BFLY PT, R15, R10, R15, R16 ;  /* 0x0c00000f0a0f7389 */ /* 0x00006200000e0010 */
[----:B------:R-:W-:Y:S05]  /*24e0*/  RET.REL.NODEC R12 `(_ZN4vllm25paged_attention_v2_kernelIthLi128ELi8ELi128ELNS_18Fp8KVCacheDataTypeE2ELb0ELi512EEEvPfS2_PT_PKS3_PKT0_S9_ifPKiSB_iPKfiiiSD_SD_iiiii) ;  /* 0xffffdb100c007950 */ /* 0x000fea0003c3ffff */
.L_x_4001:
        /* <DEDUP_REMOVED lines=9> */
.L_x_24753:


//--------------------- .text._ZN4vllm25paged_attention_v2_kernelIthLi120ELi8ELi128ELNS_18Fp8KVCacheDataTypeE2ELb0ELi512EEEvPfS2_PT_PKS3_PKT0_S9_ifPKiSB_iPKfiiiSD_SD_iiiii --------------------------
	.section	.text._ZN4vllm25paged_attention_v2_kernelIthLi120ELi8ELi128ELNS_18Fp8KVCacheDataTypeE2ELb0ELi512EEEvPfS2_PT_PKS3_PKT0_S9_ifPKiSB_iPKfiiiSD_SD_iiiii,"ax",@progbits
	.sectioninfo	@"SHI_REGISTERS=32"
	.align	128
        .global         _ZN4vllm25paged_attention_v2_kernelIthLi120ELi8ELi128ELNS_18Fp8KVCacheDataTypeE2ELb0ELi512EEEvPfS2_PT_PKS3_PKT0_S9_ifPKiSB_iPKfiiiSD_SD_iiiii
        .type           _ZN4vllm25paged_attention_v2_kernelIthLi120ELi8ELi128ELNS_18Fp8KVCacheDataTypeE2ELb0ELi512EEEvPfS2_PT_PKS3_PKT0_S9_ifPKiSB_iPKfiiiSD_SD_iiiii,@function
        .size           _ZN4vllm25paged_attention_v2_kernelIthLi120ELi8ELi128ELNS_18Fp8KVCacheDataTypeE2ELb0ELi512EEEvPfS2_PT_PKS3_PKT0_S9_ifPKiSB_iPKfiiiSD_SD_iiiii,(.L_x_24754 - _ZN4vllm25paged_attention_v2_kernelIthLi120ELi8ELi128ELNS_18Fp8KVCacheDataTypeE2ELb0ELi512EEEvPfS2_PT_PKS3_PKT0_S9_ifPKiSB_iPKfiiiSD_SD_iiiii)
        .other          _ZN4vllm25paged_attention_v2_kernelIthLi120ELi8ELi128ELNS_18Fp8KVCacheDataTypeE2ELb0ELi512EEEvPfS2_PT_PKS3_PKT0_S9_ifPKiSB_iPKfiiiSD_SD_iiiii,@"STO_CUDA_ENTRY STV_DEFAULT"
_ZN4vllm25paged_attention_v2_kernelIthLi120ELi8ELi128ELNS_18Fp8KVCacheDataTypeE2ELb0ELi512EEEvPfS2_PT_PKS3_PKT0_S9_ifPKiSB_iPKfiiiSD_SD_iiiii:
.text._ZN4vllm25paged_attention_v2_kernelIthLi120ELi8ELi128ELNS_18Fp8KVCacheDataTypeE2ELb0ELi512EEEvPfS2_PT_PKS3_PKT0_S9_ifPKiSB_iPKfiiiSD_SD_iiiii:
        /* <DEDUP_REMOVED lines=33> */
.L_x_4035:
[----:B------:R-:W-:Y:S02]  /*0210*/  FMNMX.FTZ R18, R10, -3.40282346638528859812e+38, !PT ;  /* 0xff7fffff0a127809 */ /* 0x000fe40007810000 */
[----:B------:R-:W-:Y:S01]  /*0220*/  MOV R14, 0xff7fffff ;  /* 0xff7fffff000e7802 */ /* 0x000fe20000000f00 */
[----:B------:R-:W-:Y:S05]  /*0230*/  BRA.DIV ~URZ, `(.L_x_4004) ;  /* 0x000022a27f007947 */ /* 0x000fea000b800000 */
[----:B------:R-:W1:Y:S02]  /*0240*/  SHFL.BFLY PT, R10, R18, 0x8, 0x1f ;  /* 0x0d001f00120a7f89 */ /* 0x000e6400000e0000 */
[----:B-1----:R-:W-:-:S05]  /*0250*/  FMNMX.FTZ R10, R18, R10, !PT ;  /* 0x0000000a120a7209 */ /* 0x002fca0007810000 */
[----:B------:R1:W2:Y:S02]  /*0260*/  SHFL.BFLY PT, R13, R10, 0x4, 0x1f ;  /* 0x0c801f000a0d7f89 */ /* 0x0002a400000e0000 */
.L_x_4036:
[----:B------:R-:W-:Y:S01]  /*0270*/  ISETP.NE.AND P0, PT, R11, RZ, PT ;  /* 0x000000ff0b00720c */ /* 0x000fe20003f05270 */
[----:B------:R-:W-:Y:S01]  /*0280*/  WARPSYNC 0xffffffff ;  /* 0xffffffff00007948 */ /* 0x000fe20003800000 */
[----:B--2---:R-:W-:-:S11]  /*0290*/  FMNMX.FTZ R13, R13, R10, !PT ;  /* 0x0000000a0d0d7209 */ /* 0x004fd60007810000 */
        /* <DEDUP_REMOVED lines=32> */
.L_x_4009:
        /* <DEDUP_REMOVED lines=11> */
.L_x_4008:
[----:B------:R-:W-:Y:S05]  /*0550*/  BSYNC B1 ;  /* 0x0000000000017941 */ /* 0x000fea0003800000 */
.L_x_4007:
        /* <DEDUP_REMOVED lines=10> */
.L_x_4012:
        /* <DEDUP_REMOVED lines=100> */
.L_x_4011:
[----:B------:R-:W-:Y:S05]  /*0c40*/  BSYNC B1 ;  /* 0x0000000000017941 */ /* 0x000fea0003800000 */
.L_x_4010:
        /* <DEDUP_REMOVED lines=55> */
.L_x_4014:
[----:B------:R-:W-:Y:S05]  /*0fc0*/  BSYNC B1 ;  /* 0x0000000000017941 */ /* 0x000fea0003800000 */
.L_x_4013:
        /* <DEDUP_REMOVED lines=26> */
.L_x_4006:
[----:B------:R-:W-:Y:S05]  /*1170*/  BSYNC B0 ;  /* 0x0000000000007941 */ /* 0x000fea0003800000 */
.L_x_4005:
        /* <DEDUP_REMOVED lines=43> */
.L_x_4019:
        /* <DEDUP_REMOVED lines=8> */
.L_x_4018:
[----:B------:R-:W-:Y:S05]  /*14b0*/  BSYNC B1 ;  /* 0x0000000000017941 */ /* 0x000fea0003800000 */
.L_x_4017:
        /* <DEDUP_REMOVED lines=10> */
.L_x_4022:
        /* <DEDUP_REMOVED lines=52> */
.L_x_4021:
[----:B------:R-:W-:Y:S05]  /*18a0*/  BSYNC B1 ;  /* 0x0000000000017941 */ /* 0x000fea0003800000 */
.L_x_4020:
        /* <DEDUP_REMOVED lines=31> */
.L_x_4024:
[----:B------:R-:W-:Y:S05]  /*1aa0*/  BSYNC B1 ;  /* 0x0000000000017941 */ /* 0x000fea0003800000 */
.L_x_4023:
        /* <DEDUP_REMOVED lines=14> */
.L_x_4016:
[----:B------:R-:W-:Y:S05]  /*1b90*/  BSYNC B0 ;  /* 0x0000000000007941 */ /* 0x000fea0003800000 */
.L_x_4015:
        /* <DEDUP_REMOVED lines=28> */
.L_x_4026:
[----:B------:R-:W-:Y:S05]  /*1d60*/  BSYNC B0 ;  /* 0x0000000000007941 */ /* 0x000fea0003800000 */
.L_x_4025:
[----:B------:R-:W-:Y:S01]  /*1d70*/  BAR.SYNC.DEFER_BLOCKING 0x0 ;  /* 0x0000000000007b1d */ /* 0x000fe20000010000 */
[----:B------:R-:W-:Y:S01]  /*1d80*/  HFMA2.MMA R2, -RZ, RZ, 0, 0 ;  /* 0x00000000ff027435 */ /* 0x000fe200000001ff */
[----:B------:R-:W-:Y:S01]  /*1d90*/  IMAD R9, R8, 0x78, R11 ;  /* 0x0000007808097824 */ /* 0x000fe200078e020b */
[----:B0-----:R-:W-:Y:S01]  /*1da0*/  CS2R R4, SRZ ;  /* 0x0000000000047805 */ /* 0x001fe2000001ff00 */
        /* <DEDUP_REMOVED lines=8> */
.L_x_4028:
[----:B------:R-:W-:Y:S05]  /*1e30*/  BSYNC B0 ;  /* 0x0000000000007941 */ /* 0x000fea0003800000 */
.L_x_4027:
        /* <DEDUP_REMOVED lines=12> */
.L_x_4030:
[----:B------:R-:W-:Y:S05]  /*1f00*/  BSYNC B0 ;  /* 0x0000000000007941 */ /* 0x000fea0003800000 */
.L_x_4029:
[----:B------:R-:W-:Y:S06]  /*1f10*/  BAR.SYNC.DEFER_BLOCKING 0x0 ;  /* 0x0000000000007b1d */ /* 0x000fec0000010000 */
[----:B------:R-:W-:Y:S01]  /*1f20*/  BSSY B0, `(.L_x_4031) ;  /* 0x0000007000007945 */ /* 0x000fe20003800000 */
[----:B------:R-:W-:Y:S05]  /*1f30*/  @P2 BRA `(.L_x_4032) ;  /* 0x0000005000002947 */ /* 0x000fea0003800000 */
[----:B------:R-:W-:Y:S01]  /*1f40*/  ISETP.GT.AND P0, PT, R11, 0x17, PT ;  /* 0x000000170b00780c */ /* 0x000fe20003f04270 */
[----:B------:R1:W-:Y:S04]  /*1f50*/  STS [R9.X4+-0x1c0], R4 ;  /* 0xfffe400409007388 */ /* 0x0003e80000004800 */
[----:B------:R1:W-:Y:S04]  /*1f60*/  STS [R9.X4+-0x140], R5 ;  /* 0xfffec00509007388 */ /* 0x0003e80000004800 */
[----:B------:R1:W-:Y:S04]  /*1f70*/  STS [R9.X4+-0xc0], R6 ;  /* 0xffff400609007388 */ /* 0x0003e80000004800 */
[----:B------:R1:W-:Y:S02]  /*1f80*/  @!P0 STS [R9.X4+-0x40], R2 ;  /* 0xffffc00209008388 */ /* 0x0003e40000004800 */
.L_x_4032:
[----:B------:R-:W-:Y:S05]  /*1f90*/  BSYNC B0 ;  /* 0x0000000000007941 */ /* 0x000fea0003800000 */
.L_x_4031:
        /* <DEDUP_REMOVED lines=12> */
.L_x_4034:
[----:B------:R-:W-:Y:S05]  /*2060*/  BSYNC B0 ;  /* 0x0000000000007941 */ /* 0x000fea0003800000 */
.L_x_4033:
[----:B------:R-:W-:Y:S06]  /*2070*/  BAR.SYNC.DEFER_BLOCKING 0x0 ;  /* 0x0000000000007b1d */ /* 0x000fec0000010000 */
[----:B------:R-:W-:Y:S05]  /*2080*/  @P3 EXIT ;  /* 0x000000000000394d */ /* 0x000fea0003800000 */
[----:B------:R-:W-:Y:S01]  /*2090*/  ULDC UR4, c[0x0][0x14] ;  /* 0x0000050000047ab9 */ /* 0x000fe20000000800 */
[----:B------:R-:W-:Y:S01]  /*20a0*/  IMAD R8, R0, c[0x0][0xc], RZ ;  /* 0x0000030000087a24 */ /* 0x000fe200078e02ff */
[----:B------:R-:W-:Y:S01]  /*20b0*/  UIMAD UR4, UR4, 0x78, URZ ;  /* 0x00000078040478a4 */ /* 0x000fe2000f8e023f */
[----:B------:R-:W-:Y:S01]  /*20c0*/  IMAD R0, R3, 0x78, RZ ;  /* 0x0000007803007824 */ /* 0x000fe200078e02ff */
[----:B-1----:R-:W-:-:S02]  /*20d0*/  F2FP.PACK_AB R4, R5, R4 ;  /* 0x000000040504723e */ /* 0x002fc400000000ff */
[----:B------:R-:W-:Y:S02]  /*20e0*/  F2FP.PACK_AB R6, RZ, R6 ;  /* 0x00000006ff06723e */ /* 0x000fe400000000ff */
[----:B------:R-:W-:Y:S01]  /*20f0*/  IMAD R3, R8, UR4, RZ ;  /* 0x0000000408037c24 */ /* 0x000fe2000f8e02ff */
[--C-:B------:R-:W-:Y:S01]  /*2100*/  SHF.R.S32.HI R10, RZ, 0x1f, R0.reuse ;  /* 0x0000001fff0a7819 */ /* 0x100fe20000011400 */
[----:B------:R-:W-:Y:S01]  /*2110*/  IMAD R8, R7, UR4, RZ ;  /* 0x0000000407087c24 */ /* 0x000fe2000f8e02ff */
[----:B------:R-:W-:Y:S02]  /*2120*/  IADD3 R7, R11, 0x40, RZ ;  /* 0x000000400b077810 */ /* 0x000fe40007ffe0ff */
[----:B0-----:R-:W-:Y:S02]  /*2130*/  SHF.R.S32.HI R9, RZ, 0x1f, R3 ;  /* 0x0000001fff097819 */ /* 0x001fe40000011403 */
[----:B------:R-:W-:Y:S02]  /*2140*/  IADD3 R0, P0, P1, R3, R8, R0 ;  /* 0x0000000803007210 */ /* 0x000fe4000791e000 */
[----:B------:R-:W-:-:S02]  /*2150*/  SHF.R.S32.HI R8, RZ, 0x1f, R8 ;  /* 0x0000001fff087819 */ /* 0x000fc40000011408 */
[----:B------:R-:W-:Y:S02]  /*2160*/  IADD3 R3, R11, 0x20, RZ ;  /* 0x000000200b037810 */ /* 0x000fe40007ffe0ff */
[----:B------:R-:W-:Y:S02]  /*2170*/  IADD3.X R20, R9, R8, R10, P0, P1 ;  /* 0x0000000809147210 */ /* 0x000fe400007e240a */
[-C--:B------:R-:W-:Y:S02]  /*2180*/  IADD3 R9, P0, R11, R0.reuse, RZ ;  /* 0x000000000b097210 */ /* 0x080fe40007f1e0ff */
[----:B------:R-:W-:Y:S02]  /*2190*/  IADD3 R13, P1, R3, R0, RZ ;  /* 0x00000000030d7210 */ /* 0x000fe40007f3e0ff */
[----:B------:R-:W-:Y:S02]  /*21a0*/  LEA.HI.X.SX32 R18, R11, R20, 0x1, P0 ;  /* 0x000000140b127211 */ /* 0x000fe400000f0eff */
[----:B------:R-:W-:-:S02]  /*21b0*/  LEA R8, P0, R9, c[0x0][0x170], 0x1 ;  /* 0x00005c0009087a11 */ /* 0x000fc400078008ff */
[----:B------:R-:W-:Y:S02]  /*21c0*/  IADD3 R10, P2, R7, R0, RZ ;  /* 0x00000000070a7210 */ /* 0x000fe40007f5e0ff */
[----:B------:R-:W-:Y:S02]  /*21d0*/  LEA.HI.X R9, R9, c[0x0][0x174], R18, 0x1, P0 ;  /* 0x00005d0009097a11 */ /* 0x000fe400000f0c12 */
[----:B------:R-:W-:Y:S02]  /*21e0*/  ISETP.GT.AND P0, PT, R11, 0x17, PT ;  /* 0x000000170b00780c */ /* 0x000fe40003f04270 */
[-C--:B------:R-:W-:Y:S01]  /*21f0*/  LEA.HI.X.SX32 R16, R3, R20.reuse, 0x1, P1 ;  /* 0x0000001403107211 */ /* 0x080fe200008f0eff */
[----:B------:R0:W-:Y:S01]  /*2200*/  STG.E.U16 [R8.64], R4 ;  /* 0x0000000408007986 */ /* 0x0001e2000c101524 */
[----:B------:R-:W-:Y:S02]  /*2210*/  LEA.HI.X.SX32 R7, R7, R20, 0x1, P2 ;  /* 0x0000001407077211 */ /* 0x000fe400010f0eff */
[----:B------:R-:W-:-:S02]  /*2220*/  LEA R12, P1, R13, c[0x0][0x170], 0x1 ;  /* 0x00005c000d0c7a11 */ /* 0x000fc400078208ff */
[----:B------:R-:W-:Y:S02]  /*2230*/  LEA R14, P2, R10, c[0x0][0x170], 0x1 ;  /* 0x00005c000a0e7a11 */ /* 0x000fe400078408ff */
[----:B------:R-:W-:Y:S02]  /*2240*/  LEA.HI.X R13, R13, c[0x0][0x174], R16, 0x1, P1 ;  /* 0x00005d000d0d7a11 */ /* 0x000fe400008f0c10 */
[----:B------:R-:W-:Y:S02]  /*2250*/  PRMT R3, R4, 0x7632, R3 ;  /* 0x0000763204037816 */ /* 0x000fe40000000003 */
[----:B------:R-:W-:-:S03]  /*2260*/  LEA.HI.X R15, R10, c[0x0][0x174], R7, 0x1, P2 ;  /* 0x00005d000a0f7a11 */ /* 0x000fc600010f0c07 */
[----:B------:R0:W-:Y:S04]  /*2270*/  STG.E.U16 [R12.64], R3 ;  /* 0x000000030c007986 */ /* 0x0001e8000c101524 */
[----:B------:R0:W-:Y:S01]  /*2280*/  STG.E.U16 [R14.64], R6 ;  /* 0x000000060e007986 */ /* 0x0001e2000c101524 */
[----:B------:R-:W-:Y:S05]  /*2290*/  @P0 EXIT ;  /* 0x000000000000094d */ /* 0x000fea0003800000 */
[----:B------:R-:W-:Y:S02]  /*22a0*/  IADD3 R11, R11, 0x60, RZ ;  /* 0x000000600b0b7810 */ /* 0x000fe40007ffe0ff */
[----:B------:R-:W-:Y:S02]  /*22b0*/  F2FP.PACK_AB R2, RZ, R2 ;  /* 0x00000002ff02723e */ /* 0x000fe400000000ff */
[----:B------:R-:W-:-:S04]  /*22c0*/  IADD3 R0, P0, R11, R0, RZ ;  /* 0x000000000b007210 */ /* 0x000fc80007f1e0ff */
[----:B------:R-:W-:Y:S02]  /*22d0*/  LEA.HI.X.SX32 R11, R11, R20, 0x1, P0 ;  /* 0x000000140b0b7211 */ /* 0x000fe400000f0eff */
[----:B0-----:R-:W-:-:S04]  /*22e0*/  LEA R4, P0, R0, c[0x0][0x170], 0x1 ;  /* 0x00005c0000047a11 */ /* 0x001fc800078008ff */
[----:B------:R-:W-:-:S05]  /*22f0*/  LEA.HI.X R5, R0, c[0x0][0x174], R11, 0x1, P0 ;  /* 0x00005d0000057a11 */ /* 0x000fca00000f0c0b */
[----:B------:R-:W-:Y:S01]  /*2300*/  STG.E.U16 [R4.64], R2 ;  /* 0x0000000204007986 */ /* 0x000fe2000c101524 */
[----:B------:R-:W-:Y:S05]  /*2310*/  EXIT ;  /* 0x000000000000794d */ /* 0x000fea0003800000 */
.L_x_4002:
        /* <DEDUP_REMOVED lines=20> */
.L_x_4003:
[----:B------:R-:W-:Y:S01]  /*2460*/  HFMA2.MMA R16, -RZ, RZ, 0, 1.847743988037109375e-06 ;  /* 0x0000001fff107435 */ /* 0x000fe200000001ff */
[----:B------:R-:W-:Y:S01]  /*2470*/  MOV R10, 0xff7fffff ;  /* 0xff7fffff000a7802 */ /* 0x000fe20000000f00 */
[----:B------:R-:W-:Y:S01]  /*2480*/  IMAD.MOV.U32 R15, RZ, RZ, 0x10 ;  /* 0x00000010ff0f7424 */ /* 0x000fe200078e00ff */
[----:B------:R-:W-:Y:S01]  /*2490*/  MOV R12, 0x24c0 ;  /* 0x000024c0000c7802 */ /* 0x000fe20000000f00 */
[----:B------:R-:W-:Y:S02]  /*24a0*/  IMAD.MOV.U32 R17, RZ, RZ, -0x1 ;  /* 0xffffffffff117424 */ /* 0x000fe400078e00ff */
[----:B0-----:R-:W-:Y:S05]  /*24b0*/  CALL.REL.NOINC `($__internal_93_$__cuda_sm70_shflsync_bfly_p) ;  /* 0x0000010000007944 */ /* 0x001fea0003c00000 */
[----:B01----:R-:W-:Y:S01]  /*24c0*/  MOV R10, R15 ;  /* 0x0000000f000a7202 */ /* 0x003fe20000000f00 */
[----:B------:R-:W-:Y:S05]  /*24d0*/  BRA `(.L_x_4035) ;  /* 0xffffdd3000007947 */ /* 0x000fea000383ffff */
.L_x_4004:
[----:B------:R-:W-:Y:S01]  /*24e0*/  HFMA2.MMA R15, -RZ, RZ, 0, 4.76837158203125e-07 ;  /* 0x00000008ff0f7435 */ /* 0x000fe200000001ff */
[----:B------:R-:W-:Y:S01]  /*24f0*/  IMAD.MOV.U32 R10, RZ, RZ, R18 ;  /* 0x000000ffff0a7224 */ /* 0x000fe200078e0012 */
[----:B------:R-:W-:Y:S01]  /*2500*/  MOV R17, 0xffffffff ;  /* 0xffffffff00117802 */ /* 0x000fe20000000f00 */
[----:B------:R-:W-:Y:S01]  /*2510*/  IMAD.MOV.U32 R16, RZ, RZ, 0x1f ;  /* 0x0000001fff107424 */ /* 0x000fe200078e00ff */
[----:B------:R-:W-:Y:S02]  /*2520*/  MOV R12, 0x2540 ;  /* 0x00002540000c7802 */ /* 0x000fe40000000f00 */
[----:B0-----:R-:W-:Y:S05]  /*2530*/  CALL.REL.NOINC `($__internal_93_$__cuda_sm70_shflsync_bfly_p) ;  /* 0x0000008000007944 */ /* 0x001fea0003c00000 */
[----:B0-----:R-:W-:Y:S01]  /*2540*/  HFMA2.MMA R16, -RZ, RZ, 0, 1.847743988037109375e-06 ;  /* 0x0000001fff107435 */ /* 0x001fe200000001ff */
[----:B-1----:R-:W-:Y:S01]  /*2550*/  FMNMX.FTZ R10, R18, R15, !PT ;  /* 0x0000000f120a7209 */ /* 0x002fe20007810000 */
[----:B------:R-:W-:Y:S01]  /*2560*/  IMAD.MOV.U32 R15, RZ, RZ, 0x4 ;  /* 0x00000004ff0f7424 */ /* 0x000fe200078e00ff */
[----:B------:R-:W-:Y:S01]  /*2570*/  MOV R12, 0x25a0 ;  /* 0x000025a0000c7802 */ /* 0x000fe20000000f00 */
[----:B------:R-:W-:-:S02]  /*2580*/  IMAD.MOV.U32 R17, RZ, RZ, -0x1 ;  /* 0xffffffffff117424 */ /* 0x000fc400078e00ff */
[----:B------:R-:W-:Y:S05]  /*2590*/  CALL.REL.NOINC `($__internal_93_$__cuda_sm70_shflsync_bfly_p) ;  /* 0x0000002000007944 */ /* 0x000fea0003c00000 */
[----:B-1----:R-:W-:Y:S01]  /*25a0*/  MOV R13, R15 ;  /* 0x0000000f000d7202 */ /* 0x002fe20000000f00 */
[----:B0-----:R-:W-:Y:S05]  /*25b0*/  BRA `(.L_x_4036) ;  /* 0xffffdcb000007947 */ /* 0x001fea000383ffff */
        .weak           $__internal_93_$__cuda_sm70_shflsync_bfly_p
        .type           $__internal_93_$__cuda_sm70_shflsync_bfly_p,@function
        .size           $__internal_93_$__cuda_sm70_shflsync_bfly_p,(.L_x_24754 - $__internal_93_$__cuda_sm70_shflsync_bfly_p)
$__internal_93_$__cuda_sm70_shflsync_bfly_p:
[----:B------:R-:W-:Y:S01]  /*25c0*/  HFMA2.MMA R13, -RZ, RZ, 0, 0 ;  /* 0x00000000ff0d7435 */ /* 0x000fe200000001ff */
[----:B------:R-:W-:Y:S04]  /*25d0*/  WARPSYNC R17 ;  /* 0x0000001100007348 */ /* 0x000fe80003800000 */
[----:B------:R0:W1:Y:S01]  /*25e0*/  SHFL.BFLY PT, R15, R10, R15, R16 ;  /* 0x0c00000f0a0f7389 */ /* 0x00006200000e0010 */
[----:B------:R-:W-:Y:S05]  /*25f0*/  RET.REL.NODEC R12 `(_ZN4vllm25paged_attention_v2_kernelIthLi120ELi8ELi128ELNS_18Fp8KVCacheDataTypeE2ELb0ELi512EEEvPfS2_PT_PKS3_PKT0_S9_ifPKiSB_iPKfiiiSD_SD_iiiii) ;  /* 0xffffda000c007950 */ /* 0x000fea0003c3ffff */
.L_x_4037:
        /* <DEDUP_REMOVED lines=16> */
.L_x_24754:


//--------------------- .text._ZN4vllm25paged_attention_v2_kernelIthLi112ELi8ELi128ELNS_18Fp8KVCacheDataTypeE2ELb0ELi512EEEvPfS2_PT_PKS3_PKT0_S9_ifPKiSB_iPKfiiiSD_SD_iiiii --------------------------
	.section	.text._ZN4vllm25paged_attention_v2_kernelIthLi112ELi8ELi128ELNS_18Fp8KVCacheDataTypeE2ELb0ELi512EEEvPfS2_PT_PKS3_PKT0_S9_ifPKiSB_iPKfiiiSD_SD_iiiii,"ax",@progbits
	.sectioninfo	@"SHI_REGISTERS=32"
	.align	128
        .global         _ZN4vllm25paged_attention_v2_kernelIthLi112ELi8ELi128ELNS_18Fp8KVCacheDataTypeE2ELb0ELi512EEEvPfS2_PT_PKS3_PKT0_S9_ifPKiSB_iPKfiiiSD_SD_iiiii
        .type           _ZN4vllm25paged_attention_v2_kernelIthLi112ELi8ELi128ELNS_18Fp8KVCacheDataTypeE2ELb0ELi512EEEvPfS2_PT_PKS3_PKT0_S9_ifPKiSB_iPKfiiiSD_SD_iiiii,@function
        .size           _ZN4vllm25paged_attention_v2_kernelIthLi112ELi8ELi128ELNS_18Fp8KVCacheDataTypeE2ELb0ELi512EEEvPfS2_PT_PKS3_PKT0_S9_ifPKiSB_iPKfiiiSD_SD_iiiii,(.L_x_24755 - _ZN4vllm25paged_attention_v2_kernelIthLi112ELi8ELi128ELNS_18Fp8KVCacheDataTypeE2ELb0ELi512EEEvPfS2_PT_PKS3_PKT0_S9_ifPKiSB_iPKfiiiSD_SD_iiiii)
        .other          _ZN4vllm25paged_attention_v2_kernelIthLi112ELi8ELi128ELNS_18Fp8KVCacheDataTypeE2ELb0ELi512EEEvPfS2_PT_PKS3_PKT0_S9_ifPKiSB_iPKfiiiSD_SD_iiiii,@"STO_CUDA_ENTRY STV_DEFAULT"
_ZN4vllm25paged_attention_v2_kernelIthLi112ELi8ELi128ELNS_18Fp8KVCacheDataTypeE2ELb0ELi512EEEvPfS2_PT_PKS3_PKT0_S9_ifPKiSB_iPKfiiiSD_SD_iiiii:
.text._ZN4vllm25paged_attention_v2_kernelIthLi112ELi8ELi128ELNS_18Fp8KVCacheDataTypeE2ELb0ELi512EEEvPfS2_PT_PKS3_PKT0_S9_ifPKiSB_iPKfiiiSD_SD_iiiii:
        /* <DEDUP_REMOVED lines=33> */
.L_x_4071:
[----:B------:R-:W-:Y:S02]  /*0210*/  FMNMX.FTZ R18, R10, -3.40282346638528859812e+38, !PT ;  /* 0xff7fffff0a127809 */ /* 0x000fe40007810000 */
[----:B------:R-:W-:Y:S01]  /*0220*/  MOV R14, 0xff7fffff ;  /* 0xff7fffff000e7802 */ /* 0x000fe20000000f00 */
[----:B------:R-:W-:Y:S05]  /*0230*/  BRA.DIV ~URZ, `(.L_x_4040) ;  /* 0x000022a27f007947 */ /* 0x000fea000b800000 */
[----:B------:R-:W1:Y:S02]  /*0240*/  SHFL.BFLY PT, R10, R18, 0x8, 0x1f ;  /* 0x0d001f00120a7f89 */ /* 0x000e6400000e0000 */
[----:B-1----:R-:W-:-:S05]  /*0250*/  FMNMX.FTZ R10, R18, R10, !PT ;  /* 0x0000000a120a7209 */ /* 0x002fca0007810000 */
[----:B------:R1:W2:Y:S02]  /*0260*/  SHFL.BFLY PT, R13, R10, 0x4, 0x1f ;  /* 0x0c801f000a0d7f89 */ /* 0x0002a400000e0000 */
.L_x_4072:
        /* <DEDUP_REMOVED lines=35> */
.L_x_4045:
        /* <DEDUP_REMOVED lines=11> */
.L_x_4044:
[----:B------:R-:W-:Y:S05]  /*0550*/  BSYNC B1 ;  /* 0x0000000000017941 */ /* 0x000fea0003800000 */
.L_x_4043:
        /* <DEDUP_REMOVED lines=10> */
.L_x_4048:
        /* <DEDUP_REMOVED lines=100> */
.L_x_4047:
[----:B------:R-:W-:Y:S05]  /*0c40*/  BSYNC B1 ;  /* 0x0000000000017941 */ /* 0x000fea0003800000 */
.L_x_4046:
        /* <DEDUP_REMOVED lines=55> */
.L_x_4050:
[----:B------:R-:W-:Y:S05]  /*0fc0*/  BSYNC B1 ;  /* 0x0000000000017941 */ /* 0x000fea0003800000 */
.L_x_4049:
        /* <DEDUP_REMOVED lines=26> */
.L_x_4042:
[----:B------:R-:W-:Y:S05]  /*1170*/  BSYNC B0 ;  /* 0x0000000000007941 */ /* 0x000fea0003800000 */
.L_x_4041:
        /* <DEDUP_REMOVED lines=43> */
.L_x_4055:
        /* <DEDUP_REMOVED lines=8> */
.L_x_4054:
[----:B------:R-:W-:Y:S05]  /*14b0*/  BSYNC B1 ;  /* 0x0000000000017941 */ /* 0x000fea0003800000 */
.L_x_4053:
        /* <DEDUP_REMOVED lines=10> */
.L_x_4058:
        /* <DEDUP_REMOVED lines=52> */
.L_x_4057:
[----:B------:R-:W-:Y:S05]  /*18a0*/  BSYNC B1 ;  /* 0x0000000000017941 */ /* 0x000fea0003800000 */
.L_x_4056:
        /* <DEDUP_REMOVED lines=31> */
.L_x_4060:
[----:B------:R-:W-:Y:S05]  /*1aa0*/  BSYNC B1 ;  /* 0x0000000000017941 */ /* 0x000fea0003800000 */
.L_x_4059:
        /* <DEDUP_REMOVED lines=14> */
.L_x_4052:
[----:B------:R-:W-:Y:S05]  /*1b90*/  BSYNC B0 ;  /* 0x0000000000007941 */ /* 0x000fea0003800000 */
.L_x_4051:
        /* <DEDUP_REMOVED lines=28> */
.L_x_4062:
[----:B------:R-:W-:Y:S05]  /*1d60*/  BSYNC B0 ;  /* 0x0000000000007941 */ /* 0x000fea0003800000 */
.L_x_4061:
        /* <DEDUP_REMOVED lines=12> */
.L_x_4064:
[----:B------:R-:W-:Y:S05]  /*1e30*/  BSYNC B0 ;  /* 0x0000000000007941 */ /* 0x000fea0003800000 */
.L_x_4063:
        /* <DEDUP_REMOVED lines=12> */
.L_x_4066:
[----:B------:R-:W-:Y:S05]  /*1f00*/  BSYNC B0 ;  /* 0x0000000000007941 */ /* 0x000fea0003800000 */
.L_x_4065:
        /* <DEDUP_REMOVED lines=8> */
.L_x_4068:
[----:B------:R-:W-:Y:S05]  /*1f90*/  BSYNC B0 ;  /* 0x0000000000007941 */ /* 0x000fea0003800000 */
.L_x_4067:
        /* <DEDUP_REMOVED lines=12> */
.L_x_4070:
[----:B------:R-:W-:Y:S05]  /*2060*/  BSYNC B0 ;  /* 0x0000000000007941 */ /* 0x000fea0003800000 */
.L_x_4069:
        /* <DEDUP_REMOVED lines=43> */
.L_x_4038:
        /* <DEDUP_REMOVED lines=20> */
.L_x_4039:
[----:B------:R-:W-:Y:S01]  /*2460*/  HFMA2.MMA R16, -RZ, RZ, 0, 1.847743988037109375e-06 ;  /* 0x0000001fff107435 */ /* 0x000fe200000001ff */
[----:B------:R-:W-:Y:S01]  /*2470*/  MOV R10, 0xff7fffff ;  /* 0xff7fffff000a7802 */ /* 0x000fe20000000f00 */
[----:B------:R-:W-:Y:S01]  /*2480*/  IMAD.MOV.U32 R15, RZ, RZ, 0x10 ;  /* 0x00000010ff0f7424 */ /* 0x000fe200078e00ff */
[----:B------:R-:W-:Y:S01]  /*2490*/  MOV R12, 0x24c0 ;  /* 0x000024c0000c7802 */ /* 0x000fe20000000f00 */
[----:B------:R-:W-:Y:S02]  /*24a0*/  IMAD.MOV.U32 R17, RZ, RZ, -0x1 ;  /* 0xffffffffff117424 */ /* 0x000fe400078e00ff */
[----:B0-----:R-:W-:Y:S05]  /*24b0*/  CALL.REL.NOINC `($__internal_94_$__cuda_sm70_shflsync_bfly_p) ;  /* 0x0000010000007944 */ /* 0x001fea0003c00000 */
[----:B01----:R-:W-:Y:S01]  /*24c0*/  MOV R10, R15 ;  /* 0x0000000f000a7202 */ /* 0x003fe20000000f00 */
[----:B------:R-:W-:Y:S05]  /*24d0*/  BRA `(.L_x_4071) ;  /* 0xffffdd3000007947 */ /* 0x000fea000383ffff */
.L_x_4040:
[----:B------:R-:W-:Y:S01]  /*24e0*/  HFMA2.MMA R15, -RZ, RZ, 0, 4.76837158203125e-07 ;  /* 0x00000008ff0f7435 */ /* 0x000fe200000001ff */
[----:B------:R-:W-:Y:S01]  /*24f0*/  IMAD.MOV.U32 R10, RZ, RZ, R18 ;  /* 0x000000ffff0a7224 */ /* 0x000fe200078e0012 */
[----:B------:R-:W-:Y:S01]  /*2500*/  MOV R17, 0xffffffff ;  /* 0xffffffff00117802 */ /* 0x000fe20000000f00 */
[----:B------:R-:W-:Y:S01]  /*2510*/  IMAD.MOV.U32 R16, RZ, RZ, 0x1f ;  /* 0x0000001fff107424 */ /* 0x000fe200078e00ff */
[----:B------:R-:W-:Y:S02]  /*2520*/  MOV R12, 0x2540 ;  /* 0x00002540000c7802 */ /* 0x000fe40000000f00 */
[----:B0-----:R-:W-:Y:S05]  /*2530*/  CALL.REL.NOINC `($__internal_94_$__cuda_sm70_shflsync_bfly_p) ;  /* 0x0000008000007944 */ /* 0x001fea0003c00000 */
[----:B0-----:R-:W-:Y:S01]  /*2540*/  HFMA2.MMA R16, -RZ, RZ, 0, 1.847743988037109375e-06 ;  /* 0x0000001fff107435 */ /* 0x001fe200000001ff */
[----:B-1----:R-:W-:Y:S01]  /*2550*/  FMNMX.FTZ R10, R18, R15, !PT ;  /* 0x0000000f120a7209 */ /* 0x002fe20007810000 */
[----:B------:R-:W-:Y:S01]  /*2560*/  IMAD.MOV.U32 R15, RZ, RZ, 0x4 ;  /* 0x00000004ff0f7424 */ /* 0x000fe200078e00ff */
[----:B------:R-:W-:Y:S01]  /*2570*/  MOV R12, 0x25a0 ;  /* 0x000025a0000c7802 */ /* 0x000fe20000000f00 */
[----:B------:R-:W-:-:S02]  /*2580*/  IMAD.MOV.U32 R17, RZ, RZ, -0x1 ;  /* 0xffffffffff117424 */ /* 0x000fc400078e00ff */
[----:B------:R-:W-:Y:S05]  /*2590*/  CALL.REL.NOINC `($__internal_94_$__cuda_sm70_shflsync_bfly_p) ;  /* 0x0000002000007944 */ /* 0x000fea0003c00000 */
[----:B-1----:R-:W-:Y:S01]  /*25a0*/  MOV R13, R15 ;  /* 0x0000000f000d7202 */ /* 0x002fe20000000f00 */
[----:B0-----:R-:W-:Y:S05]  /*25b0*/  BRA `(.L_x_4072) ;  /* 0xffffdcb000007947 */ /* 0x001fea000383ffff */
        .weak           $__internal_94_$__cuda_sm70_shflsync_bfly_p
        .type           $__internal_94_$__cuda_sm70_shflsync_bfly_p,@function
        .size           $__internal_94_$__cuda_sm70_shflsync_bfly_p,(.L_x_24755 - $__internal_94_$__cuda_sm70_shflsync_bfly_p)
$__internal_94_$__cuda_sm70_shflsync_bfly_p:
[----:B------:R-:W-:Y:S01]  /*25c0*/  HFMA2.MMA R13, -RZ, RZ, 0, 0 ;  /* 0x00000000ff0d7435 */ /* 0x000fe200000001ff */
[----:B------:R-:W-:Y:S04]  /*25d0*/  WARPSYNC R17 ;  /* 0x0000001100007348 */ /* 0x000fe80003800000 */
[----:B------:R0:W1:Y:S01]  /*25e0*/  SHFL.BFLY PT, R15, R10, R15, R16 ;  /* 0x0c00000f0a0f7389 */ /* 0x00006200000e0010 */
[----:B------:R-:W-:Y:S05]  /*25f0*/  RET.REL.NODEC R12 `(_ZN4vllm25paged_attention_v2_kernelIthLi112ELi8ELi128ELNS_18Fp8KVCacheDataTypeE2ELb0ELi512EEEvPfS2_PT_PKS3_PKT0_S9_ifPKiSB_iPKfiiiSD_SD_iiiii) ;  /* 0xffffda000c007950 */ /* 0x000fea0003c3ffff */
.L_x_4073:
        /* <DEDUP_REMOVED lines=16> */
.L_x_24755:


//--------------------- .text._ZN4vllm25paged_attention_v2_kernelIthLi96ELi8ELi128ELNS_18Fp8KVCacheDataTypeE2ELb0ELi512EEEvPfS2_PT_PKS3_PKT0_S9_ifPKiSB_iPKfiiiSD_SD_iiiii --------------------------
	.section	.text._ZN4vllm25paged_attention_v2_kernelIthLi96ELi8ELi128ELNS_18Fp8KVCacheDataTypeE2ELb0ELi512EEEvPfS2_PT_PKS3_PKT0_S9_ifPKiSB_iPKfiiiSD_SD_iiiii,"ax",@progbits
	.sectioninfo	@"SHI_REGISTERS=32"
	.align	128
        .global         _ZN4vllm25paged_attention_v2_kernelIthLi96ELi8ELi128ELNS_18Fp8KVCacheDataTypeE2ELb0ELi512EEEvPfS2_PT_PKS3_PKT0_S9_ifPKiSB_iPKfiiiSD_SD_iiiii
        .type           _ZN4vllm25paged_attention_v2_kernelIthLi96ELi8ELi128ELNS_18Fp8KVCacheDataTypeE2ELb0ELi512EEEvPfS2_PT_PKS3_PKT0_S9_ifPKiSB_iPKfiiiSD_SD_iiiii,@function
        .size           _ZN4vllm25paged_attention_v2_kernelIthLi96ELi8ELi128ELNS_18Fp8KVCacheDataTypeE2ELb0ELi512EEEvPfS2_PT_PKS3_PKT0_S9_ifPKiSB_iPKfiiiSD_SD_iiiii,(.L_x_24756 - _ZN4vllm25paged_attention_v2_kernelIthLi96ELi8ELi128ELNS_18Fp8KVCacheDataTypeE2ELb0ELi512EEEvPfS2_PT_PKS3_PKT0_S9_ifPKiSB_iPKfiiiSD_SD_iiiii)
        .other          _ZN4vllm25paged_attention_v2_kernelIthLi96ELi8ELi128ELNS_18Fp8KVCacheDataTypeE2ELb0ELi512EEEvPfS2_PT_PKS3_PKT0_S9_ifPKiSB_iPKfiiiSD_SD_iiiii,@"STO_CUDA_ENTRY STV_DEFAULT"
_ZN4vllm25paged_attention_v2_kernelIthLi96ELi8ELi128ELNS_18Fp8KVCacheDataTypeE2ELb0ELi512EEEvPfS2_PT_PKS3_PKT0_S9_ifPKiSB_iPKfiiiSD_SD_iiiii:
.text._ZN4vllm25paged_attention_v2_kernelIthLi96ELi8ELi128ELNS_18Fp8KVCacheDataTypeE2ELb0ELi512EEEvPfS2_PT_PKS3_PKT0_S9_ifPKiSB_iPKfiiiSD_SD_iiiii:
        /* <DEDUP_REMOVED lines=33> */
.L_x_4099:
[----:B------:R-:W-:Y:S02]  /*0210*/  FMNMX.FTZ R18, R10, -3.40282346638528859812e+38, !PT ;  /* 0xff7fffff0a127809 */ /* 0x000fe40007810000 */
[----:B------:R-:W-:Y:S01]  /*0220*/  MOV R14, 0xff7fffff ;  /* 0xff7fffff000e7802 */ /* 0x000fe20000000f00 */
[----:B------:R-:W-:Y:S05]  /*0230*/  BRA.DIV ~URZ, `(.L_x_4076) ;  /* 0x000020b27f007947 */ /* 0x000fea000b800000 */
[----:B------:R-:W1:Y:S02]  /*0240*/  SHFL.BFLY PT, R10, R18, 0x8, 0x1f ;  /* 0x0d001f00120a7f89 */ /* 0x000e6400000e0000 */
[----:B-1----:R-:W-:-:S05]  /*0250*/  FMNMX.FTZ R10, R18, R10, !PT ;  /* 0x0000000a120a7209 */ /* 0x002fca0007810000 */
[----:B------:R1:W2:Y:S02]  /*0260*/  SHFL.BFLY PT, R13, R10, 0x4, 0x1f ;  /* 0x0c801f000a0d7f89 */ /* 0x0002a400000e0000 */
.L_x_4100:
        /* <DEDUP_REMOVED lines=35> */
.L_x_4081:
        /* <DEDUP_REMOVED lines=11> */
.L_x_4080:
[----:B------:R-:W-:Y:S05]  /*0550*/  BSYNC B1 ;  /* 0x0000000000017941 */ /* 0x000fea0003800000 */
.L_x_4079:
        /* <DEDUP_REMOVED lines=10> */
.L_x_4084:
        /* <DEDUP_REMOVED lines=100> */
.L_x_4083:
[----:B------:R-:W-:Y:S05]  /*0c40*/  BSYNC B1 ;  /* 0x0000000000017941 */ /* 0x000fea0003800000 */
.L_x_4082:
        /* <DEDUP_REMOVED lines=55> */
.L_x_4086:
[----:B------:R-:W-:Y:S05]  /*0fc0*/  BSYNC B1 ;  /* 0x0000000000017941 */ /* 0x000fea0003800000 */
.L_x_4085:
        /* <DEDUP_REMOVED lines=26> */
.L_x_4078:
[----:B------:R-:W-:Y:S05]  /*1170*/  BSYNC B0 ;  /* 0x0000000000007941 */ /* 0x000fea0003800000 */
.L_x_4077:
        /* <DEDUP_REMOVED lines=43> */
.L_x_4091:
        /* <DEDUP_REMOVED lines=8> */
.L_x_4090:
[----:B------:R-:W-:Y:S05]  /*14b0*/  BSYNC B1 ;  /* 0x0000000000017941 */ /* 0x000fea0003800000 */
.L_x_4089:
        /* <DEDUP_REMOVED lines=10> */
.L_x_4094:
        /* <DEDUP_REMOVED lines=52> */
.L_x_4093:
[----:B------:R-:W-:Y:S05]  /*18a0*/  BSYNC B1 ;  /* 0x0000000000017941 */ /* 0x000fea0003800000 */
.L_x_4092:
        /* <DEDUP_REMOVED lines=31> */
.L_x_4096:
[----:B------:R-:W-:Y:S05]  /*1aa0*/  BSYNC B1 ;  /* 0x0000000000017941 */ /* 0x000fea0003800000 */
.L_x_4095:
        /* <DEDUP_REMOVED lines=14> */
.L_x_4088:
[----:B------:R-:W-:Y:S05]  /*1b90*/  BSYNC B0 ;  /* 0x0000000000007941 */ /* 0x000fea0003800000 */
.L_x_4087:
[----:B------:R-:W-:Y:S01]  /*1ba0*/  BAR.SYNC.DEFER_BLOCKING 0x0 ;  /* 0x0000000000007b1d */ /* 0x000fe20000010000 */
[----:B------:R-:W-:Y:S01]  /*1bb0*/  ISETP.NE.AND P2, PT, R4, RZ, PT ;  /* 0x000000ff0400720c */ /* 0x000fe20003f45270 */
[----:B------:R-:W-:Y:S01]  /*1bc0*/  IMAD R9, R8, 0x60, R11 ;  /* 0x0000006008097824 */ /* 0x000fe200078e020b */
[C---:B-1----:R-:W-:Y:S02]  /*1bd0*/  LOP3.LUT R2, R4.reuse, 0xffffffc0, RZ, 0xc0, !PT ;  /* 0xffffffc004027812 */ /* 0x042fe400078ec0ff */
[----:B------:R-:W-:Y:S01]  /*1be0*/  ISETP.GT.AND P0, PT, R4, 0x3f, PT ;  /* 0x0000003f0400780c */ /* 0x000fe20003f04270 */
        /* <DEDUP_REMOVED lines=19> */
.L_x_4098:
[----:B------:R-:W-:Y:S05]  /*1d20*/  BSYNC B0 ;  /* 0x0000000000007941 */ /* 0x000fea0003800000 */
.L_x_4097:
[----:B------:R-:W-:Y:S01]  /*1d30*/  BAR.SYNC.DEFER_BLOCKING 0x0 ;  /* 0x0000000000007b1d */ /* 0x000fe20000010000 */
[----:B------:R-:W-:Y:S01]  /*1d40*/  LOP3.LUT R2, R4, 0xffffffe0, RZ, 0xc0, !PT ;  /* 0xffffffe004027812 */ /* 0x000fe200078ec0ff */
[----:B------:R-:W-:Y:S01]  /*1d50*/  HFMA2.MMA R6, -RZ, RZ, 0, 0 ;  /* 0x00000000ff067435 */ /* 0x000fe200000001ff */
[----:B------:R-:W-:Y:S02]  /*1d60*/  IMAD.MOV.U32 R5, RZ, RZ, RZ ;  /* 0x000000ffff057224 */ /* 0x000fe400078e00ff */
[----:B------:R-:W-:Y:S01]  /*1d70*/  ISETP.NE.AND P2, PT, R2, 0x20, PT ;  /* 0x000000200200780c */ /* 0x000fe20003f45270 */
[----:B------:R-:W-:Y:S01]  /*1d80*/  IMAD.MOV.U32 R2, RZ, RZ, RZ ;  /* 0x000000ffff027224 */ /* 0x000fe200078e00ff */
[----:B------:R-:W-:Y:S04]  /*1d90*/  @!P1 STS [R9.X4+-0x2e0], RZ ;  /* 0xfffd20ff09009388 */ /* 0x000fe80000004800 */
[----:B------:R-:W-:Y:S04]  /*1da0*/  @!P1 STS [R9.X4+-0x260], RZ ;  /* 0xfffda0ff09009388 */ /* 0x000fe80000004800 */
[----:B------:R-:W-:Y:S04]  /*1db0*/  @!P1 STS [R9.X4+-0x1e0], RZ ;  /* 0xfffe20ff09009388 */ /* 0x000fe80000004800 */
[----:B------:R-:W-:Y:S01]  /*1dc0*/  BAR.SYNC.DEFER_BLOCKING 0x0 ;  /* 0x0000000000007b1d */ /* 0x000fe20000010000 */
[----:B------:R-:W-:-:S02]  /*1dd0*/  ISETP.GT.AND P1, PT, R4, 0x1f, PT ;  /* 0x0000001f0400780c */ /* 0x000fc40003f24270 */
[----:B------:R-:W-:-:S03]  /*1de0*/  IADD3 R4, R4, 0x1f, RZ ;  /* 0x0000001f04047810 */ /* 0x000fc60007ffe0ff */
[----:B------:R-:W1:Y:S04]  /*1df0*/  @!P0 LDS R8, [R9.X4+0x20] ;  /* 0x0000200009088984 */ /* 0x000e680000004800 */
[----:B0-----:R-:W0:Y:S04]  /*1e00*/  @!P0 LDS R10, [R9.X4+0xa0] ;  /* 0x0000a000090a8984 */ /* 0x001e280000004800 */
[----:B------:R-:W2:Y:S01]  /*1e10*/  @!P0 LDS R12, [R9.X4+0x120] ;  /* 0x00012000090c8984 */ /* 0x000ea20000004800 */
[----:B-1----:R-:W-:-:S03]  /*1e20*/  @!P0 FADD.FTZ R5, RZ, R8 ;  /* 0x00000008ff058221 */ /* 0x002fc60000010000 */
[----:B------:R-:W-:Y:S01]  /*1e30*/  BAR.SYNC.DEFER_BLOCKING 0x0 ;  /* 0x0000000000007b1d */ /* 0x000fe20000010000 */
[----:B0-----:R-:W-:Y:S02]  /*1e40*/  @!P0 FADD.FTZ R6, RZ, R10 ;  /* 0x0000000aff068221 */ /* 0x001fe40000010000 */
[----:B--2---:R-:W-:Y:S01]  /*1e50*/  @!P0 FADD.FTZ R2, RZ, R12 ;  /* 0x0000000cff028221 */ /* 0x004fe20000010000 */
[----:B------:R-:W-:Y:S02]  /*1e60*/  ISETP.GT.U32.AND P0, PT, R4, 0x3e, PT ;  /* 0x0000003e0400780c */ /* 0x000fe40003f04070 */
[----:B------:R0:W-:Y:S04]  /*1e70*/  @!P2 STS [R9.X4+-0x160], R5 ;  /* 0xfffea0050900a388 */ /* 0x0001e80000004800 */
[----:B------:R0:W-:Y:S04]  /*1e80*/  @!P2 STS [R9.X4+-0xe0], R6 ;  /* 0xffff20060900a388 */ /* 0x0001e80000004800 */
[----:B------:R0:W-:Y:S04]  /*1e90*/  @!P2 STS [R9.X4+-0x60], R2 ;  /* 0xffffa0020900a388 */ /* 0x0001e80000004800 */
[----:B------:R-:W-:Y:S06]  /*1ea0*/  BAR.SYNC.DEFER_BLOCKING 0x0 ;  /* 0x0000000000007b1d */ /* 0x000fec0000010000 */
[----:B------:R0:W1:Y:S04]  /*1eb0*/  @!P1 LDS R8, [R9.X4+0x20] ;  /* 0x0000200009089984 */ /* 0x0000680000004800 */
[----:B------:R0:W2:Y:S04]  /*1ec0*/  @!P1 LDS R13, [R9.X4+0xa0] ;  /* 0x0000a000090d9984 */ /* 0x0000a80000004800 */
[----:B------:R0:W3:Y:S04]  /*1ed0*/  @!P1 LDS R15, [R9.X4+0x120] ;  /* 0x00012000090f9984 */ /* 0x0000e80000004800 */
[----:B------:R-:W-:Y:S06]  /*1ee0*/  BAR.SYNC.DEFER_BLOCKING 0x0 ;  /* 0x0000000000007b1d */ /* 0x000fec0000010000 */
[----:B------:R-:W-:Y:S05]  /*1ef0*/  @P0 EXIT ;  /* 0x000000000000094d */ /* 0x000fea0003800000 */
[----:B0-----:R-:W-:Y:S01]  /*1f00*/  ULDC UR4, c[0x0][0x14] ;  /* 0x0000050000047ab9 */ /* 0x001fe20000000800 */
[----:B------:R-:W-:Y:S01]  /*1f10*/  IMAD R0, R0, c[0x0][0xc], RZ ;  /* 0x0000030000007a24 */ /* 0x000fe200078e02ff */
[----:B------:R-:W-:Y:S01]  /*1f20*/  UIMAD UR4, UR4, 0x60, URZ ;  /* 0x00000060040478a4 */ /* 0x000fe2000f8e023f */
[----:B------:R-:W-:-:S02]  /*1f30*/  IMAD R3, R3, 0x60, RZ ;  /* 0x0000006003037824 */ /* 0x000fc400078e02ff */
[----:B-1----:R-:W-:Y:S02]  /*1f40*/  @!P1 FADD.FTZ R5, R5, R8 ;  /* 0x0000000805059221 */ /* 0x002fe40000010000 */
[----:B--2---:R-:W-:Y:S01]  /*1f50*/  @!P1 FADD.FTZ R6, R6, R13 ;  /* 0x0000000d06069221 */ /* 0x004fe20000010000 */
[----:B------:R-:W-:Y:S01]  /*1f60*/  SHF.R.S32.HI R4, RZ, 0x1f, R3 ;  /* 0x0000001fff047819 */ /* 0x000fe20000011403 */
[----:B------:R-:W-:Y:S02]  /*1f70*/  IMAD R0, R0, UR4, RZ ;  /* 0x0000000400007c24 */ /* 0x000fe4000f8e02ff */
[----:B------:R-:W-:Y:S02]  /*1f80*/  IMAD R7, R7, UR4, RZ ;  /* 0x0000000407077c24 */ /* 0x000fe4000f8e02ff */
[----:B---3--:R-:W-:-:S03]  /*1f90*/  @!P1 FADD.FTZ R2, R2, R15 ;  /* 0x0000000f02029221 */ /* 0x008fc60000010000 */
[----:B------:R-:W-:Y:S02]  /*1fa0*/  IADD3 R10, P0, P2, R0, R7, R3 ;  /* 0x00000007000a7210 */ /* 0x000fe40007a1e003 */
[----:B------:R-:W-:Y:S02]  /*1fb0*/  SHF.R.S32.HI R0, RZ, 0x1f, R0 ;  /* 0x0000001fff007819 */ /* 0x000fe40000011400 */
[----:B------:R-:W-:Y:S02]  /*1fc0*/  SHF.R.S32.HI R7, RZ, 0x1f, R7 ;  /* 0x0000001fff077819 */ /* 0x000fe40000011407 */
[C---:B------:R-:W-:Y:S02]  /*1fd0*/  IADD3 R3, R11.reuse, 0x40, RZ ;  /* 0x000000400b037810 */ /* 0x040fe40007ffe0ff */
[----:B------:R-:W-:Y:S02]  /*1fe0*/  IADD3.X R4, R0, R7, R4, P0, P2 ;  /* 0x0000000700047210 */ /* 0x000fe400007e4404 */
[----:B------:R-:W-:-:S02]  /*1ff0*/  IADD3 R0, R11, 0x20, RZ ;  /* 0x000000200b007810 */ /* 0x000fc40007ffe0ff */
[-C--:B------:R-:W-:Y:S02]  /*2000*/  IADD3 R9, P0, R11, R10.reuse, RZ ;  /* 0x0000000a0b097210 */ /* 0x080fe40007f1e0ff */
[CC--:B------:R-:W-:Y:S02]  /*2010*/  IADD3 R12, P1, R0.reuse, R10.reuse, RZ ;  /* 0x0000000a000c7210 */ /* 0x0c0fe40007f3e0ff */
[----:B------:R-:W-:Y:S02]  /*2020*/  IADD3 R7, P2, R3, R10, RZ ;  /* 0x0000000a03077210 */ /* 0x000fe40007f5e0ff */
[-C--:B------:R-:W-:Y:S02]  /*2030*/  LEA.HI.X.SX32 R14, R11, R4.reuse, 0x1, P0 ;  /* 0x000000040b0e7211 */ /* 0x080fe400000f0eff */
[----:B------:R-:W-:Y:S02]  /*2040*/  LEA R8, P0, R9, c[0x0][0x170], 0x1 ;  /* 0x00005c0009087a11 */ /* 0x000fe400078008ff */
[----:B------:R-:W-:-:S02]  /*2050*/  LEA.HI.X.SX32 R11, R0, R4, 0x1, P1 ;  /* 0x00000004000b7211 */ /* 0x000fc400008f0eff */
[----:B------:R-:W-:Y:S02]  /*2060*/  LEA.HI.X.SX32 R10, R3, R4, 0x1, P2 ;  /* 0x00000004030a7211 */ /* 0x000fe400010f0eff */
[----:B------:R-:W-:Y:S02]  /*2070*/  LEA R4, P1, R7, c[0x0][0x170], 0x1 ;  /* 0x00005c0007047a11 */ /* 0x000fe400078208ff */
[----:B------:R-:W-:Y:S02]  /*2080*/  LEA.HI.X R9, R9, c[0x0][0x174], R14, 0x1, P0 ;  /* 0x00005d0009097a11 */ /* 0x000fe400000f0c0e */
[----:B------:R-:W-:Y:S02]  /*2090*/  F2FP.PACK_AB R0, R6, R5 ;  /* 0x000000050600723e */ /* 0x000fe400000000ff */
[C---:B------:R-:W-:Y:S02]  /*20a0*/  LEA R6, P0, R12.reuse, c[0x0][0x170], 0x1 ;  /* 0x00005c000c067a11 */ /* 0x040fe400078008ff */
[----:B------:R-:W-:Y:S01]  /*20b0*/  LEA.HI.X R5, R7, c[0x0][0x174], R10, 0x1, P1 ;  /* 0x00005d0007057a11 */ /* 0x000fe200008f0c0a */
[----:B------:R-:W-:Y:S01]  /*20c0*/  STG.E.U16 [R8.64], R0 ;  /* 0x0000000008007986 */ /* 0x000fe2000c101524 */
[----:B------:R-:W-:-:S02]  /*20d0*/  LEA.HI.X R7, R12, c[0x0][0x174], R11, 0x1, P0 ;  /* 0x00005d000c077a11 */ /* 0x000fc400000f0c0b */
[----:B------:R-:W-:Y:S02]  /*20e0*/  PRMT R3, R0, 0x7632, R3 ;  /* 0x0000763200037816 */ /* 0x000fe40000000003 */
[----:B------:R-:W-:-:S03]  /*20f0*/  F2FP.PACK_AB R2, RZ, R2 ;  /* 0x00000002ff02723e */ /* 0x000fc600000000ff */
[----:B------:R-:W-:Y:S04]  /*2100*/  STG.E.U16 [R6.64], R3 ;  /* 0x0000000306007986 */ /* 0x000fe8000c101524 */
[----:B------:R-:W-:Y:S01]  /*2110*/  STG.E.U16 [R4.64], R2 ;  /* 0x0000000204007986 */ /* 0x000fe2000c101524 */
[----:B------:R-:W-:Y:S05]  /*2120*/  EXIT ;  /* 0x000000000000794d */ /* 0x000fea0003800000 */
.L_x_4074:
[----:B------:R-:W-:Y:S01]  /*2130*/  MOV R2, 0x0 ;  /* 0x0000000000027802 */ /* 0x000fe20000000f00 */
[----:B------:R-:W-:Y:S01]  /*2140*/  HFMA2.MMA R8, -RZ, RZ, 0, 3.2007694244384765625e-05 ;  /* 0x00000219ff087435 */ /* 0x000fe200000001ff */
[----:B------:R-:W-:Y:S01]  /*2150*/  MOV R4, c[0x4][0x178] ;  /* 0x01005e0000047a02 */ /* 0x000fe20000000f00 */
[----:B------:R-:W-:Y:S01]  /*2160*/  HFMA2.MMA R12, -RZ, RZ, 0, 5.9604644775390625e-08 ;  /* 0x00000001ff0c7435 */ /* 0x000fe200000001ff */
[----:B------:R-:W-:Y:S01]  /*2170*/  MOV R5, c[0x4][0x17c] ;  /* 0x01005f0000057a02 */ /* 0x000fe20000000f00 */
[----:B------:R-:W-:Y:S01]  /*2180*/  IMAD.MOV.U32 R6, RZ, RZ, c[0x4][0x180] ;  /* 0x01006000ff067624 */ /* 0x000fe200078e00ff */
[----:B------:R-:W0:Y:S01]  /*2190*/  LDC.64 R2, c[0x4][R2] ;  /* 0x0100000002027b82 */ /* 0x000e220000000a00 */
[----:B------:R-:W-:Y:S01]  /*21a0*/  MOV R7, c[0x4][0x184] ;  /* 0x0100610000077a02 */ /* 0x000fe20000000f00 */
[----:B------:R-:W-:Y:S01]  /*21b0*/  IMAD.MOV.U32 R10, RZ, RZ, c[0x4][0x68] ;  /* 0x01001a00ff0a7624 */ /* 0x000fe200078e00ff */
[----:B------:R-:W-:Y:S01]  /*21c0*/  MOV R11, c[0x4][0x6c] ;  /* 0x01001b00000b7a02 */ /* 0x000fe20000000f00 */
[----:B------:R-:W-:-:S04]  /*21d0*/  IMAD.MOV.U32 R13, RZ, RZ, RZ ;  /* 0x000000ffff0d7224 */ /* 0x000fc800078e00ff */
        /* <DEDUP_REMOVED lines=9> */
.L_x_4075:
[----:B------:R-:W-:Y:S01]  /*2270*/  HFMA2.MMA R15, -RZ, RZ, 0, 9.5367431640625e-07 ;  /* 0x00000010ff0f7435 */ /* 0x000fe200000001ff */
[----:B------:R-:W-:Y:S01]  /*2280*/  MOV R10, 0xff7fffff ;  /* 0xff7fffff000a7802 */ /* 0x000fe20000000f00 */
[----:B------:R-:W-:Y:S01]  /*2290*/  IMAD.MOV.U32 R16, RZ, RZ, 0x1f ;  /* 0x0000001fff107424 */ /* 0x000fe200078e00ff */
[----:B------:R-:W-:Y:S02]  /*22a0*/  MOV R17, 0xffffffff ;  /* 0xffffffff00117802 */ /* 0x000fe40000000f00 */
[----:B------:R-:W-:Y:S02]  /*22b0*/  MOV R12, 0x22d0 ;  /* 0x000022d0000c7802 */ /* 0x000fe40000000f00 */
[----:B0-----:R-:W-:Y:S05]  /*22c0*/  CALL.REL.NOINC `($__internal_95_$__cuda_sm70_shflsync_bfly_p) ;  /* 0x0000010000007944 */ /* 0x001fea0003c00000 */
[----:B01----:R-:W-:Y:S01]  /*22d0*/  MOV R10, R15 ;  /* 0x0000000f000a7202 */ /* 0x003fe20000000f00 */
[----:B------:R-:W-:Y:S05]  /*22e0*/  BRA `(.L_x_4099) ;  /* 0xffffdf2000007947 */ /* 0x000fea000383ffff */
.L_x_4076:
[----:B------:R-:W-:Y:S01]  /*22f0*/  HFMA2.MMA R15, -RZ, RZ, 0, 4.76837158203125e-07 ;  /* 0x00000008ff0f7435 */ /* 0x000fe200000001ff */
[----:B------:R-:W-:Y:S01]  /*2300*/  IMAD.MOV.U32 R10, RZ, RZ, R18 ;  /* 0x000000ffff0a7224 */ /* 0x000fe200078e0012 */
[----:B------:R-:W-:Y:S01]  /*2310*/  MOV R16, 0x1f ;  /* 0x0000001f00107802 */ /* 0x000fe20000000f00 */
[----:B------:R-:W-:Y:S01]  /*2320*/  IMAD.MOV.U32 R17, RZ, RZ, -0x1 ;  /* 0xffffffffff117424 */ /* 0x000fe200078e00ff */
[----:B------:R-:W-:-:S02]  /*2330*/  MOV R12, 0x2350 ;  /* 0x00002350000c7802 */ /* 0x000fc40000000f00 */
[----:B0-----:R-:W-:Y:S05]  /*2340*/  CALL.REL.NOINC `($__internal_95_$__cuda_sm70_shflsync_bfly_p) ;  /* 0x0000008000007944 */ /* 0x001fea0003c00000 */
[----:B01----:R-:W-:Y:S01]  /*2350*/  FMNMX.FTZ R10, R18, R15, !PT ;  /* 0x0000000f120a7209 */ /* 0x003fe20007810000 */
[----:B------:R-:W-:Y:S01]  /*2360*/  HFMA2.MMA R15, -RZ, RZ, 0, 2.384185791015625e-07 ;  /* 0x00000004ff0f7435 */ /* 0x000fe200000001ff */
[----:B------:R-:W-:Y:S01]  /*2370*/  MOV R16, 0x1f ;  /* 0x0000001f00107802 */ /* 0x000fe20000000f00 */
[----:B------:R-:W-:Y:S01]  /*2380*/  IMAD.MOV.U32 R17, RZ, RZ, -0x1 ;  /* 0xffffffffff117424 */ /* 0x000fe200078e00ff */
[----:B------:R-:W-:-:S03]  /*2390*/  MOV R12, 0x23b0 ;  /* 0x000023b0000c7802 */ /* 0x000fc60000000f00 */
[----:B------:R-:W-:Y:S05]  /*23a0*/  CALL.REL.NOINC `($__internal_95_$__cuda_sm70_shflsync_bfly_p) ;  /* 0x0000002000007944 */ /* 0x000fea0003c00000 */
[----:B-1----:R-:W-:Y:S01]  /*23b0*/  MOV R13, R15 ;  /* 0x0000000f000d7202 */ /* 0x002fe20000000f00 */
[----:B0-----:R-:W-:Y:S05]  /*23c0*/  BRA `(.L_x_4100) ;  /* 0xffffdea000007947 */ /* 0x001fea000383ffff */
        .weak           $__internal_95_$__cuda_sm70_shflsync_bfly_p
        .type           $__internal_95_$__cuda_sm70_shflsync_bfly_p,@function
        .size           $__internal_95_$__cuda_sm70_shflsync_bfly_p,(.L_x_24756 - $__internal_95_$__cuda_sm70_shflsync_bfly_p)
$__internal_95_$__cuda_sm70_shflsync_bfly_p:
[----:B------:R-:W-:Y:S01]  /*23d0*/  HFMA2.MMA R13, -RZ, RZ, 0, 0 ;  /* 0x00000000ff0d7435 */ /* 0x000fe200000001ff */
[----:B------:R-:W-:Y:S04]  /*23e0*/  WARPSYNC R17 ;  /* 0x0000001100007348 */ /* 0x000fe80003800000 */
[----:B------:R0:W1:Y:S01]  /*23f0*/  SHFL.BFLY PT, R15, R10, R15, R16 ;  /* 0x0c00000f0a0f7389 */ /* 0x00006200000e0010 */
[----:B------:R-:W-:Y:S05]  /*2400*/  RET.REL.NODEC R12 `(_ZN4vllm25paged_attention_v2_kernelIthLi96ELi8ELi128ELNS_18Fp8KVCacheDataTypeE2ELb0ELi512EEEvPfS2_PT_PKS3_PKT0_S9_ifPKiSB_iPKfiiiSD_SD_iiiii) ;  /* 0xffffdbf00c007950 */ /* 0x000fea0003c3ffff */
.L_x_4101:
        /* <DEDUP_REMOVED lines=15> */
.L_x_24756:


//--------------------- .text._ZN4vllm25paged_attention_v2_kernelIthLi80ELi8ELi128ELNS_18Fp8KVCacheDataTypeE2ELb0ELi512EEEvPfS2_PT_PKS3_PKT0_S9_ifPKiSB_iPKfiiiSD_SD_iiiii --------------------------
	.section	.text._ZN4vllm25paged_attention_v2_kernelIthLi80ELi8ELi128ELNS_18Fp8KVCacheDataTypeE2ELb0ELi512EEEvPfS2_PT_PKS3_PKT0_S9_ifPKiSB_iPKfiiiSD_SD_iiiii,"ax",@progbits
	.sectioninfo	@"SHI_REGISTERS=32"
	.align	128
        .global         _ZN4vllm25paged_attention_v2_kernelIthLi80ELi8ELi128ELNS_18Fp8KVCacheDataTypeE2ELb0ELi512EEEvPfS2_PT_PKS3_PKT0_S9_ifPKiSB_iPKfiiiSD_SD_iiiii
        .type           _ZN4vllm25paged_attention_v2_kernelIthLi80ELi8ELi128ELNS_18Fp8KVCacheDataTypeE2ELb0ELi512EEEvPfS2_PT_PKS3_PKT0_S9_ifPKiSB_iPKfiiiSD_SD_iiiii,@function
        .size           _ZN4vllm25paged_attention_v2_kernelIthLi80ELi8ELi128ELNS_18Fp8KVCacheDataTypeE2ELb0ELi512EEEvPfS2_PT_PKS3_PKT0_S9_ifPKiSB_iPKfiiiSD_SD_iiiii,(.L_x_24757 - _ZN4vllm25paged_attention_v2_kernelIthLi80ELi8ELi128ELNS_18Fp8KVCacheDataTypeE2ELb0ELi512EEEvPfS2_PT_PKS3_PKT0_S9_ifPKiSB_iPKfiiiSD_SD_iiiii)
        .other          _ZN4vllm25paged_attention_v2_kernelIthLi80ELi8ELi128ELNS_18Fp8KVCacheDataTypeE2ELb0ELi512EEEvPfS2_PT_PKS3_PKT0_S9_ifPKiSB_iPKfiiiSD_SD_iiiii,@"STO_CUDA_ENTRY STV_DEFAULT"
_ZN4vllm25paged_attention_v2_kernelIthLi80ELi8ELi128ELNS_18Fp8KVCacheDataTypeE2ELb0ELi512EEEvPfS2_PT_PKS3_PKT0_S9_ifPKiSB_iPKfiiiSD_SD_iiiii:
.text._ZN4vllm25paged_attention_v2_kernelIthLi80ELi8ELi128ELNS_18Fp8KVCacheDataTypeE2ELb0ELi512EEEvPfS2_PT_PKS3_PKT0_S9_ifPKiSB_iPKfiiiSD_SD_iiiii:
        /* <DEDUP_REMOVED lines=33> */
.L_x_4135:
[----:B------:R-:W-:Y:S02]  /*0210*/  FMNMX.FTZ R18, R10, -3.40282346638528859812e+38, !PT ;  /* 0xff7fffff0a127809 */ /* 0x000fe40007810000 */
[----:B------:R-:W-:Y:S01]  /*0220*/  MOV R14, 0xff7fffff ;  /* 0xff7fffff000e7802 */ /* 0x000fe20000000f00 */
[----:B------:R-:W-:Y:S05]  /*0230*/  BRA.DIV ~URZ, `(.L_x_4104) ;  /* 0x000021d27f007947 */ /* 0x000fea000b800000 */
[----:B------:R-:W1:Y:S02]  /*0240*/  SHFL.BFLY PT, R10, R18, 0x8, 0x1f ;  /* 0x0d001f00120a7f89 */ /* 0x000e6400000e0000 */
[----:B-1----:R-:W-:-:S05]  /*0250*/  FMNMX.FTZ R10, R18, R10, !PT ;  /* 0x0000000a120a7209 */ /* 0x002fca0007810000 */
[----:B------:R1:W2:Y:S02]  /*0260*/  SHFL.BFLY PT, R13, R10, 0x4, 0x1f ;  /* 0x0c801f000a0d7f89 */ /* 0x0002a400000e0000 */
.L_x_4136:
        /* <DEDUP_REMOVED lines=35> */
.L_x_4109:
        /* <DEDUP_REMOVED lines=11> */
.L_x_4108:
[----:B------:R-:W-:Y:S05]  /*0550*/  BSYNC B1 ;  /* 0x0000000000017941 */ /* 0x000fea0003800000 */
.L_x_4107:
        /* <DEDUP_REMOVED lines=10> */
.L_x_4112:
        /* <DEDUP_REMOVED lines=100> */
.L_x_4111:
[----:B------:R-:W-:Y:S05]  /*0c40*/  BSYNC B1 ;  /* 0x0000000000017941 */ /* 0x000fea0003800000 */
.L_x_4110:
        /* <DEDUP_REMOVED lines=55> */
.L_x_4114:
[----:B------:R-:W-:Y:S05]  /*0fc0*/  BSYNC B1 ;  /* 0x0000000000017941 */ /* 0x000fea0003800000 */
.L_x_4113:
        /* <DEDUP_REMOVED lines=26> */
.L_x_4106:
[----:B------:R-:W-:Y:S05]  /*1170*/  BSYNC B0 ;  /* 0x0000000000007941 */ /* 0x000fea0003800000 */
.L_x_4105:
        /* <DEDUP_REMOVED lines=43> */
.L_x_4119:
        /* <DEDUP_REMOVED lines=8> */
.L_x_4118:
[----:B------:R-:W-:Y:S05]  /*14b0*/  BSYNC B1 ;  /* 0x0000000000017941 */ /* 0x000fea0003800000 */
.L_x_4117:
        /* <DEDUP_REMOVED lines=10> */
.L_x_4122:
        /* <DEDUP_REMOVED lines=52> */
.L_x_4121:
[----:B------:R-:W-:Y:S05]  /*18a0*/  BSYNC B1 ;  /* 0x0000000000017941 */ /* 0x000fea0003800000 */
.L_x_4120:
        /* <DEDUP_REMOVED lines=31> */
.L_x_4124:
[----:B------:R-:W-:Y:S05]  /*1aa0*/  BSYNC B1 ;  /* 0x0000000000017941 */ /* 0x000fea0003800000 */
.L_x_4123:
        /* <DEDUP_REMOVED lines=14> */
.L_x_4116:
[----:B------:R-:W-:Y:S05]  /*1b90*/  BSYNC B0 ;  /* 0x0000000000007941 */ /* 0x000fea0003800000 */
.L_x_4115:
        /* <DEDUP_REMOVED lines=28> */
.L_x_4126:
[----:B------:R-:W-:Y:S05]  /*1d60*/  BSYNC B0 ;  /* 0x0000000000007941 */ /* 0x000fea0003800000 */
.L_x_4125:
[----:B------:R-:W-:Y:S01]  /*1d70*/  BAR.SYNC.DEFER_BLOCKING 0x0 ;  /* 0x0000000000007b1d */ /* 0x000fe20000010000 */
[----:B------:R-:W-:Y:S01]  /*1d80*/  HFMA2.MMA R2, -RZ, RZ, 0, 0 ;  /* 0x00000000ff027435 */ /* 0x000fe200000001ff */
[----:B0-----:R-:W-:Y:S02]  /*1d90*/  IMAD R5, R8, 0x50, R11 ;  /* 0x0000005008057824 */ /* 0x001fe400078e020b */
[----:B------:R-:W-:Y:S02]  /*1da0*/  IMAD.MOV.U32 R6, RZ, RZ, RZ ;  /* 0x000000ffff067224 */ /* 0x000fe400078e00ff */
[----:B------:R-:W-:Y:S01]  /*1db0*/  BSSY B0, `(.L_x_4127) ;  /* 0x0000007000007945 */ /* 0x000fe20003800000 */
[----:B------:R-:W-:Y:S01]  /*1dc0*/  IMAD.MOV.U32 R8, RZ, RZ, RZ ;  /* 0x000000ffff087224 */ /* 0x000fe200078e00ff */
[----:B------:R-:W-:Y:S05]  /*1dd0*/  @P4 BRA `(.L_x_4128) ;  /* 0x0000004000004947 */ /* 0x000fea0003800000 */
[----:B------:R-:W-:Y:S01]  /*1de0*/  ISETP.GT.AND P4, PT, R11, 0xf, PT ;  /* 0x0000000f0b00780c */ /* 0x000fe20003f84270 */
[----:B------:R0:W-:Y:S04]  /*1df0*/  STS [R5.X4+-0x260], RZ ;  /* 0xfffda0ff05007388 */ /* 0x0001e80000004800 */
[----:B------:R0:W-:Y:S08]  /*1e00*/  STS [R5.X4+-0x1e0], RZ ;  /* 0xfffe20ff05007388 */ /* 0x0001f00000004800 */
[----:B------:R0:W-:Y:S02]  /*1e10*/  @!P4 STS [R5.X4+-0x160], RZ ;  /* 0xfffea0ff0500c388 */ /* 0x0001e40000004800 */
.L_x_4128:
[----:B------:R-:W-:Y:S05]  /*1e20*/  BSYNC B0 ;  /* 0x0000000000007941 */ /* 0x000fea0003800000 */
.L_x_4127:
        /* <DEDUP_REMOVED lines=10> */
.L_x_4130:
[----:B------:R-:W-:Y:S05]  /*1ed0*/  BSYNC B0 ;  /* 0x0000000000007941 */ /* 0x000fea0003800000 */
.L_x_4129:
[----:B------:R-:W-:Y:S06]  /*1ee0*/  BAR.SYNC.DEFER_BLOCKING 0x0 ;  /* 0x0000000000007b1d */ /* 0x000fec0000010000 */
[----:B------:R-:W-:Y:S01]  /*1ef0*/  BSSY B0, `(.L_x_4131) ;  /* 0x0000006000007945 */ /* 0x000fe20003800000 */
[----:B------:R-:W-:Y:S05]  /*1f00*/  @P2 BRA `(.L_x_4132) ;  /* 0x0000004000002947 */ /* 0x000fea0003800000 */
[----:B------:R-:W-:Y:S01]  /*1f10*/  ISETP.GT.AND P0, PT, R11, 0xf, PT ;  /* 0x0000000f0b00780c */ /* 0x000fe20003f04270 */
[----:B------:R1:W-:Y:S04]  /*1f20*/  STS [R5.X4+-0x120], R8 ;  /* 0xfffee00805007388 */ /* 0x0003e80000004800 */
[----:B------:R1:W-:Y:S08]  /*1f30*/  STS [R5.X4+-0xa0], R6 ;  /* 0xffff600605007388 */ /* 0x0003f00000004800 */
[----:B------:R1:W-:Y:S02]  /*1f40*/  @!P0 STS [R5.X4+-0x20], R2 ;  /* 0xffffe00205008388 */ /* 0x0003e40000004800 */
.L_x_4132:
[----:B------:R-:W-:Y:S05]  /*1f50*/  BSYNC B0 ;  /* 0x0000000000007941 */ /* 0x000fea0003800000 */
.L_x_4131:
        /* <DEDUP_REMOVED lines=10> */
.L_x_4134:
[----:B------:R-:W-:Y:S05]  /*2000*/  BSYNC B0 ;  /* 0x0000000000007941 */ /* 0x000fea0003800000 */
.L_x_4133:
[----:B------:R-:W-:Y:S06]  /*2010*/  BAR.SYNC.DEFER_BLOCKING 0x0 ;  /* 0x0000000000007b1d */ /* 0x000fec0000010000 */
[----:B------:R-:W-:Y:S05]  /*2020*/  @P3 EXIT ;  /* 0x000000000000394d */ /* 0x000fea0003800000 */
[----:B------:R-:W-:Y:S01]  /*2030*/  ULDC UR4, c[0x0][0x14] ;  /* 0x0000050000047ab9 */ /* 0x000fe20000000800 */
[----:B------:R-:W-:Y:S01]  /*2040*/  IMAD R0, R0, c[0x0][0xc], RZ ;  /* 0x0000030000007a24 */ /* 0x000fe200078e02ff */
[----:B------:R-:W-:Y:S01]  /*2050*/  UIMAD UR4, UR4, 0x50, URZ ;  /* 0x00000050040478a4 */ /* 0x000fe2000f8e023f */
[----:B------:R-:W-:Y:S01]  /*2060*/  IMAD R3, R3, 0x50, RZ ;  /* 0x0000005003037824 */ /* 0x000fe200078e02ff */
[----:B-1----:R-:W-:-:S04]  /*2070*/  F2FP.PACK_AB R8, R6, R8 ;  /* 0x000000080608723e */ /* 0x002fc800000000ff */
[----:B------:R-:W-:Y:S01]  /*2080*/  IMAD R0, R0, UR4, RZ ;  /* 0x0000000400007c24 */ /* 0x000fe2000f8e02ff */
[----:B0-----:R-:W-:Y:S01]  /*2090*/  SHF.R.S32.HI R5, RZ, 0x1f, R3 ;  /* 0x0000001fff057819 */ /* 0x001fe20000011403 */
[----:B------:R-:W-:-:S05]  /*20a0*/  IMAD R7, R7, UR4, RZ ;  /* 0x0000000407077c24 */ /* 0x000fca000f8e02ff */
[----:B------:R-:W-:Y:S02]  /*20b0*/  IADD3 R12, P0, P1, R0, R7, R3 ;  /* 0x00000007000c7210 */ /* 0x000fe4000791e003 */
[----:B------:R-:W-:Y:S02]  /*20c0*/  SHF.R.S32.HI R3, RZ, 0x1f, R0 ;  /* 0x0000001fff037819 */ /* 0x000fe40000011400 */
[----:B------:R-:W-:Y:S02]  /*20d0*/  SHF.R.S32.HI R4, RZ, 0x1f, R7 ;  /* 0x0000001fff047819 */ /* 0x000fe40000011407 */
[----:B------:R-:W-:Y:S02]  /*20e0*/  IADD3 R0, R11, 0x20, RZ ;  /* 0x000000200b007810 */ /* 0x000fe40007ffe0ff */
[----:B------:R-:W-:Y:S02]  /*20f0*/  IADD3.X R14, R3, R4, R5, P0, P1 ;  /* 0x00000004030e7210 */ /* 0x000fe400007e2405 */
[----:B------:R-:W-:-:S02]  /*2100*/  IADD3 R5, P0, R11, R12, RZ ;  /* 0x0000000c0b057210 */ /* 0x000fc40007f1e0ff */
[C---:B------:R-:W-:Y:S02]  /*2110*/  IADD3 R3, P1, R0.reuse, R12, RZ ;  /* 0x0000000c00037210 */ /* 0x040fe40007f3e0ff */
[-C--:B------:R-:W-:Y:S02]  /*2120*/  LEA.HI.X.SX32 R10, R11, R14.reuse, 0x1, P0 ;  /* 0x0000000e0b0a7211 */ /* 0x080fe400000f0eff */
[C---:B------:R-:W-:Y:S02]  /*2130*/  LEA R4, P0, R5.reuse, c[0x0][0x170], 0x1 ;  /* 0x00005c0005047a11 */ /* 0x040fe400078008ff */
[----:B------:R-:W-:Y:S02]  /*2140*/  LEA.HI.X.SX32 R0, R0, R14, 0x1, P1 ;  /* 0x0000000e00007211 */ /* 0x000fe400008f0eff */
[----:B------:R-:W-:Y:S02]  /*2150*/  LEA.HI.X R5, R5, c[0x0][0x174], R10, 0x1, P0 ;  /* 0x00005d0005057a11 */ /* 0x000fe400000f0c0a */
[----:B------:R-:W-:-:S02]  /*2160*/  ISETP.GT.AND P0, PT, R11, 0xf, PT ;  /* 0x0000000f0b00780c */ /* 0x000fc40003f04270 */
[C---:B------:R-:W-:Y:S01]  /*2170*/  LEA R6, P1, R3.reuse, c[0x0][0x170], 0x1 ;  /* 0x00005c0003067a11 */ /* 0x040fe200078208ff */
[----:B------:R0:W-:Y:S03]  /*2180*/  STG.E.U16 [R4.64], R8 ;  /* 0x0000000804007986 */ /* 0x0001e6000c101524 */
[----:B------:R-:W-:Y:S02]  /*2190*/  LEA.HI.X R7, R3, c[0x0][0x174], R0, 0x1, P1 ;  /* 0x00005d0003077a11 */ /* 0x000fe400008f0c00 */
[----:B------:R-:W-:-:S05]  /*21a0*/  PRMT R3, R8, 0x7632, R3 ;  /* 0x0000763208037816 */ /* 0x000fca0000000003 */
        /* <DEDUP_REMOVED lines=10> */
.L_x_4102:
        /* <DEDUP_REMOVED lines=20> */
.L_x_4103:
[----:B------:R-:W-:Y:S01]  /*2390*/  IMAD.MOV.U32 R10, RZ, RZ, -0x800001 ;  /* 0xff7fffffff0a7424 */ /* 0x000fe200078e00ff */
[----:B------:R-:W-:Y:S01]  /*23a0*/  MOV R15, 0x10 ;  /* 0x00000010000f7802 */ /* 0x000fe20000000f00 */
[----:B------:R-:W-:Y:S01]  /*23b0*/  IMAD.MOV.U32 R16, RZ, RZ, 0x1f ;  /* 0x0000001fff107424 */ /* 0x000fe200078e00ff */
[----:B------:R-:W-:Y:S02]  /*23c0*/  MOV R17, 0xffffffff ;  /* 0xffffffff00117802 */ /* 0x000fe40000000f00 */
[----:B------:R-:W-:Y:S02]  /*23d0*/  MOV R12, 0x23f0 ;  /* 0x000023f0000c7802 */ /* 0x000fe40000000f00 */
[----:B0-----:R-:W-:Y:S05]  /*23e0*/  CALL.REL.NOINC `($__internal_96_$__cuda_sm70_shflsync_bfly_p) ;  /* 0x0000010000007944 */ /* 0x001fea0003c00000 */
[----:B01----:R-:W-:Y:S01]  /*23f0*/  MOV R10, R15 ;  /* 0x0000000f000a7202 */ /* 0x003fe20000000f00 */
[----:B------:R-:W-:Y:S05]  /*2400*/  BRA `(.L_x_4135) ;  /* 0xffffde0000007947 */ /* 0x000fea000383ffff */
.L_x_4104:
[----:B------:R-:W-:Y:S01]  /*2410*/  HFMA2.MMA R15, -RZ, RZ, 0, 4.76837158203125e-07 ;  /* 0x00000008ff0f7435 */ /* 0x000fe200000001ff */
[----:B------:R-:W-:Y:S01]  /*2420*/  IMAD.MOV.U32 R10, RZ, RZ, R18 ;  /* 0x000000ffff0a7224 */ /* 0x000fe200078e0012 */
[----:B------:R-:W-:Y:S01]  /*2430*/  MOV R16, 0x1f ;  /* 0x0000001f00107802 */ /* 0x000fe20000000f00 */
[----:B------:R-:W-:Y:S01]  /*2440*/  IMAD.MOV.U32 R17, RZ, RZ, -0x1 ;  /* 0xffffffffff117424 */ /* 0x000fe200078e00ff */
[----:B------:R-:W-:-:S02]  /*2450*/  MOV R12, 0x2470 ;  /* 0x00002470000c7802 */ /* 0x000fc40000000f00 */
[----:B0-----:R-:W-:Y:S05]  /*2460*/  CALL.REL.NOINC `($__internal_96_$__cuda_sm70_shflsync_bfly_p) ;  /* 0x0000008000007944 */ /* 0x001fea0003c00000 */
[----:B01----:R-:W-:Y:S01]  /*2470*/  FMNMX.FTZ R10, R18, R15, !PT ;  /* 0x0000000f120a7209 */ /* 0x003fe20007810000 */
[----:B------:R-:W-:Y:S01]  /*2480*/  HFMA2.MMA R15, -RZ, RZ, 0, 2.384185791015625e-07 ;  /* 0x00000004ff0f7435 */ /* 0x000fe200000001ff */
[----:B------:R-:W-:Y:S01]  /*2490*/  MOV R16, 0x1f ;  /* 0x0000001f00107802 */ /* 0x000fe20000000f00 */
[----:B------:R-:W-:Y:S01]  /*24a0*/  IMAD.MOV.U32 R17, RZ, RZ, -0x1 ;  /* 0xffffffffff117424 */ /* 0x000fe200078e00ff */
[----:B------:R-:W-:-:S03]  /*24b0*/  MOV R12, 0x24d0 ;  /* 0x000024d0000c7802 */ /* 0x000fc60000000f00 */
[----:B------:R-:W-:Y:S05]  /*24c0*/  CALL.REL.NOINC `($__internal_96_$__cuda_sm70_shflsync_bfly_p) ;  /* 0x0000002000007944 */ /* 0x000fea0003c00000 */
[----:B-1----:R-:W-:Y:S01]  /*24d0*/  MOV R13, R15 ;  /* 0x0000000f000d7202 */ /* 0x002fe20000000f00 */
[----:B0-----:R-:W-:Y:S05]  /*24e0*/  BRA `(.L_x_4136) ;  /* 0xffffdd8000007947 */ /* 0x001fea000383ffff */
        .weak           $__internal_96_$__cuda_sm70_shflsync_bfly_p
        .type           $__internal_96_$__cuda_sm70_shflsync_bfly_p,@function
        .size           $__internal_96_$__cuda_sm70_shflsync_bfly_p,(.L_x_24757 - $__internal_96_$__cuda_sm70_shflsync_bfly_p)
$__internal_96_$__cuda_sm70_shflsync_bfly_p:
[----:B------:R-:W-:Y:S01]  /*24f0*/  HFMA2.MMA R13, -RZ, RZ, 0, 0 ;  /* 0x00000000ff0d7435 */ /* 0x000fe200000001ff */
[----:B------:R-:W-:Y:S04]  /*2500*/  WARPSYNC R17 ;  /* 0x0000001100007348 */ /* 0x000fe80003800000 */
[----:B------:R0:W1:Y:S01]  /*2510*/  SHFL.BFLY PT, R15, R10, R15, R16 ;  /* 0x0c00000f0a0f7389 */ /* 0x00006200000e0010 */
[----:B------:R-:W-:Y:S05]  /*2520*/  RET.REL.NODEC R12 `(_ZN4vllm25paged_attention_v2_kernelIthLi80ELi8ELi128ELNS_18Fp8KVCacheDataTypeE2ELb0ELi512EEEvPfS2_PT_PKS3_PKT0_S9_ifPKiSB_iPKfiiiSD_SD_iiiii) ;  /* 0xffffdad00c007950 */ /* 0x000fea0003c3ffff */
.L_x_4137:
        /* <DEDUP_REMOVED lines=13> */
.L_x_24757:


//--------------------- .text._ZN4vllm25paged_attention_v2_kernelIthLi64ELi8ELi128ELNS_18Fp8KVCacheDataTypeE2ELb0ELi512EEEvPfS2_PT_PKS3_PKT0_S9_ifPKiSB_iPKfiiiSD_SD_iiiii --------------------------
	.section	.text._ZN4vllm25paged_attention_v2_kernelIthLi64ELi8ELi128ELNS_18Fp8KVCacheDataTypeE2ELb0ELi512EEEvPfS2_PT_PKS3_PKT0_S9_ifPKiSB_iPKfiiiSD_SD_iiiii,"ax",@progbits
	.sectioninfo	@"SHI_REGISTERS=32"
	.align	128
        .global         _ZN4vllm25paged_attention_v2_kernelIthLi64ELi8ELi128ELNS_18Fp8KVCacheDataTypeE2ELb0ELi512EEEvPfS2_PT_PKS3_PKT0_S9_ifPKiSB_iPKfiiiSD_SD_iiiii
        .type           _ZN4vllm25paged_attention_v2_kernelIthLi64ELi8ELi128ELNS_18Fp8KVCacheDataTypeE2ELb0ELi512EEEvPfS2_PT_PKS3_PKT0_S9_ifPKiSB_iPKfiiiSD_SD_iiiii,@function
        .size           _ZN4vllm25paged_attention_v2_kernelIthLi64ELi8ELi128ELNS_18Fp8KVCacheDataTypeE2ELb0ELi512EEEvPfS2_PT_PKS3_PKT0_S9_ifPKiSB_iPKfiiiSD_SD_iiiii,(.L_x_24758 - _ZN4vllm25paged_attention_v2_kernelIthLi64ELi8ELi128ELNS_18Fp8KVCacheDataTypeE2ELb0ELi512EEEvPfS2_PT_PKS3_PKT0_S9_ifPKiSB_iPKfiiiSD_SD_iiiii)
        .other          _ZN4vllm25paged_attention_v2_kernelIthLi64ELi8ELi128ELNS_18Fp8KVCacheDataTypeE2ELb0ELi512EEEvPfS2_PT_PKS3_PKT0_S9_ifPKiSB_iPKfiiiSD_SD_iiiii,@"STO_CUDA_ENTRY STV_DEFAULT"
_ZN4vllm25paged_attention_v2_kernelIthLi64ELi8ELi128ELNS_18Fp8KVCacheDataTypeE2ELb0ELi512EEEvPfS2_PT_PKS3_PKT0_S9_ifPKiSB_iPKfiiiSD_SD_iiiii:
.text._ZN4vllm25paged_attention_v2_kernelIthLi64ELi8ELi128ELNS_18Fp8KVCacheDataTypeE2ELb0ELi512EEEvPfS2_PT_PKS3_PKT0_S9_ifPKiSB_iPKfiiiSD_SD_iiiii:
[----:B------:R-:W-:Y:S02]  /*0000*/  MOV R1, c[0x0][0x28] ;  /* 0x00000a0000017a02 */ /* 0x000fe40000000f00 */
        /* <DEDUP_REMOVED lines=33> */
.L_x_4163:
[----:B------:R-:W-:Y:S02]  /*0220*/  FMNMX.FTZ R18, R7, -3.40282346638528859812e+38, !PT ;  /* 0xff7fffff07127809 */ /* 0x000fe40007810000 */
[----:B------:R-:W-:Y:S01]  /*0230*/  MOV R9, 0xff7fffff ;  /* 0xff7fffff00097802 */ /* 0x000fe20000000f00 */
[----:B------:R-:W-:Y:S05]  /*0240*/  BRA.DIV ~URZ, `(.L_x_4140) ;  /* 0x00001fb27f007947 */ /* 0x000fea000b800000 */
[----:B------:R-:W1:Y:S02]  /*0250*/  SHFL.BFLY PT, R7, R18, 0x8, 0x1f ;  /* 0x0d001f0012077f89 */ /* 0x000e6400000e0000 */
[----:B-1----:R-:W-:-:S05]  /*0260*/  FMNMX.FTZ R7, R18, R7, !PT ;  /* 0x0000000712077209 */ /* 0x002fca0007810000 */
[----:B------:R1:W2:Y:S02]  /*0270*/  SHFL.BFLY PT, R12, R7, 0x4, 0x1f ;  /* 0x0c801f00070c7f89 */ /* 0x0002a400000e0000 */
.L_x_4164:
        /* <DEDUP_REMOVED lines=16> */
[----:B------:R-:W-:Y:S01]  /*0380*/  UIADD3 UR4, -UR39, -0x41, URZ ;  /* 0xffffffbf27047890 */ /* 0x000fe2000fffe13f */
[----:B------:R-:W-:Y:S01]  /*0390*/  LOP3.LUT R9, RZ, R4, RZ, 0x33, !PT ;  /* 0x00000004ff097212 */ /* 0x000fe200078e33ff */
[----:B------:R-:W-:Y:S01]  /*03a0*/  BSSY B1, `(.L_x_4143) ;  /* 0x000001b000017945 */ /* 0x000fe20003800000 */
[----:B------:R-:W-:Y:S01]  /*03b0*/  LOP3.LUT R12, RZ, R2, RZ, 0x33, !PT ;  /* 0x00000002ff0c7212 */ /* 0x000fe200078e33ff */
[----:B------:R-:W-:Y:S01]  /*03c0*/  HFMA2.MMA R11, -RZ, RZ, 0, 0 ;  /* 0x00000000ff0b7435 */ /* 0x000fe200000001ff */
[----:B------:R-:W-:Y:S01]  /*03d0*/  IMAD.MOV.U32 R13, RZ, RZ, R3 ;  /* 0x000000ffff0d7224 */ /* 0x000fe200078e0003 */
        /* <DEDUP_REMOVED lines=10> */
[----:B------:R-:W-:Y:S01]  /*0480*/  IMAD.MOV.U32 R13, RZ, RZ, R3 ;  /* 0x000000ffff0d7224 */ /* 0x000fe200078e0003 */
[----:B------:R-:W-:-:S03]  /*0490*/  MOV R11, RZ ;  /* 0x000000ff000b7202 */ /* 0x000fc60000000f00 */
.L_x_4145:
        /* <DEDUP_REMOVED lines=11> */
.L_x_4144:
[----:B------:R-:W-:Y:S05]  /*0550*/  BSYNC B1 ;  /* 0x0000000000017941 */ /* 0x000fea0003800000 */
.L_x_4143:
        /* <DEDUP_REMOVED lines=10> */
.L_x_4148:
[----:B------:R-:W2:Y:S01]  /*0600*/  LDS R22, [R14+-0x400] ;  /* 0xfffc00000e167984 */ /* 0x000ea20000000800 */
[----:B------:R-:W-:-:S03]  /*0610*/  IADD3 R13, R13, 0x800, RZ ;  /* 0x000008000d0d7810 */ /* 0x000fc60007ffe0ff */
[----:B------:R-:W3:Y:S01]  /*0620*/  LDS R15, [R14] ;  /* 0x000000000e0f7984 */ /* 0x000ee20000000800 */
[----:B------:R-:W-:-:S03]  /*0630*/  ISETP.GE.AND P2, PT, R13, R9, PT ;  /* 0x000000090d00720c */ /* 0x000fc60003f46270 */
[----:B------:R-:W4:Y:S04]  /*0640*/  LDS R20, [R14+0x200] ;  /* 0x000200000e147984 */ /* 0x000f280000000800 */
[----:B------:R-:W5:Y:S04]  /*0650*/  LDS R24, [R14+-0x200] ;  /* 0xfffe00000e187984 */ /* 0x000f680000000800 */
[----:B------:R-:W1:Y:S04]  /*0660*/  LDS R12, [R14+0x800] ;  /* 0x000800000e0c7984 */ /* 0x000e680000000800 */
        /* <DEDUP_REMOVED lines=93> */
.L_x_4147:
[----:B------:R-:W-:Y:S05]  /*0c40*/  BSYNC B1 ;  /* 0x0000000000017941 */ /* 0x000fea0003800000 */
.L_x_4146:
        /* <DEDUP_REMOVED lines=55> */
.L_x_4150:
[----:B------:R-:W-:Y:S05]  /*0fc0*/  BSYNC B1 ;  /* 0x0000000000017941 */ /* 0x000fea0003800000 */
.L_x_4149:
        /* <DEDUP_REMOVED lines=26> */
.L_x_4142:
[----:B------:R-:W-:Y:S05]  /*1170*/  BSYNC B0 ;  /* 0x0000000000007941 */ /* 0x000fea0003800000 */
.L_x_4141:
        /* <DEDUP_REMOVED lines=43> */
.L_x_4155:
        /* <DEDUP_REMOVED lines=8> */
.L_x_4154:
[----:B------:R-:W-:Y:S05]  /*14b0*/  BSYNC B1 ;  /* 0x0000000000017941 */ /* 0x000fea0003800000 */
.L_x_4153:
        /* <DEDUP_REMOVED lines=10> */
.L_x_4158:
        /* <DEDUP_REMOVED lines=34> */
[----:B--2---:R-:W-:-:S03]  /*1780*/  FMUL.FTZ R13, R2, R22 ;  /* 0x00000016020d7220 */ /* 0x004fc60000410000 */
[----:B------:R-:W-:Y:S01]  /*1790*/  STS [R4+-0x200], R26 ;  /* 0xfffe001a04007388 */ /* 0x000fe20000000800 */
        /* <DEDUP_REMOVED lines=16> */
.L_x_4157:
[----:B------:R-:W-:Y:S05]  /*18a0*/  BSYNC B1 ;  /* 0x0000000000017941 */ /* 0x000fea0003800000 */
.L_x_4156:
        /* <DEDUP_REMOVED lines=31> */
.L_x_4160:
[----:B------:R-:W-:Y:S05]  /*1aa0*/  BSYNC B1 ;  /* 0x0000000000017941 */ /* 0x000fea0003800000 */
.L_x_4159:
        /* <DEDUP_REMOVED lines=14> */
.L_x_4152:
[----:B------:R-:W-:Y:S05]  /*1b90*/  BSYNC B0 ;  /* 0x0000000000007941 */ /* 0x000fea0003800000 */
.L_x_4151:
        /* <DEDUP_REMOVED lines=9> */
[----:B------:R-:W-:Y:S01]  /*1c30*/  USHF.R.S32.HI UR4, URZ, 0x1f, UR40 ;  /* 0x0000001f3f047899 */ /* 0x000fe20008011428 */
[----:B0-----:R-:W-:Y:S02]  /*1c40*/  IMAD R5, R6, c[0x0][0x14], RZ ;  /* 0x0000050006057a24 */ /* 0x001fe400078e02ff */
        /* <DEDUP_REMOVED lines=13> */
.L_x_4162:
[----:B------:R-:W-:Y:S05]  /*1d20*/  BSYNC B0 ;  /* 0x0000000000007941 */ /* 0x000fea0003800000 */
.L_x_4161:
[----:B------:R-:W-:Y:S01]  /*1d30*/  BAR.SYNC.DEFER_BLOCKING 0x0 ;  /* 0x0000000000007b1d */ /* 0x000fe20000010000 */
[----:B------:R-:W-:Y:S01]  /*1d40*/  LOP3.LUT R2, R3, 0xffffffe0, RZ, 0xc0, !PT ;  /* 0xffffffe003027812 */ /* 0x000fe200078ec0ff */
[----:B0-----:R-:W-:-:S03]  /*1d50*/  HFMA2.MMA R5, -RZ, RZ, 0, 0 ;  /* 0x00000000ff057435 */ /* 0x001fc600000001ff */
[----:B------:R-:W-:Y:S01]  /*1d60*/  ISETP.NE.AND P2, PT, R2, 0x20, PT ;  /* 0x000000200200780c */ /* 0x000fe20003f45270 */
[----:B------:R-:W-:Y:S01]  /*1d70*/  IMAD.MOV.U32 R2, RZ, RZ, RZ ;  /* 0x000000ffff027224 */ /* 0x000fe200078e00ff */
[----:B------:R-:W-:Y:S04]  /*1d80*/  @!P1 STS [R8.X4+-0x1e0], RZ ;  /* 0xfffe20ff08009388 */ /* 0x000fe80000004800 */
[----:B------:R-:W-:Y:S04]  /*1d90*/  @!P1 STS [R8.X4+-0x160], RZ ;  /* 0xfffea0ff08009388 */ /* 0x000fe80000004800 */
[----:B------:R-:W-:Y:S01]  /*1da0*/  BAR.SYNC.DEFER_BLOCKING 0x0 ;  /* 0x0000000000007b1d */ /* 0x000fe20000010000 */
[----:B------:R-:W-:-:S05]  /*1db0*/  ISETP.GT.AND P1, PT, R3, 0x1f, PT ;  /* 0x0000001f0300780c */ /* 0x000fca0003f24270 */
        /* <DEDUP_REMOVED lines=8> */
[----:B------:R0:W-:Y:S04]  /*1e40*/  @!P2 STS [R8.X4+-0x60], R5 ;  /* 0xffffa0050800a388 */ /* 0x0001e80000004800 */
        /* <DEDUP_REMOVED lines=24> */
[----:B------:R-:W-:Y:S02]  /*1fd0*/  F2FP.PACK_AB R2, R5, R2 ;  /* 0x000000020502723e */ /* 0x000fe400000000ff */
[--C-:B------:R-:W-:Y:S02]  /*1fe0*/  LEA.HI.X R5, R8, c[0x0][0x174], R3.reuse, 0x1, P0 ;  /* 0x00005d0008057a11 */ /* 0x100fe400000f0c03 */
[----:B------:R-:W-:Y:S02]  /*1ff0*/  LEA.HI.X R7, R7, c[0x0][0x174], R0, 0x1, P1 ;  /* 0x00005d0007077a11 */ /* 0x000fe400008f0c00 */
[----:B------:R-:W-:Y:S01]  /*2000*/  PRMT R3, R2, 0x7632, R3 ;  /* 0x0000763202037816 */ /* 0x000fe20000000003 */
[----:B------:R-:W-:Y:S04]  /*2010*/  STG.E.U16 [R4.64], R2 ;  /* 0x0000000204007986 */ /* 0x000fe8000c101524 */
[----:B------:R-:W-:Y:S01]  /*2020*/  STG.E.U16 [R6.64], R3 ;  /* 0x0000000306007986 */ /* 0x000fe2000c101524 */
[----:B------:R-:W-:Y:S05]  /*2030*/  EXIT ;  /* 0x000000000000794d */ /* 0x000fea0003800000 */
.L_x_4138:
        /* <DEDUP_REMOVED lines=20> */
.L_x_4139:
[----:B------:R-:W-:Y:S01]  /*2180*/  HFMA2.MMA R14, -RZ, RZ, 0, 9.5367431640625e-07 ;  /* 0x00000010ff0e7435 */ /* 0x000fe200000001ff */
[----:B------:R-:W-:Y:S01]  /*2190*/  MOV R7, 0xff7fffff ;  /* 0xff7fffff00077802 */ /* 0x000fe20000000f00 */
[----:B------:R-:W-:Y:S01]  /*21a0*/  IMAD.MOV.U32 R11, RZ, RZ, 0x1f ;  /* 0x0000001fff0b7424 */ /* 0x000fe200078e00ff */
[----:B------:R-:W-:Y:S02]  /*21b0*/  MOV R16, 0xffffffff ;  /* 0xffffffff00107802 */ /* 0x000fe40000000f00 */
[----:B------:R-:W-:Y:S02]  /*21c0*/  MOV R12, 0x21e0 ;  /* 0x000021e0000c7802 */ /* 0x000fe40000000f00 */
[----:B0-----:R-:W-:Y:S05]  /*21d0*/  CALL.REL.NOINC `($__internal_97_$__cuda_sm70_shflsync_bfly_p) ;  /* 0x0000010000007944 */ /* 0x001fea0003c00000 */
[----:B01----:R-:W-:Y:S01]  /*21e0*/  MOV R7, R11 ;  /* 0x0000000b00077202 */ /* 0x003fe20000000f00 */
[----:B------:R-:W-:Y:S05]  /*21f0*/  BRA `(.L_x_4163) ;  /* 0xffffe02000007947 */ /* 0x000fea000383ffff */
.L_x_4140:
[----:B------:R-:W-:Y:S01]  /*2200*/  HFMA2.MMA R14, -RZ, RZ, 0, 4.76837158203125e-07 ;  /* 0x00000008ff0e7435 */ /* 0x000fe200000001ff */
[----:B------:R-:W-:Y:S01]  /*2210*/  IMAD.MOV.U32 R7, RZ, RZ, R18 ;  /* 0x000000ffff077224 */ /* 0x000fe200078e0012 */
[----:B------:R-:W-:Y:S01]  /*2220*/  MOV R11, 0x1f ;  /* 0x0000001f000b7802 */ /* 0x000fe20000000f00 */
[----:B------:R-:W-:Y:S01]  /*2230*/  IMAD.MOV.U32 R16, RZ, RZ, -0x1 ;  /* 0xffffffffff107424 */ /* 0x000fe200078e00ff */
[----:B------:R-:W-:-:S02]  /*2240*/  MOV R12, 0x2260 ;  /* 0x00002260000c7802 */ /* 0x000fc40000000f00 */
[----:B0-----:R-:W-:Y:S05]  /*2250*/  CALL.REL.NOINC `($__internal_97_$__cuda_sm70_shflsync_bfly_p) ;  /* 0x0000008000007944 */ /* 0x001fea0003c00000 */
[----:B0-----:R-:W-:Y:S01]  /*2260*/  HFMA2.MMA R14, -RZ, RZ, 0, 2.384185791015625e-07 ;  /* 0x00000004ff0e7435 */ /* 0x001fe200000001ff */
[----:B-1----:R-:W-:Y:S01]  /*2270*/  FMNMX.FTZ R7, R18, R11, !PT ;  /* 0x0000000b12077209 */ /* 0x002fe20007810000 */
[----:B------:R-:W-:Y:S01]  /*2280*/  IMAD.MOV.U32 R16, RZ, RZ, -0x1 ;  /* 0xffffffffff107424 */ /* 0x000fe200078e00ff */
[----:B------:R-:W-:-:S02]  /*2290*/  MOV R11, 0x1f ;  /* 0x0000001f000b7802 */ /* 0x000fc40000000f00 */
[----:B------:R-:W-:Y:S02]  /*22a0*/  MOV R12, 0x22c0 ;  /* 0x000022c0000c7802 */ /* 0x000fe40000000f00 */
[----:B------:R-:W-:Y:S05]  /*22b0*/  CALL.REL.NOINC `($__internal_97_$__cuda_sm70_shflsync_bfly_p) ;  /* 0x0000002000007944 */ /* 0x000fea0003c00000 */
[----:B-1----:R-:W-:Y:S01]  /*22c0*/  MOV R12, R11 ;  /* 0x0000000b000c7202 */ /* 0x002fe20000000f00 */
[----:B0-----:R-:W-:Y:S05]  /*22d0*/  BRA `(.L_x_4164) ;  /* 0xffffdfa000007947 */ /* 0x001fea000383ffff */
        .weak           $__internal_97_$__cuda_sm70_shflsync_bfly_p
        .type           $__internal_97_$__cuda_sm70_shflsync_bfly_p,@function
        .size           $__internal_97_$__cuda_sm70_shflsync_bfly_p,(.L_x_24758 - $__internal_97_$__cuda_sm70_shflsync_bfly_p)
$__internal_97_$__cuda_sm70_shflsync_bfly_p:
[----:B------:R-:W-:Y:S01]  /*22e0*/  HFMA2.MMA R13, -RZ, RZ, 0, 0 ;  /* 0x00000000ff0d7435 */ /* 0x000fe200000001ff */
[----:B------:R-:W-:Y:S04]  /*22f0*/  WARPSYNC R16 ;  /* 0x0000001000007348 */ /* 0x000fe80003800000 */
[----:B------:R0:W1:Y:S01]  /*2300*/  SHFL.BFLY PT, R11, R7, R14, R11 ;  /* 0x0c00000e070b7389 */ /* 0x00006200000e000b */
[----:B------:R-:W-:Y:S05]  /*2310*/  RET.REL.NODEC R12 `(_ZN4vllm25paged_attention_v2_kernelIthLi64ELi8ELi128ELNS_18Fp8KVCacheDataTypeE2ELb0ELi512EEEvPfS2_PT_PKS3_PKT0_S9_ifPKiSB_iPKfiiiSD_SD_iiiii) ;  /* 0xffffdce00c007950 */ /* 0x000fea0003c3ffff */
.L_x_4165:
        /* <DEDUP_REMOVED lines=14> */
.L_x_24758:


//--------------------- .text._ZN4vllm25paged_attention_v2_kernelIthLi32ELi8ELi128ELNS_18Fp8KVCacheDataTypeE2ELb0ELi512EEEvPfS2_PT_PKS3_PKT0_S9_ifPKiSB_iPKfiiiSD_SD_iiiii --------------------------
	.section	.text._ZN4vllm25paged_attention_v2_kernelIthLi32ELi8ELi128ELNS_18Fp8KVCacheDataTypeE2ELb0ELi512EEEvPfS2_PT_PKS3_PKT0_S9_ifPKiSB_iPKfiiiSD_SD_iiiii,"ax",@progbits
	.sectioninfo	@"SHI_REGISTERS=32"
	.align	128
        .global         _ZN4vllm25paged_attention_v2_kernelIthLi32ELi8ELi128ELNS_18Fp8KVCacheDataTypeE2ELb0ELi512EEEvPfS2_PT_PKS3_PKT0_S9_ifPKiSB_iPKfiiiSD_SD_iiiii
        .type           _ZN4vllm25paged_attention_v2_kernelIthLi32ELi8ELi128ELNS_18Fp8KVCacheDataTypeE2ELb0ELi512EEEvPfS2_PT_PKS3_PKT0_S9_ifPKiSB_iPKfiiiSD_SD_iiiii,@function
        .size           _ZN4vllm25paged_attention_v2_kernelIthLi32ELi8ELi128ELNS_18Fp8KVCacheDataTypeE2ELb0ELi512EEEvPfS2_PT_PKS3_PKT0_S9_ifPKiSB_iPKfiiiSD_SD_iiiii,(.L_x_24759 - _ZN4vllm25paged_attention_v2_kernelIthLi32ELi8ELi128ELNS_18Fp8KVCacheDataTypeE2ELb0ELi512EEEvPfS2_PT_PKS3_PKT0_S9_ifPKiSB_iPKfiiiSD_SD_iiiii)
        .other          _ZN4vllm25paged_attention_v2_kernelIthLi32ELi8ELi128ELNS_18Fp8KVCacheDataTypeE2ELb0ELi512EEEvPfS2_PT_PKS3_PKT0_S9_ifPKiSB_iPKfiiiSD_SD_iiiii,@"STO_CUDA_ENTRY STV_DEFAULT"
_ZN4vllm25paged_attention_v2_kernelIthLi32ELi8ELi128ELNS_18Fp8KVCacheDataTypeE2ELb0ELi512EEEvPfS2_PT_PKS3_PKT0_S9_ifPKiSB_iPKfiiiSD_SD_iiiii:
.text._ZN4vllm25paged_attention_v2_kernelIthLi32ELi8ELi128ELNS_18Fp8KVCacheDataTypeE2ELb0ELi512EEEvPfS2_PT_PKS3_PKT0_S9_ifPKiSB_iPKfiiiSD_SD_iiiii:
        /* <DEDUP_REMOVED lines=33> */
.L_x_4191:
[----:B------:R-:W-:Y:S02]  /*0210*/  FMNMX.FTZ R18, R10, -3.40282346638528859812e+38, !PT ;  /* 0xff7fffff0a127809 */ /* 0x000fe40007810000 */
[----:B------:R-:W-:Y:S01]  /*0220*/  MOV R14, 0xff7fffff ;  /* 0xff7fffff000e7802 */ /* 0x000fe20000000f00 */
[----:B------:R-:W-:Y:S05]  /*0230*/  BRA.DIV ~URZ, `(.L_x_4168) ;  /* 0x00001ef27f007947 */ /* 0x000fea000b800000 */
[----:B------:R-:W1:Y:S02]  /*0240*/  SHFL.BFLY PT, R10, R18, 0x8, 0x1f ;  /* 0x0d001f00120a7f89 */ /* 0x000e6400000e0000 */
[----:B-1----:R-:W-:-:S05]  /*0250*/  FMNMX.FTZ R10, R18, R10, !PT ;  /* 0x0000000a120a7209 */ /* 0x002fca0007810000 */
[----:B------:R1:W2:Y:S02]  /*0260*/  SHFL.BFLY PT, R13, R10, 0x4, 0x1f ;  /* 0x0c801f000a0d7f89 */ /* 0x0002a400000e0000 */
.L_x_4192:
        /* <DEDUP_REMOVED lines=35> */
.L_x_4173:
        /* <DEDUP_REMOVED lines=11> */
.L_x_4172:
[----:B------:R-:W-:Y:S05]  /*0550*/  BSYNC B1 ;  /* 0x0000000000017941 */ /* 0x000fea0003800000 */
.L_x_4171:
        /* <DEDUP_REMOVED lines=10> */
.L_x_4176:
        /* <DEDUP_REMOVED lines=100> */
.L_x_4175:
[----:B------:R-:W-:Y:S05]  /*0c40*/  BSYNC B1 ;  /* 0x0000000000017941 */ /* 0x000fea0003800000 */
.L_x_4174:
        /* <DEDUP_REMOVED lines=55> */
.L_x_4178:
[----:B------:R-:W-:Y:S05]  /*0fc0*/  BSYNC B1 ;  /* 0x0000000000017941 */ /* 0x000fea0003800000 */
.L_x_4177:
        /* <DEDUP_REMOVED lines=26> */
.L_x_4170:
[----:B------:R-:W-:Y:S05]  /*1170*/  BSYNC B0 ;  /* 0x0000000000007941 */ /* 0x000fea0003800000 */
.L_x_4169:
        /* <DEDUP_REMOVED lines=43> */
.L_x_4183:
        /* <DEDUP_REMOVED lines=8> */
.L_x_4182:
[----:B------:R-:W-:Y:S05]  /*14b0*/  BSYNC B1 ;  /* 0x0000000000017941 */ /* 0x000fea0003800000 */
.L_x_4181:
        /* <DEDUP_REMOVED lines=10> */
.L_x_4186:
        /* <DEDUP_REMOVED lines=52> */
.L_x_4185:
[----:B------:R-:W-:Y:S05]  /*18a0*/  BSYNC B1 ;  /* 0x0000000000017941 */ /* 0x000fea0003800000 */
.L_x_4184:
        /* <DEDUP_REMOVED lines=31> */
.L_x_4188:
[----:B------:R-:W-:Y:S05]  /*1aa0*/  BSYNC B1 ;  /* 0x0000000000017941 */ /* 0x000fea0003800000 */
.L_x_4187:
        /* <DEDUP_REMOVED lines=14> */
.L_x_4180:
[----:B------:R-:W-:Y:S05]  /*1b90*/  BSYNC B0 ;  /* 0x0000000000007941 */ /* 0x000fea0003800000 */
.L_x_4179:
        /* <DEDUP_REMOVED lines=24> */
.L_x_4190:
[----:B------:R-:W-:Y:S05]  /*1d20*/  BSYNC B0 ;  /* 0x0000000000007941 */ /* 0x000fea0003800000 */
.L_x_4189:
[----:B------:R-:W-:Y:S01]  /*1d30*/  BAR.SYNC.DEFER_BLOCKING 0x0 ;  /* 0x0000000000007b1d */ /* 0x000fe20000010000 */
[----:B------:R-:W-:-:S04]  /*1d40*/  LOP3.LUT R5, R4, 0xffffffe0, RZ, 0xc0, !PT ;  /* 0xffffffe004057812 */ /* 0x000fc800078ec0ff */
[----:B------:R-:W-:Y:S01]  /*1d50*/  ISETP.NE.AND P2, PT, R5, 0x20, PT ;  /* 0x000000200500780c */ /* 0x000fe20003f45270 */
[----:B------:R-:W-:Y:S01]  /*1d60*/  IMAD.MOV.U32 R5, RZ, RZ, RZ ;  /* 0x000000ffff057224 */ /* 0x000fe200078e00ff */
[----:B------:R-:W-:Y:S04]  /*1d70*/  @!P1 STS [R6.X4+-0xe0], RZ ;  /* 0xffff20ff06009388 */ /* 0x000fe80000004800 */
[----:B------:R-:W-:Y:S01]  /*1d80*/  BAR.SYNC.DEFER_BLOCKING 0x0 ;  /* 0x0000000000007b1d */ /* 0x000fe20000010000 */
[C---:B------:R-:W-:Y:S02]  /*1d90*/  ISETP.GT.AND P1, PT, R4.reuse, 0x1f, PT ;  /* 0x0000001f0400780c */ /* 0x040fe40003f24270 */
[----:B------:R-:W-:-:S03]  /*1da0*/  IADD3 R4, R4, 0x1f, RZ ;  /* 0x0000001f04047810 */ /* 0x000fc60007ffe0ff */
[----:B------:R-:W1:Y:S02]  /*1db0*/  @!P0 LDS R2, [R6.X4+0x20] ;  /* 0x0000200006028984 */ /* 0x000e640000004800 */
[----:B-1----:R-:W-:Y:S02]  /*1dc0*/  @!P0 FADD.FTZ R5, RZ, R2 ;  /* 0x00000002ff058221 */ /* 0x002fe40000010000 */
[----:B------:R-:W-:Y:S01]  /*1dd0*/  BAR.SYNC.DEFER_BLOCKING 0x0 ;  /* 0x0000000000007b1d */ /* 0x000fe20000010000 */
[----:B------:R-:W-:-:S05]  /*1de0*/  ISETP.GT.U32.AND P0, PT, R4, 0x3e, PT ;  /* 0x0000003e0400780c */ /* 0x000fca0003f04070 */
[----:B------:R1:W-:Y:S04]  /*1df0*/  @!P2 STS [R6.X4+-0x60], R5 ;  /* 0xffffa0050600a388 */ /* 0x0003e80000004800 */
[----:B------:R-:W-:Y:S06]  /*1e00*/  BAR.SYNC.DEFER_BLOCKING 0x0 ;  /* 0x0000000000007b1d */ /* 0x000fec0000010000 */
[----:B------:R1:W2:Y:S04]  /*1e10*/  @!P1 LDS R2, [R6.X4+0x20] ;  /* 0x0000200006029984 */ /* 0x0002a80000004800 */
[----:B------:R-:W-:Y:S06]  /*1e20*/  BAR.SYNC.DEFER_BLOCKING 0x0 ;  /* 0x0000000000007b1d */ /* 0x000fec0000010000 */
[----:B------:R-:W-:Y:S05]  /*1e30*/  @P0 EXIT ;  /* 0x000000000000094d */ /* 0x000fea0003800000 */
[----:B01----:R-:W-:Y:S01]  /*1e40*/  IMAD R7, R7, c[0x0][0x14], RZ ;  /* 0x0000050007077a24 */ /* 0x003fe200078e02ff */
[----:B------:R-:W-:Y:S01]  /*1e50*/  SHF.L.U32 R3, R3, 0x5, RZ ;  /* 0x0000000503037819 */ /* 0x000fe200000006ff */
[----:B------:R-:W-:Y:S01]  /*1e60*/  IMAD R4, R0, c[0x0][0xc], RZ ;  /* 0x0000030000047a24 */ /* 0x000fe200078e02ff */
[----:B------:R-:W-:Y:S01]  /*1e70*/  SHF.R.S32.HI R6, RZ, 0x1f, R11 ;  /* 0x0000001fff067819 */ /* 0x000fe2000001140b */
[----:B--2---:R-:W-:Y:S01]  /*1e80*/  @!P1 FADD.FTZ R5, R5, R2 ;  /* 0x0000000205059221 */ /* 0x004fe20000010000 */
[----:B------:R-:W-:Y:S01]  /*1e90*/  SHF.L.U32 R0, R7, 0x5, RZ ;  /* 0x0000000507007819 */ /* 0x000fe200000006ff */
[----:B------:R-:W-:Y:S01]  /*1ea0*/  IMAD R7, R4, c[0x0][0x14], RZ ;  /* 0x0000050004077a24 */ /* 0x000fe200078e02ff */
[----:B------:R-:W-:-:S02]  /*1eb0*/  SHF.R.S32.HI R4, RZ, 0x1f, R3 ;  /* 0x0000001fff047819 */ /* 0x000fc40000011403 */
[----:B------:R-:W-:Y:S02]  /*1ec0*/  IADD3 R11, P0, P2, R0, R11, R3 ;  /* 0x0000000b000b7210 */ /* 0x000fe40007a1e003 */
[----:B------:R-:W-:Y:S01]  /*1ed0*/  SHF.R.S32.HI R3, RZ, 0x1f, R0 ;  /* 0x0000001fff037819 */ /* 0x000fe20000011400 */
[----:B------:R-:W-:Y:S01]  /*1ee0*/  IMAD.SHL.U32 R0, R7, 0x20, RZ ;  /* 0x0000002007007824 */ /* 0x000fe200078e00ff */
[----:B------:R-:W-:Y:S02]  /*1ef0*/  F2FP.PACK_AB R5, RZ, R5 ;  /* 0x00000005ff05723e */ /* 0x000fe400000000ff */
[----:B------:R-:W-:Y:S02]  /*1f00*/  IADD3.X R7, R3, R6, R4, P0, P2 ;  /* 0x0000000603077210 */ /* 0x000fe400007e4404 */
[----:B------:R-:W-:-:S04]  /*1f10*/  IADD3 R3, P0, R0, R11, RZ ;  /* 0x0000000b00037210 */ /* 0x000fc80007f1e0ff */
[----:B------:R-:W-:Y:S02]  /*1f20*/  LEA.HI.X.SX32 R0, R0, R7, 0x1, P0 ;  /* 0x0000000700007211 */ /* 0x000fe400000f0eff */
[----:B------:R-:W-:-:S04]  /*1f30*/  LEA R2, P0, R3, c[0x0][0x170], 0x1 ;  /* 0x00005c0003027a11 */ /* 0x000fc800078008ff */
[----:B------:R-:W-:-:S05]  /*1f40*/  LEA.HI.X R3, R3, c[0x0][0x174], R0, 0x1, P0 ;  /* 0x00005d0003037a11 */ /* 0x000fca00000f0c00 */
[----:B------:R-:W-:Y:S01]  /*1f50*/  STG.E.U16 [R2.64], R5 ;  /* 0x0000000502007986 */ /* 0x000fe2000c101524 */
[----:B------:R-:W-:Y:S05]  /*1f60*/  EXIT ;  /* 0x000000000000794d */ /* 0x000fea0003800000 */
.L_x_4166:
        /* <DEDUP_REMOVED lines=20> */
.L_x_4167:
[----:B------:R-:W-:Y:S01]  /*20b0*/  HFMA2.MMA R15, -RZ, RZ, 0, 9.5367431640625e-07 ;  /* 0x00000010ff0f7435 */ /* 0x000fe200000001ff */
[----:B------:R-:W-:Y:S01]  /*20c0*/  MOV R10, 0xff7fffff ;  /* 0xff7fffff000a7802 */ /* 0x000fe20000000f00 */
[----:B------:R-:W-:Y:S01]  /*20d0*/  IMAD.MOV.U32 R16, RZ, RZ, 0x1f ;  /* 0x0000001fff107424 */ /* 0x000fe200078e00ff */
[----:B------:R-:W-:Y:S02]  /*20e0*/  MOV R17, 0xffffffff ;  /* 0xffffffff00117802 */ /* 0x000fe40000000f00 */
[----:B------:R-:W-:Y:S02]  /*20f0*/  MOV R12, 0x2110 ;  /* 0x00002110000c7802 */ /* 0x000fe40000000f00 */
[----:B0-----:R-:W-:Y:S05]  /*2100*/  CALL.REL.NOINC `($__internal_98_$__cuda_sm70_shflsync_bfly_p) ;  /* 0x0000010000007944 */ /* 0x001fea0003c00000 */
[----:B01----:R-:W-:Y:S01]  /*2110*/  MOV R10, R15 ;  /* 0x0000000f000a7202 */ /* 0x003fe20000000f00 */
[----:B------:R-:W-:Y:S05]  /*2120*/  BRA `(.L_x_4191) ;  /* 0xffffe0e000007947 */ /* 0x000fea000383ffff */
.L_x_4168:
[----:B------:R-:W-:Y:S01]  /*2130*/  HFMA2.MMA R15, -RZ, RZ, 0, 4.76837158203125e-07 ;  /* 0x00000008ff0f7435 */ /* 0x000fe200000001ff */
[----:B------:R-:W-:Y:S01]  /*2140*/  IMAD.MOV.U32 R10, RZ, RZ, R18 ;  /* 0x000000ffff0a7224 */ /* 0x000fe200078e0012 */
[----:B------:R-:W-:Y:S01]  /*2150*/  MOV R16, 0x1f ;  /* 0x0000001f00107802 */ /* 0x000fe20000000f00 */
[----:B------:R-:W-:Y:S01]  /*2160*/  IMAD.MOV.U32 R17, RZ, RZ, -0x1 ;  /* 0xffffffffff117424 */ /* 0x000fe200078e00ff */
[----:B------:R-:W-:-:S02]  /*2170*/  MOV R12, 0x2190 ;  /* 0x00002190000c7802 */ /* 0x000fc40000000f00 */
[----:B0-----:R-:W-:Y:S05]  /*2180*/  CALL.REL.NOINC `($__internal_98_$__cuda_sm70_shflsync_bfly_p) ;  /* 0x0000008000007944 */ /* 0x001fea0003c00000 */
[----:B01----:R-:W-:Y:S01]  /*2190*/  FMNMX.FTZ R10, R18, R15, !PT ;  /* 0x0000000f120a7209 */ /* 0x003fe20007810000 */
[----:B------:R-:W-:Y:S01]  /*21a0*/  HFMA2.MMA R15, -RZ, RZ, 0, 2.384185791015625e-07 ;  /* 0x00000004ff0f7435 */ /* 0x000fe200000001ff */
[----:B------:R-:W-:Y:S01]  /*21b0*/  MOV R16, 0x1f ;  /* 0x0000001f00107802 */ /* 0x000fe20000000f00 */
[----:B------:R-:W-:Y:S01]  /*21c0*/  IMAD.MOV.U32 R17, RZ, RZ, -0x1 ;  /* 0xffffffffff117424 */ /* 0x000fe200078e00ff */
[----:B------:R-:W-:-:S03]  /*21d0*/  MOV R12, 0x21f0 ;  /* 0x000021f0000c7802 */ /* 0x000fc60000000f00 */
[----:B------:R-:W-:Y:S05]  /*21e0*/  CALL.REL.NOINC `($__internal_98_$__cuda_sm70_shflsync_bfly_p) ;  /* 0x0000002000007944 */ /* 0x000fea0003c00000 */
[----:B-1----:R-:W-:Y:S01]  /*21f0*/  MOV R13, R15 ;  /* 0x0000000f000d7202 */ /* 0x002fe20000000f00 */
[----:B0-----:R-:W-:Y:S05]  /*2200*/  BRA `(.L_x_4192) ;  /* 0xffffe06000007947 */ /* 0x001fea000383ffff */
        .weak           $__internal_98_$__cuda_sm70_shflsync_bfly_p
        .type           $__internal_98_$__cuda_sm70_shflsync_bfly_p,@function
        .size           $__internal_98_$__cuda_sm70_shflsync_bfly_p,(.L_x_24759 - $__internal_98_$__cuda_sm70_shflsync_bfly_p)
$__internal_98_$__cuda_sm70_shflsync_bfly_p:
[----:B------:R-:W-:Y:S01]  /*2210*/  HFMA2.MMA R13, -RZ, RZ, 0, 0 ;  /* 0x00000000ff0d7435 */ /* 0x000fe200000001ff */
[----:B------:R-:W-:Y:S04]  /*2220*/  WARPSYNC R17 ;  /* 0x0000001100007348 */ /* 0x000fe80003800000 */
[----:B------:R0:W1:Y:S01]  /*2230*/  SHFL.BFLY PT, R15, R10, R15, R16 ;  /* 0x0c00000f0a0f7389 */ /* 0x00006200000e0010 */
[----:B------:R-:W-:Y:S05]  /*2240*/  RET.REL.NODEC R12 `(_ZN4vllm25paged_attention_v2_kernelIthLi32ELi8ELi128ELNS_18Fp8KVCacheDataTypeE2ELb0ELi512EEEvPfS2_PT_PKS3_PKT0_S9_ifPKiSB_iPKfiiiSD_SD_iiiii) ;  /* 0xffffddb00c007950 */ /* 0x000fea0003c3ffff */
.L_x_4193:
        /* <DEDUP_REMOVED lines=11> */
.L_x_24759:


//--------------------- .text._ZN4vllm25paged_attention_v2_kernelIthLi256ELi8ELi128ELNS_18Fp8KVCacheDataTypeE2ELb1ELi512EEEvPfS2_PT_PKS3_PKT0_S9_ifPKiSB_iPKfiiiSD_SD_iiiii --------------------------
	.section	.text._ZN4vllm25paged_attention_v2_kernelIthLi256ELi8ELi128ELNS_18Fp8KVCacheDataTypeE2ELb1ELi512EEEvPfS2_PT_PKS3_PKT0_S9_ifPKiSB_iPKfiiiSD_SD_iiiii,"ax",@progbits
	.sectioninfo	@"SHI_REGISTERS=32"
	.align	128
        .global         _ZN4vllm25paged_attention_v2_kernelIthLi256ELi8ELi128ELNS_18Fp8KVCacheDataTypeE2ELb1ELi512EEEvPfS2_PT_PKS3_PKT0_S9_ifPKiSB_iPKfiiiSD_SD_iiiii
        .type           _ZN4vllm25paged_attention_v2_kernelIthLi256ELi8ELi128ELNS_18Fp8KVCacheDataTypeE2ELb1ELi512EEEvPfS2_PT_PKS3_PKT0_S9_ifPKiSB_iPKfiiiSD_SD_iiiii,@function
        .size           _ZN4vllm25paged_attention_v2_kernelIthLi256ELi8ELi128ELNS_18Fp8KVCacheDataTypeE2ELb1ELi512EEEvPfS2_PT_PKS3_PKT0_S9_ifPKiSB_iPKfiiiSD_SD_iiiii,(.L_x_24760 - _ZN4vllm25paged_attention_v2_kernelIthLi256ELi8ELi128ELNS_18Fp8KVCacheDataTypeE2ELb1ELi512EEEvPfS2_PT_PKS3_PKT0_S9_ifPKiSB_iPKfiiiSD_SD_iiiii)
        .other          _ZN4vllm25paged_attention_v2_kernelIthLi256ELi8ELi128ELNS_18Fp8KVCacheDataTypeE2ELb1ELi512EEEvPfS2_PT_PKS3_PKT0_S9_ifPKiSB_iPKfiiiSD_SD_iiiii,@"STO_CUDA_ENTRY STV_DEFAULT"
_ZN4vllm25paged_attention_v2_kernelIthLi256ELi8ELi128ELNS_18Fp8KVCacheDataTypeE2ELb1ELi512EEEvPfS2_PT_PKS3_PKT0_S9_ifPKiSB_iPKfiiiSD_SD_iiiii:
.text._ZN4vllm25paged_attention_v2_kernelIthLi256ELi8ELi128ELNS_18Fp8KVCacheDataTypeE2ELb1ELi512EEEvPfS2_PT_PKS3_PKT0_S9_ifPKiSB_iPKfiiiSD_SD_iiiii:
        /* <DEDUP_REMOVED lines=14> */
[----:B------:R-:W-:Y:S01]  /*00e0*/  LEA R11, R6, 0x40, 0x6 ;  /* 0x00000040060b7811 */ /* 0x000fe200078e30ff */
        /* <DEDUP_REMOVED lines=9> */
[----:B0-----:R-:W-:Y:S02]  /*0180*/  IMAD.MOV.U32 R2, RZ, RZ, RZ ;  /* 0x000000ffff027224 */ /* 0x001fe400078e00ff */
[----:B-1----:R-:W-:-:S04]  /*0190*/  IMAD.MOV R17, RZ, RZ, -R3 ;  /* 0x000000ffff117224 */ /* 0x002fc800078e0a03 */
        /* <DEDUP_REMOVED lines=11> */
[----:B------:R-:W0:Y:S01]  /*0250*/  S2R R3, SR_CTAID.X ;  /* 0x0000000000037919 */ /* 0x000e220000002500 */
[-C--:B------:R-:W-:Y:S02]  /*0260*/  @!P1 IADD3 R5, R5, -R18.reuse, RZ ;  /* 0x8000001205059210 */ /* 0x080fe40007ffe0ff */
[----:B------:R-:W-:Y:S02]  /*0270*/  @!P1 IADD3 R8, R8, 0x1, RZ ;  /* 0x0000000108089810 */ /* 0x000fe40007ffe0ff */
[----:B------:R-:W-:Y:S02]  /*0280*/  ISETP.GE.U32.AND P0, PT, R5, R18, PT ;  /* 0x000000120500720c */ /* 0x000fe40003f06070 */
[----:B------:R-:W-:Y:S02]  /*0290*/  IMNMX R11, R16, R11, PT ;  /* 0x0000000b100b7217 */ /* 0x000fe40003800200 */
[----:B------:R-:W-:-:S03]  /*02a0*/  ISETP.NE.AND P1, PT, RZ, c[0x0][0x1e4], PT ;  /* 0x00007900ff007a0c */ /* 0x000fc60003f25270 */
[----:B------:R-:W-:-:S04]  /*02b0*/  IMAD R0, R6, -0x40, R11 ;  /* 0xffffffc006007824 */ /* 0x000fc800078e020b */
[----:B------:R-:W-:Y:S02]  /*02c0*/  IMAD R5, R0, 0x8, R15 ;  /* 0x0000000800057824 */ /* 0x000fe400078e020f */
[----:B------:R-:W-:Y:S02]  /*02d0*/  @P0 IADD3 R8, R8, 0x1, RZ ;  /* 0x0000000108080810 */ /* 0x000fe40007ffe0ff */
[----:B------:R-:W-:Y:S02]  /*02e0*/  ISETP.GT.AND P0, PT, R2, -0x1, PT ;  /* 0xffffffff0200780c */ /* 0x000fe40003f04270 */
[----:B------:R-:W-:Y:S01]  /*02f0*/  LOP3.LUT R2, R9, 0xffffffe0, RZ, 0xc0, !PT ;  /* 0xffffffe009027812 */ /* 0x000fe200078ec0ff */
[----:B------:R-:W-:Y:S01]  /*0300*/  @!P2 IMAD.MOV R8, RZ, RZ, -R8 ;  /* 0x000000ffff08a224 */ /* 0x000fe200078e0a08 */
[----:B------:R-:W-:Y:S02]  /*0310*/  IMNMX R0, R14, R5, PT ;  /* 0x000000050e007217 */ /* 0x000fe40003800200 */
[----:B------:R-:W-:Y:S01]  /*0320*/  SHF.R.S32.HI R9, RZ, 0x5, R9 ;  /* 0x00000005ff097819 */ /* 0x000fe20000011409 */
[----:B------:R-:W-:Y:S01]  /*0330*/  IMAD.IADD R2, R13, 0x1, -R2 ;  /* 0x000000010d027824 */ /* 0x000fe200078e0a02 */
        /* <DEDUP_REMOVED lines=60> */
.L_x_4194:
[----:B0-----:R-:W-:-:S05]  /*0700*/  MOV R4, c[0x0][0xc] ;  /* 0x0000030000047a02 */ /* 0x001fca0000000f00 */
[----:B------:R-:W-:-:S04]  /*0710*/  IMAD R4, R4, c[0x0][0x1d8], R3 ;  /* 0x0000760004047a24 */ /* 0x000fc800078e0203 */
[----:B------:R-:W-:-:S03]  /*0720*/  IMAD R12, R4, c[0x0][0x1e8], RZ ;  /* 0x00007a00040c7a24 */ /* 0x000fc600078e02ff */
.L_x_4195:
        /* <DEDUP_REMOVED lines=16> */
[----:B------:R-:W-:Y:S01]  /*0830*/  IADD3 R20, -R15, R4, -R20 ;  /* 0x000000040f147210 */ /* 0x000fe20007ffe914 */
[----:B------:R-:W-:Y:S01]  /*0840*/  IMAD.MOV.U32 R4, RZ, RZ, RZ ;  /* 0x000000ffff047224 */ /* 0x000fe200078e00ff */
        /* <DEDUP_REMOVED lines=8> */
.L_x_4199:
        /* <DEDUP_REMOVED lines=36> */
.L_x_4197:
[----:B------:R-:W-:Y:S05]  /*0b10*/  BSYNC B7 ;  /* 0x0000000000077941 */ /* 0x000fea0003800000 */
.L_x_4196:
[----:B------:R-:W-:Y:S05]  /*0b20*/  BRA.DIV ~URZ, `(.L_x_4200) ;  /* 0x00002a027f007947 */ /* 0x000fea000b800000 */
[----:B------:R-:W-:-:S05]  /*0b30*/  IMAD.MOV.U32 R4, RZ, RZ, -0x800001 ;  /* 0xff7fffffff047424 */ /* 0x000fca00078e00ff */
.L_x_4232:
[----:B------:R-:W-:Y:S02]  /*0b40*/  FMNMX.FTZ R18, R4, -3.40282346638528859812e+38, !PT ;  /* 0xff7fffff04127809 */ /* 0x000fe40007810000 */
[----:B------:R-:W-:Y:S01]  /*0b50*/  MOV R17, 0xff7fffff ;  /* 0xff7fffff00117802 */ /* 0x000fe20000000f00 */
[----:B------:R-:W-:Y:S05]  /*0b60*/  BRA.DIV ~URZ, `(.L_x_4201) ;  /* 0x00002a427f007947 */ /* 0x000fea000b800000 */
[----:B------:R-:W0:Y:S02]  /*0b70*/  SHFL.BFLY PT, R4, R18, 0x8, 0x1f ;  /* 0x0d001f0012047f89 */ /* 0x000e2400000e0000 */
[----:B0-----:R-:W-:-:S05]  /*0b80*/  FMNMX.FTZ R18, R18, R4, !PT ;  /* 0x0000000412127209 */ /* 0x001fca0007810000 */
[----:B------:R0:W1:Y:S02]  /*0b90*/  SHFL.BFLY PT, R5, R18, 0x4, 0x1f ;  /* 0x0c801f0012057f89 */ /* 0x00006400000e0000 */
.L_x_4233:
        /* <DEDUP_REMOVED lines=35> */
.L_x_4206:
        /* <DEDUP_REMOVED lines=11> */
.L_x_4205:
[----:B------:R-:W-:Y:S05]  /*0e80*/  BSYNC B1 ;  /* 0x0000000000017941 */ /* 0x000fea0003800000 */
.L_x_4204:
        /* <DEDUP_REMOVED lines=10> */
.L_x_4209:
        /* <DEDUP_REMOVED lines=100> */
.L_x_4208:
[----:B------:R-:W-:Y:S05]  /*1570*/  BSYNC B1 ;  /* 0x0000000000017941 */ /* 0x000fea0003800000 */
.L_x_4207:
        /* <DEDUP_REMOVED lines=55> */
.L_x_4211:
[----:B------:R-:W-:Y:S05]  /*18f0*/  BSYNC B1 ;  /* 0x0000000000017941 */ /* 0x000fea0003800000 */
.L_x_4210:
        /* <DEDUP_REMOVED lines=26> */
.L_x_4203:
[----:B------:R-:W-:Y:S05]  /*1aa0*/  BSYNC B0 ;  /* 0x0000000000007941 */ /* 0x000fea0003800000 */
.L_x_4202:
        /* <DEDUP_REMOVED lines=43> */
.L_x_4216:
        /* <DEDUP_REMOVED lines=8> */
.L_x_4215:
[----:B------:R-:W-:Y:S05]  /*1de0*/  BSYNC B1 ;  /* 0x0000000000017941 */ /* 0x000fea0003800000 */
.L_x_4214:
        /* <DEDUP_REMOVED lines=10> */
.L_x_4219:
        /* <DEDUP_REMOVED lines=52> */
.L_x_4218:
[----:B------:R-:W-:Y:S05]  /*21d0*/  BSYNC B1 ;  /* 0x0000000000017941 */ /* 0x000fea0003800000 */
.L_x_4217:
        /* <DEDUP_REMOVED lines=31> */
.L_x_4221:
[----:B------:R-:W-:Y:S05]  /*23d0*/  BSYNC B1 ;  /* 0x0000000000017941 */ /* 0x000fea0003800000 */
.L_x_4220:
        /* <DEDUP_REMOVED lines=14> */
.L_x_4213:
[----:B------:R-:W-:Y:S05]  /*24c0*/  BSYNC B0 ;  /* 0x0000000000007941 */ /* 0x000fea0003800000 */
.L_x_4212:
        /* <DEDUP_REMOVED lines=20> */
.L_x_4223:
[----:B------:R-:W-:Y:S05]  /*2610*/  BSYNC B0 ;  /* 0x0000000000007941 */ /* 0x000fea0003800000 */
.L_x_4222:
        /* <DEDUP_REMOVED lines=25> */
.L_x_4227:
        /* <DEDUP_REMOVED lines=33> */
.L_x_4225:
[----:B------:R-:W-:Y:S05]  /*29c0*/  BSYNC B6 ;  /* 0x0000000000067941 */ /* 0x000fea0003800000 */
.L_x_4224:
[----:B------:R-:W-:Y:S01]  /*29d0*/  WARPSYNC 0xffffffff ;  /* 0xffffffff00007948 */ /* 0x000fe20003800000 */
[----:B------:R-:W-:Y:S01]  /*29e0*/  BAR.SYNC.DEFER_BLOCKING 0x0 ;  /* 0x0000000000007b1d */ /* 0x000fe20000010000 */
[----:B0-----:R-:W-:Y:S01]  /*29f0*/  LOP3.LUT R0, R13, 0xffffffc0, RZ, 0xc0, !PT ;  /* 0xffffffc00d007812 */ /* 0x001fe200078ec0ff */
[----:B------:R-:W-:Y:S01]  /*2a00*/  IMAD R9, R9, 0x100, R2 ;  /* 0x0000010009097824 */ /* 0x000fe200078e0202 */
[C---:B------:R-:W-:Y:S01]  /*2a10*/  ISETP.GT.AND P1, PT, R13.reuse, 0x3f, PT ;  /* 0x0000003f0d00780c */ /* 0x040fe20003f24270 */
[----:B------:R-:W-:Y:S01]  /*2a20*/  CS2R R18, SRZ ;  /* 0x0000000000127805 */ /* 0x000fe2000001ff00 */
[----:B------:R-:W-:Y:S01]  /*2a30*/  ISETP.NE.AND P0, PT, R0, 0x40, PT ;  /* 0x000000400000780c */ /* 0x000fe20003f05270 */
[----:B------:R-:W-:Y:S01]  /*2a40*/  BSSY B0, `(.L_x_4228) ;  /* 0x0000025000007945 */ /* 0x000fe20003800000 */
[C---:B------:R-:W-:Y:S01]  /*2a50*/  LOP3.LUT R4, R13.reuse, 0xffffffe0, RZ, 0xc0, !PT ;  /* 0xffffffe00d047812 */ /* 0x040fe200078ec0ff */
[----:B------:R-:W-:Y:S01]  /*2a60*/  IMAD.MOV.U32 R0, RZ, RZ, RZ ;  /* 0x000000ffff007224 */ /* 0x000fe200078e00ff */
[C---:B------:R-:W-:Y:S01]  /*2a70*/  IADD3 R5, R13.reuse, 0x1f, RZ ;  /* 0x0000001f0d057810 */ /* 0x040fe20007ffe0ff */
[----:B------:R-:W-:Y:S01]  /*2a80*/  CS2R R20, SRZ ;  /* 0x0000000000147805 */ /* 0x000fe2000001ff00 */
[----:B------:R-:W-:Y:S01]  /*2a90*/  ISETP.NE.AND P2, PT, R4, 0x20, PT ;  /* 0x000000200400780c */ /* 0x000fe20003f45270 */
[----:B------:R-:W-:Y:S01]  /*2aa0*/  HFMA2.MMA R4, -RZ, RZ, 0, 0 ;  /* 0x00000000ff047435 */ /* 0x000fe200000001ff */
[----:B------:R-:W-:Y:S01]  /*2ab0*/  ISETP.GT.AND P3, PT, R13, 0x1f, PT ;  /* 0x0000001f0d00780c */ /* 0x000fe20003f64270 */
        /* <DEDUP_REMOVED lines=29> */
.L_x_4229:
[----:B0-----:R-:W-:Y:S05]  /*2c90*/  BSYNC B0 ;  /* 0x0000000000007941 */ /* 0x001fea0003800000 */
.L_x_4228:
        /* <DEDUP_REMOVED lines=28> */
.L_x_4231:
[----:B0-----:R-:W-:Y:S05]  /*2e60*/  BSYNC B0 ;  /* 0x0000000000007941 */ /* 0x001fea0003800000 */
.L_x_4230:
        /* <DEDUP_REMOVED lines=32> */
[----:B------:R-:W-:Y:S02]  /*3070*/  F2FP.PACK_AB R25, R25, R4 ;  /* 0x000000041919723e */ /* 0x000fe400000000ff */
[----:B------:R-:W-:Y:S02]  /*3080*/  LEA.HI.X.SX32 R8, R8, R27, 0x1, P4 ;  /* 0x0000001b08087211 */ /* 0x000fe400020f0eff */
[----:B------:R-:W-:Y:S01]  /*3090*/  LEA R4, P1, R5, c[0x0][0x170], 0x1 ;  /* 0x00005c0005047a11 */ /* 0x000fe200078208ff */
[----:B------:R0:W-:Y:S01]  /*30a0*/  STG.E.U16 [R2.64], R25 ;  /* 0x0000001902007986 */ /* 0x0001e2000c101524 */
        /* <DEDUP_REMOVED lines=33> */
.L_x_4198:
        /* <DEDUP_REMOVED lines=19> */
.L_x_4226:
        /* <DEDUP_REMOVED lines=20> */
.L_x_4200:
[----:B------:R-:W-:Y:S01]  /*3530*/  HFMA2.MMA R20, -RZ, RZ, 0, 1.847743988037109375e-06 ;  /* 0x0000001fff147435 */ /* 0x000fe200000001ff */
[----:B------:R-:W-:Y:S01]  /*3540*/  IMAD.MOV.U32 R18, RZ, RZ, -0x800001 ;  /* 0xff7fffffff127424 */ /* 0x000fe200078e00ff */
[----:B------:R-:W-:Y:S01]  /*3550*/  MOV R4, 0x3590 ;  /* 0x0000359000047802 */ /* 0x000fe20000000f00 */
[----:B------:R-:W-:Y:S02]  /*3560*/  IMAD.MOV.U32 R19, RZ, RZ, 0x10 ;  /* 0x00000010ff137424 */ /* 0x000fe400078e00ff */
[----:B------:R-:W-:Y:S02]  /*3570*/  IMAD.MOV.U32 R21, RZ, RZ, -0x1 ;  /* 0xffffffffff157424 */ /* 0x000fe400078e00ff */
[----:B------:R-:W-:Y:S05]  /*3580*/  CALL.REL.NOINC `($__internal_99_$__cuda_sm70_shflsync_bfly_p) ;  /* 0x000000f000007944 */ /* 0x000fea0003c00000 */
[----:B-1----:R-:W-:Y:S01]  /*3590*/  IMAD.MOV.U32 R4, RZ, RZ, R19 ;  /* 0x000000ffff047224 */ /* 0x002fe200078e0013 */
[----:B0-----:R-:W-:Y:S05]  /*35a0*/  BRA `(.L_x_4232) ;  /* 0xffffd59000007947 */ /* 0x001fea000383ffff */
.L_x_4201:
[----:B------:R-:W-:Y:S01]  /*35b0*/  IMAD.MOV.U32 R19, RZ, RZ, 0x8 ;  /* 0x00000008ff137424 */ /* 0x000fe200078e00ff */
[----:B------:R-:W-:Y:S01]  /*35c0*/  MOV R4, 0x3600 ;  /* 0x0000360000047802 */ /* 0x000fe20000000f00 */
[----:B------:R-:W-:Y:S02]  /*35d0*/  IMAD.MOV.U32 R20, RZ, RZ, 0x1f ;  /* 0x0000001fff147424 */ /* 0x000fe400078e00ff */
[----:B------:R-:W-:-:S02]  /*35e0*/  IMAD.MOV.U32 R21, RZ, RZ, -0x1 ;  /* 0xffffffffff157424 */ /* 0x000fc400078e00ff */
[----:B------:R-:W-:Y:S05]  /*35f0*/  CALL.REL.NOINC `($__internal_99_$__cuda_sm70_shflsync_bfly_p) ;  /* 0x0000008000007944 */ /* 0x000fea0003c00000 */
[----:B01----:R-:W-:Y:S01]  /*3600*/  FMNMX.FTZ R18, R18, R19, !PT ;  /* 0x0000001312127209 */ /* 0x003fe20007810000 */
[----:B------:R-:W-:Y:S01]  /*3610*/  IMAD.MOV.U32 R20, RZ, RZ, 0x1f ;  /* 0x0000001fff147424 */ /* 0x000fe200078e00ff */
[----:B------:R-:W-:Y:S01]  /*3620*/  MOV R19, 0x4 ;  /* 0x0000000400137802 */ /* 0x000fe20000000f00 */
[----:B------:R-:W-:Y:S01]  /*3630*/  IMAD.MOV.U32 R21, RZ, RZ, -0x1 ;  /* 0xffffffffff157424 */ /* 0x000fe200078e00ff */
[----:B------:R-:W-:-:S02]  /*3640*/  MOV R4, 0x3660 ;  /* 0x0000366000047802 */ /* 0x000fc40000000f00 */
[----:B------:R-:W-:Y:S05]  /*3650*/  CALL.REL.NOINC `($__internal_99_$__cuda_sm70_shflsync_bfly_p) ;  /* 0x0000002000007944 */ /* 0x000fea0003c00000 */
[----:B-1----:R-:W-:Y:S01]  /*3660*/  IMAD.MOV.U32 R5, RZ, RZ, R19 ;  /* 0x000000ffff057224 */ /* 0x002fe200078e0013 */
[----:B0-----:R-:W-:Y:S05]  /*3670*/  BRA `(.L_x_4233) ;  /* 0xffffd52000007947 */ /* 0x001fea000383ffff */
        .weak           $__internal_99_$__cuda_sm70_shflsync_bfly_p
        .type           $__internal_99_$__cuda_sm70_shflsync_bfly_p,@function
        .size           $__internal_99_$__cuda_sm70_shflsync_bfly_p,(.L_x_24760 - $__internal_99_$__cuda_sm70_shflsync_bfly_p)
$__internal_99_$__cuda_sm70_shflsync_bfly_p:
[----:B------:R-:W-:Y:S01]  /*3680*/  IMAD.MOV.U32 R5, RZ, RZ, 0x0 ;  /* 0x00000000ff057424 */ /* 0x000fe200078e00ff */
[----:B------:R-:W-:Y:S04]  /*3690*/  WARPSYNC R21 ;  /* 0x0000001500007348 */ /* 0x000fe80003800000 */
[----:B------:R0:W1:Y:S01]  /*36a0*/  SHFL.BFLY PT, R19, R18, R19, R20 ;  /* 0x0c00001312137389 */ /* 0x00006200000e0014 */
[----:B------:R-:W-:Y:S05]  /*36b0*/  RET.REL.NODEC R4 `(_ZN4vllm25paged_attention_v2_kernelIthLi256ELi8ELi128ELNS_18Fp8KVCacheDataTypeE2ELb1ELi512EEEvPfS2_PT_PKS3_PKT0_S9_ifPKiSB_iPKfiiiSD_SD_iiiii) ;  /* 0xffffc94004007950 */ /* 0x000fea0003c3ffff */
.L_x_4234:
        /* <DEDUP_REMOVED lines=12> */
.L_x_24760:


//--------------------- .text._ZN4vllm25paged_attention_v2_kernelIthLi192ELi8ELi128ELNS_18Fp8KVCacheDataTypeE2ELb1ELi512EEEvPfS2_PT_PKS3_PKT0_S9_ifPKiSB_iPKfiiiSD_SD_iiiii --------------------------
	.section	.text._ZN4vllm25paged_attention_v2_kernelIthLi192ELi8ELi128ELNS_18Fp8KVCacheDataTypeE2ELb1ELi512EEEvPfS2_PT_PKS3_PKT0_S9_ifPKiSB_iPKfiiiSD_SD_iiiii,"ax",@progbits
	.sectioninfo	@"SHI_REGISTERS=32"
	.align	128
        .global         _ZN4vllm25paged_attention_v2_kernelIthLi192ELi8ELi128ELNS_18Fp8KVCacheDataTypeE2ELb1ELi512EEEvPfS2_PT_PKS3_PKT0_S9_ifPKiSB_iPKfiiiSD_SD_iiiii
        .type           _ZN4vllm25paged_attention_v2_kernelIthLi192ELi8ELi128ELNS_18Fp8KVCacheDataTypeE2ELb1ELi512EEEvPfS2_PT_PKS3_PKT0_S9_ifPKiSB_iPKfiiiSD_SD_iiiii,@function
        .size           _ZN4vllm25paged_attention_v2_kernelIthLi192ELi8ELi128ELNS_18Fp8KVCacheDataTypeE2ELb1ELi512EEEvPfS2_PT_PKS3_PKT0_S9_ifPKiSB_iPKfiiiSD_SD_iiiii,(.L_x_24761 - _ZN4vllm25paged_attention_v2_kernelIthLi192ELi8ELi128ELNS_18Fp8KVCacheDataTypeE2ELb1ELi512EEEvPfS2_PT_PKS3_PKT0_S9_ifPKiSB_iPKfiiiSD_SD_iiiii)
        .other          _ZN4vllm25paged_attention_v2_kernelIthLi192ELi8ELi128ELNS_18Fp8KVCacheDataTypeE2ELb1ELi512EEEvPfS2_PT_PKS3_PKT0_S9_ifPKiSB_iPKfiiiSD_SD_iiiii,@"STO_CUDA_ENTRY STV_DEFAULT"
_ZN4vllm25paged_attention_v2_kernelIthLi192ELi8ELi128ELNS_18Fp8KVCacheDataTypeE2ELb1ELi512EEEvPfS2_PT_PKS3_PKT0_S9_ifPKiSB_iPKfiiiSD_SD_iiiii:
.text._ZN4vllm25paged_attention_v2_kernelIthLi192ELi8ELi128ELNS_18Fp8KVCacheDataTypeE2ELb1ELi512EEEvPfS2_PT_PKS3_PKT0_S9_ifPKiSB_iPKfiiiSD_SD_iiiii:
        /* <DEDUP_REMOVED lines=18> */
[----:B------:R-:W-:-:S03]  /*0120*/  ISETP.GE.AND P2, PT, R4, RZ, PT ;  /* 0x000000ff0400720c */ /* 0x000fc60003f46270 */
[----:B-1----:R-:W1:Y:S01]  /*0130*/  MUFU.RCP R0, R0 ;  /* 0x0000000000007308 */ /* 0x002e620000001000 */
[----:B0-----:R-:W-:Y:S02]  /*0140*/  SHF.R.S32.HI R20, RZ, 0x1f, R9 ;  /* 0x0000001fff147819 */ /* 0x001fe40000011409 */
[----:B-1----:R-:W-:-:S05]  /*0150*/  IADD3 R2, R0, 0xffffffe, RZ ;  /* 0x0ffffffe00027810 */ /* 0x002fca0007ffe0ff */
[----:B------:R0:W1:Y:S02]  /*0160*/  F2I.FTZ.U32.TRUNC.NTZ R3, R2 ;  /* 0x0000000200037305 */ /* 0x000064000021f000 */
[----:B0-----:R-:W-:Y:S02]  /*0170*/  IMAD.MOV.U32 R2, RZ, RZ, RZ ;  /* 0x000000ffff027224 */ /* 0x001fe400078e00ff */
[----:B-1----:R-:W-:-:S04]  /*0180*/  IMAD.MOV R17, RZ, RZ, -R3 ;  /* 0x000000ffff117224 */ /* 0x002fc800078e0a03 */
[----:B------:R-:W-:-:S04]  /*0190*/  IMAD R17, R17, R18, RZ ;  /* 0x0000001211117224 */ /* 0x000fc800078e02ff */
[----:B------:R-:W-:-:S04]  /*01a0*/  IMAD.HI.U32 R17, R3, R17, R2 ;  /* 0x0000001103117227 */ /* 0x000fc800078e0002 */
[----:B------:R-:W-:Y:S02]  /*01b0*/  IMAD.MOV.U32 R2, RZ, RZ, c[0x0][0x1e8] ;  /* 0x00007a00ff027624 */ /* 0x000fe400078e00ff */
        /* <DEDUP_REMOVED lines=14> */
[----:B------:R-:W-:-:S03]  /*02a0*/  LEA.HI R5, R20, R9, RZ, 0x5 ;  /* 0x0000000914057211 */ /* 0x000fc600078f28ff */
[----:B------:R-:W-:Y:S01]  /*02b0*/  IMAD R0, R10, -0x40, R8 ;  /* 0xffffffc00a007824 */ /* 0x000fe200078e0208 */
[----:B------:R-:W-:Y:S02]  /*02c0*/  LOP3.LUT R4, R5, 0xffffffe0, RZ, 0xc0, !PT ;  /* 0xffffffe005047812 */ /* 0x000fe400078ec0ff */
[----:B------:R-:W-:Y:S01]  /*02d0*/  @P0 IADD3 R6, R6, 0x1, RZ ;  /* 0x0000000106060810 */ /* 0x000fe20007ffe0ff */
[----:B------:R-:W-:Y:S01]  /*02e0*/  IMAD R3, R0, 0x8, R15 ;  /* 0x0000000800037824 */ /* 0x000fe200078e020f */
[----:B------:R-:W-:Y:S01]  /*02f0*/  ISETP.GT.AND P0, PT, R2, -0x1, PT ;  /* 0xffffffff0200780c */ /* 0x000fe20003f04270 */
[----:B------:R-:W-:Y:S01]  /*0300*/  IMAD.IADD R4, R9, 0x1, -R4 ;  /* 0x0000000109047824 */ /* 0x000fe200078e0a04 */
[----:B------:R-:W-:Y:S01]  /*0310*/  SHF.R.S32.HI R5, RZ, 0x5, R5 ;  /* 0x00000005ff057819 */ /* 0x000fe20000011405 */
[----:B------:R-:W-:Y:S01]  /*0320*/  @!P2 IMAD.MOV R6, RZ, RZ, -R6 ;  /* 0x000000ffff06a224 */ /* 0x000fe200078e0a06 */
[----:B------:R-:W-:Y:S02]  /*0330*/  IMNMX R0, R14, R3, PT ;  /* 0x000000030e007217 */ /* 0x000fe40003800200 */
[----:B------:R-:W-:-:S02]  /*0340*/  @!P1 LOP3.LUT R6, RZ, c[0x0][0x1e4], RZ, 0x33, !PT ;  /* 0x00007900ff069a12 */ /* 0x000fc400078e33ff */
[----:B------:R-:W-:-:S05]  /*0350*/  IADD3 R0, -R15, R0, RZ ;  /* 0x000000000f007210 */ /* 0x000fca0007ffe1ff */
[----:B------:R-:W-:Y:S05]  /*0360*/  @P0 BRA `(.L_x_4235) ;  /* 0x000003a000000947 */ /* 0x000fea0003800000 */
[----:B--2---:R-:W-:Y:S01]  /*0370*/  IABS R12, c[0x0][0x190] ;  /* 0x00006400000c7a13 */ /* 0x004fe20000000000 */
        /* <DEDUP_REMOVED lines=57> */
.L_x_4235:
[----:B--2---:R-:W-:-:S04]  /*0710*/  IMAD.MOV.U32 R2, RZ, RZ, c[0x0][0xc] ;  /* 0x00000300ff027624 */ /* 0x004fc800078e00ff */
[----:B------:R-:W-:-:S04]  /*0720*/  IMAD R2, R2, c[0x0][0x1d8], R7 ;  /* 0x0000760002027a24 */ /* 0x000fc800078e0207 */
[----:B------:R-:W-:-:S03]  /*0730*/  IMAD R12, R2, c[0x0][0x1e8], RZ ;  /* 0x00007a00020c7a24 */ /* 0x000fc600078e02ff */
.L_x_4236:
[----:B------:R-:W-:Y:S01]  /*0740*/  LEA R13, R10, R5, 0x6 ;  /* 0x000000050a0d7211 */ /* 0x000fe200078e30ff */
[----:B------:R-:W-:Y:S01]  /*0750*/  BSSY B7, `(.L_x_4237) ;  /* 0x000003d000077945 */ /* 0x000fe20003800000 */
[----:B------:R-:W-:Y:S02]  /*0760*/  IADD3 R12, R12, 0x1, RZ ;  /* 0x000000010c0c7810 */ /* 0x000fe40007ffe0ff */
        /* <DEDUP_REMOVED lines=13> */
[----:B------:R-:W-:Y:S01]  /*0840*/  IADD3 R20, -R15, R2, -R20 ;  /* 0x000000020f147210 */ /* 0x000fe20007ffe914 */
[----:B------:R-:W-:Y:S01]  /*0850*/  IMAD.MOV.U32 R2, RZ, RZ, RZ ;  /* 0x000000ffff027224 */ /* 0x000fe200078e00ff */
[----:B0-----:R-:W-:Y:S02]  /*0860*/  IADD3 R3, R22, 0xffffffe, RZ ;  /* 0x0ffffffe16037810 */ /* 0x001fe40007ffe0ff */
[----:B------:R-:W-:-:S04]  /*0870*/  IABS R22, c[0x0][0x1e4] ;  /* 0x0000790000167a13 */ /* 0x000fc80000000000 */
[----:B------:R-:W0:Y:S02]  /*0880*/  F2I.FTZ.U32.TRUNC.NTZ R3, R3 ;  /* 0x0000000300037305 */ /* 0x000e24000021f000 */
[----:B0-----:R-:W-:-:S04]  /*0890*/  IMAD.MOV R24, RZ, RZ, -R3 ;  /* 0x000000ffff187224 */ /* 0x001fc800078e0a03 */
[----:B------:R-:W-:-:S04]  /*08a0*/  IMAD R21, R24, R19, RZ ;  /* 0x0000001318157224 */ /* 0x000fc800078e02ff */
[----:B------:R-:W-:Y:S01]  /*08b0*/  IMAD.HI.U32 R2, R3, R21, R2 ;  /* 0x0000001503027227 */ /* 0x000fe200078e0002 */
[----:B------:R-:W-:-:S03]  /*08c0*/  IADD3 R3, R6, -c[0x0][0x1dc], RZ ;  /* 0x8000770006037a10 */ /* 0x000fc60007ffe0ff */
[----:B------:R-:W-:Y:S02]  /*08d0*/  IMAD.MOV.U32 R21, RZ, RZ, R22 ;  /* 0x000000ffff157224 */ /* 0x000fe400078e0016 */
.L_x_4240:
        /* <DEDUP_REMOVED lines=36> */
.L_x_4238:
[----:B------:R-:W-:Y:S05]  /*0b20*/  BSYNC B7 ;  /* 0x0000000000077941 */ /* 0x000fea0003800000 */
.L_x_4237:
[----:B------:R-:W-:Y:S05]  /*0b30*/  BRA.DIV ~URZ, `(.L_x_4241) ;  /* 0x000028527f007947 */ /* 0x000fea000b800000 */
[----:B------:R-:W-:-:S05]  /*0b40*/  IMAD.MOV.U32 R2, RZ, RZ, -0x800001 ;  /* 0xff7fffffff027424 */ /* 0x000fca00078e00ff */
.L_x_4273:
[----:B------:R-:W-:Y:S01]  /*0b50*/  FMNMX.FTZ R18, R2, -3.40282346638528859812e+38, !PT ;  /* 0xff7fffff02127809 */ /* 0x000fe20007810000 */
[----:B------:R-:W-:Y:S01]  /*0b60*/  IMAD.MOV.U32 R17, RZ, RZ, -0x800001 ;  /* 0xff7fffffff117424 */ /* 0x000fe200078e00ff */
[----:B------:R-:W-:Y:S05]  /*0b70*/  BRA.DIV ~URZ, `(.L_x_4242) ;  /* 0x000028927f007947 */ /* 0x000fea000b800000 */
[----:B------:R-:W0:Y:S02]  /*0b80*/  SHFL.BFLY PT, R2, R18, 0x8, 0x1f ;  /* 0x0d001f0012027f89 */ /* 0x000e2400000e0000 */
[----:B0-----:R-:W-:-:S05]  /*0b90*/  FMNMX.FTZ R18, R18, R2, !PT ;  /* 0x0000000212127209 */ /* 0x001fca0007810000 */
[----:B------:R0:W1:Y:S02]  /*0ba0*/  SHFL.BFLY PT, R3, R18, 0x4, 0x1f ;  /* 0x0c801f0012037f89 */ /* 0x00006400000e0000 */
.L_x_4274:
        /* <DEDUP_REMOVED lines=35> */
.L_x_4247:
        /* <DEDUP_REMOVED lines=11> */
.L_x_4246:
[----:B------:R-:W-:Y:S05]  /*0e90*/  BSYNC B1 ;  /* 0x0000000000017941 */ /* 0x000fea0003800000 */
.L_x_4245:
        /* <DEDUP_REMOVED lines=10> */
.L_x_4250:
        /* <DEDUP_REMOVED lines=100> */
.L_x_4249:
[----:B------:R-:W-:Y:S05]  /*1580*/  BSYNC B1 ;  /* 0x0000000000017941 */ /* 0x000fea0003800000 */
.L_x_4248:
        /* <DEDUP_REMOVED lines=55> */
.L_x_4252:
[----:B------:R-:W-:Y:S05]  /*1900*/  BSYNC B1 ;  /* 0x0000000000017941 */ /* 0x000fea0003800000 */
.L_x_4251:
        /* <DEDUP_REMOVED lines=26> */
.L_x_4244:
[----:B------:R-:W-:Y:S05]  /*1ab0*/  BSYNC B0 ;  /* 0x0000000000007941 */ /* 0x000fea0003800000 */
.L_x_4243:
        /* <DEDUP_REMOVED lines=43> */
.L_x_4257:
        /* <DEDUP_REMOVED lines=8> */
.L_x_4256:
[----:B------:R-:W-:Y:S05]  /*1df0*/  BSYNC B1 ;  /* 0x0000000000017941 */ /* 0x000fea0003800000 */
.L_x_4255:
        /* <DEDUP_REMOVED lines=10> */
.L_x_4260:
        /* <DEDUP_REMOVED lines=52> */
.L_x_4259:
[----:B------:R-:W-:Y:S05]  /*21e0*/  BSYNC B1 ;  /* 0x0000000000017941 */ /* 0x000fea0003800000 */
.L_x_4258:
        /* <DEDUP_REMOVED lines=31> */
.L_x_4262:
[----:B------:R-:W-:Y:S05]  /*23e0*/  BSYNC B1 ;  /* 0x0000000000017941 */ /* 0x000fea0003800000 */
.L_x_4261:
        /* <DEDUP_REMOVED lines=14> */
.L_x_4254:
[----:B------:R-:W-:Y:S05]  /*24d0*/  BSYNC B0 ;  /* 0x0000000000007941 */ /* 0x000fea0003800000 */
.L_x_4253:
        /* <DEDUP_REMOVED lines=20> */
.L_x_4264:
[----:B------:R-:W-:Y:S05]  /*2620*/  BSYNC B0 ;  /* 0x0000000000007941 */ /* 0x000fea0003800000 */
.L_x_4263:
        /* <DEDUP_REMOVED lines=25> */
.L_x_4268:
        /* <DEDUP_REMOVED lines=33> */
.L_x_4266:
[----:B------:R-:W-:Y:S05]  /*29d0*/  BSYNC B6 ;  /* 0x0000000000067941 */ /* 0x000fea0003800000 */
.L_x_4265:
[----:B------:R-:W-:Y:S01]  /*29e0*/  WARPSYNC 0xffffffff ;  /* 0xffffffff00007948 */ /* 0x000fe20003800000 */
[----:B------:R-:W-:Y:S01]  /*29f0*/  BAR.SYNC.DEFER_BLOCKING 0x0 ;  /* 0x0000000000007b1d */ /* 0x000fe20000010000 */
[----:B0-----:R-:W-:Y:S01]  /*2a00*/  LOP3.LUT R0, R9, 0xffffffc0, RZ, 0xc0, !PT ;  /* 0xffffffc009007812 */ /* 0x001fe200078ec0ff */
[----:B------:R-:W-:Y:S01]  /*2a10*/  IMAD R5, R5, 0xc0, R4 ;  /* 0x000000c005057824 */ /* 0x000fe200078e0204 */
[C---:B------:R-:W-:Y:S01]  /*2a20*/  ISETP.GT.AND P1, PT, R9.reuse, 0x3f, PT ;  /* 0x0000003f0900780c */ /* 0x040fe20003f24270 */
[----:B------:R-:W-:Y:S01]  /*2a30*/  HFMA2.MMA R17, -RZ, RZ, 0, 0 ;  /* 0x00000000ff117435 */ /* 0x000fe200000001ff */
        /* <DEDUP_REMOVED lines=8> */
[----:B------:R-:W-:Y:S01]  /*2ac0*/  ISETP.NE.AND P2, PT, R2, 0x20, PT ;  /* 0x000000200200780c */ /* 0x000fe20003f45270 */
[----:B------:R-:W-:Y:S01]  /*2ad0*/  IMAD.MOV.U32 R9, RZ, RZ, RZ ;  /* 0x000000ffff097224 */ /* 0x000fe200078e00ff */
        /* <DEDUP_REMOVED lines=21> */
.L_x_4270:
[----:B0-----:R-:W-:Y:S05]  /*2c30*/  BSYNC B0 ;  /* 0x0000000000007941 */ /* 0x001fea0003800000 */
.L_x_4269:
        /* <DEDUP_REMOVED lines=22> */
.L_x_4272:
[----:B0-----:R-:W-:Y:S05]  /*2da0*/  BSYNC B0 ;  /* 0x0000000000007941 */ /* 0x001fea0003800000 */
.L_x_4271:
        /* <DEDUP_REMOVED lines=9> */
[----:B------:R-:W-:Y:S01]  /*2e40*/  SHF.R.S32.HI R3, RZ, 0x1f, R10 ;  /* 0x0000001fff037819 */ /* 0x000fe2000001140a */
[----:B------:R-:W-:Y:S01]  /*2e50*/  IMAD R7, R7, UR4, RZ ;  /* 0x0000000407077c24 */ /* 0x000fe2000f8e02ff */
[----:B------:R-:W-:Y:S02]  /*2e60*/  IADD3 R25, R4, 0x60, RZ ;  /* 0x0000006004197810 */ /* 0x000fe40007ffe0ff */
[----:B------:R-:W-:Y:S02]  /*2e70*/  SHF.R.S32.HI R8, RZ, 0x1f, R2 ;  /* 0x0000001fff087819 */ /* 0x000fe40000011402 */
[----:B------:R-:W-:Y:S02]  /*2e80*/  IADD3 R10, P0, P1, R2, R7, R10 ;  /* 0x00000007020a7210 */ /* 0x000fe4000791e00a */
[----:B------:R-:W-:-:S02]  /*2e90*/  SHF.R.S32.HI R7, RZ, 0x1f, R7 ;  /* 0x0000001fff077819 */ /* 0x000fc40000011407 */
[----:B------:R-:W-:Y:S02]  /*2ea0*/  IADD3 R27, R4, 0x80, RZ ;  /* 0x00000080041b7810 */ /* 0x000fe40007ffe0ff */
[----:B------:R-:W-:Y:S02]  /*2eb0*/  IADD3.X R8, R8, R7, R3, P0, P1 ;  /* 0x0000000708087210 */ /* 0x000fe400007e2403 */
[C---:B------:R-:W-:Y:S02]  /*2ec0*/  IADD3 R19, R4.reuse, 0xa0, RZ ;  /* 0x000000a004137810 */ /* 0x040fe40007ffe0ff */
[-C--:B------:R-:W-:Y:S02]  /*2ed0*/  IADD3 R3, P1, R4, R10.reuse, RZ ;  /* 0x0000000a04037210 */ /* 0x080fe40007f3e0ff */
[-C--:B------:R-:W-:Y:S02]  /*2ee0*/  IADD3 R5, P2, R21, R10.reuse, RZ ;  /* 0x0000000a15057210 */ /* 0x080fe40007f5e0ff */
[----:B------:R-:W-:-:S02]  /*2ef0*/  IADD3 R7, P3, R23, R10, RZ ;  /* 0x0000000a17077210 */ /* 0x000fc40007f7e0ff */
[-C--:B------:R-:W-:Y:S02]  /*2f00*/  IADD3 R11, P4, R25, R10.reuse, RZ ;  /* 0x0000000a190b7210 */ /* 0x080fe40007f9e0ff */
[-C--:B------:R-:W-:Y:S02]  /*2f10*/  IADD3 R13, P5, R27, R10.reuse, RZ ;  /* 0x0000000a1b0d7210 */ /* 0x080fe40007fbe0ff */
[----:B------:R-:W-:Y:S02]  /*2f20*/  IADD3 R16, P0, R19, R10, RZ ;  /* 0x0000000a13107210 */ /* 0x000fe40007f1e0ff */
[-C--:B------:R-:W-:Y:S02]  /*2f30*/  LEA.HI.X.SX32 R10, R4, R8.reuse, 0x1, P1 ;  /* 0x00000008040a7211 */ /* 0x080fe400008f0eff */
[----:B------:R-:W-:Y:S02]  /*2f40*/  LEA.HI.X.SX32 R24, R21, R8, 0x1, P2 ;  /* 0x0000000815187211 */ /* 0x000fe400010f0eff */
[----:B------:R-:W-:-:S02]  /*2f50*/  LEA R2, P1, R3, c[0x0][0x170], 0x1 ;  /* 0x00005c0003027a11 */ /* 0x000fc400078208ff */
[----:B------:R-:W-:Y:S02]  /*2f60*/  LEA R4, P2, R5, c[0x0][0x170], 0x1 ;  /* 0x00005c0005047a11 */ /* 0x000fe400078408ff */
[-C--:B------:R-:W-:Y:S02]  /*2f70*/  LEA.HI.X.SX32 R22, R23, R8.reuse, 0x1, P3 ;  /* 0x0000000817167211 */ /* 0x080fe400018f0eff */
[-C--:B------:R-:W-:Y:S02]  /*2f80*/  LEA.HI.X.SX32 R18, R25, R8.reuse, 0x1, P4 ;  /* 0x0000000819127211 */ /* 0x080fe400020f0eff */
[-C--:B------:R-:W-:Y:S02]  /*2f90*/  LEA.HI.X.SX32 R20, R27, R8.reuse, 0x1, P5 ;  /* 0x000000081b147211 */ /* 0x080fe400028f0eff */
[----:B------:R-:W-:Y:S02]  /*2fa0*/  LEA.HI.X.SX32 R19, R19, R8, 0x1, P0 ;  /* 0x0000000813137211 */ /* 0x000fe400000f0eff */
[----:B------:R-:W-:-:S02]  /*2fb0*/  LEA.HI.X R3, R3, c[0x0][0x174], R10, 0x1, P1 ;  /* 0x00005d0003037a11 */ /* 0x000fc400008f0c0a */
[----:B------:R-:W-:Y:S02]  /*2fc0*/  LEA R8, P0, R11, c[0x0][0x170], 0x1 ;  /* 0x00005c000b087a11 */ /* 0x000fe400078008ff */
[----:B------:R-:W-:Y:S02]  /*2fd0*/  LEA.HI.X R5, R5, c[0x0][0x174], R24, 0x1, P2 ;  /* 0x00005d0005057a11 */ /* 0x000fe400010f0c18 */
[----:B------:R-:W-:Y:S02]  /*2fe0*/  LEA R10, P1, R13, c[0x0][0x170], 0x1 ;  /* 0x00005c000d0a7a11 */ /* 0x000fe400078208ff */
[----:B------:R-:W-:Y:S02]  /*2ff0*/  F2FP.PACK_AB R21, R12, R9 ;  /* 0x000000090c15723e */ /* 0x000fe400000000ff */
[----:B------:R-:W-:Y:S02]  /*3000*/  LEA R12, P2, R16, c[0x0][0x170], 0x1 ;  /* 0x00005c00100c7a11 */ /* 0x000fe400078408ff */
[----:B------:R-:W-:Y:S01]  /*3010*/  LEA.HI.X R9, R11, c[0x0][0x174], R18, 0x1, P0 ;  /* 0x00005d000b097a11 */ /* 0x000fe200000f0c12 */
[----:B------:R0:W-:Y:S01]  /*3020*/  STG.E.U16 [R2.64], R21 ;  /* 0x0000001502007986 */ /* 0x0001e2000c101524 */
[----:B------:R-:W-:-:S02]  /*3030*/  LEA.HI.X R11, R13, c[0x0][0x174], R20, 0x1, P1 ;  /* 0x00005d000d0b7a11 */ /* 0x000fc400008f0c14 */
[----:B------:R-:W-:Y:S02]  /*3040*/  LEA R6, P3, R7, c[0x0][0x170], 0x1 ;  /* 0x00005c0007067a11 */ /* 0x000fe400078608ff */
[----:B------:R-:W-:Y:S02]  /*3050*/  LEA.HI.X R13, R16, c[0x0][0x174], R19, 0x1, P2 ;  /* 0x00005d00100d7a11 */ /* 0x000fe400010f0c13 */
[----:B------:R-:W-:Y:S02]  /*3060*/  F2FP.PACK_AB R14, R17, R14 ;  /* 0x0000000e110e723e */ /* 0x000fe400000000ff */
[----:B------:R-:W-:Y:S02]  /*3070*/  PRMT R16, R21, 0x7632, R16 ;  /* 0x0000763215107816 */ /* 0x000fe40000000010 */
[----:B------:R-:W-:Y:S02]  /*3080*/  F2FP.PACK_AB R0, R15, R0 ;  /* 0x000000000f00723e */ /* 0x000fe400000000ff */
[----:B------:R-:W-:Y:S01]  /*3090*/  LEA.HI.X R7, R7, c[0x0][0x174], R22, 0x1, P3 ;  /* 0x00005d0007077a11 */ /* 0x000fe200018f0c16 */
[----:B------:R1:W-:Y:S01]  /*30a0*/  STG.E.U16 [R4.64], R16 ;  /* 0x0000001004007986 */ /* 0x0003e2000c101524 */
[----:B0-----:R-:W-:-:S03]  /*30b0*/  PRMT R3, R14, 0x7632, R3 ;  /* 0x000076320e037816 */ /* 0x001fc60000000003 */
[----:B------:R-:W-:Y:S04]  /*30c0*/  STG.E.U16 [R6.64], R14 ;  /* 0x0000000e06007986 */ /* 0x000fe8000c101524 */
[----:B------:R-:W-:Y:S01]  /*30d0*/  STG.E.U16 [R8.64], R3 ;  /* 0x0000000308007986 */ /* 0x000fe2000c101524 */
[----:B-1----:R-:W-:-:S03]  /*30e0*/  PRMT R5, R0, 0x7632, R5 ;  /* 0x0000763200057816 */ /* 0x002fc60000000005 */
[----:B------:R-:W-:Y:S04]  /*30f0*/  STG.E.U16 [R10.64], R0 ;  /* 0x000000000a007986 */ /* 0x000fe8000c101524 */
[----:B------:R-:W-:Y:S01]  /*3100*/  STG.E.U16 [R12.64], R5 ;  /* 0x000000050c007986 */ /* 0x000fe2000c101524 */
[----:B------:R-:W-:Y:S05]  /*3110*/  EXIT ;  /* 0x000000000000794d */ /* 0x000fea0003800000 */
.L_x_4239:
        /* <DEDUP_REMOVED lines=19> */
.L_x_4267:
        /* <DEDUP_REMOVED lines=20> */
.L_x_4241:
[----:B------:R-:W-:Y:S01]  /*3390*/  IMAD.MOV.U32 R18, RZ, RZ, -0x800001 ;  /* 0xff7fffffff127424 */ /* 0x000fe200078e00ff */
[----:B------:R-:W-:Y:S01]  /*33a0*/  MOV R2, 0x33f0 ;  /* 0x000033f000027802 */ /* 0x000fe20000000f00 */
[----:B------:R-:W-:Y:S02]  /*33b0*/  IMAD.MOV.U32 R19, RZ, RZ, 0x10 ;  /* 0x00000010ff137424 */ /* 0x000fe400078e00ff */
[----:B------:R-:W-:Y:S02]  /*33c0*/  IMAD.MOV.U32 R20, RZ, RZ, 0x1f ;  /* 0x0000001fff147424 */ /* 0x000fe400078e00ff */
[----:B------:R-:W-:Y:S02]  /*33d0*/  IMAD.MOV.U32 R21, RZ, RZ, -0x1 ;  /* 0xffffffffff157424 */ /* 0x000fe400078e00ff */
[----:B------:R-:W-:Y:S05]  /*33e0*/  CALL.REL.NOINC `($__internal_100_$__cuda_sm70_shflsync_bfly_p) ;  /* 0x000000f000007944 */ /* 0x000fea0003c00000 */
[----:B-1----:R-:W-:Y:S01]  /*33f0*/  MOV R2, R19 ;  /* 0x0000001300027202 */ /* 0x002fe20000000f00 */
[----:B0-----:R-:W-:Y:S05]  /*3400*/  BRA `(.L_x_4273) ;  /* 0xffffd74000007947 */ /* 0x001fea000383ffff */
.L_x_4242:
[----:B------:R-:W-:Y:S01]  /*3410*/  IMAD.MOV.U32 R19, RZ, RZ, 0x8 ;  /* 0x00000008ff137424 */ /* 0x000fe200078e00ff */
[----:B------:R-:W-:Y:S01]  /*3420*/  MOV R2, 0x3460 ;  /* 0x0000346000027802 */ /* 0x000fe20000000f00 */
[----:B------:R-:W-:Y:S02]  /*3430*/  IMAD.MOV.U32 R20, RZ, RZ, 0x1f ;  /* 0x0000001fff147424 */ /* 0x000fe400078e00ff */
[----:B------:R-:W-:-:S02]  /*3440*/  IMAD.MOV.U32 R21, RZ, RZ, -0x1 ;  /* 0xffffffffff157424 */ /* 0x000fc400078e00ff */
[----:B------:R-:W-:Y:S05]  /*3450*/  CALL.REL.NOINC `($__internal_100_$__cuda_sm70_shflsync_bfly_p) ;  /* 0x0000008000007944 */ /* 0x000fea0003c00000 */
[----:B0-----:R-:W-:Y:S01]  /*3460*/  HFMA2.MMA R20, -RZ, RZ, 0, 1.847743988037109375e-06 ;  /* 0x0000001fff147435 */ /* 0x001fe200000001ff */
[----:B-1----:R-:W-:Y:S01]  /*3470*/  FMNMX.FTZ R18, R18, R19, !PT ;  /* 0x0000001312127209 */ /* 0x002fe20007810000 */
[----:B------:R-:W-:Y:S01]  /*3480*/  IMAD.MOV.U32 R19, RZ, RZ, 0x4 ;  /* 0x00000004ff137424 */ /* 0x000fe200078e00ff */
[----:B------:R-:W-:Y:S01]  /*3490*/  MOV R2, 0x34c0 ;  /* 0x000034c000027802 */ /* 0x000fe20000000f00 */
[----:B------:R-:W-:-:S02]  /*34a0*/  IMAD.MOV.U32 R21, RZ, RZ, -0x1 ;  /* 0xffffffffff157424 */ /* 0x000fc400078e00ff */
[----:B------:R-:W-:Y:S05]  /*34b0*/  CALL.REL.NOINC `($__internal_100_$__cuda_sm70_shflsync_bfly_p) ;  /* 0x0000002000007944 */ /* 0x000fea0003c00000 */
[----:B-1----:R-:W-:Y:S01]  /*34c0*/  IMAD.MOV.U32 R3, RZ, RZ, R19 ;  /* 0x000000ffff037224 */ /* 0x002fe200078e0013 */
[----:B0-----:R-:W-:Y:S05]  /*34d0*/  BRA `(.L_x_4274) ;  /* 0xffffd6d000007947 */ /* 0x001fea000383ffff */
        .weak           $__internal_100_$__cuda_sm70_shflsync_bfly_p
        .type           $__internal_100_$__cuda_sm70_shflsync_bfly_p,@function
        .size           $__internal_100_$__cuda_sm70_shflsync_bfly_p,(.L_x_24761 - $__internal_100_$__cuda_sm70_shflsync_bfly_p)
$__internal_100_$__cuda_sm70_shflsync_bfly_p:
[----:B------:R-:W-:Y:S01]  /*34e0*/  IMAD.MOV.U32 R3, RZ, RZ, 0x0 ;  /* 0x00000000ff037424 */ /* 0x000fe200078e00ff */
[----:B------:R-:W-:Y:S04]  /*34f0*/  WARPSYNC R21 ;  /* 0x0000001500007348 */ /* 0x000fe80003800000 */
[----:B------:R0:W1:Y:S01]  /*3500*/  SHFL.BFLY PT, R19, R18, R19, R20 ;  /* 0x0c00001312137389 */ /* 0x00006200000e0014 */
[----:B------:R-:W-:Y:S05]  /*3510*/  RET.REL.NODEC R2 `(_ZN4vllm25paged_attention_v2_kernelIthLi192ELi8ELi128ELNS_18Fp8KVCacheDataTypeE2ELb1ELi512EEEvPfS2_PT_PKS3_PKT0_S9_ifPKiSB_iPKfiiiSD_SD_iiiii) ;  /* 0xffffcae002007950 */ /* 0x000fea0003c3ffff */
.L_x_4275:
        /* <DEDUP_REMOVED lines=14> */
.L_x_24761:


//--------------------- .text._ZN4vllm25paged_attention_v2_kernelIthLi128ELi8ELi128ELNS_18Fp8KVCacheDataTypeE2ELb1ELi512EEEvPfS2_PT_PKS3_PKT0_S9_ifPKiSB_iPKfiiiSD_SD_iiiii --------------------------
	.section	.text._ZN4vllm25paged_attention_v2_kernelIthLi128ELi8ELi128ELNS_18Fp8KVCacheDataTypeE2ELb1ELi512EEEvPfS2_PT_PKS3_PKT0_S9_ifPKiSB_iPKfiiiSD_SD_iiiii,"ax",@progbits
	.sectioninfo	@"SHI_REGISTERS=32"
	.align	128
        .global         _ZN4vllm25paged_attention_v2_kernelIthLi128ELi8ELi128ELNS_18Fp8KVCacheDataTypeE2ELb1ELi512EEEvPfS2_PT_PKS3_PKT0_S9_ifPKiSB_iPKfiiiSD_SD_iiiii
        .type           _ZN4vllm25paged_attention_v2_kernelIthLi128ELi8ELi128ELNS_18Fp8KVCacheDataTypeE2ELb1ELi512EEEvPfS2_PT_PKS3_PKT0_S9_ifPKiSB_iPKfiiiSD_SD_iiiii,@function
        .size           _ZN4vllm25paged_attention_v2_kernelIthLi128ELi8ELi128ELNS_18Fp8KVCacheDataTypeE2ELb1ELi512EEEvPfS2_PT_PKS3_PKT0_S9_ifPKiSB_iPKfiiiSD_SD_iiiii,(.L_x_24762 - _ZN4vllm25paged_attention_v2_kernelIthLi128ELi8ELi128ELNS_18Fp8KVCacheDataTypeE2ELb1ELi512EEEvPfS2_PT_PKS3_PKT0_S9_ifPKiSB_iPKfiiiSD_SD_iiiii)
        .other          _ZN4vllm25paged_attention_v2_kernelIthLi128ELi8ELi128ELNS_18Fp8KVCacheDataTypeE2ELb1ELi512EEEvPfS2_PT_PKS3_PKT0_S9_ifPKiSB_iPKfiiiSD_SD_iiiii,@"STO_CUDA_ENTRY STV_DEFAULT"
_ZN4vllm25paged_attention_v2_kernelIthLi128ELi8ELi128ELNS_18Fp8KVCacheDataTypeE2ELb1ELi512EEEvPfS2_PT_PKS3_PKT0_S9_ifPKiSB_iPKfiiiSD_SD_iiiii:
.text._ZN4vllm25paged_attention_v2_kernelIthLi128ELi8ELi128ELNS_18Fp8KVCacheDataTypeE2ELb1ELi512EEEvPfS2_PT_PKS3_PKT0_S9_ifPKiSB_iPKfiiiSD_SD_iiiii:
        /* <DEDUP_REMOVED lines=49> */
[----:B------:R-:W-:Y:S02]  /*0310*/  @!P2 IADD3 R6, -R6, RZ, RZ ;  /* 0x000000ff0606a210 */ /* 0x000fe40007ffe1ff */
[----:B------:R-:W-:Y:S02]  /*0320*/  IMNMX R0, R14, R3, PT ;  /* 0x000000030e007217 */ /* 0x000fe40003800200 */
[----:B------:R-:W-:-:S02]  /*0330*/  SHF.R.S32.HI R5, RZ, 0x5, R5 ;  /* 0x00000005ff057819 */ /* 0x000fc40000011405 */
[----:B------:R-:W-:Y:S01]  /*0340*/  @!P1 LOP3.LUT R6, RZ, c[0x0][0x1e4], RZ, 0x33, !PT ;  /* 0x00007900ff069a12 */ /* 0x000fe200078e33ff */
[----:B------:R-:W-:-:S04]  /*0350*/  IMAD.IADD R0, R0, 0x1, -R15 ;  /* 0x0000000100007824 */ /* 0x000fc800078e0a0f */
        /* <DEDUP_REMOVED lines=59> */
.L_x_4276:
[----:B--2---:R-:W-:-:S04]  /*0710*/  IMAD.MOV.U32 R2, RZ, RZ, c[0x0][0xc] ;  /* 0x00000300ff027624 */ /* 0x004fc800078e00ff */
[----:B------:R-:W-:-:S04]  /*0720*/  IMAD R2, R2, c[0x0][0x1d8], R7 ;  /* 0x0000760002027a24 */ /* 0x000fc800078e0207 */
[----:B------:R-:W-:-:S03]  /*0730*/  IMAD R12, R2, c[0x0][0x1e8], RZ ;  /* 0x00007a00020c7a24 */ /* 0x000fc600078e02ff */
.L_x_4277:
        /* <DEDUP_REMOVED lines=17> */
[----:B------:R-:W-:Y:S02]  /*0850*/  MOV R2, RZ ;  /* 0x000000ff00027202 */ /* 0x000fe40000000f00 */
        /* <DEDUP_REMOVED lines=8> */
.L_x_4281:
        /* <DEDUP_REMOVED lines=36> */
.L_x_4279:
[----:B------:R-:W-:Y:S05]  /*0b20*/  BSYNC B7 ;  /* 0x0000000000077941 */ /* 0x000fea0003800000 */
.L_x_4278:
[----:B------:R-:W-:Y:S05]  /*0b30*/  BRA.DIV ~URZ, `(.L_x_4282) ;  /* 0x000026327f007947 */ /* 0x000fea000b800000 */
[----:B------:R-:W-:-:S05]  /*0b40*/  IMAD.MOV.U32 R2, RZ, RZ, -0x800001 ;  /* 0xff7fffffff027424 */ /* 0x000fca00078e00ff */
.L_x_4310:
[----:B------:R-:W-:Y:S02]  /*0b50*/  FMNMX.FTZ R18, R2, -3.40282346638528859812e+38, !PT ;  /* 0xff7fffff02127809 */ /* 0x000fe40007810000 */
[----:B------:R-:W-:Y:S01]  /*0b60*/  MOV R17, 0xff7fffff ;  /* 0xff7fffff00117802 */ /* 0x000fe20000000f00 */
[----:B------:R-:W-:Y:S05]  /*0b70*/  BRA.DIV ~URZ, `(.L_x_4283) ;  /* 0x000026727f007947 */ /* 0x000fea000b800000 */
[----:B------:R-:W0:Y:S02]  /*0b80*/  SHFL.BFLY PT, R2, R18, 0x8, 0x1f ;  /* 0x0d001f0012027f89 */ /* 0x000e2400000e0000 */
[----:B0-----:R-:W-:-:S05]  /*0b90*/  FMNMX.FTZ R18, R18, R2, !PT ;  /* 0x0000000212127209 */ /* 0x001fca0007810000 */
[----:B------:R0:W1:Y:S02]  /*0ba0*/  SHFL.BFLY PT, R3, R18, 0x4, 0x1f ;  /* 0x0c801f0012037f89 */ /* 0x00006400000e0000 */
.L_x_4311:
        /* <DEDUP_REMOVED lines=35> */
.L_x_4288:
        /* <DEDUP_REMOVED lines=11> */
.L_x_4287:
[----:B------:R-:W-:Y:S05]  /*0e90*/  BSYNC B1 ;  /* 0x0000000000017941 */ /* 0x000fea0003800000 */
.L_x_4286:
        /* <DEDUP_REMOVED lines=10> */
.L_x_4291:
        /* <DEDUP_REMOVED lines=100> */
.L_x_4290:
[----:B------:R-:W-:Y:S05]  /*1580*/  BSYNC B1 ;  /* 0x0000000000017941 */ /* 0x000fea0003800000 */
.L_x_4289:
        /* <DEDUP_REMOVED lines=55> */
.L_x_4293:
[----:B------:R-:W-:Y:S05]  /*1900*/  BSYNC B1 ;  /* 0x0000000000017941 */ /* 0x000fea0003800000 */
.L_x_4292:
        /* <DEDUP_REMOVED lines=26> */
.L_x_4285:
[----:B------:R-:W-:Y:S05]  /*1ab0*/  BSYNC B0 ;  /* 0x0000000000007941 */ /* 0x000fea0003800000 */
.L_x_4284:
        /* <DEDUP_REMOVED lines=43> */
.L_x_4298:
        /* <DEDUP_REMOVED lines=8> */
.L_x_4297:
[----:B------:R-:W-:Y:S05]  /*1df0*/  BSYNC B1 ;  /* 0x0000000000017941 */ /* 0x000fea0003800000 */
.L_x_4296:
        /* <DEDUP_REMOVED lines=10> */
.L_x_4301:
        /* <DEDUP_REMOVED lines=52> */
.L_x_4300:
[----:B------:R-:W-:Y:S05]  /*21e0*/  BSYNC B1 ;  /* 0x0000000000017941 */ /* 0x000fea0003800000 */
.L_x_4299:
        /* <DEDUP_REMOVED lines=31> */
.L_x_4303:
[----:B------:R-:W-:Y:S05]  /*23e0*/  BSYNC B1 ;  /* 0x0000000000017941 */ /* 0x000fea0003800000 */
.L_x_4302:
        /* <DEDUP_REMOVED lines=14> */
.L_x_4295:
[----:B------:R-:W-:Y:S05]  /*24d0*/  BSYNC B0 ;  /* 0x0000000000007941 */ /* 0x000fea0003800000 */
.L_x_4294:
        /* <DEDUP_REMOVED lines=20> */
.L_x_4305:
[----:B------:R-:W-:Y:S05]  /*2620*/  BSYNC B0 ;  /* 0x0000000000007941 */ /* 0x000fea0003800000 */
.L_x_4304:
        /* <DEDUP_REMOVED lines=25> */
.L_x_4309:
        /* <DEDUP_REMOVED lines=33> */
.L_x_4307:
[----:B------:R-:W-:Y:S05]  /*29d0*/  BSYNC B6 ;  /* 0x0000000000067941 */ /* 0x000fea0003800000 */
.L_x_4306:
[----:B------:R-:W-:Y:S01]  /*29e0*/  WARPSYNC 0xffffffff ;  /* 0xffffffff00007948 */ /* 0x000fe20003800000 */
[----:B------:R-:W-:Y:S01]  /*29f0*/  BAR.SYNC.DEFER_BLOCKING 0x0 ;  /* 0x0000000000007b1d */ /* 0x000fe20000010000 */
[----:B0-----:R-:W-:Y:S01]  /*2a00*/  LOP3.LUT R0, R9, 0xffffffc0, RZ, 0xc0, !PT ;  /* 0xffffffc009007812 */ /* 0x001fe200078ec0ff */
[----:B------:R-:W-:Y:S01]  /*2a10*/  IMAD R6, R5, 0x80, R4 ;  /* 0x0000008005067824 */ /* 0x000fe200078e0204 */
[C---:B------:R-:W-:Y:S01]  /*2a20*/  ISETP.GT.AND P1, PT, R9.reuse, 0x3f, PT ;  /* 0x0000003f0900780c */ /* 0x040fe20003f24270 */
[----:B------:R-:W-:Y:S01]  /*2a30*/  CS2R R2, SRZ ;  /* 0x0000000000027805 */ /* 0x000fe2000001ff00 */
[----:B------:R-:W-:Y:S01]  /*2a40*/  ISETP.NE.AND P0, PT, R0, 0x40, PT ;  /* 0x000000400000780c */ /* 0x000fe20003f05270 */
[----:B------:R-:W-:Y:S01]  /*2a50*/  IMAD.MOV.U32 R5, RZ, RZ, RZ ;  /* 0x000000ffff057224 */ /* 0x000fe200078e00ff */
[C---:B------:R-:W-:Y:S02]  /*2a60*/  LOP3.LUT R0, R9.reuse, 0xffffffe0, RZ, 0xc0, !PT ;  /* 0xffffffe009007812 */ /* 0x040fe400078ec0ff */
[----:B------:R-:W-:-:S02]  /*2a70*/  ISETP.GT.AND P2, PT, R9, 0x1f, PT ;  /* 0x0000001f0900780c */ /* 0x000fc40003f44270 */
[----:B------:R-:W-:-:S07]  /*2a80*/  IADD3 R9, R9, 0x1f, RZ ;  /* 0x0000001f09097810 */ /* 0x000fce0007ffe0ff */
[----:B------:R-:W-:Y:S04]  /*2a90*/  @!P0 STS [R6.X4+-0x3e0], RZ ;  /* 0xfffc20ff06008388 */ /* 0x000fe80000004800 */
[----:B------:R-:W-:Y:S04]  /*2aa0*/  @!P0 STS [R6.X4+-0x360], RZ ;  /* 0xfffca0ff06008388 */ /* 0x000fe80000004800 */
[----:B------:R-:W-:Y:S04]  /*2ab0*/  @!P0 STS [R6.X4+-0x2e0], RZ ;  /* 0xfffd20ff06008388 */ /* 0x000fe80000004800 */
[----:B------:R-:W-:Y:S04]  /*2ac0*/  @!P0 STS [R6.X4+-0x260], RZ ;  /* 0xfffda0ff06008388 */ /* 0x000fe80000004800 */
[----:B------:R-:W-:Y:S01]  /*2ad0*/  BAR.SYNC.DEFER_BLOCKING 0x0 ;  /* 0x0000000000007b1d */ /* 0x000fe20000010000 */
[----:B------:R-:W-:Y:S01]  /*2ae0*/  ISETP.NE.AND P0, PT, R0, 0x20, PT ;  /* 0x000000200000780c */ /* 0x000fe20003f05270 */
[----:B------:R-:W-:-:S04]  /*2af0*/  HFMA2.MMA R0, -RZ, RZ, 0, 0 ;  /* 0x00000000ff007435 */ /* 0x000fc800000001ff */
        /* <DEDUP_REMOVED lines=11> */
[----:B------:R0:W-:Y:S04]  /*2bb0*/  @!P0 STS [R6.X4+-0xe0], R3 ;  /* 0xffff200306008388 */ /* 0x0001e80000004800 */
[----:B------:R0:W-:Y:S04]  /*2bc0*/  @!P0 STS [R6.X4+-0x60], R0 ;  /* 0xffffa00006008388 */ /* 0x0001e80000004800 */
        /* <DEDUP_REMOVED lines=8> */
[----:B01----:R-:W-:Y:S02]  /*2c50*/  IMAD R11, R11, c[0x0][0xc], RZ ;  /* 0x000003000b0b7a24 */ /* 0x003fe400078e02ff */
[----:B------:R-:W-:-:S02]  /*2c60*/  IMAD R7, R7, c[0x0][0x14], RZ ;  /* 0x0000050007077a24 */ /* 0x000fc400078e02ff */
[----:B------:R-:W-:Y:S02]  /*2c70*/  IMAD R6, R11, c[0x0][0x14], RZ ;  /* 0x000005000b067a24 */ /* 0x000fe400078e02ff */
[----:B------:R-:W-:Y:S02]  /*2c80*/  IMAD.SHL.U32 R10, R10, 0x80, RZ ;  /* 0x000000800a0a7824 */ /* 0x000fe400078e00ff */
[----:B------:R-:W-:Y:S02]  /*2c90*/  IMAD.SHL.U32 R7, R7, 0x80, RZ ;  /* 0x0000008007077824 */ /* 0x000fe400078e00ff */
[----:B------:R-:W-:Y:S01]  /*2ca0*/  IMAD.SHL.U32 R6, R6, 0x80, RZ ;  /* 0x0000008006067824 */ /* 0x000fe200078e00ff */
[----:B------:R-:W-:Y:S01]  /*2cb0*/  SHF.R.S32.HI R9, RZ, 0x1f, R10 ;  /* 0x0000001fff097819 */ /* 0x000fe2000001140a */
[----:B---3--:R-:W-:Y:S02]  /*2cc0*/  @!P2 FADD.FTZ R3, R3, R12 ;  /* 0x0000000c0303a221 */ /* 0x008fe40000010000 */
[----:B--2---:R-:W-:Y:S01]  /*2cd0*/  @!P2 FADD.FTZ R5, R5, R8 ;  /* 0x000000080505a221 */ /* 0x004fe20000010000 */
[----:B------:R-:W-:Y:S01]  /*2ce0*/  IADD3 R11, P0, P1, R6, R7, R10 ;  /* 0x00000007060b7210 */ /* 0x000fe2000791e00a */
[----:B----4-:R-:W-:Y:S01]  /*2cf0*/  @!P2 FADD.FTZ R0, R0, R15 ;  /* 0x0000000f0000a221 */ /* 0x010fe20000010000 */
[----:B------:R-:W-:Y:S01]  /*2d00*/  SHF.R.S32.HI R7, RZ, 0x1f, R7 ;  /* 0x0000001fff077819 */ /* 0x000fe20000011407 */
[----:B------:R-:W-:Y:S01]  /*2d10*/  @!P2 FADD.FTZ R2, R2, R13 ;  /* 0x0000000d0202a221 */ /* 0x000fe20000010000 */
[----:B------:R-:W-:-:S02]  /*2d20*/  SHF.R.S32.HI R6, RZ, 0x1f, R6 ;  /* 0x0000001fff067819 */ /* 0x000fc40000011406 */
[----:B------:R-:W-:Y:S02]  /*2d30*/  IADD3 R8, R4, 0x40, RZ ;  /* 0x0000004004087810 */ /* 0x000fe40007ffe0ff */
[----:B------:R-:W-:Y:S02]  /*2d40*/  IADD3.X R12, R6, R7, R9, P0, P1 ;  /* 0x00000007060c7210 */ /* 0x000fe400007e2409 */
[C---:B------:R-:W-:Y:S02]  /*2d50*/  IADD3 R7, R4.reuse, 0x20, RZ ;  /* 0x0000002004077810 */ /* 0x040fe40007ffe0ff */
[CC--:B------:R-:W-:Y:S02]  /*2d60*/  IADD3 R10, P0, R4.reuse, R11.reuse, RZ ;  /* 0x0000000b040a7210 */ /* 0x0c0fe40007f1e0ff */
[----:B------:R-:W-:Y:S02]  /*2d70*/  IADD3 R9, R4, 0x60, RZ ;  /* 0x0000006004097810 */ /* 0x000fe40007ffe0ff */
[----:B------:R-:W-:-:S02]  /*2d80*/  IADD3 R15, P1, R7, R11, RZ ;  /* 0x0000000b070f7210 */ /* 0x000fc40007f3e0ff */
[-C--:B------:R-:W-:Y:S02]  /*2d90*/  LEA.HI.X.SX32 R17, R4, R12.reuse, 0x1, P0 ;  /* 0x0000000c04117211 */ /* 0x080fe400000f0eff */
[----:B------:R-:W-:Y:S02]  /*2da0*/  LEA R6, P0, R10, c[0x0][0x170], 0x1 ;  /* 0x00005c000a067a11 */ /* 0x000fe400078008ff */
[-C--:B------:R-:W-:Y:S02]  /*2db0*/  IADD3 R13, P2, R8, R11.reuse, RZ ;  /* 0x0000000b080d7210 */ /* 0x080fe40007f5e0ff */
[----:B------:R-:W-:Y:S02]  /*2dc0*/  IADD3 R11, P3, R9, R11, RZ ;  /* 0x0000000b090b7210 */ /* 0x000fe40007f7e0ff */
[----:B------:R-:W-:Y:S02]  /*2dd0*/  LEA.HI.X.SX32 R16, R7, R12, 0x1, P1 ;  /* 0x0000000c07107211 */ /* 0x000fe400008f0eff */
[----:B------:R-:W-:-:S02]  /*2de0*/  LEA.HI.X R7, R10, c[0x0][0x174], R17, 0x1, P0 ;  /* 0x00005d000a077a11 */ /* 0x000fc400000f0c11 */
[----:B------:R-:W-:Y:S02]  /*2df0*/  LEA.HI.X.SX32 R14, R8, R12, 0x1, P2 ;  /* 0x0000000c080e7211 */ /* 0x000fe400010f0eff */
[----:B------:R-:W-:Y:S02]  /*2e00*/  LEA R4, P0, R15, c[0x0][0x170], 0x1 ;  /* 0x00005c000f047a11 */ /* 0x000fe400078008ff */
[----:B------:R-:W-:Y:S02]  /*2e10*/  F2FP.PACK_AB R2, R5, R2 ;  /* 0x000000020502723e */ /* 0x000fe400000000ff */
[----:B------:R-:W-:Y:S02]  /*2e20*/  LEA R8, P1, R13, c[0x0][0x170], 0x1 ;  /* 0x00005c000d087a11 */ /* 0x000fe400078208ff */
[----:B------:R-:W-:Y:S01]  /*2e30*/  LEA.HI.X.SX32 R12, R9, R12, 0x1, P3 ;  /* 0x0000000c090c7211 */ /* 0x000fe200018f0eff */
[----:B------:R0:W-:Y:S01]  /*2e40*/  STG.E.U16 [R6.64], R2 ;  /* 0x0000000206007986 */ /* 0x0001e2000c101524 */
[----:B------:R-:W-:-:S02]  /*2e50*/  LEA R10, P2, R11, c[0x0][0x170], 0x1 ;  /* 0x00005c000b0a7a11 */ /* 0x000fc400078408ff */
[----:B------:R-:W-:Y:S02]  /*2e60*/  F2FP.PACK_AB R0, R0, R3 ;  /* 0x000000030000723e */ /* 0x000fe400000000ff */
        /* <DEDUP_REMOVED lines=9> */
.L_x_4280:
        /* <DEDUP_REMOVED lines=19> */
.L_x_4308:
        /* <DEDUP_REMOVED lines=20> */
.L_x_4282:
[----:B------:R-:W-:Y:S01]  /*3170*/  IMAD.MOV.U32 R18, RZ, RZ, -0x800001 ;  /* 0xff7fffffff127424 */ /* 0x000fe200078e00ff */
[----:B------:R-:W-:Y:S01]  /*3180*/  MOV R20, 0x1f ;  /* 0x0000001f00147802 */ /* 0x000fe20000000f00 */
[----:B------:R-:W-:Y:S01]  /*3190*/  IMAD.MOV.U32 R19, RZ, RZ, 0x10 ;  /* 0x00000010ff137424 */ /* 0x000fe200078e00ff */
[----:B------:R-:W-:Y:S01]  /*31a0*/  MOV R2, 0x31d0 ;  /* 0x000031d000027802 */ /* 0x000fe20000000f00 */
[----:B------:R-:W-:Y:S02]  /*31b0*/  IMAD.MOV.U32 R21, RZ, RZ, -0x1 ;  /* 0xffffffffff157424 */ /* 0x000fe400078e00ff */
[----:B------:R-:W-:Y:S05]  /*31c0*/  CALL.REL.NOINC `($__internal_101_$__cuda_sm70_shflsync_bfly_p) ;  /* 0x000000f000007944 */ /* 0x000fea0003c00000 */
[----:B-1----:R-:W-:Y:S01]  /*31d0*/  IMAD.MOV.U32 R2, RZ, RZ, R19 ;  /* 0x000000ffff027224 */ /* 0x002fe200078e0013 */
[----:B0-----:R-:W-:Y:S05]  /*31e0*/  BRA `(.L_x_4310) ;  /* 0xffffd96000007947 */ /* 0x001fea000383ffff */
.L_x_4283:
[----:B------:R-:W-:Y:S01]  /*31f0*/  HFMA2.MMA R20, -RZ, RZ, 0, 1.847743988037109375e-06 ;  /* 0x0000001fff147435 */ /* 0x000fe200000001ff */
[----:B------:R-:W-:Y:S01]  /*3200*/  IMAD.MOV.U32 R19, RZ, RZ, 0x8 ;  /* 0x00000008ff137424 */ /* 0x000fe200078e00ff */
[----:B------:R-:W-:Y:S01]  /*3210*/  MOV R2, 0x3240 ;  /* 0x0000324000027802 */ /* 0x000fe20000000f00 */
[----:B------:R-:W-:-:S03]  /*3220*/  IMAD.MOV.U32 R21, RZ, RZ, -0x1 ;  /* 0xffffffffff157424 */ /* 0x000fc600078e00ff */
[----:B------:R-:W-:Y:S05]  /*3230*/  CALL.REL.NOINC `($__internal_101_$__cuda_sm70_shflsync_bfly_p) ;  /* 0x0000008000007944 */ /* 0x000fea0003c00000 */
[----:B01----:R-:W-:Y:S01]  /*3240*/  FMNMX.FTZ R18, R18, R19, !PT ;  /* 0x0000001312127209 */ /* 0x003fe20007810000 */
[----:B------:R-:W-:Y:S01]  /*3250*/  IMAD.MOV.U32 R19, RZ, RZ, 0x4 ;  /* 0x00000004ff137424 */ /* 0x000fe200078e00ff */
[----:B------:R-:W-:Y:S01]  /*3260*/  MOV R21, 0xffffffff ;  /* 0xffffffff00157802 */ /* 0x000fe20000000f00 */
[----:B------:R-:W-:Y:S01]  /*3270*/  IMAD.MOV.U32 R20, RZ, RZ, 0x1f ;  /* 0x0000001fff147424 */ /* 0x000fe200078e00ff */
[----:B------:R-:W-:-:S02]  /*3280*/  MOV R2, 0x32a0 ;  /* 0x000032a000027802 */ /* 0x000fc40000000f00 */
[----:B------:R-:W-:Y:S05]  /*3290*/  CALL.REL.NOINC `($__internal_101_$__cuda_sm70_shflsync_bfly_p) ;  /* 0x0000002000007944 */ /* 0x000fea0003c00000 */
[----:B-1----:R-:W-:Y:S01]  /*32a0*/  IMAD.MOV.U32 R3, RZ, RZ, R19 ;  /* 0x000000ffff037224 */ /* 0x002fe200078e0013 */
[----:B0-----:R-:W-:Y:S05]  /*32b0*/  BRA `(.L_x_4311) ;  /* 0xffffd8f000007947 */ /* 0x001fea000383ffff */
        .weak           $__internal_101_$__cuda_sm70_shflsync_bfly_p
        .type           $__internal_101_$__cuda_sm70_shflsync_bfly_p,@function
        .size           $__internal_101_$__cuda_sm70_shflsync_bfly_p,(.L_x_24762 - $__internal_101_$__cuda_sm70_shflsync_bfly_p)
$__internal_101_$__cuda_sm70_shflsync_bfly_p:
[----:B------:R-:W-:Y:S01]  /*32c0*/  IMAD.MOV.U32 R3, RZ, RZ, 0x0 ;  /* 0x00000000ff037424 */ /* 0x000fe200078e00ff */
[----:B------:R-:W-:Y:S04]  /*32d0*/  WARPSYNC R21 ;  /* 0x0000001500007348 */ /* 0x000fe80003800000 */
[----:B------:R0:W1:Y:S01]  /*32e0*/  SHFL.BFLY PT, R19, R18, R19, R20 ;  /* 0x0c00001312137389 */ /* 0x00006200000e0014 */
[----:B------:R-:W-:Y:S05]  /*32f0*/  RET.REL.NODEC R2 `(_ZN4vllm25paged_attention_v2_kernelIthLi128ELi8ELi128ELNS_18Fp8KVCacheDataTypeE2ELb1ELi512EEEvPfS2_PT_PKS3_PKT0_S9_ifPKiSB_iPKfiiiSD_SD_iiiii) ;  /* 0xffffcd0002007950 */ /* 0x000fea0003c3ffff */
.L_x_4312:
        /* <DEDUP_REMOVED lines=16> */
.L_x_24762:


//--------------------- .text._ZN4vllm25paged_attention_v2_kernelIthLi120ELi8ELi128ELNS_18Fp8KVCacheDataTypeE2ELb1ELi512EEEvPfS2_PT_PKS3_PKT0_S9_ifPKiSB_iPKfiiiSD_SD_iiiii --------------------------
	.section	.text._ZN4vllm25paged_attention_v2_kernelIthLi120ELi8ELi128ELNS_18Fp8KVCacheDataTypeE2ELb1ELi512EEEvPfS2_PT_PKS3_PKT0_S9_ifPKiSB_iPKfiiiSD_SD_iiiii,"ax",@progbits
	.sectioninfo	@"SHI_REGISTERS=32"
	.align	128
        .global         _ZN4vllm25paged_attention_v2_kernelIthLi120ELi8ELi128ELNS_18Fp8KVCacheDataTypeE2ELb1ELi512EEEvPfS2_PT_PKS3_PKT0_S9_ifPKiSB_iPKfiiiSD_SD_iiiii
        .type           _ZN4vllm25paged_attention_v2_kernelIthLi120ELi8ELi128ELNS_18Fp8KVCacheDataTypeE2ELb1ELi512EEEvPfS2_PT_PKS3_PKT0_S9_ifPKiSB_iPKfiiiSD_SD_iiiii,@function
        .size           _ZN4vllm25paged_attention_v2_kernelIthLi120ELi8ELi128ELNS_18Fp8KVCacheDataTypeE2ELb1ELi512EEEvPfS2_PT_PKS3_PKT0_S9_ifPKiSB_iPKfiiiSD_SD_iiiii,(.L_x_24763 - _ZN4vllm25paged_attention_v2_kernelIthLi120ELi8ELi128ELNS_18Fp8KVCacheDataTypeE2ELb1ELi512EEEvPfS2_PT_PKS3_PKT0_S9_ifPKiSB_iPKfiiiSD_SD_iiiii)
        .other          _ZN4vllm25paged_attention_v2_kernelIthLi120ELi8ELi128ELNS_18Fp8KVCacheDataTypeE2ELb1ELi512EEEvPfS2_PT_PKS3_PKT0_S9_ifPKiSB_iPKfiiiSD_SD_iiiii,@"STO_CUDA_ENTRY STV_DEFAULT"
_ZN4vllm25paged_attention_v2_kernelIthLi120ELi8ELi128ELNS_18Fp8KVCacheDataTypeE2ELb1ELi512EEEvPfS2_PT_PKS3_PKT0_S9_ifPKiSB_iPKfiiiSD_SD_iiiii:
.text._ZN4vllm25paged_attention_v2_kernelIthLi120ELi8ELi128ELNS_18Fp8KVCacheDataTypeE2ELb1ELi512EEEvPfS2_PT_PKS3_PKT0_S9_ifPKiSB_iPKfiiiSD_SD_iiiii:
        /* <DEDUP_REMOVED lines=113> */
.L_x_4313:
[----:B--2---:R-:W-:-:S04]  /*0710*/  IMAD.MOV.U32 R2, RZ, RZ, c[0x0][0xc] ;  /* 0x00000300ff027624 */ /* 0x004fc800078e00ff */
[----:B------:R-:W-:-:S04]  /*0720*/  IMAD R2, R2, c[0x0][0x1d8], R7 ;  /* 0x0000760002027a24 */ /* 0x000fc800078e0207 */
[----:B------:R-:W-:-:S03]  /*0730*/  IMAD R12, R2, c[0x0][0x1e8], RZ ;  /* 0x00007a00020c7a24 */ /* 0x000fc600078e02ff */
.L_x_4314:
        /* <DEDUP_REMOVED lines=26> */
.L_x_4318:
        /* <DEDUP_REMOVED lines=36> */
.L_x_4316:
[----:B------:R-:W-:Y:S05]  /*0b20*/  BSYNC B6 ;  /* 0x0000000000067941 */ /* 0x000fea0003800000 */
.L_x_4315:
[----:B------:R-:W-:Y:S05]  /*0b30*/  BRA.DIV ~URZ, `(.L_x_4319) ;  /* 0x000027327f007947 */ /* 0x000fea000b800000 */
[----:B------:R-:W-:-:S05]  /*0b40*/  IMAD.MOV.U32 R2, RZ, RZ, -0x800001 ;  /* 0xff7fffffff027424 */ /* 0x000fca00078e00ff */
.L_x_4354:
[----:B------:R-:W-:Y:S02]  /*0b50*/  FMNMX.FTZ R18, R2, -3.40282346638528859812e+38, !PT ;  /* 0xff7fffff02127809 */ /* 0x000fe40007810000 */
[----:B------:R-:W-:Y:S01]  /*0b60*/  MOV R17, 0xff7fffff ;  /* 0xff7fffff00117802 */ /* 0x000fe20000000f00 */
[----:B------:R-:W-:Y:S05]  /*0b70*/  BRA.DIV ~URZ, `(.L_x_4320) ;  /* 0x000027727f007947 */ /* 0x000fea000b800000 */
[----:B------:R-:W0:Y:S02]  /*0b80*/  SHFL.BFLY PT, R2, R18, 0x8, 0x1f ;  /* 0x0d001f0012027f89 */ /* 0x000e2400000e0000 */
[----:B0-----:R-:W-:-:S05]  /*0b90*/  FMNMX.FTZ R18, R18, R2, !PT ;  /* 0x0000000212127209 */ /* 0x001fca0007810000 */
[----:B------:R0:W1:Y:S02]  /*0ba0*/  SHFL.BFLY PT, R3, R18, 0x4, 0x1f ;  /* 0x0c801f0012037f89 */ /* 0x00006400000e0000 */
.L_x_4355:
        /* <DEDUP_REMOVED lines=35> */
.L_x_4325:
        /* <DEDUP_REMOVED lines=11> */
.L_x_4324:
[----:B------:R-:W-:Y:S05]  /*0e90*/  BSYNC B1 ;  /* 0x0000000000017941 */ /* 0x000fea0003800000 */
.L_x_4323:
        /* <DEDUP_REMOVED lines=10> */
.L_x_4328:
        /* <DEDUP_REMOVED lines=100> */
.L_x_4327:
[----:B------:R-:W-:Y:S05]  /*1580*/  BSYNC B1 ;  /* 0x0000000000017941 */ /* 0x000fea0003800000 */
.L_x_4326:
        /* <DEDUP_REMOVED lines=55> */
.L_x_4330:
[----:B------:R-:W-:Y:S05]  /*1900*/  BSYNC B1 ;  /* 0x0000000000017941 */ /* 0x000fea0003800000 */
.L_x_4329:
        /* <DEDUP_REMOVED lines=26> */
.L_x_4322:
[----:B------:R-:W-:Y:S05]  /*1ab0*/  BSYNC B0 ;  /* 0x0000000000007941 */ /* 0x000fea0003800000 */
.L_x_4321:
        /* <DEDUP_REMOVED lines=43> */
.L_x_4335:
        /* <DEDUP_REMOVED lines=8> */
.L_x_4334:
[----:B------:R-:W-:Y:S05]  /*1df0*/  BSYNC B1 ;  /* 0x0000000000017941 */ /* 0x000fea0003800000 */
.L_x_4333:
        /* <DEDUP_REMOVED lines=10> */
.L_x_4338:
        /* <DEDUP_REMOVED lines=52> */
.L_x_4337:
[----:B------:R-:W-:Y:S05]  /*21e0*/  BSYNC B1 ;  /* 0x0000000000017941 */ /* 0x000fea0003800000 */
.L_x_4336:
        /* <DEDUP_REMOVED lines=31> */
.L_x_4340:
[----:B------:R-:W-:Y:S05]  /*23e0*/  BSYNC B1 ;  /* 0x0000000000017941 */ /* 0x000fea0003800000 */
.L_x_4339:
        /* <DEDUP_REMOVED lines=14> */
.L_x_4332:
[----:B------:R-:W-:Y:S05]  /*24d0*/  BSYNC B0 ;  /* 0x0000000000007941 */ /* 0x000fea0003800000 */
.L_x_4331:
        /* <DEDUP_REMOVED lines=20> */
.L_x_4342:
[----:B------:R-:W-:Y:S05]  /*2620*/  BSYNC B0 ;  /* 0x0000000000007941 */ /* 0x000fea0003800000 */
.L_x_4341:
[----:B------:R-:W-:Y:S05]  /*2630*/  @P1 BRA `(.L_x_4343) ;  /* 0x0000038000001947 */ /* 0x000fea0003800000 */
[----:B0-----:R-:W-:Y:S02]  /*2640*/  IABS R0, c[0x0][0x1e4] ;  /* 0x0000790000007a13 */ /* 0x001fe40000000000 */
[----:B------:R-:W-:Y:S02]  /*2650*/  IABS R14, c[0x0][0x1e0] ;  /* 0x00007800000e7a13 */ /* 0x000fe40000000000 */
[----:B------:R-:W0:Y:S01]  /*2660*/  I2F.RP R15, R0 ;  /* 0x00000000000f7306 */ /* 0x000e220000209400 */
[----:B------:R-:W-:Y:S02]  /*2670*/  ISETP.NE.AND P1, PT, RZ, c[0x0][0x1e4], PT ;  /* 0x00007900ff007a0c */ /* 0x000fe40003f25270 */
[----:B------:R-:W-:-:S02]  /*2680*/  ISETP.NE.AND P2, PT, RZ, c[0x0][0x1e0], PT ;  /* 0x00007800ff007a0c */ /* 0x000fc40003f45270 */
        /* <DEDUP_REMOVED lines=16> */
[----:B------:R-:W-:-:S04]  /*2790*/  IMAD.HI.U32 R2, R3, R19, R2 ;  /* 0x0000001303027227 */ /* 0x000fc800078e0002 */
[----:B------:R-:W-:Y:S02]  /*27a0*/  IMAD.MOV.U32 R3, RZ, RZ, R16 ;  /* 0x000000ffff037224 */ /* 0x000fe400078e0010 */
.L_x_4345:
        /* <DEDUP_REMOVED lines=33> */
.L_x_4343:
[C---:B0-----:R-:W-:Y:S01]  /*29c0*/  LOP3.LUT R0, R9.reuse, 0xffffffc0, RZ, 0xc0, !PT ;  /* 0xffffffc009007812 */ /* 0x041fe200078ec0ff */
[----:B------:R-:W-:Y:S01]  /*29d0*/  WARPSYNC 0xffffffff ;  /* 0xffffffff00007948 */ /* 0x000fe20003800000 */
[----:B------:R-:W-:Y:S01]  /*29e0*/  LOP3.LUT R2, R9, 0xffffffe0, RZ, 0xc0, !PT ;  /* 0xffffffe009027812 */ /* 0x000fe200078ec0ff */
[----:B------:R-:W-:Y:S01]  /*29f0*/  BAR.SYNC.DEFER_BLOCKING 0x0 ;  /* 0x0000000000007b1d */ /* 0x000fe20000010000 */
[----:B------:R-:W-:Y:S01]  /*2a00*/  ISETP.NE.AND P3, PT, R0, 0x40, PT ;  /* 0x000000400000780c */ /* 0x000fe20003f65270 */
[----:B------:R-:W-:Y:S01]  /*2a10*/  IMAD R6, R5, 0x78, R4 ;  /* 0x0000007805067824 */ /* 0x000fe200078e0204 */
[----:B------:R-:W-:Y:S01]  /*2a20*/  IADD3 R3, R9, 0x1f, RZ ;  /* 0x0000001f09037810 */ /* 0x000fe20007ffe0ff */
[----:B------:R-:W-:Y:S01]  /*2a30*/  IMAD.MOV.U32 R5, RZ, RZ, RZ ;  /* 0x000000ffff057224 */ /* 0x000fe200078e00ff */
[----:B------:R-:W-:Y:S01]  /*2a40*/  ISETP.NE.AND P1, PT, R2, 0x20, PT ;  /* 0x000000200200780c */ /* 0x000fe20003f25270 */
[----:B------:R-:W-:Y:S01]  /*2a50*/  BSSY B0, `(.L_x_4346) ;  /* 0x000000c000007945 */ /* 0x000fe20003800000 */
[----:B------:R-:W-:Y:S01]  /*2a60*/  ISETP.GT.U32.AND P2, PT, R3, 0x3e, PT ;  /* 0x0000003e0300780c */ /* 0x000fe20003f44070 */
[----:B------:R-:W-:Y:S01]  /*2a70*/  IMAD.MOV.U32 R0, RZ, RZ, RZ ;  /* 0x000000ffff007224 */ /* 0x000fe200078e00ff */
[C---:B------:R-:W-:Y:S01]  /*2a80*/  ISETP.GT.AND P4, PT, R9.reuse, 0x3f, PT ;  /* 0x0000003f0900780c */ /* 0x040fe20003f84270 */
[----:B------:R-:W-:Y:S01]  /*2a90*/  CS2R R2, SRZ ;  /* 0x0000000000027805 */ /* 0x000fe2000001ff00 */
[----:B------:R-:W-:-:S03]  /*2aa0*/  ISETP.GT.AND P0, PT, R9, 0x1f, PT ;  /* 0x0000001f0900780c */ /* 0x000fc60003f04270 */
[----:B------:R-:W-:Y:S05]  /*2ab0*/  @P3 BRA `(.L_x_4347) ;  /* 0x0000005000003947 */ /* 0x000fea0003800000 */
[----:B------:R-:W-:Y:S01]  /*2ac0*/  ISETP.GT.AND P3, PT, R4, 0x17, PT ;  /* 0x000000170400780c */ /* 0x000fe20003f64270 */
[----:B------:R0:W-:Y:S04]  /*2ad0*/  STS [R6.X4+-0x3a0], RZ ;  /* 0xfffc60ff06007388 */ /* 0x0001e80000004800 */
[----:B------:R0:W-:Y:S04]  /*2ae0*/  STS [R6.X4+-0x320], RZ ;  /* 0xfffce0ff06007388 */ /* 0x0001e80000004800 */
[----:B------:R0:W-:Y:S04]  /*2af0*/  STS [R6.X4+-0x2a0], RZ ;  /* 0xfffd60ff06007388 */ /* 0x0001e80000004800 */
[----:B------:R0:W-:Y:S02]  /*2b00*/  @!P3 STS [R6.X4+-0x220], RZ ;  /* 0xfffde0ff0600b388 */ /* 0x0001e40000004800 */
.L_x_4347:
[----:B------:R-:W-:Y:S05]  /*2b10*/  BSYNC B0 ;  /* 0x0000000000007941 */ /* 0x000fea0003800000 */
.L_x_4346:
        /* <DEDUP_REMOVED lines=12> */
.L_x_4349:
[----:B------:R-:W-:Y:S05]  /*2be0*/  BSYNC B0 ;  /* 0x0000000000007941 */ /* 0x000fea0003800000 */
.L_x_4348:
        /* <DEDUP_REMOVED lines=8> */
.L_x_4351:
[----:B------:R-:W-:Y:S05]  /*2c70*/  BSYNC B0 ;  /* 0x0000000000007941 */ /* 0x000fea0003800000 */
.L_x_4350:
        /* <DEDUP_REMOVED lines=12> */
.L_x_4353:
[----:B------:R-:W-:Y:S05]  /*2d40*/  BSYNC B0 ;  /* 0x0000000000007941 */ /* 0x000fea0003800000 */
.L_x_4352:
[----:B------:R-:W-:Y:S06]  /*2d50*/  BAR.SYNC.DEFER_BLOCKING 0x0 ;  /* 0x0000000000007b1d */ /* 0x000fec0000010000 */
[----:B------:R-:W-:Y:S05]  /*2d60*/  @P2 EXIT ;  /* 0x000000000000294d */ /* 0x000fea0003800000 */
[----:B------:R-:W-:Y:S01]  /*2d70*/  ULDC UR4, c[0x0][0x14] ;  /* 0x0000050000047ab9 */ /* 0x000fe20000000800 */
[----:B01----:R-:W-:Y:S01]  /*2d80*/  IMAD R6, R11, c[0x0][0xc], RZ ;  /* 0x000003000b067a24 */ /* 0x003fe200078e02ff */
[----:B------:R-:W-:Y:S01]  /*2d90*/  UIMAD UR4, UR4, 0x78, URZ ;  /* 0x00000078040478a4 */ /* 0x000fe2000f8e023f */
[----:B------:R-:W-:Y:S01]  /*2da0*/  IMAD R10, R10, 0x78, RZ ;  /* 0x000000780a0a7824 */ /* 0x000fe200078e02ff */
[----:B------:R-:W-:-:S02]  /*2db0*/  IADD3 R8, R4, 0x40, RZ ;  /* 0x0000004004087810 */ /* 0x000fc40007ffe0ff */
[----:B------:R-:W-:Y:S02]  /*2dc0*/  F2FP.PACK_AB R2, R3, R2 ;  /* 0x000000020302723e */ /* 0x000fe400000000ff */
[----:B------:R-:W-:Y:S01]  /*2dd0*/  IMAD R6, R6, UR4, RZ ;  /* 0x0000000406067c24 */ /* 0x000fe2000f8e02ff */
[----:B------:R-:W-:Y:S01]  /*2de0*/  SHF.R.S32.HI R11, RZ, 0x1f, R10 ;  /* 0x0000001fff0b7819 */ /* 0x000fe2000001140a */
[----:B------:R-:W-:Y:S01]  /*2df0*/  IMAD R7, R7, UR4, RZ ;  /* 0x0000000407077c24 */ /* 0x000fe2000f8e02ff */
[----:B------:R-:W-:Y:S02]  /*2e00*/  PRMT R3, R2, 0x7632, R3 ;  /* 0x0000763202037816 */ /* 0x000fe40000000003 */
[----:B------:R-:W-:Y:S02]  /*2e10*/  SHF.R.S32.HI R9, RZ, 0x1f, R6 ;  /* 0x0000001fff097819 */ /* 0x000fe40000011406 */
[----:B------:R-:W-:Y:S02]  /*2e20*/  IADD3 R13, P0, P1, R6, R7, R10 ;  /* 0x00000007060d7210 */ /* 0x000fe4000791e00a */
[----:B------:R-:W-:-:S02]  /*2e30*/  SHF.R.S32.HI R10, RZ, 0x1f, R7 ;  /* 0x0000001fff0a7819 */ /* 0x000fc40000011407 */
[----:B------:R-:W-:Y:S02]  /*2e40*/  IADD3 R6, R4, 0x20, RZ ;  /* 0x0000002004067810 */ /* 0x000fe40007ffe0ff */
[----:B------:R-:W-:Y:S02]  /*2e50*/  IADD3.X R15, R9, R10, R11, P0, P1 ;  /* 0x0000000a090f7210 */ /* 0x000fe400007e240b */
[-C--:B------:R-:W-:Y:S02]  /*2e60*/  IADD3 R9, P1, R6, R13.reuse, RZ ;  /* 0x0000000d06097210 */ /* 0x080fe40007f3e0ff */
[----:B------:R-:W-:Y:S02]  /*2e70*/  IADD3 R7, P0, R4, R13, RZ ;  /* 0x0000000d04077210 */ /* 0x000fe40007f1e0ff */
[-C--:B------:R-:W-:Y:S02]  /*2e80*/  LEA.HI.X.SX32 R14, R6, R15.reuse, 0x1, P1 ;  /* 0x0000000f060e7211 */ /* 0x080fe400008f0eff */
[----:B------:R-:W-:-:S02]  /*2e90*/  LEA.HI.X.SX32 R16, R4, R15, 0x1, P0 ;  /* 0x0000000f04107211 */ /* 0x000fc400000f0eff */
[C---:B------:R-:W-:Y:S02]  /*2ea0*/  LEA R6, P0, R7.reuse, c[0x0][0x170], 0x1 ;  /* 0x00005c0007067a11 */ /* 0x040fe400078008ff */
[----:B------:R-:W-:Y:S02]  /*2eb0*/  IADD3 R11, P2, R8, R13, RZ ;  /* 0x0000000d080b7210 */ /* 0x000fe40007f5e0ff */
[----:B------:R-:W-:Y:S02]  /*2ec0*/  LEA.HI.X R7, R7, c[0x0][0x174], R16, 0x1, P0 ;  /* 0x00005d0007077a11 */ /* 0x000fe400000f0c10 */
[----:B------:R-:W-:Y:S02]  /*2ed0*/  ISETP.GT.AND P0, PT, R4, 0x17, PT ;  /* 0x000000170400780c */ /* 0x000fe40003f04270 */
[----:B------:R-:W-:Y:S01]  /*2ee0*/  LEA.HI.X.SX32 R12, R8, R15, 0x1, P2 ;  /* 0x0000000f080c7211 */ /* 0x000fe200010f0eff */
[----:B------:R0:W-:Y:S01]  /*2ef0*/  STG.E.U16 [R6.64], R2 ;  /* 0x0000000206007986 */ /* 0x0001e2000c101524 */
[----:B------:R-:W-:-:S02]  /*2f00*/  LEA R8, P1, R9, c[0x0][0x170], 0x1 ;  /* 0x00005c0009087a11 */ /* 0x000fc400078208ff */
[----:B------:R-:W-:Y:S02]  /*2f10*/  LEA R10, P2, R11, c[0x0][0x170], 0x1 ;  /* 0x00005c000b0a7a11 */ /* 0x000fe400078408ff */
[----:B------:R-:W-:Y:S02]  /*2f20*/  LEA.HI.X R9, R9, c[0x0][0x174], R14, 0x1, P1 ;  /* 0x00005d0009097a11 */ /* 0x000fe400008f0c0e */
[----:B------:R-:W-:Y:S02]  /*2f30*/  LEA.HI.X R11, R11, c[0x0][0x174], R12, 0x1, P2 ;  /* 0x00005d000b0b7a11 */ /* 0x000fe400010f0c0c */
[----:B------:R-:W-:Y:S01]  /*2f40*/  F2FP.PACK_AB R5, RZ, R5 ;  /* 0x00000005ff05723e */ /* 0x000fe200000000ff */
[----:B------:R0:W-:Y:S04]  /*2f50*/  STG.E.U16 [R8.64], R3 ;  /* 0x0000000308007986 */ /* 0x0001e8000c101524 */
[----:B------:R0:W-:Y:S01]  /*2f60*/  STG.E.U16 [R10.64], R5 ;  /* 0x000000050a007986 */ /* 0x0001e2000c101524 */
[----:B------:R-:W-:Y:S05]  /*2f70*/  @P0 EXIT ;  /* 0x000000000000094d */ /* 0x000fea0003800000 */
[----:B------:R-:W-:Y:S02]  /*2f80*/  IADD3 R4, R4, 0x60, RZ ;  /* 0x0000006004047810 */ /* 0x000fe40007ffe0ff */
[----:B------:R-:W-:-:S02]  /*2f90*/  F2FP.PACK_AB R0, RZ, R0 ;  /* 0x00000000ff00723e */ /* 0x000fc400000000ff */
[----:B------:R-:W-:-:S04]  /*2fa0*/  IADD3 R13, P0, R4, R13, RZ ;  /* 0x0000000d040d7210 */ /* 0x000fc80007f1e0ff */
[----:B------:R-:W-:Y:S02]  /*2fb0*/  LEA.HI.X.SX32 R4, R4, R15, 0x1, P0 ;  /* 0x0000000f04047211 */ /* 0x000fe400000f0eff */
[----:B0-----:R-:W-:-:S04]  /*2fc0*/  LEA R2, P0, R13, c[0x0][0x170], 0x1 ;  /* 0x00005c000d027a11 */ /* 0x001fc800078008ff */
[----:B------:R-:W-:-:S05]  /*2fd0*/  LEA.HI.X R3, R13, c[0x0][0x174], R4, 0x1, P0 ;  /* 0x00005d000d037a11 */ /* 0x000fca00000f0c04 */
[----:B------:R-:W-:Y:S01]  /*2fe0*/  STG.E.U16 [R2.64], R0 ;  /* 0x0000000002007986 */ /* 0x000fe2000c101524 */
[----:B------:R-:W-:Y:S05]  /*2ff0*/  EXIT ;  /* 0x000000000000794d */ /* 0x000fea0003800000 */
.L_x_4317:
        /* <DEDUP_REMOVED lines=19> */
.L_x_4344:
        /* <DEDUP_REMOVED lines=20> */
.L_x_4319:
[----:B------:R-:W-:Y:S01]  /*3270*/  IMAD.MOV.U32 R18, RZ, RZ, -0x800001 ;  /* 0xff7fffffff127424 */ /* 0x000fe200078e00ff */
[----:B------:R-:W-:Y:S01]  /*3280*/  MOV R20, 0x1f ;  /* 0x0000001f00147802 */ /* 0x000fe20000000f00 */
[----:B------:R-:W-:Y:S01]  /*3290*/  IMAD.MOV.U32 R19, RZ, RZ, 0x10 ;  /* 0x00000010ff137424 */ /* 0x000fe200078e00ff */
[----:B------:R-:W-:Y:S01]  /*32a0*/  MOV R2, 0x32d0 ;  /* 0x000032d000027802 */ /* 0x000fe20000000f00 */
[----:B------:R-:W-:Y:S02]  /*32b0*/  IMAD.MOV.U32 R21, RZ, RZ, -0x1 ;  /* 0xffffffffff157424 */ /* 0x000fe400078e00ff */
[----:B------:R-:W-:Y:S05]  /*32c0*/  CALL.REL.NOINC `($__internal_102_$__cuda_sm70_shflsync_bfly_p) ;  /* 0x000000f000007944 */ /* 0x000fea0003c00000 */
[----:B-1----:R-:W-:Y:S01]  /*32d0*/  IMAD.MOV.U32 R2, RZ, RZ, R19 ;  /* 0x000000ffff027224 */ /* 0x002fe200078e0013 */
[----:B0-----:R-:W-:Y:S05]  /*32e0*/  BRA `(.L_x_4354) ;  /* 0xffffd86000007947 */ /* 0x001fea000383ffff */
.L_x_4320:
[----:B------:R-:W-:Y:S01]  /*32f0*/  HFMA2.MMA R20, -RZ, RZ, 0, 1.847743988037109375e-06 ;  /* 0x0000001fff147435 */ /* 0x000fe200000001ff */
[----:B------:R-:W-:Y:S01]  /*3300*/  IMAD.MOV.U32 R19, RZ, RZ, 0x8 ;  /* 0x00000008ff137424 */ /* 0x000fe200078e00ff */
[----:B------:R-:W-:Y:S01]  /*3310*/  MOV R2, 0x3340 ;  /* 0x0000334000027802 */ /* 0x000fe20000000f00 */
[----:B------:R-:W-:-:S03]  /*3320*/  IMAD.MOV.U32 R21, RZ, RZ, -0x1 ;  /* 0xffffffffff157424 */ /* 0x000fc600078e00ff */
[----:B------:R-:W-:Y:S05]  /*3330*/  CALL.REL.NOINC `($__internal_102_$__cuda_sm70_shflsync_bfly_p) ;  /* 0x0000008000007944 */ /* 0x000fea0003c00000 */
[----:B01----:R-:W-:Y:S01]  /*3340*/  FMNMX.FTZ R18, R18, R19, !PT ;  /* 0x0000001312127209 */ /* 0x003fe20007810000 */
[----:B------:R-:W-:Y:S01]  /*3350*/  IMAD.MOV.U32 R19, RZ, RZ, 0x4 ;  /* 0x00000004ff137424 */ /* 0x000fe200078e00ff */
[----:B------:R-:W-:Y:S01]  /*3360*/  MOV R21, 0xffffffff ;  /* 0xffffffff00157802 */ /* 0x000fe20000000f00 */
[----:B------:R-:W-:Y:S01]  /*3370*/  IMAD.MOV.U32 R20, RZ, RZ, 0x1f ;  /* 0x0000001fff147424 */ /* 0x000fe200078e00ff */
[----:B------:R-:W-:-:S02]  /*3380*/  MOV R2, 0x33a0 ;  /* 0x000033a000027802 */ /* 0x000fc40000000f00 */
[----:B------:R-:W-:Y:S05]  /*3390*/  CALL.REL.NOINC `($__internal_102_$__cuda_sm70_shflsync_bfly_p) ;  /* 0x0000002000007944 */ /* 0x000fea0003c00000 */
[----:B-1----:R-:W-:Y:S01]  /*33a0*/  IMAD.MOV.U32 R3, RZ, RZ, R19 ;  /* 0x000000ffff037224 */ /* 0x002fe200078e0013 */
[----:B0-----:R-:W-:Y:S05]  /*33b0*/  BRA `(.L_x_4355) ;  /* 0xffffd7f000007947 */ /* 0x001fea000383ffff */
        .weak           $__internal_102_$__cuda_sm70_shflsync_bfly_p
        .type           $__internal_102_$__cuda_sm70_shflsync_bfly_p,@function
        .size           $__internal_102_$__cuda_sm70_shflsync_bfly_p,(.L_x_24763 - $__internal_102_$__cuda_sm70_shflsync_bfly_p)
$__internal_102_$__cuda_sm70_shflsync_bfly_p:
[----:B------:R-:W-:Y:S01]  /*33c0*/  IMAD.MOV.U32 R3, RZ, RZ, 0x0 ;  /* 0x00000000ff037424 */ /* 0x000fe200078e00ff */
[----:B------:R-:W-:Y:S04]  /*33d0*/  WARPSYNC R21 ;  /* 0x0000001500007348 */ /* 0x000fe80003800000 */
[----:B------:R0:W1:Y:S01]  /*33e0*/  SHFL.BFLY PT, R19, R18, R19, R20 ;  /* 0x0c00001312137389 */ /* 0x00006200000e0014 */
[----:B------:R-:W-:Y:S05]  /*33f0*/  RET.REL.NODEC R2 `(_ZN4vllm25paged_attention_v2_kernelIthLi120ELi8ELi128ELNS_18Fp8KVCacheDataTypeE2ELb1ELi512EEEvPfS2_PT_PKS3_PKT0_S9_ifPKiSB_iPKfiiiSD_SD_iiiii) ;  /* 0xffffcc0002007950 */ /* 0x000fea0003c3ffff */
.L_x_4356:
        /* <DEDUP_REMOVED lines=16> */
.L_x_24763:


//--------------------- .text._ZN4vllm25paged_attention_v2_kernelIthLi112ELi8ELi128ELNS_18Fp8KVCacheDataTypeE2ELb1ELi512EEEvPfS2_PT_PKS3_PKT0_S9_ifPKiSB_iPKfiiiSD_SD_iiiii --------------------------
	.section	.text._ZN4vllm25paged_attention_v2_kernelIthLi112ELi8ELi128ELNS_18Fp8KVCacheDataTypeE2ELb1ELi512EEEvPfS2_PT_PKS3_PKT0_S9_ifPKiSB_iPKfiiiSD_SD_iiiii,"ax",@progbits
	.sectioninfo	@"SHI_REGISTERS=32"
	.align	128
        .global         _ZN4vllm25paged_attention_v2_kernelIthLi112ELi8ELi128ELNS_18Fp8KVCacheDataTypeE2ELb1ELi512EEEvPfS2_PT_PKS3_PKT0_S9_ifPKiSB_iPKfiiiSD_SD_iiiii
        .type           _ZN4vllm25paged_attention_v2_kernelIthLi112ELi8ELi128ELNS_18Fp8KVCacheDataTypeE2ELb1ELi512EEEvPfS2_PT_PKS3_PKT0_S9_ifPKiSB_iPKfiiiSD_SD_iiiii,@function
        .size           _ZN4vllm25paged_attention_v2_kernelIthLi112ELi8ELi128ELNS_18Fp8KVCacheDataTypeE2ELb1ELi512EEEvPfS2_PT_PKS3_PKT0_S9_ifPKiSB_iPKfiiiSD_SD_iiiii,(.L_x_24764 - _ZN4vllm25paged_attention_v2_kernelIthLi112ELi8ELi128ELNS_18Fp8KVCacheDataTypeE2ELb1ELi512EEEvPfS2_PT_PKS3_PKT0_S9_ifPKiSB_iPKfiiiSD_SD_iiiii)
        .other          _ZN4vllm25paged_attention_v2_kernelIthLi112ELi8ELi128ELNS_18Fp8KVCacheDataTypeE2ELb1ELi512EEEvPfS2_PT_PKS3_PKT0_S9_ifPKiSB_iPKfiiiSD_SD_iiiii,@"STO_CUDA_ENTRY STV_DEFAULT"
_ZN4vllm25paged_attention_v2_kernelIthLi112ELi8ELi128ELNS_18Fp8KVCacheDataTypeE2ELb1ELi512EEEvPfS2_PT_PKS3_PKT0_S9_ifPKiSB_iPKfiiiSD_SD_iiiii:
.text._ZN4vllm25paged_attention_v2_kernelIthLi112ELi8ELi128ELNS_18Fp8KVCacheDataTypeE2ELb1ELi512EEEvPfS2_PT_PKS3_PKT0_S9_ifPKiSB_iPKfiiiSD_SD_iiiii:
        /* <DEDUP_REMOVED lines=113> */
.L_x_4357:
[----:B--2---:R-:W-:-:S04]  /*0710*/  IMAD.MOV.U32 R2, RZ, RZ, c[0x0][0xc] ;  /* 0x00000300ff027624 */ /* 0x004fc800078e00ff */
[----:B------:R-:W-:-:S04]  /*0720*/  IMAD R2, R2, c[0x0][0x1d8], R7 ;  /* 0x0000760002027a24 */ /* 0x000fc800078e0207 */
[----:B------:R-:W-:-:S03]  /*0730*/  IMAD R12, R2, c[0x0][0x1e8], RZ ;  /* 0x00007a00020c7a24 */ /* 0x000fc600078e02ff */
.L_x_4358:
        /* <DEDUP_REMOVED lines=26> */
.L_x_4362:
        /* <DEDUP_REMOVED lines=36> */
.L_x_4360:
[----:B------:R-:W-:Y:S05]  /*0b20*/  BSYNC B6 ;  /* 0x0000000000067941 */ /* 0x000fea0003800000 */
.L_x_4359:
[----:B------:R-:W-:Y:S05]  /*0b30*/  BRA.DIV ~URZ, `(.L_x_4363) ;  /* 0x000027327f007947 */ /* 0x000fea000b800000 */
[----:B------:R-:W-:-:S05]  /*0b40*/  IMAD.MOV.U32 R2, RZ, RZ, -0x800001 ;  /* 0xff7fffffff027424 */ /* 0x000fca00078e00ff */
.L_x_4398:
[----:B------:R-:W-:Y:S02]  /*0b50*/  FMNMX.FTZ R18, R2, -3.40282346638528859812e+38, !PT ;  /* 0xff7fffff02127809 */ /* 0x000fe40007810000 */
[----:B------:R-:W-:Y:S01]  /*0b60*/  MOV R17, 0xff7fffff ;  /* 0xff7fffff00117802 */ /* 0x000fe20000000f00 */
[----:B------:R-:W-:Y:S05]  /*0b70*/  BRA.DIV ~URZ, `(.L_x_4364) ;  /* 0x000027727f007947 */ /* 0x000fea000b800000 */
[----:B------:R-:W0:Y:S02]  /*0b80*/  SHFL.BFLY PT, R2, R18, 0x8, 0x1f ;  /* 0x0d001f0012027f89 */ /* 0x000e2400000e0000 */
[----:B0-----:R-:W-:-:S05]  /*0b90*/  FMNMX.FTZ R18, R18, R2, !PT ;  /* 0x0000000212127209 */ /* 0x001fca0007810000 */
[----:B------:R0:W1:Y:S02]  /*0ba0*/  SHFL.BFLY PT, R3, R18, 0x4, 0x1f ;  /* 0x0c801f0012037f89 */ /* 0x00006400000e0000 */
.L_x_4399:
        /* <DEDUP_REMOVED lines=35> */
.L_x_4369:
        /* <DEDUP_REMOVED lines=11> */
.L_x_4368:
[----:B------:R-:W-:Y:S05]  /*0e90*/  BSYNC B1 ;  /* 0x0000000000017941 */ /* 0x000fea0003800000 */
.L_x_4367:
        /* <DEDUP_REMOVED lines=10> */
.L_x_4372:
        /* <DEDUP_REMOVED lines=100> */
.L_x_4371:
[----:B------:R-:W-:Y:S05]  /*1580*/  BSYNC B1 ;  /* 0x0000000000017941 */ /* 0x000fea0003800000 */
.L_x_4370:
        /* <DEDUP_REMOVED lines=55> */
.L_x_4374:
[----:B------:R-:W-:Y:S05]  /*1900*/  BSYNC B1 ;  /* 0x0000000000017941 */ /* 0x000fea0003800000 */
.L_x_4373:
        /* <DEDUP_REMOVED lines=26> */
.L_x_4366:
[----:B------:R-:W-:Y:S05]  /*1ab0*/  BSYNC B0 ;  /* 0x0000000000007941 */ /* 0x000fea0003800000 */
.L_x_4365:
        /* <DEDUP_REMOVED lines=43> */
.L_x_4379:
        /* <DEDUP_REMOVED lines=8> */
.L_x_4378:
[----:B------:R-:W-:Y:S05]  /*1df0*/  BSYNC B1 ;  /* 0x0000000000017941 */ /* 0x000fea0003800000 */
.L_x_4377:
        /* <DEDUP_REMOVED lines=10> */
.L_x_4382:
        /* <DEDUP_REMOVED lines=52> */
.L_x_4381:
[----:B------:R-:W-:Y:S05]  /*21e0*/  BSYNC B1 ;  /* 0x0000000000017941 */ /* 0x000fea0003800000 */
.L_x_4380:
        /* <DEDUP_REMOVED lines=31> */
.L_x_4384:
[----:B------:R-:W-:Y:S05]  /*23e0*/  BSYNC B1 ;  /* 0x0000000000017941 */ /* 0x000fea0003800000 */
.L_x_4383:
        /* <DEDUP_REMOVED lines=14> */
.L_x_4376:
[----:B------:R-:W-:Y:S05]  /*24d0*/  BSYNC B0 ;  /* 0x0000000000007941 */ /* 0x000fea0003800000 */
.L_x_4375:
        /* <DEDUP_REMOVED lines=20> */
.L_x_4386:
[----:B------:R-:W-:Y:S05]  /*2620*/  BSYNC B0 ;  /* 0x0000000000007941 */ /* 0x000fea0003800000 */
.L_x_4385:
        /* <DEDUP_REMOVED lines=24> */
.L_x_4389:
        /* <DEDUP_REMOVED lines=33> */
.L_x_4387:
        /* <DEDUP_REMOVED lines=21> */
.L_x_4391:
[----:B------:R-:W-:Y:S05]  /*2b10*/  BSYNC B0 ;  /* 0x0000000000007941 */ /* 0x000fea0003800000 */
.L_x_4390:
        /* <DEDUP_REMOVED lines=12> */
.L_x_4393:
[----:B------:R-:W-:Y:S05]  /*2be0*/  BSYNC B0 ;  /* 0x0000000000007941 */ /* 0x000fea0003800000 */
.L_x_4392:
        /* <DEDUP_REMOVED lines=8> */
.L_x_4395:
[----:B------:R-:W-:Y:S05]  /*2c70*/  BSYNC B0 ;  /* 0x0000000000007941 */ /* 0x000fea0003800000 */
.L_x_4394:
        /* <DEDUP_REMOVED lines=12> */
.L_x_4397:
[----:B------:R-:W-:Y:S05]  /*2d40*/  BSYNC B0 ;  /* 0x0000000000007941 */ /* 0x000fea0003800000 */
.L_x_4396:
        /* <DEDUP_REMOVED lines=43> */
.L_x_4361:
        /* <DEDUP_REMOVED lines=19> */
.L_x_4388:
        /* <DEDUP_REMOVED lines=20> */
.L_x_4363:
[----:B------:R-:W-:Y:S01]  /*3270*/  IMAD.MOV.U32 R18, RZ, RZ, -0x800001 ;  /* 0xff7fffffff127424 */ /* 0x000fe200078e00ff */
[----:B------:R-:W-:Y:S01]  /*3280*/  MOV R20, 0x1f ;  /* 0x0000001f00147802 */ /* 0x000fe20000000f00 */
[----:B------:R-:W-:Y:S01]  /*3290*/  IMAD.MOV.U32 R19, RZ, RZ, 0x10 ;  /* 0x00000010ff137424 */ /* 0x000fe200078e00ff */
[----:B------:R-:W-:Y:S01]  /*32a0*/  MOV R2, 0x32d0 ;  /* 0x000032d000027802 */ /* 0x000fe20000000f00 */
[----:B------:R-:W-:Y:S02]  /*32b0*/  IMAD.MOV.U32 R21, RZ, RZ, -0x1 ;  /* 0xffffffffff157424 */ /* 0x000fe400078e00ff */
[----:B------:R-:W-:Y:S05]  /*32c0*/  CALL.REL.NOINC `($__internal_103_$__cuda_sm70_shflsync_bfly_p) ;  /* 0x000000f000007944 */ /* 0x000fea0003c00000 */
[----:B-1----:R-:W-:Y:S01]  /*32d0*/  IMAD.MOV.U32 R2, RZ, RZ, R19 ;  /* 0x000000ffff027224 */ /* 0x002fe200078e0013 */
[----:B0-----:R-:W-:Y:S05]  /*32e0*/  BRA `(.L_x_4398) ;  /* 0xffffd86000007947 */ /* 0x001fea000383ffff */
.L_x_4364:
[----:B------:R-:W-:Y:S01]  /*32f0*/  HFMA2.MMA R20, -RZ, RZ, 0, 1.847743988037109375e-06 ;  /* 0x0000001fff147435 */ /* 0x000fe200000001ff */
[----:B------:R-:W-:Y:S01]  /*3300*/  IMAD.MOV.U32 R19, RZ, RZ, 0x8 ;  /* 0x00000008ff137424 */ /* 0x000fe200078e00ff */
[----:B------:R-:W-:Y:S01]  /*3310*/  MOV R2, 0x3340 ;  /* 0x0000334000027802 */ /* 0x000fe20000000f00 */
[----:B------:R-:W-:-:S03]  /*3320*/  IMAD.MOV.U32 R21, RZ, RZ, -0x1 ;  /* 0xffffffffff157424 */ /* 0x000fc600078e00ff */
[----:B------:R-:W-:Y:S05]  /*3330*/  CALL.REL.NOINC `($__internal_103_$__cuda_sm70_shflsync_bfly_p) ;  /* 0x0000008000007944 */ /* 0x000fea0003c00000 */
[----:B01----:R-:W-:Y:S01]  /*3340*/  FMNMX.FTZ R18, R18, R19, !PT ;  /* 0x0000001312127209 */ /* 0x003fe20007810000 */
[----:B------:R-:W-:Y:S01]  /*3350*/  IMAD.MOV.U32 R19, RZ, RZ, 0x4 ;  /* 0x00000004ff137424 */ /* 0x000fe200078e00ff */
[----:B------:R-:W-:Y:S01]  /*3360*/  MOV R21, 0xffffffff ;  /* 0xffffffff00157802 */ /* 0x000fe20000000f00 */
[----:B------:R-:W-:Y:S01]  /*3370*/  IMAD.MOV.U32 R20, RZ, RZ, 0x1f ;  /* 0x0000001fff147424 */ /* 0x000fe200078e00ff */
[----:B------:R-:W-:-:S02]  /*3380*/  MOV R2, 0x33a0 ;  /* 0x000033a000027802 */ /* 0x000fc40000000f00 */
[----:B------:R-:W-:Y:S05]  /*3390*/  CALL.REL.NOINC `($__internal_103_$__cuda_sm70_shflsync_bfly_p) ;  /* 0x0000002000007944 */ /* 0x000fea0003c00000 */
[----:B-1----:R-:W-:Y:S01]  /*33a0*/  IMAD.MOV.U32 R3, RZ, RZ, R19 ;  /* 0x000000ffff037224 */ /* 0x002fe200078e0013 */
[----:B0-----:R-:W-:Y:S05]  /*33b0*/  BRA `(.L_x_4399) ;  /* 0xffffd7f000007947 */ /* 0x001fea000383ffff */
        .weak           $__internal_103_$__cuda_sm70_shflsync_bfly_p
        .type           $__internal_103_$__cuda_sm70_shflsync_bfly_p,@function
        .size           $__internal_103_$__cuda_sm70_shflsync_bfly_p,(.L_x_24764 - $__internal_103_$__cuda_sm70_shflsync_bfly_p)
$__internal_103_$__cuda_sm70_shflsync_bfly_p:
[----:B------:R-:W-:Y:S01]  /*33c0*/  IMAD.MOV.U32 R3, RZ, RZ, 0x0 ;  /* 0x00000000ff037424 */ /* 0x000fe200078e00ff */
[----:B------:R-:W-:Y:S04]  /*33d0*/  WARPSYNC R21 ;  /* 0x0000001500007348 */ /* 0x000fe80003800000 */
[----:B------:R0:W1:Y:S01]  /*33e0*/  SHFL.BFLY PT, R19, R18, R19, R20 ;  /* 0x0c00001312137389 */ /* 0x00006200000e0014 */
[----:B------:R-:W-:Y:S05]  /*33f0*/  RET.REL.NODEC R2 `(_ZN4vllm25paged_attention_v2_kernelIthLi112ELi8ELi128ELNS_18Fp8KVCacheDataTypeE2ELb1ELi512EEEvPfS2_PT_PKS3_PKT0_S9_ifPKiSB_iPKfiiiSD_SD_iiiii) ;  /* 0xffffcc0002007950 */ /* 0x000fea0003c3ffff */
.L_x_4400:
        /* <DEDUP_REMOVED lines=16> */
.L_x_24764:


//--------------------- .text._ZN4vllm25paged_attention_v2_kernelIthLi96ELi8ELi128ELNS_18Fp8KVCacheDataTypeE2ELb1ELi512EEEvPfS2_PT_PKS3_PKT0_S9_ifPKiSB_iPKfiiiSD_SD_iiiii --------------------------
	.section	.text._ZN4vllm25paged_attention_v2_kernelIthLi96ELi8ELi128ELNS_18Fp8KVCacheDataTypeE2ELb1ELi512EEEvPfS2_PT_PKS3_PKT0_S9_ifPKiSB_iPKfiiiSD_SD_iiiii,"ax",@progbits
	.sectioninfo	@"SHI_REGISTERS=32"
	.align	128
        .global         _ZN4vllm25paged_attention_v2_kernelIthLi96ELi8ELi128ELNS_18Fp8KVCacheDataTypeE2ELb1ELi512EEEvPfS2_PT_PKS3_PKT0_S9_ifPKiSB_iPKfiiiSD_SD_iiiii
        .type           _ZN4vllm25paged_attention_v2_kernelIthLi96ELi8ELi128ELNS_18Fp8KVCacheDataTypeE2ELb1ELi512EEEvPfS2_PT_PKS3_PKT0_S9_ifPKiSB_iPKfiiiSD_SD_iiiii,@function
        .size           _ZN4vllm25paged_attention_v2_kernelIthLi96ELi8ELi128ELNS_18Fp8KVCacheDataTypeE2ELb1ELi512EEEvPfS2_PT_PKS3_PKT0_S9_ifPKiSB_iPKfiiiSD_SD_iiiii,(.L_x_24765 - _ZN4vllm25paged_attention_v2_kernelIthLi96ELi8ELi128ELNS_18Fp8KVCacheDataTypeE2ELb1ELi512EEEvPfS2_PT_PKS3_PKT0_S9_ifPKiSB_iPKfiiiSD_SD_iiiii)
        .other          _ZN4vllm25paged_attention_v2_kernelIthLi96ELi8ELi128ELNS_18Fp8KVCacheDataTypeE2ELb1ELi512EEEvPfS2_PT_PKS3_PKT0_S9_ifPKiSB_iPKfiiiSD_SD_iiiii,@"STO_CUDA_ENTRY STV_DEFAULT"
_ZN4vllm25paged_attention_v2_kernelIthLi96ELi8ELi128ELNS_18Fp8KVCacheDataTypeE2ELb1ELi512EEEvPfS2_PT_PKS3_PKT0_S9_ifPKiSB_iPKfiiiSD_SD_iiiii:
.text._ZN4vllm25paged_attention_v2_kernelIthLi96ELi8ELi128ELNS_18Fp8KVCacheDataTypeE2ELb1ELi512EEEvPfS2_PT_PKS3_PKT0_S9_ifPKiSB_iPKfiiiSD_SD_iiiii:
        /* <DEDUP_REMOVED lines=113> */
.L_x_4401:
[----:B--2---:R-:W-:-:S04]  /*0710*/  IMAD.MOV.U32 R2, RZ, RZ, c[0x0][0xc] ;  /* 0x00000300ff027624 */ /* 0x004fc800078e00ff */
[----:B------:R-:W-:-:S04]  /*0720*/  IMAD R2, R2, c[0x0][0x1d8], R7 ;  /* 0x0000760002027a24 */ /* 0x000fc800078e0207 */
[----:B------:R-:W-:-:S03]  /*0730*/  IMAD R12, R2, c[0x0][0x1e8], RZ ;  /* 0x00007a00020c7a24 */ /* 0x000fc600078e02ff */
.L_x_4402:
        /* <DEDUP_REMOVED lines=26> */
.L_x_4406:
        /* <DEDUP_REMOVED lines=36> */
.L_x_4404:
[----:B------:R-:W-:Y:S05]  /*0b20*/  BSYNC B7 ;  /* 0x0000000000077941 */ /* 0x000fea0003800000 */
.L_x_4403:
[----:B------:R-:W-:Y:S05]  /*0b30*/  BRA.DIV ~URZ, `(.L_x_4407) ;  /* 0x000025527f007947 */ /* 0x000fea000b800000 */
[----:B------:R-:W-:-:S05]  /*0b40*/  IMAD.MOV.U32 R2, RZ, RZ, -0x800001 ;  /* 0xff7fffffff027424 */ /* 0x000fca00078e00ff */
.L_x_4435:
[----:B------:R-:W-:Y:S01]  /*0b50*/  FMNMX.FTZ R18, R2, -3.40282346638528859812e+38, !PT ;  /* 0xff7fffff02127809 */ /* 0x000fe20007810000 */
[----:B------:R-:W-:Y:S01]  /*0b60*/  IMAD.MOV.U32 R17, RZ, RZ, -0x800001 ;  /* 0xff7fffffff117424 */ /* 0x000fe200078e00ff */
[----:B------:R-:W-:Y:S05]  /*0b70*/  BRA.DIV ~URZ, `(.L_x_4408) ;  /* 0x000025927f007947 */ /* 0x000fea000b800000 */
[----:B------:R-:W0:Y:S02]  /*0b80*/  SHFL.BFLY PT, R2, R18, 0x8, 0x1f ;  /* 0x0d001f0012027f89 */ /* 0x000e2400000e0000 */
[----:B0-----:R-:W-:-:S05]  /*0b90*/  FMNMX.FTZ R18, R18, R2, !PT ;  /* 0x0000000212127209 */ /* 0x001fca0007810000 */
[----:B------:R0:W1:Y:S02]  /*0ba0*/  SHFL.BFLY PT, R3, R18, 0x4, 0x1f ;  /* 0x0c801f0012037f89 */ /* 0x00006400000e0000 */
.L_x_4436:
        /* <DEDUP_REMOVED lines=35> */
.L_x_4413:
        /* <DEDUP_REMOVED lines=11> */
.L_x_4412:
[----:B------:R-:W-:Y:S05]  /*0e90*/  BSYNC B1 ;  /* 0x0000000000017941 */ /* 0x000fea0003800000 */
.L_x_4411:
        /* <DEDUP_REMOVED lines=10> */
.L_x_4416:
        /* <DEDUP_REMOVED lines=100> */
.L_x_4415:
[----:B------:R-:W-:Y:S05]  /*1580*/  BSYNC B1 ;  /* 0x0000000000017941 */ /* 0x000fea0003800000 */
.L_x_4414:
        /* <DEDUP_REMOVED lines=55> */
.L_x_4418:
[----:B------:R-:W-:Y:S05]  /*1900*/  BSYNC B1 ;  /* 0x0000000000017941 */ /* 0x000fea0003800000 */
.L_x_4417:
        /* <DEDUP_REMOVED lines=26> */
.L_x_4410:
[----:B------:R-:W-:Y:S05]  /*1ab0*/  BSYNC B0 ;  /* 0x0000000000007941 */ /* 0x000fea0003800000 */
.L_x_4409:
        /* <DEDUP_REMOVED lines=43> */
.L_x_4423:
        /* <DEDUP_REMOVED lines=8> */
.L_x_4422:
[----:B------:R-:W-:Y:S05]  /*1df0*/  BSYNC B1 ;  /* 0x0000000000017941 */ /* 0x000fea0003800000 */
.L_x_4421:
        /* <DEDUP_REMOVED lines=10> */
.L_x_4426:
        /* <DEDUP_REMOVED lines=52> */
.L_x_4425:
[----:B------:R-:W-:Y:S05]  /*21e0*/  BSYNC B1 ;  /* 0x0000000000017941 */ /* 0x000fea0003800000 */
.L_x_4424:
        /* <DEDUP_REMOVED lines=31> */
.L_x_4428:
[----:B------:R-:W-:Y:S05]  /*23e0*/  BSYNC B1 ;  /* 0x0000000000017941 */ /* 0x000fea0003800000 */
.L_x_4427:
        /* <DEDUP_REMOVED lines=14> */
.L_x_4420:
[----:B------:R-:W-:Y:S05]  /*24d0*/  BSYNC B0 ;  /* 0x0000000000007941 */ /* 0x000fea0003800000 */
.L_x_4419:
        /* <DEDUP_REMOVED lines=20> */
.L_x_4430:
[----:B------:R-:W-:Y:S05]  /*2620*/  BSYNC B0 ;  /* 0x0000000000007941 */ /* 0x000fea0003800000 */
.L_x_4429:
        /* <DEDUP_REMOVED lines=25> */
.L_x_4434:
        /* <DEDUP_REMOVED lines=33> */
.L_x_4432:
[----:B------:R-:W-:Y:S05]  /*29d0*/  BSYNC B6 ;  /* 0x0000000000067941 */ /* 0x000fea0003800000 */
.L_x_4431:
[----:B------:R-:W-:Y:S01]  /*29e0*/  WARPSYNC 0xffffffff ;  /* 0xffffffff00007948 */ /* 0x000fe20003800000 */
[----:B------:R-:W-:Y:S01]  /*29f0*/  BAR.SYNC.DEFER_BLOCKING 0x0 ;  /* 0x0000000000007b1d */ /* 0x000fe20000010000 */
[----:B0-----:R-:W-:Y:S01]  /*2a00*/  LOP3.LUT R0, R9, 0xffffffc0, RZ, 0xc0, !PT ;  /* 0xffffffc009007812 */ /* 0x001fe200078ec0ff */
[----:B------:R-:W-:Y:S01]  /*2a10*/  IMAD R5, R5, 0x60, R4 ;  /* 0x0000006005057824 */ /* 0x000fe200078e0204 */
[C---:B------:R-:W-:Y:S01]  /*2a20*/  ISETP.GT.AND P1, PT, R9.reuse, 0x3f, PT ;  /* 0x0000003f0900780c */ /* 0x040fe20003f24270 */
[----:B------:R-:W-:Y:S01]  /*2a30*/  CS2R R2, SRZ ;  /* 0x0000000000027805 */ /* 0x000fe2000001ff00 */
[----:B------:R-:W-:Y:S02]  /*2a40*/  ISETP.NE.AND P0, PT, R0, 0x40, PT ;  /* 0x000000400000780c */ /* 0x000fe40003f05270 */
[----:B------:R-:W-:-:S04]  /*2a50*/  LOP3.LUT R0, R9, 0xffffffe0, RZ, 0xc0, !PT ;  /* 0xffffffe009007812 */ /* 0x000fc800078ec0ff */
        /* <DEDUP_REMOVED lines=31> */
[----:B------:R-:W-:Y:S01]  /*2c50*/  IADD3 R6, R4, 0x40, RZ ;  /* 0x0000004004067810 */ /* 0x000fe20007ffe0ff */
[----:B------:R-:W-:Y:S02]  /*2c60*/  IMAD R5, R5, UR4, RZ ;  /* 0x0000000405057c24 */ /* 0x000fe4000f8e02ff */
[----:B------:R-:W-:Y:S01]  /*2c70*/  IMAD R8, R7, UR4, RZ ;  /* 0x0000000407087c24 */ /* 0x000fe2000f8e02ff */
[----:B------:R-:W-:Y:S01]  /*2c80*/  SHF.R.S32.HI R7, RZ, 0x1f, R10 ;  /* 0x0000001fff077819 */ /* 0x000fe2000001140a */
[----:B---3--:R-:W-:-:S03]  /*2c90*/  @!P0 FADD.FTZ R0, R0, R9 ;  /* 0x0000000900008221 */ /* 0x008fc60000010000 */
[----:B------:R-:W-:Y:S02]  /*2ca0*/  IADD3 R11, P1, P2, R5, R8, R10 ;  /* 0x00000008050b7210 */ /* 0x000fe40007a3e00a */
[----:B------:R-:W-:Y:S02]  /*2cb0*/  SHF.R.S32.HI R5, RZ, 0x1f, R5 ;  /* 0x0000001fff057819 */ /* 0x000fe40000011405 */
[----:B------:R-:W-:Y:S02]  /*2cc0*/  SHF.R.S32.HI R8, RZ, 0x1f, R8 ;  /* 0x0000001fff087819 */ /* 0x000fe40000011408 */
[----:B------:R-:W-:Y:S02]  /*2cd0*/  F2FP.PACK_AB R0, RZ, R0 ;  /* 0x00000000ff00723e */ /* 0x000fe400000000ff */
        /* <DEDUP_REMOVED lines=8> */
[----:B------:R-:W-:Y:S02]  /*2d60*/  LEA.HI.X R5, R8, c[0x0][0x174], R11, 0x1, P0 ;  /* 0x00005d0008057a11 */ /* 0x000fe400000f0c0b */
[----:B------:R-:W-:Y:S02]  /*2d70*/  F2FP.PACK_AB R8, R3, R2 ;  /* 0x000000020308723e */ /* 0x000fe400000000ff */
[----:B------:R-:W-:Y:S02]  /*2d80*/  LEA R2, P0, R9, c[0x0][0x170], 0x1 ;  /* 0x00005c0009027a11 */ /* 0x000fe400078008ff */
[----:B------:R-:W-:Y:S01]  /*2d90*/  LEA.HI.X.SX32 R10, R6, R13, 0x1, P3 ;  /* 0x0000000d060a7211 */ /* 0x000fe200018f0eff */
[----:B------:R-:W-:Y:S01]  /*2da0*/  STG.E.U16 [R4.64], R8 ;  /* 0x0000000804007986 */ /* 0x000fe2000c101524 */
[----:B------:R-:W-:Y:S02]  /*2db0*/  LEA R6, P1, R7, c[0x0][0x170], 0x1 ;  /* 0x00005c0007067a11 */ /* 0x000fe400078208ff */
[----:B------:R-:W-:-:S02]  /*2dc0*/  LEA.HI.X R3, R9, c[0x0][0x174], R12, 0x1, P0 ;  /* 0x00005d0009037a11 */ /* 0x000fc400000f0c0c */
[----:B------:R-:W-:Y:S02]  /*2dd0*/  PRMT R9, R8, 0x7632, R9 ;  /* 0x0000763208097816 */ /* 0x000fe40000000009 */
[----:B------:R-:W-:-:S03]  /*2de0*/  LEA.HI.X R7, R7, c[0x0][0x174], R10, 0x1, P1 ;  /* 0x00005d0007077a11 */ /* 0x000fc600008f0c0a */
[----:B------:R-:W-:Y:S04]  /*2df0*/  STG.E.U16 [R2.64], R9 ;  /* 0x0000000902007986 */ /* 0x000fe8000c101524 */
[----:B------:R-:W-:Y:S01]  /*2e00*/  STG.E.U16 [R6.64], R0 ;  /* 0x0000000006007986 */ /* 0x000fe2000c101524 */
[----:B------:R-:W-:Y:S05]  /*2e10*/  EXIT ;  /* 0x000000000000794d */ /* 0x000fea0003800000 */
.L_x_4405:
        /* <DEDUP_REMOVED lines=19> */
.L_x_4433:
        /* <DEDUP_REMOVED lines=20> */
.L_x_4407:
[----:B------:R-:W-:Y:S01]  /*3090*/  IMAD.MOV.U32 R18, RZ, RZ, -0x800001 ;  /* 0xff7fffffff127424 */ /* 0x000fe200078e00ff */
[----:B------:R-:W-:Y:S01]  /*30a0*/  MOV R20, 0x1f ;  /* 0x0000001f00147802 */ /* 0x000fe20000000f00 */
[----:B------:R-:W-:Y:S01]  /*30b0*/  IMAD.MOV.U32 R19, RZ, RZ, 0x10 ;  /* 0x00000010ff137424 */ /* 0x000fe200078e00ff */
[----:B------:R-:W-:Y:S01]  /*30c0*/  MOV R2, 0x30f0 ;  /* 0x000030f000027802 */ /* 0x000fe20000000f00 */
[----:B------:R-:W-:Y:S02]  /*30d0*/  IMAD.MOV.U32 R21, RZ, RZ, -0x1 ;  /* 0xffffffffff157424 */ /* 0x000fe400078e00ff */
[----:B------:R-:W-:Y:S05]  /*30e0*/  CALL.REL.NOINC `($__internal_104_$__cuda_sm70_shflsync_bfly_p) ;  /* 0x000000f000007944 */ /* 0x000fea0003c00000 */
[----:B-1----:R-:W-:Y:S01]  /*30f0*/  IMAD.MOV.U32 R2, RZ, RZ, R19 ;  /* 0x000000ffff027224 */ /* 0x002fe200078e0013 */
[----:B0-----:R-:W-:Y:S05]  /*3100*/  BRA `(.L_x_4435) ;  /* 0xffffda4000007947 */ /* 0x001fea000383ffff */
.L_x_4408:
[----:B------:R-:W-:Y:S01]  /*3110*/  HFMA2.MMA R20, -RZ, RZ, 0, 1.847743988037109375e-06 ;  /* 0x0000001fff147435 */ /* 0x000fe200000001ff */
[----:B------:R-:W-:Y:S01]  /*3120*/  IMAD.MOV.U32 R19, RZ, RZ, 0x8 ;  /* 0x00000008ff137424 */ /* 0x000fe200078e00ff */
[----:B------:R-:W-:Y:S01]  /*3130*/  MOV R2, 0x3160 ;  /* 0x0000316000027802 */ /* 0x000fe20000000f00 */
[----:B------:R-:W-:-:S03]  /*3140*/  IMAD.MOV.U32 R21, RZ, RZ, -0x1 ;  /* 0xffffffffff157424 */ /* 0x000fc600078e00ff */
[----:B------:R-:W-:Y:S05]  /*3150*/  CALL.REL.NOINC `($__internal_104_$__cuda_sm70_shflsync_bfly_p) ;  /* 0x0000008000007944 */ /* 0x000fea0003c00000 */
[----:B01----:R-:W-:Y:S01]  /*3160*/  FMNMX.FTZ R18, R18, R19, !PT ;  /* 0x0000001312127209 */ /* 0x003fe20007810000 */
[----:B------:R-:W-:Y:S01]  /*3170*/  IMAD.MOV.U32 R19, RZ, RZ, 0x4 ;  /* 0x00000004ff137424 */ /* 0x000fe200078e00ff */
[----:B------:R-:W-:Y:S01]  /*3180*/  MOV R21, 0xffffffff ;  /* 0xffffffff00157802 */ /* 0x000fe20000000f00 */
[----:B------:R-:W-:Y:S01]  /*3190*/  IMAD.MOV.U32 R20, RZ, RZ, 0x1f ;  /* 0x0000001fff147424 */ /* 0x000fe200078e00ff */
[----:B------:R-:W-:-:S02]  /*31a0*/  MOV R2, 0x31c0 ;  /* 0x000031c000027802 */ /* 0x000fc40000000f00 */
[----:B------:R-:W-:Y:S05]  /*31b0*/  CALL.REL.NOINC `($__internal_104_$__cuda_sm70_shflsync_bfly_p) ;  /* 0x0000002000007944 */ /* 0x000fea0003c00000 */
[----:B-1----:R-:W-:Y:S01]  /*31c0*/  IMAD.MOV.U32 R3, RZ, RZ, R19 ;  /* 0x000000ffff037224 */ /* 0x002fe200078e0013 */
[----:B0-----:R-:W-:Y:S05]  /*31d0*/  BRA `(.L_x_4436) ;  /* 0xffffd9d000007947 */ /* 0x001fea000383ffff */
        .weak           $__internal_104_$__cuda_sm70_shflsync_bfly_p
        .type           $__internal_104_$__cuda_sm70_shflsync_bfly_p,@function
        .size           $__internal_104_$__cuda_sm70_shflsync_bfly_p,(.L_x_24765 - $__internal_104_$__cuda_sm70_shflsync_bfly_p)
$__internal_104_$__cuda_sm70_shflsync_bfly_p:
[----:B------:R-:W-:Y:S01]  /*31e0*/  IMAD.MOV.U32 R3, RZ, RZ, 0x0 ;  /* 0x00000000ff037424 */ /* 0x000fe200078e00ff */
[----:B------:R-:W-:Y:S04]  /*31f0*/  WARPSYNC R21 ;  /* 0x0000001500007348 */ /* 0x000fe80003800000 */
[----:B------:R0:W1:Y:S01]  /*3200*/  SHFL.BFLY PT, R19, R18, R19, R20 ;  /* 0x0c00001312137389 */ /* 0x00006200000e0014 */
[----:B------:R-:W-:Y:S05]  /*3210*/  RET.REL.NODEC R2 `(_ZN4vllm25paged_attention_v2_kernelIthLi96ELi8ELi128ELNS_18Fp8KVCacheDataTypeE2ELb1ELi512EEEvPfS2_PT_PKS3_PKT0_S9_ifPKiSB_iPKfiiiSD_SD_iiiii) ;  /* 0xffffcde002007950 */ /* 0x000fea0003c3ffff */
.L_x_4437:
        /* <DEDUP_REMOVED lines=14> */
.L_x_24765:


//--------------------- .text._ZN4vllm25paged_attention_v2_kernelIthLi80ELi8ELi128ELNS_18Fp8KVCacheDataTypeE2ELb1ELi512EEEvPfS2_PT_PKS3_PKT0_S9_ifPKiSB_iPKfiiiSD_SD_iiiii --------------------------
	.section	.text._ZN4vllm25paged_attention_v2_kernelIthLi80ELi8ELi128ELNS_18Fp8KVCacheDataTypeE2ELb1ELi512EEEvPfS2_PT_PKS3_PKT0_S9_ifPKiSB_iPKfiiiSD_SD_iiiii,"ax",@progbits
	.sectioninfo	@"SHI_REGISTERS=32"
	.align	128
        .global         _ZN4vllm25paged_attention_v2_kernelIthLi80ELi8ELi128ELNS_18Fp8KVCacheDataTypeE2ELb1ELi512EEEvPfS2_PT_PKS3_PKT0_S9_ifPKiSB_iPKfiiiSD_SD_iiiii
        .type           _ZN4vllm25paged_attention_v2_kernelIthLi80ELi8ELi128ELNS_18Fp8KVCacheDataTypeE2ELb1ELi512EEEvPfS2_PT_PKS3_PKT0_S9_ifPKiSB_iPKfiiiSD_SD_iiiii,@function
        .size           _ZN4vllm25paged_attention_v2_kernelIthLi80ELi8ELi128ELNS_18Fp8KVCacheDataTypeE2ELb1ELi512EEEvPfS2_PT_PKS3_PKT0_S9_ifPKiSB_iPKfiiiSD_SD_iiiii,(.L_x_24766 - _ZN4vllm25paged_attention_v2_kernelIthLi80ELi8ELi128ELNS_18Fp8KVCacheDataTypeE2ELb1ELi512EEEvPfS2_PT_PKS3_PKT0_S9_ifPKiSB_iPKfiiiSD_SD_iiiii)
        .other          _ZN4vllm25paged_attention_v2_kernelIthLi80ELi8ELi128ELNS_18Fp8KVCacheDataTypeE2ELb1ELi512EEEvPfS2_PT_PKS3_PKT0_S9_ifPKiSB_iPKfiiiSD_SD_iiiii,@"STO_CUDA_ENTRY STV_DEFAULT"
_ZN4vllm25paged_attention_v2_kernelIthLi80ELi8ELi128ELNS_18Fp8KVCacheDataTypeE2ELb1ELi512EEEvPfS2_PT_PKS3_PKT0_S9_ifPKiSB_iPKfiiiSD_SD_iiiii:
.text._ZN4vllm25paged_attention_v2_kernelIthLi80ELi8ELi128ELNS_18Fp8KVCacheDataTypeE2ELb1ELi512EEEvPfS2_PT_PKS3_PKT0_S9_ifPKiSB_iPKfiiiSD_SD_iiiii:
        /* <DEDUP_REMOVED lines=113> */
.L_x_4438:
[----:B--2---:R-:W-:-:S04]  /*0710*/  IMAD.MOV.U32 R2, RZ, RZ, c[0x0][0xc] ;  /* 0x00000300ff027624 */ /* 0x004fc800078e00ff */
[----:B------:R-:W-:-:S04]  /*0720*/  IMAD R2, R2, c[0x0][0x1d8], R7 ;  /* 0x0000760002027a24 */ /* 0x000fc800078e0207 */
[----:B------:R-:W-:-:S03]  /*0730*/  IMAD R12, R2, c[0x0][0x1e8], RZ ;  /* 0x00007a00020c7a24 */ /* 0x000fc600078e02ff */
.L_x_4439:
        /* <DEDUP_REMOVED lines=26> */
.L_x_4443:
        /* <DEDUP_REMOVED lines=36> */
.L_x_4441:
[----:B------:R-:W-:Y:S05]  /*0b20*/  BSYNC B6 ;  /* 0x0000000000067941 */ /* 0x000fea0003800000 */
.L_x_4440:
[----:B------:R-:W-:Y:S05]  /*0b30*/  BRA.DIV ~URZ, `(.L_x_4444) ;  /* 0x000026627f007947 */ /* 0x000fea000b800000 */
[----:B------:R-:W-:-:S05]  /*0b40*/  IMAD.MOV.U32 R2, RZ, RZ, -0x800001 ;  /* 0xff7fffffff027424 */ /* 0x000fca00078e00ff */
.L_x_4479:
[----:B------:R-:W-:Y:S02]  /*0b50*/  FMNMX.FTZ R18, R2, -3.40282346638528859812e+38, !PT ;  /* 0xff7fffff02127809 */ /* 0x000fe40007810000 */
[----:B------:R-:W-:Y:S01]  /*0b60*/  MOV R17, 0xff7fffff ;  /* 0xff7fffff00117802 */ /* 0x000fe20000000f00 */
[----:B------:R-:W-:Y:S05]  /*0b70*/  BRA.DIV ~URZ, `(.L_x_4445) ;  /* 0x000026a27f007947 */ /* 0x000fea000b800000 */
[----:B------:R-:W0:Y:S02]  /*0b80*/  SHFL.BFLY PT, R2, R18, 0x8, 0x1f ;  /* 0x0d001f0012027f89 */ /* 0x000e2400000e0000 */
[----:B0-----:R-:W-:-:S05]  /*0b90*/  FMNMX.FTZ R18, R18, R2, !PT ;  /* 0x0000000212127209 */ /* 0x001fca0007810000 */
[----:B------:R0:W1:Y:S02]  /*0ba0*/  SHFL.BFLY PT, R3, R18, 0x4, 0x1f ;  /* 0x0c801f0012037f89 */ /* 0x00006400000e0000 */
.L_x_4480:
        /* <DEDUP_REMOVED lines=35> */
.L_x_4450:
        /* <DEDUP_REMOVED lines=11> */
.L_x_4449:
[----:B------:R-:W-:Y:S05]  /*0e90*/  BSYNC B1 ;  /* 0x0000000000017941 */ /* 0x000fea0003800000 */
.L_x_4448:
        /* <DEDUP_REMOVED lines=10> */
.L_x_4453:
        /* <DEDUP_REMOVED lines=100> */
.L_x_4452:
[----:B------:R-:W-:Y:S05]  /*1580*/  BSYNC B1 ;  /* 0x0000000000017941 */ /* 0x000fea0003800000 */
.L_x_4451:
        /* <DEDUP_REMOVED lines=55> */
.L_x_4455:
[----:B------:R-:W-:Y:S05]  /*1900*/  BSYNC B1 ;  /* 0x0000000000017941 */ /* 0x000fea0003800000 */
.L_x_4454:
        /* <DEDUP_REMOVED lines=26> */
.L_x_4447:
[----:B------:R-:W-:Y:S05]  /*1ab0*/  BSYNC B0 ;  /* 0x0000000000007941 */ /* 0x000fea0003800000 */
.L_x_4446:
        /* <DEDUP_REMOVED lines=43> */
.L_x_4460:
        /* <DEDUP_REMOVED lines=8> */
.L_x_4459:
[----:B------:R-:W-:Y:S05]  /*1df0*/  BSYNC B1 ;  /* 0x0000000000017941 */ /* 0x000fea0003800000 */
.L_x_4458:
        /* <DEDUP_REMOVED lines=10> */
.L_x_4463:
        /* <DEDUP_REMOVED lines=52> */
.L_x_4462:
[----:B------:R-:W-:Y:S05]  /*21e0*/  BSYNC B1 ;  /* 0x0000000000017941 */ /* 0x000fea0003800000 */
.L_x_4461:
        /* <DEDUP_REMOVED lines=31> */
.L_x_4465:
[----:B------:R-:W-:Y:S05]  /*23e0*/  BSYNC B1 ;  /* 0x0000000000017941 */ /* 0x000fea0003800000 */
.L_x_4464:
        /* <DEDUP_REMOVED lines=14> */
.L_x_4457:
[----:B------:R-:W-:Y:S05]  /*24d0*/  BSYNC B0 ;  /* 0x0000000000007941 */ /* 0x000fea0003800000 */
.L_x_4456:
        /* <DEDUP_REMOVED lines=20> */
.L_x_4467:
[----:B------:R-:W-:Y:S05]  /*2620*/  BSYNC B0 ;  /* 0x0000000000007941 */ /* 0x000fea0003800000 */
.L_x_4466:
        /* <DEDUP_REMOVED lines=24> */
.L_x_4470:
        /* <DEDUP_REMOVED lines=33> */
.L_x_4468:
[C---:B0-----:R-:W-:Y:S01]  /*29c0*/  LOP3.LUT R0, R9.reuse, 0xffffffc0, RZ, 0xc0, !PT ;  /* 0xffffffc009007812 */ /* 0x041fe200078ec0ff */
[----:B------:R-:W-:Y:S01]  /*29d0*/  WARPSYNC 0xffffffff ;  /* 0xffffffff00007948 */ /* 0x000fe20003800000 */
[----:B------:R-:W-:Y:S01]  /*29e0*/  IADD3 R3, R9, 0x1f, RZ ;  /* 0x0000001f09037810 */ /* 0x000fe20007ffe0ff */
[----:B------:R-:W-:Y:S01]  /*29f0*/  BAR.SYNC.DEFER_BLOCKING 0x0 ;  /* 0x0000000000007b1d */ /* 0x000fe20000010000 */
[----:B------:R-:W-:Y:S01]  /*2a00*/  ISETP.NE.AND P3, PT, R0, 0x40, PT ;  /* 0x000000400000780c */ /* 0x000fe20003f65270 */
[----:B------:R-:W-:Y:S01]  /*2a10*/  IMAD R5, R5, 0x50, R4 ;  /* 0x0000005005057824 */ /* 0x000fe200078e0204 */
[----:B------:R-:W-:Y:S01]  /*2a20*/  LOP3.LUT R2, R9, 0xffffffe0, RZ, 0xc0, !PT ;  /* 0xffffffe009027812 */ /* 0x000fe200078ec0ff */
[----:B------:R-:W-:Y:S01]  /*2a30*/  IMAD.MOV.U32 R6, RZ, RZ, RZ ;  /* 0x000000ffff067224 */ /* 0x000fe200078e00ff */
[----:B------:R-:W-:Y:S01]  /*2a40*/  ISETP.GT.U32.AND P2, PT, R3, 0x3e, PT ;  /* 0x0000003e0300780c */ /* 0x000fe20003f44070 */
[----:B------:R-:W-:Y:S01]  /*2a50*/  BSSY B0, `(.L_x_4471) ;  /* 0x000000b000007945 */ /* 0x000fe20003800000 */
[C---:B------:R-:W-:Y:S01]  /*2a60*/  ISETP.GT.AND P4, PT, R9.reuse, 0x3f, PT ;  /* 0x0000003f0900780c */ /* 0x040fe20003f84270 */
[----:B------:R-:W-:Y:S01]  /*2a70*/  IMAD.MOV.U32 R0, RZ, RZ, RZ ;  /* 0x000000ffff007224 */ /* 0x000fe200078e00ff */
[----:B------:R-:W-:Y:S01]  /*2a80*/  ISETP.GT.AND P0, PT, R9, 0x1f, PT ;  /* 0x0000001f0900780c */ /* 0x000fe20003f04270 */
[----:B------:R-:W-:Y:S01]  /*2a90*/  IMAD.MOV.U32 R3, RZ, RZ, RZ ;  /* 0x000000ffff037224 */ /* 0x000fe200078e00ff */
[----:B------:R-:W-:-:S03]  /*2aa0*/  ISETP.NE.AND P1, PT, R2, 0x20, PT ;  /* 0x000000200200780c */ /* 0x000fc60003f25270 */
[----:B------:R-:W-:Y:S05]  /*2ab0*/  @P3 BRA `(.L_x_4472) ;  /* 0x0000004000003947 */ /* 0x000fea0003800000 */
[----:B------:R-:W-:Y:S01]  /*2ac0*/  ISETP.GT.AND P3, PT, R4, 0xf, PT ;  /* 0x0000000f0400780c */ /* 0x000fe20003f64270 */
[----:B------:R0:W-:Y:S04]  /*2ad0*/  STS [R5.X4+-0x260], RZ ;  /* 0xfffda0ff05007388 */ /* 0x0001e80000004800 */
[----:B------:R0:W-:Y:S08]  /*2ae0*/  STS [R5.X4+-0x1e0], RZ ;  /* 0xfffe20ff05007388 */ /* 0x0001f00000004800 */
[----:B------:R0:W-:Y:S02]  /*2af0*/  @!P3 STS [R5.X4+-0x160], RZ ;  /* 0xfffea0ff0500b388 */ /* 0x0001e40000004800 */
.L_x_4472:
[----:B------:R-:W-:Y:S05]  /*2b00*/  BSYNC B0 ;  /* 0x0000000000007941 */ /* 0x000fea0003800000 */
.L_x_4471:
        /* <DEDUP_REMOVED lines=10> */
.L_x_4474:
[----:B------:R-:W-:Y:S05]  /*2bb0*/  BSYNC B0 ;  /* 0x0000000000007941 */ /* 0x000fea0003800000 */
.L_x_4473:
[----:B------:R-:W-:Y:S06]  /*2bc0*/  BAR.SYNC.DEFER_BLOCKING 0x0 ;  /* 0x0000000000007b1d */ /* 0x000fec0000010000 */
[----:B------:R-:W-:Y:S01]  /*2bd0*/  BSSY B0, `(.L_x_4475) ;  /* 0x0000006000007945 */ /* 0x000fe20003800000 */
[----:B------:R-:W-:Y:S05]  /*2be0*/  @P1 BRA `(.L_x_4476) ;  /* 0x0000004000001947 */ /* 0x000fea0003800000 */
[----:B------:R-:W-:Y:S01]  /*2bf0*/  ISETP.GT.AND P1, PT, R4, 0xf, PT ;  /* 0x0000000f0400780c */ /* 0x000fe20003f24270 */
[----:B------:R1:W-:Y:S04]  /*2c00*/  STS [R5.X4+-0x120], R3 ;  /* 0xfffee00305007388 */ /* 0x0003e80000004800 */
[----:B------:R1:W-:Y:S08]  /*2c10*/  STS [R5.X4+-0xa0], R6 ;  /* 0xffff600605007388 */ /* 0x0003f00000004800 */
[----:B------:R1:W-:Y:S02]  /*2c20*/  @!P1 STS [R5.X4+-0x20], R0 ;  /* 0xffffe00005009388 */ /* 0x0003e40000004800 */
.L_x_4476:
[----:B------:R-:W-:Y:S05]  /*2c30*/  BSYNC B0 ;  /* 0x0000000000007941 */ /* 0x000fea0003800000 */
.L_x_4475:
        /* <DEDUP_REMOVED lines=10> */
.L_x_4478:
[----:B------:R-:W-:Y:S05]  /*2ce0*/  BSYNC B0 ;  /* 0x0000000000007941 */ /* 0x000fea0003800000 */
.L_x_4477:
        /* <DEDUP_REMOVED lines=11> */
[----:B01----:R-:W-:Y:S02]  /*2da0*/  SHF.R.S32.HI R5, RZ, 0x1f, R7 ;  /* 0x0000001fff057819 */ /* 0x003fe40000011407 */
[----:B------:R-:W-:Y:S02]  /*2db0*/  IADD3 R7, R4, 0x20, RZ ;  /* 0x0000002004077810 */ /* 0x000fe40007ffe0ff */
[----:B------:R-:W-:Y:S02]  /*2dc0*/  IADD3.X R13, R2, R5, R8, P0, P1 ;  /* 0x00000005020d7210 */ /* 0x000fe400007e2408 */
[----:B------:R-:W-:-:S02]  /*2dd0*/  IADD3 R9, P0, R4, R11, RZ ;  /* 0x0000000b04097210 */ /* 0x000fc40007f1e0ff */
[----:B------:R-:W-:Y:S02]  /*2de0*/  IADD3 R8, P1, R7, R11, RZ ;  /* 0x0000000b07087210 */ /* 0x000fe40007f3e0ff */
[----:B------:R-:W-:Y:S02]  /*2df0*/  LEA.HI.X.SX32 R10, R4, R13, 0x1, P0 ;  /* 0x0000000d040a7211 */ /* 0x000fe400000f0eff */
[C---:B------:R-:W-:Y:S02]  /*2e00*/  LEA R2, P0, R9.reuse, c[0x0][0x170], 0x1 ;  /* 0x00005c0009027a11 */ /* 0x040fe400078008ff */
[----:B------:R-:W-:Y:S02]  /*2e10*/  F2FP.PACK_AB R5, R6, R3 ;  /* 0x000000030605723e */ /* 0x000fe400000000ff */
[----:B------:R-:W-:Y:S02]  /*2e20*/  LEA.HI.X R3, R9, c[0x0][0x174], R10, 0x1, P0 ;  /* 0x00005d0009037a11 */ /* 0x000fe400000f0c0a */
[----:B------:R-:W-:-:S02]  /*2e30*/  ISETP.GT.AND P0, PT, R4, 0xf, PT ;  /* 0x0000000f0400780c */ /* 0x000fc40003f04270 */
[----:B------:R-:W-:Y:S01]  /*2e40*/  LEA.HI.X.SX32 R7, R7, R13, 0x1, P1 ;  /* 0x0000000d07077211 */ /* 0x000fe200008f0eff */
[----:B------:R0:W-:Y:S01]  /*2e50*/  STG.E.U16 [R2.64], R5 ;  /* 0x0000000502007986 */ /* 0x0001e2000c101524 */
[----:B------:R-:W-:-:S04]  /*2e60*/  LEA R6, P1, R8, c[0x0][0x170], 0x1 ;  /* 0x00005c0008067a11 */ /* 0x000fc800078208ff */
[----:B------:R-:W-:Y:S02]  /*2e70*/  LEA.HI.X R7, R8, c[0x0][0x174], R7, 0x1, P1 ;  /* 0x00005d0008077a11 */ /* 0x000fe400008f0c07 */
[----:B------:R-:W-:-:S05]  /*2e80*/  PRMT R8, R5, 0x7632, R8 ;  /* 0x0000763205087816 */ /* 0x000fca0000000008 */
[----:B------:R0:W-:Y:S01]  /*2e90*/  STG.E.U16 [R6.64], R8 ;  /* 0x0000000806007986 */ /* 0x0001e2000c101524 */
[----:B------:R-:W-:Y:S05]  /*2ea0*/  @P0 EXIT ;  /* 0x000000000000094d */ /* 0x000fea0003800000 */
[----:B------:R-:W-:Y:S02]  /*2eb0*/  IADD3 R4, R4, 0x40, RZ ;  /* 0x0000004004047810 */ /* 0x000fe40007ffe0ff */
[----:B------:R-:W-:Y:S02]  /*2ec0*/  F2FP.PACK_AB R0, RZ, R0 ;  /* 0x00000000ff00723e */ /* 0x000fe400000000ff */
[----:B0-----:R-:W-:-:S04]  /*2ed0*/  IADD3 R3, P0, R4, R11, RZ ;  /* 0x0000000b04037210 */ /* 0x001fc80007f1e0ff */
[----:B------:R-:W-:Y:S02]  /*2ee0*/  LEA.HI.X.SX32 R4, R4, R13, 0x1, P0 ;  /* 0x0000000d04047211 */ /* 0x000fe400000f0eff */
[----:B------:R-:W-:-:S04]  /*2ef0*/  LEA R2, P0, R3, c[0x0][0x170], 0x1 ;  /* 0x00005c0003027a11 */ /* 0x000fc800078008ff */
[----:B------:R-:W-:-:S05]  /*2f00*/  LEA.HI.X R3, R3, c[0x0][0x174], R4, 0x1, P0 ;  /* 0x00005d0003037a11 */ /* 0x000fca00000f0c04 */
[----:B------:R-:W-:Y:S01]  /*2f10*/  STG.E.U16 [R2.64], R0 ;  /* 0x0000000002007986 */ /* 0x000fe2000c101524 */
[----:B------:R-:W-:Y:S05]  /*2f20*/  EXIT ;  /* 0x000000000000794d */ /* 0x000fea0003800000 */
.L_x_4442:
        /* <DEDUP_REMOVED lines=19> */
.L_x_4469:
        /* <DEDUP_REMOVED lines=20> */
.L_x_4444:
[----:B------:R-:W-:Y:S01]  /*31a0*/  IMAD.MOV.U32 R18, RZ, RZ, -0x800001 ;  /* 0xff7fffffff127424 */ /* 0x000fe200078e00ff */
[----:B------:R-:W-:Y:S01]  /*31b0*/  MOV R20, 0x1f ;  /* 0x0000001f00147802 */ /* 0x000fe20000000f00 */
[----:B------:R-:W-:Y:S01]  /*31c0*/  IMAD.MOV.U32 R19, RZ, RZ, 0x10 ;  /* 0x00000010ff137424 */ /* 0x000fe200078e00ff */
[----:B------:R-:W-:Y:S01]  /*31d0*/  MOV R2, 0x3200 ;  /* 0x0000320000027802 */ /* 0x000fe20000000f00 */
[----:B------:R-:W-:Y:S02]  /*31e0*/  IMAD.MOV.U32 R21, RZ, RZ, -0x1 ;  /* 0xffffffffff157424 */ /* 0x000fe400078e00ff */
[----:B------:R-:W-:Y:S05]  /*31f0*/  CALL.REL.NOINC `($__internal_105_$__cuda_sm70_shflsync_bfly_p) ;  /* 0x000000f000007944 */ /* 0x000fea0003c00000 */
[----:B-1----:R-:W-:Y:S01]  /*3200*/  IMAD.MOV.U32 R2, RZ, RZ, R19 ;  /* 0x000000ffff027224 */ /* 0x002fe200078e0013 */
[----:B0-----:R-:W-:Y:S05]  /*3210*/  BRA `(.L_x_4479) ;  /* 0xffffd93000007947 */ /* 0x001fea000383ffff */
.L_x_4445:
[----:B------:R-:W-:Y:S01]  /*3220*/  HFMA2.MMA R20, -RZ, RZ, 0, 1.847743988037109375e-06 ;  /* 0x0000001fff147435 */ /* 0x000fe200000001ff */
[----:B------:R-:W-:Y:S01]  /*3230*/  IMAD.MOV.U32 R19, RZ, RZ, 0x8 ;  /* 0x00000008ff137424 */ /* 0x000fe200078e00ff */
[----:B------:R-:W-:Y:S01]  /*3240*/  MOV R2, 0x3270 ;  /* 0x0000327000027802 */ /* 0x000fe20000000f00 */
[----:B------:R-:W-:-:S03]  /*3250*/  IMAD.MOV.U32 R21, RZ, RZ, -0x1 ;  /* 0xffffffffff157424 */ /* 0x000fc600078e00ff */
[----:B------:R-:W-:Y:S05]  /*3260*/  CALL.REL.NOINC `($__internal_105_$__cuda_sm70_shflsync_bfly_p) ;  /* 0x0000008000007944 */ /* 0x000fea0003c00000 */
[----:B01----:R-:W-:Y:S01]  /*3270*/  FMNMX.FTZ R18, R18, R19, !PT ;  /* 0x0000001312127209 */ /* 0x003fe20007810000 */
[----:B------:R-:W-:Y:S01]  /*3280*/  IMAD.MOV.U32 R19, RZ, RZ, 0x4 ;  /* 0x00000004ff137424 */ /* 0x000fe200078e00ff */
[----:B------:R-:W-:Y:S01]  /*3290*/  MOV R21, 0xffffffff ;  /* 0xffffffff00157802 */ /* 0x000fe20000000f00 */
[----:B------:R-:W-:Y:S01]  /*32a0*/  IMAD.MOV.U32 R20, RZ, RZ, 0x1f ;  /* 0x0000001fff147424 */ /* 0x000fe200078e00ff */
[----:B------:R-:W-:-:S02]  /*32b0*/  MOV R2, 0x32d0 ;  /* 0x000032d000027802 */ /* 0x000fc40000000f00 */
[----:B------:R-:W-:Y:S05]  /*32c0*/  CALL.REL.NOINC `($__internal_105_$__cuda_sm70_shflsync_bfly_p) ;  /* 0x0000002000007944 */ /* 0x000fea0003c00000 */
[----:B-1----:R-:W-:Y:S01]  /*32d0*/  IMAD.MOV.U32 R3, RZ, RZ, R19 ;  /* 0x000000ffff037224 */ /* 0x002fe200078e0013 */
[----:B0-----:R-:W-:Y:S05]  /*32e0*/  BRA `(.L_x_4480) ;  /* 0xffffd8c000007947 */ /* 0x001fea000383ffff */
        .weak           $__internal_105_$__cuda_sm70_shflsync_bfly_p
        .type           $__internal_105_$__cuda_sm70_shflsync_bfly_p,@function
        .size           $__internal_105_$__cuda_sm70_shflsync_bfly_p,(.L_x_24766 - $__internal_105_$__cuda_sm70_shflsync_bfly_p)
$__internal_105_$__cuda_sm70_shflsync_bfly_p:
[----:B------:R-:W-:Y:S01]  /*32f0*/  IMAD.MOV.U32 R3, RZ, RZ, 0x0 ;  /* 0x00000000ff037424 */ /* 0x000fe200078e00ff */
[----:B------:R-:W-:Y:S04]  /*3300*/  WARPSYNC R21 ;  /* 0x0000001500007348 */ /* 0x000fe80003800000 */
[----:B------:R0:W1:Y:S01]  /*3310*/  SHFL.BFLY PT, R19, R18, R19, R20 ;  /* 0x0c00001312137389 */ /* 0x00006200000e0014 */
[----:B------:R-:W-:Y:S05]  /*3320*/  RET.REL.NODEC R2 `(_ZN4vllm25paged_attention_v2_kernelIthLi80ELi8ELi128ELNS_18Fp8KVCacheDataTypeE2ELb1ELi512EEEvPfS2_PT_PKS3_PKT0_S9_ifPKiSB_iPKfiiiSD_SD_iiiii) ;  /* 0xffffccd002007950 */ /* 0x000fea0003c3ffff */
.L_x_4481:
        /* <DEDUP_REMOVED lines=13> */
.L_x_24766:


//--------------------- .text._ZN4vllm25paged_attention_v2_kernelIthLi64ELi8ELi128ELNS_18Fp8KVCacheDataTypeE2ELb1ELi512EEEvPfS2_PT_PKS3_PKT0_S9_ifPKiSB_iPKfiiiSD_SD_iiiii --------------------------
	.section	.text._ZN4vllm25paged_attention_v2_kernelIthLi64ELi8ELi128ELNS_18Fp8KVCacheDataTypeE2ELb1ELi512EEEvPfS2_PT_PKS3_PKT0_S9_ifPKiSB_iPKfiiiSD_SD_iiiii,"ax",@progbits
	.sectioninfo	@"SHI_REGISTERS=32"
	.align	128
        .global         _ZN4vllm25paged_attention_v2_kernelIthLi64ELi8ELi128ELNS_18Fp8KVCacheDataTypeE2ELb1ELi512EEEvPfS2_PT_PKS3_PKT0_S9_ifPKiSB_iPKfiiiSD_SD_iiiii
        .type           _ZN4vllm25paged_attention_v2_kernelIthLi64ELi8ELi128ELNS_18Fp8KVCacheDataTypeE2ELb1ELi512EEEvPfS2_PT_PKS3_PKT0_S9_ifPKiSB_iPKfiiiSD_SD_iiiii,@function
        .size           _ZN4vllm25paged_attention_v2_kernelIthLi64ELi8ELi128ELNS_18Fp8KVCacheDataTypeE2ELb1ELi512EEEvPfS2_PT_PKS3_PKT0_S9_ifPKiSB_iPKfiiiSD_SD_iiiii,(.L_x_24767 - _ZN4vllm25paged_attention_v2_kernelIthLi64ELi8ELi128ELNS_18Fp8KVCacheDataTypeE2ELb1ELi512EEEvPfS2_PT_PKS3_PKT0_S9_ifPKiSB_iPKfiiiSD_SD_iiiii)
        .other          _ZN4vllm25paged_attention_v2_kernelIthLi64ELi8ELi128ELNS_18Fp8KVCacheDataTypeE2ELb1ELi512EEEvPfS2_PT_PKS3_PKT0_S9_ifPKiSB_iPKfiiiSD_SD_iiiii,@"STO_CUDA_ENTRY STV_DEFAULT"
_ZN4vllm25paged_attention_v2_kernelIthLi64ELi8ELi128ELNS_18Fp8KVCacheDataTypeE2ELb1ELi512EEEvPfS2_PT_PKS3_PKT0_S9_ifPKiSB_iPKfiiiSD_SD_iiiii:
.text._ZN4vllm25paged_attention_v2_kernelIthLi64ELi8ELi128ELNS_18Fp8KVCacheDataTypeE2ELb1ELi512EEEvPfS2_PT_PKS3_PKT0_S9_ifPKiSB_iPKfiiiSD_SD_iiiii:
        /* <DEDUP_REMOVED lines=114> */
.L_x_4482:
[----:B0-----:R-:W-:-:S04]  /*0720*/  IMAD.MOV.U32 R12, RZ, RZ, c[0x0][0xc] ;  /* 0x00000300ff0c7624 */ /* 0x001fc800078e00ff */
[----:B------:R-:W-:-:S04]  /*0730*/  IMAD R11, R12, c[0x0][0x1d8], R5 ;  /* 0x000076000c0b7a24 */ /* 0x000fc800078e0205 */
[----:B------:R-:W-:-:S03]  /*0740*/  IMAD R12, R11, c[0x0][0x1e8], RZ ;  /* 0x00007a000b0c7a24 */ /* 0x000fc600078e02ff */
.L_x_4483:
        /* <DEDUP_REMOVED lines=25> */
.L_x_4487:
        /* <DEDUP_REMOVED lines=37> */
.L_x_4485:
[----:B------:R-:W-:Y:S05]  /*0b30*/  BSYNC B7 ;  /* 0x0000000000077941 */ /* 0x000fea0003800000 */
.L_x_4484:
[----:B------:R-:W-:Y:S05]  /*0b40*/  BRA.DIV ~URZ, `(.L_x_4488) ;  /* 0x000024527f007947 */ /* 0x000fea000b800000 */
[----:B------:R-:W-:-:S04]  /*0b50*/  MOV R13, 0xff7fffff ;  /* 0xff7fffff000d7802 */ /* 0x000fc80000000f00 */
.L_x_4516:
[----:B------:R-:W-:Y:S01]  /*0b60*/  FMNMX.FTZ R20, R13, -3.40282346638528859812e+38, !PT ;  /* 0xff7fffff0d147809 */ /* 0x000fe20007810000 */
[----:B------:R-:W-:Y:S01]  /*0b70*/  IMAD.MOV.U32 R17, RZ, RZ, -0x800001 ;  /* 0xff7fffffff117424 */ /* 0x000fe200078e00ff */
[----:B------:R-:W-:Y:S05]  /*0b80*/  BRA.DIV ~URZ, `(.L_x_4489) ;  /* 0x000024927f007947 */ /* 0x000fea000b800000 */
[----:B------:R-:W0:Y:S02]  /*0b90*/  SHFL.BFLY PT, R13, R20, 0x8, 0x1f ;  /* 0x0d001f00140d7f89 */ /* 0x000e2400000e0000 */
[----:B0-----:R-:W-:-:S05]  /*0ba0*/  FMNMX.FTZ R13, R20, R13, !PT ;  /* 0x0000000d140d7209 */ /* 0x001fca0007810000 */
[----:B------:R0:W1:Y:S02]  /*0bb0*/  SHFL.BFLY PT, R14, R13, 0x4, 0x1f ;  /* 0x0c801f000d0e7f89 */ /* 0x00006400000e0000 */
.L_x_4517:
        /* <DEDUP_REMOVED lines=34> */
.L_x_4494:
        /* <DEDUP_REMOVED lines=11> */
.L_x_4493:
[----:B------:R-:W-:Y:S05]  /*0e90*/  BSYNC B1 ;  /* 0x0000000000017941 */ /* 0x000fea0003800000 */
.L_x_4492:
        /* <DEDUP_REMOVED lines=10> */
.L_x_4497:
        /* <DEDUP_REMOVED lines=100> */
.L_x_4496:
[----:B------:R-:W-:Y:S05]  /*1580*/  BSYNC B1 ;  /* 0x0000000000017941 */ /* 0x000fea0003800000 */
.L_x_4495:
        /* <DEDUP_REMOVED lines=55> */
.L_x_4499:
[----:B------:R-:W-:Y:S05]  /*1900*/  BSYNC B1 ;  /* 0x0000000000017941 */ /* 0x000fea0003800000 */
.L_x_4498:
        /* <DEDUP_REMOVED lines=26> */
.L_x_4491:
[----:B------:R-:W-:Y:S05]  /*1ab0*/  BSYNC B0 ;  /* 0x0000000000007941 */ /* 0x000fea0003800000 */
.L_x_4490:
        /* <DEDUP_REMOVED lines=43> */
.L_x_4504:
        /* <DEDUP_REMOVED lines=8> */
.L_x_4503:
[----:B------:R-:W-:Y:S05]  /*1df0*/  BSYNC B1 ;  /* 0x0000000000017941 */ /* 0x000fea0003800000 */
.L_x_4502:
        /* <DEDUP_REMOVED lines=10> */
.L_x_4507:
        /* <DEDUP_REMOVED lines=52> */
.L_x_4506:
[----:B------:R-:W-:Y:S05]  /*21e0*/  BSYNC B1 ;  /* 0x0000000000017941 */ /* 0x000fea0003800000 */
.L_x_4505:
        /* <DEDUP_REMOVED lines=31> */
.L_x_4509:
[----:B------:R-:W-:Y:S05]  /*23e0*/  BSYNC B1 ;  /* 0x0000000000017941 */ /* 0x000fea0003800000 */
.L_x_4508:
        /* <DEDUP_REMOVED lines=14> */
.L_x_4501:
[----:B------:R-:W-:Y:S05]  /*24d0*/  BSYNC B0 ;  /* 0x0000000000007941 */ /* 0x000fea0003800000 */
.L_x_4500:
        /* <DEDUP_REMOVED lines=20> */
.L_x_4511:
[----:B------:R-:W-:Y:S05]  /*2620*/  BSYNC B0 ;  /* 0x0000000000007941 */ /* 0x000fea0003800000 */
.L_x_4510:
        /* <DEDUP_REMOVED lines=24> */
.L_x_4515:
        /* <DEDUP_REMOVED lines=33> */
.L_x_4513:
[----:B------:R-:W-:Y:S05]  /*29c0*/  BSYNC B6 ;  /* 0x0000000000067941 */ /* 0x000fea0003800000 */
.L_x_4512:
[----:B------:R-:W-:Y:S01]  /*29d0*/  WARPSYNC 0xffffffff ;  /* 0xffffffff00007948 */ /* 0x000fe20003800000 */
[----:B------:R-:W-:Y:S01]  /*29e0*/  BAR.SYNC.DEFER_BLOCKING 0x0 ;  /* 0x0000000000007b1d */ /* 0x000fe20000010000 */
[C---:B0-----:R-:W-:Y:S01]  /*29f0*/  LOP3.LUT R2, R3.reuse, 0xffffffc0, RZ, 0xc0, !PT ;  /* 0xffffffc003027812 */ /* 0x041fe200078ec0ff */
[----:B------:R-:W-:Y:S01]  /*2a00*/  IMAD R8, R8, 0x40, R9 ;  /* 0x0000004008087824 */ /* 0x000fe200078e0209 */
[C---:B------:R-:W-:Y:S01]  /*2a10*/  ISETP.GT.AND P1, PT, R3.reuse, 0x3f, PT ;  /* 0x0000003f0300780c */ /* 0x040fe20003f24270 */
[----:B------:R-:W-:Y:S01]  /*2a20*/  IMAD.MOV.U32 R7, RZ, RZ, RZ ;  /* 0x000000ffff077224 */ /* 0x000fe200078e00ff */
[----:B------:R-:W-:Y:S02]  /*2a30*/  ISETP.NE.AND P0, PT, R2, 0x40, PT ;  /* 0x000000400200780c */ /* 0x000fe40003f05270 */
[----:B------:R-:W-:-:S04]  /*2a40*/  LOP3.LUT R2, R3, 0xffffffe0, RZ, 0xc0, !PT ;  /* 0xffffffe003027812 */ /* 0x000fc800078ec0ff */
[----:B------:R-:W-:Y:S01]  /*2a50*/  ISETP.NE.AND P2, PT, R2, 0x20, PT ;  /* 0x000000200200780c */ /* 0x000fe20003f45270 */
[----:B------:R-:W-:-:S06]  /*2a60*/  HFMA2.MMA R2, -RZ, RZ, 0, 0 ;  /* 0x00000000ff027435 */ /* 0x000fcc00000001ff */
        /* <DEDUP_REMOVED lines=37> */
[----:B------:R-:W-:Y:S02]  /*2cc0*/  F2FP.PACK_AB R2, R7, R2 ;  /* 0x000000020702723e */ /* 0x000fe400000000ff */
[----:B------:R-:W-:Y:S02]  /*2cd0*/  LEA.HI.X R5, R5, c[0x0][0x174], R10, 0x1, P0 ;  /* 0x00005d0005057a11 */ /* 0x000fe400000f0c0a */
[--C-:B------:R-:W-:Y:S02]  /*2ce0*/  LEA.HI.X R7, R8, c[0x0][0x174], R3.reuse, 0x1, P1 ;  /* 0x00005d0008077a11 */ /* 0x100fe400008f0c03 */
[----:B------:R-:W-:Y:S01]  /*2cf0*/  PRMT R3, R2, 0x7632, R3 ;  /* 0x0000763202037816 */ /* 0x000fe20000000003 */
[----:B------:R-:W-:Y:S04]  /*2d00*/  STG.E.U16 [R4.64], R2 ;  /* 0x0000000204007986 */ /* 0x000fe8000c101524 */
[----:B------:R-:W-:Y:S01]  /*2d10*/  STG.E.U16 [R6.64], R3 ;  /* 0x0000000306007986 */ /* 0x000fe2000c101524 */
[----:B------:R-:W-:Y:S05]  /*2d20*/  EXIT ;  /* 0x000000000000794d */ /* 0x000fea0003800000 */
.L_x_4486:
        /* <DEDUP_REMOVED lines=19> */
.L_x_4514:
        /* <DEDUP_REMOVED lines=20> */
.L_x_4488:
[----:B------:R-:W-:Y:S01]  /*2fa0*/  IMAD.MOV.U32 R13, RZ, RZ, -0x800001 ;  /* 0xff7fffffff0d7424 */ /* 0x000fe200078e00ff */
[----:B------:R-:W-:Y:S01]  /*2fb0*/  MOV R19, 0xffffffff ;  /* 0xffffffff00137802 */ /* 0x000fe20000000f00 */
[----:B------:R-:W-:Y:S01]  /*2fc0*/  IMAD.MOV.U32 R16, RZ, RZ, 0x10 ;  /* 0x00000010ff107424 */ /* 0x000fe200078e00ff */
[----:B------:R-:W-:Y:S01]  /*2fd0*/  MOV R14, 0x3000 ;  /* 0x00003000000e7802 */ /* 0x000fe20000000f00 */
[----:B------:R-:W-:Y:S02]  /*2fe0*/  IMAD.MOV.U32 R18, RZ, RZ, 0x1f ;  /* 0x0000001fff127424 */ /* 0x000fe400078e00ff */
[----:B------:R-:W-:Y:S05]  /*2ff0*/  CALL.REL.NOINC `($__internal_106_$__cuda_sm70_shflsync_bfly_p) ;  /* 0x0000010000007944 */ /* 0x000fea0003c00000 */
[----:B01----:R-:W-:Y:S01]  /*3000*/  IMAD.MOV.U32 R13, RZ, RZ, R16 ;  /* 0x000000ffff0d7224 */ /* 0x003fe200078e0010 */
[----:B------:R-:W-:Y:S05]  /*3010*/  BRA `(.L_x_4516) ;  /* 0xffffdb4000007947 */ /* 0x000fea000383ffff */
.L_x_4489:
[----:B------:R-:W-:Y:S01]  /*3020*/  HFMA2.MMA R18, -RZ, RZ, 0, 1.847743988037109375e-06 ;  /* 0x0000001fff127435 */ /* 0x000fe200000001ff */
[----:B------:R-:W-:Y:S01]  /*3030*/  IMAD.MOV.U32 R13, RZ, RZ, R20 ;  /* 0x000000ffff0d7224 */ /* 0x000fe200078e0014 */
[----:B------:R-:W-:Y:S01]  /*3040*/  MOV R14, 0x3080 ;  /* 0x00003080000e7802 */ /* 0x000fe20000000f00 */
[----:B------:R-:W-:Y:S02]  /*3050*/  IMAD.MOV.U32 R16, RZ, RZ, 0x8 ;  /* 0x00000008ff107424 */ /* 0x000fe400078e00ff */
[----:B------:R-:W-:-:S02]  /*3060*/  IMAD.MOV.U32 R19, RZ, RZ, -0x1 ;  /* 0xffffffffff137424 */ /* 0x000fc400078e00ff */
[----:B------:R-:W-:Y:S05]  /*3070*/  CALL.REL.NOINC `($__internal_106_$__cuda_sm70_shflsync_bfly_p) ;  /* 0x0000008000007944 */ /* 0x000fea0003c00000 */
[----:B01----:R-:W-:Y:S01]  /*3080*/  FMNMX.FTZ R13, R20, R16, !PT ;  /* 0x00000010140d7209 */ /* 0x003fe20007810000 */
[----:B------:R-:W-:Y:S01]  /*3090*/  IMAD.MOV.U32 R16, RZ, RZ, 0x4 ;  /* 0x00000004ff107424 */ /* 0x000fe200078e00ff */
[----:B------:R-:W-:Y:S01]  /*30a0*/  MOV R19, 0xffffffff ;  /* 0xffffffff00137802 */ /* 0x000fe20000000f00 */
[----:B------:R-:W-:Y:S01]  /*30b0*/  IMAD.MOV.U32 R18, RZ, RZ, 0x1f ;  /* 0x0000001fff127424 */ /* 0x000fe200078e00ff */
[----:B------:R-:W-:-:S02]  /*30c0*/  MOV R14, 0x30e0 ;  /* 0x000030e0000e7802 */ /* 0x000fc40000000f00 */
[----:B------:R-:W-:Y:S05]  /*30d0*/  CALL.REL.NOINC `($__internal_106_$__cuda_sm70_shflsync_bfly_p) ;  /* 0x0000002000007944 */ /* 0x000fea0003c00000 */
[----:B-1----:R-:W-:Y:S01]  /*30e0*/  IMAD.MOV.U32 R14, RZ, RZ, R16 ;  /* 0x000000ffff0e7224 */ /* 0x002fe200078e0010 */
[----:B0-----:R-:W-:Y:S05]  /*30f0*/  BRA `(.L_x_4517) ;  /* 0xffffdac000007947 */ /* 0x001fea000383ffff */
        .weak           $__internal_106_$__cuda_sm70_shflsync_bfly_p
        .type           $__internal_106_$__cuda_sm70_shflsync_bfly_p,@function
        .size           $__internal_106_$__cuda_sm70_shflsync_bfly_p,(.L_x_24767 - $__internal_106_$__cuda_sm70_shflsync_bfly_p)
$__internal_106_$__cuda_sm70_shflsync_bfly_p:
[----:B------:R-:W-:Y:S01]  /*3100*/  IMAD.MOV.U32 R15, RZ, RZ, 0x0 ;  /* 0x00000000ff0f7424 */ /* 0x000fe200078e00ff */
[----:B------:R-:W-:Y:S04]  /*3110*/  WARPSYNC R19 ;  /* 0x0000001300007348 */ /* 0x000fe80003800000 */
[----:B------:R0:W1:Y:S01]  /*3120*/  SHFL.BFLY PT, R16, R13, R16, R18 ;  /* 0x0c0000100d107389 */ /* 0x00006200000e0012 */
[----:B------:R-:W-:Y:S05]  /*3130*/  RET.REL.NODEC R14 `(_ZN4vllm25paged_attention_v2_kernelIthLi64ELi8ELi128ELNS_18Fp8KVCacheDataTypeE2ELb1ELi512EEEvPfS2_PT_PKS3_PKT0_S9_ifPKiSB_iPKfiiiSD_SD_iiiii) ;  /* 0xffffcec00e007950 */ /* 0x000fea0003c3ffff */
.L_x_4518:
        /* <DEDUP_REMOVED lines=12> */
.L_x_24767:


//--------------------- .text._ZN4vllm25paged_attention_v2_kernelIthLi32ELi8ELi128ELNS_18Fp8KVCacheDataTypeE2ELb1ELi512EEEvPfS2_PT_PKS3_PKT0_S9_ifPKiSB_iPKfiiiSD_SD_iiiii --------------------------
	.section	.text._ZN4vllm25paged_attention_v2_kernelIthLi32ELi8ELi128ELNS_18Fp8KVCacheDataTypeE2ELb1ELi512EEEvPfS2_PT_PKS3_PKT0_S9_ifPKiSB_iPKfiiiSD_SD_iiiii,"ax",@progbits
	.sectioninfo	@"SHI_REGISTERS=32"
	.align	128
        .global         _ZN4vllm25paged_attention_v2_kernelIthLi32ELi8ELi128ELNS_18Fp8KVCacheDataTypeE2ELb1ELi512EEEvPfS2_PT_PKS3_PKT0_S9_ifPKiSB_iPKfiiiSD_SD_iiiii
        .type           _ZN4vllm25paged_attention_v2_kernelIthLi32ELi8ELi128ELNS_18Fp8KVCacheDataTypeE2ELb1ELi512EEEvPfS2_PT_PKS3_PKT0_S9_ifPKiSB_iPKfiiiSD_SD_iiiii,@function
        .size           _ZN4vllm25paged_attention_v2_kernelIthLi32ELi8ELi128ELNS_18Fp8KVCacheDataTypeE2ELb1ELi512EEEvPfS2_PT_PKS3_PKT0_S9_ifPKiSB_iPKfiiiSD_SD_iiiii,(.L_x_24768 - _ZN4vllm25paged_attention_v2_kernelIthLi32ELi8ELi128ELNS_18Fp8KVCacheDataTypeE2ELb1ELi512EEEvPfS2_PT_PKS3_PKT0_S9_ifPKiSB_iPKfiiiSD_SD_iiiii)
        .other          _ZN4vllm25paged_attention_v2_kernelIthLi32ELi8ELi128ELNS_18Fp8KVCacheDataTypeE2ELb1ELi512EEEvPfS2_PT_PKS3_PKT0_S9_ifPKiSB_iPKfiiiSD_SD_iiiii,@"STO_CUDA_ENTRY STV_DEFAULT"
_ZN4vllm25paged_attention_v2_kernelIthLi32ELi8ELi128ELNS_18Fp8KVCacheDataTypeE2ELb1ELi512EEEvPfS2_PT_PKS3_PKT0_S9_ifPKiSB_iPKfiiiSD_SD_iiiii:
.text._ZN4vllm25paged_attention_v2_kernelIthLi32ELi8ELi128ELNS_18Fp8KVCacheDataTypeE2ELb1ELi512EEEvPfS2_PT_PKS3_PKT0_S9_ifPKiSB_iPKfiiiSD_SD_iiiii:
        /* <DEDUP_REMOVED lines=23> */
[----:B0-----:R-:W-:Y:S01]  /*0170*/  IMAD.MOV.U32 R2, RZ, RZ, RZ ;  /* 0x000000ffff027224 */ /* 0x001fe200078e00ff */
[----:B-1----:R-:W-:-:S05]  /*0180*/  IADD3 R17, RZ, -R3, RZ ;  /* 0x80000003ff117210 */ /* 0x002fca0007ffe0ff */
[----:B------:R-:W-:-:S04]  /*0190*/  IMAD R17, R17, R18, RZ ;  /* 0x0000001211117224 */ /* 0x000fc800078e02ff */
[----:B------:R-:W-:Y:S01]  /*01a0*/  IMAD.HI.U32 R17, R3, R17, R2 ;  /* 0x0000001103117227 */ /* 0x000fe200078e0002 */
[----:B------:R-:W-:-:S05]  /*01b0*/  MOV R2, c[0x0][0x1e8] ;  /* 0x00007a0000027a02 */ /* 0x000fca0000000f00 */
        /* <DEDUP_REMOVED lines=85> */
.L_x_4519:
[----:B--2---:R-:W-:-:S04]  /*0710*/  IMAD.MOV.U32 R2, RZ, RZ, c[0x0][0xc] ;  /* 0x00000300ff027624 */ /* 0x004fc800078e00ff */
[----:B------:R-:W-:-:S04]  /*0720*/  IMAD R2, R2, c[0x0][0x1d8], R7 ;  /* 0x0000760002027a24 */ /* 0x000fc800078e0207 */
[----:B------:R-:W-:-:S03]  /*0730*/  IMAD R12, R2, c[0x0][0x1e8], RZ ;  /* 0x00007a00020c7a24 */ /* 0x000fc600078e02ff */
.L_x_4520:
        /* <DEDUP_REMOVED lines=24> */
[----:B------:R-:W-:Y:S02]  /*08c0*/  IADD3 R3, R6, -c[0x0][0x1dc], RZ ;  /* 0x8000770006037a10 */ /* 0x000fe40007ffe0ff */
[----:B------:R-:W-:Y:S02]  /*08d0*/  MOV R21, R22 ;  /* 0x0000001600157202 */ /* 0x000fe40000000f00 */
.L_x_4524:
        /* <DEDUP_REMOVED lines=36> */
.L_x_4522:
[----:B------:R-:W-:Y:S05]  /*0b20*/  BSYNC B7 ;  /* 0x0000000000077941 */ /* 0x000fea0003800000 */
.L_x_4521:
[----:B------:R-:W-:Y:S05]  /*0b30*/  BRA.DIV ~URZ, `(.L_x_4525) ;  /* 0x000023a27f007947 */ /* 0x000fea000b800000 */
[----:B------:R-:W-:-:S04]  /*0b40*/  MOV R2, 0xff7fffff ;  /* 0xff7fffff00027802 */ /* 0x000fc80000000f00 */
.L_x_4553:
[----:B------:R-:W-:Y:S01]  /*0b50*/  FMNMX.FTZ R18, R2, -3.40282346638528859812e+38, !PT ;  /* 0xff7fffff02127809 */ /* 0x000fe20007810000 */
[----:B------:R-:W-:Y:S01]  /*0b60*/  IMAD.MOV.U32 R17, RZ, RZ, -0x800001 ;  /* 0xff7fffffff117424 */ /* 0x000fe200078e00ff */
[----:B------:R-:W-:Y:S05]  /*0b70*/  BRA.DIV ~URZ, `(.L_x_4526) ;  /* 0x000023e27f007947 */ /* 0x000fea000b800000 */
[----:B------:R-:W0:Y:S02]  /*0b80*/  SHFL.BFLY PT, R2, R18, 0x8, 0x1f ;  /* 0x0d001f0012027f89 */ /* 0x000e2400000e0000 */
[----:B0-----:R-:W-:-:S05]  /*0b90*/  FMNMX.FTZ R18, R18, R2, !PT ;  /* 0x0000000212127209 */ /* 0x001fca0007810000 */
[----:B------:R0:W1:Y:S02]  /*0ba0*/  SHFL.BFLY PT, R3, R18, 0x4, 0x1f ;  /* 0x0c801f0012037f89 */ /* 0x00006400000e0000 */
.L_x_4554:
        /* <DEDUP_REMOVED lines=33> */
[----:B------:R-:W-:Y:S01]  /*0dc0*/  IMAD.MOV.U32 R18, RZ, RZ, RZ ;  /* 0x000000ffff127224 */ /* 0x000fe200078e00ff */
[----:B------:R-:W-:-:S03]  /*0dd0*/  MOV R19, R9 ;  /* 0x0000000900137202 */ /* 0x000fc60000000f00 */
.L_x_4531:
        /* <DEDUP_REMOVED lines=11> */
.L_x_4530:
[----:B------:R-:W-:Y:S05]  /*0e90*/  BSYNC B1 ;  /* 0x0000000000017941 */ /* 0x000fea0003800000 */
.L_x_4529:
        /* <DEDUP_REMOVED lines=10> */
.L_x_4534:
        /* <DEDUP_REMOVED lines=100> */
.L_x_4533:
[----:B------:R-:W-:Y:S05]  /*1580*/  BSYNC B1 ;  /* 0x0000000000017941 */ /* 0x000fea0003800000 */
.L_x_4532:
        /* <DEDUP_REMOVED lines=55> */
.L_x_4536:
[----:B------:R-:W-:Y:S05]  /*1900*/  BSYNC B1 ;  /* 0x0000000000017941 */ /* 0x000fea0003800000 */
.L_x_4535:
        /* <DEDUP_REMOVED lines=26> */
.L_x_4528:
[----:B------:R-:W-:Y:S05]  /*1ab0*/  BSYNC B0 ;  /* 0x0000000000007941 */ /* 0x000fea0003800000 */
.L_x_4527:
        /* <DEDUP_REMOVED lines=43> */
.L_x_4541:
        /* <DEDUP_REMOVED lines=8> */
.L_x_4540:
[----:B------:R-:W-:Y:S05]  /*1df0*/  BSYNC B1 ;  /* 0x0000000000017941 */ /* 0x000fea0003800000 */
.L_x_4539:
        /* <DEDUP_REMOVED lines=10> */
.L_x_4544:
        /* <DEDUP_REMOVED lines=52> */
.L_x_4543:
[----:B------:R-:W-:Y:S05]  /*21e0*/  BSYNC B1 ;  /* 0x0000000000017941 */ /* 0x000fea0003800000 */
.L_x_4542:
        /* <DEDUP_REMOVED lines=31> */
.L_x_4546:
[----:B------:R-:W-:Y:S05]  /*23e0*/  BSYNC B1 ;  /* 0x0000000000017941 */ /* 0x000fea0003800000 */
.L_x_4545:
        /* <DEDUP_REMOVED lines=14> */
.L_x_4538:
[----:B------:R-:W-:Y:S05]  /*24d0*/  BSYNC B0 ;  /* 0x0000000000007941 */ /* 0x000fea0003800000 */
.L_x_4537:
        /* <DEDUP_REMOVED lines=20> */
.L_x_4548:
[----:B------:R-:W-:Y:S05]  /*2620*/  BSYNC B0 ;  /* 0x0000000000007941 */ /* 0x000fea0003800000 */
.L_x_4547:
        /* <DEDUP_REMOVED lines=25> */
.L_x_4552:
        /* <DEDUP_REMOVED lines=33> */
.L_x_4550:
[----:B------:R-:W-:Y:S05]  /*29d0*/  BSYNC B6 ;  /* 0x0000000000067941 */ /* 0x000fea0003800000 */
.L_x_4549:
[----:B------:R-:W-:Y:S01]  /*29e0*/  WARPSYNC 0xffffffff ;  /* 0xffffffff00007948 */ /* 0x000fe20003800000 */
[----:B------:R-:W-:Y:S01]  /*29f0*/  BAR.SYNC.DEFER_BLOCKING 0x0 ;  /* 0x0000000000007b1d */ /* 0x000fe20000010000 */
[----:B0-----:R-:W-:Y:S01]  /*2a00*/  LOP3.LUT R0, R9, 0xffffffc0, RZ, 0xc0, !PT ;  /* 0xffffffc009007812 */ /* 0x001fe200078ec0ff */
[----:B------:R-:W-:Y:S01]  /*2a10*/  IMAD R5, R5, 0x20, R4 ;  /* 0x0000002005057824 */ /* 0x000fe200078e0204 */
[C---:B------:R-:W-:Y:S02]  /*2a20*/  ISETP.GT.AND P1, PT, R9.reuse, 0x3f, PT ;  /* 0x0000003f0900780c */ /* 0x040fe40003f24270 */
[----:B------:R-:W-:Y:S02]  /*2a30*/  ISETP.NE.AND P0, PT, R0, 0x40, PT ;  /* 0x000000400000780c */ /* 0x000fe40003f05270 */
[----:B------:R-:W-:-:S04]  /*2a40*/  LOP3.LUT R0, R9, 0xffffffe0, RZ, 0xc0, !PT ;  /* 0xffffffe009007812 */ /* 0x000fc800078ec0ff */
[----:B------:R-:W-:Y:S02]  /*2a50*/  ISETP.NE.AND P2, PT, R0, 0x20, PT ;  /* 0x000000200000780c */ /* 0x000fe40003f45270 */
[----:B------:R-:W-:-:S05]  /*2a60*/  MOV R0, RZ ;  /* 0x000000ff00007202 */ /* 0x000fca0000000f00 */
        /* <DEDUP_REMOVED lines=20> */
[--C-:B------:R-:W-:Y:S02]  /*2bb0*/  IADD3 R7, P1, P2, R5, R4, R10.reuse ;  /* 0x0000000405077210 */ /* 0x100fe40007a3e00a */
[----:B------:R-:W-:Y:S02]  /*2bc0*/  SHF.R.S32.HI R10, RZ, 0x1f, R10 ;  /* 0x0000001fff0a7819 */ /* 0x000fe4000001140a */
[----:B------:R-:W-:-:S02]  /*2bd0*/  SHF.R.S32.HI R5, RZ, 0x1f, R5 ;  /* 0x0000001fff057819 */ /* 0x000fc40000011405 */
[----:B------:R-:W-:Y:S02]  /*2be0*/  SHF.L.U32 R2, R2, 0x5, RZ ;  /* 0x0000000502027819 */ /* 0x000fe400000006ff */
[----:B------:R-:W-:Y:S02]  /*2bf0*/  IADD3.X R5, R5, R6, R10, P1, P2 ;  /* 0x0000000605057210 */ /* 0x000fe40000fe440a */
[C---:B------:R-:W-:Y:S02]  /*2c00*/  IADD3 R4, P1, R2.reuse, R7, RZ ;  /* 0x0000000702047210 */ /* 0x040fe40007f3e0ff */
[----:B------:R-:W-:Y:S02]  /*2c10*/  F2FP.PACK_AB R0, RZ, R0 ;  /* 0x00000000ff00723e */ /* 0x000fe400000000ff */
[----:B------:R-:W-:Y:S02]  /*2c20*/  LEA.HI.X.SX32 R3, R2, R5, 0x1, P1 ;  /* 0x0000000502037211 */ /* 0x000fe400008f0eff */
[----:B------:R-:W-:-:S04]  /*2c30*/  LEA R2, P0, R4, c[0x0][0x170], 0x1 ;  /* 0x00005c0004027a11 */ /* 0x000fc800078008ff */
[----:B------:R-:W-:-:S05]  /*2c40*/  LEA.HI.X R3, R4, c[0x0][0x174], R3, 0x1, P0 ;  /* 0x00005d0004037a11 */ /* 0x000fca00000f0c03 */
[----:B------:R-:W-:Y:S01]  /*2c50*/  STG.E.U16 [R2.64], R0 ;  /* 0x0000000002007986 */ /* 0x000fe2000c101524 */
[----:B------:R-:W-:Y:S05]  /*2c60*/  EXIT ;  /* 0x000000000000794d */ /* 0x000fea0003800000 */
.L_x_4523:
        /* <DEDUP_REMOVED lines=19> */
.L_x_4551:
        /* <DEDUP_REMOVED lines=8> */
[----:B------:R-:W-:Y:S02]  /*2e20*/  IMAD.MOV.U32 R8, RZ, RZ, 0x219 ;  /* 0x00000219ff087424 */ /* 0x000fe400078e00ff */
        /* <DEDUP_REMOVED lines=11> */
.L_x_4525:
[----:B------:R-:W-:Y:S01]  /*2ee0*/  IMAD.MOV.U32 R18, RZ, RZ, -0x800001 ;  /* 0xff7fffffff127424 */ /* 0x000fe200078e00ff */
[----:B------:R-:W-:Y:S01]  /*2ef0*/  MOV R20, 0x1f ;  /* 0x0000001f00147802 */ /* 0x000fe20000000f00 */
[----:B------:R-:W-:Y:S01]  /*2f00*/  IMAD.MOV.U32 R19, RZ, RZ, 0x10 ;  /* 0x00000010ff137424 */ /* 0x000fe200078e00ff */
[----:B------:R-:W-:Y:S01]  /*2f10*/  MOV R2, 0x2f40 ;  /* 0x00002f4000027802 */ /* 0x000fe20000000f00 */
[----:B------:R-:W-:Y:S02]  /*2f20*/  IMAD.MOV.U32 R21, RZ, RZ, -0x1 ;  /* 0xffffffffff157424 */ /* 0x000fe400078e00ff */
[----:B------:R-:W-:Y:S05]  /*2f30*/  CALL.REL.NOINC `($__internal_107_$__cuda_sm70_shflsync_bfly_p) ;  /* 0x000000f000007944 */ /* 0x000fea0003c00000 */
[----:B-1----:R-:W-:Y:S01]  /*2f40*/  IMAD.MOV.U32 R2, RZ, RZ, R19 ;  /* 0x000000ffff027224 */ /* 0x002fe200078e0013 */
[----:B0-----:R-:W-:Y:S05]  /*2f50*/  BRA `(.L_x_4553) ;  /* 0xffffdbf000007947 */ /* 0x001fea000383ffff */
.L_x_4526:
[----:B------:R-:W-:Y:S01]  /*2f60*/  HFMA2.MMA R19, -RZ, RZ, 0, 4.76837158203125e-07 ;  /* 0x00000008ff137435 */ /* 0x000fe200000001ff */
[----:B------:R-:W-:Y:S01]  /*2f70*/  IMAD.MOV.U32 R20, RZ, RZ, 0x1f ;  /* 0x0000001fff147424 */ /* 0x000fe200078e00ff */
[----:B------:R-:W-:Y:S01]  /*2f80*/  MOV R2, 0x2fb0 ;  /* 0x00002fb000027802 */ /* 0x000fe20000000f00 */
[----:B------:R-:W-:-:S03]  /*2f90*/  IMAD.MOV.U32 R21, RZ, RZ, -0x1 ;  /* 0xffffffffff157424 */ /* 0x000fc600078e00ff */
[----:B------:R-:W-:Y:S05]  /*2fa0*/  CALL.REL.NOINC `($__internal_107_$__cuda_sm70_shflsync_bfly_p) ;  /* 0x0000008000007944 */ /* 0x000fea0003c00000 */
[----:B01----:R-:W-:Y:S01]  /*2fb0*/  FMNMX.FTZ R18, R18, R19, !PT ;  /* 0x0000001312127209 */ /* 0x003fe20007810000 */
[----:B------:R-:W-:Y:S01]  /*2fc0*/  IMAD.MOV.U32 R20, RZ, RZ, 0x1f ;  /* 0x0000001fff147424 */ /* 0x000fe200078e00ff */
[----:B------:R-:W-:Y:S01]  /*2fd0*/  MOV R19, 0x4 ;  /* 0x0000000400137802 */ /* 0x000fe20000000f00 */
[----:B------:R-:W-:Y:S01]  /*2fe0*/  IMAD.MOV.U32 R21, RZ, RZ, -0x1 ;  /* 0xffffffffff157424 */ /* 0x000fe200078e00ff */
[----:B------:R-:W-:-:S02]  /*2ff0*/  MOV R2, 0x3010 ;  /* 0x0000301000027802 */ /* 0x000fc40000000f00 */
[----:B------:R-:W-:Y:S05]  /*3000*/  CALL.REL.NOINC `($__internal_107_$__cuda_sm70_shflsync_bfly_p) ;  /* 0x0000002000007944 */ /* 0x000fea0003c00000 */
[----:B-1----:R-:W-:Y:S01]  /*3010*/  MOV R3, R19 ;  /* 0x0000001300037202 */ /* 0x002fe20000000f00 */
[----:B0-----:R-:W-:Y:S05]  /*3020*/  BRA `(.L_x_4554) ;  /* 0xffffdb8000007947 */ /* 0x001fea000383ffff */
        .weak           $__internal_107_$__cuda_sm70_shflsync_bfly_p
        .type           $__internal_107_$__cuda_sm70_shflsync_bfly_p,@function
        .size           $__internal_107_$__cuda_sm70_shflsync_bfly_p,(.L_x_24768 - $__internal_107_$__cuda_sm70_shflsync_bfly_p)
$__internal_107_$__cuda_sm70_shflsync_bfly_p:
[----:B------:R-:W-:Y:S01]  /*3030*/  IMAD.MOV.U32 R3, RZ, RZ, 0x0 ;  /* 0x00000000ff037424 */ /* 0x000fe200078e00ff */
[----:B------:R-:W-:Y:S04]  /*3040*/  WARPSYNC R21 ;  /* 0x0000001500007348 */ /* 0x000fe80003800000 */
[----:B------:R0:W1:Y:S01]  /*3050*/  SHFL.BFLY PT, R19, R18, R19, R20 ;  /* 0x0c00001312137389 */ /* 0x00006200000e0014 */
[----:B------:R-:W-:Y:S05]  /*3060*/  RET.REL.NODEC R2 `(_ZN4vllm25paged_attention_v2_kernelIthLi32ELi8ELi128ELNS_18Fp8KVCacheDataTypeE2ELb1ELi512EEEvPfS2_PT_PKS3_PKT0_S9_ifPKiSB_iPKfiiiSD_SD_iiiii) ;  /* 0xffffcf9002007950 */ /* 0x000fea0003c3ffff */
.L_x_4555:
        /* <DEDUP_REMOVED lines=9> */
.L_x_24768:


//--------------------- .text._ZN4vllm25paged_attention_v2_kernelIfhLi256ELi32ELi128ELNS_18Fp8KVCacheDataTypeE2ELb0ELi512EEEvPfS2_PT_PKS3_PKT0_S9_ifPKiSB_iPKfiiiSD_SD_iiiii --------------------------
	.section	.text._ZN4vllm25paged_attention_v2_kernelIfhLi256ELi32ELi128ELNS_18Fp8KVCacheDataTypeE2ELb0ELi512EEEvPfS2_PT_PKS3_PKT0_S9_ifPKiSB_iPKfiiiSD_SD_iiiii,"ax",@progbits
	.sectioninfo	@"SHI_REGISTERS=92"
	.align	128
        .global         _ZN4vllm25paged_attention_v2_kernelIfhLi256ELi32ELi128ELNS_18Fp8KVCacheDataTypeE2ELb0ELi512EEEvPfS2_PT_PKS3_PKT0_S9_ifPKiSB_iPKfiiiSD_SD_iiiii
        .type           _ZN4vllm25paged_attention_v2_kernelIfhLi256ELi32ELi128ELNS_18Fp8KVCacheDataTypeE2ELb0ELi512EEEvPfS2_PT_PKS3_PKT0_S9_ifPKiSB_iPKfiiiSD_SD_iiiii,@function
        .size           _ZN4vllm25paged_attention_v2_kernelIfhLi256ELi32ELi128ELNS_18Fp8KVCacheDataTypeE2ELb0ELi512EEEvPfS2_PT_PKS3_PKT0_S9_ifPKiSB_iPKfiiiSD_SD_iiiii,(.L_x_24769 - _ZN4vllm25paged_attention_v2_kernelIfhLi256ELi32ELi128ELNS_18Fp8KVCacheDataTypeE2ELb0ELi512EEEvPfS2_PT_PKS3_PKT0_S9_ifPKiSB_iPKfiiiSD_SD_iiiii)
        .other          _ZN4vllm25paged_attention_v2_kernelIfhLi256ELi32ELi128ELNS_18Fp8KVCacheDataTypeE2ELb0ELi512EEEvPfS2_PT_PKS3_PKT0_S9_ifPKiSB_iPKfiiiSD_SD_iiiii,@"STO_CUDA_ENTRY STV_DEFAULT"
_ZN4vllm25paged_attention_v2_kernelIfhLi256ELi32ELi128ELNS_18Fp8KVCacheDataTypeE2ELb0ELi512EEEvPfS2_PT_PKS3_PKT0_S9_ifPKiSB_iPKfiiiSD_SD_iiiii:
.text._ZN4vllm25paged_attention_v2_kernelIfhLi256ELi32ELi128ELNS_18Fp8KVCacheDataTypeE2ELb0ELi512EEEvPfS2_PT_PKS3_PKT0_S9_ifPKiSB_iPKfiiiSD_SD_iiiii:
        /* <DEDUP_REMOVED lines=33> */
.L_x_4589:
        /* <DEDUP_REMOVED lines=10> */
.L_x_4590:
[----:B------:R-:W-:Y:S01]  /*02b0*/  ISETP.NE.AND P0, PT, R2, RZ, PT ;  /* 0x000000ff0200720c */ /* 0x000fe20003f05270 */
[----:B------:R-:W-:-:S12]  /*02c0*/  WARPSYNC 0xffffffff ;  /* 0xffffffff00007948 */ /* 0x000fd80003800000 */
[----:B-12---:R-:W-:-:S05]  /*02d0*/  @!P0 FMNMX.FTZ R15, R12, R15, !PT ;  /* 0x0000000f0c0f8209 */ /* 0x006fca0007810000 */
        /* <DEDUP_REMOVED lines=32> */
.L_x_4563:
[----:B------:R-:W1:Y:S01]  /*04e0*/  LDS R17, [R15] ;  /* 0x000000000f117984 */ /* 0x000e620000000800 */
        /* <DEDUP_REMOVED lines=10> */
.L_x_4562:
[----:B------:R-:W-:Y:S05]  /*0590*/  BSYNC B1 ;  /* 0x0000000000017941 */ /* 0x000fea0003800000 */
.L_x_4561:
        /* <DEDUP_REMOVED lines=10> */
.L_x_4566:
        /* <DEDUP_REMOVED lines=10> */
[----:B------:R-:W0:Y:S04]  /*06e0*/  LDS R33, [R12+0xc00] ;  /* 0x000c00000c217984 */ /* 0x000e280000000800 */
[----:B------:R-:W0:Y:S01]  /*06f0*/  LDS R35, [R12+0x1000] ;  /* 0x001000000c237984 */ /* 0x000e220000000800 */
[----:B-12---:R-:W-:-:S03]  /*0700*/  FADD.FTZ R17, -R10, R17 ;  /* 0x000000110a117221 */ /* 0x006fc60000010100 */
[----:B------:R-:W1:Y:S01]  /*0710*/  LDS R37, [R12+0x1200] ;  /* 0x001200000c257984 */ /* 0x000e620000000800 */
[----:B---3--:R-:W-:-:S03]  /*0720*/  FADD.FTZ R19, -R10, R19 ;  /* 0x000000130a137221 */ /* 0x008fc60000010100 */
[----:B------:R-:W-:Y:S01]  /*0730*/  LDS R39, [R12+0x1400] ;  /* 0x001400000c277984 */ /* 0x000fe20000000800 */
[----:B------:R-:W-:Y:S02]  /*0740*/  FMUL.FTZ R16, R17, 1.4426950216293334961 ;  /* 0x3fb8aa3b11107820 */ /* 0x000fe40000410000 */
[----:B------:R-:W-:Y:S01]  /*0750*/  FMUL.FTZ R17, R19, 1.4426950216293334961 ;  /* 0x3fb8aa3b13117820 */ /* 0x000fe20000410000 */
[----:B------:R-:W-:Y:S01]  /*0760*/  LDS R41, [R12+0x1600] ;  /* 0x001600000c297984 */ /* 0x000fe20000000800 */
[C---:B----4-:R-:W-:Y:S02]  /*0770*/  FADD.FTZ R21, -R10.reuse, R21 ;  /* 0x000000150a157221 */ /* 0x050fe40000010100 */
[----:B------:R-:W2:Y:S01]  /*0780*/  MUFU.EX2 R16, R16 ;  /* 0x0000001000107308 */ /* 0x000ea20000000800 */
[----:B------:R-:W3:Y:S01]  /*0790*/  LDS R19, [R12+0xe00] ;  /* 0x000e00000c137984 */ /* 0x000ee20000000800 */
[----:B------:R-:W-:Y:S02]  /*07a0*/  FMUL.FTZ R21, R21, 1.4426950216293334961 ;  /* 0x3fb8aa3b15157820 */ /* 0x000fe40000410000 */
[C---:B-----5:R-:W-:Y:S01]  /*07b0*/  FADD.FTZ R23, -R10.reuse, R23 ;  /* 0x000000170a177221 */ /* 0x060fe20000010100 */
[----:B------:R-:W4:Y:S01]  /*07c0*/  LDS R43, [R12+0x1800] ;  /* 0x001800000c2b7984 */ /* 0x000f220000000800 */
[----:B------:R-:W-:-:S02]  /*07d0*/  FADD.FTZ R25, -R10, R25 ;  /* 0x000000190a197221 */ /* 0x000fc40000010100 */
[----:B------:R-:W5:Y:S01]  /*07e0*/  MUFU.EX2 R17, R17 ;  /* 0x0000001100117308 */ /* 0x000f620000000800 */
[----:B------:R-:W-:Y:S01]  /*07f0*/  FMUL.FTZ R23, R23, 1.4426950216293334961 ;  /* 0x3fb8aa3b17177820 */ /* 0x000fe20000410000 */
[----:B------:R-:W4:Y:S01]  /*0800*/  LDS R45, [R12+0x1a00] ;  /* 0x001a00000c2d7984 */ /* 0x000f220000000800 */
[----:B------:R-:W-:Y:S02]  /*0810*/  FMUL.FTZ R25, R25, 1.4426950216293334961 ;  /* 0x3fb8aa3b19197820 */ /* 0x000fe40000410000 */
[C---:B0-----:R-:W-:Y:S02]  /*0820*/  FADD.FTZ R27, -R10.reuse, R27 ;  /* 0x0000001b0a1b7221 */ /* 0x041fe40000010100 */
[----:B------:R-:W-:Y:S01]  /*0830*/  FADD.FTZ R29, -R10, R29 ;  /* 0x0000001d0a1d7221 */ /* 0x000fe20000010100 */
[----:B------:R-:W0:Y:S01]  /*0840*/  MUFU.EX2 R21, R21 ;  /* 0x0000001500157308 */ /* 0x000e220000000800 */
[----:B------:R-:W-:Y:S01]  /*0850*/  FMUL.FTZ R27, R27, 1.4426950216293334961 ;  /* 0x3fb8aa3b1b1b7820 */ /* 0x000fe20000410000 */
[----:B--2---:R-:W-:Y:S01]  /*0860*/  STS [R12+-0x400], R16 ;  /* 0xfffc00100c007388 */ /* 0x004fe20000000800 */
[----:B------:R-:W-:-:S02]  /*0870*/  FADD.FTZ R18, R16, R13 ;  /* 0x0000000d10127221 */ /* 0x000fc40000010000 */
[----:B------:R-:W-:Y:S02]  /*0880*/  FMUL.FTZ R29, R29, 1.4426950216293334961 ;  /* 0x3fb8aa3b1d1d7820 */ /* 0x000fe40000410000 */
[----:B------:R-:W-:Y:S01]  /*0890*/  FADD.FTZ R31, -R10, R31 ;  /* 0x0000001f0a1f7221 */ /* 0x000fe20000010100 */
[----:B------:R-:W2:Y:S01]  /*08a0*/  MUFU.EX2 R23, R23 ;  /* 0x0000001700177308 */ /* 0x000ea20000000800 */
[----:B-----5:R-:W-:Y:S01]  /*08b0*/  FADD.FTZ R18, R18, R17 ;  /* 0x0000001112127221 */ /* 0x020fe20000010000 */
[----:B------:R-:W-:Y:S01]  /*08c0*/  STS [R12+-0x200], R17 ;  /* 0xfffe00110c007388 */ /* 0x000fe20000000800 */
[----:B------:R-:W-:Y:S02]  /*08d0*/  FMUL.FTZ R31, R31, 1.4426950216293334961 ;  /* 0x3fb8aa3b1f1f7820 */ /* 0x000fe40000410000 */
[C---:B------:R-:W-:Y:S02]  /*08e0*/  FADD.FTZ R33, -R10.reuse, R33 ;  /* 0x000000210a217221 */ /* 0x040fe40000010100 */
[----:B------:R-:W-:Y:S01]  /*08f0*/  FADD.FTZ R35, -R10, R35 ;  /* 0x000000230a237221 */ /* 0x000fe20000010100 */
[----:B------:R-:W5:Y:S01]  /*0900*/  MUFU.EX2 R25, R25 ;  /* 0x0000001900197308 */ /* 0x000f620000000800 */
[----:B0-----:R-:W-:Y:S01]  /*0910*/  FADD.FTZ R18, R18, R21 ;  /* 0x0000001512127221 */ /* 0x001fe20000010000 */
[----:B------:R-:W-:Y:S01]  /*0920*/  STS [R12], R21 ;  /* 0x000000150c007388 */ /* 0x000fe20000000800 */
[----:B------:R-:W-:-:S02]  /*0930*/  FMUL.FTZ R33, R33, 1.4426950216293334961 ;  /* 0x3fb8aa3b21217820 */ /* 0x000fc40000410000 */
[----:B------:R-:W-:Y:S02]  /*0940*/  FMUL.FTZ R35, R35, 1.4426950216293334961 ;  /* 0x3fb8aa3b23237820 */ /* 0x000fe40000410000 */
[C---:B-1----:R-:W-:Y:S01]  /*0950*/  FADD.FTZ R37, -R10.reuse, R37 ;  /* 0x000000250a257221 */ /* 0x042fe20000010100 */
[----:B------:R-:W0:Y:S01]  /*0960*/  MUFU.EX2 R27, R27 ;  /* 0x0000001b001b7308 */ /* 0x000e220000000800 */
[----:B---3--:R-:W-:Y:S01]  /*0970*/  FADD.FTZ R19, -R10, R19 ;  /* 0x000000130a137221 */ /* 0x008fe20000010100 */
[----:B--2---:R-:W-:Y:S01]  /*0980*/  STS [R12+0x200], R23 ;  /* 0x000200170c007388 */ /* 0x004fe20000000800 */
[----:B------:R-:W-:Y:S02]  /*0990*/  FADD.FTZ R18, R18, R23 ;  /* 0x0000001712127221 */ /* 0x000fe40000010000 */
[----:B------:R-:W-:Y:S02]  /*09a0*/  FMUL.FTZ R19, R19, 1.4426950216293334961 ;  /* 0x3fb8aa3b13137820 */ /* 0x000fe40000410000 */
[----:B------:R-:W-:Y:S01]  /*09b0*/  FMUL.FTZ R37, R37, 1.4426950216293334961 ;  /* 0x3fb8aa3b25257820 */ /* 0x000fe20000410000 */
[----:B------:R-:W1:Y:S01]  /*09c0*/  MUFU.EX2 R29, R29 ;  /* 0x0000001d001d7308 */ /* 0x000e620000000800 */
[----:B-----5:R-:W-:Y:S01]  /*09d0*/  FADD.FTZ R18, R18, R25 ;  /* 0x0000001912127221 */ /* 0x020fe20000010000 */
[----:B------:R-:W-:Y:S01]  /*09e0*/  STS [R12+0x400], R25 ;  /* 0x000400190c007388 */ /* 0x000fe20000000800 */
[----:B------:R-:W-:-:S02]  /*09f0*/  FADD.FTZ R39, -R10, R39 ;  /* 0x000000270a277221 */ /* 0x000fc40000010100 */
[----:B------:R-:W-:Y:S02]  /*0a00*/  FADD.FTZ R41, -R10, R41 ;  /* 0x000000290a297221 */ /* 0x000fe40000010100 */
[----:B------:R-:W-:Y:S01]  /*0a10*/  FMUL.FTZ R39, R39, 1.4426950216293334961 ;  /* 0x3fb8aa3b27277820 */ /* 0x000fe20000410000 */
[----:B------:R-:W2:Y:S01]  /*0a20*/  MUFU.EX2 R31, R31 ;  /* 0x0000001f001f7308 */ /* 0x000ea20000000800 */
[----:B0-----:R-:W-:Y:S01]  /*0a30*/  FADD.FTZ R18, R18, R27 ;  /* 0x0000001b12127221 */ /* 0x001fe20000010000 */
[----:B------:R-:W-:Y:S01]  /*0a40*/  STS [R12+0x600], R27 ;  /* 0x0006001b0c007388 */ /* 0x000fe20000000800 */
[----:B------:R-:W-:Y:S02]  /*0a50*/  FMUL.FTZ R41, R41, 1.4426950216293334961 ;  /* 0x3fb8aa3b29297820 */ /* 0x000fe40000410000 */
[C---:B----4-:R-:W-:Y:S02]  /*0a60*/  FADD.FTZ R43, -R10.reuse, R43 ;  /* 0x0000002b0a2b7221 */ /* 0x050fe40000010100 */
[----:B------:R-:W-:Y:S01]  /*0a70*/  FADD.FTZ R45, -R10, R45 ;  /* 0x0000002d0a2d7221 */ /* 0x000fe20000010100 */
[----:B------:R-:W0:Y:S01]  /*0a80*/  MUFU.EX2 R33, R33 ;  /* 0x0000002100217308 */ /* 0x000e220000000800 */
[----:B-1----:R-:W-:Y:S01]  /*0a90*/  FADD.FTZ R18, R18, R29 ;  /* 0x0000001d12127221 */ /* 0x002fe20000010000 */
[----:B------:R-:W-:Y:S01]  /*0aa0*/  STS [R12+0x800], R29 ;  /* 0x0008001d0c007388 */ /* 0x000fe20000000800 */
[----:B------:R-:W-:-:S02]  /*0ab0*/  FMUL.FTZ R43, R43, 1.4426950216293334961 ;  /* 0x3fb8aa3b2b2b7820 */ /* 0x000fc40000410000 */
[----:B------:R-:W-:-:S03]  /*0ac0*/  FMUL.FTZ R45, R45, 1.4426950216293334961 ;  /* 0x3fb8aa3b2d2d7820 */ /* 0x000fc60000410000 */
        /* <DEDUP_REMOVED lines=27> */
.L_x_4565:
[----:B------:R-:W-:Y:S05]  /*0c80*/  BSYNC B1 ;  /* 0x0000000000017941 */ /* 0x000fea0003800000 */
.L_x_4564:
[----:B-1----:R-:W-:Y:S01]  /*0c90*/  IMAD.IADD R15, R11, 0x1, -R14 ;  /* 0x000000010b0f7824 */ /* 0x002fe200078e0a0e */
        /* <DEDUP_REMOVED lines=54> */
.L_x_4568:
[----:B------:R-:W-:Y:S05]  /*1000*/  BSYNC B1 ;  /* 0x0000000000017941 */ /* 0x000fea0003800000 */
.L_x_4567:
        /* <DEDUP_REMOVED lines=26> */
.L_x_4560:
[----:B------:R-:W-:Y:S05]  /*11b0*/  BSYNC B0 ;  /* 0x0000000000007941 */ /* 0x000fea0003800000 */
.L_x_4559:
        /* <DEDUP_REMOVED lines=38> */
[----:B-1----:R-:W-:-:S04]  /*1420*/  FADD.FTZ R5, R12, 9.9999999747524270788e-07 ;  /* 0x358637bd0c057421 */ /* 0x002fc80000010000 */
[----:B------:R1:W3:Y:S08]  /*1430*/  MUFU.RCP R38, R5 ;  /* 0x0000000500267308 */ /* 0x0002f00000001000 */
[----:B------:R-:W-:Y:S05]  /*1440*/  @!P0 BRA `(.L_x_4572) ;  /* 0x000000b000008947 */ /* 0x000fea0003800000 */
[----:B-1----:R-:W-:Y:S01]  /*1450*/  IMAD.MOV.U32 R5, RZ, RZ, R13 ;  /* 0x000000ffff057224 */ /* 0x002fe200078e000d */
[----:B------:R-:W-:Y:S01]  /*1460*/  LEA R7, R4, 0x20, 0x2 ;  /* 0x0000002004077811 */ /* 0x000fe200078e10ff */
[----:B------:R-:W-:-:S04]  /*1470*/  IMAD.MOV.U32 R6, RZ, RZ, R4 ;  /* 0x000000ffff067224 */ /* 0x000fc800078e0004 */
.L_x_4573:
[----:B------:R-:W1:Y:S01]  /*1480*/  LDS R13, [R7] ;  /* 0x00000000070d7984 */ /* 0x000e620000000800 */
[----:B------:R-:W-:-:S02]  /*1490*/  IADD3 R5, R5, -0x1, RZ ;  /* 0xffffffff05057810 */ /* 0x000fc40007ffe0ff */
[----:B------:R-:W-:Y:S02]  /*14a0*/  IADD3 R6, R6, 0x80, RZ ;  /* 0x0000008006067810 */ /* 0x000fe40007ffe0ff */
[----:B------:R-:W-:Y:S01]  /*14b0*/  ISETP.NE.AND P0, PT, R5, RZ, PT ;  /* 0x000000ff0500720c */ /* 0x000fe20003f05270 */
[----:B-1-3--:R-:W-:-:S05]  /*14c0*/  FMUL.FTZ R14, R13, R38 ;  /* 0x000000260d0e7220 */ /* 0x00afca0000410000 */
[----:B------:R1:W-:Y:S02]  /*14d0*/  STS [R7], R14 ;  /* 0x0000000e07007388 */ /* 0x0003e40000000800 */
[----:B-1----:R-:W-:-:S05]  /*14e0*/  IADD3 R7, R7, 0x200, RZ ;  /* 0x0000020007077810 */ /* 0x002fca0007ffe0ff */
[----:B------:R-:W-:Y:S05]  /*14f0*/  @P0 BRA `(.L_x_4573) ;  /* 0xffffff8000000947 */ /* 0x000fea000383ffff */
.L_x_4572:
[----:B------:R-:W-:Y:S05]  /*1500*/  BSYNC B1 ;  /* 0x0000000000017941 */ /* 0x000fea0003800000 */
.L_x_4571:
[----:B------:R-:W-:Y:S05]  /*1510*/  @!P1 BRA `(.L_x_4570) ;  /* 0x000006c000009947 */ /* 0x000fea0003800000 */
[----:B-1----:R-:W-:Y:S01]  /*1520*/  IMAD.IADD R5, R11, 0x1, -R6 ;  /* 0x000000010b057824 */ /* 0x002fe200078e0a06 */
        /* <DEDUP_REMOVED lines=8> */
.L_x_4576:
[----:B------:R-:W1:Y:S01]  /*15b0*/  LDS R7, [R5+-0x400] ;  /* 0xfffc000005077984 */ /* 0x000e620000000800 */
[----:B------:R-:W-:-:S03]  /*15c0*/  IADD3 R6, R6, 0x800, RZ ;  /* 0x0000080006067810 */ /* 0x000fc60007ffe0ff */
[----:B------:R-:W4:Y:S01]  /*15d0*/  LDS R13, [R5+-0x200] ;  /* 0xfffe0000050d7984 */ /* 0x000f220000000800 */
[----:B------:R-:W-:-:S03]  /*15e0*/  ISETP.GE.AND P1, PT, R6, R39, PT ;  /* 0x000000270600720c */ /* 0x000fc60003f26270 */
[----:B------:R-:W5:Y:S04]  /*15f0*/  LDS R15, [R5] ;  /* 0x00000000050f7984 */ /* 0x000f680000000800 */
[----:B------:R-:W3:Y:S04]  /*1600*/  LDS R17, [R5+0x200] ;  /* 0x0002000005117984 */ /* 0x000ee80000000800 */
[----:B------:R-:W2:Y:S04]  /*1610*/  LDS R19, [R5+0x400] ;  /* 0x0004000005137984 */ /* 0x000ea80000000800 */
        /* <DEDUP_REMOVED lines=12> */
[----:B------:R-:W-:-:S03]  /*16e0*/  FMUL.FTZ R20, R38, R17 ;  /* 0x0000001126147220 */ /* 0x000fc60000410000 */
[----:B------:R-:W5:Y:S01]  /*16f0*/  LDS R36, [R5+0x1800] ;  /* 0x0018000005247984 */ /* 0x000f620000000800 */
[----:B--2---:R-:W-:-:S03]  /*1700*/  FMUL.FTZ R22, R38, R19 ;  /* 0x0000001326167220 */ /* 0x004fc60000410000 */
[----:B------:R-:W2:Y:S01]  /*1710*/  LDS R37, [R5+0x1a00] ;  /* 0x001a000005257984 */ /* 0x000ea20000000800 */
        /* <DEDUP_REMOVED lines=8> */
[C---:B------:R-:W-:Y:S02]  /*17a0*/  FMUL.FTZ R30, R38.reuse, R29 ;  /* 0x0000001d261e7220 */ /* 0x040fe40000410000 */
[C---:B------:R-:W-:Y:S01]  /*17b0*/  FMUL.FTZ R32, R38.reuse, R31 ;  /* 0x0000001f26207220 */ /* 0x040fe20000410000 */
[----:B------:R-:W-:Y:S01]  /*17c0*/  STS [R5+0x400], R22 ;  /* 0x0004001605007388 */ /* 0x000fe20000000800 */
[----:B-1----:R-:W-:-:S03]  /*17d0*/  FMUL.FTZ R16, R38, R33 ;  /* 0x0000002126107220 */ /* 0x002fc60000410000 */
[----:B------:R-:W-:Y:S01]  /*17e0*/  STS [R5+0x600], R24 ;  /* 0x0006001805007388 */ /* 0x000fe20000000800 */
[----:B---3--:R-:W-:-:S03]  /*17f0*/  FMUL.FTZ R34, R38, R34 ;  /* 0x0000002226227220 */ /* 0x008fc60000410000 */
[----:B------:R-:W-:Y:S01]  /*1800*/  STS [R5+0x800], R14 ;  /* 0x0008000e05007388 */ /* 0x000fe20000000800 */
[----:B----4-:R-:W-:-:S03]  /*1810*/  FMUL.FTZ R18, R38, R35 ;  /* 0x0000002326127220 */ /* 0x010fc60000410000 */
[----:B------:R-:W-:Y:S01]  /*1820*/  STS [R5+0xa00], R26 ;  /* 0x000a001a05007388 */ /* 0x000fe20000000800 */
[----:B-----5:R-:W-:-:S03]  /*1830*/  FMUL.FTZ R36, R38, R36 ;  /* 0x0000002426247220 */ /* 0x020fc60000410000 */
[----:B------:R-:W-:Y:S01]  /*1840*/  STS [R5+0xc00], R28 ;  /* 0x000c001c05007388 */ /* 0x000fe20000000800 */
[----:B--2---:R-:W-:-:S03]  /*1850*/  FMUL.FTZ R20, R38, R37 ;  /* 0x0000002526147220 */ /* 0x004fc60000410000 */
        /* <DEDUP_REMOVED lines=9> */
.L_x_4575:
[----:B------:R-:W-:Y:S05]  /*18f0*/  BSYNC B1 ;  /* 0x0000000000017941 */ /* 0x000fea0003800000 */
.L_x_4574:
[----:B------:R-:W-:Y:S01]  /*1900*/  IMAD.IADD R7, R11, 0x1, -R6 ;  /* 0x000000010b077824 */ /* 0x000fe200078e0a06 */
[----:B------:R-:W-:Y:S04]  /*1910*/  BSSY B1, `(.L_x_4577) ;  /* 0x000001e000017945 */ /* 0x000fe80003800000 */
[----:B------:R-:W-:-:S13]  /*1920*/  ISETP.GT.AND P1, PT, R7, 0x200, PT ;  /* 0x000002000700780c */ /* 0x000fda0003f24270 */
[----:B------:R-:W-:Y:S05]  /*1930*/  @!P1 BRA `(.L_x_4578) ;  /* 0x000001b000009947 */ /* 0x000fea0003800000 */
[----:B------:R-:W1:Y:S01]  /*1940*/  LDS R7, [R5+-0x400] ;  /* 0xfffc000005077984 */ /* 0x000e620000000800 */
[----:B------:R-:W-:Y:S02]  /*1950*/  PLOP3.LUT P0, PT, PT, PT, PT, 0x8, 0x0 ;  /* 0x000000000000781c */ /* 0x000fe40003f0e170 */
[----:B------:R-:W-:Y:S01]  /*1960*/  IADD3 R6, R6, 0x400, RZ ;  /* 0x0000040006067810 */ /* 0x000fe20007ffe0ff */
[----:B------:R-:W4:Y:S04]  /*1970*/  LDS R13, [R5+-0x200] ;  /* 0xfffe0000050d7984 */ /* 0x000f280000000800 */
[----:B------:R-:W5:Y:S04]  /*1980*/  LDS R15, [R5] ;  /* 0x00000000050f7984 */ /* 0x000f680000000800 */
[----:B------:R-:W3:Y:S04]  /*1990*/  LDS R17, [R5+0x200] ;  /* 0x0002000005117984 */ /* 0x000ee80000000800 */
[----:B------:R-:W2:Y:S04]  /*19a0*/  LDS R19, [R5+0x400] ;  /* 0x0004000005137984 */ /* 0x000ea80000000800 */
        /* <DEDUP_REMOVED lines=8> */
[----:B------:R-:W-:-:S03]  /*1a30*/  FMUL.FTZ R20, R38, R17 ;  /* 0x0000001126147220 */ /* 0x000fc60000410000 */
[----:B------:R-:W-:Y:S01]  /*1a40*/  STS [R5], R18 ;  /* 0x0000001205007388 */ /* 0x000fe20000000800 */
[----:B--2---:R-:W-:-:S03]  /*1a50*/  FMUL.FTZ R22, R38, R19 ;  /* 0x0000001326167220 */ /* 0x004fc60000410000 */
        /* <DEDUP_REMOVED lines=9> */
.L_x_4578:
[----:B------:R-:W-:Y:S05]  /*1af0*/  BSYNC B1 ;  /* 0x0000000000017941 */ /* 0x000fea0003800000 */
.L_x_4577:
[----:B------:R-:W-:-:S13]  /*1b00*/  ISETP.LT.OR P0, PT, R6, R11, P0 ;  /* 0x0000000b0600720c */ /* 0x000fda0000701670 */
[----:B------:R-:W-:Y:S05]  /*1b10*/  @!P0 BRA `(.L_x_4570) ;  /* 0x000000c000008947 */ /* 0x000fea0003800000 */
[----:B------:R-:W1:Y:S04]  /*1b20*/  LDS R6, [R5+-0x400] ;  /* 0xfffc000005067984 */ /* 0x000e680000000800 */
[----:B------:R-:W4:Y:S04]  /*1b30*/  LDS R7, [R5+-0x200] ;  /* 0xfffe000005077984 */ /* 0x000f280000000800 */
[----:B------:R-:W5:Y:S04]  /*1b40*/  LDS R11, [R5] ;  /* 0x00000000050b7984 */ /* 0x000f680000000800 */
[----:B------:R-:W3:Y:S02]  /*1b50*/  LDS R13, [R5+0x200] ;  /* 0x00020000050d7984 */ /* 0x000ee40000000800 */
[----:B-1-3--:R-:W-:-:S02]  /*1b60*/  FMUL.FTZ R6, R6, R38 ;  /* 0x0000002606067220 */ /* 0x00afc40000410000 */
[----:B----4-:R-:W-:-:S03]  /*1b70*/  FMUL.FTZ R14, R7, R38 ;  /* 0x00000026070e7220 */ /* 0x010fc60000410000 */
[----:B------:R1:W-:Y:S01]  /*1b80*/  STS [R5+-0x400], R6 ;  /* 0xfffc000605007388 */ /* 0x0003e20000000800 */
[----:B-----5:R-:W-:-:S03]  /*1b90*/  FMUL.FTZ R16, R11, R38 ;  /* 0x000000260b107220 */ /* 0x020fc60000410000 */
[----:B------:R1:W-:Y:S01]  /*1ba0*/  STS [R5+-0x200], R14 ;  /* 0xfffe000e05007388 */ /* 0x0003e20000000800 */
[----:B------:R-:W-:-:S03]  /*1bb0*/  FMUL.FTZ R18, R13, R38 ;  /* 0x000000260d127220 */ /* 0x000fc60000410000 */
[----:B------:R1:W-:Y:S04]  /*1bc0*/  STS [R5], R16 ;  /* 0x0000001005007388 */ /* 0x0003e80000000800 */
[----:B------:R1:W-:Y:S02]  /*1bd0*/  STS [R5+0x200], R18 ;  /* 0x0002001205007388 */ /* 0x0003e40000000800 */
.L_x_4570:
[----:B------:R-:W-:Y:S05]  /*1be0*/  BSYNC B0 ;  /* 0x0000000000007941 */ /* 0x000fea0003800000 */
.L_x_4569:
[----:B------:R-:W-:Y:S01]  /*1bf0*/  BAR.SYNC.DEFER_BLOCKING 0x0 ;  /* 0x0000000000007b1d */ /* 0x000fe20000010000 */
[----:B------:R-:W-:Y:S01]  /*1c00*/  ISETP.NE.AND P1, PT, R4, RZ, PT ;  /* 0x000000ff0400720c */ /* 0x000fe20003f25270 */
[----:B------:R-:W-:Y:S01]  /*1c10*/  IMAD.SHL.U32 R33, R8, 0x100, RZ ;  /* 0x0000010008217824 */ /* 0x000fe200078e00ff */
[----:B------:R-:W-:Y:S02]  /*1c20*/  LOP3.LUT R32, R2, 0x7, RZ, 0xc0, !PT ;  /* 0x0000000702207812 */ /* 0x000fe400078ec0ff */
[----:B-1----:R-:W-:Y:S01]  /*1c30*/  LOP3.LUT R5, R4, 0xffffffc0, RZ, 0xc0, !PT ;  /* 0xffffffc004057812 */ /* 0x002fe200078ec0ff */
[----:B------:R-:W-:Y:S01]  /*1c40*/  BSSY B0, `(.L_x_4579) ;  /* 0x0000014000007945 */ /* 0x000fe20003800000 */
[----:B------:R-:W-:-:S04]  /*1c50*/  ISETP.NE.AND P0, PT, R32, RZ, PT ;  /* 0x000000ff2000720c */ /* 0x000fc80003f05270 */
[----:B------:R-:W-:-:S03]  /*1c60*/  ISETP.NE.OR P0, PT, R5, 0x40, P0 ;  /* 0x000000400500780c */ /* 0x000fc60000705670 */
        /* <DEDUP_REMOVED lines=17> */
.L_x_4580:
[----:B------:R-:W-:Y:S05]  /*1d80*/  BSYNC B0 ;  /* 0x0000000000007941 */ /* 0x000fea0003800000 */
.L_x_4579:
[----:B------:R-:W1:Y:S01]  /*1d90*/  S2R R36, SR_TID.X ;  /* 0x0000000000247919 */ /* 0x000e620000002100 */
[----:B------:R-:W-:Y:S01]  /*1da0*/  BSSY B0, `(.L_x_4581) ;  /* 0x000006e000007945 */ /* 0x000fe20003800000 */
[----:B------:R-:W-:Y:S01]  /*1db0*/  IMAD.MOV.U32 R83, RZ, RZ, RZ ;  /* 0x000000ffff537224 */ /* 0x000fe200078e00ff */
[----:B------:R-:W-:Y:S01]  /*1dc0*/  CS2R R66, SRZ ;  /* 0x0000000000427805 */ /* 0x000fe2000001ff00 */
[----:B------:R-:W-:Y:S01]  /*1dd0*/  BAR.SYNC.DEFER_BLOCKING 0x0 ;  /* 0x0000000000007b1d */ /* 0x000fe20000010000 */
[----:B------:R-:W-:Y:S01]  /*1de0*/  IMAD.MOV.U32 R39, RZ, RZ, RZ ;  /* 0x000000ffff277224 */ /* 0x000fe200078e00ff */
[----:B------:R-:W-:Y:S01]  /*1df0*/  CS2R R24, SRZ ;  /* 0x0000000000187805 */ /* 0x000fe2000001ff00 */
[----:B------:R-:W-:Y:S01]  /*1e00*/  IMAD.MOV.U32 R81, RZ, RZ, RZ ;  /* 0x000000ffff517224 */ /* 0x000fe200078e00ff */
[----:B------:R-:W-:Y:S01]  /*1e10*/  CS2R R50, SRZ ;  /* 0x0000000000327805 */ /* 0x000fe2000001ff00 */
[----:B------:R-:W-:Y:S01]  /*1e20*/  IMAD.MOV.U32 R45, RZ, RZ, RZ ;  /* 0x000000ffff2d7224 */ /* 0x000fe200078e00ff */
[----:B------:R-:W-:Y:S01]  /*1e30*/  CS2R R48, SRZ ;  /* 0x0000000000307805 */ /* 0x000fe2000001ff00 */
[----:B------:R-:W-:Y:S01]  /*1e40*/  IMAD.MOV.U32 R41, RZ, RZ, RZ ;  /* 0x000000ffff297224 */ /* 0x000fe200078e00ff */
[----:B0-----:R-:W-:Y:S01]  /*1e50*/  CS2R R12, SRZ ;  /* 0x00000000000c7805 */ /* 0x001fe2000001ff00 */
[----:B------:R-:W-:Y:S01]  /*1e60*/  IMAD.MOV.U32 R43, RZ, RZ, RZ ;  /* 0x000000ffff2b7224 */ /* 0x000fe200078e00ff */
[----:B------:R-:W-:Y:S01]  /*1e70*/  CS2R R64, SRZ ;  /* 0x0000000000407805 */ /* 0x000fe2000001ff00 */
        /* <DEDUP_REMOVED lines=24> */
[----:B--2---:R-:W-:Y:S01]  /*2000*/  CS2R R10, SRZ ;  /* 0x00000000000a7805 */ /* 0x004fe2000001ff00 */
[----:B------:R-:W-:-:S02]  /*2010*/  IMAD.MOV.U32 R3, RZ, RZ, RZ ;  /* 0x000000ffff037224 */ /* 0x000fc400078e00ff */
[----:B------:R-:W-:Y:S01]  /*2020*/  IMAD.MOV.U32 R0, RZ, RZ, RZ ;  /* 0x000000ffff007224 */ /* 0x000fe200078e00ff */
[----:B------:R-:W-:Y:S05]  /*2030*/  @P0 BRA `(.L_x_4582) ;  /* 0x0000044000000947 */ /* 0x000fea0003800000 */
[----:B-1----:R-:W-:-:S04]  /*2040*/  SHF.R.S32.HI R35, RZ, 0x1f, R2 ;  /* 0x0000001fff237819 */ /* 0x002fc80000011402 */
[----:B------:R-:W-:-:S04]  /*2050*/  LEA.HI R32, R35, R2, RZ, 0x3 ;  /* 0x0000000223207211 */ /* 0x000fc800078f18ff */
[----:B------:R-:W-:Y:S01]  /*2060*/  LEA.HI.SX32 R34, R32, R33, 0x1d ;  /* 0x0000002120227211 */ /* 0x000fe200078feaff */
[----:B------:R-:W-:-:S04]  /*2070*/  IMAD.MOV.U32 R32, RZ, RZ, RZ ;  /* 0x000000ffff207224 */ /* 0x000fc800078e00ff */
        /* <DEDUP_REMOVED lines=64> */
.L_x_4582:
[----:B-1----:R-:W-:Y:S05]  /*2480*/  BSYNC B0 ;  /* 0x0000000000007941 */ /* 0x002fea0003800000 */
.L_x_4581:
[----:B------:R-:W-:Y:S01]  /*2490*/  BAR.SYNC.DEFER_BLOCKING 0x0 ;  /* 0x0000000000007b1d */ /* 0x000fe20000010000 */
[----:B------:R-:W-:-:S02]  /*24a0*/  ISETP.NE.AND P0, PT, R32, RZ, PT ;  /* 0x000000ff2000720c */ /* 0x000fc40003f05270 */
[C---:B0-----:R-:W-:Y:S02]  /*24b0*/  IADD3 R34, R36.reuse, 0x1f, RZ ;  /* 0x0000001f24227810 */ /* 0x041fe40007ffe0ff */
[C---:B------:R-:W-:Y:S01]  /*24c0*/  ISETP.GT.OR P1, PT, R36.reuse, 0x3f, P0 ;  /* 0x0000003f2400780c */ /* 0x040fe20000724670 */
[----:B------:R-:W-:Y:S01]  /*24d0*/  BSSY B0, `(.L_x_4583) ;  /* 0x0000089000007945 */ /* 0x000fe20003800000 */
[----:B------:R-:W-:Y:S02]  /*24e0*/  LOP3.LUT R32, R36, 0xffffffe0, RZ, 0xc0, !PT ;  /* 0xffffffe024207812 */ /* 0x000fe400078ec0ff */
[----:B------:R-:W-:Y:S02]  /*24f0*/  ISETP.GT.U32.AND P3, PT, R34, 0x3e, PT ;  /* 0x0000003e2200780c */ /* 0x000fe40003f64070 */
[----:B------:R-:W-:Y:S02]  /*2500*/  ISETP.NE.OR P4, PT, R32, 0x20, P0 ;  /* 0x000000202000780c */ /* 0x000fe40000785670 */
[----:B------:R-:W-:-:S05]  /*2510*/  ISETP.GT.OR P2, PT, R36, 0x1f, P0 ;  /* 0x0000001f2400780c */ /* 0x000fca0000744670 */
[----:B------:R-:W-:Y:S05]  /*2520*/  @P1 BRA `(.L_x_4584) ;  /* 0x0000083000001947 */ /* 0x000fea0003800000 */
[----:B------:R-:W-:-:S04]  /*2530*/  SHF.R.S32.HI R35, RZ, 0x1f, R2 ;  /* 0x0000001fff237819 */ /* 0x000fc80000011402 */
[----:B------:R-:W-:-:S04]  /*2540*/  LEA.HI R32, R35, R2, RZ, 0x3 ;  /* 0x0000000223207211 */ /* 0x000fc800078f18ff */
[----:B------:R-:W-:-:S05]  /*2550*/  LEA.HI.SX32 R32, R32, R33, 0x1d ;  /* 0x0000002120207211 */ /* 0x000fca00078feaff */
[----:B------:R-:W0:Y:S04]  /*2560*/  LDS R34, [R32.X4+0x20] ;  /* 0x0000200020227984 */ /* 0x000e280000004800 */
[----:B------:R-:W1:Y:S04]  /*2570*/  LDS R36, [R32.X4+0x30] ;  /* 0x0000300020247984 */ /* 0x000e680000004800 */
[----:B------:R-:W2:Y:S04]  /*2580*/  LDS R35, [R32.X4+0x90] ;  /* 0x0000900020237984 */ /* 0x000ea80000004800 */
[----:B---3--:R-:W3:Y:S04]  /*2590*/  LDS R38, [R32.X4+0x40] ;  /* 0x0000400020267984 */ /* 0x008ee80000004800 */
        /* <DEDUP_REMOVED lines=121> */
[----:B-1----:R-:W-:Y:S02]  /*2d30*/  FADD.FTZ R5, R5, R36 ;  /* 0x0000002405057221 */ /* 0x002fe40000010000 */
[----:B--2---:R-:W-:Y:S02]  /*2d40*/  FADD.FTZ R10, R10, R35 ;  /* 0x000000230a0a7221 */ /* 0x004fe40000010000 */
[----:B0-----:R-:W-:-:S02]  /*2d50*/  FADD.FTZ R11, R11, R34 ;  /* 0x000000220b0b7221 */ /* 0x001fc40000010000 */
.L_x_4584:
[----:B------:R-:W-:Y:S05]  /*2d60*/  BSYNC B0 ;  /* 0x0000000000007941 */ /* 0x000fea0003800000 */
.L_x_4583:
[----:B------:R-:W-:Y:S06]  /*2d70*/  BAR.SYNC.DEFER_BLOCKING 0x0 ;  /* 0x0000000000007b1d */ /* 0x000fec0000010000 */
[----:B------:R-:W-:Y:S01]  /*2d80*/  BSSY B0, `(.L_x_4585) ;  /* 0x0000045000007945 */ /* 0x000fe20003800000 */
[----:B------:R-:W-:Y:S05]  /*2d90*/  @P4 BRA `(.L_x_4586) ;  /* 0x0000043000004947 */ /* 0x000fea0003800000 */
[----:B------:R-:W-:-:S04]  /*2da0*/  SHF.R.S32.HI R35, RZ, 0x1f, R2 ;  /* 0x0000001fff237819 */ /* 0x000fc80000011402 */
[----:B------:R-:W-:-:S04]  /*2db0*/  LEA.HI R32, R35, R2, RZ, 0x3 ;  /* 0x0000000223207211 */ /* 0x000fc800078f18ff */
[----:B------:R-:W-:-:S05]  /*2dc0*/  LEA.HI.SX32 R32, R32, R33, 0x1d ;  /* 0x0000002120207211 */ /* 0x000fca00078feaff */
        /* <DEDUP_REMOVED lines=63> */
[----:B------:R0:W-:Y:S02]  /*31c0*/  STS [R32.X4+0x10], R0 ;  /* 0x0000100020007388 */ /* 0x0001e40000004800 */
.L_x_4586:
[----:B------:R-:W-:Y:S05]  /*31d0*/  BSYNC B0 ;  /* 0x0000000000007941 */ /* 0x000fea0003800000 */
.L_x_4585:
[----:B------:R-:W-:Y:S06]  /*31e0*/  BAR.SYNC.DEFER_BLOCKING 0x0 ;  /* 0x0000000000007b1d */ /* 0x000fec0000010000 */
[----:B------:R-:W-:Y:S01]  /*31f0*/  BSSY B0, `(.L_x_4587) ;  /* 0x0000085000007945 */ /* 0x000fe20003800000 */
[----:B------:R-:W-:Y:S05]  /*3200*/  @P2 BRA `(.L_x_4588) ;  /* 0x0000083000002947 */ /* 0x000fea0003800000 */
[----:B------:R-:W-:-:S04]  /*3210*/  SHF.R.S32.HI R35, RZ, 0x1f, R2 ;  /* 0x0000001fff237819 */ /* 0x000fc80000011402 */
[----:B0-----:R-:W-:-:S04]  /*3220*/  LEA.HI R32, R35, R2, RZ, 0x3 ;  /* 0x0000000223207211 */ /* 0x001fc800078f18ff */
[----:B------:R-:W-:-:S05]  /*3230*/  LEA.HI.SX32 R33, R32, R33, 0x1d ;  /* 0x0000002120217211 */ /* 0x000fca00078feaff */
[----:B------:R-:W0:Y:S04]  /*3240*/  LDS R32, [R33.X4+0x20] ;  /* 0x0000200021207984 */ /* 0x000e280000004800 */
[----:B------:R-:W1:Y:S04]  /*3250*/  LDS R34, [R33.X4+0x30] ;  /* 0x0000300021227984 */ /* 0x000e680000004800 */
[----:B------:R-:W2:Y:S04]  /*3260*/  LDS R36, [R33.X4+0x40] ;  /* 0x0000400021247984 */ /* 0x000ea80000004800 */
[----:B------:R-:W4:Y:S04]  /*3270*/  LDS R35, [R33.X4+0x90] ;  /* 0x0000900021237984 */ /* 0x000f280000004800 */
[----:B------:R-:W5:Y:S04]  /*3280*/  LDS R37, [R33.X4+0xe0] ;  /* 0x0000e00021257984 */ /* 0x000f680000004800 */
[----:B---3--:R-:W3:Y:S04]  /*3290*/  LDS R38, [R33.X4+0x50] ;  /* 0x0000500021267984 */ /* 0x008ee80000004800 */
[----:B------:R-:W3:Y:S04]  /*32a0*/  LDS R85, [R33.X4+0x1d0] ;  /* 0x0001d00021557984 */ /* 0x000ee80000004800 */
[----:B------:R-:W3:Y:S04]  /*32b0*/  LDS R40, [R33.X4+0x60] ;  /* 0x0000600021287984 */ /* 0x000ee80000004800 */
[----:B------:R-:W3:Y:S04]  /*32c0*/  LDS R87, [R33.X4+0x310] ;  /* 0x0003100021577984 */ /* 0x000ee80000004800 */
[----:B------:R-:W3:Y:S01]  /*32d0*/  LDS R89, [R33.X4+0x320] ;  /* 0x0003200021597984 */ /* 0x000ee20000004800 */
[----:B0-----:R-:W-:-:S03]  /*32e0*/  FADD.FTZ R83, R83, R32 ;  /* 0x0000002053537221 */ /* 0x001fc60000010000 */
[----:B------:R-:W0:Y:S01]  /*32f0*/  LDS R42, [R33.X4+0x70] ;  /* 0x00007000212a7984 */ /* 0x000e220000004800 */
[----:B-1----:R-:W-:-:S03]  /*3300*/  FADD.FTZ R39, R39, R34 ;  /* 0x0000002227277221 */ /* 0x002fc60000010000 */
[----:B------:R-:W1:Y:S01]  /*3310*/  LDS R32, [R33.X4+0xa0] ;  /* 0x0000a00021207984 */ /* 0x000e620000004800 */
[----:B--2---:R-:W-:-:S03]  /*3320*/  FADD.FTZ R81, R81, R36 ;  /* 0x0000002451517221 */ /* 0x004fc60000010000 */
[----:B------:R-:W2:Y:S01]  /*3330*/  LDS R34, [R33.X4+0xb0] ;  /* 0x0000b00021227984 */ /* 0x000ea20000004800 */
[----:B----4-:R-:W-:-:S03]  /*3340*/  FADD.FTZ R66, R66, R35 ;  /* 0x0000002342427221 */ /* 0x010fc60000010000 */
[----:B------:R-:W4:Y:S01]  /*3350*/  LDS R36, [R33.X4+0xc0] ;  /* 0x0000c00021247984 */ /* 0x000f220000004800 */
[----:B-----5:R-:W-:-:S03]  /*3360*/  FADD.FTZ R24, R24, R37 ;  /* 0x0000002518187221 */ /* 0x020fc60000010000 */
[----:B------:R-:W5:Y:S01]  /*3370*/  LDS R35, [R33.X4+0x150] ;  /* 0x0001500021237984 */ /* 0x000f620000004800 */
[----:B---3--:R-:W-:-:S03]  /*3380*/  FADD.FTZ R45, R45, R38 ;  /* 0x000000262d2d7221 */ /* 0x008fc60000010000 */
[----:B------:R-:W3:Y:S01]  /*3390*/  LDS R37, [R33.X4+0x160] ;  /* 0x0001600021257984 */ /* 0x000ee20000004800 */
[----:B------:R-:W-:-:S03]  /*33a0*/  FADD.FTZ R60, R60, R85 ;  /* 0x000000553c3c7221 */ /* 0x000fc60000010000 */
[----:B------:R-:W3:Y:S01]  /*33b0*/  LDS R38, [R33.X4+0xd0] ;  /* 0x0000d00021267984 */ /* 0x000ee20000004800 */
[----:B------:R-:W-:-:S03]  /*33c0*/  FADD.FTZ R41, R41, R40 ;  /* 0x0000002829297221 */ /* 0x000fc60000010000 */
[----:B------:R-:W3:Y:S01]  /*33d0*/  LDS R85, [R33.X4+0x2b0] ;  /* 0x0002b00021557984 */ /* 0x000ee20000004800 */
[----:B------:R-:W-:-:S03]  /*33e0*/  FADD.FTZ R28, R28, R87 ;  /* 0x000000571c1c7221 */ /* 0x000fc60000010000 */
[----:B------:R-:W3:Y:S01]  /*33f0*/  LDS R40, [R33.X4+0xf0] ;  /* 0x0000f00021287984 */ /* 0x000ee20000004800 */
[----:B------:R-:W-:-:S03]  /*3400*/  FADD.FTZ R26, R26, R89 ;  /* 0x000000591a1a7221 */ /* 0x000fc60000010000 */
[----:B------:R-:W3:Y:S04]  /*3410*/  LDS R87, [R33.X4+0x390] ;  /* 0x0003900021577984 */ /* 0x000ee80000004800 */
[----:B------:R-:W3:Y:S01]  /*3420*/  LDS R44, [R33.X4+0x80] ;  /* 0x00008000212c7984 */ /* 0x000ee20000004800 */
[----:B0-----:R-:W-:Y:S02]  /*3430*/  FADD.FTZ R43, R43, R42 ;  /* 0x0000002a2b2b7221 */ /* 0x001fe40000010000 */
[----:B-1----:R-:W-:Y:S01]  /*3440*/  FADD.FTZ R75, R75, R32 ;  /* 0x000000204b4b7221 */ /* 0x002fe20000010000 */
[----:B------:R-:W0:Y:S01]  /*3450*/  LDS R89, [R33.X4+0x410] ;  /* 0x0004100021597984 */ /* 0x000e220000004800 */
[----:B--2---:R-:W-:-:S03]  /*3460*/  FADD.FTZ R77, R77, R34 ;  /* 0x000000224d4d7221 */ /* 0x004fc60000010000 */
[----:B------:R-:W1:Y:S01]  /*3470*/  LDS R32, [R33.X4+0x100] ;  /* 0x0001000021207984 */ /* 0x000e620000004800 */
[----:B----4-:R-:W-:-:S03]  /*3480*/  FADD.FTZ R73, R73, R36 ;  /* 0x0000002449497221 */ /* 0x010fc60000010000 */
[----:B------:R-:W2:Y:S01]  /*3490*/  LDS R34, [R33.X4+0x110] ;  /* 0x0001100021227984 */ /* 0x000ea20000004800 */
[----:B-----5:R-:W-:-:S03]  /*34a0*/  FADD.FTZ R64, R64, R35 ;  /* 0x0000002340407221 */ /* 0x020fc60000010000 */
[----:B------:R-:W4:Y:S01]  /*34b0*/  LDS R36, [R33.X4+0x120] ;  /* 0x0001200021247984 */ /* 0x000f220000004800 */
[----:B---3--:R-:W-:-:S03]  /*34c0*/  FADD.FTZ R22, R22, R37 ;  /* 0x0000002516167221 */ /* 0x008fc60000010000 */
[----:B------:R-:W3:Y:S01]  /*34d0*/  LDS R35, [R33.X4+0x190] ;  /* 0x0001900021237984 */ /* 0x000ee20000004800 */
[----:B------:R-:W-:-:S03]  /*34e0*/  FADD.FTZ R71, R71, R38 ;  /* 0x0000002647477221 */ /* 0x000fc60000010000 */
[----:B------:R-:W5:Y:S01]  /*34f0*/  LDS R37, [R33.X4+0x1a0] ;  /* 0x0001a00021257984 */ /* 0x000f620000004800 */
        /* <DEDUP_REMOVED lines=8> */
[----:B0-----:R-:W-:Y:S02]  /*3580*/  FADD.FTZ R0, R0, R89 ;  /* 0x0000005900007221 */ /* 0x001fe40000010000 */
[----:B-1----:R-:W-:Y:S02]  /*3590*/  FADD.FTZ R69, R69, R32 ;  /* 0x0000002045457221 */ /* 0x002fe40000010000 */
[----:B------:R-:W0:Y:S01]  /*35a0*/  LDS R32, [R33.X4+0x170] ;  /* 0x0001700021207984 */ /* 0x000e220000004800 */
[----:B--2---:R-:W-:-:S03]  /*35b0*/  FADD.FTZ R67, R67, R34 ;  /* 0x0000002243437221 */ /* 0x004fc60000010000 */
[----:B------:R-:W1:Y:S01]  /*35c0*/  LDS R34, [R33.X4+0x180] ;  /* 0x0001800021227984 */ /* 0x000e620000004800 */
[----:B----4-:R-:W-:-:S03]  /*35d0*/  FADD.FTZ R49, R49, R36 ;  /* 0x0000002431317221 */ /* 0x010fc60000010000 */
[----:B------:R-:W2:Y:S01]  /*35e0*/  LDS R36, [R33.X4+0x1b0] ;  /* 0x0001b00021247984 */ /* 0x000ea20000004800 */
[----:B---3--:R-:W-:-:S03]  /*35f0*/  FADD.FTZ R62, R62, R35 ;  /* 0x000000233e3e7221 */ /* 0x008fc60000010000 */
[----:B------:R-:W3:Y:S01]  /*3600*/  LDS R35, [R33.X4+0x1f0] ;  /* 0x0001f00021237984 */ /* 0x000ee20000004800 */
[----:B-----5:R-:W-:-:S03]  /*3610*/  FADD.FTZ R52, R52, R37 ;  /* 0x0000002534347221 */ /* 0x020fc60000010000 */
[----:B------:R-:W4:Y:S01]  /*3620*/  LDS R37, [R33.X4+0x210] ;  /* 0x0002100021257984 */ /* 0x000f220000004800 */
        /* <DEDUP_REMOVED lines=60> */
[----:B--2---:R-:W-:Y:S02]  /*39f0*/  FADD.FTZ R3, R3, R36 ;  /* 0x0000002403037221 */ /* 0x004fe40000010000 */
[----:B---3--:R-:W-:Y:S02]  /*3a00*/  FADD.FTZ R12, R12, R35 ;  /* 0x000000230c0c7221 */ /* 0x008fe40000010000 */
[----:B----4-:R-:W-:Y:S02]  /*3a10*/  FADD.FTZ R10, R10, R37 ;  /* 0x000000250a0a7221 */ /* 0x010fe40000010000 */
[----:B0-----:R-:W-:Y:S02]  /*3a20*/  FADD.FTZ R11, R11, R32 ;  /* 0x000000200b0b7221 */ /* 0x001fe40000010000 */
[----:B-1----:R-:W-:Y:S02]  /*3a30*/  FADD.FTZ R5, R5, R34 ;  /* 0x0000002205057221 */ /* 0x002fe40000010000 */
.L_x_4588:
[----:B------:R-:W-:Y:S05]  /*3a40*/  BSYNC B0 ;  /* 0x0000000000007941 */ /* 0x000fea0003800000 */
.L_x_4587:
[----:B------:R-:W-:Y:S06]  /*3a50*/  BAR.SYNC.DEFER_BLOCKING 0x0 ;  /* 0x0000000000007b1d */ /* 0x000fec0000010000 */
[----:B------:R-:W-:Y:S05]  /*3a60*/  @P3 EXIT ;  /* 0x000000000000394d */ /* 0x000fea0003800000 */
[----:B------:R-:W-:Y:S05]  /*3a70*/  @P0 EXIT ;  /* 0x000000000000094d */ /* 0x000fea0003800000 */
[----:B------:R-:W1:Y:S01]  /*3a80*/  S2UR UR5, SR_CTAID.Y ;  /* 0x00000000000579c3 */ /* 0x000e620000002600 */
[----:B------:R-:W-:Y:S01]  /*3a90*/  ULDC UR7, c[0x0][0xc] ;  /* 0x0000030000077ab9 */ /* 0x000fe20000000800 */
[----:B------:R-:W-:Y:S01]  /*3aa0*/  SHF.R.S32.HI R33, RZ, 0x1f, R2 ;  /* 0x0000001fff217819 */ /* 0x000fe20000011402 */
[----:B------:R-:W-:-:S03]  /*3ab0*/  ULDC UR8, c[0x0][0x14] ;  /* 0x0000050000087ab9 */ /* 0x000fc60000000800 */
[----:B------:R-:W-:Y:S02]  /*3ac0*/  LEA.HI R2, R33, R2, RZ, 0x3 ;  /* 0x0000000221027211 */ /* 0x000fe400078f18ff */
[----:B------:R-:W2:Y:S02]  /*3ad0*/  S2UR UR4, SR_CTAID.X ;  /* 0x00000000000479c3 */ /* 0x000ea40000002500 */
[----:B------:R-:W-:-:S04]  /*3ae0*/  SHF.R.S32.HI R2, RZ, 0x3, R2 ;  /* 0x00000003ff027819 */ /* 0x000fc80000011402 */
[C---:B------:R-:W-:Y:S02]  /*3af0*/  IADD3 R34, R2.reuse, 0x4, RZ ;  /* 0x0000000402227810 */ /* 0x040fe40007ffe0ff */
[----:B------:R-:W4:Y:S01]  /*3b00*/  S2UR UR6, SR_CTAID.Z ;  /* 0x00000000000679c3 */ /* 0x000f220000002700 */
[----:B------:R-:W-:Y:S01]  /*3b10*/  IADD3 R70, R2, 0x38, RZ ;  /* 0x0000003802467810 */ /* 0x000fe20007ffe0ff */
[----:B-1----:R-:W-:Y:S02]  /*3b20*/  UIMAD UR5, UR5, UR7, URZ ;  /* 0x00000007050572a4 */ /* 0x002fe4000f8e023f */
[----:B--2---:R-:W-:Y:S02]  /*3b30*/  UIMAD UR7, UR4, UR8, URZ ;  /* 0x00000008040772a4 */ /* 0x004fe4000f8e023f */
[----:B------:R-:W-:Y:S02]  /*3b40*/  UIMAD UR4, UR5, UR8, URZ ;  /* 0x00000008050472a4 */ /* 0x000fe4000f8e023f */
[----:B------:R-:W-:-:S02]  /*3b50*/  USHF.L.U32 UR5, UR7, 0x8, URZ ;  /* 0x0000000807057899 */ /* 0x000fc4000800063f */
[----:B------:R-:W-:Y:S02]  /*3b60*/  USHF.L.U32 UR4, UR4, 0x8, URZ ;  /* 0x0000000804047899 */ /* 0x000fe4000800063f */
[----:B----4-:R-:W-:Y:S02]  /*3b70*/  USHF.L.U32 UR6, UR6, 0x8, URZ ;  /* 0x0000000806067899 */ /* 0x010fe4000800063f */
[----:B------:R-:W-:Y:S02]  /*3b80*/  USHF.R.S32.HI UR9, URZ, 0x1f, UR4 ;  /* 0x0000001f3f097899 */ /* 0x000fe40008011404 */
[----:B------:R-:W-:Y:S02]  /*3b90*/  USHF.R.S32.HI UR7, URZ, 0x1f, UR6 ;  /* 0x0000001f3f077899 */ /* 0x000fe40008011406 */
[----:B------:R-:W-:Y:S02]  /*3ba0*/  USHF.R.S32.HI UR8, URZ, 0x1f, UR5 ;  /* 0x0000001f3f087899 */ /* 0x000fe40008011405 */
[----:B------:R-:W-:-:S04]  /*3bb0*/  UIADD3 UR4, UP0, UP1, UR4, UR5, UR6 ;  /* 0x0000000504047290 */ /* 0x000fc8000f91e006 */
[----:B------:R-:W-:Y:S02]  /*3bc0*/  UIADD3.X UR7, UR9, UR8, UR7, UP0, UP1 ;  /* 0x0000000809077290 */ /* 0x000fe400087e2407 */
[----:B------:R-:W-:-:S04]  /*3bd0*/  IADD3 R33, P0, R2, UR4, RZ ;  /* 0x0000000402217c10 */ /* 0x000fc8000ff1e0ff */
[----:B------:R-:W-:Y:S02]  /*3be0*/  LEA.HI.X.SX32 R36, R2, UR7, 0x1, P0 ;  /* 0x0000000702247c11 */ /* 0x000fe400080f0eff */
[----:B0-----:R-:W-:-:S04]  /*3bf0*/  LEA R32, P0, R33, c[0x0][0x170], 0x2 ;  /* 0x00005c0021207a11 */ /* 0x001fc800078010ff */
[----:B------:R-:W-:Y:S02]  /*3c00*/  LEA.HI.X R33, R33, c[0x0][0x174], R36, 0x2, P0 ;  /* 0x00005d0021217a11 */ /* 0x000fe400000f1424 */
[----:B------:R-:W-:-:S03]  /*3c10*/  IADD3 R35, P0, R34, UR4, RZ ;  /* 0x0000000422237c10 */ /* 0x000fc6000ff1e0ff */
[----:B------:R0:W-:Y:S01]  /*3c20*/  STG.E [R32.64], R83 ;  /* 0x0000005320007986 */ /* 0x0001e2000c101924 */
[----:B---3--:R-:W-:Y:S02]  /*3c30*/  LEA.HI.X.SX32 R38, R34, UR7, 0x1, P0 ;  /* 0x0000000722267c11 */ /* 0x008fe400080f0eff */
[C---:B------:R-:W-:Y:S02]  /*3c40*/  LEA R36, P0, R35.reuse, c[0x0][0x170], 0x2 ;  /* 0x00005c0023247a11 */ /* 0x040fe400078010ff */
[C---:B------:R-:W-:Y:S02]  /*3c50*/  IADD3 R34, R2.reuse, 0x8, RZ ;  /* 0x0000000802227810 */ /* 0x040fe40007ffe0ff */
[----:B------:R-:W-:Y:S02]  /*3c60*/  LEA.HI.X R37, R35, c[0x0][0x174], R38, 0x2, P0 ;  /* 0x00005d0023257a11 */ /* 0x000fe400000f1426 */
[----:B------:R-:W-:Y:S02]  /*3c70*/  IADD3 R35, R2, 0xc, RZ ;  /* 0x0000000c02237810 */ /* 0x000fe40007ffe0ff */
[----:B------:R-:W-:Y:S01]  /*3c80*/  IADD3 R38, P0, R34, UR4, RZ ;  /* 0x0000000422267c10 */ /* 0x000fe2000ff1e0ff */
[----:B------:R1:W-:Y:S01]  /*3c90*/  STG.E [R36.64], R39 ;  /* 0x0000002724007986 */ /* 0x0003e2000c101924 */
[----:B------:R-:W-:-:S02]  /*3ca0*/  IADD3 R40, P1, R35, UR4, RZ ;  /* 0x0000000423287c10 */ /* 0x000fc4000ff3e0ff */
[----:B------:R-:W-:Y:S02]  /*3cb0*/  LEA.HI.X.SX32 R85, R34, UR7, 0x1, P0 ;  /* 0x0000000722557c11 */ /* 0x000fe400080f0eff */
[C---:B------:R-:W-:Y:S02]  /*3cc0*/  LEA R34, P0, R38.reuse, c[0x0][0x170], 0x2 ;  /* 0x00005c0026227a11 */ /* 0x040fe400078010ff */
[----:B0-----:R-:W-:Y:S02]  /*3cd0*/  LEA.HI.X.SX32 R33, R35, UR7, 0x1, P1 ;  /* 0x0000000723217c11 */ /* 0x001fe400088f0eff */
[----:B------:R-:W-:Y:S02]  /*3ce0*/  LEA.HI.X R35, R38, c[0x0][0x174], R85, 0x2, P0 ;  /* 0x00005d0026237a11 */ /* 0x000fe400000f1455 */
[----:B------:R-:W-:Y:S02]  /*3cf0*/  LEA R32, P0, R40, c[0x0][0x170], 0x2 ;  /* 0x00005c0028207a11 */ /* 0x000fe400078010ff */
[----:B------:R-:W-:Y:S01]  /*3d00*/  IADD3 R38, R2, 0x10, RZ ;  /* 0x0000001002267810 */ /* 0x000fe20007ffe0ff */
[----:B------:R0:W-:Y:S01]  /*3d10*/  STG.E [R34.64], R81 ;  /* 0x0000005122007986 */ /* 0x0001e2000c101924 */
[----:B------:R-:W-:-:S02]  /*3d20*/  LEA.HI.X R33, R40, c[0x0][0x174], R33, 0x2, P0 ;  /* 0x00005d0028217a11 */ /* 0x000fc400000f1421 */
[----:B------:R-:W-:Y:S02]  /*3d30*/  IADD3 R42, P0, R38, UR4, RZ ;  /* 0x00000004262a7c10 */ /* 0x000fe4000ff1e0ff */
[----:B-1----:R-:W-:Y:S01]  /*3d40*/  IADD3 R36, R2, 0x14, RZ ;  /* 0x0000001402247810 */ /* 0x002fe20007ffe0ff */
[----:B------:R1:W-:Y:S01]  /*3d50*/  STG.E [R32.64], R45 ;  /* 0x0000002d20007986 */ /* 0x0003e2000c101924 */
[----:B------:R-:W-:Y:S02]  /*3d60*/  LEA.HI.X.SX32 R39, R38, UR7, 0x1, P0 ;  /* 0x0000000726277c11 */ /* 0x000fe400080f0eff */
[----:B------:R-:W-:Y:S02]  /*3d70*/  LEA R38, P0, R42, c[0x0][0x170], 0x2 ;  /* 0x00005c002a267a11 */ /* 0x000fe400078010ff */
[----:B------:R-:W-:Y:S02]  /*3d80*/  IADD3 R37, P1, R36, UR4, RZ ;  /* 0x0000000424257c10 */ /* 0x000fe4000ff3e0ff */
[----:B------:R-:W-:-:S02]  /*3d90*/  IADD3 R40, R2, 0x18, RZ ;  /* 0x0000001802287810 */ /* 0x000fc40007ffe0ff */
[----:B------:R-:W-:Y:S02]  /*3da0*/  LEA.HI.X R39, R42, c[0x0][0x174], R39, 0x2, P0 ;  /* 0x00005d002a277a11 */ /* 0x000fe400000f1427 */
[----:B------:R-:W-:Y:S02]  /*3db0*/  LEA.HI.X.SX32 R44, R36, UR7, 0x1, P1 ;  /* 0x00000007242c7c11 */ /* 0x000fe400088f0eff */
[C---:B------:R-:W-:Y:S01]  /*3dc0*/  LEA R36, P0, R37.reuse, c[0x0][0x170], 0x2 ;  /* 0x00005c0025247a11 */ /* 0x040fe200078010ff */
[----:B------:R2:W-:Y:S01]  /*3dd0*/  STG.E [R38.64], R41 ;  /* 0x0000002926007986 */ /* 0x0005e2000c101924 */
[C---:B------:R-:W-:Y:S02]  /*3de0*/  IADD3 R42, P1, R40.reuse, UR4, RZ ;  /* 0x00000004282a7c10 */ /* 0x040fe4000ff3e0ff */
[----:B------:R-:W-:Y:S02]  /*3df0*/  LEA.HI.X R37, R37, c[0x0][0x174], R44, 0x2, P0 ;  /* 0x00005d0025257a11 */ /* 0x000fe400000f142c */
[----:B0-----:R-:W-:-:S02]  /*3e00*/  LEA.HI.X.SX32 R81, R40, UR7, 0x1, P1 ;  /* 0x0000000728517c11 */ /* 0x001fc400088f0eff */
[----:B-1----:R-:W-:Y:S01]  /*3e10*/  LEA R32, P0, R42, c[0x0][0x170], 0x2 ;  /* 0x00005c002a207a11 */ /* 0x002fe200078010ff */
[----:B------:R0:W-:Y:S01]  /*3e20*/  STG.E [R36.64], R43 ;  /* 0x0000002b24007986 */ /* 0x0001e2000c101924 */
[----:B------:R-:W-:Y:S02]  /*3e30*/  IADD3 R34, R2, 0x1c, RZ ;  /* 0x0000001c02227810 */ /* 0x000fe40007ffe0ff */
[----:B------:R-:W-:Y:S02]  /*3e40*/  LEA.HI.X R33, R42, c[0x0][0x174], R81, 0x2, P0 ;  /* 0x00005d002a217a11 */ /* 0x000fe400000f1451 */
[----:B------:R-:W-:Y:S02]  /*3e50*/  IADD3 R35, R2, 0x20, RZ ;  /* 0x0000002002237810 */ /* 0x000fe40007ffe0ff */
[----:B------:R-:W-:Y:S01]  /*3e60*/  IADD3 R44, P0, R34, UR4, RZ ;  /* 0x00000004222c7c10 */ /* 0x000fe2000ff1e0ff */
[----:B------:R1:W-:Y:S01]  /*3e70*/  STG.E [R32.64], R79 ;  /* 0x0000004f20007986 */ /* 0x0003e2000c101924 */
[----:B------:R-:W-:-:S02]  /*3e80*/  IADD3 R42, P1, R35, UR4, RZ ;  /* 0x00000004232a7c10 */ /* 0x000fc4000ff3e0ff */
[----:B------:R-:W-:Y:S02]  /*3e90*/  LEA.HI.X.SX32 R81, R34, UR7, 0x1, P0 ;  /* 0x0000000722517c11 */ /* 0x000fe400080f0eff */
[----:B------:R-:W-:Y:S02]  /*3ea0*/  LEA R34, P0, R44, c[0x0][0x170], 0x2 ;  /* 0x00005c002c227a11 */ /* 0x000fe400078010ff */
[----:B--2---:R-:W-:Y:S02]  /*3eb0*/  IADD3 R38, R2, 0x24, RZ ;  /* 0x0000002402267810 */ /* 0x004fe40007ffe0ff */
[----:B------:R-:W-:Y:S02]  /*3ec0*/  LEA.HI.X.SX32 R45, R35, UR7, 0x1, P1 ;  /* 0x00000007232d7c11 */ /* 0x000fe400088f0eff */
[----:B------:R-:W-:Y:S02]  /*3ed0*/  LEA.HI.X R35, R44, c[0x0][0x174], R81, 0x2, P0 ;  /* 0x00005d002c237a11 */ /* 0x000fe400000f1451 */
[----:B------:R-:W-:-:S02]  /*3ee0*/  LEA R40, P1, R42, c[0x0][0x170], 0x2 ;  /* 0x00005c002a287a11 */ /* 0x000fc400078210ff */
[----:B------:R-:W-:Y:S01]  /*3ef0*/  IADD3 R44, P0, R38, UR4, RZ ;  /* 0x00000004262c7c10 */ /* 0x000fe2000ff1e0ff */
[----:B------:R2:W-:Y:S01]  /*3f00*/  STG.E [R34.64], R66 ;  /* 0x0000004222007986 */ /* 0x0005e2000c101924 */
[C---:B------:R-:W-:Y:S02]  /*3f10*/  IADD3 R39, R2.reuse, 0x28, RZ ;  /* 0x0000002802277810 */ /* 0x040fe40007ffe0ff */
[----:B0-----:R-:W-:Y:S02]  /*3f20*/  IADD3 R36, R2, 0x2c, RZ ;  /* 0x0000002c02247810 */ /* 0x001fe40007ffe0ff */
[----:B------:R-:W-:Y:S02]  /*3f30*/  LEA.HI.X R41, R42, c[0x0][0x174], R45, 0x2, P1 ;  /* 0x00005d002a297a11 */ /* 0x000fe400008f142d */
[----:B------:R-:W-:Y:S02]  /*3f40*/  LEA.HI.X.SX32 R43, R38, UR7, 0x1, P0 ;  /* 0x00000007262b7c11 */ /* 0x000fe400080f0eff */
[----:B------:R-:W-:Y:S01]  /*3f50*/  IADD3 R38, P1, R39, UR4, RZ ;  /* 0x0000000427267c10 */ /* 0x000fe2000ff3e0ff */
[----:B------:R0:W-:Y:S01]  /*3f60*/  STG.E [R40.64], R75 ;  /* 0x0000004b28007986 */ /* 0x0001e2000c101924 */
[----:B------:R-:W-:-:S02]  /*3f70*/  IADD3 R37, P2, R36, UR4, RZ ;  /* 0x0000000424257c10 */ /* 0x000fc4000ff5e0ff */
[----:B------:R-:W-:Y:S02]  /*3f80*/  LEA R42, P0, R44, c[0x0][0x170], 0x2 ;  /* 0x00005c002c2a7a11 */ /* 0x000fe400078010ff */
[----:B------:R-:W-:Y:S02]  /*3f90*/  LEA.HI.X.SX32 R39, R39, UR7, 0x1, P1 ;  /* 0x0000000727277c11 */ /* 0x000fe400088f0eff */
[----:B------:R-:W-:Y:S02]  /*3fa0*/  LEA.HI.X.SX32 R36, R36, UR7, 0x1, P2 ;  /* 0x0000000724247c11 */ /* 0x000fe400090f0eff */
[----:B-1----:R-:W-:Y:S02]  /*3fb0*/  LEA R32, P1, R37, c[0x0][0x170], 0x2 ;  /* 0x00005c0025207a11 */ /* 0x002fe400078210ff */
[----:B------:R-:W-:Y:S02]  /*3fc0*/  LEA.HI.X R43, R44, c[0x0][0x174], R43, 0x2, P0 ;  /* 0x00005d002c2b7a11 */ /* 0x000fe400000f142b */
[----:B------:R-:W-:-:S02]  /*3fd0*/  LEA R44, P0, R38, c[0x0][0x170], 0x2 ;  /* 0x00005c00262c7a11 */ /* 0x000fc400078010ff */
[----:B------:R-:W-:Y:S01]  /*3fe0*/  LEA.HI.X R33, R37, c[0x0][0x174], R36, 0x2, P1 ;  /* 0x00005d0025217a11 */ /* 0x000fe200008f1424 */
[----:B------:R1:W-:Y:S01]  /*3ff0*/  STG.E [R42.64], R77 ;  /* 0x0000004d2a007986 */ /* 0x0003e2000c101924 */
[----:B------:R-:W-:Y:S02]  /*4000*/  IADD3 R36, R2, 0x30, RZ ;  /* 0x0000003002247810 */ /* 0x000fe40007ffe0ff */
[----:B------:R-:W-:Y:S02]  /*4010*/  LEA.HI.X R45, R38, c[0x0][0x174], R39, 0x2, P0 ;  /* 0x00005d00262d7a11 */ /* 0x000fe400000f1427 */
[----:B------:R-:W-:Y:S02]  /*4020*/  IADD3 R39, P0, R36, UR4, RZ ;  /* 0x0000000424277c10 */ /* 0x000fe4000ff1e0ff */
[----:B------:R-:W-:Y:S01]  /*4030*/  IADD3 R38, R2, 0x34, RZ ;  /* 0x0000003402267810 */ /* 0x000fe20007ffe0ff */
[----:B------:R3:W-:Y:S01]  /*4040*/  STG.E [R44.64], R73 ;  /* 0x000000492c007986 */ /* 0x0007e2000c101924 */
[----:B------:R-:W-:-:S02]  /*4050*/  LEA.HI.X.SX32 R74, R36, UR7, 0x1, P0 ;  /* 0x00000007244a7c11 */ /* 0x000fc400080f0eff */
[----:B------:R-:W-:Y:S01]  /*4060*/  IADD3 R37, P1, R38, UR4, RZ ;  /* 0x0000000426257c10 */ /* 0x000fe2000ff3e0ff */
[----:B------:R-:W-:Y:S01]  /*4070*/  STG.E [R32.64], R71 ;  /* 0x0000004720007986 */ /* 0x000fe2000c101924 */
[----:B------:R-:W-:Y:S02]  /*4080*/  IADD3 R68, P2, R70, UR4, RZ ;  /* 0x0000000446447c10 */ /* 0x000fe4000ff5e0ff */
[----:B--2---:R-:W-:Y:S02]  /*4090*/  LEA R34, P0, R39, c[0x0][0x170], 0x2 ;  /* 0x00005c0027227a11 */ /* 0x004fe400078010ff */
[----:B0-----:R-:W-:Y:S02]  /*40a0*/  IADD3 R40, R2, 0x3c, RZ ;  /* 0x0000003c02287810 */ /* 0x001fe40007ffe0ff */
[----:B------:R-:W-:Y:S02]  /*40b0*/  LEA.HI.X.SX32 R72, R38, UR7, 0x1, P1 ;  /* 0x0000000726487c11 */ /* 0x000fe400088f0eff */
[----:B------:R-:W-:-:S02]  /*40c0*/  LEA.HI.X.SX32 R79, R70, UR7, 0x1, P2 ;  /* 0x00000007464f7c11 */ /* 0x000fc400090f0eff */
[----:B------:R-:W-:Y:S02]  /*40d0*/  LEA.HI.X R35, R39, c[0x0][0x174], R74, 0x2, P0 ;  /* 0x00005d0027237a11 */ /* 0x000fe400000f144a */
[----:B------:R-:W-:Y:S02]  /*40e0*/  LEA R36, P1, R37, c[0x0][0x170], 0x2 ;  /* 0x00005c0025247a11 */ /* 0x000fe400078210ff */
[----:B------:R-:W-:Y:S01]  /*40f0*/  LEA R38, P2, R68, c[0x0][0x170], 0x2 ;  /* 0x00005c0044267a11 */ /* 0x000fe200078410ff */
[----:B------:R0:W-:Y:S01]  /*4100*/  STG.E [R34.64], R24 ;  /* 0x0000001822007986 */ /* 0x0001e2000c101924 */
[----:B------:R-:W-:Y:S02]  /*4110*/  IADD3 R41, P0, R40, UR4, RZ ;  /* 0x0000000428297c10 */ /* 0x000fe4000ff1e0ff */
[C---:B-1----:R-:W-:Y:S02]  /*4120*/  IADD3 R42, R2.reuse, 0x40, RZ ;  /* 0x00000040022a7810 */ /* 0x042fe40007ffe0ff */
[----:B------:R-:W-:-:S02]  /*4130*/  IADD3 R43, R2, 0x44, RZ ;  /* 0x00000044022b7810 */ /* 0x000fc40007ffe0ff */
[----:B------:R-:W-:Y:S02]  /*4140*/  LEA.HI.X R37, R37, c[0x0][0x174], R72, 0x2, P1 ;  /* 0x00005d0025257a11 */ /* 0x000fe400008f1448 */
[----:B------:R-:W-:Y:S02]  /*4150*/  LEA.HI.X R39, R68, c[0x0][0x174], R79, 0x2, P2 ;  /* 0x00005d0044277a11 */ /* 0x000fe400010f144f */
[----:B------:R-:W-:Y:S01]  /*4160*/  LEA.HI.X.SX32 R70, R40, UR7, 0x1, P0 ;  /* 0x0000000728467c11 */ /* 0x000fe200080f0eff */
[----:B------:R1:W-:Y:S01]  /*4170*/  STG.E [R36.64], R51 ;  /* 0x0000003324007986 */ /* 0x0003e2000c101924 */
[----:B------:R-:W-:Y:S02]  /*4180*/  LEA R40, P0, R41, c[0x0][0x170], 0x2 ;  /* 0x00005c0029287a11 */ /* 0x000fe400078010ff */
[----:B------:R-:W-:Y:S01]  /*4190*/  IADD3 R68, P1, R42, UR4, RZ ;  /* 0x000000042a447c10 */ /* 0x000fe2000ff3e0ff */
[----:B------:R2:W-:Y:S01]  /*41a0*/  STG.E [R38.64], R69 ;  /* 0x0000004526007986 */ /* 0x0005e2000c101924 */
[----:B------:R-:W-:-:S02]  /*41b0*/  IADD3 R66, P2, R43, UR4, RZ ;  /* 0x000000042b427c10 */ /* 0x000fc4000ff5e0ff */
[----:B------:R-:W-:Y:S02]  /*41c0*/  LEA.HI.X R41, R41, c[0x0][0x174], R70, 0x2, P0 ;  /* 0x00005d0029297a11 */ /* 0x000fe400000f1446 */
[----:B------:R-:W-:Y:S02]  /*41d0*/  LEA.HI.X.SX32 R77, R42, UR7, 0x1, P1 ;  /* 0x000000072a4d7c11 */ /* 0x000fe400088f0eff */
[----:B------:R-:W-:Y:S01]  /*41e0*/  LEA.HI.X.SX32 R75, R43, UR7, 0x1, P2 ;  /* 0x000000072b4b7c11 */ /* 0x000fe200090f0eff */
[----:B------:R-:W-:Y:S01]  /*41f0*/  STG.E [R40.64], R67 ;  /* 0x0000004328007986 */ /* 0x000fe2000c101924 */
[----:B------:R-:W-:Y:S02]  /*4200*/  LEA R42, P0, R68, c[0x0][0x170], 0x2 ;  /* 0x00005c00442a7a11 */ /* 0x000fe400078010ff */
[----:B---3--:R-:W-:Y:S02]  /*4210*/  LEA R44, P1, R66, c[0x0][0x170], 0x2 ;  /* 0x00005c00422c7a11 */ /* 0x008fe400078210ff */
[----:B------:R-:W-:-:S02]  /*4220*/  IADD3 R70, R2, 0x48, RZ ;  /* 0x0000004802467810 */ /* 0x000fc40007ffe0ff */
[----:B------:R-:W-:Y:S02]  /*4230*/  IADD3 R72, R2, 0x4c, RZ ;  /* 0x0000004c02487810 */ /* 0x000fe40007ffe0ff */
[----:B------:R-:W-:Y:S02]  /*4240*/  LEA.HI.X R43, R68, c[0x0][0x174], R77, 0x2, P0 ;  /* 0x00005d00442b7a11 */ /* 0x000fe400000f144d */
[----:B------:R-:W-:Y:S02]  /*4250*/  LEA.HI.X R45, R66, c[0x0][0x174], R75, 0x2, P1 ;  /* 0x00005d00422d7a11 */ /* 0x000fe400008f144b */
[----:B------:R-:W-:Y:S01]  /*4260*/  IADD3 R73, R2, 0x50, RZ ;  /* 0x0000005002497810 */ /* 0x000fe20007ffe0ff */
[----:B------:R3:W-:Y:S01]  /*4270*/  STG.E [R42.64], R49 ;  /* 0x000000312a007986 */ /* 0x0007e2000c101924 */
[----:B------:R-:W-:Y:S02]  /*4280*/  IADD3 R66, P0, R70, UR4, RZ ;  /* 0x0000000446427c10 */ /* 0x000fe4000ff1e0ff */
[----:B------:R-:W-:Y:S01]  /*4290*/  IADD3 R68, P1, R72, UR4, RZ ;  /* 0x0000000448447c10 */ /* 0x000fe2000ff3e0ff */
[----:B------:R4:W-:Y:S01]  /*42a0*/  STG.E [R44.64], R13 ;  /* 0x0000000d2c007986 */ /* 0x0009e2000c101924 */
[----:B------:R-:W-:-:S02]  /*42b0*/  IADD3 R74, P2, R73, UR4, RZ ;  /* 0x00000004494a7c10 */ /* 0x000fc4000ff5e0ff */
[----:B------:R-:W-:Y:S02]  /*42c0*/  LEA.HI.X.SX32 R77, R70, UR7, 0x1, P0 ;  /* 0x00000007464d7c11 */ /* 0x000fe400080f0eff */
[----:B------:R-:W-:Y:S02]  /*42d0*/  LEA.HI.X.SX32 R75, R72, UR7, 0x1, P1 ;  /* 0x00000007484b7c11 */ /* 0x000fe400088f0eff */
[----:B------:R-:W-:Y:S02]  /*42e0*/  LEA R72, P0, R66, c[0x0][0x170], 0x2 ;  /* 0x00005c0042487a11 */ /* 0x000fe400078010ff */
[----:B0-----:R-:W-:Y:S02]  /*42f0*/  IADD3 R24, R2, 0x54, RZ ;  /* 0x0000005402187810 */ /* 0x001fe40007ffe0ff */
[----:B------:R-:W-:Y:S02]  /*4300*/  LEA.HI.X.SX32 R33, R73, UR7, 0x1, P2 ;  /* 0x0000000749217c11 */ /* 0x000fe400090f0eff */
[----:B------:R-:W-:-:S02]  /*4310*/  LEA.HI.X R73, R66, c[0x0][0x174], R77, 0x2, P0 ;  /* 0x00005d0042497a11 */ /* 0x000fc400000f144d */
[----:B------:R-:W-:Y:S02]  /*4320*/  LEA R32, P2, R74, c[0x0][0x170], 0x2 ;  /* 0x00005c004a207a11 */ /* 0x000fe400078410ff */
[----:B-1----:R-:W-:Y:S01]  /*4330*/  IADD3 R36, P0, R24, UR4, RZ ;  /* 0x0000000418247c10 */ /* 0x002fe2000ff1e0ff */
[----:B------:R0:W-:Y:S01]  /*4340*/  STG.E [R72.64], R65 ;  /* 0x0000004148007986 */ /* 0x0001e2000c101924 */
[----:B------:R-:W-:Y:S02]  /*4350*/  LEA R70, P1, R68, c[0x0][0x170], 0x2 ;  /* 0x00005c0044467a11 */ /* 0x000fe400078210ff */
[----:B------:R-:W-:Y:S02]  /*4360*/  IADD3 R34, R2, 0x58, RZ ;  /* 0x0000005802227810 */ /* 0x000fe40007ffe0ff */
[----:B------:R-:W-:Y:S02]  /*4370*/  LEA.HI.X R33, R74, c[0x0][0x174], R33, 0x2, P2 ;  /* 0x00005d004a217a11 */ /* 0x000fe400010f1421 */
[----:B------:R-:W-:-:S02]  /*4380*/  LEA.HI.X.SX32 R51, R24, UR7, 0x1, P0 ;  /* 0x0000000718337c11 */ /* 0x000fc400080f0eff */
[----:B------:R-:W-:Y:S02]  /*4390*/  LEA.HI.X R71, R68, c[0x0][0x174], R75, 0x2, P1 ;  /* 0x00005d0044477a11 */ /* 0x000fe400008f144b */
[----:B------:R-:W-:Y:S02]  /*43a0*/  LEA R74, P0, R36, c[0x0][0x170], 0x2 ;  /* 0x00005c00244a7a11 */ /* 0x000fe400078010ff */
[----:B------:R-:W-:Y:S01]  /*43b0*/  IADD3 R35, R2, 0x5c, RZ ;  /* 0x0000005c02237810 */ /* 0x000fe20007ffe0ff */
[----:B------:R-:W-:Y:S01]  /*43c0*/  STG.E [R70.64], R64 ;  /* 0x0000004046007986 */ /* 0x000fe2000c101924 */
[----:B------:R-:W-:Y:S02]  /*43d0*/  IADD3 R37, P1, R34, UR4, RZ ;  /* 0x0000000422257c10 */ /* 0x000fe4000ff3e0ff */
[----:B------:R-:W-:Y:S01]  /*43e0*/  LEA.HI.X R75, R36, c[0x0][0x174], R51, 0x2, P0 ;  /* 0x00005d00244b7a11 */ /* 0x000fe200000f1433 */
[----:B------:R1:W-:Y:S01]  /*43f0*/  STG.E [R32.64], R22 ;  /* 0x0000001620007986 */ /* 0x0003e2000c101924 */
[----:B------:R-:W-:-:S02]  /*4400*/  IADD3 R24, P2, R35, UR4, RZ ;  /* 0x0000000423187c10 */ /* 0x000fc4000ff5e0ff */
[----:B------:R-:W-:Y:S01]  /*4410*/  LEA.HI.X.SX32 R66, R34, UR7, 0x1, P1 ;  /* 0x0000000722427c11 */ /* 0x000fe200088f0eff */
[----:B------:R5:W-:Y:S01]  /*4420*/  STG.E [R74.64], R31 ;  /* 0x0000001f4a007986 */ /* 0x000be2000c101924 */
[----:B------:R-:W-:Y:S02]  /*4430*/  LEA R36, P0, R37, c[0x0][0x170], 0x2 ;  /* 0x00005c0025247a11 */ /* 0x000fe400078010ff */
[----:B------:R-:W-:Y:S02]  /*4440*/  LEA.HI.X.SX32 R35, R35, UR7, 0x1, P2 ;  /* 0x0000000723237c11 */ /* 0x000fe400090f0eff */
[----:B------:R-:W-:Y:S02]  /*4450*/  LEA R34, P1, R24, c[0x0][0x170], 0x2 ;  /* 0x00005c0018227a11 */ /* 0x000fe400078210ff */
[----:B------:R-:W-:Y:S02]  /*4460*/  LEA.HI.X R37, R37, c[0x0][0x174], R66, 0x2, P0 ;  /* 0x00005d0025257a11 */ /* 0x000fe400000f1442 */
[----:B--2---:R-:W-:-:S02]  /*4470*/  IADD3 R38, R2, 0x60, RZ ;  /* 0x0000006002267810 */ /* 0x004fc40007ffe0ff */
[----:B------:R-:W-:Y:S01]  /*4480*/  IADD3 R66, R2, 0x64, RZ ;  /* 0x0000006402427810 */ /* 0x000fe20007ffe0ff */
[----:B------:R2:W-:Y:S01]  /*4490*/  STG.E [R36.64], R63 ;  /* 0x0000003f24007986 */ /* 0x0005e2000c101924 */
[----:B------:R-:W-:Y:S02]  /*44a0*/  LEA.HI.X R35, R24, c[0x0][0x174], R35, 0x2, P1 ;  /* 0x00005d0018237a11 */ /* 0x000fe400008f1423 */
[----:B------:R-:W-:Y:S02]  /*44b0*/  IADD3 R24, P0, R38, UR4, RZ ;  /* 0x0000000426187c10 */ /* 0x000fe4000ff1e0ff */
[----:B------:R-:W-:Y:S01]  /*44c0*/  IADD3 R39, P1, R66, UR4, RZ ;  /* 0x0000000442277c10 */ /* 0x000fe2000ff3e0ff */
[----:B------:R0:W-:Y:S01]  /*44d0*/  STG.E [R34.64], R62 ;  /* 0x0000003e22007986 */ /* 0x0001e2000c101924 */
[----:B------:R-:W-:Y:S02]  /*44e0*/  IADD3 R68, R2, 0x68, RZ ;  /* 0x0000006802447810 */ /* 0x000fe40007ffe0ff */
[----:B------:R-:W-:-:S02]  /*44f0*/  LEA.HI.X.SX32 R69, R38, UR7, 0x1, P0 ;  /* 0x0000000726457c11 */ /* 0x000fc400080f0eff */
[----:B------:R-:W-:Y:S02]  /*4500*/  LEA.HI.X.SX32 R76, R66, UR7, 0x1, P1 ;  /* 0x00000007424c7c11 */ /* 0x000fe400088f0eff */
[----:B------:R-:W-:Y:S02]  /*4510*/  IADD3 R51, P2, R68, UR4, RZ ;  /* 0x0000000444337c10 */ /* 0x000fe4000ff5e0ff */
[----:B------:R-:W-:Y:S02]  /*4520*/  LEA R66, P0, R24, c[0x0][0x170], 0x2 ;  /* 0x00005c0018427a11 */ /* 0x000fe400078010ff */
[----:B---3--:R-:W-:Y:S02]  /*4530*/  IADD3 R42, R2, 0x6c, RZ ;  /* 0x0000006c022a7810 */ /* 0x008fe40007ffe0ff */
[----:B------:R-:W-:Y:S02]  /*4540*/  LEA.HI.X.SX32 R68, R68, UR7, 0x1, P2 ;  /* 0x0000000744447c11 */ /* 0x000fe400090f0eff */
[----:B------:R-:W-:-:S02]  /*4550*/  LEA R40, P1, R39, c[0x0][0x170], 0x2 ;  /* 0x00005c0027287a11 */ /* 0x000fc400078210ff */
[----:B------:R-:W-:Y:S02]  /*4560*/  LEA.HI.X R67, R24, c[0x0][0x174], R69, 0x2, P0 ;  /* 0x00005d0018437a11 */ /* 0x000fe400000f1445 */
[----:B------:R-:W-:Y:S02]  /*4570*/  LEA R38, P2, R51, c[0x0][0x170], 0x2 ;  /* 0x00005c0033267a11 */ /* 0x000fe400078410ff */
[----:B----4-:R-:W-:Y:S01]  /*4580*/  IADD3 R44, P0, R42, UR4, RZ ;  /* 0x000000042a2c7c10 */ /* 0x010fe2000ff1e0ff */
[----:B------:R-:W-:Y:S01]  /*4590*/  STG.E [R66.64], R52 ;  /* 0x0000003442007986 */ /* 0x000fe2000c101924 */
[----:B------:R-:W-:Y:S02]  /*45a0*/  IADD3 R13, R2, 0x70, RZ ;  /* 0x00000070020d7810 */ /* 0x000fe40007ffe0ff */
[----:B------:R-:W-:Y:S02]  /*45b0*/  LEA.HI.X R41, R39, c[0x0][0x174], R76, 0x2, P1 ;  /* 0x00005d0027297a11 */ /* 0x000fe400008f144c */
[----:B------:R-:W-:-:S02]  /*45c0*/  LEA.HI.X R39, R51, c[0x0][0x174], R68, 0x2, P2 ;  /* 0x00005d0033277a11 */ /* 0x000fc400010f1444 */
[----:B------:R-:W-:Y:S01]  /*45d0*/  LEA.HI.X.SX32 R49, R42, UR7, 0x1, P0 ;  /* 0x000000072a317c11 */ /* 0x000fe200080f0eff */
[----:B------:R3:W-:Y:S01]  /*45e0*/  STG.E [R40.64], R15 ;  /* 0x0000000f28007986 */ /* 0x0007e2000c101924 */
[----:B------:R-:W-:Y:S02]  /*45f0*/  LEA R68, P0, R44, c[0x0][0x170], 0x2 ;  /* 0x00005c002c447a11 */ /* 0x000fe400078010ff */
[----:B------:R-:W-:Y:S01]  /*4600*/  IADD3 R24, R2, 0x74, RZ ;  /* 0x0000007402187810 */ /* 0x000fe20007ffe0ff */
[----:B------:R4:W-:Y:S01]  /*4610*/  STG.E [R38.64], R61 ;  /* 0x0000003d26007986 */ /* 0x0009e2000c101924 */
[----:B------:R-:W-:Y:S02]  /*4620*/  IADD3 R45, P1, R13, UR4, RZ ;  /* 0x000000040d2d7c10 */ /* 0x000fe4000ff3e0ff */
[----:B------:R-:W-:Y:S02]  /*4630*/  LEA.HI.X R69, R44, c[0x0][0x174], R49, 0x2, P0 ;  /* 0x00005d002c457a11 */ /* 0x000fe400000f1431 */
[----:B------:R-:W-:-:S02]  /*4640*/  IADD3 R43, P2, R24, UR4, RZ ;  /* 0x00000004182b7c10 */ /* 0x000fc4000ff5e0ff */
[----:B------:R-:W-:Y:S01]  /*4650*/  LEA.HI.X.SX32 R76, R13, UR7, 0x1, P1 ;  /* 0x000000070d4c7c11 */ /* 0x000fe200088f0eff */
[----:B------:R-:W-:Y:S01]  /*4660*/  STG.E [R68.64], R60 ;  /* 0x0000003c44007986 */ /* 0x000fe2000c101924 */
[----:B------:R-:W-:Y:S02]  /*4670*/  LEA R44, P0, R45, c[0x0][0x170], 0x2 ;  /* 0x00005c002d2c7a11 */ /* 0x000fe400078010ff */
[C---:B------:R-:W-:Y:S02]  /*4680*/  IADD3 R51, R2.reuse, 0x78, RZ ;  /* 0x0000007802337810 */ /* 0x040fe40007ffe0ff */
[----:B0-----:R-:W-:Y:S02]  /*4690*/  IADD3 R72, R2, 0x80, RZ ;  /* 0x0000008002487810 */ /* 0x001fe40007ffe0ff */
[----:B------:R-:W-:Y:S02]  /*46a0*/  LEA.HI.X.SX32 R24, R24, UR7, 0x1, P2 ;  /* 0x0000000718187c11 */ /* 0x000fe400090f0eff */
[----:B------:R-:W-:-:S02]  /*46b0*/  LEA R42, P1, R43, c[0x0][0x170], 0x2 ;  /* 0x00005c002b2a7a11 */ /* 0x000fc400078210ff */
[----:B------:R-:W-:Y:S02]  /*46c0*/  LEA.HI.X R45, R45, c[0x0][0x174], R76, 0x2, P0 ;  /* 0x00005d002d2d7a11 */ /* 0x000fe400000f144c */
[----:B------:R-:W-:Y:S02]  /*46d0*/  IADD3 R65, R2, 0x7c, RZ ;  /* 0x0000007c02417810 */ /* 0x000fe40007ffe0ff */
[----:B------:R-:W-:Y:S01]  /*46e0*/  IADD3 R13, P0, R51, UR4, RZ ;  /* 0x00000004330d7c10 */ /* 0x000fe2000ff1e0ff */
[----:B------:R0:W-:Y:S01]  /*46f0*/  STG.E [R44.64], R29 ;  /* 0x0000001d2c007986 */ /* 0x0001e2000c101924 */
[----:B------:R-:W-:Y:S02]  /*4700*/  IADD3 R49, P2, R72, UR4, RZ ;  /* 0x0000000448317c10 */ /* 0x000fe4000ff5e0ff */
[----:B------:R-:W-:Y:S02]  /*4710*/  LEA.HI.X R43, R43, c[0x0][0x174], R24, 0x2, P1 ;  /* 0x00005d002b2b7a11 */ /* 0x000fe400008f1418 */
[----:B------:R-:W-:-:S02]  /*4720*/  IADD3 R24, P1, R65, UR4, RZ ;  /* 0x0000000441187c10 */ /* 0x000fc4000ff3e0ff */
[----:B------:R-:W-:Y:S01]  /*4730*/  LEA.HI.X.SX32 R78, R51, UR7, 0x1, P0 ;  /* 0x00000007334e7c11 */ /* 0x000fe200080f0eff */
[----:B------:R0:W-:Y:S01]  /*4740*/  STG.E [R42.64], R4 ;  /* 0x000000042a007986 */ /* 0x0001e2000c101924 */
[----:B------:R-:W-:Y:S02]  /*4750*/  LEA.HI.X.SX32 R76, R72, UR7, 0x1, P2 ;  /* 0x00000007484c7c11 */ /* 0x000fe400090f0eff */
[----:B------:R-:W-:Y:S02]  /*4760*/  LEA R72, P0, R13, c[0x0][0x170], 0x2 ;  /* 0x00005c000d487a11 */ /* 0x000fe400078010ff */
[----:B-1----:R-:W-:Y:S02]  /*4770*/  IADD3 R22, R2, 0x84, RZ ;  /* 0x0000008402167810 */ /* 0x002fe40007ffe0ff */
[----:B------:R-:W-:Y:S02]  /*4780*/  LEA.HI.X.SX32 R65, R65, UR7, 0x1, P1 ;  /* 0x0000000741417c11 */ /* 0x000fe400088f0eff */
[----:B------:R-:W-:-:S02]  /*4790*/  LEA R70, P1, R24, c[0x0][0x170], 0x2 ;  /* 0x00005c0018467a11 */ /* 0x000fc400078210ff */
[----:B------:R-:W-:Y:S02]  /*47a0*/  LEA.HI.X R73, R13, c[0x0][0x174], R78, 0x2, P0 ;  /* 0x00005d000d497a11 */ /* 0x000fe400000f144e */
[C---:B------:R-:W-:Y:S02]  /*47b0*/  LEA R64, P2, R49.reuse, c[0x0][0x170], 0x2 ;  /* 0x00005c0031407a11 */ /* 0x040fe400078410ff */
[----:B------:R-:W-:Y:S01]  /*47c0*/  IADD3 R32, P0, R22, UR4, RZ ;  /* 0x0000000416207c10 */ /* 0x000fe2000ff1e0ff */
[----:B------:R1:W-:Y:S01]  /*47d0*/  STG.E [R72.64], R59 ;  /* 0x0000003b48007986 */ /* 0x0003e2000c101924 */
        /* <DEDUP_REMOVED lines=8> */
[----:B-----5:R-:W-:Y:S02]  /*4860*/  IADD3 R31, P1, R13, UR4, RZ ;  /* 0x000000040d1f7c10 */ /* 0x020fe4000ff3e0ff */
[----:B------:R-:W-:Y:S02]  /*4870*/  LEA.HI.X R77, R32, c[0x0][0x174], R33, 0x2, P0 ;  /* 0x00005d00204d7a11 */ /* 0x000fe400000f1421 */
[----:B------:R-:W-:-:S02]  /*4880*/  IADD3 R22, P2, R24, UR4, RZ ;  /* 0x0000000418167c10 */ /* 0x000fc4000ff5e0ff */
[----:B------:R-:W-:Y:S01]  /*4890*/  LEA.HI.X.SX32 R78, R13, UR7, 0x1, P1 ;  /* 0x000000070d4e7c11 */ /* 0x000fe200088f0eff */
[----:B------:R5:W-:Y:S01]  /*48a0*/  STG.E [R76.64], R27 ;  /* 0x0000001b4c007986 */ /* 0x000be2000c101924 */
[C---:B------:R-:W-:Y:S02]  /*48b0*/  LEA R74, P0, R31.reuse, c[0x0][0x170], 0x2 ;  /* 0x00005c001f4a7a11 */ /* 0x040fe400078010ff */
[----:B------:R-:W-:Y:S02]  /*48c0*/  LEA.HI.X.SX32 R13, R24, UR7, 0x1, P2 ;  /* 0x00000007180d7c11 */ /* 0x000fe400090f0eff */
[----:B------:R-:W-:Y:S02]  /*48d0*/  LEA R32, P1, R22, c[0x0][0x170], 0x2 ;  /* 0x00005c0016207a11 */ /* 0x000fe400078210ff */
[----:B------:R-:W-:Y:S02]  /*48e0*/  LEA.HI.X R75, R31, c[0x0][0x174], R78, 0x2, P0 ;  /* 0x00005d001f4b7a11 */ /* 0x000fe400000f144e */
[----:B------:R-:W-:-:S02]  /*48f0*/  IADD3 R31, R2, 0x90, RZ ;  /* 0x00000090021f7810 */ /* 0x000fc40007ffe0ff */
[----:B------:R-:W-:Y:S01]  /*4900*/  LEA.HI.X R33, R22, c[0x0][0x174], R13, 0x2, P1 ;  /* 0x00005d0016217a11 */ /* 0x000fe200008f140d */
[----:B------:R0:W-:Y:S01]  /*4910*/  STG.E [R74.64], R57 ;  /* 0x000000394a007986 */ /* 0x0001e2000c101924 */
[C---:B------:R-:W-:Y:S02]  /*4920*/  IADD3 R13, P0, R31.reuse, UR4, RZ ;  /* 0x000000041f0d7c10 */ /* 0x040fe4000ff1e0ff */
[C---:B--2---:R-:W-:Y:S01]  /*4930*/  IADD3 R36, R2.reuse, 0x94, RZ ;  /* 0x0000009402247810 */ /* 0x044fe20007ffe0ff */
[----:B------:R-:W-:Y:S01]  /*4940*/  STG.E [R32.64], R56 ;  /* 0x0000003820007986 */ /* 0x000fe2000c101924 */
[----:B------:R-:W-:Y:S02]  /*4950*/  IADD3 R37, R2, 0x98, RZ ;  /* 0x0000009802257810 */ /* 0x000fe40007ffe0ff */
[----:B------:R-:W-:Y:S02]  /*4960*/  LEA.HI.X.SX32 R78, R31, UR7, 0x1, P0 ;  /* 0x000000071f4e7c11 */ /* 0x000fe400080f0eff */
[----:B------:R-:W-:-:S02]  /*4970*/  LEA R62, P0, R13, c[0x0][0x170], 0x2 ;  /* 0x00005c000d3e7a11 */ /* 0x000fc400078010ff */
[----:B------:R-:W-:Y:S02]  /*4980*/  IADD3 R22, P1, R36, UR4, RZ ;  /* 0x0000000424167c10 */ /* 0x000fe4000ff3e0ff */
[----:B------:R-:W-:Y:S02]  /*4990*/  IADD3 R24, P2, R37, UR4, RZ ;  /* 0x0000000425187c10 */ /* 0x000fe4000ff5e0ff */
[----:B------:R-:W-:Y:S02]  /*49a0*/  IADD3 R31, R2, 0x9c, RZ ;  /* 0x0000009c021f7810 */ /* 0x000fe40007ffe0ff */
[----:B------:R-:W-:Y:S02]  /*49b0*/  LEA.HI.X R63, R13, c[0x0][0x174], R78, 0x2, P0 ;  /* 0x00005d000d3f7a11 */ /* 0x000fe400000f144e */
[----:B------:R-:W-:Y:S02]  /*49c0*/  LEA.HI.X.SX32 R49, R36, UR7, 0x1, P1 ;  /* 0x0000000724317c11 */ /* 0x000fe400088f0eff */
[----:B------:R-:W-:Y:S01]  /*49d0*/  LEA.HI.X.SX32 R35, R37, UR7, 0x1, P2 ;  /* 0x0000000725237c11 */ /* 0x000fe200090f0eff */
[----:B------:R2:W-:Y:S01]  /*49e0*/  STG.E [R62.64], R9 ;  /* 0x000000093e007986 */ /* 0x0005e2000c101924 */
[----:B---3--:R-:W-:-:S02]  /*49f0*/  IADD3 R40, P0, R31, UR4, RZ ;  /* 0x000000041f287c10 */ /* 0x008fc4000ff1e0ff */
[----:B------:R-:W-:Y:S02]  /*4a00*/  LEA R36, P1, R22, c[0x0][0x170], 0x2 ;  /* 0x00005c0016247a11 */ /* 0x000fe400078210ff */
[----:B------:R-:W-:Y:S02]  /*4a10*/  LEA R34, P2, R24, c[0x0][0x170], 0x2 ;  /* 0x00005c0018227a11 */ /* 0x000fe400078410ff */
[----:B------:R-:W-:Y:S02]  /*4a20*/  IADD3 R13, R2, 0xa0, RZ ;  /* 0x000000a0020d7810 */ /* 0x000fe40007ffe0ff */
[----:B------:R-:W-:Y:S02]  /*4a30*/  LEA.HI.X.SX32 R31, R31, UR7, 0x1, P0 ;  /* 0x000000071f1f7c11 */ /* 0x000fe400080f0eff */
[----:B------:R-:W-:Y:S02]  /*4a40*/  LEA.HI.X R37, R22, c[0x0][0x174], R49, 0x2, P1 ;  /* 0x00005d0016257a11 */ /* 0x000fe400008f1431 */
[----:B------:R-:W-:-:S02]  /*4a50*/  LEA.HI.X R35, R24, c[0x0][0x174], R35, 0x2, P2 ;  /* 0x00005d0018237a11 */ /* 0x000fc400010f1423 */
[----:B------:R-:W-:Y:S01]  /*4a60*/  LEA R66, P0, R40, c[0x0][0x170], 0x2 ;  /* 0x00005c0028427a11 */ /* 0x000fe200078010ff */
[----:B------:R3:W-:Y:S01]  /*4a70*/  STG.E [R36.64], R17 ;  /* 0x0000001124007986 */ /* 0x0007e2000c101924 */
[----:B------:R-:W-:Y:S02]  /*4a80*/  IADD3 R15, R2, 0xa4, RZ ;  /* 0x000000a4020f7810 */ /* 0x000fe40007ffe0ff */
[----:B------:R-:W-:Y:S01]  /*4a90*/  IADD3 R24, P1, R13, UR4, RZ ;  /* 0x000000040d187c10 */ /* 0x000fe2000ff3e0ff */
[----:B------:R0:W-:Y:S01]  /*4aa0*/  STG.E [R34.64], R55 ;  /* 0x0000003722007986 */ /* 0x0001e2000c101924 */
[----:B------:R-:W-:Y:S02]  /*4ab0*/  LEA.HI.X R67, R40, c[0x0][0x174], R31, 0x2, P0 ;  /* 0x00005d0028437a11 */ /* 0x000fe400000f141f */
[----:B------:R-:W-:Y:S02]  /*4ac0*/  IADD3 R22, P2, R15, UR4, RZ ;  /* 0x000000040f167c10 */ /* 0x000fe4000ff5e0ff */
[----:B------:R-:W-:Y:S01]  /*4ad0*/  LEA.HI.X.SX32 R13, R13, UR7, 0x1, P1 ;  /* 0x000000070d0d7c11 */ /* 0x000fe200088f0eff */
[----:B------:R-:W-:Y:S01]  /*4ae0*/  STG.E [R66.64], R54 ;  /* 0x0000003642007986 */ /* 0x000fe2000c101924 */
[----:B------:R-:W-:-:S02]  /*4af0*/  LEA R40, P0, R24, c[0x0][0x170], 0x2 ;  /* 0x00005c0018287a11 */ /* 0x000fc400078010ff */
[----:B------:R-:W-:Y:S02]  /*4b00*/  LEA.HI.X.SX32 R15, R15, UR7, 0x1, P2 ;  /* 0x000000070f0f7c11 */ /* 0x000fe400090f0eff */
[----:B----4-:R-:W-:Y:S02]  /*4b10*/  LEA R38, P1, R22, c[0x0][0x170], 0x2 ;  /* 0x00005c0016267a11 */ /* 0x010fe400078210ff */
[----:B------:R-:W-:Y:S02]  /*4b20*/  LEA.HI.X R41, R24, c[0x0][0x174], R13, 0x2, P0 ;  /* 0x00005d0018297a11 */ /* 0x000fe400000f140d */
[----:B------:R-:W-:Y:S02]  /*4b30*/  IADD3 R24, R2, 0xa8, RZ ;  /* 0x000000a802187810 */ /* 0x000fe40007ffe0ff */
[----:B------:R-:W-:Y:S01]  /*4b40*/  LEA.HI.X R39, R22, c[0x0][0x174], R15, 0x2, P1 ;  /* 0x00005d0016277a11 */ /* 0x000fe200008f140f */
[----:B------:R-:W-:Y:S01]  /*4b50*/  STG.E [R40.64], R53 ;  /* 0x0000003528007986 */ /* 0x000fe2000c101924 */
[----:B------:R-:W-:-:S02]  /*4b60*/  IADD3 R15, P0, R24, UR4, RZ ;  /* 0x00000004180f7c10 */ /* 0x000fc4000ff1e0ff */
[C---:B------:R-:W-:Y:S01]  /*4b70*/  IADD3 R31, R2.reuse, 0xac, RZ ;  /* 0x000000ac021f7810 */ /* 0x040fe20007ffe0ff */
[----:B------:R4:W-:Y:S01]  /*4b80*/  STG.E [R38.64], R50 ;  /* 0x0000003226007986 */ /* 0x0009e2000c101924 */
[----:B------:R-:W-:Y:S02]  /*4b90*/  IADD3 R49, R2, 0xb0, RZ ;  /* 0x000000b002317810 */ /* 0x000fe40007ffe0ff */
[----:B------:R-:W-:Y:S02]  /*4ba0*/  LEA.HI.X.SX32 R78, R24, UR7, 0x1, P0 ;  /* 0x00000007184e7c11 */ /* 0x000fe400080f0eff */
[----:B0-----:R-:W-:Y:S02]  /*4bb0*/  LEA R44, P0, R15, c[0x0][0x170], 0x2 ;  /* 0x00005c000f2c7a11 */ /* 0x001fe400078010ff */
[----:B------:R-:W-:Y:S02]  /*4bc0*/  IADD3 R13, P1, R31, UR4, RZ ;  /* 0x000000041f0d7c10 */ /* 0x000fe4000ff3e0ff */
[----:B------:R-:W-:-:S02]  /*4bd0*/  IADD3 R22, P2, R49, UR4, RZ ;  /* 0x0000000431167c10 */ /* 0x000fc4000ff5e0ff */
[----:B------:R-:W-:Y:S02]  /*4be0*/  IADD3 R24, R2, 0xb4, RZ ;  /* 0x000000b402187810 */ /* 0x000fe40007ffe0ff */
[----:B------:R-:W-:Y:S02]  /*4bf0*/  LEA.HI.X R45, R15, c[0x0][0x174], R78, 0x2, P0 ;  /* 0x00005d000f2d7a11 */ /* 0x000fe400000f144e */
[----:B------:R-:W-:Y:S02]  /*4c00*/  LEA.HI.X.SX32 R52, R31, UR7, 0x1, P1 ;  /* 0x000000071f347c11 */ /* 0x000fe400088f0eff */
[----:B------:R-:W-:Y:S01]  /*4c10*/  LEA.HI.X.SX32 R49, R49, UR7, 0x1, P2 ;  /* 0x0000000731317c11 */ /* 0x000fe200090f0eff */
[----:B------:R-:W-:Y:S01]  /*4c20*/  STG.E [R44.64], R7 ;  /* 0x000000072c007986 */ /* 0x000fe2000c101924 */
[----:B------:R-:W-:Y:S02]  /*4c30*/  IADD3 R29, P0, R24, UR4, RZ ;  /* 0x00000004181d7c10 */ /* 0x000fe4000ff1e0ff */
[----:B------:R-:W-:-:S02]  /*4c40*/  LEA R68, P1, R13, c[0x0][0x170], 0x2 ;  /* 0x00005c000d447a11 */ /* 0x000fc400078210ff */
[----:B------:R-:W-:Y:S02]  /*4c50*/  LEA R60, P2, R22, c[0x0][0x170], 0x2 ;  /* 0x00005c00163c7a11 */ /* 0x000fe400078410ff */
[----:B------:R-:W-:Y:S02]  /*4c60*/  IADD3 R4, R2, 0xb8, RZ ;  /* 0x000000b802047810 */ /* 0x000fe40007ffe0ff */
[----:B------:R-:W-:Y:S02]  /*4c70*/  LEA.HI.X.SX32 R24, R24, UR7, 0x1, P0 ;  /* 0x0000000718187c11 */ /* 0x000fe400080f0eff */
[----:B------:R-:W-:Y:S02]  /*4c80*/  LEA.HI.X R69, R13, c[0x0][0x174], R52, 0x2, P1 ;  /* 0x00005d000d457a11 */ /* 0x000fe400008f1434 */
[----:B------:R-:W-:Y:S02]  /*4c90*/  LEA.HI.X R61, R22, c[0x0][0x174], R49, 0x2, P2 ;  /* 0x00005d00163d7a11 */ /* 0x000fe400010f1431 */
[----:B------:R-:W-:Y:S01]  /*4ca0*/  LEA R78, P0, R29, c[0x0][0x170], 0x2 ;  /* 0x00005c001d4e7a11 */ /* 0x000fe200078010ff */
[----:B------:R-:W-:Y:S01]  /*4cb0*/  STG.E [R68.64], R48 ;  /* 0x0000003044007986 */ /* 0x000fe2000c101924 */
[----:B------:R-:W-:-:S02]  /*4cc0*/  IADD3 R13, R2, 0xbc, RZ ;  /* 0x000000bc020d7810 */ /* 0x000fc40007ffe0ff */
[C---:B------:R-:W-:Y:S01]  /*4cd0*/  IADD3 R22, P1, R4.reuse, UR4, RZ ;  /* 0x0000000404167c10 */ /* 0x040fe2000ff3e0ff */
[----:B------:R-:W-:Y:S01]  /*4ce0*/  STG.E [R60.64], R47 ;  /* 0x0000002f3c007986 */ /* 0x000fe2000c101924 */
[----:B------:R-:W-:Y:S02]  /*4cf0*/  LEA.HI.X R79, R29, c[0x0][0x174], R24, 0x2, P0 ;  /* 0x00005d001d4f7a11 */ /* 0x000fe400000f1418 */
[C---:B------:R-:W-:Y:S02]  /*4d00*/  IADD3 R15, P2, R13.reuse, UR4, RZ ;  /* 0x000000040d0f7c10 */ /* 0x040fe4000ff5e0ff */
[----:B------:R-:W-:Y:S01]  /*4d10*/  LEA.HI.X.SX32 R29, R4, UR7, 0x1, P1 ;  /* 0x00000007041d7c11 */ /* 0x000fe200088f0eff */
[----:B------:R-:W-:Y:S01]  /*4d20*/  STG.E [R78.64], R46 ;  /* 0x0000002e4e007986 */ /* 0x000fe2000c101924 */
[----:B-1----:R-:W-:Y:S02]  /*4d30*/  LEA R72, P0, R22, c[0x0][0x170], 0x2 ;  /* 0x00005c0016487a11 */ /* 0x002fe400078010ff */
[----:B------:R-:W-:-:S02]  /*4d40*/  LEA.HI.X.SX32 R4, R13, UR7, 0x1, P2 ;  /* 0x000000070d047c11 */ /* 0x000fc400090f0eff */
[C---:B------:R-:W-:Y:S02]  /*4d50*/  LEA R42, P1, R15.reuse, c[0x0][0x170], 0x2 ;  /* 0x00005c000f2a7a11 */ /* 0x040fe400078210ff */
[----:B------:R-:W-:Y:S02]  /*4d60*/  LEA.HI.X R73, R22, c[0x0][0x174], R29, 0x2, P0 ;  /* 0x00005d0016497a11 */ /* 0x000fe400000f141d */
[C---:B------:R-:W-:Y:S02]  /*4d70*/  IADD3 R22, R2.reuse, 0xc0, RZ ;  /* 0x000000c002167810 */ /* 0x040fe40007ffe0ff */
[----:B------:R-:W-:Y:S01]  /*4d80*/  IADD3 R29, R2, 0xc8, RZ ;  /* 0x000000c8021d7810 */ /* 0x000fe20007ffe0ff */
[----:B------:R-:W-:Y:S01]  /*4d90*/  STG.E [R72.64], R30 ;  /* 0x0000001e48007986 */ /* 0x000fe2000c101924 */
[----:B------:R-:W-:Y:S02]  /*4da0*/  LEA.HI.X R43, R15, c[0x0][0x174], R4, 0x2, P1 ;  /* 0x00005d000f2b7a11 */ /* 0x000fe400008f1404 */
[----:B------:R-:W-:-:S02]  /*4db0*/  IADD3 R4, P0, R22, UR4, RZ ;  /* 0x0000000416047c10 */ /* 0x000fc4000ff1e0ff */
[C---:B------:R-:W-:Y:S01]  /*4dc0*/  IADD3 R15, P2, R29.reuse, UR4, RZ ;  /* 0x000000041d0f7c10 */ /* 0x040fe2000ff5e0ff */
[----:B------:R-:W-:Y:S01]  /*4dd0*/  STG.E [R42.64], R28 ;  /* 0x0000001c2a007986 */ /* 0x000fe2000c101924 */
[----:B------:R-:W-:Y:S02]  /*4de0*/  IADD3 R24, R2, 0xc4, RZ ;  /* 0x000000c402187810 */ /* 0x000fe40007ffe0ff */
[----:B------:R-:W-:Y:S02]  /*4df0*/  LEA.HI.X.SX32 R31, R22, UR7, 0x1, P0 ;  /* 0x00000007161f7c11 */ /* 0x000fe400080f0eff */
[----:B------:R-:W-:Y:S02]  /*4e00*/  LEA.HI.X.SX32 R22, R29, UR7, 0x1, P2 ;  /* 0x000000071d167c11 */ /* 0x000fe400090f0eff */
[----:B------:R-:W-:Y:S02]  /*4e10*/  LEA R80, P0, R4, c[0x0][0x170], 0x2 ;  /* 0x00005c0004507a11 */ /* 0x000fe400078010ff */
[----:B------:R-:W-:-:S02]  /*4e20*/  LEA R58, P2, R15, c[0x0][0x170], 0x2 ;  /* 0x00005c000f3a7a11 */ /* 0x000fc400078410ff */
[----:B------:R-:W-:Y:S02]  /*4e30*/  IADD3 R13, P1, R24, UR4, RZ ;  /* 0x00000004180d7c10 */ /* 0x000fe4000ff3e0ff */
[----:B------:R-:W-:Y:S02]  /*4e40*/  IADD3 R19, R2, 0xcc, RZ ;  /* 0x000000cc02137810 */ /* 0x000fe40007ffe0ff */
[----:B------:R-:W-:Y:S02]  /*4e50*/  LEA.HI.X R81, R4, c[0x0][0x174], R31, 0x2, P0 ;  /* 0x00005d0004517a11 */ /* 0x000fe400000f141f */
[----:B------:R-:W-:Y:S02]  /*4e60*/  LEA.HI.X R59, R15, c[0x0][0x174], R22, 0x2, P2 ;  /* 0x00005d000f3b7a11 */ /* 0x000fe400010f1416 */
[----:B------:R-:W-:Y:S01]  /*4e70*/  LEA.HI.X.SX32 R24, R24, UR7, 0x1, P1 ;  /* 0x0000000718187c11 */ /* 0x000fe200088f0eff */
[----:B------:R-:W-:Y:S01]  /*4e80*/  STG.E [R80.64], R26 ;  /* 0x0000001a50007986 */ /* 0x000fe2000c101924 */
[----:B------:R-:W-:-:S02]  /*4e90*/  IADD3 R22, P0, R19, UR4, RZ ;  /* 0x0000000413167c10 */ /* 0x000fc4000ff1e0ff */
[----:B------:R-:W-:Y:S02]  /*4ea0*/  LEA R70, P1, R13, c[0x0][0x170], 0x2 ;  /* 0x00005c000d467a11 */ /* 0x000fe400078210ff */
[----:B------:R-:W-:Y:S02]  /*4eb0*/  IADD3 R4, R2, 0xd0, RZ ;  /* 0x000000d002047810 */ /* 0x000fe40007ffe0ff */
[----:B-----5:R-:W-:Y:S02]  /*4ec0*/  LEA.HI.X.SX32 R27, R19, UR7, 0x1, P0 ;  /* 0x00000007131b7c11 */ /* 0x020fe400080f0eff */
[----:B------:R-:W-:Y:S02]  /*4ed0*/  LEA.HI.X R71, R13, c[0x0][0x174], R24, 0x2, P1 ;  /* 0x00005d000d477a11 */ /* 0x000fe400008f1418 */
[----:B------:R-:W-:Y:S02]  /*4ee0*/  LEA R82, P0, R22, c[0x0][0x170], 0x2 ;  /* 0x00005c0016527a11 */ /* 0x000fe400078010ff */
[----:B------:R-:W-:Y:S01]  /*4ef0*/  IADD3 R13, R2, 0xd4, RZ ;  /* 0x000000d4020d7810 */ /* 0x000fe20007ffe0ff */
[----:B------:R-:W-:Y:S01]  /*4f00*/  STG.E [R70.64], R25 ;  /* 0x0000001946007986 */ /* 0x000fe2000c101924 */
[----:B------:R-:W-:-:S02]  /*4f10*/  IADD3 R19, P1, R4, UR4, RZ ;  /* 0x0000000404137c10 */ /* 0x000fc4000ff3e0ff */
[----:B------:R-:W-:Y:S01]  /*4f20*/  LEA.HI.X R83, R22, c[0x0][0x174], R27, 0x2, P0 ;  /* 0x00005d0016537a11 */ /* 0x000fe200000f141b */
[----:B------:R-:W-:Y:S01]  /*4f30*/  STG.E [R58.64], R23 ;  /* 0x000000173a007986 */ /* 0x000fe2000c101924 */
[----:B------:R-:W-:Y:S02]  /*4f40*/  IADD3 R15, P2, R13, UR4, RZ ;  /* 0x000000040d0f7c10 */ /* 0x000fe4000ff5e0ff */
[----:B------:R-:W-:Y:S01]  /*4f50*/  LEA.HI.X.SX32 R22, R4, UR7, 0x1, P1 ;  /* 0x0000000704167c11 */ /* 0x000fe200088f0eff */
[----:B------:R-:W-:Y:S01]  /*4f60*/  STG.E [R82.64], R21 ;  /* 0x0000001552007986 */ /* 0x000fe2000c101924 */
[----:B------:R-:W-:Y:S02]  /*4f70*/  LEA R76, P0, R19, c[0x0][0x170], 0x2 ;  /* 0x00005c00134c7a11 */ /* 0x000fe400078010ff */
[----:B------:R-:W-:Y:S02]  /*4f80*/  LEA.HI.X.SX32 R4, R13, UR7, 0x1, P2 ;  /* 0x000000070d047c11 */ /* 0x000fe400090f0eff */
[----:B------:R-:W-:-:S02]  /*4f90*/  LEA R64, P1, R15, c[0x0][0x170], 0x2 ;  /* 0x00005c000f407a11 */ /* 0x000fc400078210ff */
[----:B------:R-:W-:Y:S02]  /*4fa0*/  LEA.HI.X R77, R19, c[0x0][0x174], R22, 0x2, P0 ;  /* 0x00005d00134d7a11 */ /* 0x000fe400000f1416 */
[C---:B------:R-:W-:Y:S02]  /*4fb0*/  IADD3 R19, R2.reuse, 0xd8, RZ ;  /* 0x000000d802137810 */ /* 0x040fe40007ffe0ff */
[----:B------:R-:W-:Y:S01]  /*4fc0*/  LEA.HI.X R65, R15, c[0x0][0x174], R4, 0x2, P1 ;  /* 0x00005d000f417a11 */ /* 0x000fe200008f1404 */
[----:B------:R-:W-:Y:S01]  /*4fd0*/  STG.E [R76.64], R20 ;  /* 0x000000144c007986 */ /* 0x000fe2000c101924 */
[C---:B------:R-:W-:Y:S02]  /*4fe0*/  IADD3 R22, R2.reuse, 0xdc, RZ ;  /* 0x000000dc02167810 */ /* 0x040fe40007ffe0ff */
[----:B------:R-:W-:Y:S01]  /*4ff0*/  IADD3 R4, P0, R19, UR4, RZ ;  /* 0x0000000413047c10 */ /* 0x000fe2000ff1e0ff */
[----:B------:R-:W-:Y:S01]  /*5000*/  STG.E [R64.64], R18 ;  /* 0x0000001240007986 */ /* 0x000fe2000c101924 */
[----:B------:R-:W-:-:S02]  /*5010*/  IADD3 R24, R2, 0xe0, RZ ;  /* 0x000000e002187810 */ /* 0x000fc40007ffe0ff */
[----:B------:R-:W-:Y:S02]  /*5020*/  IADD3 R13, P1, R22, UR4, RZ ;  /* 0x00000004160d7c10 */ /* 0x000fe4000ff3e0ff */
[----:B------:R-:W-:Y:S02]  /*5030*/  LEA.HI.X.SX32 R19, R19, UR7, 0x1, P0 ;  /* 0x0000000713137c11 */ /* 0x000fe400080f0eff */
[----:B------:R-:W-:Y:S02]  /*5040*/  LEA R74, P0, R4, c[0x0][0x170], 0x2 ;  /* 0x00005c00044a7a11 */ /* 0x000fe400078010ff */
[----:B------:R-:W-:Y:S02]  /*5050*/  IADD3 R15, P2, R24, UR4, RZ ;  /* 0x00000004180f7c10 */ /* 0x000fe4000ff5e0ff */
[----:B--2---:R-:W-:Y:S02]  /*5060*/  IADD3 R9, R2, 0xe4, RZ ;  /* 0x000000e402097810 */ /* 0x004fe40007ffe0ff */
[----:B------:R-:W-:-:S02]  /*5070*/  LEA.HI.X.SX32 R22, R22, UR7, 0x1, P1 ;  /* 0x0000000716167c11 */ /* 0x000fc400088f0eff */
[----:B------:R-:W-:Y:S02]  /*5080*/  LEA R56, P1, R13, c[0x0][0x170], 0x2 ;  /* 0x00005c000d387a11 */ /* 0x000fe400078210ff */
[----:B------:R-:W-:Y:S02]  /*5090*/  LEA.HI.X R75, R4, c[0x0][0x174], R19, 0x2, P0 ;  /* 0x00005d00044b7a11 */ /* 0x000fe400000f1413 */
[----:B------:R-:W-:Y:S02]  /*50a0*/  LEA.HI.X.SX32 R24, R24, UR7, 0x1, P2 ;  /* 0x0000000718187c11 */ /* 0x000fe400090f0eff */
[----:B---3--:R-:W-:Y:S01]  /*50b0*/  IADD3 R17, P0, R9, UR4, RZ ;  /* 0x0000000409117c10 */ /* 0x008fe2000ff1e0ff */
[----:B------:R-:W-:Y:S01]  /*50c0*/  STG.E [R74.64], R16 ;  /* 0x000000104a007986 */ /* 0x000fe2000c101924 */
[----:B------:R-:W-:Y:S02]  /*50d0*/  LEA R32, P2, R15, c[0x0][0x170], 0x2 ;  /* 0x00005c000f207a11 */ /* 0x000fe400078410ff */
[----:B------:R-:W-:-:S02]  /*50e0*/  LEA.HI.X R57, R13, c[0x0][0x174], R22, 0x2, P1 ;  /* 0x00005d000d397a11 */ /* 0x000fc400008f1416 */
[C---:B------:R-:W-:Y:S02]  /*50f0*/  IADD3 R4, R2.reuse, 0xe8, RZ ;  /* 0x000000e802047810 */ /* 0x040fe40007ffe0ff */
[----:B------:R-:W-:Y:S01]  /*5100*/  IADD3 R13, R2, 0xec, RZ ;  /* 0x000000ec020d7810 */ /* 0x000fe20007ffe0ff */
[----:B------:R-:W-:Y:S01]  /*5110*/  STG.E [R56.64], R14 ;  /* 0x0000000e38007986 */ /* 0x000fe2000c101924 */
[----:B------:R-:W-:Y:S02]  /*5120*/  LEA.HI.X.SX32 R22, R9, UR7, 0x1, P0 ;  /* 0x0000000709167c11 */ /* 0x000fe400080f0eff */
[----:B------:R-:W-:Y:S02]  /*5130*/  LEA.HI.X R33, R15, c[0x0][0x174], R24, 0x2, P2 ;  /* 0x00005d000f217a11 */ /* 0x000fe400010f1418 */
[----:B------:R-:W-:Y:S02]  /*5140*/  LEA R62, P0, R17, c[0x0][0x170], 0x2 ;  /* 0x00005c00113e7a11 */ /* 0x000fe400078010ff */
[----:B------:R-:W-:Y:S01]  /*5150*/  IADD3 R15, P1, R4, UR4, RZ ;  /* 0x00000004040f7c10 */ /* 0x000fe2000ff3e0ff */
[----:B------:R-:W-:Y:S01]  /*5160*/  STG.E [R32.64], R12 ;  /* 0x0000000c20007986 */ /* 0x000fe2000c101924 */
[----:B------:R-:W-:-:S02]  /*5170*/  IADD3 R9, P2, R13, UR4, RZ ;  /* 0x000000040d097c10 */ /* 0x000fc4000ff5e0ff */
[----:B------:R-:W-:Y:S02]  /*5180*/  LEA.HI.X R63, R17, c[0x0][0x174], R22, 0x2, P0 ;  /* 0x00005d00113f7a11 */ /* 0x000fe400000f1416 */
[----:B------:R-:W-:Y:S02]  /*5190*/  LEA.HI.X.SX32 R22, R4, UR7, 0x1, P1 ;  /* 0x0000000704167c11 */ /* 0x000fe400088f0eff */
[----:B------:R-:W-:Y:S01]  /*51a0*/  LEA.HI.X.SX32 R4, R13, UR7, 0x1, P2 ;  /* 0x000000070d047c11 */ /* 0x000fe200090f0eff */
[----:B------:R-:W-:Y:S01]  /*51b0*/  STG.E [R62.64], R11 ;  /* 0x0000000b3e007986 */ /* 0x000fe2000c101924 */
[----:B------:R-:W-:Y:S02]  /*51c0*/  LEA R34, P1, R9, c[0x0][0x170], 0x2 ;  /* 0x00005c0009227a11 */ /* 0x000fe400078210ff */
[----:B------:R-:W-:Y:S02]  /*51d0*/  LEA R36, P0, R15, c[0x0][0x170], 0x2 ;  /* 0x00005c000f247a11 */ /* 0x000fe400078010ff */
[----:B------:R-:W-:-:S02]  /*51e0*/  LEA.HI.X R35, R9, c[0x0][0x174], R4, 0x2, P1 ;  /* 0x00005d0009237a11 */ /* 0x000fc400008f1404 */
[----:B------:R-:W-:Y:S02]  /*51f0*/  IADD3 R4, R2, 0xf0, RZ ;  /* 0x000000f002047810 */ /* 0x000fe40007ffe0ff */
[----:B------:R-:W-:Y:S02]  /*5200*/  LEA.HI.X R37, R15, c[0x0][0x174], R22, 0x2, P0 ;  /* 0x00005d000f257a11 */ /* 0x000fe400000f1416 */
[----:B------:R-:W-:Y:S02]  /*5210*/  IADD3 R19, P0, R4, UR4, RZ ;  /* 0x0000000404137c10 */ /* 0x000fe4000ff1e0ff */
[C---:B------:R-:W-:Y:S01]  /*5220*/  IADD3 R9, R2.reuse, 0xf4, RZ ;  /* 0x000000f402097810 */ /* 0x040fe20007ffe0ff */
[----:B------:R-:W-:Y:S01]  /*5230*/  STG.E [R36.64], R10 ;  /* 0x0000000a24007986 */ /* 0x000fe2000c101924 */
[C---:B------:R-:W-:Y:S02]  /*5240*/  IADD3 R13, R2.reuse, 0xf8, RZ ;  /* 0x000000f8020d7810 */ /* 0x040fe40007ffe0ff */
[----:B------:R-:W-:Y:S01]  /*5250*/  IADD3 R2, R2, 0xfc, RZ ;  /* 0x000000fc02027810 */ /* 0x000fe20007ffe0ff */
[----:B------:R-:W-:Y:S01]  /*5260*/  STG.E [R34.64], R8 ;  /* 0x0000000822007986 */ /* 0x000fe2000c101924 */
[----:B------:R-:W-:-:S02]  /*5270*/  LEA.HI.X.SX32 R22, R4, UR7, 0x1, P0 ;  /* 0x0000000704167c11 */ /* 0x000fc400080f0eff */
[----:B------:R-:W-:Y:S02]  /*5280*/  LEA R84, P0, R19, c[0x0][0x170], 0x2 ;  /* 0x00005c0013547a11 */ /* 0x000fe400078010ff */
[----:B------:R-:W-:Y:S02]  /*5290*/  IADD3 R17, P1, R9, UR4, RZ ;  /* 0x0000000409117c10 */ /* 0x000fe4000ff3e0ff */
[----:B------:R-:W-:Y:S02]  /*52a0*/  IADD3 R15, P2, R13, UR4, RZ ;  /* 0x000000040d0f7c10 */ /* 0x000fe4000ff5e0ff */
[----:B------:R-:W-:Y:S02]  /*52b0*/  IADD3 R4, P3, R2, UR4, RZ ;  /* 0x0000000402047c10 */ /* 0x000fe4000ff7e0ff */
[----:B------:R-:W-:Y:S02]  /*52c0*/  LEA.HI.X R85, R19, c[0x0][0x174], R22, 0x2, P0 ;  /* 0x00005d0013557a11 */ /* 0x000fe400000f1416 */
[----:B------:R-:W-:-:S02]  /*52d0*/  LEA.HI.X.SX32 R24, R9, UR7, 0x1, P1 ;  /* 0x0000000709187c11 */ /* 0x000fc400088f0eff */
[----:B----4-:R-:W-:Y:S01]  /*52e0*/  LEA R50, P0, R17, c[0x0][0x170], 0x2 ;  /* 0x00005c0011327a11 */ /* 0x010fe200078010ff */
[----:B------:R-:W-:Y:S01]  /*52f0*/  STG.E [R84.64], R6 ;  /* 0x0000000654007986 */ /* 0x000fe2000c101924 */
[----:B------:R-:W-:Y:S02]  /*5300*/  LEA.HI.X.SX32 R22, R13, UR7, 0x1, P2 ;  /* 0x000000070d167c11 */ /* 0x000fe400090f0eff */
[----:B------:R-:W-:Y:S02]  /*5310*/  LEA R40, P1, R15, c[0x0][0x170], 0x2 ;  /* 0x00005c000f287a11 */ /* 0x000fe400078210ff */
[----:B------:R-:W-:Y:S02]  /*5320*/  LEA.HI.X.SX32 R9, R2, UR7, 0x1, P3 ;  /* 0x0000000702097c11 */ /* 0x000fe400098f0eff */
[----:B------:R-:W-:Y:S02]  /*5330*/  LEA R38, P2, R4, c[0x0][0x170], 0x2 ;  /* 0x00005c0004267a11 */ /* 0x000fe400078410ff */
[----:B------:R-:W-:-:S02]  /*5340*/  LEA.HI.X R51, R17, c[0x0][0x174], R24, 0x2, P0 ;  /* 0x00005d0011337a11 */ /* 0x000fc400000f1418 */
[----:B------:R-:W-:Y:S02]  /*5350*/  LEA.HI.X R41, R15, c[0x0][0x174], R22, 0x2, P1 ;  /* 0x00005d000f297a11 */ /* 0x000fe400008f1416 */
[----:B------:R-:W-:Y:S01]  /*5360*/  LEA.HI.X R39, R4, c[0x0][0x174], R9, 0x2, P2 ;  /* 0x00005d0004277a11 */ /* 0x000fe200010f1409 */
[----:B------:R-:W-:Y:S04]  /*5370*/  STG.E [R50.64], R5 ;  /* 0x0000000532007986 */ /* 0x000fe8000c101924 */
[----:B------:R-:W-:Y:S04]  /*5380*/  STG.E [R40.64], R3 ;  /* 0x0000000328007986 */ /* 0x000fe8000c101924 */
[----:B------:R-:W-:Y:S01]  /*5390*/  STG.E [R38.64], R0 ;  /* 0x0000000026007986 */ /* 0x000fe2000c101924 */
[----:B------:R-:W-:Y:S05]  /*53a0*/  EXIT ;  /* 0x000000000000794d */ /* 0x000fea0003800000 */
.L_x_4556:
        /* <DEDUP_REMOVED lines=20> */
.L_x_4557:
[----:B------:R-:W-:Y:S01]  /*54f0*/  IMAD.MOV.U32 R15, RZ, RZ, -0x800001 ;  /* 0xff7fffffff0f7424 */ /* 0x000fe200078e00ff */
[----:B------:R-:W-:Y:S01]  /*5500*/  MOV R12, 0x5550 ;  /* 0x00005550000c7802 */ /* 0x000fe20000000f00 */
[----:B------:R-:W-:Y:S02]  /*5510*/  IMAD.MOV.U32 R10, RZ, RZ, 0x10 ;  /* 0x00000010ff0a7424 */ /* 0x000fe400078e00ff */
[----:B------:R-:W-:Y:S02]  /*5520*/  IMAD.MOV.U32 R16, RZ, RZ, 0x1f ;  /* 0x0000001fff107424 */ /* 0x000fe400078e00ff */
[----:B------:R-:W-:Y:S02]  /*5530*/  IMAD.MOV.U32 R17, RZ, RZ, -0x1 ;  /* 0xffffffffff117424 */ /* 0x000fe400078e00ff */
[----:B0-----:R-:W-:Y:S05]  /*5540*/  CALL.REL.NOINC `($__internal_108_$__cuda_sm70_shflsync_bfly_p) ;  /* 0x000001a000007944 */ /* 0x001fea0003c00000 */
[----:B01----:R-:W-:Y:S05]  /*5550*/  BRA `(.L_x_4589) ;  /* 0xffffacb000007947 */ /* 0x003fea000383ffff */
.L_x_4558:
[----:B------:R-:W-:Y:S01]  /*5560*/  IMAD.MOV.U32 R10, RZ, RZ, 0x8 ;  /* 0x00000008ff0a7424 */ /* 0x000fe200078e00ff */
[----:B------:R-:W-:Y:S01]  /*5570*/  MOV R12, 0x55b0 ;  /* 0x000055b0000c7802 */ /* 0x000fe20000000f00 */
[----:B------:R-:W-:Y:S02]  /*5580*/  IMAD.MOV.U32 R16, RZ, RZ, 0x1f ;  /* 0x0000001fff107424 */ /* 0x000fe400078e00ff */
[----:B------:R-:W-:-:S02]  /*5590*/  IMAD.MOV.U32 R17, RZ, RZ, -0x1 ;  /* 0xffffffffff117424 */ /* 0x000fc400078e00ff */
[----:B0-----:R-:W-:Y:S05]  /*55a0*/  CALL.REL.NOINC `($__internal_108_$__cuda_sm70_shflsync_bfly_p) ;  /* 0x0000014000007944 */ /* 0x001fea0003c00000 */
[----:B01----:R-:W-:Y:S01]  /*55b0*/  FMNMX.FTZ R15, R15, R10, !PT ;  /* 0x0000000a0f0f7209 */ /* 0x003fe20007810000 */
[----:B------:R-:W-:Y:S01]  /*55c0*/  IMAD.MOV.U32 R10, RZ, RZ, 0x4 ;  /* 0x00000004ff0a7424 */ /* 0x000fe200078e00ff */
[----:B------:R-:W-:Y:S01]  /*55d0*/  MOV R12, 0x5610 ;  /* 0x00005610000c7802 */ /* 0x000fe20000000f00 */
[----:B------:R-:W-:-:S02]  /*55e0*/  IMAD.MOV.U32 R16, RZ, RZ, 0x1f ;  /* 0x0000001fff107424 */ /* 0x000fc400078e00ff */
[----:B------:R-:W-:Y:S02]  /*55f0*/  IMAD.MOV.U32 R17, RZ, RZ, -0x1 ;  /* 0xffffffffff117424 */ /* 0x000fe400078e00ff */
[----:B------:R-:W-:Y:S05]  /*5600*/  CALL.REL.NOINC `($__internal_108_$__cuda_sm70_shflsync_bfly_p) ;  /* 0x000000e000007944 */ /* 0x000fea0003c00000 */
[----:B01----:R-:W-:Y:S01]  /*5610*/  FMNMX.FTZ R15, R15, R10, !PT ;  /* 0x0000000a0f0f7209 */ /* 0x003fe20007810000 */
[----:B------:R-:W-:Y:S01]  /*5620*/  IMAD.MOV.U32 R10, RZ, RZ, 0x2 ;  /* 0x00000002ff0a7424 */ /* 0x000fe200078e00ff */
[----:B------:R-:W-:Y:S01]  /*5630*/  MOV R12, 0x5670 ;  /* 0x00005670000c7802 */ /* 0x000fe20000000f00 */
[----:B------:R-:W-:Y:S02]  /*5640*/  IMAD.MOV.U32 R16, RZ, RZ, 0x1f ;  /* 0x0000001fff107424 */ /* 0x000fe400078e00ff */
[----:B------:R-:W-:Y:S02]  /*5650*/  IMAD.MOV.U32 R17, RZ, RZ, -0x1 ;  /* 0xffffffffff117424 */ /* 0x000fe400078e00ff */
[----:B------:R-:W-:Y:S05]  /*5660*/  CALL.REL.NOINC `($__internal_108_$__cuda_sm70_shflsync_bfly_p) ;  /* 0x0000008000007944 */ /* 0x000fea0003c00000 */
[----:B01----:R-:W-:Y:S01]  /*5670*/  FMNMX.FTZ R15, R15, R10, !PT ;  /* 0x0000000a0f0f7209 */ /* 0x003fe20007810000 */
[----:B------:R-:W-:Y:S01]  /*5680*/  IMAD.MOV.U32 R10, RZ, RZ, 0x1 ;  /* 0x00000001ff0a7424 */ /* 0x000fe200078e00ff */
[----:B------:R-:W-:Y:S01]  /*5690*/  MOV R12, 0x56d0 ;  /* 0x000056d0000c7802 */ /* 0x000fe20000000f00 */
[----:B------:R-:W-:Y:S02]  /*56a0*/  IMAD.MOV.U32 R16, RZ, RZ, 0x1f ;  /* 0x0000001fff107424 */ /* 0x000fe400078e00ff */
[----:B------:R-:W-:-:S02]  /*56b0*/  IMAD.MOV.U32 R17, RZ, RZ, -0x1 ;  /* 0xffffffffff117424 */ /* 0x000fc400078e00ff */
[----:B------:R-:W-:Y:S05]  /*56c0*/  CALL.REL.NOINC `($__internal_108_$__cuda_sm70_shflsync_bfly_p) ;  /* 0x0000002000007944 */ /* 0x000fea0003c00000 */
[----:B-1----:R-:W-:Y:S01]  /*56d0*/  IMAD.MOV.U32 R12, RZ, RZ, R10 ;  /* 0x000000ffff0c7224 */ /* 0x002fe200078e000a */
[----:B0-----:R-:W-:Y:S05]  /*56e0*/  BRA `(.L_x_4590) ;  /* 0xffffabc000007947 */ /* 0x001fea000383ffff */
        .weak           $__internal_108_$__cuda_sm70_shflsync_bfly_p
        .type           $__internal_108_$__cuda_sm70_shflsync_bfly_p,@function
        .size           $__internal_108_$__cuda_sm70_shflsync_bfly_p,(.L_x_24769 - $__internal_108_$__cuda_sm70_shflsync_bfly_p)
$__internal_108_$__cuda_sm70_shflsync_bfly_p:
[----:B------:R-:W-:Y:S01]  /*56f0*/  IMAD.MOV.U32 R13, RZ, RZ, 0x0 ;  /* 0x00000000ff0d7424 */ /* 0x000fe200078e00ff */
[----:B------:R-:W-:Y:S04]  /*5700*/  WARPSYNC R17 ;  /* 0x0000001100007348 */ /* 0x000fe80003800000 */
[----:B------:R0:W1:Y:S01]  /*5710*/  SHFL.BFLY PT, R10, R15, R10, R16 ;  /* 0x0c00000a0f0a7389 */ /* 0x00006200000e0010 */
[----:B------:R-:W-:Y:S05]  /*5720*/  RET.REL.NODEC R12 `(_ZN4vllm25paged_attention_v2_kernelIfhLi256ELi32ELi128ELNS_18Fp8KVCacheDataTypeE2ELb0ELi512EEEvPfS2_PT_PKS3_PKT0_S9_ifPKiSB_iPKfiiiSD_SD_iiiii) ;  /* 0xffffa8d00c007950 */ /* 0x000fea0003c3ffff */
.L_x_4591:
        /* <DEDUP_REMOVED lines=13> */
.L_x_24769:


//--------------------- .text._ZN4vllm25paged_attention_v2_kernelIfhLi192ELi32ELi128ELNS_18Fp8KVCacheDataTypeE2ELb0ELi512EEEvPfS2_PT_PKS3_PKT0_S9_ifPKiSB_iPKfiiiSD_SD_iiiii --------------------------
	.section	.text._ZN4vllm25paged_attention_v2_kernelIfhLi192ELi32ELi128ELNS_18Fp8KVCacheDataTypeE2ELb0ELi512EEEvPfS2_PT_PKS3_PKT0_S9_ifPKiSB_iPKfiiiSD_SD_iiiii,"ax",@progbits
	.sectioninfo	@"SHI_REGISTERS=72"
	.align	128
        .global         _ZN4vllm25paged_attention_v2_kernelIfhLi192ELi32ELi128ELNS_18Fp8KVCacheDataTypeE2ELb0ELi512EEEvPfS2_PT_PKS3_PKT0_S9_ifPKiSB_iPKfiiiSD_SD_iiiii
        .type           _ZN4vllm25paged_attention_v2_kernelIfhLi192ELi32ELi128ELNS_18Fp8KVCacheDataTypeE2ELb0ELi512EEEvPfS2_PT_PKS3_PKT0_S9_ifPKiSB_iPKfiiiSD_SD_iiiii,@function
        .size           _ZN4vllm25paged_attention_v2_kernelIfhLi192ELi32ELi128ELNS_18Fp8KVCacheDataTypeE2ELb0ELi512EEEvPfS2_PT_PKS3_PKT0_S9_ifPKiSB_iPKfiiiSD_SD_iiiii,(.L_x_24770 - _ZN4vllm25paged_attention_v2_kernelIfhLi192ELi32ELi128ELNS_18Fp8KVCacheDataTypeE2ELb0ELi512EEEvPfS2_PT_PKS3_PKT0_S9_ifPKiSB_iPKfiiiSD_SD_iiiii)
        .other          _ZN4vllm25paged_attention_v2_kernelIfhLi192ELi32ELi128ELNS_18Fp8KVCacheDataTypeE2ELb0ELi512EEEvPfS2_PT_PKS3_PKT0_S9_ifPKiSB_iPKfiiiSD_SD_iiiii,@"STO_CUDA_ENTRY STV_DEFAULT"
_ZN4vllm25paged_attention_v2_kernelIfhLi192ELi32ELi128ELNS_18Fp8KVCacheDataTypeE2ELb0ELi512EEEvPfS2_PT_PKS3_PKT0_S9_ifPKiSB_iPKfiiiSD_SD_iiiii:
.text._ZN4vllm25paged_attention_v2_kernelIfhLi192ELi32ELi128ELNS_18Fp8KVCacheDataTypeE2ELb0ELi512EEEvPfS2_PT_PKS3_PKT0_S9_ifPKiSB_iPKfiiiSD_SD_iiiii:
        /* <DEDUP_REMOVED lines=33> */
.L_x_4625:
        /* <DEDUP_REMOVED lines=10> */
.L_x_4626:
        /* <DEDUP_REMOVED lines=10> */
[----:B--2---:R-:W-:Y:S01]  /*0350*/  FMNMX.FTZ R13, R11, R12, !PT ;  /* 0x0000000c0b0d7209 */ /* 0x004fe20007810000 */
[----:B------:R-:W-:-:S04]  /*0360*/  IMAD.MOV.U32 R11, RZ, RZ, RZ ;  /* 0x000000ffff0b7224 */ /* 0x000fc800078e00ff */
[----:B------:R-:W2:Y:S02]  /*0370*/  SHFL.BFLY PT, R10, R13, 0x1, 0x1f ;  /* 0x0c201f000d0a7f89 */ /* 0x000ea400000e0000 */
[----:B--2---:R-:W-:-:S06]  /*0380*/  FMNMX.FTZ R10, R13, R10, !PT ;  /* 0x0000000a0d0a7209 */ /* 0x004fcc0007810000 */
[----:B------:R-:W2:Y:S01]  /*0390*/  SHFL.IDX PT, R10, R10, RZ, 0x1f ;  /* 0x00001fff0a0a7589 */ /* 0x000ea200000e0000 */
[----:B------:R-:W-:Y:S05]  /*03a0*/  @P1 BRA `(.L_x_4596) ;  /* 0x00000e0000001947 */ /* 0x000fea0003800000 */
[----:B------:R-:W-:Y:S01]  /*03b0*/  IMAD.MOV.U32 R11, RZ, RZ, -0x10 ;  /* 0xfffffff0ff0b7424 */ /* 0x000fe200078e00ff */
[----:B------:R-:W-:Y:S01]  /*03c0*/  BSSY B1, `(.L_x_4597) ;  /* 0x000001d000017945 */ /* 0x000fe20003800000 */
[----:B-1----:R-:W-:Y:S02]  /*03d0*/  IMAD.MOV.U32 R14, RZ, RZ, R24 ;  /* 0x000000ffff0e7224 */ /* 0x002fe400078e0018 */
        /* <DEDUP_REMOVED lines=16> */
.L_x_4599:
        /* <DEDUP_REMOVED lines=11> */
.L_x_4598:
[----:B------:R-:W-:Y:S05]  /*0590*/  BSYNC B1 ;  /* 0x0000000000017941 */ /* 0x000fea0003800000 */
.L_x_4597:
        /* <DEDUP_REMOVED lines=10> */
.L_x_4602:
        /* <DEDUP_REMOVED lines=14> */
[----:B------:R-:W-:-:S03]  /*0720*/  FMUL.FTZ R15, R15, 1.4426950216293334961 ;  /* 0x3fb8aa3b0f0f7820 */ /* 0x000fc60000410000 */
[----:B------:R-:W2:Y:S01]  /*0730*/  LDS R37, [R12+0x1200] ;  /* 0x001200000c257984 */ /* 0x000ea20000000800 */
[C---:B---3--:R-:W-:Y:S02]  /*0740*/  FADD.FTZ R17, -R10.reuse, R17 ;  /* 0x000000110a117221 */ /* 0x048fe40000010100 */
[C---:B----4-:R-:W-:Y:S01]  /*0750*/  FADD.FTZ R19, -R10.reuse, R19 ;  /* 0x000000130a137221 */ /* 0x050fe20000010100 */
[----:B------:R-:W3:Y:S01]  /*0760*/  LDS R39, [R12+0x1400] ;  /* 0x001400000c277984 */ /* 0x000ee20000000800 */
[----:B------:R-:W-:Y:S01]  /*0770*/  FMUL.FTZ R17, R17, 1.4426950216293334961 ;  /* 0x3fb8aa3b11117820 */ /* 0x000fe20000410000 */
[----:B------:R-:W4:Y:S01]  /*0780*/  MUFU.EX2 R15, R15 ;  /* 0x0000000f000f7308 */ /* 0x000f220000000800 */
[----:B------:R-:W-:Y:S01]  /*0790*/  FMUL.FTZ R19, R19, 1.4426950216293334961 ;  /* 0x3fb8aa3b13137820 */ /* 0x000fe20000410000 */
[----:B------:R-:W3:Y:S01]  /*07a0*/  LDS R41, [R12+0x1600] ;  /* 0x001600000c297984 */ /* 0x000ee20000000800 */
[C---:B-----5:R-:W-:Y:S02]  /*07b0*/  FADD.FTZ R21, -R10.reuse, R21 ;  /* 0x000000150a157221 */ /* 0x060fe40000010100 */
[C---:B------:R-:W-:Y:S01]  /*07c0*/  FADD.FTZ R23, -R10.reuse, R23 ;  /* 0x000000170a177221 */ /* 0x040fe20000010100 */
[----:B------:R-:W5:Y:S01]  /*07d0*/  LDS R43, [R12+0x1800] ;  /* 0x001800000c2b7984 */ /* 0x000f620000000800 */
[----:B------:R-:W-:Y:S01]  /*07e0*/  FMUL.FTZ R21, R21, 1.4426950216293334961 ;  /* 0x3fb8aa3b15157820 */ /* 0x000fe20000410000 */
[----:B------:R-:W0:Y:S01]  /*07f0*/  MUFU.EX2 R17, R17 ;  /* 0x0000001100117308 */ /* 0x000e220000000800 */
[----:B------:R-:W-:Y:S01]  /*0800*/  FMUL.FTZ R23, R23, 1.4426950216293334961 ;  /* 0x3fb8aa3b17177820 */ /* 0x000fe20000410000 */
[----:B------:R-:W5:Y:S01]  /*0810*/  LDS R45, [R12+0x1a00] ;  /* 0x001a00000c2d7984 */ /* 0x000f620000000800 */
[----:B0-----:R-:W-:-:S02]  /*0820*/  FADD.FTZ R25, -R10, R25 ;  /* 0x000000190a197221 */ /* 0x001fc40000010100 */
[C---:B------:R-:W-:Y:S02]  /*0830*/  FADD.FTZ R27, -R10.reuse, R27 ;  /* 0x0000001b0a1b7221 */ /* 0x040fe40000010100 */
[----:B------:R-:W-:Y:S01]  /*0840*/  FMUL.FTZ R25, R25, 1.4426950216293334961 ;  /* 0x3fb8aa3b19197820 */ /* 0x000fe20000410000 */
[----:B------:R-:W0:Y:S01]  /*0850*/  MUFU.EX2 R19, R19 ;  /* 0x0000001300137308 */ /* 0x000e220000000800 */
[----:B----4-:R-:W-:Y:S01]  /*0860*/  FADD.FTZ R16, R15, R11 ;  /* 0x0000000b0f107221 */ /* 0x010fe20000010000 */
[----:B------:R-:W-:Y:S01]  /*0870*/  STS [R12+-0x400], R15 ;  /* 0xfffc000f0c007388 */ /* 0x000fe20000000800 */
[----:B------:R-:W-:Y:S02]  /*0880*/  FMUL.FTZ R27, R27, 1.4426950216293334961 ;  /* 0x3fb8aa3b1b1b7820 */ /* 0x000fe40000410000 */
[C---:B------:R-:W-:Y:S02]  /*0890*/  FADD.FTZ R29, -R10.reuse, R29 ;  /* 0x0000001d0a1d7221 */ /* 0x040fe40000010100 */
[----:B------:R-:W-:Y:S01]  /*08a0*/  FADD.FTZ R31, -R10, R31 ;  /* 0x0000001f0a1f7221 */ /* 0x000fe20000010100 */
[----:B------:R-:W4:Y:S01]  /*08b0*/  MUFU.EX2 R21, R21 ;  /* 0x0000001500157308 */ /* 0x000f220000000800 */
[----:B------:R-:W-:Y:S01]  /*08c0*/  FADD.FTZ R16, R16, R17 ;  /* 0x0000001110107221 */ /* 0x000fe20000010000 */
[----:B------:R-:W-:Y:S01]  /*08d0*/  STS [R12+-0x200], R17 ;  /* 0xfffe00110c007388 */ /* 0x000fe20000000800 */
[----:B------:R-:W-:-:S02]  /*08e0*/  FMUL.FTZ R29, R29, 1.4426950216293334961 ;  /* 0x3fb8aa3b1d1d7820 */ /* 0x000fc40000410000 */
[----:B------:R-:W-:Y:S02]  /*08f0*/  FMUL.FTZ R31, R31, 1.4426950216293334961 ;  /* 0x3fb8aa3b1f1f7820 */ /* 0x000fe40000410000 */
[----:B------:R-:W-:Y:S01]  /*0900*/  FADD.FTZ R33, -R10, R33 ;  /* 0x000000210a217221 */ /* 0x000fe20000010100 */
[----:B------:R-:W3:Y:S01]  /*0910*/  MUFU.EX2 R23, R23 ;  /* 0x0000001700177308 */ /* 0x000ee20000000800 */
[----:B0-----:R-:W-:Y:S01]  /*0920*/  FADD.FTZ R16, R16, R19 ;  /* 0x0000001310107221 */ /* 0x001fe20000010000 */
[----:B------:R-:W-:Y:S01]  /*0930*/  STS [R12], R19 ;  /* 0x000000130c007388 */ /* 0x000fe20000000800 */
[----:B------:R-:W-:Y:S02]  /*0940*/  FMUL.FTZ R33, R33, 1.4426950216293334961 ;  /* 0x3fb8aa3b21217820 */ /* 0x000fe40000410000 */
[C---:B-1----:R-:W-:Y:S02]  /*0950*/  FADD.FTZ R35, -R10.reuse, R35 ;  /* 0x000000230a237221 */ /* 0x042fe40000010100 */
[----:B--2---:R-:W-:Y:S01]  /*0960*/  FADD.FTZ R37, -R10, R37 ;  /* 0x000000250a257221 */ /* 0x004fe20000010100 */
[----:B------:R-:W0:Y:S01]  /*0970*/  MUFU.EX2 R25, R25 ;  /* 0x0000001900197308 */ /* 0x000e220000000800 */
[----:B----4-:R-:W-:Y:S01]  /*0980*/  FADD.FTZ R16, R16, R21 ;  /* 0x0000001510107221 */ /* 0x010fe20000010000 */
[----:B------:R-:W-:Y:S01]  /*0990*/  STS [R12+0x200], R21 ;  /* 0x000200150c007388 */ /* 0x000fe20000000800 */
[----:B------:R-:W-:-:S02]  /*09a0*/  FMUL.FTZ R35, R35, 1.4426950216293334961 ;  /* 0x3fb8aa3b23237820 */ /* 0x000fc40000410000 */
[----:B------:R-:W-:Y:S02]  /*09b0*/  FMUL.FTZ R37, R37, 1.4426950216293334961 ;  /* 0x3fb8aa3b25257820 */ /* 0x000fe40000410000 */
[----:B---3--:R-:W-:Y:S01]  /*09c0*/  FADD.FTZ R39, -R10, R39 ;  /* 0x000000270a277221 */ /* 0x008fe20000010100 */
[----:B------:R-:W1:Y:S01]  /*09d0*/  MUFU.EX2 R27, R27 ;  /* 0x0000001b001b7308 */ /* 0x000e620000000800 */
[----:B------:R-:W-:Y:S01]  /*09e0*/  FADD.FTZ R16, R16, R23 ;  /* 0x0000001710107221 */ /* 0x000fe20000010000 */
[----:B------:R-:W-:Y:S01]  /*09f0*/  STS [R12+0x400], R23 ;  /* 0x000400170c007388 */ /* 0x000fe20000000800 */
[----:B------:R-:W-:Y:S02]  /*0a00*/  FMUL.FTZ R39, R39, 1.4426950216293334961 ;  /* 0x3fb8aa3b27277820 */ /* 0x000fe40000410000 */
[C---:B------:R-:W-:Y:S02]  /*0a10*/  FADD.FTZ R41, -R10.reuse, R41 ;  /* 0x000000290a297221 */ /* 0x040fe40000010100 */
[----:B-----5:R-:W-:Y:S01]  /*0a20*/  FADD.FTZ R43, -R10, R43 ;  /* 0x0000002b0a2b7221 */ /* 0x020fe20000010100 */
[----:B------:R-:W2:Y:S01]  /*0a30*/  MUFU.EX2 R29, R29 ;  /* 0x0000001d001d7308 */ /* 0x000ea20000000800 */
[----:B0-----:R-:W-:Y:S01]  /*0a40*/  FADD.FTZ R16, R16, R25 ;  /* 0x0000001910107221 */ /* 0x001fe20000010000 */
[----:B------:R-:W-:Y:S01]  /*0a50*/  STS [R12+0x600], R25 ;  /* 0x000600190c007388 */ /* 0x000fe20000000800 */
[----:B------:R-:W-:-:S02]  /*0a60*/  FMUL.FTZ R41, R41, 1.4426950216293334961 ;  /* 0x3fb8aa3b29297820 */ /* 0x000fc40000410000 */
        /* <DEDUP_REMOVED lines=33> */
.L_x_4601:
[----:B------:R-:W-:Y:S05]  /*0c80*/  BSYNC B1 ;  /* 0x0000000000017941 */ /* 0x000fea0003800000 */
.L_x_4600:
        /* <DEDUP_REMOVED lines=55> */
.L_x_4604:
[----:B------:R-:W-:Y:S05]  /*1000*/  BSYNC B1 ;  /* 0x0000000000017941 */ /* 0x000fea0003800000 */
.L_x_4603:
        /* <DEDUP_REMOVED lines=26> */
.L_x_4596:
[----:B------:R-:W-:Y:S05]  /*11b0*/  BSYNC B0 ;  /* 0x0000000000007941 */ /* 0x000fea0003800000 */
.L_x_4595:
        /* <DEDUP_REMOVED lines=44> */
.L_x_4609:
        /* <DEDUP_REMOVED lines=8> */
.L_x_4608:
[----:B------:R-:W-:Y:S05]  /*1500*/  BSYNC B1 ;  /* 0x0000000000017941 */ /* 0x000fea0003800000 */
.L_x_4607:
        /* <DEDUP_REMOVED lines=10> */
.L_x_4612:
        /* <DEDUP_REMOVED lines=33> */
[----:B------:R-:W-:-:S03]  /*17c0*/  FMUL.FTZ R31, R3, R34 ;  /* 0x00000022031f7220 */ /* 0x000fc60000410000 */
[----:B------:R5:W-:Y:S01]  /*17d0*/  STS [R4+0x600], R23 ;  /* 0x0006001704007388 */ /* 0x000be20000000800 */
[C---:B-1----:R-:W-:Y:S02]  /*17e0*/  FMUL.FTZ R15, R3.reuse, R36 ;  /* 0x00000024030f7220 */ /* 0x042fe40000410000 */
[C---:B---3--:R-:W-:Y:S01]  /*17f0*/  FMUL.FTZ R17, R3.reuse, R38 ;  /* 0x0000002603117220 */ /* 0x048fe20000410000 */
        /* <DEDUP_REMOVED lines=15> */
.L_x_4611:
[----:B------:R-:W-:Y:S05]  /*18f0*/  BSYNC B1 ;  /* 0x0000000000017941 */ /* 0x000fea0003800000 */
.L_x_4610:
        /* <DEDUP_REMOVED lines=31> */
.L_x_4614:
[----:B------:R-:W-:Y:S05]  /*1af0*/  BSYNC B1 ;  /* 0x0000000000017941 */ /* 0x000fea0003800000 */
.L_x_4613:
        /* <DEDUP_REMOVED lines=14> */
.L_x_4606:
[----:B------:R-:W-:Y:S05]  /*1be0*/  BSYNC B0 ;  /* 0x0000000000007941 */ /* 0x000fea0003800000 */
.L_x_4605:
[----:B------:R-:W-:Y:S01]  /*1bf0*/  BAR.SYNC.DEFER_BLOCKING 0x0 ;  /* 0x0000000000007b1d */ /* 0x000fe20000010000 */
[C---:B------:R-:W-:Y:S01]  /*1c00*/  ISETP.NE.AND P2, PT, R24.reuse, RZ, PT ;  /* 0x000000ff1800720c */ /* 0x040fe20003f45270 */
[----:B------:R-:W-:Y:S01]  /*1c10*/  IMAD R25, R7, 0xc0, RZ ;  /* 0x000000c007197824 */ /* 0x000fe200078e02ff */
        /* <DEDUP_REMOVED lines=21> */
.L_x_4616:
[----:B------:R-:W-:Y:S05]  /*1d70*/  BSYNC B0 ;  /* 0x0000000000007941 */ /* 0x000fea0003800000 */
.L_x_4615:
[----:B------:R-:W-:Y:S01]  /*1d80*/  BAR.SYNC.DEFER_BLOCKING 0x0 ;  /* 0x0000000000007b1d */ /* 0x000fe20000010000 */
[----:B------:R-:W-:Y:S01]  /*1d90*/  IMAD.MOV.U32 R31, RZ, RZ, RZ ;  /* 0x000000ffff1f7224 */ /* 0x000fe200078e00ff */
[----:B------:R-:W-:Y:S01]  /*1da0*/  CS2R R32, SRZ ;  /* 0x0000000000207805 */ /* 0x000fe2000001ff00 */
[----:B------:R-:W-:Y:S01]  /*1db0*/  IMAD.MOV.U32 R65, RZ, RZ, RZ ;  /* 0x000000ffff417224 */ /* 0x000fe200078e00ff */
[----:B------:R-:W-:Y:S01]  /*1dc0*/  CS2R R52, SRZ ;  /* 0x0000000000347805 */ /* 0x000fe2000001ff00 */
[----:B------:R-:W-:Y:S01]  /*1dd0*/  IMAD.MOV.U32 R37, RZ, RZ, RZ ;  /* 0x000000ffff257224 */ /* 0x000fe200078e00ff */
[----:B------:R-:W-:Y:S01]  /*1de0*/  BSSY B0, `(.L_x_4617) ;  /* 0x000004f000007945 */ /* 0x000fe20003800000 */
        /* <DEDUP_REMOVED lines=18> */
[----:B--2---:R-:W-:Y:S01]  /*1f10*/  CS2R R10, SRZ ;  /* 0x00000000000a7805 */ /* 0x004fe2000001ff00 */
        /* <DEDUP_REMOVED lines=59> */
.L_x_4618:
[----:B------:R-:W-:Y:S05]  /*22d0*/  BSYNC B0 ;  /* 0x0000000000007941 */ /* 0x000fea0003800000 */
.L_x_4617:
[----:B------:R-:W-:Y:S01]  /*22e0*/  BAR.SYNC.DEFER_BLOCKING 0x0 ;  /* 0x0000000000007b1d */ /* 0x000fe20000010000 */
[----:B------:R-:W-:-:S05]  /*22f0*/  ISETP.GT.OR P1, PT, R24, 0x3f, P0 ;  /* 0x0000003f1800780c */ /* 0x000fca0000724670 */
[----:B------:R-:W-:Y:S08]  /*2300*/  BSSY B0, `(.L_x_4619) ;  /* 0x0000065000007945 */ /* 0x000ff00003800000 */
[----:B------:R-:W-:Y:S05]  /*2310*/  @P1 BRA `(.L_x_4620) ;  /* 0x0000063000001947 */ /* 0x000fea0003800000 */
[----:B0-----:R-:W-:-:S04]  /*2320*/  SHF.R.S32.HI R26, RZ, 0x1f, R5 ;  /* 0x0000001fff1a7819 */ /* 0x001fc80000011405 */
[----:B------:R-:W-:-:S04]  /*2330*/  LEA.HI R26, R26, R5, RZ, 0x3 ;  /* 0x000000051a1a7211 */ /* 0x000fc800078f18ff */
[----:B------:R-:W-:-:S05]  /*2340*/  LEA.HI.SX32 R26, R26, R25, 0x1d ;  /* 0x000000191a1a7211 */ /* 0x000fca00078feaff */
        /* <DEDUP_REMOVED lines=91> */
[----:B-1----:R-:W-:-:S03]  /*2900*/  FADD.FTZ R21, R21, R30 ;  /* 0x0000001e15157221 */ /* 0x002fc60000010000 */
[----:B------:R-:W1:Y:S01]  /*2910*/  LDS R30, [R26.X4+0x300] ;  /* 0x000300001a1e7984 */ /* 0x000e620000004800 */
[----:B--2---:R-:W-:Y:S02]  /*2920*/  FADD.FTZ R0, R0, R34 ;  /* 0x0000002200007221 */ /* 0x004fe40000010000 */
[----:B0-----:R-:W-:Y:S02]  /*2930*/  FADD.FTZ R4, R4, R28 ;  /* 0x0000001c04047221 */ /* 0x001fe40000010000 */
[----:B-1----:R-:W-:Y:S02]  /*2940*/  FADD.FTZ R3, R3, R30 ;  /* 0x0000001e03037221 */ /* 0x002fe40000010000 */
.L_x_4620:
[----:B------:R-:W-:Y:S05]  /*2950*/  BSYNC B0 ;  /* 0x0000000000007941 */ /* 0x000fea0003800000 */
.L_x_4619:
        /* <DEDUP_REMOVED lines=57> */
.L_x_4622:
[----:B------:R-:W-:Y:S05]  /*2cf0*/  BSYNC B0 ;  /* 0x0000000000007941 */ /* 0x000fea0003800000 */
.L_x_4621:
[----:B------:R-:W-:Y:S01]  /*2d00*/  BAR.SYNC.DEFER_BLOCKING 0x0 ;  /* 0x0000000000007b1d */ /* 0x000fe20000010000 */
[----:B------:R-:W-:-:S02]  /*2d10*/  ISETP.GT.OR P1, PT, R24, 0x1f, P0 ;  /* 0x0000001f1800780c */ /* 0x000fc40000724670 */
[----:B------:R-:W-:-:S03]  /*2d20*/  ISETP.GT.U32.AND P2, PT, R27, 0x3e, PT ;  /* 0x0000003e1b00780c */ /* 0x000fc60003f44070 */
[----:B------:R-:W-:Y:S08]  /*2d30*/  BSSY B0, `(.L_x_4623) ;  /* 0x0000065000007945 */ /* 0x000ff00003800000 */
[----:B------:R-:W-:Y:S05]  /*2d40*/  @P1 BRA `(.L_x_4624) ;  /* 0x0000063000001947 */ /* 0x000fea0003800000 */
[----:B------:R-:W-:-:S04]  /*2d50*/  SHF.R.S32.HI R24, RZ, 0x1f, R5 ;  /* 0x0000001fff187819 */ /* 0x000fc80000011405 */
[----:B------:R-:W-:-:S04]  /*2d60*/  LEA.HI R24, R24, R5, RZ, 0x3 ;  /* 0x0000000518187211 */ /* 0x000fc800078f18ff */
[----:B------:R-:W-:-:S05]  /*2d70*/  LEA.HI.SX32 R25, R24, R25, 0x1d ;  /* 0x0000001918197211 */ /* 0x000fca00078feaff */
[----:B------:R-:W1:Y:S04]  /*2d80*/  LDS R24, [R25.X4+0x20] ;  /* 0x0000200019187984 */ /* 0x000e680000004800 */
[----:B0-----:R-:W0:Y:S04]  /*2d90*/  LDS R26, [R25.X4+0x30] ;  /* 0x00003000191a7984 */ /* 0x001e280000004800 */
        /* <DEDUP_REMOVED lines=8> */
[----:B-1----:R-:W-:-:S03]  /*2e20*/  FADD.FTZ R31, R31, R24 ;  /* 0x000000181f1f7221 */ /* 0x002fc60000010000 */
[----:B------:R-:W1:Y:S01]  /*2e30*/  LDS R38, [R25.X4+0x100] ;  /* 0x0001000019267984 */ /* 0x000e620000004800 */
[----:B0-----:R-:W-:-:S03]  /*2e40*/  FADD.FTZ R65, R65, R26 ;  /* 0x0000001a41417221 */ /* 0x001fc60000010000 */
[----:B------:R-:W0:Y:S01]  /*2e50*/  LDS R24, [R25.X4+0x90] ;  /* 0x0000900019187984 */ /* 0x000e220000004800 */
        /* <DEDUP_REMOVED lines=15> */
[----:B------:R-:W5:Y:S04]  /*2f50*/  LDS R36, [R25.X4+0xf0] ;  /* 0x0000f00019247984 */ /* 0x000f680000004800 */
        /* <DEDUP_REMOVED lines=62> */
[----:B-1----:R-:W-:Y:S02]  /*3340*/  FADD.FTZ R6, R6, R26 ;  /* 0x0000001a06067221 */ /* 0x002fe40000010000 */
[----:B--2---:R-:W-:Y:S02]  /*3350*/  FADD.FTZ R4, R4, R28 ;  /* 0x0000001c04047221 */ /* 0x004fe40000010000 */
[----:B---3--:R-:W-:Y:S02]  /*3360*/  FADD.FTZ R3, R3, R30 ;  /* 0x0000001e03037221 */ /* 0x008fe40000010000 */
[----:B----4-:R-:W-:-:S02]  /*3370*/  FADD.FTZ R16, R16, R27 ;  /* 0x0000001b10107221 */ /* 0x010fc40000010000 */
.L_x_4624:
[----:B------:R-:W-:Y:S05]  /*3380*/  BSYNC B0 ;  /* 0x0000000000007941 */ /* 0x000fea0003800000 */
.L_x_4623:
[----:B------:R-:W-:Y:S06]  /*3390*/  BAR.SYNC.DEFER_BLOCKING 0x0 ;  /* 0x0000000000007b1d */ /* 0x000fec0000010000 */
[----:B------:R-:W-:Y:S05]  /*33a0*/  @P2 EXIT ;  /* 0x000000000000294d */ /* 0x000fea0003800000 */
[----:B------:R-:W1:Y:S01]  /*33b0*/  S2UR UR4, SR_CTAID.Y ;  /* 0x00000000000479c3 */ /* 0x000e620000002600 */
[----:B------:R-:W-:-:S02]  /*33c0*/  ULDC UR6, c[0x0][0xc] ;  /* 0x0000030000067ab9 */ /* 0x000fc40000000800 */
[----:B------:R-:W-:-:S05]  /*33d0*/  ULDC UR7, c[0x0][0x14] ;  /* 0x0000050000077ab9 */ /* 0x000fca0000000800 */
[----:B------:R-:W2:Y:S01]  /*33e0*/  S2UR UR5, SR_CTAID.X ;  /* 0x00000000000579c3 */ /* 0x000ea20000002500 */
[----:B-1----:R-:W-:Y:S02]  /*33f0*/  UIMAD UR4, UR4, UR6, URZ ;  /* 0x00000006040472a4 */ /* 0x002fe4000f8e023f */
[----:B------:R-:W-:-:S04]  /*3400*/  UIMAD UR6, UR7, 0xc0, URZ ;  /* 0x000000c0070678a4 */ /* 0x000fc8000f8e023f */
[----:B------:R-:W-:Y:S02]  /*3410*/  UIMAD UR4, UR4, UR6, URZ ;  /* 0x00000006040472a4 */ /* 0x000fe4000f8e023f */
[----:B--2---:R-:W-:Y:S01]  /*3420*/  UIMAD UR5, UR5, UR6, URZ ;  /* 0x00000006050572a4 */ /* 0x004fe2000f8e023f */
[----:B------:R-:W-:Y:S11]  /*3430*/  @P0 EXIT ;  /* 0x000000000000094d */ /* 0x000ff60003800000 */
[----:B------:R-:W1:Y:S01]  /*3440*/  S2UR UR6, SR_CTAID.Z ;  /* 0x00000000000679c3 */ /* 0x000e620000002700 */
[----:B------:R-:W-:Y:S01]  /*3450*/  SHF.R.S32.HI R24, RZ, 0x1f, R5 ;  /* 0x0000001fff187819 */ /* 0x000fe20000011405 */
[----:B------:R-:W-:Y:S02]  /*3460*/  USHF.R.S32.HI UR8, URZ, 0x1f, UR5 ;  /* 0x0000001f3f087899 */ /* 0x000fe40008011405 */
[----:B------:R-:W-:Y:S01]  /*3470*/  USHF.R.S32.HI UR9, URZ, 0x1f, UR4 ;  /* 0x0000001f3f097899 */ /* 0x000fe20008011404 */
[----:B------:R-:W-:-:S04]  /*3480*/  LEA.HI R5, R24, R5, RZ, 0x3 ;  /* 0x0000000518057211 */ /* 0x000fc800078f18ff */
[----:B------:R-:W-:-:S04]  /*3490*/  SHF.R.S32.HI R5, RZ, 0x3, R5 ;  /* 0x00000003ff057819 */ /* 0x000fc80000011405 */
[C---:B------:R-:W-:Y:S02]  /*34a0*/  IADD3 R24, R5.reuse, 0x4, RZ ;  /* 0x0000000405187810 */ /* 0x040fe40007ffe0ff */
[C---:B------:R-:W-:Y:S02]  /*34b0*/  IADD3 R30, R5.reuse, 0xc, RZ ;  /* 0x0000000c051e7810 */ /* 0x040fe40007ffe0ff */
[C---:B------:R-:W-:Y:S02]  /*34c0*/  IADD3 R38, R5.reuse, 0x14, RZ ;  /* 0x0000001405267810 */ /* 0x040fe40007ffe0ff */
[----:B------:R-:W-:Y:S01]  /*34d0*/  IADD3 R54, R5, 0x18, RZ ;  /* 0x0000001805367810 */ /* 0x000fe20007ffe0ff */
[----:B-1----:R-:W-:-:S04]  /*34e0*/  UIMAD UR6, UR6, 0xc0, URZ ;  /* 0x000000c0060678a4 */ /* 0x002fc8000f8e023f */
[----:B------:R-:W-:Y:S02]  /*34f0*/  USHF.R.S32.HI UR7, URZ, 0x1f, UR6 ;  /* 0x0000001f3f077899 */ /* 0x000fe40008011406 */
[----:B------:R-:W-:-:S04]  /*3500*/  UIADD3 UR6, UP0, UP1, UR4, UR5, UR6 ;  /* 0x0000000504067290 */ /* 0x000fc8000f91e006 */
[----:B------:R-:W-:Y:S02]  /*3510*/  UIADD3.X UR7, UR9, UR8, UR7, UP0, UP1 ;  /* 0x0000000809077290 */ /* 0x000fe400087e2407 */
[C---:B0-----:R-:W-:Y:S02]  /*3520*/  IADD3 R26, P0, R5.reuse, UR6, RZ ;  /* 0x00000006051a7c10 */ /* 0x041fe4000ff1e0ff */
[----:B------:R-:W-:Y:S02]  /*3530*/  IADD3 R25, P1, R24, UR6, RZ ;  /* 0x0000000618197c10 */ /* 0x000fe4000ff3e0ff */
[----:B------:R-:W-:Y:S02]  /*3540*/  LEA.HI.X.SX32 R27, R5, UR7, 0x1, P0 ;  /* 0x00000007051b7c11 */ /* 0x000fe400080f0eff */
[----:B------:R-:W-:Y:S02]  /*3550*/  LEA R28, P0, R26, c[0x0][0x170], 0x2 ;  /* 0x00005c001a1c7a11 */ /* 0x000fe400078010ff */
[----:B------:R-:W-:-:S02]  /*3560*/  LEA.HI.X.SX32 R34, R24, UR7, 0x1, P1 ;  /* 0x0000000718227c11 */ /* 0x000fc400088f0eff */
[----:B------:R-:W-:Y:S02]  /*3570*/  LEA.HI.X R29, R26, c[0x0][0x174], R27, 0x2, P0 ;  /* 0x00005d001a1d7a11 */ /* 0x000fe400000f141b */
[----:B------:R-:W-:Y:S02]  /*3580*/  IADD3 R26, R5, 0x8, RZ ;  /* 0x00000008051a7810 */ /* 0x000fe40007ffe0ff */
[C---:B------:R-:W-:Y:S01]  /*3590*/  LEA R24, P0, R25.reuse, c[0x0][0x170], 0x2 ;  /* 0x00005c0019187a11 */ /* 0x040fe200078010ff */
[----:B------:R0:W-:Y:S01]  /*35a0*/  STG.E [R28.64], R31 ;  /* 0x0000001f1c007986 */ /* 0x0001e2000c101924 */
[C---:B------:R-:W-:Y:S02]  /*35b0*/  IADD3 R27, P1, R26.reuse, UR6, RZ ;  /* 0x000000061a1b7c10 */ /* 0x040fe4000ff3e0ff */
[----:B------:R-:W-:Y:S02]  /*35c0*/  LEA.HI.X R25, R25, c[0x0][0x174], R34, 0x2, P0 ;  /* 0x00005d0019197a11 */ /* 0x000fe400000f1422 */
[----:B------:R-:W-:-:S02]  /*35d0*/  LEA.HI.X.SX32 R36, R26, UR7, 0x1, P1 ;  /* 0x000000071a247c11 */ /* 0x000fc400088f0eff */
[C---:B------:R-:W-:Y:S01]  /*35e0*/  LEA R26, P0, R27.reuse, c[0x0][0x170], 0x2 ;  /* 0x00005c001b1a7a11 */ /* 0x040fe200078010ff */
[----:B------:R1:W-:Y:S01]  /*35f0*/  STG.E [R24.64], R65 ;  /* 0x0000004118007986 */ /* 0x0003e2000c101924 */
[C---:B------:R-:W-:Y:S02]  /*3600*/  IADD3 R34, P1, R30.reuse, UR6, RZ ;  /* 0x000000061e227c10 */ /* 0x040fe4000ff3e0ff */
[----:B------:R-:W-:Y:S02]  /*3610*/  LEA.HI.X R27, R27, c[0x0][0x174], R36, 0x2, P0 ;  /* 0x00005d001b1b7a11 */ /* 0x000fe400000f1424 */
[----:B------:R-:W-:Y:S02]  /*3620*/  LEA.HI.X.SX32 R67, R30, UR7, 0x1, P1 ;  /* 0x000000071e437c11 */ /* 0x000fe400088f0eff */
[----:B0-----:R-:W-:Y:S01]  /*3630*/  LEA R28, P0, R34, c[0x0][0x170], 0x2 ;  /* 0x00005c00221c7a11 */ /* 0x001fe200078010ff */
[----:B------:R0:W-:Y:S01]  /*3640*/  STG.E [R26.64], R37 ;  /* 0x000000251a007986 */ /* 0x0001e2000c101924 */
[----:B------:R-:W-:-:S02]  /*3650*/  IADD3 R30, R5, 0x10, RZ ;  /* 0x00000010051e7810 */ /* 0x000fc40007ffe0ff */
[----:B------:R-:W-:Y:S02]  /*3660*/  LEA.HI.X R29, R34, c[0x0][0x174], R67, 0x2, P0 ;  /* 0x00005d00221d7a11 */ /* 0x000fe400000f1443 */
[----:B------:R-:W-:Y:S02]  /*3670*/  IADD3 R31, P0, R30, UR6, RZ ;  /* 0x000000061e1f7c10 */ /* 0x000fe4000ff1e0ff */
[----:B------:R-:W-:Y:S01]  /*3680*/  IADD3 R34, P1, R38, UR6, RZ ;  /* 0x0000000626227c10 */ /* 0x000fe2000ff3e0ff */
[----:B------:R2:W-:Y:S01]  /*3690*/  STG.E [R28.64], R35 ;  /* 0x000000231c007986 */ /* 0x0005e2000c101924 */
[----:B------:R-:W-:Y:S02]  /*36a0*/  LEA.HI.X.SX32 R56, R30, UR7, 0x1, P0 ;  /* 0x000000071e387c11 */ /* 0x000fe400080f0eff */
[----:B------:R-:W-:Y:S02]  /*36b0*/  LEA R30, P0, R31, c[0x0][0x170], 0x2 ;  /* 0x00005c001f1e7a11 */ /* 0x000fe400078010ff */
[----:B------:R-:W-:-:S02]  /*36c0*/  IADD3 R36, P2, R54, UR6, RZ ;  /* 0x0000000636247c10 */ /* 0x000fc4000ff5e0ff */
[----:B------:R-:W-:Y:S02]  /*36d0*/  LEA.HI.X R31, R31, c[0x0][0x174], R56, 0x2, P0 ;  /* 0x00005d001f1f7a11 */ /* 0x000fe400000f1438 */
[----:B-1----:R-:W-:Y:S02]  /*36e0*/  LEA.HI.X.SX32 R25, R38, UR7, 0x1, P1 ;  /* 0x0000000726197c11 */ /* 0x002fe400088f0eff */
[----:B------:R-:W-:Y:S01]  /*36f0*/  LEA R24, P0, R34, c[0x0][0x170], 0x2 ;  /* 0x00005c0022187a11 */ /* 0x000fe200078010ff */
[----:B------:R1:W-:Y:S01]  /*3700*/  STG.E [R30.64], R39 ;  /* 0x000000271e007986 */ /* 0x0003e2000c101924 */
[----:B------:R-:W-:Y:S02]  /*3710*/  LEA.HI.X.SX32 R65, R54, UR7, 0x1, P2 ;  /* 0x0000000736417c11 */ /* 0x000fe400090f0eff */
[----:B0-----:R-:W-:Y:S02]  /*3720*/  LEA R26, P1, R36, c[0x0][0x170], 0x2 ;  /* 0x00005c00241a7a11 */ /* 0x001fe400078210ff */
[----:B------:R-:W-:-:S02]  /*3730*/  LEA.HI.X R25, R34, c[0x0][0x174], R25, 0x2, P0 ;  /* 0x00005d0022197a11 */ /* 0x000fc400000f1419 */
[C---:B------:R-:W-:Y:S02]  /*3740*/  IADD3 R34, R5.reuse, 0x1c, RZ ;  /* 0x0000001c05227810 */ /* 0x040fe40007ffe0ff */
[----:B------:R-:W-:Y:S01]  /*3750*/  LEA.HI.X R27, R36, c[0x0][0x174], R65, 0x2, P1 ;  /* 0x00005d00241b7a11 */ /* 0x000fe200008f1441 */
[----:B------:R0:W-:Y:S01]  /*3760*/  STG.E [R24.64], R63 ;  /* 0x0000003f18007986 */ /* 0x0001e2000c101924 */
[C---:B------:R-:W-:Y:S02]  /*3770*/  IADD3 R36, R5.reuse, 0x20, RZ ;  /* 0x0000002005247810 */ /* 0x040fe40007ffe0ff */
[----:B------:R-:W-:Y:S01]  /*3780*/  IADD3 R56, R5, 0x24, RZ ;  /* 0x0000002405387810 */ /* 0x000fe20007ffe0ff */
[----:B------:R3:W-:Y:S01]  /*3790*/  STG.E [R26.64], R32 ;  /* 0x000000201a007986 */ /* 0x0007e2000c101924 */
[----:B------:R-:W-:Y:S02]  /*37a0*/  IADD3 R37, P0, R34, UR6, RZ ;  /* 0x0000000622257c10 */ /* 0x000fe4000ff1e0ff */
[----:B------:R-:W-:-:S02]  /*37b0*/  IADD3 R38, P1, R36, UR6, RZ ;  /* 0x0000000624267c10 */ /* 0x000fc4000ff3e0ff */
[----:B------:R-:W-:Y:S02]  /*37c0*/  IADD3 R54, P2, R56, UR6, RZ ;  /* 0x0000000638367c10 */ /* 0x000fe4000ff5e0ff */
[----:B------:R-:W-:Y:S02]  /*37d0*/  LEA.HI.X.SX32 R58, R34, UR7, 0x1, P0 ;  /* 0x00000007223a7c11 */ /* 0x000fe400080f0eff */
[----:B--2---:R-:W-:Y:S02]  /*37e0*/  LEA R28, P0, R37, c[0x0][0x170], 0x2 ;  /* 0x00005c00251c7a11 */ /* 0x004fe400078010ff */
[----:B-1----:R-:W-:Y:S02]  /*37f0*/  IADD3 R30, R5, 0x28, RZ ;  /* 0x00000028051e7810 */ /* 0x002fe40007ffe0ff */
[----:B------:R-:W-:Y:S02]  /*3800*/  LEA.HI.X.SX32 R67, R36, UR7, 0x1, P1 ;  /* 0x0000000724437c11 */ /* 0x000fe400088f0eff */
[----:B------:R-:W-:-:S02]  /*3810*/  LEA.HI.X.SX32 R65, R56, UR7, 0x1, P2 ;  /* 0x0000000738417c11 */ /* 0x000fc400090f0eff */
[----:B------:R-:W-:Y:S02]  /*3820*/  LEA R36, P2, R54, c[0x0][0x170], 0x2 ;  /* 0x00005c0036247a11 */ /* 0x000fe400078410ff */
[----:B------:R-:W-:Y:S02]  /*3830*/  LEA.HI.X R29, R37, c[0x0][0x174], R58, 0x2, P0 ;  /* 0x00005d00251d7a11 */ /* 0x000fe400000f143a */
[----:B------:R-:W-:Y:S02]  /*3840*/  LEA R34, P1, R38, c[0x0][0x170], 0x2 ;  /* 0x00005c0026227a11 */ /* 0x000fe400078210ff */
[----:B------:R-:W-:Y:S01]  /*3850*/  IADD3 R39, P0, R30, UR6, RZ ;  /* 0x000000061e277c10 */ /* 0x000fe2000ff1e0ff */
[----:B------:R1:W-:Y:S01]  /*3860*/  STG.E [R28.64], R33 ;  /* 0x000000211c007986 */ /* 0x0003e2000c101924 */
[----:B0-----:R-:W-:Y:S02]  /*3870*/  IADD3 R24, R5, 0x2c, RZ ;  /* 0x0000002c05187810 */ /* 0x001fe40007ffe0ff */
[----:B------:R-:W-:-:S02]  /*3880*/  LEA.HI.X R37, R54, c[0x0][0x174], R65, 0x2, P2 ;  /* 0x00005d0036257a11 */ /* 0x000fc400010f1441 */
[----:B------:R-:W-:Y:S02]  /*3890*/  IADD3 R31, R5, 0x30, RZ ;  /* 0x00000030051f7810 */ /* 0x000fe40007ffe0ff */
[----:B------:R-:W-:Y:S02]  /*38a0*/  LEA.HI.X R35, R38, c[0x0][0x174], R67, 0x2, P1 ;  /* 0x00005d0026237a11 */ /* 0x000fe400008f1443 */
[----:B------:R-:W-:Y:S02]  /*38b0*/  LEA.HI.X.SX32 R54, R30, UR7, 0x1, P0 ;  /* 0x000000071e367c11 */ /* 0x000fe400080f0eff */
[----:B------:R-:W-:Y:S01]  /*38c0*/  LEA R38, P0, R39, c[0x0][0x170], 0x2 ;  /* 0x00005c0027267a11 */ /* 0x000fe200078010ff */
[----:B------:R0:W-:Y:S01]  /*38d0*/  STG.E [R34.64], R61 ;  /* 0x0000003d22007986 */ /* 0x0001e2000c101924 */
[----:B------:R-:W-:Y:S02]  /*38e0*/  IADD3 R25, P1, R24, UR6, RZ ;  /* 0x0000000618197c10 */ /* 0x000fe4000ff3e0ff */
[----:B------:R-:W-:Y:S01]  /*38f0*/  IADD3 R30, P2, R31, UR6, RZ ;  /* 0x000000061f1e7c10 */ /* 0x000fe2000ff5e0ff */
[----:B------:R2:W-:Y:S01]  /*3900*/  STG.E [R36.64], R52 ;  /* 0x0000003424007986 */ /* 0x0005e2000c101924 */
[----:B------:R-:W-:-:S02]  /*3910*/  LEA.HI.X R39, R39, c[0x0][0x174], R54, 0x2, P0 ;  /* 0x00005d0027277a11 */ /* 0x000fc400000f1436 */
[----:B------:R-:W-:Y:S02]  /*3920*/  LEA.HI.X.SX32 R54, R24, UR7, 0x1, P1 ;  /* 0x0000000718367c11 */ /* 0x000fe400088f0eff */
[----:B------:R-:W-:Y:S01]  /*3930*/  LEA.HI.X.SX32 R31, R31, UR7, 0x1, P2 ;  /* 0x000000071f1f7c11 */ /* 0x000fe200090f0eff */
[----:B------:R4:W-:Y:S01]  /*3940*/  STG.E [R38.64], R59 ;  /* 0x0000003b26007986 */ /* 0x0009e2000c101924 */
[C---:B---3--:R-:W-:Y:S02]  /*3950*/  LEA R26, P1, R30.reuse, c[0x0][0x170], 0x2 ;  /* 0x00005c001e1a7a11 */ /* 0x048fe400078210ff */
[----:B------:R-:W-:Y:S02]  /*3960*/  LEA R24, P0, R25, c[0x0][0x170], 0x2 ;  /* 0x00005c0019187a11 */ /* 0x000fe400078010ff */
[----:B------:R-:W-:Y:S02]  /*3970*/  LEA.HI.X R27, R30, c[0x0][0x174], R31, 0x2, P1 ;  /* 0x00005d001e1b7a11 */ /* 0x000fe400008f141f */
[----:B------:R-:W-:-:S02]  /*3980*/  IADD3 R30, R5, 0x34, RZ ;  /* 0x00000034051e7810 */ /* 0x000fc40007ffe0ff */
[----:B------:R-:W-:Y:S02]  /*3990*/  LEA.HI.X R25, R25, c[0x0][0x174], R54, 0x2, P0 ;  /* 0x00005d0019197a11 */ /* 0x000fe400000f1436 */
[C---:B------:R-:W-:Y:S02]  /*39a0*/  IADD3 R32, R5.reuse, 0x38, RZ ;  /* 0x0000003805207810 */ /* 0x040fe40007ffe0ff */
[----:B------:R-:W-:Y:S01]  /*39b0*/  IADD3 R58, R5, 0x3c, RZ ;  /* 0x0000003c053a7810 */ /* 0x000fe20007ffe0ff */
[----:B------:R-:W-:Y:S01]  /*39c0*/  STG.E [R24.64], R57 ;  /* 0x0000003918007986 */ /* 0x000fe2000c101924 */
[----:B------:R-:W-:Y:S02]  /*39d0*/  IADD3 R31, P0, R30, UR6, RZ ;  /* 0x000000061e1f7c10 */ /* 0x000fe4000ff1e0ff */
[----:B------:R-:W-:Y:S01]  /*39e0*/  IADD3 R54, P1, R32, UR6, RZ ;  /* 0x0000000620367c10 */ /* 0x000fe2000ff3e0ff */
[----:B------:R3:W-:Y:S01]  /*39f0*/  STG.E [R26.64], R47 ;  /* 0x0000002f1a007986 */ /* 0x0007e2000c101924 */
[----:B------:R-:W-:-:S02]  /*3a00*/  IADD3 R56, P2, R58, UR6, RZ ;  /* 0x000000063a387c10 */ /* 0x000fc4000ff5e0ff */
[----:B------:R-:W-:Y:S02]  /*3a10*/  LEA.HI.X.SX32 R60, R30, UR7, 0x1, P0 ;  /* 0x000000071e3c7c11 */ /* 0x000fe400080f0eff */
[----:B-1----:R-:W-:Y:S02]  /*3a20*/  LEA R28, P0, R31, c[0x0][0x170], 0x2 ;  /* 0x00005c001f1c7a11 */ /* 0x002fe400078010ff */
[----:B0-----:R-:W-:Y:S02]  /*3a30*/  IADD3 R34, R5, 0x40, RZ ;  /* 0x0000004005227810 */ /* 0x001fe40007ffe0ff */
[----:B------:R-:W-:Y:S02]  /*3a40*/  LEA.HI.X.SX32 R63, R32, UR7, 0x1, P1 ;  /* 0x00000007203f7c11 */ /* 0x000fe400088f0eff */
[----:B------:R-:W-:Y:S02]  /*3a50*/  LEA.HI.X.SX32 R33, R58, UR7, 0x1, P2 ;  /* 0x000000073a217c11 */ /* 0x000fe400090f0eff */
[----:B------:R-:W-:-:S02]  /*3a60*/  LEA R32, P2, R56, c[0x0][0x170], 0x2 ;  /* 0x00005c0038207a11 */ /* 0x000fc400078410ff */
[----:B------:R-:W-:Y:S02]  /*3a70*/  LEA.HI.X R29, R31, c[0x0][0x174], R60, 0x2, P0 ;  /* 0x00005d001f1d7a11 */ /* 0x000fe400000f143c */
[----:B------:R-:W-:Y:S02]  /*3a80*/  IADD3 R35, P0, R34, UR6, RZ ;  /* 0x0000000622237c10 */ /* 0x000fe4000ff1e0ff */
[----:B------:R-:W-:Y:S01]  /*3a90*/  LEA R30, P1, R54, c[0x0][0x170], 0x2 ;  /* 0x00005c00361e7a11 */ /* 0x000fe200078210ff */
[----:B------:R0:W-:Y:S01]  /*3aa0*/  STG.E [R28.64], R9 ;  /* 0x000000091c007986 */ /* 0x0001e2000c101924 */
[----:B--2---:R-:W-:Y:S02]  /*3ab0*/  IADD3 R36, R5, 0x44, RZ ;  /* 0x0000004405247810 */ /* 0x004fe40007ffe0ff */
[----:B------:R-:W-:Y:S02]  /*3ac0*/  LEA.HI.X R33, R56, c[0x0][0x174], R33, 0x2, P2 ;  /* 0x00005d0038217a11 */ /* 0x000fe400010f1421 */
[----:B------:R-:W-:-:S02]  /*3ad0*/  LEA.HI.X.SX32 R56, R34, UR7, 0x1, P0 ;  /* 0x0000000722387c11 */ /* 0x000fc400080f0eff */
[----:B------:R-:W-:Y:S02]  /*3ae0*/  LEA.HI.X R31, R54, c[0x0][0x174], R63, 0x2, P1 ;  /* 0x00005d00361f7a11 */ /* 0x000fe400008f143f */
[----:B------:R-:W-:Y:S02]  /*3af0*/  LEA R34, P0, R35, c[0x0][0x170], 0x2 ;  /* 0x00005c0023227a11 */ /* 0x000fe400078010ff */
[C---:B------:R-:W-:Y:S01]  /*3b00*/  IADD3 R37, P1, R36.reuse, UR6, RZ ;  /* 0x0000000624257c10 */ /* 0x040fe2000ff3e0ff */
[----:B------:R1:W-:Y:S01]  /*3b10*/  STG.E [R30.64], R55 ;  /* 0x000000371e007986 */ /* 0x0003e2000c101924 */
[----:B------:R-:W-:Y:S02]  /*3b20*/  IADD3 R54, R5, 0x48, RZ ;  /* 0x0000004805367810 */ /* 0x000fe40007ffe0ff */
[----:B------:R-:W-:Y:S01]  /*3b30*/  LEA.HI.X R35, R35, c[0x0][0x174], R56, 0x2, P0 ;  /* 0x00005d0023237a11 */ /* 0x000fe200000f1438 */
[----:B------:R-:W-:Y:S01]  /*3b40*/  STG.E [R32.64], R53 ;  /* 0x0000003520007986 */ /* 0x000fe2000c101924 */
[----:B------:R-:W-:-:S02]  /*3b50*/  LEA.HI.X.SX32 R56, R36, UR7, 0x1, P1 ;  /* 0x0000000724387c11 */ /* 0x000fc400088f0eff */
[C---:B------:R-:W-:Y:S01]  /*3b60*/  IADD3 R52, P2, R54.reuse, UR6, RZ ;  /* 0x0000000636347c10 */ /* 0x040fe2000ff5e0ff */
[----:B------:R2:W-:Y:S01]  /*3b70*/  STG.E [R34.64], R13 ;  /* 0x0000000d22007986 */ /* 0x0005e2000c101924 */
[C---:B------:R-:W-:Y:S02]  /*3b80*/  LEA R36, P0, R37.reuse, c[0x0][0x170], 0x2 ;  /* 0x00005c0025247a11 */ /* 0x040fe400078010ff */
[----:B------:R-:W-:Y:S02]  /*3b90*/  LEA.HI.X.SX32 R61, R54, UR7, 0x1, P2 ;  /* 0x00000007363d7c11 */ /* 0x000fe400090f0eff */
[----:B----4-:R-:W-:Y:S02]  /*3ba0*/  LEA R38, P1, R52, c[0x0][0x170], 0x2 ;  /* 0x00005c0034267a11 */ /* 0x010fe400078210ff */
[----:B------:R-:W-:Y:S02]  /*3bb0*/  LEA.HI.X R37, R37, c[0x0][0x174], R56, 0x2, P0 ;  /* 0x00005d0025257a11 */ /* 0x000fe400000f1438 */
[----:B------:R-:W-:-:S02]  /*3bc0*/  IADD3 R56, R5, 0x4c, RZ ;  /* 0x0000004c05387810 */ /* 0x000fc40007ffe0ff */
[C---:B------:R-:W-:Y:S01]  /*3bd0*/  IADD3 R58, R5.reuse, 0x50, RZ ;  /* 0x00000050053a7810 */ /* 0x040fe20007ffe0ff */
[----:B------:R4:W-:Y:S01]  /*3be0*/  STG.E [R36.64], R19 ;  /* 0x0000001324007986 */ /* 0x0009e2000c101924 */
[----:B------:R-:W-:Y:S02]  /*3bf0*/  LEA.HI.X R39, R52, c[0x0][0x174], R61, 0x2, P1 ;  /* 0x00005d0034277a11 */ /* 0x000fe400008f143d */
[----:B------:R-:W-:Y:S02]  /*3c00*/  IADD3 R59, R5, 0x54, RZ ;  /* 0x00000054053b7810 */ /* 0x000fe40007ffe0ff */
[----:B------:R-:W-:Y:S01]  /*3c10*/  IADD3 R54, P0, R56, UR6, RZ ;  /* 0x0000000638367c10 */ /* 0x000fe2000ff1e0ff */
[----:B------:R5:W-:Y:S01]  /*3c20*/  STG.E [R38.64], R51 ;  /* 0x0000003326007986 */ /* 0x000be2000c101924 */
[----:B------:R-:W-:Y:S02]  /*3c30*/  IADD3 R52, P1, R58, UR6, RZ ;  /* 0x000000063a347c10 */ /* 0x000fe4000ff3e0ff */
[----:B------:R-:W-:-:S02]  /*3c40*/  IADD3 R60, P2, R59, UR6, RZ ;  /* 0x000000063b3c7c10 */ /* 0x000fc4000ff5e0ff */
[----:B------:R-:W-:Y:S02]  /*3c50*/  LEA.HI.X.SX32 R63, R56, UR7, 0x1, P0 ;  /* 0x00000007383f7c11 */ /* 0x000fe400080f0eff */
[----:B------:R-:W-:Y:S02]  /*3c60*/  LEA.HI.X.SX32 R61, R58, UR7, 0x1, P1 ;  /* 0x000000073a3d7c11 */ /* 0x000fe400088f0eff */
[C---:B------:R-:W-:Y:S02]  /*3c70*/  LEA R58, P0, R54.reuse, c[0x0][0x170], 0x2 ;  /* 0x00005c00363a7a11 */ /* 0x040fe400078010ff */
[----:B---3--:R-:W-:Y:S02]  /*3c80*/  IADD3 R26, R5, 0x58, RZ ;  /* 0x00000058051a7810 */ /* 0x008fe40007ffe0ff */
[----:B------:R-:W-:Y:S02]  /*3c90*/  LEA.HI.X.SX32 R25, R59, UR7, 0x1, P2 ;  /* 0x000000073b197c11 */ /* 0x000fe400090f0eff */
[----:B------:R-:W-:-:S02]  /*3ca0*/  LEA.HI.X R59, R54, c[0x0][0x174], R63, 0x2, P0 ;  /* 0x00005d00363b7a11 */ /* 0x000fc400000f143f */
[----:B------:R-:W-:Y:S02]  /*3cb0*/  LEA R56, P1, R52, c[0x0][0x170], 0x2 ;  /* 0x00005c0034387a11 */ /* 0x000fe400078210ff */
[----:B------:R-:W-:Y:S01]  /*3cc0*/  LEA R24, P2, R60, c[0x0][0x170], 0x2 ;  /* 0x00005c003c187a11 */ /* 0x000fe200078410ff */
[----:B------:R3:W-:Y:S01]  /*3cd0*/  STG.E [R58.64], R50 ;  /* 0x000000323a007986 */ /* 0x0007e2000c101924 */
[----:B------:R-:W-:Y:S02]  /*3ce0*/  IADD3 R47, P0, R26, UR6, RZ ;  /* 0x000000061a2f7c10 */ /* 0x000fe4000ff1e0ff */
[C---:B0-----:R-:W-:Y:S02]  /*3cf0*/  IADD3 R28, R5.reuse, 0x5c, RZ ;  /* 0x0000005c051c7810 */ /* 0x041fe40007ffe0ff */
[----:B------:R-:W-:Y:S02]  /*3d00*/  IADD3 R29, R5, 0x60, RZ ;  /* 0x00000060051d7810 */ /* 0x000fe40007ffe0ff */
[----:B------:R-:W-:-:S02]  /*3d10*/  LEA.HI.X R57, R52, c[0x0][0x174], R61, 0x2, P1 ;  /* 0x00005d0034397a11 */ /* 0x000fc400008f143d */
[----:B------:R-:W-:Y:S02]  /*3d20*/  LEA.HI.X R25, R60, c[0x0][0x174], R25, 0x2, P2 ;  /* 0x00005d003c197a11 */ /* 0x000fe400010f1419 */
[----:B------:R-:W-:Y:S01]  /*3d30*/  LEA.HI.X.SX32 R26, R26, UR7, 0x1, P0 ;  /* 0x000000071a1a7c11 */ /* 0x000fe200080f0eff */
[----:B------:R0:W-:Y:S01]  /*3d40*/  STG.E [R56.64], R22 ;  /* 0x0000001638007986 */ /* 0x0001e2000c101924 */
[----:B------:R-:W-:Y:S02]  /*3d50*/  LEA R60, P0, R47, c[0x0][0x170], 0x2 ;  /* 0x00005c002f3c7a11 */ /* 0x000fe400078010ff */
[----:B------:R-:W-:Y:S01]  /*3d60*/  IADD3 R9, P1, R28, UR6, RZ ;  /* 0x000000061c097c10 */ /* 0x000fe2000ff3e0ff */
[----:B------:R0:W-:Y:S01]  /*3d70*/  STG.E [R24.64], R44 ;  /* 0x0000002c18007986 */ /* 0x0001e2000c101924 */
[----:B------:R-:W-:Y:S02]  /*3d80*/  IADD3 R27, P2, R29, UR6, RZ ;  /* 0x000000061d1b7c10 */ /* 0x000fe4000ff5e0ff */
[----:B------:R-:W-:-:S02]  /*3d90*/  LEA.HI.X R61, R47, c[0x0][0x174], R26, 0x2, P0 ;  /* 0x00005d002f3d7a11 */ /* 0x000fc400000f141a */
[----:B------:R-:W-:Y:S02]  /*3da0*/  LEA.HI.X.SX32 R54, R28, UR7, 0x1, P1 ;  /* 0x000000071c367c11 */ /* 0x000fe400088f0eff */
[----:B------:R-:W-:Y:S01]  /*3db0*/  LEA.HI.X.SX32 R52, R29, UR7, 0x1, P2 ;  /* 0x000000071d347c11 */ /* 0x000fe200090f0eff */
[----:B------:R0:W-:Y:S01]  /*3dc0*/  STG.E [R60.64], R49 ;  /* 0x000000313c007986 */ /* 0x0001e2000c101924 */
[----:B------:R-:W-:Y:S02]  /*3dd0*/  LEA R26, P1, R27, c[0x0][0x170], 0x2 ;  /* 0x00005c001b1a7a11 */ /* 0x000fe400078210ff */
[----:B------:R-:W-:Y:S02]  /*3de0*/  LEA R28, P0, R9, c[0x0][0x170], 0x2 ;  /* 0x00005c00091c7a11 */ /* 0x000fe400078010ff */
[----:B------:R-:W-:Y:S02]  /*3df0*/  LEA.HI.X R27, R27, c[0x0][0x174], R52, 0x2, P1 ;  /* 0x00005d001b1b7a11 */ /* 0x000fe400008f1434 */
[----:B-1----:R-:W-:-:S02]  /*3e00*/  IADD3 R30, R5, 0x64, RZ ;  /* 0x00000064051e7810 */ /* 0x002fc40007ffe0ff */
[----:B------:R-:W-:Y:S02]  /*3e10*/  IADD3 R52, R5, 0x68, RZ ;  /* 0x0000006805347810 */ /* 0x000fe40007ffe0ff */
[----:B------:R-:W-:Y:S02]  /*3e20*/  LEA.HI.X R29, R9, c[0x0][0x174], R54, 0x2, P0 ;  /* 0x00005d00091d7a11 */ /* 0x000fe400000f1436 */
[----:B------:R-:W-:Y:S02]  /*3e30*/  IADD3 R31, P0, R30, UR6, RZ ;  /* 0x000000061e1f7c10 */ /* 0x000fe4000ff1e0ff */
[----:B------:R-:W-:Y:S01]  /*3e40*/  IADD3 R9, P1, R52, UR6, RZ ;  /* 0x0000000634097c10 */ /* 0x000fe2000ff3e0ff */
[----:B------:R1:W-:Y:S01]  /*3e50*/  STG.E [R28.64], R48 ;  /* 0x000000301c007986 */ /* 0x0003e2000c101924 */
[----:B------:R-:W-:Y:S02]  /*3e60*/  IADD3 R54, R5, 0x6c, RZ ;  /* 0x0000006c05367810 */ /* 0x000fe40007ffe0ff */
[----:B------:R-:W-:Y:S01]  /*3e70*/  LEA.HI.X.SX32 R64, R30, UR7, 0x1, P0 ;  /* 0x000000071e407c11 */ /* 0x000fe200080f0eff */
[----:B------:R0:W-:Y:S01]  /*3e80*/  STG.E [R26.64], R46 ;  /* 0x0000002e1a007986 */ /* 0x0001e2000c101924 */
[----:B------:R-:W-:-:S02]  /*3e90*/  LEA.HI.X.SX32 R62, R52, UR7, 0x1, P1 ;  /* 0x00000007343e7c11 */ /* 0x000fc400088f0eff */
[C---:B------:R-:W-:Y:S02]  /*3ea0*/  IADD3 R47, P2, R54.reuse, UR6, RZ ;  /* 0x00000006362f7c10 */ /* 0x040fe4000ff5e0ff */
[----:B------:R-:W-:Y:S02]  /*3eb0*/  LEA R52, P0, R31, c[0x0][0x170], 0x2 ;  /* 0x00005c001f347a11 */ /* 0x000fe400078010ff */
[----:B--2---:R-:W-:Y:S02]  /*3ec0*/  IADD3 R13, R5, 0x70, RZ ;  /* 0x00000070050d7810 */ /* 0x004fe40007ffe0ff */
[----:B------:R-:W-:Y:S02]  /*3ed0*/  LEA.HI.X.SX32 R54, R54, UR7, 0x1, P2 ;  /* 0x0000000736367c11 */ /* 0x000fe400090f0eff */
[----:B------:R-:W-:Y:S02]  /*3ee0*/  LEA.HI.X R53, R31, c[0x0][0x174], R64, 0x2, P0 ;  /* 0x00005d001f357a11 */ /* 0x000fe400000f1440 */
[----:B------:R-:W-:-:S02]  /*3ef0*/  LEA R30, P2, R47, c[0x0][0x170], 0x2 ;  /* 0x00005c002f1e7a11 */ /* 0x000fc400078410ff */
[----:B------:R-:W-:Y:S01]  /*3f00*/  IADD3 R35, P0, R13, UR6, RZ ;  /* 0x000000060d237c10 */ /* 0x000fe2000ff1e0ff */
[----:B------:R2:W-:Y:S01]  /*3f10*/  STG.E [R52.64], R15 ;  /* 0x0000000f34007986 */ /* 0x0005e2000c101924 */
[----:B------:R-:W-:Y:S02]  /*3f20*/  LEA R32, P1, R9, c[0x0][0x170], 0x2 ;  /* 0x00005c0009207a11 */ /* 0x000fe400078210ff */
[----:B----4-:R-:W-:Y:S02]  /*3f30*/  IADD3 R19, R5, 0x74, RZ ;  /* 0x0000007405137810 */ /* 0x010fe40007ffe0ff */
[----:B------:R-:W-:Y:S02]  /*3f40*/  LEA.HI.X R31, R47, c[0x0][0x174], R54, 0x2, P2 ;  /* 0x00005d002f1f7a11 */ /* 0x000fe400010f1436 */
[----:B------:R-:W-:Y:S02]  /*3f50*/  LEA.HI.X.SX32 R36, R13, UR7, 0x1, P0 ;  /* 0x000000070d247c11 */ /* 0x000fe400080f0eff */
[----:B------:R-:W-:-:S02]  /*3f60*/  LEA.HI.X R33, R9, c[0x0][0x174], R62, 0x2, P1 ;  /* 0x00005d0009217a11 */ /* 0x000fc400008f143e */
[----:B------:R-:W-:Y:S02]  /*3f70*/  LEA R54, P0, R35, c[0x0][0x170], 0x2 ;  /* 0x00005c0023367a11 */ /* 0x000fe400078010ff */
[----:B------:R-:W-:Y:S01]  /*3f80*/  IADD3 R9, P1, R19, UR6, RZ ;  /* 0x0000000613097c10 */ /* 0x000fe2000ff3e0ff */
[----:B------:R-:W-:Y:S01]  /*3f90*/  STG.E [R32.64], R17 ;  /* 0x0000001120007986 */ /* 0x000fe2000c101924 */
[----:B------:R-:W-:Y:S02]  /*3fa0*/  IADD3 R34, R5, 0x78, RZ ;  /* 0x0000007805227810 */ /* 0x000fe40007ffe0ff */
[----:B------:R-:W-:Y:S01]  /*3fb0*/  LEA.HI.X R55, R35, c[0x0][0x174], R36, 0x2, P0 ;  /* 0x00005d0023377a11 */ /* 0x000fe200000f1424 */
[----:B------:R-:W-:Y:S01]  /*3fc0*/  STG.E [R30.64], R45 ;  /* 0x0000002d1e007986 */ /* 0x000fe2000c101924 */
[----:B------:R-:W-:Y:S02]  /*3fd0*/  LEA.HI.X.SX32 R64, R19, UR7, 0x1, P1 ;  /* 0x0000000713407c11 */ /* 0x000fe400088f0eff */
[----:B------:R-:W-:Y:S01]  /*3fe0*/  LEA R36, P0, R9, c[0x0][0x170], 0x2 ;  /* 0x00005c0009247a11 */ /* 0x000fe200078010ff */
[----:B------:R4:W-:Y:S01]  /*3ff0*/  STG.E [R54.64], R2 ;  /* 0x0000000236007986 */ /* 0x0009e2000c101924 */
[----:B------:R-:W-:-:S02]  /*4000*/  IADD3 R13, P2, R34, UR6, RZ ;  /* 0x00000006220d7c10 */ /* 0x000fc4000ff5e0ff */
[C---:B-----5:R-:W-:Y:S02]  /*4010*/  IADD3 R38, R5.reuse, 0x7c, RZ ;  /* 0x0000007c05267810 */ /* 0x060fe40007ffe0ff */
[----:B------:R-:W-:Y:S02]  /*4020*/  IADD3 R47, R5, 0x84, RZ ;  /* 0x00000084052f7810 */ /* 0x000fe40007ffe0ff */
[----:B------:R-:W-:Y:S02]  /*4030*/  LEA.HI.X R37, R9, c[0x0][0x174], R64, 0x2, P0 ;  /* 0x00005d0009257a11 */ /* 0x000fe400000f1440 */
[----:B------:R-:W-:Y:S02]  /*4040*/  LEA.HI.X.SX32 R62, R34, UR7, 0x1, P2 ;  /* 0x00000007223e7c11 */ /* 0x000fe400090f0eff */
[----:B------:R-:W-:Y:S01]  /*4050*/  IADD3 R9, P0, R38, UR6, RZ ;  /* 0x0000000626097c10 */ /* 0x000fe2000ff1e0ff */
[----:B------:R5:W-:Y:S01]  /*4060*/  STG.E [R36.64], R11 ;  /* 0x0000000b24007986 */ /* 0x000be2000c101924 */
[----:B------:R-:W-:-:S02]  /*4070*/  LEA R34, P1, R13, c[0x0][0x170], 0x2 ;  /* 0x00005c000d227a11 */ /* 0x000fc400078210ff */
[----:B------:R-:W-:Y:S02]  /*4080*/  IADD3 R39, R5, 0x80, RZ ;  /* 0x0000008005277810 */ /* 0x000fe40007ffe0ff */
[----:B------:R-:W-:Y:S02]  /*4090*/  IADD3 R19, P2, R47, UR6, RZ ;  /* 0x000000062f137c10 */ /* 0x000fe4000ff5e0ff */
[----:B------:R-:W-:Y:S02]  /*40a0*/  LEA.HI.X.SX32 R66, R38, UR7, 0x1, P0 ;  /* 0x0000000726427c11 */ /* 0x000fe400080f0eff */
[----:B------:R-:W-:Y:S02]  /*40b0*/  LEA.HI.X R35, R13, c[0x0][0x174], R62, 0x2, P1 ;  /* 0x00005d000d237a11 */ /* 0x000fe400008f143e */
[----:B---3--:R-:W-:Y:S02]  /*40c0*/  LEA R58, P0, R9, c[0x0][0x170], 0x2 ;  /* 0x00005c00093a7a11 */ /* 0x008fe400078010ff */
[----:B------:R-:W-:Y:S01]  /*40d0*/  IADD3 R13, P1, R39, UR6, RZ ;  /* 0x00000006270d7c10 */ /* 0x000fe2000ff3e0ff */
[----:B------:R-:W-:Y:S01]  /*40e0*/  STG.E [R34.64], R7 ;  /* 0x0000000722007986 */ /* 0x000fe2000c101924 */
[----:B------:R-:W-:-:S02]  /*40f0*/  LEA.HI.X.SX32 R62, R47, UR7, 0x1, P2 ;  /* 0x000000072f3e7c11 */ /* 0x000fc400090f0eff */
[----:B0-----:R-:W-:Y:S02]  /*4100*/  IADD3 R22, R5, 0x88, RZ ;  /* 0x0000008805167810 */ /* 0x001fe40007ffe0ff */
[----:B------:R-:W-:Y:S02]  /*4110*/  LEA R38, P2, R19, c[0x0][0x170], 0x2 ;  /* 0x00005c0013267a11 */ /* 0x000fe400078410ff */
[----:B------:R-:W-:Y:S02]  /*4120*/  LEA.HI.X R59, R9, c[0x0][0x174], R66, 0x2, P0 ;  /* 0x00005d00093b7a11 */ /* 0x000fe400000f1442 */
[----:B------:R-:W-:Y:S02]  /*4130*/  LEA.HI.X.SX32 R64, R39, UR7, 0x1, P1 ;  /* 0x0000000727407c11 */ /* 0x000fe400088f0eff */
[----:B------:R-:W-:Y:S01]  /*4140*/  IADD3 R25, P0, R22, UR6, RZ ;  /* 0x0000000616197c10 */ /* 0x000fe2000ff1e0ff */
[----:B------:R-:W-:Y:S01]  /*4150*/  STG.E [R58.64], R43 ;  /* 0x0000002b3a007986 */ /* 0x000fe2000c101924 */
[----:B------:R-:W-:-:S02]  /*4160*/  LEA R50, P1, R13, c[0x0][0x170], 0x2 ;  /* 0x00005c000d327a11 */ /* 0x000fc400078210ff */
[----:B------:R-:W-:Y:S02]  /*4170*/  LEA.HI.X R39, R19, c[0x0][0x174], R62, 0x2, P2 ;  /* 0x00005d0013277a11 */ /* 0x000fe400010f143e */
[C---:B------:R-:W-:Y:S02]  /*4180*/  IADD3 R19, R5.reuse, 0x8c, RZ ;  /* 0x0000008c05137810 */ /* 0x040fe40007ffe0ff */
[----:B------:R-:W-:Y:S02]  /*4190*/  IADD3 R24, R5, 0x90, RZ ;  /* 0x0000009005187810 */ /* 0x000fe40007ffe0ff */
[----:B------:R-:W-:Y:S02]  /*41a0*/  LEA.HI.X.SX32 R22, R22, UR7, 0x1, P0 ;  /* 0x0000000716167c11 */ /* 0x000fe400080f0eff */
[----:B------:R-:W-:Y:S02]  /*41b0*/  LEA.HI.X R51, R13, c[0x0][0x174], R64, 0x2, P1 ;  /* 0x00005d000d337a11 */ /* 0x000fe400008f1440 */
[----:B------:R-:W-:-:S02]  /*41c0*/  LEA R60, P0, R25, c[0x0][0x170], 0x2 ;  /* 0x00005c00193c7a11 */ /* 0x000fc400078010ff */
[----:B------:R-:W-:Y:S01]  /*41d0*/  IADD3 R9, P1, R19, UR6, RZ ;  /* 0x0000000613097c10 */ /* 0x000fe2000ff3e0ff */
[----:B------:R-:W-:Y:S01]  /*41e0*/  STG.E [R50.64], R42 ;  /* 0x0000002a32007986 */ /* 0x000fe2000c101924 */
[C---:B------:R-:W-:Y:S02]  /*41f0*/  IADD3 R13, P2, R24.reuse, UR6, RZ ;  /* 0x00000006180d7c10 */ /* 0x040fe4000ff5e0ff */
[----:B------:R-:W-:Y:S01]  /*4200*/  LEA.HI.X R61, R25, c[0x0][0x174], R22, 0x2, P0 ;  /* 0x00005d00193d7a11 */ /* 0x000fe200000f1416 */
[----:B------:R-:W-:Y:S01]  /*4210*/  STG.E [R38.64], R41 ;  /* 0x0000002926007986 */ /* 0x000fe2000c101924 */
[----:B------:R-:W-:Y:S02]  /*4220*/  LEA.HI.X.SX32 R44, R19, UR7, 0x1, P1 ;  /* 0x00000007132c7c11 */ /* 0x000fe400088f0eff */
[----:B------:R-:W-:Y:S01]  /*4230*/  LEA.HI.X.SX32 R22, R24, UR7, 0x1, P2 ;  /* 0x0000000718167c11 */ /* 0x000fe200090f0eff */
[----:B------:R-:W-:Y:S01]  /*4240*/  STG.E [R60.64], R40 ;  /* 0x000000283c007986 */ /* 0x000fe2000c101924 */
[----:B------:R-:W-:-:S02]  /*4250*/  LEA R56, P0, R9, c[0x0][0x170], 0x2 ;  /* 0x00005c0009387a11 */ /* 0x000fc400078010ff */
[----:B------:R-:W-:Y:S02]  /*4260*/  LEA R24, P1, R13, c[0x0][0x170], 0x2 ;  /* 0x00005c000d187a11 */ /* 0x000fe400078210ff */
[----:B------:R-:W-:Y:S02]  /*4270*/  LEA.HI.X R57, R9, c[0x0][0x174], R44, 0x2, P0 ;  /* 0x00005d0009397a11 */ /* 0x000fe400000f142c */
[----:B------:R-:W-:Y:S02]  /*4280*/  LEA.HI.X R25, R13, c[0x0][0x174], R22, 0x2, P1 ;  /* 0x00005d000d197a11 */ /* 0x000fe400008f1416 */
[C---:B------:R-:W-:Y:S01]  /*4290*/  IADD3 R9, R5.reuse, 0x94, RZ ;  /* 0x0000009405097810 */ /* 0x040fe20007ffe0ff */
[----:B------:R-:W-:Y:S01]  /*42a0*/  STG.E [R56.64], R23 ;  /* 0x0000001738007986 */ /* 0x000fe2000c101924 */
[----:B------:R-:W-:Y:S02]  /*42b0*/  IADD3 R13, R5, 0x98, RZ ;  /* 0x00000098050d7810 */ /* 0x000fe40007ffe0ff */
[----:B------:R-:W-:Y:S01]  /*42c0*/  IADD3 R49, P0, R9, UR6, RZ ;  /* 0x0000000609317c10 */ /* 0x000fe2000ff1e0ff */
[----:B------:R-:W-:Y:S01]  /*42d0*/  STG.E [R24.64], R21 ;  /* 0x0000001518007986 */ /* 0x000fe2000c101924 */
[----:B------:R-:W-:-:S02]  /*42e0*/  IADD3 R44, P1, R13, UR6, RZ ;  /* 0x000000060d2c7c10 */ /* 0x000fc4000ff3e0ff */
[----:B------:R-:W-:Y:S02]  /*42f0*/  IADD3 R19, R5, 0x9c, RZ ;  /* 0x0000009c05137810 */ /* 0x000fe40007ffe0ff */
[----:B------:R-:W-:Y:S02]  /*4300*/  LEA.HI.X.SX32 R62, R9, UR7, 0x1, P0 ;  /* 0x00000007093e7c11 */ /* 0x000fe400080f0eff */
[----:B------:R-:W-:Y:S02]  /*4310*/  LEA.HI.X.SX32 R47, R13, UR7, 0x1, P1 ;  /* 0x000000070d2f7c11 */ /* 0x000fe400088f0eff */
[----:B------:R-:W-:Y:S02]  /*4320*/  IADD3 R22, R5, 0xa0, RZ ;  /* 0x000000a005167810 */ /* 0x000fe40007ffe0ff */
[----:B-1----:R-:W-:Y:S02]  /*4330*/  LEA R48, P0, R49, c[0x0][0x170], 0x2 ;  /* 0x00005c0031307a11 */ /* 0x002fe400078010ff */
[----:B------:R-:W-:-:S02]  /*4340*/  LEA R46, P1, R44, c[0x0][0x170], 0x2 ;  /* 0x00005c002c2e7a11 */ /* 0x000fc400078210ff */
[----:B------:R-:W-:Y:S02]  /*4350*/  IADD3 R9, P2, R19, UR6, RZ ;  /* 0x0000000613097c10 */ /* 0x000fe4000ff5e0ff */
[----:B------:R-:W-:Y:S02]  /*4360*/  IADD3 R13, P3, R22, UR6, RZ ;  /* 0x00000006160d7c10 */ /* 0x000fe4000ff7e0ff */
[----:B------:R-:W-:Y:S02]  /*4370*/  LEA.HI.X R49, R49, c[0x0][0x174], R62, 0x2, P0 ;  /* 0x00005d0031317a11 */ /* 0x000fe400000f143e */
[----:B------:R-:W-:Y:S02]  /*4380*/  LEA.HI.X R47, R44, c[0x0][0x174], R47, 0x2, P1 ;  /* 0x00005d002c2f7a11 */ /* 0x000fe400008f142f */
[----:B------:R-:W-:Y:S01]  /*4390*/  LEA.HI.X.SX32 R44, R19, UR7, 0x1, P2 ;  /* 0x00000007132c7c11 */ /* 0x000fe200090f0eff */
[----:B------:R-:W-:Y:S01]  /*43a0*/  STG.E [R48.64], R20 ;  /* 0x0000001430007986 */ /* 0x000fe2000c101924 */
[----:B------:R-:W-:-:S02]  /*43b0*/  LEA R28, P0, R9, c[0x0][0x170], 0x2 ;  /* 0x00005c00091c7a11 */ /* 0x000fc400078010ff */
[----:B------:R-:W-:Y:S01]  /*43c0*/  LEA.HI.X.SX32 R22, R22, UR7, 0x1, P3 ;  /* 0x0000000716167c11 */ /* 0x000fe200098f0eff */
[----:B------:R-:W-:Y:S01]  /*43d0*/  STG.E [R46.64], R18 ;  /* 0x000000122e007986 */ /* 0x000fe2000c101924 */
[----:B------:R-:W-:Y:S02]  /*43e0*/  LEA R26, P1, R13, c[0x0][0x170], 0x2 ;  /* 0x00005c000d1a7a11 */ /* 0x000fe400078210ff */
[----:B------:R-:W-:Y:S02]  /*43f0*/  LEA.HI.X R29, R9, c[0x0][0x174], R44, 0x2, P0 ;  /* 0x00005d00091d7a11 */ /* 0x000fe400000f142c */
[----:B------:R-:W-:Y:S02]  /*4400*/  IADD3 R9, R5, 0xa4, RZ ;  /* 0x000000a405097810 */ /* 0x000fe40007ffe0ff */
[----:B------:R-:W-:Y:S01]  /*4410*/  LEA.HI.X R27, R13, c[0x0][0x174], R22, 0x2, P1 ;  /* 0x00005d000d1b7a11 */ /* 0x000fe200008f1416 */
[----:B------:R-:W-:Y:S01]  /*4420*/  STG.E [R28.64], R16 ;  /* 0x000000101c007986 */ /* 0x000fe2000c101924 */
[----:B------:R-:W-:-:S02]  /*4430*/  IADD3 R13, R5, 0xa8, RZ ;  /* 0x000000a8050d7810 */ /* 0x000fc40007ffe0ff */
[----:B--2---:R-:W-:Y:S01]  /*4440*/  IADD3 R53, P0, R9, UR6, RZ ;  /* 0x0000000609357c10 */ /* 0x004fe2000ff1e0ff */
[----:B------:R-:W-:Y:S01]  /*4450*/  STG.E [R26.64], R14 ;  /* 0x0000000e1a007986 */ /* 0x000fe2000c101924 */
[----:B------:R-:W-:Y:S02]  /*4460*/  IADD3 R15, R5, 0xac, RZ ;  /* 0x000000ac050f7810 */ /* 0x000fe40007ffe0ff */
[----:B------:R-:W-:Y:S02]  /*4470*/  IADD3 R22, P1, R13, UR6, RZ ;  /* 0x000000060d167c10 */ /* 0x000fe4000ff3e0ff */
[----:B------:R-:W-:Y:S02]  /*4480*/  LEA.HI.X.SX32 R62, R9, UR7, 0x1, P0 ;  /* 0x00000007093e7c11 */ /* 0x000fe400080f0eff */
[----:B------:R-:W-:Y:S02]  /*4490*/  IADD3 R19, R5, 0xb0, RZ ;  /* 0x000000b005137810 */ /* 0x000fe40007ffe0ff */
[----:B------:R-:W-:-:S02]  /*44a0*/  LEA R52, P0, R53, c[0x0][0x170], 0x2 ;  /* 0x00005c0035347a11 */ /* 0x000fc400078010ff */
[----:B------:R-:W-:Y:S02]  /*44b0*/  IADD3 R9, P2, R15, UR6, RZ ;  /* 0x000000060f097c10 */ /* 0x000fe4000ff5e0ff */
[----:B------:R-:W-:Y:S02]  /*44c0*/  LEA.HI.X.SX32 R63, R13, UR7, 0x1, P1 ;  /* 0x000000070d3f7c11 */ /* 0x000fe400088f0eff */
[----:B------:R-:W-:Y:S02]  /*44d0*/  LEA R44, P1, R22, c[0x0][0x170], 0x2 ;  /* 0x00005c00162c7a11 */ /* 0x000fe400078210ff */
[----:B------:R-:W-:Y:S02]  /*44e0*/  IADD3 R13, P3, R19, UR6, RZ ;  /* 0x00000006130d7c10 */ /* 0x000fe4000ff7e0ff */
[----:B------:R-:W-:Y:S02]  /*44f0*/  LEA.HI.X R53, R53, c[0x0][0x174], R62, 0x2, P0 ;  /* 0x00005d0035357a11 */ /* 0x000fe400000f143e */
[----:B----4-:R-:W-:-:S02]  /*4500*/  LEA.HI.X.SX32 R54, R15, UR7, 0x1, P2 ;  /* 0x000000070f367c11 */ /* 0x010fc400090f0eff */
[----:B------:R-:W-:Y:S01]  /*4510*/  LEA R32, P0, R9, c[0x0][0x170], 0x2 ;  /* 0x00005c0009207a11 */ /* 0x000fe200078010ff */
[----:B------:R-:W-:Y:S01]  /*4520*/  STG.E [R52.64], R12 ;  /* 0x0000000c34007986 */ /* 0x000fe2000c101924 */
[----:B------:R-:W-:Y:S02]  /*4530*/  IADD3 R2, R5, 0xb4, RZ ;  /* 0x000000b405027810 */ /* 0x000fe40007ffe0ff */
[----:B------:R-:W-:Y:S02]  /*4540*/  LEA.HI.X R45, R22, c[0x0][0x174], R63, 0x2, P1 ;  /* 0x00005d00162d7a11 */ /* 0x000fe400008f143f */
[----:B------:R-:W-:Y:S02]  /*4550*/  LEA.HI.X.SX32 R22, R19, UR7, 0x1, P3 ;  /* 0x0000000713167c11 */ /* 0x000fe400098f0eff */
[----:B------:R-:W-:Y:S01]  /*4560*/  LEA R30, P1, R13, c[0x0][0x170], 0x2 ;  /* 0x00005c000d1e7a11 */ /* 0x000fe200078210ff */
[----:B------:R-:W-:Y:S01]  /*4570*/  STG.E [R44.64], R10 ;  /* 0x0000000a2c007986 */ /* 0x000fe2000c101924 */
[----:B------:R-:W-:-:S02]  /*4580*/  LEA.HI.X R33, R9, c[0x0][0x174], R54, 0x2, P0 ;  /* 0x00005d0009217a11 */ /* 0x000fc400000f1436 */
[C---:B------:R-:W-:Y:S02]  /*4590*/  IADD3 R15, P0, R2.reuse, UR6, RZ ;  /* 0x00000006020f7c10 */ /* 0x040fe4000ff1e0ff */
[----:B------:R-:W-:Y:S01]  /*45a0*/  LEA.HI.X R31, R13, c[0x0][0x174], R22, 0x2, P1 ;  /* 0x00005d000d1f7a11 */ /* 0x000fe200008f1416 */
[----:B------:R-:W-:Y:S01]  /*45b0*/  STG.E [R32.64], R8 ;  /* 0x0000000820007986 */ /* 0x000fe2000c101924 */
[C---:B------:R-:W-:Y:S02]  /*45c0*/  IADD3 R9, R5.reuse, 0xb8, RZ ;  /* 0x000000b805097810 */ /* 0x040fe40007ffe0ff */
[----:B------:R-:W-:Y:S01]  /*45d0*/  IADD3 R13, R5, 0xbc, RZ ;  /* 0x000000bc050d7810 */ /* 0x000fe20007ffe0ff */
[----:B------:R-:W-:Y:S01]  /*45e0*/  STG.E [R30.64], R6 ;  /* 0x000000061e007986 */ /* 0x000fe2000c101924 */
[----:B------:R-:W-:Y:S02]  /*45f0*/  LEA.HI.X.SX32 R22, R2, UR7, 0x1, P0 ;  /* 0x0000000702167c11 */ /* 0x000fe400080f0eff */
[----:B------:R-:W-:-:S02]  /*4600*/  LEA R62, P0, R15, c[0x0][0x170], 0x2 ;  /* 0x00005c000f3e7a11 */ /* 0x000fc400078010ff */
[----:B------:R-:W-:Y:S02]  /*4610*/  IADD3 R2, P1, R9, UR6, RZ ;  /* 0x0000000609027c10 */ /* 0x000fe4000ff3e0ff */
[----:B------:R-:W-:Y:S02]  /*4620*/  IADD3 R5, P2, R13, UR6, RZ ;  /* 0x000000060d057c10 */ /* 0x000fe4000ff5e0ff */
[----:B------:R-:W-:Y:S02]  /*4630*/  LEA.HI.X R63, R15, c[0x0][0x174], R22, 0x2, P0 ;  /* 0x00005d000f3f7a11 */ /* 0x000fe400000f1416 */
[----:B------:R-:W-:Y:S02]  /*4640*/  LEA.HI.X.SX32 R9, R9, UR7, 0x1, P1 ;  /* 0x0000000709097c11 */ /* 0x000fe400088f0eff */
[----:B------:R-:W-:Y:S01]  /*4650*/  LEA R54, P0, R2, c[0x0][0x170], 0x2 ;  /* 0x00005c0002367a11 */ /* 0x000fe200078010ff */
[----:B------:R-:W-:Y:S01]  /*4660*/  STG.E [R62.64], R4 ;  /* 0x000000043e007986 */ /* 0x000fe2000c101924 */
[----:B------:R-:W-:-:S02]  /*4670*/  LEA.HI.X.SX32 R22, R13, UR7, 0x1, P2 ;  /* 0x000000070d167c11 */ /* 0x000fc400090f0eff */
[C---:B-----5:R-:W-:Y:S02]  /*4680*/  LEA R36, P1, R5.reuse, c[0x0][0x170], 0x2 ;  /* 0x00005c0005247a11 */ /* 0x060fe400078210ff */
[----:B------:R-:W-:Y:S02]  /*4690*/  LEA.HI.X R55, R2, c[0x0][0x174], R9, 0x2, P0 ;  /* 0x00005d0002377a11 */ /* 0x000fe400000f1409 */
[----:B------:R-:W-:-:S03]  /*46a0*/  LEA.HI.X R37, R5, c[0x0][0x174], R22, 0x2, P1 ;  /* 0x00005d0005257a11 */ /* 0x000fc600008f1416 */
[----:B------:R-:W-:Y:S04]  /*46b0*/  STG.E [R54.64], R3 ;  /* 0x0000000336007986 */ /* 0x000fe8000c101924 */
[----:B------:R-:W-:Y:S01]  /*46c0*/  STG.E [R36.64], R0 ;  /* 0x0000000024007986 */ /* 0x000fe2000c101924 */
[----:B------:R-:W-:Y:S05]  /*46d0*/  EXIT ;  /* 0x000000000000794d */ /* 0x000fea0003800000 */
.L_x_4592:
        /* <DEDUP_REMOVED lines=20> */
.L_x_4593:
[----:B------:R-:W-:Y:S01]  /*4820*/  IMAD.MOV.U32 R14, RZ, RZ, -0x800001 ;  /* 0xff7fffffff0e7424 */ /* 0x000fe200078e00ff */
[----:B------:R-:W-:Y:S01]  /*4830*/  MOV R10, 0x4880 ;  /* 0x00004880000a7802 */ /* 0x000fe20000000f00 */
[----:B------:R-:W-:Y:S02]  /*4840*/  IMAD.MOV.U32 R13, RZ, RZ, 0x10 ;  /* 0x00000010ff0d7424 */ /* 0x000fe400078e00ff */
[----:B------:R-:W-:Y:S02]  /*4850*/  IMAD.MOV.U32 R15, RZ, RZ, 0x1f ;  /* 0x0000001fff0f7424 */ /* 0x000fe400078e00ff */
[----:B------:R-:W-:Y:S02]  /*4860*/  IMAD.MOV.U32 R16, RZ, RZ, -0x1 ;  /* 0xffffffffff107424 */ /* 0x000fe400078e00ff */
[----:B0-----:R-:W-:Y:S05]  /*4870*/  CALL.REL.NOINC `($__internal_109_$__cuda_sm70_shflsync_bfly_p) ;  /* 0x000001b000007944 */ /* 0x001fea0003c00000 */
[----:B-1----:R-:W-:Y:S01]  /*4880*/  IMAD.MOV.U32 R10, RZ, RZ, R13 ;  /* 0x000000ffff0a7224 */ /* 0x002fe200078e000d */
[----:B0-----:R-:W-:Y:S05]  /*4890*/  BRA `(.L_x_4625) ;  /* 0xffffb97000007947 */ /* 0x001fea000383ffff */
.L_x_4594:
[----:B------:R-:W-:Y:S01]  /*48a0*/  IMAD.MOV.U32 R14, RZ, RZ, R17 ;  /* 0x000000ffff0e7224 */ /* 0x000fe200078e0011 */
[----:B------:R-:W-:Y:S01]  /*48b0*/  MOV R10, 0x4900 ;  /* 0x00004900000a7802 */ /* 0x000fe20000000f00 */
[----:B------:R-:W-:Y:S02]  /*48c0*/  IMAD.MOV.U32 R13, RZ, RZ, 0x8 ;  /* 0x00000008ff0d7424 */ /* 0x000fe400078e00ff */
[----:B------:R-:W-:-:S02]  /*48d0*/  IMAD.MOV.U32 R15, RZ, RZ, 0x1f ;  /* 0x0000001fff0f7424 */ /* 0x000fc400078e00ff */
[----:B------:R-:W-:Y:S02]  /*48e0*/  IMAD.MOV.U32 R16, RZ, RZ, -0x1 ;  /* 0xffffffffff107424 */ /* 0x000fe400078e00ff */
[----:B0-----:R-:W-:Y:S05]  /*48f0*/  CALL.REL.NOINC `($__internal_109_$__cuda_sm70_shflsync_bfly_p) ;  /* 0x0000013000007944 */ /* 0x001fea0003c00000 */
[----:B01----:R-:W-:Y:S01]  /*4900*/  FMNMX.FTZ R14, R17, R13, !PT ;  /* 0x0000000d110e7209 */ /* 0x003fe20007810000 */
[----:B------:R-:W-:Y:S01]  /*4910*/  IMAD.MOV.U32 R13, RZ, RZ, 0x4 ;  /* 0x00000004ff0d7424 */ /* 0x000fe200078e00ff */
[----:B------:R-:W-:Y:S01]  /*4920*/  MOV R10, 0x4960 ;  /* 0x00004960000a7802 */ /* 0x000fe20000000f00 */
[----:B------:R-:W-:Y:S02]  /*4930*/  IMAD.MOV.U32 R15, RZ, RZ, 0x1f ;  /* 0x0000001fff0f7424 */ /* 0x000fe400078e00ff */
[----:B------:R-:W-:Y:S02]  /*4940*/  IMAD.MOV.U32 R16, RZ, RZ, -0x1 ;  /* 0xffffffffff107424 */ /* 0x000fe400078e00ff */
[----:B------:R-:W-:Y:S05]  /*4950*/  CALL.REL.NOINC `($__internal_109_$__cuda_sm70_shflsync_bfly_p) ;  /* 0x000000d000007944 */ /* 0x000fea0003c00000 */
[----:B01----:R-:W-:Y:S01]  /*4960*/  FMNMX.FTZ R14, R14, R13, !PT ;  /* 0x0000000d0e0e7209 */ /* 0x003fe20007810000 */
[----:B------:R-:W-:Y:S01]  /*4970*/  IMAD.MOV.U32 R13, RZ, RZ, 0x2 ;  /* 0x00000002ff0d7424 */ /* 0x000fe200078e00ff */
[----:B------:R-:W-:Y:S01]  /*4980*/  MOV R10, 0x49c0 ;  /* 0x000049c0000a7802 */ /* 0x000fe20000000f00 */
[----:B------:R-:W-:Y:S02]  /*4990*/  IMAD.MOV.U32 R15, RZ, RZ, 0x1f ;  /* 0x0000001fff0f7424 */ /* 0x000fe400078e00ff */
[----:B------:R-:W-:-:S02]  /*49a0*/  IMAD.MOV.U32 R16, RZ, RZ, -0x1 ;  /* 0xffffffffff107424 */ /* 0x000fc400078e00ff */
[----:B------:R-:W-:Y:S05]  /*49b0*/  CALL.REL.NOINC `($__internal_109_$__cuda_sm70_shflsync_bfly_p) ;  /* 0x0000007000007944 */ /* 0x000fea0003c00000 */
[----:B01----:R-:W-:Y:S01]  /*49c0*/  FMNMX.FTZ R14, R14, R13, !PT ;  /* 0x0000000d0e0e7209 */ /* 0x003fe20007810000 */
[----:B------:R-:W-:Y:S01]  /*49d0*/  IMAD.MOV.U32 R13, RZ, RZ, 0x1 ;  /* 0x00000001ff0d7424 */ /* 0x000fe200078e00ff */
[----:B------:R-:W-:Y:S01]  /*49e0*/  MOV R10, 0x4a20 ;  /* 0x00004a20000a7802 */ /* 0x000fe20000000f00 */
[----:B------:R-:W-:-:S02]  /*49f0*/  IMAD.MOV.U32 R15, RZ, RZ, 0x1f ;  /* 0x0000001fff0f7424 */ /* 0x000fc400078e00ff */
[----:B------:R-:W-:Y:S02]  /*4a00*/  IMAD.MOV.U32 R16, RZ, RZ, -0x1 ;  /* 0xffffffffff107424 */ /* 0x000fe400078e00ff */
[----:B------:R-:W-:Y:S05]  /*4a10*/  CALL.REL.NOINC `($__internal_109_$__cuda_sm70_shflsync_bfly_p) ;  /* 0x0000001000007944 */ /* 0x000fea0003c00000 */
[----:B01----:R-:W-:Y:S05]  /*4a20*/  BRA `(.L_x_4626) ;  /* 0xffffb88000007947 */ /* 0x003fea000383ffff */
        .weak           $__internal_109_$__cuda_sm70_shflsync_bfly_p
        .type           $__internal_109_$__cuda_sm70_shflsync_bfly_p,@function
        .size           $__internal_109_$__cuda_sm70_shflsync_bfly_p,(.L_x_24770 - $__internal_109_$__cuda_sm70_shflsync_bfly_p)
$__internal_109_$__cuda_sm70_shflsync_bfly_p:
[----:B------:R-:W-:Y:S01]  /*4a30*/  IMAD.MOV.U32 R11, RZ, RZ, 0x0 ;  /* 0x00000000ff0b7424 */ /* 0x000fe200078e00ff */
[----:B------:R-:W-:Y:S04]  /*4a40*/  WARPSYNC R16 ;  /* 0x0000001000007348 */ /* 0x000fe80003800000 */
[----:B------:R0:W1:Y:S01]  /*4a50*/  SHFL.BFLY PT, R13, R14, R13, R15 ;  /* 0x0c00000d0e0d7389 */ /* 0x00006200000e000f */
[----:B------:R-:W-:Y:S05]  /*4a60*/  RET.REL.NODEC R10 `(_ZN4vllm25paged_attention_v2_kernelIfhLi192ELi32ELi128ELNS_18Fp8KVCacheDataTypeE2ELb0ELi512EEEvPfS2_PT_PKS3_PKT0_S9_ifPKiSB_iPKfiiiSD_SD_iiiii) ;  /* 0xffffb5900a007950 */ /* 0x000fea0003c3ffff */
.L_x_4627:
        /* <DEDUP_REMOVED lines=9> */
.L_x_24770:


//--------------------- .text._ZN4vllm25paged_attention_v2_kernelIfhLi128ELi32ELi128ELNS_18Fp8KVCacheDataTypeE2ELb0ELi512EEEvPfS2_PT_PKS3_PKT0_S9_ifPKiSB_iPKfiiiSD_SD_iiiii --------------------------
	.section	.text._ZN4vllm25paged_attention_v2_kernelIfhLi128ELi32ELi128ELNS_18Fp8KVCacheDataTypeE2ELb0ELi512EEEvPfS2_PT_PKS3_PKT0_S9_ifPKiSB_iPKfiiiSD_SD_iiiii,"ax",@progbits
	.sectioninfo	@"SHI_REGISTERS=48"
	.align	128
        .global         _ZN4vllm25paged_attention_v2_kernelIfhLi128ELi32ELi128ELNS_18Fp8KVCacheDataTypeE2ELb0ELi512EEEvPfS2_PT_PKS3_PKT0_S9_ifPKiSB_iPKfiiiSD_SD_iiiii
        .type           _ZN4vllm25paged_attention_v2_kernelIfhLi128ELi32ELi128ELNS_18Fp8KVCacheDataTypeE2ELb0ELi512EEEvPfS2_PT_PKS3_PKT0_S9_ifPKiSB_iPKfiiiSD_SD_iiiii,@function
        .size           _ZN4vllm25paged_attention_v2_kernelIfhLi128ELi32ELi128ELNS_18Fp8KVCacheDataTypeE2ELb0ELi512EEEvPfS2_PT_PKS3_PKT0_S9_ifPKiSB_iPKfiiiSD_SD_iiiii,(.L_x_24771 - _ZN4vllm25paged_attention_v2_kernelIfhLi128ELi32ELi128ELNS_18Fp8KVCacheDataTypeE2ELb0ELi512EEEvPfS2_PT_PKS3_PKT0_S9_ifPKiSB_iPKfiiiSD_SD_iiiii)
        .other          _ZN4vllm25paged_attention_v2_kernelIfhLi128ELi32ELi128ELNS_18Fp8KVCacheDataTypeE2ELb0ELi512EEEvPfS2_PT_PKS3_PKT0_S9_ifPKiSB_iPKfiiiSD_SD_iiiii,@"STO_CUDA_ENTRY STV_DEFAULT"
_ZN4vllm25paged_attention_v2_kernelIfhLi128ELi32ELi128ELNS_18Fp8KVCacheDataTypeE2ELb0ELi512EEEvPfS2_PT_PKS3_PKT0_S9_ifPKiSB_iPKfiiiSD_SD_iiiii:
.text._ZN4vllm25paged_attention_v2_kernelIfhLi128ELi32ELi128ELNS_18Fp8KVCacheDataTypeE2ELb0ELi512EEEvPfS2_PT_PKS3_PKT0_S9_ifPKiSB_iPKfiiiSD_SD_iiiii:
        /* <DEDUP_REMOVED lines=33> */
.L_x_4661:
        /* <DEDUP_REMOVED lines=10> */
.L_x_4662:
        /* <DEDUP_REMOVED lines=35> */
.L_x_4635:
        /* <DEDUP_REMOVED lines=11> */
.L_x_4634:
[----:B------:R-:W-:Y:S05]  /*0590*/  BSYNC B1 ;  /* 0x0000000000017941 */ /* 0x000fea0003800000 */
.L_x_4633:
        /* <DEDUP_REMOVED lines=10> */
.L_x_4638:
        /* <DEDUP_REMOVED lines=100> */
.L_x_4637:
[----:B------:R-:W-:Y:S05]  /*0c80*/  BSYNC B1 ;  /* 0x0000000000017941 */ /* 0x000fea0003800000 */
.L_x_4636:
        /* <DEDUP_REMOVED lines=55> */
.L_x_4640:
[----:B------:R-:W-:Y:S05]  /*1000*/  BSYNC B1 ;  /* 0x0000000000017941 */ /* 0x000fea0003800000 */
.L_x_4639:
        /* <DEDUP_REMOVED lines=26> */
.L_x_4632:
[----:B------:R-:W-:Y:S05]  /*11b0*/  BSYNC B0 ;  /* 0x0000000000007941 */ /* 0x000fea0003800000 */
.L_x_4631:
        /* <DEDUP_REMOVED lines=43> */
.L_x_4645:
        /* <DEDUP_REMOVED lines=8> */
.L_x_4644:
[----:B------:R-:W-:Y:S05]  /*14f0*/  BSYNC B1 ;  /* 0x0000000000017941 */ /* 0x000fea0003800000 */
.L_x_4643:
        /* <DEDUP_REMOVED lines=10> */
.L_x_4648:
        /* <DEDUP_REMOVED lines=52> */
.L_x_4647:
[----:B------:R-:W-:Y:S05]  /*18e0*/  BSYNC B1 ;  /* 0x0000000000017941 */ /* 0x000fea0003800000 */
.L_x_4646:
        /* <DEDUP_REMOVED lines=31> */
.L_x_4650:
[----:B------:R-:W-:Y:S05]  /*1ae0*/  BSYNC B1 ;  /* 0x0000000000017941 */ /* 0x000fea0003800000 */
.L_x_4649:
        /* <DEDUP_REMOVED lines=14> */
.L_x_4642:
[----:B------:R-:W-:Y:S05]  /*1bd0*/  BSYNC B0 ;  /* 0x0000000000007941 */ /* 0x000fea0003800000 */
.L_x_4641:
        /* <DEDUP_REMOVED lines=24> */
.L_x_4652:
[----:B------:R-:W-:Y:S05]  /*1d60*/  BSYNC B0 ;  /* 0x0000000000007941 */ /* 0x000fea0003800000 */
.L_x_4651:
[----:B------:R-:W-:Y:S01]  /*1d70*/  BAR.SYNC.DEFER_BLOCKING 0x0 ;  /* 0x0000000000007b1d */ /* 0x000fe20000010000 */
[----:B------:R-:W-:Y:S01]  /*1d80*/  IMAD.MOV.U32 R25, RZ, RZ, RZ ;  /* 0x000000ffff197224 */ /* 0x000fe200078e00ff */
[----:B------:R-:W-:Y:S01]  /*1d90*/  CS2R R36, SRZ ;  /* 0x0000000000247805 */ /* 0x000fe2000001ff00 */
[----:B------:R-:W-:Y:S01]  /*1da0*/  CS2R R38, SRZ ;  /* 0x0000000000267805 */ /* 0x000fe2000001ff00 */
[----:B------:R-:W-:Y:S01]  /*1db0*/  CS2R R26, SRZ ;  /* 0x00000000001a7805 */ /* 0x000fe2000001ff00 */
[----:B------:R-:W-:Y:S01]  /*1dc0*/  CS2R R34, SRZ ;  /* 0x0000000000227805 */ /* 0x000fe2000001ff00 */
[----:B------:R-:W-:Y:S01]  /*1dd0*/  BSSY B0, `(.L_x_4653) ;  /* 0x0000035000007945 */ /* 0x000fe20003800000 */
[----:B------:R-:W-:Y:S01]  /*1de0*/  CS2R R28, SRZ ;  /* 0x00000000001c7805 */ /* 0x000fe2000001ff00 */
[----:B------:R-:W-:Y:S01]  /*1df0*/  IMAD.MOV.U32 R45, RZ, RZ, RZ ;  /* 0x000000ffff2d7224 */ /* 0x000fe200078e00ff */
[----:B0-----:R-:W-:Y:S01]  /*1e00*/  CS2R R8, SRZ ;  /* 0x0000000000087805 */ /* 0x001fe2000001ff00 */
        /* <DEDUP_REMOVED lines=8> */
[----:B------:R-:W-:-:S02]  /*1e90*/  IMAD.MOV.U32 R14, RZ, RZ, RZ ;  /* 0x000000ffff0e7224 */ /* 0x000fc400078e00ff */
[----:B------:R-:W-:Y:S02]  /*1ea0*/  IMAD.MOV.U32 R5, RZ, RZ, RZ ;  /* 0x000000ffff057224 */ /* 0x000fe400078e00ff */
[----:B------:R-:W-:Y:S02]  /*1eb0*/  IMAD.MOV.U32 R3, RZ, RZ, RZ ;  /* 0x000000ffff037224 */ /* 0x000fe400078e00ff */
[----:B--2---:R-:W-:Y:S01]  /*1ec0*/  IMAD.MOV.U32 R0, RZ, RZ, RZ ;  /* 0x000000ffff007224 */ /* 0x004fe200078e00ff */
        /* <DEDUP_REMOVED lines=37> */
.L_x_4654:
[----:B------:R-:W-:Y:S05]  /*2120*/  BSYNC B0 ;  /* 0x0000000000007941 */ /* 0x000fea0003800000 */
.L_x_4653:
[----:B------:R-:W-:Y:S01]  /*2130*/  BAR.SYNC.DEFER_BLOCKING 0x0 ;  /* 0x0000000000007b1d */ /* 0x000fe20000010000 */
[----:B------:R-:W-:-:S05]  /*2140*/  ISETP.GT.OR P1, PT, R15, 0x3f, P0 ;  /* 0x0000003f0f00780c */ /* 0x000fca0000724670 */
[----:B------:R-:W-:Y:S08]  /*2150*/  BSSY B0, `(.L_x_4655) ;  /* 0x0000045000007945 */ /* 0x000ff00003800000 */
[----:B------:R-:W-:Y:S05]  /*2160*/  @P1 BRA `(.L_x_4656) ;  /* 0x0000043000001947 */ /* 0x000fea0003800000 */
[----:B------:R-:W-:-:S04]  /*2170*/  SHF.R.S32.HI R21, RZ, 0x1f, R2 ;  /* 0x0000001fff157819 */ /* 0x000fc80000011402 */
[----:B------:R-:W-:-:S04]  /*2180*/  LEA.HI R21, R21, R2, RZ, 0x3 ;  /* 0x0000000215157211 */ /* 0x000fc800078f18ff */
[----:B------:R-:W-:-:S05]  /*2190*/  LEA.HI.SX32 R21, R21, R20, 0x1d ;  /* 0x0000001415157211 */ /* 0x000fca00078feaff */
[----:B0-----:R-:W0:Y:S04]  /*21a0*/  LDS R22, [R21.X4+0x20] ;  /* 0x0000200015167984 */ /* 0x001e280000004800 */
        /* <DEDUP_REMOVED lines=30> */
[----:B--2---:R-:W-:-:S03]  /*2390*/  FADD.FTZ R32, R32, R23 ;  /* 0x0000001720207221 */ /* 0x004fc60000010000 */
[----:B------:R-:W2:Y:S01]  /*23a0*/  LDS R23, [R21.X4+0x150] ;  /* 0x0001500015177984 */ /* 0x000ea20000004800 */
[----:B0-----:R-:W-:-:S03]  /*23b0*/  FADD.FTZ R43, R43, R22 ;  /* 0x000000162b2b7221 */ /* 0x001fc60000010000 */
        /* <DEDUP_REMOVED lines=28> */
[----:B-1----:R-:W-:Y:S02]  /*2580*/  FADD.FTZ R5, R5, R24 ;  /* 0x0000001805057221 */ /* 0x002fe40000010000 */
[----:B0-----:R-:W-:Y:S02]  /*2590*/  FADD.FTZ R7, R7, R22 ;  /* 0x0000001607077221 */ /* 0x001fe40000010000 */
.L_x_4656:
[----:B------:R-:W-:Y:S05]  /*25a0*/  BSYNC B0 ;  /* 0x0000000000007941 */ /* 0x000fea0003800000 */
.L_x_4655:
[C---:B------:R-:W-:Y:S01]  /*25b0*/  LOP3.LUT R21, R15.reuse, 0xffffffe0, RZ, 0xc0, !PT ;  /* 0xffffffe00f157812 */ /* 0x040fe200078ec0ff */
[----:B------:R-:W-:Y:S01]  /*25c0*/  BAR.SYNC.DEFER_BLOCKING 0x0 ;  /* 0x0000000000007b1d */ /* 0x000fe20000010000 */
[----:B------:R-:W-:Y:S02]  /*25d0*/  IADD3 R23, R15, 0x1f, RZ ;  /* 0x0000001f0f177810 */ /* 0x000fe40007ffe0ff */
[----:B------:R-:W-:-:S03]  /*25e0*/  ISETP.NE.OR P1, PT, R21, 0x20, P0 ;  /* 0x000000201500780c */ /* 0x000fc60000725670 */
[----:B------:R-:W-:Y:S10]  /*25f0*/  BSSY B0, `(.L_x_4657) ;  /* 0x0000025000007945 */ /* 0x000ff40003800000 */
[----:B------:R-:W-:Y:S05]  /*2600*/  @P1 BRA `(.L_x_4658) ;  /* 0x0000023000001947 */ /* 0x000fea0003800000 */
[----:B------:R-:W-:-:S04]  /*2610*/  SHF.R.S32.HI R21, RZ, 0x1f, R2 ;  /* 0x0000001fff157819 */ /* 0x000fc80000011402 */
[----:B------:R-:W-:-:S04]  /*2620*/  LEA.HI R21, R21, R2, RZ, 0x3 ;  /* 0x0000000215157211 */ /* 0x000fc800078f18ff */
[----:B0-----:R-:W-:-:S05]  /*2630*/  LEA.HI.SX32 R22, R21, R20, 0x1d ;  /* 0x0000001415167211 */ /* 0x001fca00078feaff */
        /* <DEDUP_REMOVED lines=32> */
.L_x_4658:
[----:B------:R-:W-:Y:S05]  /*2840*/  BSYNC B0 ;  /* 0x0000000000007941 */ /* 0x000fea0003800000 */
.L_x_4657:
        /* <DEDUP_REMOVED lines=69> */
[----:B-1----:R-:W-:Y:S02]  /*2ca0*/  FADD.FTZ R0, R0, R15 ;  /* 0x0000000f00007221 */ /* 0x002fe40000010000 */
[----:B--2---:R-:W-:Y:S02]  /*2cb0*/  FADD.FTZ R9, R9, R24 ;  /* 0x0000001809097221 */ /* 0x004fe40000010000 */
[----:B0-----:R-:W-:Y:S02]  /*2cc0*/  FADD.FTZ R11, R11, R22 ;  /* 0x000000160b0b7221 */ /* 0x001fe40000010000 */
.L_x_4660:
[----:B------:R-:W-:Y:S05]  /*2cd0*/  BSYNC B0 ;  /* 0x0000000000007941 */ /* 0x000fea0003800000 */
.L_x_4659:
[----:B------:R-:W-:Y:S06]  /*2ce0*/  BAR.SYNC.DEFER_BLOCKING 0x0 ;  /* 0x0000000000007b1d */ /* 0x000fec0000010000 */
[----:B------:R-:W-:Y:S05]  /*2cf0*/  @P2 EXIT ;  /* 0x000000000000294d */ /* 0x000fea0003800000 */
[----:B------:R-:W-:Y:S05]  /*2d00*/  @P0 EXIT ;  /* 0x000000000000094d */ /* 0x000fea0003800000 */
[----:B------:R-:W-:Y:S02]  /*2d10*/  IMAD R19, R19, c[0x0][0xc], RZ ;  /* 0x0000030013137a24 */ /* 0x000fe400078e02ff */
[----:B------:R-:W-:-:S02]  /*2d20*/  IMAD R20, R4, c[0x0][0x14], RZ ;  /* 0x0000050004147a24 */ /* 0x000fc400078e02ff */
[----:B------:R-:W-:Y:S01]  /*2d30*/  IMAD R15, R19, c[0x0][0x14], RZ ;  /* 0x00000500130f7a24 */ /* 0x000fe200078e02ff */
[----:B------:R-:W-:Y:S01]  /*2d40*/  SHF.R.S32.HI R19, RZ, 0x1f, R2 ;  /* 0x0000001fff137819 */ /* 0x000fe20000011402 */
[----:B------:R-:W-:Y:S02]  /*2d50*/  IMAD.SHL.U32 R4, R18, 0x80, RZ ;  /* 0x0000008012047824 */ /* 0x000fe400078e00ff */
[----:B------:R-:W-:Y:S01]  /*2d60*/  IMAD.SHL.U32 R18, R20, 0x80, RZ ;  /* 0x0000008014127824 */ /* 0x000fe200078e00ff */
[----:B------:R-:W-:Y:S01]  /*2d70*/  LEA.HI R20, R19, R2, RZ, 0x3 ;  /* 0x0000000213147211 */ /* 0x000fe200078f18ff */
[----:B------:R-:W-:Y:S01]  /*2d80*/  IMAD.SHL.U32 R15, R15, 0x80, RZ ;  /* 0x000000800f0f7824 */ /* 0x000fe200078e00ff */
[----:B------:R-:W-:Y:S02]  /*2d90*/  SHF.R.S32.HI R2, RZ, 0x1f, R4 ;  /* 0x0000001fff027819 */ /* 0x000fe40000011404 */
[----:B------:R-:W-:Y:S02]  /*2da0*/  SHF.R.S32.HI R19, RZ, 0x1f, R18 ;  /* 0x0000001fff137819 */ /* 0x000fe40000011412 */
[----:B------:R-:W-:-:S02]  /*2db0*/  IADD3 R4, P0, P1, R15, R18, R4 ;  /* 0x000000120f047210 */ /* 0x000fc4000791e004 */
[----:B------:R-:W-:Y:S02]  /*2dc0*/  SHF.R.S32.HI R18, RZ, 0x1f, R15 ;  /* 0x0000001fff127819 */ /* 0x000fe4000001140f */
[----:B------:R-:W-:Y:S02]  /*2dd0*/  SHF.R.S32.HI R15, RZ, 0x3, R20 ;  /* 0x00000003ff0f7819 */ /* 0x000fe40000011414 */
[----:B------:R-:W-:Y:S02]  /*2de0*/  IADD3.X R2, R18, R19, R2, P0, P1 ;  /* 0x0000001312027210 */ /* 0x000fe400007e2402 */
[C---:B------:R-:W-:Y:S02]  /*2df0*/  IADD3 R19, P0, R15.reuse, R4, RZ ;  /* 0x000000040f137210 */ /* 0x040fe40007f1e0ff */
[C---:B------:R-:W-:Y:S02]  /*2e00*/  IADD3 R21, R15.reuse, 0x4, RZ ;  /* 0x000000040f157810 */ /* 0x040fe40007ffe0ff */
[----:B------:R-:W-:-:S02]  /*2e10*/  LEA.HI.X.SX32 R20, R15, R2, 0x1, P0 ;  /* 0x000000020f147211 */ /* 0x000fc400000f0eff */
[----:B------:R-:W-:Y:S02]  /*2e20*/  LEA R18, P0, R19, c[0x0][0x170], 0x2 ;  /* 0x00005c0013127a11 */ /* 0x000fe400078010ff */
[----:B------:R-:W-:Y:S02]  /*2e30*/  IADD3 R23, R15, 0x8, RZ ;  /* 0x000000080f177810 */ /* 0x000fe40007ffe0ff */
[----:B------:R-:W-:Y:S02]  /*2e40*/  LEA.HI.X R19, R19, c[0x0][0x174], R20, 0x2, P0 ;  /* 0x00005d0013137a11 */ /* 0x000fe400000f1414 */
[-C--:B------:R-:W-:Y:S02]  /*2e50*/  IADD3 R20, P0, R21, R4.reuse, RZ ;  /* 0x0000000415147210 */ /* 0x080fe40007f1e0ff */
[----:B------:R-:W-:Y:S01]  /*2e60*/  IADD3 R40, P1, R23, R4, RZ ;  /* 0x0000000417287210 */ /* 0x000fe20007f3e0ff */
[----:B------:R1:W-:Y:S01]  /*2e70*/  STG.E [R18.64], R25 ;  /* 0x0000001912007986 */ /* 0x0003e2000c101924 */
[----:B------:R-:W-:-:S02]  /*2e80*/  LEA.HI.X.SX32 R24, R21, R2, 0x1, P0 ;  /* 0x0000000215187211 */ /* 0x000fc400000f0eff */
[C---:B0-----:R-:W-:Y:S02]  /*2e90*/  LEA R22, P0, R20.reuse, c[0x0][0x170], 0x2 ;  /* 0x00005c0014167a11 */ /* 0x041fe400078010ff */
[----:B------:R-:W-:Y:S02]  /*2ea0*/  LEA.HI.X.SX32 R21, R23, R2, 0x1, P1 ;  /* 0x0000000217157211 */ /* 0x000fe400008f0eff */
[----:B------:R-:W-:Y:S02]  /*2eb0*/  LEA.HI.X R23, R20, c[0x0][0x174], R24, 0x2, P0 ;  /* 0x00005d0014177a11 */ /* 0x000fe400000f1418 */
[C---:B------:R-:W-:Y:S02]  /*2ec0*/  LEA R20, P0, R40.reuse, c[0x0][0x170], 0x2 ;  /* 0x00005c0028147a11 */ /* 0x040fe400078010ff */
[----:B------:R-:W-:Y:S01]  /*2ed0*/  IADD3 R24, R15, 0xc, RZ ;  /* 0x0000000c0f187810 */ /* 0x000fe20007ffe0ff */
[----:B------:R0:W-:Y:S01]  /*2ee0*/  STG.E [R22.64], R36 ;  /* 0x0000002416007986 */ /* 0x0001e2000c101924 */
[----:B------:R-:W-:-:S02]  /*2ef0*/  LEA.HI.X R21, R40, c[0x0][0x174], R21, 0x2, P0 ;  /* 0x00005d0028157a11 */ /* 0x000fc400000f1415 */
[C---:B------:R-:W-:Y:S02]  /*2f00*/  IADD3 R40, P0, R24.reuse, R4, RZ ;  /* 0x0000000418287210 */ /* 0x040fe40007f1e0ff */
[----:B-1----:R-:W-:Y:S01]  /*2f10*/  IADD3 R19, R15, 0x10, RZ ;  /* 0x000000100f137810 */ /* 0x002fe20007ffe0ff */
[----:B------:R1:W-:Y:S01]  /*2f20*/  STG.E [R20.64], R38 ;  /* 0x0000002614007986 */ /* 0x0003e2000c101924 */
[----:B------:R-:W-:Y:S02]  /*2f30*/  LEA.HI.X.SX32 R25, R24, R2, 0x1, P0 ;  /* 0x0000000218197211 */ /* 0x000fe400000f0eff */
[----:B------:R-:W-:Y:S02]  /*2f40*/  LEA R24, P0, R40, c[0x0][0x170], 0x2 ;  /* 0x00005c0028187a11 */ /* 0x000fe400078010ff */
[----:B------:R-:W-:Y:S02]  /*2f50*/  IADD3 R44, P1, R19, R4, RZ ;  /* 0x00000004132c7210 */ /* 0x000fe40007f3e0ff */
[----:B------:R-:W-:-:S02]  /*2f60*/  IADD3 R42, R15, 0x14, RZ ;  /* 0x000000140f2a7810 */ /* 0x000fc40007ffe0ff */
[----:B------:R-:W-:Y:S02]  /*2f70*/  LEA.HI.X R25, R40, c[0x0][0x174], R25, 0x2, P0 ;  /* 0x00005d0028197a11 */ /* 0x000fe400000f1419 */
[----:B------:R-:W-:Y:S02]  /*2f80*/  LEA.HI.X.SX32 R19, R19, R2, 0x1, P1 ;  /* 0x0000000213137211 */ /* 0x000fe400008f0eff */
[----:B------:R-:W-:Y:S01]  /*2f90*/  LEA R18, P0, R44, c[0x0][0x170], 0x2 ;  /* 0x00005c002c127a11 */ /* 0x000fe200078010ff */
[----:B------:R2:W-:Y:S01]  /*2fa0*/  STG.E [R24.64], R26 ;  /* 0x0000001a18007986 */ /* 0x0005e2000c101924 */
[----:B------:R-:W-:Y:S02]  /*2fb0*/  IADD3 R40, P1, R42, R4, RZ ;  /* 0x000000042a287210 */ /* 0x000fe40007f3e0ff */
[----:B------:R-:W-:Y:S02]  /*2fc0*/  LEA.HI.X R19, R44, c[0x0][0x174], R19, 0x2, P0 ;  /* 0x00005d002c137a11 */ /* 0x000fe400000f1413 */
[----:B0-----:R-:W-:-:S02]  /*2fd0*/  LEA.HI.X.SX32 R23, R42, R2, 0x1, P1 ;  /* 0x000000022a177211 */ /* 0x001fc400008f0eff */
[C---:B-1----:R-:W-:Y:S01]  /*2fe0*/  LEA R20, P0, R40.reuse, c[0x0][0x170], 0x2 ;  /* 0x00005c0028147a11 */ /* 0x042fe200078010ff */
[----:B------:R0:W-:Y:S01]  /*2ff0*/  STG.E [R18.64], R27 ;  /* 0x0000001b12007986 */ /* 0x0001e2000c101924 */
[C---:B------:R-:W-:Y:S02]  /*3000*/  IADD3 R22, R15.reuse, 0x18, RZ ;  /* 0x000000180f167810 */ /* 0x040fe40007ffe0ff */
[----:B------:R-:W-:Y:S02]  /*3010*/  IADD3 R38, R15, 0x1c, RZ ;  /* 0x0000001c0f267810 */ /* 0x000fe40007ffe0ff */
[----:B------:R-:W-:Y:S02]  /*3020*/  LEA.HI.X R21, R40, c[0x0][0x174], R23, 0x2, P0 ;  /* 0x00005d0028157a11 */ /* 0x000fe400000f1417 */
[-C--:B------:R-:W-:Y:S02]  /*3030*/  IADD3 R23, P0, R22, R4.reuse, RZ ;  /* 0x0000000416177210 */ /* 0x080fe40007f1e0ff */
[----:B------:R-:W-:Y:S01]  /*3040*/  IADD3 R36, P1, R38, R4, RZ ;  /* 0x0000000426247210 */ /* 0x000fe20007f3e0ff */
[----:B------:R1:W-:Y:S01]  /*3050*/  STG.E [R20.64], R34 ;  /* 0x0000002214007986 */ /* 0x0003e2000c101924 */
[----:B------:R-:W-:-:S02]  /*3060*/  LEA.HI.X.SX32 R40, R22, R2, 0x1, P0 ;  /* 0x0000000216287211 */ /* 0x000fc400000f0eff */
[----:B------:R-:W-:Y:S02]  /*3070*/  LEA R22, P0, R23, c[0x0][0x170], 0x2 ;  /* 0x00005c0017167a11 */ /* 0x000fe400078010ff */
[----:B------:R-:W-:Y:S02]  /*3080*/  LEA.HI.X.SX32 R38, R38, R2, 0x1, P1 ;  /* 0x0000000226267211 */ /* 0x000fe400008f0eff */
[----:B--2---:R-:W-:Y:S02]  /*3090*/  IADD3 R26, R15, 0x20, RZ ;  /* 0x000000200f1a7810 */ /* 0x004fe40007ffe0ff */
[----:B------:R-:W-:Y:S02]  /*30a0*/  LEA R24, P1, R36, c[0x0][0x170], 0x2 ;  /* 0x00005c0024187a11 */ /* 0x000fe400078210ff */
[----:B------:R-:W-:Y:S02]  /*30b0*/  LEA.HI.X R23, R23, c[0x0][0x174], R40, 0x2, P0 ;  /* 0x00005d0017177a11 */ /* 0x000fe400000f1428 */
[----:B------:R-:W-:-:S02]  /*30c0*/  IADD3 R40, P0, R26, R4, RZ ;  /* 0x000000041a287210 */ /* 0x000fc40007f1e0ff */
[----:B------:R-:W-:Y:S01]  /*30d0*/  LEA.HI.X R25, R36, c[0x0][0x174], R38, 0x2, P1 ;  /* 0x00005d0024197a11 */ /* 0x000fe200008f1426 */
[----:B------:R2:W-:Y:S01]  /*30e0*/  STG.E [R22.64], R28 ;  /* 0x0000001c16007986 */ /* 0x0005e2000c101924 */
[C---:B------:R-:W-:Y:S02]  /*30f0*/  IADD3 R38, R15.reuse, 0x24, RZ ;  /* 0x000000240f267810 */ /* 0x040fe40007ffe0ff */
[----:B0-----:R-:W-:Y:S01]  /*3100*/  IADD3 R18, R15, 0x28, RZ ;  /* 0x000000280f127810 */ /* 0x001fe20007ffe0ff */
[----:B------:R-:W-:Y:S01]  /*3110*/  STG.E [R24.64], R45 ;  /* 0x0000002d18007986 */ /* 0x000fe2000c101924 */
[----:B------:R-:W-:Y:S02]  /*3120*/  LEA.HI.X.SX32 R27, R26, R2, 0x1, P0 ;  /* 0x000000021a1b7211 */ /* 0x000fe400000f0eff */
[----:B------:R-:W-:Y:S02]  /*3130*/  LEA R26, P0, R40, c[0x0][0x170], 0x2 ;  /* 0x00005c00281a7a11 */ /* 0x000fe400078010ff */
[----:B------:R-:W-:-:S02]  /*3140*/  IADD3 R19, P1, R38, R4, RZ ;  /* 0x0000000426137210 */ /* 0x000fc40007f3e0ff */
[----:B------:R-:W-:Y:S02]  /*3150*/  IADD3 R36, P2, R18, R4, RZ ;  /* 0x0000000412247210 */ /* 0x000fe40007f5e0ff */
[----:B------:R-:W-:Y:S02]  /*3160*/  LEA.HI.X R27, R40, c[0x0][0x174], R27, 0x2, P0 ;  /* 0x00005d00281b7a11 */ /* 0x000fe400000f141b */
[-C--:B------:R-:W-:Y:S02]  /*3170*/  LEA.HI.X.SX32 R40, R38, R2.reuse, 0x1, P1 ;  /* 0x0000000226287211 */ /* 0x080fe400008f0eff */
[----:B------:R-:W-:Y:S01]  /*3180*/  LEA.HI.X.SX32 R38, R18, R2, 0x1, P2 ;  /* 0x0000000212267211 */ /* 0x000fe200010f0eff */
[----:B------:R0:W-:Y:S01]  /*3190*/  STG.E [R26.64], R29 ;  /* 0x0000001d1a007986 */ /* 0x0001e2000c101924 */
[----:B-1----:R-:W-:Y:S02]  /*31a0*/  LEA R20, P1, R36, c[0x0][0x170], 0x2 ;  /* 0x00005c0024147a11 */ /* 0x002fe400078210ff */
[----:B------:R-:W-:-:S02]  /*31b0*/  LEA R18, P0, R19, c[0x0][0x170], 0x2 ;  /* 0x00005c0013127a11 */ /* 0x000fc400078010ff */
[C---:B------:R-:W-:Y:S02]  /*31c0*/  IADD3 R34, R15.reuse, 0x2c, RZ ;  /* 0x0000002c0f227810 */ /* 0x040fe40007ffe0ff */
[----:B------:R-:W-:Y:S02]  /*31d0*/  LEA.HI.X R21, R36, c[0x0][0x174], R38, 0x2, P1 ;  /* 0x00005d0024157a11 */ /* 0x000fe400008f1426 */
[----:B------:R-:W-:Y:S02]  /*31e0*/  IADD3 R36, R15, 0x30, RZ ;  /* 0x000000300f247810 */ /* 0x000fe40007ffe0ff */
[----:B------:R-:W-:Y:S02]  /*31f0*/  LEA.HI.X R19, R19, c[0x0][0x174], R40, 0x2, P0 ;  /* 0x00005d0013137a11 */ /* 0x000fe400000f1428 */
[-C--:B--2---:R-:W-:Y:S02]  /*3200*/  IADD3 R23, P0, R34, R4.reuse, RZ ;  /* 0x0000000422177210 */ /* 0x084fe40007f1e0ff */
[----:B------:R-:W-:Y:S01]  /*3210*/  IADD3 R42, P1, R36, R4, RZ ;  /* 0x00000004242a7210 */ /* 0x000fe20007f3e0ff */
[----:B------:R1:W-:Y:S01]  /*3220*/  STG.E [R18.64], R35 ;  /* 0x0000002312007986 */ /* 0x0003e2000c101924 */
[----:B------:R-:W-:-:S02]  /*3230*/  IADD3 R38, R15, 0x34, RZ ;  /* 0x000000340f267810 */ /* 0x000fc40007ffe0ff */
[----:B------:R-:W-:Y:S01]  /*3240*/  IADD3 R40, R15, 0x38, RZ ;  /* 0x000000380f287810 */ /* 0x000fe20007ffe0ff */
[----:B------:R2:W-:Y:S01]  /*3250*/  STG.E [R20.64], R43 ;  /* 0x0000002b14007986 */ /* 0x0005e2000c101924 */
[-C--:B0-----:R-:W-:Y:S02]  /*3260*/  LEA.HI.X.SX32 R26, R34, R2.reuse, 0x1, P0 ;  /* 0x00000002221a7211 */ /* 0x081fe400000f0eff */
[----:B------:R-:W-:Y:S02]  /*3270*/  LEA R22, P0, R23, c[0x0][0x170], 0x2 ;  /* 0x00005c0017167a11 */ /* 0x000fe400078010ff */
[----:B------:R-:W-:Y:S02]  /*3280*/  LEA.HI.X.SX32 R44, R36, R2, 0x1, P1 ;  /* 0x00000002242c7211 */ /* 0x000fe400008f0eff */
[----:B------:R-:W-:Y:S02]  /*3290*/  IADD3 R34, P2, R38, R4, RZ ;  /* 0x0000000426227210 */ /* 0x000fe40007f5e0ff */
[----:B------:R-:W-:-:S02]  /*32a0*/  LEA R24, P1, R42, c[0x0][0x170], 0x2 ;  /* 0x00005c002a187a11 */ /* 0x000fc400078210ff */
[----:B------:R-:W-:Y:S02]  /*32b0*/  IADD3 R36, P3, R40, R4, RZ ;  /* 0x0000000428247210 */ /* 0x000fe40007f7e0ff */
[----:B------:R-:W-:Y:S02]  /*32c0*/  LEA.HI.X R23, R23, c[0x0][0x174], R26, 0x2, P0 ;  /* 0x00005d0017177a11 */ /* 0x000fe400000f141a */
[----:B------:R-:W-:Y:S02]  /*32d0*/  LEA.HI.X.SX32 R27, R38, R2, 0x1, P2 ;  /* 0x00000002261b7211 */ /* 0x000fe400010f0eff */
[----:B------:R-:W-:Y:S01]  /*32e0*/  LEA R26, P0, R34, c[0x0][0x170], 0x2 ;  /* 0x00005c00221a7a11 */ /* 0x000fe200078010ff */
[----:B------:R0:W-:Y:S01]  /*32f0*/  STG.E [R22.64], R41 ;  /* 0x0000002916007986 */ /* 0x0001e2000c101924 */
[----:B------:R-:W-:Y:S02]  /*3300*/  LEA.HI.X R25, R42, c[0x0][0x174], R44, 0x2, P1 ;  /* 0x00005d002a197a11 */ /* 0x000fe400008f142c */
[----:B------:R-:W-:-:S02]  /*3310*/  IADD3 R45, R15, 0x3c, RZ ;  /* 0x0000003c0f2d7810 */ /* 0x000fc40007ffe0ff */
[----:B------:R-:W-:Y:S01]  /*3320*/  LEA.HI.X.SX32 R29, R40, R2, 0x1, P3 ;  /* 0x00000002281d7211 */ /* 0x000fe200018f0eff */
[----:B------:R3:W-:Y:S01]  /*3330*/  STG.E [R24.64], R8 ;  /* 0x0000000818007986 */ /* 0x0007e2000c101924 */
[----:B------:R-:W-:Y:S02]  /*3340*/  LEA R28, P1, R36, c[0x0][0x170], 0x2 ;  /* 0x00005c00241c7a11 */ /* 0x000fe400078210ff */
[----:B------:R-:W-:Y:S02]  /*3350*/  LEA.HI.X R27, R34, c[0x0][0x174], R27, 0x2, P0 ;  /* 0x00005d00221b7a11 */ /* 0x000fe400000f141b */
[----:B------:R-:W-:Y:S02]  /*3360*/  IADD3 R42, P0, R45, R4, RZ ;  /* 0x000000042d2a7210 */ /* 0x000fe40007f1e0ff */
[----:B------:R-:W-:Y:S01]  /*3370*/  LEA.HI.X R29, R36, c[0x0][0x174], R29, 0x2, P1 ;  /* 0x00005d00241d7a11 */ /* 0x000fe200008f141d */
[----:B------:R4:W-:Y:S01]  /*3380*/  STG.E [R26.64], R39 ;  /* 0x000000271a007986 */ /* 0x0009e2000c101924 */
[----:B------:R-:W-:-:S02]  /*3390*/  IADD3 R36, R15, 0x40, RZ ;  /* 0x000000400f247810 */ /* 0x000fc40007ffe0ff */
[----:B------:R-:W-:Y:S01]  /*33a0*/  IADD3 R38, R15, 0x44, RZ ;  /* 0x000000440f267810 */ /* 0x000fe20007ffe0ff */
[----:B------:R-:W-:Y:S01]  /*33b0*/  STG.E [R28.64], R37 ;  /* 0x000000251c007986 */ /* 0x000fe2000c101924 */
[----:B------:R-:W-:Y:S02]  /*33c0*/  LEA.HI.X.SX32 R45, R45, R2, 0x1, P0 ;  /* 0x000000022d2d7211 */ /* 0x000fe400000f0eff */
[----:B------:R-:W-:Y:S02]  /*33d0*/  LEA R44, P0, R42, c[0x0][0x170], 0x2 ;  /* 0x00005c002a2c7a11 */ /* 0x000fe400078010ff */
[-C--:B------:R-:W-:Y:S02]  /*33e0*/  IADD3 R34, P1, R36, R4.reuse, RZ ;  /* 0x0000000424227210 */ /* 0x080fe40007f3e0ff */
[----:B------:R-:W-:Y:S02]  /*33f0*/  IADD3 R40, R15, 0x48, RZ ;  /* 0x000000480f287810 */ /* 0x000fe40007ffe0ff */
[----:B-1----:R-:W-:-:S02]  /*3400*/  IADD3 R35, P2, R38, R4, RZ ;  /* 0x0000000426237210 */ /* 0x002fc40007f5e0ff */
[----:B------:R-:W-:Y:S02]  /*3410*/  LEA.HI.X R45, R42, c[0x0][0x174], R45, 0x2, P0 ;  /* 0x00005d002a2d7a11 */ /* 0x000fe400000f142d */
[----:B--2---:R-:W-:Y:S02]  /*3420*/  LEA.HI.X.SX32 R21, R36, R2, 0x1, P1 ;  /* 0x0000000224157211 */ /* 0x004fe400008f0eff */
[----:B0-----:R-:W-:Y:S01]  /*3430*/  LEA R22, P0, R34, c[0x0][0x170], 0x2 ;  /* 0x00005c0022167a11 */ /* 0x001fe200078010ff */
[----:B------:R-:W-:Y:S01]  /*3440*/  STG.E [R44.64], R33 ;  /* 0x000000212c007986 */ /* 0x000fe2000c101924 */
[----:B------:R-:W-:Y:S02]  /*3450*/  IADD3 R19, P3, R40, R4, RZ ;  /* 0x0000000428137210 */ /* 0x000fe40007f7e0ff */
[----:B------:R-:W-:Y:S02]  /*3460*/  LEA.HI.X.SX32 R38, R38, R2, 0x1, P2 ;  /* 0x0000000226267211 */ /* 0x000fe400010f0eff */
[----:B------:R-:W-:-:S02]  /*3470*/  LEA R20, P1, R35, c[0x0][0x170], 0x2 ;  /* 0x00005c0023147a11 */ /* 0x000fc400078210ff */
[----:B------:R-:W-:Y:S02]  /*3480*/  LEA.HI.X R23, R34, c[0x0][0x174], R21, 0x2, P0 ;  /* 0x00005d0022177a11 */ /* 0x000fe400000f1415 */
[----:B------:R-:W-:Y:S02]  /*3490*/  LEA.HI.X.SX32 R40, R40, R2, 0x1, P3 ;  /* 0x0000000228287211 */ /* 0x000fe400018f0eff */
[----:B------:R-:W-:Y:S01]  /*34a0*/  LEA R18, P2, R19, c[0x0][0x170], 0x2 ;  /* 0x00005c0013127a11 */ /* 0x000fe200078410ff */
[----:B------:R-:W-:Y:S01]  /*34b0*/  STG.E [R22.64], R32 ;  /* 0x0000002016007986 */ /* 0x000fe2000c101924 */
[----:B------:R-:W-:Y:S02]  /*34c0*/  LEA.HI.X R21, R35, c[0x0][0x174], R38, 0x2, P1 ;  /* 0x00005d0023157a11 */ /* 0x000fe400008f1426 */
[----:B------:R-:W-:Y:S02]  /*34d0*/  LEA.HI.X R19, R19, c[0x0][0x174], R40, 0x2, P2 ;  /* 0x00005d0013137a11 */ /* 0x000fe400010f1428 */
[C---:B------:R-:W-:Y:S01]  /*34e0*/  IADD3 R41, R15.reuse, 0x4c, RZ ;  /* 0x0000004c0f297810 */ /* 0x040fe20007ffe0ff */
[----:B------:R0:W-:Y:S01]  /*34f0*/  STG.E [R20.64], R31 ;  /* 0x0000001f14007986 */ /* 0x0001e2000c101924 */
[----:B------:R-:W-:-:S02]  /*3500*/  IADD3 R40, R15, 0x50, RZ ;  /* 0x000000500f287810 */ /* 0x000fc40007ffe0ff */
[C---:B------:R-:W-:Y:S01]  /*3510*/  IADD3 R42, R15.reuse, 0x54, RZ ;  /* 0x000000540f2a7810 */ /* 0x040fe20007ffe0ff */
[----:B------:R1:W-:Y:S01]  /*3520*/  STG.E [R18.64], R30 ;  /* 0x0000001e12007986 */ /* 0x0003e2000c101924 */
[C---:B---3--:R-:W-:Y:S02]  /*3530*/  IADD3 R8, R15.reuse, 0x5c, RZ ;  /* 0x0000005c0f087810 */ /* 0x048fe40007ffe0ff */
[C---:B------:R-:W-:Y:S02]  /*3540*/  IADD3 R24, R15.reuse, 0x60, RZ ;  /* 0x000000600f187810 */ /* 0x040fe40007ffe0ff */
[----:B----4-:R-:W-:Y:S02]  /*3550*/  IADD3 R26, R15, 0x64, RZ ;  /* 0x000000640f1a7810 */ /* 0x010fe40007ffe0ff */
[----:B------:R-:W-:Y:S02]  /*3560*/  IADD3 R38, P1, R41, R4, RZ ;  /* 0x0000000429267210 */ /* 0x000fe40007f3e0ff */
[----:B0-----:R-:W-:-:S02]  /*3570*/  IADD3 R31, R15, 0x58, RZ ;  /* 0x000000580f1f7810 */ /* 0x001fc40007ffe0ff */
[-C--:B------:R-:W-:Y:S02]  /*3580*/  IADD3 R36, P6, R42, R4.reuse, RZ ;  /* 0x000000042a247210 */ /* 0x080fe40007fde0ff */
[-C--:B-1----:R-:W-:Y:S02]  /*3590*/  IADD3 R18, P3, R40, R4.reuse, RZ ;  /* 0x0000000428127210 */ /* 0x082fe40007f7e0ff */
[-C--:B------:R-:W-:Y:S02]  /*35a0*/  IADD3 R19, P5, R31, R4.reuse, RZ ;  /* 0x000000041f137210 */ /* 0x080fe40007fbe0ff */
[----:B------:R-:W-:Y:S02]  /*35b0*/  IADD3 R20, P2, R8, R4, RZ ;  /* 0x0000000408147210 */ /* 0x000fe40007f5e0ff */
[C---:B------:R-:W-:Y:S02]  /*35c0*/  IADD3 R28, R15.reuse, 0x68, RZ ;  /* 0x000000680f1c7810 */ /* 0x040fe40007ffe0ff */
[----:B------:R-:W-:-:S02]  /*35d0*/  IADD3 R34, R15, 0x6c, RZ ;  /* 0x0000006c0f227810 */ /* 0x000fc40007ffe0ff */
[C---:B------:R-:W-:Y:S02]  /*35e0*/  IADD3 R32, R15.reuse, 0x70, RZ ;  /* 0x000000700f207810 */ /* 0x040fe40007ffe0ff */
[C---:B------:R-:W-:Y:S02]  /*35f0*/  IADD3 R45, R15.reuse, 0x74, RZ ;  /* 0x000000740f2d7810 */ /* 0x040fe40007ffe0ff */
[C---:B------:R-:W-:Y:S02]  /*3600*/  IADD3 R35, R15.reuse, 0x78, RZ ;  /* 0x000000780f237810 */ /* 0x040fe40007ffe0ff */
[-C--:B------:R-:W-:Y:S02]  /*3610*/  IADD3 R21, P4, R24, R4.reuse, RZ ;  /* 0x0000000418157210 */ /* 0x080fe40007f9e0ff */
[----:B------:R-:W-:Y:S02]  /*3620*/  IADD3 R43, R15, 0x7c, RZ ;  /* 0x0000007c0f2b7810 */ /* 0x000fe40007ffe0ff */
[----:B------:R-:W-:-:S02]  /*3630*/  IADD3 R23, P0, R26, R4, RZ ;  /* 0x000000041a177210 */ /* 0x000fc40007f1e0ff */
[-C--:B------:R-:W-:Y:S02]  /*3640*/  LEA.HI.X.SX32 R41, R41, R2.reuse, 0x1, P1 ;  /* 0x0000000229297211 */ /* 0x080fe400008f0eff */
[-C--:B------:R-:W-:Y:S02]  /*3650*/  LEA.HI.X.SX32 R37, R40, R2.reuse, 0x1, P3 ;  /* 0x0000000228257211 */ /* 0x080fe400018f0eff */
[-C--:B------:R-:W-:Y:S02]  /*3660*/  LEA.HI.X.SX32 R39, R42, R2.reuse, 0x1, P6 ;  /* 0x000000022a277211 */ /* 0x080fe400030f0eff */
[-C--:B------:R-:W-:Y:S02]  /*3670*/  LEA.HI.X.SX32 R22, R31, R2.reuse, 0x1, P5 ;  /* 0x000000021f167211 */ /* 0x080fe400028f0eff */
[----:B------:R-:W-:Y:S02]  /*3680*/  LEA.HI.X.SX32 R33, R8, R2, 0x1, P2 ;  /* 0x0000000208217211 */ /* 0x000fe400010f0eff */
[----:B------:R-:W-:-:S02]  /*3690*/  IADD3 R25, P1, R28, R4, RZ ;  /* 0x000000041c197210 */ /* 0x000fc40007f3e0ff */
[-C--:B------:R-:W-:Y:S02]  /*36a0*/  IADD3 R27, P3, R34, R4.reuse, RZ ;  /* 0x00000004221b7210 */ /* 0x080fe40007f7e0ff */
[-C--:B------:R-:W-:Y:S02]  /*36b0*/  IADD3 R29, P6, R32, R4.reuse, RZ ;  /* 0x00000004201d7210 */ /* 0x080fe40007fde0ff */
[----:B------:R-:W-:Y:S02]  /*36c0*/  IADD3 R31, P5, R45, R4, RZ ;  /* 0x000000042d1f7210 */ /* 0x000fe40007fbe0ff */
[----:B------:R-:W-:Y:S02]  /*36d0*/  LEA.HI.X.SX32 R24, R24, R2, 0x1, P4 ;  /* 0x0000000218187211 */ /* 0x000fe400020f0eff */
        /* <DEDUP_REMOVED lines=9> */
[----:B------:R-:W-:Y:S01]  /*3770*/  LEA R38, P1, R36, c[0x0][0x170], 0x2 ;  /* 0x00005c0024267a11 */ /* 0x000fe200078210ff */
[----:B------:R-:W-:Y:S01]  /*3780*/  STG.E [R42.64], R10 ;  /* 0x0000000a2a007986 */ /* 0x000fe2000c101924 */
[----:B------:R-:W-:Y:S02]  /*3790*/  LEA.HI.X R41, R18, c[0x0][0x174], R37, 0x2, P0 ;  /* 0x00005d0012297a11 */ /* 0x000fe400000f1425 */
[----:B------:R-:W-:Y:S02]  /*37a0*/  LEA.HI.X R39, R36, c[0x0][0x174], R39, 0x2, P1 ;  /* 0x00005d0024277a11 */ /* 0x000fe400008f1427 */
[----:B------:R-:W-:Y:S01]  /*37b0*/  LEA R36, P0, R19, c[0x0][0x170], 0x2 ;  /* 0x00005c0013247a11 */ /* 0x000fe200078010ff */
[----:B------:R-:W-:Y:S01]  /*37c0*/  STG.E [R40.64], R6 ;  /* 0x0000000628007986 */ /* 0x000fe2000c101924 */
[----:B------:R-:W-:-:S02]  /*37d0*/  LEA R18, P1, R20, c[0x0][0x170], 0x2 ;  /* 0x00005c0014127a11 */ /* 0x000fc400078210ff */
[----:B------:R-:W-:Y:S01]  /*37e0*/  LEA.HI.X R37, R19, c[0x0][0x174], R22, 0x2, P0 ;  /* 0x00005d0013257a11 */ /* 0x000fe200000f1416 */
[----:B------:R-:W-:Y:S01]  /*37f0*/  STG.E [R38.64], R13 ;  /* 0x0000000d26007986 */ /* 0x000fe2000c101924 */
[----:B------:R-:W-:Y:S02]  /*3800*/  LEA.HI.X R19, R20, c[0x0][0x174], R33, 0x2, P1 ;  /* 0x00005d0014137a11 */ /* 0x000fe400008f1421 */
[----:B------:R-:W-:Y:S01]  /*3810*/  LEA R20, P0, R21, c[0x0][0x170], 0x2 ;  /* 0x00005c0015147a11 */ /* 0x000fe200078010ff */
[----:B------:R-:W-:Y:S01]  /*3820*/  STG.E [R36.64], R17 ;  /* 0x0000001124007986 */ /* 0x000fe2000c101924 */
[----:B------:R-:W-:Y:S02]  /*3830*/  LEA R22, P1, R23, c[0x0][0x170], 0x2 ;  /* 0x00005c0017167a11 */ /* 0x000fe400078210ff */
[----:B------:R-:W-:Y:S01]  /*3840*/  LEA.HI.X R21, R21, c[0x0][0x174], R24, 0x2, P0 ;  /* 0x00005d0015157a11 */ /* 0x000fe200000f1418 */
[----:B------:R-:W-:Y:S01]  /*3850*/  STG.E [R18.64], R16 ;  /* 0x0000001012007986 */ /* 0x000fe2000c101924 */
[----:B------:R-:W-:-:S02]  /*3860*/  LEA.HI.X R23, R23, c[0x0][0x174], R26, 0x2, P1 ;  /* 0x00005d0017177a11 */ /* 0x000fc400008f141a */
[----:B------:R-:W-:Y:S01]  /*3870*/  LEA R24, P0, R25, c[0x0][0x170], 0x2 ;  /* 0x00005c0019187a11 */ /* 0x000fe200078010ff */
[----:B------:R-:W-:Y:S01]  /*3880*/  STG.E [R20.64], R14 ;  /* 0x0000000e14007986 */ /* 0x000fe2000c101924 */
[-C--:B------:R-:W-:Y:S02]  /*3890*/  LEA.HI.X.SX32 R30, R34, R2.reuse, 0x1, P3 ;  /* 0x00000002221e7211 */ /* 0x080fe400018f0eff */
[----:B------:R-:W-:Y:S01]  /*38a0*/  LEA R26, P1, R27, c[0x0][0x170], 0x2 ;  /* 0x00005c001b1a7a11 */ /* 0x000fe200078210ff */
[----:B------:R-:W-:Y:S01]  /*38b0*/  STG.E [R22.64], R12 ;  /* 0x0000000c16007986 */ /* 0x000fe2000c101924 */
[----:B------:R-:W-:Y:S02]  /*38c0*/  LEA.HI.X R25, R25, c[0x0][0x174], R28, 0x2, P0 ;  /* 0x00005d0019197a11 */ /* 0x000fe400000f141c */
[----:B------:R-:W-:Y:S02]  /*38d0*/  LEA.HI.X.SX32 R32, R32, R2, 0x1, P6 ;  /* 0x0000000220207211 */ /* 0x000fe400030f0eff */
[----:B------:R-:W-:Y:S01]  /*38e0*/  LEA.HI.X R27, R27, c[0x0][0x174], R30, 0x2, P1 ;  /* 0x00005d001b1b7a11 */ /* 0x000fe200008f141e */
[----:B------:R-:W-:Y:S01]  /*38f0*/  STG.E [R24.64], R11 ;  /* 0x0000000b18007986 */ /* 0x000fe2000c101924 */
[----:B------:R-:W-:-:S02]  /*3900*/  LEA R28, P0, R29, c[0x0][0x170], 0x2 ;  /* 0x00005c001d1c7a11 */ /* 0x000fc400078010ff */
[----:B------:R-:W-:Y:S01]  /*3910*/  LEA.HI.X.SX32 R34, R45, R2, 0x1, P5 ;  /* 0x000000022d227211 */ /* 0x000fe200028f0eff */
[----:B------:R-:W-:Y:S01]  /*3920*/  STG.E [R26.64], R9 ;  /* 0x000000091a007986 */ /* 0x000fe2000c101924 */
[----:B------:R-:W-:Y:S02]  /*3930*/  LEA R30, P1, R31, c[0x0][0x170], 0x2 ;  /* 0x00005c001f1e7a11 */ /* 0x000fe400078210ff */
[----:B------:R-:W-:Y:S02]  /*3940*/  LEA.HI.X R29, R29, c[0x0][0x174], R32, 0x2, P0 ;  /* 0x00005d001d1d7a11 */ /* 0x000fe400000f1420 */
[----:B------:R-:W-:Y:S02]  /*3950*/  LEA.HI.X R31, R31, c[0x0][0x174], R34, 0x2, P1 ;  /* 0x00005d001f1f7a11 */ /* 0x000fe400008f1422 */
[----:B------:R-:W-:Y:S01]  /*3960*/  LEA R32, P0, R8, c[0x0][0x170], 0x2 ;  /* 0x00005c0008207a11 */ /* 0x000fe200078010ff */
[----:B------:R-:W-:Y:S01]  /*3970*/  STG.E [R28.64], R7 ;  /* 0x000000071c007986 */ /* 0x000fe2000c101924 */
[----:B------:R-:W-:-:S02]  /*3980*/  LEA R34, P1, R4, c[0x0][0x170], 0x2 ;  /* 0x00005c0004227a11 */ /* 0x000fc400078210ff */
[----:B------:R-:W-:Y:S01]  /*3990*/  LEA.HI.X R33, R8, c[0x0][0x174], R15, 0x2, P0 ;  /* 0x00005d0008217a11 */ /* 0x000fe200000f140f */
[----:B------:R-:W-:Y:S01]  /*39a0*/  STG.E [R30.64], R5 ;  /* 0x000000051e007986 */ /* 0x000fe2000c101924 */
[----:B------:R-:W-:-:S03]  /*39b0*/  LEA.HI.X R35, R4, c[0x0][0x174], R35, 0x2, P1 ;  /* 0x00005d0004237a11 */ /* 0x000fc600008f1423 */
[----:B------:R-:W-:Y:S04]  /*39c0*/  STG.E [R32.64], R3 ;  /* 0x0000000320007986 */ /* 0x000fe8000c101924 */
[----:B------:R-:W-:Y:S01]  /*39d0*/  STG.E [R34.64], R0 ;  /* 0x0000000022007986 */ /* 0x000fe2000c101924 */
[----:B------:R-:W-:Y:S05]  /*39e0*/  EXIT ;  /* 0x000000000000794d */ /* 0x000fea0003800000 */
.L_x_4628:
        /* <DEDUP_REMOVED lines=20> */
.L_x_4629:
[----:B------:R-:W-:Y:S01]  /*3b30*/  IMAD.MOV.U32 R13, RZ, RZ, -0x800001 ;  /* 0xff7fffffff0d7424 */ /* 0x000fe200078e00ff */
[----:B------:R-:W-:Y:S01]  /*3b40*/  MOV R10, 0x3b90 ;  /* 0x00003b90000a7802 */ /* 0x000fe20000000f00 */
[----:B------:R-:W-:Y:S02]  /*3b50*/  IMAD.MOV.U32 R0, RZ, RZ, 0x10 ;  /* 0x00000010ff007424 */ /* 0x000fe400078e00ff */
[----:B------:R-:W-:Y:S02]  /*3b60*/  IMAD.MOV.U32 R9, RZ, RZ, 0x1f ;  /* 0x0000001fff097424 */ /* 0x000fe400078e00ff */
[----:B------:R-:W-:Y:S02]  /*3b70*/  IMAD.MOV.U32 R14, RZ, RZ, -0x1 ;  /* 0xffffffffff0e7424 */ /* 0x000fe400078e00ff */
[----:B0-----:R-:W-:Y:S05]  /*3b80*/  CALL.REL.NOINC `($__internal_110_$__cuda_sm70_shflsync_bfly_p) ;  /* 0x000001a000007944 */ /* 0x001fea0003c00000 */
[----:B01----:R-:W-:Y:S05]  /*3b90*/  BRA `(.L_x_4661) ;  /* 0xffffc67000007947 */ /* 0x003fea000383ffff */
.L_x_4630:
[----:B------:R-:W-:Y:S01]  /*3ba0*/  IMAD.MOV.U32 R0, RZ, RZ, 0x8 ;  /* 0x00000008ff007424 */ /* 0x000fe200078e00ff */
[----:B------:R-:W-:Y:S01]  /*3bb0*/  MOV R10, 0x3bf0 ;  /* 0x00003bf0000a7802 */ /* 0x000fe20000000f00 */
[----:B------:R-:W-:Y:S02]  /*3bc0*/  IMAD.MOV.U32 R9, RZ, RZ, 0x1f ;  /* 0x0000001fff097424 */ /* 0x000fe400078e00ff */
[----:B------:R-:W-:-:S02]  /*3bd0*/  IMAD.MOV.U32 R14, RZ, RZ, -0x1 ;  /* 0xffffffffff0e7424 */ /* 0x000fc400078e00ff */
[----:B0-----:R-:W-:Y:S05]  /*3be0*/  CALL.REL.NOINC `($__internal_110_$__cuda_sm70_shflsync_bfly_p) ;  /* 0x0000014000007944 */ /* 0x001fea0003c00000 */
[----:B01----:R-:W-:Y:S01]  /*3bf0*/  FMNMX.FTZ R13, R13, R0, !PT ;  /* 0x000000000d0d7209 */ /* 0x003fe20007810000 */
[----:B------:R-:W-:Y:S01]  /*3c00*/  IMAD.MOV.U32 R0, RZ, RZ, 0x4 ;  /* 0x00000004ff007424 */ /* 0x000fe200078e00ff */
[----:B------:R-:W-:Y:S01]  /*3c10*/  MOV R10, 0x3c50 ;  /* 0x00003c50000a7802 */ /* 0x000fe20000000f00 */
[----:B------:R-:W-:-:S02]  /*3c20*/  IMAD.MOV.U32 R9, RZ, RZ, 0x1f ;  /* 0x0000001fff097424 */ /* 0x000fc400078e00ff */
[----:B------:R-:W-:Y:S02]  /*3c30*/  IMAD.MOV.U32 R14, RZ, RZ, -0x1 ;  /* 0xffffffffff0e7424 */ /* 0x000fe400078e00ff */
[----:B------:R-:W-:Y:S05]  /*3c40*/  CALL.REL.NOINC `($__internal_110_$__cuda_sm70_shflsync_bfly_p) ;  /* 0x000000e000007944 */ /* 0x000fea0003c00000 */
[----:B01----:R-:W-:Y:S01]  /*3c50*/  FMNMX.FTZ R13, R13, R0, !PT ;  /* 0x000000000d0d7209 */ /* 0x003fe20007810000 */
[----:B------:R-:W-:Y:S01]  /*3c60*/  IMAD.MOV.U32 R0, RZ, RZ, 0x2 ;  /* 0x00000002ff007424 */ /* 0x000fe200078e00ff */
[----:B------:R-:W-:Y:S01]  /*3c70*/  MOV R10, 0x3cb0 ;  /* 0x00003cb0000a7802 */ /* 0x000fe20000000f00 */
[----:B------:R-:W-:Y:S02]  /*3c80*/  IMAD.MOV.U32 R9, RZ, RZ, 0x1f ;  /* 0x0000001fff097424 */ /* 0x000fe400078e00ff */
[----:B------:R-:W-:Y:S02]  /*3c90*/  IMAD.MOV.U32 R14, RZ, RZ, -0x1 ;  /* 0xffffffffff0e7424 */ /* 0x000fe400078e00ff */
[----:B------:R-:W-:Y:S05]  /*3ca0*/  CALL.REL.NOINC `($__internal_110_$__cuda_sm70_shflsync_bfly_p) ;  /* 0x0000008000007944 */ /* 0x000fea0003c00000 */
[----:B01----:R-:W-:Y:S01]  /*3cb0*/  FMNMX.FTZ R13, R13, R0, !PT ;  /* 0x000000000d0d7209 */ /* 0x003fe20007810000 */
[----:B------:R-:W-:Y:S01]  /*3cc0*/  IMAD.MOV.U32 R0, RZ, RZ, 0x1 ;  /* 0x00000001ff007424 */ /* 0x000fe200078e00ff */
[----:B------:R-:W-:Y:S01]  /*3cd0*/  MOV R10, 0x3d10 ;  /* 0x00003d10000a7802 */ /* 0x000fe20000000f00 */
[----:B------:R-:W-:Y:S02]  /*3ce0*/  IMAD.MOV.U32 R9, RZ, RZ, 0x1f ;  /* 0x0000001fff097424 */ /* 0x000fe400078e00ff */
[----:B------:R-:W-:-:S02]  /*3cf0*/  IMAD.MOV.U32 R14, RZ, RZ, -0x1 ;  /* 0xffffffffff0e7424 */ /* 0x000fc400078e00ff */
[----:B------:R-:W-:Y:S05]  /*3d00*/  CALL.REL.NOINC `($__internal_110_$__cuda_sm70_shflsync_bfly_p) ;  /* 0x0000002000007944 */ /* 0x000fea0003c00000 */
[----:B-1----:R-:W-:Y:S01]  /*3d10*/  IMAD.MOV.U32 R10, RZ, RZ, R0 ;  /* 0x000000ffff0a7224 */ /* 0x002fe200078e0000 */
[----:B0-----:R-:W-:Y:S05]  /*3d20*/  BRA `(.L_x_4662) ;  /* 0xffffc58000007947 */ /* 0x001fea000383ffff */
        .weak           $__internal_110_$__cuda_sm70_shflsync_bfly_p
        .type           $__internal_110_$__cuda_sm70_shflsync_bfly_p,@function
        .size           $__internal_110_$__cuda_sm70_shflsync_bfly_p,(.L_x_24771 - $__internal_110_$__cuda_sm70_shflsync_bfly_p)
$__internal_110_$__cuda_sm70_shflsync_bfly_p:
[----:B------:R-:W-:Y:S01]  /*3d30*/  IMAD.MOV.U32 R11, RZ, RZ, 0x0 ;  /* 0x00000000ff0b7424 */ /* 0x000fe200078e00ff */
[----:B------:R-:W-:Y:S04]  /*3d40*/  WARPSYNC R14 ;  /* 0x0000000e00007348 */ /* 0x000fe80003800000 */
[----:B------:R0:W1:Y:S01]  /*3d50*/  SHFL.BFLY PT, R0, R13, R0, R9 ;  /* 0x0c0000000d007389 */ /* 0x00006200000e0009 */
[----:B------:R-:W-:Y:S05]  /*3d60*/  RET.REL.NODEC R10 `(_ZN4vllm25paged_attention_v2_kernelIfhLi128ELi32ELi128ELNS_18Fp8KVCacheDataTypeE2ELb0ELi512EEEvPfS2_PT_PKS3_PKT0_S9_ifPKiSB_iPKfiiiSD_SD_iiiii) ;  /* 0xffffc2900a007950 */ /* 0x000fea0003c3ffff */
.L_x_4663:
        /* <DEDUP_REMOVED lines=9> */
.L_x_24771:


//--------------------- .text._ZN4vllm25paged_attention_v2_kernelIfhLi120ELi32ELi128ELNS_18Fp8KVCacheDataTypeE2ELb0ELi512EEEvPfS2_PT_PKS3_PKT0_S9_ifPKiSB_iPKfiiiSD_SD_iiiii --------------------------
	.section	.text._ZN4vllm25paged_attention_v2_kernelIfhLi120ELi32ELi128ELNS_18Fp8KVCacheDataTypeE2ELb0ELi512EEEvPfS2_PT_PKS3_PKT0_S9_ifPKiSB_iPKfiiiSD_SD_iiiii,"ax",@progbits
	.sectioninfo	@"SHI_REGISTERS=48"
	.align	128
        .global         _ZN4vllm25paged_attention_v2_kernelIfhLi120ELi32ELi128ELNS_18Fp8KVCacheDataTypeE2ELb0ELi512EEEvPfS2_PT_PKS3_PKT0_S9_ifPKiSB_iPKfiiiSD_SD_iiiii
        .type           _ZN4vllm25paged_attention_v2_kernelIfhLi120ELi32ELi128ELNS_18Fp8KVCacheDataTypeE2ELb0ELi512EEEvPfS2_PT_PKS3_PKT0_S9_ifPKiSB_iPKfiiiSD_SD_iiiii,@function
        .size           _ZN4vllm25paged_attention_v2_kernelIfhLi120ELi32ELi128ELNS_18Fp8KVCacheDataTypeE2ELb0ELi512EEEvPfS2_PT_PKS3_PKT0_S9_ifPKiSB_iPKfiiiSD_SD_iiiii,(.L_x_24772 - _ZN4vllm25paged_attention_v2_kernelIfhLi120ELi32ELi128ELNS_18Fp8KVCacheDataTypeE2ELb0ELi512EEEvPfS2_PT_PKS3_PKT0_S9_ifPKiSB_iPKfiiiSD_SD_iiiii)
        .other          _ZN4vllm25paged_attention_v2_kernelIfhLi120ELi32ELi128ELNS_18Fp8KVCacheDataTypeE2ELb0ELi512EEEvPfS2_PT_PKS3_PKT0_S9_ifPKiSB_iPKfiiiSD_SD_iiiii,@"STO_CUDA_ENTRY STV_DEFAULT"
_ZN4vllm25paged_attention_v2_kernelIfhLi120ELi32ELi128ELNS_18Fp8KVCacheDataTypeE2ELb0ELi512EEEvPfS2_PT_PKS3_PKT0_S9_ifPKiSB_iPKfiiiSD_SD_iiiii:
.text._ZN4vllm25paged_attention_v2_kernelIfhLi120ELi32ELi128ELNS_18Fp8KVCacheDataTypeE2ELb0ELi512EEEvPfS2_PT_PKS3_PKT0_S9_ifPKiSB_iPKfiiiSD_SD_iiiii:
        /* <DEDUP_REMOVED lines=33> */
.L_x_4697:
        /* <DEDUP_REMOVED lines=10> */
.L_x_4698:
        /* <DEDUP_REMOVED lines=35> */
.L_x_4671:
        /* <DEDUP_REMOVED lines=11> */
.L_x_4670:
[----:B------:R-:W-:Y:S05]  /*0590*/  BSYNC B1 ;  /* 0x0000000000017941 */ /* 0x000fea0003800000 */
.L_x_4669:
        /* <DEDUP_REMOVED lines=10> */
.L_x_4674:
        /* <DEDUP_REMOVED lines=100> */
.L_x_4673:
[----:B------:R-:W-:Y:S05]  /*0c80*/  BSYNC B1 ;  /* 0x0000000000017941 */ /* 0x000fea0003800000 */
.L_x_4672:
        /* <DEDUP_REMOVED lines=55> */
.L_x_4676:
[----:B------:R-:W-:Y:S05]  /*1000*/  BSYNC B1 ;  /* 0x0000000000017941 */ /* 0x000fea0003800000 */
.L_x_4675:
        /* <DEDUP_REMOVED lines=26> */
.L_x_4668:
[----:B------:R-:W-:Y:S05]  /*11b0*/  BSYNC B0 ;  /* 0x0000000000007941 */ /* 0x000fea0003800000 */
.L_x_4667:
        /* <DEDUP_REMOVED lines=43> */
.L_x_4681:
        /* <DEDUP_REMOVED lines=8> */
.L_x_4680:
[----:B------:R-:W-:Y:S05]  /*14f0*/  BSYNC B1 ;  /* 0x0000000000017941 */ /* 0x000fea0003800000 */
.L_x_4679:
        /* <DEDUP_REMOVED lines=10> */
.L_x_4684:
        /* <DEDUP_REMOVED lines=52> */
.L_x_4683:
[----:B------:R-:W-:Y:S05]  /*18e0*/  BSYNC B1 ;  /* 0x0000000000017941 */ /* 0x000fea0003800000 */
.L_x_4682:
        /* <DEDUP_REMOVED lines=31> */
.L_x_4686:
[----:B------:R-:W-:Y:S05]  /*1ae0*/  BSYNC B1 ;  /* 0x0000000000017941 */ /* 0x000fea0003800000 */
.L_x_4685:
        /* <DEDUP_REMOVED lines=14> */
.L_x_4678:
[----:B------:R-:W-:Y:S05]  /*1bd0*/  BSYNC B0 ;  /* 0x0000000000007941 */ /* 0x000fea0003800000 */
.L_x_4677:
[----:B------:R-:W-:Y:S01]  /*1be0*/  BAR.SYNC.DEFER_BLOCKING 0x0 ;  /* 0x0000000000007b1d */ /* 0x000fe20000010000 */
[----:B------:R-:W-:Y:S01]  /*1bf0*/  ISETP.NE.AND P1, PT, R17, RZ, PT ;  /* 0x000000ff1100720c */ /* 0x000fe20003f25270 */
        /* <DEDUP_REMOVED lines=22> */
.L_x_4688:
[----:B------:R-:W-:Y:S05]  /*1d60*/  BSYNC B0 ;  /* 0x0000000000007941 */ /* 0x000fea0003800000 */
.L_x_4687:
        /* <DEDUP_REMOVED lines=10> */
[----:B------:R-:W-:Y:S01]  /*1e10*/  CS2R R32, SRZ ;  /* 0x0000000000207805 */ /* 0x000fe2000001ff00 */
[----:B0-----:R-:W-:Y:S01]  /*1e20*/  CS2R R8, SRZ ;  /* 0x0000000000087805 */ /* 0x001fe2000001ff00 */
[----:B------:R-:W-:Y:S01]  /*1e30*/  IMAD.MOV.U32 R43, RZ, RZ, RZ ;  /* 0x000000ffff2b7224 */ /* 0x000fe200078e00ff */
[----:B------:R-:W-:Y:S01]  /*1e40*/  CS2R R10, SRZ ;  /* 0x00000000000a7805 */ /* 0x000fe2000001ff00 */
[----:B------:R-:W-:Y:S01]  /*1e50*/  IMAD.MOV.U32 R41, RZ, RZ, RZ ;  /* 0x000000ffff297224 */ /* 0x000fe200078e00ff */
        /* <DEDUP_REMOVED lines=42> */
.L_x_4690:
[----:B------:R-:W-:Y:S05]  /*2100*/  BSYNC B0 ;  /* 0x0000000000007941 */ /* 0x000fea0003800000 */
.L_x_4689:
        /* <DEDUP_REMOVED lines=64> */
[----:B-1----:R-:W-:Y:S02]  /*2510*/  FADD.FTZ R0, R0, R21 ;  /* 0x0000001500007221 */ /* 0x002fe40000010000 */
[----:B--2---:R-:W-:Y:S02]  /*2520*/  FADD.FTZ R9, R9, R22 ;  /* 0x0000001609097221 */ /* 0x004fe40000010000 */
[----:B---3--:R-:W-:Y:S02]  /*2530*/  FADD.FTZ R7, R7, R26 ;  /* 0x0000001a07077221 */ /* 0x008fe40000010000 */
.L_x_4692:
[----:B------:R-:W-:Y:S05]  /*2540*/  BSYNC B0 ;  /* 0x0000000000007941 */ /* 0x000fea0003800000 */
.L_x_4691:
[C---:B------:R-:W-:Y:S01]  /*2550*/  LOP3.LUT R19, R17.reuse, 0xffffffe0, RZ, 0xc0, !PT ;  /* 0xffffffe011137812 */ /* 0x040fe200078ec0ff */
[----:B------:R-:W-:Y:S01]  /*2560*/  BAR.SYNC.DEFER_BLOCKING 0x0 ;  /* 0x0000000000007b1d */ /* 0x000fe20000010000 */
[----:B------:R-:W-:-:S02]  /*2570*/  IADD3 R21, R17, 0x1f, RZ ;  /* 0x0000001f11157810 */ /* 0x000fc40007ffe0ff */
        /* <DEDUP_REMOVED lines=36> */
.L_x_4694:
[----:B------:R-:W-:Y:S05]  /*27c0*/  BSYNC B0 ;  /* 0x0000000000007941 */ /* 0x000fea0003800000 */
.L_x_4693:
        /* <DEDUP_REMOVED lines=61> */
[----:B-1----:R-:W-:Y:S02]  /*2ba0*/  FADD.FTZ R14, R14, R17 ;  /* 0x000000110e0e7221 */ /* 0x002fe40000010000 */
[----:B--2---:R-:W-:Y:S02]  /*2bb0*/  FADD.FTZ R9, R9, R22 ;  /* 0x0000001609097221 */ /* 0x004fe40000010000 */
[----:B---3--:R-:W-:Y:S02]  /*2bc0*/  FADD.FTZ R7, R7, R26 ;  /* 0x0000001a07077221 */ /* 0x008fe40000010000 */
[----:B----4-:R-:W-:Y:S02]  /*2bd0*/  FADD.FTZ R12, R12, R19 ;  /* 0x000000130c0c7221 */ /* 0x010fe40000010000 */
[----:B-----5:R-:W-:Y:S02]  /*2be0*/  FADD.FTZ R0, R0, R21 ;  /* 0x0000001500007221 */ /* 0x020fe40000010000 */
[----:B------:R-:W-:-:S02]  /*2bf0*/  FADD.FTZ R5, R5, R28 ;  /* 0x0000001c05057221 */ /* 0x000fc40000010000 */
[----:B0-----:R-:W-:Y:S02]  /*2c00*/  FADD.FTZ R11, R11, R20 ;  /* 0x000000140b0b7221 */ /* 0x001fe40000010000 */
.L_x_4696:
[----:B------:R-:W-:Y:S05]  /*2c10*/  BSYNC B0 ;  /* 0x0000000000007941 */ /* 0x000fea0003800000 */
.L_x_4695:
        /* <DEDUP_REMOVED lines=8> */
[----:B------:R-:W-:Y:S01]  /*2ca0*/  SHF.R.S32.HI R21, RZ, 0x1f, R16 ;  /* 0x0000001fff157819 */ /* 0x000fe20000011410 */
[----:B------:R-:W-:Y:S01]  /*2cb0*/  IMAD R17, R4, 0x78, RZ ;  /* 0x0000007804117824 */ /* 0x000fe200078e02ff */
[----:B------:R-:W-:Y:S02]  /*2cc0*/  SHF.R.S32.HI R19, RZ, 0x1f, R15 ;  /* 0x0000001fff137819 */ /* 0x000fe4000001140f */
[----:B------:R-:W-:Y:S02]  /*2cd0*/  LEA.HI R21, R21, R16, RZ, 0x3 ;  /* 0x0000001015157211 */ /* 0x000fe400078f18ff */
[----:B------:R-:W-:Y:S02]  /*2ce0*/  IADD3 R4, P0, P1, R2, R15, R17 ;  /* 0x0000000f02047210 */ /* 0x000fe4000791e011 */
[----:B------:R-:W-:-:S02]  /*2cf0*/  SHF.R.S32.HI R16, RZ, 0x1f, R2 ;  /* 0x0000001fff107819 */ /* 0x000fc40000011402 */
[----:B------:R-:W-:Y:S02]  /*2d00*/  SHF.R.S32.HI R2, RZ, 0x1f, R17 ;  /* 0x0000001fff027819 */ /* 0x000fe40000011411 */
[----:B------:R-:W-:Y:S02]  /*2d10*/  SHF.R.S32.HI R15, RZ, 0x3, R21 ;  /* 0x00000003ff0f7819 */ /* 0x000fe40000011415 */
[----:B------:R-:W-:Y:S02]  /*2d20*/  IADD3.X R2, R16, R19, R2, P0, P1 ;  /* 0x0000001310027210 */ /* 0x000fe400007e2402 */
[C---:B------:R-:W-:Y:S02]  /*2d30*/  IADD3 R16, P0, R15.reuse, R4, RZ ;  /* 0x000000040f107210 */ /* 0x040fe40007f1e0ff */
[C---:B------:R-:W-:Y:S02]  /*2d40*/  IADD3 R17, R15.reuse, 0x4, RZ ;  /* 0x000000040f117810 */ /* 0x040fe40007ffe0ff */
[----:B------:R-:W-:-:S02]  /*2d50*/  LEA.HI.X.SX32 R19, R15, R2, 0x1, P0 ;  /* 0x000000020f137211 */ /* 0x000fc400000f0eff */
[C---:B0-----:R-:W-:Y:S02]  /*2d60*/  LEA R20, P0, R16.reuse, c[0x0][0x170], 0x2 ;  /* 0x00005c0010147a11 */ /* 0x041fe400078010ff */
[----:B------:R-:W-:Y:S02]  /*2d70*/  IADD3 R18, P1, R17, R4, RZ ;  /* 0x0000000411127210 */ /* 0x000fe40007f3e0ff */
[----:B------:R-:W-:Y:S02]  /*2d80*/  LEA.HI.X R21, R16, c[0x0][0x174], R19, 0x2, P0 ;  /* 0x00005d0010157a11 */ /* 0x000fe400000f1413 */
[----:B------:R-:W-:Y:S02]  /*2d90*/  IADD3 R19, R15, 0x8, RZ ;  /* 0x000000080f137810 */ /* 0x000fe40007ffe0ff */
[----:B------:R-:W-:Y:S01]  /*2da0*/  LEA.HI.X.SX32 R17, R17, R2, 0x1, P1 ;  /* 0x0000000211117211 */ /* 0x000fe200008f0eff */
[----:B------:R0:W-:Y:S01]  /*2db0*/  STG.E [R20.64], R23 ;  /* 0x0000001714007986 */ /* 0x0001e2000c101924 */
[----:B------:R-:W-:-:S02]  /*2dc0*/  LEA R16, P0, R18, c[0x0][0x170], 0x2 ;  /* 0x00005c0012107a11 */ /* 0x000fc400078010ff */
[----:B------:R-:W-:Y:S02]  /*2dd0*/  IADD3 R28, P1, R19, R4, RZ ;  /* 0x00000004131c7210 */ /* 0x000fe40007f3e0ff */
[----:B------:R-:W-:Y:S02]  /*2de0*/  IADD3 R22, R15, 0xc, RZ ;  /* 0x0000000c0f167810 */ /* 0x000fe40007ffe0ff */
[----:B------:R-:W-:Y:S02]  /*2df0*/  LEA.HI.X R17, R18, c[0x0][0x174], R17, 0x2, P0 ;  /* 0x00005d0012117a11 */ /* 0x000fe400000f1411 */
[----:B------:R-:W-:Y:S02]  /*2e00*/  LEA.HI.X.SX32 R19, R19, R2, 0x1, P1 ;  /* 0x0000000213137211 */ /* 0x000fe400008f0eff */
[----:B------:R-:W-:Y:S01]  /*2e10*/  LEA R18, P0, R28, c[0x0][0x170], 0x2 ;  /* 0x00005c001c127a11 */ /* 0x000fe200078010ff */
[----:B------:R1:W-:Y:S01]  /*2e20*/  STG.E [R16.64], R24 ;  /* 0x0000001810007986 */ /* 0x0003e2000c101924 */
[----:B------:R-:W-:-:S02]  /*2e30*/  IADD3 R26, P1, R22, R4, RZ ;  /* 0x00000004161a7210 */ /* 0x000fc40007f3e0ff */
[----:B------:R-:W-:Y:S02]  /*2e40*/  LEA.HI.X R19, R28, c[0x0][0x174], R19, 0x2, P0 ;  /* 0x00005d001c137a11 */ /* 0x000fe400000f1413 */
[----:B------:R-:W-:Y:S02]  /*2e50*/  LEA.HI.X.SX32 R40, R22, R2, 0x1, P1 ;  /* 0x0000000216287211 */ /* 0x000fe400008f0eff */
[C---:B------:R-:W-:Y:S01]  /*2e60*/  LEA R22, P0, R26.reuse, c[0x0][0x170], 0x2 ;  /* 0x00005c001a167a11 */ /* 0x040fe200078010ff */
[----:B------:R2:W-:Y:S01]  /*2e70*/  STG.E [R18.64], R25 ;  /* 0x0000001912007986 */ /* 0x0005e2000c101924 */
[C---:B0-----:R-:W-:Y:S02]  /*2e80*/  IADD3 R20, R15.reuse, 0x10, RZ ;  /* 0x000000100f147810 */ /* 0x041fe40007ffe0ff */
[----:B------:R-:W-:Y:S02]  /*2e90*/  IADD3 R28, R15, 0x14, RZ ;  /* 0x000000140f1c7810 */ /* 0x000fe40007ffe0ff */
[----:B------:R-:W-:-:S02]  /*2ea0*/  LEA.HI.X R23, R26, c[0x0][0x174], R40, 0x2, P0 ;  /* 0x00005d001a177a11 */ /* 0x000fc400000f1428 */
[-C--:B------:R-:W-:Y:S02]  /*2eb0*/  IADD3 R21, P0, R20, R4.reuse, RZ ;  /* 0x0000000414157210 */ /* 0x080fe40007f1e0ff */
[----:B------:R-:W-:Y:S01]  /*2ec0*/  IADD3 R26, P1, R28, R4, RZ ;  /* 0x000000041c1a7210 */ /* 0x000fe20007f3e0ff */
[----:B------:R0:W-:Y:S01]  /*2ed0*/  STG.E [R22.64], R27 ;  /* 0x0000001b16007986 */ /* 0x0001e2000c101924 */
[-C--:B------:R-:W-:Y:S02]  /*2ee0*/  LEA.HI.X.SX32 R40, R20, R2.reuse, 0x1, P0 ;  /* 0x0000000214287211 */ /* 0x080fe400000f0eff */
[----:B------:R-:W-:Y:S02]  /*2ef0*/  LEA R20, P0, R21, c[0x0][0x170], 0x2 ;  /* 0x00005c0015147a11 */ /* 0x000fe400078010ff */
[----:B------:R-:W-:Y:S02]  /*2f00*/  LEA.HI.X.SX32 R28, R28, R2, 0x1, P1 ;  /* 0x000000021c1c7211 */ /* 0x000fe400008f0eff */
[----:B-1----:R-:W-:-:S02]  /*2f10*/  IADD3 R24, R15, 0x18, RZ ;  /* 0x000000180f187810 */ /* 0x002fc40007ffe0ff */
[----:B------:R-:W-:Y:S02]  /*2f20*/  LEA R16, P1, R26, c[0x0][0x170], 0x2 ;  /* 0x00005c001a107a11 */ /* 0x000fe400078210ff */
[----:B------:R-:W-:Y:S02]  /*2f30*/  LEA.HI.X R21, R21, c[0x0][0x174], R40, 0x2, P0 ;  /* 0x00005d0015157a11 */ /* 0x000fe400000f1428 */
[----:B------:R-:W-:Y:S02]  /*2f40*/  IADD3 R42, P0, R24, R4, RZ ;  /* 0x00000004182a7210 */ /* 0x000fe40007f1e0ff */
[----:B------:R-:W-:Y:S01]  /*2f50*/  LEA.HI.X R17, R26, c[0x0][0x174], R28, 0x2, P1 ;  /* 0x00005d001a117a11 */ /* 0x000fe200008f141c */
[----:B------:R-:W-:Y:S01]  /*2f60*/  STG.E [R20.64], R29 ;  /* 0x0000001d14007986 */ /* 0x000fe2000c101924 */
[C---:B------:R-:W-:Y:S02]  /*2f70*/  IADD3 R26, R15.reuse, 0x1c, RZ ;  /* 0x0000001c0f1a7810 */ /* 0x040fe40007ffe0ff */
[----:B------:R-:W-:Y:S01]  /*2f80*/  IADD3 R40, R15, 0x20, RZ ;  /* 0x000000200f287810 */ /* 0x000fe20007ffe0ff */
[----:B------:R1:W-:Y:S01]  /*2f90*/  STG.E [R16.64], R38 ;  /* 0x0000002610007986 */ /* 0x0003e2000c101924 */
[----:B--2---:R-:W-:-:S02]  /*2fa0*/  LEA.HI.X.SX32 R19, R24, R2, 0x1, P0 ;  /* 0x0000000218137211 */ /* 0x004fc400000f0eff */
[----:B------:R-:W-:Y:S02]  /*2fb0*/  LEA R18, P0, R42, c[0x0][0x170], 0x2 ;  /* 0x00005c002a127a11 */ /* 0x000fe400078010ff */
[-C--:B------:R-:W-:Y:S02]  /*2fc0*/  IADD3 R25, P1, R26, R4.reuse, RZ ;  /* 0x000000041a197210 */ /* 0x080fe40007f3e0ff */
[----:B------:R-:W-:Y:S02]  /*2fd0*/  IADD3 R28, P2, R40, R4, RZ ;  /* 0x00000004281c7210 */ /* 0x000fe40007f5e0ff */
[----:B------:R-:W-:Y:S02]  /*2fe0*/  LEA.HI.X R19, R42, c[0x0][0x174], R19, 0x2, P0 ;  /* 0x00005d002a137a11 */ /* 0x000fe400000f1413 */
[-C--:B------:R-:W-:Y:S02]  /*2ff0*/  LEA.HI.X.SX32 R42, R26, R2.reuse, 0x1, P1 ;  /* 0x000000021a2a7211 */ /* 0x080fe400008f0eff */
[----:B------:R-:W-:Y:S01]  /*3000*/  LEA R24, P0, R25, c[0x0][0x170], 0x2 ;  /* 0x00005c0019187a11 */ /* 0x000fe200078010ff */
[----:B------:R2:W-:Y:S01]  /*3010*/  STG.E [R18.64], R36 ;  /* 0x0000002412007986 */ /* 0x0005e2000c101924 */
[----:B------:R-:W-:-:S02]  /*3020*/  LEA.HI.X.SX32 R40, R40, R2, 0x1, P2 ;  /* 0x0000000228287211 */ /* 0x000fc400010f0eff */
[C---:B------:R-:W-:Y:S02]  /*3030*/  LEA R26, P1, R28.reuse, c[0x0][0x170], 0x2 ;  /* 0x00005c001c1a7a11 */ /* 0x040fe400078210ff */
[C---:B0-----:R-:W-:Y:S02]  /*3040*/  IADD3 R23, R15.reuse, 0x24, RZ ;  /* 0x000000240f177810 */ /* 0x041fe40007ffe0ff */
[----:B------:R-:W-:Y:S02]  /*3050*/  IADD3 R22, R15, 0x28, RZ ;  /* 0x000000280f167810 */ /* 0x000fe40007ffe0ff */
[----:B------:R-:W-:Y:S02]  /*3060*/  LEA.HI.X R25, R25, c[0x0][0x174], R42, 0x2, P0 ;  /* 0x00005d0019197a11 */ /* 0x000fe400000f142a */
[----:B------:R-:W-:Y:S02]  /*3070*/  LEA.HI.X R27, R28, c[0x0][0x174], R40, 0x2, P1 ;  /* 0x00005d001c1b7a11 */ /* 0x000fe400008f1428 */
[-C--:B-1----:R-:W-:Y:S01]  /*3080*/  IADD3 R17, P0, R23, R4.reuse, RZ ;  /* 0x0000000417117210 */ /* 0x082fe20007f1e0ff */
[----:B------:R0:W-:Y:S01]  /*3090*/  STG.E [R24.64], R45 ;  /* 0x0000002d18007986 */ /* 0x0001e2000c101924 */
[----:B------:R-:W-:-:S02]  /*30a0*/  IADD3 R44, P1, R22, R4, RZ ;  /* 0x00000004162c7210 */ /* 0x000fc40007f3e0ff */
[C---:B------:R-:W-:Y:S01]  /*30b0*/  IADD3 R40, R15.reuse, 0x2c, RZ ;  /* 0x0000002c0f287810 */ /* 0x040fe20007ffe0ff */
[----:B------:R1:W-:Y:S01]  /*30c0*/  STG.E [R26.64], R34 ;  /* 0x000000221a007986 */ /* 0x0003e2000c101924 */
[----:B------:R-:W-:Y:S02]  /*30d0*/  IADD3 R42, R15, 0x30, RZ ;  /* 0x000000300f2a7810 */ /* 0x000fe40007ffe0ff */
[-C--:B--2---:R-:W-:Y:S02]  /*30e0*/  LEA.HI.X.SX32 R18, R23, R2.reuse, 0x1, P0 ;  /* 0x0000000217127211 */ /* 0x084fe400000f0eff */
[----:B------:R-:W-:Y:S02]  /*30f0*/  LEA.HI.X.SX32 R23, R22, R2, 0x1, P1 ;  /* 0x0000000216177211 */ /* 0x000fe400008f0eff */
[----:B------:R-:W-:Y:S02]  /*3100*/  LEA R28, P0, R17, c[0x0][0x170], 0x2 ;  /* 0x00005c00111c7a11 */ /* 0x000fe400078010ff */
[----:B------:R-:W-:-:S02]  /*3110*/  LEA R16, P1, R44, c[0x0][0x170], 0x2 ;  /* 0x00005c002c107a11 */ /* 0x000fc400078210ff */
[-C--:B------:R-:W-:Y:S02]  /*3120*/  IADD3 R21, P2, R40, R4.reuse, RZ ;  /* 0x0000000428157210 */ /* 0x080fe40007f5e0ff */
[----:B------:R-:W-:Y:S02]  /*3130*/  IADD3 R22, P3, R42, R4, RZ ;  /* 0x000000042a167210 */ /* 0x000fe40007f7e0ff */
[----:B------:R-:W-:Y:S02]  /*3140*/  LEA.HI.X R29, R17, c[0x0][0x174], R18, 0x2, P0 ;  /* 0x00005d00111d7a11 */ /* 0x000fe400000f1412 */
[----:B------:R-:W-:Y:S02]  /*3150*/  LEA.HI.X R17, R44, c[0x0][0x174], R23, 0x2, P1 ;  /* 0x00005d002c117a11 */ /* 0x000fe400008f1417 */
[----:B------:R-:W-:Y:S01]  /*3160*/  LEA.HI.X.SX32 R40, R40, R2, 0x1, P2 ;  /* 0x0000000228287211 */ /* 0x000fe200010f0eff */
[----:B------:R2:W-:Y:S01]  /*3170*/  STG.E [R28.64], R32 ;  /* 0x000000201c007986 */ /* 0x0005e2000c101924 */
[----:B------:R-:W-:-:S02]  /*3180*/  LEA R18, P0, R21, c[0x0][0x170], 0x2 ;  /* 0x00005c0015127a11 */ /* 0x000fc400078010ff */
[----:B------:R-:W-:Y:S01]  /*3190*/  LEA.HI.X.SX32 R23, R42, R2, 0x1, P3 ;  /* 0x000000022a177211 */ /* 0x000fe200018f0eff */
[----:B------:R-:W-:Y:S01]  /*31a0*/  STG.E [R16.64], R8 ;  /* 0x0000000810007986 */ /* 0x000fe2000c101924 */
[C---:B------:R-:W-:Y:S02]  /*31b0*/  LEA R20, P1, R22.reuse, c[0x0][0x170], 0x2 ;  /* 0x00005c0016147a11 */ /* 0x040fe400078210ff */
[----:B------:R-:W-:Y:S02]  /*31c0*/  LEA.HI.X R19, R21, c[0x0][0x174], R40, 0x2, P0 ;  /* 0x00005d0015137a11 */ /* 0x000fe400000f1428 */
[----:B------:R-:W-:Y:S02]  /*31d0*/  LEA.HI.X R21, R22, c[0x0][0x174], R23, 0x2, P1 ;  /* 0x00005d0016157a11 */ /* 0x000fe400008f1417 */
[C---:B------:R-:W-:Y:S01]  /*31e0*/  IADD3 R23, R15.reuse, 0x34, RZ ;  /* 0x000000340f177810 */ /* 0x040fe20007ffe0ff */
[----:B------:R-:W-:Y:S01]  /*31f0*/  STG.E [R18.64], R43 ;  /* 0x0000002b12007986 */ /* 0x000fe2000c101924 */
[----:B------:R-:W-:-:S02]  /*3200*/  IADD3 R42, R15, 0x38, RZ ;  /* 0x000000380f2a7810 */ /* 0x000fc40007ffe0ff */
[----:B0-----:R-:W-:Y:S01]  /*3210*/  IADD3 R24, P0, R23, R4, RZ ;  /* 0x0000000417187210 */ /* 0x001fe20007f1e0ff */
[----:B------:R-:W-:Y:S01]  /*3220*/  STG.E [R20.64], R41 ;  /* 0x0000002914007986 */ /* 0x000fe2000c101924 */
        /* <DEDUP_REMOVED lines=9> */
[----:B------:R-:W-:Y:S01]  /*32c0*/  LEA R24, P0, R36, c[0x0][0x170], 0x2 ;  /* 0x00005c0024187a11 */ /* 0x000fe200078010ff */
[----:B------:R0:W-:Y:S01]  /*32d0*/  STG.E [R22.64], R39 ;  /* 0x0000002716007986 */ /* 0x0001e2000c101924 */
[----:B-1----:R-:W-:-:S02]  /*32e0*/  LEA.HI.X.SX32 R27, R44, R2, 0x1, P2 ;  /* 0x000000022c1b7211 */ /* 0x002fc400010f0eff */
[----:B------:R-:W-:Y:S02]  /*32f0*/  LEA R26, P1, R40, c[0x0][0x170], 0x2 ;  /* 0x00005c00281a7a11 */ /* 0x000fe400078210ff */
[----:B--2---:R-:W-:Y:S02]  /*3300*/  LEA.HI.X.SX32 R29, R25, R2, 0x1, P3 ;  /* 0x00000002191d7211 */ /* 0x004fe400018f0eff */
[----:B------:R-:W-:Y:S02]  /*3310*/  LEA R28, P2, R38, c[0x0][0x170], 0x2 ;  /* 0x00005c00261c7a11 */ /* 0x000fe400078410ff */
[----:B------:R-:W-:Y:S02]  /*3320*/  LEA.HI.X R25, R36, c[0x0][0x174], R45, 0x2, P0 ;  /* 0x00005d0024197a11 */ /* 0x000fe400000f142d */
[----:B------:R-:W-:Y:S02]  /*3330*/  LEA.HI.X R27, R40, c[0x0][0x174], R27, 0x2, P1 ;  /* 0x00005d00281b7a11 */ /* 0x000fe400008f141b */
[----:B------:R-:W-:Y:S01]  /*3340*/  LEA.HI.X R29, R38, c[0x0][0x174], R29, 0x2, P2 ;  /* 0x00005d00261d7a11 */ /* 0x000fe200010f141d */
[----:B------:R1:W-:Y:S01]  /*3350*/  STG.E [R24.64], R37 ;  /* 0x0000002518007986 */ /* 0x0003e2000c101924 */
[----:B------:R-:W-:-:S02]  /*3360*/  IADD3 R44, R15, 0x44, RZ ;  /* 0x000000440f2c7810 */ /* 0x000fc40007ffe0ff */
[C---:B0-----:R-:W-:Y:S01]  /*3370*/  IADD3 R39, R15.reuse, 0x4c, RZ ;  /* 0x0000004c0f277810 */ /* 0x041fe20007ffe0ff */
[----:B------:R-:W-:Y:S01]  /*3380*/  STG.E [R26.64], R35 ;  /* 0x000000231a007986 */ /* 0x000fe2000c101924 */
[C---:B------:R-:W-:Y:S02]  /*3390*/  IADD3 R8, R15.reuse, 0x54, RZ ;  /* 0x000000540f087810 */ /* 0x040fe40007ffe0ff */
[C---:B------:R-:W-:Y:S01]  /*33a0*/  IADD3 R22, R15.reuse, 0x58, RZ ;  /* 0x000000580f167810 */ /* 0x040fe20007ffe0ff */
[----:B------:R0:W-:Y:S01]  /*33b0*/  STG.E [R28.64], R33 ;  /* 0x000000211c007986 */ /* 0x0001e2000c101924 */
[C---:B------:R-:W-:Y:S02]  /*33c0*/  IADD3 R42, R15.reuse, 0x5c, RZ ;  /* 0x0000005c0f2a7810 */ /* 0x040fe40007ffe0ff */
[----:B------:R-:W-:Y:S02]  /*33d0*/  IADD3 R38, P1, R44, R4, RZ ;  /* 0x000000042c267210 */ /* 0x000fe40007f3e0ff */
[----:B-1----:R-:W-:-:S02]  /*33e0*/  IADD3 R37, R15, 0x48, RZ ;  /* 0x000000480f257810 */ /* 0x002fc40007ffe0ff */
[-C--:B------:R-:W-:Y:S02]  /*33f0*/  IADD3 R36, P6, R39, R4.reuse, RZ ;  /* 0x0000000427247210 */ /* 0x080fe40007fde0ff */
[-C--:B------:R-:W-:Y:S02]  /*3400*/  IADD3 R16, P3, R37, R4.reuse, RZ ;  /* 0x0000000425107210 */ /* 0x080fe40007f7e0ff */
[-C--:B------:R-:W-:Y:S02]  /*3410*/  IADD3 R18, P2, R8, R4.reuse, RZ ;  /* 0x0000000408127210 */ /* 0x080fe40007f5e0ff */
[C---:B0-----:R-:W-:Y:S02]  /*3420*/  IADD3 R29, R15.reuse, 0x50, RZ ;  /* 0x000000500f1d7810 */ /* 0x041fe40007ffe0ff */
[----:B------:R-:W-:Y:S02]  /*3430*/  IADD3 R40, R15, 0x60, RZ ;  /* 0x000000600f287810 */ /* 0x000fe40007ffe0ff */
[----:B------:R-:W-:-:S02]  /*3440*/  IADD3 R17, P5, R29, R4, RZ ;  /* 0x000000041d117210 */ /* 0x000fc40007fbe0ff */
[C---:B------:R-:W-:Y:S02]  /*3450*/  IADD3 R34, R15.reuse, 0x64, RZ ;  /* 0x000000640f227810 */ /* 0x040fe40007ffe0ff */
[C---:B------:R-:W-:Y:S02]  /*3460*/  IADD3 R32, R15.reuse, 0x68, RZ ;  /* 0x000000680f207810 */ /* 0x040fe40007ffe0ff */
[C---:B------:R-:W-:Y:S02]  /*3470*/  IADD3 R45, R15.reuse, 0x6c, RZ ;  /* 0x0000006c0f2d7810 */ /* 0x040fe40007ffe0ff */
[C---:B------:R-:W-:Y:S02]  /*3480*/  IADD3 R35, R15.reuse, 0x70, RZ ;  /* 0x000000700f237810 */ /* 0x040fe40007ffe0ff */
[----:B------:R-:W-:Y:S02]  /*3490*/  IADD3 R19, P4, R22, R4, RZ ;  /* 0x0000000416137210 */ /* 0x000fe40007f9e0ff */
[----:B------:R-:W-:-:S02]  /*34a0*/  IADD3 R43, R15, 0x74, RZ ;  /* 0x000000740f2b7810 */ /* 0x000fc40007ffe0ff */
[----:B------:R-:W-:Y:S02]  /*34b0*/  IADD3 R21, P0, R42, R4, RZ ;  /* 0x000000042a157210 */ /* 0x000fe40007f1e0ff */
[-C--:B------:R-:W-:Y:S02]  /*34c0*/  LEA.HI.X.SX32 R41, R44, R2.reuse, 0x1, P1 ;  /* 0x000000022c297211 */ /* 0x080fe400008f0eff */
[-C--:B------:R-:W-:Y:S02]  /*34d0*/  LEA.HI.X.SX32 R37, R37, R2.reuse, 0x1, P3 ;  /* 0x0000000225257211 */ /* 0x080fe400018f0eff */
[-C--:B------:R-:W-:Y:S02]  /*34e0*/  LEA.HI.X.SX32 R39, R39, R2.reuse, 0x1, P6 ;  /* 0x0000000227277211 */ /* 0x080fe400030f0eff */
[-C--:B------:R-:W-:Y:S02]  /*34f0*/  LEA.HI.X.SX32 R20, R29, R2.reuse, 0x1, P5 ;  /* 0x000000021d147211 */ /* 0x080fe400028f0eff */
[----:B------:R-:W-:-:S02]  /*3500*/  LEA.HI.X.SX32 R33, R8, R2, 0x1, P2 ;  /* 0x0000000208217211 */ /* 0x000fc400010f0eff */
[-C--:B------:R-:W-:Y:S02]  /*3510*/  IADD3 R23, P1, R40, R4.reuse, RZ ;  /* 0x0000000428177210 */ /* 0x080fe40007f3e0ff */
[-C--:B------:R-:W-:Y:S02]  /*3520*/  IADD3 R25, P3, R34, R4.reuse, RZ ;  /* 0x0000000422197210 */ /* 0x080fe40007f7e0ff */
[-C--:B------:R-:W-:Y:S02]  /*3530*/  IADD3 R27, P6, R32, R4.reuse, RZ ;  /* 0x00000004201b7210 */ /* 0x080fe40007fde0ff */
[----:B------:R-:W-:Y:S02]  /*3540*/  IADD3 R29, P5, R45, R4, RZ ;  /* 0x000000042d1d7210 */ /* 0x000fe40007fbe0ff */
[----:B------:R-:W-:Y:S02]  /*3550*/  LEA.HI.X.SX32 R22, R22, R2, 0x1, P4 ;  /* 0x0000000216167211 */ /* 0x000fe400020f0eff */
[----:B------:R-:W-:-:S02]  /*3560*/  IADD3 R8, P2, R35, R4, RZ ;  /* 0x0000000423087210 */ /* 0x000fc40007f5e0ff */
[----:B------:R-:W-:Y:S02]  /*3570*/  IADD3 R4, P4, R43, R4, RZ ;  /* 0x000000042b047210 */ /* 0x000fe40007f9e0ff */
[-C--:B------:R-:W-:Y:S02]  /*3580*/  LEA.HI.X.SX32 R24, R42, R2.reuse, 0x1, P0 ;  /* 0x000000022a187211 */ /* 0x080fe400000f0eff */
[----:B------:R-:W-:Y:S02]  /*3590*/  LEA R42, P0, R38, c[0x0][0x170], 0x2 ;  /* 0x00005c00262a7a11 */ /* 0x000fe400078010ff */
[-C--:B------:R-:W-:Y:S02]  /*35a0*/  LEA.HI.X.SX32 R15, R35, R2.reuse, 0x1, P2 ;  /* 0x00000002230f7211 */ /* 0x080fe400010f0eff */
[-C--:B------:R-:W-:Y:S02]  /*35b0*/  LEA.HI.X.SX32 R35, R43, R2.reuse, 0x1, P4 ;  /* 0x000000022b237211 */ /* 0x080fe400020f0eff */
[----:B------:R-:W-:-:S02]  /*35c0*/  LEA.HI.X.SX32 R26, R40, R2, 0x1, P1 ;  /* 0x00000002281a7211 */ /* 0x000fc400008f0eff */
[----:B------:R-:W-:Y:S02]  /*35d0*/  LEA.HI.X R43, R38, c[0x0][0x174], R41, 0x2, P0 ;  /* 0x00005d00262b7a11 */ /* 0x000fe400000f1429 */
        /* <DEDUP_REMOVED lines=41> */
.L_x_4664:
        /* <DEDUP_REMOVED lines=20> */
.L_x_4665:
[----:B------:R-:W-:Y:S01]  /*39b0*/  IMAD.MOV.U32 R13, RZ, RZ, -0x800001 ;  /* 0xff7fffffff0d7424 */ /* 0x000fe200078e00ff */
[----:B------:R-:W-:Y:S01]  /*39c0*/  MOV R10, 0x3a10 ;  /* 0x00003a10000a7802 */ /* 0x000fe20000000f00 */
[----:B------:R-:W-:Y:S02]  /*39d0*/  IMAD.MOV.U32 R0, RZ, RZ, 0x10 ;  /* 0x00000010ff007424 */ /* 0x000fe400078e00ff */
[----:B------:R-:W-:Y:S02]  /*39e0*/  IMAD.MOV.U32 R9, RZ, RZ, 0x1f ;  /* 0x0000001fff097424 */ /* 0x000fe400078e00ff */
[----:B------:R-:W-:Y:S02]  /*39f0*/  IMAD.MOV.U32 R14, RZ, RZ, -0x1 ;  /* 0xffffffffff0e7424 */ /* 0x000fe400078e00ff */
[----:B0-----:R-:W-:Y:S05]  /*3a00*/  CALL.REL.NOINC `($__internal_111_$__cuda_sm70_shflsync_bfly_p) ;  /* 0x000001a000007944 */ /* 0x001fea0003c00000 */
[----:B01----:R-:W-:Y:S05]  /*3a10*/  BRA `(.L_x_4697) ;  /* 0xffffc7f000007947 */ /* 0x003fea000383ffff */
.L_x_4666:
[----:B------:R-:W-:Y:S01]  /*3a20*/  IMAD.MOV.U32 R0, RZ, RZ, 0x8 ;  /* 0x00000008ff007424 */ /* 0x000fe200078e00ff */
[----:B------:R-:W-:Y:S01]  /*3a30*/  MOV R10, 0x3a70 ;  /* 0x00003a70000a7802 */ /* 0x000fe20000000f00 */
[----:B------:R-:W-:Y:S02]  /*3a40*/  IMAD.MOV.U32 R9, RZ, RZ, 0x1f ;  /* 0x0000001fff097424 */ /* 0x000fe400078e00ff */
[----:B------:R-:W-:-:S02]  /*3a50*/  IMAD.MOV.U32 R14, RZ, RZ, -0x1 ;  /* 0xffffffffff0e7424 */ /* 0x000fc400078e00ff */
[----:B0-----:R-:W-:Y:S05]  /*3a60*/  CALL.REL.NOINC `($__internal_111_$__cuda_sm70_shflsync_bfly_p) ;  /* 0x0000014000007944 */ /* 0x001fea0003c00000 */
[----:B01----:R-:W-:Y:S01]  /*3a70*/  FMNMX.FTZ R13, R13, R0, !PT ;  /* 0x000000000d0d7209 */ /* 0x003fe20007810000 */
[----:B------:R-:W-:Y:S01]  /*3a80*/  IMAD.MOV.U32 R0, RZ, RZ, 0x4 ;  /* 0x00000004ff007424 */ /* 0x000fe200078e00ff */
[----:B------:R-:W-:Y:S01]  /*3a90*/  MOV R10, 0x3ad0 ;  /* 0x00003ad0000a7802 */ /* 0x000fe20000000f00 */
[----:B------:R-:W-:-:S02]  /*3aa0*/  IMAD.MOV.U32 R9, RZ, RZ, 0x1f ;  /* 0x0000001fff097424 */ /* 0x000fc400078e00ff */
[----:B------:R-:W-:Y:S02]  /*3ab0*/  IMAD.MOV.U32 R14, RZ, RZ, -0x1 ;  /* 0xffffffffff0e7424 */ /* 0x000fe400078e00ff */
[----:B------:R-:W-:Y:S05]  /*3ac0*/  CALL.REL.NOINC `($__internal_111_$__cuda_sm70_shflsync_bfly_p) ;  /* 0x000000e000007944 */ /* 0x000fea0003c00000 */
[----:B01----:R-:W-:Y:S01]  /*3ad0*/  FMNMX.FTZ R13, R13, R0, !PT ;  /* 0x000000000d0d7209 */ /* 0x003fe20007810000 */
[----:B------:R-:W-:Y:S01]  /*3ae0*/  IMAD.MOV.U32 R0, RZ, RZ, 0x2 ;  /* 0x00000002ff007424 */ /* 0x000fe200078e00ff */
[----:B------:R-:W-:Y:S01]  /*3af0*/  MOV R10, 0x3b30 ;  /* 0x00003b30000a7802 */ /* 0x000fe20000000f00 */
[----:B------:R-:W-:Y:S02]  /*3b00*/  IMAD.MOV.U32 R9, RZ, RZ, 0x1f ;  /* 0x0000001fff097424 */ /* 0x000fe400078e00ff */
[----:B------:R-:W-:Y:S02]  /*3b10*/  IMAD.MOV.U32 R14, RZ, RZ, -0x1 ;  /* 0xffffffffff0e7424 */ /* 0x000fe400078e00ff */
[----:B------:R-:W-:Y:S05]  /*3b20*/  CALL.REL.NOINC `($__internal_111_$__cuda_sm70_shflsync_bfly_p) ;  /* 0x0000008000007944 */ /* 0x000fea0003c00000 */
[----:B01----:R-:W-:Y:S01]  /*3b30*/  FMNMX.FTZ R13, R13, R0, !PT ;  /* 0x000000000d0d7209 */ /* 0x003fe20007810000 */
[----:B------:R-:W-:Y:S01]  /*3b40*/  IMAD.MOV.U32 R0, RZ, RZ, 0x1 ;  /* 0x00000001ff007424 */ /* 0x000fe200078e00ff */
[----:B------:R-:W-:Y:S01]  /*3b50*/  MOV R10, 0x3b90 ;  /* 0x00003b90000a7802 */ /* 0x000fe20000000f00 */
[----:B------:R-:W-:Y:S02]  /*3b60*/  IMAD.MOV.U32 R9, RZ, RZ, 0x1f ;  /* 0x0000001fff097424 */ /* 0x000fe400078e00ff */
[----:B------:R-:W-:-:S02]  /*3b70*/  IMAD.MOV.U32 R14, RZ, RZ, -0x1 ;  /* 0xffffffffff0e7424 */ /* 0x000fc400078e00ff */
[----:B------:R-:W-:Y:S05]  /*3b80*/  CALL.REL.NOINC `($__internal_111_$__cuda_sm70_shflsync_bfly_p) ;  /* 0x0000002000007944 */ /* 0x000fea0003c00000 */
[----:B-1----:R-:W-:Y:S01]  /*3b90*/  IMAD.MOV.U32 R10, RZ, RZ, R0 ;  /* 0x000000ffff0a7224 */ /* 0x002fe200078e0000 */
[----:B0-----:R-:W-:Y:S05]  /*3ba0*/  BRA `(.L_x_4698) ;  /* 0xffffc70000007947 */ /* 0x001fea000383ffff */
        .weak           $__internal_111_$__cuda_sm70_shflsync_bfly_p
        .type           $__internal_111_$__cuda_sm70_shflsync_bfly_p,@function
        .size           $__internal_111_$__cuda_sm70_shflsync_bfly_p,(.L_x_24772 - $__internal_111_$__cuda_sm70_shflsync_bfly_p)
$__internal_111_$__cuda_sm70_shflsync_bfly_p:
[----:B------:R-:W-:Y:S01]  /*3bb0*/  IMAD.MOV.U32 R11, RZ, RZ, 0x0 ;  /* 0x00000000ff0b7424 */ /* 0x000fe200078e00ff */
[----:B------:R-:W-:Y:S04]  /*3bc0*/  WARPSYNC R14 ;  /* 0x0000000e00007348 */ /* 0x000fe80003800000 */
[----:B------:R0:W1:Y:S01]  /*3bd0*/  SHFL.BFLY PT, R0, R13, R0, R9 ;  /* 0x0c0000000d007389 */ /* 0x00006200000e0009 */
[----:B------:R-:W-:Y:S05]  /*3be0*/  RET.REL.NODEC R10 `(_ZN4vllm25paged_attention_v2_kernelIfhLi120ELi32ELi128ELNS_18Fp8KVCacheDataTypeE2ELb0ELi512EEEvPfS2_PT_PKS3_PKT0_S9_ifPKiSB_iPKfiiiSD_SD_iiiii) ;  /* 0xffffc4100a007950 */ /* 0x000fea0003c3ffff */
.L_x_4699:
        /* <DEDUP_REMOVED lines=9> */
.L_x_24772:


//--------------------- .text._ZN4vllm25paged_attention_v2_kernelIfhLi112ELi32ELi128ELNS_18Fp8KVCacheDataTypeE2ELb0ELi512EEEvPfS2_PT_PKS3_PKT0_S9_ifPKiSB_iPKfiiiSD_SD_iiiii --------------------------
	.section	.text._ZN4vllm25paged_attention_v2_kernelIfhLi112ELi32ELi128ELNS_18Fp8KVCacheDataTypeE2ELb0ELi512EEEvPfS2_PT_PKS3_PKT0_S9_ifPKiSB_iPKfiiiSD_SD_iiiii,"ax",@progbits
	.sectioninfo	@"SHI_REGISTERS=48"
	.align	128
        .global         _ZN4vllm25paged_attention_v2_kernelIfhLi112ELi32ELi128ELNS_18Fp8KVCacheDataTypeE2ELb0ELi512EEEvPfS2_PT_PKS3_PKT0_S9_ifPKiSB_iPKfiiiSD_SD_iiiii
        .type           _ZN4vllm25paged_attention_v2_kernelIfhLi112ELi32ELi128ELNS_18Fp8KVCacheDataTypeE2ELb0ELi512EEEvPfS2_PT_PKS3_PKT0_S9_ifPKiSB_iPKfiiiSD_SD_iiiii,@function
        .size           _ZN4vllm25paged_attention_v2_kernelIfhLi112ELi32ELi128ELNS_18Fp8KVCacheDataTypeE2ELb0ELi512EEEvPfS2_PT_PKS3_PKT0_S9_ifPKiSB_iPKfiiiSD_SD_iiiii,(.L_x_24773 - _ZN4vllm25paged_attention_v2_kernelIfhLi112ELi32ELi128ELNS_18Fp8KVCacheDataTypeE2ELb0ELi512EEEvPfS2_PT_PKS3_PKT0_S9_ifPKiSB_iPKfiiiSD_SD_iiiii)
        .other          _ZN4vllm25paged_attention_v2_kernelIfhLi112ELi32ELi128ELNS_18Fp8KVCacheDataTypeE2ELb0ELi512EEEvPfS2_PT_PKS3_PKT0_S9_ifPKiSB_iPKfiiiSD_SD_iiiii,@"STO_CUDA_ENTRY STV_DEFAULT"
_ZN4vllm25paged_attention_v2_kernelIfhLi112ELi32ELi128ELNS_18Fp8KVCacheDataTypeE2ELb0ELi512EEEvPfS2_PT_PKS3_PKT0_S9_ifPKiSB_iPKfiiiSD_SD_iiiii:
.text._ZN4vllm25paged_attention_v2_kernelIfhLi112ELi32ELi128ELNS_18Fp8KVCacheDataTypeE2ELb0ELi512EEEvPfS2_PT_PKS3_PKT0_S9_ifPKiSB_iPKfiiiSD_SD_iiiii:
        /* <DEDUP_REMOVED lines=33> */
.L_x_4733:
        /* <DEDUP_REMOVED lines=10> */
.L_x_4734:
        /* <DEDUP_REMOVED lines=35> */
.L_x_4707:
        /* <DEDUP_REMOVED lines=11> */
.L_x_4706:
[----:B------:R-:W-:Y:S05]  /*0590*/  BSYNC B1 ;  /* 0x0000000000017941 */ /* 0x000fea0003800000 */
.L_x_4705:
        /* <DEDUP_REMOVED lines=10> */
.L_x_4710:
        /* <DEDUP_REMOVED lines=12> */
[----:B------:R-:W1:Y:S01]  /*0700*/  LDS R13, [R9+0xa00] ;  /* 0x000a0000090d7984 */ /* 0x000e620000000800 */
[C---:B---3--:R-:W-:Y:S02]  /*0710*/  FADD.FTZ R18, -R0.reuse, R19 ;  /* 0x0000001300127221 */ /* 0x048fe40000010100 */
[----:B----4-:R-:W-:Y:S01]  /*0720*/  FADD.FTZ R21, -R0, R21 ;  /* 0x0000001500157221 */ /* 0x010fe20000010100 */
[----:B------:R-:W2:Y:S01]  /*0730*/  LDS R19, [R9+0xc00] ;  /* 0x000c000009137984 */ /* 0x000ea20000000800 */
[----:B------:R-:W-:Y:S01]  /*0740*/  FMUL.FTZ R18, R18, 1.4426950216293334961 ;  /* 0x3fb8aa3b12127820 */ /* 0x000fe20000410000 */
[----:B------:R-:W3:Y:S01]  /*0750*/  MUFU.EX2 R14, R14 ;  /* 0x0000000e000e7308 */ /* 0x000ee20000000800 */
[----:B------:R-:W-:Y:S02]  /*0760*/  FMUL.FTZ R20, R21, 1.4426950216293334961 ;  /* 0x3fb8aa3b15147820 */ /* 0x000fe40000410000 */
[----:B------:R-:W4:Y:S01]  /*0770*/  LDS R21, [R9+0xe00] ;  /* 0x000e000009157984 */ /* 0x000f220000000800 */
[----:B-----5:R-:W-:-:S02]  /*0780*/  FADD.FTZ R22, -R0, R23 ;  /* 0x0000001700167221 */ /* 0x020fc40000010100 */
[C---:B------:R-:W-:Y:S01]  /*0790*/  FADD.FTZ R24, -R0.reuse, R25 ;  /* 0x0000001900187221 */ /* 0x040fe20000010100 */
[----:B------:R-:W5:Y:S01]  /*07a0*/  LDS R23, [R9+0x1000] ;  /* 0x0010000009177984 */ /* 0x000f620000000800 */
[----:B0-----:R-:W-:Y:S01]  /*07b0*/  FADD.FTZ R27, -R0, R27 ;  /* 0x0000001b001b7221 */ /* 0x001fe20000010100 */
[----:B------:R-:W0:Y:S01]  /*07c0*/  MUFU.EX2 R18, R18 ;  /* 0x0000001200127308 */ /* 0x000e220000000800 */
[----:B------:R-:W-:Y:S01]  /*07d0*/  FMUL.FTZ R22, R22, 1.4426950216293334961 ;  /* 0x3fb8aa3b16167820 */ /* 0x000fe20000410000 */
[----:B------:R-:W5:Y:S01]  /*07e0*/  LDS R25, [R9+0x1200] ;  /* 0x0012000009197984 */ /* 0x000f620000000800 */
[----:B------:R-:W-:Y:S02]  /*07f0*/  FMUL.FTZ R26, R27, 1.4426950216293334961 ;  /* 0x3fb8aa3b1b1a7820 */ /* 0x000fe40000410000 */
[----:B------:R-:W-:Y:S01]  /*0800*/  FADD.FTZ R31, -R0, R31 ;  /* 0x0000001f001f7221 */ /* 0x000fe20000010100 */
[----:B------:R-:W5:Y:S01]  /*0810*/  LDS R27, [R9+0x1600] ;  /* 0x00160000091b7984 */ /* 0x000f620000000800 */
[----:B------:R-:W-:Y:S01]  /*0820*/  FMUL.FTZ R24, R24, 1.4426950216293334961 ;  /* 0x3fb8aa3b18187820 */ /* 0x000fe20000410000 */
[----:B------:R-:W1:Y:S01]  /*0830*/  MUFU.EX2 R20, R20 ;  /* 0x0000001400147308 */ /* 0x000e620000000800 */
[----:B------:R-:W-:Y:S01]  /*0840*/  FMUL.FTZ R28, R31, 1.4426950216293334961 ;  /* 0x3fb8aa3b1f1c7820 */ /* 0x000fe20000410000 */
[----:B---3--:R-:W-:Y:S01]  /*0850*/  STS [R9+-0x400], R14 ;  /* 0xfffc000e09007388 */ /* 0x008fe20000000800 */
[----:B------:R-:W-:-:S02]  /*0860*/  FADD.FTZ R7, R14, R7 ;  /* 0x000000070e077221 */ /* 0x000fc40000010000 */
[----:B------:R-:W-:-:S03]  /*0870*/  FADD.FTZ R29, -R0, R29 ;  /* 0x0000001d001d7221 */ /* 0x000fc60000010100 */
[----:B------:R-:W3:Y:S01]  /*0880*/  MUFU.EX2 R22, R22 ;  /* 0x0000001600167308 */ /* 0x000ee20000000800 */
[----:B0-----:R-:W-:Y:S01]  /*0890*/  FADD.FTZ R7, R7, R18 ;  /* 0x0000001207077221 */ /* 0x001fe20000010000 */
[----:B------:R-:W-:Y:S01]  /*08a0*/  STS [R9+-0x200], R18 ;  /* 0xfffe001209007388 */ /* 0x000fe20000000800 */
[----:B------:R-:W-:-:S05]  /*08b0*/  FMUL.FTZ R29, R29, 1.4426950216293334961 ;  /* 0x3fb8aa3b1d1d7820 */ /* 0x000fca0000410000 */
[----:B------:R-:W0:Y:S01]  /*08c0*/  MUFU.EX2 R24, R24 ;  /* 0x0000001800187308 */ /* 0x000e220000000800 */
[C---:B-1----:R-:W-:Y:S01]  /*08d0*/  FADD.FTZ R30, -R0.reuse, R13 ;  /* 0x0000000d001e7221 */ /* 0x042fe20000010100 */
[----:B------:R-:W-:Y:S01]  /*08e0*/  STS [R9], R20 ;  /* 0x0000001409007388 */ /* 0x000fe20000000800 */
[----:B------:R-:W-:Y:S02]  /*08f0*/  FADD.FTZ R7, R7, R20 ;  /* 0x0000001407077221 */ /* 0x000fe40000010000 */
[----:B--2---:R-:W-:Y:S01]  /*0900*/  FADD.FTZ R31, -R0, R19 ;  /* 0x00000013001f7221 */ /* 0x004fe20000010100 */
[----:B------:R-:W1:Y:S01]  /*0910*/  LDS R13, [R9+0x1800] ;  /* 0x00180000090d7984 */ /* 0x000e620000000800 */
[----:B------:R-:W-:Y:S01]  /*0920*/  FMUL.FTZ R30, R30, 1.4426950216293334961 ;  /* 0x3fb8aa3b1e1e7820 */ /* 0x000fe20000410000 */
[----:B------:R-:W2:Y:S01]  /*0930*/  MUFU.EX2 R26, R26 ;  /* 0x0000001a001a7308 */ /* 0x000ea20000000800 */
[----:B------:R-:W-:Y:S01]  /*0940*/  FMUL.FTZ R31, R31, 1.4426950216293334961 ;  /* 0x3fb8aa3b1f1f7820 */ /* 0x000fe20000410000 */
[----:B------:R-:W1:Y:S01]  /*0950*/  LDS R19, [R9+0x1a00] ;  /* 0x001a000009137984 */ /* 0x000e620000000800 */
[----:B----4-:R-:W-:-:S02]  /*0960*/  FADD.FTZ R21, -R0, R21 ;  /* 0x0000001500157221 */ /* 0x010fc40000010100 */
[----:B---3--:R-:W-:Y:S01]  /*0970*/  FADD.FTZ R7, R7, R22 ;  /* 0x0000001607077221 */ /* 0x008fe20000010000 */
[----:B------:R-:W-:Y:S01]  /*0980*/  STS [R9+0x200], R22 ;  /* 0x0002001609007388 */ /* 0x000fe20000000800 */
[----:B------:R-:W-:Y:S01]  /*0990*/  FMUL.FTZ R21, R21, 1.4426950216293334961 ;  /* 0x3fb8aa3b15157820 */ /* 0x000fe20000410000 */
[----:B------:R-:W3:Y:S01]  /*09a0*/  MUFU.EX2 R28, R28 ;  /* 0x0000001c001c7308 */ /* 0x000ee20000000800 */
[C---:B-----5:R-:W-:Y:S01]  /*09b0*/  FADD.FTZ R23, -R0.reuse, R23 ;  /* 0x0000001700177221 */ /* 0x060fe20000010100 */
[----:B0-----:R-:W-:Y:S01]  /*09c0*/  STS [R9+0x400], R24 ;  /* 0x0004001809007388 */ /* 0x001fe20000000800 */
[----:B------:R-:W-:Y:S02]  /*09d0*/  FADD.FTZ R7, R7, R24 ;  /* 0x0000001807077221 */ /* 0x000fe40000010000 */
[----:B------:R-:W-:Y:S02]  /*09e0*/  FMUL.FTZ R23, R23, 1.4426950216293334961 ;  /* 0x3fb8aa3b17177820 */ /* 0x000fe40000410000 */
[----:B------:R-:W-:Y:S01]  /*09f0*/  FADD.FTZ R25, -R0, R25 ;  /* 0x0000001900197221 */ /* 0x000fe20000010100 */
[----:B------:R-:W0:Y:S01]  /*0a00*/  MUFU.EX2 R30, R30 ;  /* 0x0000001e001e7308 */ /* 0x000e220000000800 */
[----:B--2---:R-:W-:Y:S01]  /*0a10*/  FADD.FTZ R7, R7, R26 ;  /* 0x0000001a07077221 */ /* 0x004fe20000010000 */
[----:B------:R-:W-:Y:S01]  /*0a20*/  STS [R9+0x600], R26 ;  /* 0x0006001a09007388 */ /* 0x000fe20000000800 */
[----:B------:R-:W-:-:S02]  /*0a30*/  FMUL.FTZ R25, R25, 1.4426950216293334961 ;  /* 0x3fb8aa3b19197820 */ /* 0x000fc40000410000 */
[----:B------:R-:W-:-:S03]  /*0a40*/  FADD.FTZ R27, -R0, R27 ;  /* 0x0000001b001b7221 */ /* 0x000fc60000010100 */
[----:B------:R-:W2:Y:S01]  /*0a50*/  MUFU.EX2 R32, R31 ;  /* 0x0000001f00207308 */ /* 0x000ea20000000800 */
[----:B---3--:R-:W-:Y:S01]  /*0a60*/  FADD.FTZ R7, R7, R28 ;  /* 0x0000001c07077221 */ /* 0x008fe20000010000 */
[----:B------:R-:W-:Y:S01]  /*0a70*/  STS [R9+0x800], R28 ;  /* 0x0008001c09007388 */ /* 0x000fe20000000800 */
[----:B------:R-:W-:-:S05]  /*0a80*/  FMUL.FTZ R27, R27, 1.4426950216293334961 ;  /* 0x3fb8aa3b1b1b7820 */ /* 0x000fca0000410000 */
[----:B------:R-:W3:Y:S01]  /*0a90*/  MUFU.EX2 R34, R21 ;  /* 0x0000001500227308 */ /* 0x000ee20000000800 */
[----:B0-----:R-:W-:Y:S01]  /*0aa0*/  FADD.FTZ R7, R7, R30 ;  /* 0x0000001e07077221 */ /* 0x001fe20000010000 */
[----:B------:R-:W-:Y:S01]  /*0ab0*/  STS [R9+0xa00], R30 ;  /* 0x000a001e09007388 */ /* 0x000fe20000000800 */
[----:B-1----:R-:W-:-:S05]  /*0ac0*/  FADD.FTZ R13, -R0, R13 ;  /* 0x0000000d000d7221 */ /* 0x002fca0000010100 */
[----:B------:R-:W0:Y:S01]  /*0ad0*/  MUFU.EX2 R36, R23 ;  /* 0x0000001700247308 */ /* 0x000e220000000800 */
[----:B--2---:R-:W-:Y:S01]  /*0ae0*/  FADD.FTZ R7, R7, R32 ;  /* 0x0000002007077221 */ /* 0x004fe20000010000 */
[----:B------:R-:W-:Y:S01]  /*0af0*/  STS [R9+0xc00], R32 ;  /* 0x000c002009007388 */ /* 0x000fe20000000800 */
[----:B------:R-:W-:Y:S02]  /*0b00*/  FADD.FTZ R19, -R0, R19 ;  /* 0x0000001300137221 */ /* 0x000fe40000010100 */
        /* <DEDUP_REMOVED lines=23> */
.L_x_4709:
[----:B------:R-:W-:Y:S05]  /*0c80*/  BSYNC B1 ;  /* 0x0000000000017941 */ /* 0x000fea0003800000 */
.L_x_4708:
        /* <DEDUP_REMOVED lines=17> */
[----:B------:R-:W1:Y:S01]  /*0da0*/  MUFU.EX2 R12, R13 ;  /* 0x0000000d000c7308 */ /* 0x000e620000000800 */
[C---:B----4-:R-:W-:Y:S02]  /*0db0*/  FADD.FTZ R21, -R0.reuse, R21 ;  /* 0x0000001500157221 */ /* 0x050fe40000010100 */
[----:B------:R-:W-:Y:S02]  /*0dc0*/  FMUL.FTZ R19, R19, 1.4426950216293334961 ;  /* 0x3fb8aa3b13137820 */ /* 0x000fe40000410000 */
[----:B------:R-:W-:Y:S02]  /*0dd0*/  FMUL.FTZ R21, R21, 1.4426950216293334961 ;  /* 0x3fb8aa3b15157820 */ /* 0x000fe40000410000 */
[C---:B-----5:R-:W-:Y:S01]  /*0de0*/  FADD.FTZ R23, -R0.reuse, R23 ;  /* 0x0000001700177221 */ /* 0x060fe20000010100 */
[----:B------:R-:W2:Y:S01]  /*0df0*/  MUFU.EX2 R14, R19 ;  /* 0x00000013000e7308 */ /* 0x000ea20000000800 */
[----:B------:R-:W-:-:S02]  /*0e00*/  FADD.FTZ R25, -R0, R25 ;  /* 0x0000001900197221 */ /* 0x000fc40000010100 */
[----:B------:R-:W-:Y:S02]  /*0e10*/  FMUL.FTZ R23, R23, 1.4426950216293334961 ;  /* 0x3fb8aa3b17177820 */ /* 0x000fe40000410000 */
[----:B------:R-:W-:Y:S02]  /*0e20*/  FMUL.FTZ R25, R25, 1.4426950216293334961 ;  /* 0x3fb8aa3b19197820 */ /* 0x000fe40000410000 */
[C---:B0-----:R-:W-:Y:S01]  /*0e30*/  FADD.FTZ R27, -R0.reuse, R27 ;  /* 0x0000001b001b7221 */ /* 0x041fe20000010100 */
[----:B------:R-:W0:Y:S01]  /*0e40*/  MUFU.EX2 R18, R21 ;  /* 0x0000001500127308 */ /* 0x000e220000000800 */
[----:B------:R-:W-:Y:S01]  /*0e50*/  FADD.FTZ R29, -R0, R29 ;  /* 0x0000001d001d7221 */ /* 0x000fe20000010100 */
[----:B-1----:R-:W-:Y:S01]  /*0e60*/  STS [R9+-0x400], R12 ;  /* 0xfffc000c09007388 */ /* 0x002fe20000000800 */
[----:B------:R-:W-:Y:S02]  /*0e70*/  FMUL.FTZ R27, R27, 1.4426950216293334961 ;  /* 0x3fb8aa3b1b1b7820 */ /* 0x000fe40000410000 */
[----:B------:R-:W-:-:S02]  /*0e80*/  FADD.FTZ R7, R7, R12 ;  /* 0x0000000c07077221 */ /* 0x000fc40000010000 */
[----:B------:R-:W-:Y:S01]  /*0e90*/  FADD.FTZ R31, -R0, R31 ;  /* 0x0000001f001f7221 */ /* 0x000fe20000010100 */
[----:B------:R-:W1:Y:S01]  /*0ea0*/  MUFU.EX2 R20, R23 ;  /* 0x0000001700147308 */ /* 0x000e620000000800 */
[----:B------:R-:W-:Y:S01]  /*0eb0*/  FMUL.FTZ R29, R29, 1.4426950216293334961 ;  /* 0x3fb8aa3b1d1d7820 */ /* 0x000fe20000410000 */
[----:B--2---:R-:W-:Y:S01]  /*0ec0*/  STS [R9+-0x200], R14 ;  /* 0xfffe000e09007388 */ /* 0x004fe20000000800 */
[----:B------:R-:W-:Y:S02]  /*0ed0*/  FADD.FTZ R7, R7, R14 ;  /* 0x0000000e07077221 */ /* 0x000fe40000010000 */
[----:B------:R-:W-:-:S03]  /*0ee0*/  FMUL.FTZ R31, R31, 1.4426950216293334961 ;  /* 0x3fb8aa3b1f1f7820 */ /* 0x000fc60000410000 */
        /* <DEDUP_REMOVED lines=17> */
.L_x_4712:
[----:B------:R-:W-:Y:S05]  /*1000*/  BSYNC B1 ;  /* 0x0000000000017941 */ /* 0x000fea0003800000 */
.L_x_4711:
        /* <DEDUP_REMOVED lines=26> */
.L_x_4704:
[----:B------:R-:W-:Y:S05]  /*11b0*/  BSYNC B0 ;  /* 0x0000000000007941 */ /* 0x000fea0003800000 */
.L_x_4703:
        /* <DEDUP_REMOVED lines=43> */
.L_x_4717:
        /* <DEDUP_REMOVED lines=8> */
.L_x_4716:
[----:B------:R-:W-:Y:S05]  /*14f0*/  BSYNC B1 ;  /* 0x0000000000017941 */ /* 0x000fea0003800000 */
.L_x_4715:
        /* <DEDUP_REMOVED lines=10> */
.L_x_4720:
        /* <DEDUP_REMOVED lines=23> */
[C---:B0-----:R-:W-:Y:S02]  /*1710*/  FMUL.FTZ R22, R3.reuse, R22 ;  /* 0x0000001603167220 */ /* 0x041fe40000410000 */
        /* <DEDUP_REMOVED lines=28> */
.L_x_4719:
[----:B------:R-:W-:Y:S05]  /*18e0*/  BSYNC B1 ;  /* 0x0000000000017941 */ /* 0x000fea0003800000 */
.L_x_4718:
        /* <DEDUP_REMOVED lines=31> */
.L_x_4722:
[----:B------:R-:W-:Y:S05]  /*1ae0*/  BSYNC B1 ;  /* 0x0000000000017941 */ /* 0x000fea0003800000 */
.L_x_4721:
        /* <DEDUP_REMOVED lines=14> */
.L_x_4714:
[----:B------:R-:W-:Y:S05]  /*1bd0*/  BSYNC B0 ;  /* 0x0000000000007941 */ /* 0x000fea0003800000 */
.L_x_4713:
        /* <DEDUP_REMOVED lines=24> */
.L_x_4724:
[----:B------:R-:W-:Y:S05]  /*1d60*/  BSYNC B0 ;  /* 0x0000000000007941 */ /* 0x000fea0003800000 */
.L_x_4723:
        /* <DEDUP_REMOVED lines=54> */
.L_x_4726:
[----:B------:R-:W-:Y:S05]  /*20d0*/  BSYNC B0 ;  /* 0x0000000000007941 */ /* 0x000fea0003800000 */
.L_x_4725:
[----:B------:R-:W-:Y:S01]  /*20e0*/  BAR.SYNC.DEFER_BLOCKING 0x0 ;  /* 0x0000000000007b1d */ /* 0x000fe20000010000 */
[----:B------:R-:W-:-:S02]  /*20f0*/  ISETP.GT.OR P1, PT, R17, 0x3f, P0 ;  /* 0x0000003f1100780c */ /* 0x000fc40000724670 */
[----:B------:R-:W-:-:S03]  /*2100*/  LOP3.LUT R28, R17, 0xffffffe0, RZ, 0xc0, !PT ;  /* 0xffffffe0111c7812 */ /* 0x000fc600078ec0ff */
        /* <DEDUP_REMOVED lines=61> */
.L_x_4728:
[----:B------:R-:W-:Y:S05]  /*24e0*/  BSYNC B0 ;  /* 0x0000000000007941 */ /* 0x000fea0003800000 */
.L_x_4727:
[----:B------:R-:W-:Y:S01]  /*24f0*/  BAR.SYNC.DEFER_BLOCKING 0x0 ;  /* 0x0000000000007b1d */ /* 0x000fe20000010000 */
[----:B------:R-:W-:Y:S02]  /*2500*/  ISETP.NE.OR P1, PT, R28, 0x20, P0 ;  /* 0x000000201c00780c */ /* 0x000fe40000725670 */
[----:B------:R-:W-:-:S03]  /*2510*/  IADD3 R21, R17, 0x1f, RZ ;  /* 0x0000001f11157810 */ /* 0x000fc60007ffe0ff */
[----:B------:R-:W-:Y:S08]  /*2520*/  BSSY B0, `(.L_x_4729) ;  /* 0x0000021000007945 */ /* 0x000ff00003800000 */
        /* <DEDUP_REMOVED lines=32> */
.L_x_4730:
[----:B------:R-:W-:Y:S05]  /*2730*/  BSYNC B0 ;  /* 0x0000000000007941 */ /* 0x000fea0003800000 */
.L_x_4729:
        /* <DEDUP_REMOVED lines=39> */
[----:B0-----:R-:W-:Y:S02]  /*29b0*/  FADD.FTZ R13, R13, R42 ;  /* 0x0000002a0d0d7221 */ /* 0x001fe40000010000 */
[----:B-1----:R-:W-:Y:S02]  /*29c0*/  FADD.FTZ R43, R43, R20 ;  /* 0x000000142b2b7221 */ /* 0x002fe40000010000 */
        /* <DEDUP_REMOVED lines=13> */
[----:B------:R-:W-:Y:S02]  /*2aa0*/  FADD.FTZ R12, R12, R21 ;  /* 0x000000150c0c7221 */ /* 0x000fe40000010000 */
[----:B------:R-:W-:Y:S02]  /*2ab0*/  FADD.FTZ R0, R0, R23 ;  /* 0x0000001700007221 */ /* 0x000fe40000010000 */
[----:B------:R-:W-:Y:S02]  /*2ac0*/  FADD.FTZ R3, R3, R40 ;  /* 0x0000002803037221 */ /* 0x000fe40000010000 */
[----:B0-----:R-:W-:Y:S02]  /*2ad0*/  FADD.FTZ R31, R31, R20 ;  /* 0x000000141f1f7221 */ /* 0x001fe40000010000 */
[----:B-1----:R-:W-:Y:S02]  /*2ae0*/  FADD.FTZ R11, R11, R22 ;  /* 0x000000160b0b7221 */ /* 0x002fe40000010000 */
[----:B--2---:R-:W-:-:S02]  /*2af0*/  FADD.FTZ R9, R9, R24 ;  /* 0x0000001809097221 */ /* 0x004fc40000010000 */
[----:B---3--:R-:W-:Y:S02]  /*2b00*/  FADD.FTZ R30, R30, R17 ;  /* 0x000000111e1e7221 */ /* 0x008fe40000010000 */
[----:B----4-:R-:W-:Y:S02]  /*2b10*/  FADD.FTZ R14, R14, R19 ;  /* 0x000000130e0e7221 */ /* 0x010fe40000010000 */
[----:B-----5:R-:W-:Y:S02]  /*2b20*/  FADD.FTZ R7, R7, R26 ;  /* 0x0000001a07077221 */ /* 0x020fe40000010000 */
[----:B------:R-:W-:Y:S02]  /*2b30*/  FADD.FTZ R5, R5, R28 ;  /* 0x0000001c05057221 */ /* 0x000fe40000010000 */
.L_x_4732:
[----:B------:R-:W-:Y:S05]  /*2b40*/  BSYNC B0 ;  /* 0x0000000000007941 */ /* 0x000fea0003800000 */
.L_x_4731:
        /* <DEDUP_REMOVED lines=20> */
[C---:B------:R-:W-:Y:S02]  /*2c90*/  LEA R18, P0, R16.reuse, c[0x0][0x170], 0x2 ;  /* 0x00005c0010127a11 */ /* 0x040fe400078010ff */
[C---:B------:R-:W-:Y:S02]  /*2ca0*/  IADD3 R21, P1, R17.reuse, R4, RZ ;  /* 0x0000000411157210 */ /* 0x040fe40007f3e0ff */
[----:B------:R-:W-:Y:S02]  /*2cb0*/  LEA.HI.X R19, R16, c[0x0][0x174], R19, 0x2, P0 ;  /* 0x00005d0010137a11 */ /* 0x000fe400000f1413 */
[----:B------:R-:W-:Y:S02]  /*2cc0*/  LEA.HI.X.SX32 R24, R17, R2, 0x1, P1 ;  /* 0x0000000211187211 */ /* 0x000fe400008f0eff */
[----:B------:R-:W-:Y:S01]  /*2cd0*/  LEA R22, P0, R21, c[0x0][0x170], 0x2 ;  /* 0x00005c0015167a11 */ /* 0x000fe200078010ff */
[----:B------:R1:W-:Y:S01]  /*2ce0*/  STG.E [R18.64], R25 ;  /* 0x0000001912007986 */ /* 0x0003e2000c101924 */
[----:B------:R-:W-:-:S02]  /*2cf0*/  IADD3 R16, R15, 0x8, RZ ;  /* 0x000000080f107810 */ /* 0x000fc40007ffe0ff */
[----:B0-----:R-:W-:Y:S02]  /*2d00*/  IADD3 R20, R15, 0xc, RZ ;  /* 0x0000000c0f147810 */ /* 0x001fe40007ffe0ff */
[----:B------:R-:W-:Y:S02]  /*2d10*/  LEA.HI.X R23, R21, c[0x0][0x174], R24, 0x2, P0 ;  /* 0x00005d0015177a11 */ /* 0x000fe400000f1418 */
[-C--:B------:R-:W-:Y:S02]  /*2d20*/  IADD3 R21, P0, R16, R4.reuse, RZ ;  /* 0x0000000410157210 */ /* 0x080fe40007f1e0ff */
[----:B------:R-:W-:Y:S01]  /*2d30*/  IADD3 R17, P1, R20, R4, RZ ;  /* 0x0000000414117210 */ /* 0x000fe20007f3e0ff */
[----:B------:R0:W-:Y:S01]  /*2d40*/  STG.E [R22.64], R27 ;  /* 0x0000001b16007986 */ /* 0x0001e2000c101924 */
[-C--:B------:R-:W-:Y:S02]  /*2d50*/  LEA.HI.X.SX32 R28, R16, R2.reuse, 0x1, P0 ;  /* 0x00000002101c7211 */ /* 0x080fe400000f0eff */
[----:B------:R-:W-:-:S02]  /*2d60*/  LEA.HI.X.SX32 R26, R20, R2, 0x1, P1 ;  /* 0x00000002141a7211 */ /* 0x000fc400008f0eff */
[----:B------:R-:W-:Y:S02]  /*2d70*/  LEA R20, P0, R21, c[0x0][0x170], 0x2 ;  /* 0x00005c0015147a11 */ /* 0x000fe400078010ff */
[----:B------:R-:W-:Y:S02]  /*2d80*/  IADD3 R24, R15, 0x10, RZ ;  /* 0x000000100f187810 */ /* 0x000fe40007ffe0ff */
[----:B------:R-:W-:Y:S02]  /*2d90*/  LEA R16, P1, R17, c[0x0][0x170], 0x2 ;  /* 0x00005c0011107a11 */ /* 0x000fe400078210ff */
[----:B------:R-:W-:Y:S02]  /*2da0*/  LEA.HI.X R21, R21, c[0x0][0x174], R28, 0x2, P0 ;  /* 0x00005d0015157a11 */ /* 0x000fe400000f141c */
[----:B------:R-:W-:Y:S02]  /*2db0*/  IADD3 R42, P0, R24, R4, RZ ;  /* 0x00000004182a7210 */ /* 0x000fe40007f1e0ff */
[----:B------:R-:W-:Y:S01]  /*2dc0*/  LEA.HI.X R17, R17, c[0x0][0x174], R26, 0x2, P1 ;  /* 0x00005d0011117a11 */ /* 0x000fe200008f141a */
[----:B------:R-:W-:Y:S01]  /*2dd0*/  STG.E [R20.64], R29 ;  /* 0x0000001d14007986 */ /* 0x000fe2000c101924 */
[----:B------:R-:W-:-:S02]  /*2de0*/  IADD3 R26, R15, 0x14, RZ ;  /* 0x000000140f1a7810 */ /* 0x000fc40007ffe0ff */
[----:B------:R-:W-:Y:S01]  /*2df0*/  IADD3 R40, R15, 0x18, RZ ;  /* 0x000000180f287810 */ /* 0x000fe20007ffe0ff */
[----:B------:R2:W-:Y:S01]  /*2e00*/  STG.E [R16.64], R36 ;  /* 0x0000002410007986 */ /* 0x0005e2000c101924 */
[----:B-1----:R-:W-:Y:S02]  /*2e10*/  LEA.HI.X.SX32 R19, R24, R2, 0x1, P0 ;  /* 0x0000000218137211 */ /* 0x002fe400000f0eff */
[----:B------:R-:W-:Y:S02]  /*2e20*/  LEA R18, P0, R42, c[0x0][0x170], 0x2 ;  /* 0x00005c002a127a11 */ /* 0x000fe400078010ff */
[-C--:B------:R-:W-:Y:S02]  /*2e30*/  IADD3 R25, P1, R26, R4.reuse, RZ ;  /* 0x000000041a197210 */ /* 0x080fe40007f3e0ff */
[----:B------:R-:W-:Y:S02]  /*2e40*/  IADD3 R28, P2, R40, R4, RZ ;  /* 0x00000004281c7210 */ /* 0x000fe40007f5e0ff */
[----:B------:R-:W-:-:S02]  /*2e50*/  LEA.HI.X R19, R42, c[0x0][0x174], R19, 0x2, P0 ;  /* 0x00005d002a137a11 */ /* 0x000fc400000f1413 */
[-C--:B------:R-:W-:Y:S02]  /*2e60*/  LEA.HI.X.SX32 R42, R26, R2.reuse, 0x1, P1 ;  /* 0x000000021a2a7211 */ /* 0x080fe400008f0eff */
[----:B------:R-:W-:Y:S01]  /*2e70*/  LEA R24, P0, R25, c[0x0][0x170], 0x2 ;  /* 0x00005c0019187a11 */ /* 0x000fe200078010ff */
[----:B------:R1:W-:Y:S01]  /*2e80*/  STG.E [R18.64], R38 ;  /* 0x0000002612007986 */ /* 0x0003e2000c101924 */
[----:B------:R-:W-:Y:S02]  /*2e90*/  LEA.HI.X.SX32 R40, R40, R2, 0x1, P2 ;  /* 0x0000000228287211 */ /* 0x000fe400010f0eff */
[----:B------:R-:W-:Y:S02]  /*2ea0*/  LEA R26, P1, R28, c[0x0][0x170], 0x2 ;  /* 0x00005c001c1a7a11 */ /* 0x000fe400078210ff */
[C---:B0-----:R-:W-:Y:S02]  /*2eb0*/  IADD3 R23, R15.reuse, 0x1c, RZ ;  /* 0x0000001c0f177810 */ /* 0x041fe40007ffe0ff */
[----:B------:R-:W-:-:S02]  /*2ec0*/  IADD3 R22, R15, 0x20, RZ ;  /* 0x000000200f167810 */ /* 0x000fc40007ffe0ff */
[----:B------:R-:W-:Y:S02]  /*2ed0*/  LEA.HI.X R25, R25, c[0x0][0x174], R42, 0x2, P0 ;  /* 0x00005d0019197a11 */ /* 0x000fe400000f142a */
[----:B------:R-:W-:Y:S02]  /*2ee0*/  LEA.HI.X R27, R28, c[0x0][0x174], R40, 0x2, P1 ;  /* 0x00005d001c1b7a11 */ /* 0x000fe400008f1428 */
[-C--:B--2---:R-:W-:Y:S01]  /*2ef0*/  IADD3 R17, P0, R23, R4.reuse, RZ ;  /* 0x0000000417117210 */ /* 0x084fe20007f1e0ff */
[----:B------:R0:W-:Y:S01]  /*2f00*/  STG.E [R24.64], R45 ;  /* 0x0000002d18007986 */ /* 0x0001e2000c101924 */
[----:B------:R-:W-:Y:S02]  /*2f10*/  IADD3 R44, P1, R22, R4, RZ ;  /* 0x00000004162c7210 */ /* 0x000fe40007f3e0ff */
[C---:B------:R-:W-:Y:S01]  /*2f20*/  IADD3 R40, R15.reuse, 0x24, RZ ;  /* 0x000000240f287810 */ /* 0x040fe20007ffe0ff */
[----:B------:R2:W-:Y:S01]  /*2f30*/  STG.E [R26.64], R34 ;  /* 0x000000221a007986 */ /* 0x0005e2000c101924 */
[----:B------:R-:W-:-:S02]  /*2f40*/  IADD3 R42, R15, 0x28, RZ ;  /* 0x000000280f2a7810 */ /* 0x000fc40007ffe0ff */
[-C--:B-1----:R-:W-:Y:S02]  /*2f50*/  LEA.HI.X.SX32 R18, R23, R2.reuse, 0x1, P0 ;  /* 0x0000000217127211 */ /* 0x082fe400000f0eff */
[----:B------:R-:W-:Y:S02]  /*2f60*/  LEA.HI.X.SX32 R23, R22, R2, 0x1, P1 ;  /* 0x0000000216177211 */ /* 0x000fe400008f0eff */
[----:B------:R-:W-:Y:S02]  /*2f70*/  LEA R28, P0, R17, c[0x0][0x170], 0x2 ;  /* 0x00005c00111c7a11 */ /* 0x000fe400078010ff */
[----:B------:R-:W-:Y:S02]  /*2f80*/  LEA R16, P1, R44, c[0x0][0x170], 0x2 ;  /* 0x00005c002c107a11 */ /* 0x000fe400078210ff */
[-C--:B------:R-:W-:Y:S02]  /*2f90*/  IADD3 R21, P2, R40, R4.reuse, RZ ;  /* 0x0000000428157210 */ /* 0x080fe40007f5e0ff */
[----:B------:R-:W-:-:S02]  /*2fa0*/  IADD3 R22, P3, R42, R4, RZ ;  /* 0x000000042a167210 */ /* 0x000fc40007f7e0ff */
[----:B------:R-:W-:Y:S02]  /*2fb0*/  LEA.HI.X R29, R17, c[0x0][0x174], R18, 0x2, P0 ;  /* 0x00005d00111d7a11 */ /* 0x000fe400000f1412 */
[----:B------:R-:W-:Y:S02]  /*2fc0*/  LEA.HI.X R17, R44, c[0x0][0x174], R23, 0x2, P1 ;  /* 0x00005d002c117a11 */ /* 0x000fe400008f1417 */
[-C--:B------:R-:W-:Y:S01]  /*2fd0*/  LEA.HI.X.SX32 R40, R40, R2.reuse, 0x1, P2 ;  /* 0x0000000228287211 */ /* 0x080fe200010f0eff */
[----:B------:R1:W-:Y:S01]  /*2fe0*/  STG.E [R28.64], R32 ;  /* 0x000000201c007986 */ /* 0x0003e2000c101924 */
[----:B------:R-:W-:Y:S02]  /*2ff0*/  LEA R18, P0, R21, c[0x0][0x170], 0x2 ;  /* 0x00005c0015127a11 */ /* 0x000fe400078010ff */
[----:B------:R-:W-:Y:S01]  /*3000*/  LEA.HI.X.SX32 R23, R42, R2, 0x1, P3 ;  /* 0x000000022a177211 */ /* 0x000fe200018f0eff */
[----:B------:R-:W-:Y:S01]  /*3010*/  STG.E [R16.64], R8 ;  /* 0x0000000810007986 */ /* 0x000fe2000c101924 */
[----:B------:R-:W-:-:S02]  /*3020*/  LEA R20, P1, R22, c[0x0][0x170], 0x2 ;  /* 0x00005c0016147a11 */ /* 0x000fc400078210ff */
[----:B------:R-:W-:Y:S02]  /*3030*/  LEA.HI.X R19, R21, c[0x0][0x174], R40, 0x2, P0 ;  /* 0x00005d0015137a11 */ /* 0x000fe400000f1428 */
[----:B------:R-:W-:Y:S02]  /*3040*/  LEA.HI.X R21, R22, c[0x0][0x174], R23, 0x2, P1 ;  /* 0x00005d0016157a11 */ /* 0x000fe400008f1417 */
[C---:B------:R-:W-:Y:S01]  /*3050*/  IADD3 R23, R15.reuse, 0x2c, RZ ;  /* 0x0000002c0f177810 */ /* 0x040fe20007ffe0ff */
[----:B------:R-:W-:Y:S01]  /*3060*/  STG.E [R18.64], R43 ;  /* 0x0000002b12007986 */ /* 0x000fe2000c101924 */
[----:B------:R-:W-:Y:S02]  /*3070*/  IADD3 R42, R15, 0x30, RZ ;  /* 0x000000300f2a7810 */ /* 0x000fe40007ffe0ff */
[----:B0-----:R-:W-:Y:S01]  /*3080*/  IADD3 R24, P0, R23, R4, RZ ;  /* 0x0000000417187210 */ /* 0x001fe20007f1e0ff */
[----:B------:R-:W-:Y:S01]  /*3090*/  STG.E [R20.64], R41 ;  /* 0x0000002914007986 */ /* 0x000fe2000c101924 */
[----:B------:R-:W-:-:S02]  /*30a0*/  IADD3 R44, R15, 0x34, RZ ;  /* 0x000000340f2c7810 */ /* 0x000fc40007ffe0ff */
[----:B------:R-:W-:Y:S02]  /*30b0*/  IADD3 R25, R15, 0x38, RZ ;  /* 0x000000380f197810 */ /* 0x000fe40007ffe0ff */
[----:B------:R-:W-:Y:S02]  /*30c0*/  LEA.HI.X.SX32 R23, R23, R2, 0x1, P0 ;  /* 0x0000000217177211 */ /* 0x000fe400000f0eff */
[----:B------:R-:W-:Y:S02]  /*30d0*/  LEA R22, P0, R24, c[0x0][0x170], 0x2 ;  /* 0x00005c0018167a11 */ /* 0x000fe400078010ff */
[-C--:B------:R-:W-:Y:S02]  /*30e0*/  IADD3 R36, P1, R42, R4.reuse, RZ ;  /* 0x000000042a247210 */ /* 0x080fe40007f3e0ff */
[-C--:B------:R-:W-:Y:S02]  /*30f0*/  IADD3 R40, P2, R44, R4.reuse, RZ ;  /* 0x000000042c287210 */ /* 0x080fe40007f5e0ff */
[----:B------:R-:W-:-:S02]  /*3100*/  IADD3 R38, P3, R25, R4, RZ ;  /* 0x0000000419267210 */ /* 0x000fc40007f7e0ff */
[----:B------:R-:W-:Y:S02]  /*3110*/  LEA.HI.X R23, R24, c[0x0][0x174], R23, 0x2, P0 ;  /* 0x00005d0018177a11 */ /* 0x000fe400000f1417 */
[-C--:B------:R-:W-:Y:S02]  /*3120*/  LEA.HI.X.SX32 R45, R42, R2.reuse, 0x1, P1 ;  /* 0x000000022a2d7211 */ /* 0x080fe400008f0eff */
[----:B------:R-:W-:Y:S01]  /*3130*/  LEA R24, P0, R36, c[0x0][0x170], 0x2 ;  /* 0x00005c0024187a11 */ /* 0x000fe200078010ff */
[----:B------:R0:W-:Y:S01]  /*3140*/  STG.E [R22.64], R39 ;  /* 0x0000002716007986 */ /* 0x0001e2000c101924 */
[-C--:B--2---:R-:W-:Y:S02]  /*3150*/  LEA.HI.X.SX32 R27, R44, R2.reuse, 0x1, P2 ;  /* 0x000000022c1b7211 */ /* 0x084fe400010f0eff */
[----:B------:R-:W-:Y:S02]  /*3160*/  LEA R26, P1, R40, c[0x0][0x170], 0x2 ;  /* 0x00005c00281a7a11 */ /* 0x000fe400078210ff */
[----:B-1----:R-:W-:-:S02]  /*3170*/  LEA.HI.X.SX32 R29, R25, R2, 0x1, P3 ;  /* 0x00000002191d7211 */ /* 0x002fc400018f0eff */
[----:B------:R-:W-:Y:S02]  /*3180*/  LEA R28, P2, R38, c[0x0][0x170], 0x2 ;  /* 0x00005c00261c7a11 */ /* 0x000fe400078410ff */
[----:B------:R-:W-:Y:S02]  /*3190*/  LEA.HI.X R25, R36, c[0x0][0x174], R45, 0x2, P0 ;  /* 0x00005d0024197a11 */ /* 0x000fe400000f142d */
[----:B------:R-:W-:Y:S02]  /*31a0*/  LEA.HI.X R27, R40, c[0x0][0x174], R27, 0x2, P1 ;  /* 0x00005d00281b7a11 */ /* 0x000fe400008f141b */
[----:B------:R-:W-:Y:S01]  /*31b0*/  LEA.HI.X R29, R38, c[0x0][0x174], R29, 0x2, P2 ;  /* 0x00005d00261d7a11 */ /* 0x000fe200010f141d */
[----:B------:R1:W-:Y:S01]  /*31c0*/  STG.E [R24.64], R37 ;  /* 0x0000002518007986 */ /* 0x0003e2000c101924 */
[C---:B------:R-:W-:Y:S02]  /*31d0*/  IADD3 R44, R15.reuse, 0x3c, RZ ;  /* 0x0000003c0f2c7810 */ /* 0x040fe40007ffe0ff */
[C---:B0-----:R-:W-:Y:S01]  /*31e0*/  IADD3 R39, R15.reuse, 0x44, RZ ;  /* 0x000000440f277810 */ /* 0x041fe20007ffe0ff */
[----:B------:R-:W-:Y:S01]  /*31f0*/  STG.E [R26.64], R35 ;  /* 0x000000231a007986 */ /* 0x000fe2000c101924 */
[----:B------:R-:W-:-:S02]  /*3200*/  IADD3 R8, R15, 0x4c, RZ ;  /* 0x0000004c0f087810 */ /* 0x000fc40007ffe0ff */
[C---:B------:R-:W-:Y:S01]  /*3210*/  IADD3 R22, R15.reuse, 0x50, RZ ;  /* 0x000000500f167810 */ /* 0x040fe20007ffe0ff */
[----:B------:R0:W-:Y:S01]  /*3220*/  STG.E [R28.64], R33 ;  /* 0x000000211c007986 */ /* 0x0001e2000c101924 */
[C---:B------:R-:W-:Y:S02]  /*3230*/  IADD3 R42, R15.reuse, 0x54, RZ ;  /* 0x000000540f2a7810 */ /* 0x040fe40007ffe0ff */
[-C--:B------:R-:W-:Y:S02]  /*3240*/  IADD3 R38, P1, R44, R4.reuse, RZ ;  /* 0x000000042c267210 */ /* 0x080fe40007f3e0ff */
[----:B-1----:R-:W-:Y:S02]  /*3250*/  IADD3 R37, R15, 0x40, RZ ;  /* 0x000000400f257810 */ /* 0x002fe40007ffe0ff */
[-C--:B------:R-:W-:Y:S02]  /*3260*/  IADD3 R36, P6, R39, R4.reuse, RZ ;  /* 0x0000000427247210 */ /* 0x080fe40007fde0ff */
[----:B------:R-:W-:-:S02]  /*3270*/  IADD3 R16, P3, R37, R4, RZ ;  /* 0x0000000425107210 */ /* 0x000fc40007f7e0ff */
[-C--:B------:R-:W-:Y:S02]  /*3280*/  IADD3 R18, P2, R8, R4.reuse, RZ ;  /* 0x0000000408127210 */ /* 0x080fe40007f5e0ff */
[C---:B0-----:R-:W-:Y:S02]  /*3290*/  IADD3 R29, R15.reuse, 0x48, RZ ;  /* 0x000000480f1d7810 */ /* 0x041fe40007ffe0ff */
[----:B------:R-:W-:Y:S02]  /*32a0*/  IADD3 R40, R15, 0x58, RZ ;  /* 0x000000580f287810 */ /* 0x000fe40007ffe0ff */
[----:B------:R-:W-:Y:S02]  /*32b0*/  IADD3 R17, P5, R29, R4, RZ ;  /* 0x000000041d117210 */ /* 0x000fe40007fbe0ff */
[C---:B------:R-:W-:Y:S02]  /*32c0*/  IADD3 R34, R15.reuse, 0x5c, RZ ;  /* 0x0000005c0f227810 */ /* 0x040fe40007ffe0ff */
[----:B------:R-:W-:-:S02]  /*32d0*/  IADD3 R32, R15, 0x60, RZ ;  /* 0x000000600f207810 */ /* 0x000fc40007ffe0ff */
[C---:B------:R-:W-:Y:S02]  /*32e0*/  IADD3 R45, R15.reuse, 0x64, RZ ;  /* 0x000000640f2d7810 */ /* 0x040fe40007ffe0ff */
[C---:B------:R-:W-:Y:S02]  /*32f0*/  IADD3 R35, R15.reuse, 0x68, RZ ;  /* 0x000000680f237810 */ /* 0x040fe40007ffe0ff */
[-C--:B------:R-:W-:Y:S02]  /*3300*/  IADD3 R19, P4, R22, R4.reuse, RZ ;  /* 0x0000000416137210 */ /* 0x080fe40007f9e0ff */
[----:B------:R-:W-:Y:S02]  /*3310*/  IADD3 R43, R15, 0x6c, RZ ;  /* 0x0000006c0f2b7810 */ /* 0x000fe40007ffe0ff */
[----:B------:R-:W-:Y:S02]  /*3320*/  IADD3 R21, P0, R42, R4, RZ ;  /* 0x000000042a157210 */ /* 0x000fe40007f1e0ff */
[----:B------:R-:W-:-:S02]  /*3330*/  LEA.HI.X.SX32 R41, R44, R2, 0x1, P1 ;  /* 0x000000022c297211 */ /* 0x000fc400008f0eff */
[-C--:B------:R-:W-:Y:S02]  /*3340*/  LEA.HI.X.SX32 R37, R37, R2.reuse, 0x1, P3 ;  /* 0x0000000225257211 */ /* 0x080fe400018f0eff */
[-C--:B------:R-:W-:Y:S02]  /*3350*/  LEA.HI.X.SX32 R39, R39, R2.reuse, 0x1, P6 ;  /* 0x0000000227277211 */ /* 0x080fe400030f0eff */
[-C--:B------:R-:W-:Y:S02]  /*3360*/  LEA.HI.X.SX32 R20, R29, R2.reuse, 0x1, P5 ;  /* 0x000000021d147211 */ /* 0x080fe400028f0eff */
[----:B------:R-:W-:Y:S02]  /*3370*/  LEA.HI.X.SX32 R33, R8, R2, 0x1, P2 ;  /* 0x0000000208217211 */ /* 0x000fe400010f0eff */
[-C--:B------:R-:W-:Y:S02]  /*3380*/  IADD3 R23, P1, R40, R4.reuse, RZ ;  /* 0x0000000428177210 */ /* 0x080fe40007f3e0ff */
[----:B------:R-:W-:-:S02]  /*3390*/  IADD3 R25, P3, R34, R4, RZ ;  /* 0x0000000422197210 */ /* 0x000fc40007f7e0ff */
[-C--:B------:R-:W-:Y:S02]  /*33a0*/  IADD3 R27, P6, R32, R4.reuse, RZ ;  /* 0x00000004201b7210 */ /* 0x080fe40007fde0ff */
[----:B------:R-:W-:Y:S02]  /*33b0*/  IADD3 R29, P5, R45, R4, RZ ;  /* 0x000000042d1d7210 */ /* 0x000fe40007fbe0ff */
[----:B------:R-:W-:Y:S02]  /*33c0*/  LEA.HI.X.SX32 R22, R22, R2, 0x1, P4 ;  /* 0x0000000216167211 */ /* 0x000fe400020f0eff */
        /* <DEDUP_REMOVED lines=9> */
[----:B------:R-:W-:Y:S01]  /*3460*/  LEA R38, P1, R36, c[0x0][0x170], 0x2 ;  /* 0x00005c0024267a11 */ /* 0x000fe200078210ff */
[----:B------:R-:W-:Y:S01]  /*3470*/  STG.E [R42.64], R10 ;  /* 0x0000000a2a007986 */ /* 0x000fe2000c101924 */
[----:B------:R-:W-:Y:S02]  /*3480*/  LEA.HI.X R41, R16, c[0x0][0x174], R37, 0x2, P0 ;  /* 0x00005d0010297a11 */ /* 0x000fe400000f1425 */
[----:B------:R-:W-:Y:S02]  /*3490*/  LEA.HI.X R39, R36, c[0x0][0x174], R39, 0x2, P1 ;  /* 0x00005d0024277a11 */ /* 0x000fe400008f1427 */
[C---:B------:R-:W-:Y:S01]  /*34a0*/  LEA R36, P0, R17.reuse, c[0x0][0x170], 0x2 ;  /* 0x00005c0011247a11 */ /* 0x040fe200078010ff */
[----:B------:R-:W-:Y:S01]  /*34b0*/  STG.E [R40.64], R6 ;  /* 0x0000000628007986 */ /* 0x000fe2000c101924 */
[C---:B------:R-:W-:Y:S02]  /*34c0*/  LEA R16, P1, R18.reuse, c[0x0][0x170], 0x2 ;  /* 0x00005c0012107a11 */ /* 0x040fe400078210ff */
[----:B------:R-:W-:Y:S01]  /*34d0*/  LEA.HI.X R37, R17, c[0x0][0x174], R20, 0x2, P0 ;  /* 0x00005d0011257a11 */ /* 0x000fe200000f1414 */
[----:B------:R-:W-:Y:S01]  /*34e0*/  STG.E [R38.64], R13 ;  /* 0x0000000d26007986 */ /* 0x000fe2000c101924 */
[----:B------:R-:W-:-:S02]  /*34f0*/  LEA.HI.X R17, R18, c[0x0][0x174], R33, 0x2, P1 ;  /* 0x00005d0012117a11 */ /* 0x000fc400008f1421 */
[----:B------:R-:W-:Y:S01]  /*3500*/  LEA R18, P0, R19, c[0x0][0x170], 0x2 ;  /* 0x00005c0013127a11 */ /* 0x000fe200078010ff */
[----:B------:R-:W-:Y:S01]  /*3510*/  STG.E [R36.64], R31 ;  /* 0x0000001f24007986 */ /* 0x000fe2000c101924 */
[----:B------:R-:W-:Y:S02]  /*3520*/  LEA R20, P1, R21, c[0x0][0x170], 0x2 ;  /* 0x00005c0015147a11 */ /* 0x000fe400078210ff */
[----:B------:R-:W-:Y:S01]  /*3530*/  LEA.HI.X R19, R19, c[0x0][0x174], R22, 0x2, P0 ;  /* 0x00005d0013137a11 */ /* 0x000fe200000f1416 */
[----:B------:R-:W-:Y:S01]  /*3540*/  STG.E [R16.64], R30 ;  /* 0x0000001e10007986 */ /* 0x000fe2000c101924 */
[----:B------:R-:W-:Y:S02]  /*3550*/  LEA.HI.X R21, R21, c[0x0][0x174], R24, 0x2, P1 ;  /* 0x00005d0015157a11 */ /* 0x000fe400008f1418 */
[----:B------:R-:W-:Y:S01]  /*3560*/  LEA R22, P0, R23, c[0x0][0x170], 0x2 ;  /* 0x00005c0017167a11 */ /* 0x000fe200078010ff */
[----:B------:R-:W-:Y:S01]  /*3570*/  STG.E [R18.64], R14 ;  /* 0x0000000e12007986 */ /* 0x000fe2000c101924 */
[----:B------:R-:W-:-:S02]  /*3580*/  LEA.HI.X.SX32 R28, R34, R2, 0x1, P3 ;  /* 0x00000002221c7211 */ /* 0x000fc400018f0eff */
[----:B------:R-:W-:Y:S01]  /*3590*/  LEA R24, P1, R25, c[0x0][0x170], 0x2 ;  /* 0x00005c0019187a11 */ /* 0x000fe200078210ff */
[----:B------:R-:W-:Y:S01]  /*35a0*/  STG.E [R20.64], R12 ;  /* 0x0000000c14007986 */ /* 0x000fe2000c101924 */
[----:B------:R-:W-:Y:S02]  /*35b0*/  LEA.HI.X R23, R23, c[0x0][0x174], R26, 0x2, P0 ;  /* 0x00005d0017177a11 */ /* 0x000fe400000f141a */
[-C--:B------:R-:W-:Y:S02]  /*35c0*/  LEA.HI.X.SX32 R32, R32, R2.reuse, 0x1, P6 ;  /* 0x0000000220207211 */ /* 0x080fe400030f0eff */
[----:B------:R-:W-:Y:S01]  /*35d0*/  LEA.HI.X R25, R25, c[0x0][0x174], R28, 0x2, P1 ;  /* 0x00005d0019197a11 */ /* 0x000fe200008f141c */
[----:B------:R-:W-:Y:S01]  /*35e0*/  STG.E [R22.64], R11 ;  /* 0x0000000b16007986 */ /* 0x000fe2000c101924 */
[----:B------:R-:W-:Y:S02]  /*35f0*/  LEA R26, P0, R27, c[0x0][0x170], 0x2 ;  /* 0x00005c001b1a7a11 */ /* 0x000fe400078010ff */
[----:B------:R-:W-:Y:S01]  /*3600*/  LEA.HI.X.SX32 R34, R45, R2, 0x1, P5 ;  /* 0x000000022d227211 */ /* 0x000fe200028f0eff */
[----:B------:R-:W-:Y:S01]  /*3610*/  STG.E [R24.64], R9 ;  /* 0x0000000918007986 */ /* 0x000fe2000c101924 */
[----:B------:R-:W-:-:S02]  /*3620*/  LEA R28, P1, R29, c[0x0][0x170], 0x2 ;  /* 0x00005c001d1c7a11 */ /* 0x000fc400078210ff */
[----:B------:R-:W-:Y:S02]  /*3630*/  LEA.HI.X R27, R27, c[0x0][0x174], R32, 0x2, P0 ;  /* 0x00005d001b1b7a11 */ /* 0x000fe400000f1420 */
[----:B------:R-:W-:Y:S02]  /*3640*/  LEA.HI.X R29, R29, c[0x0][0x174], R34, 0x2, P1 ;  /* 0x00005d001d1d7a11 */ /* 0x000fe400008f1422 */
[----:B------:R-:W-:Y:S01]  /*3650*/  LEA R32, P0, R8, c[0x0][0x170], 0x2 ;  /* 0x00005c0008207a11 */ /* 0x000fe200078010ff */
[----:B------:R-:W-:Y:S01]  /*3660*/  STG.E [R26.64], R7 ;  /* 0x000000071a007986 */ /* 0x000fe2000c101924 */
[----:B------:R-:W-:Y:S02]  /*3670*/  LEA R34, P1, R4, c[0x0][0x170], 0x2 ;  /* 0x00005c0004227a11 */ /* 0x000fe400078210ff */
[----:B------:R-:W-:Y:S01]  /*3680*/  LEA.HI.X R33, R8, c[0x0][0x174], R15, 0x2, P0 ;  /* 0x00005d0008217a11 */ /* 0x000fe200000f140f */
[----:B------:R-:W-:Y:S01]  /*3690*/  STG.E [R28.64], R5 ;  /* 0x000000051c007986 */ /* 0x000fe2000c101924 */
[----:B------:R-:W-:-:S03]  /*36a0*/  LEA.HI.X R35, R4, c[0x0][0x174], R35, 0x2, P1 ;  /* 0x00005d0004237a11 */ /* 0x000fc600008f1423 */
[----:B------:R-:W-:Y:S04]  /*36b0*/  STG.E [R32.64], R3 ;  /* 0x0000000320007986 */ /* 0x000fe8000c101924 */
[----:B------:R-:W-:Y:S01]  /*36c0*/  STG.E [R34.64], R0 ;  /* 0x0000000022007986 */ /* 0x000fe2000c101924 */
[----:B------:R-:W-:Y:S05]  /*36d0*/  EXIT ;  /* 0x000000000000794d */ /* 0x000fea0003800000 */
.L_x_4700:
        /* <DEDUP_REMOVED lines=20> */
.L_x_4701:
[----:B------:R-:W-:Y:S01]  /*3820*/  IMAD.MOV.U32 R11, RZ, RZ, -0x800001 ;  /* 0xff7fffffff0b7424 */ /* 0x000fe200078e00ff */
[----:B------:R-:W-:Y:S01]  /*3830*/  MOV R12, 0x3880 ;  /* 0x00003880000c7802 */ /* 0x000fe20000000f00 */
[----:B------:R-:W-:Y:S02]  /*3840*/  IMAD.MOV.U32 R0, RZ, RZ, 0x10 ;  /* 0x00000010ff007424 */ /* 0x000fe400078e00ff */
[----:B------:R-:W-:Y:S02]  /*3850*/  IMAD.MOV.U32 R7, RZ, RZ, 0x1f ;  /* 0x0000001fff077424 */ /* 0x000fe400078e00ff */
[----:B------:R-:W-:Y:S02]  /*3860*/  IMAD.MOV.U32 R14, RZ, RZ, -0x1 ;  /* 0xffffffffff0e7424 */ /* 0x000fe400078e00ff */
[----:B0-----:R-:W-:Y:S05]  /*3870*/  CALL.REL.NOINC `($__internal_112_$__cuda_sm70_shflsync_bfly_p) ;  /* 0x000001a000007944 */ /* 0x001fea0003c00000 */
[----:B01----:R-:W-:Y:S05]  /*3880*/  BRA `(.L_x_4733) ;  /* 0xffffc98000007947 */ /* 0x003fea000383ffff */
.L_x_4702:
[----:B------:R-:W-:Y:S01]  /*3890*/  IMAD.MOV.U32 R0, RZ, RZ, 0x8 ;  /* 0x00000008ff007424 */ /* 0x000fe200078e00ff */
[----:B------:R-:W-:Y:S01]  /*38a0*/  MOV R12, 0x38e0 ;  /* 0x000038e0000c7802 */ /* 0x000fe20000000f00 */
[----:B------:R-:W-:Y:S02]  /*38b0*/  IMAD.MOV.U32 R7, RZ, RZ, 0x1f ;  /* 0x0000001fff077424 */ /* 0x000fe400078e00ff */
[----:B------:R-:W-:-:S02]  /*38c0*/  IMAD.MOV.U32 R14, RZ, RZ, -0x1 ;  /* 0xffffffffff0e7424 */ /* 0x000fc400078e00ff */
[----:B0-----:R-:W-:Y:S05]  /*38d0*/  CALL.REL.NOINC `($__internal_112_$__cuda_sm70_shflsync_bfly_p) ;  /* 0x0000014000007944 */ /* 0x001fea0003c00000 */
[----:B01----:R-:W-:Y:S01]  /*38e0*/  FMNMX.FTZ R11, R11, R0, !PT ;  /* 0x000000000b0b7209 */ /* 0x003fe20007810000 */
[----:B------:R-:W-:Y:S01]  /*38f0*/  IMAD.MOV.U32 R0, RZ, RZ, 0x4 ;  /* 0x00000004ff007424 */ /* 0x000fe200078e00ff */
[----:B------:R-:W-:Y:S01]  /*3900*/  MOV R12, 0x3940 ;  /* 0x00003940000c7802 */ /* 0x000fe20000000f00 */
[----:B------:R-:W-:-:S02]  /*3910*/  IMAD.MOV.U32 R7, RZ, RZ, 0x1f ;  /* 0x0000001fff077424 */ /* 0x000fc400078e00ff */
[----:B------:R-:W-:Y:S02]  /*3920*/  IMAD.MOV.U32 R14, RZ, RZ, -0x1 ;  /* 0xffffffffff0e7424 */ /* 0x000fe400078e00ff */
[----:B------:R-:W-:Y:S05]  /*3930*/  CALL.REL.NOINC `($__internal_112_$__cuda_sm70_shflsync_bfly_p) ;  /* 0x000000e000007944 */ /* 0x000fea0003c00000 */
[----:B01----:R-:W-:Y:S01]  /*3940*/  FMNMX.FTZ R11, R11, R0, !PT ;  /* 0x000000000b0b7209 */ /* 0x003fe20007810000 */
[----:B------:R-:W-:Y:S01]  /*3950*/  IMAD.MOV.U32 R0, RZ, RZ, 0x2 ;  /* 0x00000002ff007424 */ /* 0x000fe200078e00ff */
[----:B------:R-:W-:Y:S01]  /*3960*/  MOV R12, 0x39a0 ;  /* 0x000039a0000c7802 */ /* 0x000fe20000000f00 */
[----:B------:R-:W-:Y:S02]  /*3970*/  IMAD.MOV.U32 R7, RZ, RZ, 0x1f ;  /* 0x0000001fff077424 */ /* 0x000fe400078e00ff */
[----:B------:R-:W-:Y:S02]  /*3980*/  IMAD.MOV.U32 R14, RZ, RZ, -0x1 ;  /* 0xffffffffff0e7424 */ /* 0x000fe400078e00ff */
[----:B------:R-:W-:Y:S05]  /*3990*/  CALL.REL.NOINC `($__internal_112_$__cuda_sm70_shflsync_bfly_p) ;  /* 0x0000008000007944 */ /* 0x000fea0003c00000 */
[----:B01----:R-:W-:Y:S01]  /*39a0*/  FMNMX.FTZ R11, R11, R0, !PT ;  /* 0x000000000b0b7209 */ /* 0x003fe20007810000 */
[----:B------:R-:W-:Y:S01]  /*39b0*/  IMAD.MOV.U32 R0, RZ, RZ, 0x1 ;  /* 0x00000001ff007424 */ /* 0x000fe200078e00ff */
[----:B------:R-:W-:Y:S01]  /*39c0*/  MOV R12, 0x3a00 ;  /* 0x00003a00000c7802 */ /* 0x000fe20000000f00 */
[----:B------:R-:W-:Y:S02]  /*39d0*/  IMAD.MOV.U32 R7, RZ, RZ, 0x1f ;  /* 0x0000001fff077424 */ /* 0x000fe400078e00ff */
[----:B------:R-:W-:-:S02]  /*39e0*/  IMAD.MOV.U32 R14, RZ, RZ, -0x1 ;  /* 0xffffffffff0e7424 */ /* 0x000fc400078e00ff */
[----:B------:R-:W-:Y:S05]  /*39f0*/  CALL.REL.NOINC `($__internal_112_$__cuda_sm70_shflsync_bfly_p) ;  /* 0x0000002000007944 */ /* 0x000fea0003c00000 */
[----:B-1----:R-:W-:Y:S01]  /*3a00*/  IMAD.MOV.U32 R12, RZ, RZ, R0 ;  /* 0x000000ffff0c7224 */ /* 0x002fe200078e0000 */
[----:B0-----:R-:W-:Y:S05]  /*3a10*/  BRA `(.L_x_4734) ;  /* 0xffffc89000007947 */ /* 0x001fea000383ffff */
        .weak           $__internal_112_$__cuda_sm70_shflsync_bfly_p
        .type           $__internal_112_$__cuda_sm70_shflsync_bfly_p,@function
        .size           $__internal_112_$__cuda_sm70_shflsync_bfly_p,(.L_x_24773 - $__internal_112_$__cuda_sm70_shflsync_bfly_p)
$__internal_112_$__cuda_sm70_shflsync_bfly_p:
[----:B------:R-:W-:Y:S01]  /*3a20*/  IMAD.MOV.U32 R13, RZ, RZ, 0x0 ;  /* 0x00000000ff0d7424 */ /* 0x000fe200078e00ff */
[----:B------:R-:W-:Y:S04]  /*3a30*/  WARPSYNC R14 ;  /* 0x0000000e00007348 */ /* 0x000fe80003800000 */
[----:B------:R0:W1:Y:S01]  /*3a40*/  SHFL.BFLY PT, R0, R11, R0, R7 ;  /* 0x0c0000000b007389 */ /* 0x00006200000e0007 */
[----:B------:R-:W-:Y:S05]  /*3a50*/  RET.REL.NODEC R12 `(_ZN4vllm25paged_attention_v2_kernelIfhLi112ELi32ELi128ELNS_18Fp8KVCacheDataTypeE2ELb0ELi512EEEvPfS2_PT_PKS3_PKT0_S9_ifPKiSB_iPKfiiiSD_SD_iiiii) ;  /* 0xffffc5a00c007950 */ /* 0x000fea0003c3ffff */
.L_x_4735:
        /* <DEDUP_REMOVED lines=10> */
.L_x_24773:


//--------------------- .text._ZN4vllm25paged_attention_v2_kernelIfhLi96ELi32ELi128ELNS_18Fp8KVCacheDataTypeE2ELb0ELi512EEEvPfS2_PT_PKS3_PKT0_S9_ifPKiSB_iPKfiiiSD_SD_iiiii --------------------------
	.section	.text._ZN4vllm25paged_attention_v2_kernelIfhLi96ELi32ELi128ELNS_18Fp8KVCacheDataTypeE2ELb0ELi512EEEvPfS2_PT_PKS3_PKT0_S9_ifPKiSB_iPKfiiiSD_SD_iiiii,"ax",@progbits
	.sectioninfo	@"SHI_REGISTERS=40"
	.align	128
        .global         _ZN4vllm25paged_attention_v2_kernelIfhLi96ELi32ELi128ELNS_18Fp8KVCacheDataTypeE2ELb0ELi512EEEvPfS2_PT_PKS3_PKT0_S9_ifPKiSB_iPKfiiiSD_SD_iiiii
        .type           _ZN4vllm25paged_attention_v2_kernelIfhLi96ELi32ELi128ELNS_18Fp8KVCacheDataTypeE2ELb0ELi512EEEvPfS2_PT_PKS3_PKT0_S9_ifPKiSB_iPKfiiiSD_SD_iiiii,@function
        .size           _ZN4vllm25paged_attention_v2_kernelIfhLi96ELi32ELi128ELNS_18Fp8KVCacheDataTypeE2ELb0ELi512EEEvPfS2_PT_PKS3_PKT0_S9_ifPKiSB_iPKfiiiSD_SD_iiiii,(.L_x_24774 - _ZN4vllm25paged_attention_v2_kernelIfhLi96ELi32ELi128ELNS_18Fp8KVCacheDataTypeE2ELb0ELi512EEEvPfS2_PT_PKS3_PKT0_S9_ifPKiSB_iPKfiiiSD_SD_iiiii)
        .other          _ZN4vllm25paged_attention_v2_kernelIfhLi96ELi32ELi128ELNS_18Fp8KVCacheDataTypeE2ELb0ELi512EEEvPfS2_PT_PKS3_PKT0_S9_ifPKiSB_iPKfiiiSD_SD_iiiii,@"STO_CUDA_ENTRY STV_DEFAULT"
_ZN4vllm25paged_attention_v2_kernelIfhLi96ELi32ELi128ELNS_18Fp8KVCacheDataTypeE2ELb0ELi512EEEvPfS2_PT_PKS3_PKT0_S9_ifPKiSB_iPKfiiiSD_SD_iiiii:
.text._ZN4vllm25paged_attention_v2_kernelIfhLi96ELi32ELi128ELNS_18Fp8KVCacheDataTypeE2ELb0ELi512EEEvPfS2_PT_PKS3_PKT0_S9_ifPKiSB_iPKfiiiSD_SD_iiiii:
        /* <DEDUP_REMOVED lines=33> */
.L_x_4769:
        /* <DEDUP_REMOVED lines=10> */
.L_x_4770:
        /* <DEDUP_REMOVED lines=35> */
.L_x_4743:
        /* <DEDUP_REMOVED lines=11> */
.L_x_4742:
[----:B------:R-:W-:Y:S05]  /*0590*/  BSYNC B1 ;  /* 0x0000000000017941 */ /* 0x000fea0003800000 */
.L_x_4741:
        /* <DEDUP_REMOVED lines=10> */
.L_x_4746:
[----:B------:R-:W2:Y:S01]  /*0640*/  LDS R16, [R11+-0x200] ;  /* 0xfffe00000b107984 */ /* 0x000ea20000000800 */
[----:B------:R-:W-:-:S03]  /*0650*/  IADD3 R18, R18, 0x800, RZ ;  /* 0x0000080012127810 */ /* 0x000fc60007ffe0ff */
[----:B------:R-:W-:Y:S01]  /*0660*/  LDS R24, [R11+0x600] ;  /* 0x000600000b187984 */ /* 0x000fe20000000800 */
[----:B------:R-:W-:-:S03]  /*0670*/  ISETP.GE.AND P2, PT, R18, R9, PT ;  /* 0x000000091200720c */ /* 0x000fc60003f46270 */
[----:B------:R-:W3:Y:S04]  /*0680*/  LDS R10, [R11+-0x400] ;  /* 0xfffc00000b0a7984 */ /* 0x000ee80000000800 */
[----:B------:R-:W4:Y:S04]  /*0690*/  LDS R20, [R11] ;  /* 0x000000000b147984 */ /* 0x000f280000000800 */
[----:B------:R-:W5:Y:S04]  /*06a0*/  LDS R32, [R11+0x200] ;  /* 0x000200000b207984 */ /* 0x000f680000000800 */
[----:B------:R-:W1:Y:S04]  /*06b0*/  LDS R26, [R11+0x800] ;  /* 0x000800000b1a7984 */ /* 0x000e680000000800 */
[----:B------:R-:W0:Y:S04]  /*06c0*/  LDS R36, [R11+0x400] ;  /* 0x000400000b247984 */ /* 0x000e280000000800 */
[----:B------:R-:W-:Y:S04]  /*06d0*/  LDS R34, [R11+0xe00] ;  /* 0x000e00000b227984 */ /* 0x000fe80000000800 */
[----:B------:R-:W0:Y:S04]  /*06e0*/  LDS R28, [R11+0xa00] ;  /* 0x000a00000b1c7984 */ /* 0x000e280000000800 */
[----:B------:R-:W0:Y:S04]  /*06f0*/  LDS R19, [R11+0x1000] ;  /* 0x001000000b137984 */ /* 0x000e280000000800 */
[----:B------:R-:W0:Y:S01]  /*0700*/  LDS R30, [R11+0xc00] ;  /* 0x000c00000b1e7984 */ /* 0x000e220000000800 */
[----:B-12---:R-:W-:-:S03]  /*0710*/  FADD.FTZ R17, -R5, R16 ;  /* 0x0000001005117221 */ /* 0x006fc60000010100 */
[----:B------:R-:W-:Y:S01]  /*0720*/  LDS R21, [R11+0x1200] ;  /* 0x001200000b157984 */ /* 0x000fe20000000800 */
[----:B------:R-:W-:-:S03]  /*0730*/  FMUL.FTZ R17, R17, 1.4426950216293334961 ;  /* 0x3fb8aa3b11117820 */ /* 0x000fc60000410000 */
[----:B------:R-:W-:Y:S01]  /*0740*/  LDS R23, [R11+0x1400] ;  /* 0x001400000b177984 */ /* 0x000fe20000000800 */
[----:B------:R1:W2:Y:S01]  /*0750*/  MUFU.EX2 R22, R17 ;  /* 0x0000001100167308 */ /* 0x0002a20000000800 */
[C---:B---3--:R-:W-:Y:S02]  /*0760*/  FADD.FTZ R10, -R5.reuse, R10 ;  /* 0x0000000a050a7221 */ /* 0x048fe40000010100 */
[C---:B----4-:R-:W-:Y:S02]  /*0770*/  FADD.FTZ R20, -R5.reuse, R20 ;  /* 0x0000001405147221 */ /* 0x050fe40000010100 */
[----:B------:R-:W-:Y:S02]  /*0780*/  FMUL.FTZ R10, R10, 1.4426950216293334961 ;  /* 0x3fb8aa3b0a0a7820 */ /* 0x000fe40000410000 */
[C---:B-----5:R-:W-:Y:S02]  /*0790*/  FADD.FTZ R32, -R5.reuse, R32 ;  /* 0x0000002005207221 */ /* 0x060fe40000010100 */
[C---:B-1----:R-:W-:Y:S01]  /*07a0*/  FADD.FTZ R17, -R5.reuse, R24 ;  /* 0x0000001805117221 */ /* 0x042fe20000010100 */
[----:B------:R-:W1:Y:S01]  /*07b0*/  MUFU.EX2 R16, R10 ;  /* 0x0000000a00107308 */ /* 0x000e620000000800 */
[----:B------:R-:W-:-:S02]  /*07c0*/  FADD.FTZ R27, -R5, R26 ;  /* 0x0000001a051b7221 */ /* 0x000fc40000010100 */
[----:B------:R-:W-:Y:S02]  /*07d0*/  FMUL.FTZ R25, R17, 1.4426950216293334961 ;  /* 0x3fb8aa3b11197820 */ /* 0x000fe40000410000 */
[----:B0-----:R-:W-:Y:S01]  /*07e0*/  FADD.FTZ R36, -R5, R36 ;  /* 0x0000002405247221 */ /* 0x001fe20000010100 */
[----:B------:R-:W0:Y:S01]  /*07f0*/  LDS R17, [R11+0x1600] ;  /* 0x001600000b117984 */ /* 0x000e220000000800 */
[----:B------:R-:W-:Y:S01]  /*0800*/  FMUL.FTZ R20, R20, 1.4426950216293334961 ;  /* 0x3fb8aa3b14147820 */ /* 0x000fe20000410000 */
[----:B------:R3:W4:Y:S01]  /*0810*/  MUFU.EX2 R26, R25 ;  /* 0x00000019001a7308 */ /* 0x0007220000000800 */
[----:B------:R-:W-:Y:S01]  /*0820*/  FMUL.FTZ R32, R32, 1.4426950216293334961 ;  /* 0x3fb8aa3b20207820 */ /* 0x000fe20000410000 */
[----:B--2---:R-:W-:Y:S01]  /*0830*/  STS [R11+-0x200], R22 ;  /* 0xfffe00160b007388 */ /* 0x004fe20000000800 */
[----:B------:R-:W-:Y:S02]  /*0840*/  FMUL.FTZ R36, R36, 1.4426950216293334961 ;  /* 0x3fb8aa3b24247820 */ /* 0x000fe40000410000 */
[----:B------:R-:W-:-:S02]  /*0850*/  FMUL.FTZ R27, R27, 1.4426950216293334961 ;  /* 0x3fb8aa3b1b1b7820 */ /* 0x000fc40000410000 */
[C---:B------:R-:W-:Y:S01]  /*0860*/  FADD.FTZ R29, -R5.reuse, R28 ;  /* 0x0000001c051d7221 */ /* 0x040fe20000010100 */
[----:B------:R2:W5:Y:S01]  /*0870*/  MUFU.EX2 R10, R32 ;  /* 0x00000020000a7308 */ /* 0x0005620000000800 */
[----:B---3--:R-:W-:Y:S01]  /*0880*/  FADD.FTZ R25, -R5, R34 ;  /* 0x0000002205197221 */ /* 0x008fe20000010100 */
[----:B-1----:R-:W-:Y:S01]  /*0890*/  STS [R11+-0x400], R16 ;  /* 0xfffc00100b007388 */ /* 0x002fe20000000800 */
[----:B------:R-:W-:Y:S02]  /*08a0*/  FMUL.FTZ R29, R29, 1.4426950216293334961 ;  /* 0x3fb8aa3b1d1d7820 */ /* 0x000fe40000410000 */
[----:B------:R-:W-:Y:S02]  /*08b0*/  FMUL.FTZ R33, R25, 1.4426950216293334961 ;  /* 0x3fb8aa3b19217820 */ /* 0x000fe40000410000 */
[C---:B------:R-:W-:Y:S01]  /*08c0*/  FADD.FTZ R25, -R5.reuse, R19 ;  /* 0x0000001305197221 */ /* 0x040fe20000010100 */
[----:B------:R-:W1:Y:S01]  /*08d0*/  MUFU.EX2 R20, R20 ;  /* 0x0000001400147308 */ /* 0x000e620000000800 */
[----:B--2---:R-:W2:Y:S01]  /*08e0*/  LDS R32, [R11+0x1800] ;  /* 0x001800000b207984 */ /* 0x004ea20000000800 */
[----:B------:R-:W-:-:S02]  /*08f0*/  FADD.FTZ R31, -R5, R30 ;  /* 0x0000001e051f7221 */ /* 0x000fc40000010100 */
[----:B------:R-:W-:Y:S01]  /*0900*/  FADD.FTZ R13, R16, R13 ;  /* 0x0000000d100d7221 */ /* 0x000fe20000010000 */
[----:B----4-:R-:W-:Y:S01]  /*0910*/  STS [R11+0x600], R26 ;  /* 0x0006001a0b007388 */ /* 0x010fe20000000800 */
[----:B------:R-:W-:Y:S02]  /*0920*/  FMUL.FTZ R31, R31, 1.4426950216293334961 ;  /* 0x3fb8aa3b1f1f7820 */ /* 0x000fe40000410000 */
[----:B------:R3:W4:Y:S01]  /*0930*/  MUFU.EX2 R24, R36 ;  /* 0x0000002400187308 */ /* 0x0007220000000800 */
[----:B-----5:R-:W-:Y:S07]  /*0940*/  STS [R11+0x200], R10 ;  /* 0x0002000a0b007388 */ /* 0x020fee0000000800 */
[----:B------:R5:W4:Y:S01]  /*0950*/  MUFU.EX2 R28, R27 ;  /* 0x0000001b001c7308 */ /* 0x000b220000000800 */
[----:B---3--:R-:W3:Y:S04]  /*0960*/  LDS R36, [R11+0x1a00] ;  /* 0x001a00000b247984 */ /* 0x008ee80000000800 */
[----:B-1----:R-:W-:Y:S01]  /*0970*/  STS [R11], R20 ;  /* 0x000000140b007388 */ /* 0x002fe20000000800 */
[----:B0-----:R-:W-:-:S02]  /*0980*/  FADD.FTZ R17, -R5, R17 ;  /* 0x0000001105117221 */ /* 0x001fc40000010100 */
[----:B------:R0:W1:Y:S01]  /*0990*/  MUFU.EX2 R30, R29 ;  /* 0x0000001d001e7308 */ /* 0x0000620000000800 */
[----:B-----5:R-:W-:Y:S01]  /*09a0*/  FMUL.FTZ R27, R25, 1.4426950216293334961 ;  /* 0x3fb8aa3b191b7820 */ /* 0x020fe20000410000 */
[----:B----4-:R-:W-:Y:S01]  /*09b0*/  STS [R11+0x400], R24 ;  /* 0x000400180b007388 */ /* 0x010fe20000000800 */
[----:B------:R-:W-:Y:S02]  /*09c0*/  FADD.FTZ R25, -R5, R21 ;  /* 0x0000001505197221 */ /* 0x000fe40000010100 */
[----:B------:R-:W-:-:S03]  /*09d0*/  FMUL.FTZ R17, R17, 1.4426950216293334961 ;  /* 0x3fb8aa3b11117820 */ /* 0x000fc60000410000 */
[----:B------:R4:W5:Y:S01]  /*09e0*/  MUFU.EX2 R34, R31 ;  /* 0x0000001f00227308 */ /* 0x0009620000000800 */
[----:B0-----:R-:W-:Y:S01]  /*09f0*/  FMUL.FTZ R29, R25, 1.4426950216293334961 ;  /* 0x3fb8aa3b191d7820 */ /* 0x001fe20000410000 */
[----:B------:R-:W-:Y:S01]  /*0a00*/  STS [R11+0x800], R28 ;  /* 0x0008001c0b007388 */ /* 0x000fe20000000800 */
[----:B------:R-:W-:-:S05]  /*0a10*/  FADD.FTZ R25, -R5, R23 ;  /* 0x0000001705197221 */ /* 0x000fca0000010100 */
[----:B------:R-:W0:Y:S01]  /*0a20*/  MUFU.EX2 R19, R33 ;  /* 0x0000002100137308 */ /* 0x000e220000000800 */
[----:B----4-:R-:W-:Y:S01]  /*0a30*/  FMUL.FTZ R31, R25, 1.4426950216293334961 ;  /* 0x3fb8aa3b191f7820 */ /* 0x010fe20000410000 */
[----:B-1----:R-:W-:Y:S01]  /*0a40*/  STS [R11+0xa00], R30 ;  /* 0x000a001e0b007388 */ /* 0x002fe20000000800 */
[----:B------:R-:W-:-:S04]  /*0a50*/  FADD.FTZ R25, R13, R22 ;  /* 0x000000160d197221 */ /* 0x000fc80000010000 */
[----:B------:R-:W-:Y:S01]  /*0a60*/  FADD.FTZ R25, R25, R20 ;  /* 0x0000001419197221 */ /* 0x000fe20000010000 */
[----:B------:R2:W1:Y:S01]  /*0a70*/  MUFU.EX2 R21, R27 ;  /* 0x0000001b00157308 */ /* 0x0004620000000800 */
[----:B-----5:R-:W-:Y:S02]  /*0a80*/  STS [R11+0xc00], R34 ;  /* 0x000c00220b007388 */ /* 0x020fe40000000800 */
[----:B------:R-:W-:-:S04]  /*0a90*/  FADD.FTZ R25, R25, R10 ;  /* 0x0000000a19197221 */ /* 0x000fc80000010000 */
[----:B------:R-:W-:Y:S01]  /*0aa0*/  FADD.FTZ R25, R25, R24 ;  /* 0x0000001819197221 */ /* 0x000fe20000010000 */
[----:B------:R3:W4:Y:S01]  /*0ab0*/  MUFU.EX2 R23, R29 ;  /* 0x0000001d00177308 */ /* 0x0007220000000800 */
[----:B--2---:R-:W-:Y:S01]  /*0ac0*/  FADD.FTZ R27, -R5, R32 ;  /* 0x00000020051b7221 */ /* 0x004fe20000010100 */
[----:B0-----:R-:W-:Y:S01]  /*0ad0*/  STS [R11+0xe00], R19 ;  /* 0x000e00130b007388 */ /* 0x001fe20000000800 */
[----:B------:R-:W-:Y:S02]  /*0ae0*/  FADD.FTZ R25, R25, R26 ;  /* 0x0000001a19197221 */ /* 0x000fe40000010000 */
[----:B------:R-:W-:Y:S02]  /*0af0*/  FMUL.FTZ R27, R27, 1.4426950216293334961 ;  /* 0x3fb8aa3b1b1b7820 */ /* 0x000fe40000410000 */
[----:B------:R-:W-:Y:S01]  /*0b00*/  FADD.FTZ R25, R25, R28 ;  /* 0x0000001c19197221 */ /* 0x000fe20000010000 */
[----:B------:R-:W0:Y:S01]  /*0b10*/  MUFU.EX2 R13, R31 ;  /* 0x0000001f000d7308 */ /* 0x000e220000000800 */
[----:B---3--:R-:W-:Y:S01]  /*0b20*/  FADD.FTZ R29, -R5, R36 ;  /* 0x00000024051d7221 */ /* 0x008fe20000010100 */
[----:B-1----:R-:W-:Y:S01]  /*0b30*/  STS [R11+0x1000], R21 ;  /* 0x001000150b007388 */ /* 0x002fe20000000800 */
[----:B------:R-:W-:-:S02]  /*0b40*/  FADD.FTZ R25, R25, R30 ;  /* 0x0000001e19197221 */ /* 0x000fc40000010000 */
[----:B------:R-:W-:Y:S02]  /*0b50*/  FMUL.FTZ R29, R29, 1.4426950216293334961 ;  /* 0x3fb8aa3b1d1d7820 */ /* 0x000fe40000410000 */
[----:B------:R-:W-:Y:S01]  /*0b60*/  FADD.FTZ R25, R25, R34 ;  /* 0x0000002219197221 */ /* 0x000fe20000010000 */
[----:B------:R1:W2:Y:S01]  /*0b70*/  MUFU.EX2 R32, R17 ;  /* 0x0000001100207308 */ /* 0x0002a20000000800 */
[----:B----4-:R-:W-:Y:S02]  /*0b80*/  STS [R11+0x1200], R23 ;  /* 0x001200170b007388 */ /* 0x010fe40000000800 */
[----:B------:R-:W-:-:S04]  /*0b90*/  FADD.FTZ R16, R25, R19 ;  /* 0x0000001319107221 */ /* 0x000fc80000010000 */
[----:B------:R-:W-:Y:S01]  /*0ba0*/  FADD.FTZ R16, R16, R21 ;  /* 0x0000001510107221 */ /* 0x000fe20000010000 */
[----:B------:R-:W3:Y:S01]  /*0bb0*/  MUFU.EX2 R36, R27 ;  /* 0x0000001b00247308 */ /* 0x000ee20000000800 */
[----:B0-----:R0:W-:Y:S02]  /*0bc0*/  STS [R11+0x1400], R13 ;  /* 0x0014000d0b007388 */ /* 0x0011e40000000800 */
[----:B------:R-:W-:-:S04]  /*0bd0*/  FADD.FTZ R16, R16, R23 ;  /* 0x0000001710107221 */ /* 0x000fc80000010000 */
[----:B-1----:R-:W-:Y:S01]  /*0be0*/  FADD.FTZ R17, R16, R13 ;  /* 0x0000000d10117221 */ /* 0x002fe20000010000 */
[----:B------:R-:W1:Y:S01]  /*0bf0*/  MUFU.EX2 R29, R29 ;  /* 0x0000001d001d7308 */ /* 0x000e620000000800 */
[----:B--2---:R-:W-:Y:S02]  /*0c00*/  STS [R11+0x1600], R32 ;  /* 0x001600200b007388 */ /* 0x004fe40000000800 */
[----:B------:R-:W-:-:S04]  /*0c10*/  FADD.FTZ R17, R17, R32 ;  /* 0x0000002011117221 */ /* 0x000fc80000010000 */
[----:B---3--:R-:W-:Y:S01]  /*0c20*/  FADD.FTZ R17, R17, R36 ;  /* 0x0000002411117221 */ /* 0x008fe20000010000 */
[----:B------:R-:W-:Y:S04]  /*0c30*/  STS [R11+0x1800], R36 ;  /* 0x001800240b007388 */ /* 0x000fe80000000800 */
[----:B-1----:R1:W-:Y:S01]  /*0c40*/  STS [R11+0x1a00], R29 ;  /* 0x001a001d0b007388 */ /* 0x0023e20000000800 */
[----:B0-----:R-:W-:Y:S01]  /*0c50*/  FADD.FTZ R13, R17, R29 ;  /* 0x0000001d110d7221 */ /* 0x001fe20000010000 */
[----:B-1----:R-:W-:Y:S01]  /*0c60*/  IADD3 R11, R11, 0x2000, RZ ;  /* 0x000020000b0b7810 */ /* 0x002fe20007ffe0ff */
[----:B------:R-:W-:Y:S05]  /*0c70*/  @!P2 BRA `(.L_x_4746) ;  /* 0xfffff9c00000a947 */ /* 0x000fea000383ffff */
.L_x_4745:
[----:B------:R-:W-:Y:S05]  /*0c80*/  BSYNC B1 ;  /* 0x0000000000017941 */ /* 0x000fea0003800000 */
.L_x_4744:
        /* <DEDUP_REMOVED lines=55> */
.L_x_4748:
[----:B------:R-:W-:Y:S05]  /*1000*/  BSYNC B1 ;  /* 0x0000000000017941 */ /* 0x000fea0003800000 */
.L_x_4747:
        /* <DEDUP_REMOVED lines=26> */
.L_x_4740:
[----:B------:R-:W-:Y:S05]  /*11b0*/  BSYNC B0 ;  /* 0x0000000000007941 */ /* 0x000fea0003800000 */
.L_x_4739:
        /* <DEDUP_REMOVED lines=43> */
.L_x_4753:
        /* <DEDUP_REMOVED lines=8> */
.L_x_4752:
[----:B------:R-:W-:Y:S05]  /*14f0*/  BSYNC B1 ;  /* 0x0000000000017941 */ /* 0x000fea0003800000 */
.L_x_4751:
        /* <DEDUP_REMOVED lines=10> */
.L_x_4756:
        /* <DEDUP_REMOVED lines=52> */
.L_x_4755:
[----:B------:R-:W-:Y:S05]  /*18e0*/  BSYNC B1 ;  /* 0x0000000000017941 */ /* 0x000fea0003800000 */
.L_x_4754:
        /* <DEDUP_REMOVED lines=31> */
.L_x_4758:
[----:B------:R-:W-:Y:S05]  /*1ae0*/  BSYNC B1 ;  /* 0x0000000000017941 */ /* 0x000fea0003800000 */
.L_x_4757:
        /* <DEDUP_REMOVED lines=14> */
.L_x_4750:
[----:B------:R-:W-:Y:S05]  /*1bd0*/  BSYNC B0 ;  /* 0x0000000000007941 */ /* 0x000fea0003800000 */
.L_x_4749:
        /* <DEDUP_REMOVED lines=30> */
.L_x_4760:
[----:B------:R-:W-:Y:S05]  /*1dc0*/  BSYNC B0 ;  /* 0x0000000000007941 */ /* 0x000fea0003800000 */
.L_x_4759:
[----:B0-----:R-:W-:Y:S01]  /*1dd0*/  SHF.R.S32.HI R5, RZ, 0x3, R4 ;  /* 0x00000003ff057819 */ /* 0x001fe20000011404 */
[----:B------:R-:W-:Y:S01]  /*1de0*/  BAR.SYNC.DEFER_BLOCKING 0x0 ;  /* 0x0000000000007b1d */ /* 0x000fe20000010000 */
[C---:B------:R-:W-:Y:S01]  /*1df0*/  ISETP.GT.OR P4, PT, R0.reuse, 0x3f, P0 ;  /* 0x0000003f0000780c */ /* 0x040fe20000784670 */
[----:B------:R-:W-:Y:S01]  /*1e00*/  CS2R R20, SRZ ;  /* 0x0000000000147805 */ /* 0x000fe2000001ff00 */
[----:B------:R-:W-:Y:S01]  /*1e10*/  ISETP.GT.OR P5, PT, R0, 0x1f, P0 ;  /* 0x0000001f0000780c */ /* 0x000fe200007a4670 */
[----:B------:R-:W-:Y:S01]  /*1e20*/  IMAD.MOV.U32 R23, RZ, RZ, RZ ;  /* 0x000000ffff177224 */ /* 0x000fe200078e00ff */
[----:B------:R-:W-:Y:S01]  /*1e30*/  CS2R R32, SRZ ;  /* 0x0000000000207805 */ /* 0x000fe2000001ff00 */
[----:B------:R-:W-:Y:S01]  /*1e40*/  BSSY B0, `(.L_x_4761) ;  /* 0x0000028000007945 */ /* 0x000fe20003800000 */
[----:B------:R-:W-:Y:S01]  /*1e50*/  IMAD.MOV.U32 R25, RZ, RZ, RZ ;  /* 0x000000ffff197224 */ /* 0x000fe200078e00ff */
[----:B------:R-:W-:Y:S01]  /*1e60*/  CS2R R28, SRZ ;  /* 0x00000000001c7805 */ /* 0x000fe2000001ff00 */
[----:B------:R-:W-:Y:S01]  /*1e70*/  CS2R R30, SRZ ;  /* 0x00000000001e7805 */ /* 0x000fe2000001ff00 */
[----:B------:R-:W-:Y:S01]  /*1e80*/  CS2R R26, SRZ ;  /* 0x00000000001a7805 */ /* 0x000fe2000001ff00 */
[----:B------:R-:W-:Y:S01]  /*1e90*/  IMAD.MOV.U32 R37, RZ, RZ, RZ ;  /* 0x000000ffff257224 */ /* 0x000fe200078e00ff */
        /* <DEDUP_REMOVED lines=34> */
.L_x_4762:
[----:B------:R-:W-:Y:S05]  /*20c0*/  BSYNC B0 ;  /* 0x0000000000007941 */ /* 0x000fea0003800000 */
.L_x_4761:
        /* <DEDUP_REMOVED lines=51> */
.L_x_4764:
[----:B------:R-:W-:Y:S05]  /*2400*/  BSYNC B0 ;  /* 0x0000000000007941 */ /* 0x000fea0003800000 */
.L_x_4763:
        /* <DEDUP_REMOVED lines=27> */
.L_x_4766:
[----:B------:R-:W-:Y:S05]  /*25c0*/  BSYNC B0 ;  /* 0x0000000000007941 */ /* 0x000fea0003800000 */
.L_x_4765:
        /* <DEDUP_REMOVED lines=47> */
[----:B--2---:R-:W-:Y:S02]  /*28c0*/  FADD.FTZ R7, R7, R18 ;  /* 0x0000001207077221 */ /* 0x004fe40000010000 */
[----:B---3--:R-:W-:Y:S02]  /*28d0*/  FADD.FTZ R4, R4, R22 ;  /* 0x0000001604047221 */ /* 0x008fe40000010000 */
[----:B0-----:R-:W-:Y:S02]  /*28e0*/  FADD.FTZ R10, R10, R17 ;  /* 0x000000110a0a7221 */ /* 0x001fe40000010000 */
[----:B-1----:R-:W-:Y:S02]  /*28f0*/  FADD.FTZ R11, R11, R16 ;  /* 0x000000100b0b7221 */ /* 0x002fe40000010000 */
.L_x_4768:
[----:B------:R-:W-:Y:S05]  /*2900*/  BSYNC B0 ;  /* 0x0000000000007941 */ /* 0x000fea0003800000 */
.L_x_4767:
        /* <DEDUP_REMOVED lines=8> */
[----:B01----:R-:W-:Y:S01]  /*2990*/  IMAD R14, R12, 0x60, RZ ;  /* 0x000000600c0e7824 */ /* 0x003fe200078e02ff */
[----:B------:R-:W-:Y:S02]  /*29a0*/  SHF.R.S32.HI R16, RZ, 0x1f, R2 ;  /* 0x0000001fff107819 */ /* 0x000fe40000011402 */
[----:B------:R-:W-:Y:S02]  /*29b0*/  SHF.R.S32.HI R17, RZ, 0x1f, R15 ;  /* 0x0000001fff117819 */ /* 0x000fe4000001140f */
[--C-:B------:R-:W-:Y:S02]  /*29c0*/  IADD3 R12, P0, P1, R2, R15, R14.reuse ;  /* 0x0000000f020c7210 */ /* 0x100fe4000791e00e */
[----:B------:R-:W-:-:S02]  /*29d0*/  SHF.R.S32.HI R2, RZ, 0x1f, R14 ;  /* 0x0000001fff027819 */ /* 0x000fc4000001140e */
[C---:B------:R-:W-:Y:S02]  /*29e0*/  IADD3 R15, R5.reuse, 0x4, RZ ;  /* 0x00000004050f7810 */ /* 0x040fe40007ffe0ff */
[----:B------:R-:W-:Y:S02]  /*29f0*/  IADD3.X R2, R16, R17, R2, P0, P1 ;  /* 0x0000001110027210 */ /* 0x000fe400007e2402 */
[C---:B------:R-:W-:Y:S02]  /*2a00*/  IADD3 R14, P0, R5.reuse, R12, RZ ;  /* 0x0000000c050e7210 */ /* 0x040fe40007f1e0ff */
[C---:B------:R-:W-:Y:S02]  /*2a10*/  IADD3 R18, R5.reuse, 0x8, RZ ;  /* 0x0000000805127810 */ /* 0x040fe40007ffe0ff */
[----:B------:R-:W-:Y:S02]  /*2a20*/  LEA.HI.X.SX32 R17, R5, R2, 0x1, P0 ;  /* 0x0000000205117211 */ /* 0x000fe400000f0eff */
[----:B------:R-:W-:-:S02]  /*2a30*/  LEA R16, P0, R14, c[0x0][0x170], 0x2 ;  /* 0x00005c000e107a11 */ /* 0x000fc400078010ff */
[-C--:B------:R-:W-:Y:S02]  /*2a40*/  IADD3 R19, P1, R18, R12.reuse, RZ ;  /* 0x0000000c12137210 */ /* 0x080fe40007f3e0ff */
[----:B------:R-:W-:Y:S02]  /*2a50*/  LEA.HI.X R17, R14, c[0x0][0x174], R17, 0x2, P0 ;  /* 0x00005d000e117a11 */ /* 0x000fe400000f1411 */
[C---:B------:R-:W-:Y:S02]  /*2a60*/  IADD3 R22, P0, R15.reuse, R12, RZ ;  /* 0x0000000c0f167210 */ /* 0x040fe40007f1e0ff */
[-C--:B------:R-:W-:Y:S01]  /*2a70*/  LEA.HI.X.SX32 R34, R18, R2.reuse, 0x1, P1 ;  /* 0x0000000212227211 */ /* 0x080fe200008f0eff */
[----:B------:R0:W-:Y:S01]  /*2a80*/  STG.E [R16.64], R20 ;  /* 0x0000001410007986 */ /* 0x0001e2000c101924 */
[----:B------:R-:W-:Y:S02]  /*2a90*/  LEA.HI.X.SX32 R15, R15, R2, 0x1, P0 ;  /* 0x000000020f0f7211 */ /* 0x000fe400000f0eff */
[----:B------:R-:W-:-:S04]  /*2aa0*/  LEA R14, P0, R22, c[0x0][0x170], 0x2 ;  /* 0x00005c00160e7a11 */ /* 0x000fc800078010ff */
[----:B------:R-:W-:Y:S02]  /*2ab0*/  LEA.HI.X R15, R22, c[0x0][0x174], R15, 0x2, P0 ;  /* 0x00005d00160f7a11 */ /* 0x000fe400000f140f */
[----:B------:R-:W-:Y:S02]  /*2ac0*/  IADD3 R22, R5, 0xc, RZ ;  /* 0x0000000c05167810 */ /* 0x000fe40007ffe0ff */
[----:B------:R-:W-:Y:S01]  /*2ad0*/  LEA R18, P0, R19, c[0x0][0x170], 0x2 ;  /* 0x00005c0013127a11 */ /* 0x000fe200078010ff */
[----:B------:R1:W-:Y:S01]  /*2ae0*/  STG.E [R14.64], R21 ;  /* 0x000000150e007986 */ /* 0x0003e2000c101924 */
[----:B------:R-:W-:Y:S02]  /*2af0*/  IADD3 R24, P1, R22, R12, RZ ;  /* 0x0000000c16187210 */ /* 0x000fe40007f3e0ff */
[----:B0-----:R-:W-:Y:S02]  /*2b00*/  IADD3 R20, R5, 0x10, RZ ;  /* 0x0000001005147810 */ /* 0x001fe40007ffe0ff */
[----:B------:R-:W-:-:S02]  /*2b10*/  LEA.HI.X R19, R19, c[0x0][0x174], R34, 0x2, P0 ;  /* 0x00005d0013137a11 */ /* 0x000fc400000f1422 */
[----:B------:R-:W-:Y:S02]  /*2b20*/  LEA.HI.X.SX32 R17, R22, R2, 0x1, P1 ;  /* 0x0000000216117211 */ /* 0x000fe400008f0eff */
[----:B------:R-:W-:Y:S01]  /*2b30*/  LEA R16, P0, R24, c[0x0][0x170], 0x2 ;  /* 0x00005c0018107a11 */ /* 0x000fe200078010ff */
[----:B------:R0:W-:Y:S01]  /*2b40*/  STG.E [R18.64], R23 ;  /* 0x0000001712007986 */ /* 0x0001e2000c101924 */
[----:B------:R-:W-:Y:S02]  /*2b50*/  IADD3 R22, P1, R20, R12, RZ ;  /* 0x0000000c14167210 */ /* 0x000fe40007f3e0ff */
[----:B------:R-:W-:Y:S02]  /*2b60*/  LEA.HI.X R17, R24, c[0x0][0x174], R17, 0x2, P0 ;  /* 0x00005d0018117a11 */ /* 0x000fe400000f1411 */
[----:B------:R-:W-:Y:S02]  /*2b70*/  LEA.HI.X.SX32 R20, R20, R2, 0x1, P1 ;  /* 0x0000000214147211 */ /* 0x000fe400008f0eff */
[----:B-1----:R-:W-:Y:S01]  /*2b80*/  LEA R14, P0, R22, c[0x0][0x170], 0x2 ;  /* 0x00005c00160e7a11 */ /* 0x002fe200078010ff */
[----:B------:R1:W-:Y:S01]  /*2b90*/  STG.E [R16.64], R25 ;  /* 0x0000001910007986 */ /* 0x0003e2000c101924 */
[----:B------:R-:W-:-:S02]  /*2ba0*/  IADD3 R21, R5, 0x14, RZ ;  /* 0x0000001405157810 */ /* 0x000fc40007ffe0ff */
[----:B------:R-:W-:Y:S02]  /*2bb0*/  LEA.HI.X R15, R22, c[0x0][0x174], R20, 0x2, P0 ;  /* 0x00005d00160f7a11 */ /* 0x000fe400000f1414 */
[----:B------:R-:W-:Y:S02]  /*2bc0*/  IADD3 R36, P0, R21, R12, RZ ;  /* 0x0000000c15247210 */ /* 0x000fe40007f1e0ff */
[C---:B------:R-:W-:Y:S01]  /*2bd0*/  IADD3 R22, R5.reuse, 0x18, RZ ;  /* 0x0000001805167810 */ /* 0x040fe20007ffe0ff */
[----:B------:R-:W-:Y:S01]  /*2be0*/  STG.E [R14.64], R32 ;  /* 0x000000200e007986 */ /* 0x000fe2000c101924 */
[----:B------:R-:W-:Y:S02]  /*2bf0*/  IADD3 R24, R5, 0x1c, RZ ;  /* 0x0000001c05187810 */ /* 0x000fe40007ffe0ff */
[----:B------:R-:W-:Y:S02]  /*2c00*/  LEA.HI.X.SX32 R21, R21, R2, 0x1, P0 ;  /* 0x0000000215157211 */ /* 0x000fe400000f0eff */
[----:B------:R-:W-:-:S02]  /*2c10*/  LEA R20, P0, R36, c[0x0][0x170], 0x2 ;  /* 0x00005c0024147a11 */ /* 0x000fc400078010ff */
[-C--:B------:R-:W-:Y:S02]  /*2c20*/  IADD3 R34, P1, R22, R12.reuse, RZ ;  /* 0x0000000c16227210 */ /* 0x080fe40007f3e0ff */
[----:B0-----:R-:W-:Y:S02]  /*2c30*/  IADD3 R18, P2, R24, R12, RZ ;  /* 0x0000000c18127210 */ /* 0x001fe40007f5e0ff */
[----:B------:R-:W-:Y:S02]  /*2c40*/  LEA.HI.X R21, R36, c[0x0][0x174], R21, 0x2, P0 ;  /* 0x00005d0024157a11 */ /* 0x000fe400000f1415 */
[-C--:B------:R-:W-:Y:S02]  /*2c50*/  LEA.HI.X.SX32 R23, R22, R2.reuse, 0x1, P1 ;  /* 0x0000000216177211 */ /* 0x080fe400008f0eff */
[----:B------:R-:W-:Y:S01]  /*2c60*/  LEA R22, P0, R34, c[0x0][0x170], 0x2 ;  /* 0x00005c0022167a11 */ /* 0x000fe200078010ff */
[----:B------:R0:W-:Y:S01]  /*2c70*/  STG.E [R20.64], R28 ;  /* 0x0000001c14007986 */ /* 0x0001e2000c101924 */
[----:B------:R-:W-:-:S02]  /*2c80*/  LEA.HI.X.SX32 R19, R24, R2, 0x1, P2 ;  /* 0x0000000218137211 */ /* 0x000fc400010f0eff */
[----:B------:R-:W-:Y:S02]  /*2c90*/  LEA R24, P1, R18, c[0x0][0x170], 0x2 ;  /* 0x00005c0012187a11 */ /* 0x000fe400078210ff */
[C---:B-1----:R-:W-:Y:S02]  /*2ca0*/  IADD3 R16, R5.reuse, 0x20, RZ ;  /* 0x0000002005107810 */ /* 0x042fe40007ffe0ff */
[----:B------:R-:W-:Y:S02]  /*2cb0*/  LEA.HI.X R23, R34, c[0x0][0x174], R23, 0x2, P0 ;  /* 0x00005d0022177a11 */ /* 0x000fe400000f1417 */
[----:B------:R-:W-:Y:S02]  /*2cc0*/  LEA.HI.X R25, R18, c[0x0][0x174], R19, 0x2, P1 ;  /* 0x00005d0012197a11 */ /* 0x000fe400008f1413 */
[----:B------:R-:W-:Y:S01]  /*2cd0*/  IADD3 R17, P0, R16, R12, RZ ;  /* 0x0000000c10117210 */ /* 0x000fe20007f1e0ff */
[----:B------:R1:W-:Y:S01]  /*2ce0*/  STG.E [R22.64], R30 ;  /* 0x0000001e16007986 */ /* 0x0003e2000c101924 */
[----:B------:R-:W-:-:S02]  /*2cf0*/  IADD3 R18, R5, 0x24, RZ ;  /* 0x0000002405127810 */ /* 0x000fc40007ffe0ff */
[C---:B------:R-:W-:Y:S01]  /*2d00*/  IADD3 R36, R5.reuse, 0x28, RZ ;  /* 0x0000002805247810 */ /* 0x040fe20007ffe0ff */
[----:B------:R2:W-:Y:S01]  /*2d10*/  STG.E [R24.64], R26 ;  /* 0x0000001a18007986 */ /* 0x0005e2000c101924 */
[-C--:B------:R-:W-:Y:S02]  /*2d20*/  IADD3 R19, P1, R18, R12.reuse, RZ ;  /* 0x0000000c12137210 */ /* 0x080fe40007f3e0ff */
[----:B0-----:R-:W-:Y:S02]  /*2d30*/  IADD3 R21, R5, 0x2c, RZ ;  /* 0x0000002c05157810 */ /* 0x001fe40007ffe0ff */
[----:B------:R-:W-:Y:S02]  /*2d40*/  IADD3 R34, P2, R36, R12, RZ ;  /* 0x0000000c24227210 */ /* 0x000fe40007f5e0ff */
[-C--:B------:R-:W-:Y:S02]  /*2d50*/  LEA.HI.X.SX32 R20, R18, R2.reuse, 0x1, P1 ;  /* 0x0000000212147211 */ /* 0x080fe400008f0eff */
[----:B-1----:R-:W-:-:S02]  /*2d60*/  LEA.HI.X.SX32 R22, R16, R2, 0x1, P0 ;  /* 0x0000000210167211 */ /* 0x002fc400000f0eff */
[----:B------:R-:W-:Y:S02]  /*2d70*/  LEA R14, P0, R17, c[0x0][0x170], 0x2 ;  /* 0x00005c00110e7a11 */ /* 0x000fe400078010ff */
[----:B------:R-:W-:Y:S02]  /*2d80*/  LEA R16, P1, R19, c[0x0][0x170], 0x2 ;  /* 0x00005c0013107a11 */ /* 0x000fe400078210ff */
[----:B------:R-:W-:Y:S02]  /*2d90*/  LEA.HI.X R15, R17, c[0x0][0x174], R22, 0x2, P0 ;  /* 0x00005d00110f7a11 */ /* 0x000fe400000f1416 */
[----:B------:R-:W-:Y:S02]  /*2da0*/  IADD3 R32, P0, R21, R12, RZ ;  /* 0x0000000c15207210 */ /* 0x000fe40007f1e0ff */
[----:B------:R-:W-:Y:S01]  /*2db0*/  LEA.HI.X.SX32 R36, R36, R2, 0x1, P2 ;  /* 0x0000000224247211 */ /* 0x000fe200010f0eff */
[----:B------:R0:W-:Y:S01]  /*2dc0*/  STG.E [R14.64], R37 ;  /* 0x000000250e007986 */ /* 0x0001e2000c101924 */
[----:B------:R-:W-:-:S02]  /*2dd0*/  LEA R18, P2, R34, c[0x0][0x170], 0x2 ;  /* 0x00005c0022127a11 */ /* 0x000fc400078410ff */
[C---:B------:R-:W-:Y:S02]  /*2de0*/  IADD3 R22, R5.reuse, 0x30, RZ ;  /* 0x0000003005167810 */ /* 0x040fe40007ffe0ff */
[----:B------:R-:W-:Y:S02]  /*2df0*/  IADD3 R30, R5, 0x34, RZ ;  /* 0x00000034051e7810 */ /* 0x000fe40007ffe0ff */
[----:B------:R-:W-:Y:S02]  /*2e00*/  LEA.HI.X R17, R19, c[0x0][0x174], R20, 0x2, P1 ;  /* 0x00005d0013117a11 */ /* 0x000fe400008f1414 */
[----:B------:R-:W-:Y:S02]  /*2e10*/  LEA.HI.X.SX32 R21, R21, R2, 0x1, P0 ;  /* 0x0000000215157211 */ /* 0x000fe400000f0eff */
[----:B------:R-:W-:Y:S01]  /*2e20*/  LEA R20, P0, R32, c[0x0][0x170], 0x2 ;  /* 0x00005c0020147a11 */ /* 0x000fe200078010ff */
[----:B------:R1:W-:Y:S01]  /*2e30*/  STG.E [R16.64], R35 ;  /* 0x0000002310007986 */ /* 0x0003e2000c101924 */
[----:B------:R-:W-:-:S02]  /*2e40*/  LEA.HI.X R19, R34, c[0x0][0x174], R36, 0x2, P2 ;  /* 0x00005d0022137a11 */ /* 0x000fc400010f1424 */
[-C--:B------:R-:W-:Y:S02]  /*2e50*/  IADD3 R23, P1, R22, R12.reuse, RZ ;  /* 0x0000000c16177210 */ /* 0x080fe40007f3e0ff */
[----:B------:R-:W-:Y:S01]  /*2e60*/  IADD3 R28, P2, R30, R12, RZ ;  /* 0x0000000c1e1c7210 */ /* 0x000fe20007f5e0ff */
[----:B------:R3:W-:Y:S01]  /*2e70*/  STG.E [R18.64], R33 ;  /* 0x0000002112007986 */ /* 0x0007e2000c101924 */
[----:B------:R-:W-:Y:S02]  /*2e80*/  LEA.HI.X R21, R32, c[0x0][0x174], R21, 0x2, P0 ;  /* 0x00005d0020157a11 */ /* 0x000fe400000f1415 */
[-C--:B------:R-:W-:Y:S02]  /*2e90*/  LEA.HI.X.SX32 R32, R22, R2.reuse, 0x1, P1 ;  /* 0x0000000216207211 */ /* 0x080fe400008f0eff */
[----:B------:R-:W-:Y:S01]  /*2ea0*/  LEA.HI.X.SX32 R30, R30, R2, 0x1, P2 ;  /* 0x000000021e1e7211 */ /* 0x000fe200010f0eff */
[----:B------:R4:W-:Y:S01]  /*2eb0*/  STG.E [R20.64], R31 ;  /* 0x0000001f14007986 */ /* 0x0009e2000c101924 */
[----:B--2---:R-:W-:-:S02]  /*2ec0*/  LEA R24, P1, R28, c[0x0][0x170], 0x2 ;  /* 0x00005c001c187a11 */ /* 0x004fc400078210ff */
[----:B------:R-:W-:Y:S02]  /*2ed0*/  LEA R22, P0, R23, c[0x0][0x170], 0x2 ;  /* 0x00005c0017167a11 */ /* 0x000fe400078010ff */
[----:B------:R-:W-:Y:S02]  /*2ee0*/  LEA.HI.X R25, R28, c[0x0][0x174], R30, 0x2, P1 ;  /* 0x00005d001c197a11 */ /* 0x000fe400008f141e */
[----:B------:R-:W-:Y:S02]  /*2ef0*/  IADD3 R30, R5, 0x38, RZ ;  /* 0x00000038051e7810 */ /* 0x000fe40007ffe0ff */
[----:B------:R-:W-:Y:S02]  /*2f00*/  LEA.HI.X R23, R23, c[0x0][0x174], R32, 0x2, P0 ;  /* 0x00005d0017177a11 */ /* 0x000fe400000f1420 */
[C---:B------:R-:W-:Y:S02]  /*2f10*/  IADD3 R32, R5.reuse, 0x3c, RZ ;  /* 0x0000003c05207810 */ /* 0x040fe40007ffe0ff */
[C---:B------:R-:W-:Y:S01]  /*2f20*/  IADD3 R36, R5.reuse, 0x44, RZ ;  /* 0x0000004405247810 */ /* 0x040fe20007ffe0ff */
[----:B------:R-:W-:Y:S01]  /*2f30*/  STG.E [R22.64], R29 ;  /* 0x0000001d16007986 */ /* 0x000fe2000c101924 */
[----:B------:R-:W-:-:S02]  /*2f40*/  IADD3 R28, R5, 0x4c, RZ ;  /* 0x0000004c051c7810 */ /* 0x000fc40007ffe0ff */
[-C--:B0-----:R-:W-:Y:S01]  /*2f50*/  IADD3 R14, P1, R30, R12.reuse, RZ ;  /* 0x0000000c1e0e7210 */ /* 0x081fe20007f3e0ff */
[----:B------:R0:W-:Y:S01]  /*2f60*/  STG.E [R24.64], R27 ;  /* 0x0000001b18007986 */ /* 0x0001e2000c101924 */
[C---:B------:R-:W-:Y:S02]  /*2f70*/  IADD3 R37, R5.reuse, 0x54, RZ ;  /* 0x0000005405257810 */ /* 0x040fe40007ffe0ff */
[C---:B------:R-:W-:Y:S02]  /*2f80*/  IADD3 R34, R5.reuse, 0x40, RZ ;  /* 0x0000004005227810 */ /* 0x040fe40007ffe0ff */
[-C--:B-1----:R-:W-:Y:S02]  /*2f90*/  IADD3 R16, P6, R32, R12.reuse, RZ ;  /* 0x0000000c20107210 */ /* 0x082fe40007fde0ff */
[----:B---3--:R-:W-:Y:S02]  /*2fa0*/  IADD3 R33, R5, 0x58, RZ ;  /* 0x0000005805217810 */ /* 0x008fe40007ffe0ff */
[----:B------:R-:W-:-:S02]  /*2fb0*/  IADD3 R17, P0, R36, R12, RZ ;  /* 0x0000000c24117210 */ /* 0x000fc40007f1e0ff */
[----:B----4-:R-:W-:Y:S02]  /*2fc0*/  IADD3 R21, P3, R28, R12, RZ ;  /* 0x0000000c1c157210 */ /* 0x010fe40007f7e0ff */
[----:B0-----:R-:W-:Y:S02]  /*2fd0*/  LEA.HI.X.SX32 R27, R30, R2, 0x1, P1 ;  /* 0x000000021e1b7211 */ /* 0x001fe400008f0eff */
[----:B------:R-:W-:Y:S02]  /*2fe0*/  IADD3 R25, P1, R37, R12, RZ ;  /* 0x0000000c25197210 */ /* 0x000fe40007f3e0ff */
[C---:B------:R-:W-:Y:S02]  /*2ff0*/  IADD3 R29, R5.reuse, 0x48, RZ ;  /* 0x00000048051d7810 */ /* 0x040fe40007ffe0ff */
[C---:B------:R-:W-:Y:S02]  /*3000*/  IADD3 R26, R5.reuse, 0x50, RZ ;  /* 0x00000050051a7810 */ /* 0x040fe40007ffe0ff */
[----:B------:R-:W-:-:S02]  /*3010*/  IADD3 R35, R5, 0x5c, RZ ;  /* 0x0000005c05237810 */ /* 0x000fc40007ffe0ff */
[----:B------:R-:W-:Y:S02]  /*3020*/  IADD3 R15, P5, R34, R12, RZ ;  /* 0x0000000c220f7210 */ /* 0x000fe40007fbe0ff */
[----:B------:R-:W-:Y:S02]  /*3030*/  LEA.HI.X.SX32 R31, R32, R2, 0x1, P6 ;  /* 0x00000002201f7211 */ /* 0x000fe400030f0eff */
[----:B------:R-:W-:Y:S02]  /*3040*/  IADD3 R5, P6, R33, R12, RZ ;  /* 0x0000000c21057210 */ /* 0x000fe40007fde0ff */
[-C--:B------:R-:W-:Y:S02]  /*3050*/  LEA.HI.X.SX32 R20, R36, R2.reuse, 0x1, P0 ;  /* 0x0000000224147211 */ /* 0x080fe400000f0eff */
[-C--:B------:R-:W-:Y:S02]  /*3060*/  LEA.HI.X.SX32 R24, R28, R2.reuse, 0x1, P3 ;  /* 0x000000021c187211 */ /* 0x080fe400018f0eff */
[----:B------:R-:W-:-:S02]  /*3070*/  LEA.HI.X.SX32 R28, R37, R2, 0x1, P1 ;  /* 0x00000002251c7211 */ /* 0x000fc400008f0eff */
[----:B------:R-:W-:Y:S02]  /*3080*/  LEA R32, P0, R14, c[0x0][0x170], 0x2 ;  /* 0x00005c000e207a11 */ /* 0x000fe400078010ff */
[----:B------:R-:W-:Y:S02]  /*3090*/  LEA R30, P1, R16, c[0x0][0x170], 0x2 ;  /* 0x00005c00101e7a11 */ /* 0x000fe400078210ff */
[-C--:B------:R-:W-:Y:S02]  /*30a0*/  LEA.HI.X.SX32 R18, R34, R2.reuse, 0x1, P5 ;  /* 0x0000000222127211 */ /* 0x080fe400028f0eff */
[----:B------:R-:W-:Y:S02]  /*30b0*/  LEA.HI.X.SX32 R34, R33, R2, 0x1, P6 ;  /* 0x0000000221227211 */ /* 0x000fe400030f0eff */
[----:B------:R-:W-:Y:S02]  /*30c0*/  LEA.HI.X R33, R14, c[0x0][0x174], R27, 0x2, P0 ;  /* 0x00005d000e217a11 */ /* 0x000fe400000f141b */
[----:B------:R-:W-:-:S02]  /*30d0*/  LEA.HI.X R31, R16, c[0x0][0x174], R31, 0x2, P1 ;  /* 0x00005d00101f7a11 */ /* 0x000fc400008f141f */
[----:B------:R-:W-:Y:S01]  /*30e0*/  LEA R14, P0, R15, c[0x0][0x170], 0x2 ;  /* 0x00005c000f0e7a11 */ /* 0x000fe200078010ff */
[----:B------:R-:W-:Y:S01]  /*30f0*/  STG.E [R32.64], R9 ;  /* 0x0000000920007986 */ /* 0x000fe2000c101924 */
[----:B------:R-:W-:Y:S02]  /*3100*/  IADD3 R19, P4, R29, R12, RZ ;  /* 0x0000000c1d137210 */ /* 0x000fe40007f9e0ff */
[----:B------:R-:W-:Y:S01]  /*3110*/  LEA R16, P1, R17, c[0x0][0x170], 0x2 ;  /* 0x00005c0011107a11 */ /* 0x000fe200078210ff */
[----:B------:R-:W-:Y:S01]  /*3120*/  STG.E [R30.64], R6 ;  /* 0x000000061e007986 */ /* 0x000fe2000c101924 */
[----:B------:R-:W-:Y:S02]  /*3130*/  LEA.HI.X R15, R15, c[0x0][0x174], R18, 0x2, P0 ;  /* 0x00005d000f0f7a11 */ /* 0x000fe400000f1412 */
[----:B------:R-:W-:Y:S02]  /*3140*/  LEA.HI.X.SX32 R22, R29, R2, 0x1, P4 ;  /* 0x000000021d167211 */ /* 0x000fe400020f0eff */
[----:B------:R-:W-:Y:S01]  /*3150*/  LEA.HI.X R17, R17, c[0x0][0x174], R20, 0x2, P1 ;  /* 0x00005d0011117a11 */ /* 0x000fe200008f1414 */
[----:B------:R-:W-:Y:S01]  /*3160*/  STG.E [R14.64], R13 ;  /* 0x0000000d0e007986 */ /* 0x000fe2000c101924 */
[----:B------:R-:W-:-:S02]  /*3170*/  LEA R18, P0, R19, c[0x0][0x170], 0x2 ;  /* 0x00005c0013127a11 */ /* 0x000fc400078010ff */
[C---:B------:R-:W-:Y:S01]  /*3180*/  IADD3 R23, P2, R26.reuse, R12, RZ ;  /* 0x0000000c1a177210 */ /* 0x040fe20007f5e0ff */
[----:B------:R-:W-:Y:S01]  /*3190*/  STG.E [R16.64], R11 ;  /* 0x0000000b10007986 */ /* 0x000fe2000c101924 */
[----:B------:R-:W-:Y:S02]  /*31a0*/  LEA R20, P1, R21, c[0x0][0x170], 0x2 ;  /* 0x00005c0015147a11 */ /* 0x000fe400078210ff */
[----:B------:R-:W-:Y:S02]  /*31b0*/  LEA.HI.X R19, R19, c[0x0][0x174], R22, 0x2, P0 ;  /* 0x00005d0013137a11 */ /* 0x000fe400000f1416 */
[----:B------:R-:W-:Y:S02]  /*31c0*/  LEA.HI.X.SX32 R26, R26, R2, 0x1, P2 ;  /* 0x000000021a1a7211 */ /* 0x000fe400010f0eff */
[----:B------:R-:W-:Y:S01]  /*31d0*/  LEA.HI.X R21, R21, c[0x0][0x174], R24, 0x2, P1 ;  /* 0x00005d0015157a11 */ /* 0x000fe200008f1418 */
[----:B------:R-:W-:Y:S01]  /*31e0*/  STG.E [R18.64], R10 ;  /* 0x0000000a12007986 */ /* 0x000fe2000c101924 */
[----:B------:R-:W-:-:S02]  /*31f0*/  LEA R22, P0, R23, c[0x0][0x170], 0x2 ;  /* 0x00005c0017167a11 */ /* 0x000fc400078010ff */
[----:B------:R-:W-:Y:S01]  /*3200*/  LEA R24, P1, R25, c[0x0][0x170], 0x2 ;  /* 0x00005c0019187a11 */ /* 0x000fe200078210ff */
[----:B------:R-:W-:Y:S01]  /*3210*/  STG.E [R20.64], R8 ;  /* 0x0000000814007986 */ /* 0x000fe2000c101924 */
[----:B------:R-:W-:Y:S02]  /*3220*/  IADD3 R12, P5, R35, R12, RZ ;  /* 0x0000000c230c7210 */ /* 0x000fe40007fbe0ff */
[----:B------:R-:W-:Y:S02]  /*3230*/  LEA.HI.X R23, R23, c[0x0][0x174], R26, 0x2, P0 ;  /* 0x00005d0017177a11 */ /* 0x000fe400000f141a */
[----:B------:R-:W-:Y:S02]  /*3240*/  LEA.HI.X R25, R25, c[0x0][0x174], R28, 0x2, P1 ;  /* 0x00005d0019197a11 */ /* 0x000fe400008f141c */
[----:B------:R-:W-:Y:S01]  /*3250*/  LEA R26, P0, R5, c[0x0][0x170], 0x2 ;  /* 0x00005c00051a7a11 */ /* 0x000fe200078010ff */
[----:B------:R-:W-:Y:S01]  /*3260*/  STG.E [R22.64], R7 ;  /* 0x0000000716007986 */ /* 0x000fe2000c101924 */
[----:B------:R-:W-:-:S02]  /*3270*/  LEA.HI.X.SX32 R29, R35, R2, 0x1, P5 ;  /* 0x00000002231d7211 */ /* 0x000fc400028f0eff */
[C---:B------:R-:W-:Y:S01]  /*3280*/  LEA R28, P1, R12.reuse, c[0x0][0x170], 0x2 ;  /* 0x00005c000c1c7a11 */ /* 0x040fe200078210ff */
[----:B------:R-:W-:Y:S01]  /*3290*/  STG.E [R24.64], R4 ;  /* 0x0000000418007986 */ /* 0x000fe2000c101924 */
[----:B------:R-:W-:Y:S02]  /*32a0*/  LEA.HI.X R27, R5, c[0x0][0x174], R34, 0x2, P0 ;  /* 0x00005d00051b7a11 */ /* 0x000fe400000f1422 */
[----:B------:R-:W-:-:S03]  /*32b0*/  LEA.HI.X R29, R12, c[0x0][0x174], R29, 0x2, P1 ;  /* 0x00005d000c1d7a11 */ /* 0x000fc600008f141d */
[----:B------:R-:W-:Y:S04]  /*32c0*/  STG.E [R26.64], R3 ;  /* 0x000000031a007986 */ /* 0x000fe8000c101924 */
[----:B------:R-:W-:Y:S01]  /*32d0*/  STG.E [R28.64], R0 ;  /* 0x000000001c007986 */ /* 0x000fe2000c101924 */
[----:B------:R-:W-:Y:S05]  /*32e0*/  EXIT ;  /* 0x000000000000794d */ /* 0x000fea0003800000 */
.L_x_4736:
        /* <DEDUP_REMOVED lines=20> */
.L_x_4737:
[----:B------:R-:W-:Y:S01]  /*3430*/  IMAD.MOV.U32 R13, RZ, RZ, -0x800001 ;  /* 0xff7fffffff0d7424 */ /* 0x000fe200078e00ff */
[----:B------:R-:W-:Y:S01]  /*3440*/  MOV R10, 0x3490 ;  /* 0x00003490000a7802 */ /* 0x000fe20000000f00 */
[----:B------:R-:W-:Y:S02]  /*3450*/  IMAD.MOV.U32 R16, RZ, RZ, 0x10 ;  /* 0x00000010ff107424 */ /* 0x000fe400078e00ff */
[----:B------:R-:W-:Y:S02]  /*3460*/  IMAD.MOV.U32 R5, RZ, RZ, 0x1f ;  /* 0x0000001fff057424 */ /* 0x000fe400078e00ff */
[----:B------:R-:W-:Y:S02]  /*3470*/  IMAD.MOV.U32 R18, RZ, RZ, -0x1 ;  /* 0xffffffffff127424 */ /* 0x000fe400078e00ff */
[----:B0-----:R-:W-:Y:S05]  /*3480*/  CALL.REL.NOINC `($__internal_113_$__cuda_sm70_shflsync_bfly_p) ;  /* 0x000001b000007944 */ /* 0x001fea0003c00000 */
[----:B01----:R-:W-:Y:S05]  /*3490*/  BRA `(.L_x_4769) ;  /* 0xffffcd7000007947 */ /* 0x003fea000383ffff */
.L_x_4738:
[----:B------:R-:W-:Y:S01]  /*34a0*/  IMAD.MOV.U32 R13, RZ, RZ, R20 ;  /* 0x000000ffff0d7224 */ /* 0x000fe200078e0014 */
[----:B------:R-:W-:Y:S01]  /*34b0*/  MOV R10, 0x3500 ;  /* 0x00003500000a7802 */ /* 0x000fe20000000f00 */
[----:B------:R-:W-:Y:S02]  /*34c0*/  IMAD.MOV.U32 R16, RZ, RZ, 0x8 ;  /* 0x00000008ff107424 */ /* 0x000fe400078e00ff */
[----:B------:R-:W-:-:S02]  /*34d0*/  IMAD.MOV.U32 R5, RZ, RZ, 0x1f ;  /* 0x0000001fff057424 */ /* 0x000fc400078e00ff */
[----:B------:R-:W-:Y:S02]  /*34e0*/  IMAD.MOV.U32 R18, RZ, RZ, -0x1 ;  /* 0xffffffffff127424 */ /* 0x000fe400078e00ff */
[----:B0-----:R-:W-:Y:S05]  /*34f0*/  CALL.REL.NOINC `($__internal_113_$__cuda_sm70_shflsync_bfly_p) ;  /* 0x0000014000007944 */ /* 0x001fea0003c00000 */
[----:B01----:R-:W-:Y:S01]  /*3500*/  FMNMX.FTZ R13, R20, R5, !PT ;  /* 0x00000005140d7209 */ /* 0x003fe20007810000 */
[----:B------:R-:W-:Y:S01]  /*3510*/  IMAD.MOV.U32 R16, RZ, RZ, 0x4 ;  /* 0x00000004ff107424 */ /* 0x000fe200078e00ff */
[----:B------:R-:W-:Y:S01]  /*3520*/  MOV R10, 0x3560 ;  /* 0x00003560000a7802 */ /* 0x000fe20000000f00 */
[----:B------:R-:W-:Y:S02]  /*3530*/  IMAD.MOV.U32 R5, RZ, RZ, 0x1f ;  /* 0x0000001fff057424 */ /* 0x000fe400078e00ff */
[----:B------:R-:W-:Y:S02]  /*3540*/  IMAD.MOV.U32 R18, RZ, RZ, -0x1 ;  /* 0xffffffffff127424 */ /* 0x000fe400078e00ff */
[----:B------:R-:W-:Y:S05]  /*3550*/  CALL.REL.NOINC `($__internal_113_$__cuda_sm70_shflsync_bfly_p) ;  /* 0x000000e000007944 */ /* 0x000fea0003c00000 */
[----:B01----:R-:W-:Y:S01]  /*3560*/  FMNMX.FTZ R13, R13, R5, !PT ;  /* 0x000000050d0d7209 */ /* 0x003fe20007810000 */
[----:B------:R-:W-:Y:S01]  /*3570*/  IMAD.MOV.U32 R16, RZ, RZ, 0x2 ;  /* 0x00000002ff107424 */ /* 0x000fe200078e00ff */
[----:B------:R-:W-:Y:S01]  /*3580*/  MOV R10, 0x35c0 ;  /* 0x000035c0000a7802 */ /* 0x000fe20000000f00 */
[----:B------:R-:W-:Y:S02]  /*3590*/  IMAD.MOV.U32 R5, RZ, RZ, 0x1f ;  /* 0x0000001fff057424 */ /* 0x000fe400078e00ff */
[----:B------:R-:W-:-:S02]  /*35a0*/  IMAD.MOV.U32 R18, RZ, RZ, -0x1 ;  /* 0xffffffffff127424 */ /* 0x000fc400078e00ff */
[----:B------:R-:W-:Y:S05]  /*35b0*/  CALL.REL.NOINC `($__internal_113_$__cuda_sm70_shflsync_bfly_p) ;  /* 0x0000008000007944 */ /* 0x000fea0003c00000 */
[----:B01----:R-:W-:Y:S01]  /*35c0*/  FMNMX.FTZ R13, R13, R5, !PT ;  /* 0x000000050d0d7209 */ /* 0x003fe20007810000 */
[----:B------:R-:W-:Y:S01]  /*35d0*/  IMAD.MOV.U32 R16, RZ, RZ, 0x1 ;  /* 0x00000001ff107424 */ /* 0x000fe200078e00ff */
[----:B------:R-:W-:Y:S01]  /*35e0*/  MOV R10, 0x3620 ;  /* 0x00003620000a7802 */ /* 0x000fe20000000f00 */
[----:B------:R-:W-:-:S02]  /*35f0*/  IMAD.MOV.U32 R5, RZ, RZ, 0x1f ;  /* 0x0000001fff057424 */ /* 0x000fc400078e00ff */
[----:B------:R-:W-:Y:S02]  /*3600*/  IMAD.MOV.U32 R18, RZ, RZ, -0x1 ;  /* 0xffffffffff127424 */ /* 0x000fe400078e00ff */
[----:B------:R-:W-:Y:S05]  /*3610*/  CALL.REL.NOINC `($__internal_113_$__cuda_sm70_shflsync_bfly_p) ;  /* 0x0000002000007944 */ /* 0x000fea0003c00000 */
[----:B01----:R-:W-:Y:S01]  /*3620*/  IMAD.MOV.U32 R16, RZ, RZ, R5 ;  /* 0x000000ffff107224 */ /* 0x003fe200078e0005 */
[----:B------:R-:W-:Y:S05]  /*3630*/  BRA `(.L_x_4770) ;  /* 0xffffcc7000007947 */ /* 0x000fea000383ffff */
        .weak           $__internal_113_$__cuda_sm70_shflsync_bfly_p
        .type           $__internal_113_$__cuda_sm70_shflsync_bfly_p,@function
        .size           $__internal_113_$__cuda_sm70_shflsync_bfly_p,(.L_x_24774 - $__internal_113_$__cuda_sm70_shflsync_bfly_p)
$__internal_113_$__cuda_sm70_shflsync_bfly_p:
[----:B------:R-:W-:Y:S01]  /*3640*/  IMAD.MOV.U32 R11, RZ, RZ, 0x0 ;  /* 0x00000000ff0b7424 */ /* 0x000fe200078e00ff */
[----:B------:R-:W-:Y:S04]  /*3650*/  WARPSYNC R18 ;  /* 0x0000001200007348 */ /* 0x000fe80003800000 */
[----:B------:R0:W1:Y:S01]  /*3660*/  SHFL.BFLY PT, R5, R13, R16, R5 ;  /* 0x0c0000100d057389 */ /* 0x00006200000e0005 */
[----:B------:R-:W-:Y:S05]  /*3670*/  RET.REL.NODEC R10 `(_ZN4vllm25paged_attention_v2_kernelIfhLi96ELi32ELi128ELNS_18Fp8KVCacheDataTypeE2ELb0ELi512EEEvPfS2_PT_PKS3_PKT0_S9_ifPKiSB_iPKfiiiSD_SD_iiiii) ;  /* 0xffffc9800a007950 */ /* 0x000fea0003c3ffff */
.L_x_4771:
        /* <DEDUP_REMOVED lines=16> */
.L_x_24774:


//--------------------- .text._ZN4vllm25paged_attention_v2_kernelIfhLi80ELi32ELi128ELNS_18Fp8KVCacheDataTypeE2ELb0ELi512EEEvPfS2_PT_PKS3_PKT0_S9_ifPKiSB_iPKfiiiSD_SD_iiiii --------------------------
	.section	.text._ZN4vllm25paged_attention_v2_kernelIfhLi80ELi32ELi128ELNS_18Fp8KVCacheDataTypeE2ELb0ELi512EEEvPfS2_PT_PKS3_PKT0_S9_ifPKiSB_iPKfiiiSD_SD_iiiii,"ax",@progbits
	.sectioninfo	@"SHI_REGISTERS=32"
	.align	128
        .global         _ZN4vllm25paged_attention_v2_kernelIfhLi80ELi32ELi128ELNS_18Fp8KVCacheDataTypeE2ELb0ELi512EEEvPfS2_PT_PKS3_PKT0_S9_ifPKiSB_iPKfiiiSD_SD_iiiii
        .type           _ZN4vllm25paged_attention_v2_kernelIfhLi80ELi32ELi128ELNS_18Fp8KVCacheDataTypeE2ELb0ELi512EEEvPfS2_PT_PKS3_PKT0_S9_ifPKiSB_iPKfiiiSD_SD_iiiii,@function
        .size           _ZN4vllm25paged_attention_v2_kernelIfhLi80ELi32ELi128ELNS_18Fp8KVCacheDataTypeE2ELb0ELi512EEEvPfS2_PT_PKS3_PKT0_S9_ifPKiSB_iPKfiiiSD_SD_iiiii,(.L_x_24775 - _ZN4vllm25paged_attention_v2_kernelIfhLi80ELi32ELi128ELNS_18Fp8KVCacheDataTypeE2ELb0ELi512EEEvPfS2_PT_PKS3_PKT0_S9_ifPKiSB_iPKfiiiSD_SD_iiiii)
        .other          _ZN4vllm25paged_attention_v2_kernelIfhLi80ELi32ELi128ELNS_18Fp8KVCacheDataTypeE2ELb0ELi512EEEvPfS2_PT_PKS3_PKT0_S9_ifPKiSB_iPKfiiiSD_SD_iiiii,@"STO_CUDA_ENTRY STV_DEFAULT"
_ZN4vllm25paged_attention_v2_kernelIfhLi80ELi32ELi128ELNS_18Fp8KVCacheDataTypeE2ELb0ELi512EEEvPfS2_PT_PKS3_PKT0_S9_ifPKiSB_iPKfiiiSD_SD_iiiii:
.text._ZN4vllm25paged_attention_v2_kernelIfhLi80ELi32ELi128ELNS_18Fp8KVCacheDataTypeE2ELb0ELi512EEEvPfS2_PT_PKS3_PKT0_S9_ifPKiSB_iPKfiiiSD_SD_iiiii:
        /* <DEDUP_REMOVED lines=33> */
.L_x_4805:
        /* <DEDUP_REMOVED lines=10> */
.L_x_4806:
        /* <DEDUP_REMOVED lines=18> */
[----:B--2---:R-:W-:Y:S02]  /*03d0*/  IMAD.MOV.U32 R15, RZ, RZ, R5 ;  /* 0x000000ffff0f7224 */ /* 0x004fe400078e0005 */
[----:B------:R-:W-:Y:S01]  /*03e0*/  IMAD R14, R4, R11, -0x11 ;  /* 0xffffffef040e7424 */ /* 0x000fe200078e020b */
[----:B------:R-:W-:-:S04]  /*03f0*/  LOP3.LUT R11, RZ, R7, RZ, 0x33, !PT ;  /* 0x00000007ff0b7212 */ /* 0x000fc800078e33ff */
[----:B------:R-:W-:Y:S02]  /*0400*/  IMNMX R11, R11, R14, !PT ;  /* 0x0000000e0b0b7217 */ /* 0x000fe40007800200 */
[----:B------:R-:W-:Y:S02]  /*0410*/  LOP3.LUT R14, RZ, R3, RZ, 0x33, !PT ;  /* 0x00000003ff0e7212 */ /* 0x000fe400078e33ff */
[----:B------:R-:W-:-:S04]  /*0420*/  LEA R11, R11, 0x1f, 0x5 ;  /* 0x0000001f0b0b7811 */ /* 0x000fc800078e28ff */
[----:B------:R-:W-:-:S04]  /*0430*/  IMNMX R14, R11, R14, !PT ;  /* 0x0000000e0b0e7217 */ /* 0x000fc80007800200 */
[----:B------:R-:W-:Y:S01]  /*0440*/  IADD3 R11, -R5, -0x2, -R14 ;  /* 0xfffffffe050b7810 */ /* 0x000fe20007ffe90e */
[----:B------:R-:W-:-:S03]  /*0450*/  IMAD.MOV.U32 R14, RZ, RZ, RZ ;  /* 0x000000ffff0e7224 */ /* 0x000fc600078e00ff */
        /* <DEDUP_REMOVED lines=8> */
.L_x_4779:
        /* <DEDUP_REMOVED lines=11> */
.L_x_4778:
[----:B------:R-:W-:Y:S05]  /*0590*/  BSYNC B1 ;  /* 0x0000000000017941 */ /* 0x000fea0003800000 */
.L_x_4777:
        /* <DEDUP_REMOVED lines=10> */
.L_x_4782:
        /* <DEDUP_REMOVED lines=23> */
[C---:B------:R-:W-:Y:S02]  /*07b0*/  FADD.FTZ R21, -R10.reuse, R19 ;  /* 0x000000130a157221 */ /* 0x040fe40000010100 */
[----:B0-----:R-:W-:Y:S02]  /*07c0*/  FADD.FTZ R18, -R10, R18 ;  /* 0x000000120a127221 */ /* 0x001fe40000010100 */
[----:B------:R-:W-:Y:S01]  /*07d0*/  FMUL.FTZ R28, R21, 1.4426950216293334961 ;  /* 0x3fb8aa3b151c7820 */ /* 0x000fe20000410000 */
[----:B------:R-:W0:Y:S01]  /*07e0*/  MUFU.EX2 R22, R22 ;  /* 0x0000001600167308 */ /* 0x000e220000000800 */
[----:B---3--:R-:W-:Y:S01]  /*07f0*/  FADD.FTZ R19, R24, R14 ;  /* 0x0000000e18137221 */ /* 0x008fe20000010000 */
[----:B------:R-:W3:Y:S01]  /*0800*/  LDS R21, [R13+0x1200] ;  /* 0x001200000d157984 */ /* 0x000ee20000000800 */
[----:B------:R-:W-:-:S02]  /*0810*/  FADD.FTZ R27, -R10, R27 ;  /* 0x0000001b0a1b7221 */ /* 0x000fc40000010100 */
[----:B------:R-:W-:Y:S01]  /*0820*/  FADD.FTZ R29, -R10, R29 ;  /* 0x0000001d0a1d7221 */ /* 0x000fe20000010100 */
[----:B------:R-:W-:Y:S01]  /*0830*/  STS [R13+-0x400], R24 ;  /* 0xfffc00180d007388 */ /* 0x000fe20000000800 */
[----:B-----5:R-:W-:Y:S01]  /*0840*/  FADD.FTZ R19, R19, R26 ;  /* 0x0000001a13137221 */ /* 0x020fe20000010000 */
[----:B------:R-:W5:Y:S02]  /*0850*/  MUFU.EX2 R20, R20 ;  /* 0x0000001400147308 */ /* 0x000f640000000800 */
[----:B------:R2:W-:Y:S01]  /*0860*/  STS [R13+-0x200], R26 ;  /* 0xfffe001a0d007388 */ /* 0x0005e20000000800 */
[----:B0-----:R-:W-:-:S03]  /*0870*/  FADD.FTZ R25, R19, R22 ;  /* 0x0000001613197221 */ /* 0x001fc60000010000 */
[----:B------:R0:W-:Y:S01]  /*0880*/  STS [R13], R22 ;  /* 0x000000160d007388 */ /* 0x0001e20000000800 */
[C---:B-1----:R-:W-:Y:S01]  /*0890*/  FADD.FTZ R17, -R10.reuse, R17 ;  /* 0x000000110a117221 */ /* 0x042fe20000010100 */
[----:B------:R-:W1:Y:S02]  /*08a0*/  MUFU.EX2 R28, R28 ;  /* 0x0000001c001c7308 */ /* 0x000e640000000800 */
[----:B------:R-:W3:Y:S01]  /*08b0*/  LDS R19, [R13+0x1400] ;  /* 0x001400000d137984 */ /* 0x000ee20000000800 */
[----:B------:R-:W-:Y:S02]  /*08c0*/  FMUL.FTZ R14, R17, 1.4426950216293334961 ;  /* 0x3fb8aa3b110e7820 */ /* 0x000fe40000410000 */
[----:B--2---:R-:W-:Y:S01]  /*08d0*/  FADD.FTZ R23, -R10, R23 ;  /* 0x000000170a177221 */ /* 0x004fe20000010100 */
[----:B------:R-:W2:Y:S01]  /*08e0*/  LDS R17, [R13+0x1600] ;  /* 0x001600000d117984 */ /* 0x000ea20000000800 */
[----:B-----5:R-:W-:Y:S02]  /*08f0*/  FADD.FTZ R25, R25, R20 ;  /* 0x0000001419197221 */ /* 0x020fe40000010000 */
[----:B------:R-:W-:Y:S01]  /*0900*/  FMUL.FTZ R26, R23, 1.4426950216293334961 ;  /* 0x3fb8aa3b171a7820 */ /* 0x000fe20000410000 */
[----:B------:R-:W5:Y:S01]  /*0910*/  MUFU.EX2 R14, R14 ;  /* 0x0000000e000e7308 */ /* 0x000f620000000800 */
[----:B------:R-:W2:Y:S01]  /*0920*/  LDS R23, [R13+0x1800] ;  /* 0x001800000d177984 */ /* 0x000ea20000000800 */
[----:B0-----:R-:W-:-:S02]  /*0930*/  FMUL.FTZ R22, R18, 1.4426950216293334961 ;  /* 0x3fb8aa3b12167820 */ /* 0x001fc40000410000 */
[C---:B----4-:R-:W-:Y:S01]  /*0940*/  FADD.FTZ R24, -R10.reuse, R16 ;  /* 0x000000100a187221 */ /* 0x050fe20000010100 */
[----:B------:R-:W0:Y:S01]  /*0950*/  LDS R18, [R13+0x1a00] ;  /* 0x001a00000d127984 */ /* 0x000e220000000800 */
[----:B-1----:R-:W-:Y:S02]  /*0960*/  FADD.FTZ R25, R25, R28 ;  /* 0x0000001c19197221 */ /* 0x002fe40000010000 */
[----:B------:R1:W4:Y:S01]  /*0970*/  MUFU.EX2 R16, R22 ;  /* 0x0000001600107308 */ /* 0x0003220000000800 */
[----:B------:R3:W-:Y:S02]  /*0980*/  STS [R13+0x200], R20 ;  /* 0x000200140d007388 */ /* 0x0007e40000000800 */
[----:B---3--:R-:W-:Y:S02]  /*0990*/  FADD.FTZ R21, -R10, R21 ;  /* 0x000000150a157221 */ /* 0x008fe40000010100 */
[----:B------:R3:W-:Y:S01]  /*09a0*/  STS [R13+0x400], R28 ;  /* 0x0004001c0d007388 */ /* 0x0007e20000000800 */
[----:B-----5:R-:W-:-:S02]  /*09b0*/  FADD.FTZ R25, R25, R14 ;  /* 0x0000000e19197221 */ /* 0x020fc40000010000 */
[----:B-1----:R-:W-:Y:S01]  /*09c0*/  FMUL.FTZ R22, R24, 1.4426950216293334961 ;  /* 0x3fb8aa3b18167820 */ /* 0x002fe20000410000 */
[----:B------:R1:W5:Y:S01]  /*09d0*/  MUFU.EX2 R20, R26 ;  /* 0x0000001a00147308 */ /* 0x0003620000000800 */
[----:B------:R-:W-:Y:S01]  /*09e0*/  FMUL.FTZ R24, R27, 1.4426950216293334961 ;  /* 0x3fb8aa3b1b187820 */ /* 0x000fe20000410000 */
[----:B------:R0:W-:Y:S01]  /*09f0*/  STS [R13+0x600], R14 ;  /* 0x0006000e0d007388 */ /* 0x0001e20000000800 */
[----:B------:R-:W-:-:S03]  /*0a00*/  FMUL.FTZ R21, R21, 1.4426950216293334961 ;  /* 0x3fb8aa3b15157820 */ /* 0x000fc60000410000 */
[----:B----4-:R-:W-:Y:S02]  /*0a10*/  STS [R13+0xa00], R16 ;  /* 0x000a00100d007388 */ /* 0x010fe40000000800 */
[----:B------:R-:W4:Y:S01]  /*0a20*/  MUFU.EX2 R22, R22 ;  /* 0x0000001600167308 */ /* 0x000f220000000800 */
[----:B-1----:R-:W-:Y:S02]  /*0a30*/  FMUL.FTZ R26, R29, 1.4426950216293334961 ;  /* 0x3fb8aa3b1d1a7820 */ /* 0x002fe40000410000 */
[----:B------:R-:W-:-:S05]  /*0a40*/  FADD.FTZ R19, -R10, R19 ;  /* 0x000000130a137221 */ /* 0x000fca0000010100 */
[----:B------:R-:W1:Y:S01]  /*0a50*/  MUFU.EX2 R24, R24 ;  /* 0x0000001800187308 */ /* 0x000e620000000800 */
[----:B-----5:R-:W-:Y:S01]  /*0a60*/  FADD.FTZ R25, R25, R20 ;  /* 0x0000001419197221 */ /* 0x020fe20000010000 */
[----:B------:R-:W-:Y:S01]  /*0a70*/  STS [R13+0x800], R20 ;  /* 0x000800140d007388 */ /* 0x000fe20000000800 */
[----:B------:R-:W-:Y:S02]  /*0a80*/  FMUL.FTZ R27, R19, 1.4426950216293334961 ;  /* 0x3fb8aa3b131b7820 */ /* 0x000fe40000410000 */
[C---:B--2---:R-:W-:Y:S02]  /*0a90*/  FADD.FTZ R19, -R10.reuse, R17 ;  /* 0x000000110a137221 */ /* 0x044fe40000010100 */
[----:B------:R-:W-:Y:S01]  /*0aa0*/  FADD.FTZ R25, R25, R16 ;  /* 0x0000001019197221 */ /* 0x000fe20000010000 */
[----:B------:R-:W2:Y:S01]  /*0ab0*/  MUFU.EX2 R26, R26 ;  /* 0x0000001a001a7308 */ /* 0x000ea20000000800 */
[----:B------:R-:W-:Y:S01]  /*0ac0*/  FMUL.FTZ R19, R19, 1.4426950216293334961 ;  /* 0x3fb8aa3b13137820 */ /* 0x000fe20000410000 */
[----:B----4-:R-:W-:Y:S01]  /*0ad0*/  STS [R13+0xc00], R22 ;  /* 0x000c00160d007388 */ /* 0x010fe20000000800 */
[----:B------:R-:W-:-:S02]  /*0ae0*/  FADD.FTZ R23, -R10, R23 ;  /* 0x000000170a177221 */ /* 0x000fc40000010100 */
[----:B------:R-:W-:Y:S02]  /*0af0*/  FADD.FTZ R25, R25, R22 ;  /* 0x0000001619197221 */ /* 0x000fe40000010000 */
[----:B0-----:R-:W-:Y:S01]  /*0b00*/  FADD.FTZ R29, -R10, R18 ;  /* 0x000000120a1d7221 */ /* 0x001fe20000010100 */
[----:B---3--:R0:W3:Y:S01]  /*0b10*/  MUFU.EX2 R28, R21 ;  /* 0x00000015001c7308 */ /* 0x0080e20000000800 */
[----:B------:R-:W-:Y:S01]  /*0b20*/  FMUL.FTZ R23, R23, 1.4426950216293334961 ;  /* 0x3fb8aa3b17177820 */ /* 0x000fe20000410000 */
[----:B-1----:R-:W-:Y:S01]  /*0b30*/  STS [R13+0xe00], R24 ;  /* 0x000e00180d007388 */ /* 0x002fe20000000800 */
[----:B------:R-:W-:-:S05]  /*0b40*/  FADD.FTZ R25, R25, R24 ;  /* 0x0000001819197221 */ /* 0x000fca0000010000 */
[----:B------:R-:W1:Y:S01]  /*0b50*/  MUFU.EX2 R17, R27 ;  /* 0x0000001b00117308 */ /* 0x000e620000000800 */
[----:B0-----:R-:W-:Y:S01]  /*0b60*/  FMUL.FTZ R21, R29, 1.4426950216293334961 ;  /* 0x3fb8aa3b1d157820 */ /* 0x001fe20000410000 */
[----:B--2---:R-:W-:Y:S01]  /*0b70*/  STS [R13+0x1000], R26 ;  /* 0x0010001a0d007388 */ /* 0x004fe20000000800 */
[----:B------:R-:W-:-:S05]  /*0b80*/  FADD.FTZ R25, R25, R26 ;  /* 0x0000001a19197221 */ /* 0x000fca0000010000 */
[----:B------:R-:W0:Y:S01]  /*0b90*/  MUFU.EX2 R19, R19 ;  /* 0x0000001300137308 */ /* 0x000e220000000800 */
[----:B---3--:R-:W-:Y:S01]  /*0ba0*/  FADD.FTZ R14, R25, R28 ;  /* 0x0000001c190e7221 */ /* 0x008fe20000010000 */
[----:B------:R-:W-:Y:S06]  /*0bb0*/  STS [R13+0x1200], R28 ;  /* 0x0012001c0d007388 */ /* 0x000fec0000000800 */
[----:B------:R0:W2:Y:S01]  /*0bc0*/  MUFU.EX2 R18, R23 ;  /* 0x0000001700127308 */ /* 0x0000a20000000800 */
        /* <DEDUP_REMOVED lines=11> */
.L_x_4781:
[----:B------:R-:W-:Y:S05]  /*0c80*/  BSYNC B1 ;  /* 0x0000000000017941 */ /* 0x000fea0003800000 */
.L_x_4780:
        /* <DEDUP_REMOVED lines=55> */
.L_x_4784:
[----:B------:R-:W-:Y:S05]  /*1000*/  BSYNC B1 ;  /* 0x0000000000017941 */ /* 0x000fea0003800000 */
.L_x_4783:
        /* <DEDUP_REMOVED lines=26> */
.L_x_4776:
[----:B------:R-:W-:Y:S05]  /*11b0*/  BSYNC B0 ;  /* 0x0000000000007941 */ /* 0x000fea0003800000 */
.L_x_4775:
        /* <DEDUP_REMOVED lines=43> */
.L_x_4789:
        /* <DEDUP_REMOVED lines=8> */
.L_x_4788:
[----:B------:R-:W-:Y:S05]  /*14f0*/  BSYNC B1 ;  /* 0x0000000000017941 */ /* 0x000fea0003800000 */
.L_x_4787:
        /* <DEDUP_REMOVED lines=10> */
.L_x_4792:
        /* <DEDUP_REMOVED lines=52> */
.L_x_4791:
[----:B------:R-:W-:Y:S05]  /*18e0*/  BSYNC B1 ;  /* 0x0000000000017941 */ /* 0x000fea0003800000 */
.L_x_4790:
        /* <DEDUP_REMOVED lines=31> */
.L_x_4794:
[----:B------:R-:W-:Y:S05]  /*1ae0*/  BSYNC B1 ;  /* 0x0000000000017941 */ /* 0x000fea0003800000 */
.L_x_4793:
        /* <DEDUP_REMOVED lines=14> */
.L_x_4786:
[----:B------:R-:W-:Y:S05]  /*1bd0*/  BSYNC B0 ;  /* 0x0000000000007941 */ /* 0x000fea0003800000 */
.L_x_4785:
        /* <DEDUP_REMOVED lines=30> */
.L_x_4796:
[----:B------:R-:W-:Y:S05]  /*1dc0*/  BSYNC B0 ;  /* 0x0000000000007941 */ /* 0x000fea0003800000 */
.L_x_4795:
[----:B------:R-:W-:Y:S01]  /*1dd0*/  SHF.R.S32.HI R7, RZ, 0x3, R7 ;  /* 0x00000003ff077819 */ /* 0x000fe20000011407 */
[----:B------:R-:W-:Y:S01]  /*1de0*/  BAR.SYNC.DEFER_BLOCKING 0x0 ;  /* 0x0000000000007b1d */ /* 0x000fe20000010000 */
[C---:B------:R-:W-:Y:S01]  /*1df0*/  ISETP.GT.OR P4, PT, R5.reuse, 0x3f, P0 ;  /* 0x0000003f0500780c */ /* 0x040fe20000784670 */
[----:B------:R-:W-:Y:S01]  /*1e00*/  CS2R R20, SRZ ;  /* 0x0000000000147805 */ /* 0x000fe2000001ff00 */
[----:B------:R-:W-:Y:S01]  /*1e10*/  ISETP.GT.OR P5, PT, R5, 0x1f, P0 ;  /* 0x0000001f0500780c */ /* 0x000fe200007a4670 */
[----:B------:R-:W-:Y:S01]  /*1e20*/  IMAD R13, R0, 0x50, R7 ;  /* 0x00000050000d7824 */ /* 0x000fe200078e0207 */
[----:B------:R-:W-:Y:S01]  /*1e30*/  CS2R R28, SRZ ;  /* 0x00000000001c7805 */ /* 0x000fe2000001ff00 */
[----:B------:R-:W-:Y:S01]  /*1e40*/  BSSY B0, `(.L_x_4797) ;  /* 0x0000020000007945 */ /* 0x000fe20003800000 */
[----:B------:R-:W-:Y:S01]  /*1e50*/  CS2R R26, SRZ ;  /* 0x00000000001a7805 */ /* 0x000fe2000001ff00 */
[----:B0-----:R-:W-:Y:S01]  /*1e60*/  CS2R R8, SRZ ;  /* 0x0000000000087805 */ /* 0x001fe2000001ff00 */
[----:B------:R-:W-:Y:S01]  /*1e70*/  CS2R R10, SRZ ;  /* 0x00000000000a7805 */ /* 0x000fe2000001ff00 */
        /* <DEDUP_REMOVED lines=28> */
.L_x_4798:
[----:B------:R-:W-:Y:S05]  /*2040*/  BSYNC B0 ;  /* 0x0000000000007941 */ /* 0x000fea0003800000 */
.L_x_4797:
        /* <DEDUP_REMOVED lines=43> */
.L_x_4800:
[----:B------:R-:W-:Y:S05]  /*2300*/  BSYNC B0 ;  /* 0x0000000000007941 */ /* 0x000fea0003800000 */
.L_x_4799:
        /* <DEDUP_REMOVED lines=23> */
.L_x_4802:
[----:B------:R-:W-:Y:S05]  /*2480*/  BSYNC B0 ;  /* 0x0000000000007941 */ /* 0x000fea0003800000 */
.L_x_4801:
[----:B------:R-:W-:Y:S06]  /*2490*/  BAR.SYNC.DEFER_BLOCKING 0x0 ;  /* 0x0000000000007b1d */ /* 0x000fec0000010000 */
[----:B------:R-:W-:Y:S01]  /*24a0*/  BSSY B0, `(.L_x_4803) ;  /* 0x000002a000007945 */ /* 0x000fe20003800000 */
[----:B------:R-:W-:Y:S05]  /*24b0*/  @P5 BRA `(.L_x_4804) ;  /* 0x0000028000005947 */ /* 0x000fea0003800000 */
[----:B------:R-:W2:Y:S04]  /*24c0*/  @!P0 LDS R15, [R13.X4+0x150] ;  /* 0x000150000d0f8984 */ /* 0x000ea80000004800 */
[----:B------:R-:W3:Y:S04]  /*24d0*/  LDS R14, [R13.X4+0x30] ;  /* 0x000030000d0e7984 */ /* 0x000ee80000004800 */
[----:B------:R-:W4:Y:S01]  /*24e0*/  @!P0 LDS R16, [R13.X4+0x140] ;  /* 0x000140000d108984 */ /* 0x000f220000004800 */
[----:B012---:R-:W-:-:S03]  /*24f0*/  @!P0 FADD.FTZ R0, R0, R15 ;  /* 0x0000000f00008221 */ /* 0x007fc60000010000 */
[----:B------:R-:W0:Y:S01]  /*2500*/  LDS R15, [R13.X4+0x20] ;  /* 0x000020000d0f7984 */ /* 0x000e220000004800 */
[----:B---3--:R-:W-:-:S03]  /*2510*/  FADD.FTZ R21, R21, R14 ;  /* 0x0000000e15157221 */ /* 0x008fc60000010000 */
[----:B------:R-:W1:Y:S01]  /*2520*/  LDS R14, [R13.X4+0x50] ;  /* 0x000050000d0e7984 */ /* 0x000e620000004800 */
[----:B----4-:R-:W-:Y:S02]  /*2530*/  @!P0 FADD.FTZ R3, R3, R16 ;  /* 0x0000001003038221 */ /* 0x010fe40000010000 */
        /* <DEDUP_REMOVED lines=27> */
[----:B------:R-:W1:Y:S01]  /*26f0*/  @!P0 LDS R14, [R13.X4+0x130] ;  /* 0x000130000d0e8984 */ /* 0x000e620000004800 */
[----:B0-----:R-:W-:-:S03]  /*2700*/  FADD.FTZ R18, R18, R15 ;  /* 0x0000000f12127221 */ /* 0x001fc60000010000 */
[----:B------:R-:W0:Y:S01]  /*2710*/  @!P0 LDS R15, [R13.X4+0x120] ;  /* 0x000120000d0f8984 */ /* 0x000e220000004800 */
[----:B-1----:R-:W-:Y:S02]  /*2720*/  @!P0 FADD.FTZ R5, R5, R14 ;  /* 0x0000000e05058221 */ /* 0x002fe40000010000 */
[----:B0-----:R-:W-:Y:S02]  /*2730*/  @!P0 FADD.FTZ R6, R6, R15 ;  /* 0x0000000f06068221 */ /* 0x001fe40000010000 */
.L_x_4804:
[----:B------:R-:W-:Y:S05]  /*2740*/  BSYNC B0 ;  /* 0x0000000000007941 */ /* 0x000fea0003800000 */
.L_x_4803:
        /* <DEDUP_REMOVED lines=8> */
[----:B01----:R-:W-:-:S03]  /*27d0*/  IMAD R13, R2, UR4, RZ ;  /* 0x00000004020d7c24 */ /* 0x003fc6000f8e02ff */
[----:B------:R-:W-:Y:S02]  /*27e0*/  SHF.R.S32.HI R2, RZ, 0x1f, R12 ;  /* 0x0000001fff027819 */ /* 0x000fe4000001140c */
[----:B------:R-:W-:Y:S02]  /*27f0*/  IADD3 R4, P1, P2, R12, R13, R4 ;  /* 0x0000000d0c047210 */ /* 0x000fe40007a3e004 */
[----:B------:R-:W-:-:S04]  /*2800*/  SHF.R.S32.HI R13, RZ, 0x1f, R13 ;  /* 0x0000001fff0d7819 */ /* 0x000fc8000001140d */
[----:B------:R-:W-:Y:S01]  /*2810*/  IADD3.X R2, R2, R13, R14, P1, P2 ;  /* 0x0000000d02027210 */ /* 0x000fe20000fe440e */
[----:B------:R-:W-:Y:S06]  /*2820*/  @P0 EXIT ;  /* 0x000000000000094d */ /* 0x000fec0003800000 */
[----:B------:R-:W-:-:S04]  /*2830*/  IADD3 R12, P0, R7, R4, RZ ;  /* 0x00000004070c7210 */ /* 0x000fc80007f1e0ff */
[----:B------:R-:W-:Y:S02]  /*2840*/  LEA.HI.X.SX32 R13, R7, R2, 0x1, P0 ;  /* 0x00000002070d7211 */ /* 0x000fe400000f0eff */
[----:B------:R-:W-:-:S04]  /*2850*/  LEA R14, P0, R12, c[0x0][0x170], 0x2 ;  /* 0x00005c000c0e7a11 */ /* 0x000fc800078010ff */
[----:B------:R-:W-:Y:S02]  /*2860*/  LEA.HI.X R15, R12, c[0x0][0x174], R13, 0x2, P0 ;  /* 0x00005d000c0f7a11 */ /* 0x000fe400000f140d */
[----:B------:R-:W-:-:S03]  /*2870*/  IADD3 R13, R7, 0x4, RZ ;  /* 0x00000004070d7810 */ /* 0x000fc60007ffe0ff */
[----:B------:R0:W-:Y:S01]  /*2880*/  STG.E [R14.64], R20 ;  /* 0x000000140e007986 */ /* 0x0001e2000c101924 */
[----:B------:R-:W-:-:S04]  /*2890*/  IADD3 R12, P0, R13, R4, RZ ;  /* 0x000000040d0c7210 */ /* 0x000fc80007f1e0ff */
[----:B------:R-:W-:Y:S02]  /*28a0*/  LEA.HI.X.SX32 R13, R13, R2, 0x1, P0 ;  /* 0x000000020d0d7211 */ /* 0x000fe400000f0eff */
[----:B------:R-:W-:-:S04]  /*28b0*/  LEA R16, P0, R12, c[0x0][0x170], 0x2 ;  /* 0x00005c000c107a11 */ /* 0x000fc800078010ff */
[----:B------:R-:W-:Y:S02]  /*28c0*/  LEA.HI.X R17, R12, c[0x0][0x174], R13, 0x2, P0 ;  /* 0x00005d000c117a11 */ /* 0x000fe400000f140d */
[C---:B------:R-:W-:Y:S02]  /*28d0*/  IADD3 R13, R7.reuse, 0x8, RZ ;  /* 0x00000008070d7810 */ /* 0x040fe40007ffe0ff */
[----:B0-----:R-:W-:Y:S01]  /*28e0*/  IADD3 R15, R7, 0xc, RZ ;  /* 0x0000000c070f7810 */ /* 0x001fe20007ffe0ff */
[----:B------:R0:W-:Y:S01]  /*28f0*/  STG.E [R16.64], R21 ;  /* 0x0000001510007986 */ /* 0x0001e2000c101924 */
[----:B------:R-:W-:Y:S02]  /*2900*/  IADD3 R14, P0, R13, R4, RZ ;  /* 0x000000040d0e7210 */ /* 0x000fe40007f1e0ff */
[----:B------:R-:W-:Y:S02]  /*2910*/  IADD3 R20, R7, 0x10, RZ ;  /* 0x0000001007147810 */ /* 0x000fe40007ffe0ff */
[----:B------:R-:W-:-:S02]  /*2920*/  LEA.HI.X.SX32 R13, R13, R2, 0x1, P0 ;  /* 0x000000020d0d7211 */ /* 0x000fc400000f0eff */
[----:B------:R-:W-:-:S04]  /*2930*/  LEA R12, P0, R14, c[0x0][0x170], 0x2 ;  /* 0x00005c000e0c7a11 */ /* 0x000fc800078010ff */
[----:B------:R-:W-:Y:S02]  /*2940*/  LEA.HI.X R13, R14, c[0x0][0x174], R13, 0x2, P0 ;  /* 0x00005d000e0d7a11 */ /* 0x000fe400000f140d */
[----:B0-----:R-:W-:-:S03]  /*2950*/  IADD3 R16, P1, R20, R4, RZ ;  /* 0x0000000414107210 */ /* 0x001fc60007f3e0ff */
[----:B------:R0:W-:Y:S01]  /*2960*/  STG.E [R12.64], R28 ;  /* 0x0000001c0c007986 */ /* 0x0001e2000c101924 */
[----:B------:R-:W-:Y:S02]  /*2970*/  LEA.HI.X.SX32 R17, R20, R2, 0x1, P1 ;  /* 0x0000000214117211 */ /* 0x000fe400008f0eff */
[----:B0-----:R-:W-:-:S04]  /*2980*/  IADD3 R12, P0, R15, R4, RZ ;  /* 0x000000040f0c7210 */ /* 0x001fc80007f1e0ff */
[----:B------:R-:W-:Y:S02]  /*2990*/  LEA.HI.X.SX32 R15, R15, R2, 0x1, P0 ;  /* 0x000000020f0f7211 */ /* 0x000fe400000f0eff */
[----:B------:R-:W-:-:S04]  /*29a0*/  LEA R14, P0, R12, c[0x0][0x170], 0x2 ;  /* 0x00005c000c0e7a11 */ /* 0x000fc800078010ff */
[----:B------:R-:W-:Y:S02]  /*29b0*/  LEA.HI.X R15, R12, c[0x0][0x174], R15, 0x2, P0 ;  /* 0x00005d000c0f7a11 */ /* 0x000fe400000f140f */
[----:B------:R-:W-:-:S03]  /*29c0*/  LEA R20, P0, R16, c[0x0][0x170], 0x2 ;  /* 0x00005c0010147a11 */ /* 0x000fc600078010ff */
[----:B------:R0:W-:Y:S01]  /*29d0*/  STG.E [R14.64], R29 ;  /* 0x0000001d0e007986 */ /* 0x0001e2000c101924 */
[----:B------:R-:W-:Y:S02]  /*29e0*/  LEA.HI.X R21, R16, c[0x0][0x174], R17, 0x2, P0 ;  /* 0x00005d0010157a11 */ /* 0x000fe400000f1411 */
[C---:B------:R-:W-:Y:S02]  /*29f0*/  IADD3 R17, R7.reuse, 0x14, RZ ;  /* 0x0000001407117810 */ /* 0x040fe40007ffe0ff */
[----:B------:R-:W-:Y:S01]  /*2a00*/  IADD3 R16, R7, 0x18, RZ ;  /* 0x0000001807107810 */ /* 0x000fe20007ffe0ff */
[----:B------:R1:W-:Y:S01]  /*2a10*/  STG.E [R20.64], R26 ;  /* 0x0000001a14007986 */ /* 0x0003e2000c101924 */
[----:B------:R-:W-:-:S04]  /*2a20*/  IADD3 R13, P0, R17, R4, RZ ;  /* 0x00000004110d7210 */ /* 0x000fc80007f1e0ff */
[----:B0-----:R-:W-:Y:S02]  /*2a30*/  LEA.HI.X.SX32 R14, R17, R2, 0x1, P0 ;  /* 0x00000002110e7211 */ /* 0x001fe400000f0eff */
[----:B------:R-:W-:Y:S02]  /*2a40*/  IADD3 R15, R7, 0x1c, RZ ;  /* 0x0000001c070f7810 */ /* 0x000fe40007ffe0ff */
[----:B------:R-:W-:Y:S02]  /*2a50*/  LEA R12, P0, R13, c[0x0][0x170], 0x2 ;  /* 0x00005c000d0c7a11 */ /* 0x000fe400078010ff */
[-C--:B------:R-:W-:Y:S02]  /*2a60*/  IADD3 R17, P1, R16, R4.reuse, RZ ;  /* 0x0000000410117210 */ /* 0x080fe40007f3e0ff */
[----:B------:R-:W-:Y:S02]  /*2a70*/  IADD3 R28, P2, R15, R4, RZ ;  /* 0x000000040f1c7210 */ /* 0x000fe40007f5e0ff */
[----:B------:R-:W-:-:S02]  /*2a80*/  LEA.HI.X R13, R13, c[0x0][0x174], R14, 0x2, P0 ;  /* 0x00005d000d0d7a11 */ /* 0x000fc400000f140e */
[-C--:B-1----:R-:W-:Y:S02]  /*2a90*/  LEA.HI.X.SX32 R20, R16, R2.reuse, 0x1, P1 ;  /* 0x0000000210147211 */ /* 0x082fe400008f0eff */
[----:B------:R-:W-:Y:S01]  /*2aa0*/  LEA R14, P0, R17, c[0x0][0x170], 0x2 ;  /* 0x00005c00110e7a11 */ /* 0x000fe200078010ff */
[----:B------:R-:W-:Y:S01]  /*2ab0*/  STG.E [R12.64], R27 ;  /* 0x0000001b0c007986 */ /* 0x000fe2000c101924 */
[----:B------:R-:W-:Y:S02]  /*2ac0*/  LEA.HI.X.SX32 R29, R15, R2, 0x1, P2 ;  /* 0x000000020f1d7211 */ /* 0x000fe400010f0eff */
[----:B------:R-:W-:Y:S02]  /*2ad0*/  LEA R16, P1, R28, c[0x0][0x170], 0x2 ;  /* 0x00005c001c107a11 */ /* 0x000fe400078210ff */
[----:B------:R-:W-:Y:S02]  /*2ae0*/  LEA.HI.X R15, R17, c[0x0][0x174], R20, 0x2, P0 ;  /* 0x00005d00110f7a11 */ /* 0x000fe400000f1414 */
[----:B------:R-:W-:-:S02]  /*2af0*/  IADD3 R20, R7, 0x20, RZ ;  /* 0x0000002007147810 */ /* 0x000fc40007ffe0ff */
[C---:B------:R-:W-:Y:S01]  /*2b00*/  IADD3 R26, R7.reuse, 0x24, RZ ;  /* 0x00000024071a7810 */ /* 0x040fe20007ffe0ff */
[----:B------:R0:W-:Y:S01]  /*2b10*/  STG.E [R14.64], R8 ;  /* 0x000000080e007986 */ /* 0x0001e2000c101924 */
[----:B------:R-:W-:Y:S02]  /*2b20*/  LEA.HI.X R17, R28, c[0x0][0x174], R29, 0x2, P1 ;  /* 0x00005d001c117a11 */ /* 0x000fe400008f141d */
[-C--:B------:R-:W-:Y:S02]  /*2b30*/  IADD3 R21, P0, R20, R4.reuse, RZ ;  /* 0x0000000414157210 */ /* 0x080fe40007f1e0ff */
[----:B------:R-:W-:Y:S01]  /*2b40*/  IADD3 R28, P1, R26, R4, RZ ;  /* 0x000000041a1c7210 */ /* 0x000fe20007f3e0ff */
[----:B------:R1:W-:Y:S01]  /*2b50*/  STG.E [R16.64], R10 ;  /* 0x0000000a10007986 */ /* 0x0003e2000c101924 */
[C---:B------:R-:W-:Y:S02]  /*2b60*/  IADD3 R29, R7.reuse, 0x2c, RZ ;  /* 0x0000002c071d7810 */ /* 0x040fe40007ffe0ff */
[----:B0-----:R-:W-:-:S02]  /*2b70*/  IADD3 R15, R7, 0x28, RZ ;  /* 0x00000028070f7810 */ /* 0x001fc40007ffe0ff */
[-C--:B------:R-:W-:Y:S02]  /*2b80*/  IADD3 R8, P3, R29, R4.reuse, RZ ;  /* 0x000000041d087210 */ /* 0x080fe40007f7e0ff */
[----:B------:R-:W-:Y:S02]  /*2b90*/  IADD3 R13, P2, R15, R4, RZ ;  /* 0x000000040f0d7210 */ /* 0x000fe40007f5e0ff */
[-C--:B-1----:R-:W-:Y:S02]  /*2ba0*/  LEA.HI.X.SX32 R10, R20, R2.reuse, 0x1, P0 ;  /* 0x00000002140a7211 */ /* 0x082fe400000f0eff */
[----:B------:R-:W-:Y:S02]  /*2bb0*/  LEA.HI.X.SX32 R17, R26, R2, 0x1, P1 ;  /* 0x000000021a117211 */ /* 0x000fe400008f0eff */
[----:B------:R-:W-:Y:S02]  /*2bc0*/  LEA R26, P0, R21, c[0x0][0x170], 0x2 ;  /* 0x00005c00151a7a11 */ /* 0x000fe400078010ff */
[----:B------:R-:W-:-:S02]  /*2bd0*/  LEA R20, P1, R28, c[0x0][0x170], 0x2 ;  /* 0x00005c001c147a11 */ /* 0x000fc400078210ff */
[----:B------:R-:W-:Y:S02]  /*2be0*/  LEA.HI.X R27, R21, c[0x0][0x174], R10, 0x2, P0 ;  /* 0x00005d00151b7a11 */ /* 0x000fe400000f140a */
[----:B------:R-:W-:Y:S02]  /*2bf0*/  LEA.HI.X R21, R28, c[0x0][0x174], R17, 0x2, P1 ;  /* 0x00005d001c157a11 */ /* 0x000fe400008f1411 */
[-C--:B------:R-:W-:Y:S01]  /*2c00*/  LEA.HI.X.SX32 R10, R15, R2.reuse, 0x1, P2 ;  /* 0x000000020f0a7211 */ /* 0x080fe200010f0eff */
[----:B------:R0:W-:Y:S01]  /*2c10*/  STG.E [R26.64], R25 ;  /* 0x000000191a007986 */ /* 0x0001e2000c101924 */
[----:B------:R-:W-:Y:S02]  /*2c20*/  LEA R14, P0, R13, c[0x0][0x170], 0x2 ;  /* 0x00005c000d0e7a11 */ /* 0x000fe400078010ff */
[----:B------:R-:W-:Y:S01]  /*2c30*/  LEA.HI.X.SX32 R29, R29, R2, 0x1, P3 ;  /* 0x000000021d1d7211 */ /* 0x000fe200018f0eff */
[----:B------:R1:W-:Y:S01]  /*2c40*/  STG.E [R20.64], R24 ;  /* 0x0000001814007986 */ /* 0x0003e2000c101924 */
[----:B------:R-:W-:-:S02]  /*2c50*/  LEA R12, P1, R8, c[0x0][0x170], 0x2 ;  /* 0x00005c00080c7a11 */ /* 0x000fc400078210ff */
[----:B------:R-:W-:Y:S02]  /*2c60*/  LEA.HI.X R15, R13, c[0x0][0x174], R10, 0x2, P0 ;  /* 0x00005d000d0f7a11 */ /* 0x000fe400000f140a */
[----:B------:R-:W-:Y:S02]  /*2c70*/  LEA.HI.X R13, R8, c[0x0][0x174], R29, 0x2, P1 ;  /* 0x00005d00080d7a11 */ /* 0x000fe400008f141d */
[C---:B------:R-:W-:Y:S01]  /*2c80*/  IADD3 R28, R7.reuse, 0x30, RZ ;  /* 0x00000030071c7810 */ /* 0x040fe20007ffe0ff */
[----:B------:R-:W-:Y:S01]  /*2c90*/  STG.E [R14.64], R23 ;  /* 0x000000170e007986 */ /* 0x000fe2000c101924 */
[C---:B------:R-:W-:Y:S02]  /*2ca0*/  IADD3 R8, R7.reuse, 0x44, RZ ;  /* 0x0000004407087810 */ /* 0x040fe40007ffe0ff */
[----:B0-----:R-:W-:Y:S01]  /*2cb0*/  IADD3 R26, P5, R28, R4, RZ ;  /* 0x000000041c1a7210 */ /* 0x001fe20007fbe0ff */
[----:B------:R0:W-:Y:S01]  /*2cc0*/  STG.E [R12.64], R22 ;  /* 0x000000160c007986 */ /* 0x0001e2000c101924 */
[----:B-1----:R-:W-:-:S02]  /*2cd0*/  IADD3 R21, R7, 0x40, RZ ;  /* 0x0000004007157810 */ /* 0x002fc40007ffe0ff */
[----:B------:R-:W-:Y:S02]  /*2ce0*/  IADD3 R29, R7, 0x48, RZ ;  /* 0x00000048071d7810 */ /* 0x000fe40007ffe0ff */
[-C--:B------:R-:W-:Y:S02]  /*2cf0*/  IADD3 R17, P1, R21, R4.reuse, RZ ;  /* 0x0000000415117210 */ /* 0x080fe40007f3e0ff */
[----:B------:R-:W-:Y:S02]  /*2d00*/  IADD3 R10, P0, R8, R4, RZ ;  /* 0x00000004080a7210 */ /* 0x000fe40007f1e0ff */
[C---:B------:R-:W-:Y:S02]  /*2d10*/  IADD3 R16, R7.reuse, 0x34, RZ ;  /* 0x0000003407107810 */ /* 0x040fe40007ffe0ff */
[C---:B------:R-:W-:Y:S02]  /*2d20*/  IADD3 R25, R7.reuse, 0x4c, RZ ;  /* 0x0000004c07197810 */ /* 0x040fe40007ffe0ff */
[----:B0-----:R-:W-:-:S02]  /*2d30*/  IADD3 R13, R7, 0x38, RZ ;  /* 0x00000038070d7810 */ /* 0x001fc40007ffe0ff */
[----:B------:R-:W-:Y:S02]  /*2d40*/  IADD3 R12, R7, 0x3c, RZ ;  /* 0x0000003c070c7810 */ /* 0x000fe40007ffe0ff */
[-C--:B------:R-:W-:Y:S02]  /*2d50*/  LEA.HI.X.SX32 R27, R28, R2.reuse, 0x1, P5 ;  /* 0x000000021c1b7211 */ /* 0x080fe400028f0eff */
[----:B------:R-:W-:Y:S02]  /*2d60*/  LEA.HI.X.SX32 R20, R21, R2, 0x1, P1 ;  /* 0x0000000215147211 */ /* 0x000fe400008f0eff */
[----:B------:R-:W-:Y:S02]  /*2d70*/  IADD3 R7, P5, R29, R4, RZ ;  /* 0x000000041d077210 */ /* 0x000fe40007fbe0ff */
[----:B------:R-:W-:Y:S02]  /*2d80*/  LEA.HI.X.SX32 R21, R8, R2, 0x1, P0 ;  /* 0x0000000208157211 */ /* 0x000fe400000f0eff */
[----:B------:R-:W-:-:S02]  /*2d90*/  LEA R28, P0, R26, c[0x0][0x170], 0x2 ;  /* 0x00005c001a1c7a11 */ /* 0x000fc400078010ff */
[----:B------:R-:W-:Y:S02]  /*2da0*/  IADD3 R24, P4, R16, R4, RZ ;  /* 0x0000000410187210 */ /* 0x000fe40007f9e0ff */
[----:B------:R-:W-:Y:S02]  /*2db0*/  LEA.HI.X.SX32 R8, R29, R2, 0x1, P5 ;  /* 0x000000021d087211 */ /* 0x000fe400028f0eff */
[----:B------:R-:W-:Y:S02]  /*2dc0*/  LEA.HI.X R29, R26, c[0x0][0x174], R27, 0x2, P0 ;  /* 0x00005d001a1d7a11 */ /* 0x000fe400000f141b */
[----:B------:R-:W-:Y:S02]  /*2dd0*/  IADD3 R15, P2, R12, R4, RZ ;  /* 0x000000040c0f7210 */ /* 0x000fe40007f5e0ff */
[----:B------:R-:W-:Y:S01]  /*2de0*/  LEA.HI.X.SX32 R23, R16, R2, 0x1, P4 ;  /* 0x0000000210177211 */ /* 0x000fe200020f0eff */
[----:B------:R-:W-:Y:S01]  /*2df0*/  STG.E [R28.64], R18 ;  /* 0x000000121c007986 */ /* 0x000fe2000c101924 */
[----:B------:R-:W-:-:S02]  /*2e00*/  LEA R26, P0, R24, c[0x0][0x170], 0x2 ;  /* 0x00005c00181a7a11 */ /* 0x000fc400078010ff */
[C---:B------:R-:W-:Y:S02]  /*2e10*/  IADD3 R14, P3, R13.reuse, R4, RZ ;  /* 0x000000040d0e7210 */ /* 0x040fe40007f7e0ff */
[-C--:B------:R-:W-:Y:S02]  /*2e20*/  LEA.HI.X.SX32 R16, R12, R2.reuse, 0x1, P2 ;  /* 0x000000020c107211 */ /* 0x080fe400010f0eff */
[----:B------:R-:W-:Y:S02]  /*2e30*/  LEA.HI.X R27, R24, c[0x0][0x174], R23, 0x2, P0 ;  /* 0x00005d00181b7a11 */ /* 0x000fe400000f1417 */
[----:B------:R-:W-:Y:S02]  /*2e40*/  LEA.HI.X.SX32 R13, R13, R2, 0x1, P3 ;  /* 0x000000020d0d7211 */ /* 0x000fe400018f0eff */
[----:B------:R-:W-:Y:S01]  /*2e50*/  LEA R12, P0, R14, c[0x0][0x170], 0x2 ;  /* 0x00005c000e0c7a11 */ /* 0x000fe200078010ff */
[----:B------:R-:W-:Y:S01]  /*2e60*/  STG.E [R26.64], R19 ;  /* 0x000000131a007986 */ /* 0x000fe2000c101924 */
[----:B------:R-:W-:-:S02]  /*2e70*/  IADD3 R4, P6, R25, R4, RZ ;  /* 0x0000000419047210 */ /* 0x000fc40007fde0ff */
[----:B------:R-:W-:Y:S02]  /*2e80*/  LEA.HI.X R13, R14, c[0x0][0x174], R13, 0x2, P0 ;  /* 0x00005d000e0d7a11 */ /* 0x000fe400000f140d */
[----:B------:R-:W-:Y:S02]  /*2e90*/  LEA R14, P0, R15, c[0x0][0x170], 0x2 ;  /* 0x00005c000f0e7a11 */ /* 0x000fe400078010ff */
[----:B------:R-:W-:Y:S01]  /*2ea0*/  LEA.HI.X.SX32 R25, R25, R2, 0x1, P6 ;  /* 0x0000000219197211 */ /* 0x000fe200030f0eff */
[----:B------:R-:W-:Y:S01]  /*2eb0*/  STG.E [R12.64], R11 ;  /* 0x0000000b0c007986 */ /* 0x000fe2000c101924 */
[----:B------:R-:W-:Y:S02]  /*2ec0*/  LEA.HI.X R15, R15, c[0x0][0x174], R16, 0x2, P0 ;  /* 0x00005d000f0f7a11 */ /* 0x000fe400000f1410 */
[C---:B------:R-:W-:Y:S02]  /*2ed0*/  LEA R16, P0, R17.reuse, c[0x0][0x170], 0x2 ;  /* 0x00005c0011107a11 */ /* 0x040fe400078010ff */
[----:B------:R-:W-:Y:S01]  /*2ee0*/  LEA R24, P1, R4, c[0x0][0x170], 0x2 ;  /* 0x00005c0004187a11 */ /* 0x000fe200078210ff */
[----:B------:R-:W-:Y:S01]  /*2ef0*/  STG.E [R14.64], R9 ;  /* 0x000000090e007986 */ /* 0x000fe2000c101924 */
[----:B------:R-:W-:-:S02]  /*2f00*/  LEA.HI.X R17, R17, c[0x0][0x174], R20, 0x2, P0 ;  /* 0x00005d0011117a11 */ /* 0x000fc400000f1414 */
[----:B------:R-:W-:Y:S02]  /*2f10*/  LEA R20, P0, R10, c[0x0][0x170], 0x2 ;  /* 0x00005c000a147a11 */ /* 0x000fe400078010ff */
[----:B------:R-:W-:Y:S01]  /*2f20*/  LEA.HI.X R25, R4, c[0x0][0x174], R25, 0x2, P1 ;  /* 0x00005d0004197a11 */ /* 0x000fe200008f1419 */
[----:B------:R-:W-:Y:S01]  /*2f30*/  STG.E [R16.64], R6 ;  /* 0x0000000610007986 */ /* 0x000fe2000c101924 */
[----:B------:R-:W-:Y:S02]  /*2f40*/  LEA.HI.X R21, R10, c[0x0][0x174], R21, 0x2, P0 ;  /* 0x00005d000a157a11 */ /* 0x000fe400000f1415 */
[----:B------:R-:W-:-:S03]  /*2f50*/  LEA R22, P0, R7, c[0x0][0x170], 0x2 ;  /* 0x00005c0007167a11 */ /* 0x000fc600078010ff */
[----:B------:R-:W-:Y:S01]  /*2f60*/  STG.E [R20.64], R5 ;  /* 0x0000000514007986 */ /* 0x000fe2000c101924 */
[----:B------:R-:W-:-:S05]  /*2f70*/  LEA.HI.X R23, R7, c[0x0][0x174], R8, 0x2, P0 ;  /* 0x00005d0007177a11 */ /* 0x000fca00000f1408 */
[----:B------:R-:W-:Y:S04]  /*2f80*/  STG.E [R22.64], R3 ;  /* 0x0000000316007986 */ /* 0x000fe8000c101924 */
[----:B------:R-:W-:Y:S01]  /*2f90*/  STG.E [R24.64], R0 ;  /* 0x0000000018007986 */ /* 0x000fe2000c101924 */
[----:B------:R-:W-:Y:S05]  /*2fa0*/  EXIT ;  /* 0x000000000000794d */ /* 0x000fea0003800000 */
.L_x_4772:
        /* <DEDUP_REMOVED lines=20> */
.L_x_4773:
[----:B------:R-:W-:Y:S01]  /*30f0*/  HFMA2.MMA R16, -RZ, RZ, 0, 1.847743988037109375e-06 ;  /* 0x0000001fff107435 */ /* 0x000fe200000001ff */
[----:B------:R-:W-:Y:S01]  /*3100*/  IMAD.MOV.U32 R14, RZ, RZ, -0x800001 ;  /* 0xff7fffffff0e7424 */ /* 0x000fe200078e00ff */
[----:B------:R-:W-:Y:S01]  /*3110*/  MOV R10, 0x3150 ;  /* 0x00003150000a7802 */ /* 0x000fe20000000f00 */
[----:B------:R-:W-:Y:S02]  /*3120*/  IMAD.MOV.U32 R15, RZ, RZ, 0x10 ;  /* 0x00000010ff0f7424 */ /* 0x000fe400078e00ff */
[----:B------:R-:W-:Y:S02]  /*3130*/  IMAD.MOV.U32 R17, RZ, RZ, -0x1 ;  /* 0xffffffffff117424 */ /* 0x000fe400078e00ff */
[----:B0-----:R-:W-:Y:S05]  /*3140*/  CALL.REL.NOINC `($__internal_114_$__cuda_sm70_shflsync_bfly_p) ;  /* 0x000001b000007944 */ /* 0x001fea0003c00000 */
[----:B-1----:R-:W-:Y:S01]  /*3150*/  IMAD.MOV.U32 R10, RZ, RZ, R15 ;  /* 0x000000ffff0a7224 */ /* 0x002fe200078e000f */
[----:B0-----:R-:W-:Y:S05]  /*3160*/  BRA `(.L_x_4805) ;  /* 0xffffd0a000007947 */ /* 0x001fea000383ffff */
.L_x_4774:
[----:B------:R-:W-:Y:S01]  /*3170*/  IMAD.MOV.U32 R14, RZ, RZ, R18 ;  /* 0x000000ffff0e7224 */ /* 0x000fe200078e0012 */
[----:B------:R-:W-:Y:S01]  /*3180*/  MOV R10, 0x31d0 ;  /* 0x000031d0000a7802 */ /* 0x000fe20000000f00 */
[----:B------:R-:W-:Y:S02]  /*3190*/  IMAD.MOV.U32 R15, RZ, RZ, 0x8 ;  /* 0x00000008ff0f7424 */ /* 0x000fe400078e00ff */
[----:B------:R-:W-:-:S02]  /*31a0*/  IMAD.MOV.U32 R16, RZ, RZ, 0x1f ;  /* 0x0000001fff107424 */ /* 0x000fc400078e00ff */
[----:B------:R-:W-:Y:S02]  /*31b0*/  IMAD.MOV.U32 R17, RZ, RZ, -0x1 ;  /* 0xffffffffff117424 */ /* 0x000fe400078e00ff */
[----:B0-----:R-:W-:Y:S05]  /*31c0*/  CALL.REL.NOINC `($__internal_114_$__cuda_sm70_shflsync_bfly_p) ;  /* 0x0000013000007944 */ /* 0x001fea0003c00000 */
[----:B01----:R-:W-:Y:S01]  /*31d0*/  FMNMX.FTZ R14, R18, R15, !PT ;  /* 0x0000000f120e7209 */ /* 0x003fe20007810000 */
[----:B------:R-:W-:Y:S01]  /*31e0*/  IMAD.MOV.U32 R15, RZ, RZ, 0x4 ;  /* 0x00000004ff0f7424 */ /* 0x000fe200078e00ff */
[----:B------:R-:W-:Y:S01]  /*31f0*/  MOV R17, 0xffffffff ;  /* 0xffffffff00117802 */ /* 0x000fe20000000f00 */
[----:B------:R-:W-:Y:S01]  /*3200*/  IMAD.MOV.U32 R16, RZ, RZ, 0x1f ;  /* 0x0000001fff107424 */ /* 0x000fe200078e00ff */
[----:B------:R-:W-:Y:S02]  /*3210*/  MOV R10, 0x3230 ;  /* 0x00003230000a7802 */ /* 0x000fe40000000f00 */
[----:B------:R-:W-:Y:S05]  /*3220*/  CALL.REL.NOINC `($__internal_114_$__cuda_sm70_shflsync_bfly_p) ;  /* 0x000000d000007944 */ /* 0x000fea0003c00000 */
[----:B01----:R-:W-:Y:S01]  /*3230*/  FMNMX.FTZ R14, R14, R15, !PT ;  /* 0x0000000f0e0e7209 */ /* 0x003fe20007810000 */
[----:B------:R-:W-:Y:S01]  /*3240*/  IMAD.MOV.U32 R15, RZ, RZ, 0x2 ;  /* 0x00000002ff0f7424 */ /* 0x000fe200078e00ff */
[----:B------:R-:W-:Y:S01]  /*3250*/  MOV R10, 0x3290 ;  /* 0x00003290000a7802 */ /* 0x000fe20000000f00 */
[----:B------:R-:W-:Y:S02]  /*3260*/  IMAD.MOV.U32 R16, RZ, RZ, 0x1f ;  /* 0x0000001fff107424 */ /* 0x000fe400078e00ff */
[----:B------:R-:W-:Y:S02]  /*3270*/  IMAD.MOV.U32 R17, RZ, RZ, -0x1 ;  /* 0xffffffffff117424 */ /* 0x000fe400078e00ff */
[----:B------:R-:W-:Y:S05]  /*3280*/  CALL.REL.NOINC `($__internal_114_$__cuda_sm70_shflsync_bfly_p) ;  /* 0x0000007000007944 */ /* 0x000fea0003c00000 */
[----:B01----:R-:W-:Y:S01]  /*3290*/  FMNMX.FTZ R14, R14, R15, !PT ;  /* 0x0000000f0e0e7209 */ /* 0x003fe20007810000 */
[----:B------:R-:W-:Y:S01]  /*32a0*/  IMAD.MOV.U32 R15, RZ, RZ, 0x1 ;  /* 0x00000001ff0f7424 */ /* 0x000fe200078e00ff */
[----:B------:R-:W-:Y:S01]  /*32b0*/  MOV R10, 0x32f0 ;  /* 0x000032f0000a7802 */ /* 0x000fe20000000f00 */
[----:B------:R-:W-:-:S02]  /*32c0*/  IMAD.MOV.U32 R16, RZ, RZ, 0x1f ;  /* 0x0000001fff107424 */ /* 0x000fc400078e00ff */
[----:B------:R-:W-:Y:S02]  /*32d0*/  IMAD.MOV.U32 R17, RZ, RZ, -0x1 ;  /* 0xffffffffff117424 */ /* 0x000fe400078e00ff */
[----:B------:R-:W-:Y:S05]  /*32e0*/  CALL.REL.NOINC `($__internal_114_$__cuda_sm70_shflsync_bfly_p) ;  /* 0x0000001000007944 */ /* 0x000fea0003c00000 */
[----:B01----:R-:W-:Y:S05]  /*32f0*/  BRA `(.L_x_4806) ;  /* 0xffffcfb000007947 */ /* 0x003fea000383ffff */
        .weak           $__internal_114_$__cuda_sm70_shflsync_bfly_p
        .type           $__internal_114_$__cuda_sm70_shflsync_bfly_p,@function
        .size           $__internal_114_$__cuda_sm70_shflsync_bfly_p,(.L_x_24775 - $__internal_114_$__cuda_sm70_shflsync_bfly_p)
$__internal_114_$__cuda_sm70_shflsync_bfly_p:
[----:B------:R-:W-:Y:S01]  /*3300*/  IMAD.MOV.U32 R11, RZ, RZ, 0x0 ;  /* 0x00000000ff0b7424 */ /* 0x000fe200078e00ff */
[----:B------:R-:W-:Y:S04]  /*3310*/  WARPSYNC R17 ;  /* 0x0000001100007348 */ /* 0x000fe80003800000 */
[----:B------:R0:W1:Y:S01]  /*3320*/  SHFL.BFLY PT, R15, R14, R15, R16 ;  /* 0x0c00000f0e0f7389 */ /* 0x00006200000e0010 */
[----:B------:R-:W-:Y:S05]  /*3330*/  RET.REL.NODEC R10 `(_ZN4vllm25paged_attention_v2_kernelIfhLi80ELi32ELi128ELNS_18Fp8KVCacheDataTypeE2ELb0ELi512EEEvPfS2_PT_PKS3_PKT0_S9_ifPKiSB_iPKfiiiSD_SD_iiiii) ;  /* 0xffffccc00a007950 */ /* 0x000fea0003c3ffff */
.L_x_4807:
        /* <DEDUP_REMOVED lines=12> */
.L_x_24775:


//--------------------- .text._ZN4vllm25paged_attention_v2_kernelIfhLi64ELi32ELi128ELNS_18Fp8KVCacheDataTypeE2ELb0ELi512EEEvPfS2_PT_PKS3_PKT0_S9_ifPKiSB_iPKfiiiSD_SD_iiiii --------------------------
	.section	.text._ZN4vllm25paged_attention_v2_kernelIfhLi64ELi32ELi128ELNS_18Fp8KVCacheDataTypeE2ELb0ELi512EEEvPfS2_PT_PKS3_PKT0_S9_ifPKiSB_iPKfiiiSD_SD_iiiii,"ax",@progbits
	.sectioninfo	@"SHI_REGISTERS=32"
	.align	128
        .global         _ZN4vllm25paged_attention_v2_kernelIfhLi64ELi32ELi128ELNS_18Fp8KVCacheDataTypeE2ELb0ELi512EEEvPfS2_PT_PKS3_PKT0_S9_ifPKiSB_iPKfiiiSD_SD_iiiii
        .type           _ZN4vllm25paged_attention_v2_kernelIfhLi64ELi32ELi128ELNS_18Fp8KVCacheDataTypeE2ELb0ELi512EEEvPfS2_PT_PKS3_PKT0_S9_ifPKiSB_iPKfiiiSD_SD_iiiii,@function
        .size           _ZN4vllm25paged_attention_v2_kernelIfhLi64ELi32ELi128ELNS_18Fp8KVCacheDataTypeE2ELb0ELi512EEEvPfS2_PT_PKS3_PKT0_S9_ifPKiSB_iPKfiiiSD_SD_iiiii,(.L_x_24776 - _ZN4vllm25paged_attention_v2_kernelIfhLi64ELi32ELi128ELNS_18Fp8KVCacheDataTypeE2ELb0ELi512EEEvPfS2_PT_PKS3_PKT0_S9_ifPKiSB_iPKfiiiSD_SD_iiiii)
        .other          _ZN4vllm25paged_attention_v2_kernelIfhLi64ELi32ELi128ELNS_18Fp8KVCacheDataTypeE2ELb0ELi512EEEvPfS2_PT_PKS3_PKT0_S9_ifPKiSB_iPKfiiiSD_SD_iiiii,@"STO_CUDA_ENTRY STV_DEFAULT"
_ZN4vllm25paged_attention_v2_kernelIfhLi64ELi32ELi128ELNS_18Fp8KVCacheDataTypeE2ELb0ELi512EEEvPfS2_PT_PKS3_PKT0_S9_ifPKiSB_iPKfiiiSD_SD_iiiii:
.text._ZN4vllm25paged_attention_v2_kernelIfhLi64ELi32ELi128ELNS_18Fp8KVCacheDataTypeE2ELb0ELi512EEEvPfS2_PT_PKS3_PKT0_S9_ifPKiSB_iPKfiiiSD_SD_iiiii:
        /* <DEDUP_REMOVED lines=33> */
.L_x_4841:
        /* <DEDUP_REMOVED lines=10> */
.L_x_4842:
        /* <DEDUP_REMOVED lines=35> */
.L_x_4815:
        /* <DEDUP_REMOVED lines=11> */
.L_x_4814:
[----:B------:R-:W-:Y:S05]  /*0590*/  BSYNC B1 ;  /* 0x0000000000017941 */ /* 0x000fea0003800000 */
.L_x_4813:
        /* <DEDUP_REMOVED lines=10> */
.L_x_4818:
        /* <DEDUP_REMOVED lines=100> */
.L_x_4817:
[----:B------:R-:W-:Y:S05]  /*0c80*/  BSYNC B1 ;  /* 0x0000000000017941 */ /* 0x000fea0003800000 */
.L_x_4816:
        /* <DEDUP_REMOVED lines=55> */
.L_x_4820:
[----:B------:R-:W-:Y:S05]  /*1000*/  BSYNC B1 ;  /* 0x0000000000017941 */ /* 0x000fea0003800000 */
.L_x_4819:
        /* <DEDUP_REMOVED lines=26> */
.L_x_4812:
[----:B------:R-:W-:Y:S05]  /*11b0*/  BSYNC B0 ;  /* 0x0000000000007941 */ /* 0x000fea0003800000 */
.L_x_4811:
        /* <DEDUP_REMOVED lines=43> */
.L_x_4825:
        /* <DEDUP_REMOVED lines=8> */
.L_x_4824:
[----:B------:R-:W-:Y:S05]  /*14f0*/  BSYNC B1 ;  /* 0x0000000000017941 */ /* 0x000fea0003800000 */
.L_x_4823:
        /* <DEDUP_REMOVED lines=10> */
.L_x_4828:
        /* <DEDUP_REMOVED lines=52> */
.L_x_4827:
[----:B------:R-:W-:Y:S05]  /*18e0*/  BSYNC B1 ;  /* 0x0000000000017941 */ /* 0x000fea0003800000 */
.L_x_4826:
        /* <DEDUP_REMOVED lines=31> */
.L_x_4830:
[----:B------:R-:W-:Y:S05]  /*1ae0*/  BSYNC B1 ;  /* 0x0000000000017941 */ /* 0x000fea0003800000 */
.L_x_4829:
        /* <DEDUP_REMOVED lines=14> */
.L_x_4822:
[----:B------:R-:W-:Y:S05]  /*1bd0*/  BSYNC B0 ;  /* 0x0000000000007941 */ /* 0x000fea0003800000 */
.L_x_4821:
[----:B------:R-:W-:Y:S01]  /*1be0*/  BAR.SYNC.DEFER_BLOCKING 0x0 ;  /* 0x0000000000007b1d */ /* 0x000fe20000010000 */
[----:B------:R-:W-:Y:S02]  /*1bf0*/  ISETP.NE.AND P4, PT, R7, RZ, PT ;  /* 0x000000ff0700720c */ /* 0x000fe40003f85270 */
[----:B-1----:R-:W-:Y:S02]  /*1c00*/  LOP3.LUT R3, R9, 0x7, RZ, 0xc0, !PT ;  /* 0x0000000709037812 */ /* 0x002fe400078ec0ff */
[----:B------:R-:W-:Y:S01]  /*1c10*/  LOP3.LUT R6, R7, 0xffffffc0, RZ, 0xc0, !PT ;  /* 0xffffffc007067812 */ /* 0x000fe200078ec0ff */
[----:B------:R-:W-:Y:S01]  /*1c20*/  BSSY B0, `(.L_x_4831) ;  /* 0x000001a000007945 */ /* 0x000fe20003800000 */
[----:B------:R-:W-:-:S02]  /*1c30*/  ISETP.NE.AND P0, PT, R3, RZ, PT ;  /* 0x000000ff0300720c */ /* 0x000fc40003f05270 */
[C---:B------:R-:W-:Y:S02]  /*1c40*/  LOP3.LUT R3, R7.reuse, 0xffffffe0, RZ, 0xc0, !PT ;  /* 0xffffffe007037812 */ /* 0x040fe400078ec0ff */
[----:B------:R-:W-:Y:S02]  /*1c50*/  ISETP.NE.OR P2, PT, R6, 0x40, P0 ;  /* 0x000000400600780c */ /* 0x000fe40000745670 */
[----:B------:R-:W-:Y:S02]  /*1c60*/  IADD3 R8, R7, 0x1f, RZ ;  /* 0x0000001f07087810 */ /* 0x000fe40007ffe0ff */
        /* <DEDUP_REMOVED lines=21> */
.L_x_4832:
[----:B------:R-:W-:Y:S05]  /*1dc0*/  BSYNC B0 ;  /* 0x0000000000007941 */ /* 0x000fea0003800000 */
.L_x_4831:
[----:B------:R-:W-:Y:S01]  /*1dd0*/  SHF.R.S32.HI R3, RZ, 0x3, R3 ;  /* 0x00000003ff037819 */ /* 0x000fe20000011403 */
[----:B------:R-:W-:Y:S01]  /*1de0*/  BAR.SYNC.DEFER_BLOCKING 0x0 ;  /* 0x0000000000007b1d */ /* 0x000fe20000010000 */
[C---:B------:R-:W-:Y:S01]  /*1df0*/  ISETP.GT.OR P4, PT, R7.reuse, 0x3f, P0 ;  /* 0x0000003f0700780c */ /* 0x040fe20000784670 */
[----:B------:R-:W-:Y:S01]  /*1e00*/  CS2R R24, SRZ ;  /* 0x0000000000187805 */ /* 0x000fe2000001ff00 */
[----:B------:R-:W-:Y:S01]  /*1e10*/  ISETP.GT.OR P5, PT, R7, 0x1f, P0 ;  /* 0x0000001f0700780c */ /* 0x000fe200007a4670 */
[----:B0-----:R-:W-:Y:S01]  /*1e20*/  CS2R R14, SRZ ;  /* 0x00000000000e7805 */ /* 0x001fe2000001ff00 */
[----:B------:R-:W-:Y:S01]  /*1e30*/  CS2R R16, SRZ ;  /* 0x0000000000107805 */ /* 0x000fe2000001ff00 */
[----:B------:R-:W-:Y:S01]  /*1e40*/  BSSY B0, `(.L_x_4833) ;  /* 0x0000019000007945 */ /* 0x000fe20003800000 */
[----:B------:R-:W-:Y:S01]  /*1e50*/  CS2R R22, SRZ ;  /* 0x0000000000167805 */ /* 0x000fe2000001ff00 */
[----:B------:R-:W-:Y:S01]  /*1e60*/  CS2R R12, SRZ ;  /* 0x00000000000c7805 */ /* 0x000fe2000001ff00 */
[----:B------:R-:W-:Y:S01]  /*1e70*/  CS2R R18, SRZ ;  /* 0x0000000000127805 */ /* 0x000fe2000001ff00 */
        /* <DEDUP_REMOVED lines=21> */
.L_x_4834:
[----:B------:R-:W-:Y:S05]  /*1fd0*/  BSYNC B0 ;  /* 0x0000000000007941 */ /* 0x000fea0003800000 */
.L_x_4833:
        /* <DEDUP_REMOVED lines=35> */
.L_x_4836:
[----:B------:R-:W-:Y:S05]  /*2210*/  BSYNC B0 ;  /* 0x0000000000007941 */ /* 0x000fea0003800000 */
.L_x_4835:
        /* <DEDUP_REMOVED lines=19> */
.L_x_4838:
[----:B------:R-:W-:Y:S05]  /*2350*/  BSYNC B0 ;  /* 0x0000000000007941 */ /* 0x000fea0003800000 */
.L_x_4837:
        /* <DEDUP_REMOVED lines=36> */
.L_x_4840:
[----:B------:R-:W-:Y:S05]  /*25a0*/  BSYNC B0 ;  /* 0x0000000000007941 */ /* 0x000fea0003800000 */
.L_x_4839:
[----:B------:R-:W-:Y:S06]  /*25b0*/  BAR.SYNC.DEFER_BLOCKING 0x0 ;  /* 0x0000000000007b1d */ /* 0x000fec0000010000 */
[----:B------:R-:W-:Y:S05]  /*25c0*/  @P1 EXIT ;  /* 0x000000000000194d */ /* 0x000fea0003800000 */
[----:B------:R-:W-:Y:S02]  /*25d0*/  IMAD R4, R4, c[0x0][0xc], RZ ;  /* 0x0000030004047a24 */ /* 0x000fe400078e02ff */
[----:B------:R-:W-:Y:S02]  /*25e0*/  IMAD R6, R0, c[0x0][0x14], RZ ;  /* 0x0000050000067a24 */ /* 0x000fe400078e02ff */
[----:B------:R-:W-:-:S02]  /*25f0*/  IMAD R0, R4, c[0x0][0x14], RZ ;  /* 0x0000050004007a24 */ /* 0x000fc400078e02ff */
[----:B01----:R-:W-:Y:S01]  /*2600*/  IMAD.SHL.U32 R2, R5, 0x40, RZ ;  /* 0x0000004005027824 */ /* 0x003fe200078e00ff */
        /* <DEDUP_REMOVED lines=10> */
[C---:B------:R-:W-:Y:S02]  /*26b0*/  LEA.HI.X.SX32 R5, R3.reuse, R0, 0x1, P0 ;  /* 0x0000000003057211 */ /* 0x040fe400000f0eff */
[C---:B------:R-:W-:Y:S02]  /*26c0*/  LEA R6, P0, R4.reuse, c[0x0][0x170], 0x2 ;  /* 0x00005c0004067a11 */ /* 0x040fe400078010ff */
[----:B------:R-:W-:Y:S02]  /*26d0*/  IADD3 R8, R3, 0x8, RZ ;  /* 0x0000000803087810 */ /* 0x000fe40007ffe0ff */
[----:B------:R-:W-:Y:S02]  /*26e0*/  LEA.HI.X R7, R4, c[0x0][0x174], R5, 0x2, P0 ;  /* 0x00005d0004077a11 */ /* 0x000fe400000f1405 */
[----:B------:R-:W-:Y:S02]  /*26f0*/  IADD3 R5, P0, R9, R2, RZ ;  /* 0x0000000209057210 */ /* 0x000fe40007f1e0ff */
[----:B------:R-:W-:Y:S01]  /*2700*/  IADD3 R10, R3, 0xc, RZ ;  /* 0x0000000c030a7810 */ /* 0x000fe20007ffe0ff */
[----:B------:R0:W-:Y:S01]  /*2710*/  STG.E [R6.64], R24 ;  /* 0x0000001806007986 */ /* 0x0001e2000c101924 */
[----:B------:R-:W-:-:S02]  /*2720*/  LEA.HI.X.SX32 R26, R9, R0, 0x1, P0 ;  /* 0x00000000091a7211 */ /* 0x000fc400000f0eff */
[C---:B------:R-:W-:Y:S02]  /*2730*/  LEA R4, P0, R5.reuse, c[0x0][0x170], 0x2 ;  /* 0x00005c0005047a11 */ /* 0x040fe400078010ff */
[-C--:B------:R-:W-:Y:S02]  /*2740*/  IADD3 R9, P1, R8, R2.reuse, RZ ;  /* 0x0000000208097210 */ /* 0x080fe40007f3e0ff */
[----:B------:R-:W-:Y:S02]  /*2750*/  IADD3 R11, P2, R10, R2, RZ ;  /* 0x000000020a0b7210 */ /* 0x000fe40007f5e0ff */
[----:B------:R-:W-:Y:S02]  /*2760*/  LEA.HI.X R5, R5, c[0x0][0x174], R26, 0x2, P0 ;  /* 0x00005d0005057a11 */ /* 0x000fe400000f141a */
[-C--:B------:R-:W-:Y:S02]  /*2770*/  LEA.HI.X.SX32 R28, R8, R0.reuse, 0x1, P1 ;  /* 0x00000000081c7211 */ /* 0x080fe400008f0eff */
[----:B------:R-:W-:Y:S01]  /*2780*/  LEA R8, P0, R9, c[0x0][0x170], 0x2 ;  /* 0x00005c0009087a11 */ /* 0x000fe200078010ff */
[----:B------:R-:W-:Y:S01]  /*2790*/  STG.E [R4.64], R14 ;  /* 0x0000000e04007986 */ /* 0x000fe2000c101924 */
[----:B------:R-:W-:-:S02]  /*27a0*/  LEA.HI.X.SX32 R26, R10, R0, 0x1, P2 ;  /* 0x000000000a1a7211 */ /* 0x000fc400010f0eff */
[----:B------:R-:W-:Y:S02]  /*27b0*/  LEA R10, P1, R11, c[0x0][0x170], 0x2 ;  /* 0x00005c000b0a7a11 */ /* 0x000fe400078210ff */
[----:B------:R-:W-:Y:S02]  /*27c0*/  LEA.HI.X R9, R9, c[0x0][0x174], R28, 0x2, P0 ;  /* 0x00005d0009097a11 */ /* 0x000fe400000f141c */
[C---:B0-----:R-:W-:Y:S02]  /*27d0*/  IADD3 R6, R3.reuse, 0x10, RZ ;  /* 0x0000001003067810 */ /* 0x041fe40007ffe0ff */
[----:B------:R-:W-:Y:S01]  /*27e0*/  IADD3 R28, R3, 0x14, RZ ;  /* 0x00000014031c7810 */ /* 0x000fe20007ffe0ff */
[----:B------:R0:W-:Y:S01]  /*27f0*/  STG.E [R8.64], R16 ;  /* 0x0000001008007986 */ /* 0x0001e2000c101924 */
[----:B------:R-:W-:Y:S02]  /*2800*/  LEA.HI.X R11, R11, c[0x0][0x174], R26, 0x2, P1 ;  /* 0x00005d000b0b7a11 */ /* 0x000fe400008f141a */
[----:B------:R-:W-:-:S02]  /*2810*/  IADD3 R7, P0, R6, R2, RZ ;  /* 0x0000000206077210 */ /* 0x000fc40007f1e0ff */
[C---:B------:R-:W-:Y:S01]  /*2820*/  IADD3 R24, P1, R28.reuse, R2, RZ ;  /* 0x000000021c187210 */ /* 0x040fe20007f3e0ff */
[----:B------:R1:W-:Y:S01]  /*2830*/  STG.E [R10.64], R22 ;  /* 0x000000160a007986 */ /* 0x0003e2000c101924 */
[C---:B------:R-:W-:Y:S02]  /*2840*/  IADD3 R26, R3.reuse, 0x1c, RZ ;  /* 0x0000001c031a7810 */ /* 0x040fe40007ffe0ff */
[-C--:B------:R-:W-:Y:S02]  /*2850*/  LEA.HI.X.SX32 R28, R28, R0.reuse, 0x1, P1 ;  /* 0x000000001c1c7211 */ /* 0x080fe400008f0eff */
[----:B0-----:R-:W-:Y:S02]  /*2860*/  IADD3 R9, R3, 0x18, RZ ;  /* 0x0000001803097810 */ /* 0x001fe40007ffe0ff */
[----:B------:R-:W-:Y:S02]  /*2870*/  LEA.HI.X.SX32 R8, R6, R0, 0x1, P0 ;  /* 0x0000000006087211 */ /* 0x000fe400000f0eff */
[----:B------:R-:W-:-:S02]  /*2880*/  LEA R4, P0, R7, c[0x0][0x170], 0x2 ;  /* 0x00005c0007047a11 */ /* 0x000fc400078010ff */
[----:B------:R-:W-:Y:S02]  /*2890*/  LEA R6, P1, R24, c[0x0][0x170], 0x2 ;  /* 0x00005c0018067a11 */ /* 0x000fe400078210ff */
[-C--:B------:R-:W-:Y:S02]  /*28a0*/  IADD3 R14, P2, R9, R2.reuse, RZ ;  /* 0x00000002090e7210 */ /* 0x080fe40007f5e0ff */
[----:B------:R-:W-:Y:S02]  /*28b0*/  IADD3 R16, P3, R26, R2, RZ ;  /* 0x000000021a107210 */ /* 0x000fe40007f7e0ff */
[----:B------:R-:W-:Y:S02]  /*28c0*/  LEA.HI.X R5, R7, c[0x0][0x174], R8, 0x2, P0 ;  /* 0x00005d0007057a11 */ /* 0x000fe400000f1408 */
[----:B------:R-:W-:Y:S02]  /*28d0*/  LEA.HI.X R7, R24, c[0x0][0x174], R28, 0x2, P1 ;  /* 0x00005d0018077a11 */ /* 0x000fe400008f141c */
[----:B------:R-:W-:Y:S01]  /*28e0*/  LEA.HI.X.SX32 R9, R9, R0, 0x1, P2 ;  /* 0x0000000009097211 */ /* 0x000fe200010f0eff */
[----:B------:R0:W-:Y:S01]  /*28f0*/  STG.E [R4.64], R12 ;  /* 0x0000000c04007986 */ /* 0x0001e2000c101924 */
[----:B------:R-:W-:-:S02]  /*2900*/  LEA R8, P0, R14, c[0x0][0x170], 0x2 ;  /* 0x00005c000e087a11 */ /* 0x000fc400078010ff */
[----:B-1----:R-:W-:Y:S01]  /*2910*/  LEA.HI.X.SX32 R11, R26, R0, 0x1, P3 ;  /* 0x000000001a0b7211 */ /* 0x002fe200018f0eff */
[----:B------:R-:W-:Y:S01]  /*2920*/  STG.E [R6.64], R17 ;  /* 0x0000001106007986 */ /* 0x000fe2000c101924 */
[----:B------:R-:W-:Y:S02]  /*2930*/  LEA R10, P1, R16, c[0x0][0x170], 0x2 ;  /* 0x00005c00100a7a11 */ /* 0x000fe400078210ff */
[----:B------:R-:W-:Y:S02]  /*2940*/  LEA.HI.X R9, R14, c[0x0][0x174], R9, 0x2, P0 ;  /* 0x00005d000e097a11 */ /* 0x000fe400000f1409 */
[----:B------:R-:W-:Y:S02]  /*2950*/  LEA.HI.X R11, R16, c[0x0][0x174], R11, 0x2, P1 ;  /* 0x00005d00100b7a11 */ /* 0x000fe400008f140b */
[C---:B------:R-:W-:Y:S01]  /*2960*/  IADD3 R26, R3.reuse, 0x20, RZ ;  /* 0x00000020031a7810 */ /* 0x040fe20007ffe0ff */
[----:B------:R1:W-:Y:S01]  /*2970*/  STG.E [R8.64], R15 ;  /* 0x0000000f08007986 */ /* 0x0003e2000c101924 */
[----:B------:R-:W-:-:S02]  /*2980*/  IADD3 R14, R3, 0x34, RZ ;  /* 0x00000034030e7810 */ /* 0x000fc40007ffe0ff */
[C---:B------:R-:W-:Y:S01]  /*2990*/  IADD3 R24, R3.reuse, 0x24, RZ ;  /* 0x0000002403187810 */ /* 0x040fe20007ffe0ff */
[----:B------:R2:W-:Y:S01]  /*29a0*/  STG.E [R10.64], R13 ;  /* 0x0000000d0a007986 */ /* 0x0005e2000c101924 */
[C---:B------:R-:W-:Y:S02]  /*29b0*/  IADD3 R28, R3.reuse, 0x30, RZ ;  /* 0x00000030031c7810 */ /* 0x040fe40007ffe0ff */
[C---:B------:R-:W-:Y:S02]  /*29c0*/  IADD3 R22, R3.reuse, 0x38, RZ ;  /* 0x0000003803167810 */ /* 0x040fe40007ffe0ff */
[C---:B------:R-:W-:Y:S02]  /*29d0*/  IADD3 R16, R3.reuse, 0x3c, RZ ;  /* 0x0000003c03107810 */ /* 0x040fe40007ffe0ff */
[----:B0-----:R-:W-:Y:S02]  /*29e0*/  IADD3 R5, P4, R24, R2, RZ ;  /* 0x0000000218057210 */ /* 0x001fe40007f9e0ff */
[----:B-1----:R-:W-:-:S02]  /*29f0*/  IADD3 R8, R3, 0x28, RZ ;  /* 0x0000002803087810 */ /* 0x002fc40007ffe0ff */
[-C--:B------:R-:W-:Y:S02]  /*2a00*/  IADD3 R17, P6, R16, R2.reuse, RZ ;  /* 0x0000000210117210 */ /* 0x080fe40007fde0ff */
[----:B--2---:R-:W-:Y:S02]  /*2a10*/  IADD3 R10, R3, 0x2c, RZ ;  /* 0x0000002c030a7810 */ /* 0x004fe40007ffe0ff */
[-C--:B------:R-:W-:Y:S02]  /*2a20*/  IADD3 R3, P5, R26, R2.reuse, RZ ;  /* 0x000000021a037210 */ /* 0x080fe40007fbe0ff */
[----:B------:R-:W-:Y:S02]  /*2a30*/  IADD3 R13, P0, R14, R2, RZ ;  /* 0x000000020e0d7210 */ /* 0x000fe40007f1e0ff */
[----:B------:R-:W-:Y:S02]  /*2a40*/  LEA.HI.X.SX32 R4, R26, R0, 0x1, P5 ;  /* 0x000000001a047211 */ /* 0x000fe400028f0eff */
[----:B------:R-:W-:-:S02]  /*2a50*/  IADD3 R7, P3, R8, R2, RZ ;  /* 0x0000000208077210 */ /* 0x000fc40007f7e0ff */
[-C--:B------:R-:W-:Y:S02]  /*2a60*/  IADD3 R9, P2, R10, R2.reuse, RZ ;  /* 0x000000020a097210 */ /* 0x080fe40007f5e0ff */
[-C--:B------:R-:W-:Y:S02]  /*2a70*/  IADD3 R11, P1, R28, R2.reuse, RZ ;  /* 0x000000021c0b7210 */ /* 0x080fe40007f3e0ff */
[----:B------:R-:W-:Y:S02]  /*2a80*/  IADD3 R15, P5, R22, R2, RZ ;  /* 0x00000002160f7210 */ /* 0x000fe40007fbe0ff */
[-C--:B------:R-:W-:Y:S02]  /*2a90*/  LEA.HI.X.SX32 R14, R14, R0.reuse, 0x1, P0 ;  /* 0x000000000e0e7211 */ /* 0x080fe400000f0eff */
[----:B------:R-:W-:Y:S02]  /*2aa0*/  LEA R2, P0, R3, c[0x0][0x170], 0x2 ;  /* 0x00005c0003027a11 */ /* 0x000fe400078010ff */
[----:B------:R-:W-:-:S02]  /*2ab0*/  LEA.HI.X.SX32 R6, R24, R0, 0x1, P4 ;  /* 0x0000000018067211 */ /* 0x000fc400020f0eff */
[----:B------:R-:W-:Y:S02]  /*2ac0*/  LEA.HI.X R3, R3, c[0x0][0x174], R4, 0x2, P0 ;  /* 0x00005d0003037a11 */ /* 0x000fe400000f1404 */
[C---:B------:R-:W-:Y:S02]  /*2ad0*/  LEA R4, P0, R5.reuse, c[0x0][0x170], 0x2 ;  /* 0x00005c0005047a11 */ /* 0x040fe400078010ff */
[-C--:B------:R-:W-:Y:S01]  /*2ae0*/  LEA.HI.X.SX32 R8, R8, R0.reuse, 0x1, P3 ;  /* 0x0000000008087211 */ /* 0x080fe200018f0eff */
[----:B------:R-:W-:Y:S01]  /*2af0*/  STG.E [R2.64], R18 ;  /* 0x0000001202007986 */ /* 0x000fe2000c101924 */
[----:B------:R-:W-:Y:S02]  /*2b00*/  LEA.HI.X R5, R5, c[0x0][0x174], R6, 0x2, P0 ;  /* 0x00005d0005057a11 */ /* 0x000fe400000f1406 */
[C---:B------:R-:W-:Y:S02]  /*2b10*/  LEA R6, P0, R7.reuse, c[0x0][0x170], 0x2 ;  /* 0x00005c0007067a11 */ /* 0x040fe400078010ff */
[----:B------:R-:W-:Y:S01]  /*2b20*/  LEA.HI.X.SX32 R10, R10, R0, 0x1, P2 ;  /* 0x000000000a0a7211 */ /* 0x000fe200010f0eff */
[----:B------:R-:W-:Y:S01]  /*2b30*/  STG.E [R4.64], R20 ;  /* 0x0000001404007986 */ /* 0x000fe2000c101924 */
[----:B------:R-:W-:-:S02]  /*2b40*/  LEA.HI.X R7, R7, c[0x0][0x174], R8, 0x2, P0 ;  /* 0x00005d0007077a11 */ /* 0x000fc400000f1408 */
        /* <DEDUP_REMOVED lines=9> */
[----:B------:R-:W-:Y:S01]  /*2be0*/  LEA.HI.X.SX32 R0, R16, R0, 0x1, P6 ;  /* 0x0000000010007211 */ /* 0x000fe200030f0eff */
[----:B------:R-:W-:Y:S01]  /*2bf0*/  STG.E [R10.64], R25 ;  /* 0x000000190a007986 */ /* 0x000fe2000c101924 */
[----:B------:R-:W-:Y:S02]  /*2c00*/  LEA.HI.X R13, R13, c[0x0][0x174], R14, 0x2, P0 ;  /* 0x00005d000d0d7a11 */ /* 0x000fe400000f140e */
[----:B------:R-:W-:Y:S02]  /*2c10*/  LEA R14, P0, R15, c[0x0][0x170], 0x2 ;  /* 0x00005c000f0e7a11 */ /* 0x000fe400078010ff */
[----:B------:R-:W-:Y:S01]  /*2c20*/  LEA R16, P1, R17, c[0x0][0x170], 0x2 ;  /* 0x00005c0011107a11 */ /* 0x000fe200078210ff */
[----:B------:R-:W-:Y:S01]  /*2c30*/  STG.E [R12.64], R23 ;  /* 0x000000170c007986 */ /* 0x000fe2000c101924 */
[----:B------:R-:W-:-:S02]  /*2c40*/  LEA.HI.X R15, R15, c[0x0][0x174], R22, 0x2, P0 ;  /* 0x00005d000f0f7a11 */ /* 0x000fc400000f1416 */
[----:B------:R-:W-:-:S03]  /*2c50*/  LEA.HI.X R17, R17, c[0x0][0x174], R0, 0x2, P1 ;  /* 0x00005d0011117a11 */ /* 0x000fc600008f1400 */
[----:B------:R-:W-:Y:S04]  /*2c60*/  STG.E [R14.64], R21 ;  /* 0x000000150e007986 */ /* 0x000fe8000c101924 */
[----:B------:R-:W-:Y:S01]  /*2c70*/  STG.E [R16.64], R19 ;  /* 0x0000001310007986 */ /* 0x000fe2000c101924 */
[----:B------:R-:W-:Y:S05]  /*2c80*/  EXIT ;  /* 0x000000000000794d */ /* 0x000fea0003800000 */
.L_x_4808:
        /* <DEDUP_REMOVED lines=20> */
.L_x_4809:
[----:B------:R-:W-:Y:S01]  /*2dd0*/  IMAD.MOV.U32 R14, RZ, RZ, -0x800001 ;  /* 0xff7fffffff0e7424 */ /* 0x000fe200078e00ff */
[----:B------:R-:W-:Y:S01]  /*2de0*/  MOV R12, 0x2e30 ;  /* 0x00002e30000c7802 */ /* 0x000fe20000000f00 */
[----:B------:R-:W-:Y:S02]  /*2df0*/  IMAD.MOV.U32 R11, RZ, RZ, 0x10 ;  /* 0x00000010ff0b7424 */ /* 0x000fe400078e00ff */
[----:B------:R-:W-:Y:S02]  /*2e00*/  IMAD.MOV.U32 R16, RZ, RZ, 0x1f ;  /* 0x0000001fff107424 */ /* 0x000fe400078e00ff */
[----:B------:R-:W-:Y:S02]  /*2e10*/  IMAD.MOV.U32 R17, RZ, RZ, -0x1 ;  /* 0xffffffffff117424 */ /* 0x000fe400078e00ff */
[----:B0-----:R-:W-:Y:S05]  /*2e20*/  CALL.REL.NOINC `($__internal_115_$__cuda_sm70_shflsync_bfly_p) ;  /* 0x000001a000007944 */ /* 0x001fea0003c00000 */
[----:B01----:R-:W-:Y:S05]  /*2e30*/  BRA `(.L_x_4841) ;  /* 0xffffd3d000007947 */ /* 0x003fea000383ffff */
.L_x_4810:
[----:B------:R-:W-:Y:S01]  /*2e40*/  MOV R11, 0x8 ;  /* 0x00000008000b7802 */ /* 0x000fe20000000f00 */
[----:B------:R-:W-:Y:S01]  /*2e50*/  IMAD.MOV.U32 R16, RZ, RZ, 0x1f ;  /* 0x0000001fff107424 */ /* 0x000fe200078e00ff */
[----:B------:R-:W-:Y:S01]  /*2e60*/  MOV R12, 0x2e90 ;  /* 0x00002e90000c7802 */ /* 0x000fe20000000f00 */
[----:B------:R-:W-:Y:S02]  /*2e70*/  IMAD.MOV.U32 R17, RZ, RZ, -0x1 ;  /* 0xffffffffff117424 */ /* 0x000fe400078e00ff */
[----:B0-----:R-:W-:Y:S05]  /*2e80*/  CALL.REL.NOINC `($__internal_115_$__cuda_sm70_shflsync_bfly_p) ;  /* 0x0000014000007944 */ /* 0x001fea0003c00000 */
[----:B01----:R-:W-:Y:S01]  /*2e90*/  FMNMX.FTZ R14, R14, R11, !PT ;  /* 0x0000000b0e0e7209 */ /* 0x003fe20007810000 */
[----:B------:R-:W-:Y:S01]  /*2ea0*/  IMAD.MOV.U32 R11, RZ, RZ, 0x4 ;  /* 0x00000004ff0b7424 */ /* 0x000fe200078e00ff */
[----:B------:R-:W-:Y:S01]  /*2eb0*/  MOV R17, 0xffffffff ;  /* 0xffffffff00117802 */ /* 0x000fe20000000f00 */
[----:B------:R-:W-:Y:S01]  /*2ec0*/  IMAD.MOV.U32 R16, RZ, RZ, 0x1f ;  /* 0x0000001fff107424 */ /* 0x000fe200078e00ff */
[----:B------:R-:W-:-:S02]  /*2ed0*/  MOV R12, 0x2ef0 ;  /* 0x00002ef0000c7802 */ /* 0x000fc40000000f00 */
[----:B------:R-:W-:Y:S05]  /*2ee0*/  CALL.REL.NOINC `($__internal_115_$__cuda_sm70_shflsync_bfly_p) ;  /* 0x000000e000007944 */ /* 0x000fea0003c00000 */
[----:B01----:R-:W-:Y:S01]  /*2ef0*/  FMNMX.FTZ R14, R14, R11, !PT ;  /* 0x0000000b0e0e7209 */ /* 0x003fe20007810000 */
[----:B------:R-:W-:Y:S01]  /*2f00*/  IMAD.MOV.U32 R11, RZ, RZ, 0x2 ;  /* 0x00000002ff0b7424 */ /* 0x000fe200078e00ff */
[----:B------:R-:W-:Y:S01]  /*2f10*/  MOV R12, 0x2f50 ;  /* 0x00002f50000c7802 */ /* 0x000fe20000000f00 */
[----:B------:R-:W-:-:S02]  /*2f20*/  IMAD.MOV.U32 R16, RZ, RZ, 0x1f ;  /* 0x0000001fff107424 */ /* 0x000fc400078e00ff */
[----:B------:R-:W-:Y:S02]  /*2f30*/  IMAD.MOV.U32 R17, RZ, RZ, -0x1 ;  /* 0xffffffffff117424 */ /* 0x000fe400078e00ff */
[----:B------:R-:W-:Y:S05]  /*2f40*/  CALL.REL.NOINC `($__internal_115_$__cuda_sm70_shflsync_bfly_p) ;  /* 0x0000008000007944 */ /* 0x000fea0003c00000 */
[----:B0-----:R-:W-:Y:S01]  /*2f50*/  HFMA2.MMA R16, -RZ, RZ, 0, 1.847743988037109375e-06 ;  /* 0x0000001fff107435 */ /* 0x001fe200000001ff */
[----:B-1----:R-:W-:Y:S01]  /*2f60*/  FMNMX.FTZ R14, R14, R11, !PT ;  /* 0x0000000b0e0e7209 */ /* 0x002fe20007810000 */
[----:B------:R-:W-:Y:S01]  /*2f70*/  IMAD.MOV.U32 R11, RZ, RZ, 0x1 ;  /* 0x00000001ff0b7424 */ /* 0x000fe200078e00ff */
[----:B------:R-:W-:Y:S01]  /*2f80*/  MOV R12, 0x2fb0 ;  /* 0x00002fb0000c7802 */ /* 0x000fe20000000f00 */
[----:B------:R-:W-:Y:S02]  /*2f90*/  IMAD.MOV.U32 R17, RZ, RZ, -0x1 ;  /* 0xffffffffff117424 */ /* 0x000fe400078e00ff */
[----:B------:R-:W-:Y:S05]  /*2fa0*/  CALL.REL.NOINC `($__internal_115_$__cuda_sm70_shflsync_bfly_p) ;  /* 0x0000002000007944 */ /* 0x000fea0003c00000 */
[----:B-1----:R-:W-:Y:S01]  /*2fb0*/  IMAD.MOV.U32 R13, RZ, RZ, R11 ;  /* 0x000000ffff0d7224 */ /* 0x002fe200078e000b */
[----:B0-----:R-:W-:Y:S05]  /*2fc0*/  BRA `(.L_x_4842) ;  /* 0xffffd2e000007947 */ /* 0x001fea000383ffff */
        .weak           $__internal_115_$__cuda_sm70_shflsync_bfly_p
        .type           $__internal_115_$__cuda_sm70_shflsync_bfly_p,@function
        .size           $__internal_115_$__cuda_sm70_shflsync_bfly_p,(.L_x_24776 - $__internal_115_$__cuda_sm70_shflsync_bfly_p)
$__internal_115_$__cuda_sm70_shflsync_bfly_p:
[----:B------:R-:W-:Y:S01]  /*2fd0*/  IMAD.MOV.U32 R13, RZ, RZ, 0x0 ;  /* 0x00000000ff0d7424 */ /* 0x000fe200078e00ff */
[----:B------:R-:W-:Y:S04]  /*2fe0*/  WARPSYNC R17 ;  /* 0x0000001100007348 */ /* 0x000fe80003800000 */
[----:B------:R0:W1:Y:S01]  /*2ff0*/  SHFL.BFLY PT, R11, R14, R11, R16 ;  /* 0x0c00000b0e0b7389 */ /* 0x00006200000e0010 */
[----:B------:R-:W-:Y:S05]  /*3000*/  RET.REL.NODEC R12 `(_ZN4vllm25paged_attention_v2_kernelIfhLi64ELi32ELi128ELNS_18Fp8KVCacheDataTypeE2ELb0ELi512EEEvPfS2_PT_PKS3_PKT0_S9_ifPKiSB_iPKfiiiSD_SD_iiiii) ;  /* 0xffffcff00c007950 */ /* 0x000fea0003c3ffff */
.L_x_4843:
        /* <DEDUP_REMOVED lines=15> */
.L_x_24776:


//--------------------- .text._ZN4vllm25paged_attention_v2_kernelIfhLi32ELi32ELi128ELNS_18Fp8KVCacheDataTypeE2ELb0ELi512EEEvPfS2_PT_PKS3_PKT0_S9_ifPKiSB_iPKfiiiSD_SD_iiiii --------------------------
	.section	.text._ZN4vllm25paged_attention_v2_kernelIfhLi32ELi32ELi128ELNS_18Fp8KVCacheDataTypeE2ELb0ELi512EEEvPfS2_PT_PKS3_PKT0_S9_ifPKiSB_iPKfiiiSD_SD_iiiii,"ax",@progbits
	.sectioninfo	@"SHI_REGISTERS=32"
	.align	128
        .global         _ZN4vllm25paged_attention_v2_kernelIfhLi32ELi32ELi128ELNS_18Fp8KVCacheDataTypeE2ELb0ELi512EEEvPfS2_PT_PKS3_PKT0_S9_ifPKiSB_iPKfiiiSD_SD_iiiii
        .type           _ZN4vllm25paged_attention_v2_kernelIfhLi32ELi32ELi128ELNS_18Fp8KVCacheDataTypeE2ELb0ELi512EEEvPfS2_PT_PKS3_PKT0_S9_ifPKiSB_iPKfiiiSD_SD_iiiii,@function
        .size           _ZN4vllm25paged_attention_v2_kernelIfhLi32ELi32ELi128ELNS_18Fp8KVCacheDataTypeE2ELb0ELi512EEEvPfS2_PT_PKS3_PKT0_S9_ifPKiSB_iPKfiiiSD_SD_iiiii,(.L_x_24777 - _ZN4vllm25paged_attention_v2_kernelIfhLi32ELi32ELi128ELNS_18Fp8KVCacheDataTypeE2ELb0ELi512EEEvPfS2_PT_PKS3_PKT0_S9_ifPKiSB_iPKfiiiSD_SD_iiiii)
        .other          _ZN4vllm25paged_attention_v2_kernelIfhLi32ELi32ELi128ELNS_18Fp8KVCacheDataTypeE2ELb0ELi512EEEvPfS2_PT_PKS3_PKT0_S9_ifPKiSB_iPKfiiiSD_SD_iiiii,@"STO_CUDA_ENTRY STV_DEFAULT"
_ZN4vllm25paged_attention_v2_kernelIfhLi32ELi32ELi128ELNS_18Fp8KVCacheDataTypeE2ELb0ELi512EEEvPfS2_PT_PKS3_PKT0_S9_ifPKiSB_iPKfiiiSD_SD_iiiii:
.text._ZN4vllm25paged_attention_v2_kernelIfhLi32ELi32ELi128ELNS_18Fp8KVCacheDataTypeE2ELb0ELi512EEEvPfS2_PT_PKS3_PKT0_S9_ifPKiSB_iPKfiiiSD_SD_iiiii:
        /* <DEDUP_REMOVED lines=33> */
.L_x_4873:
        /* <DEDUP_REMOVED lines=10> */
.L_x_4874:
        /* <DEDUP_REMOVED lines=35> */
.L_x_4851:
        /* <DEDUP_REMOVED lines=11> */
.L_x_4850:
[----:B------:R-:W-:Y:S05]  /*0590*/  BSYNC B1 ;  /* 0x0000000000017941 */ /* 0x000fea0003800000 */
.L_x_4849:
        /* <DEDUP_REMOVED lines=10> */
.L_x_4854:
        /* <DEDUP_REMOVED lines=100> */
.L_x_4853:
[----:B------:R-:W-:Y:S05]  /*0c80*/  BSYNC B1 ;  /* 0x0000000000017941 */ /* 0x000fea0003800000 */
.L_x_4852:
        /* <DEDUP_REMOVED lines=55> */
.L_x_4856:
[----:B------:R-:W-:Y:S05]  /*1000*/  BSYNC B1 ;  /* 0x0000000000017941 */ /* 0x000fea0003800000 */
.L_x_4855:
        /* <DEDUP_REMOVED lines=26> */
.L_x_4848:
[----:B------:R-:W-:Y:S05]  /*11b0*/  BSYNC B0 ;  /* 0x0000000000007941 */ /* 0x000fea0003800000 */
.L_x_4847:
        /* <DEDUP_REMOVED lines=43> */
.L_x_4861:
        /* <DEDUP_REMOVED lines=8> */
.L_x_4860:
[----:B------:R-:W-:Y:S05]  /*14f0*/  BSYNC B1 ;  /* 0x0000000000017941 */ /* 0x000fea0003800000 */
.L_x_4859:
        /* <DEDUP_REMOVED lines=10> */
.L_x_4864:
        /* <DEDUP_REMOVED lines=52> */
.L_x_4863:
[----:B------:R-:W-:Y:S05]  /*18e0*/  BSYNC B1 ;  /* 0x0000000000017941 */ /* 0x000fea0003800000 */
.L_x_4862:
        /* <DEDUP_REMOVED lines=31> */
.L_x_4866:
[----:B------:R-:W-:Y:S05]  /*1ae0*/  BSYNC B1 ;  /* 0x0000000000017941 */ /* 0x000fea0003800000 */
.L_x_4865:
        /* <DEDUP_REMOVED lines=14> */
.L_x_4858:
[----:B------:R-:W-:Y:S05]  /*1bd0*/  BSYNC B0 ;  /* 0x0000000000007941 */ /* 0x000fea0003800000 */
.L_x_4857:
        /* <DEDUP_REMOVED lines=31> */
.L_x_4868:
[----:B------:R-:W-:Y:S05]  /*1dd0*/  BSYNC B0 ;  /* 0x0000000000007941 */ /* 0x000fea0003800000 */
.L_x_4867:
[----:B------:R-:W-:Y:S01]  /*1de0*/  BAR.SYNC.DEFER_BLOCKING 0x0 ;  /* 0x0000000000007b1d */ /* 0x000fe20000010000 */
[----:B------:R-:W-:Y:S01]  /*1df0*/  SHF.R.S32.HI R4, RZ, 0x3, R10 ;  /* 0x00000003ff047819 */ /* 0x000fe2000001140a */
[----:B------:R-:W-:Y:S01]  /*1e00*/  HFMA2.MMA R27, -RZ, RZ, 0, 0 ;  /* 0x00000000ff1b7435 */ /* 0x000fe200000001ff */
[----:B------:R-:W-:Y:S01]  /*1e10*/  CS2R R20, SRZ ;  /* 0x0000000000147805 */ /* 0x000fe2000001ff00 */
[----:B------:R-:W-:Y:S01]  /*1e20*/  CS2R R18, SRZ ;  /* 0x0000000000127805 */ /* 0x000fe2000001ff00 */
[----:B------:R-:W-:Y:S01]  /*1e30*/  IMAD.MOV.U32 R29, RZ, RZ, RZ ;  /* 0x000000ffff1d7224 */ /* 0x000fe200078e00ff */
[----:B------:R-:W-:Y:S01]  /*1e40*/  MOV R23, RZ ;  /* 0x000000ff00177202 */ /* 0x000fe20000000f00 */
[----:B------:R-:W-:Y:S01]  /*1e50*/  IMAD.MOV.U32 R25, RZ, RZ, RZ ;  /* 0x000000ffff197224 */ /* 0x000fe200078e00ff */
[----:B------:R-:W-:Y:S01]  /*1e60*/  BSSY B0, `(.L_x_4869) ;  /* 0x000001d000007945 */ /* 0x000fe20003800000 */
[----:B0-----:R-:W-:Y:S01]  /*1e70*/  IMAD R6, R5, 0x20, R4 ;  /* 0x0000002005067824 */ /* 0x001fe200078e0204 */
        /* <DEDUP_REMOVED lines=27> */
.L_x_4870:
[----:B0-----:R-:W-:Y:S05]  /*2030*/  BSYNC B0 ;  /* 0x0000000000007941 */ /* 0x001fea0003800000 */
.L_x_4869:
        /* <DEDUP_REMOVED lines=8> */
[----:B------:R0:W-:Y:S04]  /*20c0*/  @!P5 STS [R6.X4], R21 ;  /* 0x000000150600d388 */ /* 0x0001e80000004800 */
        /* <DEDUP_REMOVED lines=19> */
.L_x_4872:
[----:B0-----:R-:W-:Y:S05]  /*2200*/  BSYNC B0 ;  /* 0x0000000000007941 */ /* 0x001fea0003800000 */
.L_x_4871:
        /* <DEDUP_REMOVED lines=13> */
[----:B------:R-:W-:Y:S02]  /*22e0*/  IADD3.X R22, R22, R3, R5, P1, P2 ;  /* 0x0000000316167210 */ /* 0x000fe40000fe4405 */
[----:B------:R-:W-:-:S02]  /*22f0*/  IADD3 R3, P5, R4, R17, RZ ;  /* 0x0000001104037210 */ /* 0x000fc40007fbe0ff */
[C---:B------:R-:W-:Y:S02]  /*2300*/  IADD3 R6, R4.reuse, 0x4, RZ ;  /* 0x0000000404067810 */ /* 0x040fe40007ffe0ff */
        /* <DEDUP_REMOVED lines=19> */
[-C--:B------:R-:W-:Y:S02]  /*2440*/  LEA.HI.X.SX32 R15, R15, R22.reuse, 0x1, P5 ;  /* 0x000000160f0f7211 */ /* 0x080fe400028f0eff */
[----:B------:R-:W-:Y:S02]  /*2450*/  LEA.HI.X.SX32 R22, R2, R22, 0x1, P6 ;  /* 0x0000001602167211 */ /* 0x000fe400030f0eff */
[----:B------:R-:W-:Y:S02]  /*2460*/  LEA R2, P0, R3, c[0x0][0x170], 0x2 ;  /* 0x00005c0003027a11 */ /* 0x000fe400078010ff */
[----:B------:R-:W-:-:S02]  /*2470*/  LEA R16, P1, R17, c[0x0][0x170], 0x2 ;  /* 0x00005c0011107a11 */ /* 0x000fc400078210ff */
[----:B------:R-:W-:Y:S02]  /*2480*/  LEA.HI.X R3, R3, c[0x0][0x174], R4, 0x2, P0 ;  /* 0x00005d0003037a11 */ /* 0x000fe400000f1404 */
[----:B------:R-:W-:Y:S02]  /*2490*/  LEA R4, P0, R5, c[0x0][0x170], 0x2 ;  /* 0x00005c0005047a11 */ /* 0x000fe400078010ff */
[----:B------:R-:W-:Y:S01]  /*24a0*/  LEA.HI.X R17, R17, c[0x0][0x174], R22, 0x2, P1 ;  /* 0x00005d0011117a11 */ /* 0x000fe200008f1416 */
[----:B------:R-:W-:Y:S01]  /*24b0*/  STG.E [R2.64], R20 ;  /* 0x0000001402007986 */ /* 0x000fe2000c101924 */
[----:B------:R-:W-:Y:S02]  /*24c0*/  LEA.HI.X R5, R5, c[0x0][0x174], R6, 0x2, P0 ;  /* 0x00005d0005057a11 */ /* 0x000fe400000f1406 */
[----:B------:R-:W-:-:S03]  /*24d0*/  LEA R6, P0, R7, c[0x0][0x170], 0x2 ;  /* 0x00005c0007067a11 */ /* 0x000fc600078010ff */
        /* <DEDUP_REMOVED lines=17> */
.L_x_4844:
[----:B------:R-:W-:Y:S01]  /*25f0*/  MOV R2, 0x0 ;  /* 0x0000000000027802 */ /* 0x000fe20000000f00 */
[----:B------:R-:W-:Y:S01]  /*2600*/  HFMA2.MMA R12, -RZ, RZ, 0, 5.9604644775390625e-08 ;  /* 0x00000001ff0c7435 */ /* 0x000fe200000001ff */
        /* <DEDUP_REMOVED lines=18> */
.L_x_4845:
[----:B------:R-:W-:Y:S01]  /*2730*/  HFMA2.MMA R11, -RZ, RZ, 0, 1.847743988037109375e-06 ;  /* 0x0000001fff0b7435 */ /* 0x000fe200000001ff */
[----:B------:R-:W-:Y:S01]  /*2740*/  MOV R15, 0xff7fffff ;  /* 0xff7fffff000f7802 */ /* 0x000fe20000000f00 */
[----:B------:R-:W-:Y:S01]  /*2750*/  IMAD.MOV.U32 R16, RZ, RZ, 0x10 ;  /* 0x00000010ff107424 */ /* 0x000fe200078e00ff */
[----:B------:R-:W-:Y:S01]  /*2760*/  MOV R12, 0x2790 ;  /* 0x00002790000c7802 */ /* 0x000fe20000000f00 */
[----:B------:R-:W-:Y:S02]  /*2770*/  IMAD.MOV.U32 R18, RZ, RZ, -0x1 ;  /* 0xffffffffff127424 */ /* 0x000fe400078e00ff */
[----:B0-----:R-:W-:Y:S05]  /*2780*/  CALL.REL.NOINC `($__internal_116_$__cuda_sm70_shflsync_bfly_p) ;  /* 0x000001b000007944 */ /* 0x001fea0003c00000 */
[----:B01----:R-:W-:Y:S05]  /*2790*/  BRA `(.L_x_4873) ;  /* 0xffffda7000007947 */ /* 0x003fea000383ffff */
.L_x_4846:
[----:B------:R-:W-:Y:S01]  /*27a0*/  HFMA2.MMA R11, -RZ, RZ, 0, 1.847743988037109375e-06 ;  /* 0x0000001fff0b7435 */ /* 0x000fe200000001ff */
[----:B------:R-:W-:Y:S01]  /*27b0*/  MOV R15, R20 ;  /* 0x00000014000f7202 */ /* 0x000fe20000000f00 */
[----:B------:R-:W-:Y:S01]  /*27c0*/  IMAD.MOV.U32 R16, RZ, RZ, 0x8 ;  /* 0x00000008ff107424 */ /* 0x000fe200078e00ff */
[----:B------:R-:W-:Y:S01]  /*27d0*/  MOV R12, 0x2800 ;  /* 0x00002800000c7802 */ /* 0x000fe20000000f00 */
[----:B------:R-:W-:Y:S02]  /*27e0*/  IMAD.MOV.U32 R18, RZ, RZ, -0x1 ;  /* 0xffffffffff127424 */ /* 0x000fe400078e00ff */
[----:B0-----:R-:W-:Y:S05]  /*27f0*/  CALL.REL.NOINC `($__internal_116_$__cuda_sm70_shflsync_bfly_p) ;  /* 0x0000014000007944 */ /* 0x001fea0003c00000 */
[----:B01----:R-:W-:Y:S01]  /*2800*/  FMNMX.FTZ R15, R20, R11, !PT ;  /* 0x0000000b140f7209 */ /* 0x003fe20007810000 */
[----:B------:R-:W-:Y:S01]  /*2810*/  IMAD.MOV.U32 R11, RZ, RZ, 0x1f ;  /* 0x0000001fff0b7424 */ /* 0x000fe200078e00ff */
[----:B------:R-:W-:-:S02]  /*2820*/  MOV R16, 0x4 ;  /* 0x0000000400107802 */ /* 0x000fc40000000f00 */
[----:B------:R-:W-:Y:S02]  /*2830*/  MOV R18, 0xffffffff ;  /* 0xffffffff00127802 */ /* 0x000fe40000000f00 */
[----:B------:R-:W-:Y:S02]  /*2840*/  MOV R12, 0x2860 ;  /* 0x00002860000c7802 */ /* 0x000fe40000000f00 */
[----:B------:R-:W-:Y:S05]  /*2850*/  CALL.REL.NOINC `($__internal_116_$__cuda_sm70_shflsync_bfly_p) ;  /* 0x000000e000007944 */ /* 0x000fea0003c00000 */
[----:B01----:R-:W-:Y:S01]  /*2860*/  FMNMX.FTZ R15, R15, R11, !PT ;  /* 0x0000000b0f0f7209 */ /* 0x003fe20007810000 */
[----:B------:R-:W-:Y:S01]  /*2870*/  HFMA2.MMA R11, -RZ, RZ, 0, 1.847743988037109375e-06 ;  /* 0x0000001fff0b7435 */ /* 0x000fe200000001ff */
[----:B------:R-:W-:Y:S01]  /*2880*/  IMAD.MOV.U32 R16, RZ, RZ, 0x2 ;  /* 0x00000002ff107424 */ /* 0x000fe200078e00ff */
[----:B------:R-:W-:Y:S01]  /*2890*/  MOV R12, 0x28c0 ;  /* 0x000028c0000c7802 */ /* 0x000fe20000000f00 */
[----:B------:R-:W-:-:S03]  /*28a0*/  IMAD.MOV.U32 R18, RZ, RZ, -0x1 ;  /* 0xffffffffff127424 */ /* 0x000fc600078e00ff */
[----:B------:R-:W-:Y:S05]  /*28b0*/  CALL.REL.NOINC `($__internal_116_$__cuda_sm70_shflsync_bfly_p) ;  /* 0x0000008000007944 */ /* 0x000fea0003c00000 */
[----:B01----:R-:W-:Y:S01]  /*28c0*/  FMNMX.FTZ R15, R15, R11, !PT ;  /* 0x0000000b0f0f7209 */ /* 0x003fe20007810000 */
[----:B------:R-:W-:Y:S01]  /*28d0*/  IMAD.MOV.U32 R11, RZ, RZ, 0x1f ;  /* 0x0000001fff0b7424 */ /* 0x000fe200078e00ff */
[----:B------:R-:W-:Y:S02]  /*28e0*/  MOV R16, 0x1 ;  /* 0x0000000100107802 */ /* 0x000fe40000000f00 */
[----:B------:R-:W-:-:S02]  /*28f0*/  MOV R18, 0xffffffff ;  /* 0xffffffff00127802 */ /* 0x000fc40000000f00 */
[----:B------:R-:W-:Y:S02]  /*2900*/  MOV R12, 0x2920 ;  /* 0x00002920000c7802 */ /* 0x000fe40000000f00 */
[----:B------:R-:W-:Y:S05]  /*2910*/  CALL.REL.NOINC `($__internal_116_$__cuda_sm70_shflsync_bfly_p) ;  /* 0x0000002000007944 */ /* 0x000fea0003c00000 */
[----:B01----:R-:W-:Y:S01]  /*2920*/  IMAD.MOV.U32 R16, RZ, RZ, R11 ;  /* 0x000000ffff107224 */ /* 0x003fe200078e000b */
[----:B------:R-:W-:Y:S05]  /*2930*/  BRA `(.L_x_4874) ;  /* 0xffffd97000007947 */ /* 0x000fea000383ffff */
        .weak           $__internal_116_$__cuda_sm70_shflsync_bfly_p
        .type           $__internal_116_$__cuda_sm70_shflsync_bfly_p,@function
        .size           $__internal_116_$__cuda_sm70_shflsync_bfly_p,(.L_x_24777 - $__internal_116_$__cuda_sm70_shflsync_bfly_p)
$__internal_116_$__cuda_sm70_shflsync_bfly_p:
[----:B------:R-:W-:Y:S01]  /*2940*/  HFMA2.MMA R13, -RZ, RZ, 0, 0 ;  /* 0x00000000ff0d7435 */ /* 0x000fe200000001ff */
[----:B------:R-:W-:Y:S04]  /*2950*/  WARPSYNC R18 ;  /* 0x0000001200007348 */ /* 0x000fe80003800000 */
[----:B------:R0:W1:Y:S01]  /*2960*/  SHFL.BFLY PT, R11, R15, R16, R11 ;  /* 0x0c0000100f0b7389 */ /* 0x00006200000e000b */
[----:B------:R-:W-:Y:S05]  /*2970*/  RET.REL.NODEC R12 `(_ZN4vllm25paged_attention_v2_kernelIfhLi32ELi32ELi128ELNS_18Fp8KVCacheDataTypeE2ELb0ELi512EEEvPfS2_PT_PKS3_PKT0_S9_ifPKiSB_iPKfiiiSD_SD_iiiii) ;  /* 0xffffd6800c007950 */ /* 0x000fea0003c3ffff */
.L_x_4875:
        /* <DEDUP_REMOVED lines=16> */
.L_x_24777:


//--------------------- .text._ZN4vllm25paged_attention_v2_kernelIfhLi256ELi32ELi128ELNS_18Fp8KVCacheDataTypeE2ELb1ELi512EEEvPfS2_PT_PKS3_PKT0_S9_ifPKiSB_iPKfiiiSD_SD_iiiii --------------------------
	.section	.text._ZN4vllm25paged_attention_v2_kernelIfhLi256ELi32ELi128ELNS_18Fp8KVCacheDataTypeE2ELb1ELi512EEEvPfS2_PT_PKS3_PKT0_S9_ifPKiSB_iPKfiiiSD_SD_iiiii,"ax",@progbits
	.sectioninfo	@"SHI_REGISTERS=83"
	.align	128
        .global         _ZN4vllm25paged_attention_v2_kernelIfhLi256ELi32ELi128ELNS_18Fp8KVCacheDataTypeE2ELb1ELi512EEEvPfS2_PT_PKS3_PKT0_S9_ifPKiSB_iPKfiiiSD_SD_iiiii
        .type           _ZN4vllm25paged_attention_v2_kernelIfhLi256ELi32ELi128ELNS_18Fp8KVCacheDataTypeE2ELb1ELi512EEEvPfS2_PT_PKS3_PKT0_S9_ifPKiSB_iPKfiiiSD_SD_iiiii,@function
        .size           _ZN4vllm25paged_attention_v2_kernelIfhLi256ELi32ELi128ELNS_18Fp8KVCacheDataTypeE2ELb1ELi512EEEvPfS2_PT_PKS3_PKT0_S9_ifPKiSB_iPKfiiiSD_SD_iiiii,(.L_x_24778 - _ZN4vllm25paged_attention_v2_kernelIfhLi256ELi32ELi128ELNS_18Fp8KVCacheDataTypeE2ELb1ELi512EEEvPfS2_PT_PKS3_PKT0_S9_ifPKiSB_iPKfiiiSD_SD_iiiii)
        .other          _ZN4vllm25paged_attention_v2_kernelIfhLi256ELi32ELi128ELNS_18Fp8KVCacheDataTypeE2ELb1ELi512EEEvPfS2_PT_PKS3_PKT0_S9_ifPKiSB_iPKfiiiSD_SD_iiiii,@"STO_CUDA_ENTRY STV_DEFAULT"
_ZN4vllm25paged_attention_v2_kernelIfhLi256ELi32ELi128ELNS_18Fp8KVCacheDataTypeE2ELb1ELi512EEEvPfS2_PT_PKS3_PKT0_S9_ifPKiSB_iPKfiiiSD_SD_iiiii:
.text._ZN4vllm25paged_attention_v2_kernelIfhLi256ELi32ELi128ELNS_18Fp8KVCacheDataTypeE2ELb1ELi512EEEvPfS2_PT_PKS3_PKT0_S9_ifPKiSB_iPKfiiiSD_SD_iiiii:
        /* <DEDUP_REMOVED lines=10> */
[----:B------:R-:W-:Y:S01]  /*00a0*/  IABS R19, c[0x0][0x1e4] ;  /* 0x0000790000137a13 */ /* 0x000fe20000000000 */
[----:B------:R-:W0:Y:S01]  /*00b0*/  S2R R23, SR_TID.X ;  /* 0x0000000000177919 */ /* 0x000e220000002100 */
[----:B------:R-:W-:Y:S01]  /*00c0*/  IADD3 R8, R9, -0x1, RZ ;  /* 0xffffffff09087810 */ /* 0x000fe20007ffe0ff */
[----:B------:R-:W-:Y:S01]  /*00d0*/  IMAD.MOV.U32 R10, RZ, RZ, c[0x0][0x1e8] ;  /* 0x00007a00ff0a7624 */ /* 0x000fe200078e00ff */
[----:B------:R-:W1:Y:S01]  /*00e0*/  I2F.RP R0, R19 ;  /* 0x0000001300007306 */ /* 0x000e620000209400 */
[----:B------:R-:W-:Y:S07]  /*00f0*/  BAR.SYNC.DEFER_BLOCKING 0x0 ;  /* 0x0000000000007b1d */ /* 0x000fee0000010000 */
[----:B-1----:R-:W1:Y:S02]  /*0100*/  MUFU.RCP R0, R0 ;  /* 0x0000000000007308 */ /* 0x002e640000001000 */
[----:B-1----:R-:W-:-:S06]  /*0110*/  IADD3 R6, R0, 0xffffffe, RZ ;  /* 0x0ffffffe00067810 */ /* 0x002fcc0007ffe0ff */
[----:B------:R1:W2:Y:S02]  /*0120*/  F2I.FTZ.U32.TRUNC.NTZ R7, R6 ;  /* 0x0000000600077305 */ /* 0x0002a4000021f000 */
[----:B-1----:R-:W-:Y:S02]  /*0130*/  IMAD.MOV.U32 R6, RZ, RZ, RZ ;  /* 0x000000ffff067224 */ /* 0x002fe400078e00ff */
[----:B--2---:R-:W-:-:S04]  /*0140*/  IMAD.MOV R2, RZ, RZ, -R7 ;  /* 0x000000ffff027224 */ /* 0x004fc800078e0a07 */
[----:B------:R-:W-:Y:S01]  /*0150*/  IMAD R5, R2, R19, RZ ;  /* 0x0000001302057224 */ /* 0x000fe200078e02ff */
[----:B------:R-:W-:Y:S02]  /*0160*/  IABS R2, R8 ;  /* 0x0000000800027213 */ /* 0x000fe40000000000 */
[----:B------:R-:W-:Y:S01]  /*0170*/  LOP3.LUT R8, R8, c[0x0][0x1e4], RZ, 0x3c, !PT ;  /* 0x0000790008087a12 */ /* 0x000fe200078e3cff */
[----:B------:R-:W-:Y:S02]  /*0180*/  IMAD.HI.U32 R16, R7, R5, R6 ;  /* 0x0000000507107227 */ /* 0x000fe400078e0006 */
[----:B------:R-:W1:Y:S01]  /*0190*/  S2R R6, SR_CTAID.X ;  /* 0x0000000000067919 */ /* 0x000e620000002500 */
[----:B------:R-:W-:Y:S02]  /*01a0*/  ISETP.GE.AND P2, PT, R8, RZ, PT ;  /* 0x000000ff0800720c */ /* 0x000fe40003f46270 */
[----:B0-----:R-:W-:Y:S01]  /*01b0*/  SHF.R.S32.HI R8, RZ, 0x1f, R23 ;  /* 0x0000001fff087819 */ /* 0x001fe20000011417 */
[----:B------:R-:W-:-:S03]  /*01c0*/  IMAD.HI.U32 R7, R16, R2, RZ ;  /* 0x0000000210077227 */ /* 0x000fc600078e00ff */
[----:B------:R-:W-:Y:S02]  /*01d0*/  LEA.HI R8, R8, R23, RZ, 0x5 ;  /* 0x0000001708087211 */ /* 0x000fe400078f28ff */
[----:B------:R-:W-:Y:S02]  /*01e0*/  IADD3 R0, -R7, RZ, RZ ;  /* 0x000000ff07007210 */ /* 0x000fe40007ffe1ff */
[----:B------:R-:W-:Y:S02]  /*01f0*/  LOP3.LUT R12, R8, 0xffffffe0, RZ, 0xc0, !PT ;  /* 0xffffffe0080c7812 */ /* 0x000fe400078ec0ff */
[----:B------:R-:W-:Y:S01]  /*0200*/  SHF.R.S32.HI R55, RZ, 0x5, R8 ;  /* 0x00000005ff377819 */ /* 0x000fe20000011408 */
        /* <DEDUP_REMOVED lines=11> */
[----:B------:R-:W-:-:S05]  /*02c0*/  IMNMX R2, R13, R2, PT ;  /* 0x000000020d027217 */ /* 0x000fca0003800200 */
[----:B------:R-:W-:Y:S02]  /*02d0*/  IMAD R0, R3, -0x10, R2 ;  /* 0xfffffff003007824 */ /* 0x000fe400078e0202 */
[----:B------:R-:W-:Y:S02]  /*02e0*/  @P0 IADD3 R7, R7, 0x1, RZ ;  /* 0x0000000107070810 */ /* 0x000fe40007ffe0ff */
[----:B------:R-:W-:Y:S02]  /*02f0*/  ISETP.GT.AND P0, PT, R10, -0x1, PT ;  /* 0xffffffff0a00780c */ /* 0x000fe40003f04270 */
[----:B------:R-:W-:Y:S01]  /*0300*/  LEA R0, R0, R11, 0x5 ;  /* 0x0000000b00007211 */ /* 0x000fe200078e28ff */
[----:B------:R-:W-:-:S03]  /*0310*/  IMAD.MOV.U32 R5, RZ, RZ, R7 ;  /* 0x000000ffff057224 */ /* 0x000fc600078e0007 */
[----:B------:R-:W-:Y:S01]  /*0320*/  IMNMX R10, R9, R0, PT ;  /* 0x00000000090a7217 */ /* 0x000fe20003800200 */
[----:B------:R-:W-:Y:S01]  /*0330*/  @!P2 IMAD.MOV R5, RZ, RZ, -R5 ;  /* 0x000000ffff05a224 */ /* 0x000fe200078e0a05 */
[----:B------:R-:W-:Y:S02]  /*0340*/  IADD3 R0, -R12, R23, RZ ;  /* 0x000000170c007210 */ /* 0x000fe40007ffe1ff */
[----:B------:R-:W-:Y:S01]  /*0350*/  @!P1 LOP3.LUT R5, RZ, c[0x0][0x1e4], RZ, 0x33, !PT ;  /* 0x00007900ff059a12 */ /* 0x000fe200078e33ff */
[----:B------:R-:W-:Y:S02]  /*0360*/  IMAD.IADD R10, R10, 0x1, -R11 ;  /* 0x000000010a0a7824 */ /* 0x000fe400078e0a0b */
        /* <DEDUP_REMOVED lines=20> */
[----:B------:R-:W-:-:S04]  /*04b0*/  IABS R12, R6 ;  /* 0x00000006000c7213 */ /* 0x000fc80000000000 */
        /* <DEDUP_REMOVED lines=36> */
.L_x_4876:
[----:B-1----:R-:W-:-:S04]  /*0700*/  IMAD.MOV.U32 R7, RZ, RZ, c[0x0][0xc] ;  /* 0x00000300ff077624 */ /* 0x002fc800078e00ff */
[----:B------:R-:W-:-:S04]  /*0710*/  IMAD R7, R7, c[0x0][0x1d8], R6 ;  /* 0x0000760007077a24 */ /* 0x000fc800078e0206 */
[----:B------:R-:W-:-:S03]  /*0720*/  IMAD R8, R7, c[0x0][0x1e8], RZ ;  /* 0x00007a0007087a24 */ /* 0x000fc600078e02ff */
.L_x_4877:
        /* <DEDUP_REMOVED lines=20> */
.L_x_4881:
        /* <DEDUP_REMOVED lines=36> */
.L_x_4879:
[----:B------:R-:W-:Y:S05]  /*0ab0*/  BSYNC B7 ;  /* 0x0000000000077941 */ /* 0x000fea0003800000 */
.L_x_4878:
[----:B------:R-:W-:Y:S05]  /*0ac0*/  BRA.DIV ~URZ, `(.L_x_4882) ;  /* 0x000058227f007947 */ /* 0x000fea000b800000 */
[----:B------:R-:W-:-:S05]  /*0ad0*/  IMAD.MOV.U32 R12, RZ, RZ, -0x800001 ;  /* 0xff7fffffff0c7424 */ /* 0x000fca00078e00ff */
.L_x_4920:
        /* <DEDUP_REMOVED lines=10> */
.L_x_4921:
        /* <DEDUP_REMOVED lines=35> */
.L_x_4888:
        /* <DEDUP_REMOVED lines=11> */
.L_x_4887:
[----:B------:R-:W-:Y:S05]  /*0e60*/  BSYNC B1 ;  /* 0x0000000000017941 */ /* 0x000fea0003800000 */
.L_x_4886:
        /* <DEDUP_REMOVED lines=10> */
.L_x_4891:
        /* <DEDUP_REMOVED lines=100> */
.L_x_4890:
[----:B------:R-:W-:Y:S05]  /*1550*/  BSYNC B1 ;  /* 0x0000000000017941 */ /* 0x000fea0003800000 */
.L_x_4889:
        /* <DEDUP_REMOVED lines=55> */
.L_x_4893:
[----:B------:R-:W-:Y:S05]  /*18d0*/  BSYNC B1 ;  /* 0x0000000000017941 */ /* 0x000fea0003800000 */
.L_x_4892:
        /* <DEDUP_REMOVED lines=26> */
.L_x_4885:
[----:B------:R-:W-:Y:S05]  /*1a80*/  BSYNC B0 ;  /* 0x0000000000007941 */ /* 0x000fea0003800000 */
.L_x_4884:
        /* <DEDUP_REMOVED lines=21> */
[----:B0-----:R-:W-:-:S05]  /*1be0*/  FADD.FTZ R15, R14, R15 ;  /* 0x0000000f0e0f7221 */ /* 0x001fca0000010000 */
[----:B------:R0:W1:Y:S01]  /*1bf0*/  SHFL.IDX PT, R39, R15, RZ, 0x1f ;  /* 0x00001fff0f277589 */ /* 0x00006200000e0000 */
        /* <DEDUP_REMOVED lines=15> */
[----:B-1----:R-:W-:-:S04]  /*1cf0*/  FADD.FTZ R9, R39, 9.9999999747524270788e-07 ;  /* 0x358637bd27097421 */ /* 0x002fc80000010000 */
[----:B------:R1:W2:Y:S08]  /*1d00*/  MUFU.RCP R38, R9 ;  /* 0x0000000900267308 */ /* 0x0002b00000001000 */
[----:B------:R-:W-:Y:S05]  /*1d10*/  @!P0 BRA `(.L_x_4897) ;  /* 0x000000b000008947 */ /* 0x000fea0003800000 */
[----:B-1----:R-:W-:Y:S01]  /*1d20*/  IMAD.MOV.U32 R9, RZ, RZ, R13 ;  /* 0x000000ffff097224 */ /* 0x002fe200078e000d */
[----:B------:R-:W-:Y:S01]  /*1d30*/  LEA R13, R23, 0x20, 0x2 ;  /* 0x00000020170d7811 */ /* 0x000fe200078e10ff */
[----:B------:R-:W-:-:S04]  /*1d40*/  IMAD.MOV.U32 R11, RZ, RZ, R23 ;  /* 0x000000ffff0b7224 */ /* 0x000fc800078e0017 */
.L_x_4898:
[----:B------:R-:W1:Y:S01]  /*1d50*/  LDS R14, [R13] ;  /* 0x000000000d0e7984 */ /* 0x000e620000000800 */
[----:B------:R-:W-:-:S02]  /*1d60*/  IADD3 R9, R9, -0x1, RZ ;  /* 0xffffffff09097810 */ /* 0x000fc40007ffe0ff */
[----:B------:R-:W-:Y:S02]  /*1d70*/  IADD3 R11, R11, 0x80, RZ ;  /* 0x000000800b0b7810 */ /* 0x000fe40007ffe0ff */
[----:B------:R-:W-:Y:S01]  /*1d80*/  ISETP.NE.AND P0, PT, R9, RZ, PT ;  /* 0x000000ff0900720c */ /* 0x000fe20003f05270 */
[----:B-12---:R-:W-:-:S05]  /*1d90*/  FMUL.FTZ R14, R14, R38 ;  /* 0x000000260e0e7220 */ /* 0x006fca0000410000 */
[----:B------:R1:W-:Y:S02]  /*1da0*/  STS [R13], R14 ;  /* 0x0000000e0d007388 */ /* 0x0003e40000000800 */
[----:B-1----:R-:W-:-:S05]  /*1db0*/  IADD3 R13, R13, 0x200, RZ ;  /* 0x000002000d0d7810 */ /* 0x002fca0007ffe0ff */
[----:B------:R-:W-:Y:S05]  /*1dc0*/  @P0 BRA `(.L_x_4898) ;  /* 0xffffff8000000947 */ /* 0x000fea000383ffff */
.L_x_4897:
[----:B------:R-:W-:Y:S05]  /*1dd0*/  BSYNC B1 ;  /* 0x0000000000017941 */ /* 0x000fea0003800000 */
.L_x_4896:
[----:B------:R-:W-:Y:S05]  /*1de0*/  @!P2 BRA `(.L_x_4895) ;  /* 0x000006c00000a947 */ /* 0x000fea0003800000 */
[----:B-1----:R-:W-:Y:S01]  /*1df0*/  IADD3 R9, R10, -R11, RZ ;  /* 0x8000000b0a097210 */ /* 0x002fe20007ffe0ff */
        /* <DEDUP_REMOVED lines=8> */
.L_x_4901:
[----:B------:R-:W1:Y:S01]  /*1e80*/  LDS R13, [R9+-0x400] ;  /* 0xfffc0000090d7984 */ /* 0x000e620000000800 */
[----:B------:R-:W-:-:S03]  /*1e90*/  IADD3 R11, R11, 0x800, RZ ;  /* 0x000008000b0b7810 */ /* 0x000fc60007ffe0ff */
[----:B0-----:R-:W0:Y:S01]  /*1ea0*/  LDS R15, [R9+-0x200] ;  /* 0xfffe0000090f7984 */ /* 0x001e220000000800 */
[----:B------:R-:W-:-:S03]  /*1eb0*/  ISETP.GE.AND P2, PT, R11, R40, PT ;  /* 0x000000280b00720c */ /* 0x000fc60003f46270 */
[----:B------:R-:W3:Y:S04]  /*1ec0*/  LDS R17, [R9] ;  /* 0x0000000009117984 */ /* 0x000ee80000000800 */
[----:B------:R-:W4:Y:S04]  /*1ed0*/  LDS R19, [R9+0x200] ;  /* 0x0002000009137984 */ /* 0x000f280000000800 */
[----:B------:R-:W5:Y:S04]  /*1ee0*/  LDS R21, [R9+0x400] ;  /* 0x0004000009157984 */ /* 0x000f680000000800 */
[----:B------:R-:W2:Y:S04]  /*1ef0*/  LDS R24, [R9+0x600] ;  /* 0x0006000009187984 */ /* 0x000ea80000000800 */
[----:B------:R-:W-:Y:S04]  /*1f00*/  LDS R25, [R9+0x800] ;  /* 0x0008000009197984 */ /* 0x000fe80000000800 */
[----:B------:R-:W2:Y:S04]  /*1f10*/  LDS R26, [R9+0xa00] ;  /* 0x000a0000091a7984 */ /* 0x000ea80000000800 */
[----:B------:R-:W2:Y:S04]  /*1f20*/  LDS R27, [R9+0xc00] ;  /* 0x000c0000091b7984 */ /* 0x000ea80000000800 */
[----:B------:R-:W2:Y:S04]  /*1f30*/  LDS R29, [R9+0xe00] ;  /* 0x000e0000091d7984 */ /* 0x000ea80000000800 */
[----:B------:R-:W2:Y:S02]  /*1f40*/  LDS R31, [R9+0x1000] ;  /* 0x00100000091f7984 */ /* 0x000ea40000000800 */
[----:B-12---:R-:W-:-:S02]  /*1f50*/  FMUL.FTZ R14, R38, R13 ;  /* 0x0000000d260e7220 */ /* 0x006fc40000410000 */
[----:B------:R-:W1:Y:S01]  /*1f60*/  LDS R33, [R9+0x1200] ;  /* 0x0012000009217984 */ /* 0x000e620000000800 */
[----:B0-----:R-:W-:-:S03]  /*1f70*/  FMUL.FTZ R16, R38, R15 ;  /* 0x0000000f26107220 */ /* 0x001fc60000410000 */
[----:B------:R-:W0:Y:S01]  /*1f80*/  LDS R34, [R9+0x1400] ;  /* 0x0014000009227984 */ /* 0x000e220000000800 */
        /* <DEDUP_REMOVED lines=17> */
[----:B-1----:R-:W-:-:S03]  /*20a0*/  FMUL.FTZ R16, R38, R33 ;  /* 0x0000002126107220 */ /* 0x002fc60000410000 */
[----:B------:R-:W-:Y:S01]  /*20b0*/  STS [R9+0x600], R24 ;  /* 0x0006001809007388 */ /* 0x000fe20000000800 */
[----:B0-----:R-:W-:-:S03]  /*20c0*/  FMUL.FTZ R34, R38, R34 ;  /* 0x0000002226227220 */ /* 0x001fc60000410000 */
        /* <DEDUP_REMOVED lines=15> */
.L_x_4900:
[----:B------:R-:W-:Y:S05]  /*21c0*/  BSYNC B1 ;  /* 0x0000000000017941 */ /* 0x000fea0003800000 */
.L_x_4899:
[----:B------:R-:W-:Y:S01]  /*21d0*/  IMAD.IADD R13, R10, 0x1, -R11 ;  /* 0x000000010a0d7824 */ /* 0x000fe200078e0a0b */
[----:B------:R-:W-:Y:S04]  /*21e0*/  BSSY B1, `(.L_x_4902) ;  /* 0x000001e000017945 */ /* 0x000fe80003800000 */
[----:B------:R-:W-:-:S13]  /*21f0*/  ISETP.GT.AND P2, PT, R13, 0x200, PT ;  /* 0x000002000d00780c */ /* 0x000fda0003f44270 */
[----:B------:R-:W-:Y:S05]  /*2200*/  @!P2 BRA `(.L_x_4903) ;  /* 0x000001b00000a947 */ /* 0x000fea0003800000 */
[----:B------:R-:W1:Y:S01]  /*2210*/  LDS R13, [R9+-0x400] ;  /* 0xfffc0000090d7984 */ /* 0x000e620000000800 */
[----:B------:R-:W-:Y:S02]  /*2220*/  PLOP3.LUT P0, PT, PT, PT, PT, 0x8, 0x0 ;  /* 0x000000000000781c */ /* 0x000fe40003f0e170 */
[----:B------:R-:W-:Y:S01]  /*2230*/  IADD3 R11, R11, 0x400, RZ ;  /* 0x000004000b0b7810 */ /* 0x000fe20007ffe0ff */
[----:B0-----:R-:W0:Y:S04]  /*2240*/  LDS R15, [R9+-0x200] ;  /* 0xfffe0000090f7984 */ /* 0x001e280000000800 */
[----:B------:R-:W3:Y:S04]  /*2250*/  LDS R17, [R9] ;  /* 0x0000000009117984 */ /* 0x000ee80000000800 */
[----:B------:R-:W4:Y:S04]  /*2260*/  LDS R19, [R9+0x200] ;  /* 0x0002000009137984 */ /* 0x000f280000000800 */
[----:B------:R-:W5:Y:S04]  /*2270*/  LDS R21, [R9+0x400] ;  /* 0x0004000009157984 */ /* 0x000f680000000800 */
[----:B------:R-:W2:Y:S04]  /*2280*/  LDS R24, [R9+0x600] ;  /* 0x0006000009187984 */ /* 0x000ea80000000800 */
[----:B------:R-:W2:Y:S04]  /*2290*/  LDS R25, [R9+0x800] ;  /* 0x0008000009197984 */ /* 0x000ea80000000800 */
[----:B------:R-:W2:Y:S02]  /*22a0*/  LDS R27, [R9+0xa00] ;  /* 0x000a0000091b7984 */ /* 0x000ea40000000800 */
[----:B-12---:R-:W-:-:S02]  /*22b0*/  FMUL.FTZ R14, R38, R13 ;  /* 0x0000000d260e7220 */ /* 0x006fc40000410000 */
[----:B0-----:R-:W-:-:S03]  /*22c0*/  FMUL.FTZ R16, R38, R15 ;  /* 0x0000000f26107220 */ /* 0x001fc60000410000 */
        /* <DEDUP_REMOVED lines=15> */
.L_x_4903:
[----:B------:R-:W-:Y:S05]  /*23c0*/  BSYNC B1 ;  /* 0x0000000000017941 */ /* 0x000fea0003800000 */
.L_x_4902:
[----:B------:R-:W-:-:S13]  /*23d0*/  ISETP.LT.OR P0, PT, R11, R10, P0 ;  /* 0x0000000a0b00720c */ /* 0x000fda0000701670 */
[----:B------:R-:W-:Y:S05]  /*23e0*/  @!P0 BRA `(.L_x_4895) ;  /* 0x000000c000008947 */ /* 0x000fea0003800000 */
[----:B------:R-:W1:Y:S04]  /*23f0*/  LDS R10, [R9+-0x400] ;  /* 0xfffc0000090a7984 */ /* 0x000e680000000800 */
[----:B------:R-:W3:Y:S04]  /*2400*/  LDS R11, [R9+-0x200] ;  /* 0xfffe0000090b7984 */ /* 0x000ee80000000800 */
[----:B------:R-:W4:Y:S04]  /*2410*/  LDS R13, [R9] ;  /* 0x00000000090d7984 */ /* 0x000f280000000800 */
[----:B0-----:R-:W0:Y:S01]  /*2420*/  LDS R15, [R9+0x200] ;  /* 0x00020000090f7984 */ /* 0x001e220000000800 */
[----:B-12---:R-:W-:-:S02]  /*2430*/  FMUL.FTZ R10, R10, R38 ;  /* 0x000000260a0a7220 */ /* 0x006fc40000410000 */
[----:B---3--:R-:W-:-:S03]  /*2440*/  FMUL.FTZ R14, R11, R38 ;  /* 0x000000260b0e7220 */ /* 0x008fc60000410000 */
[----:B------:R1:W-:Y:S01]  /*2450*/  STS [R9+-0x400], R10 ;  /* 0xfffc000a09007388 */ /* 0x0003e20000000800 */
[----:B----4-:R-:W-:-:S03]  /*2460*/  FMUL.FTZ R16, R13, R38 ;  /* 0x000000260d107220 */ /* 0x010fc60000410000 */
[----:B------:R1:W-:Y:S01]  /*2470*/  STS [R9+-0x200], R14 ;  /* 0xfffe000e09007388 */ /* 0x0003e20000000800 */
[----:B0-----:R-:W-:-:S03]  /*2480*/  FMUL.FTZ R18, R15, R38 ;  /* 0x000000260f127220 */ /* 0x001fc60000410000 */
[----:B------:R1:W-:Y:S04]  /*2490*/  STS [R9], R16 ;  /* 0x0000001009007388 */ /* 0x0003e80000000800 */
[----:B------:R1:W-:Y:S02]  /*24a0*/  STS [R9+0x200], R18 ;  /* 0x0002001209007388 */ /* 0x0003e40000000800 */
.L_x_4895:
[----:B------:R-:W-:Y:S05]  /*24b0*/  BSYNC B0 ;  /* 0x0000000000007941 */ /* 0x000fea0003800000 */
.L_x_4894:
[----:B------:R-:W-:Y:S01]  /*24c0*/  BAR.SYNC.DEFER_BLOCKING 0x0 ;  /* 0x0000000000007b1d */ /* 0x000fe20000010000 */
[----:B------:R-:W-:-:S05]  /*24d0*/  ISETP.NE.AND P0, PT, R23, RZ, PT ;  /* 0x000000ff1700720c */ /* 0x000fca0003f05270 */
[----:B------:R-:W-:Y:S08]  /*24e0*/  BSSY B0, `(.L_x_4904) ;  /* 0x0000012000007945 */ /* 0x000ff00003800000 */
[----:B------:R-:W-:Y:S05]  /*24f0*/  @P0 BRA `(.L_x_4905) ;  /* 0x0000010000000947 */ /* 0x000fea0003800000 */
[----:B------:R-:W-:Y:S01]  /*2500*/  IMAD R4, R4, c[0x0][0xc], RZ ;  /* 0x0000030004047a24 */ /* 0x000fe200078e02ff */
[----:B-1----:R-:W-:Y:S01]  /*2510*/  SHF.R.S32.HI R10, RZ, 0x1f, R3 ;  /* 0x0000001fff0a7819 */ /* 0x002fe20000011403 */
        /* <DEDUP_REMOVED lines=11> */
[----:B0-----:R-:W-:-:S03]  /*25d0*/  IADD3.X R15, R3, c[0x0][0x164], RZ, P2, !PT ;  /* 0x00005900030f7a10 */ /* 0x001fc600017fe4ff */
[----:B------:R0:W-:Y:S04]  /*25e0*/  STG.E [R10.64], R12 ;  /* 0x0000000c0a007986 */ /* 0x0001e8000c101924 */
[----:B------:R0:W-:Y:S02]  /*25f0*/  STG.E [R14.64], R39 ;  /* 0x000000270e007986 */ /* 0x0001e4000c101924 */
.L_x_4905:
[----:B------:R-:W-:Y:S05]  /*2600*/  BSYNC B0 ;  /* 0x0000000000007941 */ /* 0x000fea0003800000 */
.L_x_4904:
        /* <DEDUP_REMOVED lines=11> */
[----:B------:R0:W3:Y:S01]  /*26c0*/  F2I.FTZ.U32.TRUNC.NTZ R11, R10 ;  /* 0x0000000a000b7305 */ /* 0x0000e2000021f000 */
[----:B-1----:R-:W-:-:S07]  /*26d0*/  IADD3 R12, R4, 0xffffffe, RZ ;  /* 0x0ffffffe040c7810 */ /* 0x002fce0007ffe0ff */
[----:B------:R1:W4:Y:S01]  /*26e0*/  F2I.FTZ.U32.TRUNC.NTZ R13, R12 ;  /* 0x0000000c000d7305 */ /* 0x000322000021f000 */
[----:B0-----:R-:W-:Y:S01]  /*26f0*/  IMAD.MOV.U32 R10, RZ, RZ, RZ ;  /* 0x000000ffff0a7224 */ /* 0x001fe200078e00ff */
[----:B---3--:R-:W-:Y:S01]  /*2700*/  IADD3 R9, RZ, -R11, RZ ;  /* 0x8000000bff097210 */ /* 0x008fe20007ffe0ff */
[----:B-1----:R-:W-:-:S04]  /*2710*/  HFMA2.MMA R12, -RZ, RZ, 0, 0 ;  /* 0x00000000ff0c7435 */ /* 0x002fc800000001ff */
[----:B------:R-:W-:Y:S02]  /*2720*/  IMAD R3, R9, R14, RZ ;  /* 0x0000000e09037224 */ /* 0x000fe400078e02ff */
[----:B----4-:R-:W-:Y:S02]  /*2730*/  IMAD.MOV R15, RZ, RZ, -R13 ;  /* 0x000000ffff0f7224 */ /* 0x010fe400078e0a0d */
[----:B------:R-:W-:Y:S01]  /*2740*/  IMAD.HI.U32 R16, R11, R3, R10 ;  /* 0x000000030b107227 */ /* 0x000fe200078e000a */
[----:B------:R-:W-:Y:S02]  /*2750*/  IABS R3, c[0x0][0x1e4] ;  /* 0x0000790000037a13 */ /* 0x000fe40000000000 */
[----:B------:R-:W-:Y:S01]  /*2760*/  IADD3 R10, R5, -c[0x0][0x1dc], RZ ;  /* 0x80007700050a7a10 */ /* 0x000fe20007ffe0ff */
[----:B------:R-:W-:-:S04]  /*2770*/  IMAD R9, R15, R18, RZ ;  /* 0x000000120f097224 */ /* 0x000fc800078e02ff */
[----:B------:R-:W-:-:S04]  /*2780*/  IMAD.HI.U32 R9, R13, R9, R12 ;  /* 0x000000090d097227 */ /* 0x000fc800078e000c */
[----:B------:R-:W-:Y:S02]  /*2790*/  IMAD.MOV.U32 R12, RZ, RZ, R3 ;  /* 0x000000ffff0c7224 */ /* 0x000fe400078e0003 */
.L_x_4909:
        /* <DEDUP_REMOVED lines=33> */
.L_x_4907:
[----:B------:R-:W-:Y:S05]  /*29b0*/  BSYNC B6 ;  /* 0x0000000000067941 */ /* 0x000fea0003800000 */
.L_x_4906:
[----:B------:R-:W-:Y:S05]  /*29c0*/  BRA.DIV ~URZ, `(.L_x_4910) ;  /* 0x00003b427f007947 */ /* 0x000fea000b800000 */
[----:B------:R-:W-:-:S05]  /*29d0*/  MOV R2, RZ ;  /* 0x000000ff00027202 */ /* 0x000fca0000000f00 */
.L_x_4922:
[----:B------:R-:W-:Y:S01]  /*29e0*/  FADD.FTZ R67, RZ, R2 ;  /* 0x00000002ff437221 */ /* 0x000fe20000010000 */
[----:B------:R-:W-:Y:S05]  /*29f0*/  BRA.DIV ~URZ, `(.L_x_4911) ;  /* 0x00003b927f007947 */ /* 0x000fea000b800000 */
[----:B------:R-:W3:Y:S01]  /*2a00*/  SHFL.BFLY PT, R2, R67, 0x2, 0x1f ;  /* 0x0c401f0043027f89 */ /* 0x000ee200000e0000 */
        /* <DEDUP_REMOVED lines=13> */
[----:B012---:R-:W-:Y:S01]  /*2ae0*/  CS2R R38, SRZ ;  /* 0x0000000000267805 */ /* 0x007fe2000001ff00 */
        /* <DEDUP_REMOVED lines=9> */
[----:B---3--:R-:W-:Y:S01]  /*2b80*/  FADD.FTZ R2, R67, R2 ;  /* 0x0000000243027221 */ /* 0x008fe20000010000 */
[----:B------:R-:W-:Y:S01]  /*2b90*/  HFMA2.MMA R67, -RZ, RZ, 0, 0 ;  /* 0x00000000ff437435 */ /* 0x000fe200000001ff */
[----:B------:R-:W-:Y:S01]  /*2ba0*/  IMAD.MOV.U32 R22, RZ, RZ, RZ ;  /* 0x000000ffff167224 */ /* 0x000fe200078e00ff */
[----:B------:R-:W-:Y:S01]  /*2bb0*/  CS2R R20, SRZ ;  /* 0x0000000000147805 */ /* 0x000fe2000001ff00 */
[----:B------:R-:W-:Y:S01]  /*2bc0*/  CS2R R12, SRZ ;  /* 0x00000000000c7805 */ /* 0x000fe2000001ff00 */
[----:B------:R-:W0:Y:S01]  /*2bd0*/  SHFL.BFLY PT, R3, R2, 0x1, 0x1f ;  /* 0x0c201f0002037f89 */ /* 0x000e2200000e0000 */
[----:B------:R-:W-:Y:S01]  /*2be0*/  CS2R R10, SRZ ;  /* 0x00000000000a7805 */ /* 0x000fe2000001ff00 */
[----:B------:R-:W-:Y:S01]  /*2bf0*/  CS2R R8, SRZ ;  /* 0x0000000000087805 */ /* 0x000fe2000001ff00 */
[----:B------:R-:W-:Y:S01]  /*2c00*/  CS2R R18, SRZ ;  /* 0x0000000000127805 */ /* 0x000fe2000001ff00 */
[----:B------:R-:W-:Y:S01]  /*2c10*/  CS2R R16, SRZ ;  /* 0x0000000000107805 */ /* 0x000fe2000001ff00 */
[----:B------:R-:W-:Y:S01]  /*2c20*/  CS2R R14, SRZ ;  /* 0x00000000000e7805 */ /* 0x000fe2000001ff00 */
[----:B------:R-:W-:-:S02]  /*2c30*/  IMAD.MOV.U32 R68, RZ, RZ, RZ ;  /* 0x000000ffff447224 */ /* 0x000fc400078e00ff */
[----:B0-----:R-:W-:Y:S02]  /*2c40*/  FADD.FTZ R66, R2, R3 ;  /* 0x0000000302427221 */ /* 0x001fe40000010000 */
[----:B------:R-:W-:Y:S02]  /*2c50*/  CS2R R2, SRZ ;  /* 0x0000000000027805 */ /* 0x000fe4000001ff00 */
.L_x_4923:
[----:B------:R-:W-:Y:S01]  /*2c60*/  LOP3.LUT R69, R0, 0x7, RZ, 0xc0, !PT ;  /* 0x0000000700457812 */ /* 0x000fe200078ec0ff */
[----:B------:R-:W0:Y:S01]  /*2c70*/  S2R R70, SR_TID.X ;  /* 0x0000000000467919 */ /* 0x000e220000002100 */
[----:B------:R-:W-:Y:S01]  /*2c80*/  LOP3.LUT R23, R23, 0xffffffc0, RZ, 0xc0, !PT ;  /* 0xffffffc017177812 */ /* 0x000fe200078ec0ff */
[----:B------:R-:W-:Y:S02]  /*2c90*/  WARPSYNC 0xffffffff ;  /* 0xffffffff00007948 */ /* 0x000fe40003800000 */
[----:B------:R-:W-:Y:S01]  /*2ca0*/  BAR.SYNC.DEFER_BLOCKING 0x0 ;  /* 0x0000000000007b1d */ /* 0x000fe20000010000 */
[----:B------:R-:W-:Y:S01]  /*2cb0*/  ISETP.NE.AND P0, PT, R69, RZ, PT ;  /* 0x000000ff4500720c */ /* 0x000fe20003f05270 */
[----:B------:R-:W-:-:S03]  /*2cc0*/  IMAD.SHL.U32 R55, R55, 0x100, RZ ;  /* 0x0000010037377824 */ /* 0x000fc600078e00ff */
[----:B------:R-:W-:Y:S01]  /*2cd0*/  ISETP.NE.OR P0, PT, R23, 0x40, P0 ;  /* 0x000000401700780c */ /* 0x000fe20000705670 */
[----:B------:R-:W-:Y:S01]  /*2ce0*/  BSSY B0, `(.L_x_4912) ;  /* 0x0000047000007945 */ /* 0x000fe20003800000 */
[----:B------:R-:W-:-:S11]  /*2cf0*/  FADD.FTZ R23, R68, R67 ;  /* 0x0000004344177221 */ /* 0x000fd60000010000 */
[----:B------:R-:W-:Y:S05]  /*2d00*/  @P0 BRA `(.L_x_4913) ;  /* 0x0000044000000947 */ /* 0x000fea0003800000 */
[----:B------:R-:W-:Y:S02]  /*2d10*/  SHF.R.S32.HI R67, RZ, 0x1f, R0 ;  /* 0x0000001fff437819 */ /* 0x000fe40000011400 */
[----:B------:R-:W-:Y:S02]  /*2d20*/  MOV R69, RZ ;  /* 0x000000ff00457202 */ /* 0x000fe40000000f00 */
        /* <DEDUP_REMOVED lines=66> */
.L_x_4913:
[----:B------:R-:W-:Y:S05]  /*3150*/  BSYNC B0 ;  /* 0x0000000000007941 */ /* 0x000fea0003800000 */
.L_x_4912:
[----:B------:R-:W-:Y:S01]  /*3160*/  BAR.SYNC.DEFER_BLOCKING 0x0 ;  /* 0x0000000000007b1d */ /* 0x000fe20000010000 */
[----:B------:R-:W-:-:S02]  /*3170*/  ISETP.NE.AND P0, PT, R69, RZ, PT ;  /* 0x000000ff4500720c */ /* 0x000fc40003f05270 */
[C---:B0-----:R-:W-:Y:S02]  /*3180*/  IADD3 R68, R70.reuse, 0x1f, RZ ;  /* 0x0000001f46447810 */ /* 0x041fe40007ffe0ff */
[C---:B------:R-:W-:Y:S01]  /*3190*/  ISETP.GT.OR P1, PT, R70.reuse, 0x3f, P0 ;  /* 0x0000003f4600780c */ /* 0x040fe20000724670 */
[----:B------:R-:W-:Y:S01]  /*31a0*/  BSSY B0, `(.L_x_4914) ;  /* 0x0000089000007945 */ /* 0x000fe20003800000 */
[----:B-1----:R-:W-:Y:S02]  /*31b0*/  LOP3.LUT R67, R70, 0xffffffe0, RZ, 0xc0, !PT ;  /* 0xffffffe046437812 */ /* 0x002fe400078ec0ff */
        /* <DEDUP_REMOVED lines=135> */
.L_x_4915:
[----:B------:R-:W-:Y:S05]  /*3a30*/  BSYNC B0 ;  /* 0x0000000000007941 */ /* 0x000fea0003800000 */
.L_x_4914:
        /* <DEDUP_REMOVED lines=70> */
.L_x_4917:
[----:B------:R-:W-:Y:S05]  /*3ea0*/  BSYNC B0 ;  /* 0x0000000000007941 */ /* 0x000fea0003800000 */
.L_x_4916:
[----:B------:R-:W-:Y:S06]  /*3eb0*/  BAR.SYNC.DEFER_BLOCKING 0x0 ;  /* 0x0000000000007b1d */ /* 0x000fec0000010000 */
[----:B------:R-:W-:Y:S01]  /*3ec0*/  BSSY B0, `(.L_x_4918) ;  /* 0x0000085000007945 */ /* 0x000fe20003800000 */
        /* <DEDUP_REMOVED lines=126> */
[----:B0-----:R-:W-:Y:S02]  /*46b0*/  FADD.FTZ R8, R8, R55 ;  /* 0x0000003708087221 */ /* 0x001fe40000010000 */
[----:B-1----:R-:W-:Y:S02]  /*46c0*/  FADD.FTZ R17, R17, R68 ;  /* 0x0000004411117221 */ /* 0x002fe40000010000 */
[----:B--2---:R-:W-:Y:S02]  /*46d0*/  FADD.FTZ R15, R15, R70 ;  /* 0x000000460f0f7221 */ /* 0x004fe40000010000 */
[----:B---3--:R-:W-:Y:S02]  /*46e0*/  FADD.FTZ R18, R18, R67 ;  /* 0x0000004312127221 */ /* 0x008fe40000010000 */
[----:B----4-:R-:W-:Y:S02]  /*46f0*/  FADD.FTZ R16, R16, R69 ;  /* 0x0000004510107221 */ /* 0x010fe40000010000 */
[----:B-----5:R-:W-:-:S02]  /*4700*/  FADD.FTZ R19, R19, R72 ;  /* 0x0000004813137221 */ /* 0x020fc40000010000 */
.L_x_4919:
[----:B------:R-:W-:Y:S05]  /*4710*/  BSYNC B0 ;  /* 0x0000000000007941 */ /* 0x000fea0003800000 */
.L_x_4918:
        /* <DEDUP_REMOVED lines=10> */
[----:B------:R-:W-:Y:S02]  /*47c0*/  IADD3 R55, R0, 0x4, RZ ;  /* 0x0000000400377810 */ /* 0x000fe40007ffe0ff */
[----:B------:R-:W3:Y:S01]  /*47d0*/  S2UR UR6, SR_CTAID.Z ;  /* 0x00000000000679c3 */ /* 0x000ee20000002700 */
[----:B-1----:R-:W-:-:S04]  /*47e0*/  UIMAD UR4, UR4, UR7, URZ ;  /* 0x00000007040472a4 */ /* 0x002fc8000f8e023f */
[----:B------:R-:W-:Y:S02]  /*47f0*/  UIMAD UR4, UR4, UR8, URZ ;  /* 0x00000008040472a4 */ /* 0x000fe4000f8e023f */
[----:B--2---:R-:W-:Y:S02]  /*4800*/  UIMAD UR5, UR5, UR8, URZ ;  /* 0x00000008050572a4 */ /* 0x004fe4000f8e023f */
[----:B------:R-:W-:Y:S02]  /*4810*/  USHF.L.U32 UR4, UR4, 0x8, URZ ;  /* 0x0000000804047899 */ /* 0x000fe4000800063f */
[----:B------:R-:W-:Y:S02]  /*4820*/  USHF.L.U32 UR5, UR5, 0x8, URZ ;  /* 0x0000000805057899 */ /* 0x000fe4000800063f */
[----:B------:R-:W-:Y:S02]  /*4830*/  USHF.R.S32.HI UR9, URZ, 0x1f, UR4 ;  /* 0x0000001f3f097899 */ /* 0x000fe40008011404 */
[----:B---3--:R-:W-:-:S02]  /*4840*/  USHF.L.U32 UR6, UR6, 0x8, URZ ;  /* 0x0000000806067899 */ /* 0x008fc4000800063f */
[----:B------:R-:W-:Y:S02]  /*4850*/  USHF.R.S32.HI UR8, URZ, 0x1f, UR5 ;  /* 0x0000001f3f087899 */ /* 0x000fe40008011405 */
[----:B------:R-:W-:Y:S02]  /*4860*/  USHF.R.S32.HI UR7, URZ, 0x1f, UR6 ;  /* 0x0000001f3f077899 */ /* 0x000fe40008011406 */
[----:B------:R-:W-:-:S04]  /*4870*/  UIADD3 UR4, UP0, UP1, UR4, UR5, UR6 ;  /* 0x0000000504047290 */ /* 0x000fc8000f91e006 */
[----:B------:R-:W-:Y:S02]  /*4880*/  UIADD3.X UR7, UR9, UR8, UR7, UP0, UP1 ;  /* 0x0000000809077290 */ /* 0x000fe400087e2407 */
[----:B0-----:R-:W-:-:S04]  /*4890*/  IADD3 R67, P0, R0, UR4, RZ ;  /* 0x0000000400437c10 */ /* 0x001fc8000ff1e0ff */
[----:B------:R-:W-:Y:S02]  /*48a0*/  LEA.HI.X.SX32 R70, R0, UR7, 0x1, P0 ;  /* 0x0000000700467c11 */ /* 0x000fe400080f0eff */
[----:B------:R-:W-:-:S04]  /*48b0*/  LEA R68, P0, R67, c[0x0][0x170], 0x2 ;  /* 0x00005c0043447a11 */ /* 0x000fc800078010ff */
[----:B------:R-:W-:Y:S02]  /*48c0*/  LEA.HI.X R69, R67, c[0x0][0x174], R70, 0x2, P0 ;  /* 0x00005d0043457a11 */ /* 0x000fe400000f1446 */
[----:B------:R-:W-:-:S03]  /*48d0*/  IADD3 R67, P0, R55, UR4, RZ ;  /* 0x0000000437437c10 */ /* 0x000fc6000ff1e0ff */
[----:B------:R0:W-:Y:S01]  /*48e0*/  STG.E [R68.64], R66 ;  /* 0x0000004244007986 */ /* 0x0001e2000c101924 */
[----:B------:R-:W-:Y:S02]  /*48f0*/  LEA.HI.X.SX32 R72, R55, UR7, 0x1, P0 ;  /* 0x0000000737487c11 */ /* 0x000fe400080f0eff */
[C---:B------:R-:W-:Y:S02]  /*4900*/  LEA R70, P0, R67.reuse, c[0x0][0x170], 0x2 ;  /* 0x00005c0043467a11 */ /* 0x040fe400078010ff */
[C---:B------:R-:W-:Y:S02]  /*4910*/  IADD3 R55, R0.reuse, 0x8, RZ ;  /* 0x0000000800377810 */ /* 0x040fe40007ffe0ff */
[----:B------:R-:W-:Y:S02]  /*4920*/  LEA.HI.X R71, R67, c[0x0][0x174], R72, 0x2, P0 ;  /* 0x00005d0043477a11 */ /* 0x000fe400000f1448 */
[C---:B------:R-:W-:Y:S02]  /*4930*/  IADD3 R73, P0, R55.reuse, UR4, RZ ;  /* 0x0000000437497c10 */ /* 0x040fe4000ff1e0ff */
[----:B------:R-:W-:Y:S01]  /*4940*/  IADD3 R67, R0, 0xc, RZ ;  /* 0x0000000c00437810 */ /* 0x000fe20007ffe0ff */
[----:B------:R1:W-:Y:S01]  /*4950*/  STG.E [R70.64], R65 ;  /* 0x0000004146007986 */ /* 0x0003e2000c101924 */
[----:B------:R-:W-:-:S02]  /*4960*/  LEA.HI.X.SX32 R76, R55, UR7, 0x1, P0 ;  /* 0x00000007374c7c11 */ /* 0x000fc400080f0eff */
[----:B------:R-:W-:Y:S02]  /*4970*/  LEA R72, P0, R73, c[0x0][0x170], 0x2 ;  /* 0x00005c0049487a11 */ /* 0x000fe400078010ff */
[----:B------:R-:W-:Y:S02]  /*4980*/  IADD3 R74, P1, R67, UR4, RZ ;  /* 0x00000004434a7c10 */ /* 0x000fe4000ff3e0ff */
[----:B------:R-:W-:Y:S02]  /*4990*/  LEA.HI.X R73, R73, c[0x0][0x174], R76, 0x2, P0 ;  /* 0x00005d0049497a11 */ /* 0x000fe400000f144c */
[----:B------:R-:W-:Y:S02]  /*49a0*/  LEA.HI.X.SX32 R67, R67, UR7, 0x1, P1 ;  /* 0x0000000743437c11 */ /* 0x000fe400088f0eff */
[----:B0-----:R-:W-:Y:S01]  /*49b0*/  LEA R66, P0, R74, c[0x0][0x170], 0x2 ;  /* 0x00005c004a427a11 */ /* 0x001fe200078010ff */
[----:B------:R0:W-:Y:S01]  /*49c0*/  STG.E [R72.64], R63 ;  /* 0x0000003f48007986 */ /* 0x0001e2000c101924 */
[----:B------:R-:W-:-:S02]  /*49d0*/  IADD3 R55, R0, 0x10, RZ ;  /* 0x0000001000377810 */ /* 0x000fc40007ffe0ff */
[----:B------:R-:W-:Y:S02]  /*49e0*/  LEA.HI.X R67, R74, c[0x0][0x174], R67, 0x2, P0 ;  /* 0x00005d004a437a11 */ /* 0x000fe400000f1443 */
[C---:B------:R-:W-:Y:S02]  /*49f0*/  IADD3 R69, P0, R55.reuse, UR4, RZ ;  /* 0x0000000437457c10 */ /* 0x040fe4000ff1e0ff */
[----:B-1----:R-:W-:Y:S01]  /*4a00*/  IADD3 R65, R0, 0x14, RZ ;  /* 0x0000001400417810 */ /* 0x002fe20007ffe0ff */
[----:B------:R1:W-:Y:S01]  /*4a10*/  STG.E [R66.64], R64 ;  /* 0x0000004042007986 */ /* 0x0003e2000c101924 */
[----:B------:R-:W-:Y:S02]  /*4a20*/  LEA.HI.X.SX32 R70, R55, UR7, 0x1, P0 ;  /* 0x0000000737467c11 */ /* 0x000fe400080f0eff */
[----:B------:R-:W-:Y:S02]  /*4a30*/  LEA R68, P0, R69, c[0x0][0x170], 0x2 ;  /* 0x00005c0045447a11 */ /* 0x000fe400078010ff */
[----:B------:R-:W-:-:S02]  /*4a40*/  IADD3 R71, P1, R65, UR4, RZ ;  /* 0x0000000441477c10 */ /* 0x000fc4000ff3e0ff */
[----:B------:R-:W-:Y:S02]  /*4a50*/  IADD3 R55, R0, 0x18, RZ ;  /* 0x0000001800377810 */ /* 0x000fe40007ffe0ff */
[----:B------:R-:W-:Y:S02]  /*4a60*/  LEA.HI.X R69, R69, c[0x0][0x174], R70, 0x2, P0 ;  /* 0x00005d0045457a11 */ /* 0x000fe400000f1446 */
[----:B------:R-:W-:Y:S02]  /*4a70*/  LEA.HI.X.SX32 R74, R65, UR7, 0x1, P1 ;  /* 0x00000007414a7c11 */ /* 0x000fe400088f0eff */
[----:B------:R-:W-:Y:S01]  /*4a80*/  LEA R70, P0, R71, c[0x0][0x170], 0x2 ;  /* 0x00005c0047467a11 */ /* 0x000fe200078010ff */
[----:B------:R2:W-:Y:S01]  /*4a90*/  STG.E [R68.64], R62 ;  /* 0x0000003e44007986 */ /* 0x0005e2000c101924 */
[----:B------:R-:W-:Y:S02]  /*4aa0*/  IADD3 R65, P1, R55, UR4, RZ ;  /* 0x0000000437417c10 */ /* 0x000fe4000ff3e0ff */
[----:B------:R-:W-:-:S02]  /*4ab0*/  LEA.HI.X R71, R71, c[0x0][0x174], R74, 0x2, P0 ;  /* 0x00005d0047477a11 */ /* 0x000fc400000f144a */
[----:B0-----:R-:W-:Y:S02]  /*4ac0*/  LEA.HI.X.SX32 R72, R55, UR7, 0x1, P1 ;  /* 0x0000000737487c11 */ /* 0x001fe400088f0eff */
[C---:B-1----:R-:W-:Y:S01]  /*4ad0*/  LEA R64, P0, R65.reuse, c[0x0][0x170], 0x2 ;  /* 0x00005c0041407a11 */ /* 0x042fe200078010ff */
[----:B------:R0:W-:Y:S01]  /*4ae0*/  STG.E [R70.64], R61 ;  /* 0x0000003d46007986 */ /* 0x0001e2000c101924 */
[C---:B------:R-:W-:Y:S02]  /*4af0*/  IADD3 R55, R0.reuse, 0x1c, RZ ;  /* 0x0000001c00377810 */ /* 0x040fe40007ffe0ff */
[----:B------:R-:W-:Y:S02]  /*4b00*/  IADD3 R63, R0, 0x20, RZ ;  /* 0x00000020003f7810 */ /* 0x000fe40007ffe0ff */
[----:B------:R-:W-:Y:S02]  /*4b10*/  LEA.HI.X R65, R65, c[0x0][0x174], R72, 0x2, P0 ;  /* 0x00005d0041417a11 */ /* 0x000fe400000f1448 */
[----:B------:R-:W-:-:S02]  /*4b20*/  IADD3 R67, P0, R55, UR4, RZ ;  /* 0x0000000437437c10 */ /* 0x000fc4000ff1e0ff */
[----:B------:R-:W-:Y:S01]  /*4b30*/  IADD3 R72, P1, R63, UR4, RZ ;  /* 0x000000043f487c10 */ /* 0x000fe2000ff3e0ff */
[----:B------:R1:W-:Y:S01]  /*4b40*/  STG.E [R64.64], R60 ;  /* 0x0000003c40007986 */ /* 0x0003e2000c101924 */
[----:B------:R-:W-:Y:S02]  /*4b50*/  LEA.HI.X.SX32 R74, R55, UR7, 0x1, P0 ;  /* 0x00000007374a7c11 */ /* 0x000fe400080f0eff */
[----:B------:R-:W-:Y:S02]  /*4b60*/  LEA.HI.X.SX32 R63, R63, UR7, 0x1, P1 ;  /* 0x000000073f3f7c11 */ /* 0x000fe400088f0eff */
[----:B------:R-:W-:Y:S02]  /*4b70*/  LEA R66, P0, R67, c[0x0][0x170], 0x2 ;  /* 0x00005c0043427a11 */ /* 0x000fe400078010ff */
[----:B--2---:R-:W-:Y:S02]  /*4b80*/  LEA R62, P1, R72, c[0x0][0x170], 0x2 ;  /* 0x00005c00483e7a11 */ /* 0x004fe400078210ff */
[----:B------:R-:W-:-:S02]  /*4b90*/  IADD3 R55, R0, 0x24, RZ ;  /* 0x0000002400377810 */ /* 0x000fc40007ffe0ff */
[----:B------:R-:W-:Y:S02]  /*4ba0*/  LEA.HI.X R67, R67, c[0x0][0x174], R74, 0x2, P0 ;  /* 0x00005d0043437a11 */ /* 0x000fe400000f144a */
[----:B------:R-:W-:Y:S02]  /*4bb0*/  LEA.HI.X R63, R72, c[0x0][0x174], R63, 0x2, P1 ;  /* 0x00005d00483f7a11 */ /* 0x000fe400008f143f */
[C---:B------:R-:W-:Y:S01]  /*4bc0*/  IADD3 R69, P0, R55.reuse, UR4, RZ ;  /* 0x0000000437457c10 */ /* 0x040fe2000ff1e0ff */
[----:B------:R2:W-:Y:S01]  /*4bd0*/  STG.E [R66.64], R59 ;  /* 0x0000003b42007986 */ /* 0x0005e2000c101924 */
[C---:B------:R-:W-:Y:S02]  /*4be0*/  IADD3 R72, R0.reuse, 0x28, RZ ;  /* 0x0000002800487810 */ /* 0x040fe40007ffe0ff */
[----:B0-----:R-:W-:Y:S01]  /*4bf0*/  IADD3 R61, R0, 0x2c, RZ ;  /* 0x0000002c003d7810 */ /* 0x001fe20007ffe0ff */
[----:B------:R-:W-:Y:S01]  /*4c00*/  STG.E [R62.64], R58 ;  /* 0x0000003a3e007986 */ /* 0x000fe2000c101924 */
[----:B------:R-:W-:-:S02]  /*4c10*/  LEA.HI.X.SX32 R70, R55, UR7, 0x1, P0 ;  /* 0x0000000737467c11 */ /* 0x000fc400080f0eff */
[C---:B------:R-:W-:Y:S02]  /*4c20*/  IADD3 R71, P1, R72.reuse, UR4, RZ ;  /* 0x0000000448477c10 */ /* 0x040fe4000ff3e0ff */
[----:B------:R-:W-:Y:S02]  /*4c30*/  IADD3 R55, P2, R61, UR4, RZ ;  /* 0x000000043d377c10 */ /* 0x000fe4000ff5e0ff */
[----:B------:R-:W-:Y:S02]  /*4c40*/  LEA R68, P0, R69, c[0x0][0x170], 0x2 ;  /* 0x00005c0045447a11 */ /* 0x000fe400078010ff */
[----:B------:R-:W-:Y:S02]  /*4c50*/  LEA.HI.X.SX32 R74, R72, UR7, 0x1, P1 ;  /* 0x00000007484a7c11 */ /* 0x000fe400088f0eff */
[----:B------:R-:W-:Y:S02]  /*4c60*/  LEA.HI.X.SX32 R72, R61, UR7, 0x1, P2 ;  /* 0x000000073d487c11 */ /* 0x000fe400090f0eff */
[----:B-1----:R-:W-:-:S02]  /*4c70*/  LEA R60, P1, R55, c[0x0][0x170], 0x2 ;  /* 0x00005c00373c7a11 */ /* 0x002fc400078210ff */
[----:B------:R-:W-:Y:S02]  /*4c80*/  LEA.HI.X R69, R69, c[0x0][0x174], R70, 0x2, P0 ;  /* 0x00005d0045457a11 */ /* 0x000fe400000f1446 */
[----:B------:R-:W-:Y:S02]  /*4c90*/  LEA R70, P0, R71, c[0x0][0x170], 0x2 ;  /* 0x00005c0047467a11 */ /* 0x000fe400078010ff */
[----:B------:R-:W-:Y:S01]  /*4ca0*/  LEA.HI.X R61, R55, c[0x0][0x174], R72, 0x2, P1 ;  /* 0x00005d00373d7a11 */ /* 0x000fe200008f1448 */
[----:B------:R0:W-:Y:S01]  /*4cb0*/  STG.E [R68.64], R57 ;  /* 0x0000003944007986 */ /* 0x0001e2000c101924 */
[C---:B------:R-:W-:Y:S02]  /*4cc0*/  IADD3 R55, R0.reuse, 0x30, RZ ;  /* 0x0000003000377810 */ /* 0x040fe40007ffe0ff */
[----:B------:R-:W-:Y:S02]  /*4cd0*/  IADD3 R64, R0, 0x34, RZ ;  /* 0x0000003400407810 */ /* 0x000fe40007ffe0ff */
[----:B------:R-:W-:-:S02]  /*4ce0*/  LEA.HI.X R71, R71, c[0x0][0x174], R74, 0x2, P0 ;  /* 0x00005d0047477a11 */ /* 0x000fc400000f144a */
[----:B------:R-:W-:Y:S02]  /*4cf0*/  IADD3 R65, R0, 0x38, RZ ;  /* 0x0000003800417810 */ /* 0x000fe40007ffe0ff */
[----:B------:R-:W-:Y:S01]  /*4d00*/  IADD3 R77, P0, R55, UR4, RZ ;  /* 0x00000004374d7c10 */ /* 0x000fe2000ff1e0ff */
[----:B------:R1:W-:Y:S01]  /*4d10*/  STG.E [R70.64], R56 ;  /* 0x0000003846007986 */ /* 0x0003e2000c101924 */
[C---:B------:R-:W-:Y:S02]  /*4d20*/  IADD3 R75, P1, R64.reuse, UR4, RZ ;  /* 0x00000004404b7c10 */ /* 0x040fe4000ff3e0ff */
[----:B------:R-:W-:Y:S01]  /*4d30*/  IADD3 R73, P2, R65, UR4, RZ ;  /* 0x0000000441497c10 */ /* 0x000fe2000ff5e0ff */
[----:B------:R3:W-:Y:S01]  /*4d40*/  STG.E [R60.64], R54 ;  /* 0x000000363c007986 */ /* 0x0007e2000c101924 */
[----:B------:R-:W-:Y:S02]  /*4d50*/  LEA.HI.X.SX32 R78, R55, UR7, 0x1, P0 ;  /* 0x00000007374e7c11 */ /* 0x000fe400080f0eff */
[----:B------:R-:W-:-:S02]  /*4d60*/  LEA.HI.X.SX32 R76, R64, UR7, 0x1, P1 ;  /* 0x00000007404c7c11 */ /* 0x000fc400088f0eff */
[----:B------:R-:W-:Y:S02]  /*4d70*/  LEA R64, P0, R77, c[0x0][0x170], 0x2 ;  /* 0x00005c004d407a11 */ /* 0x000fe400078010ff */
[----:B------:R-:W-:Y:S02]  /*4d80*/  IADD3 R55, R0, 0x3c, RZ ;  /* 0x0000003c00377810 */ /* 0x000fe40007ffe0ff */
[----:B------:R-:W-:Y:S02]  /*4d90*/  LEA.HI.X.SX32 R74, R65, UR7, 0x1, P2 ;  /* 0x00000007414a7c11 */ /* 0x000fe400090f0eff */
[----:B------:R-:W-:Y:S02]  /*4da0*/  LEA.HI.X R65, R77, c[0x0][0x174], R78, 0x2, P0 ;  /* 0x00005d004d417a11 */ /* 0x000fe400000f144e */
[----:B--2---:R-:W-:Y:S02]  /*4db0*/  LEA R66, P1, R75, c[0x0][0x170], 0x2 ;  /* 0x00005c004b427a11 */ /* 0x004fe400078210ff */
[----:B------:R-:W-:Y:S01]  /*4dc0*/  IADD3 R59, P0, R55, UR4, RZ ;  /* 0x00000004373b7c10 */ /* 0x000fe2000ff1e0ff */
[----:B------:R2:W-:Y:S01]  /*4dd0*/  STG.E [R64.64], R52 ;  /* 0x0000003440007986 */ /* 0x0005e2000c101924 */
[----:B------:R-:W-:-:S02]  /*4de0*/  LEA R72, P2, R73, c[0x0][0x170], 0x2 ;  /* 0x00005c0049487a11 */ /* 0x000fc400078410ff */
[C---:B0-----:R-:W-:Y:S02]  /*4df0*/  IADD3 R57, R0.reuse, 0x40, RZ ;  /* 0x0000004000397810 */ /* 0x041fe40007ffe0ff */
[----:B------:R-:W-:Y:S02]  /*4e00*/  IADD3 R62, R0, 0x44, RZ ;  /* 0x00000044003e7810 */ /* 0x000fe40007ffe0ff */
[----:B------:R-:W-:Y:S02]  /*4e10*/  LEA.HI.X R67, R75, c[0x0][0x174], R76, 0x2, P1 ;  /* 0x00005d004b437a11 */ /* 0x000fe400008f144c */
[----:B------:R-:W-:Y:S02]  /*4e20*/  LEA.HI.X.SX32 R68, R55, UR7, 0x1, P0 ;  /* 0x0000000737447c11 */ /* 0x000fe400080f0eff */
[----:B------:R-:W-:Y:S01]  /*4e30*/  LEA.HI.X R73, R73, c[0x0][0x174], R74, 0x2, P2 ;  /* 0x00005d0049497a11 */ /* 0x000fe200010f144a */
[----:B------:R0:W-:Y:S01]  /*4e40*/  STG.E [R66.64], R53 ;  /* 0x0000003542007986 */ /* 0x0001e2000c101924 */
[----:B------:R-:W-:-:S02]  /*4e50*/  LEA R58, P0, R59, c[0x0][0x170], 0x2 ;  /* 0x00005c003b3a7a11 */ /* 0x000fc400078010ff */
[----:B------:R-:W-:Y:S01]  /*4e60*/  IADD3 R63, P1, R57, UR4, RZ ;  /* 0x00000004393f7c10 */ /* 0x000fe2000ff3e0ff */
[----:B------:R4:W-:Y:S01]  /*4e70*/  STG.E [R72.64], R51 ;  /* 0x0000003348007986 */ /* 0x0009e2000c101924 */
[C---:B------:R-:W-:Y:S02]  /*4e80*/  IADD3 R55, P2, R62.reuse, UR4, RZ ;  /* 0x000000043e377c10 */ /* 0x040fe4000ff5e0ff */
[----:B------:R-:W-:Y:S02]  /*4e90*/  LEA.HI.X R59, R59, c[0x0][0x174], R68, 0x2, P0 ;  /* 0x00005d003b3b7a11 */ /* 0x000fe400000f1444 */
[----:B------:R-:W-:Y:S02]  /*4ea0*/  LEA.HI.X.SX32 R74, R57, UR7, 0x1, P1 ;  /* 0x00000007394a7c11 */ /* 0x000fe400088f0eff */
[----:B------:R-:W-:Y:S01]  /*4eb0*/  LEA.HI.X.SX32 R68, R62, UR7, 0x1, P2 ;  /* 0x000000073e447c11 */ /* 0x000fe200090f0eff */
[----:B------:R5:W-:Y:S01]  /*4ec0*/  STG.E [R58.64], R48 ;  /* 0x000000303a007986 */ /* 0x000be2000c101924 */
[----:B-1----:R-:W-:-:S02]  /*4ed0*/  LEA R56, P1, R55, c[0x0][0x170], 0x2 ;  /* 0x00005c0037387a11 */ /* 0x002fc400078210ff */
[----:B------:R-:W-:Y:S02]  /*4ee0*/  LEA R62, P0, R63, c[0x0][0x170], 0x2 ;  /* 0x00005c003f3e7a11 */ /* 0x000fe400078010ff */
[----:B------:R-:W-:Y:S02]  /*4ef0*/  LEA.HI.X R57, R55, c[0x0][0x174], R68, 0x2, P1 ;  /* 0x00005d0037397a11 */ /* 0x000fe400008f1444 */
[C---:B------:R-:W-:Y:S02]  /*4f00*/  IADD3 R55, R0.reuse, 0x48, RZ ;  /* 0x0000004800377810 */ /* 0x040fe40007ffe0ff */
[----:B------:R-:W-:Y:S02]  /*4f10*/  LEA.HI.X R63, R63, c[0x0][0x174], R74, 0x2, P0 ;  /* 0x00005d003f3f7a11 */ /* 0x000fe400000f144a */
[----:B------:R-:W-:Y:S02]  /*4f20*/  IADD3 R75, P0, R55, UR4, RZ ;  /* 0x00000004374b7c10 */ /* 0x000fe4000ff1e0ff */
[C---:B------:R-:W-:Y:S01]  /*4f30*/  IADD3 R68, R0.reuse, 0x4c, RZ ;  /* 0x0000004c00447810 */ /* 0x040fe20007ffe0ff */
[----:B------:R-:W-:Y:S01]  /*4f40*/  STG.E [R62.64], R49 ;  /* 0x000000313e007986 */ /* 0x000fe2000c101924 */
[----:B------:R-:W-:-:S02]  /*4f50*/  IADD3 R69, R0, 0x50, RZ ;  /* 0x0000005000457810 */ /* 0x000fc40007ffe0ff */
[----:B------:R-:W-:Y:S01]  /*4f60*/  LEA.HI.X.SX32 R76, R55, UR7, 0x1, P0 ;  /* 0x00000007374c7c11 */ /* 0x000fe200080f0eff */
[----:B------:R1:W-:Y:S01]  /*4f70*/  STG.E [R56.64], R50 ;  /* 0x0000003238007986 */ /* 0x0003e2000c101924 */
[----:B------:R-:W-:Y:S02]  /*4f80*/  IADD3 R71, P1, R68, UR4, RZ ;  /* 0x0000000444477c10 */ /* 0x000fe4000ff3e0ff */
[----:B---3--:R-:W-:Y:S02]  /*4f90*/  LEA R54, P0, R75, c[0x0][0x170], 0x2 ;  /* 0x00005c004b367a11 */ /* 0x008fe400078010ff */
[----:B------:R-:W-:Y:S02]  /*4fa0*/  IADD3 R70, P2, R69, UR4, RZ ;  /* 0x0000000445467c10 */ /* 0x000fe4000ff5e0ff */
[----:B--2---:R-:W-:Y:S02]  /*4fb0*/  IADD3 R52, R0, 0x54, RZ ;  /* 0x0000005400347810 */ /* 0x004fe40007ffe0ff */
[----:B------:R-:W-:-:S02]  /*4fc0*/  LEA.HI.X.SX32 R74, R68, UR7, 0x1, P1 ;  /* 0x00000007444a7c11 */ /* 0x000fc400088f0eff */
[----:B------:R-:W-:Y:S02]  /*4fd0*/  LEA.HI.X R55, R75, c[0x0][0x174], R76, 0x2, P0 ;  /* 0x00005d004b377a11 */ /* 0x000fe400000f144c */
[----:B------:R-:W-:Y:S02]  /*4fe0*/  LEA.HI.X.SX32 R69, R69, UR7, 0x1, P2 ;  /* 0x0000000745457c11 */ /* 0x000fe400090f0eff */
[----:B------:R-:W-:Y:S01]  /*4ff0*/  LEA R60, P1, R71, c[0x0][0x170], 0x2 ;  /* 0x00005c00473c7a11 */ /* 0x000fe200078210ff */
[----:B------:R2:W-:Y:S01]  /*5000*/  STG.E [R54.64], R47 ;  /* 0x0000002f36007986 */ /* 0x0005e2000c101924 */
[----:B0-----:R-:W-:Y:S02]  /*5010*/  IADD3 R53, P0, R52, UR4, RZ ;  /* 0x0000000434357c10 */ /* 0x001fe4000ff1e0ff */
[----:B------:R-:W-:Y:S02]  /*5020*/  LEA R68, P2, R70, c[0x0][0x170], 0x2 ;  /* 0x00005c0046447a11 */ /* 0x000fe400078410ff */
[----:B------:R-:W-:-:S02]  /*5030*/  IADD3 R64, R0, 0x58, RZ ;  /* 0x0000005800407810 */ /* 0x000fc40007ffe0ff */
[----:B------:R-:W-:Y:S02]  /*5040*/  IADD3 R65, R0, 0x5c, RZ ;  /* 0x0000005c00417810 */ /* 0x000fe40007ffe0ff */
[----:B------:R-:W-:Y:S02]  /*5050*/  LEA.HI.X R61, R71, c[0x0][0x174], R74, 0x2, P1 ;  /* 0x00005d00473d7a11 */ /* 0x000fe400008f144a */
[----:B------:R-:W-:Y:S02]  /*5060*/  LEA.HI.X.SX32 R66, R52, UR7, 0x1, P0 ;  /* 0x0000000734427c11 */ /* 0x000fe400080f0eff */
[----:B------:R-:W-:Y:S01]  /*5070*/  LEA.HI.X R69, R70, c[0x0][0x174], R69, 0x2, P2 ;  /* 0x00005d0046457a11 */ /* 0x000fe200010f1445 */
        /* <DEDUP_REMOVED lines=8> */
[----:B------:R0:W-:Y:S01]  /*5100*/  STG.E [R52.64], R46 ;  /* 0x0000002e34007986 */ /* 0x0001e2000c101924 */
[----:B------:R-:W-:Y:S02]  /*5110*/  LEA R64, P0, R71, c[0x0][0x170], 0x2 ;  /* 0x00005c0047407a11 */ /* 0x000fe400078010ff */
[----:B------:R-:W-:Y:S02]  /*5120*/  LEA R66, P1, R67, c[0x0][0x170], 0x2 ;  /* 0x00005c0043427a11 */ /* 0x000fe400078210ff */
[----:B----4-:R-:W-:-:S02]  /*5130*/  IADD3 R51, R0, 0x60, RZ ;  /* 0x0000006000337810 */ /* 0x010fc40007ffe0ff */
[----:B------:R-:W-:Y:S02]  /*5140*/  LEA.HI.X R65, R71, c[0x0][0x174], R74, 0x2, P0 ;  /* 0x00005d0047417a11 */ /* 0x000fe400000f144a */
[----:B------:R-:W-:Y:S02]  /*5150*/  LEA.HI.X R67, R67, c[0x0][0x174], R70, 0x2, P1 ;  /* 0x00005d0043437a11 */ /* 0x000fe400008f1446 */
[C---:B------:R-:W-:Y:S01]  /*5160*/  IADD3 R70, R0.reuse, 0x64, RZ ;  /* 0x0000006400467810 */ /* 0x040fe20007ffe0ff */
[----:B------:R4:W-:Y:S01]  /*5170*/  STG.E [R64.64], R43 ;  /* 0x0000002b40007986 */ /* 0x0009e2000c101924 */
[----:B------:R-:W-:Y:S02]  /*5180*/  IADD3 R77, P0, R51, UR4, RZ ;  /* 0x00000004334d7c10 */ /* 0x000fe4000ff1e0ff */
[----:B------:R-:W-:Y:S01]  /*5190*/  IADD3 R71, R0, 0x68, RZ ;  /* 0x0000006800477810 */ /* 0x000fe20007ffe0ff */
[----:B------:R0:W-:Y:S01]  /*51a0*/  STG.E [R66.64], R40 ;  /* 0x0000002842007986 */ /* 0x0001e2000c101924 */
[----:B------:R-:W-:-:S02]  /*51b0*/  IADD3 R75, P1, R70, UR4, RZ ;  /* 0x00000004464b7c10 */ /* 0x000fc4000ff3e0ff */
[----:B------:R-:W-:Y:S02]  /*51c0*/  LEA.HI.X.SX32 R78, R51, UR7, 0x1, P0 ;  /* 0x00000007334e7c11 */ /* 0x000fe400080f0eff */
[----:B------:R-:W-:Y:S02]  /*51d0*/  IADD3 R73, P2, R71, UR4, RZ ;  /* 0x0000000447497c10 */ /* 0x000fe4000ff5e0ff */
[----:B-----5:R-:W-:Y:S02]  /*51e0*/  LEA R58, P0, R77, c[0x0][0x170], 0x2 ;  /* 0x00005c004d3a7a11 */ /* 0x020fe400078010ff */
[----:B------:R-:W-:Y:S02]  /*51f0*/  IADD3 R48, R0, 0x6c, RZ ;  /* 0x0000006c00307810 */ /* 0x000fe40007ffe0ff */
[----:B------:R-:W-:Y:S02]  /*5200*/  LEA.HI.X.SX32 R76, R70, UR7, 0x1, P1 ;  /* 0x00000007464c7c11 */ /* 0x000fe400088f0eff */
[----:B------:R-:W-:-:S02]  /*5210*/  LEA.HI.X.SX32 R74, R71, UR7, 0x1, P2 ;  /* 0x00000007474a7c11 */ /* 0x000fc400090f0eff */
[----:B------:R-:W-:Y:S02]  /*5220*/  LEA R70, P1, R75, c[0x0][0x170], 0x2 ;  /* 0x00005c004b467a11 */ /* 0x000fe400078210ff */
[----:B------:R-:W-:Y:S02]  /*5230*/  LEA.HI.X R59, R77, c[0x0][0x174], R78, 0x2, P0 ;  /* 0x00005d004d3b7a11 */ /* 0x000fe400000f144e */
[----:B------:R-:W-:Y:S02]  /*5240*/  LEA R72, P2, R73, c[0x0][0x170], 0x2 ;  /* 0x00005c0049487a11 */ /* 0x000fe400078410ff */
[----:B-1----:R-:W-:Y:S01]  /*5250*/  IADD3 R57, P0, R48, UR4, RZ ;  /* 0x0000000430397c10 */ /* 0x002fe2000ff1e0ff */
[----:B------:R1:W-:Y:S01]  /*5260*/  STG.E [R58.64], R41 ;  /* 0x000000293a007986 */ /* 0x0003e2000c101924 */
[C---:B------:R-:W-:Y:S02]  /*5270*/  IADD3 R49, R0.reuse, 0x70, RZ ;  /* 0x0000007000317810 */ /* 0x040fe40007ffe0ff */
[----:B------:R-:W-:-:S02]  /*5280*/  IADD3 R50, R0, 0x74, RZ ;  /* 0x0000007400327810 */ /* 0x000fc40007ffe0ff */
[----:B------:R-:W-:Y:S02]  /*5290*/  LEA.HI.X R71, R75, c[0x0][0x174], R76, 0x2, P1 ;  /* 0x00005d004b477a11 */ /* 0x000fe400008f144c */
[----:B------:R-:W-:Y:S02]  /*52a0*/  LEA.HI.X R73, R73, c[0x0][0x174], R74, 0x2, P2 ;  /* 0x00005d0049497a11 */ /* 0x000fe400010f144a */
[----:B------:R-:W-:Y:S01]  /*52b0*/  LEA.HI.X.SX32 R62, R48, UR7, 0x1, P0 ;  /* 0x00000007303e7c11 */ /* 0x000fe200080f0eff */
[----:B------:R5:W-:Y:S01]  /*52c0*/  STG.E [R70.64], R42 ;  /* 0x0000002a46007986 */ /* 0x000be2000c101924 */
[----:B------:R-:W-:Y:S02]  /*52d0*/  IADD3 R51, P1, R49, UR4, RZ ;  /* 0x0000000431337c10 */ /* 0x000fe4000ff3e0ff */
[----:B------:R-:W-:Y:S01]  /*52e0*/  IADD3 R48, P2, R50, UR4, RZ ;  /* 0x0000000432307c10 */ /* 0x000fe2000ff5e0ff */
[----:B------:R0:W-:Y:S01]  /*52f0*/  STG.E [R72.64], R39 ;  /* 0x0000002748007986 */ /* 0x0001e2000c101924 */
[----:B------:R-:W-:-:S02]  /*5300*/  LEA R56, P0, R57, c[0x0][0x170], 0x2 ;  /* 0x00005c0039387a11 */ /* 0x000fc400078010ff */
[----:B------:R-:W-:Y:S02]  /*5310*/  LEA.HI.X.SX32 R74, R49, UR7, 0x1, P1 ;  /* 0x00000007314a7c11 */ /* 0x000fe400088f0eff */
[----:B------:R-:W-:Y:S02]  /*5320*/  LEA.HI.X.SX32 R49, R50, UR7, 0x1, P2 ;  /* 0x0000000732317c11 */ /* 0x000fe400090f0eff */
[C---:B--2---:R-:W-:Y:S02]  /*5330*/  LEA R54, P1, R48.reuse, c[0x0][0x170], 0x2 ;  /* 0x00005c0030367a11 */ /* 0x044fe400078210ff */
[----:B------:R-:W-:Y:S02]  /*5340*/  LEA.HI.X R57, R57, c[0x0][0x174], R62, 0x2, P0 ;  /* 0x00005d0039397a11 */ /* 0x000fe400000f143e */
[----:B------:R-:W-:Y:S02]  /*5350*/  LEA R62, P0, R51, c[0x0][0x170], 0x2 ;  /* 0x00005c00333e7a11 */ /* 0x000fe400078010ff */
[----:B------:R-:W-:Y:S01]  /*5360*/  LEA.HI.X R55, R48, c[0x0][0x174], R49, 0x2, P1 ;  /* 0x00005d0030377a11 */ /* 0x000fe200008f1431 */
[----:B------:R2:W-:Y:S01]  /*5370*/  STG.E [R56.64], R38 ;  /* 0x0000002638007986 */ /* 0x0005e2000c101924 */
[----:B------:R-:W-:-:S02]  /*5380*/  IADD3 R47, R0, 0x78, RZ ;  /* 0x00000078002f7810 */ /* 0x000fc40007ffe0ff */
[C---:B------:R-:W-:Y:S02]  /*5390*/  IADD3 R48, R0.reuse, 0x7c, RZ ;  /* 0x0000007c00307810 */ /* 0x040fe40007ffe0ff */
[----:B------:R-:W-:Y:S02]  /*53a0*/  LEA.HI.X R63, R51, c[0x0][0x174], R74, 0x2, P0 ;  /* 0x00005d00333f7a11 */ /* 0x000fe400000f144a */
[C---:B------:R-:W-:Y:S02]  /*53b0*/  IADD3 R75, P0, R47.reuse, UR4, RZ ;  /* 0x000000042f4b7c10 */ /* 0x040fe4000ff1e0ff */
[----:B------:R-:W-:Y:S01]  /*53c0*/  IADD3 R49, R0, 0x80, RZ ;  /* 0x0000008000317810 */ /* 0x000fe20007ffe0ff */
[----:B------:R1:W-:Y:S01]  /*53d0*/  STG.E [R62.64], R37 ;  /* 0x000000253e007986 */ /* 0x0003e2000c101924 */
[----:B------:R-:W-:Y:S02]  /*53e0*/  IADD3 R51, P1, R48, UR4, RZ ;  /* 0x0000000430337c10 */ /* 0x000fe4000ff3e0ff */
[----:B------:R-:W-:Y:S01]  /*53f0*/  LEA.HI.X.SX32 R78, R47, UR7, 0x1, P0 ;  /* 0x000000072f4e7c11 */ /* 0x000fe200080f0eff */
[----:B------:R1:W-:Y:S01]  /*5400*/  STG.E [R54.64], R36 ;  /* 0x0000002436007986 */ /* 0x0003e2000c101924 */
[----:B------:R-:W-:-:S02]  /*5410*/  IADD3 R50, P2, R49, UR4, RZ ;  /* 0x0000000431327c10 */ /* 0x000fc4000ff5e0ff */
[----:B------:R-:W-:Y:S02]  /*5420*/  LEA.HI.X.SX32 R48, R48, UR7, 0x1, P1 ;  /* 0x0000000730307c11 */ /* 0x000fe400088f0eff */
[----:B0-----:R-:W-:Y:S02]  /*5430*/  LEA R60, P0, R75, c[0x0][0x170], 0x2 ;  /* 0x00005c004b3c7a11 */ /* 0x001fe400078010ff */
[----:B------:R-:W-:Y:S02]  /*5440*/  LEA R74, P1, R51, c[0x0][0x170], 0x2 ;  /* 0x00005c00334a7a11 */ /* 0x000fe400078210ff */
[----:B------:R-:W-:Y:S02]  /*5450*/  IADD3 R44, R0, 0x84, RZ ;  /* 0x00000084002c7810 */ /* 0x000fe40007ffe0ff */
[----:B------:R-:W-:Y:S02]  /*5460*/  LEA.HI.X.SX32 R49, R49, UR7, 0x1, P2 ;  /* 0x0000000731317c11 */ /* 0x000fe400090f0eff */
[----:B------:R-:W-:-:S02]  /*5470*/  LEA.HI.X R61, R75, c[0x0][0x174], R78, 0x2, P0 ;  /* 0x00005d004b3d7a11 */ /* 0x000fc400000f144e */
[----:B------:R-:W-:Y:S02]  /*5480*/  LEA R76, P2, R50, c[0x0][0x170], 0x2 ;  /* 0x00005c00324c7a11 */ /* 0x000fe400078410ff */
[----:B------:R-:W-:Y:S01]  /*5490*/  LEA.HI.X R75, R51, c[0x0][0x174], R48, 0x2, P1 ;  /* 0x00005d00334b7a11 */ /* 0x000fe200008f1430 */
[----:B------:R0:W-:Y:S01]  /*54a0*/  STG.E [R60.64], R35 ;  /* 0x000000233c007986 */ /* 0x0001e2000c101924 */
[----:B------:R-:W-:Y:S02]  /*54b0*/  IADD3 R48, P0, R44, UR4, RZ ;  /* 0x000000042c307c10 */ /* 0x000fe4000ff1e0ff */
[----:B---3--:R-:W-:Y:S01]  /*54c0*/  IADD3 R45, R0, 0x88, RZ ;  /* 0x00000088002d7810 */ /* 0x008fe20007ffe0ff */
[----:B------:R-:W-:Y:S01]  /*54d0*/  STG.E [R74.64], R33 ;  /* 0x000000214a007986 */ /* 0x000fe2000c101924 */
[----:B------:R-:W-:Y:S02]  /*54e0*/  LEA.HI.X R77, R50, c[0x0][0x174], R49, 0x2, P2 ;  /* 0x00005d00324d7a11 */ /* 0x000fe400010f1431 */
[----:B------:R-:W-:-:S02]  /*54f0*/  IADD3 R46, R0, 0x8c, RZ ;  /* 0x0000008c002e7810 */ /* 0x000fc40007ffe0ff */
[----:B------:R-:W-:Y:S01]  /*5500*/  LEA.HI.X.SX32 R49, R44, UR7, 0x1, P0 ;  /* 0x000000072c317c11 */ /* 0x000fe200080f0eff */
[----:B------:R3:W-:Y:S01]  /*5510*/  STG.E [R76.64], R32 ;  /* 0x000000204c007986 */ /* 0x0007e2000c101924 */
[----:B------:R-:W-:Y:S02]  /*5520*/  LEA R68, P0, R48, c[0x0][0x170], 0x2 ;  /* 0x00005c0030447a11 */ /* 0x000fe400078010ff */
[C---:B------:R-:W-:Y:S02]  /*5530*/  IADD3 R47, P1, R45.reuse, UR4, RZ ;  /* 0x000000042d2f7c10 */ /* 0x040fe4000ff3e0ff */
[----:B------:R-:W-:Y:S02]  /*5540*/  IADD3 R44, P2, R46, UR4, RZ ;  /* 0x000000042e2c7c10 */ /* 0x000fe4000ff5e0ff */
[----:B------:R-:W-:Y:S02]  /*5550*/  LEA.HI.X R69, R48, c[0x0][0x174], R49, 0x2, P0 ;  /* 0x00005d0030457a11 */ /* 0x000fe400000f1431 */
[----:B------:R-:W-:-:S02]  /*5560*/  LEA.HI.X.SX32 R48, R45, UR7, 0x1, P1 ;  /* 0x000000072d307c11 */ /* 0x000fc400088f0eff */
[----:B------:R-:W-:Y:S01]  /*5570*/  LEA.HI.X.SX32 R45, R46, UR7, 0x1, P2 ;  /* 0x000000072e2d7c11 */ /* 0x000fe200090f0eff */
[----:B------:R0:W-:Y:S01]  /*5580*/  STG.E [R68.64], R34 ;  /* 0x0000002244007986 */ /* 0x0001e2000c101924 */
[C---:B------:R-:W-:Y:S02]  /*5590*/  LEA R52, P1, R44.reuse, c[0x0][0x170], 0x2 ;  /* 0x00005c002c347a11 */ /* 0x040fe400078210ff */
[----:B------:R-:W-:Y:S02]  /*55a0*/  LEA R78, P0, R47, c[0x0][0x170], 0x2 ;  /* 0x00005c002f4e7a11 */ /* 0x000fe400078010ff */
[----:B------:R-:W-:Y:S02]  /*55b0*/  LEA.HI.X R53, R44, c[0x0][0x174], R45, 0x2, P1 ;  /* 0x00005d002c357a11 */ /* 0x000fe400008f142d */
[C---:B----4-:R-:W-:Y:S02]  /*55c0*/  IADD3 R43, R0.reuse, 0x90, RZ ;  /* 0x00000090002b7810 */ /* 0x050fe40007ffe0ff */
[----:B------:R-:W-:-:S02]  /*55d0*/  IADD3 R45, R0, 0x98, RZ ;  /* 0x00000098002d7810 */ /* 0x000fc40007ffe0ff */
        /* <DEDUP_REMOVED lines=8> */
[----:B------:R-:W-:Y:S02]  /*5660*/  IADD3 R47, P1, R44, UR4, RZ ;  /* 0x000000042c2f7c10 */ /* 0x000fe4000ff3e0ff */
[----:B------:R-:W-:Y:S02]  /*5670*/  LEA R64, P0, R48, c[0x0][0x170], 0x2 ;  /* 0x00005c0030407a11 */ /* 0x000fe400078010ff */
[----:B------:R-:W-:Y:S02]  /*5680*/  LEA R50, P2, R46, c[0x0][0x170], 0x2 ;  /* 0x00005c002e327a11 */ /* 0x000fe400078410ff */
[----:B------:R-:W-:Y:S02]  /*5690*/  IADD3 R40, R0, 0x9c, RZ ;  /* 0x0000009c00287810 */ /* 0x000fe40007ffe0ff */
[----:B------:R-:W-:Y:S02]  /*56a0*/  LEA.HI.X.SX32 R44, R44, UR7, 0x1, P1 ;  /* 0x000000072c2c7c11 */ /* 0x000fe400088f0eff */
[----:B------:R-:W-:-:S02]  /*56b0*/  LEA.HI.X R65, R48, c[0x0][0x174], R43, 0x2, P0 ;  /* 0x00005d0030417a11 */ /* 0x000fc400000f142b */
[----:B------:R-:W-:Y:S02]  /*56c0*/  LEA.HI.X R51, R46, c[0x0][0x174], R45, 0x2, P2 ;  /* 0x00005d002e337a11 */ /* 0x000fe400010f142d */
[C---:B------:R-:W-:Y:S01]  /*56d0*/  LEA R66, P1, R47.reuse, c[0x0][0x170], 0x2 ;  /* 0x00005c002f427a11 */ /* 0x040fe200078210ff */
[----:B------:R0:W-:Y:S01]  /*56e0*/  STG.E [R64.64], R29 ;  /* 0x0000001d40007986 */ /* 0x0001e2000c101924 */
[----:B------:R-:W-:Y:S02]  /*56f0*/  IADD3 R45, P0, R40, UR4, RZ ;  /* 0x00000004282d7c10 */ /* 0x000fe4000ff1e0ff */
[C---:B-1----:R-:W-:Y:S02]  /*5700*/  IADD3 R41, R0.reuse, 0xa0, RZ ;  /* 0x000000a000297810 */ /* 0x042fe40007ffe0ff */
[----:B-----5:R-:W-:Y:S02]  /*5710*/  IADD3 R42, R0, 0xa4, RZ ;  /* 0x000000a4002a7810 */ /* 0x020fe40007ffe0ff */
[----:B------:R-:W-:-:S02]  /*5720*/  LEA.HI.X R67, R47, c[0x0][0x174], R44, 0x2, P1 ;  /* 0x00005d002f437a11 */ /* 0x000fc400008f142c */
[----:B------:R-:W-:Y:S02]  /*5730*/  LEA.HI.X.SX32 R46, R40, UR7, 0x1, P0 ;  /* 0x00000007282e7c11 */ /* 0x000fe400080f0eff */
[----:B------:R-:W-:Y:S01]  /*5740*/  LEA R44, P0, R45, c[0x0][0x170], 0x2 ;  /* 0x00005c002d2c7a11 */ /* 0x000fe200078010ff */
[----:B------:R1:W-:Y:S01]  /*5750*/  STG.E [R66.64], R28 ;  /* 0x0000001c42007986 */ /* 0x0003e2000c101924 */
[----:B------:R-:W-:Y:S02]  /*5760*/  IADD3 R43, P1, R41, UR4, RZ ;  /* 0x00000004292b7c10 */ /* 0x000fe4000ff3e0ff */
[----:B------:R-:W-:Y:S01]  /*5770*/  IADD3 R40, P2, R42, UR4, RZ ;  /* 0x000000042a287c10 */ /* 0x000fe2000ff5e0ff */
[----:B------:R5:W-:Y:S01]  /*5780*/  STG.E [R50.64], R27 ;  /* 0x0000001b32007986 */ /* 0x000be2000c101924 */
[----:B------:R-:W-:Y:S02]  /*5790*/  LEA.HI.X R45, R45, c[0x0][0x174], R46, 0x2, P0 ;  /* 0x00005d002d2d7a11 */ /* 0x000fe400000f142e */
[----:B------:R-:W-:-:S02]  /*57a0*/  LEA.HI.X.SX32 R58, R41, UR7, 0x1, P1 ;  /* 0x00000007293a7c11 */ /* 0x000fc400088f0eff */
[C---:B------:R-:W-:Y:S01]  /*57b0*/  LEA R46, P0, R43.reuse, c[0x0][0x170], 0x2 ;  /* 0x00005c002b2e7a11 */ /* 0x040fe200078010ff */
[----:B------:R0:W-:Y:S01]  /*57c0*/  STG.E [R44.64], R24 ;  /* 0x000000182c007986 */ /* 0x0001e2000c101924 */
[----:B------:R-:W-:Y:S02]  /*57d0*/  LEA.HI.X.SX32 R41, R42, UR7, 0x1, P2 ;  /* 0x000000072a297c11 */ /* 0x000fe400090f0eff */
[----:B------:R-:W-:Y:S02]  /*57e0*/  LEA R48, P1, R40, c[0x0][0x170], 0x2 ;  /* 0x00005c0028307a11 */ /* 0x000fe400078210ff */
[----:B------:R-:W-:Y:S02]  /*57f0*/  IADD3 R39, R0, 0xa8, RZ ;  /* 0x000000a800277810 */ /* 0x000fe40007ffe0ff */
[----:B------:R-:W-:Y:S02]  /*5800*/  LEA.HI.X R47, R43, c[0x0][0x174], R58, 0x2, P0 ;  /* 0x00005d002b2f7a11 */ /* 0x000fe400000f143a */
[----:B------:R-:W-:-:S02]  /*5810*/  LEA.HI.X R49, R40, c[0x0][0x174], R41, 0x2, P1 ;  /* 0x00005d0028317a11 */ /* 0x000fc400008f1429 */
[C---:B------:R-:W-:Y:S01]  /*5820*/  IADD3 R59, P0, R39.reuse, UR4, RZ ;  /* 0x00000004273b7c10 */ /* 0x040fe2000ff1e0ff */
[----:B------:R0:W-:Y:S01]  /*5830*/  STG.E [R46.64], R25 ;  /* 0x000000192e007986 */ /* 0x0001e2000c101924 */
[C---:B------:R-:W-:Y:S02]  /*5840*/  IADD3 R40, R0.reuse, 0xac, RZ ;  /* 0x000000ac00287810 */ /* 0x040fe40007ffe0ff */
[----:B------:R-:W-:Y:S01]  /*5850*/  IADD3 R41, R0, 0xb0, RZ ;  /* 0x000000b000297810 */ /* 0x000fe20007ffe0ff */
[----:B------:R0:W-:Y:S01]  /*5860*/  STG.E [R48.64], R26 ;  /* 0x0000001a30007986 */ /* 0x0001e2000c101924 */
[----:B------:R-:W-:Y:S02]  /*5870*/  LEA.HI.X.SX32 R72, R39, UR7, 0x1, P0 ;  /* 0x0000000727487c11 */ /* 0x000fe400080f0eff */
[----:B------:R-:W-:Y:S02]  /*5880*/  IADD3 R43, P1, R40, UR4, RZ ;  /* 0x00000004282b7c10 */ /* 0x000fe4000ff3e0ff */
[----:B--2---:R-:W-:-:S02]  /*5890*/  LEA R38, P0, R59, c[0x0][0x170], 0x2 ;  /* 0x00005c003b267a11 */ /* 0x004fc400078010ff */
[----:B------:R-:W-:Y:S02]  /*58a0*/  IADD3 R58, P2, R41, UR4, RZ ;  /* 0x00000004293a7c10 */ /* 0x000fe4000ff5e0ff */
[----:B------:R-:W-:Y:S02]  /*58b0*/  IADD3 R37, R0, 0xb4, RZ ;  /* 0x000000b400257810 */ /* 0x000fe40007ffe0ff */
[----:B------:R-:W-:Y:S02]  /*58c0*/  LEA.HI.X.SX32 R70, R40, UR7, 0x1, P1 ;  /* 0x0000000728467c11 */ /* 0x000fe400088f0eff */
[----:B------:R-:W-:Y:S02]  /*58d0*/  LEA.HI.X R39, R59, c[0x0][0x174], R72, 0x2, P0 ;  /* 0x00005d003b277a11 */ /* 0x000fe400000f1448 */
[----:B------:R-:W-:Y:S02]  /*58e0*/  LEA.HI.X.SX32 R41, R41, UR7, 0x1, P2 ;  /* 0x0000000729297c11 */ /* 0x000fe400090f0eff */
[----:B------:R-:W-:Y:S01]  /*58f0*/  LEA R42, P1, R43, c[0x0][0x170], 0x2 ;  /* 0x00005c002b2a7a11 */ /* 0x000fe200078210ff */
[----:B------:R-:W-:Y:S01]  /*5900*/  STG.E [R38.64], R3 ;  /* 0x0000000326007986 */ /* 0x000fe2000c101924 */
[----:B------:R-:W-:-:S02]  /*5910*/  IADD3 R56, P0, R37, UR4, RZ ;  /* 0x0000000425387c10 */ /* 0x000fc4000ff1e0ff */
[----:B------:R-:W-:Y:S02]  /*5920*/  LEA R40, P2, R58, c[0x0][0x170], 0x2 ;  /* 0x00005c003a287a11 */ /* 0x000fe400078410ff */
[C---:B------:R-:W-:Y:S02]  /*5930*/  IADD3 R54, R0.reuse, 0xb8, RZ ;  /* 0x000000b800367810 */ /* 0x040fe40007ffe0ff */
[----:B------:R-:W-:Y:S02]  /*5940*/  IADD3 R55, R0, 0xbc, RZ ;  /* 0x000000bc00377810 */ /* 0x000fe40007ffe0ff */
[----:B------:R-:W-:Y:S02]  /*5950*/  LEA.HI.X R43, R43, c[0x0][0x174], R70, 0x2, P1 ;  /* 0x00005d002b2b7a11 */ /* 0x000fe400008f1446 */
[----:B------:R-:W-:Y:S02]  /*5960*/  LEA.HI.X.SX32 R37, R37, UR7, 0x1, P0 ;  /* 0x0000000725257c11 */ /* 0x000fe400080f0eff */
[----:B------:R-:W-:Y:S01]  /*5970*/  LEA.HI.X R41, R58, c[0x0][0x174], R41, 0x2, P2 ;  /* 0x00005d003a297a11 */ /* 0x000fe200010f1429 */
[----:B------:R-:W-:Y:S01]  /*5980*/  STG.E [R42.64], R4 ;  /* 0x000000042a007986 */ /* 0x000fe2000c101924 */
[----:B------:R-:W-:-:S02]  /*5990*/  LEA R36, P0, R56, c[0x0][0x170], 0x2 ;  /* 0x00005c0038247a11 */ /* 0x000fc400078010ff */
[----:B------:R-:W-:Y:S01]  /*59a0*/  IADD3 R59, P1, R54, UR4, RZ ;  /* 0x00000004363b7c10 */ /* 0x000fe2000ff3e0ff */
[----:B------:R-:W-:Y:S01]  /*59b0*/  STG.E [R40.64], R5 ;  /* 0x0000000528007986 */ /* 0x000fe2000c101924 */
[C---:B------:R-:W-:Y:S02]  /*59c0*/  IADD3 R57, P2, R55.reuse, UR4, RZ ;  /* 0x0000000437397c10 */ /* 0x040fe4000ff5e0ff */
[----:B------:R-:W-:Y:S02]  /*59d0*/  LEA.HI.X R37, R56, c[0x0][0x174], R37, 0x2, P0 ;  /* 0x00005d0038257a11 */ /* 0x000fe400000f1425 */
[----:B------:R-:W-:Y:S02]  /*59e0*/  LEA.HI.X.SX32 R62, R54, UR7, 0x1, P1 ;  /* 0x00000007363e7c11 */ /* 0x000fe400088f0eff */
[----:B------:R-:W-:Y:S01]  /*59f0*/  LEA.HI.X.SX32 R58, R55, UR7, 0x1, P2 ;  /* 0x00000007373a7c11 */ /* 0x000fe200090f0eff */
[----:B------:R-:W-:Y:S01]  /*5a00*/  STG.E [R36.64], R2 ;  /* 0x0000000224007986 */ /* 0x000fe2000c101924 */
[----:B------:R-:W-:-:S02]  /*5a10*/  LEA R56, P1, R57, c[0x0][0x170], 0x2 ;  /* 0x00005c0039387a11 */ /* 0x000fc400078210ff */
[----:B------:R-:W-:Y:S02]  /*5a20*/  LEA R54, P0, R59, c[0x0][0x170], 0x2 ;  /* 0x00005c003b367a11 */ /* 0x000fe400078010ff */
[----:B------:R-:W-:Y:S02]  /*5a30*/  LEA.HI.X R57, R57, c[0x0][0x174], R58, 0x2, P1 ;  /* 0x00005d0039397a11 */ /* 0x000fe400008f143a */
[C---:B0-----:R-:W-:Y:S02]  /*5a40*/  IADD3 R35, R0.reuse, 0xc0, RZ ;  /* 0x000000c000237810 */ /* 0x041fe40007ffe0ff */
[C---:B------:R-:W-:Y:S02]  /*5a50*/  IADD3 R58, R0.reuse, 0xc4, RZ ;  /* 0x000000c4003a7810 */ /* 0x040fe40007ffe0ff */
[----:B------:R-:W-:Y:S02]  /*5a60*/  LEA.HI.X R55, R59, c[0x0][0x174], R62, 0x2, P0 ;  /* 0x00005d003b377a11 */ /* 0x000fe400000f143e */
[----:B------:R-:W-:-:S02]  /*5a70*/  IADD3 R59, R0, 0xc8, RZ ;  /* 0x000000c8003b7810 */ /* 0x000fc40007ffe0ff */
[----:B------:R-:W-:Y:S01]  /*5a80*/  IADD3 R71, P0, R35, UR4, RZ ;  /* 0x0000000423477c10 */ /* 0x000fe2000ff1e0ff */
[----:B------:R-:W-:Y:S01]  /*5a90*/  STG.E [R54.64], R7 ;  /* 0x0000000736007986 */ /* 0x000fe2000c101924 */
[C---:B------:R-:W-:Y:S02]  /*5aa0*/  IADD3 R61, P1, R58.reuse, UR4, RZ ;  /* 0x000000043a3d7c10 */ /* 0x040fe4000ff3e0ff */
[----:B------:R-:W-:Y:S01]  /*5ab0*/  IADD3 R63, P2, R59, UR4, RZ ;  /* 0x000000043b3f7c10 */ /* 0x000fe2000ff5e0ff */
[----:B------:R-:W-:Y:S01]  /*5ac0*/  STG.E [R56.64], R6 ;  /* 0x0000000638007986 */ /* 0x000fe2000c101924 */
[----:B------:R-:W-:Y:S02]  /*5ad0*/  LEA.HI.X.SX32 R80, R35, UR7, 0x1, P0 ;  /* 0x0000000723507c11 */ /* 0x000fe400080f0eff */
[----:B------:R-:W-:Y:S02]  /*5ae0*/  LEA.HI.X.SX32 R72, R58, UR7, 0x1, P1 ;  /* 0x000000073a487c11 */ /* 0x000fe400088f0eff */
[----:B------:R-:W-:-:S02]  /*5af0*/  LEA R58, P0, R71, c[0x0][0x170], 0x2 ;  /* 0x00005c00473a7a11 */ /* 0x000fc400078010ff */
[----:B---3--:R-:W-:Y:S02]  /*5b00*/  IADD3 R32, R0, 0xcc, RZ ;  /* 0x000000cc00207810 */ /* 0x008fe40007ffe0ff */
[----:B------:R-:W-:Y:S02]  /*5b10*/  LEA.HI.X.SX32 R70, R59, UR7, 0x1, P2 ;  /* 0x000000073b467c11 */ /* 0x000fe400090f0eff */
[----:B------:R-:W-:Y:S02]  /*5b20*/  LEA.HI.X R59, R71, c[0x0][0x174], R80, 0x2, P0 ;  /* 0x00005d00473b7a11 */ /* 0x000fe400000f1450 */
[----:B------:R-:W-:Y:S02]  /*5b30*/  LEA R60, P1, R61, c[0x0][0x170], 0x2 ;  /* 0x00005c003d3c7a11 */ /* 0x000fe400078210ff */
[----:B------:R-:W-:Y:S01]  /*5b40*/  IADD3 R33, P0, R32, UR4, RZ ;  /* 0x0000000420217c10 */ /* 0x000fe2000ff1e0ff */
[----:B------:R-:W-:Y:S01]  /*5b50*/  STG.E [R58.64], R22 ;  /* 0x000000163a007986 */ /* 0x000fe2000c101924 */
[----:B------:R-:W-:-:S02]  /*5b60*/  LEA R62, P2, R63, c[0x0][0x170], 0x2 ;  /* 0x00005c003f3e7a11 */ /* 0x000fc400078410ff */
[C---:B------:R-:W-:Y:S02]  /*5b70*/  IADD3 R34, R0.reuse, 0xd0, RZ ;  /* 0x000000d000227810 */ /* 0x040fe40007ffe0ff */
[----:B------:R-:W-:Y:S02]  /*5b80*/  IADD3 R35, R0, 0xd4, RZ ;  /* 0x000000d400237810 */ /* 0x000fe40007ffe0ff */
[----:B------:R-:W-:Y:S02]  /*5b90*/  LEA.HI.X R61, R61, c[0x0][0x174], R72, 0x2, P1 ;  /* 0x00005d003d3d7a11 */ /* 0x000fe400008f1448 */
[----:B------:R-:W-:Y:S02]  /*5ba0*/  LEA.HI.X.SX32 R68, R32, UR7, 0x1, P0 ;  /* 0x0000000720447c11 */ /* 0x000fe400080f0eff */
[----:B------:R-:W-:Y:S01]  /*5bb0*/  LEA.HI.X R63, R63, c[0x0][0x174], R70, 0x2, P2 ;  /* 0x00005d003f3f7a11 */ /* 0x000fe200010f1446 */
[----:B------:R-:W-:Y:S01]  /*5bc0*/  STG.E [R60.64], R21 ;  /* 0x000000153c007986 */ /* 0x000fe2000c101924 */
[----:B------:R-:W-:-:S02]  /*5bd0*/  LEA R32, P0, R33, c[0x0][0x170], 0x2 ;  /* 0x00005c0021207a11 */ /* 0x000fc400078010ff */
[C---:B------:R-:W-:Y:S01]  /*5be0*/  IADD3 R71, P1, R34.reuse, UR4, RZ ;  /* 0x0000000422477c10 */ /* 0x040fe2000ff3e0ff */
[----:B------:R-:W-:Y:S01]  /*5bf0*/  STG.E [R62.64], R20 ;  /* 0x000000143e007986 */ /* 0x000fe2000c101924 */
[----:B------:R-:W-:Y:S02]  /*5c00*/  IADD3 R69, P2, R35, UR4, RZ ;  /* 0x0000000423457c10 */ /* 0x000fe4000ff5e0ff */
[----:B------:R-:W-:Y:S02]  /*5c10*/  LEA.HI.X R33, R33, c[0x0][0x174], R68, 0x2, P0 ;  /* 0x00005d0021217a11 */ /* 0x000fe400000f1444 */
[----:B------:R-:W-:Y:S02]  /*5c20*/  LEA.HI.X.SX32 R72, R34, UR7, 0x1, P1 ;  /* 0x0000000722487c11 */ /* 0x000fe400088f0eff */
[----:B------:R-:W-:Y:S01]  /*5c30*/  LEA.HI.X.SX32 R70, R35, UR7, 0x1, P2 ;  /* 0x0000000723467c11 */ /* 0x000fe200090f0eff */
[----:B------:R-:W-:Y:S01]  /*5c40*/  STG.E [R32.64], R12 ;  /* 0x0000000c20007986 */ /* 0x000fe2000c101924 */
[----:B------:R-:W-:-:S02]  /*5c50*/  LEA R34, P0, R71, c[0x0][0x170], 0x2 ;  /* 0x00005c0047227a11 */ /* 0x000fc400078010ff */
[----:B------:R-:W-:Y:S02]  /*5c60*/  LEA R68, P1, R69, c[0x0][0x170], 0x2 ;  /* 0x00005c0045447a11 */ /* 0x000fe400078210ff */
[C---:B----4-:R-:W-:Y:S02]  /*5c70*/  IADD3 R31, R0.reuse, 0xd8, RZ ;  /* 0x000000d8001f7810 */ /* 0x050fe40007ffe0ff */
[----:B------:R-:W-:Y:S02]  /*5c80*/  LEA.HI.X R35, R71, c[0x0][0x174], R72, 0x2, P0 ;  /* 0x00005d0047237a11 */ /* 0x000fe400000f1448 */
[----:B------:R-:W-:Y:S02]  /*5c90*/  LEA.HI.X R69, R69, c[0x0][0x174], R70, 0x2, P1 ;  /* 0x00005d0045457a11 */ /* 0x000fe400008f1446 */
[----:B------:R-:W-:Y:S01]  /*5ca0*/  IADD3 R70, R0, 0xdc, RZ ;  /* 0x000000dc00467810 */ /* 0x000fe20007ffe0ff */
[----:B------:R-:W-:Y:S01]  /*5cb0*/  STG.E [R34.64], R11 ;  /* 0x0000000b22007986 */ /* 0x000fe2000c101924 */
[----:B------:R-:W-:-:S02]  /*5cc0*/  IADD3 R75, P0, R31, UR4, RZ ;  /* 0x000000041f4b7c10 */ /* 0x000fc4000ff1e0ff */
[----:B------:R-:W-:Y:S01]  /*5cd0*/  IADD3 R71, R0, 0xe0, RZ ;  /* 0x000000e000477810 */ /* 0x000fe20007ffe0ff */
[----:B------:R-:W-:Y:S01]  /*5ce0*/  STG.E [R68.64], R10 ;  /* 0x0000000a44007986 */ /* 0x000fe2000c101924 */
[----:B------:R-:W-:Y:S02]  /*5cf0*/  IADD3 R73, P1, R70, UR4, RZ ;  /* 0x0000000446497c10 */ /* 0x000fe4000ff3e0ff */
[----:B------:R-:W-:Y:S02]  /*5d00*/  LEA.HI.X.SX32 R76, R31, UR7, 0x1, P0 ;  /* 0x000000071f4c7c11 */ /* 0x000fe400080f0eff */
[----:B------:R-:W-:Y:S02]  /*5d10*/  IADD3 R72, P2, R71, UR4, RZ ;  /* 0x0000000447487c10 */ /* 0x000fe4000ff5e0ff */
[----:B------:R-:W-:Y:S02]  /*5d20*/  LEA R30, P0, R75, c[0x0][0x170], 0x2 ;  /* 0x00005c004b1e7a11 */ /* 0x000fe400078010ff */
[----:B------:R-:W-:-:S02]  /*5d30*/  IADD3 R29, R0, 0xe4, RZ ;  /* 0x000000e4001d7810 */ /* 0x000fc40007ffe0ff */
[----:B------:R-:W-:Y:S02]  /*5d40*/  LEA.HI.X.SX32 R74, R70, UR7, 0x1, P1 ;  /* 0x00000007464a7c11 */ /* 0x000fe400088f0eff */
[----:B------:R-:W-:Y:S02]  /*5d50*/  LEA.HI.X.SX32 R71, R71, UR7, 0x1, P2 ;  /* 0x0000000747477c11 */ /* 0x000fe400090f0eff */
[----:B------:R-:W-:Y:S02]  /*5d60*/  LEA R52, P1, R73, c[0x0][0x170], 0x2 ;  /* 0x00005c0049347a11 */ /* 0x000fe400078210ff */
[----:B------:R-:W-:Y:S02]  /*5d70*/  LEA.HI.X R31, R75, c[0x0][0x174], R76, 0x2, P0 ;  /* 0x00005d004b1f7a11 */ /* 0x000fe400000f144c */
[----:B------:R-:W-:Y:S02]  /*5d80*/  LEA R70, P2, R72, c[0x0][0x170], 0x2 ;  /* 0x00005c0048467a11 */ /* 0x000fe400078410ff */
[----:B-1----:R-:W-:Y:S01]  /*5d90*/  IADD3 R67, P0, R29, UR4, RZ ;  /* 0x000000041d437c10 */ /* 0x002fe2000ff1e0ff */
[----:B------:R-:W-:Y:S01]  /*5da0*/  STG.E [R30.64], R9 ;  /* 0x000000091e007986 */ /* 0x000fe2000c101924 */
[----:B------:R-:W-:-:S02]  /*5db0*/  IADD3 R64, R0, 0xe8, RZ ;  /* 0x000000e800407810 */ /* 0x000fc40007ffe0ff */
[----:B------:R-:W-:Y:S02]  /*5dc0*/  IADD3 R65, R0, 0xec, RZ ;  /* 0x000000ec00417810 */ /* 0x000fe40007ffe0ff */
[----:B------:R-:W-:Y:S02]  /*5dd0*/  LEA.HI.X R53, R73, c[0x0][0x174], R74, 0x2, P1 ;  /* 0x00005d0049357a11 */ /* 0x000fe400008f144a */
[----:B------:R-:W-:Y:S02]  /*5de0*/  LEA.HI.X R71, R72, c[0x0][0x174], R71, 0x2, P2 ;  /* 0x00005d0048477a11 */ /* 0x000fe400010f1447 */
[----:B------:R-:W-:Y:S01]  /*5df0*/  LEA.HI.X.SX32 R74, R29, UR7, 0x1, P0 ;  /* 0x000000071d4a7c11 */ /* 0x000fe200080f0eff */
[----:B------:R-:W-:Y:S01]  /*5e00*/  STG.E [R52.64], R13 ;  /* 0x0000000d34007986 */ /* 0x000fe2000c101924 */
        /* <DEDUP_REMOVED lines=9> */
[----:B-----5:R-:W-:Y:S02]  /*5ea0*/  LEA R50, P1, R66, c[0x0][0x170], 0x2 ;  /* 0x00005c0042327a11 */ /* 0x020fe400078210ff */
[----:B------:R-:W-:-:S02]  /*5eb0*/  IADD3 R27, R0, 0xf0, RZ ;  /* 0x000000f0001b7810 */ /* 0x000fc40007ffe0ff */
[----:B------:R-:W-:Y:S02]  /*5ec0*/  LEA.HI.X R65, R72, c[0x0][0x174], R73, 0x2, P0 ;  /* 0x00005d0048417a11 */ /* 0x000fe400000f1449 */
[----:B------:R-:W-:Y:S02]  /*5ed0*/  LEA.HI.X R51, R66, c[0x0][0x174], R67, 0x2, P1 ;  /* 0x00005d0042337a11 */ /* 0x000fe400008f1443 */
[----:B------:R-:W-:Y:S01]  /*5ee0*/  IADD3 R67, P0, R27, UR4, RZ ;  /* 0x000000041b437c10 */ /* 0x000fe2000ff1e0ff */
[----:B------:R-:W-:Y:S01]  /*5ef0*/  STG.E [R64.64], R17 ;  /* 0x0000001140007986 */ /* 0x000fe2000c101924 */
[C---:B------:R-:W-:Y:S02]  /*5f00*/  IADD3 R72, R0.reuse, 0xf4, RZ ;  /* 0x000000f400487810 */ /* 0x040fe40007ffe0ff */
[C---:B------:R-:W-:Y:S01]  /*5f10*/  IADD3 R73, R0.reuse, 0xf8, RZ ;  /* 0x000000f800497810 */ /* 0x040fe20007ffe0ff */
[----:B------:R-:W-:Y:S01]  /*5f20*/  STG.E [R50.64], R16 ;  /* 0x0000001032007986 */ /* 0x000fe2000c101924 */
[----:B------:R-:W-:-:S02]  /*5f30*/  IADD3 R0, R0, 0xfc, RZ ;  /* 0x000000fc00007810 */ /* 0x000fc40007ffe0ff */
[----:B------:R-:W-:Y:S02]  /*5f40*/  LEA.HI.X.SX32 R76, R27, UR7, 0x1, P0 ;  /* 0x000000071b4c7c11 */ /* 0x000fe400080f0eff */
[----:B------:R-:W-:Y:S02]  /*5f50*/  LEA R66, P0, R67, c[0x0][0x170], 0x2 ;  /* 0x00005c0043427a11 */ /* 0x000fe400078010ff */
[----:B------:R-:W-:Y:S02]  /*5f60*/  IADD3 R74, P1, R72, UR4, RZ ;  /* 0x00000004484a7c10 */ /* 0x000fe4000ff3e0ff */
[----:B------:R-:W-:Y:S02]  /*5f70*/  IADD3 R27, P2, R73, UR4, RZ ;  /* 0x00000004491b7c10 */ /* 0x000fe4000ff5e0ff */
[----:B------:R-:W-:Y:S02]  /*5f80*/  IADD3 R45, P3, R0, UR4, RZ ;  /* 0x00000004002d7c10 */ /* 0x000fe4000ff7e0ff */
[----:B------:R-:W-:-:S02]  /*5f90*/  LEA.HI.X R67, R67, c[0x0][0x174], R76, 0x2, P0 ;  /* 0x00005d0043437a11 */ /* 0x000fc400000f144c */
[----:B------:R-:W-:Y:S02]  /*5fa0*/  LEA.HI.X.SX32 R25, R72, UR7, 0x1, P1 ;  /* 0x0000000748197c11 */ /* 0x000fe400088f0eff */
[----:B------:R-:W-:Y:S01]  /*5fb0*/  LEA R24, P0, R74, c[0x0][0x170], 0x2 ;  /* 0x00005c004a187a11 */ /* 0x000fe200078010ff */
[----:B------:R-:W-:Y:S01]  /*5fc0*/  STG.E [R66.64], R15 ;  /* 0x0000000f42007986 */ /* 0x000fe2000c101924 */
[----:B------:R-:W-:Y:S02]  /*5fd0*/  LEA.HI.X.SX32 R46, R73, UR7, 0x1, P2 ;  /* 0x00000007492e7c11 */ /* 0x000fe400090f0eff */
[----:B------:R-:W-:Y:S02]  /*5fe0*/  LEA R26, P1, R27, c[0x0][0x170], 0x2 ;  /* 0x00005c001b1a7a11 */ /* 0x000fe400078210ff */
[----:B------:R-:W-:Y:S02]  /*5ff0*/  LEA.HI.X.SX32 R0, R0, UR7, 0x1, P3 ;  /* 0x0000000700007c11 */ /* 0x000fe400098f0eff */
[----:B------:R-:W-:-:S02]  /*6000*/  LEA R44, P2, R45, c[0x0][0x170], 0x2 ;  /* 0x00005c002d2c7a11 */ /* 0x000fc400078410ff */
[----:B------:R-:W-:Y:S02]  /*6010*/  LEA.HI.X R25, R74, c[0x0][0x174], R25, 0x2, P0 ;  /* 0x00005d004a197a11 */ /* 0x000fe400000f1419 */
[----:B------:R-:W-:Y:S02]  /*6020*/  LEA.HI.X R27, R27, c[0x0][0x174], R46, 0x2, P1 ;  /* 0x00005d001b1b7a11 */ /* 0x000fe400008f142e */
[----:B------:R-:W-:Y:S01]  /*6030*/  LEA.HI.X R45, R45, c[0x0][0x174], R0, 0x2, P2 ;  /* 0x00005d002d2d7a11 */ /* 0x000fe200010f1400 */
[----:B------:R-:W-:Y:S04]  /*6040*/  STG.E [R24.64], R19 ;  /* 0x0000001318007986 */ /* 0x000fe8000c101924 */
[----:B------:R-:W-:Y:S04]  /*6050*/  STG.E [R26.64], R14 ;  /* 0x0000000e1a007986 */ /* 0x000fe8000c101924 */
[----:B------:R-:W-:Y:S01]  /*6060*/  STG.E [R44.64], R23 ;  /* 0x000000172c007986 */ /* 0x000fe2000c101924 */
[----:B------:R-:W-:Y:S05]  /*6070*/  EXIT ;  /* 0x000000000000794d */ /* 0x000fea0003800000 */
.L_x_4880:
        /* <DEDUP_REMOVED lines=19> */
.L_x_4908:
        /* <DEDUP_REMOVED lines=20> */
.L_x_4882:
[----:B------:R-:W-:Y:S01]  /*62f0*/  IMAD.MOV.U32 R67, RZ, RZ, -0x800001 ;  /* 0xff7fffffff437424 */ /* 0x000fe200078e00ff */
[----:B------:R-:W-:Y:S01]  /*6300*/  MOV R71, 0x1f ;  /* 0x0000001f00477802 */ /* 0x000fe20000000f00 */
[----:B------:R-:W-:Y:S01]  /*6310*/  IMAD.MOV.U32 R70, RZ, RZ, 0x10 ;  /* 0x00000010ff467424 */ /* 0x000fe200078e00ff */
[----:B------:R-:W-:Y:S01]  /*6320*/  MOV R68, 0x6350 ;  /* 0x0000635000447802 */ /* 0x000fe20000000f00 */
[----:B------:R-:W-:Y:S02]  /*6330*/  IMAD.MOV.U32 R72, RZ, RZ, -0x1 ;  /* 0xffffffffff487424 */ /* 0x000fe400078e00ff */
[----:B------:R-:W-:Y:S05]  /*6340*/  CALL.REL.NOINC `($__internal_117_$__cuda_sm70_shflsync_bfly_p) ;  /* 0x00004de000007944 */ /* 0x000fea0003c00000 */
[----:B-1----:R-:W-:Y:S01]  /*6350*/  IMAD.MOV.U32 R12, RZ, RZ, R70 ;  /* 0x000000ffff0c7224 */ /* 0x002fe200078e0046 */
[----:B0-----:R-:W-:Y:S05]  /*6360*/  BRA `(.L_x_4920) ;  /* 0xffffa77000007947 */ /* 0x001fea000383ffff */
.L_x_4883:
[----:B------:R-:W-:Y:S01]  /*6370*/  HFMA2.MMA R70, -RZ, RZ, 0, 4.76837158203125e-07 ;  /* 0x00000008ff467435 */ /* 0x000fe200000001ff */
[----:B------:R-:W-:Y:S01]  /*6380*/  IMAD.MOV.U32 R71, RZ, RZ, 0x1f ;  /* 0x0000001fff477424 */ /* 0x000fe200078e00ff */
[----:B------:R-:W-:Y:S01]  /*6390*/  MOV R68, 0x63c0 ;  /* 0x000063c000447802 */ /* 0x000fe20000000f00 */
[----:B------:R-:W-:-:S03]  /*63a0*/  IMAD.MOV.U32 R72, RZ, RZ, -0x1 ;  /* 0xffffffffff487424 */ /* 0x000fc600078e00ff */
[----:B------:R-:W-:Y:S05]  /*63b0*/  CALL.REL.NOINC `($__internal_117_$__cuda_sm70_shflsync_bfly_p) ;  /* 0x00004d7000007944 */ /* 0x000fea0003c00000 */
[----:B01----:R-:W-:Y:S01]  /*63c0*/  FMNMX.FTZ R67, R67, R70, !PT ;  /* 0x0000004643437209 */ /* 0x003fe20007810000 */
[----:B------:R-:W-:Y:S01]  /*63d0*/  IMAD.MOV.U32 R71, RZ, RZ, 0x1f ;  /* 0x0000001fff477424 */ /* 0x000fe200078e00ff */
[----:B------:R-:W-:Y:S01]  /*63e0*/  MOV R70, 0x4 ;  /* 0x0000000400467802 */ /* 0x000fe20000000f00 */
[----:B------:R-:W-:Y:S01]  /*63f0*/  IMAD.MOV.U32 R72, RZ, RZ, -0x1 ;  /* 0xffffffffff487424 */ /* 0x000fe200078e00ff */
[----:B------:R-:W-:-:S02]  /*6400*/  MOV R68, 0x6420 ;  /* 0x0000642000447802 */ /* 0x000fc40000000f00 */
[----:B------:R-:W-:Y:S05]  /*6410*/  CALL.REL.NOINC `($__internal_117_$__cuda_sm70_shflsync_bfly_p) ;  /* 0x00004d1000007944 */ /* 0x000fea0003c00000 */
[----:B01----:R-:W-:Y:S01]  /*6420*/  FMNMX.FTZ R67, R67, R70, !PT ;  /* 0x0000004643437209 */ /* 0x003fe20007810000 */
[----:B------:R-:W-:Y:S01]  /*6430*/  HFMA2.MMA R70, -RZ, RZ, 0, 1.1920928955078125e-07 ;  /* 0x00000002ff467435 */ /* 0x000fe200000001ff */
[----:B------:R-:W-:Y:S01]  /*6440*/  IMAD.MOV.U32 R71, RZ, RZ, 0x1f ;  /* 0x0000001fff477424 */ /* 0x000fe200078e00ff */
[----:B------:R-:W-:Y:S01]  /*6450*/  MOV R68, 0x6480 ;  /* 0x0000648000447802 */ /* 0x000fe20000000f00 */
[----:B------:R-:W-:-:S03]  /*6460*/  IMAD.MOV.U32 R72, RZ, RZ, -0x1 ;  /* 0xffffffffff487424 */ /* 0x000fc600078e00ff */
[----:B------:R-:W-:Y:S05]  /*6470*/  CALL.REL.NOINC `($__internal_117_$__cuda_sm70_shflsync_bfly_p) ;  /* 0x00004cb000007944 */ /* 0x000fea0003c00000 */
[----:B-1----:R-:W-:Y:S01]  /*6480*/  FMNMX.FTZ R16, R67, R70, !PT ;  /* 0x0000004643107209 */ /* 0x002fe20007810000 */
[----:B0-----:R-:W-:Y:S01]  /*6490*/  IMAD.MOV.U32 R71, RZ, RZ, 0x1f ;  /* 0x0000001fff477424 */ /* 0x001fe200078e00ff */
[----:B------:R-:W-:Y:S01]  /*64a0*/  MOV R70, 0x1 ;  /* 0x0000000100467802 */ /* 0x000fe20000000f00 */
[----:B------:R-:W-:Y:S01]  /*64b0*/  IMAD.MOV.U32 R72, RZ, RZ, -0x1 ;  /* 0xffffffffff487424 */ /* 0x000fe200078e00ff */
[----:B------:R-:W-:-:S02]  /*64c0*/  MOV R67, R16 ;  /* 0x0000001000437202 */ /* 0x000fc40000000f00 */
[----:B------:R-:W-:Y:S02]  /*64d0*/  MOV R68, 0x64f0 ;  /* 0x000064f000447802 */ /* 0x000fe40000000f00 */
[----:B------:R-:W-:Y:S05]  /*64e0*/  CALL.REL.NOINC `($__internal_117_$__cuda_sm70_shflsync_bfly_p) ;  /* 0x00004c4000007944 */ /* 0x000fea0003c00000 */
[----:B-1----:R-:W-:Y:S01]  /*64f0*/  IMAD.MOV.U32 R17, RZ, RZ, R70 ;  /* 0x000000ffff117224 */ /* 0x002fe200078e0046 */
[----:B0-----:R-:W-:Y:S05]  /*6500*/  BRA `(.L_x_4921) ;  /* 0xffffa67000007947 */ /* 0x001fea000383ffff */
.L_x_4910:
[----:B------:R-:W-:Y:S01]  /*6510*/  HFMA2.MMA R70, -RZ, RZ, 0, 2.384185791015625e-07 ;  /* 0x00000004ff467435 */ /* 0x000fe200000001ff */
[----:B------:R-:W-:Y:S01]  /*6520*/  IMAD.MOV.U32 R67, RZ, RZ, RZ ;  /* 0x000000ffff437224 */ /* 0x000fe200078e00ff */
[----:B------:R-:W-:Y:S01]  /*6530*/  MOV R68, 0x6570 ;  /* 0x0000657000447802 */ /* 0x000fe20000000f00 */
[----:B------:R-:W-:Y:S02]  /*6540*/  IMAD.MOV.U32 R71, RZ, RZ, 0x1f ;  /* 0x0000001fff477424 */ /* 0x000fe400078e00ff */
[----:B------:R-:W-:Y:S02]  /*6550*/  IMAD.MOV.U32 R72, RZ, RZ, -0x1 ;  /* 0xffffffffff487424 */ /* 0x000fe400078e00ff */
[----:B012---:R-:W-:Y:S05]  /*6560*/  CALL.REL.NOINC `($__internal_117_$__cuda_sm70_shflsync_bfly_p) ;  /* 0x00004bc000007944 */ /* 0x007fea0003c00000 */
[----:B-1----:R-:W-:Y:S01]  /*6570*/  MOV R2, R70 ;  /* 0x0000004600027202 */ /* 0x002fe20000000f00 */
[----:B0-----:R-:W-:Y:S05]  /*6580*/  BRA `(.L_x_4922) ;  /* 0xffffc45000007947 */ /* 0x001fea000383ffff */
.L_x_4911:
[----:B------:R-:W-:Y:S01]  /*6590*/  IMAD.MOV.U32 R70, RZ, RZ, 0x2 ;  /* 0x00000002ff467424 */ /* 0x000fe200078e00ff */
[----:B------:R-:W-:Y:S01]  /*65a0*/  MOV R72, 0xffffffff ;  /* 0xffffffff00487802 */ /* 0x000fe20000000f00 */
[----:B------:R-:W-:Y:S01]  /*65b0*/  IMAD.MOV.U32 R71, RZ, RZ, 0x1f ;  /* 0x0000001fff477424 */ /* 0x000fe200078e00ff */
[----:B------:R-:W-:-:S02]  /*65c0*/  MOV R68, 0x65e0 ;  /* 0x000065e000447802 */ /* 0x000fc40000000f00 */
[----:B012---:R-:W-:Y:S05]  /*65d0*/  CALL.REL.NOINC `($__internal_117_$__cuda_sm70_shflsync_bfly_p) ;  /* 0x00004b5000007944 */ /* 0x007fea0003c00000 */
[----:B01----:R-:W-:Y:S01]  /*65e0*/  FADD.FTZ R67, R67, R70 ;  /* 0x0000004643437221 */ /* 0x003fe20000010000 */
[----:B------:R-:W-:Y:S01]  /*65f0*/  MOV R72, 0xffffffff ;  /* 0xffffffff00487802 */ /* 0x000fe20000000f00 */
[----:B------:R-:W-:Y:S01]  /*6600*/  IMAD.MOV.U32 R70, RZ, RZ, 0x1 ;  /* 0x00000001ff467424 */ /* 0x000fe200078e00ff */
[----:B------:R-:W-:Y:S01]  /*6610*/  MOV R68, 0x6640 ;  /* 0x0000664000447802 */ /* 0x000fe20000000f00 */
[----:B------:R-:W-:-:S02]  /*6620*/  IMAD.MOV.U32 R71, RZ, RZ, 0x1f ;  /* 0x0000001fff477424 */ /* 0x000fc400078e00ff */
[----:B------:R-:W-:Y:S05]  /*6630*/  CALL.REL.NOINC `($__internal_117_$__cuda_sm70_shflsync_bfly_p) ;  /* 0x00004af000007944 */ /* 0x000fea0003c00000 */
[----:B0-----:R-:W-:Y:S01]  /*6640*/  HFMA2.MMA R71, -RZ, RZ, 0, 1.847743988037109375e-06 ;  /* 0x0000001fff477435 */ /* 0x001fe200000001ff */
[----:B-1----:R-:W-:Y:S01]  /*6650*/  FADD.FTZ R66, R67, R70 ;  /* 0x0000004643427221 */ /* 0x002fe20000010000 */
[----:B------:R-:W-:Y:S01]  /*6660*/  MOV R68, 0x66b0 ;  /* 0x000066b000447802 */ /* 0x000fe20000000f00 */
[----:B------:R-:W-:-:S02]  /*6670*/  IMAD.MOV.U32 R67, RZ, RZ, RZ ;  /* 0x000000ffff437224 */ /* 0x000fc400078e00ff */
[----:B------:R-:W-:Y:S02]  /*6680*/  IMAD.MOV.U32 R70, RZ, RZ, 0x4 ;  /* 0x00000004ff467424 */ /* 0x000fe400078e00ff */
[----:B------:R-:W-:Y:S02]  /*6690*/  IMAD.MOV.U32 R72, RZ, RZ, -0x1 ;  /* 0xffffffffff487424 */ /* 0x000fe400078e00ff */
[----:B------:R-:W-:Y:S05]  /*66a0*/  CALL.REL.NOINC `($__internal_117_$__cuda_sm70_shflsync_bfly_p) ;  /* 0x00004a8000007944 */ /* 0x000fea0003c00000 */
[----:B01----:R-:W-:Y:S01]  /*66b0*/  FADD.FTZ R67, RZ, R70 ;  /* 0x00000046ff437221 */ /* 0x003fe20000010000 */
[----:B------:R-:W-:Y:S01]  /*66c0*/  MOV R71, 0x1f ;  /* 0x0000001f00477802 */ /* 0x000fe20000000f00 */
[----:B------:R-:W-:Y:S01]  /*66d0*/  IMAD.MOV.U32 R70, RZ, RZ, 0x2 ;  /* 0x00000002ff467424 */ /* 0x000fe200078e00ff */
[----:B------:R-:W-:Y:S01]  /*66e0*/  MOV R68, 0x6710 ;  /* 0x0000671000447802 */ /* 0x000fe20000000f00 */
[----:B------:R-:W-:Y:S02]  /*66f0*/  IMAD.MOV.U32 R72, RZ, RZ, -0x1 ;  /* 0xffffffffff487424 */ /* 0x000fe400078e00ff */
[----:B------:R-:W-:Y:S05]  /*6700*/  CALL.REL.NOINC `($__internal_117_$__cuda_sm70_shflsync_bfly_p) ;  /* 0x00004a2000007944 */ /* 0x000fea0003c00000 */
[----:B0-----:R-:W-:Y:S01]  /*6710*/  HFMA2.MMA R71, -RZ, RZ, 0, 1.847743988037109375e-06 ;  /* 0x0000001fff477435 */ /* 0x001fe200000001ff */
[----:B-1----:R-:W-:Y:S01]  /*6720*/  FADD.FTZ R67, R67, R70 ;  /* 0x0000004643437221 */ /* 0x002fe20000010000 */
[----:B------:R-:W-:Y:S01]  /*6730*/  MOV R68, 0x6770 ;  /* 0x0000677000447802 */ /* 0x000fe20000000f00 */
[----:B------:R-:W-:Y:S02]  /*6740*/  IMAD.MOV.U32 R70, RZ, RZ, 0x1 ;  /* 0x00000001ff467424 */ /* 0x000fe400078e00ff */
[----:B------:R-:W-:-:S02]  /*6750*/  IMAD.MOV.U32 R72, RZ, RZ, -0x1 ;  /* 0xffffffffff487424 */ /* 0x000fc400078e00ff */
[----:B------:R-:W-:Y:S05]  /*6760*/  CALL.REL.NOINC `($__internal_117_$__cuda_sm70_shflsync_bfly_p) ;  /* 0x000049c000007944 */ /* 0x000fea0003c00000 */
[----:B-1----:R-:W-:Y:S01]  /*6770*/  FADD.FTZ R65, R67, R70 ;  /* 0x0000004643417221 */ /* 0x002fe20000010000 */
[----:B------:R-:W-:Y:S01]  /*6780*/  MOV R70, 0x4 ;  /* 0x0000000400467802 */ /* 0x000fe20000000f00 */
[----:B0-----:R-:W-:Y:S01]  /*6790*/  IMAD.MOV.U32 R67, RZ, RZ, RZ ;  /* 0x000000ffff437224 */ /* 0x001fe200078e00ff */
[----:B------:R-:W-:Y:S01]  /*67a0*/  MOV R68, 0x67e0 ;  /* 0x000067e000447802 */ /* 0x000fe20000000f00 */
[----:B------:R-:W-:-:S02]  /*67b0*/  IMAD.MOV.U32 R71, RZ, RZ, 0x1f ;  /* 0x0000001fff477424 */ /* 0x000fc400078e00ff */
[----:B------:R-:W-:Y:S02]  /*67c0*/  IMAD.MOV.U32 R72, RZ, RZ, -0x1 ;  /* 0xffffffffff487424 */ /* 0x000fe400078e00ff */
[----:B------:R-:W-:Y:S05]  /*67d0*/  CALL.REL.NOINC `($__internal_117_$__cuda_sm70_shflsync_bfly_p) ;  /* 0x0000495000007944 */ /* 0x000fea0003c00000 */
[----:B01----:R-:W-:Y:S01]  /*67e0*/  FADD.FTZ R67, RZ, R70 ;  /* 0x00000046ff437221 */ /* 0x003fe20000010000 */
[----:B------:R-:W-:Y:S01]  /*67f0*/  HFMA2.MMA R70, -RZ, RZ, 0, 1.1920928955078125e-07 ;  /* 0x00000002ff467435 */ /* 0x000fe200000001ff */
[----:B------:R-:W-:Y:S01]  /*6800*/  IMAD.MOV.U32 R71, RZ, RZ, 0x1f ;  /* 0x0000001fff477424 */ /* 0x000fe200078e00ff */
[----:B------:R-:W-:Y:S01]  /*6810*/  MOV R68, 0x6840 ;  /* 0x0000684000447802 */ /* 0x000fe20000000f00 */
[----:B------:R-:W-:-:S03]  /*6820*/  IMAD.MOV.U32 R72, RZ, RZ, -0x1 ;  /* 0xffffffffff487424 */ /* 0x000fc600078e00ff */
[----:B------:R-:W-:Y:S05]  /*6830*/  CALL.REL.NOINC `($__internal_117_$__cuda_sm70_shflsync_bfly_p) ;  /* 0x000048f000007944 */ /* 0x000fea0003c00000 */
[----:B01----:R-:W-:Y:S01]  /*6840*/  FADD.FTZ R67, R67, R70 ;  /* 0x0000004643437221 */ /* 0x003fe20000010000 */
[----:B------:R-:W-:Y:S01]  /*6850*/  MOV R70, 0x1 ;  /* 0x0000000100467802 */ /* 0x000fe20000000f00 */
[----:B------:R-:W-:Y:S01]  /*6860*/  IMAD.MOV.U32 R71, RZ, RZ, 0x1f ;  /* 0x0000001fff477424 */ /* 0x000fe200078e00ff */
[----:B------:R-:W-:Y:S01]  /*6870*/  MOV R68, 0x68a0 ;  /* 0x000068a000447802 */ /* 0x000fe20000000f00 */
[----:B------:R-:W-:Y:S02]  /*6880*/  IMAD.MOV.U32 R72, RZ, RZ, -0x1 ;  /* 0xffffffffff487424 */ /* 0x000fe400078e00ff */
[----:B------:R-:W-:Y:S05]  /*6890*/  CALL.REL.NOINC `($__internal_117_$__cuda_sm70_shflsync_bfly_p) ;  /* 0x0000489000007944 */ /* 0x000fea0003c00000 */
[----:B-1----:R-:W-:Y:S01]  /*68a0*/  FADD.FTZ R63, R67, R70 ;  /* 0x00000046433f7221 */ /* 0x002fe20000010000 */
[----:B0-----:R-:W-:Y:S01]  /*68b0*/  HFMA2.MMA R67, -RZ, RZ, 0, 0 ;  /* 0x00000000ff437435 */ /* 0x001fe200000001ff */
[----:B------:R-:W-:Y:S01]  /*68c0*/  IMAD.MOV.U32 R70, RZ, RZ, 0x4 ;  /* 0x00000004ff467424 */ /* 0x000fe200078e00ff */
[----:B------:R-:W-:Y:S01]  /*68d0*/  MOV R72, 0xffffffff ;  /* 0xffffffff00487802 */ /* 0x000fe20000000f00 */
[----:B------:R-:W-:Y:S01]  /*68e0*/  IMAD.MOV.U32 R71, RZ, RZ, 0x1f ;  /* 0x0000001fff477424 */ /* 0x000fe200078e00ff */
[----:B------:R-:W-:-:S02]  /*68f0*/  MOV R68, 0x6910 ;  /* 0x0000691000447802 */ /* 0x000fc40000000f00 */
[----:B------:R-:W-:Y:S05]  /*6900*/  CALL.REL.NOINC `($__internal_117_$__cuda_sm70_shflsync_bfly_p) ;  /* 0x0000482000007944 */ /* 0x000fea0003c00000 */
[----:B01----:R-:W-:Y:S01]  /*6910*/  FADD.FTZ R67, RZ, R70 ;  /* 0x00000046ff437221 */ /* 0x003fe20000010000 */
[----:B------:R-:W-:Y:S01]  /*6920*/  MOV R72, 0xffffffff ;  /* 0xffffffff00487802 */ /* 0x000fe20000000f00 */
[----:B------:R-:W-:Y:S01]  /*6930*/  IMAD.MOV.U32 R70, RZ, RZ, 0x2 ;  /* 0x00000002ff467424 */ /* 0x000fe200078e00ff */
[----:B------:R-:W-:Y:S01]  /*6940*/  MOV R68, 0x6970 ;  /* 0x0000697000447802 */ /* 0x000fe20000000f00 */
[----:B------:R-:W-:-:S02]  /*6950*/  IMAD.MOV.U32 R71, RZ, RZ, 0x1f ;  /* 0x0000001fff477424 */ /* 0x000fc400078e00ff */
[----:B------:R-:W-:Y:S05]  /*6960*/  CALL.REL.NOINC `($__internal_117_$__cuda_sm70_shflsync_bfly_p) ;  /* 0x000047c000007944 */ /* 0x000fea0003c00000 */
        /* <DEDUP_REMOVED lines=1134> */
[----:B0-----:R-:W-:Y:S01]  /*b050*/  HFMA2.MMA R71, -RZ, RZ, 0, 1.847743988037109375e-06 ;  /* 0x0000001fff477435 */ /* 0x001fe200000001ff */
[----:B-1----:R-:W-:Y:S01]  /*b060*/  FADD.FTZ R67, RZ, R70 ;  /* 0x00000046ff437221 */ /* 0x002fe20000010000 */
[----:B------:R-:W-:Y:S01]  /*b070*/  MOV R68, 0xb0b0 ;  /* 0x0000b0b000447802 */ /* 0x000fe20000000f00 */
[----:B------:R-:W-:-:S02]  /*b080*/  IMAD.MOV.U32 R70, RZ, RZ, 0x2 ;  /* 0x00000002ff467424 */ /* 0x000fc400078e00ff */
[----:B------:R-:W-:Y:S02]  /*b090*/  IMAD.MOV.U32 R72, RZ, RZ, -0x1 ;  /* 0xffffffffff487424 */ /* 0x000fe400078e00ff */
[----:B------:R-:W-:Y:S05]  /*b0a0*/  CALL.REL.NOINC `($__internal_117_$__cuda_sm70_shflsync_bfly_p) ;  /* 0x0000008000007944 */ /* 0x000fea0003c00000 */
[----:B01----:R-:W-:Y:S01]  /*b0b0*/  FADD.FTZ R67, R67, R70 ;  /* 0x0000004643437221 */ /* 0x003fe20000010000 */
[----:B------:R-:W-:Y:S01]  /*b0c0*/  MOV R70, 0x1 ;  /* 0x0000000100467802 */ /* 0x000fe20000000f00 */
[----:B------:R-:W-:Y:S01]  /*b0d0*/  IMAD.MOV.U32 R71, RZ, RZ, 0x1f ;  /* 0x0000001fff477424 */ /* 0x000fe200078e00ff */
[----:B------:R-:W-:Y:S02]  /*b0e0*/  MOV R72, 0xffffffff ;  /* 0xffffffff00487802 */ /* 0x000fe40000000f00 */
[----:B------:R-:W-:Y:S02]  /*b0f0*/  MOV R68, 0xb110 ;  /* 0x0000b11000447802 */ /* 0x000fe40000000f00 */
[----:B------:R-:W-:Y:S05]  /*b100*/  CALL.REL.NOINC `($__internal_117_$__cuda_sm70_shflsync_bfly_p) ;  /* 0x0000002000007944 */ /* 0x000fea0003c00000 */
[----:B-1----:R-:W-:Y:S01]  /*b110*/  IMAD.MOV.U32 R68, RZ, RZ, R70 ;  /* 0x000000ffff447224 */ /* 0x002fe200078e0046 */
[----:B0-----:R-:W-:Y:S05]  /*b120*/  BRA `(.L_x_4923) ;  /* 0xffff7b3000007947 */ /* 0x001fea000383ffff */
        .weak           $__internal_117_$__cuda_sm70_shflsync_bfly_p
        .type           $__internal_117_$__cuda_sm70_shflsync_bfly_p,@function
        .size           $__internal_117_$__cuda_sm70_shflsync_bfly_p,(.L_x_24778 - $__internal_117_$__cuda_sm70_shflsync_bfly_p)
$__internal_117_$__cuda_sm70_shflsync_bfly_p:
[----:B------:R-:W-:Y:S01]  /*b130*/  HFMA2.MMA R69, -RZ, RZ, 0, 0 ;  /* 0x00000000ff457435 */ /* 0x000fe200000001ff */
[----:B------:R-:W-:Y:S04]  /*b140*/  WARPSYNC R72 ;  /* 0x0000004800007348 */ /* 0x000fe80003800000 */
[----:B------:R0:W1:Y:S01]  /*b150*/  SHFL.BFLY PT, R70, R67, R70, R71 ;  /* 0x0c00004643467389 */ /* 0x00006200000e0047 */
[----:B------:R-:W-:Y:S05]  /*b160*/  RET.REL.NODEC R68 `(_ZN4vllm25paged_attention_v2_kernelIfhLi256ELi32ELi128ELNS_18Fp8KVCacheDataTypeE2ELb1ELi512EEEvPfS2_PT_PKS3_PKT0_S9_ifPKiSB_iPKfiiiSD_SD_iiiii) ;  /* 0xffff4e9044007950 */ /* 0x000fea0003c3ffff */
.L_x_4924:
        /* <DEDUP_REMOVED lines=9> */
.L_x_24778:


//--------------------- .text._ZN4vllm25paged_attention_v2_kernelIfhLi192ELi32ELi128ELNS_18Fp8KVCacheDataTypeE2ELb1ELi512EEEvPfS2_PT_PKS3_PKT0_S9_ifPKiSB_iPKfiiiSD_SD_iiiii --------------------------
	.section	.text._ZN4vllm25paged_attention_v2_kernelIfhLi192ELi32ELi128ELNS_18Fp8KVCacheDataTypeE2ELb1ELi512EEEvPfS2_PT_PKS3_PKT0_S9_ifPKiSB_iPKfiiiSD_SD_iiiii,"ax",@progbits
	.sectioninfo	@"SHI_REGISTERS=67"
	.align	128
        .global         _ZN4vllm25paged_attention_v2_kernelIfhLi192ELi32ELi128ELNS_18Fp8KVCacheDataTypeE2ELb1ELi512EEEvPfS2_PT_PKS3_PKT0_S9_ifPKiSB_iPKfiiiSD_SD_iiiii
        .type           _ZN4vllm25paged_attention_v2_kernelIfhLi192ELi32ELi128ELNS_18Fp8KVCacheDataTypeE2ELb1ELi512EEEvPfS2_PT_PKS3_PKT0_S9_ifPKiSB_iPKfiiiSD_SD_iiiii,@function
        .size           _ZN4vllm25paged_attention_v2_kernelIfhLi192ELi32ELi128ELNS_18Fp8KVCacheDataTypeE2ELb1ELi512EEEvPfS2_PT_PKS3_PKT0_S9_ifPKiSB_iPKfiiiSD_SD_iiiii,(.L_x_24779 - _ZN4vllm25paged_attention_v2_kernelIfhLi192ELi32ELi128ELNS_18Fp8KVCacheDataTypeE2ELb1ELi512EEEvPfS2_PT_PKS3_PKT0_S9_ifPKiSB_iPKfiiiSD_SD_iiiii)
        .other          _ZN4vllm25paged_attention_v2_kernelIfhLi192ELi32ELi128ELNS_18Fp8KVCacheDataTypeE2ELb1ELi512EEEvPfS2_PT_PKS3_PKT0_S9_ifPKiSB_iPKfiiiSD_SD_iiiii,@"STO_CUDA_ENTRY STV_DEFAULT"
_ZN4vllm25paged_attention_v2_kernelIfhLi192ELi32ELi128ELNS_18Fp8KVCacheDataTypeE2ELb1ELi512EEEvPfS2_PT_PKS3_PKT0_S9_ifPKiSB_iPKfiiiSD_SD_iiiii:
.text._ZN4vllm25paged_attention_v2_kernelIfhLi192ELi32ELi128ELNS_18Fp8KVCacheDataTypeE2ELb1ELi512EEEvPfS2_PT_PKS3_PKT0_S9_ifPKiSB_iPKfiiiSD_SD_iiiii:
        /* <DEDUP_REMOVED lines=10> */
[----:B------:R-:W-:Y:S01]  /*00a0*/  IABS R20, c[0x0][0x1e4] ;  /* 0x0000790000147a13 */ /* 0x000fe20000000000 */
[----:B------:R-:W-:Y:S01]  /*00b0*/  BAR.SYNC.DEFER_BLOCKING 0x0 ;  /* 0x0000000000007b1d */ /* 0x000fe20000010000 */
[----:B------:R-:W-:Y:S02]  /*00c0*/  IADD3 R6, R10, -0x1, RZ ;  /* 0xffffffff0a067810 */ /* 0x000fe40007ffe0ff */
[----:B------:R-:W-:Y:S02]  /*00d0*/  MOV R11, c[0x0][0x1e8] ;  /* 0x00007a00000b7a02 */ /* 0x000fe40000000f00 */
        /* <DEDUP_REMOVED lines=12> */
[----:B------:R-:W-:-:S03]  /*01a0*/  IADD3 R2, R10, 0x1f, RZ ;  /* 0x0000001f0a027810 */ /* 0x000fc60007ffe0ff */
[----:B------:R-:W-:Y:S01]  /*01b0*/  IMAD.HI.U32 R8, R12, R7, RZ ;  /* 0x000000070c087227 */ /* 0x000fe200078e00ff */
[----:B------:R-:W-:-:S03]  /*01c0*/  SHF.R.S32.HI R3, RZ, 0x1f, R2 ;  /* 0x0000001fff037819 */ /* 0x000fc60000011402 */
[----:B------:R-:W-:Y:S01]  /*01d0*/  IMAD.MOV R0, RZ, RZ, -R8 ;  /* 0x000000ffff007224 */ /* 0x000fe200078e0a08 */
[----:B------:R-:W-:-:S03]  /*01e0*/  LEA.HI R3, R3, R2, RZ, 0x5 ;  /* 0x0000000203037211 */ /* 0x000fc600078f28ff */
[C---:B------:R-:W-:Y:S01]  /*01f0*/  IMAD R7, R20.reuse, R0, R7 ;  /* 0x0000000014077224 */ /* 0x040fe200078e0207 */
[----:B------:R-:W-:Y:S01]  /*0200*/  SHF.R.S32.HI R14, RZ, 0x5, R3 ;  /* 0x00000005ff0e7819 */ /* 0x000fe20000011403 */
[----:B------:R-:W0:Y:S03]  /*0210*/  S2R R0, SR_TID.X ;  /* 0x0000000000007919 */ /* 0x000e260000002100 */
[----:B------:R-:W-:-:S13]  /*0220*/  ISETP.GT.U32.AND P1, PT, R20, R7, PT ;  /* 0x000000071400720c */ /* 0x000fda0003f24070 */
[----:B------:R-:W-:Y:S01]  /*0230*/  @!P1 IMAD.IADD R7, R7, 0x1, -R20 ;  /* 0x0000000107079824 */ /* 0x000fe200078e0a14 */
[----:B------:R-:W-:Y:S02]  /*0240*/  @!P1 IADD3 R8, R8, 0x1, RZ ;  /* 0x0000000108089810 */ /* 0x000fe40007ffe0ff */
[----:B------:R-:W-:Y:S02]  /*0250*/  ISETP.NE.AND P1, PT, RZ, c[0x0][0x1e4], PT ;  /* 0x00007900ff007a0c */ /* 0x000fe40003f25270 */
[----:B------:R-:W-:Y:S02]  /*0260*/  ISETP.GE.U32.AND P0, PT, R7, R20, PT ;  /* 0x000000140700720c */ /* 0x000fe40003f06070 */
[----:B------:R-:W-:Y:S02]  /*0270*/  LEA R7, R4, 0x10, 0x4 ;  /* 0x0000001004077811 */ /* 0x000fe400078e20ff */
[----:B0-----:R-:W-:Y:S02]  /*0280*/  SHF.R.S32.HI R9, RZ, 0x1f, R0 ;  /* 0x0000001fff097819 */ /* 0x001fe40000011400 */
[----:B------:R-:W-:-:S02]  /*0290*/  IMNMX R3, R14, R7, PT ;  /* 0x000000070e037217 */ /* 0x000fc40003800200 */
[----:B------:R-:W0:Y:S01]  /*02a0*/  S2R R7, SR_CTAID.X ;  /* 0x0000000000077919 */ /* 0x000e220000002500 */
[----:B------:R-:W-:Y:S02]  /*02b0*/  LEA.HI R29, R9, R0, RZ, 0x5 ;  /* 0x00000000091d7211 */ /* 0x000fe400078f28ff */
[----:B------:R-:W-:Y:S02]  /*02c0*/  IMAD R2, R4, -0x10, R3 ;  /* 0xfffffff004027824 */ /* 0x000fe400078e0203 */
[----:B------:R-:W-:Y:S02]  /*02d0*/  @P0 IADD3 R8, R8, 0x1, RZ ;  /* 0x0000000108080810 */ /* 0x000fe40007ffe0ff */
[----:B------:R-:W-:Y:S01]  /*02e0*/  ISETP.GT.AND P0, PT, R11, -0x1, PT ;  /* 0xffffffff0b00780c */ /* 0x000fe20003f04270 */
[----:B------:R-:W-:Y:S01]  /*02f0*/  IMAD R9, R2, 0x20, R13 ;  /* 0x0000002002097824 */ /* 0x000fe200078e020d */
[----:B------:R-:W-:Y:S01]  /*0300*/  LOP3.LUT R11, R29, 0xffffffe0, RZ, 0xc0, !PT ;  /* 0xffffffe01d0b7812 */ /* 0x000fe200078ec0ff */
[----:B------:R-:W-:Y:S01]  /*0310*/  IMAD.MOV.U32 R6, RZ, RZ, R8 ;  /* 0x000000ffff067224 */ /* 0x000fe200078e0008 */
[----:B------:R-:W-:-:S02]  /*0320*/  SHF.R.S32.HI R29, RZ, 0x5, R29 ;  /* 0x00000005ff1d7819 */ /* 0x000fc4000001141d */
[----:B------:R-:W-:Y:S01]  /*0330*/  IMNMX R8, R10, R9, PT ;  /* 0x000000090a087217 */ /* 0x000fe20003800200 */
[----:B------:R-:W-:Y:S01]  /*0340*/  IMAD.IADD R2, R0, 0x1, -R11 ;  /* 0x0000000100027824 */ /* 0x000fe200078e0a0b */
[----:B------:R-:W-:Y:S02]  /*0350*/  @!P2 IADD3 R6, -R6, RZ, RZ ;  /* 0x000000ff0606a210 */ /* 0x000fe40007ffe1ff */
[----:B------:R-:W-:Y:S01]  /*0360*/  @!P1 LOP3.LUT R6, RZ, c[0x0][0x1e4], RZ, 0x33, !PT ;  /* 0x00007900ff069a12 */ /* 0x000fe200078e33ff */
[----:B------:R-:W-:Y:S02]  /*0370*/  IMAD.IADD R11, R8, 0x1, -R13 ;  /* 0x00000001080b7824 */ /* 0x000fe400078e0a0d */
        /* <DEDUP_REMOVED lines=14> */
[----:B0-----:R-:W-:Y:S01]  /*0460*/  IMAD.MOV.U32 R8, RZ, RZ, RZ ;  /* 0x000000ffff087224 */ /* 0x001fe200078e00ff */
[----:B-1----:R-:W-:-:S05]  /*0470*/  IADD3 R17, RZ, -R9, RZ ;  /* 0x80000009ff117210 */ /* 0x002fca0007ffe0ff */
        /* <DEDUP_REMOVED lines=43> */
.L_x_4925:
[----:B------:R-:W-:-:S04]  /*0730*/  IMAD.MOV.U32 R8, RZ, RZ, c[0x0][0xc] ;  /* 0x00000300ff087624 */ /* 0x000fc800078e00ff */
[----:B0-----:R-:W-:-:S04]  /*0740*/  IMAD R8, R8, c[0x0][0x1d8], R7 ;  /* 0x0000760008087a24 */ /* 0x001fc800078e0207 */
[----:B------:R-:W-:-:S03]  /*0750*/  IMAD R9, R8, c[0x0][0x1e8], RZ ;  /* 0x00007a0008097a24 */ /* 0x000fc600078e02ff */
.L_x_4926:
        /* <DEDUP_REMOVED lines=20> */
.L_x_4930:
        /* <DEDUP_REMOVED lines=36> */
.L_x_4928:
[----:B------:R-:W-:Y:S05]  /*0ae0*/  BSYNC B7 ;  /* 0x0000000000077941 */ /* 0x000fea0003800000 */
.L_x_4927:
[----:B------:R-:W-:Y:S05]  /*0af0*/  BRA.DIV ~URZ, `(.L_x_4931) ;  /* 0x00004b627f007947 */ /* 0x000fea000b800000 */
[----:B------:R-:W-:-:S05]  /*0b00*/  IMAD.MOV.U32 R12, RZ, RZ, -0x800001 ;  /* 0xff7fffffff0c7424 */ /* 0x000fca00078e00ff */
.L_x_4969:
        /* <DEDUP_REMOVED lines=10> */
.L_x_4970:
        /* <DEDUP_REMOVED lines=17> */
[----:B------:R-:W-:Y:S01]  /*0cc0*/  BSSY B1, `(.L_x_4935) ;  /* 0x000001d000017945 */ /* 0x000fe20003800000 */
[----:B------:R-:W-:Y:S02]  /*0cd0*/  IMAD.MOV.U32 R17, RZ, RZ, RZ ;  /* 0x000000ffff117224 */ /* 0x000fe400078e00ff */
        /* <DEDUP_REMOVED lines=16> */
.L_x_4937:
        /* <DEDUP_REMOVED lines=11> */
.L_x_4936:
[----:B------:R-:W-:Y:S05]  /*0e90*/  BSYNC B1 ;  /* 0x0000000000017941 */ /* 0x000fea0003800000 */
.L_x_4935:
        /* <DEDUP_REMOVED lines=10> */
.L_x_4940:
        /* <DEDUP_REMOVED lines=15> */
[C---:B--2---:R-:W-:Y:S02]  /*1030*/  FADD.FTZ R21, -R12.reuse, R21 ;  /* 0x000000150c157221 */ /* 0x044fe40000010100 */
[----:B---3--:R-:W-:Y:S01]  /*1040*/  FADD.FTZ R23, -R12, R23 ;  /* 0x000000170c177221 */ /* 0x008fe20000010100 */
[----:B------:R1:W2:Y:S01]  /*1050*/  MUFU.EX2 R18, R19 ;  /* 0x0000001300127308 */ /* 0x0002a20000000800 */
[----:B------:R-:W-:Y:S02]  /*1060*/  FMUL.FTZ R21, R21, 1.4426950216293334961 ;  /* 0x3fb8aa3b15157820 */ /* 0x000fe40000410000 */
[----:B------:R-:W-:-:S02]  /*1070*/  FMUL.FTZ R23, R23, 1.4426950216293334961 ;  /* 0x3fb8aa3b17177820 */ /* 0x000fc40000410000 */
[C---:B----4-:R-:W-:Y:S02]  /*1080*/  FADD.FTZ R25, -R12.reuse, R25 ;  /* 0x000000190c197221 */ /* 0x050fe40000010100 */
[C---:B-----5:R-:W-:Y:S01]  /*1090*/  FADD.FTZ R27, -R12.reuse, R27 ;  /* 0x0000001b0c1b7221 */ /* 0x060fe20000010100 */
[----:B------:R3:W4:Y:S01]  /*10a0*/  MUFU.EX2 R20, R21 ;  /* 0x0000001500147308 */ /* 0x0007220000000800 */
[----:B-1----:R-:W1:Y:S01]  /*10b0*/  LDS R19, [R15+0x1200] ;  /* 0x001200000f137984 */ /* 0x002e620000000800 */
[----:B------:R-:W-:Y:S02]  /*10c0*/  FMUL.FTZ R25, R25, 1.4426950216293334961 ;  /* 0x3fb8aa3b19197820 */ /* 0x000fe40000410000 */
[----:B------:R-:W-:Y:S02]  /*10d0*/  FMUL.FTZ R27, R27, 1.4426950216293334961 ;  /* 0x3fb8aa3b1b1b7820 */ /* 0x000fe40000410000 */
[----:B------:R-:W-:Y:S02]  /*10e0*/  FADD.FTZ R31, -R12, R31 ;  /* 0x0000001f0c1f7221 */ /* 0x000fe40000010100 */
[----:B------:R5:W0:Y:S01]  /*10f0*/  MUFU.EX2 R22, R23 ;  /* 0x0000001700167308 */ /* 0x000a220000000800 */
[----:B---3--:R-:W3:Y:S01]  /*1100*/  LDS R21, [R15+0x1400] ;  /* 0x001400000f157984 */ /* 0x008ee20000000800 */
[----:B------:R-:W-:-:S02]  /*1110*/  FMUL.FTZ R31, R31, 1.4426950216293334961 ;  /* 0x3fb8aa3b1f1f7820 */ /* 0x000fc40000410000 */
[----:B------:R-:W-:Y:S01]  /*1120*/  FADD.FTZ R33, -R12, R33 ;  /* 0x000000210c217221 */ /* 0x000fe20000010100 */
[----:B--2---:R-:W-:Y:S01]  /*1130*/  STS [R15+-0x400], R18 ;  /* 0xfffc00120f007388 */ /* 0x004fe20000000800 */
[----:B------:R-:W-:Y:S02]  /*1140*/  FADD.FTZ R17, R18, R17 ;  /* 0x0000001112117221 */ /* 0x000fe40000010000 */
[----:B------:R2:W0:Y:S01]  /*1150*/  MUFU.EX2 R24, R25 ;  /* 0x0000001900187308 */ /* 0x0004220000000800 */
[----:B-----5:R-:W5:Y:S01]  /*1160*/  LDS R23, [R15+0x1600] ;  /* 0x001600000f177984 */ /* 0x020f620000000800 */
[----:B------:R-:W-:Y:S02]  /*1170*/  FMUL.FTZ R33, R33, 1.4426950216293334961 ;  /* 0x3fb8aa3b21217820 */ /* 0x000fe40000410000 */
[----:B------:R-:W-:Y:S01]  /*1180*/  FADD.FTZ R35, -R12, R35 ;  /* 0x000000230c237221 */ /* 0x000fe20000010100 */
[----:B----4-:R-:W-:Y:S01]  /*1190*/  STS [R15+-0x200], R20 ;  /* 0xfffe00140f007388 */ /* 0x010fe20000000800 */
[----:B------:R-:W-:-:S02]  /*11a0*/  FADD.FTZ R17, R17, R20 ;  /* 0x0000001411117221 */ /* 0x000fc40000010000 */
[----:B------:R4:W1:Y:S01]  /*11b0*/  MUFU.EX2 R26, R27 ;  /* 0x0000001b001a7308 */ /* 0x0008620000000800 */
[----:B--2---:R-:W2:Y:S01]  /*11c0*/  LDS R25, [R15+0x1800] ;  /* 0x001800000f197984 */ /* 0x004ea20000000800 */
[----:B------:R-:W-:Y:S02]  /*11d0*/  FMUL.FTZ R35, R35, 1.4426950216293334961 ;  /* 0x3fb8aa3b23237820 */ /* 0x000fe40000410000 */
[----:B------:R-:W-:Y:S01]  /*11e0*/  FADD.FTZ R37, -R12, R37 ;  /* 0x000000250c257221 */ /* 0x000fe20000010100 */
[----:B0-----:R-:W-:Y:S01]  /*11f0*/  STS [R15], R22 ;  /* 0x000000160f007388 */ /* 0x001fe20000000800 */
[----:B------:R-:W-:Y:S02]  /*1200*/  FADD.FTZ R17, R17, R22 ;  /* 0x0000001611117221 */ /* 0x000fe40000010000 */
[----:B------:R-:W0:Y:S01]  /*1210*/  MUFU.EX2 R28, R31 ;  /* 0x0000001f001c7308 */ /* 0x000e220000000800 */
[----:B----4-:R-:W4:Y:S01]  /*1220*/  LDS R27, [R15+0x1a00] ;  /* 0x001a00000f1b7984 */ /* 0x010f220000000800 */
[----:B------:R-:W-:-:S02]  /*1230*/  FMUL.FTZ R37, R37, 1.4426950216293334961 ;  /* 0x3fb8aa3b25257820 */ /* 0x000fc40000410000 */
[C---:B------:R-:W-:Y:S01]  /*1240*/  FADD.FTZ R39, -R12.reuse, R39 ;  /* 0x000000270c277221 */ /* 0x040fe20000010100 */
[----:B------:R-:W-:Y:S01]  /*1250*/  STS [R15+0x200], R24 ;  /* 0x000200180f007388 */ /* 0x000fe20000000800 */
[----:B------:R-:W-:Y:S02]  /*1260*/  FADD.FTZ R17, R17, R24 ;  /* 0x0000001811117221 */ /* 0x000fe40000010000 */
[----:B------:R-:W5:Y:S01]  /*1270*/  MUFU.EX2 R30, R33 ;  /* 0x00000021001e7308 */ /* 0x000f620000000800 */
[----:B------:R-:W-:Y:S01]  /*1280*/  FMUL.FTZ R39, R39, 1.4426950216293334961 ;  /* 0x3fb8aa3b27277820 */ /* 0x000fe20000410000 */
[----:B-1----:R-:W-:Y:S01]  /*1290*/  STS [R15+0x400], R26 ;  /* 0x0004001a0f007388 */ /* 0x002fe20000000800 */
[C---:B------:R-:W-:Y:S02]  /*12a0*/  FADD.FTZ R41, -R12.reuse, R41 ;  /* 0x000000290c297221 */ /* 0x040fe40000010100 */
[----:B------:R-:W-:Y:S02]  /*12b0*/  FADD.FTZ R17, R17, R26 ;  /* 0x0000001a11117221 */ /* 0x000fe40000010000 */
[----:B------:R-:W-:Y:S01]  /*12c0*/  FMUL.FTZ R41, R41, 1.4426950216293334961 ;  /* 0x3fb8aa3b29297820 */ /* 0x000fe20000410000 */
[----:B------:R-:W1:Y:S01]  /*12d0*/  MUFU.EX2 R32, R35 ;  /* 0x0000002300207308 */ /* 0x000e620000000800 */
[----:B------:R-:W-:Y:S01]  /*12e0*/  FADD.FTZ R19, -R12, R19 ;  /* 0x000000130c137221 */ /* 0x000fe20000010100 */
[----:B0-----:R-:W-:Y:S01]  /*12f0*/  STS [R15+0x600], R28 ;  /* 0x0006001c0f007388 */ /* 0x001fe20000000800 */
[----:B------:R-:W-:-:S02]  /*1300*/  FADD.FTZ R17, R17, R28 ;  /* 0x0000001c11117221 */ /* 0x000fc40000010000 */
[----:B------:R-:W-:Y:S02]  /*1310*/  FMUL.FTZ R19, R19, 1.4426950216293334961 ;  /* 0x3fb8aa3b13137820 */ /* 0x000fe40000410000 */
[C---:B---3--:R-:W-:Y:S01]  /*1320*/  FADD.FTZ R21, -R12.reuse, R21 ;  /* 0x000000150c157221 */ /* 0x048fe20000010100 */
[----:B------:R-:W0:Y:S01]  /*1330*/  MUFU.EX2 R34, R37 ;  /* 0x0000002500227308 */ /* 0x000e220000000800 */
[----:B-----5:R-:W-:Y:S01]  /*1340*/  FADD.FTZ R17, R17, R30 ;  /* 0x0000001e11117221 */ /* 0x020fe20000010000 */
[----:B------:R-:W-:Y:S01]  /*1350*/  STS [R15+0x800], R30 ;  /* 0x0008001e0f007388 */ /* 0x000fe20000000800 */
[----:B------:R-:W-:Y:S02]  /*1360*/  FMUL.FTZ R21, R21, 1.4426950216293334961 ;  /* 0x3fb8aa3b15157820 */ /* 0x000fe40000410000 */
[----:B------:R-:W-:-:S03]  /*1370*/  FADD.FTZ R23, -R12, R23 ;  /* 0x000000170c177221 */ /* 0x000fc60000010100 */
[----:B------:R-:W3:Y:S01]  /*1380*/  MUFU.EX2 R36, R39 ;  /* 0x0000002700247308 */ /* 0x000ee20000000800 */
[----:B-1----:R-:W-:Y:S01]  /*1390*/  FADD.FTZ R17, R17, R32 ;  /* 0x0000002011117221 */ /* 0x002fe20000010000 */
[----:B------:R-:W-:Y:S01]  /*13a0*/  STS [R15+0xa00], R32 ;  /* 0x000a00200f007388 */ /* 0x000fe20000000800 */
[----:B------:R-:W-:Y:S02]  /*13b0*/  FMUL.FTZ R23, R23, 1.4426950216293334961 ;  /* 0x3fb8aa3b17177820 */ /* 0x000fe40000410000 */
[----:B--2---:R-:W-:-:S03]  /*13c0*/  FADD.FTZ R25, -R12, R25 ;  /* 0x000000190c197221 */ /* 0x004fc60000010100 */
[----:B------:R-:W1:Y:S01]  /*13d0*/  MUFU.EX2 R38, R41 ;  /* 0x0000002900267308 */ /* 0x000e620000000800 */
[----:B0-----:R-:W-:Y:S01]  /*13e0*/  FADD.FTZ R17, R17, R34 ;  /* 0x0000002211117221 */ /* 0x001fe20000010000 */
[----:B------:R-:W-:Y:S01]  /*13f0*/  STS [R15+0xc00], R34 ;  /* 0x000c00220f007388 */ /* 0x000fe20000000800 */
[----:B----4-:R-:W-:Y:S02]  /*1400*/  FADD.FTZ R27, -R12, R27 ;  /* 0x0000001b0c1b7221 */ /* 0x010fe40000010100 */
[----:B------:R-:W-:Y:S02]  /*1410*/  FMUL.FTZ R25, R25, 1.4426950216293334961 ;  /* 0x3fb8aa3b19197820 */ /* 0x000fe40000410000 */
[----:B------:R-:W-:Y:S01]  /*1420*/  FMUL.FTZ R27, R27, 1.4426950216293334961 ;  /* 0x3fb8aa3b1b1b7820 */ /* 0x000fe20000410000 */
        /* <DEDUP_REMOVED lines=19> */
[----:B0-----:R-:W-:Y:S01]  /*1560*/  IADD3 R15, R15, 0x2000, RZ ;  /* 0x000020000f0f7810 */ /* 0x001fe20007ffe0ff */
[----:B------:R-:W-:Y:S05]  /*1570*/  @!P3 BRA `(.L_x_4940) ;  /* 0xfffff9c00000b947 */ /* 0x000fea000383ffff */
.L_x_4939:
[----:B------:R-:W-:Y:S05]  /*1580*/  BSYNC B1 ;  /* 0x0000000000017941 */ /* 0x000fea0003800000 */
.L_x_4938:
        /* <DEDUP_REMOVED lines=55> */
.L_x_4942:
[----:B------:R-:W-:Y:S05]  /*1900*/  BSYNC B1 ;  /* 0x0000000000017941 */ /* 0x000fea0003800000 */
.L_x_4941:
        /* <DEDUP_REMOVED lines=26> */
.L_x_4934:
[----:B------:R-:W-:Y:S05]  /*1ab0*/  BSYNC B0 ;  /* 0x0000000000007941 */ /* 0x000fea0003800000 */
.L_x_4933:
        /* <DEDUP_REMOVED lines=38> */
[----:B------:R-:W-:-:S03]  /*1d20*/  LOP3.LUT P0, R13, R13, 0x3, RZ, 0xc0, !PT ;  /* 0x000000030d0d7812 */ /* 0x000fc6000780c0ff */
[----:B------:R1:W2:Y:S10]  /*1d30*/  MUFU.RCP R41, R10 ;  /* 0x0000000a00297308 */ /* 0x0002b40000001000 */
[----:B------:R-:W-:Y:S05]  /*1d40*/  @!P0 BRA `(.L_x_4946) ;  /* 0x000000b000008947 */ /* 0x000fea0003800000 */
[----:B-1----:R-:W-:Y:S01]  /*1d50*/  IMAD.MOV.U32 R10, RZ, RZ, R13 ;  /* 0x000000ffff0a7224 */ /* 0x002fe200078e000d */
[----:B------:R-:W-:Y:S01]  /*1d60*/  LEA R13, R0, 0x20, 0x2 ;  /* 0x00000020000d7811 */ /* 0x000fe200078e10ff */
[----:B------:R-:W-:-:S04]  /*1d70*/  IMAD.MOV.U32 R14, RZ, RZ, R0 ;  /* 0x000000ffff0e7224 */ /* 0x000fc800078e0000 */
.L_x_4947:
[----:B------:R-:W1:Y:S01]  /*1d80*/  LDS R15, [R13] ;  /* 0x000000000d0f7984 */ /* 0x000e620000000800 */
[----:B------:R-:W-:-:S02]  /*1d90*/  IADD3 R10, R10, -0x1, RZ ;  /* 0xffffffff0a0a7810 */ /* 0x000fc40007ffe0ff */
[----:B------:R-:W-:Y:S02]  /*1da0*/  IADD3 R14, R14, 0x80, RZ ;  /* 0x000000800e0e7810 */ /* 0x000fe40007ffe0ff */
[----:B------:R-:W-:Y:S01]  /*1db0*/  ISETP.NE.AND P0, PT, R10, RZ, PT ;  /* 0x000000ff0a00720c */ /* 0x000fe20003f05270 */
[----:B012---:R-:W-:-:S05]  /*1dc0*/  FMUL.FTZ R16, R15, R41 ;  /* 0x000000290f107220 */ /* 0x007fca0000410000 */
[----:B------:R0:W-:Y:S02]  /*1dd0*/  STS [R13], R16 ;  /* 0x000000100d007388 */ /* 0x0001e40000000800 */
[----:B0-----:R-:W-:-:S05]  /*1de0*/  IADD3 R13, R13, 0x200, RZ ;  /* 0x000002000d0d7810 */ /* 0x001fca0007ffe0ff */
[----:B------:R-:W-:Y:S05]  /*1df0*/  @P0 BRA `(.L_x_4947) ;  /* 0xffffff8000000947 */ /* 0x000fea000383ffff */
.L_x_4946:
[----:B-1----:R-:W-:Y:S05]  /*1e00*/  BSYNC B1 ;  /* 0x0000000000017941 */ /* 0x002fea0003800000 */
.L_x_4945:
        /* <DEDUP_REMOVED lines=10> */
.L_x_4950:
[----:B------:R-:W1:Y:S01]  /*1eb0*/  LDS R13, [R10+-0x400] ;  /* 0xfffc00000a0d7984 */ /* 0x000e620000000800 */
[----:B------:R-:W-:-:S03]  /*1ec0*/  IADD3 R14, R14, 0x800, RZ ;  /* 0x000008000e0e7810 */ /* 0x000fc60007ffe0ff */
[----:B------:R-:W3:Y:S01]  /*1ed0*/  LDS R15, [R10+-0x200] ;  /* 0xfffe00000a0f7984 */ /* 0x000ee20000000800 */
[----:B------:R-:W-:-:S03]  /*1ee0*/  ISETP.GE.AND P2, PT, R14, R43, PT ;  /* 0x0000002b0e00720c */ /* 0x000fc60003f46270 */
[----:B0-----:R-:W0:Y:S04]  /*1ef0*/  LDS R16, [R10] ;  /* 0x000000000a107984 */ /* 0x001e280000000800 */
        /* <DEDUP_REMOVED lines=10> */
[----:B---3--:R-:W-:-:S03]  /*1fa0*/  FMUL.FTZ R15, R41, R15 ;  /* 0x0000000f290f7220 */ /* 0x008fc60000410000 */
[----:B------:R-:W2:Y:S01]  /*1fb0*/  LDS R34, [R10+0x1400] ;  /* 0x001400000a227984 */ /* 0x000ea20000000800 */
[----:B0-----:R-:W-:-:S03]  /*1fc0*/  FMUL.FTZ R17, R41, R16 ;  /* 0x0000001029117220 */ /* 0x001fc60000410000 */
[----:B------:R-:W0:Y:S01]  /*1fd0*/  LDS R35, [R10+0x1600] ;  /* 0x001600000a237984 */ /* 0x000e220000000800 */
        /* <DEDUP_REMOVED lines=17> */
[----:B--2---:R-:W-:-:S03]  /*20f0*/  FMUL.FTZ R17, R41, R34 ;  /* 0x0000002229117220 */ /* 0x004fc60000410000 */
[----:B------:R-:W-:Y:S01]  /*2100*/  STS [R10+0x800], R13 ;  /* 0x0008000d0a007388 */ /* 0x000fe20000000800 */
[----:B0-----:R-:W-:-:S03]  /*2110*/  FMUL.FTZ R35, R41, R35 ;  /* 0x0000002329237220 */ /* 0x001fc60000410000 */
        /* <DEDUP_REMOVED lines=13> */
.L_x_4949:
[----:B------:R-:W-:Y:S05]  /*21f0*/  BSYNC B1 ;  /* 0x0000000000017941 */ /* 0x000fea0003800000 */
.L_x_4948:
        /* <DEDUP_REMOVED lines=8> */
[----:B0-----:R-:W0:Y:S04]  /*2280*/  LDS R16, [R10] ;  /* 0x000000000a107984 */ /* 0x001e280000000800 */
[----:B------:R-:W4:Y:S04]  /*2290*/  LDS R18, [R10+0x200] ;  /* 0x000200000a127984 */ /* 0x000f280000000800 */
[----:B------:R-:W5:Y:S04]  /*22a0*/  LDS R20, [R10+0x400] ;  /* 0x000400000a147984 */ /* 0x000f680000000800 */
[----:B------:R-:W2:Y:S04]  /*22b0*/  LDS R22, [R10+0x600] ;  /* 0x000600000a167984 */ /* 0x000ea80000000800 */
[----:B------:R-:W2:Y:S04]  /*22c0*/  LDS R24, [R10+0x800] ;  /* 0x000800000a187984 */ /* 0x000ea80000000800 */
[----:B------:R-:W2:Y:S02]  /*22d0*/  LDS R26, [R10+0xa00] ;  /* 0x000a00000a1a7984 */ /* 0x000ea40000000800 */
[----:B-12---:R-:W-:-:S02]  /*22e0*/  FMUL.FTZ R13, R41, R13 ;  /* 0x0000000d290d7220 */ /* 0x006fc40000410000 */
[----:B---3--:R-:W-:-:S03]  /*22f0*/  FMUL.FTZ R15, R41, R15 ;  /* 0x0000000f290f7220 */ /* 0x008fc60000410000 */
[----:B------:R-:W-:Y:S01]  /*2300*/  STS [R10+-0x400], R13 ;  /* 0xfffc000d0a007388 */ /* 0x000fe20000000800 */
[----:B0-----:R-:W-:-:S03]  /*2310*/  FMUL.FTZ R17, R41, R16 ;  /* 0x0000001029117220 */ /* 0x001fc60000410000 */
        /* <DEDUP_REMOVED lines=13> */
.L_x_4952:
[----:B------:R-:W-:Y:S05]  /*23f0*/  BSYNC B1 ;  /* 0x0000000000017941 */ /* 0x000fea0003800000 */
.L_x_4951:
        /* <DEDUP_REMOVED lines=14> */
.L_x_4944:
[----:B------:R-:W-:Y:S05]  /*24e0*/  BSYNC B0 ;  /* 0x0000000000007941 */ /* 0x000fea0003800000 */
.L_x_4943:
        /* <DEDUP_REMOVED lines=20> */
.L_x_4954:
[----:B------:R-:W-:Y:S05]  /*2630*/  BSYNC B0 ;  /* 0x0000000000007941 */ /* 0x000fea0003800000 */
.L_x_4953:
[----:B------:R-:W-:Y:S01]  /*2640*/  BSSY B6, `(.L_x_4955) ;  /* 0x000003a000067945 */ /* 0x000fe20003800000 */
[----:B------:R-:W-:Y:S05]  /*2650*/  @P1 BRA `(.L_x_4956) ;  /* 0x0000038000001947 */ /* 0x000fea0003800000 */
[----:B-1----:R-:W-:Y:S02]  /*2660*/  IABS R13, c[0x0][0x1e4] ;  /* 0x00007900000d7a13 */ /* 0x002fe40000000000 */
[----:B------:R-:W-:Y:S02]  /*2670*/  IABS R19, c[0x0][0x1e0] ;  /* 0x0000780000137a13 */ /* 0x000fe40000000000 */
[----:B------:R-:W1:Y:S01]  /*2680*/  I2F.RP R7, R13 ;  /* 0x0000000d00077306 */ /* 0x000e620000209400 */
[----:B------:R-:W-:-:S02]  /*2690*/  ISETP.NE.AND P1, PT, RZ, c[0x0][0x1e4], PT ;  /* 0x00007900ff007a0c */ /* 0x000fc40003f25270 */
[----:B------:R-:W-:-:S05]  /*26a0*/  ISETP.NE.AND P2, PT, RZ, c[0x0][0x1e0], PT ;  /* 0x00007800ff007a0c */ /* 0x000fca0003f45270 */
[----:B------:R-:W3:Y:S08]  /*26b0*/  I2F.RP R12, R19 ;  /* 0x00000013000c7306 */ /* 0x000ef00000209400 */
[----:B-1----:R-:W1:Y:S08]  /*26c0*/  MUFU.RCP R7, R7 ;  /* 0x0000000700077308 */ /* 0x002e700000001000 */
[----:B---3--:R-:W3:Y:S01]  /*26d0*/  MUFU.RCP R12, R12 ;  /* 0x0000000c000c7308 */ /* 0x008ee20000001000 */
[----:B-1----:R-:W-:-:S07]  /*26e0*/  IADD3 R4, R7, 0xffffffe, RZ ;  /* 0x0ffffffe07047810 */ /* 0x002fce0007ffe0ff */
[----:B------:R1:W4:Y:S01]  /*26f0*/  F2I.FTZ.U32.TRUNC.NTZ R5, R4 ;  /* 0x0000000400057305 */ /* 0x000322000021f000 */
[----:B---3--:R-:W-:-:S07]  /*2700*/  IADD3 R10, R12, 0xffffffe, RZ ;  /* 0x0ffffffe0c0a7810 */ /* 0x008fce0007ffe0ff */
[----:B------:R3:W5:Y:S01]  /*2710*/  F2I.FTZ.U32.TRUNC.NTZ R11, R10 ;  /* 0x0000000a000b7305 */ /* 0x000762000021f000 */
[----:B-1----:R-:W-:Y:S01]  /*2720*/  IMAD.MOV.U32 R4, RZ, RZ, RZ ;  /* 0x000000ffff047224 */ /* 0x002fe200078e00ff */
[----:B----4-:R-:W-:Y:S01]  /*2730*/  IADD3 R14, RZ, -R5, RZ ;  /* 0x80000005ff0e7210 */ /* 0x010fe20007ffe0ff */
[----:B---3--:R-:W-:-:S04]  /*2740*/  HFMA2.MMA R10, -RZ, RZ, 0, 0 ;  /* 0x00000000ff0a7435 */ /* 0x008fc800000001ff */
[----:B------:R-:W-:Y:S02]  /*2750*/  IMAD R7, R14, R13, RZ ;  /* 0x0000000d0e077224 */ /* 0x000fe400078e02ff */
[----:B0----5:R-:W-:Y:S02]  /*2760*/  IMAD.MOV R16, RZ, RZ, -R11 ;  /* 0x000000ffff107224 */ /* 0x021fe400078e0a0b */
[----:B------:R-:W-:Y:S01]  /*2770*/  IMAD.HI.U32 R15, R5, R7, R4 ;  /* 0x00000007050f7227 */ /* 0x000fe200078e0004 */
[----:B------:R-:W-:-:S03]  /*2780*/  IABS R4, c[0x0][0x1e4] ;  /* 0x0000790000047a13 */ /* 0x000fc60000000000 */
[----:B------:R-:W-:-:S04]  /*2790*/  IMAD R17, R16, R19, RZ ;  /* 0x0000001310117224 */ /* 0x000fc800078e02ff */
[----:B------:R-:W-:Y:S01]  /*27a0*/  IMAD.HI.U32 R10, R11, R17, R10 ;  /* 0x000000110b0a7227 */ /* 0x000fe200078e000a */
[----:B------:R-:W-:-:S03]  /*27b0*/  IADD3 R11, R6, -c[0x0][0x1dc], RZ ;  /* 0x80007700060b7a10 */ /* 0x000fc60007ffe0ff */
[----:B------:R-:W-:Y:S02]  /*27c0*/  IMAD.MOV.U32 R17, RZ, RZ, R4 ;  /* 0x000000ffff117224 */ /* 0x000fe400078e0004 */
.L_x_4958:
        /* <DEDUP_REMOVED lines=33> */
.L_x_4956:
[----:B------:R-:W-:Y:S05]  /*29e0*/  BSYNC B6 ;  /* 0x0000000000067941 */ /* 0x000fea0003800000 */
.L_x_4955:
[----:B------:R-:W-:Y:S05]  /*29f0*/  BRA.DIV ~URZ, `(.L_x_4959) ;  /* 0x00002e827f007947 */ /* 0x000fea000b800000 */
[----:B------:R-:W-:-:S05]  /*2a00*/  MOV R3, RZ ;  /* 0x000000ff00037202 */ /* 0x000fca0000000f00 */
.L_x_4971:
[----:B------:R-:W-:Y:S01]  /*2a10*/  FADD.FTZ R20, RZ, R3 ;  /* 0x00000003ff147221 */ /* 0x000fe20000010000 */
[----:B------:R-:W-:Y:S05]  /*2a20*/  BRA.DIV ~URZ, `(.L_x_4960) ;  /* 0x00002ed27f007947 */ /* 0x000fea000b800000 */
[----:B------:R-:W3:Y:S01]  /*2a30*/  SHFL.BFLY PT, R3, R20, 0x2, 0x1f ;  /* 0x0c401f0014037f89 */ /* 0x000ee200000e0000 */
[----:B------:R-:W-:Y:S01]  /*2a40*/  IMAD.MOV.U32 R52, RZ, RZ, RZ ;  /* 0x000000ffff347224 */ /* 0x000fe200078e00ff */
[----:B------:R-:W-:Y:S01]  /*2a50*/  CS2R R50, SRZ ;  /* 0x0000000000327805 */ /* 0x000fe2000001ff00 */
[----:B------:R-:W-:Y:S01]  /*2a60*/  CS2R R48, SRZ ;  /* 0x0000000000307805 */ /* 0x000fe2000001ff00 */
[----:B------:R-:W-:Y:S01]  /*2a70*/  CS2R R44, SRZ ;  /* 0x00000000002c7805 */ /* 0x000fe2000001ff00 */
[----:B------:R-:W-:Y:S01]  /*2a80*/  CS2R R42, SRZ ;  /* 0x00000000002a7805 */ /* 0x000fe2000001ff00 */
[----:B--2---:R-:W-:Y:S01]  /*2a90*/  CS2R R40, SRZ ;  /* 0x0000000000287805 */ /* 0x004fe2000001ff00 */
[----:B-1----:R-:W-:Y:S01]  /*2aa0*/  CS2R R38, SRZ ;  /* 0x0000000000267805 */ /* 0x002fe2000001ff00 */
        /* <DEDUP_REMOVED lines=10> */
[----:B0-----:R-:W-:Y:S01]  /*2b50*/  CS2R R16, SRZ ;  /* 0x0000000000107805 */ /* 0x001fe2000001ff00 */
[----:B------:R-:W-:Y:S01]  /*2b60*/  CS2R R14, SRZ ;  /* 0x00000000000e7805 */ /* 0x000fe2000001ff00 */
[----:B------:R-:W-:Y:S01]  /*2b70*/  CS2R R12, SRZ ;  /* 0x00000000000c7805 */ /* 0x000fe2000001ff00 */
[----:B------:R-:W-:Y:S01]  /*2b80*/  CS2R R10, SRZ ;  /* 0x00000000000a7805 */ /* 0x000fe2000001ff00 */
[----:B------:R-:W-:Y:S01]  /*2b90*/  CS2R R8, SRZ ;  /* 0x0000000000087805 */ /* 0x000fe2000001ff00 */
[----:B------:R-:W-:-:S02]  /*2ba0*/  IMAD.MOV.U32 R47, RZ, RZ, RZ ;  /* 0x000000ffff2f7224 */ /* 0x000fc400078e00ff */
[----:B---3--:R-:W-:Y:S02]  /*2bb0*/  FADD.FTZ R3, R20, R3 ;  /* 0x0000000314037221 */ /* 0x008fe40000010000 */
[----:B------:R-:W-:-:S03]  /*2bc0*/  CS2R R20, SRZ ;  /* 0x0000000000147805 */ /* 0x000fc6000001ff00 */
[----:B------:R-:W0:Y:S02]  /*2bd0*/  SHFL.BFLY PT, R4, R3, 0x1, 0x1f ;  /* 0x0c201f0003047f89 */ /* 0x000e2400000e0000 */
[----:B0-----:R-:W-:Y:S01]  /*2be0*/  FADD.FTZ R53, R3, R4 ;  /* 0x0000000403357221 */ /* 0x001fe20000010000 */
[----:B------:R-:W-:Y:S01]  /*2bf0*/  HFMA2.MMA R3, -RZ, RZ, 0, 0 ;  /* 0x00000000ff037435 */ /* 0x000fe200000001ff */
[----:B------:R-:W-:Y:S02]  /*2c00*/  CS2R R4, SRZ ;  /* 0x0000000000047805 */ /* 0x000fe4000001ff00 */
.L_x_4972:
[----:B------:R-:W-:Y:S01]  /*2c10*/  LOP3.LUT P0, RZ, R2, 0x7, RZ, 0xc0, !PT ;  /* 0x0000000702ff7812 */ /* 0x000fe2000780c0ff */
[----:B------:R-:W-:Y:S01]  /*2c20*/  WARPSYNC 0xffffffff ;  /* 0xffffffff00007948 */ /* 0x000fe20003800000 */
[----:B------:R-:W-:Y:S01]  /*2c30*/  LOP3.LUT R46, R0, 0xffffffc0, RZ, 0xc0, !PT ;  /* 0xffffffc0002e7812 */ /* 0x000fe200078ec0ff */
[----:B------:R-:W-:Y:S01]  /*2c40*/  BAR.SYNC.DEFER_BLOCKING 0x0 ;  /* 0x0000000000007b1d */ /* 0x000fe20000010000 */
[----:B------:R-:W-:Y:S02]  /*2c50*/  FADD.FTZ R20, R47, R20 ;  /* 0x000000142f147221 */ /* 0x000fe40000010000 */
[----:B------:R-:W-:Y:S01]  /*2c60*/  ISETP.NE.OR P1, PT, R46, 0x40, P0 ;  /* 0x000000402e00780c */ /* 0x000fe20000725670 */
[----:B------:R-:W-:-:S02]  /*2c70*/  IMAD R29, R29, 0xc0, RZ ;  /* 0x000000c01d1d7824 */ /* 0x000fc400078e02ff */
[----:B------:R-:W-:Y:S10]  /*2c80*/  BSSY B0, `(.L_x_4961) ;  /* 0x0000036000007945 */ /* 0x000ff40003800000 */
[----:B------:R-:W-:Y:S05]  /*2c90*/  @P1 BRA `(.L_x_4962) ;  /* 0x0000034000001947 */ /* 0x000fea0003800000 */
[----:B------:R-:W-:Y:S02]  /*2ca0*/  SHF.R.S32.HI R47, RZ, 0x1f, R2 ;  /* 0x0000001fff2f7819 */ /* 0x000fe40000011402 */
[----:B------:R-:W-:-:S02]  /*2cb0*/  PLOP3.LUT P0, PT, PT, PT, PT, 0x8, 0x0 ;  /* 0x000000000000781c */ /* 0x000fc40003f0e170 */
        /* <DEDUP_REMOVED lines=50> */
.L_x_4962:
[----:B------:R-:W-:Y:S05]  /*2fe0*/  BSYNC B0 ;  /* 0x0000000000007941 */ /* 0x000fea0003800000 */
.L_x_4961:
[----:B------:R-:W-:Y:S01]  /*2ff0*/  BAR.SYNC.DEFER_BLOCKING 0x0 ;  /* 0x0000000000007b1d */ /* 0x000fe20000010000 */
[----:B------:R-:W-:-:S05]  /*3000*/  ISETP.GT.OR P1, PT, R0, 0x3f, P0 ;  /* 0x0000003f0000780c */ /* 0x000fca0000724670 */
[----:B------:R-:W-:Y:S08]  /*3010*/  BSSY B0, `(.L_x_4963) ;  /* 0x0000065000007945 */ /* 0x000ff00003800000 */
[----:B------:R-:W-:Y:S05]  /*3020*/  @P1 BRA `(.L_x_4964) ;  /* 0x0000063000001947 */ /* 0x000fea0003800000 */
[----:B------:R-:W-:-:S04]  /*3030*/  SHF.R.S32.HI R47, RZ, 0x1f, R2 ;  /* 0x0000001fff2f7819 */ /* 0x000fc80000011402 */
[----:B0-----:R-:W-:-:S04]  /*3040*/  LEA.HI R46, R47, R2, RZ, 0x3 ;  /* 0x000000022f2e7211 */ /* 0x001fc800078f18ff */
        /* <DEDUP_REMOVED lines=94> */
[----:B-1----:R-:W-:Y:S02]  /*3630*/  FADD.FTZ R8, R8, R47 ;  /* 0x0000002f08087221 */ /* 0x002fe40000010000 */
[----:B--2---:R-:W-:Y:S02]  /*3640*/  FADD.FTZ R7, R7, R54 ;  /* 0x0000003607077221 */ /* 0x004fe40000010000 */
[----:B---3--:R-:W-:-:S02]  /*3650*/  FADD.FTZ R4, R4, R55 ;  /* 0x0000003704047221 */ /* 0x008fc40000010000 */
.L_x_4964:
[----:B------:R-:W-:Y:S05]  /*3660*/  BSYNC B0 ;  /* 0x0000000000007941 */ /* 0x000fea0003800000 */
.L_x_4963:
[C---:B0-----:R-:W-:Y:S01]  /*3670*/  LOP3.LUT R46, R0.reuse, 0xffffffe0, RZ, 0xc0, !PT ;  /* 0xffffffe0002e7812 */ /* 0x041fe200078ec0ff */
[----:B------:R-:W-:Y:S01]  /*3680*/  BAR.SYNC.DEFER_BLOCKING 0x0 ;  /* 0x0000000000007b1d */ /* 0x000fe20000010000 */
[----:B------:R-:W-:-:S02]  /*3690*/  IADD3 R54, R0, 0x1f, RZ ;  /* 0x0000001f00367810 */ /* 0x000fc40007ffe0ff */
        /* <DEDUP_REMOVED lines=54> */
.L_x_4966:
[----:B------:R-:W-:Y:S05]  /*3a00*/  BSYNC B0 ;  /* 0x0000000000007941 */ /* 0x000fea0003800000 */
.L_x_4965:
        /* <DEDUP_REMOVED lines=9> */
[----:B------:R-:W2:Y:S04]  /*3aa0*/  LDS R29, [R60.X4+0x30] ;  /* 0x000030003c1d7984 */ /* 0x000ea80000004800 */
[----:B0-----:R-:W0:Y:S04]  /*3ab0*/  LDS R46, [R60.X4+0x40] ;  /* 0x000040003c2e7984 */ /* 0x001e280000004800 */
        /* <DEDUP_REMOVED lines=23> */
[----:B------:R-:W-:Y:S02]  /*3c30*/  FADD.FTZ R28, R28, R59 ;  /* 0x0000003b1c1c7221 */ /* 0x000fe40000010000 */
[----:B------:R-:W-:Y:S02]  /*3c40*/  FADD.FTZ R3, R3, R58 ;  /* 0x0000003a03037221 */ /* 0x000fe40000010000 */
        /* <DEDUP_REMOVED lines=62> */
[----:B-1----:R-:W-:Y:S02]  /*4030*/  FADD.FTZ R11, R11, R0 ;  /* 0x000000000b0b7221 */ /* 0x002fe40000010000 */
[----:B--2---:R-:W-:Y:S02]  /*4040*/  FADD.FTZ R10, R10, R29 ;  /* 0x0000001d0a0a7221 */ /* 0x004fe40000010000 */
[----:B0-----:R-:W-:Y:S02]  /*4050*/  FADD.FTZ R9, R9, R46 ;  /* 0x0000002e09097221 */ /* 0x001fe40000010000 */
[----:B---3--:R-:W-:-:S02]  /*4060*/  FADD.FTZ R8, R8, R47 ;  /* 0x0000002f08087221 */ /* 0x008fc40000010000 */
[----:B----4-:R-:W-:Y:S02]  /*4070*/  FADD.FTZ R7, R7, R54 ;  /* 0x0000003607077221 */ /* 0x010fe40000010000 */
[----:B-----5:R-:W-:Y:S02]  /*4080*/  FADD.FTZ R4, R4, R55 ;  /* 0x0000003704047221 */ /* 0x020fe40000010000 */
.L_x_4968:
[----:B------:R-:W-:Y:S05]  /*4090*/  BSYNC B0 ;  /* 0x0000000000007941 */ /* 0x000fea0003800000 */
.L_x_4967:
[----:B------:R-:W-:Y:S06]  /*40a0*/  BAR.SYNC.DEFER_BLOCKING 0x0 ;  /* 0x0000000000007b1d */ /* 0x000fec0000010000 */
[----:B------:R-:W-:Y:S05]  /*40b0*/  @P2 EXIT ;  /* 0x000000000000294d */ /* 0x000fea0003800000 */
[----:B------:R-:W1:Y:S01]  /*40c0*/  S2UR UR4, SR_CTAID.Y ;  /* 0x00000000000479c3 */ /* 0x000e620000002600 */
[----:B------:R-:W-:Y:S02]  /*40d0*/  ULDC UR6, c[0x0][0xc] ;  /* 0x0000030000067ab9 */ /* 0x000fe40000000800 */
        /* <DEDUP_REMOVED lines=13> */
[----:B------:R-:W-:Y:S01]  /*41b0*/  IADD3 R2, R0, 0x4, RZ ;  /* 0x0000000400027810 */ /* 0x000fe20007ffe0ff */
[----:B-1----:R-:W-:-:S04]  /*41c0*/  UIMAD UR6, UR6, 0xc0, URZ ;  /* 0x000000c0060678a4 */ /* 0x002fc8000f8e023f */
[----:B------:R-:W-:Y:S02]  /*41d0*/  USHF.R.S32.HI UR7, URZ, 0x1f, UR6 ;  /* 0x0000001f3f077899 */ /* 0x000fe40008011406 */
[----:B------:R-:W-:-:S04]  /*41e0*/  UIADD3 UR6, UP0, UP1, UR4, UR5, UR6 ;  /* 0x0000000504067290 */ /* 0x000fc8000f91e006 */
[----:B------:R-:W-:Y:S02]  /*41f0*/  UIADD3.X UR7, UR9, UR8, UR7, UP0, UP1 ;  /* 0x0000000809077290 */ /* 0x000fe400087e2407 */
[----:B------:R-:W-:Y:S02]  /*4200*/  IADD3 R29, P0, R0, UR6, RZ ;  /* 0x00000006001d7c10 */ /* 0x000fe4000ff1e0ff */
[----:B------:R-:W-:Y:S02]  /*4210*/  IADD3 R55, P1, R2, UR6, RZ ;  /* 0x0000000602377c10 */ /* 0x000fe4000ff3e0ff */
[----:B------:R-:W-:Y:S02]  /*4220*/  LEA.HI.X.SX32 R54, R0, UR7, 0x1, P0 ;  /* 0x0000000700367c11 */ /* 0x000fe400080f0eff */
[----:B0-----:R-:W-:Y:S02]  /*4230*/  LEA R46, P0, R29, c[0x0][0x170], 0x2 ;  /* 0x00005c001d2e7a11 */ /* 0x001fe400078010ff */
[----:B------:R-:W-:-:S02]  /*4240*/  LEA.HI.X.SX32 R56, R2, UR7, 0x1, P1 ;  /* 0x0000000702387c11 */ /* 0x000fc400088f0eff */
[----:B------:R-:W-:Y:S02]  /*4250*/  LEA.HI.X R47, R29, c[0x0][0x174], R54, 0x2, P0 ;  /* 0x00005d001d2f7a11 */ /* 0x000fe400000f1436 */
[C---:B------:R-:W-:Y:S02]  /*4260*/  IADD3 R29, R0.reuse, 0x8, RZ ;  /* 0x00000008001d7810 */ /* 0x040fe40007ffe0ff */
[----:B------:R-:W-:Y:S01]  /*4270*/  LEA R54, P0, R55, c[0x0][0x170], 0x2 ;  /* 0x00005c0037367a11 */ /* 0x000fe200078010ff */
[----:B------:R0:W-:Y:S01]  /*4280*/  STG.E [R46.64], R53 ;  /* 0x000000352e007986 */ /* 0x0001e2000c101924 */
[----:B------:R-:W-:Y:S02]  /*4290*/  IADD3 R57, P1, R29, UR6, RZ ;  /* 0x000000061d397c10 */ /* 0x000fe4000ff3e0ff */
[----:B------:R-:W-:Y:S02]  /*42a0*/  IADD3 R2, R0, 0xc, RZ ;  /* 0x0000000c00027810 */ /* 0x000fe40007ffe0ff */
[----:B------:R-:W-:-:S02]  /*42b0*/  LEA.HI.X R55, R55, c[0x0][0x174], R56, 0x2, P0 ;  /* 0x00005d0037377a11 */ /* 0x000fc400000f1438 */
[----:B------:R-:W-:Y:S02]  /*42c0*/  LEA.HI.X.SX32 R58, R29, UR7, 0x1, P1 ;  /* 0x000000071d3a7c11 */ /* 0x000fe400088f0eff */
        /* <DEDUP_REMOVED lines=10> */
[C---:B------:R-:W-:Y:S01]  /*4370*/  IADD3 R29, R0.reuse, 0x14, RZ ;  /* 0x00000014001d7810 */ /* 0x040fe20007ffe0ff */
[----:B------:R2:W-:Y:S01]  /*4380*/  STG.E [R46.64], R50 ;  /* 0x000000322e007986 */ /* 0x0005e2000c101924 */
[----:B------:R-:W-:Y:S02]  /*4390*/  IADD3 R53, R0, 0x18, RZ ;  /* 0x0000001800357810 */ /* 0x000fe40007ffe0ff */
[----:B------:R-:W-:Y:S02]  /*43a0*/  LEA.HI.X.SX32 R62, R2, UR7, 0x1, P0 ;  /* 0x00000007023e7c11 */ /* 0x000fe400080f0eff */
[----:B------:R-:W-:-:S02]  /*43b0*/  LEA R58, P0, R59, c[0x0][0x170], 0x2 ;  /* 0x00005c003b3a7a11 */ /* 0x000fc400078010ff */
[----:B------:R-:W-:Y:S02]  /*43c0*/  IADD3 R60, P1, R29, UR6, RZ ;  /* 0x000000061d3c7c10 */ /* 0x000fe4000ff3e0ff */
[----:B------:R-:W-:Y:S02]  /*43d0*/  IADD3 R2, P2, R53, UR6, RZ ;  /* 0x0000000635027c10 */ /* 0x000fe4000ff5e0ff */
[----:B------:R-:W-:Y:S02]  /*43e0*/  LEA.HI.X R59, R59, c[0x0][0x174], R62, 0x2, P0 ;  /* 0x00005d003b3b7a11 */ /* 0x000fe400000f143e */
[----:B-1----:R-:W-:Y:S02]  /*43f0*/  LEA.HI.X.SX32 R55, R29, UR7, 0x1, P1 ;  /* 0x000000071d377c11 */ /* 0x002fe400088f0eff */
[----:B------:R-:W-:Y:S01]  /*4400*/  LEA R52, P0, R60, c[0x0][0x170], 0x2 ;  /* 0x00005c003c347a11 */ /* 0x000fe200078010ff */
[----:B------:R1:W-:Y:S01]  /*4410*/  STG.E [R58.64], R49 ;  /* 0x000000313a007986 */ /* 0x0003e2000c101924 */
[----:B------:R-:W-:-:S02]  /*4420*/  LEA.HI.X.SX32 R29, R53, UR7, 0x1, P2 ;  /* 0x00000007351d7c11 */ /* 0x000fc400090f0eff */
[----:B------:R-:W-:Y:S02]  /*4430*/  LEA R54, P1, R2, c[0x0][0x170], 0x2 ;  /* 0x00005c0002367a11 */ /* 0x000fe400078210ff */
[----:B------:R-:W-:Y:S02]  /*4440*/  LEA.HI.X R53, R60, c[0x0][0x174], R55, 0x2, P0 ;  /* 0x00005d003c357a11 */ /* 0x000fe400000f1437 */
[----:B------:R-:W-:Y:S02]  /*4450*/  LEA.HI.X R55, R2, c[0x0][0x174], R29, 0x2, P1 ;  /* 0x00005d0002377a11 */ /* 0x000fe400008f141d */
[C---:B------:R-:W-:Y:S01]  /*4460*/  IADD3 R2, R0.reuse, 0x1c, RZ ;  /* 0x0000001c00027810 */ /* 0x040fe20007ffe0ff */
[----:B------:R3:W-:Y:S01]  /*4470*/  STG.E [R52.64], R48 ;  /* 0x0000003034007986 */ /* 0x0007e2000c101924 */
[----:B------:R-:W-:Y:S02]  /*4480*/  IADD3 R29, R0, 0x20, RZ ;  /* 0x00000020001d7810 */ /* 0x000fe40007ffe0ff */
[----:B------:R-:W-:Y:S01]  /*4490*/  IADD3 R63, P0, R2, UR6, RZ ;  /* 0x00000006023f7c10 */ /* 0x000fe2000ff1e0ff */
[----:B------:R4:W-:Y:S01]  /*44a0*/  STG.E [R54.64], R45 ;  /* 0x0000002d36007986 */ /* 0x0009e2000c101924 */
[----:B0-----:R-:W-:-:S02]  /*44b0*/  IADD3 R51, R0, 0x24, RZ ;  /* 0x0000002400337810 */ /* 0x001fc40007ffe0ff */
[----:B------:R-:W-:Y:S02]  /*44c0*/  LEA.HI.X.SX32 R64, R2, UR7, 0x1, P0 ;  /* 0x0000000702407c11 */ /* 0x000fe400080f0eff */
[----:B--2---:R-:W-:Y:S02]  /*44d0*/  LEA R46, P0, R63, c[0x0][0x170], 0x2 ;  /* 0x00005c003f2e7a11 */ /* 0x004fe400078010ff */
[----:B------:R-:W-:Y:S02]  /*44e0*/  IADD3 R61, P1, R29, UR6, RZ ;  /* 0x000000061d3d7c10 */ /* 0x000fe4000ff3e0ff */
[----:B------:R-:W-:Y:S02]  /*44f0*/  IADD3 R2, R0, 0x28, RZ ;  /* 0x0000002800027810 */ /* 0x000fe40007ffe0ff */
[----:B------:R-:W-:Y:S02]  /*4500*/  IADD3 R57, P2, R51, UR6, RZ ;  /* 0x0000000633397c10 */ /* 0x000fe4000ff5e0ff */
[----:B------:R-:W-:-:S02]  /*4510*/  LEA.HI.X R47, R63, c[0x0][0x174], R64, 0x2, P0 ;  /* 0x00005d003f2f7a11 */ /* 0x000fc400000f1440 */
[----:B------:R-:W-:Y:S02]  /*4520*/  LEA.HI.X.SX32 R62, R29, UR7, 0x1, P1 ;  /* 0x000000071d3e7c11 */ /* 0x000fe400088f0eff */
[----:B-1----:R-:W-:Y:S01]  /*4530*/  IADD3 R49, P0, R2, UR6, RZ ;  /* 0x0000000602317c10 */ /* 0x002fe2000ff1e0ff */
[----:B------:R0:W-:Y:S01]  /*4540*/  STG.E [R46.64], R44 ;  /* 0x0000002c2e007986 */ /* 0x0001e2000c101924 */
[----:B------:R-:W-:Y:S02]  /*4550*/  LEA.HI.X.SX32 R60, R51, UR7, 0x1, P2 ;  /* 0x00000007333c7c11 */ /* 0x000fe400090f0eff */
[----:B------:R-:W-:Y:S02]  /*4560*/  LEA R50, P1, R61, c[0x0][0x170], 0x2 ;  /* 0x00005c003d327a11 */ /* 0x000fe400078210ff */
[----:B------:R-:W-:Y:S02]  /*4570*/  LEA R56, P2, R57, c[0x0][0x170], 0x2 ;  /* 0x00005c0039387a11 */ /* 0x000fe400078410ff */
[----:B------:R-:W-:-:S02]  /*4580*/  IADD3 R29, R0, 0x2c, RZ ;  /* 0x0000002c001d7810 */ /* 0x000fc40007ffe0ff */
[----:B---3--:R-:W-:Y:S02]  /*4590*/  IADD3 R52, R0, 0x30, RZ ;  /* 0x0000003000347810 */ /* 0x008fe40007ffe0ff */
[----:B------:R-:W-:Y:S02]  /*45a0*/  LEA.HI.X.SX32 R58, R2, UR7, 0x1, P0 ;  /* 0x00000007023a7c11 */ /* 0x000fe400080f0eff */
[----:B------:R-:W-:Y:S02]  /*45b0*/  LEA.HI.X R51, R61, c[0x0][0x174], R62, 0x2, P1 ;  /* 0x00005d003d337a11 */ /* 0x000fe400008f143e */
[----:B------:R-:W-:Y:S02]  /*45c0*/  LEA R48, P0, R49, c[0x0][0x170], 0x2 ;  /* 0x00005c0031307a11 */ /* 0x000fe400078010ff */
[----:B------:R-:W-:Y:S01]  /*45d0*/  LEA.HI.X R57, R57, c[0x0][0x174], R60, 0x2, P2 ;  /* 0x00005d0039397a11 */ /* 0x000fe200010f143c */
[----:B------:R1:W-:Y:S01]  /*45e0*/  STG.E [R50.64], R43 ;  /* 0x0000002b32007986 */ /* 0x0003e2000c101924 */
[----:B------:R-:W-:-:S02]  /*45f0*/  IADD3 R53, P1, R29, UR6, RZ ;  /* 0x000000061d357c10 */ /* 0x000fc4000ff3e0ff */
[C---:B------:R-:W-:Y:S01]  /*4600*/  IADD3 R2, P2, R52.reuse, UR6, RZ ;  /* 0x0000000634027c10 */ /* 0x040fe2000ff5e0ff */
[----:B------:R2:W-:Y:S01]  /*4610*/  STG.E [R56.64], R42 ;  /* 0x0000002a38007986 */ /* 0x0005e2000c101924 */
[----:B------:R-:W-:Y:S02]  /*4620*/  LEA.HI.X R49, R49, c[0x0][0x174], R58, 0x2, P0 ;  /* 0x00005d0031317a11 */ /* 0x000fe400000f143a */
[----:B------:R-:W-:Y:S02]  /*4630*/  LEA.HI.X.SX32 R58, R29, UR7, 0x1, P1 ;  /* 0x000000071d3a7c11 */ /* 0x000fe400088f0eff */
[----:B------:R-:W-:Y:S01]  /*4640*/  LEA.HI.X.SX32 R29, R52, UR7, 0x1, P2 ;  /* 0x00000007341d7c11 */ /* 0x000fe200090f0eff */
[----:B------:R3:W-:Y:S01]  /*4650*/  STG.E [R48.64], R41 ;  /* 0x0000002930007986 */ /* 0x0007e2000c101924 */
[----:B----4-:R-:W-:Y:S02]  /*4660*/  LEA R54, P1, R2, c[0x0][0x170], 0x2 ;  /* 0x00005c0002367a11 */ /* 0x010fe400078210ff */
[----:B------:R-:W-:-:S02]  /*4670*/  LEA R52, P0, R53, c[0x0][0x170], 0x2 ;  /* 0x00005c0035347a11 */ /* 0x000fc400078010ff */
[----:B------:R-:W-:Y:S02]  /*4680*/  LEA.HI.X R55, R2, c[0x0][0x174], R29, 0x2, P1 ;  /* 0x00005d0002377a11 */ /* 0x000fe400008f141d */
[C---:B------:R-:W-:Y:S02]  /*4690*/  IADD3 R2, R0.reuse, 0x34, RZ ;  /* 0x0000003400027810 */ /* 0x040fe40007ffe0ff */
[----:B------:R-:W-:Y:S02]  /*46a0*/  LEA.HI.X R53, R53, c[0x0][0x174], R58, 0x2, P0 ;  /* 0x00005d0035357a11 */ /* 0x000fe400000f143a */
[----:B------:R-:W-:Y:S02]  /*46b0*/  IADD3 R45, R0, 0x3c, RZ ;  /* 0x0000003c002d7810 */ /* 0x000fe40007ffe0ff */
[----:B------:R-:W-:Y:S01]  /*46c0*/  IADD3 R63, P0, R2, UR6, RZ ;  /* 0x00000006023f7c10 */ /* 0x000fe2000ff1e0ff */
[----:B------:R4:W-:Y:S01]  /*46d0*/  STG.E [R52.64], R40 ;  /* 0x0000002834007986 */ /* 0x0009e2000c101924 */
[----:B------:R-:W-:-:S02]  /*46e0*/  IADD3 R29, R0, 0x38, RZ ;  /* 0x00000038001d7810 */ /* 0x000fc40007ffe0ff */
[----:B------:R-:W-:Y:S01]  /*46f0*/  IADD3 R59, P2, R45, UR6, RZ ;  /* 0x000000062d3b7c10 */ /* 0x000fe2000ff5e0ff */
[----:B------:R5:W-:Y:S01]  /*4700*/  STG.E [R54.64], R39 ;  /* 0x0000002736007986 */ /* 0x000be2000c101924 */
[----:B------:R-:W-:Y:S02]  /*4710*/  LEA.HI.X.SX32 R64, R2, UR7, 0x1, P0 ;  /* 0x0000000702407c11 */ /* 0x000fe400080f0eff */
[----:B0-----:R-:W-:Y:S02]  /*4720*/  LEA R44, P0, R63, c[0x0][0x170], 0x2 ;  /* 0x00005c003f2c7a11 */ /* 0x001fe400078010ff */
[----:B------:R-:W-:Y:S02]  /*4730*/  IADD3 R61, P1, R29, UR6, RZ ;  /* 0x000000061d3d7c10 */ /* 0x000fe4000ff3e0ff */
[----:B------:R-:W-:Y:S02]  /*4740*/  IADD3 R2, R0, 0x40, RZ ;  /* 0x0000004000027810 */ /* 0x000fe40007ffe0ff */
[----:B------:R-:W-:-:S02]  /*4750*/  LEA.HI.X.SX32 R60, R45, UR7, 0x1, P2 ;  /* 0x000000072d3c7c11 */ /* 0x000fc400090f0eff */
[----:B------:R-:W-:Y:S02]  /*4760*/  LEA.HI.X R45, R63, c[0x0][0x174], R64, 0x2, P0 ;  /* 0x00005d003f2d7a11 */ /* 0x000fe400000f1440 */
[----:B------:R-:W-:Y:S02]  /*4770*/  LEA.HI.X.SX32 R62, R29, UR7, 0x1, P1 ;  /* 0x000000071d3e7c11 */ /* 0x000fe400088f0eff */
[----:B-1----:R-:W-:Y:S01]  /*4780*/  IADD3 R43, P0, R2, UR6, RZ ;  /* 0x00000006022b7c10 */ /* 0x002fe2000ff1e0ff */
[----:B------:R0:W-:Y:S01]  /*4790*/  STG.E [R44.64], R38 ;  /* 0x000000262c007986 */ /* 0x0001e2000c101924 */
[----:B------:R-:W-:Y:S02]  /*47a0*/  LEA R46, P1, R61, c[0x0][0x170], 0x2 ;  /* 0x00005c003d2e7a11 */ /* 0x000fe400078210ff */
[----:B------:R-:W-:Y:S02]  /*47b0*/  LEA R58, P2, R59, c[0x0][0x170], 0x2 ;  /* 0x00005c003b3a7a11 */ /* 0x000fe400078410ff */
[----:B------:R-:W-:-:S02]  /*47c0*/  IADD3 R29, R0, 0x44, RZ ;  /* 0x00000044001d7810 */ /* 0x000fc40007ffe0ff */
[----:B------:R-:W-:Y:S02]  /*47d0*/  IADD3 R50, R0, 0x48, RZ ;  /* 0x0000004800327810 */ /* 0x000fe40007ffe0ff */
[----:B--2---:R-:W-:Y:S02]  /*47e0*/  LEA.HI.X.SX32 R56, R2, UR7, 0x1, P0 ;  /* 0x0000000702387c11 */ /* 0x004fe400080f0eff */
        /* <DEDUP_REMOVED lines=11> */
[----:B---3--:R-:W-:Y:S02]  /*48a0*/  LEA R48, P1, R2, c[0x0][0x170], 0x2 ;  /* 0x00005c0002307a11 */ /* 0x008fe400078210ff */
        /* <DEDUP_REMOVED lines=11> */
[----:B----4-:R-:W-:Y:S02]  /*4960*/  LEA R40, P0, R63, c[0x0][0x170], 0x2 ;  /* 0x00005c003f287a11 */ /* 0x010fe400078010ff */
[----:B------:R-:W-:Y:S02]  /*4970*/  IADD3 R61, P1, R29, UR6, RZ ;  /* 0x000000061d3d7c10 */ /* 0x000fe4000ff3e0ff */
[----:B------:R-:W-:Y:S02]  /*4980*/  IADD3 R2, R0, 0x58, RZ ;  /* 0x0000005800027810 */ /* 0x000fe40007ffe0ff */
[----:B------:R-:W-:-:S02]  /*4990*/  LEA.HI.X.SX32 R60, R41, UR7, 0x1, P2 ;  /* 0x00000007293c7c11 */ /* 0x000fc400090f0eff */
[----:B------:R-:W-:Y:S02]  /*49a0*/  LEA.HI.X R41, R63, c[0x0][0x174], R64, 0x2, P0 ;  /* 0x00005d003f297a11 */ /* 0x000fe400000f1440 */
[----:B------:R-:W-:Y:S02]  /*49b0*/  LEA.HI.X.SX32 R62, R29, UR7, 0x1, P1 ;  /* 0x000000071d3e7c11 */ /* 0x000fe400088f0eff */
[----:B-----5:R-:W-:Y:S01]  /*49c0*/  IADD3 R39, P0, R2, UR6, RZ ;  /* 0x0000000602277c10 */ /* 0x020fe2000ff1e0ff */
[----:B------:R4:W-:Y:S01]  /*49d0*/  STG.E [R40.64], R32 ;  /* 0x0000002028007986 */ /* 0x0009e2000c101924 */
[----:B------:R-:W-:Y:S02]  /*49e0*/  LEA R52, P1, R61, c[0x0][0x170], 0x2 ;  /* 0x00005c003d347a11 */ /* 0x000fe400078210ff */
[----:B------:R-:W-:Y:S02]  /*49f0*/  LEA R56, P2, R57, c[0x0][0x170], 0x2 ;  /* 0x00005c0039387a11 */ /* 0x000fe400078410ff */
[----:B------:R-:W-:-:S02]  /*4a00*/  IADD3 R29, R0, 0x5c, RZ ;  /* 0x0000005c001d7810 */ /* 0x000fc40007ffe0ff */
[----:B0-----:R-:W-:Y:S02]  /*4a10*/  IADD3 R44, R0, 0x60, RZ ;  /* 0x00000060002c7810 */ /* 0x001fe40007ffe0ff */
[----:B------:R-:W-:Y:S02]  /*4a20*/  LEA.HI.X.SX32 R54, R2, UR7, 0x1, P0 ;  /* 0x0000000702367c11 */ /* 0x000fe400080f0eff */
[----:B------:R-:W-:Y:S02]  /*4a30*/  LEA.HI.X R53, R61, c[0x0][0x174], R62, 0x2, P1 ;  /* 0x00005d003d357a11 */ /* 0x000fe400008f143e */
[----:B------:R-:W-:Y:S02]  /*4a40*/  LEA R38, P0, R39, c[0x0][0x170], 0x2 ;  /* 0x00005c0027267a11 */ /* 0x000fe400078010ff */
[----:B------:R-:W-:Y:S01]  /*4a50*/  LEA.HI.X R57, R57, c[0x0][0x174], R60, 0x2, P2 ;  /* 0x00005d0039397a11 */ /* 0x000fe200010f143c */
[----:B------:R-:W-:Y:S01]  /*4a60*/  STG.E [R52.64], R30 ;  /* 0x0000001e34007986 */ /* 0x000fe2000c101924 */
[----:B------:R-:W-:-:S02]  /*4a70*/  IADD3 R45, P1, R29, UR6, RZ ;  /* 0x000000061d2d7c10 */ /* 0x000fc4000ff3e0ff */
[C---:B------:R-:W-:Y:S01]  /*4a80*/  IADD3 R2, P2, R44.reuse, UR6, RZ ;  /* 0x000000062c027c10 */ /* 0x040fe2000ff5e0ff */
[----:B------:R0:W-:Y:S01]  /*4a90*/  STG.E [R56.64], R31 ;  /* 0x0000001f38007986 */ /* 0x0001e2000c101924 */
[----:B------:R-:W-:Y:S02]  /*4aa0*/  LEA.HI.X R39, R39, c[0x0][0x174], R54, 0x2, P0 ;  /* 0x00005d0027277a11 */ /* 0x000fe400000f1436 */
[----:B------:R-:W-:Y:S02]  /*4ab0*/  LEA.HI.X.SX32 R54, R29, UR7, 0x1, P1 ;  /* 0x000000071d367c11 */ /* 0x000fe400088f0eff */
[----:B------:R-:W-:Y:S01]  /*4ac0*/  LEA.HI.X.SX32 R29, R44, UR7, 0x1, P2 ;  /* 0x000000072c1d7c11 */ /* 0x000fe200090f0eff */
[----:B------:R5:W-:Y:S01]  /*4ad0*/  STG.E [R38.64], R28 ;  /* 0x0000001c26007986 */ /* 0x000be2000c101924 */
[----:B-1----:R-:W-:Y:S02]  /*4ae0*/  LEA R46, P1, R2, c[0x0][0x170], 0x2 ;  /* 0x00005c00022e7a11 */ /* 0x002fe400078210ff */
[----:B------:R-:W-:-:S02]  /*4af0*/  LEA R44, P0, R45, c[0x0][0x170], 0x2 ;  /* 0x00005c002d2c7a11 */ /* 0x000fc400078010ff */
[----:B------:R-:W-:Y:S02]  /*4b00*/  LEA.HI.X R47, R2, c[0x0][0x174], R29, 0x2, P1 ;  /* 0x00005d00022f7a11 */ /* 0x000fe400008f141d */
[C---:B------:R-:W-:Y:S02]  /*4b10*/  IADD3 R2, R0.reuse, 0x64, RZ ;  /* 0x0000006400027810 */ /* 0x040fe40007ffe0ff */
[C---:B------:R-:W-:Y:S02]  /*4b20*/  IADD3 R29, R0.reuse, 0x68, RZ ;  /* 0x00000068001d7810 */ /* 0x040fe40007ffe0ff */
[----:B------:R-:W-:Y:S02]  /*4b30*/  IADD3 R37, R0, 0x6c, RZ ;  /* 0x0000006c00257810 */ /* 0x000fe40007ffe0ff */
[----:B------:R-:W-:Y:S02]  /*4b40*/  LEA.HI.X R45, R45, c[0x0][0x174], R54, 0x2, P0 ;  /* 0x00005d002d2d7a11 */ /* 0x000fe400000f1436 */
[----:B------:R-:W-:-:S02]  /*4b50*/  IADD3 R61, P0, R2, UR6, RZ ;  /* 0x00000006023d7c10 */ /* 0x000fc4000ff1e0ff */
[----:B------:R-:W-:Y:S01]  /*4b60*/  IADD3 R55, P1, R29, UR6, RZ ;  /* 0x000000061d377c10 */ /* 0x000fe2000ff3e0ff */
[----:B------:R-:W-:Y:S01]  /*4b70*/  STG.E [R44.64], R27 ;  /* 0x0000001b2c007986 */ /* 0x000fe2000c101924 */
[----:B------:R-:W-:Y:S02]  /*4b80*/  IADD3 R60, P2, R37, UR6, RZ ;  /* 0x00000006253c7c10 */ /* 0x000fe4000ff5e0ff */
[----:B------:R-:W-:Y:S01]  /*4b90*/  LEA.HI.X.SX32 R64, R2, UR7, 0x1, P0 ;  /* 0x0000000702407c11 */ /* 0x000fe200080f0eff */
[----:B------:R1:W-:Y:S01]  /*4ba0*/  STG.E [R46.64], R26 ;  /* 0x0000001a2e007986 */ /* 0x0003e2000c101924 */
[----:B------:R-:W-:Y:S02]  /*4bb0*/  LEA.HI.X.SX32 R62, R29, UR7, 0x1, P1 ;  /* 0x000000071d3e7c11 */ /* 0x000fe400088f0eff */
[----:B--2---:R-:W-:Y:S02]  /*4bc0*/  LEA R36, P0, R61, c[0x0][0x170], 0x2 ;  /* 0x00005c003d247a11 */ /* 0x004fe400078010ff */
[----:B------:R-:W-:-:S02]  /*4bd0*/  LEA.HI.X.SX32 R29, R37, UR7, 0x1, P2 ;  /* 0x00000007251d7c11 */ /* 0x000fc400090f0eff */
[----:B------:R-:W-:Y:S02]  /*4be0*/  IADD3 R2, R0, 0x70, RZ ;  /* 0x0000007000027810 */ /* 0x000fe40007ffe0ff */
[----:B------:R-:W-:Y:S02]  /*4bf0*/  LEA R58, P2, R60, c[0x0][0x170], 0x2 ;  /* 0x00005c003c3a7a11 */ /* 0x000fe400078410ff */
[----:B------:R-:W-:Y:S02]  /*4c00*/  LEA.HI.X R37, R61, c[0x0][0x174], R64, 0x2, P0 ;  /* 0x00005d003d257a11 */ /* 0x000fe400000f1440 */
[----:B------:R-:W-:Y:S02]  /*4c10*/  IADD3 R35, P0, R2, UR6, RZ ;  /* 0x0000000602237c10 */ /* 0x000fe4000ff1e0ff */
[----:B------:R-:W-:Y:S01]  /*4c20*/  LEA R54, P1, R55, c[0x0][0x170], 0x2 ;  /* 0x00005c0037367a11 */ /* 0x000fe200078210ff */
[----:B------:R2:W-:Y:S01]  /*4c30*/  STG.E [R36.64], R25 ;  /* 0x0000001924007986 */ /* 0x0005e2000c101924 */
[----:B------:R-:W-:-:S02]  /*4c40*/  LEA.HI.X R59, R60, c[0x0][0x174], R29, 0x2, P2 ;  /* 0x00005d003c3b7a11 */ /* 0x000fc400010f141d */
[C---:B------:R-:W-:Y:S02]  /*4c50*/  IADD3 R29, R0.reuse, 0x74, RZ ;  /* 0x00000074001d7810 */ /* 0x040fe40007ffe0ff */
[----:B------:R-:W-:Y:S02]  /*4c60*/  IADD3 R42, R0, 0x78, RZ ;  /* 0x00000078002a7810 */ /* 0x000fe40007ffe0ff */
[----:B---3--:R-:W-:Y:S02]  /*4c70*/  LEA.HI.X.SX32 R50, R2, UR7, 0x1, P0 ;  /* 0x0000000702327c11 */ /* 0x008fe400080f0eff */
[----:B------:R-:W-:Y:S02]  /*4c80*/  LEA.HI.X R55, R55, c[0x0][0x174], R62, 0x2, P1 ;  /* 0x00005d0037377a11 */ /* 0x000fe400008f143e */
[----:B------:R-:W-:Y:S02]  /*4c90*/  LEA R34, P0, R35, c[0x0][0x170], 0x2 ;  /* 0x00005c0023227a11 */ /* 0x000fe400078010ff */
[----:B------:R-:W-:Y:S01]  /*4ca0*/  IADD3 R43, P1, R29, UR6, RZ ;  /* 0x000000061d2b7c10 */ /* 0x000fe2000ff3e0ff */
[----:B------:R3:W-:Y:S01]  /*4cb0*/  STG.E [R54.64], R23 ;  /* 0x0000001736007986 */ /* 0x0007e2000c101924 */
[----:B------:R-:W-:-:S02]  /*4cc0*/  IADD3 R2, P2, R42, UR6, RZ ;  /* 0x000000062a027c10 */ /* 0x000fc4000ff5e0ff */
[----:B------:R-:W-:Y:S01]  /*4cd0*/  LEA.HI.X R35, R35, c[0x0][0x174], R50, 0x2, P0 ;  /* 0x00005d0023237a11 */ /* 0x000fe200000f1432 */
[----:B------:R0:W-:Y:S01]  /*4ce0*/  STG.E [R58.64], R24 ;  /* 0x000000183a007986 */ /* 0x0001e2000c101924 */
[----:B------:R-:W-:Y:S02]  /*4cf0*/  LEA.HI.X.SX32 R50, R29, UR7, 0x1, P1 ;  /* 0x000000071d327c11 */ /* 0x000fe400088f0eff */
[----:B------:R-:W-:Y:S01]  /*4d00*/  LEA.HI.X.SX32 R29, R42, UR7, 0x1, P2 ;  /* 0x000000072a1d7c11 */ /* 0x000fe200090f0eff */
[----:B------:R0:W-:Y:S01]  /*4d10*/  STG.E [R34.64], R22 ;  /* 0x0000001622007986 */ /* 0x0001e2000c101924 */
[C---:B------:R-:W-:Y:S02]  /*4d20*/  LEA R48, P1, R2.reuse, c[0x0][0x170], 0x2 ;  /* 0x00005c0002307a11 */ /* 0x040fe400078210ff */
[----:B------:R-:W-:Y:S02]  /*4d30*/  LEA R42, P0, R43, c[0x0][0x170], 0x2 ;  /* 0x00005c002b2a7a11 */ /* 0x000fe400078010ff */
[----:B------:R-:W-:-:S02]  /*4d40*/  LEA.HI.X R49, R2, c[0x0][0x174], R29, 0x2, P1 ;  /* 0x00005d0002317a11 */ /* 0x000fc400008f141d */
[C---:B------:R-:W-:Y:S02]  /*4d50*/  IADD3 R2, R0.reuse, 0x7c, RZ ;  /* 0x0000007c00027810 */ /* 0x040fe40007ffe0ff */
[----:B------:R-:W-:Y:S02]  /*4d60*/  LEA.HI.X R43, R43, c[0x0][0x174], R50, 0x2, P0 ;  /* 0x00005d002b2b7a11 */ /* 0x000fe400000f1432 */
[----:B------:R-:W-:Y:S02]  /*4d70*/  IADD3 R33, R0, 0x84, RZ ;  /* 0x0000008400217810 */ /* 0x000fe40007ffe0ff */
[----:B------:R-:W-:Y:S01]  /*4d80*/  IADD3 R63, P0, R2, UR6, RZ ;  /* 0x00000006023f7c10 */ /* 0x000fe2000ff1e0ff */
[----:B------:R0:W-:Y:S01]  /*4d90*/  STG.E [R42.64], R21 ;  /* 0x000000152a007986 */ /* 0x0001e2000c101924 */
[----:B------:R-:W-:Y:S02]  /*4da0*/  IADD3 R29, R0, 0x80, RZ ;  /* 0x00000080001d7810 */ /* 0x000fe40007ffe0ff */
[----:B------:R-:W-:Y:S01]  /*4db0*/  IADD3 R51, P2, R33, UR6, RZ ;  /* 0x0000000621337c10 */ /* 0x000fe2000ff5e0ff */
[----:B------:R-:W-:Y:S01]  /*4dc0*/  STG.E [R48.64], R6 ;  /* 0x0000000630007986 */ /* 0x000fe2000c101924 */
[----:B------:R-:W-:-:S02]  /*4dd0*/  LEA.HI.X.SX32 R64, R2, UR7, 0x1, P0 ;  /* 0x0000000702407c11 */ /* 0x000fc400080f0eff */
[----:B----4-:R-:W-:Y:S02]  /*4de0*/  LEA R32, P0, R63, c[0x0][0x170], 0x2 ;  /* 0x00005c003f207a11 */ /* 0x010fe400078010ff */
[----:B------:R-:W-:Y:S02]  /*4df0*/  IADD3 R61, P1, R29, UR6, RZ ;  /* 0x000000061d3d7c10 */ /* 0x000fe4000ff3e0ff */
[----:B------:R-:W-:Y:S02]  /*4e00*/  IADD3 R2, R0, 0x88, RZ ;  /* 0x0000008800027810 */ /* 0x000fe40007ffe0ff */
[----:B------:R-:W-:Y:S02]  /*4e10*/  LEA.HI.X.SX32 R60, R33, UR7, 0x1, P2 ;  /* 0x00000007213c7c11 */ /* 0x000fe400090f0eff */
[----:B------:R-:W-:Y:S02]  /*4e20*/  LEA.HI.X R33, R63, c[0x0][0x174], R64, 0x2, P0 ;  /* 0x00005d003f217a11 */ /* 0x000fe400000f1440 */
[----:B------:R-:W-:-:S02]  /*4e30*/  LEA.HI.X.SX32 R62, R29, UR7, 0x1, P1 ;  /* 0x000000071d3e7c11 */ /* 0x000fc400088f0eff */
[----:B0-----:R-:W-:Y:S01]  /*4e40*/  IADD3 R31, P0, R2, UR6, RZ ;  /* 0x00000006021f7c10 */ /* 0x001fe2000ff1e0ff */
[----:B------:R-:W-:Y:S01]  /*4e50*/  STG.E [R32.64], R19 ;  /* 0x0000001320007986 */ /* 0x000fe2000c101924 */
[----:B------:R-:W-:Y:S02]  /*4e60*/  LEA R40, P1, R61, c[0x0][0x170], 0x2 ;  /* 0x00005c003d287a11 */ /* 0x000fe400078210ff */
[----:B------:R-:W-:Y:S02]  /*4e70*/  LEA R50, P2, R51, c[0x0][0x170], 0x2 ;  /* 0x00005c0033327a11 */ /* 0x000fe400078410ff */
[C---:B------:R-:W-:Y:S02]  /*4e80*/  IADD3 R29, R0.reuse, 0x8c, RZ ;  /* 0x0000008c001d7810 */ /* 0x040fe40007ffe0ff */
[----:B------:R-:W-:Y:S02]  /*4e90*/  IADD3 R52, R0, 0x90, RZ ;  /* 0x0000009000347810 */ /* 0x000fe40007ffe0ff */
[----:B------:R-:W-:-:S02]  /*4ea0*/  LEA.HI.X.SX32 R56, R2, UR7, 0x1, P0 ;  /* 0x0000000702387c11 */ /* 0x000fc400080f0eff */
[----:B------:R-:W-:Y:S02]  /*4eb0*/  LEA.HI.X R41, R61, c[0x0][0x174], R62, 0x2, P1 ;  /* 0x00005d003d297a11 */ /* 0x000fe400008f143e */
[----:B------:R-:W-:Y:S02]  /*4ec0*/  LEA R30, P0, R31, c[0x0][0x170], 0x2 ;  /* 0x00005c001f1e7a11 */ /* 0x000fe400078010ff */
[----:B------:R-:W-:Y:S01]  /*4ed0*/  LEA.HI.X R51, R51, c[0x0][0x174], R60, 0x2, P2 ;  /* 0x00005d0033337a11 */ /* 0x000fe200010f143c */
[----:B------:R-:W-:Y:S01]  /*4ee0*/  STG.E [R40.64], R18 ;  /* 0x0000001228007986 */ /* 0x000fe2000c101924 */
[----:B------:R-:W-:Y:S02]  /*4ef0*/  IADD3 R53, P1, R29, UR6, RZ ;  /* 0x000000061d357c10 */ /* 0x000fe4000ff3e0ff */
[----:B------:R-:W-:Y:S01]  /*4f00*/  IADD3 R2, P2, R52, UR6, RZ ;  /* 0x0000000634027c10 */ /* 0x000fe2000ff5e0ff */
[----:B------:R-:W-:Y:S01]  /*4f10*/  STG.E [R50.64], R17 ;  /* 0x0000001132007986 */ /* 0x000fe2000c101924 */
[----:B------:R-:W-:-:S02]  /*4f20*/  LEA.HI.X R31, R31, c[0x0][0x174], R56, 0x2, P0 ;  /* 0x00005d001f1f7a11 */ /* 0x000fc400000f1438 */
[----:B------:R-:W-:Y:S02]  /*4f30*/  LEA.HI.X.SX32 R56, R29, UR7, 0x1, P1 ;  /* 0x000000071d387c11 */ /* 0x000fe400088f0eff */
[----:B------:R-:W-:Y:S01]  /*4f40*/  LEA.HI.X.SX32 R29, R52, UR7, 0x1, P2 ;  /* 0x00000007341d7c11 */ /* 0x000fe200090f0eff */
[----:B------:R-:W-:Y:S01]  /*4f50*/  STG.E [R30.64], R16 ;  /* 0x000000101e007986 */ /* 0x000fe2000c101924 */
[C---:B-----5:R-:W-:Y:S02]  /*4f60*/  LEA R28, P1, R2.reuse, c[0x0][0x170], 0x2 ;  /* 0x00005c00021c7a11 */ /* 0x060fe400078210ff */
[----:B------:R-:W-:Y:S02]  /*4f70*/  LEA R52, P0, R53, c[0x0][0x170], 0x2 ;  /* 0x00005c0035347a11 */ /* 0x000fe400078010ff */
[----:B------:R-:W-:Y:S02]  /*4f80*/  LEA.HI.X R29, R2, c[0x0][0x174], R29, 0x2, P1 ;  /* 0x00005d00021d7a11 */ /* 0x000fe400008f141d */
[----:B------:R-:W-:-:S02]  /*4f90*/  IADD3 R2, R0, 0x94, RZ ;  /* 0x0000009400027810 */ /* 0x000fc40007ffe0ff */
[----:B------:R-:W-:Y:S02]  /*4fa0*/  IADD3 R38, R0, 0x98, RZ ;  /* 0x0000009800267810 */ /* 0x000fe40007ffe0ff */
[----:B------:R-:W-:Y:S02]  /*4fb0*/  LEA.HI.X R53, R53, c[0x0][0x174], R56, 0x2, P0 ;  /* 0x00005d0035357a11 */ /* 0x000fe400000f1438 */
[----:B------:R-:W-:Y:S02]  /*4fc0*/  IADD3 R39, P0, R2, UR6, RZ ;  /* 0x0000000602277c10 */ /* 0x000fe4000ff1e0ff */
[----:B------:R-:W-:Y:S01]  /*4fd0*/  IADD3 R60, P1, R38, UR6, RZ ;  /* 0x00000006263c7c10 */ /* 0x000fe2000ff3e0ff */
[----:B------:R-:W-:Y:S01]  /*4fe0*/  STG.E [R52.64], R15 ;  /* 0x0000000f34007986 */ /* 0x000fe2000c101924 */
[C---:B------:R-:W-:Y:S02]  /*4ff0*/  IADD3 R56, R0.reuse, 0x9c, RZ ;  /* 0x0000009c00387810 */ /* 0x040fe40007ffe0ff */
[----:B------:R-:W-:Y:S01]  /*5000*/  IADD3 R57, R0, 0xa0, RZ ;  /* 0x000000a000397810 */ /* 0x000fe20007ffe0ff */
[----:B------:R-:W-:Y:S01]  /*5010*/  STG.E [R28.64], R14 ;  /* 0x0000000e1c007986 */ /* 0x000fe2000c101924 */
[----:B------:R-:W-:-:S02]  /*5020*/  LEA.HI.X.SX32 R62, R2, UR7, 0x1, P0 ;  /* 0x00000007023e7c11 */ /* 0x000fc400080f0eff */
[----:B------:R-:W-:Y:S02]  /*5030*/  LEA.HI.X.SX32 R61, R38, UR7, 0x1, P1 ;  /* 0x00000007263d7c11 */ /* 0x000fe400088f0eff */
[----:B------:R-:W-:Y:S02]  /*5040*/  LEA R38, P0, R39, c[0x0][0x170], 0x2 ;  /* 0x00005c0027267a11 */ /* 0x000fe400078010ff */
[----:B-1----:R-:W-:Y:S02]  /*5050*/  LEA R26, P1, R60, c[0x0][0x170], 0x2 ;  /* 0x00005c003c1a7a11 */ /* 0x002fe400078210ff */
[----:B------:R-:W-:Y:S02]  /*5060*/  IADD3 R45, P2, R56, UR6, RZ ;  /* 0x00000006382d7c10 */ /* 0x000fe4000ff5e0ff */
[----:B------:R-:W-:Y:S02]  /*5070*/  IADD3 R2, P3, R57, UR6, RZ ;  /* 0x0000000639027c10 */ /* 0x000fe4000ff7e0ff */
[----:B------:R-:W-:-:S02]  /*5080*/  LEA.HI.X R39, R39, c[0x0][0x174], R62, 0x2, P0 ;  /* 0x00005d0027277a11 */ /* 0x000fc400000f143e */
[----:B------:R-:W-:Y:S02]  /*5090*/  LEA.HI.X R27, R60, c[0x0][0x174], R61, 0x2, P1 ;  /* 0x00005d003c1b7a11 */ /* 0x000fe400008f143d */
[----:B------:R-:W-:Y:S01]  /*50a0*/  LEA.HI.X.SX32 R56, R56, UR7, 0x1, P2 ;  /* 0x0000000738387c11 */ /* 0x000fe200090f0eff */
[----:B------:R-:W-:Y:S01]  /*50b0*/  STG.E [R38.64], R13 ;  /* 0x0000000d26007986 */ /* 0x000fe2000c101924 */
[----:B--2---:R-:W-:Y:S02]  /*50c0*/  LEA R36, P0, R45, c[0x0][0x170], 0x2 ;  /* 0x00005c002d247a11 */ /* 0x004fe400078010ff */
[----:B------:R-:W-:Y:S01]  /*50d0*/  LEA.HI.X.SX32 R57, R57, UR7, 0x1, P3 ;  /* 0x0000000739397c11 */ /* 0x000fe200098f0eff */
[----:B------:R-:W-:Y:S01]  /*50e0*/  STG.E [R26.64], R12 ;  /* 0x0000000c1a007986 */ /* 0x000fe2000c101924 */
[----:B------:R-:W-:Y:S02]  /*50f0*/  LEA R44, P1, R2, c[0x0][0x170], 0x2 ;  /* 0x00005c00022c7a11 */ /* 0x000fe400078210ff */
[----:B------:R-:W-:-:S02]  /*5100*/  LEA.HI.X R37, R45, c[0x0][0x174], R56, 0x2, P0 ;  /* 0x00005d002d257a11 */ /* 0x000fc400000f1438 */
[----:B------:R-:W-:Y:S02]  /*5110*/  LEA.HI.X R45, R2, c[0x0][0x174], R57, 0x2, P1 ;  /* 0x00005d00022d7a11 */ /* 0x000fe400008f1439 */
[C---:B------:R-:W-:Y:S01]  /*5120*/  IADD3 R2, R0.reuse, 0xa4, RZ ;  /* 0x000000a400027810 */ /* 0x040fe20007ffe0ff */
[----:B------:R-:W-:Y:S01]  /*5130*/  STG.E [R36.64], R11 ;  /* 0x0000000b24007986 */ /* 0x000fe2000c101924 */
[----:B------:R-:W-:Y:S02]  /*5140*/  IADD3 R25, R0, 0xa8, RZ ;  /* 0x000000a800197810 */ /* 0x000fe40007ffe0ff */
[----:B------:R-:W-:Y:S01]  /*5150*/  IADD3 R47, P0, R2, UR6, RZ ;  /* 0x00000006022f7c10 */ /* 0x000fe2000ff1e0ff */
[----:B------:R-:W-:Y:S01]  /*5160*/  STG.E [R44.64], R10 ;  /* 0x0000000a2c007986 */ /* 0x000fe2000c101924 */
[----:B------:R-:W-:Y:S02]  /*5170*/  IADD3 R56, R0, 0xac, RZ ;  /* 0x000000ac00387810 */ /* 0x000fe40007ffe0ff */
[----:B------:R-:W-:-:S02]  /*5180*/  LEA.HI.X.SX32 R2, R2, UR7, 0x1, P0 ;  /* 0x0000000702027c11 */ /* 0x000fc400080f0eff */
[----:B------:R-:W-:Y:S02]  /*5190*/  IADD3 R60, P1, R25, UR6, RZ ;  /* 0x00000006193c7c10 */ /* 0x000fe4000ff3e0ff */
[----:B------:R-:W-:Y:S02]  /*51a0*/  LEA R46, P0, R47, c[0x0][0x170], 0x2 ;  /* 0x00005c002f2e7a11 */ /* 0x000fe400078010ff */
[----:B---3--:R-:W-:Y:S02]  /*51b0*/  IADD3 R23, P2, R56, UR6, RZ ;  /* 0x0000000638177c10 */ /* 0x008fe4000ff5e0ff */
[----:B------:R-:W-:Y:S02]  /*51c0*/  IADD3 R57, R0, 0xb0, RZ ;  /* 0x000000b000397810 */ /* 0x000fe40007ffe0ff */
[----:B------:R-:W-:Y:S02]  /*51d0*/  LEA.HI.X.SX32 R25, R25, UR7, 0x1, P1 ;  /* 0x0000000719197c11 */ /* 0x000fe400088f0eff */
[----:B------:R-:W-:-:S02]  /*51e0*/  LEA.HI.X R47, R47, c[0x0][0x174], R2, 0x2, P0 ;  /* 0x00005d002f2f7a11 */ /* 0x000fc400000f1402 */
[----:B------:R-:W-:Y:S02]  /*51f0*/  LEA R24, P1, R60, c[0x0][0x170], 0x2 ;  /* 0x00005c003c187a11 */ /* 0x000fe400078210ff */
[----:B------:R-:W-:Y:S01]  /*5200*/  LEA.HI.X.SX32 R56, R56, UR7, 0x1, P2 ;  /* 0x0000000738387c11 */ /* 0x000fe200090f0eff */
[----:B------:R-:W-:Y:S01]  /*5210*/  STG.E [R46.64], R9 ;  /* 0x000000092e007986 */ /* 0x000fe2000c101924 */
[----:B------:R-:W-:Y:S02]  /*5220*/  LEA R22, P0, R23, c[0x0][0x170], 0x2 ;  /* 0x00005c0017167a11 */ /* 0x000fe400078010ff */
[----:B------:R-:W-:Y:S02]  /*5230*/  IADD3 R54, P3, R57, UR6, RZ ;  /* 0x0000000639367c10 */ /* 0x000fe4000ff7e0ff */
[----:B------:R-:W-:Y:S02]  /*5240*/  IADD3 R2, R0, 0xb4, RZ ;  /* 0x000000b400027810 */ /* 0x000fe40007ffe0ff */
[----:B------:R-:W-:-:S02]  /*5250*/  LEA.HI.X R25, R60, c[0x0][0x174], R25, 0x2, P1 ;  /* 0x00005d003c197a11 */ /* 0x000fc400008f1419 */
[----:B------:R-:W-:Y:S02]  /*5260*/  LEA.HI.X R23, R23, c[0x0][0x174], R56, 0x2, P0 ;  /* 0x00005d0017177a11 */ /* 0x000fe400000f1438 */
[----:B------:R-:W-:Y:S01]  /*5270*/  LEA.HI.X.SX32 R57, R57, UR7, 0x1, P3 ;  /* 0x0000000739397c11 */ /* 0x000fe200098f0eff */
[----:B------:R-:W-:Y:S01]  /*5280*/  STG.E [R24.64], R8 ;  /* 0x0000000818007986 */ /* 0x000fe2000c101924 */
[----:B------:R-:W-:Y:S02]  /*5290*/  LEA R34, P1, R54, c[0x0][0x170], 0x2 ;  /* 0x00005c0036227a11 */ /* 0x000fe400078210ff */
[----:B------:R-:W-:Y:S01]  /*52a0*/  IADD3 R55, P0, R2, UR6, RZ ;  /* 0x0000000602377c10 */ /* 0x000fe2000ff1e0ff */
[----:B------:R-:W-:Y:S01]  /*52b0*/  STG.E [R22.64], R7 ;  /* 0x0000000716007986 */ /* 0x000fe2000c101924 */
[----:B------:R-:W-:Y:S02]  /*52c0*/  IADD3 R56, R0, 0xb8, RZ ;  /* 0x000000b800387810 */ /* 0x000fe40007ffe0ff */
[----:B------:R-:W-:-:S02]  /*52d0*/  LEA.HI.X R35, R54, c[0x0][0x174], R57, 0x2, P1 ;  /* 0x00005d0036237a11 */ /* 0x000fc400008f1439 */
[----:B------:R-:W-:Y:S02]  /*52e0*/  IADD3 R0, R0, 0xbc, RZ ;  /* 0x000000bc00007810 */ /* 0x000fe40007ffe0ff */
[----:B------:R-:W-:Y:S01]  /*52f0*/  LEA.HI.X.SX32 R58, R2, UR7, 0x1, P0 ;  /* 0x00000007023a7c11 */ /* 0x000fe200080f0eff */
[----:B------:R-:W-:Y:S01]  /*5300*/  STG.E [R34.64], R5 ;  /* 0x0000000522007986 */ /* 0x000fe2000c101924 */
[C---:B------:R-:W-:Y:S02]  /*5310*/  LEA R54, P0, R55.reuse, c[0x0][0x170], 0x2 ;  /* 0x00005c0037367a11 */ /* 0x040fe400078010ff */
[----:B------:R-:W-:Y:S02]  /*5320*/  IADD3 R57, P1, R56, UR6, RZ ;  /* 0x0000000638397c10 */ /* 0x000fe4000ff3e0ff */
[----:B------:R-:W-:Y:S02]  /*5330*/  IADD3 R2, P2, R0, UR6, RZ ;  /* 0x0000000600027c10 */ /* 0x000fe4000ff5e0ff */
[----:B------:R-:W-:-:S02]  /*5340*/  LEA.HI.X R55, R55, c[0x0][0x174], R58, 0x2, P0 ;  /* 0x00005d0037377a11 */ /* 0x000fc400000f143a */
[----:B------:R-:W-:Y:S02]  /*5350*/  LEA.HI.X.SX32 R58, R56, UR7, 0x1, P1 ;  /* 0x00000007383a7c11 */ /* 0x000fe400088f0eff */
[C---:B------:R-:W-:Y:S01]  /*5360*/  LEA R56, P0, R57.reuse, c[0x0][0x170], 0x2 ;  /* 0x00005c0039387a11 */ /* 0x040fe200078010ff */
[----:B------:R-:W-:Y:S01]  /*5370*/  STG.E [R54.64], R4 ;  /* 0x0000000436007986 */ /* 0x000fe2000c101924 */
[----:B------:R-:W-:Y:S02]  /*5380*/  LEA.HI.X.SX32 R59, R0, UR7, 0x1, P2 ;  /* 0x00000007003b7c11 */ /* 0x000fe400090f0eff */
[C---:B------:R-:W-:Y:S02]  /*5390*/  LEA R42, P1, R2.reuse, c[0x0][0x170], 0x2 ;  /* 0x00005c00022a7a11 */ /* 0x040fe400078210ff */
[----:B------:R-:W-:Y:S02]  /*53a0*/  LEA.HI.X R57, R57, c[0x0][0x174], R58, 0x2, P0 ;  /* 0x00005d0039397a11 */ /* 0x000fe400000f143a */
[----:B------:R-:W-:-:S03]  /*53b0*/  LEA.HI.X R43, R2, c[0x0][0x174], R59, 0x2, P1 ;  /* 0x00005d00022b7a11 */ /* 0x000fc600008f143b */
[----:B------:R-:W-:Y:S04]  /*53c0*/  STG.E [R56.64], R3 ;  /* 0x0000000338007986 */ /* 0x000fe8000c101924 */
[----:B------:R-:W-:Y:S01]  /*53d0*/  STG.E [R42.64], R20 ;  /* 0x000000142a007986 */ /* 0x000fe2000c101924 */
[----:B------:R-:W-:Y:S05]  /*53e0*/  EXIT ;  /* 0x000000000000794d */ /* 0x000fea0003800000 */
.L_x_4929:
[----:B------:R-:W-:Y:S01]  /*53f0*/  MOV R0, 0x0 ;  /* 0x0000000000007802 */ /* 0x000fe20000000f00 */
[----:B------:R-:W-:Y:S01]  /*5400*/  HFMA2.MMA R8, -RZ, RZ, 0, 3.2007694244384765625e-05 ;  /* 0x00000219ff087435 */ /* 0x000fe200000001ff */
[----:B------:R-:W-:Y:S01]  /*5410*/  IMAD.MOV.U32 R4, RZ, RZ, c[0x4][0x178] ;  /* 0x01005e00ff047624 */ /* 0x000fe200078e00ff */
[----:B------:R-:W-:Y:S01]  /*5420*/  MOV R5, c[0x4][0x17c] ;  /* 0x01005f0000057a02 */ /* 0x000fe20000000f00 */
[----:B------:R0:W1:Y:S01]  /*5430*/  LDC.64 R2, c[0x4][R0] ;  /* 0x0100000000027b82 */ /* 0x0000620000000a00 */
[----:B------:R-:W-:Y:S01]  /*5440*/  IMAD.MOV.U32 R6, RZ, RZ, c[0x4][0x180] ;  /* 0x01006000ff067624 */ /* 0x000fe200078e00ff */
[----:B------:R-:W-:Y:S01]  /*5450*/  MOV R12, 0x1 ;  /* 0x00000001000c7802 */ /* 0x000fe20000000f00 */
[----:B------:R-:W-:-:S02]  /*5460*/  IMAD.MOV.U32 R7, RZ, RZ, c[0x4][0x184] ;  /* 0x01006100ff077624 */ /* 0x000fc400078e00ff */
[----:B------:R-:W-:Y:S02]  /*5470*/  IMAD.MOV.U32 R10, RZ, RZ, c[0x4][0x58] ;  /* 0x01001600ff0a7624 */ /* 0x000fe400078e00ff */
[----:B------:R-:W-:Y:S02]  /*5480*/  IMAD.MOV.U32 R11, RZ, RZ, c[0x4][0x5c] ;  /* 0x01001700ff0b7624 */ /* 0x000fe400078e00ff */
        /* <DEDUP_REMOVED lines=9> */
.L_x_4957:
[----:B------:R-:W-:Y:S01]  /*5520*/  MOV R0, 0x0 ;  /* 0x0000000000007802 */ /* 0x000fe20000000f00 */
[----:B------:R-:W-:Y:S01]  /*5530*/  HFMA2.MMA R8, -RZ, RZ, 0, 3.2007694244384765625e-05 ;  /* 0x00000219ff087435 */ /* 0x000fe200000001ff */
[----:B------:R-:W-:Y:S01]  /*5540*/  IMAD.MOV.U32 R4, RZ, RZ, c[0x4][0x178] ;  /* 0x01005e00ff047624 */ /* 0x000fe200078e00ff */
[----:B------:R-:W-:Y:S01]  /*5550*/  MOV R5, c[0x4][0x17c] ;  /* 0x01005f0000057a02 */ /* 0x000fe20000000f00 */
[----:B------:R0:W1:Y:S01]  /*5560*/  LDC.64 R2, c[0x4][R0] ;  /* 0x0100000000027b82 */ /* 0x0000620000000a00 */
[----:B------:R-:W-:Y:S01]  /*5570*/  IMAD.MOV.U32 R6, RZ, RZ, c[0x4][0x180] ;  /* 0x01006000ff067624 */ /* 0x000fe200078e00ff */
[----:B------:R-:W-:Y:S01]  /*5580*/  MOV R12, 0x1 ;  /* 0x00000001000c7802 */ /* 0x000fe20000000f00 */
[----:B------:R-:W-:Y:S02]  /*5590*/  IMAD.MOV.U32 R7, RZ, RZ, c[0x4][0x184] ;  /* 0x01006100ff077624 */ /* 0x000fe400078e00ff */
[----:B------:R-:W-:Y:S02]  /*55a0*/  IMAD.MOV.U32 R10, RZ, RZ, c[0x4][0x58] ;  /* 0x01001600ff0a7624 */ /* 0x000fe400078e00ff */
[----:B------:R-:W-:-:S02]  /*55b0*/  IMAD.MOV.U32 R11, RZ, RZ, c[0x4][0x5c] ;  /* 0x01001700ff0b7624 */ /* 0x000fc400078e00ff */
        /* <DEDUP_REMOVED lines=10> */
.L_x_4931:
[----:B------:R-:W-:Y:S01]  /*5660*/  HFMA2.MMA R55, -RZ, RZ, 0, 9.5367431640625e-07 ;  /* 0x00000010ff377435 */ /* 0x000fe200000001ff */
[----:B------:R-:W-:Y:S01]  /*5670*/  IMAD.MOV.U32 R20, RZ, RZ, -0x800001 ;  /* 0xff7fffffff147424 */ /* 0x000fe200078e00ff */
[----:B------:R-:W-:Y:S01]  /*5680*/  MOV R46, 0x56c0 ;  /* 0x000056c0002e7802 */ /* 0x000fe20000000f00 */
[----:B------:R-:W-:Y:S02]  /*5690*/  IMAD.MOV.U32 R54, RZ, RZ, 0x1f ;  /* 0x0000001fff367424 */ /* 0x000fe400078e00ff */
[----:B------:R-:W-:Y:S02]  /*56a0*/  IMAD.MOV.U32 R57, RZ, RZ, -0x1 ;  /* 0xffffffffff397424 */ /* 0x000fe400078e00ff */
[----:B------:R-:W-:Y:S05]  /*56b0*/  CALL.REL.NOINC `($__internal_118_$__cuda_sm70_shflsync_bfly_p) ;  /* 0x00003ae000007944 */ /* 0x000fea0003c00000 */
[----:B-1----:R-:W-:Y:S01]  /*56c0*/  MOV R12, R54 ;  /* 0x00000036000c7202 */ /* 0x002fe20000000f00 */
[----:B0-----:R-:W-:Y:S05]  /*56d0*/  BRA `(.L_x_4969) ;  /* 0xffffb43000007947 */ /* 0x001fea000383ffff */
.L_x_4932:
[----:B------:R-:W-:Y:S01]  /*56e0*/  IMAD.MOV.U32 R55, RZ, RZ, 0x8 ;  /* 0x00000008ff377424 */ /* 0x000fe200078e00ff */
[----:B------:R-:W-:Y:S01]  /*56f0*/  MOV R57, 0xffffffff ;  /* 0xffffffff00397802 */ /* 0x000fe20000000f00 */
[----:B------:R-:W-:Y:S01]  /*5700*/  IMAD.MOV.U32 R54, RZ, RZ, 0x1f ;  /* 0x0000001fff367424 */ /* 0x000fe200078e00ff */
[----:B------:R-:W-:Y:S02]  /*5710*/  MOV R46, 0x5730 ;  /* 0x00005730002e7802 */ /* 0x000fe40000000f00 */
[----:B------:R-:W-:Y:S05]  /*5720*/  CALL.REL.NOINC `($__internal_118_$__cuda_sm70_shflsync_bfly_p) ;  /* 0x00003a7000007944 */ /* 0x000fea0003c00000 */
[----:B01----:R-:W-:Y:S01]  /*5730*/  FMNMX.FTZ R20, R20, R54, !PT ;  /* 0x0000003614147209 */ /* 0x003fe20007810000 */
[----:B------:R-:W-:Y:S01]  /*5740*/  IMAD.MOV.U32 R55, RZ, RZ, 0x4 ;  /* 0x00000004ff377424 */ /* 0x000fe200078e00ff */
[----:B------:R-:W-:Y:S01]  /*5750*/  MOV R57, 0xffffffff ;  /* 0xffffffff00397802 */ /* 0x000fe20000000f00 */
[----:B------:R-:W-:Y:S01]  /*5760*/  IMAD.MOV.U32 R54, RZ, RZ, 0x1f ;  /* 0x0000001fff367424 */ /* 0x000fe200078e00ff */
[----:B------:R-:W-:-:S02]  /*5770*/  MOV R46, 0x5790 ;  /* 0x00005790002e7802 */ /* 0x000fc40000000f00 */
[----:B------:R-:W-:Y:S05]  /*5780*/  CALL.REL.NOINC `($__internal_118_$__cuda_sm70_shflsync_bfly_p) ;  /* 0x00003a1000007944 */ /* 0x000fea0003c00000 */
[----:B01----:R-:W-:Y:S01]  /*5790*/  FMNMX.FTZ R20, R20, R54, !PT ;  /* 0x0000003614147209 */ /* 0x003fe20007810000 */
[----:B------:R-:W-:Y:S01]  /*57a0*/  IMAD.MOV.U32 R55, RZ, RZ, 0x2 ;  /* 0x00000002ff377424 */ /* 0x000fe200078e00ff */
[----:B------:R-:W-:Y:S01]  /*57b0*/  MOV R57, 0xffffffff ;  /* 0xffffffff00397802 */ /* 0x000fe20000000f00 */
[----:B------:R-:W-:Y:S01]  /*57c0*/  IMAD.MOV.U32 R54, RZ, RZ, 0x1f ;  /* 0x0000001fff367424 */ /* 0x000fe200078e00ff */
[----:B------:R-:W-:-:S02]  /*57d0*/  MOV R46, 0x57f0 ;  /* 0x000057f0002e7802 */ /* 0x000fc40000000f00 */
[----:B------:R-:W-:Y:S05]  /*57e0*/  CALL.REL.NOINC `($__internal_118_$__cuda_sm70_shflsync_bfly_p) ;  /* 0x000039b000007944 */ /* 0x000fea0003c00000 */
[----:B-1----:R-:W-:Y:S01]  /*57f0*/  FMNMX.FTZ R16, R20, R54, !PT ;  /* 0x0000003614107209 */ /* 0x002fe20007810000 */
[----:B0-----:R-:W-:Y:S01]  /*5800*/  IMAD.MOV.U32 R55, RZ, RZ, 0x1 ;  /* 0x00000001ff377424 */ /* 0x001fe200078e00ff */
[----:B------:R-:W-:Y:S01]  /*5810*/  MOV R57, 0xffffffff ;  /* 0xffffffff00397802 */ /* 0x000fe20000000f00 */
[----:B------:R-:W-:Y:S01]  /*5820*/  IMAD.MOV.U32 R54, RZ, RZ, 0x1f ;  /* 0x0000001fff367424 */ /* 0x000fe200078e00ff */
[----:B------:R-:W-:Y:S01]  /*5830*/  MOV R46, 0x5860 ;  /* 0x00005860002e7802 */ /* 0x000fe20000000f00 */
[----:B------:R-:W-:-:S02]  /*5840*/  IMAD.MOV.U32 R20, RZ, RZ, R16 ;  /* 0x000000ffff147224 */ /* 0x000fc400078e0010 */
[----:B------:R-:W-:Y:S05]  /*5850*/  CALL.REL.NOINC `($__internal_118_$__cuda_sm70_shflsync_bfly_p) ;  /* 0x0000394000007944 */ /* 0x000fea0003c00000 */
[----:B-1----:R-:W-:Y:S01]  /*5860*/  IMAD.MOV.U32 R19, RZ, RZ, R54 ;  /* 0x000000ffff137224 */ /* 0x002fe200078e0036 */
[----:B0-----:R-:W-:Y:S05]  /*5870*/  BRA `(.L_x_4970) ;  /* 0xffffb33000007947 */ /* 0x001fea000383ffff */
.L_x_4959:
[----:B------:R-:W-:Y:S01]  /*5880*/  HFMA2.MMA R20, -RZ, RZ, 0, 0 ;  /* 0x00000000ff147435 */ /* 0x000fe200000001ff */
[----:B------:R-:W-:Y:S01]  /*5890*/  IMAD.MOV.U32 R55, RZ, RZ, 0x4 ;  /* 0x00000004ff377424 */ /* 0x000fe200078e00ff */
[----:B------:R-:W-:Y:S01]  /*58a0*/  MOV R57, 0xffffffff ;  /* 0xffffffff00397802 */ /* 0x000fe20000000f00 */
[----:B------:R-:W-:Y:S01]  /*58b0*/  IMAD.MOV.U32 R54, RZ, RZ, 0x1f ;  /* 0x0000001fff367424 */ /* 0x000fe200078e00ff */
[----:B------:R-:W-:-:S02]  /*58c0*/  MOV R46, 0x58e0 ;  /* 0x000058e0002e7802 */ /* 0x000fc40000000f00 */
[----:B012---:R-:W-:Y:S05]  /*58d0*/  CALL.REL.NOINC `($__internal_118_$__cuda_sm70_shflsync_bfly_p) ;  /* 0x000038c000007944 */ /* 0x007fea0003c00000 */
[----:B-1----:R-:W-:Y:S01]  /*58e0*/  IMAD.MOV.U32 R3, RZ, RZ, R54 ;  /* 0x000000ffff037224 */ /* 0x002fe200078e0036 */
[----:B0-----:R-:W-:Y:S05]  /*58f0*/  BRA `(.L_x_4971) ;  /* 0xffffd11000007947 */ /* 0x001fea000383ffff */
.L_x_4960:
[----:B------:R-:W-:Y:S01]  /*5900*/  HFMA2.MMA R54, -RZ, RZ, 0, 1.847743988037109375e-06 ;  /* 0x0000001fff367435 */ /* 0x000fe200000001ff */
[----:B------:R-:W-:Y:S01]  /*5910*/  IMAD.MOV.U32 R55, RZ, RZ, 0x2 ;  /* 0x00000002ff377424 */ /* 0x000fe200078e00ff */
[----:B------:R-:W-:Y:S01]  /*5920*/  MOV R46, 0x5950 ;  /* 0x00005950002e7802 */ /* 0x000fe20000000f00 */
[----:B------:R-:W-:-:S03]  /*5930*/  IMAD.MOV.U32 R57, RZ, RZ, -0x1 ;  /* 0xffffffffff397424 */ /* 0x000fc600078e00ff */
[----:B012---:R-:W-:Y:S05]  /*5940*/  CALL.REL.NOINC `($__internal_118_$__cuda_sm70_shflsync_bfly_p) ;  /* 0x0000385000007944 */ /* 0x007fea0003c00000 */
[----:B01----:R-:W-:Y:S01]  /*5950*/  FADD.FTZ R20, R20, R54 ;  /* 0x0000003614147221 */ /* 0x003fe20000010000 */
[----:B------:R-:W-:Y:S01]  /*5960*/  MOV R54, 0x1f ;  /* 0x0000001f00367802 */ /* 0x000fe20000000f00 */
[----:B------:R-:W-:Y:S01]  /*5970*/  IMAD.MOV.U32 R55, RZ, RZ, 0x1 ;  /* 0x00000001ff377424 */ /* 0x000fe200078e00ff */
[----:B------:R-:W-:Y:S01]  /*5980*/  MOV R46, 0x59b0 ;  /* 0x000059b0002e7802 */ /* 0x000fe20000000f00 */
[----:B------:R-:W-:-:S02]  /*5990*/  IMAD.MOV.U32 R57, RZ, RZ, -0x1 ;  /* 0xffffffffff397424 */ /* 0x000fc400078e00ff */
[----:B------:R-:W-:Y:S05]  /*59a0*/  CALL.REL.NOINC `($__internal_118_$__cuda_sm70_shflsync_bfly_p) ;  /* 0x000037f000007944 */ /* 0x000fea0003c00000 */
[----:B0-----:R-:W-:Y:S01]  /*59b0*/  HFMA2.MMA R55, -RZ, RZ, 0, 2.384185791015625e-07 ;  /* 0x00000004ff377435 */ /* 0x001fe200000001ff */
[----:B-1----:R-:W-:Y:S01]  /*59c0*/  FADD.FTZ R53, R20, R54 ;  /* 0x0000003614357221 */ /* 0x002fe20000010000 */
[----:B------:R-:W-:Y:S01]  /*59d0*/  MOV R46, 0x5a20 ;  /* 0x00005a20002e7802 */ /* 0x000fe20000000f00 */
[----:B------:R-:W-:-:S02]  /*59e0*/  IMAD.MOV.U32 R20, RZ, RZ, RZ ;  /* 0x000000ffff147224 */ /* 0x000fc400078e00ff */
[----:B------:R-:W-:Y:S02]  /*59f0*/  IMAD.MOV.U32 R54, RZ, RZ, 0x1f ;  /* 0x0000001fff367424 */ /* 0x000fe400078e00ff */
[----:B------:R-:W-:Y:S02]  /*5a00*/  IMAD.MOV.U32 R57, RZ, RZ, -0x1 ;  /* 0xffffffffff397424 */ /* 0x000fe400078e00ff */
[----:B------:R-:W-:Y:S05]  /*5a10*/  CALL.REL.NOINC `($__internal_118_$__cuda_sm70_shflsync_bfly_p) ;  /* 0x0000378000007944 */ /* 0x000fea0003c00000 */
[----:B01----:R-:W-:Y:S01]  /*5a20*/  FADD.FTZ R20, RZ, R54 ;  /* 0x00000036ff147221 */ /* 0x003fe20000010000 */
[----:B------:R-:W-:Y:S01]  /*5a30*/  MOV R55, 0x2 ;  /* 0x0000000200377802 */ /* 0x000fe20000000f00 */
[----:B------:R-:W-:Y:S01]  /*5a40*/  IMAD.MOV.U32 R54, RZ, RZ, 0x1f ;  /* 0x0000001fff367424 */ /* 0x000fe200078e00ff */
[----:B------:R-:W-:Y:S01]  /*5a50*/  MOV R46, 0x5a80 ;  /* 0x00005a80002e7802 */ /* 0x000fe20000000f00 */
[----:B------:R-:W-:Y:S02]  /*5a60*/  IMAD.MOV.U32 R57, RZ, RZ, -0x1 ;  /* 0xffffffffff397424 */ /* 0x000fe400078e00ff */
[----:B------:R-:W-:Y:S05]  /*5a70*/  CALL.REL.NOINC `($__internal_118_$__cuda_sm70_shflsync_bfly_p) ;  /* 0x0000372000007944 */ /* 0x000fea0003c00000 */
[----:B0-----:R-:W-:Y:S01]  /*5a80*/  HFMA2.MMA R55, -RZ, RZ, 0, 5.9604644775390625e-08 ;  /* 0x00000001ff377435 */ /* 0x001fe200000001ff */
[----:B-1----:R-:W-:Y:S01]  /*5a90*/  FADD.FTZ R20, R20, R54 ;  /* 0x0000003614147221 */ /* 0x002fe20000010000 */
[----:B------:R-:W-:Y:S01]  /*5aa0*/  MOV R46, 0x5ae0 ;  /* 0x00005ae0002e7802 */ /* 0x000fe20000000f00 */
[----:B------:R-:W-:Y:S02]  /*5ab0*/  IMAD.MOV.U32 R54, RZ, RZ, 0x1f ;  /* 0x0000001fff367424 */ /* 0x000fe400078e00ff */
[----:B------:R-:W-:-:S02]  /*5ac0*/  IMAD.MOV.U32 R57, RZ, RZ, -0x1 ;  /* 0xffffffffff397424 */ /* 0x000fc400078e00ff */
[----:B------:R-:W-:Y:S05]  /*5ad0*/  CALL.REL.NOINC `($__internal_118_$__cuda_sm70_shflsync_bfly_p) ;  /* 0x000036c000007944 */ /* 0x000fea0003c00000 */
[----:B-1----:R-:W-:Y:S01]  /*5ae0*/  FADD.FTZ R52, R20, R54 ;  /* 0x0000003614347221 */ /* 0x002fe20000010000 */
[----:B0-----:R-:W-:Y:S01]  /*5af0*/  MOV R20, RZ ;  /* 0x000000ff00147202 */ /* 0x001fe20000000f00 */
[----:B------:R-:W-:Y:S01]  /*5b00*/  IMAD.MOV.U32 R55, RZ, RZ, 0x4 ;  /* 0x00000004ff377424 */ /* 0x000fe200078e00ff */
[----:B------:R-:W-:Y:S01]  /*5b10*/  MOV R57, 0xffffffff ;  /* 0xffffffff00397802 */ /* 0x000fe20000000f00 */
[----:B------:R-:W-:Y:S01]  /*5b20*/  IMAD.MOV.U32 R54, RZ, RZ, 0x1f ;  /* 0x0000001fff367424 */ /* 0x000fe200078e00ff */
[----:B------:R-:W-:-:S02]  /*5b30*/  MOV R46, 0x5b50 ;  /* 0x00005b50002e7802 */ /* 0x000fc40000000f00 */
[----:B------:R-:W-:Y:S05]  /*5b40*/  CALL.REL.NOINC `($__internal_118_$__cuda_sm70_shflsync_bfly_p) ;  /* 0x0000365000007944 */ /* 0x000fea0003c00000 */
[----:B01----:R-:W-:Y:S01]  /*5b50*/  FADD.FTZ R20, RZ, R54 ;  /* 0x00000036ff147221 */ /* 0x003fe20000010000 */
[----:B------:R-:W-:Y:S01]  /*5b60*/  MOV R57, 0xffffffff ;  /* 0xffffffff00397802 */ /* 0x000fe20000000f00 */
[----:B------:R-:W-:Y:S01]  /*5b70*/  IMAD.MOV.U32 R55, RZ, RZ, 0x2 ;  /* 0x00000002ff377424 */ /* 0x000fe200078e00ff */
[----:B------:R-:W-:Y:S01]  /*5b80*/  MOV R46, 0x5bb0 ;  /* 0x00005bb0002e7802 */ /* 0x000fe20000000f00 */
[----:B------:R-:W-:-:S02]  /*5b90*/  IMAD.MOV.U32 R54, RZ, RZ, 0x1f ;  /* 0x0000001fff367424 */ /* 0x000fc400078e00ff */
[----:B------:R-:W-:Y:S05]  /*5ba0*/  CALL.REL.NOINC `($__internal_118_$__cuda_sm70_shflsync_bfly_p) ;  /* 0x000035f000007944 */ /* 0x000fea0003c00000 */
[----:B01----:R-:W-:Y:S01]  /*5bb0*/  FADD.FTZ R20, R20, R54 ;  /* 0x0000003614147221 */ /* 0x003fe20000010000 */
[----:B------:R-:W-:Y:S01]  /*5bc0*/  MOV R57, 0xffffffff ;  /* 0xffffffff00397802 */ /* 0x000fe20000000f00 */
[----:B------:R-:W-:Y:S01]  /*5bd0*/  IMAD.MOV.U32 R55, RZ, RZ, 0x1 ;  /* 0x00000001ff377424 */ /* 0x000fe200078e00ff */
[----:B------:R-:W-:Y:S01]  /*5be0*/  MOV R46, 0x5c10 ;  /* 0x00005c10002e7802 */ /* 0x000fe20000000f00 */
[----:B------:R-:W-:-:S02]  /*5bf0*/  IMAD.MOV.U32 R54, RZ, RZ, 0x1f ;  /* 0x0000001fff367424 */ /* 0x000fc400078e00ff */
[----:B------:R-:W-:Y:S05]  /*5c00*/  CALL.REL.NOINC `($__internal_118_$__cuda_sm70_shflsync_bfly_p) ;  /* 0x0000359000007944 */ /* 0x000fea0003c00000 */
[----:B-1----:R-:W-:Y:S01]  /*5c10*/  FADD.FTZ R51, R20, R54 ;  /* 0x0000003614337221 */ /* 0x002fe20000010000 */
[----:B------:R-:W-:Y:S01]  /*5c20*/  HFMA2.MMA R54, -RZ, RZ, 0, 1.847743988037109375e-06 ;  /* 0x0000001fff367435 */ /* 0x000fe200000001ff */
[----:B0-----:R-:W-:Y:S01]  /*5c30*/  IMAD.MOV.U32 R20, RZ, RZ, RZ ;  /* 0x000000ffff147224 */ /* 0x001fe200078e00ff */
[----:B------:R-:W-:Y:S01]  /*5c40*/  MOV R46, 0x5c80 ;  /* 0x00005c80002e7802 */ /* 0x000fe20000000f00 */
[----:B------:R-:W-:-:S02]  /*5c50*/  IMAD.MOV.U32 R55, RZ, RZ, 0x4 ;  /* 0x00000004ff377424 */ /* 0x000fc400078e00ff */
        /* <DEDUP_REMOVED lines=8> */
[----:B01----:R-:W-:Y:S01]  /*5ce0*/  FADD.FTZ R20, R20, R54 ;  /* 0x0000003614147221 */ /* 0x003fe20000010000 */
[----:B------:R-:W-:Y:S01]  /*5cf0*/  HFMA2.MMA R54, -RZ, RZ, 0, 1.847743988037109375e-06 ;  /* 0x0000001fff367435 */ /* 0x000fe200000001ff */
[----:B------:R-:W-:Y:S01]  /*5d00*/  IMAD.MOV.U32 R55, RZ, RZ, 0x1 ;  /* 0x00000001ff377424 */ /* 0x000fe200078e00ff */
[----:B------:R-:W-:Y:S01]  /*5d10*/  MOV R46, 0x5d40 ;  /* 0x00005d40002e7802 */ /* 0x000fe20000000f00 */
[----:B------:R-:W-:-:S03]  /*5d20*/  IMAD.MOV.U32 R57, RZ, RZ, -0x1 ;  /* 0xffffffffff397424 */ /* 0x000fc600078e00ff */
[----:B------:R-:W-:Y:S05]  /*5d30*/  CALL.REL.NOINC `($__internal_118_$__cuda_sm70_shflsync_bfly_p) ;  /* 0x0000346000007944 */ /* 0x000fea0003c00000 */
[----:B-1----:R-:W-:Y:S01]  /*5d40*/  FADD.FTZ R50, R20, R54 ;  /* 0x0000003614327221 */ /* 0x002fe20000010000 */
[----:B0-----:R-:W-:Y:S01]  /*5d50*/  MOV R55, 0x4 ;  /* 0x0000000400377802 */ /* 0x001fe20000000f00 */
[----:B------:R-:W-:Y:S01]  /*5d60*/  IMAD.MOV.U32 R20, RZ, RZ, RZ ;  /* 0x000000ffff147224 */ /* 0x000fe200078e00ff */
[----:B------:R-:W-:Y:S01]  /*5d70*/  MOV R46, 0x5db0 ;  /* 0x00005db0002e7802 */ /* 0x000fe20000000f00 */
[----:B------:R-:W-:-:S02]  /*5d80*/  IMAD.MOV.U32 R54, RZ, RZ, 0x1f ;  /* 0x0000001fff367424 */ /* 0x000fc400078e00ff */
[----:B------:R-:W-:Y:S02]  /*5d90*/  IMAD.MOV.U32 R57, RZ, RZ, -0x1 ;  /* 0xffffffffff397424 */ /* 0x000fe400078e00ff */
[----:B------:R-:W-:Y:S05]  /*5da0*/  CALL.REL.NOINC `($__internal_118_$__cuda_sm70_shflsync_bfly_p) ;  /* 0x000033f000007944 */ /* 0x000fea0003c00000 */
[----:B0-----:R-:W-:Y:S01]  /*5db0*/  HFMA2.MMA R55, -RZ, RZ, 0, 1.1920928955078125e-07 ;  /* 0x00000002ff377435 */ /* 0x001fe200000001ff */
[----:B-1----:R-:W-:Y:S01]  /*5dc0*/  FADD.FTZ R20, RZ, R54 ;  /* 0x00000036ff147221 */ /* 0x002fe20000010000 */
[----:B------:R-:W-:Y:S01]  /*5dd0*/  MOV R46, 0x5e10 ;  /* 0x00005e10002e7802 */ /* 0x000fe20000000f00 */
[----:B------:R-:W-:Y:S02]  /*5de0*/  IMAD.MOV.U32 R54, RZ, RZ, 0x1f ;  /* 0x0000001fff367424 */ /* 0x000fe400078e00ff */
[----:B------:R-:W-:Y:S02]  /*5df0*/  IMAD.MOV.U32 R57, RZ, RZ, -0x1 ;  /* 0xffffffffff397424 */ /* 0x000fe400078e00ff */
[----:B------:R-:W-:Y:S05]  /*5e00*/  CALL.REL.NOINC `($__internal_118_$__cuda_sm70_shflsync_bfly_p) ;  /* 0x0000339000007944 */ /* 0x000fea0003c00000 */
[----:B01----:R-:W-:Y:S01]  /*5e10*/  FADD.FTZ R20, R20, R54 ;  /* 0x0000003614147221 */ /* 0x003fe20000010000 */
[----:B------:R-:W-:Y:S01]  /*5e20*/  MOV R55, 0x1 ;  /* 0x0000000100377802 */ /* 0x000fe20000000f00 */
[----:B------:R-:W-:Y:S01]  /*5e30*/  IMAD.MOV.U32 R54, RZ, RZ, 0x1f ;  /* 0x0000001fff367424 */ /* 0x000fe200078e00ff */
[----:B------:R-:W-:Y:S01]  /*5e40*/  MOV R46, 0x5e70 ;  /* 0x00005e70002e7802 */ /* 0x000fe20000000f00 */
[----:B------:R-:W-:Y:S02]  /*5e50*/  IMAD.MOV.U32 R57, RZ, RZ, -0x1 ;  /* 0xffffffffff397424 */ /* 0x000fe400078e00ff */
[----:B------:R-:W-:Y:S05]  /*5e60*/  CALL.REL.NOINC `($__internal_118_$__cuda_sm70_shflsync_bfly_p) ;  /* 0x0000333000007944 */ /* 0x000fea0003c00000 */
[----:B-1----:R-:W-:Y:S01]  /*5e70*/  FADD.FTZ R49, R20, R54 ;  /* 0x0000003614317221 */ /* 0x002fe20000010000 */
[----:B0-----:R-:W-:Y:S01]  /*5e80*/  HFMA2.MMA R20, -RZ, RZ, 0, 0 ;  /* 0x00000000ff147435 */ /* 0x001fe200000001ff */
        /* <DEDUP_REMOVED lines=815> */
[----:B-1----:R-:W-:Y:S01]  /*9180*/  IMAD.MOV.U32 R47, RZ, RZ, R54 ;  /* 0x000000ffff2f7224 */ /* 0x002fe200078e0036 */
[----:B0-----:R-:W-:Y:S05]  /*9190*/  BRA `(.L_x_4972) ;  /* 0xffff9a7000007947 */ /* 0x001fea000383ffff */
        .weak           $__internal_118_$__cuda_sm70_shflsync_bfly_p
        .type           $__internal_118_$__cuda_sm70_shflsync_bfly_p,@function
        .size           $__internal_118_$__cuda_sm70_shflsync_bfly_p,(.L_x_24779 - $__internal_118_$__cuda_sm70_shflsync_bfly_p)
$__internal_118_$__cuda_sm70_shflsync_bfly_p:
[----:B------:R-:W-:Y:S01]  /*91a0*/  HFMA2.MMA R47, -RZ, RZ, 0, 0 ;  /* 0x00000000ff2f7435 */ /* 0x000fe200000001ff */
[----:B------:R-:W-:Y:S04]  /*91b0*/  WARPSYNC R57 ;  /* 0x0000003900007348 */ /* 0x000fe80003800000 */
[----:B------:R0:W1:Y:S01]  /*91c0*/  SHFL.BFLY PT, R54, R20, R55, R54 ;  /* 0x0c00003714367389 */ /* 0x00006200000e0036 */
[----:B------:R-:W-:Y:S05]  /*91d0*/  RET.REL.NODEC R46 `(_ZN4vllm25paged_attention_v2_kernelIfhLi192ELi32ELi128ELNS_18Fp8KVCacheDataTypeE2ELb1ELi512EEEvPfS2_PT_PKS3_PKT0_S9_ifPKiSB_iPKfiiiSD_SD_iiiii) ;  /* 0xffff6e202e007950 */ /* 0x000fea0003c3ffff */
.L_x_4973:
        /* <DEDUP_REMOVED lines=10> */
.L_x_24779:


//--------------------- .text._ZN4vllm25paged_attention_v2_kernelIfhLi128ELi32ELi128ELNS_18Fp8KVCacheDataTypeE2ELb1ELi512EEEvPfS2_PT_PKS3_PKT0_S9_ifPKiSB_iPKfiiiSD_SD_iiiii --------------------------
	.section	.text._ZN4vllm25paged_attention_v2_kernelIfhLi128ELi32ELi128ELNS_18Fp8KVCacheDataTypeE2ELb1ELi512EEEvPfS2_PT_PKS3_PKT0_S9_ifPKiSB_iPKfiiiSD_SD_iiiii,"ax",@progbits
	.sectioninfo	@"SHI_REGISTERS=60"
	.align	128
        .global         _ZN4vllm25paged_attention_v2_kernelIfhLi128ELi32ELi128ELNS_18Fp8KVCacheDataTypeE2ELb1ELi512EEEvPfS2_PT_PKS3_PKT0_S9_ifPKiSB_iPKfiiiSD_SD_iiiii
        .type           _ZN4vllm25paged_attention_v2_kernelIfhLi128ELi32ELi128ELNS_18Fp8KVCacheDataTypeE2ELb1ELi512EEEvPfS2_PT_PKS3_PKT0_S9_ifPKiSB_iPKfiiiSD_SD_iiiii,@function
        .size           _ZN4vllm25paged_attention_v2_kernelIfhLi128ELi32ELi128ELNS_18Fp8KVCacheDataTypeE2ELb1ELi512EEEvPfS2_PT_PKS3_PKT0_S9_ifPKiSB_iPKfiiiSD_SD_iiiii,(.L_x_24780 - _ZN4vllm25paged_attention_v2_kernelIfhLi128ELi32ELi128ELNS_18Fp8KVCacheDataTypeE2ELb1ELi512EEEvPfS2_PT_PKS3_PKT0_S9_ifPKiSB_iPKfiiiSD_SD_iiiii)
        .other          _ZN4vllm25paged_attention_v2_kernelIfhLi128ELi32ELi128ELNS_18Fp8KVCacheDataTypeE2ELb1ELi512EEEvPfS2_PT_PKS3_PKT0_S9_ifPKiSB_iPKfiiiSD_SD_iiiii,@"STO_CUDA_ENTRY STV_DEFAULT"
_ZN4vllm25paged_attention_v2_kernelIfhLi128ELi32ELi128ELNS_18Fp8KVCacheDataTypeE2ELb1ELi512EEEvPfS2_PT_PKS3_PKT0_S9_ifPKiSB_iPKfiiiSD_SD_iiiii:
.text._ZN4vllm25paged_attention_v2_kernelIfhLi128ELi32ELi128ELNS_18Fp8KVCacheDataTypeE2ELb1ELi512EEEvPfS2_PT_PKS3_PKT0_S9_ifPKiSB_iPKfiiiSD_SD_iiiii:
        /* <DEDUP_REMOVED lines=24> */
[----:B------:R-:W-:Y:S01]  /*0180*/  IMAD.HI.U32 R18, R5, R9, R4 ;  /* 0x0000000905127227 */ /* 0x000fe200078e0004 */
[----:B------:R-:W-:-:S03]  /*0190*/  IADD3 R4, R7, 0x1f, RZ ;  /* 0x0000001f07047810 */ /* 0x000fc60007ffe0ff */
[----:B------:R-:W-:Y:S01]  /*01a0*/  IMAD.MOV.U32 R9, RZ, RZ, R10 ;  /* 0x000000ffff097224 */ /* 0x000fe200078e000a */
[----:B------:R-:W-:-:S03]  /*01b0*/  SHF.R.S32.HI R5, RZ, 0x1f, R4 ;  /* 0x0000001fff057819 */ /* 0x000fc60000011404 */
[----:B------:R-:W-:Y:S01]  /*01c0*/  IMAD.HI.U32 R10, R18, R9, RZ ;  /* 0x00000009120a7227 */ /* 0x000fe200078e00ff */
[----:B------:R-:W-:Y:S02]  /*01d0*/  LEA.HI R5, R5, R4, RZ, 0x5 ;  /* 0x0000000405057211 */ /* 0x000fe400078f28ff */
[----:B------:R-:W-:Y:S01]  /*01e0*/  LEA R4, R2, 0x10, 0x4 ;  /* 0x0000001002047811 */ /* 0x000fe200078e20ff */
[----:B------:R-:W-:Y:S01]  /*01f0*/  IMAD.MOV R3, RZ, RZ, -R10 ;  /* 0x000000ffff037224 */ /* 0x000fe200078e0a0a */
[----:B------:R-:W-:-:S03]  /*0200*/  SHF.R.S32.HI R11, RZ, 0x5, R5 ;  /* 0x00000005ff0b7819 */ /* 0x000fc60000011405 */
[C---:B------:R-:W-:Y:S02]  /*0210*/  IMAD R9, R22.reuse, R3, R9 ;  /* 0x0000000316097224 */ /* 0x040fe400078e0209 */
[----:B------:R-:W0:Y:S03]  /*0220*/  S2R R3, SR_TID.X ;  /* 0x0000000000037919 */ /* 0x000e260000002100 */
[----:B------:R-:W-:-:S13]  /*0230*/  ISETP.GT.U32.AND P1, PT, R22, R9, PT ;  /* 0x000000091600720c */ /* 0x000fda0003f24070 */
[-C--:B------:R-:W-:Y:S02]  /*0240*/  @!P1 IADD3 R9, R9, -R22.reuse, RZ ;  /* 0x8000001609099210 */ /* 0x080fe40007ffe0ff */
[----:B------:R-:W-:Y:S02]  /*0250*/  @!P1 IADD3 R10, R10, 0x1, RZ ;  /* 0x000000010a0a9810 */ /* 0x000fe40007ffe0ff */
[----:B------:R-:W-:Y:S02]  /*0260*/  ISETP.GE.U32.AND P0, PT, R9, R22, PT ;  /* 0x000000160900720c */ /* 0x000fe40003f06070 */
[----:B------:R-:W-:Y:S02]  /*0270*/  IMNMX R9, R11, R4, PT ;  /* 0x000000040b097217 */ /* 0x000fe40003800200 */
[----:B------:R-:W1:Y:S01]  /*0280*/  S2R R4, SR_CTAID.X ;  /* 0x0000000000047919 */ /* 0x000e620000002500 */
[----:B0-----:R-:W-:Y:S02]  /*0290*/  SHF.R.S32.HI R6, RZ, 0x1f, R3 ;  /* 0x0000001fff067819 */ /* 0x001fe40000011403 */
[----:B------:R-:W-:Y:S01]  /*02a0*/  IMAD R5, R2, -0x10, R9 ;  /* 0xfffffff002057824 */ /* 0x000fe200078e0209 */
[----:B------:R-:W-:-:S02]  /*02b0*/  ISETP.NE.AND P1, PT, RZ, c[0x0][0x1e4], PT ;  /* 0x00007900ff007a0c */ /* 0x000fc40003f25270 */
[-C--:B------:R-:W-:Y:S01]  /*02c0*/  LEA.HI R12, R6, R3.reuse, RZ, 0x5 ;  /* 0x00000003060c7211 */ /* 0x080fe200078f28ff */
[----:B------:R-:W-:Y:S02]  /*02d0*/  IMAD R6, R5, 0x20, R8 ;  /* 0x0000002005067824 */ /* 0x000fe400078e0208 */
[----:B------:R-:W-:Y:S02]  /*02e0*/  @P0 IADD3 R10, R10, 0x1, RZ ;  /* 0x000000010a0a0810 */ /* 0x000fe40007ffe0ff */
[----:B------:R-:W-:Y:S02]  /*02f0*/  ISETP.GT.AND P0, PT, R13, -0x1, PT ;  /* 0xffffffff0d00780c */ /* 0x000fe40003f04270 */
[----:B------:R-:W-:Y:S01]  /*0300*/  IMNMX R13, R7, R6, PT ;  /* 0x00000006070d7217 */ /* 0x000fe20003800200 */
[----:B------:R-:W-:Y:S01]  /*0310*/  @!P2 IMAD.MOV R10, RZ, RZ, -R10 ;  /* 0x000000ffff0aa224 */ /* 0x000fe200078e0a0a */
[----:B------:R-:W-:Y:S02]  /*0320*/  LOP3.LUT R14, R12, 0xffffffe0, RZ, 0xc0, !PT ;  /* 0xffffffe00c0e7812 */ /* 0x000fe400078ec0ff */
[----:B------:R-:W-:Y:S01]  /*0330*/  SHF.R.S32.HI R5, RZ, 0x5, R12 ;  /* 0x00000005ff057819 */ /* 0x000fe2000001140c */
[----:B------:R-:W-:Y:S01]  /*0340*/  IMAD.IADD R12, R13, 0x1, -R8 ;  /* 0x000000010d0c7824 */ /* 0x000fe200078e0a08 */
[----:B------:R-:W-:-:S02]  /*0350*/  IADD3 R6, -R14, R3, RZ ;  /* 0x000000030e067210 */ /* 0x000fc40007ffe1ff */
[----:B------:R-:W-:-:S03]  /*0360*/  @!P1 LOP3.LUT R10, RZ, c[0x0][0x1e4], RZ, 0x33, !PT ;  /* 0x00007900ff0a9a12 */ /* 0x000fc600078e33ff */
        /* <DEDUP_REMOVED lines=58> */
.L_x_4974:
[----:B-1----:R-:W-:-:S04]  /*0710*/  IMAD.MOV.U32 R13, RZ, RZ, c[0x0][0xc] ;  /* 0x00000300ff0d7624 */ /* 0x002fc800078e00ff */
[----:B------:R-:W-:-:S04]  /*0720*/  IMAD R13, R13, c[0x0][0x1d8], R4 ;  /* 0x000076000d0d7a24 */ /* 0x000fc800078e0204 */
[----:B------:R-:W-:-:S03]  /*0730*/  IMAD R13, R13, c[0x0][0x1e8], RZ ;  /* 0x00007a000d0d7a24 */ /* 0x000fc600078e02ff */
.L_x_4975:
        /* <DEDUP_REMOVED lines=20> */
.L_x_4979:
        /* <DEDUP_REMOVED lines=36> */
.L_x_4977:
[----:B------:R-:W-:Y:S05]  /*0ac0*/  BSYNC B7 ;  /* 0x0000000000077941 */ /* 0x000fea0003800000 */
.L_x_4976:
[----:B------:R-:W-:Y:S05]  /*0ad0*/  BRA.DIV ~URZ, `(.L_x_4980) ;  /* 0x00003e927f007947 */ /* 0x000fea000b800000 */
[----:B------:R-:W-:-:S05]  /*0ae0*/  IMAD.MOV.U32 R15, RZ, RZ, -0x800001 ;  /* 0xff7fffffff0f7424 */ /* 0x000fca00078e00ff */
.L_x_5018:
        /* <DEDUP_REMOVED lines=10> */
.L_x_5019:
        /* <DEDUP_REMOVED lines=35> */
.L_x_4986:
        /* <DEDUP_REMOVED lines=11> */
.L_x_4985:
[----:B------:R-:W-:Y:S05]  /*0e70*/  BSYNC B1 ;  /* 0x0000000000017941 */ /* 0x000fea0003800000 */
.L_x_4984:
        /* <DEDUP_REMOVED lines=10> */
.L_x_4989:
        /* <DEDUP_REMOVED lines=100> */
.L_x_4988:
[----:B------:R-:W-:Y:S05]  /*1560*/  BSYNC B1 ;  /* 0x0000000000017941 */ /* 0x000fea0003800000 */
.L_x_4987:
[----:B------:R-:W-:Y:S01]  /*1570*/  IMAD.IADD R19, R12, 0x1, -R17 ;  /* 0x000000010c137824 */ /* 0x000fe200078e0a11 */
[----:B------:R-:W-:Y:S04]  /*1580*/  BSSY B1, `(.L_x_4990) ;  /* 0x0000036000017945 */ /* 0x000fe80003800000 */
[----:B------:R-:W-:-:S13]  /*1590*/  ISETP.GT.AND P3, PT, R19, 0x200, PT ;  /* 0x000002001300780c */ /* 0x000fda0003f64270 */
[----:B------:R-:W-:Y:S05]  /*15a0*/  @!P3 BRA `(.L_x_4991) ;  /* 0x000003300000b947 */ /* 0x000fea0003800000 */
[----:B-1----:R-:W1:Y:S01]  /*15b0*/  LDS R20, [R16+-0x400] ;  /* 0xfffc000010147984 */ /* 0x002e620000000800 */
        /* <DEDUP_REMOVED lines=50> */
.L_x_4991:
[----:B------:R-:W-:Y:S05]  /*18e0*/  BSYNC B1 ;  /* 0x0000000000017941 */ /* 0x000fea0003800000 */
.L_x_4990:
[----:B------:R-:W-:-:S13]  /*18f0*/  ISETP.LT.OR P0, PT, R17, R12, P0 ;  /* 0x0000000c1100720c */ /* 0x000fda0000701670 */
[----:B------:R-:W-:Y:S05]  /*1900*/  @!P0 BRA `(.L_x_4983) ;  /* 0x0000018000008947 */ /* 0x000fea0003800000 */
[----:B-1----:R-:W1:Y:S04]  /*1910*/  LDS R20, [R16+-0x400] ;  /* 0xfffc000010147984 */ /* 0x002e680000000800 */
        /* <DEDUP_REMOVED lines=23> */
.L_x_4983:
[----:B------:R-:W-:Y:S05]  /*1a90*/  BSYNC B0 ;  /* 0x0000000000007941 */ /* 0x000fea0003800000 */
.L_x_4982:
        /* <DEDUP_REMOVED lines=24> */
[----:B0-----:R-:W-:Y:S01]  /*1c20*/  IMAD.MOV.U32 R17, RZ, RZ, -0x10 ;  /* 0xfffffff0ff117424 */ /* 0x001fe200078e00ff */
        /* <DEDUP_REMOVED lines=13> */
[----:B------:R-:W-:-:S03]  /*1d00*/  LOP3.LUT P0, R8, R8, 0x3, RZ, 0xc0, !PT ;  /* 0x0000000308087812 */ /* 0x000fc6000780c0ff */
[----:B------:R0:W1:Y:S10]  /*1d10*/  MUFU.RCP R38, R7 ;  /* 0x0000000700267308 */ /* 0x0000740000001000 */
[----:B------:R-:W-:Y:S05]  /*1d20*/  @!P0 BRA `(.L_x_4995) ;  /* 0x000000b000008947 */ /* 0x000fea0003800000 */
[----:B0-----:R-:W-:Y:S01]  /*1d30*/  IMAD.MOV.U32 R7, RZ, RZ, R8 ;  /* 0x000000ffff077224 */ /* 0x001fe200078e0008 */
[----:B------:R-:W-:-:S02]  /*1d40*/  LEA R8, R3, 0x20, 0x2 ;  /* 0x0000002003087811 */ /* 0x000fc400078e10ff */
[----:B------:R-:W-:-:S03]  /*1d50*/  MOV R11, R3 ;  /* 0x00000003000b7202 */ /* 0x000fc60000000f00 */
.L_x_4996:
[----:B------:R-:W0:Y:S01]  /*1d60*/  LDS R16, [R8] ;  /* 0x0000000008107984 */ /* 0x000e220000000800 */
[----:B------:R-:W-:Y:S02]  /*1d70*/  IADD3 R7, R7, -0x1, RZ ;  /* 0xffffffff07077810 */ /* 0x000fe40007ffe0ff */
[----:B------:R-:W-:Y:S02]  /*1d80*/  IADD3 R11, R11, 0x80, RZ ;  /* 0x000000800b0b7810 */ /* 0x000fe40007ffe0ff */
[----:B------:R-:W-:Y:S01]  /*1d90*/  ISETP.NE.AND P0, PT, R7, RZ, PT ;  /* 0x000000ff0700720c */ /* 0x000fe20003f05270 */
[----:B01----:R-:W-:-:S05]  /*1da0*/  FMUL.FTZ R17, R16, R38 ;  /* 0x0000002610117220 */ /* 0x003fca0000410000 */
[----:B------:R0:W-:Y:S02]  /*1db0*/  STS [R8], R17 ;  /* 0x0000001108007388 */ /* 0x0001e40000000800 */
[----:B0-----:R-:W-:-:S05]  /*1dc0*/  IADD3 R8, R8, 0x200, RZ ;  /* 0x0000020008087810 */ /* 0x001fca0007ffe0ff */
[----:B------:R-:W-:Y:S05]  /*1dd0*/  @P0 BRA `(.L_x_4996) ;  /* 0xffffff8000000947 */ /* 0x000fea000383ffff */
.L_x_4995:
[----:B0-----:R-:W-:Y:S05]  /*1de0*/  BSYNC B1 ;  /* 0x0000000000017941 */ /* 0x001fea0003800000 */
.L_x_4994:
        /* <DEDUP_REMOVED lines=10> */
.L_x_4999:
        /* <DEDUP_REMOVED lines=52> */
.L_x_4998:
[----:B------:R-:W-:Y:S05]  /*21d0*/  BSYNC B1 ;  /* 0x0000000000017941 */ /* 0x000fea0003800000 */
.L_x_4997:
        /* <DEDUP_REMOVED lines=31> */
.L_x_5001:
[----:B------:R-:W-:Y:S05]  /*23d0*/  BSYNC B1 ;  /* 0x0000000000017941 */ /* 0x000fea0003800000 */
.L_x_5000:
        /* <DEDUP_REMOVED lines=14> */
.L_x_4993:
[----:B------:R-:W-:Y:S05]  /*24c0*/  BSYNC B0 ;  /* 0x0000000000007941 */ /* 0x000fea0003800000 */
.L_x_4992:
        /* <DEDUP_REMOVED lines=19> */
[----:B-1----:R0:W-:Y:S02]  /*2600*/  STG.E [R18.64], R39 ;  /* 0x0000002712007986 */ /* 0x0021e4000c101924 */
.L_x_5003:
[----:B------:R-:W-:Y:S05]  /*2610*/  BSYNC B0 ;  /* 0x0000000000007941 */ /* 0x000fea0003800000 */
.L_x_5002:
        /* <DEDUP_REMOVED lines=15> */
[----:B0-----:R-:W-:Y:S01]  /*2710*/  HFMA2.MMA R16, -RZ, RZ, 0, 0 ;  /* 0x00000000ff107435 */ /* 0x001fe200000001ff */
[----:B---3--:R-:W-:Y:S02]  /*2720*/  IMAD.MOV R20, RZ, RZ, -R17 ;  /* 0x000000ffff147224 */ /* 0x008fe400078e0a11 */
[----:B--2---:R-:W-:Y:S02]  /*2730*/  IMAD.MOV.U32 R18, RZ, RZ, RZ ;  /* 0x000000ffff127224 */ /* 0x004fe400078e00ff */
[----:B------:R-:W-:Y:S02]  /*2740*/  IMAD R7, R20, R21, RZ ;  /* 0x0000001514077224 */ /* 0x000fe400078e02ff */
[----:B----4-:R-:W-:-:S03]  /*2750*/  IMAD.MOV R11, RZ, RZ, -R19 ;  /* 0x000000ffff0b7224 */ /* 0x010fc600078e0a13 */
[----:B------:R-:W-:Y:S01]  /*2760*/  IMAD.HI.U32 R17, R17, R7, R16 ;  /* 0x0000000711117227 */ /* 0x000fe200078e0010 */
[----:B------:R-:W-:-:S03]  /*2770*/  IABS R7, c[0x0][0x1e4] ;  /* 0x0000790000077a13 */ /* 0x000fc60000000000 */
[----:B------:R-:W-:-:S04]  /*2780*/  IMAD R11, R11, R12, RZ ;  /* 0x0000000c0b0b7224 */ /* 0x000fc800078e02ff */
[----:B------:R-:W-:-:S04]  /*2790*/  IMAD.HI.U32 R23, R19, R11, R18 ;  /* 0x0000000b13177227 */ /* 0x000fc800078e0012 */
[----:B------:R-:W-:Y:S02]  /*27a0*/  IMAD.MOV.U32 R19, RZ, RZ, R7 ;  /* 0x000000ffff137224 */ /* 0x000fe400078e0007 */
.L_x_5007:
        /* <DEDUP_REMOVED lines=33> */
.L_x_5005:
[----:B------:R-:W-:Y:S05]  /*29c0*/  BSYNC B6 ;  /* 0x0000000000067941 */ /* 0x000fea0003800000 */
.L_x_5004:
[----:B------:R-:W-:Y:S05]  /*29d0*/  BRA.DIV ~URZ, `(.L_x_5008) ;  /* 0x000021b27f007947 */ /* 0x000fea000b800000 */
[----:B0-----:R-:W-:-:S04]  /*29e0*/  IMAD.MOV.U32 R7, RZ, RZ, RZ ;  /* 0x000000ffff077224 */ /* 0x001fc800078e00ff */
.L_x_5020:
[----:B------:R-:W-:Y:S01]  /*29f0*/  FADD.FTZ R19, RZ, R7 ;  /* 0x00000007ff137221 */ /* 0x000fe20000010000 */
[----:B------:R-:W-:Y:S05]  /*2a00*/  BRA.DIV ~URZ, `(.L_x_5009) ;  /* 0x000022027f007947 */ /* 0x000fea000b800000 */
[----:B------:R-:W0:Y:S01]  /*2a10*/  SHFL.BFLY PT, R7, R19, 0x2, 0x1f ;  /* 0x0c401f0013077f89 */ /* 0x000e2200000e0000 */
        /* <DEDUP_REMOVED lines=14> */
[----:B------:R-:W-:Y:S01]  /*2b00*/  MOV R40, RZ ;  /* 0x000000ff00287202 */ /* 0x000fe20000000f00 */
[----:B0-----:R-:W-:-:S02]  /*2b10*/  FADD.FTZ R7, R19, R7 ;  /* 0x0000000713077221 */ /* 0x001fc40000010000 */
[----:B------:R-:W-:-:S03]  /*2b20*/  CS2R R18, SRZ ;  /* 0x0000000000127805 */ /* 0x000fc6000001ff00 */
[----:B-1----:R-:W0:Y:S02]  /*2b30*/  SHFL.BFLY PT, R38, R7, 0x1, 0x1f ;  /* 0x0c201f0007267f89 */ /* 0x002e2400000e0000 */
[----:B0-----:R-:W-:Y:S02]  /*2b40*/  FADD.FTZ R38, R7, R38 ;  /* 0x0000002607267221 */ /* 0x001fe40000010000 */
[----:B------:R-:W-:Y:S02]  /*2b50*/  IMAD.MOV.U32 R7, RZ, RZ, RZ ;  /* 0x000000ffff077224 */ /* 0x000fe400078e00ff */
.L_x_5021:
        /* <DEDUP_REMOVED lines=45> */
.L_x_5011:
[----:B------:R-:W-:Y:S05]  /*2e30*/  BSYNC B0 ;  /* 0x0000000000007941 */ /* 0x000fea0003800000 */
.L_x_5010:
        /* <DEDUP_REMOVED lines=71> */
.L_x_5013:
[----:B------:R-:W-:Y:S05]  /*32b0*/  BSYNC B0 ;  /* 0x0000000000007941 */ /* 0x000fea0003800000 */
.L_x_5012:
        /* <DEDUP_REMOVED lines=41> */
.L_x_5015:
[----:B------:R-:W-:Y:S05]  /*3550*/  BSYNC B0 ;  /* 0x0000000000007941 */ /* 0x000fea0003800000 */
.L_x_5014:
[----:B------:R-:W-:Y:S01]  /*3560*/  BAR.SYNC.DEFER_BLOCKING 0x0 ;  /* 0x0000000000007b1d */ /* 0x000fe20000010000 */
[----:B------:R-:W-:-:S02]  /*3570*/  ISETP.GT.OR P1, PT, R3, 0x1f, P0 ;  /* 0x0000001f0300780c */ /* 0x000fc40000724670 */
[----:B------:R-:W-:-:S03]  /*3580*/  ISETP.GT.U32.AND P2, PT, R41, 0x3e, PT ;  /* 0x0000003e2900780c */ /* 0x000fc60003f44070 */
        /* <DEDUP_REMOVED lines=69> */
.L_x_5017:
[----:B------:R-:W-:Y:S05]  /*39e0*/  BSYNC B0 ;  /* 0x0000000000007941 */ /* 0x000fea0003800000 */
.L_x_5016:
[----:B------:R-:W-:Y:S06]  /*39f0*/  BAR.SYNC.DEFER_BLOCKING 0x0 ;  /* 0x0000000000007b1d */ /* 0x000fec0000010000 */
[----:B------:R-:W-:Y:S05]  /*3a00*/  @P2 EXIT ;  /* 0x000000000000294d */ /* 0x000fea0003800000 */
[----:B------:R-:W-:Y:S05]  /*3a10*/  @P0 EXIT ;  /* 0x000000000000094d */ /* 0x000fea0003800000 */
[----:B------:R-:W-:Y:S01]  /*3a20*/  IMAD R0, R0, c[0x0][0xc], RZ ;  /* 0x0000030000007a24 */ /* 0x000fe200078e02ff */
[----:B------:R-:W-:Y:S01]  /*3a30*/  SHF.R.S32.HI R5, RZ, 0x1f, R6 ;  /* 0x0000001fff057819 */ /* 0x000fe20000011406 */
[----:B------:R-:W-:-:S02]  /*3a40*/  IMAD R3, R4, c[0x0][0x14], RZ ;  /* 0x0000050004037a24 */ /* 0x000fc400078e02ff */
[----:B------:R-:W-:Y:S01]  /*3a50*/  IMAD R0, R0, c[0x0][0x14], RZ ;  /* 0x0000050000007a24 */ /* 0x000fe200078e02ff */
[----:B------:R-:W-:Y:S01]  /*3a60*/  LEA.HI R6, R5, R6, RZ, 0x3 ;  /* 0x0000000605067211 */ /* 0x000fe200078f18ff */
[----:B------:R-:W-:Y:S01]  /*3a70*/  IMAD.SHL.U32 R2, R2, 0x80, RZ ;  /* 0x0000008002027824 */ /* 0x000fe200078e00ff */
[----:B------:R-:W-:Y:S01]  /*3a80*/  SHF.L.U32 R3, R3, 0x7, RZ ;  /* 0x0000000703037819 */ /* 0x000fe200000006ff */
[----:B------:R-:W-:-:S03]  /*3a90*/  IMAD.SHL.U32 R0, R0, 0x80, RZ ;  /* 0x0000008000007824 */ /* 0x000fc600078e00ff */
[--C-:B------:R-:W-:Y:S02]  /*3aa0*/  SHF.R.S32.HI R4, RZ, 0x1f, R2.reuse ;  /* 0x0000001fff047819 */ /* 0x100fe40000011402 */
[----:B------:R-:W-:Y:S02]  /*3ab0*/  IADD3 R2, P0, P1, R0, R3, R2 ;  /* 0x0000000300027210 */ /* 0x000fe4000791e002 */
[----:B------:R-:W-:Y:S02]  /*3ac0*/  SHF.R.S32.HI R5, RZ, 0x1f, R3 ;  /* 0x0000001fff057819 */ /* 0x000fe40000011403 */
[----:B------:R-:W-:Y:S02]  /*3ad0*/  SHF.R.S32.HI R0, RZ, 0x1f, R0 ;  /* 0x0000001fff007819 */ /* 0x000fe40000011400 */
[----:B------:R-:W-:Y:S02]  /*3ae0*/  SHF.R.S32.HI R3, RZ, 0x3, R6 ;  /* 0x00000003ff037819 */ /* 0x000fe40000011406 */
[----:B------:R-:W-:-:S02]  /*3af0*/  IADD3.X R0, R0, R5, R4, P0, P1 ;  /* 0x0000000500007210 */ /* 0x000fc400007e2404 */
[C---:B------:R-:W-:Y:S02]  /*3b00*/  IADD3 R5, P0, R3.reuse, R2, RZ ;  /* 0x0000000203057210 */ /* 0x040fe40007f1e0ff */
[C---:B------:R-:W-:Y:S02]  /*3b10*/  IADD3 R39, R3.reuse, 0x4, RZ ;  /* 0x0000000403277810 */ /* 0x040fe40007ffe0ff */
[----:B------:R-:W-:Y:S02]  /*3b20*/  LEA.HI.X.SX32 R6, R3, R0, 0x1, P0 ;  /* 0x0000000003067211 */ /* 0x000fe400000f0eff */
[----:B------:R-:W-:Y:S02]  /*3b30*/  LEA R4, P0, R5, c[0x0][0x170], 0x2 ;  /* 0x00005c0005047a11 */ /* 0x000fe400078010ff */
[----:B------:R-:W-:Y:S02]  /*3b40*/  IADD3 R41, R3, 0x8, RZ ;  /* 0x0000000803297810 */ /* 0x000fe40007ffe0ff */
[----:B------:R-:W-:-:S02]  /*3b50*/  LEA.HI.X R5, R5, c[0x0][0x174], R6, 0x2, P0 ;  /* 0x00005d0005057a11 */ /* 0x000fc400000f1406 */
[-C--:B------:R-:W-:Y:S02]  /*3b60*/  IADD3 R42, P0, R39, R2.reuse, RZ ;  /* 0x00000002272a7210 */ /* 0x080fe40007f1e0ff */
[----:B------:R-:W-:Y:S01]  /*3b70*/  IADD3 R6, P1, R41, R2, RZ ;  /* 0x0000000229067210 */ /* 0x000fe20007f3e0ff */
[----:B------:R1:W-:Y:S01]  /*3b80*/  STG.E [R4.64], R38 ;  /* 0x0000002604007986 */ /* 0x0003e2000c101924 */
[-C--:B------:R-:W-:Y:S02]  /*3b90*/  LEA.HI.X.SX32 R39, R39, R0.reuse, 0x1, P0 ;  /* 0x0000000027277211 */ /* 0x080fe400000f0eff */
[C---:B0-----:R-:W-:Y:S02]  /*3ba0*/  LEA R40, P0, R42.reuse, c[0x0][0x170], 0x2 ;  /* 0x00005c002a287a11 */ /* 0x041fe400078010ff */
[----:B------:R-:W-:Y:S02]  /*3bb0*/  LEA.HI.X.SX32 R43, R41, R0, 0x1, P1 ;  /* 0x00000000292b7211 */ /* 0x000fe400008f0eff */
[----:B------:R-:W-:-:S02]  /*3bc0*/  LEA.HI.X R41, R42, c[0x0][0x174], R39, 0x2, P0 ;  /* 0x00005d002a297a11 */ /* 0x000fc400000f1427 */
[C---:B------:R-:W-:Y:S02]  /*3bd0*/  LEA R42, P0, R6.reuse, c[0x0][0x170], 0x2 ;  /* 0x00005c00062a7a11 */ /* 0x040fe400078010ff */
[----:B------:R-:W-:Y:S01]  /*3be0*/  IADD3 R39, R3, 0xc, RZ ;  /* 0x0000000c03277810 */ /* 0x000fe20007ffe0ff */
[----:B------:R-:W-:Y:S01]  /*3bf0*/  STG.E [R40.64], R37 ;  /* 0x0000002528007986 */ /* 0x000fe2000c101924 */
[----:B------:R-:W-:Y:S02]  /*3c00*/  LEA.HI.X R43, R6, c[0x0][0x174], R43, 0x2, P0 ;  /* 0x00005d00062b7a11 */ /* 0x000fe400000f142b */
[----:B------:R-:W-:Y:S02]  /*3c10*/  IADD3 R6, P0, R39, R2, RZ ;  /* 0x0000000227067210 */ /* 0x000fe40007f1e0ff */
[----:B------:R-:W-:Y:S01]  /*3c20*/  IADD3 R45, R3, 0x10, RZ ;  /* 0x00000010032d7810 */ /* 0x000fe20007ffe0ff */
[----:B------:R0:W-:Y:S01]  /*3c30*/  STG.E [R42.64], R36 ;  /* 0x000000242a007986 */ /* 0x0001e2000c101924 */
[----:B-1----:R-:W-:-:S02]  /*3c40*/  LEA.HI.X.SX32 R5, R39, R0, 0x1, P0 ;  /* 0x0000000027057211 */ /* 0x002fc400000f0eff */
[C---:B------:R-:W-:Y:S02]  /*3c50*/  LEA R4, P0, R6.reuse, c[0x0][0x170], 0x2 ;  /* 0x00005c0006047a11 */ /* 0x040fe400078010ff */
        /* <DEDUP_REMOVED lines=9> */
[C---:B0-----:R-:W-:Y:S01]  /*3cf0*/  LEA R36, P0, R6.reuse, c[0x0][0x170], 0x2 ;  /* 0x00005c0006247a11 */ /* 0x041fe200078010ff */
[----:B------:R0:W-:Y:S01]  /*3d00*/  STG.E [R38.64], R34 ;  /* 0x0000002226007986 */ /* 0x0001e2000c101924 */
[C---:B------:R-:W-:Y:S02]  /*3d10*/  IADD3 R41, R3.reuse, 0x18, RZ ;  /* 0x0000001803297810 */ /* 0x040fe40007ffe0ff */
[----:B------:R-:W-:Y:S02]  /*3d20*/  IADD3 R43, R3, 0x1c, RZ ;  /* 0x0000001c032b7810 */ /* 0x000fe40007ffe0ff */
[----:B------:R-:W-:-:S02]  /*3d30*/  LEA.HI.X R37, R6, c[0x0][0x174], R47, 0x2, P0 ;  /* 0x00005d0006257a11 */ /* 0x000fc400000f142f */
[-C--:B------:R-:W-:Y:S02]  /*3d40*/  IADD3 R42, P0, R41, R2.reuse, RZ ;  /* 0x00000002292a7210 */ /* 0x080fe40007f1e0ff */
[----:B------:R-:W-:Y:S01]  /*3d50*/  IADD3 R6, P1, R43, R2, RZ ;  /* 0x000000022b067210 */ /* 0x000fe20007f3e0ff */
[----:B------:R2:W-:Y:S01]  /*3d60*/  STG.E [R36.64], R33 ;  /* 0x0000002124007986 */ /* 0x0005e2000c101924 */
[-C--:B------:R-:W-:Y:S02]  /*3d70*/  LEA.HI.X.SX32 R41, R41, R0.reuse, 0x1, P0 ;  /* 0x0000000029297211 */ /* 0x080fe400000f0eff */
[----:B------:R-:W-:Y:S02]  /*3d80*/  LEA.HI.X.SX32 R43, R43, R0, 0x1, P1 ;  /* 0x000000002b2b7211 */ /* 0x000fe400008f0eff */
[----:B------:R-:W-:Y:S02]  /*3d90*/  LEA R40, P0, R42, c[0x0][0x170], 0x2 ;  /* 0x00005c002a287a11 */ /* 0x000fe400078010ff */
[----:B-1----:R-:W-:-:S02]  /*3da0*/  LEA R4, P1, R6, c[0x0][0x170], 0x2 ;  /* 0x00005c0006047a11 */ /* 0x002fc400078210ff */
[----:B------:R-:W-:Y:S02]  /*3db0*/  IADD3 R35, R3, 0x20, RZ ;  /* 0x0000002003237810 */ /* 0x000fe40007ffe0ff */
[----:B------:R-:W-:Y:S02]  /*3dc0*/  LEA.HI.X R41, R42, c[0x0][0x174], R41, 0x2, P0 ;  /* 0x00005d002a297a11 */ /* 0x000fe400000f1429 */
[----:B------:R-:W-:Y:S02]  /*3dd0*/  LEA.HI.X R5, R6, c[0x0][0x174], R43, 0x2, P1 ;  /* 0x00005d0006057a11 */ /* 0x000fe400008f142b */
[----:B------:R-:W-:Y:S01]  /*3de0*/  IADD3 R44, P0, R35, R2, RZ ;  /* 0x00000002232c7210 */ /* 0x000fe20007f1e0ff */
[----:B------:R1:W-:Y:S01]  /*3df0*/  STG.E [R40.64], R30 ;  /* 0x0000001e28007986 */ /* 0x0003e2000c101924 */
[C---:B------:R-:W-:Y:S02]  /*3e00*/  IADD3 R43, R3.reuse, 0x24, RZ ;  /* 0x00000024032b7810 */ /* 0x040fe40007ffe0ff */
[----:B0-----:R-:W-:Y:S01]  /*3e10*/  IADD3 R39, R3, 0x28, RZ ;  /* 0x0000002803277810 */ /* 0x001fe20007ffe0ff */
[----:B------:R0:W-:Y:S01]  /*3e20*/  STG.E [R4.64], R31 ;  /* 0x0000001f04007986 */ /* 0x0001e2000c101924 */
[----:B------:R-:W-:-:S02]  /*3e30*/  LEA.HI.X.SX32 R35, R35, R0, 0x1, P0 ;  /* 0x0000000023237211 */ /* 0x000fc400000f0eff */
[C---:B------:R-:W-:Y:S02]  /*3e40*/  LEA R34, P0, R44.reuse, c[0x0][0x170], 0x2 ;  /* 0x00005c002c227a11 */ /* 0x040fe400078010ff */
[-C--:B------:R-:W-:Y:S02]  /*3e50*/  IADD3 R42, P1, R43, R2.reuse, RZ ;  /* 0x000000022b2a7210 */ /* 0x080fe40007f3e0ff */
[----:B------:R-:W-:Y:S02]  /*3e60*/  IADD3 R6, P2, R39, R2, RZ ;  /* 0x0000000227067210 */ /* 0x000fe40007f5e0ff */
[----:B------:R-:W-:Y:S02]  /*3e70*/  LEA.HI.X R35, R44, c[0x0][0x174], R35, 0x2, P0 ;  /* 0x00005d002c237a11 */ /* 0x000fe400000f1423 */
[-C--:B------:R-:W-:Y:S02]  /*3e80*/  LEA.HI.X.SX32 R45, R43, R0.reuse, 0x1, P1 ;  /* 0x000000002b2d7211 */ /* 0x080fe400008f0eff */
[----:B------:R-:W-:Y:S01]  /*3e90*/  LEA.HI.X.SX32 R43, R39, R0, 0x1, P2 ;  /* 0x00000000272b7211 */ /* 0x000fe200010f0eff */
[----:B------:R3:W-:Y:S01]  /*3ea0*/  STG.E [R34.64], R32 ;  /* 0x0000002022007986 */ /* 0x0007e2000c101924 */
[----:B------:R-:W-:-:S02]  /*3eb0*/  LEA R38, P0, R42, c[0x0][0x170], 0x2 ;  /* 0x00005c002a267a11 */ /* 0x000fc400078010ff */
[----:B--2---:R-:W-:Y:S02]  /*3ec0*/  LEA R36, P1, R6, c[0x0][0x170], 0x2 ;  /* 0x00005c0006247a11 */ /* 0x004fe400078210ff */
[C---:B------:R-:W-:Y:S02]  /*3ed0*/  IADD3 R33, R3.reuse, 0x2c, RZ ;  /* 0x0000002c03217810 */ /* 0x040fe40007ffe0ff */
[----:B------:R-:W-:Y:S02]  /*3ee0*/  LEA.HI.X R39, R42, c[0x0][0x174], R45, 0x2, P0 ;  /* 0x00005d002a277a11 */ /* 0x000fe400000f142d */
[----:B------:R-:W-:Y:S02]  /*3ef0*/  LEA.HI.X R37, R6, c[0x0][0x174], R43, 0x2, P1 ;  /* 0x00005d0006257a11 */ /* 0x000fe400008f142b */
[----:B------:R-:W-:Y:S01]  /*3f00*/  IADD3 R43, R3, 0x30, RZ ;  /* 0x00000030032b7810 */ /* 0x000fe20007ffe0ff */
[----:B------:R2:W-:Y:S01]  /*3f10*/  STG.E [R38.64], R28 ;  /* 0x0000001c26007986 */ /* 0x0005e2000c101924 */
[----:B------:R-:W-:-:S02]  /*3f20*/  IADD3 R44, P0, R33, R2, RZ ;  /* 0x00000002212c7210 */ /* 0x000fc40007f1e0ff */
[----:B------:R-:W-:Y:S01]  /*3f30*/  IADD3 R45, R3, 0x34, RZ ;  /* 0x00000034032d7810 */ /* 0x000fe20007ffe0ff */
[----:B------:R-:W-:Y:S01]  /*3f40*/  STG.E [R36.64], R29 ;  /* 0x0000001d24007986 */ /* 0x000fe2000c101924 */
[----:B------:R-:W-:Y:S02]  /*3f50*/  IADD3 R42, P1, R43, R2, RZ ;  /* 0x000000022b2a7210 */ /* 0x000fe40007f3e0ff */
[----:B------:R-:W-:Y:S02]  /*3f60*/  LEA.HI.X.SX32 R33, R33, R0, 0x1, P0 ;  /* 0x0000000021217211 */ /* 0x000fe400000f0eff */
[----:B-1----:R-:W-:Y:S02]  /*3f70*/  LEA R40, P0, R44, c[0x0][0x170], 0x2 ;  /* 0x00005c002c287a11 */ /* 0x002fe400078010ff */
[----:B------:R-:W-:Y:S02]  /*3f80*/  IADD3 R47, R3, 0x38, RZ ;  /* 0x00000038032f7810 */ /* 0x000fe40007ffe0ff */
[----:B0-----:R-:W-:-:S02]  /*3f90*/  IADD3 R31, P2, R45, R2, RZ ;  /* 0x000000022d1f7210 */ /* 0x001fc40007f5e0ff */
[----:B------:R-:W-:Y:S02]  /*3fa0*/  LEA.HI.X.SX32 R43, R43, R0, 0x1, P1 ;  /* 0x000000002b2b7211 */ /* 0x000fe400008f0eff */
[----:B------:R-:W-:Y:S02]  /*3fb0*/  LEA R4, P1, R42, c[0x0][0x170], 0x2 ;  /* 0x00005c002a047a11 */ /* 0x000fe400078210ff */
[----:B------:R-:W-:Y:S02]  /*3fc0*/  LEA.HI.X R41, R44, c[0x0][0x174], R33, 0x2, P0 ;  /* 0x00005d002c297a11 */ /* 0x000fe400000f1421 */
[----:B------:R-:W-:Y:S02]  /*3fd0*/  IADD3 R6, P3, R47, R2, RZ ;  /* 0x000000022f067210 */ /* 0x000fe40007f7e0ff */
[----:B---3--:R-:W-:Y:S01]  /*3fe0*/  LEA.HI.X.SX32 R34, R45, R0, 0x1, P2 ;  /* 0x000000002d227211 */ /* 0x008fe200010f0eff */
[----:B------:R0:W-:Y:S01]  /*3ff0*/  STG.E [R40.64], R27 ;  /* 0x0000001b28007986 */ /* 0x0001e2000c101924 */
[----:B------:R-:W-:-:S02]  /*4000*/  LEA R30, P0, R31, c[0x0][0x170], 0x2 ;  /* 0x00005c001f1e7a11 */ /* 0x000fc400078010ff */
[----:B------:R-:W-:Y:S02]  /*4010*/  IADD3 R35, R3, 0x3c, RZ ;  /* 0x0000003c03237810 */ /* 0x000fe40007ffe0ff */
[----:B------:R-:W-:Y:S02]  /*4020*/  LEA.HI.X R5, R42, c[0x0][0x174], R43, 0x2, P1 ;  /* 0x00005d002a057a11 */ /* 0x000fe400008f142b */
[----:B------:R-:W-:Y:S02]  /*4030*/  LEA.HI.X.SX32 R47, R47, R0, 0x1, P3 ;  /* 0x000000002f2f7211 */ /* 0x000fe400018f0eff */
[----:B------:R-:W-:Y:S01]  /*4040*/  LEA R32, P1, R6, c[0x0][0x170], 0x2 ;  /* 0x00005c0006207a11 */ /* 0x000fe200078210ff */
[----:B------:R1:W-:Y:S01]  /*4050*/  STG.E [R4.64], R22 ;  /* 0x0000001604007986 */ /* 0x0003e2000c101924 */
[----:B------:R-:W-:Y:S02]  /*4060*/  LEA.HI.X R31, R31, c[0x0][0x174], R34, 0x2, P0 ;  /* 0x00005d001f1f7a11 */ /* 0x000fe400000f1422 */
[----:B------:R-:W-:-:S02]  /*4070*/  IADD3 R44, P0, R35, R2, RZ ;  /* 0x00000002232c7210 */ /* 0x000fc40007f1e0ff */
[C---:B------:R-:W-:Y:S01]  /*4080*/  IADD3 R43, R3.reuse, 0x40, RZ ;  /* 0x00000040032b7810 */ /* 0x040fe20007ffe0ff */
[----:B------:R3:W-:Y:S01]  /*4090*/  STG.E [R30.64], R21 ;  /* 0x000000151e007986 */ /* 0x0007e2000c101924 */
[----:B------:R-:W-:Y:S02]  /*40a0*/  LEA.HI.X R33, R6, c[0x0][0x174], R47, 0x2, P1 ;  /* 0x00005d0006217a11 */ /* 0x000fe400008f142f */
[C---:B------:R-:W-:Y:S02]  /*40b0*/  IADD3 R45, R3.reuse, 0x44, RZ ;  /* 0x00000044032d7810 */ /* 0x040fe40007ffe0ff */
[----:B------:R-:W-:Y:S01]  /*40c0*/  IADD3 R47, R3, 0x48, RZ ;  /* 0x00000048032f7810 */ /* 0x000fe20007ffe0ff */
[----:B------:R4:W-:Y:S01]  /*40d0*/  STG.E [R32.64], R23 ;  /* 0x0000001720007986 */ /* 0x0009e2000c101924 */
[----:B------:R-:W-:Y:S02]  /*40e0*/  LEA.HI.X.SX32 R35, R35, R0, 0x1, P0 ;  /* 0x0000000023237211 */ /* 0x000fe400000f0eff */
[----:B------:R-:W-:-:S02]  /*40f0*/  LEA R34, P0, R44, c[0x0][0x170], 0x2 ;  /* 0x00005c002c227a11 */ /* 0x000fc400078010ff */
[-C--:B------:R-:W-:Y:S02]  /*4100*/  IADD3 R42, P1, R43, R2.reuse, RZ ;  /* 0x000000022b2a7210 */ /* 0x080fe40007f3e0ff */
[-C--:B--2---:R-:W-:Y:S02]  /*4110*/  IADD3 R39, P2, R45, R2.reuse, RZ ;  /* 0x000000022d277210 */ /* 0x084fe40007f5e0ff */
[----:B------:R-:W-:Y:S02]  /*4120*/  IADD3 R6, P3, R47, R2, RZ ;  /* 0x000000022f067210 */ /* 0x000fe40007f7e0ff */
[----:B------:R-:W-:Y:S02]  /*4130*/  LEA.HI.X R35, R44, c[0x0][0x174], R35, 0x2, P0 ;  /* 0x00005d002c237a11 */ /* 0x000fe400000f1423 */
[-C--:B------:R-:W-:Y:S02]  /*4140*/  LEA.HI.X.SX32 R43, R43, R0.reuse, 0x1, P1 ;  /* 0x000000002b2b7211 */ /* 0x080fe400008f0eff */
[----:B------:R-:W-:Y:S01]  /*4150*/  LEA R28, P0, R42, c[0x0][0x170], 0x2 ;  /* 0x00005c002a1c7a11 */ /* 0x000fe200078010ff */
[----:B------:R-:W-:Y:S01]  /*4160*/  STG.E [R34.64], R20 ;  /* 0x0000001422007986 */ /* 0x000fe2000c101924 */
[----:B0-----:R-:W-:-:S02]  /*4170*/  LEA.HI.X.SX32 R40, R45, R0, 0x1, P2 ;  /* 0x000000002d287211 */ /* 0x001fc400010f0eff */
[----:B------:R-:W-:Y:S02]  /*4180*/  LEA R36, P1, R39, c[0x0][0x170], 0x2 ;  /* 0x00005c0027247a11 */ /* 0x000fe400078210ff */
[----:B------:R-:W-:Y:S02]  /*4190*/  LEA.HI.X.SX32 R47, R47, R0, 0x1, P3 ;  /* 0x000000002f2f7211 */ /* 0x000fe400018f0eff */
[----:B------:R-:W-:Y:S02]  /*41a0*/  LEA R38, P2, R6, c[0x0][0x170], 0x2 ;  /* 0x00005c0006267a11 */ /* 0x000fe400078410ff */
[----:B------:R-:W-:Y:S02]  /*41b0*/  LEA.HI.X R29, R42, c[0x0][0x174], R43, 0x2, P0 ;  /* 0x00005d002a1d7a11 */ /* 0x000fe400000f142b */
[----:B------:R-:W-:Y:S02]  /*41c0*/  LEA.HI.X R37, R39, c[0x0][0x174], R40, 0x2, P1 ;  /* 0x00005d0027257a11 */ /* 0x000fe400008f1428 */
[----:B------:R-:W-:Y:S01]  /*41d0*/  LEA.HI.X R39, R6, c[0x0][0x174], R47, 0x2, P2 ;  /* 0x00005d0006277a11 */ /* 0x000fe200010f142f */
[----:B------:R0:W-:Y:S01]  /*41e0*/  STG.E [R28.64], R26 ;  /* 0x0000001a1c007986 */ /* 0x0001e2000c101924 */
[----:B------:R-:W-:-:S02]  /*41f0*/  IADD3 R27, R3, 0x4c, RZ ;  /* 0x0000004c031b7810 */ /* 0x000fc40007ffe0ff */
[C---:B------:R-:W-:Y:S01]  /*4200*/  IADD3 R41, R3.reuse, 0x50, RZ ;  /* 0x0000005003297810 */ /* 0x040fe20007ffe0ff */
[----:B------:R2:W-:Y:S01]  /*4210*/  STG.E [R36.64], R25 ;  /* 0x0000001924007986 */ /* 0x0005e2000c101924 */
[C---:B------:R-:W-:Y:S02]  /*4220*/  IADD3 R43, R3.reuse, 0x54, RZ ;  /* 0x00000054032b7810 */ /* 0x040fe40007ffe0ff */
[C---:B------:R-:W-:Y:S01]  /*4230*/  IADD3 R45, R3.reuse, 0x58, RZ ;  /* 0x00000058032d7810 */ /* 0x040fe20007ffe0ff */
[----:B------:R5:W-:Y:S01]  /*4240*/  STG.E [R38.64], R24 ;  /* 0x0000001826007986 */ /* 0x000be2000c101924 */
[C---:B-1----:R-:W-:Y:S02]  /*4250*/  IADD3 R5, R3.reuse, 0x5c, RZ ;  /* 0x0000005c03057810 */ /* 0x042fe40007ffe0ff */
[C---:B---3--:R-:W-:Y:S02]  /*4260*/  IADD3 R21, R3.reuse, 0x60, RZ ;  /* 0x0000006003157810 */ /* 0x048fe40007ffe0ff */
[----:B----4-:R-:W-:-:S02]  /*4270*/  IADD3 R23, R3, 0x64, RZ ;  /* 0x0000006403177810 */ /* 0x010fc40007ffe0ff */
[----:B------:R-:W-:Y:S02]  /*4280*/  IADD3 R4, P1, R27, R2, RZ ;  /* 0x000000021b047210 */ /* 0x000fe40007f3e0ff */
[C---:B------:R-:W-:Y:S02]  /*4290*/  IADD3 R31, R3.reuse, 0x68, RZ ;  /* 0x00000068031f7810 */ /* 0x040fe40007ffe0ff */
[C---:B0-----:R-:W-:Y:S02]  /*42a0*/  IADD3 R29, R3.reuse, 0x6c, RZ ;  /* 0x0000006c031d7810 */ /* 0x041fe40007ffe0ff */
[C---:B------:R-:W-:Y:S02]  /*42b0*/  IADD3 R33, R3.reuse, 0x70, RZ ;  /* 0x0000007003217810 */ /* 0x040fe40007ffe0ff */
[C---:B--2---:R-:W-:Y:S02]  /*42c0*/  IADD3 R25, R3.reuse, 0x74, RZ ;  /* 0x0000007403197810 */ /* 0x044fe40007ffe0ff */
[----:B------:R-:W-:-:S02]  /*42d0*/  IADD3 R35, R3, 0x78, RZ ;  /* 0x0000007803237810 */ /* 0x000fc40007ffe0ff */
[-C--:B-----5:R-:W-:Y:S02]  /*42e0*/  IADD3 R24, P3, R41, R2.reuse, RZ ;  /* 0x0000000229187210 */ /* 0x0a0fe40007f7e0ff */
[-C--:B------:R-:W-:Y:S02]  /*42f0*/  IADD3 R22, P6, R43, R2.reuse, RZ ;  /* 0x000000022b167210 */ /* 0x080fe40007fde0ff */
[-C--:B------:R-:W-:Y:S02]  /*4300*/  IADD3 R28, P5, R45, R2.reuse, RZ ;  /* 0x000000022d1c7210 */ /* 0x080fe40007fbe0ff */
[-C--:B------:R-:W-:Y:S02]  /*4310*/  IADD3 R26, P2, R5, R2.reuse, RZ ;  /* 0x00000002051a7210 */ /* 0x080fe40007f5e0ff */
        /* <DEDUP_REMOVED lines=8> */
[----:B------:R-:W-:Y:S02]  /*43a0*/  LEA.HI.X.SX32 R27, R21, R0, 0x1, P4 ;  /* 0x00000000151b7211 */ /* 0x000fe400020f0eff */
[-C--:B------:R-:W-:Y:S02]  /*43b0*/  IADD3 R36, P1, R31, R2.reuse, RZ ;  /* 0x000000021f247210 */ /* 0x080fe40007f3e0ff */
[-C--:B------:R-:W-:Y:S02]  /*43c0*/  IADD3 R34, P3, R29, R2.reuse, RZ ;  /* 0x000000021d227210 */ /* 0x080fe40007f7e0ff */
[-C--:B------:R-:W-:Y:S02]  /*43d0*/  IADD3 R40, P6, R33, R2.reuse, RZ ;  /* 0x0000000221287210 */ /* 0x080fe40007fde0ff */
[-C--:B------:R-:W-:Y:S02]  /*43e0*/  IADD3 R37, P5, R25, R2.reuse, RZ ;  /* 0x0000000219257210 */ /* 0x080fe40007fbe0ff */
[----:B------:R-:W-:-:S02]  /*43f0*/  IADD3 R39, P2, R35, R2, RZ ;  /* 0x0000000223277210 */ /* 0x000fc40007f5e0ff */
[----:B------:R-:W-:Y:S02]  /*4400*/  IADD3 R6, P4, R3, R2, RZ ;  /* 0x0000000203067210 */ /* 0x000fe40007f9e0ff */
[-C--:B------:R-:W-:Y:S02]  /*4410*/  LEA.HI.X.SX32 R47, R23, R0.reuse, 0x1, P0 ;  /* 0x00000000172f7211 */ /* 0x080fe400000f0eff */
[C---:B------:R-:W-:Y:S02]  /*4420*/  LEA R2, P0, R4.reuse, c[0x0][0x170], 0x2 ;  /* 0x00005c0004027a11 */ /* 0x040fe400078010ff */
        /* <DEDUP_REMOVED lines=11> */
[-C--:B------:R-:W-:Y:S01]  /*44e0*/  LEA.HI.X.SX32 R38, R25, R0.reuse, 0x1, P5 ;  /* 0x0000000019267211 */ /* 0x080fe200028f0eff */
[----:B------:R-:W-:Y:S01]  /*44f0*/  STG.E [R20.64], R7 ;  /* 0x0000000714007986 */ /* 0x000fe2000c101924 */
[----:B------:R-:W-:Y:S02]  /*4500*/  LEA.HI.X R23, R28, c[0x0][0x174], R51, 0x2, P0 ;  /* 0x00005d001c177a11 */ /* 0x000fe400000f1433 */
[----:B------:R-:W-:Y:S02]  /*4510*/  LEA.HI.X R25, R26, c[0x0][0x174], R49, 0x2, P1 ;  /* 0x00005d001a197a11 */ /* 0x000fe400008f1431 */
[----:B------:R-:W-:Y:S01]  /*4520*/  LEA R26, P0, R32, c[0x0][0x170], 0x2 ;  /* 0x00005c00201a7a11 */ /* 0x000fe200078010ff */
[----:B------:R-:W-:Y:S01]  /*4530*/  STG.E [R22.64], R11 ;  /* 0x0000000b16007986 */ /* 0x000fe2000c101924 */
[----:B------:R-:W-:Y:S02]  /*4540*/  LEA R28, P1, R30, c[0x0][0x170], 0x2 ;  /* 0x00005c001e1c7a11 */ /* 0x000fe400078210ff */
[----:B------:R-:W-:Y:S01]  /*4550*/  LEA.HI.X.SX32 R45, R29, R0, 0x1, P3 ;  /* 0x000000001d2d7211 */ /* 0x000fe200018f0eff */
[----:B------:R-:W-:Y:S01]  /*4560*/  STG.E [R24.64], R12 ;  /* 0x0000000c18007986 */ /* 0x000fe2000c101924 */
[----:B------:R-:W-:-:S02]  /*4570*/  LEA.HI.X R27, R32, c[0x0][0x174], R27, 0x2, P0 ;  /* 0x00005d00201b7a11 */ /* 0x000fc400000f141b */
[----:B------:R-:W-:Y:S02]  /*4580*/  LEA.HI.X R29, R30, c[0x0][0x174], R47, 0x2, P1 ;  /* 0x00005d001e1d7a11 */ /* 0x000fe400008f142f */
[----:B------:R-:W-:Y:S01]  /*4590*/  LEA R30, P0, R36, c[0x0][0x170], 0x2 ;  /* 0x00005c00241e7a11 */ /* 0x000fe200078010ff */
[----:B------:R-:W-:Y:S01]  /*45a0*/  STG.E [R26.64], R10 ;  /* 0x0000000a1a007986 */ /* 0x000fe2000c101924 */
[----:B------:R-:W-:Y:S02]  /*45b0*/  LEA R32, P1, R34, c[0x0][0x170], 0x2 ;  /* 0x00005c0022207a11 */ /* 0x000fe400078210ff */
[----:B------:R-:W-:Y:S01]  /*45c0*/  LEA.HI.X.SX32 R43, R33, R0, 0x1, P6 ;  /* 0x00000000212b7211 */ /* 0x000fe200030f0eff */
[----:B------:R-:W-:Y:S01]  /*45d0*/  STG.E [R28.64], R14 ;  /* 0x0000000e1c007986 */ /* 0x000fe2000c101924 */
[----:B------:R-:W-:Y:S02]  /*45e0*/  LEA.HI.X R31, R36, c[0x0][0x174], R31, 0x2, P0 ;  /* 0x00005d00241f7a11 */ /* 0x000fe400000f141f */
[----:B------:R-:W-:-:S02]  /*45f0*/  LEA.HI.X R33, R34, c[0x0][0x174], R45, 0x2, P1 ;  /* 0x00005d0022217a11 */ /* 0x000fc400008f142d */
[C---:B------:R-:W-:Y:S01]  /*4600*/  LEA R34, P0, R40.reuse, c[0x0][0x170], 0x2 ;  /* 0x00005c0028227a11 */ /* 0x040fe200078010ff */
[----:B------:R-:W-:Y:S01]  /*4610*/  STG.E [R30.64], R15 ;  /* 0x0000000f1e007986 */ /* 0x000fe2000c101924 */
[----:B------:R-:W-:Y:S02]  /*4620*/  LEA R36, P1, R37, c[0x0][0x170], 0x2 ;  /* 0x00005c0025247a11 */ /* 0x000fe400078210ff */
[----:B------:R-:W-:Y:S01]  /*4630*/  LEA.HI.X.SX32 R42, R35, R0, 0x1, P2 ;  /* 0x00000000232a7211 */ /* 0x000fe200010f0eff */
        /* <DEDUP_REMOVED lines=12> */
.L_x_4978:
        /* <DEDUP_REMOVED lines=19> */
.L_x_5006:
[----:B------:R-:W-:Y:S01]  /*4830*/  MOV R0, 0x0 ;  /* 0x0000000000007802 */ /* 0x000fe20000000f00 */
[----:B------:R-:W-:Y:S01]  /*4840*/  HFMA2.MMA R8, -RZ, RZ, 0, 3.2007694244384765625e-05 ;  /* 0x00000219ff087435 */ /* 0x000fe200000001ff */
[----:B------:R-:W-:Y:S01]  /*4850*/  IMAD.MOV.U32 R4, RZ, RZ, c[0x4][0x178] ;  /* 0x01005e00ff047624 */ /* 0x000fe200078e00ff */
[----:B------:R-:W-:Y:S01]  /*4860*/  MOV R5, c[0x4][0x17c] ;  /* 0x01005f0000057a02 */ /* 0x000fe20000000f00 */
[----:B------:R0:W2:Y:S01]  /*4870*/  LDC.64 R2, c[0x4][R0] ;  /* 0x0100000000027b82 */ /* 0x0000a20000000a00 */
        /* <DEDUP_REMOVED lines=15> */
.L_x_4980:
[----:B------:R-:W-:Y:S01]  /*4970*/  HFMA2.MMA R42, -RZ, RZ, 0, 9.5367431640625e-07 ;  /* 0x00000010ff2a7435 */ /* 0x000fe200000001ff */
[----:B------:R-:W-:Y:S01]  /*4980*/  IMAD.MOV.U32 R19, RZ, RZ, -0x800001 ;  /* 0xff7fffffff137424 */ /* 0x000fe200078e00ff */
[----:B------:R-:W-:Y:S01]  /*4990*/  MOV R40, 0x49d0 ;  /* 0x000049d000287802 */ /* 0x000fe20000000f00 */
[----:B------:R-:W-:Y:S02]  /*49a0*/  IMAD.MOV.U32 R39, RZ, RZ, 0x1f ;  /* 0x0000001fff277424 */ /* 0x000fe400078e00ff */
[----:B------:R-:W-:Y:S02]  /*49b0*/  IMAD.MOV.U32 R44, RZ, RZ, -0x1 ;  /* 0xffffffffff2c7424 */ /* 0x000fe400078e00ff */
[----:B------:R-:W-:Y:S05]  /*49c0*/  CALL.REL.NOINC `($__internal_119_$__cuda_sm70_shflsync_bfly_p) ;  /* 0x000027e000007944 */ /* 0x000fea0003c00000 */
[----:B-1----:R-:W-:Y:S01]  /*49d0*/  MOV R15, R39 ;  /* 0x00000027000f7202 */ /* 0x002fe20000000f00 */
[----:B0-----:R-:W-:Y:S05]  /*49e0*/  BRA `(.L_x_5018) ;  /* 0xffffc10000007947 */ /* 0x001fea000383ffff */
.L_x_4981:
[----:B------:R-:W-:Y:S01]  /*49f0*/  IMAD.MOV.U32 R42, RZ, RZ, 0x8 ;  /* 0x00000008ff2a7424 */ /* 0x000fe200078e00ff */
[----:B------:R-:W-:Y:S01]  /*4a00*/  MOV R44, 0xffffffff ;  /* 0xffffffff002c7802 */ /* 0x000fe20000000f00 */
[----:B------:R-:W-:Y:S01]  /*4a10*/  IMAD.MOV.U32 R39, RZ, RZ, 0x1f ;  /* 0x0000001fff277424 */ /* 0x000fe200078e00ff */
[----:B------:R-:W-:Y:S02]  /*4a20*/  MOV R40, 0x4a40 ;  /* 0x00004a4000287802 */ /* 0x000fe40000000f00 */
[----:B------:R-:W-:Y:S05]  /*4a30*/  CALL.REL.NOINC `($__internal_119_$__cuda_sm70_shflsync_bfly_p) ;  /* 0x0000277000007944 */ /* 0x000fea0003c00000 */
[----:B01----:R-:W-:Y:S01]  /*4a40*/  FMNMX.FTZ R19, R19, R39, !PT ;  /* 0x0000002713137209 */ /* 0x003fe20007810000 */
[----:B------:R-:W-:Y:S01]  /*4a50*/  IMAD.MOV.U32 R42, RZ, RZ, 0x4 ;  /* 0x00000004ff2a7424 */ /* 0x000fe200078e00ff */
[----:B------:R-:W-:Y:S01]  /*4a60*/  MOV R44, 0xffffffff ;  /* 0xffffffff002c7802 */ /* 0x000fe20000000f00 */
[----:B------:R-:W-:Y:S01]  /*4a70*/  IMAD.MOV.U32 R39, RZ, RZ, 0x1f ;  /* 0x0000001fff277424 */ /* 0x000fe200078e00ff */
[----:B------:R-:W-:-:S02]  /*4a80*/  MOV R40, 0x4aa0 ;  /* 0x00004aa000287802 */ /* 0x000fc40000000f00 */
[----:B------:R-:W-:Y:S05]  /*4a90*/  CALL.REL.NOINC `($__internal_119_$__cuda_sm70_shflsync_bfly_p) ;  /* 0x0000271000007944 */ /* 0x000fea0003c00000 */
[----:B01----:R-:W-:Y:S01]  /*4aa0*/  FMNMX.FTZ R19, R19, R39, !PT ;  /* 0x0000002713137209 */ /* 0x003fe20007810000 */
[----:B------:R-:W-:Y:S01]  /*4ab0*/  IMAD.MOV.U32 R42, RZ, RZ, 0x2 ;  /* 0x00000002ff2a7424 */ /* 0x000fe200078e00ff */
[----:B------:R-:W-:Y:S01]  /*4ac0*/  MOV R44, 0xffffffff ;  /* 0xffffffff002c7802 */ /* 0x000fe20000000f00 */
[----:B------:R-:W-:Y:S01]  /*4ad0*/  IMAD.MOV.U32 R39, RZ, RZ, 0x1f ;  /* 0x0000001fff277424 */ /* 0x000fe200078e00ff */
[----:B------:R-:W-:-:S02]  /*4ae0*/  MOV R40, 0x4b00 ;  /* 0x00004b0000287802 */ /* 0x000fc40000000f00 */
[----:B------:R-:W-:Y:S05]  /*4af0*/  CALL.REL.NOINC `($__internal_119_$__cuda_sm70_shflsync_bfly_p) ;  /* 0x000026b000007944 */ /* 0x000fea0003c00000 */
[----:B-1----:R-:W-:Y:S01]  /*4b00*/  FMNMX.FTZ R17, R19, R39, !PT ;  /* 0x0000002713117209 */ /* 0x002fe20007810000 */
[----:B0-----:R-:W-:Y:S01]  /*4b10*/  IMAD.MOV.U32 R42, RZ, RZ, 0x1 ;  /* 0x00000001ff2a7424 */ /* 0x001fe200078e00ff */
[----:B------:R-:W-:Y:S01]  /*4b20*/  MOV R44, 0xffffffff ;  /* 0xffffffff002c7802 */ /* 0x000fe20000000f00 */
[----:B------:R-:W-:Y:S01]  /*4b30*/  IMAD.MOV.U32 R39, RZ, RZ, 0x1f ;  /* 0x0000001fff277424 */ /* 0x000fe200078e00ff */
[----:B------:R-:W-:Y:S01]  /*4b40*/  MOV R40, 0x4b70 ;  /* 0x00004b7000287802 */ /* 0x000fe20000000f00 */
[----:B------:R-:W-:-:S02]  /*4b50*/  IMAD.MOV.U32 R19, RZ, RZ, R17 ;  /* 0x000000ffff137224 */ /* 0x000fc400078e0011 */
[----:B------:R-:W-:Y:S05]  /*4b60*/  CALL.REL.NOINC `($__internal_119_$__cuda_sm70_shflsync_bfly_p) ;  /* 0x0000264000007944 */ /* 0x000fea0003c00000 */
[----:B-1----:R-:W-:Y:S01]  /*4b70*/  IMAD.MOV.U32 R20, RZ, RZ, R39 ;  /* 0x000000ffff147224 */ /* 0x002fe200078e0027 */
[----:B0-----:R-:W-:Y:S05]  /*4b80*/  BRA `(.L_x_5019) ;  /* 0xffffc00000007947 */ /* 0x001fea000383ffff */
.L_x_5008:
[----:B0-----:R-:W-:Y:S01]  /*4b90*/  HFMA2.MMA R19, -RZ, RZ, 0, 0 ;  /* 0x00000000ff137435 */ /* 0x001fe200000001ff */
[----:B------:R-:W-:Y:S01]  /*4ba0*/  IMAD.MOV.U32 R42, RZ, RZ, 0x4 ;  /* 0x00000004ff2a7424 */ /* 0x000fe200078e00ff */
[----:B------:R-:W-:Y:S01]  /*4bb0*/  MOV R44, 0xffffffff ;  /* 0xffffffff002c7802 */ /* 0x000fe20000000f00 */
[----:B-1----:R-:W-:Y:S01]  /*4bc0*/  IMAD.MOV.U32 R39, RZ, RZ, 0x1f ;  /* 0x0000001fff277424 */ /* 0x002fe200078e00ff */
[----:B------:R-:W-:-:S02]  /*4bd0*/  MOV R40, 0x4bf0 ;  /* 0x00004bf000287802 */ /* 0x000fc40000000f00 */
[----:B------:R-:W-:Y:S05]  /*4be0*/  CALL.REL.NOINC `($__internal_119_$__cuda_sm70_shflsync_bfly_p) ;  /* 0x000025c000007944 */ /* 0x000fea0003c00000 */
[----:B-1----:R-:W-:Y:S01]  /*4bf0*/  IMAD.MOV.U32 R7, RZ, RZ, R39 ;  /* 0x000000ffff077224 */ /* 0x002fe200078e0027 */
[----:B0-----:R-:W-:Y:S05]  /*4c00*/  BRA `(.L_x_5020) ;  /* 0xffffdde000007947 */ /* 0x001fea000383ffff */
.L_x_5009:
[----:B-1----:R-:W-:Y:S01]  /*4c10*/  HFMA2.MMA R39, -RZ, RZ, 0, 1.847743988037109375e-06 ;  /* 0x0000001fff277435 */ /* 0x002fe200000001ff */
[----:B------:R-:W-:Y:S01]  /*4c20*/  IMAD.MOV.U32 R42, RZ, RZ, 0x2 ;  /* 0x00000002ff2a7424 */ /* 0x000fe200078e00ff */
[----:B------:R-:W-:Y:S01]  /*4c30*/  MOV R40, 0x4c60 ;  /* 0x00004c6000287802 */ /* 0x000fe20000000f00 */
[----:B------:R-:W-:-:S03]  /*4c40*/  IMAD.MOV.U32 R44, RZ, RZ, -0x1 ;  /* 0xffffffffff2c7424 */ /* 0x000fc600078e00ff */
[----:B------:R-:W-:Y:S05]  /*4c50*/  CALL.REL.NOINC `($__internal_119_$__cuda_sm70_shflsync_bfly_p) ;  /* 0x0000255000007944 */ /* 0x000fea0003c00000 */
[----:B01----:R-:W-:Y:S01]  /*4c60*/  FADD.FTZ R19, R19, R39 ;  /* 0x0000002713137221 */ /* 0x003fe20000010000 */
[----:B------:R-:W-:Y:S01]  /*4c70*/  MOV R39, 0x1f ;  /* 0x0000001f00277802 */ /* 0x000fe20000000f00 */
[----:B------:R-:W-:Y:S01]  /*4c80*/  IMAD.MOV.U32 R42, RZ, RZ, 0x1 ;  /* 0x00000001ff2a7424 */ /* 0x000fe200078e00ff */
[----:B------:R-:W-:Y:S01]  /*4c90*/  MOV R40, 0x4cc0 ;  /* 0x00004cc000287802 */ /* 0x000fe20000000f00 */
[----:B------:R-:W-:-:S02]  /*4ca0*/  IMAD.MOV.U32 R44, RZ, RZ, -0x1 ;  /* 0xffffffffff2c7424 */ /* 0x000fc400078e00ff */
[----:B------:R-:W-:Y:S05]  /*4cb0*/  CALL.REL.NOINC `($__internal_119_$__cuda_sm70_shflsync_bfly_p) ;  /* 0x000024f000007944 */ /* 0x000fea0003c00000 */
[----:B0-----:R-:W-:Y:S01]  /*4cc0*/  HFMA2.MMA R42, -RZ, RZ, 0, 2.384185791015625e-07 ;  /* 0x00000004ff2a7435 */ /* 0x001fe200000001ff */
[----:B-1----:R-:W-:Y:S01]  /*4cd0*/  FADD.FTZ R38, R19, R39 ;  /* 0x0000002713267221 */ /* 0x002fe20000010000 */
[----:B------:R-:W-:Y:S01]  /*4ce0*/  MOV R40, 0x4d30 ;  /* 0x00004d3000287802 */ /* 0x000fe20000000f00 */
[----:B------:R-:W-:-:S02]  /*4cf0*/  IMAD.MOV.U32 R19, RZ, RZ, RZ ;  /* 0x000000ffff137224 */ /* 0x000fc400078e00ff */
[----:B------:R-:W-:Y:S02]  /*4d00*/  IMAD.MOV.U32 R39, RZ, RZ, 0x1f ;  /* 0x0000001fff277424 */ /* 0x000fe400078e00ff */
[----:B------:R-:W-:Y:S02]  /*4d10*/  IMAD.MOV.U32 R44, RZ, RZ, -0x1 ;  /* 0xffffffffff2c7424 */ /* 0x000fe400078e00ff */
[----:B------:R-:W-:Y:S05]  /*4d20*/  CALL.REL.NOINC `($__internal_119_$__cuda_sm70_shflsync_bfly_p) ;  /* 0x0000248000007944 */ /* 0x000fea0003c00000 */
[----:B01----:R-:W-:Y:S01]  /*4d30*/  FADD.FTZ R19, RZ, R39 ;  /* 0x00000027ff137221 */ /* 0x003fe20000010000 */
[----:B------:R-:W-:Y:S01]  /*4d40*/  MOV R42, 0x2 ;  /* 0x00000002002a7802 */ /* 0x000fe20000000f00 */
[----:B------:R-:W-:Y:S01]  /*4d50*/  IMAD.MOV.U32 R39, RZ, RZ, 0x1f ;  /* 0x0000001fff277424 */ /* 0x000fe200078e00ff */
[----:B------:R-:W-:Y:S01]  /*4d60*/  MOV R40, 0x4d90 ;  /* 0x00004d9000287802 */ /* 0x000fe20000000f00 */
[----:B------:R-:W-:Y:S02]  /*4d70*/  IMAD.MOV.U32 R44, RZ, RZ, -0x1 ;  /* 0xffffffffff2c7424 */ /* 0x000fe400078e00ff */
[----:B------:R-:W-:Y:S05]  /*4d80*/  CALL.REL.NOINC `($__internal_119_$__cuda_sm70_shflsync_bfly_p) ;  /* 0x0000242000007944 */ /* 0x000fea0003c00000 */
[----:B0-----:R-:W-:Y:S01]  /*4d90*/  HFMA2.MMA R42, -RZ, RZ, 0, 5.9604644775390625e-08 ;  /* 0x00000001ff2a7435 */ /* 0x001fe200000001ff */
[----:B-1----:R-:W-:Y:S01]  /*4da0*/  FADD.FTZ R19, R19, R39 ;  /* 0x0000002713137221 */ /* 0x002fe20000010000 */
[----:B------:R-:W-:Y:S01]  /*4db0*/  MOV R40, 0x4df0 ;  /* 0x00004df000287802 */ /* 0x000fe20000000f00 */
[----:B------:R-:W-:Y:S02]  /*4dc0*/  IMAD.MOV.U32 R39, RZ, RZ, 0x1f ;  /* 0x0000001fff277424 */ /* 0x000fe400078e00ff */
[----:B------:R-:W-:-:S02]  /*4dd0*/  IMAD.MOV.U32 R44, RZ, RZ, -0x1 ;  /* 0xffffffffff2c7424 */ /* 0x000fc400078e00ff */
[----:B------:R-:W-:Y:S05]  /*4de0*/  CALL.REL.NOINC `($__internal_119_$__cuda_sm70_shflsync_bfly_p) ;  /* 0x000023c000007944 */ /* 0x000fea0003c00000 */
[----:B-1----:R-:W-:Y:S01]  /*4df0*/  FADD.FTZ R37, R19, R39 ;  /* 0x0000002713257221 */ /* 0x002fe20000010000 */
[----:B0-----:R-:W-:Y:S01]  /*4e00*/  MOV R19, RZ ;  /* 0x000000ff00137202 */ /* 0x001fe20000000f00 */
[----:B------:R-:W-:Y:S01]  /*4e10*/  IMAD.MOV.U32 R42, RZ, RZ, 0x4 ;  /* 0x00000004ff2a7424 */ /* 0x000fe200078e00ff */
[----:B------:R-:W-:Y:S01]  /*4e20*/  MOV R44, 0xffffffff ;  /* 0xffffffff002c7802 */ /* 0x000fe20000000f00 */
[----:B------:R-:W-:Y:S01]  /*4e30*/  IMAD.MOV.U32 R39, RZ, RZ, 0x1f ;  /* 0x0000001fff277424 */ /* 0x000fe200078e00ff */
[----:B------:R-:W-:-:S02]  /*4e40*/  MOV R40, 0x4e60 ;  /* 0x00004e6000287802 */ /* 0x000fc40000000f00 */
[----:B------:R-:W-:Y:S05]  /*4e50*/  CALL.REL.NOINC `($__internal_119_$__cuda_sm70_shflsync_bfly_p) ;  /* 0x0000235000007944 */ /* 0x000fea0003c00000 */
[----:B01----:R-:W-:Y:S01]  /*4e60*/  FADD.FTZ R19, RZ, R39 ;  /* 0x00000027ff137221 */ /* 0x003fe20000010000 */
[----:B------:R-:W-:Y:S01]  /*4e70*/  MOV R44, 0xffffffff ;  /* 0xffffffff002c7802 */ /* 0x000fe20000000f00 */
[----:B------:R-:W-:Y:S01]  /*4e80*/  IMAD.MOV.U32 R42, RZ, RZ, 0x2 ;  /* 0x00000002ff2a7424 */ /* 0x000fe200078e00ff */
[----:B------:R-:W-:Y:S01]  /*4e90*/  MOV R40, 0x4ec0 ;  /* 0x00004ec000287802 */ /* 0x000fe20000000f00 */
[----:B------:R-:W-:-:S02]  /*4ea0*/  IMAD.MOV.U32 R39, RZ, RZ, 0x1f ;  /* 0x0000001fff277424 */ /* 0x000fc400078e00ff */
[----:B------:R-:W-:Y:S05]  /*4eb0*/  CALL.REL.NOINC `($__internal_119_$__cuda_sm70_shflsync_bfly_p) ;  /* 0x000022f000007944 */ /* 0x000fea0003c00000 */
[----:B01----:R-:W-:Y:S01]  /*4ec0*/  FADD.FTZ R19, R19, R39 ;  /* 0x0000002713137221 */ /* 0x003fe20000010000 */
[----:B------:R-:W-:Y:S01]  /*4ed0*/  MOV R44, 0xffffffff ;  /* 0xffffffff002c7802 */ /* 0x000fe20000000f00 */
[----:B------:R-:W-:Y:S01]  /*4ee0*/  IMAD.MOV.U32 R42, RZ, RZ, 0x1 ;  /* 0x00000001ff2a7424 */ /* 0x000fe200078e00ff */
[----:B------:R-:W-:Y:S01]  /*4ef0*/  MOV R40, 0x4f20 ;  /* 0x00004f2000287802 */ /* 0x000fe20000000f00 */
[----:B------:R-:W-:-:S02]  /*4f00*/  IMAD.MOV.U32 R39, RZ, RZ, 0x1f ;  /* 0x0000001fff277424 */ /* 0x000fc400078e00ff */
[----:B------:R-:W-:Y:S05]  /*4f10*/  CALL.REL.NOINC `($__internal_119_$__cuda_sm70_shflsync_bfly_p) ;  /* 0x0000229000007944 */ /* 0x000fea0003c00000 */
[----:B-1----:R-:W-:Y:S01]  /*4f20*/  FADD.FTZ R36, R19, R39 ;  /* 0x0000002713247221 */ /* 0x002fe20000010000 */
[----:B------:R-:W-:Y:S01]  /*4f30*/  HFMA2.MMA R39, -RZ, RZ, 0, 1.847743988037109375e-06 ;  /* 0x0000001fff277435 */ /* 0x000fe200000001ff */
[----:B0-----:R-:W-:Y:S01]  /*4f40*/  IMAD.MOV.U32 R19, RZ, RZ, RZ ;  /* 0x000000ffff137224 */ /* 0x001fe200078e00ff */
[----:B------:R-:W-:Y:S01]  /*4f50*/  MOV R40, 0x4f90 ;  /* 0x00004f9000287802 */ /* 0x000fe20000000f00 */
[----:B------:R-:W-:-:S02]  /*4f60*/  IMAD.MOV.U32 R42, RZ, RZ, 0x4 ;  /* 0x00000004ff2a7424 */ /* 0x000fc400078e00ff */
        /* <DEDUP_REMOVED lines=8> */
[----:B01----:R-:W-:Y:S01]  /*4ff0*/  FADD.FTZ R19, R19, R39 ;  /* 0x0000002713137221 */ /* 0x003fe20000010000 */
[----:B------:R-:W-:Y:S01]  /*5000*/  HFMA2.MMA R39, -RZ, RZ, 0, 1.847743988037109375e-06 ;  /* 0x0000001fff277435 */ /* 0x000fe200000001ff */
[----:B------:R-:W-:Y:S01]  /*5010*/  IMAD.MOV.U32 R42, RZ, RZ, 0x1 ;  /* 0x00000001ff2a7424 */ /* 0x000fe200078e00ff */
[----:B------:R-:W-:Y:S01]  /*5020*/  MOV R40, 0x5050 ;  /* 0x0000505000287802 */ /* 0x000fe20000000f00 */
[----:B------:R-:W-:-:S03]  /*5030*/  IMAD.MOV.U32 R44, RZ, RZ, -0x1 ;  /* 0xffffffffff2c7424 */ /* 0x000fc600078e00ff */
[----:B------:R-:W-:Y:S05]  /*5040*/  CALL.REL.NOINC `($__internal_119_$__cuda_sm70_shflsync_bfly_p) ;  /* 0x0000216000007944 */ /* 0x000fea0003c00000 */
[----:B-1----:R-:W-:Y:S01]  /*5050*/  FADD.FTZ R35, R19, R39 ;  /* 0x0000002713237221 */ /* 0x002fe20000010000 */
[----:B0-----:R-:W-:Y:S01]  /*5060*/  MOV R42, 0x4 ;  /* 0x00000004002a7802 */ /* 0x001fe20000000f00 */
[----:B------:R-:W-:Y:S01]  /*5070*/  IMAD.MOV.U32 R19, RZ, RZ, RZ ;  /* 0x000000ffff137224 */ /* 0x000fe200078e00ff */
[----:B------:R-:W-:Y:S01]  /*5080*/  MOV R40, 0x50c0 ;  /* 0x000050c000287802 */ /* 0x000fe20000000f00 */
[----:B------:R-:W-:-:S02]  /*5090*/  IMAD.MOV.U32 R39, RZ, RZ, 0x1f ;  /* 0x0000001fff277424 */ /* 0x000fc400078e00ff */
[----:B------:R-:W-:Y:S02]  /*50a0*/  IMAD.MOV.U32 R44, RZ, RZ, -0x1 ;  /* 0xffffffffff2c7424 */ /* 0x000fe400078e00ff */
[----:B------:R-:W-:Y:S05]  /*50b0*/  CALL.REL.NOINC `($__internal_119_$__cuda_sm70_shflsync_bfly_p) ;  /* 0x000020f000007944 */ /* 0x000fea0003c00000 */
[----:B0-----:R-:W-:Y:S01]  /*50c0*/  HFMA2.MMA R42, -RZ, RZ, 0, 1.1920928955078125e-07 ;  /* 0x00000002ff2a7435 */ /* 0x001fe200000001ff */
[----:B-1----:R-:W-:Y:S01]  /*50d0*/  FADD.FTZ R19, RZ, R39 ;  /* 0x00000027ff137221 */ /* 0x002fe20000010000 */
[----:B------:R-:W-:Y:S01]  /*50e0*/  MOV R40, 0x5120 ;  /* 0x0000512000287802 */ /* 0x000fe20000000f00 */
[----:B------:R-:W-:Y:S02]  /*50f0*/  IMAD.MOV.U32 R39, RZ, RZ, 0x1f ;  /* 0x0000001fff277424 */ /* 0x000fe400078e00ff */
[----:B------:R-:W-:Y:S02]  /*5100*/  IMAD.MOV.U32 R44, RZ, RZ, -0x1 ;  /* 0xffffffffff2c7424 */ /* 0x000fe400078e00ff */
[----:B------:R-:W-:Y:S05]  /*5110*/  CALL.REL.NOINC `($__internal_119_$__cuda_sm70_shflsync_bfly_p) ;  /* 0x0000209000007944 */ /* 0x000fea0003c00000 */
[----:B01----:R-:W-:Y:S01]  /*5120*/  FADD.FTZ R19, R19, R39 ;  /* 0x0000002713137221 */ /* 0x003fe20000010000 */
[----:B------:R-:W-:Y:S01]  /*5130*/  MOV R42, 0x1 ;  /* 0x00000001002a7802 */ /* 0x000fe20000000f00 */
[----:B------:R-:W-:Y:S01]  /*5140*/  IMAD.MOV.U32 R39, RZ, RZ, 0x1f ;  /* 0x0000001fff277424 */ /* 0x000fe200078e00ff */
[----:B------:R-:W-:Y:S01]  /*5150*/  MOV R40, 0x5180 ;  /* 0x0000518000287802 */ /* 0x000fe20000000f00 */
[----:B------:R-:W-:Y:S02]  /*5160*/  IMAD.MOV.U32 R44, RZ, RZ, -0x1 ;  /* 0xffffffffff2c7424 */ /* 0x000fe400078e00ff */
[----:B------:R-:W-:Y:S05]  /*5170*/  CALL.REL.NOINC `($__internal_119_$__cuda_sm70_shflsync_bfly_p) ;  /* 0x0000203000007944 */ /* 0x000fea0003c00000 */
[----:B-1----:R-:W-:Y:S01]  /*5180*/  FADD.FTZ R34, R19, R39 ;  /* 0x0000002713227221 */ /* 0x002fe20000010000 */
[----:B0-----:R-:W-:Y:S01]  /*5190*/  HFMA2.MMA R19, -RZ, RZ, 0, 0 ;  /* 0x00000000ff137435 */ /* 0x001fe200000001ff */
        /* <DEDUP_REMOVED lines=511> */
[----:B-1----:R-:W-:Y:S01]  /*7190*/  MOV R40, R39 ;  /* 0x0000002700287202 */ /* 0x002fe20000000f00 */
[----:B0-----:R-:W-:Y:S05]  /*71a0*/  BRA `(.L_x_5021) ;  /* 0xffffb9b000007947 */ /* 0x001fea000383ffff */
        .weak           $__internal_119_$__cuda_sm70_shflsync_bfly_p
        .type           $__internal_119_$__cuda_sm70_shflsync_bfly_p,@function
        .size           $__internal_119_$__cuda_sm70_shflsync_bfly_p,(.L_x_24780 - $__internal_119_$__cuda_sm70_shflsync_bfly_p)
$__internal_119_$__cuda_sm70_shflsync_bfly_p:
[----:B------:R-:W-:Y:S01]  /*71b0*/  IMAD.MOV.U32 R41, RZ, RZ, 0x0 ;  /* 0x00000000ff297424 */ /* 0x000fe200078e00ff */
[----:B------:R-:W-:Y:S04]  /*71c0*/  WARPSYNC R44 ;  /* 0x0000002c00007348 */ /* 0x000fe80003800000 */
[----:B------:R0:W1:Y:S01]  /*71d0*/  SHFL.BFLY PT, R39, R19, R42, R39 ;  /* 0x0c00002a13277389 */ /* 0x00006200000e0027 */
[----:B------:R-:W-:Y:S05]  /*71e0*/  RET.REL.NODEC R40 `(_ZN4vllm25paged_attention_v2_kernelIfhLi128ELi32ELi128ELNS_18Fp8KVCacheDataTypeE2ELb1ELi512EEEvPfS2_PT_PKS3_PKT0_S9_ifPKiSB_iPKfiiiSD_SD_iiiii) ;  /* 0xffff8e1028007950 */ /* 0x000fea0003c3ffff */
.L_x_5022:
        /* <DEDUP_REMOVED lines=9> */
.L_x_24780:


//--------------------- .text._ZN4vllm25paged_attention_v2_kernelIfhLi120ELi32ELi128ELNS_18Fp8KVCacheDataTypeE2ELb1ELi512EEEvPfS2_PT_PKS3_PKT0_S9_ifPKiSB_iPKfiiiSD_SD_iiiii --------------------------
	.section	.text._ZN4vllm25paged_attention_v2_kernelIfhLi120ELi32ELi128ELNS_18Fp8KVCacheDataTypeE2ELb1ELi512EEEvPfS2_PT_PKS3_PKT0_S9_ifPKiSB_iPKfiiiSD_SD_iiiii,"ax",@progbits
	.sectioninfo	@"SHI_REGISTERS=53"
	.align	128
        .global         _ZN4vllm25paged_attention_v2_kernelIfhLi120ELi32ELi128ELNS_18Fp8KVCacheDataTypeE2ELb1ELi512EEEvPfS2_PT_PKS3_PKT0_S9_ifPKiSB_iPKfiiiSD_SD_iiiii
        .type           _ZN4vllm25paged_attention_v2_kernelIfhLi120ELi32ELi128ELNS_18Fp8KVCacheDataTypeE2ELb1ELi512EEEvPfS2_PT_PKS3_PKT0_S9_ifPKiSB_iPKfiiiSD_SD_iiiii,@function
        .size           _ZN4vllm25paged_attention_v2_kernelIfhLi120ELi32ELi128ELNS_18Fp8KVCacheDataTypeE2ELb1ELi512EEEvPfS2_PT_PKS3_PKT0_S9_ifPKiSB_iPKfiiiSD_SD_iiiii,(.L_x_24781 - _ZN4vllm25paged_attention_v2_kernelIfhLi120ELi32ELi128ELNS_18Fp8KVCacheDataTypeE2ELb1ELi512EEEvPfS2_PT_PKS3_PKT0_S9_ifPKiSB_iPKfiiiSD_SD_iiiii)
        .other          _ZN4vllm25paged_attention_v2_kernelIfhLi120ELi32ELi128ELNS_18Fp8KVCacheDataTypeE2ELb1ELi512EEEvPfS2_PT_PKS3_PKT0_S9_ifPKiSB_iPKfiiiSD_SD_iiiii,@"STO_CUDA_ENTRY STV_DEFAULT"
_ZN4vllm25paged_attention_v2_kernelIfhLi120ELi32ELi128ELNS_18Fp8KVCacheDataTypeE2ELb1ELi512EEEvPfS2_PT_PKS3_PKT0_S9_ifPKiSB_iPKfiiiSD_SD_iiiii:
.text._ZN4vllm25paged_attention_v2_kernelIfhLi120ELi32ELi128ELNS_18Fp8KVCacheDataTypeE2ELb1ELi512EEEvPfS2_PT_PKS3_PKT0_S9_ifPKiSB_iPKfiiiSD_SD_iiiii:
        /* <DEDUP_REMOVED lines=15> */
[----:B------:R-:W-:Y:S01]  /*00f0*/  IABS R13, c[0x0][0x1e4] ;  /* 0x00007900000d7a13 */ /* 0x000fe20000000000 */
[----:B------:R-:W-:Y:S01]  /*0100*/  UIADD3 UR6, UR43, -0x1, URZ ;  /* 0xffffffff2b067890 */ /* 0x000fe2000fffe03f */
[----:B------:R-:W0:Y:S01]  /*0110*/  S2UR UR45, SR_CTAID.X ;  /* 0x00000000002d79c3 */ /* 0x000e220000002500 */
[----:B------:R-:W-:Y:S01]  /*0120*/  UIADD3 UR4, UR43, 0x1f, URZ ;  /* 0x0000001f2b047890 */ /* 0x000fe2000fffe03f */
[----:B------:R-:W1:Y:S01]  /*0130*/  I2F.RP R0, R13 ;  /* 0x0000000d00007306 */ /* 0x000e620000209400 */
[----:B------:R-:W-:Y:S01]  /*0140*/  ULEA UR39, UR42, 0x10, 0x4 ;  /* 0x000000102a277891 */ /* 0x000fe2000f8e203f */
[----:B------:R-:W-:Y:S01]  /*0150*/  BAR.SYNC.DEFER_BLOCKING 0x0 ;  /* 0x0000000000007b1d */ /* 0x000fe20000010000 */
[----:B------:R-:W-:Y:S01]  /*0160*/  IMAD.U32 R4, RZ, RZ, UR6 ;  /* 0x00000006ff047e24 */ /* 0x000fe2000f8e00ff */
[----:B------:R-:W-:-:S04]  /*0170*/  USHF.R.S32.HI UR5, URZ, 0x1f, UR4 ;  /* 0x0000001f3f057899 */ /* 0x000fc80008011404 */
[----:B------:R-:W-:-:S03]  /*0180*/  ULEA.HI UR5, UR5, UR4, URZ, 0x5 ;  /* 0x0000000405057291 */ /* 0x000fc6000f8f283f */
[----:B------:R-:W-:Y:S02]  /*0190*/  ULDC UR4, c[0x0][0x1e4] ;  /* 0x0000790000047ab9 */ /* 0x000fe40000000800 */
[----:B------:R-:W-:Y:S02]  /*01a0*/  USHF.R.S32.HI UR38, URZ, 0x5, UR5 ;  /* 0x000000053f267899 */ /* 0x000fe40008011405 */
[----:B------:R-:W-:Y:S01]  /*01b0*/  ULOP3.LUT UR6, UR6, UR4, URZ, 0x3c, !UPT ;  /* 0x0000000406067292 */ /* 0x000fe2000f8e3c3f */
[----:B-1----:R-:W1:Y:S01]  /*01c0*/  MUFU.RCP R0, R0 ;  /* 0x0000000000007308 */ /* 0x002e620000001000 */
[----:B------:R-:W-:-:S04]  /*01d0*/  UISETP.LT.AND UP0, UPT, UR38, UR39, UPT ;  /* 0x000000272600728c */ /* 0x000fc8000bf01270 */
[----:B------:R-:W-:Y:S01]  /*01e0*/  USEL UR39, UR38, UR39, UP0 ;  /* 0x0000002726277287 */ /* 0x000fe20008000000 */
[----:B------:R-:W-:-:S03]  /*01f0*/  ISETP.LE.AND P2, PT, RZ, UR6, PT ;  /* 0x00000006ff007c0c */ /* 0x000fc6000bf43270 */
[----:B------:R-:W-:-:S04]  /*0200*/  UIMAD UR4, UR42, -0x10, UR39 ;  /* 0xfffffff02a0478a4 */ /* 0x000fc8000f8e0227 */
[----:B------:R-:W-:Y:S01]  /*0210*/  ULEA UR4, UR4, UR44, 0x5 ;  /* 0x0000002c04047291 */ /* 0x000fe2000f8e283f */
[----:B-1----:R-:W-:-:S03]  /*0220*/  IADD3 R2, R0, 0xffffffe, RZ ;  /* 0x0ffffffe00027810 */ /* 0x002fc60007ffe0ff */
[----:B------:R-:W-:Y:S01]  /*0230*/  UISETP.LT.AND UP0, UPT, UR43, UR4, UPT ;  /* 0x000000042b00728c */ /* 0x000fe2000bf01270 */
[----:B------:R-:W-:Y:S01]  /*0240*/  IABS R0, R4 ;  /* 0x0000000400007213 */ /* 0x000fe20000000000 */
[----:B------:R1:W2:Y:S02]  /*0250*/  F2I.FTZ.U32.TRUNC.NTZ R3, R2 ;  /* 0x0000000200037305 */ /* 0x0002a4000021f000 */
[----:B------:R-:W-:-:S04]  /*0260*/  USEL UR40, UR43, UR4, UP0 ;  /* 0x000000042b287287 */ /* 0x000fc80008000000 */
[----:B------:R-:W-:Y:S01]  /*0270*/  UIADD3 UR40, -UR44, UR40, URZ ;  /* 0x000000282c287290 */ /* 0x000fe2000fffe13f */
[----:B-1----:R-:W-:Y:S01]  /*0280*/  IMAD.MOV.U32 R2, RZ, RZ, RZ ;  /* 0x000000ffff027224 */ /* 0x002fe200078e00ff */
[----:B--2---:R-:W-:-:S05]  /*0290*/  IADD3 R6, RZ, -R3, RZ ;  /* 0x80000003ff067210 */ /* 0x004fca0007ffe0ff */
[----:B------:R-:W-:-:S04]  /*02a0*/  IMAD R5, R6, R13, RZ ;  /* 0x0000000d06057224 */ /* 0x000fc800078e02ff */
[----:B------:R-:W-:-:S06]  /*02b0*/  IMAD.HI.U32 R10, R3, R5, R2 ;  /* 0x00000005030a7227 */ /* 0x000fcc00078e0002 */
[----:B------:R-:W-:-:S04]  /*02c0*/  IMAD.HI.U32 R4, R10, R0, RZ ;  /* 0x000000000a047227 */ /* 0x000fc800078e00ff */
[----:B------:R-:W-:-:S04]  /*02d0*/  IMAD.MOV R2, RZ, RZ, -R4 ;  /* 0x000000ffff027224 */ /* 0x000fc800078e0a04 */
[C---:B------:R-:W-:Y:S02]  /*02e0*/  IMAD R2, R13.reuse, R2, R0 ;  /* 0x000000020d027224 */ /* 0x040fe400078e0200 */
[----:B------:R-:W1:Y:S03]  /*02f0*/  S2R R0, SR_TID.X ;  /* 0x0000000000007919 */ /* 0x000e660000002100 */
[----:B------:R-:W-:-:S13]  /*0300*/  ISETP.GT.U32.AND P1, PT, R13, R2, PT ;  /* 0x000000020d00720c */ /* 0x000fda0003f24070 */
[-C--:B------:R-:W-:Y:S02]  /*0310*/  @!P1 IADD3 R2, R2, -R13.reuse, RZ ;  /* 0x8000000d02029210 */ /* 0x080fe40007ffe0ff */
[----:B------:R-:W-:Y:S02]  /*0320*/  @!P1 IADD3 R4, R4, 0x1, RZ ;  /* 0x0000000104049810 */ /* 0x000fe40007ffe0ff */
[----:B------:R-:W-:Y:S01]  /*0330*/  ISETP.GE.U32.AND P0, PT, R2, R13, PT ;  /* 0x0000000d0200720c */ /* 0x000fe20003f06070 */
[----:B------:R-:W-:Y:S01]  /*0340*/  IMAD.MOV.U32 R2, RZ, RZ, c[0x0][0x1e8] ;  /* 0x00007a00ff027624 */ /* 0x000fe200078e00ff */
[----:B------:R-:W-:Y:S02]  /*0350*/  ISETP.NE.AND P1, PT, RZ, c[0x0][0x1e4], PT ;  /* 0x00007900ff007a0c */ /* 0x000fe40003f25270 */
[----:B-1----:R-:W-:-:S04]  /*0360*/  SHF.R.S32.HI R3, RZ, 0x1f, R0 ;  /* 0x0000001fff037819 */ /* 0x002fc80000011400 */
[----:B------:R-:W-:-:S04]  /*0370*/  LEA.HI R3, R3, R0, RZ, 0x5 ;  /* 0x0000000003037211 */ /* 0x000fc800078f28ff */
[----:B------:R-:W-:Y:S02]  /*0380*/  LOP3.LUT R5, R3, 0xffffffe0, RZ, 0xc0, !PT ;  /* 0xffffffe003057812 */ /* 0x000fe400078ec0ff */
[----:B------:R-:W-:Y:S02]  /*0390*/  @P0 IADD3 R4, R4, 0x1, RZ ;  /* 0x0000000104040810 */ /* 0x000fe40007ffe0ff */
[----:B------:R-:W-:Y:S02]  /*03a0*/  ISETP.GT.AND P0, PT, R2, -0x1, PT ;  /* 0xffffffff0200780c */ /* 0x000fe40003f04270 */
[----:B------:R-:W-:Y:S01]  /*03b0*/  SHF.R.S32.HI R2, RZ, 0x5, R3 ;  /* 0x00000005ff027819 */ /* 0x000fe20000011403 */
[----:B------:R-:W-:Y:S01]  /*03c0*/  @!P2 IMAD.MOV R4, RZ, RZ, -R4 ;  /* 0x000000ffff04a224 */ /* 0x000fe200078e0a04 */
[----:B------:R-:W-:Y:S01]  /*03d0*/  @!P1 LOP3.LUT R4, RZ, c[0x0][0x1e4], RZ, 0x33, !PT ;  /* 0x00007900ff049a12 */ /* 0x000fe200078e33ff */
[----:B------:R-:W-:-:S08]  /*03e0*/  IMAD.IADD R3, R0, 0x1, -R5 ;  /* 0x0000000100037824 */ /* 0x000fd000078e0a05 */
[----:B------:R-:W-:Y:S05]  /*03f0*/  @P0 BRA `(.L_x_5023) ;  /* 0x0000039000000947 */ /* 0x000fea0003800000 */
[----:B0-----:R-:W-:Y:S01]  /*0400*/  IABS R8, c[0x0][0x190] ;  /* 0x0000640000087a13 */ /* 0x001fe20000000000 */
[----:B------:R-:W-:Y:S01]  /*0410*/  ULDC UR4, c[0x0][0xc] ;  /* 0x0000030000047ab9 */ /* 0x000fe20000000800 */
[----:B------:R-:W-:Y:S01]  /*0420*/  IABS R11, c[0x0][0xc] ;  /* 0x00000300000b7a13 */ /* 0x000fe20000000000 */
[----:B------:R-:W-:Y:S01]  /*0430*/  ULDC UR5, c[0x0][0x190] ;  /* 0x0000640000057ab9 */ /* 0x000fe20000000800 */
[----:B------:R-:W0:Y:S01]  /*0440*/  I2F.RP R5, R8 ;  /* 0x0000000800057306 */ /* 0x000e220000209400 */
[----:B------:R-:W-:Y:S01]  /*0450*/  ULOP3.LUT UR4, UR4, UR5, URZ, 0x3c, !UPT ;  /* 0x0000000504047292 */ /* 0x000fe2000f8e3c3f */
[----:B------:R-:W-:-:S05]  /*0460*/  IABS R12, UR45 ;  /* 0x0000002d000c7c13 */ /* 0x000fca0008000000 */
        /* <DEDUP_REMOVED lines=42> */
[----:B------:R-:W-:-:S04]  /*0710*/  LOP3.LUT R5, R11, UR45, RZ, 0x3c, !PT ;  /* 0x0000002d0b057c12 */ /* 0x000fc8000f8e3cff */
[----:B------:R-:W-:-:S07]  /*0720*/  ISETP.GE.AND P2, PT, R5, RZ, PT ;  /* 0x000000ff0500720c */ /* 0x000fce0003f46270 */
[----:B------:R-:W-:-:S06]  /*0730*/  @P0 IADD3 R7, R7, 0x1, RZ ;  /* 0x0000000107070810 */ /* 0x000fcc0007ffe0ff */
[----:B------:R-:W-:Y:S01]  /*0740*/  @!P2 IMAD.MOV R7, RZ, RZ, -R7 ;  /* 0x000000ffff07a224 */ /* 0x000fe200078e0a07 */
[----:B------:R-:W-:-:S05]  /*0750*/  @!P1 LOP3.LUT R7, RZ, R11, RZ, 0x33, !PT ;  /* 0x0000000bff079212 */ /* 0x000fca00078e33ff */
[----:B------:R-:W-:-:S04]  /*0760*/  IMAD R6, R6, c[0x0][0x190], R7 ;  /* 0x0000640006067a24 */ /* 0x000fc800078e0207 */
[----:B------:R-:W-:Y:S01]  /*0770*/  IMAD R6, R6, UR4, RZ ;  /* 0x0000000406067c24 */ /* 0x000fe2000f8e02ff */
[----:B------:R-:W-:Y:S05]  /*0780*/  BRA `(.L_x_5024) ;  /* 0x0000006000007947 */ /* 0x000fea0003800000 */
.L_x_5023:
[----:B0-----:R-:W-:Y:S02]  /*0790*/  ULDC UR4, c[0x0][0xc] ;  /* 0x0000030000047ab9 */ /* 0x001fe40000000800 */
[----:B------:R-:W-:Y:S02]  /*07a0*/  ULDC UR5, c[0x0][0x1d8] ;  /* 0x0000760000057ab9 */ /* 0x000fe40000000800 */
[----:B------:R-:W-:-:S03]  /*07b0*/  UIMAD UR4, UR4, UR5, UR45 ;  /* 0x00000005040472a4 */ /* 0x000fc6000f8e022d */
[----:B------:R-:W-:Y:S02]  /*07c0*/  ULDC UR5, c[0x0][0x1e8] ;  /* 0x00007a0000057ab9 */ /* 0x000fe40000000800 */
[----:B------:R-:W-:-:S06]  /*07d0*/  UIMAD UR4, UR4, UR5, URZ ;  /* 0x00000005040472a4 */ /* 0x000fcc000f8e023f */
[----:B------:R-:W-:-:S03]  /*07e0*/  IMAD.U32 R6, RZ, RZ, UR4 ;  /* 0x00000004ff067e24 */ /* 0x000fc6000f8e00ff */
.L_x_5024:
[----:B------:R-:W-:Y:S01]  /*07f0*/  IMAD.U32 R5, RZ, RZ, UR42 ;  /* 0x0000002aff057e24 */ /* 0x000fe2000f8e00ff */
[----:B------:R-:W-:Y:S01]  /*0800*/  BSSY B7, `(.L_x_5025) ;  /* 0x0000038000077945 */ /* 0x000fe20003800000 */
[----:B------:R-:W-:Y:S02]  /*0810*/  IADD3 R6, R6, 0x1, RZ ;  /* 0x0000000106067810 */ /* 0x000fe40007ffe0ff */
[----:B------:R-:W-:-:S05]  /*0820*/  IMAD R5, R5, 0x10, R2 ;  /* 0x0000001005057824 */ /* 0x000fca00078e0202 */
[----:B------:R-:W-:-:S13]  /*0830*/  ISETP.GE.AND P1, PT, R5, UR39, PT ;  /* 0x0000002705007c0c */ /* 0x000fda000bf26270 */
        /* <DEDUP_REMOVED lines=9> */
[----:B------:R-:W-:-:S04]  /*08d0*/  IADD3 R7, R3, -UR44, RZ ;  /* 0x8000002c03077c10 */ /* 0x000fc8000fffe0ff */
[----:B------:R0:W1:Y:S02]  /*08e0*/  F2I.FTZ.U32.TRUNC.NTZ R9, R8 ;  /* 0x0000000800097305 */ /* 0x000064000021f000 */
[----:B0-----:R-:W-:Y:S01]  /*08f0*/  IMAD.MOV.U32 R8, RZ, RZ, RZ ;  /* 0x000000ffff087224 */ /* 0x001fe200078e00ff */
[----:B-1----:R-:W-:-:S05]  /*0900*/  IADD3 R11, RZ, -R9, RZ ;  /* 0x80000009ff0b7210 */ /* 0x002fca0007ffe0ff */
[----:B------:R-:W-:-:S04]  /*0910*/  IMAD R11, R11, R16, RZ ;  /* 0x000000100b0b7224 */ /* 0x000fc800078e02ff */
[----:B------:R-:W-:-:S04]  /*0920*/  IMAD.HI.U32 R12, R9, R11, R8 ;  /* 0x0000000b090c7227 */ /* 0x000fc800078e0008 */
[----:B------:R-:W-:-:S05]  /*0930*/  IMAD.MOV.U32 R8, RZ, RZ, R5 ;  /* 0x000000ffff087224 */ /* 0x000fca00078e0005 */
.L_x_5028:
        /* <DEDUP_REMOVED lines=33> */
[----:B------:R-:W-:Y:S02]  /*0b50*/  ISETP.GE.AND P0, PT, R8, UR39, PT ;  /* 0x0000002708007c0c */ /* 0x000fe4000bf06270 */
[----:B------:R0:W-:Y:S11]  /*0b60*/  STS [R9.X4+0x20], R14 ;  /* 0x0000200e09007388 */ /* 0x0001f60000004800 */
[----:B0-----:R-:W-:Y:S05]  /*0b70*/  @!P0 BRA `(.L_x_5028) ;  /* 0xfffffdc000008947 */ /* 0x001fea000383ffff */
.L_x_5026:
[----:B------:R-:W-:Y:S05]  /*0b80*/  BSYNC B7 ;  /* 0x0000000000077941 */ /* 0x000fea0003800000 */
.L_x_5025:
[----:B------:R-:W-:Y:S05]  /*0b90*/  BRA.DIV ~URZ, `(.L_x_5029) ;  /* 0x00003db27f007947 */ /* 0x000fea000b800000 */
[----:B------:R-:W-:-:S04]  /*0ba0*/  MOV R7, 0xff7fffff ;  /* 0xff7fffff00077802 */ /* 0x000fc80000000f00 */
.L_x_5067:
        /* <DEDUP_REMOVED lines=10> */
.L_x_5068:
[----:B------:R-:W-:Y:S01]  /*0c50*/  ISETP.NE.AND P0, PT, R3, RZ, PT ;  /* 0x000000ff0300720c */ /* 0x000fe20003f05270 */
[----:B------:R-:W-:-:S12]  /*0c60*/  WARPSYNC 0xffffffff ;  /* 0xffffffff00007948 */ /* 0x000fd80003800000 */
[----:B01----:R-:W-:-:S05]  /*0c70*/  @!P0 FMNMX.FTZ R9, R12, R9, !PT ;  /* 0x000000090c098209 */ /* 0x003fca0007810000 */
[----:B------:R0:W-:Y:S02]  /*0c80*/  @!P0 STS [R2.X4], R9 ;  /* 0x0000000902008388 */ /* 0x0001e40000004800 */
[----:B------:R-:W-:Y:S01]  /*0c90*/  BAR.SYNC.DEFER_BLOCKING 0x0 ;  /* 0x0000000000007b1d */ /* 0x000fe20000010000 */
[----:B------:R-:W-:Y:S02]  /*0ca0*/  ISETP.GT.AND P0, PT, R3, 0x3, PT ;  /* 0x000000030300780c */ /* 0x000fe40003f04270 */
[----:B------:R-:W-:-:S03]  /*0cb0*/  ISETP.GE.AND P2, PT, R0, UR40, PT ;  /* 0x0000002800007c0c */ /* 0x000fc6000bf46270 */
        /* <DEDUP_REMOVED lines=13> */
[----:B------:R-:W-:Y:S01]  /*0d90*/  BSSY B1, `(.L_x_5033) ;  /* 0x000001a000017945 */ /* 0x000fe20003800000 */
[----:B------:R-:W-:-:S03]  /*0da0*/  HFMA2.MMA R10, -RZ, RZ, 0, 0 ;  /* 0x00000000ff0a7435 */ /* 0x000fc600000001ff */
        /* <DEDUP_REMOVED lines=13> */
.L_x_5035:
        /* <DEDUP_REMOVED lines=11> */
.L_x_5034:
[----:B------:R-:W-:Y:S05]  /*0f30*/  BSYNC B1 ;  /* 0x0000000000017941 */ /* 0x000fea0003800000 */
.L_x_5033:
        /* <DEDUP_REMOVED lines=11> */
.L_x_5038:
        /* <DEDUP_REMOVED lines=100> */
.L_x_5037:
[----:B------:R-:W-:Y:S05]  /*1630*/  BSYNC B1 ;  /* 0x0000000000017941 */ /* 0x000fea0003800000 */
.L_x_5036:
        /* <DEDUP_REMOVED lines=55> */
.L_x_5040:
[----:B------:R-:W-:Y:S05]  /*19b0*/  BSYNC B1 ;  /* 0x0000000000017941 */ /* 0x000fea0003800000 */
.L_x_5039:
        /* <DEDUP_REMOVED lines=26> */
.L_x_5032:
[----:B------:R-:W-:Y:S05]  /*1b60*/  BSYNC B0 ;  /* 0x0000000000007941 */ /* 0x000fea0003800000 */
.L_x_5031:
        /* <DEDUP_REMOVED lines=24> */
[----:B------:R-:W-:Y:S01]  /*1cf0*/  UMOV UR4, 0xfffffff0 ;  /* 0xfffffff000047882 */ /* 0x000fe20000000000 */
[----:B------:R-:W-:Y:S01]  /*1d00*/  LOP3.LUT R8, RZ, UR38, RZ, 0x33, !PT ;  /* 0x00000026ff087c12 */ /* 0x000fe2000f8e33ff */
[----:B------:R-:W-:Y:S01]  /*1d10*/  UIMAD UR4, UR42, UR4, -0x11 ;  /* 0xffffffef2a0474a4 */ /* 0x000fe2000f8e0204 */
[----:B0-----:R-:W-:Y:S01]  /*1d20*/  LOP3.LUT R9, RZ, UR43, RZ, 0x33, !PT ;  /* 0x0000002bff097c12 */ /* 0x001fe2000f8e33ff */
        /* <DEDUP_REMOVED lines=10> */
[----:B-1----:R-:W-:-:S04]  /*1dd0*/  FADD.FTZ R8, R35, 9.9999999747524270788e-07 ;  /* 0x358637bd23087421 */ /* 0x002fc80000010000 */
[----:B------:R0:W1:Y:S08]  /*1de0*/  MUFU.RCP R37, R8 ;  /* 0x0000000800257308 */ /* 0x0000700000001000 */
[----:B------:R-:W-:Y:S05]  /*1df0*/  @!P0 BRA `(.L_x_5044) ;  /* 0x000000b000008947 */ /* 0x000fea0003800000 */
[----:B0-----:R-:W-:Y:S01]  /*1e00*/  MOV R8, R10 ;  /* 0x0000000a00087202 */ /* 0x001fe20000000f00 */
[----:B------:R-:W-:Y:S01]  /*1e10*/  IMAD.MOV.U32 R9, RZ, RZ, R0 ;  /* 0x000000ffff097224 */ /* 0x000fe200078e0000 */
[----:B------:R-:W-:-:S05]  /*1e20*/  LEA R10, R0, 0x20, 0x2 ;  /* 0x00000020000a7811 */ /* 0x000fca00078e10ff */
.L_x_5045:
        /* <DEDUP_REMOVED lines=8> */
.L_x_5044:
[----:B------:R-:W-:Y:S05]  /*1eb0*/  BSYNC B1 ;  /* 0x0000000000017941 */ /* 0x000fea0003800000 */
.L_x_5043:
[----:B------:R-:W-:Y:S05]  /*1ec0*/  @!P2 BRA `(.L_x_5042) ;  /* 0x000006d00000a947 */ /* 0x000fea0003800000 */
[C---:B0-----:R-:W-:Y:S01]  /*1ed0*/  IADD3 R8, -R9.reuse, UR40, RZ ;  /* 0x0000002809087c10 */ /* 0x041fe2000fffe1ff */
        /* <DEDUP_REMOVED lines=9> */
.L_x_5048:
        /* <DEDUP_REMOVED lines=52> */
.L_x_5047:
[----:B------:R-:W-:Y:S05]  /*22b0*/  BSYNC B1 ;  /* 0x0000000000017941 */ /* 0x000fea0003800000 */
.L_x_5046:
        /* <DEDUP_REMOVED lines=31> */
.L_x_5050:
[----:B------:R-:W-:Y:S05]  /*24b0*/  BSYNC B1 ;  /* 0x0000000000017941 */ /* 0x000fea0003800000 */
.L_x_5049:
[----:B------:R-:W-:-:S13]  /*24c0*/  ISETP.LT.OR P0, PT, R9, UR40, P0 ;  /* 0x0000002809007c0c */ /* 0x000fda0008701670 */
        /* <DEDUP_REMOVED lines=13> */
.L_x_5042:
[----:B------:R-:W-:Y:S05]  /*25a0*/  BSYNC B0 ;  /* 0x0000000000007941 */ /* 0x000fea0003800000 */
.L_x_5041:
[----:B------:R-:W-:Y:S01]  /*25b0*/  BAR.SYNC.DEFER_BLOCKING 0x0 ;  /* 0x0000000000007b1d */ /* 0x000fe20000010000 */
[----:B------:R-:W-:-:S05]  /*25c0*/  ISETP.NE.AND P0, PT, R0, RZ, PT ;  /* 0x000000ff0000720c */ /* 0x000fca0003f05270 */
[----:B------:R-:W-:Y:S08]  /*25d0*/  BSSY B0, `(.L_x_5051) ;  /* 0x000001a000007945 */ /* 0x000ff00003800000 */
        /* <DEDUP_REMOVED lines=19> */
[----:B0-----:R-:W-:Y:S01]  /*2710*/  MOV R8, UR6 ;  /* 0x0000000600087c02 */ /* 0x001fe20008000f00 */
[----:B------:R-:W-:Y:S02]  /*2720*/  IMAD.U32 R10, RZ, RZ, UR4 ;  /* 0x00000004ff0a7e24 */ /* 0x000fe4000f8e00ff */
[----:B------:R-:W-:-:S02]  /*2730*/  IMAD.U32 R9, RZ, RZ, UR7 ;  /* 0x00000007ff097e24 */ /* 0x000fc4000f8e00ff */
[----:B------:R-:W-:-:S03]  /*2740*/  MOV R11, UR5 ;  /* 0x00000005000b7c02 */ /* 0x000fc60008000f00 */
[----:B------:R0:W-:Y:S04]  /*2750*/  STG.E [R8.64], R7 ;  /* 0x0000000708007986 */ /* 0x0001e8000c101924 */
[----:B-1----:R0:W-:Y:S02]  /*2760*/  STG.E [R10.64], R35 ;  /* 0x000000230a007986 */ /* 0x0021e4000c101924 */
.L_x_5052:
[----:B------:R-:W-:Y:S05]  /*2770*/  BSYNC B0 ;  /* 0x0000000000007941 */ /* 0x000fea0003800000 */
.L_x_5051:
        /* <DEDUP_REMOVED lines=22> */
[----:B------:R-:W-:Y:S01]  /*28e0*/  IMAD.HI.U32 R12, R11, R19, R10 ;  /* 0x000000130b0c7227 */ /* 0x000fe200078e000a */
[----:B------:R-:W-:-:S03]  /*28f0*/  IADD3 R10, R4, -c[0x0][0x1dc], RZ ;  /* 0x80007700040a7a10 */ /* 0x000fc60007ffe0ff */
[----:B------:R-:W-:Y:S02]  /*2900*/  IMAD.MOV.U32 R11, RZ, RZ, R7 ;  /* 0x000000ffff0b7224 */ /* 0x000fe400078e0007 */
.L_x_5056:
        /* <DEDUP_REMOVED lines=33> */
.L_x_5054:
[----:B------:R-:W-:Y:S05]  /*2b20*/  BSYNC B6 ;  /* 0x0000000000067941 */ /* 0x000fea0003800000 */
.L_x_5053:
[----:B------:R-:W-:Y:S05]  /*2b30*/  BRA.DIV ~URZ, `(.L_x_5057) ;  /* 0x000020327f007947 */ /* 0x000fea000b800000 */
[----:B------:R-:W-:-:S04]  /*2b40*/  IMAD.MOV.U32 R4, RZ, RZ, RZ ;  /* 0x000000ffff047224 */ /* 0x000fc800078e00ff */
.L_x_5069:
[----:B------:R-:W-:Y:S01]  /*2b50*/  FADD.FTZ R16, RZ, R4 ;  /* 0x00000004ff107221 */ /* 0x000fe20000010000 */
[----:B------:R-:W-:Y:S05]  /*2b60*/  BRA.DIV ~URZ, `(.L_x_5058) ;  /* 0x000020827f007947 */ /* 0x000fea000b800000 */
[----:B------:R-:W2:Y:S01]  /*2b70*/  SHFL.BFLY PT, R4, R16, 0x2, 0x1f ;  /* 0x0c401f0010047f89 */ /* 0x000ea200000e0000 */
        /* <DEDUP_REMOVED lines=13> */
[----:B-1----:R-:W-:Y:S01]  /*2c50*/  MOV R35, RZ ;  /* 0x000000ff00237202 */ /* 0x002fe20000000f00 */
[----:B--2---:R-:W-:-:S02]  /*2c60*/  FADD.FTZ R4, R16, R4 ;  /* 0x0000000410047221 */ /* 0x004fc40000010000 */
[----:B------:R-:W-:-:S03]  /*2c70*/  CS2R R16, SRZ ;  /* 0x0000000000107805 */ /* 0x000fc6000001ff00 */
[----:B------:R-:W0:Y:S02]  /*2c80*/  SHFL.BFLY PT, R33, R4, 0x1, 0x1f ;  /* 0x0c201f0004217f89 */ /* 0x000e2400000e0000 */
[----:B0-----:R-:W-:Y:S02]  /*2c90*/  FADD.FTZ R33, R4, R33 ;  /* 0x0000002104217221 */ /* 0x001fe40000010000 */
[----:B------:R-:W-:Y:S02]  /*2ca0*/  CS2R R4, SRZ ;  /* 0x0000000000047805 */ /* 0x000fe4000001ff00 */
.L_x_5070:
        /* <DEDUP_REMOVED lines=43> */
.L_x_5060:
[----:B------:R-:W-:Y:S05]  /*2f60*/  BSYNC B0 ;  /* 0x0000000000007941 */ /* 0x000fea0003800000 */
.L_x_5059:
[----:B------:R-:W-:Y:S01]  /*2f70*/  BAR.SYNC.DEFER_BLOCKING 0x0 ;  /* 0x0000000000007b1d */ /* 0x000fe20000010000 */
[----:B------:R-:W-:-:S02]  /*2f80*/  ISETP.GT.OR P1, PT, R0, 0x3f, P0 ;  /* 0x0000003f0000780c */ /* 0x000fc40000724670 */
[----:B------:R-:W-:-:S03]  /*2f90*/  LOP3.LUT R44, R0, 0xffffffe0, RZ, 0xc0, !PT ;  /* 0xffffffe0002c7812 */ /* 0x000fc600078ec0ff */
        /* <DEDUP_REMOVED lines=64> */
[----:B0-----:R-:W-:-:S02]  /*33a0*/  FADD.FTZ R11, R11, R34 ;  /* 0x000000220b0b7221 */ /* 0x001fc40000010000 */
.L_x_5062:
[----:B------:R-:W-:Y:S05]  /*33b0*/  BSYNC B0 ;  /* 0x0000000000007941 */ /* 0x000fea0003800000 */
.L_x_5061:
[----:B------:R-:W-:Y:S01]  /*33c0*/  BAR.SYNC.DEFER_BLOCKING 0x0 ;  /* 0x0000000000007b1d */ /* 0x000fe20000010000 */
[----:B------:R-:W-:-:S02]  /*33d0*/  ISETP.NE.OR P1, PT, R44, 0x20, P0 ;  /* 0x000000202c00780c */ /* 0x000fc40000725670 */
[----:B------:R-:W-:-:S03]  /*33e0*/  IADD3 R36, R0, 0x1f, RZ ;  /* 0x0000001f00247810 */ /* 0x000fc60007ffe0ff */
[----:B------:R-:W-:Y:S08]  /*33f0*/  BSSY B0, `(.L_x_5063) ;  /* 0x0000023000007945 */ /* 0x000ff00003800000 */
        /* <DEDUP_REMOVED lines=34> */
.L_x_5064:
[----:B------:R-:W-:Y:S05]  /*3620*/  BSYNC B0 ;  /* 0x0000000000007941 */ /* 0x000fea0003800000 */
.L_x_5063:
        /* <DEDUP_REMOVED lines=65> */
[----:B------:R-:W-:Y:S02]  /*3a40*/  FADD.FTZ R15, R15, R36 ;  /* 0x000000240f0f7221 */ /* 0x000fe40000010000 */
[----:B------:R-:W-:Y:S02]  /*3a50*/  FADD.FTZ R10, R10, R41 ;  /* 0x000000290a0a7221 */ /* 0x000fe40000010000 */
[----:B------:R-:W-:Y:S02]  /*3a60*/  FADD.FTZ R13, R13, R38 ;  /* 0x000000260d0d7221 */ /* 0x000fe40000010000 */
.L_x_5066:
[----:B------:R-:W-:Y:S05]  /*3a70*/  BSYNC B0 ;  /* 0x0000000000007941 */ /* 0x000fea0003800000 */
.L_x_5065:
[----:B------:R-:W-:Y:S06]  /*3a80*/  BAR.SYNC.DEFER_BLOCKING 0x0 ;  /* 0x0000000000007b1d */ /* 0x000fec0000010000 */
[----:B------:R-:W-:Y:S05]  /*3a90*/  @P2 EXIT ;  /* 0x000000000000294d */ /* 0x000fea0003800000 */
[----:B------:R-:W-:Y:S02]  /*3aa0*/  ULDC UR4, c[0x0][0xc] ;  /* 0x0000030000047ab9 */ /* 0x000fe40000000800 */
[----:B------:R-:W-:-:S02]  /*3ab0*/  ULDC UR5, c[0x0][0x14] ;  /* 0x0000050000057ab9 */ /* 0x000fc40000000800 */
[----:B------:R-:W-:Y:S02]  /*3ac0*/  UIMAD UR4, UR41, UR4, URZ ;  /* 0x00000004290472a4 */ /* 0x000fe4000f8e023f */
[----:B------:R-:W-:-:S04]  /*3ad0*/  UIMAD UR5, UR5, 0x78, URZ ;  /* 0x00000078050578a4 */ /* 0x000fc8000f8e023f */
[----:B------:R-:W-:Y:S02]  /*3ae0*/  UIMAD UR4, UR4, UR5, URZ ;  /* 0x00000005040472a4 */ /* 0x000fe4000f8e023f */
[----:B------:R-:W-:Y:S01]  /*3af0*/  UIMAD UR5, UR45, UR5, URZ ;  /* 0x000000052d0572a4 */ /* 0x000fe2000f8e023f */
[----:B------:R-:W-:Y:S11]  /*3b00*/  @P0 EXIT ;  /* 0x000000000000094d */ /* 0x000ff60003800000 */
[----:B------:R-:W-:Y:S01]  /*3b10*/  SHF.R.S32.HI R0, RZ, 0x1f, R3 ;  /* 0x0000001fff007819 */ /* 0x000fe20000011403 */
[----:B------:R-:W-:Y:S02]  /*3b20*/  UIMAD UR6, UR42, 0x78, URZ ;  /* 0x000000782a0678a4 */ /* 0x000fe4000f8e023f */
[----:B------:R-:W-:Y:S01]  /*3b30*/  USHF.R.S32.HI UR8, URZ, 0x1f, UR5 ;  /* 0x0000001f3f087899 */ /* 0x000fe20008011405 */
[----:B------:R-:W-:Y:S01]  /*3b40*/  LEA.HI R0, R0, R3, RZ, 0x3 ;  /* 0x0000000300007211 */ /* 0x000fe200078f18ff */
[----:B------:R-:W-:Y:S02]  /*3b50*/  USHF.R.S32.HI UR7, URZ, 0x1f, UR6 ;  /* 0x0000001f3f077899 */ /* 0x000fe40008011406 */
[----:B------:R-:W-:Y:S01]  /*3b60*/  USHF.R.S32.HI UR9, URZ, 0x1f, UR4 ;  /* 0x0000001f3f097899 */ /* 0x000fe20008011404 */
[----:B------:R-:W-:Y:S01]  /*3b70*/  SHF.R.S32.HI R0, RZ, 0x3, R0 ;  /* 0x00000003ff007819 */ /* 0x000fe20000011400 */
[----:B------:R-:W-:-:S03]  /*3b80*/  UIADD3 UR6, UP0, UP1, UR4, UR5, UR6 ;  /* 0x0000000504067290 */ /* 0x000fc6000f91e006 */
[C---:B------:R-:W-:Y:S01]  /*3b90*/  IADD3 R34, R0.reuse, 0x4, RZ ;  /* 0x0000000400227810 */ /* 0x040fe20007ffe0ff */
[----:B------:R-:W-:Y:S01]  /*3ba0*/  UIADD3.X UR7, UR9, UR8, UR7, UP0, UP1 ;  /* 0x0000000809077290 */ /* 0x000fe200087e2407 */
[C---:B------:R-:W-:Y:S02]  /*3bb0*/  IADD3 R37, R0.reuse, 0xc, RZ ;  /* 0x0000000c00257810 */ /* 0x040fe40007ffe0ff */
[----:B------:R-:W-:Y:S02]  /*3bc0*/  IADD3 R3, P0, R0, UR6, RZ ;  /* 0x0000000600037c10 */ /* 0x000fe4000ff1e0ff */
[----:B0-----:R-:W-:Y:S02]  /*3bd0*/  IADD3 R35, P1, R34, UR6, RZ ;  /* 0x0000000622237c10 */ /* 0x001fe4000ff3e0ff */
[----:B------:R-:W-:Y:S02]  /*3be0*/  LEA.HI.X.SX32 R36, R0, UR7, 0x1, P0 ;  /* 0x0000000700247c11 */ /* 0x000fe400080f0eff */
[----:B------:R-:W-:-:S02]  /*3bf0*/  LEA R2, P0, R3, c[0x0][0x170], 0x2 ;  /* 0x00005c0003027a11 */ /* 0x000fc400078010ff */
[----:B------:R-:W-:Y:S02]  /*3c00*/  LEA.HI.X.SX32 R38, R34, UR7, 0x1, P1 ;  /* 0x0000000722267c11 */ /* 0x000fe400088f0eff */
[----:B------:R-:W-:Y:S02]  /*3c10*/  LEA.HI.X R3, R3, c[0x0][0x174], R36, 0x2, P0 ;  /* 0x00005d0003037a11 */ /* 0x000fe400000f1424 */
[C---:B------:R-:W-:Y:S02]  /*3c20*/  LEA R34, P0, R35.reuse, c[0x0][0x170], 0x2 ;  /* 0x00005c0023227a11 */ /* 0x040fe400078010ff */
[----:B------:R-:W-:Y:S01]  /*3c30*/  IADD3 R36, R0, 0x8, RZ ;  /* 0x0000000800247810 */ /* 0x000fe20007ffe0ff */
[----:B------:R0:W-:Y:S01]  /*3c40*/  STG.E [R2.64], R33 ;  /* 0x0000002102007986 */ /* 0x0001e2000c101924 */
[----:B------:R-:W-:Y:S02]  /*3c50*/  LEA.HI.X R35, R35, c[0x0][0x174], R38, 0x2, P0 ;  /* 0x00005d0023237a11 */ /* 0x000fe400000f1426 */
[----:B------:R-:W-:-:S02]  /*3c60*/  IADD3 R41, P0, R36, UR6, RZ ;  /* 0x0000000624297c10 */ /* 0x000fc4000ff1e0ff */
[----:B------:R-:W-:Y:S01]  /*3c70*/  IADD3 R39, P1, R37, UR6, RZ ;  /* 0x0000000625277c10 */ /* 0x000fe2000ff3e0ff */
[----:B------:R1:W-:Y:S01]  /*3c80*/  STG.E [R34.64], R32 ;  /* 0x0000002022007986 */ /* 0x0003e2000c101924 */
[----:B------:R-:W-:Y:S02]  /*3c90*/  LEA.HI.X.SX32 R44, R36, UR7, 0x1, P0 ;  /* 0x00000007242c7c11 */ /* 0x000fe400080f0eff */
[----:B------:R-:W-:Y:S02]  /*3ca0*/  LEA R36, P0, R41, c[0x0][0x170], 0x2 ;  /* 0x00005c0029247a11 */ /* 0x000fe400078010ff */
[----:B------:R-:W-:Y:S02]  /*3cb0*/  LEA.HI.X.SX32 R42, R37, UR7, 0x1, P1 ;  /* 0x00000007252a7c11 */ /* 0x000fe400088f0eff */
[----:B------:R-:W-:Y:S02]  /*3cc0*/  IADD3 R40, R0, 0x10, RZ ;  /* 0x0000001000287810 */ /* 0x000fe40007ffe0ff */
[----:B------:R-:W-:-:S02]  /*3cd0*/  LEA R38, P1, R39, c[0x0][0x170], 0x2 ;  /* 0x00005c0027267a11 */ /* 0x000fc400078210ff */
[----:B------:R-:W-:Y:S02]  /*3ce0*/  LEA.HI.X R37, R41, c[0x0][0x174], R44, 0x2, P0 ;  /* 0x00005d0029257a11 */ /* 0x000fe400000f142c */
[----:B------:R-:W-:Y:S02]  /*3cf0*/  IADD3 R41, P0, R40, UR6, RZ ;  /* 0x0000000628297c10 */ /* 0x000fe4000ff1e0ff */
[----:B------:R-:W-:Y:S01]  /*3d00*/  LEA.HI.X R39, R39, c[0x0][0x174], R42, 0x2, P1 ;  /* 0x00005d0027277a11 */ /* 0x000fe200008f142a */
[----:B------:R-:W-:Y:S01]  /*3d10*/  STG.E [R36.64], R31 ;  /* 0x0000001f24007986 */ /* 0x000fe2000c101924 */
[C---:B------:R-:W-:Y:S02]  /*3d20*/  IADD3 R42, R0.reuse, 0x14, RZ ;  /* 0x00000014002a7810 */ /* 0x040fe40007ffe0ff */
[----:B0-----:R-:W-:Y:S01]  /*3d30*/  IADD3 R2, R0, 0x18, RZ ;  /* 0x0000001800027810 */ /* 0x001fe20007ffe0ff */
[----:B------:R0:W-:Y:S01]  /*3d40*/  STG.E [R38.64], R29 ;  /* 0x0000001d26007986 */ /* 0x0001e2000c101924 */
[----:B------:R-:W-:-:S02]  /*3d50*/  LEA.HI.X.SX32 R44, R40, UR7, 0x1, P0 ;  /* 0x00000007282c7c11 */ /* 0x000fc400080f0eff */
[C---:B------:R-:W-:Y:S02]  /*3d60*/  LEA R40, P0, R41.reuse, c[0x0][0x170], 0x2 ;  /* 0x00005c0029287a11 */ /* 0x040fe400078010ff */
[----:B------:R-:W-:Y:S02]  /*3d70*/  IADD3 R33, P1, R42, UR6, RZ ;  /* 0x000000062a217c10 */ /* 0x000fe4000ff3e0ff */
[----:B------:R-:W-:Y:S02]  /*3d80*/  IADD3 R3, P2, R2, UR6, RZ ;  /* 0x0000000602037c10 */ /* 0x000fe4000ff5e0ff */
[----:B------:R-:W-:Y:S02]  /*3d90*/  LEA.HI.X R41, R41, c[0x0][0x174], R44, 0x2, P0 ;  /* 0x00005d0029297a11 */ /* 0x000fe400000f142c */
[----:B------:R-:W-:Y:S02]  /*3da0*/  LEA.HI.X.SX32 R44, R42, UR7, 0x1, P1 ;  /* 0x000000072a2c7c11 */ /* 0x000fe400088f0eff */
[----:B------:R-:W-:Y:S01]  /*3db0*/  LEA R42, P0, R33, c[0x0][0x170], 0x2 ;  /* 0x00005c00212a7a11 */ /* 0x000fe200078010ff */
[----:B------:R2:W-:Y:S01]  /*3dc0*/  STG.E [R40.64], R30 ;  /* 0x0000001e28007986 */ /* 0x0005e2000c101924 */
[----:B------:R-:W-:-:S02]  /*3dd0*/  LEA.HI.X.SX32 R2, R2, UR7, 0x1, P2 ;  /* 0x0000000702027c11 */ /* 0x000fc400090f0eff */
[----:B-1----:R-:W-:Y:S02]  /*3de0*/  LEA R32, P1, R3, c[0x0][0x170], 0x2 ;  /* 0x00005c0003207a11 */ /* 0x002fe400078210ff */
[----:B------:R-:W-:Y:S02]  /*3df0*/  LEA.HI.X R43, R33, c[0x0][0x174], R44, 0x2, P0 ;  /* 0x00005d00212b7a11 */ /* 0x000fe400000f142c */
[----:B------:R-:W-:Y:S02]  /*3e00*/  LEA.HI.X R33, R3, c[0x0][0x174], R2, 0x2, P1 ;  /* 0x00005d0003217a11 */ /* 0x000fe400008f1402 */
[C---:B------:R-:W-:Y:S01]  /*3e10*/  IADD3 R2, R0.reuse, 0x1c, RZ ;  /* 0x0000001c00027810 */ /* 0x040fe20007ffe0ff */
[----:B------:R1:W-:Y:S01]  /*3e20*/  STG.E [R42.64], R28 ;  /* 0x0000001c2a007986 */ /* 0x0003e2000c101924 */
[C---:B------:R-:W-:Y:S02]  /*3e30*/  IADD3 R34, R0.reuse, 0x24, RZ ;  /* 0x0000002400227810 */ /* 0x040fe40007ffe0ff */
[----:B------:R-:W-:Y:S01]  /*3e40*/  IADD3 R3, R0, 0x20, RZ ;  /* 0x0000002000037810 */ /* 0x000fe20007ffe0ff */
[----:B------:R3:W-:Y:S01]  /*3e50*/  STG.E [R32.64], R25 ;  /* 0x0000001920007986 */ /* 0x0007e2000c101924 */
[----:B------:R-:W-:-:S02]  /*3e60*/  IADD3 R45, P0, R2, UR6, RZ ;  /* 0x00000006022d7c10 */ /* 0x000fc4000ff1e0ff */
[----:B------:R-:W-:Y:S02]  /*3e70*/  IADD3 R35, P2, R34, UR6, RZ ;  /* 0x0000000622237c10 */ /* 0x000fe4000ff5e0ff */
[----:B------:R-:W-:Y:S02]  /*3e80*/  IADD3 R47, P1, R3, UR6, RZ ;  /* 0x00000006032f7c10 */ /* 0x000fe4000ff3e0ff */
[----:B------:R-:W-:Y:S02]  /*3e90*/  LEA.HI.X.SX32 R50, R2, UR7, 0x1, P0 ;  /* 0x0000000702327c11 */ /* 0x000fe400080f0eff */
[----:B------:R-:W-:Y:S02]  /*3ea0*/  LEA.HI.X.SX32 R34, R34, UR7, 0x1, P2 ;  /* 0x0000000722227c11 */ /* 0x000fe400090f0eff */
[----:B------:R-:W-:Y:S02]  /*3eb0*/  LEA R44, P0, R45, c[0x0][0x170], 0x2 ;  /* 0x00005c002d2c7a11 */ /* 0x000fe400078010ff */
[----:B------:R-:W-:-:S02]  /*3ec0*/  LEA R2, P2, R35, c[0x0][0x170], 0x2 ;  /* 0x00005c0023027a11 */ /* 0x000fc400078410ff */
[----:B0-----:R-:W-:Y:S02]  /*3ed0*/  IADD3 R29, R0, 0x28, RZ ;  /* 0x00000028001d7810 */ /* 0x001fe40007ffe0ff */
[----:B------:R-:W-:Y:S02]  /*3ee0*/  LEA.HI.X.SX32 R48, R3, UR7, 0x1, P1 ;  /* 0x0000000703307c11 */ /* 0x000fe400088f0eff */
[----:B------:R-:W-:Y:S02]  /*3ef0*/  LEA.HI.X R45, R45, c[0x0][0x174], R50, 0x2, P0 ;  /* 0x00005d002d2d7a11 */ /* 0x000fe400000f1432 */
[----:B------:R-:W-:Y:S02]  /*3f00*/  LEA.HI.X R3, R35, c[0x0][0x174], R34, 0x2, P2 ;  /* 0x00005d0023037a11 */ /* 0x000fe400010f1422 */
[----:B------:R-:W-:Y:S01]  /*3f10*/  IADD3 R35, P0, R29, UR6, RZ ;  /* 0x000000061d237c10 */ /* 0x000fe2000ff1e0ff */
[----:B------:R0:W-:Y:S01]  /*3f20*/  STG.E [R44.64], R26 ;  /* 0x0000001a2c007986 */ /* 0x0001e2000c101924 */
[----:B------:R-:W-:-:S02]  /*3f30*/  LEA R46, P1, R47, c[0x0][0x170], 0x2 ;  /* 0x00005c002f2e7a11 */ /* 0x000fc400078210ff */
[C---:B--2---:R-:W-:Y:S02]  /*3f40*/  IADD3 R30, R0.reuse, 0x2c, RZ ;  /* 0x0000002c001e7810 */ /* 0x044fe40007ffe0ff */
[----:B------:R-:W-:Y:S02]  /*3f50*/  IADD3 R31, R0, 0x30, RZ ;  /* 0x00000030001f7810 */ /* 0x000fe40007ffe0ff */
[----:B------:R-:W-:Y:S02]  /*3f60*/  LEA.HI.X.SX32 R38, R29, UR7, 0x1, P0 ;  /* 0x000000071d267c11 */ /* 0x000fe400080f0eff */
        /* <DEDUP_REMOVED lines=9> */
[----:B------:R-:W-:Y:S01]  /*4000*/  STG.E [R36.64], R23 ;  /* 0x0000001724007986 */ /* 0x000fe2000c101924 */
[----:B------:R-:W-:Y:S02]  /*4010*/  LEA R38, P0, R34, c[0x0][0x170], 0x2 ;  /* 0x00005c0022267a11 */ /* 0x000fe400078010ff */
[----:B------:R-:W-:Y:S02]  /*4020*/  LEA R40, P1, R29, c[0x0][0x170], 0x2 ;  /* 0x00005c001d287a11 */ /* 0x000fe400078210ff */
[----:B-1----:R-:W-:-:S02]  /*4030*/  IADD3 R28, R0, 0x34, RZ ;  /* 0x00000034001c7810 */ /* 0x002fc40007ffe0ff */
[----:B------:R-:W-:Y:S02]  /*4040*/  LEA.HI.X R39, R34, c[0x0][0x174], R35, 0x2, P0 ;  /* 0x00005d0022277a11 */ /* 0x000fe400000f1423 */
[----:B------:R-:W-:Y:S02]  /*4050*/  LEA.HI.X R41, R29, c[0x0][0x174], R30, 0x2, P1 ;  /* 0x00005d001d297a11 */ /* 0x000fe400008f141e */
[----:B------:R-:W-:Y:S01]  /*4060*/  IADD3 R29, R0, 0x38, RZ ;  /* 0x00000038001d7810 */ /* 0x000fe20007ffe0ff */
[----:B------:R1:W-:Y:S01]  /*4070*/  STG.E [R38.64], R22 ;  /* 0x0000001626007986 */ /* 0x0003e2000c101924 */
[----:B------:R-:W-:Y:S02]  /*4080*/  IADD3 R43, P0, R28, UR6, RZ ;  /* 0x000000061c2b7c10 */ /* 0x000fe4000ff1e0ff */
[----:B------:R-:W-:Y:S01]  /*4090*/  IADD3 R30, R0, 0x3c, RZ ;  /* 0x0000003c001e7810 */ /* 0x000fe20007ffe0ff */
[----:B------:R5:W-:Y:S01]  /*40a0*/  STG.E [R40.64], R21 ;  /* 0x0000001528007986 */ /* 0x000be2000c101924 */
[----:B------:R-:W-:-:S02]  /*40b0*/  IADD3 R35, P1, R29, UR6, RZ ;  /* 0x000000061d237c10 */ /* 0x000fc4000ff3e0ff */
[----:B------:R-:W-:Y:S02]  /*40c0*/  LEA.HI.X.SX32 R48, R28, UR7, 0x1, P0 ;  /* 0x000000071c307c11 */ /* 0x000fe400080f0eff */
[----:B------:R-:W-:Y:S02]  /*40d0*/  IADD3 R31, P2, R30, UR6, RZ ;  /* 0x000000061e1f7c10 */ /* 0x000fe4000ff5e0ff */
[----:B---3--:R-:W-:Y:S02]  /*40e0*/  LEA R32, P0, R43, c[0x0][0x170], 0x2 ;  /* 0x00005c002b207a11 */ /* 0x008fe400078010ff */
[----:B------:R-:W-:Y:S02]  /*40f0*/  IADD3 R25, R0, 0x40, RZ ;  /* 0x0000004000197810 */ /* 0x000fe40007ffe0ff */
[----:B------:R-:W-:Y:S02]  /*4100*/  LEA.HI.X.SX32 R42, R29, UR7, 0x1, P1 ;  /* 0x000000071d2a7c11 */ /* 0x000fe400088f0eff */
[----:B------:R-:W-:-:S02]  /*4110*/  LEA.HI.X.SX32 R28, R30, UR7, 0x1, P2 ;  /* 0x000000071e1c7c11 */ /* 0x000fc400090f0eff */
[----:B------:R-:W-:Y:S02]  /*4120*/  LEA R34, P1, R35, c[0x0][0x170], 0x2 ;  /* 0x00005c0023227a11 */ /* 0x000fe400078210ff */
[----:B------:R-:W-:Y:S02]  /*4130*/  LEA.HI.X R33, R43, c[0x0][0x174], R48, 0x2, P0 ;  /* 0x00005d002b217a11 */ /* 0x000fe400000f1430 */
[----:B------:R-:W-:Y:S02]  /*4140*/  LEA R30, P2, R31, c[0x0][0x170], 0x2 ;  /* 0x00005c001f1e7a11 */ /* 0x000fe400078410ff */
[----:B------:R-:W-:Y:S01]  /*4150*/  IADD3 R29, P0, R25, UR6, RZ ;  /* 0x00000006191d7c10 */ /* 0x000fe2000ff1e0ff */
[----:B------:R3:W-:Y:S01]  /*4160*/  STG.E [R32.64], R20 ;  /* 0x0000001420007986 */ /* 0x0007e2000c101924 */
[C---:B0-----:R-:W-:Y:S02]  /*4170*/  IADD3 R26, R0.reuse, 0x44, RZ ;  /* 0x00000044001a7810 */ /* 0x041fe40007ffe0ff */
[----:B--2---:R-:W-:-:S02]  /*4180*/  IADD3 R27, R0, 0x48, RZ ;  /* 0x00000048001b7810 */ /* 0x004fc40007ffe0ff */
        /* <DEDUP_REMOVED lines=12> */
[----:B----4-:R-:W-:Y:S02]  /*4250*/  LEA R2, P1, R25, c[0x0][0x170], 0x2 ;  /* 0x00005c0019027a11 */ /* 0x010fe400078210ff */
[----:B------:R-:W-:Y:S02]  /*4260*/  LEA R26, P0, R43, c[0x0][0x170], 0x2 ;  /* 0x00005c002b1a7a11 */ /* 0x000fe400078010ff */
[----:B------:R-:W-:-:S02]  /*4270*/  LEA.HI.X R3, R25, c[0x0][0x174], R42, 0x2, P1 ;  /* 0x00005d0019037a11 */ /* 0x000fc400008f142a */
[C---:B------:R-:W-:Y:S02]  /*4280*/  IADD3 R25, R0.reuse, 0x50, RZ ;  /* 0x0000005000197810 */ /* 0x040fe40007ffe0ff */
[----:B------:R-:W-:Y:S02]  /*4290*/  LEA.HI.X R27, R43, c[0x0][0x174], R44, 0x2, P0 ;  /* 0x00005d002b1b7a11 */ /* 0x000fe400000f142c */
[C---:B------:R-:W-:Y:S02]  /*42a0*/  IADD3 R24, R0.reuse, 0x4c, RZ ;  /* 0x0000004c00187810 */ /* 0x040fe40007ffe0ff */
[C---:B------:R-:W-:Y:S01]  /*42b0*/  IADD3 R44, P1, R25.reuse, UR6, RZ ;  /* 0x00000006192c7c10 */ /* 0x040fe2000ff3e0ff */
[----:B------:R-:W-:Y:S01]  /*42c0*/  STG.E [R26.64], R5 ;  /* 0x000000051a007986 */ /* 0x000fe2000c101924 */
[----:B------:R-:W-:Y:S02]  /*42d0*/  IADD3 R43, R0, 0x58, RZ ;  /* 0x00000058002b7810 */ /* 0x000fe40007ffe0ff */
[----:B------:R-:W-:Y:S01]  /*42e0*/  IADD3 R46, P0, R24, UR6, RZ ;  /* 0x00000006182e7c10 */ /* 0x000fe2000ff1e0ff */
[----:B------:R-:W-:Y:S01]  /*42f0*/  STG.E [R2.64], R6 ;  /* 0x0000000602007986 */ /* 0x000fe2000c101924 */
[----:B------:R-:W-:-:S02]  /*4300*/  LEA.HI.X.SX32 R45, R25, UR7, 0x1, P1 ;  /* 0x00000007192d7c11 */ /* 0x000fc400088f0eff */
[----:B-1----:R-:W-:Y:S02]  /*4310*/  LEA R22, P1, R44, c[0x0][0x170], 0x2 ;  /* 0x00005c002c167a11 */ /* 0x002fe400078210ff */
[----:B------:R-:W-:Y:S02]  /*4320*/  IADD3 R42, R0, 0x54, RZ ;  /* 0x00000054002a7810 */ /* 0x000fe40007ffe0ff */
[----:B------:R-:W-:Y:S02]  /*4330*/  IADD3 R39, P3, R43, UR6, RZ ;  /* 0x000000062b277c10 */ /* 0x000fe4000ff7e0ff */
[----:B------:R-:W-:Y:S02]  /*4340*/  LEA.HI.X.SX32 R47, R24, UR7, 0x1, P0 ;  /* 0x00000007182f7c11 */ /* 0x000fe400080f0eff */
[----:B------:R-:W-:Y:S02]  /*4350*/  LEA R24, P0, R46, c[0x0][0x170], 0x2 ;  /* 0x00005c002e187a11 */ /* 0x000fe400078010ff */
[----:B------:R-:W-:-:S02]  /*4360*/  LEA.HI.X R23, R44, c[0x0][0x174], R45, 0x2, P1 ;  /* 0x00005d002c177a11 */ /* 0x000fc400008f142d */
[----:B------:R-:W-:Y:S02]  /*4370*/  IADD3 R37, P2, R42, UR6, RZ ;  /* 0x000000062a257c10 */ /* 0x000fe4000ff5e0ff */
[----:B-----5:R-:W-:Y:S02]  /*4380*/  LEA.HI.X.SX32 R40, R43, UR7, 0x1, P3 ;  /* 0x000000072b287c11 */ /* 0x020fe400098f0eff */
[----:B------:R-:W-:Y:S02]  /*4390*/  LEA R38, P1, R39, c[0x0][0x170], 0x2 ;  /* 0x00005c0027267a11 */ /* 0x000fe400078210ff */
[----:B------:R-:W-:Y:S02]  /*43a0*/  LEA.HI.X R25, R46, c[0x0][0x174], R47, 0x2, P0 ;  /* 0x00005d002e197a11 */ /* 0x000fe400000f142f */
[----:B------:R-:W-:Y:S02]  /*43b0*/  LEA.HI.X.SX32 R42, R42, UR7, 0x1, P2 ;  /* 0x000000072a2a7c11 */ /* 0x000fe400090f0eff */
[----:B------:R-:W-:Y:S01]  /*43c0*/  LEA R36, P0, R37, c[0x0][0x170], 0x2 ;  /* 0x00005c0025247a11 */ /* 0x000fe200078010ff */
[----:B------:R-:W-:Y:S01]  /*43d0*/  STG.E [R24.64], R7 ;  /* 0x0000000718007986 */ /* 0x000fe2000c101924 */
[----:B------:R-:W-:-:S02]  /*43e0*/  LEA.HI.X R39, R39, c[0x0][0x174], R40, 0x2, P1 ;  /* 0x00005d0027277a11 */ /* 0x000fc400008f1428 */
[C---:B------:R-:W-:Y:S01]  /*43f0*/  IADD3 R21, R0.reuse, 0x5c, RZ ;  /* 0x0000005c00157810 */ /* 0x040fe20007ffe0ff */
[----:B------:R-:W-:Y:S01]  /*4400*/  STG.E [R22.64], R8 ;  /* 0x0000000816007986 */ /* 0x000fe2000c101924 */
[----:B------:R-:W-:Y:S02]  /*4410*/  IADD3 R40, R0, 0x60, RZ ;  /* 0x0000006000287810 */ /* 0x000fe40007ffe0ff */
[----:B------:R-:W-:Y:S02]  /*4420*/  LEA.HI.X R37, R37, c[0x0][0x174], R42, 0x2, P0 ;  /* 0x00005d0025257a11 */ /* 0x000fe400000f142a */
[----:B------:R-:W-:Y:S02]  /*4430*/  IADD3 R44, P0, R21, UR6, RZ ;  /* 0x00000006152c7c10 */ /* 0x000fe4000ff1e0ff */
[----:B------:R-:W-:Y:S01]  /*4440*/  IADD3 R43, P1, R40, UR6, RZ ;  /* 0x00000006282b7c10 */ /* 0x000fe2000ff3e0ff */
[----:B------:R-:W-:Y:S01]  /*4450*/  STG.E [R36.64], R9 ;  /* 0x0000000924007986 */ /* 0x000fe2000c101924 */
[----:B------:R-:W-:-:S02]  /*4460*/  IADD3 R41, R0, 0x64, RZ ;  /* 0x0000006400297810 */ /* 0x000fc40007ffe0ff */
[----:B------:R-:W-:Y:S01]  /*4470*/  IADD3 R42, R0, 0x68, RZ ;  /* 0x00000068002a7810 */ /* 0x000fe20007ffe0ff */
[----:B------:R-:W-:Y:S01]  /*4480*/  STG.E [R38.64], R4 ;  /* 0x0000000426007986 */ /* 0x000fe2000c101924 */
[----:B------:R-:W-:Y:S02]  /*4490*/  LEA.HI.X.SX32 R21, R21, UR7, 0x1, P0 ;  /* 0x0000000715157c11 */ /* 0x000fe400080f0eff */
[----:B------:R-:W-:Y:S02]  /*44a0*/  LEA.HI.X.SX32 R40, R40, UR7, 0x1, P1 ;  /* 0x0000000728287c11 */ /* 0x000fe400088f0eff */
[----:B---3--:R-:W-:Y:S02]  /*44b0*/  LEA R20, P0, R44, c[0x0][0x170], 0x2 ;  /* 0x00005c002c147a11 */ /* 0x008fe400078010ff */
[----:B------:R-:W-:Y:S02]  /*44c0*/  LEA R32, P1, R43, c[0x0][0x170], 0x2 ;  /* 0x00005c002b207a11 */ /* 0x000fe400078210ff */
[----:B0-----:R-:W-:-:S02]  /*44d0*/  IADD3 R19, P2, R41, UR6, RZ ;  /* 0x0000000629137c10 */ /* 0x001fc4000ff5e0ff */
[----:B------:R-:W-:Y:S02]  /*44e0*/  IADD3 R35, P3, R42, UR6, RZ ;  /* 0x000000062a237c10 */ /* 0x000fe4000ff7e0ff */
[----:B------:R-:W-:Y:S02]  /*44f0*/  LEA.HI.X R21, R44, c[0x0][0x174], R21, 0x2, P0 ;  /* 0x00005d002c157a11 */ /* 0x000fe400000f1415 */
[----:B------:R-:W-:Y:S02]  /*4500*/  LEA.HI.X R33, R43, c[0x0][0x174], R40, 0x2, P1 ;  /* 0x00005d002b217a11 */ /* 0x000fe400008f1428 */
[----:B------:R-:W-:Y:S01]  /*4510*/  LEA.HI.X.SX32 R40, R41, UR7, 0x1, P2 ;  /* 0x0000000729287c11 */ /* 0x000fe200090f0eff */
[----:B------:R-:W-:Y:S01]  /*4520*/  STG.E [R20.64], R12 ;  /* 0x0000000c14007986 */ /* 0x000fe2000c101924 */
[----:B------:R-:W-:Y:S02]  /*4530*/  LEA.HI.X.SX32 R42, R42, UR7, 0x1, P3 ;  /* 0x000000072a2a7c11 */ /* 0x000fe400098f0eff */
[----:B--2---:R-:W-:Y:S01]  /*4540*/  LEA R18, P0, R19, c[0x0][0x170], 0x2 ;  /* 0x00005c0013127a11 */ /* 0x004fe200078010ff */
[----:B------:R-:W-:Y:S01]  /*4550*/  STG.E [R32.64], R11 ;  /* 0x0000000b20007986 */ /* 0x000fe2000c101924 */
[----:B------:R-:W-:-:S02]  /*4560*/  LEA R30, P1, R35, c[0x0][0x170], 0x2 ;  /* 0x00005c00231e7a11 */ /* 0x000fc400078210ff */
[----:B------:R-:W-:Y:S02]  /*4570*/  IADD3 R34, R0, 0x6c, RZ ;  /* 0x0000006c00227810 */ /* 0x000fe40007ffe0ff */
[----:B------:R-:W-:Y:S02]  /*4580*/  LEA.HI.X R19, R19, c[0x0][0x174], R40, 0x2, P0 ;  /* 0x00005d0013137a11 */ /* 0x000fe400000f1428 */
[----:B------:R-:W-:Y:S02]  /*4590*/  LEA.HI.X R31, R35, c[0x0][0x174], R42, 0x2, P1 ;  /* 0x00005d00231f7a11 */ /* 0x000fe400008f142a */
[----:B------:R-:W-:Y:S01]  /*45a0*/  IADD3 R35, P0, R34, UR6, RZ ;  /* 0x0000000622237c10 */ /* 0x000fe2000ff1e0ff */
[----:B------:R-:W-:Y:S01]  /*45b0*/  STG.E [R18.64], R10 ;  /* 0x0000000a12007986 */ /* 0x000fe2000c101924 */
[C---:B------:R-:W-:Y:S02]  /*45c0*/  IADD3 R40, R0.reuse, 0x70, RZ ;  /* 0x0000007000287810 */ /* 0x040fe40007ffe0ff */
[----:B------:R-:W-:Y:S01]  /*45d0*/  IADD3 R0, R0, 0x74, RZ ;  /* 0x0000007400007810 */ /* 0x000fe20007ffe0ff */
[----:B------:R-:W-:Y:S01]  /*45e0*/  STG.E [R30.64], R15 ;  /* 0x0000000f1e007986 */ /* 0x000fe2000c101924 */
[----:B------:R-:W-:-:S02]  /*45f0*/  LEA.HI.X.SX32 R44, R34, UR7, 0x1, P0 ;  /* 0x00000007222c7c11 */ /* 0x000fc400080f0eff */
[C---:B------:R-:W-:Y:S02]  /*4600*/  LEA R34, P0, R35.reuse, c[0x0][0x170], 0x2 ;  /* 0x00005c0023227a11 */ /* 0x040fe400078010ff */
[----:B------:R-:W-:Y:S02]  /*4610*/  IADD3 R41, P1, R40, UR6, RZ ;  /* 0x0000000628297c10 */ /* 0x000fe4000ff3e0ff */
[----:B------:R-:W-:Y:S02]  /*4620*/  IADD3 R42, P2, R0, UR6, RZ ;  /* 0x00000006002a7c10 */ /* 0x000fe4000ff5e0ff */
[----:B------:R-:W-:Y:S02]  /*4630*/  LEA.HI.X R35, R35, c[0x0][0x174], R44, 0x2, P0 ;  /* 0x00005d0023237a11 */ /* 0x000fe400000f142c */
[----:B------:R-:W-:Y:S02]  /*4640*/  LEA.HI.X.SX32 R44, R40, UR7, 0x1, P1 ;  /* 0x00000007282c7c11 */ /* 0x000fe400088f0eff */
[----:B------:R-:W-:Y:S01]  /*4650*/  LEA R40, P0, R41, c[0x0][0x170], 0x2 ;  /* 0x00005c0029287a11 */ /* 0x000fe200078010ff */
[----:B------:R-:W-:Y:S01]  /*4660*/  STG.E [R34.64], R14 ;  /* 0x0000000e22007986 */ /* 0x000fe2000c101924 */
[----:B------:R-:W-:-:S02]  /*4670*/  LEA.HI.X.SX32 R43, R0, UR7, 0x1, P2 ;  /* 0x00000007002b7c11 */ /* 0x000fc400090f0eff */
[C---:B------:R-:W-:Y:S02]  /*4680*/  LEA R28, P1, R42.reuse, c[0x0][0x170], 0x2 ;  /* 0x00005c002a1c7a11 */ /* 0x040fe400078210ff */
[----:B------:R-:W-:Y:S02]  /*4690*/  LEA.HI.X R41, R41, c[0x0][0x174], R44, 0x2, P0 ;  /* 0x00005d0029297a11 */ /* 0x000fe400000f142c */
[----:B------:R-:W-:-:S03]  /*46a0*/  LEA.HI.X R29, R42, c[0x0][0x174], R43, 0x2, P1 ;  /* 0x00005d002a1d7a11 */ /* 0x000fc600008f142b */
[----:B------:R-:W-:Y:S04]  /*46b0*/  STG.E [R40.64], R13 ;  /* 0x0000000d28007986 */ /* 0x000fe8000c101924 */
[----:B------:R-:W-:Y:S01]  /*46c0*/  STG.E [R28.64], R16 ;  /* 0x000000101c007986 */ /* 0x000fe2000c101924 */
[----:B------:R-:W-:Y:S05]  /*46d0*/  EXIT ;  /* 0x000000000000794d */ /* 0x000fea0003800000 */
.L_x_5027:
        /* <DEDUP_REMOVED lines=19> */
.L_x_5055:
[----:B------:R-:W-:Y:S01]  /*4810*/  MOV R0, 0x0 ;  /* 0x0000000000007802 */ /* 0x000fe20000000f00 */
[----:B------:R-:W-:Y:S01]  /*4820*/  HFMA2.MMA R13, -RZ, RZ, 0, 0 ;  /* 0x00000000ff0d7435 */ /* 0x000fe200000001ff */
[----:B------:R-:W-:Y:S01]  /*4830*/  IMAD.MOV.U32 R4, RZ, RZ, c[0x4][0x178] ;  /* 0x01005e00ff047624 */ /* 0x000fe200078e00ff */
[----:B------:R-:W-:Y:S01]  /*4840*/  MOV R6, c[0x4][0x180] ;  /* 0x0100600000067a02 */ /* 0x000fe20000000f00 */
[----:B------:R0:W2:Y:S01]  /*4850*/  LDC.64 R2, c[0x4][R0] ;  /* 0x0100000000027b82 */ /* 0x0000a20000000a00 */
        /* <DEDUP_REMOVED lines=15> */
.L_x_5029:
[----:B------:R-:W-:Y:S01]  /*4950*/  IMAD.MOV.U32 R16, RZ, RZ, -0x800001 ;  /* 0xff7fffffff107424 */ /* 0x000fe200078e00ff */
[----:B------:R-:W-:Y:S01]  /*4960*/  MOV R36, 0x1f ;  /* 0x0000001f00247802 */ /* 0x000fe20000000f00 */
[----:B------:R-:W-:Y:S01]  /*4970*/  IMAD.MOV.U32 R37, RZ, RZ, 0x10 ;  /* 0x00000010ff257424 */ /* 0x000fe200078e00ff */
[----:B------:R-:W-:Y:S01]  /*4980*/  MOV R34, 0x49b0 ;  /* 0x000049b000227802 */ /* 0x000fe20000000f00 */
[----:B------:R-:W-:Y:S02]  /*4990*/  IMAD.MOV.U32 R39, RZ, RZ, -0x1 ;  /* 0xffffffffff277424 */ /* 0x000fe400078e00ff */
[----:B------:R-:W-:Y:S05]  /*49a0*/  CALL.REL.NOINC `($__internal_120_$__cuda_sm70_shflsync_bfly_p) ;  /* 0x0000258000007944 */ /* 0x000fea0003c00000 */
[----:B-1----:R-:W-:Y:S01]  /*49b0*/  IMAD.MOV.U32 R7, RZ, RZ, R36 ;  /* 0x000000ffff077224 */ /* 0x002fe200078e0024 */
[----:B0-----:R-:W-:Y:S05]  /*49c0*/  BRA `(.L_x_5067) ;  /* 0xffffc1e000007947 */ /* 0x001fea000383ffff */
.L_x_5030:
[----:B------:R-:W-:Y:S01]  /*49d0*/  HFMA2.MMA R37, -RZ, RZ, 0, 4.76837158203125e-07 ;  /* 0x00000008ff257435 */ /* 0x000fe200000001ff */
[----:B------:R-:W-:Y:S01]  /*49e0*/  IMAD.MOV.U32 R36, RZ, RZ, 0x1f ;  /* 0x0000001fff247424 */ /* 0x000fe200078e00ff */
[----:B------:R-:W-:Y:S01]  /*49f0*/  MOV R34, 0x4a20 ;  /* 0x00004a2000227802 */ /* 0x000fe20000000f00 */
[----:B------:R-:W-:-:S03]  /*4a00*/  IMAD.MOV.U32 R39, RZ, RZ, -0x1 ;  /* 0xffffffffff277424 */ /* 0x000fc600078e00ff */
[----:B------:R-:W-:Y:S05]  /*4a10*/  CALL.REL.NOINC `($__internal_120_$__cuda_sm70_shflsync_bfly_p) ;  /* 0x0000251000007944 */ /* 0x000fea0003c00000 */
[----:B01----:R-:W-:Y:S01]  /*4a20*/  FMNMX.FTZ R16, R16, R36, !PT ;  /* 0x0000002410107209 */ /* 0x003fe20007810000 */
[----:B------:R-:W-:Y:S01]  /*4a30*/  IMAD.MOV.U32 R36, RZ, RZ, 0x1f ;  /* 0x0000001fff247424 */ /* 0x000fe200078e00ff */
[----:B------:R-:W-:Y:S01]  /*4a40*/  MOV R37, 0x4 ;  /* 0x0000000400257802 */ /* 0x000fe20000000f00 */
[----:B------:R-:W-:Y:S01]  /*4a50*/  IMAD.MOV.U32 R39, RZ, RZ, -0x1 ;  /* 0xffffffffff277424 */ /* 0x000fe200078e00ff */
[----:B------:R-:W-:-:S02]  /*4a60*/  MOV R34, 0x4a80 ;  /* 0x00004a8000227802 */ /* 0x000fc40000000f00 */
[----:B------:R-:W-:Y:S05]  /*4a70*/  CALL.REL.NOINC `($__internal_120_$__cuda_sm70_shflsync_bfly_p) ;  /* 0x000024b000007944 */ /* 0x000fea0003c00000 */
[----:B0-----:R-:W-:Y:S01]  /*4a80*/  HFMA2.MMA R37, -RZ, RZ, 0, 1.1920928955078125e-07 ;  /* 0x00000002ff257435 */ /* 0x001fe200000001ff */
[----:B-1----:R-:W-:Y:S01]  /*4a90*/  FMNMX.FTZ R16, R16, R36, !PT ;  /* 0x0000002410107209 */ /* 0x002fe20007810000 */
[----:B------:R-:W-:Y:S01]  /*4aa0*/  IMAD.MOV.U32 R36, RZ, RZ, 0x1f ;  /* 0x0000001fff247424 */ /* 0x000fe200078e00ff */
[----:B------:R-:W-:Y:S01]  /*4ab0*/  MOV R34, 0x4ae0 ;  /* 0x00004ae000227802 */ /* 0x000fe20000000f00 */
[----:B------:R-:W-:-:S02]  /*4ac0*/  IMAD.MOV.U32 R39, RZ, RZ, -0x1 ;  /* 0xffffffffff277424 */ /* 0x000fc400078e00ff */
[----:B------:R-:W-:Y:S05]  /*4ad0*/  CALL.REL.NOINC `($__internal_120_$__cuda_sm70_shflsync_bfly_p) ;  /* 0x0000245000007944 */ /* 0x000fea0003c00000 */
[----:B-1----:R-:W-:Y:S01]  /*4ae0*/  FMNMX.FTZ R9, R16, R36, !PT ;  /* 0x0000002410097209 */ /* 0x002fe20007810000 */
[----:B------:R-:W-:Y:S01]  /*4af0*/  IMAD.MOV.U32 R36, RZ, RZ, 0x1f ;  /* 0x0000001fff247424 */ /* 0x000fe200078e00ff */
[----:B0-----:R-:W-:Y:S01]  /*4b00*/  MOV R37, 0x1 ;  /* 0x0000000100257802 */ /* 0x001fe20000000f00 */
[----:B------:R-:W-:Y:S01]  /*4b10*/  IMAD.MOV.U32 R39, RZ, RZ, -0x1 ;  /* 0xffffffffff277424 */ /* 0x000fe200078e00ff */
[----:B------:R-:W-:-:S02]  /*4b20*/  MOV R16, R9 ;  /* 0x0000000900107202 */ /* 0x000fc40000000f00 */
[----:B------:R-:W-:Y:S02]  /*4b30*/  MOV R34, 0x4b50 ;  /* 0x00004b5000227802 */ /* 0x000fe40000000f00 */
[----:B------:R-:W-:Y:S05]  /*4b40*/  CALL.REL.NOINC `($__internal_120_$__cuda_sm70_shflsync_bfly_p) ;  /* 0x000023e000007944 */ /* 0x000fea0003c00000 */
[----:B-1----:R-:W-:Y:S01]  /*4b50*/  IMAD.MOV.U32 R12, RZ, RZ, R36 ;  /* 0x000000ffff0c7224 */ /* 0x002fe200078e0024 */
[----:B0-----:R-:W-:Y:S05]  /*4b60*/  BRA `(.L_x_5068) ;  /* 0xffffc0e000007947 */ /* 0x001fea000383ffff */
.L_x_5057:
[----:B-1----:R-:W-:Y:S01]  /*4b70*/  HFMA2.MMA R37, -RZ, RZ, 0, 2.384185791015625e-07 ;  /* 0x00000004ff257435 */ /* 0x002fe200000001ff */
[----:B------:R-:W-:Y:S01]  /*4b80*/  IMAD.MOV.U32 R16, RZ, RZ, RZ ;  /* 0x000000ffff107224 */ /* 0x000fe200078e00ff */
[----:B------:R-:W-:Y:S01]  /*4b90*/  MOV R34, 0x4bd0 ;  /* 0x00004bd000227802 */ /* 0x000fe20000000f00 */
[----:B------:R-:W-:Y:S02]  /*4ba0*/  IMAD.MOV.U32 R36, RZ, RZ, 0x1f ;  /* 0x0000001fff247424 */ /* 0x000fe400078e00ff */
[----:B------:R-:W-:Y:S02]  /*4bb0*/  IMAD.MOV.U32 R39, RZ, RZ, -0x1 ;  /* 0xffffffffff277424 */ /* 0x000fe400078e00ff */
[----:B0-----:R-:W-:Y:S05]  /*4bc0*/  CALL.REL.NOINC `($__internal_120_$__cuda_sm70_shflsync_bfly_p) ;  /* 0x0000236000007944 */ /* 0x001fea0003c00000 */
[----:B-1----:R-:W-:Y:S01]  /*4bd0*/  MOV R4, R36 ;  /* 0x0000002400047202 */ /* 0x002fe20000000f00 */
[----:B0-----:R-:W-:Y:S05]  /*4be0*/  BRA `(.L_x_5069) ;  /* 0xffffdf6000007947 */ /* 0x001fea000383ffff */
.L_x_5058:
[----:B-1----:R-:W-:Y:S01]  /*4bf0*/  IMAD.MOV.U32 R37, RZ, RZ, 0x2 ;  /* 0x00000002ff257424 */ /* 0x002fe200078e00ff */
[----:B------:R-:W-:Y:S01]  /*4c00*/  MOV R39, 0xffffffff ;  /* 0xffffffff00277802 */ /* 0x000fe20000000f00 */
[----:B------:R-:W-:Y:S01]  /*4c10*/  IMAD.MOV.U32 R36, RZ, RZ, 0x1f ;  /* 0x0000001fff247424 */ /* 0x000fe200078e00ff */
[----:B------:R-:W-:-:S02]  /*4c20*/  MOV R34, 0x4c40 ;  /* 0x00004c4000227802 */ /* 0x000fc40000000f00 */
[----:B0-----:R-:W-:Y:S05]  /*4c30*/  CALL.REL.NOINC `($__internal_120_$__cuda_sm70_shflsync_bfly_p) ;  /* 0x000022f000007944 */ /* 0x001fea0003c00000 */
[----:B01----:R-:W-:Y:S01]  /*4c40*/  FADD.FTZ R16, R16, R36 ;  /* 0x0000002410107221 */ /* 0x003fe20000010000 */
[----:B------:R-:W-:Y:S01]  /*4c50*/  MOV R39, 0xffffffff ;  /* 0xffffffff00277802 */ /* 0x000fe20000000f00 */
[----:B------:R-:W-:Y:S01]  /*4c60*/  IMAD.MOV.U32 R37, RZ, RZ, 0x1 ;  /* 0x00000001ff257424 */ /* 0x000fe200078e00ff */
[----:B------:R-:W-:Y:S01]  /*4c70*/  MOV R34, 0x4ca0 ;  /* 0x00004ca000227802 */ /* 0x000fe20000000f00 */
[----:B------:R-:W-:-:S02]  /*4c80*/  IMAD.MOV.U32 R36, RZ, RZ, 0x1f ;  /* 0x0000001fff247424 */ /* 0x000fc400078e00ff */
[----:B------:R-:W-:Y:S05]  /*4c90*/  CALL.REL.NOINC `($__internal_120_$__cuda_sm70_shflsync_bfly_p) ;  /* 0x0000229000007944 */ /* 0x000fea0003c00000 */
[----:B-1----:R-:W-:Y:S01]  /*4ca0*/  FADD.FTZ R33, R16, R36 ;  /* 0x0000002410217221 */ /* 0x002fe20000010000 */
[----:B------:R-:W-:Y:S01]  /*4cb0*/  HFMA2.MMA R36, -RZ, RZ, 0, 1.847743988037109375e-06 ;  /* 0x0000001fff247435 */ /* 0x000fe200000001ff */
[----:B0-----:R-:W-:Y:S01]  /*4cc0*/  IMAD.MOV.U32 R16, RZ, RZ, RZ ;  /* 0x000000ffff107224 */ /* 0x001fe200078e00ff */
[----:B------:R-:W-:Y:S01]  /*4cd0*/  MOV R34, 0x4d10 ;  /* 0x00004d1000227802 */ /* 0x000fe20000000f00 */
[----:B------:R-:W-:-:S02]  /*4ce0*/  IMAD.MOV.U32 R37, RZ, RZ, 0x4 ;  /* 0x00000004ff257424 */ /* 0x000fc400078e00ff */
[----:B------:R-:W-:Y:S02]  /*4cf0*/  IMAD.MOV.U32 R39, RZ, RZ, -0x1 ;  /* 0xffffffffff277424 */ /* 0x000fe400078e00ff */
[----:B------:R-:W-:Y:S05]  /*4d00*/  CALL.REL.NOINC `($__internal_120_$__cuda_sm70_shflsync_bfly_p) ;  /* 0x0000222000007944 */ /* 0x000fea0003c00000 */
[----:B01----:R-:W-:Y:S01]  /*4d10*/  FADD.FTZ R16, RZ, R36 ;  /* 0x00000024ff107221 */ /* 0x003fe20000010000 */
[----:B------:R-:W-:Y:S01]  /*4d20*/  MOV R36, 0x1f ;  /* 0x0000001f00247802 */ /* 0x000fe20000000f00 */
[----:B------:R-:W-:Y:S01]  /*4d30*/  IMAD.MOV.U32 R37, RZ, RZ, 0x2 ;  /* 0x00000002ff257424 */ /* 0x000fe200078e00ff */
[----:B------:R-:W-:Y:S01]  /*4d40*/  MOV R34, 0x4d70 ;  /* 0x00004d7000227802 */ /* 0x000fe20000000f00 */
[----:B------:R-:W-:Y:S02]  /*4d50*/  IMAD.MOV.U32 R39, RZ, RZ, -0x1 ;  /* 0xffffffffff277424 */ /* 0x000fe400078e00ff */
[----:B------:R-:W-:Y:S05]  /*4d60*/  CALL.REL.NOINC `($__internal_120_$__cuda_sm70_shflsync_bfly_p) ;  /* 0x000021c000007944 */ /* 0x000fea0003c00000 */
[----:B01----:R-:W-:Y:S01]  /*4d70*/  FADD.FTZ R16, R16, R36 ;  /* 0x0000002410107221 */ /* 0x003fe20000010000 */
[----:B------:R-:W-:Y:S01]  /*4d80*/  HFMA2.MMA R36, -RZ, RZ, 0, 1.847743988037109375e-06 ;  /* 0x0000001fff247435 */ /* 0x000fe200000001ff */
[----:B------:R-:W-:Y:S01]  /*4d90*/  IMAD.MOV.U32 R37, RZ, RZ, 0x1 ;  /* 0x00000001ff257424 */ /* 0x000fe200078e00ff */
[----:B------:R-:W-:Y:S01]  /*4da0*/  MOV R34, 0x4dd0 ;  /* 0x00004dd000227802 */ /* 0x000fe20000000f00 */
[----:B------:R-:W-:-:S03]  /*4db0*/  IMAD.MOV.U32 R39, RZ, RZ, -0x1 ;  /* 0xffffffffff277424 */ /* 0x000fc600078e00ff */
[----:B------:R-:W-:Y:S05]  /*4dc0*/  CALL.REL.NOINC `($__internal_120_$__cuda_sm70_shflsync_bfly_p) ;  /* 0x0000216000007944 */ /* 0x000fea0003c00000 */
[----:B-1----:R-:W-:Y:S01]  /*4dd0*/  FADD.FTZ R32, R16, R36 ;  /* 0x0000002410207221 */ /* 0x002fe20000010000 */
[----:B0-----:R-:W-:Y:S01]  /*4de0*/  MOV R37, 0x4 ;  /* 0x0000000400257802 */ /* 0x001fe20000000f00 */
[----:B------:R-:W-:Y:S01]  /*4df0*/  IMAD.MOV.U32 R16, RZ, RZ, RZ ;  /* 0x000000ffff107224 */ /* 0x000fe200078e00ff */
[----:B------:R-:W-:Y:S01]  /*4e00*/  MOV R34, 0x4e40 ;  /* 0x00004e4000227802 */ /* 0x000fe20000000f00 */
[----:B------:R-:W-:-:S02]  /*4e10*/  IMAD.MOV.U32 R36, RZ, RZ, 0x1f ;  /* 0x0000001fff247424 */ /* 0x000fc400078e00ff */
[----:B------:R-:W-:Y:S02]  /*4e20*/  IMAD.MOV.U32 R39, RZ, RZ, -0x1 ;  /* 0xffffffffff277424 */ /* 0x000fe400078e00ff */
[----:B------:R-:W-:Y:S05]  /*4e30*/  CALL.REL.NOINC `($__internal_120_$__cuda_sm70_shflsync_bfly_p) ;  /* 0x000020f000007944 */ /* 0x000fea0003c00000 */
[----:B0-----:R-:W-:Y:S01]  /*4e40*/  HFMA2.MMA R37, -RZ, RZ, 0, 1.1920928955078125e-07 ;  /* 0x00000002ff257435 */ /* 0x001fe200000001ff */
[----:B-1----:R-:W-:Y:S01]  /*4e50*/  FADD.FTZ R16, RZ, R36 ;  /* 0x00000024ff107221 */ /* 0x002fe20000010000 */
[----:B------:R-:W-:Y:S01]  /*4e60*/  MOV R34, 0x4ea0 ;  /* 0x00004ea000227802 */ /* 0x000fe20000000f00 */
[----:B------:R-:W-:Y:S02]  /*4e70*/  IMAD.MOV.U32 R36, RZ, RZ, 0x1f ;  /* 0x0000001fff247424 */ /* 0x000fe400078e00ff */
[----:B------:R-:W-:Y:S02]  /*4e80*/  IMAD.MOV.U32 R39, RZ, RZ, -0x1 ;  /* 0xffffffffff277424 */ /* 0x000fe400078e00ff */
[----:B------:R-:W-:Y:S05]  /*4e90*/  CALL.REL.NOINC `($__internal_120_$__cuda_sm70_shflsync_bfly_p) ;  /* 0x0000209000007944 */ /* 0x000fea0003c00000 */
[----:B01----:R-:W-:Y:S01]  /*4ea0*/  FADD.FTZ R16, R16, R36 ;  /* 0x0000002410107221 */ /* 0x003fe20000010000 */
[----:B------:R-:W-:Y:S01]  /*4eb0*/  MOV R37, 0x1 ;  /* 0x0000000100257802 */ /* 0x000fe20000000f00 */
[----:B------:R-:W-:Y:S01]  /*4ec0*/  IMAD.MOV.U32 R36, RZ, RZ, 0x1f ;  /* 0x0000001fff247424 */ /* 0x000fe200078e00ff */
[----:B------:R-:W-:Y:S01]  /*4ed0*/  MOV R34, 0x4f00 ;  /* 0x00004f0000227802 */ /* 0x000fe20000000f00 */
[----:B------:R-:W-:Y:S02]  /*4ee0*/  IMAD.MOV.U32 R39, RZ, RZ, -0x1 ;  /* 0xffffffffff277424 */ /* 0x000fe400078e00ff */
[----:B------:R-:W-:Y:S05]  /*4ef0*/  CALL.REL.NOINC `($__internal_120_$__cuda_sm70_shflsync_bfly_p) ;  /* 0x0000203000007944 */ /* 0x000fea0003c00000 */
[----:B-1----:R-:W-:Y:S01]  /*4f00*/  FADD.FTZ R31, R16, R36 ;  /* 0x00000024101f7221 */ /* 0x002fe20000010000 */
[----:B0-----:R-:W-:Y:S01]  /*4f10*/  HFMA2.MMA R16, -RZ, RZ, 0, 0 ;  /* 0x00000000ff107435 */ /* 0x001fe200000001ff */
[----:B------:R-:W-:Y:S01]  /*4f20*/  IMAD.MOV.U32 R37, RZ, RZ, 0x4 ;  /* 0x00000004ff257424 */ /* 0x000fe200078e00ff */
[----:B------:R-:W-:Y:S01]  /*4f30*/  MOV R39, 0xffffffff ;  /* 0xffffffff00277802 */ /* 0x000fe20000000f00 */
[----:B------:R-:W-:Y:S01]  /*4f40*/  IMAD.MOV.U32 R36, RZ, RZ, 0x1f ;  /* 0x0000001fff247424 */ /* 0x000fe200078e00ff */
[----:B------:R-:W-:-:S02]  /*4f50*/  MOV R34, 0x4f70 ;  /* 0x00004f7000227802 */ /* 0x000fc40000000f00 */
[----:B------:R-:W-:Y:S05]  /*4f60*/  CALL.REL.NOINC `($__internal_120_$__cuda_sm70_shflsync_bfly_p) ;  /* 0x00001fc000007944 */ /* 0x000fea0003c00000 */
[----:B01----:R-:W-:Y:S01]  /*4f70*/  FADD.FTZ R16, RZ, R36 ;  /* 0x00000024ff107221 */ /* 0x003fe20000010000 */
[----:B------:R-:W-:Y:S01]  /*4f80*/  MOV R39, 0xffffffff ;  /* 0xffffffff00277802 */ /* 0x000fe20000000f00 */
[----:B------:R-:W-:Y:S01]  /*4f90*/  IMAD.MOV.U32 R37, RZ, RZ, 0x2 ;  /* 0x00000002ff257424 */ /* 0x000fe200078e00ff */
[----:B------:R-:W-:Y:S01]  /*4fa0*/  MOV R34, 0x4fd0 ;  /* 0x00004fd000227802 */ /* 0x000fe20000000f00 */
[----:B------:R-:W-:-:S02]  /*4fb0*/  IMAD.MOV.U32 R36, RZ, RZ, 0x1f ;  /* 0x0000001fff247424 */ /* 0x000fc400078e00ff */
[----:B------:R-:W-:Y:S05]  /*4fc0*/  CALL.REL.NOINC `($__internal_120_$__cuda_sm70_shflsync_bfly_p) ;  /* 0x00001f6000007944 */ /* 0x000fea0003c00000 */
        /* <DEDUP_REMOVED lines=500> */
[----:B-1----:R-:W-:Y:S01]  /*6f10*/  MOV R35, R36 ;  /* 0x0000002400237202 */ /* 0x002fe20000000f00 */
[----:B0-----:R-:W-:Y:S05]  /*6f20*/  BRA `(.L_x_5070) ;  /* 0xffffbd8000007947 */ /* 0x001fea000383ffff */
        .weak           $__internal_120_$__cuda_sm70_shflsync_bfly_p
        .type           $__internal_120_$__cuda_sm70_shflsync_bfly_p,@function
        .size           $__internal_120_$__cuda_sm70_shflsync_bfly_p,(.L_x_24781 - $__internal_120_$__cuda_sm70_shflsync_bfly_p)
$__internal_120_$__cuda_sm70_shflsync_bfly_p:
[----:B------:R-:W-:Y:S01]  /*6f30*/  IMAD.MOV.U32 R35, RZ, RZ, 0x0 ;  /* 0x00000000ff237424 */ /* 0x000fe200078e00ff */
[----:B------:R-:W-:Y:S04]  /*6f40*/  WARPSYNC R39 ;  /* 0x0000002700007348 */ /* 0x000fe80003800000 */
[----:B------:R0:W1:Y:S01]  /*6f50*/  SHFL.BFLY PT, R36, R16, R37, R36 ;  /* 0x0c00002510247389 */ /* 0x00006200000e0024 */
[----:B------:R-:W-:Y:S05]  /*6f60*/  RET.REL.NODEC R34 `(_ZN4vllm25paged_attention_v2_kernelIfhLi120ELi32ELi128ELNS_18Fp8KVCacheDataTypeE2ELb1ELi512EEEvPfS2_PT_PKS3_PKT0_S9_ifPKiSB_iPKfiiiSD_SD_iiiii) ;  /* 0xffff909022007950 */ /* 0x000fea0003c3ffff */
.L_x_5071:
        /* <DEDUP_REMOVED lines=9> */
.L_x_24781:


//--------------------- .text._ZN4vllm25paged_attention_v2_kernelIfhLi112ELi32ELi128ELNS_18Fp8KVCacheDataTypeE2ELb1ELi512EEEvPfS2_PT_PKS3_PKT0_S9_ifPKiSB_iPKfiiiSD_SD_iiiii --------------------------
	.section	.text._ZN4vllm25paged_attention_v2_kernelIfhLi112ELi32ELi128ELNS_18Fp8KVCacheDataTypeE2ELb1ELi512EEEvPfS2_PT_PKS3_PKT0_S9_ifPKiSB_iPKfiiiSD_SD_iiiii,"ax",@progbits
	.sectioninfo	@"SHI_REGISTERS=60"
	.align	128
        .global         _ZN4vllm25paged_attention_v2_kernelIfhLi112ELi32ELi128ELNS_18Fp8KVCacheDataTypeE2ELb1ELi512EEEvPfS2_PT_PKS3_PKT0_S9_ifPKiSB_iPKfiiiSD_SD_iiiii
        .type           _ZN4vllm25paged_attention_v2_kernelIfhLi112ELi32ELi128ELNS_18Fp8KVCacheDataTypeE2ELb1ELi512EEEvPfS2_PT_PKS3_PKT0_S9_ifPKiSB_iPKfiiiSD_SD_iiiii,@function
        .size           _ZN4vllm25paged_attention_v2_kernelIfhLi112ELi32ELi128ELNS_18Fp8KVCacheDataTypeE2ELb1ELi512EEEvPfS2_PT_PKS3_PKT0_S9_ifPKiSB_iPKfiiiSD_SD_iiiii,(.L_x_24782 - _ZN4vllm25paged_attention_v2_kernelIfhLi112ELi32ELi128ELNS_18Fp8KVCacheDataTypeE2ELb1ELi512EEEvPfS2_PT_PKS3_PKT0_S9_ifPKiSB_iPKfiiiSD_SD_iiiii)
        .other          _ZN4vllm25paged_attention_v2_kernelIfhLi112ELi32ELi128ELNS_18Fp8KVCacheDataTypeE2ELb1ELi512EEEvPfS2_PT_PKS3_PKT0_S9_ifPKiSB_iPKfiiiSD_SD_iiiii,@"STO_CUDA_ENTRY STV_DEFAULT"
_ZN4vllm25paged_attention_v2_kernelIfhLi112ELi32ELi128ELNS_18Fp8KVCacheDataTypeE2ELb1ELi512EEEvPfS2_PT_PKS3_PKT0_S9_ifPKiSB_iPKfiiiSD_SD_iiiii:
.text._ZN4vllm25paged_attention_v2_kernelIfhLi112ELi32ELi128ELNS_18Fp8KVCacheDataTypeE2ELb1ELi512EEEvPfS2_PT_PKS3_PKT0_S9_ifPKiSB_iPKfiiiSD_SD_iiiii:
        /* <DEDUP_REMOVED lines=113> */
.L_x_5072:
[----:B-1----:R-:W-:-:S04]  /*0710*/  IMAD.MOV.U32 R13, RZ, RZ, c[0x0][0xc] ;  /* 0x00000300ff0d7624 */ /* 0x002fc800078e00ff */
[----:B------:R-:W-:-:S04]  /*0720*/  IMAD R13, R13, c[0x0][0x1d8], R4 ;  /* 0x000076000d0d7a24 */ /* 0x000fc800078e0204 */
[----:B------:R-:W-:-:S03]  /*0730*/  IMAD R13, R13, c[0x0][0x1e8], RZ ;  /* 0x00007a000d0d7a24 */ /* 0x000fc600078e02ff */
.L_x_5073:
        /* <DEDUP_REMOVED lines=20> */
.L_x_5077:
        /* <DEDUP_REMOVED lines=36> */
.L_x_5075:
[----:B------:R-:W-:Y:S05]  /*0ac0*/  BSYNC B7 ;  /* 0x0000000000077941 */ /* 0x000fea0003800000 */
.L_x_5074:
[----:B------:R-:W-:Y:S05]  /*0ad0*/  BRA.DIV ~URZ, `(.L_x_5078) ;  /* 0x00003b727f007947 */ /* 0x000fea000b800000 */
[----:B------:R-:W-:-:S05]  /*0ae0*/  IMAD.MOV.U32 R15, RZ, RZ, -0x800001 ;  /* 0xff7fffffff0f7424 */ /* 0x000fca00078e00ff */
.L_x_5116:
        /* <DEDUP_REMOVED lines=10> */
.L_x_5117:
        /* <DEDUP_REMOVED lines=35> */
.L_x_5084:
        /* <DEDUP_REMOVED lines=11> */
.L_x_5083:
[----:B------:R-:W-:Y:S05]  /*0e70*/  BSYNC B1 ;  /* 0x0000000000017941 */ /* 0x000fea0003800000 */
.L_x_5082:
        /* <DEDUP_REMOVED lines=10> */
.L_x_5087:
        /* <DEDUP_REMOVED lines=100> */
.L_x_5086:
[----:B------:R-:W-:Y:S05]  /*1560*/  BSYNC B1 ;  /* 0x0000000000017941 */ /* 0x000fea0003800000 */
.L_x_5085:
[----:B------:R-:W-:Y:S01]  /*1570*/  IADD3 R19, R12, -R17, RZ ;  /* 0x800000110c137210 */ /* 0x000fe20007ffe0ff */
[----:B------:R-:W-:Y:S03]  /*1580*/  BSSY B1, `(.L_x_5088) ;  /* 0x0000036000017945 */ /* 0x000fe60003800000 */
        /* <DEDUP_REMOVED lines=53> */
.L_x_5089:
[----:B------:R-:W-:Y:S05]  /*18e0*/  BSYNC B1 ;  /* 0x0000000000017941 */ /* 0x000fea0003800000 */
.L_x_5088:
        /* <DEDUP_REMOVED lines=26> */
.L_x_5081:
[----:B------:R-:W-:Y:S05]  /*1a90*/  BSYNC B0 ;  /* 0x0000000000007941 */ /* 0x000fea0003800000 */
.L_x_5080:
        /* <DEDUP_REMOVED lines=39> */
[----:B------:R0:W1:Y:S10]  /*1d10*/  MUFU.RCP R38, R7 ;  /* 0x0000000700267308 */ /* 0x0000740000001000 */
[----:B------:R-:W-:Y:S05]  /*1d20*/  @!P0 BRA `(.L_x_5093) ;  /* 0x000000b000008947 */ /* 0x000fea0003800000 */
[----:B0-----:R-:W-:Y:S01]  /*1d30*/  IMAD.MOV.U32 R7, RZ, RZ, R8 ;  /* 0x000000ffff077224 */ /* 0x001fe200078e0008 */
[----:B------:R-:W-:Y:S01]  /*1d40*/  LEA R8, R3, 0x20, 0x2 ;  /* 0x0000002003087811 */ /* 0x000fe200078e10ff */
[----:B------:R-:W-:-:S04]  /*1d50*/  IMAD.MOV.U32 R11, RZ, RZ, R3 ;  /* 0x000000ffff0b7224 */ /* 0x000fc800078e0003 */
.L_x_5094:
        /* <DEDUP_REMOVED lines=8> */
.L_x_5093:
[----:B0-----:R-:W-:Y:S05]  /*1de0*/  BSYNC B1 ;  /* 0x0000000000017941 */ /* 0x001fea0003800000 */
.L_x_5092:
        /* <DEDUP_REMOVED lines=10> */
.L_x_5097:
        /* <DEDUP_REMOVED lines=52> */
.L_x_5096:
[----:B------:R-:W-:Y:S05]  /*21d0*/  BSYNC B1 ;  /* 0x0000000000017941 */ /* 0x000fea0003800000 */
.L_x_5095:
        /* <DEDUP_REMOVED lines=31> */
.L_x_5099:
[----:B------:R-:W-:Y:S05]  /*23d0*/  BSYNC B1 ;  /* 0x0000000000017941 */ /* 0x000fea0003800000 */
.L_x_5098:
        /* <DEDUP_REMOVED lines=14> */
.L_x_5091:
[----:B------:R-:W-:Y:S05]  /*24c0*/  BSYNC B0 ;  /* 0x0000000000007941 */ /* 0x000fea0003800000 */
.L_x_5090:
        /* <DEDUP_REMOVED lines=19> */
[----:B-1----:R0:W-:Y:S02]  /*2600*/  STG.E [R18.64], R39 ;  /* 0x0000002712007986 */ /* 0x0021e4000c101924 */
.L_x_5101:
[----:B------:R-:W-:Y:S05]  /*2610*/  BSYNC B0 ;  /* 0x0000000000007941 */ /* 0x000fea0003800000 */
.L_x_5100:
        /* <DEDUP_REMOVED lines=15> */
[----:B0-----:R-:W-:Y:S01]  /*2710*/  IMAD.MOV.U32 R16, RZ, RZ, RZ ;  /* 0x000000ffff107224 */ /* 0x001fe200078e00ff */
[----:B---3--:R-:W-:Y:S01]  /*2720*/  IADD3 R20, RZ, -R17, RZ ;  /* 0x80000011ff147210 */ /* 0x008fe20007ffe0ff */
[----:B--2---:R-:W-:-:S04]  /*2730*/  HFMA2.MMA R18, -RZ, RZ, 0, 0 ;  /* 0x00000000ff127435 */ /* 0x004fc800000001ff */
[----:B------:R-:W-:Y:S02]  /*2740*/  IMAD R7, R20, R21, RZ ;  /* 0x0000001514077224 */ /* 0x000fe400078e02ff */
[----:B----4-:R-:W-:Y:S02]  /*2750*/  IMAD.MOV R11, RZ, RZ, -R19 ;  /* 0x000000ffff0b7224 */ /* 0x010fe400078e0a13 */
[----:B------:R-:W-:Y:S01]  /*2760*/  IMAD.HI.U32 R17, R17, R7, R16 ;  /* 0x0000000711117227 */ /* 0x000fe200078e0010 */
[----:B------:R-:W-:-:S03]  /*2770*/  IABS R7, c[0x0][0x1e4] ;  /* 0x0000790000077a13 */ /* 0x000fc60000000000 */
[----:B------:R-:W-:-:S04]  /*2780*/  IMAD R11, R11, R12, RZ ;  /* 0x0000000c0b0b7224 */ /* 0x000fc800078e02ff */
[----:B------:R-:W-:-:S04]  /*2790*/  IMAD.HI.U32 R23, R19, R11, R18 ;  /* 0x0000000b13177227 */ /* 0x000fc800078e0012 */
[----:B------:R-:W-:Y:S02]  /*27a0*/  IMAD.MOV.U32 R19, RZ, RZ, R7 ;  /* 0x000000ffff137224 */ /* 0x000fe400078e0007 */
.L_x_5105:
        /* <DEDUP_REMOVED lines=33> */
.L_x_5103:
[----:B------:R-:W-:Y:S05]  /*29c0*/  BSYNC B6 ;  /* 0x0000000000067941 */ /* 0x000fea0003800000 */
.L_x_5102:
[----:B------:R-:W-:Y:S05]  /*29d0*/  BRA.DIV ~URZ, `(.L_x_5106) ;  /* 0x00001e927f007947 */ /* 0x000fea000b800000 */
[----:B0-----:R-:W-:-:S05]  /*29e0*/  MOV R7, RZ ;  /* 0x000000ff00077202 */ /* 0x001fca0000000f00 */
.L_x_5118:
        /* <DEDUP_REMOVED lines=17> */
[----:B------:R-:W-:-:S03]  /*2b00*/  CS2R R18, SRZ ;  /* 0x0000000000127805 */ /* 0x000fc6000001ff00 */
[----:B------:R-:W0:Y:S02]  /*2b10*/  SHFL.BFLY PT, R34, R7, 0x1, 0x1f ;  /* 0x0c201f0007227f89 */ /* 0x000e2400000e0000 */
[----:B0-----:R-:W-:Y:S02]  /*2b20*/  FADD.FTZ R34, R7, R34 ;  /* 0x0000002207227221 */ /* 0x001fe40000010000 */
[----:B------:R-:W-:Y:S02]  /*2b30*/  IMAD.MOV.U32 R7, RZ, RZ, RZ ;  /* 0x000000ffff077224 */ /* 0x000fe400078e00ff */
.L_x_5119:
        /* <DEDUP_REMOVED lines=41> */
.L_x_5109:
[----:B------:R-:W-:Y:S05]  /*2dd0*/  BSYNC B0 ;  /* 0x0000000000007941 */ /* 0x000fea0003800000 */
.L_x_5108:
        /* <DEDUP_REMOVED lines=9> */
[----:B------:R-:W2:Y:S04]  /*2e70*/  LDS R36, [R41.X4+0x30] ;  /* 0x0000300029247984 */ /* 0x000ea80000004800 */
[----:B------:R-:W3:Y:S04]  /*2e80*/  LDS R37, [R41.X4+0x40] ;  /* 0x0000400029257984 */ /* 0x000ee80000004800 */
[----:B-1----:R-:W1:Y:S04]  /*2e90*/  LDS R38, [R41.X4+0x70] ;  /* 0x0000700029267984 */ /* 0x002e680000004800 */
[----:B------:R-:W4:Y:S04]  /*2ea0*/  LDS R40, [R41.X4+0x80] ;  /* 0x0000800029287984 */ /* 0x000f280000004800 */
[----:B------:R-:W5:Y:S04]  /*2eb0*/  LDS R39, [R41.X4+0xa0] ;  /* 0x0000a00029277984 */ /* 0x000f680000004800 */
[----:B------:R-:W5:Y:S01]  /*2ec0*/  LDS R42, [R41.X4+0x1d0] ;  /* 0x0001d000292a7984 */ /* 0x000f620000004800 */
[----:B0-----:R-:W-:-:S03]  /*2ed0*/  FADD.FTZ R34, R34, R35 ;  /* 0x0000002322227221 */ /* 0x001fc60000010000 */
[----:B------:R-:W0:Y:S01]  /*2ee0*/  LDS R35, [R41.X4+0x50] ;  /* 0x0000500029237984 */ /* 0x000e220000004800 */
[----:B--2---:R-:W-:-:S03]  /*2ef0*/  FADD.FTZ R33, R33, R36 ;  /* 0x0000002421217221 */ /* 0x004fc60000010000 */
[----:B------:R-:W2:Y:S01]  /*2f00*/  LDS R36, [R41.X4+0x60] ;  /* 0x0000600029247984 */ /* 0x000ea20000004800 */
[----:B---3--:R-:W-:-:S03]  /*2f10*/  FADD.FTZ R30, R30, R37 ;  /* 0x000000251e1e7221 */ /* 0x008fc60000010000 */
[----:B------:R-:W3:Y:S01]  /*2f20*/  LDS R37, [R41.X4+0x90] ;  /* 0x0000900029257984 */ /* 0x000ee20000004800 */
[----:B-1----:R-:W-:-:S03]  /*2f30*/  FADD.FTZ R27, R27, R38 ;  /* 0x000000261b1b7221 */ /* 0x002fc60000010000 */
[----:B------:R-:W1:Y:S01]  /*2f40*/  LDS R38, [R41.X4+0xd0] ;  /* 0x0000d00029267984 */ /* 0x000e620000004800 */
[----:B----4-:R-:W-:-:S03]  /*2f50*/  FADD.FTZ R29, R29, R40 ;  /* 0x000000281d1d7221 */ /* 0x010fc60000010000 */
[----:B------:R-:W4:Y:S01]  /*2f60*/  LDS R40, [R41.X4+0xf0] ;  /* 0x0000f00029287984 */ /* 0x000f220000004800 */
[----:B-----5:R-:W-:-:S03]  /*2f70*/  FADD.FTZ R20, R20, R39 ;  /* 0x0000002714147221 */ /* 0x020fc60000010000 */
[----:B------:R-:W5:Y:S01]  /*2f80*/  LDS R39, [R41.X4+0x100] ;  /* 0x0001000029277984 */ /* 0x000f620000004800 */
[----:B------:R-:W-:Y:S02]  /*2f90*/  FADD.FTZ R19, R19, R42 ;  /* 0x0000002a13137221 */ /* 0x000fe40000010000 */
[----:B0-----:R-:W-:Y:S02]  /*2fa0*/  FADD.FTZ R32, R32, R35 ;  /* 0x0000002320207221 */ /* 0x001fe40000010000 */
        /* <DEDUP_REMOVED lines=29> */
[----:B-1----:R-:W-:Y:S02]  /*3180*/  FADD.FTZ R7, R7, R38 ;  /* 0x0000002607077221 */ /* 0x002fe40000010000 */
[----:B----4-:R-:W-:Y:S02]  /*3190*/  FADD.FTZ R17, R17, R40 ;  /* 0x0000002811117221 */ /* 0x010fe40000010000 */
[----:B-----5:R-:W-:Y:S02]  /*31a0*/  FADD.FTZ R18, R18, R39 ;  /* 0x0000002712127221 */ /* 0x020fe40000010000 */
[----:B0-----:R-:W-:Y:S02]  /*31b0*/  FADD.FTZ R10, R10, R35 ;  /* 0x000000230a0a7221 */ /* 0x001fe40000010000 */
[----:B--2---:R-:W-:Y:S02]  /*31c0*/  FADD.FTZ R9, R9, R36 ;  /* 0x0000002409097221 */ /* 0x004fe40000010000 */
[----:B---3--:R-:W-:-:S02]  /*31d0*/  FADD.FTZ R8, R8, R37 ;  /* 0x0000002508087221 */ /* 0x008fc40000010000 */
.L_x_5111:
[----:B------:R-:W-:Y:S05]  /*31e0*/  BSYNC B0 ;  /* 0x0000000000007941 */ /* 0x000fea0003800000 */
.L_x_5110:
        /* <DEDUP_REMOVED lines=36> */
.L_x_5113:
[----:B------:R-:W-:Y:S05]  /*3430*/  BSYNC B0 ;  /* 0x0000000000007941 */ /* 0x000fea0003800000 */
.L_x_5112:
        /* <DEDUP_REMOVED lines=11> */
[----:B------:R-:W4:Y:S04]  /*34f0*/  LDS R35, [R41.X4+0x50] ;  /* 0x0000500029237984 */ /* 0x000f280000004800 */
[----:B-1----:R-:W1:Y:S04]  /*3500*/  LDS R38, [R41.X4+0x60] ;  /* 0x0000600029267984 */ /* 0x002e680000004800 */
[----:B------:R-:W5:Y:S04]  /*3510*/  LDS R40, [R41.X4+0x70] ;  /* 0x0000700029287984 */ /* 0x000f680000004800 */
[----:B------:R-:W5:Y:S04]  /*3520*/  LDS R42, [R41.X4+0x80] ;  /* 0x00008000292a7984 */ /* 0x000f680000004800 */
[----:B------:R-:W5:Y:S04]  /*3530*/  LDS R37, [R41.X4+0x90] ;  /* 0x0000900029257984 */ /* 0x000f680000004800 */
        /* <DEDUP_REMOVED lines=10> */
[----:B-1----:R-:W-:-:S03]  /*35e0*/  FADD.FTZ R31, R31, R38 ;  /* 0x000000261f1f7221 */ /* 0x002fc60000010000 */
[----:B------:R-:W1:Y:S01]  /*35f0*/  LDS R38, [R41.X4+0xd0] ;  /* 0x0000d00029267984 */ /* 0x000e620000004800 */
        /* <DEDUP_REMOVED lines=29> */
[----:B--2---:R-:W-:Y:S02]  /*37d0*/  FADD.FTZ R15, R15, R36 ;  /* 0x000000240f0f7221 */ /* 0x004fe40000010000 */
[----:B---3--:R-:W-:Y:S02]  /*37e0*/  FADD.FTZ R16, R16, R5 ;  /* 0x0000000510107221 */ /* 0x008fe40000010000 */
[----:B----4-:R-:W-:-:S02]  /*37f0*/  FADD.FTZ R10, R10, R35 ;  /* 0x000000230a0a7221 */ /* 0x010fc40000010000 */
[----:B-1----:R-:W-:Y:S02]  /*3800*/  FADD.FTZ R9, R9, R38 ;  /* 0x0000002609097221 */ /* 0x002fe40000010000 */
[----:B-----5:R-:W-:Y:S02]  /*3810*/  FADD.FTZ R7, R7, R40 ;  /* 0x0000002807077221 */ /* 0x020fe40000010000 */
[----:B------:R-:W-:Y:S02]  /*3820*/  FADD.FTZ R17, R17, R42 ;  /* 0x0000002a11117221 */ /* 0x000fe40000010000 */
[----:B------:R-:W-:Y:S02]  /*3830*/  FADD.FTZ R8, R8, R37 ;  /* 0x0000002508087221 */ /* 0x000fe40000010000 */
.L_x_5115:
[----:B------:R-:W-:Y:S05]  /*3840*/  BSYNC B0 ;  /* 0x0000000000007941 */ /* 0x000fea0003800000 */
.L_x_5114:
        /* <DEDUP_REMOVED lines=19> */
[----:B0-----:R-:W-:-:S02]  /*3980*/  LEA.HI.X.SX32 R36, R3, R0, 0x1, P0 ;  /* 0x0000000003247211 */ /* 0x001fc400000f0eff */
[----:B------:R-:W-:Y:S02]  /*3990*/  LEA R4, P0, R5, c[0x0][0x170], 0x2 ;  /* 0x00005c0005047a11 */ /* 0x000fe400078010ff */
[----:B------:R-:W-:Y:S02]  /*39a0*/  IADD3 R6, P1, R35, R2, RZ ;  /* 0x0000000223067210 */ /* 0x000fe40007f3e0ff */
[----:B------:R-:W-:Y:S02]  /*39b0*/  LEA.HI.X R5, R5, c[0x0][0x174], R36, 0x2, P0 ;  /* 0x00005d0005057a11 */ /* 0x000fe400000f1424 */
[----:B------:R-:W-:Y:S02]  /*39c0*/  LEA.HI.X.SX32 R37, R35, R0, 0x1, P1 ;  /* 0x0000000023257211 */ /* 0x000fe400008f0eff */
[----:B------:R-:W-:Y:S01]  /*39d0*/  LEA R36, P0, R6, c[0x0][0x170], 0x2 ;  /* 0x00005c0006247a11 */ /* 0x000fe200078010ff */
[----:B------:R0:W-:Y:S01]  /*39e0*/  STG.E [R4.64], R34 ;  /* 0x0000002204007986 */ /* 0x0001e2000c101924 */
[----:B------:R-:W-:-:S02]  /*39f0*/  IADD3 R35, R3, 0x8, RZ ;  /* 0x0000000803237810 */ /* 0x000fc40007ffe0ff */
[----:B------:R-:W-:Y:S02]  /*3a00*/  LEA.HI.X R37, R6, c[0x0][0x174], R37, 0x2, P0 ;  /* 0x00005d0006257a11 */ /* 0x000fe400000f1425 */
[----:B-1----:R-:W-:Y:S02]  /*3a10*/  IADD3 R39, R3, 0xc, RZ ;  /* 0x0000000c03277810 */ /* 0x002fe40007ffe0ff */
[-C--:B------:R-:W-:Y:S01]  /*3a20*/  IADD3 R42, P0, R35, R2.reuse, RZ ;  /* 0x00000002232a7210 */ /* 0x080fe20007f1e0ff */
[----:B------:R1:W-:Y:S01]  /*3a30*/  STG.E [R36.64], R33 ;  /* 0x0000002124007986 */ /* 0x0003e2000c101924 */
[----:B------:R-:W-:Y:S02]  /*3a40*/  IADD3 R6, P1, R39, R2, RZ ;  /* 0x0000000227067210 */ /* 0x000fe40007f3e0ff */
[----:B------:R-:W-:Y:S02]  /*3a50*/  LEA.HI.X.SX32 R43, R35, R0, 0x1, P0 ;  /* 0x00000000232b7211 */ /* 0x000fe400000f0eff */
[----:B------:R-:W-:-:S02]  /*3a60*/  LEA R38, P0, R42, c[0x0][0x170], 0x2 ;  /* 0x00005c002a267a11 */ /* 0x000fc400078010ff */
[----:B------:R-:W-:Y:S02]  /*3a70*/  IADD3 R35, R3, 0x10, RZ ;  /* 0x0000001003237810 */ /* 0x000fe40007ffe0ff */
[----:B------:R-:W-:Y:S02]  /*3a80*/  LEA.HI.X.SX32 R41, R39, R0, 0x1, P1 ;  /* 0x0000000027297211 */ /* 0x000fe400008f0eff */
[----:B------:R-:W-:Y:S02]  /*3a90*/  LEA.HI.X R39, R42, c[0x0][0x174], R43, 0x2, P0 ;  /* 0x00005d002a277a11 */ /* 0x000fe400000f142b */
[----:B------:R-:W-:Y:S02]  /*3aa0*/  IADD3 R42, P0, R35, R2, RZ ;  /* 0x00000002232a7210 */ /* 0x000fe40007f1e0ff */
[----:B------:R-:W-:Y:S01]  /*3ab0*/  LEA R40, P1, R6, c[0x0][0x170], 0x2 ;  /* 0x00005c0006287a11 */ /* 0x000fe200078210ff */
[----:B------:R2:W-:Y:S01]  /*3ac0*/  STG.E [R38.64], R30 ;  /* 0x0000001e26007986 */ /* 0x0005e2000c101924 */
[----:B------:R-:W-:-:S02]  /*3ad0*/  IADD3 R43, R3, 0x14, RZ ;  /* 0x00000014032b7810 */ /* 0x000fc40007ffe0ff */
[----:B------:R-:W-:Y:S02]  /*3ae0*/  IADD3 R45, R3, 0x18, RZ ;  /* 0x00000018032d7810 */ /* 0x000fe40007ffe0ff */
[----:B0-----:R-:W-:Y:S02]  /*3af0*/  LEA.HI.X.SX32 R5, R35, R0, 0x1, P0 ;  /* 0x0000000023057211 */ /* 0x001fe400000f0eff */
[----:B------:R-:W-:Y:S02]  /*3b00*/  LEA.HI.X R41, R6, c[0x0][0x174], R41, 0x2, P1 ;  /* 0x00005d0006297a11 */ /* 0x000fe400008f1429 */
[----:B------:R-:W-:Y:S02]  /*3b10*/  LEA R4, P0, R42, c[0x0][0x170], 0x2 ;  /* 0x00005c002a047a11 */ /* 0x000fe400078010ff */
[-C--:B------:R-:W-:Y:S01]  /*3b20*/  IADD3 R35, P1, R43, R2.reuse, RZ ;  /* 0x000000022b237210 */ /* 0x080fe20007f3e0ff */
[----:B------:R0:W-:Y:S01]  /*3b30*/  STG.E [R40.64], R32 ;  /* 0x0000002028007986 */ /* 0x0001e2000c101924 */
[----:B------:R-:W-:-:S02]  /*3b40*/  IADD3 R6, P2, R45, R2, RZ ;  /* 0x000000022d067210 */ /* 0x000fc40007f5e0ff */
[----:B------:R-:W-:Y:S02]  /*3b50*/  LEA.HI.X R5, R42, c[0x0][0x174], R5, 0x2, P0 ;  /* 0x00005d002a057a11 */ /* 0x000fe400000f1405 */
[-C--:B------:R-:W-:Y:S02]  /*3b60*/  LEA.HI.X.SX32 R42, R43, R0.reuse, 0x1, P1 ;  /* 0x000000002b2a7211 */ /* 0x080fe400008f0eff */
[----:B------:R-:W-:Y:S01]  /*3b70*/  LEA R34, P0, R35, c[0x0][0x170], 0x2 ;  /* 0x00005c0023227a11 */ /* 0x000fe200078010ff */
[----:B------:R3:W-:Y:S01]  /*3b80*/  STG.E [R4.64], R31 ;  /* 0x0000001f04007986 */ /* 0x0007e2000c101924 */
[----:B-1----:R-:W-:Y:S02]  /*3b90*/  IADD3 R33, R3, 0x1c, RZ ;  /* 0x0000001c03217810 */ /* 0x002fe40007ffe0ff */
[----:B------:R-:W-:Y:S02]  /*3ba0*/  LEA.HI.X.SX32 R45, R45, R0, 0x1, P2 ;  /* 0x000000002d2d7211 */ /* 0x000fe400010f0eff */
[----:B------:R-:W-:-:S02]  /*3bb0*/  LEA R36, P1, R6, c[0x0][0x170], 0x2 ;  /* 0x00005c0006247a11 */ /* 0x000fc400078210ff */
[----:B------:R-:W-:Y:S02]  /*3bc0*/  LEA.HI.X R35, R35, c[0x0][0x174], R42, 0x2, P0 ;  /* 0x00005d0023237a11 */ /* 0x000fe400000f142a */
[----:B------:R-:W-:Y:S02]  /*3bd0*/  IADD3 R43, R3, 0x20, RZ ;  /* 0x00000020032b7810 */ /* 0x000fe40007ffe0ff */
[-C--:B------:R-:W-:Y:S01]  /*3be0*/  IADD3 R44, P0, R33, R2.reuse, RZ ;  /* 0x00000002212c7210 */ /* 0x080fe20007f1e0ff */
[----:B------:R1:W-:Y:S01]  /*3bf0*/  STG.E [R34.64], R27 ;  /* 0x0000001b22007986 */ /* 0x0003e2000c101924 */
[----:B------:R-:W-:Y:S02]  /*3c00*/  LEA.HI.X R37, R6, c[0x0][0x174], R45, 0x2, P1 ;  /* 0x00005d0006257a11 */ /* 0x000fe400008f142d */
[----:B------:R-:W-:Y:S02]  /*3c10*/  IADD3 R45, R3, 0x24, RZ ;  /* 0x00000024032d7810 */ /* 0x000fe40007ffe0ff */
[----:B------:R-:W-:Y:S01]  /*3c20*/  IADD3 R42, P1, R43, R2, RZ ;  /* 0x000000022b2a7210 */ /* 0x000fe20007f3e0ff */
[----:B------:R-:W-:Y:S01]  /*3c30*/  STG.E [R36.64], R29 ;  /* 0x0000001d24007986 */ /* 0x000fe2000c101924 */
[----:B------:R-:W-:-:S02]  /*3c40*/  LEA.HI.X.SX32 R33, R33, R0, 0x1, P0 ;  /* 0x0000000021217211 */ /* 0x000fc400000f0eff */
[----:B--2---:R-:W-:Y:S02]  /*3c50*/  LEA R38, P0, R44, c[0x0][0x170], 0x2 ;  /* 0x00005c002c267a11 */ /* 0x004fe400078010ff */
[----:B------:R-:W-:Y:S02]  /*3c60*/  IADD3 R47, R3, 0x28, RZ ;  /* 0x00000028032f7810 */ /* 0x000fe40007ffe0ff */
[----:B0-----:R-:W-:Y:S02]  /*3c70*/  IADD3 R40, P2, R45, R2, RZ ;  /* 0x000000022d287210 */ /* 0x001fe40007f5e0ff */
[----:B------:R-:W-:Y:S02]  /*3c80*/  LEA.HI.X.SX32 R43, R43, R0, 0x1, P1 ;  /* 0x000000002b2b7211 */ /* 0x000fe400008f0eff */
[----:B------:R-:W-:Y:S02]  /*3c90*/  LEA R32, P1, R42, c[0x0][0x170], 0x2 ;  /* 0x00005c002a207a11 */ /* 0x000fe400078210ff */
[----:B------:R-:W-:-:S02]  /*3ca0*/  LEA.HI.X R39, R44, c[0x0][0x174], R33, 0x2, P0 ;  /* 0x00005d002c277a11 */ /* 0x000fc400000f1421 */
[----:B------:R-:W-:Y:S02]  /*3cb0*/  IADD3 R6, P3, R47, R2, RZ ;  /* 0x000000022f067210 */ /* 0x000fe40007f7e0ff */
[-C--:B------:R-:W-:Y:S01]  /*3cc0*/  LEA.HI.X.SX32 R45, R45, R0.reuse, 0x1, P2 ;  /* 0x000000002d2d7211 */ /* 0x080fe200010f0eff */
[----:B------:R0:W-:Y:S01]  /*3cd0*/  STG.E [R38.64], R28 ;  /* 0x0000001c26007986 */ /* 0x0001e2000c101924 */
[----:B---3--:R-:W-:Y:S02]  /*3ce0*/  LEA R4, P0, R40, c[0x0][0x170], 0x2 ;  /* 0x00005c0028047a11 */ /* 0x008fe400078010ff */
[----:B------:R-:W-:Y:S02]  /*3cf0*/  IADD3 R41, R3, 0x2c, RZ ;  /* 0x0000002c03297810 */ /* 0x000fe40007ffe0ff */
[----:B------:R-:W-:Y:S02]  /*3d00*/  LEA.HI.X R33, R42, c[0x0][0x174], R43, 0x2, P1 ;  /* 0x00005d002a217a11 */ /* 0x000fe400008f142b */
[----:B------:R-:W-:-:S02]  /*3d10*/  LEA.HI.X.SX32 R47, R47, R0, 0x1, P3 ;  /* 0x000000002f2f7211 */ /* 0x000fc400018f0eff */
[----:B------:R-:W-:Y:S01]  /*3d20*/  LEA R30, P1, R6, c[0x0][0x170], 0x2 ;  /* 0x00005c00061e7a11 */ /* 0x000fe200078210ff */
[----:B------:R2:W-:Y:S01]  /*3d30*/  STG.E [R32.64], R20 ;  /* 0x0000001420007986 */ /* 0x0005e2000c101924 */
[----:B------:R-:W-:Y:S02]  /*3d40*/  LEA.HI.X R5, R40, c[0x0][0x174], R45, 0x2, P0 ;  /* 0x00005d0028057a11 */ /* 0x000fe400000f142d */
[----:B------:R-:W-:Y:S02]  /*3d50*/  IADD3 R44, P0, R41, R2, RZ ;  /* 0x00000002292c7210 */ /* 0x000fe40007f1e0ff */
[C---:B------:R-:W-:Y:S01]  /*3d60*/  IADD3 R43, R3.reuse, 0x30, RZ ;  /* 0x00000030032b7810 */ /* 0x040fe20007ffe0ff */
[----:B------:R3:W-:Y:S01]  /*3d70*/  STG.E [R4.64], R21 ;  /* 0x0000001504007986 */ /* 0x0007e2000c101924 */
[----:B------:R-:W-:Y:S02]  /*3d80*/  LEA.HI.X R31, R6, c[0x0][0x174], R47, 0x2, P1 ;  /* 0x00005d00061f7a11 */ /* 0x000fe400008f142f */
[----:B------:R-:W-:-:S02]  /*3d90*/  IADD3 R45, R3, 0x34, RZ ;  /* 0x00000034032d7810 */ /* 0x000fc40007ffe0ff */
[----:B------:R-:W-:Y:S01]  /*3da0*/  IADD3 R47, R3, 0x38, RZ ;  /* 0x00000038032f7810 */ /* 0x000fe20007ffe0ff */
[----:B------:R-:W-:Y:S01]  /*3db0*/  STG.E [R30.64], R22 ;  /* 0x000000161e007986 */ /* 0x000fe2000c101924 */
[----:B------:R-:W-:Y:S02]  /*3dc0*/  LEA.HI.X.SX32 R41, R41, R0, 0x1, P0 ;  /* 0x0000000029297211 */ /* 0x000fe400000f0eff */
[----:B------:R-:W-:Y:S02]  /*3dd0*/  LEA R40, P0, R44, c[0x0][0x170], 0x2 ;  /* 0x00005c002c287a11 */ /* 0x000fe400078010ff */
[-C--:B------:R-:W-:Y:S02]  /*3de0*/  IADD3 R42, P1, R43, R2.reuse, RZ ;  /* 0x000000022b2a7210 */ /* 0x080fe40007f3e0ff */
[-C--:B-1----:R-:W-:Y:S02]  /*3df0*/  IADD3 R27, P2, R45, R2.reuse, RZ ;  /* 0x000000022d1b7210 */ /* 0x082fe40007f5e0ff */
[----:B------:R-:W-:-:S02]  /*3e00*/  IADD3 R6, P3, R47, R2, RZ ;  /* 0x000000022f067210 */ /* 0x000fc40007f7e0ff */
[----:B------:R-:W-:Y:S02]  /*3e10*/  LEA.HI.X R41, R44, c[0x0][0x174], R41, 0x2, P0 ;  /* 0x00005d002c297a11 */ /* 0x000fe400000f1429 */
[-C--:B------:R-:W-:Y:S02]  /*3e20*/  LEA.HI.X.SX32 R43, R43, R0.reuse, 0x1, P1 ;  /* 0x000000002b2b7211 */ /* 0x080fe400008f0eff */
[----:B0-----:R-:W-:Y:S01]  /*3e30*/  LEA R28, P0, R42, c[0x0][0x170], 0x2 ;  /* 0x00005c002a1c7a11 */ /* 0x001fe200078010ff */
[----:B------:R0:W-:Y:S01]  /*3e40*/  STG.E [R40.64], R23 ;  /* 0x0000001728007986 */ /* 0x0001e2000c101924 */
[-C--:B------:R-:W-:Y:S02]  /*3e50*/  LEA.HI.X.SX32 R38, R45, R0.reuse, 0x1, P2 ;  /* 0x000000002d267211 */ /* 0x080fe400010f0eff */
[----:B------:R-:W-:Y:S02]  /*3e60*/  LEA R34, P1, R27, c[0x0][0x170], 0x2 ;  /* 0x00005c001b227a11 */ /* 0x000fe400078210ff */
[----:B------:R-:W-:-:S02]  /*3e70*/  LEA.HI.X.SX32 R47, R47, R0, 0x1, P3 ;  /* 0x000000002f2f7211 */ /* 0x000fc400018f0eff */
[----:B------:R-:W-:Y:S02]  /*3e80*/  LEA R36, P2, R6, c[0x0][0x170], 0x2 ;  /* 0x00005c0006247a11 */ /* 0x000fe400078410ff */
[----:B------:R-:W-:Y:S02]  /*3e90*/  LEA.HI.X R29, R42, c[0x0][0x174], R43, 0x2, P0 ;  /* 0x00005d002a1d7a11 */ /* 0x000fe400000f142b */
[----:B------:R-:W-:Y:S02]  /*3ea0*/  LEA.HI.X R35, R27, c[0x0][0x174], R38, 0x2, P1 ;  /* 0x00005d001b237a11 */ /* 0x000fe400008f1426 */
[----:B------:R-:W-:Y:S01]  /*3eb0*/  LEA.HI.X R37, R6, c[0x0][0x174], R47, 0x2, P2 ;  /* 0x00005d0006257a11 */ /* 0x000fe200010f142f */
[----:B------:R1:W-:Y:S01]  /*3ec0*/  STG.E [R28.64], R24 ;  /* 0x000000181c007986 */ /* 0x0003e2000c101924 */
[C---:B------:R-:W-:Y:S02]  /*3ed0*/  IADD3 R27, R3.reuse, 0x3c, RZ ;  /* 0x0000003c031b7810 */ /* 0x040fe40007ffe0ff */
[C---:B------:R-:W-:Y:S01]  /*3ee0*/  IADD3 R39, R3.reuse, 0x40, RZ ;  /* 0x0000004003277810 */ /* 0x040fe20007ffe0ff */
[----:B------:R4:W-:Y:S01]  /*3ef0*/  STG.E [R34.64], R25 ;  /* 0x0000001922007986 */ /* 0x0009e2000c101924 */
[----:B------:R-:W-:-:S02]  /*3f00*/  IADD3 R43, R3, 0x44, RZ ;  /* 0x00000044032b7810 */ /* 0x000fc40007ffe0ff */
[C---:B------:R-:W-:Y:S01]  /*3f10*/  IADD3 R45, R3.reuse, 0x48, RZ ;  /* 0x00000048032d7810 */ /* 0x040fe20007ffe0ff */
[----:B------:R5:W-:Y:S01]  /*3f20*/  STG.E [R36.64], R26 ;  /* 0x0000001a24007986 */ /* 0x000be2000c101924 */
[C---:B--2---:R-:W-:Y:S02]  /*3f30*/  IADD3 R33, R3.reuse, 0x4c, RZ ;  /* 0x0000004c03217810 */ /* 0x044fe40007ffe0ff */
[C---:B---3--:R-:W-:Y:S02]  /*3f40*/  IADD3 R5, R3.reuse, 0x50, RZ ;  /* 0x0000005003057810 */ /* 0x048fe40007ffe0ff */
[----:B------:R-:W-:Y:S02]  /*3f50*/  IADD3 R21, R3, 0x54, RZ ;  /* 0x0000005403157810 */ /* 0x000fe40007ffe0ff */
[----:B------:R-:W-:Y:S02]  /*3f60*/  IADD3 R4, P1, R27, R2, RZ ;  /* 0x000000021b047210 */ /* 0x000fe40007f3e0ff */
[----:B0-----:R-:W-:-:S02]  /*3f70*/  IADD3 R23, R3, 0x58, RZ ;  /* 0x0000005803177810 */ /* 0x001fc40007ffe0ff */
[C---:B-1----:R-:W-:Y:S02]  /*3f80*/  IADD3 R29, R3.reuse, 0x5c, RZ ;  /* 0x0000005c031d7810 */ /* 0x042fe40007ffe0ff */
[C---:B------:R-:W-:Y:S02]  /*3f90*/  IADD3 R31, R3.reuse, 0x60, RZ ;  /* 0x00000060031f7810 */ /* 0x040fe40007ffe0ff */
[C---:B----4-:R-:W-:Y:S02]  /*3fa0*/  IADD3 R25, R3.reuse, 0x64, RZ ;  /* 0x0000006403197810 */ /* 0x050fe40007ffe0ff */
[----:B------:R-:W-:Y:S02]  /*3fb0*/  IADD3 R35, R3, 0x68, RZ ;  /* 0x0000006803237810 */ /* 0x000fe40007ffe0ff */
[-C--:B------:R-:W-:Y:S02]  /*3fc0*/  IADD3 R24, P3, R39, R2.reuse, RZ ;  /* 0x0000000227187210 */ /* 0x080fe40007f7e0ff */
[----:B------:R-:W-:-:S02]  /*3fd0*/  IADD3 R22, P6, R43, R2, RZ ;  /* 0x000000022b167210 */ /* 0x000fc40007fde0ff */
[-C--:B------:R-:W-:Y:S02]  /*3fe0*/  IADD3 R28, P5, R45, R2.reuse, RZ ;  /* 0x000000022d1c7210 */ /* 0x080fe40007fbe0ff */
[-C--:B-----5:R-:W-:Y:S02]  /*3ff0*/  IADD3 R26, P2, R33, R2.reuse, RZ ;  /* 0x00000002211a7210 */ /* 0x0a0fe40007f5e0ff */
[-C--:B------:R-:W-:Y:S02]  /*4000*/  IADD3 R32, P4, R5, R2.reuse, RZ ;  /* 0x0000000205207210 */ /* 0x080fe40007f9e0ff */
[----:B------:R-:W-:Y:S02]  /*4010*/  IADD3 R3, R3, 0x6c, RZ ;  /* 0x0000006c03037810 */ /* 0x000fe40007ffe0ff */
[----:B------:R-:W-:Y:S02]  /*4020*/  IADD3 R30, P0, R21, R2, RZ ;  /* 0x00000002151e7210 */ /* 0x000fe40007f1e0ff */
[----:B------:R-:W-:-:S02]  /*4030*/  LEA.HI.X.SX32 R57, R27, R0, 0x1, P1 ;  /* 0x000000001b397211 */ /* 0x000fc400008f0eff */
        /* <DEDUP_REMOVED lines=8> */
[-C--:B------:R-:W-:Y:S02]  /*40c0*/  IADD3 R37, P5, R25, R2.reuse, RZ ;  /* 0x0000000219257210 */ /* 0x080fe40007fbe0ff */
[-C--:B------:R-:W-:Y:S02]  /*40d0*/  IADD3 R39, P2, R35, R2.reuse, RZ ;  /* 0x0000000223277210 */ /* 0x080fe40007f5e0ff */
[----:B------:R-:W-:Y:S02]  /*40e0*/  IADD3 R6, P4, R3, R2, RZ ;  /* 0x0000000203067210 */ /* 0x000fe40007f9e0ff */
[----:B------:R-:W-:-:S02]  /*40f0*/  LEA.HI.X.SX32 R47, R21, R0, 0x1, P0 ;  /* 0x00000000152f7211 */ /* 0x000fc400000f0eff */
[C---:B------:R-:W-:Y:S02]  /*4100*/  LEA R2, P0, R4.reuse, c[0x0][0x170], 0x2 ;  /* 0x00005c0004027a11 */ /* 0x040fe400078010ff */
[-C--:B------:R-:W-:Y:S02]  /*4110*/  LEA.HI.X.SX32 R41, R3, R0.reuse, 0x1, P4 ;  /* 0x0000000003297211 */ /* 0x080fe400020f0eff */
[----:B------:R-:W-:Y:S02]  /*4120*/  LEA.HI.X.SX32 R45, R23, R0, 0x1, P1 ;  /* 0x00000000172d7211 */ /* 0x000fe400008f0eff */
[----:B------:R-:W-:Y:S02]  /*4130*/  LEA.HI.X R3, R4, c[0x0][0x174], R57, 0x2, P0 ;  /* 0x00005d0004037a11 */ /* 0x000fe400000f1439 */
[----:B------:R-:W-:Y:S02]  /*4140*/  LEA R4, P0, R24, c[0x0][0x170], 0x2 ;  /* 0x00005c0018047a11 */ /* 0x000fe400078010ff */
[----:B------:R-:W-:Y:S01]  /*4150*/  LEA R20, P1, R22, c[0x0][0x170], 0x2 ;  /* 0x00005c0016147a11 */ /* 0x000fe200078210ff */
        /* <DEDUP_REMOVED lines=10> */
[----:B------:R-:W-:Y:S01]  /*4200*/  LEA R26, P0, R32, c[0x0][0x170], 0x2 ;  /* 0x00005c00201a7a11 */ /* 0x000fe200078010ff */
        /* <DEDUP_REMOVED lines=13> */
[C---:B------:R-:W-:Y:S01]  /*42e0*/  LEA R34, P0, R40.reuse, c[0x0][0x170], 0x2 ;  /* 0x00005c0028227a11 */ /* 0x040fe200078010ff */
[----:B------:R-:W-:Y:S01]  /*42f0*/  STG.E [R30.64], R9 ;  /* 0x000000091e007986 */ /* 0x000fe2000c101924 */
[----:B------:R-:W-:Y:S02]  /*4300*/  LEA R36, P1, R37, c[0x0][0x170], 0x2 ;  /* 0x00005c0025247a11 */ /* 0x000fe400078210ff */
[----:B------:R-:W-:Y:S01]  /*4310*/  LEA.HI.X.SX32 R42, R35, R0, 0x1, P2 ;  /* 0x00000000232a7211 */ /* 0x000fe200010f0eff */
[----:B------:R-:W-:Y:S01]  /*4320*/  STG.E [R32.64], R8 ;  /* 0x0000000820007986 */ /* 0x000fe2000c101924 */
[----:B------:R-:W-:-:S02]  /*4330*/  LEA.HI.X R35, R40, c[0x0][0x174], R43, 0x2, P0 ;  /* 0x00005d0028237a11 */ /* 0x000fc400000f142b */
[----:B------:R-:W-:Y:S02]  /*4340*/  LEA.HI.X R37, R37, c[0x0][0x174], R38, 0x2, P1 ;  /* 0x00005d0025257a11 */ /* 0x000fe400008f1426 */
[C---:B------:R-:W-:Y:S01]  /*4350*/  LEA R38, P0, R39.reuse, c[0x0][0x170], 0x2 ;  /* 0x00005c0027267a11 */ /* 0x040fe200078010ff */
[----:B------:R-:W-:Y:S01]  /*4360*/  STG.E [R34.64], R7 ;  /* 0x0000000722007986 */ /* 0x000fe2000c101924 */
[C---:B------:R-:W-:Y:S02]  /*4370*/  LEA R40, P1, R6.reuse, c[0x0][0x170], 0x2 ;  /* 0x00005c0006287a11 */ /* 0x040fe400078210ff */
[----:B------:R-:W-:Y:S01]  /*4380*/  LEA.HI.X R39, R39, c[0x0][0x174], R42, 0x2, P0 ;  /* 0x00005d0027277a11 */ /* 0x000fe200000f142a */
[----:B------:R-:W-:Y:S01]  /*4390*/  STG.E [R36.64], R18 ;  /* 0x0000001224007986 */ /* 0x000fe2000c101924 */
[----:B------:R-:W-:-:S03]  /*43a0*/  LEA.HI.X R41, R6, c[0x0][0x174], R41, 0x2, P1 ;  /* 0x00005d0006297a11 */ /* 0x000fc600008f1429 */
[----:B------:R-:W-:Y:S04]  /*43b0*/  STG.E [R38.64], R17 ;  /* 0x0000001126007986 */ /* 0x000fe8000c101924 */
[----:B------:R-:W-:Y:S01]  /*43c0*/  STG.E [R40.64], R19 ;  /* 0x0000001328007986 */ /* 0x000fe2000c101924 */
[----:B------:R-:W-:Y:S05]  /*43d0*/  EXIT ;  /* 0x000000000000794d */ /* 0x000fea0003800000 */
.L_x_5076:
[----:B------:R-:W-:Y:S01]  /*43e0*/  MOV R0, 0x0 ;  /* 0x0000000000007802 */ /* 0x000fe20000000f00 */
[----:B------:R-:W-:Y:S01]  /*43f0*/  IMAD.MOV.U32 R5, RZ, RZ, c[0x4][0x17c] ;  /* 0x01005f00ff057624 */ /* 0x000fe200078e00ff */
[----:B------:R-:W-:Y:S01]  /*4400*/  MOV R4, c[0x4][0x178] ;  /* 0x01005e0000047a02 */ /* 0x000fe20000000f00 */
[----:B------:R-:W-:Y:S01]  /*4410*/  IMAD.MOV.U32 R6, RZ, RZ, c[0x4][0x180] ;  /* 0x01006000ff067624 */ /* 0x000fe200078e00ff */
[----:B------:R0:W1:Y:S01]  /*4420*/  LDC.64 R2, c[0x4][R0] ;  /* 0x0100000000027b82 */ /* 0x0000620000000a00 */
[----:B------:R-:W-:Y:S01]  /*4430*/  MOV R7, c[0x4][0x184] ;  /* 0x0100610000077a02 */ /* 0x000fe20000000f00 */
[----:B------:R-:W-:Y:S01]  /*4440*/  IMAD.MOV.U32 R8, RZ, RZ, 0x219 ;  /* 0x00000219ff087424 */ /* 0x000fe200078e00ff */
[----:B------:R-:W-:Y:S01]  /*4450*/  MOV R11, c[0x4][0x5c] ;  /* 0x01001700000b7a02 */ /* 0x000fe20000000f00 */
        /* <DEDUP_REMOVED lines=11> */
.L_x_5104:
[----:B------:R-:W-:Y:S01]  /*4510*/  MOV R0, 0x0 ;  /* 0x0000000000007802 */ /* 0x000fe20000000f00 */
[----:B------:R-:W-:Y:S01]  /*4520*/  IMAD.MOV.U32 R5, RZ, RZ, c[0x4][0x17c] ;  /* 0x01005f00ff057624 */ /* 0x000fe200078e00ff */
[----:B------:R-:W-:Y:S01]  /*4530*/  MOV R4, c[0x4][0x178] ;  /* 0x01005e0000047a02 */ /* 0x000fe20000000f00 */
[----:B------:R-:W-:Y:S01]  /*4540*/  IMAD.MOV.U32 R6, RZ, RZ, c[0x4][0x180] ;  /* 0x01006000ff067624 */ /* 0x000fe200078e00ff */
[----:B------:R0:W2:Y:S01]  /*4550*/  LDC.64 R2, c[0x4][R0] ;  /* 0x0100000000027b82 */ /* 0x0000a20000000a00 */
[----:B------:R-:W-:Y:S01]  /*4560*/  MOV R7, c[0x4][0x184] ;  /* 0x0100610000077a02 */ /* 0x000fe20000000f00 */
[----:B------:R-:W-:Y:S01]  /*4570*/  IMAD.MOV.U32 R8, RZ, RZ, 0x219 ;  /* 0x00000219ff087424 */ /* 0x000fe200078e00ff */
[----:B------:R-:W-:Y:S01]  /*4580*/  MOV R11, c[0x4][0x5c] ;  /* 0x01001700000b7a02 */ /* 0x000fe20000000f00 */
        /* <DEDUP_REMOVED lines=12> */
.L_x_5078:
[----:B------:R-:W-:Y:S01]  /*4650*/  MOV R19, 0xff7fffff ;  /* 0xff7fffff00137802 */ /* 0x000fe20000000f00 */
[----:B------:R-:W-:Y:S01]  /*4660*/  IMAD.MOV.U32 R38, RZ, RZ, 0x10 ;  /* 0x00000010ff267424 */ /* 0x000fe200078e00ff */
[----:B------:R-:W-:Y:S01]  /*4670*/  MOV R40, 0xffffffff ;  /* 0xffffffff00287802 */ /* 0x000fe20000000f00 */
[----:B------:R-:W-:Y:S01]  /*4680*/  IMAD.MOV.U32 R35, RZ, RZ, 0x1f ;  /* 0x0000001fff237424 */ /* 0x000fe200078e00ff */
[----:B------:R-:W-:Y:S02]  /*4690*/  MOV R36, 0x46b0 ;  /* 0x000046b000247802 */ /* 0x000fe40000000f00 */
[----:B------:R-:W-:Y:S05]  /*46a0*/  CALL.REL.NOINC `($__internal_121_$__cuda_sm70_shflsync_bfly_p) ;  /* 0x0000232000007944 */ /* 0x000fea0003c00000 */
[----:B-1----:R-:W-:Y:S01]  /*46b0*/  IMAD.MOV.U32 R15, RZ, RZ, R35 ;  /* 0x000000ffff0f7224 */ /* 0x002fe200078e0023 */
[----:B0-----:R-:W-:Y:S05]  /*46c0*/  BRA `(.L_x_5116) ;  /* 0xffffc42000007947 */ /* 0x001fea000383ffff */
.L_x_5079:
[----:B------:R-:W-:Y:S01]  /*46d0*/  HFMA2.MMA R35, -RZ, RZ, 0, 1.847743988037109375e-06 ;  /* 0x0000001fff237435 */ /* 0x000fe200000001ff */
[----:B------:R-:W-:Y:S01]  /*46e0*/  IMAD.MOV.U32 R38, RZ, RZ, 0x8 ;  /* 0x00000008ff267424 */ /* 0x000fe200078e00ff */
[----:B------:R-:W-:Y:S01]  /*46f0*/  MOV R36, 0x4720 ;  /* 0x0000472000247802 */ /* 0x000fe20000000f00 */
[----:B------:R-:W-:-:S03]  /*4700*/  IMAD.MOV.U32 R40, RZ, RZ, -0x1 ;  /* 0xffffffffff287424 */ /* 0x000fc600078e00ff */
[----:B------:R-:W-:Y:S05]  /*4710*/  CALL.REL.NOINC `($__internal_121_$__cuda_sm70_shflsync_bfly_p) ;  /* 0x000022b000007944 */ /* 0x000fea0003c00000 */
[----:B01----:R-:W-:Y:S01]  /*4720*/  FMNMX.FTZ R19, R19, R35, !PT ;  /* 0x0000002313137209 */ /* 0x003fe20007810000 */
[----:B------:R-:W-:Y:S01]  /*4730*/  IMAD.MOV.U32 R38, RZ, RZ, 0x4 ;  /* 0x00000004ff267424 */ /* 0x000fe200078e00ff */
[----:B------:R-:W-:Y:S01]  /*4740*/  MOV R35, 0x1f ;  /* 0x0000001f00237802 */ /* 0x000fe20000000f00 */
[----:B------:R-:W-:Y:S01]  /*4750*/  IMAD.MOV.U32 R40, RZ, RZ, -0x1 ;  /* 0xffffffffff287424 */ /* 0x000fe200078e00ff */
[----:B------:R-:W-:-:S02]  /*4760*/  MOV R36, 0x4780 ;  /* 0x0000478000247802 */ /* 0x000fc40000000f00 */
[----:B------:R-:W-:Y:S05]  /*4770*/  CALL.REL.NOINC `($__internal_121_$__cuda_sm70_shflsync_bfly_p) ;  /* 0x0000225000007944 */ /* 0x000fea0003c00000 */
[----:B01----:R-:W-:Y:S01]  /*4780*/  FMNMX.FTZ R19, R19, R35, !PT ;  /* 0x0000002313137209 */ /* 0x003fe20007810000 */
[----:B------:R-:W-:Y:S01]  /*4790*/  HFMA2.MMA R35, -RZ, RZ, 0, 1.847743988037109375e-06 ;  /* 0x0000001fff237435 */ /* 0x000fe200000001ff */
[----:B------:R-:W-:Y:S01]  /*47a0*/  IMAD.MOV.U32 R38, RZ, RZ, 0x2 ;  /* 0x00000002ff267424 */ /* 0x000fe200078e00ff */
[----:B------:R-:W-:Y:S01]  /*47b0*/  MOV R36, 0x47e0 ;  /* 0x000047e000247802 */ /* 0x000fe20000000f00 */
[----:B------:R-:W-:-:S03]  /*47c0*/  IMAD.MOV.U32 R40, RZ, RZ, -0x1 ;  /* 0xffffffffff287424 */ /* 0x000fc600078e00ff */
[----:B------:R-:W-:Y:S05]  /*47d0*/  CALL.REL.NOINC `($__internal_121_$__cuda_sm70_shflsync_bfly_p) ;  /* 0x000021f000007944 */ /* 0x000fea0003c00000 */
[----:B-1----:R-:W-:Y:S01]  /*47e0*/  FMNMX.FTZ R17, R19, R35, !PT ;  /* 0x0000002313117209 */ /* 0x002fe20007810000 */
[----:B0-----:R-:W-:Y:S01]  /*47f0*/  IMAD.MOV.U32 R38, RZ, RZ, 0x1 ;  /* 0x00000001ff267424 */ /* 0x001fe200078e00ff */
[----:B------:R-:W-:Y:S01]  /*4800*/  MOV R35, 0x1f ;  /* 0x0000001f00237802 */ /* 0x000fe20000000f00 */
[----:B------:R-:W-:Y:S01]  /*4810*/  IMAD.MOV.U32 R40, RZ, RZ, -0x1 ;  /* 0xffffffffff287424 */ /* 0x000fe200078e00ff */
[----:B------:R-:W-:Y:S01]  /*4820*/  MOV R36, 0x4850 ;  /* 0x0000485000247802 */ /* 0x000fe20000000f00 */
[----:B------:R-:W-:-:S02]  /*4830*/  IMAD.MOV.U32 R19, RZ, RZ, R17 ;  /* 0x000000ffff137224 */ /* 0x000fc400078e0011 */
[----:B------:R-:W-:Y:S05]  /*4840*/  CALL.REL.NOINC `($__internal_121_$__cuda_sm70_shflsync_bfly_p) ;  /* 0x0000218000007944 */ /* 0x000fea0003c00000 */
[----:B-1----:R-:W-:Y:S01]  /*4850*/  MOV R20, R35 ;  /* 0x0000002300147202 */ /* 0x002fe20000000f00 */
[----:B0-----:R-:W-:Y:S05]  /*4860*/  BRA `(.L_x_5117) ;  /* 0xffffc32000007947 */ /* 0x001fea000383ffff */
.L_x_5106:
[----:B------:R-:W-:Y:S01]  /*4870*/  HFMA2.MMA R35, -RZ, RZ, 0, 1.847743988037109375e-06 ;  /* 0x0000001fff237435 */ /* 0x000fe200000001ff */
[----:B0-----:R-:W-:Y:S01]  /*4880*/  IMAD.MOV.U32 R19, RZ, RZ, RZ ;  /* 0x000000ffff137224 */ /* 0x001fe200078e00ff */
[----:B------:R-:W-:Y:S01]  /*4890*/  MOV R36, 0x48d0 ;  /* 0x000048d000247802 */ /* 0x000fe20000000f00 */
[----:B-1----:R-:W-:-:S02]  /*48a0*/  IMAD.MOV.U32 R38, RZ, RZ, 0x4 ;  /* 0x00000004ff267424 */ /* 0x002fc400078e00ff */
[----:B------:R-:W-:Y:S02]  /*48b0*/  IMAD.MOV.U32 R40, RZ, RZ, -0x1 ;  /* 0xffffffffff287424 */ /* 0x000fe400078e00ff */
[----:B------:R-:W-:Y:S05]  /*48c0*/  CALL.REL.NOINC `($__internal_121_$__cuda_sm70_shflsync_bfly_p) ;  /* 0x0000210000007944 */ /* 0x000fea0003c00000 */
[----:B-1----:R-:W-:Y:S01]  /*48d0*/  IMAD.MOV.U32 R7, RZ, RZ, R35 ;  /* 0x000000ffff077224 */ /* 0x002fe200078e0023 */
[----:B0-----:R-:W-:Y:S05]  /*48e0*/  BRA `(.L_x_5118) ;  /* 0xffffe10000007947 */ /* 0x001fea000383ffff */
.L_x_5107:
[----:B-1----:R-:W-:Y:S01]  /*48f0*/  MOV R38, 0x2 ;  /* 0x0000000200267802 */ /* 0x002fe20000000f00 */
[----:B------:R-:W-:Y:S01]  /*4900*/  IMAD.MOV.U32 R35, RZ, RZ, 0x1f ;  /* 0x0000001fff237424 */ /* 0x000fe200078e00ff */
[----:B------:R-:W-:Y:S01]  /*4910*/  MOV R36, 0x4940 ;  /* 0x0000494000247802 */ /* 0x000fe20000000f00 */
[----:B------:R-:W-:Y:S02]  /*4920*/  IMAD.MOV.U32 R40, RZ, RZ, -0x1 ;  /* 0xffffffffff287424 */ /* 0x000fe400078e00ff */
[----:B------:R-:W-:Y:S05]  /*4930*/  CALL.REL.NOINC `($__internal_121_$__cuda_sm70_shflsync_bfly_p) ;  /* 0x0000209000007944 */ /* 0x000fea0003c00000 */
[----:B0-----:R-:W-:Y:S01]  /*4940*/  HFMA2.MMA R38, -RZ, RZ, 0, 5.9604644775390625e-08 ;  /* 0x00000001ff267435 */ /* 0x001fe200000001ff */
[----:B-1----:R-:W-:Y:S01]  /*4950*/  FADD.FTZ R19, R19, R35 ;  /* 0x0000002313137221 */ /* 0x002fe20000010000 */
[----:B------:R-:W-:Y:S01]  /*4960*/  MOV R36, 0x49a0 ;  /* 0x000049a000247802 */ /* 0x000fe20000000f00 */
[----:B------:R-:W-:Y:S02]  /*4970*/  IMAD.MOV.U32 R35, RZ, RZ, 0x1f ;  /* 0x0000001fff237424 */ /* 0x000fe400078e00ff */
[----:B------:R-:W-:Y:S02]  /*4980*/  IMAD.MOV.U32 R40, RZ, RZ, -0x1 ;  /* 0xffffffffff287424 */ /* 0x000fe400078e00ff */
[----:B------:R-:W-:Y:S05]  /*4990*/  CALL.REL.NOINC `($__internal_121_$__cuda_sm70_shflsync_bfly_p) ;  /* 0x0000203000007944 */ /* 0x000fea0003c00000 */
[----:B-1----:R-:W-:Y:S01]  /*49a0*/  FADD.FTZ R34, R19, R35 ;  /* 0x0000002313227221 */ /* 0x002fe20000010000 */
[----:B0-----:R-:W-:Y:S01]  /*49b0*/  MOV R19, RZ ;  /* 0x000000ff00137202 */ /* 0x001fe20000000f00 */
[----:B------:R-:W-:Y:S01]  /*49c0*/  IMAD.MOV.U32 R38, RZ, RZ, 0x4 ;  /* 0x00000004ff267424 */ /* 0x000fe200078e00ff */
[----:B------:R-:W-:Y:S01]  /*49d0*/  MOV R40, 0xffffffff ;  /* 0xffffffff00287802 */ /* 0x000fe20000000f00 */
[----:B------:R-:W-:Y:S01]  /*49e0*/  IMAD.MOV.U32 R35, RZ, RZ, 0x1f ;  /* 0x0000001fff237424 */ /* 0x000fe200078e00ff */
[----:B------:R-:W-:-:S02]  /*49f0*/  MOV R36, 0x4a10 ;  /* 0x00004a1000247802 */ /* 0x000fc40000000f00 */
[----:B------:R-:W-:Y:S05]  /*4a00*/  CALL.REL.NOINC `($__internal_121_$__cuda_sm70_shflsync_bfly_p) ;  /* 0x00001fc000007944 */ /* 0x000fea0003c00000 */
[----:B01----:R-:W-:Y:S01]  /*4a10*/  FADD.FTZ R19, RZ, R35 ;  /* 0x00000023ff137221 */ /* 0x003fe20000010000 */
[----:B------:R-:W-:Y:S01]  /*4a20*/  MOV R40, 0xffffffff ;  /* 0xffffffff00287802 */ /* 0x000fe20000000f00 */
[----:B------:R-:W-:Y:S01]  /*4a30*/  IMAD.MOV.U32 R38, RZ, RZ, 0x2 ;  /* 0x00000002ff267424 */ /* 0x000fe200078e00ff */
[----:B------:R-:W-:Y:S01]  /*4a40*/  MOV R36, 0x4a70 ;  /* 0x00004a7000247802 */ /* 0x000fe20000000f00 */
[----:B------:R-:W-:-:S02]  /*4a50*/  IMAD.MOV.U32 R35, RZ, RZ, 0x1f ;  /* 0x0000001fff237424 */ /* 0x000fc400078e00ff */
[----:B------:R-:W-:Y:S05]  /*4a60*/  CALL.REL.NOINC `($__internal_121_$__cuda_sm70_shflsync_bfly_p) ;  /* 0x00001f6000007944 */ /* 0x000fea0003c00000 */
[----:B01----:R-:W-:Y:S01]  /*4a70*/  FADD.FTZ R19, R19, R35 ;  /* 0x0000002313137221 */ /* 0x003fe20000010000 */
[----:B------:R-:W-:Y:S01]  /*4a80*/  MOV R40, 0xffffffff ;  /* 0xffffffff00287802 */ /* 0x000fe20000000f00 */
[----:B------:R-:W-:Y:S01]  /*4a90*/  IMAD.MOV.U32 R38, RZ, RZ, 0x1 ;  /* 0x00000001ff267424 */ /* 0x000fe200078e00ff */
[----:B------:R-:W-:Y:S01]  /*4aa0*/  MOV R36, 0x4ad0 ;  /* 0x00004ad000247802 */ /* 0x000fe20000000f00 */
[----:B------:R-:W-:-:S02]  /*4ab0*/  IMAD.MOV.U32 R35, RZ, RZ, 0x1f ;  /* 0x0000001fff237424 */ /* 0x000fc400078e00ff */
[----:B------:R-:W-:Y:S05]  /*4ac0*/  CALL.REL.NOINC `($__internal_121_$__cuda_sm70_shflsync_bfly_p) ;  /* 0x00001f0000007944 */ /* 0x000fea0003c00000 */
[----:B-1----:R-:W-:Y:S01]  /*4ad0*/  FADD.FTZ R33, R19, R35 ;  /* 0x0000002313217221 */ /* 0x002fe20000010000 */
[----:B------:R-:W-:Y:S01]  /*4ae0*/  HFMA2.MMA R35, -RZ, RZ, 0, 1.847743988037109375e-06 ;  /* 0x0000001fff237435 */ /* 0x000fe200000001ff */
[----:B0-----:R-:W-:Y:S01]  /*4af0*/  IMAD.MOV.U32 R19, RZ, RZ, RZ ;  /* 0x000000ffff137224 */ /* 0x001fe200078e00ff */
[----:B------:R-:W-:Y:S01]  /*4b00*/  MOV R36, 0x4b40 ;  /* 0x00004b4000247802 */ /* 0x000fe20000000f00 */
[----:B------:R-:W-:-:S02]  /*4b10*/  IMAD.MOV.U32 R38, RZ, RZ, 0x4 ;  /* 0x00000004ff267424 */ /* 0x000fc400078e00ff */
[----:B------:R-:W-:Y:S02]  /*4b20*/  IMAD.MOV.U32 R40, RZ, RZ, -0x1 ;  /* 0xffffffffff287424 */ /* 0x000fe400078e00ff */
[----:B------:R-:W-:Y:S05]  /*4b30*/  CALL.REL.NOINC `($__internal_121_$__cuda_sm70_shflsync_bfly_p) ;  /* 0x00001e9000007944 */ /* 0x000fea0003c00000 */
[----:B01----:R-:W-:Y:S01]  /*4b40*/  FADD.FTZ R19, RZ, R35 ;  /* 0x00000023ff137221 */ /* 0x003fe20000010000 */
[----:B------:R-:W-:Y:S01]  /*4b50*/  MOV R35, 0x1f ;  /* 0x0000001f00237802 */ /* 0x000fe20000000f00 */
[----:B------:R-:W-:Y:S01]  /*4b60*/  IMAD.MOV.U32 R38, RZ, RZ, 0x2 ;  /* 0x00000002ff267424 */ /* 0x000fe200078e00ff */
[----:B------:R-:W-:Y:S01]  /*4b70*/  MOV R36, 0x4ba0 ;  /* 0x00004ba000247802 */ /* 0x000fe20000000f00 */
[----:B------:R-:W-:Y:S02]  /*4b80*/  IMAD.MOV.U32 R40, RZ, RZ, -0x1 ;  /* 0xffffffffff287424 */ /* 0x000fe400078e00ff */
[----:B------:R-:W-:Y:S05]  /*4b90*/  CALL.REL.NOINC `($__internal_121_$__cuda_sm70_shflsync_bfly_p) ;  /* 0x00001e3000007944 */ /* 0x000fea0003c00000 */
[----:B01----:R-:W-:Y:S01]  /*4ba0*/  FADD.FTZ R19, R19, R35 ;  /* 0x0000002313137221 */ /* 0x003fe20000010000 */
[----:B------:R-:W-:Y:S01]  /*4bb0*/  HFMA2.MMA R35, -RZ, RZ, 0, 1.847743988037109375e-06 ;  /* 0x0000001fff237435 */ /* 0x000fe200000001ff */
[----:B------:R-:W-:Y:S01]  /*4bc0*/  IMAD.MOV.U32 R38, RZ, RZ, 0x1 ;  /* 0x00000001ff267424 */ /* 0x000fe200078e00ff */
[----:B------:R-:W-:Y:S01]  /*4bd0*/  MOV R36, 0x4c00 ;  /* 0x00004c0000247802 */ /* 0x000fe20000000f00 */
[----:B------:R-:W-:-:S03]  /*4be0*/  IMAD.MOV.U32 R40, RZ, RZ, -0x1 ;  /* 0xffffffffff287424 */ /* 0x000fc600078e00ff */
[----:B------:R-:W-:Y:S05]  /*4bf0*/  CALL.REL.NOINC `($__internal_121_$__cuda_sm70_shflsync_bfly_p) ;  /* 0x00001dd000007944 */ /* 0x000fea0003c00000 */
[----:B-1----:R-:W-:Y:S01]  /*4c00*/  FADD.FTZ R30, R19, R35 ;  /* 0x00000023131e7221 */ /* 0x002fe20000010000 */
[----:B0-----:R-:W-:Y:S01]  /*4c10*/  MOV R38, 0x4 ;  /* 0x0000000400267802 */ /* 0x001fe20000000f00 */
[----:B------:R-:W-:Y:S01]  /*4c20*/  IMAD.MOV.U32 R19, RZ, RZ, RZ ;  /* 0x000000ffff137224 */ /* 0x000fe200078e00ff */
[----:B------:R-:W-:Y:S01]  /*4c30*/  MOV R36, 0x4c70 ;  /* 0x00004c7000247802 */ /* 0x000fe20000000f00 */
[----:B------:R-:W-:-:S02]  /*4c40*/  IMAD.MOV.U32 R35, RZ, RZ, 0x1f ;  /* 0x0000001fff237424 */ /* 0x000fc400078e00ff */
[----:B------:R-:W-:Y:S02]  /*4c50*/  IMAD.MOV.U32 R40, RZ, RZ, -0x1 ;  /* 0xffffffffff287424 */ /* 0x000fe400078e00ff */
[----:B------:R-:W-:Y:S05]  /*4c60*/  CALL.REL.NOINC `($__internal_121_$__cuda_sm70_shflsync_bfly_p) ;  /* 0x00001d6000007944 */ /* 0x000fea0003c00000 */
[----:B0-----:R-:W-:Y:S01]  /*4c70*/  HFMA2.MMA R38, -RZ, RZ, 0, 1.1920928955078125e-07 ;  /* 0x00000002ff267435 */ /* 0x001fe200000001ff */
[----:B-1----:R-:W-:Y:S01]  /*4c80*/  FADD.FTZ R19, RZ, R35 ;  /* 0x00000023ff137221 */ /* 0x002fe20000010000 */
[----:B------:R-:W-:Y:S01]  /*4c90*/  MOV R36, 0x4cd0 ;  /* 0x00004cd000247802 */ /* 0x000fe20000000f00 */
[----:B------:R-:W-:Y:S02]  /*4ca0*/  IMAD.MOV.U32 R35, RZ, RZ, 0x1f ;  /* 0x0000001fff237424 */ /* 0x000fe400078e00ff */
[----:B------:R-:W-:Y:S02]  /*4cb0*/  IMAD.MOV.U32 R40, RZ, RZ, -0x1 ;  /* 0xffffffffff287424 */ /* 0x000fe400078e00ff */
[----:B------:R-:W-:Y:S05]  /*4cc0*/  CALL.REL.NOINC `($__internal_121_$__cuda_sm70_shflsync_bfly_p) ;  /* 0x00001d0000007944 */ /* 0x000fea0003c00000 */
[----:B01----:R-:W-:Y:S01]  /*4cd0*/  FADD.FTZ R19, R19, R35 ;  /* 0x0000002313137221 */ /* 0x003fe20000010000 */
[----:B------:R-:W-:Y:S01]  /*4ce0*/  MOV R38, 0x1 ;  /* 0x0000000100267802 */ /* 0x000fe20000000f00 */
[----:B------:R-:W-:Y:S01]  /*4cf0*/  IMAD.MOV.U32 R35, RZ, RZ, 0x1f ;  /* 0x0000001fff237424 */ /* 0x000fe200078e00ff */
[----:B------:R-:W-:Y:S01]  /*4d00*/  MOV R36, 0x4d30 ;  /* 0x00004d3000247802 */ /* 0x000fe20000000f00 */
[----:B------:R-:W-:Y:S02]  /*4d10*/  IMAD.MOV.U32 R40, RZ, RZ, -0x1 ;  /* 0xffffffffff287424 */ /* 0x000fe400078e00ff */
[----:B------:R-:W-:Y:S05]  /*4d20*/  CALL.REL.NOINC `($__internal_121_$__cuda_sm70_shflsync_bfly_p) ;  /* 0x00001ca000007944 */ /* 0x000fea0003c00000 */
[----:B-1----:R-:W-:Y:S01]  /*4d30*/  FADD.FTZ R32, R19, R35 ;  /* 0x0000002313207221 */ /* 0x002fe20000010000 */
[----:B0-----:R-:W-:Y:S01]  /*4d40*/  HFMA2.MMA R19, -RZ, RZ, 0, 0 ;  /* 0x00000000ff137435 */ /* 0x001fe200000001ff */
        /* <DEDUP_REMOVED lines=454> */
[----:B-1----:R-:W-:Y:S01]  /*69b0*/  MOV R36, R35 ;  /* 0x0000002300247202 */ /* 0x002fe20000000f00 */
[----:B0-----:R-:W-:Y:S05]  /*69c0*/  BRA `(.L_x_5119) ;  /* 0xffffc17000007947 */ /* 0x001fea000383ffff */
        .weak           $__internal_121_$__cuda_sm70_shflsync_bfly_p
        .type           $__internal_121_$__cuda_sm70_shflsync_bfly_p,@function
        .size           $__internal_121_$__cuda_sm70_shflsync_bfly_p,(.L_x_24782 - $__internal_121_$__cuda_sm70_shflsync_bfly_p)
$__internal_121_$__cuda_sm70_shflsync_bfly_p:
[----:B------:R-:W-:Y:S01]  /*69d0*/  IMAD.MOV.U32 R37, RZ, RZ, 0x0 ;  /* 0x00000000ff257424 */ /* 0x000fe200078e00ff */
[----:B------:R-:W-:Y:S04]  /*69e0*/  WARPSYNC R40 ;  /* 0x0000002800007348 */ /* 0x000fe80003800000 */
[----:B------:R0:W1:Y:S01]  /*69f0*/  SHFL.BFLY PT, R35, R19, R38, R35 ;  /* 0x0c00002613237389 */ /* 0x00006200000e0023 */
[----:B------:R-:W-:Y:S05]  /*6a00*/  RET.REL.NODEC R36 `(_ZN4vllm25paged_attention_v2_kernelIfhLi112ELi32ELi128ELNS_18Fp8KVCacheDataTypeE2ELb1ELi512EEEvPfS2_PT_PKS3_PKT0_S9_ifPKiSB_iPKfiiiSD_SD_iiiii) ;  /* 0xffff95f024007950 */ /* 0x000fea0003c3ffff */
.L_x_5120:
        /* <DEDUP_REMOVED lines=15> */
.L_x_24782:


//--------------------- .text._ZN4vllm25paged_attention_v2_kernelIfhLi96ELi32ELi128ELNS_18Fp8KVCacheDataTypeE2ELb1ELi512EEEvPfS2_PT_PKS3_PKT0_S9_ifPKiSB_iPKfiiiSD_SD_iiiii --------------------------
	.section	.text._ZN4vllm25paged_attention_v2_kernelIfhLi96ELi32ELi128ELNS_18Fp8KVCacheDataTypeE2ELb1ELi512EEEvPfS2_PT_PKS3_PKT0_S9_ifPKiSB_iPKfiiiSD_SD_iiiii,"ax",@progbits
	.sectioninfo	@"SHI_REGISTERS=46"
	.align	128
        .global         _ZN4vllm25paged_attention_v2_kernelIfhLi96ELi32ELi128ELNS_18Fp8KVCacheDataTypeE2ELb1ELi512EEEvPfS2_PT_PKS3_PKT0_S9_ifPKiSB_iPKfiiiSD_SD_iiiii
        .type           _ZN4vllm25paged_attention_v2_kernelIfhLi96ELi32ELi128ELNS_18Fp8KVCacheDataTypeE2ELb1ELi512EEEvPfS2_PT_PKS3_PKT0_S9_ifPKiSB_iPKfiiiSD_SD_iiiii,@function
        .size           _ZN4vllm25paged_attention_v2_kernelIfhLi96ELi32ELi128ELNS_18Fp8KVCacheDataTypeE2ELb1ELi512EEEvPfS2_PT_PKS3_PKT0_S9_ifPKiSB_iPKfiiiSD_SD_iiiii,(.L_x_24783 - _ZN4vllm25paged_attention_v2_kernelIfhLi96ELi32ELi128ELNS_18Fp8KVCacheDataTypeE2ELb1ELi512EEEvPfS2_PT_PKS3_PKT0_S9_ifPKiSB_iPKfiiiSD_SD_iiiii)
        .other          _ZN4vllm25paged_attention_v2_kernelIfhLi96ELi32ELi128ELNS_18Fp8KVCacheDataTypeE2ELb1ELi512EEEvPfS2_PT_PKS3_PKT0_S9_ifPKiSB_iPKfiiiSD_SD_iiiii,@"STO_CUDA_ENTRY STV_DEFAULT"
_ZN4vllm25paged_attention_v2_kernelIfhLi96ELi32ELi128ELNS_18Fp8KVCacheDataTypeE2ELb1ELi512EEEvPfS2_PT_PKS3_PKT0_S9_ifPKiSB_iPKfiiiSD_SD_iiiii:
.text._ZN4vllm25paged_attention_v2_kernelIfhLi96ELi32ELi128ELNS_18Fp8KVCacheDataTypeE2ELb1ELi512EEEvPfS2_PT_PKS3_PKT0_S9_ifPKiSB_iPKfiiiSD_SD_iiiii:
        /* <DEDUP_REMOVED lines=30> */
[----:B------:R-:W-:Y:S02]  /*01e0*/  LEA.HI R5, R5, R4, RZ, 0x5 ;  /* 0x0000000405057211 */ /* 0x000fe400078f28ff */
[----:B------:R-:W-:Y:S01]  /*01f0*/  LEA R4, R2, 0x10, 0x4 ;  /* 0x0000001002047811 */ /* 0x000fe200078e20ff */
        /* <DEDUP_REMOVED lines=8> */
[----:B------:R-:W-:Y:S02]  /*0280*/  IMNMX R9, R11, R4, PT ;  /* 0x000000040b097217 */ /* 0x000fe40003800200 */
[----:B------:R-:W1:Y:S01]  /*0290*/  S2R R4, SR_CTAID.X ;  /* 0x0000000000047919 */ /* 0x000e620000002500 */
[----:B0-----:R-:W-:-:S02]  /*02a0*/  SHF.R.S32.HI R6, RZ, 0x1f, R3 ;  /* 0x0000001fff067819 */ /* 0x001fc40000011403 */
[----:B------:R-:W-:Y:S02]  /*02b0*/  IMAD R5, R2, -0x10, R9 ;  /* 0xfffffff002057824 */ /* 0x000fe400078e0209 */
[----:B------:R-:W-:Y:S02]  /*02c0*/  LEA.HI R12, R6, R3, RZ, 0x5 ;  /* 0x00000003060c7211 */ /* 0x000fe400078f28ff */
[----:B------:R-:W-:Y:S02]  /*02d0*/  IMAD R6, R5, 0x20, R8 ;  /* 0x0000002005067824 */ /* 0x000fe400078e0208 */
[----:B------:R-:W-:Y:S02]  /*02e0*/  @P0 IADD3 R10, R10, 0x1, RZ ;  /* 0x000000010a0a0810 */ /* 0x000fe40007ffe0ff */
[----:B------:R-:W-:Y:S02]  /*02f0*/  ISETP.GT.AND P0, PT, R13, -0x1, PT ;  /* 0xffffffff0d00780c */ /* 0x000fe40003f04270 */
[----:B------:R-:W-:Y:S01]  /*0300*/  IMNMX R13, R7, R6, PT ;  /* 0x00000006070d7217 */ /* 0x000fe20003800200 */
[----:B------:R-:W-:Y:S01]  /*0310*/  @!P2 IMAD.MOV R10, RZ, RZ, -R10 ;  /* 0x000000ffff0aa224 */ /* 0x000fe200078e0a0a */
[----:B------:R-:W-:-:S02]  /*0320*/  LOP3.LUT R14, R12, 0xffffffe0, RZ, 0xc0, !PT ;  /* 0xffffffe00c0e7812 */ /* 0x000fc400078ec0ff */
[----:B------:R-:W-:Y:S01]  /*0330*/  SHF.R.S32.HI R5, RZ, 0x5, R12 ;  /* 0x00000005ff057819 */ /* 0x000fe2000001140c */
[----:B------:R-:W-:Y:S01]  /*0340*/  IMAD.IADD R12, R13, 0x1, -R8 ;  /* 0x000000010d0c7824 */ /* 0x000fe200078e0a08 */
[----:B------:R-:W-:Y:S02]  /*0350*/  IADD3 R6, -R14, R3, RZ ;  /* 0x000000030e067210 */ /* 0x000fe40007ffe1ff */
        /* <DEDUP_REMOVED lines=59> */
.L_x_5121:
[----:B-1----:R-:W-:-:S05]  /*0710*/  MOV R13, c[0x0][0xc] ;  /* 0x00000300000d7a02 */ /* 0x002fca0000000f00 */
[----:B------:R-:W-:-:S04]  /*0720*/  IMAD R13, R13, c[0x0][0x1d8], R4 ;  /* 0x000076000d0d7a24 */ /* 0x000fc800078e0204 */
[----:B------:R-:W-:-:S03]  /*0730*/  IMAD R13, R13, c[0x0][0x1e8], RZ ;  /* 0x00007a000d0d7a24 */ /* 0x000fc600078e02ff */
.L_x_5122:
        /* <DEDUP_REMOVED lines=19> */
[----:B------:R-:W-:-:S05]  /*0870*/  IMAD.MOV.U32 R16, RZ, RZ, R14 ;  /* 0x000000ffff107224 */ /* 0x000fca00078e000e */
.L_x_5126:
        /* <DEDUP_REMOVED lines=36> */
.L_x_5124:
[----:B------:R-:W-:Y:S05]  /*0ac0*/  BSYNC B7 ;  /* 0x0000000000077941 */ /* 0x000fea0003800000 */
.L_x_5123:
[----:B------:R-:W-:Y:S05]  /*0ad0*/  BRA.DIV ~URZ, `(.L_x_5127) ;  /* 0x000037a27f007947 */ /* 0x000fea000b800000 */
[----:B------:R-:W-:-:S04]  /*0ae0*/  MOV R15, 0xff7fffff ;  /* 0xff7fffff000f7802 */ /* 0x000fc80000000f00 */
.L_x_5165:
        /* <DEDUP_REMOVED lines=10> */
.L_x_5166:
        /* <DEDUP_REMOVED lines=35> */
.L_x_5133:
        /* <DEDUP_REMOVED lines=11> */
.L_x_5132:
[----:B------:R-:W-:Y:S05]  /*0e70*/  BSYNC B1 ;  /* 0x0000000000017941 */ /* 0x000fea0003800000 */
.L_x_5131:
        /* <DEDUP_REMOVED lines=10> */
.L_x_5136:
        /* <DEDUP_REMOVED lines=100> */
.L_x_5135:
[----:B------:R-:W-:Y:S05]  /*1560*/  BSYNC B1 ;  /* 0x0000000000017941 */ /* 0x000fea0003800000 */
.L_x_5134:
        /* <DEDUP_REMOVED lines=55> */
.L_x_5138:
[----:B------:R-:W-:Y:S05]  /*18e0*/  BSYNC B1 ;  /* 0x0000000000017941 */ /* 0x000fea0003800000 */
.L_x_5137:
        /* <DEDUP_REMOVED lines=26> */
.L_x_5130:
[----:B------:R-:W-:Y:S05]  /*1a90*/  BSYNC B0 ;  /* 0x0000000000007941 */ /* 0x000fea0003800000 */
.L_x_5129:
        /* <DEDUP_REMOVED lines=44> */
.L_x_5143:
        /* <DEDUP_REMOVED lines=8> */
.L_x_5142:
[----:B0-----:R-:W-:Y:S05]  /*1de0*/  BSYNC B1 ;  /* 0x0000000000017941 */ /* 0x001fea0003800000 */
.L_x_5141:
        /* <DEDUP_REMOVED lines=10> */
.L_x_5146:
        /* <DEDUP_REMOVED lines=9> */
[----:B------:R-:W-:Y:S04]  /*1f20*/  LDS R27, [R7+0xa00] ;  /* 0x000a0000071b7984 */ /* 0x000fe80000000800 */
        /* <DEDUP_REMOVED lines=14> */
[----:B------:R5:W-:Y:S01]  /*2010*/  STS [R7+-0x400], R8 ;  /* 0xfffc000807007388 */ /* 0x000be20000000800 */
[----:B------:R-:W-:-:S03]  /*2020*/  FMUL.FTZ R26, R36, R25 ;  /* 0x00000019241a7220 */ /* 0x000fc60000410000 */
[----:B------:R5:W-:Y:S04]  /*2030*/  STS [R7+-0x200], R16 ;  /* 0xfffe001007007388 */ /* 0x000be80000000800 */
[----:B------:R0:W-:Y:S01]  /*2040*/  STS [R7], R18 ;  /* 0x0000001207007388 */ /* 0x0001e20000000800 */
[C---:B------:R-:W-:Y:S02]  /*2050*/  FMUL.FTZ R28, R36.reuse, R28 ;  /* 0x0000001c241c7220 */ /* 0x040fe40000410000 */
[C---:B-----5:R-:W-:Y:S01]  /*2060*/  FMUL.FTZ R8, R36.reuse, R27 ;  /* 0x0000001b24087220 */ /* 0x060fe20000410000 */
[----:B------:R2:W-:Y:S01]  /*2070*/  STS [R7+0x200], R20 ;  /* 0x0002001407007388 */ /* 0x0005e20000000800 */
[----:B------:R-:W-:-:S03]  /*2080*/  FMUL.FTZ R16, R36, R29 ;  /* 0x0000001d24107220 */ /* 0x000fc60000410000 */
[----:B------:R4:W-:Y:S01]  /*2090*/  STS [R7+0x400], R22 ;  /* 0x0004001607007388 */ /* 0x0009e20000000800 */
[C---:B------:R-:W-:Y:S02]  /*20a0*/  FMUL.FTZ R30, R36.reuse, R30 ;  /* 0x0000001e241e7220 */ /* 0x040fe40000410000 */
[C---:B0-----:R-:W-:Y:S01]  /*20b0*/  FMUL.FTZ R18, R36.reuse, R31 ;  /* 0x0000001f24127220 */ /* 0x041fe20000410000 */
        /* <DEDUP_REMOVED lines=17> */
.L_x_5145:
[----:B------:R-:W-:Y:S05]  /*21d0*/  BSYNC B1 ;  /* 0x0000000000017941 */ /* 0x000fea0003800000 */
.L_x_5144:
        /* <DEDUP_REMOVED lines=31> */
.L_x_5148:
[----:B------:R-:W-:Y:S05]  /*23d0*/  BSYNC B1 ;  /* 0x0000000000017941 */ /* 0x000fea0003800000 */
.L_x_5147:
        /* <DEDUP_REMOVED lines=14> */
.L_x_5140:
[----:B------:R-:W-:Y:S05]  /*24c0*/  BSYNC B0 ;  /* 0x0000000000007941 */ /* 0x000fea0003800000 */
.L_x_5139:
        /* <DEDUP_REMOVED lines=20> */
.L_x_5150:
[----:B------:R-:W-:Y:S05]  /*2610*/  BSYNC B0 ;  /* 0x0000000000007941 */ /* 0x000fea0003800000 */
.L_x_5149:
        /* <DEDUP_REMOVED lines=25> */
.L_x_5154:
        /* <DEDUP_REMOVED lines=33> */
.L_x_5152:
[----:B------:R-:W-:Y:S05]  /*29c0*/  BSYNC B6 ;  /* 0x0000000000067941 */ /* 0x000fea0003800000 */
.L_x_5151:
[----:B------:R-:W-:Y:S05]  /*29d0*/  BRA.DIV ~URZ, `(.L_x_5155) ;  /* 0x00001ac27f007947 */ /* 0x000fea000b800000 */
[----:B0-----:R-:W-:-:S04]  /*29e0*/  IMAD.MOV.U32 R7, RZ, RZ, RZ ;  /* 0x000000ffff077224 */ /* 0x001fc800078e00ff */
.L_x_5167:
[----:B------:R-:W-:Y:S01]  /*29f0*/  FADD.FTZ R32, RZ, R7 ;  /* 0x00000007ff207221 */ /* 0x000fe20000010000 */
[----:B------:R-:W-:Y:S05]  /*2a00*/  BRA.DIV ~URZ, `(.L_x_5156) ;  /* 0x00001b127f007947 */ /* 0x000fea000b800000 */
[----:B------:R-:W0:Y:S01]  /*2a10*/  SHFL.BFLY PT, R7, R32, 0x2, 0x1f ;  /* 0x0c401f0020077f89 */ /* 0x000e2200000e0000 */
        /* <DEDUP_REMOVED lines=12> */
[----:B------:R-:W-:-:S03]  /*2ae0*/  IMAD.MOV.U32 R32, RZ, RZ, RZ ;  /* 0x000000ffff207224 */ /* 0x000fc600078e00ff */
[----:B------:R-:W0:Y:S02]  /*2af0*/  SHFL.BFLY PT, R8, R7, 0x1, 0x1f ;  /* 0x0c201f0007087f89 */ /* 0x000e2400000e0000 */
[----:B0-----:R-:W-:Y:S01]  /*2b00*/  FADD.FTZ R29, R7, R8 ;  /* 0x00000008071d7221 */ /* 0x001fe20000010000 */
[----:B------:R-:W-:Y:S01]  /*2b10*/  MOV R7, RZ ;  /* 0x000000ff00077202 */ /* 0x000fe20000000f00 */
[----:B------:R-:W-:Y:S02]  /*2b20*/  CS2R R8, SRZ ;  /* 0x0000000000087805 */ /* 0x000fe4000001ff00 */
.L_x_5168:
[----:B------:R-:W-:Y:S01]  /*2b30*/  LOP3.LUT R30, R6, 0x7, RZ, 0xc0, !PT ;  /* 0x00000007061e7812 */ /* 0x000fe200078ec0ff */
[----:B------:R-:W-:Y:S01]  /*2b40*/  WARPSYNC 0xffffffff ;  /* 0xffffffff00007948 */ /* 0x000fe20003800000 */
[----:B------:R-:W-:Y:S01]  /*2b50*/  SHF.R.S32.HI R33, RZ, 0x1f, R6 ;  /* 0x0000001fff217819 */ /* 0x000fe20000011406 */
[----:B------:R-:W-:Y:S01]  /*2b60*/  BAR.SYNC.DEFER_BLOCKING 0x0 ;  /* 0x0000000000007b1d */ /* 0x000fe20000010000 */
[----:B------:R-:W-:Y:S02]  /*2b70*/  ISETP.NE.AND P2, PT, R30, RZ, PT ;  /* 0x000000ff1e00720c */ /* 0x000fe40003f45270 */
[----:B------:R-:W-:-:S02]  /*2b80*/  IADD3 R30, R3, 0x1f, RZ ;  /* 0x0000001f031e7810 */ /* 0x000fc40007ffe0ff */
[----:B------:R-:W-:Y:S01]  /*2b90*/  LEA.HI R6, R33, R6, RZ, 0x3 ;  /* 0x0000000621067211 */ /* 0x000fe200078f18ff */
[----:B------:R-:W-:Y:S01]  /*2ba0*/  BSSY B0, `(.L_x_5157) ;  /* 0x0000024000007945 */ /* 0x000fe20003800000 */
[----:B------:R-:W-:Y:S02]  /*2bb0*/  ISETP.GT.U32.AND P3, PT, R30, 0x3e, PT ;  /* 0x0000003e1e00780c */ /* 0x000fe40003f64070 */
[C---:B------:R-:W-:Y:S02]  /*2bc0*/  LOP3.LUT R30, R3.reuse, 0xffffffc0, RZ, 0xc0, !PT ;  /* 0xffffffc0031e7812 */ /* 0x040fe400078ec0ff */
[----:B------:R-:W-:Y:S02]  /*2bd0*/  SHF.R.S32.HI R6, RZ, 0x3, R6 ;  /* 0x00000003ff067819 */ /* 0x000fe40000011406 */
[----:B------:R-:W-:Y:S02]  /*2be0*/  ISETP.NE.OR P5, PT, R30, 0x40, P2 ;  /* 0x000000401e00780c */ /* 0x000fe400017a5670 */
[----:B------:R-:W-:Y:S01]  /*2bf0*/  LOP3.LUT R33, R3, 0xffffffe0, RZ, 0xc0, !PT ;  /* 0xffffffe003217812 */ /* 0x000fe200078ec0ff */
[----:B------:R-:W-:Y:S01]  /*2c00*/  IMAD R30, R5, 0x60, R6 ;  /* 0x00000060051e7824 */ /* 0x000fe200078e0206 */
[----:B------:R-:W-:-:S02]  /*2c10*/  ISETP.GT.OR P0, PT, R3, 0x3f, P2 ;  /* 0x0000003f0300780c */ /* 0x000fc40001704670 */
        /* <DEDUP_REMOVED lines=28> */
.L_x_5158:
[----:B------:R-:W-:Y:S05]  /*2de0*/  BSYNC B0 ;  /* 0x0000000000007941 */ /* 0x000fea0003800000 */
.L_x_5157:
[----:B------:R-:W-:Y:S06]  /*2df0*/  BAR.SYNC.DEFER_BLOCKING 0x0 ;  /* 0x0000000000007b1d */ /* 0x000fec0000010000 */
[----:B------:R-:W-:Y:S01]  /*2e00*/  BSSY B0, `(.L_x_5159) ;  /* 0x0000032000007945 */ /* 0x000fe20003800000 */
[----:B------:R-:W-:Y:S05]  /*2e10*/  @P0 BRA `(.L_x_5160) ;  /* 0x0000030000000947 */ /* 0x000fea0003800000 */
[----:B------:R-:W2:Y:S04]  /*2e20*/  LDS R32, [R30.X4+0x20] ;  /* 0x000020001e207984 */ /* 0x000ea80000004800 */
[----:B------:R-:W3:Y:S04]  /*2e30*/  LDS R5, [R30.X4+0x30] ;  /* 0x000030001e057984 */ /* 0x000ee80000004800 */
[----:B------:R-:W4:Y:S04]  /*2e40*/  LDS R34, [R30.X4+0x40] ;  /* 0x000040001e227984 */ /* 0x000f280000004800 */
[----:B------:R-:W5:Y:S04]  /*2e50*/  LDS R31, [R30.X4+0x50] ;  /* 0x000050001e1f7984 */ /* 0x000f680000004800 */
[----:B-1----:R-:W1:Y:S04]  /*2e60*/  LDS R36, [R30.X4+0xa0] ;  /* 0x0000a0001e247984 */ /* 0x002e680000004800 */
[----:B------:R-:W0:Y:S02]  /*2e70*/  LDS R33, [R30.X4+0xf0] ;  /* 0x0000f0001e217984 */ /* 0x000e240000004800 */
[----:B0-2---:R-:W-:-:S02]  /*2e80*/  FADD.FTZ R29, R29, R32 ;  /* 0x000000201d1d7221 */ /* 0x005fc40000010000 */
[----:B------:R-:W0:Y:S01]  /*2e90*/  LDS R32, [R30.X4+0x60] ;  /* 0x000060001e207984 */ /* 0x000e220000004800 */
[----:B---3--:R-:W-:-:S03]  /*2ea0*/  FADD.FTZ R28, R28, R5 ;  /* 0x000000051c1c7221 */ /* 0x008fc60000010000 */
[----:B------:R-:W2:Y:S01]  /*2eb0*/  LDS R5, [R30.X4+0x70] ;  /* 0x000070001e057984 */ /* 0x000ea20000004800 */
[----:B----4-:R-:W-:-:S03]  /*2ec0*/  FADD.FTZ R27, R27, R34 ;  /* 0x000000221b1b7221 */ /* 0x010fc60000010000 */
[----:B------:R-:W3:Y:S01]  /*2ed0*/  LDS R34, [R30.X4+0x80] ;  /* 0x000080001e227984 */ /* 0x000ee20000004800 */
[----:B-----5:R-:W-:-:S03]  /*2ee0*/  FADD.FTZ R26, R26, R31 ;  /* 0x0000001f1a1a7221 */ /* 0x020fc60000010000 */
[----:B------:R-:W4:Y:S01]  /*2ef0*/  LDS R31, [R30.X4+0x90] ;  /* 0x000090001e1f7984 */ /* 0x000f220000004800 */
[----:B-1----:R-:W-:-:S03]  /*2f00*/  FADD.FTZ R21, R21, R36 ;  /* 0x0000002415157221 */ /* 0x002fc60000010000 */
[----:B------:R-:W1:Y:S01]  /*2f10*/  LDS R36, [R30.X4+0x130] ;  /* 0x000130001e247984 */ /* 0x000e620000004800 */
[----:B------:R-:W-:Y:S02]  /*2f20*/  FADD.FTZ R16, R16, R33 ;  /* 0x0000002110107221 */ /* 0x000fe40000010000 */
[----:B0-----:R-:W-:Y:S02]  /*2f30*/  FADD.FTZ R25, R25, R32 ;  /* 0x0000002019197221 */ /* 0x001fe40000010000 */
        /* <DEDUP_REMOVED lines=26> */
[----:B0-----:R-:W-:Y:S02]  /*30e0*/  FADD.FTZ R9, R9, R32 ;  /* 0x0000002009097221 */ /* 0x001fe40000010000 */
[----:B-1----:R-:W-:Y:S02]  /*30f0*/  FADD.FTZ R12, R12, R5 ;  /* 0x000000050c0c7221 */ /* 0x002fe40000010000 */
[----:B--2---:R-:W-:Y:S02]  /*3100*/  FADD.FTZ R13, R13, R34 ;  /* 0x000000220d0d7221 */ /* 0x004fe40000010000 */
[----:B---3--:R-:W-:Y:S02]  /*3110*/  FADD.FTZ R8, R8, R31 ;  /* 0x0000001f08087221 */ /* 0x008fe40000010000 */
.L_x_5160:
[----:B------:R-:W-:Y:S05]  /*3120*/  BSYNC B0 ;  /* 0x0000000000007941 */ /* 0x000fea0003800000 */
.L_x_5159:
        /* <DEDUP_REMOVED lines=27> */
.L_x_5162:
[----:B------:R-:W-:Y:S05]  /*32e0*/  BSYNC B0 ;  /* 0x0000000000007941 */ /* 0x000fea0003800000 */
.L_x_5161:
[----:B------:R-:W-:Y:S06]  /*32f0*/  BAR.SYNC.DEFER_BLOCKING 0x0 ;  /* 0x0000000000007b1d */ /* 0x000fec0000010000 */
[----:B------:R-:W-:Y:S01]  /*3300*/  BSSY B0, `(.L_x_5163) ;  /* 0x0000032000007945 */ /* 0x000fe20003800000 */
[----:B------:R-:W-:Y:S05]  /*3310*/  @P1 BRA `(.L_x_5164) ;  /* 0x0000030000001947 */ /* 0x000fea0003800000 */
[----:B------:R-:W3:Y:S04]  /*3320*/  LDS R34, [R30.X4+0x190] ;  /* 0x000190001e227984 */ /* 0x000ee80000004800 */
[----:B------:R-:W4:Y:S04]  /*3330*/  LDS R32, [R30.X4+0x20] ;  /* 0x000020001e207984 */ /* 0x000f280000004800 */
[----:B------:R-:W5:Y:S04]  /*3340*/  LDS R5, [R30.X4+0x30] ;  /* 0x000030001e057984 */ /* 0x000f680000004800 */
[----:B------:R-:W0:Y:S04]  /*3350*/  LDS R31, [R30.X4+0x70] ;  /* 0x000070001e1f7984 */ /* 0x000e280000004800 */
[----:B-1----:R-:W1:Y:S04]  /*3360*/  LDS R36, [R30.X4+0x80] ;  /* 0x000080001e247984 */ /* 0x002e680000004800 */
[----:B------:R-:W2:Y:S02]  /*3370*/  LDS R33, [R30.X4+0xd0] ;  /* 0x0000d0001e217984 */ /* 0x000ea40000004800 */
[----:B0-23--:R-:W-:-:S02]  /*3380*/  FADD.FTZ R3, R3, R34 ;  /* 0x0000002203037221 */ /* 0x00dfc40000010000 */
[----:B------:R-:W0:Y:S01]  /*3390*/  LDS R34, [R30.X4+0x60] ;  /* 0x000060001e227984 */ /* 0x000e220000004800 */
[----:B----4-:R-:W-:-:S03]  /*33a0*/  FADD.FTZ R29, R29, R32 ;  /* 0x000000201d1d7221 */ /* 0x010fc60000010000 */
[----:B------:R-:W2:Y:S01]  /*33b0*/  LDS R32, [R30.X4+0x40] ;  /* 0x000040001e207984 */ /* 0x000ea20000004800 */
[----:B-----5:R-:W-:-:S03]  /*33c0*/  FADD.FTZ R28, R28, R5 ;  /* 0x000000051c1c7221 */ /* 0x020fc60000010000 */
[----:B------:R-:W3:Y:S01]  /*33d0*/  LDS R5, [R30.X4+0x50] ;  /* 0x000050001e057984 */ /* 0x000ee20000004800 */
[----:B------:R-:W-:-:S03]  /*33e0*/  FADD.FTZ R24, R24, R31 ;  /* 0x0000001f18187221 */ /* 0x000fc60000010000 */
[----:B------:R-:W4:Y:S01]  /*33f0*/  LDS R31, [R30.X4+0xb0] ;  /* 0x0000b0001e1f7984 */ /* 0x000f220000004800 */
[----:B-1----:R-:W-:-:S03]  /*3400*/  FADD.FTZ R23, R23, R36 ;  /* 0x0000002417177221 */ /* 0x002fc60000010000 */
[----:B------:R-:W1:Y:S01]  /*3410*/  LDS R36, [R30.X4+0x110] ;  /* 0x000110001e247984 */ /* 0x000e620000004800 */
        /* <DEDUP_REMOVED lines=12> */
[----:B-----5:R-:W-:Y:S02]  /*34e0*/  FADD.FTZ R8, R8, R33 ;  /* 0x0000002108087221 */ /* 0x020fe40000010000 */
        /* <DEDUP_REMOVED lines=15> */
[----:B----4-:R-:W-:Y:S02]  /*35e0*/  FADD.FTZ R12, R12, R31 ;  /* 0x0000001f0c0c7221 */ /* 0x010fe40000010000 */
[----:B0-----:R-:W-:Y:S02]  /*35f0*/  FADD.FTZ R9, R9, R34 ;  /* 0x0000002209097221 */ /* 0x001fe40000010000 */
[----:B-1----:R-:W-:Y:S02]  /*3600*/  FADD.FTZ R11, R11, R32 ;  /* 0x000000200b0b7221 */ /* 0x002fe40000010000 */
[----:B--2---:R-:W-:Y:S02]  /*3610*/  FADD.FTZ R10, R10, R5 ;  /* 0x000000050a0a7221 */ /* 0x004fe40000010000 */
.L_x_5164:
[----:B------:R-:W-:Y:S05]  /*3620*/  BSYNC B0 ;  /* 0x0000000000007941 */ /* 0x000fea0003800000 */
.L_x_5163:
        /* <DEDUP_REMOVED lines=12> */
[----:B------:R-:W-:-:S02]  /*36f0*/  SHF.R.S32.HI R2, RZ, 0x1f, R2 ;  /* 0x0000001fff027819 */ /* 0x000fc40000011402 */
[----:B------:R-:W-:Y:S02]  /*3700*/  IADD3 R0, R6, 0x4, RZ ;  /* 0x0000000406007810 */ /* 0x000fe40007ffe0ff */
[----:B------:R-:W-:Y:S02]  /*3710*/  IADD3.X R41, R4, R31, R2, P0, P1 ;  /* 0x0000001f04297210 */ /* 0x000fe400007e2402 */
[----:B------:R-:W-:-:S04]  /*3720*/  IADD3 R2, P0, R6, R39, RZ ;  /* 0x0000002706027210 */ /* 0x000fc80007f1e0ff */
[----:B------:R-:W-:Y:S02]  /*3730*/  LEA.HI.X.SX32 R5, R6, R41, 0x1, P0 ;  /* 0x0000002906057211 */ /* 0x000fe400000f0eff */
[----:B------:R-:W-:-:S04]  /*3740*/  LEA R4, P0, R2, c[0x0][0x170], 0x2 ;  /* 0x00005c0002047a11 */ /* 0x000fc800078010ff */
[----:B------:R-:W-:Y:S02]  /*3750*/  LEA.HI.X R5, R2, c[0x0][0x174], R5, 0x2, P0 ;  /* 0x00005d0002057a11 */ /* 0x000fe400000f1405 */
[----:B------:R-:W-:Y:S02]  /*3760*/  IADD3 R31, P0, R0, R39, RZ ;  /* 0x00000027001f7210 */ /* 0x000fe40007f1e0ff */
[----:B------:R-:W-:Y:S01]  /*3770*/  IADD3 R2, R6, 0x8, RZ ;  /* 0x0000000806027810 */ /* 0x000fe20007ffe0ff */
[----:B------:R3:W-:Y:S01]  /*3780*/  STG.E [R4.64], R29 ;  /* 0x0000001d04007986 */ /* 0x0007e2000c101924 */
[----:B------:R-:W-:Y:S02]  /*3790*/  LEA.HI.X.SX32 R0, R0, R41, 0x1, P0 ;  /* 0x0000002900007211 */ /* 0x000fe400000f0eff */
[----:B0-2---:R-:W-:Y:S02]  /*37a0*/  LEA R30, P0, R31, c[0x0][0x170], 0x2 ;  /* 0x00005c001f1e7a11 */ /* 0x005fe400078010ff */
[----:B------:R-:W-:-:S02]  /*37b0*/  IADD3 R33, P1, R2, R39, RZ ;  /* 0x0000002702217210 */ /* 0x000fc40007f3e0ff */
[----:B------:R-:W-:Y:S02]  /*37c0*/  LEA.HI.X R31, R31, c[0x0][0x174], R0, 0x2, P0 ;  /* 0x00005d001f1f7a11 */ /* 0x000fe400000f1400 */
[----:B------:R-:W-:Y:S02]  /*37d0*/  IADD3 R0, R6, 0xc, RZ ;  /* 0x0000000c06007810 */ /* 0x000fe40007ffe0ff */
[----:B-1----:R-:W-:Y:S01]  /*37e0*/  LEA.HI.X.SX32 R36, R2, R41, 0x1, P1 ;  /* 0x0000002902247211 */ /* 0x002fe200008f0eff */
[----:B------:R0:W-:Y:S01]  /*37f0*/  STG.E [R30.64], R28 ;  /* 0x0000001c1e007986 */ /* 0x0001e2000c101924 */
[----:B------:R-:W-:Y:S02]  /*3800*/  LEA R32, P0, R33, c[0x0][0x170], 0x2 ;  /* 0x00005c0021207a11 */ /* 0x000fe400078010ff */
[----:B------:R-:W-:Y:S02]  /*3810*/  IADD3 R34, P1, R0, R39, RZ ;  /* 0x0000002700227210 */ /* 0x000fe40007f3e0ff */
[----:B------:R-:W-:-:S02]  /*3820*/  IADD3 R2, R6, 0x10, RZ ;  /* 0x0000001006027810 */ /* 0x000fc40007ffe0ff */
[----:B------:R-:W-:Y:S02]  /*3830*/  LEA.HI.X R33, R33, c[0x0][0x174], R36, 0x2, P0 ;  /* 0x00005d0021217a11 */ /* 0x000fe400000f1424 */
[----:B---3--:R-:W-:Y:S02]  /*3840*/  LEA.HI.X.SX32 R5, R0, R41, 0x1, P1 ;  /* 0x0000002900057211 */ /* 0x008fe400008f0eff */
[----:B------:R-:W-:Y:S01]  /*3850*/  LEA R4, P0, R34, c[0x0][0x170], 0x2 ;  /* 0x00005c0022047a11 */ /* 0x000fe200078010ff */
[----:B------:R1:W-:Y:S01]  /*3860*/  STG.E [R32.64], R27 ;  /* 0x0000001b20007986 */ /* 0x0003e2000c101924 */
[----:B------:R-:W-:Y:S02]  /*3870*/  IADD3 R29, P1, R2, R39, RZ ;  /* 0x00000027021d7210 */ /* 0x000fe40007f3e0ff */
[----:B------:R-:W-:Y:S02]  /*3880*/  LEA.HI.X R5, R34, c[0x0][0x174], R5, 0x2, P0 ;  /* 0x00005d0022057a11 */ /* 0x000fe400000f1405 */
[----:B------:R-:W-:-:S02]  /*3890*/  LEA.HI.X.SX32 R2, R2, R41, 0x1, P1 ;  /* 0x0000002902027211 */ /* 0x000fc400008f0eff */
[C---:B0-----:R-:W-:Y:S01]  /*38a0*/  LEA R28, P0, R29.reuse, c[0x0][0x170], 0x2 ;  /* 0x00005c001d1c7a11 */ /* 0x041fe200078010ff */
[----:B------:R0:W-:Y:S01]  /*38b0*/  STG.E [R4.64], R26 ;  /* 0x0000001a04007986 */ /* 0x0001e2000c101924 */
[----:B------:R-:W-:Y:S02]  /*38c0*/  IADD3 R0, R6, 0x14, RZ ;  /* 0x0000001406007810 */ /* 0x000fe40007ffe0ff */
[----:B------:R-:W-:Y:S02]  /*38d0*/  LEA.HI.X R29, R29, c[0x0][0x174], R2, 0x2, P0 ;  /* 0x00005d001d1d7a11 */ /* 0x000fe400000f1402 */
[----:B------:R-:W-:Y:S02]  /*38e0*/  IADD3 R31, P0, R0, R39, RZ ;  /* 0x00000027001f7210 */ /* 0x000fe40007f1e0ff */
[C---:B------:R-:W-:Y:S01]  /*38f0*/  IADD3 R2, R6.reuse, 0x18, RZ ;  /* 0x0000001806027810 */ /* 0x040fe20007ffe0ff */
[----:B------:R2:W-:Y:S01]  /*3900*/  STG.E [R28.64], R25 ;  /* 0x000000191c007986 */ /* 0x0005e2000c101924 */
[----:B------:R-:W-:-:S02]  /*3910*/  IADD3 R34, R6, 0x1c, RZ ;  /* 0x0000001c06227810 */ /* 0x000fc40007ffe0ff */
[----:B------:R-:W-:Y:S02]  /*3920*/  LEA.HI.X.SX32 R36, R0, R41, 0x1, P0 ;  /* 0x0000002900247211 */ /* 0x000fe400000f0eff */
[C---:B------:R-:W-:Y:S02]  /*3930*/  LEA R30, P0, R31.reuse, c[0x0][0x170], 0x2 ;  /* 0x00005c001f1e7a11 */ /* 0x040fe400078010ff */
[-C--:B------:R-:W-:Y:S02]  /*3940*/  IADD3 R35, P1, R2, R39.reuse, RZ ;  /* 0x0000002702237210 */ /* 0x080fe40007f3e0ff */
[----:B------:R-:W-:Y:S02]  /*3950*/  IADD3 R0, P2, R34, R39, RZ ;  /* 0x0000002722007210 */ /* 0x000fe40007f5e0ff */
[----:B------:R-:W-:Y:S02]  /*3960*/  LEA.HI.X R31, R31, c[0x0][0x174], R36, 0x2, P0 ;  /* 0x00005d001f1f7a11 */ /* 0x000fe400000f1424 */
[----:B------:R-:W-:-:S02]  /*3970*/  LEA.HI.X.SX32 R2, R2, R41, 0x1, P1 ;  /* 0x0000002902027211 */ /* 0x000fc400008f0eff */
[C---:B-1----:R-:W-:Y:S01]  /*3980*/  LEA R32, P0, R35.reuse, c[0x0][0x170], 0x2 ;  /* 0x00005c0023207a11 */ /* 0x042fe200078010ff */
[----:B------:R-:W-:Y:S01]  /*3990*/  STG.E [R30.64], R24 ;  /* 0x000000181e007986 */ /* 0x000fe2000c101924 */
[----:B------:R-:W-:Y:S02]  /*39a0*/  LEA.HI.X.SX32 R27, R34, R41, 0x1, P2 ;  /* 0x00000029221b7211 */ /* 0x000fe400010f0eff */
[C---:B0-----:R-:W-:Y:S02]  /*39b0*/  LEA R4, P1, R0.reuse, c[0x0][0x170], 0x2 ;  /* 0x00005c0000047a11 */ /* 0x041fe400078210ff */
[----:B------:R-:W-:Y:S02]  /*39c0*/  LEA.HI.X R33, R35, c[0x0][0x174], R2, 0x2, P0 ;  /* 0x00005d0023217a11 */ /* 0x000fe400000f1402 */
[----:B------:R-:W-:Y:S02]  /*39d0*/  LEA.HI.X R5, R0, c[0x0][0x174], R27, 0x2, P1 ;  /* 0x00005d0000057a11 */ /* 0x000fe400008f141b */
[C---:B------:R-:W-:Y:S01]  /*39e0*/  IADD3 R2, R6.reuse, 0x24, RZ ;  /* 0x0000002406027810 */ /* 0x040fe20007ffe0ff */
[----:B------:R0:W-:Y:S01]  /*39f0*/  STG.E [R32.64], R23 ;  /* 0x0000001720007986 */ /* 0x0001e2000c101924 */
[----:B------:R-:W-:-:S02]  /*3a00*/  IADD3 R0, R6, 0x20, RZ ;  /* 0x0000002006007810 */ /* 0x000fc40007ffe0ff */
[----:B------:R-:W-:Y:S01]  /*3a10*/  IADD3 R26, R6, 0x28, RZ ;  /* 0x00000028061a7810 */ /* 0x000fe20007ffe0ff */
[----:B------:R1:W-:Y:S01]  /*3a20*/  STG.E [R4.64], R22 ;  /* 0x0000001604007986 */ /* 0x0003e2000c101924 */
[-C--:B------:R-:W-:Y:S02]  /*3a30*/  IADD3 R36, P1, R2, R39.reuse, RZ ;  /* 0x0000002702247210 */ /* 0x080fe40007f3e0ff */
[-C--:B------:R-:W-:Y:S02]  /*3a40*/  IADD3 R27, P0, R0, R39.reuse, RZ ;  /* 0x00000027001b7210 */ /* 0x080fe40007f1e0ff */
[----:B------:R-:W-:Y:S02]  /*3a50*/  IADD3 R35, P2, R26, R39, RZ ;  /* 0x000000271a237210 */ /* 0x000fe40007f5e0ff */
[-C--:B------:R-:W-:Y:S02]  /*3a60*/  LEA.HI.X.SX32 R37, R2, R41.reuse, 0x1, P1 ;  /* 0x0000002902257211 */ /* 0x080fe400008f0eff */
[----:B------:R-:W-:-:S02]  /*3a70*/  LEA.HI.X.SX32 R38, R0, R41, 0x1, P0 ;  /* 0x0000002900267211 */ /* 0x000fc400000f0eff */
[----:B------:R-:W-:Y:S02]  /*3a80*/  LEA.HI.X.SX32 R2, R26, R41, 0x1, P2 ;  /* 0x000000291a027211 */ /* 0x000fe400010f0eff */
[----:B------:R-:W-:Y:S02]  /*3a90*/  LEA R26, P0, R27, c[0x0][0x170], 0x2 ;  /* 0x00005c001b1a7a11 */ /* 0x000fe400078010ff */
[----:B------:R-:W-:Y:S02]  /*3aa0*/  LEA R34, P2, R35, c[0x0][0x170], 0x2 ;  /* 0x00005c0023227a11 */ /* 0x000fe400078410ff */
[----:B------:R-:W-:Y:S02]  /*3ab0*/  IADD3 R0, R6, 0x2c, RZ ;  /* 0x0000002c06007810 */ /* 0x000fe40007ffe0ff */
[----:B--2---:R-:W-:Y:S02]  /*3ac0*/  LEA R28, P1, R36, c[0x0][0x170], 0x2 ;  /* 0x00005c00241c7a11 */ /* 0x004fe400078210ff */
[----:B------:R-:W-:-:S02]  /*3ad0*/  LEA.HI.X R27, R27, c[0x0][0x174], R38, 0x2, P0 ;  /* 0x00005d001b1b7a11 */ /* 0x000fc400000f1426 */
[----:B------:R-:W-:Y:S02]  /*3ae0*/  LEA.HI.X R35, R35, c[0x0][0x174], R2, 0x2, P2 ;  /* 0x00005d0023237a11 */ /* 0x000fe400010f1402 */
[----:B------:R-:W-:Y:S01]  /*3af0*/  IADD3 R25, P0, R0, R39, RZ ;  /* 0x0000002700197210 */ /* 0x000fe20007f1e0ff */
[----:B------:R-:W-:Y:S01]  /*3b00*/  STG.E [R26.64], R21 ;  /* 0x000000151a007986 */ /* 0x000fe2000c101924 */
[C---:B------:R-:W-:Y:S02]  /*3b10*/  IADD3 R2, R6.reuse, 0x30, RZ ;  /* 0x0000003006027810 */ /* 0x040fe40007ffe0ff */
[----:B0-----:R-:W-:Y:S02]  /*3b20*/  IADD3 R23, R6, 0x34, RZ ;  /* 0x0000003406177810 */ /* 0x001fe40007ffe0ff */
[----:B------:R-:W-:Y:S02]  /*3b30*/  LEA.HI.X R29, R36, c[0x0][0x174], R37, 0x2, P1 ;  /* 0x00005d00241d7a11 */ /* 0x000fe400008f1425 */
[----:B------:R-:W-:-:S02]  /*3b40*/  LEA.HI.X.SX32 R30, R0, R41, 0x1, P0 ;  /* 0x00000029001e7211 */ /* 0x000fc400000f0eff */
[CC--:B------:R-:W-:Y:S01]  /*3b50*/  IADD3 R31, P1, R2.reuse, R39.reuse, RZ ;  /* 0x00000027021f7210 */ /* 0x0c0fe20007f3e0ff */
[----:B------:R-:W-:Y:S01]  /*3b60*/  STG.E [R28.64], R20 ;  /* 0x000000141c007986 */ /* 0x000fe2000c101924 */
[----:B------:R-:W-:Y:S02]  /*3b70*/  IADD3 R0, P2, R23, R39, RZ ;  /* 0x0000002717007210 */ /* 0x000fe40007f5e0ff */
[----:B------:R-:W-:Y:S01]  /*3b80*/  LEA R24, P0, R25, c[0x0][0x170], 0x2 ;  /* 0x00005c0019187a11 */ /* 0x000fe200078010ff */
[----:B------:R0:W-:Y:S01]  /*3b90*/  STG.E [R34.64], R19 ;  /* 0x0000001322007986 */ /* 0x0001e2000c101924 */
[-C--:B------:R-:W-:Y:S02]  /*3ba0*/  LEA.HI.X.SX32 R2, R2, R41.reuse, 0x1, P1 ;  /* 0x0000002902027211 */ /* 0x080fe400008f0eff */
[----:B------:R-:W-:Y:S02]  /*3bb0*/  LEA.HI.X.SX32 R23, R23, R41, 0x1, P2 ;  /* 0x0000002917177211 */ /* 0x000fe400010f0eff */
[----:B-1----:R-:W-:-:S02]  /*3bc0*/  LEA R4, P1, R0, c[0x0][0x170], 0x2 ;  /* 0x00005c0000047a11 */ /* 0x002fc400078210ff */
[----:B------:R-:W-:Y:S02]  /*3bd0*/  LEA.HI.X R25, R25, c[0x0][0x174], R30, 0x2, P0 ;  /* 0x00005d0019197a11 */ /* 0x000fe400000f141e */
[C---:B------:R-:W-:Y:S02]  /*3be0*/  LEA R30, P0, R31.reuse, c[0x0][0x170], 0x2 ;  /* 0x00005c001f1e7a11 */ /* 0x040fe400078010ff */
[----:B------:R-:W-:Y:S01]  /*3bf0*/  LEA.HI.X R5, R0, c[0x0][0x174], R23, 0x2, P1 ;  /* 0x00005d0000057a11 */ /* 0x000fe200008f1417 */
[----:B------:R1:W-:Y:S01]  /*3c00*/  STG.E [R24.64], R18 ;  /* 0x0000001218007986 */ /* 0x0003e2000c101924 */
[----:B------:R-:W-:Y:S02]  /*3c10*/  IADD3 R0, R6, 0x38, RZ ;  /* 0x0000003806007810 */ /* 0x000fe40007ffe0ff */
[----:B------:R-:W-:Y:S02]  /*3c20*/  LEA.HI.X R31, R31, c[0x0][0x174], R2, 0x2, P0 ;  /* 0x00005d001f1f7a11 */ /* 0x000fe400000f1402 */
[----:B------:R-:W-:-:S02]  /*3c30*/  IADD3 R38, P1, R0, R39, RZ ;  /* 0x0000002700267210 */ /* 0x000fc40007f3e0ff */
[C---:B------:R-:W-:Y:S01]  /*3c40*/  IADD3 R2, R6.reuse, 0x3c, RZ ;  /* 0x0000003c06027810 */ /* 0x040fe20007ffe0ff */
[----:B------:R2:W-:Y:S01]  /*3c50*/  STG.E [R30.64], R17 ;  /* 0x000000111e007986 */ /* 0x0005e2000c101924 */
[C---:B------:R-:W-:Y:S02]  /*3c60*/  IADD3 R23, R6.reuse, 0x44, RZ ;  /* 0x0000004406177810 */ /* 0x040fe40007ffe0ff */
[C---:B0-----:R-:W-:Y:S01]  /*3c70*/  IADD3 R19, R6.reuse, 0x54, RZ ;  /* 0x0000005406137810 */ /* 0x041fe20007ffe0ff */
[----:B------:R0:W-:Y:S01]  /*3c80*/  STG.E [R4.64], R16 ;  /* 0x0000001004007986 */ /* 0x0001e2000c101924 */
[C---:B------:R-:W-:Y:S02]  /*3c90*/  IADD3 R32, R6.reuse, 0x48, RZ ;  /* 0x0000004806207810 */ /* 0x040fe40007ffe0ff */
[----:B-1----:R-:W-:Y:S02]  /*3ca0*/  IADD3 R24, P0, R23, R39, RZ ;  /* 0x0000002717187210 */ /* 0x002fe40007f1e0ff */
[----:B------:R-:W-:-:S02]  /*3cb0*/  IADD3 R20, R6, 0x50, RZ ;  /* 0x0000005006147810 */ /* 0x000fc40007ffe0ff */
[----:B------:R-:W-:Y:S02]  /*3cc0*/  IADD3 R18, R6, 0x58, RZ ;  /* 0x0000005806127810 */ /* 0x000fe40007ffe0ff */
[----:B--2---:R-:W-:Y:S02]  /*3cd0*/  IADD3 R17, P6, R2, R39, RZ ;  /* 0x0000002702117210 */ /* 0x004fe40007fde0ff */
[----:B------:R-:W-:Y:S02]  /*3ce0*/  IADD3 R22, R6, 0x40, RZ ;  /* 0x0000004006167810 */ /* 0x000fe40007ffe0ff */
[----:B0-----:R-:W-:Y:S02]  /*3cf0*/  LEA.HI.X.SX32 R5, R0, R41, 0x1, P1 ;  /* 0x0000002900057211 */ /* 0x001fe400008f0eff */
[-C--:B------:R-:W-:Y:S02]  /*3d00*/  IADD3 R29, P1, R19, R39.reuse, RZ ;  /* 0x00000027131d7210 */ /* 0x080fe40007f3e0ff */
[----:B------:R-:W-:-:S02]  /*3d10*/  IADD3 R28, P4, R32, R39, RZ ;  /* 0x00000027201c7210 */ /* 0x000fc40007f9e0ff */
[-C--:B------:R-:W-:Y:S02]  /*3d20*/  LEA.HI.X.SX32 R36, R2, R41.reuse, 0x1, P6 ;  /* 0x0000002902247211 */ /* 0x080fe400030f0eff */
[-C--:B------:R-:W-:Y:S02]  /*3d30*/  LEA.HI.X.SX32 R35, R23, R41.reuse, 0x1, P0 ;  /* 0x0000002917237211 */ /* 0x080fe400000f0eff */
[----:B------:R-:W-:Y:S02]  /*3d40*/  LEA.HI.X.SX32 R30, R19, R41, 0x1, P1 ;  /* 0x00000029131e7211 */ /* 0x000fe400008f0eff */
[----:B------:R-:W-:Y:S02]  /*3d50*/  IADD3 R21, R6, 0x4c, RZ ;  /* 0x0000004c06157810 */ /* 0x000fe40007ffe0ff */
[-C--:B------:R-:W-:Y:S02]  /*3d60*/  IADD3 R27, P2, R20, R39.reuse, RZ ;  /* 0x00000027141b7210 */ /* 0x080fe40007f5e0ff */
[----:B------:R-:W-:-:S02]  /*3d70*/  IADD3 R2, P6, R18, R39, RZ ;  /* 0x0000002712027210 */ /* 0x000fc40007fde0ff */
[----:B------:R-:W-:Y:S02]  /*3d80*/  LEA R4, P0, R38, c[0x0][0x170], 0x2 ;  /* 0x00005c0026047a11 */ /* 0x000fe400078010ff */
[----:B------:R-:W-:Y:S02]  /*3d90*/  LEA R16, P1, R17, c[0x0][0x170], 0x2 ;  /* 0x00005c0011107a11 */ /* 0x000fe400078210ff */
[----:B------:R-:W-:Y:S02]  /*3da0*/  IADD3 R34, P5, R22, R39, RZ ;  /* 0x0000002716227210 */ /* 0x000fe40007fbe0ff */
[----:B------:R-:W-:Y:S02]  /*3db0*/  LEA.HI.X.SX32 R23, R32, R41, 0x1, P4 ;  /* 0x0000002920177211 */ /* 0x000fe400020f0eff */
[----:B------:R-:W-:Y:S02]  /*3dc0*/  IADD3 R25, P3, R21, R39, RZ ;  /* 0x0000002715197210 */ /* 0x000fe40007f7e0ff */
[----:B------:R-:W-:-:S02]  /*3dd0*/  LEA.HI.X.SX32 R32, R20, R41, 0x1, P2 ;  /* 0x0000002914207211 */ /* 0x000fc400010f0eff */
[-C--:B------:R-:W-:Y:S02]  /*3de0*/  LEA.HI.X.SX32 R31, R18, R41.reuse, 0x1, P6 ;  /* 0x00000029121f7211 */ /* 0x080fe400030f0eff */
[----:B------:R-:W-:Y:S02]  /*3df0*/  LEA.HI.X R5, R38, c[0x0][0x174], R5, 0x2, P0 ;  /* 0x00005d0026057a11 */ /* 0x000fe400000f1405 */
[----:B------:R-:W-:Y:S02]  /*3e00*/  LEA.HI.X R17, R17, c[0x0][0x174], R36, 0x2, P1 ;  /* 0x00005d0011117a11 */ /* 0x000fe400008f1424 */
[-C--:B------:R-:W-:Y:S01]  /*3e10*/  LEA.HI.X.SX32 R37, R22, R41.reuse, 0x1, P5 ;  /* 0x0000002916257211 */ /* 0x080fe200028f0eff */
[----:B------:R-:W-:Y:S01]  /*3e20*/  STG.E [R4.64], R7 ;  /* 0x0000000704007986 */ /* 0x000fe2000c101924 */
[----:B------:R-:W-:Y:S02]  /*3e30*/  LEA R18, P0, R34, c[0x0][0x170], 0x2 ;  /* 0x00005c0022127a11 */ /* 0x000fe400078010ff */
[----:B------:R-:W-:Y:S01]  /*3e40*/  LEA R20, P1, R24, c[0x0][0x170], 0x2 ;  /* 0x00005c0018147a11 */ /* 0x000fe200078210ff */
[----:B------:R-:W-:Y:S01]  /*3e50*/  STG.E [R16.64], R15 ;  /* 0x0000000f10007986 */ /* 0x000fe2000c101924 */
[----:B------:R-:W-:-:S02]  /*3e60*/  LEA.HI.X.SX32 R26, R21, R41, 0x1, P3 ;  /* 0x00000029151a7211 */ /* 0x000fc400018f0eff */
[----:B------:R-:W-:Y:S02]  /*3e70*/  LEA.HI.X R19, R34, c[0x0][0x174], R37, 0x2, P0 ;  /* 0x00005d0022137a11 */ /* 0x000fe400000f1425 */
[----:B------:R-:W-:Y:S02]  /*3e80*/  LEA.HI.X R21, R24, c[0x0][0x174], R35, 0x2, P1 ;  /* 0x00005d0018157a11 */ /* 0x000fe400008f1423 */
[----:B------:R-:W-:Y:S01]  /*3e90*/  LEA R22, P0, R28, c[0x0][0x170], 0x2 ;  /* 0x00005c001c167a11 */ /* 0x000fe200078010ff */
[----:B------:R-:W-:Y:S01]  /*3ea0*/  STG.E [R18.64], R14 ;  /* 0x0000000e12007986 */ /* 0x000fe2000c101924 */
[----:B------:R-:W-:Y:S02]  /*3eb0*/  LEA R24, P1, R25, c[0x0][0x170], 0x2 ;  /* 0x00005c0019187a11 */ /* 0x000fe400078210ff */
[----:B------:R-:W-:Y:S01]  /*3ec0*/  IADD3 R6, R6, 0x5c, RZ ;  /* 0x0000005c06067810 */ /* 0x000fe20007ffe0ff */
[----:B------:R-:W-:Y:S01]  /*3ed0*/  STG.E [R20.64], R11 ;  /* 0x0000000b14007986 */ /* 0x000fe2000c101924 */
[----:B------:R-:W-:-:S02]  /*3ee0*/  LEA.HI.X R23, R28, c[0x0][0x174], R23, 0x2, P0 ;  /* 0x00005d001c177a11 */ /* 0x000fc400000f1417 */
[----:B------:R-:W-:Y:S02]  /*3ef0*/  LEA.HI.X R25, R25, c[0x0][0x174], R26, 0x2, P1 ;  /* 0x00005d0019197a11 */ /* 0x000fe400008f141a */
[----:B------:R-:W-:Y:S01]  /*3f00*/  LEA R26, P0, R27, c[0x0][0x170], 0x2 ;  /* 0x00005c001b1a7a11 */ /* 0x000fe200078010ff */
[----:B------:R-:W-:Y:S01]  /*3f10*/  STG.E [R22.64], R10 ;  /* 0x0000000a16007986 */ /* 0x000fe2000c101924 */
[----:B------:R-:W-:Y:S02]  /*3f20*/  LEA R28, P1, R29, c[0x0][0x170], 0x2 ;  /* 0x00005c001d1c7a11 */ /* 0x000fe400078210ff */
[----:B------:R-:W-:Y:S01]  /*3f30*/  IADD3 R0, P5, R6, R39, RZ ;  /* 0x0000002706007210 */ /* 0x000fe20007fbe0ff */
[----:B------:R-:W-:Y:S01]  /*3f40*/  STG.E [R24.64], R9 ;  /* 0x0000000918007986 */ /* 0x000fe2000c101924 */
[----:B------:R-:W-:Y:S02]  /*3f50*/  LEA.HI.X R27, R27, c[0x0][0x174], R32, 0x2, P0 ;  /* 0x00005d001b1b7a11 */ /* 0x000fe400000f1420 */
[----:B------:R-:W-:-:S02]  /*3f60*/  LEA.HI.X R29, R29, c[0x0][0x174], R30, 0x2, P1 ;  /* 0x00005d001d1d7a11 */ /* 0x000fc400008f141e */
[----:B------:R-:W-:Y:S01]  /*3f70*/  LEA R30, P0, R2, c[0x0][0x170], 0x2 ;  /* 0x00005c00021e7a11 */ /* 0x000fe200078010ff */
[----:B------:R-:W-:Y:S01]  /*3f80*/  STG.E [R26.64], R12 ;  /* 0x0000000c1a007986 */ /* 0x000fe2000c101924 */
[----:B------:R-:W-:Y:S02]  /*3f90*/  LEA.HI.X.SX32 R33, R6, R41, 0x1, P5 ;  /* 0x0000002906217211 */ /* 0x000fe400028f0eff */
[----:B------:R-:W-:Y:S01]  /*3fa0*/  LEA R32, P1, R0, c[0x0][0x170], 0x2 ;  /* 0x00005c0000207a11 */ /* 0x000fe200078210ff */
[----:B------:R-:W-:Y:S01]  /*3fb0*/  STG.E [R28.64], R8 ;  /* 0x000000081c007986 */ /* 0x000fe2000c101924 */
[----:B------:R-:W-:Y:S02]  /*3fc0*/  LEA.HI.X R31, R2, c[0x0][0x174], R31, 0x2, P0 ;  /* 0x00005d00021f7a11 */ /* 0x000fe400000f141f */
[----:B------:R-:W-:-:S03]  /*3fd0*/  LEA.HI.X R33, R0, c[0x0][0x174], R33, 0x2, P1 ;  /* 0x00005d0000217a11 */ /* 0x000fc600008f1421 */
[----:B------:R-:W-:Y:S04]  /*3fe0*/  STG.E [R30.64], R13 ;  /* 0x0000000d1e007986 */ /* 0x000fe8000c101924 */
[----:B------:R-:W-:Y:S01]  /*3ff0*/  STG.E [R32.64], R3 ;  /* 0x0000000320007986 */ /* 0x000fe2000c101924 */
[----:B------:R-:W-:Y:S05]  /*4000*/  EXIT ;  /* 0x000000000000794d */ /* 0x000fea0003800000 */
.L_x_5125:
        /* <DEDUP_REMOVED lines=19> */
.L_x_5153:
        /* <DEDUP_REMOVED lines=20> */
.L_x_5127:
[----:B------:R-:W-:Y:S01]  /*4280*/  MOV R32, 0xff7fffff ;  /* 0xff7fffff00207802 */ /* 0x000fe20000000f00 */
[----:B------:R-:W-:Y:S01]  /*4290*/  IMAD.MOV.U32 R33, RZ, RZ, 0x10 ;  /* 0x00000010ff217424 */ /* 0x000fe200078e00ff */
[----:B------:R-:W-:Y:S01]  /*42a0*/  MOV R35, 0xffffffff ;  /* 0xffffffff00237802 */ /* 0x000fe20000000f00 */
[----:B------:R-:W-:Y:S01]  /*42b0*/  IMAD.MOV.U32 R34, RZ, RZ, 0x1f ;  /* 0x0000001fff227424 */ /* 0x000fe200078e00ff */
[----:B------:R-:W-:Y:S02]  /*42c0*/  MOV R30, 0x42e0 ;  /* 0x000042e0001e7802 */ /* 0x000fe40000000f00 */
[----:B------:R-:W-:Y:S05]  /*42d0*/  CALL.REL.NOINC `($__internal_122_$__cuda_sm70_shflsync_bfly_p) ;  /* 0x00001e6000007944 */ /* 0x000fea0003c00000 */
[----:B-1----:R-:W-:Y:S01]  /*42e0*/  IMAD.MOV.U32 R15, RZ, RZ, R33 ;  /* 0x000000ffff0f7224 */ /* 0x002fe200078e0021 */
[----:B0-----:R-:W-:Y:S05]  /*42f0*/  BRA `(.L_x_5165) ;  /* 0xffffc7f000007947 */ /* 0x001fea000383ffff */
.L_x_5128:
[----:B------:R-:W-:Y:S01]  /*4300*/  HFMA2.MMA R34, -RZ, RZ, 0, 1.847743988037109375e-06 ;  /* 0x0000001fff227435 */ /* 0x000fe200000001ff */
[----:B------:R-:W-:Y:S01]  /*4310*/  IMAD.MOV.U32 R33, RZ, RZ, 0x8 ;  /* 0x00000008ff217424 */ /* 0x000fe200078e00ff */
[----:B------:R-:W-:Y:S01]  /*4320*/  MOV R30, 0x4350 ;  /* 0x00004350001e7802 */ /* 0x000fe20000000f00 */
[----:B------:R-:W-:-:S03]  /*4330*/  IMAD.MOV.U32 R35, RZ, RZ, -0x1 ;  /* 0xffffffffff237424 */ /* 0x000fc600078e00ff */
[----:B------:R-:W-:Y:S05]  /*4340*/  CALL.REL.NOINC `($__internal_122_$__cuda_sm70_shflsync_bfly_p) ;  /* 0x00001df000007944 */ /* 0x000fea0003c00000 */
[----:B01----:R-:W-:Y:S01]  /*4350*/  FMNMX.FTZ R32, R32, R33, !PT ;  /* 0x0000002120207209 */ /* 0x003fe20007810000 */
[----:B------:R-:W-:Y:S01]  /*4360*/  IMAD.MOV.U32 R33, RZ, RZ, 0x4 ;  /* 0x00000004ff217424 */ /* 0x000fe200078e00ff */
[----:B------:R-:W-:Y:S01]  /*4370*/  MOV R34, 0x1f ;  /* 0x0000001f00227802 */ /* 0x000fe20000000f00 */
[----:B------:R-:W-:Y:S01]  /*4380*/  IMAD.MOV.U32 R35, RZ, RZ, -0x1 ;  /* 0xffffffffff237424 */ /* 0x000fe200078e00ff */
[----:B------:R-:W-:-:S02]  /*4390*/  MOV R30, 0x43b0 ;  /* 0x000043b0001e7802 */ /* 0x000fc40000000f00 */
[----:B------:R-:W-:Y:S05]  /*43a0*/  CALL.REL.NOINC `($__internal_122_$__cuda_sm70_shflsync_bfly_p) ;  /* 0x00001d9000007944 */ /* 0x000fea0003c00000 */
[----:B0-----:R-:W-:Y:S01]  /*43b0*/  HFMA2.MMA R34, -RZ, RZ, 0, 1.847743988037109375e-06 ;  /* 0x0000001fff227435 */ /* 0x001fe200000001ff */
[----:B-1----:R-:W-:Y:S01]  /*43c0*/  FMNMX.FTZ R32, R32, R33, !PT ;  /* 0x0000002120207209 */ /* 0x002fe20007810000 */
[----:B------:R-:W-:Y:S01]  /*43d0*/  IMAD.MOV.U32 R33, RZ, RZ, 0x2 ;  /* 0x00000002ff217424 */ /* 0x000fe200078e00ff */
[----:B------:R-:W-:Y:S01]  /*43e0*/  MOV R30, 0x4410 ;  /* 0x00004410001e7802 */ /* 0x000fe20000000f00 */
[----:B------:R-:W-:-:S02]  /*43f0*/  IMAD.MOV.U32 R35, RZ, RZ, -0x1 ;  /* 0xffffffffff237424 */ /* 0x000fc400078e00ff */
[----:B------:R-:W-:Y:S05]  /*4400*/  CALL.REL.NOINC `($__internal_122_$__cuda_sm70_shflsync_bfly_p) ;  /* 0x00001d3000007944 */ /* 0x000fea0003c00000 */
[----:B-1----:R-:W-:Y:S01]  /*4410*/  FMNMX.FTZ R17, R32, R33, !PT ;  /* 0x0000002120117209 */ /* 0x002fe20007810000 */
[----:B------:R-:W-:Y:S01]  /*4420*/  IMAD.MOV.U32 R33, RZ, RZ, 0x1 ;  /* 0x00000001ff217424 */ /* 0x000fe200078e00ff */
[----:B0-----:R-:W-:Y:S01]  /*4430*/  MOV R34, 0x1f ;  /* 0x0000001f00227802 */ /* 0x001fe20000000f00 */
[----:B------:R-:W-:Y:S01]  /*4440*/  IMAD.MOV.U32 R35, RZ, RZ, -0x1 ;  /* 0xffffffffff237424 */ /* 0x000fe200078e00ff */
[----:B------:R-:W-:Y:S01]  /*4450*/  MOV R30, 0x4480 ;  /* 0x00004480001e7802 */ /* 0x000fe20000000f00 */
[----:B------:R-:W-:-:S02]  /*4460*/  IMAD.MOV.U32 R32, RZ, RZ, R17 ;  /* 0x000000ffff207224 */ /* 0x000fc400078e0011 */
[----:B------:R-:W-:Y:S05]  /*4470*/  CALL.REL.NOINC `($__internal_122_$__cuda_sm70_shflsync_bfly_p) ;  /* 0x00001cc000007944 */ /* 0x000fea0003c00000 */
[----:B-1----:R-:W-:Y:S01]  /*4480*/  MOV R20, R33 ;  /* 0x0000002100147202 */ /* 0x002fe20000000f00 */
[----:B0-----:R-:W-:Y:S05]  /*4490*/  BRA `(.L_x_5166) ;  /* 0xffffc6f000007947 */ /* 0x001fea000383ffff */
.L_x_5155:
[----:B------:R-:W-:Y:S01]  /*44a0*/  HFMA2.MMA R34, -RZ, RZ, 0, 1.847743988037109375e-06 ;  /* 0x0000001fff227435 */ /* 0x000fe200000001ff */
[----:B------:R-:W-:Y:S01]  /*44b0*/  IMAD.MOV.U32 R32, RZ, RZ, RZ ;  /* 0x000000ffff207224 */ /* 0x000fe200078e00ff */
[----:B------:R-:W-:Y:S01]  /*44c0*/  MOV R30, 0x4500 ;  /* 0x00004500001e7802 */ /* 0x000fe20000000f00 */
[----:B------:R-:W-:-:S02]  /*44d0*/  IMAD.MOV.U32 R33, RZ, RZ, 0x4 ;  /* 0x00000004ff217424 */ /* 0x000fc400078e00ff */
[----:B------:R-:W-:Y:S02]  /*44e0*/  IMAD.MOV.U32 R35, RZ, RZ, -0x1 ;  /* 0xffffffffff237424 */ /* 0x000fe400078e00ff */
[----:B01----:R-:W-:Y:S05]  /*44f0*/  CALL.REL.NOINC `($__internal_122_$__cuda_sm70_shflsync_bfly_p) ;  /* 0x00001c4000007944 */ /* 0x003fea0003c00000 */
[----:B-1----:R-:W-:Y:S01]  /*4500*/  IMAD.MOV.U32 R7, RZ, RZ, R33 ;  /* 0x000000ffff077224 */ /* 0x002fe200078e0021 */
[----:B0-----:R-:W-:Y:S05]  /*4510*/  BRA `(.L_x_5167) ;  /* 0xffffe4d000007947 */ /* 0x001fea000383ffff */
.L_x_5156:
[----:B------:R-:W-:Y:S01]  /*4520*/  MOV R33, 0x2 ;  /* 0x0000000200217802 */ /* 0x000fe20000000f00 */
[----:B------:R-:W-:Y:S01]  /*4530*/  IMAD.MOV.U32 R34, RZ, RZ, 0x1f ;  /* 0x0000001fff227424 */ /* 0x000fe200078e00ff */
[----:B------:R-:W-:Y:S01]  /*4540*/  MOV R30, 0x4570 ;  /* 0x00004570001e7802 */ /* 0x000fe20000000f00 */
[----:B------:R-:W-:Y:S02]  /*4550*/  IMAD.MOV.U32 R35, RZ, RZ, -0x1 ;  /* 0xffffffffff237424 */ /* 0x000fe400078e00ff */
[----:B-1----:R-:W-:Y:S05]  /*4560*/  CALL.REL.NOINC `($__internal_122_$__cuda_sm70_shflsync_bfly_p) ;  /* 0x00001bd000007944 */ /* 0x002fea0003c00000 */
[----:B01----:R-:W-:Y:S01]  /*4570*/  FADD.FTZ R32, R32, R33 ;  /* 0x0000002120207221 */ /* 0x003fe20000010000 */
[----:B------:R-:W-:Y:S01]  /*4580*/  HFMA2.MMA R33, -RZ, RZ, 0, 5.9604644775390625e-08 ;  /* 0x00000001ff217435 */ /* 0x000fe200000001ff */
[----:B------:R-:W-:Y:S01]  /*4590*/  IMAD.MOV.U32 R34, RZ, RZ, 0x1f ;  /* 0x0000001fff227424 */ /* 0x000fe200078e00ff */
[----:B------:R-:W-:Y:S01]  /*45a0*/  MOV R30, 0x45d0 ;  /* 0x000045d0001e7802 */ /* 0x000fe20000000f00 */
[----:B------:R-:W-:-:S03]  /*45b0*/  IMAD.MOV.U32 R35, RZ, RZ, -0x1 ;  /* 0xffffffffff237424 */ /* 0x000fc600078e00ff */
[----:B------:R-:W-:Y:S05]  /*45c0*/  CALL.REL.NOINC `($__internal_122_$__cuda_sm70_shflsync_bfly_p) ;  /* 0x00001b7000007944 */ /* 0x000fea0003c00000 */
[----:B-1----:R-:W-:Y:S01]  /*45d0*/  FADD.FTZ R29, R32, R33 ;  /* 0x00000021201d7221 */ /* 0x002fe20000010000 */
[----:B0-----:R-:W-:Y:S01]  /*45e0*/  MOV R32, RZ ;  /* 0x000000ff00207202 */ /* 0x001fe20000000f00 */
[----:B------:R-:W-:Y:S01]  /*45f0*/  IMAD.MOV.U32 R33, RZ, RZ, 0x4 ;  /* 0x00000004ff217424 */ /* 0x000fe200078e00ff */
[----:B------:R-:W-:Y:S01]  /*4600*/  MOV R35, 0xffffffff ;  /* 0xffffffff00237802 */ /* 0x000fe20000000f00 */
[----:B------:R-:W-:Y:S01]  /*4610*/  IMAD.MOV.U32 R34, RZ, RZ, 0x1f ;  /* 0x0000001fff227424 */ /* 0x000fe200078e00ff */
[----:B------:R-:W-:-:S02]  /*4620*/  MOV R30, 0x4640 ;  /* 0x00004640001e7802 */ /* 0x000fc40000000f00 */
[----:B------:R-:W-:Y:S05]  /*4630*/  CALL.REL.NOINC `($__internal_122_$__cuda_sm70_shflsync_bfly_p) ;  /* 0x00001b0000007944 */ /* 0x000fea0003c00000 */
[----:B01----:R-:W-:Y:S01]  /*4640*/  FADD.FTZ R32, RZ, R33 ;  /* 0x00000021ff207221 */ /* 0x003fe20000010000 */
[----:B------:R-:W-:Y:S01]  /*4650*/  MOV R35, 0xffffffff ;  /* 0xffffffff00237802 */ /* 0x000fe20000000f00 */
[----:B------:R-:W-:Y:S01]  /*4660*/  IMAD.MOV.U32 R33, RZ, RZ, 0x2 ;  /* 0x00000002ff217424 */ /* 0x000fe200078e00ff */
[----:B------:R-:W-:Y:S01]  /*4670*/  MOV R30, 0x46a0 ;  /* 0x000046a0001e7802 */ /* 0x000fe20000000f00 */
[----:B------:R-:W-:-:S02]  /*4680*/  IMAD.MOV.U32 R34, RZ, RZ, 0x1f ;  /* 0x0000001fff227424 */ /* 0x000fc400078e00ff */
[----:B------:R-:W-:Y:S05]  /*4690*/  CALL.REL.NOINC `($__internal_122_$__cuda_sm70_shflsync_bfly_p) ;  /* 0x00001aa000007944 */ /* 0x000fea0003c00000 */
[----:B01----:R-:W-:Y:S01]  /*46a0*/  FADD.FTZ R32, R32, R33 ;  /* 0x0000002120207221 */ /* 0x003fe20000010000 */
[----:B------:R-:W-:Y:S01]  /*46b0*/  MOV R35, 0xffffffff ;  /* 0xffffffff00237802 */ /* 0x000fe20000000f00 */
[----:B------:R-:W-:Y:S01]  /*46c0*/  IMAD.MOV.U32 R33, RZ, RZ, 0x1 ;  /* 0x00000001ff217424 */ /* 0x000fe200078e00ff */
[----:B------:R-:W-:Y:S01]  /*46d0*/  MOV R30, 0x4700 ;  /* 0x00004700001e7802 */ /* 0x000fe20000000f00 */
[----:B------:R-:W-:-:S02]  /*46e0*/  IMAD.MOV.U32 R34, RZ, RZ, 0x1f ;  /* 0x0000001fff227424 */ /* 0x000fc400078e00ff */
[----:B------:R-:W-:Y:S05]  /*46f0*/  CALL.REL.NOINC `($__internal_122_$__cuda_sm70_shflsync_bfly_p) ;  /* 0x00001a4000007944 */ /* 0x000fea0003c00000 */
[----:B0-----:R-:W-:Y:S01]  /*4700*/  HFMA2.MMA R34, -RZ, RZ, 0, 1.847743988037109375e-06 ;  /* 0x0000001fff227435 */ /* 0x001fe200000001ff */
[----:B-1----:R-:W-:Y:S01]  /*4710*/  FADD.FTZ R28, R32, R33 ;  /* 0x00000021201c7221 */ /* 0x002fe20000010000 */
[----:B------:R-:W-:Y:S01]  /*4720*/  MOV R30, 0x4770 ;  /* 0x00004770001e7802 */ /* 0x000fe20000000f00 */
[----:B------:R-:W-:-:S02]  /*4730*/  IMAD.MOV.U32 R32, RZ, RZ, RZ ;  /* 0x000000ffff207224 */ /* 0x000fc400078e00ff */
[----:B------:R-:W-:Y:S02]  /*4740*/  IMAD.MOV.U32 R33, RZ, RZ, 0x4 ;  /* 0x00000004ff217424 */ /* 0x000fe400078e00ff */
[----:B------:R-:W-:Y:S02]  /*4750*/  IMAD.MOV.U32 R35, RZ, RZ, -0x1 ;  /* 0xffffffffff237424 */ /* 0x000fe400078e00ff */
[----:B------:R-:W-:Y:S05]  /*4760*/  CALL.REL.NOINC `($__internal_122_$__cuda_sm70_shflsync_bfly_p) ;  /* 0x000019d000007944 */ /* 0x000fea0003c00000 */
[----:B01----:R-:W-:Y:S01]  /*4770*/  FADD.FTZ R32, RZ, R33 ;  /* 0x00000021ff207221 */ /* 0x003fe20000010000 */
[----:B------:R-:W-:Y:S01]  /*4780*/  MOV R34, 0x1f ;  /* 0x0000001f00227802 */ /* 0x000fe20000000f00 */
[----:B------:R-:W-:Y:S01]  /*4790*/  IMAD.MOV.U32 R33, RZ, RZ, 0x2 ;  /* 0x00000002ff217424 */ /* 0x000fe200078e00ff */
[----:B------:R-:W-:Y:S01]  /*47a0*/  MOV R30, 0x47d0 ;  /* 0x000047d0001e7802 */ /* 0x000fe20000000f00 */
[----:B------:R-:W-:Y:S02]  /*47b0*/  IMAD.MOV.U32 R35, RZ, RZ, -0x1 ;  /* 0xffffffffff237424 */ /* 0x000fe400078e00ff */
[----:B------:R-:W-:Y:S05]  /*47c0*/  CALL.REL.NOINC `($__internal_122_$__cuda_sm70_shflsync_bfly_p) ;  /* 0x0000197000007944 */ /* 0x000fea0003c00000 */
[----:B0-----:R-:W-:Y:S01]  /*47d0*/  HFMA2.MMA R34, -RZ, RZ, 0, 1.847743988037109375e-06 ;  /* 0x0000001fff227435 */ /* 0x001fe200000001ff */
[----:B-1----:R-:W-:Y:S01]  /*47e0*/  FADD.FTZ R32, R32, R33 ;  /* 0x0000002120207221 */ /* 0x002fe20000010000 */
[----:B------:R-:W-:Y:S01]  /*47f0*/  MOV R30, 0x4830 ;  /* 0x00004830001e7802 */ /* 0x000fe20000000f00 */
[----:B------:R-:W-:Y:S02]  /*4800*/  IMAD.MOV.U32 R33, RZ, RZ, 0x1 ;  /* 0x00000001ff217424 */ /* 0x000fe400078e00ff */
[----:B------:R-:W-:-:S02]  /*4810*/  IMAD.MOV.U32 R35, RZ, RZ, -0x1 ;  /* 0xffffffffff237424 */ /* 0x000fc400078e00ff */
[----:B------:R-:W-:Y:S05]  /*4820*/  CALL.REL.NOINC `($__internal_122_$__cuda_sm70_shflsync_bfly_p) ;  /* 0x0000191000007944 */ /* 0x000fea0003c00000 */
[----:B-1----:R-:W-:Y:S01]  /*4830*/  FADD.FTZ R27, R32, R33 ;  /* 0x00000021201b7221 */ /* 0x002fe20000010000 */
[----:B------:R-:W-:Y:S01]  /*4840*/  MOV R33, 0x4 ;  /* 0x0000000400217802 */ /* 0x000fe20000000f00 */
[----:B0-----:R-:W-:Y:S01]  /*4850*/  IMAD.MOV.U32 R32, RZ, RZ, RZ ;  /* 0x000000ffff207224 */ /* 0x001fe200078e00ff */
[----:B------:R-:W-:Y:S01]  /*4860*/  MOV R30, 0x48a0 ;  /* 0x000048a0001e7802 */ /* 0x000fe20000000f00 */
[----:B------:R-:W-:-:S02]  /*4870*/  IMAD.MOV.U32 R34, RZ, RZ, 0x1f ;  /* 0x0000001fff227424 */ /* 0x000fc400078e00ff */
[----:B------:R-:W-:Y:S02]  /*4880*/  IMAD.MOV.U32 R35, RZ, RZ, -0x1 ;  /* 0xffffffffff237424 */ /* 0x000fe400078e00ff */
[----:B------:R-:W-:Y:S05]  /*4890*/  CALL.REL.NOINC `($__internal_122_$__cuda_sm70_shflsync_bfly_p) ;  /* 0x000018a000007944 */ /* 0x000fea0003c00000 */
[----:B01----:R-:W-:Y:S01]  /*48a0*/  FADD.FTZ R32, RZ, R33 ;  /* 0x00000021ff207221 */ /* 0x003fe20000010000 */
[----:B------:R-:W-:Y:S01]  /*48b0*/  HFMA2.MMA R33, -RZ, RZ, 0, 1.1920928955078125e-07 ;  /* 0x00000002ff217435 */ /* 0x000fe200000001ff */
[----:B------:R-:W-:Y:S01]  /*48c0*/  IMAD.MOV.U32 R34, RZ, RZ, 0x1f ;  /* 0x0000001fff227424 */ /* 0x000fe200078e00ff */
[----:B------:R-:W-:Y:S01]  /*48d0*/  MOV R30, 0x4900 ;  /* 0x00004900001e7802 */ /* 0x000fe20000000f00 */
[----:B------:R-:W-:-:S03]  /*48e0*/  IMAD.MOV.U32 R35, RZ, RZ, -0x1 ;  /* 0xffffffffff237424 */ /* 0x000fc600078e00ff */
[----:B------:R-:W-:Y:S05]  /*48f0*/  CALL.REL.NOINC `($__internal_122_$__cuda_sm70_shflsync_bfly_p) ;  /* 0x0000184000007944 */ /* 0x000fea0003c00000 */
[----:B01----:R-:W-:Y:S01]  /*4900*/  FADD.FTZ R32, R32, R33 ;  /* 0x0000002120207221 */ /* 0x003fe20000010000 */
[----:B------:R-:W-:Y:S01]  /*4910*/  MOV R33, 0x1 ;  /* 0x0000000100217802 */ /* 0x000fe20000000f00 */
[----:B------:R-:W-:Y:S01]  /*4920*/  IMAD.MOV.U32 R34, RZ, RZ, 0x1f ;  /* 0x0000001fff227424 */ /* 0x000fe200078e00ff */
[----:B------:R-:W-:Y:S01]  /*4930*/  MOV R30, 0x4960 ;  /* 0x00004960001e7802 */ /* 0x000fe20000000f00 */
[----:B------:R-:W-:Y:S02]  /*4940*/  IMAD.MOV.U32 R35, RZ, RZ, -0x1 ;  /* 0xffffffffff237424 */ /* 0x000fe400078e00ff */
[----:B------:R-:W-:Y:S05]  /*4950*/  CALL.REL.NOINC `($__internal_122_$__cuda_sm70_shflsync_bfly_p) ;  /* 0x000017e000007944 */ /* 0x000fea0003c00000 */
[----:B-1----:R-:W-:Y:S01]  /*4960*/  FADD.FTZ R26, R32, R33 ;  /* 0x00000021201a7221 */ /* 0x002fe20000010000 */
[----:B0-----:R-:W-:Y:S01]  /*4970*/  HFMA2.MMA R32, -RZ, RZ, 0, 0 ;  /* 0x00000000ff207435 */ /* 0x001fe200000001ff */
        /* <DEDUP_REMOVED lines=372> */
[----:B01----:R-:W-:Y:S01]  /*60c0*/  FADD.FTZ R32, R32, R33 ;  /* 0x0000002120207221 */ /* 0x003fe20000010000 */
[----:B------:R-:W-:Y:S01]  /*60d0*/  HFMA2.MMA R33, -RZ, RZ, 0, 5.9604644775390625e-08 ;  /* 0x00000001ff217435 */ /* 0x000fe200000001ff */
[----:B------:R-:W-:Y:S01]  /*60e0*/  IMAD.MOV.U32 R34, RZ, RZ, 0x1f ;  /* 0x0000001fff227424 */ /* 0x000fe200078e00ff */
[----:B------:R-:W-:Y:S02]  /*60f0*/  MOV R35, 0xffffffff ;  /* 0xffffffff00237802 */ /* 0x000fe40000000f00 */
[----:B------:R-:W-:-:S02]  /*6100*/  MOV R30, 0x6120 ;  /* 0x00006120001e7802 */ /* 0x000fc40000000f00 */
[----:B------:R-:W-:Y:S05]  /*6110*/  CALL.REL.NOINC `($__internal_122_$__cuda_sm70_shflsync_bfly_p) ;  /* 0x0000002000007944 */ /* 0x000fea0003c00000 */
[----:B-1----:R-:W-:Y:S01]  /*6120*/  IMAD.MOV.U32 R31, RZ, RZ, R33 ;  /* 0x000000ffff1f7224 */ /* 0x002fe200078e0021 */
[----:B0-----:R-:W-:Y:S05]  /*6130*/  BRA `(.L_x_5168) ;  /* 0xffffc9f000007947 */ /* 0x001fea000383ffff */
        .weak           $__internal_122_$__cuda_sm70_shflsync_bfly_p
        .type           $__internal_122_$__cuda_sm70_shflsync_bfly_p,@function
        .size           $__internal_122_$__cuda_sm70_shflsync_bfly_p,(.L_x_24783 - $__internal_122_$__cuda_sm70_shflsync_bfly_p)
$__internal_122_$__cuda_sm70_shflsync_bfly_p:
[----:B------:R-:W-:Y:S01]  /*6140*/  HFMA2.MMA R31, -RZ, RZ, 0, 0 ;  /* 0x00000000ff1f7435 */ /* 0x000fe200000001ff */
[----:B------:R-:W-:Y:S04]  /*6150*/  WARPSYNC R35 ;  /* 0x0000002300007348 */ /* 0x000fe80003800000 */
[----:B------:R0:W1:Y:S01]  /*6160*/  SHFL.BFLY PT, R33, R32, R33, R34 ;  /* 0x0c00002120217389 */ /* 0x00006200000e0022 */
[----:B------:R-:W-:Y:S05]  /*6170*/  RET.REL.NODEC R30 `(_ZN4vllm25paged_attention_v2_kernelIfhLi96ELi32ELi128ELNS_18Fp8KVCacheDataTypeE2ELb1ELi512EEEvPfS2_PT_PKS3_PKT0_S9_ifPKiSB_iPKfiiiSD_SD_iiiii) ;  /* 0xffff9e801e007950 */ /* 0x000fea0003c3ffff */
.L_x_5169:
        /* <DEDUP_REMOVED lines=16> */
.L_x_24783:


//--------------------- .text._ZN4vllm25paged_attention_v2_kernelIfhLi80ELi32ELi128ELNS_18Fp8KVCacheDataTypeE2ELb1ELi512EEEvPfS2_PT_PKS3_PKT0_S9_ifPKiSB_iPKfiiiSD_SD_iiiii --------------------------
	.section	.text._ZN4vllm25paged_attention_v2_kernelIfhLi80ELi32ELi128ELNS_18Fp8KVCacheDataTypeE2ELb1ELi512EEEvPfS2_PT_PKS3_PKT0_S9_ifPKiSB_iPKfiiiSD_SD_iiiii,"ax",@progbits
	.sectioninfo	@"SHI_REGISTERS=51"
	.align	128
        .global         _ZN4vllm25paged_attention_v2_kernelIfhLi80ELi32ELi128ELNS_18Fp8KVCacheDataTypeE2ELb1ELi512EEEvPfS2_PT_PKS3_PKT0_S9_ifPKiSB_iPKfiiiSD_SD_iiiii
        .type           _ZN4vllm25paged_attention_v2_kernelIfhLi80ELi32ELi128ELNS_18Fp8KVCacheDataTypeE2ELb1ELi512EEEvPfS2_PT_PKS3_PKT0_S9_ifPKiSB_iPKfiiiSD_SD_iiiii,@function
        .size           _ZN4vllm25paged_attention_v2_kernelIfhLi80ELi32ELi128ELNS_18Fp8KVCacheDataTypeE2ELb1ELi512EEEvPfS2_PT_PKS3_PKT0_S9_ifPKiSB_iPKfiiiSD_SD_iiiii,(.L_x_24784 - _ZN4vllm25paged_attention_v2_kernelIfhLi80ELi32ELi128ELNS_18Fp8KVCacheDataTypeE2ELb1ELi512EEEvPfS2_PT_PKS3_PKT0_S9_ifPKiSB_iPKfiiiSD_SD_iiiii)
        .other          _ZN4vllm25paged_attention_v2_kernelIfhLi80ELi32ELi128ELNS_18Fp8KVCacheDataTypeE2ELb1ELi512EEEvPfS2_PT_PKS3_PKT0_S9_ifPKiSB_iPKfiiiSD_SD_iiiii,@"STO_CUDA_ENTRY STV_DEFAULT"
_ZN4vllm25paged_attention_v2_kernelIfhLi80ELi32ELi128ELNS_18Fp8KVCacheDataTypeE2ELb1ELi512EEEvPfS2_PT_PKS3_PKT0_S9_ifPKiSB_iPKfiiiSD_SD_iiiii:
.text._ZN4vllm25paged_attention_v2_kernelIfhLi80ELi32ELi128ELNS_18Fp8KVCacheDataTypeE2ELb1ELi512EEEvPfS2_PT_PKS3_PKT0_S9_ifPKiSB_iPKfiiiSD_SD_iiiii:
        /* <DEDUP_REMOVED lines=11> */
[----:B------:R-:W-:Y:S01]  /*00b0*/  IMAD.MOV.U32 R16, RZ, RZ, RZ ;  /* 0x000000ffff107224 */ /* 0x000fe200078e00ff */
[----:B------:R-:W-:Y:S01]  /*00c0*/  IADD3 R6, R7, -0x1, RZ ;  /* 0xffffffff07067810 */ /* 0x000fe20007ffe0ff */
[----:B------:R-:W-:Y:S01]  /*00d0*/  IMAD.MOV.U32 R13, RZ, RZ, c[0x0][0x1e8] ;  /* 0x00007a00ff0d7624 */ /* 0x000fe200078e00ff */
[----:B------:R-:W0:Y:S01]  /*00e0*/  I2F.RP R3, R15 ;  /* 0x0000000f00037306 */ /* 0x000e220000209400 */
[----:B------:R-:W-:Y:S01]  /*00f0*/  BAR.SYNC.DEFER_BLOCKING 0x0 ;  /* 0x0000000000007b1d */ /* 0x000fe20000010000 */
[----:B------:R-:W-:Y:S02]  /*0100*/  IABS R12, R6 ;  /* 0x00000006000c7213 */ /* 0x000fe40000000000 */
[----:B------:R-:W-:-:S04]  /*0110*/  LOP3.LUT R6, R6, c[0x0][0x1e4], RZ, 0x3c, !PT ;  /* 0x0000790006067a12 */ /* 0x000fc800078e3cff */
[----:B------:R-:W-:Y:S01]  /*0120*/  ISETP.GE.AND P2, PT, R6, RZ, PT ;  /* 0x000000ff0600720c */ /* 0x000fe20003f46270 */
[----:B0-----:R-:W0:Y:S02]  /*0130*/  MUFU.RCP R3, R3 ;  /* 0x0000000300037308 */ /* 0x001e240000001000 */
[----:B0-----:R-:W-:-:S06]  /*0140*/  IADD3 R17, R3, 0xffffffe, RZ ;  /* 0x0ffffffe03117810 */ /* 0x001fcc0007ffe0ff */
[----:B------:R-:W0:Y:S02]  /*0150*/  F2I.FTZ.U32.TRUNC.NTZ R17, R17 ;  /* 0x0000001100117305 */ /* 0x000e24000021f000 */
[----:B0-----:R-:W-:-:S04]  /*0160*/  IMAD.MOV R4, RZ, RZ, -R17 ;  /* 0x000000ffff047224 */ /* 0x001fc800078e0a11 */
[----:B------:R-:W-:Y:S01]  /*0170*/  IMAD R5, R4, R15, RZ ;  /* 0x0000000f04057224 */ /* 0x000fe200078e02ff */
[----:B------:R-:W-:-:S03]  /*0180*/  IADD3 R4, R7, 0x1f, RZ ;  /* 0x0000001f07047810 */ /* 0x000fc60007ffe0ff */
[----:B------:R-:W-:Y:S01]  /*0190*/  IMAD.HI.U32 R16, R17, R5, R16 ;  /* 0x0000000511107227 */ /* 0x000fe200078e0010 */
[----:B------:R-:W-:-:S04]  /*01a0*/  SHF.R.S32.HI R5, RZ, 0x1f, R4 ;  /* 0x0000001fff057819 */ /* 0x000fc80000011404 */
[----:B------:R-:W-:Y:S01]  /*01b0*/  LEA.HI R5, R5, R4, RZ, 0x5 ;  /* 0x0000000405057211 */ /* 0x000fe200078f28ff */
[----:B------:R-:W-:Y:S01]  /*01c0*/  IMAD.HI.U32 R10, R16, R12, RZ ;  /* 0x0000000c100a7227 */ /* 0x000fe200078e00ff */
[----:B------:R-:W-:Y:S02]  /*01d0*/  LEA R4, R2, 0x10, 0x4 ;  /* 0x0000001002047811 */ /* 0x000fe400078e20ff */
[----:B------:R-:W-:Y:S02]  /*01e0*/  SHF.R.S32.HI R11, RZ, 0x5, R5 ;  /* 0x00000005ff0b7819 */ /* 0x000fe40000011405 */
[----:B------:R-:W-:Y:S02]  /*01f0*/  IADD3 R3, -R10, RZ, RZ ;  /* 0x000000ff0a037210 */ /* 0x000fe40007ffe1ff */
[----:B------:R-:W-:Y:S02]  /*0200*/  IMNMX R9, R11, R4, PT ;  /* 0x000000040b097217 */ /* 0x000fe40003800200 */
[----:B------:R-:W0:Y:S01]  /*0210*/  S2R R4, SR_CTAID.X ;  /* 0x0000000000047919 */ /* 0x000e220000002500 */
[----:B------:R-:W-:-:S02]  /*0220*/  IMAD R12, R15, R3, R12 ;  /* 0x000000030f0c7224 */ /* 0x000fc400078e020c */
[----:B------:R-:W-:Y:S01]  /*0230*/  IMAD R5, R2, -0x10, R9 ;  /* 0xfffffff002057824 */ /* 0x000fe200078e0209 */
[----:B------:R-:W1:Y:S02]  /*0240*/  S2R R3, SR_TID.X ;  /* 0x0000000000037919 */ /* 0x000e640000002100 */
[----:B------:R-:W-:-:S13]  /*0250*/  ISETP.GT.U32.AND P1, PT, R15, R12, PT ;  /* 0x0000000c0f00720c */ /* 0x000fda0003f24070 */
[----:B------:R-:W-:Y:S01]  /*0260*/  @!P1 IMAD.IADD R12, R12, 0x1, -R15 ;  /* 0x000000010c0c9824 */ /* 0x000fe200078e0a0f */
[----:B------:R-:W-:Y:S02]  /*0270*/  @!P1 IADD3 R10, R10, 0x1, RZ ;  /* 0x000000010a0a9810 */ /* 0x000fe40007ffe0ff */
[----:B------:R-:W-:Y:S02]  /*0280*/  ISETP.NE.AND P1, PT, RZ, c[0x0][0x1e4], PT ;  /* 0x00007900ff007a0c */ /* 0x000fe40003f25270 */
[----:B------:R-:W-:Y:S02]  /*0290*/  ISETP.GE.U32.AND P0, PT, R12, R15, PT ;  /* 0x0000000f0c00720c */ /* 0x000fe40003f06070 */
[----:B-1----:R-:W-:-:S04]  /*02a0*/  SHF.R.S32.HI R6, RZ, 0x1f, R3 ;  /* 0x0000001fff067819 */ /* 0x002fc80000011403 */
[----:B------:R-:W-:Y:S02]  /*02b0*/  LEA.HI R12, R6, R3, RZ, 0x5 ;  /* 0x00000003060c7211 */ /* 0x000fe400078f28ff */
[----:B------:R-:W-:Y:S02]  /*02c0*/  LEA R6, R5, R8, 0x5 ;  /* 0x0000000805067211 */ /* 0x000fe400078e28ff */
[----:B------:R-:W-:-:S03]  /*02d0*/  LOP3.LUT R14, R12, 0xffffffe0, RZ, 0xc0, !PT ;  /* 0xffffffe00c0e7812 */ /* 0x000fc600078ec0ff */
[----:B------:R-:W-:Y:S02]  /*02e0*/  @P0 IADD3 R10, R10, 0x1, RZ ;  /* 0x000000010a0a0810 */ /* 0x000fe40007ffe0ff */
[----:B------:R-:W-:Y:S02]  /*02f0*/  ISETP.GT.AND P0, PT, R13, -0x1, PT ;  /* 0xffffffff0d00780c */ /* 0x000fe40003f04270 */
[----:B------:R-:W-:Y:S01]  /*0300*/  IMNMX R13, R7, R6, PT ;  /* 0x00000006070d7217 */ /* 0x000fe20003800200 */
[----:B------:R-:W-:Y:S01]  /*0310*/  @!P2 IMAD.MOV R10, RZ, RZ, -R10 ;  /* 0x000000ffff0aa224 */ /* 0x000fe200078e0a0a */
[----:B------:R-:W-:Y:S01]  /*0320*/  SHF.R.S32.HI R5, RZ, 0x5, R12 ;  /* 0x00000005ff057819 */ /* 0x000fe2000001140c */
[----:B------:R-:W-:Y:S01]  /*0330*/  IMAD.IADD R6, R3, 0x1, -R14 ;  /* 0x0000000103067824 */ /* 0x000fe200078e0a0e */
[----:B------:R-:W-:Y:S02]  /*0340*/  IADD3 R12, -R8, R13, RZ ;  /* 0x0000000d080c7210 */ /* 0x000fe40007ffe1ff */
        /* <DEDUP_REMOVED lines=59> */
.L_x_5170:
[----:B0-----:R-:W-:-:S04]  /*0700*/  IMAD.MOV.U32 R13, RZ, RZ, c[0x0][0xc] ;  /* 0x00000300ff0d7624 */ /* 0x001fc800078e00ff */
[----:B------:R-:W-:-:S04]  /*0710*/  IMAD R13, R13, c[0x0][0x1d8], R4 ;  /* 0x000076000d0d7a24 */ /* 0x000fc800078e0204 */
[----:B------:R-:W-:-:S03]  /*0720*/  IMAD R13, R13, c[0x0][0x1e8], RZ ;  /* 0x00007a000d0d7a24 */ /* 0x000fc600078e02ff */
.L_x_5171:
        /* <DEDUP_REMOVED lines=20> */
.L_x_5175:
        /* <DEDUP_REMOVED lines=36> */
.L_x_5173:
[----:B------:R-:W-:Y:S05]  /*0ab0*/  BSYNC B7 ;  /* 0x0000000000077941 */ /* 0x000fea0003800000 */
.L_x_5172:
[----:B------:R-:W-:Y:S05]  /*0ac0*/  BRA.DIV ~URZ, `(.L_x_5176) ;  /* 0x000034827f007947 */ /* 0x000fea000b800000 */
[----:B------:R-:W-:-:S05]  /*0ad0*/  IMAD.MOV.U32 R15, RZ, RZ, -0x800001 ;  /* 0xff7fffffff0f7424 */ /* 0x000fca00078e00ff */
.L_x_5214:
        /* <DEDUP_REMOVED lines=10> */
.L_x_5215:
[----:B------:R-:W-:Y:S01]  /*0b80*/  ISETP.NE.AND P0, PT, R6, RZ, PT ;  /* 0x000000ff0600720c */ /* 0x000fe20003f05270 */
[----:B------:R-:W-:-:S12]  /*0b90*/  WARPSYNC 0xffffffff ;  /* 0xffffffff00007948 */ /* 0x000fd80003800000 */
[----:B-1----:R-:W-:-:S05]  /*0ba0*/  @!P0 FMNMX.FTZ R20, R20, R17, !PT ;  /* 0x0000001114148209 */ /* 0x002fca0007810000 */
        /* <DEDUP_REMOVED lines=8> */
[----:B0-2---:R-:W-:-:S05]  /*0c30*/  FMNMX.FTZ R17, R15, R16, !PT ;  /* 0x000000100f117209 */ /* 0x005fca0007810000 */
        /* <DEDUP_REMOVED lines=23> */
.L_x_5182:
        /* <DEDUP_REMOVED lines=11> */
.L_x_5181:
[----:B------:R-:W-:Y:S05]  /*0e60*/  BSYNC B1 ;  /* 0x0000000000017941 */ /* 0x000fea0003800000 */
.L_x_5180:
        /* <DEDUP_REMOVED lines=10> */
.L_x_5185:
        /* <DEDUP_REMOVED lines=17> */
[----:B---3--:R-:W-:Y:S01]  /*1020*/  FADD.FTZ R24, -R15, R24 ;  /* 0x000000180f187221 */ /* 0x008fe20000010100 */
[----:B------:R-:W2:Y:S01]  /*1030*/  LDS R44, [R16+0x1400] ;  /* 0x00140000102c7984 */ /* 0x000ea20000000800 */
[----:B------:R-:W3:Y:S01]  /*1040*/  MUFU.EX2 R20, R20 ;  /* 0x0000001400147308 */ /* 0x000ee20000000800 */
[----:B------:R-:W-:-:S02]  /*1050*/  FMUL.FTZ R22, R22, 1.4426950216293334961 ;  /* 0x3fb8aa3b16167820 */ /* 0x000fc40000410000 */
[----:B------:R-:W-:Y:S01]  /*1060*/  FMUL.FTZ R24, R24, 1.4426950216293334961 ;  /* 0x3fb8aa3b18187820 */ /* 0x000fe20000410000 */
[----:B------:R-:W1:Y:S01]  /*1070*/  LDS R46, [R16+0x1600] ;  /* 0x00160000102e7984 */ /* 0x000e620000000800 */
[C---:B----4-:R-:W-:Y:S02]  /*1080*/  FADD.FTZ R26, -R15.reuse, R26 ;  /* 0x0000001a0f1a7221 */ /* 0x050fe40000010100 */
[C---:B-----5:R-:W-:Y:S01]  /*1090*/  FADD.FTZ R28, -R15.reuse, R28 ;  /* 0x0000001c0f1c7221 */ /* 0x060fe20000010100 */
[----:B------:R-:W4:Y:S01]  /*10a0*/  MUFU.EX2 R22, R22 ;  /* 0x0000001600167308 */ /* 0x000f220000000800 */
[----:B------:R-:W-:Y:S01]  /*10b0*/  FMUL.FTZ R26, R26, 1.4426950216293334961 ;  /* 0x3fb8aa3b1a1a7820 */ /* 0x000fe20000410000 */
[----:B------:R-:W5:Y:S01]  /*10c0*/  LDS R48, [R16+0x1800] ;  /* 0x0018000010307984 */ /* 0x000f620000000800 */
[----:B------:R-:W-:Y:S02]  /*10d0*/  FMUL.FTZ R28, R28, 1.4426950216293334961 ;  /* 0x3fb8aa3b1c1c7820 */ /* 0x000fe40000410000 */
[----:B------:R-:W-:-:S02]  /*10e0*/  FADD.FTZ R30, -R15, R30 ;  /* 0x0000001e0f1e7221 */ /* 0x000fc40000010100 */
[C---:B------:R-:W-:Y:S01]  /*10f0*/  FADD.FTZ R32, -R15.reuse, R32 ;  /* 0x000000200f207221 */ /* 0x040fe20000010100 */
[----:B------:R-:W0:Y:S01]  /*1100*/  MUFU.EX2 R24, R24 ;  /* 0x0000001800187308 */ /* 0x000e220000000800 */
[----:B---3--:R-:W-:Y:S01]  /*1110*/  STS [R16+-0x400], R20 ;  /* 0xfffc001410007388 */ /* 0x008fe20000000800 */
[----:B------:R-:W-:Y:S02]  /*1120*/  FADD.FTZ R19, R20, R19 ;  /* 0x0000001314137221 */ /* 0x000fe40000010000 */
[----:B------:R-:W-:Y:S01]  /*1130*/  FMUL.FTZ R30, R30, 1.4426950216293334961 ;  /* 0x3fb8aa3b1e1e7820 */ /* 0x000fe20000410000 */
[----:B------:R-:W3:Y:S01]  /*1140*/  LDS R20, [R16+0x1a00] ;  /* 0x001a000010147984 */ /* 0x000ee20000000800 */
[----:B------:R-:W-:Y:S02]  /*1150*/  FMUL.FTZ R32, R32, 1.4426950216293334961 ;  /* 0x3fb8aa3b20207820 */ /* 0x000fe40000410000 */
[----:B------:R-:W2:Y:S01]  /*1160*/  MUFU.EX2 R26, R26 ;  /* 0x0000001a001a7308 */ /* 0x000ea20000000800 */
[----:B------:R-:W-:Y:S01]  /*1170*/  FADD.FTZ R34, -R15, R34 ;  /* 0x000000220f227221 */ /* 0x000fe20000010100 */
[----:B----4-:R-:W-:Y:S01]  /*1180*/  STS [R16+-0x200], R22 ;  /* 0xfffe001610007388 */ /* 0x010fe20000000800 */
[----:B------:R-:W-:-:S02]  /*1190*/  FADD.FTZ R19, R19, R22 ;  /* 0x0000001613137221 */ /* 0x000fc40000010000 */
[----:B------:R-:W-:Y:S02]  /*11a0*/  FMUL.FTZ R34, R34, 1.4426950216293334961 ;  /* 0x3fb8aa3b22227820 */ /* 0x000fe40000410000 */
[----:B------:R-:W-:Y:S01]  /*11b0*/  FADD.FTZ R36, -R15, R36 ;  /* 0x000000240f247221 */ /* 0x000fe20000010100 */
[----:B------:R-:W4:Y:S01]  /*11c0*/  MUFU.EX2 R28, R28 ;  /* 0x0000001c001c7308 */ /* 0x000f220000000800 */
[----:B0-----:R-:W-:Y:S01]  /*11d0*/  FADD.FTZ R19, R19, R24 ;  /* 0x0000001813137221 */ /* 0x001fe20000010000 */
[----:B------:R-:W-:Y:S01]  /*11e0*/  STS [R16], R24 ;  /* 0x0000001810007388 */ /* 0x000fe20000000800 */
[----:B------:R-:W-:Y:S02]  /*11f0*/  FMUL.FTZ R36, R36, 1.4426950216293334961 ;  /* 0x3fb8aa3b24247820 */ /* 0x000fe40000410000 */
[C---:B------:R-:W-:Y:S02]  /*1200*/  FADD.FTZ R38, -R15.reuse, R38 ;  /* 0x000000260f267221 */ /* 0x040fe40000010100 */
[----:B------:R-:W-:Y:S01]  /*1210*/  FADD.FTZ R40, -R15, R40 ;  /* 0x000000280f287221 */ /* 0x000fe20000010100 */
[----:B------:R-:W0:Y:S01]  /*1220*/  MUFU.EX2 R30, R30 ;  /* 0x0000001e001e7308 */ /* 0x000e220000000800 */
[----:B--2---:R-:W-:Y:S01]  /*1230*/  FADD.FTZ R19, R19, R26 ;  /* 0x0000001a13137221 */ /* 0x004fe20000010000 */
[----:B------:R-:W-:Y:S01]  /*1240*/  STS [R16+0x200], R26 ;  /* 0x0002001a10007388 */ /* 0x000fe20000000800 */
[----:B------:R-:W-:-:S02]  /*1250*/  FMUL.FTZ R38, R38, 1.4426950216293334961 ;  /* 0x3fb8aa3b26267820 */ /* 0x000fc40000410000 */
[----:B------:R-:W-:Y:S02]  /*1260*/  FMUL.FTZ R40, R40, 1.4426950216293334961 ;  /* 0x3fb8aa3b28287820 */ /* 0x000fe40000410000 */
[----:B-1----:R-:W-:Y:S01]  /*1270*/  FADD.FTZ R42, -R15, R42 ;  /* 0x0000002a0f2a7221 */ /* 0x002fe20000010100 */
[----:B------:R-:W1:Y:S01]  /*1280*/  MUFU.EX2 R32, R32 ;  /* 0x0000002000207308 */ /* 0x000e620000000800 */
[----:B----4-:R-:W-:Y:S01]  /*1290*/  FADD.FTZ R19, R19, R28 ;  /* 0x0000001c13137221 */ /* 0x010fe20000010000 */
[----:B------:R-:W-:Y:S01]  /*12a0*/  STS [R16+0x400], R28 ;  /* 0x0004001c10007388 */ /* 0x000fe20000000800 */
[----:B------:R-:W-:Y:S02]  /*12b0*/  FMUL.FTZ R42, R42, 1.4426950216293334961 ;  /* 0x3fb8aa3b2a2a7820 */ /* 0x000fe40000410000 */
[C---:B------:R-:W-:Y:S02]  /*12c0*/  FADD.FTZ R44, -R15.reuse, R44 ;  /* 0x0000002c0f2c7221 */ /* 0x040fe40000010100 */
[----:B------:R-:W-:Y:S01]  /*12d0*/  FADD.FTZ R46, -R15, R46 ;  /* 0x0000002e0f2e7221 */ /* 0x000fe20000010100 */
[----:B------:R-:W2:Y:S01]  /*12e0*/  MUFU.EX2 R34, R34 ;  /* 0x0000002200227308 */ /* 0x000ea20000000800 */
[----:B0-----:R-:W-:Y:S01]  /*12f0*/  FADD.FTZ R19, R19, R30 ;  /* 0x0000001e13137221 */ /* 0x001fe20000010000 */
[----:B------:R-:W-:Y:S01]  /*1300*/  STS [R16+0x600], R30 ;  /* 0x0006001e10007388 */ /* 0x000fe20000000800 */
[----:B------:R-:W-:-:S02]  /*1310*/  FMUL.FTZ R44, R44, 1.4426950216293334961 ;  /* 0x3fb8aa3b2c2c7820 */ /* 0x000fc40000410000 */
[----:B------:R-:W-:Y:S02]  /*1320*/  FMUL.FTZ R46, R46, 1.4426950216293334961 ;  /* 0x3fb8aa3b2e2e7820 */ /* 0x000fe40000410000 */
[----:B-----5:R-:W-:Y:S01]  /*1330*/  FADD.FTZ R48, -R15, R48 ;  /* 0x000000300f307221 */ /* 0x020fe20000010100 */
[----:B------:R-:W0:Y:S01]  /*1340*/  MUFU.EX2 R36, R36 ;  /* 0x0000002400247308 */ /* 0x000e220000000800 */
[----:B-1----:R-:W-:Y:S01]  /*1350*/  FADD.FTZ R19, R19, R32 ;  /* 0x0000002013137221 */ /* 0x002fe20000010000 */
[----:B------:R-:W-:Y:S01]  /*1360*/  STS [R16+0x800], R32 ;  /* 0x0008002010007388 */ /* 0x000fe20000000800 */
[----:B---3--:R-:W-:Y:S02]  /*1370*/  FADD.FTZ R20, -R15, R20 ;  /* 0x000000140f147221 */ /* 0x008fe40000010100 */
[----:B------:R-:W-:Y:S02]  /*1380*/  FMUL.FTZ R48, R48, 1.4426950216293334961 ;  /* 0x3fb8aa3b30307820 */ /* 0x000fe40000410000 */
[----:B------:R-:W-:Y:S01]  /*1390*/  FMUL.FTZ R20, R20, 1.4426950216293334961 ;  /* 0x3fb8aa3b14147820 */ /* 0x000fe20000410000 */
        /* <DEDUP_REMOVED lines=27> */
.L_x_5184:
[----:B------:R-:W-:Y:S05]  /*1550*/  BSYNC B1 ;  /* 0x0000000000017941 */ /* 0x000fea0003800000 */
.L_x_5183:
        /* <DEDUP_REMOVED lines=55> */
.L_x_5187:
[----:B------:R-:W-:Y:S05]  /*18d0*/  BSYNC B1 ;  /* 0x0000000000017941 */ /* 0x000fea0003800000 */
.L_x_5186:
        /* <DEDUP_REMOVED lines=26> */
.L_x_5179:
[----:B------:R-:W-:Y:S05]  /*1a80*/  BSYNC B0 ;  /* 0x0000000000007941 */ /* 0x000fea0003800000 */
.L_x_5178:
        /* <DEDUP_REMOVED lines=44> */
.L_x_5192:
        /* <DEDUP_REMOVED lines=8> */
.L_x_5191:
[----:B0-----:R-:W-:Y:S05]  /*1dd0*/  BSYNC B1 ;  /* 0x0000000000017941 */ /* 0x001fea0003800000 */
.L_x_5190:
        /* <DEDUP_REMOVED lines=10> */
.L_x_5195:
        /* <DEDUP_REMOVED lines=52> */
.L_x_5194:
[----:B------:R-:W-:Y:S05]  /*21c0*/  BSYNC B1 ;  /* 0x0000000000017941 */ /* 0x000fea0003800000 */
.L_x_5193:
        /* <DEDUP_REMOVED lines=31> */
.L_x_5197:
[----:B------:R-:W-:Y:S05]  /*23c0*/  BSYNC B1 ;  /* 0x0000000000017941 */ /* 0x000fea0003800000 */
.L_x_5196:
        /* <DEDUP_REMOVED lines=14> */
.L_x_5189:
[----:B------:R-:W-:Y:S05]  /*24b0*/  BSYNC B0 ;  /* 0x0000000000007941 */ /* 0x000fea0003800000 */
.L_x_5188:
        /* <DEDUP_REMOVED lines=20> */
.L_x_5199:
[----:B------:R-:W-:Y:S05]  /*2600*/  BSYNC B0 ;  /* 0x0000000000007941 */ /* 0x000fea0003800000 */
.L_x_5198:
        /* <DEDUP_REMOVED lines=25> */
.L_x_5203:
        /* <DEDUP_REMOVED lines=33> */
.L_x_5201:
[----:B------:R-:W-:Y:S05]  /*29b0*/  BSYNC B6 ;  /* 0x0000000000067941 */ /* 0x000fea0003800000 */
.L_x_5200:
[----:B------:R-:W-:Y:S05]  /*29c0*/  BRA.DIV ~URZ, `(.L_x_5204) ;  /* 0x000017a27f007947 */ /* 0x000fea000b800000 */
[----:B0-----:R-:W-:-:S05]  /*29d0*/  MOV R7, RZ ;  /* 0x000000ff00077202 */ /* 0x001fca0000000f00 */
.L_x_5216:
        /* <DEDUP_REMOVED lines=12> */
[----:B0-----:R-:W-:Y:S01]  /*2aa0*/  FADD.FTZ R7, R28, R7 ;  /* 0x000000071c077221 */ /* 0x001fe20000010000 */
[----:B------:R-:W-:-:S04]  /*2ab0*/  HFMA2.MMA R28, -RZ, RZ, 0, 0 ;  /* 0x00000000ff1c7435 */ /* 0x000fc800000001ff */
[----:B------:R-:W0:Y:S02]  /*2ac0*/  SHFL.BFLY PT, R8, R7, 0x1, 0x1f ;  /* 0x0c201f0007087f89 */ /* 0x000e2400000e0000 */
[----:B0-----:R-:W-:Y:S02]  /*2ad0*/  FADD.FTZ R25, R7, R8 ;  /* 0x0000000807197221 */ /* 0x001fe40000010000 */
[----:B------:R-:W-:Y:S01]  /*2ae0*/  CS2R R8, SRZ ;  /* 0x0000000000087805 */ /* 0x000fe2000001ff00 */
[----:B------:R-:W-:Y:S02]  /*2af0*/  IMAD.MOV.U32 R7, RZ, RZ, RZ ;  /* 0x000000ffff077224 */ /* 0x000fe400078e00ff */
.L_x_5217:
[----:B------:R-:W-:Y:S01]  /*2b00*/  LOP3.LUT R26, R6, 0x7, RZ, 0xc0, !PT ;  /* 0x00000007061a7812 */ /* 0x000fe200078ec0ff */
[----:B------:R-:W-:Y:S01]  /*2b10*/  WARPSYNC 0xffffffff ;  /* 0xffffffff00007948 */ /* 0x000fe20003800000 */
[----:B------:R-:W-:Y:S01]  /*2b20*/  SHF.R.S32.HI R29, RZ, 0x1f, R6 ;  /* 0x0000001fff1d7819 */ /* 0x000fe20000011406 */
[----:B------:R-:W-:Y:S01]  /*2b30*/  BAR.SYNC.DEFER_BLOCKING 0x0 ;  /* 0x0000000000007b1d */ /* 0x000fe20000010000 */
[----:B------:R-:W-:Y:S02]  /*2b40*/  ISETP.NE.AND P0, PT, R26, RZ, PT ;  /* 0x000000ff1a00720c */ /* 0x000fe40003f05270 */
[----:B------:R-:W-:-:S02]  /*2b50*/  LOP3.LUT R26, R3, 0xffffffc0, RZ, 0xc0, !PT ;  /* 0xffffffc0031a7812 */ /* 0x000fc400078ec0ff */
[----:B------:R-:W-:Y:S01]  /*2b60*/  LEA.HI R6, R29, R6, RZ, 0x3 ;  /* 0x000000061d067211 */ /* 0x000fe200078f18ff */
[----:B------:R-:W-:Y:S01]  /*2b70*/  BSSY B0, `(.L_x_5206) ;  /* 0x0000020000007945 */ /* 0x000fe20003800000 */
[----:B------:R-:W-:Y:S02]  /*2b80*/  ISETP.NE.OR P5, PT, R26, 0x40, P0 ;  /* 0x000000401a00780c */ /* 0x000fe400007a5670 */
[----:B------:R-:W-:Y:S02]  /*2b90*/  SHF.R.S32.HI R6, RZ, 0x3, R6 ;  /* 0x00000003ff067819 */ /* 0x000fe40000011406 */
[C---:B------:R-:W-:Y:S02]  /*2ba0*/  IADD3 R31, R3.reuse, 0x1f, RZ ;  /* 0x0000001f031f7810 */ /* 0x040fe40007ffe0ff */
[----:B------:R-:W-:Y:S01]  /*2bb0*/  LOP3.LUT R30, R3, 0xffffffe0, RZ, 0xc0, !PT ;  /* 0xffffffe0031e7812 */ /* 0x000fe200078ec0ff */
[----:B------:R-:W-:Y:S01]  /*2bc0*/  IMAD R26, R5, 0x50, R6 ;  /* 0x00000050051a7824 */ /* 0x000fe200078e0206 */
[----:B------:R-:W-:-:S02]  /*2bd0*/  ISETP.GT.OR P1, PT, R3, 0x3f, P0 ;  /* 0x0000003f0300780c */ /* 0x000fc40000724670 */
[----:B------:R-:W-:Y:S01]  /*2be0*/  ISETP.GT.OR P2, PT, R3, 0x1f, P0 ;  /* 0x0000001f0300780c */ /* 0x000fe20000744670 */
[----:B------:R-:W-:Y:S01]  /*2bf0*/  FADD.FTZ R3, R27, R28 ;  /* 0x0000001c1b037221 */ /* 0x000fe20000010000 */
[----:B------:R-:W-:Y:S02]  /*2c00*/  ISETP.GT.U32.AND P3, PT, R31, 0x3e, PT ;  /* 0x0000003e1f00780c */ /* 0x000fe40003f64070 */
        /* <DEDUP_REMOVED lines=22> */
.L_x_5207:
[----:B------:R-:W-:Y:S05]  /*2d70*/  BSYNC B0 ;  /* 0x0000000000007941 */ /* 0x000fea0003800000 */
.L_x_5206:
        /* <DEDUP_REMOVED lines=22> */
[----:B-1----:R-:W-:-:S03]  /*2ee0*/  FADD.FTZ R20, R20, R29 ;  /* 0x0000001d14147221 */ /* 0x002fc60000010000 */
[----:B------:R-:W1:Y:S01]  /*2ef0*/  LDS R29, [R26.X4+0x110] ;  /* 0x000110001a1d7984 */ /* 0x000e620000004800 */
[----:B------:R-:W-:-:S03]  /*2f00*/  FADD.FTZ R21, R21, R34 ;  /* 0x0000002215157221 */ /* 0x000fc60000010000 */
[----:B------:R-:W1:Y:S01]  /*2f10*/  LDS R34, [R26.X4+0x130] ;  /* 0x000130001a227984 */ /* 0x000e620000004800 */
[----:B------:R-:W-:-:S03]  /*2f20*/  FADD.FTZ R16, R16, R31 ;  /* 0x0000001f10107221 */ /* 0x000fc60000010000 */
[----:B------:R-:W1:Y:S01]  /*2f30*/  LDS R31, [R26.X4+0x140] ;  /* 0x000140001a1f7984 */ /* 0x000e620000004800 */
[----:B------:R-:W-:-:S03]  /*2f40*/  FADD.FTZ R13, R13, R36 ;  /* 0x000000240d0d7221 */ /* 0x000fc60000010000 */
        /* <DEDUP_REMOVED lines=9> */
[----:B------:R-:W-:Y:S02]  /*2fe0*/  FADD.FTZ R15, R15, R34 ;  /* 0x000000220f0f7221 */ /* 0x000fe40000010000 */
[----:B------:R-:W-:-:S02]  /*2ff0*/  FADD.FTZ R14, R14, R31 ;  /* 0x0000001f0e0e7221 */ /* 0x000fc40000010000 */
[----:B------:R-:W-:Y:S02]  /*3000*/  FADD.FTZ R3, R3, R36 ;  /* 0x0000002403037221 */ /* 0x000fe40000010000 */
[----:B0-----:R-:W-:Y:S02]  /*3010*/  FADD.FTZ R11, R11, R28 ;  /* 0x0000001c0b0b7221 */ /* 0x001fe40000010000 */
[----:B--2---:R-:W-:Y:S02]  /*3020*/  FADD.FTZ R12, R12, R5 ;  /* 0x000000050c0c7221 */ /* 0x004fe40000010000 */
.L_x_5209:
[----:B------:R-:W-:Y:S05]  /*3030*/  BSYNC B0 ;  /* 0x0000000000007941 */ /* 0x000fea0003800000 */
.L_x_5208:
        /* <DEDUP_REMOVED lines=23> */
.L_x_5211:
[----:B------:R-:W-:Y:S05]  /*31b0*/  BSYNC B0 ;  /* 0x0000000000007941 */ /* 0x000fea0003800000 */
.L_x_5210:
[----:B------:R-:W-:Y:S06]  /*31c0*/  BAR.SYNC.DEFER_BLOCKING 0x0 ;  /* 0x0000000000007b1d */ /* 0x000fec0000010000 */
[----:B------:R-:W-:Y:S01]  /*31d0*/  BSSY B0, `(.L_x_5212) ;  /* 0x000002a000007945 */ /* 0x000fe20003800000 */
[----:B------:R-:W-:Y:S05]  /*31e0*/  @P2 BRA `(.L_x_5213) ;  /* 0x0000028000002947 */ /* 0x000fea0003800000 */
[----:B------:R-:W3:Y:S04]  /*31f0*/  @!P0 LDS R30, [R26.X4+0x150] ;  /* 0x000150001a1e8984 */ /* 0x000ee80000004800 */
[----:B------:R-:W4:Y:S04]  /*3200*/  LDS R28, [R26.X4+0x20] ;  /* 0x000020001a1c7984 */ /* 0x000f280000004800 */
[----:B------:R-:W5:Y:S04]  /*3210*/  LDS R5, [R26.X4+0x30] ;  /* 0x000030001a057984 */ /* 0x000f680000004800 */
[----:B------:R-:W0:Y:S04]  /*3220*/  LDS R27, [R26.X4+0x50] ;  /* 0x000050001a1b7984 */ /* 0x000e280000004800 */
[----:B------:R-:W2:Y:S04]  /*3230*/  LDS R32, [R26.X4+0x60] ;  /* 0x000060001a207984 */ /* 0x000ea80000004800 */
[----:B------:R-:W1:Y:S04]  /*3240*/  LDS R29, [R26.X4+0x70] ;  /* 0x000070001a1d7984 */ /* 0x000e680000004800 */
[----:B------:R-:W1:Y:S04]  /*3250*/  LDS R34, [R26.X4+0x80] ;  /* 0x000080001a227984 */ /* 0x000e680000004800 */
[----:B------:R-:W1:Y:S04]  /*3260*/  LDS R31, [R26.X4+0x90] ;  /* 0x000090001a1f7984 */ /* 0x000e680000004800 */
[----:B------:R-:W1:Y:S04]  /*3270*/  LDS R36, [R26.X4+0xa0] ;  /* 0x0000a0001a247984 */ /* 0x000e680000004800 */
[----:B------:R-:W1:Y:S01]  /*3280*/  @!P0 LDS R33, [R26.X4+0x140] ;  /* 0x000140001a218984 */ /* 0x000e620000004800 */
[----:B0-23--:R-:W-:-:S03]  /*3290*/  @!P0 FADD.FTZ R3, R3, R30 ;  /* 0x0000001e03038221 */ /* 0x00dfc60000010000 */
[----:B------:R-:W0:Y:S01]  /*32a0*/  LDS R30, [R26.X4+0x40] ;  /* 0x000040001a1e7984 */ /* 0x000e220000004800 */
        /* <DEDUP_REMOVED lines=8> */
[----:B-1----:R-:W-:-:S03]  /*3330*/  FADD.FTZ R18, R18, R29 ;  /* 0x0000001d12127221 */ /* 0x002fc60000010000 */
[----:B------:R-:W1:Y:S01]  /*3340*/  LDS R29, [R26.X4+0xf0] ;  /* 0x0000f0001a1d7984 */ /* 0x000e620000004800 */
[----:B------:R-:W-:-:S03]  /*3350*/  FADD.FTZ R19, R19, R34 ;  /* 0x0000002213137221 */ /* 0x000fc60000010000 */
[----:B------:R-:W1:Y:S01]  /*3360*/  @!P0 LDS R34, [R26.X4+0x120] ;  /* 0x000120001a228984 */ /* 0x000e620000004800 */
[----:B------:R-:W-:-:S03]  /*3370*/  FADD.FTZ R20, R20, R31 ;  /* 0x0000001f14147221 */ /* 0x000fc60000010000 */
[----:B------:R-:W1:Y:S01]  /*3380*/  LDS R31, [R26.X4+0x110] ;  /* 0x000110001a1f7984 */ /* 0x000e620000004800 */
[----:B------:R-:W-:-:S03]  /*3390*/  FADD.FTZ R21, R21, R36 ;  /* 0x0000002415157221 */ /* 0x000fc60000010000 */
[----:B------:R-:W1:Y:S01]  /*33a0*/  @!P0 LDS R36, [R26.X4+0x130] ;  /* 0x000130001a248984 */ /* 0x000e620000004800 */
[----:B------:R-:W-:Y:S02]  /*33b0*/  @!P0 FADD.FTZ R14, R14, R33 ;  /* 0x000000210e0e8221 */ /* 0x000fe40000010000 */
[----:B0-----:R-:W-:Y:S02]  /*33c0*/  FADD.FTZ R23, R23, R30 ;  /* 0x0000001e17177221 */ /* 0x001fe40000010000 */
[----:B------:R-:W0:Y:S01]  /*33d0*/  LDS R30, [R26.X4+0xe0] ;  /* 0x0000e0001a1e7984 */ /* 0x000e220000004800 */
[----:B--2---:R-:W-:Y:S02]  /*33e0*/  FADD.FTZ R13, R13, R28 ;  /* 0x0000001c0d0d7221 */ /* 0x004fe40000010000 */
[----:B---3--:R-:W-:Y:S02]  /*33f0*/  FADD.FTZ R16, R16, R5 ;  /* 0x0000000510107221 */ /* 0x008fe40000010000 */
[----:B----4-:R-:W-:-:S02]  /*3400*/  FADD.FTZ R12, R12, R27 ;  /* 0x0000001b0c0c7221 */ /* 0x010fc40000010000 */
[----:B-----5:R-:W-:Y:S02]  /*3410*/  FADD.FTZ R9, R9, R32 ;  /* 0x0000002009097221 */ /* 0x020fe40000010000 */
[----:B-1----:R-:W-:Y:S02]  /*3420*/  FADD.FTZ R10, R10, R29 ;  /* 0x0000001d0a0a7221 */ /* 0x002fe40000010000 */
[----:B------:R-:W-:Y:S02]  /*3430*/  @!P0 FADD.FTZ R7, R7, R34 ;  /* 0x0000002207078221 */ /* 0x000fe40000010000 */
[----:B------:R-:W-:Y:S02]  /*3440*/  FADD.FTZ R8, R8, R31 ;  /* 0x0000001f08087221 */ /* 0x000fe40000010000 */
[----:B------:R-:W-:Y:S02]  /*3450*/  @!P0 FADD.FTZ R15, R15, R36 ;  /* 0x000000240f0f8221 */ /* 0x000fe40000010000 */
[----:B0-----:R-:W-:-:S02]  /*3460*/  FADD.FTZ R11, R11, R30 ;  /* 0x0000001e0b0b7221 */ /* 0x001fc40000010000 */
.L_x_5213:
[----:B------:R-:W-:Y:S05]  /*3470*/  BSYNC B0 ;  /* 0x0000000000007941 */ /* 0x000fea0003800000 */
.L_x_5212:
        /* <DEDUP_REMOVED lines=18> */
[----:B------:R-:W-:Y:S02]  /*35a0*/  IADD3 R31, P1, R0, R27, RZ ;  /* 0x0000001b001f7210 */ /* 0x000fe40007f3e0ff */
[----:B------:R-:W-:-:S02]  /*35b0*/  IADD3 R2, R6, 0x8, RZ ;  /* 0x0000000806027810 */ /* 0x000fc40007ffe0ff */
[----:B------:R-:W-:Y:S02]  /*35c0*/  LEA.HI.X R29, R4, c[0x0][0x174], R29, 0x2, P0 ;  /* 0x00005d00041d7a11 */ /* 0x000fe400000f141d */
[----:B------:R-:W-:Y:S02]  /*35d0*/  IADD3 R4, R6, 0xc, RZ ;  /* 0x0000000c06047810 */ /* 0x000fe40007ffe0ff */
[----:B------:R-:W-:Y:S01]  /*35e0*/  LEA.HI.X.SX32 R32, R0, R5, 0x1, P1 ;  /* 0x0000000500207211 */ /* 0x000fe200008f0eff */
[----:B------:R3:W-:Y:S01]  /*35f0*/  STG.E [R28.64], R25 ;  /* 0x000000191c007986 */ /* 0x0007e2000c101924 */
[-C--:B0-2---:R-:W-:Y:S02]  /*3600*/  IADD3 R26, P1, R2, R27.reuse, RZ ;  /* 0x0000001b021a7210 */ /* 0x085fe40007f3e0ff */
[----:B------:R-:W-:Y:S02]  /*3610*/  IADD3 R0, P2, R4, R27, RZ ;  /* 0x0000001b04007210 */ /* 0x000fe40007f5e0ff */
[----:B------:R-:W-:-:S02]  /*3620*/  LEA R30, P0, R31, c[0x0][0x170], 0x2 ;  /* 0x00005c001f1e7a11 */ /* 0x000fc400078010ff */
[-C--:B------:R-:W-:Y:S02]  /*3630*/  LEA.HI.X.SX32 R33, R2, R5.reuse, 0x1, P1 ;  /* 0x0000000502217211 */ /* 0x080fe400008f0eff */
[----:B------:R-:W-:Y:S02]  /*3640*/  LEA.HI.X.SX32 R35, R4, R5, 0x1, P2 ;  /* 0x0000000504237211 */ /* 0x000fe400010f0eff */
[----:B------:R-:W-:Y:S02]  /*3650*/  LEA R34, P1, R0, c[0x0][0x170], 0x2 ;  /* 0x00005c0000227a11 */ /* 0x000fe400078210ff */
[----:B------:R-:W-:Y:S02]  /*3660*/  LEA.HI.X R31, R31, c[0x0][0x174], R32, 0x2, P0 ;  /* 0x00005d001f1f7a11 */ /* 0x000fe400000f1420 */
[----:B------:R-:W-:Y:S02]  /*3670*/  LEA R32, P0, R26, c[0x0][0x170], 0x2 ;  /* 0x00005c001a207a11 */ /* 0x000fe400078010ff */
[----:B------:R-:W-:Y:S01]  /*3680*/  LEA.HI.X R35, R0, c[0x0][0x174], R35, 0x2, P1 ;  /* 0x00005d0000237a11 */ /* 0x000fe200008f1423 */
[----:B------:R-:W-:Y:S01]  /*3690*/  STG.E [R30.64], R24 ;  /* 0x000000181e007986 */ /* 0x000fe2000c101924 */
[----:B------:R-:W-:-:S02]  /*36a0*/  IADD3 R0, R6, 0x10, RZ ;  /* 0x0000001006007810 */ /* 0x000fc40007ffe0ff */
[----:B------:R-:W-:Y:S02]  /*36b0*/  IADD3 R2, R6, 0x14, RZ ;  /* 0x0000001406027810 */ /* 0x000fe40007ffe0ff */
[----:B------:R-:W-:Y:S02]  /*36c0*/  LEA.HI.X R33, R26, c[0x0][0x174], R33, 0x2, P0 ;  /* 0x00005d001a217a11 */ /* 0x000fe400000f1421 */
[-C--:B------:R-:W-:Y:S02]  /*36d0*/  IADD3 R39, P0, R0, R27.reuse, RZ ;  /* 0x0000001b00277210 */ /* 0x080fe40007f1e0ff */
[----:B------:R-:W-:Y:S01]  /*36e0*/  IADD3 R4, R6, 0x18, RZ ;  /* 0x0000001806047810 */ /* 0x000fe20007ffe0ff */
[----:B------:R0:W-:Y:S01]  /*36f0*/  STG.E [R32.64], R23 ;  /* 0x0000001720007986 */ /* 0x0001e2000c101924 */
[----:B------:R-:W-:Y:S02]  /*3700*/  IADD3 R37, P1, R2, R27, RZ ;  /* 0x0000001b02257210 */ /* 0x000fe40007f3e0ff */
[----:B------:R-:W-:Y:S01]  /*3710*/  LEA.HI.X.SX32 R40, R0, R5, 0x1, P0 ;  /* 0x0000000500287211 */ /* 0x000fe200000f0eff */
[----:B------:R2:W-:Y:S01]  /*3720*/  STG.E [R34.64], R22 ;  /* 0x0000001622007986 */ /* 0x0005e2000c101924 */
[----:B------:R-:W-:-:S02]  /*3730*/  IADD3 R26, P2, R4, R27, RZ ;  /* 0x0000001b041a7210 */ /* 0x000fc40007f5e0ff */
[-C--:B------:R-:W-:Y:S02]  /*3740*/  LEA.HI.X.SX32 R2, R2, R5.reuse, 0x1, P1 ;  /* 0x0000000502027211 */ /* 0x080fe400008f0eff */
[----:B---3--:R-:W-:Y:S02]  /*3750*/  LEA R28, P0, R39, c[0x0][0x170], 0x2 ;  /* 0x00005c00271c7a11 */ /* 0x008fe400078010ff */
[----:B------:R-:W-:Y:S02]  /*3760*/  LEA R36, P1, R37, c[0x0][0x170], 0x2 ;  /* 0x00005c0025247a11 */ /* 0x000fe400078210ff */
[----:B------:R-:W-:Y:S02]  /*3770*/  IADD3 R0, R6, 0x1c, RZ ;  /* 0x0000001c06007810 */ /* 0x000fe40007ffe0ff */
[----:B------:R-:W-:Y:S02]  /*3780*/  LEA.HI.X.SX32 R25, R4, R5, 0x1, P2 ;  /* 0x0000000504197211 */ /* 0x000fe400010f0eff */
[----:B------:R-:W-:-:S02]  /*3790*/  LEA.HI.X R29, R39, c[0x0][0x174], R40, 0x2, P0 ;  /* 0x00005d00271d7a11 */ /* 0x000fc400000f1428 */
[----:B-1----:R-:W-:Y:S02]  /*37a0*/  LEA R38, P2, R26, c[0x0][0x170], 0x2 ;  /* 0x00005c001a267a11 */ /* 0x002fe400078410ff */
[----:B------:R-:W-:Y:S01]  /*37b0*/  LEA.HI.X R37, R37, c[0x0][0x174], R2, 0x2, P1 ;  /* 0x00005d0025257a11 */ /* 0x000fe200008f1402 */
[----:B------:R1:W-:Y:S01]  /*37c0*/  STG.E [R28.64], R17 ;  /* 0x000000111c007986 */ /* 0x0003e2000c101924 */
[----:B0-----:R-:W-:Y:S02]  /*37d0*/  IADD3 R23, P0, R0, R27, RZ ;  /* 0x0000001b00177210 */ /* 0x001fe40007f1e0ff */
[C---:B------:R-:W-:Y:S01]  /*37e0*/  IADD3 R2, R6.reuse, 0x20, RZ ;  /* 0x0000002006027810 */ /* 0x040fe20007ffe0ff */
[----:B------:R0:W-:Y:S01]  /*37f0*/  STG.E [R36.64], R18 ;  /* 0x0000001224007986 */ /* 0x0001e2000c101924 */
[----:B------:R-:W-:Y:S02]  /*3800*/  IADD3 R4, R6, 0x24, RZ ;  /* 0x0000002406047810 */ /* 0x000fe40007ffe0ff */
[----:B------:R-:W-:-:S02]  /*3810*/  LEA.HI.X R39, R26, c[0x0][0x174], R25, 0x2, P2 ;  /* 0x00005d001a277a11 */ /* 0x000fc400010f1419 */
[----:B------:R-:W-:Y:S02]  /*3820*/  LEA.HI.X.SX32 R30, R0, R5, 0x1, P0 ;  /* 0x00000005001e7211 */ /* 0x000fe400000f0eff */
[C---:B------:R-:W-:Y:S01]  /*3830*/  LEA R24, P0, R23.reuse, c[0x0][0x170], 0x2 ;  /* 0x00005c0017187a11 */ /* 0x040fe200078010ff */
[----:B------:R-:W-:Y:S01]  /*3840*/  STG.E [R38.64], R19 ;  /* 0x0000001326007986 */ /* 0x000fe2000c101924 */
[-C--:B------:R-:W-:Y:S02]  /*3850*/  IADD3 R26, P1, R2, R27.reuse, RZ ;  /* 0x0000001b021a7210 */ /* 0x080fe40007f3e0ff */
[----:B------:R-:W-:Y:S02]  /*3860*/  IADD3 R0, P2, R4, R27, RZ ;  /* 0x0000001b04007210 */ /* 0x000fe40007f5e0ff */
[----:B------:R-:W-:Y:S02]  /*3870*/  LEA.HI.X R25, R23, c[0x0][0x174], R30, 0x2, P0 ;  /* 0x00005d0017197a11 */ /* 0x000fe400000f141e */
[----:B------:R-:W-:-:S02]  /*3880*/  LEA.HI.X.SX32 R31, R2, R5, 0x1, P1 ;  /* 0x00000005021f7211 */ /* 0x000fc400008f0eff */
[----:B------:R-:W-:Y:S01]  /*3890*/  LEA.HI.X.SX32 R23, R4, R5, 0x1, P2 ;  /* 0x0000000504177211 */ /* 0x000fe200010f0eff */
[----:B------:R3:W-:Y:S01]  /*38a0*/  STG.E [R24.64], R20 ;  /* 0x0000001418007986 */ /* 0x0007e2000c101924 */
[----:B--2---:R-:W-:Y:S02]  /*38b0*/  LEA R22, P1, R0, c[0x0][0x170], 0x2 ;  /* 0x00005c0000167a11 */ /* 0x004fe400078210ff */
[----:B------:R-:W-:Y:S02]  /*38c0*/  LEA R30, P0, R26, c[0x0][0x170], 0x2 ;  /* 0x00005c001a1e7a11 */ /* 0x000fe400078010ff */
[----:B------:R-:W-:Y:S02]  /*38d0*/  LEA.HI.X R23, R0, c[0x0][0x174], R23, 0x2, P1 ;  /* 0x00005d0000177a11 */ /* 0x000fe400008f1417 */
[----:B------:R-:W-:Y:S02]  /*38e0*/  IADD3 R0, R6, 0x28, RZ ;  /* 0x0000002806007810 */ /* 0x000fe40007ffe0ff */
[----:B------:R-:W-:-:S02]  /*38f0*/  LEA.HI.X R31, R26, c[0x0][0x174], R31, 0x2, P0 ;  /* 0x00005d001a1f7a11 */ /* 0x000fc400000f141f */
[C---:B------:R-:W-:Y:S02]  /*3900*/  IADD3 R2, R6.reuse, 0x2c, RZ ;  /* 0x0000002c06027810 */ /* 0x040fe40007ffe0ff */
[C---:B------:R-:W-:Y:S01]  /*3910*/  IADD3 R4, R6.reuse, 0x30, RZ ;  /* 0x0000003006047810 */ /* 0x040fe20007ffe0ff */
[----:B------:R2:W-:Y:S01]  /*3920*/  STG.E [R30.64], R21 ;  /* 0x000000151e007986 */ /* 0x0005e2000c101924 */
[----:B------:R-:W-:Y:S02]  /*3930*/  IADD3 R26, R6, 0x34, RZ ;  /* 0x00000034061a7810 */ /* 0x000fe40007ffe0ff */
[----:B------:R-:W-:Y:S01]  /*3940*/  IADD3 R35, P1, R0, R27, RZ ;  /* 0x0000001b00237210 */ /* 0x000fe20007f3e0ff */
[----:B------:R4:W-:Y:S01]  /*3950*/  STG.E [R22.64], R16 ;  /* 0x0000001016007986 */ /* 0x0009e2000c101924 */
[C---:B------:R-:W-:Y:S02]  /*3960*/  IADD3 R34, R6.reuse, 0x44, RZ ;  /* 0x0000004406227810 */ /* 0x040fe40007ffe0ff */
[----:B------:R-:W-:-:S02]  /*3970*/  IADD3 R32, R6, 0x38, RZ ;  /* 0x0000003806207810 */ /* 0x000fc40007ffe0ff */
[C---:B-1----:R-:W-:Y:S02]  /*3980*/  IADD3 R28, R6.reuse, 0x3c, RZ ;  /* 0x0000003c061c7810 */ /* 0x042fe40007ffe0ff */
[C---:B0-----:R-:W-:Y:S02]  /*3990*/  IADD3 R18, R6.reuse, 0x40, RZ ;  /* 0x0000004006127810 */ /* 0x041fe40007ffe0ff */
[----:B---3--:R-:W-:Y:S02]  /*39a0*/  IADD3 R20, R6, 0x48, RZ ;  /* 0x0000004806147810 */ /* 0x008fe40007ffe0ff */
[-C--:B------:R-:W-:Y:S02]  /*39b0*/  IADD3 R17, P6, R2, R27.reuse, RZ ;  /* 0x0000001b02117210 */ /* 0x080fe40007fde0ff */
[----:B------:R-:W-:Y:S02]  /*39c0*/  IADD3 R19, P5, R4, R27, RZ ;  /* 0x0000001b04137210 */ /* 0x000fe40007fbe0ff */
[----:B------:R-:W-:-:S02]  /*39d0*/  IADD3 R6, R6, 0x4c, RZ ;  /* 0x0000004c06067810 */ /* 0x000fc40007ffe0ff */
[----:B--2---:R-:W-:Y:S02]  /*39e0*/  IADD3 R21, P0, R26, R27, RZ ;  /* 0x0000001b1a157210 */ /* 0x004fe40007f1e0ff */
[----:B------:R-:W-:Y:S02]  /*39f0*/  LEA.HI.X.SX32 R36, R0, R5, 0x1, P1 ;  /* 0x0000000500247211 */ /* 0x000fe400008f0eff */
[----:B------:R-:W-:Y:S02]  /*3a00*/  IADD3 R29, P1, R34, R27, RZ ;  /* 0x0000001b221d7210 */ /* 0x000fe40007f3e0ff */
[-C--:B------:R-:W-:Y:S02]  /*3a10*/  LEA.HI.X.SX32 R24, R2, R5.reuse, 0x1, P6 ;  /* 0x0000000502187211 */ /* 0x080fe400030f0eff */
[----:B----4-:R-:W-:Y:S02]  /*3a20*/  LEA.HI.X.SX32 R22, R4, R5, 0x1, P5 ;  /* 0x0000000504167211 */ /* 0x010fe400028f0eff */
[----:B------:R-:W-:-:S02]  /*3a30*/  IADD3 R23, P4, R32, R27, RZ ;  /* 0x0000001b20177210 */ /* 0x000fc40007f9e0ff */
[-C--:B------:R-:W-:Y:S02]  /*3a40*/  IADD3 R25, P3, R28, R27.reuse, RZ ;  /* 0x0000001b1c197210 */ /* 0x080fe40007f7e0ff */
[-C--:B------:R-:W-:Y:S02]  /*3a50*/  IADD3 R30, P2, R18, R27.reuse, RZ ;  /* 0x0000001b121e7210 */ /* 0x080fe40007f5e0ff */
[-C--:B------:R-:W-:Y:S02]  /*3a60*/  IADD3 R2, P6, R20, R27.reuse, RZ ;  /* 0x0000001b14027210 */ /* 0x080fe40007fde0ff */
[----:B------:R-:W-:Y:S02]  /*3a70*/  IADD3 R0, P5, R6, R27, RZ ;  /* 0x0000001b06007210 */ /* 0x000fe40007fbe0ff */
[-C--:B------:R-:W-:Y:S02]  /*3a80*/  LEA.HI.X.SX32 R26, R26, R5.reuse, 0x1, P0 ;  /* 0x000000051a1a7211 */ /* 0x080fe400000f0eff */
[----:B------:R-:W-:-:S02]  /*3a90*/  LEA.HI.X.SX32 R34, R34, R5, 0x1, P1 ;  /* 0x0000000522227211 */ /* 0x000fc400008f0eff */
[----:B------:R-:W-:Y:S02]  /*3aa0*/  LEA R4, P0, R35, c[0x0][0x170], 0x2 ;  /* 0x00005c0023047a11 */ /* 0x000fe400078010ff */
[----:B------:R-:W-:Y:S02]  /*3ab0*/  LEA R16, P1, R17, c[0x0][0x170], 0x2 ;  /* 0x00005c0011107a11 */ /* 0x000fe400078210ff */
[-C--:B------:R-:W-:Y:S02]  /*3ac0*/  LEA.HI.X.SX32 R32, R32, R5.reuse, 0x1, P4 ;  /* 0x0000000520207211 */ /* 0x080fe400020f0eff */
[-C--:B------:R-:W-:Y:S02]  /*3ad0*/  LEA.HI.X.SX32 R28, R28, R5.reuse, 0x1, P3 ;  /* 0x000000051c1c7211 */ /* 0x080fe400018f0eff */
[-C--:B------:R-:W-:Y:S02]  /*3ae0*/  LEA.HI.X.SX32 R27, R18, R5.reuse, 0x1, P2 ;  /* 0x00000005121b7211 */ /* 0x080fe400010f0eff */
[----:B------:R-:W-:-:S02]  /*3af0*/  LEA.HI.X.SX32 R31, R20, R5, 0x1, P6 ;  /* 0x00000005141f7211 */ /* 0x000fc400030f0eff */
[----:B------:R-:W-:Y:S02]  /*3b00*/  LEA.HI.X.SX32 R33, R6, R5, 0x1, P5 ;  /* 0x0000000506217211 */ /* 0x000fe400028f0eff */
[----:B------:R-:W-:Y:S02]  /*3b10*/  LEA.HI.X R5, R35, c[0x0][0x174], R36, 0x2, P0 ;  /* 0x00005d0023057a11 */ /* 0x000fe400000f1424 */
        /* <DEDUP_REMOVED lines=28> */
.L_x_5174:
        /* <DEDUP_REMOVED lines=19> */
.L_x_5202:
        /* <DEDUP_REMOVED lines=20> */
.L_x_5176:
[----:B------:R-:W-:Y:S01]  /*3f50*/  HFMA2.MMA R29, -RZ, RZ, 0, 9.5367431640625e-07 ;  /* 0x00000010ff1d7435 */ /* 0x000fe200000001ff */
[----:B------:R-:W-:Y:S01]  /*3f60*/  IMAD.MOV.U32 R28, RZ, RZ, -0x800001 ;  /* 0xff7fffffff1c7424 */ /* 0x000fe200078e00ff */
[----:B------:R-:W-:Y:S01]  /*3f70*/  MOV R26, 0x3fb0 ;  /* 0x00003fb0001a7802 */ /* 0x000fe20000000f00 */
[----:B------:R-:W-:Y:S02]  /*3f80*/  IMAD.MOV.U32 R30, RZ, RZ, 0x1f ;  /* 0x0000001fff1e7424 */ /* 0x000fe400078e00ff */
[----:B------:R-:W-:Y:S02]  /*3f90*/  IMAD.MOV.U32 R31, RZ, RZ, -0x1 ;  /* 0xffffffffff1f7424 */ /* 0x000fe400078e00ff */
[----:B------:R-:W-:Y:S05]  /*3fa0*/  CALL.REL.NOINC `($__internal_123_$__cuda_sm70_shflsync_bfly_p) ;  /* 0x000019a000007944 */ /* 0x000fea0003c00000 */
[----:B-1----:R-:W-:Y:S01]  /*3fb0*/  MOV R15, R29 ;  /* 0x0000001d000f7202 */ /* 0x002fe20000000f00 */
[----:B0-----:R-:W-:Y:S05]  /*3fc0*/  BRA `(.L_x_5214) ;  /* 0xffffcb1000007947 */ /* 0x001fea000383ffff */
.L_x_5177:
[----:B------:R-:W-:Y:S01]  /*3fd0*/  IMAD.MOV.U32 R29, RZ, RZ, 0x8 ;  /* 0x00000008ff1d7424 */ /* 0x000fe200078e00ff */
[----:B------:R-:W-:Y:S01]  /*3fe0*/  MOV R31, 0xffffffff ;  /* 0xffffffff001f7802 */ /* 0x000fe20000000f00 */
[----:B------:R-:W-:Y:S01]  /*3ff0*/  IMAD.MOV.U32 R30, RZ, RZ, 0x1f ;  /* 0x0000001fff1e7424 */ /* 0x000fe200078e00ff */
[----:B------:R-:W-:Y:S02]  /*4000*/  MOV R26, 0x4020 ;  /* 0x00004020001a7802 */ /* 0x000fe40000000f00 */
[----:B------:R-:W-:Y:S05]  /*4010*/  CALL.REL.NOINC `($__internal_123_$__cuda_sm70_shflsync_bfly_p) ;  /* 0x0000193000007944 */ /* 0x000fea0003c00000 */
[----:B01----:R-:W-:Y:S01]  /*4020*/  FMNMX.FTZ R28, R28, R29, !PT ;  /* 0x0000001d1c1c7209 */ /* 0x003fe20007810000 */
[----:B------:R-:W-:Y:S01]  /*4030*/  IMAD.MOV.U32 R29, RZ, RZ, 0x4 ;  /* 0x00000004ff1d7424 */ /* 0x000fe200078e00ff */
[----:B------:R-:W-:Y:S01]  /*4040*/  MOV R31, 0xffffffff ;  /* 0xffffffff001f7802 */ /* 0x000fe20000000f00 */
[----:B------:R-:W-:Y:S01]  /*4050*/  IMAD.MOV.U32 R30, RZ, RZ, 0x1f ;  /* 0x0000001fff1e7424 */ /* 0x000fe200078e00ff */
[----:B------:R-:W-:-:S02]  /*4060*/  MOV R26, 0x4080 ;  /* 0x00004080001a7802 */ /* 0x000fc40000000f00 */
[----:B------:R-:W-:Y:S05]  /*4070*/  CALL.REL.NOINC `($__internal_123_$__cuda_sm70_shflsync_bfly_p) ;  /* 0x000018d000007944 */ /* 0x000fea0003c00000 */
[----:B01----:R-:W-:Y:S01]  /*4080*/  FMNMX.FTZ R28, R28, R29, !PT ;  /* 0x0000001d1c1c7209 */ /* 0x003fe20007810000 */
[----:B------:R-:W-:Y:S01]  /*4090*/  IMAD.MOV.U32 R29, RZ, RZ, 0x2 ;  /* 0x00000002ff1d7424 */ /* 0x000fe200078e00ff */
[----:B------:R-:W-:Y:S01]  /*40a0*/  MOV R31, 0xffffffff ;  /* 0xffffffff001f7802 */ /* 0x000fe20000000f00 */
[----:B------:R-:W-:Y:S01]  /*40b0*/  IMAD.MOV.U32 R30, RZ, RZ, 0x1f ;  /* 0x0000001fff1e7424 */ /* 0x000fe200078e00ff */
[----:B------:R-:W-:-:S02]  /*40c0*/  MOV R26, 0x40e0 ;  /* 0x000040e0001a7802 */ /* 0x000fc40000000f00 */
[----:B------:R-:W-:Y:S05]  /*40d0*/  CALL.REL.NOINC `($__internal_123_$__cuda_sm70_shflsync_bfly_p) ;  /* 0x0000187000007944 */ /* 0x000fea0003c00000 */
[----:B-1----:R-:W-:Y:S01]  /*40e0*/  FMNMX.FTZ R17, R28, R29, !PT ;  /* 0x0000001d1c117209 */ /* 0x002fe20007810000 */
[----:B------:R-:W-:Y:S01]  /*40f0*/  IMAD.MOV.U32 R29, RZ, RZ, 0x1 ;  /* 0x00000001ff1d7424 */ /* 0x000fe200078e00ff */
[----:B0-----:R-:W-:Y:S01]  /*4100*/  MOV R31, 0xffffffff ;  /* 0xffffffff001f7802 */ /* 0x001fe20000000f00 */
[----:B------:R-:W-:Y:S01]  /*4110*/  IMAD.MOV.U32 R30, RZ, RZ, 0x1f ;  /* 0x0000001fff1e7424 */ /* 0x000fe200078e00ff */
[----:B------:R-:W-:Y:S01]  /*4120*/  MOV R26, 0x4150 ;  /* 0x00004150001a7802 */ /* 0x000fe20000000f00 */
[----:B------:R-:W-:-:S02]  /*4130*/  IMAD.MOV.U32 R28, RZ, RZ, R17 ;  /* 0x000000ffff1c7224 */ /* 0x000fc400078e0011 */
[----:B------:R-:W-:Y:S05]  /*4140*/  CALL.REL.NOINC `($__internal_123_$__cuda_sm70_shflsync_bfly_p) ;  /* 0x0000180000007944 */ /* 0x000fea0003c00000 */
[----:B-1----:R-:W-:Y:S01]  /*4150*/  IMAD.MOV.U32 R20, RZ, RZ, R29 ;  /* 0x000000ffff147224 */ /* 0x002fe200078e001d */
[----:B0-----:R-:W-:Y:S05]  /*4160*/  BRA `(.L_x_5215) ;  /* 0xffffca1000007947 */ /* 0x001fea000383ffff */
.L_x_5204:
[----:B------:R-:W-:Y:S01]  /*4170*/  HFMA2.MMA R28, -RZ, RZ, 0, 0 ;  /* 0x00000000ff1c7435 */ /* 0x000fe200000001ff */
[----:B------:R-:W-:Y:S01]  /*4180*/  IMAD.MOV.U32 R29, RZ, RZ, 0x4 ;  /* 0x00000004ff1d7424 */ /* 0x000fe200078e00ff */
[----:B------:R-:W-:Y:S01]  /*4190*/  MOV R31, 0xffffffff ;  /* 0xffffffff001f7802 */ /* 0x000fe20000000f00 */
[----:B------:R-:W-:Y:S01]  /*41a0*/  IMAD.MOV.U32 R30, RZ, RZ, 0x1f ;  /* 0x0000001fff1e7424 */ /* 0x000fe200078e00ff */
[----:B------:R-:W-:-:S02]  /*41b0*/  MOV R26, 0x41d0 ;  /* 0x000041d0001a7802 */ /* 0x000fc40000000f00 */
[----:B01----:R-:W-:Y:S05]  /*41c0*/  CALL.REL.NOINC `($__internal_123_$__cuda_sm70_shflsync_bfly_p) ;  /* 0x0000178000007944 */ /* 0x003fea0003c00000 */
[----:B-1----:R-:W-:Y:S01]  /*41d0*/  IMAD.MOV.U32 R7, RZ, RZ, R29 ;  /* 0x000000ffff077224 */ /* 0x002fe200078e001d */
[----:B0-----:R-:W-:Y:S05]  /*41e0*/  BRA `(.L_x_5216) ;  /* 0xffffe7f000007947 */ /* 0x001fea000383ffff */
.L_x_5205:
[----:B------:R-:W-:Y:S01]  /*41f0*/  HFMA2.MMA R30, -RZ, RZ, 0, 1.847743988037109375e-06 ;  /* 0x0000001fff1e7435 */ /* 0x000fe200000001ff */
[----:B------:R-:W-:Y:S01]  /*4200*/  IMAD.MOV.U32 R29, RZ, RZ, 0x2 ;  /* 0x00000002ff1d7424 */ /* 0x000fe200078e00ff */
[----:B------:R-:W-:Y:S01]  /*4210*/  MOV R26, 0x4240 ;  /* 0x00004240001a7802 */ /* 0x000fe20000000f00 */
[----:B------:R-:W-:-:S03]  /*4220*/  IMAD.MOV.U32 R31, RZ, RZ, -0x1 ;  /* 0xffffffffff1f7424 */ /* 0x000fc600078e00ff */
[----:B-1----:R-:W-:Y:S05]  /*4230*/  CALL.REL.NOINC `($__internal_123_$__cuda_sm70_shflsync_bfly_p) ;  /* 0x0000171000007944 */ /* 0x002fea0003c00000 */
[----:B01----:R-:W-:Y:S01]  /*4240*/  FADD.FTZ R28, R28, R29 ;  /* 0x0000001d1c1c7221 */ /* 0x003fe20000010000 */
[----:B------:R-:W-:Y:S01]  /*4250*/  MOV R30, 0x1f ;  /* 0x0000001f001e7802 */ /* 0x000fe20000000f00 */
[----:B------:R-:W-:Y:S01]  /*4260*/  IMAD.MOV.U32 R29, RZ, RZ, 0x1 ;  /* 0x00000001ff1d7424 */ /* 0x000fe200078e00ff */
[----:B------:R-:W-:Y:S01]  /*4270*/  MOV R26, 0x42a0 ;  /* 0x000042a0001a7802 */ /* 0x000fe20000000f00 */
[----:B------:R-:W-:-:S02]  /*4280*/  IMAD.MOV.U32 R31, RZ, RZ, -0x1 ;  /* 0xffffffffff1f7424 */ /* 0x000fc400078e00ff */
[----:B------:R-:W-:Y:S05]  /*4290*/  CALL.REL.NOINC `($__internal_123_$__cuda_sm70_shflsync_bfly_p) ;  /* 0x000016b000007944 */ /* 0x000fea0003c00000 */
[----:B-1----:R-:W-:Y:S01]  /*42a0*/  FADD.FTZ R25, R28, R29 ;  /* 0x0000001d1c197221 */ /* 0x002fe20000010000 */
[----:B------:R-:W-:Y:S01]  /*42b0*/  HFMA2.MMA R29, -RZ, RZ, 0, 2.384185791015625e-07 ;  /* 0x00000004ff1d7435 */ /* 0x000fe200000001ff */
[----:B0-----:R-:W-:Y:S01]  /*42c0*/  IMAD.MOV.U32 R28, RZ, RZ, RZ ;  /* 0x000000ffff1c7224 */ /* 0x001fe200078e00ff */
[----:B------:R-:W-:Y:S01]  /*42d0*/  MOV R26, 0x4310 ;  /* 0x00004310001a7802 */ /* 0x000fe20000000f00 */
[----:B------:R-:W-:-:S02]  /*42e0*/  IMAD.MOV.U32 R30, RZ, RZ, 0x1f ;  /* 0x0000001fff1e7424 */ /* 0x000fc400078e00ff */
[----:B------:R-:W-:Y:S02]  /*42f0*/  IMAD.MOV.U32 R31, RZ, RZ, -0x1 ;  /* 0xffffffffff1f7424 */ /* 0x000fe400078e00ff */
[----:B------:R-:W-:Y:S05]  /*4300*/  CALL.REL.NOINC `($__internal_123_$__cuda_sm70_shflsync_bfly_p) ;  /* 0x0000164000007944 */ /* 0x000fea0003c00000 */
[----:B01----:R-:W-:Y:S01]  /*4310*/  FADD.FTZ R28, RZ, R29 ;  /* 0x0000001dff1c7221 */ /* 0x003fe20000010000 */
[----:B------:R-:W-:Y:S01]  /*4320*/  MOV R29, 0x2 ;  /* 0x00000002001d7802 */ /* 0x000fe20000000f00 */
[----:B------:R-:W-:Y:S01]  /*4330*/  IMAD.MOV.U32 R30, RZ, RZ, 0x1f ;  /* 0x0000001fff1e7424 */ /* 0x000fe200078e00ff */
[----:B------:R-:W-:Y:S01]  /*4340*/  MOV R26, 0x4370 ;  /* 0x00004370001a7802 */ /* 0x000fe20000000f00 */
[----:B------:R-:W-:Y:S02]  /*4350*/  IMAD.MOV.U32 R31, RZ, RZ, -0x1 ;  /* 0xffffffffff1f7424 */ /* 0x000fe400078e00ff */
[----:B------:R-:W-:Y:S05]  /*4360*/  CALL.REL.NOINC `($__internal_123_$__cuda_sm70_shflsync_bfly_p) ;  /* 0x000015e000007944 */ /* 0x000fea0003c00000 */
[----:B01----:R-:W-:Y:S01]  /*4370*/  FADD.FTZ R28, R28, R29 ;  /* 0x0000001d1c1c7221 */ /* 0x003fe20000010000 */
[----:B------:R-:W-:Y:S01]  /*4380*/  HFMA2.MMA R29, -RZ, RZ, 0, 5.9604644775390625e-08 ;  /* 0x00000001ff1d7435 */ /* 0x000fe200000001ff */
[----:B------:R-:W-:Y:S01]  /*4390*/  IMAD.MOV.U32 R30, RZ, RZ, 0x1f ;  /* 0x0000001fff1e7424 */ /* 0x000fe200078e00ff */
[----:B------:R-:W-:Y:S01]  /*43a0*/  MOV R26, 0x43d0 ;  /* 0x000043d0001a7802 */ /* 0x000fe20000000f00 */
[----:B------:R-:W-:-:S03]  /*43b0*/  IMAD.MOV.U32 R31, RZ, RZ, -0x1 ;  /* 0xffffffffff1f7424 */ /* 0x000fc600078e00ff */
[----:B------:R-:W-:Y:S05]  /*43c0*/  CALL.REL.NOINC `($__internal_123_$__cuda_sm70_shflsync_bfly_p) ;  /* 0x0000158000007944 */ /* 0x000fea0003c00000 */
[----:B-1----:R-:W-:Y:S01]  /*43d0*/  FADD.FTZ R24, R28, R29 ;  /* 0x0000001d1c187221 */ /* 0x002fe20000010000 */
[----:B0-----:R-:W-:Y:S01]  /*43e0*/  MOV R28, RZ ;  /* 0x000000ff001c7202 */ /* 0x001fe20000000f00 */
[----:B------:R-:W-:Y:S01]  /*43f0*/  IMAD.MOV.U32 R29, RZ, RZ, 0x4 ;  /* 0x00000004ff1d7424 */ /* 0x000fe200078e00ff */
[----:B------:R-:W-:Y:S01]  /*4400*/  MOV R31, 0xffffffff ;  /* 0xffffffff001f7802 */ /* 0x000fe20000000f00 */
[----:B------:R-:W-:Y:S01]  /*4410*/  IMAD.MOV.U32 R30, RZ, RZ, 0x1f ;  /* 0x0000001fff1e7424 */ /* 0x000fe200078e00ff */
[----:B------:R-:W-:-:S02]  /*4420*/  MOV R26, 0x4440 ;  /* 0x00004440001a7802 */ /* 0x000fc40000000f00 */
[----:B------:R-:W-:Y:S05]  /*4430*/  CALL.REL.NOINC `($__internal_123_$__cuda_sm70_shflsync_bfly_p) ;  /* 0x0000151000007944 */ /* 0x000fea0003c00000 */
[----:B01----:R-:W-:Y:S01]  /*4440*/  FADD.FTZ R28, RZ, R29 ;  /* 0x0000001dff1c7221 */ /* 0x003fe20000010000 */
[----:B------:R-:W-:Y:S01]  /*4450*/  MOV R31, 0xffffffff ;  /* 0xffffffff001f7802 */ /* 0x000fe20000000f00 */
[----:B------:R-:W-:Y:S01]  /*4460*/  IMAD.MOV.U32 R29, RZ, RZ, 0x2 ;  /* 0x00000002ff1d7424 */ /* 0x000fe200078e00ff */
[----:B------:R-:W-:Y:S01]  /*4470*/  MOV R26, 0x44a0 ;  /* 0x000044a0001a7802 */ /* 0x000fe20000000f00 */
[----:B------:R-:W-:-:S02]  /*4480*/  IMAD.MOV.U32 R30, RZ, RZ, 0x1f ;  /* 0x0000001fff1e7424 */ /* 0x000fc400078e00ff */
[----:B------:R-:W-:Y:S05]  /*4490*/  CALL.REL.NOINC `($__internal_123_$__cuda_sm70_shflsync_bfly_p) ;  /* 0x000014b000007944 */ /* 0x000fea0003c00000 */
[----:B01----:R-:W-:Y:S01]  /*44a0*/  FADD.FTZ R28, R28, R29 ;  /* 0x0000001d1c1c7221 */ /* 0x003fe20000010000 */
[----:B------:R-:W-:Y:S01]  /*44b0*/  MOV R31, 0xffffffff ;  /* 0xffffffff001f7802 */ /* 0x000fe20000000f00 */
[----:B------:R-:W-:Y:S01]  /*44c0*/  IMAD.MOV.U32 R29, RZ, RZ, 0x1 ;  /* 0x00000001ff1d7424 */ /* 0x000fe200078e00ff */
[----:B------:R-:W-:Y:S01]  /*44d0*/  MOV R26, 0x4500 ;  /* 0x00004500001a7802 */ /* 0x000fe20000000f00 */
[----:B------:R-:W-:-:S02]  /*44e0*/  IMAD.MOV.U32 R30, RZ, RZ, 0x1f ;  /* 0x0000001fff1e7424 */ /* 0x000fc400078e00ff */
[----:B------:R-:W-:Y:S05]  /*44f0*/  CALL.REL.NOINC `($__internal_123_$__cuda_sm70_shflsync_bfly_p) ;  /* 0x0000145000007944 */ /* 0x000fea0003c00000 */
[----:B0-----:R-:W-:Y:S01]  /*4500*/  HFMA2.MMA R30, -RZ, RZ, 0, 1.847743988037109375e-06 ;  /* 0x0000001fff1e7435 */ /* 0x001fe200000001ff */
[----:B-1----:R-:W-:Y:S01]  /*4510*/  FADD.FTZ R23, R28, R29 ;  /* 0x0000001d1c177221 */ /* 0x002fe20000010000 */
[----:B------:R-:W-:Y:S01]  /*4520*/  MOV R26, 0x4570 ;  /* 0x00004570001a7802 */ /* 0x000fe20000000f00 */
[----:B------:R-:W-:-:S02]  /*4530*/  IMAD.MOV.U32 R28, RZ, RZ, RZ ;  /* 0x000000ffff1c7224 */ /* 0x000fc400078e00ff */
[----:B------:R-:W-:Y:S02]  /*4540*/  IMAD.MOV.U32 R29, RZ, RZ, 0x4 ;  /* 0x00000004ff1d7424 */ /* 0x000fe400078e00ff */
        /* <DEDUP_REMOVED lines=8> */
[----:B0-----:R-:W-:Y:S01]  /*45d0*/  HFMA2.MMA R30, -RZ, RZ, 0, 1.847743988037109375e-06 ;  /* 0x0000001fff1e7435 */ /* 0x001fe200000001ff */
[----:B-1----:R-:W-:Y:S01]  /*45e0*/  FADD.FTZ R28, R28, R29 ;  /* 0x0000001d1c1c7221 */ /* 0x002fe20000010000 */
[----:B------:R-:W-:Y:S01]  /*45f0*/  MOV R26, 0x4630 ;  /* 0x00004630001a7802 */ /* 0x000fe20000000f00 */
[----:B------:R-:W-:Y:S02]  /*4600*/  IMAD.MOV.U32 R29, RZ, RZ, 0x1 ;  /* 0x00000001ff1d7424 */ /* 0x000fe400078e00ff */
[----:B------:R-:W-:-:S02]  /*4610*/  IMAD.MOV.U32 R31, RZ, RZ, -0x1 ;  /* 0xffffffffff1f7424 */ /* 0x000fc400078e00ff */
[----:B------:R-:W-:Y:S05]  /*4620*/  CALL.REL.NOINC `($__internal_123_$__cuda_sm70_shflsync_bfly_p) ;  /* 0x0000132000007944 */ /* 0x000fea0003c00000 */
[----:B-1----:R-:W-:Y:S01]  /*4630*/  FADD.FTZ R22, R28, R29 ;  /* 0x0000001d1c167221 */ /* 0x002fe20000010000 */
[----:B------:R-:W-:Y:S01]  /*4640*/  MOV R29, 0x4 ;  /* 0x00000004001d7802 */ /* 0x000fe20000000f00 */
[----:B0-----:R-:W-:Y:S01]  /*4650*/  IMAD.MOV.U32 R28, RZ, RZ, RZ ;  /* 0x000000ffff1c7224 */ /* 0x001fe200078e00ff */
[----:B------:R-:W-:Y:S01]  /*4660*/  MOV R26, 0x46a0 ;  /* 0x000046a0001a7802 */ /* 0x000fe20000000f00 */
[----:B------:R-:W-:-:S02]  /*4670*/  IMAD.MOV.U32 R30, RZ, RZ, 0x1f ;  /* 0x0000001fff1e7424 */ /* 0x000fc400078e00ff */
[----:B------:R-:W-:Y:S02]  /*4680*/  IMAD.MOV.U32 R31, RZ, RZ, -0x1 ;  /* 0xffffffffff1f7424 */ /* 0x000fe400078e00ff */
[----:B------:R-:W-:Y:S05]  /*4690*/  CALL.REL.NOINC `($__internal_123_$__cuda_sm70_shflsync_bfly_p) ;  /* 0x000012b000007944 */ /* 0x000fea0003c00000 */
[----:B01----:R-:W-:Y:S01]  /*46a0*/  FADD.FTZ R28, RZ, R29 ;  /* 0x0000001dff1c7221 */ /* 0x003fe20000010000 */
[----:B------:R-:W-:Y:S01]  /*46b0*/  HFMA2.MMA R29, -RZ, RZ, 0, 1.1920928955078125e-07 ;  /* 0x00000002ff1d7435 */ /* 0x000fe200000001ff */
[----:B------:R-:W-:Y:S01]  /*46c0*/  IMAD.MOV.U32 R30, RZ, RZ, 0x1f ;  /* 0x0000001fff1e7424 */ /* 0x000fe200078e00ff */
[----:B------:R-:W-:Y:S01]  /*46d0*/  MOV R26, 0x4700 ;  /* 0x00004700001a7802 */ /* 0x000fe20000000f00 */
[----:B------:R-:W-:-:S03]  /*46e0*/  IMAD.MOV.U32 R31, RZ, RZ, -0x1 ;  /* 0xffffffffff1f7424 */ /* 0x000fc600078e00ff */
[----:B------:R-:W-:Y:S05]  /*46f0*/  CALL.REL.NOINC `($__internal_123_$__cuda_sm70_shflsync_bfly_p) ;  /* 0x0000125000007944 */ /* 0x000fea0003c00000 */
[----:B01----:R-:W-:Y:S01]  /*4700*/  FADD.FTZ R28, R28, R29 ;  /* 0x0000001d1c1c7221 */ /* 0x003fe20000010000 */
[----:B------:R-:W-:Y:S01]  /*4710*/  MOV R29, 0x1 ;  /* 0x00000001001d7802 */ /* 0x000fe20000000f00 */
[----:B------:R-:W-:Y:S01]  /*4720*/  IMAD.MOV.U32 R30, RZ, RZ, 0x1f ;  /* 0x0000001fff1e7424 */ /* 0x000fe200078e00ff */
[----:B------:R-:W-:Y:S01]  /*4730*/  MOV R26, 0x4760 ;  /* 0x00004760001a7802 */ /* 0x000fe20000000f00 */
[----:B------:R-:W-:Y:S02]  /*4740*/  IMAD.MOV.U32 R31, RZ, RZ, -0x1 ;  /* 0xffffffffff1f7424 */ /* 0x000fe400078e00ff */
[----:B------:R-:W-:Y:S05]  /*4750*/  CALL.REL.NOINC `($__internal_123_$__cuda_sm70_shflsync_bfly_p) ;  /* 0x000011f000007944 */ /* 0x000fea0003c00000 */
[----:B-1----:R-:W-:Y:S01]  /*4760*/  FADD.FTZ R17, R28, R29 ;  /* 0x0000001d1c117221 */ /* 0x002fe20000010000 */
[----:B0-----:R-:W-:Y:S01]  /*4770*/  HFMA2.MMA R28, -RZ, RZ, 0, 0 ;  /* 0x00000000ff1c7435 */ /* 0x001fe200000001ff */
        /* <DEDUP_REMOVED lines=280> */
[----:B------:R-:W-:Y:S02]  /*5900*/  MOV R31, 0xffffffff ;  /* 0xffffffff001f7802 */ /* 0x000fe40000000f00 */
[----:B------:R-:W-:Y:S02]  /*5910*/  MOV R26, 0x5930 ;  /* 0x00005930001a7802 */ /* 0x000fe40000000f00 */
[----:B------:R-:W-:Y:S05]  /*5920*/  CALL.REL.NOINC `($__internal_123_$__cuda_sm70_shflsync_bfly_p) ;  /* 0x0000002000007944 */ /* 0x000fea0003c00000 */
[----:B-1----:R-:W-:Y:S01]  /*5930*/  IMAD.MOV.U32 R27, RZ, RZ, R29 ;  /* 0x000000ffff1b7224 */ /* 0x002fe200078e001d */
[----:B0-----:R-:W-:Y:S05]  /*5940*/  BRA `(.L_x_5217) ;  /* 0xffffd1b000007947 */ /* 0x001fea000383ffff */
        .weak           $__internal_123_$__cuda_sm70_shflsync_bfly_p
        .type           $__internal_123_$__cuda_sm70_shflsync_bfly_p,@function
        .size           $__internal_123_$__cuda_sm70_shflsync_bfly_p,(.L_x_24784 - $__internal_123_$__cuda_sm70_shflsync_bfly_p)
$__internal_123_$__cuda_sm70_shflsync_bfly_p:
[----:B------:R-:W-:Y:S01]  /*5950*/  HFMA2.MMA R27, -RZ, RZ, 0, 0 ;  /* 0x00000000ff1b7435 */ /* 0x000fe200000001ff */
[----:B------:R-:W-:Y:S04]  /*5960*/  WARPSYNC R31 ;  /* 0x0000001f00007348 */ /* 0x000fe80003800000 */
[----:B------:R0:W1:Y:S01]  /*5970*/  SHFL.BFLY PT, R29, R28, R29, R30 ;  /* 0x0c00001d1c1d7389 */ /* 0x00006200000e001e */
[----:B------:R-:W-:Y:S05]  /*5980*/  RET.REL.NODEC R26 `(_ZN4vllm25paged_attention_v2_kernelIfhLi80ELi32ELi128ELNS_18Fp8KVCacheDataTypeE2ELb1ELi512EEEvPfS2_PT_PKS3_PKT0_S9_ifPKiSB_iPKfiiiSD_SD_iiiii) ;  /* 0xffffa6701a007950 */ /* 0x000fea0003c3ffff */
.L_x_5218:
        /* <DEDUP_REMOVED lines=15> */
.L_x_24784:


//--------------------- .text._ZN4vllm25paged_attention_v2_kernelIfhLi64ELi32ELi128ELNS_18Fp8KVCacheDataTypeE2ELb1ELi512EEEvPfS2_PT_PKS3_PKT0_S9_ifPKiSB_iPKfiiiSD_SD_iiiii --------------------------
	.section	.text._ZN4vllm25paged_attention_v2_kernelIfhLi64ELi32ELi128ELNS_18Fp8KVCacheDataTypeE2ELb1ELi512EEEvPfS2_PT_PKS3_PKT0_S9_ifPKiSB_iPKfiiiSD_SD_iiiii,"ax",@progbits
	.sectioninfo	@"SHI_REGISTERS=41"
	.align	128
        .global         _ZN4vllm25paged_attention_v2_kernelIfhLi64ELi32ELi128ELNS_18Fp8KVCacheDataTypeE2ELb1ELi512EEEvPfS2_PT_PKS3_PKT0_S9_ifPKiSB_iPKfiiiSD_SD_iiiii
        .type           _ZN4vllm25paged_attention_v2_kernelIfhLi64ELi32ELi128ELNS_18Fp8KVCacheDataTypeE2ELb1ELi512EEEvPfS2_PT_PKS3_PKT0_S9_ifPKiSB_iPKfiiiSD_SD_iiiii,@function
        .size           _ZN4vllm25paged_attention_v2_kernelIfhLi64ELi32ELi128ELNS_18Fp8KVCacheDataTypeE2ELb1ELi512EEEvPfS2_PT_PKS3_PKT0_S9_ifPKiSB_iPKfiiiSD_SD_iiiii,(.L_x_24785 - _ZN4vllm25paged_attention_v2_kernelIfhLi64ELi32ELi128ELNS_18Fp8KVCacheDataTypeE2ELb1ELi512EEEvPfS2_PT_PKS3_PKT0_S9_ifPKiSB_iPKfiiiSD_SD_iiiii)
        .other          _ZN4vllm25paged_attention_v2_kernelIfhLi64ELi32ELi128ELNS_18Fp8KVCacheDataTypeE2ELb1ELi512EEEvPfS2_PT_PKS3_PKT0_S9_ifPKiSB_iPKfiiiSD_SD_iiiii,@"STO_CUDA_ENTRY STV_DEFAULT"
_ZN4vllm25paged_attention_v2_kernelIfhLi64ELi32ELi128ELNS_18Fp8KVCacheDataTypeE2ELb1ELi512EEEvPfS2_PT_PKS3_PKT0_S9_ifPKiSB_iPKfiiiSD_SD_iiiii:
.text._ZN4vllm25paged_attention_v2_kernelIfhLi64ELi32ELi128ELNS_18Fp8KVCacheDataTypeE2ELb1ELi512EEEvPfS2_PT_PKS3_PKT0_S9_ifPKiSB_iPKfiiiSD_SD_iiiii:
        /* <DEDUP_REMOVED lines=29> */
[----:B------:R-:W-:Y:S02]  /*01d0*/  LEA R4, R2, 0x10, 0x4 ;  /* 0x0000001002047811 */ /* 0x000fe400078e20ff */
[----:B------:R-:W-:Y:S01]  /*01e0*/  SHF.R.S32.HI R11, RZ, 0x5, R5 ;  /* 0x00000005ff0b7819 */ /* 0x000fe20000011405 */
[----:B------:R-:W-:-:S03]  /*01f0*/  IMAD.MOV R3, RZ, RZ, -R12 ;  /* 0x000000ffff037224 */ /* 0x000fc600078e0a0c */
[----:B------:R-:W-:Y:S01]  /*0200*/  IMNMX R9, R11, R4, PT ;  /* 0x000000040b097217 */ /* 0x000fe20003800200 */
[C---:B------:R-:W-:Y:S01]  /*0210*/  IMAD R10, R15.reuse, R3, R10 ;  /* 0x000000030f0a7224 */ /* 0x040fe200078e020a */
[----:B------:R-:W0:Y:S03]  /*0220*/  S2R R4, SR_CTAID.X ;  /* 0x0000000000047919 */ /* 0x000e260000002500 */
[----:B------:R-:W-:Y:S01]  /*0230*/  IMAD R6, R2, -0x10, R9 ;  /* 0xfffffff002067824 */ /* 0x000fe200078e0209 */
[----:B------:R-:W-:Y:S01]  /*0240*/  ISETP.GT.U32.AND P1, PT, R15, R10, PT ;  /* 0x0000000a0f00720c */ /* 0x000fe20003f24070 */
[----:B------:R-:W1:Y:S02]  /*0250*/  S2R R3, SR_TID.X ;  /* 0x0000000000037919 */ /* 0x000e640000002100 */
[----:B------:R-:W-:-:S10]  /*0260*/  IMAD R5, R6, 0x20, R7 ;  /* 0x0000002006057824 */ /* 0x000fd400078e0207 */
[-C--:B------:R-:W-:Y:S02]  /*0270*/  @!P1 IADD3 R10, R10, -R15.reuse, RZ ;  /* 0x8000000f0a0a9210 */ /* 0x080fe40007ffe0ff */
[----:B------:R-:W-:Y:S02]  /*0280*/  @!P1 IADD3 R12, R12, 0x1, RZ ;  /* 0x000000010c0c9810 */ /* 0x000fe40007ffe0ff */
[----:B------:R-:W-:Y:S02]  /*0290*/  ISETP.GE.U32.AND P0, PT, R10, R15, PT ;  /* 0x0000000f0a00720c */ /* 0x000fe40003f06070 */
[----:B------:R-:W-:Y:S02]  /*02a0*/  ISETP.NE.AND P1, PT, RZ, c[0x0][0x1e4], PT ;  /* 0x00007900ff007a0c */ /* 0x000fe40003f25270 */
[----:B-1----:R-:W-:-:S04]  /*02b0*/  SHF.R.S32.HI R10, RZ, 0x1f, R3 ;  /* 0x0000001fff0a7819 */ /* 0x002fc80000011403 */
[----:B------:R-:W-:-:S05]  /*02c0*/  LEA.HI R13, R10, R3, RZ, 0x5 ;  /* 0x000000030a0d7211 */ /* 0x000fca00078f28ff */
[----:B------:R-:W-:Y:S02]  /*02d0*/  @P0 IADD3 R12, R12, 0x1, RZ ;  /* 0x000000010c0c0810 */ /* 0x000fe40007ffe0ff */
[----:B------:R-:W-:Y:S02]  /*02e0*/  ISETP.GT.AND P0, PT, R14, -0x1, PT ;  /* 0xffffffff0e00780c */ /* 0x000fe40003f04270 */
[----:B------:R-:W-:Y:S02]  /*02f0*/  MOV R10, R12 ;  /* 0x0000000c000a7202 */ /* 0x000fe40000000f00 */
[----:B------:R-:W-:Y:S02]  /*0300*/  LOP3.LUT R6, R13, 0xffffffe0, RZ, 0xc0, !PT ;  /* 0xffffffe00d067812 */ /* 0x000fe400078ec0ff */
[----:B------:R-:W-:Y:S01]  /*0310*/  IMNMX R12, R8, R5, PT ;  /* 0x00000005080c7217 */ /* 0x000fe20003800200 */
[----:B------:R-:W-:Y:S01]  /*0320*/  @!P2 IMAD.MOV R10, RZ, RZ, -R10 ;  /* 0x000000ffff0aa224 */ /* 0x000fe200078e0a0a */
[----:B------:R-:W-:Y:S01]  /*0330*/  SHF.R.S32.HI R5, RZ, 0x5, R13 ;  /* 0x00000005ff057819 */ /* 0x000fe2000001140d */
[----:B------:R-:W-:Y:S01]  /*0340*/  IMAD.IADD R6, R3, 0x1, -R6 ;  /* 0x0000000103067824 */ /* 0x000fe200078e0a06 */
[----:B------:R-:W-:-:S02]  /*0350*/  IADD3 R12, -R7, R12, RZ ;  /* 0x0000000c070c7210 */ /* 0x000fc40007ffe1ff */
[----:B------:R-:W-:Y:S01]  /*0360*/  @!P1 LOP3.LUT R10, RZ, c[0x0][0x1e4], RZ, 0x33, !PT ;  /* 0x00007900ff0a9a12 */ /* 0x000fe200078e33ff */
        /* <DEDUP_REMOVED lines=58> */
.L_x_5219:
[----:B0-----:R-:W-:-:S04]  /*0710*/  IMAD.MOV.U32 R13, RZ, RZ, c[0x0][0xc] ;  /* 0x00000300ff0d7624 */ /* 0x001fc800078e00ff */
[----:B------:R-:W-:-:S04]  /*0720*/  IMAD R13, R13, c[0x0][0x1d8], R4 ;  /* 0x000076000d0d7a24 */ /* 0x000fc800078e0204 */
[----:B------:R-:W-:-:S03]  /*0730*/  IMAD R13, R13, c[0x0][0x1e8], RZ ;  /* 0x00007a000d0d7a24 */ /* 0x000fc600078e02ff */
.L_x_5220:
        /* <DEDUP_REMOVED lines=20> */
.L_x_5224:
        /* <DEDUP_REMOVED lines=36> */
.L_x_5222:
[----:B------:R-:W-:Y:S05]  /*0ac0*/  BSYNC B7 ;  /* 0x0000000000077941 */ /* 0x000fea0003800000 */
.L_x_5221:
[----:B------:R-:W-:Y:S05]  /*0ad0*/  BRA.DIV ~URZ, `(.L_x_5225) ;  /* 0x000031727f007947 */ /* 0x000fea000b800000 */
[----:B------:R-:W-:-:S05]  /*0ae0*/  IMAD.MOV.U32 R15, RZ, RZ, -0x800001 ;  /* 0xff7fffffff0f7424 */ /* 0x000fca00078e00ff */
.L_x_5263:
        /* <DEDUP_REMOVED lines=10> */
.L_x_5264:
        /* <DEDUP_REMOVED lines=35> */
.L_x_5231:
        /* <DEDUP_REMOVED lines=11> */
.L_x_5230:
[----:B------:R-:W-:Y:S05]  /*0e70*/  BSYNC B1 ;  /* 0x0000000000017941 */ /* 0x000fea0003800000 */
.L_x_5229:
        /* <DEDUP_REMOVED lines=10> */
.L_x_5234:
        /* <DEDUP_REMOVED lines=100> */
.L_x_5233:
[----:B------:R-:W-:Y:S05]  /*1560*/  BSYNC B1 ;  /* 0x0000000000017941 */ /* 0x000fea0003800000 */
.L_x_5232:
        /* <DEDUP_REMOVED lines=55> */
.L_x_5236:
[----:B------:R-:W-:Y:S05]  /*18e0*/  BSYNC B1 ;  /* 0x0000000000017941 */ /* 0x000fea0003800000 */
.L_x_5235:
        /* <DEDUP_REMOVED lines=26> */
.L_x_5228:
[----:B------:R-:W-:Y:S05]  /*1a90*/  BSYNC B0 ;  /* 0x0000000000007941 */ /* 0x000fea0003800000 */
.L_x_5227:
        /* <DEDUP_REMOVED lines=44> */
.L_x_5241:
        /* <DEDUP_REMOVED lines=8> */
.L_x_5240:
[----:B------:R-:W-:Y:S05]  /*1de0*/  BSYNC B1 ;  /* 0x0000000000017941 */ /* 0x000fea0003800000 */
.L_x_5239:
        /* <DEDUP_REMOVED lines=10> */
.L_x_5244:
        /* <DEDUP_REMOVED lines=52> */
.L_x_5243:
[----:B------:R-:W-:Y:S05]  /*21d0*/  BSYNC B1 ;  /* 0x0000000000017941 */ /* 0x000fea0003800000 */
.L_x_5242:
        /* <DEDUP_REMOVED lines=31> */
.L_x_5246:
[----:B------:R-:W-:Y:S05]  /*23d0*/  BSYNC B1 ;  /* 0x0000000000017941 */ /* 0x000fea0003800000 */
.L_x_5245:
        /* <DEDUP_REMOVED lines=14> */
.L_x_5238:
[----:B------:R-:W-:Y:S05]  /*24c0*/  BSYNC B0 ;  /* 0x0000000000007941 */ /* 0x000fea0003800000 */
.L_x_5237:
        /* <DEDUP_REMOVED lines=20> */
.L_x_5248:
[----:B------:R-:W-:Y:S05]  /*2610*/  BSYNC B0 ;  /* 0x0000000000007941 */ /* 0x000fea0003800000 */
.L_x_5247:
        /* <DEDUP_REMOVED lines=17> */
[----:B-1----:R-:W-:-:S04]  /*2730*/  HFMA2.MMA R18, -RZ, RZ, 0, 0 ;  /* 0x00000000ff127435 */ /* 0x002fc800000001ff */
[----:B------:R-:W-:Y:S02]  /*2740*/  IMAD R7, R20, R21, RZ ;  /* 0x0000001514077224 */ /* 0x000fe400078e02ff */
[----:B---3--:R-:W-:Y:S02]  /*2750*/  IMAD.MOV R11, RZ, RZ, -R19 ;  /* 0x000000ffff0b7224 */ /* 0x008fe400078e0a13 */
[----:B------:R-:W-:Y:S01]  /*2760*/  IMAD.HI.U32 R17, R17, R7, R16 ;  /* 0x0000000711117227 */ /* 0x000fe200078e0010 */
[----:B------:R-:W-:-:S03]  /*2770*/  IABS R7, c[0x0][0x1e4] ;  /* 0x0000790000077a13 */ /* 0x000fc60000000000 */
[----:B------:R-:W-:-:S04]  /*2780*/  IMAD R11, R11, R12, RZ ;  /* 0x0000000c0b0b7224 */ /* 0x000fc800078e02ff */
[----:B------:R-:W-:-:S04]  /*2790*/  IMAD.HI.U32 R23, R19, R11, R18 ;  /* 0x0000000b13177227 */ /* 0x000fc800078e0012 */
[----:B------:R-:W-:Y:S02]  /*27a0*/  IMAD.MOV.U32 R19, RZ, RZ, R7 ;  /* 0x000000ffff137224 */ /* 0x000fe400078e0007 */
.L_x_5252:
        /* <DEDUP_REMOVED lines=33> */
.L_x_5250:
[----:B------:R-:W-:Y:S05]  /*29c0*/  BSYNC B6 ;  /* 0x0000000000067941 */ /* 0x000fea0003800000 */
.L_x_5249:
[----:B------:R-:W-:Y:S05]  /*29d0*/  BRA.DIV ~URZ, `(.L_x_5253) ;  /* 0x000014927f007947 */ /* 0x000fea000b800000 */
[----:B0-----:R-:W-:-:S05]  /*29e0*/  MOV R7, RZ ;  /* 0x000000ff00077202 */ /* 0x001fca0000000f00 */
.L_x_5265:
[----:B------:R-:W-:Y:S01]  /*29f0*/  FADD.FTZ R24, RZ, R7 ;  /* 0x00000007ff187221 */ /* 0x000fe20000010000 */
[----:B------:R-:W-:Y:S05]  /*2a00*/  BRA.DIV ~URZ, `(.L_x_5254) ;  /* 0x000014e27f007947 */ /* 0x000fea000b800000 */
[----:B------:R-:W0:Y:S01]  /*2a10*/  SHFL.BFLY PT, R7, R24, 0x2, 0x1f ;  /* 0x0c401f0018077f89 */ /* 0x000e2200000e0000 */
[----:B------:R-:W-:Y:S01]  /*2a20*/  CS2R R18, SRZ ;  /* 0x0000000000127805 */ /* 0x000fe2000001ff00 */
[----:B------:R-:W-:Y:S01]  /*2a30*/  IMAD.MOV.U32 R20, RZ, RZ, RZ ;  /* 0x000000ffff147224 */ /* 0x000fe200078e00ff */
[----:B------:R-:W-:Y:S01]  /*2a40*/  CS2R R14, SRZ ;  /* 0x00000000000e7805 */ /* 0x000fe2000001ff00 */
[----:B------:R-:W-:Y:S01]  /*2a50*/  CS2R R16, SRZ ;  /* 0x0000000000107805 */ /* 0x000fe2000001ff00 */
[----:B------:R-:W-:Y:S01]  /*2a60*/  CS2R R10, SRZ ;  /* 0x00000000000a7805 */ /* 0x000fe2000001ff00 */
[----:B------:R-:W-:Y:S01]  /*2a70*/  CS2R R12, SRZ ;  /* 0x00000000000c7805 */ /* 0x000fe2000001ff00 */
[----:B------:R-:W-:Y:S02]  /*2a80*/  IMAD.MOV.U32 R23, RZ, RZ, RZ ;  /* 0x000000ffff177224 */ /* 0x000fe400078e00ff */
[----:B0-----:R-:W-:Y:S01]  /*2a90*/  FADD.FTZ R7, R24, R7 ;  /* 0x0000000718077221 */ /* 0x001fe20000010000 */
[----:B------:R-:W-:-:S04]  /*2aa0*/  HFMA2.MMA R24, -RZ, RZ, 0, 0 ;  /* 0x00000000ff187435 */ /* 0x000fc800000001ff */
[----:B------:R-:W0:Y:S02]  /*2ab0*/  SHFL.BFLY PT, R8, R7, 0x1, 0x1f ;  /* 0x0c201f0007087f89 */ /* 0x000e2400000e0000 */
[----:B0-----:R-:W-:Y:S02]  /*2ac0*/  FADD.FTZ R21, R7, R8 ;  /* 0x0000000807157221 */ /* 0x001fe40000010000 */
[----:B------:R-:W-:Y:S01]  /*2ad0*/  CS2R R8, SRZ ;  /* 0x0000000000087805 */ /* 0x000fe2000001ff00 */
[----:B------:R-:W-:Y:S02]  /*2ae0*/  IMAD.MOV.U32 R7, RZ, RZ, RZ ;  /* 0x000000ffff077224 */ /* 0x000fe400078e00ff */
.L_x_5266:
        /* <DEDUP_REMOVED lines=35> */
.L_x_5256:
[----:B------:R-:W-:Y:S05]  /*2d20*/  BSYNC B0 ;  /* 0x0000000000007941 */ /* 0x000fea0003800000 */
.L_x_5255:
        /* <DEDUP_REMOVED lines=35> */
.L_x_5258:
[----:B------:R-:W-:Y:S05]  /*2f60*/  BSYNC B0 ;  /* 0x0000000000007941 */ /* 0x000fea0003800000 */
.L_x_5257:
        /* <DEDUP_REMOVED lines=19> */
.L_x_5260:
[----:B------:R-:W-:Y:S05]  /*30a0*/  BSYNC B0 ;  /* 0x0000000000007941 */ /* 0x000fea0003800000 */
.L_x_5259:
        /* <DEDUP_REMOVED lines=36> */
.L_x_5262:
[----:B------:R-:W-:Y:S05]  /*32f0*/  BSYNC B0 ;  /* 0x0000000000007941 */ /* 0x000fea0003800000 */
.L_x_5261:
        /* <DEDUP_REMOVED lines=21> */
[-C--:B------:R-:W-:Y:S01]  /*3450*/  IADD3 R27, P0, R0, R23.reuse, RZ ;  /* 0x00000017001b7210 */ /* 0x080fe20007f1e0ff */
[----:B------:R0:W-:Y:S01]  /*3460*/  STG.E [R24.64], R21 ;  /* 0x0000001518007986 */ /* 0x0001e2000c101924 */
[----:B------:R-:W-:-:S02]  /*3470*/  IADD3 R22, P1, R2, R23, RZ ;  /* 0x0000001702167210 */ /* 0x000fc40007f3e0ff */
[----:B------:R-:W-:Y:S02]  /*3480*/  LEA.HI.X.SX32 R28, R0, R5, 0x1, P0 ;  /* 0x00000005001c7211 */ /* 0x000fe400000f0eff */
[----:B------:R-:W-:Y:S02]  /*3490*/  IADD3 R0, P2, R4, R23, RZ ;  /* 0x0000001704007210 */ /* 0x000fe40007f5e0ff */
[----:B------:R-:W-:Y:S02]  /*34a0*/  LEA R26, P0, R27, c[0x0][0x170], 0x2 ;  /* 0x00005c001b1a7a11 */ /* 0x000fe400078010ff */
[-C--:B------:R-:W-:Y:S02]  /*34b0*/  LEA.HI.X.SX32 R29, R2, R5.reuse, 0x1, P1 ;  /* 0x00000005021d7211 */ /* 0x080fe400008f0eff */
[----:B------:R-:W-:Y:S02]  /*34c0*/  LEA.HI.X.SX32 R31, R4, R5, 0x1, P2 ;  /* 0x00000005041f7211 */ /* 0x000fe400010f0eff */
[----:B------:R-:W-:-:S02]  /*34d0*/  LEA R30, P1, R0, c[0x0][0x170], 0x2 ;  /* 0x00005c00001e7a11 */ /* 0x000fc400078210ff */
[----:B------:R-:W-:Y:S02]  /*34e0*/  LEA.HI.X R27, R27, c[0x0][0x174], R28, 0x2, P0 ;  /* 0x00005d001b1b7a11 */ /* 0x000fe400000f141c */
[----:B------:R-:W-:Y:S02]  /*34f0*/  LEA R28, P0, R22, c[0x0][0x170], 0x2 ;  /* 0x00005c00161c7a11 */ /* 0x000fe400078010ff */
[----:B------:R-:W-:Y:S01]  /*3500*/  LEA.HI.X R31, R0, c[0x0][0x174], R31, 0x2, P1 ;  /* 0x00005d00001f7a11 */ /* 0x000fe200008f141f */
[----:B------:R1:W-:Y:S01]  /*3510*/  STG.E [R26.64], R19 ;  /* 0x000000131a007986 */ /* 0x0003e2000c101924 */
[C---:B------:R-:W-:Y:S02]  /*3520*/  IADD3 R2, R6.reuse, 0x14, RZ ;  /* 0x0000001406027810 */ /* 0x040fe40007ffe0ff */
[----:B------:R-:W-:Y:S02]  /*3530*/  IADD3 R0, R6, 0x10, RZ ;  /* 0x0000001006007810 */ /* 0x000fe40007ffe0ff */
[----:B------:R-:W-:-:S02]  /*3540*/  LEA.HI.X R29, R22, c[0x0][0x174], R29, 0x2, P0 ;  /* 0x00005d00161d7a11 */ /* 0x000fc400000f141d */
[-C--:B0-----:R-:W-:Y:S02]  /*3550*/  IADD3 R21, P1, R2, R23.reuse, RZ ;  /* 0x0000001702157210 */ /* 0x081fe40007f3e0ff */
[----:B------:R-:W-:Y:S01]  /*3560*/  IADD3 R25, P0, R0, R23, RZ ;  /* 0x0000001700197210 */ /* 0x000fe20007f1e0ff */
[----:B------:R-:W-:Y:S01]  /*3570*/  STG.E [R28.64], R18 ;  /* 0x000000121c007986 */ /* 0x000fe2000c101924 */
[C---:B------:R-:W-:Y:S02]  /*3580*/  IADD3 R22, R6.reuse, 0x1c, RZ ;  /* 0x0000001c06167810 */ /* 0x040fe40007ffe0ff */
[----:B------:R-:W-:Y:S01]  /*3590*/  IADD3 R4, R6, 0x18, RZ ;  /* 0x0000001806047810 */ /* 0x000fe20007ffe0ff */
[----:B------:R0:W-:Y:S01]  /*35a0*/  STG.E [R30.64], R20 ;  /* 0x000000141e007986 */ /* 0x0001e2000c101924 */
[-C--:B------:R-:W-:Y:S02]  /*35b0*/  LEA.HI.X.SX32 R32, R2, R5.reuse, 0x1, P1 ;  /* 0x0000000502207211 */ /* 0x080fe400008f0eff */
[----:B------:R-:W-:-:S02]  /*35c0*/  LEA.HI.X.SX32 R34, R0, R5, 0x1, P0 ;  /* 0x0000000500227211 */ /* 0x000fc400000f0eff */
[----:B-1----:R-:W-:Y:S02]  /*35d0*/  LEA R26, P1, R21, c[0x0][0x170], 0x2 ;  /* 0x00005c00151a7a11 */ /* 0x002fe400078210ff */
[----:B------:R-:W-:Y:S02]  /*35e0*/  LEA R24, P0, R25, c[0x0][0x170], 0x2 ;  /* 0x00005c0019187a11 */ /* 0x000fe400078010ff */
[-C--:B------:R-:W-:Y:S02]  /*35f0*/  IADD3 R0, P3, R22, R23.reuse, RZ ;  /* 0x0000001716007210 */ /* 0x080fe40007f7e0ff */
[----:B------:R-:W-:Y:S02]  /*3600*/  IADD3 R2, P2, R4, R23, RZ ;  /* 0x0000001704027210 */ /* 0x000fe40007f5e0ff */
[----:B------:R-:W-:Y:S02]  /*3610*/  LEA.HI.X R27, R21, c[0x0][0x174], R32, 0x2, P1 ;  /* 0x00005d00151b7a11 */ /* 0x000fe400008f1420 */
[----:B------:R-:W-:-:S02]  /*3620*/  LEA.HI.X R25, R25, c[0x0][0x174], R34, 0x2, P0 ;  /* 0x00005d0019197a11 */ /* 0x000fc400000f1422 */
[-C--:B------:R-:W-:Y:S02]  /*3630*/  LEA.HI.X.SX32 R21, R22, R5.reuse, 0x1, P3 ;  /* 0x0000000516157211 */ /* 0x080fe400018f0eff */
[----:B0-----:R-:W-:Y:S01]  /*3640*/  LEA R20, P1, R0, c[0x0][0x170], 0x2 ;  /* 0x00005c0000147a11 */ /* 0x001fe200078210ff */
[----:B------:R0:W-:Y:S01]  /*3650*/  STG.E [R24.64], R14 ;  /* 0x0000000e18007986 */ /* 0x0001e2000c101924 */
[----:B------:R-:W-:Y:S02]  /*3660*/  LEA.HI.X.SX32 R19, R4, R5, 0x1, P2 ;  /* 0x0000000504137211 */ /* 0x000fe400010f0eff */
[----:B------:R-:W-:Y:S01]  /*3670*/  LEA R18, P0, R2, c[0x0][0x170], 0x2 ;  /* 0x00005c0002127a11 */ /* 0x000fe200078010ff */
[----:B------:R-:W-:Y:S01]  /*3680*/  STG.E [R26.64], R15 ;  /* 0x0000000f1a007986 */ /* 0x000fe2000c101924 */
[----:B------:R-:W-:Y:S02]  /*3690*/  LEA.HI.X R21, R0, c[0x0][0x174], R21, 0x2, P1 ;  /* 0x00005d0000157a11 */ /* 0x000fe400008f1415 */
[----:B------:R-:W-:-:S02]  /*36a0*/  LEA.HI.X R19, R2, c[0x0][0x174], R19, 0x2, P0 ;  /* 0x00005d0002137a11 */ /* 0x000fc400000f1413 */
[C---:B------:R-:W-:Y:S02]  /*36b0*/  IADD3 R0, R6.reuse, 0x20, RZ ;  /* 0x0000002006007810 */ /* 0x040fe40007ffe0ff */
[C---:B------:R-:W-:Y:S01]  /*36c0*/  IADD3 R4, R6.reuse, 0x28, RZ ;  /* 0x0000002806047810 */ /* 0x040fe20007ffe0ff */
[----:B------:R1:W-:Y:S01]  /*36d0*/  STG.E [R18.64], R16 ;  /* 0x0000001012007986 */ /* 0x0003e2000c101924 */
[C---:B------:R-:W-:Y:S02]  /*36e0*/  IADD3 R30, R6.reuse, 0x34, RZ ;  /* 0x00000034061e7810 */ /* 0x040fe40007ffe0ff */
[C---:B------:R-:W-:Y:S01]  /*36f0*/  IADD3 R2, R6.reuse, 0x24, RZ ;  /* 0x0000002406027810 */ /* 0x040fe20007ffe0ff */
[----:B------:R2:W-:Y:S01]  /*3700*/  STG.E [R20.64], R17 ;  /* 0x0000001114007986 */ /* 0x0005e2000c101924 */
[C---:B------:R-:W-:Y:S02]  /*3710*/  IADD3 R22, R6.reuse, 0x2c, RZ ;  /* 0x0000002c06167810 */ /* 0x040fe40007ffe0ff */
[----:B------:R-:W-:-:S02]  /*3720*/  IADD3 R28, R6, 0x30, RZ ;  /* 0x00000030061c7810 */ /* 0x000fc40007ffe0ff */
[----:B------:R-:W-:Y:S02]  /*3730*/  IADD3 R32, R6, 0x38, RZ ;  /* 0x0000003806207810 */ /* 0x000fe40007ffe0ff */
[-C--:B0-----:R-:W-:Y:S02]  /*3740*/  IADD3 R14, P5, R0, R23.reuse, RZ ;  /* 0x00000017000e7210 */ /* 0x081fe40007fbe0ff */
[----:B------:R-:W-:Y:S02]  /*3750*/  IADD3 R6, R6, 0x3c, RZ ;  /* 0x0000003c06067810 */ /* 0x000fe40007ffe0ff */
[-C--:B-1----:R-:W-:Y:S02]  /*3760*/  IADD3 R18, P3, R4, R23.reuse, RZ ;  /* 0x0000001704127210 */ /* 0x082fe40007f7e0ff */
[----:B------:R-:W-:Y:S02]  /*3770*/  IADD3 R24, P0, R30, R23, RZ ;  /* 0x000000171e187210 */ /* 0x000fe40007f1e0ff */
[----:B------:R-:W-:-:S02]  /*3780*/  LEA.HI.X.SX32 R29, R0, R5, 0x1, P5 ;  /* 0x00000005001d7211 */ /* 0x000fc400028f0eff */
[-C--:B------:R-:W-:Y:S02]  /*3790*/  IADD3 R15, P4, R2, R23.reuse, RZ ;  /* 0x00000017020f7210 */ /* 0x080fe40007f9e0ff */
[-C--:B------:R-:W-:Y:S02]  /*37a0*/  IADD3 R19, P2, R22, R23.reuse, RZ ;  /* 0x0000001716137210 */ /* 0x080fe40007f5e0ff */
[-C--:B--2---:R-:W-:Y:S02]  /*37b0*/  IADD3 R21, P1, R28, R23.reuse, RZ ;  /* 0x000000171c157210 */ /* 0x084fe40007f3e0ff */
[-C--:B------:R-:W-:Y:S02]  /*37c0*/  IADD3 R25, P5, R32, R23.reuse, RZ ;  /* 0x0000001720197210 */ /* 0x080fe40007fbe0ff */
[----:B------:R-:W-:Y:S02]  /*37d0*/  IADD3 R0, P6, R6, R23, RZ ;  /* 0x0000001706007210 */ /* 0x000fe40007fde0ff */
[----:B------:R-:W-:-:S02]  /*37e0*/  LEA.HI.X.SX32 R17, R4, R5, 0x1, P3 ;  /* 0x0000000504117211 */ /* 0x000fc400018f0eff */
[-C--:B------:R-:W-:Y:S02]  /*37f0*/  LEA.HI.X.SX32 R23, R30, R5.reuse, 0x1, P0 ;  /* 0x000000051e177211 */ /* 0x080fe400000f0eff */
[----:B------:R-:W-:Y:S02]  /*3800*/  LEA R4, P0, R14, c[0x0][0x170], 0x2 ;  /* 0x00005c000e047a11 */ /* 0x000fe400078010ff */
[-C--:B------:R-:W-:Y:S02]  /*3810*/  LEA.HI.X.SX32 R2, R2, R5.reuse, 0x1, P4 ;  /* 0x0000000502027211 */ /* 0x080fe400020f0eff */
[-C--:B------:R-:W-:Y:S02]  /*3820*/  LEA.HI.X.SX32 R22, R22, R5.reuse, 0x1, P2 ;  /* 0x0000000516167211 */ /* 0x080fe400010f0eff */
[-C--:B------:R-:W-:Y:S02]  /*3830*/  LEA.HI.X.SX32 R28, R28, R5.reuse, 0x1, P1 ;  /* 0x000000051c1c7211 */ /* 0x080fe400008f0eff */
[----:B------:R-:W-:-:S02]  /*3840*/  LEA.HI.X.SX32 R32, R32, R5, 0x1, P5 ;  /* 0x0000000520207211 */ /* 0x000fc400028f0eff */
[----:B------:R-:W-:Y:S02]  /*3850*/  LEA.HI.X.SX32 R27, R6, R5, 0x1, P6 ;  /* 0x00000005061b7211 */ /* 0x000fe400030f0eff */
[----:B------:R-:W-:Y:S02]  /*3860*/  LEA.HI.X R5, R14, c[0x0][0x174], R29, 0x2, P0 ;  /* 0x00005d000e057a11 */ /* 0x000fe400000f141d */
[C---:B------:R-:W-:Y:S02]  /*3870*/  LEA R14, P0, R15.reuse, c[0x0][0x170], 0x2 ;  /* 0x00005c000f0e7a11 */ /* 0x040fe400078010ff */
[----:B------:R-:W-:Y:S01]  /*3880*/  LEA R26, P1, R0, c[0x0][0x170], 0x2 ;  /* 0x00005c00001a7a11 */ /* 0x000fe200078210ff */
[----:B------:R-:W-:Y:S01]  /*3890*/  STG.E [R4.64], R9 ;  /* 0x0000000904007986 */ /* 0x000fe2000c101924 */
[----:B------:R-:W-:Y:S02]  /*38a0*/  LEA.HI.X R15, R15, c[0x0][0x174], R2, 0x2, P0 ;  /* 0x00005d000f0f7a11 */ /* 0x000fe400000f1402 */
[----:B------:R-:W-:-:S02]  /*38b0*/  LEA R16, P0, R18, c[0x0][0x170], 0x2 ;  /* 0x00005c0012107a11 */ /* 0x000fc400078010ff */
        /* <DEDUP_REMOVED lines=18> */
.L_x_5223:
        /* <DEDUP_REMOVED lines=19> */
.L_x_5251:
        /* <DEDUP_REMOVED lines=20> */
.L_x_5225:
[----:B------:R-:W-:Y:S01]  /*3c50*/  MOV R24, 0xff7fffff ;  /* 0xff7fffff00187802 */ /* 0x000fe20000000f00 */
[----:B------:R-:W-:Y:S01]  /*3c60*/  IMAD.MOV.U32 R25, RZ, RZ, 0x10 ;  /* 0x00000010ff197424 */ /* 0x000fe200078e00ff */
[----:B------:R-:W-:Y:S01]  /*3c70*/  MOV R27, 0xffffffff ;  /* 0xffffffff001b7802 */ /* 0x000fe20000000f00 */
[----:B------:R-:W-:Y:S01]  /*3c80*/  IMAD.MOV.U32 R26, RZ, RZ, 0x1f ;  /* 0x0000001fff1a7424 */ /* 0x000fe200078e00ff */
[----:B------:R-:W-:Y:S02]  /*3c90*/  MOV R22, 0x3cb0 ;  /* 0x00003cb000167802 */ /* 0x000fe40000000f00 */
[----:B------:R-:W-:Y:S05]  /*3ca0*/  CALL.REL.NOINC `($__internal_124_$__cuda_sm70_shflsync_bfly_p) ;  /* 0x000014e000007944 */ /* 0x000fea0003c00000 */
[----:B-1----:R-:W-:Y:S01]  /*3cb0*/  IMAD.MOV.U32 R15, RZ, RZ, R25 ;  /* 0x000000ffff0f7224 */ /* 0x002fe200078e0019 */
[----:B0-----:R-:W-:Y:S05]  /*3cc0*/  BRA `(.L_x_5263) ;  /* 0xffffce2000007947 */ /* 0x001fea000383ffff */
.L_x_5226:
[----:B------:R-:W-:Y:S01]  /*3cd0*/  HFMA2.MMA R26, -RZ, RZ, 0, 1.847743988037109375e-06 ;  /* 0x0000001fff1a7435 */ /* 0x000fe200000001ff */
[----:B------:R-:W-:Y:S01]  /*3ce0*/  IMAD.MOV.U32 R25, RZ, RZ, 0x8 ;  /* 0x00000008ff197424 */ /* 0x000fe200078e00ff */
[----:B------:R-:W-:Y:S01]  /*3cf0*/  MOV R22, 0x3d20 ;  /* 0x00003d2000167802 */ /* 0x000fe20000000f00 */
[----:B------:R-:W-:-:S03]  /*3d00*/  IMAD.MOV.U32 R27, RZ, RZ, -0x1 ;  /* 0xffffffffff1b7424 */ /* 0x000fc600078e00ff */
[----:B------:R-:W-:Y:S05]  /*3d10*/  CALL.REL.NOINC `($__internal_124_$__cuda_sm70_shflsync_bfly_p) ;  /* 0x0000147000007944 */ /* 0x000fea0003c00000 */
[----:B01----:R-:W-:Y:S01]  /*3d20*/  FMNMX.FTZ R24, R24, R25, !PT ;  /* 0x0000001918187209 */ /* 0x003fe20007810000 */
[----:B------:R-:W-:Y:S01]  /*3d30*/  IMAD.MOV.U32 R25, RZ, RZ, 0x4 ;  /* 0x00000004ff197424 */ /* 0x000fe200078e00ff */
[----:B------:R-:W-:Y:S01]  /*3d40*/  MOV R26, 0x1f ;  /* 0x0000001f001a7802 */ /* 0x000fe20000000f00 */
[----:B------:R-:W-:Y:S01]  /*3d50*/  IMAD.MOV.U32 R27, RZ, RZ, -0x1 ;  /* 0xffffffffff1b7424 */ /* 0x000fe200078e00ff */
[----:B------:R-:W-:-:S02]  /*3d60*/  MOV R22, 0x3d80 ;  /* 0x00003d8000167802 */ /* 0x000fc40000000f00 */
[----:B------:R-:W-:Y:S05]  /*3d70*/  CALL.REL.NOINC `($__internal_124_$__cuda_sm70_shflsync_bfly_p) ;  /* 0x0000141000007944 */ /* 0x000fea0003c00000 */
[----:B0-----:R-:W-:Y:S01]  /*3d80*/  HFMA2.MMA R26, -RZ, RZ, 0, 1.847743988037109375e-06 ;  /* 0x0000001fff1a7435 */ /* 0x001fe200000001ff */
[----:B-1----:R-:W-:Y:S01]  /*3d90*/  FMNMX.FTZ R24, R24, R25, !PT ;  /* 0x0000001918187209 */ /* 0x002fe20007810000 */
[----:B------:R-:W-:Y:S01]  /*3da0*/  IMAD.MOV.U32 R25, RZ, RZ, 0x2 ;  /* 0x00000002ff197424 */ /* 0x000fe200078e00ff */
[----:B------:R-:W-:Y:S01]  /*3db0*/  MOV R22, 0x3de0 ;  /* 0x00003de000167802 */ /* 0x000fe20000000f00 */
[----:B------:R-:W-:-:S02]  /*3dc0*/  IMAD.MOV.U32 R27, RZ, RZ, -0x1 ;  /* 0xffffffffff1b7424 */ /* 0x000fc400078e00ff */
[----:B------:R-:W-:Y:S05]  /*3dd0*/  CALL.REL.NOINC `($__internal_124_$__cuda_sm70_shflsync_bfly_p) ;  /* 0x000013b000007944 */ /* 0x000fea0003c00000 */
[----:B-1----:R-:W-:Y:S01]  /*3de0*/  FMNMX.FTZ R17, R24, R25, !PT ;  /* 0x0000001918117209 */ /* 0x002fe20007810000 */
[----:B------:R-:W-:Y:S01]  /*3df0*/  IMAD.MOV.U32 R25, RZ, RZ, 0x1 ;  /* 0x00000001ff197424 */ /* 0x000fe200078e00ff */
[----:B0-----:R-:W-:Y:S01]  /*3e00*/  MOV R26, 0x1f ;  /* 0x0000001f001a7802 */ /* 0x001fe20000000f00 */
[----:B------:R-:W-:Y:S01]  /*3e10*/  IMAD.MOV.U32 R27, RZ, RZ, -0x1 ;  /* 0xffffffffff1b7424 */ /* 0x000fe200078e00ff */
[----:B------:R-:W-:Y:S01]  /*3e20*/  MOV R22, 0x3e50 ;  /* 0x00003e5000167802 */ /* 0x000fe20000000f00 */
[----:B------:R-:W-:-:S02]  /*3e30*/  IMAD.MOV.U32 R24, RZ, RZ, R17 ;  /* 0x000000ffff187224 */ /* 0x000fc400078e0011 */
[----:B------:R-:W-:Y:S05]  /*3e40*/  CALL.REL.NOINC `($__internal_124_$__cuda_sm70_shflsync_bfly_p) ;  /* 0x0000134000007944 */ /* 0x000fea0003c00000 */
[----:B-1----:R-:W-:Y:S01]  /*3e50*/  MOV R20, R25 ;  /* 0x0000001900147202 */ /* 0x002fe20000000f00 */
[----:B0-----:R-:W-:Y:S05]  /*3e60*/  BRA `(.L_x_5264) ;  /* 0xffffcd2000007947 */ /* 0x001fea000383ffff */
.L_x_5253:
[----:B------:R-:W-:Y:S01]  /*3e70*/  HFMA2.MMA R26, -RZ, RZ, 0, 1.847743988037109375e-06 ;  /* 0x0000001fff1a7435 */ /* 0x000fe200000001ff */
[----:B------:R-:W-:Y:S01]  /*3e80*/  IMAD.MOV.U32 R24, RZ, RZ, RZ ;  /* 0x000000ffff187224 */ /* 0x000fe200078e00ff */
[----:B------:R-:W-:Y:S01]  /*3e90*/  MOV R22, 0x3ed0 ;  /* 0x00003ed000167802 */ /* 0x000fe20000000f00 */
[----:B------:R-:W-:-:S02]  /*3ea0*/  IMAD.MOV.U32 R25, RZ, RZ, 0x4 ;  /* 0x00000004ff197424 */ /* 0x000fc400078e00ff */
[----:B------:R-:W-:Y:S02]  /*3eb0*/  IMAD.MOV.U32 R27, RZ, RZ, -0x1 ;  /* 0xffffffffff1b7424 */ /* 0x000fe400078e00ff */
[----:B0-----:R-:W-:Y:S05]  /*3ec0*/  CALL.REL.NOINC `($__internal_124_$__cuda_sm70_shflsync_bfly_p) ;  /* 0x000012c000007944 */ /* 0x001fea0003c00000 */
[----:B-1----:R-:W-:Y:S01]  /*3ed0*/  IMAD.MOV.U32 R7, RZ, RZ, R25 ;  /* 0x000000ffff077224 */ /* 0x002fe200078e0019 */
[----:B0-----:R-:W-:Y:S05]  /*3ee0*/  BRA `(.L_x_5265) ;  /* 0xffffeb0000007947 */ /* 0x001fea000383ffff */
.L_x_5254:
[----:B------:R-:W-:Y:S01]  /*3ef0*/  MOV R25, 0x2 ;  /* 0x0000000200197802 */ /* 0x000fe20000000f00 */
[----:B------:R-:W-:Y:S01]  /*3f00*/  IMAD.MOV.U32 R26, RZ, RZ, 0x1f ;  /* 0x0000001fff1a7424 */ /* 0x000fe200078e00ff */
[----:B------:R-:W-:Y:S01]  /*3f10*/  MOV R22, 0x3f40 ;  /* 0x00003f4000167802 */ /* 0x000fe20000000f00 */
[----:B------:R-:W-:Y:S02]  /*3f20*/  IMAD.MOV.U32 R27, RZ, RZ, -0x1 ;  /* 0xffffffffff1b7424 */ /* 0x000fe400078e00ff */
[----:B------:R-:W-:Y:S05]  /*3f30*/  CALL.REL.NOINC `($__internal_124_$__cuda_sm70_shflsync_bfly_p) ;  /* 0x0000125000007944 */ /* 0x000fea0003c00000 */
[----:B01----:R-:W-:Y:S01]  /*3f40*/  FADD.FTZ R24, R24, R25 ;  /* 0x0000001918187221 */ /* 0x003fe20000010000 */
[----:B------:R-:W-:Y:S01]  /*3f50*/  HFMA2.MMA R25, -RZ, RZ, 0, 5.9604644775390625e-08 ;  /* 0x00000001ff197435 */ /* 0x000fe200000001ff */
[----:B------:R-:W-:Y:S01]  /*3f60*/  IMAD.MOV.U32 R26, RZ, RZ, 0x1f ;  /* 0x0000001fff1a7424 */ /* 0x000fe200078e00ff */
[----:B------:R-:W-:Y:S01]  /*3f70*/  MOV R22, 0x3fa0 ;  /* 0x00003fa000167802 */ /* 0x000fe20000000f00 */
[----:B------:R-:W-:-:S03]  /*3f80*/  IMAD.MOV.U32 R27, RZ, RZ, -0x1 ;  /* 0xffffffffff1b7424 */ /* 0x000fc600078e00ff */
[----:B------:R-:W-:Y:S05]  /*3f90*/  CALL.REL.NOINC `($__internal_124_$__cuda_sm70_shflsync_bfly_p) ;  /* 0x000011f000007944 */ /* 0x000fea0003c00000 */
[----:B-1----:R-:W-:Y:S01]  /*3fa0*/  FADD.FTZ R21, R24, R25 ;  /* 0x0000001918157221 */ /* 0x002fe20000010000 */
[----:B0-----:R-:W-:Y:S01]  /*3fb0*/  MOV R24, RZ ;  /* 0x000000ff00187202 */ /* 0x001fe20000000f00 */
[----:B------:R-:W-:Y:S01]  /*3fc0*/  IMAD.MOV.U32 R25, RZ, RZ, 0x4 ;  /* 0x00000004ff197424 */ /* 0x000fe200078e00ff */
[----:B------:R-:W-:Y:S01]  /*3fd0*/  MOV R27, 0xffffffff ;  /* 0xffffffff001b7802 */ /* 0x000fe20000000f00 */
[----:B------:R-:W-:Y:S01]  /*3fe0*/  IMAD.MOV.U32 R26, RZ, RZ, 0x1f ;  /* 0x0000001fff1a7424 */ /* 0x000fe200078e00ff */
[----:B------:R-:W-:-:S02]  /*3ff0*/  MOV R22, 0x4010 ;  /* 0x0000401000167802 */ /* 0x000fc40000000f00 */
[----:B------:R-:W-:Y:S05]  /*4000*/  CALL.REL.NOINC `($__internal_124_$__cuda_sm70_shflsync_bfly_p) ;  /* 0x0000118000007944 */ /* 0x000fea0003c00000 */
[----:B01----:R-:W-:Y:S01]  /*4010*/  FADD.FTZ R24, RZ, R25 ;  /* 0x00000019ff187221 */ /* 0x003fe20000010000 */
[----:B------:R-:W-:Y:S01]  /*4020*/  MOV R27, 0xffffffff ;  /* 0xffffffff001b7802 */ /* 0x000fe20000000f00 */
[----:B------:R-:W-:Y:S01]  /*4030*/  IMAD.MOV.U32 R25, RZ, RZ, 0x2 ;  /* 0x00000002ff197424 */ /* 0x000fe200078e00ff */
[----:B------:R-:W-:Y:S01]  /*4040*/  MOV R22, 0x4070 ;  /* 0x0000407000167802 */ /* 0x000fe20000000f00 */
[----:B------:R-:W-:-:S02]  /*4050*/  IMAD.MOV.U32 R26, RZ, RZ, 0x1f ;  /* 0x0000001fff1a7424 */ /* 0x000fc400078e00ff */
[----:B------:R-:W-:Y:S05]  /*4060*/  CALL.REL.NOINC `($__internal_124_$__cuda_sm70_shflsync_bfly_p) ;  /* 0x0000112000007944 */ /* 0x000fea0003c00000 */
[----:B01----:R-:W-:Y:S01]  /*4070*/  FADD.FTZ R24, R24, R25 ;  /* 0x0000001918187221 */ /* 0x003fe20000010000 */
[----:B------:R-:W-:Y:S01]  /*4080*/  MOV R27, 0xffffffff ;  /* 0xffffffff001b7802 */ /* 0x000fe20000000f00 */
[----:B------:R-:W-:Y:S01]  /*4090*/  IMAD.MOV.U32 R25, RZ, RZ, 0x1 ;  /* 0x00000001ff197424 */ /* 0x000fe200078e00ff */
[----:B------:R-:W-:Y:S01]  /*40a0*/  MOV R22, 0x40d0 ;  /* 0x000040d000167802 */ /* 0x000fe20000000f00 */
[----:B------:R-:W-:-:S02]  /*40b0*/  IMAD.MOV.U32 R26, RZ, RZ, 0x1f ;  /* 0x0000001fff1a7424 */ /* 0x000fc400078e00ff */
[----:B------:R-:W-:Y:S05]  /*40c0*/  CALL.REL.NOINC `($__internal_124_$__cuda_sm70_shflsync_bfly_p) ;  /* 0x000010c000007944 */ /* 0x000fea0003c00000 */
[----:B0-----:R-:W-:Y:S01]  /*40d0*/  HFMA2.MMA R26, -RZ, RZ, 0, 1.847743988037109375e-06 ;  /* 0x0000001fff1a7435 */ /* 0x001fe200000001ff */
[----:B-1----:R-:W-:Y:S01]  /*40e0*/  FADD.FTZ R19, R24, R25 ;  /* 0x0000001918137221 */ /* 0x002fe20000010000 */
[----:B------:R-:W-:Y:S01]  /*40f0*/  MOV R22, 0x4140 ;  /* 0x0000414000167802 */ /* 0x000fe20000000f00 */
[----:B------:R-:W-:-:S02]  /*4100*/  IMAD.MOV.U32 R24, RZ, RZ, RZ ;  /* 0x000000ffff187224 */ /* 0x000fc400078e00ff */
[----:B------:R-:W-:Y:S02]  /*4110*/  IMAD.MOV.U32 R25, RZ, RZ, 0x4 ;  /* 0x00000004ff197424 */ /* 0x000fe400078e00ff */
[----:B------:R-:W-:Y:S02]  /*4120*/  IMAD.MOV.U32 R27, RZ, RZ, -0x1 ;  /* 0xffffffffff1b7424 */ /* 0x000fe400078e00ff */
[----:B------:R-:W-:Y:S05]  /*4130*/  CALL.REL.NOINC `($__internal_124_$__cuda_sm70_shflsync_bfly_p) ;  /* 0x0000105000007944 */ /* 0x000fea0003c00000 */
[----:B01----:R-:W-:Y:S01]  /*4140*/  FADD.FTZ R24, RZ, R25 ;  /* 0x00000019ff187221 */ /* 0x003fe20000010000 */
[----:B------:R-:W-:Y:S01]  /*4150*/  MOV R26, 0x1f ;  /* 0x0000001f001a7802 */ /* 0x000fe20000000f00 */
[----:B------:R-:W-:Y:S01]  /*4160*/  IMAD.MOV.U32 R25, RZ, RZ, 0x2 ;  /* 0x00000002ff197424 */ /* 0x000fe200078e00ff */
[----:B------:R-:W-:Y:S01]  /*4170*/  MOV R22, 0x41a0 ;  /* 0x000041a000167802 */ /* 0x000fe20000000f00 */
[----:B------:R-:W-:Y:S02]  /*4180*/  IMAD.MOV.U32 R27, RZ, RZ, -0x1 ;  /* 0xffffffffff1b7424 */ /* 0x000fe400078e00ff */
[----:B------:R-:W-:Y:S05]  /*4190*/  CALL.REL.NOINC `($__internal_124_$__cuda_sm70_shflsync_bfly_p) ;  /* 0x00000ff000007944 */ /* 0x000fea0003c00000 */
[----:B0-----:R-:W-:Y:S01]  /*41a0*/  HFMA2.MMA R26, -RZ, RZ, 0, 1.847743988037109375e-06 ;  /* 0x0000001fff1a7435 */ /* 0x001fe200000001ff */
[----:B-1----:R-:W-:Y:S01]  /*41b0*/  FADD.FTZ R24, R24, R25 ;  /* 0x0000001918187221 */ /* 0x002fe20000010000 */
[----:B------:R-:W-:Y:S01]  /*41c0*/  MOV R22, 0x4200 ;  /* 0x0000420000167802 */ /* 0x000fe20000000f00 */
[----:B------:R-:W-:Y:S02]  /*41d0*/  IMAD.MOV.U32 R25, RZ, RZ, 0x1 ;  /* 0x00000001ff197424 */ /* 0x000fe400078e00ff */
[----:B------:R-:W-:-:S02]  /*41e0*/  IMAD.MOV.U32 R27, RZ, RZ, -0x1 ;  /* 0xffffffffff1b7424 */ /* 0x000fc400078e00ff */
[----:B------:R-:W-:Y:S05]  /*41f0*/  CALL.REL.NOINC `($__internal_124_$__cuda_sm70_shflsync_bfly_p) ;  /* 0x00000f9000007944 */ /* 0x000fea0003c00000 */
[----:B-1----:R-:W-:Y:S01]  /*4200*/  FADD.FTZ R18, R24, R25 ;  /* 0x0000001918127221 */ /* 0x002fe20000010000 */
[----:B------:R-:W-:Y:S01]  /*4210*/  MOV R25, 0x4 ;  /* 0x0000000400197802 */ /* 0x000fe20000000f00 */
[----:B0-----:R-:W-:Y:S01]  /*4220*/  IMAD.MOV.U32 R24, RZ, RZ, RZ ;  /* 0x000000ffff187224 */ /* 0x001fe200078e00ff */
[----:B------:R-:W-:Y:S01]  /*4230*/  MOV R22, 0x4270 ;  /* 0x0000427000167802 */ /* 0x000fe20000000f00 */
[----:B------:R-:W-:-:S02]  /*4240*/  IMAD.MOV.U32 R26, RZ, RZ, 0x1f ;  /* 0x0000001fff1a7424 */ /* 0x000fc400078e00ff */
[----:B------:R-:W-:Y:S02]  /*4250*/  IMAD.MOV.U32 R27, RZ, RZ, -0x1 ;  /* 0xffffffffff1b7424 */ /* 0x000fe400078e00ff */
[----:B------:R-:W-:Y:S05]  /*4260*/  CALL.REL.NOINC `($__internal_124_$__cuda_sm70_shflsync_bfly_p) ;  /* 0x00000f2000007944 */ /* 0x000fea0003c00000 */
[----:B01----:R-:W-:Y:S01]  /*4270*/  FADD.FTZ R24, RZ, R25 ;  /* 0x00000019ff187221 */ /* 0x003fe20000010000 */
[----:B------:R-:W-:Y:S01]  /*4280*/  HFMA2.MMA R25, -RZ, RZ, 0, 1.1920928955078125e-07 ;  /* 0x00000002ff197435 */ /* 0x000fe200000001ff */
[----:B------:R-:W-:Y:S01]  /*4290*/  IMAD.MOV.U32 R26, RZ, RZ, 0x1f ;  /* 0x0000001fff1a7424 */ /* 0x000fe200078e00ff */
[----:B------:R-:W-:Y:S01]  /*42a0*/  MOV R22, 0x42d0 ;  /* 0x000042d000167802 */ /* 0x000fe20000000f00 */
[----:B------:R-:W-:-:S03]  /*42b0*/  IMAD.MOV.U32 R27, RZ, RZ, -0x1 ;  /* 0xffffffffff1b7424 */ /* 0x000fc600078e00ff */
[----:B------:R-:W-:Y:S05]  /*42c0*/  CALL.REL.NOINC `($__internal_124_$__cuda_sm70_shflsync_bfly_p) ;  /* 0x00000ec000007944 */ /* 0x000fea0003c00000 */
[----:B01----:R-:W-:Y:S01]  /*42d0*/  FADD.FTZ R24, R24, R25 ;  /* 0x0000001918187221 */ /* 0x003fe20000010000 */
[----:B------:R-:W-:Y:S01]  /*42e0*/  MOV R25, 0x1 ;  /* 0x0000000100197802 */ /* 0x000fe20000000f00 */
[----:B------:R-:W-:Y:S01]  /*42f0*/  IMAD.MOV.U32 R26, RZ, RZ, 0x1f ;  /* 0x0000001fff1a7424 */ /* 0x000fe200078e00ff */
[----:B------:R-:W-:Y:S01]  /*4300*/  MOV R22, 0x4330 ;  /* 0x0000433000167802 */ /* 0x000fe20000000f00 */
[----:B------:R-:W-:Y:S02]  /*4310*/  IMAD.MOV.U32 R27, RZ, RZ, -0x1 ;  /* 0xffffffffff1b7424 */ /* 0x000fe400078e00ff */
[----:B------:R-:W-:Y:S05]  /*4320*/  CALL.REL.NOINC `($__internal_124_$__cuda_sm70_shflsync_bfly_p) ;  /* 0x00000e6000007944 */ /* 0x000fea0003c00000 */
[----:B-1----:R-:W-:Y:S01]  /*4330*/  FADD.FTZ R20, R24, R25 ;  /* 0x0000001918147221 */ /* 0x002fe20000010000 */
[----:B0-----:R-:W-:Y:S01]  /*4340*/  HFMA2.MMA R24, -RZ, RZ, 0, 0 ;  /* 0x00000000ff187435 */ /* 0x001fe200000001ff */
        /* <DEDUP_REMOVED lines=226> */
[----:B-1----:R-:W-:Y:S01]  /*5170*/  MOV R23, R25 ;  /* 0x0000001900177202 */ /* 0x002fe20000000f00 */
[----:B0-----:R-:W-:Y:S05]  /*5180*/  BRA `(.L_x_5266) ;  /* 0xffffd96000007947 */ /* 0x001fea000383ffff */
        .weak           $__internal_124_$__cuda_sm70_shflsync_bfly_p
        .type           $__internal_124_$__cuda_sm70_shflsync_bfly_p,@function
        .size           $__internal_124_$__cuda_sm70_shflsync_bfly_p,(.L_x_24785 - $__internal_124_$__cuda_sm70_shflsync_bfly_p)
$__internal_124_$__cuda_sm70_shflsync_bfly_p:
[----:B------:R-:W-:Y:S01]  /*5190*/  IMAD.MOV.U32 R23, RZ, RZ, 0x0 ;  /* 0x00000000ff177424 */ /* 0x000fe200078e00ff */
[----:B------:R-:W-:Y:S04]  /*51a0*/  WARPSYNC R27 ;  /* 0x0000001b00007348 */ /* 0x000fe80003800000 */
[----:B------:R0:W1:Y:S01]  /*51b0*/  SHFL.BFLY PT, R25, R24, R25, R26 ;  /* 0x0c00001918197389 */ /* 0x00006200000e001a */
[----:B------:R-:W-:Y:S05]  /*51c0*/  RET.REL.NODEC R22 `(_ZN4vllm25paged_attention_v2_kernelIfhLi64ELi32ELi128ELNS_18Fp8KVCacheDataTypeE2ELb1ELi512EEEvPfS2_PT_PKS3_PKT0_S9_ifPKiSB_iPKfiiiSD_SD_iiiii) ;  /* 0xffffae3016007950 */ /* 0x000fea0003c3ffff */
.L_x_5267:
        /* <DEDUP_REMOVED lines=11> */
.L_x_24785:


//--------------------- .text._ZN4vllm25paged_attention_v2_kernelIfhLi32ELi32ELi128ELNS_18Fp8KVCacheDataTypeE2ELb1ELi512EEEvPfS2_PT_PKS3_PKT0_S9_ifPKiSB_iPKfiiiSD_SD_iiiii --------------------------
	.section	.text._ZN4vllm25paged_attention_v2_kernelIfhLi32ELi32ELi128ELNS_18Fp8KVCacheDataTypeE2ELb1ELi512EEEvPfS2_PT_PKS3_PKT0_S9_ifPKiSB_iPKfiiiSD_SD_iiiii,"ax",@progbits
	.sectioninfo	@"SHI_REGISTERS=41"
	.align	128
        .global         _ZN4vllm25paged_attention_v2_kernelIfhLi32ELi32ELi128ELNS_18Fp8KVCacheDataTypeE2ELb1ELi512EEEvPfS2_PT_PKS3_PKT0_S9_ifPKiSB_iPKfiiiSD_SD_iiiii
        .type           _ZN4vllm25paged_attention_v2_kernelIfhLi32ELi32ELi128ELNS_18Fp8KVCacheDataTypeE2ELb1ELi512EEEvPfS2_PT_PKS3_PKT0_S9_ifPKiSB_iPKfiiiSD_SD_iiiii,@function
        .size           _ZN4vllm25paged_attention_v2_kernelIfhLi32ELi32ELi128ELNS_18Fp8KVCacheDataTypeE2ELb1ELi512EEEvPfS2_PT_PKS3_PKT0_S9_ifPKiSB_iPKfiiiSD_SD_iiiii,(.L_x_24786 - _ZN4vllm25paged_attention_v2_kernelIfhLi32ELi32ELi128ELNS_18Fp8KVCacheDataTypeE2ELb1ELi512EEEvPfS2_PT_PKS3_PKT0_S9_ifPKiSB_iPKfiiiSD_SD_iiiii)
        .other          _ZN4vllm25paged_attention_v2_kernelIfhLi32ELi32ELi128ELNS_18Fp8KVCacheDataTypeE2ELb1ELi512EEEvPfS2_PT_PKS3_PKT0_S9_ifPKiSB_iPKfiiiSD_SD_iiiii,@"STO_CUDA_ENTRY STV_DEFAULT"
_ZN4vllm25paged_attention_v2_kernelIfhLi32ELi32ELi128ELNS_18Fp8KVCacheDataTypeE2ELb1ELi512EEEvPfS2_PT_PKS3_PKT0_S9_ifPKiSB_iPKfiiiSD_SD_iiiii:
.text._ZN4vllm25paged_attention_v2_kernelIfhLi32ELi32ELi128ELNS_18Fp8KVCacheDataTypeE2ELb1ELi512EEEvPfS2_PT_PKS3_PKT0_S9_ifPKiSB_iPKfiiiSD_SD_iiiii:
        /* <DEDUP_REMOVED lines=11> */
[----:B------:R-:W-:Y:S01]  /*00b0*/  IMAD.MOV.U32 R16, RZ, RZ, c[0x0][0x1e8] ;  /* 0x00007a00ff107624 */ /* 0x000fe200078e00ff */
[----:B------:R-:W-:Y:S01]  /*00c0*/  IADD3 R8, R6, -0x1, RZ ;  /* 0xffffffff06087810 */ /* 0x000fe20007ffe0ff */
[----:B------:R-:W-:Y:S01]  /*00d0*/  BAR.SYNC.DEFER_BLOCKING 0x0 ;  /* 0x0000000000007b1d */ /* 0x000fe20000010000 */
[----:B------:R-:W-:-:S05]  /*00e0*/  LEA R9, R2, 0x10, 0x4 ;  /* 0x0000001002097811 */ /* 0x000fca00078e20ff */
        /* <DEDUP_REMOVED lines=14> */
[----:B------:R-:W-:Y:S02]  /*01d0*/  LEA.HI R5, R5, R4, RZ, 0x5 ;  /* 0x0000000405057211 */ /* 0x000fe400078f28ff */
[----:B------:R-:W-:Y:S01]  /*01e0*/  IADD3 R3, -R14, RZ, RZ ;  /* 0x000000ff0e037210 */ /* 0x000fe20007ffe1ff */
[----:B------:R-:W0:Y:S01]  /*01f0*/  S2R R4, SR_CTAID.X ;  /* 0x0000000000047919 */ /* 0x000e220000002500 */
[----:B------:R-:W-:-:S03]  /*0200*/  SHF.R.S32.HI R12, RZ, 0x5, R5 ;  /* 0x00000005ff0c7819 */ /* 0x000fc60000011405 */
[C---:B------:R-:W-:Y:S01]  /*0210*/  IMAD R10, R11.reuse, R3, R10 ;  /* 0x000000030b0a7224 */ /* 0x040fe200078e020a */
[----:B------:R-:W-:Y:S01]  /*0220*/  IMNMX R9, R12, R9, PT ;  /* 0x000000090c097217 */ /* 0x000fe20003800200 */
[----:B------:R-:W1:Y:S03]  /*0230*/  S2R R3, SR_TID.X ;  /* 0x0000000000037919 */ /* 0x000e660000002100 */
[----:B------:R-:W-:Y:S01]  /*0240*/  ISETP.GT.U32.AND P1, PT, R11, R10, PT ;  /* 0x0000000a0b00720c */ /* 0x000fe20003f24070 */
[----:B------:R-:W-:-:S05]  /*0250*/  IMAD R8, R2, -0x10, R9 ;  /* 0xfffffff002087824 */ /* 0x000fca00078e0209 */
[----:B------:R-:W-:-:S07]  /*0260*/  LEA R5, R8, R7, 0x5 ;  /* 0x0000000708057211 */ /* 0x000fce00078e28ff */
        /* <DEDUP_REMOVED lines=74> */
.L_x_5268:
[----:B0-----:R-:W-:-:S05]  /*0710*/  MOV R15, c[0x0][0xc] ;  /* 0x00000300000f7a02 */ /* 0x001fca0000000f00 */
[----:B------:R-:W-:-:S04]  /*0720*/  IMAD R15, R15, c[0x0][0x1d8], R4 ;  /* 0x000076000f0f7a24 */ /* 0x000fc800078e0204 */
[----:B------:R-:W-:-:S03]  /*0730*/  IMAD R15, R15, c[0x0][0x1e8], RZ ;  /* 0x00007a000f0f7a24 */ /* 0x000fc600078e02ff */
.L_x_5269:
        /* <DEDUP_REMOVED lines=20> */
.L_x_5273:
        /* <DEDUP_REMOVED lines=36> */
.L_x_5271:
[----:B------:R-:W-:Y:S05]  /*0ac0*/  BSYNC B7 ;  /* 0x0000000000077941 */ /* 0x000fea0003800000 */
.L_x_5270:
[----:B------:R-:W-:Y:S05]  /*0ad0*/  BRA.DIV ~URZ, `(.L_x_5274) ;  /* 0x00002ab27f007947 */ /* 0x000fea000b800000 */
[----:B------:R-:W-:-:S04]  /*0ae0*/  MOV R11, 0xff7fffff ;  /* 0xff7fffff000b7802 */ /* 0x000fc80000000f00 */
.L_x_5308:
        /* <DEDUP_REMOVED lines=10> */
.L_x_5309:
        /* <DEDUP_REMOVED lines=18> */
[----:B------:R-:W-:-:S03]  /*0cb0*/  MOV R19, R3 ;  /* 0x0000000300137202 */ /* 0x000fc60000000f00 */
        /* <DEDUP_REMOVED lines=16> */
.L_x_5280:
        /* <DEDUP_REMOVED lines=11> */
.L_x_5279:
[----:B------:R-:W-:Y:S05]  /*0e70*/  BSYNC B1 ;  /* 0x0000000000017941 */ /* 0x000fea0003800000 */
.L_x_5278:
        /* <DEDUP_REMOVED lines=10> */
.L_x_5283:
        /* <DEDUP_REMOVED lines=100> */
.L_x_5282:
[----:B------:R-:W-:Y:S05]  /*1560*/  BSYNC B1 ;  /* 0x0000000000017941 */ /* 0x000fea0003800000 */
.L_x_5281:
        /* <DEDUP_REMOVED lines=55> */
.L_x_5285:
[----:B------:R-:W-:Y:S05]  /*18e0*/  BSYNC B1 ;  /* 0x0000000000017941 */ /* 0x000fea0003800000 */
.L_x_5284:
        /* <DEDUP_REMOVED lines=26> */
.L_x_5277:
[----:B------:R-:W-:Y:S05]  /*1a90*/  BSYNC B0 ;  /* 0x0000000000007941 */ /* 0x000fea0003800000 */
.L_x_5276:
        /* <DEDUP_REMOVED lines=43> */
.L_x_5290:
        /* <DEDUP_REMOVED lines=8> */
.L_x_5289:
[----:B------:R-:W-:Y:S05]  /*1dd0*/  BSYNC B1 ;  /* 0x0000000000017941 */ /* 0x000fea0003800000 */
.L_x_5288:
        /* <DEDUP_REMOVED lines=10> */
.L_x_5293:
        /* <DEDUP_REMOVED lines=52> */
.L_x_5292:
[----:B------:R-:W-:Y:S05]  /*21c0*/  BSYNC B1 ;  /* 0x0000000000017941 */ /* 0x000fea0003800000 */
.L_x_5291:
        /* <DEDUP_REMOVED lines=31> */
.L_x_5295:
[----:B------:R-:W-:Y:S05]  /*23c0*/  BSYNC B1 ;  /* 0x0000000000017941 */ /* 0x000fea0003800000 */
.L_x_5294:
        /* <DEDUP_REMOVED lines=14> */
.L_x_5287:
[----:B------:R-:W-:Y:S05]  /*24b0*/  BSYNC B0 ;  /* 0x0000000000007941 */ /* 0x000fea0003800000 */
.L_x_5286:
        /* <DEDUP_REMOVED lines=20> */
.L_x_5297:
[----:B------:R-:W-:Y:S05]  /*2600*/  BSYNC B0 ;  /* 0x0000000000007941 */ /* 0x000fea0003800000 */
.L_x_5296:
[----:B------:R-:W-:Y:S01]  /*2610*/  BSSY B6, `(.L_x_5298) ;  /* 0x000003a000067945 */ /* 0x000fe20003800000 */
[----:B------:R-:W-:Y:S05]  /*2620*/  @P1 BRA `(.L_x_5299) ;  /* 0x0000038000001947 */ /* 0x000fea0003800000 */
[----:B------:R-:W-:Y:S02]  /*2630*/  IABS R17, c[0x0][0x1e4] ;  /* 0x0000790000117a13 */ /* 0x000fe40000000000 */
[----:B------:R-:W-:Y:S02]  /*2640*/  IABS R23, c[0x0][0x1e0] ;  /* 0x0000780000177a13 */ /* 0x000fe40000000000 */
[----:B0-----:R-:W0:Y:S01]  /*2650*/  I2F.RP R11, R17 ;  /* 0x00000011000b7306 */ /* 0x001e220000209400 */
        /* <DEDUP_REMOVED lines=20> */
.L_x_5301:
        /* <DEDUP_REMOVED lines=33> */
.L_x_5299:
[----:B------:R-:W-:Y:S05]  /*29b0*/  BSYNC B6 ;  /* 0x0000000000067941 */ /* 0x000fea0003800000 */
.L_x_5298:
[----:B------:R-:W-:Y:S05]  /*29c0*/  BRA.DIV ~URZ, `(.L_x_5302) ;  /* 0x00000e027f007947 */ /* 0x000fea000b800000 */
[----:B0-----:R-:W-:-:S05]  /*29d0*/  MOV R6, RZ ;  /* 0x000000ff00067202 */ /* 0x001fca0000000f00 */
.L_x_5310:
[----:B------:R-:W-:Y:S01]  /*29e0*/  FADD.FTZ R17, RZ, R6 ;  /* 0x00000006ff117221 */ /* 0x000fe20000010000 */
[----:B------:R-:W-:Y:S05]  /*29f0*/  BRA.DIV ~URZ, `(.L_x_5303) ;  /* 0x00000e527f007947 */ /* 0x000fea000b800000 */
[----:B------:R-:W0:Y:S01]  /*2a00*/  SHFL.BFLY PT, R6, R17, 0x2, 0x1f ;  /* 0x0c401f0011067f89 */ /* 0x000e2200000e0000 */
[----:B------:R-:W-:Y:S01]  /*2a10*/  HFMA2.MMA R15, -RZ, RZ, 0, 0 ;  /* 0x00000000ff0f7435 */ /* 0x000fe200000001ff */
[----:B------:R-:W-:Y:S01]  /*2a20*/  IMAD.MOV.U32 R12, RZ, RZ, RZ ;  /* 0x000000ffff0c7224 */ /* 0x000fe200078e00ff */
[----:B------:R-:W-:Y:S01]  /*2a30*/  CS2R R10, SRZ ;  /* 0x00000000000a7805 */ /* 0x000fe2000001ff00 */
[----:B------:R-:W-:Y:S02]  /*2a40*/  IMAD.MOV.U32 R9, RZ, RZ, RZ ;  /* 0x000000ffff097224 */ /* 0x000fe400078e00ff */
[----:B------:R-:W-:Y:S02]  /*2a50*/  IMAD.MOV.U32 R16, RZ, RZ, RZ ;  /* 0x000000ffff107224 */ /* 0x000fe400078e00ff */
[----:B0-----:R-:W-:Y:S02]  /*2a60*/  FADD.FTZ R14, R17, R6 ;  /* 0x00000006110e7221 */ /* 0x001fe40000010000 */
[----:B------:R-:W-:-:S03]  /*2a70*/  CS2R R6, SRZ ;  /* 0x0000000000067805 */ /* 0x000fc6000001ff00 */
[----:B------:R-:W0:Y:S02]  /*2a80*/  SHFL.BFLY PT, R13, R14, 0x1, 0x1f ;  /* 0x0c201f000e0d7f89 */ /* 0x000e2400000e0000 */
[----:B0-----:R-:W-:Y:S02]  /*2a90*/  FADD.FTZ R13, R14, R13 ;  /* 0x0000000d0e0d7221 */ /* 0x001fe40000010000 */
.L_x_5311:
[----:B------:R-:W-:Y:S01]  /*2aa0*/  WARPSYNC 0xffffffff ;  /* 0xffffffff00007948 */ /* 0x000fe20003800000 */
[----:B------:R-:W-:Y:S01]  /*2ab0*/  BAR.SYNC.DEFER_BLOCKING 0x0 ;  /* 0x0000000000007b1d */ /* 0x000fe20000010000 */
[----:B------:R-:W-:Y:S02]  /*2ac0*/  LOP3.LUT R14, R8, 0x7, RZ, 0xc0, !PT ;  /* 0x00000007080e7812 */ /* 0x000fe400078ec0ff */
[----:B------:R-:W-:Y:S02]  /*2ad0*/  SHF.R.S32.HI R17, RZ, 0x1f, R8 ;  /* 0x0000001fff117819 */ /* 0x000fe40000011408 */
[----:B------:R-:W-:Y:S01]  /*2ae0*/  LOP3.LUT R18, R3, 0xffffffc0, RZ, 0xc0, !PT ;  /* 0xffffffc003127812 */ /* 0x000fe200078ec0ff */
[----:B------:R-:W-:Y:S01]  /*2af0*/  BSSY B0, `(.L_x_5304) ;  /* 0x0000027000007945 */ /* 0x000fe20003800000 */
[----:B------:R-:W-:-:S02]  /*2b00*/  ISETP.NE.AND P0, PT, R14, RZ, PT ;  /* 0x000000ff0e00720c */ /* 0x000fc40003f05270 */
[----:B------:R-:W-:Y:S01]  /*2b10*/  LEA.HI R14, R17, R8, RZ, 0x3 ;  /* 0x00000008110e7211 */ /* 0x000fe200078f18ff */
[----:B------:R-:W-:Y:S01]  /*2b20*/  FADD.FTZ R8, R16, R15 ;  /* 0x0000000f10087221 */ /* 0x000fe20000010000 */
        /* <DEDUP_REMOVED lines=35> */
.L_x_5305:
[----:B0-----:R-:W-:Y:S05]  /*2d60*/  BSYNC B0 ;  /* 0x0000000000007941 */ /* 0x001fea0003800000 */
.L_x_5304:
        /* <DEDUP_REMOVED lines=28> */
.L_x_5307:
[----:B0-----:R-:W-:Y:S05]  /*2f30*/  BSYNC B0 ;  /* 0x0000000000007941 */ /* 0x001fea0003800000 */
.L_x_5306:
[----:B------:R-:W-:Y:S06]  /*2f40*/  BAR.SYNC.DEFER_BLOCKING 0x0 ;  /* 0x0000000000007b1d */ /* 0x000fec0000010000 */
[----:B------:R-:W-:Y:S05]  /*2f50*/  @P3 EXIT ;  /* 0x000000000000394d */ /* 0x000fea0003800000 */
[----:B------:R-:W-:Y:S01]  /*2f60*/  IMAD R0, R0, c[0x0][0xc], RZ ;  /* 0x0000030000007a24 */ /* 0x000fe200078e02ff */
[----:B------:R-:W-:Y:S01]  /*2f70*/  SHF.L.U32 R2, R2, 0x5, RZ ;  /* 0x0000000502027819 */ /* 0x000fe200000006ff */
[----:B------:R-:W-:Y:S02]  /*2f80*/  IMAD R3, R4, c[0x0][0x14], RZ ;  /* 0x0000050004037a24 */ /* 0x000fe400078e02ff */
[----:B------:R-:W-:Y:S01]  /*2f90*/  IMAD R0, R0, c[0x0][0x14], RZ ;  /* 0x0000050000007a24 */ /* 0x000fe200078e02ff */
[----:B------:R-:W-:Y:S01]  /*2fa0*/  SHF.R.S32.HI R5, RZ, 0x1f, R2 ;  /* 0x0000001fff057819 */ /* 0x000fe20000011402 */
[----:B------:R-:W-:-:S02]  /*2fb0*/  IMAD.SHL.U32 R3, R3, 0x20, RZ ;  /* 0x0000002003037824 */ /* 0x000fc400078e00ff */
[----:B------:R-:W-:-:S03]  /*2fc0*/  IMAD.SHL.U32 R0, R0, 0x20, RZ ;  /* 0x0000002000007824 */ /* 0x000fc600078e00ff */
[----:B------:R-:W-:Y:S02]  /*2fd0*/  SHF.R.S32.HI R4, RZ, 0x1f, R3 ;  /* 0x0000001fff047819 */ /* 0x000fe40000011403 */
[----:B------:R-:W-:Y:S02]  /*2fe0*/  IADD3 R25, P1, P2, R0, R3, R2 ;  /* 0x0000000300197210 */ /* 0x000fe40007a3e002 */
[----:B------:R-:W-:Y:S01]  /*2ff0*/  SHF.R.S32.HI R3, RZ, 0x1f, R0 ;  /* 0x0000001fff037819 */ /* 0x000fe20000011400 */
[----:B------:R-:W-:Y:S10]  /*3000*/  @P0 EXIT ;  /* 0x000000000000094d */ /* 0x000ff40003800000 */
[----:B------:R-:W-:Y:S02]  /*3010*/  IADD3.X R33, R3, R4, R5, P1, P2 ;  /* 0x0000000403217210 */ /* 0x000fe40000fe4405 */
[C---:B------:R-:W-:Y:S02]  /*3020*/  IADD3 R2, R14.reuse, 0x8, RZ ;  /* 0x000000080e027810 */ /* 0x040fe40007ffe0ff */
[C---:B------:R-:W-:Y:S02]  /*3030*/  IADD3 R5, R14.reuse, 0x14, RZ ;  /* 0x000000140e057810 */ /* 0x040fe40007ffe0ff */
[----:B------:R-:W-:-:S02]  /*3040*/  IADD3 R3, R14, 0xc, RZ ;  /* 0x0000000c0e037810 */ /* 0x000fc40007ffe0ff */
[-C--:B------:R-:W-:Y:S02]  /*3050*/  IADD3 R24, P3, R2, R25.reuse, RZ ;  /* 0x0000001902187210 */ /* 0x080fe40007f7e0ff */
[-C--:B------:R-:W-:Y:S02]  /*3060*/  IADD3 R21, P0, R5, R25.reuse, RZ ;  /* 0x0000001905157210 */ /* 0x080fe40007f1e0ff */
[C---:B------:R-:W-:Y:S02]  /*3070*/  IADD3 R4, R14.reuse, 0x10, RZ ;  /* 0x000000100e047810 */ /* 0x040fe40007ffe0ff */
[CC--:B------:R-:W-:Y:S02]  /*3080*/  IADD3 R30, P5, R14.reuse, R25.reuse, RZ ;  /* 0x000000190e1e7210 */ /* 0x0c0fe40007fbe0ff */
[----:B------:R-:W-:Y:S02]  /*3090*/  IADD3 R0, R14, 0x4, RZ ;  /* 0x000000040e007810 */ /* 0x000fe40007ffe0ff */
[----:B------:R-:W-:-:S02]  /*30a0*/  IADD3 R17, P2, R3, R25, RZ ;  /* 0x0000001903117210 */ /* 0x000fc40007f5e0ff */
[-C--:B------:R-:W-:Y:S02]  /*30b0*/  LEA.HI.X.SX32 R27, R2, R33.reuse, 0x1, P3 ;  /* 0x00000021021b7211 */ /* 0x080fe400018f0eff */
[----:B------:R-:W-:Y:S02]  /*30c0*/  LEA.HI.X.SX32 R22, R5, R33, 0x1, P0 ;  /* 0x0000002105167211 */ /* 0x000fe400000f0eff */
[----:B------:R-:W-:Y:S02]  /*30d0*/  IADD3 R19, P1, R4, R25, RZ ;  /* 0x0000001904137210 */ /* 0x000fe40007f3e0ff */
[----:B------:R-:W-:Y:S02]  /*30e0*/  LEA.HI.X.SX32 R31, R14, R33, 0x1, P5 ;  /* 0x000000210e1f7211 */ /* 0x000fe400028f0eff */
[----:B------:R-:W-:Y:S02]  /*30f0*/  LEA R2, P0, R30, c[0x0][0x170], 0x2 ;  /* 0x00005c001e027a11 */ /* 0x000fe400078010ff */
[----:B------:R-:W-:-:S02]  /*3100*/  IADD3 R28, P4, R0, R25, RZ ;  /* 0x00000019001c7210 */ /* 0x000fc40007f9e0ff */
[-C--:B------:R-:W-:Y:S02]  /*3110*/  LEA.HI.X.SX32 R18, R3, R33.reuse, 0x1, P2 ;  /* 0x0000002103127211 */ /* 0x080fe400010f0eff */
[-C--:B------:R-:W-:Y:S02]  /*3120*/  LEA.HI.X.SX32 R20, R4, R33.reuse, 0x1, P1 ;  /* 0x0000002104147211 */ /* 0x080fe400008f0eff */
[----:B------:R-:W-:Y:S02]  /*3130*/  LEA.HI.X R3, R30, c[0x0][0x174], R31, 0x2, P0 ;  /* 0x00005d001e037a11 */ /* 0x000fe400000f141f */
[----:B------:R-:W-:Y:S02]  /*3140*/  IADD3 R15, R14, 0x18, RZ ;  /* 0x000000180e0f7810 */ /* 0x000fe40007ffe0ff */
[----:B------:R-:W-:Y:S01]  /*3150*/  LEA.HI.X.SX32 R29, R0, R33, 0x1, P4 ;  /* 0x00000021001d7211 */ /* 0x000fe200020f0eff */
[----:B------:R-:W-:Y:S01]  /*3160*/  STG.E [R2.64], R13 ;  /* 0x0000000d02007986 */ /* 0x000fe2000c101924 */
[----:B------:R-:W-:-:S02]  /*3170*/  LEA R4, P0, R28, c[0x0][0x170], 0x2 ;  /* 0x00005c001c047a11 */ /* 0x000fc400078010ff */
[----:B------:R-:W-:Y:S02]  /*3180*/  IADD3 R16, R14, 0x1c, RZ ;  /* 0x0000001c0e107810 */ /* 0x000fe40007ffe0ff */
[CC--:B------:R-:W-:Y:S02]  /*3190*/  IADD3 R23, P5, R15.reuse, R25.reuse, RZ ;  /* 0x000000190f177210 */ /* 0x0c0fe40007fbe0ff */
[----:B------:R-:W-:Y:S02]  /*31a0*/  LEA.HI.X R5, R28, c[0x0][0x174], R29, 0x2, P0 ;  /* 0x00005d001c057a11 */ /* 0x000fe400000f141d */
[----:B------:R-:W-:Y:S02]  /*31b0*/  IADD3 R25, P6, R16, R25, RZ ;  /* 0x0000001910197210 */ /* 0x000fe40007fde0ff */
[----:B------:R-:W-:Y:S01]  /*31c0*/  LEA R14, P0, R24, c[0x0][0x170], 0x2 ;  /* 0x00005c00180e7a11 */ /* 0x000fe200078010ff */
[----:B------:R-:W-:Y:S01]  /*31d0*/  STG.E [R4.64], R7 ;  /* 0x0000000704007986 */ /* 0x000fe2000c101924 */
[----:B------:R-:W-:-:S02]  /*31e0*/  LEA.HI.X.SX32 R26, R15, R33, 0x1, P5 ;  /* 0x000000210f1a7211 */ /* 0x000fc400028f0eff */
[----:B------:R-:W-:Y:S02]  /*31f0*/  LEA.HI.X.SX32 R0, R16, R33, 0x1, P6 ;  /* 0x0000002110007211 */ /* 0x000fe400030f0eff */
[----:B------:R-:W-:Y:S02]  /*3200*/  LEA.HI.X R15, R24, c[0x0][0x174], R27, 0x2, P0 ;  /* 0x00005d00180f7a11 */ /* 0x000fe400000f141b */
[----:B------:R-:W-:Y:S02]  /*3210*/  LEA R16, P0, R17, c[0x0][0x170], 0x2 ;  /* 0x00005c0011107a11 */ /* 0x000fe400078010ff */
        /* <DEDUP_REMOVED lines=16> */
.L_x_5272:
        /* <DEDUP_REMOVED lines=19> */
.L_x_5300:
        /* <DEDUP_REMOVED lines=20> */
.L_x_5274:
[----:B------:R-:W-:Y:S01]  /*3590*/  MOV R20, 0xff7fffff ;  /* 0xff7fffff00147802 */ /* 0x000fe20000000f00 */
[----:B------:R-:W-:Y:S01]  /*35a0*/  IMAD.MOV.U32 R21, RZ, RZ, 0x10 ;  /* 0x00000010ff157424 */ /* 0x000fe200078e00ff */
[----:B------:R-:W-:Y:S01]  /*35b0*/  MOV R23, 0xffffffff ;  /* 0xffffffff00177802 */ /* 0x000fe20000000f00 */
[----:B------:R-:W-:Y:S01]  /*35c0*/  IMAD.MOV.U32 R22, RZ, RZ, 0x1f ;  /* 0x0000001fff167424 */ /* 0x000fe200078e00ff */
[----:B------:R-:W-:Y:S02]  /*35d0*/  MOV R18, 0x35f0 ;  /* 0x000035f000127802 */ /* 0x000fe40000000f00 */
[----:B------:R-:W-:Y:S05]  /*35e0*/  CALL.REL.NOINC `($__internal_125_$__cuda_sm70_shflsync_bfly_p) ;  /* 0x00000c8000007944 */ /* 0x000fea0003c00000 */
[----:B-1----:R-:W-:Y:S01]  /*35f0*/  IMAD.MOV.U32 R11, RZ, RZ, R20 ;  /* 0x000000ffff0b7224 */ /* 0x002fe200078e0014 */
[----:B0-----:R-:W-:Y:S05]  /*3600*/  BRA `(.L_x_5308) ;  /* 0xffffd4e000007947 */ /* 0x001fea000383ffff */
.L_x_5275:
[----:B------:R-:W-:Y:S01]  /*3610*/  HFMA2.MMA R21, -RZ, RZ, 0, 4.76837158203125e-07 ;  /* 0x00000008ff157435 */ /* 0x000fe200000001ff */
[----:B------:R-:W-:Y:S01]  /*3620*/  IMAD.MOV.U32 R20, RZ, RZ, R24 ;  /* 0x000000ffff147224 */ /* 0x000fe200078e0018 */
[----:B------:R-:W-:Y:S01]  /*3630*/  MOV R18, 0x3670 ;  /* 0x0000367000127802 */ /* 0x000fe20000000f00 */
[----:B------:R-:W-:Y:S02]  /*3640*/  IMAD.MOV.U32 R22, RZ, RZ, 0x1f ;  /* 0x0000001fff167424 */ /* 0x000fe400078e00ff */
[----:B------:R-:W-:-:S02]  /*3650*/  IMAD.MOV.U32 R23, RZ, RZ, -0x1 ;  /* 0xffffffffff177424 */ /* 0x000fc400078e00ff */
[----:B------:R-:W-:Y:S05]  /*3660*/  CALL.REL.NOINC `($__internal_125_$__cuda_sm70_shflsync_bfly_p) ;  /* 0x00000c0000007944 */ /* 0x000fea0003c00000 */
[----:B-1----:R-:W-:Y:S01]  /*3670*/  FMNMX.FTZ R11, R24, R20, !PT ;  /* 0x00000014180b7209 */ /* 0x002fe20007810000 */
[----:B0-----:R-:W-:Y:S01]  /*3680*/  IMAD.MOV.U32 R22, RZ, RZ, 0x1f ;  /* 0x0000001fff167424 */ /* 0x001fe200078e00ff */
[----:B------:R-:W-:Y:S01]  /*3690*/  MOV R21, 0x4 ;  /* 0x0000000400157802 */ /* 0x000fe20000000f00 */
[----:B------:R-:W-:Y:S01]  /*36a0*/  IMAD.MOV.U32 R23, RZ, RZ, -0x1 ;  /* 0xffffffffff177424 */ /* 0x000fe200078e00ff */
[----:B------:R-:W-:-:S02]  /*36b0*/  MOV R20, R11 ;  /* 0x0000000b00147202 */ /* 0x000fc40000000f00 */
[----:B------:R-:W-:Y:S02]  /*36c0*/  MOV R18, 0x36e0 ;  /* 0x000036e000127802 */ /* 0x000fe40000000f00 */
[----:B------:R-:W-:Y:S05]  /*36d0*/  CALL.REL.NOINC `($__internal_125_$__cuda_sm70_shflsync_bfly_p) ;  /* 0x00000b9000007944 */ /* 0x000fea0003c00000 */
[----:B-1----:R-:W-:Y:S01]  /*36e0*/  FMNMX.FTZ R11, R11, R20, !PT ;  /* 0x000000140b0b7209 */ /* 0x002fe20007810000 */
[----:B0-----:R-:W-:Y:S01]  /*36f0*/  IMAD.MOV.U32 R21, RZ, RZ, 0x2 ;  /* 0x00000002ff157424 */ /* 0x001fe200078e00ff */
[----:B------:R-:W-:Y:S01]  /*3700*/  MOV R23, 0xffffffff ;  /* 0xffffffff00177802 */ /* 0x000fe20000000f00 */
[----:B------:R-:W-:Y:S01]  /*3710*/  IMAD.MOV.U32 R22, RZ, RZ, 0x1f ;  /* 0x0000001fff167424 */ /* 0x000fe200078e00ff */
[----:B------:R-:W-:Y:S01]  /*3720*/  MOV R18, 0x3750 ;  /* 0x0000375000127802 */ /* 0x000fe20000000f00 */
[----:B------:R-:W-:Y:S02]  /*3730*/  IMAD.MOV.U32 R20, RZ, RZ, R11 ;  /* 0x000000ffff147224 */ /* 0x000fe400078e000b */
[----:B------:R-:W-:Y:S05]  /*3740*/  CALL.REL.NOINC `($__internal_125_$__cuda_sm70_shflsync_bfly_p) ;  /* 0x00000b2000007944 */ /* 0x000fea0003c00000 */
[----:B-1----:R-:W-:Y:S01]  /*3750*/  FMNMX.FTZ R13, R11, R20, !PT ;  /* 0x000000140b0d7209 */ /* 0x002fe20007810000 */
[----:B0-----:R-:W-:Y:S01]  /*3760*/  HFMA2.MMA R22, -RZ, RZ, 0, 1.847743988037109375e-06 ;  /* 0x0000001fff167435 */ /* 0x001fe200000001ff */
[----:B------:R-:W-:Y:S01]  /*3770*/  IMAD.MOV.U32 R21, RZ, RZ, 0x1 ;  /* 0x00000001ff157424 */ /* 0x000fe200078e00ff */
[----:B------:R-:W-:Y:S01]  /*3780*/  MOV R18, 0x37c0 ;  /* 0x000037c000127802 */ /* 0x000fe20000000f00 */
[----:B------:R-:W-:Y:S02]  /*3790*/  IMAD.MOV.U32 R23, RZ, RZ, -0x1 ;  /* 0xffffffffff177424 */ /* 0x000fe400078e00ff */
[----:B------:R-:W-:-:S02]  /*37a0*/  IMAD.MOV.U32 R20, RZ, RZ, R13 ;  /* 0x000000ffff147224 */ /* 0x000fc400078e000d */
[----:B------:R-:W-:Y:S05]  /*37b0*/  CALL.REL.NOINC `($__internal_125_$__cuda_sm70_shflsync_bfly_p) ;  /* 0x00000ab000007944 */ /* 0x000fea0003c00000 */
[----:B01----:R-:W-:Y:S05]  /*37c0*/  BRA `(.L_x_5309) ;  /* 0xffffd3c000007947 */ /* 0x003fea000383ffff */
.L_x_5302:
[----:B------:R-:W-:Y:S01]  /*37d0*/  MOV R20, RZ ;  /* 0x000000ff00147202 */ /* 0x000fe20000000f00 */
[----:B------:R-:W-:Y:S01]  /*37e0*/  IMAD.MOV.U32 R21, RZ, RZ, 0x4 ;  /* 0x00000004ff157424 */ /* 0x000fe200078e00ff */
[----:B------:R-:W-:Y:S01]  /*37f0*/  MOV R23, 0xffffffff ;  /* 0xffffffff00177802 */ /* 0x000fe20000000f00 */
[----:B------:R-:W-:Y:S01]  /*3800*/  IMAD.MOV.U32 R22, RZ, RZ, 0x1f ;  /* 0x0000001fff167424 */ /* 0x000fe200078e00ff */
[----:B0-----:R-:W-:-:S02]  /*3810*/  MOV R18, 0x3830 ;  /* 0x0000383000127802 */ /* 0x001fc40000000f00 */
[----:B------:R-:W-:Y:S05]  /*3820*/  CALL.REL.NOINC `($__internal_125_$__cuda_sm70_shflsync_bfly_p) ;  /* 0x00000a4000007944 */ /* 0x000fea0003c00000 */
[----:B-1----:R-:W-:Y:S01]  /*3830*/  IMAD.MOV.U32 R6, RZ, RZ, R20 ;  /* 0x000000ffff067224 */ /* 0x002fe200078e0014 */
[----:B0-----:R-:W-:Y:S05]  /*3840*/  BRA `(.L_x_5310) ;  /* 0xfffff19000007947 */ /* 0x001fea000383ffff */
.L_x_5303:
[----:B------:R-:W-:Y:S01]  /*3850*/  HFMA2.MMA R21, -RZ, RZ, 0, 1.1920928955078125e-07 ;  /* 0x00000002ff157435 */ /* 0x000fe200000001ff */
[----:B------:R-:W-:Y:S01]  /*3860*/  IMAD.MOV.U32 R20, RZ, RZ, R17 ;  /* 0x000000ffff147224 */ /* 0x000fe200078e0011 */
[----:B------:R-:W-:Y:S01]  /*3870*/  MOV R18, 0x38b0 ;  /* 0x000038b000127802 */ /* 0x000fe20000000f00 */
[----:B------:R-:W-:-:S02]  /*3880*/  IMAD.MOV.U32 R22, RZ, RZ, 0x1f ;  /* 0x0000001fff167424 */ /* 0x000fc400078e00ff */
[----:B------:R-:W-:Y:S02]  /*3890*/  IMAD.MOV.U32 R23, RZ, RZ, -0x1 ;  /* 0xffffffffff177424 */ /* 0x000fe400078e00ff */
[----:B------:R-:W-:Y:S05]  /*38a0*/  CALL.REL.NOINC `($__internal_125_$__cuda_sm70_shflsync_bfly_p) ;  /* 0x000009c000007944 */ /* 0x000fea0003c00000 */
[----:B-1----:R-:W-:Y:S01]  /*38b0*/  FADD.FTZ R13, R17, R20 ;  /* 0x00000014110d7221 */ /* 0x002fe20000010000 */
[----:B0-----:R-:W-:Y:S01]  /*38c0*/  MOV R21, 0x1 ;  /* 0x0000000100157802 */ /* 0x001fe20000000f00 */
[----:B------:R-:W-:Y:S01]  /*38d0*/  IMAD.MOV.U32 R22, RZ, RZ, 0x1f ;  /* 0x0000001fff167424 */ /* 0x000fe200078e00ff */
[----:B------:R-:W-:Y:S01]  /*38e0*/  MOV R18, 0x3920 ;  /* 0x0000392000127802 */ /* 0x000fe20000000f00 */
[----:B------:R-:W-:Y:S01]  /*38f0*/  IMAD.MOV.U32 R23, RZ, RZ, -0x1 ;  /* 0xffffffffff177424 */ /* 0x000fe200078e00ff */
[----:B------:R-:W-:Y:S02]  /*3900*/  MOV R20, R13 ;  /* 0x0000000d00147202 */ /* 0x000fe40000000f00 */
[----:B------:R-:W-:Y:S05]  /*3910*/  CALL.REL.NOINC `($__internal_125_$__cuda_sm70_shflsync_bfly_p) ;  /* 0x0000095000007944 */ /* 0x000fea0003c00000 */
[----:B0-----:R-:W-:Y:S01]  /*3920*/  HFMA2.MMA R22, -RZ, RZ, 0, 1.847743988037109375e-06 ;  /* 0x0000001fff167435 */ /* 0x001fe200000001ff */
[----:B-1----:R-:W-:Y:S01]  /*3930*/  FADD.FTZ R13, R13, R20 ;  /* 0x000000140d0d7221 */ /* 0x002fe20000010000 */
[----:B------:R-:W-:Y:S01]  /*3940*/  MOV R18, 0x3990 ;  /* 0x0000399000127802 */ /* 0x000fe20000000f00 */
[----:B------:R-:W-:Y:S02]  /*3950*/  IMAD.MOV.U32 R20, RZ, RZ, RZ ;  /* 0x000000ffff147224 */ /* 0x000fe400078e00ff */
[----:B------:R-:W-:-:S02]  /*3960*/  IMAD.MOV.U32 R21, RZ, RZ, 0x4 ;  /* 0x00000004ff157424 */ /* 0x000fc400078e00ff */
[----:B------:R-:W-:Y:S02]  /*3970*/  IMAD.MOV.U32 R23, RZ, RZ, -0x1 ;  /* 0xffffffffff177424 */ /* 0x000fe400078e00ff */
[----:B------:R-:W-:Y:S05]  /*3980*/  CALL.REL.NOINC `($__internal_125_$__cuda_sm70_shflsync_bfly_p) ;  /* 0x000008e000007944 */ /* 0x000fea0003c00000 */
[----:B-1----:R-:W-:Y:S01]  /*3990*/  FADD.FTZ R7, RZ, R20 ;  /* 0x00000014ff077221 */ /* 0x002fe20000010000 */
[----:B0-----:R-:W-:Y:S01]  /*39a0*/  MOV R22, 0x1f ;  /* 0x0000001f00167802 */ /* 0x001fe20000000f00 */
[----:B------:R-:W-:Y:S01]  /*39b0*/  IMAD.MOV.U32 R21, RZ, RZ, 0x2 ;  /* 0x00000002ff157424 */ /* 0x000fe200078e00ff */
[----:B------:R-:W-:Y:S01]  /*39c0*/  MOV R18, 0x3a00 ;  /* 0x00003a0000127802 */ /* 0x000fe20000000f00 */
[----:B------:R-:W-:Y:S02]  /*39d0*/  IMAD.MOV.U32 R23, RZ, RZ, -0x1 ;  /* 0xffffffffff177424 */ /* 0x000fe400078e00ff */
[----:B------:R-:W-:Y:S02]  /*39e0*/  IMAD.MOV.U32 R20, RZ, RZ, R7 ;  /* 0x000000ffff147224 */ /* 0x000fe400078e0007 */
[----:B------:R-:W-:Y:S05]  /*39f0*/  CALL.REL.NOINC `($__internal_125_$__cuda_sm70_shflsync_bfly_p) ;  /* 0x0000087000007944 */ /* 0x000fea0003c00000 */
[----:B-1----:R-:W-:Y:S01]  /*3a00*/  FADD.FTZ R7, R7, R20 ;  /* 0x0000001407077221 */ /* 0x002fe20000010000 */
[----:B0-----:R-:W-:Y:S01]  /*3a10*/  HFMA2.MMA R21, -RZ, RZ, 0, 5.9604644775390625e-08 ;  /* 0x00000001ff157435 */ /* 0x001fe200000001ff */
[----:B------:R-:W-:Y:S01]  /*3a20*/  IMAD.MOV.U32 R22, RZ, RZ, 0x1f ;  /* 0x0000001fff167424 */ /* 0x000fe200078e00ff */
[----:B------:R-:W-:Y:S01]  /*3a30*/  MOV R18, 0x3a70 ;  /* 0x00003a7000127802 */ /* 0x000fe20000000f00 */
[----:B------:R-:W-:Y:S01]  /*3a40*/  IMAD.MOV.U32 R23, RZ, RZ, -0x1 ;  /* 0xffffffffff177424 */ /* 0x000fe200078e00ff */
[----:B------:R-:W-:-:S02]  /*3a50*/  MOV R20, R7 ;  /* 0x0000000700147202 */ /* 0x000fc40000000f00 */
[----:B------:R-:W-:Y:S05]  /*3a60*/  CALL.REL.NOINC `($__internal_125_$__cuda_sm70_shflsync_bfly_p) ;  /* 0x0000080000007944 */ /* 0x000fea0003c00000 */
[----:B0-----:R-:W-:Y:S01]  /*3a70*/  HFMA2.MMA R22, -RZ, RZ, 0, 1.847743988037109375e-06 ;  /* 0x0000001fff167435 */ /* 0x001fe200000001ff */
[----:B-1----:R-:W-:Y:S01]  /*3a80*/  FADD.FTZ R7, R7, R20 ;  /* 0x0000001407077221 */ /* 0x002fe20000010000 */
[----:B------:R-:W-:Y:S01]  /*3a90*/  MOV R18, 0x3ae0 ;  /* 0x00003ae000127802 */ /* 0x000fe20000000f00 */
[----:B------:R-:W-:-:S02]  /*3aa0*/  IMAD.MOV.U32 R20, RZ, RZ, RZ ;  /* 0x000000ffff147224 */ /* 0x000fc400078e00ff */
[----:B------:R-:W-:Y:S02]  /*3ab0*/  IMAD.MOV.U32 R21, RZ, RZ, 0x4 ;  /* 0x00000004ff157424 */ /* 0x000fe400078e00ff */
        /* <DEDUP_REMOVED lines=111> */
[----:B------:R-:W-:Y:S01]  /*41b0*/  IMAD.MOV.U32 R23, RZ, RZ, -0x1 ;  /* 0xffffffffff177424 */ /* 0x000fe200078e00ff */
[----:B------:R-:W-:Y:S02]  /*41c0*/  MOV R20, R15 ;  /* 0x0000000f00147202 */ /* 0x000fe40000000f00 */
[----:B------:R-:W-:Y:S05]  /*41d0*/  CALL.REL.NOINC `($__internal_125_$__cuda_sm70_shflsync_bfly_p) ;  /* 0x0000009000007944 */ /* 0x000fea0003c00000 */
[----:B-1----:R-:W-:Y:S01]  /*41e0*/  FADD.FTZ R15, R15, R20 ;  /* 0x000000140f0f7221 */ /* 0x002fe20000010000 */
[----:B0-----:R-:W-:Y:S01]  /*41f0*/  HFMA2.MMA R22, -RZ, RZ, 0, 1.847743988037109375e-06 ;  /* 0x0000001fff167435 */ /* 0x001fe200000001ff */
[----:B------:R-:W-:Y:S01]  /*4200*/  IMAD.MOV.U32 R21, RZ, RZ, 0x1 ;  /* 0x00000001ff157424 */ /* 0x000fe200078e00ff */
[----:B------:R-:W-:Y:S01]  /*4210*/  MOV R18, 0x4250 ;  /* 0x0000425000127802 */ /* 0x000fe20000000f00 */
[----:B------:R-:W-:Y:S01]  /*4220*/  IMAD.MOV.U32 R23, RZ, RZ, -0x1 ;  /* 0xffffffffff177424 */ /* 0x000fe200078e00ff */
[----:B------:R-:W-:-:S02]  /*4230*/  MOV R20, R15 ;  /* 0x0000000f00147202 */ /* 0x000fc40000000f00 */
[----:B------:R-:W-:Y:S05]  /*4240*/  CALL.REL.NOINC `($__internal_125_$__cuda_sm70_shflsync_bfly_p) ;  /* 0x0000002000007944 */ /* 0x000fea0003c00000 */
[----:B-1----:R-:W-:Y:S01]  /*4250*/  IMAD.MOV.U32 R16, RZ, RZ, R20 ;  /* 0x000000ffff107224 */ /* 0x002fe200078e0014 */
[----:B0-----:R-:W-:Y:S05]  /*4260*/  BRA `(.L_x_5311) ;  /* 0xffffe83000007947 */ /* 0x001fea000383ffff */
        .weak           $__internal_125_$__cuda_sm70_shflsync_bfly_p
        .type           $__internal_125_$__cuda_sm70_shflsync_bfly_p,@function
        .size           $__internal_125_$__cuda_sm70_shflsync_bfly_p,(.L_x_24786 - $__internal_125_$__cuda_sm70_shflsync_bfly_p)
$__internal_125_$__cuda_sm70_shflsync_bfly_p:
[----:B------:R-:W-:Y:S01]  /*4270*/  HFMA2.MMA R19, -RZ, RZ, 0, 0 ;  /* 0x00000000ff137435 */ /* 0x000fe200000001ff */
[----:B------:R-:W-:Y:S04]  /*4280*/  WARPSYNC R23 ;  /* 0x0000001700007348 */ /* 0x000fe80003800000 */
[----:B------:R0:W1:Y:S01]  /*4290*/  SHFL.BFLY PT, R20, R20, R21, R22 ;  /* 0x0c00001514147389 */ /* 0x00006200000e0016 */
[----:B------:R-:W-:Y:S05]  /*42a0*/  RET.REL.NODEC R18 `(_ZN4vllm25paged_attention_v2_kernelIfhLi32ELi32ELi128ELNS_18Fp8KVCacheDataTypeE2ELb1ELi512EEEvPfS2_PT_PKS3_PKT0_S9_ifPKiSB_iPKfiiiSD_SD_iiiii) ;  /* 0xffffbd5012007950 */ /* 0x000fea0003c3ffff */
.L_x_5312:
        /* <DEDUP_REMOVED lines=13> */
.L_x_24786:


//--------------------- .text._ZN4vllm25paged_attention_v2_kernelIfhLi256ELi16ELi128ELNS_18Fp8KVCacheDataTypeE2ELb0ELi512EEEvPfS2_PT_PKS3_PKT0_S9_ifPKiSB_iPKfiiiSD_SD_iiiii --------------------------
	.section	.text._ZN4vllm25paged_attention_v2_kernelIfhLi256ELi16ELi128ELNS_18Fp8KVCacheDataTypeE2ELb0ELi512EEEvPfS2_PT_PKS3_PKT0_S9_ifPKiSB_iPKfiiiSD_SD_iiiii,"ax",@progbits
	.sectioninfo	@"SHI_REGISTERS=48"
	.align	128
        .global         _ZN4vllm25paged_attention_v2_kernelIfhLi256ELi16ELi128ELNS_18Fp8KVCacheDataTypeE2ELb0ELi512EEEvPfS2_PT_PKS3_PKT0_S9_ifPKiSB_iPKfiiiSD_SD_iiiii
        .type           _ZN4vllm25paged_attention_v2_kernelIfhLi256ELi16ELi128ELNS_18Fp8KVCacheDataTypeE2ELb0ELi512EEEvPfS2_PT_PKS3_PKT0_S9_ifPKiSB_iPKfiiiSD_SD_iiiii,@function
        .size           _ZN4vllm25paged_attention_v2_kernelIfhLi256ELi16ELi128ELNS_18Fp8KVCacheDataTypeE2ELb0ELi512EEEvPfS2_PT_PKS3_PKT0_S9_ifPKiSB_iPKfiiiSD_SD_iiiii,(.L_x_24787 - _ZN4vllm25paged_attention_v2_kernelIfhLi256ELi16ELi128ELNS_18Fp8KVCacheDataTypeE2ELb0ELi512EEEvPfS2_PT_PKS3_PKT0_S9_ifPKiSB_iPKfiiiSD_SD_iiiii)
        .other          _ZN4vllm25paged_attention_v2_kernelIfhLi256ELi16ELi128ELNS_18Fp8KVCacheDataTypeE2ELb0ELi512EEEvPfS2_PT_PKS3_PKT0_S9_ifPKiSB_iPKfiiiSD_SD_iiiii,@"STO_CUDA_ENTRY STV_DEFAULT"
_ZN4vllm25paged_attention_v2_kernelIfhLi256ELi16ELi128ELNS_18Fp8KVCacheDataTypeE2ELb0ELi512EEEvPfS2_PT_PKS3_PKT0_S9_ifPKiSB_iPKfiiiSD_SD_iiiii:
.text._ZN4vllm25paged_attention_v2_kernelIfhLi256ELi16ELi128ELNS_18Fp8KVCacheDataTypeE2ELb0ELi512EEEvPfS2_PT_PKS3_PKT0_S9_ifPKiSB_iPKfiiiSD_SD_iiiii:
        /* <DEDUP_REMOVED lines=33> */
.L_x_5346:
        /* <DEDUP_REMOVED lines=8> */
.L_x_5347:
        /* <DEDUP_REMOVED lines=9> */
[----:B-1-3--:R-:W1:Y:S02]  /*0320*/  SHFL.BFLY PT, R9, R12, 0x2, 0x1f ;  /* 0x0c401f000c097f89 */ /* 0x00ae6400000e0000 */
[----:B-12---:R-:W-:-:S05]  /*0330*/  FMNMX.FTZ R10, R9, R12, !PT ;  /* 0x0000000c090a7209 */ /* 0x006fca0007810000 */
[----:B------:R-:W1:Y:S02]  /*0340*/  SHFL.BFLY PT, R9, R10, 0x1, 0x1f ;  /* 0x0c201f000a097f89 */ /* 0x000e6400000e0000 */
[----:B-1----:R-:W-:Y:S01]  /*0350*/  FMNMX.FTZ R0, R10, R9, !PT ;  /* 0x000000090a007209 */ /* 0x002fe20007810000 */
[----:B------:R-:W-:-:S05]  /*0360*/  IMAD.MOV.U32 R9, RZ, RZ, RZ ;  /* 0x000000ffff097224 */ /* 0x000fca00078e00ff */
[----:B------:R-:W1:Y:S01]  /*0370*/  SHFL.IDX PT, R0, R0, RZ, 0x1f ;  /* 0x00001fff00007589 */ /* 0x000e6200000e0000 */
        /* <DEDUP_REMOVED lines=20> */
.L_x_5320:
        /* <DEDUP_REMOVED lines=11> */
.L_x_5319:
[----:B------:R-:W-:Y:S05]  /*0570*/  BSYNC B1 ;  /* 0x0000000000017941 */ /* 0x000fea0003800000 */
.L_x_5318:
        /* <DEDUP_REMOVED lines=10> */
.L_x_5323:
        /* <DEDUP_REMOVED lines=100> */
.L_x_5322:
[----:B------:R-:W-:Y:S05]  /*0c60*/  BSYNC B1 ;  /* 0x0000000000017941 */ /* 0x000fea0003800000 */
.L_x_5321:
        /* <DEDUP_REMOVED lines=55> */
.L_x_5325:
[----:B------:R-:W-:Y:S05]  /*0fe0*/  BSYNC B1 ;  /* 0x0000000000017941 */ /* 0x000fea0003800000 */
.L_x_5324:
        /* <DEDUP_REMOVED lines=26> */
.L_x_5317:
[----:B------:R-:W-:Y:S05]  /*1190*/  BSYNC B0 ;  /* 0x0000000000007941 */ /* 0x000fea0003800000 */
.L_x_5316:
        /* <DEDUP_REMOVED lines=43> */
.L_x_5330:
        /* <DEDUP_REMOVED lines=8> */
.L_x_5329:
[----:B------:R-:W-:Y:S05]  /*14d0*/  BSYNC B1 ;  /* 0x0000000000017941 */ /* 0x000fea0003800000 */
.L_x_5328:
        /* <DEDUP_REMOVED lines=10> */
.L_x_5333:
        /* <DEDUP_REMOVED lines=52> */
.L_x_5332:
[----:B------:R-:W-:Y:S05]  /*18c0*/  BSYNC B1 ;  /* 0x0000000000017941 */ /* 0x000fea0003800000 */
.L_x_5331:
        /* <DEDUP_REMOVED lines=31> */
.L_x_5335:
[----:B------:R-:W-:Y:S05]  /*1ac0*/  BSYNC B1 ;  /* 0x0000000000017941 */ /* 0x000fea0003800000 */
.L_x_5334:
        /* <DEDUP_REMOVED lines=14> */
.L_x_5327:
[----:B------:R-:W-:Y:S05]  /*1bb0*/  BSYNC B0 ;  /* 0x0000000000007941 */ /* 0x000fea0003800000 */
.L_x_5326:
        /* <DEDUP_REMOVED lines=24> */
.L_x_5337:
[----:B------:R-:W-:Y:S05]  /*1d40*/  BSYNC B0 ;  /* 0x0000000000007941 */ /* 0x000fea0003800000 */
.L_x_5336:
        /* <DEDUP_REMOVED lines=59> */
.L_x_5339:
[----:B------:R-:W-:Y:S05]  /*2100*/  BSYNC B0 ;  /* 0x0000000000007941 */ /* 0x000fea0003800000 */
.L_x_5338:
[----:B------:R-:W-:Y:S01]  /*2110*/  BAR.SYNC.DEFER_BLOCKING 0x0 ;  /* 0x0000000000007b1d */ /* 0x000fe20000010000 */
[----:B------:R-:W-:-:S05]  /*2120*/  ISETP.GT.OR P1, PT, R15, 0x3f, P0 ;  /* 0x0000003f0f00780c */ /* 0x000fca0000724670 */
[----:B------:R-:W-:Y:S08]  /*2130*/  BSSY B0, `(.L_x_5340) ;  /* 0x0000045000007945 */ /* 0x000ff00003800000 */
[----:B------:R-:W-:Y:S05]  /*2140*/  @P1 BRA `(.L_x_5341) ;  /* 0x0000043000001947 */ /* 0x000fea0003800000 */
[----:B------:R-:W-:-:S04]  /*2150*/  SHF.R.S32.HI R21, RZ, 0x1f, R2 ;  /* 0x0000001fff157819 */ /* 0x000fc80000011402 */
[----:B------:R-:W-:-:S04]  /*2160*/  LEA.HI R21, R21, R2, RZ, 0x2 ;  /* 0x0000000215157211 */ /* 0x000fc800078f10ff */
[----:B------:R-:W-:-:S05]  /*2170*/  LEA.HI R21, R21, R20, RZ, 0x1e ;  /* 0x0000001415157211 */ /* 0x000fca00078ff0ff */
        /* <DEDUP_REMOVED lines=64> */
.L_x_5341:
[----:B------:R-:W-:Y:S05]  /*2580*/  BSYNC B0 ;  /* 0x0000000000007941 */ /* 0x000fea0003800000 */
.L_x_5340:
        /* <DEDUP_REMOVED lines=8> */
[----:B0-----:R-:W-:-:S05]  /*2610*/  LEA.HI R22, R21, R20, RZ, 0x1e ;  /* 0x0000001415167211 */ /* 0x001fca00078ff0ff */
        /* <DEDUP_REMOVED lines=32> */
.L_x_5343:
[----:B------:R-:W-:Y:S05]  /*2820*/  BSYNC B0 ;  /* 0x0000000000007941 */ /* 0x000fea0003800000 */
.L_x_5342:
        /* <DEDUP_REMOVED lines=72> */
.L_x_5345:
[----:B------:R-:W-:Y:S05]  /*2cb0*/  BSYNC B0 ;  /* 0x0000000000007941 */ /* 0x000fea0003800000 */
.L_x_5344:
        /* <DEDUP_REMOVED lines=209> */
.L_x_5313:
        /* <DEDUP_REMOVED lines=20> */
.L_x_5314:
[----:B------:R-:W-:Y:S01]  /*3b10*/  IMAD.MOV.U32 R9, RZ, RZ, -0x800001 ;  /* 0xff7fffffff097424 */ /* 0x000fe200078e00ff */
[----:B------:R-:W-:Y:S01]  /*3b20*/  MOV R10, 0x3b70 ;  /* 0x00003b70000a7802 */ /* 0x000fe20000000f00 */
[----:B------:R-:W-:Y:S02]  /*3b30*/  IMAD.MOV.U32 R0, RZ, RZ, 0x10 ;  /* 0x00000010ff007424 */ /* 0x000fe400078e00ff */
[----:B------:R-:W-:Y:S02]  /*3b40*/  IMAD.MOV.U32 R13, RZ, RZ, 0x1f ;  /* 0x0000001fff0d7424 */ /* 0x000fe400078e00ff */
[----:B------:R-:W-:Y:S02]  /*3b50*/  IMAD.MOV.U32 R14, RZ, RZ, -0x1 ;  /* 0xffffffffff0e7424 */ /* 0x000fe400078e00ff */
[----:B0-----:R-:W-:Y:S05]  /*3b60*/  CALL.REL.NOINC `($__internal_126_$__cuda_sm70_shflsync_bfly_p) ;  /* 0x0000015000007944 */ /* 0x001fea0003c00000 */
[----:B01----:R-:W-:Y:S05]  /*3b70*/  BRA `(.L_x_5346) ;  /* 0xffffc69000007947 */ /* 0x003fea000383ffff */
.L_x_5315:
[----:B------:R-:W-:Y:S01]  /*3b80*/  IMAD.MOV.U32 R9, RZ, RZ, R17 ;  /* 0x000000ffff097224 */ /* 0x000fe200078e0011 */
[----:B------:R-:W-:Y:S01]  /*3b90*/  MOV R10, 0x3be0 ;  /* 0x00003be0000a7802 */ /* 0x000fe20000000f00 */
[----:B------:R-:W-:Y:S02]  /*3ba0*/  IMAD.MOV.U32 R0, RZ, RZ, 0x8 ;  /* 0x00000008ff007424 */ /* 0x000fe400078e00ff */
[----:B------:R-:W-:-:S02]  /*3bb0*/  IMAD.MOV.U32 R13, RZ, RZ, 0x1f ;  /* 0x0000001fff0d7424 */ /* 0x000fc400078e00ff */
[----:B------:R-:W-:Y:S02]  /*3bc0*/  IMAD.MOV.U32 R14, RZ, RZ, -0x1 ;  /* 0xffffffffff0e7424 */ /* 0x000fe400078e00ff */
[----:B0-----:R-:W-:Y:S05]  /*3bd0*/  CALL.REL.NOINC `($__internal_126_$__cuda_sm70_shflsync_bfly_p) ;  /* 0x000000e000007944 */ /* 0x001fea0003c00000 */
[----:B01----:R-:W-:Y:S01]  /*3be0*/  FMNMX.FTZ R9, R17, R0, !PT ;  /* 0x0000000011097209 */ /* 0x003fe20007810000 */
[----:B------:R-:W-:Y:S01]  /*3bf0*/  IMAD.MOV.U32 R0, RZ, RZ, 0x4 ;  /* 0x00000004ff007424 */ /* 0x000fe200078e00ff */
[----:B------:R-:W-:Y:S01]  /*3c00*/  MOV R10, 0x3c40 ;  /* 0x00003c40000a7802 */ /* 0x000fe20000000f00 */
[----:B------:R-:W-:Y:S02]  /*3c10*/  IMAD.MOV.U32 R13, RZ, RZ, 0x1f ;  /* 0x0000001fff0d7424 */ /* 0x000fe400078e00ff */
[----:B------:R-:W-:Y:S02]  /*3c20*/  IMAD.MOV.U32 R14, RZ, RZ, -0x1 ;  /* 0xffffffffff0e7424 */ /* 0x000fe400078e00ff */
[----:B------:R-:W-:Y:S05]  /*3c30*/  CALL.REL.NOINC `($__internal_126_$__cuda_sm70_shflsync_bfly_p) ;  /* 0x0000008000007944 */ /* 0x000fea0003c00000 */
[----:B01----:R-:W-:Y:S01]  /*3c40*/  FMNMX.FTZ R9, R9, R0, !PT ;  /* 0x0000000009097209 */ /* 0x003fe20007810000 */
[----:B------:R-:W-:Y:S01]  /*3c50*/  IMAD.MOV.U32 R0, RZ, RZ, 0x2 ;  /* 0x00000002ff007424 */ /* 0x000fe200078e00ff */
[----:B------:R-:W-:Y:S01]  /*3c60*/  MOV R10, 0x3ca0 ;  /* 0x00003ca0000a7802 */ /* 0x000fe20000000f00 */
[----:B------:R-:W-:Y:S02]  /*3c70*/  IMAD.MOV.U32 R13, RZ, RZ, 0x1f ;  /* 0x0000001fff0d7424 */ /* 0x000fe400078e00ff */
[----:B------:R-:W-:-:S02]  /*3c80*/  IMAD.MOV.U32 R14, RZ, RZ, -0x1 ;  /* 0xffffffffff0e7424 */ /* 0x000fc400078e00ff */
[----:B------:R-:W-:Y:S05]  /*3c90*/  CALL.REL.NOINC `($__internal_126_$__cuda_sm70_shflsync_bfly_p) ;  /* 0x0000002000007944 */ /* 0x000fea0003c00000 */
[----:B-1----:R-:W-:Y:S01]  /*3ca0*/  IMAD.MOV.U32 R10, RZ, RZ, R0 ;  /* 0x000000ffff0a7224 */ /* 0x002fe200078e0000 */
[----:B0-----:R-:W-:Y:S05]  /*3cb0*/  BRA `(.L_x_5347) ;  /* 0xffffc5d000007947 */ /* 0x001fea000383ffff */
        .weak           $__internal_126_$__cuda_sm70_shflsync_bfly_p
        .type           $__internal_126_$__cuda_sm70_shflsync_bfly_p,@function
        .size           $__internal_126_$__cuda_sm70_shflsync_bfly_p,(.L_x_24787 - $__internal_126_$__cuda_sm70_shflsync_bfly_p)
$__internal_126_$__cuda_sm70_shflsync_bfly_p:
[----:B------:R-:W-:Y:S01]  /*3cc0*/  IMAD.MOV.U32 R11, RZ, RZ, 0x0 ;  /* 0x00000000ff0b7424 */ /* 0x000fe200078e00ff */
[----:B------:R-:W-:Y:S04]  /*3cd0*/  WARPSYNC R14 ;  /* 0x0000000e00007348 */ /* 0x000fe80003800000 */
[----:B------:R0:W1:Y:S01]  /*3ce0*/  SHFL.BFLY PT, R0, R9, R0, R13 ;  /* 0x0c00000009007389 */ /* 0x00006200000e000d */
[----:B------:R-:W-:Y:S05]  /*3cf0*/  RET.REL.NODEC R10 `(_ZN4vllm25paged_attention_v2_kernelIfhLi256ELi16ELi128ELNS_18Fp8KVCacheDataTypeE2ELb0ELi512EEEvPfS2_PT_PKS3_PKT0_S9_ifPKiSB_iPKfiiiSD_SD_iiiii) ;  /* 0xffffc3000a007950 */ /* 0x000fea0003c3ffff */
.L_x_5348:
        /* <DEDUP_REMOVED lines=16> */
.L_x_24787:


//--------------------- .text._ZN4vllm25paged_attention_v2_kernelIfhLi192ELi16ELi128ELNS_18Fp8KVCacheDataTypeE2ELb0ELi512EEEvPfS2_PT_PKS3_PKT0_S9_ifPKiSB_iPKfiiiSD_SD_iiiii --------------------------
	.section	.text._ZN4vllm25paged_attention_v2_kernelIfhLi192ELi16ELi128ELNS_18Fp8KVCacheDataTypeE2ELb0ELi512EEEvPfS2_PT_PKS3_PKT0_S9_ifPKiSB_iPKfiiiSD_SD_iiiii,"ax",@progbits
	.sectioninfo	@"SHI_REGISTERS=40"
	.align	128
        .global         _ZN4vllm25paged_attention_v2_kernelIfhLi192ELi16ELi128ELNS_18Fp8KVCacheDataTypeE2ELb0ELi512EEEvPfS2_PT_PKS3_PKT0_S9_ifPKiSB_iPKfiiiSD_SD_iiiii
        .type           _ZN4vllm25paged_attention_v2_kernelIfhLi192ELi16ELi128ELNS_18Fp8KVCacheDataTypeE2ELb0ELi512EEEvPfS2_PT_PKS3_PKT0_S9_ifPKiSB_iPKfiiiSD_SD_iiiii,@function
        .size           _ZN4vllm25paged_attention_v2_kernelIfhLi192ELi16ELi128ELNS_18Fp8KVCacheDataTypeE2ELb0ELi512EEEvPfS2_PT_PKS3_PKT0_S9_ifPKiSB_iPKfiiiSD_SD_iiiii,(.L_x_24788 - _ZN4vllm25paged_attention_v2_kernelIfhLi192ELi16ELi128ELNS_18Fp8KVCacheDataTypeE2ELb0ELi512EEEvPfS2_PT_PKS3_PKT0_S9_ifPKiSB_iPKfiiiSD_SD_iiiii)
        .other          _ZN4vllm25paged_attention_v2_kernelIfhLi192ELi16ELi128ELNS_18Fp8KVCacheDataTypeE2ELb0ELi512EEEvPfS2_PT_PKS3_PKT0_S9_ifPKiSB_iPKfiiiSD_SD_iiiii,@"STO_CUDA_ENTRY STV_DEFAULT"
_ZN4vllm25paged_attention_v2_kernelIfhLi192ELi16ELi128ELNS_18Fp8KVCacheDataTypeE2ELb0ELi512EEEvPfS2_PT_PKS3_PKT0_S9_ifPKiSB_iPKfiiiSD_SD_iiiii:
.text._ZN4vllm25paged_attention_v2_kernelIfhLi192ELi16ELi128ELNS_18Fp8KVCacheDataTypeE2ELb0ELi512EEEvPfS2_PT_PKS3_PKT0_S9_ifPKiSB_iPKfiiiSD_SD_iiiii:
        /* <DEDUP_REMOVED lines=33> */
.L_x_5382:
        /* <DEDUP_REMOVED lines=8> */
.L_x_5383:
        /* <DEDUP_REMOVED lines=35> */
.L_x_5356:
        /* <DEDUP_REMOVED lines=11> */
.L_x_5355:
[----:B------:R-:W-:Y:S05]  /*0570*/  BSYNC B1 ;  /* 0x0000000000017941 */ /* 0x000fea0003800000 */
.L_x_5354:
        /* <DEDUP_REMOVED lines=10> */
.L_x_5359:
        /* <DEDUP_REMOVED lines=100> */
.L_x_5358:
[----:B------:R-:W-:Y:S05]  /*0c60*/  BSYNC B1 ;  /* 0x0000000000017941 */ /* 0x000fea0003800000 */
.L_x_5357:
        /* <DEDUP_REMOVED lines=55> */
.L_x_5361:
[----:B------:R-:W-:Y:S05]  /*0fe0*/  BSYNC B1 ;  /* 0x0000000000017941 */ /* 0x000fea0003800000 */
.L_x_5360:
        /* <DEDUP_REMOVED lines=26> */
.L_x_5353:
[----:B------:R-:W-:Y:S05]  /*1190*/  BSYNC B0 ;  /* 0x0000000000007941 */ /* 0x000fea0003800000 */
.L_x_5352:
        /* <DEDUP_REMOVED lines=43> */
.L_x_5366:
        /* <DEDUP_REMOVED lines=8> */
.L_x_5365:
[----:B------:R-:W-:Y:S05]  /*14d0*/  BSYNC B1 ;  /* 0x0000000000017941 */ /* 0x000fea0003800000 */
.L_x_5364:
        /* <DEDUP_REMOVED lines=10> */
.L_x_5369:
        /* <DEDUP_REMOVED lines=52> */
.L_x_5368:
[----:B------:R-:W-:Y:S05]  /*18c0*/  BSYNC B1 ;  /* 0x0000000000017941 */ /* 0x000fea0003800000 */
.L_x_5367:
        /* <DEDUP_REMOVED lines=31> */
.L_x_5371:
[----:B------:R-:W-:Y:S05]  /*1ac0*/  BSYNC B1 ;  /* 0x0000000000017941 */ /* 0x000fea0003800000 */
.L_x_5370:
        /* <DEDUP_REMOVED lines=14> */
.L_x_5363:
[----:B------:R-:W-:Y:S05]  /*1bb0*/  BSYNC B0 ;  /* 0x0000000000007941 */ /* 0x000fea0003800000 */
.L_x_5362:
        /* <DEDUP_REMOVED lines=30> */
.L_x_5373:
[----:B------:R-:W-:Y:S05]  /*1da0*/  BSYNC B0 ;  /* 0x0000000000007941 */ /* 0x000fea0003800000 */
.L_x_5372:
        /* <DEDUP_REMOVED lines=47> */
.L_x_5375:
[----:B------:R-:W-:Y:S05]  /*20a0*/  BSYNC B0 ;  /* 0x0000000000007941 */ /* 0x000fea0003800000 */
.L_x_5374:
        /* <DEDUP_REMOVED lines=51> */
.L_x_5377:
[----:B------:R-:W-:Y:S05]  /*23e0*/  BSYNC B0 ;  /* 0x0000000000007941 */ /* 0x000fea0003800000 */
.L_x_5376:
        /* <DEDUP_REMOVED lines=27> */
.L_x_5379:
[----:B------:R-:W-:Y:S05]  /*25a0*/  BSYNC B0 ;  /* 0x0000000000007941 */ /* 0x000fea0003800000 */
.L_x_5378:
        /* <DEDUP_REMOVED lines=51> */
.L_x_5381:
[----:B------:R-:W-:Y:S05]  /*28e0*/  BSYNC B0 ;  /* 0x0000000000007941 */ /* 0x000fea0003800000 */
.L_x_5380:
        /* <DEDUP_REMOVED lines=158> */
.L_x_5349:
        /* <DEDUP_REMOVED lines=20> */
.L_x_5350:
[----:B------:R-:W-:Y:S01]  /*3410*/  IMAD.MOV.U32 R13, RZ, RZ, -0x800001 ;  /* 0xff7fffffff0d7424 */ /* 0x000fe200078e00ff */
[----:B------:R-:W-:Y:S01]  /*3420*/  MOV R10, 0x3470 ;  /* 0x00003470000a7802 */ /* 0x000fe20000000f00 */
[----:B------:R-:W-:Y:S02]  /*3430*/  IMAD.MOV.U32 R16, RZ, RZ, 0x10 ;  /* 0x00000010ff107424 */ /* 0x000fe400078e00ff */
[----:B------:R-:W-:Y:S02]  /*3440*/  IMAD.MOV.U32 R5, RZ, RZ, 0x1f ;  /* 0x0000001fff057424 */ /* 0x000fe400078e00ff */
[----:B------:R-:W-:Y:S02]  /*3450*/  IMAD.MOV.U32 R18, RZ, RZ, -0x1 ;  /* 0xffffffffff127424 */ /* 0x000fe400078e00ff */
[----:B0-----:R-:W-:Y:S05]  /*3460*/  CALL.REL.NOINC `($__internal_127_$__cuda_sm70_shflsync_bfly_p) ;  /* 0x0000015000007944 */ /* 0x001fea0003c00000 */
[----:B01----:R-:W-:Y:S05]  /*3470*/  BRA `(.L_x_5382) ;  /* 0xffffcd9000007947 */ /* 0x003fea000383ffff */
.L_x_5351:
[----:B------:R-:W-:Y:S01]  /*3480*/  IMAD.MOV.U32 R13, RZ, RZ, R20 ;  /* 0x000000ffff0d7224 */ /* 0x000fe200078e0014 */
[----:B------:R-:W-:Y:S01]  /*3490*/  MOV R10, 0x34e0 ;  /* 0x000034e0000a7802 */ /* 0x000fe20000000f00 */
[----:B------:R-:W-:Y:S02]  /*34a0*/  IMAD.MOV.U32 R16, RZ, RZ, 0x8 ;  /* 0x00000008ff107424 */ /* 0x000fe400078e00ff */
[----:B------:R-:W-:-:S02]  /*34b0*/  IMAD.MOV.U32 R5, RZ, RZ, 0x1f ;  /* 0x0000001fff057424 */ /* 0x000fc400078e00ff */
[----:B------:R-:W-:Y:S02]  /*34c0*/  IMAD.MOV.U32 R18, RZ, RZ, -0x1 ;  /* 0xffffffffff127424 */ /* 0x000fe400078e00ff */
[----:B0-----:R-:W-:Y:S05]  /*34d0*/  CALL.REL.NOINC `($__internal_127_$__cuda_sm70_shflsync_bfly_p) ;  /* 0x000000e000007944 */ /* 0x001fea0003c00000 */
[----:B01----:R-:W-:Y:S01]  /*34e0*/  FMNMX.FTZ R13, R20, R5, !PT ;  /* 0x00000005140d7209 */ /* 0x003fe20007810000 */
[----:B------:R-:W-:Y:S01]  /*34f0*/  IMAD.MOV.U32 R16, RZ, RZ, 0x4 ;  /* 0x00000004ff107424 */ /* 0x000fe200078e00ff */
[----:B------:R-:W-:Y:S01]  /*3500*/  MOV R10, 0x3540 ;  /* 0x00003540000a7802 */ /* 0x000fe20000000f00 */
[----:B------:R-:W-:Y:S02]  /*3510*/  IMAD.MOV.U32 R5, RZ, RZ, 0x1f ;  /* 0x0000001fff057424 */ /* 0x000fe400078e00ff */
[----:B------:R-:W-:Y:S02]  /*3520*/  IMAD.MOV.U32 R18, RZ, RZ, -0x1 ;  /* 0xffffffffff127424 */ /* 0x000fe400078e00ff */
[----:B------:R-:W-:Y:S05]  /*3530*/  CALL.REL.NOINC `($__internal_127_$__cuda_sm70_shflsync_bfly_p) ;  /* 0x0000008000007944 */ /* 0x000fea0003c00000 */
[----:B01----:R-:W-:Y:S01]  /*3540*/  FMNMX.FTZ R13, R13, R5, !PT ;  /* 0x000000050d0d7209 */ /* 0x003fe20007810000 */
[----:B------:R-:W-:Y:S01]  /*3550*/  IMAD.MOV.U32 R16, RZ, RZ, 0x2 ;  /* 0x00000002ff107424 */ /* 0x000fe200078e00ff */
[----:B------:R-:W-:Y:S01]  /*3560*/  MOV R10, 0x35a0 ;  /* 0x000035a0000a7802 */ /* 0x000fe20000000f00 */
[----:B------:R-:W-:Y:S02]  /*3570*/  IMAD.MOV.U32 R5, RZ, RZ, 0x1f ;  /* 0x0000001fff057424 */ /* 0x000fe400078e00ff */
[----:B------:R-:W-:-:S02]  /*3580*/  IMAD.MOV.U32 R18, RZ, RZ, -0x1 ;  /* 0xffffffffff127424 */ /* 0x000fc400078e00ff */
[----:B------:R-:W-:Y:S05]  /*3590*/  CALL.REL.NOINC `($__internal_127_$__cuda_sm70_shflsync_bfly_p) ;  /* 0x0000002000007944 */ /* 0x000fea0003c00000 */
[----:B-1----:R-:W-:Y:S01]  /*35a0*/  IMAD.MOV.U32 R10, RZ, RZ, R5 ;  /* 0x000000ffff0a7224 */ /* 0x002fe200078e0005 */
[----:B0-----:R-:W-:Y:S05]  /*35b0*/  BRA `(.L_x_5383) ;  /* 0xffffccd000007947 */ /* 0x001fea000383ffff */
        .weak           $__internal_127_$__cuda_sm70_shflsync_bfly_p
        .type           $__internal_127_$__cuda_sm70_shflsync_bfly_p,@function
        .size           $__internal_127_$__cuda_sm70_shflsync_bfly_p,(.L_x_24788 - $__internal_127_$__cuda_sm70_shflsync_bfly_p)
$__internal_127_$__cuda_sm70_shflsync_bfly_p:
[----:B------:R-:W-:Y:S01]  /*35c0*/  IMAD.MOV.U32 R11, RZ, RZ, 0x0 ;  /* 0x00000000ff0b7424 */ /* 0x000fe200078e00ff */
[----:B------:R-:W-:Y:S04]  /*35d0*/  WARPSYNC R18 ;  /* 0x0000001200007348 */ /* 0x000fe80003800000 */
[----:B------:R0:W1:Y:S01]  /*35e0*/  SHFL.BFLY PT, R5, R13, R16, R5 ;  /* 0x0c0000100d057389 */ /* 0x00006200000e0005 */
[----:B------:R-:W-:Y:S05]  /*35f0*/  RET.REL.NODEC R10 `(_ZN4vllm25paged_attention_v2_kernelIfhLi192ELi16ELi128ELNS_18Fp8KVCacheDataTypeE2ELb0ELi512EEEvPfS2_PT_PKS3_PKT0_S9_ifPKiSB_iPKfiiiSD_SD_iiiii) ;  /* 0xffffca000a007950 */ /* 0x000fea0003c3ffff */
.L_x_5384:
        /* <DEDUP_REMOVED lines=16> */
.L_x_24788:


//--------------------- .text._ZN4vllm25paged_attention_v2_kernelIfhLi128ELi16ELi128ELNS_18Fp8KVCacheDataTypeE2ELb0ELi512EEEvPfS2_PT_PKS3_PKT0_S9_ifPKiSB_iPKfiiiSD_SD_iiiii --------------------------
	.section	.text._ZN4vllm25paged_attention_v2_kernelIfhLi128ELi16ELi128ELNS_18Fp8KVCacheDataTypeE2ELb0ELi512EEEvPfS2_PT_PKS3_PKT0_S9_ifPKiSB_iPKfiiiSD_SD_iiiii,"ax",@progbits
	.sectioninfo	@"SHI_REGISTERS=32"
	.align	128
        .global         _ZN4vllm25paged_attention_v2_kernelIfhLi128ELi16ELi128ELNS_18Fp8KVCacheDataTypeE2ELb0ELi512EEEvPfS2_PT_PKS3_PKT0_S9_ifPKiSB_iPKfiiiSD_SD_iiiii
        .type           _ZN4vllm25paged_attention_v2_kernelIfhLi128ELi16ELi128ELNS_18Fp8KVCacheDataTypeE2ELb0ELi512EEEvPfS2_PT_PKS3_PKT0_S9_ifPKiSB_iPKfiiiSD_SD_iiiii,@function
        .size           _ZN4vllm25paged_attention_v2_kernelIfhLi128ELi16ELi128ELNS_18Fp8KVCacheDataTypeE2ELb0ELi512EEEvPfS2_PT_PKS3_PKT0_S9_ifPKiSB_iPKfiiiSD_SD_iiiii,(.L_x_24789 - _ZN4vllm25paged_attention_v2_kernelIfhLi128ELi16ELi128ELNS_18Fp8KVCacheDataTypeE2ELb0ELi512EEEvPfS2_PT_PKS3_PKT0_S9_ifPKiSB_iPKfiiiSD_SD_iiiii)
        .other          _ZN4vllm25paged_attention_v2_kernelIfhLi128ELi16ELi128ELNS_18Fp8KVCacheDataTypeE2ELb0ELi512EEEvPfS2_PT_PKS3_PKT0_S9_ifPKiSB_iPKfiiiSD_SD_iiiii,@"STO_CUDA_ENTRY STV_DEFAULT"
_ZN4vllm25paged_attention_v2_kernelIfhLi128ELi16ELi128ELNS_18Fp8KVCacheDataTypeE2ELb0ELi512EEEvPfS2_PT_PKS3_PKT0_S9_ifPKiSB_iPKfiiiSD_SD_iiiii:
.text._ZN4vllm25paged_attention_v2_kernelIfhLi128ELi16ELi128ELNS_18Fp8KVCacheDataTypeE2ELb0ELi512EEEvPfS2_PT_PKS3_PKT0_S9_ifPKiSB_iPKfiiiSD_SD_iiiii:
        /* <DEDUP_REMOVED lines=33> */
.L_x_5418:
        /* <DEDUP_REMOVED lines=8> */
.L_x_5419:
        /* <DEDUP_REMOVED lines=35> */
.L_x_5392:
        /* <DEDUP_REMOVED lines=11> */
.L_x_5391:
[----:B------:R-:W-:Y:S05]  /*0570*/  BSYNC B1 ;  /* 0x0000000000017941 */ /* 0x000fea0003800000 */
.L_x_5390:
        /* <DEDUP_REMOVED lines=10> */
.L_x_5395:
        /* <DEDUP_REMOVED lines=100> */
.L_x_5394:
[----:B------:R-:W-:Y:S05]  /*0c60*/  BSYNC B1 ;  /* 0x0000000000017941 */ /* 0x000fea0003800000 */
.L_x_5393:
        /* <DEDUP_REMOVED lines=55> */
.L_x_5397:
[----:B------:R-:W-:Y:S05]  /*0fe0*/  BSYNC B1 ;  /* 0x0000000000017941 */ /* 0x000fea0003800000 */
.L_x_5396:
        /* <DEDUP_REMOVED lines=26> */
.L_x_5389:
[----:B------:R-:W-:Y:S05]  /*1190*/  BSYNC B0 ;  /* 0x0000000000007941 */ /* 0x000fea0003800000 */
.L_x_5388:
        /* <DEDUP_REMOVED lines=43> */
.L_x_5402:
        /* <DEDUP_REMOVED lines=8> */
.L_x_5401:
[----:B------:R-:W-:Y:S05]  /*14d0*/  BSYNC B1 ;  /* 0x0000000000017941 */ /* 0x000fea0003800000 */
.L_x_5400:
        /* <DEDUP_REMOVED lines=10> */
.L_x_5405:
        /* <DEDUP_REMOVED lines=52> */
.L_x_5404:
[----:B------:R-:W-:Y:S05]  /*18c0*/  BSYNC B1 ;  /* 0x0000000000017941 */ /* 0x000fea0003800000 */
.L_x_5403:
        /* <DEDUP_REMOVED lines=31> */
.L_x_5407:
[----:B------:R-:W-:Y:S05]  /*1ac0*/  BSYNC B1 ;  /* 0x0000000000017941 */ /* 0x000fea0003800000 */
.L_x_5406:
        /* <DEDUP_REMOVED lines=14> */
.L_x_5399:
[----:B------:R-:W-:Y:S05]  /*1bb0*/  BSYNC B0 ;  /* 0x0000000000007941 */ /* 0x000fea0003800000 */
.L_x_5398:
        /* <DEDUP_REMOVED lines=30> */
.L_x_5409:
[----:B------:R-:W-:Y:S05]  /*1da0*/  BSYNC B0 ;  /* 0x0000000000007941 */ /* 0x000fea0003800000 */
.L_x_5408:
[----:B------:R-:W-:Y:S01]  /*1db0*/  SHF.R.S32.HI R3, RZ, 0x2, R3 ;  /* 0x00000002ff037819 */ /* 0x000fe20000011403 */
[----:B------:R-:W-:Y:S01]  /*1dc0*/  BAR.SYNC.DEFER_BLOCKING 0x0 ;  /* 0x0000000000007b1d */ /* 0x000fe20000010000 */
[----:B------:R-:W-:Y:S01]  /*1dd0*/  HFMA2.MMA R27, -RZ, RZ, 0, 0 ;  /* 0x00000000ff1b7435 */ /* 0x000fe200000001ff */
[C---:B------:R-:W-:Y:S01]  /*1de0*/  ISETP.GT.OR P4, PT, R7.reuse, 0x3f, P0 ;  /* 0x0000003f0700780c */ /* 0x040fe20000784670 */
[----:B------:R-:W-:Y:S01]  /*1df0*/  CS2R R24, SRZ ;  /* 0x0000000000187805 */ /* 0x000fe2000001ff00 */
[----:B------:R-:W-:Y:S01]  /*1e00*/  ISETP.GT.OR P5, PT, R7, 0x1f, P0 ;  /* 0x0000001f0700780c */ /* 0x000fe200007a4670 */
[----:B0-----:R-:W-:Y:S01]  /*1e10*/  CS2R R14, SRZ ;  /* 0x00000000000e7805 */ /* 0x001fe2000001ff00 */
[----:B------:R-:W-:Y:S01]  /*1e20*/  BSSY B0, `(.L_x_5410) ;  /* 0x0000019000007945 */ /* 0x000fe20003800000 */
[----:B------:R-:W-:Y:S01]  /*1e30*/  CS2R R16, SRZ ;  /* 0x0000000000107805 */ /* 0x000fe2000001ff00 */
[----:B------:R-:W-:Y:S01]  /*1e40*/  CS2R R22, SRZ ;  /* 0x0000000000167805 */ /* 0x000fe2000001ff00 */
[----:B------:R-:W-:Y:S01]  /*1e50*/  CS2R R12, SRZ ;  /* 0x00000000000c7805 */ /* 0x000fe2000001ff00 */
        /* <DEDUP_REMOVED lines=21> */
.L_x_5411:
[----:B------:R-:W-:Y:S05]  /*1fb0*/  BSYNC B0 ;  /* 0x0000000000007941 */ /* 0x000fea0003800000 */
.L_x_5410:
        /* <DEDUP_REMOVED lines=35> */
.L_x_5413:
[----:B------:R-:W-:Y:S05]  /*21f0*/  BSYNC B0 ;  /* 0x0000000000007941 */ /* 0x000fea0003800000 */
.L_x_5412:
        /* <DEDUP_REMOVED lines=19> */
.L_x_5415:
[----:B------:R-:W-:Y:S05]  /*2330*/  BSYNC B0 ;  /* 0x0000000000007941 */ /* 0x000fea0003800000 */
.L_x_5414:
        /* <DEDUP_REMOVED lines=36> */
.L_x_5417:
[----:B------:R-:W-:Y:S05]  /*2580*/  BSYNC B0 ;  /* 0x0000000000007941 */ /* 0x000fea0003800000 */
.L_x_5416:
[----:B------:R-:W-:Y:S06]  /*2590*/  BAR.SYNC.DEFER_BLOCKING 0x0 ;  /* 0x0000000000007b1d */ /* 0x000fec0000010000 */
[----:B------:R-:W-:Y:S05]  /*25a0*/  @P1 EXIT ;  /* 0x000000000000194d */ /* 0x000fea0003800000 */
[----:B------:R-:W-:Y:S02]  /*25b0*/  IMAD R4, R4, c[0x0][0xc], RZ ;  /* 0x0000030004047a24 */ /* 0x000fe400078e02ff */
[----:B------:R-:W-:Y:S02]  /*25c0*/  IMAD R6, R0, c[0x0][0x14], RZ ;  /* 0x0000050000067a24 */ /* 0x000fe400078e02ff */
[----:B------:R-:W-:-:S02]  /*25d0*/  IMAD R0, R4, c[0x0][0x14], RZ ;  /* 0x0000050004007a24 */ /* 0x000fc400078e02ff */
[----:B01----:R-:W-:Y:S02]  /*25e0*/  IMAD.SHL.U32 R2, R5, 0x80, RZ ;  /* 0x0000008005027824 */ /* 0x003fe400078e00ff */
[----:B------:R-:W-:Y:S02]  /*25f0*/  IMAD.SHL.U32 R5, R6, 0x80, RZ ;  /* 0x0000008006057824 */ /* 0x000fe400078e00ff */
[----:B------:R-:W-:Y:S01]  /*2600*/  IMAD.SHL.U32 R0, R0, 0x80, RZ ;  /* 0x0000008000007824 */ /* 0x000fe200078e00ff */
        /* <DEDUP_REMOVED lines=8> */
[C---:B------:R-:W-:Y:S02]  /*2690*/  LEA.HI.X.SX32 R5, R3.reuse, R0, 0x1, P0 ;  /* 0x0000000003057211 */ /* 0x040fe400000f0eff */
[C---:B------:R-:W-:Y:S02]  /*26a0*/  LEA R6, P0, R4.reuse, c[0x0][0x170], 0x2 ;  /* 0x00005c0004067a11 */ /* 0x040fe400078010ff */
[----:B------:R-:W-:Y:S02]  /*26b0*/  IADD3 R8, R3, 0x10, RZ ;  /* 0x0000001003087810 */ /* 0x000fe40007ffe0ff */
[----:B------:R-:W-:Y:S02]  /*26c0*/  LEA.HI.X R7, R4, c[0x0][0x174], R5, 0x2, P0 ;  /* 0x00005d0004077a11 */ /* 0x000fe400000f1405 */
[----:B------:R-:W-:-:S02]  /*26d0*/  IADD3 R5, P0, R9, R2, RZ ;  /* 0x0000000209057210 */ /* 0x000fc40007f1e0ff */
[----:B------:R-:W-:Y:S01]  /*26e0*/  IADD3 R10, R3, 0x18, RZ ;  /* 0x00000018030a7810 */ /* 0x000fe20007ffe0ff */
[----:B------:R0:W-:Y:S01]  /*26f0*/  STG.E [R6.64], R24 ;  /* 0x0000001806007986 */ /* 0x0001e2000c101924 */
[----:B------:R-:W-:Y:S02]  /*2700*/  LEA.HI.X.SX32 R26, R9, R0, 0x1, P0 ;  /* 0x00000000091a7211 */ /* 0x000fe400000f0eff */
[C---:B------:R-:W-:Y:S02]  /*2710*/  LEA R4, P0, R5.reuse, c[0x0][0x170], 0x2 ;  /* 0x00005c0005047a11 */ /* 0x040fe400078010ff */
[-C--:B------:R-:W-:Y:S02]  /*2720*/  IADD3 R9, P1, R8, R2.reuse, RZ ;  /* 0x0000000208097210 */ /* 0x080fe40007f3e0ff */
[----:B------:R-:W-:Y:S02]  /*2730*/  IADD3 R11, P2, R10, R2, RZ ;  /* 0x000000020a0b7210 */ /* 0x000fe40007f5e0ff */
[----:B------:R-:W-:-:S02]  /*2740*/  LEA.HI.X R5, R5, c[0x0][0x174], R26, 0x2, P0 ;  /* 0x00005d0005057a11 */ /* 0x000fc400000f141a */
[-C--:B------:R-:W-:Y:S02]  /*2750*/  LEA.HI.X.SX32 R28, R8, R0.reuse, 0x1, P1 ;  /* 0x00000000081c7211 */ /* 0x080fe400008f0eff */
[----:B------:R-:W-:Y:S01]  /*2760*/  LEA R8, P0, R9, c[0x0][0x170], 0x2 ;  /* 0x00005c0009087a11 */ /* 0x000fe200078010ff */
[----:B------:R-:W-:Y:S01]  /*2770*/  STG.E [R4.64], R14 ;  /* 0x0000000e04007986 */ /* 0x000fe2000c101924 */
[----:B------:R-:W-:Y:S02]  /*2780*/  LEA.HI.X.SX32 R26, R10, R0, 0x1, P2 ;  /* 0x000000000a1a7211 */ /* 0x000fe400010f0eff */
[----:B------:R-:W-:Y:S02]  /*2790*/  LEA R10, P1, R11, c[0x0][0x170], 0x2 ;  /* 0x00005c000b0a7a11 */ /* 0x000fe400078210ff */
[----:B------:R-:W-:Y:S02]  /*27a0*/  LEA.HI.X R9, R9, c[0x0][0x174], R28, 0x2, P0 ;  /* 0x00005d0009097a11 */ /* 0x000fe400000f141c */
[----:B0-----:R-:W-:-:S02]  /*27b0*/  IADD3 R6, R3, 0x20, RZ ;  /* 0x0000002003067810 */ /* 0x001fc40007ffe0ff */
[----:B------:R-:W-:Y:S01]  /*27c0*/  IADD3 R28, R3, 0x28, RZ ;  /* 0x00000028031c7810 */ /* 0x000fe20007ffe0ff */
[----:B------:R0:W-:Y:S01]  /*27d0*/  STG.E [R8.64], R16 ;  /* 0x0000001008007986 */ /* 0x0001e2000c101924 */
[----:B------:R-:W-:Y:S02]  /*27e0*/  LEA.HI.X R11, R11, c[0x0][0x174], R26, 0x2, P1 ;  /* 0x00005d000b0b7a11 */ /* 0x000fe400008f141a */
[-C--:B------:R-:W-:Y:S02]  /*27f0*/  IADD3 R7, P0, R6, R2.reuse, RZ ;  /* 0x0000000206077210 */ /* 0x080fe40007f1e0ff */
[C---:B------:R-:W-:Y:S01]  /*2800*/  IADD3 R24, P1, R28.reuse, R2, RZ ;  /* 0x000000021c187210 */ /* 0x040fe20007f3e0ff */
[----:B------:R1:W-:Y:S01]  /*2810*/  STG.E [R10.64], R22 ;  /* 0x000000160a007986 */ /* 0x0003e2000c101924 */
[----:B------:R-:W-:Y:S02]  /*2820*/  IADD3 R26, R3, 0x38, RZ ;  /* 0x00000038031a7810 */ /* 0x000fe40007ffe0ff */
[----:B------:R-:W-:-:S02]  /*2830*/  LEA.HI.X.SX32 R28, R28, R0, 0x1, P1 ;  /* 0x000000001c1c7211 */ /* 0x000fc400008f0eff */
[----:B0-----:R-:W-:Y:S02]  /*2840*/  IADD3 R9, R3, 0x30, RZ ;  /* 0x0000003003097810 */ /* 0x001fe40007ffe0ff */
        /* <DEDUP_REMOVED lines=10> */
[----:B-1----:R-:W-:Y:S01]  /*28f0*/  LEA.HI.X.SX32 R11, R26, R0, 0x1, P3 ;  /* 0x000000001a0b7211 */ /* 0x002fe200018f0eff */
[----:B------:R-:W-:Y:S01]  /*2900*/  STG.E [R6.64], R17 ;  /* 0x0000001106007986 */ /* 0x000fe2000c101924 */
[----:B------:R-:W-:-:S02]  /*2910*/  LEA R10, P1, R16, c[0x0][0x170], 0x2 ;  /* 0x00005c00100a7a11 */ /* 0x000fc400078210ff */
[----:B------:R-:W-:Y:S02]  /*2920*/  LEA.HI.X R9, R14, c[0x0][0x174], R9, 0x2, P0 ;  /* 0x00005d000e097a11 */ /* 0x000fe400000f1409 */
[----:B------:R-:W-:Y:S02]  /*2930*/  LEA.HI.X R11, R16, c[0x0][0x174], R11, 0x2, P1 ;  /* 0x00005d00100b7a11 */ /* 0x000fe400008f140b */
[C---:B------:R-:W-:Y:S01]  /*2940*/  IADD3 R26, R3.reuse, 0x40, RZ ;  /* 0x00000040031a7810 */ /* 0x040fe20007ffe0ff */
[----:B------:R1:W-:Y:S01]  /*2950*/  STG.E [R8.64], R15 ;  /* 0x0000000f08007986 */ /* 0x0003e2000c101924 */
[C---:B------:R-:W-:Y:S02]  /*2960*/  IADD3 R14, R3.reuse, 0x68, RZ ;  /* 0x00000068030e7810 */ /* 0x040fe40007ffe0ff */
[C---:B------:R-:W-:Y:S01]  /*2970*/  IADD3 R24, R3.reuse, 0x48, RZ ;  /* 0x0000004803187810 */ /* 0x040fe20007ffe0ff */
[----:B------:R2:W-:Y:S01]  /*2980*/  STG.E [R10.64], R13 ;  /* 0x0000000d0a007986 */ /* 0x0005e2000c101924 */
[----:B------:R-:W-:-:S02]  /*2990*/  IADD3 R28, R3, 0x60, RZ ;  /* 0x00000060031c7810 */ /* 0x000fc40007ffe0ff */
[C---:B------:R-:W-:Y:S02]  /*29a0*/  IADD3 R22, R3.reuse, 0x70, RZ ;  /* 0x0000007003167810 */ /* 0x040fe40007ffe0ff */
[C---:B------:R-:W-:Y:S02]  /*29b0*/  IADD3 R16, R3.reuse, 0x78, RZ ;  /* 0x0000007803107810 */ /* 0x040fe40007ffe0ff */
[-C--:B0-----:R-:W-:Y:S02]  /*29c0*/  IADD3 R5, P4, R24, R2.reuse, RZ ;  /* 0x0000000218057210 */ /* 0x081fe40007f9e0ff */
[C---:B-1----:R-:W-:Y:S02]  /*29d0*/  IADD3 R8, R3.reuse, 0x50, RZ ;  /* 0x0000005003087810 */ /* 0x042fe40007ffe0ff */
[----:B------:R-:W-:Y:S02]  /*29e0*/  IADD3 R17, P6, R16, R2, RZ ;  /* 0x0000000210117210 */ /* 0x000fe40007fde0ff */
[----:B--2---:R-:W-:-:S02]  /*29f0*/  IADD3 R10, R3, 0x58, RZ ;  /* 0x00000058030a7810 */ /* 0x004fc40007ffe0ff */
[-C--:B------:R-:W-:Y:S02]  /*2a00*/  IADD3 R3, P5, R26, R2.reuse, RZ ;  /* 0x000000021a037210 */ /* 0x080fe40007fbe0ff */
[----:B------:R-:W-:Y:S02]  /*2a10*/  IADD3 R13, P0, R14, R2, RZ ;  /* 0x000000020e0d7210 */ /* 0x000fe40007f1e0ff */
[----:B------:R-:W-:Y:S02]  /*2a20*/  LEA.HI.X.SX32 R4, R26, R0, 0x1, P5 ;  /* 0x000000001a047211 */ /* 0x000fe400028f0eff */
[-C--:B------:R-:W-:Y:S02]  /*2a30*/  IADD3 R7, P3, R8, R2.reuse, RZ ;  /* 0x0000000208077210 */ /* 0x080fe40007f7e0ff */
[-C--:B------:R-:W-:Y:S02]  /*2a40*/  IADD3 R9, P2, R10, R2.reuse, RZ ;  /* 0x000000020a097210 */ /* 0x080fe40007f5e0ff */
[----:B------:R-:W-:-:S02]  /*2a50*/  IADD3 R11, P1, R28, R2, RZ ;  /* 0x000000021c0b7210 */ /* 0x000fc40007f3e0ff */
[----:B------:R-:W-:Y:S02]  /*2a60*/  IADD3 R15, P5, R22, R2, RZ ;  /* 0x00000002160f7210 */ /* 0x000fe40007fbe0ff */
[-C--:B------:R-:W-:Y:S02]  /*2a70*/  LEA.HI.X.SX32 R14, R14, R0.reuse, 0x1, P0 ;  /* 0x000000000e0e7211 */ /* 0x080fe400000f0eff */
[C---:B------:R-:W-:Y:S02]  /*2a80*/  LEA R2, P0, R3.reuse, c[0x0][0x170], 0x2 ;  /* 0x00005c0003027a11 */ /* 0x040fe400078010ff */
[----:B------:R-:W-:Y:S02]  /*2a90*/  LEA.HI.X.SX32 R6, R24, R0, 0x1, P4 ;  /* 0x0000000018067211 */ /* 0x000fe400020f0eff */
[----:B------:R-:W-:Y:S02]  /*2aa0*/  LEA.HI.X R3, R3, c[0x0][0x174], R4, 0x2, P0 ;  /* 0x00005d0003037a11 */ /* 0x000fe400000f1404 */
[----:B------:R-:W-:-:S02]  /*2ab0*/  LEA R4, P0, R5, c[0x0][0x170], 0x2 ;  /* 0x00005c0005047a11 */ /* 0x000fc400078010ff */
[-C--:B------:R-:W-:Y:S01]  /*2ac0*/  LEA.HI.X.SX32 R8, R8, R0.reuse, 0x1, P3 ;  /* 0x0000000008087211 */ /* 0x080fe200018f0eff */
[----:B------:R-:W-:Y:S01]  /*2ad0*/  STG.E [R2.64], R18 ;  /* 0x0000001202007986 */ /* 0x000fe2000c101924 */
[----:B------:R-:W-:Y:S02]  /*2ae0*/  LEA.HI.X R5, R5, c[0x0][0x174], R6, 0x2, P0 ;  /* 0x00005d0005057a11 */ /* 0x000fe400000f1406 */
[C---:B------:R-:W-:Y:S02]  /*2af0*/  LEA R6, P0, R7.reuse, c[0x0][0x170], 0x2 ;  /* 0x00005c0007067a11 */ /* 0x040fe400078010ff */
[----:B------:R-:W-:Y:S01]  /*2b00*/  LEA.HI.X.SX32 R10, R10, R0, 0x1, P2 ;  /* 0x000000000a0a7211 */ /* 0x000fe200010f0eff */
[----:B------:R-:W-:Y:S01]  /*2b10*/  STG.E [R4.64], R20 ;  /* 0x0000001404007986 */ /* 0x000fe2000c101924 */
        /* <DEDUP_REMOVED lines=10> */
[----:B------:R-:W-:Y:S01]  /*2bc0*/  LEA.HI.X.SX32 R0, R16, R0, 0x1, P6 ;  /* 0x0000000010007211 */ /* 0x000fe200030f0eff */
[----:B------:R-:W-:Y:S01]  /*2bd0*/  STG.E [R10.64], R25 ;  /* 0x000000190a007986 */ /* 0x000fe2000c101924 */
[----:B------:R-:W-:Y:S02]  /*2be0*/  LEA.HI.X R13, R13, c[0x0][0x174], R14, 0x2, P0 ;  /* 0x00005d000d0d7a11 */ /* 0x000fe400000f140e */
[----:B------:R-:W-:Y:S02]  /*2bf0*/  LEA R14, P0, R15, c[0x0][0x170], 0x2 ;  /* 0x00005c000f0e7a11 */ /* 0x000fe400078010ff */
[----:B------:R-:W-:Y:S01]  /*2c00*/  LEA R16, P1, R17, c[0x0][0x170], 0x2 ;  /* 0x00005c0011107a11 */ /* 0x000fe200078210ff */
[----:B------:R-:W-:Y:S01]  /*2c10*/  STG.E [R12.64], R23 ;  /* 0x000000170c007986 */ /* 0x000fe2000c101924 */
[----:B------:R-:W-:Y:S02]  /*2c20*/  LEA.HI.X R15, R15, c[0x0][0x174], R22, 0x2, P0 ;  /* 0x00005d000f0f7a11 */ /* 0x000fe400000f1416 */
[----:B------:R-:W-:-:S03]  /*2c30*/  LEA.HI.X R17, R17, c[0x0][0x174], R0, 0x2, P1 ;  /* 0x00005d0011117a11 */ /* 0x000fc600008f1400 */
[----:B------:R-:W-:Y:S04]  /*2c40*/  STG.E [R14.64], R21 ;  /* 0x000000150e007986 */ /* 0x000fe8000c101924 */
[----:B------:R-:W-:Y:S01]  /*2c50*/  STG.E [R16.64], R19 ;  /* 0x0000001310007986 */ /* 0x000fe2000c101924 */
[----:B------:R-:W-:Y:S05]  /*2c60*/  EXIT ;  /* 0x000000000000794d */ /* 0x000fea0003800000 */
.L_x_5385:
        /* <DEDUP_REMOVED lines=20> */
.L_x_5386:
[----:B------:R-:W-:Y:S01]  /*2db0*/  HFMA2.MMA R11, -RZ, RZ, 0, 9.5367431640625e-07 ;  /* 0x00000010ff0b7435 */ /* 0x000fe200000001ff */
[----:B------:R-:W-:Y:S01]  /*2dc0*/  IMAD.MOV.U32 R14, RZ, RZ, -0x800001 ;  /* 0xff7fffffff0e7424 */ /* 0x000fe200078e00ff */
[----:B------:R-:W-:Y:S01]  /*2dd0*/  MOV R12, 0x2e10 ;  /* 0x00002e10000c7802 */ /* 0x000fe20000000f00 */
[----:B------:R-:W-:Y:S02]  /*2de0*/  IMAD.MOV.U32 R16, RZ, RZ, 0x1f ;  /* 0x0000001fff107424 */ /* 0x000fe400078e00ff */
[----:B------:R-:W-:Y:S02]  /*2df0*/  IMAD.MOV.U32 R17, RZ, RZ, -0x1 ;  /* 0xffffffffff117424 */ /* 0x000fe400078e00ff */
[----:B0-----:R-:W-:Y:S05]  /*2e00*/  CALL.REL.NOINC `($__internal_128_$__cuda_sm70_shflsync_bfly_p) ;  /* 0x0000014000007944 */ /* 0x001fea0003c00000 */
[----:B01----:R-:W-:Y:S05]  /*2e10*/  BRA `(.L_x_5418) ;  /* 0xffffd3f000007947 */ /* 0x003fea000383ffff */
.L_x_5387:
[----:B------:R-:W-:Y:S01]  /*2e20*/  IMAD.MOV.U32 R11, RZ, RZ, 0x8 ;  /* 0x00000008ff0b7424 */ /* 0x000fe200078e00ff */
[----:B------:R-:W-:Y:S01]  /*2e30*/  MOV R17, 0xffffffff ;  /* 0xffffffff00117802 */ /* 0x000fe20000000f00 */
[----:B------:R-:W-:Y:S01]  /*2e40*/  IMAD.MOV.U32 R16, RZ, RZ, 0x1f ;  /* 0x0000001fff107424 */ /* 0x000fe200078e00ff */
[----:B------:R-:W-:Y:S02]  /*2e50*/  MOV R12, 0x2e70 ;  /* 0x00002e70000c7802 */ /* 0x000fe40000000f00 */
[----:B0-----:R-:W-:Y:S05]  /*2e60*/  CALL.REL.NOINC `($__internal_128_$__cuda_sm70_shflsync_bfly_p) ;  /* 0x000000e000007944 */ /* 0x001fea0003c00000 */
[----:B01----:R-:W-:Y:S01]  /*2e70*/  FMNMX.FTZ R14, R14, R11, !PT ;  /* 0x0000000b0e0e7209 */ /* 0x003fe20007810000 */
[----:B------:R-:W-:Y:S01]  /*2e80*/  IMAD.MOV.U32 R11, RZ, RZ, 0x4 ;  /* 0x00000004ff0b7424 */ /* 0x000fe200078e00ff */
[----:B------:R-:W-:Y:S01]  /*2e90*/  MOV R12, 0x2ed0 ;  /* 0x00002ed0000c7802 */ /* 0x000fe20000000f00 */
[----:B------:R-:W-:-:S02]  /*2ea0*/  IMAD.MOV.U32 R16, RZ, RZ, 0x1f ;  /* 0x0000001fff107424 */ /* 0x000fc400078e00ff */
[----:B------:R-:W-:Y:S02]  /*2eb0*/  IMAD.MOV.U32 R17, RZ, RZ, -0x1 ;  /* 0xffffffffff117424 */ /* 0x000fe400078e00ff */
[----:B------:R-:W-:Y:S05]  /*2ec0*/  CALL.REL.NOINC `($__internal_128_$__cuda_sm70_shflsync_bfly_p) ;  /* 0x0000008000007944 */ /* 0x000fea0003c00000 */
[----:B0-----:R-:W-:Y:S01]  /*2ed0*/  HFMA2.MMA R16, -RZ, RZ, 0, 1.847743988037109375e-06 ;  /* 0x0000001fff107435 */ /* 0x001fe200000001ff */
[----:B-1----:R-:W-:Y:S01]  /*2ee0*/  FMNMX.FTZ R14, R14, R11, !PT ;  /* 0x0000000b0e0e7209 */ /* 0x002fe20007810000 */
[----:B------:R-:W-:Y:S01]  /*2ef0*/  IMAD.MOV.U32 R11, RZ, RZ, 0x2 ;  /* 0x00000002ff0b7424 */ /* 0x000fe200078e00ff */
[----:B------:R-:W-:Y:S01]  /*2f00*/  MOV R12, 0x2f30 ;  /* 0x00002f30000c7802 */ /* 0x000fe20000000f00 */
[----:B------:R-:W-:Y:S02]  /*2f10*/  IMAD.MOV.U32 R17, RZ, RZ, -0x1 ;  /* 0xffffffffff117424 */ /* 0x000fe400078e00ff */
[----:B------:R-:W-:Y:S05]  /*2f20*/  CALL.REL.NOINC `($__internal_128_$__cuda_sm70_shflsync_bfly_p) ;  /* 0x0000002000007944 */ /* 0x000fea0003c00000 */
[----:B-1----:R-:W-:Y:S01]  /*2f30*/  IMAD.MOV.U32 R13, RZ, RZ, R11 ;  /* 0x000000ffff0d7224 */ /* 0x002fe200078e000b */
[----:B0-----:R-:W-:Y:S05]  /*2f40*/  BRA `(.L_x_5419) ;  /* 0xffffd34000007947 */ /* 0x001fea000383ffff */
        .weak           $__internal_128_$__cuda_sm70_shflsync_bfly_p
        .type           $__internal_128_$__cuda_sm70_shflsync_bfly_p,@function
        .size           $__internal_128_$__cuda_sm70_shflsync_bfly_p,(.L_x_24789 - $__internal_128_$__cuda_sm70_shflsync_bfly_p)
$__internal_128_$__cuda_sm70_shflsync_bfly_p:
[----:B------:R-:W-:Y:S01]  /*2f50*/  IMAD.MOV.U32 R13, RZ, RZ, 0x0 ;  /* 0x00000000ff0d7424 */ /* 0x000fe200078e00ff */
[----:B------:R-:W-:Y:S04]  /*2f60*/  WARPSYNC R17 ;  /* 0x0000001100007348 */ /* 0x000fe80003800000 */
[----:B------:R0:W1:Y:S01]  /*2f70*/  SHFL.BFLY PT, R11, R14, R11, R16 ;  /* 0x0c00000b0e0b7389 */ /* 0x00006200000e0010 */
[----:B------:R-:W-:Y:S05]  /*2f80*/  RET.REL.NODEC R12 `(_ZN4vllm25paged_attention_v2_kernelIfhLi128ELi16ELi128ELNS_18Fp8KVCacheDataTypeE2ELb0ELi512EEEvPfS2_PT_PKS3_PKT0_S9_ifPKiSB_iPKfiiiSD_SD_iiiii) ;  /* 0xffffd0700c007950 */ /* 0x000fea0003c3ffff */
.L_x_5420:
        /* <DEDUP_REMOVED lines=15> */
.L_x_24789:


//--------------------- .text._ZN4vllm25paged_attention_v2_kernelIfhLi120ELi16ELi128ELNS_18Fp8KVCacheDataTypeE2ELb0ELi512EEEvPfS2_PT_PKS3_PKT0_S9_ifPKiSB_iPKfiiiSD_SD_iiiii --------------------------
	.section	.text._ZN4vllm25paged_attention_v2_kernelIfhLi120ELi16ELi128ELNS_18Fp8KVCacheDataTypeE2ELb0ELi512EEEvPfS2_PT_PKS3_PKT0_S9_ifPKiSB_iPKfiiiSD_SD_iiiii,"ax",@progbits
	.sectioninfo	@"SHI_REGISTERS=32"
	.align	128
        .global         _ZN4vllm25paged_attention_v2_kernelIfhLi120ELi16ELi128ELNS_18Fp8KVCacheDataTypeE2ELb0ELi512EEEvPfS2_PT_PKS3_PKT0_S9_ifPKiSB_iPKfiiiSD_SD_iiiii
        .type           _ZN4vllm25paged_attention_v2_kernelIfhLi120ELi16ELi128ELNS_18Fp8KVCacheDataTypeE2ELb0ELi512EEEvPfS2_PT_PKS3_PKT0_S9_ifPKiSB_iPKfiiiSD_SD_iiiii,@function
        .size           _ZN4vllm25paged_attention_v2_kernelIfhLi120ELi16ELi128ELNS_18Fp8KVCacheDataTypeE2ELb0ELi512EEEvPfS2_PT_PKS3_PKT0_S9_ifPKiSB_iPKfiiiSD_SD_iiiii,(.L_x_24790 - _ZN4vllm25paged_attention_v2_kernelIfhLi120ELi16ELi128ELNS_18Fp8KVCacheDataTypeE2ELb0ELi512EEEvPfS2_PT_PKS3_PKT0_S9_ifPKiSB_iPKfiiiSD_SD_iiiii)
        .other          _ZN4vllm25paged_attention_v2_kernelIfhLi120ELi16ELi128ELNS_18Fp8KVCacheDataTypeE2ELb0ELi512EEEvPfS2_PT_PKS3_PKT0_S9_ifPKiSB_iPKfiiiSD_SD_iiiii,@"STO_CUDA_ENTRY STV_DEFAULT"
_ZN4vllm25paged_attention_v2_kernelIfhLi120ELi16ELi128ELNS_18Fp8KVCacheDataTypeE2ELb0ELi512EEEvPfS2_PT_PKS3_PKT0_S9_ifPKiSB_iPKfiiiSD_SD_iiiii:
.text._ZN4vllm25paged_attention_v2_kernelIfhLi120ELi16ELi128ELNS_18Fp8KVCacheDataTypeE2ELb0ELi512EEEvPfS2_PT_PKS3_PKT0_S9_ifPKiSB_iPKfiiiSD_SD_iiiii:
        /* <DEDUP_REMOVED lines=33> */
.L_x_5454:
        /* <DEDUP_REMOVED lines=8> */
.L_x_5455:
        /* <DEDUP_REMOVED lines=35> */
.L_x_5428:
        /* <DEDUP_REMOVED lines=11> */
.L_x_5427:
[----:B------:R-:W-:Y:S05]  /*0570*/  BSYNC B1 ;  /* 0x0000000000017941 */ /* 0x000fea0003800000 */
.L_x_5426:
        /* <DEDUP_REMOVED lines=10> */
.L_x_5431:
        /* <DEDUP_REMOVED lines=100> */
.L_x_5430:
[----:B------:R-:W-:Y:S05]  /*0c60*/  BSYNC B1 ;  /* 0x0000000000017941 */ /* 0x000fea0003800000 */
.L_x_5429:
        /* <DEDUP_REMOVED lines=55> */
.L_x_5433:
[----:B------:R-:W-:Y:S05]  /*0fe0*/  BSYNC B1 ;  /* 0x0000000000017941 */ /* 0x000fea0003800000 */
.L_x_5432:
        /* <DEDUP_REMOVED lines=26> */
.L_x_5425:
[----:B------:R-:W-:Y:S05]  /*1190*/  BSYNC B0 ;  /* 0x0000000000007941 */ /* 0x000fea0003800000 */
.L_x_5424:
        /* <DEDUP_REMOVED lines=43> */
.L_x_5438:
        /* <DEDUP_REMOVED lines=8> */
.L_x_5437:
[----:B------:R-:W-:Y:S05]  /*14d0*/  BSYNC B1 ;  /* 0x0000000000017941 */ /* 0x000fea0003800000 */
.L_x_5436:
        /* <DEDUP_REMOVED lines=10> */
.L_x_5441:
        /* <DEDUP_REMOVED lines=52> */
.L_x_5440:
[----:B------:R-:W-:Y:S05]  /*18c0*/  BSYNC B1 ;  /* 0x0000000000017941 */ /* 0x000fea0003800000 */
.L_x_5439:
        /* <DEDUP_REMOVED lines=31> */
.L_x_5443:
[----:B------:R-:W-:Y:S05]  /*1ac0*/  BSYNC B1 ;  /* 0x0000000000017941 */ /* 0x000fea0003800000 */
.L_x_5442:
        /* <DEDUP_REMOVED lines=14> */
.L_x_5435:
[----:B------:R-:W-:Y:S05]  /*1bb0*/  BSYNC B0 ;  /* 0x0000000000007941 */ /* 0x000fea0003800000 */
.L_x_5434:
        /* <DEDUP_REMOVED lines=30> */
.L_x_5445:
[----:B------:R-:W-:Y:S05]  /*1da0*/  BSYNC B0 ;  /* 0x0000000000007941 */ /* 0x000fea0003800000 */
.L_x_5444:
[----:B------:R-:W-:Y:S01]  /*1db0*/  SHF.R.S32.HI R14, RZ, 0x2, R14 ;  /* 0x00000002ff0e7819 */ /* 0x000fe2000001140e */
[----:B------:R-:W-:Y:S01]  /*1dc0*/  BAR.SYNC.DEFER_BLOCKING 0x0 ;  /* 0x0000000000007b1d */ /* 0x000fe20000010000 */
[----:B------:R-:W-:Y:S01]  /*1dd0*/  HFMA2.MMA R29, -RZ, RZ, 0, 0 ;  /* 0x00000000ff1d7435 */ /* 0x000fe200000001ff */
[C---:B------:R-:W-:Y:S01]  /*1de0*/  ISETP.GT.OR P4, PT, R6.reuse, 0x3f, P0 ;  /* 0x0000003f0600780c */ /* 0x040fe20000784670 */
[----:B0-----:R-:W-:Y:S01]  /*1df0*/  IMAD.MOV.U32 R16, RZ, RZ, RZ ;  /* 0x000000ffff107224 */ /* 0x001fe200078e00ff */
[----:B------:R-:W-:Y:S01]  /*1e00*/  ISETP.GT.OR P5, PT, R6, 0x1f, P0 ;  /* 0x0000001f0600780c */ /* 0x000fe200007a4670 */
        /* <DEDUP_REMOVED lines=27> */
.L_x_5447:
[----:B------:R-:W-:Y:S05]  /*1fc0*/  BSYNC B0 ;  /* 0x0000000000007941 */ /* 0x000fea0003800000 */
.L_x_5446:
        /* <DEDUP_REMOVED lines=25> */
[----:B------:R-:W-:Y:S02]  /*2160*/  FADD.FTZ R19, R19, R28 ;  /* 0x0000001c13137221 */ /* 0x000fe40000010000 */
[----:B0-----:R-:W-:Y:S02]  /*2170*/  FADD.FTZ R13, R13, R6 ;  /* 0x000000060d0d7221 */ /* 0x001fe40000010000 */
[----:B------:R-:W0:Y:S01]  /*2180*/  LDS R6, [R4.X4+0x140] ;  /* 0x0001400004067984 */ /* 0x000e220000004800 */
[----:B-1----:R-:W-:-:S02]  /*2190*/  FADD.FTZ R0, R0, R7 ;  /* 0x0000000700007221 */ /* 0x002fc40000010000 */
[----:B--2---:R-:W-:Y:S02]  /*21a0*/  FADD.FTZ R12, R12, R9 ;  /* 0x000000090c0c7221 */ /* 0x004fe40000010000 */
[----:B---3--:R-:W-:Y:S02]  /*21b0*/  FADD.FTZ R27, R27, R8 ;  /* 0x000000081b1b7221 */ /* 0x008fe40000010000 */
[----:B----4-:R-:W-:Y:S02]  /*21c0*/  FADD.FTZ R25, R25, R22 ;  /* 0x0000001619197221 */ /* 0x010fe40000010000 */
[----:B0-----:R-:W-:Y:S02]  /*21d0*/  FADD.FTZ R29, R29, R6 ;  /* 0x000000061d1d7221 */ /* 0x001fe40000010000 */
.L_x_5449:
[----:B------:R-:W-:Y:S05]  /*21e0*/  BSYNC B0 ;  /* 0x0000000000007941 */ /* 0x000fea0003800000 */
.L_x_5448:
        /* <DEDUP_REMOVED lines=18> */
.L_x_5451:
[----:B------:R-:W-:Y:S05]  /*2310*/  BSYNC B0 ;  /* 0x0000000000007941 */ /* 0x000fea0003800000 */
.L_x_5450:
        /* <DEDUP_REMOVED lines=34> */
.L_x_5453:
[----:B------:R-:W-:Y:S05]  /*2540*/  BSYNC B0 ;  /* 0x0000000000007941 */ /* 0x000fea0003800000 */
.L_x_5452:
        /* <DEDUP_REMOVED lines=14> */
[CC--:B------:R-:W-:Y:S02]  /*2630*/  IADD3 R3, P0, R14.reuse, R17.reuse, RZ ;  /* 0x000000110e037210 */ /* 0x0c0fe40007f1e0ff */
[C---:B------:R-:W-:Y:S02]  /*2640*/  IADD3 R6, R14.reuse, 0x8, RZ ;  /* 0x000000080e067810 */ /* 0x040fe40007ffe0ff */
[C---:B------:R-:W-:Y:S02]  /*2650*/  LEA.HI.X.SX32 R8, R14.reuse, R22, 0x1, P0 ;  /* 0x000000160e087211 */ /* 0x040fe400000f0eff */
[----:B------:R-:W-:Y:S02]  /*2660*/  IADD3 R7, R14, 0x10, RZ ;  /* 0x000000100e077810 */ /* 0x000fe40007ffe0ff */
[----:B------:R-:W-:Y:S02]  /*2670*/  LEA R2, P0, R3, c[0x0][0x170], 0x2 ;  /* 0x00005c0003027a11 */ /* 0x000fe400078010ff */
[----:B------:R-:W-:-:S02]  /*2680*/  IADD3 R4, P1, R6, R17, RZ ;  /* 0x0000001106047210 */ /* 0x000fc40007f3e0ff */
[----:B------:R-:W-:Y:S02]  /*2690*/  IADD3 R5, P2, R7, R17, RZ ;  /* 0x0000001107057210 */ /* 0x000fe40007f5e0ff */
[----:B------:R-:W-:Y:S02]  /*26a0*/  LEA.HI.X R3, R3, c[0x0][0x174], R8, 0x2, P0 ;  /* 0x00005d0003037a11 */ /* 0x000fe400000f1408 */
[-C--:B------:R-:W-:Y:S02]  /*26b0*/  LEA.HI.X.SX32 R9, R6, R22.reuse, 0x1, P1 ;  /* 0x0000001606097211 */ /* 0x080fe400008f0eff */
[----:B------:R-:W-:Y:S01]  /*26c0*/  LEA R6, P0, R4, c[0x0][0x170], 0x2 ;  /* 0x00005c0004067a11 */ /* 0x000fe200078010ff */
[----:B------:R-:W-:Y:S01]  /*26d0*/  STG.E [R2.64], R16 ;  /* 0x0000001002007986 */ /* 0x000fe2000c101924 */
[----:B------:R-:W-:Y:S02]  /*26e0*/  LEA.HI.X.SX32 R24, R7, R22, 0x1, P2 ;  /* 0x0000001607187211 */ /* 0x000fe400010f0eff */
[----:B------:R-:W-:-:S02]  /*26f0*/  LEA R8, P1, R5, c[0x0][0x170], 0x2 ;  /* 0x00005c0005087a11 */ /* 0x000fc400078210ff */
[----:B------:R-:W-:Y:S02]  /*2700*/  LEA.HI.X R7, R4, c[0x0][0x174], R9, 0x2, P0 ;  /* 0x00005d0004077a11 */ /* 0x000fe400000f1409 */
[C---:B------:R-:W-:Y:S02]  /*2710*/  IADD3 R4, R14.reuse, 0x18, RZ ;  /* 0x000000180e047810 */ /* 0x040fe40007ffe0ff */
[----:B------:R-:W-:Y:S01]  /*2720*/  IADD3 R26, R14, 0x20, RZ ;  /* 0x000000200e1a7810 */ /* 0x000fe20007ffe0ff */
[----:B------:R0:W-:Y:S01]  /*2730*/  STG.E [R6.64], R10 ;  /* 0x0000000a06007986 */ /* 0x0001e2000c101924 */
[----:B------:R-:W-:Y:S02]  /*2740*/  LEA.HI.X R9, R5, c[0x0][0x174], R24, 0x2, P1 ;  /* 0x00005d0005097a11 */ /* 0x000fe400008f1418 */
[-C--:B------:R-:W-:Y:S02]  /*2750*/  IADD3 R5, P0, R4, R17.reuse, RZ ;  /* 0x0000001104057210 */ /* 0x080fe40007f1e0ff */
[----:B------:R-:W-:Y:S01]  /*2760*/  IADD3 R24, P1, R26, R17, RZ ;  /* 0x000000111a187210 */ /* 0x000fe20007f3e0ff */
[----:B------:R1:W-:Y:S01]  /*2770*/  STG.E [R8.64], R11 ;  /* 0x0000000b08007986 */ /* 0x0003e2000c101924 */
[----:B------:R-:W-:-:S02]  /*2780*/  IADD3 R28, R14, 0x30, RZ ;  /* 0x000000300e1c7810 */ /* 0x000fc40007ffe0ff */
[----:B0-----:R-:W-:Y:S02]  /*2790*/  IADD3 R6, R14, 0x28, RZ ;  /* 0x000000280e067810 */ /* 0x001fe40007ffe0ff */
[-C--:B------:R-:W-:Y:S02]  /*27a0*/  LEA.HI.X.SX32 R7, R26, R22.reuse, 0x1, P1 ;  /* 0x000000161a077211 */ /* 0x080fe400008f0eff */
[----:B------:R-:W-:Y:S02]  /*27b0*/  IADD3 R16, P2, R6, R17, RZ ;  /* 0x0000001106107210 */ /* 0x000fe40007f5e0ff */
[----:B-1----:R-:W-:Y:S02]  /*27c0*/  LEA.HI.X.SX32 R8, R4, R22, 0x1, P0 ;  /* 0x0000001604087211 */ /* 0x002fe400000f0eff */
[----:B------:R-:W-:Y:S02]  /*27d0*/  LEA R2, P0, R5, c[0x0][0x170], 0x2 ;  /* 0x00005c0005027a11 */ /* 0x000fe400078010ff */
[----:B------:R-:W-:-:S02]  /*27e0*/  LEA R4, P1, R24, c[0x0][0x170], 0x2 ;  /* 0x00005c0018047a11 */ /* 0x000fc400078210ff */
[----:B------:R-:W-:Y:S02]  /*27f0*/  IADD3 R26, P3, R28, R17, RZ ;  /* 0x000000111c1a7210 */ /* 0x000fe40007f7e0ff */
        /* <DEDUP_REMOVED lines=12> */
[----:B------:R-:W-:Y:S02]  /*28c0*/  IADD3 R8, R14, 0x40, RZ ;  /* 0x000000400e087810 */ /* 0x000fe40007ffe0ff */
[----:B0-----:R-:W-:Y:S01]  /*28d0*/  IADD3 R3, P5, R26, R17, RZ ;  /* 0x000000111a037210 */ /* 0x001fe20007fbe0ff */
[----:B------:R0:W-:Y:S01]  /*28e0*/  STG.E [R10.64], R12 ;  /* 0x0000000c0a007986 */ /* 0x0001e2000c101924 */
[----:B------:R-:W-:-:S02]  /*28f0*/  IADD3 R28, R14, 0x58, RZ ;  /* 0x000000580e1c7810 */ /* 0x000fc40007ffe0ff */
[C---:B------:R-:W-:Y:S02]  /*2900*/  IADD3 R24, R14.reuse, 0x60, RZ ;  /* 0x000000600e187810 */ /* 0x040fe40007ffe0ff */
[C---:B------:R-:W-:Y:S02]  /*2910*/  IADD3 R16, R14.reuse, 0x68, RZ ;  /* 0x000000680e107810 */ /* 0x040fe40007ffe0ff */
[----:B------:R-:W-:Y:S02]  /*2920*/  IADD3 R2, R14, 0x70, RZ ;  /* 0x000000700e027810 */ /* 0x000fe40007ffe0ff */
[----:B-1----:R-:W-:Y:S02]  /*2930*/  IADD3 R5, P4, R8, R17, RZ ;  /* 0x0000001108057210 */ /* 0x002fe40007f9e0ff */
[----:B------:R-:W-:Y:S02]  /*2940*/  LEA.HI.X.SX32 R4, R26, R22, 0x1, P5 ;  /* 0x000000161a047211 */ /* 0x000fe400028f0eff */
[----:B0-----:R-:W-:-:S02]  /*2950*/  IADD3 R12, R14, 0x48, RZ ;  /* 0x000000480e0c7810 */ /* 0x001fc40007ffe0ff */
[----:B------:R-:W-:Y:S02]  /*2960*/  IADD3 R10, R14, 0x50, RZ ;  /* 0x000000500e0a7810 */ /* 0x000fe40007ffe0ff */
[-C--:B------:R-:W-:Y:S02]  /*2970*/  IADD3 R7, P3, R12, R17.reuse, RZ ;  /* 0x000000110c077210 */ /* 0x080fe40007f7e0ff */
[-C--:B------:R-:W-:Y:S02]  /*2980*/  IADD3 R9, P2, R10, R17.reuse, RZ ;  /* 0x000000110a097210 */ /* 0x080fe40007f5e0ff */
[-C--:B------:R-:W-:Y:S02]  /*2990*/  IADD3 R11, P1, R28, R17.reuse, RZ ;  /* 0x000000111c0b7210 */ /* 0x080fe40007f3e0ff */
[-C--:B------:R-:W-:Y:S02]  /*29a0*/  IADD3 R13, P0, R24, R17.reuse, RZ ;  /* 0x00000011180d7210 */ /* 0x080fe40007f1e0ff */
[----:B------:R-:W-:-:S02]  /*29b0*/  IADD3 R0, P5, R16, R17, RZ ;  /* 0x0000001110007210 */ /* 0x000fc40007fbe0ff */
[----:B------:R-:W-:Y:S02]  /*29c0*/  IADD3 R17, P6, R2, R17, RZ ;  /* 0x0000001102117210 */ /* 0x000fe40007fde0ff */
[-C--:B------:R-:W-:Y:S02]  /*29d0*/  LEA.HI.X.SX32 R6, R8, R22.reuse, 0x1, P4 ;  /* 0x0000001608067211 */ /* 0x080fe400020f0eff */
[-C--:B------:R-:W-:Y:S02]  /*29e0*/  LEA.HI.X.SX32 R8, R12, R22.reuse, 0x1, P3 ;  /* 0x000000160c087211 */ /* 0x080fe400018f0eff */
[-C--:B------:R-:W-:Y:S02]  /*29f0*/  LEA.HI.X.SX32 R10, R10, R22.reuse, 0x1, P2 ;  /* 0x000000160a0a7211 */ /* 0x080fe400010f0eff */
[-C--:B------:R-:W-:Y:S02]  /*2a00*/  LEA.HI.X.SX32 R12, R28, R22.reuse, 0x1, P1 ;  /* 0x000000161c0c7211 */ /* 0x080fe400008f0eff */
[----:B------:R-:W-:-:S02]  /*2a10*/  LEA.HI.X.SX32 R14, R24, R22, 0x1, P0 ;  /* 0x00000016180e7211 */ /* 0x000fc400000f0eff */
[-C--:B------:R-:W-:Y:S02]  /*2a20*/  LEA.HI.X.SX32 R15, R16, R22.reuse, 0x1, P5 ;  /* 0x00000016100f7211 */ /* 0x080fe400028f0eff */
[----:B------:R-:W-:Y:S02]  /*2a30*/  LEA.HI.X.SX32 R22, R2, R22, 0x1, P6 ;  /* 0x0000001602167211 */ /* 0x000fe400030f0eff */
[----:B------:R-:W-:Y:S02]  /*2a40*/  LEA R2, P0, R3, c[0x0][0x170], 0x2 ;  /* 0x00005c0003027a11 */ /* 0x000fe400078010ff */
[----:B------:R-:W-:Y:S02]  /*2a50*/  LEA R16, P1, R17, c[0x0][0x170], 0x2 ;  /* 0x00005c0011107a11 */ /* 0x000fe400078210ff */
        /* <DEDUP_REMOVED lines=23> */
.L_x_5421:
        /* <DEDUP_REMOVED lines=20> */
.L_x_5422:
[----:B------:R-:W-:Y:S01]  /*2d10*/  IMAD.MOV.U32 R15, RZ, RZ, -0x800001 ;  /* 0xff7fffffff0f7424 */ /* 0x000fe200078e00ff */
[----:B------:R-:W-:Y:S01]  /*2d20*/  MOV R18, 0xffffffff ;  /* 0xffffffff00127802 */ /* 0x000fe20000000f00 */
[----:B------:R-:W-:Y:S01]  /*2d30*/  IMAD.MOV.U32 R16, RZ, RZ, 0x10 ;  /* 0x00000010ff107424 */ /* 0x000fe200078e00ff */
[----:B------:R-:W-:Y:S01]  /*2d40*/  MOV R12, 0x2d70 ;  /* 0x00002d70000c7802 */ /* 0x000fe20000000f00 */
[----:B------:R-:W-:Y:S02]  /*2d50*/  IMAD.MOV.U32 R11, RZ, RZ, 0x1f ;  /* 0x0000001fff0b7424 */ /* 0x000fe400078e00ff */
[----:B0-----:R-:W-:Y:S05]  /*2d60*/  CALL.REL.NOINC `($__internal_129_$__cuda_sm70_shflsync_bfly_p) ;  /* 0x0000015000007944 */ /* 0x001fea0003c00000 */
[----:B01----:R-:W-:Y:S05]  /*2d70*/  BRA `(.L_x_5454) ;  /* 0xffffd49000007947 */ /* 0x003fea000383ffff */
.L_x_5423:
[----:B------:R-:W-:Y:S01]  /*2d80*/  IMAD.MOV.U32 R15, RZ, RZ, R20 ;  /* 0x000000ffff0f7224 */ /* 0x000fe200078e0014 */
[----:B------:R-:W-:Y:S01]  /*2d90*/  MOV R18, 0xffffffff ;  /* 0xffffffff00127802 */ /* 0x000fe20000000f00 */
[----:B------:R-:W-:Y:S01]  /*2da0*/  IMAD.MOV.U32 R16, RZ, RZ, 0x8 ;  /* 0x00000008ff107424 */ /* 0x000fe200078e00ff */
[----:B------:R-:W-:Y:S01]  /*2db0*/  MOV R12, 0x2de0 ;  /* 0x00002de0000c7802 */ /* 0x000fe20000000f00 */
[----:B------:R-:W-:Y:S02]  /*2dc0*/  IMAD.MOV.U32 R11, RZ, RZ, 0x1f ;  /* 0x0000001fff0b7424 */ /* 0x000fe400078e00ff */
[----:B0-----:R-:W-:Y:S05]  /*2dd0*/  CALL.REL.NOINC `($__internal_129_$__cuda_sm70_shflsync_bfly_p) ;  /* 0x000000e000007944 */ /* 0x001fea0003c00000 */
[----:B01----:R-:W-:Y:S01]  /*2de0*/  FMNMX.FTZ R15, R20, R11, !PT ;  /* 0x0000000b140f7209 */ /* 0x003fe20007810000 */
[----:B------:R-:W-:Y:S01]  /*2df0*/  IMAD.MOV.U32 R16, RZ, RZ, 0x4 ;  /* 0x00000004ff107424 */ /* 0x000fe200078e00ff */
[----:B------:R-:W-:Y:S01]  /*2e00*/  MOV R12, 0x2e40 ;  /* 0x00002e40000c7802 */ /* 0x000fe20000000f00 */
[----:B------:R-:W-:-:S02]  /*2e10*/  IMAD.MOV.U32 R11, RZ, RZ, 0x1f ;  /* 0x0000001fff0b7424 */ /* 0x000fc400078e00ff */
[----:B------:R-:W-:Y:S02]  /*2e20*/  IMAD.MOV.U32 R18, RZ, RZ, -0x1 ;  /* 0xffffffffff127424 */ /* 0x000fe400078e00ff */
[----:B------:R-:W-:Y:S05]  /*2e30*/  CALL.REL.NOINC `($__internal_129_$__cuda_sm70_shflsync_bfly_p) ;  /* 0x0000008000007944 */ /* 0x000fea0003c00000 */
[----:B0-----:R-:W-:Y:S01]  /*2e40*/  HFMA2.MMA R16, -RZ, RZ, 0, 1.1920928955078125e-07 ;  /* 0x00000002ff107435 */ /* 0x001fe200000001ff */
[----:B-1----:R-:W-:Y:S01]  /*2e50*/  FMNMX.FTZ R15, R15, R11, !PT ;  /* 0x0000000b0f0f7209 */ /* 0x002fe20007810000 */
[----:B------:R-:W-:Y:S01]  /*2e60*/  IMAD.MOV.U32 R11, RZ, RZ, 0x1f ;  /* 0x0000001fff0b7424 */ /* 0x000fe200078e00ff */
[----:B------:R-:W-:Y:S01]  /*2e70*/  MOV R12, 0x2ea0 ;  /* 0x00002ea0000c7802 */ /* 0x000fe20000000f00 */
[----:B------:R-:W-:Y:S02]  /*2e80*/  IMAD.MOV.U32 R18, RZ, RZ, -0x1 ;  /* 0xffffffffff127424 */ /* 0x000fe400078e00ff */
[----:B------:R-:W-:Y:S05]  /*2e90*/  CALL.REL.NOINC `($__internal_129_$__cuda_sm70_shflsync_bfly_p) ;  /* 0x0000002000007944 */ /* 0x000fea0003c00000 */
[----:B-1----:R-:W-:Y:S01]  /*2ea0*/  MOV R12, R11 ;  /* 0x0000000b000c7202 */ /* 0x002fe20000000f00 */
[----:B0-----:R-:W-:Y:S05]  /*2eb0*/  BRA `(.L_x_5455) ;  /* 0xffffd3d000007947 */ /* 0x001fea000383ffff */
        .weak           $__internal_129_$__cuda_sm70_shflsync_bfly_p
        .type           $__internal_129_$__cuda_sm70_shflsync_bfly_p,@function
        .size           $__internal_129_$__cuda_sm70_shflsync_bfly_p,(.L_x_24790 - $__internal_129_$__cuda_sm70_shflsync_bfly_p)
$__internal_129_$__cuda_sm70_shflsync_bfly_p:
[----:B------:R-:W-:Y:S01]  /*2ec0*/  IMAD.MOV.U32 R13, RZ, RZ, 0x0 ;  /* 0x00000000ff0d7424 */ /* 0x000fe200078e00ff */
[----:B------:R-:W-:Y:S04]  /*2ed0*/  WARPSYNC R18 ;  /* 0x0000001200007348 */ /* 0x000fe80003800000 */
[----:B------:R0:W1:Y:S01]  /*2ee0*/  SHFL.BFLY PT, R11, R15, R16, R11 ;  /* 0x0c0000100f0b7389 */ /* 0x00006200000e000b */
[----:B------:R-:W-:Y:S05]  /*2ef0*/  RET.REL.NODEC R12 `(_ZN4vllm25paged_attention_v2_kernelIfhLi120ELi16ELi128ELNS_18Fp8KVCacheDataTypeE2ELb0ELi512EEEvPfS2_PT_PKS3_PKT0_S9_ifPKiSB_iPKfiiiSD_SD_iiiii) ;  /* 0xffffd1000c007950 */ /* 0x000fea0003c3ffff */
.L_x_5456:
        /* <DEDUP_REMOVED lines=16> */
.L_x_24790:


//--------------------- .text._ZN4vllm25paged_attention_v2_kernelIfhLi112ELi16ELi128ELNS_18Fp8KVCacheDataTypeE2ELb0ELi512EEEvPfS2_PT_PKS3_PKT0_S9_ifPKiSB_iPKfiiiSD_SD_iiiii --------------------------
	.section	.text._ZN4vllm25paged_attention_v2_kernelIfhLi112ELi16ELi128ELNS_18Fp8KVCacheDataTypeE2ELb0ELi512EEEvPfS2_PT_PKS3_PKT0_S9_ifPKiSB_iPKfiiiSD_SD_iiiii,"ax",@progbits
	.sectioninfo	@"SHI_REGISTERS=32"
	.align	128
        .global         _ZN4vllm25paged_attention_v2_kernelIfhLi112ELi16ELi128ELNS_18Fp8KVCacheDataTypeE2ELb0ELi512EEEvPfS2_PT_PKS3_PKT0_S9_ifPKiSB_iPKfiiiSD_SD_iiiii
        .type           _ZN4vllm25paged_attention_v2_kernelIfhLi112ELi16ELi128ELNS_18Fp8KVCacheDataTypeE2ELb0ELi512EEEvPfS2_PT_PKS3_PKT0_S9_ifPKiSB_iPKfiiiSD_SD_iiiii,@function
        .size           _ZN4vllm25paged_attention_v2_kernelIfhLi112ELi16ELi128ELNS_18Fp8KVCacheDataTypeE2ELb0ELi512EEEvPfS2_PT_PKS3_PKT0_S9_ifPKiSB_iPKfiiiSD_SD_iiiii,(.L_x_24791 - _ZN4vllm25paged_attention_v2_kernelIfhLi112ELi16ELi128ELNS_18Fp8KVCacheDataTypeE2ELb0ELi512EEEvPfS2_PT_PKS3_PKT0_S9_ifPKiSB_iPKfiiiSD_SD_iiiii)
        .other          _ZN4vllm25paged_attention_v2_kernelIfhLi112ELi16ELi128ELNS_18Fp8KVCacheDataTypeE2ELb0ELi512EEEvPfS2_PT_PKS3_PKT0_S9_ifPKiSB_iPKfiiiSD_SD_iiiii,@"STO_CUDA_ENTRY STV_DEFAULT"
_ZN4vllm25paged_attention_v2_kernelIfhLi112ELi16ELi128ELNS_18Fp8KVCacheDataTypeE2ELb0ELi512EEEvPfS2_PT_PKS3_PKT0_S9_ifPKiSB_iPKfiiiSD_SD_iiiii:
.text._ZN4vllm25paged_attention_v2_kernelIfhLi112ELi16ELi128ELNS_18Fp8KVCacheDataTypeE2ELb0ELi512EEEvPfS2_PT_PKS3_PKT0_S9_ifPKiSB_iPKfiiiSD_SD_iiiii:
        /* <DEDUP_REMOVED lines=18> */
[C---:B------:R-:W-:Y:S02]  /*0120*/  LEA R9, R3.reuse, 0x20, 0x5 ;  /* 0x0000002003097811 */ /* 0x040fe400078e28ff */
        /* <DEDUP_REMOVED lines=14> */
.L_x_5490:
        /* <DEDUP_REMOVED lines=8> */
.L_x_5491:
        /* <DEDUP_REMOVED lines=35> */
.L_x_5464:
        /* <DEDUP_REMOVED lines=11> */
.L_x_5463:
[----:B------:R-:W-:Y:S05]  /*0570*/  BSYNC B1 ;  /* 0x0000000000017941 */ /* 0x000fea0003800000 */
.L_x_5462:
        /* <DEDUP_REMOVED lines=10> */
.L_x_5467:
        /* <DEDUP_REMOVED lines=100> */
.L_x_5466:
[----:B------:R-:W-:Y:S05]  /*0c60*/  BSYNC B1 ;  /* 0x0000000000017941 */ /* 0x000fea0003800000 */
.L_x_5465:
        /* <DEDUP_REMOVED lines=55> */
.L_x_5469:
[----:B------:R-:W-:Y:S05]  /*0fe0*/  BSYNC B1 ;  /* 0x0000000000017941 */ /* 0x000fea0003800000 */
.L_x_5468:
        /* <DEDUP_REMOVED lines=26> */
.L_x_5461:
[----:B------:R-:W-:Y:S05]  /*1190*/  BSYNC B0 ;  /* 0x0000000000007941 */ /* 0x000fea0003800000 */
.L_x_5460:
        /* <DEDUP_REMOVED lines=43> */
.L_x_5474:
        /* <DEDUP_REMOVED lines=8> */
.L_x_5473:
[----:B------:R-:W-:Y:S05]  /*14d0*/  BSYNC B1 ;  /* 0x0000000000017941 */ /* 0x000fea0003800000 */
.L_x_5472:
        /* <DEDUP_REMOVED lines=10> */
.L_x_5477:
        /* <DEDUP_REMOVED lines=52> */
.L_x_5476:
[----:B------:R-:W-:Y:S05]  /*18c0*/  BSYNC B1 ;  /* 0x0000000000017941 */ /* 0x000fea0003800000 */
.L_x_5475:
        /* <DEDUP_REMOVED lines=31> */
.L_x_5479:
[----:B------:R-:W-:Y:S05]  /*1ac0*/  BSYNC B1 ;  /* 0x0000000000017941 */ /* 0x000fea0003800000 */
.L_x_5478:
        /* <DEDUP_REMOVED lines=14> */
.L_x_5471:
[----:B------:R-:W-:Y:S05]  /*1bb0*/  BSYNC B0 ;  /* 0x0000000000007941 */ /* 0x000fea0003800000 */
.L_x_5470:
        /* <DEDUP_REMOVED lines=30> */
.L_x_5481:
[----:B------:R-:W-:Y:S05]  /*1da0*/  BSYNC B0 ;  /* 0x0000000000007941 */ /* 0x000fea0003800000 */
.L_x_5480:
[----:B------:R-:W-:Y:S01]  /*1db0*/  SHF.R.S32.HI R14, RZ, 0x2, R14 ;  /* 0x00000002ff0e7819 */ /* 0x000fe2000001140e */
[----:B------:R-:W-:Y:S01]  /*1dc0*/  BAR.SYNC.DEFER_BLOCKING 0x0 ;  /* 0x0000000000007b1d */ /* 0x000fe20000010000 */
[----:B------:R-:W-:Y:S01]  /*1dd0*/  HFMA2.MMA R29, -RZ, RZ, 0, 0 ;  /* 0x00000000ff1d7435 */ /* 0x000fe200000001ff */
[C---:B------:R-:W-:Y:S01]  /*1de0*/  ISETP.GT.OR P4, PT, R6.reuse, 0x3f, P0 ;  /* 0x0000003f0600780c */ /* 0x040fe20000784670 */
[----:B0-----:R-:W-:Y:S01]  /*1df0*/  CS2R R10, SRZ ;  /* 0x00000000000a7805 */ /* 0x001fe2000001ff00 */
[----:B------:R-:W-:Y:S01]  /*1e00*/  ISETP.GT.OR P5, PT, R6, 0x1f, P0 ;  /* 0x0000001f0600780c */ /* 0x000fe200007a4670 */
[----:B------:R-:W-:Y:S01]  /*1e10*/  CS2R R12, SRZ ;  /* 0x00000000000c7805 */ /* 0x000fe2000001ff00 */
        /* <DEDUP_REMOVED lines=24> */
.L_x_5483:
[----:B------:R-:W-:Y:S05]  /*1fa0*/  BSYNC B0 ;  /* 0x0000000000007941 */ /* 0x000fea0003800000 */
.L_x_5482:
        /* <DEDUP_REMOVED lines=27> */
[----:B-1----:R-:W-:-:S02]  /*2160*/  FADD.FTZ R29, R29, R6 ;  /* 0x000000061d1d7221 */ /* 0x002fc40000010000 */
[----:B--2---:R-:W-:Y:S02]  /*2170*/  FADD.FTZ R27, R27, R8 ;  /* 0x000000081b1b7221 */ /* 0x004fe40000010000 */
[----:B---3--:R-:W-:Y:S02]  /*2180*/  FADD.FTZ R25, R25, R16 ;  /* 0x0000001019197221 */ /* 0x008fe40000010000 */
[----:B----4-:R-:W-:Y:S02]  /*2190*/  FADD.FTZ R23, R23, R22 ;  /* 0x0000001617177221 */ /* 0x010fe40000010000 */
.L_x_5485:
[----:B------:R-:W-:Y:S05]  /*21a0*/  BSYNC B0 ;  /* 0x0000000000007941 */ /* 0x000fea0003800000 */
.L_x_5484:
        /* <DEDUP_REMOVED lines=17> */
.L_x_5487:
[----:B------:R-:W-:Y:S05]  /*22c0*/  BSYNC B0 ;  /* 0x0000000000007941 */ /* 0x000fea0003800000 */
.L_x_5486:
        /* <DEDUP_REMOVED lines=32> */
.L_x_5489:
[----:B------:R-:W-:Y:S05]  /*24d0*/  BSYNC B0 ;  /* 0x0000000000007941 */ /* 0x000fea0003800000 */
.L_x_5488:
        /* <DEDUP_REMOVED lines=21> */
[----:B------:R-:W-:Y:S02]  /*2630*/  LEA.HI.X R9, R3, c[0x0][0x174], R4, 0x2, P1 ;  /* 0x00005d0003097a11 */ /* 0x000fe400008f1404 */
[C---:B------:R-:W-:Y:S02]  /*2640*/  IADD3 R2, R14.reuse, 0x10, RZ ;  /* 0x000000100e027810 */ /* 0x040fe40007ffe0ff */
[----:B------:R-:W-:Y:S02]  /*2650*/  IADD3 R4, R14, 0x18, RZ ;  /* 0x000000180e047810 */ /* 0x000fe40007ffe0ff */
[----:B------:R-:W-:Y:S02]  /*2660*/  LEA.HI.X R7, R5, c[0x0][0x174], R16, 0x2, P0 ;  /* 0x00005d0005077a11 */ /* 0x000fe400000f1410 */
[----:B------:R-:W-:-:S02]  /*2670*/  IADD3 R3, P0, R2, R17, RZ ;  /* 0x0000001102037210 */ /* 0x000fc40007f1e0ff */
[-C--:B------:R-:W-:Y:S01]  /*2680*/  IADD3 R5, P1, R4, R17.reuse, RZ ;  /* 0x0000001104057210 */ /* 0x080fe20007f3e0ff */
[----:B------:R0:W-:Y:S01]  /*2690*/  STG.E [R6.64], R10 ;  /* 0x0000000a06007986 */ /* 0x0001e2000c101924 */
[C---:B------:R-:W-:Y:S02]  /*26a0*/  IADD3 R28, R14.reuse, 0x20, RZ ;  /* 0x000000200e1c7810 */ /* 0x040fe40007ffe0ff */
[----:B------:R-:W-:Y:S01]  /*26b0*/  IADD3 R26, R14, 0x28, RZ ;  /* 0x000000280e1a7810 */ /* 0x000fe20007ffe0ff */
[----:B------:R1:W-:Y:S01]  /*26c0*/  STG.E [R8.64], R11 ;  /* 0x0000000b08007986 */ /* 0x0003e2000c101924 */
[-C--:B------:R-:W-:Y:S02]  /*26d0*/  IADD3 R16, P2, R28, R17.reuse, RZ ;  /* 0x000000111c107210 */ /* 0x080fe40007f5e0ff */
[----:B------:R-:W-:Y:S02]  /*26e0*/  IADD3 R24, P3, R26, R17, RZ ;  /* 0x000000111a187210 */ /* 0x000fe40007f7e0ff */
[----:B0-----:R-:W-:-:S02]  /*26f0*/  LEA.HI.X.SX32 R6, R4, R22, 0x1, P1 ;  /* 0x0000001604067211 */ /* 0x001fc400008f0eff */
[----:B------:R-:W-:Y:S02]  /*2700*/  LEA R4, P1, R5, c[0x0][0x170], 0x2 ;  /* 0x00005c0005047a11 */ /* 0x000fe400078210ff */
[-C--:B-1----:R-:W-:Y:S02]  /*2710*/  LEA.HI.X.SX32 R8, R2, R22.reuse, 0x1, P0 ;  /* 0x0000001602087211 */ /* 0x082fe400000f0eff */
[----:B------:R-:W-:Y:S02]  /*2720*/  LEA R2, P0, R3, c[0x0][0x170], 0x2 ;  /* 0x00005c0003027a11 */ /* 0x000fe400078010ff */
[----:B------:R-:W-:Y:S02]  /*2730*/  LEA.HI.X R5, R5, c[0x0][0x174], R6, 0x2, P1 ;  /* 0x00005d0005057a11 */ /* 0x000fe400008f1406 */
[----:B------:R-:W-:Y:S02]  /*2740*/  LEA.HI.X R3, R3, c[0x0][0x174], R8, 0x2, P0 ;  /* 0x00005d0003037a11 */ /* 0x000fe400000f1408 */
[----:B------:R-:W-:-:S02]  /*2750*/  LEA.HI.X.SX32 R7, R28, R22, 0x1, P2 ;  /* 0x000000161c077211 */ /* 0x000fc400010f0eff */
[----:B------:R-:W-:Y:S01]  /*2760*/  LEA R6, P0, R16, c[0x0][0x170], 0x2 ;  /* 0x00005c0010067a11 */ /* 0x000fe200078010ff */
[----:B------:R0:W-:Y:S01]  /*2770*/  STG.E [R2.64], R13 ;  /* 0x0000000d02007986 */ /* 0x0001e2000c101924 */
[----:B------:R-:W-:Y:S02]  /*2780*/  LEA.HI.X.SX32 R9, R26, R22, 0x1, P3 ;  /* 0x000000161a097211 */ /* 0x000fe400018f0eff */
[----:B------:R-:W-:Y:S01]  /*2790*/  LEA R10, P1, R24, c[0x0][0x170], 0x2 ;  /* 0x00005c00180a7a11 */ /* 0x000fe200078210ff */
[----:B------:R1:W-:Y:S01]  /*27a0*/  STG.E [R4.64], R15 ;  /* 0x0000000f04007986 */ /* 0x0003e2000c101924 */
[----:B------:R-:W-:Y:S02]  /*27b0*/  LEA.HI.X R7, R16, c[0x0][0x174], R7, 0x2, P0 ;  /* 0x00005d0010077a11 */ /* 0x000fe400000f1407 */
[----:B------:R-:W-:Y:S02]  /*27c0*/  LEA.HI.X R11, R24, c[0x0][0x174], R9, 0x2, P1 ;  /* 0x00005d00180b7a11 */ /* 0x000fe400008f1409 */
[C---:B------:R-:W-:Y:S01]  /*27d0*/  IADD3 R26, R14.reuse, 0x30, RZ ;  /* 0x000000300e1a7810 */ /* 0x040fe20007ffe0ff */
[----:B------:R-:W-:Y:S01]  /*27e0*/  STG.E [R6.64], R0 ;  /* 0x0000000006007986 */ /* 0x000fe2000c101924 */
[----:B------:R-:W-:-:S02]  /*27f0*/  IADD3 R8, R14, 0x38, RZ ;  /* 0x000000380e087810 */ /* 0x000fc40007ffe0ff */
[-C--:B0-----:R-:W-:Y:S01]  /*2800*/  IADD3 R3, P5, R26, R17.reuse, RZ ;  /* 0x000000111a037210 */ /* 0x081fe20007fbe0ff */
[----:B------:R0:W-:Y:S01]  /*2810*/  STG.E [R10.64], R12 ;  /* 0x0000000c0a007986 */ /* 0x0001e2000c101924 */
[C---:B------:R-:W-:Y:S02]  /*2820*/  IADD3 R28, R14.reuse, 0x50, RZ ;  /* 0x000000500e1c7810 */ /* 0x040fe40007ffe0ff */
[C---:B------:R-:W-:Y:S02]  /*2830*/  IADD3 R24, R14.reuse, 0x58, RZ ;  /* 0x000000580e187810 */ /* 0x040fe40007ffe0ff */
[C---:B------:R-:W-:Y:S02]  /*2840*/  IADD3 R16, R14.reuse, 0x60, RZ ;  /* 0x000000600e107810 */ /* 0x040fe40007ffe0ff */
[----:B------:R-:W-:Y:S02]  /*2850*/  IADD3 R2, R14, 0x68, RZ ;  /* 0x000000680e027810 */ /* 0x000fe40007ffe0ff */
[----:B-1----:R-:W-:-:S02]  /*2860*/  IADD3 R5, P4, R8, R17, RZ ;  /* 0x0000001108057210 */ /* 0x002fc40007f9e0ff */
[----:B------:R-:W-:Y:S02]  /*2870*/  LEA.HI.X.SX32 R4, R26, R22, 0x1, P5 ;  /* 0x000000161a047211 */ /* 0x000fe400028f0eff */
[C---:B0-----:R-:W-:Y:S02]  /*2880*/  IADD3 R12, R14.reuse, 0x40, RZ ;  /* 0x000000400e0c7810 */ /* 0x041fe40007ffe0ff */
[----:B------:R-:W-:Y:S02]  /*2890*/  IADD3 R10, R14, 0x48, RZ ;  /* 0x000000480e0a7810 */ /* 0x000fe40007ffe0ff */
        /* <DEDUP_REMOVED lines=38> */
.L_x_5457:
        /* <DEDUP_REMOVED lines=20> */
.L_x_5458:
[----:B------:R-:W-:Y:S01]  /*2c40*/  HFMA2.MMA R11, -RZ, RZ, 0, 1.847743988037109375e-06 ;  /* 0x0000001fff0b7435 */ /* 0x000fe200000001ff */
[----:B------:R-:W-:Y:S01]  /*2c50*/  IMAD.MOV.U32 R15, RZ, RZ, -0x800001 ;  /* 0xff7fffffff0f7424 */ /* 0x000fe200078e00ff */
[----:B------:R-:W-:Y:S01]  /*2c60*/  MOV R12, 0x2ca0 ;  /* 0x00002ca0000c7802 */ /* 0x000fe20000000f00 */
[----:B------:R-:W-:Y:S02]  /*2c70*/  IMAD.MOV.U32 R16, RZ, RZ, 0x10 ;  /* 0x00000010ff107424 */ /* 0x000fe400078e00ff */
[----:B------:R-:W-:Y:S02]  /*2c80*/  IMAD.MOV.U32 R18, RZ, RZ, -0x1 ;  /* 0xffffffffff127424 */ /* 0x000fe400078e00ff */
[----:B0-----:R-:W-:Y:S05]  /*2c90*/  CALL.REL.NOINC `($__internal_130_$__cuda_sm70_shflsync_bfly_p) ;  /* 0x0000015000007944 */ /* 0x001fea0003c00000 */
[----:B01----:R-:W-:Y:S05]  /*2ca0*/  BRA `(.L_x_5490) ;  /* 0xffffd56000007947 */ /* 0x003fea000383ffff */
.L_x_5459:
[----:B------:R-:W-:Y:S01]  /*2cb0*/  IMAD.MOV.U32 R15, RZ, RZ, R20 ;  /* 0x000000ffff0f7224 */ /* 0x000fe200078e0014 */
[----:B------:R-:W-:Y:S01]  /*2cc0*/  MOV R16, 0x8 ;  /* 0x0000000800107802 */ /* 0x000fe20000000f00 */
[----:B------:R-:W-:Y:S01]  /*2cd0*/  IMAD.MOV.U32 R11, RZ, RZ, 0x1f ;  /* 0x0000001fff0b7424 */ /* 0x000fe200078e00ff */
[----:B------:R-:W-:Y:S01]  /*2ce0*/  MOV R12, 0x2d10 ;  /* 0x00002d10000c7802 */ /* 0x000fe20000000f00 */
[----:B------:R-:W-:Y:S02]  /*2cf0*/  IMAD.MOV.U32 R18, RZ, RZ, -0x1 ;  /* 0xffffffffff127424 */ /* 0x000fe400078e00ff */
[----:B0-----:R-:W-:Y:S05]  /*2d00*/  CALL.REL.NOINC `($__internal_130_$__cuda_sm70_shflsync_bfly_p) ;  /* 0x000000e000007944 */ /* 0x001fea0003c00000 */
[----:B0-----:R-:W-:Y:S01]  /*2d10*/  HFMA2.MMA R16, -RZ, RZ, 0, 2.384185791015625e-07 ;  /* 0x00000004ff107435 */ /* 0x001fe200000001ff */
[----:B-1----:R-:W-:Y:S01]  /*2d20*/  FMNMX.FTZ R15, R20, R11, !PT ;  /* 0x0000000b140f7209 */ /* 0x002fe20007810000 */
[----:B------:R-:W-:Y:S01]  /*2d30*/  IMAD.MOV.U32 R11, RZ, RZ, 0x1f ;  /* 0x0000001fff0b7424 */ /* 0x000fe200078e00ff */
[----:B------:R-:W-:Y:S01]  /*2d40*/  MOV R12, 0x2d70 ;  /* 0x00002d70000c7802 */ /* 0x000fe20000000f00 */
[----:B------:R-:W-:-:S02]  /*2d50*/  IMAD.MOV.U32 R18, RZ, RZ, -0x1 ;  /* 0xffffffffff127424 */ /* 0x000fc400078e00ff */
[----:B------:R-:W-:Y:S05]  /*2d60*/  CALL.REL.NOINC `($__internal_130_$__cuda_sm70_shflsync_bfly_p) ;  /* 0x0000008000007944 */ /* 0x000fea0003c00000 */
[----:B01----:R-:W-:Y:S01]  /*2d70*/  FMNMX.FTZ R15, R15, R11, !PT ;  /* 0x0000000b0f0f7209 */ /* 0x003fe20007810000 */
[----:B------:R-:W-:Y:S01]  /*2d80*/  IMAD.MOV.U32 R11, RZ, RZ, 0x1f ;  /* 0x0000001fff0b7424 */ /* 0x000fe200078e00ff */
[----:B------:R-:W-:Y:S01]  /*2d90*/  MOV R16, 0x2 ;  /* 0x0000000200107802 */ /* 0x000fe20000000f00 */
[----:B------:R-:W-:Y:S01]  /*2da0*/  IMAD.MOV.U32 R18, RZ, RZ, -0x1 ;  /* 0xffffffffff127424 */ /* 0x000fe200078e00ff */
[----:B------:R-:W-:-:S02]  /*2db0*/  MOV R12, 0x2dd0 ;  /* 0x00002dd0000c7802 */ /* 0x000fc40000000f00 */
[----:B------:R-:W-:Y:S05]  /*2dc0*/  CALL.REL.NOINC `($__internal_130_$__cuda_sm70_shflsync_bfly_p) ;  /* 0x0000002000007944 */ /* 0x000fea0003c00000 */
[----:B-1----:R-:W-:Y:S01]  /*2dd0*/  MOV R12, R11 ;  /* 0x0000000b000c7202 */ /* 0x002fe20000000f00 */
[----:B0-----:R-:W-:Y:S05]  /*2de0*/  BRA `(.L_x_5491) ;  /* 0xffffd4a000007947 */ /* 0x001fea000383ffff */
        .weak           $__internal_130_$__cuda_sm70_shflsync_bfly_p
        .type           $__internal_130_$__cuda_sm70_shflsync_bfly_p,@function
        .size           $__internal_130_$__cuda_sm70_shflsync_bfly_p,(.L_x_24791 - $__internal_130_$__cuda_sm70_shflsync_bfly_p)
$__internal_130_$__cuda_sm70_shflsync_bfly_p:
[----:B------:R-:W-:Y:S01]  /*2df0*/  IMAD.MOV.U32 R13, RZ, RZ, 0x0 ;  /* 0x00000000ff0d7424 */ /* 0x000fe200078e00ff */
[----:B------:R-:W-:Y:S04]  /*2e00*/  WARPSYNC R18 ;  /* 0x0000001200007348 */ /* 0x000fe80003800000 */
[----:B------:R0:W1:Y:S01]  /*2e10*/  SHFL.BFLY PT, R11, R15, R16, R11 ;  /* 0x0c0000100f0b7389 */ /* 0x00006200000e000b */
[----:B------:R-:W-:Y:S05]  /*2e20*/  RET.REL.NODEC R12 `(_ZN4vllm25paged_attention_v2_kernelIfhLi112ELi16ELi128ELNS_18Fp8KVCacheDataTypeE2ELb0ELi512EEEvPfS2_PT_PKS3_PKT0_S9_ifPKiSB_iPKfiiiSD_SD_iiiii) ;  /* 0xffffd1d00c007950 */ /* 0x000fea0003c3ffff */
.L_x_5492:
        /* <DEDUP_REMOVED lines=13> */
.L_x_24791:


//--------------------- .text._ZN4vllm25paged_attention_v2_kernelIfhLi96ELi16ELi128ELNS_18Fp8KVCacheDataTypeE2ELb0ELi512EEEvPfS2_PT_PKS3_PKT0_S9_ifPKiSB_iPKfiiiSD_SD_iiiii --------------------------
	.section	.text._ZN4vllm25paged_attention_v2_kernelIfhLi96ELi16ELi128ELNS_18Fp8KVCacheDataTypeE2ELb0ELi512EEEvPfS2_PT_PKS3_PKT0_S9_ifPKiSB_iPKfiiiSD_SD_iiiii,"ax",@progbits
	.sectioninfo	@"SHI_REGISTERS=32"
	.align	128
        .global         _ZN4vllm25paged_attention_v2_kernelIfhLi96ELi16ELi128ELNS_18Fp8KVCacheDataTypeE2ELb0ELi512EEEvPfS2_PT_PKS3_PKT0_S9_ifPKiSB_iPKfiiiSD_SD_iiiii
        .type           _ZN4vllm25paged_attention_v2_kernelIfhLi96ELi16ELi128ELNS_18Fp8KVCacheDataTypeE2ELb0ELi512EEEvPfS2_PT_PKS3_PKT0_S9_ifPKiSB_iPKfiiiSD_SD_iiiii,@function
        .size           _ZN4vllm25paged_attention_v2_kernelIfhLi96ELi16ELi128ELNS_18Fp8KVCacheDataTypeE2ELb0ELi512EEEvPfS2_PT_PKS3_PKT0_S9_ifPKiSB_iPKfiiiSD_SD_iiiii,(.L_x_24792 - _ZN4vllm25paged_attention_v2_kernelIfhLi96ELi16ELi128ELNS_18Fp8KVCacheDataTypeE2ELb0ELi512EEEvPfS2_PT_PKS3_PKT0_S9_ifPKiSB_iPKfiiiSD_SD_iiiii)
        .other          _ZN4vllm25paged_attention_v2_kernelIfhLi96ELi16ELi128ELNS_18Fp8KVCacheDataTypeE2ELb0ELi512EEEvPfS2_PT_PKS3_PKT0_S9_ifPKiSB_iPKfiiiSD_SD_iiiii,@"STO_CUDA_ENTRY STV_DEFAULT"
_ZN4vllm25paged_attention_v2_kernelIfhLi96ELi16ELi128ELNS_18Fp8KVCacheDataTypeE2ELb0ELi512EEEvPfS2_PT_PKS3_PKT0_S9_ifPKiSB_iPKfiiiSD_SD_iiiii:
.text._ZN4vllm25paged_attention_v2_kernelIfhLi96ELi16ELi128ELNS_18Fp8KVCacheDataTypeE2ELb0ELi512EEEvPfS2_PT_PKS3_PKT0_S9_ifPKiSB_iPKfiiiSD_SD_iiiii:
        /* <DEDUP_REMOVED lines=33> */
.L_x_5526:
        /* <DEDUP_REMOVED lines=8> */
.L_x_5527:
        /* <DEDUP_REMOVED lines=35> */
.L_x_5500:
        /* <DEDUP_REMOVED lines=11> */
.L_x_5499:
[----:B------:R-:W-:Y:S05]  /*0570*/  BSYNC B1 ;  /* 0x0000000000017941 */ /* 0x000fea0003800000 */
.L_x_5498:
        /* <DEDUP_REMOVED lines=10> */
.L_x_5503:
        /* <DEDUP_REMOVED lines=100> */
.L_x_5502:
[----:B------:R-:W-:Y:S05]  /*0c60*/  BSYNC B1 ;  /* 0x0000000000017941 */ /* 0x000fea0003800000 */
.L_x_5501:
        /* <DEDUP_REMOVED lines=55> */
.L_x_5505:
[----:B------:R-:W-:Y:S05]  /*0fe0*/  BSYNC B1 ;  /* 0x0000000000017941 */ /* 0x000fea0003800000 */
.L_x_5504:
        /* <DEDUP_REMOVED lines=26> */
.L_x_5497:
[----:B------:R-:W-:Y:S05]  /*1190*/  BSYNC B0 ;  /* 0x0000000000007941 */ /* 0x000fea0003800000 */
.L_x_5496:
        /* <DEDUP_REMOVED lines=43> */
.L_x_5510:
        /* <DEDUP_REMOVED lines=8> */
.L_x_5509:
[----:B------:R-:W-:Y:S05]  /*14d0*/  BSYNC B1 ;  /* 0x0000000000017941 */ /* 0x000fea0003800000 */
.L_x_5508:
        /* <DEDUP_REMOVED lines=10> */
.L_x_5513:
        /* <DEDUP_REMOVED lines=52> */
.L_x_5512:
[----:B------:R-:W-:Y:S05]  /*18c0*/  BSYNC B1 ;  /* 0x0000000000017941 */ /* 0x000fea0003800000 */
.L_x_5511:
        /* <DEDUP_REMOVED lines=31> */
.L_x_5515:
[----:B------:R-:W-:Y:S05]  /*1ac0*/  BSYNC B1 ;  /* 0x0000000000017941 */ /* 0x000fea0003800000 */
.L_x_5514:
        /* <DEDUP_REMOVED lines=14> */
.L_x_5507:
[----:B------:R-:W-:Y:S05]  /*1bb0*/  BSYNC B0 ;  /* 0x0000000000007941 */ /* 0x000fea0003800000 */
.L_x_5506:
        /* <DEDUP_REMOVED lines=30> */
.L_x_5517:
[----:B------:R-:W-:Y:S05]  /*1da0*/  BSYNC B0 ;  /* 0x0000000000007941 */ /* 0x000fea0003800000 */
.L_x_5516:
[----:B------:R-:W-:Y:S01]  /*1db0*/  SHF.R.S32.HI R9, RZ, 0x2, R9 ;  /* 0x00000002ff097819 */ /* 0x000fe20000011409 */
[----:B------:R-:W-:Y:S01]  /*1dc0*/  BAR.SYNC.DEFER_BLOCKING 0x0 ;  /* 0x0000000000007b1d */ /* 0x000fe20000010000 */
[----:B------:R-:W-:Y:S01]  /*1dd0*/  HFMA2.MMA R29, -RZ, RZ, 0, 0 ;  /* 0x00000000ff1d7435 */ /* 0x000fe200000001ff */
[C---:B------:R-:W-:Y:S01]  /*1de0*/  ISETP.GT.OR P4, PT, R7.reuse, 0x3f, P0 ;  /* 0x0000003f0700780c */ /* 0x040fe20000784670 */
[----:B------:R-:W-:Y:S01]  /*1df0*/  CS2R R26, SRZ ;  /* 0x00000000001a7805 */ /* 0x000fe2000001ff00 */
[----:B------:R-:W-:Y:S01]  /*1e00*/  ISETP.GT.OR P5, PT, R7, 0x1f, P0 ;  /* 0x0000001f0700780c */ /* 0x000fe200007a4670 */
[----:B------:R-:W-:Y:S01]  /*1e10*/  CS2R R24, SRZ ;  /* 0x0000000000187805 */ /* 0x000fe2000001ff00 */
[----:B------:R-:W-:Y:S01]  /*1e20*/  BSSY B0, `(.L_x_5518) ;  /* 0x0000014000007945 */ /* 0x000fe20003800000 */
[----:B0-----:R-:W-:Y:S01]  /*1e30*/  IMAD.MOV.U32 R16, RZ, RZ, RZ ;  /* 0x000000ffff107224 */ /* 0x001fe200078e00ff */
        /* <DEDUP_REMOVED lines=18> */
.L_x_5519:
[----:B------:R-:W-:Y:S05]  /*1f60*/  BSYNC B0 ;  /* 0x0000000000007941 */ /* 0x000fea0003800000 */
.L_x_5518:
        /* <DEDUP_REMOVED lines=27> */
.L_x_5521:
[----:B------:R-:W-:Y:S05]  /*2120*/  BSYNC B0 ;  /* 0x0000000000007941 */ /* 0x000fea0003800000 */
.L_x_5520:
        /* <DEDUP_REMOVED lines=15> */
.L_x_5523:
[----:B------:R-:W-:Y:S05]  /*2220*/  BSYNC B0 ;  /* 0x0000000000007941 */ /* 0x000fea0003800000 */
.L_x_5522:
        /* <DEDUP_REMOVED lines=27> */
.L_x_5525:
[----:B------:R-:W-:Y:S05]  /*23e0*/  BSYNC B0 ;  /* 0x0000000000007941 */ /* 0x000fea0003800000 */
.L_x_5524:
        /* <DEDUP_REMOVED lines=17> */
[C---:B------:R-:W-:Y:S02]  /*2500*/  IADD3 R6, R9.reuse, 0x10, RZ ;  /* 0x0000001009067810 */ /* 0x040fe40007ffe0ff */
[C---:B------:R-:W-:Y:S02]  /*2510*/  IADD3 R7, R9.reuse, 0x18, RZ ;  /* 0x0000001809077810 */ /* 0x040fe40007ffe0ff */
[-C--:B------:R-:W-:Y:S02]  /*2520*/  LEA.HI.X.SX32 R12, R9, R22.reuse, 0x1, P0 ;  /* 0x00000016090c7211 */ /* 0x080fe400000f0eff */
[----:B------:R-:W-:Y:S02]  /*2530*/  LEA.HI.X.SX32 R10, R0, R22, 0x1, P1 ;  /* 0x00000016000a7211 */ /* 0x000fe400008f0eff */
[----:B------:R-:W-:Y:S02]  /*2540*/  LEA R2, P0, R3, c[0x0][0x170], 0x2 ;  /* 0x00005c0003027a11 */ /* 0x000fe400078010ff */
[----:B------:R-:W-:-:S02]  /*2550*/  IADD3 R0, P2, R6, R17, RZ ;  /* 0x0000001106007210 */ /* 0x000fc40007f5e0ff */
[----:B------:R-:W-:Y:S02]  /*2560*/  LEA R4, P1, R5, c[0x0][0x170], 0x2 ;  /* 0x00005c0005047a11 */ /* 0x000fe400078210ff */
[----:B------:R-:W-:Y:S02]  /*2570*/  IADD3 R8, P3, R7, R17, RZ ;  /* 0x0000001107087210 */ /* 0x000fe40007f7e0ff */
[----:B------:R-:W-:Y:S02]  /*2580*/  LEA.HI.X R3, R3, c[0x0][0x174], R12, 0x2, P0 ;  /* 0x00005d0003037a11 */ /* 0x000fe400000f140c */
[----:B------:R-:W-:Y:S02]  /*2590*/  LEA.HI.X.SX32 R15, R6, R22, 0x1, P2 ;  /* 0x00000016060f7211 */ /* 0x000fe400010f0eff */
[----:B------:R-:W-:Y:S01]  /*25a0*/  LEA.HI.X R5, R5, c[0x0][0x174], R10, 0x2, P1 ;  /* 0x00005d0005057a11 */ /* 0x000fe200008f140a */
[----:B------:R0:W-:Y:S01]  /*25b0*/  STG.E [R2.64], R26 ;  /* 0x0000001a02007986 */ /* 0x0001e2000c101924 */
[----:B------:R-:W-:-:S02]  /*25c0*/  LEA R6, P0, R0, c[0x0][0x170], 0x2 ;  /* 0x00005c0000067a11 */ /* 0x000fc400078010ff */
[----:B------:R-:W-:Y:S01]  /*25d0*/  LEA.HI.X.SX32 R11, R7, R22, 0x1, P3 ;  /* 0x00000016070b7211 */ /* 0x000fe200018f0eff */
[----:B------:R1:W-:Y:S01]  /*25e0*/  STG.E [R4.64], R24 ;  /* 0x0000001804007986 */ /* 0x0003e2000c101924 */
[----:B------:R-:W-:Y:S02]  /*25f0*/  LEA R10, P1, R8, c[0x0][0x170], 0x2 ;  /* 0x00005c00080a7a11 */ /* 0x000fe400078210ff */
[----:B------:R-:W-:Y:S02]  /*2600*/  LEA.HI.X R7, R0, c[0x0][0x174], R15, 0x2, P0 ;  /* 0x00005d0000077a11 */ /* 0x000fe400000f140f */
[----:B------:R-:W-:Y:S02]  /*2610*/  LEA.HI.X R11, R8, c[0x0][0x174], R11, 0x2, P1 ;  /* 0x00005d00080b7a11 */ /* 0x000fe400008f140b */
[C---:B------:R-:W-:Y:S01]  /*2620*/  IADD3 R0, R9.reuse, 0x20, RZ ;  /* 0x0000002009007810 */ /* 0x040fe20007ffe0ff */
[----:B------:R-:W-:Y:S01]  /*2630*/  STG.E [R6.64], R16 ;  /* 0x0000001006007986 */ /* 0x000fe2000c101924 */
[----:B------:R-:W-:-:S02]  /*2640*/  IADD3 R8, R9, 0x28, RZ ;  /* 0x0000002809087810 */ /* 0x000fc40007ffe0ff */
[----:B0-----:R-:W-:Y:S01]  /*2650*/  IADD3 R3, P5, R0, R17, RZ ;  /* 0x0000001100037210 */ /* 0x001fe20007fbe0ff */
[----:B------:R0:W-:Y:S01]  /*2660*/  STG.E [R10.64], R13 ;  /* 0x0000000d0a007986 */ /* 0x0001e2000c101924 */
[C---:B------:R-:W-:Y:S02]  /*2670*/  IADD3 R28, R9.reuse, 0x38, RZ ;  /* 0x00000038091c7810 */ /* 0x040fe40007ffe0ff */
[C---:B------:R-:W-:Y:S02]  /*2680*/  IADD3 R12, R9.reuse, 0x40, RZ ;  /* 0x00000040090c7810 */ /* 0x040fe40007ffe0ff */
[C---:B------:R-:W-:Y:S02]  /*2690*/  IADD3 R14, R9.reuse, 0x48, RZ ;  /* 0x00000048090e7810 */ /* 0x040fe40007ffe0ff */
[C---:B------:R-:W-:Y:S02]  /*26a0*/  IADD3 R15, R9.reuse, 0x50, RZ ;  /* 0x00000050090f7810 */ /* 0x040fe40007ffe0ff */
[----:B------:R-:W-:-:S02]  /*26b0*/  IADD3 R2, R9, 0x58, RZ ;  /* 0x0000005809027810 */ /* 0x000fc40007ffe0ff */
[-C--:B-1----:R-:W-:Y:S02]  /*26c0*/  IADD3 R5, P4, R8, R17.reuse, RZ ;  /* 0x0000001108057210 */ /* 0x082fe40007f9e0ff */
[----:B0-----:R-:W-:Y:S02]  /*26d0*/  IADD3 R10, R9, 0x30, RZ ;  /* 0x00000030090a7810 */ /* 0x001fe40007ffe0ff */
[----:B------:R-:W-:Y:S02]  /*26e0*/  LEA.HI.X.SX32 R4, R0, R22, 0x1, P5 ;  /* 0x0000001600047211 */ /* 0x000fe400028f0eff */
        /* <DEDUP_REMOVED lines=38> */
.L_x_5493:
        /* <DEDUP_REMOVED lines=20> */
.L_x_5494:
[----:B------:R-:W-:Y:S01]  /*2a90*/  HFMA2.MMA R11, -RZ, RZ, 0, 9.5367431640625e-07 ;  /* 0x00000010ff0b7435 */ /* 0x000fe200000001ff */
[----:B------:R-:W-:Y:S01]  /*2aa0*/  IMAD.MOV.U32 R14, RZ, RZ, -0x800001 ;  /* 0xff7fffffff0e7424 */ /* 0x000fe200078e00ff */
[----:B------:R-:W-:Y:S01]  /*2ab0*/  MOV R12, 0x2af0 ;  /* 0x00002af0000c7802 */ /* 0x000fe20000000f00 */
[----:B------:R-:W-:Y:S02]  /*2ac0*/  IMAD.MOV.U32 R16, RZ, RZ, 0x1f ;  /* 0x0000001fff107424 */ /* 0x000fe400078e00ff */
[----:B------:R-:W-:Y:S02]  /*2ad0*/  IMAD.MOV.U32 R17, RZ, RZ, -0x1 ;  /* 0xffffffffff117424 */ /* 0x000fe400078e00ff */
[----:B0-----:R-:W-:Y:S05]  /*2ae0*/  CALL.REL.NOINC `($__internal_131_$__cuda_sm70_shflsync_bfly_p) ;  /* 0x0000014000007944 */ /* 0x001fea0003c00000 */
[----:B01----:R-:W-:Y:S05]  /*2af0*/  BRA `(.L_x_5526) ;  /* 0xffffd71000007947 */ /* 0x003fea000383ffff */
.L_x_5495:
[----:B------:R-:W-:Y:S01]  /*2b00*/  MOV R11, 0x8 ;  /* 0x00000008000b7802 */ /* 0x000fe20000000f00 */
[----:B------:R-:W-:Y:S01]  /*2b10*/  IMAD.MOV.U32 R16, RZ, RZ, 0x1f ;  /* 0x0000001fff107424 */ /* 0x000fe200078e00ff */
[----:B------:R-:W-:Y:S01]  /*2b20*/  MOV R12, 0x2b50 ;  /* 0x00002b50000c7802 */ /* 0x000fe20000000f00 */
[----:B------:R-:W-:Y:S02]  /*2b30*/  IMAD.MOV.U32 R17, RZ, RZ, -0x1 ;  /* 0xffffffffff117424 */ /* 0x000fe400078e00ff */
[----:B0-----:R-:W-:Y:S05]  /*2b40*/  CALL.REL.NOINC `($__internal_131_$__cuda_sm70_shflsync_bfly_p) ;  /* 0x000000e000007944 */ /* 0x001fea0003c00000 */
[----:B01----:R-:W-:Y:S01]  /*2b50*/  FMNMX.FTZ R14, R14, R11, !PT ;  /* 0x0000000b0e0e7209 */ /* 0x003fe20007810000 */
[----:B------:R-:W-:Y:S01]  /*2b60*/  HFMA2.MMA R11, -RZ, RZ, 0, 2.384185791015625e-07 ;  /* 0x00000004ff0b7435 */ /* 0x000fe200000001ff */
[----:B------:R-:W-:Y:S01]  /*2b70*/  IMAD.MOV.U32 R16, RZ, RZ, 0x1f ;  /* 0x0000001fff107424 */ /* 0x000fe200078e00ff */
[----:B------:R-:W-:Y:S01]  /*2b80*/  MOV R12, 0x2bb0 ;  /* 0x00002bb0000c7802 */ /* 0x000fe20000000f00 */
[----:B------:R-:W-:-:S03]  /*2b90*/  IMAD.MOV.U32 R17, RZ, RZ, -0x1 ;  /* 0xffffffffff117424 */ /* 0x000fc600078e00ff */
[----:B------:R-:W-:Y:S05]  /*2ba0*/  CALL.REL.NOINC `($__internal_131_$__cuda_sm70_shflsync_bfly_p) ;  /* 0x0000008000007944 */ /* 0x000fea0003c00000 */
[----:B01----:R-:W-:Y:S01]  /*2bb0*/  FMNMX.FTZ R14, R14, R11, !PT ;  /* 0x0000000b0e0e7209 */ /* 0x003fe20007810000 */
[----:B------:R-:W-:Y:S01]  /*2bc0*/  IMAD.MOV.U32 R16, RZ, RZ, 0x1f ;  /* 0x0000001fff107424 */ /* 0x000fe200078e00ff */
[----:B------:R-:W-:Y:S01]  /*2bd0*/  MOV R11, 0x2 ;  /* 0x00000002000b7802 */ /* 0x000fe20000000f00 */
[----:B------:R-:W-:Y:S01]  /*2be0*/  IMAD.MOV.U32 R17, RZ, RZ, -0x1 ;  /* 0xffffffffff117424 */ /* 0x000fe200078e00ff */
[----:B------:R-:W-:-:S02]  /*2bf0*/  MOV R12, 0x2c10 ;  /* 0x00002c10000c7802 */ /* 0x000fc40000000f00 */
[----:B------:R-:W-:Y:S05]  /*2c00*/  CALL.REL.NOINC `($__internal_131_$__cuda_sm70_shflsync_bfly_p) ;  /* 0x0000002000007944 */ /* 0x000fea0003c00000 */
[----:B-1----:R-:W-:Y:S01]  /*2c10*/  MOV R13, R11 ;  /* 0x0000000b000d7202 */ /* 0x002fe20000000f00 */
[----:B0-----:R-:W-:Y:S05]  /*2c20*/  BRA `(.L_x_5527) ;  /* 0xffffd66000007947 */ /* 0x001fea000383ffff */
        .weak           $__internal_131_$__cuda_sm70_shflsync_bfly_p
        .type           $__internal_131_$__cuda_sm70_shflsync_bfly_p,@function
        .size           $__internal_131_$__cuda_sm70_shflsync_bfly_p,(.L_x_24792 - $__internal_131_$__cuda_sm70_shflsync_bfly_p)
$__internal_131_$__cuda_sm70_shflsync_bfly_p:
[----:B------:R-:W-:Y:S01]  /*2c30*/  IMAD.MOV.U32 R13, RZ, RZ, 0x0 ;  /* 0x00000000ff0d7424 */ /* 0x000fe200078e00ff */
[----:B------:R-:W-:Y:S04]  /*2c40*/  WARPSYNC R17 ;  /* 0x0000001100007348 */ /* 0x000fe80003800000 */
[----:B------:R0:W1:Y:S01]  /*2c50*/  SHFL.BFLY PT, R11, R14, R11, R16 ;  /* 0x0c00000b0e0b7389 */ /* 0x00006200000e0010 */
[----:B------:R-:W-:Y:S05]  /*2c60*/  RET.REL.NODEC R12 `(_ZN4vllm25paged_attention_v2_kernelIfhLi96ELi16ELi128ELNS_18Fp8KVCacheDataTypeE2ELb0ELi512EEEvPfS2_PT_PKS3_PKT0_S9_ifPKiSB_iPKfiiiSD_SD_iiiii) ;  /* 0xffffd3900c007950 */ /* 0x000fea0003c3ffff */
.L_x_5528:
        /* <DEDUP_REMOVED lines=9> */
.L_x_24792:


//--------------------- .text._ZN4vllm25paged_attention_v2_kernelIfhLi80ELi16ELi128ELNS_18Fp8KVCacheDataTypeE2ELb0ELi512EEEvPfS2_PT_PKS3_PKT0_S9_ifPKiSB_iPKfiiiSD_SD_iiiii --------------------------
	.section	.text._ZN4vllm25paged_attention_v2_kernelIfhLi80ELi16ELi128ELNS_18Fp8KVCacheDataTypeE2ELb0ELi512EEEvPfS2_PT_PKS3_PKT0_S9_ifPKiSB_iPKfiiiSD_SD_iiiii,"ax",@progbits
	.sectioninfo	@"SHI_REGISTERS=32"
	.align	128
        .global         _ZN4vllm25paged_attention_v2_kernelIfhLi80ELi16ELi128ELNS_18Fp8KVCacheDataTypeE2ELb0ELi512EEEvPfS2_PT_PKS3_PKT0_S9_ifPKiSB_iPKfiiiSD_SD_iiiii
        .type           _ZN4vllm25paged_attention_v2_kernelIfhLi80ELi16ELi128ELNS_18Fp8KVCacheDataTypeE2ELb0ELi512EEEvPfS2_PT_PKS3_PKT0_S9_ifPKiSB_iPKfiiiSD_SD_iiiii,@function
        .size           _ZN4vllm25paged_attention_v2_kernelIfhLi80ELi16ELi128ELNS_18Fp8KVCacheDataTypeE2ELb0ELi512EEEvPfS2_PT_PKS3_PKT0_S9_ifPKiSB_iPKfiiiSD_SD_iiiii,(.L_x_24793 - _ZN4vllm25paged_attention_v2_kernelIfhLi80ELi16ELi128ELNS_18Fp8KVCacheDataTypeE2ELb0ELi512EEEvPfS2_PT_PKS3_PKT0_S9_ifPKiSB_iPKfiiiSD_SD_iiiii)
        .other          _ZN4vllm25paged_attention_v2_kernelIfhLi80ELi16ELi128ELNS_18Fp8KVCacheDataTypeE2ELb0ELi512EEEvPfS2_PT_PKS3_PKT0_S9_ifPKiSB_iPKfiiiSD_SD_iiiii,@"STO_CUDA_ENTRY STV_DEFAULT"
_ZN4vllm25paged_attention_v2_kernelIfhLi80ELi16ELi128ELNS_18Fp8KVCacheDataTypeE2ELb0ELi512EEEvPfS2_PT_PKS3_PKT0_S9_ifPKiSB_iPKfiiiSD_SD_iiiii:
.text._ZN4vllm25paged_attention_v2_kernelIfhLi80ELi16ELi128ELNS_18Fp8KVCacheDataTypeE2ELb0ELi512EEEvPfS2_PT_PKS3_PKT0_S9_ifPKiSB_iPKfiiiSD_SD_iiiii:
        /* <DEDUP_REMOVED lines=15> */
[----:B------:R-:W-:Y:S02]  /*00f0*/  LEA.HI R4, R4, R3, RZ, 0x4 ;  /* 0x0000000304047211 */ /* 0x000fe400078f20ff */
[----:B0-----:R-:W-:-:S04]  /*0100*/  SHF.R.S32.HI R8, RZ, 0x1f, R7 ;  /* 0x0000001fff087819 */ /* 0x001fc80000011407 */
[----:B------:R-:W-:Y:S02]  /*0110*/  LEA.HI R11, R8, R7, RZ, 0x5 ;  /* 0x00000007080b7211 */ /* 0x000fe400078f28ff */
[----:B------:R-:W-:Y:S02]  /*0120*/  SHF.R.S32.HI R8, RZ, 0x4, R4 ;  /* 0x00000004ff087819 */ /* 0x000fe40000011404 */
        /* <DEDUP_REMOVED lines=14> */
.L_x_5562:
        /* <DEDUP_REMOVED lines=8> */
.L_x_5563:
        /* <DEDUP_REMOVED lines=35> */
.L_x_5536:
        /* <DEDUP_REMOVED lines=11> */
.L_x_5535:
[----:B------:R-:W-:Y:S05]  /*0570*/  BSYNC B1 ;  /* 0x0000000000017941 */ /* 0x000fea0003800000 */
.L_x_5534:
        /* <DEDUP_REMOVED lines=10> */
.L_x_5539:
        /* <DEDUP_REMOVED lines=100> */
.L_x_5538:
[----:B------:R-:W-:Y:S05]  /*0c60*/  BSYNC B1 ;  /* 0x0000000000017941 */ /* 0x000fea0003800000 */
.L_x_5537:
        /* <DEDUP_REMOVED lines=55> */
.L_x_5541:
[----:B------:R-:W-:Y:S05]  /*0fe0*/  BSYNC B1 ;  /* 0x0000000000017941 */ /* 0x000fea0003800000 */
.L_x_5540:
        /* <DEDUP_REMOVED lines=26> */
.L_x_5533:
[----:B------:R-:W-:Y:S05]  /*1190*/  BSYNC B0 ;  /* 0x0000000000007941 */ /* 0x000fea0003800000 */
.L_x_5532:
        /* <DEDUP_REMOVED lines=43> */
.L_x_5546:
        /* <DEDUP_REMOVED lines=8> */
.L_x_5545:
[----:B------:R-:W-:Y:S05]  /*14d0*/  BSYNC B1 ;  /* 0x0000000000017941 */ /* 0x000fea0003800000 */
.L_x_5544:
        /* <DEDUP_REMOVED lines=10> */
.L_x_5549:
        /* <DEDUP_REMOVED lines=52> */
.L_x_5548:
[----:B------:R-:W-:Y:S05]  /*18c0*/  BSYNC B1 ;  /* 0x0000000000017941 */ /* 0x000fea0003800000 */
.L_x_5547:
        /* <DEDUP_REMOVED lines=31> */
.L_x_5551:
[----:B------:R-:W-:Y:S05]  /*1ac0*/  BSYNC B1 ;  /* 0x0000000000017941 */ /* 0x000fea0003800000 */
.L_x_5550:
        /* <DEDUP_REMOVED lines=14> */
.L_x_5543:
[----:B------:R-:W-:Y:S05]  /*1bb0*/  BSYNC B0 ;  /* 0x0000000000007941 */ /* 0x000fea0003800000 */
.L_x_5542:
        /* <DEDUP_REMOVED lines=30> */
.L_x_5553:
[----:B------:R-:W-:Y:S05]  /*1da0*/  BSYNC B0 ;  /* 0x0000000000007941 */ /* 0x000fea0003800000 */
.L_x_5552:
        /* <DEDUP_REMOVED lines=10> */
[----:B------:R-:W-:Y:S01]  /*1e50*/  MOV R25, RZ ;  /* 0x000000ff00197202 */ /* 0x000fe20000000f00 */
        /* <DEDUP_REMOVED lines=14> */
.L_x_5555:
[----:B------:R-:W-:Y:S05]  /*1f40*/  BSYNC B0 ;  /* 0x0000000000007941 */ /* 0x000fea0003800000 */
.L_x_5554:
        /* <DEDUP_REMOVED lines=23> */
.L_x_5557:
[----:B------:R-:W-:Y:S05]  /*20c0*/  BSYNC B0 ;  /* 0x0000000000007941 */ /* 0x000fea0003800000 */
.L_x_5556:
        /* <DEDUP_REMOVED lines=13> */
.L_x_5559:
[----:B------:R-:W-:Y:S05]  /*21a0*/  BSYNC B0 ;  /* 0x0000000000007941 */ /* 0x000fea0003800000 */
.L_x_5558:
        /* <DEDUP_REMOVED lines=23> */
.L_x_5561:
[----:B------:R-:W-:Y:S05]  /*2320*/  BSYNC B0 ;  /* 0x0000000000007941 */ /* 0x000fea0003800000 */
.L_x_5560:
        /* <DEDUP_REMOVED lines=8> */
[----:B------:R-:W-:Y:S02]  /*23b0*/  SHF.R.S32.HI R4, RZ, 0x1f, R2 ;  /* 0x0000001fff047819 */ /* 0x000fe40000011402 */
        /* <DEDUP_REMOVED lines=9> */
[----:B01----:R-:W-:Y:S02]  /*2450*/  LEA R6, P0, R4, c[0x0][0x170], 0x2 ;  /* 0x00005c0004067a11 */ /* 0x003fe400078010ff */
[----:B------:R-:W-:-:S02]  /*2460*/  LEA.HI.X.SX32 R3, R0, R22, 0x1, P1 ;  /* 0x0000001600037211 */ /* 0x000fc400008f0eff */
[----:B------:R-:W-:Y:S02]  /*2470*/  LEA R10, P1, R2, c[0x0][0x170], 0x2 ;  /* 0x00005c00020a7a11 */ /* 0x000fe400078210ff */
[----:B------:R-:W-:Y:S02]  /*2480*/  LEA.HI.X R7, R4, c[0x0][0x174], R5, 0x2, P0 ;  /* 0x00005d0004077a11 */ /* 0x000fe400000f1405 */
[----:B------:R-:W-:Y:S02]  /*2490*/  IADD3 R4, R16, 0x10, RZ ;  /* 0x0000001010047810 */ /* 0x000fe40007ffe0ff */
[----:B------:R-:W-:Y:S01]  /*24a0*/  LEA.HI.X R11, R2, c[0x0][0x174], R3, 0x2, P1 ;  /* 0x00005d00020b7a11 */ /* 0x000fe200008f1403 */
[----:B------:R0:W-:Y:S01]  /*24b0*/  STG.E [R6.64], R9 ;  /* 0x0000000906007986 */ /* 0x0001e2000c101924 */
[----:B------:R-:W-:Y:S02]  /*24c0*/  IADD3 R8, R16, 0x18, RZ ;  /* 0x0000001810087810 */ /* 0x000fe40007ffe0ff */
[----:B------:R-:W-:Y:S01]  /*24d0*/  IADD3 R3, P5, R4, R17, RZ ;  /* 0x0000001104037210 */ /* 0x000fe20007fbe0ff */
[----:B------:R1:W-:Y:S01]  /*24e0*/  STG.E [R10.64], R13 ;  /* 0x0000000d0a007986 */ /* 0x0003e2000c101924 */
[----:B------:R-:W-:-:S02]  /*24f0*/  IADD3 R26, R16, 0x20, RZ ;  /* 0x00000020101a7810 */ /* 0x000fc40007ffe0ff */
[C---:B------:R-:W-:Y:S02]  /*2500*/  IADD3 R24, R16.reuse, 0x28, RZ ;  /* 0x0000002810187810 */ /* 0x040fe40007ffe0ff */
[C---:B------:R-:W-:Y:S02]  /*2510*/  IADD3 R12, R16.reuse, 0x30, RZ ;  /* 0x00000030100c7810 */ /* 0x040fe40007ffe0ff */
[C---:B------:R-:W-:Y:S02]  /*2520*/  IADD3 R14, R16.reuse, 0x38, RZ ;  /* 0x00000038100e7810 */ /* 0x040fe40007ffe0ff */
[C---:B------:R-:W-:Y:S02]  /*2530*/  IADD3 R15, R16.reuse, 0x40, RZ ;  /* 0x00000040100f7810 */ /* 0x040fe40007ffe0ff */
[----:B------:R-:W-:Y:S02]  /*2540*/  IADD3 R2, R16, 0x48, RZ ;  /* 0x0000004810027810 */ /* 0x000fe40007ffe0ff */
[----:B------:R-:W-:-:S02]  /*2550*/  IADD3 R5, P4, R8, R17, RZ ;  /* 0x0000001108057210 */ /* 0x000fc40007f9e0ff */
[----:B------:R-:W-:Y:S02]  /*2560*/  LEA.HI.X.SX32 R4, R4, R22, 0x1, P5 ;  /* 0x0000001604047211 */ /* 0x000fe400028f0eff */
[-C--:B0-----:R-:W-:Y:S02]  /*2570*/  IADD3 R7, P3, R26, R17.reuse, RZ ;  /* 0x000000111a077210 */ /* 0x081fe40007f7e0ff */
[-C--:B------:R-:W-:Y:S02]  /*2580*/  IADD3 R9, P2, R24, R17.reuse, RZ ;  /* 0x0000001118097210 */ /* 0x080fe40007f5e0ff */
[-C--:B-1----:R-:W-:Y:S02]  /*2590*/  IADD3 R11, P1, R12, R17.reuse, RZ ;  /* 0x000000110c0b7210 */ /* 0x082fe40007f3e0ff */
        /* <DEDUP_REMOVED lines=35> */
.L_x_5529:
        /* <DEDUP_REMOVED lines=20> */
.L_x_5530:
[----:B------:R-:W-:Y:S01]  /*2910*/  HFMA2.MMA R11, -RZ, RZ, 0, 9.5367431640625e-07 ;  /* 0x00000010ff0b7435 */ /* 0x000fe200000001ff */
[----:B------:R-:W-:Y:S01]  /*2920*/  IMAD.MOV.U32 R14, RZ, RZ, -0x800001 ;  /* 0xff7fffffff0e7424 */ /* 0x000fe200078e00ff */
[----:B------:R-:W-:Y:S01]  /*2930*/  MOV R12, 0x2970 ;  /* 0x00002970000c7802 */ /* 0x000fe20000000f00 */
[----:B------:R-:W-:Y:S02]  /*2940*/  IMAD.MOV.U32 R16, RZ, RZ, 0x1f ;  /* 0x0000001fff107424 */ /* 0x000fe400078e00ff */
[----:B------:R-:W-:Y:S02]  /*2950*/  IMAD.MOV.U32 R17, RZ, RZ, -0x1 ;  /* 0xffffffffff117424 */ /* 0x000fe400078e00ff */
[----:B0-----:R-:W-:Y:S05]  /*2960*/  CALL.REL.NOINC `($__internal_132_$__cuda_sm70_shflsync_bfly_p) ;  /* 0x0000014000007944 */ /* 0x001fea0003c00000 */
[----:B01----:R-:W-:Y:S05]  /*2970*/  BRA `(.L_x_5562) ;  /* 0xffffd89000007947 */ /* 0x003fea000383ffff */
.L_x_5531:
[----:B------:R-:W-:Y:S01]  /*2980*/  MOV R11, 0x8 ;  /* 0x00000008000b7802 */ /* 0x000fe20000000f00 */
[----:B------:R-:W-:Y:S01]  /*2990*/  IMAD.MOV.U32 R16, RZ, RZ, 0x1f ;  /* 0x0000001fff107424 */ /* 0x000fe200078e00ff */
[----:B------:R-:W-:Y:S02]  /*29a0*/  MOV R17, 0xffffffff ;  /* 0xffffffff00117802 */ /* 0x000fe40000000f00 */
[----:B------:R-:W-:Y:S02]  /*29b0*/  MOV R12, 0x29d0 ;  /* 0x000029d0000c7802 */ /* 0x000fe40000000f00 */
[----:B0-----:R-:W-:Y:S05]  /*29c0*/  CALL.REL.NOINC `($__internal_132_$__cuda_sm70_shflsync_bfly_p) ;  /* 0x000000e000007944 */ /* 0x001fea0003c00000 */
[----:B0-----:R-:W-:Y:S01]  /*29d0*/  HFMA2.MMA R16, -RZ, RZ, 0, 1.847743988037109375e-06 ;  /* 0x0000001fff107435 */ /* 0x001fe200000001ff */
[----:B-1----:R-:W-:Y:S01]  /*29e0*/  FMNMX.FTZ R14, R14, R11, !PT ;  /* 0x0000000b0e0e7209 */ /* 0x002fe20007810000 */
[----:B------:R-:W-:Y:S01]  /*29f0*/  IMAD.MOV.U32 R11, RZ, RZ, 0x4 ;  /* 0x00000004ff0b7424 */ /* 0x000fe200078e00ff */
[----:B------:R-:W-:Y:S01]  /*2a00*/  MOV R12, 0x2a30 ;  /* 0x00002a30000c7802 */ /* 0x000fe20000000f00 */
[----:B------:R-:W-:-:S02]  /*2a10*/  IMAD.MOV.U32 R17, RZ, RZ, -0x1 ;  /* 0xffffffffff117424 */ /* 0x000fc400078e00ff */
[----:B------:R-:W-:Y:S05]  /*2a20*/  CALL.REL.NOINC `($__internal_132_$__cuda_sm70_shflsync_bfly_p) ;  /* 0x0000008000007944 */ /* 0x000fea0003c00000 */
[----:B01----:R-:W-:Y:S01]  /*2a30*/  FMNMX.FTZ R14, R14, R11, !PT ;  /* 0x0000000b0e0e7209 */ /* 0x003fe20007810000 */
[----:B------:R-:W-:Y:S01]  /*2a40*/  IMAD.MOV.U32 R16, RZ, RZ, 0x1f ;  /* 0x0000001fff107424 */ /* 0x000fe200078e00ff */
[----:B------:R-:W-:-:S02]  /*2a50*/  MOV R11, 0x2 ;  /* 0x00000002000b7802 */ /* 0x000fc40000000f00 */
[----:B------:R-:W-:Y:S02]  /*2a60*/  MOV R17, 0xffffffff ;  /* 0xffffffff00117802 */ /* 0x000fe40000000f00 */
[----:B------:R-:W-:Y:S02]  /*2a70*/  MOV R12, 0x2a90 ;  /* 0x00002a90000c7802 */ /* 0x000fe40000000f00 */
[----:B------:R-:W-:Y:S05]  /*2a80*/  CALL.REL.NOINC `($__internal_132_$__cuda_sm70_shflsync_bfly_p) ;  /* 0x0000002000007944 */ /* 0x000fea0003c00000 */
[----:B-1----:R-:W-:Y:S01]  /*2a90*/  IMAD.MOV.U32 R13, RZ, RZ, R11 ;  /* 0x000000ffff0d7224 */ /* 0x002fe200078e000b */
[----:B0-----:R-:W-:Y:S05]  /*2aa0*/  BRA `(.L_x_5563) ;  /* 0xffffd7e000007947 */ /* 0x001fea000383ffff */
        .weak           $__internal_132_$__cuda_sm70_shflsync_bfly_p
        .type           $__internal_132_$__cuda_sm70_shflsync_bfly_p,@function
        .size           $__internal_132_$__cuda_sm70_shflsync_bfly_p,(.L_x_24793 - $__internal_132_$__cuda_sm70_shflsync_bfly_p)
$__internal_132_$__cuda_sm70_shflsync_bfly_p:
[----:B------:R-:W-:Y:S01]  /*2ab0*/  HFMA2.MMA R13, -RZ, RZ, 0, 0 ;  /* 0x00000000ff0d7435 */ /* 0x000fe200000001ff */
[----:B------:R-:W-:Y:S04]  /*2ac0*/  WARPSYNC R17 ;  /* 0x0000001100007348 */ /* 0x000fe80003800000 */
[----:B------:R0:W1:Y:S01]  /*2ad0*/  SHFL.BFLY PT, R11, R14, R11, R16 ;  /* 0x0c00000b0e0b7389 */ /* 0x00006200000e0010 */
[----:B------:R-:W-:Y:S05]  /*2ae0*/  RET.REL.NODEC R12 `(_ZN4vllm25paged_attention_v2_kernelIfhLi80ELi16ELi128ELNS_18Fp8KVCacheDataTypeE2ELb0ELi512EEEvPfS2_PT_PKS3_PKT0_S9_ifPKiSB_iPKfiiiSD_SD_iiiii) ;  /* 0xffffd5100c007950 */ /* 0x000fea0003c3ffff */
.L_x_5564:
        /* <DEDUP_REMOVED lines=9> */
.L_x_24793:


//--------------------- .text._ZN4vllm25paged_attention_v2_kernelIfhLi64ELi16ELi128ELNS_18Fp8KVCacheDataTypeE2ELb0ELi512EEEvPfS2_PT_PKS3_PKT0_S9_ifPKiSB_iPKfiiiSD_SD_iiiii --------------------------
	.section	.text._ZN4vllm25paged_attention_v2_kernelIfhLi64ELi16ELi128ELNS_18Fp8KVCacheDataTypeE2ELb0ELi512EEEvPfS2_PT_PKS3_PKT0_S9_ifPKiSB_iPKfiiiSD_SD_iiiii,"ax",@progbits
	.sectioninfo	@"SHI_REGISTERS=32"
	.align	128
        .global         _ZN4vllm25paged_attention_v2_kernelIfhLi64ELi16ELi128ELNS_18Fp8KVCacheDataTypeE2ELb0ELi512EEEvPfS2_PT_PKS3_PKT0_S9_ifPKiSB_iPKfiiiSD_SD_iiiii
        .type           _ZN4vllm25paged_attention_v2_kernelIfhLi64ELi16ELi128ELNS_18Fp8KVCacheDataTypeE2ELb0ELi512EEEvPfS2_PT_PKS3_PKT0_S9_ifPKiSB_iPKfiiiSD_SD_iiiii,@function
        .size           _ZN4vllm25paged_attention_v2_kernelIfhLi64ELi16ELi128ELNS_18Fp8KVCacheDataTypeE2ELb0ELi512EEEvPfS2_PT_PKS3_PKT0_S9_ifPKiSB_iPKfiiiSD_SD_iiiii,(.L_x_24794 - _ZN4vllm25paged_attention_v2_kernelIfhLi64ELi16ELi128ELNS_18Fp8KVCacheDataTypeE2ELb0ELi512EEEvPfS2_PT_PKS3_PKT0_S9_ifPKiSB_iPKfiiiSD_SD_iiiii)
        .other          _ZN4vllm25paged_attention_v2_kernelIfhLi64ELi16ELi128ELNS_18Fp8KVCacheDataTypeE2ELb0ELi512EEEvPfS2_PT_PKS3_PKT0_S9_ifPKiSB_iPKfiiiSD_SD_iiiii,@"STO_CUDA_ENTRY STV_DEFAULT"
_ZN4vllm25paged_attention_v2_kernelIfhLi64ELi16ELi128ELNS_18Fp8KVCacheDataTypeE2ELb0ELi512EEEvPfS2_PT_PKS3_PKT0_S9_ifPKiSB_iPKfiiiSD_SD_iiiii:
.text._ZN4vllm25paged_attention_v2_kernelIfhLi64ELi16ELi128ELNS_18Fp8KVCacheDataTypeE2ELb0ELi512EEEvPfS2_PT_PKS3_PKT0_S9_ifPKiSB_iPKfiiiSD_SD_iiiii:
        /* <DEDUP_REMOVED lines=33> */
.L_x_5594:
        /* <DEDUP_REMOVED lines=8> */
.L_x_5595:
        /* <DEDUP_REMOVED lines=35> */
.L_x_5572:
        /* <DEDUP_REMOVED lines=11> */
.L_x_5571:
[----:B------:R-:W-:Y:S05]  /*0570*/  BSYNC B1 ;  /* 0x0000000000017941 */ /* 0x000fea0003800000 */
.L_x_5570:
        /* <DEDUP_REMOVED lines=10> */
.L_x_5575:
        /* <DEDUP_REMOVED lines=100> */
.L_x_5574:
[----:B------:R-:W-:Y:S05]  /*0c60*/  BSYNC B1 ;  /* 0x0000000000017941 */ /* 0x000fea0003800000 */
.L_x_5573:
        /* <DEDUP_REMOVED lines=55> */
.L_x_5577:
[----:B------:R-:W-:Y:S05]  /*0fe0*/  BSYNC B1 ;  /* 0x0000000000017941 */ /* 0x000fea0003800000 */
.L_x_5576:
        /* <DEDUP_REMOVED lines=26> */
.L_x_5569:
[----:B------:R-:W-:Y:S05]  /*1190*/  BSYNC B0 ;  /* 0x0000000000007941 */ /* 0x000fea0003800000 */
.L_x_5568:
        /* <DEDUP_REMOVED lines=43> */
.L_x_5582:
        /* <DEDUP_REMOVED lines=8> */
.L_x_5581:
[----:B------:R-:W-:Y:S05]  /*14d0*/  BSYNC B1 ;  /* 0x0000000000017941 */ /* 0x000fea0003800000 */
.L_x_5580:
        /* <DEDUP_REMOVED lines=10> */
.L_x_5585:
        /* <DEDUP_REMOVED lines=52> */
.L_x_5584:
[----:B------:R-:W-:Y:S05]  /*18c0*/  BSYNC B1 ;  /* 0x0000000000017941 */ /* 0x000fea0003800000 */
.L_x_5583:
        /* <DEDUP_REMOVED lines=31> */
.L_x_5587:
[----:B------:R-:W-:Y:S05]  /*1ac0*/  BSYNC B1 ;  /* 0x0000000000017941 */ /* 0x000fea0003800000 */
.L_x_5586:
        /* <DEDUP_REMOVED lines=14> */
.L_x_5579:
[----:B------:R-:W-:Y:S05]  /*1bb0*/  BSYNC B0 ;  /* 0x0000000000007941 */ /* 0x000fea0003800000 */
.L_x_5578:
        /* <DEDUP_REMOVED lines=31> */
.L_x_5589:
[----:B------:R-:W-:Y:S05]  /*1db0*/  BSYNC B0 ;  /* 0x0000000000007941 */ /* 0x000fea0003800000 */
.L_x_5588:
        /* <DEDUP_REMOVED lines=37> */
.L_x_5591:
[----:B0-----:R-:W-:Y:S05]  /*2010*/  BSYNC B0 ;  /* 0x0000000000007941 */ /* 0x001fea0003800000 */
.L_x_5590:
        /* <DEDUP_REMOVED lines=28> */
.L_x_5593:
[----:B0-----:R-:W-:Y:S05]  /*21e0*/  BSYNC B0 ;  /* 0x0000000000007941 */ /* 0x001fea0003800000 */
.L_x_5592:
[----:B------:R-:W-:Y:S06]  /*21f0*/  BAR.SYNC.DEFER_BLOCKING 0x0 ;  /* 0x0000000000007b1d */ /* 0x000fec0000010000 */
[----:B------:R-:W-:Y:S05]  /*2200*/  @P1 EXIT ;  /* 0x000000000000194d */ /* 0x000fea0003800000 */
[----:B------:R-:W-:Y:S02]  /*2210*/  IMAD R0, R0, c[0x0][0xc], RZ ;  /* 0x0000030000007a24 */ /* 0x000fe400078e02ff */
[----:B------:R-:W-:Y:S02]  /*2220*/  IMAD R17, R3, c[0x0][0x14], RZ ;  /* 0x0000050003117a24 */ /* 0x000fe400078e02ff */
        /* <DEDUP_REMOVED lines=14> */
[C---:B------:R-:W-:Y:S02]  /*2310*/  IADD3 R12, R4.reuse, 0x20, RZ ;  /* 0x00000020040c7810 */ /* 0x040fe40007ffe0ff */
[C---:B------:R-:W-:Y:S02]  /*2320*/  IADD3 R14, R4.reuse, 0x28, RZ ;  /* 0x00000028040e7810 */ /* 0x040fe40007ffe0ff */
[C---:B------:R-:W-:Y:S02]  /*2330*/  IADD3 R15, R4.reuse, 0x30, RZ ;  /* 0x00000030040f7810 */ /* 0x040fe40007ffe0ff */
[----:B------:R-:W-:-:S02]  /*2340*/  IADD3 R2, R4, 0x38, RZ ;  /* 0x0000003804027810 */ /* 0x000fc40007ffe0ff */
[----:B------:R-:W-:Y:S02]  /*2350*/  LEA.HI.X.SX32 R4, R4, R22, 0x1, P5 ;  /* 0x0000001604047211 */ /* 0x000fe400028f0eff */
[-C--:B------:R-:W-:Y:S02]  /*2360*/  IADD3 R5, P4, R6, R17.reuse, RZ ;  /* 0x0000001106057210 */ /* 0x080fe40007f9e0ff */
[-C--:B------:R-:W-:Y:S02]  /*2370*/  IADD3 R7, P3, R8, R17.reuse, RZ ;  /* 0x0000001108077210 */ /* 0x080fe40007f7e0ff */
        /* <DEDUP_REMOVED lines=9> */
[-C--:B------:R-:W-:Y:S02]  /*2410*/  LEA.HI.X.SX32 R14, R14, R22.reuse, 0x1, P0 ;  /* 0x000000160e0e7211 */ /* 0x080fe400000f0eff */
[-C--:B------:R-:W-:Y:S02]  /*2420*/  LEA.HI.X.SX32 R15, R15, R22.reuse, 0x1, P5 ;  /* 0x000000160f0f7211 */ /* 0x080fe400028f0eff */
[----:B------:R-:W-:Y:S02]  /*2430*/  LEA.HI.X.SX32 R22, R2, R22, 0x1, P6 ;  /* 0x0000001602167211 */ /* 0x000fe400030f0eff */
[----:B------:R-:W-:Y:S02]  /*2440*/  LEA R2, P0, R3, c[0x0][0x170], 0x2 ;  /* 0x00005c0003027a11 */ /* 0x000fe400078010ff */
[----:B------:R-:W-:Y:S02]  /*2450*/  LEA R16, P1, R17, c[0x0][0x170], 0x2 ;  /* 0x00005c0011107a11 */ /* 0x000fe400078210ff */
[----:B------:R-:W-:-:S02]  /*2460*/  LEA.HI.X R3, R3, c[0x0][0x174], R4, 0x2, P0 ;  /* 0x00005d0003037a11 */ /* 0x000fc400000f1404 */
        /* <DEDUP_REMOVED lines=22> */
.L_x_5565:
        /* <DEDUP_REMOVED lines=20> */
.L_x_5566:
[----:B------:R-:W-:Y:S01]  /*2710*/  IMAD.MOV.U32 R15, RZ, RZ, -0x800001 ;  /* 0xff7fffffff0f7424 */ /* 0x000fe200078e00ff */
[----:B------:R-:W-:Y:S01]  /*2720*/  MOV R16, 0x10 ;  /* 0x0000001000107802 */ /* 0x000fe20000000f00 */
[----:B------:R-:W-:Y:S01]  /*2730*/  IMAD.MOV.U32 R11, RZ, RZ, 0x1f ;  /* 0x0000001fff0b7424 */ /* 0x000fe200078e00ff */
[----:B------:R-:W-:Y:S02]  /*2740*/  MOV R18, 0xffffffff ;  /* 0xffffffff00127802 */ /* 0x000fe40000000f00 */
[----:B------:R-:W-:Y:S02]  /*2750*/  MOV R12, 0x2770 ;  /* 0x00002770000c7802 */ /* 0x000fe40000000f00 */
[----:B0-----:R-:W-:Y:S05]  /*2760*/  CALL.REL.NOINC `($__internal_133_$__cuda_sm70_shflsync_bfly_p) ;  /* 0x0000015000007944 */ /* 0x001fea0003c00000 */
[----:B01----:R-:W-:Y:S05]  /*2770*/  BRA `(.L_x_5594) ;  /* 0xffffda9000007947 */ /* 0x003fea000383ffff */
.L_x_5567:
[----:B------:R-:W-:Y:S01]  /*2780*/  HFMA2.MMA R16, -RZ, RZ, 0, 4.76837158203125e-07 ;  /* 0x00000008ff107435 */ /* 0x000fe200000001ff */
[----:B------:R-:W-:Y:S01]  /*2790*/  IMAD.MOV.U32 R15, RZ, RZ, R20 ;  /* 0x000000ffff0f7224 */ /* 0x000fe200078e0014 */
[----:B------:R-:W-:Y:S01]  /*27a0*/  MOV R18, 0xffffffff ;  /* 0xffffffff00127802 */ /* 0x000fe20000000f00 */
[----:B------:R-:W-:Y:S01]  /*27b0*/  IMAD.MOV.U32 R11, RZ, RZ, 0x1f ;  /* 0x0000001fff0b7424 */ /* 0x000fe200078e00ff */
[----:B------:R-:W-:Y:S02]  /*27c0*/  MOV R12, 0x27e0 ;  /* 0x000027e0000c7802 */ /* 0x000fe40000000f00 */
[----:B0-----:R-:W-:Y:S05]  /*27d0*/  CALL.REL.NOINC `($__internal_133_$__cuda_sm70_shflsync_bfly_p) ;  /* 0x000000e000007944 */ /* 0x001fea0003c00000 */
[----:B01----:R-:W-:Y:S01]  /*27e0*/  FMNMX.FTZ R15, R20, R11, !PT ;  /* 0x0000000b140f7209 */ /* 0x003fe20007810000 */
[----:B------:R-:W-:Y:S01]  /*27f0*/  HFMA2.MMA R11, -RZ, RZ, 0, 1.847743988037109375e-06 ;  /* 0x0000001fff0b7435 */ /* 0x000fe200000001ff */
[----:B------:R-:W-:Y:S01]  /*2800*/  IMAD.MOV.U32 R16, RZ, RZ, 0x4 ;  /* 0x00000004ff107424 */ /* 0x000fe200078e00ff */
[----:B------:R-:W-:Y:S01]  /*2810*/  MOV R12, 0x2840 ;  /* 0x00002840000c7802 */ /* 0x000fe20000000f00 */
[----:B------:R-:W-:-:S03]  /*2820*/  IMAD.MOV.U32 R18, RZ, RZ, -0x1 ;  /* 0xffffffffff127424 */ /* 0x000fc600078e00ff */
[----:B------:R-:W-:Y:S05]  /*2830*/  CALL.REL.NOINC `($__internal_133_$__cuda_sm70_shflsync_bfly_p) ;  /* 0x0000008000007944 */ /* 0x000fea0003c00000 */
[----:B01----:R-:W-:Y:S01]  /*2840*/  FMNMX.FTZ R15, R15, R11, !PT ;  /* 0x0000000b0f0f7209 */ /* 0x003fe20007810000 */
[----:B------:R-:W-:Y:S01]  /*2850*/  IMAD.MOV.U32 R11, RZ, RZ, 0x1f ;  /* 0x0000001fff0b7424 */ /* 0x000fe200078e00ff */
[----:B------:R-:W-:-:S02]  /*2860*/  MOV R16, 0x2 ;  /* 0x0000000200107802 */ /* 0x000fc40000000f00 */
[----:B------:R-:W-:Y:S02]  /*2870*/  MOV R18, 0xffffffff ;  /* 0xffffffff00127802 */ /* 0x000fe40000000f00 */
[----:B------:R-:W-:Y:S02]  /*2880*/  MOV R12, 0x28a0 ;  /* 0x000028a0000c7802 */ /* 0x000fe40000000f00 */
[----:B------:R-:W-:Y:S05]  /*2890*/  CALL.REL.NOINC `($__internal_133_$__cuda_sm70_shflsync_bfly_p) ;  /* 0x0000002000007944 */ /* 0x000fea0003c00000 */
[----:B-1----:R-:W-:Y:S01]  /*28a0*/  IMAD.MOV.U32 R12, RZ, RZ, R11 ;  /* 0x000000ffff0c7224 */ /* 0x002fe200078e000b */
[----:B0-----:R-:W-:Y:S05]  /*28b0*/  BRA `(.L_x_5595) ;  /* 0xffffd9d000007947 */ /* 0x001fea000383ffff */
        .weak           $__internal_133_$__cuda_sm70_shflsync_bfly_p
        .type           $__internal_133_$__cuda_sm70_shflsync_bfly_p,@function
        .size           $__internal_133_$__cuda_sm70_shflsync_bfly_p,(.L_x_24794 - $__internal_133_$__cuda_sm70_shflsync_bfly_p)
$__internal_133_$__cuda_sm70_shflsync_bfly_p:
[----:B------:R-:W-:Y:S01]  /*28c0*/  HFMA2.MMA R13, -RZ, RZ, 0, 0 ;  /* 0x00000000ff0d7435 */ /* 0x000fe200000001ff */
[----:B------:R-:W-:Y:S04]  /*28d0*/  WARPSYNC R18 ;  /* 0x0000001200007348 */ /* 0x000fe80003800000 */
[----:B------:R0:W1:Y:S01]  /*28e0*/  SHFL.BFLY PT, R11, R15, R16, R11 ;  /* 0x0c0000100f0b7389 */ /* 0x00006200000e000b */
[----:B------:R-:W-:Y:S05]  /*28f0*/  RET.REL.NODEC R12 `(_ZN4vllm25paged_attention_v2_kernelIfhLi64ELi16ELi128ELNS_18Fp8KVCacheDataTypeE2ELb0ELi512EEEvPfS2_PT_PKS3_PKT0_S9_ifPKiSB_iPKfiiiSD_SD_iiiii) ;  /* 0xffffd7000c007950 */ /* 0x000fea0003c3ffff */
.L_x_5596:
        /* <DEDUP_REMOVED lines=16> */
.L_x_24794:


//--------------------- .text._ZN4vllm25paged_attention_v2_kernelIfhLi32ELi16ELi128ELNS_18Fp8KVCacheDataTypeE2ELb0ELi512EEEvPfS2_PT_PKS3_PKT0_S9_ifPKiSB_iPKfiiiSD_SD_iiiii --------------------------
	.section	.text._ZN4vllm25paged_attention_v2_kernelIfhLi32ELi16ELi128ELNS_18Fp8KVCacheDataTypeE2ELb0ELi512EEEvPfS2_PT_PKS3_PKT0_S9_ifPKiSB_iPKfiiiSD_SD_iiiii,"ax",@progbits
	.sectioninfo	@"SHI_REGISTERS=32"
	.align	128
        .global         _ZN4vllm25paged_attention_v2_kernelIfhLi32ELi16ELi128ELNS_18Fp8KVCacheDataTypeE2ELb0ELi512EEEvPfS2_PT_PKS3_PKT0_S9_ifPKiSB_iPKfiiiSD_SD_iiiii
        .type           _ZN4vllm25paged_attention_v2_kernelIfhLi32ELi16ELi128ELNS_18Fp8KVCacheDataTypeE2ELb0ELi512EEEvPfS2_PT_PKS3_PKT0_S9_ifPKiSB_iPKfiiiSD_SD_iiiii,@function
        .size           _ZN4vllm25paged_attention_v2_kernelIfhLi32ELi16ELi128ELNS_18Fp8KVCacheDataTypeE2ELb0ELi512EEEvPfS2_PT_PKS3_PKT0_S9_ifPKiSB_iPKfiiiSD_SD_iiiii,(.L_x_24795 - _ZN4vllm25paged_attention_v2_kernelIfhLi32ELi16ELi128ELNS_18Fp8KVCacheDataTypeE2ELb0ELi512EEEvPfS2_PT_PKS3_PKT0_S9_ifPKiSB_iPKfiiiSD_SD_iiiii)
        .other          _ZN4vllm25paged_attention_v2_kernelIfhLi32ELi16ELi128ELNS_18Fp8KVCacheDataTypeE2ELb0ELi512EEEvPfS2_PT_PKS3_PKT0_S9_ifPKiSB_iPKfiiiSD_SD_iiiii,@"STO_CUDA_ENTRY STV_DEFAULT"
_ZN4vllm25paged_attention_v2_kernelIfhLi32ELi16ELi128ELNS_18Fp8KVCacheDataTypeE2ELb0ELi512EEEvPfS2_PT_PKS3_PKT0_S9_ifPKiSB_iPKfiiiSD_SD_iiiii:
.text._ZN4vllm25paged_attention_v2_kernelIfhLi32ELi16ELi128ELNS_18Fp8KVCacheDataTypeE2ELb0ELi512EEEvPfS2_PT_PKS3_PKT0_S9_ifPKiSB_iPKfiiiSD_SD_iiiii:
        /* <DEDUP_REMOVED lines=34> */
.L_x_5624:
        /* <DEDUP_REMOVED lines=8> */
.L_x_5625:
[----:B------:R-:W-:Y:S01]  /*02a0*/  ISETP.NE.AND P0, PT, R7, RZ, PT ;  /* 0x000000ff0700720c */ /* 0x000fe20003f05270 */
[----:B------:R-:W-:-:S12]  /*02b0*/  WARPSYNC 0xffffffff ;  /* 0xffffffff00007948 */ /* 0x000fd80003800000 */
[----:B--2---:R-:W-:-:S05]  /*02c0*/  @!P0 FMNMX.FTZ R10, R10, R13, !PT ;  /* 0x0000000d0a0a8209 */ /* 0x004fca0007810000 */
[----:B------:R2:W-:Y:S02]  /*02d0*/  @!P0 STS [R5.X4], R10 ;  /* 0x0000000a05008388 */ /* 0x0005e40000004800 */
[----:B------:R-:W-:Y:S01]  /*02e0*/  BAR.SYNC.DEFER_BLOCKING 0x0 ;  /* 0x0000000000007b1d */ /* 0x000fe20000010000 */
[----:B------:R-:W-:Y:S01]  /*02f0*/  ISETP.GT.AND P0, PT, R7, 0x3, PT ;  /* 0x000000030700780c */ /* 0x000fe20003f04270 */
[----:B------:R-:W-:Y:S01]  /*0300*/  HFMA2.MMA R11, -RZ, RZ, 0, 0 ;  /* 0x00000000ff0b7435 */ /* 0x000fe200000001ff */
        /* <DEDUP_REMOVED lines=25> */
[----:B------:R-:W-:Y:S01]  /*04a0*/  IMAD.MOV.U32 R13, RZ, RZ, R3 ;  /* 0x000000ffff0d7224 */ /* 0x000fe200078e0003 */
[----:B------:R-:W-:-:S03]  /*04b0*/  MOV R11, RZ ;  /* 0x000000ff000b7202 */ /* 0x000fc60000000f00 */
.L_x_5604:
        /* <DEDUP_REMOVED lines=11> */
.L_x_5603:
[----:B------:R-:W-:Y:S05]  /*0570*/  BSYNC B1 ;  /* 0x0000000000017941 */ /* 0x000fea0003800000 */
.L_x_5602:
        /* <DEDUP_REMOVED lines=10> */
.L_x_5607:
        /* <DEDUP_REMOVED lines=100> */
.L_x_5606:
[----:B------:R-:W-:Y:S05]  /*0c60*/  BSYNC B1 ;  /* 0x0000000000017941 */ /* 0x000fea0003800000 */
.L_x_5605:
[----:B------:R-:W-:Y:S01]  /*0c70*/  IADD3 R10, R8, -R13, RZ ;  /* 0x8000000d080a7210 */ /* 0x000fe20007ffe0ff */
[----:B------:R-:W-:Y:S03]  /*0c80*/  BSSY B1, `(.L_x_5608) ;  /* 0x0000036000017945 */ /* 0x000fe60003800000 */
        /* <DEDUP_REMOVED lines=53> */
.L_x_5609:
[----:B------:R-:W-:Y:S05]  /*0fe0*/  BSYNC B1 ;  /* 0x0000000000017941 */ /* 0x000fea0003800000 */
.L_x_5608:
        /* <DEDUP_REMOVED lines=26> */
.L_x_5601:
[----:B------:R-:W-:Y:S05]  /*1190*/  BSYNC B0 ;  /* 0x0000000000007941 */ /* 0x000fea0003800000 */
.L_x_5600:
        /* <DEDUP_REMOVED lines=40> */
[----:B------:R-:W-:Y:S01]  /*1420*/  MOV R4, R12 ;  /* 0x0000000c00047202 */ /* 0x000fe20000000f00 */
[----:B------:R-:W-:Y:S01]  /*1430*/  IMAD.MOV.U32 R11, RZ, RZ, R3 ;  /* 0x000000ffff0b7224 */ /* 0x000fe200078e0003 */
[----:B------:R-:W-:-:S05]  /*1440*/  LEA R12, R3, 0x20, 0x2 ;  /* 0x00000020030c7811 */ /* 0x000fca00078e10ff */
.L_x_5614:
        /* <DEDUP_REMOVED lines=8> */
.L_x_5613:
[----:B------:R-:W-:Y:S05]  /*14d0*/  BSYNC B1 ;  /* 0x0000000000017941 */ /* 0x000fea0003800000 */
.L_x_5612:
        /* <DEDUP_REMOVED lines=10> */
.L_x_5617:
        /* <DEDUP_REMOVED lines=52> */
.L_x_5616:
[----:B------:R-:W-:Y:S05]  /*18c0*/  BSYNC B1 ;  /* 0x0000000000017941 */ /* 0x000fea0003800000 */
.L_x_5615:
        /* <DEDUP_REMOVED lines=31> */
.L_x_5619:
[----:B------:R-:W-:Y:S05]  /*1ac0*/  BSYNC B1 ;  /* 0x0000000000017941 */ /* 0x000fea0003800000 */
.L_x_5618:
        /* <DEDUP_REMOVED lines=14> */
.L_x_5611:
[----:B------:R-:W-:Y:S05]  /*1bb0*/  BSYNC B0 ;  /* 0x0000000000007941 */ /* 0x000fea0003800000 */
.L_x_5610:
[----:B------:R-:W-:Y:S01]  /*1bc0*/  BAR.SYNC.DEFER_BLOCKING 0x0 ;  /* 0x0000000000007b1d */ /* 0x000fe20000010000 */
[----:B------:R-:W-:Y:S02]  /*1bd0*/  ISETP.NE.AND P3, PT, R3, RZ, PT ;  /* 0x000000ff0300720c */ /* 0x000fe40003f65270 */
[----:B-1----:R-:W-:Y:S02]  /*1be0*/  LOP3.LUT R2, R7, 0x3, RZ, 0xc0, !PT ;  /* 0x0000000307027812 */ /* 0x002fe400078ec0ff */
[----:B------:R-:W-:Y:S01]  /*1bf0*/  LOP3.LUT R4, R3, 0xffffffc0, RZ, 0xc0, !PT ;  /* 0xffffffc003047812 */ /* 0x000fe200078ec0ff */
[----:B------:R-:W-:Y:S01]  /*1c00*/  BSSY B0, `(.L_x_5620) ;  /* 0x0000018000007945 */ /* 0x000fe20003800000 */
[----:B------:R-:W-:-:S02]  /*1c10*/  ISETP.NE.AND P1, PT, R2, RZ, PT ;  /* 0x000000ff0200720c */ /* 0x000fc40003f25270 */
[----:B------:R-:W-:Y:S02]  /*1c20*/  SHF.R.S32.HI R2, RZ, 0x1f, R7 ;  /* 0x0000001fff027819 */ /* 0x000fe40000011407 */
[----:B------:R-:W-:Y:S02]  /*1c30*/  ISETP.NE.OR P2, PT, R4, 0x40, P1 ;  /* 0x000000400400780c */ /* 0x000fe40000f45670 */
[----:B------:R-:W-:Y:S02]  /*1c40*/  LEA.HI R2, R2, R7, RZ, 0x2 ;  /* 0x0000000702027211 */ /* 0x000fe400078f10ff */
[----:B------:R-:W-:Y:S02]  /*1c50*/  ISETP.GT.OR P0, PT, R3, 0x3f, P1 ;  /* 0x0000003f0300780c */ /* 0x000fe40000f04670 */
[----:B------:R-:W-:Y:S01]  /*1c60*/  SHF.R.S32.HI R2, RZ, 0x2, R2 ;  /* 0x00000002ff027819 */ /* 0x000fe20000011402 */
[----:B------:R-:W-:Y:S05]  /*1c70*/  @P3 BRA `(.L_x_5621) ;  /* 0x0000010000003947 */ /* 0x000fea0003800000 */
[----:B------:R-:W-:Y:S01]  /*1c80*/  IMAD R4, R0, c[0x0][0xc], RZ ;  /* 0x0000030000047a24 */ /* 0x000fe200078e02ff */
[----:B------:R-:W-:Y:S01]  /*1c90*/  USHF.R.S32.HI UR4, URZ, 0x1f, UR40 ;  /* 0x0000001f3f047899 */ /* 0x000fe20008011428 */
[----:B0-----:R-:W-:-:S02]  /*1ca0*/  IMAD R7, R6, c[0x0][0x14], RZ ;  /* 0x0000050006077a24 */ /* 0x001fc400078e02ff */
        /* <DEDUP_REMOVED lines=11> */
[----:B--2---:R0:W-:Y:S04]  /*1d60*/  STG.E [R12.64], R9 ;  /* 0x000000090c007986 */ /* 0x0041e8000c101924 */
[----:B------:R0:W-:Y:S02]  /*1d70*/  STG.E [R14.64], R10 ;  /* 0x0000000a0e007986 */ /* 0x0001e4000c101924 */
.L_x_5621:
[----:B------:R-:W-:Y:S05]  /*1d80*/  BSYNC B0 ;  /* 0x0000000000007941 */ /* 0x000fea0003800000 */
.L_x_5620:
[----:B------:R-:W-:Y:S01]  /*1d90*/  BAR.SYNC.DEFER_BLOCKING 0x0 ;  /* 0x0000000000007b1d */ /* 0x000fe20000010000 */
[----:B------:R-:W-:Y:S01]  /*1da0*/  HFMA2.MMA R8, -RZ, RZ, 0, 0 ;  /* 0x00000000ff087435 */ /* 0x000fe200000001ff */
[----:B0-2---:R-:W-:Y:S01]  /*1db0*/  IMAD R9, R5, 0x20, R2 ;  /* 0x0000002005097824 */ /* 0x005fe200078e0202 */
[----:B------:R-:W-:Y:S01]  /*1dc0*/  LOP3.LUT R14, R3, 0xffffffe0, RZ, 0xc0, !PT ;  /* 0xffffffe0030e7812 */ /* 0x000fe200078ec0ff */
[----:B------:R-:W-:Y:S01]  /*1dd0*/  IMAD.MOV.U32 R7, RZ, RZ, RZ ;  /* 0x000000ffff077224 */ /* 0x000fe200078e00ff */
[----:B------:R-:W-:Y:S01]  /*1de0*/  CS2R R4, SRZ ;  /* 0x0000000000047805 */ /* 0x000fe2000001ff00 */
[----:B------:R-:W-:Y:S01]  /*1df0*/  BSSY B0, `(.L_x_5622) ;  /* 0x0000021000007945 */ /* 0x000fe20003800000 */
        /* <DEDUP_REMOVED lines=32> */
.L_x_5623:
[----:B0-----:R-:W-:Y:S05]  /*2000*/  BSYNC B0 ;  /* 0x0000000000007941 */ /* 0x001fea0003800000 */
.L_x_5622:
[----:B------:R-:W-:Y:S06]  /*2010*/  BAR.SYNC.DEFER_BLOCKING 0x0 ;  /* 0x0000000000007b1d */ /* 0x000fec0000010000 */
[----:B------:R-:W-:Y:S05]  /*2020*/  @P3 EXIT ;  /* 0x000000000000394d */ /* 0x000fea0003800000 */
[----:B------:R-:W-:Y:S01]  /*2030*/  IMAD R0, R0, c[0x0][0xc], RZ ;  /* 0x0000030000007a24 */ /* 0x000fe200078e02ff */
[----:B------:R-:W-:Y:S01]  /*2040*/  USHF.R.S32.HI UR4, URZ, 0x1f, UR39 ;  /* 0x0000001f3f047899 */ /* 0x000fe20008011427 */
[----:B------:R-:W-:-:S02]  /*2050*/  IMAD R3, R6, c[0x0][0x14], RZ ;  /* 0x0000050006037a24 */ /* 0x000fc400078e02ff */
[----:B------:R-:W-:-:S03]  /*2060*/  IMAD R0, R0, c[0x0][0x14], RZ ;  /* 0x0000050000007a24 */ /* 0x000fc600078e02ff */
[----:B------:R-:W-:Y:S01]  /*2070*/  SHF.L.U32 R3, R3, 0x5, RZ ;  /* 0x0000000503037819 */ /* 0x000fe200000006ff */
[----:B------:R-:W-:-:S03]  /*2080*/  IMAD.SHL.U32 R0, R0, 0x20, RZ ;  /* 0x0000002000007824 */ /* 0x000fc600078e00ff */
        /* <DEDUP_REMOVED lines=8> */
[C---:B------:R-:W-:Y:S02]  /*2110*/  IADD3 R9, R2.reuse, 0x18, RZ ;  /* 0x0000001802097810 */ /* 0x040fe40007ffe0ff */
[----:B------:R-:W-:Y:S02]  /*2120*/  LEA.HI.X.SX32 R10, R2, R17, 0x1, P0 ;  /* 0x00000011020a7211 */ /* 0x000fe400000f0eff */
[----:B------:R-:W-:-:S02]  /*2130*/  LEA R2, P0, R3, c[0x0][0x170], 0x2 ;  /* 0x00005c0003027a11 */ /* 0x000fc400078010ff */
[-C--:B------:R-:W-:Y:S02]  /*2140*/  IADD3 R11, P1, R0, R15.reuse, RZ ;  /* 0x0000000f000b7210 */ /* 0x080fe40007f3e0ff */
        /* <DEDUP_REMOVED lines=8> */
[----:B------:R-:W-:Y:S02]  /*21d0*/  LEA.HI.X.SX32 R0, R9, R17, 0x1, P3 ;  /* 0x0000001109007211 */ /* 0x000fe400018f0eff */
[----:B------:R-:W-:Y:S02]  /*21e0*/  LEA R14, P2, R15, c[0x0][0x170], 0x2 ;  /* 0x00005c000f0e7a11 */ /* 0x000fe400078410ff */
[----:B------:R-:W-:Y:S02]  /*21f0*/  LEA.HI.X R11, R11, c[0x0][0x174], R16, 0x2, P0 ;  /* 0x00005d000b0b7a11 */ /* 0x000fe400000f1410 */
[----:B------:R-:W-:Y:S02]  /*2200*/  LEA.HI.X R13, R13, c[0x0][0x174], R6, 0x2, P1 ;  /* 0x00005d000d0d7a11 */ /* 0x000fe400008f1406 */
[----:B------:R-:W-:Y:S01]  /*2210*/  LEA.HI.X R15, R15, c[0x0][0x174], R0, 0x2, P2 ;  /* 0x00005d000f0f7a11 */ /* 0x000fe200010f1400 */
[----:B------:R-:W-:Y:S04]  /*2220*/  STG.E [R10.64], R8 ;  /* 0x000000080a007986 */ /* 0x000fe8000c101924 */
[----:B------:R-:W-:Y:S04]  /*2230*/  STG.E [R12.64], R7 ;  /* 0x000000070c007986 */ /* 0x000fe8000c101924 */
[----:B------:R-:W-:Y:S01]  /*2240*/  STG.E [R14.64], R5 ;  /* 0x000000050e007986 */ /* 0x000fe2000c101924 */
[----:B------:R-:W-:Y:S05]  /*2250*/  EXIT ;  /* 0x000000000000794d */ /* 0x000fea0003800000 */
.L_x_5597:
        /* <DEDUP_REMOVED lines=20> */
.L_x_5598:
[----:B------:R-:W-:Y:S01]  /*23a0*/  IMAD.MOV.U32 R13, RZ, RZ, -0x800001 ;  /* 0xff7fffffff0d7424 */ /* 0x000fe200078e00ff */
[----:B------:R-:W-:Y:S01]  /*23b0*/  MOV R14, 0x10 ;  /* 0x00000010000e7802 */ /* 0x000fe20000000f00 */
[----:B------:R-:W-:Y:S01]  /*23c0*/  IMAD.MOV.U32 R9, RZ, RZ, 0x1f ;  /* 0x0000001fff097424 */ /* 0x000fe200078e00ff */
[----:B------:R-:W-:Y:S02]  /*23d0*/  MOV R16, 0xffffffff ;  /* 0xffffffff00107802 */ /* 0x000fe40000000f00 */
[----:B------:R-:W-:Y:S02]  /*23e0*/  MOV R10, 0x2400 ;  /* 0x00002400000a7802 */ /* 0x000fe40000000f00 */
[----:B0-----:R-:W-:Y:S05]  /*23f0*/  CALL.REL.NOINC `($__internal_134_$__cuda_sm70_shflsync_bfly_p) ;  /* 0x0000015000007944 */ /* 0x001fea0003c00000 */
[----:B01----:R-:W-:Y:S05]  /*2400*/  BRA `(.L_x_5624) ;  /* 0xffffde1000007947 */ /* 0x003fea000383ffff */
.L_x_5599:
[----:B------:R-:W-:Y:S01]  /*2410*/  HFMA2.MMA R14, -RZ, RZ, 0, 4.76837158203125e-07 ;  /* 0x00000008ff0e7435 */ /* 0x000fe200000001ff */
[----:B------:R-:W-:Y:S01]  /*2420*/  IMAD.MOV.U32 R13, RZ, RZ, R18 ;  /* 0x000000ffff0d7224 */ /* 0x000fe200078e0012 */
[----:B------:R-:W-:Y:S01]  /*2430*/  MOV R16, 0xffffffff ;  /* 0xffffffff00107802 */ /* 0x000fe20000000f00 */
[----:B------:R-:W-:Y:S01]  /*2440*/  IMAD.MOV.U32 R9, RZ, RZ, 0x1f ;  /* 0x0000001fff097424 */ /* 0x000fe200078e00ff */
[----:B------:R-:W-:Y:S02]  /*2450*/  MOV R10, 0x2470 ;  /* 0x00002470000a7802 */ /* 0x000fe40000000f00 */
[----:B0-----:R-:W-:Y:S05]  /*2460*/  CALL.REL.NOINC `($__internal_134_$__cuda_sm70_shflsync_bfly_p) ;  /* 0x000000e000007944 */ /* 0x001fea0003c00000 */
[----:B01----:R-:W-:Y:S01]  /*2470*/  FMNMX.FTZ R13, R18, R9, !PT ;  /* 0x00000009120d7209 */ /* 0x003fe20007810000 */
[----:B------:R-:W-:Y:S01]  /*2480*/  HFMA2.MMA R9, -RZ, RZ, 0, 1.847743988037109375e-06 ;  /* 0x0000001fff097435 */ /* 0x000fe200000001ff */
[----:B------:R-:W-:Y:S01]  /*2490*/  IMAD.MOV.U32 R14, RZ, RZ, 0x4 ;  /* 0x00000004ff0e7424 */ /* 0x000fe200078e00ff */
[----:B------:R-:W-:Y:S01]  /*24a0*/  MOV R10, 0x24d0 ;  /* 0x000024d0000a7802 */ /* 0x000fe20000000f00 */
[----:B------:R-:W-:-:S03]  /*24b0*/  IMAD.MOV.U32 R16, RZ, RZ, -0x1 ;  /* 0xffffffffff107424 */ /* 0x000fc600078e00ff */
[----:B------:R-:W-:Y:S05]  /*24c0*/  CALL.REL.NOINC `($__internal_134_$__cuda_sm70_shflsync_bfly_p) ;  /* 0x0000008000007944 */ /* 0x000fea0003c00000 */
[----:B01----:R-:W-:Y:S01]  /*24d0*/  FMNMX.FTZ R13, R13, R9, !PT ;  /* 0x000000090d0d7209 */ /* 0x003fe20007810000 */
[----:B------:R-:W-:Y:S01]  /*24e0*/  IMAD.MOV.U32 R9, RZ, RZ, 0x1f ;  /* 0x0000001fff097424 */ /* 0x000fe200078e00ff */
[----:B------:R-:W-:-:S02]  /*24f0*/  MOV R14, 0x2 ;  /* 0x00000002000e7802 */ /* 0x000fc40000000f00 */
[----:B------:R-:W-:Y:S02]  /*2500*/  MOV R16, 0xffffffff ;  /* 0xffffffff00107802 */ /* 0x000fe40000000f00 */
[----:B------:R-:W-:Y:S02]  /*2510*/  MOV R10, 0x2530 ;  /* 0x00002530000a7802 */ /* 0x000fe40000000f00 */
[----:B------:R-:W-:Y:S05]  /*2520*/  CALL.REL.NOINC `($__internal_134_$__cuda_sm70_shflsync_bfly_p) ;  /* 0x0000002000007944 */ /* 0x000fea0003c00000 */
[----:B-1----:R-:W-:Y:S01]  /*2530*/  IMAD.MOV.U32 R10, RZ, RZ, R9 ;  /* 0x000000ffff0a7224 */ /* 0x002fe200078e0009 */
[----:B0-----:R-:W-:Y:S05]  /*2540*/  BRA `(.L_x_5625) ;  /* 0xffffdd5000007947 */ /* 0x001fea000383ffff */
        .weak           $__internal_134_$__cuda_sm70_shflsync_bfly_p
        .type           $__internal_134_$__cuda_sm70_shflsync_bfly_p,@function
        .size           $__internal_134_$__cuda_sm70_shflsync_bfly_p,(.L_x_24795 - $__internal_134_$__cuda_sm70_shflsync_bfly_p)
$__internal_134_$__cuda_sm70_shflsync_bfly_p:
[----:B------:R-:W-:Y:S01]  /*2550*/  HFMA2.MMA R11, -RZ, RZ, 0, 0 ;  /* 0x00000000ff0b7435 */ /* 0x000fe200000001ff */
[----:B------:R-:W-:Y:S04]  /*2560*/  WARPSYNC R16 ;  /* 0x0000001000007348 */ /* 0x000fe80003800000 */
[----:B------:R0:W1:Y:S01]  /*2570*/  SHFL.BFLY PT, R9, R13, R14, R9 ;  /* 0x0c00000e0d097389 */ /* 0x00006200000e0009 */
[----:B------:R-:W-:Y:S05]  /*2580*/  RET.REL.NODEC R10 `(_ZN4vllm25paged_attention_v2_kernelIfhLi32ELi16ELi128ELNS_18Fp8KVCacheDataTypeE2ELb0ELi512EEEvPfS2_PT_PKS3_PKT0_S9_ifPKiSB_iPKfiiiSD_SD_iiiii) ;  /* 0xffffda700a007950 */ /* 0x000fea0003c3ffff */
.L_x_5626:
        /* <DEDUP_REMOVED lines=15> */
.L_x_24795:


//--------------------- .text._ZN4vllm25paged_attention_v2_kernelIfhLi256ELi16ELi128ELNS_18Fp8KVCacheDataTypeE2ELb1ELi512EEEvPfS2_PT_PKS3_PKT0_S9_ifPKiSB_iPKfiiiSD_SD_iiiii --------------------------
	.section	.text._ZN4vllm25paged_attention_v2_kernelIfhLi256ELi16ELi128ELNS_18Fp8KVCacheDataTypeE2ELb1ELi512EEEvPfS2_PT_PKS3_PKT0_S9_ifPKiSB_iPKfiiiSD_SD_iiiii,"ax",@progbits
	.sectioninfo	@"SHI_REGISTERS=54"
	.align	128
        .global         _ZN4vllm25paged_attention_v2_kernelIfhLi256ELi16ELi128ELNS_18Fp8KVCacheDataTypeE2ELb1ELi512EEEvPfS2_PT_PKS3_PKT0_S9_ifPKiSB_iPKfiiiSD_SD_iiiii
        .type           _ZN4vllm25paged_attention_v2_kernelIfhLi256ELi16ELi128ELNS_18Fp8KVCacheDataTypeE2ELb1ELi512EEEvPfS2_PT_PKS3_PKT0_S9_ifPKiSB_iPKfiiiSD_SD_iiiii,@function
        .size           _ZN4vllm25paged_attention_v2_kernelIfhLi256ELi16ELi128ELNS_18Fp8KVCacheDataTypeE2ELb1ELi512EEEvPfS2_PT_PKS3_PKT0_S9_ifPKiSB_iPKfiiiSD_SD_iiiii,(.L_x_24796 - _ZN4vllm25paged_attention_v2_kernelIfhLi256ELi16ELi128ELNS_18Fp8KVCacheDataTypeE2ELb1ELi512EEEvPfS2_PT_PKS3_PKT0_S9_ifPKiSB_iPKfiiiSD_SD_iiiii)
        .other          _ZN4vllm25paged_attention_v2_kernelIfhLi256ELi16ELi128ELNS_18Fp8KVCacheDataTypeE2ELb1ELi512EEEvPfS2_PT_PKS3_PKT0_S9_ifPKiSB_iPKfiiiSD_SD_iiiii,@"STO_CUDA_ENTRY STV_DEFAULT"
_ZN4vllm25paged_attention_v2_kernelIfhLi256ELi16ELi128ELNS_18Fp8KVCacheDataTypeE2ELb1ELi512EEEvPfS2_PT_PKS3_PKT0_S9_ifPKiSB_iPKfiiiSD_SD_iiiii:
.text._ZN4vllm25paged_attention_v2_kernelIfhLi256ELi16ELi128ELNS_18Fp8KVCacheDataTypeE2ELb1ELi512EEEvPfS2_PT_PKS3_PKT0_S9_ifPKiSB_iPKfiiiSD_SD_iiiii:
        /* <DEDUP_REMOVED lines=15> */
[----:B------:R-:W-:Y:S02]  /*00f0*/  MOV R9, c[0x0][0x1e8] ;  /* 0x00007a0000097a02 */ /* 0x000fe40000000f00 */
[----:B------:R-:W-:Y:S01]  /*0100*/  IABS R7, R4 ;  /* 0x0000000400077213 */ /* 0x000fe20000000000 */
[----:B------:R-:W2:Y:S01]  /*0110*/  S2R R17, SR_CTAID.X ;  /* 0x0000000000117919 */ /* 0x000ea20000002500 */
[----:B------:R-:W-:-:S03]  /*0120*/  LOP3.LUT R4, R4, c[0x0][0x1e4], RZ, 0x3c, !PT ;  /* 0x0000790004047a12 */ /* 0x000fc600078e3cff */
[----:B------:R-:W-:Y:S01]  /*0130*/  BAR.SYNC.DEFER_BLOCKING 0x0 ;  /* 0x0000000000007b1d */ /* 0x000fe20000010000 */
[----:B------:R-:W-:-:S05]  /*0140*/  ISETP.GE.AND P2, PT, R4, RZ, PT ;  /* 0x000000ff0400720c */ /* 0x000fca0003f46270 */
[----:B-1----:R-:W1:Y:S02]  /*0150*/  MUFU.RCP R2, R2 ;  /* 0x0000000200027308 */ /* 0x002e640000001000 */
[----:B-1----:R-:W-:-:S06]  /*0160*/  IADD3 R11, R2, 0xffffffe, RZ ;  /* 0x0ffffffe020b7810 */ /* 0x002fcc0007ffe0ff */
[----:B------:R-:W1:Y:S02]  /*0170*/  F2I.FTZ.U32.TRUNC.NTZ R11, R11 ;  /* 0x0000000b000b7305 */ /* 0x000e64000021f000 */
        /* <DEDUP_REMOVED lines=16> */
[----:B0-----:R-:W-:Y:S01]  /*0280*/  SHF.R.S32.HI R7, RZ, 0x1f, R16 ;  /* 0x0000001fff077819 */ /* 0x001fe20000011410 */
[----:B------:R-:W-:Y:S01]  /*0290*/  IMAD R4, R15, -0x20, R2 ;  /* 0xffffffe00f047824 */ /* 0x000fe200078e0202 */
[----:B------:R-:W-:Y:S02]  /*02a0*/  ISETP.NE.AND P1, PT, RZ, c[0x0][0x1e4], PT ;  /* 0x00007900ff007a0c */ /* 0x000fe40003f25270 */
[----:B------:R-:W-:Y:S01]  /*02b0*/  LEA.HI R18, R7, R16, RZ, 0x5 ;  /* 0x0000001007127211 */ /* 0x000fe200078f28ff */
[----:B------:R-:W-:-:S03]  /*02c0*/  IMAD R7, R4, 0x10, R3 ;  /* 0x0000001004077824 */ /* 0x000fc600078e0203 */
[----:B------:R-:W-:Y:S02]  /*02d0*/  LOP3.LUT R19, R18, 0xffffffe0, RZ, 0xc0, !PT ;  /* 0xffffffe012137812 */ /* 0x000fe400078ec0ff */
[----:B------:R-:W-:Y:S02]  /*02e0*/  SHF.R.S32.HI R18, RZ, 0x5, R18 ;  /* 0x00000005ff127819 */ /* 0x000fe40000011412 */
[----:B------:R-:W-:Y:S02]  /*02f0*/  @P0 IADD3 R6, R6, 0x1, RZ ;  /* 0x0000000106060810 */ /* 0x000fe40007ffe0ff */
[----:B------:R-:W-:Y:S02]  /*0300*/  ISETP.GT.AND P0, PT, R9, -0x1, PT ;  /* 0xffffffff0900780c */ /* 0x000fe40003f04270 */
[----:B------:R-:W-:Y:S01]  /*0310*/  IADD3 R19, -R19, R16, RZ ;  /* 0x0000001013137210 */ /* 0x000fe20007ffe1ff */
[----:B------:R-:W-:Y:S01]  /*0320*/  IMAD.MOV.U32 R4, RZ, RZ, R6 ;  /* 0x000000ffff047224 */ /* 0x000fe200078e0006 */
[----:B------:R-:W-:-:S03]  /*0330*/  IMNMX R6, R0, R7, PT ;  /* 0x0000000700067217 */ /* 0x000fc60003800200 */
[----:B------:R-:W-:Y:S01]  /*0340*/  @!P2 IMAD.MOV R4, RZ, RZ, -R4 ;  /* 0x000000ffff04a224 */ /* 0x000fe200078e0a04 */
[----:B------:R-:W-:Y:S01]  /*0350*/  @!P1 LOP3.LUT R4, RZ, c[0x0][0x1e4], RZ, 0x33, !PT ;  /* 0x00007900ff049a12 */ /* 0x000fe200078e33ff */
[----:B------:R-:W-:-:S04]  /*0360*/  IMAD.IADD R7, R6, 0x1, -R3 ;  /* 0x0000000106077824 */ /* 0x000fc800078e0a03 */
        /* <DEDUP_REMOVED lines=58> */
.L_x_5627:
[----:B--2---:R-:W-:-:S04]  /*0710*/  IMAD.MOV.U32 R6, RZ, RZ, c[0x0][0xc] ;  /* 0x00000300ff067624 */ /* 0x004fc800078e00ff */
[----:B------:R-:W-:-:S04]  /*0720*/  IMAD R6, R6, c[0x0][0x1d8], R17 ;  /* 0x0000760006067a24 */ /* 0x000fc800078e0211 */
[----:B------:R-:W-:-:S03]  /*0730*/  IMAD R6, R6, c[0x0][0x1e8], RZ ;  /* 0x00007a0006067a24 */ /* 0x000fc600078e02ff */
.L_x_5628:
        /* <DEDUP_REMOVED lines=23> */
[----:B------:R-:W-:-:S04]  /*08b0*/  IMAD.HI.U32 R20, R13, R21, R12 ;  /* 0x000000150d147227 */ /* 0x000fc800078e000c */
[----:B------:R-:W-:-:S05]  /*08c0*/  IMAD.MOV.U32 R13, RZ, RZ, R9 ;  /* 0x000000ffff0d7224 */ /* 0x000fca00078e0009 */
.L_x_5632:
        /* <DEDUP_REMOVED lines=37> */
.L_x_5630:
[----:B------:R-:W-:Y:S05]  /*0b20*/  BSYNC B7 ;  /* 0x0000000000077941 */ /* 0x000fea0003800000 */
.L_x_5629:
[----:B------:R-:W-:Y:S05]  /*0b30*/  BRA.DIV ~URZ, `(.L_x_5633) ;  /* 0x00003e527f007947 */ /* 0x000fea000b800000 */
[----:B------:R-:W-:-:S04]  /*0b40*/  MOV R8, 0xff7fffff ;  /* 0xff7fffff00087802 */ /* 0x000fc80000000f00 */
.L_x_5671:
        /* <DEDUP_REMOVED lines=8> */
.L_x_5672:
        /* <DEDUP_REMOVED lines=9> */
[----:B01----:R-:W0:Y:S02]  /*0c60*/  SHFL.BFLY PT, R11, R10, 0x2, 0x1f ;  /* 0x0c401f000a0b7f89 */ /* 0x003e2400000e0000 */
[----:B0-----:R-:W-:-:S05]  /*0c70*/  FMNMX.FTZ R12, R11, R10, !PT ;  /* 0x0000000a0b0c7209 */ /* 0x001fca0007810000 */
[----:B------:R-:W0:Y:S02]  /*0c80*/  SHFL.BFLY PT, R11, R12, 0x1, 0x1f ;  /* 0x0c201f000c0b7f89 */ /* 0x000e2400000e0000 */
[----:B0-----:R-:W-:Y:S01]  /*0c90*/  FMNMX.FTZ R8, R12, R11, !PT ;  /* 0x0000000b0c087209 */ /* 0x001fe20007810000 */
[----:B------:R-:W-:-:S05]  /*0ca0*/  IMAD.MOV.U32 R11, RZ, RZ, RZ ;  /* 0x000000ffff0b7224 */ /* 0x000fca00078e00ff */
        /* <DEDUP_REMOVED lines=21> */
.L_x_5639:
        /* <DEDUP_REMOVED lines=11> */
.L_x_5638:
[----:B------:R-:W-:Y:S05]  /*0eb0*/  BSYNC B1 ;  /* 0x0000000000017941 */ /* 0x000fea0003800000 */
.L_x_5637:
        /* <DEDUP_REMOVED lines=10> */
.L_x_5642:
        /* <DEDUP_REMOVED lines=38> */
[C---:B------:R-:W-:Y:S01]  /*11c0*/  FADD.FTZ R37, -R8.reuse, R37 ;  /* 0x0000002508257221 */ /* 0x040fe20000010100 */
        /* <DEDUP_REMOVED lines=11> */
[C---:B-1----:R-:W-:Y:S01]  /*1280*/  FADD.FTZ R43, -R8.reuse, R43 ;  /* 0x0000002b082b7221 */ /* 0x042fe20000010100 */
        /* <DEDUP_REMOVED lines=11> */
[C---:B----4-:R-:W-:Y:S01]  /*1340*/  FADD.FTZ R49, -R8.reuse, R49 ;  /* 0x0000003108317221 */ /* 0x050fe20000010100 */
        /* <DEDUP_REMOVED lines=37> */
.L_x_5641:
[----:B------:R-:W-:Y:S05]  /*15a0*/  BSYNC B1 ;  /* 0x0000000000017941 */ /* 0x000fea0003800000 */
.L_x_5640:
        /* <DEDUP_REMOVED lines=55> */
.L_x_5644:
[----:B------:R-:W-:Y:S05]  /*1920*/  BSYNC B1 ;  /* 0x0000000000017941 */ /* 0x000fea0003800000 */
.L_x_5643:
        /* <DEDUP_REMOVED lines=26> */
.L_x_5636:
[----:B------:R-:W-:Y:S05]  /*1ad0*/  BSYNC B0 ;  /* 0x0000000000007941 */ /* 0x000fea0003800000 */
.L_x_5635:
        /* <DEDUP_REMOVED lines=44> */
.L_x_5649:
        /* <DEDUP_REMOVED lines=8> */
.L_x_5648:
[----:B0-----:R-:W-:Y:S05]  /*1e20*/  BSYNC B1 ;  /* 0x0000000000017941 */ /* 0x001fea0003800000 */
.L_x_5647:
        /* <DEDUP_REMOVED lines=10> */
.L_x_5652:
        /* <DEDUP_REMOVED lines=52> */
.L_x_5651:
[----:B------:R-:W-:Y:S05]  /*2210*/  BSYNC B1 ;  /* 0x0000000000017941 */ /* 0x000fea0003800000 */
.L_x_5650:
        /* <DEDUP_REMOVED lines=31> */
.L_x_5654:
[----:B------:R-:W-:Y:S05]  /*2410*/  BSYNC B1 ;  /* 0x0000000000017941 */ /* 0x000fea0003800000 */
.L_x_5653:
        /* <DEDUP_REMOVED lines=14> */
.L_x_5646:
[----:B------:R-:W-:Y:S05]  /*2500*/  BSYNC B0 ;  /* 0x0000000000007941 */ /* 0x000fea0003800000 */
.L_x_5645:
        /* <DEDUP_REMOVED lines=20> */
.L_x_5656:
[----:B------:R-:W-:Y:S05]  /*2650*/  BSYNC B0 ;  /* 0x0000000000007941 */ /* 0x000fea0003800000 */
.L_x_5655:
        /* <DEDUP_REMOVED lines=20> */
[----:B------:R-:W-:-:S04]  /*27a0*/  IMAD.HI.U32 R12, R13, R5, R12 ;  /* 0x000000050d0c7227 */ /* 0x000fc800078e000c */
[----:B------:R-:W-:Y:S01]  /*27b0*/  IMAD R3, R8, R7, RZ ;  /* 0x0000000708037224 */ /* 0x000fe200078e02ff */
[----:B------:R-:W-:Y:S01]  /*27c0*/  IADD3 R8, R4, -c[0x0][0x1dc], RZ ;  /* 0x8000770004087a10 */ /* 0x000fe20007ffe0ff */
[----:B------:R-:W-:Y:S02]  /*27d0*/  IMAD.MOV.U32 R13, RZ, RZ, R0 ;  /* 0x000000ffff0d7224 */ /* 0x000fe400078e0000 */
[----:B------:R-:W-:-:S04]  /*27e0*/  IMAD.HI.U32 R11, R11, R3, R10 ;  /* 0x000000030b0b7227 */ /* 0x000fc800078e000a */
.L_x_5660:
        /* <DEDUP_REMOVED lines=33> */
.L_x_5658:
[----:B------:R-:W-:Y:S05]  /*2a00*/  BSYNC B6 ;  /* 0x0000000000067941 */ /* 0x000fea0003800000 */
.L_x_5657:
[----:B------:R-:W-:Y:S05]  /*2a10*/  BRA.DIV ~URZ, `(.L_x_5661) ;  /* 0x000021327f007947 */ /* 0x000fea000b800000 */
[----:B0-----:R-:W-:-:S04]  /*2a20*/  IMAD.MOV.U32 R0, RZ, RZ, RZ ;  /* 0x000000ffff007224 */ /* 0x001fc800078e00ff */
.L_x_5673:
        /* <DEDUP_REMOVED lines=21> */
.L_x_5674:
        /* <DEDUP_REMOVED lines=45> */
.L_x_5664:
[----:B------:R-:W-:Y:S05]  /*2e50*/  BSYNC B0 ;  /* 0x0000000000007941 */ /* 0x000fea0003800000 */
.L_x_5663:
        /* <DEDUP_REMOVED lines=71> */
.L_x_5666:
[----:B------:R-:W-:Y:S05]  /*32d0*/  BSYNC B0 ;  /* 0x0000000000007941 */ /* 0x000fea0003800000 */
.L_x_5665:
        /* <DEDUP_REMOVED lines=41> */
.L_x_5668:
[----:B------:R-:W-:Y:S05]  /*3570*/  BSYNC B0 ;  /* 0x0000000000007941 */ /* 0x000fea0003800000 */
.L_x_5667:
        /* <DEDUP_REMOVED lines=72> */
.L_x_5670:
[----:B------:R-:W-:Y:S05]  /*3a00*/  BSYNC B0 ;  /* 0x0000000000007941 */ /* 0x000fea0003800000 */
.L_x_5669:
        /* <DEDUP_REMOVED lines=8> */
[----:B------:R-:W-:Y:S02]  /*3a90*/  IMAD.SHL.U32 R14, R15, 0x100, RZ ;  /* 0x000001000f0e7824 */ /* 0x000fe400078e00ff */
[----:B------:R-:W-:Y:S01]  /*3aa0*/  IMAD.SHL.U32 R16, R16, 0x100, RZ ;  /* 0x0000010010107824 */ /* 0x000fe200078e00ff */
[----:B------:R-:W-:Y:S02]  /*3ab0*/  SHF.L.U32 R15, R17, 0x8, RZ ;  /* 0x00000008110f7819 */ /* 0x000fe400000006ff */
[--C-:B------:R-:W-:Y:S02]  /*3ac0*/  SHF.R.S32.HI R17, RZ, 0x1f, R14.reuse ;  /* 0x0000001fff117819 */ /* 0x100fe4000001140e */
        /* <DEDUP_REMOVED lines=9> */
[----:B0-----:R-:W-:Y:S02]  /*3b60*/  IADD3 R21, R16, 0x10, RZ ;  /* 0x0000001010157810 */ /* 0x001fe40007ffe0ff */
[----:B------:R-:W-:Y:S02]  /*3b70*/  LEA.HI.X R19, R19, c[0x0][0x174], R20, 0x2, P0 ;  /* 0x00005d0013137a11 */ /* 0x000fe400000f1414 */
[-C--:B------:R-:W-:Y:S02]  /*3b80*/  IADD3 R42, P0, R17, R14.reuse, RZ ;  /* 0x0000000e112a7210 */ /* 0x080fe40007f1e0ff */
[----:B------:R-:W-:Y:S01]  /*3b90*/  IADD3 R41, P1, R21, R14, RZ ;  /* 0x0000000e15297210 */ /* 0x000fe20007f3e0ff */
[----:B------:R0:W-:Y:S01]  /*3ba0*/  STG.E [R18.64], R40 ;  /* 0x0000002812007986 */ /* 0x0001e2000c101924 */
[----:B------:R-:W-:-:S02]  /*3bb0*/  LEA.HI.X.SX32 R17, R17, R15, 0x1, P0 ;  /* 0x0000000f11117211 */ /* 0x000fc400000f0eff */
[C---:B------:R-:W-:Y:S02]  /*3bc0*/  LEA R20, P0, R42.reuse, c[0x0][0x170], 0x2 ;  /* 0x00005c002a147a11 */ /* 0x040fe400078010ff */
[----:B------:R-:W-:Y:S02]  /*3bd0*/  LEA.HI.X.SX32 R44, R21, R15, 0x1, P1 ;  /* 0x0000000f152c7211 */ /* 0x000fe400008f0eff */
[----:B------:R-:W-:Y:S02]  /*3be0*/  LEA.HI.X R21, R42, c[0x0][0x174], R17, 0x2, P0 ;  /* 0x00005d002a157a11 */ /* 0x000fe400000f1411 */
[C---:B------:R-:W-:Y:S02]  /*3bf0*/  LEA R42, P0, R41.reuse, c[0x0][0x170], 0x2 ;  /* 0x00005c00292a7a11 */ /* 0x040fe400078010ff */
[----:B------:R-:W-:Y:S01]  /*3c00*/  IADD3 R17, R16, 0x18, RZ ;  /* 0x0000001810117810 */ /* 0x000fe20007ffe0ff */
[----:B------:R1:W-:Y:S01]  /*3c10*/  STG.E [R20.64], R39 ;  /* 0x0000002714007986 */ /* 0x0003e2000c101924 */
[----:B------:R-:W-:-:S02]  /*3c20*/  LEA.HI.X R43, R41, c[0x0][0x174], R44, 0x2, P0 ;  /* 0x00005d00292b7a11 */ /* 0x000fc400000f142c */
[CC--:B------:R-:W-:Y:S02]  /*3c30*/  IADD3 R41, P0, R17.reuse, R14.reuse, RZ ;  /* 0x0000000e11297210 */ /* 0x0c0fe40007f1e0ff */
[----:B0-----:R-:W-:Y:S01]  /*3c40*/  IADD3 R18, R16, 0x20, RZ ;  /* 0x0000002010127810 */ /* 0x001fe20007ffe0ff */
[----:B------:R0:W-:Y:S01]  /*3c50*/  STG.E [R42.64], R38 ;  /* 0x000000262a007986 */ /* 0x0001e2000c101924 */
[----:B------:R-:W-:Y:S02]  /*3c60*/  LEA.HI.X.SX32 R44, R17, R15, 0x1, P0 ;  /* 0x0000000f112c7211 */ /* 0x000fe400000f0eff */
[----:B------:R-:W-:Y:S02]  /*3c70*/  LEA R40, P0, R41, c[0x0][0x170], 0x2 ;  /* 0x00005c0029287a11 */ /* 0x000fe400078010ff */
[----:B------:R-:W-:Y:S02]  /*3c80*/  IADD3 R45, P1, R18, R14, RZ ;  /* 0x0000000e122d7210 */ /* 0x000fe40007f3e0ff */
[----:B------:R-:W-:-:S02]  /*3c90*/  IADD3 R17, R16, 0x28, RZ ;  /* 0x0000002810117810 */ /* 0x000fc40007ffe0ff */
[----:B------:R-:W-:Y:S02]  /*3ca0*/  LEA.HI.X R41, R41, c[0x0][0x174], R44, 0x2, P0 ;  /* 0x00005d0029297a11 */ /* 0x000fe400000f142c */
[-C--:B------:R-:W-:Y:S02]  /*3cb0*/  LEA.HI.X.SX32 R18, R18, R15.reuse, 0x1, P1 ;  /* 0x0000000f12127211 */ /* 0x080fe400008f0eff */
[----:B------:R-:W-:Y:S01]  /*3cc0*/  LEA R44, P0, R45, c[0x0][0x170], 0x2 ;  /* 0x00005c002d2c7a11 */ /* 0x000fe200078010ff */
[----:B------:R2:W-:Y:S01]  /*3cd0*/  STG.E [R40.64], R37 ;  /* 0x0000002528007986 */ /* 0x0005e2000c101924 */
[----:B------:R-:W-:Y:S02]  /*3ce0*/  IADD3 R19, P1, R17, R14, RZ ;  /* 0x0000000e11137210 */ /* 0x000fe40007f3e0ff */
[----:B------:R-:W-:Y:S02]  /*3cf0*/  LEA.HI.X R45, R45, c[0x0][0x174], R18, 0x2, P0 ;  /* 0x00005d002d2d7a11 */ /* 0x000fe400000f1412 */
[----:B-1----:R-:W-:-:S02]  /*3d00*/  LEA.HI.X.SX32 R20, R17, R15, 0x1, P1 ;  /* 0x0000000f11147211 */ /* 0x002fc400008f0eff */
[C---:B0-----:R-:W-:Y:S01]  /*3d10*/  LEA R42, P0, R19.reuse, c[0x0][0x170], 0x2 ;  /* 0x00005c00132a7a11 */ /* 0x041fe200078010ff */
[----:B------:R0:W-:Y:S01]  /*3d20*/  STG.E [R44.64], R36 ;  /* 0x000000242c007986 */ /* 0x0001e2000c101924 */
[C---:B------:R-:W-:Y:S02]  /*3d30*/  IADD3 R17, R16.reuse, 0x30, RZ ;  /* 0x0000003010117810 */ /* 0x040fe40007ffe0ff */
[----:B------:R-:W-:Y:S02]  /*3d40*/  IADD3 R18, R16, 0x38, RZ ;  /* 0x0000003810127810 */ /* 0x000fe40007ffe0ff */
[----:B------:R-:W-:Y:S02]  /*3d50*/  LEA.HI.X R43, R19, c[0x0][0x174], R20, 0x2, P0 ;  /* 0x00005d00132b7a11 */ /* 0x000fe400000f1414 */
[CC--:B------:R-:W-:Y:S02]  /*3d60*/  IADD3 R19, P0, R17.reuse, R14.reuse, RZ ;  /* 0x0000000e11137210 */ /* 0x0c0fe40007f1e0ff */
[----:B------:R-:W-:Y:S01]  /*3d70*/  IADD3 R21, P1, R18, R14, RZ ;  /* 0x0000000e12157210 */ /* 0x000fe20007f3e0ff */
[----:B------:R1:W-:Y:S01]  /*3d80*/  STG.E [R42.64], R35 ;  /* 0x000000232a007986 */ /* 0x0003e2000c101924 */
[----:B------:R-:W-:-:S02]  /*3d90*/  LEA.HI.X.SX32 R46, R17, R15, 0x1, P0 ;  /* 0x0000000f112e7211 */ /* 0x000fc400000f0eff */
[----:B------:R-:W-:Y:S02]  /*3da0*/  LEA.HI.X.SX32 R38, R18, R15, 0x1, P1 ;  /* 0x0000000f12267211 */ /* 0x000fe400008f0eff */
[----:B------:R-:W-:Y:S02]  /*3db0*/  LEA R18, P0, R19, c[0x0][0x170], 0x2 ;  /* 0x00005c0013127a11 */ /* 0x000fe400078010ff */
[----:B------:R-:W-:Y:S02]  /*3dc0*/  LEA R20, P1, R21, c[0x0][0x170], 0x2 ;  /* 0x00005c0015147a11 */ /* 0x000fe400078210ff */
[----:B------:R-:W-:Y:S02]  /*3dd0*/  IADD3 R17, R16, 0x40, RZ ;  /* 0x0000004010117810 */ /* 0x000fe40007ffe0ff */
[----:B------:R-:W-:Y:S02]  /*3de0*/  LEA.HI.X R19, R19, c[0x0][0x174], R46, 0x2, P0 ;  /* 0x00005d0013137a11 */ /* 0x000fe400000f142e */
[----:B------:R-:W-:-:S02]  /*3df0*/  LEA.HI.X R21, R21, c[0x0][0x174], R38, 0x2, P1 ;  /* 0x00005d0015157a11 */ /* 0x000fc400008f1426 */
[CC--:B------:R-:W-:Y:S01]  /*3e00*/  IADD3 R38, P0, R17.reuse, R14.reuse, RZ ;  /* 0x0000000e11267210 */ /* 0x0c0fe20007f1e0ff */
[----:B------:R3:W-:Y:S01]  /*3e10*/  STG.E [R18.64], R32 ;  /* 0x0000002012007986 */ /* 0x0007e2000c101924 */
[C---:B--2---:R-:W-:Y:S02]  /*3e20*/  IADD3 R37, R16.reuse, 0x48, RZ ;  /* 0x0000004810257810 */ /* 0x044fe40007ffe0ff */
[----:B0-----:R-:W-:Y:S01]  /*3e30*/  IADD3 R36, R16, 0x50, RZ ;  /* 0x0000005010247810 */ /* 0x001fe20007ffe0ff */
[----:B------:R0:W-:Y:S01]  /*3e40*/  STG.E [R20.64], R33 ;  /* 0x0000002114007986 */ /* 0x0001e2000c101924 */
[----:B------:R-:W-:Y:S02]  /*3e50*/  LEA.HI.X.SX32 R41, R17, R15, 0x1, P0 ;  /* 0x0000000f11297211 */ /* 0x000fe400000f0eff */
[-C--:B------:R-:W-:Y:S02]  /*3e60*/  IADD3 R39, P1, R37, R14.reuse, RZ ;  /* 0x0000000e25277210 */ /* 0x080fe40007f3e0ff */
[----:B------:R-:W-:-:S02]  /*3e70*/  IADD3 R17, P2, R36, R14, RZ ;  /* 0x0000000e24117210 */ /* 0x000fc40007f5e0ff */
[----:B------:R-:W-:Y:S02]  /*3e80*/  LEA R40, P0, R38, c[0x0][0x170], 0x2 ;  /* 0x00005c0026287a11 */ /* 0x000fe400078010ff */
[-C--:B------:R-:W-:Y:S02]  /*3e90*/  LEA.HI.X.SX32 R46, R37, R15.reuse, 0x1, P1 ;  /* 0x0000000f252e7211 */ /* 0x080fe400008f0eff */
[----:B------:R-:W-:Y:S02]  /*3ea0*/  LEA.HI.X.SX32 R44, R36, R15, 0x1, P2 ;  /* 0x0000000f242c7211 */ /* 0x000fe400010f0eff */
[----:B------:R-:W-:Y:S02]  /*3eb0*/  LEA R36, P1, R17, c[0x0][0x170], 0x2 ;  /* 0x00005c0011247a11 */ /* 0x000fe400078210ff */
[----:B------:R-:W-:Y:S02]  /*3ec0*/  LEA.HI.X R41, R38, c[0x0][0x174], R41, 0x2, P0 ;  /* 0x00005d0026297a11 */ /* 0x000fe400000f1429 */
[----:B------:R-:W-:-:S02]  /*3ed0*/  LEA R38, P0, R39, c[0x0][0x170], 0x2 ;  /* 0x00005c0027267a11 */ /* 0x000fc400078010ff */
[----:B------:R-:W-:Y:S01]  /*3ee0*/  LEA.HI.X R37, R17, c[0x0][0x174], R44, 0x2, P1 ;  /* 0x00005d0011257a11 */ /* 0x000fe200008f142c */
[----:B------:R2:W-:Y:S01]  /*3ef0*/  STG.E [R40.64], R34 ;  /* 0x0000002228007986 */ /* 0x0005e2000c101924 */
[C---:B------:R-:W-:Y:S02]  /*3f00*/  IADD3 R17, R16.reuse, 0x58, RZ ;  /* 0x0000005810117810 */ /* 0x040fe40007ffe0ff */
[C---:B-1----:R-:W-:Y:S02]  /*3f10*/  IADD3 R35, R16.reuse, 0x60, RZ ;  /* 0x0000006010237810 */ /* 0x042fe40007ffe0ff */
[----:B------:R-:W-:Y:S02]  /*3f20*/  LEA.HI.X R39, R39, c[0x0][0x174], R46, 0x2, P0 ;  /* 0x00005d0027277a11 */ /* 0x000fe400000f142e */
[-C--:B------:R-:W-:Y:S02]  /*3f30*/  IADD3 R43, P0, R17, R14.reuse, RZ ;  /* 0x0000000e112b7210 */ /* 0x080fe40007f1e0ff */
[----:B------:R-:W-:Y:S01]  /*3f40*/  IADD3 R46, P1, R35, R14, RZ ;  /* 0x0000000e232e7210 */ /* 0x000fe20007f3e0ff */
[----:B------:R1:W-:Y:S01]  /*3f50*/  STG.E [R38.64], R29 ;  /* 0x0000001d26007986 */ /* 0x0003e2000c101924 */
[----:B------:R-:W-:-:S02]  /*3f60*/  IADD3 R44, R16, 0x68, RZ ;  /* 0x00000068102c7810 */ /* 0x000fc40007ffe0ff */
[----:B------:R-:W-:Y:S01]  /*3f70*/  IADD3 R45, R16, 0x70, RZ ;  /* 0x00000070102d7810 */ /* 0x000fe20007ffe0ff */
[----:B------:R-:W-:Y:S01]  /*3f80*/  STG.E [R36.64], R30 ;  /* 0x0000001e24007986 */ /* 0x000fe2000c101924 */
[-C--:B------:R-:W-:Y:S02]  /*3f90*/  LEA.HI.X.SX32 R48, R17, R15.reuse, 0x1, P0 ;  /* 0x0000000f11307211 */ /* 0x080fe400000f0eff */
[----:B------:R-:W-:Y:S02]  /*3fa0*/  LEA.HI.X.SX32 R35, R35, R15, 0x1, P1 ;  /* 0x0000000f23237211 */ /* 0x000fe400008f0eff */
[----:B------:R-:W-:Y:S02]  /*3fb0*/  LEA R42, P0, R43, c[0x0][0x170], 0x2 ;  /* 0x00005c002b2a7a11 */ /* 0x000fe400078010ff */
[----:B---3--:R-:W-:Y:S02]  /*3fc0*/  LEA R18, P1, R46, c[0x0][0x170], 0x2 ;  /* 0x00005c002e127a11 */ /* 0x008fe400078210ff */
[----:B0-----:R-:W-:-:S02]  /*3fd0*/  IADD3 R21, P2, R44, R14, RZ ;  /* 0x0000000e2c157210 */ /* 0x001fc40007f5e0ff */
[----:B------:R-:W-:Y:S02]  /*3fe0*/  IADD3 R17, P3, R45, R14, RZ ;  /* 0x0000000e2d117210 */ /* 0x000fe40007f7e0ff */
[----:B------:R-:W-:Y:S02]  /*3ff0*/  LEA.HI.X R43, R43, c[0x0][0x174], R48, 0x2, P0 ;  /* 0x00005d002b2b7a11 */ /* 0x000fe400000f1430 */
[----:B------:R-:W-:Y:S02]  /*4000*/  LEA.HI.X R19, R46, c[0x0][0x174], R35, 0x2, P1 ;  /* 0x00005d002e137a11 */ /* 0x000fe400008f1423 */
[-C--:B------:R-:W-:Y:S01]  /*4010*/  LEA.HI.X.SX32 R44, R44, R15.reuse, 0x1, P2 ;  /* 0x0000000f2c2c7211 */ /* 0x080fe200010f0eff */
[----:B------:R0:W-:Y:S01]  /*4020*/  STG.E [R42.64], R31 ;  /* 0x0000001f2a007986 */ /* 0x0001e2000c101924 */
[----:B------:R-:W-:Y:S02]  /*4030*/  LEA R32, P0, R21, c[0x0][0x170], 0x2 ;  /* 0x00005c0015207a11 */ /* 0x000fe400078010ff */
[----:B--2---:R-:W-:Y:S01]  /*4040*/  LEA.HI.X.SX32 R34, R45, R15, 0x1, P3 ;  /* 0x0000000f2d227211 */ /* 0x004fe200018f0eff */
[----:B------:R2:W-:Y:S01]  /*4050*/  STG.E [R18.64], R22 ;  /* 0x0000001612007986 */ /* 0x0005e2000c101924 */
[----:B------:R-:W-:-:S02]  /*4060*/  LEA R20, P1, R17, c[0x0][0x170], 0x2 ;  /* 0x00005c0011147a11 */ /* 0x000fc400078210ff */
[----:B------:R-:W-:Y:S02]  /*4070*/  LEA.HI.X R33, R21, c[0x0][0x174], R44, 0x2, P0 ;  /* 0x00005d0015217a11 */ /* 0x000fe400000f142c */
[----:B------:R-:W-:Y:S02]  /*4080*/  LEA.HI.X R21, R17, c[0x0][0x174], R34, 0x2, P1 ;  /* 0x00005d0011157a11 */ /* 0x000fe400008f1422 */
[C---:B------:R-:W-:Y:S01]  /*4090*/  IADD3 R17, R16.reuse, 0x78, RZ ;  /* 0x0000007810117810 */ /* 0x040fe20007ffe0ff */
[----:B------:R-:W-:Y:S01]  /*40a0*/  STG.E [R32.64], R24 ;  /* 0x0000001820007986 */ /* 0x000fe2000c101924 */
[C---:B------:R-:W-:Y:S02]  /*40b0*/  IADD3 R40, R16.reuse, 0x80, RZ ;  /* 0x0000008010287810 */ /* 0x040fe40007ffe0ff */
[----:B------:R-:W-:Y:S01]  /*40c0*/  IADD3 R35, P0, R17, R14, RZ ;  /* 0x0000000e11237210 */ /* 0x000fe20007f1e0ff */
[----:B------:R3:W-:Y:S01]  /*40d0*/  STG.E [R20.64], R25 ;  /* 0x0000001914007986 */ /* 0x0007e2000c101924 */
[----:B------:R-:W-:-:S02]  /*40e0*/  IADD3 R41, R16, 0x88, RZ ;  /* 0x0000008810297810 */ /* 0x000fc40007ffe0ff */
[----:B------:R-:W-:Y:S02]  /*40f0*/  IADD3 R44, R16, 0x90, RZ ;  /* 0x00000090102c7810 */ /* 0x000fe40007ffe0ff */
[----:B------:R-:W-:Y:S02]  /*4100*/  LEA.HI.X.SX32 R46, R17, R15, 0x1, P0 ;  /* 0x0000000f112e7211 */ /* 0x000fe400000f0eff */
[----:B------:R-:W-:Y:S02]  /*4110*/  LEA R34, P0, R35, c[0x0][0x170], 0x2 ;  /* 0x00005c0023227a11 */ /* 0x000fe400078010ff */
[-C--:B------:R-:W-:Y:S02]  /*4120*/  IADD3 R45, P1, R40, R14.reuse, RZ ;  /* 0x0000000e282d7210 */ /* 0x080fe40007f3e0ff */
[-C--:B-1----:R-:W-:Y:S02]  /*4130*/  IADD3 R29, P2, R41, R14.reuse, RZ ;  /* 0x0000000e291d7210 */ /* 0x082fe40007f5e0ff */
[----:B------:R-:W-:-:S02]  /*4140*/  IADD3 R17, P3, R44, R14, RZ ;  /* 0x0000000e2c117210 */ /* 0x000fc40007f7e0ff */
[----:B------:R-:W-:Y:S02]  /*4150*/  LEA.HI.X R35, R35, c[0x0][0x174], R46, 0x2, P0 ;  /* 0x00005d0023237a11 */ /* 0x000fe400000f142e */
[-C--:B0-----:R-:W-:Y:S02]  /*4160*/  LEA.HI.X.SX32 R42, R40, R15.reuse, 0x1, P1 ;  /* 0x0000000f282a7211 */ /* 0x081fe400008f0eff */
[----:B------:R-:W-:Y:S01]  /*4170*/  LEA R30, P0, R45, c[0x0][0x170], 0x2 ;  /* 0x00005c002d1e7a11 */ /* 0x000fe200078010ff */
        /* <DEDUP_REMOVED lines=8> */
[----:B------:R-:W-:Y:S01]  /*4200*/  STG.E [R30.64], R27 ;  /* 0x0000001b1e007986 */ /* 0x000fe2000c101924 */
[C---:B------:R-:W-:Y:S02]  /*4210*/  IADD3 R17, R16.reuse, 0x98, RZ ;  /* 0x0000009810117810 */ /* 0x040fe40007ffe0ff */
[C---:B------:R-:W-:Y:S01]  /*4220*/  IADD3 R41, R16.reuse, 0xb0, RZ ;  /* 0x000000b010297810 */ /* 0x040fe20007ffe0ff */
[----:B------:R-:W-:Y:S01]  /*4230*/  STG.E [R36.64], R28 ;  /* 0x0000001c24007986 */ /* 0x000fe2000c101924 */
[----:B------:R-:W-:-:S02]  /*4240*/  IADD3 R29, R16, 0xa0, RZ ;  /* 0x000000a0101d7810 */ /* 0x000fc40007ffe0ff */
[C---:B------:R-:W-:Y:S01]  /*4250*/  IADD3 R40, R16.reuse, 0xa8, RZ ;  /* 0x000000a810287810 */ /* 0x040fe20007ffe0ff */
[----:B------:R1:W-:Y:S01]  /*4260*/  STG.E [R38.64], R26 ;  /* 0x0000001a26007986 */ /* 0x0003e2000c101924 */
[C---:B--2---:R-:W-:Y:S02]  /*4270*/  IADD3 R18, R16.reuse, 0xb8, RZ ;  /* 0x000000b810127810 */ /* 0x044fe40007ffe0ff */
[C---:B------:R-:W-:Y:S02]  /*4280*/  IADD3 R19, R16.reuse, 0xc0, RZ ;  /* 0x000000c010137810 */ /* 0x040fe40007ffe0ff */
[----:B---3--:R-:W-:Y:S02]  /*4290*/  IADD3 R20, R16, 0xc8, RZ ;  /* 0x000000c810147810 */ /* 0x008fe40007ffe0ff */
[-C--:B------:R-:W-:Y:S02]  /*42a0*/  IADD3 R49, P1, R17, R14.reuse, RZ ;  /* 0x0000000e11317210 */ /* 0x080fe40007f3e0ff */
[----:B------:R-:W-:-:S02]  /*42b0*/  IADD3 R44, P5, R41, R14, RZ ;  /* 0x0000000e292c7210 */ /* 0x000fc40007fbe0ff */
[C---:B------:R-:W-:Y:S02]  /*42c0*/  IADD3 R21, R16.reuse, 0xd0, RZ ;  /* 0x000000d010157810 */ /* 0x040fe40007ffe0ff */
[C---:B------:R-:W-:Y:S02]  /*42d0*/  IADD3 R22, R16.reuse, 0xd8, RZ ;  /* 0x000000d810167810 */ /* 0x040fe40007ffe0ff */
[C---:B0-----:R-:W-:Y:S02]  /*42e0*/  IADD3 R23, R16.reuse, 0xe0, RZ ;  /* 0x000000e010177810 */ /* 0x041fe40007ffe0ff */
[C---:B------:R-:W-:Y:S02]  /*42f0*/  IADD3 R24, R16.reuse, 0xe8, RZ ;  /* 0x000000e810187810 */ /* 0x040fe40007ffe0ff */
[----:B------:R-:W-:Y:S02]  /*4300*/  IADD3 R25, R16, 0xf0, RZ ;  /* 0x000000f010197810 */ /* 0x000fe40007ffe0ff */
[----:B------:R-:W-:-:S02]  /*4310*/  IADD3 R48, P3, R29, R14, RZ ;  /* 0x0000000e1d307210 */ /* 0x000fc40007f7e0ff */
[-C--:B------:R-:W-:Y:S02]  /*4320*/  IADD3 R46, P6, R40, R14.reuse, RZ ;  /* 0x0000000e282e7210 */ /* 0x080fe40007fde0ff */
[-C--:B-1----:R-:W-:Y:S02]  /*4330*/  IADD3 R26, P2, R18, R14.reuse, RZ ;  /* 0x0000000e121a7210 */ /* 0x082fe40007f5e0ff */
        /* <DEDUP_REMOVED lines=19> */
[-C--:B------:R-:W-:Y:S02]  /*4470*/  LEA.HI.X.SX32 R38, R23, R15.reuse, 0x1, P6 ;  /* 0x0000000f17267211 */ /* 0x080fe400030f0eff */
[-C--:B------:R-:W-:Y:S02]  /*4480*/  LEA.HI.X.SX32 R36, R24, R15.reuse, 0x1, P5 ;  /* 0x0000000f18247211 */ /* 0x080fe400028f0eff */
[----:B------:R-:W-:-:S02]  /*4490*/  LEA.HI.X.SX32 R42, R25, R15, 0x1, P2 ;  /* 0x0000000f192a7211 */ /* 0x000fc400010f0eff */
[----:B------:R-:W-:Y:S02]  /*44a0*/  LEA.HI.X.SX32 R40, R16, R15, 0x1, P4 ;  /* 0x0000000f10287211 */ /* 0x000fe400020f0eff */
[----:B------:R-:W-:Y:S02]  /*44b0*/  LEA.HI.X R15, R49, c[0x0][0x174], R50, 0x2, P0 ;  /* 0x00005d00310f7a11 */ /* 0x000fe400000f1432 */
[----:B------:R-:W-:Y:S02]  /*44c0*/  LEA R16, P0, R48, c[0x0][0x170], 0x2 ;  /* 0x00005c0030107a11 */ /* 0x000fe400078010ff */
[----:B------:R-:W-:Y:S01]  /*44d0*/  LEA R18, P1, R46, c[0x0][0x170], 0x2 ;  /* 0x00005c002e127a11 */ /* 0x000fe200078210ff */
[----:B------:R-:W-:Y:S01]  /*44e0*/  STG.E [R14.64], R12 ;  /* 0x0000000c0e007986 */ /* 0x000fe2000c101924 */
[----:B------:R-:W-:Y:S02]  /*44f0*/  LEA.HI.X R17, R48, c[0x0][0x174], R17, 0x2, P0 ;  /* 0x00005d0030117a11 */ /* 0x000fe400000f1411 */
        /* <DEDUP_REMOVED lines=34> */
.L_x_5631:
        /* <DEDUP_REMOVED lines=19> */
.L_x_5659:
        /* <DEDUP_REMOVED lines=20> */
.L_x_5633:
[----:B------:R-:W-:Y:S01]  /*4990*/  HFMA2.MMA R42, -RZ, RZ, 0, 9.5367431640625e-07 ;  /* 0x00000010ff2a7435 */ /* 0x000fe200000001ff */
[----:B------:R-:W-:Y:S01]  /*49a0*/  IMAD.MOV.U32 R13, RZ, RZ, -0x800001 ;  /* 0xff7fffffff0d7424 */ /* 0x000fe200078e00ff */
[----:B------:R-:W-:Y:S01]  /*49b0*/  MOV R20, 0x49f0 ;  /* 0x000049f000147802 */ /* 0x000fe20000000f00 */
[----:B------:R-:W-:Y:S02]  /*49c0*/  IMAD.MOV.U32 R41, RZ, RZ, 0x1f ;  /* 0x0000001fff297424 */ /* 0x000fe400078e00ff */
[----:B------:R-:W-:Y:S02]  /*49d0*/  IMAD.MOV.U32 R44, RZ, RZ, -0x1 ;  /* 0xffffffffff2c7424 */ /* 0x000fe400078e00ff */
[----:B------:R-:W-:Y:S05]  /*49e0*/  CALL.REL.NOINC `($__internal_135_$__cuda_sm70_shflsync_bfly_p) ;  /* 0x00001b8000007944 */ /* 0x000fea0003c00000 */
[----:B-1----:R-:W-:Y:S01]  /*49f0*/  IMAD.MOV.U32 R8, RZ, RZ, R41 ;  /* 0x000000ffff087224 */ /* 0x002fe200078e0029 */
[----:B0-----:R-:W-:Y:S05]  /*4a00*/  BRA `(.L_x_5671) ;  /* 0xffffc14000007947 */ /* 0x001fea000383ffff */
.L_x_5634:
[----:B------:R-:W-:Y:S01]  /*4a10*/  MOV R42, 0x8 ;  /* 0x00000008002a7802 */ /* 0x000fe20000000f00 */
[----:B------:R-:W-:Y:S01]  /*4a20*/  IMAD.MOV.U32 R41, RZ, RZ, 0x1f ;  /* 0x0000001fff297424 */ /* 0x000fe200078e00ff */
[----:B------:R-:W-:Y:S01]  /*4a30*/  MOV R20, 0x4a60 ;  /* 0x00004a6000147802 */ /* 0x000fe20000000f00 */
[----:B------:R-:W-:Y:S02]  /*4a40*/  IMAD.MOV.U32 R44, RZ, RZ, -0x1 ;  /* 0xffffffffff2c7424 */ /* 0x000fe400078e00ff */
[----:B------:R-:W-:Y:S05]  /*4a50*/  CALL.REL.NOINC `($__internal_135_$__cuda_sm70_shflsync_bfly_p) ;  /* 0x00001b1000007944 */ /* 0x000fea0003c00000 */
[----:B01----:R-:W-:Y:S01]  /*4a60*/  FMNMX.FTZ R13, R13, R41, !PT ;  /* 0x000000290d0d7209 */ /* 0x003fe20007810000 */
[----:B------:R-:W-:Y:S01]  /*4a70*/  HFMA2.MMA R41, -RZ, RZ, 0, 1.847743988037109375e-06 ;  /* 0x0000001fff297435 */ /* 0x000fe200000001ff */
[----:B------:R-:W-:Y:S01]  /*4a80*/  IMAD.MOV.U32 R42, RZ, RZ, 0x4 ;  /* 0x00000004ff2a7424 */ /* 0x000fe200078e00ff */
[----:B------:R-:W-:Y:S01]  /*4a90*/  MOV R20, 0x4ac0 ;  /* 0x00004ac000147802 */ /* 0x000fe20000000f00 */
[----:B------:R-:W-:-:S03]  /*4aa0*/  IMAD.MOV.U32 R44, RZ, RZ, -0x1 ;  /* 0xffffffffff2c7424 */ /* 0x000fc600078e00ff */
[----:B------:R-:W-:Y:S05]  /*4ab0*/  CALL.REL.NOINC `($__internal_135_$__cuda_sm70_shflsync_bfly_p) ;  /* 0x00001ab000007944 */ /* 0x000fea0003c00000 */
[----:B-1----:R-:W-:Y:S01]  /*4ac0*/  FMNMX.FTZ R11, R13, R41, !PT ;  /* 0x000000290d0b7209 */ /* 0x002fe20007810000 */
[----:B0-----:R-:W-:Y:S01]  /*4ad0*/  IMAD.MOV.U32 R42, RZ, RZ, 0x2 ;  /* 0x00000002ff2a7424 */ /* 0x001fe200078e00ff */
[----:B------:R-:W-:Y:S01]  /*4ae0*/  MOV R44, 0xffffffff ;  /* 0xffffffff002c7802 */ /* 0x000fe20000000f00 */
[----:B------:R-:W-:Y:S01]  /*4af0*/  IMAD.MOV.U32 R41, RZ, RZ, 0x1f ;  /* 0x0000001fff297424 */ /* 0x000fe200078e00ff */
[----:B------:R-:W-:Y:S01]  /*4b00*/  MOV R20, 0x4b30 ;  /* 0x00004b3000147802 */ /* 0x000fe20000000f00 */
[----:B------:R-:W-:-:S02]  /*4b10*/  IMAD.MOV.U32 R13, RZ, RZ, R11 ;  /* 0x000000ffff0d7224 */ /* 0x000fc400078e000b */
[----:B------:R-:W-:Y:S05]  /*4b20*/  CALL.REL.NOINC `($__internal_135_$__cuda_sm70_shflsync_bfly_p) ;  /* 0x00001a4000007944 */ /* 0x000fea0003c00000 */
[----:B-1----:R-:W-:Y:S01]  /*4b30*/  IMAD.MOV.U32 R12, RZ, RZ, R41 ;  /* 0x000000ffff0c7224 */ /* 0x002fe200078e0029 */
[----:B0-----:R-:W-:Y:S05]  /*4b40*/  BRA `(.L_x_5672) ;  /* 0xffffc08000007947 */ /* 0x001fea000383ffff */
.L_x_5661:
[----:B------:R-:W-:Y:S01]  /*4b50*/  HFMA2.MMA R42, -RZ, RZ, 0, 1.1920928955078125e-07 ;  /* 0x00000002ff2a7435 */ /* 0x000fe200000001ff */
[----:B0-----:R-:W-:Y:S01]  /*4b60*/  IMAD.MOV.U32 R13, RZ, RZ, RZ ;  /* 0x000000ffff0d7224 */ /* 0x001fe200078e00ff */
[----:B------:R-:W-:Y:S01]  /*4b70*/  MOV R20, 0x4bb0 ;  /* 0x00004bb000147802 */ /* 0x000fe20000000f00 */
[----:B------:R-:W-:-:S02]  /*4b80*/  IMAD.MOV.U32 R41, RZ, RZ, 0x1f ;  /* 0x0000001fff297424 */ /* 0x000fc400078e00ff */
[----:B------:R-:W-:Y:S02]  /*4b90*/  IMAD.MOV.U32 R44, RZ, RZ, -0x1 ;  /* 0xffffffffff2c7424 */ /* 0x000fe400078e00ff */
[----:B-1----:R-:W-:Y:S05]  /*4ba0*/  CALL.REL.NOINC `($__internal_135_$__cuda_sm70_shflsync_bfly_p) ;  /* 0x000019c000007944 */ /* 0x002fea0003c00000 */
[----:B-1----:R-:W-:Y:S01]  /*4bb0*/  IMAD.MOV.U32 R0, RZ, RZ, R41 ;  /* 0x000000ffff007224 */ /* 0x002fe200078e0029 */
[----:B0-----:R-:W-:Y:S05]  /*4bc0*/  BRA `(.L_x_5673) ;  /* 0xffffde6000007947 */ /* 0x001fea000383ffff */
.L_x_5662:
[----:B------:R-:W-:Y:S01]  /*4bd0*/  MOV R42, 0x1 ;  /* 0x00000001002a7802 */ /* 0x000fe20000000f00 */
[----:B------:R-:W-:Y:S01]  /*4be0*/  IMAD.MOV.U32 R41, RZ, RZ, 0x1f ;  /* 0x0000001fff297424 */ /* 0x000fe200078e00ff */
[----:B------:R-:W-:Y:S01]  /*4bf0*/  MOV R20, 0x4c20 ;  /* 0x00004c2000147802 */ /* 0x000fe20000000f00 */
[----:B------:R-:W-:Y:S02]  /*4c00*/  IMAD.MOV.U32 R44, RZ, RZ, -0x1 ;  /* 0xffffffffff2c7424 */ /* 0x000fe400078e00ff */
[----:B-1----:R-:W-:Y:S05]  /*4c10*/  CALL.REL.NOINC `($__internal_135_$__cuda_sm70_shflsync_bfly_p) ;  /* 0x0000195000007944 */ /* 0x002fea0003c00000 */
[----:B0-----:R-:W-:Y:S01]  /*4c20*/  HFMA2.MMA R42, -RZ, RZ, 0, 1.1920928955078125e-07 ;  /* 0x00000002ff2a7435 */ /* 0x001fe200000001ff */
[----:B-1----:R-:W-:Y:S01]  /*4c30*/  FADD.FTZ R40, R13, R41 ;  /* 0x000000290d287221 */ /* 0x002fe20000010000 */
[----:B------:R-:W-:Y:S01]  /*4c40*/  MOV R20, 0x4c90 ;  /* 0x00004c9000147802 */ /* 0x000fe20000000f00 */
[----:B------:R-:W-:Y:S02]  /*4c50*/  IMAD.MOV.U32 R13, RZ, RZ, RZ ;  /* 0x000000ffff0d7224 */ /* 0x000fe400078e00ff */
[----:B------:R-:W-:Y:S02]  /*4c60*/  IMAD.MOV.U32 R41, RZ, RZ, 0x1f ;  /* 0x0000001fff297424 */ /* 0x000fe400078e00ff */
[----:B------:R-:W-:-:S02]  /*4c70*/  IMAD.MOV.U32 R44, RZ, RZ, -0x1 ;  /* 0xffffffffff2c7424 */ /* 0x000fc400078e00ff */
[----:B------:R-:W-:Y:S05]  /*4c80*/  CALL.REL.NOINC `($__internal_135_$__cuda_sm70_shflsync_bfly_p) ;  /* 0x000018e000007944 */ /* 0x000fea0003c00000 */
[----:B01----:R-:W-:Y:S01]  /*4c90*/  FADD.FTZ R13, RZ, R41 ;  /* 0x00000029ff0d7221 */ /* 0x003fe20000010000 */
[----:B------:R-:W-:Y:S01]  /*4ca0*/  MOV R41, 0x1f ;  /* 0x0000001f00297802 */ /* 0x000fe20000000f00 */
[----:B------:R-:W-:Y:S01]  /*4cb0*/  IMAD.MOV.U32 R42, RZ, RZ, 0x1 ;  /* 0x00000001ff2a7424 */ /* 0x000fe200078e00ff */
[----:B------:R-:W-:Y:S01]  /*4cc0*/  MOV R20, 0x4cf0 ;  /* 0x00004cf000147802 */ /* 0x000fe20000000f00 */
[----:B------:R-:W-:-:S02]  /*4cd0*/  IMAD.MOV.U32 R44, RZ, RZ, -0x1 ;  /* 0xffffffffff2c7424 */ /* 0x000fc400078e00ff */
[----:B------:R-:W-:Y:S05]  /*4ce0*/  CALL.REL.NOINC `($__internal_135_$__cuda_sm70_shflsync_bfly_p) ;  /* 0x0000188000007944 */ /* 0x000fea0003c00000 */
[----:B-1----:R-:W-:Y:S01]  /*4cf0*/  FADD.FTZ R39, R13, R41 ;  /* 0x000000290d277221 */ /* 0x002fe20000010000 */
[----:B------:R-:W-:Y:S01]  /*4d00*/  HFMA2.MMA R41, -RZ, RZ, 0, 1.847743988037109375e-06 ;  /* 0x0000001fff297435 */ /* 0x000fe200000001ff */
[----:B0-----:R-:W-:Y:S01]  /*4d10*/  IMAD.MOV.U32 R13, RZ, RZ, RZ ;  /* 0x000000ffff0d7224 */ /* 0x001fe200078e00ff */
[----:B------:R-:W-:Y:S01]  /*4d20*/  MOV R20, 0x4d60 ;  /* 0x00004d6000147802 */ /* 0x000fe20000000f00 */
[----:B------:R-:W-:-:S02]  /*4d30*/  IMAD.MOV.U32 R42, RZ, RZ, 0x2 ;  /* 0x00000002ff2a7424 */ /* 0x000fc400078e00ff */
[----:B------:R-:W-:Y:S02]  /*4d40*/  IMAD.MOV.U32 R44, RZ, RZ, -0x1 ;  /* 0xffffffffff2c7424 */ /* 0x000fe400078e00ff */
[----:B------:R-:W-:Y:S05]  /*4d50*/  CALL.REL.NOINC `($__internal_135_$__cuda_sm70_shflsync_bfly_p) ;  /* 0x0000181000007944 */ /* 0x000fea0003c00000 */
[----:B01----:R-:W-:Y:S01]  /*4d60*/  FADD.FTZ R13, RZ, R41 ;  /* 0x00000029ff0d7221 */ /* 0x003fe20000010000 */
[----:B------:R-:W-:Y:S01]  /*4d70*/  MOV R44, 0xffffffff ;  /* 0xffffffff002c7802 */ /* 0x000fe20000000f00 */
[----:B------:R-:W-:Y:S01]  /*4d80*/  IMAD.MOV.U32 R42, RZ, RZ, 0x1 ;  /* 0x00000001ff2a7424 */ /* 0x000fe200078e00ff */
[----:B------:R-:W-:Y:S01]  /*4d90*/  MOV R20, 0x4dc0 ;  /* 0x00004dc000147802 */ /* 0x000fe20000000f00 */
[----:B------:R-:W-:Y:S02]  /*4da0*/  IMAD.MOV.U32 R41, RZ, RZ, 0x1f ;  /* 0x0000001fff297424 */ /* 0x000fe400078e00ff */
[----:B------:R-:W-:Y:S05]  /*4db0*/  CALL.REL.NOINC `($__internal_135_$__cuda_sm70_shflsync_bfly_p) ;  /* 0x000017b000007944 */ /* 0x000fea0003c00000 */
[----:B-1----:R-:W-:Y:S01]  /*4dc0*/  FADD.FTZ R38, R13, R41 ;  /* 0x000000290d267221 */ /* 0x002fe20000010000 */
[----:B0-----:R-:W-:Y:S01]  /*4dd0*/  MOV R44, 0xffffffff ;  /* 0xffffffff002c7802 */ /* 0x001fe20000000f00 */
[----:B------:R-:W-:Y:S01]  /*4de0*/  IMAD.MOV.U32 R13, RZ, RZ, RZ ;  /* 0x000000ffff0d7224 */ /* 0x000fe200078e00ff */
[----:B------:R-:W-:Y:S01]  /*4df0*/  MOV R20, 0x4e30 ;  /* 0x00004e3000147802 */ /* 0x000fe20000000f00 */
[----:B------:R-:W-:Y:S02]  /*4e00*/  IMAD.MOV.U32 R42, RZ, RZ, 0x2 ;  /* 0x00000002ff2a7424 */ /* 0x000fe400078e00ff */
[----:B------:R-:W-:-:S02]  /*4e10*/  IMAD.MOV.U32 R41, RZ, RZ, 0x1f ;  /* 0x0000001fff297424 */ /* 0x000fc400078e00ff */
[----:B------:R-:W-:Y:S05]  /*4e20*/  CALL.REL.NOINC `($__internal_135_$__cuda_sm70_shflsync_bfly_p) ;  /* 0x0000174000007944 */ /* 0x000fea0003c00000 */
[----:B01----:R-:W-:Y:S01]  /*4e30*/  FADD.FTZ R13, RZ, R41 ;  /* 0x00000029ff0d7221 */ /* 0x003fe20000010000 */
[----:B------:R-:W-:Y:S01]  /*4e40*/  MOV R20, 0x4e90 ;  /* 0x00004e9000147802 */ /* 0x000fe20000000f00 */
[----:B------:R-:W-:-:S02]  /*4e50*/  IMAD.MOV.U32 R42, RZ, RZ, 0x1 ;  /* 0x00000001ff2a7424 */ /* 0x000fc400078e00ff */
[----:B------:R-:W-:Y:S02]  /*4e60*/  IMAD.MOV.U32 R41, RZ, RZ, 0x1f ;  /* 0x0000001fff297424 */ /* 0x000fe400078e00ff */
[----:B------:R-:W-:Y:S02]  /*4e70*/  IMAD.MOV.U32 R44, RZ, RZ, -0x1 ;  /* 0xffffffffff2c7424 */ /* 0x000fe400078e00ff */
[----:B------:R-:W-:Y:S05]  /*4e80*/  CALL.REL.NOINC `($__internal_135_$__cuda_sm70_shflsync_bfly_p) ;  /* 0x000016e000007944 */ /* 0x000fea0003c00000 */
[----:B-1----:R-:W-:Y:S01]  /*4e90*/  FADD.FTZ R37, R13, R41 ;  /* 0x000000290d257221 */ /* 0x002fe20000010000 */
[----:B0-----:R-:W-:Y:S01]  /*4ea0*/  HFMA2.MMA R13, -RZ, RZ, 0, 0 ;  /* 0x00000000ff0d7435 */ /* 0x001fe200000001ff */
[----:B------:R-:W-:Y:S01]  /*4eb0*/  IMAD.MOV.U32 R42, RZ, RZ, 0x2 ;  /* 0x00000002ff2a7424 */ /* 0x000fe200078e00ff */
[----:B------:R-:W-:Y:S01]  /*4ec0*/  MOV R20, 0x4f00 ;  /* 0x00004f0000147802 */ /* 0x000fe20000000f00 */
[----:B------:R-:W-:Y:S02]  /*4ed0*/  IMAD.MOV.U32 R41, RZ, RZ, 0x1f ;  /* 0x0000001fff297424 */ /* 0x000fe400078e00ff */
[----:B------:R-:W-:Y:S02]  /*4ee0*/  IMAD.MOV.U32 R44, RZ, RZ, -0x1 ;  /* 0xffffffffff2c7424 */ /* 0x000fe400078e00ff */
[----:B------:R-:W-:Y:S05]  /*4ef0*/  CALL.REL.NOINC `($__internal_135_$__cuda_sm70_shflsync_bfly_p) ;  /* 0x0000167000007944 */ /* 0x000fea0003c00000 */
[----:B01----:R-:W-:Y:S01]  /*4f00*/  FADD.FTZ R13, RZ, R41 ;  /* 0x00000029ff0d7221 */ /* 0x003fe20000010000 */
[----:B------:R-:W-:Y:S01]  /*4f10*/  MOV R42, 0x1 ;  /* 0x00000001002a7802 */ /* 0x000fe20000000f00 */
[----:B------:R-:W-:Y:S01]  /*4f20*/  IMAD.MOV.U32 R41, RZ, RZ, 0x1f ;  /* 0x0000001fff297424 */ /* 0x000fe200078e00ff */
[----:B------:R-:W-:Y:S01]  /*4f30*/  MOV R20, 0x4f60 ;  /* 0x00004f6000147802 */ /* 0x000fe20000000f00 */
[----:B------:R-:W-:-:S02]  /*4f40*/  IMAD.MOV.U32 R44, RZ, RZ, -0x1 ;  /* 0xffffffffff2c7424 */ /* 0x000fc400078e00ff */
[----:B------:R-:W-:Y:S05]  /*4f50*/  CALL.REL.NOINC `($__internal_135_$__cuda_sm70_shflsync_bfly_p) ;  /* 0x0000161000007944 */ /* 0x000fea0003c00000 */
[----:B0-----:R-:W-:Y:S01]  /*4f60*/  HFMA2.MMA R42, -RZ, RZ, 0, 1.1920928955078125e-07 ;  /* 0x00000002ff2a7435 */ /* 0x001fe200000001ff */
[----:B-1----:R-:W-:Y:S01]  /*4f70*/  FADD.FTZ R36, R13, R41 ;  /* 0x000000290d247221 */ /* 0x002fe20000010000 */
[----:B------:R-:W-:Y:S01]  /*4f80*/  MOV R20, 0x4fd0 ;  /* 0x00004fd000147802 */ /* 0x000fe20000000f00 */
[----:B------:R-:W-:-:S02]  /*4f90*/  IMAD.MOV.U32 R13, RZ, RZ, RZ ;  /* 0x000000ffff0d7224 */ /* 0x000fc400078e00ff */
[----:B------:R-:W-:Y:S02]  /*4fa0*/  IMAD.MOV.U32 R41, RZ, RZ, 0x1f ;  /* 0x0000001fff297424 */ /* 0x000fe400078e00ff */
[----:B------:R-:W-:Y:S02]  /*4fb0*/  IMAD.MOV.U32 R44, RZ, RZ, -0x1 ;  /* 0xffffffffff2c7424 */ /* 0x000fe400078e00ff */
[----:B------:R-:W-:Y:S05]  /*4fc0*/  CALL.REL.NOINC `($__internal_135_$__cuda_sm70_shflsync_bfly_p) ;  /* 0x000015a000007944 */ /* 0x000fea0003c00000 */
[----:B01----:R-:W-:Y:S01]  /*4fd0*/  FADD.FTZ R13, RZ, R41 ;  /* 0x00000029ff0d7221 */ /* 0x003fe20000010000 */
[----:B------:R-:W-:Y:S01]  /*4fe0*/  MOV R41, 0x1f ;  /* 0x0000001f00297802 */ /* 0x000fe20000000f00 */
[----:B------:R-:W-:Y:S01]  /*4ff0*/  IMAD.MOV.U32 R42, RZ, RZ, 0x1 ;  /* 0x00000001ff2a7424 */ /* 0x000fe200078e00ff */
[----:B------:R-:W-:Y:S01]  /*5000*/  MOV R20, 0x5030 ;  /* 0x0000503000147802 */ /* 0x000fe20000000f00 */
[----:B------:R-:W-:Y:S02]  /*5010*/  IMAD.MOV.U32 R44, RZ, RZ, -0x1 ;  /* 0xffffffffff2c7424 */ /* 0x000fe400078e00ff */
        /* <DEDUP_REMOVED lines=209> */
[----:B0-----:R-:W-:Y:S01]  /*5d30*/  HFMA2.MMA R42, -RZ, RZ, 0, 1.1920928955078125e-07 ;  /* 0x00000002ff2a7435 */ /* 0x001fe200000001ff */
[----:B-1----:R-:W-:Y:S01]  /*5d40*/  FADD.FTZ R10, R13, R41 ;  /* 0x000000290d0a7221 */ /* 0x002fe20000010000 */
[----:B------:R-:W-:Y:S01]  /*5d50*/  MOV R20, 0x5da0 ;  /* 0x00005da000147802 */ /* 0x000fe20000000f00 */
[----:B------:R-:W-:Y:S02]  /*5d60*/  IMAD.MOV.U32 R13, RZ, RZ, RZ ;  /* 0x000000ffff0d7224 */ /* 0x000fe400078e00ff */
[----:B------:R-:W-:-:S02]  /*5d70*/  IMAD.MOV.U32 R41, RZ, RZ, 0x1f ;  /* 0x0000001fff297424 */ /* 0x000fc400078e00ff */
        /* <DEDUP_REMOVED lines=9> */
[----:B0-----:R-:W-:Y:S01]  /*5e10*/  HFMA2.MMA R13, -RZ, RZ, 0, 0 ;  /* 0x00000000ff0d7435 */ /* 0x001fe200000001ff */
[----:B------:R-:W-:Y:S01]  /*5e20*/  IMAD.MOV.U32 R42, RZ, RZ, 0x2 ;  /* 0x00000002ff2a7424 */ /* 0x000fe200078e00ff */
[----:B------:R-:W-:Y:S01]  /*5e30*/  MOV R44, 0xffffffff ;  /* 0xffffffff002c7802 */ /* 0x000fe20000000f00 */
[----:B------:R-:W-:Y:S01]  /*5e40*/  IMAD.MOV.U32 R41, RZ, RZ, 0x1f ;  /* 0x0000001fff297424 */ /* 0x000fe200078e00ff */
[----:B------:R-:W-:Y:S02]  /*5e50*/  MOV R20, 0x5e70 ;  /* 0x00005e7000147802 */ /* 0x000fe40000000f00 */
[----:B------:R-:W-:Y:S05]  /*5e60*/  CALL.REL.NOINC `($__internal_135_$__cuda_sm70_shflsync_bfly_p) ;  /* 0x0000070000007944 */ /* 0x000fea0003c00000 */
[----:B01----:R-:W-:Y:S01]  /*5e70*/  FADD.FTZ R13, RZ, R41 ;  /* 0x00000029ff0d7221 */ /* 0x003fe20000010000 */
[----:B------:R-:W-:Y:S01]  /*5e80*/  MOV R44, 0xffffffff ;  /* 0xffffffff002c7802 */ /* 0x000fe20000000f00 */
[----:B------:R-:W-:Y:S01]  /*5e90*/  IMAD.MOV.U32 R42, RZ, RZ, 0x1 ;  /* 0x00000001ff2a7424 */ /* 0x000fe200078e00ff */
[----:B------:R-:W-:Y:S01]  /*5ea0*/  MOV R20, 0x5ed0 ;  /* 0x00005ed000147802 */ /* 0x000fe20000000f00 */
[----:B------:R-:W-:-:S02]  /*5eb0*/  IMAD.MOV.U32 R41, RZ, RZ, 0x1f ;  /* 0x0000001fff297424 */ /* 0x000fc400078e00ff */
        /* <DEDUP_REMOVED lines=28> */
[----:B0-----:R-:W-:Y:S01]  /*6080*/  HFMA2.MMA R13, -RZ, RZ, 0, 0 ;  /* 0x00000000ff0d7435 */ /* 0x001fe200000001ff */
[----:B------:R-:W-:Y:S01]  /*6090*/  IMAD.MOV.U32 R42, RZ, RZ, 0x2 ;  /* 0x00000002ff2a7424 */ /* 0x000fe200078e00ff */
[----:B------:R-:W-:Y:S01]  /*60a0*/  MOV R44, 0xffffffff ;  /* 0xffffffff002c7802 */ /* 0x000fe20000000f00 */
[----:B------:R-:W-:Y:S01]  /*60b0*/  IMAD.MOV.U32 R41, RZ, RZ, 0x1f ;  /* 0x0000001fff297424 */ /* 0x000fe200078e00ff */
[----:B------:R-:W-:-:S02]  /*60c0*/  MOV R20, 0x60e0 ;  /* 0x000060e000147802 */ /* 0x000fc40000000f00 */
        /* <DEDUP_REMOVED lines=72> */
[----:B-1----:R-:W-:Y:S01]  /*6550*/  MOV R20, R41 ;  /* 0x0000002900147202 */ /* 0x002fe20000000f00 */
[----:B0-----:R-:W-:Y:S05]  /*6560*/  BRA `(.L_x_5674) ;  /* 0xffffc61000007947 */ /* 0x001fea000383ffff */
        .weak           $__internal_135_$__cuda_sm70_shflsync_bfly_p
        .type           $__internal_135_$__cuda_sm70_shflsync_bfly_p,@function
        .size           $__internal_135_$__cuda_sm70_shflsync_bfly_p,(.L_x_24796 - $__internal_135_$__cuda_sm70_shflsync_bfly_p)
$__internal_135_$__cuda_sm70_shflsync_bfly_p:
[----:B------:R-:W-:Y:S01]  /*6570*/  IMAD.MOV.U32 R21, RZ, RZ, 0x0 ;  /* 0x00000000ff157424 */ /* 0x000fe200078e00ff */
[----:B------:R-:W-:Y:S04]  /*6580*/  WARPSYNC R44 ;  /* 0x0000002c00007348 */ /* 0x000fe80003800000 */
[----:B------:R0:W1:Y:S01]  /*6590*/  SHFL.BFLY PT, R41, R13, R42, R41 ;  /* 0x0c00002a0d297389 */ /* 0x00006200000e0029 */
[----:B------:R-:W-:Y:S05]  /*65a0*/  RET.REL.NODEC R20 `(_ZN4vllm25paged_attention_v2_kernelIfhLi256ELi16ELi128ELNS_18Fp8KVCacheDataTypeE2ELb1ELi512EEEvPfS2_PT_PKS3_PKT0_S9_ifPKiSB_iPKfiiiSD_SD_iiiii) ;  /* 0xffff9a5014007950 */ /* 0x000fea0003c3ffff */
.L_x_5675:
        /* <DEDUP_REMOVED lines=13> */
.L_x_24796:


//--------------------- .text._ZN4vllm25paged_attention_v2_kernelIfhLi192ELi16ELi128ELNS_18Fp8KVCacheDataTypeE2ELb1ELi512EEEvPfS2_PT_PKS3_PKT0_S9_ifPKiSB_iPKfiiiSD_SD_iiiii --------------------------
	.section	.text._ZN4vllm25paged_attention_v2_kernelIfhLi192ELi16ELi128ELNS_18Fp8KVCacheDataTypeE2ELb1ELi512EEEvPfS2_PT_PKS3_PKT0_S9_ifPKiSB_iPKfiiiSD_SD_iiiii,"ax",@progbits
	.sectioninfo	@"SHI_REGISTERS=52"
	.align	128
        .global         _ZN4vllm25paged_attention_v2_kernelIfhLi192ELi16ELi128ELNS_18Fp8KVCacheDataTypeE2ELb1ELi512EEEvPfS2_PT_PKS3_PKT0_S9_ifPKiSB_iPKfiiiSD_SD_iiiii
        .type           _ZN4vllm25paged_attention_v2_kernelIfhLi192ELi16ELi128ELNS_18Fp8KVCacheDataTypeE2ELb1ELi512EEEvPfS2_PT_PKS3_PKT0_S9_ifPKiSB_iPKfiiiSD_SD_iiiii,@function
        .size           _ZN4vllm25paged_attention_v2_kernelIfhLi192ELi16ELi128ELNS_18Fp8KVCacheDataTypeE2ELb1ELi512EEEvPfS2_PT_PKS3_PKT0_S9_ifPKiSB_iPKfiiiSD_SD_iiiii,(.L_x_24797 - _ZN4vllm25paged_attention_v2_kernelIfhLi192ELi16ELi128ELNS_18Fp8KVCacheDataTypeE2ELb1ELi512EEEvPfS2_PT_PKS3_PKT0_S9_ifPKiSB_iPKfiiiSD_SD_iiiii)
        .other          _ZN4vllm25paged_attention_v2_kernelIfhLi192ELi16ELi128ELNS_18Fp8KVCacheDataTypeE2ELb1ELi512EEEvPfS2_PT_PKS3_PKT0_S9_ifPKiSB_iPKfiiiSD_SD_iiiii,@"STO_CUDA_ENTRY STV_DEFAULT"
_ZN4vllm25paged_attention_v2_kernelIfhLi192ELi16ELi128ELNS_18Fp8KVCacheDataTypeE2ELb1ELi512EEEvPfS2_PT_PKS3_PKT0_S9_ifPKiSB_iPKfiiiSD_SD_iiiii:
.text._ZN4vllm25paged_attention_v2_kernelIfhLi192ELi16ELi128ELNS_18Fp8KVCacheDataTypeE2ELb1ELi512EEEvPfS2_PT_PKS3_PKT0_S9_ifPKiSB_iPKfiiiSD_SD_iiiii:
        /* <DEDUP_REMOVED lines=14> */
[----:B------:R-:W1:Y:S02]  /*00e0*/  I2F.RP R2, R9 ;  /* 0x0000000900027306 */ /* 0x000e640000209400 */
[----:B------:R-:W-:Y:S01]  /*00f0*/  IABS R14, R6 ;  /* 0x00000006000e7213 */ /* 0x000fe20000000000 */
[----:B------:R-:W2:Y:S01]  /*0100*/  S2R R13, SR_CTAID.X ;  /* 0x00000000000d7919 */ /* 0x000ea20000002500 */
[----:B------:R-:W-:-:S03]  /*0110*/  LOP3.LUT R6, R6, c[0x0][0x1e4], RZ, 0x3c, !PT ;  /* 0x0000790006067a12 */ /* 0x000fc600078e3cff */
[----:B------:R-:W-:Y:S01]  /*0120*/  BAR.SYNC.DEFER_BLOCKING 0x0 ;  /* 0x0000000000007b1d */ /* 0x000fe20000010000 */
[----:B------:R-:W-:-:S05]  /*0130*/  ISETP.GE.AND P2, PT, R6, RZ, PT ;  /* 0x000000ff0600720c */ /* 0x000fca0003f46270 */
[----:B-1----:R-:W1:Y:S01]  /*0140*/  MUFU.RCP R2, R2 ;  /* 0x0000000200027308 */ /* 0x002e620000001000 */
[----:B0-----:R-:W-:-:S04]  /*0150*/  SHF.R.S32.HI R15, RZ, 0x1f, R10 ;  /* 0x0000001fff0f7819 */ /* 0x001fc8000001140a */
[----:B------:R-:W-:Y:S02]  /*0160*/  LEA.HI R15, R15, R10, RZ, 0x5 ;  /* 0x0000000a0f0f7211 */ /* 0x000fe400078f28ff */
[----:B-1----:R-:W-:-:S06]  /*0170*/  IADD3 R17, R2, 0xffffffe, RZ ;  /* 0x0ffffffe02117810 */ /* 0x002fcc0007ffe0ff */
[----:B------:R-:W0:Y:S02]  /*0180*/  F2I.FTZ.U32.TRUNC.NTZ R17, R17 ;  /* 0x0000001100117305 */ /* 0x000e24000021f000 */
[----:B0-----:R-:W-:-:S05]  /*0190*/  IADD3 R4, RZ, -R17, RZ ;  /* 0x80000011ff047210 */ /* 0x001fca0007ffe0ff */
[----:B------:R-:W-:-:S04]  /*01a0*/  IMAD R5, R4, R9, RZ ;  /* 0x0000000904057224 */ /* 0x000fc800078e02ff */
[----:B------:R-:W-:Y:S01]  /*01b0*/  IMAD.HI.U32 R16, R17, R5, R16 ;  /* 0x0000000511107227 */ /* 0x000fe200078e0010 */
[----:B------:R-:W-:Y:S02]  /*01c0*/  LOP3.LUT R17, R15, 0xffffffe0, RZ, 0xc0, !PT ;  /* 0xffffffe00f117812 */ /* 0x000fe400078ec0ff */
[----:B------:R-:W-:-:S03]  /*01d0*/  SHF.R.S32.HI R15, RZ, 0x5, R15 ;  /* 0x00000005ff0f7819 */ /* 0x000fc6000001140f */
        /* <DEDUP_REMOVED lines=13> */
[----:B------:R-:W-:Y:S01]  /*02b0*/  MOV R14, c[0x0][0x1e8] ;  /* 0x00007a00000e7a02 */ /* 0x000fe20000000f00 */
[----:B------:R-:W-:Y:S01]  /*02c0*/  IMAD R7, R12, -0x20, R5 ;  /* 0xffffffe00c077824 */ /* 0x000fe200078e0205 */
[----:B------:R-:W-:-:S03]  /*02d0*/  ISETP.NE.AND P1, PT, RZ, c[0x0][0x1e4], PT ;  /* 0x00007900ff007a0c */ /* 0x000fc60003f25270 */
[----:B------:R-:W-:-:S05]  /*02e0*/  IMAD R6, R7, 0x10, R0 ;  /* 0x0000001007067824 */ /* 0x000fca00078e0200 */
[----:B------:R-:W-:Y:S02]  /*02f0*/  IMNMX R7, R3, R6, PT ;  /* 0x0000000603077217 */ /* 0x000fe40003800200 */
[----:B------:R-:W-:Y:S02]  /*0300*/  @P0 IADD3 R8, R8, 0x1, RZ ;  /* 0x0000000108080810 */ /* 0x000fe40007ffe0ff */
[----:B------:R-:W-:Y:S01]  /*0310*/  ISETP.GT.AND P0, PT, R14, -0x1, PT ;  /* 0xffffffff0e00780c */ /* 0x000fe20003f04270 */
[----:B------:R-:W-:Y:S01]  /*0320*/  IMAD.IADD R7, R7, 0x1, -R0 ;  /* 0x0000000107077824 */ /* 0x000fe200078e0a00 */
[----:B------:R-:W-:Y:S01]  /*0330*/  IADD3 R14, -R17, R10, RZ ;  /* 0x0000000a110e7210 */ /* 0x000fe20007ffe1ff */
[----:B------:R-:W-:-:S04]  /*0340*/  IMAD.MOV.U32 R2, RZ, RZ, R8 ;  /* 0x000000ffff027224 */ /* 0x000fc800078e0008 */
[----:B------:R-:W-:Y:S01]  /*0350*/  @!P2 IMAD.MOV R2, RZ, RZ, -R2 ;  /* 0x000000ffff02a224 */ /* 0x000fe200078e0a02 */
[----:B------:R-:W-:-:S05]  /*0360*/  @!P1 LOP3.LUT R2, RZ, c[0x0][0x1e4], RZ, 0x33, !PT ;  /* 0x00007900ff029a12 */ /* 0x000fca00078e33ff */
        /* <DEDUP_REMOVED lines=43> */
[----:B------:R-:W-:Y:S02]  /*0620*/  IMAD R6, R19, R6, R8 ;  /* 0x0000000613067224 */ /* 0x000fe400078e0208 */
[----:B------:R-:W-:-:S03]  /*0630*/  IMAD.MOV.U32 R8, RZ, RZ, c[0x0][0x1d8] ;  /* 0x00007600ff087624 */ /* 0x000fc600078e00ff */
        /* <DEDUP_REMOVED lines=13> */
.L_x_5676:
[----:B--2---:R-:W-:-:S04]  /*0710*/  IMAD.MOV.U32 R6, RZ, RZ, c[0x0][0xc] ;  /* 0x00000300ff067624 */ /* 0x004fc800078e00ff */
[----:B------:R-:W-:-:S04]  /*0720*/  IMAD R6, R6, c[0x0][0x1d8], R13 ;  /* 0x0000760006067a24 */ /* 0x000fc800078e020d */
[----:B------:R-:W-:-:S03]  /*0730*/  IMAD R8, R6, c[0x0][0x1e8], RZ ;  /* 0x00007a0006087a24 */ /* 0x000fc600078e02ff */
.L_x_5677:
        /* <DEDUP_REMOVED lines=25> */
.L_x_5681:
        /* <DEDUP_REMOVED lines=37> */
.L_x_5679:
[----:B------:R-:W-:Y:S05]  /*0b20*/  BSYNC B7 ;  /* 0x0000000000077941 */ /* 0x000fea0003800000 */
.L_x_5678:
[----:B------:R-:W-:Y:S05]  /*0b30*/  BRA.DIV ~URZ, `(.L_x_5682) ;  /* 0x000037627f007947 */ /* 0x000fea000b800000 */
[----:B------:R-:W-:-:S04]  /*0b40*/  MOV R9, 0xff7fffff ;  /* 0xff7fffff00097802 */ /* 0x000fc80000000f00 */
.L_x_5720:
        /* <DEDUP_REMOVED lines=8> */
.L_x_5721:
        /* <DEDUP_REMOVED lines=35> */
.L_x_5688:
        /* <DEDUP_REMOVED lines=11> */
.L_x_5687:
[----:B------:R-:W-:Y:S05]  /*0eb0*/  BSYNC B1 ;  /* 0x0000000000017941 */ /* 0x000fea0003800000 */
.L_x_5686:
        /* <DEDUP_REMOVED lines=10> */
.L_x_5691:
        /* <DEDUP_REMOVED lines=100> */
.L_x_5690:
[----:B------:R-:W-:Y:S05]  /*15a0*/  BSYNC B1 ;  /* 0x0000000000017941 */ /* 0x000fea0003800000 */
.L_x_5689:
        /* <DEDUP_REMOVED lines=55> */
.L_x_5693:
[----:B------:R-:W-:Y:S05]  /*1920*/  BSYNC B1 ;  /* 0x0000000000017941 */ /* 0x000fea0003800000 */
.L_x_5692:
        /* <DEDUP_REMOVED lines=26> */
.L_x_5685:
[----:B------:R-:W-:Y:S05]  /*1ad0*/  BSYNC B0 ;  /* 0x0000000000007941 */ /* 0x000fea0003800000 */
.L_x_5684:
        /* <DEDUP_REMOVED lines=44> */
.L_x_5698:
        /* <DEDUP_REMOVED lines=8> */
.L_x_5697:
[----:B------:R-:W-:Y:S05]  /*1e20*/  BSYNC B1 ;  /* 0x0000000000017941 */ /* 0x000fea0003800000 */
.L_x_5696:
        /* <DEDUP_REMOVED lines=10> */
.L_x_5701:
        /* <DEDUP_REMOVED lines=10> */
[----:B------:R-:W-:Y:S04]  /*1f70*/  LDS R33, [R3+0xc00] ;  /* 0x000c000003217984 */ /* 0x000fe80000000800 */
        /* <DEDUP_REMOVED lines=41> */
.L_x_5700:
[----:B------:R-:W-:Y:S05]  /*2210*/  BSYNC B1 ;  /* 0x0000000000017941 */ /* 0x000fea0003800000 */
.L_x_5699:
        /* <DEDUP_REMOVED lines=31> */
.L_x_5703:
[----:B------:R-:W-:Y:S05]  /*2410*/  BSYNC B1 ;  /* 0x0000000000017941 */ /* 0x000fea0003800000 */
.L_x_5702:
        /* <DEDUP_REMOVED lines=14> */
.L_x_5695:
[----:B------:R-:W-:Y:S05]  /*2500*/  BSYNC B0 ;  /* 0x0000000000007941 */ /* 0x000fea0003800000 */
.L_x_5694:
        /* <DEDUP_REMOVED lines=20> */
.L_x_5705:
[----:B------:R-:W-:Y:S05]  /*2650*/  BSYNC B0 ;  /* 0x0000000000007941 */ /* 0x000fea0003800000 */
.L_x_5704:
        /* <DEDUP_REMOVED lines=25> */
.L_x_5709:
        /* <DEDUP_REMOVED lines=33> */
.L_x_5707:
[----:B------:R-:W-:Y:S05]  /*2a00*/  BSYNC B6 ;  /* 0x0000000000067941 */ /* 0x000fea0003800000 */
.L_x_5706:
[----:B------:R-:W-:Y:S05]  /*2a10*/  BRA.DIV ~URZ, `(.L_x_5710) ;  /* 0x00001a427f007947 */ /* 0x000fea000b800000 */
[----:B0-----:R-:W-:-:S04]  /*2a20*/  IMAD.MOV.U32 R0, RZ, RZ, RZ ;  /* 0x000000ffff007224 */ /* 0x001fc800078e00ff */
.L_x_5722:
        /* <DEDUP_REMOVED lines=18> */
.L_x_5723:
[----:B------:R-:W-:Y:S01]  /*2b50*/  LOP3.LUT R16, R14, 0x3, RZ, 0xc0, !PT ;  /* 0x000000030e107812 */ /* 0x000fe200078ec0ff */
        /* <DEDUP_REMOVED lines=42> */
.L_x_5713:
[----:B------:R-:W-:Y:S05]  /*2e00*/  BSYNC B0 ;  /* 0x0000000000007941 */ /* 0x000fea0003800000 */
.L_x_5712:
        /* <DEDUP_REMOVED lines=51> */
.L_x_5715:
[----:B------:R-:W-:Y:S05]  /*3140*/  BSYNC B0 ;  /* 0x0000000000007941 */ /* 0x000fea0003800000 */
.L_x_5714:
        /* <DEDUP_REMOVED lines=27> */
.L_x_5717:
[----:B------:R-:W-:Y:S05]  /*3300*/  BSYNC B0 ;  /* 0x0000000000007941 */ /* 0x000fea0003800000 */
.L_x_5716:
        /* <DEDUP_REMOVED lines=51> */
.L_x_5719:
[----:B------:R-:W-:Y:S05]  /*3640*/  BSYNC B0 ;  /* 0x0000000000007941 */ /* 0x000fea0003800000 */
.L_x_5718:
        /* <DEDUP_REMOVED lines=9> */
[----:B01----:R-:W-:Y:S02]  /*36e0*/  SHF.R.S32.HI R15, RZ, 0x1f, R11 ;  /* 0x0000001fff0f7819 */ /* 0x003fe4000001140b */
        /* <DEDUP_REMOVED lines=8> */
[----:B------:R-:W-:-:S04]  /*3770*/  LEA R16, P0, R15, c[0x0][0x170], 0x2 ;  /* 0x00005c000f107a11 */ /* 0x000fc800078010ff */
[----:B------:R-:W-:Y:S02]  /*3780*/  LEA.HI.X R17, R15, c[0x0][0x174], R32, 0x2, P0 ;  /* 0x00005d000f117a11 */ /* 0x000fe400000f1420 */
[-C--:B------:R-:W-:Y:S02]  /*3790*/  IADD3 R33, P0, R12, R11.reuse, RZ ;  /* 0x0000000b0c217210 */ /* 0x080fe40007f1e0ff */
[----:B------:R-:W-:Y:S01]  /*37a0*/  IADD3 R15, P1, R34, R11, RZ ;  /* 0x0000000b220f7210 */ /* 0x000fe20007f3e0ff */
[----:B------:R0:W-:Y:S01]  /*37b0*/  STG.E [R16.64], R31 ;  /* 0x0000001f10007986 */ /* 0x0001e2000c101924 */
[-C--:B------:R-:W-:Y:S02]  /*37c0*/  LEA.HI.X.SX32 R12, R12, R13.reuse, 0x1, P0 ;  /* 0x0000000d0c0c7211 */ /* 0x080fe400000f0eff */
[----:B------:R-:W-:Y:S02]  /*37d0*/  LEA R32, P0, R33, c[0x0][0x170], 0x2 ;  /* 0x00005c0021207a11 */ /* 0x000fe400078010ff */
[----:B------:R-:W-:-:S02]  /*37e0*/  LEA.HI.X.SX32 R36, R34, R13, 0x1, P1 ;  /* 0x0000000d22247211 */ /* 0x000fc400008f0eff */
[----:B------:R-:W-:Y:S02]  /*37f0*/  LEA.HI.X R33, R33, c[0x0][0x174], R12, 0x2, P0 ;  /* 0x00005d0021217a11 */ /* 0x000fe400000f140c */
[----:B------:R-:W-:Y:S02]  /*3800*/  IADD3 R12, R14, 0x18, RZ ;  /* 0x000000180e0c7810 */ /* 0x000fe40007ffe0ff */
[C---:B------:R-:W-:Y:S01]  /*3810*/  LEA R34, P0, R15.reuse, c[0x0][0x170], 0x2 ;  /* 0x00005c000f227a11 */ /* 0x040fe200078010ff */
[----:B------:R1:W-:Y:S01]  /*3820*/  STG.E [R32.64], R30 ;  /* 0x0000001e20007986 */ /* 0x0003e2000c101924 */
[----:B------:R-:W-:Y:S02]  /*3830*/  IADD3 R37, P1, R12, R11, RZ ;  /* 0x0000000b0c257210 */ /* 0x000fe40007f3e0ff */
[----:B0-----:R-:W-:Y:S02]  /*3840*/  IADD3 R16, R14, 0x20, RZ ;  /* 0x000000200e107810 */ /* 0x001fe40007ffe0ff */
[----:B------:R-:W-:-:S02]  /*3850*/  LEA.HI.X R35, R15, c[0x0][0x174], R36, 0x2, P0 ;  /* 0x00005d000f237a11 */ /* 0x000fc400000f1424 */
[----:B------:R-:W-:Y:S02]  /*3860*/  LEA.HI.X.SX32 R12, R12, R13, 0x1, P1 ;  /* 0x0000000d0c0c7211 */ /* 0x000fe400008f0eff */
[C---:B------:R-:W-:Y:S01]  /*3870*/  LEA R36, P0, R37.reuse, c[0x0][0x170], 0x2 ;  /* 0x00005c0025247a11 */ /* 0x040fe200078010ff */
[----:B------:R0:W-:Y:S01]  /*3880*/  STG.E [R34.64], R29 ;  /* 0x0000001d22007986 */ /* 0x0001e2000c101924 */
[C---:B------:R-:W-:Y:S02]  /*3890*/  IADD3 R15, P1, R16.reuse, R11, RZ ;  /* 0x0000000b100f7210 */ /* 0x040fe40007f3e0ff */
[----:B------:R-:W-:Y:S02]  /*38a0*/  LEA.HI.X R37, R37, c[0x0][0x174], R12, 0x2, P0 ;  /* 0x00005d0025257a11 */ /* 0x000fe400000f140c */
[----:B------:R-:W-:Y:S02]  /*38b0*/  LEA.HI.X.SX32 R38, R16, R13, 0x1, P1 ;  /* 0x0000000d10267211 */ /* 0x000fe400008f0eff */
[----:B------:R-:W-:Y:S01]  /*38c0*/  LEA R16, P0, R15, c[0x0][0x170], 0x2 ;  /* 0x00005c000f107a11 */ /* 0x000fe200078010ff */
[----:B------:R2:W-:Y:S01]  /*38d0*/  STG.E [R36.64], R28 ;  /* 0x0000001c24007986 */ /* 0x0005e2000c101924 */
[----:B------:R-:W-:-:S02]  /*38e0*/  IADD3 R12, R14, 0x28, RZ ;  /* 0x000000280e0c7810 */ /* 0x000fc40007ffe0ff */
[----:B------:R-:W-:Y:S02]  /*38f0*/  LEA.HI.X R17, R15, c[0x0][0x174], R38, 0x2, P0 ;  /* 0x00005d000f117a11 */ /* 0x000fe400000f1426 */
[----:B------:R-:W-:Y:S02]  /*3900*/  IADD3 R15, P0, R12, R11, RZ ;  /* 0x0000000b0c0f7210 */ /* 0x000fe40007f1e0ff */
[C---:B-1----:R-:W-:Y:S01]  /*3910*/  IADD3 R30, R14.reuse, 0x30, RZ ;  /* 0x000000300e1e7810 */ /* 0x042fe20007ffe0ff */
[----:B------:R1:W-:Y:S01]  /*3920*/  STG.E [R16.64], R25 ;  /* 0x0000001910007986 */ /* 0x0003e2000c101924 */
[----:B------:R-:W-:Y:S02]  /*3930*/  IADD3 R32, R14, 0x38, RZ ;  /* 0x000000380e207810 */ /* 0x000fe40007ffe0ff */
[----:B------:R-:W-:Y:S02]  /*3940*/  LEA.HI.X.SX32 R40, R12, R13, 0x1, P0 ;  /* 0x0000000d0c287211 */ /* 0x000fe400000f0eff */
[----:B------:R-:W-:-:S02]  /*3950*/  LEA R38, P0, R15, c[0x0][0x170], 0x2 ;  /* 0x00005c000f267a11 */ /* 0x000fc400078010ff */
[-C--:B------:R-:W-:Y:S02]  /*3960*/  IADD3 R31, P1, R30, R11.reuse, RZ ;  /* 0x0000000b1e1f7210 */ /* 0x080fe40007f3e0ff */
[----:B------:R-:W-:Y:S02]  /*3970*/  IADD3 R12, P2, R32, R11, RZ ;  /* 0x0000000b200c7210 */ /* 0x000fe40007f5e0ff */
[----:B------:R-:W-:Y:S02]  /*3980*/  LEA.HI.X R39, R15, c[0x0][0x174], R40, 0x2, P0 ;  /* 0x00005d000f277a11 */ /* 0x000fe400000f1428 */
[-C--:B------:R-:W-:Y:S02]  /*3990*/  LEA.HI.X.SX32 R30, R30, R13.reuse, 0x1, P1 ;  /* 0x0000000d1e1e7211 */ /* 0x080fe400008f0eff */
[----:B------:R-:W-:Y:S01]  /*39a0*/  LEA.HI.X.SX32 R15, R32, R13, 0x1, P2 ;  /* 0x0000000d200f7211 */ /* 0x000fe200010f0eff */
[----:B------:R-:W-:Y:S01]  /*39b0*/  STG.E [R38.64], R26 ;  /* 0x0000001a26007986 */ /* 0x000fe2000c101924 */
[----:B------:R-:W-:-:S02]  /*39c0*/  LEA R32, P1, R12, c[0x0][0x170], 0x2 ;  /* 0x00005c000c207a11 */ /* 0x000fc400078210ff */
[C---:B0-----:R-:W-:Y:S02]  /*39d0*/  LEA R34, P0, R31.reuse, c[0x0][0x170], 0x2 ;  /* 0x00005c001f227a11 */ /* 0x041fe400078010ff */
[----:B------:R-:W-:Y:S02]  /*39e0*/  LEA.HI.X R33, R12, c[0x0][0x174], R15, 0x2, P1 ;  /* 0x00005d000c217a11 */ /* 0x000fe400008f140f */
[----:B------:R-:W-:Y:S02]  /*39f0*/  LEA.HI.X R35, R31, c[0x0][0x174], R30, 0x2, P0 ;  /* 0x00005d001f237a11 */ /* 0x000fe400000f141e */
[C---:B------:R-:W-:Y:S02]  /*3a00*/  IADD3 R12, R14.reuse, 0x40, RZ ;  /* 0x000000400e0c7810 */ /* 0x040fe40007ffe0ff */
[----:B------:R-:W-:Y:S01]  /*3a10*/  IADD3 R30, R14, 0x50, RZ ;  /* 0x000000500e1e7810 */ /* 0x000fe20007ffe0ff */
[----:B------:R0:W-:Y:S01]  /*3a20*/  STG.E [R34.64], R27 ;  /* 0x0000001b22007986 */ /* 0x0001e2000c101924 */
[----:B------:R-:W-:-:S02]  /*3a30*/  IADD3 R31, P0, R12, R11, RZ ;  /* 0x0000000b0c1f7210 */ /* 0x000fc40007f1e0ff */
[----:B------:R-:W-:Y:S01]  /*3a40*/  IADD3 R15, P2, R30, R11, RZ ;  /* 0x0000000b1e0f7210 */ /* 0x000fe20007f5e0ff */
[----:B------:R3:W-:Y:S01]  /*3a50*/  STG.E [R32.64], R24 ;  /* 0x0000001820007986 */ /* 0x0007e2000c101924 */
[----:B--2---:R-:W-:Y:S02]  /*3a60*/  IADD3 R28, R14, 0x48, RZ ;  /* 0x000000480e1c7810 */ /* 0x004fe40007ffe0ff */
[-C--:B------:R-:W-:Y:S02]  /*3a70*/  LEA.HI.X.SX32 R42, R12, R13.reuse, 0x1, P0 ;  /* 0x0000000d0c2a7211 */ /* 0x080fe400000f0eff */
[----:B------:R-:W-:Y:S02]  /*3a80*/  LEA.HI.X.SX32 R36, R30, R13, 0x1, P2 ;  /* 0x0000000d1e247211 */ /* 0x000fe400010f0eff */
[----:B-1----:R-:W-:Y:S02]  /*3a90*/  LEA R16, P0, R31, c[0x0][0x170], 0x2 ;  /* 0x00005c001f107a11 */ /* 0x002fe400078010ff */
[----:B------:R-:W-:-:S02]  /*3aa0*/  LEA R30, P2, R15, c[0x0][0x170], 0x2 ;  /* 0x00005c000f1e7a11 */ /* 0x000fc400078410ff */
[----:B------:R-:W-:Y:S02]  /*3ab0*/  IADD3 R29, P1, R28, R11, RZ ;  /* 0x0000000b1c1d7210 */ /* 0x000fe40007f3e0ff */
[----:B------:R-:W-:Y:S02]  /*3ac0*/  IADD3 R12, R14, 0x58, RZ ;  /* 0x000000580e0c7810 */ /* 0x000fe40007ffe0ff */
[----:B------:R-:W-:Y:S02]  /*3ad0*/  LEA.HI.X R17, R31, c[0x0][0x174], R42, 0x2, P0 ;  /* 0x00005d001f117a11 */ /* 0x000fe400000f142a */
[----:B------:R-:W-:Y:S02]  /*3ae0*/  LEA.HI.X R31, R15, c[0x0][0x174], R36, 0x2, P2 ;  /* 0x00005d000f1f7a11 */ /* 0x000fe400010f1424 */
[----:B------:R-:W-:Y:S01]  /*3af0*/  LEA.HI.X.SX32 R40, R28, R13, 0x1, P1 ;  /* 0x0000000d1c287211 */ /* 0x000fe200008f0eff */
[----:B------:R-:W-:Y:S01]  /*3b00*/  STG.E [R16.64], R18 ;  /* 0x0000001210007986 */ /* 0x000fe2000c101924 */
[----:B------:R-:W-:-:S02]  /*3b10*/  IADD3 R15, P0, R12, R11, RZ ;  /* 0x0000000b0c0f7210 */ /* 0x000fc40007f1e0ff */
[C---:B------:R-:W-:Y:S02]  /*3b20*/  LEA R28, P1, R29.reuse, c[0x0][0x170], 0x2 ;  /* 0x00005c001d1c7a11 */ /* 0x040fe400078210ff */
[C---:B0-----:R-:W-:Y:S02]  /*3b30*/  IADD3 R34, R14.reuse, 0x60, RZ ;  /* 0x000000600e227810 */ /* 0x041fe40007ffe0ff */
[----:B------:R-:W-:Y:S02]  /*3b40*/  IADD3 R36, R14, 0x68, RZ ;  /* 0x000000680e247810 */ /* 0x000fe40007ffe0ff */
[----:B------:R-:W-:Y:S02]  /*3b50*/  LEA.HI.X.SX32 R38, R12, R13, 0x1, P0 ;  /* 0x0000000d0c267211 */ /* 0x000fe400000f0eff */
[----:B------:R-:W-:Y:S02]  /*3b60*/  LEA.HI.X R29, R29, c[0x0][0x174], R40, 0x2, P1 ;  /* 0x00005d001d1d7a11 */ /* 0x000fe400008f1428 */
[----:B------:R-:W-:-:S02]  /*3b70*/  LEA R26, P0, R15, c[0x0][0x170], 0x2 ;  /* 0x00005c000f1a7a11 */ /* 0x000fc400078010ff */
[-C--:B------:R-:W-:Y:S01]  /*3b80*/  IADD3 R25, P1, R34, R11.reuse, RZ ;  /* 0x0000000b22197210 */ /* 0x080fe20007f3e0ff */
[----:B------:R-:W-:Y:S01]  /*3b90*/  STG.E [R28.64], R21 ;  /* 0x000000151c007986 */ /* 0x000fe2000c101924 */
[----:B------:R-:W-:Y:S02]  /*3ba0*/  IADD3 R12, P2, R36, R11, RZ ;  /* 0x0000000b240c7210 */ /* 0x000fe40007f5e0ff */
[----:B------:R-:W-:Y:S01]  /*3bb0*/  LEA.HI.X R27, R15, c[0x0][0x174], R38, 0x2, P0 ;  /* 0x00005d000f1b7a11 */ /* 0x000fe200000f1426 */
[----:B------:R0:W-:Y:S01]  /*3bc0*/  STG.E [R30.64], R20 ;  /* 0x000000141e007986 */ /* 0x0001e2000c101924 */
[-C--:B------:R-:W-:Y:S02]  /*3bd0*/  LEA.HI.X.SX32 R38, R34, R13.reuse, 0x1, P1 ;  /* 0x0000000d22267211 */ /* 0x080fe400008f0eff */
[----:B------:R-:W-:Y:S01]  /*3be0*/  LEA R34, P0, R25, c[0x0][0x170], 0x2 ;  /* 0x00005c0019227a11 */ /* 0x000fe200078010ff */
[----:B------:R1:W-:Y:S01]  /*3bf0*/  STG.E [R26.64], R19 ;  /* 0x000000131a007986 */ /* 0x0003e2000c101924 */
[----:B------:R-:W-:-:S02]  /*3c00*/  LEA.HI.X.SX32 R15, R36, R13, 0x1, P2 ;  /* 0x0000000d240f7211 */ /* 0x000fc400010f0eff */
[C---:B---3--:R-:W-:Y:S02]  /*3c10*/  LEA R24, P1, R12.reuse, c[0x0][0x170], 0x2 ;  /* 0x00005c000c187a11 */ /* 0x048fe400078210ff */
[----:B------:R-:W-:Y:S02]  /*3c20*/  LEA.HI.X R35, R25, c[0x0][0x174], R38, 0x2, P0 ;  /* 0x00005d0019237a11 */ /* 0x000fe400000f1426 */
[----:B------:R-:W-:Y:S02]  /*3c30*/  LEA.HI.X R25, R12, c[0x0][0x174], R15, 0x2, P1 ;  /* 0x00005d000c197a11 */ /* 0x000fe400008f140f */
[C---:B------:R-:W-:Y:S01]  /*3c40*/  IADD3 R12, R14.reuse, 0x70, RZ ;  /* 0x000000700e0c7810 */ /* 0x040fe20007ffe0ff */
[----:B------:R-:W-:Y:S01]  /*3c50*/  STG.E [R34.64], R23 ;  /* 0x0000001722007986 */ /* 0x000fe2000c101924 */
[C---:B------:R-:W-:Y:S02]  /*3c60*/  IADD3 R32, R14.reuse, 0x78, RZ ;  /* 0x000000780e207810 */ /* 0x040fe40007ffe0ff */
[----:B------:R-:W-:Y:S01]  /*3c70*/  IADD3 R36, R14, 0x80, RZ ;  /* 0x000000800e247810 */ /* 0x000fe20007ffe0ff */
[----:B------:R2:W-:Y:S01]  /*3c80*/  STG.E [R24.64], R22 ;  /* 0x0000001618007986 */ /* 0x0005e2000c101924 */
[----:B0-----:R-:W-:-:S02]  /*3c90*/  IADD3 R31, P1, R12, R11, RZ ;  /* 0x0000000b0c1f7210 */ /* 0x001fc40007f3e0ff */
[----:B------:R-:W-:Y:S02]  /*3ca0*/  IADD3 R15, P6, R32, R11, RZ ;  /* 0x0000000b200f7210 */ /* 0x000fe40007fde0ff */
[C---:B------:R-:W-:Y:S02]  /*3cb0*/  IADD3 R38, R14.reuse, 0x88, RZ ;  /* 0x000000880e267810 */ /* 0x040fe40007ffe0ff */
[C---:B------:R-:W-:Y:S02]  /*3cc0*/  IADD3 R40, R14.reuse, 0x90, RZ ;  /* 0x000000900e287810 */ /* 0x040fe40007ffe0ff */
[C---:B------:R-:W-:Y:S02]  /*3cd0*/  IADD3 R16, R14.reuse, 0x98, RZ ;  /* 0x000000980e107810 */ /* 0x040fe40007ffe0ff */
[C---:B------:R-:W-:Y:S02]  /*3ce0*/  IADD3 R18, R14.reuse, 0xa0, RZ ;  /* 0x000000a00e127810 */ /* 0x040fe40007ffe0ff */
[----:B------:R-:W-:-:S02]  /*3cf0*/  IADD3 R20, R14, 0xa8, RZ ;  /* 0x000000a80e147810 */ /* 0x000fc40007ffe0ff */
[----:B-1----:R-:W-:Y:S02]  /*3d00*/  IADD3 R26, R14, 0xb0, RZ ;  /* 0x000000b00e1a7810 */ /* 0x002fe40007ffe0ff */
[----:B------:R-:W-:Y:S02]  /*3d10*/  IADD3 R17, P5, R36, R11, RZ ;  /* 0x0000000b24117210 */ /* 0x000fe40007fbe0ff */
[----:B------:R-:W-:Y:S02]  /*3d20*/  IADD3 R14, R14, 0xb8, RZ ;  /* 0x000000b80e0e7810 */ /* 0x000fe40007ffe0ff */
[-C--:B------:R-:W-:Y:S02]  /*3d30*/  LEA.HI.X.SX32 R42, R12, R13.reuse, 0x1, P1 ;  /* 0x0000000d0c2a7211 */ /* 0x080fe400008f0eff */
[----:B--2---:R-:W-:Y:S02]  /*3d40*/  LEA.HI.X.SX32 R22, R32, R13, 0x1, P6 ;  /* 0x0000000d20167211 */ /* 0x004fe400030f0eff */
[----:B------:R-:W-:-:S02]  /*3d50*/  IADD3 R19, P0, R38, R11, RZ ;  /* 0x0000000b26137210 */ /* 0x000fc40007f1e0ff */
[-C--:B------:R-:W-:Y:S02]  /*3d60*/  IADD3 R21, P4, R40, R11.reuse, RZ ;  /* 0x0000000b28157210 */ /* 0x080fe40007f9e0ff */
[-C--:B------:R-:W-:Y:S02]  /*3d70*/  IADD3 R23, P3, R16, R11.reuse, RZ ;  /* 0x0000000b10177210 */ /* 0x080fe40007f7e0ff */
[-C--:B------:R-:W-:Y:S02]  /*3d80*/  IADD3 R25, P2, R18, R11.reuse, RZ ;  /* 0x0000000b12197210 */ /* 0x080fe40007f5e0ff */
[-C--:B------:R-:W-:Y:S02]  /*3d90*/  IADD3 R27, P1, R20, R11.reuse, RZ ;  /* 0x0000000b141b7210 */ /* 0x080fe40007f3e0ff */
[----:B------:R-:W-:Y:S02]  /*3da0*/  IADD3 R29, P6, R26, R11, RZ ;  /* 0x0000000b1a1d7210 */ /* 0x000fe40007fde0ff */
[----:B------:R-:W-:-:S02]  /*3db0*/  LEA.HI.X.SX32 R36, R36, R13, 0x1, P5 ;  /* 0x0000000d24247211 */ /* 0x000fc400028f0eff */
[----:B------:R-:W-:Y:S02]  /*3dc0*/  IADD3 R11, P5, R14, R11, RZ ;  /* 0x0000000b0e0b7210 */ /* 0x000fe40007fbe0ff */
[-C--:B------:R-:W-:Y:S02]  /*3dd0*/  LEA.HI.X.SX32 R38, R38, R13.reuse, 0x1, P0 ;  /* 0x0000000d26267211 */ /* 0x080fe400000f0eff */
[-C--:B------:R-:W-:Y:S02]  /*3de0*/  LEA.HI.X.SX32 R28, R20, R13.reuse, 0x1, P1 ;  /* 0x0000000d141c7211 */ /* 0x080fe400008f0eff */
[----:B------:R-:W-:Y:S02]  /*3df0*/  LEA.HI.X.SX32 R32, R14, R13, 0x1, P5 ;  /* 0x0000000d0e207211 */ /* 0x000fe400028f0eff */
[----:B------:R-:W-:Y:S02]  /*3e00*/  LEA R12, P0, R31, c[0x0][0x170], 0x2 ;  /* 0x00005c001f0c7a11 */ /* 0x000fe400078010ff */
[----:B------:R-:W-:-:S02]  /*3e10*/  LEA R14, P1, R15, c[0x0][0x170], 0x2 ;  /* 0x00005c000f0e7a11 */ /* 0x000fc400078210ff */
[-C--:B------:R-:W-:Y:S02]  /*3e20*/  LEA.HI.X.SX32 R40, R40, R13.reuse, 0x1, P4 ;  /* 0x0000000d28287211 */ /* 0x080fe400020f0eff */
[-C--:B------:R-:W-:Y:S02]  /*3e30*/  LEA.HI.X.SX32 R24, R16, R13.reuse, 0x1, P3 ;  /* 0x0000000d10187211 */ /* 0x080fe400018f0eff */
[-C--:B------:R-:W-:Y:S02]  /*3e40*/  LEA.HI.X.SX32 R30, R18, R13.reuse, 0x1, P2 ;  /* 0x0000000d121e7211 */ /* 0x080fe400010f0eff */
[----:B------:R-:W-:Y:S02]  /*3e50*/  LEA.HI.X.SX32 R34, R26, R13, 0x1, P6 ;  /* 0x0000000d1a227211 */ /* 0x000fe400030f0eff */
        /* <DEDUP_REMOVED lines=29> */
.L_x_5680:
        /* <DEDUP_REMOVED lines=19> */
.L_x_5708:
        /* <DEDUP_REMOVED lines=20> */
.L_x_5682:
[----:B------:R-:W-:Y:S01]  /*42a0*/  IMAD.MOV.U32 R32, RZ, RZ, -0x800001 ;  /* 0xff7fffffff207424 */ /* 0x000fe200078e00ff */
[----:B------:R-:W-:Y:S01]  /*42b0*/  MOV R35, 0xffffffff ;  /* 0xffffffff00237802 */ /* 0x000fe20000000f00 */
[----:B------:R-:W-:Y:S01]  /*42c0*/  IMAD.MOV.U32 R33, RZ, RZ, 0x10 ;  /* 0x00000010ff217424 */ /* 0x000fe200078e00ff */
[----:B------:R-:W-:Y:S01]  /*42d0*/  MOV R16, 0x4300 ;  /* 0x0000430000107802 */ /* 0x000fe20000000f00 */
[----:B------:R-:W-:Y:S02]  /*42e0*/  IMAD.MOV.U32 R34, RZ, RZ, 0x1f ;  /* 0x0000001fff227424 */ /* 0x000fe400078e00ff */
[----:B------:R-:W-:Y:S05]  /*42f0*/  CALL.REL.NOINC `($__internal_136_$__cuda_sm70_shflsync_bfly_p) ;  /* 0x0000150000007944 */ /* 0x000fea0003c00000 */
[----:B-1----:R-:W-:Y:S01]  /*4300*/  IMAD.MOV.U32 R9, RZ, RZ, R33 ;  /* 0x000000ffff097224 */ /* 0x002fe200078e0021 */
[----:B0-----:R-:W-:Y:S05]  /*4310*/  BRA `(.L_x_5720) ;  /* 0xffffc83000007947 */ /* 0x001fea000383ffff */
.L_x_5683:
[----:B------:R-:W-:Y:S01]  /*4320*/  IMAD.MOV.U32 R33, RZ, RZ, 0x8 ;  /* 0x00000008ff217424 */ /* 0x000fe200078e00ff */
[----:B------:R-:W-:Y:S01]  /*4330*/  MOV R35, 0xffffffff ;  /* 0xffffffff00237802 */ /* 0x000fe20000000f00 */
[----:B------:R-:W-:Y:S01]  /*4340*/  IMAD.MOV.U32 R34, RZ, RZ, 0x1f ;  /* 0x0000001fff227424 */ /* 0x000fe200078e00ff */
[----:B------:R-:W-:Y:S02]  /*4350*/  MOV R16, 0x4370 ;  /* 0x0000437000107802 */ /* 0x000fe40000000f00 */
[----:B------:R-:W-:Y:S05]  /*4360*/  CALL.REL.NOINC `($__internal_136_$__cuda_sm70_shflsync_bfly_p) ;  /* 0x0000149000007944 */ /* 0x000fea0003c00000 */
[----:B01----:R-:W-:Y:S01]  /*4370*/  FMNMX.FTZ R32, R32, R33, !PT ;  /* 0x0000002120207209 */ /* 0x003fe20007810000 */
[----:B------:R-:W-:Y:S01]  /*4380*/  IMAD.MOV.U32 R33, RZ, RZ, 0x4 ;  /* 0x00000004ff217424 */ /* 0x000fe200078e00ff */
[----:B------:R-:W-:Y:S01]  /*4390*/  MOV R16, 0x43d0 ;  /* 0x000043d000107802 */ /* 0x000fe20000000f00 */
[----:B------:R-:W-:-:S02]  /*43a0*/  IMAD.MOV.U32 R34, RZ, RZ, 0x1f ;  /* 0x0000001fff227424 */ /* 0x000fc400078e00ff */
[----:B------:R-:W-:Y:S02]  /*43b0*/  IMAD.MOV.U32 R35, RZ, RZ, -0x1 ;  /* 0xffffffffff237424 */ /* 0x000fe400078e00ff */
[----:B------:R-:W-:Y:S05]  /*43c0*/  CALL.REL.NOINC `($__internal_136_$__cuda_sm70_shflsync_bfly_p) ;  /* 0x0000143000007944 */ /* 0x000fea0003c00000 */
[----:B-1----:R-:W-:Y:S01]  /*43d0*/  FMNMX.FTZ R19, R32, R33, !PT ;  /* 0x0000002120137209 */ /* 0x002fe20007810000 */
[----:B------:R-:W-:Y:S01]  /*43e0*/  HFMA2.MMA R33, -RZ, RZ, 0, 1.1920928955078125e-07 ;  /* 0x00000002ff217435 */ /* 0x000fe200000001ff */
[----:B0-----:R-:W-:Y:S01]  /*43f0*/  IMAD.MOV.U32 R34, RZ, RZ, 0x1f ;  /* 0x0000001fff227424 */ /* 0x001fe200078e00ff */
[----:B------:R-:W-:Y:S01]  /*4400*/  MOV R16, 0x4440 ;  /* 0x0000444000107802 */ /* 0x000fe20000000f00 */
[----:B------:R-:W-:Y:S02]  /*4410*/  IMAD.MOV.U32 R35, RZ, RZ, -0x1 ;  /* 0xffffffffff237424 */ /* 0x000fe400078e00ff */
[----:B------:R-:W-:Y:S02]  /*4420*/  IMAD.MOV.U32 R32, RZ, RZ, R19 ;  /* 0x000000ffff207224 */ /* 0x000fe400078e0013 */
[----:B------:R-:W-:Y:S05]  /*4430*/  CALL.REL.NOINC `($__internal_136_$__cuda_sm70_shflsync_bfly_p) ;  /* 0x000013c000007944 */ /* 0x000fea0003c00000 */
[----:B-1----:R-:W-:Y:S01]  /*4440*/  MOV R16, R33 ;  /* 0x0000002100107202 */ /* 0x002fe20000000f00 */
[----:B0-----:R-:W-:Y:S05]  /*4450*/  BRA `(.L_x_5721) ;  /* 0xffffc77000007947 */ /* 0x001fea000383ffff */
.L_x_5710:
[----:B------:R-:W-:Y:S01]  /*4460*/  IMAD.MOV.U32 R32, RZ, RZ, RZ ;  /* 0x000000ffff207224 */ /* 0x000fe200078e00ff */
[----:B------:R-:W-:Y:S01]  /*4470*/  MOV R35, 0xffffffff ;  /* 0xffffffff00237802 */ /* 0x000fe20000000f00 */
[----:B------:R-:W-:Y:S01]  /*4480*/  IMAD.MOV.U32 R33, RZ, RZ, 0x2 ;  /* 0x00000002ff217424 */ /* 0x000fe200078e00ff */
[----:B0-----:R-:W-:Y:S01]  /*4490*/  MOV R16, 0x44c0 ;  /* 0x000044c000107802 */ /* 0x001fe20000000f00 */
[----:B------:R-:W-:-:S02]  /*44a0*/  IMAD.MOV.U32 R34, RZ, RZ, 0x1f ;  /* 0x0000001fff227424 */ /* 0x000fc400078e00ff */
[----:B------:R-:W-:Y:S05]  /*44b0*/  CALL.REL.NOINC `($__internal_136_$__cuda_sm70_shflsync_bfly_p) ;  /* 0x0000134000007944 */ /* 0x000fea0003c00000 */
[----:B-1----:R-:W-:Y:S01]  /*44c0*/  IMAD.MOV.U32 R0, RZ, RZ, R33 ;  /* 0x000000ffff007224 */ /* 0x002fe200078e0021 */
[----:B0-----:R-:W-:Y:S05]  /*44d0*/  BRA `(.L_x_5722) ;  /* 0xffffe55000007947 */ /* 0x001fea000383ffff */
.L_x_5711:
[----:B------:R-:W-:Y:S01]  /*44e0*/  IMAD.MOV.U32 R33, RZ, RZ, 0x1 ;  /* 0x00000001ff217424 */ /* 0x000fe200078e00ff */
[----:B------:R-:W-:Y:S01]  /*44f0*/  MOV R35, 0xffffffff ;  /* 0xffffffff00237802 */ /* 0x000fe20000000f00 */
[----:B------:R-:W-:Y:S01]  /*4500*/  IMAD.MOV.U32 R34, RZ, RZ, 0x1f ;  /* 0x0000001fff227424 */ /* 0x000fe200078e00ff */
[----:B------:R-:W-:-:S02]  /*4510*/  MOV R16, 0x4530 ;  /* 0x0000453000107802 */ /* 0x000fc40000000f00 */
[----:B------:R-:W-:Y:S05]  /*4520*/  CALL.REL.NOINC `($__internal_136_$__cuda_sm70_shflsync_bfly_p) ;  /* 0x000012d000007944 */ /* 0x000fea0003c00000 */
[----:B-1----:R-:W-:Y:S01]  /*4530*/  FADD.FTZ R31, R32, R33 ;  /* 0x00000021201f7221 */ /* 0x002fe20000010000 */
[----:B0-----:R-:W-:Y:S01]  /*4540*/  MOV R35, 0xffffffff ;  /* 0xffffffff00237802 */ /* 0x001fe20000000f00 */
[----:B------:R-:W-:Y:S01]  /*4550*/  IMAD.MOV.U32 R32, RZ, RZ, RZ ;  /* 0x000000ffff207224 */ /* 0x000fe200078e00ff */
[----:B------:R-:W-:Y:S01]  /*4560*/  MOV R16, 0x45a0 ;  /* 0x000045a000107802 */ /* 0x000fe20000000f00 */
[----:B------:R-:W-:-:S02]  /*4570*/  IMAD.MOV.U32 R33, RZ, RZ, 0x2 ;  /* 0x00000002ff217424 */ /* 0x000fc400078e00ff */
[----:B------:R-:W-:Y:S02]  /*4580*/  IMAD.MOV.U32 R34, RZ, RZ, 0x1f ;  /* 0x0000001fff227424 */ /* 0x000fe400078e00ff */
[----:B------:R-:W-:Y:S05]  /*4590*/  CALL.REL.NOINC `($__internal_136_$__cuda_sm70_shflsync_bfly_p) ;  /* 0x0000126000007944 */ /* 0x000fea0003c00000 */
[----:B01----:R-:W-:Y:S01]  /*45a0*/  FADD.FTZ R32, RZ, R33 ;  /* 0x00000021ff207221 */ /* 0x003fe20000010000 */
[----:B------:R-:W-:Y:S01]  /*45b0*/  MOV R16, 0x4600 ;  /* 0x0000460000107802 */ /* 0x000fe20000000f00 */
[----:B------:R-:W-:Y:S02]  /*45c0*/  IMAD.MOV.U32 R33, RZ, RZ, 0x1 ;  /* 0x00000001ff217424 */ /* 0x000fe400078e00ff */
[----:B------:R-:W-:Y:S02]  /*45d0*/  IMAD.MOV.U32 R34, RZ, RZ, 0x1f ;  /* 0x0000001fff227424 */ /* 0x000fe400078e00ff */
[----:B------:R-:W-:Y:S02]  /*45e0*/  IMAD.MOV.U32 R35, RZ, RZ, -0x1 ;  /* 0xffffffffff237424 */ /* 0x000fe400078e00ff */
[----:B------:R-:W-:Y:S05]  /*45f0*/  CALL.REL.NOINC `($__internal_136_$__cuda_sm70_shflsync_bfly_p) ;  /* 0x0000120000007944 */ /* 0x000fea0003c00000 */
[----:B-1----:R-:W-:Y:S01]  /*4600*/  FADD.FTZ R30, R32, R33 ;  /* 0x00000021201e7221 */ /* 0x002fe20000010000 */
[----:B0-----:R-:W-:Y:S01]  /*4610*/  HFMA2.MMA R32, -RZ, RZ, 0, 0 ;  /* 0x00000000ff207435 */ /* 0x001fe200000001ff */
[----:B------:R-:W-:Y:S01]  /*4620*/  IMAD.MOV.U32 R33, RZ, RZ, 0x2 ;  /* 0x00000002ff217424 */ /* 0x000fe200078e00ff */
[----:B------:R-:W-:Y:S01]  /*4630*/  MOV R16, 0x4670 ;  /* 0x0000467000107802 */ /* 0x000fe20000000f00 */
[----:B------:R-:W-:-:S02]  /*4640*/  IMAD.MOV.U32 R34, RZ, RZ, 0x1f ;  /* 0x0000001fff227424 */ /* 0x000fc400078e00ff */
[----:B------:R-:W-:Y:S02]  /*4650*/  IMAD.MOV.U32 R35, RZ, RZ, -0x1 ;  /* 0xffffffffff237424 */ /* 0x000fe400078e00ff */
[----:B------:R-:W-:Y:S05]  /*4660*/  CALL.REL.NOINC `($__internal_136_$__cuda_sm70_shflsync_bfly_p) ;  /* 0x0000119000007944 */ /* 0x000fea0003c00000 */
[----:B01----:R-:W-:Y:S01]  /*4670*/  FADD.FTZ R32, RZ, R33 ;  /* 0x00000021ff207221 */ /* 0x003fe20000010000 */
[----:B------:R-:W-:Y:S01]  /*4680*/  MOV R33, 0x1 ;  /* 0x0000000100217802 */ /* 0x000fe20000000f00 */
[----:B------:R-:W-:Y:S01]  /*4690*/  IMAD.MOV.U32 R34, RZ, RZ, 0x1f ;  /* 0x0000001fff227424 */ /* 0x000fe200078e00ff */
[----:B------:R-:W-:Y:S01]  /*46a0*/  MOV R16, 0x46d0 ;  /* 0x000046d000107802 */ /* 0x000fe20000000f00 */
[----:B------:R-:W-:Y:S02]  /*46b0*/  IMAD.MOV.U32 R35, RZ, RZ, -0x1 ;  /* 0xffffffffff237424 */ /* 0x000fe400078e00ff */
[----:B------:R-:W-:Y:S05]  /*46c0*/  CALL.REL.NOINC `($__internal_136_$__cuda_sm70_shflsync_bfly_p) ;  /* 0x0000113000007944 */ /* 0x000fea0003c00000 */
[----:B-1----:R-:W-:Y:S01]  /*46d0*/  FADD.FTZ R29, R32, R33 ;  /* 0x00000021201d7221 */ /* 0x002fe20000010000 */
[----:B------:R-:W-:Y:S01]  /*46e0*/  HFMA2.MMA R33, -RZ, RZ, 0, 1.1920928955078125e-07 ;  /* 0x00000002ff217435 */ /* 0x000fe200000001ff */
[----:B0-----:R-:W-:Y:S01]  /*46f0*/  IMAD.MOV.U32 R32, RZ, RZ, RZ ;  /* 0x000000ffff207224 */ /* 0x001fe200078e00ff */
[----:B------:R-:W-:Y:S01]  /*4700*/  MOV R16, 0x4740 ;  /* 0x0000474000107802 */ /* 0x000fe20000000f00 */
[----:B------:R-:W-:Y:S02]  /*4710*/  IMAD.MOV.U32 R34, RZ, RZ, 0x1f ;  /* 0x0000001fff227424 */ /* 0x000fe400078e00ff */
[----:B------:R-:W-:-:S02]  /*4720*/  IMAD.MOV.U32 R35, RZ, RZ, -0x1 ;  /* 0xffffffffff237424 */ /* 0x000fc400078e00ff */
[----:B------:R-:W-:Y:S05]  /*4730*/  CALL.REL.NOINC `($__internal_136_$__cuda_sm70_shflsync_bfly_p) ;  /* 0x000010c000007944 */ /* 0x000fea0003c00000 */
[----:B01----:R-:W-:Y:S01]  /*4740*/  FADD.FTZ R32, RZ, R33 ;  /* 0x00000021ff207221 */ /* 0x003fe20000010000 */
[----:B------:R-:W-:Y:S01]  /*4750*/  MOV R34, 0x1f ;  /* 0x0000001f00227802 */ /* 0x000fe20000000f00 */
[----:B------:R-:W-:Y:S01]  /*4760*/  IMAD.MOV.U32 R33, RZ, RZ, 0x1 ;  /* 0x00000001ff217424 */ /* 0x000fe200078e00ff */
[----:B------:R-:W-:Y:S01]  /*4770*/  MOV R16, 0x47a0 ;  /* 0x000047a000107802 */ /* 0x000fe20000000f00 */
[----:B------:R-:W-:-:S02]  /*4780*/  IMAD.MOV.U32 R35, RZ, RZ, -0x1 ;  /* 0xffffffffff237424 */ /* 0x000fc400078e00ff */
[----:B------:R-:W-:Y:S05]  /*4790*/  CALL.REL.NOINC `($__internal_136_$__cuda_sm70_shflsync_bfly_p) ;  /* 0x0000106000007944 */ /* 0x000fea0003c00000 */
[----:B0-----:R-:W-:Y:S01]  /*47a0*/  HFMA2.MMA R34, -RZ, RZ, 0, 1.847743988037109375e-06 ;  /* 0x0000001fff227435 */ /* 0x001fe200000001ff */
[----:B-1----:R-:W-:Y:S01]  /*47b0*/  FADD.FTZ R28, R32, R33 ;  /* 0x00000021201c7221 */ /* 0x002fe20000010000 */
[----:B------:R-:W-:Y:S01]  /*47c0*/  MOV R16, 0x4810 ;  /* 0x0000481000107802 */ /* 0x000fe20000000f00 */
[----:B------:R-:W-:-:S02]  /*47d0*/  IMAD.MOV.U32 R32, RZ, RZ, RZ ;  /* 0x000000ffff207224 */ /* 0x000fc400078e00ff */
[----:B------:R-:W-:Y:S02]  /*47e0*/  IMAD.MOV.U32 R33, RZ, RZ, 0x2 ;  /* 0x00000002ff217424 */ /* 0x000fe400078e00ff */
[----:B------:R-:W-:Y:S02]  /*47f0*/  IMAD.MOV.U32 R35, RZ, RZ, -0x1 ;  /* 0xffffffffff237424 */ /* 0x000fe400078e00ff */
[----:B------:R-:W-:Y:S05]  /*4800*/  CALL.REL.NOINC `($__internal_136_$__cuda_sm70_shflsync_bfly_p) ;  /* 0x00000ff000007944 */ /* 0x000fea0003c00000 */
[----:B01----:R-:W-:Y:S01]  /*4810*/  FADD.FTZ R32, RZ, R33 ;  /* 0x00000021ff207221 */ /* 0x003fe20000010000 */
[----:B------:R-:W-:Y:S01]  /*4820*/  MOV R35, 0xffffffff ;  /* 0xffffffff00237802 */ /* 0x000fe20000000f00 */
[----:B------:R-:W-:Y:S01]  /*4830*/  IMAD.MOV.U32 R33, RZ, RZ, 0x1 ;  /* 0x00000001ff217424 */ /* 0x000fe200078e00ff */
[----:B------:R-:W-:Y:S01]  /*4840*/  MOV R16, 0x4870 ;  /* 0x0000487000107802 */ /* 0x000fe20000000f00 */
[----:B------:R-:W-:Y:S02]  /*4850*/  IMAD.MOV.U32 R34, RZ, RZ, 0x1f ;  /* 0x0000001fff227424 */ /* 0x000fe400078e00ff */
        /* <DEDUP_REMOVED lines=18> */
[----:B------:R-:W-:Y:S01]  /*4980*/  IMAD.MOV.U32 R34, RZ, RZ, 0x1f ;  /* 0x0000001fff227424 */ /* 0x000fe200078e00ff */
[----:B------:R-:W-:-:S02]  /*4990*/  MOV R16, 0x49b0 ;  /* 0x000049b000107802 */ /* 0x000fc40000000f00 */
[----:B------:R-:W-:Y:S05]  /*49a0*/  CALL.REL.NOINC `($__internal_136_$__cuda_sm70_shflsync_bfly_p) ;  /* 0x00000e5000007944 */ /* 0x000fea0003c00000 */
[----:B01----:R-:W-:Y:S01]  /*49b0*/  FADD.FTZ R32, RZ, R33 ;  /* 0x00000021ff207221 */ /* 0x003fe20000010000 */
[----:B------:R-:W-:Y:S01]  /*49c0*/  MOV R35, 0xffffffff ;  /* 0xffffffff00237802 */ /* 0x000fe20000000f00 */
[----:B------:R-:W-:Y:S01]  /*49d0*/  IMAD.MOV.U32 R33, RZ, RZ, 0x1 ;  /* 0x00000001ff217424 */ /* 0x000fe200078e00ff */
[----:B------:R-:W-:Y:S01]  /*49e0*/  MOV R16, 0x4a10 ;  /* 0x00004a1000107802 */ /* 0x000fe20000000f00 */
[----:B------:R-:W-:-:S02]  /*49f0*/  IMAD.MOV.U32 R34, RZ, RZ, 0x1f ;  /* 0x0000001fff227424 */ /* 0x000fc400078e00ff */
        /* <DEDUP_REMOVED lines=28> */
[----:B0-----:R-:W-:Y:S01]  /*4bc0*/  HFMA2.MMA R32, -RZ, RZ, 0, 0 ;  /* 0x00000000ff207435 */ /* 0x001fe200000001ff */
[----:B------:R-:W-:Y:S01]  /*4bd0*/  IMAD.MOV.U32 R33, RZ, RZ, 0x2 ;  /* 0x00000002ff217424 */ /* 0x000fe200078e00ff */
[----:B------:R-:W-:Y:S01]  /*4be0*/  MOV R35, 0xffffffff ;  /* 0xffffffff00237802 */ /* 0x000fe20000000f00 */
[----:B------:R-:W-:Y:S01]  /*4bf0*/  IMAD.MOV.U32 R34, RZ, RZ, 0x1f ;  /* 0x0000001fff227424 */ /* 0x000fe200078e00ff */
[----:B------:R-:W-:Y:S02]  /*4c00*/  MOV R16, 0x4c20 ;  /* 0x00004c2000107802 */ /* 0x000fe40000000f00 */
        /* <DEDUP_REMOVED lines=189> */
[----:B-1----:R-:W-:Y:S01]  /*57e0*/  MOV R17, R33 ;  /* 0x0000002100117202 */ /* 0x002fe20000000f00 */
[----:B0-----:R-:W-:Y:S05]  /*57f0*/  BRA `(.L_x_5723) ;  /* 0xffffd35000007947 */ /* 0x001fea000383ffff */
        .weak           $__internal_136_$__cuda_sm70_shflsync_bfly_p
        .type           $__internal_136_$__cuda_sm70_shflsync_bfly_p,@function
        .size           $__internal_136_$__cuda_sm70_shflsync_bfly_p,(.L_x_24797 - $__internal_136_$__cuda_sm70_shflsync_bfly_p)
$__internal_136_$__cuda_sm70_shflsync_bfly_p:
[----:B------:R-:W-:Y:S01]  /*5800*/  IMAD.MOV.U32 R17, RZ, RZ, 0x0 ;  /* 0x00000000ff117424 */ /* 0x000fe200078e00ff */
[----:B------:R-:W-:Y:S04]  /*5810*/  WARPSYNC R35 ;  /* 0x0000002300007348 */ /* 0x000fe80003800000 */
[----:B------:R0:W1:Y:S01]  /*5820*/  SHFL.BFLY PT, R33, R32, R33, R34 ;  /* 0x0c00002120217389 */ /* 0x00006200000e0022 */
[----:B------:R-:W-:Y:S05]  /*5830*/  RET.REL.NODEC R16 `(_ZN4vllm25paged_attention_v2_kernelIfhLi192ELi16ELi128ELNS_18Fp8KVCacheDataTypeE2ELb1ELi512EEEvPfS2_PT_PKS3_PKT0_S9_ifPKiSB_iPKfiiiSD_SD_iiiii) ;  /* 0xffffa7c010007950 */ /* 0x000fea0003c3ffff */
.L_x_5724:
        /* <DEDUP_REMOVED lines=12> */
.L_x_24797:


//--------------------- .text._ZN4vllm25paged_attention_v2_kernelIfhLi128ELi16ELi128ELNS_18Fp8KVCacheDataTypeE2ELb1ELi512EEEvPfS2_PT_PKS3_PKT0_S9_ifPKiSB_iPKfiiiSD_SD_iiiii --------------------------
	.section	.text._ZN4vllm25paged_attention_v2_kernelIfhLi128ELi16ELi128ELNS_18Fp8KVCacheDataTypeE2ELb1ELi512EEEvPfS2_PT_PKS3_PKT0_S9_ifPKiSB_iPKfiiiSD_SD_iiiii,"ax",@progbits
	.sectioninfo	@"SHI_REGISTERS=41"
	.align	128
        .global         _ZN4vllm25paged_attention_v2_kernelIfhLi128ELi16ELi128ELNS_18Fp8KVCacheDataTypeE2ELb1ELi512EEEvPfS2_PT_PKS3_PKT0_S9_ifPKiSB_iPKfiiiSD_SD_iiiii
        .type           _ZN4vllm25paged_attention_v2_kernelIfhLi128ELi16ELi128ELNS_18Fp8KVCacheDataTypeE2ELb1ELi512EEEvPfS2_PT_PKS3_PKT0_S9_ifPKiSB_iPKfiiiSD_SD_iiiii,@function
        .size           _ZN4vllm25paged_attention_v2_kernelIfhLi128ELi16ELi128ELNS_18Fp8KVCacheDataTypeE2ELb1ELi512EEEvPfS2_PT_PKS3_PKT0_S9_ifPKiSB_iPKfiiiSD_SD_iiiii,(.L_x_24798 - _ZN4vllm25paged_attention_v2_kernelIfhLi128ELi16ELi128ELNS_18Fp8KVCacheDataTypeE2ELb1ELi512EEEvPfS2_PT_PKS3_PKT0_S9_ifPKiSB_iPKfiiiSD_SD_iiiii)
        .other          _ZN4vllm25paged_attention_v2_kernelIfhLi128ELi16ELi128ELNS_18Fp8KVCacheDataTypeE2ELb1ELi512EEEvPfS2_PT_PKS3_PKT0_S9_ifPKiSB_iPKfiiiSD_SD_iiiii,@"STO_CUDA_ENTRY STV_DEFAULT"
_ZN4vllm25paged_attention_v2_kernelIfhLi128ELi16ELi128ELNS_18Fp8KVCacheDataTypeE2ELb1ELi512EEEvPfS2_PT_PKS3_PKT0_S9_ifPKiSB_iPKfiiiSD_SD_iiiii:
.text._ZN4vllm25paged_attention_v2_kernelIfhLi128ELi16ELi128ELNS_18Fp8KVCacheDataTypeE2ELb1ELi512EEEvPfS2_PT_PKS3_PKT0_S9_ifPKiSB_iPKfiiiSD_SD_iiiii:
        /* <DEDUP_REMOVED lines=113> */
.L_x_5725:
[----:B0-----:R-:W-:-:S04]  /*0710*/  IMAD.MOV.U32 R15, RZ, RZ, c[0x0][0xc] ;  /* 0x00000300ff0f7624 */ /* 0x001fc800078e00ff */
[----:B------:R-:W-:-:S04]  /*0720*/  IMAD R15, R15, c[0x0][0x1d8], R4 ;  /* 0x000076000f0f7a24 */ /* 0x000fc800078e0204 */
[----:B------:R-:W-:-:S03]  /*0730*/  IMAD R15, R15, c[0x0][0x1e8], RZ ;  /* 0x00007a000f0f7a24 */ /* 0x000fc600078e02ff */
.L_x_5726:
        /* <DEDUP_REMOVED lines=10> */
[----:B------:R-:W-:Y:S01]  /*07e0*/  SHF.R.S32.HI R19, RZ, 0x1f, R16 ;  /* 0x0000001fff137819 */ /* 0x000fe20000011410 */
[----:B------:R-:W-:Y:S01]  /*07f0*/  IMAD.MOV.U32 R16, RZ, RZ, RZ ;  /* 0x000000ffff107224 */ /* 0x000fe200078e00ff */
[----:B------:R-:W-:-:S02]  /*0800*/  ISETP.NE.AND P3, PT, RZ, c[0x0][0x1e0], PT ;  /* 0x00007800ff007a0c */ /* 0x000fc40003f65270 */
[-C--:B------:R-:W-:Y:S02]  /*0810*/  LEA.HI R19, R19, R20.reuse, RZ, 0x4 ;  /* 0x0000001413137211 */ /* 0x080fe400078f20ff */
[----:B------:R-:W-:Y:S02]  /*0820*/  IABS R25, c[0x0][0x1e4] ;  /* 0x0000790000197a13 */ /* 0x000fe40000000000 */
[----:B------:R-:W-:Y:S02]  /*0830*/  LOP3.LUT R19, R19, 0xfffffff0, RZ, 0xc0, !PT ;  /* 0xfffffff013137812 */ /* 0x000fe400078ec0ff */
[----:B------:R-:W-:Y:S01]  /*0840*/  IADD3 R24, R10, -c[0x0][0x1dc], RZ ;  /* 0x800077000a187a10 */ /* 0x000fe20007ffe0ff */
[----:B0-----:R-:W0:Y:S01]  /*0850*/  MUFU.RCP R21, R21 ;  /* 0x0000001500157308 */ /* 0x001e220000001000 */
[----:B------:R-:W-:Y:S02]  /*0860*/  IADD3 R19, -R7, R20, -R19 ;  /* 0x0000001407137210 */ /* 0x000fe40007ffe913 */
[----:B0-----:R-:W-:-:S06]  /*0870*/  IADD3 R17, R21, 0xffffffe, RZ ;  /* 0x0ffffffe15117810 */ /* 0x001fcc0007ffe0ff */
[----:B------:R-:W0:Y:S02]  /*0880*/  F2I.FTZ.U32.TRUNC.NTZ R17, R17 ;  /* 0x0000001100117305 */ /* 0x000e24000021f000 */
[----:B0-----:R-:W-:-:S04]  /*0890*/  IMAD.MOV R23, RZ, RZ, -R17 ;  /* 0x000000ffff177224 */ /* 0x001fc800078e0a11 */
[----:B------:R-:W-:-:S04]  /*08a0*/  IMAD R21, R23, R22, RZ ;  /* 0x0000001617157224 */ /* 0x000fc800078e02ff */
[----:B------:R-:W-:-:S04]  /*08b0*/  IMAD.HI.U32 R21, R17, R21, R16 ;  /* 0x0000001511157227 */ /* 0x000fc800078e0010 */
[----:B------:R-:W-:-:S05]  /*08c0*/  IMAD.MOV.U32 R16, RZ, RZ, R18 ;  /* 0x000000ffff107224 */ /* 0x000fca00078e0012 */
.L_x_5730:
        /* <DEDUP_REMOVED lines=37> */
.L_x_5728:
[----:B------:R-:W-:Y:S05]  /*0b20*/  BSYNC B7 ;  /* 0x0000000000077941 */ /* 0x000fea0003800000 */
.L_x_5727:
[----:B------:R-:W-:Y:S05]  /*0b30*/  BRA.DIV ~URZ, `(.L_x_5731) ;  /* 0x000031227f007947 */ /* 0x000fea000b800000 */
[----:B------:R-:W-:-:S04]  /*0b40*/  MOV R11, 0xff7fffff ;  /* 0xff7fffff000b7802 */ /* 0x000fc80000000f00 */
.L_x_5769:
        /* <DEDUP_REMOVED lines=8> */
.L_x_5770:
        /* <DEDUP_REMOVED lines=10> */
[----:B01----:R-:W0:Y:S02]  /*0c70*/  SHFL.BFLY PT, R16, R13, 0x2, 0x1f ;  /* 0x0c401f000d107f89 */ /* 0x003e2400000e0000 */
        /* <DEDUP_REMOVED lines=24> */
.L_x_5737:
        /* <DEDUP_REMOVED lines=11> */
.L_x_5736:
[----:B------:R-:W-:Y:S05]  /*0eb0*/  BSYNC B1 ;  /* 0x0000000000017941 */ /* 0x000fea0003800000 */
.L_x_5735:
        /* <DEDUP_REMOVED lines=10> */
.L_x_5740:
        /* <DEDUP_REMOVED lines=100> */
.L_x_5739:
[----:B------:R-:W-:Y:S05]  /*15a0*/  BSYNC B1 ;  /* 0x0000000000017941 */ /* 0x000fea0003800000 */
.L_x_5738:
        /* <DEDUP_REMOVED lines=55> */
.L_x_5742:
[----:B------:R-:W-:Y:S05]  /*1920*/  BSYNC B1 ;  /* 0x0000000000017941 */ /* 0x000fea0003800000 */
.L_x_5741:
        /* <DEDUP_REMOVED lines=26> */
.L_x_5734:
[----:B------:R-:W-:Y:S05]  /*1ad0*/  BSYNC B0 ;  /* 0x0000000000007941 */ /* 0x000fea0003800000 */
.L_x_5733:
        /* <DEDUP_REMOVED lines=43> */
.L_x_5747:
        /* <DEDUP_REMOVED lines=8> */
.L_x_5746:
[----:B------:R-:W-:Y:S05]  /*1e10*/  BSYNC B1 ;  /* 0x0000000000017941 */ /* 0x000fea0003800000 */
.L_x_5745:
        /* <DEDUP_REMOVED lines=10> */
.L_x_5750:
        /* <DEDUP_REMOVED lines=52> */
.L_x_5749:
[----:B------:R-:W-:Y:S05]  /*2200*/  BSYNC B1 ;  /* 0x0000000000017941 */ /* 0x000fea0003800000 */
.L_x_5748:
        /* <DEDUP_REMOVED lines=31> */
.L_x_5752:
[----:B------:R-:W-:Y:S05]  /*2400*/  BSYNC B1 ;  /* 0x0000000000017941 */ /* 0x000fea0003800000 */
.L_x_5751:
        /* <DEDUP_REMOVED lines=14> */
.L_x_5744:
[----:B------:R-:W-:Y:S05]  /*24f0*/  BSYNC B0 ;  /* 0x0000000000007941 */ /* 0x000fea0003800000 */
.L_x_5743:
        /* <DEDUP_REMOVED lines=20> */
.L_x_5754:
[----:B------:R-:W-:Y:S05]  /*2640*/  BSYNC B0 ;  /* 0x0000000000007941 */ /* 0x000fea0003800000 */
.L_x_5753:
        /* <DEDUP_REMOVED lines=20> */
[----:B------:R-:W-:Y:S02]  /*2790*/  IABS R7, c[0x0][0x1e4] ;  /* 0x0000790000077a13 */ /* 0x000fe40000000000 */
[----:B------:R-:W-:Y:S01]  /*27a0*/  IADD3 R13, R10, -c[0x0][0x1dc], RZ ;  /* 0x800077000a0d7a10 */ /* 0x000fe20007ffe0ff */
[----:B------:R-:W-:-:S04]  /*27b0*/  IMAD R11, R11, R14, RZ ;  /* 0x0000000e0b0b7224 */ /* 0x000fc800078e02ff */
[----:B------:R-:W-:-:S04]  /*27c0*/  IMAD.HI.U32 R23, R17, R11, R16 ;  /* 0x0000000b11177227 */ /* 0x000fc800078e0010 */
[----:B------:R-:W-:Y:S02]  /*27d0*/  IMAD.MOV.U32 R17, RZ, RZ, R7 ;  /* 0x000000ffff117224 */ /* 0x000fe400078e0007 */
.L_x_5758:
        /* <DEDUP_REMOVED lines=33> */
.L_x_5756:
[----:B------:R-:W-:Y:S05]  /*29f0*/  BSYNC B6 ;  /* 0x0000000000067941 */ /* 0x000fea0003800000 */
.L_x_5755:
[----:B------:R-:W-:Y:S05]  /*2a00*/  BRA.DIV ~URZ, `(.L_x_5759) ;  /* 0x000014127f007947 */ /* 0x000fea000b800000 */
[----:B0-----:R-:W-:-:S04]  /*2a10*/  IMAD.MOV.U32 R7, RZ, RZ, RZ ;  /* 0x000000ffff077224 */ /* 0x001fc800078e00ff */
.L_x_5771:
[----:B------:R-:W-:Y:S01]  /*2a20*/  FADD.FTZ R24, RZ, R7 ;  /* 0x00000007ff187221 */ /* 0x000fe20000010000 */
[----:B------:R-:W-:Y:S05]  /*2a30*/  BRA.DIV ~URZ, `(.L_x_5760) ;  /* 0x000014627f007947 */ /* 0x000fea000b800000 */
[----:B------:R-:W0:Y:S01]  /*2a40*/  SHFL.BFLY PT, R23, R24, 0x1, 0x1f ;  /* 0x0c201f0018177f89 */ /* 0x000e2200000e0000 */
[----:B------:R-:W-:Y:S01]  /*2a50*/  CS2R R20, SRZ ;  /* 0x0000000000147805 */ /* 0x000fe2000001ff00 */
[----:B------:R-:W-:Y:S01]  /*2a60*/  IMAD.MOV.U32 R22, RZ, RZ, RZ ;  /* 0x000000ffff167224 */ /* 0x000fe200078e00ff */
[----:B------:R-:W-:Y:S01]  /*2a70*/  CS2R R14, SRZ ;  /* 0x00000000000e7805 */ /* 0x000fe2000001ff00 */
[----:B------:R-:W-:Y:S01]  /*2a80*/  CS2R R18, SRZ ;  /* 0x0000000000127805 */ /* 0x000fe2000001ff00 */
[----:B------:R-:W-:Y:S01]  /*2a90*/  IMAD.MOV.U32 R7, RZ, RZ, RZ ;  /* 0x000000ffff077224 */ /* 0x000fe200078e00ff */
[----:B------:R-:W-:Y:S01]  /*2aa0*/  CS2R R8, SRZ ;  /* 0x0000000000087805 */ /* 0x000fe2000001ff00 */
[----:B------:R-:W-:Y:S01]  /*2ab0*/  CS2R R10, SRZ ;  /* 0x00000000000a7805 */ /* 0x000fe2000001ff00 */
[----:B------:R-:W-:Y:S01]  /*2ac0*/  CS2R R12, SRZ ;  /* 0x00000000000c7805 */ /* 0x000fe2000001ff00 */
[----:B------:R-:W-:-:S02]  /*2ad0*/  IMAD.MOV.U32 R17, RZ, RZ, RZ ;  /* 0x000000ffff117224 */ /* 0x000fc400078e00ff */
[----:B0-----:R-:W-:Y:S01]  /*2ae0*/  FADD.FTZ R23, R24, R23 ;  /* 0x0000001718177221 */ /* 0x001fe20000010000 */
[----:B------:R-:W-:Y:S02]  /*2af0*/  MOV R24, RZ ;  /* 0x000000ff00187202 */ /* 0x000fe40000000f00 */
.L_x_5772:
        /* <DEDUP_REMOVED lines=9> */
[C---:B------:R-:W-:Y:S02]  /*2b90*/  LOP3.LUT R16, R3.reuse, 0xffffffc0, RZ, 0xc0, !PT ;  /* 0xffffffc003107812 */ /* 0x040fe400078ec0ff */
[----:B------:R-:W-:Y:S02]  /*2ba0*/  SHF.R.S32.HI R6, RZ, 0x2, R6 ;  /* 0x00000002ff067819 */ /* 0x000fe40000011406 */
[----:B------:R-:W-:Y:S02]  /*2bb0*/  ISETP.NE.OR P5, PT, R16, 0x40, P0 ;  /* 0x000000401000780c */ /* 0x000fe400007a5670 */
[----:B------:R-:W-:Y:S01]  /*2bc0*/  LOP3.LUT R25, R3, 0xffffffe0, RZ, 0xc0, !PT ;  /* 0xffffffe003197812 */ /* 0x000fe200078ec0ff */
        /* <DEDUP_REMOVED lines=22> */
.L_x_5762:
[----:B------:R-:W-:Y:S05]  /*2d30*/  BSYNC B0 ;  /* 0x0000000000007941 */ /* 0x000fea0003800000 */
.L_x_5761:
        /* <DEDUP_REMOVED lines=35> */
.L_x_5764:
[----:B------:R-:W-:Y:S05]  /*2f70*/  BSYNC B0 ;  /* 0x0000000000007941 */ /* 0x000fea0003800000 */
.L_x_5763:
        /* <DEDUP_REMOVED lines=19> */
.L_x_5766:
[----:B------:R-:W-:Y:S05]  /*30b0*/  BSYNC B0 ;  /* 0x0000000000007941 */ /* 0x000fea0003800000 */
.L_x_5765:
        /* <DEDUP_REMOVED lines=36> */
.L_x_5768:
[----:B------:R-:W-:Y:S05]  /*3300*/  BSYNC B0 ;  /* 0x0000000000007941 */ /* 0x000fea0003800000 */
.L_x_5767:
        /* <DEDUP_REMOVED lines=9> */
[--C-:B01----:R-:W-:Y:S02]  /*33a0*/  SHF.R.S32.HI R16, RZ, 0x1f, R2.reuse ;  /* 0x0000001fff107819 */ /* 0x103fe40000011402 */
[----:B------:R-:W-:Y:S02]  /*33b0*/  IADD3 R17, P1, P2, R0, R17, R2 ;  /* 0x0000001100117210 */ /* 0x000fe40007a3e002 */
[----:B------:R-:W-:Y:S01]  /*33c0*/  SHF.R.S32.HI R5, RZ, 0x1f, R0 ;  /* 0x0000001fff057819 */ /* 0x000fe20000011400 */
[----:B------:R-:W-:Y:S10]  /*33d0*/  @P0 EXIT ;  /* 0x000000000000094d */ /* 0x000ff40003800000 */
[----:B------:R-:W-:Y:S02]  /*33e0*/  IADD3.X R5, R5, R4, R16, P1, P2 ;  /* 0x0000000405057210 */ /* 0x000fe40000fe4410 */
[C---:B------:R-:W-:Y:S02]  /*33f0*/  IADD3 R2, P0, R6.reuse, R17, RZ ;  /* 0x0000001106027210 */ /* 0x040fe40007f1e0ff */
[----:B------:R-:W-:-:S02]  /*3400*/  IADD3 R0, R6, 0x8, RZ ;  /* 0x0000000806007810 */ /* 0x000fc40007ffe0ff */
[----:B------:R-:W-:Y:S02]  /*3410*/  LEA.HI.X.SX32 R25, R6, R5, 0x1, P0 ;  /* 0x0000000506197211 */ /* 0x000fe400000f0eff */
        /* <DEDUP_REMOVED lines=22> */
[----:B------:R0:W-:Y:S01]  /*3580*/  STG.E [R28.64], R21 ;  /* 0x000000151c007986 */ /* 0x0001e2000c101924 */
[C---:B------:R-:W-:Y:S02]  /*3590*/  IADD3 R4, R6.reuse, 0x30, RZ ;  /* 0x0000003006047810 */ /* 0x040fe40007ffe0ff */
[----:B------:R-:W-:Y:S01]  /*35a0*/  IADD3 R16, R6, 0x38, RZ ;  /* 0x0000003806107810 */ /* 0x000fe20007ffe0ff */
[----:B------:R2:W-:Y:S01]  /*35b0*/  STG.E [R30.64], R22 ;  /* 0x000000161e007986 */ /* 0x0005e2000c101924 */
[-C--:B------:R-:W-:Y:S02]  /*35c0*/  LEA.HI.X.SX32 R34, R0, R5.reuse, 0x1, P0 ;  /* 0x0000000500227211 */ /* 0x080fe400000f0eff */
[----:B------:R-:W-:-:S02]  /*35d0*/  LEA.HI.X.SX32 R32, R2, R5, 0x1, P1 ;  /* 0x0000000502207211 */ /* 0x000fc400008f0eff */
[----:B------:R-:W-:Y:S02]  /*35e0*/  LEA R24, P0, R25, c[0x0][0x170], 0x2 ;  /* 0x00005c0019187a11 */ /* 0x000fe400078010ff */
[----:B-1----:R-:W-:Y:S02]  /*35f0*/  LEA R26, P1, R23, c[0x0][0x170], 0x2 ;  /* 0x00005c00171a7a11 */ /* 0x002fe400078210ff */
[-C--:B------:R-:W-:Y:S02]  /*3600*/  IADD3 R2, P2, R4, R17.reuse, RZ ;  /* 0x0000001104027210 */ /* 0x080fe40007f5e0ff */
[----:B------:R-:W-:Y:S02]  /*3610*/  IADD3 R0, P3, R16, R17, RZ ;  /* 0x0000001110007210 */ /* 0x000fe40007f7e0ff */
[----:B------:R-:W-:Y:S02]  /*3620*/  LEA.HI.X R25, R25, c[0x0][0x174], R34, 0x2, P0 ;  /* 0x00005d0019197a11 */ /* 0x000fe400000f1422 */
[----:B------:R-:W-:-:S02]  /*3630*/  LEA.HI.X R27, R23, c[0x0][0x174], R32, 0x2, P1 ;  /* 0x00005d00171b7a11 */ /* 0x000fc400008f1420 */
[-C--:B0-----:R-:W-:Y:S01]  /*3640*/  LEA.HI.X.SX32 R21, R4, R5.reuse, 0x1, P2 ;  /* 0x0000000504157211 */ /* 0x081fe200010f0eff */
[----:B------:R0:W-:Y:S01]  /*3650*/  STG.E [R24.64], R14 ;  /* 0x0000000e18007986 */ /* 0x0001e2000c101924 */
[----:B------:R-:W-:Y:S02]  /*3660*/  LEA.HI.X.SX32 R23, R16, R5, 0x1, P3 ;  /* 0x0000000510177211 */ /* 0x000fe400018f0eff */
[----:B------:R-:W-:Y:S01]  /*3670*/  LEA R20, P0, R2, c[0x0][0x170], 0x2 ;  /* 0x00005c0002147a11 */ /* 0x000fe200078010ff */
[----:B------:R-:W-:Y:S01]  /*3680*/  STG.E [R26.64], R15 ;  /* 0x0000000f1a007986 */ /* 0x000fe2000c101924 */
[----:B--2---:R-:W-:Y:S02]  /*3690*/  LEA R22, P1, R0, c[0x0][0x170], 0x2 ;  /* 0x00005c0000167a11 */ /* 0x004fe400078210ff */
[----:B------:R-:W-:Y:S02]  /*36a0*/  LEA.HI.X R21, R2, c[0x0][0x174], R21, 0x2, P0 ;  /* 0x00005d0002157a11 */ /* 0x000fe400000f1415 */
[----:B------:R-:W-:-:S02]  /*36b0*/  LEA.HI.X R23, R0, c[0x0][0x174], R23, 0x2, P1 ;  /* 0x00005d0000177a11 */ /* 0x000fc400008f1417 */
[C---:B------:R-:W-:Y:S01]  /*36c0*/  IADD3 R0, R6.reuse, 0x40, RZ ;  /* 0x0000004006007810 */ /* 0x040fe20007ffe0ff */
[----:B------:R1:W-:Y:S01]  /*36d0*/  STG.E [R20.64], R18 ;  /* 0x0000001214007986 */ /* 0x0003e2000c101924 */
[C---:B------:R-:W-:Y:S02]  /*36e0*/  IADD3 R4, R6.reuse, 0x50, RZ ;  /* 0x0000005006047810 */ /* 0x040fe40007ffe0ff */
[C---:B------:R-:W-:Y:S01]  /*36f0*/  IADD3 R30, R6.reuse, 0x68, RZ ;  /* 0x00000068061e7810 */ /* 0x040fe20007ffe0ff */
[----:B------:R2:W-:Y:S01]  /*3700*/  STG.E [R22.64], R19 ;  /* 0x0000001316007986 */ /* 0x0005e2000c101924 */
[C---:B------:R-:W-:Y:S02]  /*3710*/  IADD3 R2, R6.reuse, 0x48, RZ ;  /* 0x0000004806027810 */ /* 0x040fe40007ffe0ff */
[C---:B------:R-:W-:Y:S02]  /*3720*/  IADD3 R16, R6.reuse, 0x58, RZ ;  /* 0x0000005806107810 */ /* 0x040fe40007ffe0ff */
[----:B------:R-:W-:-:S02]  /*3730*/  IADD3 R28, R6, 0x60, RZ ;  /* 0x00000060061c7810 */ /* 0x000fc40007ffe0ff */
[----:B------:R-:W-:Y:S02]  /*3740*/  IADD3 R32, R6, 0x70, RZ ;  /* 0x0000007006207810 */ /* 0x000fe40007ffe0ff */
[-C--:B0-----:R-:W-:Y:S02]  /*3750*/  IADD3 R14, P5, R0, R17.reuse, RZ ;  /* 0x00000011000e7210 */ /* 0x081fe40007fbe0ff */
[----:B------:R-:W-:Y:S02]  /*3760*/  IADD3 R6, R6, 0x78, RZ ;  /* 0x0000007806067810 */ /* 0x000fe40007ffe0ff */
[-C--:B-1----:R-:W-:Y:S02]  /*3770*/  IADD3 R18, P3, R4, R17.reuse, RZ ;  /* 0x0000001104127210 */ /* 0x082fe40007f7e0ff */
[----:B--2---:R-:W-:Y:S02]  /*3780*/  IADD3 R23, P0, R30, R17, RZ ;  /* 0x000000111e177210 */ /* 0x004fe40007f1e0ff */
[----:B------:R-:W-:-:S02]  /*3790*/  LEA.HI.X.SX32 R29, R0, R5, 0x1, P5 ;  /* 0x00000005001d7211 */ /* 0x000fc400028f0eff */
[-C--:B------:R-:W-:Y:S02]  /*37a0*/  IADD3 R15, P4, R2, R17.reuse, RZ ;  /* 0x00000011020f7210 */ /* 0x080fe40007f9e0ff */
[-C--:B------:R-:W-:Y:S02]  /*37b0*/  IADD3 R20, P2, R16, R17.reuse, RZ ;  /* 0x0000001110147210 */ /* 0x080fe40007f5e0ff */
[-C--:B------:R-:W-:Y:S02]  /*37c0*/  IADD3 R21, P1, R28, R17.reuse, RZ ;  /* 0x000000111c157210 */ /* 0x080fe40007f3e0ff */
        /* <DEDUP_REMOVED lines=34> */
.L_x_5729:
        /* <DEDUP_REMOVED lines=19> */
.L_x_5757:
        /* <DEDUP_REMOVED lines=20> */
.L_x_5731:
[----:B------:R-:W-:Y:S01]  /*3c60*/  MOV R24, 0xff7fffff ;  /* 0xff7fffff00187802 */ /* 0x000fe20000000f00 */
[----:B------:R-:W-:Y:S01]  /*3c70*/  IMAD.MOV.U32 R25, RZ, RZ, 0x10 ;  /* 0x00000010ff197424 */ /* 0x000fe200078e00ff */
[----:B------:R-:W-:Y:S01]  /*3c80*/  MOV R16, 0x3cc0 ;  /* 0x00003cc000107802 */ /* 0x000fe20000000f00 */
[----:B------:R-:W-:Y:S02]  /*3c90*/  IMAD.MOV.U32 R26, RZ, RZ, 0x1f ;  /* 0x0000001fff1a7424 */ /* 0x000fe400078e00ff */
[----:B------:R-:W-:Y:S02]  /*3ca0*/  IMAD.MOV.U32 R27, RZ, RZ, -0x1 ;  /* 0xffffffffff1b7424 */ /* 0x000fe400078e00ff */
[----:B------:R-:W-:Y:S05]  /*3cb0*/  CALL.REL.NOINC `($__internal_137_$__cuda_sm70_shflsync_bfly_p) ;  /* 0x00000e8000007944 */ /* 0x000fea0003c00000 */
[----:B-1----:R-:W-:Y:S01]  /*3cc0*/  MOV R11, R25 ;  /* 0x00000019000b7202 */ /* 0x002fe20000000f00 */
[----:B0-----:R-:W-:Y:S05]  /*3cd0*/  BRA `(.L_x_5769) ;  /* 0xffffce7000007947 */ /* 0x001fea000383ffff */
.L_x_5732:
[----:B------:R-:W-:Y:S01]  /*3ce0*/  IMAD.MOV.U32 R25, RZ, RZ, 0x8 ;  /* 0x00000008ff197424 */ /* 0x000fe200078e00ff */
[----:B------:R-:W-:Y:S01]  /*3cf0*/  MOV R16, 0x3d30 ;  /* 0x00003d3000107802 */ /* 0x000fe20000000f00 */
[----:B------:R-:W-:Y:S02]  /*3d00*/  IMAD.MOV.U32 R26, RZ, RZ, 0x1f ;  /* 0x0000001fff1a7424 */ /* 0x000fe400078e00ff */
[----:B------:R-:W-:-:S02]  /*3d10*/  IMAD.MOV.U32 R27, RZ, RZ, -0x1 ;  /* 0xffffffffff1b7424 */ /* 0x000fc400078e00ff */
[----:B------:R-:W-:Y:S05]  /*3d20*/  CALL.REL.NOINC `($__internal_137_$__cuda_sm70_shflsync_bfly_p) ;  /* 0x00000e1000007944 */ /* 0x000fea0003c00000 */
[----:B01----:R-:W-:Y:S01]  /*3d30*/  FMNMX.FTZ R24, R24, R25, !PT ;  /* 0x0000001918187209 */ /* 0x003fe20007810000 */
[----:B------:R-:W-:Y:S01]  /*3d40*/  HFMA2.MMA R25, -RZ, RZ, 0, 2.384185791015625e-07 ;  /* 0x00000004ff197435 */ /* 0x000fe200000001ff */
[----:B------:R-:W-:Y:S01]  /*3d50*/  IMAD.MOV.U32 R26, RZ, RZ, 0x1f ;  /* 0x0000001fff1a7424 */ /* 0x000fe200078e00ff */
[----:B------:R-:W-:Y:S01]  /*3d60*/  MOV R16, 0x3d90 ;  /* 0x00003d9000107802 */ /* 0x000fe20000000f00 */
[----:B------:R-:W-:-:S03]  /*3d70*/  IMAD.MOV.U32 R27, RZ, RZ, -0x1 ;  /* 0xffffffffff1b7424 */ /* 0x000fc600078e00ff */
[----:B------:R-:W-:Y:S05]  /*3d80*/  CALL.REL.NOINC `($__internal_137_$__cuda_sm70_shflsync_bfly_p) ;  /* 0x00000db000007944 */ /* 0x000fea0003c00000 */
[----:B-1----:R-:W-:Y:S01]  /*3d90*/  FMNMX.FTZ R19, R24, R25, !PT ;  /* 0x0000001918137209 */ /* 0x002fe20007810000 */
[----:B------:R-:W-:Y:S01]  /*3da0*/  IMAD.MOV.U32 R25, RZ, RZ, 0x2 ;  /* 0x00000002ff197424 */ /* 0x000fe200078e00ff */
[----:B0-----:R-:W-:Y:S01]  /*3db0*/  MOV R26, 0x1f ;  /* 0x0000001f001a7802 */ /* 0x001fe20000000f00 */
[----:B------:R-:W-:Y:S01]  /*3dc0*/  IMAD.MOV.U32 R27, RZ, RZ, -0x1 ;  /* 0xffffffffff1b7424 */ /* 0x000fe200078e00ff */
[----:B------:R-:W-:Y:S01]  /*3dd0*/  MOV R16, 0x3e00 ;  /* 0x00003e0000107802 */ /* 0x000fe20000000f00 */
[----:B------:R-:W-:-:S02]  /*3de0*/  IMAD.MOV.U32 R24, RZ, RZ, R19 ;  /* 0x000000ffff187224 */ /* 0x000fc400078e0013 */
[----:B------:R-:W-:Y:S05]  /*3df0*/  CALL.REL.NOINC `($__internal_137_$__cuda_sm70_shflsync_bfly_p) ;  /* 0x00000d4000007944 */ /* 0x000fea0003c00000 */
[----:B-1----:R-:W-:Y:S01]  /*3e00*/  IMAD.MOV.U32 R16, RZ, RZ, R25 ;  /* 0x000000ffff107224 */ /* 0x002fe200078e0019 */
[----:B0-----:R-:W-:Y:S05]  /*3e10*/  BRA `(.L_x_5770) ;  /* 0xffffcdb000007947 */ /* 0x001fea000383ffff */
.L_x_5759:
[----:B------:R-:W-:Y:S01]  /*3e20*/  HFMA2.MMA R24, -RZ, RZ, 0, 0 ;  /* 0x00000000ff187435 */ /* 0x000fe200000001ff */
[----:B------:R-:W-:Y:S01]  /*3e30*/  IMAD.MOV.U32 R25, RZ, RZ, 0x2 ;  /* 0x00000002ff197424 */ /* 0x000fe200078e00ff */
[----:B0-----:R-:W-:Y:S01]  /*3e40*/  MOV R16, 0x3e80 ;  /* 0x00003e8000107802 */ /* 0x001fe20000000f00 */
[----:B------:R-:W-:-:S02]  /*3e50*/  IMAD.MOV.U32 R26, RZ, RZ, 0x1f ;  /* 0x0000001fff1a7424 */ /* 0x000fc400078e00ff */
[----:B------:R-:W-:Y:S02]  /*3e60*/  IMAD.MOV.U32 R27, RZ, RZ, -0x1 ;  /* 0xffffffffff1b7424 */ /* 0x000fe400078e00ff */
[----:B------:R-:W-:Y:S05]  /*3e70*/  CALL.REL.NOINC `($__internal_137_$__cuda_sm70_shflsync_bfly_p) ;  /* 0x00000cc000007944 */ /* 0x000fea0003c00000 */
[----:B-1----:R-:W-:Y:S01]  /*3e80*/  MOV R7, R25 ;  /* 0x0000001900077202 */ /* 0x002fe20000000f00 */
[----:B0-----:R-:W-:Y:S05]  /*3e90*/  BRA `(.L_x_5771) ;  /* 0xffffeb8000007947 */ /* 0x001fea000383ffff */
.L_x_5760:
[----:B------:R-:W-:Y:S01]  /*3ea0*/  IMAD.MOV.U32 R25, RZ, RZ, 0x1 ;  /* 0x00000001ff197424 */ /* 0x000fe200078e00ff */
[----:B------:R-:W-:Y:S01]  /*3eb0*/  MOV R16, 0x3ef0 ;  /* 0x00003ef000107802 */ /* 0x000fe20000000f00 */
[----:B------:R-:W-:Y:S02]  /*3ec0*/  IMAD.MOV.U32 R26, RZ, RZ, 0x1f ;  /* 0x0000001fff1a7424 */ /* 0x000fe400078e00ff */
[----:B------:R-:W-:Y:S02]  /*3ed0*/  IMAD.MOV.U32 R27, RZ, RZ, -0x1 ;  /* 0xffffffffff1b7424 */ /* 0x000fe400078e00ff */
[----:B------:R-:W-:Y:S05]  /*3ee0*/  CALL.REL.NOINC `($__internal_137_$__cuda_sm70_shflsync_bfly_p) ;  /* 0x00000c5000007944 */ /* 0x000fea0003c00000 */
[----:B-1----:R-:W-:Y:S01]  /*3ef0*/  FADD.FTZ R23, R24, R25 ;  /* 0x0000001918177221 */ /* 0x002fe20000010000 */
[----:B0-----:R-:W-:Y:S01]  /*3f00*/  HFMA2.MMA R24, -RZ, RZ, 0, 0 ;  /* 0x00000000ff187435 */ /* 0x001fe200000001ff */
[----:B------:R-:W-:Y:S01]  /*3f10*/  IMAD.MOV.U32 R25, RZ, RZ, 0x2 ;  /* 0x00000002ff197424 */ /* 0x000fe200078e00ff */
[----:B------:R-:W-:Y:S01]  /*3f20*/  MOV R16, 0x3f60 ;  /* 0x00003f6000107802 */ /* 0x000fe20000000f00 */
[----:B------:R-:W-:Y:S02]  /*3f30*/  IMAD.MOV.U32 R26, RZ, RZ, 0x1f ;  /* 0x0000001fff1a7424 */ /* 0x000fe400078e00ff */
[----:B------:R-:W-:-:S02]  /*3f40*/  IMAD.MOV.U32 R27, RZ, RZ, -0x1 ;  /* 0xffffffffff1b7424 */ /* 0x000fc400078e00ff */
[----:B------:R-:W-:Y:S05]  /*3f50*/  CALL.REL.NOINC `($__internal_137_$__cuda_sm70_shflsync_bfly_p) ;  /* 0x00000be000007944 */ /* 0x000fea0003c00000 */
[----:B01----:R-:W-:Y:S01]  /*3f60*/  FADD.FTZ R24, RZ, R25 ;  /* 0x00000019ff187221 */ /* 0x003fe20000010000 */
[----:B------:R-:W-:Y:S01]  /*3f70*/  MOV R25, 0x1 ;  /* 0x0000000100197802 */ /* 0x000fe20000000f00 */
[----:B------:R-:W-:Y:S01]  /*3f80*/  IMAD.MOV.U32 R26, RZ, RZ, 0x1f ;  /* 0x0000001fff1a7424 */ /* 0x000fe200078e00ff */
[----:B------:R-:W-:Y:S01]  /*3f90*/  MOV R16, 0x3fc0 ;  /* 0x00003fc000107802 */ /* 0x000fe20000000f00 */
[----:B------:R-:W-:-:S02]  /*3fa0*/  IMAD.MOV.U32 R27, RZ, RZ, -0x1 ;  /* 0xffffffffff1b7424 */ /* 0x000fc400078e00ff */
[----:B------:R-:W-:Y:S05]  /*3fb0*/  CALL.REL.NOINC `($__internal_137_$__cuda_sm70_shflsync_bfly_p) ;  /* 0x00000b8000007944 */ /* 0x000fea0003c00000 */
[----:B-1----:R-:W-:Y:S01]  /*3fc0*/  FADD.FTZ R20, R24, R25 ;  /* 0x0000001918147221 */ /* 0x002fe20000010000 */
[----:B------:R-:W-:Y:S01]  /*3fd0*/  HFMA2.MMA R25, -RZ, RZ, 0, 1.1920928955078125e-07 ;  /* 0x00000002ff197435 */ /* 0x000fe200000001ff */
[----:B0-----:R-:W-:Y:S01]  /*3fe0*/  IMAD.MOV.U32 R24, RZ, RZ, RZ ;  /* 0x000000ffff187224 */ /* 0x001fe200078e00ff */
[----:B------:R-:W-:Y:S01]  /*3ff0*/  MOV R16, 0x4030 ;  /* 0x0000403000107802 */ /* 0x000fe20000000f00 */
[----:B------:R-:W-:-:S02]  /*4000*/  IMAD.MOV.U32 R26, RZ, RZ, 0x1f ;  /* 0x0000001fff1a7424 */ /* 0x000fc400078e00ff */
[----:B------:R-:W-:Y:S02]  /*4010*/  IMAD.MOV.U32 R27, RZ, RZ, -0x1 ;  /* 0xffffffffff1b7424 */ /* 0x000fe400078e00ff */
[----:B------:R-:W-:Y:S05]  /*4020*/  CALL.REL.NOINC `($__internal_137_$__cuda_sm70_shflsync_bfly_p) ;  /* 0x00000b1000007944 */ /* 0x000fea0003c00000 */
[----:B01----:R-:W-:Y:S01]  /*4030*/  FADD.FTZ R24, RZ, R25 ;  /* 0x00000019ff187221 */ /* 0x003fe20000010000 */
[----:B------:R-:W-:Y:S01]  /*4040*/  MOV R26, 0x1f ;  /* 0x0000001f001a7802 */ /* 0x000fe20000000f00 */
[----:B------:R-:W-:Y:S01]  /*4050*/  IMAD.MOV.U32 R25, RZ, RZ, 0x1 ;  /* 0x00000001ff197424 */ /* 0x000fe200078e00ff */
[----:B------:R-:W-:Y:S01]  /*4060*/  MOV R16, 0x4090 ;  /* 0x0000409000107802 */ /* 0x000fe20000000f00 */
[----:B------:R-:W-:Y:S02]  /*4070*/  IMAD.MOV.U32 R27, RZ, RZ, -0x1 ;  /* 0xffffffffff1b7424 */ /* 0x000fe400078e00ff */
[----:B------:R-:W-:Y:S05]  /*4080*/  CALL.REL.NOINC `($__internal_137_$__cuda_sm70_shflsync_bfly_p) ;  /* 0x00000ab000007944 */ /* 0x000fea0003c00000 */
[----:B-1----:R-:W-:Y:S01]  /*4090*/  FADD.FTZ R21, R24, R25 ;  /* 0x0000001918157221 */ /* 0x002fe20000010000 */
[----:B------:R-:W-:Y:S01]  /*40a0*/  HFMA2.MMA R25, -RZ, RZ, 0, 1.1920928955078125e-07 ;  /* 0x00000002ff197435 */ /* 0x000fe200000001ff */
[----:B0-----:R-:W-:Y:S01]  /*40b0*/  IMAD.MOV.U32 R24, RZ, RZ, RZ ;  /* 0x000000ffff187224 */ /* 0x001fe200078e00ff */
        /* <DEDUP_REMOVED lines=11> */
[----:B0-----:R-:W-:Y:S01]  /*4170*/  HFMA2.MMA R24, -RZ, RZ, 0, 0 ;  /* 0x00000000ff187435 */ /* 0x001fe200000001ff */
[----:B------:R-:W-:Y:S01]  /*4180*/  IMAD.MOV.U32 R25, RZ, RZ, 0x2 ;  /* 0x00000002ff197424 */ /* 0x000fe200078e00ff */
[----:B------:R-:W-:Y:S01]  /*4190*/  MOV R27, 0xffffffff ;  /* 0xffffffff001b7802 */ /* 0x000fe20000000f00 */
[----:B------:R-:W-:Y:S01]  /*41a0*/  IMAD.MOV.U32 R26, RZ, RZ, 0x1f ;  /* 0x0000001fff1a7424 */ /* 0x000fe200078e00ff */
[----:B------:R-:W-:-:S02]  /*41b0*/  MOV R16, 0x41d0 ;  /* 0x000041d000107802 */ /* 0x000fc40000000f00 */
[----:B------:R-:W-:Y:S05]  /*41c0*/  CALL.REL.NOINC `($__internal_137_$__cuda_sm70_shflsync_bfly_p) ;  /* 0x0000097000007944 */ /* 0x000fea0003c00000 */
[----:B01----:R-:W-:Y:S01]  /*41d0*/  FADD.FTZ R24, RZ, R25 ;  /* 0x00000019ff187221 */ /* 0x003fe20000010000 */
[----:B------:R-:W-:Y:S01]  /*41e0*/  MOV R27, 0xffffffff ;  /* 0xffffffff001b7802 */ /* 0x000fe20000000f00 */
[----:B------:R-:W-:Y:S01]  /*41f0*/  IMAD.MOV.U32 R25, RZ, RZ, 0x1 ;  /* 0x00000001ff197424 */ /* 0x000fe200078e00ff */
[----:B------:R-:W-:Y:S01]  /*4200*/  MOV R16, 0x4230 ;  /* 0x0000423000107802 */ /* 0x000fe20000000f00 */
[----:B------:R-:W-:-:S02]  /*4210*/  IMAD.MOV.U32 R26, RZ, RZ, 0x1f ;  /* 0x0000001fff1a7424 */ /* 0x000fc400078e00ff */
[----:B------:R-:W-:Y:S05]  /*4220*/  CALL.REL.NOINC `($__internal_137_$__cuda_sm70_shflsync_bfly_p) ;  /* 0x0000091000007944 */ /* 0x000fea0003c00000 */
[----:B0-----:R-:W-:Y:S01]  /*4230*/  HFMA2.MMA R26, -RZ, RZ, 0, 1.847743988037109375e-06 ;  /* 0x0000001fff1a7435 */ /* 0x001fe200000001ff */
[----:B-1----:R-:W-:Y:S01]  /*4240*/  FADD.FTZ R14, R24, R25 ;  /* 0x00000019180e7221 */ /* 0x002fe20000010000 */
[----:B------:R-:W-:Y:S01]  /*4250*/  MOV R16, 0x42a0 ;  /* 0x000042a000107802 */ /* 0x000fe20000000f00 */
[----:B------:R-:W-:-:S02]  /*4260*/  IMAD.MOV.U32 R24, RZ, RZ, RZ ;  /* 0x000000ffff187224 */ /* 0x000fc400078e00ff */
[----:B------:R-:W-:Y:S02]  /*4270*/  IMAD.MOV.U32 R25, RZ, RZ, 0x2 ;  /* 0x00000002ff197424 */ /* 0x000fe400078e00ff */
        /* <DEDUP_REMOVED lines=22> */
[----:B0-----:R-:W-:Y:S01]  /*43e0*/  HFMA2.MMA R24, -RZ, RZ, 0, 0 ;  /* 0x00000000ff187435 */ /* 0x001fe200000001ff */
[----:B------:R-:W-:Y:S01]  /*43f0*/  IMAD.MOV.U32 R25, RZ, RZ, 0x2 ;  /* 0x00000002ff197424 */ /* 0x000fe200078e00ff */
[----:B------:R-:W-:Y:S01]  /*4400*/  MOV R27, 0xffffffff ;  /* 0xffffffff001b7802 */ /* 0x000fe20000000f00 */
[----:B------:R-:W-:Y:S01]  /*4410*/  IMAD.MOV.U32 R26, RZ, RZ, 0x1f ;  /* 0x0000001fff1a7424 */ /* 0x000fe200078e00ff */
[----:B------:R-:W-:Y:S02]  /*4420*/  MOV R16, 0x4440 ;  /* 0x0000444000107802 */ /* 0x000fe40000000f00 */
        /* <DEDUP_REMOVED lines=111> */
[----:B-1----:R-:W-:Y:S01]  /*4b20*/  MOV R17, R25 ;  /* 0x0000001900117202 */ /* 0x002fe20000000f00 */
[----:B0-----:R-:W-:Y:S05]  /*4b30*/  BRA `(.L_x_5772) ;  /* 0xffffdfc000007947 */ /* 0x001fea000383ffff */
        .weak           $__internal_137_$__cuda_sm70_shflsync_bfly_p
        .type           $__internal_137_$__cuda_sm70_shflsync_bfly_p,@function
        .size           $__internal_137_$__cuda_sm70_shflsync_bfly_p,(.L_x_24798 - $__internal_137_$__cuda_sm70_shflsync_bfly_p)
$__internal_137_$__cuda_sm70_shflsync_bfly_p:
[----:B------:R-:W-:Y:S01]  /*4b40*/  IMAD.MOV.U32 R17, RZ, RZ, 0x0 ;  /* 0x00000000ff117424 */ /* 0x000fe200078e00ff */
[----:B------:R-:W-:Y:S04]  /*4b50*/  WARPSYNC R27 ;  /* 0x0000001b00007348 */ /* 0x000fe80003800000 */
[----:B------:R0:W1:Y:S01]  /*4b60*/  SHFL.BFLY PT, R25, R24, R25, R26 ;  /* 0x0c00001918197389 */ /* 0x00006200000e001a */
[----:B------:R-:W-:Y:S05]  /*4b70*/  RET.REL.NODEC R16 `(_ZN4vllm25paged_attention_v2_kernelIfhLi128ELi16ELi128ELNS_18Fp8KVCacheDataTypeE2ELb1ELi512EEEvPfS2_PT_PKS3_PKT0_S9_ifPKiSB_iPKfiiiSD_SD_iiiii) ;  /* 0xffffb48010007950 */ /* 0x000fea0003c3ffff */
.L_x_5773:
        /* <DEDUP_REMOVED lines=16> */
.L_x_24798:


//--------------------- .text._ZN4vllm25paged_attention_v2_kernelIfhLi120ELi16ELi128ELNS_18Fp8KVCacheDataTypeE2ELb1ELi512EEEvPfS2_PT_PKS3_PKT0_S9_ifPKiSB_iPKfiiiSD_SD_iiiii --------------------------
	.section	.text._ZN4vllm25paged_attention_v2_kernelIfhLi120ELi16ELi128ELNS_18Fp8KVCacheDataTypeE2ELb1ELi512EEEvPfS2_PT_PKS3_PKT0_S9_ifPKiSB_iPKfiiiSD_SD_iiiii,"ax",@progbits
	.sectioninfo	@"SHI_REGISTERS=40"
	.align	128
        .global         _ZN4vllm25paged_attention_v2_kernelIfhLi120ELi16ELi128ELNS_18Fp8KVCacheDataTypeE2ELb1ELi512EEEvPfS2_PT_PKS3_PKT0_S9_ifPKiSB_iPKfiiiSD_SD_iiiii
        .type           _ZN4vllm25paged_attention_v2_kernelIfhLi120ELi16ELi128ELNS_18Fp8KVCacheDataTypeE2ELb1ELi512EEEvPfS2_PT_PKS3_PKT0_S9_ifPKiSB_iPKfiiiSD_SD_iiiii,@function
        .size           _ZN4vllm25paged_attention_v2_kernelIfhLi120ELi16ELi128ELNS_18Fp8KVCacheDataTypeE2ELb1ELi512EEEvPfS2_PT_PKS3_PKT0_S9_ifPKiSB_iPKfiiiSD_SD_iiiii,(.L_x_24799 - _ZN4vllm25paged_attention_v2_kernelIfhLi120ELi16ELi128ELNS_18Fp8KVCacheDataTypeE2ELb1ELi512EEEvPfS2_PT_PKS3_PKT0_S9_ifPKiSB_iPKfiiiSD_SD_iiiii)
        .other          _ZN4vllm25paged_attention_v2_kernelIfhLi120ELi16ELi128ELNS_18Fp8KVCacheDataTypeE2ELb1ELi512EEEvPfS2_PT_PKS3_PKT0_S9_ifPKiSB_iPKfiiiSD_SD_iiiii,@"STO_CUDA_ENTRY STV_DEFAULT"
_ZN4vllm25paged_attention_v2_kernelIfhLi120ELi16ELi128ELNS_18Fp8KVCacheDataTypeE2ELb1ELi512EEEvPfS2_PT_PKS3_PKT0_S9_ifPKiSB_iPKfiiiSD_SD_iiiii:
.text._ZN4vllm25paged_attention_v2_kernelIfhLi120ELi16ELi128ELNS_18Fp8KVCacheDataTypeE2ELb1ELi512EEEvPfS2_PT_PKS3_PKT0_S9_ifPKiSB_iPKfiiiSD_SD_iiiii:
        /* <DEDUP_REMOVED lines=16> */
[----:B------:R-:W-:Y:S01]  /*0100*/  MOV R16, c[0x0][0x1e8] ;  /* 0x00007a0000107a02 */ /* 0x000fe20000000f00 */
[----:B------:R-:W-:Y:S01]  /*0110*/  BAR.SYNC.DEFER_BLOCKING 0x0 ;  /* 0x0000000000007b1d */ /* 0x000fe20000010000 */
        /* <DEDUP_REMOVED lines=24> */
[----:B------:R-:W-:Y:S01]  /*02a0*/  ISETP.NE.AND P1, PT, RZ, c[0x0][0x1e4], PT ;  /* 0x00007900ff007a0c */ /* 0x000fe20003f25270 */
[----:B------:R-:W-:-:S04]  /*02b0*/  IMAD R6, R11, -0x20, R4 ;  /* 0xffffffe00b067824 */ /* 0x000fc800078e0204 */
        /* <DEDUP_REMOVED lines=12> */
[----:B--2---:R-:W-:Y:S01]  /*0380*/  IABS R18, c[0x0][0x190] ;  /* 0x0000640000127a13 */ /* 0x004fe20000000000 */
        /* <DEDUP_REMOVED lines=56> */
.L_x_5774:
[----:B--2---:R-:W-:-:S04]  /*0710*/  IMAD.MOV.U32 R9, RZ, RZ, c[0x0][0xc] ;  /* 0x00000300ff097624 */ /* 0x004fc800078e00ff */
[----:B------:R-:W-:-:S04]  /*0720*/  IMAD R9, R9, c[0x0][0x1d8], R12 ;  /* 0x0000760009097a24 */ /* 0x000fc800078e020c */
[----:B------:R-:W-:-:S03]  /*0730*/  IMAD R16, R9, c[0x0][0x1e8], RZ ;  /* 0x00007a0009107a24 */ /* 0x000fc600078e02ff */
.L_x_5775:
        /* <DEDUP_REMOVED lines=25> */
.L_x_5779:
        /* <DEDUP_REMOVED lines=37> */
.L_x_5777:
[----:B------:R-:W-:Y:S05]  /*0b20*/  BSYNC B7 ;  /* 0x0000000000077941 */ /* 0x000fea0003800000 */
.L_x_5776:
[----:B------:R-:W-:Y:S05]  /*0b30*/  BRA.DIV ~URZ, `(.L_x_5780) ;  /* 0x000030527f007947 */ /* 0x000fea000b800000 */
[----:B------:R-:W-:-:S04]  /*0b40*/  MOV R2, 0xff7fffff ;  /* 0xff7fffff00027802 */ /* 0x000fc80000000f00 */
.L_x_5818:
        /* <DEDUP_REMOVED lines=8> */
.L_x_5819:
        /* <DEDUP_REMOVED lines=11> */
[----:B-1----:R-:W0:Y:S02]  /*0c80*/  SHFL.BFLY PT, R3, R18, 0x1, 0x1f ;  /* 0x0c201f0012037f89 */ /* 0x002e2400000e0000 */
[----:B0-----:R-:W-:Y:S01]  /*0c90*/  FMNMX.FTZ R2, R18, R3, !PT ;  /* 0x0000000312027209 */ /* 0x001fe20007810000 */
[----:B------:R-:W-:-:S05]  /*0ca0*/  IMAD.MOV.U32 R3, RZ, RZ, RZ ;  /* 0x000000ffff037224 */ /* 0x000fca00078e00ff */
        /* <DEDUP_REMOVED lines=21> */
.L_x_5786:
        /* <DEDUP_REMOVED lines=11> */
.L_x_5785:
[----:B------:R-:W-:Y:S05]  /*0eb0*/  BSYNC B1 ;  /* 0x0000000000017941 */ /* 0x000fea0003800000 */
.L_x_5784:
        /* <DEDUP_REMOVED lines=10> */
.L_x_5789:
        /* <DEDUP_REMOVED lines=100> */
.L_x_5788:
[----:B------:R-:W-:Y:S05]  /*15a0*/  BSYNC B1 ;  /* 0x0000000000017941 */ /* 0x000fea0003800000 */
.L_x_5787:
        /* <DEDUP_REMOVED lines=55> */
.L_x_5791:
[----:B------:R-:W-:Y:S05]  /*1920*/  BSYNC B1 ;  /* 0x0000000000017941 */ /* 0x000fea0003800000 */
.L_x_5790:
        /* <DEDUP_REMOVED lines=26> */
.L_x_5783:
[----:B------:R-:W-:Y:S05]  /*1ad0*/  BSYNC B0 ;  /* 0x0000000000007941 */ /* 0x000fea0003800000 */
.L_x_5782:
        /* <DEDUP_REMOVED lines=43> */
.L_x_5796:
        /* <DEDUP_REMOVED lines=8> */
.L_x_5795:
[----:B------:R-:W-:Y:S05]  /*1e10*/  BSYNC B1 ;  /* 0x0000000000017941 */ /* 0x000fea0003800000 */
.L_x_5794:
        /* <DEDUP_REMOVED lines=10> */
.L_x_5799:
        /* <DEDUP_REMOVED lines=52> */
.L_x_5798:
[----:B------:R-:W-:Y:S05]  /*2200*/  BSYNC B1 ;  /* 0x0000000000017941 */ /* 0x000fea0003800000 */
.L_x_5797:
        /* <DEDUP_REMOVED lines=31> */
.L_x_5801:
[----:B------:R-:W-:Y:S05]  /*2400*/  BSYNC B1 ;  /* 0x0000000000017941 */ /* 0x000fea0003800000 */
.L_x_5800:
        /* <DEDUP_REMOVED lines=14> */
.L_x_5793:
[----:B------:R-:W-:Y:S05]  /*24f0*/  BSYNC B0 ;  /* 0x0000000000007941 */ /* 0x000fea0003800000 */
.L_x_5792:
        /* <DEDUP_REMOVED lines=20> */
.L_x_5803:
[----:B------:R-:W-:Y:S05]  /*2640*/  BSYNC B0 ;  /* 0x0000000000007941 */ /* 0x000fea0003800000 */
.L_x_5802:
        /* <DEDUP_REMOVED lines=10> */
[----:B0-----:R-:W-:-:S02]  /*26f0*/  IADD3 R18, R8, 0xffffffe, RZ ;  /* 0x0ffffffe08127810 */ /* 0x001fc40007ffe0ff */
[----:B------:R-:W-:-:S05]  /*2700*/  IADD3 R8, R6, -c[0x0][0x1dc], RZ ;  /* 0x8000770006087a10 */ /* 0x000fca0007ffe0ff */
[----:B------:R0:W2:Y:S01]  /*2710*/  F2I.FTZ.U32.TRUNC.NTZ R19, R18 ;  /* 0x0000001200137305 */ /* 0x0000a2000021f000 */
[----:B-1----:R-:W-:Y:S02]  /*2720*/  IADD3 R2, R0, 0xffffffe, RZ ;  /* 0x0ffffffe00027810 */ /* 0x002fe40007ffe0ff */
[----:B------:R-:W-:-:S05]  /*2730*/  IABS R0, c[0x0][0x1e4] ;  /* 0x0000790000007a13 */ /* 0x000fca0000000000 */
[----:B------:R1:W3:Y:S01]  /*2740*/  F2I.FTZ.U32.TRUNC.NTZ R3, R2 ;  /* 0x0000000200037305 */ /* 0x0002e2000021f000 */
[----:B0-----:R-:W-:Y:S02]  /*2750*/  IMAD.MOV.U32 R18, RZ, RZ, RZ ;  /* 0x000000ffff127224 */ /* 0x001fe400078e00ff */
[----:B--2---:R-:W-:Y:S01]  /*2760*/  IMAD.MOV R22, RZ, RZ, -R19 ;  /* 0x000000ffff167224 */ /* 0x004fe200078e0a13 */
[----:B-1----:R-:W-:-:S03]  /*2770*/  HFMA2.MMA R2, -RZ, RZ, 0, 0 ;  /* 0x00000000ff027435 */ /* 0x002fc600000001ff */
[----:B------:R-:W-:Y:S02]  /*2780*/  IMAD R17, R22, R7, RZ ;  /* 0x0000000716117224 */ /* 0x000fe400078e02ff */
[----:B---3--:R-:W-:Y:S02]  /*2790*/  IMAD.MOV R5, RZ, RZ, -R3 ;  /* 0x000000ffff057224 */ /* 0x008fe400078e0a03 */
[----:B------:R-:W-:-:S04]  /*27a0*/  IMAD.HI.U32 R17, R19, R17, R18 ;  /* 0x0000001113117227 */ /* 0x000fc800078e0012 */
[----:B------:R-:W-:Y:S02]  /*27b0*/  IMAD R5, R5, R20, RZ ;  /* 0x0000001405057224 */ /* 0x000fe400078e02ff */
[----:B------:R-:W-:Y:S02]  /*27c0*/  IMAD.MOV.U32 R18, RZ, RZ, R0 ;  /* 0x000000ffff127224 */ /* 0x000fe400078e0000 */
[----:B------:R-:W-:-:S04]  /*27d0*/  IMAD.HI.U32 R22, R3, R5, R2 ;  /* 0x0000000503167227 */ /* 0x000fc800078e0002 */
.L_x_5807:
        /* <DEDUP_REMOVED lines=33> */
.L_x_5805:
[----:B------:R-:W-:Y:S05]  /*29f0*/  BSYNC B6 ;  /* 0x0000000000067941 */ /* 0x000fea0003800000 */
.L_x_5804:
[----:B------:R-:W-:Y:S05]  /*2a00*/  BRA.DIV ~URZ, `(.L_x_5808) ;  /* 0x000013427f007947 */ /* 0x000fea000b800000 */
[----:B0-----:R-:W-:-:S04]  /*2a10*/  IMAD.MOV.U32 R0, RZ, RZ, RZ ;  /* 0x000000ffff007224 */ /* 0x001fc800078e00ff */
.L_x_5820:
        /* <DEDUP_REMOVED lines=9> */
[----:B------:R-:W-:Y:S01]  /*2ab0*/  IMAD.MOV.U32 R0, RZ, RZ, RZ ;  /* 0x000000ffff007224 */ /* 0x000fe200078e00ff */
[----:B------:R-:W-:Y:S01]  /*2ac0*/  MOV R2, RZ ;  /* 0x000000ff00027202 */ /* 0x000fe20000000f00 */
[----:B0-----:R-:W-:-:S02]  /*2ad0*/  FADD.FTZ R22, R23, R22 ;  /* 0x0000001617167221 */ /* 0x001fc40000010000 */
[----:B------:R-:W-:Y:S02]  /*2ae0*/  IMAD.MOV.U32 R23, RZ, RZ, RZ ;  /* 0x000000ffff177224 */ /* 0x000fe400078e00ff */
.L_x_5821:
[----:B------:R-:W-:Y:S01]  /*2af0*/  LOP3.LUT R3, R15, 0x3, RZ, 0xc0, !PT ;  /* 0x000000030f037812 */ /* 0x000fe200078ec0ff */
[----:B------:R-:W-:Y:S01]  /*2b00*/  WARPSYNC 0xffffffff ;  /* 0xffffffff00007948 */ /* 0x000fe20003800000 */
[----:B------:R-:W-:Y:S01]  /*2b10*/  SHF.R.S32.HI R24, RZ, 0x1f, R15 ;  /* 0x0000001fff187819 */ /* 0x000fe2000001140f */
[----:B------:R-:W-:Y:S01]  /*2b20*/  BAR.SYNC.DEFER_BLOCKING 0x0 ;  /* 0x0000000000007b1d */ /* 0x000fe20000010000 */
[----:B------:R-:W-:Y:S01]  /*2b30*/  ISETP.NE.AND P0, PT, R3, RZ, PT ;  /* 0x000000ff0300720c */ /* 0x000fe20003f05270 */
[----:B------:R-:W-:Y:S01]  /*2b40*/  FADD.FTZ R2, R2, R23 ;  /* 0x0000001702027221 */ /* 0x000fe20000010000 */
[----:B------:R-:W-:Y:S02]  /*2b50*/  LEA.HI R3, R24, R15, RZ, 0x2 ;  /* 0x0000000f18037211 */ /* 0x000fe400078f10ff */
[----:B------:R-:W-:Y:S01]  /*2b60*/  LOP3.LUT R15, R13, 0xffffffc0, RZ, 0xc0, !PT ;  /* 0xffffffc00d0f7812 */ /* 0x000fe200078ec0ff */
[----:B------:R-:W-:Y:S01]  /*2b70*/  BSSY B0, `(.L_x_5810) ;  /* 0x000001a000007945 */ /* 0x000fe20003800000 */
[----:B------:R-:W-:-:S02]  /*2b80*/  SHF.R.S32.HI R3, RZ, 0x2, R3 ;  /* 0x00000002ff037819 */ /* 0x000fc40000011403 */
[----:B------:R-:W-:Y:S02]  /*2b90*/  ISETP.NE.OR P5, PT, R15, 0x40, P0 ;  /* 0x000000400f00780c */ /* 0x000fe400007a5670 */
[C---:B------:R-:W-:Y:S02]  /*2ba0*/  IADD3 R25, R13.reuse, 0x1f, RZ ;  /* 0x0000001f0d197810 */ /* 0x040fe40007ffe0ff */
[C---:B------:R-:W-:Y:S02]  /*2bb0*/  LOP3.LUT R24, R13.reuse, 0xffffffe0, RZ, 0xc0, !PT ;  /* 0xffffffe00d187812 */ /* 0x040fe400078ec0ff */
[C---:B------:R-:W-:Y:S02]  /*2bc0*/  ISETP.GT.OR P1, PT, R13.reuse, 0x3f, P0 ;  /* 0x0000003f0d00780c */ /* 0x040fe40000724670 */
[----:B------:R-:W-:Y:S01]  /*2bd0*/  ISETP.GT.OR P2, PT, R13, 0x1f, P0 ;  /* 0x0000001f0d00780c */ /* 0x000fe20000744670 */
[----:B------:R-:W-:Y:S01]  /*2be0*/  IMAD R13, R14, 0x78, R3 ;  /* 0x000000780e0d7824 */ /* 0x000fe200078e0203 */
        /* <DEDUP_REMOVED lines=18> */
.L_x_5811:
[----:B------:R-:W-:Y:S05]  /*2d10*/  BSYNC B0 ;  /* 0x0000000000007941 */ /* 0x000fea0003800000 */
.L_x_5810:
        /* <DEDUP_REMOVED lines=33> */
.L_x_5813:
[----:B------:R-:W-:Y:S05]  /*2f30*/  BSYNC B0 ;  /* 0x0000000000007941 */ /* 0x000fea0003800000 */
.L_x_5812:
        /* <DEDUP_REMOVED lines=18> */
.L_x_5815:
[----:B------:R-:W-:Y:S05]  /*3060*/  BSYNC B0 ;  /* 0x0000000000007941 */ /* 0x000fea0003800000 */
.L_x_5814:
        /* <DEDUP_REMOVED lines=34> */
.L_x_5817:
[----:B------:R-:W-:Y:S05]  /*3290*/  BSYNC B0 ;  /* 0x0000000000007941 */ /* 0x000fea0003800000 */
.L_x_5816:
        /* <DEDUP_REMOVED lines=17> */
[----:B------:R-:W-:Y:S02]  /*33b0*/  LEA.HI.X.SX32 R24, R3, R12, 0x1, P0 ;  /* 0x0000000c03187211 */ /* 0x000fe400000f0eff */
[----:B------:R-:W-:Y:S02]  /*33c0*/  LEA R14, P0, R15, c[0x0][0x170], 0x2 ;  /* 0x00005c000f0e7a11 */ /* 0x000fe400078010ff */
[----:B------:R-:W-:-:S02]  /*33d0*/  IADD3 R25, P1, R11, R10, RZ ;  /* 0x0000000a0b197210 */ /* 0x000fc40007f3e0ff */
[----:B------:R-:W-:Y:S02]  /*33e0*/  IADD3 R23, P2, R13, R10, RZ ;  /* 0x0000000a0d177210 */ /* 0x000fe40007f5e0ff */
[----:B------:R-:W-:Y:S02]  /*33f0*/  LEA.HI.X R15, R15, c[0x0][0x174], R24, 0x2, P0 ;  /* 0x00005d000f0f7a11 */ /* 0x000fe400000f1418 */
[-C--:B------:R-:W-:Y:S02]  /*3400*/  LEA.HI.X.SX32 R30, R11, R12.reuse, 0x1, P1 ;  /* 0x0000000c0b1e7211 */ /* 0x080fe400008f0eff */
[----:B------:R-:W-:Y:S01]  /*3410*/  LEA R26, P0, R25, c[0x0][0x170], 0x2 ;  /* 0x00005c00191a7a11 */ /* 0x000fe200078010ff */
[----:B------:R0:W-:Y:S01]  /*3420*/  STG.E [R14.64], R22 ;  /* 0x000000160e007986 */ /* 0x0001e2000c101924 */
[----:B------:R-:W-:Y:S02]  /*3430*/  LEA.HI.X.SX32 R28, R13, R12, 0x1, P2 ;  /* 0x0000000c0d1c7211 */ /* 0x000fe400010f0eff */
[----:B------:R-:W-:-:S02]  /*3440*/  LEA R24, P1, R23, c[0x0][0x170], 0x2 ;  /* 0x00005c0017187a11 */ /* 0x000fc400078210ff */
[C---:B------:R-:W-:Y:S02]  /*3450*/  IADD3 R11, R3.reuse, 0x18, RZ ;  /* 0x00000018030b7810 */ /* 0x040fe40007ffe0ff */
[----:B------:R-:W-:Y:S02]  /*3460*/  IADD3 R13, R3, 0x20, RZ ;  /* 0x00000020030d7810 */ /* 0x000fe40007ffe0ff */
[----:B------:R-:W-:Y:S02]  /*3470*/  LEA.HI.X R27, R25, c[0x0][0x174], R30, 0x2, P0 ;  /* 0x00005d00191b7a11 */ /* 0x000fe400000f141e */
[----:B------:R-:W-:Y:S02]  /*3480*/  LEA.HI.X R25, R23, c[0x0][0x174], R28, 0x2, P1 ;  /* 0x00005d0017197a11 */ /* 0x000fe400008f141c */
[-C--:B------:R-:W-:Y:S01]  /*3490*/  IADD3 R30, P0, R11, R10.reuse, RZ ;  /* 0x0000000a0b1e7210 */ /* 0x080fe20007f1e0ff */
[----:B------:R1:W-:Y:S01]  /*34a0*/  STG.E [R26.64], R21 ;  /* 0x000000151a007986 */ /* 0x0003e2000c101924 */
[----:B------:R-:W-:-:S02]  /*34b0*/  IADD3 R23, P1, R13, R10, RZ ;  /* 0x0000000a0d177210 */ /* 0x000fc40007f3e0ff */
[C---:B------:R-:W-:Y:S01]  /*34c0*/  IADD3 R29, R3.reuse, 0x28, RZ ;  /* 0x00000028031d7810 */ /* 0x040fe20007ffe0ff */
[----:B------:R2:W-:Y:S01]  /*34d0*/  STG.E [R24.64], R20 ;  /* 0x0000001418007986 */ /* 0x0005e2000c101924 */
[----:B------:R-:W-:Y:S02]  /*34e0*/  IADD3 R31, R3, 0x30, RZ ;  /* 0x00000030031f7810 */ /* 0x000fe40007ffe0ff */
[-C--:B------:R-:W-:Y:S02]  /*34f0*/  LEA.HI.X.SX32 R33, R11, R12.reuse, 0x1, P0 ;  /* 0x0000000c0b217211 */ /* 0x080fe400000f0eff */
[----:B------:R-:W-:Y:S02]  /*3500*/  LEA.HI.X.SX32 R28, R13, R12, 0x1, P1 ;  /* 0x0000000c0d1c7211 */ /* 0x000fe400008f0eff */
[----:B0-----:R-:W-:Y:S02]  /*3510*/  LEA R14, P0, R30, c[0x0][0x170], 0x2 ;  /* 0x00005c001e0e7a11 */ /* 0x001fe400078010ff */
[----:B------:R-:W-:-:S02]  /*3520*/  LEA R22, P1, R23, c[0x0][0x170], 0x2 ;  /* 0x00005c0017167a11 */ /* 0x000fc400078210ff */
[-C--:B------:R-:W-:Y:S02]  /*3530*/  IADD3 R13, P2, R29, R10.reuse, RZ ;  /* 0x0000000a1d0d7210 */ /* 0x080fe40007f5e0ff */
[----:B------:R-:W-:Y:S02]  /*3540*/  IADD3 R11, P3, R31, R10, RZ ;  /* 0x0000000a1f0b7210 */ /* 0x000fe40007f7e0ff */
[----:B------:R-:W-:Y:S02]  /*3550*/  LEA.HI.X R15, R30, c[0x0][0x174], R33, 0x2, P0 ;  /* 0x00005d001e0f7a11 */ /* 0x000fe400000f1421 */
[----:B------:R-:W-:Y:S02]  /*3560*/  LEA.HI.X R23, R23, c[0x0][0x174], R28, 0x2, P1 ;  /* 0x00005d0017177a11 */ /* 0x000fe400008f141c */
[-C--:B------:R-:W-:Y:S01]  /*3570*/  LEA.HI.X.SX32 R28, R29, R12.reuse, 0x1, P2 ;  /* 0x0000000c1d1c7211 */ /* 0x080fe200010f0eff */
[----:B------:R-:W-:Y:S01]  /*3580*/  STG.E [R14.64], R19 ;  /* 0x000000130e007986 */ /* 0x000fe2000c101924 */
[----:B-1----:R-:W-:-:S02]  /*3590*/  LEA.HI.X.SX32 R26, R31, R12, 0x1, P3 ;  /* 0x0000000c1f1a7211 */ /* 0x002fc400018f0eff */
[----:B--2---:R-:W-:Y:S01]  /*35a0*/  LEA R20, P0, R13, c[0x0][0x170], 0x2 ;  /* 0x00005c000d147a11 */ /* 0x004fe200078010ff */
        /* <DEDUP_REMOVED lines=12> */
[----:B------:R-:W-:Y:S02]  /*3670*/  IADD3 R35, R3, 0x68, RZ ;  /* 0x0000006803237810 */ /* 0x000fe40007ffe0ff */
[----:B------:R-:W-:-:S02]  /*3680*/  IADD3 R30, P5, R11, R10, RZ ;  /* 0x0000000a0b1e7210 */ /* 0x000fc40007fbe0ff */
[----:B------:R-:W-:Y:S02]  /*3690*/  IADD3 R3, R3, 0x70, RZ ;  /* 0x0000007003037810 */ /* 0x000fe40007ffe0ff */
[----:B0-----:R-:W-:Y:S02]  /*36a0*/  IADD3 R21, P0, R33, R10, RZ ;  /* 0x0000000a21157210 */ /* 0x001fe40007f1e0ff */
[----:B------:R-:W-:Y:S02]  /*36b0*/  LEA.HI.X.SX32 R11, R11, R12, 0x1, P5 ;  /* 0x0000000c0b0b7211 */ /* 0x000fe400028f0eff */
[-C--:B------:R-:W-:Y:S02]  /*36c0*/  IADD3 R14, P4, R13, R10.reuse, RZ ;  /* 0x0000000a0d0e7210 */ /* 0x080fe40007f9e0ff */
[-C--:B------:R-:W-:Y:S02]  /*36d0*/  IADD3 R15, P3, R27, R10.reuse, RZ ;  /* 0x0000000a1b0f7210 */ /* 0x080fe40007f7e0ff */
[----:B------:R-:W-:-:S02]  /*36e0*/  IADD3 R17, P2, R29, R10, RZ ;  /* 0x0000000a1d117210 */ /* 0x000fc40007f5e0ff */
[-C--:B------:R-:W-:Y:S02]  /*36f0*/  IADD3 R19, P1, R31, R10.reuse, RZ ;  /* 0x0000000a1f137210 */ /* 0x080fe40007f3e0ff */
[-C--:B------:R-:W-:Y:S02]  /*3700*/  IADD3 R23, P5, R35, R10.reuse, RZ ;  /* 0x0000000a23177210 */ /* 0x080fe40007fbe0ff */
[----:B-1----:R-:W-:Y:S02]  /*3710*/  IADD3 R25, P6, R3, R10, RZ ;  /* 0x0000000a03197210 */ /* 0x002fe40007fde0ff */
        /* <DEDUP_REMOVED lines=8> */
[----:B------:R-:W-:-:S02]  /*37a0*/  LEA.HI.X R11, R30, c[0x0][0x174], R11, 0x2, P0 ;  /* 0x00005d001e0b7a11 */ /* 0x000fc400000f140b */
[C---:B------:R-:W-:Y:S02]  /*37b0*/  LEA R12, P0, R14.reuse, c[0x0][0x170], 0x2 ;  /* 0x00005c000e0c7a11 */ /* 0x040fe400078010ff */
[----:B------:R-:W-:Y:S01]  /*37c0*/  LEA R24, P1, R25, c[0x0][0x170], 0x2 ;  /* 0x00005c0019187a11 */ /* 0x000fe200078210ff */
[----:B------:R-:W-:Y:S01]  /*37d0*/  STG.E [R10.64], R9 ;  /* 0x000000090a007986 */ /* 0x000fe2000c101924 */
[----:B------:R-:W-:Y:S02]  /*37e0*/  LEA.HI.X R13, R14, c[0x0][0x174], R13, 0x2, P0 ;  /* 0x00005d000e0d7a11 */ /* 0x000fe400000f140d */
[----:B------:R-:W-:Y:S02]  /*37f0*/  LEA R14, P0, R15, c[0x0][0x170], 0x2 ;  /* 0x00005c000f0e7a11 */ /* 0x000fe400078010ff */
[----:B------:R-:W-:Y:S01]  /*3800*/  LEA.HI.X R25, R25, c[0x0][0x174], R26, 0x2, P1 ;  /* 0x00005d0019197a11 */ /* 0x000fe200008f141a */
[----:B------:R-:W-:Y:S01]  /*3810*/  STG.E [R12.64], R8 ;  /* 0x000000080c007986 */ /* 0x000fe2000c101924 */
[----:B------:R-:W-:-:S02]  /*3820*/  LEA.HI.X R15, R15, c[0x0][0x174], R16, 0x2, P0 ;  /* 0x00005d000f0f7a11 */ /* 0x000fc400000f1410 */
        /* <DEDUP_REMOVED lines=15> */
.L_x_5778:
        /* <DEDUP_REMOVED lines=19> */
.L_x_5806:
        /* <DEDUP_REMOVED lines=20> */
.L_x_5780:
[----:B------:R-:W-:Y:S01]  /*3b90*/  HFMA2.MMA R24, -RZ, RZ, 0, 9.5367431640625e-07 ;  /* 0x00000010ff187435 */ /* 0x000fe200000001ff */
[----:B------:R-:W-:Y:S01]  /*3ba0*/  IMAD.MOV.U32 R23, RZ, RZ, -0x800001 ;  /* 0xff7fffffff177424 */ /* 0x000fe200078e00ff */
[----:B------:R-:W-:Y:S01]  /*3bb0*/  MOV R2, 0x3bf0 ;  /* 0x00003bf000027802 */ /* 0x000fe20000000f00 */
[----:B------:R-:W-:Y:S02]  /*3bc0*/  IMAD.MOV.U32 R25, RZ, RZ, 0x1f ;  /* 0x0000001fff197424 */ /* 0x000fe400078e00ff */
[----:B------:R-:W-:Y:S02]  /*3bd0*/  IMAD.MOV.U32 R26, RZ, RZ, -0x1 ;  /* 0xffffffffff1a7424 */ /* 0x000fe400078e00ff */
[----:B------:R-:W-:Y:S05]  /*3be0*/  CALL.REL.NOINC `($__internal_138_$__cuda_sm70_shflsync_bfly_p) ;  /* 0x00000db000007944 */ /* 0x000fea0003c00000 */
[----:B-1----:R-:W-:Y:S01]  /*3bf0*/  IMAD.MOV.U32 R2, RZ, RZ, R24 ;  /* 0x000000ffff027224 */ /* 0x002fe200078e0018 */
[----:B0-----:R-:W-:Y:S05]  /*3c00*/  BRA `(.L_x_5818) ;  /* 0xffffcf4000007947 */ /* 0x001fea000383ffff */
.L_x_5781:
[----:B------:R-:W-:Y:S01]  /*3c10*/  MOV R24, 0x8 ;  /* 0x0000000800187802 */ /* 0x000fe20000000f00 */
[----:B------:R-:W-:Y:S01]  /*3c20*/  IMAD.MOV.U32 R25, RZ, RZ, 0x1f ;  /* 0x0000001fff197424 */ /* 0x000fe200078e00ff */
[----:B------:R-:W-:Y:S01]  /*3c30*/  MOV R2, 0x3c60 ;  /* 0x00003c6000027802 */ /* 0x000fe20000000f00 */
[----:B------:R-:W-:Y:S02]  /*3c40*/  IMAD.MOV.U32 R26, RZ, RZ, -0x1 ;  /* 0xffffffffff1a7424 */ /* 0x000fe400078e00ff */
[----:B------:R-:W-:Y:S05]  /*3c50*/  CALL.REL.NOINC `($__internal_138_$__cuda_sm70_shflsync_bfly_p) ;  /* 0x00000d4000007944 */ /* 0x000fea0003c00000 */
[----:B0-----:R-:W-:Y:S01]  /*3c60*/  HFMA2.MMA R25, -RZ, RZ, 0, 1.847743988037109375e-06 ;  /* 0x0000001fff197435 */ /* 0x001fe200000001ff */
[----:B-1----:R-:W-:Y:S01]  /*3c70*/  FMNMX.FTZ R23, R23, R24, !PT ;  /* 0x0000001817177209 */ /* 0x002fe20007810000 */
[----:B------:R-:W-:Y:S01]  /*3c80*/  IMAD.MOV.U32 R24, RZ, RZ, 0x4 ;  /* 0x00000004ff187424 */ /* 0x000fe200078e00ff */
[----:B------:R-:W-:Y:S01]  /*3c90*/  MOV R2, 0x3cc0 ;  /* 0x00003cc000027802 */ /* 0x000fe20000000f00 */
[----:B------:R-:W-:-:S02]  /*3ca0*/  IMAD.MOV.U32 R26, RZ, RZ, -0x1 ;  /* 0xffffffffff1a7424 */ /* 0x000fc400078e00ff */
[----:B------:R-:W-:Y:S05]  /*3cb0*/  CALL.REL.NOINC `($__internal_138_$__cuda_sm70_shflsync_bfly_p) ;  /* 0x00000ce000007944 */ /* 0x000fea0003c00000 */
[----:B-1----:R-:W-:Y:S01]  /*3cc0*/  FMNMX.FTZ R18, R23, R24, !PT ;  /* 0x0000001817127209 */ /* 0x002fe20007810000 */
[----:B------:R-:W-:Y:S01]  /*3cd0*/  IMAD.MOV.U32 R24, RZ, RZ, 0x2 ;  /* 0x00000002ff187424 */ /* 0x000fe200078e00ff */
[----:B0-----:R-:W-:Y:S01]  /*3ce0*/  MOV R26, 0xffffffff ;  /* 0xffffffff001a7802 */ /* 0x001fe20000000f00 */
[----:B------:R-:W-:Y:S01]  /*3cf0*/  IMAD.MOV.U32 R25, RZ, RZ, 0x1f ;  /* 0x0000001fff197424 */ /* 0x000fe200078e00ff */
[----:B------:R-:W-:Y:S01]  /*3d00*/  MOV R2, 0x3d30 ;  /* 0x00003d3000027802 */ /* 0x000fe20000000f00 */
[----:B------:R-:W-:-:S02]  /*3d10*/  IMAD.MOV.U32 R23, RZ, RZ, R18 ;  /* 0x000000ffff177224 */ /* 0x000fc400078e0012 */
[----:B------:R-:W-:Y:S05]  /*3d20*/  CALL.REL.NOINC `($__internal_138_$__cuda_sm70_shflsync_bfly_p) ;  /* 0x00000c7000007944 */ /* 0x000fea0003c00000 */
[----:B-1----:R-:W-:Y:S01]  /*3d30*/  IMAD.MOV.U32 R3, RZ, RZ, R24 ;  /* 0x000000ffff037224 */ /* 0x002fe200078e0018 */
[----:B0-----:R-:W-:Y:S05]  /*3d40*/  BRA `(.L_x_5819) ;  /* 0xffffce8000007947 */ /* 0x001fea000383ffff */
.L_x_5808:
[----:B------:R-:W-:Y:S01]  /*3d50*/  HFMA2.MMA R24, -RZ, RZ, 0, 1.1920928955078125e-07 ;  /* 0x00000002ff187435 */ /* 0x000fe200000001ff */
[----:B------:R-:W-:Y:S01]  /*3d60*/  IMAD.MOV.U32 R23, RZ, RZ, RZ ;  /* 0x000000ffff177224 */ /* 0x000fe200078e00ff */
[----:B0-----:R-:W-:Y:S01]  /*3d70*/  MOV R2, 0x3db0 ;  /* 0x00003db000027802 */ /* 0x001fe20000000f00 */
[----:B------:R-:W-:-:S02]  /*3d80*/  IMAD.MOV.U32 R25, RZ, RZ, 0x1f ;  /* 0x0000001fff197424 */ /* 0x000fc400078e00ff */
[----:B------:R-:W-:Y:S02]  /*3d90*/  IMAD.MOV.U32 R26, RZ, RZ, -0x1 ;  /* 0xffffffffff1a7424 */ /* 0x000fe400078e00ff */
[----:B------:R-:W-:Y:S05]  /*3da0*/  CALL.REL.NOINC `($__internal_138_$__cuda_sm70_shflsync_bfly_p) ;  /* 0x00000bf000007944 */ /* 0x000fea0003c00000 */
[----:B-1----:R-:W-:Y:S01]  /*3db0*/  IMAD.MOV.U32 R0, RZ, RZ, R24 ;  /* 0x000000ffff007224 */ /* 0x002fe200078e0018 */
[----:B0-----:R-:W-:Y:S05]  /*3dc0*/  BRA `(.L_x_5820) ;  /* 0xffffec5000007947 */ /* 0x001fea000383ffff */
.L_x_5809:
[----:B------:R-:W-:Y:S01]  /*3dd0*/  MOV R24, 0x1 ;  /* 0x0000000100187802 */ /* 0x000fe20000000f00 */
[----:B------:R-:W-:Y:S01]  /*3de0*/  IMAD.MOV.U32 R25, RZ, RZ, 0x1f ;  /* 0x0000001fff197424 */ /* 0x000fe200078e00ff */
[----:B------:R-:W-:Y:S01]  /*3df0*/  MOV R2, 0x3e20 ;  /* 0x00003e2000027802 */ /* 0x000fe20000000f00 */
[----:B------:R-:W-:Y:S02]  /*3e00*/  IMAD.MOV.U32 R26, RZ, RZ, -0x1 ;  /* 0xffffffffff1a7424 */ /* 0x000fe400078e00ff */
[----:B------:R-:W-:Y:S05]  /*3e10*/  CALL.REL.NOINC `($__internal_138_$__cuda_sm70_shflsync_bfly_p) ;  /* 0x00000b8000007944 */ /* 0x000fea0003c00000 */
[----:B-1----:R-:W-:Y:S01]  /*3e20*/  FADD.FTZ R22, R23, R24 ;  /* 0x0000001817167221 */ /* 0x002fe20000010000 */
[----:B------:R-:W-:Y:S01]  /*3e30*/  HFMA2.MMA R24, -RZ, RZ, 0, 1.1920928955078125e-07 ;  /* 0x00000002ff187435 */ /* 0x000fe200000001ff */
[----:B0-----:R-:W-:Y:S01]  /*3e40*/  IMAD.MOV.U32 R23, RZ, RZ, RZ ;  /* 0x000000ffff177224 */ /* 0x001fe200078e00ff */
[----:B------:R-:W-:Y:S01]  /*3e50*/  MOV R2, 0x3e90 ;  /* 0x00003e9000027802 */ /* 0x000fe20000000f00 */
[----:B------:R-:W-:Y:S02]  /*3e60*/  IMAD.MOV.U32 R25, RZ, RZ, 0x1f ;  /* 0x0000001fff197424 */ /* 0x000fe400078e00ff */
[----:B------:R-:W-:-:S02]  /*3e70*/  IMAD.MOV.U32 R26, RZ, RZ, -0x1 ;  /* 0xffffffffff1a7424 */ /* 0x000fc400078e00ff */
[----:B------:R-:W-:Y:S05]  /*3e80*/  CALL.REL.NOINC `($__internal_138_$__cuda_sm70_shflsync_bfly_p) ;  /* 0x00000b1000007944 */ /* 0x000fea0003c00000 */
[----:B01----:R-:W-:Y:S01]  /*3e90*/  FADD.FTZ R23, RZ, R24 ;  /* 0x00000018ff177221 */ /* 0x003fe20000010000 */
[----:B------:R-:W-:Y:S01]  /*3ea0*/  MOV R25, 0x1f ;  /* 0x0000001f00197802 */ /* 0x000fe20000000f00 */
[----:B------:R-:W-:Y:S01]  /*3eb0*/  IMAD.MOV.U32 R24, RZ, RZ, 0x1 ;  /* 0x00000001ff187424 */ /* 0x000fe200078e00ff */
[----:B------:R-:W-:Y:S01]  /*3ec0*/  MOV R2, 0x3ef0 ;  /* 0x00003ef000027802 */ /* 0x000fe20000000f00 */
[----:B------:R-:W-:-:S02]  /*3ed0*/  IMAD.MOV.U32 R26, RZ, RZ, -0x1 ;  /* 0xffffffffff1a7424 */ /* 0x000fc400078e00ff */
[----:B------:R-:W-:Y:S05]  /*3ee0*/  CALL.REL.NOINC `($__internal_138_$__cuda_sm70_shflsync_bfly_p) ;  /* 0x00000ab000007944 */ /* 0x000fea0003c00000 */
[----:B-1----:R-:W-:Y:S01]  /*3ef0*/  FADD.FTZ R21, R23, R24 ;  /* 0x0000001817157221 */ /* 0x002fe20000010000 */
[----:B------:R-:W-:Y:S01]  /*3f00*/  HFMA2.MMA R24, -RZ, RZ, 0, 1.1920928955078125e-07 ;  /* 0x00000002ff187435 */ /* 0x000fe200000001ff */
[----:B0-----:R-:W-:Y:S01]  /*3f10*/  IMAD.MOV.U32 R23, RZ, RZ, RZ ;  /* 0x000000ffff177224 */ /* 0x001fe200078e00ff */
[----:B------:R-:W-:Y:S01]  /*3f20*/  MOV R2, 0x3f60 ;  /* 0x00003f6000027802 */ /* 0x000fe20000000f00 */
[----:B------:R-:W-:-:S02]  /*3f30*/  IMAD.MOV.U32 R25, RZ, RZ, 0x1f ;  /* 0x0000001fff197424 */ /* 0x000fc400078e00ff */
[----:B------:R-:W-:Y:S02]  /*3f40*/  IMAD.MOV.U32 R26, RZ, RZ, -0x1 ;  /* 0xffffffffff1a7424 */ /* 0x000fe400078e00ff */
[----:B------:R-:W-:Y:S05]  /*3f50*/  CALL.REL.NOINC `($__internal_138_$__cuda_sm70_shflsync_bfly_p) ;  /* 0x00000a4000007944 */ /* 0x000fea0003c00000 */
[----:B01----:R-:W-:Y:S01]  /*3f60*/  FADD.FTZ R23, RZ, R24 ;  /* 0x00000018ff177221 */ /* 0x003fe20000010000 */
[----:B------:R-:W-:Y:S01]  /*3f70*/  MOV R24, 0x1 ;  /* 0x0000000100187802 */ /* 0x000fe20000000f00 */
[----:B------:R-:W-:Y:S01]  /*3f80*/  IMAD.MOV.U32 R25, RZ, RZ, 0x1f ;  /* 0x0000001fff197424 */ /* 0x000fe200078e00ff */
[----:B------:R-:W-:Y:S01]  /*3f90*/  MOV R2, 0x3fc0 ;  /* 0x00003fc000027802 */ /* 0x000fe20000000f00 */
[----:B------:R-:W-:Y:S02]  /*3fa0*/  IMAD.MOV.U32 R26, RZ, RZ, -0x1 ;  /* 0xffffffffff1a7424 */ /* 0x000fe400078e00ff */
[----:B------:R-:W-:Y:S05]  /*3fb0*/  CALL.REL.NOINC `($__internal_138_$__cuda_sm70_shflsync_bfly_p) ;  /* 0x000009e000007944 */ /* 0x000fea0003c00000 */
[----:B-1----:R-:W-:Y:S01]  /*3fc0*/  FADD.FTZ R20, R23, R24 ;  /* 0x0000001817147221 */ /* 0x002fe20000010000 */
[----:B0-----:R-:W-:Y:S01]  /*3fd0*/  HFMA2.MMA R23, -RZ, RZ, 0, 0 ;  /* 0x00000000ff177435 */ /* 0x001fe200000001ff */
[----:B------:R-:W-:Y:S01]  /*3fe0*/  IMAD.MOV.U32 R24, RZ, RZ, 0x2 ;  /* 0x00000002ff187424 */ /* 0x000fe200078e00ff */
[----:B------:R-:W-:Y:S01]  /*3ff0*/  MOV R26, 0xffffffff ;  /* 0xffffffff001a7802 */ /* 0x000fe20000000f00 */
[----:B------:R-:W-:Y:S01]  /*4000*/  IMAD.MOV.U32 R25, RZ, RZ, 0x1f ;  /* 0x0000001fff197424 */ /* 0x000fe200078e00ff */
[----:B------:R-:W-:Y:S02]  /*4010*/  MOV R2, 0x4030 ;  /* 0x0000403000027802 */ /* 0x000fe40000000f00 */
[----:B------:R-:W-:Y:S05]  /*4020*/  CALL.REL.NOINC `($__internal_138_$__cuda_sm70_shflsync_bfly_p) ;  /* 0x0000097000007944 */ /* 0x000fea0003c00000 */
[----:B01----:R-:W-:Y:S01]  /*4030*/  FADD.FTZ R23, RZ, R24 ;  /* 0x00000018ff177221 */ /* 0x003fe20000010000 */
[----:B------:R-:W-:Y:S01]  /*4040*/  MOV R26, 0xffffffff ;  /* 0xffffffff001a7802 */ /* 0x000fe20000000f00 */
[----:B------:R-:W-:Y:S01]  /*4050*/  IMAD.MOV.U32 R24, RZ, RZ, 0x1 ;  /* 0x00000001ff187424 */ /* 0x000fe200078e00ff */
[----:B------:R-:W-:Y:S01]  /*4060*/  MOV R2, 0x4090 ;  /* 0x0000409000027802 */ /* 0x000fe20000000f00 */
[----:B------:R-:W-:-:S02]  /*4070*/  IMAD.MOV.U32 R25, RZ, RZ, 0x1f ;  /* 0x0000001fff197424 */ /* 0x000fc400078e00ff */
[----:B------:R-:W-:Y:S05]  /*4080*/  CALL.REL.NOINC `($__internal_138_$__cuda_sm70_shflsync_bfly_p) ;  /* 0x0000091000007944 */ /* 0x000fea0003c00000 */
[----:B0-----:R-:W-:Y:S01]  /*4090*/  HFMA2.MMA R25, -RZ, RZ, 0, 1.847743988037109375e-06 ;  /* 0x0000001fff197435 */ /* 0x001fe200000001ff */
[----:B-1----:R-:W-:Y:S01]  /*40a0*/  FADD.FTZ R19, R23, R24 ;  /* 0x0000001817137221 */ /* 0x002fe20000010000 */
[----:B------:R-:W-:Y:S01]  /*40b0*/  MOV R2, 0x4100 ;  /* 0x0000410000027802 */ /* 0x000fe20000000f00 */
[----:B------:R-:W-:-:S02]  /*40c0*/  IMAD.MOV.U32 R23, RZ, RZ, RZ ;  /* 0x000000ffff177224 */ /* 0x000fc400078e00ff */
[----:B------:R-:W-:Y:S02]  /*40d0*/  IMAD.MOV.U32 R24, RZ, RZ, 0x2 ;  /* 0x00000002ff187424 */ /* 0x000fe400078e00ff */
        /* <DEDUP_REMOVED lines=138> */
[----:B-1----:R-:W-:Y:S01]  /*4980*/  MOV R2, R24 ;  /* 0x0000001800027202 */ /* 0x002fe20000000f00 */
[----:B0-----:R-:W-:Y:S05]  /*4990*/  BRA `(.L_x_5821) ;  /* 0xffffe15000007947 */ /* 0x001fea000383ffff */
        .weak           $__internal_138_$__cuda_sm70_shflsync_bfly_p
        .type           $__internal_138_$__cuda_sm70_shflsync_bfly_p,@function
        .size           $__internal_138_$__cuda_sm70_shflsync_bfly_p,(.L_x_24799 - $__internal_138_$__cuda_sm70_shflsync_bfly_p)
$__internal_138_$__cuda_sm70_shflsync_bfly_p:
[----:B------:R-:W-:Y:S01]  /*49a0*/  IMAD.MOV.U32 R3, RZ, RZ, 0x0 ;  /* 0x00000000ff037424 */ /* 0x000fe200078e00ff */
[----:B------:R-:W-:Y:S04]  /*49b0*/  WARPSYNC R26 ;  /* 0x0000001a00007348 */ /* 0x000fe80003800000 */
[----:B------:R0:W1:Y:S01]  /*49c0*/  SHFL.BFLY PT, R24, R23, R24, R25 ;  /* 0x0c00001817187389 */ /* 0x00006200000e0019 */
[----:B------:R-:W-:Y:S05]  /*49d0*/  RET.REL.NODEC R2 `(_ZN4vllm25paged_attention_v2_kernelIfhLi120ELi16ELi128ELNS_18Fp8KVCacheDataTypeE2ELb1ELi512EEEvPfS2_PT_PKS3_PKT0_S9_ifPKiSB_iPKfiiiSD_SD_iiiii) ;  /* 0xffffb62002007950 */ /* 0x000fea0003c3ffff */
.L_x_5822:
        /* <DEDUP_REMOVED lines=10> */
.L_x_24799:


//--------------------- .text._ZN4vllm25paged_attention_v2_kernelIfhLi112ELi16ELi128ELNS_18Fp8KVCacheDataTypeE2ELb1ELi512EEEvPfS2_PT_PKS3_PKT0_S9_ifPKiSB_iPKfiiiSD_SD_iiiii --------------------------
	.section	.text._ZN4vllm25paged_attention_v2_kernelIfhLi112ELi16ELi128ELNS_18Fp8KVCacheDataTypeE2ELb1ELi512EEEvPfS2_PT_PKS3_PKT0_S9_ifPKiSB_iPKfiiiSD_SD_iiiii,"ax",@progbits
	.sectioninfo	@"SHI_REGISTERS=40"
	.align	128
        .global         _ZN4vllm25paged_attention_v2_kernelIfhLi112ELi16ELi128ELNS_18Fp8KVCacheDataTypeE2ELb1ELi512EEEvPfS2_PT_PKS3_PKT0_S9_ifPKiSB_iPKfiiiSD_SD_iiiii
        .type           _ZN4vllm25paged_attention_v2_kernelIfhLi112ELi16ELi128ELNS_18Fp8KVCacheDataTypeE2ELb1ELi512EEEvPfS2_PT_PKS3_PKT0_S9_ifPKiSB_iPKfiiiSD_SD_iiiii,@function
        .size           _ZN4vllm25paged_attention_v2_kernelIfhLi112ELi16ELi128ELNS_18Fp8KVCacheDataTypeE2ELb1ELi512EEEvPfS2_PT_PKS3_PKT0_S9_ifPKiSB_iPKfiiiSD_SD_iiiii,(.L_x_24800 - _ZN4vllm25paged_attention_v2_kernelIfhLi112ELi16ELi128ELNS_18Fp8KVCacheDataTypeE2ELb1ELi512EEEvPfS2_PT_PKS3_PKT0_S9_ifPKiSB_iPKfiiiSD_SD_iiiii)
        .other          _ZN4vllm25paged_attention_v2_kernelIfhLi112ELi16ELi128ELNS_18Fp8KVCacheDataTypeE2ELb1ELi512EEEvPfS2_PT_PKS3_PKT0_S9_ifPKiSB_iPKfiiiSD_SD_iiiii,@"STO_CUDA_ENTRY STV_DEFAULT"
_ZN4vllm25paged_attention_v2_kernelIfhLi112ELi16ELi128ELNS_18Fp8KVCacheDataTypeE2ELb1ELi512EEEvPfS2_PT_PKS3_PKT0_S9_ifPKiSB_iPKfiiiSD_SD_iiiii:
.text._ZN4vllm25paged_attention_v2_kernelIfhLi112ELi16ELi128ELNS_18Fp8KVCacheDataTypeE2ELb1ELi512EEEvPfS2_PT_PKS3_PKT0_S9_ifPKiSB_iPKfiiiSD_SD_iiiii:
        /* <DEDUP_REMOVED lines=114> */
.L_x_5823:
[----:B0-----:R-:W-:-:S05]  /*0720*/  MOV R14, c[0x0][0xc] ;  /* 0x00000300000e7a02 */ /* 0x001fca0000000f00 */
[----:B------:R-:W-:-:S04]  /*0730*/  IMAD R14, R14, c[0x0][0x1d8], R5 ;  /* 0x000076000e0e7a24 */ /* 0x000fc800078e0205 */
[----:B------:R-:W-:-:S03]  /*0740*/  IMAD R16, R14, c[0x0][0x1e8], RZ ;  /* 0x00007a000e107a24 */ /* 0x000fc600078e02ff */
.L_x_5824:
        /* <DEDUP_REMOVED lines=25> */
.L_x_5828:
        /* <DEDUP_REMOVED lines=37> */
.L_x_5826:
[----:B------:R-:W-:Y:S05]  /*0b30*/  BSYNC B7 ;  /* 0x0000000000077941 */ /* 0x000fea0003800000 */
.L_x_5825:
[----:B------:R-:W-:Y:S05]  /*0b40*/  BRA.DIV ~URZ, `(.L_x_5829) ;  /* 0x00002f927f007947 */ /* 0x000fea000b800000 */
[----:B------:R-:W-:-:S05]  /*0b50*/  IMAD.MOV.U32 R2, RZ, RZ, -0x800001 ;  /* 0xff7fffffff027424 */ /* 0x000fca00078e00ff */
.L_x_5867:
        /* <DEDUP_REMOVED lines=8> */
.L_x_5868:
        /* <DEDUP_REMOVED lines=35> */
.L_x_5835:
        /* <DEDUP_REMOVED lines=11> */
.L_x_5834:
[----:B------:R-:W-:Y:S05]  /*0ec0*/  BSYNC B1 ;  /* 0x0000000000017941 */ /* 0x000fea0003800000 */
.L_x_5833:
        /* <DEDUP_REMOVED lines=10> */
.L_x_5838:
        /* <DEDUP_REMOVED lines=100> */
.L_x_5837:
[----:B------:R-:W-:Y:S05]  /*15b0*/  BSYNC B1 ;  /* 0x0000000000017941 */ /* 0x000fea0003800000 */
.L_x_5836:
        /* <DEDUP_REMOVED lines=55> */
.L_x_5840:
[----:B------:R-:W-:Y:S05]  /*1930*/  BSYNC B1 ;  /* 0x0000000000017941 */ /* 0x000fea0003800000 */
.L_x_5839:
        /* <DEDUP_REMOVED lines=26> */
.L_x_5832:
[----:B------:R-:W-:Y:S05]  /*1ae0*/  BSYNC B0 ;  /* 0x0000000000007941 */ /* 0x000fea0003800000 */
.L_x_5831:
        /* <DEDUP_REMOVED lines=43> */
.L_x_5845:
        /* <DEDUP_REMOVED lines=8> */
.L_x_5844:
[----:B------:R-:W-:Y:S05]  /*1e20*/  BSYNC B1 ;  /* 0x0000000000017941 */ /* 0x000fea0003800000 */
.L_x_5843:
        /* <DEDUP_REMOVED lines=10> */
.L_x_5848:
        /* <DEDUP_REMOVED lines=52> */
.L_x_5847:
[----:B------:R-:W-:Y:S05]  /*2210*/  BSYNC B1 ;  /* 0x0000000000017941 */ /* 0x000fea0003800000 */
.L_x_5846:
        /* <DEDUP_REMOVED lines=31> */
.L_x_5850:
[----:B------:R-:W-:Y:S05]  /*2410*/  BSYNC B1 ;  /* 0x0000000000017941 */ /* 0x000fea0003800000 */
.L_x_5849:
        /* <DEDUP_REMOVED lines=14> */
.L_x_5842:
[----:B------:R-:W-:Y:S05]  /*2500*/  BSYNC B0 ;  /* 0x0000000000007941 */ /* 0x000fea0003800000 */
.L_x_5841:
        /* <DEDUP_REMOVED lines=20> */
.L_x_5852:
[----:B------:R-:W-:Y:S05]  /*2650*/  BSYNC B0 ;  /* 0x0000000000007941 */ /* 0x000fea0003800000 */
.L_x_5851:
        /* <DEDUP_REMOVED lines=19> */
[----:B---3--:R-:W-:-:S05]  /*2790*/  IADD3 R22, RZ, -R19, RZ ;  /* 0x80000013ff167210 */ /* 0x008fca0007ffe0ff */
[----:B------:R-:W-:Y:S02]  /*27a0*/  IMAD R15, R22, R13, RZ ;  /* 0x0000000d160f7224 */ /* 0x000fe400078e02ff */
[----:B------:R-:W-:Y:S01]  /*27b0*/  IMAD.HI.U32 R22, R3, R9, R2 ;  /* 0x0000000903167227 */ /* 0x000fe200078e0002 */
[----:B------:R-:W-:-:S03]  /*27c0*/  IABS R2, c[0x0][0x1e4] ;  /* 0x0000790000027a13 */ /* 0x000fc60000000000 */
[----:B------:R-:W-:-:S04]  /*27d0*/  IMAD.HI.U32 R24, R19, R15, R18 ;  /* 0x0000000f13187227 */ /* 0x000fc800078e0012 */
[----:B------:R-:W-:Y:S02]  /*27e0*/  IMAD.MOV.U32 R18, RZ, RZ, R2 ;  /* 0x000000ffff127224 */ /* 0x000fe400078e0002 */
.L_x_5856:
        /* <DEDUP_REMOVED lines=33> */
.L_x_5854:
[----:B------:R-:W-:Y:S05]  /*2a00*/  BSYNC B6 ;  /* 0x0000000000067941 */ /* 0x000fea0003800000 */
.L_x_5853:
[----:B------:R-:W-:Y:S05]  /*2a10*/  BRA.DIV ~URZ, `(.L_x_5857) ;  /* 0x000012827f007947 */ /* 0x000fea000b800000 */
[----:B0-----:R-:W-:-:S04]  /*2a20*/  IMAD.MOV.U32 R2, RZ, RZ, RZ ;  /* 0x000000ffff027224 */ /* 0x001fc800078e00ff */
.L_x_5869:
        /* <DEDUP_REMOVED lines=10> */
[----:B------:R-:W-:Y:S02]  /*2ad0*/  IMAD.MOV.U32 R3, RZ, RZ, RZ ;  /* 0x000000ffff037224 */ /* 0x000fe400078e00ff */
[----:B0-----:R-:W-:-:S02]  /*2ae0*/  FADD.FTZ R21, R22, R21 ;  /* 0x0000001516157221 */ /* 0x001fc40000010000 */
[----:B------:R-:W-:Y:S02]  /*2af0*/  IMAD.MOV.U32 R22, RZ, RZ, RZ ;  /* 0x000000ffff167224 */ /* 0x000fe400078e00ff */
.L_x_5870:
        /* <DEDUP_REMOVED lines=33> */
.L_x_5860:
[----:B------:R-:W-:Y:S05]  /*2d10*/  BSYNC B0 ;  /* 0x0000000000007941 */ /* 0x000fea0003800000 */
.L_x_5859:
        /* <DEDUP_REMOVED lines=31> */
.L_x_5862:
[----:B------:R-:W-:Y:S05]  /*2f10*/  BSYNC B0 ;  /* 0x0000000000007941 */ /* 0x000fea0003800000 */
.L_x_5861:
        /* <DEDUP_REMOVED lines=17> */
.L_x_5864:
[----:B------:R-:W-:Y:S05]  /*3030*/  BSYNC B0 ;  /* 0x0000000000007941 */ /* 0x000fea0003800000 */
.L_x_5863:
        /* <DEDUP_REMOVED lines=32> */
.L_x_5866:
[----:B------:R-:W-:Y:S05]  /*3240*/  BSYNC B0 ;  /* 0x0000000000007941 */ /* 0x000fea0003800000 */
.L_x_5865:
        /* <DEDUP_REMOVED lines=8> */
[----:B------:R-:W-:-:S05]  /*32d0*/  IMAD R3, R5, UR4, RZ ;  /* 0x0000000405037c24 */ /* 0x000fca000f8e02ff */
[----:B------:R-:W-:Y:S02]  /*32e0*/  IADD3 R5, P1, P2, R0, R3, R4 ;  /* 0x0000000300057210 */ /* 0x000fe40007a3e004 */
[----:B------:R-:W-:Y:S02]  /*32f0*/  SHF.R.S32.HI R0, RZ, 0x1f, R0 ;  /* 0x0000001fff007819 */ /* 0x000fe40000011400 */
        /* <DEDUP_REMOVED lines=15> */
[----:B------:R-:W-:Y:S01]  /*33f0*/  IADD3 R23, P0, R0, R5, RZ ;  /* 0x0000000500177210 */ /* 0x000fe20007f1e0ff */
[----:B------:R-:W-:Y:S01]  /*3400*/  STG.E [R28.64], R21 ;  /* 0x000000151c007986 */ /* 0x000fe2000c101924 */
[C---:B------:R-:W-:Y:S02]  /*3410*/  IADD3 R30, R6.reuse, 0x28, RZ ;  /* 0x00000028061e7810 */ /* 0x040fe40007ffe0ff */
[----:B------:R-:W-:Y:S01]  /*3420*/  IADD3 R8, R6, 0x20, RZ ;  /* 0x0000002006087810 */ /* 0x000fe20007ffe0ff */
[----:B------:R0:W-:Y:S01]  /*3430*/  STG.E [R26.64], R20 ;  /* 0x000000141a007986 */ /* 0x0001e2000c101924 */
[-C--:B------:R-:W-:Y:S02]  /*3440*/  LEA.HI.X.SX32 R32, R4, R3.reuse, 0x1, P1 ;  /* 0x0000000304207211 */ /* 0x080fe400008f0eff */
[----:B------:R-:W-:Y:S02]  /*3450*/  LEA.HI.X.SX32 R34, R0, R3, 0x1, P0 ;  /* 0x0000000300227211 */ /* 0x000fe400000f0eff */
[----:B------:R-:W-:-:S02]  /*3460*/  LEA R24, P1, R7, c[0x0][0x170], 0x2 ;  /* 0x00005c0007187a11 */ /* 0x000fc400078210ff */
[----:B------:R-:W-:Y:S02]  /*3470*/  LEA R22, P0, R23, c[0x0][0x170], 0x2 ;  /* 0x00005c0017167a11 */ /* 0x000fe400078010ff */
[-C--:B------:R-:W-:Y:S02]  /*3480*/  IADD3 R0, P3, R30, R5.reuse, RZ ;  /* 0x000000051e007210 */ /* 0x080fe40007f7e0ff */
[----:B------:R-:W-:Y:S02]  /*3490*/  IADD3 R4, P2, R8, R5, RZ ;  /* 0x0000000508047210 */ /* 0x000fe40007f5e0ff */
[----:B------:R-:W-:Y:S02]  /*34a0*/  LEA.HI.X R25, R7, c[0x0][0x174], R32, 0x2, P1 ;  /* 0x00005d0007197a11 */ /* 0x000fe400008f1420 */
[----:B------:R-:W-:Y:S02]  /*34b0*/  LEA.HI.X R23, R23, c[0x0][0x174], R34, 0x2, P0 ;  /* 0x00005d0017177a11 */ /* 0x000fe400000f1422 */
[----:B------:R-:W-:-:S02]  /*34c0*/  LEA.HI.X.SX32 R7, R30, R3, 0x1, P3 ;  /* 0x000000031e077211 */ /* 0x000fc400018f0eff */
[----:B0-----:R-:W-:Y:S01]  /*34d0*/  LEA R26, P1, R0, c[0x0][0x170], 0x2 ;  /* 0x00005c00001a7a11 */ /* 0x001fe200078210ff */
[----:B------:R0:W-:Y:S01]  /*34e0*/  STG.E [R22.64], R16 ;  /* 0x0000001016007986 */ /* 0x0001e2000c101924 */
[----:B------:R-:W-:Y:S02]  /*34f0*/  LEA.HI.X.SX32 R21, R8, R3, 0x1, P2 ;  /* 0x0000000308157211 */ /* 0x000fe400010f0eff */
[----:B------:R-:W-:Y:S01]  /*3500*/  LEA R20, P0, R4, c[0x0][0x170], 0x2 ;  /* 0x00005c0004147a11 */ /* 0x000fe200078010ff */
[----:B------:R-:W-:Y:S01]  /*3510*/  STG.E [R24.64], R17 ;  /* 0x0000001118007986 */ /* 0x000fe2000c101924 */
[----:B------:R-:W-:Y:S02]  /*3520*/  LEA.HI.X R27, R0, c[0x0][0x174], R7, 0x2, P1 ;  /* 0x00005d00001b7a11 */ /* 0x000fe400008f1407 */
[----:B------:R-:W-:Y:S02]  /*3530*/  LEA.HI.X R21, R4, c[0x0][0x174], R21, 0x2, P0 ;  /* 0x00005d0004157a11 */ /* 0x000fe400000f1415 */
[----:B------:R-:W-:-:S02]  /*3540*/  IADD3 R0, R6, 0x30, RZ ;  /* 0x0000003006007810 */ /* 0x000fc40007ffe0ff */
[C---:B------:R-:W-:Y:S01]  /*3550*/  IADD3 R4, R6.reuse, 0x38, RZ ;  /* 0x0000003806047810 */ /* 0x040fe20007ffe0ff */
[----:B------:R-:W-:Y:S01]  /*3560*/  STG.E [R20.64], R18 ;  /* 0x0000001214007986 */ /* 0x000fe2000c101924 */
[----:B------:R-:W-:Y:S02]  /*3570*/  IADD3 R32, R6, 0x58, RZ ;  /* 0x0000005806207810 */ /* 0x000fe40007ffe0ff */
[----:B0-----:R-:W-:Y:S01]  /*3580*/  IADD3 R22, P5, R0, R5, RZ ;  /* 0x0000000500167210 */ /* 0x001fe20007fbe0ff */
[----:B------:R0:W-:Y:S01]  /*3590*/  STG.E [R26.64], R19 ;  /* 0x000000131a007986 */ /* 0x0001e2000c101924 */
[C---:B------:R-:W-:Y:S02]  /*35a0*/  IADD3 R8, R6.reuse, 0x40, RZ ;  /* 0x0000004006087810 */ /* 0x040fe40007ffe0ff */
[C---:B------:R-:W-:Y:S02]  /*35b0*/  IADD3 R28, R6.reuse, 0x48, RZ ;  /* 0x00000048061c7810 */ /* 0x040fe40007ffe0ff */
[----:B------:R-:W-:-:S02]  /*35c0*/  IADD3 R30, R6, 0x50, RZ ;  /* 0x00000050061e7810 */ /* 0x000fc40007ffe0ff */
[----:B------:R-:W-:Y:S02]  /*35d0*/  IADD3 R34, R6, 0x60, RZ ;  /* 0x0000006006227810 */ /* 0x000fe40007ffe0ff */
[-C--:B------:R-:W-:Y:S02]  /*35e0*/  IADD3 R7, P4, R4, R5.reuse, RZ ;  /* 0x0000000504077210 */ /* 0x080fe40007f9e0ff */
[----:B------:R-:W-:Y:S02]  /*35f0*/  IADD3 R23, P0, R32, R5, RZ ;  /* 0x0000000520177210 */ /* 0x000fe40007f1e0ff */
[----:B------:R-:W-:Y:S02]  /*3600*/  IADD3 R6, R6, 0x68, RZ ;  /* 0x0000006806067810 */ /* 0x000fe40007ffe0ff */
[----:B0-----:R-:W-:Y:S02]  /*3610*/  LEA.HI.X.SX32 R27, R0, R3, 0x1, P5 ;  /* 0x00000003001b7211 */ /* 0x001fe400028f0eff */
[----:B------:R-:W-:-:S02]  /*3620*/  IADD3 R17, P3, R8, R5, RZ ;  /* 0x0000000508117210 */ /* 0x000fc40007f7e0ff */
[-C--:B------:R-:W-:Y:S02]  /*3630*/  IADD3 R20, P2, R28, R5.reuse, RZ ;  /* 0x000000051c147210 */ /* 0x080fe40007f5e0ff */
[-C--:B------:R-:W-:Y:S02]  /*3640*/  IADD3 R21, P1, R30, R5.reuse, RZ ;  /* 0x000000051e157210 */ /* 0x080fe40007f3e0ff */
[----:B------:R-:W-:Y:S02]  /*3650*/  IADD3 R25, P5, R34, R5, RZ ;  /* 0x0000000522197210 */ /* 0x000fe40007fbe0ff */
[-C--:B------:R-:W-:Y:S02]  /*3660*/  LEA.HI.X.SX32 R16, R4, R3.reuse, 0x1, P4 ;  /* 0x0000000304107211 */ /* 0x080fe400020f0eff */
[----:B------:R-:W-:Y:S02]  /*3670*/  LEA.HI.X.SX32 R32, R32, R3, 0x1, P0 ;  /* 0x0000000320207211 */ /* 0x000fe400000f0eff */
[----:B------:R-:W-:-:S02]  /*3680*/  IADD3 R0, P6, R6, R5, RZ ;  /* 0x0000000506007210 */ /* 0x000fc40007fde0ff */
[----:B------:R-:W-:Y:S02]  /*3690*/  LEA R4, P0, R22, c[0x0][0x170], 0x2 ;  /* 0x00005c0016047a11 */ /* 0x000fe400078010ff */
[-C--:B------:R-:W-:Y:S02]  /*36a0*/  LEA.HI.X.SX32 R8, R8, R3.reuse, 0x1, P3 ;  /* 0x0000000308087211 */ /* 0x080fe400018f0eff */
[-C--:B------:R-:W-:Y:S02]  /*36b0*/  LEA.HI.X.SX32 R19, R28, R3.reuse, 0x1, P2 ;  /* 0x000000031c137211 */ /* 0x080fe400010f0eff */
[-C--:B------:R-:W-:Y:S02]  /*36c0*/  LEA.HI.X.SX32 R30, R30, R3.reuse, 0x1, P1 ;  /* 0x000000031e1e7211 */ /* 0x080fe400008f0eff */
[-C--:B------:R-:W-:Y:S02]  /*36d0*/  LEA.HI.X.SX32 R34, R34, R3.reuse, 0x1, P5 ;  /* 0x0000000322227211 */ /* 0x080fe400028f0eff */
[----:B------:R-:W-:-:S02]  /*36e0*/  LEA.HI.X.SX32 R3, R6, R3, 0x1, P6 ;  /* 0x0000000306037211 */ /* 0x000fc400030f0eff */
[----:B------:R-:W-:Y:S02]  /*36f0*/  LEA.HI.X R5, R22, c[0x0][0x174], R27, 0x2, P0 ;  /* 0x00005d0016057a11 */ /* 0x000fe400000f141b */
[C---:B------:R-:W-:Y:S02]  /*3700*/  LEA R6, P0, R7.reuse, c[0x0][0x170], 0x2 ;  /* 0x00005c0007067a11 */ /* 0x040fe400078010ff */
[C---:B------:R-:W-:Y:S01]  /*3710*/  LEA R26, P1, R0.reuse, c[0x0][0x170], 0x2 ;  /* 0x00005c00001a7a11 */ /* 0x040fe200078210ff */
[----:B------:R-:W-:Y:S01]  /*3720*/  STG.E [R4.64], R15 ;  /* 0x0000000f04007986 */ /* 0x000fe2000c101924 */
[----:B------:R-:W-:Y:S02]  /*3730*/  LEA.HI.X R7, R7, c[0x0][0x174], R16, 0x2, P0 ;  /* 0x00005d0007077a11 */ /* 0x000fe400000f1410 */
[C---:B------:R-:W-:Y:S02]  /*3740*/  LEA R16, P0, R17.reuse, c[0x0][0x170], 0x2 ;  /* 0x00005c0011107a11 */ /* 0x040fe400078010ff */
        /* <DEDUP_REMOVED lines=18> */
.L_x_5827:
        /* <DEDUP_REMOVED lines=19> */
.L_x_5855:
        /* <DEDUP_REMOVED lines=20> */
.L_x_5829:
[----:B------:R-:W-:Y:S01]  /*3ae0*/  IMAD.MOV.U32 R22, RZ, RZ, -0x800001 ;  /* 0xff7fffffff167424 */ /* 0x000fe200078e00ff */
[----:B------:R-:W-:Y:S01]  /*3af0*/  MOV R25, 0xffffffff ;  /* 0xffffffff00197802 */ /* 0x000fe20000000f00 */
[----:B------:R-:W-:Y:S01]  /*3b00*/  IMAD.MOV.U32 R23, RZ, RZ, 0x10 ;  /* 0x00000010ff177424 */ /* 0x000fe200078e00ff */
[----:B------:R-:W-:Y:S01]  /*3b10*/  MOV R2, 0x3b40 ;  /* 0x00003b4000027802 */ /* 0x000fe20000000f00 */
[----:B------:R-:W-:Y:S02]  /*3b20*/  IMAD.MOV.U32 R24, RZ, RZ, 0x1f ;  /* 0x0000001fff187424 */ /* 0x000fe400078e00ff */
[----:B------:R-:W-:Y:S05]  /*3b30*/  CALL.REL.NOINC `($__internal_139_$__cuda_sm70_shflsync_bfly_p) ;  /* 0x00000ce000007944 */ /* 0x000fea0003c00000 */
[----:B-1----:R-:W-:Y:S01]  /*3b40*/  IMAD.MOV.U32 R2, RZ, RZ, R23 ;  /* 0x000000ffff027224 */ /* 0x002fe200078e0017 */
[----:B0-----:R-:W-:Y:S05]  /*3b50*/  BRA `(.L_x_5867) ;  /* 0xffffd00000007947 */ /* 0x001fea000383ffff */
.L_x_5830:
[----:B------:R-:W-:Y:S01]  /*3b60*/  IMAD.MOV.U32 R23, RZ, RZ, 0x8 ;  /* 0x00000008ff177424 */ /* 0x000fe200078e00ff */
[----:B------:R-:W-:Y:S01]  /*3b70*/  MOV R25, 0xffffffff ;  /* 0xffffffff00197802 */ /* 0x000fe20000000f00 */
[----:B------:R-:W-:Y:S01]  /*3b80*/  IMAD.MOV.U32 R24, RZ, RZ, 0x1f ;  /* 0x0000001fff187424 */ /* 0x000fe200078e00ff */
[----:B------:R-:W-:Y:S02]  /*3b90*/  MOV R2, 0x3bb0 ;  /* 0x00003bb000027802 */ /* 0x000fe40000000f00 */
[----:B------:R-:W-:Y:S05]  /*3ba0*/  CALL.REL.NOINC `($__internal_139_$__cuda_sm70_shflsync_bfly_p) ;  /* 0x00000c7000007944 */ /* 0x000fea0003c00000 */
[----:B01----:R-:W-:Y:S01]  /*3bb0*/  FMNMX.FTZ R22, R22, R23, !PT ;  /* 0x0000001716167209 */ /* 0x003fe20007810000 */
[----:B------:R-:W-:Y:S01]  /*3bc0*/  IMAD.MOV.U32 R23, RZ, RZ, 0x4 ;  /* 0x00000004ff177424 */ /* 0x000fe200078e00ff */
[----:B------:R-:W-:Y:S01]  /*3bd0*/  MOV R2, 0x3c10 ;  /* 0x00003c1000027802 */ /* 0x000fe20000000f00 */
[----:B------:R-:W-:-:S02]  /*3be0*/  IMAD.MOV.U32 R24, RZ, RZ, 0x1f ;  /* 0x0000001fff187424 */ /* 0x000fc400078e00ff */
[----:B------:R-:W-:Y:S02]  /*3bf0*/  IMAD.MOV.U32 R25, RZ, RZ, -0x1 ;  /* 0xffffffffff197424 */ /* 0x000fe400078e00ff */
[----:B------:R-:W-:Y:S05]  /*3c00*/  CALL.REL.NOINC `($__internal_139_$__cuda_sm70_shflsync_bfly_p) ;  /* 0x00000c1000007944 */ /* 0x000fea0003c00000 */
[----:B-1----:R-:W-:Y:S01]  /*3c10*/  FMNMX.FTZ R18, R22, R23, !PT ;  /* 0x0000001716127209 */ /* 0x002fe20007810000 */
[----:B------:R-:W-:Y:S01]  /*3c20*/  HFMA2.MMA R23, -RZ, RZ, 0, 1.1920928955078125e-07 ;  /* 0x00000002ff177435 */ /* 0x000fe200000001ff */
[----:B0-----:R-:W-:Y:S01]  /*3c30*/  IMAD.MOV.U32 R24, RZ, RZ, 0x1f ;  /* 0x0000001fff187424 */ /* 0x001fe200078e00ff */
[----:B------:R-:W-:Y:S01]  /*3c40*/  MOV R2, 0x3c80 ;  /* 0x00003c8000027802 */ /* 0x000fe20000000f00 */
[----:B------:R-:W-:Y:S02]  /*3c50*/  IMAD.MOV.U32 R25, RZ, RZ, -0x1 ;  /* 0xffffffffff197424 */ /* 0x000fe400078e00ff */
[----:B------:R-:W-:Y:S02]  /*3c60*/  IMAD.MOV.U32 R22, RZ, RZ, R18 ;  /* 0x000000ffff167224 */ /* 0x000fe400078e0012 */
[----:B------:R-:W-:Y:S05]  /*3c70*/  CALL.REL.NOINC `($__internal_139_$__cuda_sm70_shflsync_bfly_p) ;  /* 0x00000ba000007944 */ /* 0x000fea0003c00000 */
[----:B-1----:R-:W-:Y:S01]  /*3c80*/  MOV R3, R23 ;  /* 0x0000001700037202 */ /* 0x002fe20000000f00 */
[----:B0-----:R-:W-:Y:S05]  /*3c90*/  BRA `(.L_x_5868) ;  /* 0xffffcf4000007947 */ /* 0x001fea000383ffff */
.L_x_5857:
[----:B------:R-:W-:Y:S01]  /*3ca0*/  IMAD.MOV.U32 R22, RZ, RZ, RZ ;  /* 0x000000ffff167224 */ /* 0x000fe200078e00ff */
[----:B------:R-:W-:Y:S01]  /*3cb0*/  MOV R25, 0xffffffff ;  /* 0xffffffff00197802 */ /* 0x000fe20000000f00 */
[----:B------:R-:W-:Y:S01]  /*3cc0*/  IMAD.MOV.U32 R23, RZ, RZ, 0x2 ;  /* 0x00000002ff177424 */ /* 0x000fe200078e00ff */
[----:B0-----:R-:W-:Y:S01]  /*3cd0*/  MOV R2, 0x3d00 ;  /* 0x00003d0000027802 */ /* 0x001fe20000000f00 */
[----:B------:R-:W-:-:S02]  /*3ce0*/  IMAD.MOV.U32 R24, RZ, RZ, 0x1f ;  /* 0x0000001fff187424 */ /* 0x000fc400078e00ff */
[----:B------:R-:W-:Y:S05]  /*3cf0*/  CALL.REL.NOINC `($__internal_139_$__cuda_sm70_shflsync_bfly_p) ;  /* 0x00000b2000007944 */ /* 0x000fea0003c00000 */
[----:B-1----:R-:W-:Y:S01]  /*3d00*/  IMAD.MOV.U32 R2, RZ, RZ, R23 ;  /* 0x000000ffff027224 */ /* 0x002fe200078e0017 */
[----:B0-----:R-:W-:Y:S05]  /*3d10*/  BRA `(.L_x_5869) ;  /* 0xffffed1000007947 */ /* 0x001fea000383ffff */
.L_x_5858:
[----:B------:R-:W-:Y:S01]  /*3d20*/  HFMA2.MMA R24, -RZ, RZ, 0, 1.847743988037109375e-06 ;  /* 0x0000001fff187435 */ /* 0x000fe200000001ff */
[----:B------:R-:W-:Y:S01]  /*3d30*/  IMAD.MOV.U32 R23, RZ, RZ, 0x1 ;  /* 0x00000001ff177424 */ /* 0x000fe200078e00ff */
[----:B------:R-:W-:Y:S01]  /*3d40*/  MOV R2, 0x3d70 ;  /* 0x00003d7000027802 */ /* 0x000fe20000000f00 */
[----:B------:R-:W-:-:S03]  /*3d50*/  IMAD.MOV.U32 R25, RZ, RZ, -0x1 ;  /* 0xffffffffff197424 */ /* 0x000fc600078e00ff */
[----:B------:R-:W-:Y:S05]  /*3d60*/  CALL.REL.NOINC `($__internal_139_$__cuda_sm70_shflsync_bfly_p) ;  /* 0x00000ab000007944 */ /* 0x000fea0003c00000 */
[----:B-1----:R-:W-:Y:S01]  /*3d70*/  FADD.FTZ R21, R22, R23 ;  /* 0x0000001716157221 */ /* 0x002fe20000010000 */
[----:B------:R-:W-:Y:S01]  /*3d80*/  MOV R23, 0x2 ;  /* 0x0000000200177802 */ /* 0x000fe20000000f00 */
[----:B0-----:R-:W-:Y:S01]  /*3d90*/  IMAD.MOV.U32 R22, RZ, RZ, RZ ;  /* 0x000000ffff167224 */ /* 0x001fe200078e00ff */
[----:B------:R-:W-:Y:S01]  /*3da0*/  MOV R2, 0x3de0 ;  /* 0x00003de000027802 */ /* 0x000fe20000000f00 */
[----:B------:R-:W-:-:S02]  /*3db0*/  IMAD.MOV.U32 R24, RZ, RZ, 0x1f ;  /* 0x0000001fff187424 */ /* 0x000fc400078e00ff */
[----:B------:R-:W-:Y:S02]  /*3dc0*/  IMAD.MOV.U32 R25, RZ, RZ, -0x1 ;  /* 0xffffffffff197424 */ /* 0x000fe400078e00ff */
[----:B------:R-:W-:Y:S05]  /*3dd0*/  CALL.REL.NOINC `($__internal_139_$__cuda_sm70_shflsync_bfly_p) ;  /* 0x00000a4000007944 */ /* 0x000fea0003c00000 */
[----:B01----:R-:W-:Y:S01]  /*3de0*/  FADD.FTZ R22, RZ, R23 ;  /* 0x00000017ff167221 */ /* 0x003fe20000010000 */
[----:B------:R-:W-:Y:S01]  /*3df0*/  HFMA2.MMA R23, -RZ, RZ, 0, 5.9604644775390625e-08 ;  /* 0x00000001ff177435 */ /* 0x000fe200000001ff */
[----:B------:R-:W-:Y:S01]  /*3e00*/  IMAD.MOV.U32 R24, RZ, RZ, 0x1f ;  /* 0x0000001fff187424 */ /* 0x000fe200078e00ff */
[----:B------:R-:W-:Y:S01]  /*3e10*/  MOV R2, 0x3e40 ;  /* 0x00003e4000027802 */ /* 0x000fe20000000f00 */
[----:B------:R-:W-:-:S03]  /*3e20*/  IMAD.MOV.U32 R25, RZ, RZ, -0x1 ;  /* 0xffffffffff197424 */ /* 0x000fc600078e00ff */
[----:B------:R-:W-:Y:S05]  /*3e30*/  CALL.REL.NOINC `($__internal_139_$__cuda_sm70_shflsync_bfly_p) ;  /* 0x000009e000007944 */ /* 0x000fea0003c00000 */
[----:B-1----:R-:W-:Y:S01]  /*3e40*/  FADD.FTZ R20, R22, R23 ;  /* 0x0000001716147221 */ /* 0x002fe20000010000 */
[----:B0-----:R-:W-:Y:S01]  /*3e50*/  MOV R22, RZ ;  /* 0x000000ff00167202 */ /* 0x001fe20000000f00 */
[----:B------:R-:W-:Y:S01]  /*3e60*/  IMAD.MOV.U32 R23, RZ, RZ, 0x2 ;  /* 0x00000002ff177424 */ /* 0x000fe200078e00ff */
[----:B------:R-:W-:Y:S01]  /*3e70*/  MOV R25, 0xffffffff ;  /* 0xffffffff00197802 */ /* 0x000fe20000000f00 */
[----:B------:R-:W-:Y:S01]  /*3e80*/  IMAD.MOV.U32 R24, RZ, RZ, 0x1f ;  /* 0x0000001fff187424 */ /* 0x000fe200078e00ff */
[----:B------:R-:W-:Y:S02]  /*3e90*/  MOV R2, 0x3eb0 ;  /* 0x00003eb000027802 */ /* 0x000fe40000000f00 */
[----:B------:R-:W-:Y:S05]  /*3ea0*/  CALL.REL.NOINC `($__internal_139_$__cuda_sm70_shflsync_bfly_p) ;  /* 0x0000097000007944 */ /* 0x000fea0003c00000 */
[----:B01----:R-:W-:Y:S01]  /*3eb0*/  FADD.FTZ R22, RZ, R23 ;  /* 0x00000017ff167221 */ /* 0x003fe20000010000 */
[----:B------:R-:W-:Y:S01]  /*3ec0*/  MOV R25, 0xffffffff ;  /* 0xffffffff00197802 */ /* 0x000fe20000000f00 */
[----:B------:R-:W-:Y:S01]  /*3ed0*/  IMAD.MOV.U32 R23, RZ, RZ, 0x1 ;  /* 0x00000001ff177424 */ /* 0x000fe200078e00ff */
[----:B------:R-:W-:Y:S01]  /*3ee0*/  MOV R2, 0x3f10 ;  /* 0x00003f1000027802 */ /* 0x000fe20000000f00 */
[----:B------:R-:W-:-:S02]  /*3ef0*/  IMAD.MOV.U32 R24, RZ, RZ, 0x1f ;  /* 0x0000001fff187424 */ /* 0x000fc400078e00ff */
[----:B------:R-:W-:Y:S05]  /*3f00*/  CALL.REL.NOINC `($__internal_139_$__cuda_sm70_shflsync_bfly_p) ;  /* 0x0000091000007944 */ /* 0x000fea0003c00000 */
[----:B0-----:R-:W-:Y:S01]  /*3f10*/  HFMA2.MMA R24, -RZ, RZ, 0, 1.847743988037109375e-06 ;  /* 0x0000001fff187435 */ /* 0x001fe200000001ff */
[----:B-1----:R-:W-:Y:S01]  /*3f20*/  FADD.FTZ R16, R22, R23 ;  /* 0x0000001716107221 */ /* 0x002fe20000010000 */
[----:B------:R-:W-:Y:S01]  /*3f30*/  MOV R2, 0x3f80 ;  /* 0x00003f8000027802 */ /* 0x000fe20000000f00 */
[----:B------:R-:W-:-:S02]  /*3f40*/  IMAD.MOV.U32 R22, RZ, RZ, RZ ;  /* 0x000000ffff167224 */ /* 0x000fc400078e00ff */
[----:B------:R-:W-:Y:S02]  /*3f50*/  IMAD.MOV.U32 R23, RZ, RZ, 0x2 ;  /* 0x00000002ff177424 */ /* 0x000fe400078e00ff */
[----:B------:R-:W-:Y:S02]  /*3f60*/  IMAD.MOV.U32 R25, RZ, RZ, -0x1 ;  /* 0xffffffffff197424 */ /* 0x000fe400078e00ff */
[----:B------:R-:W-:Y:S05]  /*3f70*/  CALL.REL.NOINC `($__internal_139_$__cuda_sm70_shflsync_bfly_p) ;  /* 0x000008a000007944 */ /* 0x000fea0003c00000 */
[----:B01----:R-:W-:Y:S01]  /*3f80*/  FADD.FTZ R22, RZ, R23 ;  /* 0x00000017ff167221 */ /* 0x003fe20000010000 */
[----:B------:R-:W-:Y:S01]  /*3f90*/  MOV R24, 0x1f ;  /* 0x0000001f00187802 */ /* 0x000fe20000000f00 */
[----:B------:R-:W-:Y:S01]  /*3fa0*/  IMAD.MOV.U32 R23, RZ, RZ, 0x1 ;  /* 0x00000001ff177424 */ /* 0x000fe200078e00ff */
[----:B------:R-:W-:Y:S01]  /*3fb0*/  MOV R2, 0x3fe0 ;  /* 0x00003fe000027802 */ /* 0x000fe20000000f00 */
[----:B------:R-:W-:Y:S02]  /*3fc0*/  IMAD.MOV.U32 R25, RZ, RZ, -0x1 ;  /* 0xffffffffff197424 */ /* 0x000fe400078e00ff */
[----:B------:R-:W-:Y:S05]  /*3fd0*/  CALL.REL.NOINC `($__internal_139_$__cuda_sm70_shflsync_bfly_p) ;  /* 0x0000084000007944 */ /* 0x000fea0003c00000 */
[----:B-1----:R-:W-:Y:S01]  /*3fe0*/  FADD.FTZ R17, R22, R23 ;  /* 0x0000001716117221 */ /* 0x002fe20000010000 */
[----:B------:R-:W-:Y:S01]  /*3ff0*/  HFMA2.MMA R23, -RZ, RZ, 0, 1.1920928955078125e-07 ;  /* 0x00000002ff177435 */ /* 0x000fe200000001ff */
[----:B0-----:R-:W-:Y:S01]  /*4000*/  IMAD.MOV.U32 R22, RZ, RZ, RZ ;  /* 0x000000ffff167224 */ /* 0x001fe200078e00ff */
[----:B------:R-:W-:Y:S01]  /*4010*/  MOV R2, 0x4050 ;  /* 0x0000405000027802 */ /* 0x000fe20000000f00 */
[----:B------:R-:W-:-:S02]  /*4020*/  IMAD.MOV.U32 R24, RZ, RZ, 0x1f ;  /* 0x0000001fff187424 */ /* 0x000fc400078e00ff */
        /* <DEDUP_REMOVED lines=9> */
[----:B0-----:R-:W-:Y:S01]  /*40c0*/  HFMA2.MMA R22, -RZ, RZ, 0, 0 ;  /* 0x00000000ff167435 */ /* 0x001fe200000001ff */
        /* <DEDUP_REMOVED lines=115> */
[----:B-1----:R-:W-:Y:S01]  /*4800*/  MOV R3, R23 ;  /* 0x0000001700037202 */ /* 0x002fe20000000f00 */
[----:B0-----:R-:W-:Y:S05]  /*4810*/  BRA `(.L_x_5870) ;  /* 0xffffe2e000007947 */ /* 0x001fea000383ffff */
        .weak           $__internal_139_$__cuda_sm70_shflsync_bfly_p
        .type           $__internal_139_$__cuda_sm70_shflsync_bfly_p,@function
        .size           $__internal_139_$__cuda_sm70_shflsync_bfly_p,(.L_x_24800 - $__internal_139_$__cuda_sm70_shflsync_bfly_p)
$__internal_139_$__cuda_sm70_shflsync_bfly_p:
[----:B------:R-:W-:Y:S01]  /*4820*/  IMAD.MOV.U32 R3, RZ, RZ, 0x0 ;  /* 0x00000000ff037424 */ /* 0x000fe200078e00ff */
[----:B------:R-:W-:Y:S04]  /*4830*/  WARPSYNC R25 ;  /* 0x0000001900007348 */ /* 0x000fe80003800000 */
[----:B------:R0:W1:Y:S01]  /*4840*/  SHFL.BFLY PT, R23, R22, R23, R24 ;  /* 0x0c00001716177389 */ /* 0x00006200000e0018 */
[----:B------:R-:W-:Y:S05]  /*4850*/  RET.REL.NODEC R2 `(_ZN4vllm25paged_attention_v2_kernelIfhLi112ELi16ELi128ELNS_18Fp8KVCacheDataTypeE2ELb1ELi512EEEvPfS2_PT_PKS3_PKT0_S9_ifPKiSB_iPKfiiiSD_SD_iiiii) ;  /* 0xffffb7a002007950 */ /* 0x000fea0003c3ffff */
.L_x_5871:
        /* <DEDUP_REMOVED lines=10> */
.L_x_24800:


//--------------------- .text._ZN4vllm25paged_attention_v2_kernelIfhLi96ELi16ELi128ELNS_18Fp8KVCacheDataTypeE2ELb1ELi512EEEvPfS2_PT_PKS3_PKT0_S9_ifPKiSB_iPKfiiiSD_SD_iiiii --------------------------
	.section	.text._ZN4vllm25paged_attention_v2_kernelIfhLi96ELi16ELi128ELNS_18Fp8KVCacheDataTypeE2ELb1ELi512EEEvPfS2_PT_PKS3_PKT0_S9_ifPKiSB_iPKfiiiSD_SD_iiiii,"ax",@progbits
	.sectioninfo	@"SHI_REGISTERS=41"
	.align	128
        .global         _ZN4vllm25paged_attention_v2_kernelIfhLi96ELi16ELi128ELNS_18Fp8KVCacheDataTypeE2ELb1ELi512EEEvPfS2_PT_PKS3_PKT0_S9_ifPKiSB_iPKfiiiSD_SD_iiiii
        .type           _ZN4vllm25paged_attention_v2_kernelIfhLi96ELi16ELi128ELNS_18Fp8KVCacheDataTypeE2ELb1ELi512EEEvPfS2_PT_PKS3_PKT0_S9_ifPKiSB_iPKfiiiSD_SD_iiiii,@function
        .size           _ZN4vllm25paged_attention_v2_kernelIfhLi96ELi16ELi128ELNS_18Fp8KVCacheDataTypeE2ELb1ELi512EEEvPfS2_PT_PKS3_PKT0_S9_ifPKiSB_iPKfiiiSD_SD_iiiii,(.L_x_24801 - _ZN4vllm25paged_attention_v2_kernelIfhLi96ELi16ELi128ELNS_18Fp8KVCacheDataTypeE2ELb1ELi512EEEvPfS2_PT_PKS3_PKT0_S9_ifPKiSB_iPKfiiiSD_SD_iiiii)
        .other          _ZN4vllm25paged_attention_v2_kernelIfhLi96ELi16ELi128ELNS_18Fp8KVCacheDataTypeE2ELb1ELi512EEEvPfS2_PT_PKS3_PKT0_S9_ifPKiSB_iPKfiiiSD_SD_iiiii,@"STO_CUDA_ENTRY STV_DEFAULT"
_ZN4vllm25paged_attention_v2_kernelIfhLi96ELi16ELi128ELNS_18Fp8KVCacheDataTypeE2ELb1ELi512EEEvPfS2_PT_PKS3_PKT0_S9_ifPKiSB_iPKfiiiSD_SD_iiiii:
.text._ZN4vllm25paged_attention_v2_kernelIfhLi96ELi16ELi128ELNS_18Fp8KVCacheDataTypeE2ELb1ELi512EEEvPfS2_PT_PKS3_PKT0_S9_ifPKiSB_iPKfiiiSD_SD_iiiii:
        /* <DEDUP_REMOVED lines=113> */
.L_x_5872:
[----:B-1----:R-:W-:-:S04]  /*0710*/  IMAD.MOV.U32 R14, RZ, RZ, c[0x0][0xc] ;  /* 0x00000300ff0e7624 */ /* 0x002fc800078e00ff */
[----:B------:R-:W-:-:S04]  /*0720*/  IMAD R14, R14, c[0x0][0x1d8], R3 ;  /* 0x000076000e0e7a24 */ /* 0x000fc800078e0203 */
[----:B------:R-:W-:-:S03]  /*0730*/  IMAD R16, R14, c[0x0][0x1e8], RZ ;  /* 0x00007a000e107a24 */ /* 0x000fc600078e02ff */
.L_x_5873:
        /* <DEDUP_REMOVED lines=25> */
.L_x_5877:
        /* <DEDUP_REMOVED lines=37> */
.L_x_5875:
[----:B------:R-:W-:Y:S05]  /*0b20*/  BSYNC B7 ;  /* 0x0000000000077941 */ /* 0x000fea0003800000 */
.L_x_5874:
[----:B------:R-:W-:Y:S05]  /*0b30*/  BRA.DIV ~URZ, `(.L_x_5878) ;  /* 0x00002de27f007947 */ /* 0x000fea000b800000 */
[----:B------:R-:W-:-:S04]  /*0b40*/  MOV R11, 0xff7fffff ;  /* 0xff7fffff000b7802 */ /* 0x000fc80000000f00 */
.L_x_5916:
        /* <DEDUP_REMOVED lines=8> */
.L_x_5917:
        /* <DEDUP_REMOVED lines=35> */
.L_x_5884:
        /* <DEDUP_REMOVED lines=11> */
.L_x_5883:
[----:B------:R-:W-:Y:S05]  /*0eb0*/  BSYNC B1 ;  /* 0x0000000000017941 */ /* 0x000fea0003800000 */
.L_x_5882:
        /* <DEDUP_REMOVED lines=10> */
.L_x_5887:
        /* <DEDUP_REMOVED lines=100> */
.L_x_5886:
[----:B------:R-:W-:Y:S05]  /*15a0*/  BSYNC B1 ;  /* 0x0000000000017941 */ /* 0x000fea0003800000 */
.L_x_5885:
        /* <DEDUP_REMOVED lines=55> */
.L_x_5889:
[----:B------:R-:W-:Y:S05]  /*1920*/  BSYNC B1 ;  /* 0x0000000000017941 */ /* 0x000fea0003800000 */
.L_x_5888:
        /* <DEDUP_REMOVED lines=26> */
.L_x_5881:
[----:B------:R-:W-:Y:S05]  /*1ad0*/  BSYNC B0 ;  /* 0x0000000000007941 */ /* 0x000fea0003800000 */
.L_x_5880:
        /* <DEDUP_REMOVED lines=43> */
.L_x_5894:
        /* <DEDUP_REMOVED lines=8> */
.L_x_5893:
[----:B------:R-:W-:Y:S05]  /*1e10*/  BSYNC B1 ;  /* 0x0000000000017941 */ /* 0x000fea0003800000 */
.L_x_5892:
        /* <DEDUP_REMOVED lines=10> */
.L_x_5897:
        /* <DEDUP_REMOVED lines=52> */
.L_x_5896:
[----:B------:R-:W-:Y:S05]  /*2200*/  BSYNC B1 ;  /* 0x0000000000017941 */ /* 0x000fea0003800000 */
.L_x_5895:
        /* <DEDUP_REMOVED lines=31> */
.L_x_5899:
[----:B------:R-:W-:Y:S05]  /*2400*/  BSYNC B1 ;  /* 0x0000000000017941 */ /* 0x000fea0003800000 */
.L_x_5898:
        /* <DEDUP_REMOVED lines=14> */
.L_x_5891:
[----:B------:R-:W-:Y:S05]  /*24f0*/  BSYNC B0 ;  /* 0x0000000000007941 */ /* 0x000fea0003800000 */
.L_x_5890:
        /* <DEDUP_REMOVED lines=20> */
.L_x_5901:
[----:B------:R-:W-:Y:S05]  /*2640*/  BSYNC B0 ;  /* 0x0000000000007941 */ /* 0x000fea0003800000 */
.L_x_5900:
        /* <DEDUP_REMOVED lines=22> */
[----:B------:R-:W-:-:S04]  /*27b0*/  IMAD R11, R11, R20, RZ ;  /* 0x000000140b0b7224 */ /* 0x000fc800078e02ff */
[----:B------:R-:W-:-:S04]  /*27c0*/  IMAD.HI.U32 R19, R19, R11, R18 ;  /* 0x0000000b13137227 */ /* 0x000fc800078e0012 */
.L_x_5905:
        /* <DEDUP_REMOVED lines=33> */
.L_x_5903:
[----:B------:R-:W-:Y:S05]  /*29e0*/  BSYNC B6 ;  /* 0x0000000000067941 */ /* 0x000fea0003800000 */
.L_x_5902:
[----:B------:R-:W-:Y:S05]  /*29f0*/  BRA.DIV ~URZ, `(.L_x_5906) ;  /* 0x000010e27f007947 */ /* 0x000fea000b800000 */
[----:B0-----:R-:W-:-:S05]  /*2a00*/  MOV R7, RZ ;  /* 0x000000ff00077202 */ /* 0x001fca0000000f00 */
.L_x_5918:
        /* <DEDUP_REMOVED lines=10> */
[----:B0-----:R-:W-:-:S02]  /*2ab0*/  FADD.FTZ R17, R20, R17 ;  /* 0x0000001114117221 */ /* 0x001fc40000010000 */
[----:B------:R-:W-:Y:S02]  /*2ac0*/  IMAD.MOV.U32 R20, RZ, RZ, RZ ;  /* 0x000000ffff147224 */ /* 0x000fe400078e00ff */
.L_x_5919:
        /* <DEDUP_REMOVED lines=31> */
.L_x_5909:
[----:B------:R-:W-:Y:S05]  /*2cc0*/  BSYNC B0 ;  /* 0x0000000000007941 */ /* 0x000fea0003800000 */
.L_x_5908:
        /* <DEDUP_REMOVED lines=27> */
.L_x_5911:
[----:B------:R-:W-:Y:S05]  /*2e80*/  BSYNC B0 ;  /* 0x0000000000007941 */ /* 0x000fea0003800000 */
.L_x_5910:
        /* <DEDUP_REMOVED lines=15> */
.L_x_5913:
[----:B------:R-:W-:Y:S05]  /*2f80*/  BSYNC B0 ;  /* 0x0000000000007941 */ /* 0x000fea0003800000 */
.L_x_5912:
        /* <DEDUP_REMOVED lines=27> */
.L_x_5915:
[----:B------:R-:W-:Y:S05]  /*3140*/  BSYNC B0 ;  /* 0x0000000000007941 */ /* 0x000fea0003800000 */
.L_x_5914:
        /* <DEDUP_REMOVED lines=11> */
[----:B------:R-:W-:Y:S01]  /*3200*/  SHF.R.S32.HI R3, RZ, 0x1f, R3 ;  /* 0x0000001fff037819 */ /* 0x000fe20000011403 */
[----:B------:R-:W-:Y:S08]  /*3210*/  @P0 EXIT ;  /* 0x000000000000094d */ /* 0x000ff00003800000 */
[----:B------:R-:W-:Y:S02]  /*3220*/  IADD3 R0, R6, 0x8, RZ ;  /* 0x0000000806007810 */ /* 0x000fe40007ffe0ff */
[----:B------:R-:W-:Y:S02]  /*3230*/  IADD3.X R3, R2, R3, R18, P1, P2 ;  /* 0x0000000302037210 */ /* 0x000fe40000fe4412 */
[-C--:B------:R-:W-:Y:S02]  /*3240*/  IADD3 R21, P1, R0, R5.reuse, RZ ;  /* 0x0000000500157210 */ /* 0x080fe40007f3e0ff */
[----:B------:R-:W-:-:S02]  /*3250*/  IADD3 R19, P0, R6, R5, RZ ;  /* 0x0000000506137210 */ /* 0x000fc40007f1e0ff */
[C---:B------:R-:W-:Y:S02]  /*3260*/  IADD3 R22, R6.reuse, 0x18, RZ ;  /* 0x0000001806167810 */ /* 0x040fe40007ffe0ff */
[----:B------:R-:W-:Y:S02]  /*3270*/  IADD3 R2, R6, 0x10, RZ ;  /* 0x0000001006027810 */ /* 0x000fe40007ffe0ff */
[-C--:B------:R-:W-:Y:S02]  /*3280*/  LEA.HI.X.SX32 R24, R0, R3.reuse, 0x1, P1 ;  /* 0x0000000300187211 */ /* 0x080fe400008f0eff */
[----:B------:R-:W-:Y:S02]  /*3290*/  LEA.HI.X.SX32 R26, R6, R3, 0x1, P0 ;  /* 0x00000003061a7211 */ /* 0x000fe400000f0eff */
[----:B------:R-:W-:Y:S02]  /*32a0*/  LEA R20, P1, R21, c[0x0][0x170], 0x2 ;  /* 0x00005c0015147a11 */ /* 0x000fe400078210ff */
[----:B------:R-:W-:-:S02]  /*32b0*/  LEA R18, P0, R19, c[0x0][0x170], 0x2 ;  /* 0x00005c0013127a11 */ /* 0x000fc400078010ff */
[-C--:B------:R-:W-:Y:S02]  /*32c0*/  IADD3 R0, P3, R22, R5.reuse, RZ ;  /* 0x0000000516007210 */ /* 0x080fe40007f7e0ff */
[----:B------:R-:W-:Y:S02]  /*32d0*/  IADD3 R23, P2, R2, R5, RZ ;  /* 0x0000000502177210 */ /* 0x000fe40007f5e0ff */
[----:B------:R-:W-:Y:S02]  /*32e0*/  LEA.HI.X R21, R21, c[0x0][0x174], R24, 0x2, P1 ;  /* 0x00005d0015157a11 */ /* 0x000fe400008f1418 */
[----:B------:R-:W-:Y:S02]  /*32f0*/  LEA.HI.X R19, R19, c[0x0][0x174], R26, 0x2, P0 ;  /* 0x00005d0013137a11 */ /* 0x000fe400000f141a */
[-C--:B------:R-:W-:Y:S02]  /*3300*/  LEA.HI.X.SX32 R25, R22, R3.reuse, 0x1, P3 ;  /* 0x0000000316197211 */ /* 0x080fe400018f0eff */
[----:B------:R-:W-:Y:S01]  /*3310*/  LEA R24, P1, R0, c[0x0][0x170], 0x2 ;  /* 0x00005c0000187a11 */ /* 0x000fe200078210ff */
[----:B------:R0:W-:Y:S01]  /*3320*/  STG.E [R18.64], R17 ;  /* 0x0000001112007986 */ /* 0x0001e2000c101924 */
[----:B------:R-:W-:-:S02]  /*3330*/  LEA.HI.X.SX32 R2, R2, R3, 0x1, P2 ;  /* 0x0000000302027211 */ /* 0x000fc400010f0eff */
[C---:B------:R-:W-:Y:S01]  /*3340*/  LEA R22, P0, R23.reuse, c[0x0][0x170], 0x2 ;  /* 0x00005c0017167a11 */ /* 0x040fe200078010ff */
[----:B------:R1:W-:Y:S01]  /*3350*/  STG.E [R20.64], R15 ;  /* 0x0000000f14007986 */ /* 0x0003e2000c101924 */
[----:B------:R-:W-:Y:S02]  /*3360*/  LEA.HI.X R25, R0, c[0x0][0x174], R25, 0x2, P1 ;  /* 0x00005d0000197a11 */ /* 0x000fe400008f1419 */
[----:B------:R-:W-:Y:S02]  /*3370*/  LEA.HI.X R23, R23, c[0x0][0x174], R2, 0x2, P0 ;  /* 0x00005d0017177a11 */ /* 0x000fe400000f1402 */
[C---:B------:R-:W-:Y:S02]  /*3380*/  IADD3 R0, R6.reuse, 0x20, RZ ;  /* 0x0000002006007810 */ /* 0x040fe40007ffe0ff */
[C---:B------:R-:W-:Y:S01]  /*3390*/  IADD3 R2, R6.reuse, 0x28, RZ ;  /* 0x0000002806027810 */ /* 0x040fe20007ffe0ff */
[----:B------:R2:W-:Y:S01]  /*33a0*/  STG.E [R22.64], R14 ;  /* 0x0000000e16007986 */ /* 0x0005e2000c101924 */
        /* <DEDUP_REMOVED lines=9> */
[----:B--2---:R-:W-:Y:S02]  /*3440*/  IADD3 R23, P0, R32, R5, RZ ;  /* 0x0000000520177210 */ /* 0x004fe40007f1e0ff */
[----:B------:R-:W-:Y:S02]  /*3450*/  LEA.HI.X.SX32 R27, R0, R3, 0x1, P5 ;  /* 0x00000003001b7211 */ /* 0x000fe400028f0eff */
[-C--:B------:R-:W-:Y:S02]  /*3460*/  IADD3 R17, P3, R26, R5.reuse, RZ ;  /* 0x000000051a117210 */ /* 0x080fe40007f7e0ff */
[-C--:B------:R-:W-:Y:S02]  /*3470*/  IADD3 R19, P2, R28, R5.reuse, RZ ;  /* 0x000000051c137210 */ /* 0x080fe40007f5e0ff */
[----:B------:R-:W-:-:S02]  /*3480*/  IADD3 R21, P1, R30, R5, RZ ;  /* 0x000000051e157210 */ /* 0x000fc40007f3e0ff */
[-C--:B------:R-:W-:Y:S02]  /*3490*/  IADD3 R0, P5, R34, R5.reuse, RZ ;  /* 0x0000000522007210 */ /* 0x080fe40007fbe0ff */
[----:B------:R-:W-:Y:S02]  /*34a0*/  IADD3 R5, P6, R6, R5, RZ ;  /* 0x0000000506057210 */ /* 0x000fe40007fde0ff */
[-C--:B0-----:R-:W-:Y:S02]  /*34b0*/  LEA.HI.X.SX32 R16, R2, R3.reuse, 0x1, P4 ;  /* 0x0000000302107211 */ /* 0x081fe400020f0eff */
[-C--:B------:R-:W-:Y:S02]  /*34c0*/  LEA.HI.X.SX32 R32, R32, R3.reuse, 0x1, P0 ;  /* 0x0000000320207211 */ /* 0x080fe400000f0eff */
[----:B------:R-:W-:Y:S02]  /*34d0*/  LEA R2, P0, R18, c[0x0][0x170], 0x2 ;  /* 0x00005c0012027a11 */ /* 0x000fe400078010ff */
[----:B------:R-:W-:-:S02]  /*34e0*/  LEA.HI.X.SX32 R26, R26, R3, 0x1, P3 ;  /* 0x000000031a1a7211 */ /* 0x000fc400018f0eff */
[-C--:B------:R-:W-:Y:S02]  /*34f0*/  LEA.HI.X.SX32 R28, R28, R3.reuse, 0x1, P2 ;  /* 0x000000031c1c7211 */ /* 0x080fe400010f0eff */
[-C--:B------:R-:W-:Y:S02]  /*3500*/  LEA.HI.X.SX32 R30, R30, R3.reuse, 0x1, P1 ;  /* 0x000000031e1e7211 */ /* 0x080fe400008f0eff */
[-C--:B------:R-:W-:Y:S02]  /*3510*/  LEA.HI.X.SX32 R25, R34, R3.reuse, 0x1, P5 ;  /* 0x0000000322197211 */ /* 0x080fe400028f0eff */
[----:B------:R-:W-:Y:S02]  /*3520*/  LEA.HI.X.SX32 R6, R6, R3, 0x1, P6 ;  /* 0x0000000306067211 */ /* 0x000fe400030f0eff */
[----:B------:R-:W-:Y:S02]  /*3530*/  LEA.HI.X R3, R18, c[0x0][0x174], R27, 0x2, P0 ;  /* 0x00005d0012037a11 */ /* 0x000fe400000f141b */
[----:B------:R-:W-:-:S03]  /*3540*/  LEA R14, P0, R15, c[0x0][0x170], 0x2 ;  /* 0x00005c000f0e7a11 */ /* 0x000fc600078010ff */
[----:B------:R-:W-:Y:S01]  /*3550*/  STG.E [R2.64], R12 ;  /* 0x0000000c02007986 */ /* 0x000fe2000c101924 */
[----:B------:R-:W-:Y:S02]  /*3560*/  LEA.HI.X R15, R15, c[0x0][0x174], R16, 0x2, P0 ;  /* 0x00005d000f0f7a11 */ /* 0x000fe400000f1410 */
[----:B------:R-:W-:-:S03]  /*3570*/  LEA R16, P0, R17, c[0x0][0x170], 0x2 ;  /* 0x00005c0011107a11 */ /* 0x000fc600078010ff */
[----:B------:R-:W-:Y:S01]  /*3580*/  STG.E [R14.64], R11 ;  /* 0x0000000b0e007986 */ /* 0x000fe2000c101924 */
[----:B------:R-:W-:Y:S02]  /*3590*/  LEA.HI.X R17, R17, c[0x0][0x174], R26, 0x2, P0 ;  /* 0x00005d0011117a11 */ /* 0x000fe400000f141a */
[----:B------:R-:W-:Y:S02]  /*35a0*/  LEA R18, P0, R19, c[0x0][0x170], 0x2 ;  /* 0x00005c0013127a11 */ /* 0x000fe400078010ff */
        /* <DEDUP_REMOVED lines=16> */
.L_x_5876:
        /* <DEDUP_REMOVED lines=19> */
.L_x_5904:
        /* <DEDUP_REMOVED lines=20> */
.L_x_5878:
[----:B------:R-:W-:Y:S01]  /*3920*/  HFMA2.MMA R21, -RZ, RZ, 0, 9.5367431640625e-07 ;  /* 0x00000010ff157435 */ /* 0x000fe200000001ff */
[----:B------:R-:W-:Y:S01]  /*3930*/  IMAD.MOV.U32 R20, RZ, RZ, -0x800001 ;  /* 0xff7fffffff147424 */ /* 0x000fe200078e00ff */
[----:B------:R-:W-:Y:S01]  /*3940*/  MOV R18, 0x3980 ;  /* 0x0000398000127802 */ /* 0x000fe20000000f00 */
[----:B------:R-:W-:Y:S02]  /*3950*/  IMAD.MOV.U32 R22, RZ, RZ, 0x1f ;  /* 0x0000001fff167424 */ /* 0x000fe400078e00ff */
[----:B------:R-:W-:Y:S02]  /*3960*/  IMAD.MOV.U32 R23, RZ, RZ, -0x1 ;  /* 0xffffffffff177424 */ /* 0x000fe400078e00ff */
[----:B------:R-:W-:Y:S05]  /*3970*/  CALL.REL.NOINC `($__internal_140_$__cuda_sm70_shflsync_bfly_p) ;  /* 0x00000b4000007944 */ /* 0x000fea0003c00000 */
[----:B-1----:R-:W-:Y:S01]  /*3980*/  IMAD.MOV.U32 R11, RZ, RZ, R21 ;  /* 0x000000ffff0b7224 */ /* 0x002fe200078e0015 */
[----:B0-----:R-:W-:Y:S05]  /*3990*/  BRA `(.L_x_5916) ;  /* 0xffffd1b000007947 */ /* 0x001fea000383ffff */
.L_x_5879:
[----:B------:R-:W-:Y:S01]  /*39a0*/  MOV R21, 0x8 ;  /* 0x0000000800157802 */ /* 0x000fe20000000f00 */
[----:B------:R-:W-:Y:S01]  /*39b0*/  IMAD.MOV.U32 R22, RZ, RZ, 0x1f ;  /* 0x0000001fff167424 */ /* 0x000fe200078e00ff */
[----:B------:R-:W-:Y:S01]  /*39c0*/  MOV R18, 0x39f0 ;  /* 0x000039f000127802 */ /* 0x000fe20000000f00 */
[----:B------:R-:W-:Y:S02]  /*39d0*/  IMAD.MOV.U32 R23, RZ, RZ, -0x1 ;  /* 0xffffffffff177424 */ /* 0x000fe400078e00ff */
[----:B------:R-:W-:Y:S05]  /*39e0*/  CALL.REL.NOINC `($__internal_140_$__cuda_sm70_shflsync_bfly_p) ;  /* 0x00000ad000007944 */ /* 0x000fea0003c00000 */
[----:B0-----:R-:W-:Y:S01]  /*39f0*/  HFMA2.MMA R22, -RZ, RZ, 0, 1.847743988037109375e-06 ;  /* 0x0000001fff167435 */ /* 0x001fe200000001ff */
[----:B-1----:R-:W-:Y:S01]  /*3a00*/  FMNMX.FTZ R20, R20, R21, !PT ;  /* 0x0000001514147209 */ /* 0x002fe20007810000 */
[----:B------:R-:W-:Y:S01]  /*3a10*/  IMAD.MOV.U32 R21, RZ, RZ, 0x4 ;  /* 0x00000004ff157424 */ /* 0x000fe200078e00ff */
[----:B------:R-:W-:Y:S01]  /*3a20*/  MOV R18, 0x3a50 ;  /* 0x00003a5000127802 */ /* 0x000fe20000000f00 */
[----:B------:R-:W-:-:S02]  /*3a30*/  IMAD.MOV.U32 R23, RZ, RZ, -0x1 ;  /* 0xffffffffff177424 */ /* 0x000fc400078e00ff */
[----:B------:R-:W-:Y:S05]  /*3a40*/  CALL.REL.NOINC `($__internal_140_$__cuda_sm70_shflsync_bfly_p) ;  /* 0x00000a7000007944 */ /* 0x000fea0003c00000 */
[----:B-1----:R-:W-:Y:S01]  /*3a50*/  FMNMX.FTZ R13, R20, R21, !PT ;  /* 0x00000015140d7209 */ /* 0x002fe20007810000 */
[----:B------:R-:W-:Y:S01]  /*3a60*/  IMAD.MOV.U32 R21, RZ, RZ, 0x2 ;  /* 0x00000002ff157424 */ /* 0x000fe200078e00ff */
[----:B0-----:R-:W-:Y:S01]  /*3a70*/  MOV R23, 0xffffffff ;  /* 0xffffffff00177802 */ /* 0x001fe20000000f00 */
[----:B------:R-:W-:Y:S01]  /*3a80*/  IMAD.MOV.U32 R22, RZ, RZ, 0x1f ;  /* 0x0000001fff167424 */ /* 0x000fe200078e00ff */
[----:B------:R-:W-:Y:S01]  /*3a90*/  MOV R18, 0x3ac0 ;  /* 0x00003ac000127802 */ /* 0x000fe20000000f00 */
[----:B------:R-:W-:-:S02]  /*3aa0*/  IMAD.MOV.U32 R20, RZ, RZ, R13 ;  /* 0x000000ffff147224 */ /* 0x000fc400078e000d */
[----:B------:R-:W-:Y:S05]  /*3ab0*/  CALL.REL.NOINC `($__internal_140_$__cuda_sm70_shflsync_bfly_p) ;  /* 0x00000a0000007944 */ /* 0x000fea0003c00000 */
[----:B-1----:R-:W-:Y:S01]  /*3ac0*/  IMAD.MOV.U32 R18, RZ, RZ, R21 ;  /* 0x000000ffff127224 */ /* 0x002fe200078e0015 */
[----:B0-----:R-:W-:Y:S05]  /*3ad0*/  BRA `(.L_x_5917) ;  /* 0xffffd0f000007947 */ /* 0x001fea000383ffff */
.L_x_5906:
[----:B0-----:R-:W-:Y:S01]  /*3ae0*/  HFMA2.MMA R21, -RZ, RZ, 0, 1.1920928955078125e-07 ;  /* 0x00000002ff157435 */ /* 0x001fe200000001ff */
[----:B------:R-:W-:Y:S01]  /*3af0*/  IMAD.MOV.U32 R20, RZ, RZ, RZ ;  /* 0x000000ffff147224 */ /* 0x000fe200078e00ff */
[----:B------:R-:W-:Y:S01]  /*3b00*/  MOV R18, 0x3b40 ;  /* 0x00003b4000127802 */ /* 0x000fe20000000f00 */
[----:B------:R-:W-:-:S02]  /*3b10*/  IMAD.MOV.U32 R22, RZ, RZ, 0x1f ;  /* 0x0000001fff167424 */ /* 0x000fc400078e00ff */
[----:B------:R-:W-:Y:S02]  /*3b20*/  IMAD.MOV.U32 R23, RZ, RZ, -0x1 ;  /* 0xffffffffff177424 */ /* 0x000fe400078e00ff */
[----:B------:R-:W-:Y:S05]  /*3b30*/  CALL.REL.NOINC `($__internal_140_$__cuda_sm70_shflsync_bfly_p) ;  /* 0x0000098000007944 */ /* 0x000fea0003c00000 */
[----:B-1----:R-:W-:Y:S01]  /*3b40*/  MOV R7, R21 ;  /* 0x0000001500077202 */ /* 0x002fe20000000f00 */
[----:B0-----:R-:W-:Y:S05]  /*3b50*/  BRA `(.L_x_5918) ;  /* 0xffffeeb000007947 */ /* 0x001fea000383ffff */
.L_x_5907:
[----:B------:R-:W-:Y:S01]  /*3b60*/  IMAD.MOV.U32 R21, RZ, RZ, 0x1 ;  /* 0x00000001ff157424 */ /* 0x000fe200078e00ff */
[----:B------:R-:W-:Y:S01]  /*3b70*/  MOV R23, 0xffffffff ;  /* 0xffffffff00177802 */ /* 0x000fe20000000f00 */
[----:B------:R-:W-:Y:S01]  /*3b80*/  IMAD.MOV.U32 R22, RZ, RZ, 0x1f ;  /* 0x0000001fff167424 */ /* 0x000fe200078e00ff */
[----:B------:R-:W-:Y:S02]  /*3b90*/  MOV R18, 0x3bb0 ;  /* 0x00003bb000127802 */ /* 0x000fe40000000f00 */
[----:B------:R-:W-:Y:S05]  /*3ba0*/  CALL.REL.NOINC `($__internal_140_$__cuda_sm70_shflsync_bfly_p) ;  /* 0x0000091000007944 */ /* 0x000fea0003c00000 */
[----:B0-----:R-:W-:Y:S01]  /*3bb0*/  HFMA2.MMA R22, -RZ, RZ, 0, 1.847743988037109375e-06 ;  /* 0x0000001fff167435 */ /* 0x001fe200000001ff */
[----:B-1----:R-:W-:Y:S01]  /*3bc0*/  FADD.FTZ R17, R20, R21 ;  /* 0x0000001514117221 */ /* 0x002fe20000010000 */
[----:B------:R-:W-:Y:S01]  /*3bd0*/  MOV R18, 0x3c20 ;  /* 0x00003c2000127802 */ /* 0x000fe20000000f00 */
[----:B------:R-:W-:Y:S02]  /*3be0*/  IMAD.MOV.U32 R20, RZ, RZ, RZ ;  /* 0x000000ffff147224 */ /* 0x000fe400078e00ff */
[----:B------:R-:W-:Y:S02]  /*3bf0*/  IMAD.MOV.U32 R21, RZ, RZ, 0x2 ;  /* 0x00000002ff157424 */ /* 0x000fe400078e00ff */
[----:B------:R-:W-:-:S02]  /*3c00*/  IMAD.MOV.U32 R23, RZ, RZ, -0x1 ;  /* 0xffffffffff177424 */ /* 0x000fc400078e00ff */
[----:B------:R-:W-:Y:S05]  /*3c10*/  CALL.REL.NOINC `($__internal_140_$__cuda_sm70_shflsync_bfly_p) ;  /* 0x000008a000007944 */ /* 0x000fea0003c00000 */
[----:B01----:R-:W-:Y:S01]  /*3c20*/  FADD.FTZ R20, RZ, R21 ;  /* 0x00000015ff147221 */ /* 0x003fe20000010000 */
[----:B------:R-:W-:Y:S01]  /*3c30*/  MOV R22, 0x1f ;  /* 0x0000001f00167802 */ /* 0x000fe20000000f00 */
[----:B------:R-:W-:Y:S01]  /*3c40*/  IMAD.MOV.U32 R21, RZ, RZ, 0x1 ;  /* 0x00000001ff157424 */ /* 0x000fe200078e00ff */
[----:B------:R-:W-:Y:S01]  /*3c50*/  MOV R18, 0x3c80 ;  /* 0x00003c8000127802 */ /* 0x000fe20000000f00 */
[----:B------:R-:W-:-:S02]  /*3c60*/  IMAD.MOV.U32 R23, RZ, RZ, -0x1 ;  /* 0xffffffffff177424 */ /* 0x000fc400078e00ff */
[----:B------:R-:W-:Y:S05]  /*3c70*/  CALL.REL.NOINC `($__internal_140_$__cuda_sm70_shflsync_bfly_p) ;  /* 0x0000084000007944 */ /* 0x000fea0003c00000 */
[----:B-1----:R-:W-:Y:S01]  /*3c80*/  FADD.FTZ R15, R20, R21 ;  /* 0x00000015140f7221 */ /* 0x002fe20000010000 */
[----:B------:R-:W-:Y:S01]  /*3c90*/  HFMA2.MMA R21, -RZ, RZ, 0, 1.1920928955078125e-07 ;  /* 0x00000002ff157435 */ /* 0x000fe200000001ff */
[----:B0-----:R-:W-:Y:S01]  /*3ca0*/  IMAD.MOV.U32 R20, RZ, RZ, RZ ;  /* 0x000000ffff147224 */ /* 0x001fe200078e00ff */
[----:B------:R-:W-:Y:S01]  /*3cb0*/  MOV R18, 0x3cf0 ;  /* 0x00003cf000127802 */ /* 0x000fe20000000f00 */
[----:B------:R-:W-:-:S02]  /*3cc0*/  IMAD.MOV.U32 R22, RZ, RZ, 0x1f ;  /* 0x0000001fff167424 */ /* 0x000fc400078e00ff */
[----:B------:R-:W-:Y:S02]  /*3cd0*/  IMAD.MOV.U32 R23, RZ, RZ, -0x1 ;  /* 0xffffffffff177424 */ /* 0x000fe400078e00ff */
[----:B------:R-:W-:Y:S05]  /*3ce0*/  CALL.REL.NOINC `($__internal_140_$__cuda_sm70_shflsync_bfly_p) ;  /* 0x000007d000007944 */ /* 0x000fea0003c00000 */
[----:B01----:R-:W-:Y:S01]  /*3cf0*/  FADD.FTZ R20, RZ, R21 ;  /* 0x00000015ff147221 */ /* 0x003fe20000010000 */
[----:B------:R-:W-:Y:S01]  /*3d00*/  MOV R21, 0x1 ;  /* 0x0000000100157802 */ /* 0x000fe20000000f00 */
[----:B------:R-:W-:Y:S01]  /*3d10*/  IMAD.MOV.U32 R22, RZ, RZ, 0x1f ;  /* 0x0000001fff167424 */ /* 0x000fe200078e00ff */
[----:B------:R-:W-:Y:S01]  /*3d20*/  MOV R18, 0x3d50 ;  /* 0x00003d5000127802 */ /* 0x000fe20000000f00 */
[----:B------:R-:W-:Y:S02]  /*3d30*/  IMAD.MOV.U32 R23, RZ, RZ, -0x1 ;  /* 0xffffffffff177424 */ /* 0x000fe400078e00ff */
[----:B------:R-:W-:Y:S05]  /*3d40*/  CALL.REL.NOINC `($__internal_140_$__cuda_sm70_shflsync_bfly_p) ;  /* 0x0000077000007944 */ /* 0x000fea0003c00000 */
[----:B-1----:R-:W-:Y:S01]  /*3d50*/  FADD.FTZ R14, R20, R21 ;  /* 0x00000015140e7221 */ /* 0x002fe20000010000 */
[----:B0-----:R-:W-:Y:S01]  /*3d60*/  HFMA2.MMA R20, -RZ, RZ, 0, 0 ;  /* 0x00000000ff147435 */ /* 0x001fe200000001ff */
[----:B------:R-:W-:Y:S01]  /*3d70*/  IMAD.MOV.U32 R21, RZ, RZ, 0x2 ;  /* 0x00000002ff157424 */ /* 0x000fe200078e00ff */
[----:B------:R-:W-:Y:S01]  /*3d80*/  MOV R23, 0xffffffff ;  /* 0xffffffff00177802 */ /* 0x000fe20000000f00 */
[----:B------:R-:W-:Y:S01]  /*3d90*/  IMAD.MOV.U32 R22, RZ, RZ, 0x1f ;  /* 0x0000001fff167424 */ /* 0x000fe200078e00ff */
[----:B------:R-:W-:Y:S02]  /*3da0*/  MOV R18, 0x3dc0 ;  /* 0x00003dc000127802 */ /* 0x000fe40000000f00 */
[----:B------:R-:W-:Y:S05]  /*3db0*/  CALL.REL.NOINC `($__internal_140_$__cuda_sm70_shflsync_bfly_p) ;  /* 0x0000070000007944 */ /* 0x000fea0003c00000 */
[----:B01----:R-:W-:Y:S01]  /*3dc0*/  FADD.FTZ R20, RZ, R21 ;  /* 0x00000015ff147221 */ /* 0x003fe20000010000 */
[----:B------:R-:W-:Y:S01]  /*3dd0*/  MOV R23, 0xffffffff ;  /* 0xffffffff00177802 */ /* 0x000fe20000000f00 */
[----:B------:R-:W-:Y:S01]  /*3de0*/  IMAD.MOV.U32 R21, RZ, RZ, 0x1 ;  /* 0x00000001ff157424 */ /* 0x000fe200078e00ff */
[----:B------:R-:W-:Y:S01]  /*3df0*/  MOV R18, 0x3e20 ;  /* 0x00003e2000127802 */ /* 0x000fe20000000f00 */
[----:B------:R-:W-:-:S02]  /*3e00*/  IMAD.MOV.U32 R22, RZ, RZ, 0x1f ;  /* 0x0000001fff167424 */ /* 0x000fc400078e00ff */
[----:B------:R-:W-:Y:S05]  /*3e10*/  CALL.REL.NOINC `($__internal_140_$__cuda_sm70_shflsync_bfly_p) ;  /* 0x000006a000007944 */ /* 0x000fea0003c00000 */
[----:B0-----:R-:W-:Y:S01]  /*3e20*/  HFMA2.MMA R22, -RZ, RZ, 0, 1.847743988037109375e-06 ;  /* 0x0000001fff167435 */ /* 0x001fe200000001ff */
[----:B-1----:R-:W-:Y:S01]  /*3e30*/  FADD.FTZ R16, R20, R21 ;  /* 0x0000001514107221 */ /* 0x002fe20000010000 */
[----:B------:R-:W-:Y:S01]  /*3e40*/  MOV R18, 0x3e90 ;  /* 0x00003e9000127802 */ /* 0x000fe20000000f00 */
[----:B------:R-:W-:-:S02]  /*3e50*/  IMAD.MOV.U32 R20, RZ, RZ, RZ ;  /* 0x000000ffff147224 */ /* 0x000fc400078e00ff */
[----:B------:R-:W-:Y:S02]  /*3e60*/  IMAD.MOV.U32 R21, RZ, RZ, 0x2 ;  /* 0x00000002ff157424 */ /* 0x000fe400078e00ff */
        /* <DEDUP_REMOVED lines=99> */
[----:B-1----:R-:W-:Y:S01]  /*44a0*/  MOV R19, R21 ;  /* 0x0000001500137202 */ /* 0x002fe20000000f00 */
[----:B0-----:R-:W-:Y:S05]  /*44b0*/  BRA `(.L_x_5919) ;  /* 0xffffe61000007947 */ /* 0x001fea000383ffff */
        .weak           $__internal_140_$__cuda_sm70_shflsync_bfly_p
        .type           $__internal_140_$__cuda_sm70_shflsync_bfly_p,@function
        .size           $__internal_140_$__cuda_sm70_shflsync_bfly_p,(.L_x_24801 - $__internal_140_$__cuda_sm70_shflsync_bfly_p)
$__internal_140_$__cuda_sm70_shflsync_bfly_p:
[----:B------:R-:W-:Y:S01]  /*44c0*/  IMAD.MOV.U32 R19, RZ, RZ, 0x0 ;  /* 0x00000000ff137424 */ /* 0x000fe200078e00ff */
[----:B------:R-:W-:Y:S04]  /*44d0*/  WARPSYNC R23 ;  /* 0x0000001700007348 */ /* 0x000fe80003800000 */
[----:B------:R0:W1:Y:S01]  /*44e0*/  SHFL.BFLY PT, R21, R20, R21, R22 ;  /* 0x0c00001514157389 */ /* 0x00006200000e0016 */
[----:B------:R-:W-:Y:S05]  /*44f0*/  RET.REL.NODEC R18 `(_ZN4vllm25paged_attention_v2_kernelIfhLi96ELi16ELi128ELNS_18Fp8KVCacheDataTypeE2ELb1ELi512EEEvPfS2_PT_PKS3_PKT0_S9_ifPKiSB_iPKfiiiSD_SD_iiiii) ;  /* 0xffffbb0012007950 */ /* 0x000fea0003c3ffff */
.L_x_5920:
        /* <DEDUP_REMOVED lines=16> */
.L_x_24801:


//--------------------- .text._ZN4vllm25paged_attention_v2_kernelIfhLi80ELi16ELi128ELNS_18Fp8KVCacheDataTypeE2ELb1ELi512EEEvPfS2_PT_PKS3_PKT0_S9_ifPKiSB_iPKfiiiSD_SD_iiiii --------------------------
	.section	.text._ZN4vllm25paged_attention_v2_kernelIfhLi80ELi16ELi128ELNS_18Fp8KVCacheDataTypeE2ELb1ELi512EEEvPfS2_PT_PKS3_PKT0_S9_ifPKiSB_iPKfiiiSD_SD_iiiii,"ax",@progbits
	.sectioninfo	@"SHI_REGISTERS=40"
	.align	128
        .global         _ZN4vllm25paged_attention_v2_kernelIfhLi80ELi16ELi128ELNS_18Fp8KVCacheDataTypeE2ELb1ELi512EEEvPfS2_PT_PKS3_PKT0_S9_ifPKiSB_iPKfiiiSD_SD_iiiii
        .type           _ZN4vllm25paged_attention_v2_kernelIfhLi80ELi16ELi128ELNS_18Fp8KVCacheDataTypeE2ELb1ELi512EEEvPfS2_PT_PKS3_PKT0_S9_ifPKiSB_iPKfiiiSD_SD_iiiii,@function
        .size           _ZN4vllm25paged_attention_v2_kernelIfhLi80ELi16ELi128ELNS_18Fp8KVCacheDataTypeE2ELb1ELi512EEEvPfS2_PT_PKS3_PKT0_S9_ifPKiSB_iPKfiiiSD_SD_iiiii,(.L_x_24802 - _ZN4vllm25paged_attention_v2_kernelIfhLi80ELi16ELi128ELNS_18Fp8KVCacheDataTypeE2ELb1ELi512EEEvPfS2_PT_PKS3_PKT0_S9_ifPKiSB_iPKfiiiSD_SD_iiiii)
        .other          _ZN4vllm25paged_attention_v2_kernelIfhLi80ELi16ELi128ELNS_18Fp8KVCacheDataTypeE2ELb1ELi512EEEvPfS2_PT_PKS3_PKT0_S9_ifPKiSB_iPKfiiiSD_SD_iiiii,@"STO_CUDA_ENTRY STV_DEFAULT"
_ZN4vllm25paged_attention_v2_kernelIfhLi80ELi16ELi128ELNS_18Fp8KVCacheDataTypeE2ELb1ELi512EEEvPfS2_PT_PKS3_PKT0_S9_ifPKiSB_iPKfiiiSD_SD_iiiii:
.text._ZN4vllm25paged_attention_v2_kernelIfhLi80ELi16ELi128ELNS_18Fp8KVCacheDataTypeE2ELb1ELi512EEEvPfS2_PT_PKS3_PKT0_S9_ifPKiSB_iPKfiiiSD_SD_iiiii:
        /* <DEDUP_REMOVED lines=17> */
[----:B------:R-:W-:Y:S02]  /*0110*/  LOP3.LUT R4, R4, c[0x0][0x1e4], RZ, 0x3c, !PT ;  /* 0x0000790004047a12 */ /* 0x000fe400078e3cff */
[----:B------:R-:W-:-:S02]  /*0120*/  MOV R15, c[0x0][0x1e8] ;  /* 0x00007a00000f7a02 */ /* 0x000fc40000000f00 */
[----:B------:R-:W-:Y:S02]  /*0130*/  ISETP.GE.AND P2, PT, R4, RZ, PT ;  /* 0x000000ff0400720c */ /* 0x000fe40003f46270 */
[----:B------:R-:W2:Y:S01]  /*0140*/  S2R R4, SR_CTAID.X ;  /* 0x0000000000047919 */ /* 0x000ea20000002500 */
[----:B-1----:R-:W1:Y:S02]  /*0150*/  MUFU.RCP R0, R0 ;  /* 0x0000000000007308 */ /* 0x002e640000001000 */
[----:B-1----:R-:W-:-:S06]  /*0160*/  IADD3 R8, R0, 0xffffffe, RZ ;  /* 0x0ffffffe00087810 */ /* 0x002fcc0007ffe0ff */
[----:B------:R1:W3:Y:S02]  /*0170*/  F2I.FTZ.U32.TRUNC.NTZ R9, R8 ;  /* 0x0000000800097305 */ /* 0x0002e4000021f000 */
[----:B-1----:R-:W-:Y:S01]  /*0180*/  IMAD.MOV.U32 R8, RZ, RZ, RZ ;  /* 0x000000ffff087224 */ /* 0x002fe200078e00ff */
[----:B---3--:R-:W-:-:S05]  /*0190*/  IADD3 R3, RZ, -R9, RZ ;  /* 0x80000009ff037210 */ /* 0x008fca0007ffe0ff */
        /* <DEDUP_REMOVED lines=20> */
[----:B------:R-:W-:Y:S02]  /*02e0*/  IMAD R0, R9, 0x10, R12 ;  /* 0x0000001009007824 */ /* 0x000fe400078e020c */
[----:B------:R-:W-:Y:S01]  /*02f0*/  IMAD.MOV.U32 R9, RZ, RZ, R14 ;  /* 0x000000ffff097224 */ /* 0x000fe200078e000e */
[----:B------:R-:W-:Y:S02]  /*0300*/  LOP3.LUT R14, R8, 0xffffffe0, RZ, 0xc0, !PT ;  /* 0xffffffe0080e7812 */ /* 0x000fe400078ec0ff */
[----:B------:R-:W-:Y:S01]  /*0310*/  IMNMX R15, R11, R0, PT ;  /* 0x000000000b0f7217 */ /* 0x000fe20003800200 */
[----:B------:R-:W-:Y:S01]  /*0320*/  @!P2 IMAD.MOV R9, RZ, RZ, -R9 ;  /* 0x000000ffff09a224 */ /* 0x000fe200078e0a09 */
[----:B------:R-:W-:-:S02]  /*0330*/  SHF.R.S32.HI R0, RZ, 0x5, R8 ;  /* 0x00000005ff007819 */ /* 0x000fc40000011408 */
[----:B------:R-:W-:Y:S01]  /*0340*/  IADD3 R8, -R14, R7, RZ ;  /* 0x000000070e087210 */ /* 0x000fe20007ffe1ff */
[----:B------:R-:W-:Y:S01]  /*0350*/  IMAD.IADD R14, R15, 0x1, -R12 ;  /* 0x000000010f0e7824 */ /* 0x000fe200078e0a0c */
[----:B------:R-:W-:Y:S01]  /*0360*/  @!P1 LOP3.LUT R9, RZ, c[0x0][0x1e4], RZ, 0x33, !PT ;  /* 0x00007900ff099a12 */ /* 0x000fe200078e33ff */
        /* <DEDUP_REMOVED lines=58> */
.L_x_5921:
[----:B--2---:R-:W-:-:S04]  /*0710*/  IMAD.MOV.U32 R15, RZ, RZ, c[0x0][0xc] ;  /* 0x00000300ff0f7624 */ /* 0x004fc800078e00ff */
[----:B------:R-:W-:-:S04]  /*0720*/  IMAD R15, R15, c[0x0][0x1d8], R4 ;  /* 0x000076000f0f7a24 */ /* 0x000fc800078e0204 */
[----:B------:R-:W-:-:S03]  /*0730*/  IMAD R16, R15, c[0x0][0x1e8], RZ ;  /* 0x00007a000f107a24 */ /* 0x000fc600078e02ff */
.L_x_5922:
        /* <DEDUP_REMOVED lines=25> */
.L_x_5926:
        /* <DEDUP_REMOVED lines=37> */
.L_x_5924:
[----:B------:R-:W-:Y:S05]  /*0b20*/  BSYNC B7 ;  /* 0x0000000000077941 */ /* 0x000fea0003800000 */
.L_x_5923:
[----:B------:R-:W-:Y:S05]  /*0b30*/  BRA.DIV ~URZ, `(.L_x_5927) ;  /* 0x00002c427f007947 */ /* 0x000fea000b800000 */
[----:B------:R-:W-:-:S04]  /*0b40*/  MOV R2, 0xff7fffff ;  /* 0xff7fffff00027802 */ /* 0x000fc80000000f00 */
.L_x_5965:
        /* <DEDUP_REMOVED lines=8> */
.L_x_5966:
        /* <DEDUP_REMOVED lines=35> */
.L_x_5933:
        /* <DEDUP_REMOVED lines=11> */
.L_x_5932:
[----:B------:R-:W-:Y:S05]  /*0eb0*/  BSYNC B1 ;  /* 0x0000000000017941 */ /* 0x000fea0003800000 */
.L_x_5931:
        /* <DEDUP_REMOVED lines=10> */
.L_x_5936:
        /* <DEDUP_REMOVED lines=100> */
.L_x_5935:
[----:B------:R-:W-:Y:S05]  /*15a0*/  BSYNC B1 ;  /* 0x0000000000017941 */ /* 0x000fea0003800000 */
.L_x_5934:
        /* <DEDUP_REMOVED lines=55> */
.L_x_5938:
[----:B------:R-:W-:Y:S05]  /*1920*/  BSYNC B1 ;  /* 0x0000000000017941 */ /* 0x000fea0003800000 */
.L_x_5937:
        /* <DEDUP_REMOVED lines=26> */
.L_x_5930:
[----:B------:R-:W-:Y:S05]  /*1ad0*/  BSYNC B0 ;  /* 0x0000000000007941 */ /* 0x000fea0003800000 */
.L_x_5929:
        /* <DEDUP_REMOVED lines=43> */
.L_x_5943:
        /* <DEDUP_REMOVED lines=8> */
.L_x_5942:
[----:B------:R-:W-:Y:S05]  /*1e10*/  BSYNC B1 ;  /* 0x0000000000017941 */ /* 0x000fea0003800000 */
.L_x_5941:
        /* <DEDUP_REMOVED lines=10> */
.L_x_5946:
        /* <DEDUP_REMOVED lines=52> */
.L_x_5945:
[----:B------:R-:W-:Y:S05]  /*2200*/  BSYNC B1 ;  /* 0x0000000000017941 */ /* 0x000fea0003800000 */
.L_x_5944:
        /* <DEDUP_REMOVED lines=31> */
.L_x_5948:
[----:B------:R-:W-:Y:S05]  /*2400*/  BSYNC B1 ;  /* 0x0000000000017941 */ /* 0x000fea0003800000 */
.L_x_5947:
        /* <DEDUP_REMOVED lines=14> */
.L_x_5940:
[----:B------:R-:W-:Y:S05]  /*24f0*/  BSYNC B0 ;  /* 0x0000000000007941 */ /* 0x000fea0003800000 */
.L_x_5939:
        /* <DEDUP_REMOVED lines=20> */
.L_x_5950:
[----:B------:R-:W-:Y:S05]  /*2640*/  BSYNC B0 ;  /* 0x0000000000007941 */ /* 0x000fea0003800000 */
.L_x_5949:
        /* <DEDUP_REMOVED lines=13> */
[----:B------:R-:W-:-:S05]  /*2720*/  IADD3 R14, R9, -c[0x0][0x1dc], RZ ;  /* 0x80007700090e7a10 */ /* 0x000fca0007ffe0ff */
[----:B------:R1:W3:Y:S01]  /*2730*/  F2I.FTZ.U32.TRUNC.NTZ R19, R18 ;  /* 0x0000001200137305 */ /* 0x0002e2000021f000 */
[----:B0-----:R-:W-:Y:S01]  /*2740*/  HFMA2.MMA R12, -RZ, RZ, 0, 0 ;  /* 0x00000000ff0c7435 */ /* 0x001fe200000001ff */
[----:B--2---:R-:W-:Y:S02]  /*2750*/  IMAD.MOV R17, RZ, RZ, -R13 ;  /* 0x000000ffff117224 */ /* 0x004fe400078e0a0d */
[----:B-1----:R-:W-:Y:S02]  /*2760*/  IMAD.MOV.U32 R18, RZ, RZ, RZ ;  /* 0x000000ffff127224 */ /* 0x002fe400078e00ff */
[----:B------:R-:W-:Y:S02]  /*2770*/  IMAD R11, R17, R2, RZ ;  /* 0x00000002110b7224 */ /* 0x000fe400078e02ff */
[----:B---3--:R-:W-:-:S04]  /*2780*/  IMAD.MOV R20, RZ, RZ, -R19 ;  /* 0x000000ffff147224 */ /* 0x008fc800078e0a13 */
[----:B------:R-:W-:Y:S02]  /*2790*/  IMAD R17, R20, R3, RZ ;  /* 0x0000000314117224 */ /* 0x000fe400078e02ff */
[----:B------:R-:W-:Y:S01]  /*27a0*/  IMAD.HI.U32 R20, R13, R11, R12 ;  /* 0x0000000b0d147227 */ /* 0x000fe200078e000c */
[----:B------:R-:W-:-:S03]  /*27b0*/  IABS R11, c[0x0][0x1e4] ;  /* 0x00007900000b7a13 */ /* 0x000fc60000000000 */
[----:B------:R-:W-:-:S04]  /*27c0*/  IMAD.HI.U32 R17, R19, R17, R18 ;  /* 0x0000001113117227 */ /* 0x000fc800078e0012 */
[----:B------:R-:W-:Y:S02]  /*27d0*/  IMAD.MOV.U32 R18, RZ, RZ, R11 ;  /* 0x000000ffff127224 */ /* 0x000fe400078e000b */
.L_x_5954:
        /* <DEDUP_REMOVED lines=32> */
.L_x_5952:
[----:B------:R-:W-:Y:S05]  /*29e0*/  BSYNC B6 ;  /* 0x0000000000067941 */ /* 0x000fea0003800000 */
.L_x_5951:
[----:B------:R-:W-:Y:S05]  /*29f0*/  BRA.DIV ~URZ, `(.L_x_5955) ;  /* 0x00000f327f007947 */ /* 0x000fea000b800000 */
[----:B0-----:R-:W-:-:S05]  /*2a00*/  MOV R2, RZ ;  /* 0x000000ff00027202 */ /* 0x001fca0000000f00 */
.L_x_5967:
[----:B------:R-:W-:Y:S01]  /*2a10*/  FADD.FTZ R18, RZ, R2 ;  /* 0x00000002ff127221 */ /* 0x000fe20000010000 */
[----:B------:R-:W-:Y:S05]  /*2a20*/  BRA.DIV ~URZ, `(.L_x_5956) ;  /* 0x00000f827f007947 */ /* 0x000fea000b800000 */
[----:B------:R-:W0:Y:S01]  /*2a30*/  SHFL.BFLY PT, R17, R18, 0x1, 0x1f ;  /* 0x0c201f0012117f89 */ /* 0x000e2200000e0000 */
[----:B------:R-:W-:Y:S01]  /*2a40*/  IMAD.MOV.U32 R16, RZ, RZ, RZ ;  /* 0x000000ffff107224 */ /* 0x000fe200078e00ff */
[----:B------:R-:W-:Y:S01]  /*2a50*/  CS2R R10, SRZ ;  /* 0x00000000000a7805 */ /* 0x000fe2000001ff00 */
[----:B------:R-:W-:Y:S01]  /*2a60*/  IMAD.MOV.U32 R9, RZ, RZ, RZ ;  /* 0x000000ffff097224 */ /* 0x000fe200078e00ff */
[----:B------:R-:W-:Y:S01]  /*2a70*/  CS2R R12, SRZ ;  /* 0x00000000000c7805 */ /* 0x000fe2000001ff00 */
[----:B------:R-:W-:Y:S01]  /*2a80*/  CS2R R14, SRZ ;  /* 0x00000000000e7805 */ /* 0x000fe2000001ff00 */
[----:B0-----:R-:W-:Y:S02]  /*2a90*/  FADD.FTZ R17, R18, R17 ;  /* 0x0000001112117221 */ /* 0x001fe40000010000 */
[----:B------:R-:W-:Y:S02]  /*2aa0*/  CS2R R18, SRZ ;  /* 0x0000000000127805 */ /* 0x000fe4000001ff00 */
.L_x_5968:
        /* <DEDUP_REMOVED lines=29> */
.L_x_5958:
[----:B------:R-:W-:Y:S05]  /*2c80*/  BSYNC B0 ;  /* 0x0000000000007941 */ /* 0x000fea0003800000 */
.L_x_5957:
        /* <DEDUP_REMOVED lines=23> */
.L_x_5960:
[----:B------:R-:W-:Y:S05]  /*2e00*/  BSYNC B0 ;  /* 0x0000000000007941 */ /* 0x000fea0003800000 */
.L_x_5959:
        /* <DEDUP_REMOVED lines=13> */
.L_x_5962:
[----:B------:R-:W-:Y:S05]  /*2ee0*/  BSYNC B0 ;  /* 0x0000000000007941 */ /* 0x000fea0003800000 */
.L_x_5961:
        /* <DEDUP_REMOVED lines=23> */
.L_x_5964:
[----:B------:R-:W-:Y:S05]  /*3060*/  BSYNC B0 ;  /* 0x0000000000007941 */ /* 0x000fea0003800000 */
.L_x_5963:
[----:B------:R-:W-:Y:S06]  /*3070*/  BAR.SYNC.DEFER_BLOCKING 0x0 ;  /* 0x0000000000007b1d */ /* 0x000fec0000010000 */
[----:B------:R-:W-:Y:S05]  /*3080*/  @P3 EXIT ;  /* 0x000000000000394d */ /* 0x000fea0003800000 */
[----:B------:R-:W-:Y:S01]  /*3090*/  ULDC UR4, c[0x0][0x14] ;  /* 0x0000050000047ab9 */ /* 0x000fe20000000800 */
[----:B01----:R-:W-:Y:S01]  /*30a0*/  IMAD R0, R6, c[0x0][0xc], RZ ;  /* 0x0000030006007a24 */ /* 0x003fe200078e02ff */
        /* <DEDUP_REMOVED lines=10> */
[C---:B------:R-:W-:Y:S02]  /*3150*/  IADD3 R0, R3.reuse, 0x8, RZ ;  /* 0x0000000803007810 */ /* 0x040fe40007ffe0ff */
[CC--:B------:R-:W-:Y:S02]  /*3160*/  IADD3 R5, P0, R3.reuse, R25.reuse, RZ ;  /* 0x0000001903057210 */ /* 0x0c0fe40007f1e0ff */
[C---:B------:R-:W-:Y:S02]  /*3170*/  IADD3 R7, P1, R0.reuse, R25, RZ ;  /* 0x0000001900077210 */ /* 0x040fe40007f3e0ff */
        /* <DEDUP_REMOVED lines=10> */
[----:B------:R0:W-:Y:S01]  /*3220*/  STG.E [R4.64], R17 ;  /* 0x0000001104007986 */ /* 0x0001e2000c101924 */
[C---:B------:R-:W-:Y:S02]  /*3230*/  IADD3 R18, R3.reuse, 0x18, RZ ;  /* 0x0000001803127810 */ /* 0x040fe40007ffe0ff */
[----:B------:R-:W-:Y:S01]  /*3240*/  LEA.HI.X.SX32 R27, R22, R33, 0x1, P0 ;  /* 0x00000021161b7211 */ /* 0x000fe200000f0eff */
[----:B------:R1:W-:Y:S01]  /*3250*/  STG.E [R6.64], R16 ;  /* 0x0000001006007986 */ /* 0x0003e2000c101924 */
[----:B------:R-:W-:Y:S02]  /*3260*/  IADD3 R30, P4, R18, R25, RZ ;  /* 0x00000019121e7210 */ /* 0x000fe40007f9e0ff */
[C---:B------:R-:W-:Y:S02]  /*3270*/  IADD3 R19, R3.reuse, 0x20, RZ ;  /* 0x0000002003137810 */ /* 0x040fe40007ffe0ff */
[----:B------:R-:W-:-:S02]  /*3280*/  IADD3 R20, R3, 0x28, RZ ;  /* 0x0000002803147810 */ /* 0x000fc40007ffe0ff */
[----:B------:R-:W-:Y:S02]  /*3290*/  IADD3 R21, R3, 0x30, RZ ;  /* 0x0000003003157810 */ /* 0x000fe40007ffe0ff */
[----:B0-----:R-:W-:Y:S02]  /*32a0*/  LEA R4, P0, R31, c[0x0][0x170], 0x2 ;  /* 0x00005c001f047a11 */ /* 0x001fe400078010ff */
[----:B------:R-:W-:Y:S02]  /*32b0*/  IADD3 R17, P3, R19, R25, RZ ;  /* 0x0000001913117210 */ /* 0x000fe40007f7e0ff */
[-C--:B-1----:R-:W-:Y:S02]  /*32c0*/  LEA.HI.X.SX32 R6, R0, R33.reuse, 0x1, P5 ;  /* 0x0000002100067211 */ /* 0x082fe400028f0eff */
[----:B------:R-:W-:Y:S02]  /*32d0*/  LEA.HI.X.SX32 R7, R18, R33, 0x1, P4 ;  /* 0x0000002112077211 */ /* 0x000fe400020f0eff */
[----:B------:R-:W-:-:S02]  /*32e0*/  LEA.HI.X R5, R31, c[0x0][0x174], R6, 0x2, P0 ;  /* 0x00005d001f057a11 */ /* 0x000fc400000f1406 */
[C---:B------:R-:W-:Y:S02]  /*32f0*/  LEA R6, P0, R30.reuse, c[0x0][0x170], 0x2 ;  /* 0x00005c001e067a11 */ /* 0x040fe400078010ff */
[----:B------:R-:W-:Y:S01]  /*3300*/  LEA.HI.X.SX32 R18, R19, R33, 0x1, P3 ;  /* 0x0000002113127211 */ /* 0x000fe200018f0eff */
[----:B------:R-:W-:Y:S01]  /*3310*/  STG.E [R4.64], R9 ;  /* 0x0000000904007986 */ /* 0x000fe2000c101924 */
[----:B------:R-:W-:Y:S02]  /*3320*/  LEA.HI.X R7, R30, c[0x0][0x174], R7, 0x2, P0 ;  /* 0x00005d001e077a11 */ /* 0x000fe400000f1407 */
[C---:B------:R-:W-:Y:S02]  /*3330*/  LEA R16, P0, R17.reuse, c[0x0][0x170], 0x2 ;  /* 0x00005c0011107a11 */ /* 0x040fe400078010ff */
[----:B------:R-:W-:Y:S01]  /*3340*/  IADD3 R29, P2, R20, R25, RZ ;  /* 0x00000019141d7210 */ /* 0x000fe20007f5e0ff */
[----:B------:R-:W-:Y:S01]  /*3350*/  STG.E [R6.64], R10 ;  /* 0x0000000a06007986 */ /* 0x000fe2000c101924 */
[----:B------:R-:W-:-:S02]  /*3360*/  LEA.HI.X R17, R17, c[0x0][0x174], R18, 0x2, P0 ;  /* 0x00005d0011117a11 */ /* 0x000fc400000f1412 */
[----:B------:R-:W-:Y:S02]  /*3370*/  LEA.HI.X.SX32 R20, R20, R33, 0x1, P2 ;  /* 0x0000002114147211 */ /* 0x000fe400010f0eff */
[----:B------:R-:W-:Y:S01]  /*3380*/  LEA R18, P0, R29, c[0x0][0x170], 0x2 ;  /* 0x00005c001d127a11 */ /* 0x000fe200078010ff */
[----:B------:R-:W-:Y:S01]  /*3390*/  STG.E [R16.64], R11 ;  /* 0x0000000b10007986 */ /* 0x000fe2000c101924 */
[----:B------:R-:W-:Y:S02]  /*33a0*/  IADD3 R26, P1, R21, R25, RZ ;  /* 0x00000019151a7210 */ /* 0x000fe40007f3e0ff */
        /* <DEDUP_REMOVED lines=14> */
[C---:B------:R-:W-:Y:S02]  /*3490*/  LEA R24, P0, R0.reuse, c[0x0][0x170], 0x2 ;  /* 0x00005c0000187a11 */ /* 0x040fe400078010ff */
[C---:B------:R-:W-:Y:S01]  /*34a0*/  LEA R26, P1, R3.reuse, c[0x0][0x170], 0x2 ;  /* 0x00005c00031a7a11 */ /* 0x040fe200078210ff */
[----:B------:R-:W-:Y:S01]  /*34b0*/  STG.E [R22.64], R14 ;  /* 0x0000000e16007986 */ /* 0x000fe2000c101924 */
[----:B------:R-:W-:Y:S02]  /*34c0*/  LEA.HI.X R25, R0, c[0x0][0x174], R25, 0x2, P0 ;  /* 0x00005d0000197a11 */ /* 0x000fe400000f1419 */
[----:B------:R-:W-:-:S03]  /*34d0*/  LEA.HI.X R27, R3, c[0x0][0x174], R28, 0x2, P1 ;  /* 0x00005d00031b7a11 */ /* 0x000fc600008f141c */
[----:B------:R-:W-:Y:S04]  /*34e0*/  STG.E [R24.64], R15 ;  /* 0x0000000f18007986 */ /* 0x000fe8000c101924 */
[----:B------:R-:W-:Y:S01]  /*34f0*/  STG.E [R26.64], R2 ;  /* 0x000000021a007986 */ /* 0x000fe2000c101924 */
[----:B------:R-:W-:Y:S05]  /*3500*/  EXIT ;  /* 0x000000000000794d */ /* 0x000fea0003800000 */
.L_x_5925:
        /* <DEDUP_REMOVED lines=19> */
.L_x_5953:
        /* <DEDUP_REMOVED lines=20> */
.L_x_5927:
[----:B------:R-:W-:Y:S01]  /*3780*/  IMAD.MOV.U32 R18, RZ, RZ, -0x800001 ;  /* 0xff7fffffff127424 */ /* 0x000fe200078e00ff */
[----:B------:R-:W-:Y:S01]  /*3790*/  MOV R21, 0xffffffff ;  /* 0xffffffff00157802 */ /* 0x000fe20000000f00 */
[----:B------:R-:W-:Y:S01]  /*37a0*/  IMAD.MOV.U32 R19, RZ, RZ, 0x10 ;  /* 0x00000010ff137424 */ /* 0x000fe200078e00ff */
[----:B------:R-:W-:Y:S01]  /*37b0*/  MOV R2, 0x37e0 ;  /* 0x000037e000027802 */ /* 0x000fe20000000f00 */
[----:B------:R-:W-:Y:S02]  /*37c0*/  IMAD.MOV.U32 R20, RZ, RZ, 0x1f ;  /* 0x0000001fff147424 */ /* 0x000fe400078e00ff */
[----:B------:R-:W-:Y:S05]  /*37d0*/  CALL.REL.NOINC `($__internal_141_$__cuda_sm70_shflsync_bfly_p) ;  /* 0x0000098000007944 */ /* 0x000fea0003c00000 */
[----:B-1----:R-:W-:Y:S01]  /*37e0*/  IMAD.MOV.U32 R2, RZ, RZ, R19 ;  /* 0x000000ffff027224 */ /* 0x002fe200078e0013 */
[----:B0-----:R-:W-:Y:S05]  /*37f0*/  BRA `(.L_x_5965) ;  /* 0xffffd35000007947 */ /* 0x001fea000383ffff */
.L_x_5928:
[----:B------:R-:W-:Y:S01]  /*3800*/  IMAD.MOV.U32 R19, RZ, RZ, 0x8 ;  /* 0x00000008ff137424 */ /* 0x000fe200078e00ff */
[----:B------:R-:W-:Y:S01]  /*3810*/  MOV R21, 0xffffffff ;  /* 0xffffffff00157802 */ /* 0x000fe20000000f00 */
[----:B------:R-:W-:Y:S01]  /*3820*/  IMAD.MOV.U32 R20, RZ, RZ, 0x1f ;  /* 0x0000001fff147424 */ /* 0x000fe200078e00ff */
[----:B------:R-:W-:Y:S02]  /*3830*/  MOV R2, 0x3850 ;  /* 0x0000385000027802 */ /* 0x000fe40000000f00 */
[----:B------:R-:W-:Y:S05]  /*3840*/  CALL.REL.NOINC `($__internal_141_$__cuda_sm70_shflsync_bfly_p) ;  /* 0x0000091000007944 */ /* 0x000fea0003c00000 */
[----:B01----:R-:W-:Y:S01]  /*3850*/  FMNMX.FTZ R18, R18, R19, !PT ;  /* 0x0000001312127209 */ /* 0x003fe20007810000 */
[----:B------:R-:W-:Y:S01]  /*3860*/  IMAD.MOV.U32 R19, RZ, RZ, 0x4 ;  /* 0x00000004ff137424 */ /* 0x000fe200078e00ff */
[----:B------:R-:W-:Y:S01]  /*3870*/  MOV R2, 0x38b0 ;  /* 0x000038b000027802 */ /* 0x000fe20000000f00 */
[----:B------:R-:W-:-:S02]  /*3880*/  IMAD.MOV.U32 R20, RZ, RZ, 0x1f ;  /* 0x0000001fff147424 */ /* 0x000fc400078e00ff */
[----:B------:R-:W-:Y:S02]  /*3890*/  IMAD.MOV.U32 R21, RZ, RZ, -0x1 ;  /* 0xffffffffff157424 */ /* 0x000fe400078e00ff */
[----:B------:R-:W-:Y:S05]  /*38a0*/  CALL.REL.NOINC `($__internal_141_$__cuda_sm70_shflsync_bfly_p) ;  /* 0x000008b000007944 */ /* 0x000fea0003c00000 */
[----:B01----:R-:W-:Y:S01]  /*38b0*/  FMNMX.FTZ R18, R18, R19, !PT ;  /* 0x0000001312127209 */ /* 0x003fe20007810000 */
[----:B------:R-:W-:Y:S01]  /*38c0*/  HFMA2.MMA R19, -RZ, RZ, 0, 1.1920928955078125e-07 ;  /* 0x00000002ff137435 */ /* 0x000fe200000001ff */
[----:B------:R-:W-:Y:S01]  /*38d0*/  IMAD.MOV.U32 R20, RZ, RZ, 0x1f ;  /* 0x0000001fff147424 */ /* 0x000fe200078e00ff */
[----:B------:R-:W-:Y:S01]  /*38e0*/  MOV R2, 0x3910 ;  /* 0x0000391000027802 */ /* 0x000fe20000000f00 */
[----:B------:R-:W-:-:S03]  /*38f0*/  IMAD.MOV.U32 R21, RZ, RZ, -0x1 ;  /* 0xffffffffff157424 */ /* 0x000fc600078e00ff */
[----:B------:R-:W-:Y:S05]  /*3900*/  CALL.REL.NOINC `($__internal_141_$__cuda_sm70_shflsync_bfly_p) ;  /* 0x0000085000007944 */ /* 0x000fea0003c00000 */
[----:B-1----:R-:W-:Y:S01]  /*3910*/  IMAD.MOV.U32 R3, RZ, RZ, R19 ;  /* 0x000000ffff037224 */ /* 0x002fe200078e0013 */
[----:B0-----:R-:W-:Y:S05]  /*3920*/  BRA `(.L_x_5966) ;  /* 0xffffd2a000007947 */ /* 0x001fea000383ffff */
.L_x_5955:
[----:B0-----:R-:W-:Y:S01]  /*3930*/  MOV R18, RZ ;  /* 0x000000ff00127202 */ /* 0x001fe20000000f00 */
[----:B------:R-:W-:Y:S01]  /*3940*/  IMAD.MOV.U32 R19, RZ, RZ, 0x2 ;  /* 0x00000002ff137424 */ /* 0x000fe200078e00ff */
[----:B------:R-:W-:Y:S01]  /*3950*/  MOV R2, 0x3990 ;  /* 0x0000399000027802 */ /* 0x000fe20000000f00 */
[----:B------:R-:W-:Y:S02]  /*3960*/  IMAD.MOV.U32 R20, RZ, RZ, 0x1f ;  /* 0x0000001fff147424 */ /* 0x000fe400078e00ff */
[----:B------:R-:W-:-:S02]  /*3970*/  IMAD.MOV.U32 R21, RZ, RZ, -0x1 ;  /* 0xffffffffff157424 */ /* 0x000fc400078e00ff */
[----:B------:R-:W-:Y:S05]  /*3980*/  CALL.REL.NOINC `($__internal_141_$__cuda_sm70_shflsync_bfly_p) ;  /* 0x000007d000007944 */ /* 0x000fea0003c00000 */
[----:B-1----:R-:W-:Y:S01]  /*3990*/  MOV R2, R19 ;  /* 0x0000001300027202 */ /* 0x002fe20000000f00 */
[----:B0-----:R-:W-:Y:S05]  /*39a0*/  BRA `(.L_x_5967) ;  /* 0xfffff06000007947 */ /* 0x001fea000383ffff */
.L_x_5956:
[----:B------:R-:W-:Y:S01]  /*39b0*/  IMAD.MOV.U32 R19, RZ, RZ, 0x1 ;  /* 0x00000001ff137424 */ /* 0x000fe200078e00ff */
[----:B------:R-:W-:Y:S01]  /*39c0*/  MOV R21, 0xffffffff ;  /* 0xffffffff00157802 */ /* 0x000fe20000000f00 */
[----:B------:R-:W-:Y:S01]  /*39d0*/  IMAD.MOV.U32 R20, RZ, RZ, 0x1f ;  /* 0x0000001fff147424 */ /* 0x000fe200078e00ff */
[----:B------:R-:W-:-:S02]  /*39e0*/  MOV R2, 0x3a00 ;  /* 0x00003a0000027802 */ /* 0x000fc40000000f00 */
[----:B------:R-:W-:Y:S05]  /*39f0*/  CALL.REL.NOINC `($__internal_141_$__cuda_sm70_shflsync_bfly_p) ;  /* 0x0000076000007944 */ /* 0x000fea0003c00000 */
[----:B0-----:R-:W-:Y:S01]  /*3a00*/  HFMA2.MMA R20, -RZ, RZ, 0, 1.847743988037109375e-06 ;  /* 0x0000001fff147435 */ /* 0x001fe200000001ff */
[----:B-1----:R-:W-:Y:S01]  /*3a10*/  FADD.FTZ R17, R18, R19 ;  /* 0x0000001312117221 */ /* 0x002fe20000010000 */
[----:B------:R-:W-:Y:S01]  /*3a20*/  MOV R2, 0x3a70 ;  /* 0x00003a7000027802 */ /* 0x000fe20000000f00 */
[----:B------:R-:W-:-:S02]  /*3a30*/  IMAD.MOV.U32 R18, RZ, RZ, RZ ;  /* 0x000000ffff127224 */ /* 0x000fc400078e00ff */
[----:B------:R-:W-:Y:S02]  /*3a40*/  IMAD.MOV.U32 R19, RZ, RZ, 0x2 ;  /* 0x00000002ff137424 */ /* 0x000fe400078e00ff */
[----:B------:R-:W-:Y:S02]  /*3a50*/  IMAD.MOV.U32 R21, RZ, RZ, -0x1 ;  /* 0xffffffffff157424 */ /* 0x000fe400078e00ff */
[----:B------:R-:W-:Y:S05]  /*3a60*/  CALL.REL.NOINC `($__internal_141_$__cuda_sm70_shflsync_bfly_p) ;  /* 0x000006f000007944 */ /* 0x000fea0003c00000 */
[----:B01----:R-:W-:Y:S01]  /*3a70*/  FADD.FTZ R18, RZ, R19 ;  /* 0x00000013ff127221 */ /* 0x003fe20000010000 */
[----:B------:R-:W-:Y:S01]  /*3a80*/  MOV R20, 0x1f ;  /* 0x0000001f00147802 */ /* 0x000fe20000000f00 */
[----:B------:R-:W-:Y:S01]  /*3a90*/  IMAD.MOV.U32 R19, RZ, RZ, 0x1 ;  /* 0x00000001ff137424 */ /* 0x000fe200078e00ff */
[----:B------:R-:W-:Y:S01]  /*3aa0*/  MOV R2, 0x3ad0 ;  /* 0x00003ad000027802 */ /* 0x000fe20000000f00 */
[----:B------:R-:W-:Y:S02]  /*3ab0*/  IMAD.MOV.U32 R21, RZ, RZ, -0x1 ;  /* 0xffffffffff157424 */ /* 0x000fe400078e00ff */
[----:B------:R-:W-:Y:S05]  /*3ac0*/  CALL.REL.NOINC `($__internal_141_$__cuda_sm70_shflsync_bfly_p) ;  /* 0x0000069000007944 */ /* 0x000fea0003c00000 */
[----:B-1----:R-:W-:Y:S01]  /*3ad0*/  FADD.FTZ R16, R18, R19 ;  /* 0x0000001312107221 */ /* 0x002fe20000010000 */
[----:B------:R-:W-:Y:S01]  /*3ae0*/  HFMA2.MMA R19, -RZ, RZ, 0, 1.1920928955078125e-07 ;  /* 0x00000002ff137435 */ /* 0x000fe200000001ff */
[----:B0-----:R-:W-:Y:S01]  /*3af0*/  IMAD.MOV.U32 R18, RZ, RZ, RZ ;  /* 0x000000ffff127224 */ /* 0x001fe200078e00ff */
[----:B------:R-:W-:Y:S01]  /*3b00*/  MOV R2, 0x3b40 ;  /* 0x00003b4000027802 */ /* 0x000fe20000000f00 */
[----:B------:R-:W-:-:S02]  /*3b10*/  IMAD.MOV.U32 R20, RZ, RZ, 0x1f ;  /* 0x0000001fff147424 */ /* 0x000fc400078e00ff */
        /* <DEDUP_REMOVED lines=9> */
[----:B0-----:R-:W-:Y:S01]  /*3bb0*/  HFMA2.MMA R18, -RZ, RZ, 0, 0 ;  /* 0x00000000ff127435 */ /* 0x001fe200000001ff */
[----:B------:R-:W-:Y:S01]  /*3bc0*/  IMAD.MOV.U32 R19, RZ, RZ, 0x2 ;  /* 0x00000002ff137424 */ /* 0x000fe200078e00ff */
[----:B------:R-:W-:Y:S01]  /*3bd0*/  MOV R21, 0xffffffff ;  /* 0xffffffff00157802 */ /* 0x000fe20000000f00 */
[----:B------:R-:W-:Y:S01]  /*3be0*/  IMAD.MOV.U32 R20, RZ, RZ, 0x1f ;  /* 0x0000001fff147424 */ /* 0x000fe200078e00ff */
[----:B------:R-:W-:Y:S02]  /*3bf0*/  MOV R2, 0x3c10 ;  /* 0x00003c1000027802 */ /* 0x000fe40000000f00 */
[----:B------:R-:W-:Y:S05]  /*3c00*/  CALL.REL.NOINC `($__internal_141_$__cuda_sm70_shflsync_bfly_p) ;  /* 0x0000055000007944 */ /* 0x000fea0003c00000 */
[----:B01----:R-:W-:Y:S01]  /*3c10*/  FADD.FTZ R18, RZ, R19 ;  /* 0x00000013ff127221 */ /* 0x003fe20000010000 */
[----:B------:R-:W-:Y:S01]  /*3c20*/  MOV R21, 0xffffffff ;  /* 0xffffffff00157802 */ /* 0x000fe20000000f00 */
[----:B------:R-:W-:Y:S01]  /*3c30*/  IMAD.MOV.U32 R19, RZ, RZ, 0x1 ;  /* 0x00000001ff137424 */ /* 0x000fe200078e00ff */
[----:B------:R-:W-:Y:S01]  /*3c40*/  MOV R2, 0x3c70 ;  /* 0x00003c7000027802 */ /* 0x000fe20000000f00 */
[----:B------:R-:W-:-:S02]  /*3c50*/  IMAD.MOV.U32 R20, RZ, RZ, 0x1f ;  /* 0x0000001fff147424 */ /* 0x000fc400078e00ff */
        /* <DEDUP_REMOVED lines=79> */
[----:B01----:R-:W-:Y:S05]  /*4150*/  BRA `(.L_x_5968) ;  /* 0xffffe95000007947 */ /* 0x003fea000383ffff */
        .weak           $__internal_141_$__cuda_sm70_shflsync_bfly_p
        .type           $__internal_141_$__cuda_sm70_shflsync_bfly_p,@function
        .size           $__internal_141_$__cuda_sm70_shflsync_bfly_p,(.L_x_24802 - $__internal_141_$__cuda_sm70_shflsync_bfly_p)
$__internal_141_$__cuda_sm70_shflsync_bfly_p:
[----:B------:R-:W-:Y:S01]  /*4160*/  IMAD.MOV.U32 R3, RZ, RZ, 0x0 ;  /* 0x00000000ff037424 */ /* 0x000fe200078e00ff */
[----:B------:R-:W-:Y:S04]  /*4170*/  WARPSYNC R21 ;  /* 0x0000001500007348 */ /* 0x000fe80003800000 */
[----:B------:R0:W1:Y:S01]  /*4180*/  SHFL.BFLY PT, R19, R18, R19, R20 ;  /* 0x0c00001312137389 */ /* 0x00006200000e0014 */
[----:B------:R-:W-:Y:S05]  /*4190*/  RET.REL.NODEC R2 `(_ZN4vllm25paged_attention_v2_kernelIfhLi80ELi16ELi128ELNS_18Fp8KVCacheDataTypeE2ELb1ELi512EEEvPfS2_PT_PKS3_PKT0_S9_ifPKiSB_iPKfiiiSD_SD_iiiii) ;  /* 0xffffbe6002007950 */ /* 0x000fea0003c3ffff */
.L_x_5969:
        /* <DEDUP_REMOVED lines=14> */
.L_x_24802:


//--------------------- .text._ZN4vllm25paged_attention_v2_kernelIfhLi64ELi16ELi128ELNS_18Fp8KVCacheDataTypeE2ELb1ELi512EEEvPfS2_PT_PKS3_PKT0_S9_ifPKiSB_iPKfiiiSD_SD_iiiii --------------------------
	.section	.text._ZN4vllm25paged_attention_v2_kernelIfhLi64ELi16ELi128ELNS_18Fp8KVCacheDataTypeE2ELb1ELi512EEEvPfS2_PT_PKS3_PKT0_S9_ifPKiSB_iPKfiiiSD_SD_iiiii,"ax",@progbits
	.sectioninfo	@"SHI_REGISTERS=41"
	.align	128
        .global         _ZN4vllm25paged_attention_v2_kernelIfhLi64ELi16ELi128ELNS_18Fp8KVCacheDataTypeE2ELb1ELi512EEEvPfS2_PT_PKS3_PKT0_S9_ifPKiSB_iPKfiiiSD_SD_iiiii
        .type           _ZN4vllm25paged_attention_v2_kernelIfhLi64ELi16ELi128ELNS_18Fp8KVCacheDataTypeE2ELb1ELi512EEEvPfS2_PT_PKS3_PKT0_S9_ifPKiSB_iPKfiiiSD_SD_iiiii,@function
        .size           _ZN4vllm25paged_attention_v2_kernelIfhLi64ELi16ELi128ELNS_18Fp8KVCacheDataTypeE2ELb1ELi512EEEvPfS2_PT_PKS3_PKT0_S9_ifPKiSB_iPKfiiiSD_SD_iiiii,(.L_x_24803 - _ZN4vllm25paged_attention_v2_kernelIfhLi64ELi16ELi128ELNS_18Fp8KVCacheDataTypeE2ELb1ELi512EEEvPfS2_PT_PKS3_PKT0_S9_ifPKiSB_iPKfiiiSD_SD_iiiii)
        .other          _ZN4vllm25paged_attention_v2_kernelIfhLi64ELi16ELi128ELNS_18Fp8KVCacheDataTypeE2ELb1ELi512EEEvPfS2_PT_PKS3_PKT0_S9_ifPKiSB_iPKfiiiSD_SD_iiiii,@"STO_CUDA_ENTRY STV_DEFAULT"
_ZN4vllm25paged_attention_v2_kernelIfhLi64ELi16ELi128ELNS_18Fp8KVCacheDataTypeE2ELb1ELi512EEEvPfS2_PT_PKS3_PKT0_S9_ifPKiSB_iPKfiiiSD_SD_iiiii:
.text._ZN4vllm25paged_attention_v2_kernelIfhLi64ELi16ELi128ELNS_18Fp8KVCacheDataTypeE2ELb1ELi512EEEvPfS2_PT_PKS3_PKT0_S9_ifPKiSB_iPKfiiiSD_SD_iiiii:
        /* <DEDUP_REMOVED lines=24> */
[----:B------:R-:W-:Y:S01]  /*0180*/  IMAD.HI.U32 R15, R5, R15, R4 ;  /* 0x0000000f050f7227 */ /* 0x000fe200078e0004 */
[----:B------:R-:W-:-:S04]  /*0190*/  IADD3 R4, R9, 0xf, RZ ;  /* 0x0000000f09047810 */ /* 0x000fc80007ffe0ff */
[----:B------:R-:W-:Y:S01]  /*01a0*/  SHF.R.S32.HI R5, RZ, 0x1f, R4 ;  /* 0x0000001fff057819 */ /* 0x000fe20000011404 */
[----:B------:R-:W-:-:S03]  /*01b0*/  IMAD.HI.U32 R8, R15, R12, RZ ;  /* 0x0000000c0f087227 */ /* 0x000fc600078e00ff */
[----:B------:R-:W-:Y:S01]  /*01c0*/  LEA.HI R5, R5, R4, RZ, 0x4 ;  /* 0x0000000405057211 */ /* 0x000fe200078f20ff */
[----:B------:R-:W-:Y:S01]  /*01d0*/  IMAD.MOV R3, RZ, RZ, -R8 ;  /* 0x000000ffff037224 */ /* 0x000fe200078e0a08 */
[C---:B------:R-:W-:Y:S02]  /*01e0*/  LEA R4, R2.reuse, 0x20, 0x5 ;  /* 0x0000002002047811 */ /* 0x040fe400078e28ff */
[----:B------:R-:W-:Y:S01]  /*01f0*/  SHF.R.S32.HI R11, RZ, 0x4, R5 ;  /* 0x00000004ff0b7819 */ /* 0x000fe20000011405 */
[----:B------:R-:W-:Y:S02]  /*0200*/  IMAD R12, R13, R3, R12 ;  /* 0x000000030d0c7224 */ /* 0x000fe400078e020c */
[----:B------:R-:W0:Y:S01]  /*0210*/  S2R R3, SR_TID.X ;  /* 0x0000000000037919 */ /* 0x000e220000002100 */
[----:B------:R-:W-:Y:S02]  /*0220*/  IMNMX R7, R11, R4, PT ;  /* 0x000000040b077217 */ /* 0x000fe40003800200 */
[----:B------:R-:W-:Y:S01]  /*0230*/  ISETP.GT.U32.AND P1, PT, R13, R12, PT ;  /* 0x0000000c0d00720c */ /* 0x000fe20003f24070 */
[----:B------:R-:W1:Y:S02]  /*0240*/  S2R R4, SR_CTAID.X ;  /* 0x0000000000047919 */ /* 0x000e640000002500 */
[----:B------:R-:W-:-:S10]  /*0250*/  IMAD R5, R2, -0x20, R7 ;  /* 0xffffffe002057824 */ /* 0x000fd400078e0207 */
[----:B------:R-:W-:Y:S01]  /*0260*/  @!P1 IMAD.IADD R12, R12, 0x1, -R13 ;  /* 0x000000010c0c9824 */ /* 0x000fe200078e0a0d */
[----:B------:R-:W-:Y:S02]  /*0270*/  @!P1 IADD3 R8, R8, 0x1, RZ ;  /* 0x0000000108089810 */ /* 0x000fe40007ffe0ff */
[----:B------:R-:W-:Y:S02]  /*0280*/  ISETP.NE.AND P1, PT, RZ, c[0x0][0x1e4], PT ;  /* 0x00007900ff007a0c */ /* 0x000fe40003f25270 */
[----:B------:R-:W-:Y:S02]  /*0290*/  ISETP.GE.U32.AND P0, PT, R12, R13, PT ;  /* 0x0000000d0c00720c */ /* 0x000fe40003f06070 */
[----:B0-----:R-:W-:-:S04]  /*02a0*/  SHF.R.S32.HI R6, RZ, 0x1f, R3 ;  /* 0x0000001fff067819 */ /* 0x001fc80000011403 */
[----:B------:R-:W-:Y:S01]  /*02b0*/  LEA.HI R12, R6, R3, RZ, 0x5 ;  /* 0x00000003060c7211 */ /* 0x000fe200078f28ff */
[----:B------:R-:W-:-:S03]  /*02c0*/  IMAD R6, R5, 0x10, R10 ;  /* 0x0000001005067824 */ /* 0x000fc600078e020a */
[----:B------:R-:W-:-:S03]  /*02d0*/  SHF.R.S32.HI R5, RZ, 0x5, R12 ;  /* 0x00000005ff057819 */ /* 0x000fc6000001140c */
[----:B------:R-:W-:Y:S02]  /*02e0*/  @P0 IADD3 R8, R8, 0x1, RZ ;  /* 0x0000000108080810 */ /* 0x000fe40007ffe0ff */
[----:B------:R-:W-:Y:S02]  /*02f0*/  ISETP.GT.AND P0, PT, R14, -0x1, PT ;  /* 0xffffffff0e00780c */ /* 0x000fe40003f04270 */
[----:B------:R-:W-:Y:S01]  /*0300*/  LOP3.LUT R14, R12, 0xffffffe0, RZ, 0xc0, !PT ;  /* 0xffffffe00c0e7812 */ /* 0x000fe200078ec0ff */
[----:B------:R-:W-:Y:S01]  /*0310*/  @!P2 IMAD.MOV R8, RZ, RZ, -R8 ;  /* 0x000000ffff08a224 */ /* 0x000fe200078e0a08 */
[----:B------:R-:W-:Y:S02]  /*0320*/  IMNMX R17, R9, R6, PT ;  /* 0x0000000609117217 */ /* 0x000fe40003800200 */
[----:B------:R-:W-:Y:S01]  /*0330*/  @!P1 LOP3.LUT R8, RZ, c[0x0][0x1e4], RZ, 0x33, !PT ;  /* 0x00007900ff089a12 */ /* 0x000fe200078e33ff */
[----:B------:R-:W-:Y:S01]  /*0340*/  IMAD.IADD R6, R3, 0x1, -R14 ;  /* 0x0000000103067824 */ /* 0x000fe200078e0a0e */
[----:B------:R-:W-:-:S05]  /*0350*/  IADD3 R14, -R10, R17, RZ ;  /* 0x000000110a0e7210 */ /* 0x000fca0007ffe1ff */
        /* <DEDUP_REMOVED lines=58> */
.L_x_5970:
[----:B-1----:R-:W-:-:S04]  /*0700*/  IMAD.MOV.U32 R17, RZ, RZ, c[0x0][0xc] ;  /* 0x00000300ff117624 */ /* 0x002fc800078e00ff */
[----:B------:R-:W-:-:S04]  /*0710*/  IMAD R12, R17, c[0x0][0x1d8], R4 ;  /* 0x00007600110c7a24 */ /* 0x000fc800078e0204 */
[----:B------:R-:W-:-:S03]  /*0720*/  IMAD R16, R12, c[0x0][0x1e8], RZ ;  /* 0x00007a000c107a24 */ /* 0x000fc600078e02ff */
.L_x_5971:
        /* <DEDUP_REMOVED lines=21> */
[----:B0-----:R-:W-:-:S05]  /*0880*/  IADD3 R22, RZ, -R19, RZ ;  /* 0x80000013ff167210 */ /* 0x001fca0007ffe0ff */
[----:B------:R-:W-:-:S04]  /*0890*/  IMAD R23, R22, R17, RZ ;  /* 0x0000001116177224 */ /* 0x000fc800078e02ff */
[----:B------:R-:W-:-:S04]  /*08a0*/  IMAD.HI.U32 R22, R19, R23, R18 ;  /* 0x0000001713167227 */ /* 0x000fc800078e0012 */
[----:B------:R-:W-:-:S04]  /*08b0*/  IMAD.MOV.U32 R18, RZ, RZ, R12 ;  /* 0x000000ffff127224 */ /* 0x000fc800078e000c */
.L_x_5975:
        /* <DEDUP_REMOVED lines=37> */
.L_x_5973:
[----:B------:R-:W-:Y:S05]  /*0b10*/  BSYNC B7 ;  /* 0x0000000000077941 */ /* 0x000fea0003800000 */
.L_x_5972:
[----:B------:R-:W-:Y:S05]  /*0b20*/  BRA.DIV ~URZ, `(.L_x_5976) ;  /* 0x00002a527f007947 */ /* 0x000fea000b800000 */
[----:B------:R-:W-:-:S05]  /*0b30*/  IMAD.MOV.U32 R13, RZ, RZ, -0x800001 ;  /* 0xff7fffffff0d7424 */ /* 0x000fca00078e00ff */
.L_x_6010:
        /* <DEDUP_REMOVED lines=8> */
.L_x_6011:
        /* <DEDUP_REMOVED lines=35> */
.L_x_5982:
        /* <DEDUP_REMOVED lines=11> */
.L_x_5981:
[----:B------:R-:W-:Y:S05]  /*0ea0*/  BSYNC B1 ;  /* 0x0000000000017941 */ /* 0x000fea0003800000 */
.L_x_5980:
        /* <DEDUP_REMOVED lines=10> */
.L_x_5985:
        /* <DEDUP_REMOVED lines=15> */
[----:B------:R-:W0:Y:S01]  /*1040*/  MUFU.EX2 R22, R21 ;  /* 0x0000001500167308 */ /* 0x000e220000000800 */
[----:B------:R-:W-:Y:S02]  /*1050*/  FMUL.FTZ R23, R20, 1.4426950216293334961 ;  /* 0x3fb8aa3b14177820 */ /* 0x000fe40000410000 */
[----:B------:R-:W-:Y:S01]  /*1060*/  FMUL.FTZ R26, R26, 1.4426950216293334961 ;  /* 0x3fb8aa3b1a1a7820 */ /* 0x000fe20000410000 */
[----:B------:R-:W1:Y:S01]  /*1070*/  LDS R20, [R17+0xc00] ;  /* 0x000c000011147984 */ /* 0x000e620000000800 */
[----:B----4-:R-:W-:-:S02]  /*1080*/  FADD.FTZ R28, -R13, R28 ;  /* 0x0000001c0d1c7221 */ /* 0x010fc40000010100 */
[C---:B-----5:R-:W-:Y:S01]  /*1090*/  FADD.FTZ R30, -R13.reuse, R30 ;  /* 0x0000001e0d1e7221 */ /* 0x060fe20000010100 */
[----:B------:R-:W2:Y:S01]  /*10a0*/  MUFU.EX2 R24, R23 ;  /* 0x0000001700187308 */ /* 0x000ea20000000800 */
[----:B------:R-:W-:Y:S02]  /*10b0*/  FMUL.FTZ R28, R28, 1.4426950216293334961 ;  /* 0x3fb8aa3b1c1c7820 */ /* 0x000fe40000410000 */
[----:B------:R-:W-:Y:S02]  /*10c0*/  FMUL.FTZ R30, R30, 1.4426950216293334961 ;  /* 0x3fb8aa3b1e1e7820 */ /* 0x000fe40000410000 */
[C---:B------:R-:W-:Y:S02]  /*10d0*/  FADD.FTZ R32, -R13.reuse, R32 ;  /* 0x000000200d207221 */ /* 0x040fe40000010100 */
[----:B------:R-:W-:Y:S01]  /*10e0*/  FADD.FTZ R34, -R13, R34 ;  /* 0x000000220d227221 */ /* 0x000fe20000010100 */
[----:B------:R-:W3:Y:S01]  /*10f0*/  MUFU.EX2 R26, R26 ;  /* 0x0000001a001a7308 */ /* 0x000ee20000000800 */
[----:B------:R-:W-:Y:S01]  /*1100*/  FMUL.FTZ R32, R32, 1.4426950216293334961 ;  /* 0x3fb8aa3b20207820 */ /* 0x000fe20000410000 */
[----:B0-----:R-:W-:Y:S01]  /*1110*/  STS [R17+-0x400], R22 ;  /* 0xfffc001611007388 */ /* 0x001fe20000000800 */
[----:B------:R-:W-:-:S02]  /*1120*/  FADD.FTZ R15, R22, R15 ;  /* 0x0000000f160f7221 */ /* 0x000fc40000010000 */
[----:B------:R-:W-:Y:S01]  /*1130*/  FMUL.FTZ R34, R34, 1.4426950216293334961 ;  /* 0x3fb8aa3b22227820 */ /* 0x000fe20000410000 */
[----:B------:R-:W0:Y:S01]  /*1140*/  LDS R22, [R17+0xe00] ;  /* 0x000e000011167984 */ /* 0x000e220000000800 */
[----:B------:R-:W-:Y:S01]  /*1150*/  FADD.FTZ R36, -R13, R36 ;  /* 0x000000240d247221 */ /* 0x000fe20000010100 */
[----:B------:R-:W4:Y:S01]  /*1160*/  MUFU.EX2 R28, R28 ;  /* 0x0000001c001c7308 */ /* 0x000f220000000800 */
[----:B--2---:R-:W-:Y:S01]  /*1170*/  FADD.FTZ R15, R15, R24 ;  /* 0x000000180f0f7221 */ /* 0x004fe20000010000 */
[----:B------:R-:W-:Y:S01]  /*1180*/  STS [R17+-0x200], R24 ;  /* 0xfffe001811007388 */ /* 0x000fe20000000800 */
[----:B------:R-:W-:Y:S02]  /*1190*/  FMUL.FTZ R36, R36, 1.4426950216293334961 ;  /* 0x3fb8aa3b24247820 */ /* 0x000fe40000410000 */
[----:B------:R-:W-:Y:S01]  /*11a0*/  FADD.FTZ R38, -R13, R38 ;  /* 0x000000260d267221 */ /* 0x000fe20000010100 */
[----:B------:R-:W2:Y:S02]  /*11b0*/  LDS R24, [R17+0x1000] ;  /* 0x0010000011187984 */ /* 0x000ea40000000800 */
[----:B------:R-:W5:Y:S01]  /*11c0*/  MUFU.EX2 R30, R30 ;  /* 0x0000001e001e7308 */ /* 0x000f620000000800 */
[----:B---3--:R-:W-:Y:S01]  /*11d0*/  FADD.FTZ R15, R15, R26 ;  /* 0x0000001a0f0f7221 */ /* 0x008fe20000010000 */
[----:B------:R-:W-:Y:S01]  /*11e0*/  STS [R17], R26 ;  /* 0x0000001a11007388 */ /* 0x000fe20000000800 */
[----:B------:R-:W-:-:S03]  /*11f0*/  FMUL.FTZ R38, R38, 1.4426950216293334961 ;  /* 0x3fb8aa3b26267820 */ /* 0x000fc60000410000 */
[----:B------:R-:W3:Y:S02]  /*1200*/  LDS R26, [R17+0x1200] ;  /* 0x00120000111a7984 */ /* 0x000ee40000000800 */
[----:B------:R-:W0:Y:S01]  /*1210*/  MUFU.EX2 R32, R32 ;  /* 0x0000002000207308 */ /* 0x000e220000000800 */
[----:B----4-:R-:W-:Y:S01]  /*1220*/  FADD.FTZ R15, R15, R28 ;  /* 0x0000001c0f0f7221 */ /* 0x010fe20000010000 */
[----:B------:R-:W-:Y:S01]  /*1230*/  STS [R17+0x200], R28 ;  /* 0x0002001c11007388 */ /* 0x000fe20000000800 */
[----:B-1----:R-:W-:-:S03]  /*1240*/  FADD.FTZ R20, -R13, R20 ;  /* 0x000000140d147221 */ /* 0x002fc60000010100 */
[----:B------:R-:W1:Y:S01]  /*1250*/  LDS R28, [R17+0x1400] ;  /* 0x00140000111c7984 */ /* 0x000e620000000800 */
[----:B-----5:R-:W-:Y:S01]  /*1260*/  FADD.FTZ R15, R15, R30 ;  /* 0x0000001e0f0f7221 */ /* 0x020fe20000010000 */
[----:B------:R-:W4:Y:S02]  /*1270*/  MUFU.EX2 R34, R34 ;  /* 0x0000002200227308 */ /* 0x000f240000000800 */
[----:B------:R-:W-:Y:S01]  /*1280*/  STS [R17+0x400], R30 ;  /* 0x0004001e11007388 */ /* 0x000fe20000000800 */
[----:B------:R-:W-:-:S03]  /*1290*/  FMUL.FTZ R20, R20, 1.4426950216293334961 ;  /* 0x3fb8aa3b14147820 */ /* 0x000fc60000410000 */
[----:B------:R-:W5:Y:S01]  /*12a0*/  LDS R30, [R17+0x1600] ;  /* 0x00160000111e7984 */ /* 0x000f620000000800 */
[----:B0-----:R-:W-:Y:S01]  /*12b0*/  FADD.FTZ R15, R15, R32 ;  /* 0x000000200f0f7221 */ /* 0x001fe20000010000 */
[----:B------:R-:W0:Y:S02]  /*12c0*/  MUFU.EX2 R36, R36 ;  /* 0x0000002400247308 */ /* 0x000e240000000800 */
[----:B------:R-:W-:Y:S04]  /*12d0*/  STS [R17+0x600], R32 ;  /* 0x0006002011007388 */ /* 0x000fe80000000800 */
[----:B------:R-:W5:Y:S01]  /*12e0*/  LDS R32, [R17+0x1800] ;  /* 0x0018000011207984 */ /* 0x000f620000000800 */
[----:B------:R-:W-:Y:S01]  /*12f0*/  FADD.FTZ R22, -R13, R22 ;  /* 0x000000160d167221 */ /* 0x000fe20000010100 */
[----:B------:R-:W3:Y:S01]  /*1300*/  MUFU.EX2 R20, R20 ;  /* 0x0000001400147308 */ /* 0x000ee20000000800 */
[----:B----4-:R-:W-:Y:S01]  /*1310*/  FADD.FTZ R15, R15, R34 ;  /* 0x000000220f0f7221 */ /* 0x010fe20000010000 */
[----:B------:R-:W-:Y:S01]  /*1320*/  STS [R17+0x800], R34 ;  /* 0x0008002211007388 */ /* 0x000fe20000000800 */
[----:B------:R-:W-:-:S02]  /*1330*/  FMUL.FTZ R22, R22, 1.4426950216293334961 ;  /* 0x3fb8aa3b16167820 */ /* 0x000fc40000410000 */
[----:B--2---:R-:W-:Y:S02]  /*1340*/  FADD.FTZ R24, -R13, R24 ;  /* 0x000000180d187221 */ /* 0x004fe40000010100 */
[----:B0-----:R-:W-:Y:S02]  /*1350*/  FADD.FTZ R15, R15, R36 ;  /* 0x000000240f0f7221 */ /* 0x001fe40000010000 */
[----:B------:R-:W0:Y:S01]  /*1360*/  MUFU.EX2 R22, R22 ;  /* 0x0000001600167308 */ /* 0x000e220000000800 */
[----:B------:R-:W-:Y:S01]  /*1370*/  FMUL.FTZ R24, R24, 1.4426950216293334961 ;  /* 0x3fb8aa3b18187820 */ /* 0x000fe20000410000 */
[----:B------:R-:W-:Y:S01]  /*1380*/  STS [R17+0xa00], R36 ;  /* 0x000a002411007388 */ /* 0x000fe20000000800 */
[----:B---3--:R-:W-:Y:S02]  /*1390*/  FADD.FTZ R26, -R13, R26 ;  /* 0x0000001a0d1a7221 */ /* 0x008fe40000010100 */
[----:B------:R-:W-:-:S03]  /*13a0*/  FADD.FTZ R15, R15, R20 ;  /* 0x000000140f0f7221 */ /* 0x000fc60000010000 */
[----:B------:R-:W2:Y:S01]  /*13b0*/  MUFU.EX2 R24, R24 ;  /* 0x0000001800187308 */ /* 0x000ea20000000800 */
[----:B------:R-:W-:Y:S01]  /*13c0*/  FMUL.FTZ R26, R26, 1.4426950216293334961 ;  /* 0x3fb8aa3b1a1a7820 */ /* 0x000fe20000410000 */
[----:B------:R-:W-:Y:S01]  /*13d0*/  STS [R17+0xc00], R20 ;  /* 0x000c001411007388 */ /* 0x000fe20000000800 */
[----:B-1----:R-:W-:-:S04]  /*13e0*/  FADD.FTZ R28, -R13, R28 ;  /* 0x0000001c0d1c7221 */ /* 0x002fc80000010100 */
[----:B------:R-:W-:Y:S01]  /*13f0*/  FMUL.FTZ R28, R28, 1.4426950216293334961 ;  /* 0x3fb8aa3b1c1c7820 */ /* 0x000fe20000410000 */
[----:B------:R-:W1:Y:S01]  /*1400*/  MUFU.EX2 R26, R26 ;  /* 0x0000001a001a7308 */ /* 0x000e620000000800 */
[----:B0-----:R-:W-:Y:S01]  /*1410*/  FADD.FTZ R15, R15, R22 ;  /* 0x000000160f0f7221 */ /* 0x001fe20000010000 */
[----:B------:R-:W-:Y:S01]  /*1420*/  STS [R17+0xe00], R22 ;  /* 0x000e001611007388 */ /* 0x000fe20000000800 */
[----:B-----5:R-:W-:-:S04]  /*1430*/  FADD.FTZ R30, -R13, R30 ;  /* 0x0000001e0d1e7221 */ /* 0x020fc80000010100 */
[----:B------:R-:W-:Y:S01]  /*1440*/  FMUL.FTZ R30, R30, 1.4426950216293334961 ;  /* 0x3fb8aa3b1e1e7820 */ /* 0x000fe20000410000 */
[----:B------:R-:W0:Y:S01]  /*1450*/  MUFU.EX2 R28, R28 ;  /* 0x0000001c001c7308 */ /* 0x000e220000000800 */
[----:B--2---:R-:W-:Y:S01]  /*1460*/  FADD.FTZ R15, R15, R24 ;  /* 0x000000180f0f7221 */ /* 0x004fe20000010000 */
[----:B------:R-:W-:Y:S01]  /*1470*/  STS [R17+0x1000], R24 ;  /* 0x0010001811007388 */ /* 0x000fe20000000800 */
[----:B------:R-:W-:-:S04]  /*1480*/  FADD.FTZ R32, -R13, R32 ;  /* 0x000000200d207221 */ /* 0x000fc80000010100 */
[----:B------:R-:W-:Y:S01]  /*1490*/  FMUL.FTZ R32, R32, 1.4426950216293334961 ;  /* 0x3fb8aa3b20207820 */ /* 0x000fe20000410000 */
        /* <DEDUP_REMOVED lines=13> */
[----:B0-----:R-:W-:Y:S01]  /*1570*/  IADD3 R17, R17, 0x2000, RZ ;  /* 0x0000200011117810 */ /* 0x001fe20007ffe0ff */
[----:B------:R-:W-:Y:S05]  /*1580*/  @!P3 BRA `(.L_x_5985) ;  /* 0xfffff9c00000b947 */ /* 0x000fea000383ffff */
.L_x_5984:
[----:B------:R-:W-:Y:S05]  /*1590*/  BSYNC B1 ;  /* 0x0000000000017941 */ /* 0x000fea0003800000 */
.L_x_5983:
        /* <DEDUP_REMOVED lines=55> */
.L_x_5987:
[----:B------:R-:W-:Y:S05]  /*1910*/  BSYNC B1 ;  /* 0x0000000000017941 */ /* 0x000fea0003800000 */
.L_x_5986:
        /* <DEDUP_REMOVED lines=26> */
.L_x_5979:
[----:B------:R-:W-:Y:S05]  /*1ac0*/  BSYNC B0 ;  /* 0x0000000000007941 */ /* 0x000fea0003800000 */
.L_x_5978:
        /* <DEDUP_REMOVED lines=43> */
.L_x_5992:
        /* <DEDUP_REMOVED lines=8> */
.L_x_5991:
[----:B------:R-:W-:Y:S05]  /*1e00*/  BSYNC B1 ;  /* 0x0000000000017941 */ /* 0x000fea0003800000 */
.L_x_5990:
        /* <DEDUP_REMOVED lines=10> */
.L_x_5995:
        /* <DEDUP_REMOVED lines=52> */
.L_x_5994:
[----:B------:R-:W-:Y:S05]  /*21f0*/  BSYNC B1 ;  /* 0x0000000000017941 */ /* 0x000fea0003800000 */
.L_x_5993:
        /* <DEDUP_REMOVED lines=31> */
.L_x_5997:
[----:B------:R-:W-:Y:S05]  /*23f0*/  BSYNC B1 ;  /* 0x0000000000017941 */ /* 0x000fea0003800000 */
.L_x_5996:
        /* <DEDUP_REMOVED lines=14> */
.L_x_5989:
[----:B------:R-:W-:Y:S05]  /*24e0*/  BSYNC B0 ;  /* 0x0000000000007941 */ /* 0x000fea0003800000 */
.L_x_5988:
        /* <DEDUP_REMOVED lines=20> */
.L_x_5999:
[----:B------:R-:W-:Y:S05]  /*2630*/  BSYNC B0 ;  /* 0x0000000000007941 */ /* 0x000fea0003800000 */
.L_x_5998:
        /* <DEDUP_REMOVED lines=17> */
[----:B------:R-:W-:Y:S01]  /*2750*/  IMAD R13, R17, R10, RZ ;  /* 0x0000000a110d7224 */ /* 0x000fe200078e02ff */
[----:B------:R-:W-:Y:S01]  /*2760*/  IABS R17, c[0x0][0x1e4] ;  /* 0x0000790000117a13 */ /* 0x000fe20000000000 */
[----:B---3--:R-:W-:-:S04]  /*2770*/  IMAD.MOV R20, RZ, RZ, -R15 ;  /* 0x000000ffff147224 */ /* 0x008fc800078e0a0f */
[----:B------:R-:W-:Y:S02]  /*2780*/  IMAD R11, R20, R9, RZ ;  /* 0x00000009140b7224 */ /* 0x000fe400078e02ff */
[----:B------:R-:W-:Y:S01]  /*2790*/  IMAD.HI.U32 R20, R19, R13, R18 ;  /* 0x0000000d13147227 */ /* 0x000fe200078e0012 */
[----:B------:R-:W-:-:S03]  /*27a0*/  IADD3 R18, R8, -c[0x0][0x1dc], RZ ;  /* 0x8000770008127a10 */ /* 0x000fc60007ffe0ff */
[----:B------:R-:W-:-:S04]  /*27b0*/  IMAD.HI.U32 R15, R15, R11, R14 ;  /* 0x0000000b0f0f7227 */ /* 0x000fc800078e000e */
.L_x_6003:
        /* <DEDUP_REMOVED lines=33> */
.L_x_6001:
[----:B------:R-:W-:Y:S05]  /*29d0*/  BSYNC B6 ;  /* 0x0000000000067941 */ /* 0x000fea0003800000 */
.L_x_6000:
[----:B------:R-:W-:Y:S05]  /*29e0*/  BRA.DIV ~URZ, `(.L_x_6004) ;  /* 0x00000d427f007947 */ /* 0x000fea000b800000 */
[----:B------:R-:W-:-:S04]  /*29f0*/  IMAD.MOV.U32 R7, RZ, RZ, RZ ;  /* 0x000000ffff077224 */ /* 0x000fc800078e00ff */
.L_x_6012:
[----:B0-----:R-:W-:Y:S01]  /*2a00*/  FADD.FTZ R15, RZ, R7 ;  /* 0x00000007ff0f7221 */ /* 0x001fe20000010000 */
[----:B------:R-:W-:Y:S05]  /*2a10*/  BRA.DIV ~URZ, `(.L_x_6005) ;  /* 0x00000d927f007947 */ /* 0x000fea000b800000 */
[----:B------:R-:W0:Y:S01]  /*2a20*/  SHFL.BFLY PT, R10, R15, 0x1, 0x1f ;  /* 0x0c201f000f0a7f89 */ /* 0x000e2200000e0000 */
[----:B------:R-:W-:Y:S01]  /*2a30*/  CS2R R8, SRZ ;  /* 0x0000000000087805 */ /* 0x000fe2000001ff00 */
[----:B------:R-:W-:Y:S01]  /*2a40*/  MOV R7, RZ ;  /* 0x000000ff00077202 */ /* 0x000fe20000000f00 */
[----:B------:R-:W-:Y:S01]  /*2a50*/  CS2R R12, SRZ ;  /* 0x00000000000c7805 */ /* 0x000fe2000001ff00 */
[----:B------:R-:W-:Y:S02]  /*2a60*/  IMAD.MOV.U32 R11, RZ, RZ, RZ ;  /* 0x000000ffff0b7224 */ /* 0x000fe400078e00ff */
[----:B0-----:R-:W-:Y:S02]  /*2a70*/  FADD.FTZ R10, R15, R10 ;  /* 0x0000000a0f0a7221 */ /* 0x001fe40000010000 */
[----:B------:R-:W-:Y:S02]  /*2a80*/  CS2R R14, SRZ ;  /* 0x00000000000e7805 */ /* 0x000fe4000001ff00 */
.L_x_6013:
        /* <DEDUP_REMOVED lines=10> */
[----:B------:R-:W-:-:S02]  /*2b30*/  ISETP.GT.OR P1, PT, R3, 0x3f, P0 ;  /* 0x0000003f0300780c */ /* 0x000fc40000724670 */
[----:B------:R-:W-:Y:S02]  /*2b40*/  SHF.R.S32.HI R14, RZ, 0x2, R17 ;  /* 0x00000002ff0e7819 */ /* 0x000fe40000011411 */
[C---:B------:R-:W-:Y:S02]  /*2b50*/  IADD3 R16, R3.reuse, 0x1f, RZ ;  /* 0x0000001f03107810 */ /* 0x040fe40007ffe0ff */
[----:B------:R-:W-:Y:S01]  /*2b60*/  LOP3.LUT R15, R3, 0xffffffe0, RZ, 0xc0, !PT ;  /* 0xffffffe0030f7812 */ /* 0x000fe200078ec0ff */
        /* <DEDUP_REMOVED lines=30> */
.L_x_6007:
[----:B0-----:R-:W-:Y:S05]  /*2d50*/  BSYNC B0 ;  /* 0x0000000000007941 */ /* 0x001fea0003800000 */
.L_x_6006:
        /* <DEDUP_REMOVED lines=28> */
.L_x_6009:
[----:B0-----:R-:W-:Y:S05]  /*2f20*/  BSYNC B0 ;  /* 0x0000000000007941 */ /* 0x001fea0003800000 */
.L_x_6008:
        /* <DEDUP_REMOVED lines=13> */
[C---:B------:R-:W-:Y:S02]  /*3000*/  IADD3 R2, R14.reuse, 0x8, RZ ;  /* 0x000000080e027810 */ /* 0x040fe40007ffe0ff */
[C---:B------:R-:W-:Y:S02]  /*3010*/  IADD3 R15, R14.reuse, 0x28, RZ ;  /* 0x000000280e0f7810 */ /* 0x040fe40007ffe0ff */
[----:B------:R-:W-:-:S02]  /*3020*/  IADD3 R3, R14, 0x10, RZ ;  /* 0x000000100e037810 */ /* 0x000fc40007ffe0ff */
[----:B------:R-:W-:Y:S02]  /*3030*/  IADD3.X R27, R0, R5, R4, P1, P2 ;  /* 0x00000005001b7210 */ /* 0x000fe40000fe4404 */
[-C--:B------:R-:W-:Y:S02]  /*3040*/  IADD3 R28, P4, R2, R20.reuse, RZ ;  /* 0x00000014021c7210 */ /* 0x080fe40007f9e0ff */
[-C--:B------:R-:W-:Y:S02]  /*3050*/  IADD3 R21, P0, R15, R20.reuse, RZ ;  /* 0x000000140f157210 */ /* 0x080fe40007f1e0ff */
[C---:B------:R-:W-:Y:S02]  /*3060*/  IADD3 R4, R14.reuse, 0x18, RZ ;  /* 0x000000180e047810 */ /* 0x040fe40007ffe0ff */
[-C--:B------:R-:W-:Y:S02]  /*3070*/  IADD3 R30, P5, R14, R20.reuse, RZ ;  /* 0x000000140e1e7210 */ /* 0x080fe40007fbe0ff */
[----:B------:R-:W-:-:S02]  /*3080*/  IADD3 R26, P3, R3, R20, RZ ;  /* 0x00000014031a7210 */ /* 0x000fc40007f7e0ff */
[-C--:B------:R-:W-:Y:S02]  /*3090*/  LEA.HI.X.SX32 R31, R2, R27.reuse, 0x1, P4 ;  /* 0x0000001b021f7211 */ /* 0x080fe400020f0eff */
[-C--:B------:R-:W-:Y:S02]  /*30a0*/  LEA.HI.X.SX32 R24, R15, R27.reuse, 0x1, P0 ;  /* 0x0000001b0f187211 */ /* 0x080fe400000f0eff */
[----:B------:R-:W-:Y:S02]  /*30b0*/  IADD3 R5, R14, 0x20, RZ ;  /* 0x000000200e057810 */ /* 0x000fe40007ffe0ff */
[----:B------:R-:W-:Y:S02]  /*30c0*/  IADD3 R18, P2, R4, R20, RZ ;  /* 0x0000001404127210 */ /* 0x000fe40007f5e0ff */
[----:B------:R-:W-:Y:S02]  /*30d0*/  LEA.HI.X.SX32 R33, R14, R27, 0x1, P5 ;  /* 0x0000001b0e217211 */ /* 0x000fe400028f0eff */
[----:B------:R-:W-:-:S02]  /*30e0*/  LEA R2, P0, R30, c[0x0][0x170], 0x2 ;  /* 0x00005c001e027a11 */ /* 0x000fc400078010ff */
[-C--:B------:R-:W-:Y:S02]  /*30f0*/  LEA.HI.X.SX32 R29, R3, R27.reuse, 0x1, P3 ;  /* 0x0000001b031d7211 */ /* 0x080fe400018f0eff */
[C---:B------:R-:W-:Y:S02]  /*3100*/  IADD3 R19, P1, R5.reuse, R20, RZ ;  /* 0x0000001405137210 */ /* 0x040fe40007f3e0ff */
[-C--:B------:R-:W-:Y:S02]  /*3110*/  LEA.HI.X.SX32 R23, R4, R27.reuse, 0x1, P2 ;  /* 0x0000001b04177211 */ /* 0x080fe400010f0eff */
[----:B------:R-:W-:Y:S02]  /*3120*/  LEA.HI.X R3, R30, c[0x0][0x174], R33, 0x2, P0 ;  /* 0x00005d001e037a11 */ /* 0x000fe400000f1421 */
[----:B------:R-:W-:Y:S02]  /*3130*/  LEA R4, P0, R28, c[0x0][0x170], 0x2 ;  /* 0x00005c001c047a11 */ /* 0x000fe400078010ff */
[----:B------:R-:W-:Y:S01]  /*3140*/  IADD3 R16, R14, 0x30, RZ ;  /* 0x000000300e107810 */ /* 0x000fe20007ffe0ff */
[----:B------:R-:W-:Y:S01]  /*3150*/  STG.E [R2.64], R10 ;  /* 0x0000000a02007986 */ /* 0x000fe2000c101924 */
[----:B------:R-:W-:-:S02]  /*3160*/  LEA.HI.X.SX32 R22, R5, R27, 0x1, P1 ;  /* 0x0000001b05167211 */ /* 0x000fc400008f0eff */
[----:B------:R-:W-:Y:S02]  /*3170*/  IADD3 R17, R14, 0x38, RZ ;  /* 0x000000380e117810 */ /* 0x000fe40007ffe0ff */
[----:B------:R-:W-:Y:S02]  /*3180*/  LEA.HI.X R5, R28, c[0x0][0x174], R31, 0x2, P0 ;  /* 0x00005d001c057a11 */ /* 0x000fe400000f141f */
[-C--:B------:R-:W-:Y:S02]  /*3190*/  IADD3 R0, P5, R16, R20.reuse, RZ ;  /* 0x0000001410007210 */ /* 0x080fe40007fbe0ff */
[----:B------:R-:W-:Y:S01]  /*31a0*/  LEA R14, P0, R26, c[0x0][0x170], 0x2 ;  /* 0x00005c001a0e7a11 */ /* 0x000fe200078010ff */
[----:B------:R-:W-:Y:S01]  /*31b0*/  STG.E [R4.64], R8 ;  /* 0x0000000804007986 */ /* 0x000fe2000c101924 */
[----:B------:R-:W-:Y:S02]  /*31c0*/  IADD3 R20, P6, R17, R20, RZ ;  /* 0x0000001411147210 */ /* 0x000fe40007fde0ff */
[----:B------:R-:W-:-:S02]  /*31d0*/  LEA.HI.X.SX32 R25, R16, R27, 0x1, P5 ;  /* 0x0000001b10197211 */ /* 0x000fc400028f0eff */
[----:B------:R-:W-:Y:S02]  /*31e0*/  LEA.HI.X R15, R26, c[0x0][0x174], R29, 0x2, P0 ;  /* 0x00005d001a0f7a11 */ /* 0x000fe400000f141d */
[C---:B------:R-:W-:Y:S02]  /*31f0*/  LEA R16, P0, R18.reuse, c[0x0][0x170], 0x2 ;  /* 0x00005c0012107a11 */ /* 0x040fe400078010ff */
[----:B------:R-:W-:Y:S01]  /*3200*/  LEA.HI.X.SX32 R27, R17, R27, 0x1, P6 ;  /* 0x0000001b111b7211 */ /* 0x000fe200030f0eff */
[----:B------:R-:W-:Y:S01]  /*3210*/  STG.E [R14.64], R7 ;  /* 0x000000070e007986 */ /* 0x000fe2000c101924 */
[----:B------:R-:W-:Y:S02]  /*3220*/  LEA.HI.X R17, R18, c[0x0][0x174], R23, 0x2, P0 ;  /* 0x00005d0012117a11 */ /* 0x000fe400000f1417 */
[C---:B------:R-:W-:Y:S02]  /*3230*/  LEA R18, P0, R19.reuse, c[0x0][0x170], 0x2 ;  /* 0x00005c0013127a11 */ /* 0x040fe400078010ff */
[----:B------:R-:W-:Y:S01]  /*3240*/  LEA R26, P1, R20, c[0x0][0x170], 0x2 ;  /* 0x00005c00141a7a11 */ /* 0x000fe200078210ff */
[----:B------:R-:W-:Y:S01]  /*3250*/  STG.E [R16.64], R9 ;  /* 0x0000000910007986 */ /* 0x000fe2000c101924 */
[----:B------:R-:W-:-:S02]  /*3260*/  LEA.HI.X R19, R19, c[0x0][0x174], R22, 0x2, P0 ;  /* 0x00005d0013137a11 */ /* 0x000fc400000f1416 */
[C---:B------:R-:W-:Y:S02]  /*3270*/  LEA R22, P0, R21.reuse, c[0x0][0x170], 0x2 ;  /* 0x00005c0015167a11 */ /* 0x040fe400078010ff */
        /* <DEDUP_REMOVED lines=9> */
.L_x_5974:
        /* <DEDUP_REMOVED lines=19> */
.L_x_6002:
        /* <DEDUP_REMOVED lines=20> */
.L_x_5976:
[----:B------:R-:W-:Y:S01]  /*3580*/  MOV R15, 0xff7fffff ;  /* 0xff7fffff000f7802 */ /* 0x000fe20000000f00 */
[----:B------:R-:W-:Y:S01]  /*3590*/  IMAD.MOV.U32 R20, RZ, RZ, 0x10 ;  /* 0x00000010ff147424 */ /* 0x000fe200078e00ff */
[----:B------:R-:W-:Y:S01]  /*35a0*/  MOV R18, 0x35e0 ;  /* 0x000035e000127802 */ /* 0x000fe20000000f00 */
[----:B------:R-:W-:Y:S02]  /*35b0*/  IMAD.MOV.U32 R21, RZ, RZ, 0x1f ;  /* 0x0000001fff157424 */ /* 0x000fe400078e00ff */
[----:B------:R-:W-:Y:S02]  /*35c0*/  IMAD.MOV.U32 R22, RZ, RZ, -0x1 ;  /* 0xffffffffff167424 */ /* 0x000fe400078e00ff */
[----:B------:R-:W-:Y:S05]  /*35d0*/  CALL.REL.NOINC `($__internal_142_$__cuda_sm70_shflsync_bfly_p) ;  /* 0x0000080000007944 */ /* 0x000fea0003c00000 */
[----:B-1----:R-:W-:Y:S01]  /*35e0*/  MOV R13, R20 ;  /* 0x00000014000d7202 */ /* 0x002fe20000000f00 */
[----:B0-----:R-:W-:Y:S05]  /*35f0*/  BRA `(.L_x_6010) ;  /* 0xffffd54000007947 */ /* 0x001fea000383ffff */
.L_x_5977:
[----:B------:R-:W-:Y:S01]  /*3600*/  IMAD.MOV.U32 R20, RZ, RZ, 0x8 ;  /* 0x00000008ff147424 */ /* 0x000fe200078e00ff */
[----:B------:R-:W-:Y:S01]  /*3610*/  MOV R18, 0x3650 ;  /* 0x0000365000127802 */ /* 0x000fe20000000f00 */
[----:B------:R-:W-:Y:S02]  /*3620*/  IMAD.MOV.U32 R21, RZ, RZ, 0x1f ;  /* 0x0000001fff157424 */ /* 0x000fe400078e00ff */
[----:B------:R-:W-:-:S02]  /*3630*/  IMAD.MOV.U32 R22, RZ, RZ, -0x1 ;  /* 0xffffffffff167424 */ /* 0x000fc400078e00ff */
[----:B------:R-:W-:Y:S05]  /*3640*/  CALL.REL.NOINC `($__internal_142_$__cuda_sm70_shflsync_bfly_p) ;  /* 0x0000079000007944 */ /* 0x000fea0003c00000 */
[----:B01----:R-:W-:Y:S01]  /*3650*/  FMNMX.FTZ R15, R15, R20, !PT ;  /* 0x000000140f0f7209 */ /* 0x003fe20007810000 */
[----:B------:R-:W-:Y:S01]  /*3660*/  HFMA2.MMA R20, -RZ, RZ, 0, 2.384185791015625e-07 ;  /* 0x00000004ff147435 */ /* 0x000fe200000001ff */
[----:B------:R-:W-:Y:S01]  /*3670*/  IMAD.MOV.U32 R21, RZ, RZ, 0x1f ;  /* 0x0000001fff157424 */ /* 0x000fe200078e00ff */
[----:B------:R-:W-:Y:S01]  /*3680*/  MOV R18, 0x36b0 ;  /* 0x000036b000127802 */ /* 0x000fe20000000f00 */
[----:B------:R-:W-:-:S03]  /*3690*/  IMAD.MOV.U32 R22, RZ, RZ, -0x1 ;  /* 0xffffffffff167424 */ /* 0x000fc600078e00ff */
[----:B------:R-:W-:Y:S05]  /*36a0*/  CALL.REL.NOINC `($__internal_142_$__cuda_sm70_shflsync_bfly_p) ;  /* 0x0000073000007944 */ /* 0x000fea0003c00000 */
[----:B01----:R-:W-:Y:S01]  /*36b0*/  FMNMX.FTZ R15, R15, R20, !PT ;  /* 0x000000140f0f7209 */ /* 0x003fe20007810000 */
[----:B------:R-:W-:Y:S01]  /*36c0*/  IMAD.MOV.U32 R20, RZ, RZ, 0x2 ;  /* 0x00000002ff147424 */ /* 0x000fe200078e00ff */
[----:B------:R-:W-:Y:S01]  /*36d0*/  MOV R21, 0x1f ;  /* 0x0000001f00157802 */ /* 0x000fe20000000f00 */
[----:B------:R-:W-:Y:S01]  /*36e0*/  IMAD.MOV.U32 R22, RZ, RZ, -0x1 ;  /* 0xffffffffff167424 */ /* 0x000fe200078e00ff */
[----:B------:R-:W-:-:S02]  /*36f0*/  MOV R18, 0x3710 ;  /* 0x0000371000127802 */ /* 0x000fc40000000f00 */
[----:B------:R-:W-:Y:S05]  /*3700*/  CALL.REL.NOINC `($__internal_142_$__cuda_sm70_shflsync_bfly_p) ;  /* 0x000006d000007944 */ /* 0x000fea0003c00000 */
[----:B-1----:R-:W-:Y:S01]  /*3710*/  IMAD.MOV.U32 R18, RZ, RZ, R20 ;  /* 0x000000ffff127224 */ /* 0x002fe200078e0014 */
[----:B0-----:R-:W-:Y:S05]  /*3720*/  BRA `(.L_x_6011) ;  /* 0xffffd49000007947 */ /* 0x001fea000383ffff */
.L_x_6004:
[----:B------:R-:W-:Y:S01]  /*3730*/  HFMA2.MMA R20, -RZ, RZ, 0, 1.1920928955078125e-07 ;  /* 0x00000002ff147435 */ /* 0x000fe200000001ff */
[----:B0-----:R-:W-:Y:S01]  /*3740*/  IMAD.MOV.U32 R15, RZ, RZ, RZ ;  /* 0x000000ffff0f7224 */ /* 0x001fe200078e00ff */
[----:B------:R-:W-:Y:S01]  /*3750*/  MOV R18, 0x3790 ;  /* 0x0000379000127802 */ /* 0x000fe20000000f00 */
[----:B------:R-:W-:-:S02]  /*3760*/  IMAD.MOV.U32 R21, RZ, RZ, 0x1f ;  /* 0x0000001fff157424 */ /* 0x000fc400078e00ff */
[----:B------:R-:W-:Y:S02]  /*3770*/  IMAD.MOV.U32 R22, RZ, RZ, -0x1 ;  /* 0xffffffffff167424 */ /* 0x000fe400078e00ff */
[----:B------:R-:W-:Y:S05]  /*3780*/  CALL.REL.NOINC `($__internal_142_$__cuda_sm70_shflsync_bfly_p) ;  /* 0x0000065000007944 */ /* 0x000fea0003c00000 */
[----:B-1----:R-:W-:Y:S01]  /*3790*/  MOV R7, R20 ;  /* 0x0000001400077202 */ /* 0x002fe20000000f00 */
[----:B0-----:R-:W-:Y:S05]  /*37a0*/  BRA `(.L_x_6012) ;  /* 0xfffff25000007947 */ /* 0x001fea000383ffff */
.L_x_6005:
[----:B------:R-:W-:Y:S01]  /*37b0*/  IMAD.MOV.U32 R20, RZ, RZ, 0x1 ;  /* 0x00000001ff147424 */ /* 0x000fe200078e00ff */
[----:B------:R-:W-:Y:S01]  /*37c0*/  MOV R22, 0xffffffff ;  /* 0xffffffff00167802 */ /* 0x000fe20000000f00 */
[----:B------:R-:W-:Y:S01]  /*37d0*/  IMAD.MOV.U32 R21, RZ, RZ, 0x1f ;  /* 0x0000001fff157424 */ /* 0x000fe200078e00ff */
[----:B------:R-:W-:Y:S02]  /*37e0*/  MOV R18, 0x3800 ;  /* 0x0000380000127802 */ /* 0x000fe40000000f00 */
[----:B------:R-:W-:Y:S05]  /*37f0*/  CALL.REL.NOINC `($__internal_142_$__cuda_sm70_shflsync_bfly_p) ;  /* 0x000005e000007944 */ /* 0x000fea0003c00000 */
[----:B0-----:R-:W-:Y:S01]  /*3800*/  HFMA2.MMA R21, -RZ, RZ, 0, 1.847743988037109375e-06 ;  /* 0x0000001fff157435 */ /* 0x001fe200000001ff */
[----:B-1----:R-:W-:Y:S01]  /*3810*/  FADD.FTZ R10, R15, R20 ;  /* 0x000000140f0a7221 */ /* 0x002fe20000010000 */
[----:B------:R-:W-:Y:S01]  /*3820*/  MOV R18, 0x3870 ;  /* 0x0000387000127802 */ /* 0x000fe20000000f00 */
[----:B------:R-:W-:Y:S02]  /*3830*/  IMAD.MOV.U32 R15, RZ, RZ, RZ ;  /* 0x000000ffff0f7224 */ /* 0x000fe400078e00ff */
[----:B------:R-:W-:Y:S02]  /*3840*/  IMAD.MOV.U32 R20, RZ, RZ, 0x2 ;  /* 0x00000002ff147424 */ /* 0x000fe400078e00ff */
[----:B------:R-:W-:-:S02]  /*3850*/  IMAD.MOV.U32 R22, RZ, RZ, -0x1 ;  /* 0xffffffffff167424 */ /* 0x000fc400078e00ff */
[----:B------:R-:W-:Y:S05]  /*3860*/  CALL.REL.NOINC `($__internal_142_$__cuda_sm70_shflsync_bfly_p) ;  /* 0x0000057000007944 */ /* 0x000fea0003c00000 */
[----:B01----:R-:W-:Y:S01]  /*3870*/  FADD.FTZ R15, RZ, R20 ;  /* 0x00000014ff0f7221 */ /* 0x003fe20000010000 */
[----:B------:R-:W-:Y:S01]  /*3880*/  MOV R21, 0x1f ;  /* 0x0000001f00157802 */ /* 0x000fe20000000f00 */
[----:B------:R-:W-:Y:S01]  /*3890*/  IMAD.MOV.U32 R20, RZ, RZ, 0x1 ;  /* 0x00000001ff147424 */ /* 0x000fe200078e00ff */
[----:B------:R-:W-:Y:S01]  /*38a0*/  MOV R18, 0x38d0 ;  /* 0x000038d000127802 */ /* 0x000fe20000000f00 */
[----:B------:R-:W-:-:S02]  /*38b0*/  IMAD.MOV.U32 R22, RZ, RZ, -0x1 ;  /* 0xffffffffff167424 */ /* 0x000fc400078e00ff */
[----:B------:R-:W-:Y:S05]  /*38c0*/  CALL.REL.NOINC `($__internal_142_$__cuda_sm70_shflsync_bfly_p) ;  /* 0x0000051000007944 */ /* 0x000fea0003c00000 */
[----:B-1----:R-:W-:Y:S01]  /*38d0*/  FADD.FTZ R8, R15, R20 ;  /* 0x000000140f087221 */ /* 0x002fe20000010000 */
[----:B------:R-:W-:Y:S01]  /*38e0*/  HFMA2.MMA R20, -RZ, RZ, 0, 1.1920928955078125e-07 ;  /* 0x00000002ff147435 */ /* 0x000fe200000001ff */
[----:B0-----:R-:W-:Y:S01]  /*38f0*/  IMAD.MOV.U32 R15, RZ, RZ, RZ ;  /* 0x000000ffff0f7224 */ /* 0x001fe200078e00ff */
[----:B------:R-:W-:Y:S01]  /*3900*/  MOV R18, 0x3940 ;  /* 0x0000394000127802 */ /* 0x000fe20000000f00 */
[----:B------:R-:W-:-:S02]  /*3910*/  IMAD.MOV.U32 R21, RZ, RZ, 0x1f ;  /* 0x0000001fff157424 */ /* 0x000fc400078e00ff */
[----:B------:R-:W-:Y:S02]  /*3920*/  IMAD.MOV.U32 R22, RZ, RZ, -0x1 ;  /* 0xffffffffff167424 */ /* 0x000fe400078e00ff */
[----:B------:R-:W-:Y:S05]  /*3930*/  CALL.REL.NOINC `($__internal_142_$__cuda_sm70_shflsync_bfly_p) ;  /* 0x000004a000007944 */ /* 0x000fea0003c00000 */
[----:B01----:R-:W-:Y:S01]  /*3940*/  FADD.FTZ R15, RZ, R20 ;  /* 0x00000014ff0f7221 */ /* 0x003fe20000010000 */
[----:B------:R-:W-:Y:S01]  /*3950*/  MOV R20, 0x1 ;  /* 0x0000000100147802 */ /* 0x000fe20000000f00 */
[----:B------:R-:W-:Y:S01]  /*3960*/  IMAD.MOV.U32 R21, RZ, RZ, 0x1f ;  /* 0x0000001fff157424 */ /* 0x000fe200078e00ff */
[----:B------:R-:W-:Y:S01]  /*3970*/  MOV R18, 0x39a0 ;  /* 0x000039a000127802 */ /* 0x000fe20000000f00 */
[----:B------:R-:W-:Y:S02]  /*3980*/  IMAD.MOV.U32 R22, RZ, RZ, -0x1 ;  /* 0xffffffffff167424 */ /* 0x000fe400078e00ff */
[----:B------:R-:W-:Y:S05]  /*3990*/  CALL.REL.NOINC `($__internal_142_$__cuda_sm70_shflsync_bfly_p) ;  /* 0x0000044000007944 */ /* 0x000fea0003c00000 */
[----:B-1----:R-:W-:Y:S01]  /*39a0*/  FADD.FTZ R7, R15, R20 ;  /* 0x000000140f077221 */ /* 0x002fe20000010000 */
[----:B0-----:R-:W-:Y:S01]  /*39b0*/  HFMA2.MMA R15, -RZ, RZ, 0, 0 ;  /* 0x00000000ff0f7435 */ /* 0x001fe200000001ff */
[----:B------:R-:W-:Y:S01]  /*39c0*/  IMAD.MOV.U32 R20, RZ, RZ, 0x2 ;  /* 0x00000002ff147424 */ /* 0x000fe200078e00ff */
[----:B------:R-:W-:Y:S01]  /*39d0*/  MOV R22, 0xffffffff ;  /* 0xffffffff00167802 */ /* 0x000fe20000000f00 */
[----:B------:R-:W-:Y:S01]  /*39e0*/  IMAD.MOV.U32 R21, RZ, RZ, 0x1f ;  /* 0x0000001fff157424 */ /* 0x000fe200078e00ff */
[----:B------:R-:W-:Y:S02]  /*39f0*/  MOV R18, 0x3a10 ;  /* 0x00003a1000127802 */ /* 0x000fe40000000f00 */
[----:B------:R-:W-:Y:S05]  /*3a00*/  CALL.REL.NOINC `($__internal_142_$__cuda_sm70_shflsync_bfly_p) ;  /* 0x000003d000007944 */ /* 0x000fea0003c00000 */
[----:B01----:R-:W-:Y:S01]  /*3a10*/  FADD.FTZ R15, RZ, R20 ;  /* 0x00000014ff0f7221 */ /* 0x003fe20000010000 */
[----:B------:R-:W-:Y:S01]  /*3a20*/  MOV R22, 0xffffffff ;  /* 0xffffffff00167802 */ /* 0x000fe20000000f00 */
[----:B------:R-:W-:Y:S01]  /*3a30*/  IMAD.MOV.U32 R20, RZ, RZ, 0x1 ;  /* 0x00000001ff147424 */ /* 0x000fe200078e00ff */
[----:B------:R-:W-:Y:S01]  /*3a40*/  MOV R18, 0x3a70 ;  /* 0x00003a7000127802 */ /* 0x000fe20000000f00 */
[----:B------:R-:W-:-:S02]  /*3a50*/  IMAD.MOV.U32 R21, RZ, RZ, 0x1f ;  /* 0x0000001fff157424 */ /* 0x000fc400078e00ff */
[----:B------:R-:W-:Y:S05]  /*3a60*/  CALL.REL.NOINC `($__internal_142_$__cuda_sm70_shflsync_bfly_p) ;  /* 0x0000037000007944 */ /* 0x000fea0003c00000 */
[----:B0-----:R-:W-:Y:S01]  /*3a70*/  HFMA2.MMA R21, -RZ, RZ, 0, 1.847743988037109375e-06 ;  /* 0x0000001fff157435 */ /* 0x001fe200000001ff */
[----:B-1----:R-:W-:Y:S01]  /*3a80*/  FADD.FTZ R9, R15, R20 ;  /* 0x000000140f097221 */ /* 0x002fe20000010000 */
[----:B------:R-:W-:Y:S01]  /*3a90*/  MOV R18, 0x3ae0 ;  /* 0x00003ae000127802 */ /* 0x000fe20000000f00 */
[----:B------:R-:W-:-:S02]  /*3aa0*/  IMAD.MOV.U32 R15, RZ, RZ, RZ ;  /* 0x000000ffff0f7224 */ /* 0x000fc400078e00ff */
[----:B------:R-:W-:Y:S02]  /*3ab0*/  IMAD.MOV.U32 R20, RZ, RZ, 0x2 ;  /* 0x00000002ff147424 */ /* 0x000fe400078e00ff */
        /* <DEDUP_REMOVED lines=41> */
[----:B-1----:R-:W-:Y:S01]  /*3d50*/  FADD.FTZ R14, RZ, R20 ;  /* 0x00000014ff0e7221 */ /* 0x002fe20000010000 */
[----:B0-----:R-:W-:Y:S01]  /*3d60*/  MOV R21, 0x1f ;  /* 0x0000001f00157802 */ /* 0x001fe20000000f00 */
[----:B------:R-:W-:Y:S01]  /*3d70*/  IMAD.MOV.U32 R20, RZ, RZ, 0x1 ;  /* 0x00000001ff147424 */ /* 0x000fe200078e00ff */
[----:B------:R-:W-:Y:S01]  /*3d80*/  MOV R18, 0x3dc0 ;  /* 0x00003dc000127802 */ /* 0x000fe20000000f00 */
[----:B------:R-:W-:Y:S02]  /*3d90*/  IMAD.MOV.U32 R22, RZ, RZ, -0x1 ;  /* 0xffffffffff167424 */ /* 0x000fe400078e00ff */
[----:B------:R-:W-:Y:S02]  /*3da0*/  IMAD.MOV.U32 R15, RZ, RZ, R14 ;  /* 0x000000ffff0f7224 */ /* 0x000fe400078e000e */
[----:B------:R-:W-:Y:S05]  /*3db0*/  CALL.REL.NOINC `($__internal_142_$__cuda_sm70_shflsync_bfly_p) ;  /* 0x0000002000007944 */ /* 0x000fea0003c00000 */
[----:B01----:R-:W-:Y:S01]  /*3dc0*/  MOV R15, R20 ;  /* 0x00000014000f7202 */ /* 0x003fe20000000f00 */
[----:B------:R-:W-:Y:S05]  /*3dd0*/  BRA `(.L_x_6013) ;  /* 0xffffecb000007947 */ /* 0x000fea000383ffff */
        .weak           $__internal_142_$__cuda_sm70_shflsync_bfly_p
        .type           $__internal_142_$__cuda_sm70_shflsync_bfly_p,@function
        .size           $__internal_142_$__cuda_sm70_shflsync_bfly_p,(.L_x_24803 - $__internal_142_$__cuda_sm70_shflsync_bfly_p)
$__internal_142_$__cuda_sm70_shflsync_bfly_p:
[----:B------:R-:W-:Y:S01]  /*3de0*/  IMAD.MOV.U32 R19, RZ, RZ, 0x0 ;  /* 0x00000000ff137424 */ /* 0x000fe200078e00ff */
[----:B------:R-:W-:Y:S04]  /*3df0*/  WARPSYNC R22 ;  /* 0x0000001600007348 */ /* 0x000fe80003800000 */
[----:B------:R0:W1:Y:S01]  /*3e00*/  SHFL.BFLY PT, R20, R15, R20, R21 ;  /* 0x0c0000140f147389 */ /* 0x00006200000e0015 */
[----:B------:R-:W-:Y:S05]  /*3e10*/  RET.REL.NODEC R18 `(_ZN4vllm25paged_attention_v2_kernelIfhLi64ELi16ELi128ELNS_18Fp8KVCacheDataTypeE2ELb1ELi512EEEvPfS2_PT_PKS3_PKT0_S9_ifPKiSB_iPKfiiiSD_SD_iiiii) ;  /* 0xffffc1e012007950 */ /* 0x000fea0003c3ffff */
.L_x_6014:
        /* <DEDUP_REMOVED lines=14> */
.L_x_24803:


//--------------------- .text._ZN4vllm25paged_attention_v2_kernelIfhLi32ELi16ELi128ELNS_18Fp8KVCacheDataTypeE2ELb1ELi512EEEvPfS2_PT_PKS3_PKT0_S9_ifPKiSB_iPKfiiiSD_SD_iiiii --------------------------
	.section	.text._ZN4vllm25paged_attention_v2_kernelIfhLi32ELi16ELi128ELNS_18Fp8KVCacheDataTypeE2ELb1ELi512EEEvPfS2_PT_PKS3_PKT0_S9_ifPKiSB_iPKfiiiSD_SD_iiiii,"ax",@progbits
	.sectioninfo	@"SHI_REGISTERS=32"
	.align	128
        .global         _ZN4vllm25paged_attention_v2_kernelIfhLi32ELi16ELi128ELNS_18Fp8KVCacheDataTypeE2ELb1ELi512EEEvPfS2_PT_PKS3_PKT0_S9_ifPKiSB_iPKfiiiSD_SD_iiiii
        .type           _ZN4vllm25paged_attention_v2_kernelIfhLi32ELi16ELi128ELNS_18Fp8KVCacheDataTypeE2ELb1ELi512EEEvPfS2_PT_PKS3_PKT0_S9_ifPKiSB_iPKfiiiSD_SD_iiiii,@function
        .size           _ZN4vllm25paged_attention_v2_kernelIfhLi32ELi16ELi128ELNS_18Fp8KVCacheDataTypeE2ELb1ELi512EEEvPfS2_PT_PKS3_PKT0_S9_ifPKiSB_iPKfiiiSD_SD_iiiii,(.L_x_24804 - _ZN4vllm25paged_attention_v2_kernelIfhLi32ELi16ELi128ELNS_18Fp8KVCacheDataTypeE2ELb1ELi512EEEvPfS2_PT_PKS3_PKT0_S9_ifPKiSB_iPKfiiiSD_SD_iiiii)
        .other          _ZN4vllm25paged_attention_v2_kernelIfhLi32ELi16ELi128ELNS_18Fp8KVCacheDataTypeE2ELb1ELi512EEEvPfS2_PT_PKS3_PKT0_S9_ifPKiSB_iPKfiiiSD_SD_iiiii,@"STO_CUDA_ENTRY STV_DEFAULT"
_ZN4vllm25paged_attention_v2_kernelIfhLi32ELi16ELi128ELNS_18Fp8KVCacheDataTypeE2ELb1ELi512EEEvPfS2_PT_PKS3_PKT0_S9_ifPKiSB_iPKfiiiSD_SD_iiiii:
.text._ZN4vllm25paged_attention_v2_kernelIfhLi32ELi16ELi128ELNS_18Fp8KVCacheDataTypeE2ELb1ELi512EEEvPfS2_PT_PKS3_PKT0_S9_ifPKiSB_iPKfiiiSD_SD_iiiii:
        /* <DEDUP_REMOVED lines=114> */
.L_x_6015:
[----:B0-----:R-:W-:-:S04]  /*0720*/  IMAD.MOV.U32 R12, RZ, RZ, c[0x0][0xc] ;  /* 0x00000300ff0c7624 */ /* 0x001fc800078e00ff */
[----:B------:R-:W-:-:S04]  /*0730*/  IMAD R11, R12, c[0x0][0x1d8], R5 ;  /* 0x000076000c0b7a24 */ /* 0x000fc800078e0205 */
[----:B------:R-:W-:-:S03]  /*0740*/  IMAD R12, R11, c[0x0][0x1e8], RZ ;  /* 0x00007a000b0c7a24 */ /* 0x000fc600078e02ff */
.L_x_6016:
        /* <DEDUP_REMOVED lines=19> */
[----:B0-----:R-:W-:-:S04]  /*0880*/  IMAD.MOV R14, RZ, RZ, -R15 ;  /* 0x000000ffff0e7224 */ /* 0x001fc800078e0a0f */
[----:B------:R-:W-:Y:S01]  /*0890*/  IMAD R19, R14, R13, RZ ;  /* 0x0000000d0e137224 */ /* 0x000fe200078e02ff */
[----:B------:R-:W-:-:S10]  /*08a0*/  HFMA2.MMA R14, -RZ, RZ, 0, 0 ;  /* 0x00000000ff0e7435 */ /* 0x000fd400000001ff */
[----:B------:R-:W-:Y:S01]  /*08b0*/  IMAD.HI.U32 R14, R15, R19, R14 ;  /* 0x000000130f0e7227 */ /* 0x000fe200078e000e */
[----:B------:R-:W-:-:S03]  /*08c0*/  IADD3 R15, R7, -c[0x0][0x1dc], RZ ;  /* 0x80007700070f7a10 */ /* 0x000fc60007ffe0ff */
[----:B------:R-:W-:-:S04]  /*08d0*/  IMAD.MOV.U32 R19, RZ, RZ, R11 ;  /* 0x000000ffff137224 */ /* 0x000fc800078e000b */
.L_x_6020:
        /* <DEDUP_REMOVED lines=37> */
.L_x_6018:
[----:B------:R-:W-:Y:S05]  /*0b30*/  BSYNC B7 ;  /* 0x0000000000077941 */ /* 0x000fea0003800000 */
.L_x_6017:
[----:B------:R-:W-:Y:S05]  /*0b40*/  BRA.DIV ~URZ, `(.L_x_6021) ;  /* 0x000026f27f007947 */ /* 0x000fea000b800000 */
[----:B------:R-:W-:-:S05]  /*0b50*/  IMAD.MOV.U32 R13, RZ, RZ, -0x800001 ;  /* 0xff7fffffff0d7424 */ /* 0x000fca00078e00ff */
.L_x_6053:
        /* <DEDUP_REMOVED lines=8> */
.L_x_6054:
[----:B------:R-:W-:Y:S01]  /*0be0*/  ISETP.NE.AND P0, PT, R9, RZ, PT ;  /* 0x000000ff0900720c */ /* 0x000fe20003f05270 */
[----:B------:R-:W-:-:S12]  /*0bf0*/  WARPSYNC 0xffffffff ;  /* 0xffffffff00007948 */ /* 0x000fd80003800000 */
[----:B-1----:R-:W-:-:S05]  /*0c00*/  @!P0 FMNMX.FTZ R15, R15, R16, !PT ;  /* 0x000000100f0f8209 */ /* 0x002fca0007810000 */
[----:B------:R1:W-:Y:S02]  /*0c10*/  @!P0 STS [R8.X4], R15 ;  /* 0x0000000f08008388 */ /* 0x0003e40000004800 */
[----:B------:R-:W-:Y:S01]  /*0c20*/  BAR.SYNC.DEFER_BLOCKING 0x0 ;  /* 0x0000000000007b1d */ /* 0x000fe20000010000 */
[----:B------:R-:W-:Y:S02]  /*0c30*/  ISETP.GT.AND P0, PT, R9, 0x3, PT ;  /* 0x000000030900780c */ /* 0x000fe40003f04270 */
[----:B------:R-:W-:Y:S02]  /*0c40*/  ISETP.GE.AND P2, PT, R3, R10, PT ;  /* 0x0000000a0300720c */ /* 0x000fe40003f46270 */
[----:B0-----:R-:W-:Y:S01]  /*0c50*/  MOV R16, RZ ;  /* 0x000000ff00107202 */ /* 0x001fe20000000f00 */
        /* <DEDUP_REMOVED lines=24> */
[----:B------:R-:W-:Y:S01]  /*0de0*/  IMAD.MOV.U32 R16, RZ, RZ, RZ ;  /* 0x000000ffff107224 */ /* 0x000fe200078e00ff */
[----:B------:R-:W-:-:S03]  /*0df0*/  MOV R17, R3 ;  /* 0x0000000300117202 */ /* 0x000fc60000000f00 */
.L_x_6027:
        /* <DEDUP_REMOVED lines=11> */
.L_x_6026:
[----:B------:R-:W-:Y:S05]  /*0eb0*/  BSYNC B1 ;  /* 0x0000000000017941 */ /* 0x000fea0003800000 */
.L_x_6025:
        /* <DEDUP_REMOVED lines=10> */
.L_x_6030:
        /* <DEDUP_REMOVED lines=100> */
.L_x_6029:
[----:B------:R-:W-:Y:S05]  /*15a0*/  BSYNC B1 ;  /* 0x0000000000017941 */ /* 0x000fea0003800000 */
.L_x_6028:
        /* <DEDUP_REMOVED lines=55> */
.L_x_6032:
[----:B------:R-:W-:Y:S05]  /*1920*/  BSYNC B1 ;  /* 0x0000000000017941 */ /* 0x000fea0003800000 */
.L_x_6031:
        /* <DEDUP_REMOVED lines=26> */
.L_x_6024:
[----:B------:R-:W-:Y:S05]  /*1ad0*/  BSYNC B0 ;  /* 0x0000000000007941 */ /* 0x000fea0003800000 */
.L_x_6023:
        /* <DEDUP_REMOVED lines=43> */
.L_x_6037:
        /* <DEDUP_REMOVED lines=8> */
.L_x_6036:
[----:B------:R-:W-:Y:S05]  /*1e10*/  BSYNC B1 ;  /* 0x0000000000017941 */ /* 0x000fea0003800000 */
.L_x_6035:
        /* <DEDUP_REMOVED lines=10> */
.L_x_6040:
        /* <DEDUP_REMOVED lines=52> */
.L_x_6039:
[----:B------:R-:W-:Y:S05]  /*2200*/  BSYNC B1 ;  /* 0x0000000000017941 */ /* 0x000fea0003800000 */
.L_x_6038:
        /* <DEDUP_REMOVED lines=31> */
.L_x_6042:
[----:B------:R-:W-:Y:S05]  /*2400*/  BSYNC B1 ;  /* 0x0000000000017941 */ /* 0x000fea0003800000 */
.L_x_6041:
        /* <DEDUP_REMOVED lines=14> */
.L_x_6034:
[----:B------:R-:W-:Y:S05]  /*24f0*/  BSYNC B0 ;  /* 0x0000000000007941 */ /* 0x000fea0003800000 */
.L_x_6033:
        /* <DEDUP_REMOVED lines=20> */
.L_x_6044:
[----:B------:R-:W-:Y:S05]  /*2640*/  BSYNC B0 ;  /* 0x0000000000007941 */ /* 0x000fea0003800000 */
.L_x_6043:
        /* <DEDUP_REMOVED lines=22> */
[----:B------:R-:W-:-:S04]  /*27b0*/  IMAD R19, R19, R2, RZ ;  /* 0x0000000213137224 */ /* 0x000fc800078e02ff */
[----:B------:R-:W-:-:S04]  /*27c0*/  IMAD.HI.U32 R14, R15, R19, R14 ;  /* 0x000000130f0e7227 */ /* 0x000fc800078e000e */
.L_x_6048:
        /* <DEDUP_REMOVED lines=33> */
.L_x_6046:
[----:B------:R-:W-:Y:S05]  /*29e0*/  BSYNC B6 ;  /* 0x0000000000067941 */ /* 0x000fea0003800000 */
.L_x_6045:
[----:B------:R-:W-:Y:S05]  /*29f0*/  BRA.DIV ~URZ, `(.L_x_6049) ;  /* 0x000009e27f007947 */ /* 0x000fea000b800000 */
[----:B0-----:R-:W-:-:S04]  /*2a00*/  IMAD.MOV.U32 R2, RZ, RZ, RZ ;  /* 0x000000ffff027224 */ /* 0x001fc800078e00ff */
.L_x_6055:
[----:B------:R-:W-:Y:S01]  /*2a10*/  FADD.FTZ R16, RZ, R2 ;  /* 0x00000002ff107221 */ /* 0x000fe20000010000 */
[----:B------:R-:W-:Y:S05]  /*2a20*/  BRA.DIV ~URZ, `(.L_x_6050) ;  /* 0x00000a327f007947 */ /* 0x000fea000b800000 */
[----:B------:R-:W0:Y:S01]  /*2a30*/  SHFL.BFLY PT, R6, R16, 0x1, 0x1f ;  /* 0x0c201f0010067f89 */ /* 0x000e2200000e0000 */
[----:B------:R-:W-:Y:S01]  /*2a40*/  MOV R4, RZ ;  /* 0x000000ff00047202 */ /* 0x000fe20000000f00 */
[----:B------:R-:W-:Y:S02]  /*2a50*/  IMAD.MOV.U32 R2, RZ, RZ, RZ ;  /* 0x000000ffff027224 */ /* 0x000fe400078e00ff */
[----:B------:R-:W-:Y:S02]  /*2a60*/  IMAD.MOV.U32 R7, RZ, RZ, RZ ;  /* 0x000000ffff077224 */ /* 0x000fe400078e00ff */
[----:B------:R-:W-:Y:S02]  /*2a70*/  IMAD.MOV.U32 R10, RZ, RZ, RZ ;  /* 0x000000ffff0a7224 */ /* 0x000fe400078e00ff */
[----:B0-----:R-:W-:Y:S02]  /*2a80*/  FADD.FTZ R6, R16, R6 ;  /* 0x0000000610067221 */ /* 0x001fe40000010000 */
.L_x_6056:
        /* <DEDUP_REMOVED lines=46> */
.L_x_6052:
[----:B0-----:R-:W-:Y:S05]  /*2d70*/  BSYNC B0 ;  /* 0x0000000000007941 */ /* 0x001fea0003800000 */
.L_x_6051:
[----:B------:R-:W-:Y:S06]  /*2d80*/  BAR.SYNC.DEFER_BLOCKING 0x0 ;  /* 0x0000000000007b1d */ /* 0x000fec0000010000 */
[----:B------:R-:W-:Y:S05]  /*2d90*/  @P3 EXIT ;  /* 0x000000000000394d */ /* 0x000fea0003800000 */
[----:B------:R-:W-:Y:S01]  /*2da0*/  IMAD R0, R0, c[0x0][0xc], RZ ;  /* 0x0000030000007a24 */ /* 0x000fe200078e02ff */
[----:B------:R-:W-:Y:S01]  /*2db0*/  USHF.R.S32.HI UR4, URZ, 0x1f, UR39 ;  /* 0x0000001f3f047899 */ /* 0x000fe20008011427 */
[----:B------:R-:W-:-:S02]  /*2dc0*/  IMAD R3, R5, c[0x0][0x14], RZ ;  /* 0x0000050005037a24 */ /* 0x000fc400078e02ff */
[----:B------:R-:W-:Y:S02]  /*2dd0*/  IMAD R0, R0, c[0x0][0x14], RZ ;  /* 0x0000050000007a24 */ /* 0x000fe400078e02ff */
[----:B------:R-:W-:Y:S02]  /*2de0*/  IMAD.SHL.U32 R3, R3, 0x20, RZ ;  /* 0x0000002003037824 */ /* 0x000fe400078e00ff */
        /* <DEDUP_REMOVED lines=20> */
[----:B------:R-:W-:Y:S02]  /*2f30*/  LEA.HI.X.SX32 R0, R5, R14, 0x1, P3 ;  /* 0x0000000e05007211 */ /* 0x000fe400018f0eff */
[----:B------:R-:W-:Y:S02]  /*2f40*/  LEA R12, P1, R13, c[0x0][0x170], 0x2 ;  /* 0x00005c000d0c7a11 */ /* 0x000fe400078210ff */
        /* <DEDUP_REMOVED lines=8> */
.L_x_6019:
        /* <DEDUP_REMOVED lines=19> */
.L_x_6047:
        /* <DEDUP_REMOVED lines=20> */
.L_x_6021:
[----:B------:R-:W-:Y:S01]  /*3240*/  IMAD.MOV.U32 R16, RZ, RZ, -0x800001 ;  /* 0xff7fffffff107424 */ /* 0x000fe200078e00ff */
[----:B------:R-:W-:Y:S01]  /*3250*/  MOV R19, 0xffffffff ;  /* 0xffffffff00137802 */ /* 0x000fe20000000f00 */
[----:B------:R-:W-:Y:S01]  /*3260*/  IMAD.MOV.U32 R13, RZ, RZ, 0x10 ;  /* 0x00000010ff0d7424 */ /* 0x000fe200078e00ff */
[----:B------:R-:W-:Y:S01]  /*3270*/  MOV R14, 0x32a0 ;  /* 0x000032a0000e7802 */ /* 0x000fe20000000f00 */
[----:B------:R-:W-:Y:S02]  /*3280*/  IMAD.MOV.U32 R18, RZ, RZ, 0x1f ;  /* 0x0000001fff127424 */ /* 0x000fe400078e00ff */
[----:B------:R-:W-:Y:S05]  /*3290*/  CALL.REL.NOINC `($__internal_143_$__cuda_sm70_shflsync_bfly_p) ;  /* 0x000004b000007944 */ /* 0x000fea0003c00000 */
[----:B01----:R-:W-:Y:S05]  /*32a0*/  BRA `(.L_x_6053) ;  /* 0xffffd8b000007947 */ /* 0x003fea000383ffff */
.L_x_6022:
[----:B------:R-:W-:Y:S01]  /*32b0*/  IMAD.MOV.U32 R13, RZ, RZ, 0x8 ;  /* 0x00000008ff0d7424 */ /* 0x000fe200078e00ff */
[----:B------:R-:W-:Y:S01]  /*32c0*/  MOV R14, 0x3300 ;  /* 0x00003300000e7802 */ /* 0x000fe20000000f00 */
[----:B------:R-:W-:Y:S02]  /*32d0*/  IMAD.MOV.U32 R18, RZ, RZ, 0x1f ;  /* 0x0000001fff127424 */ /* 0x000fe400078e00ff */
[----:B------:R-:W-:Y:S02]  /*32e0*/  IMAD.MOV.U32 R19, RZ, RZ, -0x1 ;  /* 0xffffffffff137424 */ /* 0x000fe400078e00ff */
[----:B------:R-:W-:Y:S05]  /*32f0*/  CALL.REL.NOINC `($__internal_143_$__cuda_sm70_shflsync_bfly_p) ;  /* 0x0000045000007944 */ /* 0x000fea0003c00000 */
[----:B01----:R-:W-:Y:S01]  /*3300*/  FMNMX.FTZ R16, R16, R13, !PT ;  /* 0x0000000d10107209 */ /* 0x003fe20007810000 */
[----:B------:R-:W-:Y:S01]  /*3310*/  HFMA2.MMA R13, -RZ, RZ, 0, 2.384185791015625e-07 ;  /* 0x00000004ff0d7435 */ /* 0x000fe200000001ff */
[----:B------:R-:W-:Y:S01]  /*3320*/  IMAD.MOV.U32 R18, RZ, RZ, 0x1f ;  /* 0x0000001fff127424 */ /* 0x000fe200078e00ff */
[----:B------:R-:W-:Y:S01]  /*3330*/  MOV R14, 0x3360 ;  /* 0x00003360000e7802 */ /* 0x000fe20000000f00 */
[----:B------:R-:W-:-:S03]  /*3340*/  IMAD.MOV.U32 R19, RZ, RZ, -0x1 ;  /* 0xffffffffff137424 */ /* 0x000fc600078e00ff */
[----:B------:R-:W-:Y:S05]  /*3350*/  CALL.REL.NOINC `($__internal_143_$__cuda_sm70_shflsync_bfly_p) ;  /* 0x000003f000007944 */ /* 0x000fea0003c00000 */
[----:B01----:R-:W-:Y:S01]  /*3360*/  FMNMX.FTZ R16, R16, R13, !PT ;  /* 0x0000000d10107209 */ /* 0x003fe20007810000 */
[----:B------:R-:W-:Y:S01]  /*3370*/  IMAD.MOV.U32 R13, RZ, RZ, 0x2 ;  /* 0x00000002ff0d7424 */ /* 0x000fe200078e00ff */
[----:B------:R-:W-:Y:S01]  /*3380*/  MOV R18, 0x1f ;  /* 0x0000001f00127802 */ /* 0x000fe20000000f00 */
[----:B------:R-:W-:Y:S01]  /*3390*/  IMAD.MOV.U32 R19, RZ, RZ, -0x1 ;  /* 0xffffffffff137424 */ /* 0x000fe200078e00ff */
[----:B------:R-:W-:-:S02]  /*33a0*/  MOV R14, 0x33c0 ;  /* 0x000033c0000e7802 */ /* 0x000fc40000000f00 */
[----:B------:R-:W-:Y:S05]  /*33b0*/  CALL.REL.NOINC `($__internal_143_$__cuda_sm70_shflsync_bfly_p) ;  /* 0x0000039000007944 */ /* 0x000fea0003c00000 */
[----:B-1----:R-:W-:Y:S01]  /*33c0*/  IMAD.MOV.U32 R15, RZ, RZ, R13 ;  /* 0x000000ffff0f7224 */ /* 0x002fe200078e000d */
[----:B0-----:R-:W-:Y:S05]  /*33d0*/  BRA `(.L_x_6054) ;  /* 0xffffd80000007947 */ /* 0x001fea000383ffff */
.L_x_6049:
[----:B0-----:R-:W-:Y:S01]  /*33e0*/  HFMA2.MMA R13, -RZ, RZ, 0, 1.1920928955078125e-07 ;  /* 0x00000002ff0d7435 */ /* 0x001fe200000001ff */
[----:B------:R-:W-:Y:S01]  /*33f0*/  IMAD.MOV.U32 R16, RZ, RZ, RZ ;  /* 0x000000ffff107224 */ /* 0x000fe200078e00ff */
[----:B------:R-:W-:Y:S01]  /*3400*/  MOV R14, 0x3440 ;  /* 0x00003440000e7802 */ /* 0x000fe20000000f00 */
[----:B------:R-:W-:-:S02]  /*3410*/  IMAD.MOV.U32 R18, RZ, RZ, 0x1f ;  /* 0x0000001fff127424 */ /* 0x000fc400078e00ff */
[----:B------:R-:W-:Y:S02]  /*3420*/  IMAD.MOV.U32 R19, RZ, RZ, -0x1 ;  /* 0xffffffffff137424 */ /* 0x000fe400078e00ff */
[----:B------:R-:W-:Y:S05]  /*3430*/  CALL.REL.NOINC `($__internal_143_$__cuda_sm70_shflsync_bfly_p) ;  /* 0x0000031000007944 */ /* 0x000fea0003c00000 */
[----:B-1----:R-:W-:Y:S01]  /*3440*/  IMAD.MOV.U32 R2, RZ, RZ, R13 ;  /* 0x000000ffff027224 */ /* 0x002fe200078e000d */
[----:B0-----:R-:W-:Y:S05]  /*3450*/  BRA `(.L_x_6055) ;  /* 0xfffff5b000007947 */ /* 0x001fea000383ffff */
.L_x_6050:
[----:B------:R-:W-:Y:S01]  /*3460*/  MOV R13, 0x1 ;  /* 0x00000001000d7802 */ /* 0x000fe20000000f00 */
[----:B------:R-:W-:Y:S01]  /*3470*/  IMAD.MOV.U32 R18, RZ, RZ, 0x1f ;  /* 0x0000001fff127424 */ /* 0x000fe200078e00ff */
[----:B------:R-:W-:Y:S01]  /*3480*/  MOV R14, 0x34b0 ;  /* 0x000034b0000e7802 */ /* 0x000fe20000000f00 */
[----:B------:R-:W-:Y:S02]  /*3490*/  IMAD.MOV.U32 R19, RZ, RZ, -0x1 ;  /* 0xffffffffff137424 */ /* 0x000fe400078e00ff */
[----:B------:R-:W-:Y:S05]  /*34a0*/  CALL.REL.NOINC `($__internal_143_$__cuda_sm70_shflsync_bfly_p) ;  /* 0x000002a000007944 */ /* 0x000fea0003c00000 */
[----:B-1----:R-:W-:Y:S01]  /*34b0*/  FADD.FTZ R6, R16, R13 ;  /* 0x0000000d10067221 */ /* 0x002fe20000010000 */
[----:B------:R-:W-:Y:S01]  /*34c0*/  HFMA2.MMA R13, -RZ, RZ, 0, 1.1920928955078125e-07 ;  /* 0x00000002ff0d7435 */ /* 0x000fe200000001ff */
[----:B0-----:R-:W-:Y:S01]  /*34d0*/  IMAD.MOV.U32 R16, RZ, RZ, RZ ;  /* 0x000000ffff107224 */ /* 0x001fe200078e00ff */
[----:B------:R-:W-:Y:S01]  /*34e0*/  MOV R14, 0x3520 ;  /* 0x00003520000e7802 */ /* 0x000fe20000000f00 */
[----:B------:R-:W-:Y:S02]  /*34f0*/  IMAD.MOV.U32 R18, RZ, RZ, 0x1f ;  /* 0x0000001fff127424 */ /* 0x000fe400078e00ff */
[----:B------:R-:W-:-:S02]  /*3500*/  IMAD.MOV.U32 R19, RZ, RZ, -0x1 ;  /* 0xffffffffff137424 */ /* 0x000fc400078e00ff */
[----:B------:R-:W-:Y:S05]  /*3510*/  CALL.REL.NOINC `($__internal_143_$__cuda_sm70_shflsync_bfly_p) ;  /* 0x0000023000007944 */ /* 0x000fea0003c00000 */
[----:B01----:R-:W-:Y:S01]  /*3520*/  FADD.FTZ R16, RZ, R13 ;  /* 0x0000000dff107221 */ /* 0x003fe20000010000 */
[----:B------:R-:W-:Y:S01]  /*3530*/  MOV R18, 0x1f ;  /* 0x0000001f00127802 */ /* 0x000fe20000000f00 */
[----:B------:R-:W-:Y:S01]  /*3540*/  IMAD.MOV.U32 R13, RZ, RZ, 0x1 ;  /* 0x00000001ff0d7424 */ /* 0x000fe200078e00ff */
[----:B------:R-:W-:Y:S01]  /*3550*/  MOV R14, 0x3580 ;  /* 0x00003580000e7802 */ /* 0x000fe20000000f00 */
[----:B------:R-:W-:-:S02]  /*3560*/  IMAD.MOV.U32 R19, RZ, RZ, -0x1 ;  /* 0xffffffffff137424 */ /* 0x000fc400078e00ff */
[----:B------:R-:W-:Y:S05]  /*3570*/  CALL.REL.NOINC `($__internal_143_$__cuda_sm70_shflsync_bfly_p) ;  /* 0x000001d000007944 */ /* 0x000fea0003c00000 */
[----:B0-----:R-:W-:Y:S01]  /*3580*/  HFMA2.MMA R18, -RZ, RZ, 0, 1.847743988037109375e-06 ;  /* 0x0000001fff127435 */ /* 0x001fe200000001ff */
[----:B-1----:R-:W-:Y:S01]  /*3590*/  FADD.FTZ R4, R16, R13 ;  /* 0x0000000d10047221 */ /* 0x002fe20000010000 */
[----:B------:R-:W-:Y:S01]  /*35a0*/  MOV R14, 0x35f0 ;  /* 0x000035f0000e7802 */ /* 0x000fe20000000f00 */
[----:B------:R-:W-:-:S02]  /*35b0*/  IMAD.MOV.U32 R16, RZ, RZ, RZ ;  /* 0x000000ffff107224 */ /* 0x000fc400078e00ff */
[----:B------:R-:W-:Y:S02]  /*35c0*/  IMAD.MOV.U32 R13, RZ, RZ, 0x2 ;  /* 0x00000002ff0d7424 */ /* 0x000fe400078e00ff */
[----:B------:R-:W-:Y:S02]  /*35d0*/  IMAD.MOV.U32 R19, RZ, RZ, -0x1 ;  /* 0xffffffffff137424 */ /* 0x000fe400078e00ff */
[----:B------:R-:W-:Y:S05]  /*35e0*/  CALL.REL.NOINC `($__internal_143_$__cuda_sm70_shflsync_bfly_p) ;  /* 0x0000016000007944 */ /* 0x000fea0003c00000 */
[----:B01----:R-:W-:Y:S01]  /*35f0*/  FADD.FTZ R16, RZ, R13 ;  /* 0x0000000dff107221 */ /* 0x003fe20000010000 */
[----:B------:R-:W-:Y:S01]  /*3600*/  MOV R19, 0xffffffff ;  /* 0xffffffff00137802 */ /* 0x000fe20000000f00 */
[----:B------:R-:W-:Y:S01]  /*3610*/  IMAD.MOV.U32 R13, RZ, RZ, 0x1 ;  /* 0x00000001ff0d7424 */ /* 0x000fe200078e00ff */
[----:B------:R-:W-:Y:S01]  /*3620*/  MOV R14, 0x3650 ;  /* 0x00003650000e7802 */ /* 0x000fe20000000f00 */
[----:B------:R-:W-:Y:S02]  /*3630*/  IMAD.MOV.U32 R18, RZ, RZ, 0x1f ;  /* 0x0000001fff127424 */ /* 0x000fe400078e00ff */
[----:B------:R-:W-:Y:S05]  /*3640*/  CALL.REL.NOINC `($__internal_143_$__cuda_sm70_shflsync_bfly_p) ;  /* 0x0000010000007944 */ /* 0x000fea0003c00000 */
[----:B-1----:R-:W-:Y:S01]  /*3650*/  FADD.FTZ R2, R16, R13 ;  /* 0x0000000d10027221 */ /* 0x002fe20000010000 */
[----:B0-----:R-:W-:Y:S01]  /*3660*/  MOV R19, 0xffffffff ;  /* 0xffffffff00137802 */ /* 0x001fe20000000f00 */
[----:B------:R-:W-:Y:S01]  /*3670*/  IMAD.MOV.U32 R16, RZ, RZ, RZ ;  /* 0x000000ffff107224 */ /* 0x000fe200078e00ff */
[----:B------:R-:W-:Y:S01]  /*3680*/  MOV R14, 0x36c0 ;  /* 0x000036c0000e7802 */ /* 0x000fe20000000f00 */
[----:B------:R-:W-:-:S02]  /*3690*/  IMAD.MOV.U32 R13, RZ, RZ, 0x2 ;  /* 0x00000002ff0d7424 */ /* 0x000fc400078e00ff */
[----:B------:R-:W-:Y:S02]  /*36a0*/  IMAD.MOV.U32 R18, RZ, RZ, 0x1f ;  /* 0x0000001fff127424 */ /* 0x000fe400078e00ff */
[----:B------:R-:W-:Y:S05]  /*36b0*/  CALL.REL.NOINC `($__internal_143_$__cuda_sm70_shflsync_bfly_p) ;  /* 0x0000009000007944 */ /* 0x000fea0003c00000 */
[----:B-1----:R-:W-:Y:S01]  /*36c0*/  FADD.FTZ R7, RZ, R13 ;  /* 0x0000000dff077221 */ /* 0x002fe20000010000 */
[----:B------:R-:W-:Y:S01]  /*36d0*/  MOV R14, 0x3730 ;  /* 0x00003730000e7802 */ /* 0x000fe20000000f00 */
[----:B------:R-:W-:Y:S02]  /*36e0*/  IMAD.MOV.U32 R13, RZ, RZ, 0x1 ;  /* 0x00000001ff0d7424 */ /* 0x000fe400078e00ff */
[----:B0-----:R-:W-:Y:S01]  /*36f0*/  IMAD.MOV.U32 R18, RZ, RZ, 0x1f ;  /* 0x0000001fff127424 */ /* 0x001fe200078e00ff */
[----:B------:R-:W-:Y:S01]  /*3700*/  MOV R16, R7 ;  /* 0x0000000700107202 */ /* 0x000fe20000000f00 */
[----:B------:R-:W-:Y:S02]  /*3710*/  IMAD.MOV.U32 R19, RZ, RZ, -0x1 ;  /* 0xffffffffff137424 */ /* 0x000fe400078e00ff */
[----:B------:R-:W-:Y:S05]  /*3720*/  CALL.REL.NOINC `($__internal_143_$__cuda_sm70_shflsync_bfly_p) ;  /* 0x0000002000007944 */ /* 0x000fea0003c00000 */
[----:B-1----:R-:W-:Y:S01]  /*3730*/  IMAD.MOV.U32 R10, RZ, RZ, R13 ;  /* 0x000000ffff0a7224 */ /* 0x002fe200078e000d */
[----:B0-----:R-:W-:Y:S05]  /*3740*/  BRA `(.L_x_6056) ;  /* 0xfffff34000007947 */ /* 0x001fea000383ffff */
        .weak           $__internal_143_$__cuda_sm70_shflsync_bfly_p
        .type           $__internal_143_$__cuda_sm70_shflsync_bfly_p,@function
        .size           $__internal_143_$__cuda_sm70_shflsync_bfly_p,(.L_x_24804 - $__internal_143_$__cuda_sm70_shflsync_bfly_p)
$__internal_143_$__cuda_sm70_shflsync_bfly_p:
[----:B------:R-:W-:Y:S01]  /*3750*/  IMAD.MOV.U32 R15, RZ, RZ, 0x0 ;  /* 0x00000000ff0f7424 */ /* 0x000fe200078e00ff */
[----:B------:R-:W-:Y:S04]  /*3760*/  WARPSYNC R19 ;  /* 0x0000001300007348 */ /* 0x000fe80003800000 */
[----:B------:R0:W1:Y:S01]  /*3770*/  SHFL.BFLY PT, R13, R16, R13, R18 ;  /* 0x0c00000d100d7389 */ /* 0x00006200000e0012 */
[----:B------:R-:W-:Y:S05]  /*3780*/  RET.REL.NODEC R14 `(_ZN4vllm25paged_attention_v2_kernelIfhLi32ELi16ELi128ELNS_18Fp8KVCacheDataTypeE2ELb1ELi512EEEvPfS2_PT_PKS3_PKT0_S9_ifPKiSB_iPKfiiiSD_SD_iiiii) ;  /* 0xffffc8700e007950 */ /* 0x000fea0003c3ffff */
.L_x_6057:
        /* <DEDUP_REMOVED lines=15> */
.L_x_24804:


//--------------------- .text._ZN4vllm25paged_attention_v2_kernelIfhLi256ELi8ELi128ELNS_18Fp8KVCacheDataTypeE2ELb0ELi512EEEvPfS2_PT_PKS3_PKT0_S9_ifPKiSB_iPKfiiiSD_SD_iiiii --------------------------
	.section	.text._ZN4vllm25paged_attention_v2_kernelIfhLi256ELi8ELi128ELNS_18Fp8KVCacheDataTypeE2ELb0ELi512EEEvPfS2_PT_PKS3_PKT0_S9_ifPKiSB_iPKfiiiSD_SD_iiiii,"ax",@progbits
	.sectioninfo	@"SHI_REGISTERS=32"
	.align	128
        .global         _ZN4vllm25paged_attention_v2_kernelIfhLi256ELi8ELi128ELNS_18Fp8KVCacheDataTypeE2ELb0ELi512EEEvPfS2_PT_PKS3_PKT0_S9_ifPKiSB_iPKfiiiSD_SD_iiiii
        .type           _ZN4vllm25paged_attention_v2_kernelIfhLi256ELi8ELi128ELNS_18Fp8KVCacheDataTypeE2ELb0ELi512EEEvPfS2_PT_PKS3_PKT0_S9_ifPKiSB_iPKfiiiSD_SD_iiiii,@function
        .size           _ZN4vllm25paged_attention_v2_kernelIfhLi256ELi8ELi128ELNS_18Fp8KVCacheDataTypeE2ELb0ELi512EEEvPfS2_PT_PKS3_PKT0_S9_ifPKiSB_iPKfiiiSD_SD_iiiii,(.L_x_24805 - _ZN4vllm25paged_attention_v2_kernelIfhLi256ELi8ELi128ELNS_18Fp8KVCacheDataTypeE2ELb0ELi512EEEvPfS2_PT_PKS3_PKT0_S9_ifPKiSB_iPKfiiiSD_SD_iiiii)
        .other          _ZN4vllm25paged_attention_v2_kernelIfhLi256ELi8ELi128ELNS_18Fp8KVCacheDataTypeE2ELb0ELi512EEEvPfS2_PT_PKS3_PKT0_S9_ifPKiSB_iPKfiiiSD_SD_iiiii,@"STO_CUDA_ENTRY STV_DEFAULT"
_ZN4vllm25paged_attention_v2_kernelIfhLi256ELi8ELi128ELNS_18Fp8KVCacheDataTypeE2ELb0ELi512EEEvPfS2_PT_PKS3_PKT0_S9_ifPKiSB_iPKfiiiSD_SD_iiiii:
.text._ZN4vllm25paged_attention_v2_kernelIfhLi256ELi8ELi128ELNS_18Fp8KVCacheDataTypeE2ELb0ELi512EEEvPfS2_PT_PKS3_PKT0_S9_ifPKiSB_iPKfiiiSD_SD_iiiii:
        /* <DEDUP_REMOVED lines=33> */
.L_x_6091:
[----:B------:R-:W-:Y:S01]  /*0210*/  FMNMX.FTZ R18, R11, -3.40282346638528859812e+38, !PT ;  /* 0xff7fffff0b127809 */ /* 0x000fe20007810000 */
[----:B------:R-:W-:Y:S01]  /*0220*/  IMAD.MOV.U32 R15, RZ, RZ, -0x800001 ;  /* 0xff7fffffff0f7424 */ /* 0x000fe200078e00ff */
[----:B------:R-:W-:Y:S05]  /*0230*/  BRA.DIV ~URZ, `(.L_x_6060) ;  /* 0x00002bc27f007947 */ /* 0x000fea000b800000 */
[----:B------:R-:W1:Y:S02]  /*0240*/  SHFL.BFLY PT, R11, R18, 0x8, 0x1f ;  /* 0x0d001f00120b7f89 */ /* 0x000e6400000e0000 */
[----:B-1----:R-:W-:-:S05]  /*0250*/  FMNMX.FTZ R11, R18, R11, !PT ;  /* 0x0000000b120b7209 */ /* 0x002fca0007810000 */
[----:B------:R1:W2:Y:S02]  /*0260*/  SHFL.BFLY PT, R12, R11, 0x4, 0x1f ;  /* 0x0c801f000b0c7f89 */ /* 0x0002a400000e0000 */
.L_x_6092:
[----:B------:R-:W-:Y:S01]  /*0270*/  ISETP.NE.AND P0, PT, R9, RZ, PT ;  /* 0x000000ff0900720c */ /* 0x000fe20003f05270 */
[----:B------:R-:W-:-:S12]  /*0280*/  WARPSYNC 0xffffffff ;  /* 0xffffffff00007948 */ /* 0x000fd80003800000 */
[----:B-12---:R-:W-:-:S05]  /*0290*/  @!P0 FMNMX.FTZ R11, R12, R11, !PT ;  /* 0x0000000b0c0b8209 */ /* 0x006fca0007810000 */
        /* <DEDUP_REMOVED lines=32> */
.L_x_6065:
        /* <DEDUP_REMOVED lines=11> */
.L_x_6064:
[----:B------:R-:W-:Y:S05]  /*0550*/  BSYNC B1 ;  /* 0x0000000000017941 */ /* 0x000fea0003800000 */
.L_x_6063:
        /* <DEDUP_REMOVED lines=10> */
.L_x_6068:
        /* <DEDUP_REMOVED lines=100> */
.L_x_6067:
[----:B------:R-:W-:Y:S05]  /*0c40*/  BSYNC B1 ;  /* 0x0000000000017941 */ /* 0x000fea0003800000 */
.L_x_6066:
        /* <DEDUP_REMOVED lines=55> */
.L_x_6070:
[----:B------:R-:W-:Y:S05]  /*0fc0*/  BSYNC B1 ;  /* 0x0000000000017941 */ /* 0x000fea0003800000 */
.L_x_6069:
        /* <DEDUP_REMOVED lines=26> */
.L_x_6062:
[----:B------:R-:W-:Y:S05]  /*1170*/  BSYNC B0 ;  /* 0x0000000000007941 */ /* 0x000fea0003800000 */
.L_x_6061:
        /* <DEDUP_REMOVED lines=43> */
.L_x_6075:
        /* <DEDUP_REMOVED lines=8> */
.L_x_6074:
[----:B------:R-:W-:Y:S05]  /*14b0*/  BSYNC B1 ;  /* 0x0000000000017941 */ /* 0x000fea0003800000 */
.L_x_6073:
        /* <DEDUP_REMOVED lines=10> */
.L_x_6078:
        /* <DEDUP_REMOVED lines=52> */
.L_x_6077:
[----:B------:R-:W-:Y:S05]  /*18a0*/  BSYNC B1 ;  /* 0x0000000000017941 */ /* 0x000fea0003800000 */
.L_x_6076:
        /* <DEDUP_REMOVED lines=31> */
.L_x_6080:
[----:B------:R-:W-:Y:S05]  /*1aa0*/  BSYNC B1 ;  /* 0x0000000000017941 */ /* 0x000fea0003800000 */
.L_x_6079:
        /* <DEDUP_REMOVED lines=14> */
.L_x_6072:
[----:B------:R-:W-:Y:S05]  /*1b90*/  BSYNC B0 ;  /* 0x0000000000007941 */ /* 0x000fea0003800000 */
.L_x_6071:
        /* <DEDUP_REMOVED lines=28> */
.L_x_6082:
[----:B------:R-:W-:Y:S05]  /*1d60*/  BSYNC B0 ;  /* 0x0000000000007941 */ /* 0x000fea0003800000 */
.L_x_6081:
[----:B------:R-:W-:Y:S01]  /*1d70*/  LEA.HI R3, R9, R9, RZ, 0x1 ;  /* 0x0000000909037211 */ /* 0x000fe200078f08ff */
[----:B------:R-:W-:Y:S01]  /*1d80*/  BAR.SYNC.DEFER_BLOCKING 0x0 ;  /* 0x0000000000007b1d */ /* 0x000fe20000010000 */
[C---:B------:R-:W-:Y:S01]  /*1d90*/  ISETP.GT.OR P4, PT, R7.reuse, 0x3f, P0 ;  /* 0x0000003f0700780c */ /* 0x040fe20000784670 */
[----:B------:R-:W-:Y:S01]  /*1da0*/  CS2R R24, SRZ ;  /* 0x0000000000187805 */ /* 0x000fe2000001ff00 */
[----:B------:R-:W-:Y:S01]  /*1db0*/  SHF.R.S32.HI R3, RZ, 0x1, R3 ;  /* 0x00000001ff037819 */ /* 0x000fe20000011403 */
[----:B0-----:R-:W-:Y:S01]  /*1dc0*/  CS2R R14, SRZ ;  /* 0x00000000000e7805 */ /* 0x001fe2000001ff00 */
[----:B------:R-:W-:Y:S01]  /*1dd0*/  ISETP.GT.OR P5, PT, R7, 0x1f, P0 ;  /* 0x0000001f0700780c */ /* 0x000fe200007a4670 */
[----:B------:R-:W-:Y:S01]  /*1de0*/  BSSY B0, `(.L_x_6083) ;  /* 0x000001a000007945 */ /* 0x000fe20003800000 */
[----:B------:R-:W-:Y:S01]  /*1df0*/  CS2R R16, SRZ ;  /* 0x0000000000107805 */ /* 0x000fe2000001ff00 */
[----:B------:R-:W-:Y:S01]  /*1e00*/  CS2R R22, SRZ ;  /* 0x0000000000167805 */ /* 0x000fe2000001ff00 */
[----:B------:R-:W-:Y:S01]  /*1e10*/  CS2R R12, SRZ ;  /* 0x00000000000c7805 */ /* 0x000fe2000001ff00 */
[----:B------:R-:W-:Y:S01]  /*1e20*/  CS2R R18, SRZ ;  /* 0x0000000000127805 */ /* 0x000fe2000001ff00 */
        /* <DEDUP_REMOVED lines=21> */
.L_x_6084:
[----:B------:R-:W-:Y:S05]  /*1f80*/  BSYNC B0 ;  /* 0x0000000000007941 */ /* 0x000fea0003800000 */
.L_x_6083:
        /* <DEDUP_REMOVED lines=35> */
.L_x_6086:
[----:B------:R-:W-:Y:S05]  /*21c0*/  BSYNC B0 ;  /* 0x0000000000007941 */ /* 0x000fea0003800000 */
.L_x_6085:
        /* <DEDUP_REMOVED lines=19> */
.L_x_6088:
[----:B------:R-:W-:Y:S05]  /*2300*/  BSYNC B0 ;  /* 0x0000000000007941 */ /* 0x000fea0003800000 */
.L_x_6087:
        /* <DEDUP_REMOVED lines=36> */
.L_x_6090:
[----:B------:R-:W-:Y:S05]  /*2550*/  BSYNC B0 ;  /* 0x0000000000007941 */ /* 0x000fea0003800000 */
.L_x_6089:
        /* <DEDUP_REMOVED lines=110> */
.L_x_6058:
        /* <DEDUP_REMOVED lines=20> */
.L_x_6059:
[----:B------:R-:W-:Y:S01]  /*2d80*/  IMAD.MOV.U32 R11, RZ, RZ, -0x800001 ;  /* 0xff7fffffff0b7424 */ /* 0x000fe200078e00ff */
[----:B------:R-:W-:Y:S01]  /*2d90*/  MOV R17, 0xffffffff ;  /* 0xffffffff00117802 */ /* 0x000fe20000000f00 */
[----:B------:R-:W-:Y:S01]  /*2da0*/  IMAD.MOV.U32 R14, RZ, RZ, 0x10 ;  /* 0x00000010ff0e7424 */ /* 0x000fe200078e00ff */
[----:B------:R-:W-:Y:S01]  /*2db0*/  MOV R12, 0x2de0 ;  /* 0x00002de0000c7802 */ /* 0x000fe20000000f00 */
[----:B------:R-:W-:Y:S02]  /*2dc0*/  IMAD.MOV.U32 R16, RZ, RZ, 0x1f ;  /* 0x0000001fff107424 */ /* 0x000fe400078e00ff */
[----:B0-----:R-:W-:Y:S05]  /*2dd0*/  CALL.REL.NOINC `($__internal_144_$__cuda_sm70_shflsync_bfly_p) ;  /* 0x0000010000007944 */ /* 0x001fea0003c00000 */
[----:B01----:R-:W-:Y:S01]  /*2de0*/  IMAD.MOV.U32 R11, RZ, RZ, R14 ;  /* 0x000000ffff0b7224 */ /* 0x003fe200078e000e */
[----:B------:R-:W-:Y:S05]  /*2df0*/  BRA `(.L_x_6091) ;  /* 0xffffd41000007947 */ /* 0x000fea000383ffff */
.L_x_6060:
[----:B------:R-:W-:Y:S01]  /*2e00*/  HFMA2.MMA R16, -RZ, RZ, 0, 1.847743988037109375e-06 ;  /* 0x0000001fff107435 */ /* 0x000fe200000001ff */
[----:B------:R-:W-:Y:S01]  /*2e10*/  IMAD.MOV.U32 R11, RZ, RZ, R18 ;  /* 0x000000ffff0b7224 */ /* 0x000fe200078e0012 */
[----:B------:R-:W-:Y:S01]  /*2e20*/  MOV R12, 0x2e60 ;  /* 0x00002e60000c7802 */ /* 0x000fe20000000f00 */
[----:B------:R-:W-:Y:S02]  /*2e30*/  IMAD.MOV.U32 R14, RZ, RZ, 0x8 ;  /* 0x00000008ff0e7424 */ /* 0x000fe400078e00ff */
[----:B------:R-:W-:-:S02]  /*2e40*/  IMAD.MOV.U32 R17, RZ, RZ, -0x1 ;  /* 0xffffffffff117424 */ /* 0x000fc400078e00ff */
[----:B0-----:R-:W-:Y:S05]  /*2e50*/  CALL.REL.NOINC `($__internal_144_$__cuda_sm70_shflsync_bfly_p) ;  /* 0x0000008000007944 */ /* 0x001fea0003c00000 */
[----:B01----:R-:W-:Y:S01]  /*2e60*/  FMNMX.FTZ R11, R18, R14, !PT ;  /* 0x0000000e120b7209 */ /* 0x003fe20007810000 */
[----:B------:R-:W-:Y:S01]  /*2e70*/  IMAD.MOV.U32 R14, RZ, RZ, 0x4 ;  /* 0x00000004ff0e7424 */ /* 0x000fe200078e00ff */
[----:B------:R-:W-:Y:S01]  /*2e80*/  MOV R17, 0xffffffff ;  /* 0xffffffff00117802 */ /* 0x000fe20000000f00 */
[----:B------:R-:W-:Y:S01]  /*2e90*/  IMAD.MOV.U32 R16, RZ, RZ, 0x1f ;  /* 0x0000001fff107424 */ /* 0x000fe200078e00ff */
[----:B------:R-:W-:-:S02]  /*2ea0*/  MOV R12, 0x2ec0 ;  /* 0x00002ec0000c7802 */ /* 0x000fc40000000f00 */
[----:B------:R-:W-:Y:S05]  /*2eb0*/  CALL.REL.NOINC `($__internal_144_$__cuda_sm70_shflsync_bfly_p) ;  /* 0x0000002000007944 */ /* 0x000fea0003c00000 */
[----:B-1----:R-:W-:Y:S01]  /*2ec0*/  IMAD.MOV.U32 R12, RZ, RZ, R14 ;  /* 0x000000ffff0c7224 */ /* 0x002fe200078e000e */
[----:B0-----:R-:W-:Y:S05]  /*2ed0*/  BRA `(.L_x_6092) ;  /* 0xffffd39000007947 */ /* 0x001fea000383ffff */
        .weak           $__internal_144_$__cuda_sm70_shflsync_bfly_p
        .type           $__internal_144_$__cuda_sm70_shflsync_bfly_p,@function
        .size           $__internal_144_$__cuda_sm70_shflsync_bfly_p,(.L_x_24805 - $__internal_144_$__cuda_sm70_shflsync_bfly_p)
$__internal_144_$__cuda_sm70_shflsync_bfly_p:
[----:B------:R-:W-:Y:S01]  /*2ee0*/  IMAD.MOV.U32 R13, RZ, RZ, 0x0 ;  /* 0x00000000ff0d7424 */ /* 0x000fe200078e00ff */
[----:B------:R-:W-:Y:S04]  /*2ef0*/  WARPSYNC R17 ;  /* 0x0000001100007348 */ /* 0x000fe80003800000 */
[----:B------:R0:W1:Y:S01]  /*2f00*/  SHFL.BFLY PT, R14, R11, R14, R16 ;  /* 0x0c00000e0b0e7389 */ /* 0x00006200000e0010 */
[----:B------:R-:W-:Y:S05]  /*2f10*/  RET.REL.NODEC R12 `(_ZN4vllm25paged_attention_v2_kernelIfhLi256ELi8ELi128ELNS_18Fp8KVCacheDataTypeE2ELb0ELi512EEEvPfS2_PT_PKS3_PKT0_S9_ifPKiSB_iPKfiiiSD_SD_iiiii) ;  /* 0xffffd0e00c007950 */ /* 0x000fea0003c3ffff */
.L_x_6093:
        /* <DEDUP_REMOVED lines=14> */
.L_x_24805:


//--------------------- .text._ZN4vllm25paged_attention_v2_kernelIfhLi192ELi8ELi128ELNS_18Fp8KVCacheDataTypeE2ELb0ELi512EEEvPfS2_PT_PKS3_PKT0_S9_ifPKiSB_iPKfiiiSD_SD_iiiii --------------------------
	.section	.text._ZN4vllm25paged_attention_v2_kernelIfhLi192ELi8ELi128ELNS_18Fp8KVCacheDataTypeE2ELb0ELi512EEEvPfS2_PT_PKS3_PKT0_S9_ifPKiSB_iPKfiiiSD_SD_iiiii,"ax",@progbits
	.sectioninfo	@"SHI_REGISTERS=32"
	.align	128
        .global         _ZN4vllm25paged_attention_v2_kernelIfhLi192ELi8ELi128ELNS_18Fp8KVCacheDataTypeE2ELb0ELi512EEEvPfS2_PT_PKS3_PKT0_S9_ifPKiSB_iPKfiiiSD_SD_iiiii
        .type           _ZN4vllm25paged_attention_v2_kernelIfhLi192ELi8ELi128ELNS_18Fp8KVCacheDataTypeE2ELb0ELi512EEEvPfS2_PT_PKS3_PKT0_S9_ifPKiSB_iPKfiiiSD_SD_iiiii,@function
        .size           _ZN4vllm25paged_attention_v2_kernelIfhLi192ELi8ELi128ELNS_18Fp8KVCacheDataTypeE2ELb0ELi512EEEvPfS2_PT_PKS3_PKT0_S9_ifPKiSB_iPKfiiiSD_SD_iiiii,(.L_x_24806 - _ZN4vllm25paged_attention_v2_kernelIfhLi192ELi8ELi128ELNS_18Fp8KVCacheDataTypeE2ELb0ELi512EEEvPfS2_PT_PKS3_PKT0_S9_ifPKiSB_iPKfiiiSD_SD_iiiii)
        .other          _ZN4vllm25paged_attention_v2_kernelIfhLi192ELi8ELi128ELNS_18Fp8KVCacheDataTypeE2ELb0ELi512EEEvPfS2_PT_PKS3_PKT0_S9_ifPKiSB_iPKfiiiSD_SD_iiiii,@"STO_CUDA_ENTRY STV_DEFAULT"
_ZN4vllm25paged_attention_v2_kernelIfhLi192ELi8ELi128ELNS_18Fp8KVCacheDataTypeE2ELb0ELi512EEEvPfS2_PT_PKS3_PKT0_S9_ifPKiSB_iPKfiiiSD_SD_iiiii:
.text._ZN4vllm25paged_attention_v2_kernelIfhLi192ELi8ELi128ELNS_18Fp8KVCacheDataTypeE2ELb0ELi512EEEvPfS2_PT_PKS3_PKT0_S9_ifPKiSB_iPKfiiiSD_SD_iiiii:
        /* <DEDUP_REMOVED lines=33> */
.L_x_6127:
[----:B------:R-:W-:Y:S02]  /*0210*/  FMNMX.FTZ R18, R11, -3.40282346638528859812e+38, !PT ;  /* 0xff7fffff0b127809 */ /* 0x000fe40007810000 */
[----:B------:R-:W-:Y:S01]  /*0220*/  MOV R15, 0xff7fffff ;  /* 0xff7fffff000f7802 */ /* 0x000fe20000000f00 */
[----:B------:R-:W-:Y:S05]  /*0230*/  BRA.DIV ~URZ, `(.L_x_6096) ;  /* 0x000028a27f007947 */ /* 0x000fea000b800000 */
[----:B------:R-:W1:Y:S02]  /*0240*/  SHFL.BFLY PT, R11, R18, 0x8, 0x1f ;  /* 0x0d001f00120b7f89 */ /* 0x000e6400000e0000 */
[----:B-1----:R-:W-:-:S05]  /*0250*/  FMNMX.FTZ R11, R18, R11, !PT ;  /* 0x0000000b120b7209 */ /* 0x002fca0007810000 */
[----:B------:R1:W2:Y:S02]  /*0260*/  SHFL.BFLY PT, R12, R11, 0x4, 0x1f ;  /* 0x0c801f000b0c7f89 */ /* 0x0002a400000e0000 */
.L_x_6128:
        /* <DEDUP_REMOVED lines=35> */
.L_x_6101:
        /* <DEDUP_REMOVED lines=11> */
.L_x_6100:
[----:B------:R-:W-:Y:S05]  /*0550*/  BSYNC B1 ;  /* 0x0000000000017941 */ /* 0x000fea0003800000 */
.L_x_6099:
        /* <DEDUP_REMOVED lines=10> */
.L_x_6104:
        /* <DEDUP_REMOVED lines=100> */
.L_x_6103:
[----:B------:R-:W-:Y:S05]  /*0c40*/  BSYNC B1 ;  /* 0x0000000000017941 */ /* 0x000fea0003800000 */
.L_x_6102:
        /* <DEDUP_REMOVED lines=55> */
.L_x_6106:
[----:B------:R-:W-:Y:S05]  /*0fc0*/  BSYNC B1 ;  /* 0x0000000000017941 */ /* 0x000fea0003800000 */
.L_x_6105:
        /* <DEDUP_REMOVED lines=26> */
.L_x_6098:
[----:B------:R-:W-:Y:S05]  /*1170*/  BSYNC B0 ;  /* 0x0000000000007941 */ /* 0x000fea0003800000 */
.L_x_6097:
        /* <DEDUP_REMOVED lines=43> */
.L_x_6111:
        /* <DEDUP_REMOVED lines=8> */
.L_x_6110:
[----:B------:R-:W-:Y:S05]  /*14b0*/  BSYNC B1 ;  /* 0x0000000000017941 */ /* 0x000fea0003800000 */
.L_x_6109:
        /* <DEDUP_REMOVED lines=10> */
.L_x_6114:
        /* <DEDUP_REMOVED lines=52> */
.L_x_6113:
[----:B------:R-:W-:Y:S05]  /*18a0*/  BSYNC B1 ;  /* 0x0000000000017941 */ /* 0x000fea0003800000 */
.L_x_6112:
        /* <DEDUP_REMOVED lines=31> */
.L_x_6116:
[----:B------:R-:W-:Y:S05]  /*1aa0*/  BSYNC B1 ;  /* 0x0000000000017941 */ /* 0x000fea0003800000 */
.L_x_6115:
        /* <DEDUP_REMOVED lines=14> */
.L_x_6108:
[----:B------:R-:W-:Y:S05]  /*1b90*/  BSYNC B0 ;  /* 0x0000000000007941 */ /* 0x000fea0003800000 */
.L_x_6107:
        /* <DEDUP_REMOVED lines=28> */
.L_x_6118:
[----:B------:R-:W-:Y:S05]  /*1d60*/  BSYNC B0 ;  /* 0x0000000000007941 */ /* 0x000fea0003800000 */
.L_x_6117:
[----:B------:R-:W-:Y:S01]  /*1d70*/  LEA.HI R9, R9, R9, RZ, 0x1 ;  /* 0x0000000909097211 */ /* 0x000fe200078f08ff */
[----:B------:R-:W-:Y:S01]  /*1d80*/  BAR.SYNC.DEFER_BLOCKING 0x0 ;  /* 0x0000000000007b1d */ /* 0x000fe20000010000 */
[----:B------:R-:W-:Y:S01]  /*1d90*/  HFMA2.MMA R13, -RZ, RZ, 0, 0 ;  /* 0x00000000ff0d7435 */ /* 0x000fe200000001ff */
[C---:B------:R-:W-:Y:S01]  /*1da0*/  ISETP.GT.OR P4, PT, R7.reuse, 0x3f, P0 ;  /* 0x0000003f0700780c */ /* 0x040fe20000784670 */
[----:B------:R-:W-:Y:S01]  /*1db0*/  CS2R R26, SRZ ;  /* 0x00000000001a7805 */ /* 0x000fe2000001ff00 */
[----:B------:R-:W-:Y:S01]  /*1dc0*/  SHF.R.S32.HI R9, RZ, 0x1, R9 ;  /* 0x00000001ff097819 */ /* 0x000fe20000011409 */
[----:B------:R-:W-:Y:S01]  /*1dd0*/  CS2R R24, SRZ ;  /* 0x0000000000187805 */ /* 0x000fe2000001ff00 */
[----:B------:R-:W-:Y:S01]  /*1de0*/  BSSY B0, `(.L_x_6119) ;  /* 0x0000015000007945 */ /* 0x000fe20003800000 */
[----:B------:R-:W-:Y:S01]  /*1df0*/  ISETP.GT.OR P5, PT, R7, 0x1f, P0 ;  /* 0x0000001f0700780c */ /* 0x000fe200007a4670 */
[----:B0-----:R-:W-:Y:S01]  /*1e00*/  IMAD.MOV.U32 R16, RZ, RZ, RZ ;  /* 0x000000ffff107224 */ /* 0x001fe200078e00ff */
        /* <DEDUP_REMOVED lines=18> */
.L_x_6120:
[----:B------:R-:W-:Y:S05]  /*1f30*/  BSYNC B0 ;  /* 0x0000000000007941 */ /* 0x000fea0003800000 */
.L_x_6119:
        /* <DEDUP_REMOVED lines=27> */
.L_x_6122:
[----:B------:R-:W-:Y:S05]  /*20f0*/  BSYNC B0 ;  /* 0x0000000000007941 */ /* 0x000fea0003800000 */
.L_x_6121:
        /* <DEDUP_REMOVED lines=15> */
.L_x_6124:
[----:B------:R-:W-:Y:S05]  /*21f0*/  BSYNC B0 ;  /* 0x0000000000007941 */ /* 0x000fea0003800000 */
.L_x_6123:
        /* <DEDUP_REMOVED lines=27> */
.L_x_6126:
[----:B------:R-:W-:Y:S05]  /*23b0*/  BSYNC B0 ;  /* 0x0000000000007941 */ /* 0x000fea0003800000 */
.L_x_6125:
        /* <DEDUP_REMOVED lines=86> */
.L_x_6094:
[----:B------:R-:W-:Y:S01]  /*2920*/  MOV R2, 0x0 ;  /* 0x0000000000027802 */ /* 0x000fe20000000f00 */
[----:B------:R-:W-:Y:S01]  /*2930*/  IMAD.MOV.U32 R5, RZ, RZ, c[0x4][0x17c] ;  /* 0x01005f00ff057624 */ /* 0x000fe200078e00ff */
[----:B------:R-:W-:Y:S01]  /*2940*/  MOV R4, c[0x4][0x178] ;  /* 0x01005e0000047a02 */ /* 0x000fe20000000f00 */
[----:B------:R-:W-:Y:S01]  /*2950*/  IMAD.MOV.U32 R6, RZ, RZ, c[0x4][0x180] ;  /* 0x01006000ff067624 */ /* 0x000fe200078e00ff */
[----:B------:R-:W-:Y:S01]  /*2960*/  MOV R7, c[0x4][0x184] ;  /* 0x0100610000077a02 */ /* 0x000fe20000000f00 */
        /* <DEDUP_REMOVED lines=15> */
.L_x_6095:
[----:B------:R-:W-:Y:S01]  /*2a60*/  MOV R11, 0xff7fffff ;  /* 0xff7fffff000b7802 */ /* 0x000fe20000000f00 */
[----:B------:R-:W-:Y:S01]  /*2a70*/  IMAD.MOV.U32 R14, RZ, RZ, 0x10 ;  /* 0x00000010ff0e7424 */ /* 0x000fe200078e00ff */
[----:B------:R-:W-:Y:S01]  /*2a80*/  MOV R17, 0xffffffff ;  /* 0xffffffff00117802 */ /* 0x000fe20000000f00 */
[----:B------:R-:W-:Y:S01]  /*2a90*/  IMAD.MOV.U32 R16, RZ, RZ, 0x1f ;  /* 0x0000001fff107424 */ /* 0x000fe200078e00ff */
[----:B------:R-:W-:Y:S02]  /*2aa0*/  MOV R12, 0x2ac0 ;  /* 0x00002ac0000c7802 */ /* 0x000fe40000000f00 */
[----:B0-----:R-:W-:Y:S05]  /*2ab0*/  CALL.REL.NOINC `($__internal_145_$__cuda_sm70_shflsync_bfly_p) ;  /* 0x0000010000007944 */ /* 0x001fea0003c00000 */
[----:B01----:R-:W-:Y:S01]  /*2ac0*/  IMAD.MOV.U32 R11, RZ, RZ, R14 ;  /* 0x000000ffff0b7224 */ /* 0x003fe200078e000e */
[----:B------:R-:W-:Y:S05]  /*2ad0*/  BRA `(.L_x_6127) ;  /* 0xffffd73000007947 */ /* 0x000fea000383ffff */
.L_x_6096:
[----:B------:R-:W-:Y:S01]  /*2ae0*/  HFMA2.MMA R14, -RZ, RZ, 0, 4.76837158203125e-07 ;  /* 0x00000008ff0e7435 */ /* 0x000fe200000001ff */
[----:B------:R-:W-:Y:S01]  /*2af0*/  IMAD.MOV.U32 R11, RZ, RZ, R18 ;  /* 0x000000ffff0b7224 */ /* 0x000fe200078e0012 */
[----:B------:R-:W-:Y:S01]  /*2b00*/  MOV R12, 0x2b40 ;  /* 0x00002b40000c7802 */ /* 0x000fe20000000f00 */
[----:B------:R-:W-:Y:S02]  /*2b10*/  IMAD.MOV.U32 R16, RZ, RZ, 0x1f ;  /* 0x0000001fff107424 */ /* 0x000fe400078e00ff */
[----:B------:R-:W-:-:S02]  /*2b20*/  IMAD.MOV.U32 R17, RZ, RZ, -0x1 ;  /* 0xffffffffff117424 */ /* 0x000fc400078e00ff */
[----:B0-----:R-:W-:Y:S05]  /*2b30*/  CALL.REL.NOINC `($__internal_145_$__cuda_sm70_shflsync_bfly_p) ;  /* 0x0000008000007944 */ /* 0x001fea0003c00000 */
[----:B01----:R-:W-:Y:S01]  /*2b40*/  FMNMX.FTZ R11, R18, R14, !PT ;  /* 0x0000000e120b7209 */ /* 0x003fe20007810000 */
[----:B------:R-:W-:Y:S01]  /*2b50*/  IMAD.MOV.U32 R16, RZ, RZ, 0x1f ;  /* 0x0000001fff107424 */ /* 0x000fe200078e00ff */
[----:B------:R-:W-:-:S02]  /*2b60*/  MOV R14, 0x4 ;  /* 0x00000004000e7802 */ /* 0x000fc40000000f00 */
[----:B------:R-:W-:Y:S02]  /*2b70*/  MOV R17, 0xffffffff ;  /* 0xffffffff00117802 */ /* 0x000fe40000000f00 */
[----:B------:R-:W-:Y:S02]  /*2b80*/  MOV R12, 0x2ba0 ;  /* 0x00002ba0000c7802 */ /* 0x000fe40000000f00 */
[----:B------:R-:W-:Y:S05]  /*2b90*/  CALL.REL.NOINC `($__internal_145_$__cuda_sm70_shflsync_bfly_p) ;  /* 0x0000002000007944 */ /* 0x000fea0003c00000 */
[----:B-1----:R-:W-:Y:S01]  /*2ba0*/  IMAD.MOV.U32 R12, RZ, RZ, R14 ;  /* 0x000000ffff0c7224 */ /* 0x002fe200078e000e */
[----:B0-----:R-:W-:Y:S05]  /*2bb0*/  BRA `(.L_x_6128) ;  /* 0xffffd6b000007947 */ /* 0x001fea000383ffff */
        .weak           $__internal_145_$__cuda_sm70_shflsync_bfly_p
        .type           $__internal_145_$__cuda_sm70_shflsync_bfly_p,@function
        .size           $__internal_145_$__cuda_sm70_shflsync_bfly_p,(.L_x_24806 - $__internal_145_$__cuda_sm70_shflsync_bfly_p)
$__internal_145_$__cuda_sm70_shflsync_bfly_p:
[----:B------:R-:W-:Y:S01]  /*2bc0*/  HFMA2.MMA R13, -RZ, RZ, 0, 0 ;  /* 0x00000000ff0d7435 */ /* 0x000fe200000001ff */
[----:B------:R-:W-:Y:S04]  /*2bd0*/  WARPSYNC R17 ;  /* 0x0000001100007348 */ /* 0x000fe80003800000 */
[----:B------:R0:W1:Y:S01]  /*2be0*/  SHFL.BFLY PT, R14, R11, R14, R16 ;  /* 0x0c00000e0b0e7389 */ /* 0x00006200000e0010 */
[----:B------:R-:W-:Y:S05]  /*2bf0*/  RET.REL.NODEC R12 `(_ZN4vllm25paged_attention_v2_kernelIfhLi192ELi8ELi128ELNS_18Fp8KVCacheDataTypeE2ELb0ELi512EEEvPfS2_PT_PKS3_PKT0_S9_ifPKiSB_iPKfiiiSD_SD_iiiii) ;  /* 0xffffd4000c007950 */ /* 0x000fea0003c3ffff */
.L_x_6129:
        /* <DEDUP_REMOVED lines=16> */
.L_x_24806:


//--------------------- .text._ZN4vllm25paged_attention_v2_kernelIfhLi128ELi8ELi128ELNS_18Fp8KVCacheDataTypeE2ELb0ELi512EEEvPfS2_PT_PKS3_PKT0_S9_ifPKiSB_iPKfiiiSD_SD_iiiii --------------------------
	.section	.text._ZN4vllm25paged_attention_v2_kernelIfhLi128ELi8ELi128ELNS_18Fp8KVCacheDataTypeE2ELb0ELi512EEEvPfS2_PT_PKS3_PKT0_S9_ifPKiSB_iPKfiiiSD_SD_iiiii,"ax",@progbits
	.sectioninfo	@"SHI_REGISTERS=32"
	.align	128
        .global         _ZN4vllm25paged_attention_v2_kernelIfhLi128ELi8ELi128ELNS_18Fp8KVCacheDataTypeE2ELb0ELi512EEEvPfS2_PT_PKS3_PKT0_S9_ifPKiSB_iPKfiiiSD_SD_iiiii
        .type           _ZN4vllm25paged_attention_v2_kernelIfhLi128ELi8ELi128ELNS_18Fp8KVCacheDataTypeE2ELb0ELi512EEEvPfS2_PT_PKS3_PKT0_S9_ifPKiSB_iPKfiiiSD_SD_iiiii,@function
        .size           _ZN4vllm25paged_attention_v2_kernelIfhLi128ELi8ELi128ELNS_18Fp8KVCacheDataTypeE2ELb0ELi512EEEvPfS2_PT_PKS3_PKT0_S9_ifPKiSB_iPKfiiiSD_SD_iiiii,(.L_x_24807 - _ZN4vllm25paged_attention_v2_kernelIfhLi128ELi8ELi128ELNS_18Fp8KVCacheDataTypeE2ELb0ELi512EEEvPfS2_PT_PKS3_PKT0_S9_ifPKiSB_iPKfiiiSD_SD_iiiii)
        .other          _ZN4vllm25paged_attention_v2_kernelIfhLi128ELi8ELi128ELNS_18Fp8KVCacheDataTypeE2ELb0ELi512EEEvPfS2_PT_PKS3_PKT0_S9_ifPKiSB_iPKfiiiSD_SD_iiiii,@"STO_CUDA_ENTRY STV_DEFAULT"
_ZN4vllm25paged_attention_v2_kernelIfhLi128ELi8ELi128ELNS_18Fp8KVCacheDataTypeE2ELb0ELi512EEEvPfS2_PT_PKS3_PKT0_S9_ifPKiSB_iPKfiiiSD_SD_iiiii:
.text._ZN4vllm25paged_attention_v2_kernelIfhLi128ELi8ELi128ELNS_18Fp8KVCacheDataTypeE2ELb0ELi512EEEvPfS2_PT_PKS3_PKT0_S9_ifPKiSB_iPKfiiiSD_SD_iiiii:
        /* <DEDUP_REMOVED lines=33> */
.L_x_6159:
[----:B------:R-:W-:Y:S02]  /*0210*/  FMNMX.FTZ R20, R11, -3.40282346638528859812e+38, !PT ;  /* 0xff7fffff0b147809 */ /* 0x000fe40007810000 */
[----:B------:R-:W-:Y:S01]  /*0220*/  MOV R14, 0xff7fffff ;  /* 0xff7fffff000e7802 */ /* 0x000fe20000000f00 */
[----:B------:R-:W-:Y:S05]  /*0230*/  BRA.DIV ~URZ, `(.L_x_6132) ;  /* 0x000025227f007947 */ /* 0x000fea000b800000 */
[----:B------:R-:W1:Y:S02]  /*0240*/  SHFL.BFLY PT, R11, R20, 0x8, 0x1f ;  /* 0x0d001f00140b7f89 */ /* 0x000e6400000e0000 */
[----:B-1----:R-:W-:-:S05]  /*0250*/  FMNMX.FTZ R11, R20, R11, !PT ;  /* 0x0000000b140b7209 */ /* 0x002fca0007810000 */
[----:B------:R1:W2:Y:S02]  /*0260*/  SHFL.BFLY PT, R12, R11, 0x4, 0x1f ;  /* 0x0c801f000b0c7f89 */ /* 0x0002a400000e0000 */
.L_x_6160:
        /* <DEDUP_REMOVED lines=10> */
[----:B-1-3--:R-:W1:Y:S02]  /*0310*/  SHFL.BFLY PT, R11, R14, 0x2, 0x1f ;  /* 0x0c401f000e0b7f89 */ /* 0x00ae6400000e0000 */
        /* <DEDUP_REMOVED lines=24> */
.L_x_6137:
        /* <DEDUP_REMOVED lines=11> */
.L_x_6136:
[----:B------:R-:W-:Y:S05]  /*0550*/  BSYNC B1 ;  /* 0x0000000000017941 */ /* 0x000fea0003800000 */
.L_x_6135:
        /* <DEDUP_REMOVED lines=10> */
.L_x_6140:
        /* <DEDUP_REMOVED lines=100> */
.L_x_6139:
[----:B------:R-:W-:Y:S05]  /*0c40*/  BSYNC B1 ;  /* 0x0000000000017941 */ /* 0x000fea0003800000 */
.L_x_6138:
        /* <DEDUP_REMOVED lines=55> */
.L_x_6142:
[----:B------:R-:W-:Y:S05]  /*0fc0*/  BSYNC B1 ;  /* 0x0000000000017941 */ /* 0x000fea0003800000 */
.L_x_6141:
        /* <DEDUP_REMOVED lines=26> */
.L_x_6134:
[----:B------:R-:W-:Y:S05]  /*1170*/  BSYNC B0 ;  /* 0x0000000000007941 */ /* 0x000fea0003800000 */
.L_x_6133:
        /* <DEDUP_REMOVED lines=43> */
.L_x_6147:
        /* <DEDUP_REMOVED lines=8> */
.L_x_6146:
[----:B------:R-:W-:Y:S05]  /*14b0*/  BSYNC B1 ;  /* 0x0000000000017941 */ /* 0x000fea0003800000 */
.L_x_6145:
        /* <DEDUP_REMOVED lines=10> */
.L_x_6150:
        /* <DEDUP_REMOVED lines=52> */
.L_x_6149:
[----:B------:R-:W-:Y:S05]  /*18a0*/  BSYNC B1 ;  /* 0x0000000000017941 */ /* 0x000fea0003800000 */
.L_x_6148:
        /* <DEDUP_REMOVED lines=31> */
.L_x_6152:
[----:B------:R-:W-:Y:S05]  /*1aa0*/  BSYNC B1 ;  /* 0x0000000000017941 */ /* 0x000fea0003800000 */
.L_x_6151:
        /* <DEDUP_REMOVED lines=14> */
.L_x_6144:
[----:B------:R-:W-:Y:S05]  /*1b90*/  BSYNC B0 ;  /* 0x0000000000007941 */ /* 0x000fea0003800000 */
.L_x_6143:
        /* <DEDUP_REMOVED lines=29> */
.L_x_6154:
[----:B------:R-:W-:Y:S05]  /*1d70*/  BSYNC B0 ;  /* 0x0000000000007941 */ /* 0x000fea0003800000 */
.L_x_6153:
[----:B------:R-:W-:Y:S01]  /*1d80*/  BAR.SYNC.DEFER_BLOCKING 0x0 ;  /* 0x0000000000007b1d */ /* 0x000fe20000010000 */
[----:B------:R-:W-:Y:S01]  /*1d90*/  LEA.HI R4, R10, R10, RZ, 0x1 ;  /* 0x0000000a0a047211 */ /* 0x000fe200078f08ff */
[----:B------:R-:W-:Y:S01]  /*1da0*/  HFMA2.MMA R29, -RZ, RZ, 0, 0 ;  /* 0x00000000ff1d7435 */ /* 0x000fe200000001ff */
[----:B------:R-:W-:Y:S01]  /*1db0*/  CS2R R20, SRZ ;  /* 0x0000000000147805 */ /* 0x000fe2000001ff00 */
[----:B------:R-:W-:Y:S01]  /*1dc0*/  HFMA2.MMA R23, -RZ, RZ, 0, 0 ;  /* 0x00000000ff177435 */ /* 0x000fe200000001ff */
[----:B------:R-:W-:Y:S01]  /*1dd0*/  SHF.R.S32.HI R4, RZ, 0x1, R4 ;  /* 0x00000001ff047819 */ /* 0x000fe20000011404 */
[----:B------:R-:W-:Y:S01]  /*1de0*/  CS2R R18, SRZ ;  /* 0x0000000000127805 */ /* 0x000fe2000001ff00 */
[----:B------:R-:W-:Y:S01]  /*1df0*/  IMAD.MOV.U32 R27, RZ, RZ, RZ ;  /* 0x000000ffff1b7224 */ /* 0x000fe200078e00ff */
[----:B------:R-:W-:Y:S01]  /*1e00*/  MOV R25, RZ ;  /* 0x000000ff00197202 */ /* 0x000fe20000000f00 */
        /* <DEDUP_REMOVED lines=29> */
.L_x_6156:
[----:B0-----:R-:W-:Y:S05]  /*1fe0*/  BSYNC B0 ;  /* 0x0000000000007941 */ /* 0x001fea0003800000 */
.L_x_6155:
        /* <DEDUP_REMOVED lines=28> */
.L_x_6158:
[----:B0-----:R-:W-:Y:S05]  /*21b0*/  BSYNC B0 ;  /* 0x0000000000007941 */ /* 0x001fea0003800000 */
.L_x_6157:
        /* <DEDUP_REMOVED lines=62> */
.L_x_6130:
        /* <DEDUP_REMOVED lines=20> */
.L_x_6131:
[----:B------:R-:W-:Y:S01]  /*26e0*/  IMAD.MOV.U32 R11, RZ, RZ, -0x800001 ;  /* 0xff7fffffff0b7424 */ /* 0x000fe200078e00ff */
[----:B------:R-:W-:Y:S01]  /*26f0*/  MOV R16, 0x10 ;  /* 0x0000001000107802 */ /* 0x000fe20000000f00 */
[----:B------:R-:W-:Y:S01]  /*2700*/  IMAD.MOV.U32 R15, RZ, RZ, 0x1f ;  /* 0x0000001fff0f7424 */ /* 0x000fe200078e00ff */
[----:B------:R-:W-:Y:S02]  /*2710*/  MOV R18, 0xffffffff ;  /* 0xffffffff00127802 */ /* 0x000fe40000000f00 */
[----:B------:R-:W-:Y:S02]  /*2720*/  MOV R12, 0x2740 ;  /* 0x00002740000c7802 */ /* 0x000fe40000000f00 */
[----:B0-----:R-:W-:Y:S05]  /*2730*/  CALL.REL.NOINC `($__internal_146_$__cuda_sm70_shflsync_bfly_p) ;  /* 0x0000010000007944 */ /* 0x001fea0003c00000 */
[----:B01----:R-:W-:Y:S01]  /*2740*/  IMAD.MOV.U32 R11, RZ, RZ, R15 ;  /* 0x000000ffff0b7224 */ /* 0x003fe200078e000f */
[----:B------:R-:W-:Y:S05]  /*2750*/  BRA `(.L_x_6159) ;  /* 0xffffdab000007947 */ /* 0x000fea000383ffff */
.L_x_6132:
[----:B------:R-:W-:Y:S01]  /*2760*/  HFMA2.MMA R15, -RZ, RZ, 0, 1.847743988037109375e-06 ;  /* 0x0000001fff0f7435 */ /* 0x000fe200000001ff */
[----:B------:R-:W-:Y:S01]  /*2770*/  MOV R11, R20 ;  /* 0x00000014000b7202 */ /* 0x000fe20000000f00 */
[----:B------:R-:W-:Y:S01]  /*2780*/  IMAD.MOV.U32 R16, RZ, RZ, 0x8 ;  /* 0x00000008ff107424 */ /* 0x000fe200078e00ff */
[----:B------:R-:W-:Y:S01]  /*2790*/  MOV R12, 0x27c0 ;  /* 0x000027c0000c7802 */ /* 0x000fe20000000f00 */
[----:B------:R-:W-:-:S02]  /*27a0*/  IMAD.MOV.U32 R18, RZ, RZ, -0x1 ;  /* 0xffffffffff127424 */ /* 0x000fc400078e00ff */
[----:B0-----:R-:W-:Y:S05]  /*27b0*/  CALL.REL.NOINC `($__internal_146_$__cuda_sm70_shflsync_bfly_p) ;  /* 0x0000008000007944 */ /* 0x001fea0003c00000 */
[----:B01----:R-:W-:Y:S01]  /*27c0*/  FMNMX.FTZ R11, R20, R15, !PT ;  /* 0x0000000f140b7209 */ /* 0x003fe20007810000 */
[----:B------:R-:W-:Y:S01]  /*27d0*/  IMAD.MOV.U32 R15, RZ, RZ, 0x1f ;  /* 0x0000001fff0f7424 */ /* 0x000fe200078e00ff */
[----:B------:R-:W-:-:S02]  /*27e0*/  MOV R16, 0x4 ;  /* 0x0000000400107802 */ /* 0x000fc40000000f00 */
[----:B------:R-:W-:Y:S02]  /*27f0*/  MOV R18, 0xffffffff ;  /* 0xffffffff00127802 */ /* 0x000fe40000000f00 */
[----:B------:R-:W-:Y:S02]  /*2800*/  MOV R12, 0x2820 ;  /* 0x00002820000c7802 */ /* 0x000fe40000000f00 */
[----:B------:R-:W-:Y:S05]  /*2810*/  CALL.REL.NOINC `($__internal_146_$__cuda_sm70_shflsync_bfly_p) ;  /* 0x0000002000007944 */ /* 0x000fea0003c00000 */
[----:B-1----:R-:W-:Y:S01]  /*2820*/  IMAD.MOV.U32 R12, RZ, RZ, R15 ;  /* 0x000000ffff0c7224 */ /* 0x002fe200078e000f */
[----:B0-----:R-:W-:Y:S05]  /*2830*/  BRA `(.L_x_6160) ;  /* 0xffffda3000007947 */ /* 0x001fea000383ffff */
        .weak           $__internal_146_$__cuda_sm70_shflsync_bfly_p
        .type           $__internal_146_$__cuda_sm70_shflsync_bfly_p,@function
        .size           $__internal_146_$__cuda_sm70_shflsync_bfly_p,(.L_x_24807 - $__internal_146_$__cuda_sm70_shflsync_bfly_p)
$__internal_146_$__cuda_sm70_shflsync_bfly_p:
[----:B------:R-:W-:Y:S01]  /*2840*/  HFMA2.MMA R13, -RZ, RZ, 0, 0 ;  /* 0x00000000ff0d7435 */ /* 0x000fe200000001ff */
[----:B------:R-:W-:Y:S04]  /*2850*/  WARPSYNC R18 ;  /* 0x0000001200007348 */ /* 0x000fe80003800000 */
[----:B------:R0:W1:Y:S01]  /*2860*/  SHFL.BFLY PT, R15, R11, R16, R15 ;  /* 0x0c0000100b0f7389 */ /* 0x00006200000e000f */
[----:B------:R-:W-:Y:S05]  /*2870*/  RET.REL.NODEC R12 `(_ZN4vllm25paged_attention_v2_kernelIfhLi128ELi8ELi128ELNS_18Fp8KVCacheDataTypeE2ELb0ELi512EEEvPfS2_PT_PKS3_PKT0_S9_ifPKiSB_iPKfiiiSD_SD_iiiii) ;  /* 0xffffd7800c007950 */ /* 0x000fea0003c3ffff */
.L_x_6161:
        /* <DEDUP_REMOVED lines=16> */
.L_x_24807:


//--------------------- .text._ZN4vllm25paged_attention_v2_kernelIfhLi120ELi8ELi128ELNS_18Fp8KVCacheDataTypeE2ELb0ELi512EEEvPfS2_PT_PKS3_PKT0_S9_ifPKiSB_iPKfiiiSD_SD_iiiii --------------------------
	.section	.text._ZN4vllm25paged_attention_v2_kernelIfhLi120ELi8ELi128ELNS_18Fp8KVCacheDataTypeE2ELb0ELi512EEEvPfS2_PT_PKS3_PKT0_S9_ifPKiSB_iPKfiiiSD_SD_iiiii,"ax",@progbits
	.sectioninfo	@"SHI_REGISTERS=32"
	.align	128
        .global         _ZN4vllm25paged_attention_v2_kernelIfhLi120ELi8ELi128ELNS_18Fp8KVCacheDataTypeE2ELb0ELi512EEEvPfS2_PT_PKS3_PKT0_S9_ifPKiSB_iPKfiiiSD_SD_iiiii
        .type           _ZN4vllm25paged_attention_v2_kernelIfhLi120ELi8ELi128ELNS_18Fp8KVCacheDataTypeE2ELb0ELi512EEEvPfS2_PT_PKS3_PKT0_S9_ifPKiSB_iPKfiiiSD_SD_iiiii,@function
        .size           _ZN4vllm25paged_attention_v2_kernelIfhLi120ELi8ELi128ELNS_18Fp8KVCacheDataTypeE2ELb0ELi512EEEvPfS2_PT_PKS3_PKT0_S9_ifPKiSB_iPKfiiiSD_SD_iiiii,(.L_x_24808 - _ZN4vllm25paged_attention_v2_kernelIfhLi120ELi8ELi128ELNS_18Fp8KVCacheDataTypeE2ELb0ELi512EEEvPfS2_PT_PKS3_PKT0_S9_ifPKiSB_iPKfiiiSD_SD_iiiii)
        .other          _ZN4vllm25paged_attention_v2_kernelIfhLi120ELi8ELi128ELNS_18Fp8KVCacheDataTypeE2ELb0ELi512EEEvPfS2_PT_PKS3_PKT0_S9_ifPKiSB_iPKfiiiSD_SD_iiiii,@"STO_CUDA_ENTRY STV_DEFAULT"
_ZN4vllm25paged_attention_v2_kernelIfhLi120ELi8ELi128ELNS_18Fp8KVCacheDataTypeE2ELb0ELi512EEEvPfS2_PT_PKS3_PKT0_S9_ifPKiSB_iPKfiiiSD_SD_iiiii:
.text._ZN4vllm25paged_attention_v2_kernelIfhLi120ELi8ELi128ELNS_18Fp8KVCacheDataTypeE2ELb0ELi512EEEvPfS2_PT_PKS3_PKT0_S9_ifPKiSB_iPKfiiiSD_SD_iiiii:
        /* <DEDUP_REMOVED lines=33> */
.L_x_6201:
[----:B------:R-:W-:Y:S01]  /*0210*/  FMNMX.FTZ R18, R11, -3.40282346638528859812e+38, !PT ;  /* 0xff7fffff0b127809 */ /* 0x000fe20007810000 */
[----:B------:R-:W-:Y:S01]  /*0220*/  IMAD.MOV.U32 R15, RZ, RZ, -0x800001 ;  /* 0xff7fffffff0f7424 */ /* 0x000fe200078e00ff */
[----:B------:R-:W-:Y:S05]  /*0230*/  BRA.DIV ~URZ, `(.L_x_6164) ;  /* 0x000027027f007947 */ /* 0x000fea000b800000 */
[----:B------:R-:W1:Y:S02]  /*0240*/  SHFL.BFLY PT, R11, R18, 0x8, 0x1f ;  /* 0x0d001f00120b7f89 */ /* 0x000e6400000e0000 */
[----:B-1----:R-:W-:-:S05]  /*0250*/  FMNMX.FTZ R11, R18, R11, !PT ;  /* 0x0000000b120b7209 */ /* 0x002fca0007810000 */
[----:B------:R1:W2:Y:S02]  /*0260*/  SHFL.BFLY PT, R12, R11, 0x4, 0x1f ;  /* 0x0c801f000b0c7f89 */ /* 0x0002a400000e0000 */
.L_x_6202:
[----:B------:R-:W-:Y:S01]  /*0270*/  ISETP.NE.AND P0, PT, R6, RZ, PT ;  /* 0x000000ff0600720c */ /* 0x000fe20003f05270 */
[----:B------:R-:W-:Y:S01]  /*0280*/  WARPSYNC 0xffffffff ;  /* 0xffffffff00007948 */ /* 0x000fe20003800000 */
[----:B--2---:R-:W-:-:S11]  /*0290*/  FMNMX.FTZ R12, R12, R11, !PT ;  /* 0x0000000b0c0c7209 */ /* 0x004fd60007810000 */
[----:B------:R2:W-:Y:S02]  /*02a0*/  @!P0 STS [R5.X4], R12 ;  /* 0x0000000c05008388 */ /* 0x0005e40000004800 */
[----:B------:R-:W-:Y:S01]  /*02b0*/  BAR.SYNC.DEFER_BLOCKING 0x0 ;  /* 0x0000000000007b1d */ /* 0x000fe20000010000 */
[----:B------:R-:W-:Y:S01]  /*02c0*/  ISETP.GT.AND P0, PT, R6, 0x3, PT ;  /* 0x000000030600780c */ /* 0x000fe20003f04270 */
[----:B------:R-:W-:Y:S01]  /*02d0*/  HFMA2.MMA R14, -RZ, RZ, 0, 0 ;  /* 0x00000000ff0e7435 */ /* 0x000fe200000001ff */
        /* <DEDUP_REMOVED lines=12> */
[----:B------:R-:W-:Y:S01]  /*03a0*/  MOV R14, RZ ;  /* 0x000000ff000e7202 */ /* 0x000fe20000000f00 */
        /* <DEDUP_REMOVED lines=15> */
.L_x_6169:
        /* <DEDUP_REMOVED lines=11> */
.L_x_6168:
[----:B------:R-:W-:Y:S05]  /*0550*/  BSYNC B1 ;  /* 0x0000000000017941 */ /* 0x000fea0003800000 */
.L_x_6167:
        /* <DEDUP_REMOVED lines=10> */
.L_x_6172:
        /* <DEDUP_REMOVED lines=100> */
.L_x_6171:
[----:B------:R-:W-:Y:S05]  /*0c40*/  BSYNC B1 ;  /* 0x0000000000017941 */ /* 0x000fea0003800000 */
.L_x_6170:
        /* <DEDUP_REMOVED lines=55> */
.L_x_6174:
[----:B------:R-:W-:Y:S05]  /*0fc0*/  BSYNC B1 ;  /* 0x0000000000017941 */ /* 0x000fea0003800000 */
.L_x_6173:
        /* <DEDUP_REMOVED lines=26> */
.L_x_6166:
[----:B------:R-:W-:Y:S05]  /*1170*/  BSYNC B0 ;  /* 0x0000000000007941 */ /* 0x000fea0003800000 */
.L_x_6165:
        /* <DEDUP_REMOVED lines=43> */
.L_x_6179:
        /* <DEDUP_REMOVED lines=8> */
.L_x_6178:
[----:B------:R-:W-:Y:S05]  /*14b0*/  BSYNC B1 ;  /* 0x0000000000017941 */ /* 0x000fea0003800000 */
.L_x_6177:
        /* <DEDUP_REMOVED lines=10> */
.L_x_6182:
        /* <DEDUP_REMOVED lines=52> */
.L_x_6181:
[----:B------:R-:W-:Y:S05]  /*18a0*/  BSYNC B1 ;  /* 0x0000000000017941 */ /* 0x000fea0003800000 */
.L_x_6180:
        /* <DEDUP_REMOVED lines=31> */
.L_x_6184:
[----:B------:R-:W-:Y:S05]  /*1aa0*/  BSYNC B1 ;  /* 0x0000000000017941 */ /* 0x000fea0003800000 */
.L_x_6183:
        /* <DEDUP_REMOVED lines=14> */
.L_x_6176:
[----:B------:R-:W-:Y:S05]  /*1b90*/  BSYNC B0 ;  /* 0x0000000000007941 */ /* 0x000fea0003800000 */
.L_x_6175:
        /* <DEDUP_REMOVED lines=23> */
.L_x_6186:
[----:B------:R-:W-:Y:S05]  /*1d10*/  BSYNC B0 ;  /* 0x0000000000007941 */ /* 0x000fea0003800000 */
.L_x_6185:
[----:B------:R-:W-:Y:S01]  /*1d20*/  SHF.R.S32.HI R16, RZ, 0x1, R16 ;  /* 0x00000001ff107819 */ /* 0x000fe20000011410 */
[----:B------:R-:W-:Y:S01]  /*1d30*/  BAR.SYNC.DEFER_BLOCKING 0x0 ;  /* 0x0000000000007b1d */ /* 0x000fe20000010000 */
[----:B------:R-:W-:Y:S01]  /*1d40*/  HFMA2.MMA R23, -RZ, RZ, 0, 0 ;  /* 0x00000000ff177435 */ /* 0x000fe200000001ff */
[----:B0-----:R-:W-:Y:S01]  /*1d50*/  IMAD.MOV.U32 R8, RZ, RZ, RZ ;  /* 0x000000ffff087224 */ /* 0x001fe200078e00ff */
[----:B------:R-:W-:Y:S01]  /*1d60*/  MOV R17, RZ ;  /* 0x000000ff00117202 */ /* 0x000fe20000000f00 */
[----:B------:R-:W-:Y:S01]  /*1d70*/  IMAD.MOV.U32 R25, RZ, RZ, RZ ;  /* 0x000000ffff197224 */ /* 0x000fe200078e00ff */
[----:B------:R-:W-:Y:S01]  /*1d80*/  CS2R R14, SRZ ;  /* 0x00000000000e7805 */ /* 0x000fe2000001ff00 */
[----:B------:R-:W-:Y:S01]  /*1d90*/  BSSY B0, `(.L_x_6187) ;  /* 0x0000011000007945 */ /* 0x000fe20003800000 */
[----:B------:R-:W-:Y:S01]  /*1da0*/  IMAD.MOV.U32 R21, RZ, RZ, RZ ;  /* 0x000000ffff157224 */ /* 0x000fe200078e00ff */
[----:B------:R-:W-:Y:S01]  /*1db0*/  LOP3.LUT R9, R6, 0x1, RZ, 0xc0, !PT ;  /* 0x0000000106097812 */ /* 0x000fe200078ec0ff */
[----:B------:R-:W-:-:S02]  /*1dc0*/  IMAD.MOV.U32 R19, RZ, RZ, RZ ;  /* 0x000000ffff137224 */ /* 0x000fc400078e00ff */
        /* <DEDUP_REMOVED lines=13> */
.L_x_6188:
[----:B------:R-:W-:Y:S05]  /*1ea0*/  BSYNC B0 ;  /* 0x0000000000007941 */ /* 0x000fea0003800000 */
.L_x_6187:
        /* <DEDUP_REMOVED lines=24> */
.L_x_6192:
[----:B------:R-:W-:Y:S05]  /*2030*/  BSYNC B1 ;  /* 0x0000000000017941 */ /* 0x000fea0003800000 */
.L_x_6191:
[----:B0-2---:R-:W-:Y:S02]  /*2040*/  @!P0 FADD.FTZ R14, R14, R7 ;  /* 0x000000070e0e8221 */ /* 0x005fe40000010000 */
.L_x_6190:
[----:B------:R-:W-:Y:S05]  /*2050*/  BSYNC B0 ;  /* 0x0000000000007941 */ /* 0x000fea0003800000 */
.L_x_6189:
        /* <DEDUP_REMOVED lines=16> */
.L_x_6194:
[----:B------:R-:W-:Y:S05]  /*2160*/  BSYNC B0 ;  /* 0x0000000000007941 */ /* 0x000fea0003800000 */
.L_x_6193:
        /* <DEDUP_REMOVED lines=24> */
.L_x_6198:
[----:B------:R-:W-:Y:S05]  /*22f0*/  BSYNC B1 ;  /* 0x0000000000017941 */ /* 0x000fea0003800000 */
.L_x_6197:
[----:B0-2-4-:R-:W-:Y:S02]  /*2300*/  @!P0 FADD.FTZ R14, R14, R7 ;  /* 0x000000070e0e8221 */ /* 0x015fe40000010000 */
.L_x_6196:
[----:B------:R-:W-:Y:S05]  /*2310*/  BSYNC B0 ;  /* 0x0000000000007941 */ /* 0x000fea0003800000 */
.L_x_6195:
        /* <DEDUP_REMOVED lines=20> */
[C---:B------:R-:W-:Y:S02]  /*2460*/  IADD3 R2, P1, R16.reuse, R27, RZ ;  /* 0x0000001b10027210 */ /* 0x040fe40007f3e0ff */
[C---:B------:R-:W-:Y:S02]  /*2470*/  IADD3 R0, R16.reuse, 0x10, RZ ;  /* 0x0000001010007810 */ /* 0x040fe40007ffe0ff */
[----:B------:R-:W-:Y:S02]  /*2480*/  LEA.HI.X.SX32 R7, R16, R29, 0x1, P1 ;  /* 0x0000001d10077211 */ /* 0x000fe400008f0eff */
[----:B0123--:R-:W-:Y:S02]  /*2490*/  LEA R10, P1, R2, c[0x0][0x170], 0x2 ;  /* 0x00005c00020a7a11 */ /* 0x00ffe400078210ff */
[----:B------:R-:W-:Y:S02]  /*24a0*/  IADD3 R3, P2, R0, R27, RZ ;  /* 0x0000001b00037210 */ /* 0x000fe40007f5e0ff */
[----:B------:R-:W-:-:S02]  /*24b0*/  LEA.HI.X R11, R2, c[0x0][0x174], R7, 0x2, P1 ;  /* 0x00005d00020b7a11 */ /* 0x000fc400008f1407 */
[----:B------:R-:W-:Y:S02]  /*24c0*/  IADD3 R4, R16, 0x20, RZ ;  /* 0x0000002010047810 */ /* 0x000fe40007ffe0ff */
[----:B------:R-:W-:Y:S01]  /*24d0*/  LEA.HI.X.SX32 R0, R0, R29, 0x1, P2 ;  /* 0x0000001d00007211 */ /* 0x000fe200010f0eff */
[----:B------:R0:W-:Y:S01]  /*24e0*/  STG.E [R10.64], R8 ;  /* 0x000000080a007986 */ /* 0x0001e2000c101924 */
[C---:B------:R-:W-:Y:S02]  /*24f0*/  LEA R2, P1, R3.reuse, c[0x0][0x170], 0x2 ;  /* 0x00005c0003027a11 */ /* 0x040fe400078210ff */
[----:B------:R-:W-:Y:S02]  /*2500*/  IADD3 R5, P3, R4, R27, RZ ;  /* 0x0000001b04057210 */ /* 0x000fe40007f7e0ff */
[----:B------:R-:W-:Y:S02]  /*2510*/  LEA.HI.X R3, R3, c[0x0][0x174], R0, 0x2, P1 ;  /* 0x00005d0003037a11 */ /* 0x000fe400008f1400 */
[----:B------:R-:W-:-:S02]  /*2520*/  IADD3 R0, R16, 0x30, RZ ;  /* 0x0000003010007810 */ /* 0x000fc40007ffe0ff */
[----:B------:R-:W-:Y:S01]  /*2530*/  LEA.HI.X.SX32 R6, R4, R29, 0x1, P3 ;  /* 0x0000001d04067211 */ /* 0x000fe200018f0eff */
[----:B------:R1:W-:Y:S01]  /*2540*/  STG.E [R2.64], R25 ;  /* 0x0000001902007986 */ /* 0x0003e2000c101924 */
[C---:B------:R-:W-:Y:S02]  /*2550*/  LEA R4, P2, R5.reuse, c[0x0][0x170], 0x2 ;  /* 0x00005c0005047a11 */ /* 0x040fe400078410ff */
[----:B------:R-:W-:Y:S02]  /*2560*/  IADD3 R7, P1, R0, R27, RZ ;  /* 0x0000001b00077210 */ /* 0x000fe40007f3e0ff */
[C---:B------:R-:W-:Y:S02]  /*2570*/  IADD3 R12, R16.reuse, 0x40, RZ ;  /* 0x00000040100c7810 */ /* 0x040fe40007ffe0ff */
[----:B------:R-:W-:Y:S02]  /*2580*/  IADD3 R20, R16, 0x50, RZ ;  /* 0x0000005010147810 */ /* 0x000fe40007ffe0ff */
[----:B------:R-:W-:-:S02]  /*2590*/  LEA.HI.X R5, R5, c[0x0][0x174], R6, 0x2, P2 ;  /* 0x00005d0005057a11 */ /* 0x000fc400010f1406 */
[----:B------:R-:W-:Y:S02]  /*25a0*/  IADD3 R22, R16, 0x60, RZ ;  /* 0x0000006010167810 */ /* 0x000fe40007ffe0ff */
[----:B------:R-:W-:Y:S01]  /*25b0*/  LEA.HI.X.SX32 R24, R0, R29, 0x1, P1 ;  /* 0x0000001d00187211 */ /* 0x000fe200008f0eff */
[----:B------:R1:W-:Y:S01]  /*25c0*/  STG.E [R4.64], R23 ;  /* 0x0000001704007986 */ /* 0x0003e2000c101924 */
[----:B------:R-:W-:Y:S02]  /*25d0*/  LEA R6, P1, R7, c[0x0][0x170], 0x2 ;  /* 0x00005c0007067a11 */ /* 0x000fe400078210ff */
[-C--:B------:R-:W-:Y:S02]  /*25e0*/  IADD3 R0, P2, R12, R27.reuse, RZ ;  /* 0x0000001b0c007210 */ /* 0x080fe40007f5e0ff */
[-C--:B------:R-:W-:Y:S02]  /*25f0*/  IADD3 R18, P3, R20, R27.reuse, RZ ;  /* 0x0000001b14127210 */ /* 0x080fe40007f7e0ff */
        /* <DEDUP_REMOVED lines=8> */
[C---:B------:R-:W-:Y:S02]  /*2680*/  LEA R12, P3, R13.reuse, c[0x0][0x170], 0x2 ;  /* 0x00005c000d0c7a11 */ /* 0x040fe400078610ff */
[----:B------:R-:W-:Y:S02]  /*2690*/  LEA.HI.X R9, R0, c[0x0][0x174], R9, 0x2, P1 ;  /* 0x00005d0000097a11 */ /* 0x000fe400008f1409 */
[----:B------:R-:W-:Y:S02]  /*26a0*/  LEA.HI.X R11, R18, c[0x0][0x174], R11, 0x2, P2 ;  /* 0x00005d00120b7a11 */ /* 0x000fe400010f140b */
[----:B------:R-:W-:Y:S01]  /*26b0*/  LEA.HI.X R13, R13, c[0x0][0x174], R22, 0x2, P3 ;  /* 0x00005d000d0d7a11 */ /* 0x000fe200018f1416 */
[----:B------:R1:W-:Y:S04]  /*26c0*/  STG.E [R8.64], R19 ;  /* 0x0000001308007986 */ /* 0x0003e8000c101924 */
[----:B------:R1:W-:Y:S04]  /*26d0*/  STG.E [R10.64], R17 ;  /* 0x000000110a007986 */ /* 0x0003e8000c101924 */
[----:B------:R1:W-:Y:S02]  /*26e0*/  STG.E [R12.64], R15 ;  /* 0x0000000f0c007986 */ /* 0x0003e4000c101924 */
.L_x_6200:
[----:B------:R-:W-:Y:S05]  /*26f0*/  BSYNC B0 ;  /* 0x0000000000007941 */ /* 0x000fea0003800000 */
.L_x_6199:
[----:B------:R-:W-:Y:S05]  /*2700*/  @P0 EXIT ;  /* 0x000000000000094d */ /* 0x000fea0003800000 */
[----:B------:R-:W-:-:S04]  /*2710*/  IADD3 R16, R16, 0x70, RZ ;  /* 0x0000007010107810 */ /* 0x000fc80007ffe0ff */
[----:B------:R-:W-:-:S04]  /*2720*/  IADD3 R27, P0, R16, R27, RZ ;  /* 0x0000001b101b7210 */ /* 0x000fc80007f1e0ff */
[----:B------:R-:W-:Y:S02]  /*2730*/  LEA.HI.X.SX32 R16, R16, R29, 0x1, P0 ;  /* 0x0000001d10107211 */ /* 0x000fe400000f0eff */
[----:B-1----:R-:W-:-:S04]  /*2740*/  LEA R2, P0, R27, c[0x0][0x170], 0x2 ;  /* 0x00005c001b027a11 */ /* 0x002fc800078010ff */
[----:B------:R-:W-:-:S05]  /*2750*/  LEA.HI.X R3, R27, c[0x0][0x174], R16, 0x2, P0 ;  /* 0x00005d001b037a11 */ /* 0x000fca00000f1410 */
[----:B------:R-:W-:Y:S01]  /*2760*/  STG.E [R2.64], R14 ;  /* 0x0000000e02007986 */ /* 0x000fe2000c101924 */
[----:B------:R-:W-:Y:S05]  /*2770*/  EXIT ;  /* 0x000000000000794d */ /* 0x000fea0003800000 */
.L_x_6162:
        /* <DEDUP_REMOVED lines=20> */
.L_x_6163:
[----:B------:R-:W-:Y:S01]  /*28c0*/  IMAD.MOV.U32 R11, RZ, RZ, -0x800001 ;  /* 0xff7fffffff0b7424 */ /* 0x000fe200078e00ff */
[----:B------:R-:W-:Y:S01]  /*28d0*/  MOV R16, 0x1f ;  /* 0x0000001f00107802 */ /* 0x000fe20000000f00 */
[----:B------:R-:W-:Y:S01]  /*28e0*/  IMAD.MOV.U32 R14, RZ, RZ, 0x10 ;  /* 0x00000010ff0e7424 */ /* 0x000fe200078e00ff */
[----:B------:R-:W-:Y:S01]  /*28f0*/  MOV R12, 0x2920 ;  /* 0x00002920000c7802 */ /* 0x000fe20000000f00 */
[----:B------:R-:W-:Y:S02]  /*2900*/  IMAD.MOV.U32 R17, RZ, RZ, -0x1 ;  /* 0xffffffffff117424 */ /* 0x000fe400078e00ff */
[----:B0-----:R-:W-:Y:S05]  /*2910*/  CALL.REL.NOINC `($__internal_147_$__cuda_sm70_shflsync_bfly_p) ;  /* 0x0000010000007944 */ /* 0x001fea0003c00000 */
[----:B01----:R-:W-:Y:S01]  /*2920*/  IMAD.MOV.U32 R11, RZ, RZ, R14 ;  /* 0x000000ffff0b7224 */ /* 0x003fe200078e000e */
[----:B------:R-:W-:Y:S05]  /*2930*/  BRA `(.L_x_6201) ;  /* 0xffffd8d000007947 */ /* 0x000fea000383ffff */
.L_x_6164:
[----:B------:R-:W-:Y:S01]  /*2940*/  MOV R11, R18 ;  /* 0x00000012000b7202 */ /* 0x000fe20000000f00 */
[----:B------:R-:W-:Y:S01]  /*2950*/  IMAD.MOV.U32 R14, RZ, RZ, 0x8 ;  /* 0x00000008ff0e7424 */ /* 0x000fe200078e00ff */
[----:B------:R-:W-:Y:S01]  /*2960*/  MOV R17, 0xffffffff ;  /* 0xffffffff00117802 */ /* 0x000fe20000000f00 */
[----:B------:R-:W-:Y:S01]  /*2970*/  IMAD.MOV.U32 R16, RZ, RZ, 0x1f ;  /* 0x0000001fff107424 */ /* 0x000fe200078e00ff */
[----:B------:R-:W-:Y:S02]  /*2980*/  MOV R12, 0x29a0 ;  /* 0x000029a0000c7802 */ /* 0x000fe40000000f00 */
[----:B0-----:R-:W-:Y:S05]  /*2990*/  CALL.REL.NOINC `($__internal_147_$__cuda_sm70_shflsync_bfly_p) ;  /* 0x0000008000007944 */ /* 0x001fea0003c00000 */
[----:B01----:R-:W-:Y:S01]  /*29a0*/  FMNMX.FTZ R11, R18, R14, !PT ;  /* 0x0000000e120b7209 */ /* 0x003fe20007810000 */
[----:B------:R-:W-:Y:S01]  /*29b0*/  IMAD.MOV.U32 R14, RZ, RZ, 0x4 ;  /* 0x00000004ff0e7424 */ /* 0x000fe200078e00ff */
[----:B------:R-:W-:Y:S01]  /*29c0*/  MOV R17, 0xffffffff ;  /* 0xffffffff00117802 */ /* 0x000fe20000000f00 */
[----:B------:R-:W-:Y:S01]  /*29d0*/  IMAD.MOV.U32 R16, RZ, RZ, 0x1f ;  /* 0x0000001fff107424 */ /* 0x000fe200078e00ff */
[----:B------:R-:W-:-:S02]  /*29e0*/  MOV R12, 0x2a00 ;  /* 0x00002a00000c7802 */ /* 0x000fc40000000f00 */
[----:B------:R-:W-:Y:S05]  /*29f0*/  CALL.REL.NOINC `($__internal_147_$__cuda_sm70_shflsync_bfly_p) ;  /* 0x0000002000007944 */ /* 0x000fea0003c00000 */
[----:B-1----:R-:W-:Y:S01]  /*2a00*/  IMAD.MOV.U32 R12, RZ, RZ, R14 ;  /* 0x000000ffff0c7224 */ /* 0x002fe200078e000e */
[----:B0-----:R-:W-:Y:S05]  /*2a10*/  BRA `(.L_x_6202) ;  /* 0xffffd85000007947 */ /* 0x001fea000383ffff */
        .weak           $__internal_147_$__cuda_sm70_shflsync_bfly_p
        .type           $__internal_147_$__cuda_sm70_shflsync_bfly_p,@function
        .size           $__internal_147_$__cuda_sm70_shflsync_bfly_p,(.L_x_24808 - $__internal_147_$__cuda_sm70_shflsync_bfly_p)
$__internal_147_$__cuda_sm70_shflsync_bfly_p:
[----:B------:R-:W-:Y:S01]  /*2a20*/  HFMA2.MMA R13, -RZ, RZ, 0, 0 ;  /* 0x00000000ff0d7435 */ /* 0x000fe200000001ff */
[----:B------:R-:W-:Y:S04]  /*2a30*/  WARPSYNC R17 ;  /* 0x0000001100007348 */ /* 0x000fe80003800000 */
[----:B------:R0:W1:Y:S01]  /*2a40*/  SHFL.BFLY PT, R14, R11, R14, R16 ;  /* 0x0c00000e0b0e7389 */ /* 0x00006200000e0010 */
[----:B------:R-:W-:Y:S05]  /*2a50*/  RET.REL.NODEC R12 `(_ZN4vllm25paged_attention_v2_kernelIfhLi120ELi8ELi128ELNS_18Fp8KVCacheDataTypeE2ELb0ELi512EEEvPfS2_PT_PKS3_PKT0_S9_ifPKiSB_iPKfiiiSD_SD_iiiii) ;  /* 0xffffd5a00c007950 */ /* 0x000fea0003c3ffff */
.L_x_6203:
        /* <DEDUP_REMOVED lines=10> */
.L_x_24808:


//--------------------- .text._ZN4vllm25paged_attention_v2_kernelIfhLi112ELi8ELi128ELNS_18Fp8KVCacheDataTypeE2ELb0ELi512EEEvPfS2_PT_PKS3_PKT0_S9_ifPKiSB_iPKfiiiSD_SD_iiiii --------------------------
	.section	.text._ZN4vllm25paged_attention_v2_kernelIfhLi112ELi8ELi128ELNS_18Fp8KVCacheDataTypeE2ELb0ELi512EEEvPfS2_PT_PKS3_PKT0_S9_ifPKiSB_iPKfiiiSD_SD_iiiii,"ax",@progbits
	.sectioninfo	@"SHI_REGISTERS=32"
	.align	128
        .global         _ZN4vllm25paged_attention_v2_kernelIfhLi112ELi8ELi128ELNS_18Fp8KVCacheDataTypeE2ELb0ELi512EEEvPfS2_PT_PKS3_PKT0_S9_ifPKiSB_iPKfiiiSD_SD_iiiii
        .type           _ZN4vllm25paged_attention_v2_kernelIfhLi112ELi8ELi128ELNS_18Fp8KVCacheDataTypeE2ELb0ELi512EEEvPfS2_PT_PKS3_PKT0_S9_ifPKiSB_iPKfiiiSD_SD_iiiii,@function
        .size           _ZN4vllm25paged_attention_v2_kernelIfhLi112ELi8ELi128ELNS_18Fp8KVCacheDataTypeE2ELb0ELi512EEEvPfS2_PT_PKS3_PKT0_S9_ifPKiSB_iPKfiiiSD_SD_iiiii,(.L_x_24809 - _ZN4vllm25paged_attention_v2_kernelIfhLi112ELi8ELi128ELNS_18Fp8KVCacheDataTypeE2ELb0ELi512EEEvPfS2_PT_PKS3_PKT0_S9_ifPKiSB_iPKfiiiSD_SD_iiiii)
        .other          _ZN4vllm25paged_attention_v2_kernelIfhLi112ELi8ELi128ELNS_18Fp8KVCacheDataTypeE2ELb0ELi512EEEvPfS2_PT_PKS3_PKT0_S9_ifPKiSB_iPKfiiiSD_SD_iiiii,@"STO_CUDA_ENTRY STV_DEFAULT"
_ZN4vllm25paged_attention_v2_kernelIfhLi112ELi8ELi128ELNS_18Fp8KVCacheDataTypeE2ELb0ELi512EEEvPfS2_PT_PKS3_PKT0_S9_ifPKiSB_iPKfiiiSD_SD_iiiii:
.text._ZN4vllm25paged_attention_v2_kernelIfhLi112ELi8ELi128ELNS_18Fp8KVCacheDataTypeE2ELb0ELi512EEEvPfS2_PT_PKS3_PKT0_S9_ifPKiSB_iPKfiiiSD_SD_iiiii:
        /* <DEDUP_REMOVED lines=33> */
.L_x_6233:
[----:B------:R-:W-:Y:S02]  /*0210*/  FMNMX.FTZ R20, R11, -3.40282346638528859812e+38, !PT ;  /* 0xff7fffff0b147809 */ /* 0x000fe40007810000 */
[----:B------:R-:W-:Y:S01]  /*0220*/  MOV R14, 0xff7fffff ;  /* 0xff7fffff000e7802 */ /* 0x000fe20000000f00 */
[----:B------:R-:W-:Y:S05]  /*0230*/  BRA.DIV ~URZ, `(.L_x_6206) ;  /* 0x000024727f007947 */ /* 0x000fea000b800000 */
[----:B------:R-:W1:Y:S02]  /*0240*/  SHFL.BFLY PT, R11, R20, 0x8, 0x1f ;  /* 0x0d001f00140b7f89 */ /* 0x000e6400000e0000 */
[----:B-1----:R-:W-:-:S05]  /*0250*/  FMNMX.FTZ R11, R20, R11, !PT ;  /* 0x0000000b140b7209 */ /* 0x002fca0007810000 */
[----:B------:R1:W2:Y:S02]  /*0260*/  SHFL.BFLY PT, R12, R11, 0x4, 0x1f ;  /* 0x0c801f000b0c7f89 */ /* 0x0002a400000e0000 */
.L_x_6234:
        /* <DEDUP_REMOVED lines=16> */
[----:B------:R-:W-:Y:S01]  /*0370*/  MOV R13, 0xffffffc0 ;  /* 0xffffffc0000d7802 */ /* 0x000fe20000000f00 */
[----:B------:R-:W-:Y:S01]  /*0380*/  BSSY B1, `(.L_x_6209) ;  /* 0x000001d000017945 */ /* 0x000fe20003800000 */
[----:B------:R-:W-:Y:S01]  /*0390*/  LOP3.LUT R12, RZ, R8, RZ, 0x33, !PT ;  /* 0x00000008ff0c7212 */ /* 0x000fe200078e33ff */
[----:B------:R-:W-:Y:S01]  /*03a0*/  HFMA2.MMA R15, -RZ, RZ, 0, 0 ;  /* 0x00000000ff0f7435 */ /* 0x000fe200000001ff */
        /* <DEDUP_REMOVED lines=15> */
.L_x_6211:
        /* <DEDUP_REMOVED lines=11> */
.L_x_6210:
[----:B------:R-:W-:Y:S05]  /*0550*/  BSYNC B1 ;  /* 0x0000000000017941 */ /* 0x000fea0003800000 */
.L_x_6209:
        /* <DEDUP_REMOVED lines=10> */
.L_x_6214:
        /* <DEDUP_REMOVED lines=100> */
.L_x_6213:
[----:B------:R-:W-:Y:S05]  /*0c40*/  BSYNC B1 ;  /* 0x0000000000017941 */ /* 0x000fea0003800000 */
.L_x_6212:
        /* <DEDUP_REMOVED lines=55> */
.L_x_6216:
[----:B------:R-:W-:Y:S05]  /*0fc0*/  BSYNC B1 ;  /* 0x0000000000017941 */ /* 0x000fea0003800000 */
.L_x_6215:
        /* <DEDUP_REMOVED lines=26> */
.L_x_6208:
[----:B------:R-:W-:Y:S05]  /*1170*/  BSYNC B0 ;  /* 0x0000000000007941 */ /* 0x000fea0003800000 */
.L_x_6207:
        /* <DEDUP_REMOVED lines=43> */
.L_x_6221:
        /* <DEDUP_REMOVED lines=8> */
.L_x_6220:
[----:B------:R-:W-:Y:S05]  /*14b0*/  BSYNC B1 ;  /* 0x0000000000017941 */ /* 0x000fea0003800000 */
.L_x_6219:
        /* <DEDUP_REMOVED lines=10> */
.L_x_6224:
        /* <DEDUP_REMOVED lines=52> */
.L_x_6223:
[----:B------:R-:W-:Y:S05]  /*18a0*/  BSYNC B1 ;  /* 0x0000000000017941 */ /* 0x000fea0003800000 */
.L_x_6222:
        /* <DEDUP_REMOVED lines=31> */
.L_x_6226:
[----:B------:R-:W-:Y:S05]  /*1aa0*/  BSYNC B1 ;  /* 0x0000000000017941 */ /* 0x000fea0003800000 */
.L_x_6225:
        /* <DEDUP_REMOVED lines=14> */
.L_x_6218:
[----:B------:R-:W-:Y:S05]  /*1b90*/  BSYNC B0 ;  /* 0x0000000000007941 */ /* 0x000fea0003800000 */
.L_x_6217:
        /* <DEDUP_REMOVED lines=30> */
.L_x_6228:
[----:B------:R-:W-:Y:S05]  /*1d80*/  BSYNC B0 ;  /* 0x0000000000007941 */ /* 0x000fea0003800000 */
.L_x_6227:
[----:B------:R-:W-:Y:S01]  /*1d90*/  BAR.SYNC.DEFER_BLOCKING 0x0 ;  /* 0x0000000000007b1d */ /* 0x000fe20000010000 */
[----:B------:R-:W-:Y:S01]  /*1da0*/  SHF.R.S32.HI R4, RZ, 0x1, R10 ;  /* 0x00000001ff047819 */ /* 0x000fe2000001140a */
[----:B------:R-:W-:Y:S01]  /*1db0*/  HFMA2.MMA R21, -RZ, RZ, 0, 0 ;  /* 0x00000000ff157435 */ /* 0x000fe200000001ff */
[----:B------:R-:W-:Y:S01]  /*1dc0*/  IMAD.MOV.U32 R23, RZ, RZ, RZ ;  /* 0x000000ffff177224 */ /* 0x000fe200078e00ff */
[----:B------:R-:W-:Y:S01]  /*1dd0*/  HFMA2.MMA R27, -RZ, RZ, 0, 0 ;  /* 0x00000000ff1b7435 */ /* 0x000fe200000001ff */
[----:B------:R-:W-:Y:S01]  /*1de0*/  IMAD.MOV.U32 R19, RZ, RZ, RZ ;  /* 0x000000ffff137224 */ /* 0x000fe200078e00ff */
[----:B------:R-:W-:Y:S01]  /*1df0*/  MOV R17, RZ ;  /* 0x000000ff00117202 */ /* 0x000fe20000000f00 */
[----:B0-----:R-:W-:Y:S01]  /*1e00*/  IMAD R6, R5, 0x70, R4 ;  /* 0x0000007005067824 */ /* 0x001fe200078e0204 */
[----:B------:R-:W-:Y:S01]  /*1e10*/  BSSY B0, `(.L_x_6229) ;  /* 0x000001b000007945 */ /* 0x000fe20003800000 */
[----:B------:R-:W-:Y:S01]  /*1e20*/  IMAD.MOV.U32 R29, RZ, RZ, RZ ;  /* 0x000000ffff1d7224 */ /* 0x000fe200078e00ff */
[----:B------:R-:W-:Y:S01]  /*1e30*/  ISETP.NE.OR P5, PT, R13, 0x20, P0 ;  /* 0x000000200d00780c */ /* 0x000fe200007a5670 */
[----:B------:R-:W-:Y:S01]  /*1e40*/  IMAD.MOV.U32 R25, RZ, RZ, RZ ;  /* 0x000000ffff197224 */ /* 0x000fe200078e00ff */
        /* <DEDUP_REMOVED lines=23> */
.L_x_6230:
[----:B0-----:R-:W-:Y:S05]  /*1fc0*/  BSYNC B0 ;  /* 0x0000000000007941 */ /* 0x001fea0003800000 */
.L_x_6229:
        /* <DEDUP_REMOVED lines=25> */
.L_x_6232:
[----:B0-----:R-:W-:Y:S05]  /*2160*/  BSYNC B0 ;  /* 0x0000000000007941 */ /* 0x001fea0003800000 */
.L_x_6231:
        /* <DEDUP_REMOVED lines=23> */
[----:B------:R-:W-:Y:S02]  /*22e0*/  IADD3 R20, R4, 0x60, RZ ;  /* 0x0000006004147810 */ /* 0x000fe40007ffe0ff */
[-C--:B------:R-:W-:Y:S01]  /*22f0*/  IADD3 R7, P2, R10, R15.reuse, RZ ;  /* 0x0000000f0a077210 */ /* 0x080fe20007f5e0ff */
[----:B------:R-:W-:Y:S01]  /*2300*/  STG.E [R2.64], R23 ;  /* 0x0000001702007986 */ /* 0x000fe2000c101924 */
[----:B------:R-:W-:-:S02]  /*2310*/  IADD3 R8, P3, R12, R15, RZ ;  /* 0x0000000f0c087210 */ /* 0x000fc40007f7e0ff */
[-C--:B------:R-:W-:Y:S02]  /*2320*/  IADD3 R0, P4, R6, R15.reuse, RZ ;  /* 0x0000000f06007210 */ /* 0x080fe40007f9e0ff */
[-C--:B------:R-:W-:Y:S02]  /*2330*/  IADD3 R11, P5, R16, R15.reuse, RZ ;  /* 0x0000000f100b7210 */ /* 0x080fe40007fbe0ff */
[-C--:B------:R-:W-:Y:S02]  /*2340*/  IADD3 R13, P0, R18, R15.reuse, RZ ;  /* 0x0000000f120d7210 */ /* 0x080fe40007f1e0ff */
[----:B------:R-:W-:Y:S02]  /*2350*/  IADD3 R15, P1, R20, R15, RZ ;  /* 0x0000000f140f7210 */ /* 0x000fe40007f3e0ff */
[-C--:B------:R-:W-:Y:S02]  /*2360*/  LEA.HI.X.SX32 R10, R10, R5.reuse, 0x1, P2 ;  /* 0x000000050a0a7211 */ /* 0x080fe400010f0eff */
[----:B------:R-:W-:-:S02]  /*2370*/  LEA.HI.X.SX32 R12, R12, R5, 0x1, P3 ;  /* 0x000000050c0c7211 */ /* 0x000fc400018f0eff */
[-C--:B------:R-:W-:Y:S02]  /*2380*/  LEA.HI.X.SX32 R9, R6, R5.reuse, 0x1, P4 ;  /* 0x0000000506097211 */ /* 0x080fe400020f0eff */
[----:B------:R-:W-:Y:S02]  /*2390*/  LEA R4, P2, R7, c[0x0][0x170], 0x2 ;  /* 0x00005c0007047a11 */ /* 0x000fe400078410ff */
[----:B------:R-:W-:Y:S02]  /*23a0*/  LEA R6, P3, R8, c[0x0][0x170], 0x2 ;  /* 0x00005c0008067a11 */ /* 0x000fe400078610ff */
[-C--:B------:R-:W-:Y:S02]  /*23b0*/  LEA.HI.X.SX32 R16, R16, R5.reuse, 0x1, P5 ;  /* 0x0000000510107211 */ /* 0x080fe400028f0eff */
[-C--:B------:R-:W-:Y:S02]  /*23c0*/  LEA.HI.X.SX32 R18, R18, R5.reuse, 0x1, P0 ;  /* 0x0000000512127211 */ /* 0x080fe400000f0eff */
[----:B------:R-:W-:-:S02]  /*23d0*/  LEA.HI.X.SX32 R20, R20, R5, 0x1, P1 ;  /* 0x0000000514147211 */ /* 0x000fc400008f0eff */
[----:B------:R-:W-:Y:S02]  /*23e0*/  LEA.HI.X R5, R7, c[0x0][0x174], R10, 0x2, P2 ;  /* 0x00005d0007057a11 */ /* 0x000fe400010f140a */
[----:B------:R-:W-:Y:S02]  /*23f0*/  LEA.HI.X R7, R8, c[0x0][0x174], R12, 0x2, P3 ;  /* 0x00005d0008077a11 */ /* 0x000fe400018f140c */
[----:B------:R-:W-:Y:S01]  /*2400*/  LEA R8, P0, R0, c[0x0][0x170], 0x2 ;  /* 0x00005c0000087a11 */ /* 0x000fe200078010ff */
[----:B------:R-:W-:Y:S01]  /*2410*/  STG.E [R4.64], R21 ;  /* 0x0000001504007986 */ /* 0x000fe2000c101924 */
[----:B------:R-:W-:Y:S02]  /*2420*/  LEA R10, P1, R11, c[0x0][0x170], 0x2 ;  /* 0x00005c000b0a7a11 */ /* 0x000fe400078210ff */
[----:B------:R-:W-:Y:S01]  /*2430*/  LEA R12, P2, R13, c[0x0][0x170], 0x2 ;  /* 0x00005c000d0c7a11 */ /* 0x000fe200078410ff */
[----:B------:R-:W-:Y:S01]  /*2440*/  STG.E [R6.64], R19 ;  /* 0x0000001306007986 */ /* 0x000fe2000c101924 */
[----:B------:R-:W-:-:S02]  /*2450*/  LEA R14, P3, R15, c[0x0][0x170], 0x2 ;  /* 0x00005c000f0e7a11 */ /* 0x000fc400078610ff */
[----:B------:R-:W-:Y:S02]  /*2460*/  LEA.HI.X R9, R0, c[0x0][0x174], R9, 0x2, P0 ;  /* 0x00005d0000097a11 */ /* 0x000fe400000f1409 */
[----:B------:R-:W-:Y:S02]  /*2470*/  LEA.HI.X R11, R11, c[0x0][0x174], R16, 0x2, P1 ;  /* 0x00005d000b0b7a11 */ /* 0x000fe400008f1410 */
[----:B------:R-:W-:Y:S01]  /*2480*/  LEA.HI.X R13, R13, c[0x0][0x174], R18, 0x2, P2 ;  /* 0x00005d000d0d7a11 */ /* 0x000fe200010f1412 */
[----:B------:R-:W-:Y:S01]  /*2490*/  STG.E [R8.64], R17 ;  /* 0x0000001108007986 */ /* 0x000fe2000c101924 */
[----:B------:R-:W-:-:S03]  /*24a0*/  LEA.HI.X R15, R15, c[0x0][0x174], R20, 0x2, P3 ;  /* 0x00005d000f0f7a11 */ /* 0x000fc600018f1414 */
[----:B------:R-:W-:Y:S04]  /*24b0*/  STG.E [R10.64], R29 ;  /* 0x0000001d0a007986 */ /* 0x000fe8000c101924 */
[----:B------:R-:W-:Y:S04]  /*24c0*/  STG.E [R12.64], R27 ;  /* 0x0000001b0c007986 */ /* 0x000fe8000c101924 */
[----:B------:R-:W-:Y:S01]  /*24d0*/  STG.E [R14.64], R25 ;  /* 0x000000190e007986 */ /* 0x000fe2000c101924 */
[----:B------:R-:W-:Y:S05]  /*24e0*/  EXIT ;  /* 0x000000000000794d */ /* 0x000fea0003800000 */
.L_x_6204:
        /* <DEDUP_REMOVED lines=20> */
.L_x_6205:
[----:B------:R-:W-:Y:S01]  /*2630*/  IMAD.MOV.U32 R11, RZ, RZ, -0x800001 ;  /* 0xff7fffffff0b7424 */ /* 0x000fe200078e00ff */
[----:B------:R-:W-:Y:S01]  /*2640*/  MOV R16, 0x10 ;  /* 0x0000001000107802 */ /* 0x000fe20000000f00 */
[----:B------:R-:W-:Y:S01]  /*2650*/  IMAD.MOV.U32 R15, RZ, RZ, 0x1f ;  /* 0x0000001fff0f7424 */ /* 0x000fe200078e00ff */
[----:B------:R-:W-:Y:S02]  /*2660*/  MOV R18, 0xffffffff ;  /* 0xffffffff00127802 */ /* 0x000fe40000000f00 */
[----:B------:R-:W-:Y:S02]  /*2670*/  MOV R12, 0x2690 ;  /* 0x00002690000c7802 */ /* 0x000fe40000000f00 */
[----:B0-----:R-:W-:Y:S05]  /*2680*/  CALL.REL.NOINC `($__internal_148_$__cuda_sm70_shflsync_bfly_p) ;  /* 0x0000010000007944 */ /* 0x001fea0003c00000 */
[----:B01----:R-:W-:Y:S01]  /*2690*/  IMAD.MOV.U32 R11, RZ, RZ, R15 ;  /* 0x000000ffff0b7224 */ /* 0x003fe200078e000f */
[----:B------:R-:W-:Y:S05]  /*26a0*/  BRA `(.L_x_6233) ;  /* 0xffffdb6000007947 */ /* 0x000fea000383ffff */
.L_x_6206:
[----:B------:R-:W-:Y:S01]  /*26b0*/  HFMA2.MMA R15, -RZ, RZ, 0, 1.847743988037109375e-06 ;  /* 0x0000001fff0f7435 */ /* 0x000fe200000001ff */
[----:B------:R-:W-:Y:S01]  /*26c0*/  MOV R11, R20 ;  /* 0x00000014000b7202 */ /* 0x000fe20000000f00 */
[----:B------:R-:W-:Y:S01]  /*26d0*/  IMAD.MOV.U32 R16, RZ, RZ, 0x8 ;  /* 0x00000008ff107424 */ /* 0x000fe200078e00ff */
[----:B------:R-:W-:Y:S01]  /*26e0*/  MOV R12, 0x2710 ;  /* 0x00002710000c7802 */ /* 0x000fe20000000f00 */
[----:B------:R-:W-:-:S02]  /*26f0*/  IMAD.MOV.U32 R18, RZ, RZ, -0x1 ;  /* 0xffffffffff127424 */ /* 0x000fc400078e00ff */
[----:B0-----:R-:W-:Y:S05]  /*2700*/  CALL.REL.NOINC `($__internal_148_$__cuda_sm70_shflsync_bfly_p) ;  /* 0x0000008000007944 */ /* 0x001fea0003c00000 */
[----:B01----:R-:W-:Y:S01]  /*2710*/  FMNMX.FTZ R11, R20, R15, !PT ;  /* 0x0000000f140b7209 */ /* 0x003fe20007810000 */
[----:B------:R-:W-:Y:S01]  /*2720*/  IMAD.MOV.U32 R15, RZ, RZ, 0x1f ;  /* 0x0000001fff0f7424 */ /* 0x000fe200078e00ff */
[----:B------:R-:W-:-:S02]  /*2730*/  MOV R16, 0x4 ;  /* 0x0000000400107802 */ /* 0x000fc40000000f00 */
[----:B------:R-:W-:Y:S02]  /*2740*/  MOV R18, 0xffffffff ;  /* 0xffffffff00127802 */ /* 0x000fe40000000f00 */
[----:B------:R-:W-:Y:S02]  /*2750*/  MOV R12, 0x2770 ;  /* 0x00002770000c7802 */ /* 0x000fe40000000f00 */
[----:B------:R-:W-:Y:S05]  /*2760*/  CALL.REL.NOINC `($__internal_148_$__cuda_sm70_shflsync_bfly_p) ;  /* 0x0000002000007944 */ /* 0x000fea0003c00000 */
[----:B-1----:R-:W-:Y:S01]  /*2770*/  IMAD.MOV.U32 R12, RZ, RZ, R15 ;  /* 0x000000ffff0c7224 */ /* 0x002fe200078e000f */
[----:B0-----:R-:W-:Y:S05]  /*2780*/  BRA `(.L_x_6234) ;  /* 0xffffdae000007947 */ /* 0x001fea000383ffff */
        .weak           $__internal_148_$__cuda_sm70_shflsync_bfly_p
        .type           $__internal_148_$__cuda_sm70_shflsync_bfly_p,@function
        .size           $__internal_148_$__cuda_sm70_shflsync_bfly_p,(.L_x_24809 - $__internal_148_$__cuda_sm70_shflsync_bfly_p)
$__internal_148_$__cuda_sm70_shflsync_bfly_p:
[----:B------:R-:W-:Y:S01]  /*2790*/  HFMA2.MMA R13, -RZ, RZ, 0, 0 ;  /* 0x00000000ff0d7435 */ /* 0x000fe200000001ff */
[----:B------:R-:W-:Y:S04]  /*27a0*/  WARPSYNC R18 ;  /* 0x0000001200007348 */ /* 0x000fe80003800000 */
[----:B------:R0:W1:Y:S01]  /*27b0*/  SHFL.BFLY PT, R15, R11, R16, R15 ;  /* 0x0c0000100b0f7389 */ /* 0x00006200000e000f */
[----:B------:R-:W-:Y:S05]  /*27c0*/  RET.REL.NODEC R12 `(_ZN4vllm25paged_attention_v2_kernelIfhLi112ELi8ELi128ELNS_18Fp8KVCacheDataTypeE2ELb0ELi512EEEvPfS2_PT_PKS3_PKT0_S9_ifPKiSB_iPKfiiiSD_SD_iiiii) ;  /* 0xffffd8300c007950 */ /* 0x000fea0003c3ffff */
.L_x_6235:
        /* <DEDUP_REMOVED lines=11> */
.L_x_24809:


//--------------------- .text._ZN4vllm25paged_attention_v2_kernelIfhLi96ELi8ELi128ELNS_18Fp8KVCacheDataTypeE2ELb0ELi512EEEvPfS2_PT_PKS3_PKT0_S9_ifPKiSB_iPKfiiiSD_SD_iiiii --------------------------
	.section	.text._ZN4vllm25paged_attention_v2_kernelIfhLi96ELi8ELi128ELNS_18Fp8KVCacheDataTypeE2ELb0ELi512EEEvPfS2_PT_PKS3_PKT0_S9_ifPKiSB_iPKfiiiSD_SD_iiiii,"ax",@progbits
	.sectioninfo	@"SHI_REGISTERS=32"
	.align	128
        .global         _ZN4vllm25paged_attention_v2_kernelIfhLi96ELi8ELi128ELNS_18Fp8KVCacheDataTypeE2ELb0ELi512EEEvPfS2_PT_PKS3_PKT0_S9_ifPKiSB_iPKfiiiSD_SD_iiiii
        .type           _ZN4vllm25paged_attention_v2_kernelIfhLi96ELi8ELi128ELNS_18Fp8KVCacheDataTypeE2ELb0ELi512EEEvPfS2_PT_PKS3_PKT0_S9_ifPKiSB_iPKfiiiSD_SD_iiiii,@function
        .size           _ZN4vllm25paged_attention_v2_kernelIfhLi96ELi8ELi128ELNS_18Fp8KVCacheDataTypeE2ELb0ELi512EEEvPfS2_PT_PKS3_PKT0_S9_ifPKiSB_iPKfiiiSD_SD_iiiii,(.L_x_24810 - _ZN4vllm25paged_attention_v2_kernelIfhLi96ELi8ELi128ELNS_18Fp8KVCacheDataTypeE2ELb0ELi512EEEvPfS2_PT_PKS3_PKT0_S9_ifPKiSB_iPKfiiiSD_SD_iiiii)
        .other          _ZN4vllm25paged_attention_v2_kernelIfhLi96ELi8ELi128ELNS_18Fp8KVCacheDataTypeE2ELb0ELi512EEEvPfS2_PT_PKS3_PKT0_S9_ifPKiSB_iPKfiiiSD_SD_iiiii,@"STO_CUDA_ENTRY STV_DEFAULT"
_ZN4vllm25paged_attention_v2_kernelIfhLi96ELi8ELi128ELNS_18Fp8KVCacheDataTypeE2ELb0ELi512EEEvPfS2_PT_PKS3_PKT0_S9_ifPKiSB_iPKfiiiSD_SD_iiiii:
.text._ZN4vllm25paged_attention_v2_kernelIfhLi96ELi8ELi128ELNS_18Fp8KVCacheDataTypeE2ELb0ELi512EEEvPfS2_PT_PKS3_PKT0_S9_ifPKiSB_iPKfiiiSD_SD_iiiii:
        /* <DEDUP_REMOVED lines=33> */
.L_x_6265:
[----:B------:R-:W-:Y:S02]  /*0210*/  FMNMX.FTZ R20, R11, -3.40282346638528859812e+38, !PT ;  /* 0xff7fffff0b147809 */ /* 0x000fe40007810000 */
[----:B------:R-:W-:Y:S01]  /*0220*/  MOV R14, 0xff7fffff ;  /* 0xff7fffff000e7802 */ /* 0x000fe20000000f00 */
[----:B------:R-:W-:Y:S05]  /*0230*/  BRA.DIV ~URZ, `(.L_x_6238) ;  /* 0x000023a27f007947 */ /* 0x000fea000b800000 */
[----:B------:R-:W1:Y:S02]  /*0240*/  SHFL.BFLY PT, R11, R20, 0x8, 0x1f ;  /* 0x0d001f00140b7f89 */ /* 0x000e6400000e0000 */
[----:B-1----:R-:W-:-:S05]  /*0250*/  FMNMX.FTZ R11, R20, R11, !PT ;  /* 0x0000000b140b7209 */ /* 0x002fca0007810000 */
[----:B------:R1:W2:Y:S02]  /*0260*/  SHFL.BFLY PT, R12, R11, 0x4, 0x1f ;  /* 0x0c801f000b0c7f89 */ /* 0x0002a400000e0000 */
.L_x_6266:
        /* <DEDUP_REMOVED lines=10> */
[----:B-12---:R-:W1:Y:S02]  /*0310*/  SHFL.BFLY PT, R11, R14, 0x2, 0x1f ;  /* 0x0c401f000e0b7f89 */ /* 0x006e6400000e0000 */
        /* <DEDUP_REMOVED lines=24> */
.L_x_6243:
        /* <DEDUP_REMOVED lines=11> */
.L_x_6242:
[----:B------:R-:W-:Y:S05]  /*0550*/  BSYNC B1 ;  /* 0x0000000000017941 */ /* 0x000fea0003800000 */
.L_x_6241:
        /* <DEDUP_REMOVED lines=10> */
.L_x_6246:
        /* <DEDUP_REMOVED lines=100> */
.L_x_6245:
[----:B------:R-:W-:Y:S05]  /*0c40*/  BSYNC B1 ;  /* 0x0000000000017941 */ /* 0x000fea0003800000 */
.L_x_6244:
        /* <DEDUP_REMOVED lines=55> */
.L_x_6248:
[----:B------:R-:W-:Y:S05]  /*0fc0*/  BSYNC B1 ;  /* 0x0000000000017941 */ /* 0x000fea0003800000 */
.L_x_6247:
        /* <DEDUP_REMOVED lines=26> */
.L_x_6240:
[----:B------:R-:W-:Y:S05]  /*1170*/  BSYNC B0 ;  /* 0x0000000000007941 */ /* 0x000fea0003800000 */
.L_x_6239:
        /* <DEDUP_REMOVED lines=43> */
.L_x_6253:
        /* <DEDUP_REMOVED lines=8> */
.L_x_6252:
[----:B------:R-:W-:Y:S05]  /*14b0*/  BSYNC B1 ;  /* 0x0000000000017941 */ /* 0x000fea0003800000 */
.L_x_6251:
        /* <DEDUP_REMOVED lines=10> */
.L_x_6256:
        /* <DEDUP_REMOVED lines=52> */
.L_x_6255:
[----:B------:R-:W-:Y:S05]  /*18a0*/  BSYNC B1 ;  /* 0x0000000000017941 */ /* 0x000fea0003800000 */
.L_x_6254:
        /* <DEDUP_REMOVED lines=31> */
.L_x_6258:
[----:B------:R-:W-:Y:S05]  /*1aa0*/  BSYNC B1 ;  /* 0x0000000000017941 */ /* 0x000fea0003800000 */
.L_x_6257:
        /* <DEDUP_REMOVED lines=14> */
.L_x_6250:
[----:B------:R-:W-:Y:S05]  /*1b90*/  BSYNC B0 ;  /* 0x0000000000007941 */ /* 0x000fea0003800000 */
.L_x_6249:
        /* <DEDUP_REMOVED lines=30> */
.L_x_6260:
[----:B------:R-:W-:Y:S05]  /*1d80*/  BSYNC B0 ;  /* 0x0000000000007941 */ /* 0x000fea0003800000 */
.L_x_6259:
[----:B------:R-:W-:Y:S01]  /*1d90*/  BAR.SYNC.DEFER_BLOCKING 0x0 ;  /* 0x0000000000007b1d */ /* 0x000fe20000010000 */
[----:B0-----:R-:W-:Y:S01]  /*1da0*/  SHF.R.S32.HI R5, RZ, 0x1, R10 ;  /* 0x00000001ff057819 */ /* 0x001fe2000001140a */
[----:B------:R-:W-:Y:S01]  /*1db0*/  HFMA2.MMA R17, -RZ, RZ, 0, 0 ;  /* 0x00000000ff117435 */ /* 0x000fe200000001ff */
[----:B------:R-:W-:Y:S01]  /*1dc0*/  IMAD.MOV.U32 R19, RZ, RZ, RZ ;  /* 0x000000ffff137224 */ /* 0x000fe200078e00ff */
[----:B------:R-:W-:Y:S01]  /*1dd0*/  HFMA2.MMA R25, -RZ, RZ, 0, 0 ;  /* 0x00000000ff197435 */ /* 0x000fe200000001ff */
[----:B------:R-:W-:Y:S01]  /*1de0*/  IMAD.MOV.U32 R15, RZ, RZ, RZ ;  /* 0x000000ffff0f7224 */ /* 0x000fe200078e00ff */
[----:B------:R-:W-:Y:S01]  /*1df0*/  MOV R21, RZ ;  /* 0x000000ff00157202 */ /* 0x000fe20000000f00 */
[----:B------:R-:W-:Y:S01]  /*1e00*/  IMAD R8, R8, 0x60, R5 ;  /* 0x0000006008087824 */ /* 0x000fe200078e0205 */
[----:B------:R-:W-:Y:S01]  /*1e10*/  BSSY B0, `(.L_x_6261) ;  /* 0x0000017000007945 */ /* 0x000fe20003800000 */
[----:B------:R-:W-:Y:S01]  /*1e20*/  IMAD.MOV.U32 R23, RZ, RZ, RZ ;  /* 0x000000ffff177224 */ /* 0x000fe200078e00ff */
[----:B------:R-:W-:-:S02]  /*1e30*/  ISETP.NE.OR P5, PT, R6, 0x20, P0 ;  /* 0x000000200600780c */ /* 0x000fc400007a5670 */
        /* <DEDUP_REMOVED lines=20> */
.L_x_6262:
[----:B0-----:R-:W-:Y:S05]  /*1f80*/  BSYNC B0 ;  /* 0x0000000000007941 */ /* 0x001fea0003800000 */
.L_x_6261:
        /* <DEDUP_REMOVED lines=22> */
.L_x_6264:
[----:B0-----:R-:W-:Y:S05]  /*20f0*/  BSYNC B0 ;  /* 0x0000000000007941 */ /* 0x001fea0003800000 */
.L_x_6263:
        /* <DEDUP_REMOVED lines=21> */
[C---:B------:R-:W-:Y:S01]  /*2250*/  IADD3 R16, R5.reuse, 0x40, RZ ;  /* 0x0000004005107810 */ /* 0x040fe20007ffe0ff */
[----:B------:R-:W-:Y:S01]  /*2260*/  STG.E [R2.64], R19 ;  /* 0x0000001302007986 */ /* 0x000fe2000c101924 */
        /* <DEDUP_REMOVED lines=14> */
[----:B------:R-:W-:Y:S01]  /*2350*/  LEA R8, P1, R9, c[0x0][0x170], 0x2 ;  /* 0x00005c0009087a11 */ /* 0x000fe200078210ff */
[----:B------:R-:W-:Y:S01]  /*2360*/  STG.E [R4.64], R17 ;  /* 0x0000001104007986 */ /* 0x000fe2000c101924 */
[----:B------:R-:W-:-:S02]  /*2370*/  LEA R10, P2, R11, c[0x0][0x170], 0x2 ;  /* 0x00005c000b0a7a11 */ /* 0x000fc400078410ff */
[----:B------:R-:W-:Y:S02]  /*2380*/  LEA R12, P3, R13, c[0x0][0x170], 0x2 ;  /* 0x00005c000d0c7a11 */ /* 0x000fe400078610ff */
        /* <DEDUP_REMOVED lines=9> */
.L_x_6236:
        /* <DEDUP_REMOVED lines=20> */
.L_x_6237:
[----:B------:R-:W-:Y:S01]  /*2560*/  HFMA2.MMA R15, -RZ, RZ, 0, 1.847743988037109375e-06 ;  /* 0x0000001fff0f7435 */ /* 0x000fe200000001ff */
[----:B------:R-:W-:Y:S01]  /*2570*/  MOV R11, 0xff7fffff ;  /* 0xff7fffff000b7802 */ /* 0x000fe20000000f00 */
[----:B------:R-:W-:Y:S01]  /*2580*/  IMAD.MOV.U32 R16, RZ, RZ, 0x10 ;  /* 0x00000010ff107424 */ /* 0x000fe200078e00ff */
[----:B------:R-:W-:Y:S01]  /*2590*/  MOV R12, 0x25c0 ;  /* 0x000025c0000c7802 */ /* 0x000fe20000000f00 */
[----:B------:R-:W-:Y:S02]  /*25a0*/  IMAD.MOV.U32 R18, RZ, RZ, -0x1 ;  /* 0xffffffffff127424 */ /* 0x000fe400078e00ff */
[----:B0-----:R-:W-:Y:S05]  /*25b0*/  CALL.REL.NOINC `($__internal_149_$__cuda_sm70_shflsync_bfly_p) ;  /* 0x0000010000007944 */ /* 0x001fea0003c00000 */
[----:B01----:R-:W-:Y:S01]  /*25c0*/  MOV R11, R15 ;  /* 0x0000000f000b7202 */ /* 0x003fe20000000f00 */
[----:B------:R-:W-:Y:S05]  /*25d0*/  BRA `(.L_x_6265) ;  /* 0xffffdc3000007947 */ /* 0x000fea000383ffff */
.L_x_6238:
[----:B------:R-:W-:Y:S01]  /*25e0*/  HFMA2.MMA R16, -RZ, RZ, 0, 4.76837158203125e-07 ;  /* 0x00000008ff107435 */ /* 0x000fe200000001ff */
[----:B------:R-:W-:Y:S01]  /*25f0*/  IMAD.MOV.U32 R11, RZ, RZ, R20 ;  /* 0x000000ffff0b7224 */ /* 0x000fe200078e0014 */
[----:B------:R-:W-:Y:S01]  /*2600*/  MOV R18, 0xffffffff ;  /* 0xffffffff00127802 */ /* 0x000fe20000000f00 */
[----:B------:R-:W-:Y:S01]  /*2610*/  IMAD.MOV.U32 R15, RZ, RZ, 0x1f ;  /* 0x0000001fff0f7424 */ /* 0x000fe200078e00ff */
[----:B------:R-:W-:Y:S02]  /*2620*/  MOV R12, 0x2640 ;  /* 0x00002640000c7802 */ /* 0x000fe40000000f00 */
[----:B0-----:R-:W-:Y:S05]  /*2630*/  CALL.REL.NOINC `($__internal_149_$__cuda_sm70_shflsync_bfly_p) ;  /* 0x0000008000007944 */ /* 0x001fea0003c00000 */
[----:B01----:R-:W-:Y:S01]  /*2640*/  FMNMX.FTZ R11, R20, R15, !PT ;  /* 0x0000000f140b7209 */ /* 0x003fe20007810000 */
[----:B------:R-:W-:Y:S01]  /*2650*/  HFMA2.MMA R15, -RZ, RZ, 0, 1.847743988037109375e-06 ;  /* 0x0000001fff0f7435 */ /* 0x000fe200000001ff */
[----:B------:R-:W-:Y:S01]  /*2660*/  IMAD.MOV.U32 R16, RZ, RZ, 0x4 ;  /* 0x00000004ff107424 */ /* 0x000fe200078e00ff */
[----:B------:R-:W-:Y:S01]  /*2670*/  MOV R12, 0x26a0 ;  /* 0x000026a0000c7802 */ /* 0x000fe20000000f00 */
[----:B------:R-:W-:-:S03]  /*2680*/  IMAD.MOV.U32 R18, RZ, RZ, -0x1 ;  /* 0xffffffffff127424 */ /* 0x000fc600078e00ff */
[----:B------:R-:W-:Y:S05]  /*2690*/  CALL.REL.NOINC `($__internal_149_$__cuda_sm70_shflsync_bfly_p) ;  /* 0x0000002000007944 */ /* 0x000fea0003c00000 */
[----:B-1----:R-:W-:Y:S01]  /*26a0*/  MOV R12, R15 ;  /* 0x0000000f000c7202 */ /* 0x002fe20000000f00 */
[----:B0-----:R-:W-:Y:S05]  /*26b0*/  BRA `(.L_x_6266) ;  /* 0xffffdbb000007947 */ /* 0x001fea000383ffff */
        .weak           $__internal_149_$__cuda_sm70_shflsync_bfly_p
        .type           $__internal_149_$__cuda_sm70_shflsync_bfly_p,@function
        .size           $__internal_149_$__cuda_sm70_shflsync_bfly_p,(.L_x_24810 - $__internal_149_$__cuda_sm70_shflsync_bfly_p)
$__internal_149_$__cuda_sm70_shflsync_bfly_p:
[----:B------:R-:W-:Y:S01]  /*26c0*/  HFMA2.MMA R13, -RZ, RZ, 0, 0 ;  /* 0x00000000ff0d7435 */ /* 0x000fe200000001ff */
[----:B------:R-:W-:Y:S04]  /*26d0*/  WARPSYNC R18 ;  /* 0x0000001200007348 */ /* 0x000fe80003800000 */
[----:B------:R0:W1:Y:S01]  /*26e0*/  SHFL.BFLY PT, R15, R11, R16, R15 ;  /* 0x0c0000100b0f7389 */ /* 0x00006200000e000f */
[----:B------:R-:W-:Y:S05]  /*26f0*/  RET.REL.NODEC R12 `(_ZN4vllm25paged_attention_v2_kernelIfhLi96ELi8ELi128ELNS_18Fp8KVCacheDataTypeE2ELb0ELi512EEEvPfS2_PT_PKS3_PKT0_S9_ifPKiSB_iPKfiiiSD_SD_iiiii) ;  /* 0xffffd9000c007950 */ /* 0x000fea0003c3ffff */
.L_x_6267:
        /* <DEDUP_REMOVED lines=16> */
.L_x_24810:


//--------------------- .text._ZN4vllm25paged_attention_v2_kernelIfhLi80ELi8ELi128ELNS_18Fp8KVCacheDataTypeE2ELb0ELi512EEEvPfS2_PT_PKS3_PKT0_S9_ifPKiSB_iPKfiiiSD_SD_iiiii --------------------------
	.section	.text._ZN4vllm25paged_attention_v2_kernelIfhLi80ELi8ELi128ELNS_18Fp8KVCacheDataTypeE2ELb0ELi512EEEvPfS2_PT_PKS3_PKT0_S9_ifPKiSB_iPKfiiiSD_SD_iiiii,"ax",@progbits
	.sectioninfo	@"SHI_REGISTERS=32"
	.align	128
        .global         _ZN4vllm25paged_attention_v2_kernelIfhLi80ELi8ELi128ELNS_18Fp8KVCacheDataTypeE2ELb0ELi512EEEvPfS2_PT_PKS3_PKT0_S9_ifPKiSB_iPKfiiiSD_SD_iiiii
        .type           _ZN4vllm25paged_attention_v2_kernelIfhLi80ELi8ELi128ELNS_18Fp8KVCacheDataTypeE2ELb0ELi512EEEvPfS2_PT_PKS3_PKT0_S9_ifPKiSB_iPKfiiiSD_SD_iiiii,@function
        .size           _ZN4vllm25paged_attention_v2_kernelIfhLi80ELi8ELi128ELNS_18Fp8KVCacheDataTypeE2ELb0ELi512EEEvPfS2_PT_PKS3_PKT0_S9_ifPKiSB_iPKfiiiSD_SD_iiiii,(.L_x_24811 - _ZN4vllm25paged_attention_v2_kernelIfhLi80ELi8ELi128ELNS_18Fp8KVCacheDataTypeE2ELb0ELi512EEEvPfS2_PT_PKS3_PKT0_S9_ifPKiSB_iPKfiiiSD_SD_iiiii)
        .other          _ZN4vllm25paged_attention_v2_kernelIfhLi80ELi8ELi128ELNS_18Fp8KVCacheDataTypeE2ELb0ELi512EEEvPfS2_PT_PKS3_PKT0_S9_ifPKiSB_iPKfiiiSD_SD_iiiii,@"STO_CUDA_ENTRY STV_DEFAULT"
_ZN4vllm25paged_attention_v2_kernelIfhLi80ELi8ELi128ELNS_18Fp8KVCacheDataTypeE2ELb0ELi512EEEvPfS2_PT_PKS3_PKT0_S9_ifPKiSB_iPKfiiiSD_SD_iiiii:
.text._ZN4vllm25paged_attention_v2_kernelIfhLi80ELi8ELi128ELNS_18Fp8KVCacheDataTypeE2ELb0ELi512EEEvPfS2_PT_PKS3_PKT0_S9_ifPKiSB_iPKfiiiSD_SD_iiiii:
        /* <DEDUP_REMOVED lines=33> */
.L_x_6297:
[----:B------:R-:W-:Y:S02]  /*0210*/  FMNMX.FTZ R20, R11, -3.40282346638528859812e+38, !PT ;  /* 0xff7fffff0b147809 */ /* 0x000fe40007810000 */
[----:B------:R-:W-:Y:S01]  /*0220*/  MOV R14, 0xff7fffff ;  /* 0xff7fffff000e7802 */ /* 0x000fe20000000f00 */
[----:B------:R-:W-:Y:S05]  /*0230*/  BRA.DIV ~URZ, `(.L_x_6270) ;  /* 0x000022c27f007947 */ /* 0x000fea000b800000 */
[----:B------:R-:W1:Y:S02]  /*0240*/  SHFL.BFLY PT, R11, R20, 0x8, 0x1f ;  /* 0x0d001f00140b7f89 */ /* 0x000e6400000e0000 */
[----:B-1----:R-:W-:-:S05]  /*0250*/  FMNMX.FTZ R11, R20, R11, !PT ;  /* 0x0000000b140b7209 */ /* 0x002fca0007810000 */
[----:B------:R1:W2:Y:S02]  /*0260*/  SHFL.BFLY PT, R12, R11, 0x4, 0x1f ;  /* 0x0c801f000b0c7f89 */ /* 0x0002a400000e0000 */
.L_x_6298:
        /* <DEDUP_REMOVED lines=35> */
.L_x_6275:
        /* <DEDUP_REMOVED lines=11> */
.L_x_6274:
[----:B------:R-:W-:Y:S05]  /*0550*/  BSYNC B1 ;  /* 0x0000000000017941 */ /* 0x000fea0003800000 */
.L_x_6273:
        /* <DEDUP_REMOVED lines=10> */
.L_x_6278:
        /* <DEDUP_REMOVED lines=100> */
.L_x_6277:
[----:B------:R-:W-:Y:S05]  /*0c40*/  BSYNC B1 ;  /* 0x0000000000017941 */ /* 0x000fea0003800000 */
.L_x_6276:
        /* <DEDUP_REMOVED lines=55> */
.L_x_6280:
[----:B------:R-:W-:Y:S05]  /*0fc0*/  BSYNC B1 ;  /* 0x0000000000017941 */ /* 0x000fea0003800000 */
.L_x_6279:
        /* <DEDUP_REMOVED lines=26> */
.L_x_6272:
[----:B------:R-:W-:Y:S05]  /*1170*/  BSYNC B0 ;  /* 0x0000000000007941 */ /* 0x000fea0003800000 */
.L_x_6271:
        /* <DEDUP_REMOVED lines=43> */
.L_x_6285:
        /* <DEDUP_REMOVED lines=8> */
.L_x_6284:
[----:B------:R-:W-:Y:S05]  /*14b0*/  BSYNC B1 ;  /* 0x0000000000017941 */ /* 0x000fea0003800000 */
.L_x_6283:
        /* <DEDUP_REMOVED lines=10> */
.L_x_6288:
        /* <DEDUP_REMOVED lines=52> */
.L_x_6287:
[----:B------:R-:W-:Y:S05]  /*18a0*/  BSYNC B1 ;  /* 0x0000000000017941 */ /* 0x000fea0003800000 */
.L_x_6286:
        /* <DEDUP_REMOVED lines=31> */
.L_x_6290:
[----:B------:R-:W-:Y:S05]  /*1aa0*/  BSYNC B1 ;  /* 0x0000000000017941 */ /* 0x000fea0003800000 */
.L_x_6289:
        /* <DEDUP_REMOVED lines=14> */
.L_x_6282:
[----:B------:R-:W-:Y:S05]  /*1b90*/  BSYNC B0 ;  /* 0x0000000000007941 */ /* 0x000fea0003800000 */
.L_x_6281:
        /* <DEDUP_REMOVED lines=31> */
.L_x_6292:
[----:B------:R-:W-:Y:S05]  /*1d90*/  BSYNC B0 ;  /* 0x0000000000007941 */ /* 0x000fea0003800000 */
.L_x_6291:
[----:B------:R-:W-:Y:S01]  /*1da0*/  BAR.SYNC.DEFER_BLOCKING 0x0 ;  /* 0x0000000000007b1d */ /* 0x000fe20000010000 */
[----:B------:R-:W-:Y:S01]  /*1db0*/  HFMA2.MMA R2, -RZ, RZ, 0, 0 ;  /* 0x00000000ff027435 */ /* 0x000fe200000001ff */
[----:B------:R-:W-:Y:S01]  /*1dc0*/  ISETP.NE.OR P5, PT, R6, 0x20, P0 ;  /* 0x000000200600780c */ /* 0x000fe200007a5670 */
[----:B0-----:R-:W-:Y:S02]  /*1dd0*/  IMAD R11, R8, 0x50, R5 ;  /* 0x00000050080b7824 */ /* 0x001fe400078e0205 */
[----:B------:R-:W-:Y:S01]  /*1de0*/  IMAD.MOV.U32 R4, RZ, RZ, RZ ;  /* 0x000000ffff047224 */ /* 0x000fe200078e00ff */
[----:B------:R-:W-:Y:S01]  /*1df0*/  CS2R R8, SRZ ;  /* 0x0000000000087805 */ /* 0x000fe2000001ff00 */
[----:B------:R-:W-:Y:S01]  /*1e00*/  IMAD.MOV.U32 R6, RZ, RZ, RZ ;  /* 0x000000ffff067224 */ /* 0x000fe200078e00ff */
        /* <DEDUP_REMOVED lines=18> */
.L_x_6294:
[----:B0-----:R-:W-:Y:S05]  /*1f30*/  BSYNC B0 ;  /* 0x0000000000007941 */ /* 0x001fea0003800000 */
.L_x_6293:
        /* <DEDUP_REMOVED lines=19> */
.L_x_6296:
[----:B0-----:R-:W-:Y:S05]  /*2070*/  BSYNC B0 ;  /* 0x0000000000007941 */ /* 0x001fea0003800000 */
.L_x_6295:
        /* <DEDUP_REMOVED lines=20> */
[C---:B------:R-:W-:Y:S02]  /*21c0*/  IADD3 R7, R5.reuse, 0x30, RZ ;  /* 0x0000003005077810 */ /* 0x040fe40007ffe0ff */
[----:B------:R-:W-:Y:S01]  /*21d0*/  IADD3 R5, R5, 0x40, RZ ;  /* 0x0000004005057810 */ /* 0x000fe20007ffe0ff */
[----:B------:R-:W-:Y:S01]  /*21e0*/  STG.E [R10.64], R4 ;  /* 0x000000040a007986 */ /* 0x000fe2000c101924 */
[-C--:B------:R-:W-:Y:S02]  /*21f0*/  IADD3 R13, P0, R0, R14.reuse, RZ ;  /* 0x0000000e000d7210 */ /* 0x080fe40007f1e0ff */
[-C--:B------:R-:W-:Y:S02]  /*2200*/  IADD3 R15, P1, R3, R14.reuse, RZ ;  /* 0x0000000e030f7210 */ /* 0x080fe40007f3e0ff */
[-C--:B------:R-:W-:Y:S02]  /*2210*/  IADD3 R17, P2, R7, R14.reuse, RZ ;  /* 0x0000000e07117210 */ /* 0x080fe40007f5e0ff */
[----:B------:R-:W-:-:S02]  /*2220*/  IADD3 R19, P3, R5, R14, RZ ;  /* 0x0000000e05137210 */ /* 0x000fc40007f7e0ff */
[-C--:B------:R-:W-:Y:S02]  /*2230*/  LEA.HI.X.SX32 R24, R0, R16.reuse, 0x1, P0 ;  /* 0x0000001000187211 */ /* 0x080fe400000f0eff */
[-C--:B------:R-:W-:Y:S02]  /*2240*/  LEA.HI.X.SX32 R22, R3, R16.reuse, 0x1, P1 ;  /* 0x0000001003167211 */ /* 0x080fe400008f0eff */
[----:B------:R-:W-:Y:S02]  /*2250*/  LEA R12, P0, R13, c[0x0][0x170], 0x2 ;  /* 0x00005c000d0c7a11 */ /* 0x000fe400078010ff */
[-C--:B------:R-:W-:Y:S02]  /*2260*/  LEA.HI.X.SX32 R20, R7, R16.reuse, 0x1, P2 ;  /* 0x0000001007147211 */ /* 0x080fe400010f0eff */
[----:B------:R-:W-:Y:S02]  /*2270*/  LEA.HI.X.SX32 R0, R5, R16, 0x1, P3 ;  /* 0x0000001005007211 */ /* 0x000fe400018f0eff */
[----:B------:R-:W-:-:S02]  /*2280*/  LEA R14, P1, R15, c[0x0][0x170], 0x2 ;  /* 0x00005c000f0e7a11 */ /* 0x000fc400078210ff */
[----:B------:R-:W-:Y:S02]  /*2290*/  LEA R16, P2, R17, c[0x0][0x170], 0x2 ;  /* 0x00005c0011107a11 */ /* 0x000fe400078410ff */
        /* <DEDUP_REMOVED lines=10> */
.L_x_6268:
        /* <DEDUP_REMOVED lines=20> */
.L_x_6269:
[----:B------:R-:W-:Y:S01]  /*2480*/  IMAD.MOV.U32 R11, RZ, RZ, -0x800001 ;  /* 0xff7fffffff0b7424 */ /* 0x000fe200078e00ff */
[----:B------:R-:W-:Y:S01]  /*2490*/  MOV R16, 0x10 ;  /* 0x0000001000107802 */ /* 0x000fe20000000f00 */
[----:B------:R-:W-:Y:S01]  /*24a0*/  IMAD.MOV.U32 R15, RZ, RZ, 0x1f ;  /* 0x0000001fff0f7424 */ /* 0x000fe200078e00ff */
[----:B------:R-:W-:Y:S02]  /*24b0*/  MOV R18, 0xffffffff ;  /* 0xffffffff00127802 */ /* 0x000fe40000000f00 */
[----:B------:R-:W-:Y:S02]  /*24c0*/  MOV R12, 0x24e0 ;  /* 0x000024e0000c7802 */ /* 0x000fe40000000f00 */
[----:B0-----:R-:W-:Y:S05]  /*24d0*/  CALL.REL.NOINC `($__internal_150_$__cuda_sm70_shflsync_bfly_p) ;  /* 0x0000010000007944 */ /* 0x001fea0003c00000 */
[----:B01----:R-:W-:Y:S01]  /*24e0*/  IMAD.MOV.U32 R11, RZ, RZ, R15 ;  /* 0x000000ffff0b7224 */ /* 0x003fe200078e000f */
[----:B------:R-:W-:Y:S05]  /*24f0*/  BRA `(.L_x_6297) ;  /* 0xffffdd1000007947 */ /* 0x000fea000383ffff */
.L_x_6270:
[----:B------:R-:W-:Y:S01]  /*2500*/  HFMA2.MMA R15, -RZ, RZ, 0, 1.847743988037109375e-06 ;  /* 0x0000001fff0f7435 */ /* 0x000fe200000001ff */
[----:B------:R-:W-:Y:S01]  /*2510*/  MOV R11, R20 ;  /* 0x00000014000b7202 */ /* 0x000fe20000000f00 */
[----:B------:R-:W-:Y:S01]  /*2520*/  IMAD.MOV.U32 R16, RZ, RZ, 0x8 ;  /* 0x00000008ff107424 */ /* 0x000fe200078e00ff */
[----:B------:R-:W-:Y:S01]  /*2530*/  MOV R12, 0x2560 ;  /* 0x00002560000c7802 */ /* 0x000fe20000000f00 */
[----:B------:R-:W-:-:S02]  /*2540*/  IMAD.MOV.U32 R18, RZ, RZ, -0x1 ;  /* 0xffffffffff127424 */ /* 0x000fc400078e00ff */
[----:B0-----:R-:W-:Y:S05]  /*2550*/  CALL.REL.NOINC `($__internal_150_$__cuda_sm70_shflsync_bfly_p) ;  /* 0x0000008000007944 */ /* 0x001fea0003c00000 */
[----:B01----:R-:W-:Y:S01]  /*2560*/  FMNMX.FTZ R11, R20, R15, !PT ;  /* 0x0000000f140b7209 */ /* 0x003fe20007810000 */
[----:B------:R-:W-:Y:S01]  /*2570*/  HFMA2.MMA R15, -RZ, RZ, 0, 1.847743988037109375e-06 ;  /* 0x0000001fff0f7435 */ /* 0x000fe200000001ff */
[----:B------:R-:W-:Y:S01]  /*2580*/  MOV R16, 0x4 ;  /* 0x0000000400107802 */ /* 0x000fe20000000f00 */
[----:B------:R-:W-:Y:S01]  /*2590*/  IMAD.MOV.U32 R18, RZ, RZ, -0x1 ;  /* 0xffffffffff127424 */ /* 0x000fe200078e00ff */
[----:B------:R-:W-:-:S03]  /*25a0*/  MOV R12, 0x25c0 ;  /* 0x000025c0000c7802 */ /* 0x000fc60000000f00 */
[----:B------:R-:W-:Y:S05]  /*25b0*/  CALL.REL.NOINC `($__internal_150_$__cuda_sm70_shflsync_bfly_p) ;  /* 0x0000002000007944 */ /* 0x000fea0003c00000 */
[----:B-1----:R-:W-:Y:S01]  /*25c0*/  MOV R12, R15 ;  /* 0x0000000f000c7202 */ /* 0x002fe20000000f00 */
[----:B0-----:R-:W-:Y:S05]  /*25d0*/  BRA `(.L_x_6298) ;  /* 0xffffdc9000007947 */ /* 0x001fea000383ffff */
        .weak           $__internal_150_$__cuda_sm70_shflsync_bfly_p
        .type           $__internal_150_$__cuda_sm70_shflsync_bfly_p,@function
        .size           $__internal_150_$__cuda_sm70_shflsync_bfly_p,(.L_x_24811 - $__internal_150_$__cuda_sm70_shflsync_bfly_p)
$__internal_150_$__cuda_sm70_shflsync_bfly_p:
[----:B------:R-:W-:Y:S01]  /*25e0*/  HFMA2.MMA R13, -RZ, RZ, 0, 0 ;  /* 0x00000000ff0d7435 */ /* 0x000fe200000001ff */
[----:B------:R-:W-:Y:S04]  /*25f0*/  WARPSYNC R18 ;  /* 0x0000001200007348 */ /* 0x000fe80003800000 */
[----:B------:R0:W1:Y:S01]  /*2600*/  SHFL.BFLY PT, R15, R11, R16, R15 ;  /* 0x0c0000100b0f7389 */ /* 0x00006200000e000f */
[----:B------:R-:W-:Y:S05]  /*2610*/  RET.REL.NODEC R12 `(_ZN4vllm25paged_attention_v2_kernelIfhLi80ELi8ELi128ELNS_18Fp8KVCacheDataTypeE2ELb0ELi512EEEvPfS2_PT_PKS3_PKT0_S9_ifPKiSB_iPKfiiiSD_SD_iiiii) ;  /* 0xffffd9e00c007950 */ /* 0x000fea0003c3ffff */
.L_x_6299:
        /* <DEDUP_REMOVED lines=14> */
.L_x_24811:


//--------------------- .text._ZN4vllm25paged_attention_v2_kernelIfhLi64ELi8ELi128ELNS_18Fp8KVCacheDataTypeE2ELb0ELi512EEEvPfS2_PT_PKS3_PKT0_S9_ifPKiSB_iPKfiiiSD_SD_iiiii --------------------------
	.section	.text._ZN4vllm25paged_attention_v2_kernelIfhLi64ELi8ELi128ELNS_18Fp8KVCacheDataTypeE2ELb0ELi512EEEvPfS2_PT_PKS3_PKT0_S9_ifPKiSB_iPKfiiiSD_SD_iiiii,"ax",@progbits
	.sectioninfo	@"SHI_REGISTERS=32"
	.align	128
        .global         _ZN4vllm25paged_attention_v2_kernelIfhLi64ELi8ELi128ELNS_18Fp8KVCacheDataTypeE2ELb0ELi512EEEvPfS2_PT_PKS3_PKT0_S9_ifPKiSB_iPKfiiiSD_SD_iiiii
        .type           _ZN4vllm25paged_attention_v2_kernelIfhLi64ELi8ELi128ELNS_18Fp8KVCacheDataTypeE2ELb0ELi512EEEvPfS2_PT_PKS3_PKT0_S9_ifPKiSB_iPKfiiiSD_SD_iiiii,@function
        .size           _ZN4vllm25paged_attention_v2_kernelIfhLi64ELi8ELi128ELNS_18Fp8KVCacheDataTypeE2ELb0ELi512EEEvPfS2_PT_PKS3_PKT0_S9_ifPKiSB_iPKfiiiSD_SD_iiiii,(.L_x_24812 - _ZN4vllm25paged_attention_v2_kernelIfhLi64ELi8ELi128ELNS_18Fp8KVCacheDataTypeE2ELb0ELi512EEEvPfS2_PT_PKS3_PKT0_S9_ifPKiSB_iPKfiiiSD_SD_iiiii)
        .other          _ZN4vllm25paged_attention_v2_kernelIfhLi64ELi8ELi128ELNS_18Fp8KVCacheDataTypeE2ELb0ELi512EEEvPfS2_PT_PKS3_PKT0_S9_ifPKiSB_iPKfiiiSD_SD_iiiii,@"STO_CUDA_ENTRY STV_DEFAULT"
_ZN4vllm25paged_attention_v2_kernelIfhLi64ELi8ELi128ELNS_18Fp8KVCacheDataTypeE2ELb0ELi512EEEvPfS2_PT_PKS3_PKT0_S9_ifPKiSB_iPKfiiiSD_SD_iiiii:
.text._ZN4vllm25paged_attention_v2_kernelIfhLi64ELi8ELi128ELNS_18Fp8KVCacheDataTypeE2ELb0ELi512EEEvPfS2_PT_PKS3_PKT0_S9_ifPKiSB_iPKfiiiSD_SD_iiiii:
        /* <DEDUP_REMOVED lines=34> */
.L_x_6327:
[----:B------:R-:W-:Y:S02]  /*0220*/  FMNMX.FTZ R18, R9, -3.40282346638528859812e+38, !PT ;  /* 0xff7fffff09127809 */ /* 0x000fe40007810000 */
[----:B------:R-:W-:Y:S01]  /*0230*/  MOV R12, 0xff7fffff ;  /* 0xff7fffff000c7802 */ /* 0x000fe20000000f00 */
[----:B------:R-:W-:Y:S05]  /*0240*/  BRA.DIV ~URZ, `(.L_x_6302) ;  /* 0x000021a27f007947 */ /* 0x000fea000b800000 */
[----:B------:R-:W1:Y:S02]  /*0250*/  SHFL.BFLY PT, R9, R18, 0x8, 0x1f ;  /* 0x0d001f0012097f89 */ /* 0x000e6400000e0000 */
[----:B-1----:R-:W-:-:S05]  /*0260*/  FMNMX.FTZ R9, R18, R9, !PT ;  /* 0x0000000912097209 */ /* 0x002fca0007810000 */
[----:B------:R1:W2:Y:S02]  /*0270*/  SHFL.BFLY PT, R10, R9, 0x4, 0x1f ;  /* 0x0c801f00090a7f89 */ /* 0x0002a400000e0000 */
.L_x_6328:
        /* <DEDUP_REMOVED lines=34> */
.L_x_6307:
        /* <DEDUP_REMOVED lines=11> */
.L_x_6306:
[----:B------:R-:W-:Y:S05]  /*0550*/  BSYNC B1 ;  /* 0x0000000000017941 */ /* 0x000fea0003800000 */
.L_x_6305:
        /* <DEDUP_REMOVED lines=10> */
.L_x_6310:
        /* <DEDUP_REMOVED lines=100> */
.L_x_6309:
[----:B------:R-:W-:Y:S05]  /*0c40*/  BSYNC B1 ;  /* 0x0000000000017941 */ /* 0x000fea0003800000 */
.L_x_6308:
        /* <DEDUP_REMOVED lines=55> */
.L_x_6312:
[----:B------:R-:W-:Y:S05]  /*0fc0*/  BSYNC B1 ;  /* 0x0000000000017941 */ /* 0x000fea0003800000 */
.L_x_6311:
        /* <DEDUP_REMOVED lines=26> */
.L_x_6304:
[----:B------:R-:W-:Y:S05]  /*1170*/  BSYNC B0 ;  /* 0x0000000000007941 */ /* 0x000fea0003800000 */
.L_x_6303:
        /* <DEDUP_REMOVED lines=43> */
.L_x_6317:
        /* <DEDUP_REMOVED lines=8> */
.L_x_6316:
[----:B------:R-:W-:Y:S05]  /*14b0*/  BSYNC B1 ;  /* 0x0000000000017941 */ /* 0x000fea0003800000 */
.L_x_6315:
        /* <DEDUP_REMOVED lines=10> */
.L_x_6320:
        /* <DEDUP_REMOVED lines=52> */
.L_x_6319:
[----:B------:R-:W-:Y:S05]  /*18a0*/  BSYNC B1 ;  /* 0x0000000000017941 */ /* 0x000fea0003800000 */
.L_x_6318:
        /* <DEDUP_REMOVED lines=31> */
.L_x_6322:
[----:B------:R-:W-:Y:S05]  /*1aa0*/  BSYNC B1 ;  /* 0x0000000000017941 */ /* 0x000fea0003800000 */
.L_x_6321:
        /* <DEDUP_REMOVED lines=14> */
.L_x_6314:
[----:B------:R-:W-:Y:S05]  /*1b90*/  BSYNC B0 ;  /* 0x0000000000007941 */ /* 0x000fea0003800000 */
.L_x_6313:
[----:B------:R-:W-:Y:S01]  /*1ba0*/  BAR.SYNC.DEFER_BLOCKING 0x0 ;  /* 0x0000000000007b1d */ /* 0x000fe20000010000 */
[----:B------:R-:W-:Y:S02]  /*1bb0*/  ISETP.NE.AND P3, PT, R3, RZ, PT ;  /* 0x000000ff0300720c */ /* 0x000fe40003f65270 */
[----:B-1----:R-:W-:Y:S02]  /*1bc0*/  LOP3.LUT R2, R7, 0x1, RZ, 0xc0, !PT ;  /* 0x0000000107027812 */ /* 0x002fe400078ec0ff */
[----:B------:R-:W-:Y:S01]  /*1bd0*/  LOP3.LUT R4, R3, 0xffffffc0, RZ, 0xc0, !PT ;  /* 0xffffffc003047812 */ /* 0x000fe200078ec0ff */
[----:B------:R-:W-:Y:S01]  /*1be0*/  BSSY B0, `(.L_x_6323) ;  /* 0x0000017000007945 */ /* 0x000fe20003800000 */
[----:B------:R-:W-:-:S02]  /*1bf0*/  ISETP.NE.AND P1, PT, R2, RZ, PT ;  /* 0x000000ff0200720c */ /* 0x000fc40003f25270 */
[----:B------:R-:W-:Y:S02]  /*1c00*/  LEA.HI R2, R7, R7, RZ, 0x1 ;  /* 0x0000000707027211 */ /* 0x000fe400078f08ff */
[----:B------:R-:W-:Y:S02]  /*1c10*/  ISETP.NE.OR P2, PT, R4, 0x40, P1 ;  /* 0x000000400400780c */ /* 0x000fe40000f45670 */
[----:B------:R-:W-:Y:S02]  /*1c20*/  ISETP.GT.OR P0, PT, R3, 0x3f, P1 ;  /* 0x0000003f0300780c */ /* 0x000fe40000f04670 */
        /* <DEDUP_REMOVED lines=18> */
.L_x_6324:
[----:B------:R-:W-:Y:S05]  /*1d50*/  BSYNC B0 ;  /* 0x0000000000007941 */ /* 0x000fea0003800000 */
.L_x_6323:
[----:B------:R-:W-:Y:S01]  /*1d60*/  BAR.SYNC.DEFER_BLOCKING 0x0 ;  /* 0x0000000000007b1d */ /* 0x000fe20000010000 */
[----:B------:R-:W-:Y:S01]  /*1d70*/  HFMA2.MMA R7, -RZ, RZ, 0, 0 ;  /* 0x00000000ff077435 */ /* 0x000fe200000001ff */
[----:B0-----:R-:W-:Y:S01]  /*1d80*/  LEA R9, R5, R2, 0x6 ;  /* 0x0000000205097211 */ /* 0x001fe200078e30ff */
[----:B------:R-:W-:Y:S01]  /*1d90*/  IMAD.MOV.U32 R8, RZ, RZ, RZ ;  /* 0x000000ffff087224 */ /* 0x000fe200078e00ff */
        /* <DEDUP_REMOVED lines=35> */
.L_x_6326:
[----:B0-----:R-:W-:Y:S05]  /*1fd0*/  BSYNC B0 ;  /* 0x0000000000007941 */ /* 0x001fea0003800000 */
.L_x_6325:
[----:B------:R-:W-:Y:S06]  /*1fe0*/  BAR.SYNC.DEFER_BLOCKING 0x0 ;  /* 0x0000000000007b1d */ /* 0x000fec0000010000 */
[----:B------:R-:W-:Y:S05]  /*1ff0*/  @P3 EXIT ;  /* 0x000000000000394d */ /* 0x000fea0003800000 */
[----:B------:R-:W-:Y:S01]  /*2000*/  IMAD R0, R0, c[0x0][0xc], RZ ;  /* 0x0000030000007a24 */ /* 0x000fe200078e02ff */
[----:B------:R-:W-:Y:S01]  /*2010*/  USHF.R.S32.HI UR4, URZ, 0x1f, UR39 ;  /* 0x0000001f3f047899 */ /* 0x000fe20008011427 */
[----:B------:R-:W-:-:S02]  /*2020*/  IMAD R3, R6, c[0x0][0x14], RZ ;  /* 0x0000050006037a24 */ /* 0x000fc400078e02ff */
[----:B------:R-:W-:Y:S02]  /*2030*/  IMAD R0, R0, c[0x0][0x14], RZ ;  /* 0x0000050000007a24 */ /* 0x000fe400078e02ff */
[----:B------:R-:W-:-:S03]  /*2040*/  IMAD.SHL.U32 R3, R3, 0x40, RZ ;  /* 0x0000004003037824 */ /* 0x000fc600078e00ff */
[----:B------:R-:W-:Y:S02]  /*2050*/  SHF.L.U32 R0, R0, 0x6, RZ ;  /* 0x0000000600007819 */ /* 0x000fe400000006ff */
        /* <DEDUP_REMOVED lines=29> */
.L_x_6300:
        /* <DEDUP_REMOVED lines=20> */
.L_x_6301:
[----:B------:R-:W-:Y:S01]  /*2370*/  HFMA2.MMA R13, -RZ, RZ, 0, 1.847743988037109375e-06 ;  /* 0x0000001fff0d7435 */ /* 0x000fe200000001ff */
[----:B------:R-:W-:Y:S01]  /*2380*/  MOV R9, 0xff7fffff ;  /* 0xff7fffff00097802 */ /* 0x000fe20000000f00 */
[----:B------:R-:W-:Y:S01]  /*2390*/  IMAD.MOV.U32 R14, RZ, RZ, 0x10 ;  /* 0x00000010ff0e7424 */ /* 0x000fe200078e00ff */
[----:B------:R-:W-:Y:S01]  /*23a0*/  MOV R10, 0x23d0 ;  /* 0x000023d0000a7802 */ /* 0x000fe20000000f00 */
[----:B------:R-:W-:Y:S02]  /*23b0*/  IMAD.MOV.U32 R16, RZ, RZ, -0x1 ;  /* 0xffffffffff107424 */ /* 0x000fe400078e00ff */
[----:B0-----:R-:W-:Y:S05]  /*23c0*/  CALL.REL.NOINC `($__internal_151_$__cuda_sm70_shflsync_bfly_p) ;  /* 0x0000010000007944 */ /* 0x001fea0003c00000 */
[----:B01----:R-:W-:Y:S01]  /*23d0*/  MOV R9, R13 ;  /* 0x0000000d00097202 */ /* 0x003fe20000000f00 */
[----:B------:R-:W-:Y:S05]  /*23e0*/  BRA `(.L_x_6327) ;  /* 0xffffde3000007947 */ /* 0x000fea000383ffff */
.L_x_6302:
[----:B------:R-:W-:Y:S01]  /*23f0*/  HFMA2.MMA R14, -RZ, RZ, 0, 4.76837158203125e-07 ;  /* 0x00000008ff0e7435 */ /* 0x000fe200000001ff */
[----:B------:R-:W-:Y:S01]  /*2400*/  IMAD.MOV.U32 R9, RZ, RZ, R18 ;  /* 0x000000ffff097224 */ /* 0x000fe200078e0012 */
[----:B------:R-:W-:Y:S01]  /*2410*/  MOV R16, 0xffffffff ;  /* 0xffffffff00107802 */ /* 0x000fe20000000f00 */
[----:B------:R-:W-:Y:S01]  /*2420*/  IMAD.MOV.U32 R13, RZ, RZ, 0x1f ;  /* 0x0000001fff0d7424 */ /* 0x000fe200078e00ff */
[----:B------:R-:W-:Y:S02]  /*2430*/  MOV R10, 0x2450 ;  /* 0x00002450000a7802 */ /* 0x000fe40000000f00 */
[----:B0-----:R-:W-:Y:S05]  /*2440*/  CALL.REL.NOINC `($__internal_151_$__cuda_sm70_shflsync_bfly_p) ;  /* 0x0000008000007944 */ /* 0x001fea0003c00000 */
[----:B01----:R-:W-:Y:S01]  /*2450*/  FMNMX.FTZ R9, R18, R13, !PT ;  /* 0x0000000d12097209 */ /* 0x003fe20007810000 */
[----:B------:R-:W-:Y:S01]  /*2460*/  HFMA2.MMA R13, -RZ, RZ, 0, 1.847743988037109375e-06 ;  /* 0x0000001fff0d7435 */ /* 0x000fe200000001ff */
[----:B------:R-:W-:Y:S01]  /*2470*/  IMAD.MOV.U32 R14, RZ, RZ, 0x4 ;  /* 0x00000004ff0e7424 */ /* 0x000fe200078e00ff */
[----:B------:R-:W-:Y:S01]  /*2480*/  MOV R10, 0x24b0 ;  /* 0x000024b0000a7802 */ /* 0x000fe20000000f00 */
[----:B------:R-:W-:-:S03]  /*2490*/  IMAD.MOV.U32 R16, RZ, RZ, -0x1 ;  /* 0xffffffffff107424 */ /* 0x000fc600078e00ff */
[----:B------:R-:W-:Y:S05]  /*24a0*/  CALL.REL.NOINC `($__internal_151_$__cuda_sm70_shflsync_bfly_p) ;  /* 0x0000002000007944 */ /* 0x000fea0003c00000 */
[----:B-1----:R-:W-:Y:S01]  /*24b0*/  MOV R10, R13 ;  /* 0x0000000d000a7202 */ /* 0x002fe20000000f00 */
[----:B0-----:R-:W-:Y:S05]  /*24c0*/  BRA `(.L_x_6328) ;  /* 0xffffddb000007947 */ /* 0x001fea000383ffff */
        .weak           $__internal_151_$__cuda_sm70_shflsync_bfly_p
        .type           $__internal_151_$__cuda_sm70_shflsync_bfly_p,@function
        .size           $__internal_151_$__cuda_sm70_shflsync_bfly_p,(.L_x_24812 - $__internal_151_$__cuda_sm70_shflsync_bfly_p)
$__internal_151_$__cuda_sm70_shflsync_bfly_p:
[----:B------:R-:W-:Y:S01]  /*24d0*/  IMAD.MOV.U32 R11, RZ, RZ, 0x0 ;  /* 0x00000000ff0b7424 */ /* 0x000fe200078e00ff */
[----:B------:R-:W-:Y:S04]  /*24e0*/  WARPSYNC R16 ;  /* 0x0000001000007348 */ /* 0x000fe80003800000 */
[----:B------:R0:W1:Y:S01]  /*24f0*/  SHFL.BFLY PT, R13, R9, R14, R13 ;  /* 0x0c00000e090d7389 */ /* 0x00006200000e000d */
[----:B------:R-:W-:Y:S05]  /*2500*/  RET.REL.NODEC R10 `(_ZN4vllm25paged_attention_v2_kernelIfhLi64ELi8ELi128ELNS_18Fp8KVCacheDataTypeE2ELb0ELi512EEEvPfS2_PT_PKS3_PKT0_S9_ifPKiSB_iPKfiiiSD_SD_iiiii) ;  /* 0xffffdaf00a007950 */ /* 0x000fea0003c3ffff */
.L_x_6329:
        /* <DEDUP_REMOVED lines=15> */
.L_x_24812:


//--------------------- .text._ZN4vllm25paged_attention_v2_kernelIfhLi32ELi8ELi128ELNS_18Fp8KVCacheDataTypeE2ELb0ELi512EEEvPfS2_PT_PKS3_PKT0_S9_ifPKiSB_iPKfiiiSD_SD_iiiii --------------------------
	.section	.text._ZN4vllm25paged_attention_v2_kernelIfhLi32ELi8ELi128ELNS_18Fp8KVCacheDataTypeE2ELb0ELi512EEEvPfS2_PT_PKS3_PKT0_S9_ifPKiSB_iPKfiiiSD_SD_iiiii,"ax",@progbits
	.sectioninfo	@"SHI_REGISTERS=32"
	.align	128
        .global         _ZN4vllm25paged_attention_v2_kernelIfhLi32ELi8ELi128ELNS_18Fp8KVCacheDataTypeE2ELb0ELi512EEEvPfS2_PT_PKS3_PKT0_S9_ifPKiSB_iPKfiiiSD_SD_iiiii
        .type           _ZN4vllm25paged_attention_v2_kernelIfhLi32ELi8ELi128ELNS_18Fp8KVCacheDataTypeE2ELb0ELi512EEEvPfS2_PT_PKS3_PKT0_S9_ifPKiSB_iPKfiiiSD_SD_iiiii,@function
        .size           _ZN4vllm25paged_attention_v2_kernelIfhLi32ELi8ELi128ELNS_18Fp8KVCacheDataTypeE2ELb0ELi512EEEvPfS2_PT_PKS3_PKT0_S9_ifPKiSB_iPKfiiiSD_SD_iiiii,(.L_x_24813 - _ZN4vllm25paged_attention_v2_kernelIfhLi32ELi8ELi128ELNS_18Fp8KVCacheDataTypeE2ELb0ELi512EEEvPfS2_PT_PKS3_PKT0_S9_ifPKiSB_iPKfiiiSD_SD_iiiii)
        .other          _ZN4vllm25paged_attention_v2_kernelIfhLi32ELi8ELi128ELNS_18Fp8KVCacheDataTypeE2ELb0ELi512EEEvPfS2_PT_PKS3_PKT0_S9_ifPKiSB_iPKfiiiSD_SD_iiiii,@"STO_CUDA_ENTRY STV_DEFAULT"
_ZN4vllm25paged_attention_v2_kernelIfhLi32ELi8ELi128ELNS_18Fp8KVCacheDataTypeE2ELb0ELi512EEEvPfS2_PT_PKS3_PKT0_S9_ifPKiSB_iPKfiiiSD_SD_iiiii:
.text._ZN4vllm25paged_attention_v2_kernelIfhLi32ELi8ELi128ELNS_18Fp8KVCacheDataTypeE2ELb0ELi512EEEvPfS2_PT_PKS3_PKT0_S9_ifPKiSB_iPKfiiiSD_SD_iiiii:
        /* <DEDUP_REMOVED lines=33> */
.L_x_6359:
[----:B------:R-:W-:Y:S02]  /*0210*/  FMNMX.FTZ R20, R11, -3.40282346638528859812e+38, !PT ;  /* 0xff7fffff0b147809 */ /* 0x000fe40007810000 */
[----:B------:R-:W-:Y:S01]  /*0220*/  MOV R14, 0xff7fffff ;  /* 0xff7fffff000e7802 */ /* 0x000fe20000000f00 */
[----:B------:R-:W-:Y:S05]  /*0230*/  BRA.DIV ~URZ, `(.L_x_6332) ;  /* 0x000020627f007947 */ /* 0x000fea000b800000 */
[----:B------:R-:W1:Y:S02]  /*0240*/  SHFL.BFLY PT, R11, R20, 0x8, 0x1f ;  /* 0x0d001f00140b7f89 */ /* 0x000e6400000e0000 */
[----:B-1----:R-:W-:-:S05]  /*0250*/  FMNMX.FTZ R11, R20, R11, !PT ;  /* 0x0000000b140b7209 */ /* 0x002fca0007810000 */
[----:B------:R1:W2:Y:S02]  /*0260*/  SHFL.BFLY PT, R12, R11, 0x4, 0x1f ;  /* 0x0c801f000b0c7f89 */ /* 0x0002a400000e0000 */
.L_x_6360:
        /* <DEDUP_REMOVED lines=35> */
.L_x_6337:
        /* <DEDUP_REMOVED lines=11> */
.L_x_6336:
[----:B------:R-:W-:Y:S05]  /*0550*/  BSYNC B1 ;  /* 0x0000000000017941 */ /* 0x000fea0003800000 */
.L_x_6335:
        /* <DEDUP_REMOVED lines=10> */
.L_x_6340:
        /* <DEDUP_REMOVED lines=100> */
.L_x_6339:
[----:B------:R-:W-:Y:S05]  /*0c40*/  BSYNC B1 ;  /* 0x0000000000017941 */ /* 0x000fea0003800000 */
.L_x_6338:
        /* <DEDUP_REMOVED lines=55> */
.L_x_6342:
[----:B------:R-:W-:Y:S05]  /*0fc0*/  BSYNC B1 ;  /* 0x0000000000017941 */ /* 0x000fea0003800000 */
.L_x_6341:
        /* <DEDUP_REMOVED lines=26> */
.L_x_6334:
[----:B------:R-:W-:Y:S05]  /*1170*/  BSYNC B0 ;  /* 0x0000000000007941 */ /* 0x000fea0003800000 */
.L_x_6333:
        /* <DEDUP_REMOVED lines=43> */
.L_x_6347:
        /* <DEDUP_REMOVED lines=8> */
.L_x_6346:
[----:B------:R-:W-:Y:S05]  /*14b0*/  BSYNC B1 ;  /* 0x0000000000017941 */ /* 0x000fea0003800000 */
.L_x_6345:
        /* <DEDUP_REMOVED lines=10> */
.L_x_6350:
        /* <DEDUP_REMOVED lines=52> */
.L_x_6349:
[----:B------:R-:W-:Y:S05]  /*18a0*/  BSYNC B1 ;  /* 0x0000000000017941 */ /* 0x000fea0003800000 */
.L_x_6348:
        /* <DEDUP_REMOVED lines=31> */
.L_x_6352:
[----:B------:R-:W-:Y:S05]  /*1aa0*/  BSYNC B1 ;  /* 0x0000000000017941 */ /* 0x000fea0003800000 */
.L_x_6351:
        /* <DEDUP_REMOVED lines=14> */
.L_x_6344:
[----:B------:R-:W-:Y:S05]  /*1b90*/  BSYNC B0 ;  /* 0x0000000000007941 */ /* 0x000fea0003800000 */
.L_x_6343:
        /* <DEDUP_REMOVED lines=31> */
.L_x_6354:
[----:B------:R-:W-:Y:S05]  /*1d90*/  BSYNC B0 ;  /* 0x0000000000007941 */ /* 0x000fea0003800000 */
.L_x_6353:
[----:B------:R-:W-:Y:S01]  /*1da0*/  BAR.SYNC.DEFER_BLOCKING 0x0 ;  /* 0x0000000000007b1d */ /* 0x000fe20000010000 */
[----:B------:R-:W-:Y:S01]  /*1db0*/  IMAD.MOV.U32 R2, RZ, RZ, RZ ;  /* 0x000000ffff027224 */ /* 0x000fe200078e00ff */
[----:B------:R-:W-:Y:S01]  /*1dc0*/  LEA R9, R8, R5, 0x5 ;  /* 0x0000000508097211 */ /* 0x000fe200078e28ff */
[----:B------:R-:W-:Y:S01]  /*1dd0*/  IMAD.MOV.U32 R4, RZ, RZ, RZ ;  /* 0x000000ffff047224 */ /* 0x000fe200078e00ff */
[----:B------:R-:W-:Y:S02]  /*1de0*/  ISETP.NE.OR P5, PT, R6, 0x20, P0 ;  /* 0x000000200600780c */ /* 0x000fe400007a5670 */
[----:B------:R-:W-:Y:S01]  /*1df0*/  BSSY B0, `(.L_x_6355) ;  /* 0x0000009000007945 */ /* 0x000fe20003800000 */
[----:B------:R1:W-:Y:S04]  /*1e00*/  @!P2 STS [R9.X4+-0xe0], R2 ;  /* 0xffff20020900a388 */ /* 0x0003e80000004800 */
[----:B------:R1:W-:Y:S04]  /*1e10*/  @!P2 STS [R9.X4+-0xa0], R4 ;  /* 0xffff60040900a388 */ /* 0x0003e80000004800 */
[----:B------:R-:W-:Y:S06]  /*1e20*/  BAR.SYNC.DEFER_BLOCKING 0x0 ;  /* 0x0000000000007b1d */ /* 0x000fec0000010000 */
[----:B------:R-:W-:Y:S05]  /*1e30*/  @P3 BRA `(.L_x_6356) ;  /* 0x0000004000003947 */ /* 0x000fea0003800000 */
[----:B01----:R-:W0:Y:S04]  /*1e40*/  LDS R11, [R9.X4+0x20] ;  /* 0x00002000090b7984 */ /* 0x003e280000004800 */
[----:B------:R-:W1:Y:S01]  /*1e50*/  @!P0 LDS R13, [R9.X4+0x60] ;  /* 0x00006000090d8984 */ /* 0x000e620000004800 */
[----:B0-----:R-:W-:-:S02]  /*1e60*/  FADD.FTZ R2, R2, R11 ;  /* 0x0000000b02027221 */ /* 0x001fc40000010000 */
[----:B-1----:R-:W-:Y:S02]  /*1e70*/  @!P0 FADD.FTZ R4, R4, R13 ;  /* 0x0000000d04048221 */ /* 0x002fe40000010000 */
.L_x_6356:
[----:B-1----:R-:W-:Y:S05]  /*1e80*/  BSYNC B0 ;  /* 0x0000000000007941 */ /* 0x002fea0003800000 */
.L_x_6355:
[----:B------:R-:W-:Y:S06]  /*1e90*/  BAR.SYNC.DEFER_BLOCKING 0x0 ;  /* 0x0000000000007b1d */ /* 0x000fec0000010000 */
        /* <DEDUP_REMOVED lines=9> */
.L_x_6358:
[----:B-1----:R-:W-:Y:S05]  /*1f30*/  BSYNC B0 ;  /* 0x0000000000007941 */ /* 0x002fea0003800000 */
.L_x_6357:
[----:B------:R-:W-:Y:S06]  /*1f40*/  BAR.SYNC.DEFER_BLOCKING 0x0 ;  /* 0x0000000000007b1d */ /* 0x000fec0000010000 */
[----:B------:R-:W-:Y:S05]  /*1f50*/  @P1 EXIT ;  /* 0x000000000000194d */ /* 0x000fea0003800000 */
[----:B------:R-:W-:Y:S01]  /*1f60*/  IMAD R0, R0, c[0x0][0xc], RZ ;  /* 0x0000030000007a24 */ /* 0x000fe200078e02ff */
[----:B------:R-:W-:Y:S01]  /*1f70*/  SHF.L.U32 R6, R3, 0x5, RZ ;  /* 0x0000000503067819 */ /* 0x000fe200000006ff */
[----:B0-----:R-:W-:Y:S02]  /*1f80*/  IMAD R7, R7, c[0x0][0x14], RZ ;  /* 0x0000050007077a24 */ /* 0x001fe400078e02ff */
[----:B------:R-:W-:-:S03]  /*1f90*/  IMAD R0, R0, c[0x0][0x14], RZ ;  /* 0x0000050000007a24 */ /* 0x000fc600078e02ff */
[----:B------:R-:W-:Y:S01]  /*1fa0*/  SHF.L.U32 R3, R7, 0x5, RZ ;  /* 0x0000000507037819 */ /* 0x000fe200000006ff */
        /* <DEDUP_REMOVED lines=10> */
[-C--:B------:R-:W-:Y:S02]  /*2050*/  LEA.HI.X.SX32 R10, R5, R8.reuse, 0x1, P0 ;  /* 0x00000008050a7211 */ /* 0x080fe400000f0eff */
[----:B------:R-:W-:Y:S02]  /*2060*/  LEA.HI.X.SX32 R0, R0, R8, 0x1, P1 ;  /* 0x0000000800007211 */ /* 0x000fe400008f0eff */
[----:B------:R-:W-:Y:S02]  /*2070*/  LEA R6, P0, R7, c[0x0][0x170], 0x2 ;  /* 0x00005c0007067a11 */ /* 0x000fe400078010ff */
[----:B------:R-:W-:-:S02]  /*2080*/  LEA R8, P1, R3, c[0x0][0x170], 0x2 ;  /* 0x00005c0003087a11 */ /* 0x000fc400078210ff */
[----:B------:R-:W-:Y:S02]  /*2090*/  LEA.HI.X R7, R7, c[0x0][0x174], R10, 0x2, P0 ;  /* 0x00005d0007077a11 */ /* 0x000fe400000f140a */
[----:B------:R-:W-:-:S03]  /*20a0*/  LEA.HI.X R9, R3, c[0x0][0x174], R0, 0x2, P1 ;  /* 0x00005d0003097a11 */ /* 0x000fc600008f1400 */
[----:B------:R-:W-:Y:S04]  /*20b0*/  STG.E [R6.64], R2 ;  /* 0x0000000206007986 */ /* 0x000fe8000c101924 */
[----:B------:R-:W-:Y:S01]  /*20c0*/  STG.E [R8.64], R4 ;  /* 0x0000000408007986 */ /* 0x000fe2000c101924 */
[----:B------:R-:W-:Y:S05]  /*20d0*/  EXIT ;  /* 0x000000000000794d */ /* 0x000fea0003800000 */
.L_x_6330:
        /* <DEDUP_REMOVED lines=20> */
.L_x_6331:
[----:B------:R-:W-:Y:S01]  /*2220*/  HFMA2.MMA R16, -RZ, RZ, 0, 9.5367431640625e-07 ;  /* 0x00000010ff107435 */ /* 0x000fe200000001ff */
[----:B------:R-:W-:Y:S01]  /*2230*/  MOV R11, 0xff7fffff ;  /* 0xff7fffff000b7802 */ /* 0x000fe20000000f00 */
[----:B------:R-:W-:Y:S01]  /*2240*/  IMAD.MOV.U32 R15, RZ, RZ, 0x1f ;  /* 0x0000001fff0f7424 */ /* 0x000fe200078e00ff */
[----:B------:R-:W-:Y:S02]  /*2250*/  MOV R18, 0xffffffff ;  /* 0xffffffff00127802 */ /* 0x000fe40000000f00 */
[----:B------:R-:W-:Y:S02]  /*2260*/  MOV R12, 0x2280 ;  /* 0x00002280000c7802 */ /* 0x000fe40000000f00 */
[----:B0-----:R-:W-:Y:S05]  /*2270*/  CALL.REL.NOINC `($__internal_152_$__cuda_sm70_shflsync_bfly_p) ;  /* 0x0000010000007944 */ /* 0x001fea0003c00000 */
[----:B01----:R-:W-:Y:S01]  /*2280*/  MOV R11, R15 ;  /* 0x0000000f000b7202 */ /* 0x003fe20000000f00 */
[----:B------:R-:W-:Y:S05]  /*2290*/  BRA `(.L_x_6359) ;  /* 0xffffdf7000007947 */ /* 0x000fea000383ffff */
.L_x_6332:
[----:B------:R-:W-:Y:S01]  /*22a0*/  HFMA2.MMA R16, -RZ, RZ, 0, 4.76837158203125e-07 ;  /* 0x00000008ff107435 */ /* 0x000fe200000001ff */
[----:B------:R-:W-:Y:S01]  /*22b0*/  IMAD.MOV.U32 R11, RZ, RZ, R20 ;  /* 0x000000ffff0b7224 */ /* 0x000fe200078e0014 */
[----:B------:R-:W-:Y:S01]  /*22c0*/  MOV R15, 0x1f ;  /* 0x0000001f000f7802 */ /* 0x000fe20000000f00 */
[----:B------:R-:W-:Y:S01]  /*22d0*/  IMAD.MOV.U32 R18, RZ, RZ, -0x1 ;  /* 0xffffffffff127424 */ /* 0x000fe200078e00ff */
[----:B------:R-:W-:-:S02]  /*22e0*/  MOV R12, 0x2300 ;  /* 0x00002300000c7802 */ /* 0x000fc40000000f00 */
[----:B0-----:R-:W-:Y:S05]  /*22f0*/  CALL.REL.NOINC `($__internal_152_$__cuda_sm70_shflsync_bfly_p) ;  /* 0x0000008000007944 */ /* 0x001fea0003c00000 */
[----:B0-----:R-:W-:Y:S01]  /*2300*/  HFMA2.MMA R16, -RZ, RZ, 0, 2.384185791015625e-07 ;  /* 0x00000004ff107435 */ /* 0x001fe200000001ff */
[----:B-1----:R-:W-:Y:S01]  /*2310*/  FMNMX.FTZ R11, R20, R15, !PT ;  /* 0x0000000f140b7209 */ /* 0x002fe20007810000 */
[----:B------:R-:W-:Y:S01]  /*2320*/  IMAD.MOV.U32 R18, RZ, RZ, -0x1 ;  /* 0xffffffffff127424 */ /* 0x000fe200078e00ff */
[----:B------:R-:W-:-:S02]  /*2330*/  MOV R15, 0x1f ;  /* 0x0000001f000f7802 */ /* 0x000fc40000000f00 */
[----:B------:R-:W-:Y:S02]  /*2340*/  MOV R12, 0x2360 ;  /* 0x00002360000c7802 */ /* 0x000fe40000000f00 */
[----:B------:R-:W-:Y:S05]  /*2350*/  CALL.REL.NOINC `($__internal_152_$__cuda_sm70_shflsync_bfly_p) ;  /* 0x0000002000007944 */ /* 0x000fea0003c00000 */
[----:B-1----:R-:W-:Y:S01]  /*2360*/  MOV R12, R15 ;  /* 0x0000000f000c7202 */ /* 0x002fe20000000f00 */
[----:B0-----:R-:W-:Y:S05]  /*2370*/  BRA `(.L_x_6360) ;  /* 0xffffdef000007947 */ /* 0x001fea000383ffff */
        .weak           $__internal_152_$__cuda_sm70_shflsync_bfly_p
        .type           $__internal_152_$__cuda_sm70_shflsync_bfly_p,@function
        .size           $__internal_152_$__cuda_sm70_shflsync_bfly_p,(.L_x_24813 - $__internal_152_$__cuda_sm70_shflsync_bfly_p)
$__internal_152_$__cuda_sm70_shflsync_bfly_p:
[----:B------:R-:W-:Y:S01]  /*2380*/  HFMA2.MMA R13, -RZ, RZ, 0, 0 ;  /* 0x00000000ff0d7435 */ /* 0x000fe200000001ff */
[----:B------:R-:W-:Y:S04]  /*2390*/  WARPSYNC R18 ;  /* 0x0000001200007348 */ /* 0x000fe80003800000 */
[----:B------:R0:W1:Y:S01]  /*23a0*/  SHFL.BFLY PT, R15, R11, R16, R15 ;  /* 0x0c0000100b0f7389 */ /* 0x00006200000e000f */
[----:B------:R-:W-:Y:S05]  /*23b0*/  RET.REL.NODEC R12 `(_ZN4vllm25paged_attention_v2_kernelIfhLi32ELi8ELi128ELNS_18Fp8KVCacheDataTypeE2ELb0ELi512EEEvPfS2_PT_PKS3_PKT0_S9_ifPKiSB_iPKfiiiSD_SD_iiiii) ;  /* 0xffffdc400c007950 */ /* 0x000fea0003c3ffff */
.L_x_6361:
        /* <DEDUP_REMOVED lines=12> */
.L_x_24813:


//--------------------- .text._ZN4vllm25paged_attention_v2_kernelIfhLi256ELi8ELi128ELNS_18Fp8KVCacheDataTypeE2ELb1ELi512EEEvPfS2_PT_PKS3_PKT0_S9_ifPKiSB_iPKfiiiSD_SD_iiiii --------------------------
	.section	.text._ZN4vllm25paged_attention_v2_kernelIfhLi256ELi8ELi128ELNS_18Fp8KVCacheDataTypeE2ELb1ELi512EEEvPfS2_PT_PKS3_PKT0_S9_ifPKiSB_iPKfiiiSD_SD_iiiii,"ax",@progbits
	.sectioninfo	@"SHI_REGISTERS=40"
	.align	128
        .global         _ZN4vllm25paged_attention_v2_kernelIfhLi256ELi8ELi128ELNS_18Fp8KVCacheDataTypeE2ELb1ELi512EEEvPfS2_PT_PKS3_PKT0_S9_ifPKiSB_iPKfiiiSD_SD_iiiii
        .type           _ZN4vllm25paged_attention_v2_kernelIfhLi256ELi8ELi128ELNS_18Fp8KVCacheDataTypeE2ELb1ELi512EEEvPfS2_PT_PKS3_PKT0_S9_ifPKiSB_iPKfiiiSD_SD_iiiii,@function
        .size           _ZN4vllm25paged_attention_v2_kernelIfhLi256ELi8ELi128ELNS_18Fp8KVCacheDataTypeE2ELb1ELi512EEEvPfS2_PT_PKS3_PKT0_S9_ifPKiSB_iPKfiiiSD_SD_iiiii,(.L_x_24814 - _ZN4vllm25paged_attention_v2_kernelIfhLi256ELi8ELi128ELNS_18Fp8KVCacheDataTypeE2ELb1ELi512EEEvPfS2_PT_PKS3_PKT0_S9_ifPKiSB_iPKfiiiSD_SD_iiiii)
        .other          _ZN4vllm25paged_attention_v2_kernelIfhLi256ELi8ELi128ELNS_18Fp8KVCacheDataTypeE2ELb1ELi512EEEvPfS2_PT_PKS3_PKT0_S9_ifPKiSB_iPKfiiiSD_SD_iiiii,@"STO_CUDA_ENTRY STV_DEFAULT"
_ZN4vllm25paged_attention_v2_kernelIfhLi256ELi8ELi128ELNS_18Fp8KVCacheDataTypeE2ELb1ELi512EEEvPfS2_PT_PKS3_PKT0_S9_ifPKiSB_iPKfiiiSD_SD_iiiii:
.text._ZN4vllm25paged_attention_v2_kernelIfhLi256ELi8ELi128ELNS_18Fp8KVCacheDataTypeE2ELb1ELi512EEEvPfS2_PT_PKS3_PKT0_S9_ifPKiSB_iPKfiiiSD_SD_iiiii:
        /* <DEDUP_REMOVED lines=16> */
[----:B------:R-:W2:Y:S04]  /*0100*/  S2R R15, SR_CTAID.X ;  /* 0x00000000000f7919 */ /* 0x000ea80000002500 */
        /* <DEDUP_REMOVED lines=9> */
[----:B------:R-:W-:Y:S02]  /*01a0*/  ISETP.GE.AND P2, PT, R2, RZ, PT ;  /* 0x000000ff0200720c */ /* 0x000fe40003f46270 */
[----:B0-----:R-:W-:Y:S01]  /*01b0*/  SHF.R.S32.HI R2, RZ, 0x1f, R19 ;  /* 0x0000001fff027819 */ /* 0x001fe20000011413 */
[----:B------:R-:W-:-:S03]  /*01c0*/  IMAD.HI.U32 R6, R12, R4, RZ ;  /* 0x000000040c067227 */ /* 0x000fc600078e00ff */
[----:B------:R-:W-:Y:S01]  /*01d0*/  LEA.HI R14, R2, R19, RZ, 0x5 ;  /* 0x00000013020e7211 */ /* 0x000fe200078f28ff */
[----:B------:R-:W-:-:S03]  /*01e0*/  IMAD.MOV R0, RZ, RZ, -R6 ;  /* 0x000000ffff007224 */ /* 0x000fc600078e0a06 */
[----:B------:R-:W-:Y:S01]  /*01f0*/  LOP3.LUT R18, R14, 0xffffffe0, RZ, 0xc0, !PT ;  /* 0xffffffe00e127812 */ /* 0x000fe200078ec0ff */
[----:B------:R-:W-:Y:S01]  /*0200*/  IMAD R4, R11, R0, R4 ;  /* 0x000000000b047224 */ /* 0x000fe200078e0204 */
[----:B------:R-:W-:Y:S02]  /*0210*/  IADD3 R0, R8, 0x7, RZ ;  /* 0x0000000708007810 */ /* 0x000fe40007ffe0ff */
[----:B------:R-:W-:Y:S01]  /*0220*/  SHF.R.S32.HI R14, RZ, 0x5, R14 ;  /* 0x00000005ff0e7819 */ /* 0x000fe2000001140e */
[----:B------:R-:W-:Y:S01]  /*0230*/  IMAD.IADD R18, R19, 0x1, -R18 ;  /* 0x0000000113127824 */ /* 0x000fe200078e0a12 */
        /* <DEDUP_REMOVED lines=10> */
[----:B------:R-:W-:-:S03]  /*02e0*/  ISETP.NE.AND P1, PT, RZ, c[0x0][0x1e4], PT ;  /* 0x00007900ff007a0c */ /* 0x000fc60003f25270 */
[----:B------:R-:W-:-:S08]  /*02f0*/  IMAD R3, R4, 0x8, R9 ;  /* 0x0000000804037824 */ /* 0x000fd000078e0209 */
[----:B------:R-:W-:Y:S02]  /*0300*/  @P0 IADD3 R6, R6, 0x1, RZ ;  /* 0x0000000106060810 */ /* 0x000fe40007ffe0ff */
[----:B------:R-:W-:Y:S02]  /*0310*/  ISETP.GT.AND P0, PT, R5, -0x1, PT ;  /* 0xffffffff0500780c */ /* 0x000fe40003f04270 */
[----:B------:R-:W-:Y:S02]  /*0320*/  MOV R4, R6 ;  /* 0x0000000600047202 */ /* 0x000fe40000000f00 */
[----:B------:R-:W-:-:S03]  /*0330*/  IMNMX R6, R8, R3, PT ;  /* 0x0000000308067217 */ /* 0x000fc60003800200 */
[----:B------:R-:W-:Y:S01]  /*0340*/  @!P2 IMAD.MOV R4, RZ, RZ, -R4 ;  /* 0x000000ffff04a224 */ /* 0x000fe200078e0a04 */
        /* <DEDUP_REMOVED lines=60> */
.L_x_6362:
[----:B--2---:R-:W-:-:S04]  /*0710*/  IMAD.MOV.U32 R20, RZ, RZ, c[0x0][0xc] ;  /* 0x00000300ff147624 */ /* 0x004fc800078e00ff */
[----:B------:R-:W-:-:S04]  /*0720*/  IMAD R3, R20, c[0x0][0x1d8], R15 ;  /* 0x0000760014037a24 */ /* 0x000fc800078e020f */
[----:B------:R-:W-:-:S03]  /*0730*/  IMAD R7, R3, c[0x0][0x1e8], RZ ;  /* 0x00007a0003077a24 */ /* 0x000fc600078e02ff */
.L_x_6363:
        /* <DEDUP_REMOVED lines=25> */
.L_x_6367:
        /* <DEDUP_REMOVED lines=37> */
.L_x_6365:
[----:B------:R-:W-:Y:S05]  /*0b20*/  BSYNC B7 ;  /* 0x0000000000077941 */ /* 0x000fea0003800000 */
.L_x_6364:
[----:B------:R-:W-:Y:S05]  /*0b30*/  BRA.DIV ~URZ, `(.L_x_6368) ;  /* 0x000030d27f007947 */ /* 0x000fea000b800000 */
[----:B------:R-:W-:-:S05]  /*0b40*/  IMAD.MOV.U32 R2, RZ, RZ, -0x800001 ;  /* 0xff7fffffff027424 */ /* 0x000fca00078e00ff */
.L_x_6406:
[----:B------:R-:W-:Y:S02]  /*0b50*/  FMNMX.FTZ R23, R2, -3.40282346638528859812e+38, !PT ;  /* 0xff7fffff02177809 */ /* 0x000fe40007810000 */
[----:B------:R-:W-:Y:S01]  /*0b60*/  MOV R3, 0xff7fffff ;  /* 0xff7fffff00037802 */ /* 0x000fe20000000f00 */
[----:B------:R-:W-:Y:S05]  /*0b70*/  BRA.DIV ~URZ, `(.L_x_6369) ;  /* 0x000031127f007947 */ /* 0x000fea000b800000 */
[----:B------:R-:W0:Y:S02]  /*0b80*/  SHFL.BFLY PT, R2, R23, 0x8, 0x1f ;  /* 0x0d001f0017027f89 */ /* 0x000e2400000e0000 */
[----:B0-----:R-:W-:-:S05]  /*0b90*/  FMNMX.FTZ R2, R23, R2, !PT ;  /* 0x0000000217027209 */ /* 0x001fca0007810000 */
[----:B------:R0:W1:Y:S02]  /*0ba0*/  SHFL.BFLY PT, R11, R2, 0x4, 0x1f ;  /* 0x0c801f00020b7f89 */ /* 0x00006400000e0000 */
.L_x_6407:
        /* <DEDUP_REMOVED lines=10> */
[----:B0-2---:R-:W0:Y:S02]  /*0c50*/  SHFL.BFLY PT, R2, R3, 0x2, 0x1f ;  /* 0x0c401f0003027f89 */ /* 0x005e2400000e0000 */
        /* <DEDUP_REMOVED lines=24> */
.L_x_6374:
        /* <DEDUP_REMOVED lines=11> */
.L_x_6373:
[----:B------:R-:W-:Y:S05]  /*0e90*/  BSYNC B1 ;  /* 0x0000000000017941 */ /* 0x000fea0003800000 */
.L_x_6372:
        /* <DEDUP_REMOVED lines=10> */
.L_x_6377:
        /* <DEDUP_REMOVED lines=100> */
.L_x_6376:
[----:B------:R-:W-:Y:S05]  /*1580*/  BSYNC B1 ;  /* 0x0000000000017941 */ /* 0x000fea0003800000 */
.L_x_6375:
        /* <DEDUP_REMOVED lines=55> */
.L_x_6379:
[----:B------:R-:W-:Y:S05]  /*1900*/  BSYNC B1 ;  /* 0x0000000000017941 */ /* 0x000fea0003800000 */
.L_x_6378:
        /* <DEDUP_REMOVED lines=26> */
.L_x_6371:
[----:B------:R-:W-:Y:S05]  /*1ab0*/  BSYNC B0 ;  /* 0x0000000000007941 */ /* 0x000fea0003800000 */
.L_x_6370:
        /* <DEDUP_REMOVED lines=43> */
.L_x_6384:
        /* <DEDUP_REMOVED lines=8> */
.L_x_6383:
[----:B------:R-:W-:Y:S05]  /*1df0*/  BSYNC B1 ;  /* 0x0000000000017941 */ /* 0x000fea0003800000 */
.L_x_6382:
        /* <DEDUP_REMOVED lines=10> */
.L_x_6387:
        /* <DEDUP_REMOVED lines=52> */
.L_x_6386:
[----:B------:R-:W-:Y:S05]  /*21e0*/  BSYNC B1 ;  /* 0x0000000000017941 */ /* 0x000fea0003800000 */
.L_x_6385:
        /* <DEDUP_REMOVED lines=31> */
.L_x_6389:
[----:B------:R-:W-:Y:S05]  /*23e0*/  BSYNC B1 ;  /* 0x0000000000017941 */ /* 0x000fea0003800000 */
.L_x_6388:
        /* <DEDUP_REMOVED lines=14> */
.L_x_6381:
[----:B------:R-:W-:Y:S05]  /*24d0*/  BSYNC B0 ;  /* 0x0000000000007941 */ /* 0x000fea0003800000 */
.L_x_6380:
        /* <DEDUP_REMOVED lines=20> */
.L_x_6391:
[----:B------:R-:W-:Y:S05]  /*2620*/  BSYNC B0 ;  /* 0x0000000000007941 */ /* 0x000fea0003800000 */
.L_x_6390:
        /* <DEDUP_REMOVED lines=20> */
[----:B------:R-:W-:Y:S01]  /*2770*/  IMAD.HI.U32 R21, R11, R21, R10 ;  /* 0x000000150b157227 */ /* 0x000fe200078e000a */
[----:B------:R-:W-:-:S03]  /*2780*/  IADD3 R11, R4, -c[0x0][0x1dc], RZ ;  /* 0x80007700040b7a10 */ /* 0x000fc60007ffe0ff */
[----:B------:R-:W-:Y:S02]  /*2790*/  IMAD R13, R13, R2, RZ ;  /* 0x000000020d0d7224 */ /* 0x000fe400078e02ff */
[----:B------:R-:W-:Y:S02]  /*27a0*/  IMAD.MOV.U32 R10, RZ, RZ, R6 ;  /* 0x000000ffff0a7224 */ /* 0x000fe400078e0006 */
[----:B------:R-:W-:-:S04]  /*27b0*/  IMAD.HI.U32 R12, R9, R13, R8 ;  /* 0x0000000d090c7227 */ /* 0x000fc800078e0008 */
.L_x_6395:
        /* <DEDUP_REMOVED lines=33> */
.L_x_6393:
[----:B------:R-:W-:Y:S05]  /*29d0*/  BSYNC B6 ;  /* 0x0000000000067941 */ /* 0x000fea0003800000 */
.L_x_6392:
[----:B------:R-:W-:Y:S05]  /*29e0*/  BRA.DIV ~URZ, `(.L_x_6396) ;  /* 0x000013927f007947 */ /* 0x000fea000b800000 */
[----:B------:R-:W-:-:S04]  /*29f0*/  IMAD.MOV.U32 R29, RZ, RZ, RZ ;  /* 0x000000ffff1d7224 */ /* 0x000fc800078e00ff */
.L_x_6408:
[----:B------:R-:W-:Y:S01]  /*2a00*/  FADD.FTZ R29, RZ, R29 ;  /* 0x0000001dff1d7221 */ /* 0x000fe20000010000 */
[----:B------:R-:W-:Y:S05]  /*2a10*/  BRA.DIV ~URZ, `(.L_x_6397) ;  /* 0x000013e27f007947 */ /* 0x000fea000b800000 */
[----:B------:R-:W-:Y:S01]  /*2a20*/  HFMA2.MMA R25, -RZ, RZ, 0, 0 ;  /* 0x00000000ff197435 */ /* 0x000fe200000001ff */
[----:B------:R-:W-:Y:S01]  /*2a30*/  IMAD.MOV.U32 R27, RZ, RZ, RZ ;  /* 0x000000ffff1b7224 */ /* 0x000fe200078e00ff */
[----:B0-----:R-:W-:Y:S01]  /*2a40*/  CS2R R10, SRZ ;  /* 0x00000000000a7805 */ /* 0x001fe2000001ff00 */
[----:B------:R-:W-:Y:S01]  /*2a50*/  IMAD.MOV.U32 R23, RZ, RZ, RZ ;  /* 0x000000ffff177224 */ /* 0x000fe200078e00ff */
[----:B------:R-:W-:Y:S01]  /*2a60*/  CS2R R8, SRZ ;  /* 0x0000000000087805 */ /* 0x000fe2000001ff00 */
[----:B------:R-:W-:Y:S01]  /*2a70*/  CS2R R6, SRZ ;  /* 0x0000000000067805 */ /* 0x000fe2000001ff00 */
[----:B------:R-:W-:Y:S01]  /*2a80*/  CS2R R4, SRZ ;  /* 0x0000000000047805 */ /* 0x000fe2000001ff00 */
[----:B------:R-:W-:Y:S01]  /*2a90*/  CS2R R2, SRZ ;  /* 0x0000000000027805 */ /* 0x000fe2000001ff00 */
[----:B------:R-:W-:Y:S02]  /*2aa0*/  IMAD.MOV.U32 R0, RZ, RZ, RZ ;  /* 0x000000ffff007224 */ /* 0x000fe400078e00ff */
[----:B------:R-:W-:-:S02]  /*2ab0*/  IMAD.MOV.U32 R12, RZ, RZ, RZ ;  /* 0x000000ffff0c7224 */ /* 0x000fc400078e00ff */
.L_x_6409:
[----:B------:R-:W-:Y:S01]  /*2ac0*/  LOP3.LUT R13, R18, 0x1, RZ, 0xc0, !PT ;  /* 0x00000001120d7812 */ /* 0x000fe200078ec0ff */
[----:B------:R-:W-:Y:S01]  /*2ad0*/  WARPSYNC 0xffffffff ;  /* 0xffffffff00007948 */ /* 0x000fe20003800000 */
[----:B------:R-:W-:Y:S01]  /*2ae0*/  IADD3 R21, R19, 0x1f, RZ ;  /* 0x0000001f13157810 */ /* 0x000fe20007ffe0ff */
[----:B------:R-:W-:Y:S01]  /*2af0*/  BAR.SYNC.DEFER_BLOCKING 0x0 ;  /* 0x0000000000007b1d */ /* 0x000fe20000010000 */
[----:B------:R-:W-:Y:S01]  /*2b00*/  ISETP.NE.AND P0, PT, R13, RZ, PT ;  /* 0x000000ff0d00720c */ /* 0x000fe20003f05270 */
[----:B------:R-:W-:Y:S01]  /*2b10*/  FADD.FTZ R12, RZ, R12 ;  /* 0x0000000cff0c7221 */ /* 0x000fe20000010000 */
[----:B------:R-:W-:-:S02]  /*2b20*/  LOP3.LUT R13, R19, 0xffffffc0, RZ, 0xc0, !PT ;  /* 0xffffffc0130d7812 */ /* 0x000fc400078ec0ff */
[----:B------:R-:W-:Y:S01]  /*2b30*/  LOP3.LUT R20, R19, 0xffffffe0, RZ, 0xc0, !PT ;  /* 0xffffffe013147812 */ /* 0x000fe200078ec0ff */
[----:B------:R-:W-:Y:S01]  /*2b40*/  BSSY B0, `(.L_x_6398) ;  /* 0x000001a000007945 */ /* 0x000fe20003800000 */
[----:B------:R-:W-:Y:S02]  /*2b50*/  ISETP.NE.OR P5, PT, R13, 0x40, P0 ;  /* 0x000000400d00780c */ /* 0x000fe400007a5670 */
[----:B------:R-:W-:Y:S02]  /*2b60*/  LEA.HI R13, R18, R18, RZ, 0x1 ;  /* 0x00000012120d7211 */ /* 0x000fe400078f08ff */
[----:B------:R-:W-:Y:S02]  /*2b70*/  ISETP.GT.U32.AND P3, PT, R21, 0x3e, PT ;  /* 0x0000003e1500780c */ /* 0x000fe40003f64070 */
[----:B------:R-:W-:Y:S02]  /*2b80*/  SHF.R.S32.HI R13, RZ, 0x1, R13 ;  /* 0x00000001ff0d7819 */ /* 0x000fe4000001140d */
[----:B------:R-:W-:-:S02]  /*2b90*/  ISETP.NE.OR P4, PT, R20, 0x20, P0 ;  /* 0x000000201400780c */ /* 0x000fc40000785670 */
[C---:B------:R-:W-:Y:S02]  /*2ba0*/  ISETP.GT.OR P1, PT, R19.reuse, 0x3f, P0 ;  /* 0x0000003f1300780c */ /* 0x040fe40000724670 */
[----:B------:R-:W-:Y:S02]  /*2bb0*/  ISETP.GT.OR P2, PT, R19, 0x1f, P0 ;  /* 0x0000001f1300780c */ /* 0x000fe40000744670 */
        /* <DEDUP_REMOVED lines=18> */
.L_x_6399:
[----:B------:R-:W-:Y:S05]  /*2ce0*/  BSYNC B0 ;  /* 0x0000000000007941 */ /* 0x000fea0003800000 */
.L_x_6398:
        /* <DEDUP_REMOVED lines=28> */
[----:B--2---:R-:W-:Y:S02]  /*2eb0*/  FADD.FTZ R7, R7, R20 ;  /* 0x0000001407077221 */ /* 0x004fe40000010000 */
[----:B---3--:R-:W-:Y:S02]  /*2ec0*/  FADD.FTZ R5, R5, R22 ;  /* 0x0000001605057221 */ /* 0x008fe40000010000 */
[----:B----4-:R-:W-:Y:S02]  /*2ed0*/  FADD.FTZ R2, R2, R21 ;  /* 0x0000001502027221 */ /* 0x010fe40000010000 */
[----:B0-----:R-:W-:Y:S02]  /*2ee0*/  FADD.FTZ R9, R9, R18 ;  /* 0x0000001209097221 */ /* 0x001fe40000010000 */
[----:B------:R-:W0:Y:S01]  /*2ef0*/  LDS R18, [R14.X4+0x320] ;  /* 0x000320000e127984 */ /* 0x000e220000004800 */
[----:B-1----:R-:W-:-:S02]  /*2f00*/  FADD.FTZ R4, R4, R19 ;  /* 0x0000001304047221 */ /* 0x002fc40000010000 */
[----:B0-----:R-:W-:Y:S02]  /*2f10*/  FADD.FTZ R3, R3, R18 ;  /* 0x0000001203037221 */ /* 0x001fe40000010000 */
.L_x_6401:
[----:B------:R-:W-:Y:S05]  /*2f20*/  BSYNC B0 ;  /* 0x0000000000007941 */ /* 0x000fea0003800000 */
.L_x_6400:
        /* <DEDUP_REMOVED lines=19> */
.L_x_6403:
[----:B------:R-:W-:Y:S05]  /*3060*/  BSYNC B0 ;  /* 0x0000000000007941 */ /* 0x000fea0003800000 */
.L_x_6402:
        /* <DEDUP_REMOVED lines=36> */
.L_x_6405:
[----:B------:R-:W-:Y:S05]  /*32b0*/  BSYNC B0 ;  /* 0x0000000000007941 */ /* 0x000fea0003800000 */
.L_x_6404:
[----:B------:R-:W-:Y:S06]  /*32c0*/  BAR.SYNC.DEFER_BLOCKING 0x0 ;  /* 0x0000000000007b1d */ /* 0x000fec0000010000 */
[----:B------:R-:W-:Y:S05]  /*32d0*/  @P3 EXIT ;  /* 0x000000000000394d */ /* 0x000fea0003800000 */
[----:B------:R-:W-:Y:S02]  /*32e0*/  IMAD R16, R16, c[0x0][0xc], RZ ;  /* 0x0000030010107a24 */ /* 0x000fe400078e02ff */
[----:B------:R-:W-:-:S02]  /*32f0*/  IMAD R15, R15, c[0x0][0x14], RZ ;  /* 0x000005000f0f7a24 */ /* 0x000fc400078e02ff */
[----:B01----:R-:W-:Y:S02]  /*3300*/  IMAD R14, R16, c[0x0][0x14], RZ ;  /* 0x00000500100e7a24 */ /* 0x003fe400078e02ff */
        /* <DEDUP_REMOVED lines=11> */
[C---:B------:R-:W-:Y:S02]  /*33c0*/  LEA.HI.X.SX32 R17, R13.reuse, R22, 0x1, P0 ;  /* 0x000000160d117211 */ /* 0x040fe400000f0eff */
[----:B------:R-:W-:Y:S02]  /*33d0*/  LEA R16, P0, R14, c[0x0][0x170], 0x2 ;  /* 0x00005c000e107a11 */ /* 0x000fe400078010ff */
[----:B------:R-:W-:-:S02]  /*33e0*/  IADD3 R19, R13, 0x20, RZ ;  /* 0x000000200d137810 */ /* 0x000fc40007ffe0ff */
[----:B------:R-:W-:Y:S02]  /*33f0*/  LEA.HI.X R17, R14, c[0x0][0x174], R17, 0x2, P0 ;  /* 0x00005d000e117a11 */ /* 0x000fe400000f1411 */
[----:B------:R-:W-:Y:S02]  /*3400*/  IADD3 R18, P0, R15, R24, RZ ;  /* 0x000000180f127210 */ /* 0x000fe40007f1e0ff */
[----:B------:R-:W-:Y:S01]  /*3410*/  IADD3 R21, R13, 0x30, RZ ;  /* 0x000000300d157810 */ /* 0x000fe20007ffe0ff */
[----:B------:R0:W-:Y:S01]  /*3420*/  STG.E [R16.64], R29 ;  /* 0x0000001d10007986 */ /* 0x0001e2000c101924 */
        /* <DEDUP_REMOVED lines=10> */
[C---:B0-----:R-:W-:Y:S02]  /*34d0*/  IADD3 R17, R13.reuse, 0x40, RZ ;  /* 0x000000400d117810 */ /* 0x041fe40007ffe0ff */
        /* <DEDUP_REMOVED lines=11> */
[----:B-1----:R-:W-:Y:S02]  /*3590*/  LEA R14, P0, R28, c[0x0][0x170], 0x2 ;  /* 0x00005c001c0e7a11 */ /* 0x002fe400078010ff */
[----:B------:R-:W-:-:S02]  /*35a0*/  LEA R16, P1, R26, c[0x0][0x170], 0x2 ;  /* 0x00005c001a107a11 */ /* 0x000fc400078210ff */
[-C--:B------:R-:W-:Y:S02]  /*35b0*/  IADD3 R27, P2, R31, R24.reuse, RZ ;  /* 0x000000181f1b7210 */ /* 0x080fe40007f5e0ff */
[----:B0-----:R-:W-:Y:S02]  /*35c0*/  IADD3 R25, P3, R33, R24, RZ ;  /* 0x0000001821197210 */ /* 0x001fe40007f7e0ff */
[----:B------:R-:W-:Y:S02]  /*35d0*/  LEA.HI.X R15, R28, c[0x0][0x174], R17, 0x2, P0 ;  /* 0x00005d001c0f7a11 */ /* 0x000fe400000f1411 */
[----:B------:R-:W-:Y:S02]  /*35e0*/  LEA.HI.X R17, R26, c[0x0][0x174], R29, 0x2, P1 ;  /* 0x00005d001a117a11 */ /* 0x000fe400008f141d */
[----:B------:R-:W-:Y:S01]  /*35f0*/  LEA.HI.X.SX32 R28, R31, R22, 0x1, P2 ;  /* 0x000000161f1c7211 */ /* 0x000fe200010f0eff */
[----:B------:R-:W-:Y:S01]  /*3600*/  STG.E [R14.64], R11 ;  /* 0x0000000b0e007986 */ /* 0x000fe2000c101924 */
[----:B------:R-:W-:-:S02]  /*3610*/  LEA R18, P0, R27, c[0x0][0x170], 0x2 ;  /* 0x00005c001b127a11 */ /* 0x000fc400078010ff */
[----:B------:R-:W-:Y:S01]  /*3620*/  LEA.HI.X.SX32 R26, R33, R22, 0x1, P3 ;  /* 0x00000016211a7211 */ /* 0x000fe200018f0eff */
[----:B------:R0:W-:Y:S01]  /*3630*/  STG.E [R16.64], R10 ;  /* 0x0000000a10007986 */ /* 0x0001e2000c101924 */
[----:B--2---:R-:W-:Y:S02]  /*3640*/  LEA R20, P1, R25, c[0x0][0x170], 0x2 ;  /* 0x00005c0019147a11 */ /* 0x004fe400078210ff */
[----:B------:R-:W-:Y:S02]  /*3650*/  LEA.HI.X R19, R27, c[0x0][0x174], R28, 0x2, P0 ;  /* 0x00005d001b137a11 */ /* 0x000fe400000f141c */
[----:B------:R-:W-:Y:S02]  /*3660*/  LEA.HI.X R21, R25, c[0x0][0x174], R26, 0x2, P1 ;  /* 0x00005d0019157a11 */ /* 0x000fe400008f141a */
[C---:B------:R-:W-:Y:S01]  /*3670*/  IADD3 R23, R13.reuse, 0x80, RZ ;  /* 0x000000800d177810 */ /* 0x040fe20007ffe0ff */
[----:B------:R-:W-:Y:S01]  /*3680*/  STG.E [R18.64], R9 ;  /* 0x0000000912007986 */ /* 0x000fe2000c101924 */
[----:B------:R-:W-:-:S02]  /*3690*/  IADD3 R35, R13, 0xd0, RZ ;  /* 0x000000d00d237810 */ /* 0x000fc40007ffe0ff */
[----:B------:R-:W-:Y:S01]  /*36a0*/  IADD3 R27, R13, 0x90, RZ ;  /* 0x000000900d1b7810 */ /* 0x000fe20007ffe0ff */
[----:B------:R1:W-:Y:S01]  /*36b0*/  STG.E [R20.64], R8 ;  /* 0x0000000814007986 */ /* 0x0003e2000c101924 */
[----:B0-----:R-:W-:Y:S02]  /*36c0*/  IADD3 R10, P5, R23, R24, RZ ;  /* 0x00000018170a7210 */ /* 0x001fe40007fbe0ff */
[C---:B------:R-:W-:Y:S02]  /*36d0*/  IADD3 R29, R13.reuse, 0xa0, RZ ;  /* 0x000000a00d1d7810 */ /* 0x040fe40007ffe0ff */
[C---:B------:R-:W-:Y:S02]  /*36e0*/  IADD3 R31, R13.reuse, 0xb0, RZ ;  /* 0x000000b00d1f7810 */ /* 0x040fe40007ffe0ff */
[C---:B------:R-:W-:Y:S02]  /*36f0*/  IADD3 R33, R13.reuse, 0xc0, RZ ;  /* 0x000000c00d217810 */ /* 0x040fe40007ffe0ff */
[----:B------:R-:W-:-:S02]  /*3700*/  IADD3 R37, R13, 0xe0, RZ ;  /* 0x000000e00d257810 */ /* 0x000fc40007ffe0ff */
[----:B------:R-:W-:Y:S02]  /*3710*/  IADD3 R28, R13, 0xf0, RZ ;  /* 0x000000f00d1c7810 */ /* 0x000fe40007ffe0ff */
[----:B-1----:R-:W-:Y:S02]  /*3720*/  IADD3 R21, P0, R35, R24, RZ ;  /* 0x0000001823157210 */ /* 0x002fe40007f1e0ff */
        /* <DEDUP_REMOVED lines=11> */
[----:B------:R-:W-:Y:S02]  /*37e0*/  LEA R10, P0, R11, c[0x0][0x170], 0x2 ;  /* 0x00005c000b0a7a11 */ /* 0x000fe400078010ff */
[-C--:B------:R-:W-:Y:S01]  /*37f0*/  LEA.HI.X.SX32 R16, R29, R22.reuse, 0x1, P3 ;  /* 0x000000161d107211 */ /* 0x080fe200018f0eff */
[----:B------:R-:W-:Y:S01]  /*3800*/  STG.E [R8.64], R6 ;  /* 0x0000000608007986 */ /* 0x000fe2000c101924 */
[----:B------:R-:W-:Y:S02]  /*3810*/  LEA.HI.X R11, R11, c[0x0][0x174], R14, 0x2, P0 ;  /* 0x00005d000b0b7a11 */ /* 0x000fe400000f140e */
[----:B------:R-:W-:Y:S02]  /*3820*/  LEA R14, P0, R15, c[0x0][0x170], 0x2 ;  /* 0x00005c000f0e7a11 */ /* 0x000fe400078010ff */
[----:B------:R-:W-:Y:S01]  /*3830*/  LEA.HI.X.SX32 R18, R31, R22, 0x1, P2 ;  /* 0x000000161f127211 */ /* 0x000fe200010f0eff */
[----:B------:R-:W-:Y:S01]  /*3840*/  STG.E [R10.64], R7 ;  /* 0x000000070a007986 */ /* 0x000fe2000c101924 */
[----:B------:R-:W-:-:S02]  /*3850*/  LEA.HI.X R15, R15, c[0x0][0x174], R16, 0x2, P0 ;  /* 0x00005d000f0f7a11 */ /* 0x000fc400000f1410 */
        /* <DEDUP_REMOVED lines=20> */
.L_x_6366:
        /* <DEDUP_REMOVED lines=19> */
.L_x_6394:
        /* <DEDUP_REMOVED lines=20> */
.L_x_6368:
[----:B------:R-:W-:Y:S01]  /*3c10*/  IMAD.MOV.U32 R20, RZ, RZ, -0x800001 ;  /* 0xff7fffffff147424 */ /* 0x000fe200078e00ff */
[----:B------:R-:W-:Y:S01]  /*3c20*/  MOV R22, 0x1f ;  /* 0x0000001f00167802 */ /* 0x000fe20000000f00 */
[----:B------:R-:W-:Y:S01]  /*3c30*/  IMAD.MOV.U32 R21, RZ, RZ, 0x10 ;  /* 0x00000010ff157424 */ /* 0x000fe200078e00ff */
[----:B------:R-:W-:Y:S01]  /*3c40*/  MOV R12, 0x3c70 ;  /* 0x00003c70000c7802 */ /* 0x000fe20000000f00 */
[----:B------:R-:W-:Y:S02]  /*3c50*/  IMAD.MOV.U32 R31, RZ, RZ, -0x1 ;  /* 0xffffffffff1f7424 */ /* 0x000fe400078e00ff */
[----:B------:R-:W-:Y:S05]  /*3c60*/  CALL.REL.NOINC `($__internal_153_$__cuda_sm70_shflsync_bfly_p) ;  /* 0x0000083000007944 */ /* 0x000fea0003c00000 */
[----:B-1----:R-:W-:Y:S01]  /*3c70*/  IMAD.MOV.U32 R2, RZ, RZ, R20 ;  /* 0x000000ffff027224 */ /* 0x002fe200078e0014 */
[----:B0-----:R-:W-:Y:S05]  /*3c80*/  BRA `(.L_x_6406) ;  /* 0xffffcec000007947 */ /* 0x001fea000383ffff */
.L_x_6369:
[----:B------:R-:W-:Y:S01]  /*3c90*/  HFMA2.MMA R21, -RZ, RZ, 0, 4.76837158203125e-07 ;  /* 0x00000008ff157435 */ /* 0x000fe200000001ff */
[----:B------:R-:W-:Y:S01]  /*3ca0*/  IMAD.MOV.U32 R20, RZ, RZ, R23 ;  /* 0x000000ffff147224 */ /* 0x000fe200078e0017 */
[----:B------:R-:W-:Y:S01]  /*3cb0*/  MOV R12, 0x3cf0 ;  /* 0x00003cf0000c7802 */ /* 0x000fe20000000f00 */
[----:B------:R-:W-:Y:S02]  /*3cc0*/  IMAD.MOV.U32 R22, RZ, RZ, 0x1f ;  /* 0x0000001fff167424 */ /* 0x000fe400078e00ff */
[----:B------:R-:W-:-:S02]  /*3cd0*/  IMAD.MOV.U32 R31, RZ, RZ, -0x1 ;  /* 0xffffffffff1f7424 */ /* 0x000fc400078e00ff */
[----:B------:R-:W-:Y:S05]  /*3ce0*/  CALL.REL.NOINC `($__internal_153_$__cuda_sm70_shflsync_bfly_p) ;  /* 0x000007b000007944 */ /* 0x000fea0003c00000 */
[----:B-1----:R-:W-:Y:S01]  /*3cf0*/  FMNMX.FTZ R2, R23, R20, !PT ;  /* 0x0000001417027209 */ /* 0x002fe20007810000 */
[----:B0-----:R-:W-:Y:S01]  /*3d00*/  IMAD.MOV.U32 R21, RZ, RZ, 0x4 ;  /* 0x00000004ff157424 */ /* 0x001fe200078e00ff */
[----:B------:R-:W-:Y:S01]  /*3d10*/  MOV R22, 0x1f ;  /* 0x0000001f00167802 */ /* 0x000fe20000000f00 */
[----:B------:R-:W-:Y:S01]  /*3d20*/  IMAD.MOV.U32 R31, RZ, RZ, -0x1 ;  /* 0xffffffffff1f7424 */ /* 0x000fe200078e00ff */
[----:B------:R-:W-:Y:S01]  /*3d30*/  MOV R12, 0x3d60 ;  /* 0x00003d60000c7802 */ /* 0x000fe20000000f00 */
[----:B------:R-:W-:-:S02]  /*3d40*/  IMAD.MOV.U32 R20, RZ, RZ, R2 ;  /* 0x000000ffff147224 */ /* 0x000fc400078e0002 */
[----:B------:R-:W-:Y:S05]  /*3d50*/  CALL.REL.NOINC `($__internal_153_$__cuda_sm70_shflsync_bfly_p) ;  /* 0x0000074000007944 */ /* 0x000fea0003c00000 */
[----:B-1----:R-:W-:Y:S01]  /*3d60*/  IMAD.MOV.U32 R11, RZ, RZ, R20 ;  /* 0x000000ffff0b7224 */ /* 0x002fe200078e0014 */
[----:B0-----:R-:W-:Y:S05]  /*3d70*/  BRA `(.L_x_6407) ;  /* 0xffffce3000007947 */ /* 0x001fea000383ffff */
.L_x_6396:
[----:B------:R-:W-:Y:S01]  /*3d80*/  HFMA2.MMA R20, -RZ, RZ, 0, 0 ;  /* 0x00000000ff147435 */ /* 0x000fe200000001ff */
[----:B------:R-:W-:Y:S01]  /*3d90*/  IMAD.MOV.U32 R21, RZ, RZ, 0x1 ;  /* 0x00000001ff157424 */ /* 0x000fe200078e00ff */
[----:B0-----:R-:W-:Y:S01]  /*3da0*/  MOV R12, 0x3de0 ;  /* 0x00003de0000c7802 */ /* 0x001fe20000000f00 */
[----:B------:R-:W-:-:S02]  /*3db0*/  IMAD.MOV.U32 R22, RZ, RZ, 0x1f ;  /* 0x0000001fff167424 */ /* 0x000fc400078e00ff */
[----:B------:R-:W-:Y:S02]  /*3dc0*/  IMAD.MOV.U32 R31, RZ, RZ, -0x1 ;  /* 0xffffffffff1f7424 */ /* 0x000fe400078e00ff */
[----:B------:R-:W-:Y:S05]  /*3dd0*/  CALL.REL.NOINC `($__internal_153_$__cuda_sm70_shflsync_bfly_p) ;  /* 0x000006c000007944 */ /* 0x000fea0003c00000 */
[----:B-1----:R-:W-:Y:S01]  /*3de0*/  MOV R29, R20 ;  /* 0x00000014001d7202 */ /* 0x002fe20000000f00 */
[----:B0-----:R-:W-:Y:S05]  /*3df0*/  BRA `(.L_x_6408) ;  /* 0xffffec0000007947 */ /* 0x001fea000383ffff */
.L_x_6397:
[----:B------:R-:W-:Y:S01]  /*3e00*/  IMAD.MOV.U32 R20, RZ, RZ, RZ ;  /* 0x000000ffff147224 */ /* 0x000fe200078e00ff */
[----:B------:R-:W-:Y:S01]  /*3e10*/  MOV R31, 0xffffffff ;  /* 0xffffffff001f7802 */ /* 0x000fe20000000f00 */
[----:B------:R-:W-:Y:S01]  /*3e20*/  IMAD.MOV.U32 R21, RZ, RZ, 0x1 ;  /* 0x00000001ff157424 */ /* 0x000fe200078e00ff */
[----:B0-----:R-:W-:Y:S01]  /*3e30*/  MOV R12, 0x3e60 ;  /* 0x00003e60000c7802 */ /* 0x001fe20000000f00 */
[----:B------:R-:W-:Y:S02]  /*3e40*/  IMAD.MOV.U32 R22, RZ, RZ, 0x1f ;  /* 0x0000001fff167424 */ /* 0x000fe400078e00ff */
[----:B------:R-:W-:Y:S05]  /*3e50*/  CALL.REL.NOINC `($__internal_153_$__cuda_sm70_shflsync_bfly_p) ;  /* 0x0000064000007944 */ /* 0x000fea0003c00000 */
[----:B-1----:R-:W-:Y:S01]  /*3e60*/  FADD.FTZ R27, RZ, R20 ;  /* 0x00000014ff1b7221 */ /* 0x002fe20000010000 */
[----:B0-----:R-:W-:Y:S01]  /*3e70*/  MOV R31, 0xffffffff ;  /* 0xffffffff001f7802 */ /* 0x001fe20000000f00 */
[----:B------:R-:W-:Y:S01]  /*3e80*/  IMAD.MOV.U32 R20, RZ, RZ, RZ ;  /* 0x000000ffff147224 */ /* 0x000fe200078e00ff */
[----:B------:R-:W-:Y:S01]  /*3e90*/  MOV R12, 0x3ed0 ;  /* 0x00003ed0000c7802 */ /* 0x000fe20000000f00 */
[----:B------:R-:W-:Y:S02]  /*3ea0*/  IMAD.MOV.U32 R21, RZ, RZ, 0x1 ;  /* 0x00000001ff157424 */ /* 0x000fe400078e00ff */
[----:B------:R-:W-:-:S02]  /*3eb0*/  IMAD.MOV.U32 R22, RZ, RZ, 0x1f ;  /* 0x0000001fff167424 */ /* 0x000fc400078e00ff */
[----:B------:R-:W-:Y:S05]  /*3ec0*/  CALL.REL.NOINC `($__internal_153_$__cuda_sm70_shflsync_bfly_p) ;  /* 0x000005d000007944 */ /* 0x000fea0003c00000 */
[----:B-1----:R-:W-:Y:S01]  /*3ed0*/  FADD.FTZ R25, RZ, R20 ;  /* 0x00000014ff197221 */ /* 0x002fe20000010000 */
[----:B0-----:R-:W-:Y:S01]  /*3ee0*/  MOV R31, 0xffffffff ;  /* 0xffffffff001f7802 */ /* 0x001fe20000000f00 */
[----:B------:R-:W-:Y:S01]  /*3ef0*/  IMAD.MOV.U32 R20, RZ, RZ, RZ ;  /* 0x000000ffff147224 */ /* 0x000fe200078e00ff */
[----:B------:R-:W-:Y:S01]  /*3f00*/  MOV R12, 0x3f40 ;  /* 0x00003f40000c7802 */ /* 0x000fe20000000f00 */
[----:B------:R-:W-:-:S02]  /*3f10*/  IMAD.MOV.U32 R21, RZ, RZ, 0x1 ;  /* 0x00000001ff157424 */ /* 0x000fc400078e00ff */
[----:B------:R-:W-:Y:S02]  /*3f20*/  IMAD.MOV.U32 R22, RZ, RZ, 0x1f ;  /* 0x0000001fff167424 */ /* 0x000fe400078e00ff */
[----:B------:R-:W-:Y:S05]  /*3f30*/  CALL.REL.NOINC `($__internal_153_$__cuda_sm70_shflsync_bfly_p) ;  /* 0x0000056000007944 */ /* 0x000fea0003c00000 */
[----:B-1----:R-:W-:Y:S01]  /*3f40*/  FADD.FTZ R23, RZ, R20 ;  /* 0x00000014ff177221 */ /* 0x002fe20000010000 */
[----:B0-----:R-:W-:Y:S01]  /*3f50*/  MOV R31, 0xffffffff ;  /* 0xffffffff001f7802 */ /* 0x001fe20000000f00 */
[----:B------:R-:W-:Y:S01]  /*3f60*/  IMAD.MOV.U32 R20, RZ, RZ, RZ ;  /* 0x000000ffff147224 */ /* 0x000fe200078e00ff */
[----:B------:R-:W-:Y:S01]  /*3f70*/  MOV R12, 0x3fb0 ;  /* 0x00003fb0000c7802 */ /* 0x000fe20000000f00 */
[----:B------:R-:W-:Y:S02]  /*3f80*/  IMAD.MOV.U32 R21, RZ, RZ, 0x1 ;  /* 0x00000001ff157424 */ /* 0x000fe400078e00ff */
[----:B------:R-:W-:Y:S02]  /*3f90*/  IMAD.MOV.U32 R22, RZ, RZ, 0x1f ;  /* 0x0000001fff167424 */ /* 0x000fe400078e00ff */
        /* <DEDUP_REMOVED lines=78> */
[----:B-1----:R-:W-:Y:S01]  /*4480*/  IMAD.MOV.U32 R12, RZ, RZ, R20 ;  /* 0x000000ffff0c7224 */ /* 0x002fe200078e0014 */
[----:B0-----:R-:W-:Y:S05]  /*4490*/  BRA `(.L_x_6409) ;  /* 0xffffe62000007947 */ /* 0x001fea000383ffff */
        .weak           $__internal_153_$__cuda_sm70_shflsync_bfly_p
        .type           $__internal_153_$__cuda_sm70_shflsync_bfly_p,@function
        .size           $__internal_153_$__cuda_sm70_shflsync_bfly_p,(.L_x_24814 - $__internal_153_$__cuda_sm70_shflsync_bfly_p)
$__internal_153_$__cuda_sm70_shflsync_bfly_p:
[----:B------:R-:W-:Y:S01]  /*44a0*/  IMAD.MOV.U32 R13, RZ, RZ, 0x0 ;  /* 0x00000000ff0d7424 */ /* 0x000fe200078e00ff */
[----:B------:R-:W-:Y:S04]  /*44b0*/  WARPSYNC R31 ;  /* 0x0000001f00007348 */ /* 0x000fe80003800000 */
[----:B------:R0:W1:Y:S01]  /*44c0*/  SHFL.BFLY PT, R20, R20, R21, R22 ;  /* 0x0c00001514147389 */ /* 0x00006200000e0016 */
[----:B------:R-:W-:Y:S05]  /*44d0*/  RET.REL.NODEC R12 `(_ZN4vllm25paged_attention_v2_kernelIfhLi256ELi8ELi128ELNS_18Fp8KVCacheDataTypeE2ELb1ELi512EEEvPfS2_PT_PKS3_PKT0_S9_ifPKiSB_iPKfiiiSD_SD_iiiii) ;  /* 0xffffbb200c007950 */ /* 0x000fea0003c3ffff */
.L_x_6410:
        /* <DEDUP_REMOVED lines=10> */
.L_x_24814:


//--------------------- .text._ZN4vllm25paged_attention_v2_kernelIfhLi192ELi8ELi128ELNS_18Fp8KVCacheDataTypeE2ELb1ELi512EEEvPfS2_PT_PKS3_PKT0_S9_ifPKiSB_iPKfiiiSD_SD_iiiii --------------------------
	.section	.text._ZN4vllm25paged_attention_v2_kernelIfhLi192ELi8ELi128ELNS_18Fp8KVCacheDataTypeE2ELb1ELi512EEEvPfS2_PT_PKS3_PKT0_S9_ifPKiSB_iPKfiiiSD_SD_iiiii,"ax",@progbits
	.sectioninfo	@"SHI_REGISTERS=40"
	.align	128
        .global         _ZN4vllm25paged_attention_v2_kernelIfhLi192ELi8ELi128ELNS_18Fp8KVCacheDataTypeE2ELb1ELi512EEEvPfS2_PT_PKS3_PKT0_S9_ifPKiSB_iPKfiiiSD_SD_iiiii
        .type           _ZN4vllm25paged_attention_v2_kernelIfhLi192ELi8ELi128ELNS_18Fp8KVCacheDataTypeE2ELb1ELi512EEEvPfS2_PT_PKS3_PKT0_S9_ifPKiSB_iPKfiiiSD_SD_iiiii,@function
        .size           _ZN4vllm25paged_attention_v2_kernelIfhLi192ELi8ELi128ELNS_18Fp8KVCacheDataTypeE2ELb1ELi512EEEvPfS2_PT_PKS3_PKT0_S9_ifPKiSB_iPKfiiiSD_SD_iiiii,(.L_x_24815 - _ZN4vllm25paged_attention_v2_kernelIfhLi192ELi8ELi128ELNS_18Fp8KVCacheDataTypeE2ELb1ELi512EEEvPfS2_PT_PKS3_PKT0_S9_ifPKiSB_iPKfiiiSD_SD_iiiii)
        .other          _ZN4vllm25paged_attention_v2_kernelIfhLi192ELi8ELi128ELNS_18Fp8KVCacheDataTypeE2ELb1ELi512EEEvPfS2_PT_PKS3_PKT0_S9_ifPKiSB_iPKfiiiSD_SD_iiiii,@"STO_CUDA_ENTRY STV_DEFAULT"
_ZN4vllm25paged_attention_v2_kernelIfhLi192ELi8ELi128ELNS_18Fp8KVCacheDataTypeE2ELb1ELi512EEEvPfS2_PT_PKS3_PKT0_S9_ifPKiSB_iPKfiiiSD_SD_iiiii:
.text._ZN4vllm25paged_attention_v2_kernelIfhLi192ELi8ELi128ELNS_18Fp8KVCacheDataTypeE2ELb1ELi512EEEvPfS2_PT_PKS3_PKT0_S9_ifPKiSB_iPKfiiiSD_SD_iiiii:
        /* <DEDUP_REMOVED lines=113> */
.L_x_6411:
[----:B--2---:R-:W-:-:S04]  /*0710*/  IMAD.MOV.U32 R20, RZ, RZ, c[0x0][0xc] ;  /* 0x00000300ff147624 */ /* 0x004fc800078e00ff */
[----:B------:R-:W-:-:S04]  /*0720*/  IMAD R3, R20, c[0x0][0x1d8], R11 ;  /* 0x0000760014037a24 */ /* 0x000fc800078e020b */
[----:B------:R-:W-:-:S03]  /*0730*/  IMAD R7, R3, c[0x0][0x1e8], RZ ;  /* 0x00007a0003077a24 */ /* 0x000fc600078e02ff */
.L_x_6412:
        /* <DEDUP_REMOVED lines=25> */
.L_x_6416:
        /* <DEDUP_REMOVED lines=37> */
.L_x_6414:
[----:B------:R-:W-:Y:S05]  /*0b20*/  BSYNC B7 ;  /* 0x0000000000077941 */ /* 0x000fea0003800000 */
.L_x_6413:
[----:B------:R-:W-:Y:S05]  /*0b30*/  BRA.DIV ~URZ, `(.L_x_6417) ;  /* 0x00002da27f007947 */ /* 0x000fea000b800000 */
[----:B------:R-:W-:-:S05]  /*0b40*/  IMAD.MOV.U32 R2, RZ, RZ, -0x800001 ;  /* 0xff7fffffff027424 */ /* 0x000fca00078e00ff */
.L_x_6455:
[----:B------:R-:W-:Y:S01]  /*0b50*/  FMNMX.FTZ R19, R2, -3.40282346638528859812e+38, !PT ;  /* 0xff7fffff02137809 */ /* 0x000fe20007810000 */
[----:B------:R-:W-:Y:S01]  /*0b60*/  IMAD.MOV.U32 R17, RZ, RZ, -0x800001 ;  /* 0xff7fffffff117424 */ /* 0x000fe200078e00ff */
[----:B------:R-:W-:Y:S05]  /*0b70*/  BRA.DIV ~URZ, `(.L_x_6418) ;  /* 0x00002de27f007947 */ /* 0x000fea000b800000 */
[----:B------:R-:W0:Y:S02]  /*0b80*/  SHFL.BFLY PT, R2, R19, 0x8, 0x1f ;  /* 0x0d001f0013027f89 */ /* 0x000e2400000e0000 */
[----:B0-----:R-:W-:-:S05]  /*0b90*/  FMNMX.FTZ R18, R19, R2, !PT ;  /* 0x0000000213127209 */ /* 0x001fca0007810000 */
[----:B------:R0:W1:Y:S02]  /*0ba0*/  SHFL.BFLY PT, R3, R18, 0x4, 0x1f ;  /* 0x0c801f0012037f89 */ /* 0x00006400000e0000 */
.L_x_6456:
        /* <DEDUP_REMOVED lines=35> */
.L_x_6423:
        /* <DEDUP_REMOVED lines=11> */
.L_x_6422:
[----:B------:R-:W-:Y:S05]  /*0e90*/  BSYNC B1 ;  /* 0x0000000000017941 */ /* 0x000fea0003800000 */
.L_x_6421:
        /* <DEDUP_REMOVED lines=10> */
.L_x_6426:
        /* <DEDUP_REMOVED lines=100> */
.L_x_6425:
[----:B------:R-:W-:Y:S05]  /*1580*/  BSYNC B1 ;  /* 0x0000000000017941 */ /* 0x000fea0003800000 */
.L_x_6424:
        /* <DEDUP_REMOVED lines=55> */
.L_x_6428:
[----:B------:R-:W-:Y:S05]  /*1900*/  BSYNC B1 ;  /* 0x0000000000017941 */ /* 0x000fea0003800000 */
.L_x_6427:
        /* <DEDUP_REMOVED lines=26> */
.L_x_6420:
[----:B------:R-:W-:Y:S05]  /*1ab0*/  BSYNC B0 ;  /* 0x0000000000007941 */ /* 0x000fea0003800000 */
.L_x_6419:
        /* <DEDUP_REMOVED lines=43> */
.L_x_6433:
        /* <DEDUP_REMOVED lines=8> */
.L_x_6432:
[----:B------:R-:W-:Y:S05]  /*1df0*/  BSYNC B1 ;  /* 0x0000000000017941 */ /* 0x000fea0003800000 */
.L_x_6431:
        /* <DEDUP_REMOVED lines=10> */
.L_x_6436:
        /* <DEDUP_REMOVED lines=52> */
.L_x_6435:
[----:B------:R-:W-:Y:S05]  /*21e0*/  BSYNC B1 ;  /* 0x0000000000017941 */ /* 0x000fea0003800000 */
.L_x_6434:
        /* <DEDUP_REMOVED lines=31> */
.L_x_6438:
[----:B------:R-:W-:Y:S05]  /*23e0*/  BSYNC B1 ;  /* 0x0000000000017941 */ /* 0x000fea0003800000 */
.L_x_6437:
        /* <DEDUP_REMOVED lines=14> */
.L_x_6430:
[----:B------:R-:W-:Y:S05]  /*24d0*/  BSYNC B0 ;  /* 0x0000000000007941 */ /* 0x000fea0003800000 */
.L_x_6429:
        /* <DEDUP_REMOVED lines=20> */
.L_x_6440:
[----:B------:R-:W-:Y:S05]  /*2620*/  BSYNC B0 ;  /* 0x0000000000007941 */ /* 0x000fea0003800000 */
.L_x_6439:
        /* <DEDUP_REMOVED lines=22> */
[----:B------:R-:W-:Y:S01]  /*2790*/  IMAD.HI.U32 R21, R17, R21, R16 ;  /* 0x0000001511157227 */ /* 0x000fe200078e0010 */
[----:B------:R-:W-:Y:S02]  /*27a0*/  IADD3 R17, R4, -c[0x0][0x1dc], RZ ;  /* 0x8000770004117a10 */ /* 0x000fe40007ffe0ff */
[----:B------:R-:W-:Y:S02]  /*27b0*/  MOV R16, R6 ;  /* 0x0000000600107202 */ /* 0x000fe40000000f00 */
.L_x_6444:
        /* <DEDUP_REMOVED lines=33> */
.L_x_6442:
[----:B------:R-:W-:Y:S05]  /*29d0*/  BSYNC B6 ;  /* 0x0000000000067941 */ /* 0x000fea0003800000 */
.L_x_6441:
[----:B------:R-:W-:Y:S05]  /*29e0*/  BRA.DIV ~URZ, `(.L_x_6445) ;  /* 0x000010527f007947 */ /* 0x000fea000b800000 */
[----:B------:R-:W-:-:S04]  /*29f0*/  IMAD.MOV.U32 R19, RZ, RZ, RZ ;  /* 0x000000ffff137224 */ /* 0x000fc800078e00ff */
.L_x_6457:
        /* <DEDUP_REMOVED lines=8> */
[----:B------:R-:W-:Y:S01]  /*2a80*/  IMAD.MOV.U32 R0, RZ, RZ, RZ ;  /* 0x000000ffff007224 */ /* 0x000fe200078e00ff */
[----:B------:R-:W-:Y:S02]  /*2a90*/  MOV R2, RZ ;  /* 0x000000ff00027202 */ /* 0x000fe40000000f00 */
.L_x_6458:
[----:B------:R-:W-:Y:S01]  /*2aa0*/  LOP3.LUT R3, R14, 0x1, RZ, 0xc0, !PT ;  /* 0x000000010e037812 */ /* 0x000fe200078ec0ff */
[----:B------:R-:W-:Y:S01]  /*2ab0*/  WARPSYNC 0xffffffff ;  /* 0xffffffff00007948 */ /* 0x000fe20003800000 */
[----:B------:R-:W-:Y:S01]  /*2ac0*/  LOP3.LUT R16, R15, 0xffffffc0, RZ, 0xc0, !PT ;  /* 0xffffffc00f107812 */ /* 0x000fe200078ec0ff */
[----:B------:R-:W-:Y:S01]  /*2ad0*/  BAR.SYNC.DEFER_BLOCKING 0x0 ;  /* 0x0000000000007b1d */ /* 0x000fe20000010000 */
[----:B------:R-:W-:Y:S01]  /*2ae0*/  ISETP.NE.AND P0, PT, R3, RZ, PT ;  /* 0x000000ff0300720c */ /* 0x000fe20003f05270 */
[----:B------:R-:W-:Y:S01]  /*2af0*/  FADD.FTZ R2, RZ, R2 ;  /* 0x00000002ff027221 */ /* 0x000fe20000010000 */
[----:B------:R-:W-:-:S02]  /*2b00*/  LOP3.LUT R3, R15, 0xffffffe0, RZ, 0xc0, !PT ;  /* 0xffffffe00f037812 */ /* 0x000fc400078ec0ff */
[----:B------:R-:W-:Y:S01]  /*2b10*/  ISETP.NE.OR P5, PT, R16, 0x40, P0 ;  /* 0x000000401000780c */ /* 0x000fe200007a5670 */
[----:B------:R-:W-:Y:S01]  /*2b20*/  BSSY B0, `(.L_x_6447) ;  /* 0x0000016000007945 */ /* 0x000fe20003800000 */
[----:B------:R-:W-:Y:S02]  /*2b30*/  ISETP.NE.OR P4, PT, R3, 0x20, P0 ;  /* 0x000000200300780c */ /* 0x000fe40000785670 */
[----:B------:R-:W-:Y:S02]  /*2b40*/  LEA.HI R3, R14, R14, RZ, 0x1 ;  /* 0x0000000e0e037211 */ /* 0x000fe400078f08ff */
[----:B------:R-:W-:Y:S02]  /*2b50*/  IADD3 R17, R15, 0x1f, RZ ;  /* 0x0000001f0f117810 */ /* 0x000fe40007ffe0ff */
[----:B------:R-:W-:Y:S02]  /*2b60*/  SHF.R.S32.HI R3, RZ, 0x1, R3 ;  /* 0x00000001ff037819 */ /* 0x000fe40000011403 */
[----:B------:R-:W-:-:S02]  /*2b70*/  ISETP.GT.U32.AND P3, PT, R17, 0x3e, PT ;  /* 0x0000003e1100780c */ /* 0x000fc40003f64070 */
[C---:B------:R-:W-:Y:S01]  /*2b80*/  ISETP.GT.OR P1, PT, R15.reuse, 0x3f, P0 ;  /* 0x0000003f0f00780c */ /* 0x040fe20000724670 */
        /* <DEDUP_REMOVED lines=15> */
.L_x_6448:
[----:B------:R-:W-:Y:S05]  /*2c80*/  BSYNC B0 ;  /* 0x0000000000007941 */ /* 0x000fea0003800000 */
.L_x_6447:
        /* <DEDUP_REMOVED lines=27> */
.L_x_6450:
[----:B------:R-:W-:Y:S05]  /*2e40*/  BSYNC B0 ;  /* 0x0000000000007941 */ /* 0x000fea0003800000 */
.L_x_6449:
        /* <DEDUP_REMOVED lines=15> */
.L_x_6452:
[----:B------:R-:W-:Y:S05]  /*2f40*/  BSYNC B0 ;  /* 0x0000000000007941 */ /* 0x000fea0003800000 */
.L_x_6451:
        /* <DEDUP_REMOVED lines=27> */
.L_x_6454:
[----:B------:R-:W-:Y:S05]  /*3100*/  BSYNC B0 ;  /* 0x0000000000007941 */ /* 0x000fea0003800000 */
.L_x_6453:
        /* <DEDUP_REMOVED lines=31> */
[----:B------:R1:W-:Y:S01]  /*3300*/  STG.E [R12.64], R21 ;  /* 0x000000150c007986 */ /* 0x0003e2000c101924 */
[----:B------:R-:W-:Y:S02]  /*3310*/  LEA R16, P1, R22, c[0x0][0x170], 0x2 ;  /* 0x00005c0016107a11 */ /* 0x000fe400078210ff */
[C---:B------:R-:W-:Y:S02]  /*3320*/  IADD3 R37, R3.reuse, 0x90, RZ ;  /* 0x0000009003257810 */ /* 0x040fe40007ffe0ff */
[----:B------:R-:W-:Y:S02]  /*3330*/  LEA.HI.X R15, R24, c[0x0][0x174], R15, 0x2, P0 ;  /* 0x00005d00180f7a11 */ /* 0x000fe400000f140f */
[C---:B------:R-:W-:Y:S02]  /*3340*/  IADD3 R27, R3.reuse, 0x40, RZ ;  /* 0x00000040031b7810 */ /* 0x040fe40007ffe0ff */
[----:B------:R-:W-:Y:S01]  /*3350*/  LEA.HI.X R17, R22, c[0x0][0x174], R17, 0x2, P1 ;  /* 0x00005d0016117a11 */ /* 0x000fe200008f1411 */
[----:B------:R-:W-:Y:S01]  /*3360*/  STG.E [R14.64], R23 ;  /* 0x000000170e007986 */ /* 0x000fe2000c101924 */
[----:B0-----:R-:W-:-:S02]  /*3370*/  IADD3 R11, R3, 0xb0, RZ ;  /* 0x000000b0030b7810 */ /* 0x001fc40007ffe0ff */
[-C--:B-1----:R-:W-:Y:S01]  /*3380*/  IADD3 R21, P0, R37, R20.reuse, RZ ;  /* 0x0000001425157210 */ /* 0x082fe20007f1e0ff */
[----:B------:R0:W-:Y:S01]  /*3390*/  STG.E [R16.64], R25 ;  /* 0x0000001910007986 */ /* 0x0001e2000c101924 */
[----:B------:R-:W-:Y:S02]  /*33a0*/  IADD3 R12, P5, R27, R20, RZ ;  /* 0x000000141b0c7210 */ /* 0x000fe40007fbe0ff */
[----:B------:R-:W-:Y:S02]  /*33b0*/  IADD3 R29, R3, 0x50, RZ ;  /* 0x00000050031d7810 */ /* 0x000fe40007ffe0ff */
[-C--:B------:R-:W-:Y:S02]  /*33c0*/  LEA.HI.X.SX32 R24, R37, R18.reuse, 0x1, P0 ;  /* 0x0000001225187211 */ /* 0x080fe400000f0eff */
[----:B------:R-:W-:Y:S02]  /*33d0*/  LEA.HI.X.SX32 R27, R27, R18, 0x1, P5 ;  /* 0x000000121b1b7211 */ /* 0x000fe400028f0eff */
[----:B------:R-:W-:-:S02]  /*33e0*/  LEA R10, P0, R12, c[0x0][0x170], 0x2 ;  /* 0x00005c000c0a7a11 */ /* 0x000fc400078010ff */
[-C--:B------:R-:W-:Y:S02]  /*33f0*/  IADD3 R13, P4, R29, R20.reuse, RZ ;  /* 0x000000141d0d7210 */ /* 0x080fe40007f9e0ff */
[----:B0-----:R-:W-:Y:S02]  /*3400*/  IADD3 R25, P6, R11, R20, RZ ;  /* 0x000000140b197210 */ /* 0x001fe40007fde0ff */
[----:B------:R-:W-:Y:S02]  /*3410*/  IADD3 R31, R3, 0x60, RZ ;  /* 0x00000060031f7810 */ /* 0x000fe40007ffe0ff */
[-C--:B------:R-:W-:Y:S02]  /*3420*/  LEA.HI.X.SX32 R28, R11, R18.reuse, 0x1, P6 ;  /* 0x000000120b1c7211 */ /* 0x080fe400030f0eff */
[----:B------:R-:W-:Y:S02]  /*3430*/  LEA.HI.X R11, R12, c[0x0][0x174], R27, 0x2, P0 ;  /* 0x00005d000c0b7a11 */ /* 0x000fe400000f141b */
[----:B------:R-:W-:-:S02]  /*3440*/  LEA.HI.X.SX32 R14, R29, R18, 0x1, P4 ;  /* 0x000000121d0e7211 */ /* 0x000fc400020f0eff */
[----:B------:R-:W-:Y:S01]  /*3450*/  LEA R12, P0, R13, c[0x0][0x170], 0x2 ;  /* 0x00005c000d0c7a11 */ /* 0x000fe200078010ff */
[----:B------:R-:W-:Y:S01]  /*3460*/  STG.E [R10.64], R9 ;  /* 0x000000090a007986 */ /* 0x000fe2000c101924 */
[----:B------:R-:W-:Y:S02]  /*3470*/  IADD3 R15, P3, R31, R20, RZ ;  /* 0x000000141f0f7210 */ /* 0x000fe40007f7e0ff */
[----:B------:R-:W-:Y:S02]  /*3480*/  IADD3 R33, R3, 0x70, RZ ;  /* 0x0000007003217810 */ /* 0x000fe40007ffe0ff */
[----:B------:R-:W-:Y:S02]  /*3490*/  LEA.HI.X R13, R13, c[0x0][0x174], R14, 0x2, P0 ;  /* 0x00005d000d0d7a11 */ /* 0x000fe400000f140e */
[----:B------:R-:W-:Y:S02]  /*34a0*/  LEA.HI.X.SX32 R16, R31, R18, 0x1, P3 ;  /* 0x000000121f107211 */ /* 0x000fe400018f0eff */
[----:B------:R-:W-:Y:S01]  /*34b0*/  LEA R14, P0, R15, c[0x0][0x170], 0x2 ;  /* 0x00005c000f0e7a11 */ /* 0x000fe200078010ff */
[----:B------:R-:W-:Y:S01]  /*34c0*/  STG.E [R12.64], R8 ;  /* 0x000000080c007986 */ /* 0x000fe2000c101924 */
[----:B------:R-:W-:-:S02]  /*34d0*/  IADD3 R35, R3, 0x80, RZ ;  /* 0x0000008003237810 */ /* 0x000fc40007ffe0ff */
[----:B------:R-:W-:Y:S02]  /*34e0*/  IADD3 R26, R3, 0xa0, RZ ;  /* 0x000000a0031a7810 */ /* 0x000fe40007ffe0ff */
[-C--:B------:R-:W-:Y:S02]  /*34f0*/  IADD3 R22, P2, R33, R20.reuse, RZ ;  /* 0x0000001421167210 */ /* 0x080fe40007f5e0ff */
[----:B------:R-:W-:Y:S02]  /*3500*/  LEA.HI.X R15, R15, c[0x0][0x174], R16, 0x2, P0 ;  /* 0x00005d000f0f7a11 */ /* 0x000fe400000f1410 */
[-C--:B------:R-:W-:Y:S02]  /*3510*/  IADD3 R19, P1, R35, R20.reuse, RZ ;  /* 0x0000001423137210 */ /* 0x080fe40007f3e0ff */
[----:B------:R-:W-:Y:S01]  /*3520*/  IADD3 R3, P5, R26, R20, RZ ;  /* 0x000000141a037210 */ /* 0x000fe20007fbe0ff */
[----:B------:R-:W-:Y:S01]  /*3530*/  STG.E [R14.64], R7 ;  /* 0x000000070e007986 */ /* 0x000fe2000c101924 */
[----:B------:R-:W-:-:S02]  /*3540*/  LEA.HI.X.SX32 R33, R33, R18, 0x1, P2 ;  /* 0x0000001221217211 */ /* 0x000fc400010f0eff */
[----:B------:R-:W-:Y:S02]  /*3550*/  LEA R16, P0, R22, c[0x0][0x170], 0x2 ;  /* 0x00005c0016107a11 */ /* 0x000fe400078010ff */
        /* <DEDUP_REMOVED lines=17> */
.L_x_6415:
        /* <DEDUP_REMOVED lines=19> */
.L_x_6443:
        /* <DEDUP_REMOVED lines=20> */
.L_x_6417:
[----:B------:R-:W-:Y:S01]  /*38e0*/  HFMA2.MMA R27, -RZ, RZ, 0, 9.5367431640625e-07 ;  /* 0x00000010ff1b7435 */ /* 0x000fe200000001ff */
[----:B------:R-:W-:Y:S01]  /*38f0*/  IMAD.MOV.U32 R18, RZ, RZ, -0x800001 ;  /* 0xff7fffffff127424 */ /* 0x000fe200078e00ff */
[----:B------:R-:W-:Y:S01]  /*3900*/  MOV R2, 0x3940 ;  /* 0x0000394000027802 */ /* 0x000fe20000000f00 */
[----:B------:R-:W-:Y:S02]  /*3910*/  IMAD.MOV.U32 R20, RZ, RZ, 0x1f ;  /* 0x0000001fff147424 */ /* 0x000fe400078e00ff */
[----:B------:R-:W-:Y:S02]  /*3920*/  IMAD.MOV.U32 R29, RZ, RZ, -0x1 ;  /* 0xffffffffff1d7424 */ /* 0x000fe400078e00ff */
[----:B------:R-:W-:Y:S05]  /*3930*/  CALL.REL.NOINC `($__internal_154_$__cuda_sm70_shflsync_bfly_p) ;  /* 0x0000066000007944 */ /* 0x000fea0003c00000 */
[----:B-1----:R-:W-:Y:S01]  /*3940*/  IMAD.MOV.U32 R2, RZ, RZ, R20 ;  /* 0x000000ffff027224 */ /* 0x002fe200078e0014 */
[----:B0-----:R-:W-:Y:S05]  /*3950*/  BRA `(.L_x_6455) ;  /* 0xffffd1f000007947 */ /* 0x001fea000383ffff */
.L_x_6418:
[----:B------:R-:W-:Y:S01]  /*3960*/  MOV R18, R19 ;  /* 0x0000001300127202 */ /* 0x000fe20000000f00 */
[----:B------:R-:W-:Y:S01]  /*3970*/  IMAD.MOV.U32 R27, RZ, RZ, 0x8 ;  /* 0x00000008ff1b7424 */ /* 0x000fe200078e00ff */
[----:B------:R-:W-:Y:S01]  /*3980*/  MOV R2, 0x39c0 ;  /* 0x000039c000027802 */ /* 0x000fe20000000f00 */
[----:B------:R-:W-:Y:S02]  /*3990*/  IMAD.MOV.U32 R20, RZ, RZ, 0x1f ;  /* 0x0000001fff147424 */ /* 0x000fe400078e00ff */
[----:B------:R-:W-:-:S02]  /*39a0*/  IMAD.MOV.U32 R29, RZ, RZ, -0x1 ;  /* 0xffffffffff1d7424 */ /* 0x000fc400078e00ff */
[----:B------:R-:W-:Y:S05]  /*39b0*/  CALL.REL.NOINC `($__internal_154_$__cuda_sm70_shflsync_bfly_p) ;  /* 0x000005e000007944 */ /* 0x000fea0003c00000 */
[----:B0-----:R-:W-:Y:S01]  /*39c0*/  HFMA2.MMA R27, -RZ, RZ, 0, 2.384185791015625e-07 ;  /* 0x00000004ff1b7435 */ /* 0x001fe200000001ff */
[----:B-1----:R-:W-:Y:S01]  /*39d0*/  FMNMX.FTZ R18, R19, R20, !PT ;  /* 0x0000001413127209 */ /* 0x002fe20007810000 */
[----:B------:R-:W-:Y:S01]  /*39e0*/  IMAD.MOV.U32 R20, RZ, RZ, 0x1f ;  /* 0x0000001fff147424 */ /* 0x000fe200078e00ff */
[----:B------:R-:W-:Y:S01]  /*39f0*/  MOV R2, 0x3a20 ;  /* 0x00003a2000027802 */ /* 0x000fe20000000f00 */
[----:B------:R-:W-:-:S02]  /*3a00*/  IMAD.MOV.U32 R29, RZ, RZ, -0x1 ;  /* 0xffffffffff1d7424 */ /* 0x000fc400078e00ff */
[----:B------:R-:W-:Y:S05]  /*3a10*/  CALL.REL.NOINC `($__internal_154_$__cuda_sm70_shflsync_bfly_p) ;  /* 0x0000058000007944 */ /* 0x000fea0003c00000 */
[----:B-1----:R-:W-:Y:S01]  /*3a20*/  IMAD.MOV.U32 R3, RZ, RZ, R20 ;  /* 0x000000ffff037224 */ /* 0x002fe200078e0014 */
[----:B0-----:R-:W-:Y:S05]  /*3a30*/  BRA `(.L_x_6456) ;  /* 0xffffd17000007947 */ /* 0x001fea000383ffff */
.L_x_6445:
[----:B0-----:R-:W-:Y:S01]  /*3a40*/  MOV R18, RZ ;  /* 0x000000ff00127202 */ /* 0x001fe20000000f00 */
[----:B------:R-:W-:Y:S01]  /*3a50*/  IMAD.MOV.U32 R27, RZ, RZ, 0x1 ;  /* 0x00000001ff1b7424 */ /* 0x000fe200078e00ff */
[----:B------:R-:W-:Y:S01]  /*3a60*/  MOV R2, 0x3aa0 ;  /* 0x00003aa000027802 */ /* 0x000fe20000000f00 */
[----:B------:R-:W-:-:S02]  /*3a70*/  IMAD.MOV.U32 R20, RZ, RZ, 0x1f ;  /* 0x0000001fff147424 */ /* 0x000fc400078e00ff */
[----:B------:R-:W-:Y:S02]  /*3a80*/  IMAD.MOV.U32 R29, RZ, RZ, -0x1 ;  /* 0xffffffffff1d7424 */ /* 0x000fe400078e00ff */
[----:B------:R-:W-:Y:S05]  /*3a90*/  CALL.REL.NOINC `($__internal_154_$__cuda_sm70_shflsync_bfly_p) ;  /* 0x0000050000007944 */ /* 0x000fea0003c00000 */
[----:B-1----:R-:W-:Y:S01]  /*3aa0*/  MOV R19, R20 ;  /* 0x0000001400137202 */ /* 0x002fe20000000f00 */
[----:B0-----:R-:W-:Y:S05]  /*3ab0*/  BRA `(.L_x_6457) ;  /* 0xffffef4000007947 */ /* 0x001fea000383ffff */
.L_x_6446:
[----:B0-----:R-:W-:Y:S01]  /*3ac0*/  IMAD.MOV.U32 R18, RZ, RZ, RZ ;  /* 0x000000ffff127224 */ /* 0x001fe200078e00ff */
[----:B------:R-:W-:Y:S01]  /*3ad0*/  MOV R29, 0xffffffff ;  /* 0xffffffff001d7802 */ /* 0x000fe20000000f00 */
[----:B------:R-:W-:Y:S01]  /*3ae0*/  IMAD.MOV.U32 R27, RZ, RZ, 0x1 ;  /* 0x00000001ff1b7424 */ /* 0x000fe200078e00ff */
[----:B------:R-:W-:Y:S01]  /*3af0*/  MOV R2, 0x3b20 ;  /* 0x00003b2000027802 */ /* 0x000fe20000000f00 */
[----:B------:R-:W-:Y:S02]  /*3b00*/  IMAD.MOV.U32 R20, RZ, RZ, 0x1f ;  /* 0x0000001fff147424 */ /* 0x000fe400078e00ff */
[----:B------:R-:W-:Y:S05]  /*3b10*/  CALL.REL.NOINC `($__internal_154_$__cuda_sm70_shflsync_bfly_p) ;  /* 0x0000048000007944 */ /* 0x000fea0003c00000 */
[----:B-1----:R-:W-:Y:S01]  /*3b20*/  FADD.FTZ R21, RZ, R20 ;  /* 0x00000014ff157221 */ /* 0x002fe20000010000 */
[----:B0-----:R-:W-:Y:S01]  /*3b30*/  MOV R29, 0xffffffff ;  /* 0xffffffff001d7802 */ /* 0x001fe20000000f00 */
[----:B------:R-:W-:Y:S01]  /*3b40*/  IMAD.MOV.U32 R18, RZ, RZ, RZ ;  /* 0x000000ffff127224 */ /* 0x000fe200078e00ff */
[----:B------:R-:W-:Y:S01]  /*3b50*/  MOV R2, 0x3b90 ;  /* 0x00003b9000027802 */ /* 0x000fe20000000f00 */
[----:B------:R-:W-:Y:S02]  /*3b60*/  IMAD.MOV.U32 R27, RZ, RZ, 0x1 ;  /* 0x00000001ff1b7424 */ /* 0x000fe400078e00ff */
[----:B------:R-:W-:-:S02]  /*3b70*/  IMAD.MOV.U32 R20, RZ, RZ, 0x1f ;  /* 0x0000001fff147424 */ /* 0x000fc400078e00ff */
[----:B------:R-:W-:Y:S05]  /*3b80*/  CALL.REL.NOINC `($__internal_154_$__cuda_sm70_shflsync_bfly_p) ;  /* 0x0000041000007944 */ /* 0x000fea0003c00000 */
[----:B-1----:R-:W-:Y:S01]  /*3b90*/  FADD.FTZ R23, RZ, R20 ;  /* 0x00000014ff177221 */ /* 0x002fe20000010000 */
[----:B0-----:R-:W-:Y:S01]  /*3ba0*/  MOV R29, 0xffffffff ;  /* 0xffffffff001d7802 */ /* 0x001fe20000000f00 */
[----:B------:R-:W-:Y:S01]  /*3bb0*/  IMAD.MOV.U32 R18, RZ, RZ, RZ ;  /* 0x000000ffff127224 */ /* 0x000fe200078e00ff */
[----:B------:R-:W-:Y:S01]  /*3bc0*/  MOV R2, 0x3c00 ;  /* 0x00003c0000027802 */ /* 0x000fe20000000f00 */
[----:B------:R-:W-:-:S02]  /*3bd0*/  IMAD.MOV.U32 R27, RZ, RZ, 0x1 ;  /* 0x00000001ff1b7424 */ /* 0x000fc400078e00ff */
[----:B------:R-:W-:Y:S02]  /*3be0*/  IMAD.MOV.U32 R20, RZ, RZ, 0x1f ;  /* 0x0000001fff147424 */ /* 0x000fe400078e00ff */
[----:B------:R-:W-:Y:S05]  /*3bf0*/  CALL.REL.NOINC `($__internal_154_$__cuda_sm70_shflsync_bfly_p) ;  /* 0x000003a000007944 */ /* 0x000fea0003c00000 */
[----:B-1----:R-:W-:Y:S01]  /*3c00*/  FADD.FTZ R25, RZ, R20 ;  /* 0x00000014ff197221 */ /* 0x002fe20000010000 */
[----:B0-----:R-:W-:Y:S01]  /*3c10*/  MOV R29, 0xffffffff ;  /* 0xffffffff001d7802 */ /* 0x001fe20000000f00 */
[----:B------:R-:W-:Y:S01]  /*3c20*/  IMAD.MOV.U32 R18, RZ, RZ, RZ ;  /* 0x000000ffff127224 */ /* 0x000fe200078e00ff */
[----:B------:R-:W-:Y:S01]  /*3c30*/  MOV R2, 0x3c70 ;  /* 0x00003c7000027802 */ /* 0x000fe20000000f00 */
[----:B------:R-:W-:Y:S02]  /*3c40*/  IMAD.MOV.U32 R27, RZ, RZ, 0x1 ;  /* 0x00000001ff1b7424 */ /* 0x000fe400078e00ff */
[----:B------:R-:W-:Y:S02]  /*3c50*/  IMAD.MOV.U32 R20, RZ, RZ, 0x1f ;  /* 0x0000001fff147424 */ /* 0x000fe400078e00ff */
        /* <DEDUP_REMOVED lines=50> */
[----:B-1----:R-:W-:Y:S01]  /*3f80*/  IMAD.MOV.U32 R2, RZ, RZ, R20 ;  /* 0x000000ffff027224 */ /* 0x002fe200078e0014 */
[----:B0-----:R-:W-:Y:S05]  /*3f90*/  BRA `(.L_x_6458) ;  /* 0xffffeb0000007947 */ /* 0x001fea000383ffff */
        .weak           $__internal_154_$__cuda_sm70_shflsync_bfly_p
        .type           $__internal_154_$__cuda_sm70_shflsync_bfly_p,@function
        .size           $__internal_154_$__cuda_sm70_shflsync_bfly_p,(.L_x_24815 - $__internal_154_$__cuda_sm70_shflsync_bfly_p)
$__internal_154_$__cuda_sm70_shflsync_bfly_p:
[----:B------:R-:W-:Y:S01]  /*3fa0*/  IMAD.MOV.U32 R3, RZ, RZ, 0x0 ;  /* 0x00000000ff037424 */ /* 0x000fe200078e00ff */
[----:B------:R-:W-:Y:S04]  /*3fb0*/  WARPSYNC R29 ;  /* 0x0000001d00007348 */ /* 0x000fe80003800000 */
[----:B------:R0:W1:Y:S01]  /*3fc0*/  SHFL.BFLY PT, R20, R18, R27, R20 ;  /* 0x0c00001b12147389 */ /* 0x00006200000e0014 */
[----:B------:R-:W-:Y:S05]  /*3fd0*/  RET.REL.NODEC R2 `(_ZN4vllm25paged_attention_v2_kernelIfhLi192ELi8ELi128ELNS_18Fp8KVCacheDataTypeE2ELb1ELi512EEEvPfS2_PT_PKS3_PKT0_S9_ifPKiSB_iPKfiiiSD_SD_iiiii) ;  /* 0xffffc02002007950 */ /* 0x000fea0003c3ffff */
.L_x_6459:
        /* <DEDUP_REMOVED lines=10> */
.L_x_24815:


//--------------------- .text._ZN4vllm25paged_attention_v2_kernelIfhLi128ELi8ELi128ELNS_18Fp8KVCacheDataTypeE2ELb1ELi512EEEvPfS2_PT_PKS3_PKT0_S9_ifPKiSB_iPKfiiiSD_SD_iiiii --------------------------
	.section	.text._ZN4vllm25paged_attention_v2_kernelIfhLi128ELi8ELi128ELNS_18Fp8KVCacheDataTypeE2ELb1ELi512EEEvPfS2_PT_PKS3_PKT0_S9_ifPKiSB_iPKfiiiSD_SD_iiiii,"ax",@progbits
	.sectioninfo	@"SHI_REGISTERS=32"
	.align	128
        .global         _ZN4vllm25paged_attention_v2_kernelIfhLi128ELi8ELi128ELNS_18Fp8KVCacheDataTypeE2ELb1ELi512EEEvPfS2_PT_PKS3_PKT0_S9_ifPKiSB_iPKfiiiSD_SD_iiiii
        .type           _ZN4vllm25paged_attention_v2_kernelIfhLi128ELi8ELi128ELNS_18Fp8KVCacheDataTypeE2ELb1ELi512EEEvPfS2_PT_PKS3_PKT0_S9_ifPKiSB_iPKfiiiSD_SD_iiiii,@function
        .size           _ZN4vllm25paged_attention_v2_kernelIfhLi128ELi8ELi128ELNS_18Fp8KVCacheDataTypeE2ELb1ELi512EEEvPfS2_PT_PKS3_PKT0_S9_ifPKiSB_iPKfiiiSD_SD_iiiii,(.L_x_24816 - _ZN4vllm25paged_attention_v2_kernelIfhLi128ELi8ELi128ELNS_18Fp8KVCacheDataTypeE2ELb1ELi512EEEvPfS2_PT_PKS3_PKT0_S9_ifPKiSB_iPKfiiiSD_SD_iiiii)
        .other          _ZN4vllm25paged_attention_v2_kernelIfhLi128ELi8ELi128ELNS_18Fp8KVCacheDataTypeE2ELb1ELi512EEEvPfS2_PT_PKS3_PKT0_S9_ifPKiSB_iPKfiiiSD_SD_iiiii,@"STO_CUDA_ENTRY STV_DEFAULT"
_ZN4vllm25paged_attention_v2_kernelIfhLi128ELi8ELi128ELNS_18Fp8KVCacheDataTypeE2ELb1ELi512EEEvPfS2_PT_PKS3_PKT0_S9_ifPKiSB_iPKfiiiSD_SD_iiiii:
.text._ZN4vllm25paged_attention_v2_kernelIfhLi128ELi8ELi128ELNS_18Fp8KVCacheDataTypeE2ELb1ELi512EEEvPfS2_PT_PKS3_PKT0_S9_ifPKiSB_iPKfiiiSD_SD_iiiii:
        /* <DEDUP_REMOVED lines=17> */
[----:B------:R-:W-:Y:S02]  /*0110*/  MOV R8, c[0x0][0x1e8] ;  /* 0x00007a0000087a02 */ /* 0x000fe40000000f00 */
        /* <DEDUP_REMOVED lines=18> */
[----:B------:R-:W0:Y:S02]  /*0240*/  S2R R0, SR_CTAID.X ;  /* 0x0000000000007919 */ /* 0x000e240000002500 */
[----:B------:R-:W-:-:S03]  /*0250*/  SHF.R.S32.HI R16, RZ, 0x3, R3 ;  /* 0x00000003ff107819 */ /* 0x000fc60000011403 */
[----:B------:R-:W-:Y:S01]  /*0260*/  @!P1 IMAD.IADD R9, R9, 0x1, -R18 ;  /* 0x0000000109099824 */ /* 0x000fe200078e0a12 */
[----:B------:R-:W-:Y:S02]  /*0270*/  @!P1 IADD3 R10, R10, 0x1, RZ ;  /* 0x000000010a0a9810 */ /* 0x000fe40007ffe0ff */
[----:B------:R-:W-:Y:S02]  /*0280*/  IMNMX R11, R16, R11, PT ;  /* 0x0000000b100b7217 */ /* 0x000fe40003800200 */
[----:B------:R-:W-:Y:S02]  /*0290*/  ISETP.GE.U32.AND P0, PT, R9, R18, PT ;  /* 0x000000120900720c */ /* 0x000fe40003f06070 */
[----:B------:R-:W-:Y:S01]  /*02a0*/  ISETP.NE.AND P1, PT, RZ, c[0x0][0x1e4], PT ;  /* 0x00007900ff007a0c */ /* 0x000fe20003f25270 */
[----:B------:R-:W-:Y:S01]  /*02b0*/  IMAD R2, R4, -0x40, R11 ;  /* 0xffffffc004027824 */ /* 0x000fe200078e020b */
[----:B------:R-:W-:Y:S02]  /*02c0*/  LOP3.LUT R9, R7, 0xffffffe0, RZ, 0xc0, !PT ;  /* 0xffffffe007097812 */ /* 0x000fe400078ec0ff */
[----:B------:R-:W-:Y:S01]  /*02d0*/  SHF.R.S32.HI R7, RZ, 0x5, R7 ;  /* 0x00000005ff077819 */ /* 0x000fe20000011407 */
[----:B------:R-:W-:-:S05]  /*02e0*/  IMAD R3, R2, 0x8, R15 ;  /* 0x0000000802037824 */ /* 0x000fca00078e020f */
[----:B------:R-:W-:Y:S02]  /*02f0*/  IMNMX R2, R14, R3, PT ;  /* 0x000000030e027217 */ /* 0x000fe40003800200 */
[----:B------:R-:W-:Y:S02]  /*0300*/  @P0 IADD3 R10, R10, 0x1, RZ ;  /* 0x000000010a0a0810 */ /* 0x000fe40007ffe0ff */
[----:B------:R-:W-:Y:S01]  /*0310*/  ISETP.GT.AND P0, PT, R8, -0x1, PT ;  /* 0xffffffff0800780c */ /* 0x000fe20003f04270 */
[----:B------:R-:W-:Y:S01]  /*0320*/  IMAD.IADD R8, R6, 0x1, -R9 ;  /* 0x0000000106087824 */ /* 0x000fe200078e0a09 */
[----:B------:R-:W-:Y:S01]  /*0330*/  IADD3 R9, -R15, R2, RZ ;  /* 0x000000020f097210 */ /* 0x000fe20007ffe1ff */
[----:B------:R-:W-:Y:S01]  /*0340*/  @!P2 IMAD.MOV R10, RZ, RZ, -R10 ;  /* 0x000000ffff0aa224 */ /* 0x000fe200078e0a0a */
        /* <DEDUP_REMOVED lines=35> */
[----:B0-----:R-:W-:-:S06]  /*0580*/  IADD3 R2, R20, 0xffffffe, RZ ;  /* 0x0ffffffe14027810 */ /* 0x001fcc0007ffe0ff */
[----:B------:R0:W1:Y:S02]  /*0590*/  F2I.FTZ.U32.TRUNC.NTZ R3, R2 ;  /* 0x0000000200037305 */ /* 0x000064000021f000 */
[----:B0-----:R-:W-:Y:S01]  /*05a0*/  HFMA2.MMA R2, -RZ, RZ, 0, 0 ;  /* 0x00000000ff027435 */ /* 0x001fe200000001ff */
[----:B-1----:R-:W-:-:S04]  /*05b0*/  IMAD.MOV R21, RZ, RZ, -R3 ;  /* 0x000000ffff157224 */ /* 0x002fc800078e0a03 */
[----:B------:R-:W-:-:S05]  /*05c0*/  IMAD R21, R21, R12, RZ ;  /* 0x0000000c15157224 */ /* 0x000fca00078e02ff */
[----:B------:R-:W-:Y:S01]  /*05d0*/  IMAD.HI.U32 R3, R3, R21, R2 ;  /* 0x0000001503037227 */ /* 0x000fe200078e0002 */
[----:B------:R-:W-:-:S03]  /*05e0*/  LOP3.LUT R2, R0, R13, RZ, 0x3c, !PT ;  /* 0x0000000d00027212 */ /* 0x000fc600078e3cff */
[----:B------:R-:W-:Y:S01]  /*05f0*/  IMAD.MOV R21, RZ, RZ, -R23 ;  /* 0x000000ffff157224 */ /* 0x000fe200078e0a17 */
[----:B------:R-:W-:Y:S01]  /*0600*/  ISETP.GE.AND P2, PT, R2, RZ, PT ;  /* 0x000000ff0200720c */ /* 0x000fe20003f46270 */
[----:B------:R-:W-:Y:S01]  /*0610*/  IMAD.HI.U32 R3, R3, R22, RZ ;  /* 0x0000001603037227 */ /* 0x000fe200078e00ff */
[----:B------:R-:W-:-:S03]  /*0620*/  MOV R2, c[0x0][0x1d8] ;  /* 0x0000760000027a02 */ /* 0x000fc60000000f00 */
[----:B------:R-:W-:-:S05]  /*0630*/  IMAD R21, R3, R21, R22 ;  /* 0x0000001503157224 */ /* 0x000fca00078e0216 */
        /* <DEDUP_REMOVED lines=11> */
.L_x_6460:
[----:B0-----:R-:W-:-:S04]  /*06f0*/  IMAD.MOV.U32 R3, RZ, RZ, c[0x0][0xc] ;  /* 0x00000300ff037624 */ /* 0x001fc800078e00ff */
[----:B------:R-:W-:-:S04]  /*0700*/  IMAD R2, R3, c[0x0][0x1d8], R0 ;  /* 0x0000760003027a24 */ /* 0x000fc800078e0200 */
[----:B------:R-:W-:-:S03]  /*0710*/  IMAD R13, R2, c[0x0][0x1e8], RZ ;  /* 0x00007a00020d7a24 */ /* 0x000fc600078e02ff */
.L_x_6461:
        /* <DEDUP_REMOVED lines=17> */
[----:B------:R-:W-:Y:S01]  /*0830*/  HFMA2.MMA R2, -RZ, RZ, 0, 0 ;  /* 0x00000000ff027435 */ /* 0x000fe200000001ff */
[----:B0-----:R-:W-:-:S06]  /*0840*/  IADD3 R3, R21, 0xffffffe, RZ ;  /* 0x0ffffffe15037810 */ /* 0x001fcc0007ffe0ff */
[----:B------:R-:W0:Y:S02]  /*0850*/  F2I.FTZ.U32.TRUNC.NTZ R3, R3 ;  /* 0x0000000300037305 */ /* 0x000e24000021f000 */
[----:B0-----:R-:W-:-:S04]  /*0860*/  IMAD.MOV R23, RZ, RZ, -R3 ;  /* 0x000000ffff177224 */ /* 0x001fc800078e0a03 */
[----:B------:R-:W-:Y:S01]  /*0870*/  IMAD R21, R23, R20, RZ ;  /* 0x0000001417157224 */ /* 0x000fe200078e02ff */
[----:B------:R-:W-:-:S03]  /*0880*/  IABS R23, c[0x0][0x1e4] ;  /* 0x0000790000177a13 */ /* 0x000fc60000000000 */
[----:B------:R-:W-:Y:S01]  /*0890*/  IMAD.HI.U32 R2, R3, R21, R2 ;  /* 0x0000001503027227 */ /* 0x000fe200078e0002 */
[----:B------:R-:W-:-:S03]  /*08a0*/  IADD3 R3, R10, -c[0x0][0x1dc], RZ ;  /* 0x800077000a037a10 */ /* 0x000fc60007ffe0ff */
[----:B------:R-:W-:Y:S02]  /*08b0*/  IMAD.MOV.U32 R21, RZ, RZ, R23 ;  /* 0x000000ffff157224 */ /* 0x000fe400078e0017 */
.L_x_6465:
        /* <DEDUP_REMOVED lines=36> */
.L_x_6463:
[----:B------:R-:W-:Y:S05]  /*0b00*/  BSYNC B7 ;  /* 0x0000000000077941 */ /* 0x000fea0003800000 */
.L_x_6462:
[----:B------:R-:W-:Y:S05]  /*0b10*/  BRA.DIV ~URZ, `(.L_x_6466) ;  /* 0x00002a227f007947 */ /* 0x000fea000b800000 */
[----:B------:R-:W-:-:S05]  /*0b20*/  IMAD.MOV.U32 R2, RZ, RZ, -0x800001 ;  /* 0xff7fffffff027424 */ /* 0x000fca00078e00ff */
.L_x_6500:
[----:B------:R-:W-:Y:S01]  /*0b30*/  FMNMX.FTZ R20, R2, -3.40282346638528859812e+38, !PT ;  /* 0xff7fffff02147809 */ /* 0x000fe20007810000 */
[----:B------:R-:W-:Y:S01]  /*0b40*/  IMAD.MOV.U32 R17, RZ, RZ, -0x800001 ;  /* 0xff7fffffff117424 */ /* 0x000fe200078e00ff */
[----:B------:R-:W-:Y:S05]  /*0b50*/  BRA.DIV ~URZ, `(.L_x_6467) ;  /* 0x00002a627f007947 */ /* 0x000fea000b800000 */
[----:B------:R-:W0:Y:S02]  /*0b60*/  SHFL.BFLY PT, R2, R20, 0x8, 0x1f ;  /* 0x0d001f0014027f89 */ /* 0x000e2400000e0000 */
[----:B0-----:R-:W-:-:S05]  /*0b70*/  FMNMX.FTZ R18, R20, R2, !PT ;  /* 0x0000000214127209 */ /* 0x001fca0007810000 */
[----:B------:R0:W1:Y:S02]  /*0b80*/  SHFL.BFLY PT, R3, R18, 0x4, 0x1f ;  /* 0x0c801f0012037f89 */ /* 0x00006400000e0000 */
.L_x_6501:
[----:B------:R-:W-:Y:S01]  /*0b90*/  ISETP.NE.AND P0, PT, R8, RZ, PT ;  /* 0x000000ff0800720c */ /* 0x000fe20003f05270 */
[----:B------:R-:W-:-:S12]  /*0ba0*/  WARPSYNC 0xffffffff ;  /* 0xffffffff00007948 */ /* 0x000fd80003800000 */
[----:B01----:R-:W-:-:S05]  /*0bb0*/  @!P0 FMNMX.FTZ R18, R3, R18, !PT ;  /* 0x0000001203128209 */ /* 0x003fca0007810000 */
[----:B------:R0:W-:Y:S02]  /*0bc0*/  @!P0 STS [R7.X4], R18 ;  /* 0x0000001207008388 */ /* 0x0001e40000004800 */
[----:B------:R-:W-:Y:S01]  /*0bd0*/  BAR.SYNC.DEFER_BLOCKING 0x0 ;  /* 0x0000000000007b1d */ /* 0x000fe20000010000 */
[----:B------:R-:W-:Y:S02]  /*0be0*/  ISETP.GT.AND P0, PT, R8, 0x3, PT ;  /* 0x000000030800780c */ /* 0x000fe40003f04270 */
[----:B------:R-:W-:Y:S02]  /*0bf0*/  ISETP.GE.AND P2, PT, R6, R9, PT ;  /* 0x000000090600720c */ /* 0x000fe40003f46270 */
[----:B------:R-:W-:Y:S01]  /*0c00*/  MOV R19, RZ ;  /* 0x000000ff00137202 */ /* 0x000fe20000000f00 */
        /* <DEDUP_REMOVED lines=27> */
.L_x_6472:
        /* <DEDUP_REMOVED lines=11> */
.L_x_6471:
[----:B------:R-:W-:Y:S05]  /*0e70*/  BSYNC B1 ;  /* 0x0000000000017941 */ /* 0x000fea0003800000 */
.L_x_6470:
        /* <DEDUP_REMOVED lines=10> */
.L_x_6475:
        /* <DEDUP_REMOVED lines=100> */
.L_x_6474:
[----:B------:R-:W-:Y:S05]  /*1560*/  BSYNC B1 ;  /* 0x0000000000017941 */ /* 0x000fea0003800000 */
.L_x_6473:
        /* <DEDUP_REMOVED lines=55> */
.L_x_6477:
[----:B------:R-:W-:Y:S05]  /*18e0*/  BSYNC B1 ;  /* 0x0000000000017941 */ /* 0x000fea0003800000 */
.L_x_6476:
        /* <DEDUP_REMOVED lines=26> */
.L_x_6469:
[----:B------:R-:W-:Y:S05]  /*1a90*/  BSYNC B0 ;  /* 0x0000000000007941 */ /* 0x000fea0003800000 */
.L_x_6468:
        /* <DEDUP_REMOVED lines=43> */
.L_x_6482:
        /* <DEDUP_REMOVED lines=8> */
.L_x_6481:
[----:B------:R-:W-:Y:S05]  /*1dd0*/  BSYNC B1 ;  /* 0x0000000000017941 */ /* 0x000fea0003800000 */
.L_x_6480:
        /* <DEDUP_REMOVED lines=10> */
.L_x_6485:
        /* <DEDUP_REMOVED lines=52> */
.L_x_6484:
[----:B------:R-:W-:Y:S05]  /*21c0*/  BSYNC B1 ;  /* 0x0000000000017941 */ /* 0x000fea0003800000 */
.L_x_6483:
        /* <DEDUP_REMOVED lines=31> */
.L_x_6487:
[----:B------:R-:W-:Y:S05]  /*23c0*/  BSYNC B1 ;  /* 0x0000000000017941 */ /* 0x000fea0003800000 */
.L_x_6486:
        /* <DEDUP_REMOVED lines=14> */
.L_x_6479:
[----:B------:R-:W-:Y:S05]  /*24b0*/  BSYNC B0 ;  /* 0x0000000000007941 */ /* 0x000fea0003800000 */
.L_x_6478:
        /* <DEDUP_REMOVED lines=20> */
.L_x_6489:
[----:B------:R-:W-:Y:S05]  /*2600*/  BSYNC B0 ;  /* 0x0000000000007941 */ /* 0x000fea0003800000 */
.L_x_6488:
        /* <DEDUP_REMOVED lines=25> */
.L_x_6493:
        /* <DEDUP_REMOVED lines=33> */
.L_x_6491:
[----:B------:R-:W-:Y:S05]  /*29b0*/  BSYNC B6 ;  /* 0x0000000000067941 */ /* 0x000fea0003800000 */
.L_x_6490:
[----:B------:R-:W-:Y:S05]  /*29c0*/  BRA.DIV ~URZ, `(.L_x_6494) ;  /* 0x00000ce27f007947 */ /* 0x000fea000b800000 */
[----:B0-----:R-:W-:-:S04]  /*29d0*/  IMAD.MOV.U32 R20, RZ, RZ, RZ ;  /* 0x000000ffff147224 */ /* 0x001fc800078e00ff */
.L_x_6502:
[----:B------:R-:W-:Y:S01]  /*29e0*/  FADD.FTZ R20, RZ, R20 ;  /* 0x00000014ff147221 */ /* 0x000fe20000010000 */
[----:B------:R-:W-:Y:S05]  /*29f0*/  BRA.DIV ~URZ, `(.L_x_6495) ;  /* 0x00000d327f007947 */ /* 0x000fea000b800000 */
[----:B------:R-:W-:Y:S01]  /*2a00*/  HFMA2.MMA R29, -RZ, RZ, 0, 0 ;  /* 0x00000000ff1d7435 */ /* 0x000fe200000001ff */
[----:B------:R-:W-:Y:S01]  /*2a10*/  CS2R R18, SRZ ;  /* 0x0000000000127805 */ /* 0x000fe2000001ff00 */
[----:B------:R-:W-:Y:S01]  /*2a20*/  IMAD.MOV.U32 R27, RZ, RZ, RZ ;  /* 0x000000ffff1b7224 */ /* 0x000fe200078e00ff */
[----:B------:R-:W-:Y:S01]  /*2a30*/  MOV R21, RZ ;  /* 0x000000ff00157202 */ /* 0x000fe20000000f00 */
[----:B------:R-:W-:Y:S02]  /*2a40*/  IMAD.MOV.U32 R25, RZ, RZ, RZ ;  /* 0x000000ffff197224 */ /* 0x000fe400078e00ff */
[----:B------:R-:W-:Y:S02]  /*2a50*/  IMAD.MOV.U32 R23, RZ, RZ, RZ ;  /* 0x000000ffff177224 */ /* 0x000fe400078e00ff */
.L_x_6503:
[----:B------:R-:W-:Y:S01]  /*2a60*/  WARPSYNC 0xffffffff ;  /* 0xffffffff00007948 */ /* 0x000fe20003800000 */
[----:B------:R-:W-:Y:S01]  /*2a70*/  BAR.SYNC.DEFER_BLOCKING 0x0 ;  /* 0x0000000000007b1d */ /* 0x000fe20000010000 */
[----:B-1----:R-:W-:Y:S01]  /*2a80*/  LOP3.LUT R2, R8, 0x1, RZ, 0xc0, !PT ;  /* 0x0000000108027812 */ /* 0x002fe200078ec0ff */
[----:B------:R-:W-:Y:S01]  /*2a90*/  FADD.FTZ R19, RZ, R19 ;  /* 0x00000013ff137221 */ /* 0x000fe20000010000 */
[----:B------:R-:W-:-:S02]  /*2aa0*/  LOP3.LUT R3, R6, 0xffffffc0, RZ, 0xc0, !PT ;  /* 0xffffffc006037812 */ /* 0x000fc400078ec0ff */
[----:B------:R-:W-:Y:S01]  /*2ab0*/  ISETP.NE.AND P0, PT, R2, RZ, PT ;  /* 0x000000ff0200720c */ /* 0x000fe20003f05270 */
[----:B------:R-:W-:Y:S01]  /*2ac0*/  BSSY B0, `(.L_x_6496) ;  /* 0x0000025000007945 */ /* 0x000fe20003800000 */
[----:B------:R-:W-:Y:S02]  /*2ad0*/  LEA.HI R8, R8, R8, RZ, 0x1 ;  /* 0x0000000808087211 */ /* 0x000fe400078f08ff */
[----:B------:R-:W-:Y:S02]  /*2ae0*/  ISETP.NE.OR P5, PT, R3, 0x40, P0 ;  /* 0x000000400300780c */ /* 0x000fe400007a5670 */
[C---:B------:R-:W-:Y:S02]  /*2af0*/  ISETP.GT.OR P1, PT, R6.reuse, 0x3f, P0 ;  /* 0x0000003f0600780c */ /* 0x040fe40000724670 */
[----:B------:R-:W-:Y:S02]  /*2b00*/  IADD3 R2, R6, 0x1f, RZ ;  /* 0x0000001f06027810 */ /* 0x000fe40007ffe0ff */
[----:B------:R-:W-:-:S02]  /*2b10*/  SHF.R.S32.HI R8, RZ, 0x1, R8 ;  /* 0x00000001ff087819 */ /* 0x000fc40000011408 */
[----:B------:R-:W-:Y:S02]  /*2b20*/  ISETP.GT.U32.AND P3, PT, R2, 0x3e, PT ;  /* 0x0000003e0200780c */ /* 0x000fe40003f64070 */
[C---:B------:R-:W-:Y:S01]  /*2b30*/  LOP3.LUT R3, R6.reuse, 0xffffffe0, RZ, 0xc0, !PT ;  /* 0xffffffe006037812 */ /* 0x040fe200078ec0ff */
[----:B------:R-:W-:Y:S01]  /*2b40*/  IMAD R2, R7, 0x80, R8 ;  /* 0x0000008007027824 */ /* 0x000fe200078e0208 */
[----:B------:R-:W-:Y:S02]  /*2b50*/  ISETP.GT.OR P2, PT, R6, 0x1f, P0 ;  /* 0x0000001f0600780c */ /* 0x000fe40000744670 */
        /* <DEDUP_REMOVED lines=27> */
.L_x_6497:
[----:B0-----:R-:W-:Y:S05]  /*2d10*/  BSYNC B0 ;  /* 0x0000000000007941 */ /* 0x001fea0003800000 */
.L_x_6496:
        /* <DEDUP_REMOVED lines=28> */
.L_x_6499:
[----:B0-----:R-:W-:Y:S05]  /*2ee0*/  BSYNC B0 ;  /* 0x0000000000007941 */ /* 0x001fea0003800000 */
.L_x_6498:
        /* <DEDUP_REMOVED lines=14> */
[----:B------:R-:W-:-:S02]  /*2fd0*/  IADD3 R10, R8, 0x20, RZ ;  /* 0x00000020080a7810 */ /* 0x000fc40007ffe0ff */
[C---:B------:R-:W-:Y:S02]  /*2fe0*/  IADD3 R3, P5, R8.reuse, R17, RZ ;  /* 0x0000001108037210 */ /* 0x040fe40007fbe0ff */
[C---:B------:R-:W-:Y:S02]  /*2ff0*/  IADD3 R6, R8.reuse, 0x10, RZ ;  /* 0x0000001008067810 */ /* 0x040fe40007ffe0ff */
[C---:B------:R-:W-:Y:S02]  /*3000*/  IADD3 R16, R8.reuse, 0x30, RZ ;  /* 0x0000003008107810 */ /* 0x040fe40007ffe0ff */
[C---:B------:R-:W-:Y:S02]  /*3010*/  IADD3 R12, R8.reuse, 0x40, RZ ;  /* 0x00000040080c7810 */ /* 0x040fe40007ffe0ff */
[C---:B------:R-:W-:Y:S02]  /*3020*/  IADD3 R14, R8.reuse, 0x50, RZ ;  /* 0x00000050080e7810 */ /* 0x040fe40007ffe0ff */
[----:B------:R-:W-:-:S02]  /*3030*/  IADD3 R15, R8, 0x60, RZ ;  /* 0x00000060080f7810 */ /* 0x000fc40007ffe0ff */
[----:B------:R-:W-:Y:S02]  /*3040*/  IADD3 R2, R8, 0x70, RZ ;  /* 0x0000007008027810 */ /* 0x000fe40007ffe0ff */
[-C--:B------:R-:W-:Y:S02]  /*3050*/  IADD3 R7, P3, R10, R17.reuse, RZ ;  /* 0x000000110a077210 */ /* 0x080fe40007f7e0ff */
        /* <DEDUP_REMOVED lines=39> */
.L_x_6464:
        /* <DEDUP_REMOVED lines=19> */
.L_x_6492:
        /* <DEDUP_REMOVED lines=20> */
.L_x_6466:
[----:B------:R-:W-:Y:S01]  /*3540*/  HFMA2.MMA R22, -RZ, RZ, 0, 9.5367431640625e-07 ;  /* 0x00000010ff167435 */ /* 0x000fe200000001ff */
[----:B------:R-:W-:Y:S01]  /*3550*/  IMAD.MOV.U32 R19, RZ, RZ, -0x800001 ;  /* 0xff7fffffff137424 */ /* 0x000fe200078e00ff */
[----:B------:R-:W-:Y:S01]  /*3560*/  MOV R2, 0x35a0 ;  /* 0x000035a000027802 */ /* 0x000fe20000000f00 */
[----:B------:R-:W-:Y:S02]  /*3570*/  IMAD.MOV.U32 R24, RZ, RZ, 0x1f ;  /* 0x0000001fff187424 */ /* 0x000fe400078e00ff */
[----:B------:R-:W-:Y:S02]  /*3580*/  IMAD.MOV.U32 R26, RZ, RZ, -0x1 ;  /* 0xffffffffff1a7424 */ /* 0x000fe400078e00ff */
[----:B------:R-:W-:Y:S05]  /*3590*/  CALL.REL.NOINC `($__internal_155_$__cuda_sm70_shflsync_bfly_p) ;  /* 0x000004a000007944 */ /* 0x000fea0003c00000 */
[----:B-1----:R-:W-:Y:S01]  /*35a0*/  IMAD.MOV.U32 R2, RZ, RZ, R19 ;  /* 0x000000ffff027224 */ /* 0x002fe200078e0013 */
[----:B0-----:R-:W-:Y:S05]  /*35b0*/  BRA `(.L_x_6500) ;  /* 0xffffd57000007947 */ /* 0x001fea000383ffff */
.L_x_6467:
[----:B------:R-:W-:Y:S01]  /*35c0*/  MOV R19, R20 ;  /* 0x0000001400137202 */ /* 0x000fe20000000f00 */
[----:B------:R-:W-:Y:S01]  /*35d0*/  IMAD.MOV.U32 R22, RZ, RZ, 0x8 ;  /* 0x00000008ff167424 */ /* 0x000fe200078e00ff */
[----:B------:R-:W-:Y:S01]  /*35e0*/  MOV R2, 0x3620 ;  /* 0x0000362000027802 */ /* 0x000fe20000000f00 */
[----:B------:R-:W-:Y:S02]  /*35f0*/  IMAD.MOV.U32 R24, RZ, RZ, 0x1f ;  /* 0x0000001fff187424 */ /* 0x000fe400078e00ff */
[----:B------:R-:W-:-:S02]  /*3600*/  IMAD.MOV.U32 R26, RZ, RZ, -0x1 ;  /* 0xffffffffff1a7424 */ /* 0x000fc400078e00ff */
[----:B------:R-:W-:Y:S05]  /*3610*/  CALL.REL.NOINC `($__internal_155_$__cuda_sm70_shflsync_bfly_p) ;  /* 0x0000042000007944 */ /* 0x000fea0003c00000 */
[----:B-1----:R-:W-:Y:S01]  /*3620*/  FMNMX.FTZ R18, R20, R19, !PT ;  /* 0x0000001314127209 */ /* 0x002fe20007810000 */
[----:B0-----:R-:W-:Y:S01]  /*3630*/  HFMA2.MMA R22, -RZ, RZ, 0, 2.384185791015625e-07 ;  /* 0x00000004ff167435 */ /* 0x001fe200000001ff */
[----:B------:R-:W-:Y:S01]  /*3640*/  IMAD.MOV.U32 R24, RZ, RZ, 0x1f ;  /* 0x0000001fff187424 */ /* 0x000fe200078e00ff */
[----:B------:R-:W-:Y:S01]  /*3650*/  MOV R2, 0x3690 ;  /* 0x0000369000027802 */ /* 0x000fe20000000f00 */
[----:B------:R-:W-:-:S02]  /*3660*/  IMAD.MOV.U32 R26, RZ, RZ, -0x1 ;  /* 0xffffffffff1a7424 */ /* 0x000fc400078e00ff */
[----:B------:R-:W-:Y:S02]  /*3670*/  IMAD.MOV.U32 R19, RZ, RZ, R18 ;  /* 0x000000ffff137224 */ /* 0x000fe400078e0012 */
[----:B------:R-:W-:Y:S05]  /*3680*/  CALL.REL.NOINC `($__internal_155_$__cuda_sm70_shflsync_bfly_p) ;  /* 0x000003b000007944 */ /* 0x000fea0003c00000 */
[----:B-1----:R-:W-:Y:S01]  /*3690*/  MOV R3, R19 ;  /* 0x0000001300037202 */ /* 0x002fe20000000f00 */
[----:B0-----:R-:W-:Y:S05]  /*36a0*/  BRA `(.L_x_6501) ;  /* 0xffffd4e000007947 */ /* 0x001fea000383ffff */
.L_x_6494:
[----:B------:R-:W-:Y:S01]  /*36b0*/  IMAD.MOV.U32 R19, RZ, RZ, RZ ;  /* 0x000000ffff137224 */ /* 0x000fe200078e00ff */
[----:B------:R-:W-:Y:S01]  /*36c0*/  MOV R26, 0xffffffff ;  /* 0xffffffff001a7802 */ /* 0x000fe20000000f00 */
[----:B------:R-:W-:Y:S01]  /*36d0*/  IMAD.MOV.U32 R22, RZ, RZ, 0x1 ;  /* 0x00000001ff167424 */ /* 0x000fe200078e00ff */
[----:B01----:R-:W-:Y:S01]  /*36e0*/  MOV R2, 0x3710 ;  /* 0x0000371000027802 */ /* 0x003fe20000000f00 */
[----:B------:R-:W-:Y:S02]  /*36f0*/  IMAD.MOV.U32 R24, RZ, RZ, 0x1f ;  /* 0x0000001fff187424 */ /* 0x000fe400078e00ff */
[----:B------:R-:W-:Y:S05]  /*3700*/  CALL.REL.NOINC `($__internal_155_$__cuda_sm70_shflsync_bfly_p) ;  /* 0x0000033000007944 */ /* 0x000fea0003c00000 */
[----:B-1----:R-:W-:Y:S01]  /*3710*/  IMAD.MOV.U32 R20, RZ, RZ, R19 ;  /* 0x000000ffff147224 */ /* 0x002fe200078e0013 */
[----:B0-----:R-:W-:Y:S05]  /*3720*/  BRA `(.L_x_6502) ;  /* 0xfffff2b000007947 */ /* 0x001fea000383ffff */
.L_x_6495:
[----:B------:R-:W-:Y:S01]  /*3730*/  HFMA2.MMA R24, -RZ, RZ, 0, 1.847743988037109375e-06 ;  /* 0x0000001fff187435 */ /* 0x000fe200000001ff */
[----:B------:R-:W-:Y:S01]  /*3740*/  IMAD.MOV.U32 R19, RZ, RZ, RZ ;  /* 0x000000ffff137224 */ /* 0x000fe200078e00ff */
[----:B-1----:R-:W-:Y:S01]  /*3750*/  MOV R2, 0x3790 ;  /* 0x0000379000027802 */ /* 0x002fe20000000f00 */
[----:B------:R-:W-:Y:S02]  /*3760*/  IMAD.MOV.U32 R22, RZ, RZ, 0x1 ;  /* 0x00000001ff167424 */ /* 0x000fe400078e00ff */
[----:B------:R-:W-:-:S02]  /*3770*/  IMAD.MOV.U32 R26, RZ, RZ, -0x1 ;  /* 0xffffffffff1a7424 */ /* 0x000fc400078e00ff */
[----:B------:R-:W-:Y:S05]  /*3780*/  CALL.REL.NOINC `($__internal_155_$__cuda_sm70_shflsync_bfly_p) ;  /* 0x000002b000007944 */ /* 0x000fea0003c00000 */
[----:B-1----:R-:W-:Y:S01]  /*3790*/  FADD.FTZ R18, RZ, R19 ;  /* 0x00000013ff127221 */ /* 0x002fe20000010000 */
[----:B0-----:R-:W-:Y:S01]  /*37a0*/  MOV R24, 0x1f ;  /* 0x0000001f00187802 */ /* 0x001fe20000000f00 */
[----:B------:R-:W-:Y:S01]  /*37b0*/  IMAD.MOV.U32 R19, RZ, RZ, RZ ;  /* 0x000000ffff137224 */ /* 0x000fe200078e00ff */
[----:B------:R-:W-:Y:S01]  /*37c0*/  MOV R2, 0x3800 ;  /* 0x0000380000027802 */ /* 0x000fe20000000f00 */
[----:B------:R-:W-:-:S02]  /*37d0*/  IMAD.MOV.U32 R22, RZ, RZ, 0x1 ;  /* 0x00000001ff167424 */ /* 0x000fc400078e00ff */
[----:B------:R-:W-:Y:S02]  /*37e0*/  IMAD.MOV.U32 R26, RZ, RZ, -0x1 ;  /* 0xffffffffff1a7424 */ /* 0x000fe400078e00ff */
[----:B------:R-:W-:Y:S05]  /*37f0*/  CALL.REL.NOINC `($__internal_155_$__cuda_sm70_shflsync_bfly_p) ;  /* 0x0000024000007944 */ /* 0x000fea0003c00000 */
[----:B0-----:R-:W-:Y:S01]  /*3800*/  HFMA2.MMA R24, -RZ, RZ, 0, 1.847743988037109375e-06 ;  /* 0x0000001fff187435 */ /* 0x001fe200000001ff */
[----:B-1----:R-:W-:Y:S01]  /*3810*/  FADD.FTZ R29, RZ, R19 ;  /* 0x00000013ff1d7221 */ /* 0x002fe20000010000 */
[----:B------:R-:W-:Y:S01]  /*3820*/  MOV R2, 0x3870 ;  /* 0x0000387000027802 */ /* 0x000fe20000000f00 */
[----:B------:R-:W-:Y:S02]  /*3830*/  IMAD.MOV.U32 R19, RZ, RZ, RZ ;  /* 0x000000ffff137224 */ /* 0x000fe400078e00ff */
[----:B------:R-:W-:Y:S02]  /*3840*/  IMAD.MOV.U32 R22, RZ, RZ, 0x1 ;  /* 0x00000001ff167424 */ /* 0x000fe400078e00ff */
[----:B------:R-:W-:Y:S02]  /*3850*/  IMAD.MOV.U32 R26, RZ, RZ, -0x1 ;  /* 0xffffffffff1a7424 */ /* 0x000fe400078e00ff */
        /* <DEDUP_REMOVED lines=22> */
[----:B-1----:R-:W-:Y:S01]  /*39c0*/  FADD.FTZ R21, RZ, R19 ;  /* 0x00000013ff157221 */ /* 0x002fe20000010000 */
[----:B------:R-:W-:Y:S01]  /*39d0*/  HFMA2.MMA R19, -RZ, RZ, 0, 0 ;  /* 0x00000000ff137435 */ /* 0x000fe200000001ff */
[----:B0-----:R-:W-:Y:S01]  /*39e0*/  IMAD.MOV.U32 R22, RZ, RZ, 0x1 ;  /* 0x00000001ff167424 */ /* 0x001fe200078e00ff */
[----:B------:R-:W-:Y:S01]  /*39f0*/  MOV R26, 0xffffffff ;  /* 0xffffffff001a7802 */ /* 0x000fe20000000f00 */
[----:B------:R-:W-:Y:S01]  /*3a00*/  IMAD.MOV.U32 R24, RZ, RZ, 0x1f ;  /* 0x0000001fff187424 */ /* 0x000fe200078e00ff */
[----:B------:R-:W-:Y:S02]  /*3a10*/  MOV R2, 0x3a30 ;  /* 0x00003a3000027802 */ /* 0x000fe40000000f00 */
[----:B------:R-:W-:Y:S05]  /*3a20*/  CALL.REL.NOINC `($__internal_155_$__cuda_sm70_shflsync_bfly_p) ;  /* 0x0000001000007944 */ /* 0x000fea0003c00000 */
[----:B01----:R-:W-:Y:S05]  /*3a30*/  BRA `(.L_x_6503) ;  /* 0xfffff02000007947 */ /* 0x003fea000383ffff */
        .weak           $__internal_155_$__cuda_sm70_shflsync_bfly_p
        .type           $__internal_155_$__cuda_sm70_shflsync_bfly_p,@function
        .size           $__internal_155_$__cuda_sm70_shflsync_bfly_p,(.L_x_24816 - $__internal_155_$__cuda_sm70_shflsync_bfly_p)
$__internal_155_$__cuda_sm70_shflsync_bfly_p:
[----:B------:R-:W-:Y:S01]  /*3a40*/  IMAD.MOV.U32 R3, RZ, RZ, 0x0 ;  /* 0x00000000ff037424 */ /* 0x000fe200078e00ff */
[----:B------:R-:W-:Y:S04]  /*3a50*/  WARPSYNC R26 ;  /* 0x0000001a00007348 */ /* 0x000fe80003800000 */
[----:B------:R0:W1:Y:S01]  /*3a60*/  SHFL.BFLY PT, R19, R19, R22, R24 ;  /* 0x0c00001613137389 */ /* 0x00006200000e0018 */
[----:B------:R-:W-:Y:S05]  /*3a70*/  RET.REL.NODEC R2 `(_ZN4vllm25paged_attention_v2_kernelIfhLi128ELi8ELi128ELNS_18Fp8KVCacheDataTypeE2ELb1ELi512EEEvPfS2_PT_PKS3_PKT0_S9_ifPKiSB_iPKfiiiSD_SD_iiiii) ;  /* 0xffffc58002007950 */ /* 0x000fea0003c3ffff */
.L_x_6504:
        /* <DEDUP_REMOVED lines=16> */
.L_x_24816:


//--------------------- .text._ZN4vllm25paged_attention_v2_kernelIfhLi120ELi8ELi128ELNS_18Fp8KVCacheDataTypeE2ELb1ELi512EEEvPfS2_PT_PKS3_PKT0_S9_ifPKiSB_iPKfiiiSD_SD_iiiii --------------------------
	.section	.text._ZN4vllm25paged_attention_v2_kernelIfhLi120ELi8ELi128ELNS_18Fp8KVCacheDataTypeE2ELb1ELi512EEEvPfS2_PT_PKS3_PKT0_S9_ifPKiSB_iPKfiiiSD_SD_iiiii,"ax",@progbits
	.sectioninfo	@"SHI_REGISTERS=32"
	.align	128
        .global         _ZN4vllm25paged_attention_v2_kernelIfhLi120ELi8ELi128ELNS_18Fp8KVCacheDataTypeE2ELb1ELi512EEEvPfS2_PT_PKS3_PKT0_S9_ifPKiSB_iPKfiiiSD_SD_iiiii
        .type           _ZN4vllm25paged_attention_v2_kernelIfhLi120ELi8ELi128ELNS_18Fp8KVCacheDataTypeE2ELb1ELi512EEEvPfS2_PT_PKS3_PKT0_S9_ifPKiSB_iPKfiiiSD_SD_iiiii,@function
        .size           _ZN4vllm25paged_attention_v2_kernelIfhLi120ELi8ELi128ELNS_18Fp8KVCacheDataTypeE2ELb1ELi512EEEvPfS2_PT_PKS3_PKT0_S9_ifPKiSB_iPKfiiiSD_SD_iiiii,(.L_x_24817 - _ZN4vllm25paged_attention_v2_kernelIfhLi120ELi8ELi128ELNS_18Fp8KVCacheDataTypeE2ELb1ELi512EEEvPfS2_PT_PKS3_PKT0_S9_ifPKiSB_iPKfiiiSD_SD_iiiii)
        .other          _ZN4vllm25paged_attention_v2_kernelIfhLi120ELi8ELi128ELNS_18Fp8KVCacheDataTypeE2ELb1ELi512EEEvPfS2_PT_PKS3_PKT0_S9_ifPKiSB_iPKfiiiSD_SD_iiiii,@"STO_CUDA_ENTRY STV_DEFAULT"
_ZN4vllm25paged_attention_v2_kernelIfhLi120ELi8ELi128ELNS_18Fp8KVCacheDataTypeE2ELb1ELi512EEEvPfS2_PT_PKS3_PKT0_S9_ifPKiSB_iPKfiiiSD_SD_iiiii:
.text._ZN4vllm25paged_attention_v2_kernelIfhLi120ELi8ELi128ELNS_18Fp8KVCacheDataTypeE2ELb1ELi512EEEvPfS2_PT_PKS3_PKT0_S9_ifPKiSB_iPKfiiiSD_SD_iiiii:
        /* <DEDUP_REMOVED lines=18> */
[----:B-1----:R-:W1:Y:S01]  /*0120*/  MUFU.RCP R0, R0 ;  /* 0x0000000000007308 */ /* 0x002e620000001000 */
[----:B0-----:R-:W-:-:S04]  /*0130*/  SHF.R.S32.HI R19, RZ, 0x1f, R6 ;  /* 0x0000001fff137819 */ /* 0x001fc80000011406 */
[----:B------:R-:W-:-:S04]  /*0140*/  LEA.HI R4, R19, R6, RZ, 0x5 ;  /* 0x0000000613047211 */ /* 0x000fc800078f28ff */
[----:B------:R-:W-:Y:S02]  /*0150*/  LOP3.LUT R9, R4, 0xffffffe0, RZ, 0xc0, !PT ;  /* 0xffffffe004097812 */ /* 0x000fe400078ec0ff */
[----:B------:R-:W-:Y:S02]  /*0160*/  SHF.R.S32.HI R4, RZ, 0x5, R4 ;  /* 0x00000005ff047819 */ /* 0x000fe40000011404 */
[----:B-1----:R-:W-:-:S04]  /*0170*/  IADD3 R2, R0, 0xffffffe, RZ ;  /* 0x0ffffffe00027810 */ /* 0x002fc80007ffe0ff */
        /* <DEDUP_REMOVED lines=20> */
[----:B------:R-:W0:Y:S03]  /*02c0*/  S2R R5, SR_CTAID.X ;  /* 0x0000000000057919 */ /* 0x000e260000002500 */
[----:B------:R-:W-:Y:S02]  /*02d0*/  IMAD R0, R7, -0x40, R12 ;  /* 0xffffffc007007824 */ /* 0x000fe400078e020c */
[----:B------:R-:W-:Y:S02]  /*02e0*/  @P0 IADD3 R10, R10, 0x1, RZ ;  /* 0x000000010a0a0810 */ /* 0x000fe40007ffe0ff */
[----:B------:R-:W-:Y:S01]  /*02f0*/  ISETP.GT.AND P0, PT, R2, -0x1, PT ;  /* 0xffffffff0200780c */ /* 0x000fe20003f04270 */
[----:B------:R-:W-:-:S02]  /*0300*/  IMAD R3, R0, 0x8, R15 ;  /* 0x0000000800037824 */ /* 0x000fc400078e020f */
[----:B------:R-:W-:Y:S01]  /*0310*/  @!P2 IMAD.MOV R10, RZ, RZ, -R10 ;  /* 0x000000ffff0aa224 */ /* 0x000fe200078e0a0a */
[----:B------:R-:W-:Y:S01]  /*0320*/  @!P1 LOP3.LUT R10, RZ, c[0x0][0x1e4], RZ, 0x33, !PT ;  /* 0x00007900ff0a9a12 */ /* 0x000fe200078e33ff */
[----:B------:R-:W-:Y:S01]  /*0330*/  IMAD.IADD R0, R6, 0x1, -R9 ;  /* 0x0000000106007824 */ /* 0x000fe200078e0a09 */
[----:B------:R-:W-:-:S04]  /*0340*/  IMNMX R2, R14, R3, PT ;  /* 0x000000030e027217 */ /* 0x000fc80003800200 */
[----:B------:R-:W-:-:S03]  /*0350*/  IADD3 R9, -R15, R2, RZ ;  /* 0x000000020f097210 */ /* 0x000fc60007ffe1ff */
        /* <DEDUP_REMOVED lines=57> */
.L_x_6505:
[----:B------:R-:W-:-:S04]  /*06f0*/  IMAD.MOV.U32 R2, RZ, RZ, c[0x0][0xc] ;  /* 0x00000300ff027624 */ /* 0x000fc800078e00ff */
[----:B0-----:R-:W-:-:S04]  /*0700*/  IMAD R2, R2, c[0x0][0x1d8], R5 ;  /* 0x0000760002027a24 */ /* 0x001fc800078e0205 */
[----:B------:R-:W-:-:S03]  /*0710*/  IMAD R13, R2, c[0x0][0x1e8], RZ ;  /* 0x00007a00020d7a24 */ /* 0x000fc600078e02ff */
.L_x_6506:
        /* <DEDUP_REMOVED lines=17> */
[----:B------:R-:W-:Y:S01]  /*0830*/  HFMA2.MMA R2, -RZ, RZ, 0, 0 ;  /* 0x00000000ff027435 */ /* 0x000fe200000001ff */
[----:B0-----:R-:W-:-:S06]  /*0840*/  IADD3 R3, R21, 0xffffffe, RZ ;  /* 0x0ffffffe15037810 */ /* 0x001fcc0007ffe0ff */
[----:B------:R-:W0:Y:S02]  /*0850*/  F2I.FTZ.U32.TRUNC.NTZ R3, R3 ;  /* 0x0000000300037305 */ /* 0x000e24000021f000 */
[----:B0-----:R-:W-:-:S04]  /*0860*/  IMAD.MOV R23, RZ, RZ, -R3 ;  /* 0x000000ffff177224 */ /* 0x001fc800078e0a03 */
[----:B------:R-:W-:Y:S02]  /*0870*/  IMAD R21, R23, R20, RZ ;  /* 0x0000001417157224 */ /* 0x000fe400078e02ff */
[----:B------:R-:W-:Y:S02]  /*0880*/  IMAD.MOV.U32 R23, RZ, RZ, R11 ;  /* 0x000000ffff177224 */ /* 0x000fe400078e000b */
[----:B------:R-:W-:Y:S01]  /*0890*/  IMAD.HI.U32 R2, R3, R21, R2 ;  /* 0x0000001503027227 */ /* 0x000fe200078e0002 */
[----:B------:R-:W-:-:S03]  /*08a0*/  IADD3 R3, R10, -c[0x0][0x1dc], RZ ;  /* 0x800077000a037a10 */ /* 0x000fc60007ffe0ff */
[----:B------:R-:W-:Y:S02]  /*08b0*/  IMAD.MOV.U32 R21, RZ, RZ, R22 ;  /* 0x000000ffff157224 */ /* 0x000fe400078e0016 */
.L_x_6510:
        /* <DEDUP_REMOVED lines=36> */
.L_x_6508:
[----:B------:R-:W-:Y:S05]  /*0b00*/  BSYNC B7 ;  /* 0x0000000000077941 */ /* 0x000fea0003800000 */
.L_x_6507:
[----:B------:R-:W-:Y:S05]  /*0b10*/  BRA.DIV ~URZ, `(.L_x_6511) ;  /* 0x00002bd27f007947 */ /* 0x000fea000b800000 */
[----:B------:R-:W-:-:S05]  /*0b20*/  IMAD.MOV.U32 R2, RZ, RZ, -0x800001 ;  /* 0xff7fffffff027424 */ /* 0x000fca00078e00ff */
.L_x_6555:
[----:B------:R-:W-:Y:S02]  /*0b30*/  FMNMX.FTZ R18, R2, -3.40282346638528859812e+38, !PT ;  /* 0xff7fffff02127809 */ /* 0x000fe40007810000 */
[----:B------:R-:W-:Y:S01]  /*0b40*/  MOV R17, 0xff7fffff ;  /* 0xff7fffff00117802 */ /* 0x000fe20000000f00 */
[----:B------:R-:W-:Y:S05]  /*0b50*/  BRA.DIV ~URZ, `(.L_x_6512) ;  /* 0x00002c127f007947 */ /* 0x000fea000b800000 */
[----:B------:R-:W0:Y:S02]  /*0b60*/  SHFL.BFLY PT, R2, R18, 0x8, 0x1f ;  /* 0x0d001f0012027f89 */ /* 0x000e2400000e0000 */
[----:B0-----:R-:W-:-:S05]  /*0b70*/  FMNMX.FTZ R18, R18, R2, !PT ;  /* 0x0000000212127209 */ /* 0x001fca0007810000 */
[----:B------:R0:W1:Y:S02]  /*0b80*/  SHFL.BFLY PT, R3, R18, 0x4, 0x1f ;  /* 0x0c801f0012037f89 */ /* 0x00006400000e0000 */
.L_x_6556:
[----:B------:R-:W-:Y:S01]  /*0b90*/  ISETP.NE.AND P0, PT, R0, RZ, PT ;  /* 0x000000ff0000720c */ /* 0x000fe20003f05270 */
[----:B------:R-:W-:Y:S01]  /*0ba0*/  WARPSYNC 0xffffffff ;  /* 0xffffffff00007948 */ /* 0x000fe20003800000 */
[----:B-1----:R-:W-:-:S11]  /*0bb0*/  FMNMX.FTZ R3, R3, R18, !PT ;  /* 0x0000001203037209 */ /* 0x002fd60007810000 */
        /* <DEDUP_REMOVED lines=32> */
.L_x_6517:
        /* <DEDUP_REMOVED lines=11> */
.L_x_6516:
[----:B------:R-:W-:Y:S05]  /*0e70*/  BSYNC B1 ;  /* 0x0000000000017941 */ /* 0x000fea0003800000 */
.L_x_6515:
        /* <DEDUP_REMOVED lines=10> */
.L_x_6520:
        /* <DEDUP_REMOVED lines=100> */
.L_x_6519:
[----:B------:R-:W-:Y:S05]  /*1560*/  BSYNC B1 ;  /* 0x0000000000017941 */ /* 0x000fea0003800000 */
.L_x_6518:
        /* <DEDUP_REMOVED lines=55> */
.L_x_6522:
[----:B------:R-:W-:Y:S05]  /*18e0*/  BSYNC B1 ;  /* 0x0000000000017941 */ /* 0x000fea0003800000 */
.L_x_6521:
        /* <DEDUP_REMOVED lines=26> */
.L_x_6514:
[----:B------:R-:W-:Y:S05]  /*1a90*/  BSYNC B0 ;  /* 0x0000000000007941 */ /* 0x000fea0003800000 */
.L_x_6513:
        /* <DEDUP_REMOVED lines=43> */
.L_x_6527:
        /* <DEDUP_REMOVED lines=8> */
.L_x_6526:
[----:B------:R-:W-:Y:S05]  /*1dd0*/  BSYNC B1 ;  /* 0x0000000000017941 */ /* 0x000fea0003800000 */
.L_x_6525:
        /* <DEDUP_REMOVED lines=10> */
.L_x_6530:
        /* <DEDUP_REMOVED lines=52> */
.L_x_6529:
[----:B------:R-:W-:Y:S05]  /*21c0*/  BSYNC B1 ;  /* 0x0000000000017941 */ /* 0x000fea0003800000 */
.L_x_6528:
        /* <DEDUP_REMOVED lines=31> */
.L_x_6532:
[----:B------:R-:W-:Y:S05]  /*23c0*/  BSYNC B1 ;  /* 0x0000000000017941 */ /* 0x000fea0003800000 */
.L_x_6531:
        /* <DEDUP_REMOVED lines=14> */
.L_x_6524:
[----:B------:R-:W-:Y:S05]  /*24b0*/  BSYNC B0 ;  /* 0x0000000000007941 */ /* 0x000fea0003800000 */
.L_x_6523:
        /* <DEDUP_REMOVED lines=20> */
.L_x_6534:
[----:B------:R-:W-:Y:S05]  /*2600*/  BSYNC B0 ;  /* 0x0000000000007941 */ /* 0x000fea0003800000 */
.L_x_6533:
        /* <DEDUP_REMOVED lines=25> */
.L_x_6538:
        /* <DEDUP_REMOVED lines=33> */
.L_x_6536:
[----:B------:R-:W-:Y:S05]  /*29b0*/  BSYNC B6 ;  /* 0x0000000000067941 */ /* 0x000fea0003800000 */
.L_x_6535:
[----:B------:R-:W-:Y:S05]  /*29c0*/  BRA.DIV ~URZ, `(.L_x_6539) ;  /* 0x00000e727f007947 */ /* 0x000fea000b800000 */
[----:B0-----:R-:W-:-:S04]  /*29d0*/  IMAD.MOV.U32 R16, RZ, RZ, RZ ;  /* 0x000000ffff107224 */ /* 0x001fc800078e00ff */
.L_x_6557:
[----:B------:R-:W-:Y:S01]  /*29e0*/  FADD.FTZ R16, RZ, R16 ;  /* 0x00000010ff107221 */ /* 0x000fe20000010000 */
[----:B------:R-:W-:Y:S05]  /*29f0*/  BRA.DIV ~URZ, `(.L_x_6540) ;  /* 0x00000ec27f007947 */ /* 0x000fea000b800000 */
[----:B------:R-:W-:Y:S01]  /*2a00*/  CS2R R14, SRZ ;  /* 0x00000000000e7805 */ /* 0x000fe2000001ff00 */
[----:B------:R-:W-:Y:S01]  /*2a10*/  CS2R R12, SRZ ;  /* 0x00000000000c7805 */ /* 0x000fe2000001ff00 */
[----:B------:R-:W-:Y:S01]  /*2a20*/  CS2R R10, SRZ ;  /* 0x00000000000a7805 */ /* 0x000fe2000001ff00 */
[----:B------:R-:W-:Y:S02]  /*2a30*/  IMAD.MOV.U32 R9, RZ, RZ, RZ ;  /* 0x000000ffff097224 */ /* 0x000fe400078e00ff */
.L_x_6558:
[----:B-1----:R-:W-:Y:S01]  /*2a40*/  LOP3.LUT R2, R6, 0xffffffc0, RZ, 0xc0, !PT ;  /* 0xffffffc006027812 */ /* 0x002fe200078ec0ff */
        /* <DEDUP_REMOVED lines=21> */
.L_x_6542:
[----:B------:R-:W-:Y:S05]  /*2ba0*/  BSYNC B0 ;  /* 0x0000000000007941 */ /* 0x000fea0003800000 */
.L_x_6541:
        /* <DEDUP_REMOVED lines=24> */
.L_x_6546:
[----:B------:R-:W-:Y:S05]  /*2d30*/  BSYNC B1 ;  /* 0x0000000000017941 */ /* 0x000fea0003800000 */
.L_x_6545:
[----:B0-2---:R-:W-:Y:S02]  /*2d40*/  @!P0 FADD.FTZ R14, R14, R21 ;  /* 0x000000150e0e8221 */ /* 0x005fe40000010000 */
.L_x_6544:
[----:B------:R-:W-:Y:S05]  /*2d50*/  BSYNC B0 ;  /* 0x0000000000007941 */ /* 0x000fea0003800000 */
.L_x_6543:
        /* <DEDUP_REMOVED lines=16> */
.L_x_6548:
[----:B------:R-:W-:Y:S05]  /*2e60*/  BSYNC B0 ;  /* 0x0000000000007941 */ /* 0x000fea0003800000 */
.L_x_6547:
        /* <DEDUP_REMOVED lines=24> */
.L_x_6552:
[----:B------:R-:W-:Y:S05]  /*2ff0*/  BSYNC B1 ;  /* 0x0000000000017941 */ /* 0x000fea0003800000 */
.L_x_6551:
[----:B0-2-4-:R-:W-:Y:S02]  /*3000*/  @!P0 FADD.FTZ R14, R14, R21 ;  /* 0x000000150e0e8221 */ /* 0x015fe40000010000 */
.L_x_6550:
[----:B------:R-:W-:Y:S05]  /*3010*/  BSYNC B0 ;  /* 0x0000000000007941 */ /* 0x000fea0003800000 */
.L_x_6549:
[----:B------:R-:W-:Y:S01]  /*3020*/  BAR.SYNC.DEFER_BLOCKING 0x0 ;  /* 0x0000000000007b1d */ /* 0x000fe20000010000 */
[----:B------:R-:W-:-:S04]  /*3030*/  IADD3 R6, R6, 0x1f, RZ ;  /* 0x0000001f06067810 */ /* 0x000fc80007ffe0ff */
[----:B------:R-:W-:-:S13]  /*3040*/  ISETP.GT.U32.AND P0, PT, R6, 0x3e, PT ;  /* 0x0000003e0600780c */ /* 0x000fda0003f04070 */
[----:B------:R-:W-:Y:S05]  /*3050*/  @P0 EXIT ;  /* 0x000000000000094d */ /* 0x000fea0003800000 */
[----:B------:R-:W-:Y:S01]  /*3060*/  ULDC UR4, c[0x0][0x14] ;  /* 0x0000050000047ab9 */ /* 0x000fe20000000800 */
[----:B------:R-:W-:Y:S01]  /*3070*/  ISETP.NE.AND P3, PT, R24, RZ, PT ;  /* 0x000000ff1800720c */ /* 0x000fe20003f65270 */
        /* <DEDUP_REMOVED lines=17> */
[C---:B------:R-:W-:Y:S02]  /*3190*/  LEA R18, P1, R2.reuse, c[0x0][0x170], 0x2 ;  /* 0x00005c0002127a11 */ /* 0x040fe400078210ff */
[----:B------:R-:W-:Y:S02]  /*31a0*/  IADD3 R7, P2, R3, R0, RZ ;  /* 0x0000000003077210 */ /* 0x000fe40007f5e0ff */
[----:B------:R-:W-:-:S02]  /*31b0*/  LEA.HI.X R19, R2, c[0x0][0x174], R17, 0x2, P1 ;  /* 0x00005d0002137a11 */ /* 0x000fc400008f1411 */
[----:B------:R-:W-:Y:S02]  /*31c0*/  LEA.HI.X.SX32 R20, R3, R8, 0x1, P2 ;  /* 0x0000000803147211 */ /* 0x000fe400010f0eff */
[----:B------:R-:W-:Y:S01]  /*31d0*/  LEA R2, P1, R7, c[0x0][0x170], 0x2 ;  /* 0x00005c0007027a11 */ /* 0x000fe200078210ff */
[----:B------:R4:W-:Y:S01]  /*31e0*/  STG.E [R18.64], R16 ;  /* 0x0000001012007986 */ /* 0x0009e2000c101924 */
[----:B------:R-:W-:Y:S02]  /*31f0*/  IADD3 R5, R23, 0x20, RZ ;  /* 0x0000002017057810 */ /* 0x000fe40007ffe0ff */
[----:B------:R-:W-:Y:S02]  /*3200*/  LEA.HI.X R3, R7, c[0x0][0x174], R20, 0x2, P1 ;  /* 0x00005d0007037a11 */ /* 0x000fe400008f1414 */
[----:B------:R-:W-:Y:S02]  /*3210*/  IADD3 R6, P3, R5, R0, RZ ;  /* 0x0000000005067210 */ /* 0x000fe40007f7e0ff */
[----:B------:R-:W-:Y:S01]  /*3220*/  IADD3 R7, R23, 0x30, RZ ;  /* 0x0000003017077810 */ /* 0x000fe20007ffe0ff */
[----:B------:R0:W-:Y:S01]  /*3230*/  STG.E [R2.64], R15 ;  /* 0x0000000f02007986 */ /* 0x0001e2000c101924 */
[----:B------:R-:W-:-:S02]  /*3240*/  LEA.HI.X.SX32 R5, R5, R8, 0x1, P3 ;  /* 0x0000000805057211 */ /* 0x000fc400018f0eff */
[C---:B0123--:R-:W-:Y:S02]  /*3250*/  LEA R4, P2, R6.reuse, c[0x0][0x170], 0x2 ;  /* 0x00005c0006047a11 */ /* 0x04ffe400078410ff */
[----:B------:R-:W-:Y:S02]  /*3260*/  IADD3 R20, P1, R7, R0, RZ ;  /* 0x0000000007147210 */ /* 0x000fe40007f3e0ff */
[C---:B------:R-:W-:Y:S02]  /*3270*/  IADD3 R25, R23.reuse, 0x40, RZ ;  /* 0x0000004017197810 */ /* 0x040fe40007ffe0ff */
[C---:B------:R-:W-:Y:S02]  /*3280*/  IADD3 R27, R23.reuse, 0x50, RZ ;  /* 0x00000050171b7810 */ /* 0x040fe40007ffe0ff */
[----:B------:R-:W-:Y:S02]  /*3290*/  LEA.HI.X R5, R6, c[0x0][0x174], R5, 0x2, P2 ;  /* 0x00005d0006057a11 */ /* 0x000fe400010f1405 */
[----:B------:R-:W-:-:S02]  /*32a0*/  IADD3 R29, R23, 0x60, RZ ;  /* 0x00000060171d7810 */ /* 0x000fc40007ffe0ff */
[----:B------:R-:W-:Y:S01]  /*32b0*/  LEA.HI.X.SX32 R7, R7, R8, 0x1, P1 ;  /* 0x0000000807077211 */ /* 0x000fe200008f0eff */
[----:B------:R0:W-:Y:S01]  /*32c0*/  STG.E [R4.64], R13 ;  /* 0x0000000d04007986 */ /* 0x0001e2000c101924 */
[C---:B------:R-:W-:Y:S02]  /*32d0*/  LEA R6, P1, R20.reuse, c[0x0][0x170], 0x2 ;  /* 0x00005c0014067a11 */ /* 0x040fe400078210ff */
[-C--:B------:R-:W-:Y:S02]  /*32e0*/  IADD3 R17, P2, R25, R0.reuse, RZ ;  /* 0x0000000019117210 */ /* 0x080fe40007f5e0ff */
[-C--:B------:R-:W-:Y:S02]  /*32f0*/  IADD3 R22, P3, R27, R0.reuse, RZ ;  /* 0x000000001b167210 */ /* 0x080fe40007f7e0ff */
[----:B------:R-:W-:Y:S02]  /*3300*/  IADD3 R21, P4, R29, R0, RZ ;  /* 0x000000001d157210 */ /* 0x000fe40007f9e0ff */
[----:B------:R-:W-:-:S02]  /*3310*/  LEA.HI.X R7, R20, c[0x0][0x174], R7, 0x2, P1 ;  /* 0x00005d0014077a11 */ /* 0x000fc400008f1407 */
[-C--:B------:R-:W-:Y:S02]  /*3320*/  LEA.HI.X.SX32 R24, R25, R8.reuse, 0x1, P2 ;  /* 0x0000000819187211 */ /* 0x080fe400010f0eff */
[----:B----4-:R-:W-:Y:S01]  /*3330*/  LEA R16, P1, R17, c[0x0][0x170], 0x2 ;  /* 0x00005c0011107a11 */ /* 0x010fe200078210ff */
[----:B------:R0:W-:Y:S01]  /*3340*/  STG.E [R6.64], R12 ;  /* 0x0000000c06007986 */ /* 0x0001e2000c101924 */
[-C--:B------:R-:W-:Y:S02]  /*3350*/  LEA.HI.X.SX32 R27, R27, R8.reuse, 0x1, P3 ;  /* 0x000000081b1b7211 */ /* 0x080fe400018f0eff */
[----:B------:R-:W-:Y:S02]  /*3360*/  LEA R18, P2, R22, c[0x0][0x170], 0x2 ;  /* 0x00005c0016127a11 */ /* 0x000fe400078410ff */
[----:B------:R-:W-:Y:S02]  /*3370*/  LEA.HI.X.SX32 R26, R29, R8, 0x1, P4 ;  /* 0x000000081d1a7211 */ /* 0x000fe400020f0eff */
[----:B------:R-:W-:-:S02]  /*3380*/  LEA R20, P3, R21, c[0x0][0x170], 0x2 ;  /* 0x00005c0015147a11 */ /* 0x000fc400078610ff */
[----:B------:R-:W-:Y:S02]  /*3390*/  LEA.HI.X R17, R17, c[0x0][0x174], R24, 0x2, P1 ;  /* 0x00005d0011117a11 */ /* 0x000fe400008f1418 */
[----:B------:R-:W-:Y:S02]  /*33a0*/  LEA.HI.X R19, R22, c[0x0][0x174], R27, 0x2, P2 ;  /* 0x00005d0016137a11 */ /* 0x000fe400010f141b */
[----:B------:R-:W-:Y:S01]  /*33b0*/  LEA.HI.X R21, R21, c[0x0][0x174], R26, 0x2, P3 ;  /* 0x00005d0015157a11 */ /* 0x000fe200018f141a */
[----:B------:R0:W-:Y:S04]  /*33c0*/  STG.E [R16.64], R11 ;  /* 0x0000000b10007986 */ /* 0x0001e8000c101924 */
[----:B------:R0:W-:Y:S04]  /*33d0*/  STG.E [R18.64], R10 ;  /* 0x0000000a12007986 */ /* 0x0001e8000c101924 */
[----:B------:R0:W-:Y:S02]  /*33e0*/  STG.E [R20.64], R9 ;  /* 0x0000000914007986 */ /* 0x0001e4000c101924 */
.L_x_6554:
[----:B------:R-:W-:Y:S05]  /*33f0*/  BSYNC B0 ;  /* 0x0000000000007941 */ /* 0x000fea0003800000 */
.L_x_6553:
[----:B------:R-:W-:Y:S05]  /*3400*/  @P0 EXIT ;  /* 0x000000000000094d */ /* 0x000fea0003800000 */
[----:B------:R-:W-:-:S04]  /*3410*/  IADD3 R23, R23, 0x70, RZ ;  /* 0x0000007017177810 */ /* 0x000fc80007ffe0ff */
[----:B------:R-:W-:-:S04]  /*3420*/  IADD3 R0, P0, R23, R0, RZ ;  /* 0x0000000017007210 */ /* 0x000fc80007f1e0ff */
[----:B------:R-:W-:Y:S02]  /*3430*/  LEA.HI.X.SX32 R23, R23, R8, 0x1, P0 ;  /* 0x0000000817177211 */ /* 0x000fe400000f0eff */
[----:B------:R-:W-:-:S04]  /*3440*/  LEA R2, P0, R0, c[0x0][0x170], 0x2 ;  /* 0x00005c0000027a11 */ /* 0x000fc800078010ff */
[----:B------:R-:W-:-:S05]  /*3450*/  LEA.HI.X R3, R0, c[0x0][0x174], R23, 0x2, P0 ;  /* 0x00005d0000037a11 */ /* 0x000fca00000f1417 */
[----:B------:R-:W-:Y:S01]  /*3460*/  STG.E [R2.64], R14 ;  /* 0x0000000e02007986 */ /* 0x000fe2000c101924 */
[----:B------:R-:W-:Y:S05]  /*3470*/  EXIT ;  /* 0x000000000000794d */ /* 0x000fea0003800000 */
.L_x_6509:
        /* <DEDUP_REMOVED lines=19> */
.L_x_6537:
        /* <DEDUP_REMOVED lines=20> */
.L_x_6511:
[----:B------:R-:W-:Y:S01]  /*36f0*/  IMAD.MOV.U32 R18, RZ, RZ, -0x800001 ;  /* 0xff7fffffff127424 */ /* 0x000fe200078e00ff */
[----:B------:R-:W-:Y:S01]  /*3700*/  MOV R21, 0xffffffff ;  /* 0xffffffff00157802 */ /* 0x000fe20000000f00 */
[----:B------:R-:W-:Y:S01]  /*3710*/  IMAD.MOV.U32 R19, RZ, RZ, 0x10 ;  /* 0x00000010ff137424 */ /* 0x000fe200078e00ff */
[----:B------:R-:W-:Y:S01]  /*3720*/  MOV R2, 0x3750 ;  /* 0x0000375000027802 */ /* 0x000fe20000000f00 */
[----:B------:R-:W-:Y:S02]  /*3730*/  IMAD.MOV.U32 R20, RZ, RZ, 0x1f ;  /* 0x0000001fff147424 */ /* 0x000fe400078e00ff */
[----:B------:R-:W-:Y:S05]  /*3740*/  CALL.REL.NOINC `($__internal_156_$__cuda_sm70_shflsync_bfly_p) ;  /* 0x0000049000007944 */ /* 0x000fea0003c00000 */
[----:B-1----:R-:W-:Y:S01]  /*3750*/  IMAD.MOV.U32 R2, RZ, RZ, R19 ;  /* 0x000000ffff027224 */ /* 0x002fe200078e0013 */
[----:B0-----:R-:W-:Y:S05]  /*3760*/  BRA `(.L_x_6555) ;  /* 0xffffd3c000007947 */ /* 0x001fea000383ffff */
.L_x_6512:
[----:B------:R-:W-:Y:S01]  /*3770*/  IMAD.MOV.U32 R19, RZ, RZ, 0x8 ;  /* 0x00000008ff137424 */ /* 0x000fe200078e00ff */
[----:B------:R-:W-:Y:S01]  /*3780*/  MOV R2, 0x37c0 ;  /* 0x000037c000027802 */ /* 0x000fe20000000f00 */
[----:B------:R-:W-:Y:S02]  /*3790*/  IMAD.MOV.U32 R20, RZ, RZ, 0x1f ;  /* 0x0000001fff147424 */ /* 0x000fe400078e00ff */
[----:B------:R-:W-:Y:S02]  /*37a0*/  IMAD.MOV.U32 R21, RZ, RZ, -0x1 ;  /* 0xffffffffff157424 */ /* 0x000fe400078e00ff */
[----:B------:R-:W-:Y:S05]  /*37b0*/  CALL.REL.NOINC `($__internal_156_$__cuda_sm70_shflsync_bfly_p) ;  /* 0x0000042000007944 */ /* 0x000fea0003c00000 */
[----:B01----:R-:W-:Y:S01]  /*37c0*/  FMNMX.FTZ R18, R18, R19, !PT ;  /* 0x0000001312127209 */ /* 0x003fe20007810000 */
[----:B------:R-:W-:Y:S01]  /*37d0*/  HFMA2.MMA R19, -RZ, RZ, 0, 2.384185791015625e-07 ;  /* 0x00000004ff137435 */ /* 0x000fe200000001ff */
[----:B------:R-:W-:Y:S01]  /*37e0*/  IMAD.MOV.U32 R20, RZ, RZ, 0x1f ;  /* 0x0000001fff147424 */ /* 0x000fe200078e00ff */
[----:B------:R-:W-:Y:S01]  /*37f0*/  MOV R2, 0x3820 ;  /* 0x0000382000027802 */ /* 0x000fe20000000f00 */
[----:B------:R-:W-:-:S03]  /*3800*/  IMAD.MOV.U32 R21, RZ, RZ, -0x1 ;  /* 0xffffffffff157424 */ /* 0x000fc600078e00ff */
[----:B------:R-:W-:Y:S05]  /*3810*/  CALL.REL.NOINC `($__internal_156_$__cuda_sm70_shflsync_bfly_p) ;  /* 0x000003c000007944 */ /* 0x000fea0003c00000 */
[----:B-1----:R-:W-:Y:S01]  /*3820*/  IMAD.MOV.U32 R3, RZ, RZ, R19 ;  /* 0x000000ffff037224 */ /* 0x002fe200078e0013 */
[----:B0-----:R-:W-:Y:S05]  /*3830*/  BRA `(.L_x_6556) ;  /* 0xffffd35000007947 */ /* 0x001fea000383ffff */
.L_x_6539:
[----:B0-----:R-:W-:Y:S01]  /*3840*/  IMAD.MOV.U32 R18, RZ, RZ, RZ ;  /* 0x000000ffff127224 */ /* 0x001fe200078e00ff */
[----:B------:R-:W-:Y:S01]  /*3850*/  MOV R19, 0x1 ;  /* 0x0000000100137802 */ /* 0x000fe20000000f00 */
[----:B------:R-:W-:Y:S01]  /*3860*/  IMAD.MOV.U32 R20, RZ, RZ, 0x1f ;  /* 0x0000001fff147424 */ /* 0x000fe200078e00ff */
[----:B-1----:R-:W-:Y:S01]  /*3870*/  MOV R2, 0x38a0 ;  /* 0x000038a000027802 */ /* 0x002fe20000000f00 */
[----:B------:R-:W-:-:S02]  /*3880*/  IMAD.MOV.U32 R21, RZ, RZ, -0x1 ;  /* 0xffffffffff157424 */ /* 0x000fc400078e00ff */
[----:B------:R-:W-:Y:S05]  /*3890*/  CALL.REL.NOINC `($__internal_156_$__cuda_sm70_shflsync_bfly_p) ;  /* 0x0000034000007944 */ /* 0x000fea0003c00000 */
[----:B-1----:R-:W-:Y:S01]  /*38a0*/  IMAD.MOV.U32 R16, RZ, RZ, R19 ;  /* 0x000000ffff107224 */ /* 0x002fe200078e0013 */
[----:B0-----:R-:W-:Y:S05]  /*38b0*/  BRA `(.L_x_6557) ;  /* 0xfffff12000007947 */ /* 0x001fea000383ffff */
.L_x_6540:
[----:B------:R-:W-:Y:S01]  /*38c0*/  HFMA2.MMA R19, -RZ, RZ, 0, 5.9604644775390625e-08 ;  /* 0x00000001ff137435 */ /* 0x000fe200000001ff */
[----:B------:R-:W-:Y:S01]  /*38d0*/  IMAD.MOV.U32 R18, RZ, RZ, RZ ;  /* 0x000000ffff127224 */ /* 0x000fe200078e00ff */
[----:B-1----:R-:W-:Y:S01]  /*38e0*/  MOV R2, 0x3920 ;  /* 0x0000392000027802 */ /* 0x002fe20000000f00 */
[----:B------:R-:W-:-:S02]  /*38f0*/  IMAD.MOV.U32 R20, RZ, RZ, 0x1f ;  /* 0x0000001fff147424 */ /* 0x000fc400078e00ff */
[----:B------:R-:W-:Y:S02]  /*3900*/  IMAD.MOV.U32 R21, RZ, RZ, -0x1 ;  /* 0xffffffffff157424 */ /* 0x000fe400078e00ff */
[----:B------:R-:W-:Y:S05]  /*3910*/  CALL.REL.NOINC `($__internal_156_$__cuda_sm70_shflsync_bfly_p) ;  /* 0x000002c000007944 */ /* 0x000fea0003c00000 */
[----:B-1----:R-:W-:Y:S01]  /*3920*/  FADD.FTZ R15, RZ, R19 ;  /* 0x00000013ff0f7221 */ /* 0x002fe20000010000 */
[----:B0-----:R-:W-:Y:S01]  /*3930*/  MOV R20, 0x1f ;  /* 0x0000001f00147802 */ /* 0x001fe20000000f00 */
[----:B------:R-:W-:Y:S01]  /*3940*/  IMAD.MOV.U32 R18, RZ, RZ, RZ ;  /* 0x000000ffff127224 */ /* 0x000fe200078e00ff */
[----:B------:R-:W-:Y:S01]  /*3950*/  MOV R2, 0x3990 ;  /* 0x0000399000027802 */ /* 0x000fe20000000f00 */
[----:B------:R-:W-:Y:S02]  /*3960*/  IMAD.MOV.U32 R19, RZ, RZ, 0x1 ;  /* 0x00000001ff137424 */ /* 0x000fe400078e00ff */
[----:B------:R-:W-:Y:S02]  /*3970*/  IMAD.MOV.U32 R21, RZ, RZ, -0x1 ;  /* 0xffffffffff157424 */ /* 0x000fe400078e00ff */
[----:B------:R-:W-:Y:S05]  /*3980*/  CALL.REL.NOINC `($__internal_156_$__cuda_sm70_shflsync_bfly_p) ;  /* 0x0000025000007944 */ /* 0x000fea0003c00000 */
[----:B-1----:R-:W-:Y:S01]  /*3990*/  FADD.FTZ R13, RZ, R19 ;  /* 0x00000013ff0d7221 */ /* 0x002fe20000010000 */
[----:B0-----:R-:W-:Y:S01]  /*39a0*/  MOV R21, 0xffffffff ;  /* 0xffffffff00157802 */ /* 0x001fe20000000f00 */
[----:B------:R-:W-:Y:S01]  /*39b0*/  IMAD.MOV.U32 R18, RZ, RZ, RZ ;  /* 0x000000ffff127224 */ /* 0x000fe200078e00ff */
[----:B------:R-:W-:Y:S01]  /*39c0*/  MOV R2, 0x3a00 ;  /* 0x00003a0000027802 */ /* 0x000fe20000000f00 */
[----:B------:R-:W-:-:S02]  /*39d0*/  IMAD.MOV.U32 R19, RZ, RZ, 0x1 ;  /* 0x00000001ff137424 */ /* 0x000fc400078e00ff */
[----:B------:R-:W-:Y:S02]  /*39e0*/  IMAD.MOV.U32 R20, RZ, RZ, 0x1f ;  /* 0x0000001fff147424 */ /* 0x000fe400078e00ff */
[----:B------:R-:W-:Y:S05]  /*39f0*/  CALL.REL.NOINC `($__internal_156_$__cuda_sm70_shflsync_bfly_p) ;  /* 0x000001e000007944 */ /* 0x000fea0003c00000 */
[----:B-1----:R-:W-:Y:S01]  /*3a00*/  FADD.FTZ R12, RZ, R19 ;  /* 0x00000013ff0c7221 */ /* 0x002fe20000010000 */
[----:B------:R-:W-:Y:S01]  /*3a10*/  MOV R2, 0x3a70 ;  /* 0x00003a7000027802 */ /* 0x000fe20000000f00 */
[----:B0-----:R-:W-:Y:S02]  /*3a20*/  IMAD.MOV.U32 R18, RZ, RZ, RZ ;  /* 0x000000ffff127224 */ /* 0x001fe400078e00ff */
[----:B------:R-:W-:Y:S02]  /*3a30*/  IMAD.MOV.U32 R19, RZ, RZ, 0x1 ;  /* 0x00000001ff137424 */ /* 0x000fe400078e00ff */
[----:B------:R-:W-:Y:S02]  /*3a40*/  IMAD.MOV.U32 R20, RZ, RZ, 0x1f ;  /* 0x0000001fff147424 */ /* 0x000fe400078e00ff */
[----:B------:R-:W-:Y:S02]  /*3a50*/  IMAD.MOV.U32 R21, RZ, RZ, -0x1 ;  /* 0xffffffffff157424 */ /* 0x000fe400078e00ff */
[----:B------:R-:W-:Y:S05]  /*3a60*/  CALL.REL.NOINC `($__internal_156_$__cuda_sm70_shflsync_bfly_p) ;  /* 0x0000017000007944 */ /* 0x000fea0003c00000 */
[----:B0-----:R-:W-:Y:S01]  /*3a70*/  HFMA2.MMA R18, -RZ, RZ, 0, 0 ;  /* 0x00000000ff127435 */ /* 0x001fe200000001ff */
[----:B-1----:R-:W-:Y:S01]  /*3a80*/  FADD.FTZ R11, RZ, R19 ;  /* 0x00000013ff0b7221 */ /* 0x002fe20000010000 */
[----:B------:R-:W-:Y:S01]  /*3a90*/  MOV R2, 0x3ae0 ;  /* 0x00003ae000027802 */ /* 0x000fe20000000f00 */
[----:B------:R-:W-:-:S02]  /*3aa0*/  IMAD.MOV.U32 R19, RZ, RZ, 0x1 ;  /* 0x00000001ff137424 */ /* 0x000fc400078e00ff */
[----:B------:R-:W-:Y:S02]  /*3ab0*/  IMAD.MOV.U32 R20, RZ, RZ, 0x1f ;  /* 0x0000001fff147424 */ /* 0x000fe400078e00ff */
[----:B------:R-:W-:Y:S02]  /*3ac0*/  IMAD.MOV.U32 R21, RZ, RZ, -0x1 ;  /* 0xffffffffff157424 */ /* 0x000fe400078e00ff */
[----:B------:R-:W-:Y:S05]  /*3ad0*/  CALL.REL.NOINC `($__internal_156_$__cuda_sm70_shflsync_bfly_p) ;  /* 0x0000010000007944 */ /* 0x000fea0003c00000 */
[----:B-1----:R-:W-:Y:S01]  /*3ae0*/  FADD.FTZ R10, RZ, R19 ;  /* 0x00000013ff0a7221 */ /* 0x002fe20000010000 */
[----:B------:R-:W-:Y:S01]  /*3af0*/  MOV R19, 0x1 ;  /* 0x0000000100137802 */ /* 0x000fe20000000f00 */
[----:B0-----:R-:W-:Y:S01]  /*3b00*/  IMAD.MOV.U32 R18, RZ, RZ, RZ ;  /* 0x000000ffff127224 */ /* 0x001fe200078e00ff */
[----:B------:R-:W-:Y:S01]  /*3b10*/  MOV R2, 0x3b50 ;  /* 0x00003b5000027802 */ /* 0x000fe20000000f00 */
[----:B------:R-:W-:Y:S02]  /*3b20*/  IMAD.MOV.U32 R20, RZ, RZ, 0x1f ;  /* 0x0000001fff147424 */ /* 0x000fe400078e00ff */
[----:B------:R-:W-:Y:S02]  /*3b30*/  IMAD.MOV.U32 R21, RZ, RZ, -0x1 ;  /* 0xffffffffff157424 */ /* 0x000fe400078e00ff */
[----:B------:R-:W-:Y:S05]  /*3b40*/  CALL.REL.NOINC `($__internal_156_$__cuda_sm70_shflsync_bfly_p) ;  /* 0x0000009000007944 */ /* 0x000fea0003c00000 */
[----:B0-----:R-:W-:Y:S01]  /*3b50*/  HFMA2.MMA R20, -RZ, RZ, 0, 1.847743988037109375e-06 ;  /* 0x0000001fff147435 */ /* 0x001fe200000001ff */
[----:B-1----:R-:W-:Y:S01]  /*3b60*/  FADD.FTZ R9, RZ, R19 ;  /* 0x00000013ff097221 */ /* 0x002fe20000010000 */
[----:B------:R-:W-:Y:S01]  /*3b70*/  MOV R2, 0x3bc0 ;  /* 0x00003bc000027802 */ /* 0x000fe20000000f00 */
[----:B------:R-:W-:-:S02]  /*3b80*/  IMAD.MOV.U32 R18, RZ, RZ, RZ ;  /* 0x000000ffff127224 */ /* 0x000fc400078e00ff */
[----:B------:R-:W-:Y:S02]  /*3b90*/  IMAD.MOV.U32 R19, RZ, RZ, 0x1 ;  /* 0x00000001ff137424 */ /* 0x000fe400078e00ff */
[----:B------:R-:W-:Y:S02]  /*3ba0*/  IMAD.MOV.U32 R21, RZ, RZ, -0x1 ;  /* 0xffffffffff157424 */ /* 0x000fe400078e00ff */
[----:B------:R-:W-:Y:S05]  /*3bb0*/  CALL.REL.NOINC `($__internal_156_$__cuda_sm70_shflsync_bfly_p) ;  /* 0x0000002000007944 */ /* 0x000fea0003c00000 */
[----:B-1----:R-:W-:Y:S01]  /*3bc0*/  IMAD.MOV.U32 R14, RZ, RZ, R19 ;  /* 0x000000ffff0e7224 */ /* 0x002fe200078e0013 */
[----:B0-----:R-:W-:Y:S05]  /*3bd0*/  BRA `(.L_x_6558) ;  /* 0xffffee6000007947 */ /* 0x001fea000383ffff */
        .weak           $__internal_156_$__cuda_sm70_shflsync_bfly_p
        .type           $__internal_156_$__cuda_sm70_shflsync_bfly_p,@function
        .size           $__internal_156_$__cuda_sm70_shflsync_bfly_p,(.L_x_24817 - $__internal_156_$__cuda_sm70_shflsync_bfly_p)
$__internal_156_$__cuda_sm70_shflsync_bfly_p:
[----:B------:R-:W-:Y:S01]  /*3be0*/  IMAD.MOV.U32 R3, RZ, RZ, 0x0 ;  /* 0x00000000ff037424 */ /* 0x000fe200078e00ff */
[----:B------:R-:W-:Y:S04]  /*3bf0*/  WARPSYNC R21 ;  /* 0x0000001500007348 */ /* 0x000fe80003800000 */
[----:B------:R0:W1:Y:S01]  /*3c00*/  SHFL.BFLY PT, R19, R18, R19, R20 ;  /* 0x0c00001312137389 */ /* 0x00006200000e0014 */
[----:B------:R-:W-:Y:S05]  /*3c10*/  RET.REL.NODEC R2 `(_ZN4vllm25paged_attention_v2_kernelIfhLi120ELi8ELi128ELNS_18Fp8KVCacheDataTypeE2ELb1ELi512EEEvPfS2_PT_PKS3_PKT0_S9_ifPKiSB_iPKfiiiSD_SD_iiiii) ;  /* 0xffffc3e002007950 */ /* 0x000fea0003c3ffff */
.L_x_6559:
        /* <DEDUP_REMOVED lines=14> */
.L_x_24817:


//--------------------- .text._ZN4vllm25paged_attention_v2_kernelIfhLi112ELi8ELi128ELNS_18Fp8KVCacheDataTypeE2ELb1ELi512EEEvPfS2_PT_PKS3_PKT0_S9_ifPKiSB_iPKfiiiSD_SD_iiiii --------------------------
	.section	.text._ZN4vllm25paged_attention_v2_kernelIfhLi112ELi8ELi128ELNS_18Fp8KVCacheDataTypeE2ELb1ELi512EEEvPfS2_PT_PKS3_PKT0_S9_ifPKiSB_iPKfiiiSD_SD_iiiii,"ax",@progbits
	.sectioninfo	@"SHI_REGISTERS=32"
	.align	128
        .global         _ZN4vllm25paged_attention_v2_kernelIfhLi112ELi8ELi128ELNS_18Fp8KVCacheDataTypeE2ELb1ELi512EEEvPfS2_PT_PKS3_PKT0_S9_ifPKiSB_iPKfiiiSD_SD_iiiii
        .type           _ZN4vllm25paged_attention_v2_kernelIfhLi112ELi8ELi128ELNS_18Fp8KVCacheDataTypeE2ELb1ELi512EEEvPfS2_PT_PKS3_PKT0_S9_ifPKiSB_iPKfiiiSD_SD_iiiii,@function
        .size           _ZN4vllm25paged_attention_v2_kernelIfhLi112ELi8ELi128ELNS_18Fp8KVCacheDataTypeE2ELb1ELi512EEEvPfS2_PT_PKS3_PKT0_S9_ifPKiSB_iPKfiiiSD_SD_iiiii,(.L_x_24818 - _ZN4vllm25paged_attention_v2_kernelIfhLi112ELi8ELi128ELNS_18Fp8KVCacheDataTypeE2ELb1ELi512EEEvPfS2_PT_PKS3_PKT0_S9_ifPKiSB_iPKfiiiSD_SD_iiiii)
        .other          _ZN4vllm25paged_attention_v2_kernelIfhLi112ELi8ELi128ELNS_18Fp8KVCacheDataTypeE2ELb1ELi512EEEvPfS2_PT_PKS3_PKT0_S9_ifPKiSB_iPKfiiiSD_SD_iiiii,@"STO_CUDA_ENTRY STV_DEFAULT"
_ZN4vllm25paged_attention_v2_kernelIfhLi112ELi8ELi128ELNS_18Fp8KVCacheDataTypeE2ELb1ELi512EEEvPfS2_PT_PKS3_PKT0_S9_ifPKiSB_iPKfiiiSD_SD_iiiii:
.text._ZN4vllm25paged_attention_v2_kernelIfhLi112ELi8ELi128ELNS_18Fp8KVCacheDataTypeE2ELb1ELi512EEEvPfS2_PT_PKS3_PKT0_S9_ifPKiSB_iPKfiiiSD_SD_iiiii:
        /* <DEDUP_REMOVED lines=16> */
[----:B------:R-:W-:Y:S02]  /*0100*/  LOP3.LUT R6, R6, c[0x0][0x1e4], RZ, 0x3c, !PT ;  /* 0x0000790006067a12 */ /* 0x000fe400078e3cff */
[----:B------:R-:W-:-:S02]  /*0110*/  MOV R8, c[0x0][0x1e8] ;  /* 0x00007a0000087a02 */ /* 0x000fc40000000f00 */
[----:B------:R-:W-:Y:S02]  /*0120*/  ISETP.GE.AND P2, PT, R6, RZ, PT ;  /* 0x000000ff0600720c */ /* 0x000fe40003f46270 */
[----:B------:R-:W1:Y:S01]  /*0130*/  S2R R6, SR_CTAID.X ;  /* 0x0000000000067919 */ /* 0x000e620000002500 */
[----:B0-----:R-:W0:Y:S02]  /*0140*/  MUFU.RCP R5, R5 ;  /* 0x0000000500057308 */ /* 0x001e240000001000 */
[----:B0-----:R-:W-:Y:S02]  /*0150*/  IADD3 R2, R5, 0xffffffe, RZ ;  /* 0x0ffffffe05027810 */ /* 0x001fe40007ffe0ff */
[----:B------:R-:W0:Y:S04]  /*0160*/  S2R R5, SR_TID.X ;  /* 0x0000000000057919 */ /* 0x000e280000002100 */
[----:B------:R2:W3:Y:S02]  /*0170*/  F2I.FTZ.U32.TRUNC.NTZ R3, R2 ;  /* 0x0000000200037305 */ /* 0x0004e4000021f000 */
[----:B--2---:R-:W-:Y:S01]  /*0180*/  IMAD.MOV.U32 R2, RZ, RZ, RZ ;  /* 0x000000ffff027224 */ /* 0x004fe200078e00ff */
[----:B---3--:R-:W-:-:S05]  /*0190*/  IADD3 R17, RZ, -R3, RZ ;  /* 0x80000003ff117210 */ /* 0x008fca0007ffe0ff */
[----:B------:R-:W-:Y:S01]  /*01a0*/  IMAD R17, R17, R18, RZ ;  /* 0x0000001211117224 */ /* 0x000fe200078e02ff */
[----:B0-----:R-:W-:-:S03]  /*01b0*/  SHF.R.S32.HI R20, RZ, 0x1f, R5 ;  /* 0x0000001fff147819 */ /* 0x001fc60000011405 */
[----:B------:R-:W-:Y:S01]  /*01c0*/  IMAD.HI.U32 R17, R3, R17, R2 ;  /* 0x0000001103117227 */ /* 0x000fe200078e0002 */
[----:B------:R-:W-:-:S05]  /*01d0*/  IADD3 R2, R14, 0x7, RZ ;  /* 0x000000070e027810 */ /* 0x000fca0007ffe0ff */
        /* <DEDUP_REMOVED lines=13> */
[----:B------:R-:W-:Y:S01]  /*02b0*/  IMAD R3, R2, 0x8, R15 ;  /* 0x0000000802037824 */ /* 0x000fe200078e020f */
[----:B------:R-:W-:-:S04]  /*02c0*/  LEA.HI R7, R20, R5, RZ, 0x5 ;  /* 0x0000000514077211 */ /* 0x000fc800078f28ff */
[----:B------:R-:W-:-:S04]  /*02d0*/  IMNMX R10, R14, R3, PT ;  /* 0x000000030e0a7217 */ /* 0x000fc80003800200 */
[----:B------:R-:W-:-:S03]  /*02e0*/  IADD3 R10, -R15, R10, RZ ;  /* 0x0000000a0f0a7210 */ /* 0x000fc60007ffe1ff */
[----:B------:R-:W-:Y:S02]  /*02f0*/  @P0 IADD3 R9, R9, 0x1, RZ ;  /* 0x0000000109090810 */ /* 0x000fe40007ffe0ff */
[----:B------:R-:W-:Y:S02]  /*0300*/  ISETP.GT.AND P0, PT, R8, -0x1, PT ;  /* 0xffffffff0800780c */ /* 0x000fe40003f04270 */
[----:B------:R-:W-:Y:S01]  /*0310*/  LOP3.LUT R8, R7, 0xffffffe0, RZ, 0xc0, !PT ;  /* 0xffffffe007087812 */ /* 0x000fe200078ec0ff */
[----:B------:R-:W-:Y:S01]  /*0320*/  @!P2 IMAD.MOV R9, RZ, RZ, -R9 ;  /* 0x000000ffff09a224 */ /* 0x000fe200078e0a09 */
[----:B------:R-:W-:Y:S02]  /*0330*/  SHF.R.S32.HI R7, RZ, 0x5, R7 ;  /* 0x00000005ff077819 */ /* 0x000fe40000011407 */
[----:B------:R-:W-:Y:S01]  /*0340*/  @!P1 LOP3.LUT R9, RZ, c[0x0][0x1e4], RZ, 0x33, !PT ;  /* 0x00007900ff099a12 */ /* 0x000fe200078e33ff */
[----:B------:R-:W-:-:S06]  /*0350*/  IMAD.IADD R8, R5, 0x1, -R8 ;  /* 0x0000000105087824 */ /* 0x000fcc00078e0a08 */
        /* <DEDUP_REMOVED lines=52> */
[----:B------:R-:W-:-:S04]  /*06a0*/  @P0 IADD3 R3, R3, 0x1, RZ ;  /* 0x0000000103030810 */ /* 0x000fc80007ffe0ff */
[----:B------:R-:W-:Y:S02]  /*06b0*/  @!P2 IADD3 R3, -R3, RZ, RZ ;  /* 0x000000ff0303a210 */ /* 0x000fe40007ffe1ff */
[----:B------:R-:W-:-:S05]  /*06c0*/  @!P1 LOP3.LUT R3, RZ, R13, RZ, 0x33, !PT ;  /* 0x0000000dff039212 */ /* 0x000fca00078e33ff */
[----:B------:R-:W-:-:S04]  /*06d0*/  IMAD R3, R2, c[0x0][0x190], R3 ;  /* 0x0000640002037a24 */ /* 0x000fc800078e0203 */
[----:B------:R-:W-:Y:S01]  /*06e0*/  IMAD R13, R3, UR4, RZ ;  /* 0x00000004030d7c24 */ /* 0x000fe2000f8e02ff */
[----:B------:R-:W-:Y:S05]  /*06f0*/  BRA `(.L_x_6561) ;  /* 0x0000003000007947 */ /* 0x000fea0003800000 */
.L_x_6560:
[----:B-1----:R-:W-:-:S04]  /*0700*/  IMAD.MOV.U32 R3, RZ, RZ, c[0x0][0xc] ;  /* 0x00000300ff037624 */ /* 0x002fc800078e00ff */
[----:B------:R-:W-:-:S04]  /*0710*/  IMAD R2, R3, c[0x0][0x1d8], R6 ;  /* 0x0000760003027a24 */ /* 0x000fc800078e0206 */
[----:B------:R-:W-:-:S03]  /*0720*/  IMAD R13, R2, c[0x0][0x1e8], RZ ;  /* 0x00007a00020d7a24 */ /* 0x000fc600078e02ff */
.L_x_6561:
        /* <DEDUP_REMOVED lines=21> */
[----:B0-----:R-:W-:-:S05]  /*0880*/  IADD3 R24, RZ, -R3, RZ ;  /* 0x80000003ff187210 */ /* 0x001fca0007ffe0ff */
[----:B------:R-:W-:-:S04]  /*0890*/  IMAD R21, R24, R19, RZ ;  /* 0x0000001318157224 */ /* 0x000fc800078e02ff */
[----:B------:R-:W-:Y:S01]  /*08a0*/  IMAD.HI.U32 R2, R3, R21, R2 ;  /* 0x0000001503027227 */ /* 0x000fe200078e0002 */
[----:B------:R-:W-:-:S03]  /*08b0*/  IADD3 R3, R9, -c[0x0][0x1dc], RZ ;  /* 0x8000770009037a10 */ /* 0x000fc60007ffe0ff */
[----:B------:R-:W-:Y:S02]  /*08c0*/  IMAD.MOV.U32 R21, RZ, RZ, R23 ;  /* 0x000000ffff157224 */ /* 0x000fe400078e0017 */
.L_x_6565:
        /* <DEDUP_REMOVED lines=36> */
.L_x_6563:
[----:B------:R-:W-:Y:S05]  /*0b10*/  BSYNC B7 ;  /* 0x0000000000077941 */ /* 0x000fea0003800000 */
.L_x_6562:
[----:B------:R-:W-:Y:S05]  /*0b20*/  BRA.DIV ~URZ, `(.L_x_6566) ;  /* 0x000029427f007947 */ /* 0x000fea000b800000 */
[----:B------:R-:W-:-:S05]  /*0b30*/  IMAD.MOV.U32 R2, RZ, RZ, -0x800001 ;  /* 0xff7fffffff027424 */ /* 0x000fca00078e00ff */
.L_x_6600:
[----:B------:R-:W-:Y:S02]  /*0b40*/  FMNMX.FTZ R18, R2, -3.40282346638528859812e+38, !PT ;  /* 0xff7fffff02127809 */ /* 0x000fe40007810000 */
[----:B------:R-:W-:Y:S01]  /*0b50*/  MOV R17, 0xff7fffff ;  /* 0xff7fffff00117802 */ /* 0x000fe20000000f00 */
[----:B------:R-:W-:Y:S05]  /*0b60*/  BRA.DIV ~URZ, `(.L_x_6567) ;  /* 0x000029827f007947 */ /* 0x000fea000b800000 */
[----:B------:R-:W0:Y:S02]  /*0b70*/  SHFL.BFLY PT, R2, R18, 0x8, 0x1f ;  /* 0x0d001f0012027f89 */ /* 0x000e2400000e0000 */
[----:B0-----:R-:W-:-:S05]  /*0b80*/  FMNMX.FTZ R18, R18, R2, !PT ;  /* 0x0000000212127209 */ /* 0x001fca0007810000 */
[----:B------:R0:W1:Y:S02]  /*0b90*/  SHFL.BFLY PT, R3, R18, 0x4, 0x1f ;  /* 0x0c801f0012037f89 */ /* 0x00006400000e0000 */
.L_x_6601:
        /* <DEDUP_REMOVED lines=35> */
.L_x_6572:
        /* <DEDUP_REMOVED lines=11> */
.L_x_6571:
[----:B------:R-:W-:Y:S05]  /*0e80*/  BSYNC B1 ;  /* 0x0000000000017941 */ /* 0x000fea0003800000 */
.L_x_6570:
        /* <DEDUP_REMOVED lines=10> */
.L_x_6575:
        /* <DEDUP_REMOVED lines=100> */
.L_x_6574:
[----:B------:R-:W-:Y:S05]  /*1570*/  BSYNC B1 ;  /* 0x0000000000017941 */ /* 0x000fea0003800000 */
.L_x_6573:
        /* <DEDUP_REMOVED lines=55> */
.L_x_6577:
[----:B------:R-:W-:Y:S05]  /*18f0*/  BSYNC B1 ;  /* 0x0000000000017941 */ /* 0x000fea0003800000 */
.L_x_6576:
        /* <DEDUP_REMOVED lines=26> */
.L_x_6569:
[----:B------:R-:W-:Y:S05]  /*1aa0*/  BSYNC B0 ;  /* 0x0000000000007941 */ /* 0x000fea0003800000 */
.L_x_6568:
        /* <DEDUP_REMOVED lines=43> */
.L_x_6582:
        /* <DEDUP_REMOVED lines=8> */
.L_x_6581:
[----:B------:R-:W-:Y:S05]  /*1de0*/  BSYNC B1 ;  /* 0x0000000000017941 */ /* 0x000fea0003800000 */
.L_x_6580:
        /* <DEDUP_REMOVED lines=10> */
.L_x_6585:
        /* <DEDUP_REMOVED lines=52> */
.L_x_6584:
[----:B------:R-:W-:Y:S05]  /*21d0*/  BSYNC B1 ;  /* 0x0000000000017941 */ /* 0x000fea0003800000 */
.L_x_6583:
        /* <DEDUP_REMOVED lines=31> */
.L_x_6587:
[----:B------:R-:W-:Y:S05]  /*23d0*/  BSYNC B1 ;  /* 0x0000000000017941 */ /* 0x000fea0003800000 */
.L_x_6586:
        /* <DEDUP_REMOVED lines=14> */
.L_x_6579:
[----:B------:R-:W-:Y:S05]  /*24c0*/  BSYNC B0 ;  /* 0x0000000000007941 */ /* 0x000fea0003800000 */
.L_x_6578:
        /* <DEDUP_REMOVED lines=20> */
.L_x_6589:
[----:B------:R-:W-:Y:S05]  /*2610*/  BSYNC B0 ;  /* 0x0000000000007941 */ /* 0x000fea0003800000 */
.L_x_6588:
        /* <DEDUP_REMOVED lines=25> */
.L_x_6593:
        /* <DEDUP_REMOVED lines=33> */
.L_x_6591:
[----:B------:R-:W-:Y:S05]  /*29c0*/  BSYNC B6 ;  /* 0x0000000000067941 */ /* 0x000fea0003800000 */
.L_x_6590:
[----:B------:R-:W-:Y:S05]  /*29d0*/  BRA.DIV ~URZ, `(.L_x_6594) ;  /* 0x00000be27f007947 */ /* 0x000fea000b800000 */
[----:B0-----:R-:W-:-:S05]  /*29e0*/  MOV R14, RZ ;  /* 0x000000ff000e7202 */ /* 0x001fca0000000f00 */
.L_x_6602:
[----:B------:R-:W-:Y:S01]  /*29f0*/  FADD.FTZ R14, RZ, R14 ;  /* 0x0000000eff0e7221 */ /* 0x000fe20000010000 */
[----:B------:R-:W-:Y:S05]  /*2a00*/  BRA.DIV ~URZ, `(.L_x_6595) ;  /* 0x00000c327f007947 */ /* 0x000fea000b800000 */
[----:B------:R-:W-:Y:S01]  /*2a10*/  CS2R R12, SRZ ;  /* 0x00000000000c7805 */ /* 0x000fe2000001ff00 */
[----:B------:R-:W-:Y:S01]  /*2a20*/  CS2R R10, SRZ ;  /* 0x00000000000a7805 */ /* 0x000fe2000001ff00 */
[----:B------:R-:W-:Y:S02]  /*2a30*/  IMAD.MOV.U32 R9, RZ, RZ, RZ ;  /* 0x000000ffff097224 */ /* 0x000fe400078e00ff */
[----:B------:R-:W-:Y:S02]  /*2a40*/  IMAD.MOV.U32 R15, RZ, RZ, RZ ;  /* 0x000000ffff0f7224 */ /* 0x000fe400078e00ff */
.L_x_6603:
        /* <DEDUP_REMOVED lines=10> */
[C---:B------:R-:W-:Y:S02]  /*2af0*/  IADD3 R2, R5.reuse, 0x1f, RZ ;  /* 0x0000001f05027810 */ /* 0x040fe40007ffe0ff */
[----:B------:R-:W-:Y:S02]  /*2b00*/  SHF.R.S32.HI R8, RZ, 0x1, R8 ;  /* 0x00000001ff087819 */ /* 0x000fe40000011408 */
[----:B------:R-:W-:Y:S02]  /*2b10*/  ISETP.GT.U32.AND P3, PT, R2, 0x3e, PT ;  /* 0x0000003e0200780c */ /* 0x000fe40003f64070 */
[----:B------:R-:W-:Y:S01]  /*2b20*/  LOP3.LUT R3, R5, 0xffffffe0, RZ, 0xc0, !PT ;  /* 0xffffffe005037812 */ /* 0x000fe200078ec0ff */
[----:B------:R-:W-:Y:S01]  /*2b30*/  IMAD R2, R7, 0x70, R8 ;  /* 0x0000007007027824 */ /* 0x000fe200078e0208 */
[----:B------:R-:W-:-:S02]  /*2b40*/  ISETP.GT.OR P2, PT, R5, 0x1f, P0 ;  /* 0x0000001f0500780c */ /* 0x000fc40000744670 */
        /* <DEDUP_REMOVED lines=24> */
.L_x_6597:
[----:B0-----:R-:W-:Y:S05]  /*2cd0*/  BSYNC B0 ;  /* 0x0000000000007941 */ /* 0x001fea0003800000 */
.L_x_6596:
        /* <DEDUP_REMOVED lines=25> */
.L_x_6599:
[----:B0-----:R-:W-:Y:S05]  /*2e70*/  BSYNC B0 ;  /* 0x0000000000007941 */ /* 0x001fea0003800000 */
.L_x_6598:
        /* <DEDUP_REMOVED lines=56> */
.L_x_6564:
        /* <DEDUP_REMOVED lines=19> */
.L_x_6592:
        /* <DEDUP_REMOVED lines=20> */
.L_x_6566:
[----:B------:R-:W-:Y:S01]  /*3470*/  IMAD.MOV.U32 R18, RZ, RZ, -0x800001 ;  /* 0xff7fffffff127424 */ /* 0x000fe200078e00ff */
[----:B------:R-:W-:Y:S01]  /*3480*/  MOV R21, 0xffffffff ;  /* 0xffffffff00157802 */ /* 0x000fe20000000f00 */
[----:B------:R-:W-:Y:S01]  /*3490*/  IMAD.MOV.U32 R19, RZ, RZ, 0x10 ;  /* 0x00000010ff137424 */ /* 0x000fe200078e00ff */
[----:B------:R-:W-:Y:S01]  /*34a0*/  MOV R2, 0x34d0 ;  /* 0x000034d000027802 */ /* 0x000fe20000000f00 */
[----:B------:R-:W-:Y:S02]  /*34b0*/  IMAD.MOV.U32 R20, RZ, RZ, 0x1f ;  /* 0x0000001fff147424 */ /* 0x000fe400078e00ff */
[----:B------:R-:W-:Y:S05]  /*34c0*/  CALL.REL.NOINC `($__internal_157_$__cuda_sm70_shflsync_bfly_p) ;  /* 0x0000042000007944 */ /* 0x000fea0003c00000 */
[----:B-1----:R-:W-:Y:S01]  /*34d0*/  IMAD.MOV.U32 R2, RZ, RZ, R19 ;  /* 0x000000ffff027224 */ /* 0x002fe200078e0013 */
[----:B0-----:R-:W-:Y:S05]  /*34e0*/  BRA `(.L_x_6600) ;  /* 0xffffd65000007947 */ /* 0x001fea000383ffff */
.L_x_6567:
[----:B------:R-:W-:Y:S01]  /*34f0*/  IMAD.MOV.U32 R19, RZ, RZ, 0x8 ;  /* 0x00000008ff137424 */ /* 0x000fe200078e00ff */
[----:B------:R-:W-:Y:S01]  /*3500*/  MOV R21, 0xffffffff ;  /* 0xffffffff00157802 */ /* 0x000fe20000000f00 */
[----:B------:R-:W-:Y:S01]  /*3510*/  IMAD.MOV.U32 R20, RZ, RZ, 0x1f ;  /* 0x0000001fff147424 */ /* 0x000fe200078e00ff */
[----:B------:R-:W-:Y:S02]  /*3520*/  MOV R2, 0x3540 ;  /* 0x0000354000027802 */ /* 0x000fe40000000f00 */
[----:B------:R-:W-:Y:S05]  /*3530*/  CALL.REL.NOINC `($__internal_157_$__cuda_sm70_shflsync_bfly_p) ;  /* 0x000003b000007944 */ /* 0x000fea0003c00000 */
[----:B01----:R-:W-:Y:S01]  /*3540*/  FMNMX.FTZ R18, R18, R19, !PT ;  /* 0x0000001312127209 */ /* 0x003fe20007810000 */
[----:B------:R-:W-:Y:S01]  /*3550*/  IMAD.MOV.U32 R19, RZ, RZ, 0x4 ;  /* 0x00000004ff137424 */ /* 0x000fe200078e00ff */
[----:B------:R-:W-:Y:S01]  /*3560*/  MOV R2, 0x35a0 ;  /* 0x000035a000027802 */ /* 0x000fe20000000f00 */
[----:B------:R-:W-:-:S02]  /*3570*/  IMAD.MOV.U32 R20, RZ, RZ, 0x1f ;  /* 0x0000001fff147424 */ /* 0x000fc400078e00ff */
[----:B------:R-:W-:Y:S02]  /*3580*/  IMAD.MOV.U32 R21, RZ, RZ, -0x1 ;  /* 0xffffffffff157424 */ /* 0x000fe400078e00ff */
[----:B------:R-:W-:Y:S05]  /*3590*/  CALL.REL.NOINC `($__internal_157_$__cuda_sm70_shflsync_bfly_p) ;  /* 0x0000035000007944 */ /* 0x000fea0003c00000 */
[----:B-1----:R-:W-:Y:S01]  /*35a0*/  MOV R3, R19 ;  /* 0x0000001300037202 */ /* 0x002fe20000000f00 */
[----:B0-----:R-:W-:Y:S05]  /*35b0*/  BRA `(.L_x_6601) ;  /* 0xffffd5e000007947 */ /* 0x001fea000383ffff */
.L_x_6594:
[----:B0-----:R-:W-:Y:S01]  /*35c0*/  IMAD.MOV.U32 R18, RZ, RZ, RZ ;  /* 0x000000ffff127224 */ /* 0x001fe200078e00ff */
[----:B------:R-:W-:Y:S01]  /*35d0*/  MOV R21, 0xffffffff ;  /* 0xffffffff00157802 */ /* 0x000fe20000000f00 */
[----:B------:R-:W-:Y:S01]  /*35e0*/  IMAD.MOV.U32 R19, RZ, RZ, 0x1 ;  /* 0x00000001ff137424 */ /* 0x000fe200078e00ff */
[----:B------:R-:W-:Y:S01]  /*35f0*/  MOV R2, 0x3620 ;  /* 0x0000362000027802 */ /* 0x000fe20000000f00 */
[----:B------:R-:W-:Y:S02]  /*3600*/  IMAD.MOV.U32 R20, RZ, RZ, 0x1f ;  /* 0x0000001fff147424 */ /* 0x000fe400078e00ff */
[----:B------:R-:W-:Y:S05]  /*3610*/  CALL.REL.NOINC `($__internal_157_$__cuda_sm70_shflsync_bfly_p) ;  /* 0x000002d000007944 */ /* 0x000fea0003c00000 */
[----:B-1----:R-:W-:Y:S01]  /*3620*/  IMAD.MOV.U32 R14, RZ, RZ, R19 ;  /* 0x000000ffff0e7224 */ /* 0x002fe200078e0013 */
[----:B0-----:R-:W-:Y:S05]  /*3630*/  BRA `(.L_x_6602) ;  /* 0xfffff3b000007947 */ /* 0x001fea000383ffff */
.L_x_6595:
[----:B------:R-:W-:Y:S01]  /*3640*/  HFMA2.MMA R20, -RZ, RZ, 0, 1.847743988037109375e-06 ;  /* 0x0000001fff147435 */ /* 0x000fe200000001ff */
[----:B------:R-:W-:Y:S01]  /*3650*/  IMAD.MOV.U32 R18, RZ, RZ, RZ ;  /* 0x000000ffff127224 */ /* 0x000fe200078e00ff */
[----:B------:R-:W-:Y:S01]  /*3660*/  MOV R2, 0x36a0 ;  /* 0x000036a000027802 */ /* 0x000fe20000000f00 */
[----:B------:R-:W-:Y:S02]  /*3670*/  IMAD.MOV.U32 R19, RZ, RZ, 0x1 ;  /* 0x00000001ff137424 */ /* 0x000fe400078e00ff */
[----:B------:R-:W-:-:S02]  /*3680*/  IMAD.MOV.U32 R21, RZ, RZ, -0x1 ;  /* 0xffffffffff157424 */ /* 0x000fc400078e00ff */
[----:B------:R-:W-:Y:S05]  /*3690*/  CALL.REL.NOINC `($__internal_157_$__cuda_sm70_shflsync_bfly_p) ;  /* 0x0000025000007944 */ /* 0x000fea0003c00000 */
[----:B-1----:R-:W-:Y:S01]  /*36a0*/  FADD.FTZ R13, RZ, R19 ;  /* 0x00000013ff0d7221 */ /* 0x002fe20000010000 */
[----:B0-----:R-:W-:Y:S01]  /*36b0*/  MOV R20, 0x1f ;  /* 0x0000001f00147802 */ /* 0x001fe20000000f00 */
[----:B------:R-:W-:Y:S01]  /*36c0*/  IMAD.MOV.U32 R18, RZ, RZ, RZ ;  /* 0x000000ffff127224 */ /* 0x000fe200078e00ff */
[----:B------:R-:W-:Y:S01]  /*36d0*/  MOV R2, 0x3710 ;  /* 0x0000371000027802 */ /* 0x000fe20000000f00 */
[----:B------:R-:W-:-:S02]  /*36e0*/  IMAD.MOV.U32 R19, RZ, RZ, 0x1 ;  /* 0x00000001ff137424 */ /* 0x000fc400078e00ff */
[----:B------:R-:W-:Y:S02]  /*36f0*/  IMAD.MOV.U32 R21, RZ, RZ, -0x1 ;  /* 0xffffffffff157424 */ /* 0x000fe400078e00ff */
[----:B------:R-:W-:Y:S05]  /*3700*/  CALL.REL.NOINC `($__internal_157_$__cuda_sm70_shflsync_bfly_p) ;  /* 0x000001e000007944 */ /* 0x000fea0003c00000 */
[----:B0-----:R-:W-:Y:S01]  /*3710*/  HFMA2.MMA R20, -RZ, RZ, 0, 1.847743988037109375e-06 ;  /* 0x0000001fff147435 */ /* 0x001fe200000001ff */
[----:B-1----:R-:W-:Y:S01]  /*3720*/  FADD.FTZ R12, RZ, R19 ;  /* 0x00000013ff0c7221 */ /* 0x002fe20000010000 */
[----:B------:R-:W-:Y:S01]  /*3730*/  MOV R2, 0x3780 ;  /* 0x0000378000027802 */ /* 0x000fe20000000f00 */
[----:B------:R-:W-:Y:S02]  /*3740*/  IMAD.MOV.U32 R18, RZ, RZ, RZ ;  /* 0x000000ffff127224 */ /* 0x000fe400078e00ff */
[----:B------:R-:W-:Y:S02]  /*3750*/  IMAD.MOV.U32 R19, RZ, RZ, 0x1 ;  /* 0x00000001ff137424 */ /* 0x000fe400078e00ff */
[----:B------:R-:W-:Y:S02]  /*3760*/  IMAD.MOV.U32 R21, RZ, RZ, -0x1 ;  /* 0xffffffffff157424 */ /* 0x000fe400078e00ff */
        /* <DEDUP_REMOVED lines=16> */
[----:B------:R-:W-:Y:S01]  /*3870*/  MOV R19, 0x1 ;  /* 0x0000000100137802 */ /* 0x000fe20000000f00 */
[----:B0-----:R-:W-:Y:S01]  /*3880*/  IMAD.MOV.U32 R18, RZ, RZ, RZ ;  /* 0x000000ffff127224 */ /* 0x001fe200078e00ff */
[----:B------:R-:W-:Y:S01]  /*3890*/  MOV R2, 0x38d0 ;  /* 0x000038d000027802 */ /* 0x000fe20000000f00 */
[----:B------:R-:W-:-:S02]  /*38a0*/  IMAD.MOV.U32 R20, RZ, RZ, 0x1f ;  /* 0x0000001fff147424 */ /* 0x000fc400078e00ff */
[----:B------:R-:W-:Y:S02]  /*38b0*/  IMAD.MOV.U32 R21, RZ, RZ, -0x1 ;  /* 0xffffffffff157424 */ /* 0x000fe400078e00ff */
[----:B------:R-:W-:Y:S05]  /*38c0*/  CALL.REL.NOINC `($__internal_157_$__cuda_sm70_shflsync_bfly_p) ;  /* 0x0000002000007944 */ /* 0x000fea0003c00000 */
[----:B-1----:R-:W-:Y:S01]  /*38d0*/  MOV R15, R19 ;  /* 0x00000013000f7202 */ /* 0x002fe20000000f00 */
[----:B0-----:R-:W-:Y:S05]  /*38e0*/  BRA `(.L_x_6603) ;  /* 0xfffff16000007947 */ /* 0x001fea000383ffff */
        .weak           $__internal_157_$__cuda_sm70_shflsync_bfly_p
        .type           $__internal_157_$__cuda_sm70_shflsync_bfly_p,@function
        .size           $__internal_157_$__cuda_sm70_shflsync_bfly_p,(.L_x_24818 - $__internal_157_$__cuda_sm70_shflsync_bfly_p)
$__internal_157_$__cuda_sm70_shflsync_bfly_p:
[----:B------:R-:W-:Y:S01]  /*38f0*/  IMAD.MOV.U32 R3, RZ, RZ, 0x0 ;  /* 0x00000000ff037424 */ /* 0x000fe200078e00ff */
[----:B------:R-:W-:Y:S04]  /*3900*/  WARPSYNC R21 ;  /* 0x0000001500007348 */ /* 0x000fe80003800000 */
[----:B------:R0:W1:Y:S01]  /*3910*/  SHFL.BFLY PT, R19, R18, R19, R20 ;  /* 0x0c00001312137389 */ /* 0x00006200000e0014 */
[----:B------:R-:W-:Y:S05]  /*3920*/  RET.REL.NODEC R2 `(_ZN4vllm25paged_attention_v2_kernelIfhLi112ELi8ELi128ELNS_18Fp8KVCacheDataTypeE2ELb1ELi512EEEvPfS2_PT_PKS3_PKT0_S9_ifPKiSB_iPKfiiiSD_SD_iiiii) ;  /* 0xffffc6d002007950 */ /* 0x000fea0003c3ffff */
.L_x_6604:
        /* <DEDUP_REMOVED lines=13> */
.L_x_24818:


//--------------------- .text._ZN4vllm25paged_attention_v2_kernelIfhLi96ELi8ELi128ELNS_18Fp8KVCacheDataTypeE2ELb1ELi512EEEvPfS2_PT_PKS3_PKT0_S9_ifPKiSB_iPKfiiiSD_SD_iiiii --------------------------
	.section	.text._ZN4vllm25paged_attention_v2_kernelIfhLi96ELi8ELi128ELNS_18Fp8KVCacheDataTypeE2ELb1ELi512EEEvPfS2_PT_PKS3_PKT0_S9_ifPKiSB_iPKfiiiSD_SD_iiiii,"ax",@progbits
	.sectioninfo	@"SHI_REGISTERS=32"
	.align	128
        .global         _ZN4vllm25paged_attention_v2_kernelIfhLi96ELi8ELi128ELNS_18Fp8KVCacheDataTypeE2ELb1ELi512EEEvPfS2_PT_PKS3_PKT0_S9_ifPKiSB_iPKfiiiSD_SD_iiiii
        .type           _ZN4vllm25paged_attention_v2_kernelIfhLi96ELi8ELi128ELNS_18Fp8KVCacheDataTypeE2ELb1ELi512EEEvPfS2_PT_PKS3_PKT0_S9_ifPKiSB_iPKfiiiSD_SD_iiiii,@function
        .size           _ZN4vllm25paged_attention_v2_kernelIfhLi96ELi8ELi128ELNS_18Fp8KVCacheDataTypeE2ELb1ELi512EEEvPfS2_PT_PKS3_PKT0_S9_ifPKiSB_iPKfiiiSD_SD_iiiii,(.L_x_24819 - _ZN4vllm25paged_attention_v2_kernelIfhLi96ELi8ELi128ELNS_18Fp8KVCacheDataTypeE2ELb1ELi512EEEvPfS2_PT_PKS3_PKT0_S9_ifPKiSB_iPKfiiiSD_SD_iiiii)
        .other          _ZN4vllm25paged_attention_v2_kernelIfhLi96ELi8ELi128ELNS_18Fp8KVCacheDataTypeE2ELb1ELi512EEEvPfS2_PT_PKS3_PKT0_S9_ifPKiSB_iPKfiiiSD_SD_iiiii,@"STO_CUDA_ENTRY STV_DEFAULT"
_ZN4vllm25paged_attention_v2_kernelIfhLi96ELi8ELi128ELNS_18Fp8KVCacheDataTypeE2ELb1ELi512EEEvPfS2_PT_PKS3_PKT0_S9_ifPKiSB_iPKfiiiSD_SD_iiiii:
.text._ZN4vllm25paged_attention_v2_kernelIfhLi96ELi8ELi128ELNS_18Fp8KVCacheDataTypeE2ELb1ELi512EEEvPfS2_PT_PKS3_PKT0_S9_ifPKiSB_iPKfiiiSD_SD_iiiii:
        /* <DEDUP_REMOVED lines=111> */
.L_x_6605:
[----:B------:R-:W-:-:S04]  /*06f0*/  IMAD.MOV.U32 R2, RZ, RZ, c[0x0][0xc] ;  /* 0x00000300ff027624 */ /* 0x000fc800078e00ff */
[----:B0-----:R-:W-:-:S04]  /*0700*/  IMAD R2, R2, c[0x0][0x1d8], R5 ;  /* 0x0000760002027a24 */ /* 0x001fc800078e0205 */
[----:B------:R-:W-:-:S03]  /*0710*/  IMAD R13, R2, c[0x0][0x1e8], RZ ;  /* 0x00007a00020d7a24 */ /* 0x000fc600078e02ff */
.L_x_6606:
        /* <DEDUP_REMOVED lines=26> */
.L_x_6610:
        /* <DEDUP_REMOVED lines=36> */
.L_x_6608:
[----:B------:R-:W-:Y:S05]  /*0b00*/  BSYNC B7 ;  /* 0x0000000000077941 */ /* 0x000fea0003800000 */
.L_x_6607:
[----:B------:R-:W-:Y:S05]  /*0b10*/  BRA.DIV ~URZ, `(.L_x_6611) ;  /* 0x000028827f007947 */ /* 0x000fea000b800000 */
[----:B------:R-:W-:-:S05]  /*0b20*/  IMAD.MOV.U32 R2, RZ, RZ, -0x800001 ;  /* 0xff7fffffff027424 */ /* 0x000fca00078e00ff */
.L_x_6645:
[----:B------:R-:W-:Y:S01]  /*0b30*/  FMNMX.FTZ R18, R2, -3.40282346638528859812e+38, !PT ;  /* 0xff7fffff02127809 */ /* 0x000fe20007810000 */
[----:B------:R-:W-:Y:S01]  /*0b40*/  IMAD.MOV.U32 R17, RZ, RZ, -0x800001 ;  /* 0xff7fffffff117424 */ /* 0x000fe200078e00ff */
[----:B------:R-:W-:Y:S05]  /*0b50*/  BRA.DIV ~URZ, `(.L_x_6612) ;  /* 0x000028c27f007947 */ /* 0x000fea000b800000 */
[----:B------:R-:W0:Y:S02]  /*0b60*/  SHFL.BFLY PT, R2, R18, 0x8, 0x1f ;  /* 0x0d001f0012027f89 */ /* 0x000e2400000e0000 */
[----:B0-----:R-:W-:-:S05]  /*0b70*/  FMNMX.FTZ R18, R18, R2, !PT ;  /* 0x0000000212127209 */ /* 0x001fca0007810000 */
[----:B------:R0:W1:Y:S02]  /*0b80*/  SHFL.BFLY PT, R3, R18, 0x4, 0x1f ;  /* 0x0c801f0012037f89 */ /* 0x00006400000e0000 */
.L_x_6646:
[----:B------:R-:W-:Y:S01]  /*0b90*/  ISETP.NE.AND P0, PT, R0, RZ, PT ;  /* 0x000000ff0000720c */ /* 0x000fe20003f05270 */
[----:B------:R-:W-:-:S12]  /*0ba0*/  WARPSYNC 0xffffffff ;  /* 0xffffffff00007948 */ /* 0x000fd80003800000 */
[----:B-1----:R-:W-:-:S05]  /*0bb0*/  @!P0 FMNMX.FTZ R3, R3, R18, !PT ;  /* 0x0000001203038209 */ /* 0x002fca0007810000 */
[----:B------:R1:W-:Y:S02]  /*0bc0*/  @!P0 STS [R4.X4], R3 ;  /* 0x0000000304008388 */ /* 0x0003e40000004800 */
[----:B------:R-:W-:Y:S01]  /*0bd0*/  BAR.SYNC.DEFER_BLOCKING 0x0 ;  /* 0x0000000000007b1d */ /* 0x000fe20000010000 */
[----:B------:R-:W-:Y:S02]  /*0be0*/  ISETP.GT.AND P0, PT, R0, 0x3, PT ;  /* 0x000000030000780c */ /* 0x000fe40003f04270 */
[----:B------:R-:W-:Y:S02]  /*0bf0*/  ISETP.GE.AND P2, PT, R6, R9, PT ;  /* 0x000000090600720c */ /* 0x000fe40003f46270 */
[----:B------:R-:W-:Y:S01]  /*0c00*/  MOV R19, RZ ;  /* 0x000000ff00137202 */ /* 0x000fe20000000f00 */
        /* <DEDUP_REMOVED lines=27> */
.L_x_6617:
        /* <DEDUP_REMOVED lines=11> */
.L_x_6616:
[----:B------:R-:W-:Y:S05]  /*0e70*/  BSYNC B1 ;  /* 0x0000000000017941 */ /* 0x000fea0003800000 */
.L_x_6615:
        /* <DEDUP_REMOVED lines=10> */
.L_x_6620:
        /* <DEDUP_REMOVED lines=100> */
.L_x_6619:
[----:B------:R-:W-:Y:S05]  /*1560*/  BSYNC B1 ;  /* 0x0000000000017941 */ /* 0x000fea0003800000 */
.L_x_6618:
        /* <DEDUP_REMOVED lines=55> */
.L_x_6622:
[----:B------:R-:W-:Y:S05]  /*18e0*/  BSYNC B1 ;  /* 0x0000000000017941 */ /* 0x000fea0003800000 */
.L_x_6621:
        /* <DEDUP_REMOVED lines=26> */
.L_x_6614:
[----:B------:R-:W-:Y:S05]  /*1a90*/  BSYNC B0 ;  /* 0x0000000000007941 */ /* 0x000fea0003800000 */
.L_x_6613:
        /* <DEDUP_REMOVED lines=43> */
.L_x_6627:
        /* <DEDUP_REMOVED lines=8> */
.L_x_6626:
[----:B------:R-:W-:Y:S05]  /*1dd0*/  BSYNC B1 ;  /* 0x0000000000017941 */ /* 0x000fea0003800000 */
.L_x_6625:
        /* <DEDUP_REMOVED lines=10> */
.L_x_6630:
        /* <DEDUP_REMOVED lines=52> */
.L_x_6629:
[----:B------:R-:W-:Y:S05]  /*21c0*/  BSYNC B1 ;  /* 0x0000000000017941 */ /* 0x000fea0003800000 */
.L_x_6628:
        /* <DEDUP_REMOVED lines=31> */
.L_x_6632:
[----:B------:R-:W-:Y:S05]  /*23c0*/  BSYNC B1 ;  /* 0x0000000000017941 */ /* 0x000fea0003800000 */
.L_x_6631:
        /* <DEDUP_REMOVED lines=14> */
.L_x_6624:
[----:B------:R-:W-:Y:S05]  /*24b0*/  BSYNC B0 ;  /* 0x0000000000007941 */ /* 0x000fea0003800000 */
.L_x_6623:
        /* <DEDUP_REMOVED lines=20> */
.L_x_6634:
[----:B------:R-:W-:Y:S05]  /*2600*/  BSYNC B0 ;  /* 0x0000000000007941 */ /* 0x000fea0003800000 */
.L_x_6633:
        /* <DEDUP_REMOVED lines=25> */
.L_x_6638:
        /* <DEDUP_REMOVED lines=33> */
.L_x_6636:
[----:B------:R-:W-:Y:S05]  /*29b0*/  BSYNC B6 ;  /* 0x0000000000067941 */ /* 0x000fea0003800000 */
.L_x_6635:
[----:B------:R-:W-:Y:S05]  /*29c0*/  BRA.DIV ~URZ, `(.L_x_6639) ;  /* 0x00000b227f007947 */ /* 0x000fea000b800000 */
[----:B------:R-:W-:-:S04]  /*29d0*/  IMAD.MOV.U32 R13, RZ, RZ, RZ ;  /* 0x000000ffff0d7224 */ /* 0x000fc800078e00ff */
.L_x_6647:
[----:B------:R-:W-:Y:S01]  /*29e0*/  FADD.FTZ R13, RZ, R13 ;  /* 0x0000000dff0d7221 */ /* 0x000fe20000010000 */
[----:B------:R-:W-:Y:S05]  /*29f0*/  BRA.DIV ~URZ, `(.L_x_6640) ;  /* 0x00000b727f007947 */ /* 0x000fea000b800000 */
[----:B------:R-:W-:Y:S01]  /*2a00*/  HFMA2.MMA R12, -RZ, RZ, 0, 0 ;  /* 0x00000000ff0c7435 */ /* 0x000fe200000001ff */
[----:B------:R-:W-:Y:S01]  /*2a10*/  CS2R R10, SRZ ;  /* 0x00000000000a7805 */ /* 0x000fe2000001ff00 */
[----:B------:R-:W-:Y:S02]  /*2a20*/  IMAD.MOV.U32 R9, RZ, RZ, RZ ;  /* 0x000000ffff097224 */ /* 0x000fe400078e00ff */
[----:B------:R-:W-:Y:S02]  /*2a30*/  IMAD.MOV.U32 R21, RZ, RZ, RZ ;  /* 0x000000ffff157224 */ /* 0x000fe400078e00ff */
.L_x_6648:
[----:B------:R-:W-:Y:S01]  /*2a40*/  WARPSYNC 0xffffffff ;  /* 0xffffffff00007948 */ /* 0x000fe20003800000 */
[----:B------:R-:W-:Y:S01]  /*2a50*/  BAR.SYNC.DEFER_BLOCKING 0x0 ;  /* 0x0000000000007b1d */ /* 0x000fe20000010000 */
[----:B01----:R-:W-:Y:S01]  /*2a60*/  LOP3.LUT R2, R0, 0x1, RZ, 0xc0, !PT ;  /* 0x0000000100027812 */ /* 0x003fe200078ec0ff */
        /* <DEDUP_REMOVED lines=34> */
.L_x_6642:
[----:B0-----:R-:W-:Y:S05]  /*2c90*/  BSYNC B0 ;  /* 0x0000000000007941 */ /* 0x001fea0003800000 */
.L_x_6641:
        /* <DEDUP_REMOVED lines=22> */
.L_x_6644:
[----:B0-----:R-:W-:Y:S05]  /*2e00*/  BSYNC B0 ;  /* 0x0000000000007941 */ /* 0x001fea0003800000 */
.L_x_6643:
        /* <DEDUP_REMOVED lines=23> */
[-C--:B------:R-:W-:Y:S02]  /*2f80*/  IADD3 R14, P0, R4, R19.reuse, RZ ;  /* 0x00000013040e7210 */ /* 0x080fe40007f1e0ff */
[----:B------:R-:W-:Y:S02]  /*2f90*/  IADD3 R6, R15, 0x50, RZ ;  /* 0x000000500f067810 */ /* 0x000fe40007ffe0ff */
[-C--:B------:R-:W-:Y:S02]  /*2fa0*/  IADD3 R0, P1, R7, R19.reuse, RZ ;  /* 0x0000001307007210 */ /* 0x080fe40007f3e0ff */
[----:B------:R-:W-:-:S02]  /*2fb0*/  IADD3 R8, P2, R5, R19, RZ ;  /* 0x0000001305087210 */ /* 0x000fc40007f5e0ff */
[-C--:B------:R-:W-:Y:S02]  /*2fc0*/  IADD3 R17, P3, R20, R19.reuse, RZ ;  /* 0x0000001314117210 */ /* 0x080fe40007f7e0ff */
[-C--:B------:R-:W-:Y:S02]  /*2fd0*/  LEA.HI.X.SX32 R23, R4, R22.reuse, 0x1, P0 ;  /* 0x0000001604177211 */ /* 0x080fe400000f0eff */
[----:B------:R-:W-:Y:S02]  /*2fe0*/  IADD3 R19, P4, R6, R19, RZ ;  /* 0x0000001306137210 */ /* 0x000fe40007f9e0ff */
        /* <DEDUP_REMOVED lines=20> */
.L_x_6609:
        /* <DEDUP_REMOVED lines=19> */
.L_x_6637:
        /* <DEDUP_REMOVED lines=20> */
.L_x_6611:
[----:B------:R-:W-:Y:S01]  /*33a0*/  IMAD.MOV.U32 R18, RZ, RZ, -0x800001 ;  /* 0xff7fffffff127424 */ /* 0x000fe200078e00ff */
[----:B------:R-:W-:Y:S01]  /*33b0*/  MOV R20, 0xffffffff ;  /* 0xffffffff00147802 */ /* 0x000fe20000000f00 */
[----:B------:R-:W-:Y:S01]  /*33c0*/  IMAD.MOV.U32 R21, RZ, RZ, 0x10 ;  /* 0x00000010ff157424 */ /* 0x000fe200078e00ff */
[----:B------:R-:W-:Y:S01]  /*33d0*/  MOV R2, 0x3400 ;  /* 0x0000340000027802 */ /* 0x000fe20000000f00 */
[----:B------:R-:W-:Y:S02]  /*33e0*/  IMAD.MOV.U32 R19, RZ, RZ, 0x1f ;  /* 0x0000001fff137424 */ /* 0x000fe400078e00ff */
[----:B------:R-:W-:Y:S05]  /*33f0*/  CALL.REL.NOINC `($__internal_158_$__cuda_sm70_shflsync_bfly_p) ;  /* 0x000003a000007944 */ /* 0x000fea0003c00000 */
[----:B-1----:R-:W-:Y:S01]  /*3400*/  IMAD.MOV.U32 R2, RZ, RZ, R21 ;  /* 0x000000ffff027224 */ /* 0x002fe200078e0015 */
[----:B0-----:R-:W-:Y:S05]  /*3410*/  BRA `(.L_x_6645) ;  /* 0xffffd71000007947 */ /* 0x001fea000383ffff */
.L_x_6612:
[----:B------:R-:W-:Y:S01]  /*3420*/  IMAD.MOV.U32 R21, RZ, RZ, 0x8 ;  /* 0x00000008ff157424 */ /* 0x000fe200078e00ff */
[----:B------:R-:W-:Y:S01]  /*3430*/  MOV R20, 0xffffffff ;  /* 0xffffffff00147802 */ /* 0x000fe20000000f00 */
[----:B------:R-:W-:Y:S01]  /*3440*/  IMAD.MOV.U32 R19, RZ, RZ, 0x1f ;  /* 0x0000001fff137424 */ /* 0x000fe200078e00ff */
[----:B------:R-:W-:Y:S02]  /*3450*/  MOV R2, 0x3470 ;  /* 0x0000347000027802 */ /* 0x000fe40000000f00 */
[----:B------:R-:W-:Y:S05]  /*3460*/  CALL.REL.NOINC `($__internal_158_$__cuda_sm70_shflsync_bfly_p) ;  /* 0x0000033000007944 */ /* 0x000fea0003c00000 */
[----:B01----:R-:W-:Y:S01]  /*3470*/  FMNMX.FTZ R18, R18, R21, !PT ;  /* 0x0000001512127209 */ /* 0x003fe20007810000 */
[----:B------:R-:W-:Y:S01]  /*3480*/  IMAD.MOV.U32 R21, RZ, RZ, 0x4 ;  /* 0x00000004ff157424 */ /* 0x000fe200078e00ff */
[----:B------:R-:W-:Y:S01]  /*3490*/  MOV R2, 0x34d0 ;  /* 0x000034d000027802 */ /* 0x000fe20000000f00 */
[----:B------:R-:W-:-:S02]  /*34a0*/  IMAD.MOV.U32 R19, RZ, RZ, 0x1f ;  /* 0x0000001fff137424 */ /* 0x000fc400078e00ff */
[----:B------:R-:W-:Y:S02]  /*34b0*/  IMAD.MOV.U32 R20, RZ, RZ, -0x1 ;  /* 0xffffffffff147424 */ /* 0x000fe400078e00ff */
[----:B------:R-:W-:Y:S05]  /*34c0*/  CALL.REL.NOINC `($__internal_158_$__cuda_sm70_shflsync_bfly_p) ;  /* 0x000002d000007944 */ /* 0x000fea0003c00000 */
[----:B-1----:R-:W-:Y:S01]  /*34d0*/  MOV R3, R21 ;  /* 0x0000001500037202 */ /* 0x002fe20000000f00 */
[----:B0-----:R-:W-:Y:S05]  /*34e0*/  BRA `(.L_x_6646) ;  /* 0xffffd6a000007947 */ /* 0x001fea000383ffff */
.L_x_6639:
[----:B0-----:R-:W-:Y:S01]  /*34f0*/  IMAD.MOV.U32 R18, RZ, RZ, RZ ;  /* 0x000000ffff127224 */ /* 0x001fe200078e00ff */
[----:B------:R-:W-:Y:S01]  /*3500*/  MOV R20, 0xffffffff ;  /* 0xffffffff00147802 */ /* 0x000fe20000000f00 */
[----:B------:R-:W-:Y:S01]  /*3510*/  IMAD.MOV.U32 R21, RZ, RZ, 0x1 ;  /* 0x00000001ff157424 */ /* 0x000fe200078e00ff */
[----:B-1----:R-:W-:Y:S01]  /*3520*/  MOV R2, 0x3550 ;  /* 0x0000355000027802 */ /* 0x002fe20000000f00 */
[----:B------:R-:W-:Y:S02]  /*3530*/  IMAD.MOV.U32 R19, RZ, RZ, 0x1f ;  /* 0x0000001fff137424 */ /* 0x000fe400078e00ff */
[----:B------:R-:W-:Y:S05]  /*3540*/  CALL.REL.NOINC `($__internal_158_$__cuda_sm70_shflsync_bfly_p) ;  /* 0x0000025000007944 */ /* 0x000fea0003c00000 */
[----:B-1----:R-:W-:Y:S01]  /*3550*/  IMAD.MOV.U32 R13, RZ, RZ, R21 ;  /* 0x000000ffff0d7224 */ /* 0x002fe200078e0015 */
[----:B0-----:R-:W-:Y:S05]  /*3560*/  BRA `(.L_x_6647) ;  /* 0xfffff47000007947 */ /* 0x001fea000383ffff */
.L_x_6640:
[----:B------:R-:W-:Y:S01]  /*3570*/  HFMA2.MMA R19, -RZ, RZ, 0, 1.847743988037109375e-06 ;  /* 0x0000001fff137435 */ /* 0x000fe200000001ff */
[----:B0-----:R-:W-:Y:S01]  /*3580*/  IMAD.MOV.U32 R18, RZ, RZ, RZ ;  /* 0x000000ffff127224 */ /* 0x001fe200078e00ff */
[----:B-1----:R-:W-:Y:S01]  /*3590*/  MOV R2, 0x35d0 ;  /* 0x000035d000027802 */ /* 0x002fe20000000f00 */
[----:B------:R-:W-:Y:S02]  /*35a0*/  IMAD.MOV.U32 R21, RZ, RZ, 0x1 ;  /* 0x00000001ff157424 */ /* 0x000fe400078e00ff */
[----:B------:R-:W-:-:S02]  /*35b0*/  IMAD.MOV.U32 R20, RZ, RZ, -0x1 ;  /* 0xffffffffff147424 */ /* 0x000fc400078e00ff */
[----:B------:R-:W-:Y:S05]  /*35c0*/  CALL.REL.NOINC `($__internal_158_$__cuda_sm70_shflsync_bfly_p) ;  /* 0x000001d000007944 */ /* 0x000fea0003c00000 */
[----:B-1----:R-:W-:Y:S01]  /*35d0*/  FADD.FTZ R12, RZ, R21 ;  /* 0x00000015ff0c7221 */ /* 0x002fe20000010000 */
[----:B0-----:R-:W-:Y:S01]  /*35e0*/  MOV R19, 0x1f ;  /* 0x0000001f00137802 */ /* 0x001fe20000000f00 */
[----:B------:R-:W-:Y:S01]  /*35f0*/  IMAD.MOV.U32 R18, RZ, RZ, RZ ;  /* 0x000000ffff127224 */ /* 0x000fe200078e00ff */
[----:B------:R-:W-:Y:S01]  /*3600*/  MOV R2, 0x3640 ;  /* 0x0000364000027802 */ /* 0x000fe20000000f00 */
[----:B------:R-:W-:-:S02]  /*3610*/  IMAD.MOV.U32 R21, RZ, RZ, 0x1 ;  /* 0x00000001ff157424 */ /* 0x000fc400078e00ff */
[----:B------:R-:W-:Y:S02]  /*3620*/  IMAD.MOV.U32 R20, RZ, RZ, -0x1 ;  /* 0xffffffffff147424 */ /* 0x000fe400078e00ff */
[----:B------:R-:W-:Y:S05]  /*3630*/  CALL.REL.NOINC `($__internal_158_$__cuda_sm70_shflsync_bfly_p) ;  /* 0x0000016000007944 */ /* 0x000fea0003c00000 */
[----:B0-----:R-:W-:Y:S01]  /*3640*/  HFMA2.MMA R19, -RZ, RZ, 0, 1.847743988037109375e-06 ;  /* 0x0000001fff137435 */ /* 0x001fe200000001ff */
[----:B-1----:R-:W-:Y:S01]  /*3650*/  FADD.FTZ R11, RZ, R21 ;  /* 0x00000015ff0b7221 */ /* 0x002fe20000010000 */
[----:B------:R-:W-:Y:S01]  /*3660*/  MOV R2, 0x36b0 ;  /* 0x000036b000027802 */ /* 0x000fe20000000f00 */
[----:B------:R-:W-:Y:S02]  /*3670*/  IMAD.MOV.U32 R18, RZ, RZ, RZ ;  /* 0x000000ffff127224 */ /* 0x000fe400078e00ff */
[----:B------:R-:W-:Y:S02]  /*3680*/  IMAD.MOV.U32 R21, RZ, RZ, 0x1 ;  /* 0x00000001ff157424 */ /* 0x000fe400078e00ff */
[----:B------:R-:W-:Y:S02]  /*3690*/  IMAD.MOV.U32 R20, RZ, RZ, -0x1 ;  /* 0xffffffffff147424 */ /* 0x000fe400078e00ff */
[----:B------:R-:W-:Y:S05]  /*36a0*/  CALL.REL.NOINC `($__internal_158_$__cuda_sm70_shflsync_bfly_p) ;  /* 0x000000f000007944 */ /* 0x000fea0003c00000 */
[----:B-1----:R-:W-:Y:S01]  /*36b0*/  FADD.FTZ R10, RZ, R21 ;  /* 0x00000015ff0a7221 */ /* 0x002fe20000010000 */
[----:B------:R-:W-:Y:S01]  /*36c0*/  MOV R21, 0x1 ;  /* 0x0000000100157802 */ /* 0x000fe20000000f00 */
[----:B0-----:R-:W-:Y:S01]  /*36d0*/  IMAD.MOV.U32 R18, RZ, RZ, RZ ;  /* 0x000000ffff127224 */ /* 0x001fe200078e00ff */
[----:B------:R-:W-:Y:S01]  /*36e0*/  MOV R2, 0x3720 ;  /* 0x0000372000027802 */ /* 0x000fe20000000f00 */
[----:B------:R-:W-:-:S02]  /*36f0*/  IMAD.MOV.U32 R19, RZ, RZ, 0x1f ;  /* 0x0000001fff137424 */ /* 0x000fc400078e00ff */
[----:B------:R-:W-:Y:S02]  /*3700*/  IMAD.MOV.U32 R20, RZ, RZ, -0x1 ;  /* 0xffffffffff147424 */ /* 0x000fe400078e00ff */
[----:B------:R-:W-:Y:S05]  /*3710*/  CALL.REL.NOINC `($__internal_158_$__cuda_sm70_shflsync_bfly_p) ;  /* 0x0000008000007944 */ /* 0x000fea0003c00000 */
[----:B0-----:R-:W-:Y:S01]  /*3720*/  HFMA2.MMA R18, -RZ, RZ, 0, 0 ;  /* 0x00000000ff127435 */ /* 0x001fe200000001ff */
[----:B-1----:R-:W-:Y:S01]  /*3730*/  FADD.FTZ R9, RZ, R21 ;  /* 0x00000015ff097221 */ /* 0x002fe20000010000 */
[----:B------:R-:W-:Y:S01]  /*3740*/  MOV R20, 0xffffffff ;  /* 0xffffffff00147802 */ /* 0x000fe20000000f00 */
[----:B------:R-:W-:Y:S01]  /*3750*/  IMAD.MOV.U32 R21, RZ, RZ, 0x1 ;  /* 0x00000001ff157424 */ /* 0x000fe200078e00ff */
[----:B------:R-:W-:Y:S01]  /*3760*/  MOV R2, 0x3790 ;  /* 0x0000379000027802 */ /* 0x000fe20000000f00 */
[----:B------:R-:W-:Y:S02]  /*3770*/  IMAD.MOV.U32 R19, RZ, RZ, 0x1f ;  /* 0x0000001fff137424 */ /* 0x000fe400078e00ff */
[----:B------:R-:W-:Y:S05]  /*3780*/  CALL.REL.NOINC `($__internal_158_$__cuda_sm70_shflsync_bfly_p) ;  /* 0x0000001000007944 */ /* 0x000fea0003c00000 */
[----:B01----:R-:W-:Y:S05]  /*3790*/  BRA `(.L_x_6648) ;  /* 0xfffff2a000007947 */ /* 0x003fea000383ffff */
        .weak           $__internal_158_$__cuda_sm70_shflsync_bfly_p
        .type           $__internal_158_$__cuda_sm70_shflsync_bfly_p,@function
        .size           $__internal_158_$__cuda_sm70_shflsync_bfly_p,(.L_x_24819 - $__internal_158_$__cuda_sm70_shflsync_bfly_p)
$__internal_158_$__cuda_sm70_shflsync_bfly_p:
[----:B------:R-:W-:Y:S01]  /*37a0*/  IMAD.MOV.U32 R3, RZ, RZ, 0x0 ;  /* 0x00000000ff037424 */ /* 0x000fe200078e00ff */
[----:B------:R-:W-:Y:S04]  /*37b0*/  WARPSYNC R20 ;  /* 0x0000001400007348 */ /* 0x000fe80003800000 */
[----:B------:R0:W1:Y:S01]  /*37c0*/  SHFL.BFLY PT, R21, R18, R21, R19 ;  /* 0x0c00001512157389 */ /* 0x00006200000e0013 */
[----:B------:R-:W-:Y:S05]  /*37d0*/  RET.REL.NODEC R2 `(_ZN4vllm25paged_attention_v2_kernelIfhLi96ELi8ELi128ELNS_18Fp8KVCacheDataTypeE2ELb1ELi512EEEvPfS2_PT_PKS3_PKT0_S9_ifPKiSB_iPKfiiiSD_SD_iiiii) ;  /* 0xffffc82002007950 */ /* 0x000fea0003c3ffff */
.L_x_6649:
        /* <DEDUP_REMOVED lines=10> */
.L_x_24819:


//--------------------- .text._ZN4vllm25paged_attention_v2_kernelIfhLi80ELi8ELi128ELNS_18Fp8KVCacheDataTypeE2ELb1ELi512EEEvPfS2_PT_PKS3_PKT0_S9_ifPKiSB_iPKfiiiSD_SD_iiiii --------------------------
	.section	.text._ZN4vllm25paged_attention_v2_kernelIfhLi80ELi8ELi128ELNS_18Fp8KVCacheDataTypeE2ELb1ELi512EEEvPfS2_PT_PKS3_PKT0_S9_ifPKiSB_iPKfiiiSD_SD_iiiii,"ax",@progbits
	.sectioninfo	@"SHI_REGISTERS=32"
	.align	128
        .global         _ZN4vllm25paged_attention_v2_kernelIfhLi80ELi8ELi128ELNS_18Fp8KVCacheDataTypeE2ELb1ELi512EEEvPfS2_PT_PKS3_PKT0_S9_ifPKiSB_iPKfiiiSD_SD_iiiii
        .type           _ZN4vllm25paged_attention_v2_kernelIfhLi80ELi8ELi128ELNS_18Fp8KVCacheDataTypeE2ELb1ELi512EEEvPfS2_PT_PKS3_PKT0_S9_ifPKiSB_iPKfiiiSD_SD_iiiii,@function
        .size           _ZN4vllm25paged_attention_v2_kernelIfhLi80ELi8ELi128ELNS_18Fp8KVCacheDataTypeE2ELb1ELi512EEEvPfS2_PT_PKS3_PKT0_S9_ifPKiSB_iPKfiiiSD_SD_iiiii,(.L_x_24820 - _ZN4vllm25paged_attention_v2_kernelIfhLi80ELi8ELi128ELNS_18Fp8KVCacheDataTypeE2ELb1ELi512EEEvPfS2_PT_PKS3_PKT0_S9_ifPKiSB_iPKfiiiSD_SD_iiiii)
        .other          _ZN4vllm25paged_attention_v2_kernelIfhLi80ELi8ELi128ELNS_18Fp8KVCacheDataTypeE2ELb1ELi512EEEvPfS2_PT_PKS3_PKT0_S9_ifPKiSB_iPKfiiiSD_SD_iiiii,@"STO_CUDA_ENTRY STV_DEFAULT"
_ZN4vllm25paged_attention_v2_kernelIfhLi80ELi8ELi128ELNS_18Fp8KVCacheDataTypeE2ELb1ELi512EEEvPfS2_PT_PKS3_PKT0_S9_ifPKiSB_iPKfiiiSD_SD_iiiii:
.text._ZN4vllm25paged_attention_v2_kernelIfhLi80ELi8ELi128ELNS_18Fp8KVCacheDataTypeE2ELb1ELi512EEEvPfS2_PT_PKS3_PKT0_S9_ifPKiSB_iPKfiiiSD_SD_iiiii:
        /* <DEDUP_REMOVED lines=113> */
.L_x_6650:
[----:B--2---:R-:W-:-:S04]  /*0710*/  IMAD.MOV.U32 R2, RZ, RZ, c[0x0][0xc] ;  /* 0x00000300ff027624 */ /* 0x004fc800078e00ff */
[----:B------:R-:W-:-:S04]  /*0720*/  IMAD R2, R2, c[0x0][0x1d8], R7 ;  /* 0x0000760002027a24 */ /* 0x000fc800078e0207 */
[----:B------:R-:W-:-:S03]  /*0730*/  IMAD R12, R2, c[0x0][0x1e8], RZ ;  /* 0x00007a00020c7a24 */ /* 0x000fc600078e02ff */
.L_x_6651:
        /* <DEDUP_REMOVED lines=26> */
.L_x_6655:
        /* <DEDUP_REMOVED lines=36> */
.L_x_6653:
[----:B------:R-:W-:Y:S05]  /*0b20*/  BSYNC B7 ;  /* 0x0000000000077941 */ /* 0x000fea0003800000 */
.L_x_6652:
[----:B------:R-:W-:Y:S05]  /*0b30*/  BRA.DIV ~URZ, `(.L_x_6656) ;  /* 0x000027c27f007947 */ /* 0x000fea000b800000 */
[----:B------:R-:W-:-:S04]  /*0b40*/  MOV R2, 0xff7fffff ;  /* 0xff7fffff00027802 */ /* 0x000fc80000000f00 */
.L_x_6690:
[----:B------:R-:W-:Y:S01]  /*0b50*/  FMNMX.FTZ R18, R2, -3.40282346638528859812e+38, !PT ;  /* 0xff7fffff02127809 */ /* 0x000fe20007810000 */
[----:B------:R-:W-:Y:S01]  /*0b60*/  IMAD.MOV.U32 R17, RZ, RZ, -0x800001 ;  /* 0xff7fffffff117424 */ /* 0x000fe200078e00ff */
[----:B------:R-:W-:Y:S05]  /*0b70*/  BRA.DIV ~URZ, `(.L_x_6657) ;  /* 0x000028027f007947 */ /* 0x000fea000b800000 */
[----:B------:R-:W0:Y:S02]  /*0b80*/  SHFL.BFLY PT, R2, R18, 0x8, 0x1f ;  /* 0x0d001f0012027f89 */ /* 0x000e2400000e0000 */
[----:B0-----:R-:W-:-:S05]  /*0b90*/  FMNMX.FTZ R18, R18, R2, !PT ;  /* 0x0000000212127209 */ /* 0x001fca0007810000 */
[----:B------:R0:W1:Y:S02]  /*0ba0*/  SHFL.BFLY PT, R3, R18, 0x4, 0x1f ;  /* 0x0c801f0012037f89 */ /* 0x00006400000e0000 */
.L_x_6691:
        /* <DEDUP_REMOVED lines=35> */
.L_x_6662:
        /* <DEDUP_REMOVED lines=11> */
.L_x_6661:
[----:B------:R-:W-:Y:S05]  /*0e90*/  BSYNC B1 ;  /* 0x0000000000017941 */ /* 0x000fea0003800000 */
.L_x_6660:
        /* <DEDUP_REMOVED lines=10> */
.L_x_6665:
        /* <DEDUP_REMOVED lines=100> */
.L_x_6664:
[----:B------:R-:W-:Y:S05]  /*1580*/  BSYNC B1 ;  /* 0x0000000000017941 */ /* 0x000fea0003800000 */
.L_x_6663:
        /* <DEDUP_REMOVED lines=55> */
.L_x_6667:
[----:B------:R-:W-:Y:S05]  /*1900*/  BSYNC B1 ;  /* 0x0000000000017941 */ /* 0x000fea0003800000 */
.L_x_6666:
        /* <DEDUP_REMOVED lines=26> */
.L_x_6659:
[----:B------:R-:W-:Y:S05]  /*1ab0*/  BSYNC B0 ;  /* 0x0000000000007941 */ /* 0x000fea0003800000 */
.L_x_6658:
        /* <DEDUP_REMOVED lines=43> */
.L_x_6672:
        /* <DEDUP_REMOVED lines=8> */
.L_x_6671:
[----:B------:R-:W-:Y:S05]  /*1df0*/  BSYNC B1 ;  /* 0x0000000000017941 */ /* 0x000fea0003800000 */
.L_x_6670:
        /* <DEDUP_REMOVED lines=10> */
.L_x_6675:
        /* <DEDUP_REMOVED lines=52> */
.L_x_6674:
[----:B------:R-:W-:Y:S05]  /*21e0*/  BSYNC B1 ;  /* 0x0000000000017941 */ /* 0x000fea0003800000 */
.L_x_6673:
        /* <DEDUP_REMOVED lines=31> */
.L_x_6677:
[----:B------:R-:W-:Y:S05]  /*23e0*/  BSYNC B1 ;  /* 0x0000000000017941 */ /* 0x000fea0003800000 */
.L_x_6676:
        /* <DEDUP_REMOVED lines=14> */
.L_x_6669:
[----:B------:R-:W-:Y:S05]  /*24d0*/  BSYNC B0 ;  /* 0x0000000000007941 */ /* 0x000fea0003800000 */
.L_x_6668:
        /* <DEDUP_REMOVED lines=20> */
.L_x_6679:
[----:B------:R-:W-:Y:S05]  /*2620*/  BSYNC B0 ;  /* 0x0000000000007941 */ /* 0x000fea0003800000 */
.L_x_6678:
        /* <DEDUP_REMOVED lines=25> */
.L_x_6683:
        /* <DEDUP_REMOVED lines=33> */
.L_x_6681:
[----:B------:R-:W-:Y:S05]  /*29d0*/  BSYNC B6 ;  /* 0x0000000000067941 */ /* 0x000fea0003800000 */
.L_x_6680:
[----:B------:R-:W-:Y:S05]  /*29e0*/  BRA.DIV ~URZ, `(.L_x_6684) ;  /* 0x00000a627f007947 */ /* 0x000fea000b800000 */
[----:B------:R-:W-:-:S04]  /*29f0*/  IMAD.MOV.U32 R6, RZ, RZ, RZ ;  /* 0x000000ffff067224 */ /* 0x000fc800078e00ff */
.L_x_6692:
[----:B------:R-:W-:Y:S01]  /*2a00*/  FADD.FTZ R6, RZ, R6 ;  /* 0x00000006ff067221 */ /* 0x000fe20000010000 */
[----:B------:R-:W-:Y:S05]  /*2a10*/  BRA.DIV ~URZ, `(.L_x_6685) ;  /* 0x00000ab27f007947 */ /* 0x000fea000b800000 */
[----:B0-----:R-:W-:Y:S01]  /*2a20*/  IMAD.MOV.U32 R0, RZ, RZ, RZ ;  /* 0x000000ffff007224 */ /* 0x001fe200078e00ff */
[----:B------:R-:W-:Y:S01]  /*2a30*/  MOV R8, RZ ;  /* 0x000000ff00087202 */ /* 0x000fe20000000f00 */
[----:B------:R-:W-:Y:S02]  /*2a40*/  IMAD.MOV.U32 R12, RZ, RZ, RZ ;  /* 0x000000ffff0c7224 */ /* 0x000fe400078e00ff */
[----:B------:R-:W-:Y:S02]  /*2a50*/  IMAD.MOV.U32 R2, RZ, RZ, RZ ;  /* 0x000000ffff027224 */ /* 0x000fe400078e00ff */
.L_x_6693:
        /* <DEDUP_REMOVED lines=34> */
.L_x_6687:
[----:B0-----:R-:W-:Y:S05]  /*2c80*/  BSYNC B0 ;  /* 0x0000000000007941 */ /* 0x001fea0003800000 */
.L_x_6686:
        /* <DEDUP_REMOVED lines=19> */
.L_x_6689:
[----:B0-----:R-:W-:Y:S05]  /*2dc0*/  BSYNC B0 ;  /* 0x0000000000007941 */ /* 0x001fea0003800000 */
.L_x_6688:
        /* <DEDUP_REMOVED lines=29> */
[-C--:B------:R-:W-:Y:S02]  /*2fa0*/  LEA.HI.X.SX32 R22, R7, R20.reuse, 0x1, P2 ;  /* 0x0000001407167211 */ /* 0x080fe400010f0eff */
[----:B------:R-:W-:Y:S02]  /*2fb0*/  LEA.HI.X.SX32 R20, R4, R20, 0x1, P3 ;  /* 0x0000001404147211 */ /* 0x000fe400018f0eff */
[----:B------:R-:W-:Y:S02]  /*2fc0*/  LEA R4, P0, R17, c[0x0][0x170], 0x2 ;  /* 0x00005c0011047a11 */ /* 0x000fe400078010ff */
        /* <DEDUP_REMOVED lines=12> */
.L_x_6654:
        /* <DEDUP_REMOVED lines=19> */
.L_x_6682:
        /* <DEDUP_REMOVED lines=20> */
.L_x_6656:
[----:B------:R-:W-:Y:S01]  /*3300*/  MOV R18, 0xff7fffff ;  /* 0xff7fffff00127802 */ /* 0x000fe20000000f00 */
[----:B------:R-:W-:Y:S01]  /*3310*/  IMAD.MOV.U32 R19, RZ, RZ, 0x10 ;  /* 0x00000010ff137424 */ /* 0x000fe200078e00ff */
[----:B------:R-:W-:Y:S01]  /*3320*/  MOV R2, 0x3360 ;  /* 0x0000336000027802 */ /* 0x000fe20000000f00 */
[----:B------:R-:W-:Y:S02]  /*3330*/  IMAD.MOV.U32 R20, RZ, RZ, 0x1f ;  /* 0x0000001fff147424 */ /* 0x000fe400078e00ff */
[----:B------:R-:W-:Y:S02]  /*3340*/  IMAD.MOV.U32 R21, RZ, RZ, -0x1 ;  /* 0xffffffffff157424 */ /* 0x000fe400078e00ff */
[----:B------:R-:W-:Y:S05]  /*3350*/  CALL.REL.NOINC `($__internal_159_$__cuda_sm70_shflsync_bfly_p) ;  /* 0x0000034000007944 */ /* 0x000fea0003c00000 */
[----:B-1----:R-:W-:Y:S01]  /*3360*/  MOV R2, R19 ;  /* 0x0000001300027202 */ /* 0x002fe20000000f00 */
[----:B0-----:R-:W-:Y:S05]  /*3370*/  BRA `(.L_x_6690) ;  /* 0xffffd7d000007947 */ /* 0x001fea000383ffff */
.L_x_6657:
[----:B------:R-:W-:Y:S01]  /*3380*/  IMAD.MOV.U32 R19, RZ, RZ, 0x8 ;  /* 0x00000008ff137424 */ /* 0x000fe200078e00ff */
[----:B------:R-:W-:Y:S01]  /*3390*/  MOV R2, 0x33d0 ;  /* 0x000033d000027802 */ /* 0x000fe20000000f00 */
[----:B------:R-:W-:Y:S02]  /*33a0*/  IMAD.MOV.U32 R20, RZ, RZ, 0x1f ;  /* 0x0000001fff147424 */ /* 0x000fe400078e00ff */
[----:B------:R-:W-:-:S02]  /*33b0*/  IMAD.MOV.U32 R21, RZ, RZ, -0x1 ;  /* 0xffffffffff157424 */ /* 0x000fc400078e00ff */
[----:B------:R-:W-:Y:S05]  /*33c0*/  CALL.REL.NOINC `($__internal_159_$__cuda_sm70_shflsync_bfly_p) ;  /* 0x000002d000007944 */ /* 0x000fea0003c00000 */
[----:B01----:R-:W-:Y:S01]  /*33d0*/  FMNMX.FTZ R18, R18, R19, !PT ;  /* 0x0000001312127209 */ /* 0x003fe20007810000 */
[----:B------:R-:W-:Y:S01]  /*33e0*/  HFMA2.MMA R19, -RZ, RZ, 0, 2.384185791015625e-07 ;  /* 0x00000004ff137435 */ /* 0x000fe200000001ff */
[----:B------:R-:W-:Y:S01]  /*33f0*/  IMAD.MOV.U32 R20, RZ, RZ, 0x1f ;  /* 0x0000001fff147424 */ /* 0x000fe200078e00ff */
[----:B------:R-:W-:Y:S01]  /*3400*/  MOV R2, 0x3430 ;  /* 0x0000343000027802 */ /* 0x000fe20000000f00 */
[----:B------:R-:W-:-:S03]  /*3410*/  IMAD.MOV.U32 R21, RZ, RZ, -0x1 ;  /* 0xffffffffff157424 */ /* 0x000fc600078e00ff */
[----:B------:R-:W-:Y:S05]  /*3420*/  CALL.REL.NOINC `($__internal_159_$__cuda_sm70_shflsync_bfly_p) ;  /* 0x0000027000007944 */ /* 0x000fea0003c00000 */
[----:B-1----:R-:W-:Y:S01]  /*3430*/  IMAD.MOV.U32 R3, RZ, RZ, R19 ;  /* 0x000000ffff037224 */ /* 0x002fe200078e0013 */
[----:B0-----:R-:W-:Y:S05]  /*3440*/  BRA `(.L_x_6691) ;  /* 0xffffd76000007947 */ /* 0x001fea000383ffff */
.L_x_6684:
[----:B0-----:R-:W-:Y:S01]  /*3450*/  MOV R18, RZ ;  /* 0x000000ff00127202 */ /* 0x001fe20000000f00 */
[----:B------:R-:W-:Y:S01]  /*3460*/  IMAD.MOV.U32 R19, RZ, RZ, 0x1 ;  /* 0x00000001ff137424 */ /* 0x000fe200078e00ff */
[----:B------:R-:W-:Y:S01]  /*3470*/  MOV R21, 0xffffffff ;  /* 0xffffffff00157802 */ /* 0x000fe20000000f00 */
[----:B------:R-:W-:Y:S01]  /*3480*/  IMAD.MOV.U32 R20, RZ, RZ, 0x1f ;  /* 0x0000001fff147424 */ /* 0x000fe200078e00ff */
[----:B------:R-:W-:-:S02]  /*3490*/  MOV R2, 0x34b0 ;  /* 0x000034b000027802 */ /* 0x000fc40000000f00 */
[----:B------:R-:W-:Y:S05]  /*34a0*/  CALL.REL.NOINC `($__internal_159_$__cuda_sm70_shflsync_bfly_p) ;  /* 0x000001f000007944 */ /* 0x000fea0003c00000 */
[----:B-1----:R-:W-:Y:S01]  /*34b0*/  IMAD.MOV.U32 R6, RZ, RZ, R19 ;  /* 0x000000ffff067224 */ /* 0x002fe200078e0013 */
[----:B0-----:R-:W-:Y:S05]  /*34c0*/  BRA `(.L_x_6692) ;  /* 0xfffff53000007947 */ /* 0x001fea000383ffff */
.L_x_6685:
[----:B------:R-:W-:Y:S01]  /*34d0*/  HFMA2.MMA R19, -RZ, RZ, 0, 5.9604644775390625e-08 ;  /* 0x00000001ff137435 */ /* 0x000fe200000001ff */
[----:B0-----:R-:W-:Y:S01]  /*34e0*/  IMAD.MOV.U32 R18, RZ, RZ, RZ ;  /* 0x000000ffff127224 */ /* 0x001fe200078e00ff */
[----:B------:R-:W-:Y:S01]  /*34f0*/  MOV R2, 0x3530 ;  /* 0x0000353000027802 */ /* 0x000fe20000000f00 */
[----:B------:R-:W-:-:S02]  /*3500*/  IMAD.MOV.U32 R20, RZ, RZ, 0x1f ;  /* 0x0000001fff147424 */ /* 0x000fc400078e00ff */
[----:B------:R-:W-:Y:S02]  /*3510*/  IMAD.MOV.U32 R21, RZ, RZ, -0x1 ;  /* 0xffffffffff157424 */ /* 0x000fe400078e00ff */
[----:B------:R-:W-:Y:S05]  /*3520*/  CALL.REL.NOINC `($__internal_159_$__cuda_sm70_shflsync_bfly_p) ;  /* 0x0000017000007944 */ /* 0x000fea0003c00000 */
[----:B-1----:R-:W-:Y:S01]  /*3530*/  FADD.FTZ R0, RZ, R19 ;  /* 0x00000013ff007221 */ /* 0x002fe20000010000 */
[----:B0-----:R-:W-:Y:S01]  /*3540*/  MOV R18, RZ ;  /* 0x000000ff00127202 */ /* 0x001fe20000000f00 */
[----:B------:R-:W-:Y:S01]  /*3550*/  IMAD.MOV.U32 R19, RZ, RZ, 0x1 ;  /* 0x00000001ff137424 */ /* 0x000fe200078e00ff */
[----:B------:R-:W-:Y:S01]  /*3560*/  MOV R21, 0xffffffff ;  /* 0xffffffff00157802 */ /* 0x000fe20000000f00 */
[----:B------:R-:W-:Y:S01]  /*3570*/  IMAD.MOV.U32 R20, RZ, RZ, 0x1f ;  /* 0x0000001fff147424 */ /* 0x000fe200078e00ff */
[----:B------:R-:W-:Y:S02]  /*3580*/  MOV R2, 0x35a0 ;  /* 0x000035a000027802 */ /* 0x000fe40000000f00 */
[----:B------:R-:W-:Y:S05]  /*3590*/  CALL.REL.NOINC `($__internal_159_$__cuda_sm70_shflsync_bfly_p) ;  /* 0x0000010000007944 */ /* 0x000fea0003c00000 */
[----:B0-----:R-:W-:Y:S01]  /*35a0*/  HFMA2.MMA R20, -RZ, RZ, 0, 1.847743988037109375e-06 ;  /* 0x0000001fff147435 */ /* 0x001fe200000001ff */
[----:B-1----:R-:W-:Y:S01]  /*35b0*/  FADD.FTZ R12, RZ, R19 ;  /* 0x00000013ff0c7221 */ /* 0x002fe20000010000 */
[----:B------:R-:W-:Y:S01]  /*35c0*/  MOV R2, 0x3610 ;  /* 0x0000361000027802 */ /* 0x000fe20000000f00 */
[----:B------:R-:W-:Y:S02]  /*35d0*/  IMAD.MOV.U32 R18, RZ, RZ, RZ ;  /* 0x000000ffff127224 */ /* 0x000fe400078e00ff */
[----:B------:R-:W-:-:S02]  /*35e0*/  IMAD.MOV.U32 R19, RZ, RZ, 0x1 ;  /* 0x00000001ff137424 */ /* 0x000fc400078e00ff */
[----:B------:R-:W-:Y:S02]  /*35f0*/  IMAD.MOV.U32 R21, RZ, RZ, -0x1 ;  /* 0xffffffffff157424 */ /* 0x000fe400078e00ff */
[----:B------:R-:W-:Y:S05]  /*3600*/  CALL.REL.NOINC `($__internal_159_$__cuda_sm70_shflsync_bfly_p) ;  /* 0x0000009000007944 */ /* 0x000fea0003c00000 */
[----:B-1----:R-:W-:Y:S01]  /*3610*/  FADD.FTZ R8, RZ, R19 ;  /* 0x00000013ff087221 */ /* 0x002fe20000010000 */
[----:B------:R-:W-:Y:S01]  /*3620*/  MOV R19, 0x1 ;  /* 0x0000000100137802 */ /* 0x000fe20000000f00 */
[----:B0-----:R-:W-:Y:S01]  /*3630*/  IMAD.MOV.U32 R18, RZ, RZ, RZ ;  /* 0x000000ffff127224 */ /* 0x001fe200078e00ff */
[----:B------:R-:W-:Y:S01]  /*3640*/  MOV R2, 0x3680 ;  /* 0x0000368000027802 */ /* 0x000fe20000000f00 */
[----:B------:R-:W-:Y:S02]  /*3650*/  IMAD.MOV.U32 R20, RZ, RZ, 0x1f ;  /* 0x0000001fff147424 */ /* 0x000fe400078e00ff */
[----:B------:R-:W-:Y:S02]  /*3660*/  IMAD.MOV.U32 R21, RZ, RZ, -0x1 ;  /* 0xffffffffff157424 */ /* 0x000fe400078e00ff */
[----:B------:R-:W-:Y:S05]  /*3670*/  CALL.REL.NOINC `($__internal_159_$__cuda_sm70_shflsync_bfly_p) ;  /* 0x0000002000007944 */ /* 0x000fea0003c00000 */
[----:B-1----:R-:W-:Y:S01]  /*3680*/  MOV R2, R19 ;  /* 0x0000001300027202 */ /* 0x002fe20000000f00 */
[----:B0-----:R-:W-:Y:S05]  /*3690*/  BRA `(.L_x_6693) ;  /* 0xfffff3c000007947 */ /* 0x001fea000383ffff */
        .weak           $__internal_159_$__cuda_sm70_shflsync_bfly_p
        .type           $__internal_159_$__cuda_sm70_shflsync_bfly_p,@function
        .size           $__internal_159_$__cuda_sm70_shflsync_bfly_p,(.L_x_24820 - $__internal_159_$__cuda_sm70_shflsync_bfly_p)
$__internal_159_$__cuda_sm70_shflsync_bfly_p:
[----:B------:R-:W-:Y:S01]  /*36a0*/  IMAD.MOV.U32 R3, RZ, RZ, 0x0 ;  /* 0x00000000ff037424 */ /* 0x000fe200078e00ff */
[----:B------:R-:W-:Y:S04]  /*36b0*/  WARPSYNC R21 ;  /* 0x0000001500007348 */ /* 0x000fe80003800000 */
[----:B------:R0:W1:Y:S01]  /*36c0*/  SHFL.BFLY PT, R19, R18, R19, R20 ;  /* 0x0c00001312137389 */ /* 0x00006200000e0014 */
[----:B------:R-:W-:Y:S05]  /*36d0*/  RET.REL.NODEC R2 `(_ZN4vllm25paged_attention_v2_kernelIfhLi80ELi8ELi128ELNS_18Fp8KVCacheDataTypeE2ELb1ELi512EEEvPfS2_PT_PKS3_PKT0_S9_ifPKiSB_iPKfiiiSD_SD_iiiii) ;  /* 0xffffc92002007950 */ /* 0x000fea0003c3ffff */
.L_x_6694:
        /* <DEDUP_REMOVED lines=10> */
.L_x_24820:


//--------------------- .text._ZN4vllm25paged_attention_v2_kernelIfhLi64ELi8ELi128ELNS_18Fp8KVCacheDataTypeE2ELb1ELi512EEEvPfS2_PT_PKS3_PKT0_S9_ifPKiSB_iPKfiiiSD_SD_iiiii --------------------------
	.section	.text._ZN4vllm25paged_attention_v2_kernelIfhLi64ELi8ELi128ELNS_18Fp8KVCacheDataTypeE2ELb1ELi512EEEvPfS2_PT_PKS3_PKT0_S9_ifPKiSB_iPKfiiiSD_SD_iiiii,"ax",@progbits
	.sectioninfo	@"SHI_REGISTERS=32"
	.align	128
        .global         _ZN4vllm25paged_attention_v2_kernelIfhLi64ELi8ELi128ELNS_18Fp8KVCacheDataTypeE2ELb1ELi512EEEvPfS2_PT_PKS3_PKT0_S9_ifPKiSB_iPKfiiiSD_SD_iiiii
        .type           _ZN4vllm25paged_attention_v2_kernelIfhLi64ELi8ELi128ELNS_18Fp8KVCacheDataTypeE2ELb1ELi512EEEvPfS2_PT_PKS3_PKT0_S9_ifPKiSB_iPKfiiiSD_SD_iiiii,@function
        .size           _ZN4vllm25paged_attention_v2_kernelIfhLi64ELi8ELi128ELNS_18Fp8KVCacheDataTypeE2ELb1ELi512EEEvPfS2_PT_PKS3_PKT0_S9_ifPKiSB_iPKfiiiSD_SD_iiiii,(.L_x_24821 - _ZN4vllm25paged_attention_v2_kernelIfhLi64ELi8ELi128ELNS_18Fp8KVCacheDataTypeE2ELb1ELi512EEEvPfS2_PT_PKS3_PKT0_S9_ifPKiSB_iPKfiiiSD_SD_iiiii)
        .other          _ZN4vllm25paged_attention_v2_kernelIfhLi64ELi8ELi128ELNS_18Fp8KVCacheDataTypeE2ELb1ELi512EEEvPfS2_PT_PKS3_PKT0_S9_ifPKiSB_iPKfiiiSD_SD_iiiii,@"STO_CUDA_ENTRY STV_DEFAULT"
_ZN4vllm25paged_attention_v2_kernelIfhLi64ELi8ELi128ELNS_18Fp8KVCacheDataTypeE2ELb1ELi512EEEvPfS2_PT_PKS3_PKT0_S9_ifPKiSB_iPKfiiiSD_SD_iiiii:
.text._ZN4vllm25paged_attention_v2_kernelIfhLi64ELi8ELi128ELNS_18Fp8KVCacheDataTypeE2ELb1ELi512EEEvPfS2_PT_PKS3_PKT0_S9_ifPKiSB_iPKfiiiSD_SD_iiiii:
        /* <DEDUP_REMOVED lines=114> */
.L_x_6695:
[----:B0-----:R-:W-:-:S04]  /*0720*/  IMAD.MOV.U32 R12, RZ, RZ, c[0x0][0xc] ;  /* 0x00000300ff0c7624 */ /* 0x001fc800078e00ff */
[----:B------:R-:W-:-:S04]  /*0730*/  IMAD R11, R12, c[0x0][0x1d8], R5 ;  /* 0x000076000c0b7a24 */ /* 0x000fc800078e0205 */
[----:B------:R-:W-:-:S03]  /*0740*/  IMAD R12, R11, c[0x0][0x1e8], RZ ;  /* 0x00007a000b0c7a24 */ /* 0x000fc600078e02ff */
.L_x_6696:
        /* <DEDUP_REMOVED lines=25> */
.L_x_6700:
        /* <DEDUP_REMOVED lines=37> */
.L_x_6698:
[----:B------:R-:W-:Y:S05]  /*0b30*/  BSYNC B7 ;  /* 0x0000000000077941 */ /* 0x000fea0003800000 */
.L_x_6697:
[----:B------:R-:W-:Y:S05]  /*0b40*/  BRA.DIV ~URZ, `(.L_x_6701) ;  /* 0x000026827f007947 */ /* 0x000fea000b800000 */
[----:B------:R-:W-:-:S04]  /*0b50*/  MOV R13, 0xff7fffff ;  /* 0xff7fffff000d7802 */ /* 0x000fc80000000f00 */
.L_x_6733:
[----:B------:R-:W-:Y:S01]  /*0b60*/  FMNMX.FTZ R20, R13, -3.40282346638528859812e+38, !PT ;  /* 0xff7fffff0d147809 */ /* 0x000fe20007810000 */
[----:B------:R-:W-:Y:S01]  /*0b70*/  IMAD.MOV.U32 R17, RZ, RZ, -0x800001 ;  /* 0xff7fffffff117424 */ /* 0x000fe200078e00ff */
[----:B------:R-:W-:Y:S05]  /*0b80*/  BRA.DIV ~URZ, `(.L_x_6702) ;  /* 0x000026c27f007947 */ /* 0x000fea000b800000 */
[----:B------:R-:W0:Y:S02]  /*0b90*/  SHFL.BFLY PT, R13, R20, 0x8, 0x1f ;  /* 0x0d001f00140d7f89 */ /* 0x000e2400000e0000 */
[----:B0-----:R-:W-:-:S05]  /*0ba0*/  FMNMX.FTZ R13, R20, R13, !PT ;  /* 0x0000000d140d7209 */ /* 0x001fca0007810000 */
[----:B------:R0:W1:Y:S02]  /*0bb0*/  SHFL.BFLY PT, R14, R13, 0x4, 0x1f ;  /* 0x0c801f000d0e7f89 */ /* 0x00006400000e0000 */
.L_x_6734:
        /* <DEDUP_REMOVED lines=34> */
.L_x_6707:
        /* <DEDUP_REMOVED lines=11> */
.L_x_6706:
[----:B------:R-:W-:Y:S05]  /*0e90*/  BSYNC B1 ;  /* 0x0000000000017941 */ /* 0x000fea0003800000 */
.L_x_6705:
        /* <DEDUP_REMOVED lines=10> */
.L_x_6710:
        /* <DEDUP_REMOVED lines=100> */
.L_x_6709:
[----:B------:R-:W-:Y:S05]  /*1580*/  BSYNC B1 ;  /* 0x0000000000017941 */ /* 0x000fea0003800000 */
.L_x_6708:
        /* <DEDUP_REMOVED lines=55> */
.L_x_6712:
[----:B------:R-:W-:Y:S05]  /*1900*/  BSYNC B1 ;  /* 0x0000000000017941 */ /* 0x000fea0003800000 */
.L_x_6711:
        /* <DEDUP_REMOVED lines=26> */
.L_x_6704:
[----:B------:R-:W-:Y:S05]  /*1ab0*/  BSYNC B0 ;  /* 0x0000000000007941 */ /* 0x000fea0003800000 */
.L_x_6703:
        /* <DEDUP_REMOVED lines=43> */
.L_x_6717:
        /* <DEDUP_REMOVED lines=8> */
.L_x_6716:
[----:B------:R-:W-:Y:S05]  /*1df0*/  BSYNC B1 ;  /* 0x0000000000017941 */ /* 0x000fea0003800000 */
.L_x_6715:
        /* <DEDUP_REMOVED lines=10> */
.L_x_6720:
        /* <DEDUP_REMOVED lines=52> */
.L_x_6719:
[----:B------:R-:W-:Y:S05]  /*21e0*/  BSYNC B1 ;  /* 0x0000000000017941 */ /* 0x000fea0003800000 */
.L_x_6718:
        /* <DEDUP_REMOVED lines=31> */
.L_x_6722:
[----:B------:R-:W-:Y:S05]  /*23e0*/  BSYNC B1 ;  /* 0x0000000000017941 */ /* 0x000fea0003800000 */
.L_x_6721:
        /* <DEDUP_REMOVED lines=14> */
.L_x_6714:
[----:B------:R-:W-:Y:S05]  /*24d0*/  BSYNC B0 ;  /* 0x0000000000007941 */ /* 0x000fea0003800000 */
.L_x_6713:
        /* <DEDUP_REMOVED lines=20> */
.L_x_6724:
[----:B------:R-:W-:Y:S05]  /*2620*/  BSYNC B0 ;  /* 0x0000000000007941 */ /* 0x000fea0003800000 */
.L_x_6723:
        /* <DEDUP_REMOVED lines=24> */
.L_x_6728:
        /* <DEDUP_REMOVED lines=33> */
.L_x_6726:
[----:B------:R-:W-:Y:S05]  /*29c0*/  BSYNC B6 ;  /* 0x0000000000067941 */ /* 0x000fea0003800000 */
.L_x_6725:
[----:B------:R-:W-:Y:S05]  /*29d0*/  BRA.DIV ~URZ, `(.L_x_6729) ;  /* 0x000009527f007947 */ /* 0x000fea000b800000 */
[----:B0-----:R-:W-:-:S10]  /*29e0*/  HFMA2.MMA R2, -RZ, RZ, 0, 0 ;  /* 0x00000000ff027435 */ /* 0x001fd400000001ff */
.L_x_6735:
[----:B------:R-:W-:Y:S01]  /*29f0*/  FADD.FTZ R2, RZ, R2 ;  /* 0x00000002ff027221 */ /* 0x000fe20000010000 */
[----:B------:R-:W-:Y:S05]  /*2a00*/  BRA.DIV ~URZ, `(.L_x_6730) ;  /* 0x000009a27f007947 */ /* 0x000fea000b800000 */
[----:B------:R-:W-:Y:S01]  /*2a10*/  CS2R R6, SRZ ;  /* 0x0000000000067805 */ /* 0x000fe2000001ff00 */
[----:B------:R-:W-:Y:S02]  /*2a20*/  IMAD.MOV.U32 R4, RZ, RZ, RZ ;  /* 0x000000ffff047224 */ /* 0x000fe400078e00ff */
.L_x_6736:
        /* <DEDUP_REMOVED lines=45> */
.L_x_6732:
[----:B0-----:R-:W-:Y:S05]  /*2d00*/  BSYNC B0 ;  /* 0x0000000000007941 */ /* 0x001fea0003800000 */
.L_x_6731:
        /* <DEDUP_REMOVED lines=37> */
.L_x_6699:
        /* <DEDUP_REMOVED lines=19> */
.L_x_6727:
        /* <DEDUP_REMOVED lines=20> */
.L_x_6701:
[----:B------:R-:W-:Y:S01]  /*31d0*/  HFMA2.MMA R16, -RZ, RZ, 0, 9.5367431640625e-07 ;  /* 0x00000010ff107435 */ /* 0x000fe200000001ff */
[----:B------:R-:W-:Y:S01]  /*31e0*/  IMAD.MOV.U32 R13, RZ, RZ, -0x800001 ;  /* 0xff7fffffff0d7424 */ /* 0x000fe200078e00ff */
[----:B------:R-:W-:Y:S01]  /*31f0*/  MOV R14, 0x3230 ;  /* 0x00003230000e7802 */ /* 0x000fe20000000f00 */
[----:B------:R-:W-:Y:S02]  /*3200*/  IMAD.MOV.U32 R18, RZ, RZ, 0x1f ;  /* 0x0000001fff127424 */ /* 0x000fe400078e00ff */
[----:B------:R-:W-:Y:S02]  /*3210*/  IMAD.MOV.U32 R19, RZ, RZ, -0x1 ;  /* 0xffffffffff137424 */ /* 0x000fe400078e00ff */
[----:B------:R-:W-:Y:S05]  /*3220*/  CALL.REL.NOINC `($__internal_160_$__cuda_sm70_shflsync_bfly_p) ;  /* 0x000002e000007944 */ /* 0x000fea0003c00000 */
[----:B01----:R-:W-:Y:S01]  /*3230*/  IMAD.MOV.U32 R13, RZ, RZ, R16 ;  /* 0x000000ffff0d7224 */ /* 0x003fe200078e0010 */
[----:B------:R-:W-:Y:S05]  /*3240*/  BRA `(.L_x_6733) ;  /* 0xffffd91000007947 */ /* 0x000fea000383ffff */
.L_x_6702:
[----:B------:R-:W-:Y:S01]  /*3250*/  MOV R13, R20 ;  /* 0x00000014000d7202 */ /* 0x000fe20000000f00 */
[----:B------:R-:W-:Y:S01]  /*3260*/  IMAD.MOV.U32 R16, RZ, RZ, 0x8 ;  /* 0x00000008ff107424 */ /* 0x000fe200078e00ff */
[----:B------:R-:W-:Y:S01]  /*3270*/  MOV R14, 0x32b0 ;  /* 0x000032b0000e7802 */ /* 0x000fe20000000f00 */
[----:B------:R-:W-:Y:S02]  /*3280*/  IMAD.MOV.U32 R18, RZ, RZ, 0x1f ;  /* 0x0000001fff127424 */ /* 0x000fe400078e00ff */
[----:B------:R-:W-:-:S02]  /*3290*/  IMAD.MOV.U32 R19, RZ, RZ, -0x1 ;  /* 0xffffffffff137424 */ /* 0x000fc400078e00ff */
[----:B------:R-:W-:Y:S05]  /*32a0*/  CALL.REL.NOINC `($__internal_160_$__cuda_sm70_shflsync_bfly_p) ;  /* 0x0000026000007944 */ /* 0x000fea0003c00000 */
[----:B01----:R-:W-:Y:S01]  /*32b0*/  FMNMX.FTZ R13, R20, R16, !PT ;  /* 0x00000010140d7209 */ /* 0x003fe20007810000 */
[----:B------:R-:W-:Y:S01]  /*32c0*/  HFMA2.MMA R16, -RZ, RZ, 0, 2.384185791015625e-07 ;  /* 0x00000004ff107435 */ /* 0x000fe200000001ff */
[----:B------:R-:W-:Y:S01]  /*32d0*/  IMAD.MOV.U32 R18, RZ, RZ, 0x1f ;  /* 0x0000001fff127424 */ /* 0x000fe200078e00ff */
[----:B------:R-:W-:Y:S01]  /*32e0*/  MOV R14, 0x3310 ;  /* 0x00003310000e7802 */ /* 0x000fe20000000f00 */
[----:B------:R-:W-:-:S03]  /*32f0*/  IMAD.MOV.U32 R19, RZ, RZ, -0x1 ;  /* 0xffffffffff137424 */ /* 0x000fc600078e00ff */
[----:B------:R-:W-:Y:S05]  /*3300*/  CALL.REL.NOINC `($__internal_160_$__cuda_sm70_shflsync_bfly_p) ;  /* 0x0000020000007944 */ /* 0x000fea0003c00000 */
[----:B-1----:R-:W-:Y:S01]  /*3310*/  IMAD.MOV.U32 R14, RZ, RZ, R16 ;  /* 0x000000ffff0e7224 */ /* 0x002fe200078e0010 */
[----:B0-----:R-:W-:Y:S05]  /*3320*/  BRA `(.L_x_6734) ;  /* 0xffffd89000007947 */ /* 0x001fea000383ffff */
.L_x_6729:
[----:B0-----:R-:W-:Y:S01]  /*3330*/  MOV R13, RZ ;  /* 0x000000ff000d7202 */ /* 0x001fe20000000f00 */
[----:B------:R-:W-:Y:S01]  /*3340*/  IMAD.MOV.U32 R16, RZ, RZ, 0x1 ;  /* 0x00000001ff107424 */ /* 0x000fe200078e00ff */
[----:B------:R-:W-:Y:S01]  /*3350*/  MOV R14, 0x3390 ;  /* 0x00003390000e7802 */ /* 0x000fe20000000f00 */
[----:B------:R-:W-:-:S02]  /*3360*/  IMAD.MOV.U32 R18, RZ, RZ, 0x1f ;  /* 0x0000001fff127424 */ /* 0x000fc400078e00ff */
[----:B------:R-:W-:Y:S02]  /*3370*/  IMAD.MOV.U32 R19, RZ, RZ, -0x1 ;  /* 0xffffffffff137424 */ /* 0x000fe400078e00ff */
[----:B------:R-:W-:Y:S05]  /*3380*/  CALL.REL.NOINC `($__internal_160_$__cuda_sm70_shflsync_bfly_p) ;  /* 0x0000018000007944 */ /* 0x000fea0003c00000 */
[----:B-1----:R-:W-:Y:S01]  /*3390*/  MOV R2, R16 ;  /* 0x0000001000027202 */ /* 0x002fe20000000f00 */
[----:B0-----:R-:W-:Y:S05]  /*33a0*/  BRA `(.L_x_6735) ;  /* 0xfffff64000007947 */ /* 0x001fea000383ffff */
.L_x_6730:
[----:B------:R-:W-:Y:S01]  /*33b0*/  IMAD.MOV.U32 R13, RZ, RZ, RZ ;  /* 0x000000ffff0d7224 */ /* 0x000fe200078e00ff */
[----:B------:R-:W-:Y:S01]  /*33c0*/  MOV R19, 0xffffffff ;  /* 0xffffffff00137802 */ /* 0x000fe20000000f00 */
[----:B------:R-:W-:Y:S01]  /*33d0*/  IMAD.MOV.U32 R16, RZ, RZ, 0x1 ;  /* 0x00000001ff107424 */ /* 0x000fe200078e00ff */
[----:B------:R-:W-:Y:S01]  /*33e0*/  MOV R14, 0x3410 ;  /* 0x00003410000e7802 */ /* 0x000fe20000000f00 */
[----:B------:R-:W-:Y:S02]  /*33f0*/  IMAD.MOV.U32 R18, RZ, RZ, 0x1f ;  /* 0x0000001fff127424 */ /* 0x000fe400078e00ff */
[----:B------:R-:W-:Y:S05]  /*3400*/  CALL.REL.NOINC `($__internal_160_$__cuda_sm70_shflsync_bfly_p) ;  /* 0x0000010000007944 */ /* 0x000fea0003c00000 */
[----:B-1----:R-:W-:Y:S01]  /*3410*/  FADD.FTZ R6, RZ, R16 ;  /* 0x00000010ff067221 */ /* 0x002fe20000010000 */
[----:B0-----:R-:W-:Y:S01]  /*3420*/  MOV R19, 0xffffffff ;  /* 0xffffffff00137802 */ /* 0x001fe20000000f00 */
[----:B------:R-:W-:Y:S01]  /*3430*/  IMAD.MOV.U32 R13, RZ, RZ, RZ ;  /* 0x000000ffff0d7224 */ /* 0x000fe200078e00ff */
[----:B------:R-:W-:Y:S01]  /*3440*/  MOV R14, 0x3480 ;  /* 0x00003480000e7802 */ /* 0x000fe20000000f00 */
[----:B------:R-:W-:Y:S02]  /*3450*/  IMAD.MOV.U32 R16, RZ, RZ, 0x1 ;  /* 0x00000001ff107424 */ /* 0x000fe400078e00ff */
[----:B------:R-:W-:-:S02]  /*3460*/  IMAD.MOV.U32 R18, RZ, RZ, 0x1f ;  /* 0x0000001fff127424 */ /* 0x000fc400078e00ff */
[----:B------:R-:W-:Y:S05]  /*3470*/  CALL.REL.NOINC `($__internal_160_$__cuda_sm70_shflsync_bfly_p) ;  /* 0x0000009000007944 */ /* 0x000fea0003c00000 */
[----:B-1----:R-:W-:Y:S01]  /*3480*/  FADD.FTZ R4, RZ, R16 ;  /* 0x00000010ff047221 */ /* 0x002fe20000010000 */
[----:B0-----:R-:W-:Y:S01]  /*3490*/  MOV R19, 0xffffffff ;  /* 0xffffffff00137802 */ /* 0x001fe20000000f00 */
[----:B------:R-:W-:Y:S01]  /*34a0*/  IMAD.MOV.U32 R13, RZ, RZ, RZ ;  /* 0x000000ffff0d7224 */ /* 0x000fe200078e00ff */
[----:B------:R-:W-:Y:S01]  /*34b0*/  MOV R14, 0x34f0 ;  /* 0x000034f0000e7802 */ /* 0x000fe20000000f00 */
[----:B------:R-:W-:-:S02]  /*34c0*/  IMAD.MOV.U32 R16, RZ, RZ, 0x1 ;  /* 0x00000001ff107424 */ /* 0x000fc400078e00ff */
[----:B------:R-:W-:Y:S02]  /*34d0*/  IMAD.MOV.U32 R18, RZ, RZ, 0x1f ;  /* 0x0000001fff127424 */ /* 0x000fe400078e00ff */
[----:B------:R-:W-:Y:S05]  /*34e0*/  CALL.REL.NOINC `($__internal_160_$__cuda_sm70_shflsync_bfly_p) ;  /* 0x0000002000007944 */ /* 0x000fea0003c00000 */
[----:B-1----:R-:W-:Y:S01]  /*34f0*/  IMAD.MOV.U32 R7, RZ, RZ, R16 ;  /* 0x000000ffff077224 */ /* 0x002fe200078e0010 */
[----:B0-----:R-:W-:Y:S05]  /*3500*/  BRA `(.L_x_6736) ;  /* 0xfffff52000007947 */ /* 0x001fea000383ffff */
        .weak           $__internal_160_$__cuda_sm70_shflsync_bfly_p
        .type           $__internal_160_$__cuda_sm70_shflsync_bfly_p,@function
        .size           $__internal_160_$__cuda_sm70_shflsync_bfly_p,(.L_x_24821 - $__internal_160_$__cuda_sm70_shflsync_bfly_p)
$__internal_160_$__cuda_sm70_shflsync_bfly_p:
[----:B------:R-:W-:Y:S01]  /*3510*/  IMAD.MOV.U32 R15, RZ, RZ, 0x0 ;  /* 0x00000000ff0f7424 */ /* 0x000fe200078e00ff */
[----:B------:R-:W-:Y:S04]  /*3520*/  WARPSYNC R19 ;  /* 0x0000001300007348 */ /* 0x000fe80003800000 */
[----:B------:R0:W1:Y:S01]  /*3530*/  SHFL.BFLY PT, R16, R13, R16, R18 ;  /* 0x0c0000100d107389 */ /* 0x00006200000e0012 */
[----:B------:R-:W-:Y:S05]  /*3540*/  RET.REL.NODEC R14 `(_ZN4vllm25paged_attention_v2_kernelIfhLi64ELi8ELi128ELNS_18Fp8KVCacheDataTypeE2ELb1ELi512EEEvPfS2_PT_PKS3_PKT0_S9_ifPKiSB_iPKfiiiSD_SD_iiiii) ;  /* 0xffffcab00e007950 */ /* 0x000fea0003c3ffff */
.L_x_6737:
        /* <DEDUP_REMOVED lines=11> */
.L_x_24821:


//--------------------- .text._ZN4vllm25paged_attention_v2_kernelIfhLi32ELi8ELi128ELNS_18Fp8KVCacheDataTypeE2ELb1ELi512EEEvPfS2_PT_PKS3_PKT0_S9_ifPKiSB_iPKfiiiSD_SD_iiiii --------------------------
	.section	.text._ZN4vllm25paged_attention_v2_kernelIfhLi32ELi8ELi128ELNS_18Fp8KVCacheDataTypeE2ELb1ELi512EEEvPfS2_PT_PKS3_PKT0_S9_ifPKiSB_iPKfiiiSD_SD_iiiii,"ax",@progbits
	.sectioninfo	@"SHI_REGISTERS=32"
	.align	128
        .global         _ZN4vllm25paged_attention_v2_kernelIfhLi32ELi8ELi128ELNS_18Fp8KVCacheDataTypeE2ELb1ELi512EEEvPfS2_PT_PKS3_PKT0_S9_ifPKiSB_iPKfiiiSD_SD_iiiii
        .type           _ZN4vllm25paged_attention_v2_kernelIfhLi32ELi8ELi128ELNS_18Fp8KVCacheDataTypeE2ELb1ELi512EEEvPfS2_PT_PKS3_PKT0_S9_ifPKiSB_iPKfiiiSD_SD_iiiii,@function
        .size           _ZN4vllm25paged_attention_v2_kernelIfhLi32ELi8ELi128ELNS_18Fp8KVCacheDataTypeE2ELb1ELi512EEEvPfS2_PT_PKS3_PKT0_S9_ifPKiSB_iPKfiiiSD_SD_iiiii,(.L_x_24822 - _ZN4vllm25paged_attention_v2_kernelIfhLi32ELi8ELi128ELNS_18Fp8KVCacheDataTypeE2ELb1ELi512EEEvPfS2_PT_PKS3_PKT0_S9_ifPKiSB_iPKfiiiSD_SD_iiiii)
        .other          _ZN4vllm25paged_attention_v2_kernelIfhLi32ELi8ELi128ELNS_18Fp8KVCacheDataTypeE2ELb1ELi512EEEvPfS2_PT_PKS3_PKT0_S9_ifPKiSB_iPKfiiiSD_SD_iiiii,@"STO_CUDA_ENTRY STV_DEFAULT"
_ZN4vllm25paged_attention_v2_kernelIfhLi32ELi8ELi128ELNS_18Fp8KVCacheDataTypeE2ELb1ELi512EEEvPfS2_PT_PKS3_PKT0_S9_ifPKiSB_iPKfiiiSD_SD_iiiii:
.text._ZN4vllm25paged_attention_v2_kernelIfhLi32ELi8ELi128ELNS_18Fp8KVCacheDataTypeE2ELb1ELi512EEEvPfS2_PT_PKS3_PKT0_S9_ifPKiSB_iPKfiiiSD_SD_iiiii:
        /* <DEDUP_REMOVED lines=113> */
.L_x_6738:
[----:B--2---:R-:W-:-:S04]  /*0710*/  IMAD.MOV.U32 R2, RZ, RZ, c[0x0][0xc] ;  /* 0x00000300ff027624 */ /* 0x004fc800078e00ff */
[----:B------:R-:W-:-:S04]  /*0720*/  IMAD R2, R2, c[0x0][0x1d8], R7 ;  /* 0x0000760002027a24 */ /* 0x000fc800078e0207 */
[----:B------:R-:W-:-:S03]  /*0730*/  IMAD R12, R2, c[0x0][0x1e8], RZ ;  /* 0x00007a00020c7a24 */ /* 0x000fc600078e02ff */
.L_x_6739:
        /* <DEDUP_REMOVED lines=26> */
.L_x_6743:
        /* <DEDUP_REMOVED lines=36> */
.L_x_6741:
[----:B------:R-:W-:Y:S05]  /*0b20*/  BSYNC B7 ;  /* 0x0000000000077941 */ /* 0x000fea0003800000 */
.L_x_6740:
[----:B------:R-:W-:Y:S05]  /*0b30*/  BRA.DIV ~URZ, `(.L_x_6744) ;  /* 0x000025527f007947 */ /* 0x000fea000b800000 */
[----:B------:R-:W-:-:S04]  /*0b40*/  MOV R2, 0xff7fffff ;  /* 0xff7fffff00027802 */ /* 0x000fc80000000f00 */
.L_x_6778:
[----:B------:R-:W-:Y:S01]  /*0b50*/  FMNMX.FTZ R18, R2, -3.40282346638528859812e+38, !PT ;  /* 0xff7fffff02127809 */ /* 0x000fe20007810000 */
[----:B------:R-:W-:Y:S01]  /*0b60*/  IMAD.MOV.U32 R17, RZ, RZ, -0x800001 ;  /* 0xff7fffffff117424 */ /* 0x000fe200078e00ff */
[----:B------:R-:W-:Y:S05]  /*0b70*/  BRA.DIV ~URZ, `(.L_x_6745) ;  /* 0x000025927f007947 */ /* 0x000fea000b800000 */
[----:B------:R-:W0:Y:S02]  /*0b80*/  SHFL.BFLY PT, R2, R18, 0x8, 0x1f ;  /* 0x0d001f0012027f89 */ /* 0x000e2400000e0000 */
[----:B0-----:R-:W-:-:S05]  /*0b90*/  FMNMX.FTZ R18, R18, R2, !PT ;  /* 0x0000000212127209 */ /* 0x001fca0007810000 */
[----:B------:R0:W1:Y:S02]  /*0ba0*/  SHFL.BFLY PT, R3, R18, 0x4, 0x1f ;  /* 0x0c801f0012037f89 */ /* 0x00006400000e0000 */
.L_x_6779:
        /* <DEDUP_REMOVED lines=35> */
.L_x_6750:
        /* <DEDUP_REMOVED lines=11> */
.L_x_6749:
[----:B------:R-:W-:Y:S05]  /*0e90*/  BSYNC B1 ;  /* 0x0000000000017941 */ /* 0x000fea0003800000 */
.L_x_6748:
        /* <DEDUP_REMOVED lines=10> */
.L_x_6753:
        /* <DEDUP_REMOVED lines=100> */
.L_x_6752:
[----:B------:R-:W-:Y:S05]  /*1580*/  BSYNC B1 ;  /* 0x0000000000017941 */ /* 0x000fea0003800000 */
.L_x_6751:
        /* <DEDUP_REMOVED lines=55> */
.L_x_6755:
[----:B------:R-:W-:Y:S05]  /*1900*/  BSYNC B1 ;  /* 0x0000000000017941 */ /* 0x000fea0003800000 */
.L_x_6754:
        /* <DEDUP_REMOVED lines=26> */
.L_x_6747:
[----:B------:R-:W-:Y:S05]  /*1ab0*/  BSYNC B0 ;  /* 0x0000000000007941 */ /* 0x000fea0003800000 */
.L_x_6746:
        /* <DEDUP_REMOVED lines=43> */
.L_x_6760:
        /* <DEDUP_REMOVED lines=8> */
.L_x_6759:
[----:B------:R-:W-:Y:S05]  /*1df0*/  BSYNC B1 ;  /* 0x0000000000017941 */ /* 0x000fea0003800000 */
.L_x_6758:
        /* <DEDUP_REMOVED lines=10> */
.L_x_6763:
        /* <DEDUP_REMOVED lines=52> */
.L_x_6762:
[----:B------:R-:W-:Y:S05]  /*21e0*/  BSYNC B1 ;  /* 0x0000000000017941 */ /* 0x000fea0003800000 */
.L_x_6761:
        /* <DEDUP_REMOVED lines=31> */
.L_x_6765:
[----:B------:R-:W-:Y:S05]  /*23e0*/  BSYNC B1 ;  /* 0x0000000000017941 */ /* 0x000fea0003800000 */
.L_x_6764:
        /* <DEDUP_REMOVED lines=14> */
.L_x_6757:
[----:B------:R-:W-:Y:S05]  /*24d0*/  BSYNC B0 ;  /* 0x0000000000007941 */ /* 0x000fea0003800000 */
.L_x_6756:
        /* <DEDUP_REMOVED lines=20> */
.L_x_6767:
[----:B------:R-:W-:Y:S05]  /*2620*/  BSYNC B0 ;  /* 0x0000000000007941 */ /* 0x000fea0003800000 */
.L_x_6766:
        /* <DEDUP_REMOVED lines=25> */
.L_x_6771:
        /* <DEDUP_REMOVED lines=33> */
.L_x_6769:
[----:B------:R-:W-:Y:S05]  /*29d0*/  BSYNC B6 ;  /* 0x0000000000067941 */ /* 0x000fea0003800000 */
.L_x_6768:
[----:B------:R-:W-:Y:S05]  /*29e0*/  BRA.DIV ~URZ, `(.L_x_6772) ;  /* 0x000007f27f007947 */ /* 0x000fea000b800000 */
[----:B0-----:R-:W-:-:S04]  /*29f0*/  IMAD.MOV.U32 R0, RZ, RZ, RZ ;  /* 0x000000ffff007224 */ /* 0x001fc800078e00ff */
.L_x_6780:
[----:B------:R-:W-:Y:S01]  /*2a00*/  FADD.FTZ R0, RZ, R0 ;  /* 0x00000000ff007221 */ /* 0x000fe20000010000 */
[----:B------:R-:W-:Y:S05]  /*2a10*/  BRA.DIV ~URZ, `(.L_x_6773) ;  /* 0x000008427f007947 */ /* 0x000fea000b800000 */
[----:B------:R-:W-:Y:S02]  /*2a20*/  IMAD.MOV.U32 R2, RZ, RZ, RZ ;  /* 0x000000ffff027224 */ /* 0x000fe400078e00ff */
.L_x_6781:
[----:B------:R-:W-:Y:S01]  /*2a30*/  WARPSYNC 0xffffffff ;  /* 0xffffffff00007948 */ /* 0x000fe20003800000 */
[----:B------:R-:W-:Y:S01]  /*2a40*/  BAR.SYNC.DEFER_BLOCKING 0x0 ;  /* 0x0000000000007b1d */ /* 0x000fe20000010000 */
[C---:B------:R-:W-:Y:S01]  /*2a50*/  LOP3.LUT R3, R4.reuse, 0x1, RZ, 0xc0, !PT ;  /* 0x0000000104037812 */ /* 0x040fe200078ec0ff */
[----:B------:R-:W-:Y:S01]  /*2a60*/  FADD.FTZ R2, RZ, R2 ;  /* 0x00000002ff027221 */ /* 0x000fe20000010000 */
[----:B------:R-:W-:Y:S02]  /*2a70*/  LOP3.LUT R6, R9, 0xffffffc0, RZ, 0xc0, !PT ;  /* 0xffffffc009067812 */ /* 0x000fe400078ec0ff */
[----:B------:R-:W-:Y:S01]  /*2a80*/  ISETP.NE.AND P0, PT, R3, RZ, PT ;  /* 0x000000ff0300720c */ /* 0x000fe20003f05270 */
[----:B------:R-:W-:Y:S01]  /*2a90*/  BSSY B0, `(.L_x_6774) ;  /* 0x0000013000007945 */ /* 0x000fe20003800000 */
[----:B------:R-:W-:Y:S02]  /*2aa0*/  LEA.HI R4, R4, R4, RZ, 0x1 ;  /* 0x0000000404047211 */ /* 0x000fe400078f08ff */
[----:B------:R-:W-:-:S02]  /*2ab0*/  ISETP.NE.OR P5, PT, R6, 0x40, P0 ;  /* 0x000000400600780c */ /* 0x000fc400007a5670 */
[C---:B------:R-:W-:Y:S02]  /*2ac0*/  ISETP.GT.OR P1, PT, R9.reuse, 0x3f, P0 ;  /* 0x0000003f0900780c */ /* 0x040fe40000724670 */
[----:B------:R-:W-:Y:S02]  /*2ad0*/  SHF.R.S32.HI R4, RZ, 0x1, R4 ;  /* 0x00000001ff047819 */ /* 0x000fe40000011404 */
[C---:B------:R-:W-:Y:S02]  /*2ae0*/  IADD3 R3, R9.reuse, 0x1f, RZ ;  /* 0x0000001f09037810 */ /* 0x040fe40007ffe0ff */
[----:B------:R-:W-:Y:S01]  /*2af0*/  ISETP.GT.OR P2, PT, R9, 0x1f, P0 ;  /* 0x0000001f0900780c */ /* 0x000fe20000744670 */
[----:B------:R-:W-:Y:S01]  /*2b00*/  IMAD R5, R5, 0x20, R4 ;  /* 0x0000002005057824 */ /* 0x000fe200078e0204 */
[----:B------:R-:W-:Y:S02]  /*2b10*/  ISETP.GT.U32.AND P3, PT, R3, 0x3e, PT ;  /* 0x0000003e0300780c */ /* 0x000fe40003f64070 */
[----:B------:R-:W-:-:S02]  /*2b20*/  LOP3.LUT R3, R9, 0xffffffe0, RZ, 0xc0, !PT ;  /* 0xffffffe009037812 */ /* 0x000fc400078ec0ff */
[----:B------:R0:W-:Y:S02]  /*2b30*/  @!P5 STS [R5.X4+-0xe0], R0 ;  /* 0xffff20000500d388 */ /* 0x0001e40000004800 */
[----:B------:R-:W-:Y:S02]  /*2b40*/  ISETP.NE.OR P4, PT, R3, 0x20, P0 ;  /* 0x000000200300780c */ /* 0x000fe40000785670 */
[----:B------:R0:W-:Y:S04]  /*2b50*/  @!P5 STS [R5.X4+-0xa0], R2 ;  /* 0xffff60020500d388 */ /* 0x0001e80000004800 */
[----:B------:R-:W-:Y:S06]  /*2b60*/  BAR.SYNC.DEFER_BLOCKING 0x0 ;  /* 0x0000000000007b1d */ /* 0x000fec0000010000 */
[----:B------:R-:W-:Y:S05]  /*2b70*/  @P1 BRA `(.L_x_6775) ;  /* 0x0000004000001947 */ /* 0x000fea0003800000 */
[----:B0-----:R-:W0:Y:S04]  /*2b80*/  LDS R3, [R5.X4+0x20] ;  /* 0x0000200005037984 */ /* 0x001e280000004800 */
[----:B------:R-:W1:Y:S01]  /*2b90*/  @!P0 LDS R9, [R5.X4+0x60] ;  /* 0x0000600005098984 */ /* 0x000e620000004800 */
[----:B0-----:R-:W-:-:S02]  /*2ba0*/  FADD.FTZ R0, R0, R3 ;  /* 0x0000000300007221 */ /* 0x001fc40000010000 */
[----:B-1----:R-:W-:Y:S02]  /*2bb0*/  @!P0 FADD.FTZ R2, R2, R9 ;  /* 0x0000000902028221 */ /* 0x002fe40000010000 */
.L_x_6775:
[----:B0-----:R-:W-:Y:S05]  /*2bc0*/  BSYNC B0 ;  /* 0x0000000000007941 */ /* 0x001fea0003800000 */
.L_x_6774:
        /* <DEDUP_REMOVED lines=10> */
.L_x_6777:
[----:B0-----:R-:W-:Y:S05]  /*2c70*/  BSYNC B0 ;  /* 0x0000000000007941 */ /* 0x001fea0003800000 */
.L_x_6776:
        /* <DEDUP_REMOVED lines=18> */
[----:B------:R-:W-:Y:S02]  /*2da0*/  LEA.HI.X.SX32 R8, R3, R8, 0x1, P1 ;  /* 0x0000000803087211 */ /* 0x000fe400008f0eff */
[----:B------:R-:W-:Y:S02]  /*2db0*/  LEA R4, P0, R5, c[0x0][0x170], 0x2 ;  /* 0x00005c0005047a11 */ /* 0x000fe400078010ff */
[----:B------:R-:W-:Y:S02]  /*2dc0*/  LEA R6, P1, R7, c[0x0][0x170], 0x2 ;  /* 0x00005c0007067a11 */ /* 0x000fe400078210ff */
[----:B------:R-:W-:Y:S02]  /*2dd0*/  LEA.HI.X R5, R5, c[0x0][0x174], R10, 0x2, P0 ;  /* 0x00005d0005057a11 */ /* 0x000fe400000f140a */
[----:B------:R-:W-:-:S03]  /*2de0*/  LEA.HI.X R7, R7, c[0x0][0x174], R8, 0x2, P1 ;  /* 0x00005d0007077a11 */ /* 0x000fc600008f1408 */
[----:B------:R-:W-:Y:S04]  /*2df0*/  STG.E [R4.64], R0 ;  /* 0x0000000004007986 */ /* 0x000fe8000c101924 */
[----:B------:R-:W-:Y:S01]  /*2e00*/  STG.E [R6.64], R2 ;  /* 0x0000000206007986 */ /* 0x000fe2000c101924 */
[----:B------:R-:W-:Y:S05]  /*2e10*/  EXIT ;  /* 0x000000000000794d */ /* 0x000fea0003800000 */
.L_x_6742:
        /* <DEDUP_REMOVED lines=19> */
.L_x_6770:
        /* <DEDUP_REMOVED lines=9> */
[----:B------:R-:W-:Y:S02]  /*2fe0*/  IMAD.MOV.U32 R12, RZ, RZ, 0x1 ;  /* 0x00000001ff0c7424 */ /* 0x000fe400078e00ff */
[----:B------:R-:W-:-:S03]  /*2ff0*/  IMAD.MOV.U32 R13, RZ, RZ, RZ ;  /* 0x000000ffff0d7224 */ /* 0x000fc600078e00ff */
        /* <DEDUP_REMOVED lines=9> */
.L_x_6744:
[----:B------:R-:W-:Y:S01]  /*3090*/  MOV R18, 0xff7fffff ;  /* 0xff7fffff00127802 */ /* 0x000fe20000000f00 */
[----:B------:R-:W-:Y:S01]  /*30a0*/  IMAD.MOV.U32 R19, RZ, RZ, 0x10 ;  /* 0x00000010ff137424 */ /* 0x000fe200078e00ff */
[----:B------:R-:W-:Y:S01]  /*30b0*/  MOV R21, 0xffffffff ;  /* 0xffffffff00157802 */ /* 0x000fe20000000f00 */
[----:B------:R-:W-:Y:S01]  /*30c0*/  IMAD.MOV.U32 R20, RZ, RZ, 0x1f ;  /* 0x0000001fff147424 */ /* 0x000fe200078e00ff */
[----:B------:R-:W-:Y:S02]  /*30d0*/  MOV R2, 0x30f0 ;  /* 0x000030f000027802 */ /* 0x000fe40000000f00 */
[----:B------:R-:W-:Y:S05]  /*30e0*/  CALL.REL.NOINC `($__internal_161_$__cuda_sm70_shflsync_bfly_p) ;  /* 0x000001f000007944 */ /* 0x000fea0003c00000 */
[----:B-1----:R-:W-:Y:S01]  /*30f0*/  IMAD.MOV.U32 R2, RZ, RZ, R19 ;  /* 0x000000ffff027224 */ /* 0x002fe200078e0013 */
[----:B0-----:R-:W-:Y:S05]  /*3100*/  BRA `(.L_x_6778) ;  /* 0xffffda4000007947 */ /* 0x001fea000383ffff */
.L_x_6745:
[----:B------:R-:W-:Y:S01]  /*3110*/  HFMA2.MMA R20, -RZ, RZ, 0, 1.847743988037109375e-06 ;  /* 0x0000001fff147435 */ /* 0x000fe200000001ff */
[----:B------:R-:W-:Y:S01]  /*3120*/  IMAD.MOV.U32 R19, RZ, RZ, 0x8 ;  /* 0x00000008ff137424 */ /* 0x000fe200078e00ff */
[----:B------:R-:W-:Y:S01]  /*3130*/  MOV R2, 0x3160 ;  /* 0x0000316000027802 */ /* 0x000fe20000000f00 */
[----:B------:R-:W-:-:S03]  /*3140*/  IMAD.MOV.U32 R21, RZ, RZ, -0x1 ;  /* 0xffffffffff157424 */ /* 0x000fc600078e00ff */
[----:B------:R-:W-:Y:S05]  /*3150*/  CALL.REL.NOINC `($__internal_161_$__cuda_sm70_shflsync_bfly_p) ;  /* 0x0000018000007944 */ /* 0x000fea0003c00000 */
[----:B01----:R-:W-:Y:S01]  /*3160*/  FMNMX.FTZ R18, R18, R19, !PT ;  /* 0x0000001312127209 */ /* 0x003fe20007810000 */
[----:B------:R-:W-:Y:S01]  /*3170*/  IMAD.MOV.U32 R19, RZ, RZ, 0x4 ;  /* 0x00000004ff137424 */ /* 0x000fe200078e00ff */
[----:B------:R-:W-:Y:S01]  /*3180*/  MOV R20, 0x1f ;  /* 0x0000001f00147802 */ /* 0x000fe20000000f00 */
[----:B------:R-:W-:Y:S01]  /*3190*/  IMAD.MOV.U32 R21, RZ, RZ, -0x1 ;  /* 0xffffffffff157424 */ /* 0x000fe200078e00ff */
[----:B------:R-:W-:-:S02]  /*31a0*/  MOV R2, 0x31c0 ;  /* 0x000031c000027802 */ /* 0x000fc40000000f00 */
[----:B------:R-:W-:Y:S05]  /*31b0*/  CALL.REL.NOINC `($__internal_161_$__cuda_sm70_shflsync_bfly_p) ;  /* 0x0000012000007944 */ /* 0x000fea0003c00000 */
[----:B-1----:R-:W-:Y:S01]  /*31c0*/  IMAD.MOV.U32 R3, RZ, RZ, R19 ;  /* 0x000000ffff037224 */ /* 0x002fe200078e0013 */
[----:B0-----:R-:W-:Y:S05]  /*31d0*/  BRA `(.L_x_6779) ;  /* 0xffffd9d000007947 */ /* 0x001fea000383ffff */
.L_x_6772:
[----:B0-----:R-:W-:Y:S01]  /*31e0*/  HFMA2.MMA R18, -RZ, RZ, 0, 0 ;  /* 0x00000000ff127435 */ /* 0x001fe200000001ff */
[----:B------:R-:W-:Y:S01]  /*31f0*/  IMAD.MOV.U32 R19, RZ, RZ, 0x1 ;  /* 0x00000001ff137424 */ /* 0x000fe200078e00ff */
[----:B------:R-:W-:Y:S01]  /*3200*/  MOV R21, 0xffffffff ;  /* 0xffffffff00157802 */ /* 0x000fe20000000f00 */
[----:B------:R-:W-:Y:S01]  /*3210*/  IMAD.MOV.U32 R20, RZ, RZ, 0x1f ;  /* 0x0000001fff147424 */ /* 0x000fe200078e00ff */
[----:B------:R-:W-:-:S02]  /*3220*/  MOV R2, 0x3240 ;  /* 0x0000324000027802 */ /* 0x000fc40000000f00 */
[----:B------:R-:W-:Y:S05]  /*3230*/  CALL.REL.NOINC `($__internal_161_$__cuda_sm70_shflsync_bfly_p) ;  /* 0x000000a000007944 */ /* 0x000fea0003c00000 */
[----:B-1----:R-:W-:Y:S01]  /*3240*/  IMAD.MOV.U32 R0, RZ, RZ, R19 ;  /* 0x000000ffff007224 */ /* 0x002fe200078e0013 */
[----:B0-----:R-:W-:Y:S05]  /*3250*/  BRA `(.L_x_6780) ;  /* 0xfffff7a000007947 */ /* 0x001fea000383ffff */
.L_x_6773:
[----:B------:R-:W-:Y:S01]  /*3260*/  HFMA2.MMA R19, -RZ, RZ, 0, 5.9604644775390625e-08 ;  /* 0x00000001ff137435 */ /* 0x000fe200000001ff */
[----:B------:R-:W-:Y:S01]  /*3270*/  IMAD.MOV.U32 R18, RZ, RZ, RZ ;  /* 0x000000ffff127224 */ /* 0x000fe200078e00ff */
[----:B------:R-:W-:Y:S01]  /*3280*/  MOV R2, 0x32c0 ;  /* 0x000032c000027802 */ /* 0x000fe20000000f00 */
[----:B------:R-:W-:-:S02]  /*3290*/  IMAD.MOV.U32 R20, RZ, RZ, 0x1f ;  /* 0x0000001fff147424 */ /* 0x000fc400078e00ff */
[----:B------:R-:W-:Y:S02]  /*32a0*/  IMAD.MOV.U32 R21, RZ, RZ, -0x1 ;  /* 0xffffffffff157424 */ /* 0x000fe400078e00ff */
[----:B------:R-:W-:Y:S05]  /*32b0*/  CALL.REL.NOINC `($__internal_161_$__cuda_sm70_shflsync_bfly_p) ;  /* 0x0000002000007944 */ /* 0x000fea0003c00000 */
[----:B-1----:R-:W-:Y:S01]  /*32c0*/  MOV R2, R19 ;  /* 0x0000001300027202 */ /* 0x002fe20000000f00 */
[----:B0-----:R-:W-:Y:S05]  /*32d0*/  BRA `(.L_x_6781) ;  /* 0xfffff75000007947 */ /* 0x001fea000383ffff */
        .weak           $__internal_161_$__cuda_sm70_shflsync_bfly_p
        .type           $__internal_161_$__cuda_sm70_shflsync_bfly_p,@function
        .size           $__internal_161_$__cuda_sm70_shflsync_bfly_p,(.L_x_24822 - $__internal_161_$__cuda_sm70_shflsync_bfly_p)
$__internal_161_$__cuda_sm70_shflsync_bfly_p:
[----:B------:R-:W-:Y:S01]  /*32e0*/  IMAD.MOV.U32 R3, RZ, RZ, 0x0 ;  /* 0x00000000ff037424 */ /* 0x000fe200078e00ff */
[----:B------:R-:W-:Y:S04]  /*32f0*/  WARPSYNC R21 ;  /* 0x0000001500007348 */ /* 0x000fe80003800000 */
[----:B------:R0:W1:Y:S01]  /*3300*/  SHFL.BFLY PT, R19, R18, R19, R20 ;  /* 0x0c00001312137389 */ /* 0x00006200000e0014 */
[----:B------:R-:W-:Y:S05]  /*3310*/  RET.REL.NODEC R2 `(_ZN4vllm25paged_attention_v2_kernelIfhLi32ELi8ELi128ELNS_18Fp8KVCacheDataTypeE2ELb1ELi512EEEvPfS2_PT_PKS3_PKT0_S9_ifPKiSB_iPKfiiiSD_SD_iiiii) ;  /* 0xffffcce002007950 */ /* 0x000fea0003c3ffff */
.L_x_6782:
        /* <DEDUP_REMOVED lines=14> */
.L_x_24822:


//--------------------- .text._ZN4vllm25paged_attention_v2_kernelI13__nv_bfloat16hLi256ELi32ELi128ELNS_18Fp8KVCacheDataTypeE1ELb0ELi512EEEvPfS3_PT_PKS4_PKT0_SA_ifPKiSC_iPKfiiiSE_SE_iiiii --------------------------
	.section	.text._ZN4vllm25paged_attention_v2_kernelI13__nv_bfloat16hLi256ELi32ELi128ELNS_18Fp8KVCacheDataTypeE1ELb0ELi512EEEvPfS3_PT_PKS4_PKT0_SA_ifPKiSC_iPKfiiiSE_SE_iiiii,"ax",@progbits
	.sectioninfo	@"SHI_REGISTERS=48"
	.align	128
        .global         _ZN4vllm25paged_attention_v2_kernelI13__nv_bfloat16hLi256ELi32ELi128ELNS_18Fp8KVCacheDataTypeE1ELb0ELi512EEEvPfS3_PT_PKS4_PKT0_SA_ifPKiSC_iPKfiiiSE_SE_iiiii
        .type           _ZN4vllm25paged_attention_v2_kernelI13__nv_bfloat16hLi256ELi32ELi128ELNS_18Fp8KVCacheDataTypeE1ELb0ELi512EEEvPfS3_PT_PKS4_PKT0_SA_ifPKiSC_iPKfiiiSE_SE_iiiii,@function
        .size           _ZN4vllm25paged_attention_v2_kernelI13__nv_bfloat16hLi256ELi32ELi128ELNS_18Fp8KVCacheDataTypeE1ELb0ELi512EEEvPfS3_PT_PKS4_PKT0_SA_ifPKiSC_iPKfiiiSE_SE_iiiii,(.L_x_24823 - _ZN4vllm25paged_attention_v2_kernelI13__nv_bfloat16hLi256ELi32ELi128ELNS_18Fp8KVCacheDataTypeE1ELb0ELi512EEEvPfS3_PT_PKS4_PKT0_SA_ifPKiSC_iPKfiiiSE_SE_iiiii)
        .other          _ZN4vllm25paged_attention_v2_kernelI13__nv_bfloat16hLi256ELi32ELi128ELNS_18Fp8KVCacheDataTypeE1ELb0ELi512EEEvPfS3_PT_PKS4_PKT0_SA_ifPKiSC_iPKfiiiSE_SE_iiiii,@"STO_CUDA_ENTRY STV_DEFAULT"
_ZN4vllm25paged_attention_v2_kernelI13__nv_bfloat16hLi256ELi32ELi128ELNS_18Fp8KVCacheDataTypeE1ELb0ELi512EEEvPfS3_PT_PKS4_PKT0_SA_ifPKiSC_iPKfiiiSE_SE_iiiii:
.text._ZN4vllm25paged_attention_v2_kernelI13__nv_bfloat16hLi256ELi32ELi128ELNS_18Fp8KVCacheDataTypeE1ELb0ELi512EEEvPfS3_PT_PKS4_PKT0_SA_ifPKiSC_iPKfiiiSE_SE_iiiii:
        /* <DEDUP_REMOVED lines=62> */
.L_x_6787:
        /* <DEDUP_REMOVED lines=15> */
.L_x_6786:
[----:B------:R-:W-:Y:S05]  /*04d0*/  BSYNC B1 ;  /* 0x0000000000017941 */ /* 0x000fea0003800000 */
.L_x_6785:
        /* <DEDUP_REMOVED lines=10> */
.L_x_6788:
        /* <DEDUP_REMOVED lines=28> */
.L_x_6784:
[----:B-1----:R-:W-:Y:S05]  /*0740*/  BSYNC B0 ;  /* 0x0000000000007941 */ /* 0x002fea0003800000 */
.L_x_6783:
[----:B------:R-:W-:Y:S01]  /*0750*/  IMAD.U32 R3, RZ, RZ, UR41 ;  /* 0x00000029ff037e24 */ /* 0x000fe2000f8e00ff */
[----:B------:R-:W-:Y:S03]  /*0760*/  BAR.SYNC.DEFER_BLOCKING 0x0 ;  /* 0x0000000000007b1d */ /* 0x000fe60000010000 */
[----:B------:R-:W-:-:S05]  /*0770*/  IMAD R2, R3, 0x10, R0 ;  /* 0x0000001003027824 */ /* 0x000fca00078e0200 */
[----:B------:R-:W-:-:S13]  /*0780*/  ISETP.GE.AND P0, PT, R2, UR4, PT ;  /* 0x0000000402007c0c */ /* 0x000fda000bf06270 */
[----:B------:R-:W-:Y:S05]  /*0790*/  @!P0 BRA `(.L_x_6789) ;  /* 0x00003b3000008947 */ /* 0x000fea0003800000 */
[----:B------:R-:W-:Y:S05]  /*07a0*/  BRA.DIV ~URZ, `(.L_x_6790) ;  /* 0x00003c627f007947 */ /* 0x000fea000b800000 */
[----:B------:R-:W-:-:S05]  /*07b0*/  IMAD.MOV.U32 R2, RZ, RZ, -0x800001 ;  /* 0xff7fffffff027424 */ /* 0x000fca00078e00ff */
.L_x_6822:
        /* <DEDUP_REMOVED lines=10> */
.L_x_6823:
        /* <DEDUP_REMOVED lines=35> */
.L_x_6796:
        /* <DEDUP_REMOVED lines=11> */
.L_x_6795:
[----:B------:R-:W-:Y:S05]  /*0b40*/  BSYNC B1 ;  /* 0x0000000000017941 */ /* 0x000fea0003800000 */
.L_x_6794:
        /* <DEDUP_REMOVED lines=11> */
.L_x_6799:
        /* <DEDUP_REMOVED lines=100> */
.L_x_6798:
[----:B------:R-:W-:Y:S05]  /*1240*/  BSYNC B1 ;  /* 0x0000000000017941 */ /* 0x000fea0003800000 */
.L_x_6797:
        /* <DEDUP_REMOVED lines=55> */
.L_x_6801:
[----:B------:R-:W-:Y:S05]  /*15c0*/  BSYNC B1 ;  /* 0x0000000000017941 */ /* 0x000fea0003800000 */
.L_x_6800:
        /* <DEDUP_REMOVED lines=26> */
.L_x_6793:
[----:B------:R-:W-:Y:S05]  /*1770*/  BSYNC B0 ;  /* 0x0000000000007941 */ /* 0x000fea0003800000 */
.L_x_6792:
        /* <DEDUP_REMOVED lines=43> */
.L_x_6806:
        /* <DEDUP_REMOVED lines=8> */
.L_x_6805:
[----:B------:R-:W-:Y:S05]  /*1ab0*/  BSYNC B1 ;  /* 0x0000000000017941 */ /* 0x000fea0003800000 */
.L_x_6804:
        /* <DEDUP_REMOVED lines=11> */
.L_x_6809:
        /* <DEDUP_REMOVED lines=52> */
.L_x_6808:
[----:B------:R-:W-:Y:S05]  /*1eb0*/  BSYNC B1 ;  /* 0x0000000000017941 */ /* 0x000fea0003800000 */
.L_x_6807:
        /* <DEDUP_REMOVED lines=31> */
.L_x_6811:
[----:B------:R-:W-:Y:S05]  /*20b0*/  BSYNC B1 ;  /* 0x0000000000017941 */ /* 0x000fea0003800000 */
.L_x_6810:
        /* <DEDUP_REMOVED lines=14> */
.L_x_6803:
[----:B------:R-:W-:Y:S05]  /*21a0*/  BSYNC B0 ;  /* 0x0000000000007941 */ /* 0x000fea0003800000 */
.L_x_6802:
        /* <DEDUP_REMOVED lines=32> */
.L_x_6813:
[----:B------:R-:W-:Y:S05]  /*23b0*/  BSYNC B0 ;  /* 0x0000000000007941 */ /* 0x000fea0003800000 */
.L_x_6812:
        /* <DEDUP_REMOVED lines=57> */
.L_x_6815:
[----:B------:R-:W-:Y:S05]  /*2750*/  BSYNC B0 ;  /* 0x0000000000007941 */ /* 0x000fea0003800000 */
.L_x_6814:
        /* <DEDUP_REMOVED lines=71> */
.L_x_6817:
[----:B------:R-:W-:Y:S05]  /*2bd0*/  BSYNC B0 ;  /* 0x0000000000007941 */ /* 0x000fea0003800000 */
.L_x_6816:
        /* <DEDUP_REMOVED lines=41> */
.L_x_6819:
[----:B------:R-:W-:Y:S05]  /*2e70*/  BSYNC B0 ;  /* 0x0000000000007941 */ /* 0x000fea0003800000 */
.L_x_6818:
        /* <DEDUP_REMOVED lines=72> */
.L_x_6821:
[----:B------:R-:W-:Y:S05]  /*3300*/  BSYNC B0 ;  /* 0x0000000000007941 */ /* 0x000fea0003800000 */
.L_x_6820:
        /* <DEDUP_REMOVED lines=252> */
.L_x_6789:
        /* <DEDUP_REMOVED lines=20> */
.L_x_6790:
[----:B------:R-:W-:Y:S01]  /*4410*/  IMAD.MOV.U32 R6, RZ, RZ, -0x800001 ;  /* 0xff7fffffff067424 */ /* 0x000fe200078e00ff */
[----:B------:R-:W-:Y:S01]  /*4420*/  MOV R2, 0x4470 ;  /* 0x0000447000027802 */ /* 0x000fe20000000f00 */
[----:B------:R-:W-:Y:S02]  /*4430*/  IMAD.MOV.U32 R7, RZ, RZ, 0x10 ;  /* 0x00000010ff077424 */ /* 0x000fe400078e00ff */
[----:B------:R-:W-:Y:S02]  /*4440*/  IMAD.MOV.U32 R8, RZ, RZ, 0x1f ;  /* 0x0000001fff087424 */ /* 0x000fe400078e00ff */
[----:B------:R-:W-:Y:S02]  /*4450*/  IMAD.MOV.U32 R9, RZ, RZ, -0x1 ;  /* 0xffffffffff097424 */ /* 0x000fe400078e00ff */
[----:B------:R-:W-:Y:S05]  /*4460*/  CALL.REL.NOINC `($__internal_162_$__cuda_sm70_shflsync_bfly_p) ;  /* 0x000001b000007944 */ /* 0x000fea0003c00000 */
[----:B-1----:R-:W-:Y:S01]  /*4470*/  IMAD.MOV.U32 R2, RZ, RZ, R7 ;  /* 0x000000ffff027224 */ /* 0x002fe200078e0007 */
[----:B0-----:R-:W-:Y:S05]  /*4480*/  BRA `(.L_x_6822) ;  /* 0xffffc33000007947 */ /* 0x001fea000383ffff */
.L_x_6791:
[----:B------:R-:W-:Y:S01]  /*4490*/  IMAD.MOV.U32 R6, RZ, RZ, R10 ;  /* 0x000000ffff067224 */ /* 0x000fe200078e000a */
[----:B------:R-:W-:Y:S01]  /*44a0*/  MOV R2, 0x44f0 ;  /* 0x000044f000027802 */ /* 0x000fe20000000f00 */
[----:B------:R-:W-:Y:S02]  /*44b0*/  IMAD.MOV.U32 R7, RZ, RZ, 0x8 ;  /* 0x00000008ff077424 */ /* 0x000fe400078e00ff */
[----:B------:R-:W-:-:S02]  /*44c0*/  IMAD.MOV.U32 R8, RZ, RZ, 0x1f ;  /* 0x0000001fff087424 */ /* 0x000fc400078e00ff */
[----:B------:R-:W-:Y:S02]  /*44d0*/  IMAD.MOV.U32 R9, RZ, RZ, -0x1 ;  /* 0xffffffffff097424 */ /* 0x000fe400078e00ff */
[----:B------:R-:W-:Y:S05]  /*44e0*/  CALL.REL.NOINC `($__internal_162_$__cuda_sm70_shflsync_bfly_p) ;  /* 0x0000013000007944 */ /* 0x000fea0003c00000 */
[----:B01----:R-:W-:Y:S01]  /*44f0*/  FMNMX.FTZ R6, R10, R7, !PT ;  /* 0x000000070a067209 */ /* 0x003fe20007810000 */
[----:B------:R-:W-:Y:S01]  /*4500*/  IMAD.MOV.U32 R7, RZ, RZ, 0x4 ;  /* 0x00000004ff077424 */ /* 0x000fe200078e00ff */
[----:B------:R-:W-:Y:S01]  /*4510*/  MOV R2, 0x4550 ;  /* 0x0000455000027802 */ /* 0x000fe20000000f00 */
[----:B------:R-:W-:Y:S02]  /*4520*/  IMAD.MOV.U32 R8, RZ, RZ, 0x1f ;  /* 0x0000001fff087424 */ /* 0x000fe400078e00ff */
[----:B------:R-:W-:Y:S02]  /*4530*/  IMAD.MOV.U32 R9, RZ, RZ, -0x1 ;  /* 0xffffffffff097424 */ /* 0x000fe400078e00ff */
[----:B------:R-:W-:Y:S05]  /*4540*/  CALL.REL.NOINC `($__internal_162_$__cuda_sm70_shflsync_bfly_p) ;  /* 0x000000d000007944 */ /* 0x000fea0003c00000 */
[----:B01----:R-:W-:Y:S01]  /*4550*/  FMNMX.FTZ R6, R6, R7, !PT ;  /* 0x0000000706067209 */ /* 0x003fe20007810000 */
[----:B------:R-:W-:Y:S01]  /*4560*/  IMAD.MOV.U32 R7, RZ, RZ, 0x2 ;  /* 0x00000002ff077424 */ /* 0x000fe200078e00ff */
[----:B------:R-:W-:Y:S01]  /*4570*/  MOV R2, 0x45b0 ;  /* 0x000045b000027802 */ /* 0x000fe20000000f00 */
[----:B------:R-:W-:Y:S02]  /*4580*/  IMAD.MOV.U32 R8, RZ, RZ, 0x1f ;  /* 0x0000001fff087424 */ /* 0x000fe400078e00ff */
[----:B------:R-:W-:-:S02]  /*4590*/  IMAD.MOV.U32 R9, RZ, RZ, -0x1 ;  /* 0xffffffffff097424 */ /* 0x000fc400078e00ff */
[----:B------:R-:W-:Y:S05]  /*45a0*/  CALL.REL.NOINC `($__internal_162_$__cuda_sm70_shflsync_bfly_p) ;  /* 0x0000007000007944 */ /* 0x000fea0003c00000 */
[----:B01----:R-:W-:Y:S01]  /*45b0*/  FMNMX.FTZ R6, R6, R7, !PT ;  /* 0x0000000706067209 */ /* 0x003fe20007810000 */
[----:B------:R-:W-:Y:S01]  /*45c0*/  IMAD.MOV.U32 R7, RZ, RZ, 0x1 ;  /* 0x00000001ff077424 */ /* 0x000fe200078e00ff */
[----:B------:R-:W-:Y:S01]  /*45d0*/  MOV R2, 0x4610 ;  /* 0x0000461000027802 */ /* 0x000fe20000000f00 */
[----:B------:R-:W-:-:S02]  /*45e0*/  IMAD.MOV.U32 R8, RZ, RZ, 0x1f ;  /* 0x0000001fff087424 */ /* 0x000fc400078e00ff */
[----:B------:R-:W-:Y:S02]  /*45f0*/  IMAD.MOV.U32 R9, RZ, RZ, -0x1 ;  /* 0xffffffffff097424 */ /* 0x000fe400078e00ff */
[----:B------:R-:W-:Y:S05]  /*4600*/  CALL.REL.NOINC `($__internal_162_$__cuda_sm70_shflsync_bfly_p) ;  /* 0x0000001000007944 */ /* 0x000fea0003c00000 */
[----:B01----:R-:W-:Y:S05]  /*4610*/  BRA `(.L_x_6823) ;  /* 0xffffc24000007947 */ /* 0x003fea000383ffff */
        .weak           $__internal_162_$__cuda_sm70_shflsync_bfly_p
        .type           $__internal_162_$__cuda_sm70_shflsync_bfly_p,@function
        .size           $__internal_162_$__cuda_sm70_shflsync_bfly_p,(.L_x_24823 - $__internal_162_$__cuda_sm70_shflsync_bfly_p)
$__internal_162_$__cuda_sm70_shflsync_bfly_p:
[----:B------:R-:W-:Y:S01]  /*4620*/  IMAD.MOV.U32 R3, RZ, RZ, 0x0 ;  /* 0x00000000ff037424 */ /* 0x000fe200078e00ff */
[----:B------:R-:W-:Y:S04]  /*4630*/  WARPSYNC R9 ;  /* 0x0000000900007348 */ /* 0x000fe80003800000 */
[----:B------:R0:W1:Y:S01]  /*4640*/  SHFL.BFLY PT, R7, R6, R7, R8 ;  /* 0x0c00000706077389 */ /* 0x00006200000e0008 */
[----:B------:R-:W-:Y:S05]  /*4650*/  RET.REL.NODEC R2 `(_ZN4vllm25paged_attention_v2_kernelI13__nv_bfloat16hLi256ELi32ELi128ELNS_18Fp8KVCacheDataTypeE1ELb0ELi512EEEvPfS3_PT_PKS4_PKT0_SA_ifPKiSC_iPKfiiiSE_SE_iiiii) ;  /* 0xffffb9a002007950 */ /* 0x000fea0003c3ffff */
.L_x_6824:
        /* <DEDUP_REMOVED lines=10> */
.L_x_24823:


//--------------------- .text._ZN4vllm25paged_attention_v2_kernelI13__nv_bfloat16hLi192ELi32ELi128ELNS_18Fp8KVCacheDataTypeE1ELb0ELi512EEEvPfS3_PT_PKS4_PKT0_SA_ifPKiSC_iPKfiiiSE_SE_iiiii --------------------------
	.section	.text._ZN4vllm25paged_attention_v2_kernelI13__nv_bfloat16hLi192ELi32ELi128ELNS_18Fp8KVCacheDataTypeE1ELb0ELi512EEEvPfS3_PT_PKS4_PKT0_SA_ifPKiSC_iPKfiiiSE_SE_iiiii,"ax",@progbits
	.sectioninfo	@"SHI_REGISTERS=32"
	.align	128
        .global         _ZN4vllm25paged_attention_v2_kernelI13__nv_bfloat16hLi192ELi32ELi128ELNS_18Fp8KVCacheDataTypeE1ELb0ELi512EEEvPfS3_PT_PKS4_PKT0_SA_ifPKiSC_iPKfiiiSE_SE_iiiii
        .type           _ZN4vllm25paged_attention_v2_kernelI13__nv_bfloat16hLi192ELi32ELi128ELNS_18Fp8KVCacheDataTypeE1ELb0ELi512EEEvPfS3_PT_PKS4_PKT0_SA_ifPKiSC_iPKfiiiSE_SE_iiiii,@function
        .size           _ZN4vllm25paged_attention_v2_kernelI13__nv_bfloat16hLi192ELi32ELi128ELNS_18Fp8KVCacheDataTypeE1ELb0ELi512EEEvPfS3_PT_PKS4_PKT0_SA_ifPKiSC_iPKfiiiSE_SE_iiiii,(.L_x_24824 - _ZN4vllm25paged_attention_v2_kernelI13__nv_bfloat16hLi192ELi32ELi128ELNS_18Fp8KVCacheDataTypeE1ELb0ELi512EEEvPfS3_PT_PKS4_PKT0_SA_ifPKiSC_iPKfiiiSE_SE_iiiii)
        .other          _ZN4vllm25paged_attention_v2_kernelI13__nv_bfloat16hLi192ELi32ELi128ELNS_18Fp8KVCacheDataTypeE1ELb0ELi512EEEvPfS3_PT_PKS4_PKT0_SA_ifPKiSC_iPKfiiiSE_SE_iiiii,@"STO_CUDA_ENTRY STV_DEFAULT"
_ZN4vllm25paged_attention_v2_kernelI13__nv_bfloat16hLi192ELi32ELi128ELNS_18Fp8KVCacheDataTypeE1ELb0ELi512EEEvPfS3_PT_PKS4_PKT0_SA_ifPKiSC_iPKfiiiSE_SE_iiiii:
.text._ZN4vllm25paged_attention_v2_kernelI13__nv_bfloat16hLi192ELi32ELi128ELNS_18Fp8KVCacheDataTypeE1ELb0ELi512EEEvPfS3_PT_PKS4_PKT0_SA_ifPKiSC_iPKfiiiSE_SE_iiiii:
        /* <DEDUP_REMOVED lines=62> */
.L_x_6829:
        /* <DEDUP_REMOVED lines=15> */
.L_x_6828:
[----:B------:R-:W-:Y:S05]  /*04d0*/  BSYNC B1 ;  /* 0x0000000000017941 */ /* 0x000fea0003800000 */
.L_x_6827:
        /* <DEDUP_REMOVED lines=10> */
.L_x_6830:
        /* <DEDUP_REMOVED lines=28> */
.L_x_6826:
[----:B------:R-:W-:Y:S05]  /*0740*/  BSYNC B0 ;  /* 0x0000000000007941 */ /* 0x000fea0003800000 */
.L_x_6825:
[----:B------:R-:W-:Y:S01]  /*0750*/  IMAD.U32 R2, RZ, RZ, UR41 ;  /* 0x00000029ff027e24 */ /* 0x000fe2000f8e00ff */
[----:B------:R-:W-:Y:S03]  /*0760*/  BAR.SYNC.DEFER_BLOCKING 0x0 ;  /* 0x0000000000007b1d */ /* 0x000fe60000010000 */
[----:B------:R-:W-:-:S05]  /*0770*/  IMAD R2, R2, 0x10, R7 ;  /* 0x0000001002027824 */ /* 0x000fca00078e0207 */
[----:B------:R-:W-:-:S13]  /*0780*/  ISETP.GE.AND P0, PT, R2, UR4, PT ;  /* 0x0000000402007c0c */ /* 0x000fda000bf06270 */
[----:B------:R-:W-:Y:S05]  /*0790*/  @!P0 BRA `(.L_x_6831) ;  /* 0x0000338000008947 */ /* 0x000fea0003800000 */
[----:B------:R-:W-:Y:S05]  /*07a0*/  BRA.DIV ~URZ, `(.L_x_6832) ;  /* 0x000034b27f007947 */ /* 0x000fea000b800000 */
[----:B------:R-:W-:-:S05]  /*07b0*/  IMAD.MOV.U32 R2, RZ, RZ, -0x800001 ;  /* 0xff7fffffff027424 */ /* 0x000fca00078e00ff */
.L_x_6864:
        /* <DEDUP_REMOVED lines=10> */
.L_x_6865:
        /* <DEDUP_REMOVED lines=35> */
.L_x_6838:
        /* <DEDUP_REMOVED lines=11> */
.L_x_6837:
[----:B------:R-:W-:Y:S05]  /*0b40*/  BSYNC B1 ;  /* 0x0000000000017941 */ /* 0x000fea0003800000 */
.L_x_6836:
        /* <DEDUP_REMOVED lines=11> */
.L_x_6841:
        /* <DEDUP_REMOVED lines=100> */
.L_x_6840:
[----:B------:R-:W-:Y:S05]  /*1240*/  BSYNC B1 ;  /* 0x0000000000017941 */ /* 0x000fea0003800000 */
.L_x_6839:
        /* <DEDUP_REMOVED lines=55> */
.L_x_6843:
[----:B------:R-:W-:Y:S05]  /*15c0*/  BSYNC B1 ;  /* 0x0000000000017941 */ /* 0x000fea0003800000 */
.L_x_6842:
        /* <DEDUP_REMOVED lines=26> */
.L_x_6835:
[----:B------:R-:W-:Y:S05]  /*1770*/  BSYNC B0 ;  /* 0x0000000000007941 */ /* 0x000fea0003800000 */
.L_x_6834:
        /* <DEDUP_REMOVED lines=44> */
.L_x_6848:
        /* <DEDUP_REMOVED lines=8> */
.L_x_6847:
[----:B------:R-:W-:Y:S05]  /*1ac0*/  BSYNC B1 ;  /* 0x0000000000017941 */ /* 0x000fea0003800000 */
.L_x_6846:
        /* <DEDUP_REMOVED lines=11> */
.L_x_6851:
        /* <DEDUP_REMOVED lines=52> */
.L_x_6850:
[----:B------:R-:W-:Y:S05]  /*1ec0*/  BSYNC B1 ;  /* 0x0000000000017941 */ /* 0x000fea0003800000 */
.L_x_6849:
        /* <DEDUP_REMOVED lines=31> */
.L_x_6853:
[----:B------:R-:W-:Y:S05]  /*20c0*/  BSYNC B1 ;  /* 0x0000000000017941 */ /* 0x000fea0003800000 */
.L_x_6852:
        /* <DEDUP_REMOVED lines=14> */
.L_x_6845:
[----:B------:R-:W-:Y:S05]  /*21b0*/  BSYNC B0 ;  /* 0x0000000000007941 */ /* 0x000fea0003800000 */
.L_x_6844:
        /* <DEDUP_REMOVED lines=36> */
.L_x_6855:
[----:B------:R-:W-:Y:S05]  /*2400*/  BSYNC B0 ;  /* 0x0000000000007941 */ /* 0x000fea0003800000 */
.L_x_6854:
        /* <DEDUP_REMOVED lines=44> */
.L_x_6857:
[----:B------:R-:W-:Y:S05]  /*26d0*/  BSYNC B0 ;  /* 0x0000000000007941 */ /* 0x000fea0003800000 */
.L_x_6856:
        /* <DEDUP_REMOVED lines=51> */
.L_x_6859:
[----:B------:R-:W-:Y:S05]  /*2a10*/  BSYNC B0 ;  /* 0x0000000000007941 */ /* 0x000fea0003800000 */
.L_x_6858:
        /* <DEDUP_REMOVED lines=27> */
.L_x_6861:
[----:B------:R-:W-:Y:S05]  /*2bd0*/  BSYNC B0 ;  /* 0x0000000000007941 */ /* 0x000fea0003800000 */
.L_x_6860:
        /* <DEDUP_REMOVED lines=51> */
.L_x_6863:
[----:B------:R-:W-:Y:S05]  /*2f10*/  BSYNC B0 ;  /* 0x0000000000007941 */ /* 0x000fea0003800000 */
.L_x_6862:
        /* <DEDUP_REMOVED lines=192> */
.L_x_6831:
        /* <DEDUP_REMOVED lines=20> */
.L_x_6832:
[----:B------:R-:W-:Y:S01]  /*3c60*/  IMAD.MOV.U32 R6, RZ, RZ, -0x800001 ;  /* 0xff7fffffff067424 */ /* 0x000fe200078e00ff */
[----:B------:R-:W-:Y:S01]  /*3c70*/  MOV R2, 0x3cc0 ;  /* 0x00003cc000027802 */ /* 0x000fe20000000f00 */
[----:B------:R-:W-:Y:S02]  /*3c80*/  IMAD.MOV.U32 R5, RZ, RZ, 0x10 ;  /* 0x00000010ff057424 */ /* 0x000fe400078e00ff */
[----:B------:R-:W-:Y:S02]  /*3c90*/  IMAD.MOV.U32 R8, RZ, RZ, 0x1f ;  /* 0x0000001fff087424 */ /* 0x000fe400078e00ff */
[----:B------:R-:W-:Y:S02]  /*3ca0*/  IMAD.MOV.U32 R9, RZ, RZ, -0x1 ;  /* 0xffffffffff097424 */ /* 0x000fe400078e00ff */
[----:B------:R-:W-:Y:S05]  /*3cb0*/  CALL.REL.NOINC `($__internal_163_$__cuda_sm70_shflsync_bfly_p) ;  /* 0x000001b000007944 */ /* 0x000fea0003c00000 */
[----:B-1----:R-:W-:Y:S01]  /*3cc0*/  IMAD.MOV.U32 R2, RZ, RZ, R5 ;  /* 0x000000ffff027224 */ /* 0x002fe200078e0005 */
[----:B0-----:R-:W-:Y:S05]  /*3cd0*/  BRA `(.L_x_6864) ;  /* 0xffffcae000007947 */ /* 0x001fea000383ffff */
.L_x_6833:
[----:B------:R-:W-:Y:S01]  /*3ce0*/  IMAD.MOV.U32 R6, RZ, RZ, R10 ;  /* 0x000000ffff067224 */ /* 0x000fe200078e000a */
[----:B------:R-:W-:Y:S01]  /*3cf0*/  MOV R2, 0x3d40 ;  /* 0x00003d4000027802 */ /* 0x000fe20000000f00 */
[----:B------:R-:W-:Y:S02]  /*3d00*/  IMAD.MOV.U32 R5, RZ, RZ, 0x8 ;  /* 0x00000008ff057424 */ /* 0x000fe400078e00ff */
[----:B------:R-:W-:-:S02]  /*3d10*/  IMAD.MOV.U32 R8, RZ, RZ, 0x1f ;  /* 0x0000001fff087424 */ /* 0x000fc400078e00ff */
[----:B------:R-:W-:Y:S02]  /*3d20*/  IMAD.MOV.U32 R9, RZ, RZ, -0x1 ;  /* 0xffffffffff097424 */ /* 0x000fe400078e00ff */
[----:B------:R-:W-:Y:S05]  /*3d30*/  CALL.REL.NOINC `($__internal_163_$__cuda_sm70_shflsync_bfly_p) ;  /* 0x0000013000007944 */ /* 0x000fea0003c00000 */
[----:B01----:R-:W-:Y:S01]  /*3d40*/  FMNMX.FTZ R6, R10, R5, !PT ;  /* 0x000000050a067209 */ /* 0x003fe20007810000 */
[----:B------:R-:W-:Y:S01]  /*3d50*/  IMAD.MOV.U32 R5, RZ, RZ, 0x4 ;  /* 0x00000004ff057424 */ /* 0x000fe200078e00ff */
[----:B------:R-:W-:Y:S01]  /*3d60*/  MOV R2, 0x3da0 ;  /* 0x00003da000027802 */ /* 0x000fe20000000f00 */
[----:B------:R-:W-:Y:S02]  /*3d70*/  IMAD.MOV.U32 R8, RZ, RZ, 0x1f ;  /* 0x0000001fff087424 */ /* 0x000fe400078e00ff */
[----:B------:R-:W-:Y:S02]  /*3d80*/  IMAD.MOV.U32 R9, RZ, RZ, -0x1 ;  /* 0xffffffffff097424 */ /* 0x000fe400078e00ff */
[----:B------:R-:W-:Y:S05]  /*3d90*/  CALL.REL.NOINC `($__internal_163_$__cuda_sm70_shflsync_bfly_p) ;  /* 0x000000d000007944 */ /* 0x000fea0003c00000 */
[----:B01----:R-:W-:Y:S01]  /*3da0*/  FMNMX.FTZ R6, R6, R5, !PT ;  /* 0x0000000506067209 */ /* 0x003fe20007810000 */
[----:B------:R-:W-:Y:S01]  /*3db0*/  IMAD.MOV.U32 R5, RZ, RZ, 0x2 ;  /* 0x00000002ff057424 */ /* 0x000fe200078e00ff */
[----:B------:R-:W-:Y:S01]  /*3dc0*/  MOV R2, 0x3e00 ;  /* 0x00003e0000027802 */ /* 0x000fe20000000f00 */
[----:B------:R-:W-:Y:S02]  /*3dd0*/  IMAD.MOV.U32 R8, RZ, RZ, 0x1f ;  /* 0x0000001fff087424 */ /* 0x000fe400078e00ff */
[----:B------:R-:W-:-:S02]  /*3de0*/  IMAD.MOV.U32 R9, RZ, RZ, -0x1 ;  /* 0xffffffffff097424 */ /* 0x000fc400078e00ff */
[----:B------:R-:W-:Y:S05]  /*3df0*/  CALL.REL.NOINC `($__internal_163_$__cuda_sm70_shflsync_bfly_p) ;  /* 0x0000007000007944 */ /* 0x000fea0003c00000 */
[----:B01----:R-:W-:Y:S01]  /*3e00*/  FMNMX.FTZ R6, R6, R5, !PT ;  /* 0x0000000506067209 */ /* 0x003fe20007810000 */
[----:B------:R-:W-:Y:S01]  /*3e10*/  IMAD.MOV.U32 R5, RZ, RZ, 0x1 ;  /* 0x00000001ff057424 */ /* 0x000fe200078e00ff */
[----:B------:R-:W-:Y:S01]  /*3e20*/  MOV R2, 0x3e60 ;  /* 0x00003e6000027802 */ /* 0x000fe20000000f00 */
[----:B------:R-:W-:-:S02]  /*3e30*/  IMAD.MOV.U32 R8, RZ, RZ, 0x1f ;  /* 0x0000001fff087424 */ /* 0x000fc400078e00ff */
[----:B------:R-:W-:Y:S02]  /*3e40*/  IMAD.MOV.U32 R9, RZ, RZ, -0x1 ;  /* 0xffffffffff097424 */ /* 0x000fe400078e00ff */
[----:B------:R-:W-:Y:S05]  /*3e50*/  CALL.REL.NOINC `($__internal_163_$__cuda_sm70_shflsync_bfly_p) ;  /* 0x0000001000007944 */ /* 0x000fea0003c00000 */
[----:B01----:R-:W-:Y:S05]  /*3e60*/  BRA `(.L_x_6865) ;  /* 0xffffc9f000007947 */ /* 0x003fea000383ffff */
        .weak           $__internal_163_$__cuda_sm70_shflsync_bfly_p
        .type           $__internal_163_$__cuda_sm70_shflsync_bfly_p,@function
        .size           $__internal_163_$__cuda_sm70_shflsync_bfly_p,(.L_x_24824 - $__internal_163_$__cuda_sm70_shflsync_bfly_p)
$__internal_163_$__cuda_sm70_shflsync_bfly_p:
[----:B------:R-:W-:Y:S01]  /*3e70*/  IMAD.MOV.U32 R3, RZ, RZ, 0x0 ;  /* 0x00000000ff037424 */ /* 0x000fe200078e00ff */
[----:B------:R-:W-:Y:S04]  /*3e80*/  WARPSYNC R9 ;  /* 0x0000000900007348 */ /* 0x000fe80003800000 */
[----:B------:R0:W1:Y:S01]  /*3e90*/  SHFL.BFLY PT, R5, R6, R5, R8 ;  /* 0x0c00000506057389 */ /* 0x00006200000e0008 */
[----:B------:R-:W-:Y:S05]  /*3ea0*/  RET.REL.NODEC R2 `(_ZN4vllm25paged_attention_v2_kernelI13__nv_bfloat16hLi192ELi32ELi128ELNS_18Fp8KVCacheDataTypeE1ELb0ELi512EEEvPfS3_PT_PKS4_PKT0_SA_ifPKiSC_iPKfiiiSE_SE_iiiii) ;  /* 0xffffc15002007950 */ /* 0x000fea0003c3ffff */
.L_x_6866:
        /* <DEDUP_REMOVED lines=13> */
.L_x_24824:


//--------------------- .text._ZN4vllm25paged_attention_v2_kernelI13__nv_bfloat16hLi128ELi32ELi128ELNS_18Fp8KVCacheDataTypeE1ELb0ELi512EEEvPfS3_PT_PKS4_PKT0_SA_ifPKiSC_iPKfiiiSE_SE_iiiii --------------------------
	.section	.text._ZN4vllm25paged_attention_v2_kernelI13__nv_bfloat16hLi128ELi32ELi128ELNS_18Fp8KVCacheDataTypeE1ELb0ELi512EEEvPfS3_PT_PKS4_PKT0_SA_ifPKiSC_iPKfiiiSE_SE_iiiii,"ax",@progbits
	.sectioninfo	@"SHI_REGISTERS=32"
	.align	128
        .global         _ZN4vllm25paged_attention_v2_kernelI13__nv_bfloat16hLi128ELi32ELi128ELNS_18Fp8KVCacheDataTypeE1ELb0ELi512EEEvPfS3_PT_PKS4_PKT0_SA_ifPKiSC_iPKfiiiSE_SE_iiiii
        .type           _ZN4vllm25paged_attention_v2_kernelI13__nv_bfloat16hLi128ELi32ELi128ELNS_18Fp8KVCacheDataTypeE1ELb0ELi512EEEvPfS3_PT_PKS4_PKT0_SA_ifPKiSC_iPKfiiiSE_SE_iiiii,@function
        .size           _ZN4vllm25paged_attention_v2_kernelI13__nv_bfloat16hLi128ELi32ELi128ELNS_18Fp8KVCacheDataTypeE1ELb0ELi512EEEvPfS3_PT_PKS4_PKT0_SA_ifPKiSC_iPKfiiiSE_SE_iiiii,(.L_x_24825 - _ZN4vllm25paged_attention_v2_kernelI13__nv_bfloat16hLi128ELi32ELi128ELNS_18Fp8KVCacheDataTypeE1ELb0ELi512EEEvPfS3_PT_PKS4_PKT0_SA_ifPKiSC_iPKfiiiSE_SE_iiiii)
        .other          _ZN4vllm25paged_attention_v2_kernelI13__nv_bfloat16hLi128ELi32ELi128ELNS_18Fp8KVCacheDataTypeE1ELb0ELi512EEEvPfS3_PT_PKS4_PKT0_SA_ifPKiSC_iPKfiiiSE_SE_iiiii,@"STO_CUDA_ENTRY STV_DEFAULT"
_ZN4vllm25paged_attention_v2_kernelI13__nv_bfloat16hLi128ELi32ELi128ELNS_18Fp8KVCacheDataTypeE1ELb0ELi512EEEvPfS3_PT_PKS4_PKT0_SA_ifPKiSC_iPKfiiiSE_SE_iiiii:
.text._ZN4vllm25paged_attention_v2_kernelI13__nv_bfloat16hLi128ELi32ELi128ELNS_18Fp8KVCacheDataTypeE1ELb0ELi512EEEvPfS3_PT_PKS4_PKT0_SA_ifPKiSC_iPKfiiiSE_SE_iiiii:
        /* <DEDUP_REMOVED lines=53> */
.L_x_6871:
        /* <DEDUP_REMOVED lines=15> */
.L_x_6870:
[----:B------:R-:W-:Y:S05]  /*0440*/  BSYNC B1 ;  /* 0x0000000000017941 */ /* 0x000fea0003800000 */
.L_x_6869:
        /* <DEDUP_REMOVED lines=10> */
.L_x_6872:
        /* <DEDUP_REMOVED lines=28> */
.L_x_6868:
[----:B-1----:R-:W-:Y:S05]  /*06b0*/  BSYNC B0 ;  /* 0x0000000000007941 */ /* 0x002fea0003800000 */
.L_x_6867:
[----:B------:R-:W-:Y:S01]  /*06c0*/  IMAD R9, R2, 0x10, R6 ;  /* 0x0000001002097824 */ /* 0x000fe200078e0206 */
[----:B------:R-:W-:Y:S04]  /*06d0*/  BAR.SYNC.DEFER_BLOCKING 0x0 ;  /* 0x0000000000007b1d */ /* 0x000fe80000010000 */
[----:B------:R-:W-:-:S13]  /*06e0*/  ISETP.GE.AND P0, PT, R9, R4, PT ;  /* 0x000000040900720c */ /* 0x000fda0003f06270 */
[----:B------:R-:W-:Y:S05]  /*06f0*/  @!P0 BRA `(.L_x_6873) ;  /* 0x00002bf000008947 */ /* 0x000fea0003800000 */
[----:B------:R-:W-:Y:S05]  /*0700*/  BRA.DIV ~URZ, `(.L_x_6874) ;  /* 0x00002d227f007947 */ /* 0x000fea000b800000 */
[----:B------:R-:W-:-:S05]  /*0710*/  IMAD.MOV.U32 R4, RZ, RZ, -0x800001 ;  /* 0xff7fffffff047424 */ /* 0x000fca00078e00ff */
.L_x_6906:
        /* <DEDUP_REMOVED lines=10> */
.L_x_6907:
        /* <DEDUP_REMOVED lines=35> */
.L_x_6880:
        /* <DEDUP_REMOVED lines=11> */
.L_x_6879:
[----:B------:R-:W-:Y:S05]  /*0aa0*/  BSYNC B1 ;  /* 0x0000000000017941 */ /* 0x000fea0003800000 */
.L_x_6878:
        /* <DEDUP_REMOVED lines=10> */
.L_x_6883:
        /* <DEDUP_REMOVED lines=100> */
.L_x_6882:
[----:B------:R-:W-:Y:S05]  /*1190*/  BSYNC B1 ;  /* 0x0000000000017941 */ /* 0x000fea0003800000 */
.L_x_6881:
        /* <DEDUP_REMOVED lines=55> */
.L_x_6885:
[----:B------:R-:W-:Y:S05]  /*1510*/  BSYNC B1 ;  /* 0x0000000000017941 */ /* 0x000fea0003800000 */
.L_x_6884:
        /* <DEDUP_REMOVED lines=26> */
.L_x_6877:
[----:B------:R-:W-:Y:S05]  /*16c0*/  BSYNC B0 ;  /* 0x0000000000007941 */ /* 0x000fea0003800000 */
.L_x_6876:
        /* <DEDUP_REMOVED lines=43> */
.L_x_6890:
        /* <DEDUP_REMOVED lines=8> */
.L_x_6889:
[----:B------:R-:W-:Y:S05]  /*1a00*/  BSYNC B1 ;  /* 0x0000000000017941 */ /* 0x000fea0003800000 */
.L_x_6888:
        /* <DEDUP_REMOVED lines=10> */
.L_x_6893:
        /* <DEDUP_REMOVED lines=52> */
.L_x_6892:
[----:B------:R-:W-:Y:S05]  /*1df0*/  BSYNC B1 ;  /* 0x0000000000017941 */ /* 0x000fea0003800000 */
.L_x_6891:
        /* <DEDUP_REMOVED lines=31> */
.L_x_6895:
[----:B------:R-:W-:Y:S05]  /*1ff0*/  BSYNC B1 ;  /* 0x0000000000017941 */ /* 0x000fea0003800000 */
.L_x_6894:
        /* <DEDUP_REMOVED lines=14> */
.L_x_6887:
[----:B------:R-:W-:Y:S05]  /*20e0*/  BSYNC B0 ;  /* 0x0000000000007941 */ /* 0x000fea0003800000 */
.L_x_6886:
        /* <DEDUP_REMOVED lines=30> */
.L_x_6897:
[----:B------:R-:W-:Y:S05]  /*22d0*/  BSYNC B0 ;  /* 0x0000000000007941 */ /* 0x000fea0003800000 */
.L_x_6896:
        /* <DEDUP_REMOVED lines=35> */
.L_x_6899:
[----:B------:R-:W-:Y:S05]  /*2510*/  BSYNC B0 ;  /* 0x0000000000007941 */ /* 0x000fea0003800000 */
.L_x_6898:
        /* <DEDUP_REMOVED lines=35> */
.L_x_6901:
[----:B------:R-:W-:Y:S05]  /*2750*/  BSYNC B0 ;  /* 0x0000000000007941 */ /* 0x000fea0003800000 */
.L_x_6900:
        /* <DEDUP_REMOVED lines=19> */
.L_x_6903:
[----:B------:R-:W-:Y:S05]  /*2890*/  BSYNC B0 ;  /* 0x0000000000007941 */ /* 0x000fea0003800000 */
.L_x_6902:
        /* <DEDUP_REMOVED lines=36> */
.L_x_6905:
[----:B------:R-:W-:Y:S05]  /*2ae0*/  BSYNC B0 ;  /* 0x0000000000007941 */ /* 0x000fea0003800000 */
.L_x_6904:
        /* <DEDUP_REMOVED lines=128> */
.L_x_6873:
        /* <DEDUP_REMOVED lines=20> */
.L_x_6874:
[----:B------:R-:W-:Y:S01]  /*3430*/  IMAD.MOV.U32 R10, RZ, RZ, -0x800001 ;  /* 0xff7fffffff0a7424 */ /* 0x000fe200078e00ff */
[----:B------:R-:W-:Y:S01]  /*3440*/  MOV R8, 0x3490 ;  /* 0x0000349000087802 */ /* 0x000fe20000000f00 */
[----:B------:R-:W-:Y:S02]  /*3450*/  IMAD.MOV.U32 R13, RZ, RZ, 0x10 ;  /* 0x00000010ff0d7424 */ /* 0x000fe400078e00ff */
[----:B------:R-:W-:Y:S02]  /*3460*/  IMAD.MOV.U32 R4, RZ, RZ, 0x1f ;  /* 0x0000001fff047424 */ /* 0x000fe400078e00ff */
[----:B------:R-:W-:Y:S02]  /*3470*/  IMAD.MOV.U32 R15, RZ, RZ, -0x1 ;  /* 0xffffffffff0f7424 */ /* 0x000fe400078e00ff */
[----:B------:R-:W-:Y:S05]  /*3480*/  CALL.REL.NOINC `($__internal_164_$__cuda_sm70_shflsync_bfly_p) ;  /* 0x000001b000007944 */ /* 0x000fea0003c00000 */
[----:B01----:R-:W-:Y:S05]  /*3490*/  BRA `(.L_x_6906) ;  /* 0xffffd28000007947 */ /* 0x003fea000383ffff */
.L_x_6875:
[----:B------:R-:W-:Y:S01]  /*34a0*/  IMAD.MOV.U32 R10, RZ, RZ, R17 ;  /* 0x000000ffff0a7224 */ /* 0x000fe200078e0011 */
[----:B------:R-:W-:Y:S01]  /*34b0*/  MOV R8, 0x3500 ;  /* 0x0000350000087802 */ /* 0x000fe20000000f00 */
[----:B------:R-:W-:Y:S02]  /*34c0*/  IMAD.MOV.U32 R13, RZ, RZ, 0x8 ;  /* 0x00000008ff0d7424 */ /* 0x000fe400078e00ff */
[----:B------:R-:W-:-:S02]  /*34d0*/  IMAD.MOV.U32 R4, RZ, RZ, 0x1f ;  /* 0x0000001fff047424 */ /* 0x000fc400078e00ff */
[----:B------:R-:W-:Y:S02]  /*34e0*/  IMAD.MOV.U32 R15, RZ, RZ, -0x1 ;  /* 0xffffffffff0f7424 */ /* 0x000fe400078e00ff */
[----:B------:R-:W-:Y:S05]  /*34f0*/  CALL.REL.NOINC `($__internal_164_$__cuda_sm70_shflsync_bfly_p) ;  /* 0x0000014000007944 */ /* 0x000fea0003c00000 */
[----:B01----:R-:W-:Y:S01]  /*3500*/  FMNMX.FTZ R10, R17, R4, !PT ;  /* 0x00000004110a7209 */ /* 0x003fe20007810000 */
[----:B------:R-:W-:Y:S01]  /*3510*/  IMAD.MOV.U32 R13, RZ, RZ, 0x4 ;  /* 0x00000004ff0d7424 */ /* 0x000fe200078e00ff */
[----:B------:R-:W-:Y:S01]  /*3520*/  MOV R8, 0x3560 ;  /* 0x0000356000087802 */ /* 0x000fe20000000f00 */
[----:B------:R-:W-:Y:S02]  /*3530*/  IMAD.MOV.U32 R4, RZ, RZ, 0x1f ;  /* 0x0000001fff047424 */ /* 0x000fe400078e00ff */
[----:B------:R-:W-:Y:S02]  /*3540*/  IMAD.MOV.U32 R15, RZ, RZ, -0x1 ;  /* 0xffffffffff0f7424 */ /* 0x000fe400078e00ff */
[----:B------:R-:W-:Y:S05]  /*3550*/  CALL.REL.NOINC `($__internal_164_$__cuda_sm70_shflsync_bfly_p) ;  /* 0x000000e000007944 */ /* 0x000fea0003c00000 */
[----:B01----:R-:W-:Y:S01]  /*3560*/  FMNMX.FTZ R10, R10, R4, !PT ;  /* 0x000000040a0a7209 */ /* 0x003fe20007810000 */
[----:B------:R-:W-:Y:S01]  /*3570*/  IMAD.MOV.U32 R13, RZ, RZ, 0x2 ;  /* 0x00000002ff0d7424 */ /* 0x000fe200078e00ff */
[----:B------:R-:W-:Y:S01]  /*3580*/  MOV R8, 0x35c0 ;  /* 0x000035c000087802 */ /* 0x000fe20000000f00 */
[----:B------:R-:W-:Y:S02]  /*3590*/  IMAD.MOV.U32 R4, RZ, RZ, 0x1f ;  /* 0x0000001fff047424 */ /* 0x000fe400078e00ff */
[----:B------:R-:W-:-:S02]  /*35a0*/  IMAD.MOV.U32 R15, RZ, RZ, -0x1 ;  /* 0xffffffffff0f7424 */ /* 0x000fc400078e00ff */
[----:B------:R-:W-:Y:S05]  /*35b0*/  CALL.REL.NOINC `($__internal_164_$__cuda_sm70_shflsync_bfly_p) ;  /* 0x0000008000007944 */ /* 0x000fea0003c00000 */
[----:B01----:R-:W-:Y:S01]  /*35c0*/  FMNMX.FTZ R10, R10, R4, !PT ;  /* 0x000000040a0a7209 */ /* 0x003fe20007810000 */
[----:B------:R-:W-:Y:S01]  /*35d0*/  IMAD.MOV.U32 R13, RZ, RZ, 0x1 ;  /* 0x00000001ff0d7424 */ /* 0x000fe200078e00ff */
[----:B------:R-:W-:Y:S01]  /*35e0*/  MOV R8, 0x3620 ;  /* 0x0000362000087802 */ /* 0x000fe20000000f00 */
[----:B------:R-:W-:-:S02]  /*35f0*/  IMAD.MOV.U32 R4, RZ, RZ, 0x1f ;  /* 0x0000001fff047424 */ /* 0x000fc400078e00ff */
[----:B------:R-:W-:Y:S02]  /*3600*/  IMAD.MOV.U32 R15, RZ, RZ, -0x1 ;  /* 0xffffffffff0f7424 */ /* 0x000fe400078e00ff */
[----:B------:R-:W-:Y:S05]  /*3610*/  CALL.REL.NOINC `($__internal_164_$__cuda_sm70_shflsync_bfly_p) ;  /* 0x0000002000007944 */ /* 0x000fea0003c00000 */
[----:B01----:R-:W-:Y:S01]  /*3620*/  IMAD.MOV.U32 R13, RZ, RZ, R4 ;  /* 0x000000ffff0d7224 */ /* 0x003fe200078e0004 */
[----:B------:R-:W-:Y:S05]  /*3630*/  BRA `(.L_x_6907) ;  /* 0xffffd18000007947 */ /* 0x000fea000383ffff */
        .weak           $__internal_164_$__cuda_sm70_shflsync_bfly_p
        .type           $__internal_164_$__cuda_sm70_shflsync_bfly_p,@function
        .size           $__internal_164_$__cuda_sm70_shflsync_bfly_p,(.L_x_24825 - $__internal_164_$__cuda_sm70_shflsync_bfly_p)
$__internal_164_$__cuda_sm70_shflsync_bfly_p:
[----:B------:R-:W-:Y:S01]  /*3640*/  IMAD.MOV.U32 R9, RZ, RZ, 0x0 ;  /* 0x00000000ff097424 */ /* 0x000fe200078e00ff */
[----:B------:R-:W-:Y:S04]  /*3650*/  WARPSYNC R15 ;  /* 0x0000000f00007348 */ /* 0x000fe80003800000 */
[----:B------:R0:W1:Y:S01]  /*3660*/  SHFL.BFLY PT, R4, R10, R13, R4 ;  /* 0x0c00000d0a047389 */ /* 0x00006200000e0004 */
[----:B------:R-:W-:Y:S05]  /*3670*/  RET.REL.NODEC R8 `(_ZN4vllm25paged_attention_v2_kernelI13__nv_bfloat16hLi128ELi32ELi128ELNS_18Fp8KVCacheDataTypeE1ELb0ELi512EEEvPfS3_PT_PKS4_PKT0_SA_ifPKiSC_iPKfiiiSE_SE_iiiii) ;  /* 0xffffc98008007950 */ /* 0x000fea0003c3ffff */
.L_x_6908:
        /* <DEDUP_REMOVED lines=16> */
.L_x_24825:


//--------------------- .text._ZN4vllm25paged_attention_v2_kernelI13__nv_bfloat16hLi120ELi32ELi128ELNS_18Fp8KVCacheDataTypeE1ELb0ELi512EEEvPfS3_PT_PKS4_PKT0_SA_ifPKiSC_iPKfiiiSE_SE_iiiii --------------------------
	.section	.text._ZN4vllm25paged_attention_v2_kernelI13__nv_bfloat16hLi120ELi32ELi128ELNS_18Fp8KVCacheDataTypeE1ELb0ELi512EEEvPfS3_PT_PKS4_PKT0_SA_ifPKiSC_iPKfiiiSE_SE_iiiii,"ax",@progbits
	.sectioninfo	@"SHI_REGISTERS=32"
	.align	128
        .global         _ZN4vllm25paged_attention_v2_kernelI13__nv_bfloat16hLi120ELi32ELi128ELNS_18Fp8KVCacheDataTypeE1ELb0ELi512EEEvPfS3_PT_PKS4_PKT0_SA_ifPKiSC_iPKfiiiSE_SE_iiiii
        .type           _ZN4vllm25paged_attention_v2_kernelI13__nv_bfloat16hLi120ELi32ELi128ELNS_18Fp8KVCacheDataTypeE1ELb0ELi512EEEvPfS3_PT_PKS4_PKT0_SA_ifPKiSC_iPKfiiiSE_SE_iiiii,@function
        .size           _ZN4vllm25paged_attention_v2_kernelI13__nv_bfloat16hLi120ELi32ELi128ELNS_18Fp8KVCacheDataTypeE1ELb0ELi512EEEvPfS3_PT_PKS4_PKT0_SA_ifPKiSC_iPKfiiiSE_SE_iiiii,(.L_x_24826 - _ZN4vllm25paged_attention_v2_kernelI13__nv_bfloat16hLi120ELi32ELi128ELNS_18Fp8KVCacheDataTypeE1ELb0ELi512EEEvPfS3_PT_PKS4_PKT0_SA_ifPKiSC_iPKfiiiSE_SE_iiiii)
        .other          _ZN4vllm25paged_attention_v2_kernelI13__nv_bfloat16hLi120ELi32ELi128ELNS_18Fp8KVCacheDataTypeE1ELb0ELi512EEEvPfS3_PT_PKS4_PKT0_SA_ifPKiSC_iPKfiiiSE_SE_iiiii,@"STO_CUDA_ENTRY STV_DEFAULT"
_ZN4vllm25paged_attention_v2_kernelI13__nv_bfloat16hLi120ELi32ELi128ELNS_18Fp8KVCacheDataTypeE1ELb0ELi512EEEvPfS3_PT_PKS4_PKT0_SA_ifPKiSC_iPKfiiiSE_SE_iiiii:
.text._ZN4vllm25paged_attention_v2_kernelI13__nv_bfloat16hLi120ELi32ELi128ELNS_18Fp8KVCacheDataTypeE1ELb0ELi512EEEvPfS3_PT_PKS4_PKT0_SA_ifPKiSC_iPKfiiiSE_SE_iiiii:
        /* <DEDUP_REMOVED lines=53> */
.L_x_6913:
        /* <DEDUP_REMOVED lines=15> */
.L_x_6912:
[----:B------:R-:W-:Y:S05]  /*0440*/  BSYNC B1 ;  /* 0x0000000000017941 */ /* 0x000fea0003800000 */
.L_x_6911:
        /* <DEDUP_REMOVED lines=10> */
.L_x_6914:
        /* <DEDUP_REMOVED lines=28> */
.L_x_6910:
[----:B------:R-:W-:Y:S05]  /*06b0*/  BSYNC B0 ;  /* 0x0000000000007941 */ /* 0x000fea0003800000 */
.L_x_6909:
[----:B------:R-:W-:Y:S01]  /*06c0*/  IMAD R9, R3, 0x10, R6 ;  /* 0x0000001003097824 */ /* 0x000fe200078e0206 */
[----:B------:R-:W-:Y:S04]  /*06d0*/  BAR.SYNC.DEFER_BLOCKING 0x0 ;  /* 0x0000000000007b1d */ /* 0x000fe80000010000 */
[----:B------:R-:W-:-:S13]  /*06e0*/  ISETP.GE.AND P0, PT, R9, R22, PT ;  /* 0x000000160900720c */ /* 0x000fda0003f06270 */
[----:B------:R-:W-:Y:S05]  /*06f0*/  @!P0 BRA `(.L_x_6915) ;  /* 0x00002ae000008947 */ /* 0x000fea0003800000 */
[----:B------:R-:W-:Y:S05]  /*0700*/  BRA.DIV ~URZ, `(.L_x_6916) ;  /* 0x00002c127f007947 */ /* 0x000fea000b800000 */
[----:B------:R-:W-:-:S05]  /*0710*/  IMAD.MOV.U32 R8, RZ, RZ, -0x800001 ;  /* 0xff7fffffff087424 */ /* 0x000fca00078e00ff */
.L_x_6948:
        /* <DEDUP_REMOVED lines=10> */
.L_x_6949:
        /* <DEDUP_REMOVED lines=35> */
.L_x_6922:
        /* <DEDUP_REMOVED lines=11> */
.L_x_6921:
[----:B------:R-:W-:Y:S05]  /*0aa0*/  BSYNC B1 ;  /* 0x0000000000017941 */ /* 0x000fea0003800000 */
.L_x_6920:
        /* <DEDUP_REMOVED lines=10> */
.L_x_6925:
        /* <DEDUP_REMOVED lines=100> */
.L_x_6924:
[----:B------:R-:W-:Y:S05]  /*1190*/  BSYNC B1 ;  /* 0x0000000000017941 */ /* 0x000fea0003800000 */
.L_x_6923:
        /* <DEDUP_REMOVED lines=55> */
.L_x_6927:
[----:B------:R-:W-:Y:S05]  /*1510*/  BSYNC B1 ;  /* 0x0000000000017941 */ /* 0x000fea0003800000 */
.L_x_6926:
        /* <DEDUP_REMOVED lines=26> */
.L_x_6919:
[----:B------:R-:W-:Y:S05]  /*16c0*/  BSYNC B0 ;  /* 0x0000000000007941 */ /* 0x000fea0003800000 */
.L_x_6918:
        /* <DEDUP_REMOVED lines=43> */
.L_x_6932:
        /* <DEDUP_REMOVED lines=8> */
.L_x_6931:
[----:B------:R-:W-:Y:S05]  /*1a00*/  BSYNC B1 ;  /* 0x0000000000017941 */ /* 0x000fea0003800000 */
.L_x_6930:
        /* <DEDUP_REMOVED lines=10> */
.L_x_6935:
        /* <DEDUP_REMOVED lines=52> */
.L_x_6934:
[----:B------:R-:W-:Y:S05]  /*1df0*/  BSYNC B1 ;  /* 0x0000000000017941 */ /* 0x000fea0003800000 */
.L_x_6933:
        /* <DEDUP_REMOVED lines=31> */
.L_x_6937:
[----:B------:R-:W-:Y:S05]  /*1ff0*/  BSYNC B1 ;  /* 0x0000000000017941 */ /* 0x000fea0003800000 */
.L_x_6936:
        /* <DEDUP_REMOVED lines=14> */
.L_x_6929:
[----:B------:R-:W-:Y:S05]  /*20e0*/  BSYNC B0 ;  /* 0x0000000000007941 */ /* 0x000fea0003800000 */
.L_x_6928:
        /* <DEDUP_REMOVED lines=30> */
.L_x_6939:
[----:B------:R-:W-:Y:S05]  /*22d0*/  BSYNC B0 ;  /* 0x0000000000007941 */ /* 0x000fea0003800000 */
.L_x_6938:
        /* <DEDUP_REMOVED lines=31> */
.L_x_6941:
[----:B------:R-:W-:Y:S05]  /*24d0*/  BSYNC B0 ;  /* 0x0000000000007941 */ /* 0x000fea0003800000 */
.L_x_6940:
        /* <DEDUP_REMOVED lines=33> */
.L_x_6943:
[----:B------:R-:W-:Y:S05]  /*26f0*/  BSYNC B0 ;  /* 0x0000000000007941 */ /* 0x000fea0003800000 */
.L_x_6942:
        /* <DEDUP_REMOVED lines=18> */
.L_x_6945:
[----:B------:R-:W-:Y:S05]  /*2820*/  BSYNC B0 ;  /* 0x0000000000007941 */ /* 0x000fea0003800000 */
.L_x_6944:
        /* <DEDUP_REMOVED lines=34> */
.L_x_6947:
[----:B------:R-:W-:Y:S05]  /*2a50*/  BSYNC B0 ;  /* 0x0000000000007941 */ /* 0x000fea0003800000 */
.L_x_6946:
        /* <DEDUP_REMOVED lines=120> */
.L_x_6915:
        /* <DEDUP_REMOVED lines=20> */
.L_x_6916:
[----:B------:R-:W-:Y:S01]  /*3320*/  IMAD.MOV.U32 R12, RZ, RZ, -0x800001 ;  /* 0xff7fffffff0c7424 */ /* 0x000fe200078e00ff */
[----:B------:R-:W-:Y:S01]  /*3330*/  MOV R8, 0x3380 ;  /* 0x0000338000087802 */ /* 0x000fe20000000f00 */
[----:B------:R-:W-:Y:S02]  /*3340*/  IMAD.MOV.U32 R11, RZ, RZ, 0x10 ;  /* 0x00000010ff0b7424 */ /* 0x000fe400078e00ff */
[----:B------:R-:W-:Y:S02]  /*3350*/  IMAD.MOV.U32 R13, RZ, RZ, 0x1f ;  /* 0x0000001fff0d7424 */ /* 0x000fe400078e00ff */
[----:B------:R-:W-:Y:S02]  /*3360*/  IMAD.MOV.U32 R14, RZ, RZ, -0x1 ;  /* 0xffffffffff0e7424 */ /* 0x000fe400078e00ff */
[----:B------:R-:W-:Y:S05]  /*3370*/  CALL.REL.NOINC `($__internal_165_$__cuda_sm70_shflsync_bfly_p) ;  /* 0x000001b000007944 */ /* 0x000fea0003c00000 */
[----:B-1----:R-:W-:Y:S01]  /*3380*/  IMAD.MOV.U32 R8, RZ, RZ, R11 ;  /* 0x000000ffff087224 */ /* 0x002fe200078e000b */
[----:B0-----:R-:W-:Y:S05]  /*3390*/  BRA `(.L_x_6948) ;  /* 0xffffd38000007947 */ /* 0x001fea000383ffff */
.L_x_6917:
[----:B------:R-:W-:Y:S01]  /*33a0*/  IMAD.MOV.U32 R12, RZ, RZ, R15 ;  /* 0x000000ffff0c7224 */ /* 0x000fe200078e000f */
[----:B------:R-:W-:Y:S01]  /*33b0*/  MOV R8, 0x3400 ;  /* 0x0000340000087802 */ /* 0x000fe20000000f00 */
[----:B------:R-:W-:Y:S02]  /*33c0*/  IMAD.MOV.U32 R11, RZ, RZ, 0x8 ;  /* 0x00000008ff0b7424 */ /* 0x000fe400078e00ff */
[----:B------:R-:W-:-:S02]  /*33d0*/  IMAD.MOV.U32 R13, RZ, RZ, 0x1f ;  /* 0x0000001fff0d7424 */ /* 0x000fc400078e00ff */
[----:B------:R-:W-:Y:S02]  /*33e0*/  IMAD.MOV.U32 R14, RZ, RZ, -0x1 ;  /* 0xffffffffff0e7424 */ /* 0x000fe400078e00ff */
[----:B------:R-:W-:Y:S05]  /*33f0*/  CALL.REL.NOINC `($__internal_165_$__cuda_sm70_shflsync_bfly_p) ;  /* 0x0000013000007944 */ /* 0x000fea0003c00000 */
[----:B01----:R-:W-:Y:S01]  /*3400*/  FMNMX.FTZ R12, R15, R11, !PT ;  /* 0x0000000b0f0c7209 */ /* 0x003fe20007810000 */
[----:B------:R-:W-:Y:S01]  /*3410*/  IMAD.MOV.U32 R11, RZ, RZ, 0x4 ;  /* 0x00000004ff0b7424 */ /* 0x000fe200078e00ff */
[----:B------:R-:W-:Y:S01]  /*3420*/  MOV R8, 0x3460 ;  /* 0x0000346000087802 */ /* 0x000fe20000000f00 */
[----:B------:R-:W-:Y:S02]  /*3430*/  IMAD.MOV.U32 R13, RZ, RZ, 0x1f ;  /* 0x0000001fff0d7424 */ /* 0x000fe400078e00ff */
[----:B------:R-:W-:Y:S02]  /*3440*/  IMAD.MOV.U32 R14, RZ, RZ, -0x1 ;  /* 0xffffffffff0e7424 */ /* 0x000fe400078e00ff */
[----:B------:R-:W-:Y:S05]  /*3450*/  CALL.REL.NOINC `($__internal_165_$__cuda_sm70_shflsync_bfly_p) ;  /* 0x000000d000007944 */ /* 0x000fea0003c00000 */
[----:B01----:R-:W-:Y:S01]  /*3460*/  FMNMX.FTZ R12, R12, R11, !PT ;  /* 0x0000000b0c0c7209 */ /* 0x003fe20007810000 */
[----:B------:R-:W-:Y:S01]  /*3470*/  IMAD.MOV.U32 R11, RZ, RZ, 0x2 ;  /* 0x00000002ff0b7424 */ /* 0x000fe200078e00ff */
[----:B------:R-:W-:Y:S01]  /*3480*/  MOV R8, 0x34c0 ;  /* 0x000034c000087802 */ /* 0x000fe20000000f00 */
[----:B------:R-:W-:Y:S02]  /*3490*/  IMAD.MOV.U32 R13, RZ, RZ, 0x1f ;  /* 0x0000001fff0d7424 */ /* 0x000fe400078e00ff */
[----:B------:R-:W-:-:S02]  /*34a0*/  IMAD.MOV.U32 R14, RZ, RZ, -0x1 ;  /* 0xffffffffff0e7424 */ /* 0x000fc400078e00ff */
[----:B------:R-:W-:Y:S05]  /*34b0*/  CALL.REL.NOINC `($__internal_165_$__cuda_sm70_shflsync_bfly_p) ;  /* 0x0000007000007944 */ /* 0x000fea0003c00000 */
[----:B01----:R-:W-:Y:S01]  /*34c0*/  FMNMX.FTZ R12, R12, R11, !PT ;  /* 0x0000000b0c0c7209 */ /* 0x003fe20007810000 */
[----:B------:R-:W-:Y:S01]  /*34d0*/  IMAD.MOV.U32 R11, RZ, RZ, 0x1 ;  /* 0x00000001ff0b7424 */ /* 0x000fe200078e00ff */
[----:B------:R-:W-:Y:S01]  /*34e0*/  MOV R8, 0x3520 ;  /* 0x0000352000087802 */ /* 0x000fe20000000f00 */
[----:B------:R-:W-:-:S02]  /*34f0*/  IMAD.MOV.U32 R13, RZ, RZ, 0x1f ;  /* 0x0000001fff0d7424 */ /* 0x000fc400078e00ff */
[----:B------:R-:W-:Y:S02]  /*3500*/  IMAD.MOV.U32 R14, RZ, RZ, -0x1 ;  /* 0xffffffffff0e7424 */ /* 0x000fe400078e00ff */
[----:B------:R-:W-:Y:S05]  /*3510*/  CALL.REL.NOINC `($__internal_165_$__cuda_sm70_shflsync_bfly_p) ;  /* 0x0000001000007944 */ /* 0x000fea0003c00000 */
[----:B01----:R-:W-:Y:S05]  /*3520*/  BRA `(.L_x_6949) ;  /* 0xffffd29000007947 */ /* 0x003fea000383ffff */
        .weak           $__internal_165_$__cuda_sm70_shflsync_bfly_p
        .type           $__internal_165_$__cuda_sm70_shflsync_bfly_p,@function
        .size           $__internal_165_$__cuda_sm70_shflsync_bfly_p,(.L_x_24826 - $__internal_165_$__cuda_sm70_shflsync_bfly_p)
$__internal_165_$__cuda_sm70_shflsync_bfly_p:
[----:B------:R-:W-:Y:S01]  /*3530*/  IMAD.MOV.U32 R9, RZ, RZ, 0x0 ;  /* 0x00000000ff097424 */ /* 0x000fe200078e00ff */
[----:B------:R-:W-:Y:S04]  /*3540*/  WARPSYNC R14 ;  /* 0x0000000e00007348 */ /* 0x000fe80003800000 */
[----:B------:R0:W1:Y:S01]  /*3550*/  SHFL.BFLY PT, R11, R12, R11, R13 ;  /* 0x0c00000b0c0b7389 */ /* 0x00006200000e000d */
[----:B------:R-:W-:Y:S05]  /*3560*/  RET.REL.NODEC R8 `(_ZN4vllm25paged_attention_v2_kernelI13__nv_bfloat16hLi120ELi32ELi128ELNS_18Fp8KVCacheDataTypeE1ELb0ELi512EEEvPfS3_PT_PKS4_PKT0_SA_ifPKiSC_iPKfiiiSE_SE_iiiii) ;  /* 0xffffca9008007950 */ /* 0x000fea0003c3ffff */
.L_x_6950:
        /* <DEDUP_REMOVED lines=9> */
.L_x_24826:


//--------------------- .text._ZN4vllm25paged_attention_v2_kernelI13__nv_bfloat16hLi112ELi32ELi128ELNS_18Fp8KVCacheDataTypeE1ELb0ELi512EEEvPfS3_PT_PKS4_PKT0_SA_ifPKiSC_iPKfiiiSE_SE_iiiii --------------------------
	.section	.text._ZN4vllm25paged_attention_v2_kernelI13__nv_bfloat16hLi112ELi32ELi128ELNS_18Fp8KVCacheDataTypeE1ELb0ELi512EEEvPfS3_PT_PKS4_PKT0_SA_ifPKiSC_iPKfiiiSE_SE_iiiii,"ax",@progbits
	.sectioninfo	@"SHI_REGISTERS=32"
	.align	128
        .global         _ZN4vllm25paged_attention_v2_kernelI13__nv_bfloat16hLi112ELi32ELi128ELNS_18Fp8KVCacheDataTypeE1ELb0ELi512EEEvPfS3_PT_PKS4_PKT0_SA_ifPKiSC_iPKfiiiSE_SE_iiiii
        .type           _ZN4vllm25paged_attention_v2_kernelI13__nv_bfloat16hLi112ELi32ELi128ELNS_18Fp8KVCacheDataTypeE1ELb0ELi512EEEvPfS3_PT_PKS4_PKT0_SA_ifPKiSC_iPKfiiiSE_SE_iiiii,@function
        .size           _ZN4vllm25paged_attention_v2_kernelI13__nv_bfloat16hLi112ELi32ELi128ELNS_18Fp8KVCacheDataTypeE1ELb0ELi512EEEvPfS3_PT_PKS4_PKT0_SA_ifPKiSC_iPKfiiiSE_SE_iiiii,(.L_x_24827 - _ZN4vllm25paged_attention_v2_kernelI13__nv_bfloat16hLi112ELi32ELi128ELNS_18Fp8KVCacheDataTypeE1ELb0ELi512EEEvPfS3_PT_PKS4_PKT0_SA_ifPKiSC_iPKfiiiSE_SE_iiiii)
        .other          _ZN4vllm25paged_attention_v2_kernelI13__nv_bfloat16hLi112ELi32ELi128ELNS_18Fp8KVCacheDataTypeE1ELb0ELi512EEEvPfS3_PT_PKS4_PKT0_SA_ifPKiSC_iPKfiiiSE_SE_iiiii,@"STO_CUDA_ENTRY STV_DEFAULT"
_ZN4vllm25paged_attention_v2_kernelI13__nv_bfloat16hLi112ELi32ELi128ELNS_18Fp8KVCacheDataTypeE1ELb0ELi512EEEvPfS3_PT_PKS4_PKT0_SA_ifPKiSC_iPKfiiiSE_SE_iiiii:
.text._ZN4vllm25paged_attention_v2_kernelI13__nv_bfloat16hLi112ELi32ELi128ELNS_18Fp8KVCacheDataTypeE1ELb0ELi512EEEvPfS3_PT_PKS4_PKT0_SA_ifPKiSC_iPKfiiiSE_SE_iiiii:
        /* <DEDUP_REMOVED lines=53> */
.L_x_6955:
        /* <DEDUP_REMOVED lines=15> */
.L_x_6954:
[----:B------:R-:W-:Y:S05]  /*0440*/  BSYNC B1 ;  /* 0x0000000000017941 */ /* 0x000fea0003800000 */
.L_x_6953:
        /* <DEDUP_REMOVED lines=10> */
.L_x_6956:
        /* <DEDUP_REMOVED lines=28> */
.L_x_6952:
[----:B------:R-:W-:Y:S05]  /*06b0*/  BSYNC B0 ;  /* 0x0000000000007941 */ /* 0x000fea0003800000 */
.L_x_6951:
[----:B------:R-:W-:Y:S01]  /*06c0*/  IMAD R9, R3, 0x10, R6 ;  /* 0x0000001003097824 */ /* 0x000fe200078e0206 */
[----:B------:R-:W-:Y:S04]  /*06d0*/  BAR.SYNC.DEFER_BLOCKING 0x0 ;  /* 0x0000000000007b1d */ /* 0x000fe80000010000 */
[----:B------:R-:W-:-:S13]  /*06e0*/  ISETP.GE.AND P0, PT, R9, R22, PT ;  /* 0x000000160900720c */ /* 0x000fda0003f06270 */
[----:B------:R-:W-:Y:S05]  /*06f0*/  @!P0 BRA `(.L_x_6957) ;  /* 0x00002a2000008947 */ /* 0x000fea0003800000 */
[----:B------:R-:W-:Y:S05]  /*0700*/  BRA.DIV ~URZ, `(.L_x_6958) ;  /* 0x00002b527f007947 */ /* 0x000fea000b800000 */
[----:B------:R-:W-:-:S05]  /*0710*/  IMAD.MOV.U32 R8, RZ, RZ, -0x800001 ;  /* 0xff7fffffff087424 */ /* 0x000fca00078e00ff */
.L_x_6990:
        /* <DEDUP_REMOVED lines=10> */
.L_x_6991:
        /* <DEDUP_REMOVED lines=35> */
.L_x_6964:
        /* <DEDUP_REMOVED lines=11> */
.L_x_6963:
[----:B------:R-:W-:Y:S05]  /*0aa0*/  BSYNC B1 ;  /* 0x0000000000017941 */ /* 0x000fea0003800000 */
.L_x_6962:
        /* <DEDUP_REMOVED lines=10> */
.L_x_6967:
        /* <DEDUP_REMOVED lines=100> */
.L_x_6966:
[----:B------:R-:W-:Y:S05]  /*1190*/  BSYNC B1 ;  /* 0x0000000000017941 */ /* 0x000fea0003800000 */
.L_x_6965:
        /* <DEDUP_REMOVED lines=55> */
.L_x_6969:
[----:B------:R-:W-:Y:S05]  /*1510*/  BSYNC B1 ;  /* 0x0000000000017941 */ /* 0x000fea0003800000 */
.L_x_6968:
        /* <DEDUP_REMOVED lines=26> */
.L_x_6961:
[----:B------:R-:W-:Y:S05]  /*16c0*/  BSYNC B0 ;  /* 0x0000000000007941 */ /* 0x000fea0003800000 */
.L_x_6960:
        /* <DEDUP_REMOVED lines=43> */
.L_x_6974:
        /* <DEDUP_REMOVED lines=8> */
.L_x_6973:
[----:B------:R-:W-:Y:S05]  /*1a00*/  BSYNC B1 ;  /* 0x0000000000017941 */ /* 0x000fea0003800000 */
.L_x_6972:
        /* <DEDUP_REMOVED lines=10> */
.L_x_6977:
        /* <DEDUP_REMOVED lines=52> */
.L_x_6976:
[----:B------:R-:W-:Y:S05]  /*1df0*/  BSYNC B1 ;  /* 0x0000000000017941 */ /* 0x000fea0003800000 */
.L_x_6975:
        /* <DEDUP_REMOVED lines=31> */
.L_x_6979:
[----:B------:R-:W-:Y:S05]  /*1ff0*/  BSYNC B1 ;  /* 0x0000000000017941 */ /* 0x000fea0003800000 */
.L_x_6978:
        /* <DEDUP_REMOVED lines=14> */
.L_x_6971:
[----:B------:R-:W-:Y:S05]  /*20e0*/  BSYNC B0 ;  /* 0x0000000000007941 */ /* 0x000fea0003800000 */
.L_x_6970:
        /* <DEDUP_REMOVED lines=30> */
.L_x_6981:
[----:B------:R-:W-:Y:S05]  /*22d0*/  BSYNC B0 ;  /* 0x0000000000007941 */ /* 0x000fea0003800000 */
.L_x_6980:
        /* <DEDUP_REMOVED lines=31> */
.L_x_6983:
[----:B------:R-:W-:Y:S05]  /*24d0*/  BSYNC B0 ;  /* 0x0000000000007941 */ /* 0x000fea0003800000 */
.L_x_6982:
        /* <DEDUP_REMOVED lines=31> */
.L_x_6985:
[----:B------:R-:W-:Y:S05]  /*26d0*/  BSYNC B0 ;  /* 0x0000000000007941 */ /* 0x000fea0003800000 */
.L_x_6984:
        /* <DEDUP_REMOVED lines=17> */
.L_x_6987:
[----:B------:R-:W-:Y:S05]  /*27f0*/  BSYNC B0 ;  /* 0x0000000000007941 */ /* 0x000fea0003800000 */
.L_x_6986:
        /* <DEDUP_REMOVED lines=32> */
.L_x_6989:
[----:B------:R-:W-:Y:S05]  /*2a00*/  BSYNC B0 ;  /* 0x0000000000007941 */ /* 0x000fea0003800000 */
.L_x_6988:
        /* <DEDUP_REMOVED lines=113> */
.L_x_6957:
        /* <DEDUP_REMOVED lines=20> */
.L_x_6958:
[----:B------:R-:W-:Y:S01]  /*3260*/  IMAD.MOV.U32 R12, RZ, RZ, -0x800001 ;  /* 0xff7fffffff0c7424 */ /* 0x000fe200078e00ff */
[----:B------:R-:W-:Y:S01]  /*3270*/  MOV R8, 0x32c0 ;  /* 0x000032c000087802 */ /* 0x000fe20000000f00 */
[----:B------:R-:W-:Y:S02]  /*3280*/  IMAD.MOV.U32 R11, RZ, RZ, 0x10 ;  /* 0x00000010ff0b7424 */ /* 0x000fe400078e00ff */
[----:B------:R-:W-:Y:S02]  /*3290*/  IMAD.MOV.U32 R13, RZ, RZ, 0x1f ;  /* 0x0000001fff0d7424 */ /* 0x000fe400078e00ff */
[----:B------:R-:W-:Y:S02]  /*32a0*/  IMAD.MOV.U32 R14, RZ, RZ, -0x1 ;  /* 0xffffffffff0e7424 */ /* 0x000fe400078e00ff */
[----:B------:R-:W-:Y:S05]  /*32b0*/  CALL.REL.NOINC `($__internal_166_$__cuda_sm70_shflsync_bfly_p) ;  /* 0x000001b000007944 */ /* 0x000fea0003c00000 */
[----:B-1----:R-:W-:Y:S01]  /*32c0*/  IMAD.MOV.U32 R8, RZ, RZ, R11 ;  /* 0x000000ffff087224 */ /* 0x002fe200078e000b */
[----:B0-----:R-:W-:Y:S05]  /*32d0*/  BRA `(.L_x_6990) ;  /* 0xffffd44000007947 */ /* 0x001fea000383ffff */
.L_x_6959:
[----:B------:R-:W-:Y:S01]  /*32e0*/  IMAD.MOV.U32 R12, RZ, RZ, R15 ;  /* 0x000000ffff0c7224 */ /* 0x000fe200078e000f */
[----:B------:R-:W-:Y:S01]  /*32f0*/  MOV R8, 0x3340 ;  /* 0x0000334000087802 */ /* 0x000fe20000000f00 */
[----:B------:R-:W-:Y:S02]  /*3300*/  IMAD.MOV.U32 R11, RZ, RZ, 0x8 ;  /* 0x00000008ff0b7424 */ /* 0x000fe400078e00ff */
[----:B------:R-:W-:-:S02]  /*3310*/  IMAD.MOV.U32 R13, RZ, RZ, 0x1f ;  /* 0x0000001fff0d7424 */ /* 0x000fc400078e00ff */
[----:B------:R-:W-:Y:S02]  /*3320*/  IMAD.MOV.U32 R14, RZ, RZ, -0x1 ;  /* 0xffffffffff0e7424 */ /* 0x000fe400078e00ff */
[----:B------:R-:W-:Y:S05]  /*3330*/  CALL.REL.NOINC `($__internal_166_$__cuda_sm70_shflsync_bfly_p) ;  /* 0x0000013000007944 */ /* 0x000fea0003c00000 */
[----:B01----:R-:W-:Y:S01]  /*3340*/  FMNMX.FTZ R12, R15, R11, !PT ;  /* 0x0000000b0f0c7209 */ /* 0x003fe20007810000 */
[----:B------:R-:W-:Y:S01]  /*3350*/  IMAD.MOV.U32 R11, RZ, RZ, 0x4 ;  /* 0x00000004ff0b7424 */ /* 0x000fe200078e00ff */
[----:B------:R-:W-:Y:S01]  /*3360*/  MOV R8, 0x33a0 ;  /* 0x000033a000087802 */ /* 0x000fe20000000f00 */
[----:B------:R-:W-:Y:S02]  /*3370*/  IMAD.MOV.U32 R13, RZ, RZ, 0x1f ;  /* 0x0000001fff0d7424 */ /* 0x000fe400078e00ff */
[----:B------:R-:W-:Y:S02]  /*3380*/  IMAD.MOV.U32 R14, RZ, RZ, -0x1 ;  /* 0xffffffffff0e7424 */ /* 0x000fe400078e00ff */
[----:B------:R-:W-:Y:S05]  /*3390*/  CALL.REL.NOINC `($__internal_166_$__cuda_sm70_shflsync_bfly_p) ;  /* 0x000000d000007944 */ /* 0x000fea0003c00000 */
[----:B01----:R-:W-:Y:S01]  /*33a0*/  FMNMX.FTZ R12, R12, R11, !PT ;  /* 0x0000000b0c0c7209 */ /* 0x003fe20007810000 */
[----:B------:R-:W-:Y:S01]  /*33b0*/  IMAD.MOV.U32 R11, RZ, RZ, 0x2 ;  /* 0x00000002ff0b7424 */ /* 0x000fe200078e00ff */
[----:B------:R-:W-:Y:S01]  /*33c0*/  MOV R8, 0x3400 ;  /* 0x0000340000087802 */ /* 0x000fe20000000f00 */
[----:B------:R-:W-:Y:S02]  /*33d0*/  IMAD.MOV.U32 R13, RZ, RZ, 0x1f ;  /* 0x0000001fff0d7424 */ /* 0x000fe400078e00ff */
[----:B------:R-:W-:-:S02]  /*33e0*/  IMAD.MOV.U32 R14, RZ, RZ, -0x1 ;  /* 0xffffffffff0e7424 */ /* 0x000fc400078e00ff */
[----:B------:R-:W-:Y:S05]  /*33f0*/  CALL.REL.NOINC `($__internal_166_$__cuda_sm70_shflsync_bfly_p) ;  /* 0x0000007000007944 */ /* 0x000fea0003c00000 */
[----:B01----:R-:W-:Y:S01]  /*3400*/  FMNMX.FTZ R12, R12, R11, !PT ;  /* 0x0000000b0c0c7209 */ /* 0x003fe20007810000 */
[----:B------:R-:W-:Y:S01]  /*3410*/  IMAD.MOV.U32 R11, RZ, RZ, 0x1 ;  /* 0x00000001ff0b7424 */ /* 0x000fe200078e00ff */
[----:B------:R-:W-:Y:S01]  /*3420*/  MOV R8, 0x3460 ;  /* 0x0000346000087802 */ /* 0x000fe20000000f00 */
[----:B------:R-:W-:-:S02]  /*3430*/  IMAD.MOV.U32 R13, RZ, RZ, 0x1f ;  /* 0x0000001fff0d7424 */ /* 0x000fc400078e00ff */
[----:B------:R-:W-:Y:S02]  /*3440*/  IMAD.MOV.U32 R14, RZ, RZ, -0x1 ;  /* 0xffffffffff0e7424 */ /* 0x000fe400078e00ff */
[----:B------:R-:W-:Y:S05]  /*3450*/  CALL.REL.NOINC `($__internal_166_$__cuda_sm70_shflsync_bfly_p) ;  /* 0x0000001000007944 */ /* 0x000fea0003c00000 */
[----:B01----:R-:W-:Y:S05]  /*3460*/  BRA `(.L_x_6991) ;  /* 0xffffd35000007947 */ /* 0x003fea000383ffff */
        .weak           $__internal_166_$__cuda_sm70_shflsync_bfly_p
        .type           $__internal_166_$__cuda_sm70_shflsync_bfly_p,@function
        .size           $__internal_166_$__cuda_sm70_shflsync_bfly_p,(.L_x_24827 - $__internal_166_$__cuda_sm70_shflsync_bfly_p)
$__internal_166_$__cuda_sm70_shflsync_bfly_p:
[----:B------:R-:W-:Y:S01]  /*3470*/  IMAD.MOV.U32 R9, RZ, RZ, 0x0 ;  /* 0x00000000ff097424 */ /* 0x000fe200078e00ff */
[----:B------:R-:W-:Y:S04]  /*3480*/  WARPSYNC R14 ;  /* 0x0000000e00007348 */ /* 0x000fe80003800000 */
[----:B------:R0:W1:Y:S01]  /*3490*/  SHFL.BFLY PT, R11, R12, R11, R13 ;  /* 0x0c00000b0c0b7389 */ /* 0x00006200000e000d */
[----:B------:R-:W-:Y:S05]  /*34a0*/  RET.REL.NODEC R8 `(_ZN4vllm25paged_attention_v2_kernelI13__nv_bfloat16hLi112ELi32ELi128ELNS_18Fp8KVCacheDataTypeE1ELb0ELi512EEEvPfS3_PT_PKS4_PKT0_SA_ifPKiSC_iPKfiiiSE_SE_iiiii) ;  /* 0xffffcb5008007950 */ /* 0x000fea0003c3ffff */
.L_x_6992:
        /* <DEDUP_REMOVED lines=13> */
.L_x_24827:


//--------------------- .text._ZN4vllm25paged_attention_v2_kernelI13__nv_bfloat16hLi96ELi32ELi128ELNS_18Fp8KVCacheDataTypeE1ELb0ELi512EEEvPfS3_PT_PKS4_PKT0_SA_ifPKiSC_iPKfiiiSE_SE_iiiii --------------------------
	.section	.text._ZN4vllm25paged_attention_v2_kernelI13__nv_bfloat16hLi96ELi32ELi128ELNS_18Fp8KVCacheDataTypeE1ELb0ELi512EEEvPfS3_PT_PKS4_PKT0_SA_ifPKiSC_iPKfiiiSE_SE_iiiii,"ax",@progbits
	.sectioninfo	@"SHI_REGISTERS=32"
	.align	128
        .global         _ZN4vllm25paged_attention_v2_kernelI13__nv_bfloat16hLi96ELi32ELi128ELNS_18Fp8KVCacheDataTypeE1ELb0ELi512EEEvPfS3_PT_PKS4_PKT0_SA_ifPKiSC_iPKfiiiSE_SE_iiiii
        .type           _ZN4vllm25paged_attention_v2_kernelI13__nv_bfloat16hLi96ELi32ELi128ELNS_18Fp8KVCacheDataTypeE1ELb0ELi512EEEvPfS3_PT_PKS4_PKT0_SA_ifPKiSC_iPKfiiiSE_SE_iiiii,@function
        .size           _ZN4vllm25paged_attention_v2_kernelI13__nv_bfloat16hLi96ELi32ELi128ELNS_18Fp8KVCacheDataTypeE1ELb0ELi512EEEvPfS3_PT_PKS4_PKT0_SA_ifPKiSC_iPKfiiiSE_SE_iiiii,(.L_x_24828 - _ZN4vllm25paged_attention_v2_kernelI13__nv_bfloat16hLi96ELi32ELi128ELNS_18Fp8KVCacheDataTypeE1ELb0ELi512EEEvPfS3_PT_PKS4_PKT0_SA_ifPKiSC_iPKfiiiSE_SE_iiiii)
        .other          _ZN4vllm25paged_attention_v2_kernelI13__nv_bfloat16hLi96ELi32ELi128ELNS_18Fp8KVCacheDataTypeE1ELb0ELi512EEEvPfS3_PT_PKS4_PKT0_SA_ifPKiSC_iPKfiiiSE_SE_iiiii,@"STO_CUDA_ENTRY STV_DEFAULT"
_ZN4vllm25paged_attention_v2_kernelI13__nv_bfloat16hLi96ELi32ELi128ELNS_18Fp8KVCacheDataTypeE1ELb0ELi512EEEvPfS3_PT_PKS4_PKT0_SA_ifPKiSC_iPKfiiiSE_SE_iiiii:
.text._ZN4vllm25paged_attention_v2_kernelI13__nv_bfloat16hLi96ELi32ELi128ELNS_18Fp8KVCacheDataTypeE1ELb0ELi512EEEvPfS3_PT_PKS4_PKT0_SA_ifPKiSC_iPKfiiiSE_SE_iiiii:
        /* <DEDUP_REMOVED lines=53> */
.L_x_6997:
        /* <DEDUP_REMOVED lines=15> */
.L_x_6996:
[----:B------:R-:W-:Y:S05]  /*0440*/  BSYNC B1 ;  /* 0x0000000000017941 */ /* 0x000fea0003800000 */
.L_x_6995:
        /* <DEDUP_REMOVED lines=10> */
.L_x_6998:
        /* <DEDUP_REMOVED lines=28> */
.L_x_6994:
[----:B------:R-:W-:Y:S05]  /*06b0*/  BSYNC B0 ;  /* 0x0000000000007941 */ /* 0x000fea0003800000 */
.L_x_6993:
[----:B------:R-:W-:Y:S01]  /*06c0*/  LEA R9, R3, R6, 0x4 ;  /* 0x0000000603097211 */ /* 0x000fe200078e20ff */
[----:B------:R-:W-:Y:S03]  /*06d0*/  BAR.SYNC.DEFER_BLOCKING 0x0 ;  /* 0x0000000000007b1d */ /* 0x000fe60000010000 */
[----:B------:R-:W-:-:S13]  /*06e0*/  ISETP.GE.AND P0, PT, R9, R22, PT ;  /* 0x000000160900720c */ /* 0x000fda0003f06270 */
[----:B------:R-:W-:Y:S05]  /*06f0*/  @!P0 BRA `(.L_x_6999) ;  /* 0x0000287000008947 */ /* 0x000fea0003800000 */
[----:B------:R-:W-:Y:S05]  /*0700*/  BRA.DIV ~URZ, `(.L_x_7000) ;  /* 0x000029a27f007947 */ /* 0x000fea000b800000 */
[----:B------:R-:W-:-:S05]  /*0710*/  IMAD.MOV.U32 R8, RZ, RZ, -0x800001 ;  /* 0xff7fffffff087424 */ /* 0x000fca00078e00ff */
.L_x_7032:
        /* <DEDUP_REMOVED lines=10> */
.L_x_7033:
        /* <DEDUP_REMOVED lines=35> */
.L_x_7006:
        /* <DEDUP_REMOVED lines=11> */
.L_x_7005:
[----:B------:R-:W-:Y:S05]  /*0aa0*/  BSYNC B1 ;  /* 0x0000000000017941 */ /* 0x000fea0003800000 */
.L_x_7004:
        /* <DEDUP_REMOVED lines=10> */
.L_x_7009:
        /* <DEDUP_REMOVED lines=100> */
.L_x_7008:
[----:B------:R-:W-:Y:S05]  /*1190*/  BSYNC B1 ;  /* 0x0000000000017941 */ /* 0x000fea0003800000 */
.L_x_7007:
        /* <DEDUP_REMOVED lines=55> */
.L_x_7011:
[----:B------:R-:W-:Y:S05]  /*1510*/  BSYNC B1 ;  /* 0x0000000000017941 */ /* 0x000fea0003800000 */
.L_x_7010:
        /* <DEDUP_REMOVED lines=26> */
.L_x_7003:
[----:B------:R-:W-:Y:S05]  /*16c0*/  BSYNC B0 ;  /* 0x0000000000007941 */ /* 0x000fea0003800000 */
.L_x_7002:
        /* <DEDUP_REMOVED lines=43> */
.L_x_7016:
        /* <DEDUP_REMOVED lines=8> */
.L_x_7015:
[----:B------:R-:W-:Y:S05]  /*1a00*/  BSYNC B1 ;  /* 0x0000000000017941 */ /* 0x000fea0003800000 */
.L_x_7014:
        /* <DEDUP_REMOVED lines=10> */
.L_x_7019:
        /* <DEDUP_REMOVED lines=52> */
.L_x_7018:
[----:B------:R-:W-:Y:S05]  /*1df0*/  BSYNC B1 ;  /* 0x0000000000017941 */ /* 0x000fea0003800000 */
.L_x_7017:
        /* <DEDUP_REMOVED lines=31> */
.L_x_7021:
[----:B------:R-:W-:Y:S05]  /*1ff0*/  BSYNC B1 ;  /* 0x0000000000017941 */ /* 0x000fea0003800000 */
.L_x_7020:
        /* <DEDUP_REMOVED lines=14> */
.L_x_7013:
[----:B------:R-:W-:Y:S05]  /*20e0*/  BSYNC B0 ;  /* 0x0000000000007941 */ /* 0x000fea0003800000 */
.L_x_7012:
        /* <DEDUP_REMOVED lines=30> */
.L_x_7023:
[----:B------:R-:W-:Y:S05]  /*22d0*/  BSYNC B0 ;  /* 0x0000000000007941 */ /* 0x000fea0003800000 */
.L_x_7022:
        /* <DEDUP_REMOVED lines=29> */
.L_x_7025:
[----:B------:R-:W-:Y:S05]  /*24b0*/  BSYNC B0 ;  /* 0x0000000000007941 */ /* 0x000fea0003800000 */
.L_x_7024:
        /* <DEDUP_REMOVED lines=27> */
.L_x_7027:
[----:B------:R-:W-:Y:S05]  /*2670*/  BSYNC B0 ;  /* 0x0000000000007941 */ /* 0x000fea0003800000 */
.L_x_7026:
        /* <DEDUP_REMOVED lines=15> */
.L_x_7029:
[----:B------:R-:W-:Y:S05]  /*2770*/  BSYNC B0 ;  /* 0x0000000000007941 */ /* 0x000fea0003800000 */
.L_x_7028:
        /* <DEDUP_REMOVED lines=27> */
.L_x_7031:
[----:B------:R-:W-:Y:S05]  /*2930*/  BSYNC B0 ;  /* 0x0000000000007941 */ /* 0x000fea0003800000 */
.L_x_7030:
        /* <DEDUP_REMOVED lines=99> */
.L_x_6999:
        /* <DEDUP_REMOVED lines=20> */
.L_x_7000:
[----:B------:R-:W-:Y:S01]  /*30b0*/  IMAD.MOV.U32 R12, RZ, RZ, -0x800001 ;  /* 0xff7fffffff0c7424 */ /* 0x000fe200078e00ff */
[----:B------:R-:W-:Y:S01]  /*30c0*/  MOV R8, 0x3110 ;  /* 0x0000311000087802 */ /* 0x000fe20000000f00 */
[----:B------:R-:W-:Y:S02]  /*30d0*/  IMAD.MOV.U32 R11, RZ, RZ, 0x10 ;  /* 0x00000010ff0b7424 */ /* 0x000fe400078e00ff */
[----:B------:R-:W-:Y:S02]  /*30e0*/  IMAD.MOV.U32 R13, RZ, RZ, 0x1f ;  /* 0x0000001fff0d7424 */ /* 0x000fe400078e00ff */
[----:B------:R-:W-:Y:S02]  /*30f0*/  IMAD.MOV.U32 R14, RZ, RZ, -0x1 ;  /* 0xffffffffff0e7424 */ /* 0x000fe400078e00ff */
[----:B------:R-:W-:Y:S05]  /*3100*/  CALL.REL.NOINC `($__internal_167_$__cuda_sm70_shflsync_bfly_p) ;  /* 0x000001b000007944 */ /* 0x000fea0003c00000 */
[----:B-1----:R-:W-:Y:S01]  /*3110*/  IMAD.MOV.U32 R8, RZ, RZ, R11 ;  /* 0x000000ffff087224 */ /* 0x002fe200078e000b */
[----:B0-----:R-:W-:Y:S05]  /*3120*/  BRA `(.L_x_7032) ;  /* 0xffffd5f000007947 */ /* 0x001fea000383ffff */
.L_x_7001:
[----:B------:R-:W-:Y:S01]  /*3130*/  HFMA2.MMA R11, -RZ, RZ, 0, 4.76837158203125e-07 ;  /* 0x00000008ff0b7435 */ /* 0x000fe200000001ff */
[----:B------:R-:W-:Y:S01]  /*3140*/  IMAD.MOV.U32 R12, RZ, RZ, R15 ;  /* 0x000000ffff0c7224 */ /* 0x000fe200078e000f */
[----:B------:R-:W-:Y:S01]  /*3150*/  MOV R8, 0x3190 ;  /* 0x0000319000087802 */ /* 0x000fe20000000f00 */
[----:B------:R-:W-:-:S02]  /*3160*/  IMAD.MOV.U32 R13, RZ, RZ, 0x1f ;  /* 0x0000001fff0d7424 */ /* 0x000fc400078e00ff */
[----:B------:R-:W-:Y:S02]  /*3170*/  IMAD.MOV.U32 R14, RZ, RZ, -0x1 ;  /* 0xffffffffff0e7424 */ /* 0x000fe400078e00ff */
[----:B------:R-:W-:Y:S05]  /*3180*/  CALL.REL.NOINC `($__internal_167_$__cuda_sm70_shflsync_bfly_p) ;  /* 0x0000013000007944 */ /* 0x000fea0003c00000 */
[----:B01----:R-:W-:Y:S01]  /*3190*/  FMNMX.FTZ R12, R15, R11, !PT ;  /* 0x0000000b0f0c7209 */ /* 0x003fe20007810000 */
[----:B------:R-:W-:Y:S01]  /*31a0*/  IMAD.MOV.U32 R11, RZ, RZ, 0x4 ;  /* 0x00000004ff0b7424 */ /* 0x000fe200078e00ff */
[----:B------:R-:W-:Y:S01]  /*31b0*/  MOV R8, 0x31f0 ;  /* 0x000031f000087802 */ /* 0x000fe20000000f00 */
[----:B------:R-:W-:Y:S02]  /*31c0*/  IMAD.MOV.U32 R13, RZ, RZ, 0x1f ;  /* 0x0000001fff0d7424 */ /* 0x000fe400078e00ff */
[----:B------:R-:W-:Y:S02]  /*31d0*/  IMAD.MOV.U32 R14, RZ, RZ, -0x1 ;  /* 0xffffffffff0e7424 */ /* 0x000fe400078e00ff */
[----:B------:R-:W-:Y:S05]  /*31e0*/  CALL.REL.NOINC `($__internal_167_$__cuda_sm70_shflsync_bfly_p) ;  /* 0x000000d000007944 */ /* 0x000fea0003c00000 */
[----:B01----:R-:W-:Y:S01]  /*31f0*/  FMNMX.FTZ R12, R12, R11, !PT ;  /* 0x0000000b0c0c7209 */ /* 0x003fe20007810000 */
[----:B------:R-:W-:Y:S01]  /*3200*/  IMAD.MOV.U32 R11, RZ, RZ, 0x2 ;  /* 0x00000002ff0b7424 */ /* 0x000fe200078e00ff */
[----:B------:R-:W-:Y:S01]  /*3210*/  MOV R8, 0x3250 ;  /* 0x0000325000087802 */ /* 0x000fe20000000f00 */
[----:B------:R-:W-:Y:S02]  /*3220*/  IMAD.MOV.U32 R13, RZ, RZ, 0x1f ;  /* 0x0000001fff0d7424 */ /* 0x000fe400078e00ff */
[----:B------:R-:W-:-:S02]  /*3230*/  IMAD.MOV.U32 R14, RZ, RZ, -0x1 ;  /* 0xffffffffff0e7424 */ /* 0x000fc400078e00ff */
[----:B------:R-:W-:Y:S05]  /*3240*/  CALL.REL.NOINC `($__internal_167_$__cuda_sm70_shflsync_bfly_p) ;  /* 0x0000007000007944 */ /* 0x000fea0003c00000 */
[----:B01----:R-:W-:Y:S01]  /*3250*/  FMNMX.FTZ R12, R12, R11, !PT ;  /* 0x0000000b0c0c7209 */ /* 0x003fe20007810000 */
[----:B------:R-:W-:Y:S01]  /*3260*/  IMAD.MOV.U32 R11, RZ, RZ, 0x1 ;  /* 0x00000001ff0b7424 */ /* 0x000fe200078e00ff */
[----:B------:R-:W-:Y:S01]  /*3270*/  MOV R8, 0x32b0 ;  /* 0x000032b000087802 */ /* 0x000fe20000000f00 */
[----:B------:R-:W-:-:S02]  /*3280*/  IMAD.MOV.U32 R13, RZ, RZ, 0x1f ;  /* 0x0000001fff0d7424 */ /* 0x000fc400078e00ff */
[----:B------:R-:W-:Y:S02]  /*3290*/  IMAD.MOV.U32 R14, RZ, RZ, -0x1 ;  /* 0xffffffffff0e7424 */ /* 0x000fe400078e00ff */
[----:B------:R-:W-:Y:S05]  /*32a0*/  CALL.REL.NOINC `($__internal_167_$__cuda_sm70_shflsync_bfly_p) ;  /* 0x0000001000007944 */ /* 0x000fea0003c00000 */
[----:B01----:R-:W-:Y:S05]  /*32b0*/  BRA `(.L_x_7033) ;  /* 0xffffd50000007947 */ /* 0x003fea000383ffff */
        .weak           $__internal_167_$__cuda_sm70_shflsync_bfly_p
        .type           $__internal_167_$__cuda_sm70_shflsync_bfly_p,@function
        .size           $__internal_167_$__cuda_sm70_shflsync_bfly_p,(.L_x_24828 - $__internal_167_$__cuda_sm70_shflsync_bfly_p)
$__internal_167_$__cuda_sm70_shflsync_bfly_p:
[----:B------:R-:W-:Y:S01]  /*32c0*/  IMAD.MOV.U32 R9, RZ, RZ, 0x0 ;  /* 0x00000000ff097424 */ /* 0x000fe200078e00ff */
[----:B------:R-:W-:Y:S04]  /*32d0*/  WARPSYNC R14 ;  /* 0x0000000e00007348 */ /* 0x000fe80003800000 */
[----:B------:R0:W1:Y:S01]  /*32e0*/  SHFL.BFLY PT, R11, R12, R11, R13 ;  /* 0x0c00000b0c0b7389 */ /* 0x00006200000e000d */
[----:B------:R-:W-:Y:S05]  /*32f0*/  RET.REL.NODEC R8 `(_ZN4vllm25paged_attention_v2_kernelI13__nv_bfloat16hLi96ELi32ELi128ELNS_18Fp8KVCacheDataTypeE1ELb0ELi512EEEvPfS3_PT_PKS4_PKT0_SA_ifPKiSC_iPKfiiiSE_SE_iiiii) ;  /* 0xffffcd0008007950 */ /* 0x000fea0003c3ffff */
.L_x_7034:
        /* <DEDUP_REMOVED lines=16> */
.L_x_24828:


//--------------------- .text._ZN4vllm25paged_attention_v2_kernelI13__nv_bfloat16hLi80ELi32ELi128ELNS_18Fp8KVCacheDataTypeE1ELb0ELi512EEEvPfS3_PT_PKS4_PKT0_SA_ifPKiSC_iPKfiiiSE_SE_iiiii --------------------------
	.section	.text._ZN4vllm25paged_attention_v2_kernelI13__nv_bfloat16hLi80ELi32ELi128ELNS_18Fp8KVCacheDataTypeE1ELb0ELi512EEEvPfS3_PT_PKS4_PKT0_SA_ifPKiSC_iPKfiiiSE_SE_iiiii,"ax",@progbits
	.sectioninfo	@"SHI_REGISTERS=32"
	.align	128
        .global         _ZN4vllm25paged_attention_v2_kernelI13__nv_bfloat16hLi80ELi32ELi128ELNS_18Fp8KVCacheDataTypeE1ELb0ELi512EEEvPfS3_PT_PKS4_PKT0_SA_ifPKiSC_iPKfiiiSE_SE_iiiii
        .type           _ZN4vllm25paged_attention_v2_kernelI13__nv_bfloat16hLi80ELi32ELi128ELNS_18Fp8KVCacheDataTypeE1ELb0ELi512EEEvPfS3_PT_PKS4_PKT0_SA_ifPKiSC_iPKfiiiSE_SE_iiiii,@function
        .size           _ZN4vllm25paged_attention_v2_kernelI13__nv_bfloat16hLi80ELi32ELi128ELNS_18Fp8KVCacheDataTypeE1ELb0ELi512EEEvPfS3_PT_PKS4_PKT0_SA_ifPKiSC_iPKfiiiSE_SE_iiiii,(.L_x_24829 - _ZN4vllm25paged_attention_v2_kernelI13__nv_bfloat16hLi80ELi32ELi128ELNS_18Fp8KVCacheDataTypeE1ELb0ELi512EEEvPfS3_PT_PKS4_PKT0_SA_ifPKiSC_iPKfiiiSE_SE_iiiii)
        .other          _ZN4vllm25paged_attention_v2_kernelI13__nv_bfloat16hLi80ELi32ELi128ELNS_18Fp8KVCacheDataTypeE1ELb0ELi512EEEvPfS3_PT_PKS4_PKT0_SA_ifPKiSC_iPKfiiiSE_SE_iiiii,@"STO_CUDA_ENTRY STV_DEFAULT"
_ZN4vllm25paged_attention_v2_kernelI13__nv_bfloat16hLi80ELi32ELi128ELNS_18Fp8KVCacheDataTypeE1ELb0ELi512EEEvPfS3_PT_PKS4_PKT0_SA_ifPKiSC_iPKfiiiSE_SE_iiiii:
.text._ZN4vllm25paged_attention_v2_kernelI13__nv_bfloat16hLi80ELi32ELi128ELNS_18Fp8KVCacheDataTypeE1ELb0ELi512EEEvPfS3_PT_PKS4_PKT0_SA_ifPKiSC_iPKfiiiSE_SE_iiiii:
        /* <DEDUP_REMOVED lines=53> */
.L_x_7039:
        /* <DEDUP_REMOVED lines=15> */
.L_x_7038:
[----:B------:R-:W-:Y:S05]  /*0440*/  BSYNC B1 ;  /* 0x0000000000017941 */ /* 0x000fea0003800000 */
.L_x_7037:
        /* <DEDUP_REMOVED lines=10> */
.L_x_7040:
        /* <DEDUP_REMOVED lines=28> */
.L_x_7036:
[----:B------:R-:W-:Y:S05]  /*06b0*/  BSYNC B0 ;  /* 0x0000000000007941 */ /* 0x000fea0003800000 */
.L_x_7035:
[----:B------:R-:W-:Y:S01]  /*06c0*/  LEA R9, R3, R6, 0x4 ;  /* 0x0000000603097211 */ /* 0x000fe200078e20ff */
[----:B------:R-:W-:Y:S03]  /*06d0*/  BAR.SYNC.DEFER_BLOCKING 0x0 ;  /* 0x0000000000007b1d */ /* 0x000fe60000010000 */
[----:B------:R-:W-:-:S13]  /*06e0*/  ISETP.GE.AND P0, PT, R9, R22, PT ;  /* 0x000000160900720c */ /* 0x000fda0003f06270 */
[----:B------:R-:W-:Y:S05]  /*06f0*/  @!P0 BRA `(.L_x_7041) ;  /* 0x0000269000008947 */ /* 0x000fea0003800000 */
[----:B------:R-:W-:Y:S05]  /*0700*/  BRA.DIV ~URZ, `(.L_x_7042) ;  /* 0x000027c27f007947 */ /* 0x000fea000b800000 */
[----:B------:R-:W-:-:S05]  /*0710*/  IMAD.MOV.U32 R8, RZ, RZ, -0x800001 ;  /* 0xff7fffffff087424 */ /* 0x000fca00078e00ff */
.L_x_7074:
        /* <DEDUP_REMOVED lines=10> */
.L_x_7075:
        /* <DEDUP_REMOVED lines=35> */
.L_x_7048:
        /* <DEDUP_REMOVED lines=11> */
.L_x_7047:
[----:B------:R-:W-:Y:S05]  /*0aa0*/  BSYNC B1 ;  /* 0x0000000000017941 */ /* 0x000fea0003800000 */
.L_x_7046:
        /* <DEDUP_REMOVED lines=10> */
.L_x_7051:
        /* <DEDUP_REMOVED lines=100> */
.L_x_7050:
[----:B------:R-:W-:Y:S05]  /*1190*/  BSYNC B1 ;  /* 0x0000000000017941 */ /* 0x000fea0003800000 */
.L_x_7049:
        /* <DEDUP_REMOVED lines=55> */
.L_x_7053:
[----:B------:R-:W-:Y:S05]  /*1510*/  BSYNC B1 ;  /* 0x0000000000017941 */ /* 0x000fea0003800000 */
.L_x_7052:
        /* <DEDUP_REMOVED lines=26> */
.L_x_7045:
[----:B------:R-:W-:Y:S05]  /*16c0*/  BSYNC B0 ;  /* 0x0000000000007941 */ /* 0x000fea0003800000 */
.L_x_7044:
        /* <DEDUP_REMOVED lines=43> */
.L_x_7058:
        /* <DEDUP_REMOVED lines=8> */
.L_x_7057:
[----:B------:R-:W-:Y:S05]  /*1a00*/  BSYNC B1 ;  /* 0x0000000000017941 */ /* 0x000fea0003800000 */
.L_x_7056:
        /* <DEDUP_REMOVED lines=10> */
.L_x_7061:
        /* <DEDUP_REMOVED lines=52> */
.L_x_7060:
[----:B------:R-:W-:Y:S05]  /*1df0*/  BSYNC B1 ;  /* 0x0000000000017941 */ /* 0x000fea0003800000 */
.L_x_7059:
        /* <DEDUP_REMOVED lines=31> */
.L_x_7063:
[----:B------:R-:W-:Y:S05]  /*1ff0*/  BSYNC B1 ;  /* 0x0000000000017941 */ /* 0x000fea0003800000 */
.L_x_7062:
        /* <DEDUP_REMOVED lines=14> */
.L_x_7055:
[----:B------:R-:W-:Y:S05]  /*20e0*/  BSYNC B0 ;  /* 0x0000000000007941 */ /* 0x000fea0003800000 */
.L_x_7054:
        /* <DEDUP_REMOVED lines=30> */
.L_x_7065:
[----:B------:R-:W-:Y:S05]  /*22d0*/  BSYNC B0 ;  /* 0x0000000000007941 */ /* 0x000fea0003800000 */
.L_x_7064:
        /* <DEDUP_REMOVED lines=24> */
.L_x_7067:
[----:B------:R-:W-:Y:S05]  /*2460*/  BSYNC B0 ;  /* 0x0000000000007941 */ /* 0x000fea0003800000 */
.L_x_7066:
        /* <DEDUP_REMOVED lines=23> */
.L_x_7069:
[----:B------:R-:W-:Y:S05]  /*25e0*/  BSYNC B0 ;  /* 0x0000000000007941 */ /* 0x000fea0003800000 */
.L_x_7068:
        /* <DEDUP_REMOVED lines=13> */
.L_x_7071:
[----:B------:R-:W-:Y:S05]  /*26c0*/  BSYNC B0 ;  /* 0x0000000000007941 */ /* 0x000fea0003800000 */
.L_x_7070:
        /* <DEDUP_REMOVED lines=23> */
.L_x_7073:
[----:B------:R-:W-:Y:S05]  /*2840*/  BSYNC B0 ;  /* 0x0000000000007941 */ /* 0x000fea0003800000 */
.L_x_7072:
        /* <DEDUP_REMOVED lines=84> */
.L_x_7041:
        /* <DEDUP_REMOVED lines=20> */
.L_x_7042:
[----:B------:R-:W-:Y:S01]  /*2ed0*/  IMAD.MOV.U32 R12, RZ, RZ, -0x800001 ;  /* 0xff7fffffff0c7424 */ /* 0x000fe200078e00ff */
[----:B------:R-:W-:Y:S01]  /*2ee0*/  MOV R8, 0x2f30 ;  /* 0x00002f3000087802 */ /* 0x000fe20000000f00 */
[----:B------:R-:W-:Y:S02]  /*2ef0*/  IMAD.MOV.U32 R11, RZ, RZ, 0x10 ;  /* 0x00000010ff0b7424 */ /* 0x000fe400078e00ff */
[----:B------:R-:W-:Y:S02]  /*2f00*/  IMAD.MOV.U32 R13, RZ, RZ, 0x1f ;  /* 0x0000001fff0d7424 */ /* 0x000fe400078e00ff */
[----:B------:R-:W-:Y:S02]  /*2f10*/  IMAD.MOV.U32 R14, RZ, RZ, -0x1 ;  /* 0xffffffffff0e7424 */ /* 0x000fe400078e00ff */
[----:B------:R-:W-:Y:S05]  /*2f20*/  CALL.REL.NOINC `($__internal_168_$__cuda_sm70_shflsync_bfly_p) ;  /* 0x000001b000007944 */ /* 0x000fea0003c00000 */
[----:B-1----:R-:W-:Y:S01]  /*2f30*/  MOV R8, R11 ;  /* 0x0000000b00087202 */ /* 0x002fe20000000f00 */
[----:B0-----:R-:W-:Y:S05]  /*2f40*/  BRA `(.L_x_7074) ;  /* 0xffffd7d000007947 */ /* 0x001fea000383ffff */
.L_x_7043:
[----:B------:R-:W-:Y:S01]  /*2f50*/  IMAD.MOV.U32 R12, RZ, RZ, R15 ;  /* 0x000000ffff0c7224 */ /* 0x000fe200078e000f */
[----:B------:R-:W-:Y:S01]  /*2f60*/  MOV R8, 0x2fb0 ;  /* 0x00002fb000087802 */ /* 0x000fe20000000f00 */
[----:B------:R-:W-:Y:S02]  /*2f70*/  IMAD.MOV.U32 R11, RZ, RZ, 0x8 ;  /* 0x00000008ff0b7424 */ /* 0x000fe400078e00ff */
[----:B------:R-:W-:-:S02]  /*2f80*/  IMAD.MOV.U32 R13, RZ, RZ, 0x1f ;  /* 0x0000001fff0d7424 */ /* 0x000fc400078e00ff */
[----:B------:R-:W-:Y:S02]  /*2f90*/  IMAD.MOV.U32 R14, RZ, RZ, -0x1 ;  /* 0xffffffffff0e7424 */ /* 0x000fe400078e00ff */
[----:B------:R-:W-:Y:S05]  /*2fa0*/  CALL.REL.NOINC `($__internal_168_$__cuda_sm70_shflsync_bfly_p) ;  /* 0x0000013000007944 */ /* 0x000fea0003c00000 */
[----:B01----:R-:W-:Y:S01]  /*2fb0*/  FMNMX.FTZ R12, R15, R11, !PT ;  /* 0x0000000b0f0c7209 */ /* 0x003fe20007810000 */
[----:B------:R-:W-:Y:S01]  /*2fc0*/  IMAD.MOV.U32 R11, RZ, RZ, 0x4 ;  /* 0x00000004ff0b7424 */ /* 0x000fe200078e00ff */
[----:B------:R-:W-:Y:S01]  /*2fd0*/  MOV R8, 0x3010 ;  /* 0x0000301000087802 */ /* 0x000fe20000000f00 */
[----:B------:R-:W-:Y:S02]  /*2fe0*/  IMAD.MOV.U32 R13, RZ, RZ, 0x1f ;  /* 0x0000001fff0d7424 */ /* 0x000fe400078e00ff */
[----:B------:R-:W-:Y:S02]  /*2ff0*/  IMAD.MOV.U32 R14, RZ, RZ, -0x1 ;  /* 0xffffffffff0e7424 */ /* 0x000fe400078e00ff */
[----:B------:R-:W-:Y:S05]  /*3000*/  CALL.REL.NOINC `($__internal_168_$__cuda_sm70_shflsync_bfly_p) ;  /* 0x000000d000007944 */ /* 0x000fea0003c00000 */
[----:B01----:R-:W-:Y:S01]  /*3010*/  FMNMX.FTZ R12, R12, R11, !PT ;  /* 0x0000000b0c0c7209 */ /* 0x003fe20007810000 */
[----:B------:R-:W-:Y:S01]  /*3020*/  HFMA2.MMA R11, -RZ, RZ, 0, 1.1920928955078125e-07 ;  /* 0x00000002ff0b7435 */ /* 0x000fe200000001ff */
[----:B------:R-:W-:Y:S01]  /*3030*/  IMAD.MOV.U32 R13, RZ, RZ, 0x1f ;  /* 0x0000001fff0d7424 */ /* 0x000fe200078e00ff */
[----:B------:R-:W-:Y:S01]  /*3040*/  MOV R8, 0x3070 ;  /* 0x0000307000087802 */ /* 0x000fe20000000f00 */
[----:B------:R-:W-:-:S03]  /*3050*/  IMAD.MOV.U32 R14, RZ, RZ, -0x1 ;  /* 0xffffffffff0e7424 */ /* 0x000fc600078e00ff */
[----:B------:R-:W-:Y:S05]  /*3060*/  CALL.REL.NOINC `($__internal_168_$__cuda_sm70_shflsync_bfly_p) ;  /* 0x0000007000007944 */ /* 0x000fea0003c00000 */
[----:B01----:R-:W-:Y:S01]  /*3070*/  FMNMX.FTZ R12, R12, R11, !PT ;  /* 0x0000000b0c0c7209 */ /* 0x003fe20007810000 */
[----:B------:R-:W-:Y:S01]  /*3080*/  IMAD.MOV.U32 R11, RZ, RZ, 0x1 ;  /* 0x00000001ff0b7424 */ /* 0x000fe200078e00ff */
[----:B------:R-:W-:Y:S01]  /*3090*/  MOV R8, 0x30d0 ;  /* 0x000030d000087802 */ /* 0x000fe20000000f00 */
[----:B------:R-:W-:-:S02]  /*30a0*/  IMAD.MOV.U32 R13, RZ, RZ, 0x1f ;  /* 0x0000001fff0d7424 */ /* 0x000fc400078e00ff */
[----:B------:R-:W-:Y:S02]  /*30b0*/  IMAD.MOV.U32 R14, RZ, RZ, -0x1 ;  /* 0xffffffffff0e7424 */ /* 0x000fe400078e00ff */
[----:B------:R-:W-:Y:S05]  /*30c0*/  CALL.REL.NOINC `($__internal_168_$__cuda_sm70_shflsync_bfly_p) ;  /* 0x0000001000007944 */ /* 0x000fea0003c00000 */
[----:B01----:R-:W-:Y:S05]  /*30d0*/  BRA `(.L_x_7075) ;  /* 0xffffd6e000007947 */ /* 0x003fea000383ffff */
        .weak           $__internal_168_$__cuda_sm70_shflsync_bfly_p
        .type           $__internal_168_$__cuda_sm70_shflsync_bfly_p,@function
        .size           $__internal_168_$__cuda_sm70_shflsync_bfly_p,(.L_x_24829 - $__internal_168_$__cuda_sm70_shflsync_bfly_p)
$__internal_168_$__cuda_sm70_shflsync_bfly_p:
[----:B------:R-:W-:Y:S01]  /*30e0*/  IMAD.MOV.U32 R9, RZ, RZ, 0x0 ;  /* 0x00000000ff097424 */ /* 0x000fe200078e00ff */
[----:B------:R-:W-:Y:S04]  /*30f0*/  WARPSYNC R14 ;  /* 0x0000000e00007348 */ /* 0x000fe80003800000 */
[----:B------:R0:W1:Y:S01]  /*3100*/  SHFL.BFLY PT, R11, R12, R11, R13 ;  /* 0x0c00000b0c0b7389 */ /* 0x00006200000e000d */
[----:B------:R-:W-:Y:S05]  /*3110*/  RET.REL.NODEC R8 `(_ZN4vllm25paged_attention_v2_kernelI13__nv_bfloat16hLi80ELi32ELi128ELNS_18Fp8KVCacheDataTypeE1ELb0ELi512EEEvPfS3_PT_PKS4_PKT0_SA_ifPKiSC_iPKfiiiSE_SE_iiiii) ;  /* 0xffffcee008007950 */ /* 0x000fea0003c3ffff */
.L_x_7076:
        /* <DEDUP_REMOVED lines=14> */
.L_x_24829:


//--------------------- .text._ZN4vllm25paged_attention_v2_kernelI13__nv_bfloat16hLi64ELi32ELi128ELNS_18Fp8KVCacheDataTypeE1ELb0ELi512EEEvPfS3_PT_PKS4_PKT0_SA_ifPKiSC_iPKfiiiSE_SE_iiiii --------------------------
	.section	.text._ZN4vllm25paged_attention_v2_kernelI13__nv_bfloat16hLi64ELi32ELi128ELNS_18Fp8KVCacheDataTypeE1ELb0ELi512EEEvPfS3_PT_PKS4_PKT0_SA_ifPKiSC_iPKfiiiSE_SE_iiiii,"ax",@progbits
	.sectioninfo	@"SHI_REGISTERS=32"
	.align	128
        .global         _ZN4vllm25paged_attention_v2_kernelI13__nv_bfloat16hLi64ELi32ELi128ELNS_18Fp8KVCacheDataTypeE1ELb0ELi512EEEvPfS3_PT_PKS4_PKT0_SA_ifPKiSC_iPKfiiiSE_SE_iiiii
        .type           _ZN4vllm25paged_attention_v2_kernelI13__nv_bfloat16hLi64ELi32ELi128ELNS_18Fp8KVCacheDataTypeE1ELb0ELi512EEEvPfS3_PT_PKS4_PKT0_SA_ifPKiSC_iPKfiiiSE_SE_iiiii,@function
        .size           _ZN4vllm25paged_attention_v2_kernelI13__nv_bfloat16hLi64ELi32ELi128ELNS_18Fp8KVCacheDataTypeE1ELb0ELi512EEEvPfS3_PT_PKS4_PKT0_SA_ifPKiSC_iPKfiiiSE_SE_iiiii,(.L_x_24830 - _ZN4vllm25paged_attention_v2_kernelI13__nv_bfloat16hLi64ELi32ELi128ELNS_18Fp8KVCacheDataTypeE1ELb0ELi512EEEvPfS3_PT_PKS4_PKT0_SA_ifPKiSC_iPKfiiiSE_SE_iiiii)
        .other          _ZN4vllm25paged_attention_v2_kernelI13__nv_bfloat16hLi64ELi32ELi128ELNS_18Fp8KVCacheDataTypeE1ELb0ELi512EEEvPfS3_PT_PKS4_PKT0_SA_ifPKiSC_iPKfiiiSE_SE_iiiii,@"STO_CUDA_ENTRY STV_DEFAULT"
_ZN4vllm25paged_attention_v2_kernelI13__nv_bfloat16hLi64ELi32ELi128ELNS_18Fp8KVCacheDataTypeE1ELb0ELi512EEEvPfS3_PT_PKS4_PKT0_SA_ifPKiSC_iPKfiiiSE_SE_iiiii:
.text._ZN4vllm25paged_attention_v2_kernelI13__nv_bfloat16hLi64ELi32ELi128ELNS_18Fp8KVCacheDataTypeE1ELb0ELi512EEEvPfS3_PT_PKS4_PKT0_SA_ifPKiSC_iPKfiiiSE_SE_iiiii:
        /* <DEDUP_REMOVED lines=53> */
.L_x_7081:
        /* <DEDUP_REMOVED lines=15> */
.L_x_7080:
[----:B------:R-:W-:Y:S05]  /*0440*/  BSYNC B1 ;  /* 0x0000000000017941 */ /* 0x000fea0003800000 */
.L_x_7079:
        /* <DEDUP_REMOVED lines=10> */
.L_x_7082:
        /* <DEDUP_REMOVED lines=28> */
.L_x_7078:
[----:B-1----:R-:W-:Y:S05]  /*06b0*/  BSYNC B0 ;  /* 0x0000000000007941 */ /* 0x002fea0003800000 */
.L_x_7077:
[----:B------:R-:W-:Y:S01]  /*06c0*/  IMAD R9, R2, 0x10, R6 ;  /* 0x0000001002097824 */ /* 0x000fe200078e0206 */
[----:B------:R-:W-:Y:S04]  /*06d0*/  BAR.SYNC.DEFER_BLOCKING 0x0 ;  /* 0x0000000000007b1d */ /* 0x000fe80000010000 */
[----:B------:R-:W-:-:S13]  /*06e0*/  ISETP.GE.AND P0, PT, R9, R4, PT ;  /* 0x000000040900720c */ /* 0x000fda0003f06270 */
[----:B------:R-:W-:Y:S05]  /*06f0*/  @!P0 BRA `(.L_x_7083) ;  /* 0x0000248000008947 */ /* 0x000fea0003800000 */
[----:B------:R-:W-:Y:S05]  /*0700*/  BRA.DIV ~URZ, `(.L_x_7084) ;  /* 0x000025b27f007947 */ /* 0x000fea000b800000 */
[----:B------:R-:W-:-:S05]  /*0710*/  IMAD.MOV.U32 R4, RZ, RZ, -0x800001 ;  /* 0xff7fffffff047424 */ /* 0x000fca00078e00ff */
.L_x_7112:
        /* <DEDUP_REMOVED lines=10> */
.L_x_7113:
        /* <DEDUP_REMOVED lines=35> */
.L_x_7090:
        /* <DEDUP_REMOVED lines=11> */
.L_x_7089:
[----:B------:R-:W-:Y:S05]  /*0aa0*/  BSYNC B1 ;  /* 0x0000000000017941 */ /* 0x000fea0003800000 */
.L_x_7088:
        /* <DEDUP_REMOVED lines=10> */
.L_x_7093:
        /* <DEDUP_REMOVED lines=100> */
.L_x_7092:
[----:B------:R-:W-:Y:S05]  /*1190*/  BSYNC B1 ;  /* 0x0000000000017941 */ /* 0x000fea0003800000 */
.L_x_7091:
        /* <DEDUP_REMOVED lines=55> */
.L_x_7095:
[----:B------:R-:W-:Y:S05]  /*1510*/  BSYNC B1 ;  /* 0x0000000000017941 */ /* 0x000fea0003800000 */
.L_x_7094:
        /* <DEDUP_REMOVED lines=26> */
.L_x_7087:
[----:B------:R-:W-:Y:S05]  /*16c0*/  BSYNC B0 ;  /* 0x0000000000007941 */ /* 0x000fea0003800000 */
.L_x_7086:
        /* <DEDUP_REMOVED lines=43> */
.L_x_7100:
        /* <DEDUP_REMOVED lines=8> */
.L_x_7099:
[----:B------:R-:W-:Y:S05]  /*1a00*/  BSYNC B1 ;  /* 0x0000000000017941 */ /* 0x000fea0003800000 */
.L_x_7098:
        /* <DEDUP_REMOVED lines=10> */
.L_x_7103:
        /* <DEDUP_REMOVED lines=52> */
.L_x_7102:
[----:B------:R-:W-:Y:S05]  /*1df0*/  BSYNC B1 ;  /* 0x0000000000017941 */ /* 0x000fea0003800000 */
.L_x_7101:
        /* <DEDUP_REMOVED lines=31> */
.L_x_7105:
[----:B------:R-:W-:Y:S05]  /*1ff0*/  BSYNC B1 ;  /* 0x0000000000017941 */ /* 0x000fea0003800000 */
.L_x_7104:
        /* <DEDUP_REMOVED lines=14> */
.L_x_7097:
[----:B------:R-:W-:Y:S05]  /*20e0*/  BSYNC B0 ;  /* 0x0000000000007941 */ /* 0x000fea0003800000 */
.L_x_7096:
        /* <DEDUP_REMOVED lines=31> */
.L_x_7107:
[----:B------:R-:W-:Y:S05]  /*22e0*/  BSYNC B0 ;  /* 0x0000000000007941 */ /* 0x000fea0003800000 */
.L_x_7106:
        /* <DEDUP_REMOVED lines=37> */
.L_x_7109:
[----:B0-----:R-:W-:Y:S05]  /*2540*/  BSYNC B0 ;  /* 0x0000000000007941 */ /* 0x001fea0003800000 */
.L_x_7108:
        /* <DEDUP_REMOVED lines=28> */
.L_x_7111:
[----:B0-----:R-:W-:Y:S05]  /*2710*/  BSYNC B0 ;  /* 0x0000000000007941 */ /* 0x001fea0003800000 */
.L_x_7110:
        /* <DEDUP_REMOVED lines=70> */
.L_x_7083:
        /* <DEDUP_REMOVED lines=20> */
.L_x_7084:
[----:B------:R-:W-:Y:S01]  /*2cc0*/  IMAD.MOV.U32 R10, RZ, RZ, -0x800001 ;  /* 0xff7fffffff0a7424 */ /* 0x000fe200078e00ff */
[----:B------:R-:W-:Y:S01]  /*2cd0*/  MOV R8, 0x2d20 ;  /* 0x00002d2000087802 */ /* 0x000fe20000000f00 */
[----:B------:R-:W-:Y:S02]  /*2ce0*/  IMAD.MOV.U32 R13, RZ, RZ, 0x10 ;  /* 0x00000010ff0d7424 */ /* 0x000fe400078e00ff */
[----:B------:R-:W-:Y:S02]  /*2cf0*/  IMAD.MOV.U32 R4, RZ, RZ, 0x1f ;  /* 0x0000001fff047424 */ /* 0x000fe400078e00ff */
[----:B------:R-:W-:Y:S02]  /*2d00*/  IMAD.MOV.U32 R15, RZ, RZ, -0x1 ;  /* 0xffffffffff0f7424 */ /* 0x000fe400078e00ff */
[----:B------:R-:W-:Y:S05]  /*2d10*/  CALL.REL.NOINC `($__internal_169_$__cuda_sm70_shflsync_bfly_p) ;  /* 0x000001b000007944 */ /* 0x000fea0003c00000 */
[----:B01----:R-:W-:Y:S05]  /*2d20*/  BRA `(.L_x_7112) ;  /* 0xffffd9f000007947 */ /* 0x003fea000383ffff */
.L_x_7085:
[----:B------:R-:W-:Y:S01]  /*2d30*/  IMAD.MOV.U32 R10, RZ, RZ, R17 ;  /* 0x000000ffff0a7224 */ /* 0x000fe200078e0011 */
[----:B------:R-:W-:Y:S01]  /*2d40*/  MOV R13, 0x8 ;  /* 0x00000008000d7802 */ /* 0x000fe20000000f00 */
[----:B------:R-:W-:Y:S01]  /*2d50*/  IMAD.MOV.U32 R4, RZ, RZ, 0x1f ;  /* 0x0000001fff047424 */ /* 0x000fe200078e00ff */
[----:B------:R-:W-:Y:S01]  /*2d60*/  MOV R8, 0x2d90 ;  /* 0x00002d9000087802 */ /* 0x000fe20000000f00 */
[----:B------:R-:W-:-:S02]  /*2d70*/  IMAD.MOV.U32 R15, RZ, RZ, -0x1 ;  /* 0xffffffffff0f7424 */ /* 0x000fc400078e00ff */
[----:B------:R-:W-:Y:S05]  /*2d80*/  CALL.REL.NOINC `($__internal_169_$__cuda_sm70_shflsync_bfly_p) ;  /* 0x0000014000007944 */ /* 0x000fea0003c00000 */
[----:B01----:R-:W-:Y:S01]  /*2d90*/  FMNMX.FTZ R10, R17, R4, !PT ;  /* 0x00000004110a7209 */ /* 0x003fe20007810000 */
[----:B------:R-:W-:Y:S01]  /*2da0*/  IMAD.MOV.U32 R13, RZ, RZ, 0x4 ;  /* 0x00000004ff0d7424 */ /* 0x000fe200078e00ff */
[----:B------:R-:W-:Y:S01]  /*2db0*/  MOV R15, 0xffffffff ;  /* 0xffffffff000f7802 */ /* 0x000fe20000000f00 */
[----:B------:R-:W-:Y:S01]  /*2dc0*/  IMAD.MOV.U32 R4, RZ, RZ, 0x1f ;  /* 0x0000001fff047424 */ /* 0x000fe200078e00ff */
[----:B------:R-:W-:-:S02]  /*2dd0*/  MOV R8, 0x2df0 ;  /* 0x00002df000087802 */ /* 0x000fc40000000f00 */
[----:B------:R-:W-:Y:S05]  /*2de0*/  CALL.REL.NOINC `($__internal_169_$__cuda_sm70_shflsync_bfly_p) ;  /* 0x000000e000007944 */ /* 0x000fea0003c00000 */
[----:B01----:R-:W-:Y:S01]  /*2df0*/  FMNMX.FTZ R10, R10, R4, !PT ;  /* 0x000000040a0a7209 */ /* 0x003fe20007810000 */
[----:B------:R-:W-:Y:S01]  /*2e00*/  IMAD.MOV.U32 R13, RZ, RZ, 0x2 ;  /* 0x00000002ff0d7424 */ /* 0x000fe200078e00ff */
[----:B------:R-:W-:Y:S01]  /*2e10*/  MOV R8, 0x2e50 ;  /* 0x00002e5000087802 */ /* 0x000fe20000000f00 */
[----:B------:R-:W-:-:S02]  /*2e20*/  IMAD.MOV.U32 R4, RZ, RZ, 0x1f ;  /* 0x0000001fff047424 */ /* 0x000fc400078e00ff */
[----:B------:R-:W-:Y:S02]  /*2e30*/  IMAD.MOV.U32 R15, RZ, RZ, -0x1 ;  /* 0xffffffffff0f7424 */ /* 0x000fe400078e00ff */
[----:B------:R-:W-:Y:S05]  /*2e40*/  CALL.REL.NOINC `($__internal_169_$__cuda_sm70_shflsync_bfly_p) ;  /* 0x0000008000007944 */ /* 0x000fea0003c00000 */
[----:B01----:R-:W-:Y:S01]  /*2e50*/  FMNMX.FTZ R10, R10, R4, !PT ;  /* 0x000000040a0a7209 */ /* 0x003fe20007810000 */
[----:B------:R-:W-:Y:S01]  /*2e60*/  HFMA2.MMA R4, -RZ, RZ, 0, 1.847743988037109375e-06 ;  /* 0x0000001fff047435 */ /* 0x000fe200000001ff */
[----:B------:R-:W-:Y:S01]  /*2e70*/  IMAD.MOV.U32 R13, RZ, RZ, 0x1 ;  /* 0x00000001ff0d7424 */ /* 0x000fe200078e00ff */
[----:B------:R-:W-:Y:S01]  /*2e80*/  MOV R8, 0x2eb0 ;  /* 0x00002eb000087802 */ /* 0x000fe20000000f00 */
[----:B------:R-:W-:-:S03]  /*2e90*/  IMAD.MOV.U32 R15, RZ, RZ, -0x1 ;  /* 0xffffffffff0f7424 */ /* 0x000fc600078e00ff */
[----:B------:R-:W-:Y:S05]  /*2ea0*/  CALL.REL.NOINC `($__internal_169_$__cuda_sm70_shflsync_bfly_p) ;  /* 0x0000002000007944 */ /* 0x000fea0003c00000 */
[----:B01----:R-:W-:Y:S01]  /*2eb0*/  IMAD.MOV.U32 R13, RZ, RZ, R4 ;  /* 0x000000ffff0d7224 */ /* 0x003fe200078e0004 */
[----:B------:R-:W-:Y:S05]  /*2ec0*/  BRA `(.L_x_7113) ;  /* 0xffffd8f000007947 */ /* 0x000fea000383ffff */
        .weak           $__internal_169_$__cuda_sm70_shflsync_bfly_p
        .type           $__internal_169_$__cuda_sm70_shflsync_bfly_p,@function
        .size           $__internal_169_$__cuda_sm70_shflsync_bfly_p,(.L_x_24830 - $__internal_169_$__cuda_sm70_shflsync_bfly_p)
$__internal_169_$__cuda_sm70_shflsync_bfly_p:
[----:B------:R-:W-:Y:S01]  /*2ed0*/  IMAD.MOV.U32 R9, RZ, RZ, 0x0 ;  /* 0x00000000ff097424 */ /* 0x000fe200078e00ff */
[----:B------:R-:W-:Y:S04]  /*2ee0*/  WARPSYNC R15 ;  /* 0x0000000f00007348 */ /* 0x000fe80003800000 */
[----:B------:R0:W1:Y:S01]  /*2ef0*/  SHFL.BFLY PT, R4, R10, R13, R4 ;  /* 0x0c00000d0a047389 */ /* 0x00006200000e0004 */
[----:B------:R-:W-:Y:S05]  /*2f00*/  RET.REL.NODEC R8 `(_ZN4vllm25paged_attention_v2_kernelI13__nv_bfloat16hLi64ELi32ELi128ELNS_18Fp8KVCacheDataTypeE1ELb0ELi512EEEvPfS3_PT_PKS4_PKT0_SA_ifPKiSC_iPKfiiiSE_SE_iiiii) ;  /* 0xffffd0f008007950 */ /* 0x000fea0003c3ffff */
.L_x_7114:
        /* <DEDUP_REMOVED lines=15> */
.L_x_24830:


//--------------------- .text._ZN4vllm25paged_attention_v2_kernelI13__nv_bfloat16hLi32ELi32ELi128ELNS_18Fp8KVCacheDataTypeE1ELb0ELi512EEEvPfS3_PT_PKS4_PKT0_SA_ifPKiSC_iPKfiiiSE_SE_iiiii --------------------------
	.section	.text._ZN4vllm25paged_attention_v2_kernelI13__nv_bfloat16hLi32ELi32ELi128ELNS_18Fp8KVCacheDataTypeE1ELb0ELi512EEEvPfS3_PT_PKS4_PKT0_SA_ifPKiSC_iPKfiiiSE_SE_iiiii,"ax",@progbits
	.sectioninfo	@"SHI_REGISTERS=32"
	.align	128
        .global         _ZN4vllm25paged_attention_v2_kernelI13__nv_bfloat16hLi32ELi32ELi128ELNS_18Fp8KVCacheDataTypeE1ELb0ELi512EEEvPfS3_PT_PKS4_PKT0_SA_ifPKiSC_iPKfiiiSE_SE_iiiii
        .type           _ZN4vllm25paged_attention_v2_kernelI13__nv_bfloat16hLi32ELi32ELi128ELNS_18Fp8KVCacheDataTypeE1ELb0ELi512EEEvPfS3_PT_PKS4_PKT0_SA_ifPKiSC_iPKfiiiSE_SE_iiiii,@function
        .size           _ZN4vllm25paged_attention_v2_kernelI13__nv_bfloat16hLi32ELi32ELi128ELNS_18Fp8KVCacheDataTypeE1ELb0ELi512EEEvPfS3_PT_PKS4_PKT0_SA_ifPKiSC_iPKfiiiSE_SE_iiiii,(.L_x_24831 - _ZN4vllm25paged_attention_v2_kernelI13__nv_bfloat16hLi32ELi32ELi128ELNS_18Fp8KVCacheDataTypeE1ELb0ELi512EEEvPfS3_PT_PKS4_PKT0_SA_ifPKiSC_iPKfiiiSE_SE_iiiii)
        .other          _ZN4vllm25paged_attention_v2_kernelI13__nv_bfloat16hLi32ELi32ELi128ELNS_18Fp8KVCacheDataTypeE1ELb0ELi512EEEvPfS3_PT_PKS4_PKT0_SA_ifPKiSC_iPKfiiiSE_SE_iiiii,@"STO_CUDA_ENTRY STV_DEFAULT"
_ZN4vllm25paged_attention_v2_kernelI13__nv_bfloat16hLi32ELi32ELi128ELNS_18Fp8KVCacheDataTypeE1ELb0ELi512EEEvPfS3_PT_PKS4_PKT0_SA_ifPKiSC_iPKfiiiSE_SE_iiiii:
.text._ZN4vllm25paged_attention_v2_kernelI13__nv_bfloat16hLi32ELi32ELi128ELNS_18Fp8KVCacheDataTypeE1ELb0ELi512EEEvPfS3_PT_PKS4_PKT0_SA_ifPKiSC_iPKfiiiSE_SE_iiiii:
        /* <DEDUP_REMOVED lines=53> */
.L_x_7119:
        /* <DEDUP_REMOVED lines=15> */
.L_x_7118:
[----:B------:R-:W-:Y:S05]  /*0440*/  BSYNC B1 ;  /* 0x0000000000017941 */ /* 0x000fea0003800000 */
.L_x_7117:
        /* <DEDUP_REMOVED lines=10> */
.L_x_7120:
        /* <DEDUP_REMOVED lines=28> */
.L_x_7116:
[----:B-1----:R-:W-:Y:S05]  /*06b0*/  BSYNC B0 ;  /* 0x0000000000007941 */ /* 0x002fea0003800000 */
.L_x_7115:
[----:B------:R-:W-:Y:S01]  /*06c0*/  LEA R9, R2, R6, 0x4 ;  /* 0x0000000602097211 */ /* 0x000fe200078e20ff */
[----:B------:R-:W-:Y:S03]  /*06d0*/  BAR.SYNC.DEFER_BLOCKING 0x0 ;  /* 0x0000000000007b1d */ /* 0x000fe60000010000 */
[----:B------:R-:W-:-:S13]  /*06e0*/  ISETP.GE.AND P0, PT, R9, R4, PT ;  /* 0x000000040900720c */ /* 0x000fda0003f06270 */
[----:B------:R-:W-:Y:S05]  /*06f0*/  @!P0 BRA `(.L_x_7121) ;  /* 0x000020e000008947 */ /* 0x000fea0003800000 */
[----:B------:R-:W-:Y:S05]  /*0700*/  BRA.DIV ~URZ, `(.L_x_7122) ;  /* 0x000022127f007947 */ /* 0x000fea000b800000 */
[----:B------:R-:W-:-:S05]  /*0710*/  IMAD.MOV.U32 R4, RZ, RZ, -0x800001 ;  /* 0xff7fffffff047424 */ /* 0x000fca00078e00ff */
.L_x_7148:
        /* <DEDUP_REMOVED lines=10> */
.L_x_7149:
        /* <DEDUP_REMOVED lines=35> */
.L_x_7128:
        /* <DEDUP_REMOVED lines=11> */
.L_x_7127:
[----:B------:R-:W-:Y:S05]  /*0aa0*/  BSYNC B1 ;  /* 0x0000000000017941 */ /* 0x000fea0003800000 */
.L_x_7126:
        /* <DEDUP_REMOVED lines=10> */
.L_x_7131:
        /* <DEDUP_REMOVED lines=100> */
.L_x_7130:
[----:B------:R-:W-:Y:S05]  /*1190*/  BSYNC B1 ;  /* 0x0000000000017941 */ /* 0x000fea0003800000 */
.L_x_7129:
        /* <DEDUP_REMOVED lines=55> */
.L_x_7133:
[----:B------:R-:W-:Y:S05]  /*1510*/  BSYNC B1 ;  /* 0x0000000000017941 */ /* 0x000fea0003800000 */
.L_x_7132:
        /* <DEDUP_REMOVED lines=26> */
.L_x_7125:
[----:B------:R-:W-:Y:S05]  /*16c0*/  BSYNC B0 ;  /* 0x0000000000007941 */ /* 0x000fea0003800000 */
.L_x_7124:
        /* <DEDUP_REMOVED lines=43> */
.L_x_7138:
        /* <DEDUP_REMOVED lines=8> */
.L_x_7137:
[----:B------:R-:W-:Y:S05]  /*1a00*/  BSYNC B1 ;  /* 0x0000000000017941 */ /* 0x000fea0003800000 */
.L_x_7136:
        /* <DEDUP_REMOVED lines=10> */
.L_x_7141:
        /* <DEDUP_REMOVED lines=52> */
.L_x_7140:
[----:B------:R-:W-:Y:S05]  /*1df0*/  BSYNC B1 ;  /* 0x0000000000017941 */ /* 0x000fea0003800000 */
.L_x_7139:
        /* <DEDUP_REMOVED lines=31> */
.L_x_7143:
[----:B------:R-:W-:Y:S05]  /*1ff0*/  BSYNC B1 ;  /* 0x0000000000017941 */ /* 0x000fea0003800000 */
.L_x_7142:
        /* <DEDUP_REMOVED lines=14> */
.L_x_7135:
[----:B------:R-:W-:Y:S05]  /*20e0*/  BSYNC B0 ;  /* 0x0000000000007941 */ /* 0x000fea0003800000 */
.L_x_7134:
        /* <DEDUP_REMOVED lines=28> */
.L_x_7145:
[----:B------:R-:W-:Y:S05]  /*22b0*/  BSYNC B0 ;  /* 0x0000000000007941 */ /* 0x000fea0003800000 */
.L_x_7144:
        /* <DEDUP_REMOVED lines=39> */
.L_x_7147:
[----:B0-----:R-:W-:Y:S05]  /*2530*/  BSYNC B0 ;  /* 0x0000000000007941 */ /* 0x001fea0003800000 */
.L_x_7146:
        /* <DEDUP_REMOVED lines=42> */
.L_x_7121:
        /* <DEDUP_REMOVED lines=20> */
.L_x_7122:
[----:B------:R-:W-:Y:S01]  /*2920*/  IMAD.MOV.U32 R10, RZ, RZ, -0x800001 ;  /* 0xff7fffffff0a7424 */ /* 0x000fe200078e00ff */
[----:B------:R-:W-:Y:S01]  /*2930*/  MOV R4, 0x1f ;  /* 0x0000001f00047802 */ /* 0x000fe20000000f00 */
[----:B------:R-:W-:Y:S01]  /*2940*/  IMAD.MOV.U32 R13, RZ, RZ, 0x10 ;  /* 0x00000010ff0d7424 */ /* 0x000fe200078e00ff */
[----:B------:R-:W-:Y:S01]  /*2950*/  MOV R8, 0x2980 ;  /* 0x0000298000087802 */ /* 0x000fe20000000f00 */
[----:B------:R-:W-:Y:S02]  /*2960*/  IMAD.MOV.U32 R15, RZ, RZ, -0x1 ;  /* 0xffffffffff0f7424 */ /* 0x000fe400078e00ff */
[----:B------:R-:W-:Y:S05]  /*2970*/  CALL.REL.NOINC `($__internal_170_$__cuda_sm70_shflsync_bfly_p) ;  /* 0x000001b000007944 */ /* 0x000fea0003c00000 */
[----:B01----:R-:W-:Y:S05]  /*2980*/  BRA `(.L_x_7148) ;  /* 0xffffdd9000007947 */ /* 0x003fea000383ffff */
.L_x_7123:
[----:B------:R-:W-:Y:S01]  /*2990*/  HFMA2.MMA R13, -RZ, RZ, 0, 4.76837158203125e-07 ;  /* 0x00000008ff0d7435 */ /* 0x000fe200000001ff */
[----:B------:R-:W-:Y:S01]  /*29a0*/  IMAD.MOV.U32 R10, RZ, RZ, R17 ;  /* 0x000000ffff0a7224 */ /* 0x000fe200078e0011 */
[----:B------:R-:W-:Y:S01]  /*29b0*/  MOV R8, 0x29f0 ;  /* 0x000029f000087802 */ /* 0x000fe20000000f00 */
[----:B------:R-:W-:Y:S02]  /*29c0*/  IMAD.MOV.U32 R4, RZ, RZ, 0x1f ;  /* 0x0000001fff047424 */ /* 0x000fe400078e00ff */
[----:B------:R-:W-:Y:S02]  /*29d0*/  IMAD.MOV.U32 R15, RZ, RZ, -0x1 ;  /* 0xffffffffff0f7424 */ /* 0x000fe400078e00ff */
[----:B------:R-:W-:Y:S05]  /*29e0*/  CALL.REL.NOINC `($__internal_170_$__cuda_sm70_shflsync_bfly_p) ;  /* 0x0000014000007944 */ /* 0x000fea0003c00000 */
[----:B01----:R-:W-:Y:S01]  /*29f0*/  FMNMX.FTZ R10, R17, R4, !PT ;  /* 0x00000004110a7209 */ /* 0x003fe20007810000 */
[----:B------:R-:W-:Y:S01]  /*2a00*/  IMAD.MOV.U32 R4, RZ, RZ, 0x1f ;  /* 0x0000001fff047424 */ /* 0x000fe200078e00ff */
[----:B------:R-:W-:Y:S01]  /*2a10*/  MOV R13, 0x4 ;  /* 0x00000004000d7802 */ /* 0x000fe20000000f00 */
[----:B------:R-:W-:Y:S01]  /*2a20*/  IMAD.MOV.U32 R15, RZ, RZ, -0x1 ;  /* 0xffffffffff0f7424 */ /* 0x000fe200078e00ff */
[----:B------:R-:W-:-:S02]  /*2a30*/  MOV R8, 0x2a50 ;  /* 0x00002a5000087802 */ /* 0x000fc40000000f00 */
[----:B------:R-:W-:Y:S05]  /*2a40*/  CALL.REL.NOINC `($__internal_170_$__cuda_sm70_shflsync_bfly_p) ;  /* 0x000000e000007944 */ /* 0x000fea0003c00000 */
[----:B0-----:R-:W-:Y:S01]  /*2a50*/  HFMA2.MMA R13, -RZ, RZ, 0, 1.1920928955078125e-07 ;  /* 0x00000002ff0d7435 */ /* 0x001fe200000001ff */
[----:B-1----:R-:W-:Y:S01]  /*2a60*/  FMNMX.FTZ R10, R10, R4, !PT ;  /* 0x000000040a0a7209 */ /* 0x002fe20007810000 */
[----:B------:R-:W-:Y:S01]  /*2a70*/  IMAD.MOV.U32 R4, RZ, RZ, 0x1f ;  /* 0x0000001fff047424 */ /* 0x000fe200078e00ff */
[----:B------:R-:W-:Y:S01]  /*2a80*/  MOV R8, 0x2ab0 ;  /* 0x00002ab000087802 */ /* 0x000fe20000000f00 */
[----:B------:R-:W-:-:S02]  /*2a90*/  IMAD.MOV.U32 R15, RZ, RZ, -0x1 ;  /* 0xffffffffff0f7424 */ /* 0x000fc400078e00ff */
[----:B------:R-:W-:Y:S05]  /*2aa0*/  CALL.REL.NOINC `($__internal_170_$__cuda_sm70_shflsync_bfly_p) ;  /* 0x0000008000007944 */ /* 0x000fea0003c00000 */
[----:B01----:R-:W-:Y:S01]  /*2ab0*/  FMNMX.FTZ R10, R10, R4, !PT ;  /* 0x000000040a0a7209 */ /* 0x003fe20007810000 */
[----:B------:R-:W-:Y:S01]  /*2ac0*/  IMAD.MOV.U32 R4, RZ, RZ, 0x1f ;  /* 0x0000001fff047424 */ /* 0x000fe200078e00ff */
[----:B------:R-:W-:Y:S01]  /*2ad0*/  MOV R13, 0x1 ;  /* 0x00000001000d7802 */ /* 0x000fe20000000f00 */
[----:B------:R-:W-:Y:S01]  /*2ae0*/  IMAD.MOV.U32 R15, RZ, RZ, -0x1 ;  /* 0xffffffffff0f7424 */ /* 0x000fe200078e00ff */
[----:B------:R-:W-:-:S02]  /*2af0*/  MOV R8, 0x2b10 ;  /* 0x00002b1000087802 */ /* 0x000fc40000000f00 */
[----:B------:R-:W-:Y:S05]  /*2b00*/  CALL.REL.NOINC `($__internal_170_$__cuda_sm70_shflsync_bfly_p) ;  /* 0x0000002000007944 */ /* 0x000fea0003c00000 */
[----:B01----:R-:W-:Y:S01]  /*2b10*/  MOV R13, R4 ;  /* 0x00000004000d7202 */ /* 0x003fe20000000f00 */
[----:B------:R-:W-:Y:S05]  /*2b20*/  BRA `(.L_x_7149) ;  /* 0xffffdc9000007947 */ /* 0x000fea000383ffff */
        .weak           $__internal_170_$__cuda_sm70_shflsync_bfly_p
        .type           $__internal_170_$__cuda_sm70_shflsync_bfly_p,@function
        .size           $__internal_170_$__cuda_sm70_shflsync_bfly_p,(.L_x_24831 - $__internal_170_$__cuda_sm70_shflsync_bfly_p)
$__internal_170_$__cuda_sm70_shflsync_bfly_p:
[----:B------:R-:W-:Y:S01]  /*2b30*/  IMAD.MOV.U32 R9, RZ, RZ, 0x0 ;  /* 0x00000000ff097424 */ /* 0x000fe200078e00ff */
[----:B------:R-:W-:Y:S04]  /*2b40*/  WARPSYNC R15 ;  /* 0x0000000f00007348 */ /* 0x000fe80003800000 */
[----:B------:R0:W1:Y:S01]  /*2b50*/  SHFL.BFLY PT, R4, R10, R13, R4 ;  /* 0x0c00000d0a047389 */ /* 0x00006200000e0004 */
[----:B------:R-:W-:Y:S05]  /*2b60*/  RET.REL.NODEC R8 `(_ZN4vllm25paged_attention_v2_kernelI13__nv_bfloat16hLi32ELi32ELi128ELNS_18Fp8KVCacheDataTypeE1ELb0ELi512EEEvPfS3_PT_PKS4_PKT0_SA_ifPKiSC_iPKfiiiSE_SE_iiiii) ;  /* 0xffffd49008007950 */ /* 0x000fea0003c3ffff */
.L_x_7150:
        /* <DEDUP_REMOVED lines=9> */
.L_x_24831:


//--------------------- .text._ZN4vllm25paged_attention_v2_kernelI13__nv_bfloat16hLi256ELi32ELi128ELNS_18Fp8KVCacheDataTypeE1ELb1ELi512EEEvPfS3_PT_PKS4_PKT0_SA_ifPKiSC_iPKfiiiSE_SE_iiiii --------------------------
	.section	.text._ZN4vllm25paged_attention_v2_kernelI13__nv_bfloat16hLi256ELi32ELi128ELNS_18Fp8KVCacheDataTypeE1ELb1ELi512EEEvPfS3_PT_PKS4_PKT0_SA_ifPKiSC_iPKfiiiSE_SE_iiiii,"ax",@progbits
	.sectioninfo	@"SHI_REGISTERS=55"
	.align	128
        .global         _ZN4vllm25paged_attention_v2_kernelI13__nv_bfloat16hLi256ELi32ELi128ELNS_18Fp8KVCacheDataTypeE1ELb1ELi512EEEvPfS3_PT_PKS4_PKT0_SA_ifPKiSC_iPKfiiiSE_SE_iiiii
        .type           _ZN4vllm25paged_attention_v2_kernelI13__nv_bfloat16hLi256ELi32ELi128ELNS_18Fp8KVCacheDataTypeE1ELb1ELi512EEEvPfS3_PT_PKS4_PKT0_SA_ifPKiSC_iPKfiiiSE_SE_iiiii,@function
        .size           _ZN4vllm25paged_attention_v2_kernelI13__nv_bfloat16hLi256ELi32ELi128ELNS_18Fp8KVCacheDataTypeE1ELb1ELi512EEEvPfS3_PT_PKS4_PKT0_SA_ifPKiSC_iPKfiiiSE_SE_iiiii,(.L_x_24832 - _ZN4vllm25paged_attention_v2_kernelI13__nv_bfloat16hLi256ELi32ELi128ELNS_18Fp8KVCacheDataTypeE1ELb1ELi512EEEvPfS3_PT_PKS4_PKT0_SA_ifPKiSC_iPKfiiiSE_SE_iiiii)
        .other          _ZN4vllm25paged_attention_v2_kernelI13__nv_bfloat16hLi256ELi32ELi128ELNS_18Fp8KVCacheDataTypeE1ELb1ELi512EEEvPfS3_PT_PKS4_PKT0_SA_ifPKiSC_iPKfiiiSE_SE_iiiii,@"STO_CUDA_ENTRY STV_DEFAULT"
_ZN4vllm25paged_attention_v2_kernelI13__nv_bfloat16hLi256ELi32ELi128ELNS_18Fp8KVCacheDataTypeE1ELb1ELi512EEEvPfS3_PT_PKS4_PKT0_SA_ifPKiSC_iPKfiiiSE_SE_iiiii:
.text._ZN4vllm25paged_attention_v2_kernelI13__nv_bfloat16hLi256ELi32ELi128ELNS_18Fp8KVCacheDataTypeE1ELb1ELi512EEEvPfS3_PT_PKS4_PKT0_SA_ifPKiSC_iPKfiiiSE_SE_iiiii:
        /* <DEDUP_REMOVED lines=53> */
.L_x_7155:
        /* <DEDUP_REMOVED lines=15> */
.L_x_7154:
[----:B------:R-:W-:Y:S05]  /*0440*/  BSYNC B1 ;  /* 0x0000000000017941 */ /* 0x000fea0003800000 */
.L_x_7153:
        /* <DEDUP_REMOVED lines=10> */
.L_x_7156:
        /* <DEDUP_REMOVED lines=28> */
.L_x_7152:
[----:B-1----:R-:W-:Y:S05]  /*06b0*/  BSYNC B0 ;  /* 0x0000000000007941 */ /* 0x002fea0003800000 */
.L_x_7151:
        /* <DEDUP_REMOVED lines=86> */
.L_x_7157:
[----:B------:R-:W-:-:S04]  /*0c20*/  IMAD.MOV.U32 R7, RZ, RZ, c[0x0][0xc] ;  /* 0x00000300ff077624 */ /* 0x000fc800078e00ff */
[----:B------:R-:W-:-:S04]  /*0c30*/  IMAD R7, R7, c[0x0][0x1d8], R16 ;  /* 0x0000760007077a24 */ /* 0x000fc800078e0210 */
[----:B------:R-:W-:-:S03]  /*0c40*/  IMAD R8, R7, c[0x0][0x1e8], RZ ;  /* 0x00007a0007087a24 */ /* 0x000fc600078e02ff */
.L_x_7158:
        /* <DEDUP_REMOVED lines=20> */
.L_x_7162:
        /* <DEDUP_REMOVED lines=36> */
.L_x_7160:
[----:B------:R-:W-:Y:S05]  /*0fd0*/  BSYNC B7 ;  /* 0x0000000000077941 */ /* 0x000fea0003800000 */
.L_x_7159:
[----:B------:R-:W-:Y:S05]  /*0fe0*/  BRA.DIV ~URZ, `(.L_x_7163) ;  /* 0x000040d27f007947 */ /* 0x000fea000b800000 */
[----:B------:R-:W-:-:S05]  /*0ff0*/  IMAD.MOV.U32 R9, RZ, RZ, -0x800001 ;  /* 0xff7fffffff097424 */ /* 0x000fca00078e00ff */
.L_x_7201:
        /* <DEDUP_REMOVED lines=10> */
.L_x_7202:
        /* <DEDUP_REMOVED lines=35> */
.L_x_7169:
        /* <DEDUP_REMOVED lines=11> */
.L_x_7168:
[----:B------:R-:W-:Y:S05]  /*1380*/  BSYNC B1 ;  /* 0x0000000000017941 */ /* 0x000fea0003800000 */
.L_x_7167:
        /* <DEDUP_REMOVED lines=10> */
.L_x_7172:
        /* <DEDUP_REMOVED lines=100> */
.L_x_7171:
[----:B------:R-:W-:Y:S05]  /*1a70*/  BSYNC B1 ;  /* 0x0000000000017941 */ /* 0x000fea0003800000 */
.L_x_7170:
        /* <DEDUP_REMOVED lines=55> */
.L_x_7174:
[----:B------:R-:W-:Y:S05]  /*1df0*/  BSYNC B1 ;  /* 0x0000000000017941 */ /* 0x000fea0003800000 */
.L_x_7173:
        /* <DEDUP_REMOVED lines=26> */
.L_x_7166:
[----:B------:R-:W-:Y:S05]  /*1fa0*/  BSYNC B0 ;  /* 0x0000000000007941 */ /* 0x000fea0003800000 */
.L_x_7165:
        /* <DEDUP_REMOVED lines=44> */
.L_x_7179:
        /* <DEDUP_REMOVED lines=8> */
.L_x_7178:
[----:B0-----:R-:W-:Y:S05]  /*22f0*/  BSYNC B1 ;  /* 0x0000000000017941 */ /* 0x001fea0003800000 */
.L_x_7177:
        /* <DEDUP_REMOVED lines=10> */
.L_x_7182:
        /* <DEDUP_REMOVED lines=52> */
.L_x_7181:
[----:B------:R-:W-:Y:S05]  /*26e0*/  BSYNC B1 ;  /* 0x0000000000017941 */ /* 0x000fea0003800000 */
.L_x_7180:
        /* <DEDUP_REMOVED lines=31> */
.L_x_7184:
[----:B------:R-:W-:Y:S05]  /*28e0*/  BSYNC B1 ;  /* 0x0000000000017941 */ /* 0x000fea0003800000 */
.L_x_7183:
        /* <DEDUP_REMOVED lines=14> */
.L_x_7176:
[----:B------:R-:W-:Y:S05]  /*29d0*/  BSYNC B0 ;  /* 0x0000000000007941 */ /* 0x000fea0003800000 */
.L_x_7175:
        /* <DEDUP_REMOVED lines=20> */
.L_x_7186:
[----:B------:R-:W-:Y:S05]  /*2b20*/  BSYNC B0 ;  /* 0x0000000000007941 */ /* 0x000fea0003800000 */
.L_x_7185:
        /* <DEDUP_REMOVED lines=25> */
.L_x_7190:
        /* <DEDUP_REMOVED lines=33> */
.L_x_7188:
[----:B------:R-:W-:Y:S05]  /*2ed0*/  BSYNC B6 ;  /* 0x0000000000067941 */ /* 0x000fea0003800000 */
.L_x_7187:
[----:B------:R-:W-:Y:S05]  /*2ee0*/  BRA.DIV ~URZ, `(.L_x_7191) ;  /* 0x000023f27f007947 */ /* 0x000fea000b800000 */
[----:B------:R-:W-:-:S04]  /*2ef0*/  IMAD.MOV.U32 R0, RZ, RZ, RZ ;  /* 0x000000ffff007224 */ /* 0x000fc800078e00ff */
.L_x_7203:
        /* <DEDUP_REMOVED lines=22> */
.L_x_7204:
        /* <DEDUP_REMOVED lines=45> */
.L_x_7194:
[----:B------:R-:W-:Y:S05]  /*3330*/  BSYNC B0 ;  /* 0x0000000000007941 */ /* 0x000fea0003800000 */
.L_x_7193:
        /* <DEDUP_REMOVED lines=71> */
.L_x_7196:
[----:B------:R-:W-:Y:S05]  /*37b0*/  BSYNC B0 ;  /* 0x0000000000007941 */ /* 0x000fea0003800000 */
.L_x_7195:
        /* <DEDUP_REMOVED lines=41> */
.L_x_7198:
[----:B------:R-:W-:Y:S05]  /*3a50*/  BSYNC B0 ;  /* 0x0000000000007941 */ /* 0x000fea0003800000 */
.L_x_7197:
        /* <DEDUP_REMOVED lines=72> */
.L_x_7200:
[----:B------:R-:W-:Y:S05]  /*3ee0*/  BSYNC B0 ;  /* 0x0000000000007941 */ /* 0x000fea0003800000 */
.L_x_7199:
        /* <DEDUP_REMOVED lines=246> */
.L_x_7161:
        /* <DEDUP_REMOVED lines=19> */
.L_x_7189:
        /* <DEDUP_REMOVED lines=20> */
.L_x_7163:
[----:B------:R-:W-:Y:S01]  /*50c0*/  HFMA2.MMA R41, -RZ, RZ, 0, 1.847743988037109375e-06 ;  /* 0x0000001fff297435 */ /* 0x000fe200000001ff */
[----:B------:R-:W-:Y:S01]  /*50d0*/  IMAD.MOV.U32 R11, RZ, RZ, -0x800001 ;  /* 0xff7fffffff0b7424 */ /* 0x000fe200078e00ff */
[----:B------:R-:W-:Y:S01]  /*50e0*/  MOV R20, 0x5120 ;  /* 0x0000512000147802 */ /* 0x000fe20000000f00 */
[----:B------:R-:W-:Y:S02]  /*50f0*/  IMAD.MOV.U32 R42, RZ, RZ, 0x10 ;  /* 0x00000010ff2a7424 */ /* 0x000fe400078e00ff */
[----:B------:R-:W-:Y:S02]  /*5100*/  IMAD.MOV.U32 R44, RZ, RZ, -0x1 ;  /* 0xffffffffff2c7424 */ /* 0x000fe400078e00ff */
[----:B------:R-:W-:Y:S05]  /*5110*/  CALL.REL.NOINC `($__internal_171_$__cuda_sm70_shflsync_bfly_p) ;  /* 0x00001be000007944 */ /* 0x000fea0003c00000 */
[----:B-1----:R-:W-:Y:S01]  /*5120*/  IMAD.MOV.U32 R9, RZ, RZ, R41 ;  /* 0x000000ffff097224 */ /* 0x002fe200078e0029 */
[----:B0-----:R-:W-:Y:S05]  /*5130*/  BRA `(.L_x_7201) ;  /* 0xffffbec000007947 */ /* 0x001fea000383ffff */
.L_x_7164:
[----:B------:R-:W-:Y:S01]  /*5140*/  IMAD.MOV.U32 R11, RZ, RZ, R24 ;  /* 0x000000ffff0b7224 */ /* 0x000fe200078e0018 */
[----:B------:R-:W-:Y:S01]  /*5150*/  MOV R41, 0x1f ;  /* 0x0000001f00297802 */ /* 0x000fe20000000f00 */
[----:B------:R-:W-:Y:S01]  /*5160*/  IMAD.MOV.U32 R42, RZ, RZ, 0x8 ;  /* 0x00000008ff2a7424 */ /* 0x000fe200078e00ff */
[----:B------:R-:W-:Y:S01]  /*5170*/  MOV R20, 0x51a0 ;  /* 0x000051a000147802 */ /* 0x000fe20000000f00 */
[----:B------:R-:W-:-:S02]  /*5180*/  IMAD.MOV.U32 R44, RZ, RZ, -0x1 ;  /* 0xffffffffff2c7424 */ /* 0x000fc400078e00ff */
[----:B------:R-:W-:Y:S05]  /*5190*/  CALL.REL.NOINC `($__internal_171_$__cuda_sm70_shflsync_bfly_p) ;  /* 0x00001b6000007944 */ /* 0x000fea0003c00000 */
[----:B01----:R-:W-:Y:S01]  /*51a0*/  FMNMX.FTZ R11, R24, R41, !PT ;  /* 0x00000029180b7209 */ /* 0x003fe20007810000 */
[----:B------:R-:W-:Y:S01]  /*51b0*/  IMAD.MOV.U32 R42, RZ, RZ, 0x4 ;  /* 0x00000004ff2a7424 */ /* 0x000fe200078e00ff */
[----:B------:R-:W-:Y:S01]  /*51c0*/  MOV R20, 0x5200 ;  /* 0x0000520000147802 */ /* 0x000fe20000000f00 */
[----:B------:R-:W-:-:S02]  /*51d0*/  IMAD.MOV.U32 R41, RZ, RZ, 0x1f ;  /* 0x0000001fff297424 */ /* 0x000fc400078e00ff */
[----:B------:R-:W-:Y:S02]  /*51e0*/  IMAD.MOV.U32 R44, RZ, RZ, -0x1 ;  /* 0xffffffffff2c7424 */ /* 0x000fe400078e00ff */
[----:B------:R-:W-:Y:S05]  /*51f0*/  CALL.REL.NOINC `($__internal_171_$__cuda_sm70_shflsync_bfly_p) ;  /* 0x00001b0000007944 */ /* 0x000fea0003c00000 */
[----:B0-----:R-:W-:Y:S01]  /*5200*/  HFMA2.MMA R42, -RZ, RZ, 0, 1.1920928955078125e-07 ;  /* 0x00000002ff2a7435 */ /* 0x001fe200000001ff */
[----:B-1----:R-:W-:Y:S01]  /*5210*/  FMNMX.FTZ R11, R11, R41, !PT ;  /* 0x000000290b0b7209 */ /* 0x002fe20007810000 */
[----:B------:R-:W-:Y:S01]  /*5220*/  IMAD.MOV.U32 R41, RZ, RZ, 0x1f ;  /* 0x0000001fff297424 */ /* 0x000fe200078e00ff */
[----:B------:R-:W-:Y:S01]  /*5230*/  MOV R20, 0x5260 ;  /* 0x0000526000147802 */ /* 0x000fe20000000f00 */
[----:B------:R-:W-:Y:S02]  /*5240*/  IMAD.MOV.U32 R44, RZ, RZ, -0x1 ;  /* 0xffffffffff2c7424 */ /* 0x000fe400078e00ff */
[----:B------:R-:W-:Y:S05]  /*5250*/  CALL.REL.NOINC `($__internal_171_$__cuda_sm70_shflsync_bfly_p) ;  /* 0x00001aa000007944 */ /* 0x000fea0003c00000 */
[----:B01----:R-:W-:Y:S01]  /*5260*/  FMNMX.FTZ R11, R11, R41, !PT ;  /* 0x000000290b0b7209 */ /* 0x003fe20007810000 */
[----:B------:R-:W-:Y:S01]  /*5270*/  IMAD.MOV.U32 R42, RZ, RZ, 0x1 ;  /* 0x00000001ff2a7424 */ /* 0x000fe200078e00ff */
[----:B------:R-:W-:Y:S01]  /*5280*/  MOV R44, 0xffffffff ;  /* 0xffffffff002c7802 */ /* 0x000fe20000000f00 */
[----:B------:R-:W-:Y:S01]  /*5290*/  IMAD.MOV.U32 R41, RZ, RZ, 0x1f ;  /* 0x0000001fff297424 */ /* 0x000fe200078e00ff */
[----:B------:R-:W-:Y:S02]  /*52a0*/  MOV R20, 0x52c0 ;  /* 0x000052c000147802 */ /* 0x000fe40000000f00 */
[----:B------:R-:W-:Y:S05]  /*52b0*/  CALL.REL.NOINC `($__internal_171_$__cuda_sm70_shflsync_bfly_p) ;  /* 0x00001a4000007944 */ /* 0x000fea0003c00000 */
[----:B-1----:R-:W-:Y:S01]  /*52c0*/  IMAD.MOV.U32 R22, RZ, RZ, R41 ;  /* 0x000000ffff167224 */ /* 0x002fe200078e0029 */
[----:B0-----:R-:W-:Y:S05]  /*52d0*/  BRA `(.L_x_7202) ;  /* 0xffffbdc000007947 */ /* 0x001fea000383ffff */
.L_x_7191:
[----:B0-----:R-:W-:Y:S01]  /*52e0*/  IMAD.MOV.U32 R11, RZ, RZ, RZ ;  /* 0x000000ffff0b7224 */ /* 0x001fe200078e00ff */
[----:B------:R-:W-:Y:S01]  /*52f0*/  MOV R44, 0xffffffff ;  /* 0xffffffff002c7802 */ /* 0x000fe20000000f00 */
[----:B------:R-:W-:Y:S01]  /*5300*/  IMAD.MOV.U32 R42, RZ, RZ, 0x2 ;  /* 0x00000002ff2a7424 */ /* 0x000fe200078e00ff */
[----:B------:R-:W-:Y:S01]  /*5310*/  MOV R20, 0x5340 ;  /* 0x0000534000147802 */ /* 0x000fe20000000f00 */
[----:B------:R-:W-:-:S02]  /*5320*/  IMAD.MOV.U32 R41, RZ, RZ, 0x1f ;  /* 0x0000001fff297424 */ /* 0x000fc400078e00ff */
[----:B-1----:R-:W-:Y:S05]  /*5330*/  CALL.REL.NOINC `($__internal_171_$__cuda_sm70_shflsync_bfly_p) ;  /* 0x000019c000007944 */ /* 0x002fea0003c00000 */
[----:B-1----:R-:W-:Y:S01]  /*5340*/  IMAD.MOV.U32 R0, RZ, RZ, R41 ;  /* 0x000000ffff007224 */ /* 0x002fe200078e0029 */
[----:B0-----:R-:W-:Y:S05]  /*5350*/  BRA `(.L_x_7203) ;  /* 0xffffdba000007947 */ /* 0x001fea000383ffff */
.L_x_7192:
[----:B------:R-:W-:Y:S01]  /*5360*/  IMAD.MOV.U32 R42, RZ, RZ, 0x1 ;  /* 0x00000001ff2a7424 */ /* 0x000fe200078e00ff */
[----:B------:R-:W-:Y:S01]  /*5370*/  MOV R20, 0x53b0 ;  /* 0x000053b000147802 */ /* 0x000fe20000000f00 */
[----:B------:R-:W-:-:S02]  /*5380*/  IMAD.MOV.U32 R41, RZ, RZ, 0x1f ;  /* 0x0000001fff297424 */ /* 0x000fc400078e00ff */
[----:B------:R-:W-:Y:S02]  /*5390*/  IMAD.MOV.U32 R44, RZ, RZ, -0x1 ;  /* 0xffffffffff2c7424 */ /* 0x000fe400078e00ff */
[----:B-1----:R-:W-:Y:S05]  /*53a0*/  CALL.REL.NOINC `($__internal_171_$__cuda_sm70_shflsync_bfly_p) ;  /* 0x0000195000007944 */ /* 0x002fea0003c00000 */
[----:B-1----:R-:W-:Y:S01]  /*53b0*/  FADD.FTZ R40, R11, R41 ;  /* 0x000000290b287221 */ /* 0x002fe20000010000 */
[----:B0-----:R-:W-:Y:S01]  /*53c0*/  HFMA2.MMA R11, -RZ, RZ, 0, 0 ;  /* 0x00000000ff0b7435 */ /* 0x001fe200000001ff */
[----:B------:R-:W-:Y:S01]  /*53d0*/  IMAD.MOV.U32 R42, RZ, RZ, 0x2 ;  /* 0x00000002ff2a7424 */ /* 0x000fe200078e00ff */
[----:B------:R-:W-:Y:S01]  /*53e0*/  MOV R20, 0x5420 ;  /* 0x0000542000147802 */ /* 0x000fe20000000f00 */
[----:B------:R-:W-:Y:S02]  /*53f0*/  IMAD.MOV.U32 R41, RZ, RZ, 0x1f ;  /* 0x0000001fff297424 */ /* 0x000fe400078e00ff */
[----:B------:R-:W-:Y:S02]  /*5400*/  IMAD.MOV.U32 R44, RZ, RZ, -0x1 ;  /* 0xffffffffff2c7424 */ /* 0x000fe400078e00ff */
[----:B------:R-:W-:Y:S05]  /*5410*/  CALL.REL.NOINC `($__internal_171_$__cuda_sm70_shflsync_bfly_p) ;  /* 0x000018e000007944 */ /* 0x000fea0003c00000 */
[----:B01----:R-:W-:Y:S01]  /*5420*/  FADD.FTZ R11, RZ, R41 ;  /* 0x00000029ff0b7221 */ /* 0x003fe20000010000 */
[----:B------:R-:W-:Y:S01]  /*5430*/  MOV R41, 0x1f ;  /* 0x0000001f00297802 */ /* 0x000fe20000000f00 */
[----:B------:R-:W-:Y:S01]  /*5440*/  IMAD.MOV.U32 R42, RZ, RZ, 0x1 ;  /* 0x00000001ff2a7424 */ /* 0x000fe200078e00ff */
[----:B------:R-:W-:Y:S01]  /*5450*/  MOV R20, 0x5480 ;  /* 0x0000548000147802 */ /* 0x000fe20000000f00 */
[----:B------:R-:W-:-:S02]  /*5460*/  IMAD.MOV.U32 R44, RZ, RZ, -0x1 ;  /* 0xffffffffff2c7424 */ /* 0x000fc400078e00ff */
[----:B------:R-:W-:Y:S05]  /*5470*/  CALL.REL.NOINC `($__internal_171_$__cuda_sm70_shflsync_bfly_p) ;  /* 0x0000188000007944 */ /* 0x000fea0003c00000 */
[----:B-1----:R-:W-:Y:S01]  /*5480*/  FADD.FTZ R39, R11, R41 ;  /* 0x000000290b277221 */ /* 0x002fe20000010000 */
[----:B0-----:R-:W-:Y:S01]  /*5490*/  MOV R44, 0xffffffff ;  /* 0xffffffff002c7802 */ /* 0x001fe20000000f00 */
[----:B------:R-:W-:Y:S01]  /*54a0*/  IMAD.MOV.U32 R11, RZ, RZ, RZ ;  /* 0x000000ffff0b7224 */ /* 0x000fe200078e00ff */
[----:B------:R-:W-:Y:S01]  /*54b0*/  MOV R20, 0x54f0 ;  /* 0x000054f000147802 */ /* 0x000fe20000000f00 */
[----:B------:R-:W-:-:S02]  /*54c0*/  IMAD.MOV.U32 R42, RZ, RZ, 0x2 ;  /* 0x00000002ff2a7424 */ /* 0x000fc400078e00ff */
[----:B------:R-:W-:Y:S02]  /*54d0*/  IMAD.MOV.U32 R41, RZ, RZ, 0x1f ;  /* 0x0000001fff297424 */ /* 0x000fe400078e00ff */
[----:B------:R-:W-:Y:S05]  /*54e0*/  CALL.REL.NOINC `($__internal_171_$__cuda_sm70_shflsync_bfly_p) ;  /* 0x0000181000007944 */ /* 0x000fea0003c00000 */
[----:B01----:R-:W-:Y:S01]  /*54f0*/  FADD.FTZ R11, RZ, R41 ;  /* 0x00000029ff0b7221 */ /* 0x003fe20000010000 */
[----:B------:R-:W-:Y:S01]  /*5500*/  MOV R20, 0x5550 ;  /* 0x0000555000147802 */ /* 0x000fe20000000f00 */
[----:B------:R-:W-:Y:S02]  /*5510*/  IMAD.MOV.U32 R42, RZ, RZ, 0x1 ;  /* 0x00000001ff2a7424 */ /* 0x000fe400078e00ff */
[----:B------:R-:W-:Y:S02]  /*5520*/  IMAD.MOV.U32 R41, RZ, RZ, 0x1f ;  /* 0x0000001fff297424 */ /* 0x000fe400078e00ff */
[----:B------:R-:W-:Y:S02]  /*5530*/  IMAD.MOV.U32 R44, RZ, RZ, -0x1 ;  /* 0xffffffffff2c7424 */ /* 0x000fe400078e00ff */
[----:B------:R-:W-:Y:S05]  /*5540*/  CALL.REL.NOINC `($__internal_171_$__cuda_sm70_shflsync_bfly_p) ;  /* 0x000017b000007944 */ /* 0x000fea0003c00000 */
[----:B0-----:R-:W-:Y:S01]  /*5550*/  HFMA2.MMA R42, -RZ, RZ, 0, 1.1920928955078125e-07 ;  /* 0x00000002ff2a7435 */ /* 0x001fe200000001ff */
[----:B-1----:R-:W-:Y:S01]  /*5560*/  FADD.FTZ R37, R11, R41 ;  /* 0x000000290b257221 */ /* 0x002fe20000010000 */
[----:B------:R-:W-:Y:S01]  /*5570*/  MOV R20, 0x55c0 ;  /* 0x000055c000147802 */ /* 0x000fe20000000f00 */
[----:B------:R-:W-:Y:S02]  /*5580*/  IMAD.MOV.U32 R11, RZ, RZ, RZ ;  /* 0x000000ffff0b7224 */ /* 0x000fe400078e00ff */
[----:B------:R-:W-:-:S02]  /*5590*/  IMAD.MOV.U32 R41, RZ, RZ, 0x1f ;  /* 0x0000001fff297424 */ /* 0x000fc400078e00ff */
[----:B------:R-:W-:Y:S02]  /*55a0*/  IMAD.MOV.U32 R44, RZ, RZ, -0x1 ;  /* 0xffffffffff2c7424 */ /* 0x000fe400078e00ff */
[----:B------:R-:W-:Y:S05]  /*55b0*/  CALL.REL.NOINC `($__internal_171_$__cuda_sm70_shflsync_bfly_p) ;  /* 0x0000174000007944 */ /* 0x000fea0003c00000 */
[----:B01----:R-:W-:Y:S01]  /*55c0*/  FADD.FTZ R11, RZ, R41 ;  /* 0x00000029ff0b7221 */ /* 0x003fe20000010000 */
[----:B------:R-:W-:Y:S01]  /*55d0*/  MOV R44, 0xffffffff ;  /* 0xffffffff002c7802 */ /* 0x000fe20000000f00 */
[----:B------:R-:W-:Y:S01]  /*55e0*/  IMAD.MOV.U32 R42, RZ, RZ, 0x1 ;  /* 0x00000001ff2a7424 */ /* 0x000fe200078e00ff */
[----:B------:R-:W-:Y:S01]  /*55f0*/  MOV R20, 0x5620 ;  /* 0x0000562000147802 */ /* 0x000fe20000000f00 */
[----:B------:R-:W-:Y:S02]  /*5600*/  IMAD.MOV.U32 R41, RZ, RZ, 0x1f ;  /* 0x0000001fff297424 */ /* 0x000fe400078e00ff */
[----:B------:R-:W-:Y:S05]  /*5610*/  CALL.REL.NOINC `($__internal_171_$__cuda_sm70_shflsync_bfly_p) ;  /* 0x000016e000007944 */ /* 0x000fea0003c00000 */
[----:B-1----:R-:W-:Y:S01]  /*5620*/  FADD.FTZ R38, R11, R41 ;  /* 0x000000290b267221 */ /* 0x002fe20000010000 */
[----:B------:R-:W-:Y:S01]  /*5630*/  MOV R20, 0x5690 ;  /* 0x0000569000147802 */ /* 0x000fe20000000f00 */
[----:B0-----:R-:W-:Y:S02]  /*5640*/  IMAD.MOV.U32 R11, RZ, RZ, RZ ;  /* 0x000000ffff0b7224 */ /* 0x001fe400078e00ff */
[----:B------:R-:W-:Y:S02]  /*5650*/  IMAD.MOV.U32 R42, RZ, RZ, 0x2 ;  /* 0x00000002ff2a7424 */ /* 0x000fe400078e00ff */
[----:B------:R-:W-:-:S02]  /*5660*/  IMAD.MOV.U32 R41, RZ, RZ, 0x1f ;  /* 0x0000001fff297424 */ /* 0x000fc400078e00ff */
[----:B------:R-:W-:Y:S02]  /*5670*/  IMAD.MOV.U32 R44, RZ, RZ, -0x1 ;  /* 0xffffffffff2c7424 */ /* 0x000fe400078e00ff */
[----:B------:R-:W-:Y:S05]  /*5680*/  CALL.REL.NOINC `($__internal_171_$__cuda_sm70_shflsync_bfly_p) ;  /* 0x0000167000007944 */ /* 0x000fea0003c00000 */
[----:B0-----:R-:W-:Y:S01]  /*5690*/  HFMA2.MMA R42, -RZ, RZ, 0, 5.9604644775390625e-08 ;  /* 0x00000001ff2a7435 */ /* 0x001fe200000001ff */
[----:B-1----:R-:W-:Y:S01]  /*56a0*/  FADD.FTZ R11, RZ, R41 ;  /* 0x00000029ff0b7221 */ /* 0x002fe20000010000 */
[----:B------:R-:W-:Y:S01]  /*56b0*/  MOV R20, 0x56f0 ;  /* 0x000056f000147802 */ /* 0x000fe20000000f00 */
[----:B------:R-:W-:Y:S02]  /*56c0*/  IMAD.MOV.U32 R41, RZ, RZ, 0x1f ;  /* 0x0000001fff297424 */ /* 0x000fe400078e00ff */
[----:B------:R-:W-:Y:S02]  /*56d0*/  IMAD.MOV.U32 R44, RZ, RZ, -0x1 ;  /* 0xffffffffff2c7424 */ /* 0x000fe400078e00ff */
[----:B------:R-:W-:Y:S05]  /*56e0*/  CALL.REL.NOINC `($__internal_171_$__cuda_sm70_shflsync_bfly_p) ;  /* 0x0000161000007944 */ /* 0x000fea0003c00000 */
[----:B-1----:R-:W-:Y:S01]  /*56f0*/  FADD.FTZ R36, R11, R41 ;  /* 0x000000290b247221 */ /* 0x002fe20000010000 */
[----:B------:R-:W-:Y:S01]  /*5700*/  MOV R41, 0x1f ;  /* 0x0000001f00297802 */ /* 0x000fe20000000f00 */
[----:B0-----:R-:W-:Y:S01]  /*5710*/  IMAD.MOV.U32 R11, RZ, RZ, RZ ;  /* 0x000000ffff0b7224 */ /* 0x001fe200078e00ff */
[----:B------:R-:W-:Y:S01]  /*5720*/  MOV R20, 0x5760 ;  /* 0x0000576000147802 */ /* 0x000fe20000000f00 */
[----:B------:R-:W-:Y:S02]  /*5730*/  IMAD.MOV.U32 R42, RZ, RZ, 0x2 ;  /* 0x00000002ff2a7424 */ /* 0x000fe400078e00ff */
[----:B------:R-:W-:-:S02]  /*5740*/  IMAD.MOV.U32 R44, RZ, RZ, -0x1 ;  /* 0xffffffffff2c7424 */ /* 0x000fc400078e00ff */
[----:B------:R-:W-:Y:S05]  /*5750*/  CALL.REL.NOINC `($__internal_171_$__cuda_sm70_shflsync_bfly_p) ;  /* 0x000015a000007944 */ /* 0x000fea0003c00000 */
[----:B01----:R-:W-:Y:S01]  /*5760*/  FADD.FTZ R11, RZ, R41 ;  /* 0x00000029ff0b7221 */ /* 0x003fe20000010000 */
[----:B------:R-:W-:Y:S01]  /*5770*/  MOV R20, 0x57c0 ;  /* 0x000057c000147802 */ /* 0x000fe20000000f00 */
[----:B------:R-:W-:-:S02]  /*5780*/  IMAD.MOV.U32 R42, RZ, RZ, 0x1 ;  /* 0x00000001ff2a7424 */ /* 0x000fc400078e00ff */
[----:B------:R-:W-:Y:S02]  /*5790*/  IMAD.MOV.U32 R41, RZ, RZ, 0x1f ;  /* 0x0000001fff297424 */ /* 0x000fe400078e00ff */
[----:B------:R-:W-:Y:S02]  /*57a0*/  IMAD.MOV.U32 R44, RZ, RZ, -0x1 ;  /* 0xffffffffff2c7424 */ /* 0x000fe400078e00ff */
[----:B------:R-:W-:Y:S05]  /*57b0*/  CALL.REL.NOINC `($__internal_171_$__cuda_sm70_shflsync_bfly_p) ;  /* 0x0000154000007944 */ /* 0x000fea0003c00000 */
        /* <DEDUP_REMOVED lines=338> */
[----:B-1----:R-:W-:Y:S01]  /*6ce0*/  IMAD.MOV.U32 R20, RZ, RZ, R41 ;  /* 0x000000ffff147224 */ /* 0x002fe200078e0029 */
[----:B0-----:R-:W-:Y:S05]  /*6cf0*/  BRA `(.L_x_7204) ;  /* 0xffffc36000007947 */ /* 0x001fea000383ffff */
        .weak           $__internal_171_$__cuda_sm70_shflsync_bfly_p
        .type           $__internal_171_$__cuda_sm70_shflsync_bfly_p,@function
        .size           $__internal_171_$__cuda_sm70_shflsync_bfly_p,(.L_x_24832 - $__internal_171_$__cuda_sm70_shflsync_bfly_p)
$__internal_171_$__cuda_sm70_shflsync_bfly_p:
[----:B------:R-:W-:Y:S01]  /*6d00*/  IMAD.MOV.U32 R21, RZ, RZ, 0x0 ;  /* 0x00000000ff157424 */ /* 0x000fe200078e00ff */
[----:B------:R-:W-:Y:S04]  /*6d10*/  WARPSYNC R44 ;  /* 0x0000002c00007348 */ /* 0x000fe80003800000 */
[----:B------:R0:W1:Y:S01]  /*6d20*/  SHFL.BFLY PT, R41, R11, R42, R41 ;  /* 0x0c00002a0b297389 */ /* 0x00006200000e0029 */
[----:B------:R-:W-:Y:S05]  /*6d30*/  RET.REL.NODEC R20 `(_ZN4vllm25paged_attention_v2_kernelI13__nv_bfloat16hLi256ELi32ELi128ELNS_18Fp8KVCacheDataTypeE1ELb1ELi512EEEvPfS3_PT_PKS4_PKT0_SA_ifPKiSC_iPKfiiiSE_SE_iiiii) ;  /* 0xffff92c014007950 */ /* 0x000fea0003c3ffff */
.L_x_7205:
        /* <DEDUP_REMOVED lines=12> */
.L_x_24832:


//--------------------- .text._ZN4vllm25paged_attention_v2_kernelI13__nv_bfloat16hLi192ELi32ELi128ELNS_18Fp8KVCacheDataTypeE1ELb1ELi512EEEvPfS3_PT_PKS4_PKT0_SA_ifPKiSC_iPKfiiiSE_SE_iiiii --------------------------
	.section	.text._ZN4vllm25paged_attention_v2_kernelI13__nv_bfloat16hLi192ELi32ELi128ELNS_18Fp8KVCacheDataTypeE1ELb1ELi512EEEvPfS3_PT_PKS4_PKT0_SA_ifPKiSC_iPKfiiiSE_SE_iiiii,"ax",@progbits
	.sectioninfo	@"SHI_REGISTERS=52"
	.align	128
        .global         _ZN4vllm25paged_attention_v2_kernelI13__nv_bfloat16hLi192ELi32ELi128ELNS_18Fp8KVCacheDataTypeE1ELb1ELi512EEEvPfS3_PT_PKS4_PKT0_SA_ifPKiSC_iPKfiiiSE_SE_iiiii
        .type           _ZN4vllm25paged_attention_v2_kernelI13__nv_bfloat16hLi192ELi32ELi128ELNS_18Fp8KVCacheDataTypeE1ELb1ELi512EEEvPfS3_PT_PKS4_PKT0_SA_ifPKiSC_iPKfiiiSE_SE_iiiii,@function
        .size           _ZN4vllm25paged_attention_v2_kernelI13__nv_bfloat16hLi192ELi32ELi128ELNS_18Fp8KVCacheDataTypeE1ELb1ELi512EEEvPfS3_PT_PKS4_PKT0_SA_ifPKiSC_iPKfiiiSE_SE_iiiii,(.L_x_24833 - _ZN4vllm25paged_attention_v2_kernelI13__nv_bfloat16hLi192ELi32ELi128ELNS_18Fp8KVCacheDataTypeE1ELb1ELi512EEEvPfS3_PT_PKS4_PKT0_SA_ifPKiSC_iPKfiiiSE_SE_iiiii)
        .other          _ZN4vllm25paged_attention_v2_kernelI13__nv_bfloat16hLi192ELi32ELi128ELNS_18Fp8KVCacheDataTypeE1ELb1ELi512EEEvPfS3_PT_PKS4_PKT0_SA_ifPKiSC_iPKfiiiSE_SE_iiiii,@"STO_CUDA_ENTRY STV_DEFAULT"
_ZN4vllm25paged_attention_v2_kernelI13__nv_bfloat16hLi192ELi32ELi128ELNS_18Fp8KVCacheDataTypeE1ELb1ELi512EEEvPfS3_PT_PKS4_PKT0_SA_ifPKiSC_iPKfiiiSE_SE_iiiii:
.text._ZN4vllm25paged_attention_v2_kernelI13__nv_bfloat16hLi192ELi32ELi128ELNS_18Fp8KVCacheDataTypeE1ELb1ELi512EEEvPfS3_PT_PKS4_PKT0_SA_ifPKiSC_iPKfiiiSE_SE_iiiii:
        /* <DEDUP_REMOVED lines=53> */
.L_x_7210:
        /* <DEDUP_REMOVED lines=15> */
.L_x_7209:
[----:B------:R-:W-:Y:S05]  /*0440*/  BSYNC B1 ;  /* 0x0000000000017941 */ /* 0x000fea0003800000 */
.L_x_7208:
        /* <DEDUP_REMOVED lines=10> */
.L_x_7211:
        /* <DEDUP_REMOVED lines=28> */
.L_x_7207:
[----:B------:R-:W-:Y:S05]  /*06b0*/  BSYNC B0 ;  /* 0x0000000000007941 */ /* 0x000fea0003800000 */
.L_x_7206:
        /* <DEDUP_REMOVED lines=86> */
.L_x_7212:
[----:B------:R-:W-:-:S04]  /*0c20*/  IMAD.MOV.U32 R17, RZ, RZ, c[0x0][0xc] ;  /* 0x00000300ff117624 */ /* 0x000fc800078e00ff */
[----:B------:R-:W-:-:S04]  /*0c30*/  IMAD R16, R17, c[0x0][0x1d8], R0 ;  /* 0x0000760011107a24 */ /* 0x000fc800078e0200 */
[----:B------:R-:W-:-:S03]  /*0c40*/  IMAD R17, R16, c[0x0][0x1e8], RZ ;  /* 0x00007a0010117a24 */ /* 0x000fc600078e02ff */
.L_x_7213:
        /* <DEDUP_REMOVED lines=20> */
.L_x_7217:
        /* <DEDUP_REMOVED lines=36> */
.L_x_7215:
[----:B------:R-:W-:Y:S05]  /*0fd0*/  BSYNC B7 ;  /* 0x0000000000077941 */ /* 0x000fea0003800000 */
.L_x_7214:
[----:B------:R-:W-:Y:S05]  /*0fe0*/  BRA.DIV ~URZ, `(.L_x_7218) ;  /* 0x000039527f007947 */ /* 0x000fea000b800000 */
[----:B------:R-:W-:-:S05]  /*0ff0*/  IMAD.MOV.U32 R2, RZ, RZ, -0x800001 ;  /* 0xff7fffffff027424 */ /* 0x000fca00078e00ff */
.L_x_7256:
        /* <DEDUP_REMOVED lines=10> */
.L_x_7257:
        /* <DEDUP_REMOVED lines=35> */
.L_x_7224:
        /* <DEDUP_REMOVED lines=11> */
.L_x_7223:
[----:B------:R-:W-:Y:S05]  /*1380*/  BSYNC B1 ;  /* 0x0000000000017941 */ /* 0x000fea0003800000 */
.L_x_7222:
        /* <DEDUP_REMOVED lines=10> */
.L_x_7227:
        /* <DEDUP_REMOVED lines=100> */
.L_x_7226:
[----:B------:R-:W-:Y:S05]  /*1a70*/  BSYNC B1 ;  /* 0x0000000000017941 */ /* 0x000fea0003800000 */
.L_x_7225:
        /* <DEDUP_REMOVED lines=55> */
.L_x_7229:
[----:B------:R-:W-:Y:S05]  /*1df0*/  BSYNC B1 ;  /* 0x0000000000017941 */ /* 0x000fea0003800000 */
.L_x_7228:
        /* <DEDUP_REMOVED lines=26> */
.L_x_7221:
[----:B------:R-:W-:Y:S05]  /*1fa0*/  BSYNC B0 ;  /* 0x0000000000007941 */ /* 0x000fea0003800000 */
.L_x_7220:
        /* <DEDUP_REMOVED lines=43> */
.L_x_7234:
        /* <DEDUP_REMOVED lines=8> */
.L_x_7233:
[----:B------:R-:W-:Y:S05]  /*22e0*/  BSYNC B1 ;  /* 0x0000000000017941 */ /* 0x000fea0003800000 */
.L_x_7232:
        /* <DEDUP_REMOVED lines=10> */
.L_x_7237:
        /* <DEDUP_REMOVED lines=52> */
.L_x_7236:
[----:B------:R-:W-:Y:S05]  /*26d0*/  BSYNC B1 ;  /* 0x0000000000017941 */ /* 0x000fea0003800000 */
.L_x_7235:
        /* <DEDUP_REMOVED lines=31> */
.L_x_7239:
[----:B------:R-:W-:Y:S05]  /*28d0*/  BSYNC B1 ;  /* 0x0000000000017941 */ /* 0x000fea0003800000 */
.L_x_7238:
        /* <DEDUP_REMOVED lines=14> */
.L_x_7231:
[----:B------:R-:W-:Y:S05]  /*29c0*/  BSYNC B0 ;  /* 0x0000000000007941 */ /* 0x000fea0003800000 */
.L_x_7230:
        /* <DEDUP_REMOVED lines=20> */
.L_x_7241:
[----:B------:R-:W-:Y:S05]  /*2b10*/  BSYNC B0 ;  /* 0x0000000000007941 */ /* 0x000fea0003800000 */
.L_x_7240:
        /* <DEDUP_REMOVED lines=25> */
.L_x_7245:
        /* <DEDUP_REMOVED lines=33> */
.L_x_7243:
[----:B------:R-:W-:Y:S05]  /*2ec0*/  BSYNC B6 ;  /* 0x0000000000067941 */ /* 0x000fea0003800000 */
.L_x_7242:
[----:B------:R-:W-:Y:S05]  /*2ed0*/  BRA.DIV ~URZ, `(.L_x_7246) ;  /* 0x00001c827f007947 */ /* 0x000fea000b800000 */
[----:B------:R-:W-:-:S10]  /*2ee0*/  HFMA2.MMA R0, -RZ, RZ, 0, 0 ;  /* 0x00000000ff007435 */ /* 0x000fd400000001ff */
.L_x_7258:
        /* <DEDUP_REMOVED lines=19> */
.L_x_7259:
        /* <DEDUP_REMOVED lines=43> */
.L_x_7249:
[----:B------:R-:W-:Y:S05]  /*32d0*/  BSYNC B0 ;  /* 0x0000000000007941 */ /* 0x000fea0003800000 */
.L_x_7248:
        /* <DEDUP_REMOVED lines=51> */
.L_x_7251:
[----:B------:R-:W-:Y:S05]  /*3610*/  BSYNC B0 ;  /* 0x0000000000007941 */ /* 0x000fea0003800000 */
.L_x_7250:
        /* <DEDUP_REMOVED lines=27> */
.L_x_7253:
[----:B------:R-:W-:Y:S05]  /*37d0*/  BSYNC B0 ;  /* 0x0000000000007941 */ /* 0x000fea0003800000 */
.L_x_7252:
        /* <DEDUP_REMOVED lines=51> */
.L_x_7255:
[----:B------:R-:W-:Y:S05]  /*3b10*/  BSYNC B0 ;  /* 0x0000000000007941 */ /* 0x000fea0003800000 */
.L_x_7254:
        /* <DEDUP_REMOVED lines=187> */
.L_x_7216:
        /* <DEDUP_REMOVED lines=19> */
.L_x_7244:
        /* <DEDUP_REMOVED lines=20> */
.L_x_7218:
[----:B------:R-:W-:Y:S01]  /*4940*/  MOV R32, 0xff7fffff ;  /* 0xff7fffff00207802 */ /* 0x000fe20000000f00 */
[----:B------:R-:W-:Y:S01]  /*4950*/  IMAD.MOV.U32 R33, RZ, RZ, 0x10 ;  /* 0x00000010ff217424 */ /* 0x000fe200078e00ff */
[----:B------:R-:W-:Y:S01]  /*4960*/  MOV R2, 0x49a0 ;  /* 0x000049a000027802 */ /* 0x000fe20000000f00 */
[----:B------:R-:W-:Y:S02]  /*4970*/  IMAD.MOV.U32 R34, RZ, RZ, 0x1f ;  /* 0x0000001fff227424 */ /* 0x000fe400078e00ff */
[----:B------:R-:W-:Y:S02]  /*4980*/  IMAD.MOV.U32 R35, RZ, RZ, -0x1 ;  /* 0xffffffffff237424 */ /* 0x000fe400078e00ff */
[----:B------:R-:W-:Y:S05]  /*4990*/  CALL.REL.NOINC `($__internal_172_$__cuda_sm70_shflsync_bfly_p) ;  /* 0x0000156000007944 */ /* 0x000fea0003c00000 */
[----:B-1----:R-:W-:Y:S01]  /*49a0*/  IMAD.MOV.U32 R2, RZ, RZ, R33 ;  /* 0x000000ffff027224 */ /* 0x002fe200078e0021 */
[----:B0-----:R-:W-:Y:S05]  /*49b0*/  BRA `(.L_x_7256) ;  /* 0xffffc64000007947 */ /* 0x001fea000383ffff */
.L_x_7219:
[----:B------:R-:W-:Y:S01]  /*49c0*/  HFMA2.MMA R33, -RZ, RZ, 0, 4.76837158203125e-07 ;  /* 0x00000008ff217435 */ /* 0x000fe200000001ff */
[----:B------:R-:W-:Y:S01]  /*49d0*/  IMAD.MOV.U32 R34, RZ, RZ, 0x1f ;  /* 0x0000001fff227424 */ /* 0x000fe200078e00ff */
[----:B------:R-:W-:Y:S01]  /*49e0*/  MOV R2, 0x4a10 ;  /* 0x00004a1000027802 */ /* 0x000fe20000000f00 */
[----:B------:R-:W-:-:S03]  /*49f0*/  IMAD.MOV.U32 R35, RZ, RZ, -0x1 ;  /* 0xffffffffff237424 */ /* 0x000fc600078e00ff */
[----:B------:R-:W-:Y:S05]  /*4a00*/  CALL.REL.NOINC `($__internal_172_$__cuda_sm70_shflsync_bfly_p) ;  /* 0x000014f000007944 */ /* 0x000fea0003c00000 */
[----:B01----:R-:W-:Y:S01]  /*4a10*/  FMNMX.FTZ R32, R32, R33, !PT ;  /* 0x0000002120207209 */ /* 0x003fe20007810000 */
[----:B------:R-:W-:Y:S01]  /*4a20*/  IMAD.MOV.U32 R33, RZ, RZ, 0x4 ;  /* 0x00000004ff217424 */ /* 0x000fe200078e00ff */
[----:B------:R-:W-:Y:S01]  /*4a30*/  MOV R35, 0xffffffff ;  /* 0xffffffff00237802 */ /* 0x000fe20000000f00 */
[----:B------:R-:W-:Y:S01]  /*4a40*/  IMAD.MOV.U32 R34, RZ, RZ, 0x1f ;  /* 0x0000001fff227424 */ /* 0x000fe200078e00ff */
[----:B------:R-:W-:-:S02]  /*4a50*/  MOV R2, 0x4a70 ;  /* 0x00004a7000027802 */ /* 0x000fc40000000f00 */
[----:B------:R-:W-:Y:S05]  /*4a60*/  CALL.REL.NOINC `($__internal_172_$__cuda_sm70_shflsync_bfly_p) ;  /* 0x0000149000007944 */ /* 0x000fea0003c00000 */
[----:B01----:R-:W-:Y:S01]  /*4a70*/  FMNMX.FTZ R32, R32, R33, !PT ;  /* 0x0000002120207209 */ /* 0x003fe20007810000 */
[----:B------:R-:W-:Y:S01]  /*4a80*/  IMAD.MOV.U32 R33, RZ, RZ, 0x2 ;  /* 0x00000002ff217424 */ /* 0x000fe200078e00ff */
[----:B------:R-:W-:Y:S01]  /*4a90*/  MOV R2, 0x4ad0 ;  /* 0x00004ad000027802 */ /* 0x000fe20000000f00 */
[----:B------:R-:W-:-:S02]  /*4aa0*/  IMAD.MOV.U32 R34, RZ, RZ, 0x1f ;  /* 0x0000001fff227424 */ /* 0x000fc400078e00ff */
[----:B------:R-:W-:Y:S02]  /*4ab0*/  IMAD.MOV.U32 R35, RZ, RZ, -0x1 ;  /* 0xffffffffff237424 */ /* 0x000fe400078e00ff */
[----:B------:R-:W-:Y:S05]  /*4ac0*/  CALL.REL.NOINC `($__internal_172_$__cuda_sm70_shflsync_bfly_p) ;  /* 0x0000143000007944 */ /* 0x000fea0003c00000 */
[----:B-1----:R-:W-:Y:S01]  /*4ad0*/  FMNMX.FTZ R20, R32, R33, !PT ;  /* 0x0000002120147209 */ /* 0x002fe20007810000 */
[----:B0-----:R-:W-:Y:S01]  /*4ae0*/  HFMA2.MMA R34, -RZ, RZ, 0, 1.847743988037109375e-06 ;  /* 0x0000001fff227435 */ /* 0x001fe200000001ff */
[----:B------:R-:W-:Y:S01]  /*4af0*/  IMAD.MOV.U32 R33, RZ, RZ, 0x1 ;  /* 0x00000001ff217424 */ /* 0x000fe200078e00ff */
[----:B------:R-:W-:Y:S01]  /*4b00*/  MOV R2, 0x4b40 ;  /* 0x00004b4000027802 */ /* 0x000fe20000000f00 */
[----:B------:R-:W-:Y:S02]  /*4b10*/  IMAD.MOV.U32 R35, RZ, RZ, -0x1 ;  /* 0xffffffffff237424 */ /* 0x000fe400078e00ff */
[----:B------:R-:W-:Y:S02]  /*4b20*/  IMAD.MOV.U32 R32, RZ, RZ, R20 ;  /* 0x000000ffff207224 */ /* 0x000fe400078e0014 */
[----:B------:R-:W-:Y:S05]  /*4b30*/  CALL.REL.NOINC `($__internal_172_$__cuda_sm70_shflsync_bfly_p) ;  /* 0x000013c000007944 */ /* 0x000fea0003c00000 */
[----:B-1----:R-:W-:Y:S01]  /*4b40*/  IMAD.MOV.U32 R19, RZ, RZ, R33 ;  /* 0x000000ffff137224 */ /* 0x002fe200078e0021 */
[----:B0-----:R-:W-:Y:S05]  /*4b50*/  BRA `(.L_x_7257) ;  /* 0xffffc54000007947 */ /* 0x001fea000383ffff */
.L_x_7246:
[----:B------:R-:W-:Y:S01]  /*4b60*/  IMAD.MOV.U32 R32, RZ, RZ, RZ ;  /* 0x000000ffff207224 */ /* 0x000fe200078e00ff */
[----:B------:R-:W-:Y:S01]  /*4b70*/  MOV R33, 0x2 ;  /* 0x0000000200217802 */ /* 0x000fe20000000f00 */
[----:B------:R-:W-:Y:S01]  /*4b80*/  IMAD.MOV.U32 R34, RZ, RZ, 0x1f ;  /* 0x0000001fff227424 */ /* 0x000fe200078e00ff */
[----:B0-----:R-:W-:Y:S01]  /*4b90*/  MOV R2, 0x4bc0 ;  /* 0x00004bc000027802 */ /* 0x001fe20000000f00 */
[----:B------:R-:W-:-:S02]  /*4ba0*/  IMAD.MOV.U32 R35, RZ, RZ, -0x1 ;  /* 0xffffffffff237424 */ /* 0x000fc400078e00ff */
[----:B------:R-:W-:Y:S05]  /*4bb0*/  CALL.REL.NOINC `($__internal_172_$__cuda_sm70_shflsync_bfly_p) ;  /* 0x0000134000007944 */ /* 0x000fea0003c00000 */
[----:B-1----:R-:W-:Y:S01]  /*4bc0*/  IMAD.MOV.U32 R0, RZ, RZ, R33 ;  /* 0x000000ffff007224 */ /* 0x002fe200078e0021 */
[----:B0-----:R-:W-:Y:S05]  /*4bd0*/  BRA `(.L_x_7258) ;  /* 0xffffe31000007947 */ /* 0x001fea000383ffff */
.L_x_7247:
[----:B------:R-:W-:Y:S01]  /*4be0*/  HFMA2.MMA R34, -RZ, RZ, 0, 1.847743988037109375e-06 ;  /* 0x0000001fff227435 */ /* 0x000fe200000001ff */
[----:B------:R-:W-:Y:S01]  /*4bf0*/  IMAD.MOV.U32 R33, RZ, RZ, 0x1 ;  /* 0x00000001ff217424 */ /* 0x000fe200078e00ff */
[----:B0-----:R-:W-:Y:S01]  /*4c00*/  MOV R2, 0x4c30 ;  /* 0x00004c3000027802 */ /* 0x001fe20000000f00 */
[----:B------:R-:W-:-:S03]  /*4c10*/  IMAD.MOV.U32 R35, RZ, RZ, -0x1 ;  /* 0xffffffffff237424 */ /* 0x000fc600078e00ff */
[----:B------:R-:W-:Y:S05]  /*4c20*/  CALL.REL.NOINC `($__internal_172_$__cuda_sm70_shflsync_bfly_p) ;  /* 0x000012d000007944 */ /* 0x000fea0003c00000 */
[----:B-1----:R-:W-:Y:S01]  /*4c30*/  FADD.FTZ R31, R32, R33 ;  /* 0x00000021201f7221 */ /* 0x002fe20000010000 */
[----:B0-----:R-:W-:Y:S01]  /*4c40*/  MOV R35, 0xffffffff ;  /* 0xffffffff00237802 */ /* 0x001fe20000000f00 */
[----:B------:R-:W-:Y:S01]  /*4c50*/  IMAD.MOV.U32 R32, RZ, RZ, RZ ;  /* 0x000000ffff207224 */ /* 0x000fe200078e00ff */
[----:B------:R-:W-:Y:S01]  /*4c60*/  MOV R2, 0x4ca0 ;  /* 0x00004ca000027802 */ /* 0x000fe20000000f00 */
[----:B------:R-:W-:-:S02]  /*4c70*/  IMAD.MOV.U32 R33, RZ, RZ, 0x2 ;  /* 0x00000002ff217424 */ /* 0x000fc400078e00ff */
[----:B------:R-:W-:Y:S02]  /*4c80*/  IMAD.MOV.U32 R34, RZ, RZ, 0x1f ;  /* 0x0000001fff227424 */ /* 0x000fe400078e00ff */
[----:B------:R-:W-:Y:S05]  /*4c90*/  CALL.REL.NOINC `($__internal_172_$__cuda_sm70_shflsync_bfly_p) ;  /* 0x0000126000007944 */ /* 0x000fea0003c00000 */
[----:B01----:R-:W-:Y:S01]  /*4ca0*/  FADD.FTZ R32, RZ, R33 ;  /* 0x00000021ff207221 */ /* 0x003fe20000010000 */
[----:B------:R-:W-:Y:S01]  /*4cb0*/  MOV R2, 0x4d00 ;  /* 0x00004d0000027802 */ /* 0x000fe20000000f00 */
[----:B------:R-:W-:Y:S02]  /*4cc0*/  IMAD.MOV.U32 R33, RZ, RZ, 0x1 ;  /* 0x00000001ff217424 */ /* 0x000fe400078e00ff */
[----:B------:R-:W-:Y:S02]  /*4cd0*/  IMAD.MOV.U32 R34, RZ, RZ, 0x1f ;  /* 0x0000001fff227424 */ /* 0x000fe400078e00ff */
[----:B------:R-:W-:Y:S02]  /*4ce0*/  IMAD.MOV.U32 R35, RZ, RZ, -0x1 ;  /* 0xffffffffff237424 */ /* 0x000fe400078e00ff */
[----:B------:R-:W-:Y:S05]  /*4cf0*/  CALL.REL.NOINC `($__internal_172_$__cuda_sm70_shflsync_bfly_p) ;  /* 0x0000120000007944 */ /* 0x000fea0003c00000 */
[----:B-1----:R-:W-:Y:S01]  /*4d00*/  FADD.FTZ R30, R32, R33 ;  /* 0x00000021201e7221 */ /* 0x002fe20000010000 */
[----:B------:R-:W-:Y:S01]  /*4d10*/  HFMA2.MMA R33, -RZ, RZ, 0, 1.1920928955078125e-07 ;  /* 0x00000002ff217435 */ /* 0x000fe200000001ff */
[----:B0-----:R-:W-:Y:S01]  /*4d20*/  IMAD.MOV.U32 R32, RZ, RZ, RZ ;  /* 0x000000ffff207224 */ /* 0x001fe200078e00ff */
[----:B------:R-:W-:Y:S01]  /*4d30*/  MOV R2, 0x4d70 ;  /* 0x00004d7000027802 */ /* 0x000fe20000000f00 */
[----:B------:R-:W-:-:S02]  /*4d40*/  IMAD.MOV.U32 R34, RZ, RZ, 0x1f ;  /* 0x0000001fff227424 */ /* 0x000fc400078e00ff */
[----:B------:R-:W-:Y:S02]  /*4d50*/  IMAD.MOV.U32 R35, RZ, RZ, -0x1 ;  /* 0xffffffffff237424 */ /* 0x000fe400078e00ff */
[----:B------:R-:W-:Y:S05]  /*4d60*/  CALL.REL.NOINC `($__internal_172_$__cuda_sm70_shflsync_bfly_p) ;  /* 0x0000119000007944 */ /* 0x000fea0003c00000 */
[----:B01----:R-:W-:Y:S01]  /*4d70*/  FADD.FTZ R32, RZ, R33 ;  /* 0x00000021ff207221 */ /* 0x003fe20000010000 */
[----:B------:R-:W-:Y:S01]  /*4d80*/  MOV R35, 0xffffffff ;  /* 0xffffffff00237802 */ /* 0x000fe20000000f00 */
[----:B------:R-:W-:Y:S01]  /*4d90*/  IMAD.MOV.U32 R33, RZ, RZ, 0x1 ;  /* 0x00000001ff217424 */ /* 0x000fe200078e00ff */
[----:B------:R-:W-:Y:S01]  /*4da0*/  MOV R2, 0x4dd0 ;  /* 0x00004dd000027802 */ /* 0x000fe20000000f00 */
[----:B------:R-:W-:Y:S02]  /*4db0*/  IMAD.MOV.U32 R34, RZ, RZ, 0x1f ;  /* 0x0000001fff227424 */ /* 0x000fe400078e00ff */
[----:B------:R-:W-:Y:S05]  /*4dc0*/  CALL.REL.NOINC `($__internal_172_$__cuda_sm70_shflsync_bfly_p) ;  /* 0x0000113000007944 */ /* 0x000fea0003c00000 */
[----:B-1----:R-:W-:Y:S01]  /*4dd0*/  FADD.FTZ R28, R32, R33 ;  /* 0x00000021201c7221 */ /* 0x002fe20000010000 */
[----:B------:R-:W-:Y:S01]  /*4de0*/  MOV R2, 0x4e40 ;  /* 0x00004e4000027802 */ /* 0x000fe20000000f00 */
[----:B0-----:R-:W-:Y:S02]  /*4df0*/  IMAD.MOV.U32 R32, RZ, RZ, RZ ;  /* 0x000000ffff207224 */ /* 0x001fe400078e00ff */
[----:B------:R-:W-:Y:S02]  /*4e00*/  IMAD.MOV.U32 R33, RZ, RZ, 0x2 ;  /* 0x00000002ff217424 */ /* 0x000fe400078e00ff */
[----:B------:R-:W-:-:S02]  /*4e10*/  IMAD.MOV.U32 R34, RZ, RZ, 0x1f ;  /* 0x0000001fff227424 */ /* 0x000fc400078e00ff */
[----:B------:R-:W-:Y:S02]  /*4e20*/  IMAD.MOV.U32 R35, RZ, RZ, -0x1 ;  /* 0xffffffffff237424 */ /* 0x000fe400078e00ff */
[----:B------:R-:W-:Y:S05]  /*4e30*/  CALL.REL.NOINC `($__internal_172_$__cuda_sm70_shflsync_bfly_p) ;  /* 0x000010c000007944 */ /* 0x000fea0003c00000 */
[----:B01----:R-:W-:Y:S01]  /*4e40*/  FADD.FTZ R32, RZ, R33 ;  /* 0x00000021ff207221 */ /* 0x003fe20000010000 */
[----:B------:R-:W-:Y:S01]  /*4e50*/  HFMA2.MMA R33, -RZ, RZ, 0, 5.9604644775390625e-08 ;  /* 0x00000001ff217435 */ /* 0x000fe200000001ff */
[----:B------:R-:W-:Y:S01]  /*4e60*/  IMAD.MOV.U32 R34, RZ, RZ, 0x1f ;  /* 0x0000001fff227424 */ /* 0x000fe200078e00ff */
[----:B------:R-:W-:Y:S01]  /*4e70*/  MOV R2, 0x4ea0 ;  /* 0x00004ea000027802 */ /* 0x000fe20000000f00 */
[----:B------:R-:W-:-:S03]  /*4e80*/  IMAD.MOV.U32 R35, RZ, RZ, -0x1 ;  /* 0xffffffffff237424 */ /* 0x000fc600078e00ff */
[----:B------:R-:W-:Y:S05]  /*4e90*/  CALL.REL.NOINC `($__internal_172_$__cuda_sm70_shflsync_bfly_p) ;  /* 0x0000106000007944 */ /* 0x000fea0003c00000 */
[----:B-1----:R-:W-:Y:S01]  /*4ea0*/  FADD.FTZ R29, R32, R33 ;  /* 0x00000021201d7221 */ /* 0x002fe20000010000 */
[----:B0-----:R-:W-:Y:S01]  /*4eb0*/  MOV R34, 0x1f ;  /* 0x0000001f00227802 */ /* 0x001fe20000000f00 */
[----:B------:R-:W-:Y:S01]  /*4ec0*/  IMAD.MOV.U32 R32, RZ, RZ, RZ ;  /* 0x000000ffff207224 */ /* 0x000fe200078e00ff */
[----:B------:R-:W-:Y:S01]  /*4ed0*/  MOV R2, 0x4f10 ;  /* 0x00004f1000027802 */ /* 0x000fe20000000f00 */
[----:B------:R-:W-:Y:S02]  /*4ee0*/  IMAD.MOV.U32 R33, RZ, RZ, 0x2 ;  /* 0x00000002ff217424 */ /* 0x000fe400078e00ff */
[----:B------:R-:W-:-:S02]  /*4ef0*/  IMAD.MOV.U32 R35, RZ, RZ, -0x1 ;  /* 0xffffffffff237424 */ /* 0x000fc400078e00ff */
[----:B------:R-:W-:Y:S05]  /*4f00*/  CALL.REL.NOINC `($__internal_172_$__cuda_sm70_shflsync_bfly_p) ;  /* 0x00000ff000007944 */ /* 0x000fea0003c00000 */
[----:B01----:R-:W-:Y:S01]  /*4f10*/  FADD.FTZ R32, RZ, R33 ;  /* 0x00000021ff207221 */ /* 0x003fe20000010000 */
[----:B------:R-:W-:Y:S01]  /*4f20*/  MOV R2, 0x4f70 ;  /* 0x00004f7000027802 */ /* 0x000fe20000000f00 */
[----:B------:R-:W-:-:S02]  /*4f30*/  IMAD.MOV.U32 R33, RZ, RZ, 0x1 ;  /* 0x00000001ff217424 */ /* 0x000fc400078e00ff */
[----:B------:R-:W-:Y:S02]  /*4f40*/  IMAD.MOV.U32 R34, RZ, RZ, 0x1f ;  /* 0x0000001fff227424 */ /* 0x000fe400078e00ff */
[----:B------:R-:W-:Y:S02]  /*4f50*/  IMAD.MOV.U32 R35, RZ, RZ, -0x1 ;  /* 0xffffffffff237424 */ /* 0x000fe400078e00ff */
[----:B------:R-:W-:Y:S05]  /*4f60*/  CALL.REL.NOINC `($__internal_172_$__cuda_sm70_shflsync_bfly_p) ;  /* 0x00000f9000007944 */ /* 0x000fea0003c00000 */
[----:B-1----:R-:W-:Y:S01]  /*4f70*/  FADD.FTZ R27, R32, R33 ;  /* 0x00000021201b7221 */ /* 0x002fe20000010000 */
[----:B0-----:R-:W-:Y:S01]  /*4f80*/  HFMA2.MMA R32, -RZ, RZ, 0, 0 ;  /* 0x00000000ff207435 */ /* 0x001fe200000001ff */
[----:B------:R-:W-:Y:S01]  /*4f90*/  IMAD.MOV.U32 R33, RZ, RZ, 0x2 ;  /* 0x00000002ff217424 */ /* 0x000fe200078e00ff */
[----:B------:R-:W-:Y:S01]  /*4fa0*/  MOV R2, 0x4fe0 ;  /* 0x00004fe000027802 */ /* 0x000fe20000000f00 */
[----:B------:R-:W-:Y:S02]  /*4fb0*/  IMAD.MOV.U32 R34, RZ, RZ, 0x1f ;  /* 0x0000001fff227424 */ /* 0x000fe400078e00ff */
[----:B------:R-:W-:Y:S02]  /*4fc0*/  IMAD.MOV.U32 R35, RZ, RZ, -0x1 ;  /* 0xffffffffff237424 */ /* 0x000fe400078e00ff */
[----:B------:R-:W-:Y:S05]  /*4fd0*/  CALL.REL.NOINC `($__internal_172_$__cuda_sm70_shflsync_bfly_p) ;  /* 0x00000f2000007944 */ /* 0x000fea0003c00000 */
[----:B01----:R-:W-:Y:S01]  /*4fe0*/  FADD.FTZ R32, RZ, R33 ;  /* 0x00000021ff207221 */ /* 0x003fe20000010000 */
[----:B------:R-:W-:Y:S01]  /*4ff0*/  MOV R34, 0x1f ;  /* 0x0000001f00227802 */ /* 0x000fe20000000f00 */
[----:B------:R-:W-:Y:S01]  /*5000*/  IMAD.MOV.U32 R33, RZ, RZ, 0x1 ;  /* 0x00000001ff217424 */ /* 0x000fe200078e00ff */
[----:B------:R-:W-:Y:S01]  /*5010*/  MOV R2, 0x5040 ;  /* 0x0000504000027802 */ /* 0x000fe20000000f00 */
[----:B------:R-:W-:-:S02]  /*5020*/  IMAD.MOV.U32 R35, RZ, RZ, -0x1 ;  /* 0xffffffffff237424 */ /* 0x000fc400078e00ff */
        /* <DEDUP_REMOVED lines=106> */
[----:B------:R-:W-:Y:S01]  /*56d0*/  MOV R33, 0x2 ;  /* 0x0000000200217802 */ /* 0x000fe20000000f00 */
[----:B0-----:R-:W-:Y:S01]  /*56e0*/  IMAD.MOV.U32 R32, RZ, RZ, RZ ;  /* 0x000000ffff207224 */ /* 0x001fe200078e00ff */
[----:B------:R-:W-:Y:S01]  /*56f0*/  MOV R2, 0x5730 ;  /* 0x0000573000027802 */ /* 0x000fe20000000f00 */
[----:B------:R-:W-:Y:S02]  /*5700*/  IMAD.MOV.U32 R34, RZ, RZ, 0x1f ;  /* 0x0000001fff227424 */ /* 0x000fe400078e00ff */
[----:B------:R-:W-:-:S02]  /*5710*/  IMAD.MOV.U32 R35, RZ, RZ, -0x1 ;  /* 0xffffffffff237424 */ /* 0x000fc400078e00ff */
[----:B------:R-:W-:Y:S05]  /*5720*/  CALL.REL.NOINC `($__internal_172_$__cuda_sm70_shflsync_bfly_p) ;  /* 0x000007d000007944 */ /* 0x000fea0003c00000 */
[----:B0-----:R-:W-:Y:S01]  /*5730*/  HFMA2.MMA R34, -RZ, RZ, 0, 1.847743988037109375e-06 ;  /* 0x0000001fff227435 */ /* 0x001fe200000001ff */
[----:B-1----:R-:W-:Y:S01]  /*5740*/  FADD.FTZ R32, RZ, R33 ;  /* 0x00000021ff207221 */ /* 0x002fe20000010000 */
[----:B------:R-:W-:Y:S01]  /*5750*/  MOV R2, 0x5790 ;  /* 0x0000579000027802 */ /* 0x000fe20000000f00 */
[----:B------:R-:W-:-:S02]  /*5760*/  IMAD.MOV.U32 R33, RZ, RZ, 0x1 ;  /* 0x00000001ff217424 */ /* 0x000fc400078e00ff */
[----:B------:R-:W-:Y:S02]  /*5770*/  IMAD.MOV.U32 R35, RZ, RZ, -0x1 ;  /* 0xffffffffff237424 */ /* 0x000fe400078e00ff */
[----:B------:R-:W-:Y:S05]  /*5780*/  CALL.REL.NOINC `($__internal_172_$__cuda_sm70_shflsync_bfly_p) ;  /* 0x0000077000007944 */ /* 0x000fea0003c00000 */
[----:B-1----:R-:W-:Y:S01]  /*5790*/  FADD.FTZ R17, R32, R33 ;  /* 0x0000002120117221 */ /* 0x002fe20000010000 */
[----:B0-----:R-:W-:Y:S01]  /*57a0*/  MOV R34, 0x1f ;  /* 0x0000001f00227802 */ /* 0x001fe20000000f00 */
[----:B------:R-:W-:Y:S01]  /*57b0*/  IMAD.MOV.U32 R32, RZ, RZ, RZ ;  /* 0x000000ffff207224 */ /* 0x000fe200078e00ff */
        /* <DEDUP_REMOVED lines=8> */
[----:B------:R-:W-:-:S02]  /*5840*/  IMAD.MOV.U32 R34, RZ, RZ, 0x1f ;  /* 0x0000001fff227424 */ /* 0x000fc400078e00ff */
        /* <DEDUP_REMOVED lines=15> */
[----:B0-----:R-:W-:Y:S01]  /*5940*/  HFMA2.MMA R32, -RZ, RZ, 0, 0 ;  /* 0x00000000ff207435 */ /* 0x001fe200000001ff */
[----:B------:R-:W-:Y:S01]  /*5950*/  IMAD.MOV.U32 R33, RZ, RZ, 0x2 ;  /* 0x00000002ff217424 */ /* 0x000fe200078e00ff */
        /* <DEDUP_REMOVED lines=8> */
[----:B------:R-:W-:Y:S02]  /*59e0*/  IMAD.MOV.U32 R35, RZ, RZ, -0x1 ;  /* 0xffffffffff237424 */ /* 0x000fe400078e00ff */
[----:B------:R-:W-:Y:S05]  /*59f0*/  CALL.REL.NOINC `($__internal_172_$__cuda_sm70_shflsync_bfly_p) ;  /* 0x0000050000007944 */ /* 0x000fea0003c00000 */
[----:B-1----:R-:W-:Y:S01]  /*5a00*/  FADD.FTZ R7, R32, R33 ;  /* 0x0000002120077221 */ /* 0x002fe20000010000 */
[----:B------:R-:W-:Y:S01]  /*5a10*/  HFMA2.MMA R33, -RZ, RZ, 0, 1.1920928955078125e-07 ;  /* 0x00000002ff217435 */ /* 0x000fe200000001ff */
[----:B0-----:R-:W-:Y:S01]  /*5a20*/  IMAD.MOV.U32 R32, RZ, RZ, RZ ;  /* 0x000000ffff207224 */ /* 0x001fe200078e00ff */
[----:B------:R-:W-:Y:S01]  /*5a30*/  MOV R2, 0x5a70 ;  /* 0x00005a7000027802 */ /* 0x000fe20000000f00 */
[----:B------:R-:W-:Y:S02]  /*5a40*/  IMAD.MOV.U32 R34, RZ, RZ, 0x1f ;  /* 0x0000001fff227424 */ /* 0x000fe400078e00ff */
[----:B------:R-:W-:-:S02]  /*5a50*/  IMAD.MOV.U32 R35, RZ, RZ, -0x1 ;  /* 0xffffffffff237424 */ /* 0x000fc400078e00ff */
[----:B------:R-:W-:Y:S05]  /*5a60*/  CALL.REL.NOINC `($__internal_172_$__cuda_sm70_shflsync_bfly_p) ;  /* 0x0000049000007944 */ /* 0x000fea0003c00000 */
[----:B01----:R-:W-:Y:S01]  /*5a70*/  FADD.FTZ R32, RZ, R33 ;  /* 0x00000021ff207221 */ /* 0x003fe20000010000 */
[----:B------:R-:W-:Y:S01]  /*5a80*/  MOV R34, 0x1f ;  /* 0x0000001f00227802 */ /* 0x000fe20000000f00 */
[----:B------:R-:W-:Y:S01]  /*5a90*/  IMAD.MOV.U32 R33, RZ, RZ, 0x1 ;  /* 0x00000001ff217424 */ /* 0x000fe200078e00ff */
[----:B------:R-:W-:Y:S01]  /*5aa0*/  MOV R2, 0x5ad0 ;  /* 0x00005ad000027802 */ /* 0x000fe20000000f00 */
[----:B------:R-:W-:-:S02]  /*5ab0*/  IMAD.MOV.U32 R35, RZ, RZ, -0x1 ;  /* 0xffffffffff237424 */ /* 0x000fc400078e00ff */
[----:B------:R-:W-:Y:S05]  /*5ac0*/  CALL.REL.NOINC `($__internal_172_$__cuda_sm70_shflsync_bfly_p) ;  /* 0x0000043000007944 */ /* 0x000fea0003c00000 */
[----:B0-----:R-:W-:Y:S01]  /*5ad0*/  HFMA2.MMA R34, -RZ, RZ, 0, 1.847743988037109375e-06 ;  /* 0x0000001fff227435 */ /* 0x001fe200000001ff */
[----:B-1----:R-:W-:Y:S01]  /*5ae0*/  FADD.FTZ R11, R32, R33 ;  /* 0x00000021200b7221 */ /* 0x002fe20000010000 */
[----:B------:R-:W-:Y:S01]  /*5af0*/  MOV R2, 0x5b40 ;  /* 0x00005b4000027802 */ /* 0x000fe20000000f00 */
[----:B------:R-:W-:-:S02]  /*5b00*/  IMAD.MOV.U32 R32, RZ, RZ, RZ ;  /* 0x000000ffff207224 */ /* 0x000fc400078e00ff */
[----:B------:R-:W-:Y:S02]  /*5b10*/  IMAD.MOV.U32 R33, RZ, RZ, 0x2 ;  /* 0x00000002ff217424 */ /* 0x000fe400078e00ff */
        /* <DEDUP_REMOVED lines=60> */
[----:B-1----:R-:W-:Y:S01]  /*5ee0*/  IMAD.MOV.U32 R3, RZ, RZ, R33 ;  /* 0x000000ffff037224 */ /* 0x002fe200078e0021 */
[----:B0-----:R-:W-:Y:S05]  /*5ef0*/  BRA `(.L_x_7259) ;  /* 0xffffd12000007947 */ /* 0x001fea000383ffff */
        .weak           $__internal_172_$__cuda_sm70_shflsync_bfly_p
        .type           $__internal_172_$__cuda_sm70_shflsync_bfly_p,@function
        .size           $__internal_172_$__cuda_sm70_shflsync_bfly_p,(.L_x_24833 - $__internal_172_$__cuda_sm70_shflsync_bfly_p)
$__internal_172_$__cuda_sm70_shflsync_bfly_p:
[----:B------:R-:W-:Y:S01]  /*5f00*/  IMAD.MOV.U32 R3, RZ, RZ, 0x0 ;  /* 0x00000000ff037424 */ /* 0x000fe200078e00ff */
[----:B------:R-:W-:Y:S04]  /*5f10*/  WARPSYNC R35 ;  /* 0x0000002300007348 */ /* 0x000fe80003800000 */
[----:B------:R0:W1:Y:S01]  /*5f20*/  SHFL.BFLY PT, R33, R32, R33, R34 ;  /* 0x0c00002120217389 */ /* 0x00006200000e0022 */
[----:B------:R-:W-:Y:S05]  /*5f30*/  RET.REL.NODEC R2 `(_ZN4vllm25paged_attention_v2_kernelI13__nv_bfloat16hLi192ELi32ELi128ELNS_18Fp8KVCacheDataTypeE1ELb1ELi512EEEvPfS3_PT_PKS4_PKT0_SA_ifPKiSC_iPKfiiiSE_SE_iiiii) ;  /* 0xffffa0c002007950 */ /* 0x000fea0003c3ffff */
.L_x_7260:
        /* <DEDUP_REMOVED lines=12> */
.L_x_24833:


//--------------------- .text._ZN4vllm25paged_attention_v2_kernelI13__nv_bfloat16hLi128ELi32ELi128ELNS_18Fp8KVCacheDataTypeE1ELb1ELi512EEEvPfS3_PT_PKS4_PKT0_SA_ifPKiSC_iPKfiiiSE_SE_iiiii --------------------------
	.section	.text._ZN4vllm25paged_attention_v2_kernelI13__nv_bfloat16hLi128ELi32ELi128ELNS_18Fp8KVCacheDataTypeE1ELb1ELi512EEEvPfS3_PT_PKS4_PKT0_SA_ifPKiSC_iPKfiiiSE_SE_iiiii,"ax",@progbits
	.sectioninfo	@"SHI_REGISTERS=40"
	.align	128
        .global         _ZN4vllm25paged_attention_v2_kernelI13__nv_bfloat16hLi128ELi32ELi128ELNS_18Fp8KVCacheDataTypeE1ELb1ELi512EEEvPfS3_PT_PKS4_PKT0_SA_ifPKiSC_iPKfiiiSE_SE_iiiii
        .type           _ZN4vllm25paged_attention_v2_kernelI13__nv_bfloat16hLi128ELi32ELi128ELNS_18Fp8KVCacheDataTypeE1ELb1ELi512EEEvPfS3_PT_PKS4_PKT0_SA_ifPKiSC_iPKfiiiSE_SE_iiiii,@function
        .size           _ZN4vllm25paged_attention_v2_kernelI13__nv_bfloat16hLi128ELi32ELi128ELNS_18Fp8KVCacheDataTypeE1ELb1ELi512EEEvPfS3_PT_PKS4_PKT0_SA_ifPKiSC_iPKfiiiSE_SE_iiiii,(.L_x_24834 - _ZN4vllm25paged_attention_v2_kernelI13__nv_bfloat16hLi128ELi32ELi128ELNS_18Fp8KVCacheDataTypeE1ELb1ELi512EEEvPfS3_PT_PKS4_PKT0_SA_ifPKiSC_iPKfiiiSE_SE_iiiii)
        .other          _ZN4vllm25paged_attention_v2_kernelI13__nv_bfloat16hLi128ELi32ELi128ELNS_18Fp8KVCacheDataTypeE1ELb1ELi512EEEvPfS3_PT_PKS4_PKT0_SA_ifPKiSC_iPKfiiiSE_SE_iiiii,@"STO_CUDA_ENTRY STV_DEFAULT"
_ZN4vllm25paged_attention_v2_kernelI13__nv_bfloat16hLi128ELi32ELi128ELNS_18Fp8KVCacheDataTypeE1ELb1ELi512EEEvPfS3_PT_PKS4_PKT0_SA_ifPKiSC_iPKfiiiSE_SE_iiiii:
.text._ZN4vllm25paged_attention_v2_kernelI13__nv_bfloat16hLi128ELi32ELi128ELNS_18Fp8KVCacheDataTypeE1ELb1ELi512EEEvPfS3_PT_PKS4_PKT0_SA_ifPKiSC_iPKfiiiSE_SE_iiiii:
        /* <DEDUP_REMOVED lines=53> */
.L_x_7265:
        /* <DEDUP_REMOVED lines=15> */
.L_x_7264:
[----:B------:R-:W-:Y:S05]  /*0440*/  BSYNC B1 ;  /* 0x0000000000017941 */ /* 0x000fea0003800000 */
.L_x_7263:
        /* <DEDUP_REMOVED lines=10> */
.L_x_7266:
        /* <DEDUP_REMOVED lines=28> */
.L_x_7262:
[----:B-1----:R-:W-:Y:S05]  /*06b0*/  BSYNC B0 ;  /* 0x0000000000007941 */ /* 0x002fea0003800000 */
.L_x_7261:
        /* <DEDUP_REMOVED lines=86> */
.L_x_7267:
[----:B------:R-:W-:-:S05]  /*0c20*/  MOV R16, c[0x0][0xc] ;  /* 0x0000030000107a02 */ /* 0x000fca0000000f00 */
[----:B------:R-:W-:-:S04]  /*0c30*/  IMAD R13, R16, c[0x0][0x1d8], R3 ;  /* 0x00007600100d7a24 */ /* 0x000fc800078e0203 */
[----:B------:R-:W-:-:S03]  /*0c40*/  IMAD R13, R13, c[0x0][0x1e8], RZ ;  /* 0x00007a000d0d7a24 */ /* 0x000fc600078e02ff */
.L_x_7268:
        /* <DEDUP_REMOVED lines=20> */
.L_x_7272:
        /* <DEDUP_REMOVED lines=36> */
.L_x_7270:
[----:B------:R-:W-:Y:S05]  /*0fd0*/  BSYNC B7 ;  /* 0x0000000000077941 */ /* 0x000fea0003800000 */
.L_x_7269:
[----:B------:R-:W-:Y:S05]  /*0fe0*/  BRA.DIV ~URZ, `(.L_x_7273) ;  /* 0x000032827f007947 */ /* 0x000fea000b800000 */
[----:B------:R-:W-:-:S05]  /*0ff0*/  IMAD.MOV.U32 R14, RZ, RZ, -0x800001 ;  /* 0xff7fffffff0e7424 */ /* 0x000fca00078e00ff */
.L_x_7311:
        /* <DEDUP_REMOVED lines=10> */
.L_x_7312:
        /* <DEDUP_REMOVED lines=35> */
.L_x_7279:
        /* <DEDUP_REMOVED lines=11> */
.L_x_7278:
[----:B------:R-:W-:Y:S05]  /*1380*/  BSYNC B1 ;  /* 0x0000000000017941 */ /* 0x000fea0003800000 */
.L_x_7277:
        /* <DEDUP_REMOVED lines=10> */
.L_x_7282:
        /* <DEDUP_REMOVED lines=100> */
.L_x_7281:
[----:B------:R-:W-:Y:S05]  /*1a70*/  BSYNC B1 ;  /* 0x0000000000017941 */ /* 0x000fea0003800000 */
.L_x_7280:
        /* <DEDUP_REMOVED lines=55> */
.L_x_7284:
[----:B------:R-:W-:Y:S05]  /*1df0*/  BSYNC B1 ;  /* 0x0000000000017941 */ /* 0x000fea0003800000 */
.L_x_7283:
        /* <DEDUP_REMOVED lines=26> */
.L_x_7276:
[----:B------:R-:W-:Y:S05]  /*1fa0*/  BSYNC B0 ;  /* 0x0000000000007941 */ /* 0x000fea0003800000 */
.L_x_7275:
        /* <DEDUP_REMOVED lines=43> */
.L_x_7289:
        /* <DEDUP_REMOVED lines=8> */
.L_x_7288:
[----:B------:R-:W-:Y:S05]  /*22e0*/  BSYNC B1 ;  /* 0x0000000000017941 */ /* 0x000fea0003800000 */
.L_x_7287:
        /* <DEDUP_REMOVED lines=10> */
.L_x_7292:
        /* <DEDUP_REMOVED lines=52> */
.L_x_7291:
[----:B------:R-:W-:Y:S05]  /*26d0*/  BSYNC B1 ;  /* 0x0000000000017941 */ /* 0x000fea0003800000 */
.L_x_7290:
        /* <DEDUP_REMOVED lines=31> */
.L_x_7294:
[----:B------:R-:W-:Y:S05]  /*28d0*/  BSYNC B1 ;  /* 0x0000000000017941 */ /* 0x000fea0003800000 */
.L_x_7293:
        /* <DEDUP_REMOVED lines=14> */
.L_x_7286:
[----:B------:R-:W-:Y:S05]  /*29c0*/  BSYNC B0 ;  /* 0x0000000000007941 */ /* 0x000fea0003800000 */
.L_x_7285:
        /* <DEDUP_REMOVED lines=20> */
.L_x_7296:
[----:B------:R-:W-:Y:S05]  /*2b10*/  BSYNC B0 ;  /* 0x0000000000007941 */ /* 0x000fea0003800000 */
.L_x_7295:
        /* <DEDUP_REMOVED lines=25> */
.L_x_7300:
        /* <DEDUP_REMOVED lines=33> */
.L_x_7298:
[----:B------:R-:W-:Y:S05]  /*2ec0*/  BSYNC B6 ;  /* 0x0000000000067941 */ /* 0x000fea0003800000 */
.L_x_7297:
[----:B------:R-:W-:Y:S05]  /*2ed0*/  BRA.DIV ~URZ, `(.L_x_7301) ;  /* 0x000015b27f007947 */ /* 0x000fea000b800000 */
[----:B------:R-:W-:-:S04]  /*2ee0*/  IMAD.MOV.U32 R7, RZ, RZ, RZ ;  /* 0x000000ffff077224 */ /* 0x000fc800078e00ff */
.L_x_7313:
        /* <DEDUP_REMOVED lines=14> */
.L_x_7314:
        /* <DEDUP_REMOVED lines=35> */
.L_x_7304:
[----:B------:R-:W-:Y:S05]  /*3200*/  BSYNC B0 ;  /* 0x0000000000007941 */ /* 0x000fea0003800000 */
.L_x_7303:
        /* <DEDUP_REMOVED lines=35> */
.L_x_7306:
[----:B------:R-:W-:Y:S05]  /*3440*/  BSYNC B0 ;  /* 0x0000000000007941 */ /* 0x000fea0003800000 */
.L_x_7305:
        /* <DEDUP_REMOVED lines=19> */
.L_x_7308:
[----:B------:R-:W-:Y:S05]  /*3580*/  BSYNC B0 ;  /* 0x0000000000007941 */ /* 0x000fea0003800000 */
.L_x_7307:
        /* <DEDUP_REMOVED lines=36> */
.L_x_7310:
[----:B------:R-:W-:Y:S05]  /*37d0*/  BSYNC B0 ;  /* 0x0000000000007941 */ /* 0x000fea0003800000 */
.L_x_7309:
        /* <DEDUP_REMOVED lines=130> */
.L_x_7271:
        /* <DEDUP_REMOVED lines=19> */
.L_x_7299:
        /* <DEDUP_REMOVED lines=20> */
.L_x_7273:
[----:B------:R-:W-:Y:S01]  /*4270*/  HFMA2.MMA R26, -RZ, RZ, 0, 1.847743988037109375e-06 ;  /* 0x0000001fff1a7435 */ /* 0x000fe200000001ff */
[----:B------:R-:W-:Y:S01]  /*4280*/  IMAD.MOV.U32 R24, RZ, RZ, -0x800001 ;  /* 0xff7fffffff187424 */ /* 0x000fe200078e00ff */
[----:B------:R-:W-:Y:S01]  /*4290*/  MOV R14, 0x42d0 ;  /* 0x000042d0000e7802 */ /* 0x000fe20000000f00 */
[----:B------:R-:W-:Y:S02]  /*42a0*/  IMAD.MOV.U32 R25, RZ, RZ, 0x10 ;  /* 0x00000010ff197424 */ /* 0x000fe400078e00ff */
[----:B------:R-:W-:Y:S02]  /*42b0*/  IMAD.MOV.U32 R27, RZ, RZ, -0x1 ;  /* 0xffffffffff1b7424 */ /* 0x000fe400078e00ff */
[----:B------:R-:W-:Y:S05]  /*42c0*/  CALL.REL.NOINC `($__internal_173_$__cuda_sm70_shflsync_bfly_p) ;  /* 0x00000ee000007944 */ /* 0x000fea0003c00000 */
[----:B-1----:R-:W-:Y:S01]  /*42d0*/  IMAD.MOV.U32 R14, RZ, RZ, R25 ;  /* 0x000000ffff0e7224 */ /* 0x002fe200078e0019 */
[----:B0-----:R-:W-:Y:S05]  /*42e0*/  BRA `(.L_x_7311) ;  /* 0xffffcd1000007947 */ /* 0x001fea000383ffff */
.L_x_7274:
[----:B------:R-:W-:Y:S01]  /*42f0*/  IMAD.MOV.U32 R25, RZ, RZ, 0x8 ;  /* 0x00000008ff197424 */ /* 0x000fe200078e00ff */
[----:B------:R-:W-:Y:S01]  /*4300*/  MOV R27, 0xffffffff ;  /* 0xffffffff001b7802 */ /* 0x000fe20000000f00 */
[----:B------:R-:W-:Y:S01]  /*4310*/  IMAD.MOV.U32 R26, RZ, RZ, 0x1f ;  /* 0x0000001fff1a7424 */ /* 0x000fe200078e00ff */
[----:B------:R-:W-:Y:S02]  /*4320*/  MOV R14, 0x4340 ;  /* 0x00004340000e7802 */ /* 0x000fe40000000f00 */
[----:B------:R-:W-:Y:S05]  /*4330*/  CALL.REL.NOINC `($__internal_173_$__cuda_sm70_shflsync_bfly_p) ;  /* 0x00000e7000007944 */ /* 0x000fea0003c00000 */
[----:B01----:R-:W-:Y:S01]  /*4340*/  FMNMX.FTZ R24, R24, R25, !PT ;  /* 0x0000001918187209 */ /* 0x003fe20007810000 */
[----:B------:R-:W-:Y:S01]  /*4350*/  IMAD.MOV.U32 R25, RZ, RZ, 0x4 ;  /* 0x00000004ff197424 */ /* 0x000fe200078e00ff */
[----:B------:R-:W-:Y:S01]  /*4360*/  MOV R14, 0x43a0 ;  /* 0x000043a0000e7802 */ /* 0x000fe20000000f00 */
[----:B------:R-:W-:-:S02]  /*4370*/  IMAD.MOV.U32 R26, RZ, RZ, 0x1f ;  /* 0x0000001fff1a7424 */ /* 0x000fc400078e00ff */
[----:B------:R-:W-:Y:S02]  /*4380*/  IMAD.MOV.U32 R27, RZ, RZ, -0x1 ;  /* 0xffffffffff1b7424 */ /* 0x000fe400078e00ff */
[----:B------:R-:W-:Y:S05]  /*4390*/  CALL.REL.NOINC `($__internal_173_$__cuda_sm70_shflsync_bfly_p) ;  /* 0x00000e1000007944 */ /* 0x000fea0003c00000 */
[----:B0-----:R-:W-:Y:S01]  /*43a0*/  HFMA2.MMA R26, -RZ, RZ, 0, 1.847743988037109375e-06 ;  /* 0x0000001fff1a7435 */ /* 0x001fe200000001ff */
[----:B-1----:R-:W-:Y:S01]  /*43b0*/  FMNMX.FTZ R24, R24, R25, !PT ;  /* 0x0000001918187209 */ /* 0x002fe20007810000 */
[----:B------:R-:W-:Y:S01]  /*43c0*/  IMAD.MOV.U32 R25, RZ, RZ, 0x2 ;  /* 0x00000002ff197424 */ /* 0x000fe200078e00ff */
[----:B------:R-:W-:Y:S01]  /*43d0*/  MOV R14, 0x4400 ;  /* 0x00004400000e7802 */ /* 0x000fe20000000f00 */
[----:B------:R-:W-:Y:S02]  /*43e0*/  IMAD.MOV.U32 R27, RZ, RZ, -0x1 ;  /* 0xffffffffff1b7424 */ /* 0x000fe400078e00ff */
[----:B------:R-:W-:Y:S05]  /*43f0*/  CALL.REL.NOINC `($__internal_173_$__cuda_sm70_shflsync_bfly_p) ;  /* 0x00000db000007944 */ /* 0x000fea0003c00000 */
[----:B-1----:R-:W-:Y:S01]  /*4400*/  FMNMX.FTZ R18, R24, R25, !PT ;  /* 0x0000001918127209 */ /* 0x002fe20007810000 */
[----:B------:R-:W-:Y:S01]  /*4410*/  IMAD.MOV.U32 R25, RZ, RZ, 0x1 ;  /* 0x00000001ff197424 */ /* 0x000fe200078e00ff */
[----:B------:R-:W-:Y:S01]  /*4420*/  MOV R14, 0x4470 ;  /* 0x00004470000e7802 */ /* 0x000fe20000000f00 */
[----:B0-----:R-:W-:Y:S01]  /*4430*/  IMAD.MOV.U32 R26, RZ, RZ, 0x1f ;  /* 0x0000001fff1a7424 */ /* 0x001fe200078e00ff */
[----:B------:R-:W-:Y:S01]  /*4440*/  MOV R24, R18 ;  /* 0x0000001200187202 */ /* 0x000fe20000000f00 */
[----:B------:R-:W-:Y:S02]  /*4450*/  IMAD.MOV.U32 R27, RZ, RZ, -0x1 ;  /* 0xffffffffff1b7424 */ /* 0x000fe400078e00ff */
[----:B------:R-:W-:Y:S05]  /*4460*/  CALL.REL.NOINC `($__internal_173_$__cuda_sm70_shflsync_bfly_p) ;  /* 0x00000d4000007944 */ /* 0x000fea0003c00000 */
[----:B-1----:R-:W-:Y:S01]  /*4470*/  IMAD.MOV.U32 R19, RZ, RZ, R25 ;  /* 0x000000ffff137224 */ /* 0x002fe200078e0019 */
[----:B0-----:R-:W-:Y:S05]  /*4480*/  BRA `(.L_x_7312) ;  /* 0xffffcc1000007947 */ /* 0x001fea000383ffff */
.L_x_7301:
[----:B------:R-:W-:Y:S01]  /*4490*/  IMAD.MOV.U32 R24, RZ, RZ, RZ ;  /* 0x000000ffff187224 */ /* 0x000fe200078e00ff */
[----:B------:R-:W-:Y:S01]  /*44a0*/  MOV R27, 0xffffffff ;  /* 0xffffffff001b7802 */ /* 0x000fe20000000f00 */
[----:B------:R-:W-:Y:S01]  /*44b0*/  IMAD.MOV.U32 R25, RZ, RZ, 0x2 ;  /* 0x00000002ff197424 */ /* 0x000fe200078e00ff */
[----:B01----:R-:W-:Y:S01]  /*44c0*/  MOV R14, 0x44f0 ;  /* 0x000044f0000e7802 */ /* 0x003fe20000000f00 */
[----:B------:R-:W-:-:S02]  /*44d0*/  IMAD.MOV.U32 R26, RZ, RZ, 0x1f ;  /* 0x0000001fff1a7424 */ /* 0x000fc400078e00ff */
[----:B------:R-:W-:Y:S05]  /*44e0*/  CALL.REL.NOINC `($__internal_173_$__cuda_sm70_shflsync_bfly_p) ;  /* 0x00000cc000007944 */ /* 0x000fea0003c00000 */
[----:B-1----:R-:W-:Y:S01]  /*44f0*/  IMAD.MOV.U32 R7, RZ, RZ, R25 ;  /* 0x000000ffff077224 */ /* 0x002fe200078e0019 */
[----:B0-----:R-:W-:Y:S05]  /*4500*/  BRA `(.L_x_7313) ;  /* 0xffffe9e000007947 */ /* 0x001fea000383ffff */
.L_x_7302:
[----:B------:R-:W-:Y:S01]  /*4510*/  IMAD.MOV.U32 R25, RZ, RZ, 0x1 ;  /* 0x00000001ff197424 */ /* 0x000fe200078e00ff */
[----:B01----:R-:W-:Y:S01]  /*4520*/  MOV R14, 0x4560 ;  /* 0x00004560000e7802 */ /* 0x003fe20000000f00 */
[----:B------:R-:W-:-:S02]  /*4530*/  IMAD.MOV.U32 R26, RZ, RZ, 0x1f ;  /* 0x0000001fff1a7424 */ /* 0x000fc400078e00ff */
[----:B------:R-:W-:Y:S02]  /*4540*/  IMAD.MOV.U32 R27, RZ, RZ, -0x1 ;  /* 0xffffffffff1b7424 */ /* 0x000fe400078e00ff */
[----:B------:R-:W-:Y:S05]  /*4550*/  CALL.REL.NOINC `($__internal_173_$__cuda_sm70_shflsync_bfly_p) ;  /* 0x00000c5000007944 */ /* 0x000fea0003c00000 */
[----:B-1----:R-:W-:Y:S01]  /*4560*/  FADD.FTZ R23, R24, R25 ;  /* 0x0000001918177221 */ /* 0x002fe20000010000 */
[----:B0-----:R-:W-:Y:S01]  /*4570*/  HFMA2.MMA R24, -RZ, RZ, 0, 0 ;  /* 0x00000000ff187435 */ /* 0x001fe200000001ff */
[----:B------:R-:W-:Y:S01]  /*4580*/  IMAD.MOV.U32 R25, RZ, RZ, 0x2 ;  /* 0x00000002ff197424 */ /* 0x000fe200078e00ff */
[----:B------:R-:W-:Y:S01]  /*4590*/  MOV R14, 0x45d0 ;  /* 0x000045d0000e7802 */ /* 0x000fe20000000f00 */
[----:B------:R-:W-:Y:S02]  /*45a0*/  IMAD.MOV.U32 R26, RZ, RZ, 0x1f ;  /* 0x0000001fff1a7424 */ /* 0x000fe400078e00ff */
[----:B------:R-:W-:Y:S02]  /*45b0*/  IMAD.MOV.U32 R27, RZ, RZ, -0x1 ;  /* 0xffffffffff1b7424 */ /* 0x000fe400078e00ff */
[----:B------:R-:W-:Y:S05]  /*45c0*/  CALL.REL.NOINC `($__internal_173_$__cuda_sm70_shflsync_bfly_p) ;  /* 0x00000be000007944 */ /* 0x000fea0003c00000 */
[----:B01----:R-:W-:Y:S01]  /*45d0*/  FADD.FTZ R24, RZ, R25 ;  /* 0x00000019ff187221 */ /* 0x003fe20000010000 */
[----:B------:R-:W-:Y:S01]  /*45e0*/  MOV R26, 0x1f ;  /* 0x0000001f001a7802 */ /* 0x000fe20000000f00 */
[----:B------:R-:W-:Y:S01]  /*45f0*/  IMAD.MOV.U32 R25, RZ, RZ, 0x1 ;  /* 0x00000001ff197424 */ /* 0x000fe200078e00ff */
[----:B------:R-:W-:Y:S01]  /*4600*/  MOV R14, 0x4630 ;  /* 0x00004630000e7802 */ /* 0x000fe20000000f00 */
[----:B------:R-:W-:-:S02]  /*4610*/  IMAD.MOV.U32 R27, RZ, RZ, -0x1 ;  /* 0xffffffffff1b7424 */ /* 0x000fc400078e00ff */
[----:B------:R-:W-:Y:S05]  /*4620*/  CALL.REL.NOINC `($__internal_173_$__cuda_sm70_shflsync_bfly_p) ;  /* 0x00000b8000007944 */ /* 0x000fea0003c00000 */
[----:B-1----:R-:W-:Y:S01]  /*4630*/  FADD.FTZ R22, R24, R25 ;  /* 0x0000001918167221 */ /* 0x002fe20000010000 */
[----:B0-----:R-:W-:Y:S01]  /*4640*/  MOV R27, 0xffffffff ;  /* 0xffffffff001b7802 */ /* 0x001fe20000000f00 */
[----:B------:R-:W-:Y:S01]  /*4650*/  IMAD.MOV.U32 R24, RZ, RZ, RZ ;  /* 0x000000ffff187224 */ /* 0x000fe200078e00ff */
[----:B------:R-:W-:Y:S01]  /*4660*/  MOV R14, 0x46a0 ;  /* 0x000046a0000e7802 */ /* 0x000fe20000000f00 */
[----:B------:R-:W-:-:S02]  /*4670*/  IMAD.MOV.U32 R25, RZ, RZ, 0x2 ;  /* 0x00000002ff197424 */ /* 0x000fc400078e00ff */
[----:B------:R-:W-:Y:S02]  /*4680*/  IMAD.MOV.U32 R26, RZ, RZ, 0x1f ;  /* 0x0000001fff1a7424 */ /* 0x000fe400078e00ff */
[----:B------:R-:W-:Y:S05]  /*4690*/  CALL.REL.NOINC `($__internal_173_$__cuda_sm70_shflsync_bfly_p) ;  /* 0x00000b1000007944 */ /* 0x000fea0003c00000 */
[----:B01----:R-:W-:Y:S01]  /*46a0*/  FADD.FTZ R24, RZ, R25 ;  /* 0x00000019ff187221 */ /* 0x003fe20000010000 */
[----:B------:R-:W-:Y:S01]  /*46b0*/  MOV R14, 0x4700 ;  /* 0x00004700000e7802 */ /* 0x000fe20000000f00 */
[----:B------:R-:W-:Y:S02]  /*46c0*/  IMAD.MOV.U32 R25, RZ, RZ, 0x1 ;  /* 0x00000001ff197424 */ /* 0x000fe400078e00ff */
[----:B------:R-:W-:Y:S02]  /*46d0*/  IMAD.MOV.U32 R26, RZ, RZ, 0x1f ;  /* 0x0000001fff1a7424 */ /* 0x000fe400078e00ff */
[----:B------:R-:W-:Y:S02]  /*46e0*/  IMAD.MOV.U32 R27, RZ, RZ, -0x1 ;  /* 0xffffffffff1b7424 */ /* 0x000fe400078e00ff */
[----:B------:R-:W-:Y:S05]  /*46f0*/  CALL.REL.NOINC `($__internal_173_$__cuda_sm70_shflsync_bfly_p) ;  /* 0x00000ab000007944 */ /* 0x000fea0003c00000 */
[----:B-1----:R-:W-:Y:S01]  /*4700*/  FADD.FTZ R20, R24, R25 ;  /* 0x0000001918147221 */ /* 0x002fe20000010000 */
[----:B------:R-:W-:Y:S01]  /*4710*/  HFMA2.MMA R25, -RZ, RZ, 0, 1.1920928955078125e-07 ;  /* 0x00000002ff197435 */ /* 0x000fe200000001ff */
[----:B0-----:R-:W-:Y:S01]  /*4720*/  IMAD.MOV.U32 R24, RZ, RZ, RZ ;  /* 0x000000ffff187224 */ /* 0x001fe200078e00ff */
[----:B------:R-:W-:Y:S01]  /*4730*/  MOV R14, 0x4770 ;  /* 0x00004770000e7802 */ /* 0x000fe20000000f00 */
[----:B------:R-:W-:-:S02]  /*4740*/  IMAD.MOV.U32 R26, RZ, RZ, 0x1f ;  /* 0x0000001fff1a7424 */ /* 0x000fc400078e00ff */
[----:B------:R-:W-:Y:S02]  /*4750*/  IMAD.MOV.U32 R27, RZ, RZ, -0x1 ;  /* 0xffffffffff1b7424 */ /* 0x000fe400078e00ff */
[----:B------:R-:W-:Y:S05]  /*4760*/  CALL.REL.NOINC `($__internal_173_$__cuda_sm70_shflsync_bfly_p) ;  /* 0x00000a4000007944 */ /* 0x000fea0003c00000 */
[----:B01----:R-:W-:Y:S01]  /*4770*/  FADD.FTZ R24, RZ, R25 ;  /* 0x00000019ff187221 */ /* 0x003fe20000010000 */
[----:B------:R-:W-:Y:S01]  /*4780*/  MOV R27, 0xffffffff ;  /* 0xffffffff001b7802 */ /* 0x000fe20000000f00 */
[----:B------:R-:W-:Y:S01]  /*4790*/  IMAD.MOV.U32 R25, RZ, RZ, 0x1 ;  /* 0x00000001ff197424 */ /* 0x000fe200078e00ff */
[----:B------:R-:W-:Y:S01]  /*47a0*/  MOV R14, 0x47d0 ;  /* 0x000047d0000e7802 */ /* 0x000fe20000000f00 */
[----:B------:R-:W-:Y:S02]  /*47b0*/  IMAD.MOV.U32 R26, RZ, RZ, 0x1f ;  /* 0x0000001fff1a7424 */ /* 0x000fe400078e00ff */
[----:B------:R-:W-:Y:S05]  /*47c0*/  CALL.REL.NOINC `($__internal_173_$__cuda_sm70_shflsync_bfly_p) ;  /* 0x000009e000007944 */ /* 0x000fea0003c00000 */
[----:B-1----:R-:W-:Y:S01]  /*47d0*/  FADD.FTZ R21, R24, R25 ;  /* 0x0000001918157221 */ /* 0x002fe20000010000 */
[----:B------:R-:W-:Y:S01]  /*47e0*/  MOV R14, 0x4840 ;  /* 0x00004840000e7802 */ /* 0x000fe20000000f00 */
[----:B0-----:R-:W-:Y:S02]  /*47f0*/  IMAD.MOV.U32 R24, RZ, RZ, RZ ;  /* 0x000000ffff187224 */ /* 0x001fe400078e00ff */
[----:B------:R-:W-:Y:S02]  /*4800*/  IMAD.MOV.U32 R25, RZ, RZ, 0x2 ;  /* 0x00000002ff197424 */ /* 0x000fe400078e00ff */
[----:B------:R-:W-:-:S02]  /*4810*/  IMAD.MOV.U32 R26, RZ, RZ, 0x1f ;  /* 0x0000001fff1a7424 */ /* 0x000fc400078e00ff */
[----:B------:R-:W-:Y:S02]  /*4820*/  IMAD.MOV.U32 R27, RZ, RZ, -0x1 ;  /* 0xffffffffff1b7424 */ /* 0x000fe400078e00ff */
[----:B------:R-:W-:Y:S05]  /*4830*/  CALL.REL.NOINC `($__internal_173_$__cuda_sm70_shflsync_bfly_p) ;  /* 0x0000097000007944 */ /* 0x000fea0003c00000 */
[----:B01----:R-:W-:Y:S01]  /*4840*/  FADD.FTZ R24, RZ, R25 ;  /* 0x00000019ff187221 */ /* 0x003fe20000010000 */
[----:B------:R-:W-:Y:S01]  /*4850*/  HFMA2.MMA R25, -RZ, RZ, 0, 5.9604644775390625e-08 ;  /* 0x00000001ff197435 */ /* 0x000fe200000001ff */
[----:B------:R-:W-:Y:S01]  /*4860*/  IMAD.MOV.U32 R26, RZ, RZ, 0x1f ;  /* 0x0000001fff1a7424 */ /* 0x000fe200078e00ff */
[----:B------:R-:W-:Y:S01]  /*4870*/  MOV R14, 0x48a0 ;  /* 0x000048a0000e7802 */ /* 0x000fe20000000f00 */
[----:B------:R-:W-:-:S03]  /*4880*/  IMAD.MOV.U32 R27, RZ, RZ, -0x1 ;  /* 0xffffffffff1b7424 */ /* 0x000fc600078e00ff */
[----:B------:R-:W-:Y:S05]  /*4890*/  CALL.REL.NOINC `($__internal_173_$__cuda_sm70_shflsync_bfly_p) ;  /* 0x0000091000007944 */ /* 0x000fea0003c00000 */
[----:B-1----:R-:W-:Y:S01]  /*48a0*/  FADD.FTZ R19, R24, R25 ;  /* 0x0000001918137221 */ /* 0x002fe20000010000 */
[----:B0-----:R-:W-:Y:S01]  /*48b0*/  MOV R26, 0x1f ;  /* 0x0000001f001a7802 */ /* 0x001fe20000000f00 */
[----:B------:R-:W-:Y:S01]  /*48c0*/  IMAD.MOV.U32 R24, RZ, RZ, RZ ;  /* 0x000000ffff187224 */ /* 0x000fe200078e00ff */
[----:B------:R-:W-:Y:S01]  /*48d0*/  MOV R14, 0x4910 ;  /* 0x00004910000e7802 */ /* 0x000fe20000000f00 */
[----:B------:R-:W-:Y:S02]  /*48e0*/  IMAD.MOV.U32 R25, RZ, RZ, 0x2 ;  /* 0x00000002ff197424 */ /* 0x000fe400078e00ff */
[----:B------:R-:W-:-:S02]  /*48f0*/  IMAD.MOV.U32 R27, RZ, RZ, -0x1 ;  /* 0xffffffffff1b7424 */ /* 0x000fc400078e00ff */
[----:B------:R-:W-:Y:S05]  /*4900*/  CALL.REL.NOINC `($__internal_173_$__cuda_sm70_shflsync_bfly_p) ;  /* 0x000008a000007944 */ /* 0x000fea0003c00000 */
[----:B01----:R-:W-:Y:S01]  /*4910*/  FADD.FTZ R24, RZ, R25 ;  /* 0x00000019ff187221 */ /* 0x003fe20000010000 */
[----:B------:R-:W-:Y:S01]  /*4920*/  MOV R14, 0x4970 ;  /* 0x00004970000e7802 */ /* 0x000fe20000000f00 */
[----:B------:R-:W-:-:S02]  /*4930*/  IMAD.MOV.U32 R25, RZ, RZ, 0x1 ;  /* 0x00000001ff197424 */ /* 0x000fc400078e00ff */
[----:B------:R-:W-:Y:S02]  /*4940*/  IMAD.MOV.U32 R26, RZ, RZ, 0x1f ;  /* 0x0000001fff1a7424 */ /* 0x000fe400078e00ff */
        /* <DEDUP_REMOVED lines=55> */
[----:B------:R-:W-:Y:S01]  /*4cc0*/  MOV R25, 0x2 ;  /* 0x0000000200197802 */ /* 0x000fe20000000f00 */
[----:B0-----:R-:W-:Y:S01]  /*4cd0*/  IMAD.MOV.U32 R24, RZ, RZ, RZ ;  /* 0x000000ffff187224 */ /* 0x001fe200078e00ff */
[----:B------:R-:W-:Y:S01]  /*4ce0*/  MOV R14, 0x4d20 ;  /* 0x00004d20000e7802 */ /* 0x000fe20000000f00 */
[----:B------:R-:W-:Y:S02]  /*4cf0*/  IMAD.MOV.U32 R26, RZ, RZ, 0x1f ;  /* 0x0000001fff1a7424 */ /* 0x000fe400078e00ff */
[----:B------:R-:W-:-:S02]  /*4d00*/  IMAD.MOV.U32 R27, RZ, RZ, -0x1 ;  /* 0xffffffffff1b7424 */ /* 0x000fc400078e00ff */
[----:B------:R-:W-:Y:S05]  /*4d10*/  CALL.REL.NOINC `($__internal_173_$__cuda_sm70_shflsync_bfly_p) ;  /* 0x0000049000007944 */ /* 0x000fea0003c00000 */
[----:B0-----:R-:W-:Y:S01]  /*4d20*/  HFMA2.MMA R26, -RZ, RZ, 0, 1.847743988037109375e-06 ;  /* 0x0000001fff1a7435 */ /* 0x001fe200000001ff */
[----:B-1----:R-:W-:Y:S01]  /*4d30*/  FADD.FTZ R24, RZ, R25 ;  /* 0x00000019ff187221 */ /* 0x002fe20000010000 */
[----:B------:R-:W-:Y:S01]  /*4d40*/  MOV R14, 0x4d80 ;  /* 0x00004d80000e7802 */ /* 0x000fe20000000f00 */
[----:B------:R-:W-:-:S02]  /*4d50*/  IMAD.MOV.U32 R25, RZ, RZ, 0x1 ;  /* 0x00000001ff197424 */ /* 0x000fc400078e00ff */
[----:B------:R-:W-:Y:S02]  /*4d60*/  IMAD.MOV.U32 R27, RZ, RZ, -0x1 ;  /* 0xffffffffff1b7424 */ /* 0x000fe400078e00ff */
[----:B------:R-:W-:Y:S05]  /*4d70*/  CALL.REL.NOINC `($__internal_173_$__cuda_sm70_shflsync_bfly_p) ;  /* 0x0000043000007944 */ /* 0x000fea0003c00000 */
[----:B-1----:R-:W-:Y:S01]  /*4d80*/  FADD.FTZ R7, R24, R25 ;  /* 0x0000001918077221 */ /* 0x002fe20000010000 */
[----:B0-----:R-:W-:Y:S01]  /*4d90*/  MOV R26, 0x1f ;  /* 0x0000001f001a7802 */ /* 0x001fe20000000f00 */
[----:B------:R-:W-:Y:S01]  /*4da0*/  IMAD.MOV.U32 R24, RZ, RZ, RZ ;  /* 0x000000ffff187224 */ /* 0x000fe200078e00ff */
        /* <DEDUP_REMOVED lines=8> */
[----:B------:R-:W-:-:S02]  /*4e30*/  IMAD.MOV.U32 R26, RZ, RZ, 0x1f ;  /* 0x0000001fff1a7424 */ /* 0x000fc400078e00ff */
        /* <DEDUP_REMOVED lines=15> */
[----:B0-----:R-:W-:Y:S01]  /*4f30*/  HFMA2.MMA R24, -RZ, RZ, 0, 0 ;  /* 0x00000000ff187435 */ /* 0x001fe200000001ff */
[----:B------:R-:W-:Y:S01]  /*4f40*/  IMAD.MOV.U32 R25, RZ, RZ, 0x2 ;  /* 0x00000002ff197424 */ /* 0x000fe200078e00ff */
        /* <DEDUP_REMOVED lines=8> */
[----:B------:R-:W-:Y:S02]  /*4fd0*/  IMAD.MOV.U32 R27, RZ, RZ, -0x1 ;  /* 0xffffffffff1b7424 */ /* 0x000fe400078e00ff */
[----:B------:R-:W-:Y:S05]  /*4fe0*/  CALL.REL.NOINC `($__internal_173_$__cuda_sm70_shflsync_bfly_p) ;  /* 0x000001c000007944 */ /* 0x000fea0003c00000 */
[----:B-1----:R-:W-:Y:S01]  /*4ff0*/  FADD.FTZ R10, R24, R25 ;  /* 0x00000019180a7221 */ /* 0x002fe20000010000 */
[----:B------:R-:W-:Y:S01]  /*5000*/  HFMA2.MMA R25, -RZ, RZ, 0, 1.1920928955078125e-07 ;  /* 0x00000002ff197435 */ /* 0x000fe200000001ff */
[----:B0-----:R-:W-:Y:S01]  /*5010*/  IMAD.MOV.U32 R24, RZ, RZ, RZ ;  /* 0x000000ffff187224 */ /* 0x001fe200078e00ff */
[----:B------:R-:W-:Y:S01]  /*5020*/  MOV R14, 0x5060 ;  /* 0x00005060000e7802 */ /* 0x000fe20000000f00 */
[----:B------:R-:W-:Y:S02]  /*5030*/  IMAD.MOV.U32 R26, RZ, RZ, 0x1f ;  /* 0x0000001fff1a7424 */ /* 0x000fe400078e00ff */
[----:B------:R-:W-:-:S02]  /*5040*/  IMAD.MOV.U32 R27, RZ, RZ, -0x1 ;  /* 0xffffffffff1b7424 */ /* 0x000fc400078e00ff */
[----:B------:R-:W-:Y:S05]  /*5050*/  CALL.REL.NOINC `($__internal_173_$__cuda_sm70_shflsync_bfly_p) ;  /* 0x0000015000007944 */ /* 0x000fea0003c00000 */
[----:B01----:R-:W-:Y:S01]  /*5060*/  FADD.FTZ R24, RZ, R25 ;  /* 0x00000019ff187221 */ /* 0x003fe20000010000 */
[----:B------:R-:W-:Y:S01]  /*5070*/  MOV R26, 0x1f ;  /* 0x0000001f001a7802 */ /* 0x000fe20000000f00 */
[----:B------:R-:W-:Y:S01]  /*5080*/  IMAD.MOV.U32 R25, RZ, RZ, 0x1 ;  /* 0x00000001ff197424 */ /* 0x000fe200078e00ff */
[----:B------:R-:W-:Y:S01]  /*5090*/  MOV R14, 0x50c0 ;  /* 0x000050c0000e7802 */ /* 0x000fe20000000f00 */
[----:B------:R-:W-:-:S02]  /*50a0*/  IMAD.MOV.U32 R27, RZ, RZ, -0x1 ;  /* 0xffffffffff1b7424 */ /* 0x000fc400078e00ff */
[----:B------:R-:W-:Y:S05]  /*50b0*/  CALL.REL.NOINC `($__internal_173_$__cuda_sm70_shflsync_bfly_p) ;  /* 0x000000f000007944 */ /* 0x000fea0003c00000 */
[----:B0-----:R-:W-:Y:S01]  /*50c0*/  HFMA2.MMA R26, -RZ, RZ, 0, 1.847743988037109375e-06 ;  /* 0x0000001fff1a7435 */ /* 0x001fe200000001ff */
[----:B-1----:R-:W-:Y:S01]  /*50d0*/  FADD.FTZ R11, R24, R25 ;  /* 0x00000019180b7221 */ /* 0x002fe20000010000 */
[----:B------:R-:W-:Y:S01]  /*50e0*/  MOV R14, 0x5130 ;  /* 0x00005130000e7802 */ /* 0x000fe20000000f00 */
[----:B------:R-:W-:-:S02]  /*50f0*/  IMAD.MOV.U32 R24, RZ, RZ, RZ ;  /* 0x000000ffff187224 */ /* 0x000fc400078e00ff */
[----:B------:R-:W-:Y:S02]  /*5100*/  IMAD.MOV.U32 R25, RZ, RZ, 0x2 ;  /* 0x00000002ff197424 */ /* 0x000fe400078e00ff */
        /* <DEDUP_REMOVED lines=8> */
[----:B-1----:R-:W-:Y:S01]  /*5190*/  IMAD.MOV.U32 R15, RZ, RZ, R25 ;  /* 0x000000ffff0f7224 */ /* 0x002fe200078e0019 */
[----:B0-----:R-:W-:Y:S05]  /*51a0*/  BRA `(.L_x_7314) ;  /* 0xffffde2000007947 */ /* 0x001fea000383ffff */
        .weak           $__internal_173_$__cuda_sm70_shflsync_bfly_p
        .type           $__internal_173_$__cuda_sm70_shflsync_bfly_p,@function
        .size           $__internal_173_$__cuda_sm70_shflsync_bfly_p,(.L_x_24834 - $__internal_173_$__cuda_sm70_shflsync_bfly_p)
$__internal_173_$__cuda_sm70_shflsync_bfly_p:
[----:B------:R-:W-:Y:S01]  /*51b0*/  IMAD.MOV.U32 R15, RZ, RZ, 0x0 ;  /* 0x00000000ff0f7424 */ /* 0x000fe200078e00ff */
[----:B------:R-:W-:Y:S04]  /*51c0*/  WARPSYNC R27 ;  /* 0x0000001b00007348 */ /* 0x000fe80003800000 */
[----:B------:R0:W1:Y:S01]  /*51d0*/  SHFL.BFLY PT, R25, R24, R25, R26 ;  /* 0x0c00001918197389 */ /* 0x00006200000e001a */
[----:B------:R-:W-:Y:S05]  /*51e0*/  RET.REL.NODEC R14 `(_ZN4vllm25paged_attention_v2_kernelI13__nv_bfloat16hLi128ELi32ELi128ELNS_18Fp8KVCacheDataTypeE1ELb1ELi512EEEvPfS3_PT_PKS4_PKT0_SA_ifPKiSC_iPKfiiiSE_SE_iiiii) ;  /* 0xffffae100e007950 */ /* 0x000fea0003c3ffff */
.L_x_7315:
        /* <DEDUP_REMOVED lines=9> */
.L_x_24834:


//--------------------- .text._ZN4vllm25paged_attention_v2_kernelI13__nv_bfloat16hLi120ELi32ELi128ELNS_18Fp8KVCacheDataTypeE1ELb1ELi512EEEvPfS3_PT_PKS4_PKT0_SA_ifPKiSC_iPKfiiiSE_SE_iiiii --------------------------
	.section	.text._ZN4vllm25paged_attention_v2_kernelI13__nv_bfloat16hLi120ELi32ELi128ELNS_18Fp8KVCacheDataTypeE1ELb1ELi512EEEvPfS3_PT_PKS4_PKT0_SA_ifPKiSC_iPKfiiiSE_SE_iiiii,"ax",@progbits
	.sectioninfo	@"SHI_REGISTERS=38"
	.align	128
        .global         _ZN4vllm25paged_attention_v2_kernelI13__nv_bfloat16hLi120ELi32ELi128ELNS_18Fp8KVCacheDataTypeE1ELb1ELi512EEEvPfS3_PT_PKS4_PKT0_SA_ifPKiSC_iPKfiiiSE_SE_iiiii
        .type           _ZN4vllm25paged_attention_v2_kernelI13__nv_bfloat16hLi120ELi32ELi128ELNS_18Fp8KVCacheDataTypeE1ELb1ELi512EEEvPfS3_PT_PKS4_PKT0_SA_ifPKiSC_iPKfiiiSE_SE_iiiii,@function
        .size           _ZN4vllm25paged_attention_v2_kernelI13__nv_bfloat16hLi120ELi32ELi128ELNS_18Fp8KVCacheDataTypeE1ELb1ELi512EEEvPfS3_PT_PKS4_PKT0_SA_ifPKiSC_iPKfiiiSE_SE_iiiii,(.L_x_24835 - _ZN4vllm25paged_attention_v2_kernelI13__nv_bfloat16hLi120ELi32ELi128ELNS_18Fp8KVCacheDataTypeE1ELb1ELi512EEEvPfS3_PT_PKS4_PKT0_SA_ifPKiSC_iPKfiiiSE_SE_iiiii)
        .other          _ZN4vllm25paged_attention_v2_kernelI13__nv_bfloat16hLi120ELi32ELi128ELNS_18Fp8KVCacheDataTypeE1ELb1ELi512EEEvPfS3_PT_PKS4_PKT0_SA_ifPKiSC_iPKfiiiSE_SE_iiiii,@"STO_CUDA_ENTRY STV_DEFAULT"
_ZN4vllm25paged_attention_v2_kernelI13__nv_bfloat16hLi120ELi32ELi128ELNS_18Fp8KVCacheDataTypeE1ELb1ELi512EEEvPfS3_PT_PKS4_PKT0_SA_ifPKiSC_iPKfiiiSE_SE_iiiii:
.text._ZN4vllm25paged_attention_v2_kernelI13__nv_bfloat16hLi120ELi32ELi128ELNS_18Fp8KVCacheDataTypeE1ELb1ELi512EEEvPfS3_PT_PKS4_PKT0_SA_ifPKiSC_iPKfiiiSE_SE_iiiii:
        /* <DEDUP_REMOVED lines=53> */
.L_x_7320:
        /* <DEDUP_REMOVED lines=15> */
.L_x_7319:
[----:B------:R-:W-:Y:S05]  /*0440*/  BSYNC B1 ;  /* 0x0000000000017941 */ /* 0x000fea0003800000 */
.L_x_7318:
        /* <DEDUP_REMOVED lines=10> */
.L_x_7321:
        /* <DEDUP_REMOVED lines=28> */
.L_x_7317:
[----:B------:R-:W-:Y:S05]  /*06b0*/  BSYNC B0 ;  /* 0x0000000000007941 */ /* 0x000fea0003800000 */
.L_x_7316:
        /* <DEDUP_REMOVED lines=86> */
.L_x_7322:
[----:B------:R-:W-:-:S04]  /*0c20*/  IMAD.MOV.U32 R9, RZ, RZ, c[0x0][0xc] ;  /* 0x00000300ff097624 */ /* 0x000fc800078e00ff */
[----:B------:R-:W-:-:S04]  /*0c30*/  IMAD R9, R9, c[0x0][0x1d8], R20 ;  /* 0x0000760009097a24 */ /* 0x000fc800078e0214 */
[----:B------:R-:W-:-:S03]  /*0c40*/  IMAD R9, R9, c[0x0][0x1e8], RZ ;  /* 0x00007a0009097a24 */ /* 0x000fc600078e02ff */
.L_x_7323:
        /* <DEDUP_REMOVED lines=20> */
.L_x_7327:
        /* <DEDUP_REMOVED lines=36> */
.L_x_7325:
[----:B------:R-:W-:Y:S05]  /*0fd0*/  BSYNC B7 ;  /* 0x0000000000077941 */ /* 0x000fea0003800000 */
.L_x_7324:
[----:B------:R-:W-:Y:S05]  /*0fe0*/  BRA.DIV ~URZ, `(.L_x_7328) ;  /* 0x000031527f007947 */ /* 0x000fea000b800000 */
[----:B------:R-:W-:-:S05]  /*0ff0*/  IMAD.MOV.U32 R10, RZ, RZ, -0x800001 ;  /* 0xff7fffffff0a7424 */ /* 0x000fca00078e00ff */
.L_x_7366:
        /* <DEDUP_REMOVED lines=10> */
.L_x_7367:
        /* <DEDUP_REMOVED lines=35> */
.L_x_7334:
        /* <DEDUP_REMOVED lines=11> */
.L_x_7333:
[----:B------:R-:W-:Y:S05]  /*1380*/  BSYNC B1 ;  /* 0x0000000000017941 */ /* 0x000fea0003800000 */
.L_x_7332:
        /* <DEDUP_REMOVED lines=10> */
.L_x_7337:
        /* <DEDUP_REMOVED lines=100> */
.L_x_7336:
[----:B------:R-:W-:Y:S05]  /*1a70*/  BSYNC B1 ;  /* 0x0000000000017941 */ /* 0x000fea0003800000 */
.L_x_7335:
        /* <DEDUP_REMOVED lines=55> */
.L_x_7339:
[----:B------:R-:W-:Y:S05]  /*1df0*/  BSYNC B1 ;  /* 0x0000000000017941 */ /* 0x000fea0003800000 */
.L_x_7338:
        /* <DEDUP_REMOVED lines=26> */
.L_x_7331:
[----:B------:R-:W-:Y:S05]  /*1fa0*/  BSYNC B0 ;  /* 0x0000000000007941 */ /* 0x000fea0003800000 */
.L_x_7330:
        /* <DEDUP_REMOVED lines=43> */
.L_x_7344:
        /* <DEDUP_REMOVED lines=8> */
.L_x_7343:
[----:B------:R-:W-:Y:S05]  /*22e0*/  BSYNC B1 ;  /* 0x0000000000017941 */ /* 0x000fea0003800000 */
.L_x_7342:
        /* <DEDUP_REMOVED lines=10> */
.L_x_7347:
        /* <DEDUP_REMOVED lines=52> */
.L_x_7346:
[----:B------:R-:W-:Y:S05]  /*26d0*/  BSYNC B1 ;  /* 0x0000000000017941 */ /* 0x000fea0003800000 */
.L_x_7345:
        /* <DEDUP_REMOVED lines=31> */
.L_x_7349:
[----:B------:R-:W-:Y:S05]  /*28d0*/  BSYNC B1 ;  /* 0x0000000000017941 */ /* 0x000fea0003800000 */
.L_x_7348:
        /* <DEDUP_REMOVED lines=14> */
.L_x_7341:
[----:B------:R-:W-:Y:S05]  /*29c0*/  BSYNC B0 ;  /* 0x0000000000007941 */ /* 0x000fea0003800000 */
.L_x_7340:
        /* <DEDUP_REMOVED lines=20> */
.L_x_7351:
[----:B------:R-:W-:Y:S05]  /*2b10*/  BSYNC B0 ;  /* 0x0000000000007941 */ /* 0x000fea0003800000 */
.L_x_7350:
        /* <DEDUP_REMOVED lines=24> */
.L_x_7355:
        /* <DEDUP_REMOVED lines=33> */
.L_x_7353:
[----:B------:R-:W-:Y:S05]  /*2eb0*/  BSYNC B6 ;  /* 0x0000000000067941 */ /* 0x000fea0003800000 */
.L_x_7352:
[----:B------:R-:W-:Y:S05]  /*2ec0*/  BRA.DIV ~URZ, `(.L_x_7356) ;  /* 0x000014c27f007947 */ /* 0x000fea000b800000 */
[----:B------:R-:W-:-:S05]  /*2ed0*/  MOV R7, RZ ;  /* 0x000000ff00077202 */ /* 0x000fca0000000f00 */
.L_x_7368:
        /* <DEDUP_REMOVED lines=13> */
.L_x_7369:
        /* <DEDUP_REMOVED lines=34> */
.L_x_7359:
[----:B------:R-:W-:Y:S05]  /*31d0*/  BSYNC B0 ;  /* 0x0000000000007941 */ /* 0x000fea0003800000 */
.L_x_7358:
        /* <DEDUP_REMOVED lines=33> */
.L_x_7361:
[----:B------:R-:W-:Y:S05]  /*33f0*/  BSYNC B0 ;  /* 0x0000000000007941 */ /* 0x000fea0003800000 */
.L_x_7360:
        /* <DEDUP_REMOVED lines=18> */
.L_x_7363:
[----:B------:R-:W-:Y:S05]  /*3520*/  BSYNC B0 ;  /* 0x0000000000007941 */ /* 0x000fea0003800000 */
.L_x_7362:
        /* <DEDUP_REMOVED lines=34> */
.L_x_7365:
[----:B------:R-:W-:Y:S05]  /*3750*/  BSYNC B0 ;  /* 0x0000000000007941 */ /* 0x000fea0003800000 */
.L_x_7364:
        /* <DEDUP_REMOVED lines=119> */
.L_x_7326:
        /* <DEDUP_REMOVED lines=19> */
.L_x_7354:
        /* <DEDUP_REMOVED lines=20> */
.L_x_7328:
[----:B------:R-:W-:Y:S01]  /*4140*/  IMAD.MOV.U32 R24, RZ, RZ, -0x800001 ;  /* 0xff7fffffff187424 */ /* 0x000fe200078e00ff */
[----:B------:R-:W-:Y:S01]  /*4150*/  MOV R26, 0x1f ;  /* 0x0000001f001a7802 */ /* 0x000fe20000000f00 */
[----:B------:R-:W-:Y:S01]  /*4160*/  IMAD.MOV.U32 R27, RZ, RZ, 0x10 ;  /* 0x00000010ff1b7424 */ /* 0x000fe200078e00ff */
[----:B------:R-:W-:Y:S01]  /*4170*/  MOV R10, 0x41a0 ;  /* 0x000041a0000a7802 */ /* 0x000fe20000000f00 */
[----:B------:R-:W-:Y:S02]  /*4180*/  IMAD.MOV.U32 R29, RZ, RZ, -0x1 ;  /* 0xffffffffff1d7424 */ /* 0x000fe400078e00ff */
[----:B------:R-:W-:Y:S05]  /*4190*/  CALL.REL.NOINC `($__internal_174_$__cuda_sm70_shflsync_bfly_p) ;  /* 0x00000f3000007944 */ /* 0x000fea0003c00000 */
[----:B-1----:R-:W-:Y:S01]  /*41a0*/  IMAD.MOV.U32 R10, RZ, RZ, R24 ;  /* 0x000000ffff0a7224 */ /* 0x002fe200078e0018 */
[----:B0-----:R-:W-:Y:S05]  /*41b0*/  BRA `(.L_x_7366) ;  /* 0xffffce4000007947 */ /* 0x001fea000383ffff */
.L_x_7329:
[----:B------:R-:W-:Y:S01]  /*41c0*/  HFMA2.MMA R27, -RZ, RZ, 0, 4.76837158203125e-07 ;  /* 0x00000008ff1b7435 */ /* 0x000fe200000001ff */
[----:B------:R-:W-:Y:S01]  /*41d0*/  IMAD.MOV.U32 R24, RZ, RZ, R17 ;  /* 0x000000ffff187224 */ /* 0x000fe200078e0011 */
[----:B------:R-:W-:Y:S01]  /*41e0*/  MOV R10, 0x4220 ;  /* 0x00004220000a7802 */ /* 0x000fe20000000f00 */
[----:B------:R-:W-:Y:S02]  /*41f0*/  IMAD.MOV.U32 R26, RZ, RZ, 0x1f ;  /* 0x0000001fff1a7424 */ /* 0x000fe400078e00ff */
[----:B------:R-:W-:-:S02]  /*4200*/  IMAD.MOV.U32 R29, RZ, RZ, -0x1 ;  /* 0xffffffffff1d7424 */ /* 0x000fc400078e00ff */
[----:B------:R-:W-:Y:S05]  /*4210*/  CALL.REL.NOINC `($__internal_174_$__cuda_sm70_shflsync_bfly_p) ;  /* 0x00000eb000007944 */ /* 0x000fea0003c00000 */
[----:B-1----:R-:W-:Y:S01]  /*4220*/  FMNMX.FTZ R17, R17, R24, !PT ;  /* 0x0000001811117209 */ /* 0x002fe20007810000 */
[----:B0-----:R-:W-:Y:S01]  /*4230*/  IMAD.MOV.U32 R27, RZ, RZ, 0x4 ;  /* 0x00000004ff1b7424 */ /* 0x001fe200078e00ff */
[----:B------:R-:W-:Y:S01]  /*4240*/  MOV R26, 0x1f ;  /* 0x0000001f001a7802 */ /* 0x000fe20000000f00 */
[----:B------:R-:W-:Y:S01]  /*4250*/  IMAD.MOV.U32 R29, RZ, RZ, -0x1 ;  /* 0xffffffffff1d7424 */ /* 0x000fe200078e00ff */
[----:B------:R-:W-:Y:S01]  /*4260*/  MOV R10, 0x4290 ;  /* 0x00004290000a7802 */ /* 0x000fe20000000f00 */
[----:B------:R-:W-:-:S02]  /*4270*/  IMAD.MOV.U32 R24, RZ, RZ, R17 ;  /* 0x000000ffff187224 */ /* 0x000fc400078e0011 */
[----:B------:R-:W-:Y:S05]  /*4280*/  CALL.REL.NOINC `($__internal_174_$__cuda_sm70_shflsync_bfly_p) ;  /* 0x00000e4000007944 */ /* 0x000fea0003c00000 */
[----:B-1----:R-:W-:Y:S01]  /*4290*/  FMNMX.FTZ R17, R17, R24, !PT ;  /* 0x0000001811117209 */ /* 0x002fe20007810000 */
[----:B0-----:R-:W-:Y:S01]  /*42a0*/  HFMA2.MMA R26, -RZ, RZ, 0, 1.847743988037109375e-06 ;  /* 0x0000001fff1a7435 */ /* 0x001fe200000001ff */
[----:B------:R-:W-:Y:S01]  /*42b0*/  IMAD.MOV.U32 R27, RZ, RZ, 0x2 ;  /* 0x00000002ff1b7424 */ /* 0x000fe200078e00ff */
[----:B------:R-:W-:Y:S01]  /*42c0*/  MOV R10, 0x4300 ;  /* 0x00004300000a7802 */ /* 0x000fe20000000f00 */
[----:B------:R-:W-:-:S02]  /*42d0*/  IMAD.MOV.U32 R29, RZ, RZ, -0x1 ;  /* 0xffffffffff1d7424 */ /* 0x000fc400078e00ff */
[----:B------:R-:W-:Y:S02]  /*42e0*/  IMAD.MOV.U32 R24, RZ, RZ, R17 ;  /* 0x000000ffff187224 */ /* 0x000fe400078e0011 */
[----:B------:R-:W-:Y:S05]  /*42f0*/  CALL.REL.NOINC `($__internal_174_$__cuda_sm70_shflsync_bfly_p) ;  /* 0x00000dd000007944 */ /* 0x000fea0003c00000 */
[----:B-1----:R-:W-:Y:S01]  /*4300*/  FMNMX.FTZ R14, R17, R24, !PT ;  /* 0x00000018110e7209 */ /* 0x002fe20007810000 */
[----:B0-----:R-:W-:Y:S01]  /*4310*/  IMAD.MOV.U32 R27, RZ, RZ, 0x1 ;  /* 0x00000001ff1b7424 */ /* 0x001fe200078e00ff */
[----:B------:R-:W-:Y:S01]  /*4320*/  MOV R26, 0x1f ;  /* 0x0000001f001a7802 */ /* 0x000fe20000000f00 */
[----:B------:R-:W-:Y:S01]  /*4330*/  IMAD.MOV.U32 R29, RZ, RZ, -0x1 ;  /* 0xffffffffff1d7424 */ /* 0x000fe200078e00ff */
[----:B------:R-:W-:Y:S01]  /*4340*/  MOV R10, 0x4370 ;  /* 0x00004370000a7802 */ /* 0x000fe20000000f00 */
[----:B------:R-:W-:Y:S02]  /*4350*/  IMAD.MOV.U32 R24, RZ, RZ, R14 ;  /* 0x000000ffff187224 */ /* 0x000fe400078e000e */
[----:B------:R-:W-:Y:S05]  /*4360*/  CALL.REL.NOINC `($__internal_174_$__cuda_sm70_shflsync_bfly_p) ;  /* 0x00000d6000007944 */ /* 0x000fea0003c00000 */
[----:B-1----:R-:W-:Y:S01]  /*4370*/  IMAD.MOV.U32 R15, RZ, RZ, R24 ;  /* 0x000000ffff0f7224 */ /* 0x002fe200078e0018 */
[----:B0-----:R-:W-:Y:S05]  /*4380*/  BRA `(.L_x_7367) ;  /* 0xffffcd1000007947 */ /* 0x001fea000383ffff */
.L_x_7356:
[----:B------:R-:W-:Y:S01]  /*4390*/  HFMA2.MMA R24, -RZ, RZ, 0, 0 ;  /* 0x00000000ff187435 */ /* 0x000fe200000001ff */
[----:B------:R-:W-:Y:S01]  /*43a0*/  IMAD.MOV.U32 R27, RZ, RZ, 0x2 ;  /* 0x00000002ff1b7424 */ /* 0x000fe200078e00ff */
[----:B01----:R-:W-:Y:S01]  /*43b0*/  MOV R10, 0x43f0 ;  /* 0x000043f0000a7802 */ /* 0x003fe20000000f00 */
[----:B------:R-:W-:Y:S02]  /*43c0*/  IMAD.MOV.U32 R26, RZ, RZ, 0x1f ;  /* 0x0000001fff1a7424 */ /* 0x000fe400078e00ff */
[----:B------:R-:W-:-:S02]  /*43d0*/  IMAD.MOV.U32 R29, RZ, RZ, -0x1 ;  /* 0xffffffffff1d7424 */ /* 0x000fc400078e00ff */
[----:B------:R-:W-:Y:S05]  /*43e0*/  CALL.REL.NOINC `($__internal_174_$__cuda_sm70_shflsync_bfly_p) ;  /* 0x00000ce000007944 */ /* 0x000fea0003c00000 */
[----:B-1----:R-:W-:Y:S01]  /*43f0*/  MOV R7, R24 ;  /* 0x0000001800077202 */ /* 0x002fe20000000f00 */
[----:B0-----:R-:W-:Y:S05]  /*4400*/  BRA `(.L_x_7368) ;  /* 0xffffead000007947 */ /* 0x001fea000383ffff */
.L_x_7357:
[----:B------:R-:W-:Y:S01]  /*4410*/  IMAD.MOV.U32 R24, RZ, RZ, R7 ;  /* 0x000000ffff187224 */ /* 0x000fe200078e0007 */
[----:B------:R-:W-:Y:S01]  /*4420*/  MOV R29, 0xffffffff ;  /* 0xffffffff001d7802 */ /* 0x000fe20000000f00 */
[----:B------:R-:W-:Y:S01]  /*4430*/  IMAD.MOV.U32 R27, RZ, RZ, 0x1 ;  /* 0x00000001ff1b7424 */ /* 0x000fe200078e00ff */
[----:B01----:R-:W-:Y:S01]  /*4440*/  MOV R10, 0x4470 ;  /* 0x00004470000a7802 */ /* 0x003fe20000000f00 */
[----:B------:R-:W-:-:S02]  /*4450*/  IMAD.MOV.U32 R26, RZ, RZ, 0x1f ;  /* 0x0000001fff1a7424 */ /* 0x000fc400078e00ff */
[----:B------:R-:W-:Y:S05]  /*4460*/  CALL.REL.NOINC `($__internal_174_$__cuda_sm70_shflsync_bfly_p) ;  /* 0x00000c6000007944 */ /* 0x000fea0003c00000 */
[----:B-1----:R-:W-:Y:S01]  /*4470*/  FADD.FTZ R22, R7, R24 ;  /* 0x0000001807167221 */ /* 0x002fe20000010000 */
[----:B0-----:R-:W-:Y:S01]  /*4480*/  MOV R29, 0xffffffff ;  /* 0xffffffff001d7802 */ /* 0x001fe20000000f00 */
[----:B------:R-:W-:Y:S01]  /*4490*/  IMAD.MOV.U32 R24, RZ, RZ, RZ ;  /* 0x000000ffff187224 */ /* 0x000fe200078e00ff */
[----:B------:R-:W-:Y:S01]  /*44a0*/  MOV R10, 0x44e0 ;  /* 0x000044e0000a7802 */ /* 0x000fe20000000f00 */
[----:B------:R-:W-:-:S02]  /*44b0*/  IMAD.MOV.U32 R27, RZ, RZ, 0x2 ;  /* 0x00000002ff1b7424 */ /* 0x000fc400078e00ff */
[----:B------:R-:W-:Y:S02]  /*44c0*/  IMAD.MOV.U32 R26, RZ, RZ, 0x1f ;  /* 0x0000001fff1a7424 */ /* 0x000fe400078e00ff */
[----:B------:R-:W-:Y:S05]  /*44d0*/  CALL.REL.NOINC `($__internal_174_$__cuda_sm70_shflsync_bfly_p) ;  /* 0x00000bf000007944 */ /* 0x000fea0003c00000 */
[----:B-1----:R-:W-:Y:S01]  /*44e0*/  FADD.FTZ R21, RZ, R24 ;  /* 0x00000018ff157221 */ /* 0x002fe20000010000 */
[----:B------:R-:W-:Y:S01]  /*44f0*/  MOV R10, 0x4550 ;  /* 0x00004550000a7802 */ /* 0x000fe20000000f00 */
[----:B0-----:R-:W-:Y:S02]  /*4500*/  IMAD.MOV.U32 R27, RZ, RZ, 0x1 ;  /* 0x00000001ff1b7424 */ /* 0x001fe400078e00ff */
[----:B------:R-:W-:Y:S01]  /*4510*/  IMAD.MOV.U32 R26, RZ, RZ, 0x1f ;  /* 0x0000001fff1a7424 */ /* 0x000fe200078e00ff */
[----:B------:R-:W-:Y:S01]  /*4520*/  MOV R24, R21 ;  /* 0x0000001500187202 */ /* 0x000fe20000000f00 */
[----:B------:R-:W-:Y:S02]  /*4530*/  IMAD.MOV.U32 R29, RZ, RZ, -0x1 ;  /* 0xffffffffff1d7424 */ /* 0x000fe400078e00ff */
        /* <DEDUP_REMOVED lines=183> */
[----:B-1----:R-:W-:Y:S01]  /*50b0*/  IMAD.MOV.U32 R10, RZ, RZ, R24 ;  /* 0x000000ffff0a7224 */ /* 0x002fe200078e0018 */
[----:B0-----:R-:W-:Y:S05]  /*50c0*/  BRA `(.L_x_7369) ;  /* 0xffffdee000007947 */ /* 0x001fea000383ffff */
        .weak           $__internal_174_$__cuda_sm70_shflsync_bfly_p
        .type           $__internal_174_$__cuda_sm70_shflsync_bfly_p,@function
        .size           $__internal_174_$__cuda_sm70_shflsync_bfly_p,(.L_x_24835 - $__internal_174_$__cuda_sm70_shflsync_bfly_p)
$__internal_174_$__cuda_sm70_shflsync_bfly_p:
[----:B------:R-:W-:Y:S01]  /*50d0*/  IMAD.MOV.U32 R11, RZ, RZ, 0x0 ;  /* 0x00000000ff0b7424 */ /* 0x000fe200078e00ff */
[----:B------:R-:W-:Y:S04]  /*50e0*/  WARPSYNC R29 ;  /* 0x0000001d00007348 */ /* 0x000fe80003800000 */
[----:B------:R0:W1:Y:S01]  /*50f0*/  SHFL.BFLY PT, R24, R24, R27, R26 ;  /* 0x0c00001b18187389 */ /* 0x00006200000e001a */
[----:B------:R-:W-:Y:S05]  /*5100*/  RET.REL.NODEC R10 `(_ZN4vllm25paged_attention_v2_kernelI13__nv_bfloat16hLi120ELi32ELi128ELNS_18Fp8KVCacheDataTypeE1ELb1ELi512EEEvPfS3_PT_PKS4_PKT0_SA_ifPKiSC_iPKfiiiSE_SE_iiiii) ;  /* 0xffffaef00a007950 */ /* 0x000fea0003c3ffff */
.L_x_7370:
        /* <DEDUP_REMOVED lines=15> */
.L_x_24835:


//--------------------- .text._ZN4vllm25paged_attention_v2_kernelI13__nv_bfloat16hLi112ELi32ELi128ELNS_18Fp8KVCacheDataTypeE1ELb1ELi512EEEvPfS3_PT_PKS4_PKT0_SA_ifPKiSC_iPKfiiiSE_SE_iiiii --------------------------
	.section	.text._ZN4vllm25paged_attention_v2_kernelI13__nv_bfloat16hLi112ELi32ELi128ELNS_18Fp8KVCacheDataTypeE1ELb1ELi512EEEvPfS3_PT_PKS4_PKT0_SA_ifPKiSC_iPKfiiiSE_SE_iiiii,"ax",@progbits
	.sectioninfo	@"SHI_REGISTERS=37"
	.align	128
        .global         _ZN4vllm25paged_attention_v2_kernelI13__nv_bfloat16hLi112ELi32ELi128ELNS_18Fp8KVCacheDataTypeE1ELb1ELi512EEEvPfS3_PT_PKS4_PKT0_SA_ifPKiSC_iPKfiiiSE_SE_iiiii
        .type           _ZN4vllm25paged_attention_v2_kernelI13__nv_bfloat16hLi112ELi32ELi128ELNS_18Fp8KVCacheDataTypeE1ELb1ELi512EEEvPfS3_PT_PKS4_PKT0_SA_ifPKiSC_iPKfiiiSE_SE_iiiii,@function
        .size           _ZN4vllm25paged_attention_v2_kernelI13__nv_bfloat16hLi112ELi32ELi128ELNS_18Fp8KVCacheDataTypeE1ELb1ELi512EEEvPfS3_PT_PKS4_PKT0_SA_ifPKiSC_iPKfiiiSE_SE_iiiii,(.L_x_24836 - _ZN4vllm25paged_attention_v2_kernelI13__nv_bfloat16hLi112ELi32ELi128ELNS_18Fp8KVCacheDataTypeE1ELb1ELi512EEEvPfS3_PT_PKS4_PKT0_SA_ifPKiSC_iPKfiiiSE_SE_iiiii)
        .other          _ZN4vllm25paged_attention_v2_kernelI13__nv_bfloat16hLi112ELi32ELi128ELNS_18Fp8KVCacheDataTypeE1ELb1ELi512EEEvPfS3_PT_PKS4_PKT0_SA_ifPKiSC_iPKfiiiSE_SE_iiiii,@"STO_CUDA_ENTRY STV_DEFAULT"
_ZN4vllm25paged_attention_v2_kernelI13__nv_bfloat16hLi112ELi32ELi128ELNS_18Fp8KVCacheDataTypeE1ELb1ELi512EEEvPfS3_PT_PKS4_PKT0_SA_ifPKiSC_iPKfiiiSE_SE_iiiii:
.text._ZN4vllm25paged_attention_v2_kernelI13__nv_bfloat16hLi112ELi32ELi128ELNS_18Fp8KVCacheDataTypeE1ELb1ELi512EEEvPfS3_PT_PKS4_PKT0_SA_ifPKiSC_iPKfiiiSE_SE_iiiii:
        /* <DEDUP_REMOVED lines=53> */
.L_x_7375:
        /* <DEDUP_REMOVED lines=15> */
.L_x_7374:
[----:B------:R-:W-:Y:S05]  /*0440*/  BSYNC B1 ;  /* 0x0000000000017941 */ /* 0x000fea0003800000 */
.L_x_7373:
        /* <DEDUP_REMOVED lines=10> */
.L_x_7376:
        /* <DEDUP_REMOVED lines=28> */
.L_x_7372:
[----:B------:R-:W-:Y:S05]  /*06b0*/  BSYNC B0 ;  /* 0x0000000000007941 */ /* 0x000fea0003800000 */
.L_x_7371:
        /* <DEDUP_REMOVED lines=86> */
.L_x_7377:
[----:B------:R-:W-:-:S04]  /*0c20*/  IMAD.MOV.U32 R6, RZ, RZ, c[0x0][0xc] ;  /* 0x00000300ff067624 */ /* 0x000fc800078e00ff */
[----:B------:R-:W-:-:S04]  /*0c30*/  IMAD R5, R6, c[0x0][0x1d8], R21 ;  /* 0x0000760006057a24 */ /* 0x000fc800078e0215 */
[----:B------:R-:W-:-:S03]  /*0c40*/  IMAD R6, R5, c[0x0][0x1e8], RZ ;  /* 0x00007a0005067a24 */ /* 0x000fc600078e02ff */
.L_x_7378:
        /* <DEDUP_REMOVED lines=20> */
.L_x_7382:
        /* <DEDUP_REMOVED lines=36> */
.L_x_7380:
[----:B------:R-:W-:Y:S05]  /*0fd0*/  BSYNC B7 ;  /* 0x0000000000077941 */ /* 0x000fea0003800000 */
.L_x_7379:
[----:B------:R-:W-:Y:S05]  /*0fe0*/  BRA.DIV ~URZ, `(.L_x_7383) ;  /* 0x000030a27f007947 */ /* 0x000fea000b800000 */
[----:B------:R-:W-:-:S05]  /*0ff0*/  IMAD.MOV.U32 R2, RZ, RZ, -0x800001 ;  /* 0xff7fffffff027424 */ /* 0x000fca00078e00ff */
.L_x_7421:
        /* <DEDUP_REMOVED lines=10> */
.L_x_7422:
        /* <DEDUP_REMOVED lines=35> */
.L_x_7389:
        /* <DEDUP_REMOVED lines=11> */
.L_x_7388:
[----:B------:R-:W-:Y:S05]  /*1380*/  BSYNC B1 ;  /* 0x0000000000017941 */ /* 0x000fea0003800000 */
.L_x_7387:
        /* <DEDUP_REMOVED lines=10> */
.L_x_7392:
        /* <DEDUP_REMOVED lines=100> */
.L_x_7391:
[----:B------:R-:W-:Y:S05]  /*1a70*/  BSYNC B1 ;  /* 0x0000000000017941 */ /* 0x000fea0003800000 */
.L_x_7390:
        /* <DEDUP_REMOVED lines=55> */
.L_x_7394:
[----:B------:R-:W-:Y:S05]  /*1df0*/  BSYNC B1 ;  /* 0x0000000000017941 */ /* 0x000fea0003800000 */
.L_x_7393:
        /* <DEDUP_REMOVED lines=26> */
.L_x_7386:
[----:B------:R-:W-:Y:S05]  /*1fa0*/  BSYNC B0 ;  /* 0x0000000000007941 */ /* 0x000fea0003800000 */
.L_x_7385:
        /* <DEDUP_REMOVED lines=44> */
.L_x_7399:
        /* <DEDUP_REMOVED lines=8> */
.L_x_7398:
[----:B------:R-:W-:Y:S05]  /*22f0*/  BSYNC B1 ;  /* 0x0000000000017941 */ /* 0x000fea0003800000 */
.L_x_7397:
        /* <DEDUP_REMOVED lines=10> */
.L_x_7402:
        /* <DEDUP_REMOVED lines=52> */
.L_x_7401:
[----:B------:R-:W-:Y:S05]  /*26e0*/  BSYNC B1 ;  /* 0x0000000000017941 */ /* 0x000fea0003800000 */
.L_x_7400:
        /* <DEDUP_REMOVED lines=31> */
.L_x_7404:
[----:B------:R-:W-:Y:S05]  /*28e0*/  BSYNC B1 ;  /* 0x0000000000017941 */ /* 0x000fea0003800000 */
.L_x_7403:
        /* <DEDUP_REMOVED lines=14> */
.L_x_7396:
[----:B------:R-:W-:Y:S05]  /*29d0*/  BSYNC B0 ;  /* 0x0000000000007941 */ /* 0x000fea0003800000 */
.L_x_7395:
        /* <DEDUP_REMOVED lines=20> */
.L_x_7406:
[----:B------:R-:W-:Y:S05]  /*2b20*/  BSYNC B0 ;  /* 0x0000000000007941 */ /* 0x000fea0003800000 */
.L_x_7405:
        /* <DEDUP_REMOVED lines=25> */
.L_x_7410:
        /* <DEDUP_REMOVED lines=33> */
.L_x_7408:
[----:B------:R-:W-:Y:S05]  /*2ed0*/  BSYNC B6 ;  /* 0x0000000000067941 */ /* 0x000fea0003800000 */
.L_x_7407:
[----:B------:R-:W-:Y:S05]  /*2ee0*/  BRA.DIV ~URZ, `(.L_x_7411) ;  /* 0x000013f27f007947 */ /* 0x000fea000b800000 */
[----:B0-----:R-:W-:-:S04]  /*2ef0*/  IMAD.MOV.U32 R2, RZ, RZ, RZ ;  /* 0x000000ffff027224 */ /* 0x001fc800078e00ff */
.L_x_7423:
        /* <DEDUP_REMOVED lines=13> */
.L_x_7424:
        /* <DEDUP_REMOVED lines=33> */
.L_x_7414:
[----:B------:R-:W-:Y:S05]  /*31e0*/  BSYNC B0 ;  /* 0x0000000000007941 */ /* 0x000fea0003800000 */
.L_x_7413:
        /* <DEDUP_REMOVED lines=31> */
.L_x_7416:
[----:B------:R-:W-:Y:S05]  /*33e0*/  BSYNC B0 ;  /* 0x0000000000007941 */ /* 0x000fea0003800000 */
.L_x_7415:
        /* <DEDUP_REMOVED lines=17> */
.L_x_7418:
[----:B------:R-:W-:Y:S05]  /*3500*/  BSYNC B0 ;  /* 0x0000000000007941 */ /* 0x000fea0003800000 */
.L_x_7417:
        /* <DEDUP_REMOVED lines=32> */
.L_x_7420:
[----:B------:R-:W-:Y:S05]  /*3710*/  BSYNC B0 ;  /* 0x0000000000007941 */ /* 0x000fea0003800000 */
.L_x_7419:
        /* <DEDUP_REMOVED lines=112> */
.L_x_7381:
        /* <DEDUP_REMOVED lines=19> */
.L_x_7409:
        /* <DEDUP_REMOVED lines=20> */
.L_x_7383:
[----:B------:R-:W-:Y:S01]  /*4090*/  IMAD.MOV.U32 R15, RZ, RZ, -0x800001 ;  /* 0xff7fffffff0f7424 */ /* 0x000fe200078e00ff */
[----:B------:R-:W-:Y:S01]  /*40a0*/  MOV R27, 0x1f ;  /* 0x0000001f001b7802 */ /* 0x000fe20000000f00 */
[----:B------:R-:W-:Y:S01]  /*40b0*/  IMAD.MOV.U32 R28, RZ, RZ, 0x10 ;  /* 0x00000010ff1c7424 */ /* 0x000fe200078e00ff */
[----:B------:R-:W-:Y:S01]  /*40c0*/  MOV R2, 0x40f0 ;  /* 0x000040f000027802 */ /* 0x000fe20000000f00 */
[----:B------:R-:W-:Y:S02]  /*40d0*/  IMAD.MOV.U32 R30, RZ, RZ, -0x1 ;  /* 0xffffffffff1e7424 */ /* 0x000fe400078e00ff */
[----:B------:R-:W-:Y:S05]  /*40e0*/  CALL.REL.NOINC `($__internal_175_$__cuda_sm70_shflsync_bfly_p) ;  /* 0x00000e5000007944 */ /* 0x000fea0003c00000 */
[----:B-1----:R-:W-:Y:S01]  /*40f0*/  IMAD.MOV.U32 R2, RZ, RZ, R15 ;  /* 0x000000ffff027224 */ /* 0x002fe200078e000f */
[----:B0-----:R-:W-:Y:S05]  /*4100*/  BRA `(.L_x_7421) ;  /* 0xffffcef000007947 */ /* 0x001fea000383ffff */
.L_x_7384:
[----:B------:R-:W-:Y:S01]  /*4110*/  HFMA2.MMA R28, -RZ, RZ, 0, 4.76837158203125e-07 ;  /* 0x00000008ff1c7435 */ /* 0x000fe200000001ff */
[----:B------:R-:W-:Y:S01]  /*4120*/  IMAD.MOV.U32 R15, RZ, RZ, R10 ;  /* 0x000000ffff0f7224 */ /* 0x000fe200078e000a */
[----:B------:R-:W-:Y:S01]  /*4130*/  MOV R2, 0x4170 ;  /* 0x0000417000027802 */ /* 0x000fe20000000f00 */
[----:B------:R-:W-:Y:S02]  /*4140*/  IMAD.MOV.U32 R27, RZ, RZ, 0x1f ;  /* 0x0000001fff1b7424 */ /* 0x000fe400078e00ff */
[----:B------:R-:W-:-:S02]  /*4150*/  IMAD.MOV.U32 R30, RZ, RZ, -0x1 ;  /* 0xffffffffff1e7424 */ /* 0x000fc400078e00ff */
[----:B------:R-:W-:Y:S05]  /*4160*/  CALL.REL.NOINC `($__internal_175_$__cuda_sm70_shflsync_bfly_p) ;  /* 0x00000dd000007944 */ /* 0x000fea0003c00000 */
[----:B-1----:R-:W-:Y:S01]  /*4170*/  FMNMX.FTZ R10, R10, R15, !PT ;  /* 0x0000000f0a0a7209 */ /* 0x002fe20007810000 */
[----:B0-----:R-:W-:Y:S01]  /*4180*/  IMAD.MOV.U32 R28, RZ, RZ, 0x4 ;  /* 0x00000004ff1c7424 */ /* 0x001fe200078e00ff */
[----:B------:R-:W-:Y:S01]  /*4190*/  MOV R27, 0x1f ;  /* 0x0000001f001b7802 */ /* 0x000fe20000000f00 */
[----:B------:R-:W-:Y:S01]  /*41a0*/  IMAD.MOV.U32 R30, RZ, RZ, -0x1 ;  /* 0xffffffffff1e7424 */ /* 0x000fe200078e00ff */
[----:B------:R-:W-:Y:S01]  /*41b0*/  MOV R2, 0x41e0 ;  /* 0x000041e000027802 */ /* 0x000fe20000000f00 */
[----:B------:R-:W-:-:S02]  /*41c0*/  IMAD.MOV.U32 R15, RZ, RZ, R10 ;  /* 0x000000ffff0f7224 */ /* 0x000fc400078e000a */
[----:B------:R-:W-:Y:S05]  /*41d0*/  CALL.REL.NOINC `($__internal_175_$__cuda_sm70_shflsync_bfly_p) ;  /* 0x00000d6000007944 */ /* 0x000fea0003c00000 */
[----:B-1----:R-:W-:Y:S01]  /*41e0*/  FMNMX.FTZ R8, R10, R15, !PT ;  /* 0x0000000f0a087209 */ /* 0x002fe20007810000 */
[----:B0-----:R-:W-:Y:S01]  /*41f0*/  HFMA2.MMA R27, -RZ, RZ, 0, 1.847743988037109375e-06 ;  /* 0x0000001fff1b7435 */ /* 0x001fe200000001ff */
[----:B------:R-:W-:Y:S01]  /*4200*/  IMAD.MOV.U32 R28, RZ, RZ, 0x2 ;  /* 0x00000002ff1c7424 */ /* 0x000fe200078e00ff */
[----:B------:R-:W-:Y:S01]  /*4210*/  MOV R2, 0x4250 ;  /* 0x0000425000027802 */ /* 0x000fe20000000f00 */
[----:B------:R-:W-:-:S02]  /*4220*/  IMAD.MOV.U32 R30, RZ, RZ, -0x1 ;  /* 0xffffffffff1e7424 */ /* 0x000fc400078e00ff */
[----:B------:R-:W-:Y:S02]  /*4230*/  IMAD.MOV.U32 R15, RZ, RZ, R8 ;  /* 0x000000ffff0f7224 */ /* 0x000fe400078e0008 */
[----:B------:R-:W-:Y:S05]  /*4240*/  CALL.REL.NOINC `($__internal_175_$__cuda_sm70_shflsync_bfly_p) ;  /* 0x00000cf000007944 */ /* 0x000fea0003c00000 */
[----:B-1----:R-:W-:Y:S01]  /*4250*/  FMNMX.FTZ R8, R8, R15, !PT ;  /* 0x0000000f08087209 */ /* 0x002fe20007810000 */
[----:B0-----:R-:W-:Y:S01]  /*4260*/  IMAD.MOV.U32 R28, RZ, RZ, 0x1 ;  /* 0x00000001ff1c7424 */ /* 0x001fe200078e00ff */
[----:B------:R-:W-:Y:S01]  /*4270*/  MOV R27, 0x1f ;  /* 0x0000001f001b7802 */ /* 0x000fe20000000f00 */
[----:B------:R-:W-:Y:S01]  /*4280*/  IMAD.MOV.U32 R30, RZ, RZ, -0x1 ;  /* 0xffffffffff1e7424 */ /* 0x000fe200078e00ff */
[----:B------:R-:W-:Y:S01]  /*4290*/  MOV R2, 0x42c0 ;  /* 0x000042c000027802 */ /* 0x000fe20000000f00 */
[----:B------:R-:W-:Y:S02]  /*42a0*/  IMAD.MOV.U32 R15, RZ, RZ, R8 ;  /* 0x000000ffff0f7224 */ /* 0x000fe400078e0008 */
[----:B------:R-:W-:Y:S05]  /*42b0*/  CALL.REL.NOINC `($__internal_175_$__cuda_sm70_shflsync_bfly_p) ;  /* 0x00000c8000007944 */ /* 0x000fea0003c00000 */
[----:B-1----:R-:W-:Y:S01]  /*42c0*/  IMAD.MOV.U32 R9, RZ, RZ, R15 ;  /* 0x000000ffff097224 */ /* 0x002fe200078e000f */
[----:B0-----:R-:W-:Y:S05]  /*42d0*/  BRA `(.L_x_7422) ;  /* 0xffffcdc000007947 */ /* 0x001fea000383ffff */
.L_x_7411:
[----:B------:R-:W-:Y:S01]  /*42e0*/  HFMA2.MMA R15, -RZ, RZ, 0, 0 ;  /* 0x00000000ff0f7435 */ /* 0x000fe200000001ff */
[----:B------:R-:W-:Y:S01]  /*42f0*/  IMAD.MOV.U32 R28, RZ, RZ, 0x2 ;  /* 0x00000002ff1c7424 */ /* 0x000fe200078e00ff */
[----:B0-----:R-:W-:Y:S01]  /*4300*/  MOV R2, 0x4340 ;  /* 0x0000434000027802 */ /* 0x001fe20000000f00 */
[----:B------:R-:W-:Y:S02]  /*4310*/  IMAD.MOV.U32 R27, RZ, RZ, 0x1f ;  /* 0x0000001fff1b7424 */ /* 0x000fe400078e00ff */
[----:B------:R-:W-:-:S02]  /*4320*/  IMAD.MOV.U32 R30, RZ, RZ, -0x1 ;  /* 0xffffffffff1e7424 */ /* 0x000fc400078e00ff */
[----:B------:R-:W-:Y:S05]  /*4330*/  CALL.REL.NOINC `($__internal_175_$__cuda_sm70_shflsync_bfly_p) ;  /* 0x00000c0000007944 */ /* 0x000fea0003c00000 */
[----:B-1----:R-:W-:Y:S01]  /*4340*/  MOV R2, R15 ;  /* 0x0000000f00027202 */ /* 0x002fe20000000f00 */
[----:B0-----:R-:W-:Y:S05]  /*4350*/  BRA `(.L_x_7423) ;  /* 0xffffeba000007947 */ /* 0x001fea000383ffff */
.L_x_7412:
[----:B------:R-:W-:Y:S01]  /*4360*/  IMAD.MOV.U32 R15, RZ, RZ, R4 ;  /* 0x000000ffff0f7224 */ /* 0x000fe200078e0004 */
[----:B------:R-:W-:Y:S01]  /*4370*/  MOV R30, 0xffffffff ;  /* 0xffffffff001e7802 */ /* 0x000fe20000000f00 */
[----:B------:R-:W-:Y:S01]  /*4380*/  IMAD.MOV.U32 R28, RZ, RZ, 0x1 ;  /* 0x00000001ff1c7424 */ /* 0x000fe200078e00ff */
[----:B------:R-:W-:Y:S01]  /*4390*/  MOV R2, 0x43c0 ;  /* 0x000043c000027802 */ /* 0x000fe20000000f00 */
[----:B------:R-:W-:-:S02]  /*43a0*/  IMAD.MOV.U32 R27, RZ, RZ, 0x1f ;  /* 0x0000001fff1b7424 */ /* 0x000fc400078e00ff */
[----:B------:R-:W-:Y:S05]  /*43b0*/  CALL.REL.NOINC `($__internal_175_$__cuda_sm70_shflsync_bfly_p) ;  /* 0x00000b8000007944 */ /* 0x000fea0003c00000 */
[----:B-1----:R-:W-:Y:S01]  /*43c0*/  FADD.FTZ R22, R4, R15 ;  /* 0x0000000f04167221 */ /* 0x002fe20000010000 */
[----:B0-----:R-:W-:Y:S01]  /*43d0*/  MOV R30, 0xffffffff ;  /* 0xffffffff001e7802 */ /* 0x001fe20000000f00 */
[----:B------:R-:W-:Y:S01]  /*43e0*/  IMAD.MOV.U32 R15, RZ, RZ, RZ ;  /* 0x000000ffff0f7224 */ /* 0x000fe200078e00ff */
[----:B------:R-:W-:Y:S01]  /*43f0*/  MOV R2, 0x4430 ;  /* 0x0000443000027802 */ /* 0x000fe20000000f00 */
[----:B------:R-:W-:-:S02]  /*4400*/  IMAD.MOV.U32 R28, RZ, RZ, 0x2 ;  /* 0x00000002ff1c7424 */ /* 0x000fc400078e00ff */
[----:B------:R-:W-:Y:S02]  /*4410*/  IMAD.MOV.U32 R27, RZ, RZ, 0x1f ;  /* 0x0000001fff1b7424 */ /* 0x000fe400078e00ff */
[----:B------:R-:W-:Y:S05]  /*4420*/  CALL.REL.NOINC `($__internal_175_$__cuda_sm70_shflsync_bfly_p) ;  /* 0x00000b1000007944 */ /* 0x000fea0003c00000 */
[----:B-1----:R-:W-:Y:S01]  /*4430*/  FADD.FTZ R4, RZ, R15 ;  /* 0x0000000fff047221 */ /* 0x002fe20000010000 */
[----:B------:R-:W-:Y:S01]  /*4440*/  MOV R2, 0x44a0 ;  /* 0x000044a000027802 */ /* 0x000fe20000000f00 */
[----:B0-----:R-:W-:Y:S02]  /*4450*/  IMAD.MOV.U32 R28, RZ, RZ, 0x1 ;  /* 0x00000001ff1c7424 */ /* 0x001fe400078e00ff */
[----:B------:R-:W-:Y:S01]  /*4460*/  IMAD.MOV.U32 R27, RZ, RZ, 0x1f ;  /* 0x0000001fff1b7424 */ /* 0x000fe200078e00ff */
[----:B------:R-:W-:Y:S01]  /*4470*/  MOV R15, R4 ;  /* 0x00000004000f7202 */ /* 0x000fe20000000f00 */
[----:B------:R-:W-:Y:S02]  /*4480*/  IMAD.MOV.U32 R30, RZ, RZ, -0x1 ;  /* 0xffffffffff1e7424 */ /* 0x000fe400078e00ff */
        /* <DEDUP_REMOVED lines=169> */
[----:B-1----:R-:W-:Y:S01]  /*4f20*/  IMAD.MOV.U32 R2, RZ, RZ, R15 ;  /* 0x000000ffff027224 */ /* 0x002fe200078e000f */
[----:B0-----:R-:W-:Y:S05]  /*4f30*/  BRA `(.L_x_7424) ;  /* 0xffffe09000007947 */ /* 0x001fea000383ffff */
        .weak           $__internal_175_$__cuda_sm70_shflsync_bfly_p
        .type           $__internal_175_$__cuda_sm70_shflsync_bfly_p,@function
        .size           $__internal_175_$__cuda_sm70_shflsync_bfly_p,(.L_x_24836 - $__internal_175_$__cuda_sm70_shflsync_bfly_p)
$__internal_175_$__cuda_sm70_shflsync_bfly_p:
[----:B------:R-:W-:Y:S01]  /*4f40*/  IMAD.MOV.U32 R3, RZ, RZ, 0x0 ;  /* 0x00000000ff037424 */ /* 0x000fe200078e00ff */
[----:B------:R-:W-:Y:S04]  /*4f50*/  WARPSYNC R30 ;  /* 0x0000001e00007348 */ /* 0x000fe80003800000 */
[----:B------:R0:W1:Y:S01]  /*4f60*/  SHFL.BFLY PT, R15, R15, R28, R27 ;  /* 0x0c00001c0f0f7389 */ /* 0x00006200000e001b */
[----:B------:R-:W-:Y:S05]  /*4f70*/  RET.REL.NODEC R2 `(_ZN4vllm25paged_attention_v2_kernelI13__nv_bfloat16hLi112ELi32ELi128ELNS_18Fp8KVCacheDataTypeE1ELb1ELi512EEEvPfS3_PT_PKS4_PKT0_SA_ifPKiSC_iPKfiiiSE_SE_iiiii) ;  /* 0xffffb08002007950 */ /* 0x000fea0003c3ffff */
.L_x_7425:
        /* <DEDUP_REMOVED lines=16> */
.L_x_24836:


//--------------------- .text._ZN4vllm25paged_attention_v2_kernelI13__nv_bfloat16hLi96ELi32ELi128ELNS_18Fp8KVCacheDataTypeE1ELb1ELi512EEEvPfS3_PT_PKS4_PKT0_SA_ifPKiSC_iPKfiiiSE_SE_iiiii --------------------------
	.section	.text._ZN4vllm25paged_attention_v2_kernelI13__nv_bfloat16hLi96ELi32ELi128ELNS_18Fp8KVCacheDataTypeE1ELb1ELi512EEEvPfS3_PT_PKS4_PKT0_SA_ifPKiSC_iPKfiiiSE_SE_iiiii,"ax",@progbits
	.sectioninfo	@"SHI_REGISTERS=37"
	.align	128
        .global         _ZN4vllm25paged_attention_v2_kernelI13__nv_bfloat16hLi96ELi32ELi128ELNS_18Fp8KVCacheDataTypeE1ELb1ELi512EEEvPfS3_PT_PKS4_PKT0_SA_ifPKiSC_iPKfiiiSE_SE_iiiii
        .type           _ZN4vllm25paged_attention_v2_kernelI13__nv_bfloat16hLi96ELi32ELi128ELNS_18Fp8KVCacheDataTypeE1ELb1ELi512EEEvPfS3_PT_PKS4_PKT0_SA_ifPKiSC_iPKfiiiSE_SE_iiiii,@function
        .size           _ZN4vllm25paged_attention_v2_kernelI13__nv_bfloat16hLi96ELi32ELi128ELNS_18Fp8KVCacheDataTypeE1ELb1ELi512EEEvPfS3_PT_PKS4_PKT0_SA_ifPKiSC_iPKfiiiSE_SE_iiiii,(.L_x_24837 - _ZN4vllm25paged_attention_v2_kernelI13__nv_bfloat16hLi96ELi32ELi128ELNS_18Fp8KVCacheDataTypeE1ELb1ELi512EEEvPfS3_PT_PKS4_PKT0_SA_ifPKiSC_iPKfiiiSE_SE_iiiii)
        .other          _ZN4vllm25paged_attention_v2_kernelI13__nv_bfloat16hLi96ELi32ELi128ELNS_18Fp8KVCacheDataTypeE1ELb1ELi512EEEvPfS3_PT_PKS4_PKT0_SA_ifPKiSC_iPKfiiiSE_SE_iiiii,@"STO_CUDA_ENTRY STV_DEFAULT"
_ZN4vllm25paged_attention_v2_kernelI13__nv_bfloat16hLi96ELi32ELi128ELNS_18Fp8KVCacheDataTypeE1ELb1ELi512EEEvPfS3_PT_PKS4_PKT0_SA_ifPKiSC_iPKfiiiSE_SE_iiiii:
.text._ZN4vllm25paged_attention_v2_kernelI13__nv_bfloat16hLi96ELi32ELi128ELNS_18Fp8KVCacheDataTypeE1ELb1ELi512EEEvPfS3_PT_PKS4_PKT0_SA_ifPKiSC_iPKfiiiSE_SE_iiiii:
        /* <DEDUP_REMOVED lines=53> */
.L_x_7430:
        /* <DEDUP_REMOVED lines=15> */
.L_x_7429:
[----:B------:R-:W-:Y:S05]  /*0440*/  BSYNC B1 ;  /* 0x0000000000017941 */ /* 0x000fea0003800000 */
.L_x_7428:
        /* <DEDUP_REMOVED lines=10> */
.L_x_7431:
        /* <DEDUP_REMOVED lines=28> */
.L_x_7427:
[----:B------:R-:W-:Y:S05]  /*06b0*/  BSYNC B0 ;  /* 0x0000000000007941 */ /* 0x000fea0003800000 */
.L_x_7426:
        /* <DEDUP_REMOVED lines=86> */
.L_x_7432:
[----:B------:R-:W-:-:S04]  /*0c20*/  IMAD.MOV.U32 R6, RZ, RZ, c[0x0][0xc] ;  /* 0x00000300ff067624 */ /* 0x000fc800078e00ff */
[----:B------:R-:W-:-:S04]  /*0c30*/  IMAD R5, R6, c[0x0][0x1d8], R21 ;  /* 0x0000760006057a24 */ /* 0x000fc800078e0215 */
[----:B------:R-:W-:-:S03]  /*0c40*/  IMAD R6, R5, c[0x0][0x1e8], RZ ;  /* 0x00007a0005067a24 */ /* 0x000fc600078e02ff */
.L_x_7433:
        /* <DEDUP_REMOVED lines=20> */
.L_x_7437:
        /* <DEDUP_REMOVED lines=36> */
.L_x_7435:
[----:B------:R-:W-:Y:S05]  /*0fd0*/  BSYNC B7 ;  /* 0x0000000000077941 */ /* 0x000fea0003800000 */
.L_x_7434:
[----:B------:R-:W-:Y:S05]  /*0fe0*/  BRA.DIV ~URZ, `(.L_x_7438) ;  /* 0x00002ee27f007947 */ /* 0x000fea000b800000 */
[----:B------:R-:W-:-:S05]  /*0ff0*/  IMAD.MOV.U32 R2, RZ, RZ, -0x800001 ;  /* 0xff7fffffff027424 */ /* 0x000fca00078e00ff */
.L_x_7476:
        /* <DEDUP_REMOVED lines=10> */
.L_x_7477:
        /* <DEDUP_REMOVED lines=35> */
.L_x_7444:
        /* <DEDUP_REMOVED lines=11> */
.L_x_7443:
[----:B------:R-:W-:Y:S05]  /*1380*/  BSYNC B1 ;  /* 0x0000000000017941 */ /* 0x000fea0003800000 */
.L_x_7442:
        /* <DEDUP_REMOVED lines=10> */
.L_x_7447:
        /* <DEDUP_REMOVED lines=100> */
.L_x_7446:
[----:B------:R-:W-:Y:S05]  /*1a70*/  BSYNC B1 ;  /* 0x0000000000017941 */ /* 0x000fea0003800000 */
.L_x_7445:
        /* <DEDUP_REMOVED lines=55> */
.L_x_7449:
[----:B------:R-:W-:Y:S05]  /*1df0*/  BSYNC B1 ;  /* 0x0000000000017941 */ /* 0x000fea0003800000 */
.L_x_7448:
        /* <DEDUP_REMOVED lines=26> */
.L_x_7441:
[----:B------:R-:W-:Y:S05]  /*1fa0*/  BSYNC B0 ;  /* 0x0000000000007941 */ /* 0x000fea0003800000 */
.L_x_7440:
        /* <DEDUP_REMOVED lines=44> */
.L_x_7454:
        /* <DEDUP_REMOVED lines=8> */
.L_x_7453:
[----:B------:R-:W-:Y:S05]  /*22f0*/  BSYNC B1 ;  /* 0x0000000000017941 */ /* 0x000fea0003800000 */
.L_x_7452:
        /* <DEDUP_REMOVED lines=10> */
.L_x_7457:
        /* <DEDUP_REMOVED lines=52> */
.L_x_7456:
[----:B------:R-:W-:Y:S05]  /*26e0*/  BSYNC B1 ;  /* 0x0000000000017941 */ /* 0x000fea0003800000 */
.L_x_7455:
        /* <DEDUP_REMOVED lines=31> */
.L_x_7459:
[----:B------:R-:W-:Y:S05]  /*28e0*/  BSYNC B1 ;  /* 0x0000000000017941 */ /* 0x000fea0003800000 */
.L_x_7458:
        /* <DEDUP_REMOVED lines=14> */
.L_x_7451:
[----:B------:R-:W-:Y:S05]  /*29d0*/  BSYNC B0 ;  /* 0x0000000000007941 */ /* 0x000fea0003800000 */
.L_x_7450:
        /* <DEDUP_REMOVED lines=20> */
.L_x_7461:
[----:B------:R-:W-:Y:S05]  /*2b20*/  BSYNC B0 ;  /* 0x0000000000007941 */ /* 0x000fea0003800000 */
.L_x_7460:
        /* <DEDUP_REMOVED lines=25> */
.L_x_7465:
        /* <DEDUP_REMOVED lines=33> */
.L_x_7463:
[----:B------:R-:W-:Y:S05]  /*2ed0*/  BSYNC B6 ;  /* 0x0000000000067941 */ /* 0x000fea0003800000 */
.L_x_7462:
[----:B------:R-:W-:Y:S05]  /*2ee0*/  BRA.DIV ~URZ, `(.L_x_7466) ;  /* 0x000012327f007947 */ /* 0x000fea000b800000 */
[----:B0-----:R-:W-:-:S04]  /*2ef0*/  IMAD.MOV.U32 R2, RZ, RZ, RZ ;  /* 0x000000ffff027224 */ /* 0x001fc800078e00ff */
.L_x_7478:
        /* <DEDUP_REMOVED lines=11> */
.L_x_7479:
        /* <DEDUP_REMOVED lines=31> */
.L_x_7469:
[----:B------:R-:W-:Y:S05]  /*31a0*/  BSYNC B0 ;  /* 0x0000000000007941 */ /* 0x000fea0003800000 */
.L_x_7468:
        /* <DEDUP_REMOVED lines=27> */
.L_x_7471:
[----:B------:R-:W-:Y:S05]  /*3360*/  BSYNC B0 ;  /* 0x0000000000007941 */ /* 0x000fea0003800000 */
.L_x_7470:
        /* <DEDUP_REMOVED lines=15> */
.L_x_7473:
[----:B------:R-:W-:Y:S05]  /*3460*/  BSYNC B0 ;  /* 0x0000000000007941 */ /* 0x000fea0003800000 */
.L_x_7472:
        /* <DEDUP_REMOVED lines=27> */
.L_x_7475:
[----:B------:R-:W-:Y:S05]  /*3620*/  BSYNC B0 ;  /* 0x0000000000007941 */ /* 0x000fea0003800000 */
.L_x_7474:
        /* <DEDUP_REMOVED lines=99> */
.L_x_7436:
        /* <DEDUP_REMOVED lines=19> */
.L_x_7464:
        /* <DEDUP_REMOVED lines=20> */
.L_x_7438:
[----:B------:R-:W-:Y:S01]  /*3ed0*/  IMAD.MOV.U32 R15, RZ, RZ, -0x800001 ;  /* 0xff7fffffff0f7424 */ /* 0x000fe200078e00ff */
[----:B------:R-:W-:Y:S01]  /*3ee0*/  MOV R27, 0x1f ;  /* 0x0000001f001b7802 */ /* 0x000fe20000000f00 */
[----:B------:R-:W-:Y:S01]  /*3ef0*/  IMAD.MOV.U32 R28, RZ, RZ, 0x10 ;  /* 0x00000010ff1c7424 */ /* 0x000fe200078e00ff */
[----:B------:R-:W-:Y:S01]  /*3f00*/  MOV R2, 0x3f30 ;  /* 0x00003f3000027802 */ /* 0x000fe20000000f00 */
[----:B------:R-:W-:Y:S02]  /*3f10*/  IMAD.MOV.U32 R30, RZ, RZ, -0x1 ;  /* 0xffffffffff1e7424 */ /* 0x000fe400078e00ff */
[----:B------:R-:W-:Y:S05]  /*3f20*/  CALL.REL.NOINC `($__internal_176_$__cuda_sm70_shflsync_bfly_p) ;  /* 0x00000c9000007944 */ /* 0x000fea0003c00000 */
[----:B-1----:R-:W-:Y:S01]  /*3f30*/  IMAD.MOV.U32 R2, RZ, RZ, R15 ;  /* 0x000000ffff027224 */ /* 0x002fe200078e000f */
[----:B0-----:R-:W-:Y:S05]  /*3f40*/  BRA `(.L_x_7476) ;  /* 0xffffd0b000007947 */ /* 0x001fea000383ffff */
.L_x_7439:
[----:B------:R-:W-:Y:S01]  /*3f50*/  HFMA2.MMA R28, -RZ, RZ, 0, 4.76837158203125e-07 ;  /* 0x00000008ff1c7435 */ /* 0x000fe200000001ff */
[----:B------:R-:W-:Y:S01]  /*3f60*/  IMAD.MOV.U32 R15, RZ, RZ, R10 ;  /* 0x000000ffff0f7224 */ /* 0x000fe200078e000a */
[----:B------:R-:W-:Y:S01]  /*3f70*/  MOV R2, 0x3fb0 ;  /* 0x00003fb000027802 */ /* 0x000fe20000000f00 */
[----:B------:R-:W-:Y:S02]  /*3f80*/  IMAD.MOV.U32 R27, RZ, RZ, 0x1f ;  /* 0x0000001fff1b7424 */ /* 0x000fe400078e00ff */
[----:B------:R-:W-:-:S02]  /*3f90*/  IMAD.MOV.U32 R30, RZ, RZ, -0x1 ;  /* 0xffffffffff1e7424 */ /* 0x000fc400078e00ff */
[----:B------:R-:W-:Y:S05]  /*3fa0*/  CALL.REL.NOINC `($__internal_176_$__cuda_sm70_shflsync_bfly_p) ;  /* 0x00000c1000007944 */ /* 0x000fea0003c00000 */
[----:B-1----:R-:W-:Y:S01]  /*3fb0*/  FMNMX.FTZ R10, R10, R15, !PT ;  /* 0x0000000f0a0a7209 */ /* 0x002fe20007810000 */
[----:B0-----:R-:W-:Y:S01]  /*3fc0*/  IMAD.MOV.U32 R28, RZ, RZ, 0x4 ;  /* 0x00000004ff1c7424 */ /* 0x001fe200078e00ff */
[----:B------:R-:W-:Y:S01]  /*3fd0*/  MOV R27, 0x1f ;  /* 0x0000001f001b7802 */ /* 0x000fe20000000f00 */
[----:B------:R-:W-:Y:S01]  /*3fe0*/  IMAD.MOV.U32 R30, RZ, RZ, -0x1 ;  /* 0xffffffffff1e7424 */ /* 0x000fe200078e00ff */
[----:B------:R-:W-:Y:S01]  /*3ff0*/  MOV R2, 0x4020 ;  /* 0x0000402000027802 */ /* 0x000fe20000000f00 */
[----:B------:R-:W-:-:S02]  /*4000*/  IMAD.MOV.U32 R15, RZ, RZ, R10 ;  /* 0x000000ffff0f7224 */ /* 0x000fc400078e000a */
[----:B------:R-:W-:Y:S05]  /*4010*/  CALL.REL.NOINC `($__internal_176_$__cuda_sm70_shflsync_bfly_p) ;  /* 0x00000ba000007944 */ /* 0x000fea0003c00000 */
[----:B-1----:R-:W-:Y:S01]  /*4020*/  FMNMX.FTZ R8, R10, R15, !PT ;  /* 0x0000000f0a087209 */ /* 0x002fe20007810000 */
[----:B0-----:R-:W-:Y:S01]  /*4030*/  HFMA2.MMA R27, -RZ, RZ, 0, 1.847743988037109375e-06 ;  /* 0x0000001fff1b7435 */ /* 0x001fe200000001ff */
[----:B------:R-:W-:Y:S01]  /*4040*/  IMAD.MOV.U32 R28, RZ, RZ, 0x2 ;  /* 0x00000002ff1c7424 */ /* 0x000fe200078e00ff */
[----:B------:R-:W-:Y:S01]  /*4050*/  MOV R2, 0x4090 ;  /* 0x0000409000027802 */ /* 0x000fe20000000f00 */
[----:B------:R-:W-:-:S02]  /*4060*/  IMAD.MOV.U32 R30, RZ, RZ, -0x1 ;  /* 0xffffffffff1e7424 */ /* 0x000fc400078e00ff */
[----:B------:R-:W-:Y:S02]  /*4070*/  IMAD.MOV.U32 R15, RZ, RZ, R8 ;  /* 0x000000ffff0f7224 */ /* 0x000fe400078e0008 */
[----:B------:R-:W-:Y:S05]  /*4080*/  CALL.REL.NOINC `($__internal_176_$__cuda_sm70_shflsync_bfly_p) ;  /* 0x00000b3000007944 */ /* 0x000fea0003c00000 */
[----:B-1----:R-:W-:Y:S01]  /*4090*/  FMNMX.FTZ R8, R8, R15, !PT ;  /* 0x0000000f08087209 */ /* 0x002fe20007810000 */
[----:B0-----:R-:W-:Y:S01]  /*40a0*/  IMAD.MOV.U32 R28, RZ, RZ, 0x1 ;  /* 0x00000001ff1c7424 */ /* 0x001fe200078e00ff */
[----:B------:R-:W-:Y:S01]  /*40b0*/  MOV R27, 0x1f ;  /* 0x0000001f001b7802 */ /* 0x000fe20000000f00 */
[----:B------:R-:W-:Y:S01]  /*40c0*/  IMAD.MOV.U32 R30, RZ, RZ, -0x1 ;  /* 0xffffffffff1e7424 */ /* 0x000fe200078e00ff */
[----:B------:R-:W-:Y:S01]  /*40d0*/  MOV R2, 0x4100 ;  /* 0x0000410000027802 */ /* 0x000fe20000000f00 */
[----:B------:R-:W-:Y:S02]  /*40e0*/  IMAD.MOV.U32 R15, RZ, RZ, R8 ;  /* 0x000000ffff0f7224 */ /* 0x000fe400078e0008 */
[----:B------:R-:W-:Y:S05]  /*40f0*/  CALL.REL.NOINC `($__internal_176_$__cuda_sm70_shflsync_bfly_p) ;  /* 0x00000ac000007944 */ /* 0x000fea0003c00000 */
[----:B-1----:R-:W-:Y:S01]  /*4100*/  IMAD.MOV.U32 R9, RZ, RZ, R15 ;  /* 0x000000ffff097224 */ /* 0x002fe200078e000f */
[----:B0-----:R-:W-:Y:S05]  /*4110*/  BRA `(.L_x_7477) ;  /* 0xffffcf8000007947 */ /* 0x001fea000383ffff */
.L_x_7466:
[----:B------:R-:W-:Y:S01]  /*4120*/  HFMA2.MMA R15, -RZ, RZ, 0, 0 ;  /* 0x00000000ff0f7435 */ /* 0x000fe200000001ff */
[----:B------:R-:W-:Y:S01]  /*4130*/  IMAD.MOV.U32 R28, RZ, RZ, 0x2 ;  /* 0x00000002ff1c7424 */ /* 0x000fe200078e00ff */
[----:B0-----:R-:W-:Y:S01]  /*4140*/  MOV R2, 0x4180 ;  /* 0x0000418000027802 */ /* 0x001fe20000000f00 */
[----:B------:R-:W-:Y:S02]  /*4150*/  IMAD.MOV.U32 R27, RZ, RZ, 0x1f ;  /* 0x0000001fff1b7424 */ /* 0x000fe400078e00ff */
[----:B------:R-:W-:-:S02]  /*4160*/  IMAD.MOV.U32 R30, RZ, RZ, -0x1 ;  /* 0xffffffffff1e7424 */ /* 0x000fc400078e00ff */
[----:B------:R-:W-:Y:S05]  /*4170*/  CALL.REL.NOINC `($__internal_176_$__cuda_sm70_shflsync_bfly_p) ;  /* 0x00000a4000007944 */ /* 0x000fea0003c00000 */
[----:B-1----:R-:W-:Y:S01]  /*4180*/  MOV R2, R15 ;  /* 0x0000000f00027202 */ /* 0x002fe20000000f00 */
[----:B0-----:R-:W-:Y:S05]  /*4190*/  BRA `(.L_x_7478) ;  /* 0xffffed6000007947 */ /* 0x001fea000383ffff */
.L_x_7467:
[----:B------:R-:W-:Y:S01]  /*41a0*/  IMAD.MOV.U32 R15, RZ, RZ, R8 ;  /* 0x000000ffff0f7224 */ /* 0x000fe200078e0008 */
[----:B------:R-:W-:Y:S01]  /*41b0*/  MOV R30, 0xffffffff ;  /* 0xffffffff001e7802 */ /* 0x000fe20000000f00 */
[----:B------:R-:W-:Y:S01]  /*41c0*/  IMAD.MOV.U32 R28, RZ, RZ, 0x1 ;  /* 0x00000001ff1c7424 */ /* 0x000fe200078e00ff */
[----:B------:R-:W-:Y:S01]  /*41d0*/  MOV R2, 0x4200 ;  /* 0x0000420000027802 */ /* 0x000fe20000000f00 */
[----:B------:R-:W-:-:S02]  /*41e0*/  IMAD.MOV.U32 R27, RZ, RZ, 0x1f ;  /* 0x0000001fff1b7424 */ /* 0x000fc400078e00ff */
[----:B------:R-:W-:Y:S05]  /*41f0*/  CALL.REL.NOINC `($__internal_176_$__cuda_sm70_shflsync_bfly_p) ;  /* 0x000009c000007944 */ /* 0x000fea0003c00000 */
[----:B-1----:R-:W-:Y:S01]  /*4200*/  FADD.FTZ R14, R8, R15 ;  /* 0x0000000f080e7221 */ /* 0x002fe20000010000 */
[----:B0-----:R-:W-:Y:S01]  /*4210*/  MOV R30, 0xffffffff ;  /* 0xffffffff001e7802 */ /* 0x001fe20000000f00 */
[----:B------:R-:W-:Y:S01]  /*4220*/  IMAD.MOV.U32 R15, RZ, RZ, RZ ;  /* 0x000000ffff0f7224 */ /* 0x000fe200078e00ff */
[----:B------:R-:W-:Y:S01]  /*4230*/  MOV R2, 0x4270 ;  /* 0x0000427000027802 */ /* 0x000fe20000000f00 */
[----:B------:R-:W-:-:S02]  /*4240*/  IMAD.MOV.U32 R28, RZ, RZ, 0x2 ;  /* 0x00000002ff1c7424 */ /* 0x000fc400078e00ff */
[----:B------:R-:W-:Y:S02]  /*4250*/  IMAD.MOV.U32 R27, RZ, RZ, 0x1f ;  /* 0x0000001fff1b7424 */ /* 0x000fe400078e00ff */
[----:B------:R-:W-:Y:S05]  /*4260*/  CALL.REL.NOINC `($__internal_176_$__cuda_sm70_shflsync_bfly_p) ;  /* 0x0000095000007944 */ /* 0x000fea0003c00000 */
[----:B-1----:R-:W-:Y:S01]  /*4270*/  FADD.FTZ R4, RZ, R15 ;  /* 0x0000000fff047221 */ /* 0x002fe20000010000 */
[----:B------:R-:W-:Y:S01]  /*4280*/  MOV R2, 0x42e0 ;  /* 0x000042e000027802 */ /* 0x000fe20000000f00 */
[----:B0-----:R-:W-:Y:S02]  /*4290*/  IMAD.MOV.U32 R28, RZ, RZ, 0x1 ;  /* 0x00000001ff1c7424 */ /* 0x001fe400078e00ff */
[----:B------:R-:W-:Y:S01]  /*42a0*/  IMAD.MOV.U32 R27, RZ, RZ, 0x1f ;  /* 0x0000001fff1b7424 */ /* 0x000fe200078e00ff */
[----:B------:R-:W-:Y:S01]  /*42b0*/  MOV R15, R4 ;  /* 0x00000004000f7202 */ /* 0x000fe20000000f00 */
[----:B------:R-:W-:Y:S02]  /*42c0*/  IMAD.MOV.U32 R30, RZ, RZ, -0x1 ;  /* 0xffffffffff1e7424 */ /* 0x000fe400078e00ff */
        /* <DEDUP_REMOVED lines=141> */
[----:B-1----:R-:W-:Y:S01]  /*4ba0*/  IMAD.MOV.U32 R2, RZ, RZ, R15 ;  /* 0x000000ffff027224 */ /* 0x002fe200078e000f */
[----:B0-----:R-:W-:Y:S05]  /*4bb0*/  BRA `(.L_x_7479) ;  /* 0xffffe3f000007947 */ /* 0x001fea000383ffff */
        .weak           $__internal_176_$__cuda_sm70_shflsync_bfly_p
        .type           $__internal_176_$__cuda_sm70_shflsync_bfly_p,@function
        .size           $__internal_176_$__cuda_sm70_shflsync_bfly_p,(.L_x_24837 - $__internal_176_$__cuda_sm70_shflsync_bfly_p)
$__internal_176_$__cuda_sm70_shflsync_bfly_p:
[----:B------:R-:W-:Y:S01]  /*4bc0*/  IMAD.MOV.U32 R3, RZ, RZ, 0x0 ;  /* 0x00000000ff037424 */ /* 0x000fe200078e00ff */
[----:B------:R-:W-:Y:S04]  /*4bd0*/  WARPSYNC R30 ;  /* 0x0000001e00007348 */ /* 0x000fe80003800000 */
[----:B------:R0:W1:Y:S01]  /*4be0*/  SHFL.BFLY PT, R15, R15, R28, R27 ;  /* 0x0c00001c0f0f7389 */ /* 0x00006200000e001b */
[----:B------:R-:W-:Y:S05]  /*4bf0*/  RET.REL.NODEC R2 `(_ZN4vllm25paged_attention_v2_kernelI13__nv_bfloat16hLi96ELi32ELi128ELNS_18Fp8KVCacheDataTypeE1ELb1ELi512EEEvPfS3_PT_PKS4_PKT0_SA_ifPKiSC_iPKfiiiSE_SE_iiiii) ;  /* 0xffffb40002007950 */ /* 0x000fea0003c3ffff */
.L_x_7480:
        /* <DEDUP_REMOVED lines=16> */
.L_x_24837:


//--------------------- .text._ZN4vllm25paged_attention_v2_kernelI13__nv_bfloat16hLi80ELi32ELi128ELNS_18Fp8KVCacheDataTypeE1ELb1ELi512EEEvPfS3_PT_PKS4_PKT0_SA_ifPKiSC_iPKfiiiSE_SE_iiiii --------------------------
	.section	.text._ZN4vllm25paged_attention_v2_kernelI13__nv_bfloat16hLi80ELi32ELi128ELNS_18Fp8KVCacheDataTypeE1ELb1ELi512EEEvPfS3_PT_PKS4_PKT0_SA_ifPKiSC_iPKfiiiSE_SE_iiiii,"ax",@progbits
	.sectioninfo	@"SHI_REGISTERS=37"
	.align	128
        .global         _ZN4vllm25paged_attention_v2_kernelI13__nv_bfloat16hLi80ELi32ELi128ELNS_18Fp8KVCacheDataTypeE1ELb1ELi512EEEvPfS3_PT_PKS4_PKT0_SA_ifPKiSC_iPKfiiiSE_SE_iiiii
        .type           _ZN4vllm25paged_attention_v2_kernelI13__nv_bfloat16hLi80ELi32ELi128ELNS_18Fp8KVCacheDataTypeE1ELb1ELi512EEEvPfS3_PT_PKS4_PKT0_SA_ifPKiSC_iPKfiiiSE_SE_iiiii,@function
        .size           _ZN4vllm25paged_attention_v2_kernelI13__nv_bfloat16hLi80ELi32ELi128ELNS_18Fp8KVCacheDataTypeE1ELb1ELi512EEEvPfS3_PT_PKS4_PKT0_SA_ifPKiSC_iPKfiiiSE_SE_iiiii,(.L_x_24838 - _ZN4vllm25paged_attention_v2_kernelI13__nv_bfloat16hLi80ELi32ELi128ELNS_18Fp8KVCacheDataTypeE1ELb1ELi512EEEvPfS3_PT_PKS4_PKT0_SA_ifPKiSC_iPKfiiiSE_SE_iiiii)
        .other          _ZN4vllm25paged_attention_v2_kernelI13__nv_bfloat16hLi80ELi32ELi128ELNS_18Fp8KVCacheDataTypeE1ELb1ELi512EEEvPfS3_PT_PKS4_PKT0_SA_ifPKiSC_iPKfiiiSE_SE_iiiii,@"STO_CUDA_ENTRY STV_DEFAULT"
_ZN4vllm25paged_attention_v2_kernelI13__nv_bfloat16hLi80ELi32ELi128ELNS_18Fp8KVCacheDataTypeE1ELb1ELi512EEEvPfS3_PT_PKS4_PKT0_SA_ifPKiSC_iPKfiiiSE_SE_iiiii:
.text._ZN4vllm25paged_attention_v2_kernelI13__nv_bfloat16hLi80ELi32ELi128ELNS_18Fp8KVCacheDataTypeE1ELb1ELi512EEEvPfS3_PT_PKS4_PKT0_SA_ifPKiSC_iPKfiiiSE_SE_iiiii:
        /* <DEDUP_REMOVED lines=53> */
.L_x_7485:
        /* <DEDUP_REMOVED lines=15> */
.L_x_7484:
[----:B------:R-:W-:Y:S05]  /*0440*/  BSYNC B1 ;  /* 0x0000000000017941 */ /* 0x000fea0003800000 */
.L_x_7483:
        /* <DEDUP_REMOVED lines=10> */
.L_x_7486:
        /* <DEDUP_REMOVED lines=28> */
.L_x_7482:
[----:B------:R-:W-:Y:S05]  /*06b0*/  BSYNC B0 ;  /* 0x0000000000007941 */ /* 0x000fea0003800000 */
.L_x_7481:
        /* <DEDUP_REMOVED lines=86> */
.L_x_7487:
[----:B------:R-:W-:-:S04]  /*0c20*/  IMAD.MOV.U32 R8, RZ, RZ, c[0x0][0xc] ;  /* 0x00000300ff087624 */ /* 0x000fc800078e00ff */
[----:B------:R-:W-:-:S04]  /*0c30*/  IMAD R7, R8, c[0x0][0x1d8], R21 ;  /* 0x0000760008077a24 */ /* 0x000fc800078e0215 */
[----:B------:R-:W-:-:S03]  /*0c40*/  IMAD R8, R7, c[0x0][0x1e8], RZ ;  /* 0x00007a0007087a24 */ /* 0x000fc600078e02ff */
.L_x_7488:
        /* <DEDUP_REMOVED lines=20> */
.L_x_7492:
        /* <DEDUP_REMOVED lines=36> */
.L_x_7490:
[----:B------:R-:W-:Y:S05]  /*0fd0*/  BSYNC B7 ;  /* 0x0000000000077941 */ /* 0x000fea0003800000 */
.L_x_7489:
[----:B------:R-:W-:Y:S05]  /*0fe0*/  BRA.DIV ~URZ, `(.L_x_7493) ;  /* 0x00002cf27f007947 */ /* 0x000fea000b800000 */
[----:B------:R-:W-:-:S05]  /*0ff0*/  IMAD.MOV.U32 R4, RZ, RZ, -0x800001 ;  /* 0xff7fffffff047424 */ /* 0x000fca00078e00ff */
.L_x_7531:
        /* <DEDUP_REMOVED lines=10> */
.L_x_7532:
        /* <DEDUP_REMOVED lines=35> */
.L_x_7499:
        /* <DEDUP_REMOVED lines=11> */
.L_x_7498:
[----:B------:R-:W-:Y:S05]  /*1380*/  BSYNC B1 ;  /* 0x0000000000017941 */ /* 0x000fea0003800000 */
.L_x_7497:
        /* <DEDUP_REMOVED lines=10> */
.L_x_7502:
        /* <DEDUP_REMOVED lines=100> */
.L_x_7501:
[----:B------:R-:W-:Y:S05]  /*1a70*/  BSYNC B1 ;  /* 0x0000000000017941 */ /* 0x000fea0003800000 */
.L_x_7500:
        /* <DEDUP_REMOVED lines=55> */
.L_x_7504:
[----:B------:R-:W-:Y:S05]  /*1df0*/  BSYNC B1 ;  /* 0x0000000000017941 */ /* 0x000fea0003800000 */
.L_x_7503:
        /* <DEDUP_REMOVED lines=26> */
.L_x_7496:
[----:B------:R-:W-:Y:S05]  /*1fa0*/  BSYNC B0 ;  /* 0x0000000000007941 */ /* 0x000fea0003800000 */
.L_x_7495:
        /* <DEDUP_REMOVED lines=44> */
.L_x_7509:
        /* <DEDUP_REMOVED lines=8> */
.L_x_7508:
[----:B------:R-:W-:Y:S05]  /*22f0*/  BSYNC B1 ;  /* 0x0000000000017941 */ /* 0x000fea0003800000 */
.L_x_7507:
        /* <DEDUP_REMOVED lines=10> */
.L_x_7512:
        /* <DEDUP_REMOVED lines=52> */
.L_x_7511:
[----:B------:R-:W-:Y:S05]  /*26e0*/  BSYNC B1 ;  /* 0x0000000000017941 */ /* 0x000fea0003800000 */
.L_x_7510:
        /* <DEDUP_REMOVED lines=31> */
.L_x_7514:
[----:B------:R-:W-:Y:S05]  /*28e0*/  BSYNC B1 ;  /* 0x0000000000017941 */ /* 0x000fea0003800000 */
.L_x_7513:
        /* <DEDUP_REMOVED lines=14> */
.L_x_7506:
[----:B------:R-:W-:Y:S05]  /*29d0*/  BSYNC B0 ;  /* 0x0000000000007941 */ /* 0x000fea0003800000 */
.L_x_7505:
        /* <DEDUP_REMOVED lines=20> */
.L_x_7516:
[----:B------:R-:W-:Y:S05]  /*2b20*/  BSYNC B0 ;  /* 0x0000000000007941 */ /* 0x000fea0003800000 */
.L_x_7515:
        /* <DEDUP_REMOVED lines=24> */
.L_x_7520:
        /* <DEDUP_REMOVED lines=32> */
.L_x_7518:
[----:B------:R-:W-:Y:S05]  /*2eb0*/  BSYNC B6 ;  /* 0x0000000000067941 */ /* 0x000fea0003800000 */
.L_x_7517:
[----:B------:R-:W-:Y:S05]  /*2ec0*/  BRA.DIV ~URZ, `(.L_x_7521) ;  /* 0x000010627f007947 */ /* 0x000fea000b800000 */
[----:B0-----:R-:W-:-:S04]  /*2ed0*/  IMAD.MOV.U32 R4, RZ, RZ, RZ ;  /* 0x000000ffff047224 */ /* 0x001fc800078e00ff */
.L_x_7533:
        /* <DEDUP_REMOVED lines=10> */
.L_x_7534:
        /* <DEDUP_REMOVED lines=29> */
.L_x_7524:
[----:B------:R-:W-:Y:S05]  /*3150*/  BSYNC B0 ;  /* 0x0000000000007941 */ /* 0x000fea0003800000 */
.L_x_7523:
        /* <DEDUP_REMOVED lines=23> */
.L_x_7526:
[----:B------:R-:W-:Y:S05]  /*32d0*/  BSYNC B0 ;  /* 0x0000000000007941 */ /* 0x000fea0003800000 */
.L_x_7525:
        /* <DEDUP_REMOVED lines=13> */
.L_x_7528:
[----:B------:R-:W-:Y:S05]  /*33b0*/  BSYNC B0 ;  /* 0x0000000000007941 */ /* 0x000fea0003800000 */
.L_x_7527:
        /* <DEDUP_REMOVED lines=23> */
.L_x_7530:
[----:B------:R-:W-:Y:S05]  /*3530*/  BSYNC B0 ;  /* 0x0000000000007941 */ /* 0x000fea0003800000 */
.L_x_7529:
        /* <DEDUP_REMOVED lines=83> */
.L_x_7491:
        /* <DEDUP_REMOVED lines=19> */
.L_x_7519:
        /* <DEDUP_REMOVED lines=20> */
.L_x_7493:
[----:B------:R-:W-:Y:S01]  /*3ce0*/  IMAD.MOV.U32 R15, RZ, RZ, -0x800001 ;  /* 0xff7fffffff0f7424 */ /* 0x000fe200078e00ff */
[----:B------:R-:W-:Y:S01]  /*3cf0*/  MOV R25, 0x1f ;  /* 0x0000001f00197802 */ /* 0x000fe20000000f00 */
[----:B------:R-:W-:Y:S01]  /*3d00*/  IMAD.MOV.U32 R26, RZ, RZ, 0x10 ;  /* 0x00000010ff1a7424 */ /* 0x000fe200078e00ff */
[----:B------:R-:W-:Y:S01]  /*3d10*/  MOV R4, 0x3d40 ;  /* 0x00003d4000047802 */ /* 0x000fe20000000f00 */
[----:B------:R-:W-:Y:S02]  /*3d20*/  IMAD.MOV.U32 R28, RZ, RZ, -0x1 ;  /* 0xffffffffff1c7424 */ /* 0x000fe400078e00ff */
[----:B------:R-:W-:Y:S05]  /*3d30*/  CALL.REL.NOINC `($__internal_177_$__cuda_sm70_shflsync_bfly_p) ;  /* 0x00000ad000007944 */ /* 0x000fea0003c00000 */
[----:B-1----:R-:W-:Y:S01]  /*3d40*/  IMAD.MOV.U32 R4, RZ, RZ, R15 ;  /* 0x000000ffff047224 */ /* 0x002fe200078e000f */
[----:B0-----:R-:W-:Y:S05]  /*3d50*/  BRA `(.L_x_7531) ;  /* 0xffffd2a000007947 */ /* 0x001fea000383ffff */
.L_x_7494:
[----:B------:R-:W-:Y:S01]  /*3d60*/  HFMA2.MMA R26, -RZ, RZ, 0, 4.76837158203125e-07 ;  /* 0x00000008ff1a7435 */ /* 0x000fe200000001ff */
[----:B------:R-:W-:Y:S01]  /*3d70*/  IMAD.MOV.U32 R15, RZ, RZ, R12 ;  /* 0x000000ffff0f7224 */ /* 0x000fe200078e000c */
[----:B------:R-:W-:Y:S01]  /*3d80*/  MOV R4, 0x3dc0 ;  /* 0x00003dc000047802 */ /* 0x000fe20000000f00 */
[----:B------:R-:W-:Y:S02]  /*3d90*/  IMAD.MOV.U32 R25, RZ, RZ, 0x1f ;  /* 0x0000001fff197424 */ /* 0x000fe400078e00ff */
[----:B------:R-:W-:-:S02]  /*3da0*/  IMAD.MOV.U32 R28, RZ, RZ, -0x1 ;  /* 0xffffffffff1c7424 */ /* 0x000fc400078e00ff */
[----:B------:R-:W-:Y:S05]  /*3db0*/  CALL.REL.NOINC `($__internal_177_$__cuda_sm70_shflsync_bfly_p) ;  /* 0x00000a5000007944 */ /* 0x000fea0003c00000 */
[----:B-1----:R-:W-:Y:S01]  /*3dc0*/  FMNMX.FTZ R12, R12, R15, !PT ;  /* 0x0000000f0c0c7209 */ /* 0x002fe20007810000 */
[----:B0-----:R-:W-:Y:S01]  /*3dd0*/  IMAD.MOV.U32 R26, RZ, RZ, 0x4 ;  /* 0x00000004ff1a7424 */ /* 0x001fe200078e00ff */
[----:B------:R-:W-:Y:S01]  /*3de0*/  MOV R25, 0x1f ;  /* 0x0000001f00197802 */ /* 0x000fe20000000f00 */
[----:B------:R-:W-:Y:S01]  /*3df0*/  IMAD.MOV.U32 R28, RZ, RZ, -0x1 ;  /* 0xffffffffff1c7424 */ /* 0x000fe200078e00ff */
[----:B------:R-:W-:Y:S01]  /*3e00*/  MOV R4, 0x3e30 ;  /* 0x00003e3000047802 */ /* 0x000fe20000000f00 */
[----:B------:R-:W-:-:S02]  /*3e10*/  IMAD.MOV.U32 R15, RZ, RZ, R12 ;  /* 0x000000ffff0f7224 */ /* 0x000fc400078e000c */
[----:B------:R-:W-:Y:S05]  /*3e20*/  CALL.REL.NOINC `($__internal_177_$__cuda_sm70_shflsync_bfly_p) ;  /* 0x000009e000007944 */ /* 0x000fea0003c00000 */
[----:B-1----:R-:W-:Y:S01]  /*3e30*/  FMNMX.FTZ R10, R12, R15, !PT ;  /* 0x0000000f0c0a7209 */ /* 0x002fe20007810000 */
[----:B0-----:R-:W-:Y:S01]  /*3e40*/  HFMA2.MMA R25, -RZ, RZ, 0, 1.847743988037109375e-06 ;  /* 0x0000001fff197435 */ /* 0x001fe200000001ff */
[----:B------:R-:W-:Y:S01]  /*3e50*/  IMAD.MOV.U32 R26, RZ, RZ, 0x2 ;  /* 0x00000002ff1a7424 */ /* 0x000fe200078e00ff */
[----:B------:R-:W-:Y:S01]  /*3e60*/  MOV R4, 0x3ea0 ;  /* 0x00003ea000047802 */ /* 0x000fe20000000f00 */
[----:B------:R-:W-:-:S02]  /*3e70*/  IMAD.MOV.U32 R28, RZ, RZ, -0x1 ;  /* 0xffffffffff1c7424 */ /* 0x000fc400078e00ff */
[----:B------:R-:W-:Y:S02]  /*3e80*/  IMAD.MOV.U32 R15, RZ, RZ, R10 ;  /* 0x000000ffff0f7224 */ /* 0x000fe400078e000a */
[----:B------:R-:W-:Y:S05]  /*3e90*/  CALL.REL.NOINC `($__internal_177_$__cuda_sm70_shflsync_bfly_p) ;  /* 0x0000097000007944 */ /* 0x000fea0003c00000 */
[----:B-1----:R-:W-:Y:S01]  /*3ea0*/  FMNMX.FTZ R10, R10, R15, !PT ;  /* 0x0000000f0a0a7209 */ /* 0x002fe20007810000 */
[----:B0-----:R-:W-:Y:S01]  /*3eb0*/  IMAD.MOV.U32 R26, RZ, RZ, 0x1 ;  /* 0x00000001ff1a7424 */ /* 0x001fe200078e00ff */
[----:B------:R-:W-:Y:S01]  /*3ec0*/  MOV R25, 0x1f ;  /* 0x0000001f00197802 */ /* 0x000fe20000000f00 */
[----:B------:R-:W-:Y:S01]  /*3ed0*/  IMAD.MOV.U32 R28, RZ, RZ, -0x1 ;  /* 0xffffffffff1c7424 */ /* 0x000fe200078e00ff */
[----:B------:R-:W-:Y:S01]  /*3ee0*/  MOV R4, 0x3f10 ;  /* 0x00003f1000047802 */ /* 0x000fe20000000f00 */
[----:B------:R-:W-:Y:S02]  /*3ef0*/  IMAD.MOV.U32 R15, RZ, RZ, R10 ;  /* 0x000000ffff0f7224 */ /* 0x000fe400078e000a */
[----:B------:R-:W-:Y:S05]  /*3f00*/  CALL.REL.NOINC `($__internal_177_$__cuda_sm70_shflsync_bfly_p) ;  /* 0x0000090000007944 */ /* 0x000fea0003c00000 */
[----:B-1----:R-:W-:Y:S01]  /*3f10*/  IMAD.MOV.U32 R11, RZ, RZ, R15 ;  /* 0x000000ffff0b7224 */ /* 0x002fe200078e000f */
[----:B0-----:R-:W-:Y:S05]  /*3f20*/  BRA `(.L_x_7532) ;  /* 0xffffd17000007947 */ /* 0x001fea000383ffff */
.L_x_7521:
[----:B0-----:R-:W-:Y:S01]  /*3f30*/  HFMA2.MMA R15, -RZ, RZ, 0, 0 ;  /* 0x00000000ff0f7435 */ /* 0x001fe200000001ff */
[----:B------:R-:W-:Y:S01]  /*3f40*/  IMAD.MOV.U32 R26, RZ, RZ, 0x2 ;  /* 0x00000002ff1a7424 */ /* 0x000fe200078e00ff */
[----:B------:R-:W-:Y:S01]  /*3f50*/  MOV R4, 0x3f90 ;  /* 0x00003f9000047802 */ /* 0x000fe20000000f00 */
[----:B------:R-:W-:Y:S02]  /*3f60*/  IMAD.MOV.U32 R25, RZ, RZ, 0x1f ;  /* 0x0000001fff197424 */ /* 0x000fe400078e00ff */
[----:B------:R-:W-:-:S02]  /*3f70*/  IMAD.MOV.U32 R28, RZ, RZ, -0x1 ;  /* 0xffffffffff1c7424 */ /* 0x000fc400078e00ff */
[----:B------:R-:W-:Y:S05]  /*3f80*/  CALL.REL.NOINC `($__internal_177_$__cuda_sm70_shflsync_bfly_p) ;  /* 0x0000088000007944 */ /* 0x000fea0003c00000 */
[----:B-1----:R-:W-:Y:S01]  /*3f90*/  MOV R4, R15 ;  /* 0x0000000f00047202 */ /* 0x002fe20000000f00 */
[----:B0-----:R-:W-:Y:S05]  /*3fa0*/  BRA `(.L_x_7533) ;  /* 0xffffef3000007947 */ /* 0x001fea000383ffff */
.L_x_7522:
[----:B------:R-:W-:Y:S01]  /*3fb0*/  IMAD.MOV.U32 R15, RZ, RZ, R20 ;  /* 0x000000ffff0f7224 */ /* 0x000fe200078e0014 */
[----:B------:R-:W-:Y:S01]  /*3fc0*/  MOV R28, 0xffffffff ;  /* 0xffffffff001c7802 */ /* 0x000fe20000000f00 */
[----:B------:R-:W-:Y:S01]  /*3fd0*/  IMAD.MOV.U32 R26, RZ, RZ, 0x1 ;  /* 0x00000001ff1a7424 */ /* 0x000fe200078e00ff */
[----:B------:R-:W-:Y:S01]  /*3fe0*/  MOV R4, 0x4010 ;  /* 0x0000401000047802 */ /* 0x000fe20000000f00 */
[----:B------:R-:W-:-:S02]  /*3ff0*/  IMAD.MOV.U32 R25, RZ, RZ, 0x1f ;  /* 0x0000001fff197424 */ /* 0x000fc400078e00ff */
[----:B------:R-:W-:Y:S05]  /*4000*/  CALL.REL.NOINC `($__internal_177_$__cuda_sm70_shflsync_bfly_p) ;  /* 0x0000080000007944 */ /* 0x000fea0003c00000 */
[----:B-1----:R-:W-:Y:S01]  /*4010*/  FADD.FTZ R14, R20, R15 ;  /* 0x0000000f140e7221 */ /* 0x002fe20000010000 */
[----:B0-----:R-:W-:Y:S01]  /*4020*/  MOV R28, 0xffffffff ;  /* 0xffffffff001c7802 */ /* 0x001fe20000000f00 */
[----:B------:R-:W-:Y:S01]  /*4030*/  IMAD.MOV.U32 R15, RZ, RZ, RZ ;  /* 0x000000ffff0f7224 */ /* 0x000fe200078e00ff */
[----:B------:R-:W-:Y:S01]  /*4040*/  MOV R4, 0x4080 ;  /* 0x0000408000047802 */ /* 0x000fe20000000f00 */
[----:B------:R-:W-:-:S02]  /*4050*/  IMAD.MOV.U32 R26, RZ, RZ, 0x2 ;  /* 0x00000002ff1a7424 */ /* 0x000fc400078e00ff */
[----:B------:R-:W-:Y:S02]  /*4060*/  IMAD.MOV.U32 R25, RZ, RZ, 0x1f ;  /* 0x0000001fff197424 */ /* 0x000fe400078e00ff */
[----:B------:R-:W-:Y:S05]  /*4070*/  CALL.REL.NOINC `($__internal_177_$__cuda_sm70_shflsync_bfly_p) ;  /* 0x0000079000007944 */ /* 0x000fea0003c00000 */
[----:B-1----:R-:W-:Y:S01]  /*4080*/  FADD.FTZ R6, RZ, R15 ;  /* 0x0000000fff067221 */ /* 0x002fe20000010000 */
[----:B------:R-:W-:Y:S01]  /*4090*/  MOV R4, 0x40f0 ;  /* 0x000040f000047802 */ /* 0x000fe20000000f00 */
[----:B0-----:R-:W-:Y:S02]  /*40a0*/  IMAD.MOV.U32 R26, RZ, RZ, 0x1 ;  /* 0x00000001ff1a7424 */ /* 0x001fe400078e00ff */
[----:B------:R-:W-:Y:S01]  /*40b0*/  IMAD.MOV.U32 R25, RZ, RZ, 0x1f ;  /* 0x0000001fff197424 */ /* 0x000fe200078e00ff */
[----:B------:R-:W-:Y:S01]  /*40c0*/  MOV R15, R6 ;  /* 0x00000006000f7202 */ /* 0x000fe20000000f00 */
[----:B------:R-:W-:Y:S02]  /*40d0*/  IMAD.MOV.U32 R28, RZ, RZ, -0x1 ;  /* 0xffffffffff1c7424 */ /* 0x000fe400078e00ff */
        /* <DEDUP_REMOVED lines=113> */
[----:B-1----:R-:W-:Y:S01]  /*47f0*/  IMAD.MOV.U32 R4, RZ, RZ, R15 ;  /* 0x000000ffff047224 */ /* 0x002fe200078e000f */
[----:B0-----:R-:W-:Y:S05]  /*4800*/  BRA `(.L_x_7534) ;  /* 0xffffe77000007947 */ /* 0x001fea000383ffff */
        .weak           $__internal_177_$__cuda_sm70_shflsync_bfly_p
        .type           $__internal_177_$__cuda_sm70_shflsync_bfly_p,@function
        .size           $__internal_177_$__cuda_sm70_shflsync_bfly_p,(.L_x_24838 - $__internal_177_$__cuda_sm70_shflsync_bfly_p)
$__internal_177_$__cuda_sm70_shflsync_bfly_p:
[----:B------:R-:W-:Y:S01]  /*4810*/  IMAD.MOV.U32 R5, RZ, RZ, 0x0 ;  /* 0x00000000ff057424 */ /* 0x000fe200078e00ff */
[----:B------:R-:W-:Y:S04]  /*4820*/  WARPSYNC R28 ;  /* 0x0000001c00007348 */ /* 0x000fe80003800000 */
[----:B------:R0:W1:Y:S01]  /*4830*/  SHFL.BFLY PT, R15, R15, R26, R25 ;  /* 0x0c00001a0f0f7389 */ /* 0x00006200000e0019 */
[----:B------:R-:W-:Y:S05]  /*4840*/  RET.REL.NODEC R4 `(_ZN4vllm25paged_attention_v2_kernelI13__nv_bfloat16hLi80ELi32ELi128ELNS_18Fp8KVCacheDataTypeE1ELb1ELi512EEEvPfS3_PT_PKS4_PKT0_SA_ifPKiSC_iPKfiiiSE_SE_iiiii) ;  /* 0xffffb7b004007950 */ /* 0x000fea0003c3ffff */
.L_x_7535:
        /* <DEDUP_REMOVED lines=11> */
.L_x_24838:


//--------------------- .text._ZN4vllm25paged_attention_v2_kernelI13__nv_bfloat16hLi64ELi32ELi128ELNS_18Fp8KVCacheDataTypeE1ELb1ELi512EEEvPfS3_PT_PKS4_PKT0_SA_ifPKiSC_iPKfiiiSE_SE_iiiii --------------------------
	.section	.text._ZN4vllm25paged_attention_v2_kernelI13__nv_bfloat16hLi64ELi32ELi128ELNS_18Fp8KVCacheDataTypeE1ELb1ELi512EEEvPfS3_PT_PKS4_PKT0_SA_ifPKiSC_iPKfiiiSE_SE_iiiii,"ax",@progbits
	.sectioninfo	@"SHI_REGISTERS=42"
	.align	128
        .global         _ZN4vllm25paged_attention_v2_kernelI13__nv_bfloat16hLi64ELi32ELi128ELNS_18Fp8KVCacheDataTypeE1ELb1ELi512EEEvPfS3_PT_PKS4_PKT0_SA_ifPKiSC_iPKfiiiSE_SE_iiiii
        .type           _ZN4vllm25paged_attention_v2_kernelI13__nv_bfloat16hLi64ELi32ELi128ELNS_18Fp8KVCacheDataTypeE1ELb1ELi512EEEvPfS3_PT_PKS4_PKT0_SA_ifPKiSC_iPKfiiiSE_SE_iiiii,@function
        .size           _ZN4vllm25paged_attention_v2_kernelI13__nv_bfloat16hLi64ELi32ELi128ELNS_18Fp8KVCacheDataTypeE1ELb1ELi512EEEvPfS3_PT_PKS4_PKT0_SA_ifPKiSC_iPKfiiiSE_SE_iiiii,(.L_x_24839 - _ZN4vllm25paged_attention_v2_kernelI13__nv_bfloat16hLi64ELi32ELi128ELNS_18Fp8KVCacheDataTypeE1ELb1ELi512EEEvPfS3_PT_PKS4_PKT0_SA_ifPKiSC_iPKfiiiSE_SE_iiiii)
        .other          _ZN4vllm25paged_attention_v2_kernelI13__nv_bfloat16hLi64ELi32ELi128ELNS_18Fp8KVCacheDataTypeE1ELb1ELi512EEEvPfS3_PT_PKS4_PKT0_SA_ifPKiSC_iPKfiiiSE_SE_iiiii,@"STO_CUDA_ENTRY STV_DEFAULT"
_ZN4vllm25paged_attention_v2_kernelI13__nv_bfloat16hLi64ELi32ELi128ELNS_18Fp8KVCacheDataTypeE1ELb1ELi512EEEvPfS3_PT_PKS4_PKT0_SA_ifPKiSC_iPKfiiiSE_SE_iiiii:
.text._ZN4vllm25paged_attention_v2_kernelI13__nv_bfloat16hLi64ELi32ELi128ELNS_18Fp8KVCacheDataTypeE1ELb1ELi512EEEvPfS3_PT_PKS4_PKT0_SA_ifPKiSC_iPKfiiiSE_SE_iiiii:
        /* <DEDUP_REMOVED lines=53> */
.L_x_7540:
        /* <DEDUP_REMOVED lines=15> */
.L_x_7539:
[----:B------:R-:W-:Y:S05]  /*0440*/  BSYNC B1 ;  /* 0x0000000000017941 */ /* 0x000fea0003800000 */
.L_x_7538:
        /* <DEDUP_REMOVED lines=10> */
.L_x_7541:
        /* <DEDUP_REMOVED lines=28> */
.L_x_7537:
[----:B-1----:R-:W-:Y:S05]  /*06b0*/  BSYNC B0 ;  /* 0x0000000000007941 */ /* 0x002fea0003800000 */
.L_x_7536:
        /* <DEDUP_REMOVED lines=87> */
.L_x_7542:
[----:B------:R-:W-:-:S04]  /*0c30*/  IMAD.MOV.U32 R5, RZ, RZ, c[0x0][0xc] ;  /* 0x00000300ff057624 */ /* 0x000fc800078e00ff */
[----:B------:R-:W-:-:S04]  /*0c40*/  IMAD R5, R5, c[0x0][0x1d8], R2 ;  /* 0x0000760005057a24 */ /* 0x000fc800078e0202 */
[----:B------:R-:W-:-:S03]  /*0c50*/  IMAD R7, R5, c[0x0][0x1e8], RZ ;  /* 0x00007a0005077a24 */ /* 0x000fc600078e02ff */
.L_x_7543:
        /* <DEDUP_REMOVED lines=20> */
.L_x_7547:
        /* <DEDUP_REMOVED lines=36> */
.L_x_7545:
[----:B------:R-:W-:Y:S05]  /*0fe0*/  BSYNC B7 ;  /* 0x0000000000077941 */ /* 0x000fea0003800000 */
.L_x_7544:
[----:B------:R-:W-:Y:S05]  /*0ff0*/  BRA.DIV ~URZ, `(.L_x_7548) ;  /* 0x00002b127f007947 */ /* 0x000fea000b800000 */
[----:B------:R-:W-:-:S05]  /*1000*/  IMAD.MOV.U32 R6, RZ, RZ, -0x800001 ;  /* 0xff7fffffff067424 */ /* 0x000fca00078e00ff */
.L_x_7582:
        /* <DEDUP_REMOVED lines=10> */
.L_x_7583:
        /* <DEDUP_REMOVED lines=35> */
.L_x_7554:
        /* <DEDUP_REMOVED lines=11> */
.L_x_7553:
[----:B------:R-:W-:Y:S05]  /*1390*/  BSYNC B1 ;  /* 0x0000000000017941 */ /* 0x000fea0003800000 */
.L_x_7552:
        /* <DEDUP_REMOVED lines=10> */
.L_x_7557:
        /* <DEDUP_REMOVED lines=100> */
.L_x_7556:
[----:B------:R-:W-:Y:S05]  /*1a80*/  BSYNC B1 ;  /* 0x0000000000017941 */ /* 0x000fea0003800000 */
.L_x_7555:
        /* <DEDUP_REMOVED lines=55> */
.L_x_7559:
[----:B------:R-:W-:Y:S05]  /*1e00*/  BSYNC B1 ;  /* 0x0000000000017941 */ /* 0x000fea0003800000 */
.L_x_7558:
        /* <DEDUP_REMOVED lines=26> */
.L_x_7551:
[----:B------:R-:W-:Y:S05]  /*1fb0*/  BSYNC B0 ;  /* 0x0000000000007941 */ /* 0x000fea0003800000 */
.L_x_7550:
        /* <DEDUP_REMOVED lines=44> */
.L_x_7564:
        /* <DEDUP_REMOVED lines=8> */
.L_x_7563:
[----:B------:R-:W-:Y:S05]  /*2300*/  BSYNC B1 ;  /* 0x0000000000017941 */ /* 0x000fea0003800000 */
.L_x_7562:
        /* <DEDUP_REMOVED lines=10> */
.L_x_7567:
        /* <DEDUP_REMOVED lines=52> */
.L_x_7566:
[----:B------:R-:W-:Y:S05]  /*26f0*/  BSYNC B1 ;  /* 0x0000000000017941 */ /* 0x000fea0003800000 */
.L_x_7565:
        /* <DEDUP_REMOVED lines=31> */
.L_x_7569:
[----:B------:R-:W-:Y:S05]  /*28f0*/  BSYNC B1 ;  /* 0x0000000000017941 */ /* 0x000fea0003800000 */
.L_x_7568:
        /* <DEDUP_REMOVED lines=14> */
.L_x_7561:
[----:B------:R-:W-:Y:S05]  /*29e0*/  BSYNC B0 ;  /* 0x0000000000007941 */ /* 0x000fea0003800000 */
.L_x_7560:
        /* <DEDUP_REMOVED lines=20> */
.L_x_7571:
[----:B------:R-:W-:Y:S05]  /*2b30*/  BSYNC B0 ;  /* 0x0000000000007941 */ /* 0x000fea0003800000 */
.L_x_7570:
        /* <DEDUP_REMOVED lines=25> */
.L_x_7575:
        /* <DEDUP_REMOVED lines=33> */
.L_x_7573:
[----:B------:R-:W-:Y:S05]  /*2ee0*/  BSYNC B6 ;  /* 0x0000000000067941 */ /* 0x000fea0003800000 */
.L_x_7572:
[----:B------:R-:W-:Y:S05]  /*2ef0*/  BRA.DIV ~URZ, `(.L_x_7576) ;  /* 0x00000e327f007947 */ /* 0x000fea000b800000 */
[----:B------:R-:W-:-:S04]  /*2f00*/  IMAD.MOV.U32 R4, RZ, RZ, RZ ;  /* 0x000000ffff047224 */ /* 0x000fc800078e00ff */
.L_x_7584:
        /* <DEDUP_REMOVED lines=9> */
.L_x_7585:
        /* <DEDUP_REMOVED lines=44> */
.L_x_7579:
[----:B0-----:R-:W-:Y:S05]  /*3260*/  BSYNC B0 ;  /* 0x0000000000007941 */ /* 0x001fea0003800000 */
.L_x_7578:
        /* <DEDUP_REMOVED lines=28> */
.L_x_7581:
[----:B0-----:R-:W-:Y:S05]  /*3430*/  BSYNC B0 ;  /* 0x0000000000007941 */ /* 0x001fea0003800000 */
.L_x_7580:
        /* <DEDUP_REMOVED lines=70> */
.L_x_7546:
        /* <DEDUP_REMOVED lines=19> */
.L_x_7574:
        /* <DEDUP_REMOVED lines=20> */
.L_x_7548:
[----:B------:R-:W-:Y:S01]  /*3b10*/  HFMA2.MMA R14, -RZ, RZ, 0, 1.847743988037109375e-06 ;  /* 0x0000001fff0e7435 */ /* 0x000fe200000001ff */
[----:B------:R-:W-:Y:S01]  /*3b20*/  IMAD.MOV.U32 R12, RZ, RZ, -0x800001 ;  /* 0xff7fffffff0c7424 */ /* 0x000fe200078e00ff */
[----:B------:R-:W-:Y:S01]  /*3b30*/  MOV R8, 0x3b70 ;  /* 0x00003b7000087802 */ /* 0x000fe20000000f00 */
[----:B------:R-:W-:Y:S02]  /*3b40*/  IMAD.MOV.U32 R15, RZ, RZ, 0x10 ;  /* 0x00000010ff0f7424 */ /* 0x000fe400078e00ff */
[----:B------:R-:W-:Y:S02]  /*3b50*/  IMAD.MOV.U32 R25, RZ, RZ, -0x1 ;  /* 0xffffffffff197424 */ /* 0x000fe400078e00ff */
[----:B------:R-:W-:Y:S05]  /*3b60*/  CALL.REL.NOINC `($__internal_178_$__cuda_sm70_shflsync_bfly_p) ;  /* 0x0000086000007944 */ /* 0x000fea0003c00000 */
[----:B-1----:R-:W-:Y:S01]  /*3b70*/  IMAD.MOV.U32 R6, RZ, RZ, R14 ;  /* 0x000000ffff067224 */ /* 0x002fe200078e000e */
[----:B0-----:R-:W-:Y:S05]  /*3b80*/  BRA `(.L_x_7582) ;  /* 0xffffd48000007947 */ /* 0x001fea000383ffff */
.L_x_7549:
[----:B------:R-:W-:Y:S01]  /*3b90*/  IMAD.MOV.U32 R15, RZ, RZ, 0x8 ;  /* 0x00000008ff0f7424 */ /* 0x000fe200078e00ff */
[----:B------:R-:W-:Y:S01]  /*3ba0*/  MOV R25, 0xffffffff ;  /* 0xffffffff00197802 */ /* 0x000fe20000000f00 */
[----:B------:R-:W-:Y:S01]  /*3bb0*/  IMAD.MOV.U32 R14, RZ, RZ, 0x1f ;  /* 0x0000001fff0e7424 */ /* 0x000fe200078e00ff */
[----:B------:R-:W-:Y:S02]  /*3bc0*/  MOV R8, 0x3be0 ;  /* 0x00003be000087802 */ /* 0x000fe40000000f00 */
[----:B------:R-:W-:Y:S05]  /*3bd0*/  CALL.REL.NOINC `($__internal_178_$__cuda_sm70_shflsync_bfly_p) ;  /* 0x000007f000007944 */ /* 0x000fea0003c00000 */
[----:B01----:R-:W-:Y:S01]  /*3be0*/  FMNMX.FTZ R12, R12, R14, !PT ;  /* 0x0000000e0c0c7209 */ /* 0x003fe20007810000 */
[----:B------:R-:W-:Y:S01]  /*3bf0*/  IMAD.MOV.U32 R15, RZ, RZ, 0x4 ;  /* 0x00000004ff0f7424 */ /* 0x000fe200078e00ff */
[----:B------:R-:W-:Y:S01]  /*3c00*/  MOV R8, 0x3c40 ;  /* 0x00003c4000087802 */ /* 0x000fe20000000f00 */
[----:B------:R-:W-:-:S02]  /*3c10*/  IMAD.MOV.U32 R14, RZ, RZ, 0x1f ;  /* 0x0000001fff0e7424 */ /* 0x000fc400078e00ff */
[----:B------:R-:W-:Y:S02]  /*3c20*/  IMAD.MOV.U32 R25, RZ, RZ, -0x1 ;  /* 0xffffffffff197424 */ /* 0x000fe400078e00ff */
[----:B------:R-:W-:Y:S05]  /*3c30*/  CALL.REL.NOINC `($__internal_178_$__cuda_sm70_shflsync_bfly_p) ;  /* 0x0000079000007944 */ /* 0x000fea0003c00000 */
[----:B0-----:R-:W-:Y:S01]  /*3c40*/  HFMA2.MMA R15, -RZ, RZ, 0, 1.1920928955078125e-07 ;  /* 0x00000002ff0f7435 */ /* 0x001fe200000001ff */
[----:B-1----:R-:W-:Y:S01]  /*3c50*/  FMNMX.FTZ R12, R12, R14, !PT ;  /* 0x0000000e0c0c7209 */ /* 0x002fe20007810000 */
[----:B------:R-:W-:Y:S01]  /*3c60*/  IMAD.MOV.U32 R14, RZ, RZ, 0x1f ;  /* 0x0000001fff0e7424 */ /* 0x000fe200078e00ff */
[----:B------:R-:W-:Y:S01]  /*3c70*/  MOV R8, 0x3ca0 ;  /* 0x00003ca000087802 */ /* 0x000fe20000000f00 */
[----:B------:R-:W-:Y:S02]  /*3c80*/  IMAD.MOV.U32 R25, RZ, RZ, -0x1 ;  /* 0xffffffffff197424 */ /* 0x000fe400078e00ff */
[----:B------:R-:W-:Y:S05]  /*3c90*/  CALL.REL.NOINC `($__internal_178_$__cuda_sm70_shflsync_bfly_p) ;  /* 0x0000073000007944 */ /* 0x000fea0003c00000 */
[----:B-1----:R-:W-:Y:S01]  /*3ca0*/  FMNMX.FTZ R11, R12, R14, !PT ;  /* 0x0000000e0c0b7209 */ /* 0x002fe20007810000 */
[----:B0-----:R-:W-:Y:S01]  /*3cb0*/  IMAD.MOV.U32 R15, RZ, RZ, 0x1 ;  /* 0x00000001ff0f7424 */ /* 0x001fe200078e00ff */
[----:B------:R-:W-:Y:S01]  /*3cc0*/  MOV R14, 0x1f ;  /* 0x0000001f000e7802 */ /* 0x000fe20000000f00 */
[----:B------:R-:W-:Y:S01]  /*3cd0*/  IMAD.MOV.U32 R25, RZ, RZ, -0x1 ;  /* 0xffffffffff197424 */ /* 0x000fe200078e00ff */
[----:B------:R-:W-:Y:S01]  /*3ce0*/  MOV R8, 0x3d10 ;  /* 0x00003d1000087802 */ /* 0x000fe20000000f00 */
[----:B------:R-:W-:Y:S02]  /*3cf0*/  IMAD.MOV.U32 R12, RZ, RZ, R11 ;  /* 0x000000ffff0c7224 */ /* 0x000fe400078e000b */
[----:B------:R-:W-:Y:S05]  /*3d00*/  CALL.REL.NOINC `($__internal_178_$__cuda_sm70_shflsync_bfly_p) ;  /* 0x000006c000007944 */ /* 0x000fea0003c00000 */
[----:B-1----:R-:W-:Y:S01]  /*3d10*/  IMAD.MOV.U32 R8, RZ, RZ, R14 ;  /* 0x000000ffff087224 */ /* 0x002fe200078e000e */
[----:B0-----:R-:W-:Y:S05]  /*3d20*/  BRA `(.L_x_7583) ;  /* 0xffffd38000007947 */ /* 0x001fea000383ffff */
.L_x_7576:
[----:B0-----:R-:W-:Y:S01]  /*3d30*/  HFMA2.MMA R12, -RZ, RZ, 0, 0 ;  /* 0x00000000ff0c7435 */ /* 0x001fe200000001ff */
[----:B------:R-:W-:Y:S01]  /*3d40*/  IMAD.MOV.U32 R15, RZ, RZ, 0x2 ;  /* 0x00000002ff0f7424 */ /* 0x000fe200078e00ff */
[----:B------:R-:W-:Y:S01]  /*3d50*/  MOV R8, 0x3d90 ;  /* 0x00003d9000087802 */ /* 0x000fe20000000f00 */
[----:B------:R-:W-:-:S02]  /*3d60*/  IMAD.MOV.U32 R14, RZ, RZ, 0x1f ;  /* 0x0000001fff0e7424 */ /* 0x000fc400078e00ff */
[----:B------:R-:W-:Y:S02]  /*3d70*/  IMAD.MOV.U32 R25, RZ, RZ, -0x1 ;  /* 0xffffffffff197424 */ /* 0x000fe400078e00ff */
[----:B-1----:R-:W-:Y:S05]  /*3d80*/  CALL.REL.NOINC `($__internal_178_$__cuda_sm70_shflsync_bfly_p) ;  /* 0x0000064000007944 */ /* 0x002fea0003c00000 */
[----:B-1----:R-:W-:Y:S01]  /*3d90*/  MOV R4, R14 ;  /* 0x0000000e00047202 */ /* 0x002fe20000000f00 */
[----:B0-----:R-:W-:Y:S05]  /*3da0*/  BRA `(.L_x_7584) ;  /* 0xfffff16000007947 */ /* 0x001fea000383ffff */
.L_x_7577:
[----:B------:R-:W-:Y:S01]  /*3db0*/  IMAD.MOV.U32 R15, RZ, RZ, 0x1 ;  /* 0x00000001ff0f7424 */ /* 0x000fe200078e00ff */
[----:B------:R-:W-:Y:S01]  /*3dc0*/  MOV R8, 0x3e00 ;  /* 0x00003e0000087802 */ /* 0x000fe20000000f00 */
[----:B------:R-:W-:Y:S02]  /*3dd0*/  IMAD.MOV.U32 R14, RZ, RZ, 0x1f ;  /* 0x0000001fff0e7424 */ /* 0x000fe400078e00ff */
[----:B------:R-:W-:Y:S02]  /*3de0*/  IMAD.MOV.U32 R25, RZ, RZ, -0x1 ;  /* 0xffffffffff197424 */ /* 0x000fe400078e00ff */
[----:B-1----:R-:W-:Y:S05]  /*3df0*/  CALL.REL.NOINC `($__internal_178_$__cuda_sm70_shflsync_bfly_p) ;  /* 0x000005d000007944 */ /* 0x002fea0003c00000 */
[----:B-1----:R-:W-:Y:S01]  /*3e00*/  FADD.FTZ R13, R12, R14 ;  /* 0x0000000e0c0d7221 */ /* 0x002fe20000010000 */
[----:B0-----:R-:W-:Y:S01]  /*3e10*/  HFMA2.MMA R12, -RZ, RZ, 0, 0 ;  /* 0x00000000ff0c7435 */ /* 0x001fe200000001ff */
[----:B------:R-:W-:Y:S01]  /*3e20*/  IMAD.MOV.U32 R15, RZ, RZ, 0x2 ;  /* 0x00000002ff0f7424 */ /* 0x000fe200078e00ff */
[----:B------:R-:W-:Y:S01]  /*3e30*/  MOV R8, 0x3e70 ;  /* 0x00003e7000087802 */ /* 0x000fe20000000f00 */
[----:B------:R-:W-:Y:S02]  /*3e40*/  IMAD.MOV.U32 R14, RZ, RZ, 0x1f ;  /* 0x0000001fff0e7424 */ /* 0x000fe400078e00ff */
[----:B------:R-:W-:-:S02]  /*3e50*/  IMAD.MOV.U32 R25, RZ, RZ, -0x1 ;  /* 0xffffffffff197424 */ /* 0x000fc400078e00ff */
[----:B------:R-:W-:Y:S05]  /*3e60*/  CALL.REL.NOINC `($__internal_178_$__cuda_sm70_shflsync_bfly_p) ;  /* 0x0000056000007944 */ /* 0x000fea0003c00000 */
[----:B01----:R-:W-:Y:S01]  /*3e70*/  FADD.FTZ R12, RZ, R14 ;  /* 0x0000000eff0c7221 */ /* 0x003fe20000010000 */
[----:B------:R-:W-:Y:S01]  /*3e80*/  MOV R15, 0x1 ;  /* 0x00000001000f7802 */ /* 0x000fe20000000f00 */
[----:B------:R-:W-:Y:S01]  /*3e90*/  IMAD.MOV.U32 R14, RZ, RZ, 0x1f ;  /* 0x0000001fff0e7424 */ /* 0x000fe200078e00ff */
[----:B------:R-:W-:Y:S01]  /*3ea0*/  MOV R8, 0x3ed0 ;  /* 0x00003ed000087802 */ /* 0x000fe20000000f00 */
[----:B------:R-:W-:-:S02]  /*3eb0*/  IMAD.MOV.U32 R25, RZ, RZ, -0x1 ;  /* 0xffffffffff197424 */ /* 0x000fc400078e00ff */
[----:B------:R-:W-:Y:S05]  /*3ec0*/  CALL.REL.NOINC `($__internal_178_$__cuda_sm70_shflsync_bfly_p) ;  /* 0x0000050000007944 */ /* 0x000fea0003c00000 */
[----:B0-----:R-:W-:Y:S01]  /*3ed0*/  HFMA2.MMA R15, -RZ, RZ, 0, 1.1920928955078125e-07 ;  /* 0x00000002ff0f7435 */ /* 0x001fe200000001ff */
[----:B-1----:R-:W-:Y:S01]  /*3ee0*/  FADD.FTZ R10, R12, R14 ;  /* 0x0000000e0c0a7221 */ /* 0x002fe20000010000 */
[----:B------:R-:W-:Y:S01]  /*3ef0*/  MOV R8, 0x3f40 ;  /* 0x00003f4000087802 */ /* 0x000fe20000000f00 */
[----:B------:R-:W-:-:S02]  /*3f00*/  IMAD.MOV.U32 R12, RZ, RZ, RZ ;  /* 0x000000ffff0c7224 */ /* 0x000fc400078e00ff */
[----:B------:R-:W-:Y:S02]  /*3f10*/  IMAD.MOV.U32 R14, RZ, RZ, 0x1f ;  /* 0x0000001fff0e7424 */ /* 0x000fe400078e00ff */
[----:B------:R-:W-:Y:S02]  /*3f20*/  IMAD.MOV.U32 R25, RZ, RZ, -0x1 ;  /* 0xffffffffff197424 */ /* 0x000fe400078e00ff */
[----:B------:R-:W-:Y:S05]  /*3f30*/  CALL.REL.NOINC `($__internal_178_$__cuda_sm70_shflsync_bfly_p) ;  /* 0x0000049000007944 */ /* 0x000fea0003c00000 */
[----:B01----:R-:W-:Y:S01]  /*3f40*/  FADD.FTZ R12, RZ, R14 ;  /* 0x0000000eff0c7221 */ /* 0x003fe20000010000 */
[----:B------:R-:W-:Y:S01]  /*3f50*/  MOV R14, 0x1f ;  /* 0x0000001f000e7802 */ /* 0x000fe20000000f00 */
[----:B------:R-:W-:Y:S01]  /*3f60*/  IMAD.MOV.U32 R15, RZ, RZ, 0x1 ;  /* 0x00000001ff0f7424 */ /* 0x000fe200078e00ff */
[----:B------:R-:W-:Y:S01]  /*3f70*/  MOV R8, 0x3fa0 ;  /* 0x00003fa000087802 */ /* 0x000fe20000000f00 */
[----:B------:R-:W-:Y:S02]  /*3f80*/  IMAD.MOV.U32 R25, RZ, RZ, -0x1 ;  /* 0xffffffffff197424 */ /* 0x000fe400078e00ff */
[----:B------:R-:W-:Y:S05]  /*3f90*/  CALL.REL.NOINC `($__internal_178_$__cuda_sm70_shflsync_bfly_p) ;  /* 0x0000043000007944 */ /* 0x000fea0003c00000 */
[----:B-1----:R-:W-:Y:S01]  /*3fa0*/  FADD.FTZ R4, R12, R14 ;  /* 0x0000000e0c047221 */ /* 0x002fe20000010000 */
[----:B------:R-:W-:Y:S01]  /*3fb0*/  HFMA2.MMA R14, -RZ, RZ, 0, 1.847743988037109375e-06 ;  /* 0x0000001fff0e7435 */ /* 0x000fe200000001ff */
[----:B0-----:R-:W-:Y:S01]  /*3fc0*/  IMAD.MOV.U32 R12, RZ, RZ, RZ ;  /* 0x000000ffff0c7224 */ /* 0x001fe200078e00ff */
[----:B------:R-:W-:Y:S01]  /*3fd0*/  MOV R8, 0x4010 ;  /* 0x0000401000087802 */ /* 0x000fe20000000f00 */
[----:B------:R-:W-:-:S02]  /*3fe0*/  IMAD.MOV.U32 R15, RZ, RZ, 0x2 ;  /* 0x00000002ff0f7424 */ /* 0x000fc400078e00ff */
[----:B------:R-:W-:Y:S02]  /*3ff0*/  IMAD.MOV.U32 R25, RZ, RZ, -0x1 ;  /* 0xffffffffff197424 */ /* 0x000fe400078e00ff */
[----:B------:R-:W-:Y:S05]  /*4000*/  CALL.REL.NOINC `($__internal_178_$__cuda_sm70_shflsync_bfly_p) ;  /* 0x000003c000007944 */ /* 0x000fea0003c00000 */
[----:B01----:R-:W-:Y:S01]  /*4010*/  FADD.FTZ R12, RZ, R14 ;  /* 0x0000000eff0c7221 */ /* 0x003fe20000010000 */
[----:B------:R-:W-:Y:S01]  /*4020*/  MOV R25, 0xffffffff ;  /* 0xffffffff00197802 */ /* 0x000fe20000000f00 */
[----:B------:R-:W-:Y:S01]  /*4030*/  IMAD.MOV.U32 R15, RZ, RZ, 0x1 ;  /* 0x00000001ff0f7424 */ /* 0x000fe200078e00ff */
[----:B------:R-:W-:Y:S01]  /*4040*/  MOV R8, 0x4070 ;  /* 0x0000407000087802 */ /* 0x000fe20000000f00 */
[----:B------:R-:W-:Y:S02]  /*4050*/  IMAD.MOV.U32 R14, RZ, RZ, 0x1f ;  /* 0x0000001fff0e7424 */ /* 0x000fe400078e00ff */
[----:B------:R-:W-:Y:S05]  /*4060*/  CALL.REL.NOINC `($__internal_178_$__cuda_sm70_shflsync_bfly_p) ;  /* 0x0000036000007944 */ /* 0x000fea0003c00000 */
[----:B-1----:R-:W-:Y:S01]  /*4070*/  FADD.FTZ R11, R12, R14 ;  /* 0x0000000e0c0b7221 */ /* 0x002fe20000010000 */
[----:B0-----:R-:W-:Y:S01]  /*4080*/  MOV R25, 0xffffffff ;  /* 0xffffffff00197802 */ /* 0x001fe20000000f00 */
[----:B------:R-:W-:Y:S01]  /*4090*/  IMAD.MOV.U32 R12, RZ, RZ, RZ ;  /* 0x000000ffff0c7224 */ /* 0x000fe200078e00ff */
[----:B------:R-:W-:Y:S01]  /*40a0*/  MOV R8, 0x40e0 ;  /* 0x000040e000087802 */ /* 0x000fe20000000f00 */
[----:B------:R-:W-:Y:S02]  /*40b0*/  IMAD.MOV.U32 R15, RZ, RZ, 0x2 ;  /* 0x00000002ff0f7424 */ /* 0x000fe400078e00ff */
[----:B------:R-:W-:-:S02]  /*40c0*/  IMAD.MOV.U32 R14, RZ, RZ, 0x1f ;  /* 0x0000001fff0e7424 */ /* 0x000fc400078e00ff */
[----:B------:R-:W-:Y:S05]  /*40d0*/  CALL.REL.NOINC `($__internal_178_$__cuda_sm70_shflsync_bfly_p) ;  /* 0x000002f000007944 */ /* 0x000fea0003c00000 */
[----:B01----:R-:W-:Y:S01]  /*40e0*/  FADD.FTZ R12, RZ, R14 ;  /* 0x0000000eff0c7221 */ /* 0x003fe20000010000 */
[----:B------:R-:W-:Y:S01]  /*40f0*/  MOV R8, 0x4140 ;  /* 0x0000414000087802 */ /* 0x000fe20000000f00 */
[----:B------:R-:W-:-:S02]  /*4100*/  IMAD.MOV.U32 R15, RZ, RZ, 0x1 ;  /* 0x00000001ff0f7424 */ /* 0x000fc400078e00ff */
[----:B------:R-:W-:Y:S02]  /*4110*/  IMAD.MOV.U32 R14, RZ, RZ, 0x1f ;  /* 0x0000001fff0e7424 */ /* 0x000fe400078e00ff */
[----:B------:R-:W-:Y:S02]  /*4120*/  IMAD.MOV.U32 R25, RZ, RZ, -0x1 ;  /* 0xffffffffff197424 */ /* 0x000fe400078e00ff */
[----:B------:R-:W-:Y:S05]  /*4130*/  CALL.REL.NOINC `($__internal_178_$__cuda_sm70_shflsync_bfly_p) ;  /* 0x0000029000007944 */ /* 0x000fea0003c00000 */
[----:B-1----:R-:W-:Y:S01]  /*4140*/  FADD.FTZ R7, R12, R14 ;  /* 0x0000000e0c077221 */ /* 0x002fe20000010000 */
[----:B0-----:R-:W-:Y:S01]  /*4150*/  HFMA2.MMA R12, -RZ, RZ, 0, 0 ;  /* 0x00000000ff0c7435 */ /* 0x001fe200000001ff */
[----:B------:R-:W-:Y:S01]  /*4160*/  IMAD.MOV.U32 R15, RZ, RZ, 0x2 ;  /* 0x00000002ff0f7424 */ /* 0x000fe200078e00ff */
[----:B------:R-:W-:Y:S01]  /*4170*/  MOV R8, 0x41b0 ;  /* 0x000041b000087802 */ /* 0x000fe20000000f00 */
[----:B------:R-:W-:Y:S02]  /*4180*/  IMAD.MOV.U32 R14, RZ, RZ, 0x1f ;  /* 0x0000001fff0e7424 */ /* 0x000fe400078e00ff */
[----:B------:R-:W-:Y:S02]  /*4190*/  IMAD.MOV.U32 R25, RZ, RZ, -0x1 ;  /* 0xffffffffff197424 */ /* 0x000fe400078e00ff */
        /* <DEDUP_REMOVED lines=33> */
[----:B-1----:R-:W-:Y:S01]  /*43b0*/  IMAD.MOV.U32 R9, RZ, RZ, R14 ;  /* 0x000000ffff097224 */ /* 0x002fe200078e000e */
[----:B0-----:R-:W-:Y:S05]  /*43c0*/  BRA `(.L_x_7585) ;  /* 0xffffebd000007947 */ /* 0x001fea000383ffff */
        .weak           $__internal_178_$__cuda_sm70_shflsync_bfly_p
        .type           $__internal_178_$__cuda_sm70_shflsync_bfly_p,@function
        .size           $__internal_178_$__cuda_sm70_shflsync_bfly_p,(.L_x_24839 - $__internal_178_$__cuda_sm70_shflsync_bfly_p)
$__internal_178_$__cuda_sm70_shflsync_bfly_p:
[----:B------:R-:W-:Y:S01]  /*43d0*/  IMAD.MOV.U32 R9, RZ, RZ, 0x0 ;  /* 0x00000000ff097424 */ /* 0x000fe200078e00ff */
[----:B------:R-:W-:Y:S04]  /*43e0*/  WARPSYNC R25 ;  /* 0x0000001900007348 */ /* 0x000fe80003800000 */
[----:B------:R0:W1:Y:S01]  /*43f0*/  SHFL.BFLY PT, R14, R12, R15, R14 ;  /* 0x0c00000f0c0e7389 */ /* 0x00006200000e000e */
[----:B------:R-:W-:Y:S05]  /*4400*/  RET.REL.NODEC R8 `(_ZN4vllm25paged_attention_v2_kernelI13__nv_bfloat16hLi64ELi32ELi128ELNS_18Fp8KVCacheDataTypeE1ELb1ELi512EEEvPfS3_PT_PKS4_PKT0_SA_ifPKiSC_iPKfiiiSE_SE_iiiii) ;  /* 0xffffbbf008007950 */ /* 0x000fea0003c3ffff */
.L_x_7586:
        /* <DEDUP_REMOVED lines=15> */
.L_x_24839:


//--------------------- .text._ZN4vllm25paged_attention_v2_kernelI13__nv_bfloat16hLi32ELi32ELi128ELNS_18Fp8KVCacheDataTypeE1ELb1ELi512EEEvPfS3_PT_PKS4_PKT0_SA_ifPKiSC_iPKfiiiSE_SE_iiiii --------------------------
	.section	.text._ZN4vllm25paged_attention_v2_kernelI13__nv_bfloat16hLi32ELi32ELi128ELNS_18Fp8KVCacheDataTypeE1ELb1ELi512EEEvPfS3_PT_PKS4_PKT0_SA_ifPKiSC_iPKfiiiSE_SE_iiiii,"ax",@progbits
	.sectioninfo	@"SHI_REGISTERS=39"
	.align	128
        .global         _ZN4vllm25paged_attention_v2_kernelI13__nv_bfloat16hLi32ELi32ELi128ELNS_18Fp8KVCacheDataTypeE1ELb1ELi512EEEvPfS3_PT_PKS4_PKT0_SA_ifPKiSC_iPKfiiiSE_SE_iiiii
        .type           _ZN4vllm25paged_attention_v2_kernelI13__nv_bfloat16hLi32ELi32ELi128ELNS_18Fp8KVCacheDataTypeE1ELb1ELi512EEEvPfS3_PT_PKS4_PKT0_SA_ifPKiSC_iPKfiiiSE_SE_iiiii,@function
        .size           _ZN4vllm25paged_attention_v2_kernelI13__nv_bfloat16hLi32ELi32ELi128ELNS_18Fp8KVCacheDataTypeE1ELb1ELi512EEEvPfS3_PT_PKS4_PKT0_SA_ifPKiSC_iPKfiiiSE_SE_iiiii,(.L_x_24840 - _ZN4vllm25paged_attention_v2_kernelI13__nv_bfloat16hLi32ELi32ELi128ELNS_18Fp8KVCacheDataTypeE1ELb1ELi512EEEvPfS3_PT_PKS4_PKT0_SA_ifPKiSC_iPKfiiiSE_SE_iiiii)
        .other          _ZN4vllm25paged_attention_v2_kernelI13__nv_bfloat16hLi32ELi32ELi128ELNS_18Fp8KVCacheDataTypeE1ELb1ELi512EEEvPfS3_PT_PKS4_PKT0_SA_ifPKiSC_iPKfiiiSE_SE_iiiii,@"STO_CUDA_ENTRY STV_DEFAULT"
_ZN4vllm25paged_attention_v2_kernelI13__nv_bfloat16hLi32ELi32ELi128ELNS_18Fp8KVCacheDataTypeE1ELb1ELi512EEEvPfS3_PT_PKS4_PKT0_SA_ifPKiSC_iPKfiiiSE_SE_iiiii:
.text._ZN4vllm25paged_attention_v2_kernelI13__nv_bfloat16hLi32ELi32ELi128ELNS_18Fp8KVCacheDataTypeE1ELb1ELi512EEEvPfS3_PT_PKS4_PKT0_SA_ifPKiSC_iPKfiiiSE_SE_iiiii:
        /* <DEDUP_REMOVED lines=53> */
.L_x_7591:
        /* <DEDUP_REMOVED lines=15> */
.L_x_7590:
[----:B------:R-:W-:Y:S05]  /*0440*/  BSYNC B1 ;  /* 0x0000000000017941 */ /* 0x000fea0003800000 */
.L_x_7589:
        /* <DEDUP_REMOVED lines=10> */
.L_x_7592:
        /* <DEDUP_REMOVED lines=28> */
.L_x_7588:
[----:B-1----:R-:W-:Y:S05]  /*06b0*/  BSYNC B0 ;  /* 0x0000000000007941 */ /* 0x002fea0003800000 */
.L_x_7587:
        /* <DEDUP_REMOVED lines=86> */
.L_x_7593:
[----:B------:R-:W-:-:S05]  /*0c20*/  MOV R4, c[0x0][0xc] ;  /* 0x0000030000047a02 */ /* 0x000fca0000000f00 */
[----:B------:R-:W-:-:S04]  /*0c30*/  IMAD R3, R4, c[0x0][0x1d8], R23 ;  /* 0x0000760004037a24 */ /* 0x000fc800078e0217 */
[----:B------:R-:W-:-:S03]  /*0c40*/  IMAD R4, R3, c[0x0][0x1e8], RZ ;  /* 0x00007a0003047a24 */ /* 0x000fc600078e02ff */
.L_x_7594:
        /* <DEDUP_REMOVED lines=20> */
.L_x_7598:
        /* <DEDUP_REMOVED lines=36> */
.L_x_7596:
[----:B------:R-:W-:Y:S05]  /*0fd0*/  BSYNC B7 ;  /* 0x0000000000077941 */ /* 0x000fea0003800000 */
.L_x_7595:
[----:B------:R-:W-:Y:S05]  /*0fe0*/  BRA.DIV ~URZ, `(.L_x_7599) ;  /* 0x000027827f007947 */ /* 0x000fea000b800000 */
[----:B------:R-:W-:-:S05]  /*0ff0*/  IMAD.MOV.U32 R5, RZ, RZ, -0x800001 ;  /* 0xff7fffffff057424 */ /* 0x000fca00078e00ff */
.L_x_7631:
        /* <DEDUP_REMOVED lines=10> */
.L_x_7632:
        /* <DEDUP_REMOVED lines=35> */
.L_x_7605:
        /* <DEDUP_REMOVED lines=11> */
.L_x_7604:
[----:B------:R-:W-:Y:S05]  /*1380*/  BSYNC B1 ;  /* 0x0000000000017941 */ /* 0x000fea0003800000 */
.L_x_7603:
        /* <DEDUP_REMOVED lines=10> */
.L_x_7608:
        /* <DEDUP_REMOVED lines=100> */
.L_x_7607:
[----:B------:R-:W-:Y:S05]  /*1a70*/  BSYNC B1 ;  /* 0x0000000000017941 */ /* 0x000fea0003800000 */
.L_x_7606:
        /* <DEDUP_REMOVED lines=55> */
.L_x_7610:
[----:B------:R-:W-:Y:S05]  /*1df0*/  BSYNC B1 ;  /* 0x0000000000017941 */ /* 0x000fea0003800000 */
.L_x_7609:
        /* <DEDUP_REMOVED lines=26> */
.L_x_7602:
[----:B------:R-:W-:Y:S05]  /*1fa0*/  BSYNC B0 ;  /* 0x0000000000007941 */ /* 0x000fea0003800000 */
.L_x_7601:
        /* <DEDUP_REMOVED lines=44> */
.L_x_7615:
        /* <DEDUP_REMOVED lines=8> */
.L_x_7614:
[----:B------:R-:W-:Y:S05]  /*22f0*/  BSYNC B1 ;  /* 0x0000000000017941 */ /* 0x000fea0003800000 */
.L_x_7613:
        /* <DEDUP_REMOVED lines=10> */
.L_x_7618:
        /* <DEDUP_REMOVED lines=52> */
.L_x_7617:
[----:B------:R-:W-:Y:S05]  /*26e0*/  BSYNC B1 ;  /* 0x0000000000017941 */ /* 0x000fea0003800000 */
.L_x_7616:
        /* <DEDUP_REMOVED lines=31> */
.L_x_7620:
[----:B------:R-:W-:Y:S05]  /*28e0*/  BSYNC B1 ;  /* 0x0000000000017941 */ /* 0x000fea0003800000 */
.L_x_7619:
        /* <DEDUP_REMOVED lines=14> */
.L_x_7612:
[----:B------:R-:W-:Y:S05]  /*29d0*/  BSYNC B0 ;  /* 0x0000000000007941 */ /* 0x000fea0003800000 */
.L_x_7611:
        /* <DEDUP_REMOVED lines=20> */
.L_x_7622:
[----:B------:R-:W-:Y:S05]  /*2b20*/  BSYNC B0 ;  /* 0x0000000000007941 */ /* 0x000fea0003800000 */
.L_x_7621:
        /* <DEDUP_REMOVED lines=25> */
.L_x_7626:
        /* <DEDUP_REMOVED lines=33> */
.L_x_7624:
[----:B------:R-:W-:Y:S05]  /*2ed0*/  BSYNC B6 ;  /* 0x0000000000067941 */ /* 0x000fea0003800000 */
.L_x_7623:
[----:B------:R-:W-:Y:S05]  /*2ee0*/  BRA.DIV ~URZ, `(.L_x_7627) ;  /* 0x00000ab27f007947 */ /* 0x000fea000b800000 */
[----:B------:R-:W-:-:S04]  /*2ef0*/  IMAD.MOV.U32 R2, RZ, RZ, RZ ;  /* 0x000000ffff027224 */ /* 0x000fc800078e00ff */
.L_x_7633:
[----:B0-----:R-:W-:Y:S01]  /*2f00*/  FADD.FTZ R5, RZ, R2 ;  /* 0x00000002ff057221 */ /* 0x001fe20000010000 */
[----:B------:R-:W-:Y:S05]  /*2f10*/  BRA.DIV ~URZ, `(.L_x_7628) ;  /* 0x00000b027f007947 */ /* 0x000fea000b800000 */
[----:B------:R-:W0:Y:S01]  /*2f20*/  SHFL.BFLY PT, R4, R5, 0x1, 0x1f ;  /* 0x0c201f0005047f89 */ /* 0x000e2200000e0000 */
[----:B------:R-:W-:Y:S01]  /*2f30*/  CS2R R2, SRZ ;  /* 0x0000000000027805 */ /* 0x000fe2000001ff00 */
[----:B------:R-:W-:Y:S02]  /*2f40*/  IMAD.MOV.U32 R6, RZ, RZ, RZ ;  /* 0x000000ffff067224 */ /* 0x000fe400078e00ff */
[----:B0-----:R-:W-:Y:S02]  /*2f50*/  FADD.FTZ R4, R5, R4 ;  /* 0x0000000405047221 */ /* 0x001fe40000010000 */
[----:B------:R-:W-:Y:S02]  /*2f60*/  IMAD.MOV.U32 R5, RZ, RZ, RZ ;  /* 0x000000ffff057224 */ /* 0x000fe400078e00ff */
.L_x_7634:
        /* <DEDUP_REMOVED lines=46> */
.L_x_7630:
[----:B0-----:R-:W-:Y:S05]  /*3250*/  BSYNC B0 ;  /* 0x0000000000007941 */ /* 0x001fea0003800000 */
.L_x_7629:
        /* <DEDUP_REMOVED lines=42> */
.L_x_7597:
        /* <DEDUP_REMOVED lines=19> */
.L_x_7625:
        /* <DEDUP_REMOVED lines=20> */
.L_x_7599:
[----:B------:R-:W-:Y:S01]  /*3770*/  MOV R5, 0xff7fffff ;  /* 0xff7fffff00057802 */ /* 0x000fe20000000f00 */
[----:B------:R-:W-:Y:S01]  /*3780*/  IMAD.MOV.U32 R10, RZ, RZ, 0x10 ;  /* 0x00000010ff0a7424 */ /* 0x000fe200078e00ff */
[----:B------:R-:W-:Y:S01]  /*3790*/  MOV R6, 0x37d0 ;  /* 0x000037d000067802 */ /* 0x000fe20000000f00 */
[----:B------:R-:W-:Y:S02]  /*37a0*/  IMAD.MOV.U32 R11, RZ, RZ, 0x1f ;  /* 0x0000001fff0b7424 */ /* 0x000fe400078e00ff */
[----:B------:R-:W-:Y:S02]  /*37b0*/  IMAD.MOV.U32 R12, RZ, RZ, -0x1 ;  /* 0xffffffffff0c7424 */ /* 0x000fe400078e00ff */
[----:B------:R-:W-:Y:S05]  /*37c0*/  CALL.REL.NOINC `($__internal_179_$__cuda_sm70_shflsync_bfly_p) ;  /* 0x0000053000007944 */ /* 0x000fea0003c00000 */
[----:B01----:R-:W-:Y:S01]  /*37d0*/  MOV R5, R10 ;  /* 0x0000000a00057202 */ /* 0x003fe20000000f00 */
[----:B------:R-:W-:Y:S05]  /*37e0*/  BRA `(.L_x_7631) ;  /* 0xffffd81000007947 */ /* 0x000fea000383ffff */
.L_x_7600:
[----:B------:R-:W-:Y:S01]  /*37f0*/  IMAD.MOV.U32 R5, RZ, RZ, R13 ;  /* 0x000000ffff057224 */ /* 0x000fe200078e000d */
[----:B------:R-:W-:Y:S01]  /*3800*/  MOV R12, 0xffffffff ;  /* 0xffffffff000c7802 */ /* 0x000fe20000000f00 */
[----:B------:R-:W-:Y:S01]  /*3810*/  IMAD.MOV.U32 R10, RZ, RZ, 0x8 ;  /* 0x00000008ff0a7424 */ /* 0x000fe200078e00ff */
[----:B------:R-:W-:Y:S01]  /*3820*/  MOV R6, 0x3850 ;  /* 0x0000385000067802 */ /* 0x000fe20000000f00 */
[----:B------:R-:W-:-:S02]  /*3830*/  IMAD.MOV.U32 R11, RZ, RZ, 0x1f ;  /* 0x0000001fff0b7424 */ /* 0x000fc400078e00ff */
[----:B------:R-:W-:Y:S05]  /*3840*/  CALL.REL.NOINC `($__internal_179_$__cuda_sm70_shflsync_bfly_p) ;  /* 0x000004b000007944 */ /* 0x000fea0003c00000 */
[----:B01----:R-:W-:Y:S01]  /*3850*/  FMNMX.FTZ R5, R13, R10, !PT ;  /* 0x0000000a0d057209 */ /* 0x003fe20007810000 */
[----:B------:R-:W-:Y:S01]  /*3860*/  IMAD.MOV.U32 R10, RZ, RZ, 0x4 ;  /* 0x00000004ff0a7424 */ /* 0x000fe200078e00ff */
[----:B------:R-:W-:Y:S01]  /*3870*/  MOV R6, 0x38b0 ;  /* 0x000038b000067802 */ /* 0x000fe20000000f00 */
[----:B------:R-:W-:-:S02]  /*3880*/  IMAD.MOV.U32 R11, RZ, RZ, 0x1f ;  /* 0x0000001fff0b7424 */ /* 0x000fc400078e00ff */
[----:B------:R-:W-:Y:S02]  /*3890*/  IMAD.MOV.U32 R12, RZ, RZ, -0x1 ;  /* 0xffffffffff0c7424 */ /* 0x000fe400078e00ff */
[----:B------:R-:W-:Y:S05]  /*38a0*/  CALL.REL.NOINC `($__internal_179_$__cuda_sm70_shflsync_bfly_p) ;  /* 0x0000045000007944 */ /* 0x000fea0003c00000 */
[----:B01----:R-:W-:Y:S01]  /*38b0*/  FMNMX.FTZ R5, R5, R10, !PT ;  /* 0x0000000a05057209 */ /* 0x003fe20007810000 */
[----:B------:R-:W-:Y:S01]  /*38c0*/  HFMA2.MMA R10, -RZ, RZ, 0, 1.1920928955078125e-07 ;  /* 0x00000002ff0a7435 */ /* 0x000fe200000001ff */
[----:B------:R-:W-:Y:S01]  /*38d0*/  IMAD.MOV.U32 R11, RZ, RZ, 0x1f ;  /* 0x0000001fff0b7424 */ /* 0x000fe200078e00ff */
[----:B------:R-:W-:Y:S01]  /*38e0*/  MOV R6, 0x3910 ;  /* 0x0000391000067802 */ /* 0x000fe20000000f00 */
[----:B------:R-:W-:-:S03]  /*38f0*/  IMAD.MOV.U32 R12, RZ, RZ, -0x1 ;  /* 0xffffffffff0c7424 */ /* 0x000fc600078e00ff */
[----:B------:R-:W-:Y:S05]  /*3900*/  CALL.REL.NOINC `($__internal_179_$__cuda_sm70_shflsync_bfly_p) ;  /* 0x000003f000007944 */ /* 0x000fea0003c00000 */
[----:B-1----:R-:W-:Y:S01]  /*3910*/  FMNMX.FTZ R8, R5, R10, !PT ;  /* 0x0000000a05087209 */ /* 0x002fe20007810000 */
[----:B------:R-:W-:Y:S01]  /*3920*/  IMAD.MOV.U32 R10, RZ, RZ, 0x1 ;  /* 0x00000001ff0a7424 */ /* 0x000fe200078e00ff */
[----:B0-----:R-:W-:Y:S01]  /*3930*/  MOV R11, 0x1f ;  /* 0x0000001f000b7802 */ /* 0x001fe20000000f00 */
[----:B------:R-:W-:Y:S01]  /*3940*/  IMAD.MOV.U32 R12, RZ, RZ, -0x1 ;  /* 0xffffffffff0c7424 */ /* 0x000fe200078e00ff */
[----:B------:R-:W-:Y:S01]  /*3950*/  MOV R6, 0x3980 ;  /* 0x0000398000067802 */ /* 0x000fe20000000f00 */
[----:B------:R-:W-:Y:S02]  /*3960*/  IMAD.MOV.U32 R5, RZ, RZ, R8 ;  /* 0x000000ffff057224 */ /* 0x000fe400078e0008 */
[----:B------:R-:W-:Y:S05]  /*3970*/  CALL.REL.NOINC `($__internal_179_$__cuda_sm70_shflsync_bfly_p) ;  /* 0x0000038000007944 */ /* 0x000fea0003c00000 */
[----:B-1----:R-:W-:Y:S01]  /*3980*/  IMAD.MOV.U32 R7, RZ, RZ, R10 ;  /* 0x000000ffff077224 */ /* 0x002fe200078e000a */
[----:B0-----:R-:W-:Y:S05]  /*3990*/  BRA `(.L_x_7632) ;  /* 0xffffd70000007947 */ /* 0x001fea000383ffff */
.L_x_7627:
[----:B0-----:R-:W-:Y:S01]  /*39a0*/  HFMA2.MMA R5, -RZ, RZ, 0, 0 ;  /* 0x00000000ff057435 */ /* 0x001fe200000001ff */
[----:B------:R-:W-:Y:S01]  /*39b0*/  IMAD.MOV.U32 R10, RZ, RZ, 0x2 ;  /* 0x00000002ff0a7424 */ /* 0x000fe200078e00ff */
[----:B------:R-:W-:Y:S01]  /*39c0*/  MOV R6, 0x3a00 ;  /* 0x00003a0000067802 */ /* 0x000fe20000000f00 */
[----:B------:R-:W-:-:S02]  /*39d0*/  IMAD.MOV.U32 R11, RZ, RZ, 0x1f ;  /* 0x0000001fff0b7424 */ /* 0x000fc400078e00ff */
[----:B------:R-:W-:Y:S02]  /*39e0*/  IMAD.MOV.U32 R12, RZ, RZ, -0x1 ;  /* 0xffffffffff0c7424 */ /* 0x000fe400078e00ff */
[----:B------:R-:W-:Y:S05]  /*39f0*/  CALL.REL.NOINC `($__internal_179_$__cuda_sm70_shflsync_bfly_p) ;  /* 0x0000030000007944 */ /* 0x000fea0003c00000 */
[----:B-1----:R-:W-:Y:S01]  /*3a00*/  MOV R2, R10 ;  /* 0x0000000a00027202 */ /* 0x002fe20000000f00 */
[----:B0-----:R-:W-:Y:S05]  /*3a10*/  BRA `(.L_x_7633) ;  /* 0xfffff4e000007947 */ /* 0x001fea000383ffff */
.L_x_7628:
[----:B------:R-:W-:Y:S01]  /*3a20*/  IMAD.MOV.U32 R10, RZ, RZ, 0x1 ;  /* 0x00000001ff0a7424 */ /* 0x000fe200078e00ff */
[----:B------:R-:W-:Y:S01]  /*3a30*/  MOV R6, 0x3a70 ;  /* 0x00003a7000067802 */ /* 0x000fe20000000f00 */
[----:B------:R-:W-:Y:S02]  /*3a40*/  IMAD.MOV.U32 R11, RZ, RZ, 0x1f ;  /* 0x0000001fff0b7424 */ /* 0x000fe400078e00ff */
[----:B------:R-:W-:Y:S02]  /*3a50*/  IMAD.MOV.U32 R12, RZ, RZ, -0x1 ;  /* 0xffffffffff0c7424 */ /* 0x000fe400078e00ff */
[----:B------:R-:W-:Y:S05]  /*3a60*/  CALL.REL.NOINC `($__internal_179_$__cuda_sm70_shflsync_bfly_p) ;  /* 0x0000029000007944 */ /* 0x000fea0003c00000 */
[----:B-1----:R-:W-:Y:S01]  /*3a70*/  FADD.FTZ R4, R5, R10 ;  /* 0x0000000a05047221 */ /* 0x002fe20000010000 */
[----:B0-----:R-:W-:Y:S01]  /*3a80*/  HFMA2.MMA R5, -RZ, RZ, 0, 0 ;  /* 0x00000000ff057435 */ /* 0x001fe200000001ff */
[----:B------:R-:W-:Y:S01]  /*3a90*/  IMAD.MOV.U32 R10, RZ, RZ, 0x2 ;  /* 0x00000002ff0a7424 */ /* 0x000fe200078e00ff */
[----:B------:R-:W-:Y:S01]  /*3aa0*/  MOV R6, 0x3ae0 ;  /* 0x00003ae000067802 */ /* 0x000fe20000000f00 */
[----:B------:R-:W-:Y:S02]  /*3ab0*/  IMAD.MOV.U32 R11, RZ, RZ, 0x1f ;  /* 0x0000001fff0b7424 */ /* 0x000fe400078e00ff */
[----:B------:R-:W-:-:S02]  /*3ac0*/  IMAD.MOV.U32 R12, RZ, RZ, -0x1 ;  /* 0xffffffffff0c7424 */ /* 0x000fc400078e00ff */
[----:B------:R-:W-:Y:S05]  /*3ad0*/  CALL.REL.NOINC `($__internal_179_$__cuda_sm70_shflsync_bfly_p) ;  /* 0x0000022000007944 */ /* 0x000fea0003c00000 */
[----:B01----:R-:W-:Y:S01]  /*3ae0*/  FADD.FTZ R5, RZ, R10 ;  /* 0x0000000aff057221 */ /* 0x003fe20000010000 */
[----:B------:R-:W-:Y:S01]  /*3af0*/  MOV R10, 0x1 ;  /* 0x00000001000a7802 */ /* 0x000fe20000000f00 */
[----:B------:R-:W-:Y:S01]  /*3b00*/  IMAD.MOV.U32 R11, RZ, RZ, 0x1f ;  /* 0x0000001fff0b7424 */ /* 0x000fe200078e00ff */
[----:B------:R-:W-:Y:S01]  /*3b10*/  MOV R6, 0x3b40 ;  /* 0x00003b4000067802 */ /* 0x000fe20000000f00 */
[----:B------:R-:W-:-:S02]  /*3b20*/  IMAD.MOV.U32 R12, RZ, RZ, -0x1 ;  /* 0xffffffffff0c7424 */ /* 0x000fc400078e00ff */
[----:B------:R-:W-:Y:S05]  /*3b30*/  CALL.REL.NOINC `($__internal_179_$__cuda_sm70_shflsync_bfly_p) ;  /* 0x000001c000007944 */ /* 0x000fea0003c00000 */
[----:B-1----:R-:W-:Y:S01]  /*3b40*/  FADD.FTZ R3, R5, R10 ;  /* 0x0000000a05037221 */ /* 0x002fe20000010000 */
[----:B------:R-:W-:Y:S01]  /*3b50*/  HFMA2.MMA R10, -RZ, RZ, 0, 1.1920928955078125e-07 ;  /* 0x00000002ff0a7435 */ /* 0x000fe200000001ff */
[----:B0-----:R-:W-:Y:S01]  /*3b60*/  IMAD.MOV.U32 R5, RZ, RZ, RZ ;  /* 0x000000ffff057224 */ /* 0x001fe200078e00ff */
[----:B------:R-:W-:Y:S01]  /*3b70*/  MOV R6, 0x3bb0 ;  /* 0x00003bb000067802 */ /* 0x000fe20000000f00 */
[----:B------:R-:W-:-:S02]  /*3b80*/  IMAD.MOV.U32 R11, RZ, RZ, 0x1f ;  /* 0x0000001fff0b7424 */ /* 0x000fc400078e00ff */
[----:B------:R-:W-:Y:S02]  /*3b90*/  IMAD.MOV.U32 R12, RZ, RZ, -0x1 ;  /* 0xffffffffff0c7424 */ /* 0x000fe400078e00ff */
[----:B------:R-:W-:Y:S05]  /*3ba0*/  CALL.REL.NOINC `($__internal_179_$__cuda_sm70_shflsync_bfly_p) ;  /* 0x0000015000007944 */ /* 0x000fea0003c00000 */
[----:B01----:R-:W-:Y:S01]  /*3bb0*/  FADD.FTZ R5, RZ, R10 ;  /* 0x0000000aff057221 */ /* 0x003fe20000010000 */
[----:B------:R-:W-:Y:S01]  /*3bc0*/  MOV R11, 0x1f ;  /* 0x0000001f000b7802 */ /* 0x000fe20000000f00 */
[----:B------:R-:W-:Y:S01]  /*3bd0*/  IMAD.MOV.U32 R10, RZ, RZ, 0x1 ;  /* 0x00000001ff0a7424 */ /* 0x000fe200078e00ff */
[----:B------:R-:W-:Y:S01]  /*3be0*/  MOV R6, 0x3c10 ;  /* 0x00003c1000067802 */ /* 0x000fe20000000f00 */
[----:B------:R-:W-:Y:S02]  /*3bf0*/  IMAD.MOV.U32 R12, RZ, RZ, -0x1 ;  /* 0xffffffffff0c7424 */ /* 0x000fe400078e00ff */
[----:B------:R-:W-:Y:S05]  /*3c00*/  CALL.REL.NOINC `($__internal_179_$__cuda_sm70_shflsync_bfly_p) ;  /* 0x000000f000007944 */ /* 0x000fea0003c00000 */
[----:B0-----:R-:W-:Y:S01]  /*3c10*/  HFMA2.MMA R11, -RZ, RZ, 0, 1.847743988037109375e-06 ;  /* 0x0000001fff0b7435 */ /* 0x001fe200000001ff */
[----:B-1----:R-:W-:Y:S01]  /*3c20*/  FADD.FTZ R2, R5, R10 ;  /* 0x0000000a05027221 */ /* 0x002fe20000010000 */
[----:B------:R-:W-:Y:S01]  /*3c30*/  MOV R6, 0x3c80 ;  /* 0x00003c8000067802 */ /* 0x000fe20000000f00 */
[----:B------:R-:W-:Y:S02]  /*3c40*/  IMAD.MOV.U32 R5, RZ, RZ, RZ ;  /* 0x000000ffff057224 */ /* 0x000fe400078e00ff */
[----:B------:R-:W-:Y:S02]  /*3c50*/  IMAD.MOV.U32 R10, RZ, RZ, 0x2 ;  /* 0x00000002ff0a7424 */ /* 0x000fe400078e00ff */
[----:B------:R-:W-:-:S02]  /*3c60*/  IMAD.MOV.U32 R12, RZ, RZ, -0x1 ;  /* 0xffffffffff0c7424 */ /* 0x000fc400078e00ff */
[----:B------:R-:W-:Y:S05]  /*3c70*/  CALL.REL.NOINC `($__internal_179_$__cuda_sm70_shflsync_bfly_p) ;  /* 0x0000008000007944 */ /* 0x000fea0003c00000 */
[----:B01----:R-:W-:Y:S01]  /*3c80*/  FADD.FTZ R5, RZ, R10 ;  /* 0x0000000aff057221 */ /* 0x003fe20000010000 */
[----:B------:R-:W-:Y:S01]  /*3c90*/  MOV R12, 0xffffffff ;  /* 0xffffffff000c7802 */ /* 0x000fe20000000f00 */
[----:B------:R-:W-:Y:S01]  /*3ca0*/  IMAD.MOV.U32 R10, RZ, RZ, 0x1 ;  /* 0x00000001ff0a7424 */ /* 0x000fe200078e00ff */
[----:B------:R-:W-:Y:S01]  /*3cb0*/  MOV R6, 0x3ce0 ;  /* 0x00003ce000067802 */ /* 0x000fe20000000f00 */
[----:B------:R-:W-:-:S02]  /*3cc0*/  IMAD.MOV.U32 R11, RZ, RZ, 0x1f ;  /* 0x0000001fff0b7424 */ /* 0x000fc400078e00ff */
[----:B------:R-:W-:Y:S05]  /*3cd0*/  CALL.REL.NOINC `($__internal_179_$__cuda_sm70_shflsync_bfly_p) ;  /* 0x0000002000007944 */ /* 0x000fea0003c00000 */
[----:B-1----:R-:W-:Y:S01]  /*3ce0*/  IMAD.MOV.U32 R6, RZ, RZ, R10 ;  /* 0x000000ffff067224 */ /* 0x002fe200078e000a */
[----:B0-----:R-:W-:Y:S05]  /*3cf0*/  BRA `(.L_x_7634) ;  /* 0xfffff27000007947 */ /* 0x001fea000383ffff */
        .weak           $__internal_179_$__cuda_sm70_shflsync_bfly_p
        .type           $__internal_179_$__cuda_sm70_shflsync_bfly_p,@function
        .size           $__internal_179_$__cuda_sm70_shflsync_bfly_p,(.L_x_24840 - $__internal_179_$__cuda_sm70_shflsync_bfly_p)
$__internal_179_$__cuda_sm70_shflsync_bfly_p:
[----:B------:R-:W-:Y:S01]  /*3d00*/  IMAD.MOV.U32 R7, RZ, RZ, 0x0 ;  /* 0x00000000ff077424 */ /* 0x000fe200078e00ff */
[----:B------:R-:W-:Y:S04]  /*3d10*/  WARPSYNC R12 ;  /* 0x0000000c00007348 */ /* 0x000fe80003800000 */
[----:B------:R0:W1:Y:S01]  /*3d20*/  SHFL.BFLY PT, R10, R5, R10, R11 ;  /* 0x0c00000a050a7389 */ /* 0x00006200000e000b */
[----:B------:R-:W-:Y:S05]  /*3d30*/  RET.REL.NODEC R6 `(_ZN4vllm25paged_attention_v2_kernelI13__nv_bfloat16hLi32ELi32ELi128ELNS_18Fp8KVCacheDataTypeE1ELb1ELi512EEEvPfS3_PT_PKS4_PKT0_SA_ifPKiSC_iPKfiiiSE_SE_iiiii) ;  /* 0xffffc2c006007950 */ /* 0x000fea0003c3ffff */
.L_x_7635:
        /* <DEDUP_REMOVED lines=12> */
.L_x_24840:


//--------------------- .text._ZN4vllm25paged_attention_v2_kernelI13__nv_bfloat16hLi256ELi16ELi128ELNS_18Fp8KVCacheDataTypeE1ELb0ELi512EEEvPfS3_PT_PKS4_PKT0_SA_ifPKiSC_iPKfiiiSE_SE_iiiii --------------------------
	.section	.text._ZN4vllm25paged_attention_v2_kernelI13__nv_bfloat16hLi256ELi16ELi128ELNS_18Fp8KVCacheDataTypeE1ELb0ELi512EEEvPfS3_PT_PKS4_PKT0_SA_ifPKiSC_iPKfiiiSE_SE_iiiii,"ax",@progbits
	.sectioninfo	@"SHI_REGISTERS=32"
	.align	128
        .global         _ZN4vllm25paged_attention_v2_kernelI13__nv_bfloat16hLi256ELi16ELi128ELNS_18Fp8KVCacheDataTypeE1ELb0ELi512EEEvPfS3_PT_PKS4_PKT0_SA_ifPKiSC_iPKfiiiSE_SE_iiiii
        .type           _ZN4vllm25paged_attention_v2_kernelI13__nv_bfloat16hLi256ELi16ELi128ELNS_18Fp8KVCacheDataTypeE1ELb0ELi512EEEvPfS3_PT_PKS4_PKT0_SA_ifPKiSC_iPKfiiiSE_SE_iiiii,@function
        .size           _ZN4vllm25paged_attention_v2_kernelI13__nv_bfloat16hLi256ELi16ELi128ELNS_18Fp8KVCacheDataTypeE1ELb0ELi512EEEvPfS3_PT_PKS4_PKT0_SA_ifPKiSC_iPKfiiiSE_SE_iiiii,(.L_x_24841 - _ZN4vllm25paged_attention_v2_kernelI13__nv_bfloat16hLi256ELi16ELi128ELNS_18Fp8KVCacheDataTypeE1ELb0ELi512EEEvPfS3_PT_PKS4_PKT0_SA_ifPKiSC_iPKfiiiSE_SE_iiiii)
        .other          _ZN4vllm25paged_attention_v2_kernelI13__nv_bfloat16hLi256ELi16ELi128ELNS_18Fp8KVCacheDataTypeE1ELb0ELi512EEEvPfS3_PT_PKS4_PKT0_SA_ifPKiSC_iPKfiiiSE_SE_iiiii,@"STO_CUDA_ENTRY STV_DEFAULT"
_ZN4vllm25paged_attention_v2_kernelI13__nv_bfloat16hLi256ELi16ELi128ELNS_18Fp8KVCacheDataTypeE1ELb0ELi512EEEvPfS3_PT_PKS4_PKT0_SA_ifPKiSC_iPKfiiiSE_SE_iiiii:
.text._ZN4vllm25paged_attention_v2_kernelI13__nv_bfloat16hLi256ELi16ELi128ELNS_18Fp8KVCacheDataTypeE1ELb0ELi512EEEvPfS3_PT_PKS4_PKT0_SA_ifPKiSC_iPKfiiiSE_SE_iiiii:
        /* <DEDUP_REMOVED lines=57> */
.L_x_7640:
        /* <DEDUP_REMOVED lines=13> */
.L_x_7639:
[----:B------:R-:W-:Y:S05]  /*0460*/  BSYNC B1 ;  /* 0x0000000000017941 */ /* 0x000fea0003800000 */
.L_x_7638:
        /* <DEDUP_REMOVED lines=10> */
.L_x_7641:
        /* <DEDUP_REMOVED lines=21> */
.L_x_7637:
[----:B------:R-:W-:Y:S05]  /*0660*/  BSYNC B0 ;  /* 0x0000000000007941 */ /* 0x000fea0003800000 */
.L_x_7636:
[----:B------:R-:W-:Y:S01]  /*0670*/  IMAD R3, R7, 0x20, R4 ;  /* 0x0000002007037824 */ /* 0x000fe200078e0204 */
[----:B------:R-:W-:Y:S04]  /*0680*/  BAR.SYNC.DEFER_BLOCKING 0x0 ;  /* 0x0000000000007b1d */ /* 0x000fe80000010000 */
[----:B------:R-:W-:-:S13]  /*0690*/  ISETP.GE.AND P0, PT, R3, R20, PT ;  /* 0x000000140300720c */ /* 0x000fda0003f06270 */
[----:B------:R-:W-:Y:S05]  /*06a0*/  @!P0 BRA `(.L_x_7642) ;  /* 0x00002bc000008947 */ /* 0x000fea0003800000 */
[----:B------:R-:W-:Y:S05]  /*06b0*/  BRA.DIV ~URZ, `(.L_x_7643) ;  /* 0x00002cf27f007947 */ /* 0x000fea000b800000 */
[----:B------:R-:W-:-:S05]  /*06c0*/  IMAD.MOV.U32 R2, RZ, RZ, -0x800001 ;  /* 0xff7fffffff027424 */ /* 0x000fca00078e00ff */
.L_x_7675:
        /* <DEDUP_REMOVED lines=8> */
.L_x_7676:
        /* <DEDUP_REMOVED lines=35> */
.L_x_7649:
        /* <DEDUP_REMOVED lines=11> */
.L_x_7648:
[----:B------:R-:W-:Y:S05]  /*0a30*/  BSYNC B1 ;  /* 0x0000000000017941 */ /* 0x000fea0003800000 */
.L_x_7647:
        /* <DEDUP_REMOVED lines=10> */
.L_x_7652:
        /* <DEDUP_REMOVED lines=100> */
.L_x_7651:
[----:B------:R-:W-:Y:S05]  /*1120*/  BSYNC B1 ;  /* 0x0000000000017941 */ /* 0x000fea0003800000 */
.L_x_7650:
        /* <DEDUP_REMOVED lines=55> */
.L_x_7654:
[----:B------:R-:W-:Y:S05]  /*14a0*/  BSYNC B1 ;  /* 0x0000000000017941 */ /* 0x000fea0003800000 */
.L_x_7653:
        /* <DEDUP_REMOVED lines=26> */
.L_x_7646:
[----:B------:R-:W-:Y:S05]  /*1650*/  BSYNC B0 ;  /* 0x0000000000007941 */ /* 0x000fea0003800000 */
.L_x_7645:
        /* <DEDUP_REMOVED lines=43> */
.L_x_7659:
        /* <DEDUP_REMOVED lines=8> */
.L_x_7658:
[----:B------:R-:W-:Y:S05]  /*1990*/  BSYNC B1 ;  /* 0x0000000000017941 */ /* 0x000fea0003800000 */
.L_x_7657:
        /* <DEDUP_REMOVED lines=10> */
.L_x_7662:
        /* <DEDUP_REMOVED lines=52> */
.L_x_7661:
[----:B------:R-:W-:Y:S05]  /*1d80*/  BSYNC B1 ;  /* 0x0000000000017941 */ /* 0x000fea0003800000 */
.L_x_7660:
        /* <DEDUP_REMOVED lines=31> */
.L_x_7664:
[----:B------:R-:W-:Y:S05]  /*1f80*/  BSYNC B1 ;  /* 0x0000000000017941 */ /* 0x000fea0003800000 */
.L_x_7663:
        /* <DEDUP_REMOVED lines=14> */
.L_x_7656:
[----:B------:R-:W-:Y:S05]  /*2070*/  BSYNC B0 ;  /* 0x0000000000007941 */ /* 0x000fea0003800000 */
.L_x_7655:
        /* <DEDUP_REMOVED lines=28> */
.L_x_7666:
[----:B------:R-:W-:Y:S05]  /*2240*/  BSYNC B0 ;  /* 0x0000000000007941 */ /* 0x000fea0003800000 */
.L_x_7665:
        /* <DEDUP_REMOVED lines=34> */
.L_x_7668:
[----:B------:R-:W-:Y:S05]  /*2470*/  BSYNC B0 ;  /* 0x0000000000007941 */ /* 0x000fea0003800000 */
.L_x_7667:
        /* <DEDUP_REMOVED lines=35> */
.L_x_7670:
[----:B------:R-:W-:Y:S05]  /*26b0*/  BSYNC B0 ;  /* 0x0000000000007941 */ /* 0x000fea0003800000 */
.L_x_7669:
        /* <DEDUP_REMOVED lines=19> */
.L_x_7672:
[----:B------:R-:W-:Y:S05]  /*27f0*/  BSYNC B0 ;  /* 0x0000000000007941 */ /* 0x000fea0003800000 */
.L_x_7671:
        /* <DEDUP_REMOVED lines=36> */
.L_x_7674:
[----:B------:R-:W-:Y:S05]  /*2a40*/  BSYNC B0 ;  /* 0x0000000000007941 */ /* 0x000fea0003800000 */
.L_x_7673:
        /* <DEDUP_REMOVED lines=130> */
.L_x_7642:
        /* <DEDUP_REMOVED lines=20> */
.L_x_7643:
[----:B------:R-:W-:Y:S01]  /*33b0*/  IMAD.MOV.U32 R9, RZ, RZ, -0x800001 ;  /* 0xff7fffffff097424 */ /* 0x000fe200078e00ff */
[----:B------:R-:W-:Y:S01]  /*33c0*/  MOV R2, 0x3410 ;  /* 0x0000341000027802 */ /* 0x000fe20000000f00 */
[----:B------:R-:W-:Y:S02]  /*33d0*/  IMAD.MOV.U32 R10, RZ, RZ, 0x10 ;  /* 0x00000010ff0a7424 */ /* 0x000fe400078e00ff */
[----:B------:R-:W-:Y:S02]  /*33e0*/  IMAD.MOV.U32 R11, RZ, RZ, 0x1f ;  /* 0x0000001fff0b7424 */ /* 0x000fe400078e00ff */
[----:B------:R-:W-:Y:S02]  /*33f0*/  IMAD.MOV.U32 R12, RZ, RZ, -0x1 ;  /* 0xffffffffff0c7424 */ /* 0x000fe400078e00ff */
[----:B-1----:R-:W-:Y:S05]  /*3400*/  CALL.REL.NOINC `($__internal_180_$__cuda_sm70_shflsync_bfly_p) ;  /* 0x0000014000007944 */ /* 0x002fea0003c00000 */
[----:B-1----:R-:W-:Y:S01]  /*3410*/  IMAD.MOV.U32 R2, RZ, RZ, R10 ;  /* 0x000000ffff027224 */ /* 0x002fe200078e000a */
[----:B0-----:R-:W-:Y:S05]  /*3420*/  BRA `(.L_x_7675) ;  /* 0xffffd2a000007947 */ /* 0x001fea000383ffff */
.L_x_7644:
[----:B------:R-:W-:Y:S01]  /*3430*/  IMAD.MOV.U32 R10, RZ, RZ, 0x8 ;  /* 0x00000008ff0a7424 */ /* 0x000fe200078e00ff */
[----:B------:R-:W-:Y:S01]  /*3440*/  MOV R2, 0x3480 ;  /* 0x0000348000027802 */ /* 0x000fe20000000f00 */
[----:B------:R-:W-:Y:S02]  /*3450*/  IMAD.MOV.U32 R11, RZ, RZ, 0x1f ;  /* 0x0000001fff0b7424 */ /* 0x000fe400078e00ff */
[----:B------:R-:W-:-:S02]  /*3460*/  IMAD.MOV.U32 R12, RZ, RZ, -0x1 ;  /* 0xffffffffff0c7424 */ /* 0x000fc400078e00ff */
[----:B-1----:R-:W-:Y:S05]  /*3470*/  CALL.REL.NOINC `($__internal_180_$__cuda_sm70_shflsync_bfly_p) ;  /* 0x000000d000007944 */ /* 0x002fea0003c00000 */
[----:B01----:R-:W-:Y:S01]  /*3480*/  FMNMX.FTZ R9, R9, R10, !PT ;  /* 0x0000000a09097209 */ /* 0x003fe20007810000 */
[----:B------:R-:W-:Y:S01]  /*3490*/  IMAD.MOV.U32 R10, RZ, RZ, 0x4 ;  /* 0x00000004ff0a7424 */ /* 0x000fe200078e00ff */
[----:B------:R-:W-:Y:S01]  /*34a0*/  MOV R2, 0x34e0 ;  /* 0x000034e000027802 */ /* 0x000fe20000000f00 */
[----:B------:R-:W-:-:S02]  /*34b0*/  IMAD.MOV.U32 R11, RZ, RZ, 0x1f ;  /* 0x0000001fff0b7424 */ /* 0x000fc400078e00ff */
[----:B------:R-:W-:Y:S02]  /*34c0*/  IMAD.MOV.U32 R12, RZ, RZ, -0x1 ;  /* 0xffffffffff0c7424 */ /* 0x000fe400078e00ff */
[----:B------:R-:W-:Y:S05]  /*34d0*/  CALL.REL.NOINC `($__internal_180_$__cuda_sm70_shflsync_bfly_p) ;  /* 0x0000007000007944 */ /* 0x000fea0003c00000 */
[----:B01----:R-:W-:Y:S01]  /*34e0*/  FMNMX.FTZ R9, R9, R10, !PT ;  /* 0x0000000a09097209 */ /* 0x003fe20007810000 */
[----:B------:R-:W-:Y:S01]  /*34f0*/  IMAD.MOV.U32 R10, RZ, RZ, 0x2 ;  /* 0x00000002ff0a7424 */ /* 0x000fe200078e00ff */
[----:B------:R-:W-:Y:S01]  /*3500*/  MOV R2, 0x3540 ;  /* 0x0000354000027802 */ /* 0x000fe20000000f00 */
[----:B------:R-:W-:Y:S02]  /*3510*/  IMAD.MOV.U32 R11, RZ, RZ, 0x1f ;  /* 0x0000001fff0b7424 */ /* 0x000fe400078e00ff */
[----:B------:R-:W-:Y:S02]  /*3520*/  IMAD.MOV.U32 R12, RZ, RZ, -0x1 ;  /* 0xffffffffff0c7424 */ /* 0x000fe400078e00ff */
[----:B------:R-:W-:Y:S05]  /*3530*/  CALL.REL.NOINC `($__internal_180_$__cuda_sm70_shflsync_bfly_p) ;  /* 0x0000001000007944 */ /* 0x000fea0003c00000 */
[----:B01----:R-:W-:Y:S05]  /*3540*/  BRA `(.L_x_7676) ;  /* 0xffffd20000007947 */ /* 0x003fea000383ffff */
        .weak           $__internal_180_$__cuda_sm70_shflsync_bfly_p
        .type           $__internal_180_$__cuda_sm70_shflsync_bfly_p,@function
        .size           $__internal_180_$__cuda_sm70_shflsync_bfly_p,(.L_x_24841 - $__internal_180_$__cuda_sm70_shflsync_bfly_p)
$__internal_180_$__cuda_sm70_shflsync_bfly_p:
[----:B------:R-:W-:Y:S01]  /*3550*/  IMAD.MOV.U32 R3, RZ, RZ, 0x0 ;  /* 0x00000000ff037424 */ /* 0x000fe200078e00ff */
[----:B------:R-:W-:Y:S04]  /*3560*/  WARPSYNC R12 ;  /* 0x0000000c00007348 */ /* 0x000fe80003800000 */
[----:B------:R0:W1:Y:S01]  /*3570*/  SHFL.BFLY PT, R10, R9, R10, R11 ;  /* 0x0c00000a090a7389 */ /* 0x00006200000e000b */
[----:B------:R-:W-:Y:S05]  /*3580*/  RET.REL.NODEC R2 `(_ZN4vllm25paged_attention_v2_kernelI13__nv_bfloat16hLi256ELi16ELi128ELNS_18Fp8KVCacheDataTypeE1ELb0ELi512EEEvPfS3_PT_PKS4_PKT0_SA_ifPKiSC_iPKfiiiSE_SE_iiiii) ;  /* 0xffffca7002007950 */ /* 0x000fea0003c3ffff */
.L_x_7677:
        /* <DEDUP_REMOVED lines=15> */
.L_x_24841:


//--------------------- .text._ZN4vllm25paged_attention_v2_kernelI13__nv_bfloat16hLi192ELi16ELi128ELNS_18Fp8KVCacheDataTypeE1ELb0ELi512EEEvPfS3_PT_PKS4_PKT0_SA_ifPKiSC_iPKfiiiSE_SE_iiiii --------------------------
	.section	.text._ZN4vllm25paged_attention_v2_kernelI13__nv_bfloat16hLi192ELi16ELi128ELNS_18Fp8KVCacheDataTypeE1ELb0ELi512EEEvPfS3_PT_PKS4_PKT0_SA_ifPKiSC_iPKfiiiSE_SE_iiiii,"ax",@progbits
	.sectioninfo	@"SHI_REGISTERS=32"
	.align	128
        .global         _ZN4vllm25paged_attention_v2_kernelI13__nv_bfloat16hLi192ELi16ELi128ELNS_18Fp8KVCacheDataTypeE1ELb0ELi512EEEvPfS3_PT_PKS4_PKT0_SA_ifPKiSC_iPKfiiiSE_SE_iiiii
        .type           _ZN4vllm25paged_attention_v2_kernelI13__nv_bfloat16hLi192ELi16ELi128ELNS_18Fp8KVCacheDataTypeE1ELb0ELi512EEEvPfS3_PT_PKS4_PKT0_SA_ifPKiSC_iPKfiiiSE_SE_iiiii,@function
        .size           _ZN4vllm25paged_attention_v2_kernelI13__nv_bfloat16hLi192ELi16ELi128ELNS_18Fp8KVCacheDataTypeE1ELb0ELi512EEEvPfS3_PT_PKS4_PKT0_SA_ifPKiSC_iPKfiiiSE_SE_iiiii,(.L_x_24842 - _ZN4vllm25paged_attention_v2_kernelI13__nv_bfloat16hLi192ELi16ELi128ELNS_18Fp8KVCacheDataTypeE1ELb0ELi512EEEvPfS3_PT_PKS4_PKT0_SA_ifPKiSC_iPKfiiiSE_SE_iiiii)
        .other          _ZN4vllm25paged_attention_v2_kernelI13__nv_bfloat16hLi192ELi16ELi128ELNS_18Fp8KVCacheDataTypeE1ELb0ELi512EEEvPfS3_PT_PKS4_PKT0_SA_ifPKiSC_iPKfiiiSE_SE_iiiii,@"STO_CUDA_ENTRY STV_DEFAULT"
_ZN4vllm25paged_attention_v2_kernelI13__nv_bfloat16hLi192ELi16ELi128ELNS_18Fp8KVCacheDataTypeE1ELb0ELi512EEEvPfS3_PT_PKS4_PKT0_SA_ifPKiSC_iPKfiiiSE_SE_iiiii:
.text._ZN4vllm25paged_attention_v2_kernelI13__nv_bfloat16hLi192ELi16ELi128ELNS_18Fp8KVCacheDataTypeE1ELb0ELi512EEEvPfS3_PT_PKS4_PKT0_SA_ifPKiSC_iPKfiiiSE_SE_iiiii:
        /* <DEDUP_REMOVED lines=57> */
.L_x_7682:
        /* <DEDUP_REMOVED lines=13> */
.L_x_7681:
[----:B------:R-:W-:Y:S05]  /*0460*/  BSYNC B1 ;  /* 0x0000000000017941 */ /* 0x000fea0003800000 */
.L_x_7680:
        /* <DEDUP_REMOVED lines=10> */
.L_x_7683:
        /* <DEDUP_REMOVED lines=21> */
.L_x_7679:
[----:B------:R-:W-:Y:S05]  /*0660*/  BSYNC B0 ;  /* 0x0000000000007941 */ /* 0x000fea0003800000 */
.L_x_7678:
[----:B------:R-:W-:Y:S01]  /*0670*/  IMAD R3, R15, 0x20, R12 ;  /* 0x000000200f037824 */ /* 0x000fe200078e020c */
[----:B------:R-:W-:Y:S04]  /*0680*/  BAR.SYNC.DEFER_BLOCKING 0x0 ;  /* 0x0000000000007b1d */ /* 0x000fe80000010000 */
[----:B------:R-:W-:-:S13]  /*0690*/  ISETP.GE.AND P0, PT, R3, R22, PT ;  /* 0x000000160300720c */ /* 0x000fda0003f06270 */
[----:B------:R-:W-:Y:S05]  /*06a0*/  @!P0 BRA `(.L_x_7684) ;  /* 0x0000283000008947 */ /* 0x000fea0003800000 */
[----:B------:R-:W-:Y:S05]  /*06b0*/  BRA.DIV ~URZ, `(.L_x_7685) ;  /* 0x000029627f007947 */ /* 0x000fea000b800000 */
[----:B------:R-:W-:-:S05]  /*06c0*/  IMAD.MOV.U32 R2, RZ, RZ, -0x800001 ;  /* 0xff7fffffff027424 */ /* 0x000fca00078e00ff */
.L_x_7717:
        /* <DEDUP_REMOVED lines=8> */
.L_x_7718:
        /* <DEDUP_REMOVED lines=35> */
.L_x_7691:
        /* <DEDUP_REMOVED lines=11> */
.L_x_7690:
[----:B------:R-:W-:Y:S05]  /*0a30*/  BSYNC B1 ;  /* 0x0000000000017941 */ /* 0x000fea0003800000 */
.L_x_7689:
        /* <DEDUP_REMOVED lines=10> */
.L_x_7694:
        /* <DEDUP_REMOVED lines=100> */
.L_x_7693:
[----:B------:R-:W-:Y:S05]  /*1120*/  BSYNC B1 ;  /* 0x0000000000017941 */ /* 0x000fea0003800000 */
.L_x_7692:
        /* <DEDUP_REMOVED lines=55> */
.L_x_7696:
[----:B------:R-:W-:Y:S05]  /*14a0*/  BSYNC B1 ;  /* 0x0000000000017941 */ /* 0x000fea0003800000 */
.L_x_7695:
        /* <DEDUP_REMOVED lines=26> */
.L_x_7688:
[----:B------:R-:W-:Y:S05]  /*1650*/  BSYNC B0 ;  /* 0x0000000000007941 */ /* 0x000fea0003800000 */
.L_x_7687:
        /* <DEDUP_REMOVED lines=43> */
.L_x_7701:
        /* <DEDUP_REMOVED lines=8> */
.L_x_7700:
[----:B------:R-:W-:Y:S05]  /*1990*/  BSYNC B1 ;  /* 0x0000000000017941 */ /* 0x000fea0003800000 */
.L_x_7699:
        /* <DEDUP_REMOVED lines=10> */
.L_x_7704:
        /* <DEDUP_REMOVED lines=52> */
.L_x_7703:
[----:B------:R-:W-:Y:S05]  /*1d80*/  BSYNC B1 ;  /* 0x0000000000017941 */ /* 0x000fea0003800000 */
.L_x_7702:
        /* <DEDUP_REMOVED lines=31> */
.L_x_7706:
[----:B------:R-:W-:Y:S05]  /*1f80*/  BSYNC B1 ;  /* 0x0000000000017941 */ /* 0x000fea0003800000 */
.L_x_7705:
        /* <DEDUP_REMOVED lines=14> */
.L_x_7698:
[----:B------:R-:W-:Y:S05]  /*2070*/  BSYNC B0 ;  /* 0x0000000000007941 */ /* 0x000fea0003800000 */
.L_x_7697:
        /* <DEDUP_REMOVED lines=28> */
.L_x_7708:
[----:B------:R-:W-:Y:S05]  /*2240*/  BSYNC B0 ;  /* 0x0000000000007941 */ /* 0x000fea0003800000 */
.L_x_7707:
        /* <DEDUP_REMOVED lines=29> */
.L_x_7710:
[----:B------:R-:W-:Y:S05]  /*2420*/  BSYNC B0 ;  /* 0x0000000000007941 */ /* 0x000fea0003800000 */
.L_x_7709:
        /* <DEDUP_REMOVED lines=27> */
.L_x_7712:
[----:B------:R-:W-:Y:S05]  /*25e0*/  BSYNC B0 ;  /* 0x0000000000007941 */ /* 0x000fea0003800000 */
.L_x_7711:
        /* <DEDUP_REMOVED lines=15> */
.L_x_7714:
[----:B------:R-:W-:Y:S05]  /*26e0*/  BSYNC B0 ;  /* 0x0000000000007941 */ /* 0x000fea0003800000 */
.L_x_7713:
        /* <DEDUP_REMOVED lines=27> */
.L_x_7716:
[----:B------:R-:W-:Y:S05]  /*28a0*/  BSYNC B0 ;  /* 0x0000000000007941 */ /* 0x000fea0003800000 */
.L_x_7715:
        /* <DEDUP_REMOVED lines=99> */
.L_x_7684:
        /* <DEDUP_REMOVED lines=20> */
.L_x_7685:
[----:B------:R-:W-:Y:S01]  /*3020*/  IMAD.MOV.U32 R5, RZ, RZ, -0x800001 ;  /* 0xff7fffffff057424 */ /* 0x000fe200078e00ff */
[----:B------:R-:W-:Y:S01]  /*3030*/  MOV R2, 0x3080 ;  /* 0x0000308000027802 */ /* 0x000fe20000000f00 */
[----:B------:R-:W-:Y:S02]  /*3040*/  IMAD.MOV.U32 R6, RZ, RZ, 0x10 ;  /* 0x00000010ff067424 */ /* 0x000fe400078e00ff */
[----:B------:R-:W-:Y:S02]  /*3050*/  IMAD.MOV.U32 R7, RZ, RZ, 0x1f ;  /* 0x0000001fff077424 */ /* 0x000fe400078e00ff */
[----:B------:R-:W-:Y:S02]  /*3060*/  IMAD.MOV.U32 R8, RZ, RZ, -0x1 ;  /* 0xffffffffff087424 */ /* 0x000fe400078e00ff */
[----:B------:R-:W-:Y:S05]  /*3070*/  CALL.REL.NOINC `($__internal_181_$__cuda_sm70_shflsync_bfly_p) ;  /* 0x0000014000007944 */ /* 0x000fea0003c00000 */
[----:B-1----:R-:W-:Y:S01]  /*3080*/  IMAD.MOV.U32 R2, RZ, RZ, R6 ;  /* 0x000000ffff027224 */ /* 0x002fe200078e0006 */
[----:B0-----:R-:W-:Y:S05]  /*3090*/  BRA `(.L_x_7717) ;  /* 0xffffd63000007947 */ /* 0x001fea000383ffff */
.L_x_7686:
[----:B------:R-:W-:Y:S01]  /*30a0*/  HFMA2.MMA R6, -RZ, RZ, 0, 4.76837158203125e-07 ;  /* 0x00000008ff067435 */ /* 0x000fe200000001ff */
[----:B------:R-:W-:Y:S01]  /*30b0*/  IMAD.MOV.U32 R7, RZ, RZ, 0x1f ;  /* 0x0000001fff077424 */ /* 0x000fe200078e00ff */
[----:B------:R-:W-:Y:S01]  /*30c0*/  MOV R2, 0x30f0 ;  /* 0x000030f000027802 */ /* 0x000fe20000000f00 */
[----:B------:R-:W-:-:S03]  /*30d0*/  IMAD.MOV.U32 R8, RZ, RZ, -0x1 ;  /* 0xffffffffff087424 */ /* 0x000fc600078e00ff */
[----:B------:R-:W-:Y:S05]  /*30e0*/  CALL.REL.NOINC `($__internal_181_$__cuda_sm70_shflsync_bfly_p) ;  /* 0x000000d000007944 */ /* 0x000fea0003c00000 */
[----:B01----:R-:W-:Y:S01]  /*30f0*/  FMNMX.FTZ R5, R5, R6, !PT ;  /* 0x0000000605057209 */ /* 0x003fe20007810000 */
[----:B------:R-:W-:Y:S01]  /*3100*/  IMAD.MOV.U32 R6, RZ, RZ, 0x4 ;  /* 0x00000004ff067424 */ /* 0x000fe200078e00ff */
[----:B------:R-:W-:Y:S01]  /*3110*/  MOV R2, 0x3150 ;  /* 0x0000315000027802 */ /* 0x000fe20000000f00 */
[----:B------:R-:W-:-:S02]  /*3120*/  IMAD.MOV.U32 R7, RZ, RZ, 0x1f ;  /* 0x0000001fff077424 */ /* 0x000fc400078e00ff */
[----:B------:R-:W-:Y:S02]  /*3130*/  IMAD.MOV.U32 R8, RZ, RZ, -0x1 ;  /* 0xffffffffff087424 */ /* 0x000fe400078e00ff */
[----:B------:R-:W-:Y:S05]  /*3140*/  CALL.REL.NOINC `($__internal_181_$__cuda_sm70_shflsync_bfly_p) ;  /* 0x0000007000007944 */ /* 0x000fea0003c00000 */
[----:B01----:R-:W-:Y:S01]  /*3150*/  FMNMX.FTZ R5, R5, R6, !PT ;  /* 0x0000000605057209 */ /* 0x003fe20007810000 */
[----:B------:R-:W-:Y:S01]  /*3160*/  IMAD.MOV.U32 R6, RZ, RZ, 0x2 ;  /* 0x00000002ff067424 */ /* 0x000fe200078e00ff */
[----:B------:R-:W-:Y:S01]  /*3170*/  MOV R2, 0x31b0 ;  /* 0x000031b000027802 */ /* 0x000fe20000000f00 */
[----:B------:R-:W-:Y:S02]  /*3180*/  IMAD.MOV.U32 R7, RZ, RZ, 0x1f ;  /* 0x0000001fff077424 */ /* 0x000fe400078e00ff */
[----:B------:R-:W-:Y:S02]  /*3190*/  IMAD.MOV.U32 R8, RZ, RZ, -0x1 ;  /* 0xffffffffff087424 */ /* 0x000fe400078e00ff */
[----:B------:R-:W-:Y:S05]  /*31a0*/  CALL.REL.NOINC `($__internal_181_$__cuda_sm70_shflsync_bfly_p) ;  /* 0x0000001000007944 */ /* 0x000fea0003c00000 */
[----:B01----:R-:W-:Y:S05]  /*31b0*/  BRA `(.L_x_7718) ;  /* 0xffffd59000007947 */ /* 0x003fea000383ffff */
        .weak           $__internal_181_$__cuda_sm70_shflsync_bfly_p
        .type           $__internal_181_$__cuda_sm70_shflsync_bfly_p,@function
        .size           $__internal_181_$__cuda_sm70_shflsync_bfly_p,(.L_x_24842 - $__internal_181_$__cuda_sm70_shflsync_bfly_p)
$__internal_181_$__cuda_sm70_shflsync_bfly_p:
[----:B------:R-:W-:Y:S01]  /*31c0*/  IMAD.MOV.U32 R3, RZ, RZ, 0x0 ;  /* 0x00000000ff037424 */ /* 0x000fe200078e00ff */
[----:B------:R-:W-:Y:S04]  /*31d0*/  WARPSYNC R8 ;  /* 0x0000000800007348 */ /* 0x000fe80003800000 */
[----:B------:R0:W1:Y:S01]  /*31e0*/  SHFL.BFLY PT, R6, R5, R6, R7 ;  /* 0x0c00000605067389 */ /* 0x00006200000e0007 */
[----:B------:R-:W-:Y:S05]  /*31f0*/  RET.REL.NODEC R2 `(_ZN4vllm25paged_attention_v2_kernelI13__nv_bfloat16hLi192ELi16ELi128ELNS_18Fp8KVCacheDataTypeE1ELb0ELi512EEEvPfS3_PT_PKS4_PKT0_SA_ifPKiSC_iPKfiiiSE_SE_iiiii) ;  /* 0xffffce0002007950 */ /* 0x000fea0003c3ffff */
.L_x_7719:
        /* <DEDUP_REMOVED lines=16> */
.L_x_24842:


//--------------------- .text._ZN4vllm25paged_attention_v2_kernelI13__nv_bfloat16hLi128ELi16ELi128ELNS_18Fp8KVCacheDataTypeE1ELb0ELi512EEEvPfS3_PT_PKS4_PKT0_SA_ifPKiSC_iPKfiiiSE_SE_iiiii --------------------------
	.section	.text._ZN4vllm25paged_attention_v2_kernelI13__nv_bfloat16hLi128ELi16ELi128ELNS_18Fp8KVCacheDataTypeE1ELb0ELi512EEEvPfS3_PT_PKS4_PKT0_SA_ifPKiSC_iPKfiiiSE_SE_iiiii,"ax",@progbits
	.sectioninfo	@"SHI_REGISTERS=32"
	.align	128
        .global         _ZN4vllm25paged_attention_v2_kernelI13__nv_bfloat16hLi128ELi16ELi128ELNS_18Fp8KVCacheDataTypeE1ELb0ELi512EEEvPfS3_PT_PKS4_PKT0_SA_ifPKiSC_iPKfiiiSE_SE_iiiii
        .type           _ZN4vllm25paged_attention_v2_kernelI13__nv_bfloat16hLi128ELi16ELi128ELNS_18Fp8KVCacheDataTypeE1ELb0ELi512EEEvPfS3_PT_PKS4_PKT0_SA_ifPKiSC_iPKfiiiSE_SE_iiiii,@function
        .size           _ZN4vllm25paged_attention_v2_kernelI13__nv_bfloat16hLi128ELi16ELi128ELNS_18Fp8KVCacheDataTypeE1ELb0ELi512EEEvPfS3_PT_PKS4_PKT0_SA_ifPKiSC_iPKfiiiSE_SE_iiiii,(.L_x_24843 - _ZN4vllm25paged_attention_v2_kernelI13__nv_bfloat16hLi128ELi16ELi128ELNS_18Fp8KVCacheDataTypeE1ELb0ELi512EEEvPfS3_PT_PKS4_PKT0_SA_ifPKiSC_iPKfiiiSE_SE_iiiii)
        .other          _ZN4vllm25paged_attention_v2_kernelI13__nv_bfloat16hLi128ELi16ELi128ELNS_18Fp8KVCacheDataTypeE1ELb0ELi512EEEvPfS3_PT_PKS4_PKT0_SA_ifPKiSC_iPKfiiiSE_SE_iiiii,@"STO_CUDA_ENTRY STV_DEFAULT"
_ZN4vllm25paged_attention_v2_kernelI13__nv_bfloat16hLi128ELi16ELi128ELNS_18Fp8KVCacheDataTypeE1ELb0ELi512EEEvPfS3_PT_PKS4_PKT0_SA_ifPKiSC_iPKfiiiSE_SE_iiiii:
.text._ZN4vllm25paged_attention_v2_kernelI13__nv_bfloat16hLi128ELi16ELi128ELNS_18Fp8KVCacheDataTypeE1ELb0ELi512EEEvPfS3_PT_PKS4_PKT0_SA_ifPKiSC_iPKfiiiSE_SE_iiiii:
        /* <DEDUP_REMOVED lines=57> */
.L_x_7724:
        /* <DEDUP_REMOVED lines=13> */
.L_x_7723:
[----:B------:R-:W-:Y:S05]  /*0460*/  BSYNC B1 ;  /* 0x0000000000017941 */ /* 0x000fea0003800000 */
.L_x_7722:
        /* <DEDUP_REMOVED lines=10> */
.L_x_7725:
        /* <DEDUP_REMOVED lines=21> */
.L_x_7721:
[----:B-1----:R-:W-:Y:S05]  /*0660*/  BSYNC B0 ;  /* 0x0000000000007941 */ /* 0x002fea0003800000 */
.L_x_7720:
[----:B------:R-:W-:Y:S01]  /*0670*/  LEA R3, R13, R0, 0x5 ;  /* 0x000000000d037211 */ /* 0x000fe200078e28ff */
[----:B------:R-:W-:Y:S03]  /*0680*/  BAR.SYNC.DEFER_BLOCKING 0x0 ;  /* 0x0000000000007b1d */ /* 0x000fe60000010000 */
[----:B------:R-:W-:-:S13]  /*0690*/  ISETP.GE.AND P0, PT, R3, R22, PT ;  /* 0x000000160300720c */ /* 0x000fda0003f06270 */
[----:B------:R-:W-:Y:S05]  /*06a0*/  @!P0 BRA `(.L_x_7726) ;  /* 0x0000245000008947 */ /* 0x000fea0003800000 */
[----:B------:R-:W-:Y:S05]  /*06b0*/  BRA.DIV ~URZ, `(.L_x_7727) ;  /* 0x000025827f007947 */ /* 0x000fea000b800000 */
[----:B------:R-:W-:-:S05]  /*06c0*/  IMAD.MOV.U32 R2, RZ, RZ, -0x800001 ;  /* 0xff7fffffff027424 */ /* 0x000fca00078e00ff */
.L_x_7755:
        /* <DEDUP_REMOVED lines=8> */
.L_x_7756:
        /* <DEDUP_REMOVED lines=35> */
.L_x_7733:
        /* <DEDUP_REMOVED lines=11> */
.L_x_7732:
[----:B------:R-:W-:Y:S05]  /*0a30*/  BSYNC B1 ;  /* 0x0000000000017941 */ /* 0x000fea0003800000 */
.L_x_7731:
        /* <DEDUP_REMOVED lines=10> */
.L_x_7736:
        /* <DEDUP_REMOVED lines=100> */
.L_x_7735:
[----:B------:R-:W-:Y:S05]  /*1120*/  BSYNC B1 ;  /* 0x0000000000017941 */ /* 0x000fea0003800000 */
.L_x_7734:
        /* <DEDUP_REMOVED lines=55> */
.L_x_7738:
[----:B------:R-:W-:Y:S05]  /*14a0*/  BSYNC B1 ;  /* 0x0000000000017941 */ /* 0x000fea0003800000 */
.L_x_7737:
        /* <DEDUP_REMOVED lines=26> */
.L_x_7730:
[----:B------:R-:W-:Y:S05]  /*1650*/  BSYNC B0 ;  /* 0x0000000000007941 */ /* 0x000fea0003800000 */
.L_x_7729:
        /* <DEDUP_REMOVED lines=43> */
.L_x_7743:
        /* <DEDUP_REMOVED lines=8> */
.L_x_7742:
[----:B------:R-:W-:Y:S05]  /*1990*/  BSYNC B1 ;  /* 0x0000000000017941 */ /* 0x000fea0003800000 */
.L_x_7741:
        /* <DEDUP_REMOVED lines=10> */
.L_x_7746:
        /* <DEDUP_REMOVED lines=52> */
.L_x_7745:
[----:B------:R-:W-:Y:S05]  /*1d80*/  BSYNC B1 ;  /* 0x0000000000017941 */ /* 0x000fea0003800000 */
.L_x_7744:
        /* <DEDUP_REMOVED lines=31> */
.L_x_7748:
[----:B------:R-:W-:Y:S05]  /*1f80*/  BSYNC B1 ;  /* 0x0000000000017941 */ /* 0x000fea0003800000 */
.L_x_7747:
        /* <DEDUP_REMOVED lines=14> */
.L_x_7740:
[----:B------:R-:W-:Y:S05]  /*2070*/  BSYNC B0 ;  /* 0x0000000000007941 */ /* 0x000fea0003800000 */
.L_x_7739:
        /* <DEDUP_REMOVED lines=29> */
.L_x_7750:
[----:B------:R-:W-:Y:S05]  /*2250*/  BSYNC B0 ;  /* 0x0000000000007941 */ /* 0x000fea0003800000 */
.L_x_7749:
        /* <DEDUP_REMOVED lines=38> */
.L_x_7752:
[----:B0-----:R-:W-:Y:S05]  /*24c0*/  BSYNC B0 ;  /* 0x0000000000007941 */ /* 0x001fea0003800000 */
.L_x_7751:
        /* <DEDUP_REMOVED lines=28> */
.L_x_7754:
[----:B0-----:R-:W-:Y:S05]  /*2690*/  BSYNC B0 ;  /* 0x0000000000007941 */ /* 0x001fea0003800000 */
.L_x_7753:
        /* <DEDUP_REMOVED lines=70> */
.L_x_7726:
        /* <DEDUP_REMOVED lines=20> */
.L_x_7727:
[----:B------:R-:W-:Y:S01]  /*2c40*/  HFMA2.MMA R6, -RZ, RZ, 0, 9.5367431640625e-07 ;  /* 0x00000010ff067435 */ /* 0x000fe200000001ff */
[----:B------:R-:W-:Y:S01]  /*2c50*/  IMAD.MOV.U32 R5, RZ, RZ, -0x800001 ;  /* 0xff7fffffff057424 */ /* 0x000fe200078e00ff */
[----:B------:R-:W-:Y:S01]  /*2c60*/  MOV R2, 0x2ca0 ;  /* 0x00002ca000027802 */ /* 0x000fe20000000f00 */
[----:B------:R-:W-:Y:S02]  /*2c70*/  IMAD.MOV.U32 R7, RZ, RZ, 0x1f ;  /* 0x0000001fff077424 */ /* 0x000fe400078e00ff */
[----:B------:R-:W-:Y:S02]  /*2c80*/  IMAD.MOV.U32 R8, RZ, RZ, -0x1 ;  /* 0xffffffffff087424 */ /* 0x000fe400078e00ff */
[----:B------:R-:W-:Y:S05]  /*2c90*/  CALL.REL.NOINC `($__internal_182_$__cuda_sm70_shflsync_bfly_p) ;  /* 0x0000014000007944 */ /* 0x000fea0003c00000 */
[----:B-1----:R-:W-:Y:S01]  /*2ca0*/  IMAD.MOV.U32 R2, RZ, RZ, R6 ;  /* 0x000000ffff027224 */ /* 0x002fe200078e0006 */
[----:B0-----:R-:W-:Y:S05]  /*2cb0*/  BRA `(.L_x_7755) ;  /* 0xffffda1000007947 */ /* 0x001fea000383ffff */
.L_x_7728:
[----:B------:R-:W-:Y:S01]  /*2cc0*/  IMAD.MOV.U32 R6, RZ, RZ, 0x8 ;  /* 0x00000008ff067424 */ /* 0x000fe200078e00ff */
[----:B------:R-:W-:Y:S01]  /*2cd0*/  MOV R7, 0x1f ;  /* 0x0000001f00077802 */ /* 0x000fe20000000f00 */
[----:B------:R-:W-:Y:S01]  /*2ce0*/  IMAD.MOV.U32 R8, RZ, RZ, -0x1 ;  /* 0xffffffffff087424 */ /* 0x000fe200078e00ff */
[----:B------:R-:W-:Y:S02]  /*2cf0*/  MOV R2, 0x2d10 ;  /* 0x00002d1000027802 */ /* 0x000fe40000000f00 */
[----:B------:R-:W-:Y:S05]  /*2d00*/  CALL.REL.NOINC `($__internal_182_$__cuda_sm70_shflsync_bfly_p) ;  /* 0x000000d000007944 */ /* 0x000fea0003c00000 */
[----:B01----:R-:W-:Y:S01]  /*2d10*/  FMNMX.FTZ R5, R5, R6, !PT ;  /* 0x0000000605057209 */ /* 0x003fe20007810000 */
[----:B------:R-:W-:Y:S01]  /*2d20*/  IMAD.MOV.U32 R6, RZ, RZ, 0x4 ;  /* 0x00000004ff067424 */ /* 0x000fe200078e00ff */
[----:B------:R-:W-:Y:S01]  /*2d30*/  MOV R2, 0x2d70 ;  /* 0x00002d7000027802 */ /* 0x000fe20000000f00 */
[----:B------:R-:W-:-:S02]  /*2d40*/  IMAD.MOV.U32 R7, RZ, RZ, 0x1f ;  /* 0x0000001fff077424 */ /* 0x000fc400078e00ff */
[----:B------:R-:W-:Y:S02]  /*2d50*/  IMAD.MOV.U32 R8, RZ, RZ, -0x1 ;  /* 0xffffffffff087424 */ /* 0x000fe400078e00ff */
[----:B------:R-:W-:Y:S05]  /*2d60*/  CALL.REL.NOINC `($__internal_182_$__cuda_sm70_shflsync_bfly_p) ;  /* 0x0000007000007944 */ /* 0x000fea0003c00000 */
[----:B01----:R-:W-:Y:S01]  /*2d70*/  FMNMX.FTZ R5, R5, R6, !PT ;  /* 0x0000000605057209 */ /* 0x003fe20007810000 */
[----:B------:R-:W-:Y:S01]  /*2d80*/  HFMA2.MMA R6, -RZ, RZ, 0, 1.1920928955078125e-07 ;  /* 0x00000002ff067435 */ /* 0x000fe200000001ff */
[----:B------:R-:W-:Y:S01]  /*2d90*/  IMAD.MOV.U32 R7, RZ, RZ, 0x1f ;  /* 0x0000001fff077424 */ /* 0x000fe200078e00ff */
[----:B------:R-:W-:Y:S01]  /*2da0*/  MOV R2, 0x2dd0 ;  /* 0x00002dd000027802 */ /* 0x000fe20000000f00 */
[----:B------:R-:W-:-:S03]  /*2db0*/  IMAD.MOV.U32 R8, RZ, RZ, -0x1 ;  /* 0xffffffffff087424 */ /* 0x000fc600078e00ff */
[----:B------:R-:W-:Y:S05]  /*2dc0*/  CALL.REL.NOINC `($__internal_182_$__cuda_sm70_shflsync_bfly_p) ;  /* 0x0000001000007944 */ /* 0x000fea0003c00000 */
[----:B01----:R-:W-:Y:S05]  /*2dd0*/  BRA `(.L_x_7756) ;  /* 0xffffd97000007947 */ /* 0x003fea000383ffff */
        .weak           $__internal_182_$__cuda_sm70_shflsync_bfly_p
        .type           $__internal_182_$__cuda_sm70_shflsync_bfly_p,@function
        .size           $__internal_182_$__cuda_sm70_shflsync_bfly_p,(.L_x_24843 - $__internal_182_$__cuda_sm70_shflsync_bfly_p)
$__internal_182_$__cuda_sm70_shflsync_bfly_p:
[----:B------:R-:W-:Y:S01]  /*2de0*/  IMAD.MOV.U32 R3, RZ, RZ, 0x0 ;  /* 0x00000000ff037424 */ /* 0x000fe200078e00ff */
[----:B------:R-:W-:Y:S04]  /*2df0*/  WARPSYNC R8 ;  /* 0x0000000800007348 */ /* 0x000fe80003800000 */
[----:B------:R0:W1:Y:S01]  /*2e00*/  SHFL.BFLY PT, R6, R5, R6, R7 ;  /* 0x0c00000605067389 */ /* 0x00006200000e0007 */
[----:B------:R-:W-:Y:S05]  /*2e10*/  RET.REL.NODEC R2 `(_ZN4vllm25paged_attention_v2_kernelI13__nv_bfloat16hLi128ELi16ELi128ELNS_18Fp8KVCacheDataTypeE1ELb0ELi512EEEvPfS3_PT_PKS4_PKT0_SA_ifPKiSC_iPKfiiiSE_SE_iiiii) ;  /* 0xffffd1e002007950 */ /* 0x000fea0003c3ffff */
.L_x_7757:
        /* <DEDUP_REMOVED lines=14> */
.L_x_24843:


//--------------------- .text._ZN4vllm25paged_attention_v2_kernelI13__nv_bfloat16hLi120ELi16ELi128ELNS_18Fp8KVCacheDataTypeE1ELb0ELi512EEEvPfS3_PT_PKS4_PKT0_SA_ifPKiSC_iPKfiiiSE_SE_iiiii --------------------------
	.section	.text._ZN4vllm25paged_attention_v2_kernelI13__nv_bfloat16hLi120ELi16ELi128ELNS_18Fp8KVCacheDataTypeE1ELb0ELi512EEEvPfS3_PT_PKS4_PKT0_SA_ifPKiSC_iPKfiiiSE_SE_iiiii,"ax",@progbits
	.sectioninfo	@"SHI_REGISTERS=32"
	.align	128
        .global         _ZN4vllm25paged_attention_v2_kernelI13__nv_bfloat16hLi120ELi16ELi128ELNS_18Fp8KVCacheDataTypeE1ELb0ELi512EEEvPfS3_PT_PKS4_PKT0_SA_ifPKiSC_iPKfiiiSE_SE_iiiii
        .type           _ZN4vllm25paged_attention_v2_kernelI13__nv_bfloat16hLi120ELi16ELi128ELNS_18Fp8KVCacheDataTypeE1ELb0ELi512EEEvPfS3_PT_PKS4_PKT0_SA_ifPKiSC_iPKfiiiSE_SE_iiiii,@function
        .size           _ZN4vllm25paged_attention_v2_kernelI13__nv_bfloat16hLi120ELi16ELi128ELNS_18Fp8KVCacheDataTypeE1ELb0ELi512EEEvPfS3_PT_PKS4_PKT0_SA_ifPKiSC_iPKfiiiSE_SE_iiiii,(.L_x_24844 - _ZN4vllm25paged_attention_v2_kernelI13__nv_bfloat16hLi120ELi16ELi128ELNS_18Fp8KVCacheDataTypeE1ELb0ELi512EEEvPfS3_PT_PKS4_PKT0_SA_ifPKiSC_iPKfiiiSE_SE_iiiii)
        .other          _ZN4vllm25paged_attention_v2_kernelI13__nv_bfloat16hLi120ELi16ELi128ELNS_18Fp8KVCacheDataTypeE1ELb0ELi512EEEvPfS3_PT_PKS4_PKT0_SA_ifPKiSC_iPKfiiiSE_SE_iiiii,@"STO_CUDA_ENTRY STV_DEFAULT"
_ZN4vllm25paged_attention_v2_kernelI13__nv_bfloat16hLi120ELi16ELi128ELNS_18Fp8KVCacheDataTypeE1ELb0ELi512EEEvPfS3_PT_PKS4_PKT0_SA_ifPKiSC_iPKfiiiSE_SE_iiiii:
.text._ZN4vllm25paged_attention_v2_kernelI13__nv_bfloat16hLi120ELi16ELi128ELNS_18Fp8KVCacheDataTypeE1ELb0ELi512EEEvPfS3_PT_PKS4_PKT0_SA_ifPKiSC_iPKfiiiSE_SE_iiiii:
        /* <DEDUP_REMOVED lines=57> */
.L_x_7762:
        /* <DEDUP_REMOVED lines=13> */
.L_x_7761:
[----:B------:R-:W-:Y:S05]  /*0460*/  BSYNC B1 ;  /* 0x0000000000017941 */ /* 0x000fea0003800000 */
.L_x_7760:
        /* <DEDUP_REMOVED lines=10> */
.L_x_7763:
        /* <DEDUP_REMOVED lines=21> */
.L_x_7759:
[----:B------:R-:W-:Y:S05]  /*0660*/  BSYNC B0 ;  /* 0x0000000000007941 */ /* 0x000fea0003800000 */
.L_x_7758:
[----:B------:R-:W-:Y:S01]  /*0670*/  IMAD R3, R13, 0x20, R20 ;  /* 0x000000200d037824 */ /* 0x000fe200078e0214 */
[----:B------:R-:W-:Y:S04]  /*0680*/  BAR.SYNC.DEFER_BLOCKING 0x0 ;  /* 0x0000000000007b1d */ /* 0x000fe80000010000 */
[----:B------:R-:W-:-:S13]  /*0690*/  ISETP.GE.AND P0, PT, R3, R22, PT ;  /* 0x000000160300720c */ /* 0x000fda0003f06270 */
[----:B------:R-:W-:Y:S05]  /*06a0*/  @!P0 BRA `(.L_x_7764) ;  /* 0x0000261000008947 */ /* 0x000fea0003800000 */
[----:B------:R-:W-:Y:S05]  /*06b0*/  BRA.DIV ~URZ, `(.L_x_7765) ;  /* 0x000027427f007947 */ /* 0x000fea000b800000 */
[----:B------:R-:W-:-:S04]  /*06c0*/  MOV R2, 0xff7fffff ;  /* 0xff7fffff00027802 */ /* 0x000fc80000000f00 */
.L_x_7803:
        /* <DEDUP_REMOVED lines=8> */
.L_x_7804:
        /* <DEDUP_REMOVED lines=35> */
.L_x_7771:
        /* <DEDUP_REMOVED lines=11> */
.L_x_7770:
[----:B------:R-:W-:Y:S05]  /*0a30*/  BSYNC B1 ;  /* 0x0000000000017941 */ /* 0x000fea0003800000 */
.L_x_7769:
        /* <DEDUP_REMOVED lines=10> */
.L_x_7774:
        /* <DEDUP_REMOVED lines=100> */
.L_x_7773:
[----:B------:R-:W-:Y:S05]  /*1120*/  BSYNC B1 ;  /* 0x0000000000017941 */ /* 0x000fea0003800000 */
.L_x_7772:
        /* <DEDUP_REMOVED lines=55> */
.L_x_7776:
[----:B------:R-:W-:Y:S05]  /*14a0*/  BSYNC B1 ;  /* 0x0000000000017941 */ /* 0x000fea0003800000 */
.L_x_7775:
        /* <DEDUP_REMOVED lines=26> */
.L_x_7768:
[----:B------:R-:W-:Y:S05]  /*1650*/  BSYNC B0 ;  /* 0x0000000000007941 */ /* 0x000fea0003800000 */
.L_x_7767:
        /* <DEDUP_REMOVED lines=43> */
.L_x_7781:
        /* <DEDUP_REMOVED lines=8> */
.L_x_7780:
[----:B------:R-:W-:Y:S05]  /*1990*/  BSYNC B1 ;  /* 0x0000000000017941 */ /* 0x000fea0003800000 */
.L_x_7779:
        /* <DEDUP_REMOVED lines=10> */
.L_x_7784:
        /* <DEDUP_REMOVED lines=52> */
.L_x_7783:
[----:B------:R-:W-:Y:S05]  /*1d80*/  BSYNC B1 ;  /* 0x0000000000017941 */ /* 0x000fea0003800000 */
.L_x_7782:
        /* <DEDUP_REMOVED lines=31> */
.L_x_7786:
[----:B------:R-:W-:Y:S05]  /*1f80*/  BSYNC B1 ;  /* 0x0000000000017941 */ /* 0x000fea0003800000 */
.L_x_7785:
        /* <DEDUP_REMOVED lines=14> */
.L_x_7778:
[----:B------:R-:W-:Y:S05]  /*2070*/  BSYNC B0 ;  /* 0x0000000000007941 */ /* 0x000fea0003800000 */
.L_x_7777:
        /* <DEDUP_REMOVED lines=23> */
.L_x_7788:
[----:B------:R-:W-:Y:S05]  /*21f0*/  BSYNC B0 ;  /* 0x0000000000007941 */ /* 0x000fea0003800000 */
.L_x_7787:
        /* <DEDUP_REMOVED lines=23> */
.L_x_7790:
[----:B------:R-:W-:Y:S05]  /*2370*/  BSYNC B0 ;  /* 0x0000000000007941 */ /* 0x000fea0003800000 */
.L_x_7789:
        /* <DEDUP_REMOVED lines=24> */
.L_x_7794:
[----:B------:R-:W-:Y:S05]  /*2500*/  BSYNC B1 ;  /* 0x0000000000017941 */ /* 0x000fea0003800000 */
.L_x_7793:
[----:B-1-3--:R-:W-:Y:S02]  /*2510*/  @!P0 FADD.FTZ R12, R12, R9 ;  /* 0x000000090c0c8221 */ /* 0x00afe40000010000 */
.L_x_7792:
[----:B------:R-:W-:Y:S05]  /*2520*/  BSYNC B0 ;  /* 0x0000000000007941 */ /* 0x000fea0003800000 */
.L_x_7791:
        /* <DEDUP_REMOVED lines=16> */
.L_x_7796:
[----:B------:R-:W-:Y:S05]  /*2630*/  BSYNC B0 ;  /* 0x0000000000007941 */ /* 0x000fea0003800000 */
.L_x_7795:
        /* <DEDUP_REMOVED lines=24> */
.L_x_7800:
[----:B------:R-:W-:Y:S05]  /*27c0*/  BSYNC B1 ;  /* 0x0000000000017941 */ /* 0x000fea0003800000 */
.L_x_7799:
[----:B01--4-:R-:W-:Y:S02]  /*27d0*/  @!P0 FADD.FTZ R12, R12, R9 ;  /* 0x000000090c0c8221 */ /* 0x013fe40000010000 */
.L_x_7798:
[----:B------:R-:W-:Y:S05]  /*27e0*/  BSYNC B0 ;  /* 0x0000000000007941 */ /* 0x000fea0003800000 */
.L_x_7797:
        /* <DEDUP_REMOVED lines=67> */
.L_x_7802:
[----:B------:R-:W-:Y:S05]  /*2c20*/  BSYNC B0 ;  /* 0x0000000000007941 */ /* 0x000fea0003800000 */
.L_x_7801:
        /* <DEDUP_REMOVED lines=9> */
.L_x_7764:
        /* <DEDUP_REMOVED lines=20> */
.L_x_7765:
[----:B------:R-:W-:Y:S01]  /*2e00*/  IMAD.MOV.U32 R5, RZ, RZ, -0x800001 ;  /* 0xff7fffffff057424 */ /* 0x000fe200078e00ff */
[----:B------:R-:W-:Y:S01]  /*2e10*/  MOV R2, 0x2e60 ;  /* 0x00002e6000027802 */ /* 0x000fe20000000f00 */
[----:B------:R-:W-:Y:S02]  /*2e20*/  IMAD.MOV.U32 R6, RZ, RZ, 0x10 ;  /* 0x00000010ff067424 */ /* 0x000fe400078e00ff */
[----:B------:R-:W-:Y:S02]  /*2e30*/  IMAD.MOV.U32 R7, RZ, RZ, 0x1f ;  /* 0x0000001fff077424 */ /* 0x000fe400078e00ff */
[----:B------:R-:W-:Y:S02]  /*2e40*/  IMAD.MOV.U32 R8, RZ, RZ, -0x1 ;  /* 0xffffffffff087424 */ /* 0x000fe400078e00ff */
[----:B------:R-:W-:Y:S05]  /*2e50*/  CALL.REL.NOINC `($__internal_183_$__cuda_sm70_shflsync_bfly_p) ;  /* 0x0000014000007944 */ /* 0x000fea0003c00000 */
[----:B-1----:R-:W-:Y:S01]  /*2e60*/  IMAD.MOV.U32 R2, RZ, RZ, R6 ;  /* 0x000000ffff027224 */ /* 0x002fe200078e0006 */
[----:B0-----:R-:W-:Y:S05]  /*2e70*/  BRA `(.L_x_7803) ;  /* 0xffffd85000007947 */ /* 0x001fea000383ffff */
.L_x_7766:
[----:B------:R-:W-:Y:S01]  /*2e80*/  IMAD.MOV.U32 R6, RZ, RZ, 0x8 ;  /* 0x00000008ff067424 */ /* 0x000fe200078e00ff */
[----:B------:R-:W-:Y:S01]  /*2e90*/  MOV R8, 0xffffffff ;  /* 0xffffffff00087802 */ /* 0x000fe20000000f00 */
[----:B------:R-:W-:Y:S01]  /*2ea0*/  IMAD.MOV.U32 R7, RZ, RZ, 0x1f ;  /* 0x0000001fff077424 */ /* 0x000fe200078e00ff */
[----:B------:R-:W-:-:S02]  /*2eb0*/  MOV R2, 0x2ed0 ;  /* 0x00002ed000027802 */ /* 0x000fc40000000f00 */
[----:B------:R-:W-:Y:S05]  /*2ec0*/  CALL.REL.NOINC `($__internal_183_$__cuda_sm70_shflsync_bfly_p) ;  /* 0x000000d000007944 */ /* 0x000fea0003c00000 */
[----:B01----:R-:W-:Y:S01]  /*2ed0*/  FMNMX.FTZ R5, R5, R6, !PT ;  /* 0x0000000605057209 */ /* 0x003fe20007810000 */
[----:B------:R-:W-:Y:S01]  /*2ee0*/  IMAD.MOV.U32 R6, RZ, RZ, 0x4 ;  /* 0x00000004ff067424 */ /* 0x000fe200078e00ff */
[----:B------:R-:W-:Y:S01]  /*2ef0*/  MOV R2, 0x2f30 ;  /* 0x00002f3000027802 */ /* 0x000fe20000000f00 */
[----:B------:R-:W-:-:S02]  /*2f00*/  IMAD.MOV.U32 R7, RZ, RZ, 0x1f ;  /* 0x0000001fff077424 */ /* 0x000fc400078e00ff */
[----:B------:R-:W-:Y:S02]  /*2f10*/  IMAD.MOV.U32 R8, RZ, RZ, -0x1 ;  /* 0xffffffffff087424 */ /* 0x000fe400078e00ff */
[----:B------:R-:W-:Y:S05]  /*2f20*/  CALL.REL.NOINC `($__internal_183_$__cuda_sm70_shflsync_bfly_p) ;  /* 0x0000007000007944 */ /* 0x000fea0003c00000 */
[----:B01----:R-:W-:Y:S01]  /*2f30*/  FMNMX.FTZ R5, R5, R6, !PT ;  /* 0x0000000605057209 */ /* 0x003fe20007810000 */
[----:B------:R-:W-:Y:S01]  /*2f40*/  IMAD.MOV.U32 R6, RZ, RZ, 0x2 ;  /* 0x00000002ff067424 */ /* 0x000fe200078e00ff */
[----:B------:R-:W-:Y:S01]  /*2f50*/  MOV R2, 0x2f90 ;  /* 0x00002f9000027802 */ /* 0x000fe20000000f00 */
[----:B------:R-:W-:Y:S02]  /*2f60*/  IMAD.MOV.U32 R7, RZ, RZ, 0x1f ;  /* 0x0000001fff077424 */ /* 0x000fe400078e00ff */
[----:B------:R-:W-:Y:S02]  /*2f70*/  IMAD.MOV.U32 R8, RZ, RZ, -0x1 ;  /* 0xffffffffff087424 */ /* 0x000fe400078e00ff */
[----:B------:R-:W-:Y:S05]  /*2f80*/  CALL.REL.NOINC `($__internal_183_$__cuda_sm70_shflsync_bfly_p) ;  /* 0x0000001000007944 */ /* 0x000fea0003c00000 */
[----:B01----:R-:W-:Y:S05]  /*2f90*/  BRA `(.L_x_7804) ;  /* 0xffffd7b000007947 */ /* 0x003fea000383ffff */
        .weak           $__internal_183_$__cuda_sm70_shflsync_bfly_p
        .type           $__internal_183_$__cuda_sm70_shflsync_bfly_p,@function
        .size           $__internal_183_$__cuda_sm70_shflsync_bfly_p,(.L_x_24844 - $__internal_183_$__cuda_sm70_shflsync_bfly_p)
$__internal_183_$__cuda_sm70_shflsync_bfly_p:
[----:B------:R-:W-:Y:S01]  /*2fa0*/  IMAD.MOV.U32 R3, RZ, RZ, 0x0 ;  /* 0x00000000ff037424 */ /* 0x000fe200078e00ff */
[----:B------:R-:W-:Y:S04]  /*2fb0*/  WARPSYNC R8 ;  /* 0x0000000800007348 */ /* 0x000fe80003800000 */
[----:B------:R0:W1:Y:S01]  /*2fc0*/  SHFL.BFLY PT, R6, R5, R6, R7 ;  /* 0x0c00000605067389 */ /* 0x00006200000e0007 */
[----:B------:R-:W-:Y:S05]  /*2fd0*/  RET.REL.NODEC R2 `(_ZN4vllm25paged_attention_v2_kernelI13__nv_bfloat16hLi120ELi16ELi128ELNS_18Fp8KVCacheDataTypeE1ELb0ELi512EEEvPfS3_PT_PKS4_PKT0_SA_ifPKiSC_iPKfiiiSE_SE_iiiii) ;  /* 0xffffd02002007950 */ /* 0x000fea0003c3ffff */
.L_x_7805:
        /* <DEDUP_REMOVED lines=10> */
.L_x_24844:


//--------------------- .text._ZN4vllm25paged_attention_v2_kernelI13__nv_bfloat16hLi112ELi16ELi128ELNS_18Fp8KVCacheDataTypeE1ELb0ELi512EEEvPfS3_PT_PKS4_PKT0_SA_ifPKiSC_iPKfiiiSE_SE_iiiii --------------------------
	.section	.text._ZN4vllm25paged_attention_v2_kernelI13__nv_bfloat16hLi112ELi16ELi128ELNS_18Fp8KVCacheDataTypeE1ELb0ELi512EEEvPfS3_PT_PKS4_PKT0_SA_ifPKiSC_iPKfiiiSE_SE_iiiii,"ax",@progbits
	.sectioninfo	@"SHI_REGISTERS=32"
	.align	128
        .global         _ZN4vllm25paged_attention_v2_kernelI13__nv_bfloat16hLi112ELi16ELi128ELNS_18Fp8KVCacheDataTypeE1ELb0ELi512EEEvPfS3_PT_PKS4_PKT0_SA_ifPKiSC_iPKfiiiSE_SE_iiiii
        .type           _ZN4vllm25paged_attention_v2_kernelI13__nv_bfloat16hLi112ELi16ELi128ELNS_18Fp8KVCacheDataTypeE1ELb0ELi512EEEvPfS3_PT_PKS4_PKT0_SA_ifPKiSC_iPKfiiiSE_SE_iiiii,@function
        .size           _ZN4vllm25paged_attention_v2_kernelI13__nv_bfloat16hLi112ELi16ELi128ELNS_18Fp8KVCacheDataTypeE1ELb0ELi512EEEvPfS3_PT_PKS4_PKT0_SA_ifPKiSC_iPKfiiiSE_SE_iiiii,(.L_x_24845 - _ZN4vllm25paged_attention_v2_kernelI13__nv_bfloat16hLi112ELi16ELi128ELNS_18Fp8KVCacheDataTypeE1ELb0ELi512EEEvPfS3_PT_PKS4_PKT0_SA_ifPKiSC_iPKfiiiSE_SE_iiiii)
        .other          _ZN4vllm25paged_attention_v2_kernelI13__nv_bfloat16hLi112ELi16ELi128ELNS_18Fp8KVCacheDataTypeE1ELb0ELi512EEEvPfS3_PT_PKS4_PKT0_SA_ifPKiSC_iPKfiiiSE_SE_iiiii,@"STO_CUDA_ENTRY STV_DEFAULT"
_ZN4vllm25paged_attention_v2_kernelI13__nv_bfloat16hLi112ELi16ELi128ELNS_18Fp8KVCacheDataTypeE1ELb0ELi512EEEvPfS3_PT_PKS4_PKT0_SA_ifPKiSC_iPKfiiiSE_SE_iiiii:
.text._ZN4vllm25paged_attention_v2_kernelI13__nv_bfloat16hLi112ELi16ELi128ELNS_18Fp8KVCacheDataTypeE1ELb0ELi512EEEvPfS3_PT_PKS4_PKT0_SA_ifPKiSC_iPKfiiiSE_SE_iiiii:
        /* <DEDUP_REMOVED lines=57> */
.L_x_7810:
        /* <DEDUP_REMOVED lines=13> */
.L_x_7809:
[----:B------:R-:W-:Y:S05]  /*0460*/  BSYNC B1 ;  /* 0x0000000000017941 */ /* 0x000fea0003800000 */
.L_x_7808:
        /* <DEDUP_REMOVED lines=10> */
.L_x_7811:
        /* <DEDUP_REMOVED lines=21> */
.L_x_7807:
[----:B------:R-:W-:Y:S05]  /*0660*/  BSYNC B0 ;  /* 0x0000000000007941 */ /* 0x000fea0003800000 */
.L_x_7806:
[----:B------:R-:W-:Y:S01]  /*0670*/  IMAD R3, R13, 0x20, R16 ;  /* 0x000000200d037824 */ /* 0x000fe200078e0210 */
[----:B------:R-:W-:Y:S04]  /*0680*/  BAR.SYNC.DEFER_BLOCKING 0x0 ;  /* 0x0000000000007b1d */ /* 0x000fe80000010000 */
[----:B------:R-:W-:-:S13]  /*0690*/  ISETP.GE.AND P0, PT, R3, R24, PT ;  /* 0x000000180300720c */ /* 0x000fda0003f06270 */
[----:B------:R-:W-:Y:S05]  /*06a0*/  @!P0 BRA `(.L_x_7812) ;  /* 0x0000237000008947 */ /* 0x000fea0003800000 */
[----:B------:R-:W-:Y:S05]  /*06b0*/  BRA.DIV ~URZ, `(.L_x_7813) ;  /* 0x000024a27f007947 */ /* 0x000fea000b800000 */
[----:B------:R-:W-:-:S05]  /*06c0*/  IMAD.MOV.U32 R2, RZ, RZ, -0x800001 ;  /* 0xff7fffffff027424 */ /* 0x000fca00078e00ff */
.L_x_7841:
        /* <DEDUP_REMOVED lines=8> */
.L_x_7842:
        /* <DEDUP_REMOVED lines=35> */
.L_x_7819:
        /* <DEDUP_REMOVED lines=11> */
.L_x_7818:
[----:B------:R-:W-:Y:S05]  /*0a30*/  BSYNC B1 ;  /* 0x0000000000017941 */ /* 0x000fea0003800000 */
.L_x_7817:
        /* <DEDUP_REMOVED lines=10> */
.L_x_7822:
        /* <DEDUP_REMOVED lines=100> */
.L_x_7821:
[----:B------:R-:W-:Y:S05]  /*1120*/  BSYNC B1 ;  /* 0x0000000000017941 */ /* 0x000fea0003800000 */
.L_x_7820:
        /* <DEDUP_REMOVED lines=55> */
.L_x_7824:
[----:B------:R-:W-:Y:S05]  /*14a0*/  BSYNC B1 ;  /* 0x0000000000017941 */ /* 0x000fea0003800000 */
.L_x_7823:
        /* <DEDUP_REMOVED lines=26> */
.L_x_7816:
[----:B------:R-:W-:Y:S05]  /*1650*/  BSYNC B0 ;  /* 0x0000000000007941 */ /* 0x000fea0003800000 */
.L_x_7815:
        /* <DEDUP_REMOVED lines=44> */
.L_x_7829:
        /* <DEDUP_REMOVED lines=8> */
.L_x_7828:
[----:B------:R-:W-:Y:S05]  /*19a0*/  BSYNC B1 ;  /* 0x0000000000017941 */ /* 0x000fea0003800000 */
.L_x_7827:
        /* <DEDUP_REMOVED lines=10> */
.L_x_7832:
        /* <DEDUP_REMOVED lines=52> */
.L_x_7831:
[----:B------:R-:W-:Y:S05]  /*1d90*/  BSYNC B1 ;  /* 0x0000000000017941 */ /* 0x000fea0003800000 */
.L_x_7830:
        /* <DEDUP_REMOVED lines=31> */
.L_x_7834:
[----:B------:R-:W-:Y:S05]  /*1f90*/  BSYNC B1 ;  /* 0x0000000000017941 */ /* 0x000fea0003800000 */
.L_x_7833:
        /* <DEDUP_REMOVED lines=14> */
.L_x_7826:
[----:B------:R-:W-:Y:S05]  /*2080*/  BSYNC B0 ;  /* 0x0000000000007941 */ /* 0x000fea0003800000 */
.L_x_7825:
        /* <DEDUP_REMOVED lines=30> */
.L_x_7836:
[----:B------:R-:W-:Y:S05]  /*2270*/  BSYNC B0 ;  /* 0x0000000000007941 */ /* 0x000fea0003800000 */
.L_x_7835:
        /* <DEDUP_REMOVED lines=33> */
.L_x_7838:
[----:B0-----:R-:W-:Y:S05]  /*2490*/  BSYNC B0 ;  /* 0x0000000000007941 */ /* 0x001fea0003800000 */
.L_x_7837:
        /* <DEDUP_REMOVED lines=25> */
.L_x_7840:
[----:B0-----:R-:W-:Y:S05]  /*2630*/  BSYNC B0 ;  /* 0x0000000000007941 */ /* 0x001fea0003800000 */
.L_x_7839:
        /* <DEDUP_REMOVED lines=62> */
.L_x_7812:
        /* <DEDUP_REMOVED lines=20> */
.L_x_7813:
[----:B------:R-:W-:Y:S01]  /*2b60*/  MOV R5, 0xff7fffff ;  /* 0xff7fffff00057802 */ /* 0x000fe20000000f00 */
[----:B------:R-:W-:Y:S01]  /*2b70*/  IMAD.MOV.U32 R6, RZ, RZ, 0x10 ;  /* 0x00000010ff067424 */ /* 0x000fe200078e00ff */
[----:B------:R-:W-:Y:S01]  /*2b80*/  MOV R2, 0x2bc0 ;  /* 0x00002bc000027802 */ /* 0x000fe20000000f00 */
[----:B------:R-:W-:Y:S02]  /*2b90*/  IMAD.MOV.U32 R7, RZ, RZ, 0x1f ;  /* 0x0000001fff077424 */ /* 0x000fe400078e00ff */
[----:B------:R-:W-:Y:S02]  /*2ba0*/  IMAD.MOV.U32 R8, RZ, RZ, -0x1 ;  /* 0xffffffffff087424 */ /* 0x000fe400078e00ff */
[----:B------:R-:W-:Y:S05]  /*2bb0*/  CALL.REL.NOINC `($__internal_184_$__cuda_sm70_shflsync_bfly_p) ;  /* 0x0000014000007944 */ /* 0x000fea0003c00000 */
[----:B-1----:R-:W-:Y:S01]  /*2bc0*/  MOV R2, R6 ;  /* 0x0000000600027202 */ /* 0x002fe20000000f00 */
[----:B0-----:R-:W-:Y:S05]  /*2bd0*/  BRA `(.L_x_7841) ;  /* 0xffffdaf000007947 */ /* 0x001fea000383ffff */
.L_x_7814:
[----:B------:R-:W-:Y:S01]  /*2be0*/  IMAD.MOV.U32 R6, RZ, RZ, 0x8 ;  /* 0x00000008ff067424 */ /* 0x000fe200078e00ff */
[----:B------:R-:W-:Y:S01]  /*2bf0*/  MOV R2, 0x2c30 ;  /* 0x00002c3000027802 */ /* 0x000fe20000000f00 */
[----:B------:R-:W-:Y:S02]  /*2c00*/  IMAD.MOV.U32 R7, RZ, RZ, 0x1f ;  /* 0x0000001fff077424 */ /* 0x000fe400078e00ff */
[----:B------:R-:W-:-:S02]  /*2c10*/  IMAD.MOV.U32 R8, RZ, RZ, -0x1 ;  /* 0xffffffffff087424 */ /* 0x000fc400078e00ff */
[----:B------:R-:W-:Y:S05]  /*2c20*/  CALL.REL.NOINC `($__internal_184_$__cuda_sm70_shflsync_bfly_p) ;  /* 0x000000d000007944 */ /* 0x000fea0003c00000 */
[----:B01----:R-:W-:Y:S01]  /*2c30*/  FMNMX.FTZ R5, R5, R6, !PT ;  /* 0x0000000605057209 */ /* 0x003fe20007810000 */
[----:B------:R-:W-:Y:S01]  /*2c40*/  HFMA2.MMA R6, -RZ, RZ, 0, 2.384185791015625e-07 ;  /* 0x00000004ff067435 */ /* 0x000fe200000001ff */
[----:B------:R-:W-:Y:S01]  /*2c50*/  IMAD.MOV.U32 R7, RZ, RZ, 0x1f ;  /* 0x0000001fff077424 */ /* 0x000fe200078e00ff */
[----:B------:R-:W-:Y:S01]  /*2c60*/  MOV R2, 0x2c90 ;  /* 0x00002c9000027802 */ /* 0x000fe20000000f00 */
[----:B------:R-:W-:-:S03]  /*2c70*/  IMAD.MOV.U32 R8, RZ, RZ, -0x1 ;  /* 0xffffffffff087424 */ /* 0x000fc600078e00ff */
[----:B------:R-:W-:Y:S05]  /*2c80*/  CALL.REL.NOINC `($__internal_184_$__cuda_sm70_shflsync_bfly_p) ;  /* 0x0000007000007944 */ /* 0x000fea0003c00000 */
[----:B01----:R-:W-:Y:S01]  /*2c90*/  FMNMX.FTZ R5, R5, R6, !PT ;  /* 0x0000000605057209 */ /* 0x003fe20007810000 */
[----:B------:R-:W-:Y:S01]  /*2ca0*/  IMAD.MOV.U32 R6, RZ, RZ, 0x2 ;  /* 0x00000002ff067424 */ /* 0x000fe200078e00ff */
[----:B------:R-:W-:Y:S01]  /*2cb0*/  MOV R7, 0x1f ;  /* 0x0000001f00077802 */ /* 0x000fe20000000f00 */
[----:B------:R-:W-:Y:S01]  /*2cc0*/  IMAD.MOV.U32 R8, RZ, RZ, -0x1 ;  /* 0xffffffffff087424 */ /* 0x000fe200078e00ff */
[----:B------:R-:W-:-:S02]  /*2cd0*/  MOV R2, 0x2cf0 ;  /* 0x00002cf000027802 */ /* 0x000fc40000000f00 */
[----:B------:R-:W-:Y:S05]  /*2ce0*/  CALL.REL.NOINC `($__internal_184_$__cuda_sm70_shflsync_bfly_p) ;  /* 0x0000001000007944 */ /* 0x000fea0003c00000 */
[----:B01----:R-:W-:Y:S05]  /*2cf0*/  BRA `(.L_x_7842) ;  /* 0xffffda5000007947 */ /* 0x003fea000383ffff */
        .weak           $__internal_184_$__cuda_sm70_shflsync_bfly_p
        .type           $__internal_184_$__cuda_sm70_shflsync_bfly_p,@function
        .size           $__internal_184_$__cuda_sm70_shflsync_bfly_p,(.L_x_24845 - $__internal_184_$__cuda_sm70_shflsync_bfly_p)
$__internal_184_$__cuda_sm70_shflsync_bfly_p:
[----:B------:R-:W-:Y:S01]  /*2d00*/  IMAD.MOV.U32 R3, RZ, RZ, 0x0 ;  /* 0x00000000ff037424 */ /* 0x000fe200078e00ff */
[----:B------:R-:W-:Y:S04]  /*2d10*/  WARPSYNC R8 ;  /* 0x0000000800007348 */ /* 0x000fe80003800000 */
[----:B------:R0:W1:Y:S01]  /*2d20*/  SHFL.BFLY PT, R6, R5, R6, R7 ;  /* 0x0c00000605067389 */ /* 0x00006200000e0007 */
[----:B------:R-:W-:Y:S05]  /*2d30*/  RET.REL.NODEC R2 `(_ZN4vllm25paged_attention_v2_kernelI13__nv_bfloat16hLi112ELi16ELi128ELNS_18Fp8KVCacheDataTypeE1ELb0ELi512EEEvPfS3_PT_PKS4_PKT0_SA_ifPKiSC_iPKfiiiSE_SE_iiiii) ;  /* 0xffffd2c002007950 */ /* 0x000fea0003c3ffff */
.L_x_7843:
        /* <DEDUP_REMOVED lines=12> */
.L_x_24845:


//--------------------- .text._ZN4vllm25paged_attention_v2_kernelI13__nv_bfloat16hLi96ELi16ELi128ELNS_18Fp8KVCacheDataTypeE1ELb0ELi512EEEvPfS3_PT_PKS4_PKT0_SA_ifPKiSC_iPKfiiiSE_SE_iiiii --------------------------
	.section	.text._ZN4vllm25paged_attention_v2_kernelI13__nv_bfloat16hLi96ELi16ELi128ELNS_18Fp8KVCacheDataTypeE1ELb0ELi512EEEvPfS3_PT_PKS4_PKT0_SA_ifPKiSC_iPKfiiiSE_SE_iiiii,"ax",@progbits
	.sectioninfo	@"SHI_REGISTERS=32"
	.align	128
        .global         _ZN4vllm25paged_attention_v2_kernelI13__nv_bfloat16hLi96ELi16ELi128ELNS_18Fp8KVCacheDataTypeE1ELb0ELi512EEEvPfS3_PT_PKS4_PKT0_SA_ifPKiSC_iPKfiiiSE_SE_iiiii
        .type           _ZN4vllm25paged_attention_v2_kernelI13__nv_bfloat16hLi96ELi16ELi128ELNS_18Fp8KVCacheDataTypeE1ELb0ELi512EEEvPfS3_PT_PKS4_PKT0_SA_ifPKiSC_iPKfiiiSE_SE_iiiii,@function
        .size           _ZN4vllm25paged_attention_v2_kernelI13__nv_bfloat16hLi96ELi16ELi128ELNS_18Fp8KVCacheDataTypeE1ELb0ELi512EEEvPfS3_PT_PKS4_PKT0_SA_ifPKiSC_iPKfiiiSE_SE_iiiii,(.L_x_24846 - _ZN4vllm25paged_attention_v2_kernelI13__nv_bfloat16hLi96ELi16ELi128ELNS_18Fp8KVCacheDataTypeE1ELb0ELi512EEEvPfS3_PT_PKS4_PKT0_SA_ifPKiSC_iPKfiiiSE_SE_iiiii)
        .other          _ZN4vllm25paged_attention_v2_kernelI13__nv_bfloat16hLi96ELi16ELi128ELNS_18Fp8KVCacheDataTypeE1ELb0ELi512EEEvPfS3_PT_PKS4_PKT0_SA_ifPKiSC_iPKfiiiSE_SE_iiiii,@"STO_CUDA_ENTRY STV_DEFAULT"
_ZN4vllm25paged_attention_v2_kernelI13__nv_bfloat16hLi96ELi16ELi128ELNS_18Fp8KVCacheDataTypeE1ELb0ELi512EEEvPfS3_PT_PKS4_PKT0_SA_ifPKiSC_iPKfiiiSE_SE_iiiii:
.text._ZN4vllm25paged_attention_v2_kernelI13__nv_bfloat16hLi96ELi16ELi128ELNS_18Fp8KVCacheDataTypeE1ELb0ELi512EEEvPfS3_PT_PKS4_PKT0_SA_ifPKiSC_iPKfiiiSE_SE_iiiii:
        /* <DEDUP_REMOVED lines=57> */
.L_x_7848:
        /* <DEDUP_REMOVED lines=13> */
.L_x_7847:
[----:B------:R-:W-:Y:S05]  /*0460*/  BSYNC B1 ;  /* 0x0000000000017941 */ /* 0x000fea0003800000 */
.L_x_7846:
        /* <DEDUP_REMOVED lines=10> */
.L_x_7849:
        /* <DEDUP_REMOVED lines=21> */
.L_x_7845:
[----:B------:R-:W-:Y:S05]  /*0660*/  BSYNC B0 ;  /* 0x0000000000007941 */ /* 0x000fea0003800000 */
.L_x_7844:
[----:B------:R-:W-:Y:S01]  /*0670*/  LEA R3, R13, R20, 0x5 ;  /* 0x000000140d037211 */ /* 0x000fe200078e28ff */
[----:B------:R-:W-:Y:S03]  /*0680*/  BAR.SYNC.DEFER_BLOCKING 0x0 ;  /* 0x0000000000007b1d */ /* 0x000fe60000010000 */
[----:B------:R-:W-:-:S13]  /*0690*/  ISETP.GE.AND P0, PT, R3, R22, PT ;  /* 0x000000160300720c */ /* 0x000fda0003f06270 */
[----:B------:R-:W-:Y:S05]  /*06a0*/  @!P0 BRA `(.L_x_7850) ;  /* 0x0000228000008947 */ /* 0x000fea0003800000 */
[----:B------:R-:W-:Y:S05]  /*06b0*/  BRA.DIV ~URZ, `(.L_x_7851) ;  /* 0x000023b27f007947 */ /* 0x000fea000b800000 */
[----:B------:R-:W-:-:S05]  /*06c0*/  IMAD.MOV.U32 R2, RZ, RZ, -0x800001 ;  /* 0xff7fffffff027424 */ /* 0x000fca00078e00ff */
.L_x_7879:
        /* <DEDUP_REMOVED lines=8> */
.L_x_7880:
        /* <DEDUP_REMOVED lines=35> */
.L_x_7857:
        /* <DEDUP_REMOVED lines=11> */
.L_x_7856:
[----:B------:R-:W-:Y:S05]  /*0a30*/  BSYNC B1 ;  /* 0x0000000000017941 */ /* 0x000fea0003800000 */
.L_x_7855:
        /* <DEDUP_REMOVED lines=10> */
.L_x_7860:
        /* <DEDUP_REMOVED lines=100> */
.L_x_7859:
[----:B------:R-:W-:Y:S05]  /*1120*/  BSYNC B1 ;  /* 0x0000000000017941 */ /* 0x000fea0003800000 */
.L_x_7858:
        /* <DEDUP_REMOVED lines=55> */
.L_x_7862:
[----:B------:R-:W-:Y:S05]  /*14a0*/  BSYNC B1 ;  /* 0x0000000000017941 */ /* 0x000fea0003800000 */
.L_x_7861:
        /* <DEDUP_REMOVED lines=26> */
.L_x_7854:
[----:B------:R-:W-:Y:S05]  /*1650*/  BSYNC B0 ;  /* 0x0000000000007941 */ /* 0x000fea0003800000 */
.L_x_7853:
        /* <DEDUP_REMOVED lines=43> */
.L_x_7867:
        /* <DEDUP_REMOVED lines=8> */
.L_x_7866:
[----:B------:R-:W-:Y:S05]  /*1990*/  BSYNC B1 ;  /* 0x0000000000017941 */ /* 0x000fea0003800000 */
.L_x_7865:
        /* <DEDUP_REMOVED lines=10> */
.L_x_7870:
        /* <DEDUP_REMOVED lines=52> */
.L_x_7869:
[----:B------:R-:W-:Y:S05]  /*1d80*/  BSYNC B1 ;  /* 0x0000000000017941 */ /* 0x000fea0003800000 */
.L_x_7868:
        /* <DEDUP_REMOVED lines=31> */
.L_x_7872:
[----:B------:R-:W-:Y:S05]  /*1f80*/  BSYNC B1 ;  /* 0x0000000000017941 */ /* 0x000fea0003800000 */
.L_x_7871:
        /* <DEDUP_REMOVED lines=14> */
.L_x_7864:
[----:B------:R-:W-:Y:S05]  /*2070*/  BSYNC B0 ;  /* 0x0000000000007941 */ /* 0x000fea0003800000 */
.L_x_7863:
        /* <DEDUP_REMOVED lines=30> */
.L_x_7874:
[----:B------:R-:W-:Y:S05]  /*2260*/  BSYNC B0 ;  /* 0x0000000000007941 */ /* 0x000fea0003800000 */
.L_x_7873:
        /* <DEDUP_REMOVED lines=29> */
.L_x_7876:
[----:B0-----:R-:W-:Y:S05]  /*2440*/  BSYNC B0 ;  /* 0x0000000000007941 */ /* 0x001fea0003800000 */
.L_x_7875:
        /* <DEDUP_REMOVED lines=22> */
.L_x_7878:
[----:B0-----:R-:W-:Y:S05]  /*25b0*/  BSYNC B0 ;  /* 0x0000000000007941 */ /* 0x001fea0003800000 */
.L_x_7877:
        /* <DEDUP_REMOVED lines=55> */
.L_x_7850:
        /* <DEDUP_REMOVED lines=20> */
.L_x_7851:
[----:B------:R-:W-:Y:S01]  /*2a70*/  IMAD.MOV.U32 R5, RZ, RZ, -0x800001 ;  /* 0xff7fffffff057424 */ /* 0x000fe200078e00ff */
[----:B------:R-:W-:Y:S01]  /*2a80*/  MOV R7, 0x1f ;  /* 0x0000001f00077802 */ /* 0x000fe20000000f00 */
[----:B------:R-:W-:Y:S01]  /*2a90*/  IMAD.MOV.U32 R6, RZ, RZ, 0x10 ;  /* 0x00000010ff067424 */ /* 0x000fe200078e00ff */
[----:B------:R-:W-:Y:S01]  /*2aa0*/  MOV R2, 0x2ad0 ;  /* 0x00002ad000027802 */ /* 0x000fe20000000f00 */
[----:B------:R-:W-:Y:S02]  /*2ab0*/  IMAD.MOV.U32 R8, RZ, RZ, -0x1 ;  /* 0xffffffffff087424 */ /* 0x000fe400078e00ff */
[----:B------:R-:W-:Y:S05]  /*2ac0*/  CALL.REL.NOINC `($__internal_185_$__cuda_sm70_shflsync_bfly_p) ;  /* 0x0000014000007944 */ /* 0x000fea0003c00000 */
[----:B-1----:R-:W-:Y:S01]  /*2ad0*/  IMAD.MOV.U32 R2, RZ, RZ, R6 ;  /* 0x000000ffff027224 */ /* 0x002fe200078e0006 */
[----:B0-----:R-:W-:Y:S05]  /*2ae0*/  BRA `(.L_x_7879) ;  /* 0xffffdbe000007947 */ /* 0x001fea000383ffff */
.L_x_7852:
[----:B------:R-:W-:Y:S01]  /*2af0*/  HFMA2.MMA R7, -RZ, RZ, 0, 1.847743988037109375e-06 ;  /* 0x0000001fff077435 */ /* 0x000fe200000001ff */
[----:B------:R-:W-:Y:S01]  /*2b00*/  IMAD.MOV.U32 R6, RZ, RZ, 0x8 ;  /* 0x00000008ff067424 */ /* 0x000fe200078e00ff */
[----:B------:R-:W-:Y:S01]  /*2b10*/  MOV R2, 0x2b40 ;  /* 0x00002b4000027802 */ /* 0x000fe20000000f00 */
[----:B------:R-:W-:-:S03]  /*2b20*/  IMAD.MOV.U32 R8, RZ, RZ, -0x1 ;  /* 0xffffffffff087424 */ /* 0x000fc600078e00ff */
[----:B------:R-:W-:Y:S05]  /*2b30*/  CALL.REL.NOINC `($__internal_185_$__cuda_sm70_shflsync_bfly_p) ;  /* 0x000000d000007944 */ /* 0x000fea0003c00000 */
[----:B01----:R-:W-:Y:S01]  /*2b40*/  FMNMX.FTZ R5, R5, R6, !PT ;  /* 0x0000000605057209 */ /* 0x003fe20007810000 */
[----:B------:R-:W-:Y:S01]  /*2b50*/  IMAD.MOV.U32 R6, RZ, RZ, 0x4 ;  /* 0x00000004ff067424 */ /* 0x000fe200078e00ff */
[----:B------:R-:W-:Y:S01]  /*2b60*/  MOV R8, 0xffffffff ;  /* 0xffffffff00087802 */ /* 0x000fe20000000f00 */
[----:B------:R-:W-:Y:S01]  /*2b70*/  IMAD.MOV.U32 R7, RZ, RZ, 0x1f ;  /* 0x0000001fff077424 */ /* 0x000fe200078e00ff */
[----:B------:R-:W-:-:S02]  /*2b80*/  MOV R2, 0x2ba0 ;  /* 0x00002ba000027802 */ /* 0x000fc40000000f00 */
[----:B------:R-:W-:Y:S05]  /*2b90*/  CALL.REL.NOINC `($__internal_185_$__cuda_sm70_shflsync_bfly_p) ;  /* 0x0000007000007944 */ /* 0x000fea0003c00000 */
[----:B01----:R-:W-:Y:S01]  /*2ba0*/  FMNMX.FTZ R5, R5, R6, !PT ;  /* 0x0000000605057209 */ /* 0x003fe20007810000 */
[----:B------:R-:W-:Y:S01]  /*2bb0*/  IMAD.MOV.U32 R6, RZ, RZ, 0x2 ;  /* 0x00000002ff067424 */ /* 0x000fe200078e00ff */
[----:B------:R-:W-:Y:S01]  /*2bc0*/  MOV R8, 0xffffffff ;  /* 0xffffffff00087802 */ /* 0x000fe20000000f00 */
[----:B------:R-:W-:Y:S01]  /*2bd0*/  IMAD.MOV.U32 R7, RZ, RZ, 0x1f ;  /* 0x0000001fff077424 */ /* 0x000fe200078e00ff */
[----:B------:R-:W-:-:S02]  /*2be0*/  MOV R2, 0x2c00 ;  /* 0x00002c0000027802 */ /* 0x000fc40000000f00 */
[----:B------:R-:W-:Y:S05]  /*2bf0*/  CALL.REL.NOINC `($__internal_185_$__cuda_sm70_shflsync_bfly_p) ;  /* 0x0000001000007944 */ /* 0x000fea0003c00000 */
[----:B01----:R-:W-:Y:S05]  /*2c00*/  BRA `(.L_x_7880) ;  /* 0xffffdb4000007947 */ /* 0x003fea000383ffff */
        .weak           $__internal_185_$__cuda_sm70_shflsync_bfly_p
        .type           $__internal_185_$__cuda_sm70_shflsync_bfly_p,@function
        .size           $__internal_185_$__cuda_sm70_shflsync_bfly_p,(.L_x_24846 - $__internal_185_$__cuda_sm70_shflsync_bfly_p)
$__internal_185_$__cuda_sm70_shflsync_bfly_p:
[----:B------:R-:W-:Y:S01]  /*2c10*/  IMAD.MOV.U32 R3, RZ, RZ, 0x0 ;  /* 0x00000000ff037424 */ /* 0x000fe200078e00ff */
[----:B------:R-:W-:Y:S04]  /*2c20*/  WARPSYNC R8 ;  /* 0x0000000800007348 */ /* 0x000fe80003800000 */
[----:B------:R0:W1:Y:S01]  /*2c30*/  SHFL.BFLY PT, R6, R5, R6, R7 ;  /* 0x0c00000605067389 */ /* 0x00006200000e0007 */
[----:B------:R-:W-:Y:S05]  /*2c40*/  RET.REL.NODEC R2 `(_ZN4vllm25paged_attention_v2_kernelI13__nv_bfloat16hLi96ELi16ELi128ELNS_18Fp8KVCacheDataTypeE1ELb0ELi512EEEvPfS3_PT_PKS4_PKT0_SA_ifPKiSC_iPKfiiiSE_SE_iiiii) ;  /* 0xffffd3b002007950 */ /* 0x000fea0003c3ffff */
.L_x_7881:
        /* <DEDUP_REMOVED lines=11> */
.L_x_24846:


//--------------------- .text._ZN4vllm25paged_attention_v2_kernelI13__nv_bfloat16hLi80ELi16ELi128ELNS_18Fp8KVCacheDataTypeE1ELb0ELi512EEEvPfS3_PT_PKS4_PKT0_SA_ifPKiSC_iPKfiiiSE_SE_iiiii --------------------------
	.section	.text._ZN4vllm25paged_attention_v2_kernelI13__nv_bfloat16hLi80ELi16ELi128ELNS_18Fp8KVCacheDataTypeE1ELb0ELi512EEEvPfS3_PT_PKS4_PKT0_SA_ifPKiSC_iPKfiiiSE_SE_iiiii,"ax",@progbits
	.sectioninfo	@"SHI_REGISTERS=32"
	.align	128
        .global         _ZN4vllm25paged_attention_v2_kernelI13__nv_bfloat16hLi80ELi16ELi128ELNS_18Fp8KVCacheDataTypeE1ELb0ELi512EEEvPfS3_PT_PKS4_PKT0_SA_ifPKiSC_iPKfiiiSE_SE_iiiii
        .type           _ZN4vllm25paged_attention_v2_kernelI13__nv_bfloat16hLi80ELi16ELi128ELNS_18Fp8KVCacheDataTypeE1ELb0ELi512EEEvPfS3_PT_PKS4_PKT0_SA_ifPKiSC_iPKfiiiSE_SE_iiiii,@function
        .size           _ZN4vllm25paged_attention_v2_kernelI13__nv_bfloat16hLi80ELi16ELi128ELNS_18Fp8KVCacheDataTypeE1ELb0ELi512EEEvPfS3_PT_PKS4_PKT0_SA_ifPKiSC_iPKfiiiSE_SE_iiiii,(.L_x_24847 - _ZN4vllm25paged_attention_v2_kernelI13__nv_bfloat16hLi80ELi16ELi128ELNS_18Fp8KVCacheDataTypeE1ELb0ELi512EEEvPfS3_PT_PKS4_PKT0_SA_ifPKiSC_iPKfiiiSE_SE_iiiii)
        .other          _ZN4vllm25paged_attention_v2_kernelI13__nv_bfloat16hLi80ELi16ELi128ELNS_18Fp8KVCacheDataTypeE1ELb0ELi512EEEvPfS3_PT_PKS4_PKT0_SA_ifPKiSC_iPKfiiiSE_SE_iiiii,@"STO_CUDA_ENTRY STV_DEFAULT"
_ZN4vllm25paged_attention_v2_kernelI13__nv_bfloat16hLi80ELi16ELi128ELNS_18Fp8KVCacheDataTypeE1ELb0ELi512EEEvPfS3_PT_PKS4_PKT0_SA_ifPKiSC_iPKfiiiSE_SE_iiiii:
.text._ZN4vllm25paged_attention_v2_kernelI13__nv_bfloat16hLi80ELi16ELi128ELNS_18Fp8KVCacheDataTypeE1ELb0ELi512EEEvPfS3_PT_PKS4_PKT0_SA_ifPKiSC_iPKfiiiSE_SE_iiiii:
        /* <DEDUP_REMOVED lines=57> */
.L_x_7886:
        /* <DEDUP_REMOVED lines=13> */
.L_x_7885:
[----:B------:R-:W-:Y:S05]  /*0460*/  BSYNC B1 ;  /* 0x0000000000017941 */ /* 0x000fea0003800000 */
.L_x_7884:
        /* <DEDUP_REMOVED lines=10> */
.L_x_7887:
        /* <DEDUP_REMOVED lines=21> */
.L_x_7883:
[----:B------:R-:W-:Y:S05]  /*0660*/  BSYNC B0 ;  /* 0x0000000000007941 */ /* 0x000fea0003800000 */
.L_x_7882:
[----:B------:R-:W-:Y:S01]  /*0670*/  IMAD R3, R13, 0x20, R20 ;  /* 0x000000200d037824 */ /* 0x000fe200078e0214 */
[----:B------:R-:W-:Y:S04]  /*0680*/  BAR.SYNC.DEFER_BLOCKING 0x0 ;  /* 0x0000000000007b1d */ /* 0x000fe80000010000 */
[----:B------:R-:W-:-:S13]  /*0690*/  ISETP.GE.AND P0, PT, R3, R22, PT ;  /* 0x000000160300720c */ /* 0x000fda0003f06270 */
[----:B------:R-:W-:Y:S05]  /*06a0*/  @!P0 BRA `(.L_x_7888) ;  /* 0x000021a000008947 */ /* 0x000fea0003800000 */
[----:B------:R-:W-:Y:S05]  /*06b0*/  BRA.DIV ~URZ, `(.L_x_7889) ;  /* 0x000022d27f007947 */ /* 0x000fea000b800000 */
[----:B------:R-:W-:-:S05]  /*06c0*/  IMAD.MOV.U32 R2, RZ, RZ, -0x800001 ;  /* 0xff7fffffff027424 */ /* 0x000fca00078e00ff */
.L_x_7917:
        /* <DEDUP_REMOVED lines=8> */
.L_x_7918:
        /* <DEDUP_REMOVED lines=35> */
.L_x_7895:
        /* <DEDUP_REMOVED lines=11> */
.L_x_7894:
[----:B------:R-:W-:Y:S05]  /*0a30*/  BSYNC B1 ;  /* 0x0000000000017941 */ /* 0x000fea0003800000 */
.L_x_7893:
        /* <DEDUP_REMOVED lines=10> */
.L_x_7898:
        /* <DEDUP_REMOVED lines=100> */
.L_x_7897:
[----:B------:R-:W-:Y:S05]  /*1120*/  BSYNC B1 ;  /* 0x0000000000017941 */ /* 0x000fea0003800000 */
.L_x_7896:
        /* <DEDUP_REMOVED lines=55> */
.L_x_7900:
[----:B------:R-:W-:Y:S05]  /*14a0*/  BSYNC B1 ;  /* 0x0000000000017941 */ /* 0x000fea0003800000 */
.L_x_7899:
        /* <DEDUP_REMOVED lines=26> */
.L_x_7892:
[----:B------:R-:W-:Y:S05]  /*1650*/  BSYNC B0 ;  /* 0x0000000000007941 */ /* 0x000fea0003800000 */
.L_x_7891:
        /* <DEDUP_REMOVED lines=43> */
.L_x_7905:
        /* <DEDUP_REMOVED lines=8> */
.L_x_7904:
[----:B------:R-:W-:Y:S05]  /*1990*/  BSYNC B1 ;  /* 0x0000000000017941 */ /* 0x000fea0003800000 */
.L_x_7903:
        /* <DEDUP_REMOVED lines=10> */
.L_x_7908:
        /* <DEDUP_REMOVED lines=52> */
.L_x_7907:
[----:B------:R-:W-:Y:S05]  /*1d80*/  BSYNC B1 ;  /* 0x0000000000017941 */ /* 0x000fea0003800000 */
.L_x_7906:
        /* <DEDUP_REMOVED lines=31> */
.L_x_7910:
[----:B------:R-:W-:Y:S05]  /*1f80*/  BSYNC B1 ;  /* 0x0000000000017941 */ /* 0x000fea0003800000 */
.L_x_7909:
        /* <DEDUP_REMOVED lines=14> */
.L_x_7902:
[----:B------:R-:W-:Y:S05]  /*2070*/  BSYNC B0 ;  /* 0x0000000000007941 */ /* 0x000fea0003800000 */
.L_x_7901:
        /* <DEDUP_REMOVED lines=31> */
.L_x_7912:
[----:B------:R-:W-:Y:S05]  /*2270*/  BSYNC B0 ;  /* 0x0000000000007941 */ /* 0x000fea0003800000 */
.L_x_7911:
        /* <DEDUP_REMOVED lines=24> */
.L_x_7914:
[----:B0-----:R-:W-:Y:S05]  /*2400*/  BSYNC B0 ;  /* 0x0000000000007941 */ /* 0x001fea0003800000 */
.L_x_7913:
        /* <DEDUP_REMOVED lines=19> */
.L_x_7916:
[----:B0-----:R-:W-:Y:S05]  /*2540*/  BSYNC B0 ;  /* 0x0000000000007941 */ /* 0x001fea0003800000 */
.L_x_7915:
        /* <DEDUP_REMOVED lines=48> */
.L_x_7888:
        /* <DEDUP_REMOVED lines=20> */
.L_x_7889:
[----:B------:R-:W-:Y:S01]  /*2990*/  IMAD.MOV.U32 R5, RZ, RZ, -0x800001 ;  /* 0xff7fffffff057424 */ /* 0x000fe200078e00ff */
[----:B------:R-:W-:Y:S01]  /*29a0*/  MOV R6, 0x10 ;  /* 0x0000001000067802 */ /* 0x000fe20000000f00 */
[----:B------:R-:W-:Y:S01]  /*29b0*/  IMAD.MOV.U32 R7, RZ, RZ, 0x1f ;  /* 0x0000001fff077424 */ /* 0x000fe200078e00ff */
[----:B------:R-:W-:Y:S01]  /*29c0*/  MOV R2, 0x29f0 ;  /* 0x000029f000027802 */ /* 0x000fe20000000f00 */
[----:B------:R-:W-:Y:S02]  /*29d0*/  IMAD.MOV.U32 R8, RZ, RZ, -0x1 ;  /* 0xffffffffff087424 */ /* 0x000fe400078e00ff */
[----:B------:R-:W-:Y:S05]  /*29e0*/  CALL.REL.NOINC `($__internal_186_$__cuda_sm70_shflsync_bfly_p) ;  /* 0x0000014000007944 */ /* 0x000fea0003c00000 */
[----:B-1----:R-:W-:Y:S01]  /*29f0*/  MOV R2, R6 ;  /* 0x0000000600027202 */ /* 0x002fe20000000f00 */
[----:B0-----:R-:W-:Y:S05]  /*2a00*/  BRA `(.L_x_7917) ;  /* 0xffffdcc000007947 */ /* 0x001fea000383ffff */
.L_x_7890:
[----:B------:R-:W-:Y:S01]  /*2a10*/  IMAD.MOV.U32 R6, RZ, RZ, 0x8 ;  /* 0x00000008ff067424 */ /* 0x000fe200078e00ff */
[----:B------:R-:W-:Y:S01]  /*2a20*/  MOV R8, 0xffffffff ;  /* 0xffffffff00087802 */ /* 0x000fe20000000f00 */
[----:B------:R-:W-:Y:S01]  /*2a30*/  IMAD.MOV.U32 R7, RZ, RZ, 0x1f ;  /* 0x0000001fff077424 */ /* 0x000fe200078e00ff */
[----:B------:R-:W-:Y:S02]  /*2a40*/  MOV R2, 0x2a60 ;  /* 0x00002a6000027802 */ /* 0x000fe40000000f00 */
[----:B------:R-:W-:Y:S05]  /*2a50*/  CALL.REL.NOINC `($__internal_186_$__cuda_sm70_shflsync_bfly_p) ;  /* 0x000000d000007944 */ /* 0x000fea0003c00000 */
[----:B01----:R-:W-:Y:S01]  /*2a60*/  FMNMX.FTZ R5, R5, R6, !PT ;  /* 0x0000000605057209 */ /* 0x003fe20007810000 */
[----:B------:R-:W-:Y:S01]  /*2a70*/  IMAD.MOV.U32 R6, RZ, RZ, 0x4 ;  /* 0x00000004ff067424 */ /* 0x000fe200078e00ff */
[----:B------:R-:W-:Y:S01]  /*2a80*/  MOV R8, 0xffffffff ;  /* 0xffffffff00087802 */ /* 0x000fe20000000f00 */
[----:B------:R-:W-:Y:S01]  /*2a90*/  IMAD.MOV.U32 R7, RZ, RZ, 0x1f ;  /* 0x0000001fff077424 */ /* 0x000fe200078e00ff */
[----:B------:R-:W-:-:S02]  /*2aa0*/  MOV R2, 0x2ac0 ;  /* 0x00002ac000027802 */ /* 0x000fc40000000f00 */
[----:B------:R-:W-:Y:S05]  /*2ab0*/  CALL.REL.NOINC `($__internal_186_$__cuda_sm70_shflsync_bfly_p) ;  /* 0x0000007000007944 */ /* 0x000fea0003c00000 */
[----:B01----:R-:W-:Y:S01]  /*2ac0*/  FMNMX.FTZ R5, R5, R6, !PT ;  /* 0x0000000605057209 */ /* 0x003fe20007810000 */
[----:B------:R-:W-:Y:S01]  /*2ad0*/  IMAD.MOV.U32 R6, RZ, RZ, 0x2 ;  /* 0x00000002ff067424 */ /* 0x000fe200078e00ff */
[----:B------:R-:W-:Y:S01]  /*2ae0*/  MOV R8, 0xffffffff ;  /* 0xffffffff00087802 */ /* 0x000fe20000000f00 */
[----:B------:R-:W-:Y:S01]  /*2af0*/  IMAD.MOV.U32 R7, RZ, RZ, 0x1f ;  /* 0x0000001fff077424 */ /* 0x000fe200078e00ff */
[----:B------:R-:W-:-:S02]  /*2b00*/  MOV R2, 0x2b20 ;  /* 0x00002b2000027802 */ /* 0x000fc40000000f00 */
[----:B------:R-:W-:Y:S05]  /*2b10*/  CALL.REL.NOINC `($__internal_186_$__cuda_sm70_shflsync_bfly_p) ;  /* 0x0000001000007944 */ /* 0x000fea0003c00000 */
[----:B01----:R-:W-:Y:S05]  /*2b20*/  BRA `(.L_x_7918) ;  /* 0xffffdc2000007947 */ /* 0x003fea000383ffff */
        .weak           $__internal_186_$__cuda_sm70_shflsync_bfly_p
        .type           $__internal_186_$__cuda_sm70_shflsync_bfly_p,@function
        .size           $__internal_186_$__cuda_sm70_shflsync_bfly_p,(.L_x_24847 - $__internal_186_$__cuda_sm70_shflsync_bfly_p)
$__internal_186_$__cuda_sm70_shflsync_bfly_p:
[----:B------:R-:W-:Y:S01]  /*2b30*/  IMAD.MOV.U32 R3, RZ, RZ, 0x0 ;  /* 0x00000000ff037424 */ /* 0x000fe200078e00ff */
[----:B------:R-:W-:Y:S04]  /*2b40*/  WARPSYNC R8 ;  /* 0x0000000800007348 */ /* 0x000fe80003800000 */
[----:B------:R0:W1:Y:S01]  /*2b50*/  SHFL.BFLY PT, R6, R5, R6, R7 ;  /* 0x0c00000605067389 */ /* 0x00006200000e0007 */
[----:B------:R-:W-:Y:S05]  /*2b60*/  RET.REL.NODEC R2 `(_ZN4vllm25paged_attention_v2_kernelI13__nv_bfloat16hLi80ELi16ELi128ELNS_18Fp8KVCacheDataTypeE1ELb0ELi512EEEvPfS3_PT_PKS4_PKT0_SA_ifPKiSC_iPKfiiiSE_SE_iiiii) ;  /* 0xffffd49002007950 */ /* 0x000fea0003c3ffff */
.L_x_7919:
        /* <DEDUP_REMOVED lines=9> */
.L_x_24847:


//--------------------- .text._ZN4vllm25paged_attention_v2_kernelI13__nv_bfloat16hLi64ELi16ELi128ELNS_18Fp8KVCacheDataTypeE1ELb0ELi512EEEvPfS3_PT_PKS4_PKT0_SA_ifPKiSC_iPKfiiiSE_SE_iiiii --------------------------
	.section	.text._ZN4vllm25paged_attention_v2_kernelI13__nv_bfloat16hLi64ELi16ELi128ELNS_18Fp8KVCacheDataTypeE1ELb0ELi512EEEvPfS3_PT_PKS4_PKT0_SA_ifPKiSC_iPKfiiiSE_SE_iiiii,"ax",@progbits
	.sectioninfo	@"SHI_REGISTERS=32"
	.align	128
        .global         _ZN4vllm25paged_attention_v2_kernelI13__nv_bfloat16hLi64ELi16ELi128ELNS_18Fp8KVCacheDataTypeE1ELb0ELi512EEEvPfS3_PT_PKS4_PKT0_SA_ifPKiSC_iPKfiiiSE_SE_iiiii
        .type           _ZN4vllm25paged_attention_v2_kernelI13__nv_bfloat16hLi64ELi16ELi128ELNS_18Fp8KVCacheDataTypeE1ELb0ELi512EEEvPfS3_PT_PKS4_PKT0_SA_ifPKiSC_iPKfiiiSE_SE_iiiii,@function
        .size           _ZN4vllm25paged_attention_v2_kernelI13__nv_bfloat16hLi64ELi16ELi128ELNS_18Fp8KVCacheDataTypeE1ELb0ELi512EEEvPfS3_PT_PKS4_PKT0_SA_ifPKiSC_iPKfiiiSE_SE_iiiii,(.L_x_24848 - _ZN4vllm25paged_attention_v2_kernelI13__nv_bfloat16hLi64ELi16ELi128ELNS_18Fp8KVCacheDataTypeE1ELb0ELi512EEEvPfS3_PT_PKS4_PKT0_SA_ifPKiSC_iPKfiiiSE_SE_iiiii)
        .other          _ZN4vllm25paged_attention_v2_kernelI13__nv_bfloat16hLi64ELi16ELi128ELNS_18Fp8KVCacheDataTypeE1ELb0ELi512EEEvPfS3_PT_PKS4_PKT0_SA_ifPKiSC_iPKfiiiSE_SE_iiiii,@"STO_CUDA_ENTRY STV_DEFAULT"
_ZN4vllm25paged_attention_v2_kernelI13__nv_bfloat16hLi64ELi16ELi128ELNS_18Fp8KVCacheDataTypeE1ELb0ELi512EEEvPfS3_PT_PKS4_PKT0_SA_ifPKiSC_iPKfiiiSE_SE_iiiii:
.text._ZN4vllm25paged_attention_v2_kernelI13__nv_bfloat16hLi64ELi16ELi128ELNS_18Fp8KVCacheDataTypeE1ELb0ELi512EEEvPfS3_PT_PKS4_PKT0_SA_ifPKiSC_iPKfiiiSE_SE_iiiii:
        /* <DEDUP_REMOVED lines=57> */
.L_x_7924:
        /* <DEDUP_REMOVED lines=13> */
.L_x_7923:
[----:B------:R-:W-:Y:S05]  /*0460*/  BSYNC B1 ;  /* 0x0000000000017941 */ /* 0x000fea0003800000 */
.L_x_7922:
        /* <DEDUP_REMOVED lines=10> */
.L_x_7925:
        /* <DEDUP_REMOVED lines=21> */
.L_x_7921:
[----:B-1----:R-:W-:Y:S05]  /*0660*/  BSYNC B0 ;  /* 0x0000000000007941 */ /* 0x002fea0003800000 */
.L_x_7920:
[----:B------:R-:W-:Y:S01]  /*0670*/  LEA R3, R13, R18, 0x5 ;  /* 0x000000120d037211 */ /* 0x000fe200078e28ff */
[----:B------:R-:W-:Y:S03]  /*0680*/  BAR.SYNC.DEFER_BLOCKING 0x0 ;  /* 0x0000000000007b1d */ /* 0x000fe60000010000 */
[----:B------:R-:W-:-:S13]  /*0690*/  ISETP.GE.AND P0, PT, R3, R20, PT ;  /* 0x000000140300720c */ /* 0x000fda0003f06270 */
[----:B------:R-:W-:Y:S05]  /*06a0*/  @!P0 BRA `(.L_x_7926) ;  /* 0x000020b000008947 */ /* 0x000fea0003800000 */
[----:B------:R-:W-:Y:S05]  /*06b0*/  BRA.DIV ~URZ, `(.L_x_7927) ;  /* 0x000021e27f007947 */ /* 0x000fea000b800000 */
[----:B------:R-:W-:-:S05]  /*06c0*/  IMAD.MOV.U32 R2, RZ, RZ, -0x800001 ;  /* 0xff7fffffff027424 */ /* 0x000fca00078e00ff */
.L_x_7953:
        /* <DEDUP_REMOVED lines=8> */
.L_x_7954:
        /* <DEDUP_REMOVED lines=35> */
.L_x_7933:
        /* <DEDUP_REMOVED lines=11> */
.L_x_7932:
[----:B------:R-:W-:Y:S05]  /*0a30*/  BSYNC B1 ;  /* 0x0000000000017941 */ /* 0x000fea0003800000 */
.L_x_7931:
        /* <DEDUP_REMOVED lines=10> */
.L_x_7936:
        /* <DEDUP_REMOVED lines=100> */
.L_x_7935:
[----:B------:R-:W-:Y:S05]  /*1120*/  BSYNC B1 ;  /* 0x0000000000017941 */ /* 0x000fea0003800000 */
.L_x_7934:
        /* <DEDUP_REMOVED lines=55> */
.L_x_7938:
[----:B------:R-:W-:Y:S05]  /*14a0*/  BSYNC B1 ;  /* 0x0000000000017941 */ /* 0x000fea0003800000 */
.L_x_7937:
        /* <DEDUP_REMOVED lines=26> */
.L_x_7930:
[----:B------:R-:W-:Y:S05]  /*1650*/  BSYNC B0 ;  /* 0x0000000000007941 */ /* 0x000fea0003800000 */
.L_x_7929:
        /* <DEDUP_REMOVED lines=43> */
.L_x_7943:
        /* <DEDUP_REMOVED lines=8> */
.L_x_7942:
[----:B------:R-:W-:Y:S05]  /*1990*/  BSYNC B1 ;  /* 0x0000000000017941 */ /* 0x000fea0003800000 */
.L_x_7941:
        /* <DEDUP_REMOVED lines=10> */
.L_x_7946:
        /* <DEDUP_REMOVED lines=52> */
.L_x_7945:
[----:B------:R-:W-:Y:S05]  /*1d80*/  BSYNC B1 ;  /* 0x0000000000017941 */ /* 0x000fea0003800000 */
.L_x_7944:
        /* <DEDUP_REMOVED lines=31> */
.L_x_7948:
[----:B------:R-:W-:Y:S05]  /*1f80*/  BSYNC B1 ;  /* 0x0000000000017941 */ /* 0x000fea0003800000 */
.L_x_7947:
        /* <DEDUP_REMOVED lines=14> */
.L_x_7940:
[----:B------:R-:W-:Y:S05]  /*2070*/  BSYNC B0 ;  /* 0x0000000000007941 */ /* 0x000fea0003800000 */
.L_x_7939:
        /* <DEDUP_REMOVED lines=27> */
.L_x_7950:
[----:B------:R-:W-:Y:S05]  /*2230*/  BSYNC B0 ;  /* 0x0000000000007941 */ /* 0x000fea0003800000 */
.L_x_7949:
        /* <DEDUP_REMOVED lines=39> */
.L_x_7952:
[----:B0-----:R-:W-:Y:S05]  /*24b0*/  BSYNC B0 ;  /* 0x0000000000007941 */ /* 0x001fea0003800000 */
.L_x_7951:
        /* <DEDUP_REMOVED lines=42> */
.L_x_7926:
        /* <DEDUP_REMOVED lines=20> */
.L_x_7927:
[----:B------:R-:W-:Y:S01]  /*28a0*/  HFMA2.MMA R6, -RZ, RZ, 0, 9.5367431640625e-07 ;  /* 0x00000010ff067435 */ /* 0x000fe200000001ff */
[----:B------:R-:W-:Y:S01]  /*28b0*/  IMAD.MOV.U32 R5, RZ, RZ, -0x800001 ;  /* 0xff7fffffff057424 */ /* 0x000fe200078e00ff */
[----:B------:R-:W-:Y:S01]  /*28c0*/  MOV R2, 0x2900 ;  /* 0x0000290000027802 */ /* 0x000fe20000000f00 */
[----:B------:R-:W-:Y:S02]  /*28d0*/  IMAD.MOV.U32 R7, RZ, RZ, 0x1f ;  /* 0x0000001fff077424 */ /* 0x000fe400078e00ff */
[----:B------:R-:W-:Y:S02]  /*28e0*/  IMAD.MOV.U32 R8, RZ, RZ, -0x1 ;  /* 0xffffffffff087424 */ /* 0x000fe400078e00ff */
[----:B------:R-:W-:Y:S05]  /*28f0*/  CALL.REL.NOINC `($__internal_187_$__cuda_sm70_shflsync_bfly_p) ;  /* 0x0000014000007944 */ /* 0x000fea0003c00000 */
[----:B-1----:R-:W-:Y:S01]  /*2900*/  MOV R2, R6 ;  /* 0x0000000600027202 */ /* 0x002fe20000000f00 */
[----:B0-----:R-:W-:Y:S05]  /*2910*/  BRA `(.L_x_7953) ;  /* 0xffffddb000007947 */ /* 0x001fea000383ffff */
.L_x_7928:
[----:B------:R-:W-:Y:S01]  /*2920*/  IMAD.MOV.U32 R6, RZ, RZ, 0x8 ;  /* 0x00000008ff067424 */ /* 0x000fe200078e00ff */
[----:B------:R-:W-:Y:S01]  /*2930*/  MOV R8, 0xffffffff ;  /* 0xffffffff00087802 */ /* 0x000fe20000000f00 */
[----:B------:R-:W-:Y:S01]  /*2940*/  IMAD.MOV.U32 R7, RZ, RZ, 0x1f ;  /* 0x0000001fff077424 */ /* 0x000fe200078e00ff */
[----:B------:R-:W-:Y:S02]  /*2950*/  MOV R2, 0x2970 ;  /* 0x0000297000027802 */ /* 0x000fe40000000f00 */
[----:B------:R-:W-:Y:S05]  /*2960*/  CALL.REL.NOINC `($__internal_187_$__cuda_sm70_shflsync_bfly_p) ;  /* 0x000000d000007944 */ /* 0x000fea0003c00000 */
[----:B01----:R-:W-:Y:S01]  /*2970*/  FMNMX.FTZ R5, R5, R6, !PT ;  /* 0x0000000605057209 */ /* 0x003fe20007810000 */
[----:B------:R-:W-:Y:S01]  /*2980*/  IMAD.MOV.U32 R6, RZ, RZ, 0x4 ;  /* 0x00000004ff067424 */ /* 0x000fe200078e00ff */
[----:B------:R-:W-:Y:S01]  /*2990*/  MOV R8, 0xffffffff ;  /* 0xffffffff00087802 */ /* 0x000fe20000000f00 */
[----:B------:R-:W-:Y:S01]  /*29a0*/  IMAD.MOV.U32 R7, RZ, RZ, 0x1f ;  /* 0x0000001fff077424 */ /* 0x000fe200078e00ff */
[----:B------:R-:W-:-:S02]  /*29b0*/  MOV R2, 0x29d0 ;  /* 0x000029d000027802 */ /* 0x000fc40000000f00 */
[----:B------:R-:W-:Y:S05]  /*29c0*/  CALL.REL.NOINC `($__internal_187_$__cuda_sm70_shflsync_bfly_p) ;  /* 0x0000007000007944 */ /* 0x000fea0003c00000 */
[----:B01----:R-:W-:Y:S01]  /*29d0*/  FMNMX.FTZ R5, R5, R6, !PT ;  /* 0x0000000605057209 */ /* 0x003fe20007810000 */
[----:B------:R-:W-:Y:S01]  /*29e0*/  IMAD.MOV.U32 R6, RZ, RZ, 0x2 ;  /* 0x00000002ff067424 */ /* 0x000fe200078e00ff */
[----:B------:R-:W-:Y:S01]  /*29f0*/  MOV R8, 0xffffffff ;  /* 0xffffffff00087802 */ /* 0x000fe20000000f00 */
[----:B------:R-:W-:Y:S01]  /*2a00*/  IMAD.MOV.U32 R7, RZ, RZ, 0x1f ;  /* 0x0000001fff077424 */ /* 0x000fe200078e00ff */
[----:B------:R-:W-:-:S02]  /*2a10*/  MOV R2, 0x2a30 ;  /* 0x00002a3000027802 */ /* 0x000fc40000000f00 */
[----:B------:R-:W-:Y:S05]  /*2a20*/  CALL.REL.NOINC `($__internal_187_$__cuda_sm70_shflsync_bfly_p) ;  /* 0x0000001000007944 */ /* 0x000fea0003c00000 */
[----:B01----:R-:W-:Y:S05]  /*2a30*/  BRA `(.L_x_7954) ;  /* 0xffffdd1000007947 */ /* 0x003fea000383ffff */
        .weak           $__internal_187_$__cuda_sm70_shflsync_bfly_p
        .type           $__internal_187_$__cuda_sm70_shflsync_bfly_p,@function
        .size           $__internal_187_$__cuda_sm70_shflsync_bfly_p,(.L_x_24848 - $__internal_187_$__cuda_sm70_shflsync_bfly_p)
$__internal_187_$__cuda_sm70_shflsync_bfly_p:
[----:B------:R-:W-:Y:S01]  /*2a40*/  IMAD.MOV.U32 R3, RZ, RZ, 0x0 ;  /* 0x00000000ff037424 */ /* 0x000fe200078e00ff */
[----:B------:R-:W-:Y:S04]  /*2a50*/  WARPSYNC R8 ;  /* 0x0000000800007348 */ /* 0x000fe80003800000 */
[----:B------:R0:W1:Y:S01]  /*2a60*/  SHFL.BFLY PT, R6, R5, R6, R7 ;  /* 0x0c00000605067389 */ /* 0x00006200000e0007 */
[----:B------:R-:W-:Y:S05]  /*2a70*/  RET.REL.NODEC R2 `(_ZN4vllm25paged_attention_v2_kernelI13__nv_bfloat16hLi64ELi16ELi128ELNS_18Fp8KVCacheDataTypeE1ELb0ELi512EEEvPfS3_PT_PKS4_PKT0_SA_ifPKiSC_iPKfiiiSE_SE_iiiii) ;  /* 0xffffd58002007950 */ /* 0x000fea0003c3ffff */
.L_x_7955:
        /* <DEDUP_REMOVED lines=16> */
.L_x_24848:


//--------------------- .text._ZN4vllm25paged_attention_v2_kernelI13__nv_bfloat16hLi32ELi16ELi128ELNS_18Fp8KVCacheDataTypeE1ELb0ELi512EEEvPfS3_PT_PKS4_PKT0_SA_ifPKiSC_iPKfiiiSE_SE_iiiii --------------------------
	.section	.text._ZN4vllm25paged_attention_v2_kernelI13__nv_bfloat16hLi32ELi16ELi128ELNS_18Fp8KVCacheDataTypeE1ELb0ELi512EEEvPfS3_PT_PKS4_PKT0_SA_ifPKiSC_iPKfiiiSE_SE_iiiii,"ax",@progbits
	.sectioninfo	@"SHI_REGISTERS=32"
	.align	128
        .global         _ZN4vllm25paged_attention_v2_kernelI13__nv_bfloat16hLi32ELi16ELi128ELNS_18Fp8KVCacheDataTypeE1ELb0ELi512EEEvPfS3_PT_PKS4_PKT0_SA_ifPKiSC_iPKfiiiSE_SE_iiiii
        .type           _ZN4vllm25paged_attention_v2_kernelI13__nv_bfloat16hLi32ELi16ELi128ELNS_18Fp8KVCacheDataTypeE1ELb0ELi512EEEvPfS3_PT_PKS4_PKT0_SA_ifPKiSC_iPKfiiiSE_SE_iiiii,@function
        .size           _ZN4vllm25paged_attention_v2_kernelI13__nv_bfloat16hLi32ELi16ELi128ELNS_18Fp8KVCacheDataTypeE1ELb0ELi512EEEvPfS3_PT_PKS4_PKT0_SA_ifPKiSC_iPKfiiiSE_SE_iiiii,(.L_x_24849 - _ZN4vllm25paged_attention_v2_kernelI13__nv_bfloat16hLi32ELi16ELi128ELNS_18Fp8KVCacheDataTypeE1ELb0ELi512EEEvPfS3_PT_PKS4_PKT0_SA_ifPKiSC_iPKfiiiSE_SE_iiiii)
        .other          _ZN4vllm25paged_attention_v2_kernelI13__nv_bfloat16hLi32ELi16ELi128ELNS_18Fp8KVCacheDataTypeE1ELb0ELi512EEEvPfS3_PT_PKS4_PKT0_SA_ifPKiSC_iPKfiiiSE_SE_iiiii,@"STO_CUDA_ENTRY STV_DEFAULT"
_ZN4vllm25paged_attention_v2_kernelI13__nv_bfloat16hLi32ELi16ELi128ELNS_18Fp8KVCacheDataTypeE1ELb0ELi512EEEvPfS3_PT_PKS4_PKT0_SA_ifPKiSC_iPKfiiiSE_SE_iiiii:
.text._ZN4vllm25paged_attention_v2_kernelI13__nv_bfloat16hLi32ELi16ELi128ELNS_18Fp8KVCacheDataTypeE1ELb0ELi512EEEvPfS3_PT_PKS4_PKT0_SA_ifPKiSC_iPKfiiiSE_SE_iiiii:
        /* <DEDUP_REMOVED lines=57> */
.L_x_7960:
        /* <DEDUP_REMOVED lines=13> */
.L_x_7959:
[----:B------:R-:W-:Y:S05]  /*0460*/  BSYNC B1 ;  /* 0x0000000000017941 */ /* 0x000fea0003800000 */
.L_x_7958:
        /* <DEDUP_REMOVED lines=10> */
.L_x_7961:
        /* <DEDUP_REMOVED lines=19> */
.L_x_7957:
[----:B-1----:R-:W-:Y:S05]  /*0640*/  BSYNC B0 ;  /* 0x0000000000007941 */ /* 0x002fea0003800000 */
.L_x_7956:
[----:B------:R-:W-:Y:S01]  /*0650*/  IADD3 R10, R6, UR39, RZ ;  /* 0x00000027060a7c10 */ /* 0x000fe2000fffe0ff */
[----:B------:R-:W-:Y:S03]  /*0660*/  BAR.SYNC.DEFER_BLOCKING 0x0 ;  /* 0x0000000000007b1d */ /* 0x000fe60000010000 */
[----:B------:R-:W-:-:S13]  /*0670*/  ISETP.GE.AND P0, PT, R10, R9, PT ;  /* 0x000000090a00720c */ /* 0x000fda0003f06270 */
[----:B------:R-:W-:Y:S05]  /*0680*/  @!P0 BRA `(.L_x_7962) ;  /* 0x00001f1000008947 */ /* 0x000fea0003800000 */
[----:B------:R-:W-:Y:S05]  /*0690*/  BRA.DIV ~URZ, `(.L_x_7963) ;  /* 0x000020427f007947 */ /* 0x000fea000b800000 */
[----:B------:R-:W-:-:S05]  /*06a0*/  IMAD.MOV.U32 R9, RZ, RZ, -0x800001 ;  /* 0xff7fffffff097424 */ /* 0x000fca00078e00ff */
.L_x_7991:
        /* <DEDUP_REMOVED lines=8> */
.L_x_7992:
        /* <DEDUP_REMOVED lines=34> */
.L_x_7969:
        /* <DEDUP_REMOVED lines=11> */
.L_x_7968:
[----:B------:R-:W-:Y:S05]  /*0a00*/  BSYNC B1 ;  /* 0x0000000000017941 */ /* 0x000fea0003800000 */
.L_x_7967:
        /* <DEDUP_REMOVED lines=10> */
.L_x_7972:
        /* <DEDUP_REMOVED lines=100> */
.L_x_7971:
[----:B------:R-:W-:Y:S05]  /*10f0*/  BSYNC B1 ;  /* 0x0000000000017941 */ /* 0x000fea0003800000 */
.L_x_7970:
        /* <DEDUP_REMOVED lines=55> */
.L_x_7974:
[----:B------:R-:W-:Y:S05]  /*1470*/  BSYNC B1 ;  /* 0x0000000000017941 */ /* 0x000fea0003800000 */
.L_x_7973:
        /* <DEDUP_REMOVED lines=26> */
.L_x_7966:
[----:B------:R-:W-:Y:S05]  /*1620*/  BSYNC B0 ;  /* 0x0000000000007941 */ /* 0x000fea0003800000 */
.L_x_7965:
        /* <DEDUP_REMOVED lines=43> */
.L_x_7979:
        /* <DEDUP_REMOVED lines=8> */
.L_x_7978:
[----:B------:R-:W-:Y:S05]  /*1960*/  BSYNC B1 ;  /* 0x0000000000017941 */ /* 0x000fea0003800000 */
.L_x_7977:
        /* <DEDUP_REMOVED lines=10> */
.L_x_7982:
        /* <DEDUP_REMOVED lines=52> */
.L_x_7981:
[----:B------:R-:W-:Y:S05]  /*1d50*/  BSYNC B1 ;  /* 0x0000000000017941 */ /* 0x000fea0003800000 */
.L_x_7980:
        /* <DEDUP_REMOVED lines=31> */
.L_x_7984:
[----:B------:R-:W-:Y:S05]  /*1f50*/  BSYNC B1 ;  /* 0x0000000000017941 */ /* 0x000fea0003800000 */
.L_x_7983:
        /* <DEDUP_REMOVED lines=14> */
.L_x_7976:
[----:B------:R-:W-:Y:S05]  /*2040*/  BSYNC B0 ;  /* 0x0000000000007941 */ /* 0x000fea0003800000 */
.L_x_7975:
        /* <DEDUP_REMOVED lines=31> */
.L_x_7986:
[----:B------:R-:W-:Y:S05]  /*2240*/  BSYNC B0 ;  /* 0x0000000000007941 */ /* 0x000fea0003800000 */
.L_x_7985:
        /* <DEDUP_REMOVED lines=14> */
.L_x_7988:
[----:B--2---:R-:W-:Y:S05]  /*2330*/  BSYNC B0 ;  /* 0x0000000000007941 */ /* 0x004fea0003800000 */
.L_x_7987:
        /* <DEDUP_REMOVED lines=10> */
.L_x_7990:
[----:B--2---:R-:W-:Y:S05]  /*23e0*/  BSYNC B0 ;  /* 0x0000000000007941 */ /* 0x004fea0003800000 */
.L_x_7989:
        /* <DEDUP_REMOVED lines=27> */
.L_x_7962:
        /* <DEDUP_REMOVED lines=20> */
.L_x_7963:
[----:B------:R-:W-:Y:S01]  /*26e0*/  HFMA2.MMA R14, -RZ, RZ, 0, 9.5367431640625e-07 ;  /* 0x00000010ff0e7435 */ /* 0x000fe200000001ff */
[----:B------:R-:W-:Y:S01]  /*26f0*/  IMAD.MOV.U32 R13, RZ, RZ, -0x800001 ;  /* 0xff7fffffff0d7424 */ /* 0x000fe200078e00ff */
[----:B------:R-:W-:Y:S01]  /*2700*/  MOV R10, 0x2740 ;  /* 0x00002740000a7802 */ /* 0x000fe20000000f00 */
[----:B------:R-:W-:Y:S02]  /*2710*/  IMAD.MOV.U32 R9, RZ, RZ, 0x1f ;  /* 0x0000001fff097424 */ /* 0x000fe400078e00ff */
[----:B------:R-:W-:Y:S02]  /*2720*/  IMAD.MOV.U32 R16, RZ, RZ, -0x1 ;  /* 0xffffffffff107424 */ /* 0x000fe400078e00ff */
[----:B------:R-:W-:Y:S05]  /*2730*/  CALL.REL.NOINC `($__internal_188_$__cuda_sm70_shflsync_bfly_p) ;  /* 0x0000015000007944 */ /* 0x000fea0003c00000 */
[----:B01----:R-:W-:Y:S05]  /*2740*/  BRA `(.L_x_7991) ;  /* 0xffffdf6000007947 */ /* 0x003fea000383ffff */
.L_x_7964:
[----:B------:R-:W-:Y:S01]  /*2750*/  IMAD.MOV.U32 R13, RZ, RZ, R18 ;  /* 0x000000ffff0d7224 */ /* 0x000fe200078e0012 */
[----:B------:R-:W-:Y:S01]  /*2760*/  MOV R14, 0x8 ;  /* 0x00000008000e7802 */ /* 0x000fe20000000f00 */
[----:B------:R-:W-:Y:S01]  /*2770*/  IMAD.MOV.U32 R9, RZ, RZ, 0x1f ;  /* 0x0000001fff097424 */ /* 0x000fe200078e00ff */
[----:B------:R-:W-:Y:S01]  /*2780*/  MOV R10, 0x27b0 ;  /* 0x000027b0000a7802 */ /* 0x000fe20000000f00 */
[----:B------:R-:W-:Y:S02]  /*2790*/  IMAD.MOV.U32 R16, RZ, RZ, -0x1 ;  /* 0xffffffffff107424 */ /* 0x000fe400078e00ff */
[----:B------:R-:W-:Y:S05]  /*27a0*/  CALL.REL.NOINC `($__internal_188_$__cuda_sm70_shflsync_bfly_p) ;  /* 0x000000e000007944 */ /* 0x000fea0003c00000 */
[----:B0-----:R-:W-:Y:S01]  /*27b0*/  HFMA2.MMA R14, -RZ, RZ, 0, 2.384185791015625e-07 ;  /* 0x00000004ff0e7435 */ /* 0x001fe200000001ff */
[----:B-1----:R-:W-:Y:S01]  /*27c0*/  FMNMX.FTZ R13, R18, R9, !PT ;  /* 0x00000009120d7209 */ /* 0x002fe20007810000 */
[----:B------:R-:W-:Y:S01]  /*27d0*/  IMAD.MOV.U32 R9, RZ, RZ, 0x1f ;  /* 0x0000001fff097424 */ /* 0x000fe200078e00ff */
[----:B------:R-:W-:Y:S01]  /*27e0*/  MOV R10, 0x2810 ;  /* 0x00002810000a7802 */ /* 0x000fe20000000f00 */
[----:B------:R-:W-:-:S02]  /*27f0*/  IMAD.MOV.U32 R16, RZ, RZ, -0x1 ;  /* 0xffffffffff107424 */ /* 0x000fc400078e00ff */
[----:B------:R-:W-:Y:S05]  /*2800*/  CALL.REL.NOINC `($__internal_188_$__cuda_sm70_shflsync_bfly_p) ;  /* 0x0000008000007944 */ /* 0x000fea0003c00000 */
[----:B01----:R-:W-:Y:S01]  /*2810*/  FMNMX.FTZ R13, R13, R9, !PT ;  /* 0x000000090d0d7209 */ /* 0x003fe20007810000 */
[----:B------:R-:W-:Y:S01]  /*2820*/  IMAD.MOV.U32 R9, RZ, RZ, 0x1f ;  /* 0x0000001fff097424 */ /* 0x000fe200078e00ff */
[----:B------:R-:W-:Y:S01]  /*2830*/  MOV R14, 0x2 ;  /* 0x00000002000e7802 */ /* 0x000fe20000000f00 */
[----:B------:R-:W-:Y:S01]  /*2840*/  IMAD.MOV.U32 R16, RZ, RZ, -0x1 ;  /* 0xffffffffff107424 */ /* 0x000fe200078e00ff */
[----:B------:R-:W-:-:S02]  /*2850*/  MOV R10, 0x2870 ;  /* 0x00002870000a7802 */ /* 0x000fc40000000f00 */
[----:B------:R-:W-:Y:S05]  /*2860*/  CALL.REL.NOINC `($__internal_188_$__cuda_sm70_shflsync_bfly_p) ;  /* 0x0000002000007944 */ /* 0x000fea0003c00000 */
[----:B-1----:R-:W-:Y:S01]  /*2870*/  MOV R10, R9 ;  /* 0x00000009000a7202 */ /* 0x002fe20000000f00 */
[----:B0-----:R-:W-:Y:S05]  /*2880*/  BRA `(.L_x_7992) ;  /* 0xffffdea000007947 */ /* 0x001fea000383ffff */
        .weak           $__internal_188_$__cuda_sm70_shflsync_bfly_p
        .type           $__internal_188_$__cuda_sm70_shflsync_bfly_p,@function
        .size           $__internal_188_$__cuda_sm70_shflsync_bfly_p,(.L_x_24849 - $__internal_188_$__cuda_sm70_shflsync_bfly_p)
$__internal_188_$__cuda_sm70_shflsync_bfly_p:
[----:B------:R-:W-:Y:S01]  /*2890*/  IMAD.MOV.U32 R11, RZ, RZ, 0x0 ;  /* 0x00000000ff0b7424 */ /* 0x000fe200078e00ff */
[----:B------:R-:W-:Y:S04]  /*28a0*/  WARPSYNC R16 ;  /* 0x0000001000007348 */ /* 0x000fe80003800000 */
[----:B------:R0:W1:Y:S01]  /*28b0*/  SHFL.BFLY PT, R9, R13, R14, R9 ;  /* 0x0c00000e0d097389 */ /* 0x00006200000e0009 */
[----:B------:R-:W-:Y:S05]  /*28c0*/  RET.REL.NODEC R10 `(_ZN4vllm25paged_attention_v2_kernelI13__nv_bfloat16hLi32ELi16ELi128ELNS_18Fp8KVCacheDataTypeE1ELb0ELi512EEEvPfS3_PT_PKS4_PKT0_SA_ifPKiSC_iPKfiiiSE_SE_iiiii) ;  /* 0xffffd7300a007950 */ /* 0x000fea0003c3ffff */
.L_x_7993:
        /* <DEDUP_REMOVED lines=11> */
.L_x_24849:


//--------------------- .text._ZN4vllm25paged_attention_v2_kernelI13__nv_bfloat16hLi256ELi16ELi128ELNS_18Fp8KVCacheDataTypeE1ELb1ELi512EEEvPfS3_PT_PKS4_PKT0_SA_ifPKiSC_iPKfiiiSE_SE_iiiii --------------------------
	.section	.text._ZN4vllm25paged_attention_v2_kernelI13__nv_bfloat16hLi256ELi16ELi128ELNS_18Fp8KVCacheDataTypeE1ELb1ELi512EEEvPfS3_PT_PKS4_PKT0_SA_ifPKiSC_iPKfiiiSE_SE_iiiii,"ax",@progbits
	.sectioninfo	@"SHI_REGISTERS=44"
	.align	128
        .global         _ZN4vllm25paged_attention_v2_kernelI13__nv_bfloat16hLi256ELi16ELi128ELNS_18Fp8KVCacheDataTypeE1ELb1ELi512EEEvPfS3_PT_PKS4_PKT0_SA_ifPKiSC_iPKfiiiSE_SE_iiiii
        .type           _ZN4vllm25paged_attention_v2_kernelI13__nv_bfloat16hLi256ELi16ELi128ELNS_18Fp8KVCacheDataTypeE1ELb1ELi512EEEvPfS3_PT_PKS4_PKT0_SA_ifPKiSC_iPKfiiiSE_SE_iiiii,@function
        .size           _ZN4vllm25paged_attention_v2_kernelI13__nv_bfloat16hLi256ELi16ELi128ELNS_18Fp8KVCacheDataTypeE1ELb1ELi512EEEvPfS3_PT_PKS4_PKT0_SA_ifPKiSC_iPKfiiiSE_SE_iiiii,(.L_x_24850 - _ZN4vllm25paged_attention_v2_kernelI13__nv_bfloat16hLi256ELi16ELi128ELNS_18Fp8KVCacheDataTypeE1ELb1ELi512EEEvPfS3_PT_PKS4_PKT0_SA_ifPKiSC_iPKfiiiSE_SE_iiiii)
        .other          _ZN4vllm25paged_attention_v2_kernelI13__nv_bfloat16hLi256ELi16ELi128ELNS_18Fp8KVCacheDataTypeE1ELb1ELi512EEEvPfS3_PT_PKS4_PKT0_SA_ifPKiSC_iPKfiiiSE_SE_iiiii,@"STO_CUDA_ENTRY STV_DEFAULT"
_ZN4vllm25paged_attention_v2_kernelI13__nv_bfloat16hLi256ELi16ELi128ELNS_18Fp8KVCacheDataTypeE1ELb1ELi512EEEvPfS3_PT_PKS4_PKT0_SA_ifPKiSC_iPKfiiiSE_SE_iiiii:
.text._ZN4vllm25paged_attention_v2_kernelI13__nv_bfloat16hLi256ELi16ELi128ELNS_18Fp8KVCacheDataTypeE1ELb1ELi512EEEvPfS3_PT_PKS4_PKT0_SA_ifPKiSC_iPKfiiiSE_SE_iiiii:
        /* <DEDUP_REMOVED lines=59> */
.L_x_7998:
        /* <DEDUP_REMOVED lines=13> */
.L_x_7997:
[----:B------:R-:W-:Y:S05]  /*0480*/  BSYNC B1 ;  /* 0x0000000000017941 */ /* 0x000fea0003800000 */
.L_x_7996:
        /* <DEDUP_REMOVED lines=10> */
.L_x_7999:
        /* <DEDUP_REMOVED lines=21> */
.L_x_7995:
[----:B-1----:R-:W-:Y:S05]  /*0680*/  BSYNC B0 ;  /* 0x0000000000007941 */ /* 0x002fea0003800000 */
.L_x_7994:
        /* <DEDUP_REMOVED lines=86> */
.L_x_8000:
[----:B------:R-:W-:-:S04]  /*0bf0*/  IMAD.MOV.U32 R15, RZ, RZ, c[0x0][0xc] ;  /* 0x00000300ff0f7624 */ /* 0x000fc800078e00ff */
[----:B------:R-:W-:-:S04]  /*0c00*/  IMAD R15, R15, c[0x0][0x1d8], R0 ;  /* 0x000076000f0f7a24 */ /* 0x000fc800078e0200 */
[----:B------:R-:W-:-:S03]  /*0c10*/  IMAD R15, R15, c[0x0][0x1e8], RZ ;  /* 0x00007a000f0f7a24 */ /* 0x000fc600078e02ff */
.L_x_8001:
        /* <DEDUP_REMOVED lines=23> */
.L_x_8005:
        /* <DEDUP_REMOVED lines=37> */
.L_x_8003:
[----:B------:R-:W-:Y:S05]  /*0fe0*/  BSYNC B7 ;  /* 0x0000000000077941 */ /* 0x000fea0003800000 */
.L_x_8002:
[----:B------:R-:W-:Y:S05]  /*0ff0*/  BRA.DIV ~URZ, `(.L_x_8006) ;  /* 0x000032027f007947 */ /* 0x000fea000b800000 */
[----:B------:R-:W-:-:S05]  /*1000*/  IMAD.MOV.U32 R2, RZ, RZ, -0x800001 ;  /* 0xff7fffffff027424 */ /* 0x000fca00078e00ff */
.L_x_8044:
        /* <DEDUP_REMOVED lines=8> */
.L_x_8045:
        /* <DEDUP_REMOVED lines=35> */
.L_x_8012:
        /* <DEDUP_REMOVED lines=11> */
.L_x_8011:
[----:B------:R-:W-:Y:S05]  /*1370*/  BSYNC B1 ;  /* 0x0000000000017941 */ /* 0x000fea0003800000 */
.L_x_8010:
        /* <DEDUP_REMOVED lines=10> */
.L_x_8015:
        /* <DEDUP_REMOVED lines=100> */
.L_x_8014:
[----:B------:R-:W-:Y:S05]  /*1a60*/  BSYNC B1 ;  /* 0x0000000000017941 */ /* 0x000fea0003800000 */
.L_x_8013:
        /* <DEDUP_REMOVED lines=55> */
.L_x_8017:
[----:B------:R-:W-:Y:S05]  /*1de0*/  BSYNC B1 ;  /* 0x0000000000017941 */ /* 0x000fea0003800000 */
.L_x_8016:
        /* <DEDUP_REMOVED lines=26> */
.L_x_8009:
[----:B------:R-:W-:Y:S05]  /*1f90*/  BSYNC B0 ;  /* 0x0000000000007941 */ /* 0x000fea0003800000 */
.L_x_8008:
        /* <DEDUP_REMOVED lines=43> */
.L_x_8022:
        /* <DEDUP_REMOVED lines=8> */
.L_x_8021:
[----:B------:R-:W-:Y:S05]  /*22d0*/  BSYNC B1 ;  /* 0x0000000000017941 */ /* 0x000fea0003800000 */
.L_x_8020:
        /* <DEDUP_REMOVED lines=10> */
.L_x_8025:
        /* <DEDUP_REMOVED lines=52> */
.L_x_8024:
[----:B------:R-:W-:Y:S05]  /*26c0*/  BSYNC B1 ;  /* 0x0000000000017941 */ /* 0x000fea0003800000 */
.L_x_8023:
        /* <DEDUP_REMOVED lines=31> */
.L_x_8027:
[----:B------:R-:W-:Y:S05]  /*28c0*/  BSYNC B1 ;  /* 0x0000000000017941 */ /* 0x000fea0003800000 */
.L_x_8026:
        /* <DEDUP_REMOVED lines=14> */
.L_x_8019:
[----:B------:R-:W-:Y:S05]  /*29b0*/  BSYNC B0 ;  /* 0x0000000000007941 */ /* 0x000fea0003800000 */
.L_x_8018:
        /* <DEDUP_REMOVED lines=20> */
.L_x_8029:
[----:B------:R-:W-:Y:S05]  /*2b00*/  BSYNC B0 ;  /* 0x0000000000007941 */ /* 0x000fea0003800000 */
.L_x_8028:
        /* <DEDUP_REMOVED lines=24> */
.L_x_8033:
        /* <DEDUP_REMOVED lines=32> */
.L_x_8031:
[----:B------:R-:W-:Y:S05]  /*2e90*/  BSYNC B6 ;  /* 0x0000000000067941 */ /* 0x000fea0003800000 */
.L_x_8030:
[----:B------:R-:W-:Y:S05]  /*2ea0*/  BRA.DIV ~URZ, `(.L_x_8034) ;  /* 0x000015327f007947 */ /* 0x000fea000b800000 */
[----:B------:R-:W-:-:S10]  /*2eb0*/  HFMA2.MMA R22, -RZ, RZ, 0, 0 ;  /* 0x00000000ff167435 */ /* 0x000fd400000001ff */
.L_x_8046:
        /* <DEDUP_REMOVED lines=11> */
.L_x_8047:
        /* <DEDUP_REMOVED lines=34> */
.L_x_8037:
[----:B------:R-:W-:Y:S05]  /*3190*/  BSYNC B0 ;  /* 0x0000000000007941 */ /* 0x000fea0003800000 */
.L_x_8036:
        /* <DEDUP_REMOVED lines=35> */
.L_x_8039:
[----:B------:R-:W-:Y:S05]  /*33d0*/  BSYNC B0 ;  /* 0x0000000000007941 */ /* 0x000fea0003800000 */
.L_x_8038:
        /* <DEDUP_REMOVED lines=19> */
.L_x_8041:
[----:B------:R-:W-:Y:S05]  /*3510*/  BSYNC B0 ;  /* 0x0000000000007941 */ /* 0x000fea0003800000 */
.L_x_8040:
        /* <DEDUP_REMOVED lines=36> */
.L_x_8043:
[----:B------:R-:W-:Y:S05]  /*3760*/  BSYNC B0 ;  /* 0x0000000000007941 */ /* 0x000fea0003800000 */
.L_x_8042:
        /* <DEDUP_REMOVED lines=130> */
.L_x_8004:
        /* <DEDUP_REMOVED lines=19> */
.L_x_8032:
        /* <DEDUP_REMOVED lines=20> */
.L_x_8006:
[----:B------:R-:W-:Y:S01]  /*4200*/  IMAD.MOV.U32 R24, RZ, RZ, -0x800001 ;  /* 0xff7fffffff187424 */ /* 0x000fe200078e00ff */
[----:B------:R-:W-:Y:S01]  /*4210*/  MOV R26, 0x1f ;  /* 0x0000001f001a7802 */ /* 0x000fe20000000f00 */
[----:B------:R-:W-:Y:S01]  /*4220*/  IMAD.MOV.U32 R25, RZ, RZ, 0x10 ;  /* 0x00000010ff197424 */ /* 0x000fe200078e00ff */
[----:B------:R-:W-:Y:S01]  /*4230*/  MOV R2, 0x4260 ;  /* 0x0000426000027802 */ /* 0x000fe20000000f00 */
[----:B------:R-:W-:Y:S02]  /*4240*/  IMAD.MOV.U32 R27, RZ, RZ, -0x1 ;  /* 0xffffffffff1b7424 */ /* 0x000fe400078e00ff */
[----:B------:R-:W-:Y:S05]  /*4250*/  CALL.REL.NOINC `($__internal_189_$__cuda_sm70_shflsync_bfly_p) ;  /* 0x000008a000007944 */ /* 0x000fea0003c00000 */
[----:B-1----:R-:W-:Y:S01]  /*4260*/  IMAD.MOV.U32 R2, RZ, RZ, R24 ;  /* 0x000000ffff027224 */ /* 0x002fe200078e0018 */
[----:B0-----:R-:W-:Y:S05]  /*4270*/  BRA `(.L_x_8044) ;  /* 0xffffcd9000007947 */ /* 0x001fea000383ffff */
.L_x_8007:
[----:B------:R-:W-:Y:S01]  /*4280*/  IMAD.MOV.U32 R24, RZ, RZ, R19 ;  /* 0x000000ffff187224 */ /* 0x000fe200078e0013 */
[----:B------:R-:W-:Y:S01]  /*4290*/  MOV R2, 0x42e0 ;  /* 0x000042e000027802 */ /* 0x000fe20000000f00 */
[----:B------:R-:W-:Y:S02]  /*42a0*/  IMAD.MOV.U32 R25, RZ, RZ, 0x8 ;  /* 0x00000008ff197424 */ /* 0x000fe400078e00ff */
[----:B------:R-:W-:Y:S02]  /*42b0*/  IMAD.MOV.U32 R26, RZ, RZ, 0x1f ;  /* 0x0000001fff1a7424 */ /* 0x000fe400078e00ff */
[----:B------:R-:W-:-:S02]  /*42c0*/  IMAD.MOV.U32 R27, RZ, RZ, -0x1 ;  /* 0xffffffffff1b7424 */ /* 0x000fc400078e00ff */
[----:B------:R-:W-:Y:S05]  /*42d0*/  CALL.REL.NOINC `($__internal_189_$__cuda_sm70_shflsync_bfly_p) ;  /* 0x0000082000007944 */ /* 0x000fea0003c00000 */
[----:B-1----:R-:W-:Y:S01]  /*42e0*/  FMNMX.FTZ R19, R19, R24, !PT ;  /* 0x0000001813137209 */ /* 0x002fe20007810000 */
[----:B0-----:R-:W-:Y:S01]  /*42f0*/  HFMA2.MMA R25, -RZ, RZ, 0, 2.384185791015625e-07 ;  /* 0x00000004ff197435 */ /* 0x001fe200000001ff */
[----:B------:R-:W-:Y:S01]  /*4300*/  IMAD.MOV.U32 R26, RZ, RZ, 0x1f ;  /* 0x0000001fff1a7424 */ /* 0x000fe200078e00ff */
[----:B------:R-:W-:Y:S01]  /*4310*/  MOV R2, 0x4350 ;  /* 0x0000435000027802 */ /* 0x000fe20000000f00 */
[----:B------:R-:W-:-:S02]  /*4320*/  IMAD.MOV.U32 R27, RZ, RZ, -0x1 ;  /* 0xffffffffff1b7424 */ /* 0x000fc400078e00ff */
[----:B------:R-:W-:Y:S02]  /*4330*/  IMAD.MOV.U32 R24, RZ, RZ, R19 ;  /* 0x000000ffff187224 */ /* 0x000fe400078e0013 */
[----:B------:R-:W-:Y:S05]  /*4340*/  CALL.REL.NOINC `($__internal_189_$__cuda_sm70_shflsync_bfly_p) ;  /* 0x000007b000007944 */ /* 0x000fea0003c00000 */
[----:B-1----:R-:W-:Y:S01]  /*4350*/  FMNMX.FTZ R18, R19, R24, !PT ;  /* 0x0000001813127209 */ /* 0x002fe20007810000 */
[----:B0-----:R-:W-:Y:S01]  /*4360*/  IMAD.MOV.U32 R25, RZ, RZ, 0x2 ;  /* 0x00000002ff197424 */ /* 0x001fe200078e00ff */
[----:B------:R-:W-:Y:S01]  /*4370*/  MOV R2, 0x43c0 ;  /* 0x000043c000027802 */ /* 0x000fe20000000f00 */
[----:B------:R-:W-:Y:S01]  /*4380*/  IMAD.MOV.U32 R26, RZ, RZ, 0x1f ;  /* 0x0000001fff1a7424 */ /* 0x000fe200078e00ff */
[----:B------:R-:W-:Y:S01]  /*4390*/  MOV R24, R18 ;  /* 0x0000001200187202 */ /* 0x000fe20000000f00 */
[----:B------:R-:W-:Y:S02]  /*43a0*/  IMAD.MOV.U32 R27, RZ, RZ, -0x1 ;  /* 0xffffffffff1b7424 */ /* 0x000fe400078e00ff */
[----:B------:R-:W-:Y:S05]  /*43b0*/  CALL.REL.NOINC `($__internal_189_$__cuda_sm70_shflsync_bfly_p) ;  /* 0x0000074000007944 */ /* 0x000fea0003c00000 */
[----:B-1----:R-:W-:Y:S01]  /*43c0*/  IMAD.MOV.U32 R3, RZ, RZ, R24 ;  /* 0x000000ffff037224 */ /* 0x002fe200078e0018 */
[----:B0-----:R-:W-:Y:S05]  /*43d0*/  BRA `(.L_x_8045) ;  /* 0xffffccb000007947 */ /* 0x001fea000383ffff */
.L_x_8034:
[----:B------:R-:W-:Y:S01]  /*43e0*/  IMAD.MOV.U32 R24, RZ, RZ, RZ ;  /* 0x000000ffff187224 */ /* 0x000fe200078e00ff */
[----:B0-----:R-:W-:Y:S01]  /*43f0*/  MOV R2, 0x4440 ;  /* 0x0000444000027802 */ /* 0x001fe20000000f00 */
[----:B------:R-:W-:Y:S02]  /*4400*/  IMAD.MOV.U32 R25, RZ, RZ, 0x1 ;  /* 0x00000001ff197424 */ /* 0x000fe400078e00ff */
[----:B------:R-:W-:-:S02]  /*4410*/  IMAD.MOV.U32 R26, RZ, RZ, 0x1f ;  /* 0x0000001fff1a7424 */ /* 0x000fc400078e00ff */
[----:B------:R-:W-:Y:S02]  /*4420*/  IMAD.MOV.U32 R27, RZ, RZ, -0x1 ;  /* 0xffffffffff1b7424 */ /* 0x000fe400078e00ff */
[----:B------:R-:W-:Y:S05]  /*4430*/  CALL.REL.NOINC `($__internal_189_$__cuda_sm70_shflsync_bfly_p) ;  /* 0x000006c000007944 */ /* 0x000fea0003c00000 */
[----:B-1----:R-:W-:Y:S01]  /*4440*/  IMAD.MOV.U32 R22, RZ, RZ, R24 ;  /* 0x000000ffff167224 */ /* 0x002fe200078e0018 */
[----:B0-----:R-:W-:Y:S05]  /*4450*/  BRA `(.L_x_8046) ;  /* 0xffffea6000007947 */ /* 0x001fea000383ffff */
.L_x_8035:
[----:B------:R-:W-:Y:S01]  /*4460*/  HFMA2.MMA R24, -RZ, RZ, 0, 0 ;  /* 0x00000000ff187435 */ /* 0x000fe200000001ff */
[----:B------:R-:W-:Y:S01]  /*4470*/  IMAD.MOV.U32 R25, RZ, RZ, 0x1 ;  /* 0x00000001ff197424 */ /* 0x000fe200078e00ff */
[----:B0-----:R-:W-:Y:S01]  /*4480*/  MOV R2, 0x44c0 ;  /* 0x000044c000027802 */ /* 0x001fe20000000f00 */
[----:B------:R-:W-:Y:S02]  /*4490*/  IMAD.MOV.U32 R26, RZ, RZ, 0x1f ;  /* 0x0000001fff1a7424 */ /* 0x000fe400078e00ff */
[----:B------:R-:W-:Y:S02]  /*44a0*/  IMAD.MOV.U32 R27, RZ, RZ, -0x1 ;  /* 0xffffffffff1b7424 */ /* 0x000fe400078e00ff */
[----:B------:R-:W-:Y:S05]  /*44b0*/  CALL.REL.NOINC `($__internal_189_$__cuda_sm70_shflsync_bfly_p) ;  /* 0x0000064000007944 */ /* 0x000fea0003c00000 */
[----:B-1----:R-:W-:Y:S01]  /*44c0*/  FADD.FTZ R23, RZ, R24 ;  /* 0x00000018ff177221 */ /* 0x002fe20000010000 */
[----:B0-----:R-:W-:Y:S01]  /*44d0*/  MOV R27, 0xffffffff ;  /* 0xffffffff001b7802 */ /* 0x001fe20000000f00 */
[----:B------:R-:W-:Y:S01]  /*44e0*/  IMAD.MOV.U32 R24, RZ, RZ, RZ ;  /* 0x000000ffff187224 */ /* 0x000fe200078e00ff */
[----:B------:R-:W-:Y:S01]  /*44f0*/  MOV R2, 0x4530 ;  /* 0x0000453000027802 */ /* 0x000fe20000000f00 */
[----:B------:R-:W-:-:S02]  /*4500*/  IMAD.MOV.U32 R25, RZ, RZ, 0x1 ;  /* 0x00000001ff197424 */ /* 0x000fc400078e00ff */
[----:B------:R-:W-:Y:S02]  /*4510*/  IMAD.MOV.U32 R26, RZ, RZ, 0x1f ;  /* 0x0000001fff1a7424 */ /* 0x000fe400078e00ff */
[----:B------:R-:W-:Y:S05]  /*4520*/  CALL.REL.NOINC `($__internal_189_$__cuda_sm70_shflsync_bfly_p) ;  /* 0x000005d000007944 */ /* 0x000fea0003c00000 */
[----:B-1----:R-:W-:Y:S01]  /*4530*/  FADD.FTZ R20, RZ, R24 ;  /* 0x00000018ff147221 */ /* 0x002fe20000010000 */
[----:B------:R-:W-:Y:S01]  /*4540*/  MOV R2, 0x45a0 ;  /* 0x000045a000027802 */ /* 0x000fe20000000f00 */
[----:B------:R-:W-:Y:S02]  /*4550*/  IMAD.MOV.U32 R24, RZ, RZ, RZ ;  /* 0x000000ffff187224 */ /* 0x000fe400078e00ff */
[----:B0-----:R-:W-:Y:S02]  /*4560*/  IMAD.MOV.U32 R25, RZ, RZ, 0x1 ;  /* 0x00000001ff197424 */ /* 0x001fe400078e00ff */
[----:B------:R-:W-:Y:S02]  /*4570*/  IMAD.MOV.U32 R26, RZ, RZ, 0x1f ;  /* 0x0000001fff1a7424 */ /* 0x000fe400078e00ff */
[----:B------:R-:W-:Y:S02]  /*4580*/  IMAD.MOV.U32 R27, RZ, RZ, -0x1 ;  /* 0xffffffffff1b7424 */ /* 0x000fe400078e00ff */
[----:B------:R-:W-:Y:S05]  /*4590*/  CALL.REL.NOINC `($__internal_189_$__cuda_sm70_shflsync_bfly_p) ;  /* 0x0000056000007944 */ /* 0x000fea0003c00000 */
[----:B0-----:R-:W-:Y:S01]  /*45a0*/  HFMA2.MMA R26, -RZ, RZ, 0, 1.847743988037109375e-06 ;  /* 0x0000001fff1a7435 */ /* 0x001fe200000001ff */
[----:B-1----:R-:W-:Y:S01]  /*45b0*/  FADD.FTZ R21, RZ, R24 ;  /* 0x00000018ff157221 */ /* 0x002fe20000010000 */
[----:B------:R-:W-:Y:S01]  /*45c0*/  MOV R2, 0x4610 ;  /* 0x0000461000027802 */ /* 0x000fe20000000f00 */
[----:B------:R-:W-:-:S02]  /*45d0*/  IMAD.MOV.U32 R24, RZ, RZ, RZ ;  /* 0x000000ffff187224 */ /* 0x000fc400078e00ff */
[----:B------:R-:W-:Y:S02]  /*45e0*/  IMAD.MOV.U32 R25, RZ, RZ, 0x1 ;  /* 0x00000001ff197424 */ /* 0x000fe400078e00ff */
[----:B------:R-:W-:Y:S02]  /*45f0*/  IMAD.MOV.U32 R27, RZ, RZ, -0x1 ;  /* 0xffffffffff1b7424 */ /* 0x000fe400078e00ff */
[----:B------:R-:W-:Y:S05]  /*4600*/  CALL.REL.NOINC `($__internal_189_$__cuda_sm70_shflsync_bfly_p) ;  /* 0x000004f000007944 */ /* 0x000fea0003c00000 */
[----:B-1----:R-:W-:Y:S01]  /*4610*/  FADD.FTZ R18, RZ, R24 ;  /* 0x00000018ff127221 */ /* 0x002fe20000010000 */
[----:B------:R-:W-:Y:S01]  /*4620*/  MOV R2, 0x4680 ;  /* 0x0000468000027802 */ /* 0x000fe20000000f00 */
[----:B------:R-:W-:Y:S02]  /*4630*/  IMAD.MOV.U32 R24, RZ, RZ, RZ ;  /* 0x000000ffff187224 */ /* 0x000fe400078e00ff */
[----:B0-----:R-:W-:Y:S02]  /*4640*/  IMAD.MOV.U32 R25, RZ, RZ, 0x1 ;  /* 0x00000001ff197424 */ /* 0x001fe400078e00ff */
[----:B------:R-:W-:Y:S02]  /*4650*/  IMAD.MOV.U32 R26, RZ, RZ, 0x1f ;  /* 0x0000001fff1a7424 */ /* 0x000fe400078e00ff */
[----:B------:R-:W-:-:S02]  /*4660*/  IMAD.MOV.U32 R27, RZ, RZ, -0x1 ;  /* 0xffffffffff1b7424 */ /* 0x000fc400078e00ff */
[----:B------:R-:W-:Y:S05]  /*4670*/  CALL.REL.NOINC `($__internal_189_$__cuda_sm70_shflsync_bfly_p) ;  /* 0x0000048000007944 */ /* 0x000fea0003c00000 */
[----:B-1----:R-:W-:Y:S01]  /*4680*/  FADD.FTZ R19, RZ, R24 ;  /* 0x00000018ff137221 */ /* 0x002fe20000010000 */
[----:B0-----:R-:W-:Y:S01]  /*4690*/  MOV R25, 0x1 ;  /* 0x0000000100197802 */ /* 0x001fe20000000f00 */
[----:B------:R-:W-:Y:S01]  /*46a0*/  IMAD.MOV.U32 R24, RZ, RZ, RZ ;  /* 0x000000ffff187224 */ /* 0x000fe200078e00ff */
[----:B------:R-:W-:Y:S01]  /*46b0*/  MOV R2, 0x46f0 ;  /* 0x000046f000027802 */ /* 0x000fe20000000f00 */
[----:B------:R-:W-:-:S02]  /*46c0*/  IMAD.MOV.U32 R26, RZ, RZ, 0x1f ;  /* 0x0000001fff1a7424 */ /* 0x000fc400078e00ff */
[----:B------:R-:W-:Y:S02]  /*46d0*/  IMAD.MOV.U32 R27, RZ, RZ, -0x1 ;  /* 0xffffffffff1b7424 */ /* 0x000fe400078e00ff */
        /* <DEDUP_REMOVED lines=8> */
[----:B-1----:R-:W-:Y:S01]  /*4760*/  FADD.FTZ R17, RZ, R24 ;  /* 0x00000018ff117221 */ /* 0x002fe20000010000 */
[----:B------:R-:W-:Y:S01]  /*4770*/  HFMA2.MMA R24, -RZ, RZ, 0, 0 ;  /* 0x00000000ff187435 */ /* 0x000fe200000001ff */
[----:B0-----:R-:W-:Y:S01]  /*4780*/  IMAD.MOV.U32 R25, RZ, RZ, 0x1 ;  /* 0x00000001ff197424 */ /* 0x001fe200078e00ff */
[----:B------:R-:W-:Y:S01]  /*4790*/  MOV R2, 0x47d0 ;  /* 0x000047d000027802 */ /* 0x000fe20000000f00 */
[----:B------:R-:W-:-:S02]  /*47a0*/  IMAD.MOV.U32 R26, RZ, RZ, 0x1f ;  /* 0x0000001fff1a7424 */ /* 0x000fc400078e00ff */
[----:B------:R-:W-:Y:S02]  /*47b0*/  IMAD.MOV.U32 R27, RZ, RZ, -0x1 ;  /* 0xffffffffff1b7424 */ /* 0x000fe400078e00ff */
[----:B------:R-:W-:Y:S05]  /*47c0*/  CALL.REL.NOINC `($__internal_189_$__cuda_sm70_shflsync_bfly_p) ;  /* 0x0000033000007944 */ /* 0x000fea0003c00000 */
[----:B-1----:R-:W-:Y:S01]  /*47d0*/  FADD.FTZ R14, RZ, R24 ;  /* 0x00000018ff0e7221 */ /* 0x002fe20000010000 */
[----:B0-----:R-:W-:Y:S01]  /*47e0*/  MOV R27, 0xffffffff ;  /* 0xffffffff001b7802 */ /* 0x001fe20000000f00 */
[----:B------:R-:W-:Y:S01]  /*47f0*/  IMAD.MOV.U32 R24, RZ, RZ, RZ ;  /* 0x000000ffff187224 */ /* 0x000fe200078e00ff */
[----:B------:R-:W-:Y:S01]  /*4800*/  MOV R2, 0x4840 ;  /* 0x0000484000027802 */ /* 0x000fe20000000f00 */
[----:B------:R-:W-:Y:S02]  /*4810*/  IMAD.MOV.U32 R25, RZ, RZ, 0x1 ;  /* 0x00000001ff197424 */ /* 0x000fe400078e00ff */
[----:B------:R-:W-:Y:S02]  /*4820*/  IMAD.MOV.U32 R26, RZ, RZ, 0x1f ;  /* 0x0000001fff1a7424 */ /* 0x000fe400078e00ff */
[----:B------:R-:W-:Y:S05]  /*4830*/  CALL.REL.NOINC `($__internal_189_$__cuda_sm70_shflsync_bfly_p) ;  /* 0x000002c000007944 */ /* 0x000fea0003c00000 */
[----:B-1----:R-:W-:Y:S01]  /*4840*/  FADD.FTZ R15, RZ, R24 ;  /* 0x00000018ff0f7221 */ /* 0x002fe20000010000 */
[----:B------:R-:W-:Y:S01]  /*4850*/  MOV R2, 0x48b0 ;  /* 0x000048b000027802 */ /* 0x000fe20000000f00 */
[----:B------:R-:W-:Y:S02]  /*4860*/  IMAD.MOV.U32 R24, RZ, RZ, RZ ;  /* 0x000000ffff187224 */ /* 0x000fe400078e00ff */
[----:B0-----:R-:W-:-:S02]  /*4870*/  IMAD.MOV.U32 R25, RZ, RZ, 0x1 ;  /* 0x00000001ff197424 */ /* 0x001fc400078e00ff */
[----:B------:R-:W-:Y:S02]  /*4880*/  IMAD.MOV.U32 R26, RZ, RZ, 0x1f ;  /* 0x0000001fff1a7424 */ /* 0x000fe400078e00ff */
[----:B------:R-:W-:Y:S02]  /*4890*/  IMAD.MOV.U32 R27, RZ, RZ, -0x1 ;  /* 0xffffffffff1b7424 */ /* 0x000fe400078e00ff */
[----:B------:R-:W-:Y:S05]  /*48a0*/  CALL.REL.NOINC `($__internal_189_$__cuda_sm70_shflsync_bfly_p) ;  /* 0x0000025000007944 */ /* 0x000fea0003c00000 */
[----:B0-----:R-:W-:Y:S01]  /*48b0*/  HFMA2.MMA R26, -RZ, RZ, 0, 1.847743988037109375e-06 ;  /* 0x0000001fff1a7435 */ /* 0x001fe200000001ff */
[----:B-1----:R-:W-:Y:S01]  /*48c0*/  FADD.FTZ R12, RZ, R24 ;  /* 0x00000018ff0c7221 */ /* 0x002fe20000010000 */
[----:B------:R-:W-:Y:S01]  /*48d0*/  MOV R2, 0x4920 ;  /* 0x0000492000027802 */ /* 0x000fe20000000f00 */
[----:B------:R-:W-:Y:S02]  /*48e0*/  IMAD.MOV.U32 R24, RZ, RZ, RZ ;  /* 0x000000ffff187224 */ /* 0x000fe400078e00ff */
[----:B------:R-:W-:Y:S02]  /*48f0*/  IMAD.MOV.U32 R25, RZ, RZ, 0x1 ;  /* 0x00000001ff197424 */ /* 0x000fe400078e00ff */
[----:B------:R-:W-:Y:S02]  /*4900*/  IMAD.MOV.U32 R27, RZ, RZ, -0x1 ;  /* 0xffffffffff1b7424 */ /* 0x000fe400078e00ff */
[----:B------:R-:W-:Y:S05]  /*4910*/  CALL.REL.NOINC `($__internal_189_$__cuda_sm70_shflsync_bfly_p) ;  /* 0x000001e000007944 */ /* 0x000fea0003c00000 */
[----:B-1----:R-:W-:Y:S01]  /*4920*/  FADD.FTZ R13, RZ, R24 ;  /* 0x00000018ff0d7221 */ /* 0x002fe20000010000 */
[----:B------:R-:W-:Y:S01]  /*4930*/  MOV R2, 0x4990 ;  /* 0x0000499000027802 */ /* 0x000fe20000000f00 */
[----:B------:R-:W-:-:S02]  /*4940*/  IMAD.MOV.U32 R24, RZ, RZ, RZ ;  /* 0x000000ffff187224 */ /* 0x000fc400078e00ff */
[----:B0-----:R-:W-:Y:S02]  /*4950*/  IMAD.MOV.U32 R25, RZ, RZ, 0x1 ;  /* 0x00000001ff197424 */ /* 0x001fe400078e00ff */
[----:B------:R-:W-:Y:S02]  /*4960*/  IMAD.MOV.U32 R26, RZ, RZ, 0x1f ;  /* 0x0000001fff1a7424 */ /* 0x000fe400078e00ff */
[----:B------:R-:W-:Y:S02]  /*4970*/  IMAD.MOV.U32 R27, RZ, RZ, -0x1 ;  /* 0xffffffffff1b7424 */ /* 0x000fe400078e00ff */
[----:B------:R-:W-:Y:S05]  /*4980*/  CALL.REL.NOINC `($__internal_189_$__cuda_sm70_shflsync_bfly_p) ;  /* 0x0000017000007944 */ /* 0x000fea0003c00000 */
[----:B-1----:R-:W-:Y:S01]  /*4990*/  FADD.FTZ R10, RZ, R24 ;  /* 0x00000018ff0a7221 */ /* 0x002fe20000010000 */
[----:B0-----:R-:W-:Y:S01]  /*49a0*/  MOV R25, 0x1 ;  /* 0x0000000100197802 */ /* 0x001fe20000000f00 */
[----:B------:R-:W-:Y:S01]  /*49b0*/  IMAD.MOV.U32 R24, RZ, RZ, RZ ;  /* 0x000000ffff187224 */ /* 0x000fe200078e00ff */
[----:B------:R-:W-:Y:S01]  /*49c0*/  MOV R2, 0x4a00 ;  /* 0x00004a0000027802 */ /* 0x000fe20000000f00 */
[----:B------:R-:W-:Y:S02]  /*49d0*/  IMAD.MOV.U32 R26, RZ, RZ, 0x1f ;  /* 0x0000001fff1a7424 */ /* 0x000fe400078e00ff */
[----:B------:R-:W-:-:S02]  /*49e0*/  IMAD.MOV.U32 R27, RZ, RZ, -0x1 ;  /* 0xffffffffff1b7424 */ /* 0x000fc400078e00ff */
        /* <DEDUP_REMOVED lines=12> */
[----:B------:R-:W-:Y:S02]  /*4ab0*/  IMAD.MOV.U32 R26, RZ, RZ, 0x1f ;  /* 0x0000001fff1a7424 */ /* 0x000fe400078e00ff */
[----:B------:R-:W-:-:S02]  /*4ac0*/  IMAD.MOV.U32 R27, RZ, RZ, -0x1 ;  /* 0xffffffffff1b7424 */ /* 0x000fc400078e00ff */
[----:B------:R-:W-:Y:S05]  /*4ad0*/  CALL.REL.NOINC `($__internal_189_$__cuda_sm70_shflsync_bfly_p) ;  /* 0x0000002000007944 */ /* 0x000fea0003c00000 */
[----:B-1----:R-:W-:Y:S01]  /*4ae0*/  IMAD.MOV.U32 R2, RZ, RZ, R24 ;  /* 0x000000ffff027224 */ /* 0x002fe200078e0018 */
[----:B0-----:R-:W-:Y:S05]  /*4af0*/  BRA `(.L_x_8047) ;  /* 0xffffe47000007947 */ /* 0x001fea000383ffff */
        .weak           $__internal_189_$__cuda_sm70_shflsync_bfly_p
        .type           $__internal_189_$__cuda_sm70_shflsync_bfly_p,@function
        .size           $__internal_189_$__cuda_sm70_shflsync_bfly_p,(.L_x_24850 - $__internal_189_$__cuda_sm70_shflsync_bfly_p)
$__internal_189_$__cuda_sm70_shflsync_bfly_p:
[----:B------:R-:W-:Y:S01]  /*4b00*/  IMAD.MOV.U32 R3, RZ, RZ, 0x0 ;  /* 0x00000000ff037424 */ /* 0x000fe200078e00ff */
[----:B------:R-:W-:Y:S04]  /*4b10*/  WARPSYNC R27 ;  /* 0x0000001b00007348 */ /* 0x000fe80003800000 */
[----:B------:R0:W1:Y:S01]  /*4b20*/  SHFL.BFLY PT, R24, R24, R25, R26 ;  /* 0x0c00001918187389 */ /* 0x00006200000e001a */
[----:B------:R-:W-:Y:S05]  /*4b30*/  RET.REL.NODEC R2 `(_ZN4vllm25paged_attention_v2_kernelI13__nv_bfloat16hLi256ELi16ELi128ELNS_18Fp8KVCacheDataTypeE1ELb1ELi512EEEvPfS3_PT_PKS4_PKT0_SA_ifPKiSC_iPKfiiiSE_SE_iiiii) ;  /* 0xffffb4c002007950 */ /* 0x000fea0003c3ffff */
.L_x_8048:
        /* <DEDUP_REMOVED lines=12> */
.L_x_24850:


//--------------------- .text._ZN4vllm25paged_attention_v2_kernelI13__nv_bfloat16hLi192ELi16ELi128ELNS_18Fp8KVCacheDataTypeE1ELb1ELi512EEEvPfS3_PT_PKS4_PKT0_SA_ifPKiSC_iPKfiiiSE_SE_iiiii --------------------------
	.section	.text._ZN4vllm25paged_attention_v2_kernelI13__nv_bfloat16hLi192ELi16ELi128ELNS_18Fp8KVCacheDataTypeE1ELb1ELi512EEEvPfS3_PT_PKS4_PKT0_SA_ifPKiSC_iPKfiiiSE_SE_iiiii,"ax",@progbits
	.sectioninfo	@"SHI_REGISTERS=32"
	.align	128
        .global         _ZN4vllm25paged_attention_v2_kernelI13__nv_bfloat16hLi192ELi16ELi128ELNS_18Fp8KVCacheDataTypeE1ELb1ELi512EEEvPfS3_PT_PKS4_PKT0_SA_ifPKiSC_iPKfiiiSE_SE_iiiii
        .type           _ZN4vllm25paged_attention_v2_kernelI13__nv_bfloat16hLi192ELi16ELi128ELNS_18Fp8KVCacheDataTypeE1ELb1ELi512EEEvPfS3_PT_PKS4_PKT0_SA_ifPKiSC_iPKfiiiSE_SE_iiiii,@function
        .size           _ZN4vllm25paged_attention_v2_kernelI13__nv_bfloat16hLi192ELi16ELi128ELNS_18Fp8KVCacheDataTypeE1ELb1ELi512EEEvPfS3_PT_PKS4_PKT0_SA_ifPKiSC_iPKfiiiSE_SE_iiiii,(.L_x_24851 - _ZN4vllm25paged_attention_v2_kernelI13__nv_bfloat16hLi192ELi16ELi128ELNS_18Fp8KVCacheDataTypeE1ELb1ELi512EEEvPfS3_PT_PKS4_PKT0_SA_ifPKiSC_iPKfiiiSE_SE_iiiii)
        .other          _ZN4vllm25paged_attention_v2_kernelI13__nv_bfloat16hLi192ELi16ELi128ELNS_18Fp8KVCacheDataTypeE1ELb1ELi512EEEvPfS3_PT_PKS4_PKT0_SA_ifPKiSC_iPKfiiiSE_SE_iiiii,@"STO_CUDA_ENTRY STV_DEFAULT"
_ZN4vllm25paged_attention_v2_kernelI13__nv_bfloat16hLi192ELi16ELi128ELNS_18Fp8KVCacheDataTypeE1ELb1ELi512EEEvPfS3_PT_PKS4_PKT0_SA_ifPKiSC_iPKfiiiSE_SE_iiiii:
.text._ZN4vllm25paged_attention_v2_kernelI13__nv_bfloat16hLi192ELi16ELi128ELNS_18Fp8KVCacheDataTypeE1ELb1ELi512EEEvPfS3_PT_PKS4_PKT0_SA_ifPKiSC_iPKfiiiSE_SE_iiiii:
        /* <DEDUP_REMOVED lines=63> */
.L_x_8053:
        /* <DEDUP_REMOVED lines=13> */
.L_x_8052:
[----:B------:R-:W-:Y:S05]  /*04c0*/  BSYNC B1 ;  /* 0x0000000000017941 */ /* 0x000fea0003800000 */
.L_x_8051:
        /* <DEDUP_REMOVED lines=10> */
.L_x_8054:
        /* <DEDUP_REMOVED lines=21> */
.L_x_8050:
[----:B------:R-:W-:Y:S05]  /*06c0*/  BSYNC B0 ;  /* 0x0000000000007941 */ /* 0x000fea0003800000 */
.L_x_8049:
        /* <DEDUP_REMOVED lines=87> */
.L_x_8055:
[----:B------:R-:W-:-:S04]  /*0c40*/  IMAD.MOV.U32 R5, RZ, RZ, c[0x0][0xc] ;  /* 0x00000300ff057624 */ /* 0x000fc800078e00ff */
[----:B------:R-:W-:-:S04]  /*0c50*/  IMAD R5, R5, c[0x0][0x1d8], R0 ;  /* 0x0000760005057a24 */ /* 0x000fc800078e0200 */
[----:B------:R-:W-:-:S03]  /*0c60*/  IMAD R11, R5, c[0x0][0x1e8], RZ ;  /* 0x00007a00050b7a24 */ /* 0x000fc600078e02ff */
.L_x_8056:
        /* <DEDUP_REMOVED lines=25> */
.L_x_8060:
        /* <DEDUP_REMOVED lines=37> */
.L_x_8058:
[----:B------:R-:W-:Y:S05]  /*1050*/  BSYNC B7 ;  /* 0x0000000000077941 */ /* 0x000fea0003800000 */
.L_x_8057:
[----:B------:R-:W-:Y:S05]  /*1060*/  BRA.DIV ~URZ, `(.L_x_8061) ;  /* 0x00002ea27f007947 */ /* 0x000fea000b800000 */
[----:B------:R-:W-:-:S05]  /*1070*/  IMAD.MOV.U32 R4, RZ, RZ, -0x800001 ;  /* 0xff7fffffff047424 */ /* 0x000fca00078e00ff */
.L_x_8099:
        /* <DEDUP_REMOVED lines=8> */
.L_x_8100:
        /* <DEDUP_REMOVED lines=35> */
.L_x_8067:
        /* <DEDUP_REMOVED lines=11> */
.L_x_8066:
[----:B------:R-:W-:Y:S05]  /*13e0*/  BSYNC B1 ;  /* 0x0000000000017941 */ /* 0x000fea0003800000 */
.L_x_8065:
        /* <DEDUP_REMOVED lines=11> */
.L_x_8070:
        /* <DEDUP_REMOVED lines=100> */
.L_x_8069:
[----:B------:R-:W-:Y:S05]  /*1ae0*/  BSYNC B1 ;  /* 0x0000000000017941 */ /* 0x000fea0003800000 */
.L_x_8068:
        /* <DEDUP_REMOVED lines=55> */
.L_x_8072:
[----:B------:R-:W-:Y:S05]  /*1e60*/  BSYNC B1 ;  /* 0x0000000000017941 */ /* 0x000fea0003800000 */
.L_x_8071:
        /* <DEDUP_REMOVED lines=26> */
.L_x_8064:
[----:B------:R-:W-:Y:S05]  /*2010*/  BSYNC B0 ;  /* 0x0000000000007941 */ /* 0x000fea0003800000 */
.L_x_8063:
        /* <DEDUP_REMOVED lines=43> */
.L_x_8077:
        /* <DEDUP_REMOVED lines=8> */
.L_x_8076:
[----:B------:R-:W-:Y:S05]  /*2350*/  BSYNC B1 ;  /* 0x0000000000017941 */ /* 0x000fea0003800000 */
.L_x_8075:
        /* <DEDUP_REMOVED lines=11> */
.L_x_8080:
        /* <DEDUP_REMOVED lines=52> */
.L_x_8079:
[----:B------:R-:W-:Y:S05]  /*2750*/  BSYNC B1 ;  /* 0x0000000000017941 */ /* 0x000fea0003800000 */
.L_x_8078:
        /* <DEDUP_REMOVED lines=31> */
.L_x_8082:
[----:B------:R-:W-:Y:S05]  /*2950*/  BSYNC B1 ;  /* 0x0000000000017941 */ /* 0x000fea0003800000 */
.L_x_8081:
        /* <DEDUP_REMOVED lines=14> */
.L_x_8074:
[----:B------:R-:W-:Y:S05]  /*2a40*/  BSYNC B0 ;  /* 0x0000000000007941 */ /* 0x000fea0003800000 */
.L_x_8073:
        /* <DEDUP_REMOVED lines=20> */
.L_x_8084:
[----:B------:R-:W-:Y:S05]  /*2b90*/  BSYNC B0 ;  /* 0x0000000000007941 */ /* 0x000fea0003800000 */
.L_x_8083:
        /* <DEDUP_REMOVED lines=24> */
.L_x_8088:
        /* <DEDUP_REMOVED lines=33> */
.L_x_8086:
[----:B------:R-:W-:Y:S05]  /*2f30*/  BSYNC B6 ;  /* 0x0000000000067941 */ /* 0x000fea0003800000 */
.L_x_8085:
[----:B------:R-:W-:Y:S05]  /*2f40*/  BRA.DIV ~URZ, `(.L_x_8089) ;  /* 0x000011827f007947 */ /* 0x000fea000b800000 */
[----:B------:R-:W-:-:S04]  /*2f50*/  IMAD.MOV.U32 R11, RZ, RZ, RZ ;  /* 0x000000ffff0b7224 */ /* 0x000fc800078e00ff */
.L_x_8101:
        /* <DEDUP_REMOVED lines=10> */
.L_x_8102:
        /* <DEDUP_REMOVED lines=30> */
.L_x_8092:
[----:B------:R-:W-:Y:S05]  /*31e0*/  BSYNC B0 ;  /* 0x0000000000007941 */ /* 0x000fea0003800000 */
.L_x_8091:
        /* <DEDUP_REMOVED lines=27> */
.L_x_8094:
[----:B------:R-:W-:Y:S05]  /*33a0*/  BSYNC B0 ;  /* 0x0000000000007941 */ /* 0x000fea0003800000 */
.L_x_8093:
        /* <DEDUP_REMOVED lines=15> */
.L_x_8096:
[----:B------:R-:W-:Y:S05]  /*34a0*/  BSYNC B0 ;  /* 0x0000000000007941 */ /* 0x000fea0003800000 */
.L_x_8095:
        /* <DEDUP_REMOVED lines=27> */
.L_x_8098:
[----:B------:R-:W-:Y:S05]  /*3660*/  BSYNC B0 ;  /* 0x0000000000007941 */ /* 0x000fea0003800000 */
.L_x_8097:
        /* <DEDUP_REMOVED lines=99> */
.L_x_8059:
        /* <DEDUP_REMOVED lines=19> */
.L_x_8087:
        /* <DEDUP_REMOVED lines=20> */
.L_x_8061:
[----:B------:R-:W-:Y:S01]  /*3f10*/  IMAD.MOV.U32 R14, RZ, RZ, -0x800001 ;  /* 0xff7fffffff0e7424 */ /* 0x000fe200078e00ff */
[----:B------:R-:W-:Y:S01]  /*3f20*/  MOV R16, 0xffffffff ;  /* 0xffffffff00107802 */ /* 0x000fe20000000f00 */
[----:B------:R-:W-:Y:S01]  /*3f30*/  IMAD.MOV.U32 R19, RZ, RZ, 0x10 ;  /* 0x00000010ff137424 */ /* 0x000fe200078e00ff */
[----:B------:R-:W-:Y:S01]  /*3f40*/  MOV R4, 0x3f70 ;  /* 0x00003f7000047802 */ /* 0x000fe20000000f00 */
[----:B------:R-:W-:Y:S02]  /*3f50*/  IMAD.MOV.U32 R15, RZ, RZ, 0x1f ;  /* 0x0000001fff0f7424 */ /* 0x000fe400078e00ff */
[----:B------:R-:W-:Y:S05]  /*3f60*/  CALL.REL.NOINC `($__internal_190_$__cuda_sm70_shflsync_bfly_p) ;  /* 0x000006b000007944 */ /* 0x000fea0003c00000 */
[----:B-1----:R-:W-:Y:S01]  /*3f70*/  IMAD.MOV.U32 R4, RZ, RZ, R19 ;  /* 0x000000ffff047224 */ /* 0x002fe200078e0013 */
[----:B0-----:R-:W-:Y:S05]  /*3f80*/  BRA `(.L_x_8099) ;  /* 0xffffd0f000007947 */ /* 0x001fea000383ffff */
.L_x_8062:
[----:B------:R-:W-:Y:S01]  /*3f90*/  IMAD.MOV.U32 R19, RZ, RZ, 0x8 ;  /* 0x00000008ff137424 */ /* 0x000fe200078e00ff */
[----:B------:R-:W-:Y:S01]  /*3fa0*/  MOV R4, 0x3fe0 ;  /* 0x00003fe000047802 */ /* 0x000fe20000000f00 */
[----:B------:R-:W-:Y:S02]  /*3fb0*/  IMAD.MOV.U32 R15, RZ, RZ, 0x1f ;  /* 0x0000001fff0f7424 */ /* 0x000fe400078e00ff */
[----:B------:R-:W-:Y:S02]  /*3fc0*/  IMAD.MOV.U32 R16, RZ, RZ, -0x1 ;  /* 0xffffffffff107424 */ /* 0x000fe400078e00ff */
[----:B------:R-:W-:Y:S05]  /*3fd0*/  CALL.REL.NOINC `($__internal_190_$__cuda_sm70_shflsync_bfly_p) ;  /* 0x0000064000007944 */ /* 0x000fea0003c00000 */
[----:B01----:R-:W-:Y:S01]  /*3fe0*/  FMNMX.FTZ R14, R14, R19, !PT ;  /* 0x000000130e0e7209 */ /* 0x003fe20007810000 */
[----:B------:R-:W-:Y:S01]  /*3ff0*/  IMAD.MOV.U32 R19, RZ, RZ, 0x4 ;  /* 0x00000004ff137424 */ /* 0x000fe200078e00ff */
[----:B------:R-:W-:Y:S01]  /*4000*/  MOV R16, 0xffffffff ;  /* 0xffffffff00107802 */ /* 0x000fe20000000f00 */
[----:B------:R-:W-:Y:S01]  /*4010*/  IMAD.MOV.U32 R15, RZ, RZ, 0x1f ;  /* 0x0000001fff0f7424 */ /* 0x000fe200078e00ff */
[----:B------:R-:W-:-:S02]  /*4020*/  MOV R4, 0x4040 ;  /* 0x0000404000047802 */ /* 0x000fc40000000f00 */
[----:B------:R-:W-:Y:S05]  /*4030*/  CALL.REL.NOINC `($__internal_190_$__cuda_sm70_shflsync_bfly_p) ;  /* 0x000005e000007944 */ /* 0x000fea0003c00000 */
[----:B-1----:R-:W-:Y:S01]  /*4040*/  FMNMX.FTZ R12, R14, R19, !PT ;  /* 0x000000130e0c7209 */ /* 0x002fe20007810000 */
[----:B------:R-:W-:Y:S01]  /*4050*/  IMAD.MOV.U32 R19, RZ, RZ, 0x2 ;  /* 0x00000002ff137424 */ /* 0x000fe200078e00ff */
[----:B------:R-:W-:Y:S01]  /*4060*/  MOV R4, 0x40b0 ;  /* 0x000040b000047802 */ /* 0x000fe20000000f00 */
[----:B0-----:R-:W-:-:S02]  /*4070*/  IMAD.MOV.U32 R15, RZ, RZ, 0x1f ;  /* 0x0000001fff0f7424 */ /* 0x001fc400078e00ff */
[----:B------:R-:W-:Y:S02]  /*4080*/  IMAD.MOV.U32 R16, RZ, RZ, -0x1 ;  /* 0xffffffffff107424 */ /* 0x000fe400078e00ff */
[----:B------:R-:W-:Y:S02]  /*4090*/  IMAD.MOV.U32 R14, RZ, RZ, R12 ;  /* 0x000000ffff0e7224 */ /* 0x000fe400078e000c */
[----:B------:R-:W-:Y:S05]  /*40a0*/  CALL.REL.NOINC `($__internal_190_$__cuda_sm70_shflsync_bfly_p) ;  /* 0x0000057000007944 */ /* 0x000fea0003c00000 */
[----:B-1----:R-:W-:Y:S01]  /*40b0*/  IMAD.MOV.U32 R5, RZ, RZ, R19 ;  /* 0x000000ffff057224 */ /* 0x002fe200078e0013 */
[----:B0-----:R-:W-:Y:S05]  /*40c0*/  BRA `(.L_x_8100) ;  /* 0xffffd03000007947 */ /* 0x001fea000383ffff */
.L_x_8089:
[----:B0-----:R-:W-:Y:S01]  /*40d0*/  HFMA2.MMA R19, -RZ, RZ, 0, 5.9604644775390625e-08 ;  /* 0x00000001ff137435 */ /* 0x001fe200000001ff */
[----:B------:R-:W-:Y:S01]  /*40e0*/  IMAD.MOV.U32 R14, RZ, RZ, RZ ;  /* 0x000000ffff0e7224 */ /* 0x000fe200078e00ff */
[----:B------:R-:W-:Y:S01]  /*40f0*/  MOV R4, 0x4130 ;  /* 0x0000413000047802 */ /* 0x000fe20000000f00 */
[----:B------:R-:W-:Y:S02]  /*4100*/  IMAD.MOV.U32 R15, RZ, RZ, 0x1f ;  /* 0x0000001fff0f7424 */ /* 0x000fe400078e00ff */
[----:B------:R-:W-:Y:S02]  /*4110*/  IMAD.MOV.U32 R16, RZ, RZ, -0x1 ;  /* 0xffffffffff107424 */ /* 0x000fe400078e00ff */
[----:B------:R-:W-:Y:S05]  /*4120*/  CALL.REL.NOINC `($__internal_190_$__cuda_sm70_shflsync_bfly_p) ;  /* 0x000004f000007944 */ /* 0x000fea0003c00000 */
[----:B-1----:R-:W-:Y:S01]  /*4130*/  IMAD.MOV.U32 R11, RZ, RZ, R19 ;  /* 0x000000ffff0b7224 */ /* 0x002fe200078e0013 */
[----:B0-----:R-:W-:Y:S05]  /*4140*/  BRA `(.L_x_8101) ;  /* 0xffffee1000007947 */ /* 0x001fea000383ffff */
.L_x_8090:
[----:B0-----:R-:W-:Y:S01]  /*4150*/  IMAD.MOV.U32 R14, RZ, RZ, RZ ;  /* 0x000000ffff0e7224 */ /* 0x001fe200078e00ff */
[----:B------:R-:W-:Y:S01]  /*4160*/  MOV R16, 0xffffffff ;  /* 0xffffffff00107802 */ /* 0x000fe20000000f00 */
[----:B------:R-:W-:Y:S01]  /*4170*/  IMAD.MOV.U32 R19, RZ, RZ, 0x1 ;  /* 0x00000001ff137424 */ /* 0x000fe200078e00ff */
[----:B------:R-:W-:Y:S01]  /*4180*/  MOV R4, 0x41b0 ;  /* 0x000041b000047802 */ /* 0x000fe20000000f00 */
[----:B------:R-:W-:-:S02]  /*4190*/  IMAD.MOV.U32 R15, RZ, RZ, 0x1f ;  /* 0x0000001fff0f7424 */ /* 0x000fc400078e00ff */
[----:B------:R-:W-:Y:S05]  /*41a0*/  CALL.REL.NOINC `($__internal_190_$__cuda_sm70_shflsync_bfly_p) ;  /* 0x0000047000007944 */ /* 0x000fea0003c00000 */
[----:B-1----:R-:W-:Y:S01]  /*41b0*/  FADD.FTZ R10, RZ, R19 ;  /* 0x00000013ff0a7221 */ /* 0x002fe20000010000 */
[----:B------:R-:W-:Y:S01]  /*41c0*/  MOV R4, 0x4220 ;  /* 0x0000422000047802 */ /* 0x000fe20000000f00 */
[----:B0-----:R-:W-:-:S02]  /*41d0*/  IMAD.MOV.U32 R14, RZ, RZ, RZ ;  /* 0x000000ffff0e7224 */ /* 0x001fc400078e00ff */
[----:B------:R-:W-:Y:S02]  /*41e0*/  IMAD.MOV.U32 R19, RZ, RZ, 0x1 ;  /* 0x00000001ff137424 */ /* 0x000fe400078e00ff */
[----:B------:R-:W-:Y:S02]  /*41f0*/  IMAD.MOV.U32 R15, RZ, RZ, 0x1f ;  /* 0x0000001fff0f7424 */ /* 0x000fe400078e00ff */
[----:B------:R-:W-:Y:S02]  /*4200*/  IMAD.MOV.U32 R16, RZ, RZ, -0x1 ;  /* 0xffffffffff107424 */ /* 0x000fe400078e00ff */
[----:B------:R-:W-:Y:S05]  /*4210*/  CALL.REL.NOINC `($__internal_190_$__cuda_sm70_shflsync_bfly_p) ;  /* 0x0000040000007944 */ /* 0x000fea0003c00000 */
[----:B0-----:R-:W-:Y:S01]  /*4220*/  HFMA2.MMA R15, -RZ, RZ, 0, 1.847743988037109375e-06 ;  /* 0x0000001fff0f7435 */ /* 0x001fe200000001ff */
[----:B-1----:R-:W-:Y:S01]  /*4230*/  FADD.FTZ R12, RZ, R19 ;  /* 0x00000013ff0c7221 */ /* 0x002fe20000010000 */
[----:B------:R-:W-:Y:S01]  /*4240*/  MOV R4, 0x4290 ;  /* 0x0000429000047802 */ /* 0x000fe20000000f00 */
[----:B------:R-:W-:Y:S02]  /*4250*/  IMAD.MOV.U32 R14, RZ, RZ, RZ ;  /* 0x000000ffff0e7224 */ /* 0x000fe400078e00ff */
[----:B------:R-:W-:Y:S02]  /*4260*/  IMAD.MOV.U32 R19, RZ, RZ, 0x1 ;  /* 0x00000001ff137424 */ /* 0x000fe400078e00ff */
[----:B------:R-:W-:-:S02]  /*4270*/  IMAD.MOV.U32 R16, RZ, RZ, -0x1 ;  /* 0xffffffffff107424 */ /* 0x000fc400078e00ff */
        /* <DEDUP_REMOVED lines=8> */
[----:B-1----:R-:W-:Y:S01]  /*4300*/  FADD.FTZ R25, RZ, R19 ;  /* 0x00000013ff197221 */ /* 0x002fe20000010000 */
[----:B0-----:R-:W-:Y:S01]  /*4310*/  MOV R14, RZ ;  /* 0x000000ff000e7202 */ /* 0x001fe20000000f00 */
[----:B------:R-:W-:Y:S01]  /*4320*/  IMAD.MOV.U32 R19, RZ, RZ, 0x1 ;  /* 0x00000001ff137424 */ /* 0x000fe200078e00ff */
[----:B------:R-:W-:Y:S01]  /*4330*/  MOV R4, 0x4370 ;  /* 0x0000437000047802 */ /* 0x000fe20000000f00 */
[----:B------:R-:W-:Y:S02]  /*4340*/  IMAD.MOV.U32 R15, RZ, RZ, 0x1f ;  /* 0x0000001fff0f7424 */ /* 0x000fe400078e00ff */
[----:B------:R-:W-:-:S02]  /*4350*/  IMAD.MOV.U32 R16, RZ, RZ, -0x1 ;  /* 0xffffffffff107424 */ /* 0x000fc400078e00ff */
[----:B------:R-:W-:Y:S05]  /*4360*/  CALL.REL.NOINC `($__internal_190_$__cuda_sm70_shflsync_bfly_p) ;  /* 0x000002b000007944 */ /* 0x000fea0003c00000 */
[----:B0-----:R-:W-:Y:S01]  /*4370*/  HFMA2.MMA R15, -RZ, RZ, 0, 1.847743988037109375e-06 ;  /* 0x0000001fff0f7435 */ /* 0x001fe200000001ff */
[----:B-1----:R-:W-:Y:S01]  /*4380*/  FADD.FTZ R2, RZ, R19 ;  /* 0x00000013ff027221 */ /* 0x002fe20000010000 */
[----:B------:R-:W-:Y:S01]  /*4390*/  MOV R4, 0x43e0 ;  /* 0x000043e000047802 */ /* 0x000fe20000000f00 */
[----:B------:R-:W-:-:S02]  /*43a0*/  IMAD.MOV.U32 R14, RZ, RZ, RZ ;  /* 0x000000ffff0e7224 */ /* 0x000fc400078e00ff */
[----:B------:R-:W-:Y:S02]  /*43b0*/  IMAD.MOV.U32 R19, RZ, RZ, 0x1 ;  /* 0x00000001ff137424 */ /* 0x000fe400078e00ff */
[----:B------:R-:W-:Y:S02]  /*43c0*/  IMAD.MOV.U32 R16, RZ, RZ, -0x1 ;  /* 0xffffffffff107424 */ /* 0x000fe400078e00ff */
[----:B------:R-:W-:Y:S05]  /*43d0*/  CALL.REL.NOINC `($__internal_190_$__cuda_sm70_shflsync_bfly_p) ;  /* 0x0000024000007944 */ /* 0x000fea0003c00000 */
[----:B-1----:R-:W-:Y:S01]  /*43e0*/  FADD.FTZ R20, RZ, R19 ;  /* 0x00000013ff147221 */ /* 0x002fe20000010000 */
[----:B------:R-:W-:Y:S01]  /*43f0*/  MOV R4, 0x4450 ;  /* 0x0000445000047802 */ /* 0x000fe20000000f00 */
[----:B0-----:R-:W-:Y:S02]  /*4400*/  IMAD.MOV.U32 R14, RZ, RZ, RZ ;  /* 0x000000ffff0e7224 */ /* 0x001fe400078e00ff */
[----:B------:R-:W-:Y:S02]  /*4410*/  IMAD.MOV.U32 R19, RZ, RZ, 0x1 ;  /* 0x00000001ff137424 */ /* 0x000fe400078e00ff */
[----:B------:R-:W-:Y:S02]  /*4420*/  IMAD.MOV.U32 R15, RZ, RZ, 0x1f ;  /* 0x0000001fff0f7424 */ /* 0x000fe400078e00ff */
[----:B------:R-:W-:-:S02]  /*4430*/  IMAD.MOV.U32 R16, RZ, RZ, -0x1 ;  /* 0xffffffffff107424 */ /* 0x000fc400078e00ff */
[----:B------:R-:W-:Y:S05]  /*4440*/  CALL.REL.NOINC `($__internal_190_$__cuda_sm70_shflsync_bfly_p) ;  /* 0x000001d000007944 */ /* 0x000fea0003c00000 */
[----:B-1----:R-:W-:Y:S01]  /*4450*/  FADD.FTZ R23, RZ, R19 ;  /* 0x00000013ff177221 */ /* 0x002fe20000010000 */
[----:B0-----:R-:W-:Y:S01]  /*4460*/  MOV R14, RZ ;  /* 0x000000ff000e7202 */ /* 0x001fe20000000f00 */
[----:B------:R-:W-:Y:S01]  /*4470*/  IMAD.MOV.U32 R19, RZ, RZ, 0x1 ;  /* 0x00000001ff137424 */ /* 0x000fe200078e00ff */
[----:B------:R-:W-:Y:S01]  /*4480*/  MOV R4, 0x44c0 ;  /* 0x000044c000047802 */ /* 0x000fe20000000f00 */
[----:B------:R-:W-:-:S02]  /*4490*/  IMAD.MOV.U32 R15, RZ, RZ, 0x1f ;  /* 0x0000001fff0f7424 */ /* 0x000fc400078e00ff */
[----:B------:R-:W-:Y:S02]  /*44a0*/  IMAD.MOV.U32 R16, RZ, RZ, -0x1 ;  /* 0xffffffffff107424 */ /* 0x000fe400078e00ff */
[----:B------:R-:W-:Y:S05]  /*44b0*/  CALL.REL.NOINC `($__internal_190_$__cuda_sm70_shflsync_bfly_p) ;  /* 0x0000016000007944 */ /* 0x000fea0003c00000 */
[----:B0-----:R-:W-:Y:S01]  /*44c0*/  HFMA2.MMA R15, -RZ, RZ, 0, 1.847743988037109375e-06 ;  /* 0x0000001fff0f7435 */ /* 0x001fe200000001ff */
[----:B-1----:R-:W-:Y:S01]  /*44d0*/  FADD.FTZ R18, RZ, R19 ;  /* 0x00000013ff127221 */ /* 0x002fe20000010000 */
[----:B------:R-:W-:Y:S01]  /*44e0*/  MOV R4, 0x4530 ;  /* 0x0000453000047802 */ /* 0x000fe20000000f00 */
[----:B------:R-:W-:Y:S02]  /*44f0*/  IMAD.MOV.U32 R14, RZ, RZ, RZ ;  /* 0x000000ffff0e7224 */ /* 0x000fe400078e00ff */
[----:B------:R-:W-:Y:S02]  /*4500*/  IMAD.MOV.U32 R19, RZ, RZ, 0x1 ;  /* 0x00000001ff137424 */ /* 0x000fe400078e00ff */
[----:B------:R-:W-:Y:S02]  /*4510*/  IMAD.MOV.U32 R16, RZ, RZ, -0x1 ;  /* 0xffffffffff107424 */ /* 0x000fe400078e00ff */
[----:B------:R-:W-:Y:S05]  /*4520*/  CALL.REL.NOINC `($__internal_190_$__cuda_sm70_shflsync_bfly_p) ;  /* 0x000000f000007944 */ /* 0x000fea0003c00000 */
[----:B-1----:R-:W-:Y:S01]  /*4530*/  FADD.FTZ R21, RZ, R19 ;  /* 0x00000013ff157221 */ /* 0x002fe20000010000 */
[----:B------:R-:W-:Y:S01]  /*4540*/  MOV R4, 0x45a0 ;  /* 0x000045a000047802 */ /* 0x000fe20000000f00 */
[----:B0-----:R-:W-:Y:S02]  /*4550*/  IMAD.MOV.U32 R14, RZ, RZ, RZ ;  /* 0x000000ffff0e7224 */ /* 0x001fe400078e00ff */
[----:B------:R-:W-:-:S02]  /*4560*/  IMAD.MOV.U32 R19, RZ, RZ, 0x1 ;  /* 0x00000001ff137424 */ /* 0x000fc400078e00ff */
        /* <DEDUP_REMOVED lines=8> */
[----:B------:R-:W-:Y:S02]  /*45f0*/  IMAD.MOV.U32 R16, RZ, RZ, -0x1 ;  /* 0xffffffffff107424 */ /* 0x000fe400078e00ff */
[----:B------:R-:W-:Y:S05]  /*4600*/  CALL.REL.NOINC `($__internal_190_$__cuda_sm70_shflsync_bfly_p) ;  /* 0x0000001000007944 */ /* 0x000fea0003c00000 */
[----:B01----:R-:W-:Y:S05]  /*4610*/  BRA `(.L_x_8102) ;  /* 0xffffe9e000007947 */ /* 0x003fea000383ffff */
        .weak           $__internal_190_$__cuda_sm70_shflsync_bfly_p
        .type           $__internal_190_$__cuda_sm70_shflsync_bfly_p,@function
        .size           $__internal_190_$__cuda_sm70_shflsync_bfly_p,(.L_x_24851 - $__internal_190_$__cuda_sm70_shflsync_bfly_p)
$__internal_190_$__cuda_sm70_shflsync_bfly_p:
[----:B------:R-:W-:Y:S01]  /*4620*/  IMAD.MOV.U32 R5, RZ, RZ, 0x0 ;  /* 0x00000000ff057424 */ /* 0x000fe200078e00ff */
[----:B------:R-:W-:Y:S04]  /*4630*/  WARPSYNC R16 ;  /* 0x0000001000007348 */ /* 0x000fe80003800000 */
[----:B------:R0:W1:Y:S01]  /*4640*/  SHFL.BFLY PT, R19, R14, R19, R15 ;  /* 0x0c0000130e137389 */ /* 0x00006200000e000f */
[----:B------:R-:W-:Y:S05]  /*4650*/  RET.REL.NODEC R4 `(_ZN4vllm25paged_attention_v2_kernelI13__nv_bfloat16hLi192ELi16ELi128ELNS_18Fp8KVCacheDataTypeE1ELb1ELi512EEEvPfS3_PT_PKS4_PKT0_SA_ifPKiSC_iPKfiiiSE_SE_iiiii) ;  /* 0xffffb9a004007950 */ /* 0x000fea0003c3ffff */
.L_x_8103:
        /* <DEDUP_REMOVED lines=10> */
.L_x_24851:


//--------------------- .text._ZN4vllm25paged_attention_v2_kernelI13__nv_bfloat16hLi128ELi16ELi128ELNS_18Fp8KVCacheDataTypeE1ELb1ELi512EEEvPfS3_PT_PKS4_PKT0_SA_ifPKiSC_iPKfiiiSE_SE_iiiii --------------------------
	.section	.text._ZN4vllm25paged_attention_v2_kernelI13__nv_bfloat16hLi128ELi16ELi128ELNS_18Fp8KVCacheDataTypeE1ELb1ELi512EEEvPfS3_PT_PKS4_PKT0_SA_ifPKiSC_iPKfiiiSE_SE_iiiii,"ax",@progbits
	.sectioninfo	@"SHI_REGISTERS=39"
	.align	128
        .global         _ZN4vllm25paged_attention_v2_kernelI13__nv_bfloat16hLi128ELi16ELi128ELNS_18Fp8KVCacheDataTypeE1ELb1ELi512EEEvPfS3_PT_PKS4_PKT0_SA_ifPKiSC_iPKfiiiSE_SE_iiiii
        .type           _ZN4vllm25paged_attention_v2_kernelI13__nv_bfloat16hLi128ELi16ELi128ELNS_18Fp8KVCacheDataTypeE1ELb1ELi512EEEvPfS3_PT_PKS4_PKT0_SA_ifPKiSC_iPKfiiiSE_SE_iiiii,@function
        .size           _ZN4vllm25paged_attention_v2_kernelI13__nv_bfloat16hLi128ELi16ELi128ELNS_18Fp8KVCacheDataTypeE1ELb1ELi512EEEvPfS3_PT_PKS4_PKT0_SA_ifPKiSC_iPKfiiiSE_SE_iiiii,(.L_x_24852 - _ZN4vllm25paged_attention_v2_kernelI13__nv_bfloat16hLi128ELi16ELi128ELNS_18Fp8KVCacheDataTypeE1ELb1ELi512EEEvPfS3_PT_PKS4_PKT0_SA_ifPKiSC_iPKfiiiSE_SE_iiiii)
        .other          _ZN4vllm25paged_attention_v2_kernelI13__nv_bfloat16hLi128ELi16ELi128ELNS_18Fp8KVCacheDataTypeE1ELb1ELi512EEEvPfS3_PT_PKS4_PKT0_SA_ifPKiSC_iPKfiiiSE_SE_iiiii,@"STO_CUDA_ENTRY STV_DEFAULT"
_ZN4vllm25paged_attention_v2_kernelI13__nv_bfloat16hLi128ELi16ELi128ELNS_18Fp8KVCacheDataTypeE1ELb1ELi512EEEvPfS3_PT_PKS4_PKT0_SA_ifPKiSC_iPKfiiiSE_SE_iiiii:
.text._ZN4vllm25paged_attention_v2_kernelI13__nv_bfloat16hLi128ELi16ELi128ELNS_18Fp8KVCacheDataTypeE1ELb1ELi512EEEvPfS3_PT_PKS4_PKT0_SA_ifPKiSC_iPKfiiiSE_SE_iiiii:
        /* <DEDUP_REMOVED lines=59> */
.L_x_8108:
        /* <DEDUP_REMOVED lines=13> */
.L_x_8107:
[----:B------:R-:W-:Y:S05]  /*0480*/  BSYNC B1 ;  /* 0x0000000000017941 */ /* 0x000fea0003800000 */
.L_x_8106:
        /* <DEDUP_REMOVED lines=10> */
.L_x_8109:
        /* <DEDUP_REMOVED lines=21> */
.L_x_8105:
[----:B-1----:R-:W-:Y:S05]  /*0680*/  BSYNC B0 ;  /* 0x0000000000007941 */ /* 0x002fea0003800000 */
.L_x_8104:
        /* <DEDUP_REMOVED lines=87> */
.L_x_8110:
[----:B------:R-:W-:-:S04]  /*0c00*/  IMAD.MOV.U32 R3, RZ, RZ, c[0x0][0xc] ;  /* 0x00000300ff037624 */ /* 0x000fc800078e00ff */
[----:B------:R-:W-:-:S04]  /*0c10*/  IMAD R2, R3, c[0x0][0x1d8], R6 ;  /* 0x0000760003027a24 */ /* 0x000fc800078e0206 */
[----:B------:R-:W-:-:S03]  /*0c20*/  IMAD R16, R2, c[0x0][0x1e8], RZ ;  /* 0x00007a0002107a24 */ /* 0x000fc600078e02ff */
.L_x_8111:
        /* <DEDUP_REMOVED lines=23> */
.L_x_8115:
        /* <DEDUP_REMOVED lines=37> */
.L_x_8113:
[----:B------:R-:W-:Y:S05]  /*0ff0*/  BSYNC B7 ;  /* 0x0000000000077941 */ /* 0x000fea0003800000 */
.L_x_8112:
[----:B------:R-:W-:Y:S05]  /*1000*/  BRA.DIV ~URZ, `(.L_x_8116) ;  /* 0x00002ab27f007947 */ /* 0x000fea000b800000 */
[----:B------:R-:W-:-:S05]  /*1010*/  IMAD.MOV.U32 R2, RZ, RZ, -0x800001 ;  /* 0xff7fffffff027424 */ /* 0x000fca00078e00ff */
.L_x_8150:
        /* <DEDUP_REMOVED lines=8> */
.L_x_8151:
        /* <DEDUP_REMOVED lines=35> */
.L_x_8122:
        /* <DEDUP_REMOVED lines=11> */
.L_x_8121:
[----:B------:R-:W-:Y:S05]  /*1380*/  BSYNC B1 ;  /* 0x0000000000017941 */ /* 0x000fea0003800000 */
.L_x_8120:
        /* <DEDUP_REMOVED lines=10> */
.L_x_8125:
        /* <DEDUP_REMOVED lines=100> */
.L_x_8124:
[----:B------:R-:W-:Y:S05]  /*1a70*/  BSYNC B1 ;  /* 0x0000000000017941 */ /* 0x000fea0003800000 */
.L_x_8123:
        /* <DEDUP_REMOVED lines=55> */
.L_x_8127:
[----:B------:R-:W-:Y:S05]  /*1df0*/  BSYNC B1 ;  /* 0x0000000000017941 */ /* 0x000fea0003800000 */
.L_x_8126:
        /* <DEDUP_REMOVED lines=26> */
.L_x_8119:
[----:B------:R-:W-:Y:S05]  /*1fa0*/  BSYNC B0 ;  /* 0x0000000000007941 */ /* 0x000fea0003800000 */
.L_x_8118:
        /* <DEDUP_REMOVED lines=43> */
.L_x_8132:
        /* <DEDUP_REMOVED lines=8> */
.L_x_8131:
[----:B------:R-:W-:Y:S05]  /*22e0*/  BSYNC B1 ;  /* 0x0000000000017941 */ /* 0x000fea0003800000 */
.L_x_8130:
        /* <DEDUP_REMOVED lines=10> */
.L_x_8135:
        /* <DEDUP_REMOVED lines=52> */
.L_x_8134:
[----:B------:R-:W-:Y:S05]  /*26d0*/  BSYNC B1 ;  /* 0x0000000000017941 */ /* 0x000fea0003800000 */
.L_x_8133:
        /* <DEDUP_REMOVED lines=31> */
.L_x_8137:
[----:B------:R-:W-:Y:S05]  /*28d0*/  BSYNC B1 ;  /* 0x0000000000017941 */ /* 0x000fea0003800000 */
.L_x_8136:
        /* <DEDUP_REMOVED lines=14> */
.L_x_8129:
[----:B------:R-:W-:Y:S05]  /*29c0*/  BSYNC B0 ;  /* 0x0000000000007941 */ /* 0x000fea0003800000 */
.L_x_8128:
        /* <DEDUP_REMOVED lines=20> */
.L_x_8139:
[----:B------:R-:W-:Y:S05]  /*2b10*/  BSYNC B0 ;  /* 0x0000000000007941 */ /* 0x000fea0003800000 */
.L_x_8138:
        /* <DEDUP_REMOVED lines=25> */
.L_x_8143:
        /* <DEDUP_REMOVED lines=33> */
.L_x_8141:
[----:B------:R-:W-:Y:S05]  /*2ec0*/  BSYNC B6 ;  /* 0x0000000000067941 */ /* 0x000fea0003800000 */
.L_x_8140:
[----:B------:R-:W-:Y:S05]  /*2ed0*/  BRA.DIV ~URZ, `(.L_x_8144) ;  /* 0x00000da27f007947 */ /* 0x000fea000b800000 */
[----:B------:R-:W-:-:S04]  /*2ee0*/  IMAD.MOV.U32 R25, RZ, RZ, RZ ;  /* 0x000000ffff197224 */ /* 0x000fc800078e00ff */
.L_x_8152:
[----:B------:R-:W-:Y:S01]  /*2ef0*/  FADD.FTZ R25, RZ, R25 ;  /* 0x00000019ff197221 */ /* 0x000fe20000010000 */
[----:B------:R-:W-:Y:S05]  /*2f00*/  BRA.DIV ~URZ, `(.L_x_8145) ;  /* 0x00000df27f007947 */ /* 0x000fea000b800000 */
[----:B------:R-:W-:Y:S01]  /*2f10*/  IMAD.MOV.U32 R10, RZ, RZ, RZ ;  /* 0x000000ffff0a7224 */ /* 0x000fe200078e00ff */
[----:B------:R-:W-:Y:S01]  /*2f20*/  CS2R R20, SRZ ;  /* 0x0000000000147805 */ /* 0x000fe2000001ff00 */
[----:B0-----:R-:W-:Y:S01]  /*2f30*/  CS2R R18, SRZ ;  /* 0x0000000000127805 */ /* 0x001fe2000001ff00 */
[----:B------:R-:W-:Y:S02]  /*2f40*/  IMAD.MOV.U32 R0, RZ, RZ, RZ ;  /* 0x000000ffff007224 */ /* 0x000fe400078e00ff */
[----:B------:R-:W-:Y:S02]  /*2f50*/  IMAD.MOV.U32 R23, RZ, RZ, RZ ;  /* 0x000000ffff177224 */ /* 0x000fe400078e00ff */
.L_x_8153:
        /* <DEDUP_REMOVED lines=43> */
.L_x_8147:
[----:B0-----:R-:W-:Y:S05]  /*3210*/  BSYNC B0 ;  /* 0x0000000000007941 */ /* 0x001fea0003800000 */
.L_x_8146:
        /* <DEDUP_REMOVED lines=28> */
.L_x_8149:
[----:B0-----:R-:W-:Y:S05]  /*33e0*/  BSYNC B0 ;  /* 0x0000000000007941 */ /* 0x001fea0003800000 */
.L_x_8148:
        /* <DEDUP_REMOVED lines=70> */
.L_x_8114:
        /* <DEDUP_REMOVED lines=19> */
.L_x_8142:
        /* <DEDUP_REMOVED lines=20> */
.L_x_8116:
[----:B------:R-:W-:Y:S01]  /*3ac0*/  IMAD.MOV.U32 R22, RZ, RZ, -0x800001 ;  /* 0xff7fffffff167424 */ /* 0x000fe200078e00ff */
[----:B------:R-:W-:Y:S01]  /*3ad0*/  MOV R27, 0xffffffff ;  /* 0xffffffff001b7802 */ /* 0x000fe20000000f00 */
[----:B------:R-:W-:Y:S01]  /*3ae0*/  IMAD.MOV.U32 R23, RZ, RZ, 0x10 ;  /* 0x00000010ff177424 */ /* 0x000fe200078e00ff */
[----:B------:R-:W-:Y:S01]  /*3af0*/  MOV R2, 0x3b20 ;  /* 0x00003b2000027802 */ /* 0x000fe20000000f00 */
[----:B------:R-:W-:Y:S02]  /*3b00*/  IMAD.MOV.U32 R24, RZ, RZ, 0x1f ;  /* 0x0000001fff187424 */ /* 0x000fe400078e00ff */
[----:B------:R-:W-:Y:S05]  /*3b10*/  CALL.REL.NOINC `($__internal_191_$__cuda_sm70_shflsync_bfly_p) ;  /* 0x000004f000007944 */ /* 0x000fea0003c00000 */
[----:B-1----:R-:W-:Y:S01]  /*3b20*/  IMAD.MOV.U32 R2, RZ, RZ, R23 ;  /* 0x000000ffff027224 */ /* 0x002fe200078e0017 */
[----:B0-----:R-:W-:Y:S05]  /*3b30*/  BRA `(.L_x_8150) ;  /* 0xffffd4e000007947 */ /* 0x001fea000383ffff */
.L_x_8117:
[----:B------:R-:W-:Y:S01]  /*3b40*/  IMAD.MOV.U32 R23, RZ, RZ, 0x8 ;  /* 0x00000008ff177424 */ /* 0x000fe200078e00ff */
[----:B------:R-:W-:Y:S01]  /*3b50*/  MOV R2, 0x3b90 ;  /* 0x00003b9000027802 */ /* 0x000fe20000000f00 */
[----:B------:R-:W-:Y:S02]  /*3b60*/  IMAD.MOV.U32 R24, RZ, RZ, 0x1f ;  /* 0x0000001fff187424 */ /* 0x000fe400078e00ff */
[----:B------:R-:W-:Y:S02]  /*3b70*/  IMAD.MOV.U32 R27, RZ, RZ, -0x1 ;  /* 0xffffffffff1b7424 */ /* 0x000fe400078e00ff */
[----:B------:R-:W-:Y:S05]  /*3b80*/  CALL.REL.NOINC `($__internal_191_$__cuda_sm70_shflsync_bfly_p) ;  /* 0x0000048000007944 */ /* 0x000fea0003c00000 */
[----:B0-----:R-:W-:Y:S01]  /*3b90*/  HFMA2.MMA R24, -RZ, RZ, 0, 1.847743988037109375e-06 ;  /* 0x0000001fff187435 */ /* 0x001fe200000001ff */
[----:B-1----:R-:W-:Y:S01]  /*3ba0*/  FMNMX.FTZ R22, R22, R23, !PT ;  /* 0x0000001716167209 */ /* 0x002fe20007810000 */
[----:B------:R-:W-:Y:S01]  /*3bb0*/  IMAD.MOV.U32 R23, RZ, RZ, 0x4 ;  /* 0x00000004ff177424 */ /* 0x000fe200078e00ff */
[----:B------:R-:W-:Y:S01]  /*3bc0*/  MOV R2, 0x3bf0 ;  /* 0x00003bf000027802 */ /* 0x000fe20000000f00 */
[----:B------:R-:W-:-:S02]  /*3bd0*/  IMAD.MOV.U32 R27, RZ, RZ, -0x1 ;  /* 0xffffffffff1b7424 */ /* 0x000fc400078e00ff */
[----:B------:R-:W-:Y:S05]  /*3be0*/  CALL.REL.NOINC `($__internal_191_$__cuda_sm70_shflsync_bfly_p) ;  /* 0x0000042000007944 */ /* 0x000fea0003c00000 */
[----:B-1----:R-:W-:Y:S01]  /*3bf0*/  FMNMX.FTZ R18, R22, R23, !PT ;  /* 0x0000001716127209 */ /* 0x002fe20007810000 */
[----:B------:R-:W-:Y:S01]  /*3c00*/  IMAD.MOV.U32 R23, RZ, RZ, 0x2 ;  /* 0x00000002ff177424 */ /* 0x000fe200078e00ff */
[----:B------:R-:W-:Y:S01]  /*3c10*/  MOV R2, 0x3c60 ;  /* 0x00003c6000027802 */ /* 0x000fe20000000f00 */
[----:B0-----:R-:W-:-:S02]  /*3c20*/  IMAD.MOV.U32 R24, RZ, RZ, 0x1f ;  /* 0x0000001fff187424 */ /* 0x001fc400078e00ff */
[----:B------:R-:W-:Y:S02]  /*3c30*/  IMAD.MOV.U32 R27, RZ, RZ, -0x1 ;  /* 0xffffffffff1b7424 */ /* 0x000fe400078e00ff */
[----:B------:R-:W-:Y:S02]  /*3c40*/  IMAD.MOV.U32 R22, RZ, RZ, R18 ;  /* 0x000000ffff167224 */ /* 0x000fe400078e0012 */
[----:B------:R-:W-:Y:S05]  /*3c50*/  CALL.REL.NOINC `($__internal_191_$__cuda_sm70_shflsync_bfly_p) ;  /* 0x000003b000007944 */ /* 0x000fea0003c00000 */
[----:B-1----:R-:W-:Y:S01]  /*3c60*/  MOV R3, R23 ;  /* 0x0000001700037202 */ /* 0x002fe20000000f00 */
[----:B0-----:R-:W-:Y:S05]  /*3c70*/  BRA `(.L_x_8151) ;  /* 0xffffd42000007947 */ /* 0x001fea000383ffff */
.L_x_8144:
[----:B------:R-:W-:Y:S01]  /*3c80*/  IMAD.MOV.U32 R22, RZ, RZ, RZ ;  /* 0x000000ffff167224 */ /* 0x000fe200078e00ff */
[----:B0-----:R-:W-:Y:S01]  /*3c90*/  MOV R2, 0x3ce0 ;  /* 0x00003ce000027802 */ /* 0x001fe20000000f00 */
[----:B------:R-:W-:Y:S02]  /*3ca0*/  IMAD.MOV.U32 R23, RZ, RZ, 0x1 ;  /* 0x00000001ff177424 */ /* 0x000fe400078e00ff */
[----:B------:R-:W-:Y:S02]  /*3cb0*/  IMAD.MOV.U32 R24, RZ, RZ, 0x1f ;  /* 0x0000001fff187424 */ /* 0x000fe400078e00ff */
[----:B------:R-:W-:Y:S02]  /*3cc0*/  IMAD.MOV.U32 R27, RZ, RZ, -0x1 ;  /* 0xffffffffff1b7424 */ /* 0x000fe400078e00ff */
[----:B------:R-:W-:Y:S05]  /*3cd0*/  CALL.REL.NOINC `($__internal_191_$__cuda_sm70_shflsync_bfly_p) ;  /* 0x0000033000007944 */ /* 0x000fea0003c00000 */
[----:B-1----:R-:W-:Y:S01]  /*3ce0*/  IMAD.MOV.U32 R25, RZ, RZ, R23 ;  /* 0x000000ffff197224 */ /* 0x002fe200078e0017 */
[----:B0-----:R-:W-:Y:S05]  /*3cf0*/  BRA `(.L_x_8152) ;  /* 0xfffff1f000007947 */ /* 0x001fea000383ffff */
.L_x_8145:
[----:B------:R-:W-:Y:S01]  /*3d00*/  HFMA2.MMA R22, -RZ, RZ, 0, 0 ;  /* 0x00000000ff167435 */ /* 0x000fe200000001ff */
[----:B------:R-:W-:Y:S01]  /*3d10*/  IMAD.MOV.U32 R23, RZ, RZ, 0x1 ;  /* 0x00000001ff177424 */ /* 0x000fe200078e00ff */
[----:B0-----:R-:W-:Y:S01]  /*3d20*/  MOV R2, 0x3d60 ;  /* 0x00003d6000027802 */ /* 0x001fe20000000f00 */
[----:B------:R-:W-:-:S02]  /*3d30*/  IMAD.MOV.U32 R24, RZ, RZ, 0x1f ;  /* 0x0000001fff187424 */ /* 0x000fc400078e00ff */
[----:B------:R-:W-:Y:S02]  /*3d40*/  IMAD.MOV.U32 R27, RZ, RZ, -0x1 ;  /* 0xffffffffff1b7424 */ /* 0x000fe400078e00ff */
[----:B------:R-:W-:Y:S05]  /*3d50*/  CALL.REL.NOINC `($__internal_191_$__cuda_sm70_shflsync_bfly_p) ;  /* 0x000002b000007944 */ /* 0x000fea0003c00000 */
[----:B-1----:R-:W-:Y:S01]  /*3d60*/  FADD.FTZ R10, RZ, R23 ;  /* 0x00000017ff0a7221 */ /* 0x002fe20000010000 */
[----:B------:R-:W-:Y:S01]  /*3d70*/  MOV R23, 0x1 ;  /* 0x0000000100177802 */ /* 0x000fe20000000f00 */
[----:B0-----:R-:W-:Y:S01]  /*3d80*/  IMAD.MOV.U32 R22, RZ, RZ, RZ ;  /* 0x000000ffff167224 */ /* 0x001fe200078e00ff */
[----:B------:R-:W-:Y:S01]  /*3d90*/  MOV R2, 0x3dd0 ;  /* 0x00003dd000027802 */ /* 0x000fe20000000f00 */
[----:B------:R-:W-:Y:S02]  /*3da0*/  IMAD.MOV.U32 R24, RZ, RZ, 0x1f ;  /* 0x0000001fff187424 */ /* 0x000fe400078e00ff */
[----:B------:R-:W-:Y:S02]  /*3db0*/  IMAD.MOV.U32 R27, RZ, RZ, -0x1 ;  /* 0xffffffffff1b7424 */ /* 0x000fe400078e00ff */
[----:B------:R-:W-:Y:S05]  /*3dc0*/  CALL.REL.NOINC `($__internal_191_$__cuda_sm70_shflsync_bfly_p) ;  /* 0x0000024000007944 */ /* 0x000fea0003c00000 */
[----:B0-----:R-:W-:Y:S01]  /*3dd0*/  HFMA2.MMA R24, -RZ, RZ, 0, 1.847743988037109375e-06 ;  /* 0x0000001fff187435 */ /* 0x001fe200000001ff */
[----:B-1----:R-:W-:Y:S01]  /*3de0*/  FADD.FTZ R20, RZ, R23 ;  /* 0x00000017ff147221 */ /* 0x002fe20000010000 */
[----:B------:R-:W-:Y:S01]  /*3df0*/  MOV R2, 0x3e40 ;  /* 0x00003e4000027802 */ /* 0x000fe20000000f00 */
[----:B------:R-:W-:Y:S02]  /*3e00*/  IMAD.MOV.U32 R22, RZ, RZ, RZ ;  /* 0x000000ffff167224 */ /* 0x000fe400078e00ff */
[----:B------:R-:W-:-:S02]  /*3e10*/  IMAD.MOV.U32 R23, RZ, RZ, 0x1 ;  /* 0x00000001ff177424 */ /* 0x000fc400078e00ff */
[----:B------:R-:W-:Y:S02]  /*3e20*/  IMAD.MOV.U32 R27, RZ, RZ, -0x1 ;  /* 0xffffffffff1b7424 */ /* 0x000fe400078e00ff */
[----:B------:R-:W-:Y:S05]  /*3e30*/  CALL.REL.NOINC `($__internal_191_$__cuda_sm70_shflsync_bfly_p) ;  /* 0x000001d000007944 */ /* 0x000fea0003c00000 */
[----:B-1----:R-:W-:Y:S01]  /*3e40*/  FADD.FTZ R21, RZ, R23 ;  /* 0x00000017ff157221 */ /* 0x002fe20000010000 */
[----:B0-----:R-:W-:Y:S01]  /*3e50*/  MOV R27, 0xffffffff ;  /* 0xffffffff001b7802 */ /* 0x001fe20000000f00 */
[----:B------:R-:W-:Y:S01]  /*3e60*/  IMAD.MOV.U32 R22, RZ, RZ, RZ ;  /* 0x000000ffff167224 */ /* 0x000fe200078e00ff */
[----:B------:R-:W-:Y:S01]  /*3e70*/  MOV R2, 0x3eb0 ;  /* 0x00003eb000027802 */ /* 0x000fe20000000f00 */
[----:B------:R-:W-:Y:S02]  /*3e80*/  IMAD.MOV.U32 R23, RZ, RZ, 0x1 ;  /* 0x00000001ff177424 */ /* 0x000fe400078e00ff */
[----:B------:R-:W-:Y:S02]  /*3e90*/  IMAD.MOV.U32 R24, RZ, RZ, 0x1f ;  /* 0x0000001fff187424 */ /* 0x000fe400078e00ff */
[----:B------:R-:W-:Y:S05]  /*3ea0*/  CALL.REL.NOINC `($__internal_191_$__cuda_sm70_shflsync_bfly_p) ;  /* 0x0000016000007944 */ /* 0x000fea0003c00000 */
[----:B-1----:R-:W-:Y:S01]  /*3eb0*/  FADD.FTZ R18, RZ, R23 ;  /* 0x00000017ff127221 */ /* 0x002fe20000010000 */
[----:B------:R-:W-:Y:S01]  /*3ec0*/  MOV R2, 0x3f20 ;  /* 0x00003f2000027802 */ /* 0x000fe20000000f00 */
[----:B0-----:R-:W-:Y:S02]  /*3ed0*/  IMAD.MOV.U32 R22, RZ, RZ, RZ ;  /* 0x000000ffff167224 */ /* 0x001fe400078e00ff */
[----:B------:R-:W-:-:S02]  /*3ee0*/  IMAD.MOV.U32 R23, RZ, RZ, 0x1 ;  /* 0x00000001ff177424 */ /* 0x000fc400078e00ff */
[----:B------:R-:W-:Y:S02]  /*3ef0*/  IMAD.MOV.U32 R24, RZ, RZ, 0x1f ;  /* 0x0000001fff187424 */ /* 0x000fe400078e00ff */
[----:B------:R-:W-:Y:S02]  /*3f00*/  IMAD.MOV.U32 R27, RZ, RZ, -0x1 ;  /* 0xffffffffff1b7424 */ /* 0x000fe400078e00ff */
[----:B------:R-:W-:Y:S05]  /*3f10*/  CALL.REL.NOINC `($__internal_191_$__cuda_sm70_shflsync_bfly_p) ;  /* 0x000000f000007944 */ /* 0x000fea0003c00000 */
[----:B0-----:R-:W-:Y:S01]  /*3f20*/  HFMA2.MMA R22, -RZ, RZ, 0, 0 ;  /* 0x00000000ff167435 */ /* 0x001fe200000001ff */
[----:B-1----:R-:W-:Y:S01]  /*3f30*/  FADD.FTZ R19, RZ, R23 ;  /* 0x00000017ff137221 */ /* 0x002fe20000010000 */
[----:B------:R-:W-:Y:S01]  /*3f40*/  MOV R2, 0x3f90 ;  /* 0x00003f9000027802 */ /* 0x000fe20000000f00 */
[----:B------:R-:W-:Y:S02]  /*3f50*/  IMAD.MOV.U32 R23, RZ, RZ, 0x1 ;  /* 0x00000001ff177424 */ /* 0x000fe400078e00ff */
[----:B------:R-:W-:Y:S02]  /*3f60*/  IMAD.MOV.U32 R24, RZ, RZ, 0x1f ;  /* 0x0000001fff187424 */ /* 0x000fe400078e00ff */
[----:B------:R-:W-:Y:S02]  /*3f70*/  IMAD.MOV.U32 R27, RZ, RZ, -0x1 ;  /* 0xffffffffff1b7424 */ /* 0x000fe400078e00ff */
[----:B------:R-:W-:Y:S05]  /*3f80*/  CALL.REL.NOINC `($__internal_191_$__cuda_sm70_shflsync_bfly_p) ;  /* 0x0000008000007944 */ /* 0x000fea0003c00000 */
[----:B-1----:R-:W-:Y:S01]  /*3f90*/  FADD.FTZ R0, RZ, R23 ;  /* 0x00000017ff007221 */ /* 0x002fe20000010000 */
[----:B------:R-:W-:Y:S01]  /*3fa0*/  MOV R23, 0x1 ;  /* 0x0000000100177802 */ /* 0x000fe20000000f00 */
[----:B0-----:R-:W-:Y:S01]  /*3fb0*/  IMAD.MOV.U32 R22, RZ, RZ, RZ ;  /* 0x000000ffff167224 */ /* 0x001fe200078e00ff */
[----:B------:R-:W-:Y:S01]  /*3fc0*/  MOV R2, 0x4000 ;  /* 0x0000400000027802 */ /* 0x000fe20000000f00 */
[----:B------:R-:W-:-:S02]  /*3fd0*/  IMAD.MOV.U32 R24, RZ, RZ, 0x1f ;  /* 0x0000001fff187424 */ /* 0x000fc400078e00ff */
[----:B------:R-:W-:Y:S02]  /*3fe0*/  IMAD.MOV.U32 R27, RZ, RZ, -0x1 ;  /* 0xffffffffff1b7424 */ /* 0x000fe400078e00ff */
[----:B------:R-:W-:Y:S05]  /*3ff0*/  CALL.REL.NOINC `($__internal_191_$__cuda_sm70_shflsync_bfly_p) ;  /* 0x0000001000007944 */ /* 0x000fea0003c00000 */
[----:B01----:R-:W-:Y:S05]  /*4000*/  BRA `(.L_x_8153) ;  /* 0xffffef5000007947 */ /* 0x003fea000383ffff */
        .weak           $__internal_191_$__cuda_sm70_shflsync_bfly_p
        .type           $__internal_191_$__cuda_sm70_shflsync_bfly_p,@function
        .size           $__internal_191_$__cuda_sm70_shflsync_bfly_p,(.L_x_24852 - $__internal_191_$__cuda_sm70_shflsync_bfly_p)
$__internal_191_$__cuda_sm70_shflsync_bfly_p:
[----:B------:R-:W-:Y:S01]  /*4010*/  IMAD.MOV.U32 R3, RZ, RZ, 0x0 ;  /* 0x00000000ff037424 */ /* 0x000fe200078e00ff */
[----:B------:R-:W-:Y:S04]  /*4020*/  WARPSYNC R27 ;  /* 0x0000001b00007348 */ /* 0x000fe80003800000 */
[----:B------:R0:W1:Y:S01]  /*4030*/  SHFL.BFLY PT, R23, R22, R23, R24 ;  /* 0x0c00001716177389 */ /* 0x00006200000e0018 */
[----:B------:R-:W-:Y:S05]  /*4040*/  RET.REL.NODEC R2 `(_ZN4vllm25paged_attention_v2_kernelI13__nv_bfloat16hLi128ELi16ELi128ELNS_18Fp8KVCacheDataTypeE1ELb1ELi512EEEvPfS3_PT_PKS4_PKT0_SA_ifPKiSC_iPKfiiiSE_SE_iiiii) ;  /* 0xffffbfb002007950 */ /* 0x000fea0003c3ffff */
.L_x_8154:
        /* <DEDUP_REMOVED lines=11> */
.L_x_24852:


//--------------------- .text._ZN4vllm25paged_attention_v2_kernelI13__nv_bfloat16hLi120ELi16ELi128ELNS_18Fp8KVCacheDataTypeE1ELb1ELi512EEEvPfS3_PT_PKS4_PKT0_SA_ifPKiSC_iPKfiiiSE_SE_iiiii --------------------------
	.section	.text._ZN4vllm25paged_attention_v2_kernelI13__nv_bfloat16hLi120ELi16ELi128ELNS_18Fp8KVCacheDataTypeE1ELb1ELi512EEEvPfS3_PT_PKS4_PKT0_SA_ifPKiSC_iPKfiiiSE_SE_iiiii,"ax",@progbits
	.sectioninfo	@"SHI_REGISTERS=38"
	.align	128
        .global         _ZN4vllm25paged_attention_v2_kernelI13__nv_bfloat16hLi120ELi16ELi128ELNS_18Fp8KVCacheDataTypeE1ELb1ELi512EEEvPfS3_PT_PKS4_PKT0_SA_ifPKiSC_iPKfiiiSE_SE_iiiii
        .type           _ZN4vllm25paged_attention_v2_kernelI13__nv_bfloat16hLi120ELi16ELi128ELNS_18Fp8KVCacheDataTypeE1ELb1ELi512EEEvPfS3_PT_PKS4_PKT0_SA_ifPKiSC_iPKfiiiSE_SE_iiiii,@function
        .size           _ZN4vllm25paged_attention_v2_kernelI13__nv_bfloat16hLi120ELi16ELi128ELNS_18Fp8KVCacheDataTypeE1ELb1ELi512EEEvPfS3_PT_PKS4_PKT0_SA_ifPKiSC_iPKfiiiSE_SE_iiiii,(.L_x_24853 - _ZN4vllm25paged_attention_v2_kernelI13__nv_bfloat16hLi120ELi16ELi128ELNS_18Fp8KVCacheDataTypeE1ELb1ELi512EEEvPfS3_PT_PKS4_PKT0_SA_ifPKiSC_iPKfiiiSE_SE_iiiii)
        .other          _ZN4vllm25paged_attention_v2_kernelI13__nv_bfloat16hLi120ELi16ELi128ELNS_18Fp8KVCacheDataTypeE1ELb1ELi512EEEvPfS3_PT_PKS4_PKT0_SA_ifPKiSC_iPKfiiiSE_SE_iiiii,@"STO_CUDA_ENTRY STV_DEFAULT"
_ZN4vllm25paged_attention_v2_kernelI13__nv_bfloat16hLi120ELi16ELi128ELNS_18Fp8KVCacheDataTypeE1ELb1ELi512EEEvPfS3_PT_PKS4_PKT0_SA_ifPKiSC_iPKfiiiSE_SE_iiiii:
.text._ZN4vllm25paged_attention_v2_kernelI13__nv_bfloat16hLi120ELi16ELi128ELNS_18Fp8KVCacheDataTypeE1ELb1ELi512EEEvPfS3_PT_PKS4_PKT0_SA_ifPKiSC_iPKfiiiSE_SE_iiiii:
        /* <DEDUP_REMOVED lines=59> */
.L_x_8159:
        /* <DEDUP_REMOVED lines=13> */
.L_x_8158:
[----:B------:R-:W-:Y:S05]  /*0480*/  BSYNC B1 ;  /* 0x0000000000017941 */ /* 0x000fea0003800000 */
.L_x_8157:
        /* <DEDUP_REMOVED lines=10> */
.L_x_8160:
        /* <DEDUP_REMOVED lines=21> */
.L_x_8156:
[----:B------:R-:W-:Y:S05]  /*0680*/  BSYNC B0 ;  /* 0x0000000000007941 */ /* 0x000fea0003800000 */
.L_x_8155:
        /* <DEDUP_REMOVED lines=85> */
.L_x_8161:
[----:B------:R-:W-:-:S04]  /*0be0*/  IMAD.MOV.U32 R13, RZ, RZ, c[0x0][0xc] ;  /* 0x00000300ff0d7624 */ /* 0x000fc800078e00ff */
[----:B------:R-:W-:-:S04]  /*0bf0*/  IMAD R16, R13, c[0x0][0x1d8], R16 ;  /* 0x000076000d107a24 */ /* 0x000fc800078e0210 */
[----:B------:R-:W-:-:S03]  /*0c00*/  IMAD R16, R16, c[0x0][0x1e8], RZ ;  /* 0x00007a0010107a24 */ /* 0x000fc600078e02ff */
.L_x_8162:
        /* <DEDUP_REMOVED lines=23> */
.L_x_8166:
        /* <DEDUP_REMOVED lines=37> */
.L_x_8164:
[----:B------:R-:W-:Y:S05]  /*0fd0*/  BSYNC B7 ;  /* 0x0000000000077941 */ /* 0x000fea0003800000 */
.L_x_8163:
[----:B------:R-:W-:Y:S05]  /*0fe0*/  BRA.DIV ~URZ, `(.L_x_8167) ;  /* 0x00002ca27f007947 */ /* 0x000fea000b800000 */
[----:B------:R-:W-:-:S05]  /*0ff0*/  IMAD.MOV.U32 R12, RZ, RZ, -0x800001 ;  /* 0xff7fffffff0c7424 */ /* 0x000fca00078e00ff */
.L_x_8211:
        /* <DEDUP_REMOVED lines=8> */
.L_x_8212:
        /* <DEDUP_REMOVED lines=35> */
.L_x_8173:
        /* <DEDUP_REMOVED lines=11> */
.L_x_8172:
[----:B------:R-:W-:Y:S05]  /*1360*/  BSYNC B1 ;  /* 0x0000000000017941 */ /* 0x000fea0003800000 */
.L_x_8171:
        /* <DEDUP_REMOVED lines=10> */
.L_x_8176:
        /* <DEDUP_REMOVED lines=100> */
.L_x_8175:
[----:B------:R-:W-:Y:S05]  /*1a50*/  BSYNC B1 ;  /* 0x0000000000017941 */ /* 0x000fea0003800000 */
.L_x_8174:
        /* <DEDUP_REMOVED lines=55> */
.L_x_8178:
[----:B------:R-:W-:Y:S05]  /*1dd0*/  BSYNC B1 ;  /* 0x0000000000017941 */ /* 0x000fea0003800000 */
.L_x_8177:
        /* <DEDUP_REMOVED lines=26> */
.L_x_8170:
[----:B------:R-:W-:Y:S05]  /*1f80*/  BSYNC B0 ;  /* 0x0000000000007941 */ /* 0x000fea0003800000 */
.L_x_8169:
        /* <DEDUP_REMOVED lines=43> */
.L_x_8183:
        /* <DEDUP_REMOVED lines=8> */
.L_x_8182:
[----:B------:R-:W-:Y:S05]  /*22c0*/  BSYNC B1 ;  /* 0x0000000000017941 */ /* 0x000fea0003800000 */
.L_x_8181:
        /* <DEDUP_REMOVED lines=10> */
.L_x_8186:
        /* <DEDUP_REMOVED lines=52> */
.L_x_8185:
[----:B------:R-:W-:Y:S05]  /*26b0*/  BSYNC B1 ;  /* 0x0000000000017941 */ /* 0x000fea0003800000 */
.L_x_8184:
        /* <DEDUP_REMOVED lines=31> */
.L_x_8188:
[----:B------:R-:W-:Y:S05]  /*28b0*/  BSYNC B1 ;  /* 0x0000000000017941 */ /* 0x000fea0003800000 */
.L_x_8187:
        /* <DEDUP_REMOVED lines=14> */
.L_x_8180:
[----:B------:R-:W-:Y:S05]  /*29a0*/  BSYNC B0 ;  /* 0x0000000000007941 */ /* 0x000fea0003800000 */
.L_x_8179:
        /* <DEDUP_REMOVED lines=22> */
.L_x_8190:
[----:B------:R-:W-:Y:S05]  /*2b10*/  BSYNC B0 ;  /* 0x0000000000007941 */ /* 0x000fea0003800000 */
.L_x_8189:
        /* <DEDUP_REMOVED lines=25> */
.L_x_8194:
        /* <DEDUP_REMOVED lines=32> */
.L_x_8192:
[----:B------:R-:W-:Y:S05]  /*2eb0*/  BSYNC B6 ;  /* 0x0000000000067941 */ /* 0x000fea0003800000 */
.L_x_8191:
[----:B------:R-:W-:Y:S05]  /*2ec0*/  BRA.DIV ~URZ, `(.L_x_8195) ;  /* 0x00000f627f007947 */ /* 0x000fea000b800000 */
[----:B------:R-:W-:-:S04]  /*2ed0*/  IMAD.MOV.U32 R15, RZ, RZ, RZ ;  /* 0x000000ffff0f7224 */ /* 0x000fc800078e00ff */
.L_x_8213:
        /* <DEDUP_REMOVED lines=9> */
.L_x_8214:
        /* <DEDUP_REMOVED lines=22> */
.L_x_8198:
[----:B------:R-:W-:Y:S05]  /*30d0*/  BSYNC B0 ;  /* 0x0000000000007941 */ /* 0x000fea0003800000 */
.L_x_8197:
        /* <DEDUP_REMOVED lines=24> */
.L_x_8202:
[----:B------:R-:W-:Y:S05]  /*3260*/  BSYNC B1 ;  /* 0x0000000000017941 */ /* 0x000fea0003800000 */
.L_x_8201:
[----:B0-2---:R-:W-:Y:S02]  /*3270*/  @!P0 FADD.FTZ R12, R12, R27 ;  /* 0x0000001b0c0c8221 */ /* 0x005fe40000010000 */
.L_x_8200:
[----:B------:R-:W-:Y:S05]  /*3280*/  BSYNC B0 ;  /* 0x0000000000007941 */ /* 0x000fea0003800000 */
.L_x_8199:
        /* <DEDUP_REMOVED lines=16> */
.L_x_8204:
[----:B------:R-:W-:Y:S05]  /*3390*/  BSYNC B0 ;  /* 0x0000000000007941 */ /* 0x000fea0003800000 */
.L_x_8203:
        /* <DEDUP_REMOVED lines=24> */
.L_x_8208:
[----:B------:R-:W-:Y:S05]  /*3520*/  BSYNC B1 ;  /* 0x0000000000017941 */ /* 0x000fea0003800000 */
.L_x_8207:
[----:B0-2-4-:R-:W-:Y:S02]  /*3530*/  @!P0 FADD.FTZ R12, R12, R27 ;  /* 0x0000001b0c0c8221 */ /* 0x015fe40000010000 */
.L_x_8206:
[----:B------:R-:W-:Y:S05]  /*3540*/  BSYNC B0 ;  /* 0x0000000000007941 */ /* 0x000fea0003800000 */
.L_x_8205:
        /* <DEDUP_REMOVED lines=67> */
.L_x_8210:
[----:B------:R-:W-:Y:S05]  /*3980*/  BSYNC B0 ;  /* 0x0000000000007941 */ /* 0x000fea0003800000 */
.L_x_8209:
        /* <DEDUP_REMOVED lines=9> */
.L_x_8165:
        /* <DEDUP_REMOVED lines=19> */
.L_x_8193:
        /* <DEDUP_REMOVED lines=20> */
.L_x_8167:
[----:B------:R-:W-:Y:S01]  /*3c90*/  HFMA2.MMA R20, -RZ, RZ, 0, 9.5367431640625e-07 ;  /* 0x00000010ff147435 */ /* 0x000fe200000001ff */
[----:B------:R-:W-:Y:S01]  /*3ca0*/  IMAD.MOV.U32 R17, RZ, RZ, -0x800001 ;  /* 0xff7fffffff117424 */ /* 0x000fe200078e00ff */
[----:B------:R-:W-:Y:S01]  /*3cb0*/  MOV R12, 0x3cf0 ;  /* 0x00003cf0000c7802 */ /* 0x000fe20000000f00 */
[----:B------:R-:W-:Y:S02]  /*3cc0*/  IMAD.MOV.U32 R19, RZ, RZ, 0x1f ;  /* 0x0000001fff137424 */ /* 0x000fe400078e00ff */
[----:B------:R-:W-:Y:S02]  /*3cd0*/  IMAD.MOV.U32 R22, RZ, RZ, -0x1 ;  /* 0xffffffffff167424 */ /* 0x000fe400078e00ff */
[----:B------:R-:W-:Y:S05]  /*3ce0*/  CALL.REL.NOINC `($__internal_192_$__cuda_sm70_shflsync_bfly_p) ;  /* 0x000004e000007944 */ /* 0x000fea0003c00000 */
[----:B-1----:R-:W-:Y:S01]  /*3cf0*/  IMAD.MOV.U32 R12, RZ, RZ, R20 ;  /* 0x000000ffff0c7224 */ /* 0x002fe200078e0014 */
[----:B0-----:R-:W-:Y:S05]  /*3d00*/  BRA `(.L_x_8211) ;  /* 0xffffd2f000007947 */ /* 0x001fea000383ffff */
.L_x_8168:
[----:B------:R-:W-:Y:S01]  /*3d10*/  IMAD.MOV.U32 R20, RZ, RZ, 0x8 ;  /* 0x00000008ff147424 */ /* 0x000fe200078e00ff */
[----:B------:R-:W-:Y:S01]  /*3d20*/  MOV R12, 0x3d60 ;  /* 0x00003d60000c7802 */ /* 0x000fe20000000f00 */
[----:B------:R-:W-:Y:S02]  /*3d30*/  IMAD.MOV.U32 R19, RZ, RZ, 0x1f ;  /* 0x0000001fff137424 */ /* 0x000fe400078e00ff */
[----:B------:R-:W-:-:S02]  /*3d40*/  IMAD.MOV.U32 R22, RZ, RZ, -0x1 ;  /* 0xffffffffff167424 */ /* 0x000fc400078e00ff */
[----:B------:R-:W-:Y:S05]  /*3d50*/  CALL.REL.NOINC `($__internal_192_$__cuda_sm70_shflsync_bfly_p) ;  /* 0x0000047000007944 */ /* 0x000fea0003c00000 */
[----:B01----:R-:W-:Y:S01]  /*3d60*/  FMNMX.FTZ R17, R17, R20, !PT ;  /* 0x0000001411117209 */ /* 0x003fe20007810000 */
[----:B------:R-:W-:Y:S01]  /*3d70*/  IMAD.MOV.U32 R19, RZ, RZ, 0x1f ;  /* 0x0000001fff137424 */ /* 0x000fe200078e00ff */
[----:B------:R-:W-:Y:S01]  /*3d80*/  MOV R20, 0x4 ;  /* 0x0000000400147802 */ /* 0x000fe20000000f00 */
[----:B------:R-:W-:Y:S01]  /*3d90*/  IMAD.MOV.U32 R22, RZ, RZ, -0x1 ;  /* 0xffffffffff167424 */ /* 0x000fe200078e00ff */
[----:B------:R-:W-:-:S02]  /*3da0*/  MOV R12, 0x3dc0 ;  /* 0x00003dc0000c7802 */ /* 0x000fc40000000f00 */
[----:B------:R-:W-:Y:S05]  /*3db0*/  CALL.REL.NOINC `($__internal_192_$__cuda_sm70_shflsync_bfly_p) ;  /* 0x0000041000007944 */ /* 0x000fea0003c00000 */
[----:B01----:R-:W-:Y:S01]  /*3dc0*/  FMNMX.FTZ R17, R17, R20, !PT ;  /* 0x0000001411117209 */ /* 0x003fe20007810000 */
[----:B------:R-:W-:Y:S01]  /*3dd0*/  IMAD.MOV.U32 R20, RZ, RZ, 0x2 ;  /* 0x00000002ff147424 */ /* 0x000fe200078e00ff */
[----:B------:R-:W-:Y:S01]  /*3de0*/  MOV R12, 0x3e20 ;  /* 0x00003e20000c7802 */ /* 0x000fe20000000f00 */
[----:B------:R-:W-:-:S02]  /*3df0*/  IMAD.MOV.U32 R19, RZ, RZ, 0x1f ;  /* 0x0000001fff137424 */ /* 0x000fc400078e00ff */
[----:B------:R-:W-:Y:S02]  /*3e00*/  IMAD.MOV.U32 R22, RZ, RZ, -0x1 ;  /* 0xffffffffff167424 */ /* 0x000fe400078e00ff */
[----:B------:R-:W-:Y:S05]  /*3e10*/  CALL.REL.NOINC `($__internal_192_$__cuda_sm70_shflsync_bfly_p) ;  /* 0x000003b000007944 */ /* 0x000fea0003c00000 */
[----:B01----:R-:W-:Y:S05]  /*3e20*/  BRA `(.L_x_8212) ;  /* 0xffffd25000007947 */ /* 0x003fea000383ffff */
.L_x_8195:
[----:B0-----:R-:W-:Y:S01]  /*3e30*/  HFMA2.MMA R20, -RZ, RZ, 0, 5.9604644775390625e-08 ;  /* 0x00000001ff147435 */ /* 0x001fe200000001ff */
[----:B------:R-:W-:Y:S01]  /*3e40*/  IMAD.MOV.U32 R17, RZ, RZ, RZ ;  /* 0x000000ffff117224 */ /* 0x000fe200078e00ff */
[----:B------:R-:W-:Y:S01]  /*3e50*/  MOV R12, 0x3e90 ;  /* 0x00003e90000c7802 */ /* 0x000fe20000000f00 */
[----:B------:R-:W-:Y:S02]  /*3e60*/  IMAD.MOV.U32 R19, RZ, RZ, 0x1f ;  /* 0x0000001fff137424 */ /* 0x000fe400078e00ff */
[----:B------:R-:W-:Y:S02]  /*3e70*/  IMAD.MOV.U32 R22, RZ, RZ, -0x1 ;  /* 0xffffffffff167424 */ /* 0x000fe400078e00ff */
[----:B------:R-:W-:Y:S05]  /*3e80*/  CALL.REL.NOINC `($__internal_192_$__cuda_sm70_shflsync_bfly_p) ;  /* 0x0000034000007944 */ /* 0x000fea0003c00000 */
[----:B-1----:R-:W-:Y:S01]  /*3e90*/  IMAD.MOV.U32 R15, RZ, RZ, R20 ;  /* 0x000000ffff0f7224 */ /* 0x002fe200078e0014 */
[----:B0-----:R-:W-:Y:S05]  /*3ea0*/  BRA `(.L_x_8213) ;  /* 0xfffff03000007947 */ /* 0x001fea000383ffff */
.L_x_8196:
[----:B------:R-:W-:Y:S01]  /*3eb0*/  IMAD.MOV.U32 R17, RZ, RZ, RZ ;  /* 0x000000ffff117224 */ /* 0x000fe200078e00ff */
[----:B------:R-:W-:Y:S01]  /*3ec0*/  MOV R22, 0xffffffff ;  /* 0xffffffff00167802 */ /* 0x000fe20000000f00 */
[----:B0-----:R-:W-:Y:S01]  /*3ed0*/  IMAD.MOV.U32 R20, RZ, RZ, 0x1 ;  /* 0x00000001ff147424 */ /* 0x001fe200078e00ff */
[----:B------:R-:W-:Y:S01]  /*3ee0*/  MOV R12, 0x3f10 ;  /* 0x00003f10000c7802 */ /* 0x000fe20000000f00 */
[----:B------:R-:W-:-:S02]  /*3ef0*/  IMAD.MOV.U32 R19, RZ, RZ, 0x1f ;  /* 0x0000001fff137424 */ /* 0x000fc400078e00ff */
[----:B------:R-:W-:Y:S05]  /*3f00*/  CALL.REL.NOINC `($__internal_192_$__cuda_sm70_shflsync_bfly_p) ;  /* 0x000002c000007944 */ /* 0x000fea0003c00000 */
[----:B-1----:R-:W-:Y:S01]  /*3f10*/  FADD.FTZ R14, RZ, R20 ;  /* 0x00000014ff0e7221 */ /* 0x002fe20000010000 */
[----:B------:R-:W-:Y:S01]  /*3f20*/  MOV R12, 0x3f80 ;  /* 0x00003f80000c7802 */ /* 0x000fe20000000f00 */
[----:B0-----:R-:W-:-:S02]  /*3f30*/  IMAD.MOV.U32 R17, RZ, RZ, RZ ;  /* 0x000000ffff117224 */ /* 0x001fc400078e00ff */
[----:B------:R-:W-:Y:S02]  /*3f40*/  IMAD.MOV.U32 R20, RZ, RZ, 0x1 ;  /* 0x00000001ff147424 */ /* 0x000fe400078e00ff */
[----:B------:R-:W-:Y:S02]  /*3f50*/  IMAD.MOV.U32 R19, RZ, RZ, 0x1f ;  /* 0x0000001fff137424 */ /* 0x000fe400078e00ff */
[----:B------:R-:W-:Y:S02]  /*3f60*/  IMAD.MOV.U32 R22, RZ, RZ, -0x1 ;  /* 0xffffffffff167424 */ /* 0x000fe400078e00ff */
[----:B------:R-:W-:Y:S05]  /*3f70*/  CALL.REL.NOINC `($__internal_192_$__cuda_sm70_shflsync_bfly_p) ;  /* 0x0000025000007944 */ /* 0x000fea0003c00000 */
[----:B0-----:R-:W-:Y:S01]  /*3f80*/  HFMA2.MMA R19, -RZ, RZ, 0, 1.847743988037109375e-06 ;  /* 0x0000001fff137435 */ /* 0x001fe200000001ff */
[----:B-1----:R-:W-:Y:S01]  /*3f90*/  FADD.FTZ R5, RZ, R20 ;  /* 0x00000014ff057221 */ /* 0x002fe20000010000 */
[----:B------:R-:W-:Y:S01]  /*3fa0*/  MOV R12, 0x3ff0 ;  /* 0x00003ff0000c7802 */ /* 0x000fe20000000f00 */
[----:B------:R-:W-:Y:S02]  /*3fb0*/  IMAD.MOV.U32 R17, RZ, RZ, RZ ;  /* 0x000000ffff117224 */ /* 0x000fe400078e00ff */
[----:B------:R-:W-:Y:S02]  /*3fc0*/  IMAD.MOV.U32 R20, RZ, RZ, 0x1 ;  /* 0x00000001ff147424 */ /* 0x000fe400078e00ff */
[----:B------:R-:W-:-:S02]  /*3fd0*/  IMAD.MOV.U32 R22, RZ, RZ, -0x1 ;  /* 0xffffffffff167424 */ /* 0x000fc400078e00ff */
        /* <DEDUP_REMOVED lines=8> */
[----:B-1----:R-:W-:Y:S01]  /*4060*/  FADD.FTZ R11, RZ, R20 ;  /* 0x00000014ff0b7221 */ /* 0x002fe20000010000 */
[----:B------:R-:W-:Y:S01]  /*4070*/  MOV R20, 0x1 ;  /* 0x0000000100147802 */ /* 0x000fe20000000f00 */
[----:B0-----:R-:W-:Y:S01]  /*4080*/  IMAD.MOV.U32 R17, RZ, RZ, RZ ;  /* 0x000000ffff117224 */ /* 0x001fe200078e00ff */
[----:B------:R-:W-:Y:S01]  /*4090*/  MOV R12, 0x40d0 ;  /* 0x000040d0000c7802 */ /* 0x000fe20000000f00 */
        /* <DEDUP_REMOVED lines=10> */
[----:B0-----:R-:W-:Y:S01]  /*4140*/  HFMA2.MMA R17, -RZ, RZ, 0, 0 ;  /* 0x00000000ff117435 */ /* 0x001fe200000001ff */
[----:B-1----:R-:W-:Y:S01]  /*4150*/  FADD.FTZ R6, RZ, R20 ;  /* 0x00000014ff067221 */ /* 0x002fe20000010000 */
[----:B------:R-:W-:Y:S01]  /*4160*/  MOV R12, 0x41b0 ;  /* 0x000041b0000c7802 */ /* 0x000fe20000000f00 */
[----:B------:R-:W-:Y:S02]  /*4170*/  IMAD.MOV.U32 R20, RZ, RZ, 0x1 ;  /* 0x00000001ff147424 */ /* 0x000fe400078e00ff */
[----:B------:R-:W-:Y:S02]  /*4180*/  IMAD.MOV.U32 R19, RZ, RZ, 0x1f ;  /* 0x0000001fff137424 */ /* 0x000fe400078e00ff */
[----:B------:R-:W-:-:S02]  /*4190*/  IMAD.MOV.U32 R22, RZ, RZ, -0x1 ;  /* 0xffffffffff167424 */ /* 0x000fc400078e00ff */
[----:B------:R-:W-:Y:S05]  /*41a0*/  CALL.REL.NOINC `($__internal_192_$__cuda_sm70_shflsync_bfly_p) ;  /* 0x0000002000007944 */ /* 0x000fea0003c00000 */
[----:B-1----:R-:W-:Y:S01]  /*41b0*/  IMAD.MOV.U32 R12, RZ, RZ, R20 ;  /* 0x000000ffff0c7224 */ /* 0x002fe200078e0014 */
[----:B0-----:R-:W-:Y:S05]  /*41c0*/  BRA `(.L_x_8214) ;  /* 0xffffeda000007947 */ /* 0x001fea000383ffff */
        .weak           $__internal_192_$__cuda_sm70_shflsync_bfly_p
        .type           $__internal_192_$__cuda_sm70_shflsync_bfly_p,@function
        .size           $__internal_192_$__cuda_sm70_shflsync_bfly_p,(.L_x_24853 - $__internal_192_$__cuda_sm70_shflsync_bfly_p)
$__internal_192_$__cuda_sm70_shflsync_bfly_p:
[----:B------:R-:W-:Y:S01]  /*41d0*/  IMAD.MOV.U32 R13, RZ, RZ, 0x0 ;  /* 0x00000000ff0d7424 */ /* 0x000fe200078e00ff */
[----:B------:R-:W-:Y:S04]  /*41e0*/  WARPSYNC R22 ;  /* 0x0000001600007348 */ /* 0x000fe80003800000 */
[----:B------:R0:W1:Y:S01]  /*41f0*/  SHFL.BFLY PT, R20, R17, R20, R19 ;  /* 0x0c00001411147389 */ /* 0x00006200000e0013 */
[----:B------:R-:W-:Y:S05]  /*4200*/  RET.REL.NODEC R12 `(_ZN4vllm25paged_attention_v2_kernelI13__nv_bfloat16hLi120ELi16ELi128ELNS_18Fp8KVCacheDataTypeE1ELb1ELi512EEEvPfS3_PT_PKS4_PKT0_SA_ifPKiSC_iPKfiiiSE_SE_iiiii) ;  /* 0xffffbdf00c007950 */ /* 0x000fea0003c3ffff */
.L_x_8215:
        /* <DEDUP_REMOVED lines=15> */
.L_x_24853:


//--------------------- .text._ZN4vllm25paged_attention_v2_kernelI13__nv_bfloat16hLi112ELi16ELi128ELNS_18Fp8KVCacheDataTypeE1ELb1ELi512EEEvPfS3_PT_PKS4_PKT0_SA_ifPKiSC_iPKfiiiSE_SE_iiiii --------------------------
	.section	.text._ZN4vllm25paged_attention_v2_kernelI13__nv_bfloat16hLi112ELi16ELi128ELNS_18Fp8KVCacheDataTypeE1ELb1ELi512EEEvPfS3_PT_PKS4_PKT0_SA_ifPKiSC_iPKfiiiSE_SE_iiiii,"ax",@progbits
	.sectioninfo	@"SHI_REGISTERS=32"
	.align	128
        .global         _ZN4vllm25paged_attention_v2_kernelI13__nv_bfloat16hLi112ELi16ELi128ELNS_18Fp8KVCacheDataTypeE1ELb1ELi512EEEvPfS3_PT_PKS4_PKT0_SA_ifPKiSC_iPKfiiiSE_SE_iiiii
        .type           _ZN4vllm25paged_attention_v2_kernelI13__nv_bfloat16hLi112ELi16ELi128ELNS_18Fp8KVCacheDataTypeE1ELb1ELi512EEEvPfS3_PT_PKS4_PKT0_SA_ifPKiSC_iPKfiiiSE_SE_iiiii,@function
        .size           _ZN4vllm25paged_attention_v2_kernelI13__nv_bfloat16hLi112ELi16ELi128ELNS_18Fp8KVCacheDataTypeE1ELb1ELi512EEEvPfS3_PT_PKS4_PKT0_SA_ifPKiSC_iPKfiiiSE_SE_iiiii,(.L_x_24854 - _ZN4vllm25paged_attention_v2_kernelI13__nv_bfloat16hLi112ELi16ELi128ELNS_18Fp8KVCacheDataTypeE1ELb1ELi512EEEvPfS3_PT_PKS4_PKT0_SA_ifPKiSC_iPKfiiiSE_SE_iiiii)
        .other          _ZN4vllm25paged_attention_v2_kernelI13__nv_bfloat16hLi112ELi16ELi128ELNS_18Fp8KVCacheDataTypeE1ELb1ELi512EEEvPfS3_PT_PKS4_PKT0_SA_ifPKiSC_iPKfiiiSE_SE_iiiii,@"STO_CUDA_ENTRY STV_DEFAULT"
_ZN4vllm25paged_attention_v2_kernelI13__nv_bfloat16hLi112ELi16ELi128ELNS_18Fp8KVCacheDataTypeE1ELb1ELi512EEEvPfS3_PT_PKS4_PKT0_SA_ifPKiSC_iPKfiiiSE_SE_iiiii:
.text._ZN4vllm25paged_attention_v2_kernelI13__nv_bfloat16hLi112ELi16ELi128ELNS_18Fp8KVCacheDataTypeE1ELb1ELi512EEEvPfS3_PT_PKS4_PKT0_SA_ifPKiSC_iPKfiiiSE_SE_iiiii:
        /* <DEDUP_REMOVED lines=62> */
.L_x_8220:
        /* <DEDUP_REMOVED lines=13> */
.L_x_8219:
[----:B------:R-:W-:Y:S05]  /*04b0*/  BSYNC B1 ;  /* 0x0000000000017941 */ /* 0x000fea0003800000 */
.L_x_8218:
        /* <DEDUP_REMOVED lines=10> */
.L_x_8221:
        /* <DEDUP_REMOVED lines=19> */
.L_x_8217:
[----:B------:R-:W-:Y:S05]  /*0690*/  BSYNC B0 ;  /* 0x0000000000007941 */ /* 0x000fea0003800000 */
.L_x_8216:
        /* <DEDUP_REMOVED lines=87> */
.L_x_8222:
[----:B------:R-:W-:-:S04]  /*0c10*/  IMAD.MOV.U32 R3, RZ, RZ, c[0x0][0xc] ;  /* 0x00000300ff037624 */ /* 0x000fc800078e00ff */
[----:B------:R-:W-:-:S04]  /*0c20*/  IMAD R3, R3, c[0x0][0x1d8], R0 ;  /* 0x0000760003037a24 */ /* 0x000fc800078e0200 */
[----:B------:R-:W-:-:S03]  /*0c30*/  IMAD R11, R3, c[0x0][0x1e8], RZ ;  /* 0x00007a00030b7a24 */ /* 0x000fc600078e02ff */
.L_x_8223:
        /* <DEDUP_REMOVED lines=25> */
.L_x_8227:
        /* <DEDUP_REMOVED lines=37> */
.L_x_8225:
[----:B------:R-:W-:Y:S05]  /*1020*/  BSYNC B7 ;  /* 0x0000000000077941 */ /* 0x000fea0003800000 */
.L_x_8224:
[----:B------:R-:W-:Y:S05]  /*1030*/  BRA.DIV ~URZ, `(.L_x_8228) ;  /* 0x000029d27f007947 */ /* 0x000fea000b800000 */
[----:B------:R-:W-:-:S05]  /*1040*/  IMAD.MOV.U32 R2, RZ, RZ, -0x800001 ;  /* 0xff7fffffff027424 */ /* 0x000fca00078e00ff */
.L_x_8262:
        /* <DEDUP_REMOVED lines=8> */
.L_x_8263:
        /* <DEDUP_REMOVED lines=35> */
.L_x_8234:
        /* <DEDUP_REMOVED lines=11> */
.L_x_8233:
[----:B------:R-:W-:Y:S05]  /*13b0*/  BSYNC B1 ;  /* 0x0000000000017941 */ /* 0x000fea0003800000 */
.L_x_8232:
        /* <DEDUP_REMOVED lines=11> */
.L_x_8237:
        /* <DEDUP_REMOVED lines=100> */
.L_x_8236:
[----:B------:R-:W-:Y:S05]  /*1ab0*/  BSYNC B1 ;  /* 0x0000000000017941 */ /* 0x000fea0003800000 */
.L_x_8235:
        /* <DEDUP_REMOVED lines=55> */
.L_x_8239:
[----:B------:R-:W-:Y:S05]  /*1e30*/  BSYNC B1 ;  /* 0x0000000000017941 */ /* 0x000fea0003800000 */
.L_x_8238:
        /* <DEDUP_REMOVED lines=26> */
.L_x_8231:
[----:B------:R-:W-:Y:S05]  /*1fe0*/  BSYNC B0 ;  /* 0x0000000000007941 */ /* 0x000fea0003800000 */
.L_x_8230:
        /* <DEDUP_REMOVED lines=43> */
.L_x_8244:
        /* <DEDUP_REMOVED lines=8> */
.L_x_8243:
[----:B------:R-:W-:Y:S05]  /*2320*/  BSYNC B1 ;  /* 0x0000000000017941 */ /* 0x000fea0003800000 */
.L_x_8242:
        /* <DEDUP_REMOVED lines=11> */
.L_x_8247:
        /* <DEDUP_REMOVED lines=52> */
.L_x_8246:
[----:B------:R-:W-:Y:S05]  /*2720*/  BSYNC B1 ;  /* 0x0000000000017941 */ /* 0x000fea0003800000 */
.L_x_8245:
        /* <DEDUP_REMOVED lines=31> */
.L_x_8249:
[----:B------:R-:W-:Y:S05]  /*2920*/  BSYNC B1 ;  /* 0x0000000000017941 */ /* 0x000fea0003800000 */
.L_x_8248:
        /* <DEDUP_REMOVED lines=14> */
.L_x_8241:
[----:B------:R-:W-:Y:S05]  /*2a10*/  BSYNC B0 ;  /* 0x0000000000007941 */ /* 0x000fea0003800000 */
.L_x_8240:
        /* <DEDUP_REMOVED lines=20> */
.L_x_8251:
[----:B------:R-:W-:Y:S05]  /*2b60*/  BSYNC B0 ;  /* 0x0000000000007941 */ /* 0x000fea0003800000 */
.L_x_8250:
        /* <DEDUP_REMOVED lines=24> */
.L_x_8255:
        /* <DEDUP_REMOVED lines=33> */
.L_x_8253:
[----:B------:R-:W-:Y:S05]  /*2f00*/  BSYNC B6 ;  /* 0x0000000000067941 */ /* 0x000fea0003800000 */
.L_x_8252:
[----:B------:R-:W-:Y:S05]  /*2f10*/  BRA.DIV ~URZ, `(.L_x_8256) ;  /* 0x00000cb27f007947 */ /* 0x000fea000b800000 */
[----:B------:R-:W-:-:S04]  /*2f20*/  IMAD.MOV.U32 R11, RZ, RZ, RZ ;  /* 0x000000ffff0b7224 */ /* 0x000fc800078e00ff */
.L_x_8264:
[----:B------:R-:W-:Y:S01]  /*2f30*/  FADD.FTZ R11, RZ, R11 ;  /* 0x0000000bff0b7221 */ /* 0x000fe20000010000 */
[----:B------:R-:W-:Y:S05]  /*2f40*/  BRA.DIV ~URZ, `(.L_x_8257) ;  /* 0x00000d027f007947 */ /* 0x000fea000b800000 */
[----:B------:R-:W-:Y:S01]  /*2f50*/  HFMA2.MMA R20, -RZ, RZ, 0, 0 ;  /* 0x00000000ff147435 */ /* 0x000fe200000001ff */
[----:B0-----:R-:W-:Y:S01]  /*2f60*/  CS2R R16, SRZ ;  /* 0x0000000000107805 */ /* 0x001fe2000001ff00 */
[----:B------:R-:W-:Y:S01]  /*2f70*/  CS2R R14, SRZ ;  /* 0x00000000000e7805 */ /* 0x000fe2000001ff00 */
[----:B------:R-:W-:-:S04]  /*2f80*/  IMAD.MOV.U32 R0, RZ, RZ, RZ ;  /* 0x000000ffff007224 */ /* 0x000fc800078e00ff */
.L_x_8265:
        /* <DEDUP_REMOVED lines=40> */
.L_x_8259:
[----:B0-----:R-:W-:Y:S05]  /*3210*/  BSYNC B0 ;  /* 0x0000000000007941 */ /* 0x001fea0003800000 */
.L_x_8258:
        /* <DEDUP_REMOVED lines=25> */
.L_x_8261:
[----:B0-----:R-:W-:Y:S05]  /*33b0*/  BSYNC B0 ;  /* 0x0000000000007941 */ /* 0x001fea0003800000 */
.L_x_8260:
        /* <DEDUP_REMOVED lines=62> */
.L_x_8226:
        /* <DEDUP_REMOVED lines=19> */
.L_x_8254:
        /* <DEDUP_REMOVED lines=20> */
.L_x_8228:
[----:B------:R-:W-:Y:S01]  /*3a10*/  IMAD.MOV.U32 R12, RZ, RZ, -0x800001 ;  /* 0xff7fffffff0c7424 */ /* 0x000fe200078e00ff */
[----:B------:R-:W-:Y:S01]  /*3a20*/  MOV R2, 0x3a70 ;  /* 0x00003a7000027802 */ /* 0x000fe20000000f00 */
[----:B------:R-:W-:Y:S02]  /*3a30*/  IMAD.MOV.U32 R19, RZ, RZ, 0x10 ;  /* 0x00000010ff137424 */ /* 0x000fe400078e00ff */
[----:B------:R-:W-:Y:S02]  /*3a40*/  IMAD.MOV.U32 R20, RZ, RZ, 0x1f ;  /* 0x0000001fff147424 */ /* 0x000fe400078e00ff */
[----:B------:R-:W-:Y:S02]  /*3a50*/  IMAD.MOV.U32 R21, RZ, RZ, -0x1 ;  /* 0xffffffffff157424 */ /* 0x000fe400078e00ff */
[----:B------:R-:W-:Y:S05]  /*3a60*/  CALL.REL.NOINC `($__internal_193_$__cuda_sm70_shflsync_bfly_p) ;  /* 0x0000048000007944 */ /* 0x000fea0003c00000 */
[----:B-1----:R-:W-:Y:S01]  /*3a70*/  IMAD.MOV.U32 R2, RZ, RZ, R20 ;  /* 0x000000ffff027224 */ /* 0x002fe200078e0014 */
[----:B0-----:R-:W-:Y:S05]  /*3a80*/  BRA `(.L_x_8262) ;  /* 0xffffd5c000007947 */ /* 0x001fea000383ffff */
.L_x_8229:
[----:B------:R-:W-:Y:S01]  /*3a90*/  MOV R12, R15 ;  /* 0x0000000f000c7202 */ /* 0x000fe20000000f00 */
[----:B------:R-:W-:Y:S01]  /*3aa0*/  IMAD.MOV.U32 R19, RZ, RZ, 0x8 ;  /* 0x00000008ff137424 */ /* 0x000fe200078e00ff */
[----:B------:R-:W-:Y:S01]  /*3ab0*/  MOV R2, 0x3af0 ;  /* 0x00003af000027802 */ /* 0x000fe20000000f00 */
[----:B------:R-:W-:-:S02]  /*3ac0*/  IMAD.MOV.U32 R20, RZ, RZ, 0x1f ;  /* 0x0000001fff147424 */ /* 0x000fc400078e00ff */
[----:B------:R-:W-:Y:S02]  /*3ad0*/  IMAD.MOV.U32 R21, RZ, RZ, -0x1 ;  /* 0xffffffffff157424 */ /* 0x000fe400078e00ff */
[----:B------:R-:W-:Y:S05]  /*3ae0*/  CALL.REL.NOINC `($__internal_193_$__cuda_sm70_shflsync_bfly_p) ;  /* 0x0000040000007944 */ /* 0x000fea0003c00000 */
[----:B01----:R-:W-:Y:S01]  /*3af0*/  FMNMX.FTZ R12, R15, R20, !PT ;  /* 0x000000140f0c7209 */ /* 0x003fe20007810000 */
[----:B------:R-:W-:Y:S01]  /*3b00*/  IMAD.MOV.U32 R19, RZ, RZ, 0x4 ;  /* 0x00000004ff137424 */ /* 0x000fe200078e00ff */
[----:B------:R-:W-:Y:S01]  /*3b10*/  MOV R21, 0xffffffff ;  /* 0xffffffff00157802 */ /* 0x000fe20000000f00 */
[----:B------:R-:W-:Y:S01]  /*3b20*/  IMAD.MOV.U32 R20, RZ, RZ, 0x1f ;  /* 0x0000001fff147424 */ /* 0x000fe200078e00ff */
[----:B------:R-:W-:Y:S02]  /*3b30*/  MOV R2, 0x3b50 ;  /* 0x00003b5000027802 */ /* 0x000fe40000000f00 */
[----:B------:R-:W-:Y:S05]  /*3b40*/  CALL.REL.NOINC `($__internal_193_$__cuda_sm70_shflsync_bfly_p) ;  /* 0x000003a000007944 */ /* 0x000fea0003c00000 */
[----:B01----:R-:W-:Y:S01]  /*3b50*/  FMNMX.FTZ R12, R12, R20, !PT ;  /* 0x000000140c0c7209 */ /* 0x003fe20007810000 */
[----:B------:R-:W-:Y:S01]  /*3b60*/  IMAD.MOV.U32 R19, RZ, RZ, 0x2 ;  /* 0x00000002ff137424 */ /* 0x000fe200078e00ff */
[----:B------:R-:W-:Y:S01]  /*3b70*/  MOV R2, 0x3bb0 ;  /* 0x00003bb000027802 */ /* 0x000fe20000000f00 */
[----:B------:R-:W-:Y:S02]  /*3b80*/  IMAD.MOV.U32 R20, RZ, RZ, 0x1f ;  /* 0x0000001fff147424 */ /* 0x000fe400078e00ff */
[----:B------:R-:W-:Y:S02]  /*3b90*/  IMAD.MOV.U32 R21, RZ, RZ, -0x1 ;  /* 0xffffffffff157424 */ /* 0x000fe400078e00ff */
[----:B------:R-:W-:Y:S05]  /*3ba0*/  CALL.REL.NOINC `($__internal_193_$__cuda_sm70_shflsync_bfly_p) ;  /* 0x0000034000007944 */ /* 0x000fea0003c00000 */
[----:B-1----:R-:W-:Y:S01]  /*3bb0*/  IMAD.MOV.U32 R3, RZ, RZ, R20 ;  /* 0x000000ffff037224 */ /* 0x002fe200078e0014 */
[----:B0-----:R-:W-:Y:S05]  /*3bc0*/  BRA `(.L_x_8263) ;  /* 0xffffd50000007947 */ /* 0x001fea000383ffff */
.L_x_8256:
[----:B0-----:R-:W-:Y:S01]  /*3bd0*/  HFMA2.MMA R19, -RZ, RZ, 0, 5.9604644775390625e-08 ;  /* 0x00000001ff137435 */ /* 0x001fe200000001ff */
[----:B------:R-:W-:Y:S01]  /*3be0*/  IMAD.MOV.U32 R12, RZ, RZ, RZ ;  /* 0x000000ffff0c7224 */ /* 0x000fe200078e00ff */
[----:B------:R-:W-:Y:S01]  /*3bf0*/  MOV R2, 0x3c30 ;  /* 0x00003c3000027802 */ /* 0x000fe20000000f00 */
[----:B------:R-:W-:-:S02]  /*3c00*/  IMAD.MOV.U32 R20, RZ, RZ, 0x1f ;  /* 0x0000001fff147424 */ /* 0x000fc400078e00ff */
[----:B------:R-:W-:Y:S02]  /*3c10*/  IMAD.MOV.U32 R21, RZ, RZ, -0x1 ;  /* 0xffffffffff157424 */ /* 0x000fe400078e00ff */
[----:B------:R-:W-:Y:S05]  /*3c20*/  CALL.REL.NOINC `($__internal_193_$__cuda_sm70_shflsync_bfly_p) ;  /* 0x000002c000007944 */ /* 0x000fea0003c00000 */
[----:B-1----:R-:W-:Y:S01]  /*3c30*/  IMAD.MOV.U32 R11, RZ, RZ, R20 ;  /* 0x000000ffff0b7224 */ /* 0x002fe200078e0014 */
[----:B0-----:R-:W-:Y:S05]  /*3c40*/  BRA `(.L_x_8264) ;  /* 0xfffff2e000007947 */ /* 0x001fea000383ffff */
.L_x_8257:
[----:B0-----:R-:W-:Y:S01]  /*3c50*/  IMAD.MOV.U32 R12, RZ, RZ, RZ ;  /* 0x000000ffff0c7224 */ /* 0x001fe200078e00ff */
[----:B------:R-:W-:Y:S01]  /*3c60*/  MOV R20, 0x1f ;  /* 0x0000001f00147802 */ /* 0x000fe20000000f00 */
[----:B------:R-:W-:Y:S01]  /*3c70*/  IMAD.MOV.U32 R19, RZ, RZ, 0x1 ;  /* 0x00000001ff137424 */ /* 0x000fe200078e00ff */
[----:B------:R-:W-:Y:S01]  /*3c80*/  MOV R2, 0x3cb0 ;  /* 0x00003cb000027802 */ /* 0x000fe20000000f00 */
[----:B------:R-:W-:Y:S02]  /*3c90*/  IMAD.MOV.U32 R21, RZ, RZ, -0x1 ;  /* 0xffffffffff157424 */ /* 0x000fe400078e00ff */
[----:B------:R-:W-:Y:S05]  /*3ca0*/  CALL.REL.NOINC `($__internal_193_$__cuda_sm70_shflsync_bfly_p) ;  /* 0x0000024000007944 */ /* 0x000fea0003c00000 */
[----:B-1----:R-:W-:Y:S01]  /*3cb0*/  FADD.FTZ R16, RZ, R20 ;  /* 0x00000014ff107221 */ /* 0x002fe20000010000 */
[----:B------:R-:W-:Y:S01]  /*3cc0*/  MOV R2, 0x3d20 ;  /* 0x00003d2000027802 */ /* 0x000fe20000000f00 */
[----:B0-----:R-:W-:Y:S02]  /*3cd0*/  IMAD.MOV.U32 R12, RZ, RZ, RZ ;  /* 0x000000ffff0c7224 */ /* 0x001fe400078e00ff */
[----:B------:R-:W-:Y:S02]  /*3ce0*/  IMAD.MOV.U32 R19, RZ, RZ, 0x1 ;  /* 0x00000001ff137424 */ /* 0x000fe400078e00ff */
[----:B------:R-:W-:-:S02]  /*3cf0*/  IMAD.MOV.U32 R20, RZ, RZ, 0x1f ;  /* 0x0000001fff147424 */ /* 0x000fc400078e00ff */
[----:B------:R-:W-:Y:S02]  /*3d00*/  IMAD.MOV.U32 R21, RZ, RZ, -0x1 ;  /* 0xffffffffff157424 */ /* 0x000fe400078e00ff */
[----:B------:R-:W-:Y:S05]  /*3d10*/  CALL.REL.NOINC `($__internal_193_$__cuda_sm70_shflsync_bfly_p) ;  /* 0x000001d000007944 */ /* 0x000fea0003c00000 */
[----:B0-----:R-:W-:Y:S01]  /*3d20*/  HFMA2.MMA R12, -RZ, RZ, 0, 0 ;  /* 0x00000000ff0c7435 */ /* 0x001fe200000001ff */
[----:B-1----:R-:W-:Y:S01]  /*3d30*/  FADD.FTZ R14, RZ, R20 ;  /* 0x00000014ff0e7221 */ /* 0x002fe20000010000 */
[----:B------:R-:W-:Y:S01]  /*3d40*/  MOV R2, 0x3d90 ;  /* 0x00003d9000027802 */ /* 0x000fe20000000f00 */
[----:B------:R-:W-:Y:S02]  /*3d50*/  IMAD.MOV.U32 R19, RZ, RZ, 0x1 ;  /* 0x00000001ff137424 */ /* 0x000fe400078e00ff */
[----:B------:R-:W-:Y:S02]  /*3d60*/  IMAD.MOV.U32 R20, RZ, RZ, 0x1f ;  /* 0x0000001fff147424 */ /* 0x000fe400078e00ff */
[----:B------:R-:W-:Y:S02]  /*3d70*/  IMAD.MOV.U32 R21, RZ, RZ, -0x1 ;  /* 0xffffffffff157424 */ /* 0x000fe400078e00ff */
[----:B------:R-:W-:Y:S05]  /*3d80*/  CALL.REL.NOINC `($__internal_193_$__cuda_sm70_shflsync_bfly_p) ;  /* 0x0000016000007944 */ /* 0x000fea0003c00000 */
[----:B-1----:R-:W-:Y:S01]  /*3d90*/  FADD.FTZ R17, RZ, R20 ;  /* 0x00000014ff117221 */ /* 0x002fe20000010000 */
[----:B------:R-:W-:Y:S01]  /*3da0*/  MOV R20, 0x1f ;  /* 0x0000001f00147802 */ /* 0x000fe20000000f00 */
[----:B0-----:R-:W-:Y:S01]  /*3db0*/  IMAD.MOV.U32 R12, RZ, RZ, RZ ;  /* 0x000000ffff0c7224 */ /* 0x001fe200078e00ff */
[----:B------:R-:W-:Y:S01]  /*3dc0*/  MOV R2, 0x3e00 ;  /* 0x00003e0000027802 */ /* 0x000fe20000000f00 */
[----:B------:R-:W-:-:S02]  /*3dd0*/  IMAD.MOV.U32 R19, RZ, RZ, 0x1 ;  /* 0x00000001ff137424 */ /* 0x000fc400078e00ff */
[----:B------:R-:W-:Y:S02]  /*3de0*/  IMAD.MOV.U32 R21, RZ, RZ, -0x1 ;  /* 0xffffffffff157424 */ /* 0x000fe400078e00ff */
[----:B------:R-:W-:Y:S05]  /*3df0*/  CALL.REL.NOINC `($__internal_193_$__cuda_sm70_shflsync_bfly_p) ;  /* 0x000000f000007944 */ /* 0x000fea0003c00000 */
[----:B-1----:R-:W-:Y:S01]  /*3e00*/  FADD.FTZ R0, RZ, R20 ;  /* 0x00000014ff007221 */ /* 0x002fe20000010000 */
[----:B------:R-:W-:Y:S01]  /*3e10*/  MOV R2, 0x3e70 ;  /* 0x00003e7000027802 */ /* 0x000fe20000000f00 */
[----:B0-----:R-:W-:Y:S02]  /*3e20*/  IMAD.MOV.U32 R12, RZ, RZ, RZ ;  /* 0x000000ffff0c7224 */ /* 0x001fe400078e00ff */
[----:B------:R-:W-:Y:S02]  /*3e30*/  IMAD.MOV.U32 R19, RZ, RZ, 0x1 ;  /* 0x00000001ff137424 */ /* 0x000fe400078e00ff */
[----:B------:R-:W-:Y:S02]  /*3e40*/  IMAD.MOV.U32 R20, RZ, RZ, 0x1f ;  /* 0x0000001fff147424 */ /* 0x000fe400078e00ff */
[----:B------:R-:W-:Y:S02]  /*3e50*/  IMAD.MOV.U32 R21, RZ, RZ, -0x1 ;  /* 0xffffffffff157424 */ /* 0x000fe400078e00ff */
[----:B------:R-:W-:Y:S05]  /*3e60*/  CALL.REL.NOINC `($__internal_193_$__cuda_sm70_shflsync_bfly_p) ;  /* 0x0000008000007944 */ /* 0x000fea0003c00000 */
[----:B0-----:R-:W-:Y:S01]  /*3e70*/  HFMA2.MMA R12, -RZ, RZ, 0, 0 ;  /* 0x00000000ff0c7435 */ /* 0x001fe200000001ff */
[----:B-1----:R-:W-:Y:S01]  /*3e80*/  FADD.FTZ R15, RZ, R20 ;  /* 0x00000014ff0f7221 */ /* 0x002fe20000010000 */
[----:B------:R-:W-:Y:S01]  /*3e90*/  MOV R2, 0x3ee0 ;  /* 0x00003ee000027802 */ /* 0x000fe20000000f00 */
[----:B------:R-:W-:-:S02]  /*3ea0*/  IMAD.MOV.U32 R19, RZ, RZ, 0x1 ;  /* 0x00000001ff137424 */ /* 0x000fc400078e00ff */
[----:B------:R-:W-:Y:S02]  /*3eb0*/  IMAD.MOV.U32 R20, RZ, RZ, 0x1f ;  /* 0x0000001fff147424 */ /* 0x000fe400078e00ff */
[----:B------:R-:W-:Y:S02]  /*3ec0*/  IMAD.MOV.U32 R21, RZ, RZ, -0x1 ;  /* 0xffffffffff157424 */ /* 0x000fe400078e00ff */
[----:B------:R-:W-:Y:S05]  /*3ed0*/  CALL.REL.NOINC `($__internal_193_$__cuda_sm70_shflsync_bfly_p) ;  /* 0x0000001000007944 */ /* 0x000fea0003c00000 */
[----:B01----:R-:W-:Y:S05]  /*3ee0*/  BRA `(.L_x_8265) ;  /* 0xfffff0a000007947 */ /* 0x003fea000383ffff */
        .weak           $__internal_193_$__cuda_sm70_shflsync_bfly_p
        .type           $__internal_193_$__cuda_sm70_shflsync_bfly_p,@function
        .size           $__internal_193_$__cuda_sm70_shflsync_bfly_p,(.L_x_24854 - $__internal_193_$__cuda_sm70_shflsync_bfly_p)
$__internal_193_$__cuda_sm70_shflsync_bfly_p:
[----:B------:R-:W-:Y:S01]  /*3ef0*/  IMAD.MOV.U32 R3, RZ, RZ, 0x0 ;  /* 0x00000000ff037424 */ /* 0x000fe200078e00ff */
[----:B------:R-:W-:Y:S04]  /*3f00*/  WARPSYNC R21 ;  /* 0x0000001500007348 */ /* 0x000fe80003800000 */
[----:B------:R0:W1:Y:S01]  /*3f10*/  SHFL.BFLY PT, R20, R12, R19, R20 ;  /* 0x0c0000130c147389 */ /* 0x00006200000e0014 */
[----:B------:R-:W-:Y:S05]  /*3f20*/  RET.REL.NODEC R2 `(_ZN4vllm25paged_attention_v2_kernelI13__nv_bfloat16hLi112ELi16ELi128ELNS_18Fp8KVCacheDataTypeE1ELb1ELi512EEEvPfS3_PT_PKS4_PKT0_SA_ifPKiSC_iPKfiiiSE_SE_iiiii) ;  /* 0xffffc0d002007950 */ /* 0x000fea0003c3ffff */
.L_x_8266:
        /* <DEDUP_REMOVED lines=13> */
.L_x_24854:


//--------------------- .text._ZN4vllm25paged_attention_v2_kernelI13__nv_bfloat16hLi96ELi16ELi128ELNS_18Fp8KVCacheDataTypeE1ELb1ELi512EEEvPfS3_PT_PKS4_PKT0_SA_ifPKiSC_iPKfiiiSE_SE_iiiii --------------------------
	.section	.text._ZN4vllm25paged_attention_v2_kernelI13__nv_bfloat16hLi96ELi16ELi128ELNS_18Fp8KVCacheDataTypeE1ELb1ELi512EEEvPfS3_PT_PKS4_PKT0_SA_ifPKiSC_iPKfiiiSE_SE_iiiii,"ax",@progbits
	.sectioninfo	@"SHI_REGISTERS=32"
	.align	128
        .global         _ZN4vllm25paged_attention_v2_kernelI13__nv_bfloat16hLi96ELi16ELi128ELNS_18Fp8KVCacheDataTypeE1ELb1ELi512EEEvPfS3_PT_PKS4_PKT0_SA_ifPKiSC_iPKfiiiSE_SE_iiiii
        .type           _ZN4vllm25paged_attention_v2_kernelI13__nv_bfloat16hLi96ELi16ELi128ELNS_18Fp8KVCacheDataTypeE1ELb1ELi512EEEvPfS3_PT_PKS4_PKT0_SA_ifPKiSC_iPKfiiiSE_SE_iiiii,@function
        .size           _ZN4vllm25paged_attention_v2_kernelI13__nv_bfloat16hLi96ELi16ELi128ELNS_18Fp8KVCacheDataTypeE1ELb1ELi512EEEvPfS3_PT_PKS4_PKT0_SA_ifPKiSC_iPKfiiiSE_SE_iiiii,(.L_x_24855 - _ZN4vllm25paged_attention_v2_kernelI13__nv_bfloat16hLi96ELi16ELi128ELNS_18Fp8KVCacheDataTypeE1ELb1ELi512EEEvPfS3_PT_PKS4_PKT0_SA_ifPKiSC_iPKfiiiSE_SE_iiiii)
        .other          _ZN4vllm25paged_attention_v2_kernelI13__nv_bfloat16hLi96ELi16ELi128ELNS_18Fp8KVCacheDataTypeE1ELb1ELi512EEEvPfS3_PT_PKS4_PKT0_SA_ifPKiSC_iPKfiiiSE_SE_iiiii,@"STO_CUDA_ENTRY STV_DEFAULT"
_ZN4vllm25paged_attention_v2_kernelI13__nv_bfloat16hLi96ELi16ELi128ELNS_18Fp8KVCacheDataTypeE1ELb1ELi512EEEvPfS3_PT_PKS4_PKT0_SA_ifPKiSC_iPKfiiiSE_SE_iiiii:
.text._ZN4vllm25paged_attention_v2_kernelI13__nv_bfloat16hLi96ELi16ELi128ELNS_18Fp8KVCacheDataTypeE1ELb1ELi512EEEvPfS3_PT_PKS4_PKT0_SA_ifPKiSC_iPKfiiiSE_SE_iiiii:
        /* <DEDUP_REMOVED lines=63> */
.L_x_8271:
        /* <DEDUP_REMOVED lines=13> */
.L_x_8270:
[----:B------:R-:W-:Y:S05]  /*04c0*/  BSYNC B1 ;  /* 0x0000000000017941 */ /* 0x000fea0003800000 */
.L_x_8269:
        /* <DEDUP_REMOVED lines=10> */
.L_x_8272:
        /* <DEDUP_REMOVED lines=19> */
.L_x_8268:
[----:B------:R-:W-:Y:S05]  /*06a0*/  BSYNC B0 ;  /* 0x0000000000007941 */ /* 0x000fea0003800000 */
.L_x_8267:
        /* <DEDUP_REMOVED lines=87> */
.L_x_8273:
[----:B------:R-:W-:-:S04]  /*0c20*/  IMAD.MOV.U32 R8, RZ, RZ, c[0x0][0xc] ;  /* 0x00000300ff087624 */ /* 0x000fc800078e00ff */
[----:B------:R-:W-:-:S04]  /*0c30*/  IMAD R8, R8, c[0x0][0x1d8], R3 ;  /* 0x0000760008087a24 */ /* 0x000fc800078e0203 */
[----:B------:R-:W-:-:S03]  /*0c40*/  IMAD R9, R8, c[0x0][0x1e8], RZ ;  /* 0x00007a0008097a24 */ /* 0x000fc600078e02ff */
.L_x_8274:
        /* <DEDUP_REMOVED lines=25> */
.L_x_8278:
        /* <DEDUP_REMOVED lines=37> */
.L_x_8276:
[----:B------:R-:W-:Y:S05]  /*1030*/  BSYNC B7 ;  /* 0x0000000000077941 */ /* 0x000fea0003800000 */
.L_x_8275:
[----:B------:R-:W-:Y:S05]  /*1040*/  BRA.DIV ~URZ, `(.L_x_8279) ;  /* 0x000028e27f007947 */ /* 0x000fea000b800000 */
[----:B------:R-:W-:-:S04]  /*1050*/  MOV R10, 0xff7fffff ;  /* 0xff7fffff000a7802 */ /* 0x000fc80000000f00 */
.L_x_8313:
        /* <DEDUP_REMOVED lines=8> */
.L_x_8314:
        /* <DEDUP_REMOVED lines=35> */
.L_x_8285:
        /* <DEDUP_REMOVED lines=11> */
.L_x_8284:
[----:B------:R-:W-:Y:S05]  /*13c0*/  BSYNC B1 ;  /* 0x0000000000017941 */ /* 0x000fea0003800000 */
.L_x_8283:
        /* <DEDUP_REMOVED lines=11> */
.L_x_8288:
        /* <DEDUP_REMOVED lines=100> */
.L_x_8287:
[----:B------:R-:W-:Y:S05]  /*1ac0*/  BSYNC B1 ;  /* 0x0000000000017941 */ /* 0x000fea0003800000 */
.L_x_8286:
        /* <DEDUP_REMOVED lines=55> */
.L_x_8290:
[----:B------:R-:W-:Y:S05]  /*1e40*/  BSYNC B1 ;  /* 0x0000000000017941 */ /* 0x000fea0003800000 */
.L_x_8289:
        /* <DEDUP_REMOVED lines=26> */
.L_x_8282:
[----:B------:R-:W-:Y:S05]  /*1ff0*/  BSYNC B0 ;  /* 0x0000000000007941 */ /* 0x000fea0003800000 */
.L_x_8281:
        /* <DEDUP_REMOVED lines=43> */
.L_x_8295:
        /* <DEDUP_REMOVED lines=8> */
.L_x_8294:
[----:B------:R-:W-:Y:S05]  /*2330*/  BSYNC B1 ;  /* 0x0000000000017941 */ /* 0x000fea0003800000 */
.L_x_8293:
        /* <DEDUP_REMOVED lines=11> */
.L_x_8298:
        /* <DEDUP_REMOVED lines=52> */
.L_x_8297:
[----:B------:R-:W-:Y:S05]  /*2730*/  BSYNC B1 ;  /* 0x0000000000017941 */ /* 0x000fea0003800000 */
.L_x_8296:
        /* <DEDUP_REMOVED lines=31> */
.L_x_8300:
[----:B------:R-:W-:Y:S05]  /*2930*/  BSYNC B1 ;  /* 0x0000000000017941 */ /* 0x000fea0003800000 */
.L_x_8299:
        /* <DEDUP_REMOVED lines=14> */
.L_x_8292:
[----:B------:R-:W-:Y:S05]  /*2a20*/  BSYNC B0 ;  /* 0x0000000000007941 */ /* 0x000fea0003800000 */
.L_x_8291:
        /* <DEDUP_REMOVED lines=20> */
.L_x_8302:
[----:B------:R-:W-:Y:S05]  /*2b70*/  BSYNC B0 ;  /* 0x0000000000007941 */ /* 0x000fea0003800000 */
.L_x_8301:
        /* <DEDUP_REMOVED lines=24> */
.L_x_8306:
        /* <DEDUP_REMOVED lines=32> */
.L_x_8304:
[----:B------:R-:W-:Y:S05]  /*2f00*/  BSYNC B6 ;  /* 0x0000000000067941 */ /* 0x000fea0003800000 */
.L_x_8303:
[----:B------:R-:W-:Y:S05]  /*2f10*/  BRA.DIV ~URZ, `(.L_x_8307) ;  /* 0x00000bf27f007947 */ /* 0x000fea000b800000 */
[----:B------:R-:W-:-:S04]  /*2f20*/  IMAD.MOV.U32 R16, RZ, RZ, RZ ;  /* 0x000000ffff107224 */ /* 0x000fc800078e00ff */
.L_x_8315:
[----:B------:R-:W-:Y:S01]  /*2f30*/  FADD.FTZ R16, RZ, R16 ;  /* 0x00000010ff107221 */ /* 0x000fe20000010000 */
[----:B------:R-:W-:Y:S05]  /*2f40*/  BRA.DIV ~URZ, `(.L_x_8308) ;  /* 0x00000c427f007947 */ /* 0x000fea000b800000 */
[----:B------:R-:W-:Y:S01]  /*2f50*/  IMAD.MOV.U32 R9, RZ, RZ, RZ ;  /* 0x000000ffff097224 */ /* 0x000fe200078e00ff */
[----:B0-----:R-:W-:Y:S01]  /*2f60*/  CS2R R12, SRZ ;  /* 0x00000000000c7805 */ /* 0x001fe2000001ff00 */
[----:B------:R-:W-:-:S03]  /*2f70*/  CS2R R14, SRZ ;  /* 0x00000000000e7805 */ /* 0x000fc6000001ff00 */
.L_x_8316:
        /* <DEDUP_REMOVED lines=37> */
.L_x_8310:
[----:B0-----:R-:W-:Y:S05]  /*31d0*/  BSYNC B0 ;  /* 0x0000000000007941 */ /* 0x001fea0003800000 */
.L_x_8309:
        /* <DEDUP_REMOVED lines=22> */
.L_x_8312:
[----:B0-----:R-:W-:Y:S05]  /*3340*/  BSYNC B0 ;  /* 0x0000000000007941 */ /* 0x001fea0003800000 */
.L_x_8311:
        /* <DEDUP_REMOVED lines=55> */
.L_x_8277:
        /* <DEDUP_REMOVED lines=19> */
.L_x_8305:
        /* <DEDUP_REMOVED lines=20> */
.L_x_8279:
[----:B------:R-:W-:Y:S01]  /*3930*/  IMAD.MOV.U32 R15, RZ, RZ, -0x800001 ;  /* 0xff7fffffff0f7424 */ /* 0x000fe200078e00ff */
[----:B------:R-:W-:Y:S01]  /*3940*/  MOV R20, 0xffffffff ;  /* 0xffffffff00147802 */ /* 0x000fe20000000f00 */
[----:B------:R-:W-:Y:S01]  /*3950*/  IMAD.MOV.U32 R18, RZ, RZ, 0x10 ;  /* 0x00000010ff127424 */ /* 0x000fe200078e00ff */
[----:B------:R-:W-:Y:S01]  /*3960*/  MOV R10, 0x3990 ;  /* 0x00003990000a7802 */ /* 0x000fe20000000f00 */
[----:B------:R-:W-:Y:S02]  /*3970*/  IMAD.MOV.U32 R17, RZ, RZ, 0x1f ;  /* 0x0000001fff117424 */ /* 0x000fe400078e00ff */
[----:B------:R-:W-:Y:S05]  /*3980*/  CALL.REL.NOINC `($__internal_194_$__cuda_sm70_shflsync_bfly_p) ;  /* 0x0000043000007944 */ /* 0x000fea0003c00000 */
[----:B-1----:R-:W-:Y:S01]  /*3990*/  IMAD.MOV.U32 R10, RZ, RZ, R15 ;  /* 0x000000ffff0a7224 */ /* 0x002fe200078e000f */
[----:B0-----:R-:W-:Y:S05]  /*39a0*/  BRA `(.L_x_8313) ;  /* 0xffffd6b000007947 */ /* 0x001fea000383ffff */
.L_x_8280:
[----:B------:R-:W-:Y:S01]  /*39b0*/  IMAD.MOV.U32 R15, RZ, RZ, R14 ;  /* 0x000000ffff0f7224 */ /* 0x000fe200078e000e */
[----:B------:R-:W-:Y:S01]  /*39c0*/  MOV R10, 0x3a10 ;  /* 0x00003a10000a7802 */ /* 0x000fe20000000f00 */
[----:B------:R-:W-:Y:S02]  /*39d0*/  IMAD.MOV.U32 R18, RZ, RZ, 0x8 ;  /* 0x00000008ff127424 */ /* 0x000fe400078e00ff */
[----:B------:R-:W-:Y:S02]  /*39e0*/  IMAD.MOV.U32 R17, RZ, RZ, 0x1f ;  /* 0x0000001fff117424 */ /* 0x000fe400078e00ff */
[----:B------:R-:W-:-:S02]  /*39f0*/  IMAD.MOV.U32 R20, RZ, RZ, -0x1 ;  /* 0xffffffffff147424 */ /* 0x000fc400078e00ff */
[----:B------:R-:W-:Y:S05]  /*3a00*/  CALL.REL.NOINC `($__internal_194_$__cuda_sm70_shflsync_bfly_p) ;  /* 0x000003b000007944 */ /* 0x000fea0003c00000 */
[----:B-1----:R-:W-:Y:S01]  /*3a10*/  FMNMX.FTZ R12, R14, R15, !PT ;  /* 0x0000000f0e0c7209 */ /* 0x002fe20007810000 */
[----:B0-----:R-:W-:Y:S01]  /*3a20*/  HFMA2.MMA R18, -RZ, RZ, 0, 2.384185791015625e-07 ;  /* 0x00000004ff127435 */ /* 0x001fe200000001ff */
[----:B------:R-:W-:Y:S01]  /*3a30*/  IMAD.MOV.U32 R17, RZ, RZ, 0x1f ;  /* 0x0000001fff117424 */ /* 0x000fe200078e00ff */
[----:B------:R-:W-:Y:S01]  /*3a40*/  MOV R10, 0x3a80 ;  /* 0x00003a80000a7802 */ /* 0x000fe20000000f00 */
[----:B------:R-:W-:-:S02]  /*3a50*/  IMAD.MOV.U32 R20, RZ, RZ, -0x1 ;  /* 0xffffffffff147424 */ /* 0x000fc400078e00ff */
[----:B------:R-:W-:Y:S02]  /*3a60*/  IMAD.MOV.U32 R15, RZ, RZ, R12 ;  /* 0x000000ffff0f7224 */ /* 0x000fe400078e000c */
[----:B------:R-:W-:Y:S05]  /*3a70*/  CALL.REL.NOINC `($__internal_194_$__cuda_sm70_shflsync_bfly_p) ;  /* 0x0000034000007944 */ /* 0x000fea0003c00000 */
[----:B-1----:R-:W-:Y:S01]  /*3a80*/  FMNMX.FTZ R12, R12, R15, !PT ;  /* 0x0000000f0c0c7209 */ /* 0x002fe20007810000 */
[----:B0-----:R-:W-:Y:S01]  /*3a90*/  IMAD.MOV.U32 R18, RZ, RZ, 0x2 ;  /* 0x00000002ff127424 */ /* 0x001fe200078e00ff */
[----:B------:R-:W-:Y:S01]  /*3aa0*/  MOV R20, 0xffffffff ;  /* 0xffffffff00147802 */ /* 0x000fe20000000f00 */
[----:B------:R-:W-:Y:S01]  /*3ab0*/  IMAD.MOV.U32 R17, RZ, RZ, 0x1f ;  /* 0x0000001fff117424 */ /* 0x000fe200078e00ff */
[----:B------:R-:W-:Y:S01]  /*3ac0*/  MOV R10, 0x3af0 ;  /* 0x00003af0000a7802 */ /* 0x000fe20000000f00 */
[----:B------:R-:W-:Y:S02]  /*3ad0*/  IMAD.MOV.U32 R15, RZ, RZ, R12 ;  /* 0x000000ffff0f7224 */ /* 0x000fe400078e000c */
[----:B------:R-:W-:Y:S05]  /*3ae0*/  CALL.REL.NOINC `($__internal_194_$__cuda_sm70_shflsync_bfly_p) ;  /* 0x000002d000007944 */ /* 0x000fea0003c00000 */
[----:B-1----:R-:W-:Y:S01]  /*3af0*/  IMAD.MOV.U32 R11, RZ, RZ, R15 ;  /* 0x000000ffff0b7224 */ /* 0x002fe200078e000f */
[----:B0-----:R-:W-:Y:S05]  /*3b00*/  BRA `(.L_x_8314) ;  /* 0xffffd5d000007947 */ /* 0x001fea000383ffff */
.L_x_8307:
[----:B0-----:R-:W-:Y:S01]  /*3b10*/  IMAD.MOV.U32 R15, RZ, RZ, RZ ;  /* 0x000000ffff0f7224 */ /* 0x001fe200078e00ff */
[----:B------:R-:W-:Y:S01]  /*3b20*/  MOV R20, 0xffffffff ;  /* 0xffffffff00147802 */ /* 0x000fe20000000f00 */
[----:B------:R-:W-:Y:S01]  /*3b30*/  IMAD.MOV.U32 R18, RZ, RZ, 0x1 ;  /* 0x00000001ff127424 */ /* 0x000fe200078e00ff */
[----:B------:R-:W-:Y:S01]  /*3b40*/  MOV R10, 0x3b70 ;  /* 0x00003b70000a7802 */ /* 0x000fe20000000f00 */
[----:B------:R-:W-:-:S02]  /*3b50*/  IMAD.MOV.U32 R17, RZ, RZ, 0x1f ;  /* 0x0000001fff117424 */ /* 0x000fc400078e00ff */
[----:B------:R-:W-:Y:S05]  /*3b60*/  CALL.REL.NOINC `($__internal_194_$__cuda_sm70_shflsync_bfly_p) ;  /* 0x0000025000007944 */ /* 0x000fea0003c00000 */
[----:B-1----:R-:W-:Y:S01]  /*3b70*/  IMAD.MOV.U32 R16, RZ, RZ, R15 ;  /* 0x000000ffff107224 */ /* 0x002fe200078e000f */
[----:B0-----:R-:W-:Y:S05]  /*3b80*/  BRA `(.L_x_8315) ;  /* 0xfffff3a000007947 */ /* 0x001fea000383ffff */
.L_x_8308:
[----:B0-----:R-:W-:Y:S01]  /*3b90*/  IMAD.MOV.U32 R15, RZ, RZ, RZ ;  /* 0x000000ffff0f7224 */ /* 0x001fe200078e00ff */
[----:B------:R-:W-:Y:S01]  /*3ba0*/  MOV R10, 0x3bf0 ;  /* 0x00003bf0000a7802 */ /* 0x000fe20000000f00 */
[----:B------:R-:W-:-:S02]  /*3bb0*/  IMAD.MOV.U32 R18, RZ, RZ, 0x1 ;  /* 0x00000001ff127424 */ /* 0x000fc400078e00ff */
[----:B------:R-:W-:Y:S02]  /*3bc0*/  IMAD.MOV.U32 R17, RZ, RZ, 0x1f ;  /* 0x0000001fff117424 */ /* 0x000fe400078e00ff */
[----:B------:R-:W-:Y:S02]  /*3bd0*/  IMAD.MOV.U32 R20, RZ, RZ, -0x1 ;  /* 0xffffffffff147424 */ /* 0x000fe400078e00ff */
[----:B------:R-:W-:Y:S05]  /*3be0*/  CALL.REL.NOINC `($__internal_194_$__cuda_sm70_shflsync_bfly_p) ;  /* 0x000001d000007944 */ /* 0x000fea0003c00000 */
[----:B-1----:R-:W-:Y:S01]  /*3bf0*/  FADD.FTZ R9, RZ, R15 ;  /* 0x0000000fff097221 */ /* 0x002fe20000010000 */
[----:B------:R-:W-:Y:S01]  /*3c00*/  HFMA2.MMA R15, -RZ, RZ, 0, 0 ;  /* 0x00000000ff0f7435 */ /* 0x000fe200000001ff */
[----:B0-----:R-:W-:Y:S01]  /*3c10*/  IMAD.MOV.U32 R18, RZ, RZ, 0x1 ;  /* 0x00000001ff127424 */ /* 0x001fe200078e00ff */
[----:B------:R-:W-:Y:S01]  /*3c20*/  MOV R10, 0x3c60 ;  /* 0x00003c60000a7802 */ /* 0x000fe20000000f00 */
[----:B------:R-:W-:Y:S02]  /*3c30*/  IMAD.MOV.U32 R17, RZ, RZ, 0x1f ;  /* 0x0000001fff117424 */ /* 0x000fe400078e00ff */
[----:B------:R-:W-:Y:S02]  /*3c40*/  IMAD.MOV.U32 R20, RZ, RZ, -0x1 ;  /* 0xffffffffff147424 */ /* 0x000fe400078e00ff */
[----:B------:R-:W-:Y:S05]  /*3c50*/  CALL.REL.NOINC `($__internal_194_$__cuda_sm70_shflsync_bfly_p) ;  /* 0x0000016000007944 */ /* 0x000fea0003c00000 */
[----:B-1----:R-:W-:Y:S01]  /*3c60*/  FADD.FTZ R13, RZ, R15 ;  /* 0x0000000fff0d7221 */ /* 0x002fe20000010000 */
[----:B0-----:R-:W-:Y:S01]  /*3c70*/  MOV R17, 0x1f ;  /* 0x0000001f00117802 */ /* 0x001fe20000000f00 */
[----:B------:R-:W-:Y:S01]  /*3c80*/  IMAD.MOV.U32 R15, RZ, RZ, RZ ;  /* 0x000000ffff0f7224 */ /* 0x000fe200078e00ff */
[----:B------:R-:W-:Y:S01]  /*3c90*/  MOV R10, 0x3cd0 ;  /* 0x00003cd0000a7802 */ /* 0x000fe20000000f00 */
[----:B------:R-:W-:-:S02]  /*3ca0*/  IMAD.MOV.U32 R18, RZ, RZ, 0x1 ;  /* 0x00000001ff127424 */ /* 0x000fc400078e00ff */
[----:B------:R-:W-:Y:S02]  /*3cb0*/  IMAD.MOV.U32 R20, RZ, RZ, -0x1 ;  /* 0xffffffffff147424 */ /* 0x000fe400078e00ff */
[----:B------:R-:W-:Y:S05]  /*3cc0*/  CALL.REL.NOINC `($__internal_194_$__cuda_sm70_shflsync_bfly_p) ;  /* 0x000000f000007944 */ /* 0x000fea0003c00000 */
[----:B-1----:R-:W-:Y:S01]  /*3cd0*/  FADD.FTZ R14, RZ, R15 ;  /* 0x0000000fff0e7221 */ /* 0x002fe20000010000 */
[----:B------:R-:W-:Y:S01]  /*3ce0*/  MOV R10, 0x3d40 ;  /* 0x00003d40000a7802 */ /* 0x000fe20000000f00 */
[----:B------:R-:W-:Y:S02]  /*3cf0*/  IMAD.MOV.U32 R15, RZ, RZ, RZ ;  /* 0x000000ffff0f7224 */ /* 0x000fe400078e00ff */
[----:B0-----:R-:W-:Y:S02]  /*3d00*/  IMAD.MOV.U32 R18, RZ, RZ, 0x1 ;  /* 0x00000001ff127424 */ /* 0x001fe400078e00ff */
[----:B------:R-:W-:Y:S02]  /*3d10*/  IMAD.MOV.U32 R17, RZ, RZ, 0x1f ;  /* 0x0000001fff117424 */ /* 0x000fe400078e00ff */
[----:B------:R-:W-:Y:S02]  /*3d20*/  IMAD.MOV.U32 R20, RZ, RZ, -0x1 ;  /* 0xffffffffff147424 */ /* 0x000fe400078e00ff */
[----:B------:R-:W-:Y:S05]  /*3d30*/  CALL.REL.NOINC `($__internal_194_$__cuda_sm70_shflsync_bfly_p) ;  /* 0x0000008000007944 */ /* 0x000fea0003c00000 */
[----:B-1----:R-:W-:Y:S01]  /*3d40*/  FADD.FTZ R12, RZ, R15 ;  /* 0x0000000fff0c7221 */ /* 0x002fe20000010000 */
[----:B------:R-:W-:Y:S01]  /*3d50*/  HFMA2.MMA R15, -RZ, RZ, 0, 0 ;  /* 0x00000000ff0f7435 */ /* 0x000fe200000001ff */
[----:B0-----:R-:W-:Y:S01]  /*3d60*/  IMAD.MOV.U32 R18, RZ, RZ, 0x1 ;  /* 0x00000001ff127424 */ /* 0x001fe200078e00ff */
[----:B------:R-:W-:Y:S01]  /*3d70*/  MOV R10, 0x3db0 ;  /* 0x00003db0000a7802 */ /* 0x000fe20000000f00 */
[----:B------:R-:W-:-:S02]  /*3d80*/  IMAD.MOV.U32 R17, RZ, RZ, 0x1f ;  /* 0x0000001fff117424 */ /* 0x000fc400078e00ff */
[----:B------:R-:W-:Y:S02]  /*3d90*/  IMAD.MOV.U32 R20, RZ, RZ, -0x1 ;  /* 0xffffffffff147424 */ /* 0x000fe400078e00ff */
[----:B------:R-:W-:Y:S05]  /*3da0*/  CALL.REL.NOINC `($__internal_194_$__cuda_sm70_shflsync_bfly_p) ;  /* 0x0000001000007944 */ /* 0x000fea0003c00000 */
[----:B01----:R-:W-:Y:S05]  /*3db0*/  BRA `(.L_x_8316) ;  /* 0xfffff1c000007947 */ /* 0x003fea000383ffff */
        .weak           $__internal_194_$__cuda_sm70_shflsync_bfly_p
        .type           $__internal_194_$__cuda_sm70_shflsync_bfly_p,@function
        .size           $__internal_194_$__cuda_sm70_shflsync_bfly_p,(.L_x_24855 - $__internal_194_$__cuda_sm70_shflsync_bfly_p)
$__internal_194_$__cuda_sm70_shflsync_bfly_p:
[----:B------:R-:W-:Y:S01]  /*3dc0*/  IMAD.MOV.U32 R11, RZ, RZ, 0x0 ;  /* 0x00000000ff0b7424 */ /* 0x000fe200078e00ff */
[----:B------:R-:W-:Y:S04]  /*3dd0*/  WARPSYNC R20 ;  /* 0x0000001400007348 */ /* 0x000fe80003800000 */
[----:B------:R0:W1:Y:S01]  /*3de0*/  SHFL.BFLY PT, R15, R15, R18, R17 ;  /* 0x0c0000120f0f7389 */ /* 0x00006200000e0011 */
[----:B------:R-:W-:Y:S05]  /*3df0*/  RET.REL.NODEC R10 `(_ZN4vllm25paged_attention_v2_kernelI13__nv_bfloat16hLi96ELi16ELi128ELNS_18Fp8KVCacheDataTypeE1ELb1ELi512EEEvPfS3_PT_PKS4_PKT0_SA_ifPKiSC_iPKfiiiSE_SE_iiiii) ;  /* 0xffffc2000a007950 */ /* 0x000fea0003c3ffff */
.L_x_8317:
        /* <DEDUP_REMOVED lines=16> */
.L_x_24855:


//--------------------- .text._ZN4vllm25paged_attention_v2_kernelI13__nv_bfloat16hLi80ELi16ELi128ELNS_18Fp8KVCacheDataTypeE1ELb1ELi512EEEvPfS3_PT_PKS4_PKT0_SA_ifPKiSC_iPKfiiiSE_SE_iiiii --------------------------
	.section	.text._ZN4vllm25paged_attention_v2_kernelI13__nv_bfloat16hLi80ELi16ELi128ELNS_18Fp8KVCacheDataTypeE1ELb1ELi512EEEvPfS3_PT_PKS4_PKT0_SA_ifPKiSC_iPKfiiiSE_SE_iiiii,"ax",@progbits
	.sectioninfo	@"SHI_REGISTERS=32"
	.align	128
        .global         _ZN4vllm25paged_attention_v2_kernelI13__nv_bfloat16hLi80ELi16ELi128ELNS_18Fp8KVCacheDataTypeE1ELb1ELi512EEEvPfS3_PT_PKS4_PKT0_SA_ifPKiSC_iPKfiiiSE_SE_iiiii
        .type           _ZN4vllm25paged_attention_v2_kernelI13__nv_bfloat16hLi80ELi16ELi128ELNS_18Fp8KVCacheDataTypeE1ELb1ELi512EEEvPfS3_PT_PKS4_PKT0_SA_ifPKiSC_iPKfiiiSE_SE_iiiii,@function
        .size           _ZN4vllm25paged_attention_v2_kernelI13__nv_bfloat16hLi80ELi16ELi128ELNS_18Fp8KVCacheDataTypeE1ELb1ELi512EEEvPfS3_PT_PKS4_PKT0_SA_ifPKiSC_iPKfiiiSE_SE_iiiii,(.L_x_24856 - _ZN4vllm25paged_attention_v2_kernelI13__nv_bfloat16hLi80ELi16ELi128ELNS_18Fp8KVCacheDataTypeE1ELb1ELi512EEEvPfS3_PT_PKS4_PKT0_SA_ifPKiSC_iPKfiiiSE_SE_iiiii)
        .other          _ZN4vllm25paged_attention_v2_kernelI13__nv_bfloat16hLi80ELi16ELi128ELNS_18Fp8KVCacheDataTypeE1ELb1ELi512EEEvPfS3_PT_PKS4_PKT0_SA_ifPKiSC_iPKfiiiSE_SE_iiiii,@"STO_CUDA_ENTRY STV_DEFAULT"
_ZN4vllm25paged_attention_v2_kernelI13__nv_bfloat16hLi80ELi16ELi128ELNS_18Fp8KVCacheDataTypeE1ELb1ELi512EEEvPfS3_PT_PKS4_PKT0_SA_ifPKiSC_iPKfiiiSE_SE_iiiii:
.text._ZN4vllm25paged_attention_v2_kernelI13__nv_bfloat16hLi80ELi16ELi128ELNS_18Fp8KVCacheDataTypeE1ELb1ELi512EEEvPfS3_PT_PKS4_PKT0_SA_ifPKiSC_iPKfiiiSE_SE_iiiii:
        /* <DEDUP_REMOVED lines=63> */
.L_x_8322:
        /* <DEDUP_REMOVED lines=13> */
.L_x_8321:
[----:B------:R-:W-:Y:S05]  /*04c0*/  BSYNC B1 ;  /* 0x0000000000017941 */ /* 0x000fea0003800000 */
.L_x_8320:
        /* <DEDUP_REMOVED lines=10> */
.L_x_8323:
        /* <DEDUP_REMOVED lines=19> */
.L_x_8319:
[----:B------:R-:W-:Y:S05]  /*06a0*/  BSYNC B0 ;  /* 0x0000000000007941 */ /* 0x000fea0003800000 */
.L_x_8318:
        /* <DEDUP_REMOVED lines=87> */
.L_x_8324:
[----:B------:R-:W-:-:S04]  /*0c20*/  IMAD.MOV.U32 R8, RZ, RZ, c[0x0][0xc] ;  /* 0x00000300ff087624 */ /* 0x000fc800078e00ff */
[----:B------:R-:W-:-:S04]  /*0c30*/  IMAD R8, R8, c[0x0][0x1d8], R3 ;  /* 0x0000760008087a24 */ /* 0x000fc800078e0203 */
[----:B------:R-:W-:-:S03]  /*0c40*/  IMAD R9, R8, c[0x0][0x1e8], RZ ;  /* 0x00007a0008097a24 */ /* 0x000fc600078e02ff */
.L_x_8325:
        /* <DEDUP_REMOVED lines=25> */
.L_x_8329:
        /* <DEDUP_REMOVED lines=37> */
.L_x_8327:
[----:B------:R-:W-:Y:S05]  /*1030*/  BSYNC B7 ;  /* 0x0000000000077941 */ /* 0x000fea0003800000 */
.L_x_8326:
[----:B------:R-:W-:Y:S05]  /*1040*/  BRA.DIV ~URZ, `(.L_x_8330) ;  /* 0x000028127f007947 */ /* 0x000fea000b800000 */
[----:B------:R-:W-:-:S05]  /*1050*/  IMAD.MOV.U32 R10, RZ, RZ, -0x800001 ;  /* 0xff7fffffff0a7424 */ /* 0x000fca00078e00ff */
.L_x_8364:
        /* <DEDUP_REMOVED lines=8> */
.L_x_8365:
        /* <DEDUP_REMOVED lines=35> */
.L_x_8336:
        /* <DEDUP_REMOVED lines=11> */
.L_x_8335:
[----:B------:R-:W-:Y:S05]  /*13c0*/  BSYNC B1 ;  /* 0x0000000000017941 */ /* 0x000fea0003800000 */
.L_x_8334:
        /* <DEDUP_REMOVED lines=11> */
.L_x_8339:
        /* <DEDUP_REMOVED lines=100> */
.L_x_8338:
[----:B------:R-:W-:Y:S05]  /*1ac0*/  BSYNC B1 ;  /* 0x0000000000017941 */ /* 0x000fea0003800000 */
.L_x_8337:
        /* <DEDUP_REMOVED lines=55> */
.L_x_8341:
[----:B------:R-:W-:Y:S05]  /*1e40*/  BSYNC B1 ;  /* 0x0000000000017941 */ /* 0x000fea0003800000 */
.L_x_8340:
        /* <DEDUP_REMOVED lines=26> */
.L_x_8333:
[----:B------:R-:W-:Y:S05]  /*1ff0*/  BSYNC B0 ;  /* 0x0000000000007941 */ /* 0x000fea0003800000 */
.L_x_8332:
        /* <DEDUP_REMOVED lines=43> */
.L_x_8346:
        /* <DEDUP_REMOVED lines=8> */
.L_x_8345:
[----:B------:R-:W-:Y:S05]  /*2330*/  BSYNC B1 ;  /* 0x0000000000017941 */ /* 0x000fea0003800000 */
.L_x_8344:
        /* <DEDUP_REMOVED lines=11> */
.L_x_8349:
        /* <DEDUP_REMOVED lines=52> */
.L_x_8348:
[----:B------:R-:W-:Y:S05]  /*2730*/  BSYNC B1 ;  /* 0x0000000000017941 */ /* 0x000fea0003800000 */
.L_x_8347:
        /* <DEDUP_REMOVED lines=31> */
.L_x_8351:
[----:B------:R-:W-:Y:S05]  /*2930*/  BSYNC B1 ;  /* 0x0000000000017941 */ /* 0x000fea0003800000 */
.L_x_8350:
        /* <DEDUP_REMOVED lines=14> */
.L_x_8343:
[----:B------:R-:W-:Y:S05]  /*2a20*/  BSYNC B0 ;  /* 0x0000000000007941 */ /* 0x000fea0003800000 */
.L_x_8342:
        /* <DEDUP_REMOVED lines=20> */
.L_x_8353:
[----:B------:R-:W-:Y:S05]  /*2b70*/  BSYNC B0 ;  /* 0x0000000000007941 */ /* 0x000fea0003800000 */
.L_x_8352:
        /* <DEDUP_REMOVED lines=24> */
.L_x_8357:
        /* <DEDUP_REMOVED lines=32> */
.L_x_8355:
[----:B------:R-:W-:Y:S05]  /*2f00*/  BSYNC B6 ;  /* 0x0000000000067941 */ /* 0x000fea0003800000 */
.L_x_8354:
[----:B------:R-:W-:Y:S05]  /*2f10*/  BRA.DIV ~URZ, `(.L_x_8358) ;  /* 0x00000b227f007947 */ /* 0x000fea000b800000 */
[----:B0-----:R-:W-:-:S04]  /*2f20*/  IMAD.MOV.U32 R12, RZ, RZ, RZ ;  /* 0x000000ffff0c7224 */ /* 0x001fc800078e00ff */
.L_x_8366:
[----:B------:R-:W-:Y:S01]  /*2f30*/  FADD.FTZ R12, RZ, R12 ;  /* 0x0000000cff0c7221 */ /* 0x000fe20000010000 */
[----:B------:R-:W-:Y:S05]  /*2f40*/  BRA.DIV ~URZ, `(.L_x_8359) ;  /* 0x00000b727f007947 */ /* 0x000fea000b800000 */
[----:B------:R-:W-:Y:S01]  /*2f50*/  IMAD.MOV.U32 R7, RZ, RZ, RZ ;  /* 0x000000ffff077224 */ /* 0x000fe200078e00ff */
[----:B------:R-:W-:Y:S01]  /*2f60*/  MOV R3, RZ ;  /* 0x000000ff00037202 */ /* 0x000fe20000000f00 */
[----:B------:R-:W-:Y:S02]  /*2f70*/  CS2R R8, SRZ ;  /* 0x0000000000087805 */ /* 0x000fe4000001ff00 */
.L_x_8367:
        /* <DEDUP_REMOVED lines=34> */
.L_x_8361:
[----:B0-----:R-:W-:Y:S05]  /*31a0*/  BSYNC B0 ;  /* 0x0000000000007941 */ /* 0x001fea0003800000 */
.L_x_8360:
        /* <DEDUP_REMOVED lines=19> */
.L_x_8363:
[----:B0-----:R-:W-:Y:S05]  /*32e0*/  BSYNC B0 ;  /* 0x0000000000007941 */ /* 0x001fea0003800000 */
.L_x_8362:
        /* <DEDUP_REMOVED lines=48> */
.L_x_8328:
        /* <DEDUP_REMOVED lines=19> */
.L_x_8356:
        /* <DEDUP_REMOVED lines=20> */
.L_x_8330:
[----:B------:R-:W-:Y:S01]  /*3860*/  IMAD.MOV.U32 R14, RZ, RZ, -0x800001 ;  /* 0xff7fffffff0e7424 */ /* 0x000fe200078e00ff */
[----:B------:R-:W-:Y:S01]  /*3870*/  MOV R10, 0x38c0 ;  /* 0x000038c0000a7802 */ /* 0x000fe20000000f00 */
[----:B------:R-:W-:Y:S02]  /*3880*/  IMAD.MOV.U32 R15, RZ, RZ, 0x10 ;  /* 0x00000010ff0f7424 */ /* 0x000fe400078e00ff */
[----:B------:R-:W-:Y:S02]  /*3890*/  IMAD.MOV.U32 R16, RZ, RZ, 0x1f ;  /* 0x0000001fff107424 */ /* 0x000fe400078e00ff */
[----:B------:R-:W-:Y:S02]  /*38a0*/  IMAD.MOV.U32 R17, RZ, RZ, -0x1 ;  /* 0xffffffffff117424 */ /* 0x000fe400078e00ff */
[----:B------:R-:W-:Y:S05]  /*38b0*/  CALL.REL.NOINC `($__internal_195_$__cuda_sm70_shflsync_bfly_p) ;  /* 0x000003d000007944 */ /* 0x000fea0003c00000 */
[----:B-1----:R-:W-:Y:S01]  /*38c0*/  IMAD.MOV.U32 R10, RZ, RZ, R14 ;  /* 0x000000ffff0a7224 */ /* 0x002fe200078e000e */
[----:B0-----:R-:W-:Y:S05]  /*38d0*/  BRA `(.L_x_8364) ;  /* 0xffffd78000007947 */ /* 0x001fea000383ffff */
.L_x_8331:
[----:B------:R-:W-:Y:S01]  /*38e0*/  MOV R14, R19 ;  /* 0x00000013000e7202 */ /* 0x000fe20000000f00 */
[----:B------:R-:W-:Y:S01]  /*38f0*/  IMAD.MOV.U32 R15, RZ, RZ, 0x8 ;  /* 0x00000008ff0f7424 */ /* 0x000fe200078e00ff */
[----:B------:R-:W-:Y:S01]  /*3900*/  MOV R10, 0x3940 ;  /* 0x00003940000a7802 */ /* 0x000fe20000000f00 */
[----:B------:R-:W-:-:S02]  /*3910*/  IMAD.MOV.U32 R16, RZ, RZ, 0x1f ;  /* 0x0000001fff107424 */ /* 0x000fc400078e00ff */
[----:B------:R-:W-:Y:S02]  /*3920*/  IMAD.MOV.U32 R17, RZ, RZ, -0x1 ;  /* 0xffffffffff117424 */ /* 0x000fe400078e00ff */
[----:B------:R-:W-:Y:S05]  /*3930*/  CALL.REL.NOINC `($__internal_195_$__cuda_sm70_shflsync_bfly_p) ;  /* 0x0000035000007944 */ /* 0x000fea0003c00000 */
[----:B-1----:R-:W-:Y:S01]  /*3940*/  FMNMX.FTZ R19, R19, R14, !PT ;  /* 0x0000000e13137209 */ /* 0x002fe20007810000 */
[----:B0-----:R-:W-:Y:S01]  /*3950*/  IMAD.MOV.U32 R15, RZ, RZ, 0x4 ;  /* 0x00000004ff0f7424 */ /* 0x001fe200078e00ff */
[----:B------:R-:W-:Y:S01]  /*3960*/  MOV R17, 0xffffffff ;  /* 0xffffffff00117802 */ /* 0x000fe20000000f00 */
[----:B------:R-:W-:Y:S01]  /*3970*/  IMAD.MOV.U32 R16, RZ, RZ, 0x1f ;  /* 0x0000001fff107424 */ /* 0x000fe200078e00ff */
[----:B------:R-:W-:Y:S01]  /*3980*/  MOV R10, 0x39b0 ;  /* 0x000039b0000a7802 */ /* 0x000fe20000000f00 */
[----:B------:R-:W-:Y:S02]  /*3990*/  IMAD.MOV.U32 R14, RZ, RZ, R19 ;  /* 0x000000ffff0e7224 */ /* 0x000fe400078e0013 */
[----:B------:R-:W-:Y:S05]  /*39a0*/  CALL.REL.NOINC `($__internal_195_$__cuda_sm70_shflsync_bfly_p) ;  /* 0x000002e000007944 */ /* 0x000fea0003c00000 */
[----:B-1----:R-:W-:Y:S01]  /*39b0*/  FMNMX.FTZ R12, R19, R14, !PT ;  /* 0x0000000e130c7209 */ /* 0x002fe20007810000 */
[----:B0-----:R-:W-:Y:S01]  /*39c0*/  IMAD.MOV.U32 R15, RZ, RZ, 0x2 ;  /* 0x00000002ff0f7424 */ /* 0x001fe200078e00ff */
[----:B------:R-:W-:Y:S01]  /*39d0*/  MOV R10, 0x3a20 ;  /* 0x00003a20000a7802 */ /* 0x000fe20000000f00 */
[----:B------:R-:W-:Y:S02]  /*39e0*/  IMAD.MOV.U32 R16, RZ, RZ, 0x1f ;  /* 0x0000001fff107424 */ /* 0x000fe400078e00ff */
[----:B------:R-:W-:-:S02]  /*39f0*/  IMAD.MOV.U32 R17, RZ, RZ, -0x1 ;  /* 0xffffffffff117424 */ /* 0x000fc400078e00ff */
[----:B------:R-:W-:Y:S02]  /*3a00*/  IMAD.MOV.U32 R14, RZ, RZ, R12 ;  /* 0x000000ffff0e7224 */ /* 0x000fe400078e000c */
[----:B------:R-:W-:Y:S05]  /*3a10*/  CALL.REL.NOINC `($__internal_195_$__cuda_sm70_shflsync_bfly_p) ;  /* 0x0000027000007944 */ /* 0x000fea0003c00000 */
[----:B-1----:R-:W-:Y:S01]  /*3a20*/  MOV R11, R14 ;  /* 0x0000000e000b7202 */ /* 0x002fe20000000f00 */
[----:B0-----:R-:W-:Y:S05]  /*3a30*/  BRA `(.L_x_8365) ;  /* 0xffffd6a000007947 */ /* 0x001fea000383ffff */
.L_x_8358:
[----:B0-----:R-:W-:Y:S01]  /*3a40*/  IMAD.MOV.U32 R14, RZ, RZ, RZ ;  /* 0x000000ffff0e7224 */ /* 0x001fe200078e00ff */
[----:B------:R-:W-:Y:S01]  /*3a50*/  MOV R10, 0x3aa0 ;  /* 0x00003aa0000a7802 */ /* 0x000fe20000000f00 */
[----:B------:R-:W-:Y:S02]  /*3a60*/  IMAD.MOV.U32 R15, RZ, RZ, 0x1 ;  /* 0x00000001ff0f7424 */ /* 0x000fe400078e00ff */
[----:B------:R-:W-:Y:S02]  /*3a70*/  IMAD.MOV.U32 R16, RZ, RZ, 0x1f ;  /* 0x0000001fff107424 */ /* 0x000fe400078e00ff */
[----:B------:R-:W-:Y:S02]  /*3a80*/  IMAD.MOV.U32 R17, RZ, RZ, -0x1 ;  /* 0xffffffffff117424 */ /* 0x000fe400078e00ff */
[----:B------:R-:W-:Y:S05]  /*3a90*/  CALL.REL.NOINC `($__internal_195_$__cuda_sm70_shflsync_bfly_p) ;  /* 0x000001f000007944 */ /* 0x000fea0003c00000 */
[----:B-1----:R-:W-:Y:S01]  /*3aa0*/  MOV R12, R14 ;  /* 0x0000000e000c7202 */ /* 0x002fe20000000f00 */
[----:B0-----:R-:W-:Y:S05]  /*3ab0*/  BRA `(.L_x_8366) ;  /* 0xfffff47000007947 */ /* 0x001fea000383ffff */
.L_x_8359:
[----:B------:R-:W-:Y:S01]  /*3ac0*/  IMAD.MOV.U32 R14, RZ, RZ, RZ ;  /* 0x000000ffff0e7224 */ /* 0x000fe200078e00ff */
[----:B------:R-:W-:Y:S01]  /*3ad0*/  MOV R10, 0x3b20 ;  /* 0x00003b20000a7802 */ /* 0x000fe20000000f00 */
[----:B------:R-:W-:-:S02]  /*3ae0*/  IMAD.MOV.U32 R15, RZ, RZ, 0x1 ;  /* 0x00000001ff0f7424 */ /* 0x000fc400078e00ff */
[----:B------:R-:W-:Y:S02]  /*3af0*/  IMAD.MOV.U32 R16, RZ, RZ, 0x1f ;  /* 0x0000001fff107424 */ /* 0x000fe400078e00ff */
[----:B------:R-:W-:Y:S02]  /*3b00*/  IMAD.MOV.U32 R17, RZ, RZ, -0x1 ;  /* 0xffffffffff117424 */ /* 0x000fe400078e00ff */
[----:B------:R-:W-:Y:S05]  /*3b10*/  CALL.REL.NOINC `($__internal_195_$__cuda_sm70_shflsync_bfly_p) ;  /* 0x0000017000007944 */ /* 0x000fea0003c00000 */
[----:B-1----:R-:W-:Y:S01]  /*3b20*/  FADD.FTZ R7, RZ, R14 ;  /* 0x0000000eff077221 */ /* 0x002fe20000010000 */
[----:B------:R-:W-:Y:S01]  /*3b30*/  HFMA2.MMA R14, -RZ, RZ, 0, 0 ;  /* 0x00000000ff0e7435 */ /* 0x000fe200000001ff */
[----:B0-----:R-:W-:Y:S01]  /*3b40*/  IMAD.MOV.U32 R15, RZ, RZ, 0x1 ;  /* 0x00000001ff0f7424 */ /* 0x001fe200078e00ff */
[----:B------:R-:W-:Y:S01]  /*3b50*/  MOV R10, 0x3b90 ;  /* 0x00003b90000a7802 */ /* 0x000fe20000000f00 */
[----:B------:R-:W-:Y:S02]  /*3b60*/  IMAD.MOV.U32 R16, RZ, RZ, 0x1f ;  /* 0x0000001fff107424 */ /* 0x000fe400078e00ff */
[----:B------:R-:W-:Y:S02]  /*3b70*/  IMAD.MOV.U32 R17, RZ, RZ, -0x1 ;  /* 0xffffffffff117424 */ /* 0x000fe400078e00ff */
[----:B------:R-:W-:Y:S05]  /*3b80*/  CALL.REL.NOINC `($__internal_195_$__cuda_sm70_shflsync_bfly_p) ;  /* 0x0000010000007944 */ /* 0x000fea0003c00000 */
[----:B-1----:R-:W-:Y:S01]  /*3b90*/  FADD.FTZ R3, RZ, R14 ;  /* 0x0000000eff037221 */ /* 0x002fe20000010000 */
[----:B0-----:R-:W-:Y:S01]  /*3ba0*/  MOV R15, 0x1 ;  /* 0x00000001000f7802 */ /* 0x001fe20000000f00 */
[----:B------:R-:W-:Y:S01]  /*3bb0*/  IMAD.MOV.U32 R14, RZ, RZ, RZ ;  /* 0x000000ffff0e7224 */ /* 0x000fe200078e00ff */
[----:B------:R-:W-:Y:S01]  /*3bc0*/  MOV R10, 0x3c00 ;  /* 0x00003c00000a7802 */ /* 0x000fe20000000f00 */
[----:B------:R-:W-:-:S02]  /*3bd0*/  IMAD.MOV.U32 R16, RZ, RZ, 0x1f ;  /* 0x0000001fff107424 */ /* 0x000fc400078e00ff */
[----:B------:R-:W-:Y:S02]  /*3be0*/  IMAD.MOV.U32 R17, RZ, RZ, -0x1 ;  /* 0xffffffffff117424 */ /* 0x000fe400078e00ff */
[----:B------:R-:W-:Y:S05]  /*3bf0*/  CALL.REL.NOINC `($__internal_195_$__cuda_sm70_shflsync_bfly_p) ;  /* 0x0000009000007944 */ /* 0x000fea0003c00000 */
[----:B0-----:R-:W-:Y:S01]  /*3c00*/  HFMA2.MMA R16, -RZ, RZ, 0, 1.847743988037109375e-06 ;  /* 0x0000001fff107435 */ /* 0x001fe200000001ff */
[----:B-1----:R-:W-:Y:S01]  /*3c10*/  FADD.FTZ R8, RZ, R14 ;  /* 0x0000000eff087221 */ /* 0x002fe20000010000 */
[----:B------:R-:W-:Y:S01]  /*3c20*/  MOV R10, 0x3c70 ;  /* 0x00003c70000a7802 */ /* 0x000fe20000000f00 */
[----:B------:R-:W-:Y:S02]  /*3c30*/  IMAD.MOV.U32 R14, RZ, RZ, RZ ;  /* 0x000000ffff0e7224 */ /* 0x000fe400078e00ff */
[----:B------:R-:W-:Y:S02]  /*3c40*/  IMAD.MOV.U32 R15, RZ, RZ, 0x1 ;  /* 0x00000001ff0f7424 */ /* 0x000fe400078e00ff */
[----:B------:R-:W-:Y:S02]  /*3c50*/  IMAD.MOV.U32 R17, RZ, RZ, -0x1 ;  /* 0xffffffffff117424 */ /* 0x000fe400078e00ff */
[----:B------:R-:W-:Y:S05]  /*3c60*/  CALL.REL.NOINC `($__internal_195_$__cuda_sm70_shflsync_bfly_p) ;  /* 0x0000002000007944 */ /* 0x000fea0003c00000 */
[----:B-1----:R-:W-:Y:S01]  /*3c70*/  IMAD.MOV.U32 R9, RZ, RZ, R14 ;  /* 0x000000ffff097224 */ /* 0x002fe200078e000e */
[----:B0-----:R-:W-:Y:S05]  /*3c80*/  BRA `(.L_x_8367) ;  /* 0xfffff2f000007947 */ /* 0x001fea000383ffff */
        .weak           $__internal_195_$__cuda_sm70_shflsync_bfly_p
        .type           $__internal_195_$__cuda_sm70_shflsync_bfly_p,@function
        .size           $__internal_195_$__cuda_sm70_shflsync_bfly_p,(.L_x_24856 - $__internal_195_$__cuda_sm70_shflsync_bfly_p)
$__internal_195_$__cuda_sm70_shflsync_bfly_p:
[----:B------:R-:W-:Y:S01]  /*3c90*/  IMAD.MOV.U32 R11, RZ, RZ, 0x0 ;  /* 0x00000000ff0b7424 */ /* 0x000fe200078e00ff */
[----:B------:R-:W-:Y:S04]  /*3ca0*/  WARPSYNC R17 ;  /* 0x0000001100007348 */ /* 0x000fe80003800000 */
[----:B------:R0:W1:Y:S01]  /*3cb0*/  SHFL.BFLY PT, R14, R14, R15, R16 ;  /* 0x0c00000f0e0e7389 */ /* 0x00006200000e0010 */
[----:B------:R-:W-:Y:S05]  /*3cc0*/  RET.REL.NODEC R10 `(_ZN4vllm25paged_attention_v2_kernelI13__nv_bfloat16hLi80ELi16ELi128ELNS_18Fp8KVCacheDataTypeE1ELb1ELi512EEEvPfS3_PT_PKS4_PKT0_SA_ifPKiSC_iPKfiiiSE_SE_iiiii) ;  /* 0xffffc3300a007950 */ /* 0x000fea0003c3ffff */
.L_x_8368:
        /* <DEDUP_REMOVED lines=11> */
.L_x_24856:


//--------------------- .text._ZN4vllm25paged_attention_v2_kernelI13__nv_bfloat16hLi64ELi16ELi128ELNS_18Fp8KVCacheDataTypeE1ELb1ELi512EEEvPfS3_PT_PKS4_PKT0_SA_ifPKiSC_iPKfiiiSE_SE_iiiii --------------------------
	.section	.text._ZN4vllm25paged_attention_v2_kernelI13__nv_bfloat16hLi64ELi16ELi128ELNS_18Fp8KVCacheDataTypeE1ELb1ELi512EEEvPfS3_PT_PKS4_PKT0_SA_ifPKiSC_iPKfiiiSE_SE_iiiii,"ax",@progbits
	.sectioninfo	@"SHI_REGISTERS=32"
	.align	128
        .global         _ZN4vllm25paged_attention_v2_kernelI13__nv_bfloat16hLi64ELi16ELi128ELNS_18Fp8KVCacheDataTypeE1ELb1ELi512EEEvPfS3_PT_PKS4_PKT0_SA_ifPKiSC_iPKfiiiSE_SE_iiiii
        .type           _ZN4vllm25paged_attention_v2_kernelI13__nv_bfloat16hLi64ELi16ELi128ELNS_18Fp8KVCacheDataTypeE1ELb1ELi512EEEvPfS3_PT_PKS4_PKT0_SA_ifPKiSC_iPKfiiiSE_SE_iiiii,@function
        .size           _ZN4vllm25paged_attention_v2_kernelI13__nv_bfloat16hLi64ELi16ELi128ELNS_18Fp8KVCacheDataTypeE1ELb1ELi512EEEvPfS3_PT_PKS4_PKT0_SA_ifPKiSC_iPKfiiiSE_SE_iiiii,(.L_x_24857 - _ZN4vllm25paged_attention_v2_kernelI13__nv_bfloat16hLi64ELi16ELi128ELNS_18Fp8KVCacheDataTypeE1ELb1ELi512EEEvPfS3_PT_PKS4_PKT0_SA_ifPKiSC_iPKfiiiSE_SE_iiiii)
        .other          _ZN4vllm25paged_attention_v2_kernelI13__nv_bfloat16hLi64ELi16ELi128ELNS_18Fp8KVCacheDataTypeE1ELb1ELi512EEEvPfS3_PT_PKS4_PKT0_SA_ifPKiSC_iPKfiiiSE_SE_iiiii,@"STO_CUDA_ENTRY STV_DEFAULT"
_ZN4vllm25paged_attention_v2_kernelI13__nv_bfloat16hLi64ELi16ELi128ELNS_18Fp8KVCacheDataTypeE1ELb1ELi512EEEvPfS3_PT_PKS4_PKT0_SA_ifPKiSC_iPKfiiiSE_SE_iiiii:
.text._ZN4vllm25paged_attention_v2_kernelI13__nv_bfloat16hLi64ELi16ELi128ELNS_18Fp8KVCacheDataTypeE1ELb1ELi512EEEvPfS3_PT_PKS4_PKT0_SA_ifPKiSC_iPKfiiiSE_SE_iiiii:
        /* <DEDUP_REMOVED lines=59> */
.L_x_8373:
        /* <DEDUP_REMOVED lines=13> */
.L_x_8372:
[----:B------:R-:W-:Y:S05]  /*0480*/  BSYNC B1 ;  /* 0x0000000000017941 */ /* 0x000fea0003800000 */
.L_x_8371:
        /* <DEDUP_REMOVED lines=10> */
.L_x_8374:
        /* <DEDUP_REMOVED lines=19> */
.L_x_8370:
[----:B-1----:R-:W-:Y:S05]  /*0660*/  BSYNC B0 ;  /* 0x0000000000007941 */ /* 0x002fea0003800000 */
.L_x_8369:
        /* <DEDUP_REMOVED lines=86> */
.L_x_8375:
[----:B------:R-:W-:-:S04]  /*0bd0*/  IMAD.MOV.U32 R14, RZ, RZ, c[0x0][0xc] ;  /* 0x00000300ff0e7624 */ /* 0x000fc800078e00ff */
[----:B------:R-:W-:-:S04]  /*0be0*/  IMAD R14, R14, c[0x0][0x1d8], R7 ;  /* 0x000076000e0e7a24 */ /* 0x000fc800078e0207 */
[----:B------:R-:W-:-:S03]  /*0bf0*/  IMAD R17, R14, c[0x0][0x1e8], RZ ;  /* 0x00007a000e117a24 */ /* 0x000fc600078e02ff */
.L_x_8376:
        /* <DEDUP_REMOVED lines=24> */
.L_x_8380:
        /* <DEDUP_REMOVED lines=36> */
.L_x_8378:
[----:B------:R-:W-:Y:S05]  /*0fc0*/  BSYNC B7 ;  /* 0x0000000000077941 */ /* 0x000fea0003800000 */
.L_x_8377:
[----:B------:R-:W-:Y:S05]  /*0fd0*/  BRA.DIV ~URZ, `(.L_x_8381) ;  /* 0x000027127f007947 */ /* 0x000fea000b800000 */
[----:B------:R-:W-:-:S05]  /*0fe0*/  IMAD.MOV.U32 R9, RZ, RZ, -0x800001 ;  /* 0xff7fffffff097424 */ /* 0x000fca00078e00ff */
.L_x_8413:
        /* <DEDUP_REMOVED lines=8> */
.L_x_8414:
        /* <DEDUP_REMOVED lines=35> */
.L_x_8387:
        /* <DEDUP_REMOVED lines=11> */
.L_x_8386:
[----:B------:R-:W-:Y:S05]  /*1350*/  BSYNC B1 ;  /* 0x0000000000017941 */ /* 0x000fea0003800000 */
.L_x_8385:
        /* <DEDUP_REMOVED lines=10> */
.L_x_8390:
        /* <DEDUP_REMOVED lines=100> */
.L_x_8389:
[----:B------:R-:W-:Y:S05]  /*1a40*/  BSYNC B1 ;  /* 0x0000000000017941 */ /* 0x000fea0003800000 */
.L_x_8388:
        /* <DEDUP_REMOVED lines=55> */
.L_x_8392:
[----:B------:R-:W-:Y:S05]  /*1dc0*/  BSYNC B1 ;  /* 0x0000000000017941 */ /* 0x000fea0003800000 */
.L_x_8391:
        /* <DEDUP_REMOVED lines=26> */
.L_x_8384:
[----:B------:R-:W-:Y:S05]  /*1f70*/  BSYNC B0 ;  /* 0x0000000000007941 */ /* 0x000fea0003800000 */
.L_x_8383:
        /* <DEDUP_REMOVED lines=43> */
.L_x_8397:
        /* <DEDUP_REMOVED lines=8> */
.L_x_8396:
[----:B------:R-:W-:Y:S05]  /*22b0*/  BSYNC B1 ;  /* 0x0000000000017941 */ /* 0x000fea0003800000 */
.L_x_8395:
        /* <DEDUP_REMOVED lines=10> */
.L_x_8400:
        /* <DEDUP_REMOVED lines=52> */
.L_x_8399:
[----:B------:R-:W-:Y:S05]  /*26a0*/  BSYNC B1 ;  /* 0x0000000000017941 */ /* 0x000fea0003800000 */
.L_x_8398:
        /* <DEDUP_REMOVED lines=31> */
.L_x_8402:
[----:B------:R-:W-:Y:S05]  /*28a0*/  BSYNC B1 ;  /* 0x0000000000017941 */ /* 0x000fea0003800000 */
.L_x_8401:
        /* <DEDUP_REMOVED lines=14> */
.L_x_8394:
[----:B------:R-:W-:Y:S05]  /*2990*/  BSYNC B0 ;  /* 0x0000000000007941 */ /* 0x000fea0003800000 */
.L_x_8393:
        /* <DEDUP_REMOVED lines=20> */
.L_x_8404:
[----:B------:R-:W-:Y:S05]  /*2ae0*/  BSYNC B0 ;  /* 0x0000000000007941 */ /* 0x000fea0003800000 */
.L_x_8403:
        /* <DEDUP_REMOVED lines=24> */
.L_x_8408:
        /* <DEDUP_REMOVED lines=33> */
.L_x_8406:
[----:B------:R-:W-:Y:S05]  /*2e80*/  BSYNC B6 ;  /* 0x0000000000067941 */ /* 0x000fea0003800000 */
.L_x_8405:
[----:B------:R-:W-:Y:S05]  /*2e90*/  BRA.DIV ~URZ, `(.L_x_8409) ;  /* 0x000009f27f007947 */ /* 0x000fea000b800000 */
[----:B0-----:R-:W-:-:S04]  /*2ea0*/  IMAD.MOV.U32 R6, RZ, RZ, RZ ;  /* 0x000000ffff067224 */ /* 0x001fc800078e00ff */
.L_x_8415:
[----:B------:R-:W-:Y:S01]  /*2eb0*/  FADD.FTZ R6, RZ, R6 ;  /* 0x00000006ff067221 */ /* 0x000fe20000010000 */
[----:B------:R-:W-:Y:S05]  /*2ec0*/  BRA.DIV ~URZ, `(.L_x_8410) ;  /* 0x00000a427f007947 */ /* 0x000fea000b800000 */
[----:B-1----:R-:W-:Y:S01]  /*2ed0*/  HFMA2.MMA R9, -RZ, RZ, 0, 0 ;  /* 0x00000000ff097435 */ /* 0x002fe200000001ff */
[----:B------:R-:W-:Y:S02]  /*2ee0*/  IMAD.MOV.U32 R5, RZ, RZ, RZ ;  /* 0x000000ffff057224 */ /* 0x000fe400078e00ff */
[----:B------:R-:W-:-:S04]  /*2ef0*/  IMAD.MOV.U32 R2, RZ, RZ, RZ ;  /* 0x000000ffff027224 */ /* 0x000fc800078e00ff */
.L_x_8416:
        /* <DEDUP_REMOVED lines=45> */
.L_x_8412:
[----:B0-----:R-:W-:Y:S05]  /*31d0*/  BSYNC B0 ;  /* 0x0000000000007941 */ /* 0x001fea0003800000 */
.L_x_8411:
        /* <DEDUP_REMOVED lines=42> */
.L_x_8379:
        /* <DEDUP_REMOVED lines=19> */
.L_x_8407:
        /* <DEDUP_REMOVED lines=20> */
.L_x_8381:
[----:B------:R-:W-:Y:S01]  /*36f0*/  IMAD.MOV.U32 R18, RZ, RZ, -0x800001 ;  /* 0xff7fffffff127424 */ /* 0x000fe200078e00ff */
[----:B------:R-:W-:Y:S01]  /*3700*/  MOV R21, 0xffffffff ;  /* 0xffffffff00157802 */ /* 0x000fe20000000f00 */
[----:B------:R-:W-:Y:S01]  /*3710*/  IMAD.MOV.U32 R9, RZ, RZ, 0x10 ;  /* 0x00000010ff097424 */ /* 0x000fe200078e00ff */
[----:B------:R-:W-:Y:S01]  /*3720*/  MOV R14, 0x3750 ;  /* 0x00003750000e7802 */ /* 0x000fe20000000f00 */
[----:B------:R-:W-:Y:S02]  /*3730*/  IMAD.MOV.U32 R20, RZ, RZ, 0x1f ;  /* 0x0000001fff147424 */ /* 0x000fe400078e00ff */
[----:B------:R-:W-:Y:S05]  /*3740*/  CALL.REL.NOINC `($__internal_196_$__cuda_sm70_shflsync_bfly_p) ;  /* 0x0000031000007944 */ /* 0x000fea0003c00000 */
[----:B01----:R-:W-:Y:S05]  /*3750*/  BRA `(.L_x_8413) ;  /* 0xffffd89000007947 */ /* 0x003fea000383ffff */
.L_x_8382:
[----:B------:R-:W-:Y:S01]  /*3760*/  IMAD.MOV.U32 R9, RZ, RZ, 0x8 ;  /* 0x00000008ff097424 */ /* 0x000fe200078e00ff */
[----:B------:R-:W-:Y:S01]  /*3770*/  MOV R14, 0x37b0 ;  /* 0x000037b0000e7802 */ /* 0x000fe20000000f00 */
[----:B------:R-:W-:Y:S02]  /*3780*/  IMAD.MOV.U32 R20, RZ, RZ, 0x1f ;  /* 0x0000001fff147424 */ /* 0x000fe400078e00ff */
[----:B------:R-:W-:Y:S02]  /*3790*/  IMAD.MOV.U32 R21, RZ, RZ, -0x1 ;  /* 0xffffffffff157424 */ /* 0x000fe400078e00ff */
[----:B------:R-:W-:Y:S05]  /*37a0*/  CALL.REL.NOINC `($__internal_196_$__cuda_sm70_shflsync_bfly_p) ;  /* 0x000002b000007944 */ /* 0x000fea0003c00000 */
[----:B0-----:R-:W-:Y:S01]  /*37b0*/  HFMA2.MMA R20, -RZ, RZ, 0, 1.847743988037109375e-06 ;  /* 0x0000001fff147435 */ /* 0x001fe200000001ff */
[----:B-1----:R-:W-:Y:S01]  /*37c0*/  FMNMX.FTZ R18, R18, R9, !PT ;  /* 0x0000000912127209 */ /* 0x002fe20007810000 */
[----:B------:R-:W-:Y:S01]  /*37d0*/  IMAD.MOV.U32 R9, RZ, RZ, 0x4 ;  /* 0x00000004ff097424 */ /* 0x000fe200078e00ff */
[----:B------:R-:W-:Y:S01]  /*37e0*/  MOV R14, 0x3810 ;  /* 0x00003810000e7802 */ /* 0x000fe20000000f00 */
[----:B------:R-:W-:-:S02]  /*37f0*/  IMAD.MOV.U32 R21, RZ, RZ, -0x1 ;  /* 0xffffffffff157424 */ /* 0x000fc400078e00ff */
[----:B------:R-:W-:Y:S05]  /*3800*/  CALL.REL.NOINC `($__internal_196_$__cuda_sm70_shflsync_bfly_p) ;  /* 0x0000025000007944 */ /* 0x000fea0003c00000 */
[----:B01----:R-:W-:Y:S01]  /*3810*/  FMNMX.FTZ R18, R18, R9, !PT ;  /* 0x0000000912127209 */ /* 0x003fe20007810000 */
[----:B------:R-:W-:Y:S01]  /*3820*/  IMAD.MOV.U32 R9, RZ, RZ, 0x2 ;  /* 0x00000002ff097424 */ /* 0x000fe200078e00ff */
[----:B------:R-:W-:Y:S01]  /*3830*/  MOV R14, 0x3870 ;  /* 0x00003870000e7802 */ /* 0x000fe20000000f00 */
[----:B------:R-:W-:-:S02]  /*3840*/  IMAD.MOV.U32 R20, RZ, RZ, 0x1f ;  /* 0x0000001fff147424 */ /* 0x000fc400078e00ff */
[----:B------:R-:W-:Y:S02]  /*3850*/  IMAD.MOV.U32 R21, RZ, RZ, -0x1 ;  /* 0xffffffffff157424 */ /* 0x000fe400078e00ff */
[----:B------:R-:W-:Y:S05]  /*3860*/  CALL.REL.NOINC `($__internal_196_$__cuda_sm70_shflsync_bfly_p) ;  /* 0x000001f000007944 */ /* 0x000fea0003c00000 */
[----:B-1----:R-:W-:Y:S01]  /*3870*/  MOV R15, R9 ;  /* 0x00000009000f7202 */ /* 0x002fe20000000f00 */
[----:B0-----:R-:W-:Y:S05]  /*3880*/  BRA `(.L_x_8414) ;  /* 0xffffd7e000007947 */ /* 0x001fea000383ffff */
.L_x_8409:
[----:B0-----:R-:W-:Y:S01]  /*3890*/  IMAD.MOV.U32 R18, RZ, RZ, RZ ;  /* 0x000000ffff127224 */ /* 0x001fe200078e00ff */
[----:B------:R-:W-:Y:S01]  /*38a0*/  MOV R14, 0x38f0 ;  /* 0x000038f0000e7802 */ /* 0x000fe20000000f00 */
[----:B-1----:R-:W-:Y:S02]  /*38b0*/  IMAD.MOV.U32 R9, RZ, RZ, 0x1 ;  /* 0x00000001ff097424 */ /* 0x002fe400078e00ff */
[----:B------:R-:W-:Y:S02]  /*38c0*/  IMAD.MOV.U32 R20, RZ, RZ, 0x1f ;  /* 0x0000001fff147424 */ /* 0x000fe400078e00ff */
[----:B------:R-:W-:Y:S02]  /*38d0*/  IMAD.MOV.U32 R21, RZ, RZ, -0x1 ;  /* 0xffffffffff157424 */ /* 0x000fe400078e00ff */
[----:B------:R-:W-:Y:S05]  /*38e0*/  CALL.REL.NOINC `($__internal_196_$__cuda_sm70_shflsync_bfly_p) ;  /* 0x0000017000007944 */ /* 0x000fea0003c00000 */
[----:B-1----:R-:W-:Y:S01]  /*38f0*/  MOV R6, R9 ;  /* 0x0000000900067202 */ /* 0x002fe20000000f00 */
[----:B0-----:R-:W-:Y:S05]  /*3900*/  BRA `(.L_x_8415) ;  /* 0xfffff5a000007947 */ /* 0x001fea000383ffff */
.L_x_8410:
[----:B------:R-:W-:Y:S01]  /*3910*/  IMAD.MOV.U32 R18, RZ, RZ, RZ ;  /* 0x000000ffff127224 */ /* 0x000fe200078e00ff */
[----:B------:R-:W-:Y:S01]  /*3920*/  MOV R14, 0x3970 ;  /* 0x00003970000e7802 */ /* 0x000fe20000000f00 */
[----:B-1----:R-:W-:-:S02]  /*3930*/  IMAD.MOV.U32 R9, RZ, RZ, 0x1 ;  /* 0x00000001ff097424 */ /* 0x002fc400078e00ff */
[----:B------:R-:W-:Y:S02]  /*3940*/  IMAD.MOV.U32 R20, RZ, RZ, 0x1f ;  /* 0x0000001fff147424 */ /* 0x000fe400078e00ff */
[----:B------:R-:W-:Y:S02]  /*3950*/  IMAD.MOV.U32 R21, RZ, RZ, -0x1 ;  /* 0xffffffffff157424 */ /* 0x000fe400078e00ff */
[----:B------:R-:W-:Y:S05]  /*3960*/  CALL.REL.NOINC `($__internal_196_$__cuda_sm70_shflsync_bfly_p) ;  /* 0x000000f000007944 */ /* 0x000fea0003c00000 */
[----:B0-----:R-:W-:Y:S01]  /*3970*/  HFMA2.MMA R18, -RZ, RZ, 0, 0 ;  /* 0x00000000ff127435 */ /* 0x001fe200000001ff */
[----:B-1----:R-:W-:Y:S01]  /*3980*/  FADD.FTZ R5, RZ, R9 ;  /* 0x00000009ff057221 */ /* 0x002fe20000010000 */
[----:B------:R-:W-:Y:S01]  /*3990*/  MOV R14, 0x39e0 ;  /* 0x000039e0000e7802 */ /* 0x000fe20000000f00 */
[----:B------:R-:W-:Y:S02]  /*39a0*/  IMAD.MOV.U32 R9, RZ, RZ, 0x1 ;  /* 0x00000001ff097424 */ /* 0x000fe400078e00ff */
[----:B------:R-:W-:Y:S02]  /*39b0*/  IMAD.MOV.U32 R20, RZ, RZ, 0x1f ;  /* 0x0000001fff147424 */ /* 0x000fe400078e00ff */
[----:B------:R-:W-:Y:S02]  /*39c0*/  IMAD.MOV.U32 R21, RZ, RZ, -0x1 ;  /* 0xffffffffff157424 */ /* 0x000fe400078e00ff */
[----:B------:R-:W-:Y:S05]  /*39d0*/  CALL.REL.NOINC `($__internal_196_$__cuda_sm70_shflsync_bfly_p) ;  /* 0x0000008000007944 */ /* 0x000fea0003c00000 */
[----:B-1----:R-:W-:Y:S01]  /*39e0*/  FADD.FTZ R2, RZ, R9 ;  /* 0x00000009ff027221 */ /* 0x002fe20000010000 */
[----:B------:R-:W-:Y:S01]  /*39f0*/  MOV R9, 0x1 ;  /* 0x0000000100097802 */ /* 0x000fe20000000f00 */
[----:B0-----:R-:W-:Y:S01]  /*3a00*/  IMAD.MOV.U32 R18, RZ, RZ, RZ ;  /* 0x000000ffff127224 */ /* 0x001fe200078e00ff */
[----:B------:R-:W-:Y:S01]  /*3a10*/  MOV R14, 0x3a50 ;  /* 0x00003a50000e7802 */ /* 0x000fe20000000f00 */
[----:B------:R-:W-:-:S02]  /*3a20*/  IMAD.MOV.U32 R20, RZ, RZ, 0x1f ;  /* 0x0000001fff147424 */ /* 0x000fc400078e00ff */
[----:B------:R-:W-:Y:S02]  /*3a30*/  IMAD.MOV.U32 R21, RZ, RZ, -0x1 ;  /* 0xffffffffff157424 */ /* 0x000fe400078e00ff */
[----:B------:R-:W-:Y:S05]  /*3a40*/  CALL.REL.NOINC `($__internal_196_$__cuda_sm70_shflsync_bfly_p) ;  /* 0x0000001000007944 */ /* 0x000fea0003c00000 */
[----:B01----:R-:W-:Y:S05]  /*3a50*/  BRA `(.L_x_8416) ;  /* 0xfffff4a000007947 */ /* 0x003fea000383ffff */
        .weak           $__internal_196_$__cuda_sm70_shflsync_bfly_p
        .type           $__internal_196_$__cuda_sm70_shflsync_bfly_p,@function
        .size           $__internal_196_$__cuda_sm70_shflsync_bfly_p,(.L_x_24857 - $__internal_196_$__cuda_sm70_shflsync_bfly_p)
$__internal_196_$__cuda_sm70_shflsync_bfly_p:
[----:B------:R-:W-:Y:S01]  /*3a60*/  IMAD.MOV.U32 R15, RZ, RZ, 0x0 ;  /* 0x00000000ff0f7424 */ /* 0x000fe200078e00ff */
[----:B------:R-:W-:Y:S04]  /*3a70*/  WARPSYNC R21 ;  /* 0x0000001500007348 */ /* 0x000fe80003800000 */
[----:B------:R0:W1:Y:S01]  /*3a80*/  SHFL.BFLY PT, R9, R18, R9, R20 ;  /* 0x0c00000912097389 */ /* 0x00006200000e0014 */
[----:B------:R-:W-:Y:S05]  /*3a90*/  RET.REL.NODEC R14 `(_ZN4vllm25paged_attention_v2_kernelI13__nv_bfloat16hLi64ELi16ELi128ELNS_18Fp8KVCacheDataTypeE1ELb1ELi512EEEvPfS3_PT_PKS4_PKT0_SA_ifPKiSC_iPKfiiiSE_SE_iiiii) ;  /* 0xffffc5600e007950 */ /* 0x000fea0003c3ffff */
.L_x_8417:
        /* <DEDUP_REMOVED lines=14> */
.L_x_24857:


//--------------------- .text._ZN4vllm25paged_attention_v2_kernelI13__nv_bfloat16hLi32ELi16ELi128ELNS_18Fp8KVCacheDataTypeE1ELb1ELi512EEEvPfS3_PT_PKS4_PKT0_SA_ifPKiSC_iPKfiiiSE_SE_iiiii --------------------------
	.section	.text._ZN4vllm25paged_attention_v2_kernelI13__nv_bfloat16hLi32ELi16ELi128ELNS_18Fp8KVCacheDataTypeE1ELb1ELi512EEEvPfS3_PT_PKS4_PKT0_SA_ifPKiSC_iPKfiiiSE_SE_iiiii,"ax",@progbits
	.sectioninfo	@"SHI_REGISTERS=32"
	.align	128
        .global         _ZN4vllm25paged_attention_v2_kernelI13__nv_bfloat16hLi32ELi16ELi128ELNS_18Fp8KVCacheDataTypeE1ELb1ELi512EEEvPfS3_PT_PKS4_PKT0_SA_ifPKiSC_iPKfiiiSE_SE_iiiii
        .type           _ZN4vllm25paged_attention_v2_kernelI13__nv_bfloat16hLi32ELi16ELi128ELNS_18Fp8KVCacheDataTypeE1ELb1ELi512EEEvPfS3_PT_PKS4_PKT0_SA_ifPKiSC_iPKfiiiSE_SE_iiiii,@function
        .size           _ZN4vllm25paged_attention_v2_kernelI13__nv_bfloat16hLi32ELi16ELi128ELNS_18Fp8KVCacheDataTypeE1ELb1ELi512EEEvPfS3_PT_PKS4_PKT0_SA_ifPKiSC_iPKfiiiSE_SE_iiiii,(.L_x_24858 - _ZN4vllm25paged_attention_v2_kernelI13__nv_bfloat16hLi32ELi16ELi128ELNS_18Fp8KVCacheDataTypeE1ELb1ELi512EEEvPfS3_PT_PKS4_PKT0_SA_ifPKiSC_iPKfiiiSE_SE_iiiii)
        .other          _ZN4vllm25paged_attention_v2_kernelI13__nv_bfloat16hLi32ELi16ELi128ELNS_18Fp8KVCacheDataTypeE1ELb1ELi512EEEvPfS3_PT_PKS4_PKT0_SA_ifPKiSC_iPKfiiiSE_SE_iiiii,@"STO_CUDA_ENTRY STV_DEFAULT"
_ZN4vllm25paged_attention_v2_kernelI13__nv_bfloat16hLi32ELi16ELi128ELNS_18Fp8KVCacheDataTypeE1ELb1ELi512EEEvPfS3_PT_PKS4_PKT0_SA_ifPKiSC_iPKfiiiSE_SE_iiiii:
.text._ZN4vllm25paged_attention_v2_kernelI13__nv_bfloat16hLi32ELi16ELi128ELNS_18Fp8KVCacheDataTypeE1ELb1ELi512EEEvPfS3_PT_PKS4_PKT0_SA_ifPKiSC_iPKfiiiSE_SE_iiiii:
        /* <DEDUP_REMOVED lines=60> */
.L_x_8422:
        /* <DEDUP_REMOVED lines=13> */
.L_x_8421:
[----:B------:R-:W-:Y:S05]  /*0490*/  BSYNC B1 ;  /* 0x0000000000017941 */ /* 0x000fea0003800000 */
.L_x_8420:
        /* <DEDUP_REMOVED lines=10> */
.L_x_8423:
        /* <DEDUP_REMOVED lines=21> */
.L_x_8419:
[----:B-1----:R-:W-:Y:S05]  /*0690*/  BSYNC B0 ;  /* 0x0000000000007941 */ /* 0x002fea0003800000 */
.L_x_8418:
        /* <DEDUP_REMOVED lines=85> */
.L_x_8424:
[----:B------:R-:W-:-:S04]  /*0bf0*/  IMAD.MOV.U32 R2, RZ, RZ, c[0x0][0xc] ;  /* 0x00000300ff027624 */ /* 0x000fc800078e00ff */
[----:B------:R-:W-:-:S04]  /*0c00*/  IMAD R2, R2, c[0x0][0x1d8], R15 ;  /* 0x0000760002027a24 */ /* 0x000fc800078e020f */
[----:B------:R-:W-:-:S03]  /*0c10*/  IMAD R6, R2, c[0x0][0x1e8], RZ ;  /* 0x00007a0002067a24 */ /* 0x000fc600078e02ff */
.L_x_8425:
        /* <DEDUP_REMOVED lines=23> */
.L_x_8429:
        /* <DEDUP_REMOVED lines=36> */
.L_x_8427:
[----:B------:R-:W-:Y:S05]  /*0fd0*/  BSYNC B7 ;  /* 0x0000000000077941 */ /* 0x000fea0003800000 */
.L_x_8426:
[----:B------:R-:W-:Y:S05]  /*0fe0*/  BRA.DIV ~URZ, `(.L_x_8430) ;  /* 0x000025527f007947 */ /* 0x000fea000b800000 */
[----:B------:R-:W-:-:S04]  /*0ff0*/  MOV R2, 0xff7fffff ;  /* 0xff7fffff00027802 */ /* 0x000fc80000000f00 */
.L_x_8464:
        /* <DEDUP_REMOVED lines=8> */
.L_x_8465:
        /* <DEDUP_REMOVED lines=34> */
.L_x_8436:
        /* <DEDUP_REMOVED lines=11> */
.L_x_8435:
[----:B------:R-:W-:Y:S05]  /*1350*/  BSYNC B1 ;  /* 0x0000000000017941 */ /* 0x000fea0003800000 */
.L_x_8434:
        /* <DEDUP_REMOVED lines=10> */
.L_x_8439:
        /* <DEDUP_REMOVED lines=100> */
.L_x_8438:
[----:B------:R-:W-:Y:S05]  /*1a40*/  BSYNC B1 ;  /* 0x0000000000017941 */ /* 0x000fea0003800000 */
.L_x_8437:
        /* <DEDUP_REMOVED lines=55> */
.L_x_8441:
[----:B------:R-:W-:Y:S05]  /*1dc0*/  BSYNC B1 ;  /* 0x0000000000017941 */ /* 0x000fea0003800000 */
.L_x_8440:
        /* <DEDUP_REMOVED lines=26> */
.L_x_8433:
[----:B------:R-:W-:Y:S05]  /*1f70*/  BSYNC B0 ;  /* 0x0000000000007941 */ /* 0x000fea0003800000 */
.L_x_8432:
        /* <DEDUP_REMOVED lines=42> */
.L_x_8446:
        /* <DEDUP_REMOVED lines=8> */
.L_x_8445:
[----:B0-----:R-:W-:Y:S05]  /*22a0*/  BSYNC B1 ;  /* 0x0000000000017941 */ /* 0x001fea0003800000 */
.L_x_8444:
        /* <DEDUP_REMOVED lines=10> */
.L_x_8449:
        /* <DEDUP_REMOVED lines=52> */
.L_x_8448:
[----:B------:R-:W-:Y:S05]  /*2690*/  BSYNC B1 ;  /* 0x0000000000017941 */ /* 0x000fea0003800000 */
.L_x_8447:
        /* <DEDUP_REMOVED lines=31> */
.L_x_8451:
[----:B------:R-:W-:Y:S05]  /*2890*/  BSYNC B1 ;  /* 0x0000000000017941 */ /* 0x000fea0003800000 */
.L_x_8450:
        /* <DEDUP_REMOVED lines=14> */
.L_x_8443:
[----:B------:R-:W-:Y:S05]  /*2980*/  BSYNC B0 ;  /* 0x0000000000007941 */ /* 0x000fea0003800000 */
.L_x_8442:
        /* <DEDUP_REMOVED lines=20> */
.L_x_8453:
[----:B------:R-:W-:Y:S05]  /*2ad0*/  BSYNC B0 ;  /* 0x0000000000007941 */ /* 0x000fea0003800000 */
.L_x_8452:
        /* <DEDUP_REMOVED lines=24> */
.L_x_8457:
        /* <DEDUP_REMOVED lines=33> */
.L_x_8455:
[----:B------:R-:W-:Y:S05]  /*2e70*/  BSYNC B6 ;  /* 0x0000000000067941 */ /* 0x000fea0003800000 */
.L_x_8454:
[----:B------:R-:W-:Y:S05]  /*2e80*/  BRA.DIV ~URZ, `(.L_x_8458) ;  /* 0x000008627f007947 */ /* 0x000fea000b800000 */
[----:B0-----:R-:W-:-:S10]  /*2e90*/  HFMA2.MMA R0, -RZ, RZ, 0, 0 ;  /* 0x00000000ff007435 */ /* 0x001fd400000001ff */
.L_x_8466:
[----:B------:R-:W-:Y:S01]  /*2ea0*/  FADD.FTZ R0, RZ, R0 ;  /* 0x00000000ff007221 */ /* 0x000fe20000010000 */
[----:B------:R-:W-:Y:S05]  /*2eb0*/  BRA.DIV ~URZ, `(.L_x_8459) ;  /* 0x000008b27f007947 */ /* 0x000fea000b800000 */
[----:B------:R-:W-:Y:S02]  /*2ec0*/  IMAD.MOV.U32 R2, RZ, RZ, RZ ;  /* 0x000000ffff027224 */ /* 0x000fe400078e00ff */
.L_x_8467:
        /* <DEDUP_REMOVED lines=25> */
.L_x_8461:
[----:B0-----:R-:W-:Y:S05]  /*3060*/  BSYNC B0 ;  /* 0x0000000000007941 */ /* 0x001fea0003800000 */
.L_x_8460:
        /* <DEDUP_REMOVED lines=10> */
.L_x_8463:
[----:B0-----:R-:W-:Y:S05]  /*3110*/  BSYNC B0 ;  /* 0x0000000000007941 */ /* 0x001fea0003800000 */
.L_x_8462:
        /* <DEDUP_REMOVED lines=27> */
.L_x_8428:
        /* <DEDUP_REMOVED lines=19> */
.L_x_8456:
        /* <DEDUP_REMOVED lines=20> */
.L_x_8430:
[----:B------:R-:W-:Y:S01]  /*3540*/  IMAD.MOV.U32 R8, RZ, RZ, -0x800001 ;  /* 0xff7fffffff087424 */ /* 0x000fe200078e00ff */
[----:B------:R-:W-:Y:S01]  /*3550*/  MOV R11, 0xffffffff ;  /* 0xffffffff000b7802 */ /* 0x000fe20000000f00 */
[----:B------:R-:W-:Y:S01]  /*3560*/  IMAD.MOV.U32 R9, RZ, RZ, 0x10 ;  /* 0x00000010ff097424 */ /* 0x000fe200078e00ff */
[----:B------:R-:W-:Y:S01]  /*3570*/  MOV R2, 0x35a0 ;  /* 0x000035a000027802 */ /* 0x000fe20000000f00 */
[----:B------:R-:W-:Y:S02]  /*3580*/  IMAD.MOV.U32 R10, RZ, RZ, 0x1f ;  /* 0x0000001fff0a7424 */ /* 0x000fe400078e00ff */
[----:B------:R-:W-:Y:S05]  /*3590*/  CALL.REL.NOINC `($__internal_197_$__cuda_sm70_shflsync_bfly_p) ;  /* 0x0000025000007944 */ /* 0x000fea0003c00000 */
[----:B-1----:R-:W-:Y:S01]  /*35a0*/  IMAD.MOV.U32 R2, RZ, RZ, R9 ;  /* 0x000000ffff027224 */ /* 0x002fe200078e0009 */
[----:B0-----:R-:W-:Y:S05]  /*35b0*/  BRA `(.L_x_8464) ;  /* 0xffffda4000007947 */ /* 0x001fea000383ffff */
.L_x_8431:
[----:B------:R-:W-:Y:S01]  /*35c0*/  IMAD.MOV.U32 R9, RZ, RZ, 0x8 ;  /* 0x00000008ff097424 */ /* 0x000fe200078e00ff */
[----:B------:R-:W-:Y:S01]  /*35d0*/  MOV R2, 0x3610 ;  /* 0x0000361000027802 */ /* 0x000fe20000000f00 */
[----:B------:R-:W-:Y:S02]  /*35e0*/  IMAD.MOV.U32 R10, RZ, RZ, 0x1f ;  /* 0x0000001fff0a7424 */ /* 0x000fe400078e00ff */
[----:B------:R-:W-:Y:S02]  /*35f0*/  IMAD.MOV.U32 R11, RZ, RZ, -0x1 ;  /* 0xffffffffff0b7424 */ /* 0x000fe400078e00ff */
[----:B------:R-:W-:Y:S05]  /*3600*/  CALL.REL.NOINC `($__internal_197_$__cuda_sm70_shflsync_bfly_p) ;  /* 0x000001e000007944 */ /* 0x000fea0003c00000 */
[----:B0-----:R-:W-:Y:S01]  /*3610*/  HFMA2.MMA R10, -RZ, RZ, 0, 1.847743988037109375e-06 ;  /* 0x0000001fff0a7435 */ /* 0x001fe200000001ff */
[----:B-1----:R-:W-:Y:S01]  /*3620*/  FMNMX.FTZ R8, R8, R9, !PT ;  /* 0x0000000908087209 */ /* 0x002fe20007810000 */
[----:B------:R-:W-:Y:S01]  /*3630*/  IMAD.MOV.U32 R9, RZ, RZ, 0x4 ;  /* 0x00000004ff097424 */ /* 0x000fe200078e00ff */
[----:B------:R-:W-:Y:S01]  /*3640*/  MOV R2, 0x3670 ;  /* 0x0000367000027802 */ /* 0x000fe20000000f00 */
[----:B------:R-:W-:-:S02]  /*3650*/  IMAD.MOV.U32 R11, RZ, RZ, -0x1 ;  /* 0xffffffffff0b7424 */ /* 0x000fc400078e00ff */
[----:B------:R-:W-:Y:S05]  /*3660*/  CALL.REL.NOINC `($__internal_197_$__cuda_sm70_shflsync_bfly_p) ;  /* 0x0000018000007944 */ /* 0x000fea0003c00000 */
[----:B01----:R-:W-:Y:S01]  /*3670*/  FMNMX.FTZ R8, R8, R9, !PT ;  /* 0x0000000908087209 */ /* 0x003fe20007810000 */
[----:B------:R-:W-:Y:S01]  /*3680*/  IMAD.MOV.U32 R9, RZ, RZ, 0x2 ;  /* 0x00000002ff097424 */ /* 0x000fe200078e00ff */
[----:B------:R-:W-:Y:S01]  /*3690*/  MOV R2, 0x36d0 ;  /* 0x000036d000027802 */ /* 0x000fe20000000f00 */
[----:B------:R-:W-:-:S02]  /*36a0*/  IMAD.MOV.U32 R10, RZ, RZ, 0x1f ;  /* 0x0000001fff0a7424 */ /* 0x000fc400078e00ff */
[----:B------:R-:W-:Y:S02]  /*36b0*/  IMAD.MOV.U32 R11, RZ, RZ, -0x1 ;  /* 0xffffffffff0b7424 */ /* 0x000fe400078e00ff */
[----:B------:R-:W-:Y:S05]  /*36c0*/  CALL.REL.NOINC `($__internal_197_$__cuda_sm70_shflsync_bfly_p) ;  /* 0x0000012000007944 */ /* 0x000fea0003c00000 */
[----:B-1----:R-:W-:Y:S01]  /*36d0*/  IMAD.MOV.U32 R3, RZ, RZ, R9 ;  /* 0x000000ffff037224 */ /* 0x002fe200078e0009 */
[----:B0-----:R-:W-:Y:S05]  /*36e0*/  BRA `(.L_x_8465) ;  /* 0xffffd99000007947 */ /* 0x001fea000383ffff */
.L_x_8458:
[----:B0-----:R-:W-:Y:S01]  /*36f0*/  MOV R8, RZ ;  /* 0x000000ff00087202 */ /* 0x001fe20000000f00 */
[----:B------:R-:W-:Y:S01]  /*3700*/  IMAD.MOV.U32 R9, RZ, RZ, 0x1 ;  /* 0x00000001ff097424 */ /* 0x000fe200078e00ff */
[----:B------:R-:W-:Y:S01]  /*3710*/  MOV R2, 0x3750 ;  /* 0x0000375000027802 */ /* 0x000fe20000000f00 */
[----:B------:R-:W-:Y:S02]  /*3720*/  IMAD.MOV.U32 R10, RZ, RZ, 0x1f ;  /* 0x0000001fff0a7424 */ /* 0x000fe400078e00ff */
[----:B------:R-:W-:Y:S02]  /*3730*/  IMAD.MOV.U32 R11, RZ, RZ, -0x1 ;  /* 0xffffffffff0b7424 */ /* 0x000fe400078e00ff */
[----:B------:R-:W-:Y:S05]  /*3740*/  CALL.REL.NOINC `($__internal_197_$__cuda_sm70_shflsync_bfly_p) ;  /* 0x000000a000007944 */ /* 0x000fea0003c00000 */
[----:B-1----:R-:W-:Y:S01]  /*3750*/  IMAD.MOV.U32 R0, RZ, RZ, R9 ;  /* 0x000000ffff007224 */ /* 0x002fe200078e0009 */
[----:B0-----:R-:W-:Y:S05]  /*3760*/  BRA `(.L_x_8466) ;  /* 0xfffff73000007947 */ /* 0x001fea000383ffff */
.L_x_8459:
[----:B------:R-:W-:Y:S01]  /*3770*/  HFMA2.MMA R9, -RZ, RZ, 0, 5.9604644775390625e-08 ;  /* 0x00000001ff097435 */ /* 0x000fe200000001ff */
[----:B------:R-:W-:Y:S01]  /*3780*/  IMAD.MOV.U32 R8, RZ, RZ, RZ ;  /* 0x000000ffff087224 */ /* 0x000fe200078e00ff */
[----:B------:R-:W-:Y:S01]  /*3790*/  MOV R2, 0x37d0 ;  /* 0x000037d000027802 */ /* 0x000fe20000000f00 */
[----:B------:R-:W-:-:S02]  /*37a0*/  IMAD.MOV.U32 R10, RZ, RZ, 0x1f ;  /* 0x0000001fff0a7424 */ /* 0x000fc400078e00ff */
[----:B------:R-:W-:Y:S02]  /*37b0*/  IMAD.MOV.U32 R11, RZ, RZ, -0x1 ;  /* 0xffffffffff0b7424 */ /* 0x000fe400078e00ff */
[----:B------:R-:W-:Y:S05]  /*37c0*/  CALL.REL.NOINC `($__internal_197_$__cuda_sm70_shflsync_bfly_p) ;  /* 0x0000002000007944 */ /* 0x000fea0003c00000 */
[----:B-1----:R-:W-:Y:S01]  /*37d0*/  IMAD.MOV.U32 R2, RZ, RZ, R9 ;  /* 0x000000ffff027224 */ /* 0x002fe200078e0009 */
[----:B0-----:R-:W-:Y:S05]  /*37e0*/  BRA `(.L_x_8467) ;  /* 0xfffff6e000007947 */ /* 0x001fea000383ffff */
        .weak           $__internal_197_$__cuda_sm70_shflsync_bfly_p
        .type           $__internal_197_$__cuda_sm70_shflsync_bfly_p,@function
        .size           $__internal_197_$__cuda_sm70_shflsync_bfly_p,(.L_x_24858 - $__internal_197_$__cuda_sm70_shflsync_bfly_p)
$__internal_197_$__cuda_sm70_shflsync_bfly_p:
[----:B------:R-:W-:Y:S01]  /*37f0*/  IMAD.MOV.U32 R3, RZ, RZ, 0x0 ;  /* 0x00000000ff037424 */ /* 0x000fe200078e00ff */
[----:B------:R-:W-:Y:S04]  /*3800*/  WARPSYNC R11 ;  /* 0x0000000b00007348 */ /* 0x000fe80003800000 */
[----:B------:R0:W1:Y:S01]  /*3810*/  SHFL.BFLY PT, R9, R8, R9, R10 ;  /* 0x0c00000908097389 */ /* 0x00006200000e000a */
[----:B------:R-:W-:Y:S05]  /*3820*/  RET.REL.NODEC R2 `(_ZN4vllm25paged_attention_v2_kernelI13__nv_bfloat16hLi32ELi16ELi128ELNS_18Fp8KVCacheDataTypeE1ELb1ELi512EEEvPfS3_PT_PKS4_PKT0_SA_ifPKiSC_iPKfiiiSE_SE_iiiii) ;  /* 0xffffc7d002007950 */ /* 0x000fea0003c3ffff */
.L_x_8468:
        /* <DEDUP_REMOVED lines=13> */
.L_x_24858:


//--------------------- .text._ZN4vllm25paged_attention_v2_kernelI13__nv_bfloat16hLi256ELi8ELi128ELNS_18Fp8KVCacheDataTypeE1ELb0ELi512EEEvPfS3_PT_PKS4_PKT0_SA_ifPKiSC_iPKfiiiSE_SE_iiiii --------------------------
	.section	.text._ZN4vllm25paged_attention_v2_kernelI13__nv_bfloat16hLi256ELi8ELi128ELNS_18Fp8KVCacheDataTypeE1ELb0ELi512EEEvPfS3_PT_PKS4_PKT0_SA_ifPKiSC_iPKfiiiSE_SE_iiiii,"ax",@progbits
	.sectioninfo	@"SHI_REGISTERS=32"
	.align	128
        .global         _ZN4vllm25paged_attention_v2_kernelI13__nv_bfloat16hLi256ELi8ELi128ELNS_18Fp8KVCacheDataTypeE1ELb0ELi512EEEvPfS3_PT_PKS4_PKT0_SA_ifPKiSC_iPKfiiiSE_SE_iiiii
        .type           _ZN4vllm25paged_attention_v2_kernelI13__nv_bfloat16hLi256ELi8ELi128ELNS_18Fp8KVCacheDataTypeE1ELb0ELi512EEEvPfS3_PT_PKS4_PKT0_SA_ifPKiSC_iPKfiiiSE_SE_iiiii,@function
        .size           _ZN4vllm25paged_attention_v2_kernelI13__nv_bfloat16hLi256ELi8ELi128ELNS_18Fp8KVCacheDataTypeE1ELb0ELi512EEEvPfS3_PT_PKS4_PKT0_SA_ifPKiSC_iPKfiiiSE_SE_iiiii,(.L_x_24859 - _ZN4vllm25paged_attention_v2_kernelI13__nv_bfloat16hLi256ELi8ELi128ELNS_18Fp8KVCacheDataTypeE1ELb0ELi512EEEvPfS3_PT_PKS4_PKT0_SA_ifPKiSC_iPKfiiiSE_SE_iiiii)
        .other          _ZN4vllm25paged_attention_v2_kernelI13__nv_bfloat16hLi256ELi8ELi128ELNS_18Fp8KVCacheDataTypeE1ELb0ELi512EEEvPfS3_PT_PKS4_PKT0_SA_ifPKiSC_iPKfiiiSE_SE_iiiii,@"STO_CUDA_ENTRY STV_DEFAULT"
_ZN4vllm25paged_attention_v2_kernelI13__nv_bfloat16hLi256ELi8ELi128ELNS_18Fp8KVCacheDataTypeE1ELb0ELi512EEEvPfS3_PT_PKS4_PKT0_SA_ifPKiSC_iPKfiiiSE_SE_iiiii:
.text._ZN4vllm25paged_attention_v2_kernelI13__nv_bfloat16hLi256ELi8ELi128ELNS_18Fp8KVCacheDataTypeE1ELb0ELi512EEEvPfS3_PT_PKS4_PKT0_SA_ifPKiSC_iPKfiiiSE_SE_iiiii:
        /* <DEDUP_REMOVED lines=55> */
.L_x_8473:
        /* <DEDUP_REMOVED lines=11> */
.L_x_8472:
[----:B------:R-:W-:Y:S05]  /*0420*/  BSYNC B1 ;  /* 0x0000000000017941 */ /* 0x000fea0003800000 */
.L_x_8471:
        /* <DEDUP_REMOVED lines=10> */
.L_x_8474:
        /* <DEDUP_REMOVED lines=17> */
.L_x_8470:
[----:B-1----:R-:W-:Y:S05]  /*05e0*/  BSYNC B0 ;  /* 0x0000000000007941 */ /* 0x002fea0003800000 */
.L_x_8469:
[----:B------:R-:W-:Y:S01]  /*05f0*/  IMAD R10, R4, 0x40, R9 ;  /* 0x00000040040a7824 */ /* 0x000fe200078e0209 */
[----:B------:R-:W-:Y:S04]  /*0600*/  BAR.SYNC.DEFER_BLOCKING 0x0 ;  /* 0x0000000000007b1d */ /* 0x000fe80000010000 */
[----:B------:R-:W-:-:S13]  /*0610*/  ISETP.GE.AND P0, PT, R10, R15, PT ;  /* 0x0000000f0a00720c */ /* 0x000fda0003f06270 */
[----:B------:R-:W-:Y:S05]  /*0620*/  @!P0 BRA `(.L_x_8475) ;  /* 0x000023e000008947 */ /* 0x000fea0003800000 */
[----:B------:R-:W-:Y:S05]  /*0630*/  BRA.DIV ~URZ, `(.L_x_8476) ;  /* 0x000025127f007947 */ /* 0x000fea000b800000 */
[----:B------:R-:W-:-:S05]  /*0640*/  IMAD.MOV.U32 R10, RZ, RZ, -0x800001 ;  /* 0xff7fffffff0a7424 */ /* 0x000fca00078e00ff */
.L_x_8504:
[----:B------:R-:W-:Y:S01]  /*0650*/  FMNMX.FTZ R18, R10, -3.40282346638528859812e+38, !PT ;  /* 0xff7fffff0a127809 */ /* 0x000fe20007810000 */
[----:B------:R-:W-:Y:S01]  /*0660*/  IMAD.MOV.U32 R14, RZ, RZ, -0x800001 ;  /* 0xff7fffffff0e7424 */ /* 0x000fe200078e00ff */
[----:B------:R-:W-:Y:S05]  /*0670*/  BRA.DIV ~URZ, `(.L_x_8477) ;  /* 0x000025527f007947 */ /* 0x000fea000b800000 */
[----:B------:R-:W0:Y:S02]  /*0680*/  SHFL.BFLY PT, R10, R18, 0x8, 0x1f ;  /* 0x0d001f00120a7f89 */ /* 0x000e2400000e0000 */
[----:B0-----:R-:W-:-:S05]  /*0690*/  FMNMX.FTZ R10, R18, R10, !PT ;  /* 0x0000000a120a7209 */ /* 0x001fca0007810000 */
[----:B------:R0:W1:Y:S02]  /*06a0*/  SHFL.BFLY PT, R13, R10, 0x4, 0x1f ;  /* 0x0c801f000a0d7f89 */ /* 0x00006400000e0000 */
.L_x_8505:
        /* <DEDUP_REMOVED lines=35> */
.L_x_8482:
        /* <DEDUP_REMOVED lines=11> */
.L_x_8481:
[----:B------:R-:W-:Y:S05]  /*0990*/  BSYNC B1 ;  /* 0x0000000000017941 */ /* 0x000fea0003800000 */
.L_x_8480:
        /* <DEDUP_REMOVED lines=10> */
.L_x_8485:
        /* <DEDUP_REMOVED lines=100> */
.L_x_8484:
[----:B------:R-:W-:Y:S05]  /*1080*/  BSYNC B1 ;  /* 0x0000000000017941 */ /* 0x000fea0003800000 */
.L_x_8483:
        /* <DEDUP_REMOVED lines=55> */
.L_x_8487:
[----:B------:R-:W-:Y:S05]  /*1400*/  BSYNC B1 ;  /* 0x0000000000017941 */ /* 0x000fea0003800000 */
.L_x_8486:
        /* <DEDUP_REMOVED lines=26> */
.L_x_8479:
[----:B------:R-:W-:Y:S05]  /*15b0*/  BSYNC B0 ;  /* 0x0000000000007941 */ /* 0x000fea0003800000 */
.L_x_8478:
        /* <DEDUP_REMOVED lines=43> */
.L_x_8492:
        /* <DEDUP_REMOVED lines=8> */
.L_x_8491:
[----:B------:R-:W-:Y:S05]  /*18f0*/  BSYNC B1 ;  /* 0x0000000000017941 */ /* 0x000fea0003800000 */
.L_x_8490:
        /* <DEDUP_REMOVED lines=10> */
.L_x_8495:
        /* <DEDUP_REMOVED lines=52> */
.L_x_8494:
[----:B------:R-:W-:Y:S05]  /*1ce0*/  BSYNC B1 ;  /* 0x0000000000017941 */ /* 0x000fea0003800000 */
.L_x_8493:
        /* <DEDUP_REMOVED lines=31> */
.L_x_8497:
[----:B------:R-:W-:Y:S05]  /*1ee0*/  BSYNC B1 ;  /* 0x0000000000017941 */ /* 0x000fea0003800000 */
.L_x_8496:
        /* <DEDUP_REMOVED lines=14> */
.L_x_8489:
[----:B------:R-:W-:Y:S05]  /*1fd0*/  BSYNC B0 ;  /* 0x0000000000007941 */ /* 0x000fea0003800000 */
.L_x_8488:
        /* <DEDUP_REMOVED lines=28> */
.L_x_8499:
[----:B------:R-:W-:Y:S05]  /*21a0*/  BSYNC B0 ;  /* 0x0000000000007941 */ /* 0x000fea0003800000 */
.L_x_8498:
        /* <DEDUP_REMOVED lines=35> */
.L_x_8501:
[----:B-1----:R-:W-:Y:S05]  /*23e0*/  BSYNC B0 ;  /* 0x0000000000007941 */ /* 0x002fea0003800000 */
.L_x_8500:
        /* <DEDUP_REMOVED lines=28> */
.L_x_8503:
[----:B-1----:R-:W-:Y:S05]  /*25b0*/  BSYNC B0 ;  /* 0x0000000000007941 */ /* 0x002fea0003800000 */
.L_x_8502:
        /* <DEDUP_REMOVED lines=69> */
.L_x_8475:
        /* <DEDUP_REMOVED lines=20> */
.L_x_8476:
[----:B------:R-:W-:Y:S01]  /*2b50*/  IMAD.MOV.U32 R10, RZ, RZ, -0x800001 ;  /* 0xff7fffffff0a7424 */ /* 0x000fe200078e00ff */
[----:B------:R-:W-:Y:S01]  /*2b60*/  MOV R17, 0xffffffff ;  /* 0xffffffff00117802 */ /* 0x000fe20000000f00 */
[----:B------:R-:W-:Y:S01]  /*2b70*/  IMAD.MOV.U32 R15, RZ, RZ, 0x10 ;  /* 0x00000010ff0f7424 */ /* 0x000fe200078e00ff */
[----:B------:R-:W-:Y:S01]  /*2b80*/  MOV R12, 0x2bb0 ;  /* 0x00002bb0000c7802 */ /* 0x000fe20000000f00 */
[----:B------:R-:W-:Y:S02]  /*2b90*/  IMAD.MOV.U32 R16, RZ, RZ, 0x1f ;  /* 0x0000001fff107424 */ /* 0x000fe400078e00ff */
[----:B------:R-:W-:Y:S05]  /*2ba0*/  CALL.REL.NOINC `($__internal_198_$__cuda_sm70_shflsync_bfly_p) ;  /* 0x0000010000007944 */ /* 0x000fea0003c00000 */
[----:B01----:R-:W-:Y:S01]  /*2bb0*/  IMAD.MOV.U32 R10, RZ, RZ, R15 ;  /* 0x000000ffff0a7224 */ /* 0x003fe200078e000f */
[----:B------:R-:W-:Y:S05]  /*2bc0*/  BRA `(.L_x_8504) ;  /* 0xffffda8000007947 */ /* 0x000fea000383ffff */
.L_x_8477:
[----:B------:R-:W-:Y:S01]  /*2bd0*/  HFMA2.MMA R16, -RZ, RZ, 0, 1.847743988037109375e-06 ;  /* 0x0000001fff107435 */ /* 0x000fe200000001ff */
[----:B------:R-:W-:Y:S01]  /*2be0*/  IMAD.MOV.U32 R10, RZ, RZ, R18 ;  /* 0x000000ffff0a7224 */ /* 0x000fe200078e0012 */
[----:B------:R-:W-:Y:S01]  /*2bf0*/  MOV R12, 0x2c30 ;  /* 0x00002c30000c7802 */ /* 0x000fe20000000f00 */
[----:B------:R-:W-:Y:S02]  /*2c00*/  IMAD.MOV.U32 R15, RZ, RZ, 0x8 ;  /* 0x00000008ff0f7424 */ /* 0x000fe400078e00ff */
[----:B------:R-:W-:-:S02]  /*2c10*/  IMAD.MOV.U32 R17, RZ, RZ, -0x1 ;  /* 0xffffffffff117424 */ /* 0x000fc400078e00ff */
[----:B------:R-:W-:Y:S05]  /*2c20*/  CALL.REL.NOINC `($__internal_198_$__cuda_sm70_shflsync_bfly_p) ;  /* 0x0000008000007944 */ /* 0x000fea0003c00000 */
[----:B01----:R-:W-:Y:S01]  /*2c30*/  FMNMX.FTZ R10, R18, R15, !PT ;  /* 0x0000000f120a7209 */ /* 0x003fe20007810000 */
[----:B------:R-:W-:Y:S01]  /*2c40*/  IMAD.MOV.U32 R15, RZ, RZ, 0x4 ;  /* 0x00000004ff0f7424 */ /* 0x000fe200078e00ff */
[----:B------:R-:W-:Y:S01]  /*2c50*/  MOV R17, 0xffffffff ;  /* 0xffffffff00117802 */ /* 0x000fe20000000f00 */
[----:B------:R-:W-:Y:S01]  /*2c60*/  IMAD.MOV.U32 R16, RZ, RZ, 0x1f ;  /* 0x0000001fff107424 */ /* 0x000fe200078e00ff */
[----:B------:R-:W-:-:S02]  /*2c70*/  MOV R12, 0x2c90 ;  /* 0x00002c90000c7802 */ /* 0x000fc40000000f00 */
[----:B------:R-:W-:Y:S05]  /*2c80*/  CALL.REL.NOINC `($__internal_198_$__cuda_sm70_shflsync_bfly_p) ;  /* 0x0000002000007944 */ /* 0x000fea0003c00000 */
[----:B-1----:R-:W-:Y:S01]  /*2c90*/  IMAD.MOV.U32 R13, RZ, RZ, R15 ;  /* 0x000000ffff0d7224 */ /* 0x002fe200078e000f */
[----:B0-----:R-:W-:Y:S05]  /*2ca0*/  BRA `(.L_x_8505) ;  /* 0xffffda0000007947 */ /* 0x001fea000383ffff */
        .weak           $__internal_198_$__cuda_sm70_shflsync_bfly_p
        .type           $__internal_198_$__cuda_sm70_shflsync_bfly_p,@function
        .size           $__internal_198_$__cuda_sm70_shflsync_bfly_p,(.L_x_24859 - $__internal_198_$__cuda_sm70_shflsync_bfly_p)
$__internal_198_$__cuda_sm70_shflsync_bfly_p:
[----:B------:R-:W-:Y:S01]  /*2cb0*/  IMAD.MOV.U32 R13, RZ, RZ, 0x0 ;  /* 0x00000000ff0d7424 */ /* 0x000fe200078e00ff */
[----:B------:R-:W-:Y:S04]  /*2cc0*/  WARPSYNC R17 ;  /* 0x0000001100007348 */ /* 0x000fe80003800000 */
[----:B------:R0:W1:Y:S01]  /*2cd0*/  SHFL.BFLY PT, R15, R10, R15, R16 ;  /* 0x0c00000f0a0f7389 */ /* 0x00006200000e0010 */
[----:B------:R-:W-:Y:S05]  /*2ce0*/  RET.REL.NODEC R12 `(_ZN4vllm25paged_attention_v2_kernelI13__nv_bfloat16hLi256ELi8ELi128ELNS_18Fp8KVCacheDataTypeE1ELb0ELi512EEEvPfS3_PT_PKS4_PKT0_SA_ifPKiSC_iPKfiiiSE_SE_iiiii) ;  /* 0xffffd3100c007950 */ /* 0x000fea0003c3ffff */
.L_x_8506:
        /* <DEDUP_REMOVED lines=9> */
.L_x_24859:


//--------------------- .text._ZN4vllm25paged_attention_v2_kernelI13__nv_bfloat16hLi192ELi8ELi128ELNS_18Fp8KVCacheDataTypeE1ELb0ELi512EEEvPfS3_PT_PKS4_PKT0_SA_ifPKiSC_iPKfiiiSE_SE_iiiii --------------------------
	.section	.text._ZN4vllm25paged_attention_v2_kernelI13__nv_bfloat16hLi192ELi8ELi128ELNS_18Fp8KVCacheDataTypeE1ELb0ELi512EEEvPfS3_PT_PKS4_PKT0_SA_ifPKiSC_iPKfiiiSE_SE_iiiii,"ax",@progbits
	.sectioninfo	@"SHI_REGISTERS=32"
	.align	128
        .global         _ZN4vllm25paged_attention_v2_kernelI13__nv_bfloat16hLi192ELi8ELi128ELNS_18Fp8KVCacheDataTypeE1ELb0ELi512EEEvPfS3_PT_PKS4_PKT0_SA_ifPKiSC_iPKfiiiSE_SE_iiiii
        .type           _ZN4vllm25paged_attention_v2_kernelI13__nv_bfloat16hLi192ELi8ELi128ELNS_18Fp8KVCacheDataTypeE1ELb0ELi512EEEvPfS3_PT_PKS4_PKT0_SA_ifPKiSC_iPKfiiiSE_SE_iiiii,@function
        .size           _ZN4vllm25paged_attention_v2_kernelI13__nv_bfloat16hLi192ELi8ELi128ELNS_18Fp8KVCacheDataTypeE1ELb0ELi512EEEvPfS3_PT_PKS4_PKT0_SA_ifPKiSC_iPKfiiiSE_SE_iiiii,(.L_x_24860 - _ZN4vllm25paged_attention_v2_kernelI13__nv_bfloat16hLi192ELi8ELi128ELNS_18Fp8KVCacheDataTypeE1ELb0ELi512EEEvPfS3_PT_PKS4_PKT0_SA_ifPKiSC_iPKfiiiSE_SE_iiiii)
        .other          _ZN4vllm25paged_attention_v2_kernelI13__nv_bfloat16hLi192ELi8ELi128ELNS_18Fp8KVCacheDataTypeE1ELb0ELi512EEEvPfS3_PT_PKS4_PKT0_SA_ifPKiSC_iPKfiiiSE_SE_iiiii,@"STO_CUDA_ENTRY STV_DEFAULT"
_ZN4vllm25paged_attention_v2_kernelI13__nv_bfloat16hLi192ELi8ELi128ELNS_18Fp8KVCacheDataTypeE1ELb0ELi512EEEvPfS3_PT_PKS4_PKT0_SA_ifPKiSC_iPKfiiiSE_SE_iiiii:
.text._ZN4vllm25paged_attention_v2_kernelI13__nv_bfloat16hLi192ELi8ELi128ELNS_18Fp8KVCacheDataTypeE1ELb0ELi512EEEvPfS3_PT_PKS4_PKT0_SA_ifPKiSC_iPKfiiiSE_SE_iiiii:
        /* <DEDUP_REMOVED lines=54> */
.L_x_8511:
        /* <DEDUP_REMOVED lines=11> */
.L_x_8510:
[----:B------:R-:W-:Y:S05]  /*0410*/  BSYNC B1 ;  /* 0x0000000000017941 */ /* 0x000fea0003800000 */
.L_x_8509:
        /* <DEDUP_REMOVED lines=10> */
.L_x_8512:
        /* <DEDUP_REMOVED lines=17> */
.L_x_8508:
[----:B------:R-:W-:Y:S05]  /*05d0*/  BSYNC B0 ;  /* 0x0000000000007941 */ /* 0x000fea0003800000 */
.L_x_8507:
[----:B------:R-:W-:Y:S01]  /*05e0*/  IMAD R13, R3, 0x40, R10 ;  /* 0x00000040030d7824 */ /* 0x000fe200078e020a */
[----:B------:R-:W-:Y:S04]  /*05f0*/  BAR.SYNC.DEFER_BLOCKING 0x0 ;  /* 0x0000000000007b1d */ /* 0x000fe80000010000 */
[----:B------:R-:W-:-:S13]  /*0600*/  ISETP.GE.AND P0, PT, R13, R14, PT ;  /* 0x0000000e0d00720c */ /* 0x000fda0003f06270 */
[----:B------:R-:W-:Y:S05]  /*0610*/  @!P0 BRA `(.L_x_8513) ;  /* 0x0000221000008947 */ /* 0x000fea0003800000 */
[----:B------:R-:W-:Y:S05]  /*0620*/  BRA.DIV ~URZ, `(.L_x_8514) ;  /* 0x000023427f007947 */ /* 0x000fea000b800000 */
[----:B------:R-:W-:-:S05]  /*0630*/  IMAD.MOV.U32 R12, RZ, RZ, -0x800001 ;  /* 0xff7fffffff0c7424 */ /* 0x000fca00078e00ff */
.L_x_8542:
[----:B------:R-:W-:Y:S02]  /*0640*/  FMNMX.FTZ R15, R12, -3.40282346638528859812e+38, !PT ;  /* 0xff7fffff0c0f7809 */ /* 0x000fe40007810000 */
[----:B------:R-:W-:Y:S01]  /*0650*/  MOV R14, 0xff7fffff ;  /* 0xff7fffff000e7802 */ /* 0x000fe20000000f00 */
[----:B------:R-:W-:Y:S05]  /*0660*/  BRA.DIV ~URZ, `(.L_x_8515) ;  /* 0x000023827f007947 */ /* 0x000fea000b800000 */
[----:B------:R-:W0:Y:S02]  /*0670*/  SHFL.BFLY PT, R12, R15, 0x8, 0x1f ;  /* 0x0d001f000f0c7f89 */ /* 0x000e2400000e0000 */
[----:B0-----:R-:W-:-:S05]  /*0680*/  FMNMX.FTZ R15, R15, R12, !PT ;  /* 0x0000000c0f0f7209 */ /* 0x001fca0007810000 */
[----:B------:R0:W1:Y:S02]  /*0690*/  SHFL.BFLY PT, R12, R15, 0x4, 0x1f ;  /* 0x0c801f000f0c7f89 */ /* 0x00006400000e0000 */
.L_x_8543:
        /* <DEDUP_REMOVED lines=35> */
.L_x_8520:
        /* <DEDUP_REMOVED lines=11> */
.L_x_8519:
[----:B------:R-:W-:Y:S05]  /*0980*/  BSYNC B1 ;  /* 0x0000000000017941 */ /* 0x000fea0003800000 */
.L_x_8518:
        /* <DEDUP_REMOVED lines=10> */
.L_x_8523:
        /* <DEDUP_REMOVED lines=100> */
.L_x_8522:
[----:B------:R-:W-:Y:S05]  /*1070*/  BSYNC B1 ;  /* 0x0000000000017941 */ /* 0x000fea0003800000 */
.L_x_8521:
        /* <DEDUP_REMOVED lines=55> */
.L_x_8525:
[----:B------:R-:W-:Y:S05]  /*13f0*/  BSYNC B1 ;  /* 0x0000000000017941 */ /* 0x000fea0003800000 */
.L_x_8524:
        /* <DEDUP_REMOVED lines=26> */
.L_x_8517:
[----:B------:R-:W-:Y:S05]  /*15a0*/  BSYNC B0 ;  /* 0x0000000000007941 */ /* 0x000fea0003800000 */
.L_x_8516:
        /* <DEDUP_REMOVED lines=43> */
.L_x_8530:
        /* <DEDUP_REMOVED lines=8> */
.L_x_8529:
[----:B------:R-:W-:Y:S05]  /*18e0*/  BSYNC B1 ;  /* 0x0000000000017941 */ /* 0x000fea0003800000 */
.L_x_8528:
        /* <DEDUP_REMOVED lines=10> */
.L_x_8533:
        /* <DEDUP_REMOVED lines=52> */
.L_x_8532:
[----:B------:R-:W-:Y:S05]  /*1cd0*/  BSYNC B1 ;  /* 0x0000000000017941 */ /* 0x000fea0003800000 */
.L_x_8531:
        /* <DEDUP_REMOVED lines=31> */
.L_x_8535:
[----:B------:R-:W-:Y:S05]  /*1ed0*/  BSYNC B1 ;  /* 0x0000000000017941 */ /* 0x000fea0003800000 */
.L_x_8534:
        /* <DEDUP_REMOVED lines=14> */
.L_x_8527:
[----:B------:R-:W-:Y:S05]  /*1fc0*/  BSYNC B0 ;  /* 0x0000000000007941 */ /* 0x000fea0003800000 */
.L_x_8526:
        /* <DEDUP_REMOVED lines=28> */
.L_x_8537:
[----:B------:R-:W-:Y:S05]  /*2190*/  BSYNC B0 ;  /* 0x0000000000007941 */ /* 0x000fea0003800000 */
.L_x_8536:
        /* <DEDUP_REMOVED lines=27> */
.L_x_8539:
[----:B0-----:R-:W-:Y:S05]  /*2350*/  BSYNC B0 ;  /* 0x0000000000007941 */ /* 0x001fea0003800000 */
.L_x_8538:
        /* <DEDUP_REMOVED lines=22> */
.L_x_8541:
[----:B0-----:R-:W-:Y:S05]  /*24c0*/  BSYNC B0 ;  /* 0x0000000000007941 */ /* 0x001fea0003800000 */
.L_x_8540:
        /* <DEDUP_REMOVED lines=54> */
.L_x_8513:
        /* <DEDUP_REMOVED lines=20> */
.L_x_8514:
[----:B------:R-:W-:Y:S01]  /*2970*/  IMAD.MOV.U32 R15, RZ, RZ, -0x800001 ;  /* 0xff7fffffff0f7424 */ /* 0x000fe200078e00ff */
[----:B------:R-:W-:Y:S01]  /*2980*/  MOV R17, 0x1f ;  /* 0x0000001f00117802 */ /* 0x000fe20000000f00 */
[----:B------:R-:W-:Y:S01]  /*2990*/  IMAD.MOV.U32 R16, RZ, RZ, 0x10 ;  /* 0x00000010ff107424 */ /* 0x000fe200078e00ff */
[----:B------:R-:W-:Y:S01]  /*29a0*/  MOV R12, 0x29d0 ;  /* 0x000029d0000c7802 */ /* 0x000fe20000000f00 */
[----:B------:R-:W-:Y:S02]  /*29b0*/  IMAD.MOV.U32 R18, RZ, RZ, -0x1 ;  /* 0xffffffffff127424 */ /* 0x000fe400078e00ff */
[----:B------:R-:W-:Y:S05]  /*29c0*/  CALL.REL.NOINC `($__internal_199_$__cuda_sm70_shflsync_bfly_p) ;  /* 0x000000f000007944 */ /* 0x000fea0003c00000 */
[----:B-1----:R-:W-:Y:S01]  /*29d0*/  IMAD.MOV.U32 R12, RZ, RZ, R16 ;  /* 0x000000ffff0c7224 */ /* 0x002fe200078e0010 */
[----:B0-----:R-:W-:Y:S05]  /*29e0*/  BRA `(.L_x_8542) ;  /* 0xffffdc5000007947 */ /* 0x001fea000383ffff */
.L_x_8515:
[----:B------:R-:W-:Y:S01]  /*29f0*/  HFMA2.MMA R16, -RZ, RZ, 0, 4.76837158203125e-07 ;  /* 0x00000008ff107435 */ /* 0x000fe200000001ff */
[----:B------:R-:W-:Y:S01]  /*2a00*/  IMAD.MOV.U32 R17, RZ, RZ, 0x1f ;  /* 0x0000001fff117424 */ /* 0x000fe200078e00ff */
[----:B------:R-:W-:Y:S01]  /*2a10*/  MOV R12, 0x2a40 ;  /* 0x00002a40000c7802 */ /* 0x000fe20000000f00 */
[----:B------:R-:W-:-:S03]  /*2a20*/  IMAD.MOV.U32 R18, RZ, RZ, -0x1 ;  /* 0xffffffffff127424 */ /* 0x000fc600078e00ff */
[----:B------:R-:W-:Y:S05]  /*2a30*/  CALL.REL.NOINC `($__internal_199_$__cuda_sm70_shflsync_bfly_p) ;  /* 0x0000008000007944 */ /* 0x000fea0003c00000 */
[----:B01----:R-:W-:Y:S01]  /*2a40*/  FMNMX.FTZ R15, R15, R16, !PT ;  /* 0x000000100f0f7209 */ /* 0x003fe20007810000 */
[----:B------:R-:W-:Y:S01]  /*2a50*/  IMAD.MOV.U32 R17, RZ, RZ, 0x1f ;  /* 0x0000001fff117424 */ /* 0x000fe200078e00ff */
[----:B------:R-:W-:Y:S01]  /*2a60*/  MOV R16, 0x4 ;  /* 0x0000000400107802 */ /* 0x000fe20000000f00 */
[----:B------:R-:W-:Y:S01]  /*2a70*/  IMAD.MOV.U32 R18, RZ, RZ, -0x1 ;  /* 0xffffffffff127424 */ /* 0x000fe200078e00ff */
[----:B------:R-:W-:-:S02]  /*2a80*/  MOV R12, 0x2aa0 ;  /* 0x00002aa0000c7802 */ /* 0x000fc40000000f00 */
[----:B------:R-:W-:Y:S05]  /*2a90*/  CALL.REL.NOINC `($__internal_199_$__cuda_sm70_shflsync_bfly_p) ;  /* 0x0000002000007944 */ /* 0x000fea0003c00000 */
[----:B-1----:R-:W-:Y:S01]  /*2aa0*/  MOV R12, R16 ;  /* 0x00000010000c7202 */ /* 0x002fe20000000f00 */
[----:B0-----:R-:W-:Y:S05]  /*2ab0*/  BRA `(.L_x_8543) ;  /* 0xffffdbe000007947 */ /* 0x001fea000383ffff */
        .weak           $__internal_199_$__cuda_sm70_shflsync_bfly_p
        .type           $__internal_199_$__cuda_sm70_shflsync_bfly_p,@function
        .size           $__internal_199_$__cuda_sm70_shflsync_bfly_p,(.L_x_24860 - $__internal_199_$__cuda_sm70_shflsync_bfly_p)
$__internal_199_$__cuda_sm70_shflsync_bfly_p:
[----:B------:R-:W-:Y:S01]  /*2ac0*/  IMAD.MOV.U32 R13, RZ, RZ, 0x0 ;  /* 0x00000000ff0d7424 */ /* 0x000fe200078e00ff */
[----:B------:R-:W-:Y:S04]  /*2ad0*/  WARPSYNC R18 ;  /* 0x0000001200007348 */ /* 0x000fe80003800000 */
[----:B------:R0:W1:Y:S01]  /*2ae0*/  SHFL.BFLY PT, R16, R15, R16, R17 ;  /* 0x0c0000100f107389 */ /* 0x00006200000e0011 */
[----:B------:R-:W-:Y:S05]  /*2af0*/  RET.REL.NODEC R12 `(_ZN4vllm25paged_attention_v2_kernelI13__nv_bfloat16hLi192ELi8ELi128ELNS_18Fp8KVCacheDataTypeE1ELb0ELi512EEEvPfS3_PT_PKS4_PKT0_SA_ifPKiSC_iPKfiiiSE_SE_iiiii) ;  /* 0xffffd5000c007950 */ /* 0x000fea0003c3ffff */
.L_x_8544:
        /* <DEDUP_REMOVED lines=16> */
.L_x_24860:


//--------------------- .text._ZN4vllm25paged_attention_v2_kernelI13__nv_bfloat16hLi128ELi8ELi128ELNS_18Fp8KVCacheDataTypeE1ELb0ELi512EEEvPfS3_PT_PKS4_PKT0_SA_ifPKiSC_iPKfiiiSE_SE_iiiii --------------------------
	.section	.text._ZN4vllm25paged_attention_v2_kernelI13__nv_bfloat16hLi128ELi8ELi128ELNS_18Fp8KVCacheDataTypeE1ELb0ELi512EEEvPfS3_PT_PKS4_PKT0_SA_ifPKiSC_iPKfiiiSE_SE_iiiii,"ax",@progbits
	.sectioninfo	@"SHI_REGISTERS=32"
	.align	128
        .global         _ZN4vllm25paged_attention_v2_kernelI13__nv_bfloat16hLi128ELi8ELi128ELNS_18Fp8KVCacheDataTypeE1ELb0ELi512EEEvPfS3_PT_PKS4_PKT0_SA_ifPKiSC_iPKfiiiSE_SE_iiiii
        .type           _ZN4vllm25paged_attention_v2_kernelI13__nv_bfloat16hLi128ELi8ELi128ELNS_18Fp8KVCacheDataTypeE1ELb0ELi512EEEvPfS3_PT_PKS4_PKT0_SA_ifPKiSC_iPKfiiiSE_SE_iiiii,@function
        .size           _ZN4vllm25paged_attention_v2_kernelI13__nv_bfloat16hLi128ELi8ELi128ELNS_18Fp8KVCacheDataTypeE1ELb0ELi512EEEvPfS3_PT_PKS4_PKT0_SA_ifPKiSC_iPKfiiiSE_SE_iiiii,(.L_x_24861 - _ZN4vllm25paged_attention_v2_kernelI13__nv_bfloat16hLi128ELi8ELi128ELNS_18Fp8KVCacheDataTypeE1ELb0ELi512EEEvPfS3_PT_PKS4_PKT0_SA_ifPKiSC_iPKfiiiSE_SE_iiiii)
        .other          _ZN4vllm25paged_attention_v2_kernelI13__nv_bfloat16hLi128ELi8ELi128ELNS_18Fp8KVCacheDataTypeE1ELb0ELi512EEEvPfS3_PT_PKS4_PKT0_SA_ifPKiSC_iPKfiiiSE_SE_iiiii,@"STO_CUDA_ENTRY STV_DEFAULT"
_ZN4vllm25paged_attention_v2_kernelI13__nv_bfloat16hLi128ELi8ELi128ELNS_18Fp8KVCacheDataTypeE1ELb0ELi512EEEvPfS3_PT_PKS4_PKT0_SA_ifPKiSC_iPKfiiiSE_SE_iiiii:
.text._ZN4vllm25paged_attention_v2_kernelI13__nv_bfloat16hLi128ELi8ELi128ELNS_18Fp8KVCacheDataTypeE1ELb0ELi512EEEvPfS3_PT_PKS4_PKT0_SA_ifPKiSC_iPKfiiiSE_SE_iiiii:
        /* <DEDUP_REMOVED lines=55> */
.L_x_8549:
        /* <DEDUP_REMOVED lines=11> */
.L_x_8548:
[----:B------:R-:W-:Y:S05]  /*0420*/  BSYNC B1 ;  /* 0x0000000000017941 */ /* 0x000fea0003800000 */
.L_x_8547:
        /* <DEDUP_REMOVED lines=10> */
.L_x_8550:
        /* <DEDUP_REMOVED lines=17> */
.L_x_8546:
[----:B------:R-:W-:Y:S05]  /*05e0*/  BSYNC B0 ;  /* 0x0000000000007941 */ /* 0x000fea0003800000 */
.L_x_8545:
[----:B------:R-:W-:Y:S01]  /*05f0*/  LEA R13, R3, R8, 0x6 ;  /* 0x00000008030d7211 */ /* 0x000fe200078e30ff */
[----:B------:R-:W-:Y:S03]  /*0600*/  BAR.SYNC.DEFER_BLOCKING 0x0 ;  /* 0x0000000000007b1d */ /* 0x000fe60000010000 */
[----:B------:R-:W-:-:S13]  /*0610*/  ISETP.GE.AND P0, PT, R13, R10, PT ;  /* 0x0000000a0d00720c */ /* 0x000fda0003f06270 */
[----:B------:R-:W-:Y:S05]  /*0620*/  @!P0 BRA `(.L_x_8551) ;  /* 0x0000201000008947 */ /* 0x000fea0003800000 */
[----:B------:R-:W-:Y:S05]  /*0630*/  BRA.DIV ~URZ, `(.L_x_8552) ;  /* 0x000021427f007947 */ /* 0x000fea000b800000 */
[----:B------:R-:W-:-:S05]  /*0640*/  IMAD.MOV.U32 R10, RZ, RZ, -0x800001 ;  /* 0xff7fffffff0a7424 */ /* 0x000fca00078e00ff */
.L_x_8576:
[----:B------:R-:W-:Y:S01]  /*0650*/  FMNMX.FTZ R18, R10, -3.40282346638528859812e+38, !PT ;  /* 0xff7fffff0a127809 */ /* 0x000fe20007810000 */
[----:B------:R-:W-:Y:S01]  /*0660*/  IMAD.MOV.U32 R14, RZ, RZ, -0x800001 ;  /* 0xff7fffffff0e7424 */ /* 0x000fe200078e00ff */
[----:B------:R-:W-:Y:S05]  /*0670*/  BRA.DIV ~URZ, `(.L_x_8553) ;  /* 0x000021827f007947 */ /* 0x000fea000b800000 */
[----:B------:R-:W0:Y:S02]  /*0680*/  SHFL.BFLY PT, R10, R18, 0x8, 0x1f ;  /* 0x0d001f00120a7f89 */ /* 0x000e2400000e0000 */
[----:B0-----:R-:W-:-:S05]  /*0690*/  FMNMX.FTZ R10, R18, R10, !PT ;  /* 0x0000000a120a7209 */ /* 0x001fca0007810000 */
[----:B------:R0:W2:Y:S02]  /*06a0*/  SHFL.BFLY PT, R13, R10, 0x4, 0x1f ;  /* 0x0c801f000a0d7f89 */ /* 0x0000a400000e0000 */
.L_x_8577:
        /* <DEDUP_REMOVED lines=35> */
.L_x_8558:
        /* <DEDUP_REMOVED lines=11> */
.L_x_8557:
[----:B------:R-:W-:Y:S05]  /*0990*/  BSYNC B1 ;  /* 0x0000000000017941 */ /* 0x000fea0003800000 */
.L_x_8556:
        /* <DEDUP_REMOVED lines=10> */
.L_x_8561:
        /* <DEDUP_REMOVED lines=100> */
.L_x_8560:
[----:B------:R-:W-:Y:S05]  /*1080*/  BSYNC B1 ;  /* 0x0000000000017941 */ /* 0x000fea0003800000 */
.L_x_8559:
        /* <DEDUP_REMOVED lines=55> */
.L_x_8563:
[----:B------:R-:W-:Y:S05]  /*1400*/  BSYNC B1 ;  /* 0x0000000000017941 */ /* 0x000fea0003800000 */
.L_x_8562:
        /* <DEDUP_REMOVED lines=26> */
.L_x_8555:
[----:B------:R-:W-:Y:S05]  /*15b0*/  BSYNC B0 ;  /* 0x0000000000007941 */ /* 0x000fea0003800000 */
.L_x_8554:
        /* <DEDUP_REMOVED lines=43> */
.L_x_8568:
        /* <DEDUP_REMOVED lines=8> */
.L_x_8567:
[----:B------:R-:W-:Y:S05]  /*18f0*/  BSYNC B1 ;  /* 0x0000000000017941 */ /* 0x000fea0003800000 */
.L_x_8566:
        /* <DEDUP_REMOVED lines=10> */
.L_x_8571:
        /* <DEDUP_REMOVED lines=52> */
.L_x_8570:
[----:B------:R-:W-:Y:S05]  /*1ce0*/  BSYNC B1 ;  /* 0x0000000000017941 */ /* 0x000fea0003800000 */
.L_x_8569:
        /* <DEDUP_REMOVED lines=31> */
.L_x_8573:
[----:B------:R-:W-:Y:S05]  /*1ee0*/  BSYNC B1 ;  /* 0x0000000000017941 */ /* 0x000fea0003800000 */
.L_x_8572:
        /* <DEDUP_REMOVED lines=14> */
.L_x_8565:
[----:B------:R-:W-:Y:S05]  /*1fd0*/  BSYNC B0 ;  /* 0x0000000000007941 */ /* 0x000fea0003800000 */
.L_x_8564:
        /* <DEDUP_REMOVED lines=23> */
.L_x_8575:
[----:B------:R-:W-:Y:S05]  /*2150*/  BSYNC B0 ;  /* 0x0000000000007941 */ /* 0x000fea0003800000 */
.L_x_8574:
        /* <DEDUP_REMOVED lines=78> */
.L_x_8551:
        /* <DEDUP_REMOVED lines=20> */
.L_x_8552:
[----:B------:R-:W-:Y:S01]  /*2780*/  MOV R10, 0xff7fffff ;  /* 0xff7fffff000a7802 */ /* 0x000fe20000000f00 */
[----:B------:R-:W-:Y:S01]  /*2790*/  IMAD.MOV.U32 R15, RZ, RZ, 0x10 ;  /* 0x00000010ff0f7424 */ /* 0x000fe200078e00ff */
[----:B------:R-:W-:Y:S01]  /*27a0*/  MOV R17, 0xffffffff ;  /* 0xffffffff00117802 */ /* 0x000fe20000000f00 */
[----:B------:R-:W-:Y:S01]  /*27b0*/  IMAD.MOV.U32 R16, RZ, RZ, 0x1f ;  /* 0x0000001fff107424 */ /* 0x000fe200078e00ff */
[----:B------:R-:W-:Y:S02]  /*27c0*/  MOV R12, 0x27e0 ;  /* 0x000027e0000c7802 */ /* 0x000fe40000000f00 */
[----:B-1----:R-:W-:Y:S05]  /*27d0*/  CALL.REL.NOINC `($__internal_200_$__cuda_sm70_shflsync_bfly_p) ;  /* 0x0000010000007944 */ /* 0x002fea0003c00000 */
[----:B01----:R-:W-:Y:S01]  /*27e0*/  IMAD.MOV.U32 R10, RZ, RZ, R15 ;  /* 0x000000ffff0a7224 */ /* 0x003fe200078e000f */
[----:B------:R-:W-:Y:S05]  /*27f0*/  BRA `(.L_x_8576) ;  /* 0xffffde5000007947 */ /* 0x000fea000383ffff */
.L_x_8553:
[----:B------:R-:W-:Y:S01]  /*2800*/  HFMA2.MMA R16, -RZ, RZ, 0, 1.847743988037109375e-06 ;  /* 0x0000001fff107435 */ /* 0x000fe200000001ff */
[----:B------:R-:W-:Y:S01]  /*2810*/  MOV R10, R18 ;  /* 0x00000012000a7202 */ /* 0x000fe20000000f00 */
[----:B------:R-:W-:Y:S01]  /*2820*/  IMAD.MOV.U32 R15, RZ, RZ, 0x8 ;  /* 0x00000008ff0f7424 */ /* 0x000fe200078e00ff */
[----:B------:R-:W-:Y:S01]  /*2830*/  MOV R12, 0x2860 ;  /* 0x00002860000c7802 */ /* 0x000fe20000000f00 */
[----:B------:R-:W-:Y:S02]  /*2840*/  IMAD.MOV.U32 R17, RZ, RZ, -0x1 ;  /* 0xffffffffff117424 */ /* 0x000fe400078e00ff */
[----:B-1----:R-:W-:Y:S05]  /*2850*/  CALL.REL.NOINC `($__internal_200_$__cuda_sm70_shflsync_bfly_p) ;  /* 0x0000008000007944 */ /* 0x002fea0003c00000 */
[----:B01----:R-:W-:Y:S01]  /*2860*/  FMNMX.FTZ R10, R18, R15, !PT ;  /* 0x0000000f120a7209 */ /* 0x003fe20007810000 */
[----:B------:R-:W-:Y:S01]  /*2870*/  IMAD.MOV.U32 R16, RZ, RZ, 0x1f ;  /* 0x0000001fff107424 */ /* 0x000fe200078e00ff */
[----:B------:R-:W-:-:S02]  /*2880*/  MOV R15, 0x4 ;  /* 0x00000004000f7802 */ /* 0x000fc40000000f00 */
[----:B------:R-:W-:Y:S02]  /*2890*/  MOV R17, 0xffffffff ;  /* 0xffffffff00117802 */ /* 0x000fe40000000f00 */
[----:B------:R-:W-:Y:S02]  /*28a0*/  MOV R12, 0x28c0 ;  /* 0x000028c0000c7802 */ /* 0x000fe40000000f00 */
[----:B------:R-:W-:Y:S05]  /*28b0*/  CALL.REL.NOINC `($__internal_200_$__cuda_sm70_shflsync_bfly_p) ;  /* 0x0000002000007944 */ /* 0x000fea0003c00000 */
[----:B-1----:R-:W-:Y:S01]  /*28c0*/  IMAD.MOV.U32 R13, RZ, RZ, R15 ;  /* 0x000000ffff0d7224 */ /* 0x002fe200078e000f */
[----:B0-----:R-:W-:Y:S05]  /*28d0*/  BRA `(.L_x_8577) ;  /* 0xffffddd000007947 */ /* 0x001fea000383ffff */
        .weak           $__internal_200_$__cuda_sm70_shflsync_bfly_p
        .type           $__internal_200_$__cuda_sm70_shflsync_bfly_p,@function
        .size           $__internal_200_$__cuda_sm70_shflsync_bfly_p,(.L_x_24861 - $__internal_200_$__cuda_sm70_shflsync_bfly_p)
$__internal_200_$__cuda_sm70_shflsync_bfly_p:
[----:B------:R-:W-:Y:S01]  /*28e0*/  HFMA2.MMA R13, -RZ, RZ, 0, 0 ;  /* 0x00000000ff0d7435 */ /* 0x000fe200000001ff */
[----:B------:R-:W-:Y:S04]  /*28f0*/  WARPSYNC R17 ;  /* 0x0000001100007348 */ /* 0x000fe80003800000 */
[----:B------:R0:W1:Y:S01]  /*2900*/  SHFL.BFLY PT, R15, R10, R15, R16 ;  /* 0x0c00000f0a0f7389 */ /* 0x00006200000e0010 */
[----:B------:R-:W-:Y:S05]  /*2910*/  RET.REL.NODEC R12 `(_ZN4vllm25paged_attention_v2_kernelI13__nv_bfloat16hLi128ELi8ELi128ELNS_18Fp8KVCacheDataTypeE1ELb0ELi512EEEvPfS3_PT_PKS4_PKT0_SA_ifPKiSC_iPKfiiiSE_SE_iiiii) ;  /* 0xffffd6e00c007950 */ /* 0x000fea0003c3ffff */
.L_x_8578:
        /* <DEDUP_REMOVED lines=14> */
.L_x_24861:


//--------------------- .text._ZN4vllm25paged_attention_v2_kernelI13__nv_bfloat16hLi120ELi8ELi128ELNS_18Fp8KVCacheDataTypeE1ELb0ELi512EEEvPfS3_PT_PKS4_PKT0_SA_ifPKiSC_iPKfiiiSE_SE_iiiii --------------------------
	.section	.text._ZN4vllm25paged_attention_v2_kernelI13__nv_bfloat16hLi120ELi8ELi128ELNS_18Fp8KVCacheDataTypeE1ELb0ELi512EEEvPfS3_PT_PKS4_PKT0_SA_ifPKiSC_iPKfiiiSE_SE_iiiii,"ax",@progbits
	.sectioninfo	@"SHI_REGISTERS=32"
	.align	128
        .global         _ZN4vllm25paged_attention_v2_kernelI13__nv_bfloat16hLi120ELi8ELi128ELNS_18Fp8KVCacheDataTypeE1ELb0ELi512EEEvPfS3_PT_PKS4_PKT0_SA_ifPKiSC_iPKfiiiSE_SE_iiiii
        .type           _ZN4vllm25paged_attention_v2_kernelI13__nv_bfloat16hLi120ELi8ELi128ELNS_18Fp8KVCacheDataTypeE1ELb0ELi512EEEvPfS3_PT_PKS4_PKT0_SA_ifPKiSC_iPKfiiiSE_SE_iiiii,@function
        .size           _ZN4vllm25paged_attention_v2_kernelI13__nv_bfloat16hLi120ELi8ELi128ELNS_18Fp8KVCacheDataTypeE1ELb0ELi512EEEvPfS3_PT_PKS4_PKT0_SA_ifPKiSC_iPKfiiiSE_SE_iiiii,(.L_x_24862 - _ZN4vllm25paged_attention_v2_kernelI13__nv_bfloat16hLi120ELi8ELi128ELNS_18Fp8KVCacheDataTypeE1ELb0ELi512EEEvPfS3_PT_PKS4_PKT0_SA_ifPKiSC_iPKfiiiSE_SE_iiiii)
        .other          _ZN4vllm25paged_attention_v2_kernelI13__nv_bfloat16hLi120ELi8ELi128ELNS_18Fp8KVCacheDataTypeE1ELb0ELi512EEEvPfS3_PT_PKS4_PKT0_SA_ifPKiSC_iPKfiiiSE_SE_iiiii,@"STO_CUDA_ENTRY STV_DEFAULT"
_ZN4vllm25paged_attention_v2_kernelI13__nv_bfloat16hLi120ELi8ELi128ELNS_18Fp8KVCacheDataTypeE1ELb0ELi512EEEvPfS3_PT_PKS4_PKT0_SA_ifPKiSC_iPKfiiiSE_SE_iiiii:
.text._ZN4vllm25paged_attention_v2_kernelI13__nv_bfloat16hLi120ELi8ELi128ELNS_18Fp8KVCacheDataTypeE1ELb0ELi512EEEvPfS3_PT_PKS4_PKT0_SA_ifPKiSC_iPKfiiiSE_SE_iiiii:
        /* <DEDUP_REMOVED lines=54> */
.L_x_8583:
        /* <DEDUP_REMOVED lines=11> */
.L_x_8582:
[----:B------:R-:W-:Y:S05]  /*0410*/  BSYNC B1 ;  /* 0x0000000000017941 */ /* 0x000fea0003800000 */
.L_x_8581:
        /* <DEDUP_REMOVED lines=10> */
.L_x_8584:
        /* <DEDUP_REMOVED lines=17> */
.L_x_8580:
[----:B------:R-:W-:Y:S05]  /*05d0*/  BSYNC B0 ;  /* 0x0000000000007941 */ /* 0x000fea0003800000 */
.L_x_8579:
[----:B------:R-:W-:Y:S01]  /*05e0*/  IMAD R13, R3, 0x40, R10 ;  /* 0x00000040030d7824 */ /* 0x000fe200078e020a */
[----:B------:R-:W-:Y:S04]  /*05f0*/  BAR.SYNC.DEFER_BLOCKING 0x0 ;  /* 0x0000000000007b1d */ /* 0x000fe80000010000 */
[----:B------:R-:W-:-:S13]  /*0600*/  ISETP.GE.AND P0, PT, R13, R14, PT ;  /* 0x0000000e0d00720c */ /* 0x000fda0003f06270 */
[----:B------:R-:W-:Y:S05]  /*0610*/  @!P0 BRA `(.L_x_8585) ;  /* 0x0000212000008947 */ /* 0x000fea0003800000 */
[----:B------:R-:W-:Y:S05]  /*0620*/  BRA.DIV ~URZ, `(.L_x_8586) ;  /* 0x000022527f007947 */ /* 0x000fea000b800000 */
[----:B------:R-:W-:-:S05]  /*0630*/  IMAD.MOV.U32 R12, RZ, RZ, -0x800001 ;  /* 0xff7fffffff0c7424 */ /* 0x000fca00078e00ff */
.L_x_8618:
[----:B------:R-:W-:Y:S02]  /*0640*/  FMNMX.FTZ R15, R12, -3.40282346638528859812e+38, !PT ;  /* 0xff7fffff0c0f7809 */ /* 0x000fe40007810000 */
[----:B------:R-:W-:Y:S01]  /*0650*/  MOV R14, 0xff7fffff ;  /* 0xff7fffff000e7802 */ /* 0x000fe20000000f00 */
[----:B------:R-:W-:Y:S05]  /*0660*/  BRA.DIV ~URZ, `(.L_x_8587) ;  /* 0x000022927f007947 */ /* 0x000fea000b800000 */
[----:B------:R-:W0:Y:S02]  /*0670*/  SHFL.BFLY PT, R12, R15, 0x8, 0x1f ;  /* 0x0d001f000f0c7f89 */ /* 0x000e2400000e0000 */
[----:B0-----:R-:W-:-:S05]  /*0680*/  FMNMX.FTZ R15, R15, R12, !PT ;  /* 0x0000000c0f0f7209 */ /* 0x001fca0007810000 */
[----:B------:R0:W1:Y:S02]  /*0690*/  SHFL.BFLY PT, R12, R15, 0x4, 0x1f ;  /* 0x0c801f000f0c7f89 */ /* 0x00006400000e0000 */
.L_x_8619:
        /* <DEDUP_REMOVED lines=35> */
.L_x_8592:
        /* <DEDUP_REMOVED lines=11> */
.L_x_8591:
[----:B------:R-:W-:Y:S05]  /*0980*/  BSYNC B1 ;  /* 0x0000000000017941 */ /* 0x000fea0003800000 */
.L_x_8590:
        /* <DEDUP_REMOVED lines=10> */
.L_x_8595:
        /* <DEDUP_REMOVED lines=100> */
.L_x_8594:
[----:B------:R-:W-:Y:S05]  /*1070*/  BSYNC B1 ;  /* 0x0000000000017941 */ /* 0x000fea0003800000 */
.L_x_8593:
        /* <DEDUP_REMOVED lines=55> */
.L_x_8597:
[----:B------:R-:W-:Y:S05]  /*13f0*/  BSYNC B1 ;  /* 0x0000000000017941 */ /* 0x000fea0003800000 */
.L_x_8596:
        /* <DEDUP_REMOVED lines=26> */
.L_x_8589:
[----:B------:R-:W-:Y:S05]  /*15a0*/  BSYNC B0 ;  /* 0x0000000000007941 */ /* 0x000fea0003800000 */
.L_x_8588:
        /* <DEDUP_REMOVED lines=43> */
.L_x_8602:
        /* <DEDUP_REMOVED lines=8> */
.L_x_8601:
[----:B------:R-:W-:Y:S05]  /*18e0*/  BSYNC B1 ;  /* 0x0000000000017941 */ /* 0x000fea0003800000 */
.L_x_8600:
        /* <DEDUP_REMOVED lines=10> */
.L_x_8605:
        /* <DEDUP_REMOVED lines=52> */
.L_x_8604:
[----:B------:R-:W-:Y:S05]  /*1cd0*/  BSYNC B1 ;  /* 0x0000000000017941 */ /* 0x000fea0003800000 */
.L_x_8603:
        /* <DEDUP_REMOVED lines=31> */
.L_x_8607:
[----:B------:R-:W-:Y:S05]  /*1ed0*/  BSYNC B1 ;  /* 0x0000000000017941 */ /* 0x000fea0003800000 */
.L_x_8606:
        /* <DEDUP_REMOVED lines=14> */
.L_x_8599:
[----:B------:R-:W-:Y:S05]  /*1fc0*/  BSYNC B0 ;  /* 0x0000000000007941 */ /* 0x000fea0003800000 */
.L_x_8598:
        /* <DEDUP_REMOVED lines=28> */
.L_x_8609:
[----:B------:R-:W-:Y:S05]  /*2190*/  BSYNC B0 ;  /* 0x0000000000007941 */ /* 0x000fea0003800000 */
.L_x_8608:
        /* <DEDUP_REMOVED lines=12> */
.L_x_8611:
[----:B------:R-:W-:Y:S05]  /*2260*/  BSYNC B0 ;  /* 0x0000000000007941 */ /* 0x000fea0003800000 */
.L_x_8610:
        /* <DEDUP_REMOVED lines=12> */
.L_x_8613:
[----:B------:R-:W-:Y:S05]  /*2330*/  BSYNC B0 ;  /* 0x0000000000007941 */ /* 0x000fea0003800000 */
.L_x_8612:
        /* <DEDUP_REMOVED lines=8> */
.L_x_8615:
[----:B------:R-:W-:Y:S05]  /*23c0*/  BSYNC B0 ;  /* 0x0000000000007941 */ /* 0x000fea0003800000 */
.L_x_8614:
        /* <DEDUP_REMOVED lines=12> */
.L_x_8617:
[----:B------:R-:W-:Y:S05]  /*2490*/  BSYNC B0 ;  /* 0x0000000000007941 */ /* 0x000fea0003800000 */
.L_x_8616:
        /* <DEDUP_REMOVED lines=42> */
.L_x_8585:
        /* <DEDUP_REMOVED lines=20> */
.L_x_8586:
[----:B------:R-:W-:Y:S01]  /*2880*/  IMAD.MOV.U32 R15, RZ, RZ, -0x800001 ;  /* 0xff7fffffff0f7424 */ /* 0x000fe200078e00ff */
[----:B------:R-:W-:Y:S01]  /*2890*/  MOV R17, 0x1f ;  /* 0x0000001f00117802 */ /* 0x000fe20000000f00 */
[----:B------:R-:W-:Y:S01]  /*28a0*/  IMAD.MOV.U32 R16, RZ, RZ, 0x10 ;  /* 0x00000010ff107424 */ /* 0x000fe200078e00ff */
[----:B------:R-:W-:Y:S01]  /*28b0*/  MOV R12, 0x28e0 ;  /* 0x000028e0000c7802 */ /* 0x000fe20000000f00 */
[----:B------:R-:W-:Y:S02]  /*28c0*/  IMAD.MOV.U32 R18, RZ, RZ, -0x1 ;  /* 0xffffffffff127424 */ /* 0x000fe400078e00ff */
[----:B------:R-:W-:Y:S05]  /*28d0*/  CALL.REL.NOINC `($__internal_201_$__cuda_sm70_shflsync_bfly_p) ;  /* 0x000000f000007944 */ /* 0x000fea0003c00000 */
[----:B-1----:R-:W-:Y:S01]  /*28e0*/  IMAD.MOV.U32 R12, RZ, RZ, R16 ;  /* 0x000000ffff0c7224 */ /* 0x002fe200078e0010 */
[----:B0-----:R-:W-:Y:S05]  /*28f0*/  BRA `(.L_x_8618) ;  /* 0xffffdd4000007947 */ /* 0x001fea000383ffff */
.L_x_8587:
[----:B------:R-:W-:Y:S01]  /*2900*/  HFMA2.MMA R16, -RZ, RZ, 0, 4.76837158203125e-07 ;  /* 0x00000008ff107435 */ /* 0x000fe200000001ff */
[----:B------:R-:W-:Y:S01]  /*2910*/  IMAD.MOV.U32 R17, RZ, RZ, 0x1f ;  /* 0x0000001fff117424 */ /* 0x000fe200078e00ff */
[----:B------:R-:W-:Y:S01]  /*2920*/  MOV R12, 0x2950 ;  /* 0x00002950000c7802 */ /* 0x000fe20000000f00 */
[----:B------:R-:W-:-:S03]  /*2930*/  IMAD.MOV.U32 R18, RZ, RZ, -0x1 ;  /* 0xffffffffff127424 */ /* 0x000fc600078e00ff */
[----:B------:R-:W-:Y:S05]  /*2940*/  CALL.REL.NOINC `($__internal_201_$__cuda_sm70_shflsync_bfly_p) ;  /* 0x0000008000007944 */ /* 0x000fea0003c00000 */
[----:B01----:R-:W-:Y:S01]  /*2950*/  FMNMX.FTZ R15, R15, R16, !PT ;  /* 0x000000100f0f7209 */ /* 0x003fe20007810000 */
[----:B------:R-:W-:Y:S01]  /*2960*/  IMAD.MOV.U32 R17, RZ, RZ, 0x1f ;  /* 0x0000001fff117424 */ /* 0x000fe200078e00ff */
[----:B------:R-:W-:Y:S01]  /*2970*/  MOV R16, 0x4 ;  /* 0x0000000400107802 */ /* 0x000fe20000000f00 */
[----:B------:R-:W-:Y:S01]  /*2980*/  IMAD.MOV.U32 R18, RZ, RZ, -0x1 ;  /* 0xffffffffff127424 */ /* 0x000fe200078e00ff */
[----:B------:R-:W-:-:S02]  /*2990*/  MOV R12, 0x29b0 ;  /* 0x000029b0000c7802 */ /* 0x000fc40000000f00 */
[----:B------:R-:W-:Y:S05]  /*29a0*/  CALL.REL.NOINC `($__internal_201_$__cuda_sm70_shflsync_bfly_p) ;  /* 0x0000002000007944 */ /* 0x000fea0003c00000 */
[----:B-1----:R-:W-:Y:S01]  /*29b0*/  MOV R12, R16 ;  /* 0x00000010000c7202 */ /* 0x002fe20000000f00 */
[----:B0-----:R-:W-:Y:S05]  /*29c0*/  BRA `(.L_x_8619) ;  /* 0xffffdcd000007947 */ /* 0x001fea000383ffff */
        .weak           $__internal_201_$__cuda_sm70_shflsync_bfly_p
        .type           $__internal_201_$__cuda_sm70_shflsync_bfly_p,@function
        .size           $__internal_201_$__cuda_sm70_shflsync_bfly_p,(.L_x_24862 - $__internal_201_$__cuda_sm70_shflsync_bfly_p)
$__internal_201_$__cuda_sm70_shflsync_bfly_p:
[----:B------:R-:W-:Y:S01]  /*29d0*/  IMAD.MOV.U32 R13, RZ, RZ, 0x0 ;  /* 0x00000000ff0d7424 */ /* 0x000fe200078e00ff */
[----:B------:R-:W-:Y:S04]  /*29e0*/  WARPSYNC R18 ;  /* 0x0000001200007348 */ /* 0x000fe80003800000 */
[----:B------:R0:W1:Y:S01]  /*29f0*/  SHFL.BFLY PT, R16, R15, R16, R17 ;  /* 0x0c0000100f107389 */ /* 0x00006200000e0011 */
[----:B------:R-:W-:Y:S05]  /*2a00*/  RET.REL.NODEC R12 `(_ZN4vllm25paged_attention_v2_kernelI13__nv_bfloat16hLi120ELi8ELi128ELNS_18Fp8KVCacheDataTypeE1ELb0ELi512EEEvPfS3_PT_PKS4_PKT0_SA_ifPKiSC_iPKfiiiSE_SE_iiiii) ;  /* 0xffffd5f00c007950 */ /* 0x000fea0003c3ffff */
.L_x_8620:
        /* <DEDUP_REMOVED lines=15> */
.L_x_24862:


//--------------------- .text._ZN4vllm25paged_attention_v2_kernelI13__nv_bfloat16hLi112ELi8ELi128ELNS_18Fp8KVCacheDataTypeE1ELb0ELi512EEEvPfS3_PT_PKS4_PKT0_SA_ifPKiSC_iPKfiiiSE_SE_iiiii --------------------------
	.section	.text._ZN4vllm25paged_attention_v2_kernelI13__nv_bfloat16hLi112ELi8ELi128ELNS_18Fp8KVCacheDataTypeE1ELb0ELi512EEEvPfS3_PT_PKS4_PKT0_SA_ifPKiSC_iPKfiiiSE_SE_iiiii,"ax",@progbits
	.sectioninfo	@"SHI_REGISTERS=32"
	.align	128
        .global         _ZN4vllm25paged_attention_v2_kernelI13__nv_bfloat16hLi112ELi8ELi128ELNS_18Fp8KVCacheDataTypeE1ELb0ELi512EEEvPfS3_PT_PKS4_PKT0_SA_ifPKiSC_iPKfiiiSE_SE_iiiii
        .type           _ZN4vllm25paged_attention_v2_kernelI13__nv_bfloat16hLi112ELi8ELi128ELNS_18Fp8KVCacheDataTypeE1ELb0ELi512EEEvPfS3_PT_PKS4_PKT0_SA_ifPKiSC_iPKfiiiSE_SE_iiiii,@function
        .size           _ZN4vllm25paged_attention_v2_kernelI13__nv_bfloat16hLi112ELi8ELi128ELNS_18Fp8KVCacheDataTypeE1ELb0ELi512EEEvPfS3_PT_PKS4_PKT0_SA_ifPKiSC_iPKfiiiSE_SE_iiiii,(.L_x_24863 - _ZN4vllm25paged_attention_v2_kernelI13__nv_bfloat16hLi112ELi8ELi128ELNS_18Fp8KVCacheDataTypeE1ELb0ELi512EEEvPfS3_PT_PKS4_PKT0_SA_ifPKiSC_iPKfiiiSE_SE_iiiii)
        .other          _ZN4vllm25paged_attention_v2_kernelI13__nv_bfloat16hLi112ELi8ELi128ELNS_18Fp8KVCacheDataTypeE1ELb0ELi512EEEvPfS3_PT_PKS4_PKT0_SA_ifPKiSC_iPKfiiiSE_SE_iiiii,@"STO_CUDA_ENTRY STV_DEFAULT"
_ZN4vllm25paged_attention_v2_kernelI13__nv_bfloat16hLi112ELi8ELi128ELNS_18Fp8KVCacheDataTypeE1ELb0ELi512EEEvPfS3_PT_PKS4_PKT0_SA_ifPKiSC_iPKfiiiSE_SE_iiiii:
.text._ZN4vllm25paged_attention_v2_kernelI13__nv_bfloat16hLi112ELi8ELi128ELNS_18Fp8KVCacheDataTypeE1ELb0ELi512EEEvPfS3_PT_PKS4_PKT0_SA_ifPKiSC_iPKfiiiSE_SE_iiiii:
        /* <DEDUP_REMOVED lines=54> */
.L_x_8625:
        /* <DEDUP_REMOVED lines=11> */
.L_x_8624:
[----:B------:R-:W-:Y:S05]  /*0410*/  BSYNC B1 ;  /* 0x0000000000017941 */ /* 0x000fea0003800000 */
.L_x_8623:
        /* <DEDUP_REMOVED lines=10> */
.L_x_8626:
        /* <DEDUP_REMOVED lines=17> */
.L_x_8622:
[----:B------:R-:W-:Y:S05]  /*05d0*/  BSYNC B0 ;  /* 0x0000000000007941 */ /* 0x000fea0003800000 */
.L_x_8621:
[----:B------:R-:W-:Y:S01]  /*05e0*/  IMAD R13, R3, 0x40, R10 ;  /* 0x00000040030d7824 */ /* 0x000fe200078e020a */
[----:B------:R-:W-:Y:S04]  /*05f0*/  BAR.SYNC.DEFER_BLOCKING 0x0 ;  /* 0x0000000000007b1d */ /* 0x000fe80000010000 */
[----:B------:R-:W-:-:S13]  /*0600*/  ISETP.GE.AND P0, PT, R13, R14, PT ;  /* 0x0000000e0d00720c */ /* 0x000fda0003f06270 */
[----:B------:R-:W-:Y:S05]  /*0610*/  @!P0 BRA `(.L_x_8627) ;  /* 0x0000212000008947 */ /* 0x000fea0003800000 */
[----:B------:R-:W-:Y:S05]  /*0620*/  BRA.DIV ~URZ, `(.L_x_8628) ;  /* 0x000022527f007947 */ /* 0x000fea000b800000 */
[----:B------:R-:W-:-:S05]  /*0630*/  IMAD.MOV.U32 R12, RZ, RZ, -0x800001 ;  /* 0xff7fffffff0c7424 */ /* 0x000fca00078e00ff */
.L_x_8660:
[----:B------:R-:W-:Y:S02]  /*0640*/  FMNMX.FTZ R15, R12, -3.40282346638528859812e+38, !PT ;  /* 0xff7fffff0c0f7809 */ /* 0x000fe40007810000 */
[----:B------:R-:W-:Y:S01]  /*0650*/  MOV R14, 0xff7fffff ;  /* 0xff7fffff000e7802 */ /* 0x000fe20000000f00 */
[----:B------:R-:W-:Y:S05]  /*0660*/  BRA.DIV ~URZ, `(.L_x_8629) ;  /* 0x000022927f007947 */ /* 0x000fea000b800000 */
[----:B------:R-:W0:Y:S02]  /*0670*/  SHFL.BFLY PT, R12, R15, 0x8, 0x1f ;  /* 0x0d001f000f0c7f89 */ /* 0x000e2400000e0000 */
[----:B0-----:R-:W-:-:S05]  /*0680*/  FMNMX.FTZ R15, R15, R12, !PT ;  /* 0x0000000c0f0f7209 */ /* 0x001fca0007810000 */
[----:B------:R0:W1:Y:S02]  /*0690*/  SHFL.BFLY PT, R12, R15, 0x4, 0x1f ;  /* 0x0c801f000f0c7f89 */ /* 0x00006400000e0000 */
.L_x_8661:
        /* <DEDUP_REMOVED lines=35> */
.L_x_8634:
        /* <DEDUP_REMOVED lines=11> */
.L_x_8633:
[----:B------:R-:W-:Y:S05]  /*0980*/  BSYNC B1 ;  /* 0x0000000000017941 */ /* 0x000fea0003800000 */
.L_x_8632:
        /* <DEDUP_REMOVED lines=10> */
.L_x_8637:
        /* <DEDUP_REMOVED lines=100> */
.L_x_8636:
[----:B------:R-:W-:Y:S05]  /*1070*/  BSYNC B1 ;  /* 0x0000000000017941 */ /* 0x000fea0003800000 */
.L_x_8635:
        /* <DEDUP_REMOVED lines=55> */
.L_x_8639:
[----:B------:R-:W-:Y:S05]  /*13f0*/  BSYNC B1 ;  /* 0x0000000000017941 */ /* 0x000fea0003800000 */
.L_x_8638:
        /* <DEDUP_REMOVED lines=26> */
.L_x_8631:
[----:B------:R-:W-:Y:S05]  /*15a0*/  BSYNC B0 ;  /* 0x0000000000007941 */ /* 0x000fea0003800000 */
.L_x_8630:
        /* <DEDUP_REMOVED lines=43> */
.L_x_8644:
        /* <DEDUP_REMOVED lines=8> */
.L_x_8643:
[----:B------:R-:W-:Y:S05]  /*18e0*/  BSYNC B1 ;  /* 0x0000000000017941 */ /* 0x000fea0003800000 */
.L_x_8642:
        /* <DEDUP_REMOVED lines=10> */
.L_x_8647:
        /* <DEDUP_REMOVED lines=52> */
.L_x_8646:
[----:B------:R-:W-:Y:S05]  /*1cd0*/  BSYNC B1 ;  /* 0x0000000000017941 */ /* 0x000fea0003800000 */
.L_x_8645:
        /* <DEDUP_REMOVED lines=31> */
.L_x_8649:
[----:B------:R-:W-:Y:S05]  /*1ed0*/  BSYNC B1 ;  /* 0x0000000000017941 */ /* 0x000fea0003800000 */
.L_x_8648:
        /* <DEDUP_REMOVED lines=14> */
.L_x_8641:
[----:B------:R-:W-:Y:S05]  /*1fc0*/  BSYNC B0 ;  /* 0x0000000000007941 */ /* 0x000fea0003800000 */
.L_x_8640:
        /* <DEDUP_REMOVED lines=28> */
.L_x_8651:
[----:B------:R-:W-:Y:S05]  /*2190*/  BSYNC B0 ;  /* 0x0000000000007941 */ /* 0x000fea0003800000 */
.L_x_8650:
        /* <DEDUP_REMOVED lines=12> */
.L_x_8653:
[----:B------:R-:W-:Y:S05]  /*2260*/  BSYNC B0 ;  /* 0x0000000000007941 */ /* 0x000fea0003800000 */
.L_x_8652:
        /* <DEDUP_REMOVED lines=12> */
.L_x_8655:
[----:B------:R-:W-:Y:S05]  /*2330*/  BSYNC B0 ;  /* 0x0000000000007941 */ /* 0x000fea0003800000 */
.L_x_8654:
        /* <DEDUP_REMOVED lines=8> */
.L_x_8657:
[----:B------:R-:W-:Y:S05]  /*23c0*/  BSYNC B0 ;  /* 0x0000000000007941 */ /* 0x000fea0003800000 */
.L_x_8656:
        /* <DEDUP_REMOVED lines=12> */
.L_x_8659:
[----:B------:R-:W-:Y:S05]  /*2490*/  BSYNC B0 ;  /* 0x0000000000007941 */ /* 0x000fea0003800000 */
.L_x_8658:
        /* <DEDUP_REMOVED lines=42> */
.L_x_8627:
        /* <DEDUP_REMOVED lines=20> */
.L_x_8628:
[----:B------:R-:W-:Y:S01]  /*2880*/  IMAD.MOV.U32 R15, RZ, RZ, -0x800001 ;  /* 0xff7fffffff0f7424 */ /* 0x000fe200078e00ff */
[----:B------:R-:W-:Y:S01]  /*2890*/  MOV R17, 0x1f ;  /* 0x0000001f00117802 */ /* 0x000fe20000000f00 */
[----:B------:R-:W-:Y:S01]  /*28a0*/  IMAD.MOV.U32 R16, RZ, RZ, 0x10 ;  /* 0x00000010ff107424 */ /* 0x000fe200078e00ff */
[----:B------:R-:W-:Y:S01]  /*28b0*/  MOV R12, 0x28e0 ;  /* 0x000028e0000c7802 */ /* 0x000fe20000000f00 */
[----:B------:R-:W-:Y:S02]  /*28c0*/  IMAD.MOV.U32 R18, RZ, RZ, -0x1 ;  /* 0xffffffffff127424 */ /* 0x000fe400078e00ff */
[----:B------:R-:W-:Y:S05]  /*28d0*/  CALL.REL.NOINC `($__internal_202_$__cuda_sm70_shflsync_bfly_p) ;  /* 0x000000f000007944 */ /* 0x000fea0003c00000 */
[----:B-1----:R-:W-:Y:S01]  /*28e0*/  IMAD.MOV.U32 R12, RZ, RZ, R16 ;  /* 0x000000ffff0c7224 */ /* 0x002fe200078e0010 */
[----:B0-----:R-:W-:Y:S05]  /*28f0*/  BRA `(.L_x_8660) ;  /* 0xffffdd4000007947 */ /* 0x001fea000383ffff */
.L_x_8629:
[----:B------:R-:W-:Y:S01]  /*2900*/  HFMA2.MMA R16, -RZ, RZ, 0, 4.76837158203125e-07 ;  /* 0x00000008ff107435 */ /* 0x000fe200000001ff */
[----:B------:R-:W-:Y:S01]  /*2910*/  IMAD.MOV.U32 R17, RZ, RZ, 0x1f ;  /* 0x0000001fff117424 */ /* 0x000fe200078e00ff */
[----:B------:R-:W-:Y:S01]  /*2920*/  MOV R12, 0x2950 ;  /* 0x00002950000c7802 */ /* 0x000fe20000000f00 */
[----:B------:R-:W-:-:S03]  /*2930*/  IMAD.MOV.U32 R18, RZ, RZ, -0x1 ;  /* 0xffffffffff127424 */ /* 0x000fc600078e00ff */
[----:B------:R-:W-:Y:S05]  /*2940*/  CALL.REL.NOINC `($__internal_202_$__cuda_sm70_shflsync_bfly_p) ;  /* 0x0000008000007944 */ /* 0x000fea0003c00000 */
[----:B01----:R-:W-:Y:S01]  /*2950*/  FMNMX.FTZ R15, R15, R16, !PT ;  /* 0x000000100f0f7209 */ /* 0x003fe20007810000 */
[----:B------:R-:W-:Y:S01]  /*2960*/  IMAD.MOV.U32 R17, RZ, RZ, 0x1f ;  /* 0x0000001fff117424 */ /* 0x000fe200078e00ff */
[----:B------:R-:W-:Y:S01]  /*2970*/  MOV R16, 0x4 ;  /* 0x0000000400107802 */ /* 0x000fe20000000f00 */
[----:B------:R-:W-:Y:S01]  /*2980*/  IMAD.MOV.U32 R18, RZ, RZ, -0x1 ;  /* 0xffffffffff127424 */ /* 0x000fe200078e00ff */
[----:B------:R-:W-:-:S02]  /*2990*/  MOV R12, 0x29b0 ;  /* 0x000029b0000c7802 */ /* 0x000fc40000000f00 */
[----:B------:R-:W-:Y:S05]  /*29a0*/  CALL.REL.NOINC `($__internal_202_$__cuda_sm70_shflsync_bfly_p) ;  /* 0x0000002000007944 */ /* 0x000fea0003c00000 */
[----:B-1----:R-:W-:Y:S01]  /*29b0*/  MOV R12, R16 ;  /* 0x00000010000c7202 */ /* 0x002fe20000000f00 */
[----:B0-----:R-:W-:Y:S05]  /*29c0*/  BRA `(.L_x_8661) ;  /* 0xffffdcd000007947 */ /* 0x001fea000383ffff */
        .weak           $__internal_202_$__cuda_sm70_shflsync_bfly_p
        .type           $__internal_202_$__cuda_sm70_shflsync_bfly_p,@function
        .size           $__internal_202_$__cuda_sm70_shflsync_bfly_p,(.L_x_24863 - $__internal_202_$__cuda_sm70_shflsync_bfly_p)
$__internal_202_$__cuda_sm70_shflsync_bfly_p:
[----:B------:R-:W-:Y:S01]  /*29d0*/  IMAD.MOV.U32 R13, RZ, RZ, 0x0 ;  /* 0x00000000ff0d7424 */ /* 0x000fe200078e00ff */
[----:B------:R-:W-:Y:S04]  /*29e0*/  WARPSYNC R18 ;  /* 0x0000001200007348 */ /* 0x000fe80003800000 */
[----:B------:R0:W1:Y:S01]  /*29f0*/  SHFL.BFLY PT, R16, R15, R16, R17 ;  /* 0x0c0000100f107389 */ /* 0x00006200000e0011 */
[----:B------:R-:W-:Y:S05]  /*2a00*/  RET.REL.NODEC R12 `(_ZN4vllm25paged_attention_v2_kernelI13__nv_bfloat16hLi112ELi8ELi128ELNS_18Fp8KVCacheDataTypeE1ELb0ELi512EEEvPfS3_PT_PKS4_PKT0_SA_ifPKiSC_iPKfiiiSE_SE_iiiii) ;  /* 0xffffd5f00c007950 */ /* 0x000fea0003c3ffff */
.L_x_8662:
        /* <DEDUP_REMOVED lines=15> */
.L_x_24863:


//--------------------- .text._ZN4vllm25paged_attention_v2_kernelI13__nv_bfloat16hLi96ELi8ELi128ELNS_18Fp8KVCacheDataTypeE1ELb0ELi512EEEvPfS3_PT_PKS4_PKT0_SA_ifPKiSC_iPKfiiiSE_SE_iiiii --------------------------
	.section	.text._ZN4vllm25paged_attention_v2_kernelI13__nv_bfloat16hLi96ELi8ELi128ELNS_18Fp8KVCacheDataTypeE1ELb0ELi512EEEvPfS3_PT_PKS4_PKT0_SA_ifPKiSC_iPKfiiiSE_SE_iiiii,"ax",@progbits
	.sectioninfo	@"SHI_REGISTERS=32"
	.align	128
        .global         _ZN4vllm25paged_attention_v2_kernelI13__nv_bfloat16hLi96ELi8ELi128ELNS_18Fp8KVCacheDataTypeE1ELb0ELi512EEEvPfS3_PT_PKS4_PKT0_SA_ifPKiSC_iPKfiiiSE_SE_iiiii
        .type           _ZN4vllm25paged_attention_v2_kernelI13__nv_bfloat16hLi96ELi8ELi128ELNS_18Fp8KVCacheDataTypeE1ELb0ELi512EEEvPfS3_PT_PKS4_PKT0_SA_ifPKiSC_iPKfiiiSE_SE_iiiii,@function
        .size           _ZN4vllm25paged_attention_v2_kernelI13__nv_bfloat16hLi96ELi8ELi128ELNS_18Fp8KVCacheDataTypeE1ELb0ELi512EEEvPfS3_PT_PKS4_PKT0_SA_ifPKiSC_iPKfiiiSE_SE_iiiii,(.L_x_24864 - _ZN4vllm25paged_attention_v2_kernelI13__nv_bfloat16hLi96ELi8ELi128ELNS_18Fp8KVCacheDataTypeE1ELb0ELi512EEEvPfS3_PT_PKS4_PKT0_SA_ifPKiSC_iPKfiiiSE_SE_iiiii)
        .other          _ZN4vllm25paged_attention_v2_kernelI13__nv_bfloat16hLi96ELi8ELi128ELNS_18Fp8KVCacheDataTypeE1ELb0ELi512EEEvPfS3_PT_PKS4_PKT0_SA_ifPKiSC_iPKfiiiSE_SE_iiiii,@"STO_CUDA_ENTRY STV_DEFAULT"
_ZN4vllm25paged_attention_v2_kernelI13__nv_bfloat16hLi96ELi8ELi128ELNS_18Fp8KVCacheDataTypeE1ELb0ELi512EEEvPfS3_PT_PKS4_PKT0_SA_ifPKiSC_iPKfiiiSE_SE_iiiii:
.text._ZN4vllm25paged_attention_v2_kernelI13__nv_bfloat16hLi96ELi8ELi128ELNS_18Fp8KVCacheDataTypeE1ELb0ELi512EEEvPfS3_PT_PKS4_PKT0_SA_ifPKiSC_iPKfiiiSE_SE_iiiii:
        /* <DEDUP_REMOVED lines=54> */
.L_x_8667:
        /* <DEDUP_REMOVED lines=11> */
.L_x_8666:
[----:B------:R-:W-:Y:S05]  /*0410*/  BSYNC B1 ;  /* 0x0000000000017941 */ /* 0x000fea0003800000 */
.L_x_8665:
        /* <DEDUP_REMOVED lines=10> */
.L_x_8668:
        /* <DEDUP_REMOVED lines=17> */
.L_x_8664:
[----:B------:R-:W-:Y:S05]  /*05d0*/  BSYNC B0 ;  /* 0x0000000000007941 */ /* 0x000fea0003800000 */
.L_x_8663:
[----:B------:R-:W-:Y:S01]  /*05e0*/  IMAD R13, R3, 0x40, R10 ;  /* 0x00000040030d7824 */ /* 0x000fe200078e020a */
[----:B------:R-:W-:Y:S04]  /*05f0*/  BAR.SYNC.DEFER_BLOCKING 0x0 ;  /* 0x0000000000007b1d */ /* 0x000fe80000010000 */
[----:B------:R-:W-:-:S13]  /*0600*/  ISETP.GE.AND P0, PT, R13, R14, PT ;  /* 0x0000000e0d00720c */ /* 0x000fda0003f06270 */
[----:B------:R-:W-:Y:S05]  /*0610*/  @!P0 BRA `(.L_x_8669) ;  /* 0x00001f3000008947 */ /* 0x000fea0003800000 */
[----:B------:R-:W-:Y:S05]  /*0620*/  BRA.DIV ~URZ, `(.L_x_8670) ;  /* 0x000020627f007947 */ /* 0x000fea000b800000 */
[----:B------:R-:W-:-:S04]  /*0630*/  MOV R12, 0xff7fffff ;  /* 0xff7fffff000c7802 */ /* 0x000fc80000000f00 */
.L_x_8694:
[----:B------:R-:W-:Y:S01]  /*0640*/  FMNMX.FTZ R15, R12, -3.40282346638528859812e+38, !PT ;  /* 0xff7fffff0c0f7809 */ /* 0x000fe20007810000 */
[----:B------:R-:W-:Y:S01]  /*0650*/  IMAD.MOV.U32 R14, RZ, RZ, -0x800001 ;  /* 0xff7fffffff0e7424 */ /* 0x000fe200078e00ff */
[----:B------:R-:W-:Y:S05]  /*0660*/  BRA.DIV ~URZ, `(.L_x_8671) ;  /* 0x000020a27f007947 */ /* 0x000fea000b800000 */
[----:B------:R-:W0:Y:S02]  /*0670*/  SHFL.BFLY PT, R12, R15, 0x8, 0x1f ;  /* 0x0d001f000f0c7f89 */ /* 0x000e2400000e0000 */
[----:B0-----:R-:W-:-:S05]  /*0680*/  FMNMX.FTZ R15, R15, R12, !PT ;  /* 0x0000000c0f0f7209 */ /* 0x001fca0007810000 */
[----:B------:R0:W1:Y:S02]  /*0690*/  SHFL.BFLY PT, R12, R15, 0x4, 0x1f ;  /* 0x0c801f000f0c7f89 */ /* 0x00006400000e0000 */
.L_x_8695:
        /* <DEDUP_REMOVED lines=35> */
.L_x_8676:
        /* <DEDUP_REMOVED lines=11> */
.L_x_8675:
[----:B------:R-:W-:Y:S05]  /*0980*/  BSYNC B1 ;  /* 0x0000000000017941 */ /* 0x000fea0003800000 */
.L_x_8674:
        /* <DEDUP_REMOVED lines=10> */
.L_x_8679:
        /* <DEDUP_REMOVED lines=100> */
.L_x_8678:
[----:B------:R-:W-:Y:S05]  /*1070*/  BSYNC B1 ;  /* 0x0000000000017941 */ /* 0x000fea0003800000 */
.L_x_8677:
        /* <DEDUP_REMOVED lines=55> */
.L_x_8681:
[----:B------:R-:W-:Y:S05]  /*13f0*/  BSYNC B1 ;  /* 0x0000000000017941 */ /* 0x000fea0003800000 */
.L_x_8680:
        /* <DEDUP_REMOVED lines=26> */
.L_x_8673:
[----:B------:R-:W-:Y:S05]  /*15a0*/  BSYNC B0 ;  /* 0x0000000000007941 */ /* 0x000fea0003800000 */
.L_x_8672:
        /* <DEDUP_REMOVED lines=43> */
.L_x_8686:
        /* <DEDUP_REMOVED lines=8> */
.L_x_8685:
[----:B------:R-:W-:Y:S05]  /*18e0*/  BSYNC B1 ;  /* 0x0000000000017941 */ /* 0x000fea0003800000 */
.L_x_8684:
        /* <DEDUP_REMOVED lines=10> */
.L_x_8689:
        /* <DEDUP_REMOVED lines=52> */
.L_x_8688:
[----:B------:R-:W-:Y:S05]  /*1cd0*/  BSYNC B1 ;  /* 0x0000000000017941 */ /* 0x000fea0003800000 */
.L_x_8687:
        /* <DEDUP_REMOVED lines=31> */
.L_x_8691:
[----:B------:R-:W-:Y:S05]  /*1ed0*/  BSYNC B1 ;  /* 0x0000000000017941 */ /* 0x000fea0003800000 */
.L_x_8690:
        /* <DEDUP_REMOVED lines=14> */
.L_x_8683:
[----:B------:R-:W-:Y:S05]  /*1fc0*/  BSYNC B0 ;  /* 0x0000000000007941 */ /* 0x000fea0003800000 */
.L_x_8682:
        /* <DEDUP_REMOVED lines=24> */
.L_x_8693:
[----:B------:R-:W-:Y:S05]  /*2150*/  BSYNC B0 ;  /* 0x0000000000007941 */ /* 0x000fea0003800000 */
.L_x_8692:
        /* <DEDUP_REMOVED lines=63> */
.L_x_8669:
        /* <DEDUP_REMOVED lines=20> */
.L_x_8670:
[----:B------:R-:W-:Y:S01]  /*2690*/  HFMA2.MMA R17, -RZ, RZ, 0, 1.847743988037109375e-06 ;  /* 0x0000001fff117435 */ /* 0x000fe200000001ff */
[----:B------:R-:W-:Y:S01]  /*26a0*/  MOV R15, 0xff7fffff ;  /* 0xff7fffff000f7802 */ /* 0x000fe20000000f00 */
[----:B------:R-:W-:Y:S01]  /*26b0*/  IMAD.MOV.U32 R16, RZ, RZ, 0x10 ;  /* 0x00000010ff107424 */ /* 0x000fe200078e00ff */
[----:B------:R-:W-:Y:S01]  /*26c0*/  MOV R12, 0x26f0 ;  /* 0x000026f0000c7802 */ /* 0x000fe20000000f00 */
[----:B------:R-:W-:Y:S02]  /*26d0*/  IMAD.MOV.U32 R18, RZ, RZ, -0x1 ;  /* 0xffffffffff127424 */ /* 0x000fe400078e00ff */
[----:B------:R-:W-:Y:S05]  /*26e0*/  CALL.REL.NOINC `($__internal_203_$__cuda_sm70_shflsync_bfly_p) ;  /* 0x000000f000007944 */ /* 0x000fea0003c00000 */
[----:B-1----:R-:W-:Y:S01]  /*26f0*/  MOV R12, R16 ;  /* 0x00000010000c7202 */ /* 0x002fe20000000f00 */
[----:B0-----:R-:W-:Y:S05]  /*2700*/  BRA `(.L_x_8694) ;  /* 0xffffdf3000007947 */ /* 0x001fea000383ffff */
.L_x_8671:
[----:B------:R-:W-:Y:S01]  /*2710*/  HFMA2.MMA R17, -RZ, RZ, 0, 1.847743988037109375e-06 ;  /* 0x0000001fff117435 */ /* 0x000fe200000001ff */
[----:B------:R-:W-:Y:S01]  /*2720*/  IMAD.MOV.U32 R16, RZ, RZ, 0x8 ;  /* 0x00000008ff107424 */ /* 0x000fe200078e00ff */
[----:B------:R-:W-:Y:S01]  /*2730*/  MOV R12, 0x2760 ;  /* 0x00002760000c7802 */ /* 0x000fe20000000f00 */
[----:B------:R-:W-:-:S03]  /*2740*/  IMAD.MOV.U32 R18, RZ, RZ, -0x1 ;  /* 0xffffffffff127424 */ /* 0x000fc600078e00ff */
[----:B------:R-:W-:Y:S05]  /*2750*/  CALL.REL.NOINC `($__internal_203_$__cuda_sm70_shflsync_bfly_p) ;  /* 0x0000008000007944 */ /* 0x000fea0003c00000 */
[----:B01----:R-:W-:Y:S01]  /*2760*/  FMNMX.FTZ R15, R15, R16, !PT ;  /* 0x000000100f0f7209 */ /* 0x003fe20007810000 */
[----:B------:R-:W-:Y:S01]  /*2770*/  IMAD.MOV.U32 R17, RZ, RZ, 0x1f ;  /* 0x0000001fff117424 */ /* 0x000fe200078e00ff */
[----:B------:R-:W-:-:S02]  /*2780*/  MOV R16, 0x4 ;  /* 0x0000000400107802 */ /* 0x000fc40000000f00 */
[----:B------:R-:W-:Y:S02]  /*2790*/  MOV R18, 0xffffffff ;  /* 0xffffffff00127802 */ /* 0x000fe40000000f00 */
[----:B------:R-:W-:Y:S02]  /*27a0*/  MOV R12, 0x27c0 ;  /* 0x000027c0000c7802 */ /* 0x000fe40000000f00 */
[----:B------:R-:W-:Y:S05]  /*27b0*/  CALL.REL.NOINC `($__internal_203_$__cuda_sm70_shflsync_bfly_p) ;  /* 0x0000002000007944 */ /* 0x000fea0003c00000 */
[----:B-1----:R-:W-:Y:S01]  /*27c0*/  IMAD.MOV.U32 R12, RZ, RZ, R16 ;  /* 0x000000ffff0c7224 */ /* 0x002fe200078e0010 */
[----:B0-----:R-:W-:Y:S05]  /*27d0*/  BRA `(.L_x_8695) ;  /* 0xffffdec000007947 */ /* 0x001fea000383ffff */
        .weak           $__internal_203_$__cuda_sm70_shflsync_bfly_p
        .type           $__internal_203_$__cuda_sm70_shflsync_bfly_p,@function
        .size           $__internal_203_$__cuda_sm70_shflsync_bfly_p,(.L_x_24864 - $__internal_203_$__cuda_sm70_shflsync_bfly_p)
$__internal_203_$__cuda_sm70_shflsync_bfly_p:
[----:B------:R-:W-:Y:S01]  /*27e0*/  HFMA2.MMA R13, -RZ, RZ, 0, 0 ;  /* 0x00000000ff0d7435 */ /* 0x000fe200000001ff */
[----:B------:R-:W-:Y:S04]  /*27f0*/  WARPSYNC R18 ;  /* 0x0000001200007348 */ /* 0x000fe80003800000 */
[----:B------:R0:W1:Y:S01]  /*2800*/  SHFL.BFLY PT, R16, R15, R16, R17 ;  /* 0x0c0000100f107389 */ /* 0x00006200000e0011 */
[----:B------:R-:W-:Y:S05]  /*2810*/  RET.REL.NODEC R12 `(_ZN4vllm25paged_attention_v2_kernelI13__nv_bfloat16hLi96ELi8ELi128ELNS_18Fp8KVCacheDataTypeE1ELb0ELi512EEEvPfS3_PT_PKS4_PKT0_SA_ifPKiSC_iPKfiiiSE_SE_iiiii) ;  /* 0xffffd7e00c007950 */ /* 0x000fea0003c3ffff */
.L_x_8696:
        /* <DEDUP_REMOVED lines=14> */
.L_x_24864:


//--------------------- .text._ZN4vllm25paged_attention_v2_kernelI13__nv_bfloat16hLi80ELi8ELi128ELNS_18Fp8KVCacheDataTypeE1ELb0ELi512EEEvPfS3_PT_PKS4_PKT0_SA_ifPKiSC_iPKfiiiSE_SE_iiiii --------------------------
	.section	.text._ZN4vllm25paged_attention_v2_kernelI13__nv_bfloat16hLi80ELi8ELi128ELNS_18Fp8KVCacheDataTypeE1ELb0ELi512EEEvPfS3_PT_PKS4_PKT0_SA_ifPKiSC_iPKfiiiSE_SE_iiiii,"ax",@progbits
	.sectioninfo	@"SHI_REGISTERS=32"
	.align	128
        .global         _ZN4vllm25paged_attention_v2_kernelI13__nv_bfloat16hLi80ELi8ELi128ELNS_18Fp8KVCacheDataTypeE1ELb0ELi512EEEvPfS3_PT_PKS4_PKT0_SA_ifPKiSC_iPKfiiiSE_SE_iiiii
        .type           _ZN4vllm25paged_attention_v2_kernelI13__nv_bfloat16hLi80ELi8ELi128ELNS_18Fp8KVCacheDataTypeE1ELb0ELi512EEEvPfS3_PT_PKS4_PKT0_SA_ifPKiSC_iPKfiiiSE_SE_iiiii,@function
        .size           _ZN4vllm25paged_attention_v2_kernelI13__nv_bfloat16hLi80ELi8ELi128ELNS_18Fp8KVCacheDataTypeE1ELb0ELi512EEEvPfS3_PT_PKS4_PKT0_SA_ifPKiSC_iPKfiiiSE_SE_iiiii,(.L_x_24865 - _ZN4vllm25paged_attention_v2_kernelI13__nv_bfloat16hLi80ELi8ELi128ELNS_18Fp8KVCacheDataTypeE1ELb0ELi512EEEvPfS3_PT_PKS4_PKT0_SA_ifPKiSC_iPKfiiiSE_SE_iiiii)
        .other          _ZN4vllm25paged_attention_v2_kernelI13__nv_bfloat16hLi80ELi8ELi128ELNS_18Fp8KVCacheDataTypeE1ELb0ELi512EEEvPfS3_PT_PKS4_PKT0_SA_ifPKiSC_iPKfiiiSE_SE_iiiii,@"STO_CUDA_ENTRY STV_DEFAULT"
_ZN4vllm25paged_attention_v2_kernelI13__nv_bfloat16hLi80ELi8ELi128ELNS_18Fp8KVCacheDataTypeE1ELb0ELi512EEEvPfS3_PT_PKS4_PKT0_SA_ifPKiSC_iPKfiiiSE_SE_iiiii:
.text._ZN4vllm25paged_attention_v2_kernelI13__nv_bfloat16hLi80ELi8ELi128ELNS_18Fp8KVCacheDataTypeE1ELb0ELi512EEEvPfS3_PT_PKS4_PKT0_SA_ifPKiSC_iPKfiiiSE_SE_iiiii:
        /* <DEDUP_REMOVED lines=54> */
.L_x_8701:
        /* <DEDUP_REMOVED lines=11> */
.L_x_8700:
[----:B------:R-:W-:Y:S05]  /*0410*/  BSYNC B1 ;  /* 0x0000000000017941 */ /* 0x000fea0003800000 */
.L_x_8699:
        /* <DEDUP_REMOVED lines=10> */
.L_x_8702:
        /* <DEDUP_REMOVED lines=17> */
.L_x_8698:
[----:B------:R-:W-:Y:S05]  /*05d0*/  BSYNC B0 ;  /* 0x0000000000007941 */ /* 0x000fea0003800000 */
.L_x_8697:
[----:B------:R-:W-:Y:S01]  /*05e0*/  IMAD R13, R3, 0x40, R10 ;  /* 0x00000040030d7824 */ /* 0x000fe200078e020a */
[----:B------:R-:W-:Y:S04]  /*05f0*/  BAR.SYNC.DEFER_BLOCKING 0x0 ;  /* 0x0000000000007b1d */ /* 0x000fe80000010000 */
[----:B------:R-:W-:-:S13]  /*0600*/  ISETP.GE.AND P0, PT, R13, R14, PT ;  /* 0x0000000e0d00720c */ /* 0x000fda0003f06270 */
[----:B------:R-:W-:Y:S05]  /*0610*/  @!P0 BRA `(.L_x_8703) ;  /* 0x0000204000008947 */ /* 0x000fea0003800000 */
[----:B------:R-:W-:Y:S05]  /*0620*/  BRA.DIV ~URZ, `(.L_x_8704) ;  /* 0x000021727f007947 */ /* 0x000fea000b800000 */
[----:B------:R-:W-:-:S04]  /*0630*/  MOV R12, 0xff7fffff ;  /* 0xff7fffff000c7802 */ /* 0x000fc80000000f00 */
.L_x_8736:
[----:B------:R-:W-:Y:S01]  /*0640*/  FMNMX.FTZ R15, R12, -3.40282346638528859812e+38, !PT ;  /* 0xff7fffff0c0f7809 */ /* 0x000fe20007810000 */
[----:B------:R-:W-:Y:S01]  /*0650*/  IMAD.MOV.U32 R14, RZ, RZ, -0x800001 ;  /* 0xff7fffffff0e7424 */ /* 0x000fe200078e00ff */
[----:B------:R-:W-:Y:S05]  /*0660*/  BRA.DIV ~URZ, `(.L_x_8705) ;  /* 0x000021b27f007947 */ /* 0x000fea000b800000 */
[----:B------:R-:W0:Y:S02]  /*0670*/  SHFL.BFLY PT, R12, R15, 0x8, 0x1f ;  /* 0x0d001f000f0c7f89 */ /* 0x000e2400000e0000 */
[----:B0-----:R-:W-:-:S05]  /*0680*/  FMNMX.FTZ R15, R15, R12, !PT ;  /* 0x0000000c0f0f7209 */ /* 0x001fca0007810000 */
[----:B------:R0:W1:Y:S02]  /*0690*/  SHFL.BFLY PT, R12, R15, 0x4, 0x1f ;  /* 0x0c801f000f0c7f89 */ /* 0x00006400000e0000 */
.L_x_8737:
        /* <DEDUP_REMOVED lines=35> */
.L_x_8710:
        /* <DEDUP_REMOVED lines=11> */
.L_x_8709:
[----:B------:R-:W-:Y:S05]  /*0980*/  BSYNC B1 ;  /* 0x0000000000017941 */ /* 0x000fea0003800000 */
.L_x_8708:
        /* <DEDUP_REMOVED lines=10> */
.L_x_8713:
        /* <DEDUP_REMOVED lines=100> */
.L_x_8712:
[----:B------:R-:W-:Y:S05]  /*1070*/  BSYNC B1 ;  /* 0x0000000000017941 */ /* 0x000fea0003800000 */
.L_x_8711:
        /* <DEDUP_REMOVED lines=55> */
.L_x_8715:
[----:B------:R-:W-:Y:S05]  /*13f0*/  BSYNC B1 ;  /* 0x0000000000017941 */ /* 0x000fea0003800000 */
.L_x_8714:
        /* <DEDUP_REMOVED lines=26> */
.L_x_8707:
[----:B------:R-:W-:Y:S05]  /*15a0*/  BSYNC B0 ;  /* 0x0000000000007941 */ /* 0x000fea0003800000 */
.L_x_8706:
        /* <DEDUP_REMOVED lines=43> */
.L_x_8720:
        /* <DEDUP_REMOVED lines=8> */
.L_x_8719:
[----:B------:R-:W-:Y:S05]  /*18e0*/  BSYNC B1 ;  /* 0x0000000000017941 */ /* 0x000fea0003800000 */
.L_x_8718:
        /* <DEDUP_REMOVED lines=10> */
.L_x_8723:
        /* <DEDUP_REMOVED lines=52> */
.L_x_8722:
[----:B------:R-:W-:Y:S05]  /*1cd0*/  BSYNC B1 ;  /* 0x0000000000017941 */ /* 0x000fea0003800000 */
.L_x_8721:
        /* <DEDUP_REMOVED lines=31> */
.L_x_8725:
[----:B------:R-:W-:Y:S05]  /*1ed0*/  BSYNC B1 ;  /* 0x0000000000017941 */ /* 0x000fea0003800000 */
.L_x_8724:
        /* <DEDUP_REMOVED lines=14> */
.L_x_8717:
[----:B------:R-:W-:Y:S05]  /*1fc0*/  BSYNC B0 ;  /* 0x0000000000007941 */ /* 0x000fea0003800000 */
.L_x_8716:
        /* <DEDUP_REMOVED lines=28> */
.L_x_8727:
[----:B------:R-:W-:Y:S05]  /*2190*/  BSYNC B0 ;  /* 0x0000000000007941 */ /* 0x000fea0003800000 */
.L_x_8726:
        /* <DEDUP_REMOVED lines=10> */
.L_x_8729:
[----:B------:R-:W-:Y:S05]  /*2240*/  BSYNC B0 ;  /* 0x0000000000007941 */ /* 0x000fea0003800000 */
.L_x_8728:
        /* <DEDUP_REMOVED lines=10> */
.L_x_8731:
[----:B------:R-:W-:Y:S05]  /*22f0*/  BSYNC B0 ;  /* 0x0000000000007941 */ /* 0x000fea0003800000 */
.L_x_8730:
[----:B------:R-:W-:Y:S06]  /*2300*/  BAR.SYNC.DEFER_BLOCKING 0x0 ;  /* 0x0000000000007b1d */ /* 0x000fec0000010000 */
[----:B------:R-:W-:Y:S01]  /*2310*/  BSSY B0, `(.L_x_8732) ;  /* 0x0000006000007945 */ /* 0x000fe20003800000 */
[----:B------:R-:W-:Y:S05]  /*2320*/  @P2 BRA `(.L_x_8733) ;  /* 0x0000004000002947 */ /* 0x000fea0003800000 */
[----:B------:R-:W-:Y:S01]  /*2330*/  ISETP.GT.AND P0, PT, R9, 0xf, PT ;  /* 0x0000000f0900780c */ /* 0x000fe20003f04270 */
[----:B------:R1:W-:Y:S04]  /*2340*/  STS [R5.X4+-0x80], R7 ;  /* 0xffff800705007388 */ /* 0x0003e80000004800 */
[----:B------:R1:W-:Y:S08]  /*2350*/  STS [R5.X4], R6 ;  /* 0x0000000605007388 */ /* 0x0003f00000004800 */
[----:B------:R1:W-:Y:S02]  /*2360*/  @!P0 STS [R5.X4+0x80], R2 ;  /* 0x0000800205008388 */ /* 0x0003e40000004800 */
.L_x_8733:
[----:B------:R-:W-:Y:S05]  /*2370*/  BSYNC B0 ;  /* 0x0000000000007941 */ /* 0x000fea0003800000 */
.L_x_8732:
        /* <DEDUP_REMOVED lines=10> */
.L_x_8735:
[----:B------:R-:W-:Y:S05]  /*2420*/  BSYNC B0 ;  /* 0x0000000000007941 */ /* 0x000fea0003800000 */
.L_x_8734:
        /* <DEDUP_REMOVED lines=35> */
.L_x_8703:
        /* <DEDUP_REMOVED lines=20> */
.L_x_8704:
[----:B------:R-:W-:Y:S01]  /*27a0*/  IMAD.MOV.U32 R15, RZ, RZ, -0x800001 ;  /* 0xff7fffffff0f7424 */ /* 0x000fe200078e00ff */
[----:B------:R-:W-:Y:S01]  /*27b0*/  MOV R17, 0x1f ;  /* 0x0000001f00117802 */ /* 0x000fe20000000f00 */
[----:B------:R-:W-:Y:S01]  /*27c0*/  IMAD.MOV.U32 R16, RZ, RZ, 0x10 ;  /* 0x00000010ff107424 */ /* 0x000fe200078e00ff */
[----:B------:R-:W-:Y:S01]  /*27d0*/  MOV R12, 0x2800 ;  /* 0x00002800000c7802 */ /* 0x000fe20000000f00 */
[----:B------:R-:W-:Y:S02]  /*27e0*/  IMAD.MOV.U32 R18, RZ, RZ, -0x1 ;  /* 0xffffffffff127424 */ /* 0x000fe400078e00ff */
[----:B------:R-:W-:Y:S05]  /*27f0*/  CALL.REL.NOINC `($__internal_204_$__cuda_sm70_shflsync_bfly_p) ;  /* 0x000000f000007944 */ /* 0x000fea0003c00000 */
[----:B-1----:R-:W-:Y:S01]  /*2800*/  MOV R12, R16 ;  /* 0x00000010000c7202 */ /* 0x002fe20000000f00 */
[----:B0-----:R-:W-:Y:S05]  /*2810*/  BRA `(.L_x_8736) ;  /* 0xffffde2000007947 */ /* 0x001fea000383ffff */
.L_x_8705:
[----:B------:R-:W-:Y:S01]  /*2820*/  HFMA2.MMA R17, -RZ, RZ, 0, 1.847743988037109375e-06 ;  /* 0x0000001fff117435 */ /* 0x000fe200000001ff */
[----:B------:R-:W-:Y:S01]  /*2830*/  IMAD.MOV.U32 R16, RZ, RZ, 0x8 ;  /* 0x00000008ff107424 */ /* 0x000fe200078e00ff */
[----:B------:R-:W-:Y:S01]  /*2840*/  MOV R12, 0x2870 ;  /* 0x00002870000c7802 */ /* 0x000fe20000000f00 */
[----:B------:R-:W-:-:S03]  /*2850*/  IMAD.MOV.U32 R18, RZ, RZ, -0x1 ;  /* 0xffffffffff127424 */ /* 0x000fc600078e00ff */
[----:B------:R-:W-:Y:S05]  /*2860*/  CALL.REL.NOINC `($__internal_204_$__cuda_sm70_shflsync_bfly_p) ;  /* 0x0000008000007944 */ /* 0x000fea0003c00000 */
[----:B01----:R-:W-:Y:S01]  /*2870*/  FMNMX.FTZ R15, R15, R16, !PT ;  /* 0x000000100f0f7209 */ /* 0x003fe20007810000 */
[----:B------:R-:W-:Y:S01]  /*2880*/  IMAD.MOV.U32 R17, RZ, RZ, 0x1f ;  /* 0x0000001fff117424 */ /* 0x000fe200078e00ff */
[----:B------:R-:W-:-:S02]  /*2890*/  MOV R16, 0x4 ;  /* 0x0000000400107802 */ /* 0x000fc40000000f00 */
[----:B------:R-:W-:Y:S02]  /*28a0*/  MOV R18, 0xffffffff ;  /* 0xffffffff00127802 */ /* 0x000fe40000000f00 */
[----:B------:R-:W-:Y:S02]  /*28b0*/  MOV R12, 0x28d0 ;  /* 0x000028d0000c7802 */ /* 0x000fe40000000f00 */
[----:B------:R-:W-:Y:S05]  /*28c0*/  CALL.REL.NOINC `($__internal_204_$__cuda_sm70_shflsync_bfly_p) ;  /* 0x0000002000007944 */ /* 0x000fea0003c00000 */
[----:B-1----:R-:W-:Y:S01]  /*28d0*/  IMAD.MOV.U32 R12, RZ, RZ, R16 ;  /* 0x000000ffff0c7224 */ /* 0x002fe200078e0010 */
[----:B0-----:R-:W-:Y:S05]  /*28e0*/  BRA `(.L_x_8737) ;  /* 0xffffddb000007947 */ /* 0x001fea000383ffff */
        .weak           $__internal_204_$__cuda_sm70_shflsync_bfly_p
        .type           $__internal_204_$__cuda_sm70_shflsync_bfly_p,@function
        .size           $__internal_204_$__cuda_sm70_shflsync_bfly_p,(.L_x_24865 - $__internal_204_$__cuda_sm70_shflsync_bfly_p)
$__internal_204_$__cuda_sm70_shflsync_bfly_p:
[----:B------:R-:W-:Y:S01]  /*28f0*/  HFMA2.MMA R13, -RZ, RZ, 0, 0 ;  /* 0x00000000ff0d7435 */ /* 0x000fe200000001ff */
[----:B------:R-:W-:Y:S04]  /*2900*/  WARPSYNC R18 ;  /* 0x0000001200007348 */ /* 0x000fe80003800000 */
[----:B------:R0:W1:Y:S01]  /*2910*/  SHFL.BFLY PT, R16, R15, R16, R17 ;  /* 0x0c0000100f107389 */ /* 0x00006200000e0011 */
[----:B------:R-:W-:Y:S05]  /*2920*/  RET.REL.NODEC R12 `(_ZN4vllm25paged_attention_v2_kernelI13__nv_bfloat16hLi80ELi8ELi128ELNS_18Fp8KVCacheDataTypeE1ELb0ELi512EEEvPfS3_PT_PKS4_PKT0_SA_ifPKiSC_iPKfiiiSE_SE_iiiii) ;  /* 0xffffd6d00c007950 */ /* 0x000fea0003c3ffff */
.L_x_8738:
        /* <DEDUP_REMOVED lines=13> */
.L_x_24865:


//--------------------- .text._ZN4vllm25paged_attention_v2_kernelI13__nv_bfloat16hLi64ELi8ELi128ELNS_18Fp8KVCacheDataTypeE1ELb0ELi512EEEvPfS3_PT_PKS4_PKT0_SA_ifPKiSC_iPKfiiiSE_SE_iiiii --------------------------
	.section	.text._ZN4vllm25paged_attention_v2_kernelI13__nv_bfloat16hLi64ELi8ELi128ELNS_18Fp8KVCacheDataTypeE1ELb0ELi512EEEvPfS3_PT_PKS4_PKT0_SA_ifPKiSC_iPKfiiiSE_SE_iiiii,"ax",@progbits
	.sectioninfo	@"SHI_REGISTERS=32"
	.align	128
        .global         _ZN4vllm25paged_attention_v2_kernelI13__nv_bfloat16hLi64ELi8ELi128ELNS_18Fp8KVCacheDataTypeE1ELb0ELi512EEEvPfS3_PT_PKS4_PKT0_SA_ifPKiSC_iPKfiiiSE_SE_iiiii
        .type           _ZN4vllm25paged_attention_v2_kernelI13__nv_bfloat16hLi64ELi8ELi128ELNS_18Fp8KVCacheDataTypeE1ELb0ELi512EEEvPfS3_PT_PKS4_PKT0_SA_ifPKiSC_iPKfiiiSE_SE_iiiii,@function
        .size           _ZN4vllm25paged_attention_v2_kernelI13__nv_bfloat16hLi64ELi8ELi128ELNS_18Fp8KVCacheDataTypeE1ELb0ELi512EEEvPfS3_PT_PKS4_PKT0_SA_ifPKiSC_iPKfiiiSE_SE_iiiii,(.L_x_24866 - _ZN4vllm25paged_attention_v2_kernelI13__nv_bfloat16hLi64ELi8ELi128ELNS_18Fp8KVCacheDataTypeE1ELb0ELi512EEEvPfS3_PT_PKS4_PKT0_SA_ifPKiSC_iPKfiiiSE_SE_iiiii)
        .other          _ZN4vllm25paged_attention_v2_kernelI13__nv_bfloat16hLi64ELi8ELi128ELNS_18Fp8KVCacheDataTypeE1ELb0ELi512EEEvPfS3_PT_PKS4_PKT0_SA_ifPKiSC_iPKfiiiSE_SE_iiiii,@"STO_CUDA_ENTRY STV_DEFAULT"
_ZN4vllm25paged_attention_v2_kernelI13__nv_bfloat16hLi64ELi8ELi128ELNS_18Fp8KVCacheDataTypeE1ELb0ELi512EEEvPfS3_PT_PKS4_PKT0_SA_ifPKiSC_iPKfiiiSE_SE_iiiii:
.text._ZN4vllm25paged_attention_v2_kernelI13__nv_bfloat16hLi64ELi8ELi128ELNS_18Fp8KVCacheDataTypeE1ELb0ELi512EEEvPfS3_PT_PKS4_PKT0_SA_ifPKiSC_iPKfiiiSE_SE_iiiii:
        /* <DEDUP_REMOVED lines=55> */
.L_x_8743:
        /* <DEDUP_REMOVED lines=11> */
.L_x_8742:
[----:B------:R-:W-:Y:S05]  /*0420*/  BSYNC B1 ;  /* 0x0000000000017941 */ /* 0x000fea0003800000 */
.L_x_8741:
        /* <DEDUP_REMOVED lines=10> */
.L_x_8744:
        /* <DEDUP_REMOVED lines=17> */
.L_x_8740:
[----:B-1----:R-:W-:Y:S05]  /*05e0*/  BSYNC B0 ;  /* 0x0000000000007941 */ /* 0x002fea0003800000 */
.L_x_8739:
[----:B------:R-:W-:Y:S01]  /*05f0*/  IADD3 R10, R6, UR39, RZ ;  /* 0x00000027060a7c10 */ /* 0x000fe2000fffe0ff */
[----:B------:R-:W-:Y:S03]  /*0600*/  BAR.SYNC.DEFER_BLOCKING 0x0 ;  /* 0x0000000000007b1d */ /* 0x000fe60000010000 */
[----:B------:R-:W-:-:S13]  /*0610*/  ISETP.GE.AND P0, PT, R10, R9, PT ;  /* 0x000000090a00720c */ /* 0x000fda0003f06270 */
[----:B------:R-:W-:Y:S05]  /*0620*/  @!P0 BRA `(.L_x_8745) ;  /* 0x00001e3000008947 */ /* 0x000fea0003800000 */
[----:B------:R-:W-:Y:S05]  /*0630*/  BRA.DIV ~URZ, `(.L_x_8746) ;  /* 0x00001f627f007947 */ /* 0x000fea000b800000 */
[----:B------:R-:W-:-:S05]  /*0640*/  IMAD.MOV.U32 R9, RZ, RZ, -0x800001 ;  /* 0xff7fffffff097424 */ /* 0x000fca00078e00ff */
.L_x_8770:
[----:B------:R-:W-:Y:S02]  /*0650*/  FMNMX.FTZ R18, R9, -3.40282346638528859812e+38, !PT ;  /* 0xff7fffff09127809 */ /* 0x000fe40007810000 */
[----:B------:R-:W-:Y:S01]  /*0660*/  MOV R12, 0xff7fffff ;  /* 0xff7fffff000c7802 */ /* 0x000fe20000000f00 */
[----:B------:R-:W-:Y:S05]  /*0670*/  BRA.DIV ~URZ, `(.L_x_8747) ;  /* 0x00001fa27f007947 */ /* 0x000fea000b800000 */
[----:B------:R-:W0:Y:S02]  /*0680*/  SHFL.BFLY PT, R9, R18, 0x8, 0x1f ;  /* 0x0d001f0012097f89 */ /* 0x000e2400000e0000 */
[----:B0-----:R-:W-:-:S05]  /*0690*/  FMNMX.FTZ R9, R18, R9, !PT ;  /* 0x0000000912097209 */ /* 0x001fca0007810000 */
[----:B------:R0:W1:Y:S02]  /*06a0*/  SHFL.BFLY PT, R10, R9, 0x4, 0x1f ;  /* 0x0c801f00090a7f89 */ /* 0x00006400000e0000 */
.L_x_8771:
        /* <DEDUP_REMOVED lines=34> */
.L_x_8752:
        /* <DEDUP_REMOVED lines=11> */
.L_x_8751:
[----:B------:R-:W-:Y:S05]  /*0980*/  BSYNC B1 ;  /* 0x0000000000017941 */ /* 0x000fea0003800000 */
.L_x_8750:
        /* <DEDUP_REMOVED lines=10> */
.L_x_8755:
        /* <DEDUP_REMOVED lines=100> */
.L_x_8754:
[----:B------:R-:W-:Y:S05]  /*1070*/  BSYNC B1 ;  /* 0x0000000000017941 */ /* 0x000fea0003800000 */
.L_x_8753:
        /* <DEDUP_REMOVED lines=55> */
.L_x_8757:
[----:B------:R-:W-:Y:S05]  /*13f0*/  BSYNC B1 ;  /* 0x0000000000017941 */ /* 0x000fea0003800000 */
.L_x_8756:
        /* <DEDUP_REMOVED lines=26> */
.L_x_8749:
[----:B------:R-:W-:Y:S05]  /*15a0*/  BSYNC B0 ;  /* 0x0000000000007941 */ /* 0x000fea0003800000 */
.L_x_8748:
        /* <DEDUP_REMOVED lines=43> */
.L_x_8762:
        /* <DEDUP_REMOVED lines=8> */
.L_x_8761:
[----:B------:R-:W-:Y:S05]  /*18e0*/  BSYNC B1 ;  /* 0x0000000000017941 */ /* 0x000fea0003800000 */
.L_x_8760:
        /* <DEDUP_REMOVED lines=10> */
.L_x_8765:
        /* <DEDUP_REMOVED lines=52> */
.L_x_8764:
[----:B------:R-:W-:Y:S05]  /*1cd0*/  BSYNC B1 ;  /* 0x0000000000017941 */ /* 0x000fea0003800000 */
.L_x_8763:
        /* <DEDUP_REMOVED lines=31> */
.L_x_8767:
[----:B------:R-:W-:Y:S05]  /*1ed0*/  BSYNC B1 ;  /* 0x0000000000017941 */ /* 0x000fea0003800000 */
.L_x_8766:
        /* <DEDUP_REMOVED lines=14> */
.L_x_8759:
[----:B------:R-:W-:Y:S05]  /*1fc0*/  BSYNC B0 ;  /* 0x0000000000007941 */ /* 0x000fea0003800000 */
.L_x_8758:
        /* <DEDUP_REMOVED lines=24> */
.L_x_8769:
[----:B------:R-:W-:Y:S05]  /*2150*/  BSYNC B0 ;  /* 0x0000000000007941 */ /* 0x000fea0003800000 */
.L_x_8768:
        /* <DEDUP_REMOVED lines=48> */
.L_x_8745:
        /* <DEDUP_REMOVED lines=20> */
.L_x_8746:
[----:B------:R-:W-:Y:S01]  /*25a0*/  IMAD.MOV.U32 R9, RZ, RZ, -0x800001 ;  /* 0xff7fffffff097424 */ /* 0x000fe200078e00ff */
[----:B------:R-:W-:Y:S01]  /*25b0*/  MOV R13, 0x1f ;  /* 0x0000001f000d7802 */ /* 0x000fe20000000f00 */
[----:B------:R-:W-:Y:S01]  /*25c0*/  IMAD.MOV.U32 R14, RZ, RZ, 0x10 ;  /* 0x00000010ff0e7424 */ /* 0x000fe200078e00ff */
[----:B------:R-:W-:Y:S01]  /*25d0*/  MOV R10, 0x2600 ;  /* 0x00002600000a7802 */ /* 0x000fe20000000f00 */
[----:B------:R-:W-:Y:S02]  /*25e0*/  IMAD.MOV.U32 R16, RZ, RZ, -0x1 ;  /* 0xffffffffff107424 */ /* 0x000fe400078e00ff */
[----:B------:R-:W-:Y:S05]  /*25f0*/  CALL.REL.NOINC `($__internal_205_$__cuda_sm70_shflsync_bfly_p) ;  /* 0x0000010000007944 */ /* 0x000fea0003c00000 */
[----:B01----:R-:W-:Y:S01]  /*2600*/  IMAD.MOV.U32 R9, RZ, RZ, R13 ;  /* 0x000000ffff097224 */ /* 0x003fe200078e000d */
[----:B------:R-:W-:Y:S05]  /*2610*/  BRA `(.L_x_8770) ;  /* 0xffffe03000007947 */ /* 0x000fea000383ffff */
.L_x_8747:
[----:B------:R-:W-:Y:S01]  /*2620*/  MOV R9, R18 ;  /* 0x0000001200097202 */ /* 0x000fe20000000f00 */
[----:B------:R-:W-:Y:S01]  /*2630*/  IMAD.MOV.U32 R14, RZ, RZ, 0x8 ;  /* 0x00000008ff0e7424 */ /* 0x000fe200078e00ff */
[----:B------:R-:W-:Y:S01]  /*2640*/  MOV R16, 0xffffffff ;  /* 0xffffffff00107802 */ /* 0x000fe20000000f00 */
[----:B------:R-:W-:Y:S01]  /*2650*/  IMAD.MOV.U32 R13, RZ, RZ, 0x1f ;  /* 0x0000001fff0d7424 */ /* 0x000fe200078e00ff */
[----:B------:R-:W-:Y:S02]  /*2660*/  MOV R10, 0x2680 ;  /* 0x00002680000a7802 */ /* 0x000fe40000000f00 */
[----:B------:R-:W-:Y:S05]  /*2670*/  CALL.REL.NOINC `($__internal_205_$__cuda_sm70_shflsync_bfly_p) ;  /* 0x0000008000007944 */ /* 0x000fea0003c00000 */
[----:B01----:R-:W-:Y:S01]  /*2680*/  FMNMX.FTZ R9, R18, R13, !PT ;  /* 0x0000000d12097209 */ /* 0x003fe20007810000 */
[----:B------:R-:W-:Y:S01]  /*2690*/  IMAD.MOV.U32 R14, RZ, RZ, 0x4 ;  /* 0x00000004ff0e7424 */ /* 0x000fe200078e00ff */
[----:B------:R-:W-:Y:S01]  /*26a0*/  MOV R16, 0xffffffff ;  /* 0xffffffff00107802 */ /* 0x000fe20000000f00 */
[----:B------:R-:W-:Y:S01]  /*26b0*/  IMAD.MOV.U32 R13, RZ, RZ, 0x1f ;  /* 0x0000001fff0d7424 */ /* 0x000fe200078e00ff */
[----:B------:R-:W-:-:S02]  /*26c0*/  MOV R10, 0x26e0 ;  /* 0x000026e0000a7802 */ /* 0x000fc40000000f00 */
[----:B------:R-:W-:Y:S05]  /*26d0*/  CALL.REL.NOINC `($__internal_205_$__cuda_sm70_shflsync_bfly_p) ;  /* 0x0000002000007944 */ /* 0x000fea0003c00000 */
[----:B-1----:R-:W-:Y:S01]  /*26e0*/  IMAD.MOV.U32 R10, RZ, RZ, R13 ;  /* 0x000000ffff0a7224 */ /* 0x002fe200078e000d */
[----:B0-----:R-:W-:Y:S05]  /*26f0*/  BRA `(.L_x_8771) ;  /* 0xffffdfb000007947 */ /* 0x001fea000383ffff */
        .weak           $__internal_205_$__cuda_sm70_shflsync_bfly_p
        .type           $__internal_205_$__cuda_sm70_shflsync_bfly_p,@function
        .size           $__internal_205_$__cuda_sm70_shflsync_bfly_p,(.L_x_24866 - $__internal_205_$__cuda_sm70_shflsync_bfly_p)
$__internal_205_$__cuda_sm70_shflsync_bfly_p:
[----:B------:R-:W-:Y:S01]  /*2700*/  HFMA2.MMA R11, -RZ, RZ, 0, 0 ;  /* 0x00000000ff0b7435 */ /* 0x000fe200000001ff */
[----:B------:R-:W-:Y:S04]  /*2710*/  WARPSYNC R16 ;  /* 0x0000001000007348 */ /* 0x000fe80003800000 */
[----:B------:R0:W1:Y:S01]  /*2720*/  SHFL.BFLY PT, R13, R9, R14, R13 ;  /* 0x0c00000e090d7389 */ /* 0x00006200000e000d */
[----:B------:R-:W-:Y:S05]  /*2730*/  RET.REL.NODEC R10 `(_ZN4vllm25paged_attention_v2_kernelI13__nv_bfloat16hLi64ELi8ELi128ELNS_18Fp8KVCacheDataTypeE1ELb0ELi512EEEvPfS3_PT_PKS4_PKT0_SA_ifPKiSC_iPKfiiiSE_SE_iiiii) ;  /* 0xffffd8c00a007950 */ /* 0x000fea0003c3ffff */
.L_x_8772:
        /* <DEDUP_REMOVED lines=12> */
.L_x_24866:


//--------------------- .text._ZN4vllm25paged_attention_v2_kernelI13__nv_bfloat16hLi32ELi8ELi128ELNS_18Fp8KVCacheDataTypeE1ELb0ELi512EEEvPfS3_PT_PKS4_PKT0_SA_ifPKiSC_iPKfiiiSE_SE_iiiii --------------------------
	.section	.text._ZN4vllm25paged_attention_v2_kernelI13__nv_bfloat16hLi32ELi8ELi128ELNS_18Fp8KVCacheDataTypeE1ELb0ELi512EEEvPfS3_PT_PKS4_PKT0_SA_ifPKiSC_iPKfiiiSE_SE_iiiii,"ax",@progbits
	.sectioninfo	@"SHI_REGISTERS=32"
	.align	128
        .global         _ZN4vllm25paged_attention_v2_kernelI13__nv_bfloat16hLi32ELi8ELi128ELNS_18Fp8KVCacheDataTypeE1ELb0ELi512EEEvPfS3_PT_PKS4_PKT0_SA_ifPKiSC_iPKfiiiSE_SE_iiiii
        .type           _ZN4vllm25paged_attention_v2_kernelI13__nv_bfloat16hLi32ELi8ELi128ELNS_18Fp8KVCacheDataTypeE1ELb0ELi512EEEvPfS3_PT_PKS4_PKT0_SA_ifPKiSC_iPKfiiiSE_SE_iiiii,@function
        .size           _ZN4vllm25paged_attention_v2_kernelI13__nv_bfloat16hLi32ELi8ELi128ELNS_18Fp8KVCacheDataTypeE1ELb0ELi512EEEvPfS3_PT_PKS4_PKT0_SA_ifPKiSC_iPKfiiiSE_SE_iiiii,(.L_x_24867 - _ZN4vllm25paged_attention_v2_kernelI13__nv_bfloat16hLi32ELi8ELi128ELNS_18Fp8KVCacheDataTypeE1ELb0ELi512EEEvPfS3_PT_PKS4_PKT0_SA_ifPKiSC_iPKfiiiSE_SE_iiiii)
        .other          _ZN4vllm25paged_attention_v2_kernelI13__nv_bfloat16hLi32ELi8ELi128ELNS_18Fp8KVCacheDataTypeE1ELb0ELi512EEEvPfS3_PT_PKS4_PKT0_SA_ifPKiSC_iPKfiiiSE_SE_iiiii,@"STO_CUDA_ENTRY STV_DEFAULT"
_ZN4vllm25paged_attention_v2_kernelI13__nv_bfloat16hLi32ELi8ELi128ELNS_18Fp8KVCacheDataTypeE1ELb0ELi512EEEvPfS3_PT_PKS4_PKT0_SA_ifPKiSC_iPKfiiiSE_SE_iiiii:
.text._ZN4vllm25paged_attention_v2_kernelI13__nv_bfloat16hLi32ELi8ELi128ELNS_18Fp8KVCacheDataTypeE1ELb0ELi512EEEvPfS3_PT_PKS4_PKT0_SA_ifPKiSC_iPKfiiiSE_SE_iiiii:
        /* <DEDUP_REMOVED lines=55> */
.L_x_8777:
        /* <DEDUP_REMOVED lines=11> */
.L_x_8776:
[----:B------:R-:W-:Y:S05]  /*0420*/  BSYNC B1 ;  /* 0x0000000000017941 */ /* 0x000fea0003800000 */
.L_x_8775:
        /* <DEDUP_REMOVED lines=10> */
.L_x_8778:
        /* <DEDUP_REMOVED lines=17> */
.L_x_8774:
[----:B------:R-:W-:Y:S05]  /*05e0*/  BSYNC B0 ;  /* 0x0000000000007941 */ /* 0x000fea0003800000 */
.L_x_8773:
[----:B------:R-:W-:Y:S01]  /*05f0*/  LEA R13, R3, R8, 0x6 ;  /* 0x00000008030d7211 */ /* 0x000fe200078e30ff */
[----:B------:R-:W-:Y:S03]  /*0600*/  BAR.SYNC.DEFER_BLOCKING 0x0 ;  /* 0x0000000000007b1d */ /* 0x000fe60000010000 */
[----:B------:R-:W-:-:S13]  /*0610*/  ISETP.GE.AND P0, PT, R13, R10, PT ;  /* 0x0000000a0d00720c */ /* 0x000fda0003f06270 */
[----:B------:R-:W-:Y:S05]  /*0620*/  @!P0 BRA `(.L_x_8779) ;  /* 0x00001d8000008947 */ /* 0x000fea0003800000 */
[----:B------:R-:W-:Y:S05]  /*0630*/  BRA.DIV ~URZ, `(.L_x_8780) ;  /* 0x00001eb27f007947 */ /* 0x000fea000b800000 */
[----:B------:R-:W-:-:S05]  /*0640*/  IMAD.MOV.U32 R10, RZ, RZ, -0x800001 ;  /* 0xff7fffffff0a7424 */ /* 0x000fca00078e00ff */
.L_x_8804:
[----:B------:R-:W-:Y:S01]  /*0650*/  FMNMX.FTZ R18, R10, -3.40282346638528859812e+38, !PT ;  /* 0xff7fffff0a127809 */ /* 0x000fe20007810000 */
[----:B------:R-:W-:Y:S01]  /*0660*/  IMAD.MOV.U32 R14, RZ, RZ, -0x800001 ;  /* 0xff7fffffff0e7424 */ /* 0x000fe200078e00ff */
[----:B------:R-:W-:Y:S05]  /*0670*/  BRA.DIV ~URZ, `(.L_x_8781) ;  /* 0x00001ef27f007947 */ /* 0x000fea000b800000 */
[----:B------:R-:W0:Y:S02]  /*0680*/  SHFL.BFLY PT, R10, R18, 0x8, 0x1f ;  /* 0x0d001f00120a7f89 */ /* 0x000e2400000e0000 */
[----:B0-----:R-:W-:-:S05]  /*0690*/  FMNMX.FTZ R10, R18, R10, !PT ;  /* 0x0000000a120a7209 */ /* 0x001fca0007810000 */
[----:B------:R0:W2:Y:S02]  /*06a0*/  SHFL.BFLY PT, R13, R10, 0x4, 0x1f ;  /* 0x0c801f000a0d7f89 */ /* 0x0000a400000e0000 */
.L_x_8805:
        /* <DEDUP_REMOVED lines=35> */
.L_x_8786:
        /* <DEDUP_REMOVED lines=11> */
.L_x_8785:
[----:B------:R-:W-:Y:S05]  /*0990*/  BSYNC B1 ;  /* 0x0000000000017941 */ /* 0x000fea0003800000 */
.L_x_8784:
        /* <DEDUP_REMOVED lines=10> */
.L_x_8789:
        /* <DEDUP_REMOVED lines=100> */
.L_x_8788:
[----:B------:R-:W-:Y:S05]  /*1080*/  BSYNC B1 ;  /* 0x0000000000017941 */ /* 0x000fea0003800000 */
.L_x_8787:
        /* <DEDUP_REMOVED lines=55> */
.L_x_8791:
[----:B------:R-:W-:Y:S05]  /*1400*/  BSYNC B1 ;  /* 0x0000000000017941 */ /* 0x000fea0003800000 */
.L_x_8790:
        /* <DEDUP_REMOVED lines=26> */
.L_x_8783:
[----:B------:R-:W-:Y:S05]  /*15b0*/  BSYNC B0 ;  /* 0x0000000000007941 */ /* 0x000fea0003800000 */
.L_x_8782:
        /* <DEDUP_REMOVED lines=43> */
.L_x_8796:
        /* <DEDUP_REMOVED lines=8> */
.L_x_8795:
[----:B------:R-:W-:Y:S05]  /*18f0*/  BSYNC B1 ;  /* 0x0000000000017941 */ /* 0x000fea0003800000 */
.L_x_8794:
        /* <DEDUP_REMOVED lines=10> */
.L_x_8799:
        /* <DEDUP_REMOVED lines=52> */
.L_x_8798:
[----:B------:R-:W-:Y:S05]  /*1ce0*/  BSYNC B1 ;  /* 0x0000000000017941 */ /* 0x000fea0003800000 */
.L_x_8797:
        /* <DEDUP_REMOVED lines=31> */
.L_x_8801:
[----:B------:R-:W-:Y:S05]  /*1ee0*/  BSYNC B1 ;  /* 0x0000000000017941 */ /* 0x000fea0003800000 */
.L_x_8800:
        /* <DEDUP_REMOVED lines=14> */
.L_x_8793:
[----:B------:R-:W-:Y:S05]  /*1fd0*/  BSYNC B0 ;  /* 0x0000000000007941 */ /* 0x000fea0003800000 */
.L_x_8792:
        /* <DEDUP_REMOVED lines=24> */
.L_x_8803:
[----:B------:R-:W-:Y:S05]  /*2160*/  BSYNC B0 ;  /* 0x0000000000007941 */ /* 0x000fea0003800000 */
.L_x_8802:
        /* <DEDUP_REMOVED lines=36> */
.L_x_8779:
        /* <DEDUP_REMOVED lines=20> */
.L_x_8780:
[----:B------:R-:W-:Y:S01]  /*24f0*/  IMAD.MOV.U32 R10, RZ, RZ, -0x800001 ;  /* 0xff7fffffff0a7424 */ /* 0x000fe200078e00ff */
[----:B------:R-:W-:Y:S01]  /*2500*/  MOV R15, 0x10 ;  /* 0x00000010000f7802 */ /* 0x000fe20000000f00 */
[----:B------:R-:W-:Y:S01]  /*2510*/  IMAD.MOV.U32 R16, RZ, RZ, 0x1f ;  /* 0x0000001fff107424 */ /* 0x000fe200078e00ff */
[----:B------:R-:W-:Y:S02]  /*2520*/  MOV R17, 0xffffffff ;  /* 0xffffffff00117802 */ /* 0x000fe40000000f00 */
[----:B------:R-:W-:Y:S02]  /*2530*/  MOV R12, 0x2550 ;  /* 0x00002550000c7802 */ /* 0x000fe40000000f00 */
[----:B-1----:R-:W-:Y:S05]  /*2540*/  CALL.REL.NOINC `($__internal_206_$__cuda_sm70_shflsync_bfly_p) ;  /* 0x0000010000007944 */ /* 0x002fea0003c00000 */
[----:B01----:R-:W-:Y:S01]  /*2550*/  IMAD.MOV.U32 R10, RZ, RZ, R15 ;  /* 0x000000ffff0a7224 */ /* 0x003fe200078e000f */
[----:B------:R-:W-:Y:S05]  /*2560*/  BRA `(.L_x_8804) ;  /* 0xffffe0e000007947 */ /* 0x000fea000383ffff */
.L_x_8781:
[----:B------:R-:W-:Y:S01]  /*2570*/  HFMA2.MMA R16, -RZ, RZ, 0, 1.847743988037109375e-06 ;  /* 0x0000001fff107435 */ /* 0x000fe200000001ff */
[----:B------:R-:W-:Y:S01]  /*2580*/  MOV R10, R18 ;  /* 0x00000012000a7202 */ /* 0x000fe20000000f00 */
[----:B------:R-:W-:Y:S01]  /*2590*/  IMAD.MOV.U32 R15, RZ, RZ, 0x8 ;  /* 0x00000008ff0f7424 */ /* 0x000fe200078e00ff */
[----:B------:R-:W-:Y:S01]  /*25a0*/  MOV R12, 0x25d0 ;  /* 0x000025d0000c7802 */ /* 0x000fe20000000f00 */
[----:B------:R-:W-:-:S02]  /*25b0*/  IMAD.MOV.U32 R17, RZ, RZ, -0x1 ;  /* 0xffffffffff117424 */ /* 0x000fc400078e00ff */
[----:B-1----:R-:W-:Y:S05]  /*25c0*/  CALL.REL.NOINC `($__internal_206_$__cuda_sm70_shflsync_bfly_p) ;  /* 0x0000008000007944 */ /* 0x002fea0003c00000 */
[----:B01----:R-:W-:Y:S01]  /*25d0*/  FMNMX.FTZ R10, R18, R15, !PT ;  /* 0x0000000f120a7209 */ /* 0x003fe20007810000 */
[----:B------:R-:W-:Y:S01]  /*25e0*/  IMAD.MOV.U32 R16, RZ, RZ, 0x1f ;  /* 0x0000001fff107424 */ /* 0x000fe200078e00ff */
[----:B------:R-:W-:-:S02]  /*25f0*/  MOV R15, 0x4 ;  /* 0x00000004000f7802 */ /* 0x000fc40000000f00 */
[----:B------:R-:W-:Y:S02]  /*2600*/  MOV R17, 0xffffffff ;  /* 0xffffffff00117802 */ /* 0x000fe40000000f00 */
[----:B------:R-:W-:Y:S02]  /*2610*/  MOV R12, 0x2630 ;  /* 0x00002630000c7802 */ /* 0x000fe40000000f00 */
[----:B------:R-:W-:Y:S05]  /*2620*/  CALL.REL.NOINC `($__internal_206_$__cuda_sm70_shflsync_bfly_p) ;  /* 0x0000002000007944 */ /* 0x000fea0003c00000 */
[----:B-1----:R-:W-:Y:S01]  /*2630*/  IMAD.MOV.U32 R13, RZ, RZ, R15 ;  /* 0x000000ffff0d7224 */ /* 0x002fe200078e000f */
[----:B0-----:R-:W-:Y:S05]  /*2640*/  BRA `(.L_x_8805) ;  /* 0xffffe06000007947 */ /* 0x001fea000383ffff */
        .weak           $__internal_206_$__cuda_sm70_shflsync_bfly_p
        .type           $__internal_206_$__cuda_sm70_shflsync_bfly_p,@function
        .size           $__internal_206_$__cuda_sm70_shflsync_bfly_p,(.L_x_24867 - $__internal_206_$__cuda_sm70_shflsync_bfly_p)
$__internal_206_$__cuda_sm70_shflsync_bfly_p:
[----:B------:R-:W-:Y:S01]  /*2650*/  HFMA2.MMA R13, -RZ, RZ, 0, 0 ;  /* 0x00000000ff0d7435 */ /* 0x000fe200000001ff */
[----:B------:R-:W-:Y:S04]  /*2660*/  WARPSYNC R17 ;  /* 0x0000001100007348 */ /* 0x000fe80003800000 */
[----:B------:R0:W1:Y:S01]  /*2670*/  SHFL.BFLY PT, R15, R10, R15, R16 ;  /* 0x0c00000f0a0f7389 */ /* 0x00006200000e0010 */
[----:B------:R-:W-:Y:S05]  /*2680*/  RET.REL.NODEC R12 `(_ZN4vllm25paged_attention_v2_kernelI13__nv_bfloat16hLi32ELi8ELi128ELNS_18Fp8KVCacheDataTypeE1ELb0ELi512EEEvPfS3_PT_PKS4_PKT0_SA_ifPKiSC_iPKfiiiSE_SE_iiiii) ;  /* 0xffffd9700c007950 */ /* 0x000fea0003c3ffff */
.L_x_8806:
        /* <DEDUP_REMOVED lines=15> */
.L_x_24867:


//--------------------- .text._ZN4vllm25paged_attention_v2_kernelI13__nv_bfloat16hLi256ELi8ELi128ELNS_18Fp8KVCacheDataTypeE1ELb1ELi512EEEvPfS3_PT_PKS4_PKT0_SA_ifPKiSC_iPKfiiiSE_SE_iiiii --------------------------
	.section	.text._ZN4vllm25paged_attention_v2_kernelI13__nv_bfloat16hLi256ELi8ELi128ELNS_18Fp8KVCacheDataTypeE1ELb1ELi512EEEvPfS3_PT_PKS4_PKT0_SA_ifPKiSC_iPKfiiiSE_SE_iiiii,"ax",@progbits
	.sectioninfo	@"SHI_REGISTERS=32"
	.align	128
        .global         _ZN4vllm25paged_attention_v2_kernelI13__nv_bfloat16hLi256ELi8ELi128ELNS_18Fp8KVCacheDataTypeE1ELb1ELi512EEEvPfS3_PT_PKS4_PKT0_SA_ifPKiSC_iPKfiiiSE_SE_iiiii
        .type           _ZN4vllm25paged_attention_v2_kernelI13__nv_bfloat16hLi256ELi8ELi128ELNS_18Fp8KVCacheDataTypeE1ELb1ELi512EEEvPfS3_PT_PKS4_PKT0_SA_ifPKiSC_iPKfiiiSE_SE_iiiii,@function
        .size           _ZN4vllm25paged_attention_v2_kernelI13__nv_bfloat16hLi256ELi8ELi128ELNS_18Fp8KVCacheDataTypeE1ELb1ELi512EEEvPfS3_PT_PKS4_PKT0_SA_ifPKiSC_iPKfiiiSE_SE_iiiii,(.L_x_24868 - _ZN4vllm25paged_attention_v2_kernelI13__nv_bfloat16hLi256ELi8ELi128ELNS_18Fp8KVCacheDataTypeE1ELb1ELi512EEEvPfS3_PT_PKS4_PKT0_SA_ifPKiSC_iPKfiiiSE_SE_iiiii)
        .other          _ZN4vllm25paged_attention_v2_kernelI13__nv_bfloat16hLi256ELi8ELi128ELNS_18Fp8KVCacheDataTypeE1ELb1ELi512EEEvPfS3_PT_PKS4_PKT0_SA_ifPKiSC_iPKfiiiSE_SE_iiiii,@"STO_CUDA_ENTRY STV_DEFAULT"
_ZN4vllm25paged_attention_v2_kernelI13__nv_bfloat16hLi256ELi8ELi128ELNS_18Fp8KVCacheDataTypeE1ELb1ELi512EEEvPfS3_PT_PKS4_PKT0_SA_ifPKiSC_iPKfiiiSE_SE_iiiii:
.text._ZN4vllm25paged_attention_v2_kernelI13__nv_bfloat16hLi256ELi8ELi128ELNS_18Fp8KVCacheDataTypeE1ELb1ELi512EEEvPfS3_PT_PKS4_PKT0_SA_ifPKiSC_iPKfiiiSE_SE_iiiii:
        /* <DEDUP_REMOVED lines=57> */
.L_x_8811:
        /* <DEDUP_REMOVED lines=10> */
.L_x_8810:
[----:B------:R-:W-:Y:S05]  /*0430*/  BSYNC B1 ;  /* 0x0000000000017941 */ /* 0x000fea0003800000 */
.L_x_8809:
        /* <DEDUP_REMOVED lines=10> */
.L_x_8812:
        /* <DEDUP_REMOVED lines=17> */
.L_x_8808:
[----:B-1----:R-:W-:Y:S05]  /*05f0*/  BSYNC B0 ;  /* 0x0000000000007941 */ /* 0x002fea0003800000 */
.L_x_8807:
        /* <DEDUP_REMOVED lines=86> */
.L_x_8813:
[----:B------:R-:W-:-:S04]  /*0b60*/  IMAD.MOV.U32 R6, RZ, RZ, c[0x0][0xc] ;  /* 0x00000300ff067624 */ /* 0x000fc800078e00ff */
[----:B------:R-:W-:-:S04]  /*0b70*/  IMAD R6, R6, c[0x0][0x1d8], R3 ;  /* 0x0000760006067a24 */ /* 0x000fc800078e0203 */
[----:B------:R-:W-:-:S03]  /*0b80*/  IMAD R14, R6, c[0x0][0x1e8], RZ ;  /* 0x00007a00060e7a24 */ /* 0x000fc600078e02ff */
.L_x_8814:
        /* <DEDUP_REMOVED lines=24> */
.L_x_8818:
        /* <DEDUP_REMOVED lines=36> */
.L_x_8816:
[----:B------:R-:W-:Y:S05]  /*0f50*/  BSYNC B7 ;  /* 0x0000000000077941 */ /* 0x000fea0003800000 */
.L_x_8815:
[----:B------:R-:W-:Y:S05]  /*0f60*/  BRA.DIV ~URZ, `(.L_x_8819) ;  /* 0x00002a027f007947 */ /* 0x000fea000b800000 */
[----:B------:R-:W-:-:S05]  /*0f70*/  IMAD.MOV.U32 R6, RZ, RZ, -0x800001 ;  /* 0xff7fffffff067424 */ /* 0x000fca00078e00ff */
.L_x_8851:
[----:B------:R-:W-:Y:S01]  /*0f80*/  FMNMX.FTZ R18, R6, -3.40282346638528859812e+38, !PT ;  /* 0xff7fffff06127809 */ /* 0x000fe20007810000 */
[----:B------:R-:W-:Y:S01]  /*0f90*/  IMAD.MOV.U32 R17, RZ, RZ, -0x800001 ;  /* 0xff7fffffff117424 */ /* 0x000fe200078e00ff */
[----:B------:R-:W-:Y:S05]  /*0fa0*/  BRA.DIV ~URZ, `(.L_x_8820) ;  /* 0x00002a427f007947 */ /* 0x000fea000b800000 */
[----:B------:R-:W0:Y:S02]  /*0fb0*/  SHFL.BFLY PT, R6, R18, 0x8, 0x1f ;  /* 0x0d001f0012067f89 */ /* 0x000e2400000e0000 */
[----:B0-----:R-:W-:-:S05]  /*0fc0*/  FMNMX.FTZ R18, R18, R6, !PT ;  /* 0x0000000612127209 */ /* 0x001fca0007810000 */
[----:B------:R0:W1:Y:S02]  /*0fd0*/  SHFL.BFLY PT, R7, R18, 0x4, 0x1f ;  /* 0x0c801f0012077f89 */ /* 0x00006400000e0000 */
.L_x_8852:
        /* <DEDUP_REMOVED lines=35> */
.L_x_8825:
        /* <DEDUP_REMOVED lines=11> */
.L_x_8824:
[----:B------:R-:W-:Y:S05]  /*12c0*/  BSYNC B1 ;  /* 0x0000000000017941 */ /* 0x000fea0003800000 */
.L_x_8823:
        /* <DEDUP_REMOVED lines=10> */
.L_x_8828:
        /* <DEDUP_REMOVED lines=100> */
.L_x_8827:
[----:B------:R-:W-:Y:S05]  /*19b0*/  BSYNC B1 ;  /* 0x0000000000017941 */ /* 0x000fea0003800000 */
.L_x_8826:
        /* <DEDUP_REMOVED lines=55> */
.L_x_8830:
[----:B------:R-:W-:Y:S05]  /*1d30*/  BSYNC B1 ;  /* 0x0000000000017941 */ /* 0x000fea0003800000 */
.L_x_8829:
        /* <DEDUP_REMOVED lines=26> */
.L_x_8822:
[----:B------:R-:W-:Y:S05]  /*1ee0*/  BSYNC B0 ;  /* 0x0000000000007941 */ /* 0x000fea0003800000 */
.L_x_8821:
        /* <DEDUP_REMOVED lines=43> */
.L_x_8835:
        /* <DEDUP_REMOVED lines=8> */
.L_x_8834:
[----:B------:R-:W-:Y:S05]  /*2220*/  BSYNC B1 ;  /* 0x0000000000017941 */ /* 0x000fea0003800000 */
.L_x_8833:
        /* <DEDUP_REMOVED lines=10> */
.L_x_8838:
        /* <DEDUP_REMOVED lines=52> */
.L_x_8837:
[----:B------:R-:W-:Y:S05]  /*2610*/  BSYNC B1 ;  /* 0x0000000000017941 */ /* 0x000fea0003800000 */
.L_x_8836:
        /* <DEDUP_REMOVED lines=31> */
.L_x_8840:
[----:B------:R-:W-:Y:S05]  /*2810*/  BSYNC B1 ;  /* 0x0000000000017941 */ /* 0x000fea0003800000 */
.L_x_8839:
        /* <DEDUP_REMOVED lines=14> */
.L_x_8832:
[----:B------:R-:W-:Y:S05]  /*2900*/  BSYNC B0 ;  /* 0x0000000000007941 */ /* 0x000fea0003800000 */
.L_x_8831:
        /* <DEDUP_REMOVED lines=20> */
.L_x_8842:
[----:B------:R-:W-:Y:S05]  /*2a50*/  BSYNC B0 ;  /* 0x0000000000007941 */ /* 0x000fea0003800000 */
.L_x_8841:
        /* <DEDUP_REMOVED lines=25> */
.L_x_8846:
        /* <DEDUP_REMOVED lines=33> */
.L_x_8844:
[----:B------:R-:W-:Y:S05]  /*2e00*/  BSYNC B6 ;  /* 0x0000000000067941 */ /* 0x000fea0003800000 */
.L_x_8843:
        /* <DEDUP_REMOVED lines=44> */
.L_x_8848:
[----:B0-----:R-:W-:Y:S05]  /*30d0*/  BSYNC B0 ;  /* 0x0000000000007941 */ /* 0x001fea0003800000 */
.L_x_8847:
        /* <DEDUP_REMOVED lines=28> */
.L_x_8850:
[----:B0-----:R-:W-:Y:S05]  /*32a0*/  BSYNC B0 ;  /* 0x0000000000007941 */ /* 0x001fea0003800000 */
.L_x_8849:
        /* <DEDUP_REMOVED lines=69> */
.L_x_8817:
        /* <DEDUP_REMOVED lines=19> */
.L_x_8845:
        /* <DEDUP_REMOVED lines=20> */
.L_x_8819:
[----:B------:R-:W-:Y:S01]  /*3970*/  IMAD.MOV.U32 R18, RZ, RZ, -0x800001 ;  /* 0xff7fffffff127424 */ /* 0x000fe200078e00ff */
[----:B------:R-:W-:Y:S01]  /*3980*/  MOV R6, 0x39d0 ;  /* 0x000039d000067802 */ /* 0x000fe20000000f00 */
[----:B------:R-:W-:Y:S02]  /*3990*/  IMAD.MOV.U32 R19, RZ, RZ, 0x10 ;  /* 0x00000010ff137424 */ /* 0x000fe400078e00ff */
[----:B------:R-:W-:Y:S02]  /*39a0*/  IMAD.MOV.U32 R20, RZ, RZ, 0x1f ;  /* 0x0000001fff147424 */ /* 0x000fe400078e00ff */
[----:B------:R-:W-:Y:S02]  /*39b0*/  IMAD.MOV.U32 R21, RZ, RZ, -0x1 ;  /* 0xffffffffff157424 */ /* 0x000fe400078e00ff */
[----:B------:R-:W-:Y:S05]  /*39c0*/  CALL.REL.NOINC `($__internal_207_$__cuda_sm70_shflsync_bfly_p) ;  /* 0x000000f000007944 */ /* 0x000fea0003c00000 */
[----:B-1----:R-:W-:Y:S01]  /*39d0*/  IMAD.MOV.U32 R6, RZ, RZ, R19 ;  /* 0x000000ffff067224 */ /* 0x002fe200078e0013 */
[----:B0-----:R-:W-:Y:S05]  /*39e0*/  BRA `(.L_x_8851) ;  /* 0xffffd59000007947 */ /* 0x001fea000383ffff */
.L_x_8820:
[----:B------:R-:W-:Y:S01]  /*39f0*/  HFMA2.MMA R20, -RZ, RZ, 0, 1.847743988037109375e-06 ;  /* 0x0000001fff147435 */ /* 0x000fe200000001ff */
[----:B------:R-:W-:Y:S01]  /*3a00*/  IMAD.MOV.U32 R19, RZ, RZ, 0x8 ;  /* 0x00000008ff137424 */ /* 0x000fe200078e00ff */
[----:B------:R-:W-:Y:S01]  /*3a10*/  MOV R6, 0x3a40 ;  /* 0x00003a4000067802 */ /* 0x000fe20000000f00 */
[----:B------:R-:W-:-:S03]  /*3a20*/  IMAD.MOV.U32 R21, RZ, RZ, -0x1 ;  /* 0xffffffffff157424 */ /* 0x000fc600078e00ff */
[----:B------:R-:W-:Y:S05]  /*3a30*/  CALL.REL.NOINC `($__internal_207_$__cuda_sm70_shflsync_bfly_p) ;  /* 0x0000008000007944 */ /* 0x000fea0003c00000 */
[----:B01----:R-:W-:Y:S01]  /*3a40*/  FMNMX.FTZ R18, R18, R19, !PT ;  /* 0x0000001312127209 */ /* 0x003fe20007810000 */
[----:B------:R-:W-:Y:S01]  /*3a50*/  IMAD.MOV.U32 R19, RZ, RZ, 0x4 ;  /* 0x00000004ff137424 */ /* 0x000fe200078e00ff */
[----:B------:R-:W-:Y:S01]  /*3a60*/  MOV R6, 0x3aa0 ;  /* 0x00003aa000067802 */ /* 0x000fe20000000f00 */
[----:B------:R-:W-:-:S02]  /*3a70*/  IMAD.MOV.U32 R20, RZ, RZ, 0x1f ;  /* 0x0000001fff147424 */ /* 0x000fc400078e00ff */
[----:B------:R-:W-:Y:S02]  /*3a80*/  IMAD.MOV.U32 R21, RZ, RZ, -0x1 ;  /* 0xffffffffff157424 */ /* 0x000fe400078e00ff */
[----:B------:R-:W-:Y:S05]  /*3a90*/  CALL.REL.NOINC `($__internal_207_$__cuda_sm70_shflsync_bfly_p) ;  /* 0x0000002000007944 */ /* 0x000fea0003c00000 */
[----:B-1----:R-:W-:Y:S01]  /*3aa0*/  IMAD.MOV.U32 R7, RZ, RZ, R19 ;  /* 0x000000ffff077224 */ /* 0x002fe200078e0013 */
[----:B0-----:R-:W-:Y:S05]  /*3ab0*/  BRA `(.L_x_8852) ;  /* 0xffffd52000007947 */ /* 0x001fea000383ffff */
        .weak           $__internal_207_$__cuda_sm70_shflsync_bfly_p
        .type           $__internal_207_$__cuda_sm70_shflsync_bfly_p,@function
        .size           $__internal_207_$__cuda_sm70_shflsync_bfly_p,(.L_x_24868 - $__internal_207_$__cuda_sm70_shflsync_bfly_p)
$__internal_207_$__cuda_sm70_shflsync_bfly_p:
[----:B------:R-:W-:Y:S01]  /*3ac0*/  IMAD.MOV.U32 R7, RZ, RZ, 0x0 ;  /* 0x00000000ff077424 */ /* 0x000fe200078e00ff */
[----:B------:R-:W-:Y:S04]  /*3ad0*/  WARPSYNC R21 ;  /* 0x0000001500007348 */ /* 0x000fe80003800000 */
[----:B------:R0:W1:Y:S01]  /*3ae0*/  SHFL.BFLY PT, R19, R18, R19, R20 ;  /* 0x0c00001312137389 */ /* 0x00006200000e0014 */
[----:B------:R-:W-:Y:S05]  /*3af0*/  RET.REL.NODEC R6 `(_ZN4vllm25paged_attention_v2_kernelI13__nv_bfloat16hLi256ELi8ELi128ELNS_18Fp8KVCacheDataTypeE1ELb1ELi512EEEvPfS3_PT_PKS4_PKT0_SA_ifPKiSC_iPKfiiiSE_SE_iiiii) ;  /* 0xffffc50006007950 */ /* 0x000fea0003c3ffff */
.L_x_8853:
        /* <DEDUP_REMOVED lines=16> */
.L_x_24868:


//--------------------- .text._ZN4vllm25paged_attention_v2_kernelI13__nv_bfloat16hLi192ELi8ELi128ELNS_18Fp8KVCacheDataTypeE1ELb1ELi512EEEvPfS3_PT_PKS4_PKT0_SA_ifPKiSC_iPKfiiiSE_SE_iiiii --------------------------
	.section	.text._ZN4vllm25paged_attention_v2_kernelI13__nv_bfloat16hLi192ELi8ELi128ELNS_18Fp8KVCacheDataTypeE1ELb1ELi512EEEvPfS3_PT_PKS4_PKT0_SA_ifPKiSC_iPKfiiiSE_SE_iiiii,"ax",@progbits
	.sectioninfo	@"SHI_REGISTERS=32"
	.align	128
        .global         _ZN4vllm25paged_attention_v2_kernelI13__nv_bfloat16hLi192ELi8ELi128ELNS_18Fp8KVCacheDataTypeE1ELb1ELi512EEEvPfS3_PT_PKS4_PKT0_SA_ifPKiSC_iPKfiiiSE_SE_iiiii
        .type           _ZN4vllm25paged_attention_v2_kernelI13__nv_bfloat16hLi192ELi8ELi128ELNS_18Fp8KVCacheDataTypeE1ELb1ELi512EEEvPfS3_PT_PKS4_PKT0_SA_ifPKiSC_iPKfiiiSE_SE_iiiii,@function
        .size           _ZN4vllm25paged_attention_v2_kernelI13__nv_bfloat16hLi192ELi8ELi128ELNS_18Fp8KVCacheDataTypeE1ELb1ELi512EEEvPfS3_PT_PKS4_PKT0_SA_ifPKiSC_iPKfiiiSE_SE_iiiii,(.L_x_24869 - _ZN4vllm25paged_attention_v2_kernelI13__nv_bfloat16hLi192ELi8ELi128ELNS_18Fp8KVCacheDataTypeE1ELb1ELi512EEEvPfS3_PT_PKS4_PKT0_SA_ifPKiSC_iPKfiiiSE_SE_iiiii)
        .other          _ZN4vllm25paged_attention_v2_kernelI13__nv_bfloat16hLi192ELi8ELi128ELNS_18Fp8KVCacheDataTypeE1ELb1ELi512EEEvPfS3_PT_PKS4_PKT0_SA_ifPKiSC_iPKfiiiSE_SE_iiiii,@"STO_CUDA_ENTRY STV_DEFAULT"
_ZN4vllm25paged_attention_v2_kernelI13__nv_bfloat16hLi192ELi8ELi128ELNS_18Fp8KVCacheDataTypeE1ELb1ELi512EEEvPfS3_PT_PKS4_PKT0_SA_ifPKiSC_iPKfiiiSE_SE_iiiii:
.text._ZN4vllm25paged_attention_v2_kernelI13__nv_bfloat16hLi192ELi8ELi128ELNS_18Fp8KVCacheDataTypeE1ELb1ELi512EEEvPfS3_PT_PKS4_PKT0_SA_ifPKiSC_iPKfiiiSE_SE_iiiii:
        /* <DEDUP_REMOVED lines=61> */
.L_x_8858:
        /* <DEDUP_REMOVED lines=10> */
.L_x_8857:
[----:B------:R-:W-:Y:S05]  /*0470*/  BSYNC B1 ;  /* 0x0000000000017941 */ /* 0x000fea0003800000 */
.L_x_8856:
        /* <DEDUP_REMOVED lines=10> */
.L_x_8859:
        /* <DEDUP_REMOVED lines=17> */
.L_x_8855:
[----:B------:R-:W-:Y:S05]  /*0630*/  BSYNC B0 ;  /* 0x0000000000007941 */ /* 0x000fea0003800000 */
.L_x_8854:
        /* <DEDUP_REMOVED lines=88> */
.L_x_8860:
[----:B------:R-:W-:-:S04]  /*0bc0*/  IMAD.MOV.U32 R8, RZ, RZ, c[0x0][0xc] ;  /* 0x00000300ff087624 */ /* 0x000fc800078e00ff */
[----:B------:R-:W-:-:S04]  /*0bd0*/  IMAD R8, R8, c[0x0][0x1d8], R3 ;  /* 0x0000760008087a24 */ /* 0x000fc800078e0203 */
[----:B------:R-:W-:-:S03]  /*0be0*/  IMAD R9, R8, c[0x0][0x1e8], RZ ;  /* 0x00007a0008097a24 */ /* 0x000fc600078e02ff */
.L_x_8861:
        /* <DEDUP_REMOVED lines=24> */
.L_x_8865:
        /* <DEDUP_REMOVED lines=37> */
.L_x_8863:
[----:B------:R-:W-:Y:S05]  /*0fc0*/  BSYNC B7 ;  /* 0x0000000000077941 */ /* 0x000fea0003800000 */
.L_x_8862:
[----:B------:R-:W-:Y:S05]  /*0fd0*/  BRA.DIV ~URZ, `(.L_x_8866) ;  /* 0x000028327f007947 */ /* 0x000fea000b800000 */
[----:B------:R-:W-:-:S05]  /*0fe0*/  IMAD.MOV.U32 R10, RZ, RZ, -0x800001 ;  /* 0xff7fffffff0a7424 */ /* 0x000fca00078e00ff */
.L_x_8898:
[----:B------:R-:W-:Y:S01]  /*0ff0*/  FMNMX.FTZ R19, R10, -3.40282346638528859812e+38, !PT ;  /* 0xff7fffff0a137809 */ /* 0x000fe20007810000 */
[----:B------:R-:W-:Y:S01]  /*1000*/  IMAD.MOV.U32 R13, RZ, RZ, -0x800001 ;  /* 0xff7fffffff0d7424 */ /* 0x000fe200078e00ff */
[----:B------:R-:W-:Y:S05]  /*1010*/  BRA.DIV ~URZ, `(.L_x_8867) ;  /* 0x000028727f007947 */ /* 0x000fea000b800000 */
[----:B------:R-:W0:Y:S02]  /*1020*/  SHFL.BFLY PT, R10, R19, 0x8, 0x1f ;  /* 0x0d001f00130a7f89 */ /* 0x000e2400000e0000 */
[----:B0-----:R-:W-:-:S05]  /*1030*/  FMNMX.FTZ R12, R19, R10, !PT ;  /* 0x0000000a130c7209 */ /* 0x001fca0007810000 */
[----:B------:R0:W1:Y:S02]  /*1040*/  SHFL.BFLY PT, R11, R12, 0x4, 0x1f ;  /* 0x0c801f000c0b7f89 */ /* 0x00006400000e0000 */
.L_x_8899:
        /* <DEDUP_REMOVED lines=35> */
.L_x_8872:
        /* <DEDUP_REMOVED lines=11> */
.L_x_8871:
[----:B------:R-:W-:Y:S05]  /*1330*/  BSYNC B1 ;  /* 0x0000000000017941 */ /* 0x000fea0003800000 */
.L_x_8870:
        /* <DEDUP_REMOVED lines=11> */
.L_x_8875:
        /* <DEDUP_REMOVED lines=100> */
.L_x_8874:
[----:B------:R-:W-:Y:S05]  /*1a30*/  BSYNC B1 ;  /* 0x0000000000017941 */ /* 0x000fea0003800000 */
.L_x_8873:
        /* <DEDUP_REMOVED lines=55> */
.L_x_8877:
[----:B------:R-:W-:Y:S05]  /*1db0*/  BSYNC B1 ;  /* 0x0000000000017941 */ /* 0x000fea0003800000 */
.L_x_8876:
        /* <DEDUP_REMOVED lines=26> */
.L_x_8869:
[----:B------:R-:W-:Y:S05]  /*1f60*/  BSYNC B0 ;  /* 0x0000000000007941 */ /* 0x000fea0003800000 */
.L_x_8868:
        /* <DEDUP_REMOVED lines=43> */
.L_x_8882:
        /* <DEDUP_REMOVED lines=8> */
.L_x_8881:
[----:B------:R-:W-:Y:S05]  /*22a0*/  BSYNC B1 ;  /* 0x0000000000017941 */ /* 0x000fea0003800000 */
.L_x_8880:
        /* <DEDUP_REMOVED lines=11> */
.L_x_8885:
        /* <DEDUP_REMOVED lines=52> */
.L_x_8884:
[----:B------:R-:W-:Y:S05]  /*26a0*/  BSYNC B1 ;  /* 0x0000000000017941 */ /* 0x000fea0003800000 */
.L_x_8883:
        /* <DEDUP_REMOVED lines=31> */
.L_x_8887:
[----:B------:R-:W-:Y:S05]  /*28a0*/  BSYNC B1 ;  /* 0x0000000000017941 */ /* 0x000fea0003800000 */
.L_x_8886:
        /* <DEDUP_REMOVED lines=14> */
.L_x_8879:
[----:B------:R-:W-:Y:S05]  /*2990*/  BSYNC B0 ;  /* 0x0000000000007941 */ /* 0x000fea0003800000 */
.L_x_8878:
        /* <DEDUP_REMOVED lines=20> */
.L_x_8889:
[----:B------:R-:W-:Y:S05]  /*2ae0*/  BSYNC B0 ;  /* 0x0000000000007941 */ /* 0x000fea0003800000 */
.L_x_8888:
        /* <DEDUP_REMOVED lines=24> */
.L_x_8893:
        /* <DEDUP_REMOVED lines=32> */
.L_x_8891:
[----:B------:R-:W-:Y:S05]  /*2e70*/  BSYNC B6 ;  /* 0x0000000000067941 */ /* 0x000fea0003800000 */
.L_x_8890:
        /* <DEDUP_REMOVED lines=36> */
.L_x_8895:
[----:B0-----:R-:W-:Y:S05]  /*30c0*/  BSYNC B0 ;  /* 0x0000000000007941 */ /* 0x001fea0003800000 */
.L_x_8894:
        /* <DEDUP_REMOVED lines=22> */
.L_x_8897:
[----:B0-----:R-:W-:Y:S05]  /*3230*/  BSYNC B0 ;  /* 0x0000000000007941 */ /* 0x001fea0003800000 */
.L_x_8896:
        /* <DEDUP_REMOVED lines=54> */
.L_x_8864:
        /* <DEDUP_REMOVED lines=19> */
.L_x_8892:
        /* <DEDUP_REMOVED lines=20> */
.L_x_8866:
[----:B------:R-:W-:Y:S01]  /*3810*/  IMAD.MOV.U32 R12, RZ, RZ, -0x800001 ;  /* 0xff7fffffff0c7424 */ /* 0x000fe200078e00ff */
[----:B------:R-:W-:Y:S01]  /*3820*/  MOV R10, 0x3870 ;  /* 0x00003870000a7802 */ /* 0x000fe20000000f00 */
[----:B------:R-:W-:Y:S02]  /*3830*/  IMAD.MOV.U32 R15, RZ, RZ, 0x10 ;  /* 0x00000010ff0f7424 */ /* 0x000fe400078e00ff */
[----:B------:R-:W-:Y:S02]  /*3840*/  IMAD.MOV.U32 R14, RZ, RZ, 0x1f ;  /* 0x0000001fff0e7424 */ /* 0x000fe400078e00ff */
[----:B------:R-:W-:Y:S02]  /*3850*/  IMAD.MOV.U32 R17, RZ, RZ, -0x1 ;  /* 0xffffffffff117424 */ /* 0x000fe400078e00ff */
[----:B------:R-:W-:Y:S05]  /*3860*/  CALL.REL.NOINC `($__internal_208_$__cuda_sm70_shflsync_bfly_p) ;  /* 0x0000010000007944 */ /* 0x000fea0003c00000 */
[----:B-1----:R-:W-:Y:S01]  /*3870*/  IMAD.MOV.U32 R10, RZ, RZ, R14 ;  /* 0x000000ffff0a7224 */ /* 0x002fe200078e000e */
[----:B0-----:R-:W-:Y:S05]  /*3880*/  BRA `(.L_x_8898) ;  /* 0xffffd76000007947 */ /* 0x001fea000383ffff */
.L_x_8867:
[----:B------:R-:W-:Y:S01]  /*3890*/  IMAD.MOV.U32 R12, RZ, RZ, R19 ;  /* 0x000000ffff0c7224 */ /* 0x000fe200078e0013 */
[----:B------:R-:W-:Y:S01]  /*38a0*/  MOV R14, 0x1f ;  /* 0x0000001f000e7802 */ /* 0x000fe20000000f00 */
[----:B------:R-:W-:Y:S01]  /*38b0*/  IMAD.MOV.U32 R15, RZ, RZ, 0x8 ;  /* 0x00000008ff0f7424 */ /* 0x000fe200078e00ff */
[----:B------:R-:W-:Y:S01]  /*38c0*/  MOV R10, 0x38f0 ;  /* 0x000038f0000a7802 */ /* 0x000fe20000000f00 */
[----:B------:R-:W-:-:S02]  /*38d0*/  IMAD.MOV.U32 R17, RZ, RZ, -0x1 ;  /* 0xffffffffff117424 */ /* 0x000fc400078e00ff */
[----:B------:R-:W-:Y:S05]  /*38e0*/  CALL.REL.NOINC `($__internal_208_$__cuda_sm70_shflsync_bfly_p) ;  /* 0x0000008000007944 */ /* 0x000fea0003c00000 */
[----:B01----:R-:W-:Y:S01]  /*38f0*/  FMNMX.FTZ R12, R19, R14, !PT ;  /* 0x0000000e130c7209 */ /* 0x003fe20007810000 */
[----:B------:R-:W-:Y:S01]  /*3900*/  IMAD.MOV.U32 R15, RZ, RZ, 0x4 ;  /* 0x00000004ff0f7424 */ /* 0x000fe200078e00ff */
[----:B------:R-:W-:Y:S01]  /*3910*/  MOV R10, 0x3950 ;  /* 0x00003950000a7802 */ /* 0x000fe20000000f00 */
[----:B------:R-:W-:-:S02]  /*3920*/  IMAD.MOV.U32 R14, RZ, RZ, 0x1f ;  /* 0x0000001fff0e7424 */ /* 0x000fc400078e00ff */
[----:B------:R-:W-:Y:S02]  /*3930*/  IMAD.MOV.U32 R17, RZ, RZ, -0x1 ;  /* 0xffffffffff117424 */ /* 0x000fe400078e00ff */
[----:B------:R-:W-:Y:S05]  /*3940*/  CALL.REL.NOINC `($__internal_208_$__cuda_sm70_shflsync_bfly_p) ;  /* 0x0000002000007944 */ /* 0x000fea0003c00000 */
[----:B-1----:R-:W-:Y:S01]  /*3950*/  IMAD.MOV.U32 R11, RZ, RZ, R14 ;  /* 0x000000ffff0b7224 */ /* 0x002fe200078e000e */
[----:B0-----:R-:W-:Y:S05]  /*3960*/  BRA `(.L_x_8899) ;  /* 0xffffd6e000007947 */ /* 0x001fea000383ffff */
        .weak           $__internal_208_$__cuda_sm70_shflsync_bfly_p
        .type           $__internal_208_$__cuda_sm70_shflsync_bfly_p,@function
        .size           $__internal_208_$__cuda_sm70_shflsync_bfly_p,(.L_x_24869 - $__internal_208_$__cuda_sm70_shflsync_bfly_p)
$__internal_208_$__cuda_sm70_shflsync_bfly_p:
[----:B------:R-:W-:Y:S01]  /*3970*/  IMAD.MOV.U32 R11, RZ, RZ, 0x0 ;  /* 0x00000000ff0b7424 */ /* 0x000fe200078e00ff */
[----:B------:R-:W-:Y:S04]  /*3980*/  WARPSYNC R17 ;  /* 0x0000001100007348 */ /* 0x000fe80003800000 */
[----:B------:R0:W1:Y:S01]  /*3990*/  SHFL.BFLY PT, R14, R12, R15, R14 ;  /* 0x0c00000f0c0e7389 */ /* 0x00006200000e000e */
[----:B------:R-:W-:Y:S05]  /*39a0*/  RET.REL.NODEC R10 `(_ZN4vllm25paged_attention_v2_kernelI13__nv_bfloat16hLi192ELi8ELi128ELNS_18Fp8KVCacheDataTypeE1ELb1ELi512EEEvPfS3_PT_PKS4_PKT0_SA_ifPKiSC_iPKfiiiSE_SE_iiiii) ;  /* 0xffffc6500a007950 */ /* 0x000fea0003c3ffff */
.L_x_8900:
        /* <DEDUP_REMOVED lines=13> */
.L_x_24869:


//--------------------- .text._ZN4vllm25paged_attention_v2_kernelI13__nv_bfloat16hLi128ELi8ELi128ELNS_18Fp8KVCacheDataTypeE1ELb1ELi512EEEvPfS3_PT_PKS4_PKT0_SA_ifPKiSC_iPKfiiiSE_SE_iiiii --------------------------
	.section	.text._ZN4vllm25paged_attention_v2_kernelI13__nv_bfloat16hLi128ELi8ELi128ELNS_18Fp8KVCacheDataTypeE1ELb1ELi512EEEvPfS3_PT_PKS4_PKT0_SA_ifPKiSC_iPKfiiiSE_SE_iiiii,"ax",@progbits
	.sectioninfo	@"SHI_REGISTERS=32"
	.align	128
        .global         _ZN4vllm25paged_attention_v2_kernelI13__nv_bfloat16hLi128ELi8ELi128ELNS_18Fp8KVCacheDataTypeE1ELb1ELi512EEEvPfS3_PT_PKS4_PKT0_SA_ifPKiSC_iPKfiiiSE_SE_iiiii
        .type           _ZN4vllm25paged_attention_v2_kernelI13__nv_bfloat16hLi128ELi8ELi128ELNS_18Fp8KVCacheDataTypeE1ELb1ELi512EEEvPfS3_PT_PKS4_PKT0_SA_ifPKiSC_iPKfiiiSE_SE_iiiii,@function
        .size           _ZN4vllm25paged_attention_v2_kernelI13__nv_bfloat16hLi128ELi8ELi128ELNS_18Fp8KVCacheDataTypeE1ELb1ELi512EEEvPfS3_PT_PKS4_PKT0_SA_ifPKiSC_iPKfiiiSE_SE_iiiii,(.L_x_24870 - _ZN4vllm25paged_attention_v2_kernelI13__nv_bfloat16hLi128ELi8ELi128ELNS_18Fp8KVCacheDataTypeE1ELb1ELi512EEEvPfS3_PT_PKS4_PKT0_SA_ifPKiSC_iPKfiiiSE_SE_iiiii)
        .other          _ZN4vllm25paged_attention_v2_kernelI13__nv_bfloat16hLi128ELi8ELi128ELNS_18Fp8KVCacheDataTypeE1ELb1ELi512EEEvPfS3_PT_PKS4_PKT0_SA_ifPKiSC_iPKfiiiSE_SE_iiiii,@"STO_CUDA_ENTRY STV_DEFAULT"
_ZN4vllm25paged_attention_v2_kernelI13__nv_bfloat16hLi128ELi8ELi128ELNS_18Fp8KVCacheDataTypeE1ELb1ELi512EEEvPfS3_PT_PKS4_PKT0_SA_ifPKiSC_iPKfiiiSE_SE_iiiii:
.text._ZN4vllm25paged_attention_v2_kernelI13__nv_bfloat16hLi128ELi8ELi128ELNS_18Fp8KVCacheDataTypeE1ELb1ELi512EEEvPfS3_PT_PKS4_PKT0_SA_ifPKiSC_iPKfiiiSE_SE_iiiii:
        /* <DEDUP_REMOVED lines=57> */
.L_x_8905:
        /* <DEDUP_REMOVED lines=11> */
.L_x_8904:
[----:B------:R-:W-:Y:S05]  /*0440*/  BSYNC B1 ;  /* 0x0000000000017941 */ /* 0x000fea0003800000 */
.L_x_8903:
        /* <DEDUP_REMOVED lines=10> */
.L_x_8906:
        /* <DEDUP_REMOVED lines=17> */
.L_x_8902:
[----:B-1----:R-:W-:Y:S05]  /*0600*/  BSYNC B0 ;  /* 0x0000000000007941 */ /* 0x002fea0003800000 */
.L_x_8901:
        /* <DEDUP_REMOVED lines=87> */
.L_x_8907:
[----:B------:R-:W-:-:S04]  /*0b80*/  IMAD.MOV.U32 R3, RZ, RZ, c[0x0][0xc] ;  /* 0x00000300ff037624 */ /* 0x000fc800078e00ff */
[----:B------:R-:W-:-:S04]  /*0b90*/  IMAD R2, R3, c[0x0][0x1d8], R4 ;  /* 0x0000760003027a24 */ /* 0x000fc800078e0204 */
[----:B------:R-:W-:-:S03]  /*0ba0*/  IMAD R15, R2, c[0x0][0x1e8], RZ ;  /* 0x00007a00020f7a24 */ /* 0x000fc600078e02ff */
.L_x_8908:
        /* <DEDUP_REMOVED lines=24> */
.L_x_8912:
        /* <DEDUP_REMOVED lines=36> */
.L_x_8910:
[----:B------:R-:W-:Y:S05]  /*0f70*/  BSYNC B7 ;  /* 0x0000000000077941 */ /* 0x000fea0003800000 */
.L_x_8909:
[----:B------:R-:W-:Y:S05]  /*0f80*/  BRA.DIV ~URZ, `(.L_x_8913) ;  /* 0x000026227f007947 */ /* 0x000fea000b800000 */
[----:B------:R-:W-:-:S05]  /*0f90*/  IMAD.MOV.U32 R2, RZ, RZ, -0x800001 ;  /* 0xff7fffffff027424 */ /* 0x000fca00078e00ff */
.L_x_8941:
[----:B------:R-:W-:Y:S01]  /*0fa0*/  FMNMX.FTZ R18, R2, -3.40282346638528859812e+38, !PT ;  /* 0xff7fffff02127809 */ /* 0x000fe20007810000 */
[----:B------:R-:W-:Y:S01]  /*0fb0*/  IMAD.MOV.U32 R16, RZ, RZ, -0x800001 ;  /* 0xff7fffffff107424 */ /* 0x000fe200078e00ff */
[----:B------:R-:W-:Y:S05]  /*0fc0*/  BRA.DIV ~URZ, `(.L_x_8914) ;  /* 0x000026627f007947 */ /* 0x000fea000b800000 */
[----:B------:R-:W0:Y:S02]  /*0fd0*/  SHFL.BFLY PT, R2, R18, 0x8, 0x1f ;  /* 0x0d001f0012027f89 */ /* 0x000e2400000e0000 */
[----:B0-----:R-:W-:-:S05]  /*0fe0*/  FMNMX.FTZ R18, R18, R2, !PT ;  /* 0x0000000212127209 */ /* 0x001fca0007810000 */
[----:B------:R0:W1:Y:S02]  /*0ff0*/  SHFL.BFLY PT, R3, R18, 0x4, 0x1f ;  /* 0x0c801f0012037f89 */ /* 0x00006400000e0000 */
.L_x_8942:
        /* <DEDUP_REMOVED lines=35> */
.L_x_8919:
        /* <DEDUP_REMOVED lines=11> */
.L_x_8918:
[----:B------:R-:W-:Y:S05]  /*12e0*/  BSYNC B1 ;  /* 0x0000000000017941 */ /* 0x000fea0003800000 */
.L_x_8917:
        /* <DEDUP_REMOVED lines=10> */
.L_x_8922:
        /* <DEDUP_REMOVED lines=100> */
.L_x_8921:
[----:B------:R-:W-:Y:S05]  /*19d0*/  BSYNC B1 ;  /* 0x0000000000017941 */ /* 0x000fea0003800000 */
.L_x_8920:
        /* <DEDUP_REMOVED lines=55> */
.L_x_8924:
[----:B------:R-:W-:Y:S05]  /*1d50*/  BSYNC B1 ;  /* 0x0000000000017941 */ /* 0x000fea0003800000 */
.L_x_8923:
        /* <DEDUP_REMOVED lines=26> */
.L_x_8916:
[----:B------:R-:W-:Y:S05]  /*1f00*/  BSYNC B0 ;  /* 0x0000000000007941 */ /* 0x000fea0003800000 */
.L_x_8915:
        /* <DEDUP_REMOVED lines=43> */
.L_x_8929:
        /* <DEDUP_REMOVED lines=8> */
.L_x_8928:
[----:B------:R-:W-:Y:S05]  /*2240*/  BSYNC B1 ;  /* 0x0000000000017941 */ /* 0x000fea0003800000 */
.L_x_8927:
        /* <DEDUP_REMOVED lines=10> */
.L_x_8932:
        /* <DEDUP_REMOVED lines=52> */
.L_x_8931:
[----:B------:R-:W-:Y:S05]  /*2630*/  BSYNC B1 ;  /* 0x0000000000017941 */ /* 0x000fea0003800000 */
.L_x_8930:
        /* <DEDUP_REMOVED lines=31> */
.L_x_8934:
[----:B------:R-:W-:Y:S05]  /*2830*/  BSYNC B1 ;  /* 0x0000000000017941 */ /* 0x000fea0003800000 */
.L_x_8933:
        /* <DEDUP_REMOVED lines=14> */
.L_x_8926:
[----:B------:R-:W-:Y:S05]  /*2920*/  BSYNC B0 ;  /* 0x0000000000007941 */ /* 0x000fea0003800000 */
.L_x_8925:
        /* <DEDUP_REMOVED lines=20> */
.L_x_8936:
[----:B------:R-:W-:Y:S05]  /*2a70*/  BSYNC B0 ;  /* 0x0000000000007941 */ /* 0x000fea0003800000 */
.L_x_8935:
        /* <DEDUP_REMOVED lines=25> */
.L_x_8940:
        /* <DEDUP_REMOVED lines=33> */
.L_x_8938:
[----:B------:R-:W-:Y:S05]  /*2e20*/  BSYNC B6 ;  /* 0x0000000000067941 */ /* 0x000fea0003800000 */
.L_x_8937:
        /* <DEDUP_REMOVED lines=81> */
.L_x_8911:
        /* <DEDUP_REMOVED lines=19> */
.L_x_8939:
        /* <DEDUP_REMOVED lines=20> */
.L_x_8913:
[----:B------:R-:W-:Y:S01]  /*35b0*/  IMAD.MOV.U32 R18, RZ, RZ, -0x800001 ;  /* 0xff7fffffff127424 */ /* 0x000fe200078e00ff */
[----:B------:R-:W-:Y:S01]  /*35c0*/  MOV R2, 0x3610 ;  /* 0x0000361000027802 */ /* 0x000fe20000000f00 */
[----:B------:R-:W-:Y:S02]  /*35d0*/  IMAD.MOV.U32 R19, RZ, RZ, 0x10 ;  /* 0x00000010ff137424 */ /* 0x000fe400078e00ff */
[----:B------:R-:W-:Y:S02]  /*35e0*/  IMAD.MOV.U32 R20, RZ, RZ, 0x1f ;  /* 0x0000001fff147424 */ /* 0x000fe400078e00ff */
[----:B------:R-:W-:Y:S02]  /*35f0*/  IMAD.MOV.U32 R21, RZ, RZ, -0x1 ;  /* 0xffffffffff157424 */ /* 0x000fe400078e00ff */
[----:B------:R-:W-:Y:S05]  /*3600*/  CALL.REL.NOINC `($__internal_209_$__cuda_sm70_shflsync_bfly_p) ;  /* 0x000000f000007944 */ /* 0x000fea0003c00000 */
[----:B-1----:R-:W-:Y:S01]  /*3610*/  MOV R2, R19 ;  /* 0x0000001300027202 */ /* 0x002fe20000000f00 */
[----:B0-----:R-:W-:Y:S05]  /*3620*/  BRA `(.L_x_8941) ;  /* 0xffffd97000007947 */ /* 0x001fea000383ffff */
.L_x_8914:
[----:B------:R-:W-:Y:S01]  /*3630*/  IMAD.MOV.U32 R19, RZ, RZ, 0x8 ;  /* 0x00000008ff137424 */ /* 0x000fe200078e00ff */
[----:B------:R-:W-:Y:S01]  /*3640*/  MOV R2, 0x3680 ;  /* 0x0000368000027802 */ /* 0x000fe20000000f00 */
[----:B------:R-:W-:Y:S02]  /*3650*/  IMAD.MOV.U32 R20, RZ, RZ, 0x1f ;  /* 0x0000001fff147424 */ /* 0x000fe400078e00ff */
[----:B------:R-:W-:-:S02]  /*3660*/  IMAD.MOV.U32 R21, RZ, RZ, -0x1 ;  /* 0xffffffffff157424 */ /* 0x000fc400078e00ff */
[----:B------:R-:W-:Y:S05]  /*3670*/  CALL.REL.NOINC `($__internal_209_$__cuda_sm70_shflsync_bfly_p) ;  /* 0x0000008000007944 */ /* 0x000fea0003c00000 */
[----:B0-----:R-:W-:Y:S01]  /*3680*/  HFMA2.MMA R20, -RZ, RZ, 0, 1.847743988037109375e-06 ;  /* 0x0000001fff147435 */ /* 0x001fe200000001ff */
[----:B-1----:R-:W-:Y:S01]  /*3690*/  FMNMX.FTZ R18, R18, R19, !PT ;  /* 0x0000001312127209 */ /* 0x002fe20007810000 */
[----:B------:R-:W-:Y:S01]  /*36a0*/  IMAD.MOV.U32 R19, RZ, RZ, 0x4 ;  /* 0x00000004ff137424 */ /* 0x000fe200078e00ff */
[----:B------:R-:W-:Y:S01]  /*36b0*/  MOV R2, 0x36e0 ;  /* 0x000036e000027802 */ /* 0x000fe20000000f00 */
[----:B------:R-:W-:-:S02]  /*36c0*/  IMAD.MOV.U32 R21, RZ, RZ, -0x1 ;  /* 0xffffffffff157424 */ /* 0x000fc400078e00ff */
[----:B------:R-:W-:Y:S05]  /*36d0*/  CALL.REL.NOINC `($__internal_209_$__cuda_sm70_shflsync_bfly_p) ;  /* 0x0000002000007944 */ /* 0x000fea0003c00000 */
[----:B-1----:R-:W-:Y:S01]  /*36e0*/  IMAD.MOV.U32 R3, RZ, RZ, R19 ;  /* 0x000000ffff037224 */ /* 0x002fe200078e0013 */
[----:B0-----:R-:W-:Y:S05]  /*36f0*/  BRA `(.L_x_8942) ;  /* 0xffffd90000007947 */ /* 0x001fea000383ffff */
        .weak           $__internal_209_$__cuda_sm70_shflsync_bfly_p
        .type           $__internal_209_$__cuda_sm70_shflsync_bfly_p,@function
        .size           $__internal_209_$__cuda_sm70_shflsync_bfly_p,(.L_x_24870 - $__internal_209_$__cuda_sm70_shflsync_bfly_p)
$__internal_209_$__cuda_sm70_shflsync_bfly_p:
[----:B------:R-:W-:Y:S01]  /*3700*/  IMAD.MOV.U32 R3, RZ, RZ, 0x0 ;  /* 0x00000000ff037424 */ /* 0x000fe200078e00ff */
[----:B------:R-:W-:Y:S04]  /*3710*/  WARPSYNC R21 ;  /* 0x0000001500007348 */ /* 0x000fe80003800000 */
[----:B------:R0:W1:Y:S01]  /*3720*/  SHFL.BFLY PT, R19, R18, R19, R20 ;  /* 0x0c00001312137389 */ /* 0x00006200000e0014 */
[----:B------:R-:W-:Y:S05]  /*3730*/  RET.REL.NODEC R2 `(_ZN4vllm25paged_attention_v2_kernelI13__nv_bfloat16hLi128ELi8ELi128ELNS_18Fp8KVCacheDataTypeE1ELb1ELi512EEEvPfS3_PT_PKS4_PKT0_SA_ifPKiSC_iPKfiiiSE_SE_iiiii) ;  /* 0xffffc8c002007950 */ /* 0x000fea0003c3ffff */
.L_x_8943:
        /* <DEDUP_REMOVED lines=12> */
.L_x_24870:


//--------------------- .text._ZN4vllm25paged_attention_v2_kernelI13__nv_bfloat16hLi120ELi8ELi128ELNS_18Fp8KVCacheDataTypeE1ELb1ELi512EEEvPfS3_PT_PKS4_PKT0_SA_ifPKiSC_iPKfiiiSE_SE_iiiii --------------------------
	.section	.text._ZN4vllm25paged_attention_v2_kernelI13__nv_bfloat16hLi120ELi8ELi128ELNS_18Fp8KVCacheDataTypeE1ELb1ELi512EEEvPfS3_PT_PKS4_PKT0_SA_ifPKiSC_iPKfiiiSE_SE_iiiii,"ax",@progbits
	.sectioninfo	@"SHI_REGISTERS=32"
	.align	128
        .global         _ZN4vllm25paged_attention_v2_kernelI13__nv_bfloat16hLi120ELi8ELi128ELNS_18Fp8KVCacheDataTypeE1ELb1ELi512EEEvPfS3_PT_PKS4_PKT0_SA_ifPKiSC_iPKfiiiSE_SE_iiiii
        .type           _ZN4vllm25paged_attention_v2_kernelI13__nv_bfloat16hLi120ELi8ELi128ELNS_18Fp8KVCacheDataTypeE1ELb1ELi512EEEvPfS3_PT_PKS4_PKT0_SA_ifPKiSC_iPKfiiiSE_SE_iiiii,@function
        .size           _ZN4vllm25paged_attention_v2_kernelI13__nv_bfloat16hLi120ELi8ELi128ELNS_18Fp8KVCacheDataTypeE1ELb1ELi512EEEvPfS3_PT_PKS4_PKT0_SA_ifPKiSC_iPKfiiiSE_SE_iiiii,(.L_x_24871 - _ZN4vllm25paged_attention_v2_kernelI13__nv_bfloat16hLi120ELi8ELi128ELNS_18Fp8KVCacheDataTypeE1ELb1ELi512EEEvPfS3_PT_PKS4_PKT0_SA_ifPKiSC_iPKfiiiSE_SE_iiiii)
        .other          _ZN4vllm25paged_attention_v2_kernelI13__nv_bfloat16hLi120ELi8ELi128ELNS_18Fp8KVCacheDataTypeE1ELb1ELi512EEEvPfS3_PT_PKS4_PKT0_SA_ifPKiSC_iPKfiiiSE_SE_iiiii,@"STO_CUDA_ENTRY STV_DEFAULT"
_ZN4vllm25paged_attention_v2_kernelI13__nv_bfloat16hLi120ELi8ELi128ELNS_18Fp8KVCacheDataTypeE1ELb1ELi512EEEvPfS3_PT_PKS4_PKT0_SA_ifPKiSC_iPKfiiiSE_SE_iiiii:
.text._ZN4vllm25paged_attention_v2_kernelI13__nv_bfloat16hLi120ELi8ELi128ELNS_18Fp8KVCacheDataTypeE1ELb1ELi512EEEvPfS3_PT_PKS4_PKT0_SA_ifPKiSC_iPKfiiiSE_SE_iiiii:
        /* <DEDUP_REMOVED lines=61> */
.L_x_8948:
        /* <DEDUP_REMOVED lines=10> */
.L_x_8947:
[----:B------:R-:W-:Y:S05]  /*0470*/  BSYNC B1 ;  /* 0x0000000000017941 */ /* 0x000fea0003800000 */
.L_x_8946:
        /* <DEDUP_REMOVED lines=10> */
.L_x_8949:
        /* <DEDUP_REMOVED lines=17> */
.L_x_8945:
[----:B------:R-:W-:Y:S05]  /*0630*/  BSYNC B0 ;  /* 0x0000000000007941 */ /* 0x000fea0003800000 */
.L_x_8944:
        /* <DEDUP_REMOVED lines=88> */
.L_x_8950:
[----:B------:R-:W-:-:S05]  /*0bc0*/  MOV R8, c[0x0][0xc] ;  /* 0x0000030000087a02 */ /* 0x000fca0000000f00 */
[----:B------:R-:W-:-:S04]  /*0bd0*/  IMAD R8, R8, c[0x0][0x1d8], R3 ;  /* 0x0000760008087a24 */ /* 0x000fc800078e0203 */
[----:B------:R-:W-:-:S03]  /*0be0*/  IMAD R9, R8, c[0x0][0x1e8], RZ ;  /* 0x00007a0008097a24 */ /* 0x000fc600078e02ff */
.L_x_8951:
        /* <DEDUP_REMOVED lines=24> */
.L_x_8955:
        /* <DEDUP_REMOVED lines=37> */
.L_x_8953:
[----:B------:R-:W-:Y:S05]  /*0fc0*/  BSYNC B6 ;  /* 0x0000000000067941 */ /* 0x000fea0003800000 */
.L_x_8952:
[----:B------:R-:W-:Y:S05]  /*0fd0*/  BRA.DIV ~URZ, `(.L_x_8956) ;  /* 0x000027227f007947 */ /* 0x000fea000b800000 */
[----:B------:R-:W-:-:S05]  /*0fe0*/  IMAD.MOV.U32 R10, RZ, RZ, -0x800001 ;  /* 0xff7fffffff0a7424 */ /* 0x000fca00078e00ff */
.L_x_8991:
[----:B------:R-:W-:Y:S01]  /*0ff0*/  FMNMX.FTZ R19, R10, -3.40282346638528859812e+38, !PT ;  /* 0xff7fffff0a137809 */ /* 0x000fe20007810000 */
[----:B------:R-:W-:Y:S01]  /*1000*/  IMAD.MOV.U32 R13, RZ, RZ, -0x800001 ;  /* 0xff7fffffff0d7424 */ /* 0x000fe200078e00ff */
[----:B------:R-:W-:Y:S05]  /*1010*/  BRA.DIV ~URZ, `(.L_x_8957) ;  /* 0x000027627f007947 */ /* 0x000fea000b800000 */
[----:B------:R-:W0:Y:S02]  /*1020*/  SHFL.BFLY PT, R10, R19, 0x8, 0x1f ;  /* 0x0d001f00130a7f89 */ /* 0x000e2400000e0000 */
[----:B0-----:R-:W-:-:S05]  /*1030*/  FMNMX.FTZ R12, R19, R10, !PT ;  /* 0x0000000a130c7209 */ /* 0x001fca0007810000 */
[----:B------:R0:W1:Y:S02]  /*1040*/  SHFL.BFLY PT, R11, R12, 0x4, 0x1f ;  /* 0x0c801f000c0b7f89 */ /* 0x00006400000e0000 */
.L_x_8992:
        /* <DEDUP_REMOVED lines=35> */
.L_x_8962:
        /* <DEDUP_REMOVED lines=11> */
.L_x_8961:
[----:B------:R-:W-:Y:S05]  /*1330*/  BSYNC B1 ;  /* 0x0000000000017941 */ /* 0x000fea0003800000 */
.L_x_8960:
        /* <DEDUP_REMOVED lines=11> */
.L_x_8965:
        /* <DEDUP_REMOVED lines=100> */
.L_x_8964:
[----:B------:R-:W-:Y:S05]  /*1a30*/  BSYNC B1 ;  /* 0x0000000000017941 */ /* 0x000fea0003800000 */
.L_x_8963:
        /* <DEDUP_REMOVED lines=55> */
.L_x_8967:
[----:B------:R-:W-:Y:S05]  /*1db0*/  BSYNC B1 ;  /* 0x0000000000017941 */ /* 0x000fea0003800000 */
.L_x_8966:
        /* <DEDUP_REMOVED lines=26> */
.L_x_8959:
[----:B------:R-:W-:Y:S05]  /*1f60*/  BSYNC B0 ;  /* 0x0000000000007941 */ /* 0x000fea0003800000 */
.L_x_8958:
        /* <DEDUP_REMOVED lines=43> */
.L_x_8972:
        /* <DEDUP_REMOVED lines=8> */
.L_x_8971:
[----:B------:R-:W-:Y:S05]  /*22a0*/  BSYNC B1 ;  /* 0x0000000000017941 */ /* 0x000fea0003800000 */
.L_x_8970:
        /* <DEDUP_REMOVED lines=11> */
.L_x_8975:
        /* <DEDUP_REMOVED lines=52> */
.L_x_8974:
[----:B------:R-:W-:Y:S05]  /*26a0*/  BSYNC B1 ;  /* 0x0000000000017941 */ /* 0x000fea0003800000 */
.L_x_8973:
        /* <DEDUP_REMOVED lines=31> */
.L_x_8977:
[----:B------:R-:W-:Y:S05]  /*28a0*/  BSYNC B1 ;  /* 0x0000000000017941 */ /* 0x000fea0003800000 */
.L_x_8976:
        /* <DEDUP_REMOVED lines=14> */
.L_x_8969:
[----:B------:R-:W-:Y:S05]  /*2990*/  BSYNC B0 ;  /* 0x0000000000007941 */ /* 0x000fea0003800000 */
.L_x_8968:
        /* <DEDUP_REMOVED lines=20> */
.L_x_8979:
[----:B------:R-:W-:Y:S05]  /*2ae0*/  BSYNC B0 ;  /* 0x0000000000007941 */ /* 0x000fea0003800000 */
.L_x_8978:
        /* <DEDUP_REMOVED lines=23> */
.L_x_8982:
        /* <DEDUP_REMOVED lines=32> */
.L_x_8980:
        /* <DEDUP_REMOVED lines=21> */
.L_x_8984:
[----:B------:R-:W-:Y:S05]  /*2fb0*/  BSYNC B0 ;  /* 0x0000000000007941 */ /* 0x000fea0003800000 */
.L_x_8983:
        /* <DEDUP_REMOVED lines=12> */
.L_x_8986:
[----:B------:R-:W-:Y:S05]  /*3080*/  BSYNC B0 ;  /* 0x0000000000007941 */ /* 0x000fea0003800000 */
.L_x_8985:
        /* <DEDUP_REMOVED lines=8> */
.L_x_8988:
[----:B------:R-:W-:Y:S05]  /*3110*/  BSYNC B0 ;  /* 0x0000000000007941 */ /* 0x000fea0003800000 */
.L_x_8987:
        /* <DEDUP_REMOVED lines=12> */
.L_x_8990:
[----:B------:R-:W-:Y:S05]  /*31e0*/  BSYNC B0 ;  /* 0x0000000000007941 */ /* 0x000fea0003800000 */
.L_x_8989:
        /* <DEDUP_REMOVED lines=42> */
.L_x_8954:
        /* <DEDUP_REMOVED lines=19> */
.L_x_8981:
        /* <DEDUP_REMOVED lines=20> */
.L_x_8956:
[----:B------:R-:W-:Y:S01]  /*3700*/  HFMA2.MMA R15, -RZ, RZ, 0, 9.5367431640625e-07 ;  /* 0x00000010ff0f7435 */ /* 0x000fe200000001ff */
[----:B------:R-:W-:Y:S01]  /*3710*/  IMAD.MOV.U32 R12, RZ, RZ, -0x800001 ;  /* 0xff7fffffff0c7424 */ /* 0x000fe200078e00ff */
[----:B------:R-:W-:Y:S01]  /*3720*/  MOV R10, 0x3760 ;  /* 0x00003760000a7802 */ /* 0x000fe20000000f00 */
[----:B------:R-:W-:Y:S02]  /*3730*/  IMAD.MOV.U32 R14, RZ, RZ, 0x1f ;  /* 0x0000001fff0e7424 */ /* 0x000fe400078e00ff */
[----:B------:R-:W-:Y:S02]  /*3740*/  IMAD.MOV.U32 R17, RZ, RZ, -0x1 ;  /* 0xffffffffff117424 */ /* 0x000fe400078e00ff */
[----:B------:R-:W-:Y:S05]  /*3750*/  CALL.REL.NOINC `($__internal_210_$__cuda_sm70_shflsync_bfly_p) ;  /* 0x0000010000007944 */ /* 0x000fea0003c00000 */
[----:B-1----:R-:W-:Y:S01]  /*3760*/  IMAD.MOV.U32 R10, RZ, RZ, R14 ;  /* 0x000000ffff0a7224 */ /* 0x002fe200078e000e */
[----:B0-----:R-:W-:Y:S05]  /*3770*/  BRA `(.L_x_8991) ;  /* 0xffffd87000007947 */ /* 0x001fea000383ffff */
.L_x_8957:
[----:B------:R-:W-:Y:S01]  /*3780*/  IMAD.MOV.U32 R12, RZ, RZ, R19 ;  /* 0x000000ffff0c7224 */ /* 0x000fe200078e0013 */
[----:B------:R-:W-:Y:S01]  /*3790*/  MOV R17, 0xffffffff ;  /* 0xffffffff00117802 */ /* 0x000fe20000000f00 */
[----:B------:R-:W-:Y:S01]  /*37a0*/  IMAD.MOV.U32 R15, RZ, RZ, 0x8 ;  /* 0x00000008ff0f7424 */ /* 0x000fe200078e00ff */
[----:B------:R-:W-:Y:S01]  /*37b0*/  MOV R10, 0x37e0 ;  /* 0x000037e0000a7802 */ /* 0x000fe20000000f00 */
[----:B------:R-:W-:-:S02]  /*37c0*/  IMAD.MOV.U32 R14, RZ, RZ, 0x1f ;  /* 0x0000001fff0e7424 */ /* 0x000fc400078e00ff */
[----:B------:R-:W-:Y:S05]  /*37d0*/  CALL.REL.NOINC `($__internal_210_$__cuda_sm70_shflsync_bfly_p) ;  /* 0x0000008000007944 */ /* 0x000fea0003c00000 */
[----:B01----:R-:W-:Y:S01]  /*37e0*/  FMNMX.FTZ R12, R19, R14, !PT ;  /* 0x0000000e130c7209 */ /* 0x003fe20007810000 */
[----:B------:R-:W-:Y:S01]  /*37f0*/  IMAD.MOV.U32 R15, RZ, RZ, 0x4 ;  /* 0x00000004ff0f7424 */ /* 0x000fe200078e00ff */
[----:B------:R-:W-:Y:S01]  /*3800*/  MOV R10, 0x3840 ;  /* 0x00003840000a7802 */ /* 0x000fe20000000f00 */
[----:B------:R-:W-:-:S02]  /*3810*/  IMAD.MOV.U32 R14, RZ, RZ, 0x1f ;  /* 0x0000001fff0e7424 */ /* 0x000fc400078e00ff */
[----:B------:R-:W-:Y:S02]  /*3820*/  IMAD.MOV.U32 R17, RZ, RZ, -0x1 ;  /* 0xffffffffff117424 */ /* 0x000fe400078e00ff */
[----:B------:R-:W-:Y:S05]  /*3830*/  CALL.REL.NOINC `($__internal_210_$__cuda_sm70_shflsync_bfly_p) ;  /* 0x0000002000007944 */ /* 0x000fea0003c00000 */
[----:B-1----:R-:W-:Y:S01]  /*3840*/  IMAD.MOV.U32 R11, RZ, RZ, R14 ;  /* 0x000000ffff0b7224 */ /* 0x002fe200078e000e */
[----:B0-----:R-:W-:Y:S05]  /*3850*/  BRA `(.L_x_8992) ;  /* 0xffffd7f000007947 */ /* 0x001fea000383ffff */
        .weak           $__internal_210_$__cuda_sm70_shflsync_bfly_p
        .type           $__internal_210_$__cuda_sm70_shflsync_bfly_p,@function
        .size           $__internal_210_$__cuda_sm70_shflsync_bfly_p,(.L_x_24871 - $__internal_210_$__cuda_sm70_shflsync_bfly_p)
$__internal_210_$__cuda_sm70_shflsync_bfly_p:
[----:B------:R-:W-:Y:S01]  /*3860*/  IMAD.MOV.U32 R11, RZ, RZ, 0x0 ;  /* 0x00000000ff0b7424 */ /* 0x000fe200078e00ff */
[----:B------:R-:W-:Y:S04]  /*3870*/  WARPSYNC R17 ;  /* 0x0000001100007348 */ /* 0x000fe80003800000 */
[----:B------:R0:W1:Y:S01]  /*3880*/  SHFL.BFLY PT, R14, R12, R15, R14 ;  /* 0x0c00000f0c0e7389 */ /* 0x00006200000e000e */
[----:B------:R-:W-:Y:S05]  /*3890*/  RET.REL.NODEC R10 `(_ZN4vllm25paged_attention_v2_kernelI13__nv_bfloat16hLi120ELi8ELi128ELNS_18Fp8KVCacheDataTypeE1ELb1ELi512EEEvPfS3_PT_PKS4_PKT0_SA_ifPKiSC_iPKfiiiSE_SE_iiiii) ;  /* 0xffffc7600a007950 */ /* 0x000fea0003c3ffff */
.L_x_8993:
        /* <DEDUP_REMOVED lines=14> */
.L_x_24871:


//--------------------- .text._ZN4vllm25paged_attention_v2_kernelI13__nv_bfloat16hLi112ELi8ELi128ELNS_18Fp8KVCacheDataTypeE1ELb1ELi512EEEvPfS3_PT_PKS4_PKT0_SA_ifPKiSC_iPKfiiiSE_SE_iiiii --------------------------
	.section	.text._ZN4vllm25paged_attention_v2_kernelI13__nv_bfloat16hLi112ELi8ELi128ELNS_18Fp8KVCacheDataTypeE1ELb1ELi512EEEvPfS3_PT_PKS4_PKT0_SA_ifPKiSC_iPKfiiiSE_SE_iiiii,"ax",@progbits
	.sectioninfo	@"SHI_REGISTERS=32"
	.align	128
        .global         _ZN4vllm25paged_attention_v2_kernelI13__nv_bfloat16hLi112ELi8ELi128ELNS_18Fp8KVCacheDataTypeE1ELb1ELi512EEEvPfS3_PT_PKS4_PKT0_SA_ifPKiSC_iPKfiiiSE_SE_iiiii
        .type           _ZN4vllm25paged_attention_v2_kernelI13__nv_bfloat16hLi112ELi8ELi128ELNS_18Fp8KVCacheDataTypeE1ELb1ELi512EEEvPfS3_PT_PKS4_PKT0_SA_ifPKiSC_iPKfiiiSE_SE_iiiii,@function
        .size           _ZN4vllm25paged_attention_v2_kernelI13__nv_bfloat16hLi112ELi8ELi128ELNS_18Fp8KVCacheDataTypeE1ELb1ELi512EEEvPfS3_PT_PKS4_PKT0_SA_ifPKiSC_iPKfiiiSE_SE_iiiii,(.L_x_24872 - _ZN4vllm25paged_attention_v2_kernelI13__nv_bfloat16hLi112ELi8ELi128ELNS_18Fp8KVCacheDataTypeE1ELb1ELi512EEEvPfS3_PT_PKS4_PKT0_SA_ifPKiSC_iPKfiiiSE_SE_iiiii)
        .other          _ZN4vllm25paged_attention_v2_kernelI13__nv_bfloat16hLi112ELi8ELi128ELNS_18Fp8KVCacheDataTypeE1ELb1ELi512EEEvPfS3_PT_PKS4_PKT0_SA_ifPKiSC_iPKfiiiSE_SE_iiiii,@"STO_CUDA_ENTRY STV_DEFAULT"
_ZN4vllm25paged_attention_v2_kernelI13__nv_bfloat16hLi112ELi8ELi128ELNS_18Fp8KVCacheDataTypeE1ELb1ELi512EEEvPfS3_PT_PKS4_PKT0_SA_ifPKiSC_iPKfiiiSE_SE_iiiii:
.text._ZN4vllm25paged_attention_v2_kernelI13__nv_bfloat16hLi112ELi8ELi128ELNS_18Fp8KVCacheDataTypeE1ELb1ELi512EEEvPfS3_PT_PKS4_PKT0_SA_ifPKiSC_iPKfiiiSE_SE_iiiii:
        /* <DEDUP_REMOVED lines=61> */
.L_x_8998:
        /* <DEDUP_REMOVED lines=10> */
.L_x_8997:
[----:B------:R-:W-:Y:S05]  /*0470*/  BSYNC B1 ;  /* 0x0000000000017941 */ /* 0x000fea0003800000 */
.L_x_8996:
        /* <DEDUP_REMOVED lines=10> */
.L_x_8999:
        /* <DEDUP_REMOVED lines=17> */
.L_x_8995:
[----:B------:R-:W-:Y:S05]  /*0630*/  BSYNC B0 ;  /* 0x0000000000007941 */ /* 0x000fea0003800000 */
.L_x_8994:
        /* <DEDUP_REMOVED lines=88> */
.L_x_9000:
[----:B------:R-:W-:-:S05]  /*0bc0*/  MOV R8, c[0x0][0xc] ;  /* 0x0000030000087a02 */ /* 0x000fca0000000f00 */
[----:B------:R-:W-:-:S04]  /*0bd0*/  IMAD R8, R8, c[0x0][0x1d8], R3 ;  /* 0x0000760008087a24 */ /* 0x000fc800078e0203 */
[----:B------:R-:W-:-:S03]  /*0be0*/  IMAD R9, R8, c[0x0][0x1e8], RZ ;  /* 0x00007a0008097a24 */ /* 0x000fc600078e02ff */
.L_x_9001:
        /* <DEDUP_REMOVED lines=24> */
.L_x_9005:
        /* <DEDUP_REMOVED lines=37> */
.L_x_9003:
[----:B------:R-:W-:Y:S05]  /*0fc0*/  BSYNC B6 ;  /* 0x0000000000067941 */ /* 0x000fea0003800000 */
.L_x_9002:
[----:B------:R-:W-:Y:S05]  /*0fd0*/  BRA.DIV ~URZ, `(.L_x_9006) ;  /* 0x000027227f007947 */ /* 0x000fea000b800000 */
[----:B------:R-:W-:-:S05]  /*0fe0*/  IMAD.MOV.U32 R10, RZ, RZ, -0x800001 ;  /* 0xff7fffffff0a7424 */ /* 0x000fca00078e00ff */
.L_x_9041:
[----:B------:R-:W-:Y:S01]  /*0ff0*/  FMNMX.FTZ R19, R10, -3.40282346638528859812e+38, !PT ;  /* 0xff7fffff0a137809 */ /* 0x000fe20007810000 */
[----:B------:R-:W-:Y:S01]  /*1000*/  IMAD.MOV.U32 R13, RZ, RZ, -0x800001 ;  /* 0xff7fffffff0d7424 */ /* 0x000fe200078e00ff */
[----:B------:R-:W-:Y:S05]  /*1010*/  BRA.DIV ~URZ, `(.L_x_9007) ;  /* 0x000027627f007947 */ /* 0x000fea000b800000 */
[----:B------:R-:W0:Y:S02]  /*1020*/  SHFL.BFLY PT, R10, R19, 0x8, 0x1f ;  /* 0x0d001f00130a7f89 */ /* 0x000e2400000e0000 */
[----:B0-----:R-:W-:-:S05]  /*1030*/  FMNMX.FTZ R12, R19, R10, !PT ;  /* 0x0000000a130c7209 */ /* 0x001fca0007810000 */
[----:B------:R0:W1:Y:S02]  /*1040*/  SHFL.BFLY PT, R11, R12, 0x4, 0x1f ;  /* 0x0c801f000c0b7f89 */ /* 0x00006400000e0000 */
.L_x_9042:
        /* <DEDUP_REMOVED lines=35> */
.L_x_9012:
        /* <DEDUP_REMOVED lines=11> */
.L_x_9011:
[----:B------:R-:W-:Y:S05]  /*1330*/  BSYNC B1 ;  /* 0x0000000000017941 */ /* 0x000fea0003800000 */
.L_x_9010:
        /* <DEDUP_REMOVED lines=11> */
.L_x_9015:
        /* <DEDUP_REMOVED lines=100> */
.L_x_9014:
[----:B------:R-:W-:Y:S05]  /*1a30*/  BSYNC B1 ;  /* 0x0000000000017941 */ /* 0x000fea0003800000 */
.L_x_9013:
        /* <DEDUP_REMOVED lines=55> */
.L_x_9017:
[----:B------:R-:W-:Y:S05]  /*1db0*/  BSYNC B1 ;  /* 0x0000000000017941 */ /* 0x000fea0003800000 */
.L_x_9016:
        /* <DEDUP_REMOVED lines=26> */
.L_x_9009:
[----:B------:R-:W-:Y:S05]  /*1f60*/  BSYNC B0 ;  /* 0x0000000000007941 */ /* 0x000fea0003800000 */
.L_x_9008:
        /* <DEDUP_REMOVED lines=43> */
.L_x_9022:
        /* <DEDUP_REMOVED lines=8> */
.L_x_9021:
[----:B------:R-:W-:Y:S05]  /*22a0*/  BSYNC B1 ;  /* 0x0000000000017941 */ /* 0x000fea0003800000 */
.L_x_9020:
        /* <DEDUP_REMOVED lines=11> */
.L_x_9025:
        /* <DEDUP_REMOVED lines=52> */
.L_x_9024:
[----:B------:R-:W-:Y:S05]  /*26a0*/  BSYNC B1 ;  /* 0x0000000000017941 */ /* 0x000fea0003800000 */
.L_x_9023:
        /* <DEDUP_REMOVED lines=31> */
.L_x_9027:
[----:B------:R-:W-:Y:S05]  /*28a0*/  BSYNC B1 ;  /* 0x0000000000017941 */ /* 0x000fea0003800000 */
.L_x_9026:
        /* <DEDUP_REMOVED lines=14> */
.L_x_9019:
[----:B------:R-:W-:Y:S05]  /*2990*/  BSYNC B0 ;  /* 0x0000000000007941 */ /* 0x000fea0003800000 */
.L_x_9018:
        /* <DEDUP_REMOVED lines=20> */
.L_x_9029:
[----:B------:R-:W-:Y:S05]  /*2ae0*/  BSYNC B0 ;  /* 0x0000000000007941 */ /* 0x000fea0003800000 */
.L_x_9028:
        /* <DEDUP_REMOVED lines=23> */
.L_x_9032:
        /* <DEDUP_REMOVED lines=32> */
.L_x_9030:
        /* <DEDUP_REMOVED lines=21> */
.L_x_9034:
[----:B------:R-:W-:Y:S05]  /*2fb0*/  BSYNC B0 ;  /* 0x0000000000007941 */ /* 0x000fea0003800000 */
.L_x_9033:
        /* <DEDUP_REMOVED lines=12> */
.L_x_9036:
[----:B------:R-:W-:Y:S05]  /*3080*/  BSYNC B0 ;  /* 0x0000000000007941 */ /* 0x000fea0003800000 */
.L_x_9035:
        /* <DEDUP_REMOVED lines=8> */
.L_x_9038:
[----:B------:R-:W-:Y:S05]  /*3110*/  BSYNC B0 ;  /* 0x0000000000007941 */ /* 0x000fea0003800000 */
.L_x_9037:
        /* <DEDUP_REMOVED lines=12> */
.L_x_9040:
[----:B------:R-:W-:Y:S05]  /*31e0*/  BSYNC B0 ;  /* 0x0000000000007941 */ /* 0x000fea0003800000 */
.L_x_9039:
        /* <DEDUP_REMOVED lines=42> */
.L_x_9004:
        /* <DEDUP_REMOVED lines=19> */
.L_x_9031:
        /* <DEDUP_REMOVED lines=20> */
.L_x_9006:
[----:B------:R-:W-:Y:S01]  /*3700*/  HFMA2.MMA R15, -RZ, RZ, 0, 9.5367431640625e-07 ;  /* 0x00000010ff0f7435 */ /* 0x000fe200000001ff */
[----:B------:R-:W-:Y:S01]  /*3710*/  IMAD.MOV.U32 R12, RZ, RZ, -0x800001 ;  /* 0xff7fffffff0c7424 */ /* 0x000fe200078e00ff */
[----:B------:R-:W-:Y:S01]  /*3720*/  MOV R10, 0x3760 ;  /* 0x00003760000a7802 */ /* 0x000fe20000000f00 */
[----:B------:R-:W-:Y:S02]  /*3730*/  IMAD.MOV.U32 R14, RZ, RZ, 0x1f ;  /* 0x0000001fff0e7424 */ /* 0x000fe400078e00ff */
[----:B------:R-:W-:Y:S02]  /*3740*/  IMAD.MOV.U32 R17, RZ, RZ, -0x1 ;  /* 0xffffffffff117424 */ /* 0x000fe400078e00ff */
[----:B------:R-:W-:Y:S05]  /*3750*/  CALL.REL.NOINC `($__internal_211_$__cuda_sm70_shflsync_bfly_p) ;  /* 0x0000010000007944 */ /* 0x000fea0003c00000 */
[----:B-1----:R-:W-:Y:S01]  /*3760*/  IMAD.MOV.U32 R10, RZ, RZ, R14 ;  /* 0x000000ffff0a7224 */ /* 0x002fe200078e000e */
[----:B0-----:R-:W-:Y:S05]  /*3770*/  BRA `(.L_x_9041) ;  /* 0xffffd87000007947 */ /* 0x001fea000383ffff */
.L_x_9007:
[----:B------:R-:W-:Y:S01]  /*3780*/  IMAD.MOV.U32 R12, RZ, RZ, R19 ;  /* 0x000000ffff0c7224 */ /* 0x000fe200078e0013 */
[----:B------:R-:W-:Y:S01]  /*3790*/  MOV R17, 0xffffffff ;  /* 0xffffffff00117802 */ /* 0x000fe20000000f00 */
[----:B------:R-:W-:Y:S01]  /*37a0*/  IMAD.MOV.U32 R15, RZ, RZ, 0x8 ;  /* 0x00000008ff0f7424 */ /* 0x000fe200078e00ff */
[----:B------:R-:W-:Y:S01]  /*37b0*/  MOV R10, 0x37e0 ;  /* 0x000037e0000a7802 */ /* 0x000fe20000000f00 */
[----:B------:R-:W-:-:S02]  /*37c0*/  IMAD.MOV.U32 R14, RZ, RZ, 0x1f ;  /* 0x0000001fff0e7424 */ /* 0x000fc400078e00ff */
[----:B------:R-:W-:Y:S05]  /*37d0*/  CALL.REL.NOINC `($__internal_211_$__cuda_sm70_shflsync_bfly_p) ;  /* 0x0000008000007944 */ /* 0x000fea0003c00000 */
[----:B01----:R-:W-:Y:S01]  /*37e0*/  FMNMX.FTZ R12, R19, R14, !PT ;  /* 0x0000000e130c7209 */ /* 0x003fe20007810000 */
[----:B------:R-:W-:Y:S01]  /*37f0*/  IMAD.MOV.U32 R15, RZ, RZ, 0x4 ;  /* 0x00000004ff0f7424 */ /* 0x000fe200078e00ff */
[----:B------:R-:W-:Y:S01]  /*3800*/  MOV R10, 0x3840 ;  /* 0x00003840000a7802 */ /* 0x000fe20000000f00 */
[----:B------:R-:W-:-:S02]  /*3810*/  IMAD.MOV.U32 R14, RZ, RZ, 0x1f ;  /* 0x0000001fff0e7424 */ /* 0x000fc400078e00ff */
[----:B------:R-:W-:Y:S02]  /*3820*/  IMAD.MOV.U32 R17, RZ, RZ, -0x1 ;  /* 0xffffffffff117424 */ /* 0x000fe400078e00ff */
[----:B------:R-:W-:Y:S05]  /*3830*/  CALL.REL.NOINC `($__internal_211_$__cuda_sm70_shflsync_bfly_p) ;  /* 0x0000002000007944 */ /* 0x000fea0003c00000 */
[----:B-1----:R-:W-:Y:S01]  /*3840*/  IMAD.MOV.U32 R11, RZ, RZ, R14 ;  /* 0x000000ffff0b7224 */ /* 0x002fe200078e000e */
[----:B0-----:R-:W-:Y:S05]  /*3850*/  BRA `(.L_x_9042) ;  /* 0xffffd7f000007947 */ /* 0x001fea000383ffff */
        .weak           $__internal_211_$__cuda_sm70_shflsync_bfly_p
        .type           $__internal_211_$__cuda_sm70_shflsync_bfly_p,@function
        .size           $__internal_211_$__cuda_sm70_shflsync_bfly_p,(.L_x_24872 - $__internal_211_$__cuda_sm70_shflsync_bfly_p)
$__internal_211_$__cuda_sm70_shflsync_bfly_p:
[----:B------:R-:W-:Y:S01]  /*3860*/  IMAD.MOV.U32 R11, RZ, RZ, 0x0 ;  /* 0x00000000ff0b7424 */ /* 0x000fe200078e00ff */
[----:B------:R-:W-:Y:S04]  /*3870*/  WARPSYNC R17 ;  /* 0x0000001100007348 */ /* 0x000fe80003800000 */
[----:B------:R0:W1:Y:S01]  /*3880*/  SHFL.BFLY PT, R14, R12, R15, R14 ;  /* 0x0c00000f0c0e7389 */ /* 0x00006200000e000e */
[----:B------:R-:W-:Y:S05]  /*3890*/  RET.REL.NODEC R10 `(_ZN4vllm25paged_attention_v2_kernelI13__nv_bfloat16hLi112ELi8ELi128ELNS_18Fp8KVCacheDataTypeE1ELb1ELi512EEEvPfS3_PT_PKS4_PKT0_SA_ifPKiSC_iPKfiiiSE_SE_iiiii) ;  /* 0xffffc7600a007950 */ /* 0x000fea0003c3ffff */
.L_x_9043:
        /* <DEDUP_REMOVED lines=14> */
.L_x_24872:


//--------------------- .text._ZN4vllm25paged_attention_v2_kernelI13__nv_bfloat16hLi96ELi8ELi128ELNS_18Fp8KVCacheDataTypeE1ELb1ELi512EEEvPfS3_PT_PKS4_PKT0_SA_ifPKiSC_iPKfiiiSE_SE_iiiii --------------------------
	.section	.text._ZN4vllm25paged_attention_v2_kernelI13__nv_bfloat16hLi96ELi8ELi128ELNS_18Fp8KVCacheDataTypeE1ELb1ELi512EEEvPfS3_PT_PKS4_PKT0_SA_ifPKiSC_iPKfiiiSE_SE_iiiii,"ax",@progbits
	.sectioninfo	@"SHI_REGISTERS=32"
	.align	128
        .global         _ZN4vllm25paged_attention_v2_kernelI13__nv_bfloat16hLi96ELi8ELi128ELNS_18Fp8KVCacheDataTypeE1ELb1ELi512EEEvPfS3_PT_PKS4_PKT0_SA_ifPKiSC_iPKfiiiSE_SE_iiiii
        .type           _ZN4vllm25paged_attention_v2_kernelI13__nv_bfloat16hLi96ELi8ELi128ELNS_18Fp8KVCacheDataTypeE1ELb1ELi512EEEvPfS3_PT_PKS4_PKT0_SA_ifPKiSC_iPKfiiiSE_SE_iiiii,@function
        .size           _ZN4vllm25paged_attention_v2_kernelI13__nv_bfloat16hLi96ELi8ELi128ELNS_18Fp8KVCacheDataTypeE1ELb1ELi512EEEvPfS3_PT_PKS4_PKT0_SA_ifPKiSC_iPKfiiiSE_SE_iiiii,(.L_x_24873 - _ZN4vllm25paged_attention_v2_kernelI13__nv_bfloat16hLi96ELi8ELi128ELNS_18Fp8KVCacheDataTypeE1ELb1ELi512EEEvPfS3_PT_PKS4_PKT0_SA_ifPKiSC_iPKfiiiSE_SE_iiiii)
        .other          _ZN4vllm25paged_attention_v2_kernelI13__nv_bfloat16hLi96ELi8ELi128ELNS_18Fp8KVCacheDataTypeE1ELb1ELi512EEEvPfS3_PT_PKS4_PKT0_SA_ifPKiSC_iPKfiiiSE_SE_iiiii,@"STO_CUDA_ENTRY STV_DEFAULT"
_ZN4vllm25paged_attention_v2_kernelI13__nv_bfloat16hLi96ELi8ELi128ELNS_18Fp8KVCacheDataTypeE1ELb1ELi512EEEvPfS3_PT_PKS4_PKT0_SA_ifPKiSC_iPKfiiiSE_SE_iiiii:
.text._ZN4vllm25paged_attention_v2_kernelI13__nv_bfloat16hLi96ELi8ELi128ELNS_18Fp8KVCacheDataTypeE1ELb1ELi512EEEvPfS3_PT_PKS4_PKT0_SA_ifPKiSC_iPKfiiiSE_SE_iiiii:
        /* <DEDUP_REMOVED lines=61> */
.L_x_9048:
        /* <DEDUP_REMOVED lines=10> */
.L_x_9047:
[----:B------:R-:W-:Y:S05]  /*0470*/  BSYNC B1 ;  /* 0x0000000000017941 */ /* 0x000fea0003800000 */
.L_x_9046:
        /* <DEDUP_REMOVED lines=10> */
.L_x_9049:
        /* <DEDUP_REMOVED lines=17> */
.L_x_9045:
[----:B------:R-:W-:Y:S05]  /*0630*/  BSYNC B0 ;  /* 0x0000000000007941 */ /* 0x000fea0003800000 */
.L_x_9044:
        /* <DEDUP_REMOVED lines=88> */
.L_x_9050:
[----:B------:R-:W-:-:S04]  /*0bc0*/  IMAD.MOV.U32 R8, RZ, RZ, c[0x0][0xc] ;  /* 0x00000300ff087624 */ /* 0x000fc800078e00ff */
[----:B------:R-:W-:-:S04]  /*0bd0*/  IMAD R8, R8, c[0x0][0x1d8], R3 ;  /* 0x0000760008087a24 */ /* 0x000fc800078e0203 */
[----:B------:R-:W-:-:S03]  /*0be0*/  IMAD R9, R8, c[0x0][0x1e8], RZ ;  /* 0x00007a0008097a24 */ /* 0x000fc600078e02ff */
.L_x_9051:
        /* <DEDUP_REMOVED lines=24> */
.L_x_9055:
        /* <DEDUP_REMOVED lines=37> */
.L_x_9053:
[----:B------:R-:W-:Y:S05]  /*0fc0*/  BSYNC B7 ;  /* 0x0000000000077941 */ /* 0x000fea0003800000 */
.L_x_9052:
[----:B------:R-:W-:Y:S05]  /*0fd0*/  BRA.DIV ~URZ, `(.L_x_9056) ;  /* 0x000025527f007947 */ /* 0x000fea000b800000 */
[----:B------:R-:W-:-:S05]  /*0fe0*/  IMAD.MOV.U32 R10, RZ, RZ, -0x800001 ;  /* 0xff7fffffff0a7424 */ /* 0x000fca00078e00ff */
.L_x_9084:
[----:B------:R-:W-:Y:S01]  /*0ff0*/  FMNMX.FTZ R19, R10, -3.40282346638528859812e+38, !PT ;  /* 0xff7fffff0a137809 */ /* 0x000fe20007810000 */
[----:B------:R-:W-:Y:S01]  /*1000*/  IMAD.MOV.U32 R13, RZ, RZ, -0x800001 ;  /* 0xff7fffffff0d7424 */ /* 0x000fe200078e00ff */
[----:B------:R-:W-:Y:S05]  /*1010*/  BRA.DIV ~URZ, `(.L_x_9057) ;  /* 0x000025927f007947 */ /* 0x000fea000b800000 */
[----:B------:R-:W0:Y:S02]  /*1020*/  SHFL.BFLY PT, R10, R19, 0x8, 0x1f ;  /* 0x0d001f00130a7f89 */ /* 0x000e2400000e0000 */
[----:B0-----:R-:W-:-:S05]  /*1030*/  FMNMX.FTZ R12, R19, R10, !PT ;  /* 0x0000000a130c7209 */ /* 0x001fca0007810000 */
[----:B------:R0:W1:Y:S02]  /*1040*/  SHFL.BFLY PT, R11, R12, 0x4, 0x1f ;  /* 0x0c801f000c0b7f89 */ /* 0x00006400000e0000 */
.L_x_9085:
        /* <DEDUP_REMOVED lines=35> */
.L_x_9062:
        /* <DEDUP_REMOVED lines=11> */
.L_x_9061:
[----:B------:R-:W-:Y:S05]  /*1330*/  BSYNC B1 ;  /* 0x0000000000017941 */ /* 0x000fea0003800000 */
.L_x_9060:
        /* <DEDUP_REMOVED lines=11> */
.L_x_9065:
        /* <DEDUP_REMOVED lines=100> */
.L_x_9064:
[----:B------:R-:W-:Y:S05]  /*1a30*/  BSYNC B1 ;  /* 0x0000000000017941 */ /* 0x000fea0003800000 */
.L_x_9063:
        /* <DEDUP_REMOVED lines=55> */
.L_x_9067:
[----:B------:R-:W-:Y:S05]  /*1db0*/  BSYNC B1 ;  /* 0x0000000000017941 */ /* 0x000fea0003800000 */
.L_x_9066:
        /* <DEDUP_REMOVED lines=26> */
.L_x_9059:
[----:B------:R-:W-:Y:S05]  /*1f60*/  BSYNC B0 ;  /* 0x0000000000007941 */ /* 0x000fea0003800000 */
.L_x_9058:
        /* <DEDUP_REMOVED lines=43> */
.L_x_9072:
        /* <DEDUP_REMOVED lines=8> */
.L_x_9071:
[----:B------:R-:W-:Y:S05]  /*22a0*/  BSYNC B1 ;  /* 0x0000000000017941 */ /* 0x000fea0003800000 */
.L_x_9070:
        /* <DEDUP_REMOVED lines=11> */
.L_x_9075:
        /* <DEDUP_REMOVED lines=52> */
.L_x_9074:
[----:B------:R-:W-:Y:S05]  /*26a0*/  BSYNC B1 ;  /* 0x0000000000017941 */ /* 0x000fea0003800000 */
.L_x_9073:
        /* <DEDUP_REMOVED lines=31> */
.L_x_9077:
[----:B------:R-:W-:Y:S05]  /*28a0*/  BSYNC B1 ;  /* 0x0000000000017941 */ /* 0x000fea0003800000 */
.L_x_9076:
        /* <DEDUP_REMOVED lines=14> */
.L_x_9069:
[----:B------:R-:W-:Y:S05]  /*2990*/  BSYNC B0 ;  /* 0x0000000000007941 */ /* 0x000fea0003800000 */
.L_x_9068:
        /* <DEDUP_REMOVED lines=20> */
.L_x_9079:
[----:B------:R-:W-:Y:S05]  /*2ae0*/  BSYNC B0 ;  /* 0x0000000000007941 */ /* 0x000fea0003800000 */
.L_x_9078:
        /* <DEDUP_REMOVED lines=24> */
.L_x_9083:
        /* <DEDUP_REMOVED lines=32> */
.L_x_9081:
[----:B------:R-:W-:Y:S05]  /*2e70*/  BSYNC B6 ;  /* 0x0000000000067941 */ /* 0x000fea0003800000 */
.L_x_9080:
        /* <DEDUP_REMOVED lines=68> */
.L_x_9054:
        /* <DEDUP_REMOVED lines=19> */
.L_x_9082:
        /* <DEDUP_REMOVED lines=20> */
.L_x_9056:
[----:B------:R-:W-:Y:S01]  /*3530*/  MOV R12, 0xff7fffff ;  /* 0xff7fffff000c7802 */ /* 0x000fe20000000f00 */
[----:B------:R-:W-:Y:S01]  /*3540*/  IMAD.MOV.U32 R15, RZ, RZ, 0x10 ;  /* 0x00000010ff0f7424 */ /* 0x000fe200078e00ff */
[----:B------:R-:W-:Y:S01]  /*3550*/  MOV R10, 0x3590 ;  /* 0x00003590000a7802 */ /* 0x000fe20000000f00 */
[----:B------:R-:W-:Y:S02]  /*3560*/  IMAD.MOV.U32 R14, RZ, RZ, 0x1f ;  /* 0x0000001fff0e7424 */ /* 0x000fe400078e00ff */
[----:B------:R-:W-:Y:S02]  /*3570*/  IMAD.MOV.U32 R17, RZ, RZ, -0x1 ;  /* 0xffffffffff117424 */ /* 0x000fe400078e00ff */
[----:B------:R-:W-:Y:S05]  /*3580*/  CALL.REL.NOINC `($__internal_212_$__cuda_sm70_shflsync_bfly_p) ;  /* 0x0000010000007944 */ /* 0x000fea0003c00000 */
[----:B-1----:R-:W-:Y:S01]  /*3590*/  IMAD.MOV.U32 R10, RZ, RZ, R14 ;  /* 0x000000ffff0a7224 */ /* 0x002fe200078e000e */
[----:B0-----:R-:W-:Y:S05]  /*35a0*/  BRA `(.L_x_9084) ;  /* 0xffffda4000007947 */ /* 0x001fea000383ffff */
.L_x_9057:
[----:B------:R-:W-:Y:S01]  /*35b0*/  MOV R12, R19 ;  /* 0x00000013000c7202 */ /* 0x000fe20000000f00 */
[----:B------:R-:W-:Y:S01]  /*35c0*/  IMAD.MOV.U32 R15, RZ, RZ, 0x8 ;  /* 0x00000008ff0f7424 */ /* 0x000fe200078e00ff */
[----:B------:R-:W-:Y:S01]  /*35d0*/  MOV R10, 0x3610 ;  /* 0x00003610000a7802 */ /* 0x000fe20000000f00 */
[----:B------:R-:W-:Y:S02]  /*35e0*/  IMAD.MOV.U32 R14, RZ, RZ, 0x1f ;  /* 0x0000001fff0e7424 */ /* 0x000fe400078e00ff */
[----:B------:R-:W-:-:S02]  /*35f0*/  IMAD.MOV.U32 R17, RZ, RZ, -0x1 ;  /* 0xffffffffff117424 */ /* 0x000fc400078e00ff */
[----:B------:R-:W-:Y:S05]  /*3600*/  CALL.REL.NOINC `($__internal_212_$__cuda_sm70_shflsync_bfly_p) ;  /* 0x0000008000007944 */ /* 0x000fea0003c00000 */
[----:B01----:R-:W-:Y:S01]  /*3610*/  FMNMX.FTZ R12, R19, R14, !PT ;  /* 0x0000000e130c7209 */ /* 0x003fe20007810000 */
[----:B------:R-:W-:Y:S01]  /*3620*/  HFMA2.MMA R14, -RZ, RZ, 0, 1.847743988037109375e-06 ;  /* 0x0000001fff0e7435 */ /* 0x000fe200000001ff */
[----:B------:R-:W-:Y:S01]  /*3630*/  IMAD.MOV.U32 R15, RZ, RZ, 0x4 ;  /* 0x00000004ff0f7424 */ /* 0x000fe200078e00ff */
[----:B------:R-:W-:Y:S01]  /*3640*/  MOV R10, 0x3670 ;  /* 0x00003670000a7802 */ /* 0x000fe20000000f00 */
[----:B------:R-:W-:-:S03]  /*3650*/  IMAD.MOV.U32 R17, RZ, RZ, -0x1 ;  /* 0xffffffffff117424 */ /* 0x000fc600078e00ff */
[----:B------:R-:W-:Y:S05]  /*3660*/  CALL.REL.NOINC `($__internal_212_$__cuda_sm70_shflsync_bfly_p) ;  /* 0x0000002000007944 */ /* 0x000fea0003c00000 */
[----:B-1----:R-:W-:Y:S01]  /*3670*/  IMAD.MOV.U32 R11, RZ, RZ, R14 ;  /* 0x000000ffff0b7224 */ /* 0x002fe200078e000e */
[----:B0-----:R-:W-:Y:S05]  /*3680*/  BRA `(.L_x_9085) ;  /* 0xffffd9c000007947 */ /* 0x001fea000383ffff */
        .weak           $__internal_212_$__cuda_sm70_shflsync_bfly_p
        .type           $__internal_212_$__cuda_sm70_shflsync_bfly_p,@function
        .size           $__internal_212_$__cuda_sm70_shflsync_bfly_p,(.L_x_24873 - $__internal_212_$__cuda_sm70_shflsync_bfly_p)
$__internal_212_$__cuda_sm70_shflsync_bfly_p:
[----:B------:R-:W-:Y:S01]  /*3690*/  IMAD.MOV.U32 R11, RZ, RZ, 0x0 ;  /* 0x00000000ff0b7424 */ /* 0x000fe200078e00ff */
[----:B------:R-:W-:Y:S04]  /*36a0*/  WARPSYNC R17 ;  /* 0x0000001100007348 */ /* 0x000fe80003800000 */
[----:B------:R0:W1:Y:S01]  /*36b0*/  SHFL.BFLY PT, R14, R12, R15, R14 ;  /* 0x0c00000f0c0e7389 */ /* 0x00006200000e000e */
[----:B------:R-:W-:Y:S05]  /*36c0*/  RET.REL.NODEC R10 `(_ZN4vllm25paged_attention_v2_kernelI13__nv_bfloat16hLi96ELi8ELi128ELNS_18Fp8KVCacheDataTypeE1ELb1ELi512EEEvPfS3_PT_PKS4_PKT0_SA_ifPKiSC_iPKfiiiSE_SE_iiiii) ;  /* 0xffffc9300a007950 */ /* 0x000fea0003c3ffff */
.L_x_9086:
        /* <DEDUP_REMOVED lines=11> */
.L_x_24873:


//--------------------- .text._ZN4vllm25paged_attention_v2_kernelI13__nv_bfloat16hLi80ELi8ELi128ELNS_18Fp8KVCacheDataTypeE1ELb1ELi512EEEvPfS3_PT_PKS4_PKT0_SA_ifPKiSC_iPKfiiiSE_SE_iiiii --------------------------
	.section	.text._ZN4vllm25paged_attention_v2_kernelI13__nv_bfloat16hLi80ELi8ELi128ELNS_18Fp8KVCacheDataTypeE1ELb1ELi512EEEvPfS3_PT_PKS4_PKT0_SA_ifPKiSC_iPKfiiiSE_SE_iiiii,"ax",@progbits
	.sectioninfo	@"SHI_REGISTERS=32"
	.align	128
        .global         _ZN4vllm25paged_attention_v2_kernelI13__nv_bfloat16hLi80ELi8ELi128ELNS_18Fp8KVCacheDataTypeE1ELb1ELi512EEEvPfS3_PT_PKS4_PKT0_SA_ifPKiSC_iPKfiiiSE_SE_iiiii
        .type           _ZN4vllm25paged_attention_v2_kernelI13__nv_bfloat16hLi80ELi8ELi128ELNS_18Fp8KVCacheDataTypeE1ELb1ELi512EEEvPfS3_PT_PKS4_PKT0_SA_ifPKiSC_iPKfiiiSE_SE_iiiii,@function
        .size           _ZN4vllm25paged_attention_v2_kernelI13__nv_bfloat16hLi80ELi8ELi128ELNS_18Fp8KVCacheDataTypeE1ELb1ELi512EEEvPfS3_PT_PKS4_PKT0_SA_ifPKiSC_iPKfiiiSE_SE_iiiii,(.L_x_24874 - _ZN4vllm25paged_attention_v2_kernelI13__nv_bfloat16hLi80ELi8ELi128ELNS_18Fp8KVCacheDataTypeE1ELb1ELi512EEEvPfS3_PT_PKS4_PKT0_SA_ifPKiSC_iPKfiiiSE_SE_iiiii)
        .other          _ZN4vllm25paged_attention_v2_kernelI13__nv_bfloat16hLi80ELi8ELi128ELNS_18Fp8KVCacheDataTypeE1ELb1ELi512EEEvPfS3_PT_PKS4_PKT0_SA_ifPKiSC_iPKfiiiSE_SE_iiiii,@"STO_CUDA_ENTRY STV_DEFAULT"
_ZN4vllm25paged_attention_v2_kernelI13__nv_bfloat16hLi80ELi8ELi128ELNS_18Fp8KVCacheDataTypeE1ELb1ELi512EEEvPfS3_PT_PKS4_PKT0_SA_ifPKiSC_iPKfiiiSE_SE_iiiii:
.text._ZN4vllm25paged_attention_v2_kernelI13__nv_bfloat16hLi80ELi8ELi128ELNS_18Fp8KVCacheDataTypeE1ELb1ELi512EEEvPfS3_PT_PKS4_PKT0_SA_ifPKiSC_iPKfiiiSE_SE_iiiii:
        /* <DEDUP_REMOVED lines=61> */
.L_x_9091:
        /* <DEDUP_REMOVED lines=10> */
.L_x_9090:
[----:B------:R-:W-:Y:S05]  /*0470*/  BSYNC B1 ;  /* 0x0000000000017941 */ /* 0x000fea0003800000 */
.L_x_9089:
        /* <DEDUP_REMOVED lines=10> */
.L_x_9092:
        /* <DEDUP_REMOVED lines=17> */
.L_x_9088:
[----:B------:R-:W-:Y:S05]  /*0630*/  BSYNC B0 ;  /* 0x0000000000007941 */ /* 0x000fea0003800000 */
.L_x_9087:
        /* <DEDUP_REMOVED lines=88> */
.L_x_9093:
[----:B------:R-:W-:-:S04]  /*0bc0*/  IMAD.MOV.U32 R8, RZ, RZ, c[0x0][0xc] ;  /* 0x00000300ff087624 */ /* 0x000fc800078e00ff */
[----:B------:R-:W-:-:S04]  /*0bd0*/  IMAD R8, R8, c[0x0][0x1d8], R3 ;  /* 0x0000760008087a24 */ /* 0x000fc800078e0203 */
[----:B------:R-:W-:-:S03]  /*0be0*/  IMAD R9, R8, c[0x0][0x1e8], RZ ;  /* 0x00007a0008097a24 */ /* 0x000fc600078e02ff */
.L_x_9094:
        /* <DEDUP_REMOVED lines=24> */
.L_x_9098:
        /* <DEDUP_REMOVED lines=37> */
.L_x_9096:
[----:B------:R-:W-:Y:S05]  /*0fc0*/  BSYNC B6 ;  /* 0x0000000000067941 */ /* 0x000fea0003800000 */
.L_x_9095:
[----:B------:R-:W-:Y:S05]  /*0fd0*/  BRA.DIV ~URZ, `(.L_x_9099) ;  /* 0x000026427f007947 */ /* 0x000fea000b800000 */
[----:B------:R-:W-:-:S05]  /*0fe0*/  IMAD.MOV.U32 R10, RZ, RZ, -0x800001 ;  /* 0xff7fffffff0a7424 */ /* 0x000fca00078e00ff */
.L_x_9134:
[----:B------:R-:W-:Y:S01]  /*0ff0*/  FMNMX.FTZ R19, R10, -3.40282346638528859812e+38, !PT ;  /* 0xff7fffff0a137809 */ /* 0x000fe20007810000 */
[----:B------:R-:W-:Y:S01]  /*1000*/  IMAD.MOV.U32 R13, RZ, RZ, -0x800001 ;  /* 0xff7fffffff0d7424 */ /* 0x000fe200078e00ff */
[----:B------:R-:W-:Y:S05]  /*1010*/  BRA.DIV ~URZ, `(.L_x_9100) ;  /* 0x000026827f007947 */ /* 0x000fea000b800000 */
[----:B------:R-:W0:Y:S02]  /*1020*/  SHFL.BFLY PT, R10, R19, 0x8, 0x1f ;  /* 0x0d001f00130a7f89 */ /* 0x000e2400000e0000 */
[----:B0-----:R-:W-:-:S05]  /*1030*/  FMNMX.FTZ R12, R19, R10, !PT ;  /* 0x0000000a130c7209 */ /* 0x001fca0007810000 */
[----:B------:R0:W1:Y:S02]  /*1040*/  SHFL.BFLY PT, R11, R12, 0x4, 0x1f ;  /* 0x0c801f000c0b7f89 */ /* 0x00006400000e0000 */
.L_x_9135:
        /* <DEDUP_REMOVED lines=35> */
.L_x_9105:
        /* <DEDUP_REMOVED lines=11> */
.L_x_9104:
[----:B------:R-:W-:Y:S05]  /*1330*/  BSYNC B1 ;  /* 0x0000000000017941 */ /* 0x000fea0003800000 */
.L_x_9103:
        /* <DEDUP_REMOVED lines=11> */
.L_x_9108:
        /* <DEDUP_REMOVED lines=100> */
.L_x_9107:
[----:B------:R-:W-:Y:S05]  /*1a30*/  BSYNC B1 ;  /* 0x0000000000017941 */ /* 0x000fea0003800000 */
.L_x_9106:
        /* <DEDUP_REMOVED lines=55> */
.L_x_9110:
[----:B------:R-:W-:Y:S05]  /*1db0*/  BSYNC B1 ;  /* 0x0000000000017941 */ /* 0x000fea0003800000 */
.L_x_9109:
        /* <DEDUP_REMOVED lines=26> */
.L_x_9102:
[----:B------:R-:W-:Y:S05]  /*1f60*/  BSYNC B0 ;  /* 0x0000000000007941 */ /* 0x000fea0003800000 */
.L_x_9101:
        /* <DEDUP_REMOVED lines=43> */
.L_x_9115:
        /* <DEDUP_REMOVED lines=8> */
.L_x_9114:
[----:B------:R-:W-:Y:S05]  /*22a0*/  BSYNC B1 ;  /* 0x0000000000017941 */ /* 0x000fea0003800000 */
.L_x_9113:
        /* <DEDUP_REMOVED lines=11> */
.L_x_9118:
        /* <DEDUP_REMOVED lines=52> */
.L_x_9117:
[----:B------:R-:W-:Y:S05]  /*26a0*/  BSYNC B1 ;  /* 0x0000000000017941 */ /* 0x000fea0003800000 */
.L_x_9116:
        /* <DEDUP_REMOVED lines=31> */
.L_x_9120:
[----:B------:R-:W-:Y:S05]  /*28a0*/  BSYNC B1 ;  /* 0x0000000000017941 */ /* 0x000fea0003800000 */
.L_x_9119:
        /* <DEDUP_REMOVED lines=14> */
.L_x_9112:
[----:B------:R-:W-:Y:S05]  /*2990*/  BSYNC B0 ;  /* 0x0000000000007941 */ /* 0x000fea0003800000 */
.L_x_9111:
        /* <DEDUP_REMOVED lines=20> */
.L_x_9122:
[----:B------:R-:W-:Y:S05]  /*2ae0*/  BSYNC B0 ;  /* 0x0000000000007941 */ /* 0x000fea0003800000 */
.L_x_9121:
        /* <DEDUP_REMOVED lines=23> */
.L_x_9125:
        /* <DEDUP_REMOVED lines=32> */
.L_x_9123:
        /* <DEDUP_REMOVED lines=19> */
.L_x_9127:
[----:B------:R-:W-:Y:S05]  /*2f90*/  BSYNC B0 ;  /* 0x0000000000007941 */ /* 0x000fea0003800000 */
.L_x_9126:
        /* <DEDUP_REMOVED lines=10> */
.L_x_9129:
[----:B------:R-:W-:Y:S05]  /*3040*/  BSYNC B0 ;  /* 0x0000000000007941 */ /* 0x000fea0003800000 */
.L_x_9128:
[----:B------:R-:W-:Y:S06]  /*3050*/  BAR.SYNC.DEFER_BLOCKING 0x0 ;  /* 0x0000000000007b1d */ /* 0x000fec0000010000 */
[----:B------:R-:W-:Y:S01]  /*3060*/  BSSY B0, `(.L_x_9130) ;  /* 0x0000006000007945 */ /* 0x000fe20003800000 */
[----:B------:R-:W-:Y:S05]  /*3070*/  @P1 BRA `(.L_x_9131) ;  /* 0x0000004000001947 */ /* 0x000fea0003800000 */
[----:B------:R-:W-:Y:S01]  /*3080*/  ISETP.GT.AND P1, PT, R6, 0xf, PT ;  /* 0x0000000f0600780c */ /* 0x000fe20003f24270 */
[----:B------:R2:W-:Y:S04]  /*3090*/  STS [R5.X4+-0x80], R3 ;  /* 0xffff800305007388 */ /* 0x0005e80000004800 */
[----:B------:R2:W-:Y:S08]  /*30a0*/  STS [R5.X4], R8 ;  /* 0x0000000805007388 */ /* 0x0005f00000004800 */
[----:B------:R2:W-:Y:S02]  /*30b0*/  @!P1 STS [R5.X4+0x80], R2 ;  /* 0x0000800205009388 */ /* 0x0005e40000004800 */
.L_x_9131:
[----:B------:R-:W-:Y:S05]  /*30c0*/  BSYNC B0 ;  /* 0x0000000000007941 */ /* 0x000fea0003800000 */
.L_x_9130:
        /* <DEDUP_REMOVED lines=10> */
.L_x_9133:
[----:B------:R-:W-:Y:S05]  /*3170*/  BSYNC B0 ;  /* 0x0000000000007941 */ /* 0x000fea0003800000 */
.L_x_9132:
        /* <DEDUP_REMOVED lines=35> */
.L_x_9097:
        /* <DEDUP_REMOVED lines=19> */
.L_x_9124:
        /* <DEDUP_REMOVED lines=20> */
.L_x_9099:
[----:B------:R-:W-:Y:S01]  /*3620*/  IMAD.MOV.U32 R12, RZ, RZ, -0x800001 ;  /* 0xff7fffffff0c7424 */ /* 0x000fe200078e00ff */
[----:B------:R-:W-:Y:S01]  /*3630*/  MOV R17, 0xffffffff ;  /* 0xffffffff00117802 */ /* 0x000fe20000000f00 */
[----:B------:R-:W-:Y:S01]  /*3640*/  IMAD.MOV.U32 R15, RZ, RZ, 0x10 ;  /* 0x00000010ff0f7424 */ /* 0x000fe200078e00ff */
[----:B------:R-:W-:Y:S01]  /*3650*/  MOV R10, 0x3680 ;  /* 0x00003680000a7802 */ /* 0x000fe20000000f00 */
[----:B------:R-:W-:Y:S02]  /*3660*/  IMAD.MOV.U32 R14, RZ, RZ, 0x1f ;  /* 0x0000001fff0e7424 */ /* 0x000fe400078e00ff */
[----:B------:R-:W-:Y:S05]  /*3670*/  CALL.REL.NOINC `($__internal_213_$__cuda_sm70_shflsync_bfly_p) ;  /* 0x0000010000007944 */ /* 0x000fea0003c00000 */
[----:B-1----:R-:W-:Y:S01]  /*3680*/  IMAD.MOV.U32 R10, RZ, RZ, R14 ;  /* 0x000000ffff0a7224 */ /* 0x002fe200078e000e */
[----:B0-----:R-:W-:Y:S05]  /*3690*/  BRA `(.L_x_9134) ;  /* 0xffffd95000007947 */ /* 0x001fea000383ffff */
.L_x_9100:
[----:B------:R-:W-:Y:S01]  /*36a0*/  IMAD.MOV.U32 R12, RZ, RZ, R19 ;  /* 0x000000ffff0c7224 */ /* 0x000fe200078e0013 */
[----:B------:R-:W-:Y:S01]  /*36b0*/  MOV R10, 0x3700 ;  /* 0x00003700000a7802 */ /* 0x000fe20000000f00 */
[----:B------:R-:W-:Y:S02]  /*36c0*/  IMAD.MOV.U32 R15, RZ, RZ, 0x8 ;  /* 0x00000008ff0f7424 */ /* 0x000fe400078e00ff */
[----:B------:R-:W-:Y:S02]  /*36d0*/  IMAD.MOV.U32 R14, RZ, RZ, 0x1f ;  /* 0x0000001fff0e7424 */ /* 0x000fe400078e00ff */
[----:B------:R-:W-:-:S02]  /*36e0*/  IMAD.MOV.U32 R17, RZ, RZ, -0x1 ;  /* 0xffffffffff117424 */ /* 0x000fc400078e00ff */
[----:B------:R-:W-:Y:S05]  /*36f0*/  CALL.REL.NOINC `($__internal_213_$__cuda_sm70_shflsync_bfly_p) ;  /* 0x0000008000007944 */ /* 0x000fea0003c00000 */
[----:B0-----:R-:W-:Y:S01]  /*3700*/  HFMA2.MMA R15, -RZ, RZ, 0, 2.384185791015625e-07 ;  /* 0x00000004ff0f7435 */ /* 0x001fe200000001ff */
[----:B-1----:R-:W-:Y:S01]  /*3710*/  FMNMX.FTZ R12, R19, R14, !PT ;  /* 0x0000000e130c7209 */ /* 0x002fe20007810000 */
[----:B------:R-:W-:Y:S01]  /*3720*/  IMAD.MOV.U32 R14, RZ, RZ, 0x1f ;  /* 0x0000001fff0e7424 */ /* 0x000fe200078e00ff */
[----:B------:R-:W-:Y:S01]  /*3730*/  MOV R10, 0x3760 ;  /* 0x00003760000a7802 */ /* 0x000fe20000000f00 */
[----:B------:R-:W-:-:S02]  /*3740*/  IMAD.MOV.U32 R17, RZ, RZ, -0x1 ;  /* 0xffffffffff117424 */ /* 0x000fc400078e00ff */
[----:B------:R-:W-:Y:S05]  /*3750*/  CALL.REL.NOINC `($__internal_213_$__cuda_sm70_shflsync_bfly_p) ;  /* 0x0000002000007944 */ /* 0x000fea0003c00000 */
[----:B-1----:R-:W-:Y:S01]  /*3760*/  IMAD.MOV.U32 R11, RZ, RZ, R14 ;  /* 0x000000ffff0b7224 */ /* 0x002fe200078e000e */
[----:B0-----:R-:W-:Y:S05]  /*3770*/  BRA `(.L_x_9135) ;  /* 0xffffd8d000007947 */ /* 0x001fea000383ffff */
        .weak           $__internal_213_$__cuda_sm70_shflsync_bfly_p
        .type           $__internal_213_$__cuda_sm70_shflsync_bfly_p,@function
        .size           $__internal_213_$__cuda_sm70_shflsync_bfly_p,(.L_x_24874 - $__internal_213_$__cuda_sm70_shflsync_bfly_p)
$__internal_213_$__cuda_sm70_shflsync_bfly_p:
[----:B------:R-:W-:Y:S01]  /*3780*/  IMAD.MOV.U32 R11, RZ, RZ, 0x0 ;  /* 0x00000000ff0b7424 */ /* 0x000fe200078e00ff */
[----:B------:R-:W-:Y:S04]  /*3790*/  WARPSYNC R17 ;  /* 0x0000001100007348 */ /* 0x000fe80003800000 */
[----:B------:R0:W1:Y:S01]  /*37a0*/  SHFL.BFLY PT, R14, R12, R15, R14 ;  /* 0x0c00000f0c0e7389 */ /* 0x00006200000e000e */
[----:B------:R-:W-:Y:S05]  /*37b0*/  RET.REL.NODEC R10 `(_ZN4vllm25paged_attention_v2_kernelI13__nv_bfloat16hLi80ELi8ELi128ELNS_18Fp8KVCacheDataTypeE1ELb1ELi512EEEvPfS3_PT_PKS4_PKT0_SA_ifPKiSC_iPKfiiiSE_SE_iiiii) ;  /* 0xffffc8400a007950 */ /* 0x000fea0003c3ffff */
.L_x_9136:
        /* <DEDUP_REMOVED lines=12> */
.L_x_24874:


//--------------------- .text._ZN4vllm25paged_attention_v2_kernelI13__nv_bfloat16hLi64ELi8ELi128ELNS_18Fp8KVCacheDataTypeE1ELb1ELi512EEEvPfS3_PT_PKS4_PKT0_SA_ifPKiSC_iPKfiiiSE_SE_iiiii --------------------------
	.section	.text._ZN4vllm25paged_attention_v2_kernelI13__nv_bfloat16hLi64ELi8ELi128ELNS_18Fp8KVCacheDataTypeE1ELb1ELi512EEEvPfS3_PT_PKS4_PKT0_SA_ifPKiSC_iPKfiiiSE_SE_iiiii,"ax",@progbits
	.sectioninfo	@"SHI_REGISTERS=32"
	.align	128
        .global         _ZN4vllm25paged_attention_v2_kernelI13__nv_bfloat16hLi64ELi8ELi128ELNS_18Fp8KVCacheDataTypeE1ELb1ELi512EEEvPfS3_PT_PKS4_PKT0_SA_ifPKiSC_iPKfiiiSE_SE_iiiii
        .type           _ZN4vllm25paged_attention_v2_kernelI13__nv_bfloat16hLi64ELi8ELi128ELNS_18Fp8KVCacheDataTypeE1ELb1ELi512EEEvPfS3_PT_PKS4_PKT0_SA_ifPKiSC_iPKfiiiSE_SE_iiiii,@function
        .size           _ZN4vllm25paged_attention_v2_kernelI13__nv_bfloat16hLi64ELi8ELi128ELNS_18Fp8KVCacheDataTypeE1ELb1ELi512EEEvPfS3_PT_PKS4_PKT0_SA_ifPKiSC_iPKfiiiSE_SE_iiiii,(.L_x_24875 - _ZN4vllm25paged_attention_v2_kernelI13__nv_bfloat16hLi64ELi8ELi128ELNS_18Fp8KVCacheDataTypeE1ELb1ELi512EEEvPfS3_PT_PKS4_PKT0_SA_ifPKiSC_iPKfiiiSE_SE_iiiii)
        .other          _ZN4vllm25paged_attention_v2_kernelI13__nv_bfloat16hLi64ELi8ELi128ELNS_18Fp8KVCacheDataTypeE1ELb1ELi512EEEvPfS3_PT_PKS4_PKT0_SA_ifPKiSC_iPKfiiiSE_SE_iiiii,@"STO_CUDA_ENTRY STV_DEFAULT"
_ZN4vllm25paged_attention_v2_kernelI13__nv_bfloat16hLi64ELi8ELi128ELNS_18Fp8KVCacheDataTypeE1ELb1ELi512EEEvPfS3_PT_PKS4_PKT0_SA_ifPKiSC_iPKfiiiSE_SE_iiiii:
.text._ZN4vllm25paged_attention_v2_kernelI13__nv_bfloat16hLi64ELi8ELi128ELNS_18Fp8KVCacheDataTypeE1ELb1ELi512EEEvPfS3_PT_PKS4_PKT0_SA_ifPKiSC_iPKfiiiSE_SE_iiiii:
        /* <DEDUP_REMOVED lines=58> */
.L_x_9141:
        /* <DEDUP_REMOVED lines=10> */
.L_x_9140:
[----:B------:R-:W-:Y:S05]  /*0440*/  BSYNC B1 ;  /* 0x0000000000017941 */ /* 0x000fea0003800000 */
.L_x_9139:
        /* <DEDUP_REMOVED lines=10> */
.L_x_9142:
        /* <DEDUP_REMOVED lines=17> */
.L_x_9138:
[----:B-1----:R-:W-:Y:S05]  /*0600*/  BSYNC B0 ;  /* 0x0000000000007941 */ /* 0x002fea0003800000 */
.L_x_9137:
        /* <DEDUP_REMOVED lines=87> */
.L_x_9143:
[----:B------:R-:W-:-:S04]  /*0b80*/  IMAD.MOV.U32 R12, RZ, RZ, c[0x0][0xc] ;  /* 0x00000300ff0c7624 */ /* 0x000fc800078e00ff */
[----:B------:R-:W-:-:S04]  /*0b90*/  IMAD R11, R12, c[0x0][0x1d8], R5 ;  /* 0x000076000c0b7a24 */ /* 0x000fc800078e0205 */
[----:B------:R-:W-:-:S03]  /*0ba0*/  IMAD R12, R11, c[0x0][0x1e8], RZ ;  /* 0x00007a000b0c7a24 */ /* 0x000fc600078e02ff */
.L_x_9144:
        /* <DEDUP_REMOVED lines=23> */
.L_x_9148:
        /* <DEDUP_REMOVED lines=36> */
.L_x_9146:
[----:B------:R-:W-:Y:S05]  /*0f60*/  BSYNC B7 ;  /* 0x0000000000077941 */ /* 0x000fea0003800000 */
.L_x_9145:
[----:B------:R-:W-:Y:S05]  /*0f70*/  BRA.DIV ~URZ, `(.L_x_9149) ;  /* 0x000024427f007947 */ /* 0x000fea000b800000 */
[----:B------:R-:W-:-:S05]  /*0f80*/  IMAD.MOV.U32 R13, RZ, RZ, -0x800001 ;  /* 0xff7fffffff0d7424 */ /* 0x000fca00078e00ff */
.L_x_9177:
[----:B------:R-:W-:Y:S02]  /*0f90*/  FMNMX.FTZ R20, R13, -3.40282346638528859812e+38, !PT ;  /* 0xff7fffff0d147809 */ /* 0x000fe40007810000 */
[----:B------:R-:W-:Y:S01]  /*0fa0*/  MOV R17, 0xff7fffff ;  /* 0xff7fffff00117802 */ /* 0x000fe20000000f00 */
[----:B------:R-:W-:Y:S05]  /*0fb0*/  BRA.DIV ~URZ, `(.L_x_9150) ;  /* 0x000024827f007947 */ /* 0x000fea000b800000 */
[----:B------:R-:W0:Y:S02]  /*0fc0*/  SHFL.BFLY PT, R13, R20, 0x8, 0x1f ;  /* 0x0d001f00140d7f89 */ /* 0x000e2400000e0000 */
[----:B0-----:R-:W-:-:S05]  /*0fd0*/  FMNMX.FTZ R13, R20, R13, !PT ;  /* 0x0000000d140d7209 */ /* 0x001fca0007810000 */
[----:B------:R0:W1:Y:S02]  /*0fe0*/  SHFL.BFLY PT, R14, R13, 0x4, 0x1f ;  /* 0x0c801f000d0e7f89 */ /* 0x00006400000e0000 */
.L_x_9178:
        /* <DEDUP_REMOVED lines=34> */
.L_x_9155:
        /* <DEDUP_REMOVED lines=11> */
.L_x_9154:
[----:B------:R-:W-:Y:S05]  /*12c0*/  BSYNC B1 ;  /* 0x0000000000017941 */ /* 0x000fea0003800000 */
.L_x_9153:
        /* <DEDUP_REMOVED lines=10> */
.L_x_9158:
        /* <DEDUP_REMOVED lines=100> */
.L_x_9157:
[----:B------:R-:W-:Y:S05]  /*19b0*/  BSYNC B1 ;  /* 0x0000000000017941 */ /* 0x000fea0003800000 */
.L_x_9156:
        /* <DEDUP_REMOVED lines=55> */
.L_x_9160:
[----:B------:R-:W-:Y:S05]  /*1d30*/  BSYNC B1 ;  /* 0x0000000000017941 */ /* 0x000fea0003800000 */
.L_x_9159:
        /* <DEDUP_REMOVED lines=26> */
.L_x_9152:
[----:B------:R-:W-:Y:S05]  /*1ee0*/  BSYNC B0 ;  /* 0x0000000000007941 */ /* 0x000fea0003800000 */
.L_x_9151:
        /* <DEDUP_REMOVED lines=43> */
.L_x_9165:
        /* <DEDUP_REMOVED lines=8> */
.L_x_9164:
[----:B------:R-:W-:Y:S05]  /*2220*/  BSYNC B1 ;  /* 0x0000000000017941 */ /* 0x000fea0003800000 */
.L_x_9163:
        /* <DEDUP_REMOVED lines=10> */
.L_x_9168:
        /* <DEDUP_REMOVED lines=52> */
.L_x_9167:
[----:B------:R-:W-:Y:S05]  /*2610*/  BSYNC B1 ;  /* 0x0000000000017941 */ /* 0x000fea0003800000 */
.L_x_9166:
        /* <DEDUP_REMOVED lines=31> */
.L_x_9170:
[----:B------:R-:W-:Y:S05]  /*2810*/  BSYNC B1 ;  /* 0x0000000000017941 */ /* 0x000fea0003800000 */
.L_x_9169:
        /* <DEDUP_REMOVED lines=14> */
.L_x_9162:
[----:B------:R-:W-:Y:S05]  /*2900*/  BSYNC B0 ;  /* 0x0000000000007941 */ /* 0x000fea0003800000 */
.L_x_9161:
        /* <DEDUP_REMOVED lines=20> */
.L_x_9172:
[----:B------:R-:W-:Y:S05]  /*2a50*/  BSYNC B0 ;  /* 0x0000000000007941 */ /* 0x000fea0003800000 */
.L_x_9171:
        /* <DEDUP_REMOVED lines=24> */
.L_x_9176:
        /* <DEDUP_REMOVED lines=33> */
.L_x_9174:
[----:B------:R-:W-:Y:S05]  /*2df0*/  BSYNC B6 ;  /* 0x0000000000067941 */ /* 0x000fea0003800000 */
.L_x_9173:
        /* <DEDUP_REMOVED lines=53> */
.L_x_9147:
        /* <DEDUP_REMOVED lines=19> */
.L_x_9175:
        /* <DEDUP_REMOVED lines=20> */
.L_x_9149:
[----:B------:R-:W-:Y:S01]  /*33c0*/  IMAD.MOV.U32 R13, RZ, RZ, -0x800001 ;  /* 0xff7fffffff0d7424 */ /* 0x000fe200078e00ff */
[----:B------:R-:W-:Y:S01]  /*33d0*/  MOV R19, 0xffffffff ;  /* 0xffffffff00137802 */ /* 0x000fe20000000f00 */
[----:B------:R-:W-:Y:S01]  /*33e0*/  IMAD.MOV.U32 R16, RZ, RZ, 0x10 ;  /* 0x00000010ff107424 */ /* 0x000fe200078e00ff */
[----:B------:R-:W-:Y:S01]  /*33f0*/  MOV R14, 0x3420 ;  /* 0x00003420000e7802 */ /* 0x000fe20000000f00 */
[----:B------:R-:W-:Y:S02]  /*3400*/  IMAD.MOV.U32 R18, RZ, RZ, 0x1f ;  /* 0x0000001fff127424 */ /* 0x000fe400078e00ff */
[----:B------:R-:W-:Y:S05]  /*3410*/  CALL.REL.NOINC `($__internal_214_$__cuda_sm70_shflsync_bfly_p) ;  /* 0x0000010000007944 */ /* 0x000fea0003c00000 */
[----:B01----:R-:W-:Y:S01]  /*3420*/  IMAD.MOV.U32 R13, RZ, RZ, R16 ;  /* 0x000000ffff0d7224 */ /* 0x003fe200078e0010 */
[----:B------:R-:W-:Y:S05]  /*3430*/  BRA `(.L_x_9177) ;  /* 0xffffdb5000007947 */ /* 0x000fea000383ffff */
.L_x_9150:
[----:B------:R-:W-:Y:S01]  /*3440*/  IMAD.MOV.U32 R13, RZ, RZ, R20 ;  /* 0x000000ffff0d7224 */ /* 0x000fe200078e0014 */
[----:B------:R-:W-:Y:S01]  /*3450*/  MOV R14, 0x34a0 ;  /* 0x000034a0000e7802 */ /* 0x000fe20000000f00 */
[----:B------:R-:W-:Y:S02]  /*3460*/  IMAD.MOV.U32 R16, RZ, RZ, 0x8 ;  /* 0x00000008ff107424 */ /* 0x000fe400078e00ff */
[----:B------:R-:W-:Y:S02]  /*3470*/  IMAD.MOV.U32 R18, RZ, RZ, 0x1f ;  /* 0x0000001fff127424 */ /* 0x000fe400078e00ff */
[----:B------:R-:W-:-:S02]  /*3480*/  IMAD.MOV.U32 R19, RZ, RZ, -0x1 ;  /* 0xffffffffff137424 */ /* 0x000fc400078e00ff */
[----:B------:R-:W-:Y:S05]  /*3490*/  CALL.REL.NOINC `($__internal_214_$__cuda_sm70_shflsync_bfly_p) ;  /* 0x0000008000007944 */ /* 0x000fea0003c00000 */
[----:B01----:R-:W-:Y:S01]  /*34a0*/  FMNMX.FTZ R13, R20, R16, !PT ;  /* 0x00000010140d7209 */ /* 0x003fe20007810000 */
[----:B------:R-:W-:Y:S01]  /*34b0*/  HFMA2.MMA R16, -RZ, RZ, 0, 2.384185791015625e-07 ;  /* 0x00000004ff107435 */ /* 0x000fe200000001ff */
[----:B------:R-:W-:Y:S01]  /*34c0*/  IMAD.MOV.U32 R18, RZ, RZ, 0x1f ;  /* 0x0000001fff127424 */ /* 0x000fe200078e00ff */
[----:B------:R-:W-:Y:S01]  /*34d0*/  MOV R14, 0x3500 ;  /* 0x00003500000e7802 */ /* 0x000fe20000000f00 */
[----:B------:R-:W-:-:S03]  /*34e0*/  IMAD.MOV.U32 R19, RZ, RZ, -0x1 ;  /* 0xffffffffff137424 */ /* 0x000fc600078e00ff */
[----:B------:R-:W-:Y:S05]  /*34f0*/  CALL.REL.NOINC `($__internal_214_$__cuda_sm70_shflsync_bfly_p) ;  /* 0x0000002000007944 */ /* 0x000fea0003c00000 */
[----:B-1----:R-:W-:Y:S01]  /*3500*/  IMAD.MOV.U32 R14, RZ, RZ, R16 ;  /* 0x000000ffff0e7224 */ /* 0x002fe200078e0010 */
[----:B0-----:R-:W-:Y:S05]  /*3510*/  BRA `(.L_x_9178) ;  /* 0xffffdad000007947 */ /* 0x001fea000383ffff */
        .weak           $__internal_214_$__cuda_sm70_shflsync_bfly_p
        .type           $__internal_214_$__cuda_sm70_shflsync_bfly_p,@function
        .size           $__internal_214_$__cuda_sm70_shflsync_bfly_p,(.L_x_24875 - $__internal_214_$__cuda_sm70_shflsync_bfly_p)
$__internal_214_$__cuda_sm70_shflsync_bfly_p:
[----:B------:R-:W-:Y:S01]  /*3520*/  IMAD.MOV.U32 R15, RZ, RZ, 0x0 ;  /* 0x00000000ff0f7424 */ /* 0x000fe200078e00ff */
[----:B------:R-:W-:Y:S04]  /*3530*/  WARPSYNC R19 ;  /* 0x0000001300007348 */ /* 0x000fe80003800000 */
[----:B------:R0:W1:Y:S01]  /*3540*/  SHFL.BFLY PT, R16, R13, R16, R18 ;  /* 0x0c0000100d107389 */ /* 0x00006200000e0012 */
[----:B------:R-:W-:Y:S05]  /*3550*/  RET.REL.NODEC R14 `(_ZN4vllm25paged_attention_v2_kernelI13__nv_bfloat16hLi64ELi8ELi128ELNS_18Fp8KVCacheDataTypeE1ELb1ELi512EEEvPfS3_PT_PKS4_PKT0_SA_ifPKiSC_iPKfiiiSE_SE_iiiii) ;  /* 0xffffcaa00e007950 */ /* 0x000fea0003c3ffff */
.L_x_9179:
        /* <DEDUP_REMOVED lines=10> */
.L_x_24875:


//--------------------- .text._ZN4vllm25paged_attention_v2_kernelI13__nv_bfloat16hLi32ELi8ELi128ELNS_18Fp8KVCacheDataTypeE1ELb1ELi512EEEvPfS3_PT_PKS4_PKT0_SA_ifPKiSC_iPKfiiiSE_SE_iiiii --------------------------
	.section	.text._ZN4vllm25paged_attention_v2_kernelI13__nv_bfloat16hLi32ELi8ELi128ELNS_18Fp8KVCacheDataTypeE1ELb1ELi512EEEvPfS3_PT_PKS4_PKT0_SA_ifPKiSC_iPKfiiiSE_SE_iiiii,"ax",@progbits
	.sectioninfo	@"SHI_REGISTERS=32"
	.align	128
        .global         _ZN4vllm25paged_attention_v2_kernelI13__nv_bfloat16hLi32ELi8ELi128ELNS_18Fp8KVCacheDataTypeE1ELb1ELi512EEEvPfS3_PT_PKS4_PKT0_SA_ifPKiSC_iPKfiiiSE_SE_iiiii
        .type           _ZN4vllm25paged_attention_v2_kernelI13__nv_bfloat16hLi32ELi8ELi128ELNS_18Fp8KVCacheDataTypeE1ELb1ELi512EEEvPfS3_PT_PKS4_PKT0_SA_ifPKiSC_iPKfiiiSE_SE_iiiii,@function
        .size           _ZN4vllm25paged_attention_v2_kernelI13__nv_bfloat16hLi32ELi8ELi128ELNS_18Fp8KVCacheDataTypeE1ELb1ELi512EEEvPfS3_PT_PKS4_PKT0_SA_ifPKiSC_iPKfiiiSE_SE_iiiii,(.L_x_24876 - _ZN4vllm25paged_attention_v2_kernelI13__nv_bfloat16hLi32ELi8ELi128ELNS_18Fp8KVCacheDataTypeE1ELb1ELi512EEEvPfS3_PT_PKS4_PKT0_SA_ifPKiSC_iPKfiiiSE_SE_iiiii)
        .other          _ZN4vllm25paged_attention_v2_kernelI13__nv_bfloat16hLi32ELi8ELi128ELNS_18Fp8KVCacheDataTypeE1ELb1ELi512EEEvPfS3_PT_PKS4_PKT0_SA_ifPKiSC_iPKfiiiSE_SE_iiiii,@"STO_CUDA_ENTRY STV_DEFAULT"
_ZN4vllm25paged_attention_v2_kernelI13__nv_bfloat16hLi32ELi8ELi128ELNS_18Fp8KVCacheDataTypeE1ELb1ELi512EEEvPfS3_PT_PKS4_PKT0_SA_ifPKiSC_iPKfiiiSE_SE_iiiii:
.text._ZN4vllm25paged_attention_v2_kernelI13__nv_bfloat16hLi32ELi8ELi128ELNS_18Fp8KVCacheDataTypeE1ELb1ELi512EEEvPfS3_PT_PKS4_PKT0_SA_ifPKiSC_iPKfiiiSE_SE_iiiii:
        /* <DEDUP_REMOVED lines=57> */
.L_x_9184:
        /* <DEDUP_REMOVED lines=11> */
.L_x_9183:
[----:B------:R-:W-:Y:S05]  /*0440*/  BSYNC B1 ;  /* 0x0000000000017941 */ /* 0x000fea0003800000 */
.L_x_9182:
        /* <DEDUP_REMOVED lines=10> */
.L_x_9185:
        /* <DEDUP_REMOVED lines=17> */
.L_x_9181:
[----:B-1----:R-:W-:Y:S05]  /*0600*/  BSYNC B0 ;  /* 0x0000000000007941 */ /* 0x002fea0003800000 */
.L_x_9180:
        /* <DEDUP_REMOVED lines=87> */
.L_x_9186:
[----:B------:R-:W-:-:S04]  /*0b80*/  IMAD.MOV.U32 R3, RZ, RZ, c[0x0][0xc] ;  /* 0x00000300ff037624 */ /* 0x000fc800078e00ff */
[----:B------:R-:W-:-:S04]  /*0b90*/  IMAD R2, R3, c[0x0][0x1d8], R4 ;  /* 0x0000760003027a24 */ /* 0x000fc800078e0204 */
[----:B------:R-:W-:-:S03]  /*0ba0*/  IMAD R15, R2, c[0x0][0x1e8], RZ ;  /* 0x00007a00020f7a24 */ /* 0x000fc600078e02ff */
.L_x_9187:
        /* <DEDUP_REMOVED lines=24> */
.L_x_9191:
        /* <DEDUP_REMOVED lines=36> */
.L_x_9189:
[----:B------:R-:W-:Y:S05]  /*0f70*/  BSYNC B7 ;  /* 0x0000000000077941 */ /* 0x000fea0003800000 */
.L_x_9188:
[----:B------:R-:W-:Y:S05]  /*0f80*/  BRA.DIV ~URZ, `(.L_x_9192) ;  /* 0x000023a27f007947 */ /* 0x000fea000b800000 */
[----:B------:R-:W-:-:S05]  /*0f90*/  IMAD.MOV.U32 R2, RZ, RZ, -0x800001 ;  /* 0xff7fffffff027424 */ /* 0x000fca00078e00ff */
.L_x_9220:
[----:B------:R-:W-:Y:S02]  /*0fa0*/  FMNMX.FTZ R18, R2, -3.40282346638528859812e+38, !PT ;  /* 0xff7fffff02127809 */ /* 0x000fe40007810000 */
[----:B------:R-:W-:Y:S01]  /*0fb0*/  MOV R16, 0xff7fffff ;  /* 0xff7fffff00107802 */ /* 0x000fe20000000f00 */
[----:B------:R-:W-:Y:S05]  /*0fc0*/  BRA.DIV ~URZ, `(.L_x_9193) ;  /* 0x000023e27f007947 */ /* 0x000fea000b800000 */
[----:B------:R-:W0:Y:S02]  /*0fd0*/  SHFL.BFLY PT, R2, R18, 0x8, 0x1f ;  /* 0x0d001f0012027f89 */ /* 0x000e2400000e0000 */
[----:B0-----:R-:W-:-:S05]  /*0fe0*/  FMNMX.FTZ R18, R18, R2, !PT ;  /* 0x0000000212127209 */ /* 0x001fca0007810000 */
[----:B------:R0:W1:Y:S02]  /*0ff0*/  SHFL.BFLY PT, R3, R18, 0x4, 0x1f ;  /* 0x0c801f0012037f89 */ /* 0x00006400000e0000 */
.L_x_9221:
        /* <DEDUP_REMOVED lines=35> */
.L_x_9198:
        /* <DEDUP_REMOVED lines=11> */
.L_x_9197:
[----:B------:R-:W-:Y:S05]  /*12e0*/  BSYNC B1 ;  /* 0x0000000000017941 */ /* 0x000fea0003800000 */
.L_x_9196:
        /* <DEDUP_REMOVED lines=10> */
.L_x_9201:
        /* <DEDUP_REMOVED lines=100> */
.L_x_9200:
[----:B------:R-:W-:Y:S05]  /*19d0*/  BSYNC B1 ;  /* 0x0000000000017941 */ /* 0x000fea0003800000 */
.L_x_9199:
        /* <DEDUP_REMOVED lines=55> */
.L_x_9203:
[----:B------:R-:W-:Y:S05]  /*1d50*/  BSYNC B1 ;  /* 0x0000000000017941 */ /* 0x000fea0003800000 */
.L_x_9202:
        /* <DEDUP_REMOVED lines=26> */
.L_x_9195:
[----:B------:R-:W-:Y:S05]  /*1f00*/  BSYNC B0 ;  /* 0x0000000000007941 */ /* 0x000fea0003800000 */
.L_x_9194:
        /* <DEDUP_REMOVED lines=43> */
.L_x_9208:
        /* <DEDUP_REMOVED lines=8> */
.L_x_9207:
[----:B------:R-:W-:Y:S05]  /*2240*/  BSYNC B1 ;  /* 0x0000000000017941 */ /* 0x000fea0003800000 */
.L_x_9206:
        /* <DEDUP_REMOVED lines=10> */
.L_x_9211:
        /* <DEDUP_REMOVED lines=52> */
.L_x_9210:
[----:B------:R-:W-:Y:S05]  /*2630*/  BSYNC B1 ;  /* 0x0000000000017941 */ /* 0x000fea0003800000 */
.L_x_9209:
        /* <DEDUP_REMOVED lines=31> */
.L_x_9213:
[----:B------:R-:W-:Y:S05]  /*2830*/  BSYNC B1 ;  /* 0x0000000000017941 */ /* 0x000fea0003800000 */
.L_x_9212:
        /* <DEDUP_REMOVED lines=14> */
.L_x_9205:
[----:B------:R-:W-:Y:S05]  /*2920*/  BSYNC B0 ;  /* 0x0000000000007941 */ /* 0x000fea0003800000 */
.L_x_9204:
        /* <DEDUP_REMOVED lines=20> */
.L_x_9215:
[----:B------:R-:W-:Y:S05]  /*2a70*/  BSYNC B0 ;  /* 0x0000000000007941 */ /* 0x000fea0003800000 */
.L_x_9214:
        /* <DEDUP_REMOVED lines=25> */
.L_x_9219:
        /* <DEDUP_REMOVED lines=33> */
.L_x_9217:
[----:B------:R-:W-:Y:S05]  /*2e20*/  BSYNC B6 ;  /* 0x0000000000067941 */ /* 0x000fea0003800000 */
.L_x_9216:
        /* <DEDUP_REMOVED lines=41> */
.L_x_9190:
        /* <DEDUP_REMOVED lines=19> */
.L_x_9218:
        /* <DEDUP_REMOVED lines=20> */
.L_x_9192:
[----:B------:R-:W-:Y:S01]  /*3330*/  IMAD.MOV.U32 R18, RZ, RZ, -0x800001 ;  /* 0xff7fffffff127424 */ /* 0x000fe200078e00ff */
[----:B------:R-:W-:Y:S01]  /*3340*/  MOV R20, 0x1f ;  /* 0x0000001f00147802 */ /* 0x000fe20000000f00 */
[----:B------:R-:W-:Y:S01]  /*3350*/  IMAD.MOV.U32 R19, RZ, RZ, 0x10 ;  /* 0x00000010ff137424 */ /* 0x000fe200078e00ff */
[----:B------:R-:W-:Y:S01]  /*3360*/  MOV R2, 0x3390 ;  /* 0x0000339000027802 */ /* 0x000fe20000000f00 */
[----:B------:R-:W-:Y:S02]  /*3370*/  IMAD.MOV.U32 R21, RZ, RZ, -0x1 ;  /* 0xffffffffff157424 */ /* 0x000fe400078e00ff */
[----:B------:R-:W-:Y:S05]  /*3380*/  CALL.REL.NOINC `($__internal_215_$__cuda_sm70_shflsync_bfly_p) ;  /* 0x000000f000007944 */ /* 0x000fea0003c00000 */
[----:B-1----:R-:W-:Y:S01]  /*3390*/  IMAD.MOV.U32 R2, RZ, RZ, R19 ;  /* 0x000000ffff027224 */ /* 0x002fe200078e0013 */
[----:B0-----:R-:W-:Y:S05]  /*33a0*/  BRA `(.L_x_9220) ;  /* 0xffffdbf000007947 */ /* 0x001fea000383ffff */
.L_x_9193:
[----:B------:R-:W-:Y:S01]  /*33b0*/  HFMA2.MMA R20, -RZ, RZ, 0, 1.847743988037109375e-06 ;  /* 0x0000001fff147435 */ /* 0x000fe200000001ff */
[----:B------:R-:W-:Y:S01]  /*33c0*/  IMAD.MOV.U32 R19, RZ, RZ, 0x8 ;  /* 0x00000008ff137424 */ /* 0x000fe200078e00ff */
[----:B------:R-:W-:Y:S01]  /*33d0*/  MOV R2, 0x3400 ;  /* 0x0000340000027802 */ /* 0x000fe20000000f00 */
[----:B------:R-:W-:-:S03]  /*33e0*/  IMAD.MOV.U32 R21, RZ, RZ, -0x1 ;  /* 0xffffffffff157424 */ /* 0x000fc600078e00ff */
[----:B------:R-:W-:Y:S05]  /*33f0*/  CALL.REL.NOINC `($__internal_215_$__cuda_sm70_shflsync_bfly_p) ;  /* 0x0000008000007944 */ /* 0x000fea0003c00000 */
[----:B01----:R-:W-:Y:S01]  /*3400*/  FMNMX.FTZ R18, R18, R19, !PT ;  /* 0x0000001312127209 */ /* 0x003fe20007810000 */
[----:B------:R-:W-:Y:S01]  /*3410*/  IMAD.MOV.U32 R19, RZ, RZ, 0x4 ;  /* 0x00000004ff137424 */ /* 0x000fe200078e00ff */
[----:B------:R-:W-:Y:S01]  /*3420*/  MOV R21, 0xffffffff ;  /* 0xffffffff00157802 */ /* 0x000fe20000000f00 */
[----:B------:R-:W-:Y:S01]  /*3430*/  IMAD.MOV.U32 R20, RZ, RZ, 0x1f ;  /* 0x0000001fff147424 */ /* 0x000fe200078e00ff */
[----:B------:R-:W-:-:S02]  /*3440*/  MOV R2, 0x3460 ;  /* 0x0000346000027802 */ /* 0x000fc40000000f00 */
[----:B------:R-:W-:Y:S05]  /*3450*/  CALL.REL.NOINC `($__internal_215_$__cuda_sm70_shflsync_bfly_p) ;  /* 0x0000002000007944 */ /* 0x000fea0003c00000 */
[----:B-1----:R-:W-:Y:S01]  /*3460*/  IMAD.MOV.U32 R3, RZ, RZ, R19 ;  /* 0x000000ffff037224 */ /* 0x002fe200078e0013 */
[----:B0-----:R-:W-:Y:S05]  /*3470*/  BRA `(.L_x_9221) ;  /* 0xffffdb8000007947 */ /* 0x001fea000383ffff */
        .weak           $__internal_215_$__cuda_sm70_shflsync_bfly_p
        .type           $__internal_215_$__cuda_sm70_shflsync_bfly_p,@function
        .size           $__internal_215_$__cuda_sm70_shflsync_bfly_p,(.L_x_24876 - $__internal_215_$__cuda_sm70_shflsync_bfly_p)
$__internal_215_$__cuda_sm70_shflsync_bfly_p:
[----:B------:R-:W-:Y:S01]  /*3480*/  IMAD.MOV.U32 R3, RZ, RZ, 0x0 ;  /* 0x00000000ff037424 */ /* 0x000fe200078e00ff */
[----:B------:R-:W-:Y:S04]  /*3490*/  WARPSYNC R21 ;  /* 0x0000001500007348 */ /* 0x000fe80003800000 */
[----:B------:R0:W1:Y:S01]  /*34a0*/  SHFL.BFLY PT, R19, R18, R19, R20 ;  /* 0x0c00001312137389 */ /* 0x00006200000e0014 */
[----:B------:R-:W-:Y:S05]  /*34b0*/  RET.REL.NODEC R2 `(_ZN4vllm25paged_attention_v2_kernelI13__nv_bfloat16hLi32ELi8ELi128ELNS_18Fp8KVCacheDataTypeE1ELb1ELi512EEEvPfS3_PT_PKS4_PKT0_SA_ifPKiSC_iPKfiiiSE_SE_iiiii) ;  /* 0xffffcb4002007950 */ /* 0x000fea0003c3ffff */
.L_x_9222:
        /* <DEDUP_REMOVED lines=12> */
.L_x_24876:


//--------------------- .text._ZN4vllm25paged_attention_v2_kernelIthLi256ELi32ELi128ELNS_18Fp8KVCacheDataTypeE1ELb0ELi512EEEvPfS2_PT_PKS3_PKT0_S9_ifPKiSB_iPKfiiiSD_SD_iiiii --------------------------
	.section	.text._ZN4vllm25paged_attention_v2_kernelIthLi256ELi32ELi128ELNS_18Fp8KVCacheDataTypeE1ELb0ELi512EEEvPfS2_PT_PKS3_PKT0_S9_ifPKiSB_iPKfiiiSD_SD_iiiii,"ax",@progbits
	.sectioninfo	@"SHI_REGISTERS=48"
	.align	128
        .global         _ZN4vllm25paged_attention_v2_kernelIthLi256ELi32ELi128ELNS_18Fp8KVCacheDataTypeE1ELb0ELi512EEEvPfS2_PT_PKS3_PKT0_S9_ifPKiSB_iPKfiiiSD_SD_iiiii
        .type           _ZN4vllm25paged_attention_v2_kernelIthLi256ELi32ELi128ELNS_18Fp8KVCacheDataTypeE1ELb0ELi512EEEvPfS2_PT_PKS3_PKT0_S9_ifPKiSB_iPKfiiiSD_SD_iiiii,@function
        .size           _ZN4vllm25paged_attention_v2_kernelIthLi256ELi32ELi128ELNS_18Fp8KVCacheDataTypeE1ELb0ELi512EEEvPfS2_PT_PKS3_PKT0_S9_ifPKiSB_iPKfiiiSD_SD_iiiii,(.L_x_24877 - _ZN4vllm25paged_attention_v2_kernelIthLi256ELi32ELi128ELNS_18Fp8KVCacheDataTypeE1ELb0ELi512EEEvPfS2_PT_PKS3_PKT0_S9_ifPKiSB_iPKfiiiSD_SD_iiiii)
        .other          _ZN4vllm25paged_attention_v2_kernelIthLi256ELi32ELi128ELNS_18Fp8KVCacheDataTypeE1ELb0ELi512EEEvPfS2_PT_PKS3_PKT0_S9_ifPKiSB_iPKfiiiSD_SD_iiiii,@"STO_CUDA_ENTRY STV_DEFAULT"
_ZN4vllm25paged_attention_v2_kernelIthLi256ELi32ELi128ELNS_18Fp8KVCacheDataTypeE1ELb0ELi512EEEvPfS2_PT_PKS3_PKT0_S9_ifPKiSB_iPKfiiiSD_SD_iiiii:
.text._ZN4vllm25paged_attention_v2_kernelIthLi256ELi32ELi128ELNS_18Fp8KVCacheDataTypeE1ELb0ELi512EEEvPfS2_PT_PKS3_PKT0_S9_ifPKiSB_iPKfiiiSD_SD_iiiii:
        /* <DEDUP_REMOVED lines=33> */
.L_x_9256:
        /* <DEDUP_REMOVED lines=10> */
.L_x_9257:
        /* <DEDUP_REMOVED lines=35> */
.L_x_9230:
        /* <DEDUP_REMOVED lines=11> */
.L_x_9229:
[----:B------:R-:W-:Y:S05]  /*0590*/  BSYNC B1 ;  /* 0x0000000000017941 */ /* 0x000fea0003800000 */
.L_x_9228:
        /* <DEDUP_REMOVED lines=10> */
.L_x_9233:
        /* <DEDUP_REMOVED lines=100> */
.L_x_9232:
[----:B------:R-:W-:Y:S05]  /*0c80*/  BSYNC B1 ;  /* 0x0000000000017941 */ /* 0x000fea0003800000 */
.L_x_9231:
        /* <DEDUP_REMOVED lines=55> */
.L_x_9235:
[----:B------:R-:W-:Y:S05]  /*1000*/  BSYNC B1 ;  /* 0x0000000000017941 */ /* 0x000fea0003800000 */
.L_x_9234:
        /* <DEDUP_REMOVED lines=26> */
.L_x_9227:
[----:B------:R-:W-:Y:S05]  /*11b0*/  BSYNC B0 ;  /* 0x0000000000007941 */ /* 0x000fea0003800000 */
.L_x_9226:
        /* <DEDUP_REMOVED lines=43> */
.L_x_9240:
        /* <DEDUP_REMOVED lines=8> */
.L_x_9239:
[----:B------:R-:W-:Y:S05]  /*14f0*/  BSYNC B1 ;  /* 0x0000000000017941 */ /* 0x000fea0003800000 */
.L_x_9238:
        /* <DEDUP_REMOVED lines=10> */
.L_x_9243:
        /* <DEDUP_REMOVED lines=52> */
.L_x_9242:
[----:B------:R-:W-:Y:S05]  /*18e0*/  BSYNC B1 ;  /* 0x0000000000017941 */ /* 0x000fea0003800000 */
.L_x_9241:
        /* <DEDUP_REMOVED lines=31> */
.L_x_9245:
[----:B------:R-:W-:Y:S05]  /*1ae0*/  BSYNC B1 ;  /* 0x0000000000017941 */ /* 0x000fea0003800000 */
.L_x_9244:
        /* <DEDUP_REMOVED lines=14> */
.L_x_9237:
[----:B------:R-:W-:Y:S05]  /*1bd0*/  BSYNC B0 ;  /* 0x0000000000007941 */ /* 0x000fea0003800000 */
.L_x_9236:
        /* <DEDUP_REMOVED lines=24> */
.L_x_9247:
[----:B------:R-:W-:Y:S05]  /*1d60*/  BSYNC B0 ;  /* 0x0000000000007941 */ /* 0x000fea0003800000 */
.L_x_9246:
        /* <DEDUP_REMOVED lines=59> */
.L_x_9249:
[----:B------:R-:W-:Y:S05]  /*2120*/  BSYNC B0 ;  /* 0x0000000000007941 */ /* 0x000fea0003800000 */
.L_x_9248:
        /* <DEDUP_REMOVED lines=71> */
.L_x_9251:
[----:B------:R-:W-:Y:S05]  /*25a0*/  BSYNC B0 ;  /* 0x0000000000007941 */ /* 0x000fea0003800000 */
.L_x_9250:
        /* <DEDUP_REMOVED lines=41> */
.L_x_9253:
[----:B------:R-:W-:Y:S05]  /*2840*/  BSYNC B0 ;  /* 0x0000000000007941 */ /* 0x000fea0003800000 */
.L_x_9252:
        /* <DEDUP_REMOVED lines=72> */
.L_x_9255:
[----:B------:R-:W-:Y:S05]  /*2cd0*/  BSYNC B0 ;  /* 0x0000000000007941 */ /* 0x000fea0003800000 */
.L_x_9254:
        /* <DEDUP_REMOVED lines=245> */
.L_x_9223:
        /* <DEDUP_REMOVED lines=20> */
.L_x_9224:
[----:B------:R-:W-:Y:S01]  /*3d70*/  IMAD.MOV.U32 R13, RZ, RZ, -0x800001 ;  /* 0xff7fffffff0d7424 */ /* 0x000fe200078e00ff */
[----:B------:R-:W-:Y:S01]  /*3d80*/  MOV R10, 0x3dd0 ;  /* 0x00003dd0000a7802 */ /* 0x000fe20000000f00 */
[----:B------:R-:W-:Y:S02]  /*3d90*/  IMAD.MOV.U32 R0, RZ, RZ, 0x10 ;  /* 0x00000010ff007424 */ /* 0x000fe400078e00ff */
[----:B------:R-:W-:Y:S02]  /*3da0*/  IMAD.MOV.U32 R9, RZ, RZ, 0x1f ;  /* 0x0000001fff097424 */ /* 0x000fe400078e00ff */
[----:B------:R-:W-:Y:S02]  /*3db0*/  IMAD.MOV.U32 R14, RZ, RZ, -0x1 ;  /* 0xffffffffff0e7424 */ /* 0x000fe400078e00ff */
[----:B0-----:R-:W-:Y:S05]  /*3dc0*/  CALL.REL.NOINC `($__internal_216_$__cuda_sm70_shflsync_bfly_p) ;  /* 0x000001a000007944 */ /* 0x001fea0003c00000 */
[----:B01----:R-:W-:Y:S05]  /*3dd0*/  BRA `(.L_x_9256) ;  /* 0xffffc43000007947 */ /* 0x003fea000383ffff */
.L_x_9225:
[----:B------:R-:W-:Y:S01]  /*3de0*/  IMAD.MOV.U32 R0, RZ, RZ, 0x8 ;  /* 0x00000008ff007424 */ /* 0x000fe200078e00ff */
[----:B------:R-:W-:Y:S01]  /*3df0*/  MOV R10, 0x3e30 ;  /* 0x00003e30000a7802 */ /* 0x000fe20000000f00 */
[----:B------:R-:W-:Y:S02]  /*3e00*/  IMAD.MOV.U32 R9, RZ, RZ, 0x1f ;  /* 0x0000001fff097424 */ /* 0x000fe400078e00ff */
[----:B------:R-:W-:-:S02]  /*3e10*/  IMAD.MOV.U32 R14, RZ, RZ, -0x1 ;  /* 0xffffffffff0e7424 */ /* 0x000fc400078e00ff */
[----:B0-----:R-:W-:Y:S05]  /*3e20*/  CALL.REL.NOINC `($__internal_216_$__cuda_sm70_shflsync_bfly_p) ;  /* 0x0000014000007944 */ /* 0x001fea0003c00000 */
[----:B01----:R-:W-:Y:S01]  /*3e30*/  FMNMX.FTZ R13, R13, R0, !PT ;  /* 0x000000000d0d7209 */ /* 0x003fe20007810000 */
[----:B------:R-:W-:Y:S01]  /*3e40*/  IMAD.MOV.U32 R0, RZ, RZ, 0x4 ;  /* 0x00000004ff007424 */ /* 0x000fe200078e00ff */
[----:B------:R-:W-:Y:S01]  /*3e50*/  MOV R10, 0x3e90 ;  /* 0x00003e90000a7802 */ /* 0x000fe20000000f00 */
[----:B------:R-:W-:-:S02]  /*3e60*/  IMAD.MOV.U32 R9, RZ, RZ, 0x1f ;  /* 0x0000001fff097424 */ /* 0x000fc400078e00ff */
[----:B------:R-:W-:Y:S02]  /*3e70*/  IMAD.MOV.U32 R14, RZ, RZ, -0x1 ;  /* 0xffffffffff0e7424 */ /* 0x000fe400078e00ff */
[----:B------:R-:W-:Y:S05]  /*3e80*/  CALL.REL.NOINC `($__internal_216_$__cuda_sm70_shflsync_bfly_p) ;  /* 0x000000e000007944 */ /* 0x000fea0003c00000 */
[----:B01----:R-:W-:Y:S01]  /*3e90*/  FMNMX.FTZ R13, R13, R0, !PT ;  /* 0x000000000d0d7209 */ /* 0x003fe20007810000 */
[----:B------:R-:W-:Y:S01]  /*3ea0*/  IMAD.MOV.U32 R0, RZ, RZ, 0x2 ;  /* 0x00000002ff007424 */ /* 0x000fe200078e00ff */
[----:B------:R-:W-:Y:S01]  /*3eb0*/  MOV R10, 0x3ef0 ;  /* 0x00003ef0000a7802 */ /* 0x000fe20000000f00 */
[----:B------:R-:W-:Y:S02]  /*3ec0*/  IMAD.MOV.U32 R9, RZ, RZ, 0x1f ;  /* 0x0000001fff097424 */ /* 0x000fe400078e00ff */
[----:B------:R-:W-:Y:S02]  /*3ed0*/  IMAD.MOV.U32 R14, RZ, RZ, -0x1 ;  /* 0xffffffffff0e7424 */ /* 0x000fe400078e00ff */
[----:B------:R-:W-:Y:S05]  /*3ee0*/  CALL.REL.NOINC `($__internal_216_$__cuda_sm70_shflsync_bfly_p) ;  /* 0x0000008000007944 */ /* 0x000fea0003c00000 */
[----:B01----:R-:W-:Y:S01]  /*3ef0*/  FMNMX.FTZ R13, R13, R0, !PT ;  /* 0x000000000d0d7209 */ /* 0x003fe20007810000 */
[----:B------:R-:W-:Y:S01]  /*3f00*/  IMAD.MOV.U32 R0, RZ, RZ, 0x1 ;  /* 0x00000001ff007424 */ /* 0x000fe200078e00ff */
[----:B------:R-:W-:Y:S01]  /*3f10*/  MOV R10, 0x3f50 ;  /* 0x00003f50000a7802 */ /* 0x000fe20000000f00 */
[----:B------:R-:W-:Y:S02]  /*3f20*/  IMAD.MOV.U32 R9, RZ, RZ, 0x1f ;  /* 0x0000001fff097424 */ /* 0x000fe400078e00ff */
[----:B------:R-:W-:-:S02]  /*3f30*/  IMAD.MOV.U32 R14, RZ, RZ, -0x1 ;  /* 0xffffffffff0e7424 */ /* 0x000fc400078e00ff */
[----:B------:R-:W-:Y:S05]  /*3f40*/  CALL.REL.NOINC `($__internal_216_$__cuda_sm70_shflsync_bfly_p) ;  /* 0x0000002000007944 */ /* 0x000fea0003c00000 */
[----:B-1----:R-:W-:Y:S01]  /*3f50*/  IMAD.MOV.U32 R10, RZ, RZ, R0 ;  /* 0x000000ffff0a7224 */ /* 0x002fe200078e0000 */
[----:B0-----:R-:W-:Y:S05]  /*3f60*/  BRA `(.L_x_9257) ;  /* 0xffffc34000007947 */ /* 0x001fea000383ffff */
        .weak           $__internal_216_$__cuda_sm70_shflsync_bfly_p
        .type           $__internal_216_$__cuda_sm70_shflsync_bfly_p,@function
        .size           $__internal_216_$__cuda_sm70_shflsync_bfly_p,(.L_x_24877 - $__internal_216_$__cuda_sm70_shflsync_bfly_p)
$__internal_216_$__cuda_sm70_shflsync_bfly_p:
[----:B------:R-:W-:Y:S01]  /*3f70*/  IMAD.MOV.U32 R11, RZ, RZ, 0x0 ;  /* 0x00000000ff0b7424 */ /* 0x000fe200078e00ff */
[----:B------:R-:W-:Y:S04]  /*3f80*/  WARPSYNC R14 ;  /* 0x0000000e00007348 */ /* 0x000fe80003800000 */
[----:B------:R0:W1:Y:S01]  /*3f90*/  SHFL.BFLY PT, R0, R13, R0, R9 ;  /* 0x0c0000000d007389 */ /* 0x00006200000e0009 */
[----:B------:R-:W-:Y:S05]  /*3fa0*/  RET.REL.NODEC R10 `(_ZN4vllm25paged_attention_v2_kernelIthLi256ELi32ELi128ELNS_18Fp8KVCacheDataTypeE1ELb0ELi512EEEvPfS2_PT_PKS3_PKT0_S9_ifPKiSB_iPKfiiiSD_SD_iiiii) ;  /* 0xffffc0500a007950 */ /* 0x000fea0003c3ffff */
.L_x_9258:
        /* <DEDUP_REMOVED lines=13> */
.L_x_24877:


//--------------------- .text._ZN4vllm25paged_attention_v2_kernelIthLi192ELi32ELi128ELNS_18Fp8KVCacheDataTypeE1ELb0ELi512EEEvPfS2_PT_PKS3_PKT0_S9_ifPKiSB_iPKfiiiSD_SD_iiiii --------------------------
	.section	.text._ZN4vllm25paged_attention_v2_kernelIthLi192ELi32ELi128ELNS_18Fp8KVCacheDataTypeE1ELb0ELi512EEEvPfS2_PT_PKS3_PKT0_S9_ifPKiSB_iPKfiiiSD_SD_iiiii,"ax",@progbits
	.sectioninfo	@"SHI_REGISTERS=40"
	.align	128
        .global         _ZN4vllm25paged_attention_v2_kernelIthLi192ELi32ELi128ELNS_18Fp8KVCacheDataTypeE1ELb0ELi512EEEvPfS2_PT_PKS3_PKT0_S9_ifPKiSB_iPKfiiiSD_SD_iiiii
        .type           _ZN4vllm25paged_attention_v2_kernelIthLi192ELi32ELi128ELNS_18Fp8KVCacheDataTypeE1ELb0ELi512EEEvPfS2_PT_PKS3_PKT0_S9_ifPKiSB_iPKfiiiSD_SD_iiiii,@function
        .size           _ZN4vllm25paged_attention_v2_kernelIthLi192ELi32ELi128ELNS_18Fp8KVCacheDataTypeE1ELb0ELi512EEEvPfS2_PT_PKS3_PKT0_S9_ifPKiSB_iPKfiiiSD_SD_iiiii,(.L_x_24878 - _ZN4vllm25paged_attention_v2_kernelIthLi192ELi32ELi128ELNS_18Fp8KVCacheDataTypeE1ELb0ELi512EEEvPfS2_PT_PKS3_PKT0_S9_ifPKiSB_iPKfiiiSD_SD_iiiii)
        .other          _ZN4vllm25paged_attention_v2_kernelIthLi192ELi32ELi128ELNS_18Fp8KVCacheDataTypeE1ELb0ELi512EEEvPfS2_PT_PKS3_PKT0_S9_ifPKiSB_iPKfiiiSD_SD_iiiii,@"STO_CUDA_ENTRY STV_DEFAULT"
_ZN4vllm25paged_attention_v2_kernelIthLi192ELi32ELi128ELNS_18Fp8KVCacheDataTypeE1ELb0ELi512EEEvPfS2_PT_PKS3_PKT0_S9_ifPKiSB_iPKfiiiSD_SD_iiiii:
.text._ZN4vllm25paged_attention_v2_kernelIthLi192ELi32ELi128ELNS_18Fp8KVCacheDataTypeE1ELb0ELi512EEEvPfS2_PT_PKS3_PKT0_S9_ifPKiSB_iPKfiiiSD_SD_iiiii:
        /* <DEDUP_REMOVED lines=33> */
.L_x_9292:
        /* <DEDUP_REMOVED lines=10> */
.L_x_9293:
        /* <DEDUP_REMOVED lines=35> */
.L_x_9266:
        /* <DEDUP_REMOVED lines=11> */
.L_x_9265:
[----:B------:R-:W-:Y:S05]  /*0590*/  BSYNC B1 ;  /* 0x0000000000017941 */ /* 0x000fea0003800000 */
.L_x_9264:
        /* <DEDUP_REMOVED lines=10> */
.L_x_9269:
        /* <DEDUP_REMOVED lines=100> */
.L_x_9268:
[----:B------:R-:W-:Y:S05]  /*0c80*/  BSYNC B1 ;  /* 0x0000000000017941 */ /* 0x000fea0003800000 */
.L_x_9267:
        /* <DEDUP_REMOVED lines=55> */
.L_x_9271:
[----:B------:R-:W-:Y:S05]  /*1000*/  BSYNC B1 ;  /* 0x0000000000017941 */ /* 0x000fea0003800000 */
.L_x_9270:
        /* <DEDUP_REMOVED lines=26> */
.L_x_9263:
[----:B------:R-:W-:Y:S05]  /*11b0*/  BSYNC B0 ;  /* 0x0000000000007941 */ /* 0x000fea0003800000 */
.L_x_9262:
        /* <DEDUP_REMOVED lines=43> */
.L_x_9276:
        /* <DEDUP_REMOVED lines=8> */
.L_x_9275:
[----:B------:R-:W-:Y:S05]  /*14f0*/  BSYNC B1 ;  /* 0x0000000000017941 */ /* 0x000fea0003800000 */
.L_x_9274:
        /* <DEDUP_REMOVED lines=10> */
.L_x_9279:
        /* <DEDUP_REMOVED lines=52> */
.L_x_9278:
[----:B------:R-:W-:Y:S05]  /*18e0*/  BSYNC B1 ;  /* 0x0000000000017941 */ /* 0x000fea0003800000 */
.L_x_9277:
        /* <DEDUP_REMOVED lines=31> */
.L_x_9281:
[----:B------:R-:W-:Y:S05]  /*1ae0*/  BSYNC B1 ;  /* 0x0000000000017941 */ /* 0x000fea0003800000 */
.L_x_9280:
        /* <DEDUP_REMOVED lines=14> */
.L_x_9273:
[----:B------:R-:W-:Y:S05]  /*1bd0*/  BSYNC B0 ;  /* 0x0000000000007941 */ /* 0x000fea0003800000 */
.L_x_9272:
        /* <DEDUP_REMOVED lines=30> */
.L_x_9283:
[----:B------:R-:W-:Y:S05]  /*1dc0*/  BSYNC B0 ;  /* 0x0000000000007941 */ /* 0x000fea0003800000 */
.L_x_9282:
        /* <DEDUP_REMOVED lines=45> */
.L_x_9285:
[----:B------:R-:W-:Y:S05]  /*20a0*/  BSYNC B0 ;  /* 0x0000000000007941 */ /* 0x000fea0003800000 */
.L_x_9284:
        /* <DEDUP_REMOVED lines=51> */
.L_x_9287:
[----:B------:R-:W-:Y:S05]  /*23e0*/  BSYNC B0 ;  /* 0x0000000000007941 */ /* 0x000fea0003800000 */
.L_x_9286:
        /* <DEDUP_REMOVED lines=27> */
.L_x_9289:
[----:B------:R-:W-:Y:S05]  /*25a0*/  BSYNC B0 ;  /* 0x0000000000007941 */ /* 0x000fea0003800000 */
.L_x_9288:
        /* <DEDUP_REMOVED lines=51> */
.L_x_9291:
[----:B------:R-:W-:Y:S05]  /*28e0*/  BSYNC B0 ;  /* 0x0000000000007941 */ /* 0x000fea0003800000 */
.L_x_9290:
        /* <DEDUP_REMOVED lines=186> */
.L_x_9259:
        /* <DEDUP_REMOVED lines=20> */
.L_x_9260:
[----:B------:R-:W-:Y:S01]  /*35d0*/  IMAD.MOV.U32 R12, RZ, RZ, -0x800001 ;  /* 0xff7fffffff0c7424 */ /* 0x000fe200078e00ff */
[----:B------:R-:W-:Y:S01]  /*35e0*/  MOV R10, 0x3630 ;  /* 0x00003630000a7802 */ /* 0x000fe20000000f00 */
[----:B------:R-:W-:Y:S02]  /*35f0*/  IMAD.MOV.U32 R13, RZ, RZ, 0x10 ;  /* 0x00000010ff0d7424 */ /* 0x000fe400078e00ff */
[----:B------:R-:W-:Y:S02]  /*3600*/  IMAD.MOV.U32 R4, RZ, RZ, 0x1f ;  /* 0x0000001fff047424 */ /* 0x000fe400078e00ff */
[----:B------:R-:W-:Y:S02]  /*3610*/  IMAD.MOV.U32 R19, RZ, RZ, -0x1 ;  /* 0xffffffffff137424 */ /* 0x000fe400078e00ff */
[----:B0-----:R-:W-:Y:S05]  /*3620*/  CALL.REL.NOINC `($__internal_217_$__cuda_sm70_shflsync_bfly_p) ;  /* 0x000001b000007944 */ /* 0x001fea0003c00000 */
[----:B01----:R-:W-:Y:S05]  /*3630*/  BRA `(.L_x_9292) ;  /* 0xffffcbd000007947 */ /* 0x003fea000383ffff */
.L_x_9261:
[----:B------:R-:W-:Y:S01]  /*3640*/  IMAD.MOV.U32 R12, RZ, RZ, R21 ;  /* 0x000000ffff0c7224 */ /* 0x000fe200078e0015 */
[----:B------:R-:W-:Y:S01]  /*3650*/  MOV R10, 0x36a0 ;  /* 0x000036a0000a7802 */ /* 0x000fe20000000f00 */
[----:B------:R-:W-:Y:S02]  /*3660*/  IMAD.MOV.U32 R13, RZ, RZ, 0x8 ;  /* 0x00000008ff0d7424 */ /* 0x000fe400078e00ff */
[----:B------:R-:W-:-:S02]  /*3670*/  IMAD.MOV.U32 R4, RZ, RZ, 0x1f ;  /* 0x0000001fff047424 */ /* 0x000fc400078e00ff */
[----:B------:R-:W-:Y:S02]  /*3680*/  IMAD.MOV.U32 R19, RZ, RZ, -0x1 ;  /* 0xffffffffff137424 */ /* 0x000fe400078e00ff */
[----:B0-----:R-:W-:Y:S05]  /*3690*/  CALL.REL.NOINC `($__internal_217_$__cuda_sm70_shflsync_bfly_p) ;  /* 0x0000014000007944 */ /* 0x001fea0003c00000 */
[----:B01----:R-:W-:Y:S01]  /*36a0*/  FMNMX.FTZ R12, R21, R4, !PT ;  /* 0x00000004150c7209 */ /* 0x003fe20007810000 */
[----:B------:R-:W-:Y:S01]  /*36b0*/  IMAD.MOV.U32 R13, RZ, RZ, 0x4 ;  /* 0x00000004ff0d7424 */ /* 0x000fe200078e00ff */
[----:B------:R-:W-:Y:S01]  /*36c0*/  MOV R10, 0x3700 ;  /* 0x00003700000a7802 */ /* 0x000fe20000000f00 */
[----:B------:R-:W-:Y:S02]  /*36d0*/  IMAD.MOV.U32 R4, RZ, RZ, 0x1f ;  /* 0x0000001fff047424 */ /* 0x000fe400078e00ff */
[----:B------:R-:W-:Y:S02]  /*36e0*/  IMAD.MOV.U32 R19, RZ, RZ, -0x1 ;  /* 0xffffffffff137424 */ /* 0x000fe400078e00ff */
[----:B------:R-:W-:Y:S05]  /*36f0*/  CALL.REL.NOINC `($__internal_217_$__cuda_sm70_shflsync_bfly_p) ;  /* 0x000000e000007944 */ /* 0x000fea0003c00000 */
[----:B01----:R-:W-:Y:S01]  /*3700*/  FMNMX.FTZ R12, R12, R4, !PT ;  /* 0x000000040c0c7209 */ /* 0x003fe20007810000 */
[----:B------:R-:W-:Y:S01]  /*3710*/  IMAD.MOV.U32 R13, RZ, RZ, 0x2 ;  /* 0x00000002ff0d7424 */ /* 0x000fe200078e00ff */
[----:B------:R-:W-:Y:S01]  /*3720*/  MOV R10, 0x3760 ;  /* 0x00003760000a7802 */ /* 0x000fe20000000f00 */
[----:B------:R-:W-:Y:S02]  /*3730*/  IMAD.MOV.U32 R4, RZ, RZ, 0x1f ;  /* 0x0000001fff047424 */ /* 0x000fe400078e00ff */
[----:B------:R-:W-:-:S02]  /*3740*/  IMAD.MOV.U32 R19, RZ, RZ, -0x1 ;  /* 0xffffffffff137424 */ /* 0x000fc400078e00ff */
[----:B------:R-:W-:Y:S05]  /*3750*/  CALL.REL.NOINC `($__internal_217_$__cuda_sm70_shflsync_bfly_p) ;  /* 0x0000008000007944 */ /* 0x000fea0003c00000 */
[----:B01----:R-:W-:Y:S01]  /*3760*/  FMNMX.FTZ R12, R12, R4, !PT ;  /* 0x000000040c0c7209 */ /* 0x003fe20007810000 */
[----:B------:R-:W-:Y:S01]  /*3770*/  IMAD.MOV.U32 R13, RZ, RZ, 0x1 ;  /* 0x00000001ff0d7424 */ /* 0x000fe200078e00ff */
[----:B------:R-:W-:Y:S01]  /*3780*/  MOV R10, 0x37c0 ;  /* 0x000037c0000a7802 */ /* 0x000fe20000000f00 */
[----:B------:R-:W-:-:S02]  /*3790*/  IMAD.MOV.U32 R4, RZ, RZ, 0x1f ;  /* 0x0000001fff047424 */ /* 0x000fc400078e00ff */
[----:B------:R-:W-:Y:S02]  /*37a0*/  IMAD.MOV.U32 R19, RZ, RZ, -0x1 ;  /* 0xffffffffff137424 */ /* 0x000fe400078e00ff */
[----:B------:R-:W-:Y:S05]  /*37b0*/  CALL.REL.NOINC `($__internal_217_$__cuda_sm70_shflsync_bfly_p) ;  /* 0x0000002000007944 */ /* 0x000fea0003c00000 */
[----:B01----:R-:W-:Y:S01]  /*37c0*/  IMAD.MOV.U32 R13, RZ, RZ, R4 ;  /* 0x000000ffff0d7224 */ /* 0x003fe200078e0004 */
[----:B------:R-:W-:Y:S05]  /*37d0*/  BRA `(.L_x_9293) ;  /* 0xffffcad000007947 */ /* 0x000fea000383ffff */
        .weak           $__internal_217_$__cuda_sm70_shflsync_bfly_p
        .type           $__internal_217_$__cuda_sm70_shflsync_bfly_p,@function
        .size           $__internal_217_$__cuda_sm70_shflsync_bfly_p,(.L_x_24878 - $__internal_217_$__cuda_sm70_shflsync_bfly_p)
$__internal_217_$__cuda_sm70_shflsync_bfly_p:
[----:B------:R-:W-:Y:S01]  /*37e0*/  IMAD.MOV.U32 R11, RZ, RZ, 0x0 ;  /* 0x00000000ff0b7424 */ /* 0x000fe200078e00ff */
[----:B------:R-:W-:Y:S04]  /*37f0*/  WARPSYNC R19 ;  /* 0x0000001300007348 */ /* 0x000fe80003800000 */
[----:B------:R0:W1:Y:S01]  /*3800*/  SHFL.BFLY PT, R4, R12, R13, R4 ;  /* 0x0c00000d0c047389 */ /* 0x00006200000e0004 */
[----:B------:R-:W-:Y:S05]  /*3810*/  RET.REL.NODEC R10 `(_ZN4vllm25paged_attention_v2_kernelIthLi192ELi32ELi128ELNS_18Fp8KVCacheDataTypeE1ELb0ELi512EEEvPfS2_PT_PKS3_PKT0_S9_ifPKiSB_iPKfiiiSD_SD_iiiii) ;  /* 0xffffc7e00a007950 */ /* 0x000fea0003c3ffff */
.L_x_9294:
        /* <DEDUP_REMOVED lines=14> */
.L_x_24878:


//--------------------- .text._ZN4vllm25paged_attention_v2_kernelIthLi128ELi32ELi128ELNS_18Fp8KVCacheDataTypeE1ELb0ELi512EEEvPfS2_PT_PKS3_PKT0_S9_ifPKiSB_iPKfiiiSD_SD_iiiii --------------------------
	.section	.text._ZN4vllm25paged_attention_v2_kernelIthLi128ELi32ELi128ELNS_18Fp8KVCacheDataTypeE1ELb0ELi512EEEvPfS2_PT_PKS3_PKT0_S9_ifPKiSB_iPKfiiiSD_SD_iiiii,"ax",@progbits
	.sectioninfo	@"SHI_REGISTERS=32"
	.align	128
        .global         _ZN4vllm25paged_attention_v2_kernelIthLi128ELi32ELi128ELNS_18Fp8KVCacheDataTypeE1ELb0ELi512EEEvPfS2_PT_PKS3_PKT0_S9_ifPKiSB_iPKfiiiSD_SD_iiiii
        .type           _ZN4vllm25paged_attention_v2_kernelIthLi128ELi32ELi128ELNS_18Fp8KVCacheDataTypeE1ELb0ELi512EEEvPfS2_PT_PKS3_PKT0_S9_ifPKiSB_iPKfiiiSD_SD_iiiii,@function
        .size           _ZN4vllm25paged_attention_v2_kernelIthLi128ELi32ELi128ELNS_18Fp8KVCacheDataTypeE1ELb0ELi512EEEvPfS2_PT_PKS3_PKT0_S9_ifPKiSB_iPKfiiiSD_SD_iiiii,(.L_x_24879 - _ZN4vllm25paged_attention_v2_kernelIthLi128ELi32ELi128ELNS_18Fp8KVCacheDataTypeE1ELb0ELi512EEEvPfS2_PT_PKS3_PKT0_S9_ifPKiSB_iPKfiiiSD_SD_iiiii)
        .other          _ZN4vllm25paged_attention_v2_kernelIthLi128ELi32ELi128ELNS_18Fp8KVCacheDataTypeE1ELb0ELi512EEEvPfS2_PT_PKS3_PKT0_S9_ifPKiSB_iPKfiiiSD_SD_iiiii,@"STO_CUDA_ENTRY STV_DEFAULT"
_ZN4vllm25paged_attention_v2_kernelIthLi128ELi32ELi128ELNS_18Fp8KVCacheDataTypeE1ELb0ELi512EEEvPfS2_PT_PKS3_PKT0_S9_ifPKiSB_iPKfiiiSD_SD_iiiii:
.text._ZN4vllm25paged_attention_v2_kernelIthLi128ELi32ELi128ELNS_18Fp8KVCacheDataTypeE1ELb0ELi512EEEvPfS2_PT_PKS3_PKT0_S9_ifPKiSB_iPKfiiiSD_SD_iiiii:
        /* <DEDUP_REMOVED lines=33> */
.L_x_9328:
        /* <DEDUP_REMOVED lines=10> */
.L_x_9329:
        /* <DEDUP_REMOVED lines=35> */
.L_x_9302:
        /* <DEDUP_REMOVED lines=11> */
.L_x_9301:
[----:B------:R-:W-:Y:S05]  /*0590*/  BSYNC B1 ;  /* 0x0000000000017941 */ /* 0x000fea0003800000 */
.L_x_9300:
        /* <DEDUP_REMOVED lines=10> */
.L_x_9305:
        /* <DEDUP_REMOVED lines=100> */
.L_x_9304:
[----:B------:R-:W-:Y:S05]  /*0c80*/  BSYNC B1 ;  /* 0x0000000000017941 */ /* 0x000fea0003800000 */
.L_x_9303:
        /* <DEDUP_REMOVED lines=55> */
.L_x_9307:
[----:B------:R-:W-:Y:S05]  /*1000*/  BSYNC B1 ;  /* 0x0000000000017941 */ /* 0x000fea0003800000 */
.L_x_9306:
        /* <DEDUP_REMOVED lines=26> */
.L_x_9299:
[----:B------:R-:W-:Y:S05]  /*11b0*/  BSYNC B0 ;  /* 0x0000000000007941 */ /* 0x000fea0003800000 */
.L_x_9298:
        /* <DEDUP_REMOVED lines=43> */
.L_x_9312:
        /* <DEDUP_REMOVED lines=8> */
.L_x_9311:
[----:B------:R-:W-:Y:S05]  /*14f0*/  BSYNC B1 ;  /* 0x0000000000017941 */ /* 0x000fea0003800000 */
.L_x_9310:
        /* <DEDUP_REMOVED lines=10> */
.L_x_9315:
        /* <DEDUP_REMOVED lines=52> */
.L_x_9314:
[----:B------:R-:W-:Y:S05]  /*18e0*/  BSYNC B1 ;  /* 0x0000000000017941 */ /* 0x000fea0003800000 */
.L_x_9313:
        /* <DEDUP_REMOVED lines=31> */
.L_x_9317:
[----:B------:R-:W-:Y:S05]  /*1ae0*/  BSYNC B1 ;  /* 0x0000000000017941 */ /* 0x000fea0003800000 */
.L_x_9316:
        /* <DEDUP_REMOVED lines=14> */
.L_x_9309:
[----:B------:R-:W-:Y:S05]  /*1bd0*/  BSYNC B0 ;  /* 0x0000000000007941 */ /* 0x000fea0003800000 */
.L_x_9308:
        /* <DEDUP_REMOVED lines=30> */
.L_x_9319:
[----:B------:R-:W-:Y:S05]  /*1dc0*/  BSYNC B0 ;  /* 0x0000000000007941 */ /* 0x000fea0003800000 */
.L_x_9318:
        /* <DEDUP_REMOVED lines=33> */
.L_x_9321:
[----:B------:R-:W-:Y:S05]  /*1fe0*/  BSYNC B0 ;  /* 0x0000000000007941 */ /* 0x000fea0003800000 */
.L_x_9320:
        /* <DEDUP_REMOVED lines=35> */
.L_x_9323:
[----:B------:R-:W-:Y:S05]  /*2220*/  BSYNC B0 ;  /* 0x0000000000007941 */ /* 0x000fea0003800000 */
.L_x_9322:
        /* <DEDUP_REMOVED lines=19> */
.L_x_9325:
[----:B------:R-:W-:Y:S05]  /*2360*/  BSYNC B0 ;  /* 0x0000000000007941 */ /* 0x000fea0003800000 */
.L_x_9324:
        /* <DEDUP_REMOVED lines=36> */
.L_x_9327:
[----:B------:R-:W-:Y:S05]  /*25b0*/  BSYNC B0 ;  /* 0x0000000000007941 */ /* 0x000fea0003800000 */
.L_x_9326:
        /* <DEDUP_REMOVED lines=130> */
.L_x_9295:
        /* <DEDUP_REMOVED lines=20> */
.L_x_9296:
[----:B------:R-:W-:Y:S01]  /*2f20*/  IMAD.MOV.U32 R15, RZ, RZ, -0x800001 ;  /* 0xff7fffffff0f7424 */ /* 0x000fe200078e00ff */
[----:B------:R-:W-:Y:S01]  /*2f30*/  MOV R12, 0x2f80 ;  /* 0x00002f80000c7802 */ /* 0x000fe20000000f00 */
[----:B------:R-:W-:Y:S02]  /*2f40*/  IMAD.MOV.U32 R16, RZ, RZ, 0x10 ;  /* 0x00000010ff107424 */ /* 0x000fe400078e00ff */
[----:B------:R-:W-:Y:S02]  /*2f50*/  IMAD.MOV.U32 R11, RZ, RZ, 0x1f ;  /* 0x0000001fff0b7424 */ /* 0x000fe400078e00ff */
[----:B------:R-:W-:Y:S02]  /*2f60*/  IMAD.MOV.U32 R18, RZ, RZ, -0x1 ;  /* 0xffffffffff127424 */ /* 0x000fe400078e00ff */
[----:B0-----:R-:W-:Y:S05]  /*2f70*/  CALL.REL.NOINC `($__internal_218_$__cuda_sm70_shflsync_bfly_p) ;  /* 0x000001b000007944 */ /* 0x001fea0003c00000 */
[----:B01----:R-:W-:Y:S05]  /*2f80*/  BRA `(.L_x_9328) ;  /* 0xffffd28000007947 */ /* 0x003fea000383ffff */
.L_x_9297:
[----:B------:R-:W-:Y:S01]  /*2f90*/  MOV R15, R20 ;  /* 0x00000014000f7202 */ /* 0x000fe20000000f00 */
[----:B------:R-:W-:Y:S01]  /*2fa0*/  IMAD.MOV.U32 R16, RZ, RZ, 0x8 ;  /* 0x00000008ff107424 */ /* 0x000fe200078e00ff */
[----:B------:R-:W-:Y:S01]  /*2fb0*/  MOV R12, 0x2ff0 ;  /* 0x00002ff0000c7802 */ /* 0x000fe20000000f00 */
[----:B------:R-:W-:Y:S02]  /*2fc0*/  IMAD.MOV.U32 R11, RZ, RZ, 0x1f ;  /* 0x0000001fff0b7424 */ /* 0x000fe400078e00ff */
[----:B------:R-:W-:-:S02]  /*2fd0*/  IMAD.MOV.U32 R18, RZ, RZ, -0x1 ;  /* 0xffffffffff127424 */ /* 0x000fc400078e00ff */
[----:B0-----:R-:W-:Y:S05]  /*2fe0*/  CALL.REL.NOINC `($__internal_218_$__cuda_sm70_shflsync_bfly_p) ;  /* 0x0000014000007944 */ /* 0x001fea0003c00000 */
[----:B01----:R-:W-:Y:S01]  /*2ff0*/  FMNMX.FTZ R15, R20, R11, !PT ;  /* 0x0000000b140f7209 */ /* 0x003fe20007810000 */
[----:B------:R-:W-:Y:S01]  /*3000*/  IMAD.MOV.U32 R16, RZ, RZ, 0x4 ;  /* 0x00000004ff107424 */ /* 0x000fe200078e00ff */
[----:B------:R-:W-:Y:S01]  /*3010*/  MOV R12, 0x3050 ;  /* 0x00003050000c7802 */ /* 0x000fe20000000f00 */
[----:B------:R-:W-:-:S02]  /*3020*/  IMAD.MOV.U32 R11, RZ, RZ, 0x1f ;  /* 0x0000001fff0b7424 */ /* 0x000fc400078e00ff */
[----:B------:R-:W-:Y:S02]  /*3030*/  IMAD.MOV.U32 R18, RZ, RZ, -0x1 ;  /* 0xffffffffff127424 */ /* 0x000fe400078e00ff */
[----:B------:R-:W-:Y:S05]  /*3040*/  CALL.REL.NOINC `($__internal_218_$__cuda_sm70_shflsync_bfly_p) ;  /* 0x000000e000007944 */ /* 0x000fea0003c00000 */
[----:B01----:R-:W-:Y:S01]  /*3050*/  FMNMX.FTZ R15, R15, R11, !PT ;  /* 0x0000000b0f0f7209 */ /* 0x003fe20007810000 */
[----:B------:R-:W-:Y:S01]  /*3060*/  IMAD.MOV.U32 R16, RZ, RZ, 0x2 ;  /* 0x00000002ff107424 */ /* 0x000fe200078e00ff */
[----:B------:R-:W-:Y:S01]  /*3070*/  MOV R12, 0x30b0 ;  /* 0x000030b0000c7802 */ /* 0x000fe20000000f00 */
[----:B------:R-:W-:Y:S02]  /*3080*/  IMAD.MOV.U32 R11, RZ, RZ, 0x1f ;  /* 0x0000001fff0b7424 */ /* 0x000fe400078e00ff */
[----:B------:R-:W-:Y:S02]  /*3090*/  IMAD.MOV.U32 R18, RZ, RZ, -0x1 ;  /* 0xffffffffff127424 */ /* 0x000fe400078e00ff */
[----:B------:R-:W-:Y:S05]  /*30a0*/  CALL.REL.NOINC `($__internal_218_$__cuda_sm70_shflsync_bfly_p) ;  /* 0x0000008000007944 */ /* 0x000fea0003c00000 */
[----:B01----:R-:W-:Y:S01]  /*30b0*/  FMNMX.FTZ R15, R15, R11, !PT ;  /* 0x0000000b0f0f7209 */ /* 0x003fe20007810000 */
[----:B------:R-:W-:Y:S01]  /*30c0*/  IMAD.MOV.U32 R16, RZ, RZ, 0x1 ;  /* 0x00000001ff107424 */ /* 0x000fe200078e00ff */
[----:B------:R-:W-:Y:S01]  /*30d0*/  MOV R12, 0x3110 ;  /* 0x00003110000c7802 */ /* 0x000fe20000000f00 */
[----:B------:R-:W-:Y:S02]  /*30e0*/  IMAD.MOV.U32 R11, RZ, RZ, 0x1f ;  /* 0x0000001fff0b7424 */ /* 0x000fe400078e00ff */
[----:B------:R-:W-:-:S02]  /*30f0*/  IMAD.MOV.U32 R18, RZ, RZ, -0x1 ;  /* 0xffffffffff127424 */ /* 0x000fc400078e00ff */
[----:B------:R-:W-:Y:S05]  /*3100*/  CALL.REL.NOINC `($__internal_218_$__cuda_sm70_shflsync_bfly_p) ;  /* 0x0000002000007944 */ /* 0x000fea0003c00000 */
[----:B01----:R-:W-:Y:S01]  /*3110*/  IMAD.MOV.U32 R16, RZ, RZ, R11 ;  /* 0x000000ffff107224 */ /* 0x003fe200078e000b */
[----:B------:R-:W-:Y:S05]  /*3120*/  BRA `(.L_x_9329) ;  /* 0xffffd18000007947 */ /* 0x000fea000383ffff */
        .weak           $__internal_218_$__cuda_sm70_shflsync_bfly_p
        .type           $__internal_218_$__cuda_sm70_shflsync_bfly_p,@function
        .size           $__internal_218_$__cuda_sm70_shflsync_bfly_p,(.L_x_24879 - $__internal_218_$__cuda_sm70_shflsync_bfly_p)
$__internal_218_$__cuda_sm70_shflsync_bfly_p:
[----:B------:R-:W-:Y:S01]  /*3130*/  IMAD.MOV.U32 R13, RZ, RZ, 0x0 ;  /* 0x00000000ff0d7424 */ /* 0x000fe200078e00ff */
[----:B------:R-:W-:Y:S04]  /*3140*/  WARPSYNC R18 ;  /* 0x0000001200007348 */ /* 0x000fe80003800000 */
[----:B------:R0:W1:Y:S01]  /*3150*/  SHFL.BFLY PT, R11, R15, R16, R11 ;  /* 0x0c0000100f0b7389 */ /* 0x00006200000e000b */
[----:B------:R-:W-:Y:S05]  /*3160*/  RET.REL.NODEC R12 `(_ZN4vllm25paged_attention_v2_kernelIthLi128ELi32ELi128ELNS_18Fp8KVCacheDataTypeE1ELb0ELi512EEEvPfS2_PT_PKS3_PKT0_S9_ifPKiSB_iPKfiiiSD_SD_iiiii) ;  /* 0xffffce900c007950 */ /* 0x000fea0003c3ffff */
.L_x_9330:
        /* <DEDUP_REMOVED lines=9> */
.L_x_24879:


//--------------------- .text._ZN4vllm25paged_attention_v2_kernelIthLi120ELi32ELi128ELNS_18Fp8KVCacheDataTypeE1ELb0ELi512EEEvPfS2_PT_PKS3_PKT0_S9_ifPKiSB_iPKfiiiSD_SD_iiiii --------------------------
	.section	.text._ZN4vllm25paged_attention_v2_kernelIthLi120ELi32ELi128ELNS_18Fp8KVCacheDataTypeE1ELb0ELi512EEEvPfS2_PT_PKS3_PKT0_S9_ifPKiSB_iPKfiiiSD_SD_iiiii,"ax",@progbits
	.sectioninfo	@"SHI_REGISTERS=32"
	.align	128
        .global         _ZN4vllm25paged_attention_v2_kernelIthLi120ELi32ELi128ELNS_18Fp8KVCacheDataTypeE1ELb0ELi512EEEvPfS2_PT_PKS3_PKT0_S9_ifPKiSB_iPKfiiiSD_SD_iiiii
        .type           _ZN4vllm25paged_attention_v2_kernelIthLi120ELi32ELi128ELNS_18Fp8KVCacheDataTypeE1ELb0ELi512EEEvPfS2_PT_PKS3_PKT0_S9_ifPKiSB_iPKfiiiSD_SD_iiiii,@function
        .size           _ZN4vllm25paged_attention_v2_kernelIthLi120ELi32ELi128ELNS_18Fp8KVCacheDataTypeE1ELb0ELi512EEEvPfS2_PT_PKS3_PKT0_S9_ifPKiSB_iPKfiiiSD_SD_iiiii,(.L_x_24880 - _ZN4vllm25paged_attention_v2_kernelIthLi120ELi32ELi128ELNS_18Fp8KVCacheDataTypeE1ELb0ELi512EEEvPfS2_PT_PKS3_PKT0_S9_ifPKiSB_iPKfiiiSD_SD_iiiii)
        .other          _ZN4vllm25paged_attention_v2_kernelIthLi120ELi32ELi128ELNS_18Fp8KVCacheDataTypeE1ELb0ELi512EEEvPfS2_PT_PKS3_PKT0_S9_ifPKiSB_iPKfiiiSD_SD_iiiii,@"STO_CUDA_ENTRY STV_DEFAULT"
_ZN4vllm25paged_attention_v2_kernelIthLi120ELi32ELi128ELNS_18Fp8KVCacheDataTypeE1ELb0ELi512EEEvPfS2_PT_PKS3_PKT0_S9_ifPKiSB_iPKfiiiSD_SD_iiiii:
.text._ZN4vllm25paged_attention_v2_kernelIthLi120ELi32ELi128ELNS_18Fp8KVCacheDataTypeE1ELb0ELi512EEEvPfS2_PT_PKS3_PKT0_S9_ifPKiSB_iPKfiiiSD_SD_iiiii:
        /* <DEDUP_REMOVED lines=33> */
.L_x_9364:
        /* <DEDUP_REMOVED lines=10> */
.L_x_9365:
        /* <DEDUP_REMOVED lines=35> */
.L_x_9338:
        /* <DEDUP_REMOVED lines=11> */
.L_x_9337:
[----:B------:R-:W-:Y:S05]  /*0590*/  BSYNC B1 ;  /* 0x0000000000017941 */ /* 0x000fea0003800000 */
.L_x_9336:
        /* <DEDUP_REMOVED lines=10> */
.L_x_9341:
        /* <DEDUP_REMOVED lines=100> */
.L_x_9340:
[----:B------:R-:W-:Y:S05]  /*0c80*/  BSYNC B1 ;  /* 0x0000000000017941 */ /* 0x000fea0003800000 */
.L_x_9339:
        /* <DEDUP_REMOVED lines=55> */
.L_x_9343:
[----:B------:R-:W-:Y:S05]  /*1000*/  BSYNC B1 ;  /* 0x0000000000017941 */ /* 0x000fea0003800000 */
.L_x_9342:
        /* <DEDUP_REMOVED lines=26> */
.L_x_9335:
[----:B------:R-:W-:Y:S05]  /*11b0*/  BSYNC B0 ;  /* 0x0000000000007941 */ /* 0x000fea0003800000 */
.L_x_9334:
        /* <DEDUP_REMOVED lines=43> */
.L_x_9348:
        /* <DEDUP_REMOVED lines=8> */
.L_x_9347:
[----:B------:R-:W-:Y:S05]  /*14f0*/  BSYNC B1 ;  /* 0x0000000000017941 */ /* 0x000fea0003800000 */
.L_x_9346:
        /* <DEDUP_REMOVED lines=10> */
.L_x_9351:
        /* <DEDUP_REMOVED lines=52> */
.L_x_9350:
[----:B------:R-:W-:Y:S05]  /*18e0*/  BSYNC B1 ;  /* 0x0000000000017941 */ /* 0x000fea0003800000 */
.L_x_9349:
        /* <DEDUP_REMOVED lines=31> */
.L_x_9353:
[----:B------:R-:W-:Y:S05]  /*1ae0*/  BSYNC B1 ;  /* 0x0000000000017941 */ /* 0x000fea0003800000 */
.L_x_9352:
        /* <DEDUP_REMOVED lines=14> */
.L_x_9345:
[----:B------:R-:W-:Y:S05]  /*1bd0*/  BSYNC B0 ;  /* 0x0000000000007941 */ /* 0x000fea0003800000 */
.L_x_9344:
        /* <DEDUP_REMOVED lines=30> */
.L_x_9355:
[----:B------:R-:W-:Y:S05]  /*1dc0*/  BSYNC B0 ;  /* 0x0000000000007941 */ /* 0x000fea0003800000 */
.L_x_9354:
        /* <DEDUP_REMOVED lines=31> */
.L_x_9357:
[----:B------:R-:W-:Y:S05]  /*1fc0*/  BSYNC B0 ;  /* 0x0000000000007941 */ /* 0x000fea0003800000 */
.L_x_9356:
        /* <DEDUP_REMOVED lines=33> */
.L_x_9359:
[----:B------:R-:W-:Y:S05]  /*21e0*/  BSYNC B0 ;  /* 0x0000000000007941 */ /* 0x000fea0003800000 */
.L_x_9358:
        /* <DEDUP_REMOVED lines=18> */
.L_x_9361:
[----:B------:R-:W-:Y:S05]  /*2310*/  BSYNC B0 ;  /* 0x0000000000007941 */ /* 0x000fea0003800000 */
.L_x_9360:
        /* <DEDUP_REMOVED lines=34> */
.L_x_9363:
[----:B------:R-:W-:Y:S05]  /*2540*/  BSYNC B0 ;  /* 0x0000000000007941 */ /* 0x000fea0003800000 */
.L_x_9362:
        /* <DEDUP_REMOVED lines=121> */
.L_x_9331:
        /* <DEDUP_REMOVED lines=20> */
.L_x_9332:
[----:B------:R-:W-:Y:S01]  /*2e20*/  IMAD.MOV.U32 R15, RZ, RZ, -0x800001 ;  /* 0xff7fffffff0f7424 */ /* 0x000fe200078e00ff */
[----:B------:R-:W-:Y:S01]  /*2e30*/  MOV R12, 0x2e80 ;  /* 0x00002e80000c7802 */ /* 0x000fe20000000f00 */
[----:B------:R-:W-:Y:S02]  /*2e40*/  IMAD.MOV.U32 R16, RZ, RZ, 0x10 ;  /* 0x00000010ff107424 */ /* 0x000fe400078e00ff */
[----:B------:R-:W-:Y:S02]  /*2e50*/  IMAD.MOV.U32 R11, RZ, RZ, 0x1f ;  /* 0x0000001fff0b7424 */ /* 0x000fe400078e00ff */
[----:B------:R-:W-:Y:S02]  /*2e60*/  IMAD.MOV.U32 R18, RZ, RZ, -0x1 ;  /* 0xffffffffff127424 */ /* 0x000fe400078e00ff */
[----:B0-----:R-:W-:Y:S05]  /*2e70*/  CALL.REL.NOINC `($__internal_219_$__cuda_sm70_shflsync_bfly_p) ;  /* 0x000001b000007944 */ /* 0x001fea0003c00000 */
[----:B01----:R-:W-:Y:S05]  /*2e80*/  BRA `(.L_x_9364) ;  /* 0xffffd38000007947 */ /* 0x003fea000383ffff */
.L_x_9333:
[----:B------:R-:W-:Y:S01]  /*2e90*/  IMAD.MOV.U32 R15, RZ, RZ, R20 ;  /* 0x000000ffff0f7224 */ /* 0x000fe200078e0014 */
[----:B------:R-:W-:Y:S01]  /*2ea0*/  MOV R18, 0xffffffff ;  /* 0xffffffff00127802 */ /* 0x000fe20000000f00 */
[----:B------:R-:W-:Y:S01]  /*2eb0*/  IMAD.MOV.U32 R16, RZ, RZ, 0x8 ;  /* 0x00000008ff107424 */ /* 0x000fe200078e00ff */
[----:B------:R-:W-:Y:S01]  /*2ec0*/  MOV R12, 0x2ef0 ;  /* 0x00002ef0000c7802 */ /* 0x000fe20000000f00 */
[----:B------:R-:W-:-:S02]  /*2ed0*/  IMAD.MOV.U32 R11, RZ, RZ, 0x1f ;  /* 0x0000001fff0b7424 */ /* 0x000fc400078e00ff */
[----:B0-----:R-:W-:Y:S05]  /*2ee0*/  CALL.REL.NOINC `($__internal_219_$__cuda_sm70_shflsync_bfly_p) ;  /* 0x0000014000007944 */ /* 0x001fea0003c00000 */
[----:B01----:R-:W-:Y:S01]  /*2ef0*/  FMNMX.FTZ R15, R20, R11, !PT ;  /* 0x0000000b140f7209 */ /* 0x003fe20007810000 */
[----:B------:R-:W-:Y:S01]  /*2f00*/  IMAD.MOV.U32 R16, RZ, RZ, 0x4 ;  /* 0x00000004ff107424 */ /* 0x000fe200078e00ff */
[----:B------:R-:W-:Y:S01]  /*2f10*/  MOV R12, 0x2f50 ;  /* 0x00002f50000c7802 */ /* 0x000fe20000000f00 */
[----:B------:R-:W-:-:S02]  /*2f20*/  IMAD.MOV.U32 R11, RZ, RZ, 0x1f ;  /* 0x0000001fff0b7424 */ /* 0x000fc400078e00ff */
[----:B------:R-:W-:Y:S02]  /*2f30*/  IMAD.MOV.U32 R18, RZ, RZ, -0x1 ;  /* 0xffffffffff127424 */ /* 0x000fe400078e00ff */
[----:B------:R-:W-:Y:S05]  /*2f40*/  CALL.REL.NOINC `($__internal_219_$__cuda_sm70_shflsync_bfly_p) ;  /* 0x000000e000007944 */ /* 0x000fea0003c00000 */
[----:B01----:R-:W-:Y:S01]  /*2f50*/  FMNMX.FTZ R15, R15, R11, !PT ;  /* 0x0000000b0f0f7209 */ /* 0x003fe20007810000 */
[----:B------:R-:W-:Y:S01]  /*2f60*/  IMAD.MOV.U32 R16, RZ, RZ, 0x2 ;  /* 0x00000002ff107424 */ /* 0x000fe200078e00ff */
[----:B------:R-:W-:Y:S01]  /*2f70*/  MOV R12, 0x2fb0 ;  /* 0x00002fb0000c7802 */ /* 0x000fe20000000f00 */
[----:B------:R-:W-:Y:S02]  /*2f80*/  IMAD.MOV.U32 R11, RZ, RZ, 0x1f ;  /* 0x0000001fff0b7424 */ /* 0x000fe400078e00ff */
[----:B------:R-:W-:Y:S02]  /*2f90*/  IMAD.MOV.U32 R18, RZ, RZ, -0x1 ;  /* 0xffffffffff127424 */ /* 0x000fe400078e00ff */
[----:B------:R-:W-:Y:S05]  /*2fa0*/  CALL.REL.NOINC `($__internal_219_$__cuda_sm70_shflsync_bfly_p) ;  /* 0x0000008000007944 */ /* 0x000fea0003c00000 */
[----:B01----:R-:W-:Y:S01]  /*2fb0*/  FMNMX.FTZ R15, R15, R11, !PT ;  /* 0x0000000b0f0f7209 */ /* 0x003fe20007810000 */
[----:B------:R-:W-:Y:S01]  /*2fc0*/  IMAD.MOV.U32 R16, RZ, RZ, 0x1 ;  /* 0x00000001ff107424 */ /* 0x000fe200078e00ff */
[----:B------:R-:W-:Y:S01]  /*2fd0*/  MOV R12, 0x3010 ;  /* 0x00003010000c7802 */ /* 0x000fe20000000f00 */
[----:B------:R-:W-:Y:S02]  /*2fe0*/  IMAD.MOV.U32 R11, RZ, RZ, 0x1f ;  /* 0x0000001fff0b7424 */ /* 0x000fe400078e00ff */
[----:B------:R-:W-:-:S02]  /*2ff0*/  IMAD.MOV.U32 R18, RZ, RZ, -0x1 ;  /* 0xffffffffff127424 */ /* 0x000fc400078e00ff */
[----:B------:R-:W-:Y:S05]  /*3000*/  CALL.REL.NOINC `($__internal_219_$__cuda_sm70_shflsync_bfly_p) ;  /* 0x0000002000007944 */ /* 0x000fea0003c00000 */
[----:B01----:R-:W-:Y:S01]  /*3010*/  IMAD.MOV.U32 R16, RZ, RZ, R11 ;  /* 0x000000ffff107224 */ /* 0x003fe200078e000b */
[----:B------:R-:W-:Y:S05]  /*3020*/  BRA `(.L_x_9365) ;  /* 0xffffd28000007947 */ /* 0x000fea000383ffff */
        .weak           $__internal_219_$__cuda_sm70_shflsync_bfly_p
        .type           $__internal_219_$__cuda_sm70_shflsync_bfly_p,@function
        .size           $__internal_219_$__cuda_sm70_shflsync_bfly_p,(.L_x_24880 - $__internal_219_$__cuda_sm70_shflsync_bfly_p)
$__internal_219_$__cuda_sm70_shflsync_bfly_p:
[----:B------:R-:W-:Y:S01]  /*3030*/  IMAD.MOV.U32 R13, RZ, RZ, 0x0 ;  /* 0x00000000ff0d7424 */ /* 0x000fe200078e00ff */
[----:B------:R-:W-:Y:S04]  /*3040*/  WARPSYNC R18 ;  /* 0x0000001200007348 */ /* 0x000fe80003800000 */
[----:B------:R0:W1:Y:S01]  /*3050*/  SHFL.BFLY PT, R11, R15, R16, R11 ;  /* 0x0c0000100f0b7389 */ /* 0x00006200000e000b */
[----:B------:R-:W-:Y:S05]  /*3060*/  RET.REL.NODEC R12 `(_ZN4vllm25paged_attention_v2_kernelIthLi120ELi32ELi128ELNS_18Fp8KVCacheDataTypeE1ELb0ELi512EEEvPfS2_PT_PKS3_PKT0_S9_ifPKiSB_iPKfiiiSD_SD_iiiii) ;  /* 0xffffcf900c007950 */ /* 0x000fea0003c3ffff */
.L_x_9366:
        /* <DEDUP_REMOVED lines=9> */
.L_x_24880:


//--------------------- .text._ZN4vllm25paged_attention_v2_kernelIthLi112ELi32ELi128ELNS_18Fp8KVCacheDataTypeE1ELb0ELi512EEEvPfS2_PT_PKS3_PKT0_S9_ifPKiSB_iPKfiiiSD_SD_iiiii --------------------------
	.section	.text._ZN4vllm25paged_attention_v2_kernelIthLi112ELi32ELi128ELNS_18Fp8KVCacheDataTypeE1ELb0ELi512EEEvPfS2_PT_PKS3_PKT0_S9_ifPKiSB_iPKfiiiSD_SD_iiiii,"ax",@progbits
	.sectioninfo	@"SHI_REGISTERS=32"
	.align	128
        .global         _ZN4vllm25paged_attention_v2_kernelIthLi112ELi32ELi128ELNS_18Fp8KVCacheDataTypeE1ELb0ELi512EEEvPfS2_PT_PKS3_PKT0_S9_ifPKiSB_iPKfiiiSD_SD_iiiii
        .type           _ZN4vllm25paged_attention_v2_kernelIthLi112ELi32ELi128ELNS_18Fp8KVCacheDataTypeE1ELb0ELi512EEEvPfS2_PT_PKS3_PKT0_S9_ifPKiSB_iPKfiiiSD_SD_iiiii,@function
        .size           _ZN4vllm25paged_attention_v2_kernelIthLi112ELi32ELi128ELNS_18Fp8KVCacheDataTypeE1ELb0ELi512EEEvPfS2_PT_PKS3_PKT0_S9_ifPKiSB_iPKfiiiSD_SD_iiiii,(.L_x_24881 - _ZN4vllm25paged_attention_v2_kernelIthLi112ELi32ELi128ELNS_18Fp8KVCacheDataTypeE1ELb0ELi512EEEvPfS2_PT_PKS3_PKT0_S9_ifPKiSB_iPKfiiiSD_SD_iiiii)
        .other          _ZN4vllm25paged_attention_v2_kernelIthLi112ELi32ELi128ELNS_18Fp8KVCacheDataTypeE1ELb0ELi512EEEvPfS2_PT_PKS3_PKT0_S9_ifPKiSB_iPKfiiiSD_SD_iiiii,@"STO_CUDA_ENTRY STV_DEFAULT"
_ZN4vllm25paged_attention_v2_kernelIthLi112ELi32ELi128ELNS_18Fp8KVCacheDataTypeE1ELb0ELi512EEEvPfS2_PT_PKS3_PKT0_S9_ifPKiSB_iPKfiiiSD_SD_iiiii:
.text._ZN4vllm25paged_attention_v2_kernelIthLi112ELi32ELi128ELNS_18Fp8KVCacheDataTypeE1ELb0ELi512EEEvPfS2_PT_PKS3_PKT0_S9_ifPKiSB_iPKfiiiSD_SD_iiiii:
        /* <DEDUP_REMOVED lines=33> */
.L_x_9400:
        /* <DEDUP_REMOVED lines=10> */
.L_x_9401:
        /* <DEDUP_REMOVED lines=35> */
.L_x_9374:
        /* <DEDUP_REMOVED lines=11> */
.L_x_9373:
[----:B------:R-:W-:Y:S05]  /*0590*/  BSYNC B1 ;  /* 0x0000000000017941 */ /* 0x000fea0003800000 */
.L_x_9372:
        /* <DEDUP_REMOVED lines=10> */
.L_x_9377:
        /* <DEDUP_REMOVED lines=100> */
.L_x_9376:
[----:B------:R-:W-:Y:S05]  /*0c80*/  BSYNC B1 ;  /* 0x0000000000017941 */ /* 0x000fea0003800000 */
.L_x_9375:
        /* <DEDUP_REMOVED lines=55> */
.L_x_9379:
[----:B------:R-:W-:Y:S05]  /*1000*/  BSYNC B1 ;  /* 0x0000000000017941 */ /* 0x000fea0003800000 */
.L_x_9378:
        /* <DEDUP_REMOVED lines=26> */
.L_x_9371:
[----:B------:R-:W-:Y:S05]  /*11b0*/  BSYNC B0 ;  /* 0x0000000000007941 */ /* 0x000fea0003800000 */
.L_x_9370:
        /* <DEDUP_REMOVED lines=43> */
.L_x_9384:
        /* <DEDUP_REMOVED lines=8> */
.L_x_9383:
[----:B------:R-:W-:Y:S05]  /*14f0*/  BSYNC B1 ;  /* 0x0000000000017941 */ /* 0x000fea0003800000 */
.L_x_9382:
        /* <DEDUP_REMOVED lines=10> */
.L_x_9387:
        /* <DEDUP_REMOVED lines=52> */
.L_x_9386:
[----:B------:R-:W-:Y:S05]  /*18e0*/  BSYNC B1 ;  /* 0x0000000000017941 */ /* 0x000fea0003800000 */
.L_x_9385:
        /* <DEDUP_REMOVED lines=31> */
.L_x_9389:
[----:B------:R-:W-:Y:S05]  /*1ae0*/  BSYNC B1 ;  /* 0x0000000000017941 */ /* 0x000fea0003800000 */
.L_x_9388:
        /* <DEDUP_REMOVED lines=14> */
.L_x_9381:
[----:B------:R-:W-:Y:S05]  /*1bd0*/  BSYNC B0 ;  /* 0x0000000000007941 */ /* 0x000fea0003800000 */
.L_x_9380:
        /* <DEDUP_REMOVED lines=30> */
.L_x_9391:
[----:B------:R-:W-:Y:S05]  /*1dc0*/  BSYNC B0 ;  /* 0x0000000000007941 */ /* 0x000fea0003800000 */
.L_x_9390:
        /* <DEDUP_REMOVED lines=31> */
.L_x_9393:
[----:B------:R-:W-:Y:S05]  /*1fc0*/  BSYNC B0 ;  /* 0x0000000000007941 */ /* 0x000fea0003800000 */
.L_x_9392:
        /* <DEDUP_REMOVED lines=31> */
.L_x_9395:
[----:B------:R-:W-:Y:S05]  /*21c0*/  BSYNC B0 ;  /* 0x0000000000007941 */ /* 0x000fea0003800000 */
.L_x_9394:
        /* <DEDUP_REMOVED lines=17> */
.L_x_9397:
[----:B------:R-:W-:Y:S05]  /*22e0*/  BSYNC B0 ;  /* 0x0000000000007941 */ /* 0x000fea0003800000 */
.L_x_9396:
        /* <DEDUP_REMOVED lines=32> */
.L_x_9399:
[----:B------:R-:W-:Y:S05]  /*24f0*/  BSYNC B0 ;  /* 0x0000000000007941 */ /* 0x000fea0003800000 */
.L_x_9398:
        /* <DEDUP_REMOVED lines=114> */
.L_x_9367:
        /* <DEDUP_REMOVED lines=20> */
.L_x_9368:
[----:B------:R-:W-:Y:S01]  /*2d60*/  IMAD.MOV.U32 R15, RZ, RZ, -0x800001 ;  /* 0xff7fffffff0f7424 */ /* 0x000fe200078e00ff */
[----:B------:R-:W-:Y:S01]  /*2d70*/  MOV R12, 0x2dc0 ;  /* 0x00002dc0000c7802 */ /* 0x000fe20000000f00 */
[----:B------:R-:W-:Y:S02]  /*2d80*/  IMAD.MOV.U32 R16, RZ, RZ, 0x10 ;  /* 0x00000010ff107424 */ /* 0x000fe400078e00ff */
[----:B------:R-:W-:Y:S02]  /*2d90*/  IMAD.MOV.U32 R11, RZ, RZ, 0x1f ;  /* 0x0000001fff0b7424 */ /* 0x000fe400078e00ff */
[----:B------:R-:W-:Y:S02]  /*2da0*/  IMAD.MOV.U32 R18, RZ, RZ, -0x1 ;  /* 0xffffffffff127424 */ /* 0x000fe400078e00ff */
[----:B0-----:R-:W-:Y:S05]  /*2db0*/  CALL.REL.NOINC `($__internal_220_$__cuda_sm70_shflsync_bfly_p) ;  /* 0x000001b000007944 */ /* 0x001fea0003c00000 */
[----:B01----:R-:W-:Y:S05]  /*2dc0*/  BRA `(.L_x_9400) ;  /* 0xffffd44000007947 */ /* 0x003fea000383ffff */
.L_x_9369:
[----:B------:R-:W-:Y:S01]  /*2dd0*/  IMAD.MOV.U32 R15, RZ, RZ, R20 ;  /* 0x000000ffff0f7224 */ /* 0x000fe200078e0014 */
[----:B------:R-:W-:Y:S01]  /*2de0*/  MOV R11, 0x1f ;  /* 0x0000001f000b7802 */ /* 0x000fe20000000f00 */
[----:B------:R-:W-:Y:S01]  /*2df0*/  IMAD.MOV.U32 R16, RZ, RZ, 0x8 ;  /* 0x00000008ff107424 */ /* 0x000fe200078e00ff */
[----:B------:R-:W-:Y:S01]  /*2e00*/  MOV R12, 0x2e30 ;  /* 0x00002e30000c7802 */ /* 0x000fe20000000f00 */
[----:B------:R-:W-:-:S02]  /*2e10*/  IMAD.MOV.U32 R18, RZ, RZ, -0x1 ;  /* 0xffffffffff127424 */ /* 0x000fc400078e00ff */
[----:B0-----:R-:W-:Y:S05]  /*2e20*/  CALL.REL.NOINC `($__internal_220_$__cuda_sm70_shflsync_bfly_p) ;  /* 0x0000014000007944 */ /* 0x001fea0003c00000 */
[----:B01----:R-:W-:Y:S01]  /*2e30*/  FMNMX.FTZ R15, R20, R11, !PT ;  /* 0x0000000b140f7209 */ /* 0x003fe20007810000 */
[----:B------:R-:W-:Y:S01]  /*2e40*/  IMAD.MOV.U32 R16, RZ, RZ, 0x4 ;  /* 0x00000004ff107424 */ /* 0x000fe200078e00ff */
[----:B------:R-:W-:Y:S01]  /*2e50*/  MOV R12, 0x2e90 ;  /* 0x00002e90000c7802 */ /* 0x000fe20000000f00 */
[----:B------:R-:W-:-:S02]  /*2e60*/  IMAD.MOV.U32 R11, RZ, RZ, 0x1f ;  /* 0x0000001fff0b7424 */ /* 0x000fc400078e00ff */
[----:B------:R-:W-:Y:S02]  /*2e70*/  IMAD.MOV.U32 R18, RZ, RZ, -0x1 ;  /* 0xffffffffff127424 */ /* 0x000fe400078e00ff */
[----:B------:R-:W-:Y:S05]  /*2e80*/  CALL.REL.NOINC `($__internal_220_$__cuda_sm70_shflsync_bfly_p) ;  /* 0x000000e000007944 */ /* 0x000fea0003c00000 */
[----:B01----:R-:W-:Y:S01]  /*2e90*/  FMNMX.FTZ R15, R15, R11, !PT ;  /* 0x0000000b0f0f7209 */ /* 0x003fe20007810000 */
[----:B------:R-:W-:Y:S01]  /*2ea0*/  IMAD.MOV.U32 R16, RZ, RZ, 0x2 ;  /* 0x00000002ff107424 */ /* 0x000fe200078e00ff */
[----:B------:R-:W-:Y:S01]  /*2eb0*/  MOV R18, 0xffffffff ;  /* 0xffffffff00127802 */ /* 0x000fe20000000f00 */
[----:B------:R-:W-:Y:S01]  /*2ec0*/  IMAD.MOV.U32 R11, RZ, RZ, 0x1f ;  /* 0x0000001fff0b7424 */ /* 0x000fe200078e00ff */
[----:B------:R-:W-:Y:S02]  /*2ed0*/  MOV R12, 0x2ef0 ;  /* 0x00002ef0000c7802 */ /* 0x000fe40000000f00 */
[----:B------:R-:W-:Y:S05]  /*2ee0*/  CALL.REL.NOINC `($__internal_220_$__cuda_sm70_shflsync_bfly_p) ;  /* 0x0000008000007944 */ /* 0x000fea0003c00000 */
[----:B01----:R-:W-:Y:S01]  /*2ef0*/  FMNMX.FTZ R15, R15, R11, !PT ;  /* 0x0000000b0f0f7209 */ /* 0x003fe20007810000 */
[----:B------:R-:W-:Y:S01]  /*2f00*/  IMAD.MOV.U32 R16, RZ, RZ, 0x1 ;  /* 0x00000001ff107424 */ /* 0x000fe200078e00ff */
[----:B------:R-:W-:Y:S01]  /*2f10*/  MOV R12, 0x2f50 ;  /* 0x00002f50000c7802 */ /* 0x000fe20000000f00 */
[----:B------:R-:W-:Y:S02]  /*2f20*/  IMAD.MOV.U32 R11, RZ, RZ, 0x1f ;  /* 0x0000001fff0b7424 */ /* 0x000fe400078e00ff */
[----:B------:R-:W-:Y:S02]  /*2f30*/  IMAD.MOV.U32 R18, RZ, RZ, -0x1 ;  /* 0xffffffffff127424 */ /* 0x000fe400078e00ff */
[----:B------:R-:W-:Y:S05]  /*2f40*/  CALL.REL.NOINC `($__internal_220_$__cuda_sm70_shflsync_bfly_p) ;  /* 0x0000002000007944 */ /* 0x000fea0003c00000 */
[----:B01----:R-:W-:Y:S01]  /*2f50*/  IMAD.MOV.U32 R16, RZ, RZ, R11 ;  /* 0x000000ffff107224 */ /* 0x003fe200078e000b */
[----:B------:R-:W-:Y:S05]  /*2f60*/  BRA `(.L_x_9401) ;  /* 0xffffd34000007947 */ /* 0x000fea000383ffff */
        .weak           $__internal_220_$__cuda_sm70_shflsync_bfly_p
        .type           $__internal_220_$__cuda_sm70_shflsync_bfly_p,@function
        .size           $__internal_220_$__cuda_sm70_shflsync_bfly_p,(.L_x_24881 - $__internal_220_$__cuda_sm70_shflsync_bfly_p)
$__internal_220_$__cuda_sm70_shflsync_bfly_p:
[----:B------:R-:W-:Y:S01]  /*2f70*/  IMAD.MOV.U32 R13, RZ, RZ, 0x0 ;  /* 0x00000000ff0d7424 */ /* 0x000fe200078e00ff */
[----:B------:R-:W-:Y:S04]  /*2f80*/  WARPSYNC R18 ;  /* 0x0000001200007348 */ /* 0x000fe80003800000 */
[----:B------:R0:W1:Y:S01]  /*2f90*/  SHFL.BFLY PT, R11, R15, R16, R11 ;  /* 0x0c0000100f0b7389 */ /* 0x00006200000e000b */
[----:B------:R-:W-:Y:S05]  /*2fa0*/  RET.REL.NODEC R12 `(_ZN4vllm25paged_attention_v2_kernelIthLi112ELi32ELi128ELNS_18Fp8KVCacheDataTypeE1ELb0ELi512EEEvPfS2_PT_PKS3_PKT0_S9_ifPKiSB_iPKfiiiSD_SD_iiiii) ;  /* 0xffffd0500c007950 */ /* 0x000fea0003c3ffff */
.L_x_9402:
        /* <DEDUP_REMOVED lines=13> */
.L_x_24881:


//--------------------- .text._ZN4vllm25paged_attention_v2_kernelIthLi96ELi32ELi128ELNS_18Fp8KVCacheDataTypeE1ELb0ELi512EEEvPfS2_PT_PKS3_PKT0_S9_ifPKiSB_iPKfiiiSD_SD_iiiii --------------------------
	.section	.text._ZN4vllm25paged_attention_v2_kernelIthLi96ELi32ELi128ELNS_18Fp8KVCacheDataTypeE1ELb0ELi512EEEvPfS2_PT_PKS3_PKT0_S9_ifPKiSB_iPKfiiiSD_SD_iiiii,"ax",@progbits
	.sectioninfo	@"SHI_REGISTERS=32"
	.align	128
        .global         _ZN4vllm25paged_attention_v2_kernelIthLi96ELi32ELi128ELNS_18Fp8KVCacheDataTypeE1ELb0ELi512EEEvPfS2_PT_PKS3_PKT0_S9_ifPKiSB_iPKfiiiSD_SD_iiiii
        .type           _ZN4vllm25paged_attention_v2_kernelIthLi96ELi32ELi128ELNS_18Fp8KVCacheDataTypeE1ELb0ELi512EEEvPfS2_PT_PKS3_PKT0_S9_ifPKiSB_iPKfiiiSD_SD_iiiii,@function
        .size           _ZN4vllm25paged_attention_v2_kernelIthLi96ELi32ELi128ELNS_18Fp8KVCacheDataTypeE1ELb0ELi512EEEvPfS2_PT_PKS3_PKT0_S9_ifPKiSB_iPKfiiiSD_SD_iiiii,(.L_x_24882 - _ZN4vllm25paged_attention_v2_kernelIthLi96ELi32ELi128ELNS_18Fp8KVCacheDataTypeE1ELb0ELi512EEEvPfS2_PT_PKS3_PKT0_S9_ifPKiSB_iPKfiiiSD_SD_iiiii)
        .other          _ZN4vllm25paged_attention_v2_kernelIthLi96ELi32ELi128ELNS_18Fp8KVCacheDataTypeE1ELb0ELi512EEEvPfS2_PT_PKS3_PKT0_S9_ifPKiSB_iPKfiiiSD_SD_iiiii,@"STO_CUDA_ENTRY STV_DEFAULT"
_ZN4vllm25paged_attention_v2_kernelIthLi96ELi32ELi128ELNS_18Fp8KVCacheDataTypeE1ELb0ELi512EEEvPfS2_PT_PKS3_PKT0_S9_ifPKiSB_iPKfiiiSD_SD_iiiii:
.text._ZN4vllm25paged_attention_v2_kernelIthLi96ELi32ELi128ELNS_18Fp8KVCacheDataTypeE1ELb0ELi512EEEvPfS2_PT_PKS3_PKT0_S9_ifPKiSB_iPKfiiiSD_SD_iiiii:
        /* <DEDUP_REMOVED lines=33> */
.L_x_9436:
        /* <DEDUP_REMOVED lines=10> */
.L_x_9437:
        /* <DEDUP_REMOVED lines=35> */
.L_x_9410:
        /* <DEDUP_REMOVED lines=11> */
.L_x_9409:
[----:B------:R-:W-:Y:S05]  /*0590*/  BSYNC B1 ;  /* 0x0000000000017941 */ /* 0x000fea0003800000 */
.L_x_9408:
        /* <DEDUP_REMOVED lines=10> */
.L_x_9413:
        /* <DEDUP_REMOVED lines=100> */
.L_x_9412:
[----:B------:R-:W-:Y:S05]  /*0c80*/  BSYNC B1 ;  /* 0x0000000000017941 */ /* 0x000fea0003800000 */
.L_x_9411:
        /* <DEDUP_REMOVED lines=55> */
.L_x_9415:
[----:B------:R-:W-:Y:S05]  /*1000*/  BSYNC B1 ;  /* 0x0000000000017941 */ /* 0x000fea0003800000 */
.L_x_9414:
        /* <DEDUP_REMOVED lines=26> */
.L_x_9407:
[----:B------:R-:W-:Y:S05]  /*11b0*/  BSYNC B0 ;  /* 0x0000000000007941 */ /* 0x000fea0003800000 */
.L_x_9406:
        /* <DEDUP_REMOVED lines=43> */
.L_x_9420:
        /* <DEDUP_REMOVED lines=8> */
.L_x_9419:
[----:B------:R-:W-:Y:S05]  /*14f0*/  BSYNC B1 ;  /* 0x0000000000017941 */ /* 0x000fea0003800000 */
.L_x_9418:
        /* <DEDUP_REMOVED lines=10> */
.L_x_9423:
        /* <DEDUP_REMOVED lines=52> */
.L_x_9422:
[----:B------:R-:W-:Y:S05]  /*18e0*/  BSYNC B1 ;  /* 0x0000000000017941 */ /* 0x000fea0003800000 */
.L_x_9421:
        /* <DEDUP_REMOVED lines=31> */
.L_x_9425:
[----:B------:R-:W-:Y:S05]  /*1ae0*/  BSYNC B1 ;  /* 0x0000000000017941 */ /* 0x000fea0003800000 */
.L_x_9424:
        /* <DEDUP_REMOVED lines=14> */
.L_x_9417:
[----:B------:R-:W-:Y:S05]  /*1bd0*/  BSYNC B0 ;  /* 0x0000000000007941 */ /* 0x000fea0003800000 */
.L_x_9416:
        /* <DEDUP_REMOVED lines=30> */
.L_x_9427:
[----:B------:R-:W-:Y:S05]  /*1dc0*/  BSYNC B0 ;  /* 0x0000000000007941 */ /* 0x000fea0003800000 */
.L_x_9426:
        /* <DEDUP_REMOVED lines=29> */
.L_x_9429:
[----:B------:R-:W-:Y:S05]  /*1fa0*/  BSYNC B0 ;  /* 0x0000000000007941 */ /* 0x000fea0003800000 */
.L_x_9428:
        /* <DEDUP_REMOVED lines=27> */
.L_x_9431:
[----:B------:R-:W-:Y:S05]  /*2160*/  BSYNC B0 ;  /* 0x0000000000007941 */ /* 0x000fea0003800000 */
.L_x_9430:
        /* <DEDUP_REMOVED lines=15> */
.L_x_9433:
[----:B------:R-:W-:Y:S05]  /*2260*/  BSYNC B0 ;  /* 0x0000000000007941 */ /* 0x000fea0003800000 */
.L_x_9432:
        /* <DEDUP_REMOVED lines=27> */
.L_x_9435:
[----:B------:R-:W-:Y:S05]  /*2420*/  BSYNC B0 ;  /* 0x0000000000007941 */ /* 0x000fea0003800000 */
.L_x_9434:
        /* <DEDUP_REMOVED lines=100> */
.L_x_9403:
        /* <DEDUP_REMOVED lines=20> */
.L_x_9404:
[----:B------:R-:W-:Y:S01]  /*2bb0*/  IMAD.MOV.U32 R15, RZ, RZ, -0x800001 ;  /* 0xff7fffffff0f7424 */ /* 0x000fe200078e00ff */
[----:B------:R-:W-:Y:S01]  /*2bc0*/  MOV R18, 0xffffffff ;  /* 0xffffffff00127802 */ /* 0x000fe20000000f00 */
[----:B------:R-:W-:Y:S01]  /*2bd0*/  IMAD.MOV.U32 R16, RZ, RZ, 0x10 ;  /* 0x00000010ff107424 */ /* 0x000fe200078e00ff */
[----:B------:R-:W-:Y:S01]  /*2be0*/  MOV R12, 0x2c10 ;  /* 0x00002c10000c7802 */ /* 0x000fe20000000f00 */
[----:B------:R-:W-:Y:S02]  /*2bf0*/  IMAD.MOV.U32 R11, RZ, RZ, 0x1f ;  /* 0x0000001fff0b7424 */ /* 0x000fe400078e00ff */
[----:B0-----:R-:W-:Y:S05]  /*2c00*/  CALL.REL.NOINC `($__internal_221_$__cuda_sm70_shflsync_bfly_p) ;  /* 0x000001b000007944 */ /* 0x001fea0003c00000 */
[----:B01----:R-:W-:Y:S05]  /*2c10*/  BRA `(.L_x_9436) ;  /* 0xffffd5f000007947 */ /* 0x003fea000383ffff */
.L_x_9405:
[----:B------:R-:W-:Y:S01]  /*2c20*/  IMAD.MOV.U32 R15, RZ, RZ, R20 ;  /* 0x000000ffff0f7224 */ /* 0x000fe200078e0014 */
[----:B------:R-:W-:Y:S01]  /*2c30*/  MOV R12, 0x2c80 ;  /* 0x00002c80000c7802 */ /* 0x000fe20000000f00 */
[----:B------:R-:W-:Y:S02]  /*2c40*/  IMAD.MOV.U32 R16, RZ, RZ, 0x8 ;  /* 0x00000008ff107424 */ /* 0x000fe400078e00ff */
[----:B------:R-:W-:Y:S02]  /*2c50*/  IMAD.MOV.U32 R11, RZ, RZ, 0x1f ;  /* 0x0000001fff0b7424 */ /* 0x000fe400078e00ff */
[----:B------:R-:W-:-:S02]  /*2c60*/  IMAD.MOV.U32 R18, RZ, RZ, -0x1 ;  /* 0xffffffffff127424 */ /* 0x000fc400078e00ff */
[----:B0-----:R-:W-:Y:S05]  /*2c70*/  CALL.REL.NOINC `($__internal_221_$__cuda_sm70_shflsync_bfly_p) ;  /* 0x0000014000007944 */ /* 0x001fea0003c00000 */
[----:B0-----:R-:W-:Y:S01]  /*2c80*/  HFMA2.MMA R16, -RZ, RZ, 0, 2.384185791015625e-07 ;  /* 0x00000004ff107435 */ /* 0x001fe200000001ff */
[----:B-1----:R-:W-:Y:S01]  /*2c90*/  FMNMX.FTZ R15, R20, R11, !PT ;  /* 0x0000000b140f7209 */ /* 0x002fe20007810000 */
[----:B------:R-:W-:Y:S01]  /*2ca0*/  IMAD.MOV.U32 R11, RZ, RZ, 0x1f ;  /* 0x0000001fff0b7424 */ /* 0x000fe200078e00ff */
[----:B------:R-:W-:Y:S01]  /*2cb0*/  MOV R12, 0x2ce0 ;  /* 0x00002ce0000c7802 */ /* 0x000fe20000000f00 */
[----:B------:R-:W-:-:S02]  /*2cc0*/  IMAD.MOV.U32 R18, RZ, RZ, -0x1 ;  /* 0xffffffffff127424 */ /* 0x000fc400078e00ff */
[----:B------:R-:W-:Y:S05]  /*2cd0*/  CALL.REL.NOINC `($__internal_221_$__cuda_sm70_shflsync_bfly_p) ;  /* 0x000000e000007944 */ /* 0x000fea0003c00000 */
[----:B01----:R-:W-:Y:S01]  /*2ce0*/  FMNMX.FTZ R15, R15, R11, !PT ;  /* 0x0000000b0f0f7209 */ /* 0x003fe20007810000 */
[----:B------:R-:W-:Y:S01]  /*2cf0*/  IMAD.MOV.U32 R16, RZ, RZ, 0x2 ;  /* 0x00000002ff107424 */ /* 0x000fe200078e00ff */
[----:B------:R-:W-:Y:S01]  /*2d00*/  MOV R11, 0x1f ;  /* 0x0000001f000b7802 */ /* 0x000fe20000000f00 */
[----:B------:R-:W-:Y:S01]  /*2d10*/  IMAD.MOV.U32 R18, RZ, RZ, -0x1 ;  /* 0xffffffffff127424 */ /* 0x000fe200078e00ff */
[----:B------:R-:W-:-:S02]  /*2d20*/  MOV R12, 0x2d40 ;  /* 0x00002d40000c7802 */ /* 0x000fc40000000f00 */
[----:B------:R-:W-:Y:S05]  /*2d30*/  CALL.REL.NOINC `($__internal_221_$__cuda_sm70_shflsync_bfly_p) ;  /* 0x0000008000007944 */ /* 0x000fea0003c00000 */
[----:B01----:R-:W-:Y:S01]  /*2d40*/  FMNMX.FTZ R15, R15, R11, !PT ;  /* 0x0000000b0f0f7209 */ /* 0x003fe20007810000 */
[----:B------:R-:W-:Y:S01]  /*2d50*/  IMAD.MOV.U32 R16, RZ, RZ, 0x1 ;  /* 0x00000001ff107424 */ /* 0x000fe200078e00ff */
[----:B------:R-:W-:Y:S01]  /*2d60*/  MOV R18, 0xffffffff ;  /* 0xffffffff00127802 */ /* 0x000fe20000000f00 */
[----:B------:R-:W-:Y:S01]  /*2d70*/  IMAD.MOV.U32 R11, RZ, RZ, 0x1f ;  /* 0x0000001fff0b7424 */ /* 0x000fe200078e00ff */
[----:B------:R-:W-:-:S02]  /*2d80*/  MOV R12, 0x2da0 ;  /* 0x00002da0000c7802 */ /* 0x000fc40000000f00 */
[----:B------:R-:W-:Y:S05]  /*2d90*/  CALL.REL.NOINC `($__internal_221_$__cuda_sm70_shflsync_bfly_p) ;  /* 0x0000002000007944 */ /* 0x000fea0003c00000 */
[----:B01----:R-:W-:Y:S01]  /*2da0*/  IMAD.MOV.U32 R16, RZ, RZ, R11 ;  /* 0x000000ffff107224 */ /* 0x003fe200078e000b */
[----:B------:R-:W-:Y:S05]  /*2db0*/  BRA `(.L_x_9437) ;  /* 0xffffd4f000007947 */ /* 0x000fea000383ffff */
        .weak           $__internal_221_$__cuda_sm70_shflsync_bfly_p
        .type           $__internal_221_$__cuda_sm70_shflsync_bfly_p,@function
        .size           $__internal_221_$__cuda_sm70_shflsync_bfly_p,(.L_x_24882 - $__internal_221_$__cuda_sm70_shflsync_bfly_p)
$__internal_221_$__cuda_sm70_shflsync_bfly_p:
[----:B------:R-:W-:Y:S01]  /*2dc0*/  IMAD.MOV.U32 R13, RZ, RZ, 0x0 ;  /* 0x00000000ff0d7424 */ /* 0x000fe200078e00ff */
[----:B------:R-:W-:Y:S04]  /*2dd0*/  WARPSYNC R18 ;  /* 0x0000001200007348 */ /* 0x000fe80003800000 */
[----:B------:R0:W1:Y:S01]  /*2de0*/  SHFL.BFLY PT, R11, R15, R16, R11 ;  /* 0x0c0000100f0b7389 */ /* 0x00006200000e000b */
[----:B------:R-:W-:Y:S05]  /*2df0*/  RET.REL.NODEC R12 `(_ZN4vllm25paged_attention_v2_kernelIthLi96ELi32ELi128ELNS_18Fp8KVCacheDataTypeE1ELb0ELi512EEEvPfS2_PT_PKS3_PKT0_S9_ifPKiSB_iPKfiiiSD_SD_iiiii) ;  /* 0xffffd2000c007950 */ /* 0x000fea0003c3ffff */
.L_x_9438:
        /* <DEDUP_REMOVED lines=16> */
.L_x_24882:


//--------------------- .text._ZN4vllm25paged_attention_v2_kernelIthLi80ELi32ELi128ELNS_18Fp8KVCacheDataTypeE1ELb0ELi512EEEvPfS2_PT_PKS3_PKT0_S9_ifPKiSB_iPKfiiiSD_SD_iiiii --------------------------
	.section	.text._ZN4vllm25paged_attention_v2_kernelIthLi80ELi32ELi128ELNS_18Fp8KVCacheDataTypeE1ELb0ELi512EEEvPfS2_PT_PKS3_PKT0_S9_ifPKiSB_iPKfiiiSD_SD_iiiii,"ax",@progbits
	.sectioninfo	@"SHI_REGISTERS=32"
	.align	128
        .global         _ZN4vllm25paged_attention_v2_kernelIthLi80ELi32ELi128ELNS_18Fp8KVCacheDataTypeE1ELb0ELi512EEEvPfS2_PT_PKS3_PKT0_S9_ifPKiSB_iPKfiiiSD_SD_iiiii
        .type           _ZN4vllm25paged_attention_v2_kernelIthLi80ELi32ELi128ELNS_18Fp8KVCacheDataTypeE1ELb0ELi512EEEvPfS2_PT_PKS3_PKT0_S9_ifPKiSB_iPKfiiiSD_SD_iiiii,@function
        .size           _ZN4vllm25paged_attention_v2_kernelIthLi80ELi32ELi128ELNS_18Fp8KVCacheDataTypeE1ELb0ELi512EEEvPfS2_PT_PKS3_PKT0_S9_ifPKiSB_iPKfiiiSD_SD_iiiii,(.L_x_24883 - _ZN4vllm25paged_attention_v2_kernelIthLi80ELi32ELi128ELNS_18Fp8KVCacheDataTypeE1ELb0ELi512EEEvPfS2_PT_PKS3_PKT0_S9_ifPKiSB_iPKfiiiSD_SD_iiiii)
        .other          _ZN4vllm25paged_attention_v2_kernelIthLi80ELi32ELi128ELNS_18Fp8KVCacheDataTypeE1ELb0ELi512EEEvPfS2_PT_PKS3_PKT0_S9_ifPKiSB_iPKfiiiSD_SD_iiiii,@"STO_CUDA_ENTRY STV_DEFAULT"
_ZN4vllm25paged_attention_v2_kernelIthLi80ELi32ELi128ELNS_18Fp8KVCacheDataTypeE1ELb0ELi512EEEvPfS2_PT_PKS3_PKT0_S9_ifPKiSB_iPKfiiiSD_SD_iiiii:
.text._ZN4vllm25paged_attention_v2_kernelIthLi80ELi32ELi128ELNS_18Fp8KVCacheDataTypeE1ELb0ELi512EEEvPfS2_PT_PKS3_PKT0_S9_ifPKiSB_iPKfiiiSD_SD_iiiii:
        /* <DEDUP_REMOVED lines=33> */
.L_x_9472:
        /* <DEDUP_REMOVED lines=10> */
.L_x_9473:
        /* <DEDUP_REMOVED lines=35> */
.L_x_9446:
        /* <DEDUP_REMOVED lines=11> */
.L_x_9445:
[----:B------:R-:W-:Y:S05]  /*0590*/  BSYNC B1 ;  /* 0x0000000000017941 */ /* 0x000fea0003800000 */
.L_x_9444:
        /* <DEDUP_REMOVED lines=10> */
.L_x_9449:
        /* <DEDUP_REMOVED lines=100> */
.L_x_9448:
[----:B------:R-:W-:Y:S05]  /*0c80*/  BSYNC B1 ;  /* 0x0000000000017941 */ /* 0x000fea0003800000 */
.L_x_9447:
        /* <DEDUP_REMOVED lines=55> */
.L_x_9451:
[----:B------:R-:W-:Y:S05]  /*1000*/  BSYNC B1 ;  /* 0x0000000000017941 */ /* 0x000fea0003800000 */
.L_x_9450:
        /* <DEDUP_REMOVED lines=26> */
.L_x_9443:
[----:B------:R-:W-:Y:S05]  /*11b0*/  BSYNC B0 ;  /* 0x0000000000007941 */ /* 0x000fea0003800000 */
.L_x_9442:
        /* <DEDUP_REMOVED lines=43> */
.L_x_9456:
        /* <DEDUP_REMOVED lines=8> */
.L_x_9455:
[----:B------:R-:W-:Y:S05]  /*14f0*/  BSYNC B1 ;  /* 0x0000000000017941 */ /* 0x000fea0003800000 */
.L_x_9454:
        /* <DEDUP_REMOVED lines=10> */
.L_x_9459:
        /* <DEDUP_REMOVED lines=52> */
.L_x_9458:
[----:B------:R-:W-:Y:S05]  /*18e0*/  BSYNC B1 ;  /* 0x0000000000017941 */ /* 0x000fea0003800000 */
.L_x_9457:
        /* <DEDUP_REMOVED lines=31> */
.L_x_9461:
[----:B------:R-:W-:Y:S05]  /*1ae0*/  BSYNC B1 ;  /* 0x0000000000017941 */ /* 0x000fea0003800000 */
.L_x_9460:
        /* <DEDUP_REMOVED lines=14> */
.L_x_9453:
[----:B------:R-:W-:Y:S05]  /*1bd0*/  BSYNC B0 ;  /* 0x0000000000007941 */ /* 0x000fea0003800000 */
.L_x_9452:
        /* <DEDUP_REMOVED lines=30> */
.L_x_9463:
[----:B------:R-:W-:Y:S05]  /*1dc0*/  BSYNC B0 ;  /* 0x0000000000007941 */ /* 0x000fea0003800000 */
.L_x_9462:
        /* <DEDUP_REMOVED lines=25> */
.L_x_9465:
[----:B------:R-:W-:Y:S05]  /*1f60*/  BSYNC B0 ;  /* 0x0000000000007941 */ /* 0x000fea0003800000 */
.L_x_9464:
        /* <DEDUP_REMOVED lines=23> */
.L_x_9467:
[----:B------:R-:W-:Y:S05]  /*20e0*/  BSYNC B0 ;  /* 0x0000000000007941 */ /* 0x000fea0003800000 */
.L_x_9466:
        /* <DEDUP_REMOVED lines=13> */
.L_x_9469:
[----:B------:R-:W-:Y:S05]  /*21c0*/  BSYNC B0 ;  /* 0x0000000000007941 */ /* 0x000fea0003800000 */
.L_x_9468:
        /* <DEDUP_REMOVED lines=23> */
.L_x_9471:
[----:B------:R-:W-:Y:S05]  /*2340*/  BSYNC B0 ;  /* 0x0000000000007941 */ /* 0x000fea0003800000 */
.L_x_9470:
        /* <DEDUP_REMOVED lines=84> */
.L_x_9439:
        /* <DEDUP_REMOVED lines=20> */
.L_x_9440:
[----:B------:R-:W-:Y:S01]  /*29d0*/  HFMA2.MMA R11, -RZ, RZ, 0, 1.847743988037109375e-06 ;  /* 0x0000001fff0b7435 */ /* 0x000fe200000001ff */
[----:B------:R-:W-:Y:S01]  /*29e0*/  IMAD.MOV.U32 R15, RZ, RZ, -0x800001 ;  /* 0xff7fffffff0f7424 */ /* 0x000fe200078e00ff */
[----:B------:R-:W-:Y:S01]  /*29f0*/  MOV R12, 0x2a30 ;  /* 0x00002a30000c7802 */ /* 0x000fe20000000f00 */
[----:B------:R-:W-:Y:S02]  /*2a00*/  IMAD.MOV.U32 R16, RZ, RZ, 0x10 ;  /* 0x00000010ff107424 */ /* 0x000fe400078e00ff */
[----:B------:R-:W-:Y:S02]  /*2a10*/  IMAD.MOV.U32 R18, RZ, RZ, -0x1 ;  /* 0xffffffffff127424 */ /* 0x000fe400078e00ff */
[----:B0-----:R-:W-:Y:S05]  /*2a20*/  CALL.REL.NOINC `($__internal_222_$__cuda_sm70_shflsync_bfly_p) ;  /* 0x000001b000007944 */ /* 0x001fea0003c00000 */
[----:B01----:R-:W-:Y:S05]  /*2a30*/  BRA `(.L_x_9472) ;  /* 0xffffd7d000007947 */ /* 0x003fea000383ffff */
.L_x_9441:
[----:B------:R-:W-:Y:S01]  /*2a40*/  IMAD.MOV.U32 R15, RZ, RZ, R20 ;  /* 0x000000ffff0f7224 */ /* 0x000fe200078e0014 */
[----:B------:R-:W-:Y:S01]  /*2a50*/  MOV R16, 0x8 ;  /* 0x0000000800107802 */ /* 0x000fe20000000f00 */
[----:B------:R-:W-:Y:S01]  /*2a60*/  IMAD.MOV.U32 R11, RZ, RZ, 0x1f ;  /* 0x0000001fff0b7424 */ /* 0x000fe200078e00ff */
[----:B------:R-:W-:Y:S01]  /*2a70*/  MOV R12, 0x2aa0 ;  /* 0x00002aa0000c7802 */ /* 0x000fe20000000f00 */
[----:B------:R-:W-:Y:S02]  /*2a80*/  IMAD.MOV.U32 R18, RZ, RZ, -0x1 ;  /* 0xffffffffff127424 */ /* 0x000fe400078e00ff */
[----:B0-----:R-:W-:Y:S05]  /*2a90*/  CALL.REL.NOINC `($__internal_222_$__cuda_sm70_shflsync_bfly_p) ;  /* 0x0000014000007944 */ /* 0x001fea0003c00000 */
[----:B0-----:R-:W-:Y:S01]  /*2aa0*/  HFMA2.MMA R16, -RZ, RZ, 0, 2.384185791015625e-07 ;  /* 0x00000004ff107435 */ /* 0x001fe200000001ff */
[----:B-1----:R-:W-:Y:S01]  /*2ab0*/  FMNMX.FTZ R15, R20, R11, !PT ;  /* 0x0000000b140f7209 */ /* 0x002fe20007810000 */
[----:B------:R-:W-:Y:S01]  /*2ac0*/  IMAD.MOV.U32 R11, RZ, RZ, 0x1f ;  /* 0x0000001fff0b7424 */ /* 0x000fe200078e00ff */
[----:B------:R-:W-:Y:S01]  /*2ad0*/  MOV R12, 0x2b00 ;  /* 0x00002b00000c7802 */ /* 0x000fe20000000f00 */
[----:B------:R-:W-:-:S02]  /*2ae0*/  IMAD.MOV.U32 R18, RZ, RZ, -0x1 ;  /* 0xffffffffff127424 */ /* 0x000fc400078e00ff */
[----:B------:R-:W-:Y:S05]  /*2af0*/  CALL.REL.NOINC `($__internal_222_$__cuda_sm70_shflsync_bfly_p) ;  /* 0x000000e000007944 */ /* 0x000fea0003c00000 */
[----:B01----:R-:W-:Y:S01]  /*2b00*/  FMNMX.FTZ R15, R15, R11, !PT ;  /* 0x0000000b0f0f7209 */ /* 0x003fe20007810000 */
[----:B------:R-:W-:Y:S01]  /*2b10*/  IMAD.MOV.U32 R11, RZ, RZ, 0x1f ;  /* 0x0000001fff0b7424 */ /* 0x000fe200078e00ff */
[----:B------:R-:W-:Y:S01]  /*2b20*/  MOV R16, 0x2 ;  /* 0x0000000200107802 */ /* 0x000fe20000000f00 */
[----:B------:R-:W-:Y:S01]  /*2b30*/  IMAD.MOV.U32 R18, RZ, RZ, -0x1 ;  /* 0xffffffffff127424 */ /* 0x000fe200078e00ff */
[----:B------:R-:W-:-:S02]  /*2b40*/  MOV R12, 0x2b60 ;  /* 0x00002b60000c7802 */ /* 0x000fc40000000f00 */
[----:B------:R-:W-:Y:S05]  /*2b50*/  CALL.REL.NOINC `($__internal_222_$__cuda_sm70_shflsync_bfly_p) ;  /* 0x0000008000007944 */ /* 0x000fea0003c00000 */
[----:B0-----:R-:W-:Y:S01]  /*2b60*/  HFMA2.MMA R16, -RZ, RZ, 0, 5.9604644775390625e-08 ;  /* 0x00000001ff107435 */ /* 0x001fe200000001ff */
[----:B-1----:R-:W-:Y:S01]  /*2b70*/  FMNMX.FTZ R15, R15, R11, !PT ;  /* 0x0000000b0f0f7209 */ /* 0x002fe20007810000 */
[----:B------:R-:W-:Y:S01]  /*2b80*/  IMAD.MOV.U32 R11, RZ, RZ, 0x1f ;  /* 0x0000001fff0b7424 */ /* 0x000fe200078e00ff */
[----:B------:R-:W-:Y:S01]  /*2b90*/  MOV R12, 0x2bc0 ;  /* 0x00002bc0000c7802 */ /* 0x000fe20000000f00 */
[----:B------:R-:W-:-:S02]  /*2ba0*/  IMAD.MOV.U32 R18, RZ, RZ, -0x1 ;  /* 0xffffffffff127424 */ /* 0x000fc400078e00ff */
[----:B------:R-:W-:Y:S05]  /*2bb0*/  CALL.REL.NOINC `($__internal_222_$__cuda_sm70_shflsync_bfly_p) ;  /* 0x0000002000007944 */ /* 0x000fea0003c00000 */
[----:B01----:R-:W-:Y:S01]  /*2bc0*/  MOV R16, R11 ;  /* 0x0000000b00107202 */ /* 0x003fe20000000f00 */
[----:B------:R-:W-:Y:S05]  /*2bd0*/  BRA `(.L_x_9473) ;  /* 0xffffd6d000007947 */ /* 0x000fea000383ffff */
        .weak           $__internal_222_$__cuda_sm70_shflsync_bfly_p
        .type           $__internal_222_$__cuda_sm70_shflsync_bfly_p,@function
        .size           $__internal_222_$__cuda_sm70_shflsync_bfly_p,(.L_x_24883 - $__internal_222_$__cuda_sm70_shflsync_bfly_p)
$__internal_222_$__cuda_sm70_shflsync_bfly_p:
[----:B------:R-:W-:Y:S01]  /*2be0*/  IMAD.MOV.U32 R13, RZ, RZ, 0x0 ;  /* 0x00000000ff0d7424 */ /* 0x000fe200078e00ff */
[----:B------:R-:W-:Y:S04]  /*2bf0*/  WARPSYNC R18 ;  /* 0x0000001200007348 */ /* 0x000fe80003800000 */
[----:B------:R0:W1:Y:S01]  /*2c00*/  SHFL.BFLY PT, R11, R15, R16, R11 ;  /* 0x0c0000100f0b7389 */ /* 0x00006200000e000b */
[----:B------:R-:W-:Y:S05]  /*2c10*/  RET.REL.NODEC R12 `(_ZN4vllm25paged_attention_v2_kernelIthLi80ELi32ELi128ELNS_18Fp8KVCacheDataTypeE1ELb0ELi512EEEvPfS2_PT_PKS3_PKT0_S9_ifPKiSB_iPKfiiiSD_SD_iiiii) ;  /* 0xffffd3e00c007950 */ /* 0x000fea0003c3ffff */
.L_x_9474:
        /* <DEDUP_REMOVED lines=14> */
.L_x_24883:


//--------------------- .text._ZN4vllm25paged_attention_v2_kernelIthLi64ELi32ELi128ELNS_18Fp8KVCacheDataTypeE1ELb0ELi512EEEvPfS2_PT_PKS3_PKT0_S9_ifPKiSB_iPKfiiiSD_SD_iiiii --------------------------
	.section	.text._ZN4vllm25paged_attention_v2_kernelIthLi64ELi32ELi128ELNS_18Fp8KVCacheDataTypeE1ELb0ELi512EEEvPfS2_PT_PKS3_PKT0_S9_ifPKiSB_iPKfiiiSD_SD_iiiii,"ax",@progbits
	.sectioninfo	@"SHI_REGISTERS=32"
	.align	128
        .global         _ZN4vllm25paged_attention_v2_kernelIthLi64ELi32ELi128ELNS_18Fp8KVCacheDataTypeE1ELb0ELi512EEEvPfS2_PT_PKS3_PKT0_S9_ifPKiSB_iPKfiiiSD_SD_iiiii
        .type           _ZN4vllm25paged_attention_v2_kernelIthLi64ELi32ELi128ELNS_18Fp8KVCacheDataTypeE1ELb0ELi512EEEvPfS2_PT_PKS3_PKT0_S9_ifPKiSB_iPKfiiiSD_SD_iiiii,@function
        .size           _ZN4vllm25paged_attention_v2_kernelIthLi64ELi32ELi128ELNS_18Fp8KVCacheDataTypeE1ELb0ELi512EEEvPfS2_PT_PKS3_PKT0_S9_ifPKiSB_iPKfiiiSD_SD_iiiii,(.L_x_24884 - _ZN4vllm25paged_attention_v2_kernelIthLi64ELi32ELi128ELNS_18Fp8KVCacheDataTypeE1ELb0ELi512EEEvPfS2_PT_PKS3_PKT0_S9_ifPKiSB_iPKfiiiSD_SD_iiiii)
        .other          _ZN4vllm25paged_attention_v2_kernelIthLi64ELi32ELi128ELNS_18Fp8KVCacheDataTypeE1ELb0ELi512EEEvPfS2_PT_PKS3_PKT0_S9_ifPKiSB_iPKfiiiSD_SD_iiiii,@"STO_CUDA_ENTRY STV_DEFAULT"
_ZN4vllm25paged_attention_v2_kernelIthLi64ELi32ELi128ELNS_18Fp8KVCacheDataTypeE1ELb0ELi512EEEvPfS2_PT_PKS3_PKT0_S9_ifPKiSB_iPKfiiiSD_SD_iiiii:
.text._ZN4vllm25paged_attention_v2_kernelIthLi64ELi32ELi128ELNS_18Fp8KVCacheDataTypeE1ELb0ELi512EEEvPfS2_PT_PKS3_PKT0_S9_ifPKiSB_iPKfiiiSD_SD_iiiii:
        /* <DEDUP_REMOVED lines=33> */
.L_x_9504:
        /* <DEDUP_REMOVED lines=10> */
.L_x_9505:
        /* <DEDUP_REMOVED lines=35> */
.L_x_9482:
        /* <DEDUP_REMOVED lines=11> */
.L_x_9481:
[----:B------:R-:W-:Y:S05]  /*0590*/  BSYNC B1 ;  /* 0x0000000000017941 */ /* 0x000fea0003800000 */
.L_x_9480:
        /* <DEDUP_REMOVED lines=10> */
.L_x_9485:
        /* <DEDUP_REMOVED lines=100> */
.L_x_9484:
[----:B------:R-:W-:Y:S05]  /*0c80*/  BSYNC B1 ;  /* 0x0000000000017941 */ /* 0x000fea0003800000 */
.L_x_9483:
        /* <DEDUP_REMOVED lines=55> */
.L_x_9487:
[----:B------:R-:W-:Y:S05]  /*1000*/  BSYNC B1 ;  /* 0x0000000000017941 */ /* 0x000fea0003800000 */
.L_x_9486:
        /* <DEDUP_REMOVED lines=26> */
.L_x_9479:
[----:B------:R-:W-:Y:S05]  /*11b0*/  BSYNC B0 ;  /* 0x0000000000007941 */ /* 0x000fea0003800000 */
.L_x_9478:
        /* <DEDUP_REMOVED lines=43> */
.L_x_9492:
        /* <DEDUP_REMOVED lines=8> */
.L_x_9491:
[----:B------:R-:W-:Y:S05]  /*14f0*/  BSYNC B1 ;  /* 0x0000000000017941 */ /* 0x000fea0003800000 */
.L_x_9490:
        /* <DEDUP_REMOVED lines=10> */
.L_x_9495:
        /* <DEDUP_REMOVED lines=52> */
.L_x_9494:
[----:B------:R-:W-:Y:S05]  /*18e0*/  BSYNC B1 ;  /* 0x0000000000017941 */ /* 0x000fea0003800000 */
.L_x_9493:
        /* <DEDUP_REMOVED lines=31> */
.L_x_9497:
[----:B------:R-:W-:Y:S05]  /*1ae0*/  BSYNC B1 ;  /* 0x0000000000017941 */ /* 0x000fea0003800000 */
.L_x_9496:
        /* <DEDUP_REMOVED lines=14> */
.L_x_9489:
[----:B------:R-:W-:Y:S05]  /*1bd0*/  BSYNC B0 ;  /* 0x0000000000007941 */ /* 0x000fea0003800000 */
.L_x_9488:
        /* <DEDUP_REMOVED lines=31> */
.L_x_9499:
[----:B------:R-:W-:Y:S05]  /*1dd0*/  BSYNC B0 ;  /* 0x0000000000007941 */ /* 0x000fea0003800000 */
.L_x_9498:
        /* <DEDUP_REMOVED lines=37> */
.L_x_9501:
[----:B-1----:R-:W-:Y:S05]  /*2030*/  BSYNC B0 ;  /* 0x0000000000007941 */ /* 0x002fea0003800000 */
.L_x_9500:
        /* <DEDUP_REMOVED lines=28> */
.L_x_9503:
[----:B-1----:R-:W-:Y:S05]  /*2200*/  BSYNC B0 ;  /* 0x0000000000007941 */ /* 0x002fea0003800000 */
.L_x_9502:
        /* <DEDUP_REMOVED lines=70> */
.L_x_9475:
        /* <DEDUP_REMOVED lines=20> */
.L_x_9476:
[----:B------:R-:W-:Y:S01]  /*27b0*/  HFMA2.MMA R11, -RZ, RZ, 0, 9.5367431640625e-07 ;  /* 0x00000010ff0b7435 */ /* 0x000fe200000001ff */
[----:B------:R-:W-:Y:S01]  /*27c0*/  IMAD.MOV.U32 R14, RZ, RZ, -0x800001 ;  /* 0xff7fffffff0e7424 */ /* 0x000fe200078e00ff */
[----:B------:R-:W-:Y:S01]  /*27d0*/  MOV R12, 0x2810 ;  /* 0x00002810000c7802 */ /* 0x000fe20000000f00 */
[----:B------:R-:W-:Y:S02]  /*27e0*/  IMAD.MOV.U32 R16, RZ, RZ, 0x1f ;  /* 0x0000001fff107424 */ /* 0x000fe400078e00ff */
[----:B------:R-:W-:Y:S02]  /*27f0*/  IMAD.MOV.U32 R17, RZ, RZ, -0x1 ;  /* 0xffffffffff117424 */ /* 0x000fe400078e00ff */
[----:B0-----:R-:W-:Y:S05]  /*2800*/  CALL.REL.NOINC `($__internal_223_$__cuda_sm70_shflsync_bfly_p) ;  /* 0x000001a000007944 */ /* 0x001fea0003c00000 */
[----:B01----:R-:W-:Y:S05]  /*2810*/  BRA `(.L_x_9504) ;  /* 0xffffd9f000007947 */ /* 0x003fea000383ffff */
.L_x_9477:
[----:B------:R-:W-:Y:S01]  /*2820*/  MOV R11, 0x8 ;  /* 0x00000008000b7802 */ /* 0x000fe20000000f00 */
[----:B------:R-:W-:Y:S01]  /*2830*/  IMAD.MOV.U32 R16, RZ, RZ, 0x1f ;  /* 0x0000001fff107424 */ /* 0x000fe200078e00ff */
[----:B------:R-:W-:Y:S01]  /*2840*/  MOV R12, 0x2870 ;  /* 0x00002870000c7802 */ /* 0x000fe20000000f00 */
[----:B------:R-:W-:Y:S02]  /*2850*/  IMAD.MOV.U32 R17, RZ, RZ, -0x1 ;  /* 0xffffffffff117424 */ /* 0x000fe400078e00ff */
[----:B0-----:R-:W-:Y:S05]  /*2860*/  CALL.REL.NOINC `($__internal_223_$__cuda_sm70_shflsync_bfly_p) ;  /* 0x0000014000007944 */ /* 0x001fea0003c00000 */
[----:B01----:R-:W-:Y:S01]  /*2870*/  FMNMX.FTZ R14, R14, R11, !PT ;  /* 0x0000000b0e0e7209 */ /* 0x003fe20007810000 */
[----:B------:R-:W-:Y:S01]  /*2880*/  HFMA2.MMA R11, -RZ, RZ, 0, 2.384185791015625e-07 ;  /* 0x00000004ff0b7435 */ /* 0x000fe200000001ff */
[----:B------:R-:W-:Y:S01]  /*2890*/  IMAD.MOV.U32 R16, RZ, RZ, 0x1f ;  /* 0x0000001fff107424 */ /* 0x000fe200078e00ff */
[----:B------:R-:W-:Y:S01]  /*28a0*/  MOV R12, 0x28d0 ;  /* 0x000028d0000c7802 */ /* 0x000fe20000000f00 */
[----:B------:R-:W-:-:S03]  /*28b0*/  IMAD.MOV.U32 R17, RZ, RZ, -0x1 ;  /* 0xffffffffff117424 */ /* 0x000fc600078e00ff */
[----:B------:R-:W-:Y:S05]  /*28c0*/  CALL.REL.NOINC `($__internal_223_$__cuda_sm70_shflsync_bfly_p) ;  /* 0x000000e000007944 */ /* 0x000fea0003c00000 */
[----:B01----:R-:W-:Y:S01]  /*28d0*/  FMNMX.FTZ R14, R14, R11, !PT ;  /* 0x0000000b0e0e7209 */ /* 0x003fe20007810000 */
[----:B------:R-:W-:Y:S01]  /*28e0*/  IMAD.MOV.U32 R16, RZ, RZ, 0x1f ;  /* 0x0000001fff107424 */ /* 0x000fe200078e00ff */
[----:B------:R-:W-:Y:S01]  /*28f0*/  MOV R11, 0x2 ;  /* 0x00000002000b7802 */ /* 0x000fe20000000f00 */
[----:B------:R-:W-:Y:S01]  /*2900*/  IMAD.MOV.U32 R17, RZ, RZ, -0x1 ;  /* 0xffffffffff117424 */ /* 0x000fe200078e00ff */
[----:B------:R-:W-:-:S02]  /*2910*/  MOV R12, 0x2930 ;  /* 0x00002930000c7802 */ /* 0x000fc40000000f00 */
[----:B------:R-:W-:Y:S05]  /*2920*/  CALL.REL.NOINC `($__internal_223_$__cuda_sm70_shflsync_bfly_p) ;  /* 0x0000008000007944 */ /* 0x000fea0003c00000 */
[----:B01----:R-:W-:Y:S01]  /*2930*/  FMNMX.FTZ R14, R14, R11, !PT ;  /* 0x0000000b0e0e7209 */ /* 0x003fe20007810000 */
[----:B------:R-:W-:Y:S01]  /*2940*/  HFMA2.MMA R11, -RZ, RZ, 0, 5.9604644775390625e-08 ;  /* 0x00000001ff0b7435 */ /* 0x000fe200000001ff */
[----:B------:R-:W-:Y:S01]  /*2950*/  IMAD.MOV.U32 R16, RZ, RZ, 0x1f ;  /* 0x0000001fff107424 */ /* 0x000fe200078e00ff */
[----:B------:R-:W-:Y:S01]  /*2960*/  MOV R12, 0x2990 ;  /* 0x00002990000c7802 */ /* 0x000fe20000000f00 */
[----:B------:R-:W-:-:S03]  /*2970*/  IMAD.MOV.U32 R17, RZ, RZ, -0x1 ;  /* 0xffffffffff117424 */ /* 0x000fc600078e00ff */
[----:B------:R-:W-:Y:S05]  /*2980*/  CALL.REL.NOINC `($__internal_223_$__cuda_sm70_shflsync_bfly_p) ;  /* 0x0000002000007944 */ /* 0x000fea0003c00000 */
[----:B-1----:R-:W-:Y:S01]  /*2990*/  MOV R13, R11 ;  /* 0x0000000b000d7202 */ /* 0x002fe20000000f00 */
[----:B0-----:R-:W-:Y:S05]  /*29a0*/  BRA `(.L_x_9505) ;  /* 0xffffd90000007947 */ /* 0x001fea000383ffff */
        .weak           $__internal_223_$__cuda_sm70_shflsync_bfly_p
        .type           $__internal_223_$__cuda_sm70_shflsync_bfly_p,@function
        .size           $__internal_223_$__cuda_sm70_shflsync_bfly_p,(.L_x_24884 - $__internal_223_$__cuda_sm70_shflsync_bfly_p)
$__internal_223_$__cuda_sm70_shflsync_bfly_p:
[----:B------:R-:W-:Y:S01]  /*29b0*/  IMAD.MOV.U32 R13, RZ, RZ, 0x0 ;  /* 0x00000000ff0d7424 */ /* 0x000fe200078e00ff */
[----:B------:R-:W-:Y:S04]  /*29c0*/  WARPSYNC R17 ;  /* 0x0000001100007348 */ /* 0x000fe80003800000 */
[----:B------:R0:W1:Y:S01]  /*29d0*/  SHFL.BFLY PT, R11, R14, R11, R16 ;  /* 0x0c00000b0e0b7389 */ /* 0x00006200000e0010 */
[----:B------:R-:W-:Y:S05]  /*29e0*/  RET.REL.NODEC R12 `(_ZN4vllm25paged_attention_v2_kernelIthLi64ELi32ELi128ELNS_18Fp8KVCacheDataTypeE1ELb0ELi512EEEvPfS2_PT_PKS3_PKT0_S9_ifPKiSB_iPKfiiiSD_SD_iiiii) ;  /* 0xffffd6100c007950 */ /* 0x000fea0003c3ffff */
.L_x_9506:
        /* <DEDUP_REMOVED lines=9> */
.L_x_24884:


//--------------------- .text._ZN4vllm25paged_attention_v2_kernelIthLi32ELi32ELi128ELNS_18Fp8KVCacheDataTypeE1ELb0ELi512EEEvPfS2_PT_PKS3_PKT0_S9_ifPKiSB_iPKfiiiSD_SD_iiiii --------------------------
	.section	.text._ZN4vllm25paged_attention_v2_kernelIthLi32ELi32ELi128ELNS_18Fp8KVCacheDataTypeE1ELb0ELi512EEEvPfS2_PT_PKS3_PKT0_S9_ifPKiSB_iPKfiiiSD_SD_iiiii,"ax",@progbits
	.sectioninfo	@"SHI_REGISTERS=32"
	.align	128
        .global         _ZN4vllm25paged_attention_v2_kernelIthLi32ELi32ELi128ELNS_18Fp8KVCacheDataTypeE1ELb0ELi512EEEvPfS2_PT_PKS3_PKT0_S9_ifPKiSB_iPKfiiiSD_SD_iiiii
        .type           _ZN4vllm25paged_attention_v2_kernelIthLi32ELi32ELi128ELNS_18Fp8KVCacheDataTypeE1ELb0ELi512EEEvPfS2_PT_PKS3_PKT0_S9_ifPKiSB_iPKfiiiSD_SD_iiiii,@function
        .size           _ZN4vllm25paged_attention_v2_kernelIthLi32ELi32ELi128ELNS_18Fp8KVCacheDataTypeE1ELb0ELi512EEEvPfS2_PT_PKS3_PKT0_S9_ifPKiSB_iPKfiiiSD_SD_iiiii,(.L_x_24885 - _ZN4vllm25paged_attention_v2_kernelIthLi32ELi32ELi128ELNS_18Fp8KVCacheDataTypeE1ELb0ELi512EEEvPfS2_PT_PKS3_PKT0_S9_ifPKiSB_iPKfiiiSD_SD_iiiii)
        .other          _ZN4vllm25paged_attention_v2_kernelIthLi32ELi32ELi128ELNS_18Fp8KVCacheDataTypeE1ELb0ELi512EEEvPfS2_PT_PKS3_PKT0_S9_ifPKiSB_iPKfiiiSD_SD_iiiii,@"STO_CUDA_ENTRY STV_DEFAULT"
_ZN4vllm25paged_attention_v2_kernelIthLi32ELi32ELi128ELNS_18Fp8KVCacheDataTypeE1ELb0ELi512EEEvPfS2_PT_PKS3_PKT0_S9_ifPKiSB_iPKfiiiSD_SD_iiiii:
.text._ZN4vllm25paged_attention_v2_kernelIthLi32ELi32ELi128ELNS_18Fp8KVCacheDataTypeE1ELb0ELi512EEEvPfS2_PT_PKS3_PKT0_S9_ifPKiSB_iPKfiiiSD_SD_iiiii:
        /* <DEDUP_REMOVED lines=33> */
.L_x_9534:
        /* <DEDUP_REMOVED lines=10> */
.L_x_9535:
        /* <DEDUP_REMOVED lines=35> */
.L_x_9514:
        /* <DEDUP_REMOVED lines=11> */
.L_x_9513:
[----:B------:R-:W-:Y:S05]  /*0590*/  BSYNC B1 ;  /* 0x0000000000017941 */ /* 0x000fea0003800000 */
.L_x_9512:
        /* <DEDUP_REMOVED lines=10> */
.L_x_9517:
        /* <DEDUP_REMOVED lines=100> */
.L_x_9516:
[----:B------:R-:W-:Y:S05]  /*0c80*/  BSYNC B1 ;  /* 0x0000000000017941 */ /* 0x000fea0003800000 */
.L_x_9515:
        /* <DEDUP_REMOVED lines=55> */
.L_x_9519:
[----:B------:R-:W-:Y:S05]  /*1000*/  BSYNC B1 ;  /* 0x0000000000017941 */ /* 0x000fea0003800000 */
.L_x_9518:
        /* <DEDUP_REMOVED lines=26> */
.L_x_9511:
[----:B------:R-:W-:Y:S05]  /*11b0*/  BSYNC B0 ;  /* 0x0000000000007941 */ /* 0x000fea0003800000 */
.L_x_9510:
        /* <DEDUP_REMOVED lines=43> */
.L_x_9524:
        /* <DEDUP_REMOVED lines=8> */
.L_x_9523:
[----:B------:R-:W-:Y:S05]  /*14f0*/  BSYNC B1 ;  /* 0x0000000000017941 */ /* 0x000fea0003800000 */
.L_x_9522:
        /* <DEDUP_REMOVED lines=10> */
.L_x_9527:
        /* <DEDUP_REMOVED lines=52> */
.L_x_9526:
[----:B------:R-:W-:Y:S05]  /*18e0*/  BSYNC B1 ;  /* 0x0000000000017941 */ /* 0x000fea0003800000 */
.L_x_9525:
        /* <DEDUP_REMOVED lines=31> */
.L_x_9529:
[----:B------:R-:W-:Y:S05]  /*1ae0*/  BSYNC B1 ;  /* 0x0000000000017941 */ /* 0x000fea0003800000 */
.L_x_9528:
        /* <DEDUP_REMOVED lines=14> */
.L_x_9521:
[----:B------:R-:W-:Y:S05]  /*1bd0*/  BSYNC B0 ;  /* 0x0000000000007941 */ /* 0x000fea0003800000 */
.L_x_9520:
        /* <DEDUP_REMOVED lines=28> */
.L_x_9531:
[----:B------:R-:W-:Y:S05]  /*1da0*/  BSYNC B0 ;  /* 0x0000000000007941 */ /* 0x000fea0003800000 */
.L_x_9530:
        /* <DEDUP_REMOVED lines=40> */
.L_x_9533:
[----:B0-----:R-:W-:Y:S05]  /*2030*/  BSYNC B0 ;  /* 0x0000000000007941 */ /* 0x001fea0003800000 */
.L_x_9532:
        /* <DEDUP_REMOVED lines=42> */
.L_x_9507:
        /* <DEDUP_REMOVED lines=20> */
.L_x_9508:
[----:B------:R-:W-:Y:S01]  /*2420*/  HFMA2.MMA R11, -RZ, RZ, 0, 1.847743988037109375e-06 ;  /* 0x0000001fff0b7435 */ /* 0x000fe200000001ff */
[----:B------:R-:W-:Y:S01]  /*2430*/  MOV R15, 0xff7fffff ;  /* 0xff7fffff000f7802 */ /* 0x000fe20000000f00 */
[----:B------:R-:W-:Y:S01]  /*2440*/  IMAD.MOV.U32 R16, RZ, RZ, 0x10 ;  /* 0x00000010ff107424 */ /* 0x000fe200078e00ff */
[----:B------:R-:W-:Y:S01]  /*2450*/  MOV R12, 0x2480 ;  /* 0x00002480000c7802 */ /* 0x000fe20000000f00 */
[----:B------:R-:W-:Y:S02]  /*2460*/  IMAD.MOV.U32 R18, RZ, RZ, -0x1 ;  /* 0xffffffffff127424 */ /* 0x000fe400078e00ff */
[----:B0-----:R-:W-:Y:S05]  /*2470*/  CALL.REL.NOINC `($__internal_224_$__cuda_sm70_shflsync_bfly_p) ;  /* 0x000001b000007944 */ /* 0x001fea0003c00000 */
[----:B01----:R-:W-:Y:S05]  /*2480*/  BRA `(.L_x_9534) ;  /* 0xffffdd8000007947 */ /* 0x003fea000383ffff */
.L_x_9509:
[----:B------:R-:W-:Y:S01]  /*2490*/  HFMA2.MMA R11, -RZ, RZ, 0, 1.847743988037109375e-06 ;  /* 0x0000001fff0b7435 */ /* 0x000fe200000001ff */
[----:B------:R-:W-:Y:S01]  /*24a0*/  MOV R15, R20 ;  /* 0x00000014000f7202 */ /* 0x000fe20000000f00 */
[----:B------:R-:W-:Y:S01]  /*24b0*/  IMAD.MOV.U32 R16, RZ, RZ, 0x8 ;  /* 0x00000008ff107424 */ /* 0x000fe200078e00ff */
[----:B------:R-:W-:Y:S01]  /*24c0*/  MOV R12, 0x24f0 ;  /* 0x000024f0000c7802 */ /* 0x000fe20000000f00 */
[----:B------:R-:W-:Y:S02]  /*24d0*/  IMAD.MOV.U32 R18, RZ, RZ, -0x1 ;  /* 0xffffffffff127424 */ /* 0x000fe400078e00ff */
[----:B0-----:R-:W-:Y:S05]  /*24e0*/  CALL.REL.NOINC `($__internal_224_$__cuda_sm70_shflsync_bfly_p) ;  /* 0x0000014000007944 */ /* 0x001fea0003c00000 */
[----:B01----:R-:W-:Y:S01]  /*24f0*/  FMNMX.FTZ R15, R20, R11, !PT ;  /* 0x0000000b140f7209 */ /* 0x003fe20007810000 */
[----:B------:R-:W-:Y:S01]  /*2500*/  IMAD.MOV.U32 R11, RZ, RZ, 0x1f ;  /* 0x0000001fff0b7424 */ /* 0x000fe200078e00ff */
[----:B------:R-:W-:-:S02]  /*2510*/  MOV R16, 0x4 ;  /* 0x0000000400107802 */ /* 0x000fc40000000f00 */
[----:B------:R-:W-:Y:S02]  /*2520*/  MOV R18, 0xffffffff ;  /* 0xffffffff00127802 */ /* 0x000fe40000000f00 */
[----:B------:R-:W-:Y:S02]  /*2530*/  MOV R12, 0x2550 ;  /* 0x00002550000c7802 */ /* 0x000fe40000000f00 */
[----:B------:R-:W-:Y:S05]  /*2540*/  CALL.REL.NOINC `($__internal_224_$__cuda_sm70_shflsync_bfly_p) ;  /* 0x000000e000007944 */ /* 0x000fea0003c00000 */
[----:B01----:R-:W-:Y:S01]  /*2550*/  FMNMX.FTZ R15, R15, R11, !PT ;  /* 0x0000000b0f0f7209 */ /* 0x003fe20007810000 */
[----:B------:R-:W-:Y:S01]  /*2560*/  HFMA2.MMA R11, -RZ, RZ, 0, 1.847743988037109375e-06 ;  /* 0x0000001fff0b7435 */ /* 0x000fe200000001ff */
[----:B------:R-:W-:Y:S01]  /*2570*/  IMAD.MOV.U32 R16, RZ, RZ, 0x2 ;  /* 0x00000002ff107424 */ /* 0x000fe200078e00ff */
[----:B------:R-:W-:Y:S01]  /*2580*/  MOV R12, 0x25b0 ;  /* 0x000025b0000c7802 */ /* 0x000fe20000000f00 */
[----:B------:R-:W-:-:S03]  /*2590*/  IMAD.MOV.U32 R18, RZ, RZ, -0x1 ;  /* 0xffffffffff127424 */ /* 0x000fc600078e00ff */
[----:B------:R-:W-:Y:S05]  /*25a0*/  CALL.REL.NOINC `($__internal_224_$__cuda_sm70_shflsync_bfly_p) ;  /* 0x0000008000007944 */ /* 0x000fea0003c00000 */
[----:B01----:R-:W-:Y:S01]  /*25b0*/  FMNMX.FTZ R15, R15, R11, !PT ;  /* 0x0000000b0f0f7209 */ /* 0x003fe20007810000 */
[----:B------:R-:W-:Y:S01]  /*25c0*/  IMAD.MOV.U32 R11, RZ, RZ, 0x1f ;  /* 0x0000001fff0b7424 */ /* 0x000fe200078e00ff */
[----:B------:R-:W-:Y:S02]  /*25d0*/  MOV R16, 0x1 ;  /* 0x0000000100107802 */ /* 0x000fe40000000f00 */
[----:B------:R-:W-:-:S02]  /*25e0*/  MOV R18, 0xffffffff ;  /* 0xffffffff00127802 */ /* 0x000fc40000000f00 */
[----:B------:R-:W-:Y:S02]  /*25f0*/  MOV R12, 0x2610 ;  /* 0x00002610000c7802 */ /* 0x000fe40000000f00 */
[----:B------:R-:W-:Y:S05]  /*2600*/  CALL.REL.NOINC `($__internal_224_$__cuda_sm70_shflsync_bfly_p) ;  /* 0x0000002000007944 */ /* 0x000fea0003c00000 */
[----:B01----:R-:W-:Y:S01]  /*2610*/  IMAD.MOV.U32 R16, RZ, RZ, R11 ;  /* 0x000000ffff107224 */ /* 0x003fe200078e000b */
[----:B------:R-:W-:Y:S05]  /*2620*/  BRA `(.L_x_9535) ;  /* 0xffffdc8000007947 */ /* 0x000fea000383ffff */
        .weak           $__internal_224_$__cuda_sm70_shflsync_bfly_p
        .type           $__internal_224_$__cuda_sm70_shflsync_bfly_p,@function
        .size           $__internal_224_$__cuda_sm70_shflsync_bfly_p,(.L_x_24885 - $__internal_224_$__cuda_sm70_shflsync_bfly_p)
$__internal_224_$__cuda_sm70_shflsync_bfly_p:
[----:B------:R-:W-:Y:S01]  /*2630*/  HFMA2.MMA R13, -RZ, RZ, 0, 0 ;  /* 0x00000000ff0d7435 */ /* 0x000fe200000001ff */
[----:B------:R-:W-:Y:S04]  /*2640*/  WARPSYNC R18 ;  /* 0x0000001200007348 */ /* 0x000fe80003800000 */
[----:B------:R0:W1:Y:S01]  /*2650*/  SHFL.BFLY PT, R11, R15, R16, R11 ;  /* 0x0c0000100f0b7389 */ /* 0x00006200000e000b */
[----:B------:R-:W-:Y:S05]  /*2660*/  RET.REL.NODEC R12 `(_ZN4vllm25paged_attention_v2_kernelIthLi32ELi32ELi128ELNS_18Fp8KVCacheDataTypeE1ELb0ELi512EEEvPfS2_PT_PKS3_PKT0_S9_ifPKiSB_iPKfiiiSD_SD_iiiii) ;  /* 0xffffd9900c007950 */ /* 0x000fea0003c3ffff */
.L_x_9536:
        /* <DEDUP_REMOVED lines=9> */
.L_x_24885:


//--------------------- .text._ZN4vllm25paged_attention_v2_kernelIthLi256ELi32ELi128ELNS_18Fp8KVCacheDataTypeE1ELb1ELi512EEEvPfS2_PT_PKS3_PKT0_S9_ifPKiSB_iPKfiiiSD_SD_iiiii --------------------------
	.section	.text._ZN4vllm25paged_attention_v2_kernelIthLi256ELi32ELi128ELNS_18Fp8KVCacheDataTypeE1ELb1ELi512EEEvPfS2_PT_PKS3_PKT0_S9_ifPKiSB_iPKfiiiSD_SD_iiiii,"ax",@progbits
	.sectioninfo	@"SHI_REGISTERS=55"
	.align	128
        .global         _ZN4vllm25paged_attention_v2_kernelIthLi256ELi32ELi128ELNS_18Fp8KVCacheDataTypeE1ELb1ELi512EEEvPfS2_PT_PKS3_PKT0_S9_ifPKiSB_iPKfiiiSD_SD_iiiii
        .type           _ZN4vllm25paged_attention_v2_kernelIthLi256ELi32ELi128ELNS_18Fp8KVCacheDataTypeE1ELb1ELi512EEEvPfS2_PT_PKS3_PKT0_S9_ifPKiSB_iPKfiiiSD_SD_iiiii,@function
        .size           _ZN4vllm25paged_attention_v2_kernelIthLi256ELi32ELi128ELNS_18Fp8KVCacheDataTypeE1ELb1ELi512EEEvPfS2_PT_PKS3_PKT0_S9_ifPKiSB_iPKfiiiSD_SD_iiiii,(.L_x_24886 - _ZN4vllm25paged_attention_v2_kernelIthLi256ELi32ELi128ELNS_18Fp8KVCacheDataTypeE1ELb1ELi512EEEvPfS2_PT_PKS3_PKT0_S9_ifPKiSB_iPKfiiiSD_SD_iiiii)
        .other          _ZN4vllm25paged_attention_v2_kernelIthLi256ELi32ELi128ELNS_18Fp8KVCacheDataTypeE1ELb1ELi512EEEvPfS2_PT_PKS3_PKT0_S9_ifPKiSB_iPKfiiiSD_SD_iiiii,@"STO_CUDA_ENTRY STV_DEFAULT"
_ZN4vllm25paged_attention_v2_kernelIthLi256ELi32ELi128ELNS_18Fp8KVCacheDataTypeE1ELb1ELi512EEEvPfS2_PT_PKS3_PKT0_S9_ifPKiSB_iPKfiiiSD_SD_iiiii:
.text._ZN4vllm25paged_attention_v2_kernelIthLi256ELi32ELi128ELNS_18Fp8KVCacheDataTypeE1ELb1ELi512EEEvPfS2_PT_PKS3_PKT0_S9_ifPKiSB_iPKfiiiSD_SD_iiiii:
        /* <DEDUP_REMOVED lines=113> */
.L_x_9537:
[----:B0-----:R-:W-:-:S04]  /*0710*/  IMAD.MOV.U32 R7, RZ, RZ, c[0x0][0xc] ;  /* 0x00000300ff077624 */ /* 0x001fc800078e00ff */
[----:B------:R-:W-:-:S04]  /*0720*/  IMAD R7, R7, c[0x0][0x1d8], R16 ;  /* 0x0000760007077a24 */ /* 0x000fc800078e0210 */
[----:B------:R-:W-:-:S03]  /*0730*/  IMAD R7, R7, c[0x0][0x1e8], RZ ;  /* 0x00007a0007077a24 */ /* 0x000fc600078e02ff */
.L_x_9538:
        /* <DEDUP_REMOVED lines=20> */
.L_x_9542:
        /* <DEDUP_REMOVED lines=36> */
.L_x_9540:
[----:B------:R-:W-:Y:S05]  /*0ac0*/  BSYNC B7 ;  /* 0x0000000000077941 */ /* 0x000fea0003800000 */
.L_x_9539:
[----:B------:R-:W-:Y:S05]  /*0ad0*/  BRA.DIV ~URZ, `(.L_x_9543) ;  /* 0x000040d27f007947 */ /* 0x000fea000b800000 */
[----:B------:R-:W-:-:S04]  /*0ae0*/  MOV R9, 0xff7fffff ;  /* 0xff7fffff00097802 */ /* 0x000fc80000000f00 */
.L_x_9581:
        /* <DEDUP_REMOVED lines=10> */
.L_x_9582:
        /* <DEDUP_REMOVED lines=35> */
.L_x_9549:
        /* <DEDUP_REMOVED lines=11> */
.L_x_9548:
[----:B------:R-:W-:Y:S05]  /*0e70*/  BSYNC B1 ;  /* 0x0000000000017941 */ /* 0x000fea0003800000 */
.L_x_9547:
        /* <DEDUP_REMOVED lines=10> */
.L_x_9552:
        /* <DEDUP_REMOVED lines=100> */
.L_x_9551:
[----:B------:R-:W-:Y:S05]  /*1560*/  BSYNC B1 ;  /* 0x0000000000017941 */ /* 0x000fea0003800000 */
.L_x_9550:
        /* <DEDUP_REMOVED lines=55> */
.L_x_9554:
[----:B------:R-:W-:Y:S05]  /*18e0*/  BSYNC B1 ;  /* 0x0000000000017941 */ /* 0x000fea0003800000 */
.L_x_9553:
        /* <DEDUP_REMOVED lines=26> */
.L_x_9546:
[----:B------:R-:W-:Y:S05]  /*1a90*/  BSYNC B0 ;  /* 0x0000000000007941 */ /* 0x000fea0003800000 */
.L_x_9545:
        /* <DEDUP_REMOVED lines=44> */
.L_x_9559:
        /* <DEDUP_REMOVED lines=8> */
.L_x_9558:
[----:B------:R-:W-:Y:S05]  /*1de0*/  BSYNC B1 ;  /* 0x0000000000017941 */ /* 0x000fea0003800000 */
.L_x_9557:
        /* <DEDUP_REMOVED lines=10> */
.L_x_9562:
        /* <DEDUP_REMOVED lines=52> */
.L_x_9561:
[----:B------:R-:W-:Y:S05]  /*21d0*/  BSYNC B1 ;  /* 0x0000000000017941 */ /* 0x000fea0003800000 */
.L_x_9560:
        /* <DEDUP_REMOVED lines=31> */
.L_x_9564:
[----:B------:R-:W-:Y:S05]  /*23d0*/  BSYNC B1 ;  /* 0x0000000000017941 */ /* 0x000fea0003800000 */
.L_x_9563:
        /* <DEDUP_REMOVED lines=14> */
.L_x_9556:
[----:B------:R-:W-:Y:S05]  /*24c0*/  BSYNC B0 ;  /* 0x0000000000007941 */ /* 0x000fea0003800000 */
.L_x_9555:
        /* <DEDUP_REMOVED lines=20> */
.L_x_9566:
[----:B------:R-:W-:Y:S05]  /*2610*/  BSYNC B0 ;  /* 0x0000000000007941 */ /* 0x000fea0003800000 */
.L_x_9565:
        /* <DEDUP_REMOVED lines=25> */
.L_x_9570:
        /* <DEDUP_REMOVED lines=33> */
.L_x_9568:
[----:B------:R-:W-:Y:S05]  /*29c0*/  BSYNC B6 ;  /* 0x0000000000067941 */ /* 0x000fea0003800000 */
.L_x_9567:
[----:B------:R-:W-:Y:S05]  /*29d0*/  BRA.DIV ~URZ, `(.L_x_9571) ;  /* 0x000023f27f007947 */ /* 0x000fea000b800000 */
[----:B0-----:R-:W-:-:S04]  /*29e0*/  IMAD.MOV.U32 R0, RZ, RZ, RZ ;  /* 0x000000ffff007224 */ /* 0x001fc800078e00ff */
.L_x_9583:
        /* <DEDUP_REMOVED lines=22> */
.L_x_9584:
        /* <DEDUP_REMOVED lines=45> */
.L_x_9574:
[----:B------:R-:W-:Y:S05]  /*2e20*/  BSYNC B0 ;  /* 0x0000000000007941 */ /* 0x000fea0003800000 */
.L_x_9573:
        /* <DEDUP_REMOVED lines=71> */
.L_x_9576:
[----:B------:R-:W-:Y:S05]  /*32a0*/  BSYNC B0 ;  /* 0x0000000000007941 */ /* 0x000fea0003800000 */
.L_x_9575:
        /* <DEDUP_REMOVED lines=41> */
.L_x_9578:
[----:B------:R-:W-:Y:S05]  /*3540*/  BSYNC B0 ;  /* 0x0000000000007941 */ /* 0x000fea0003800000 */
.L_x_9577:
        /* <DEDUP_REMOVED lines=72> */
.L_x_9580:
[----:B------:R-:W-:Y:S05]  /*39d0*/  BSYNC B0 ;  /* 0x0000000000007941 */ /* 0x000fea0003800000 */
.L_x_9579:
        /* <DEDUP_REMOVED lines=246> */
.L_x_9541:
        /* <DEDUP_REMOVED lines=19> */
.L_x_9569:
        /* <DEDUP_REMOVED lines=20> */
.L_x_9543:
[----:B------:R-:W-:Y:S01]  /*4bb0*/  IMAD.MOV.U32 R11, RZ, RZ, -0x800001 ;  /* 0xff7fffffff0b7424 */ /* 0x000fe200078e00ff */
[----:B------:R-:W-:Y:S01]  /*4bc0*/  MOV R20, 0x4c10 ;  /* 0x00004c1000147802 */ /* 0x000fe20000000f00 */
[----:B------:R-:W-:Y:S02]  /*4bd0*/  IMAD.MOV.U32 R42, RZ, RZ, 0x10 ;  /* 0x00000010ff2a7424 */ /* 0x000fe400078e00ff */
[----:B------:R-:W-:Y:S02]  /*4be0*/  IMAD.MOV.U32 R41, RZ, RZ, 0x1f ;  /* 0x0000001fff297424 */ /* 0x000fe400078e00ff */
[----:B------:R-:W-:Y:S02]  /*4bf0*/  IMAD.MOV.U32 R44, RZ, RZ, -0x1 ;  /* 0xffffffffff2c7424 */ /* 0x000fe400078e00ff */
[----:B------:R-:W-:Y:S05]  /*4c00*/  CALL.REL.NOINC `($__internal_225_$__cuda_sm70_shflsync_bfly_p) ;  /* 0x00001be000007944 */ /* 0x000fea0003c00000 */
[----:B-1----:R-:W-:Y:S01]  /*4c10*/  MOV R9, R41 ;  /* 0x0000002900097202 */ /* 0x002fe20000000f00 */
[----:B0-----:R-:W-:Y:S05]  /*4c20*/  BRA `(.L_x_9581) ;  /* 0xffffbec000007947 */ /* 0x001fea000383ffff */
.L_x_9544:
[----:B------:R-:W-:Y:S01]  /*4c30*/  IMAD.MOV.U32 R11, RZ, RZ, R24 ;  /* 0x000000ffff0b7224 */ /* 0x000fe200078e0018 */
[----:B------:R-:W-:Y:S01]  /*4c40*/  MOV R20, 0x4c90 ;  /* 0x00004c9000147802 */ /* 0x000fe20000000f00 */
[----:B------:R-:W-:Y:S02]  /*4c50*/  IMAD.MOV.U32 R42, RZ, RZ, 0x8 ;  /* 0x00000008ff2a7424 */ /* 0x000fe400078e00ff */
[----:B------:R-:W-:-:S02]  /*4c60*/  IMAD.MOV.U32 R41, RZ, RZ, 0x1f ;  /* 0x0000001fff297424 */ /* 0x000fc400078e00ff */
[----:B------:R-:W-:Y:S02]  /*4c70*/  IMAD.MOV.U32 R44, RZ, RZ, -0x1 ;  /* 0xffffffffff2c7424 */ /* 0x000fe400078e00ff */
[----:B------:R-:W-:Y:S05]  /*4c80*/  CALL.REL.NOINC `($__internal_225_$__cuda_sm70_shflsync_bfly_p) ;  /* 0x00001b6000007944 */ /* 0x000fea0003c00000 */
[----:B0-----:R-:W-:Y:S01]  /*4c90*/  HFMA2.MMA R42, -RZ, RZ, 0, 2.384185791015625e-07 ;  /* 0x00000004ff2a7435 */ /* 0x001fe200000001ff */
[----:B-1----:R-:W-:Y:S01]  /*4ca0*/  FMNMX.FTZ R11, R24, R41, !PT ;  /* 0x00000029180b7209 */ /* 0x002fe20007810000 */
[----:B------:R-:W-:Y:S01]  /*4cb0*/  IMAD.MOV.U32 R41, RZ, RZ, 0x1f ;  /* 0x0000001fff297424 */ /* 0x000fe200078e00ff */
[----:B------:R-:W-:Y:S01]  /*4cc0*/  MOV R20, 0x4cf0 ;  /* 0x00004cf000147802 */ /* 0x000fe20000000f00 */
[----:B------:R-:W-:Y:S02]  /*4cd0*/  IMAD.MOV.U32 R44, RZ, RZ, -0x1 ;  /* 0xffffffffff2c7424 */ /* 0x000fe400078e00ff */
[----:B------:R-:W-:Y:S05]  /*4ce0*/  CALL.REL.NOINC `($__internal_225_$__cuda_sm70_shflsync_bfly_p) ;  /* 0x00001b0000007944 */ /* 0x000fea0003c00000 */
[----:B01----:R-:W-:Y:S01]  /*4cf0*/  FMNMX.FTZ R11, R11, R41, !PT ;  /* 0x000000290b0b7209 */ /* 0x003fe20007810000 */
[----:B------:R-:W-:Y:S01]  /*4d00*/  IMAD.MOV.U32 R42, RZ, RZ, 0x2 ;  /* 0x00000002ff2a7424 */ /* 0x000fe200078e00ff */
[----:B------:R-:W-:Y:S01]  /*4d10*/  MOV R44, 0xffffffff ;  /* 0xffffffff002c7802 */ /* 0x000fe20000000f00 */
[----:B------:R-:W-:Y:S01]  /*4d20*/  IMAD.MOV.U32 R41, RZ, RZ, 0x1f ;  /* 0x0000001fff297424 */ /* 0x000fe200078e00ff */
[----:B------:R-:W-:Y:S02]  /*4d30*/  MOV R20, 0x4d50 ;  /* 0x00004d5000147802 */ /* 0x000fe40000000f00 */
[----:B------:R-:W-:Y:S05]  /*4d40*/  CALL.REL.NOINC `($__internal_225_$__cuda_sm70_shflsync_bfly_p) ;  /* 0x00001aa000007944 */ /* 0x000fea0003c00000 */
[----:B01----:R-:W-:Y:S01]  /*4d50*/  FMNMX.FTZ R11, R11, R41, !PT ;  /* 0x000000290b0b7209 */ /* 0x003fe20007810000 */
[----:B------:R-:W-:Y:S01]  /*4d60*/  IMAD.MOV.U32 R42, RZ, RZ, 0x1 ;  /* 0x00000001ff2a7424 */ /* 0x000fe200078e00ff */
[----:B------:R-:W-:Y:S01]  /*4d70*/  MOV R20, 0x4db0 ;  /* 0x00004db000147802 */ /* 0x000fe20000000f00 */
[----:B------:R-:W-:-:S02]  /*4d80*/  IMAD.MOV.U32 R41, RZ, RZ, 0x1f ;  /* 0x0000001fff297424 */ /* 0x000fc400078e00ff */
[----:B------:R-:W-:Y:S02]  /*4d90*/  IMAD.MOV.U32 R44, RZ, RZ, -0x1 ;  /* 0xffffffffff2c7424 */ /* 0x000fe400078e00ff */
[----:B------:R-:W-:Y:S05]  /*4da0*/  CALL.REL.NOINC `($__internal_225_$__cuda_sm70_shflsync_bfly_p) ;  /* 0x00001a4000007944 */ /* 0x000fea0003c00000 */
[----:B-1----:R-:W-:Y:S01]  /*4db0*/  IMAD.MOV.U32 R22, RZ, RZ, R41 ;  /* 0x000000ffff167224 */ /* 0x002fe200078e0029 */
[----:B0-----:R-:W-:Y:S05]  /*4dc0*/  BRA `(.L_x_9582) ;  /* 0xffffbdc000007947 */ /* 0x001fea000383ffff */
.L_x_9571:
[----:B0-----:R-:W-:Y:S01]  /*4dd0*/  HFMA2.MMA R11, -RZ, RZ, 0, 0 ;  /* 0x00000000ff0b7435 */ /* 0x001fe200000001ff */
[----:B------:R-:W-:Y:S01]  /*4de0*/  IMAD.MOV.U32 R42, RZ, RZ, 0x2 ;  /* 0x00000002ff2a7424 */ /* 0x000fe200078e00ff */
[----:B------:R-:W-:Y:S01]  /*4df0*/  MOV R20, 0x4e30 ;  /* 0x00004e3000147802 */ /* 0x000fe20000000f00 */
[----:B------:R-:W-:Y:S02]  /*4e00*/  IMAD.MOV.U32 R41, RZ, RZ, 0x1f ;  /* 0x0000001fff297424 */ /* 0x000fe400078e00ff */
[----:B------:R-:W-:Y:S02]  /*4e10*/  IMAD.MOV.U32 R44, RZ, RZ, -0x1 ;  /* 0xffffffffff2c7424 */ /* 0x000fe400078e00ff */
[----:B-1----:R-:W-:Y:S05]  /*4e20*/  CALL.REL.NOINC `($__internal_225_$__cuda_sm70_shflsync_bfly_p) ;  /* 0x000019c000007944 */ /* 0x002fea0003c00000 */
[----:B-1----:R-:W-:Y:S01]  /*4e30*/  IMAD.MOV.U32 R0, RZ, RZ, R41 ;  /* 0x000000ffff007224 */ /* 0x002fe200078e0029 */
[----:B0-----:R-:W-:Y:S05]  /*4e40*/  BRA `(.L_x_9583) ;  /* 0xffffdba000007947 */ /* 0x001fea000383ffff */
.L_x_9572:
[----:B------:R-:W-:Y:S01]  /*4e50*/  MOV R42, 0x1 ;  /* 0x00000001002a7802 */ /* 0x000fe20000000f00 */
[----:B------:R-:W-:Y:S01]  /*4e60*/  IMAD.MOV.U32 R41, RZ, RZ, 0x1f ;  /* 0x0000001fff297424 */ /* 0x000fe200078e00ff */
[----:B------:R-:W-:Y:S01]  /*4e70*/  MOV R20, 0x4ea0 ;  /* 0x00004ea000147802 */ /* 0x000fe20000000f00 */
[----:B------:R-:W-:-:S02]  /*4e80*/  IMAD.MOV.U32 R44, RZ, RZ, -0x1 ;  /* 0xffffffffff2c7424 */ /* 0x000fc400078e00ff */
[----:B-1----:R-:W-:Y:S05]  /*4e90*/  CALL.REL.NOINC `($__internal_225_$__cuda_sm70_shflsync_bfly_p) ;  /* 0x0000195000007944 */ /* 0x002fea0003c00000 */
[----:B-1----:R-:W-:Y:S01]  /*4ea0*/  FADD.FTZ R40, R11, R41 ;  /* 0x000000290b287221 */ /* 0x002fe20000010000 */
[----:B------:R-:W-:Y:S01]  /*4eb0*/  HFMA2.MMA R41, -RZ, RZ, 0, 1.847743988037109375e-06 ;  /* 0x0000001fff297435 */ /* 0x000fe200000001ff */
[----:B0-----:R-:W-:Y:S01]  /*4ec0*/  IMAD.MOV.U32 R11, RZ, RZ, RZ ;  /* 0x000000ffff0b7224 */ /* 0x001fe200078e00ff */
[----:B------:R-:W-:Y:S01]  /*4ed0*/  MOV R20, 0x4f10 ;  /* 0x00004f1000147802 */ /* 0x000fe20000000f00 */
[----:B------:R-:W-:-:S02]  /*4ee0*/  IMAD.MOV.U32 R42, RZ, RZ, 0x2 ;  /* 0x00000002ff2a7424 */ /* 0x000fc400078e00ff */
[----:B------:R-:W-:Y:S02]  /*4ef0*/  IMAD.MOV.U32 R44, RZ, RZ, -0x1 ;  /* 0xffffffffff2c7424 */ /* 0x000fe400078e00ff */
[----:B------:R-:W-:Y:S05]  /*4f00*/  CALL.REL.NOINC `($__internal_225_$__cuda_sm70_shflsync_bfly_p) ;  /* 0x000018e000007944 */ /* 0x000fea0003c00000 */
[----:B01----:R-:W-:Y:S01]  /*4f10*/  FADD.FTZ R11, RZ, R41 ;  /* 0x00000029ff0b7221 */ /* 0x003fe20000010000 */
[----:B------:R-:W-:Y:S01]  /*4f20*/  MOV R20, 0x4f70 ;  /* 0x00004f7000147802 */ /* 0x000fe20000000f00 */
[----:B------:R-:W-:Y:S02]  /*4f30*/  IMAD.MOV.U32 R42, RZ, RZ, 0x1 ;  /* 0x00000001ff2a7424 */ /* 0x000fe400078e00ff */
[----:B------:R-:W-:Y:S02]  /*4f40*/  IMAD.MOV.U32 R41, RZ, RZ, 0x1f ;  /* 0x0000001fff297424 */ /* 0x000fe400078e00ff */
[----:B------:R-:W-:Y:S02]  /*4f50*/  IMAD.MOV.U32 R44, RZ, RZ, -0x1 ;  /* 0xffffffffff2c7424 */ /* 0x000fe400078e00ff */
[----:B------:R-:W-:Y:S05]  /*4f60*/  CALL.REL.NOINC `($__internal_225_$__cuda_sm70_shflsync_bfly_p) ;  /* 0x0000188000007944 */ /* 0x000fea0003c00000 */
[----:B-1----:R-:W-:Y:S01]  /*4f70*/  FADD.FTZ R39, R11, R41 ;  /* 0x000000290b277221 */ /* 0x002fe20000010000 */
[----:B0-----:R-:W-:Y:S01]  /*4f80*/  MOV R11, RZ ;  /* 0x000000ff000b7202 */ /* 0x001fe20000000f00 */
[----:B------:R-:W-:Y:S01]  /*4f90*/  IMAD.MOV.U32 R42, RZ, RZ, 0x2 ;  /* 0x00000002ff2a7424 */ /* 0x000fe200078e00ff */
[----:B------:R-:W-:Y:S01]  /*4fa0*/  MOV R20, 0x4fe0 ;  /* 0x00004fe000147802 */ /* 0x000fe20000000f00 */
[----:B------:R-:W-:-:S02]  /*4fb0*/  IMAD.MOV.U32 R41, RZ, RZ, 0x1f ;  /* 0x0000001fff297424 */ /* 0x000fc400078e00ff */
[----:B------:R-:W-:Y:S02]  /*4fc0*/  IMAD.MOV.U32 R44, RZ, RZ, -0x1 ;  /* 0xffffffffff2c7424 */ /* 0x000fe400078e00ff */
[----:B------:R-:W-:Y:S05]  /*4fd0*/  CALL.REL.NOINC `($__internal_225_$__cuda_sm70_shflsync_bfly_p) ;  /* 0x0000181000007944 */ /* 0x000fea0003c00000 */
[----:B01----:R-:W-:Y:S01]  /*4fe0*/  FADD.FTZ R11, RZ, R41 ;  /* 0x00000029ff0b7221 */ /* 0x003fe20000010000 */
[----:B------:R-:W-:Y:S01]  /*4ff0*/  HFMA2.MMA R41, -RZ, RZ, 0, 1.847743988037109375e-06 ;  /* 0x0000001fff297435 */ /* 0x000fe200000001ff */
[----:B------:R-:W-:Y:S01]  /*5000*/  IMAD.MOV.U32 R42, RZ, RZ, 0x1 ;  /* 0x00000001ff2a7424 */ /* 0x000fe200078e00ff */
[----:B------:R-:W-:Y:S01]  /*5010*/  MOV R20, 0x5040 ;  /* 0x0000504000147802 */ /* 0x000fe20000000f00 */
[----:B------:R-:W-:-:S03]  /*5020*/  IMAD.MOV.U32 R44, RZ, RZ, -0x1 ;  /* 0xffffffffff2c7424 */ /* 0x000fc600078e00ff */
[----:B------:R-:W-:Y:S05]  /*5030*/  CALL.REL.NOINC `($__internal_225_$__cuda_sm70_shflsync_bfly_p) ;  /* 0x000017b000007944 */ /* 0x000fea0003c00000 */
[----:B-1----:R-:W-:Y:S01]  /*5040*/  FADD.FTZ R37, R11, R41 ;  /* 0x000000290b257221 */ /* 0x002fe20000010000 */
[----:B0-----:R-:W-:Y:S01]  /*5050*/  MOV R44, 0xffffffff ;  /* 0xffffffff002c7802 */ /* 0x001fe20000000f00 */
[----:B------:R-:W-:Y:S01]  /*5060*/  IMAD.MOV.U32 R11, RZ, RZ, RZ ;  /* 0x000000ffff0b7224 */ /* 0x000fe200078e00ff */
[----:B------:R-:W-:Y:S01]  /*5070*/  MOV R20, 0x50b0 ;  /* 0x000050b000147802 */ /* 0x000fe20000000f00 */
[----:B------:R-:W-:Y:S02]  /*5080*/  IMAD.MOV.U32 R42, RZ, RZ, 0x2 ;  /* 0x00000002ff2a7424 */ /* 0x000fe400078e00ff */
[----:B------:R-:W-:-:S02]  /*5090*/  IMAD.MOV.U32 R41, RZ, RZ, 0x1f ;  /* 0x0000001fff297424 */ /* 0x000fc400078e00ff */
[----:B------:R-:W-:Y:S05]  /*50a0*/  CALL.REL.NOINC `($__internal_225_$__cuda_sm70_shflsync_bfly_p) ;  /* 0x0000174000007944 */ /* 0x000fea0003c00000 */
[----:B01----:R-:W-:Y:S01]  /*50b0*/  FADD.FTZ R11, RZ, R41 ;  /* 0x00000029ff0b7221 */ /* 0x003fe20000010000 */
[----:B------:R-:W-:Y:S01]  /*50c0*/  MOV R20, 0x5110 ;  /* 0x0000511000147802 */ /* 0x000fe20000000f00 */
[----:B------:R-:W-:-:S02]  /*50d0*/  IMAD.MOV.U32 R42, RZ, RZ, 0x1 ;  /* 0x00000001ff2a7424 */ /* 0x000fc400078e00ff */
[----:B------:R-:W-:Y:S02]  /*50e0*/  IMAD.MOV.U32 R41, RZ, RZ, 0x1f ;  /* 0x0000001fff297424 */ /* 0x000fe400078e00ff */
[----:B------:R-:W-:Y:S02]  /*50f0*/  IMAD.MOV.U32 R44, RZ, RZ, -0x1 ;  /* 0xffffffffff2c7424 */ /* 0x000fe400078e00ff */
[----:B------:R-:W-:Y:S05]  /*5100*/  CALL.REL.NOINC `($__internal_225_$__cuda_sm70_shflsync_bfly_p) ;  /* 0x000016e000007944 */ /* 0x000fea0003c00000 */
[----:B0-----:R-:W-:Y:S01]  /*5110*/  HFMA2.MMA R42, -RZ, RZ, 0, 1.1920928955078125e-07 ;  /* 0x00000002ff2a7435 */ /* 0x001fe200000001ff */
[----:B-1----:R-:W-:Y:S01]  /*5120*/  FADD.FTZ R38, R11, R41 ;  /* 0x000000290b267221 */ /* 0x002fe20000010000 */
[----:B------:R-:W-:Y:S01]  /*5130*/  MOV R20, 0x5180 ;  /* 0x0000518000147802 */ /* 0x000fe20000000f00 */
[----:B------:R-:W-:Y:S02]  /*5140*/  IMAD.MOV.U32 R11, RZ, RZ, RZ ;  /* 0x000000ffff0b7224 */ /* 0x000fe400078e00ff */
[----:B------:R-:W-:Y:S02]  /*5150*/  IMAD.MOV.U32 R41, RZ, RZ, 0x1f ;  /* 0x0000001fff297424 */ /* 0x000fe400078e00ff */
[----:B------:R-:W-:Y:S02]  /*5160*/  IMAD.MOV.U32 R44, RZ, RZ, -0x1 ;  /* 0xffffffffff2c7424 */ /* 0x000fe400078e00ff */
[----:B------:R-:W-:Y:S05]  /*5170*/  CALL.REL.NOINC `($__internal_225_$__cuda_sm70_shflsync_bfly_p) ;  /* 0x0000167000007944 */ /* 0x000fea0003c00000 */
[----:B01----:R-:W-:Y:S01]  /*5180*/  FADD.FTZ R11, RZ, R41 ;  /* 0x00000029ff0b7221 */ /* 0x003fe20000010000 */
[----:B------:R-:W-:Y:S01]  /*5190*/  MOV R44, 0xffffffff ;  /* 0xffffffff002c7802 */ /* 0x000fe20000000f00 */
[----:B------:R-:W-:Y:S01]  /*51a0*/  IMAD.MOV.U32 R42, RZ, RZ, 0x1 ;  /* 0x00000001ff2a7424 */ /* 0x000fe200078e00ff */
[----:B------:R-:W-:Y:S01]  /*51b0*/  MOV R20, 0x51e0 ;  /* 0x000051e000147802 */ /* 0x000fe20000000f00 */
[----:B------:R-:W-:-:S02]  /*51c0*/  IMAD.MOV.U32 R41, RZ, RZ, 0x1f ;  /* 0x0000001fff297424 */ /* 0x000fc400078e00ff */
[----:B------:R-:W-:Y:S05]  /*51d0*/  CALL.REL.NOINC `($__internal_225_$__cuda_sm70_shflsync_bfly_p) ;  /* 0x0000161000007944 */ /* 0x000fea0003c00000 */
[----:B-1----:R-:W-:Y:S01]  /*51e0*/  FADD.FTZ R36, R11, R41 ;  /* 0x000000290b247221 */ /* 0x002fe20000010000 */
[----:B------:R-:W-:Y:S01]  /*51f0*/  MOV R20, 0x5250 ;  /* 0x0000525000147802 */ /* 0x000fe20000000f00 */
[----:B0-----:R-:W-:-:S02]  /*5200*/  IMAD.MOV.U32 R11, RZ, RZ, RZ ;  /* 0x000000ffff0b7224 */ /* 0x001fc400078e00ff */
[----:B------:R-:W-:Y:S02]  /*5210*/  IMAD.MOV.U32 R42, RZ, RZ, 0x2 ;  /* 0x00000002ff2a7424 */ /* 0x000fe400078e00ff */
[----:B------:R-:W-:Y:S02]  /*5220*/  IMAD.MOV.U32 R41, RZ, RZ, 0x1f ;  /* 0x0000001fff297424 */ /* 0x000fe400078e00ff */
[----:B------:R-:W-:Y:S02]  /*5230*/  IMAD.MOV.U32 R44, RZ, RZ, -0x1 ;  /* 0xffffffffff2c7424 */ /* 0x000fe400078e00ff */
[----:B------:R-:W-:Y:S05]  /*5240*/  CALL.REL.NOINC `($__internal_225_$__cuda_sm70_shflsync_bfly_p) ;  /* 0x000015a000007944 */ /* 0x000fea0003c00000 */
[----:B0-----:R-:W-:Y:S01]  /*5250*/  HFMA2.MMA R42, -RZ, RZ, 0, 5.9604644775390625e-08 ;  /* 0x00000001ff2a7435 */ /* 0x001fe200000001ff */
[----:B-1----:R-:W-:Y:S01]  /*5260*/  FADD.FTZ R11, RZ, R41 ;  /* 0x00000029ff0b7221 */ /* 0x002fe20000010000 */
[----:B------:R-:W-:Y:S01]  /*5270*/  MOV R20, 0x52b0 ;  /* 0x000052b000147802 */ /* 0x000fe20000000f00 */
[----:B------:R-:W-:Y:S02]  /*5280*/  IMAD.MOV.U32 R41, RZ, RZ, 0x1f ;  /* 0x0000001fff297424 */ /* 0x000fe400078e00ff */
[----:B------:R-:W-:Y:S02]  /*5290*/  IMAD.MOV.U32 R44, RZ, RZ, -0x1 ;  /* 0xffffffffff2c7424 */ /* 0x000fe400078e00ff */
[----:B------:R-:W-:Y:S05]  /*52a0*/  CALL.REL.NOINC `($__internal_225_$__cuda_sm70_shflsync_bfly_p) ;  /* 0x0000154000007944 */ /* 0x000fea0003c00000 */
[----:B-1----:R-:W-:Y:S01]  /*52b0*/  FADD.FTZ R35, R11, R41 ;  /* 0x000000290b237221 */ /* 0x002fe20000010000 */
[----:B------:R-:W-:Y:S01]  /*52c0*/  MOV R41, 0x1f ;  /* 0x0000001f00297802 */ /* 0x000fe20000000f00 */
        /* <DEDUP_REMOVED lines=12> */
[----:B0-----:R-:W-:Y:S01]  /*5390*/  HFMA2.MMA R11, -RZ, RZ, 0, 0 ;  /* 0x00000000ff0b7435 */ /* 0x001fe200000001ff */
[----:B------:R-:W-:Y:S01]  /*53a0*/  IMAD.MOV.U32 R42, RZ, RZ, 0x2 ;  /* 0x00000002ff2a7424 */ /* 0x000fe200078e00ff */
[----:B------:R-:W-:Y:S01]  /*53b0*/  MOV R20, 0x53f0 ;  /* 0x000053f000147802 */ /* 0x000fe20000000f00 */
[----:B------:R-:W-:-:S02]  /*53c0*/  IMAD.MOV.U32 R41, RZ, RZ, 0x1f ;  /* 0x0000001fff297424 */ /* 0x000fc400078e00ff */
[----:B------:R-:W-:Y:S02]  /*53d0*/  IMAD.MOV.U32 R44, RZ, RZ, -0x1 ;  /* 0xffffffffff2c7424 */ /* 0x000fe400078e00ff */
[----:B------:R-:W-:Y:S05]  /*53e0*/  CALL.REL.NOINC `($__internal_225_$__cuda_sm70_shflsync_bfly_p) ;  /* 0x0000140000007944 */ /* 0x000fea0003c00000 */
[----:B01----:R-:W-:Y:S01]  /*53f0*/  FADD.FTZ R11, RZ, R41 ;  /* 0x00000029ff0b7221 */ /* 0x003fe20000010000 */
[----:B------:R-:W-:Y:S01]  /*5400*/  MOV R41, 0x1f ;  /* 0x0000001f00297802 */ /* 0x000fe20000000f00 */
[----:B------:R-:W-:Y:S01]  /*5410*/  IMAD.MOV.U32 R42, RZ, RZ, 0x1 ;  /* 0x00000001ff2a7424 */ /* 0x000fe200078e00ff */
[----:B------:R-:W-:Y:S01]  /*5420*/  MOV R20, 0x5450 ;  /* 0x0000545000147802 */ /* 0x000fe20000000f00 */
[----:B------:R-:W-:Y:S02]  /*5430*/  IMAD.MOV.U32 R44, RZ, RZ, -0x1 ;  /* 0xffffffffff2c7424 */ /* 0x000fe400078e00ff */
        /* <DEDUP_REMOVED lines=14> */
[----:B-1----:R-:W-:Y:S01]  /*5520*/  FADD.FTZ R31, R11, R41 ;  /* 0x000000290b1f7221 */ /* 0x002fe20000010000 */
[----:B0-----:R-:W-:Y:S01]  /*5530*/  HFMA2.MMA R11, -RZ, RZ, 0, 0 ;  /* 0x00000000ff0b7435 */ /* 0x001fe200000001ff */
[----:B------:R-:W-:Y:S01]  /*5540*/  IMAD.MOV.U32 R42, RZ, RZ, 0x2 ;  /* 0x00000002ff2a7424 */ /* 0x000fe200078e00ff */
[----:B------:R-:W-:Y:S01]  /*5550*/  MOV R20, 0x5590 ;  /* 0x0000559000147802 */ /* 0x000fe20000000f00 */
[----:B------:R-:W-:Y:S02]  /*5560*/  IMAD.MOV.U32 R41, RZ, RZ, 0x1f ;  /* 0x0000001fff297424 */ /* 0x000fe400078e00ff */
[----:B------:R-:W-:Y:S02]  /*5570*/  IMAD.MOV.U32 R44, RZ, RZ, -0x1 ;  /* 0xffffffffff2c7424 */ /* 0x000fe400078e00ff */
[----:B------:R-:W-:Y:S05]  /*5580*/  CALL.REL.NOINC `($__internal_225_$__cuda_sm70_shflsync_bfly_p) ;  /* 0x0000126000007944 */ /* 0x000fea0003c00000 */
[----:B01----:R-:W-:Y:S01]  /*5590*/  FADD.FTZ R11, RZ, R41 ;  /* 0x00000029ff0b7221 */ /* 0x003fe20000010000 */
[----:B------:R-:W-:Y:S01]  /*55a0*/  MOV R42, 0x1 ;  /* 0x00000001002a7802 */ /* 0x000fe20000000f00 */
[----:B------:R-:W-:Y:S01]  /*55b0*/  IMAD.MOV.U32 R41, RZ, RZ, 0x1f ;  /* 0x0000001fff297424 */ /* 0x000fe200078e00ff */
[----:B------:R-:W-:Y:S01]  /*55c0*/  MOV R20, 0x55f0 ;  /* 0x000055f000147802 */ /* 0x000fe20000000f00 */
[----:B------:R-:W-:-:S02]  /*55d0*/  IMAD.MOV.U32 R44, RZ, RZ, -0x1 ;  /* 0xffffffffff2c7424 */ /* 0x000fc400078e00ff */
[----:B------:R-:W-:Y:S05]  /*55e0*/  CALL.REL.NOINC `($__internal_225_$__cuda_sm70_shflsync_bfly_p) ;  /* 0x0000120000007944 */ /* 0x000fea0003c00000 */
[----:B0-----:R-:W-:Y:S01]  /*55f0*/  HFMA2.MMA R42, -RZ, RZ, 0, 1.1920928955078125e-07 ;  /* 0x00000002ff2a7435 */ /* 0x001fe200000001ff */
[----:B-1----:R-:W-:Y:S01]  /*5600*/  FADD.FTZ R32, R11, R41 ;  /* 0x000000290b207221 */ /* 0x002fe20000010000 */
[----:B------:R-:W-:Y:S01]  /*5610*/  MOV R20, 0x5660 ;  /* 0x0000566000147802 */ /* 0x000fe20000000f00 */
[----:B------:R-:W-:-:S02]  /*5620*/  IMAD.MOV.U32 R11, RZ, RZ, RZ ;  /* 0x000000ffff0b7224 */ /* 0x000fc400078e00ff */
[----:B------:R-:W-:Y:S02]  /*5630*/  IMAD.MOV.U32 R41, RZ, RZ, 0x1f ;  /* 0x0000001fff297424 */ /* 0x000fe400078e00ff */
        /* <DEDUP_REMOVED lines=19> */
[----:B------:R-:W-:Y:S02]  /*5770*/  IMAD.MOV.U32 R41, RZ, RZ, 0x1f ;  /* 0x0000001fff297424 */ /* 0x000fe400078e00ff */
        /* <DEDUP_REMOVED lines=261> */
[----:B-1----:R-:W-:Y:S01]  /*67d0*/  IMAD.MOV.U32 R20, RZ, RZ, R41 ;  /* 0x000000ffff147224 */ /* 0x002fe200078e0029 */
[----:B0-----:R-:W-:Y:S05]  /*67e0*/  BRA `(.L_x_9584) ;  /* 0xffffc36000007947 */ /* 0x001fea000383ffff */
        .weak           $__internal_225_$__cuda_sm70_shflsync_bfly_p
        .type           $__internal_225_$__cuda_sm70_shflsync_bfly_p,@function
        .size           $__internal_225_$__cuda_sm70_shflsync_bfly_p,(.L_x_24886 - $__internal_225_$__cuda_sm70_shflsync_bfly_p)
$__internal_225_$__cuda_sm70_shflsync_bfly_p:
[----:B------:R-:W-:Y:S01]  /*67f0*/  IMAD.MOV.U32 R21, RZ, RZ, 0x0 ;  /* 0x00000000ff157424 */ /* 0x000fe200078e00ff */
[----:B------:R-:W-:Y:S04]  /*6800*/  WARPSYNC R44 ;  /* 0x0000002c00007348 */ /* 0x000fe80003800000 */
[----:B------:R0:W1:Y:S01]  /*6810*/  SHFL.BFLY PT, R41, R11, R42, R41 ;  /* 0x0c00002a0b297389 */ /* 0x00006200000e0029 */
[----:B------:R-:W-:Y:S05]  /*6820*/  RET.REL.NODEC R20 `(_ZN4vllm25paged_attention_v2_kernelIthLi256ELi32ELi128ELNS_18Fp8KVCacheDataTypeE1ELb1ELi512EEEvPfS2_PT_PKS3_PKT0_S9_ifPKiSB_iPKfiiiSD_SD_iiiii) ;  /* 0xffff97d014007950 */ /* 0x000fea0003c3ffff */
.L_x_9585:
        /* <DEDUP_REMOVED lines=13> */
.L_x_24886:


//--------------------- .text._ZN4vllm25paged_attention_v2_kernelIthLi192ELi32ELi128ELNS_18Fp8KVCacheDataTypeE1ELb1ELi512EEEvPfS2_PT_PKS3_PKT0_S9_ifPKiSB_iPKfiiiSD_SD_iiiii --------------------------
	.section	.text._ZN4vllm25paged_attention_v2_kernelIthLi192ELi32ELi128ELNS_18Fp8KVCacheDataTypeE1ELb1ELi512EEEvPfS2_PT_PKS3_PKT0_S9_ifPKiSB_iPKfiiiSD_SD_iiiii,"ax",@progbits
	.sectioninfo	@"SHI_REGISTERS=52"
	.align	128
        .global         _ZN4vllm25paged_attention_v2_kernelIthLi192ELi32ELi128ELNS_18Fp8KVCacheDataTypeE1ELb1ELi512EEEvPfS2_PT_PKS3_PKT0_S9_ifPKiSB_iPKfiiiSD_SD_iiiii
        .type           _ZN4vllm25paged_attention_v2_kernelIthLi192ELi32ELi128ELNS_18Fp8KVCacheDataTypeE1ELb1ELi512EEEvPfS2_PT_PKS3_PKT0_S9_ifPKiSB_iPKfiiiSD_SD_iiiii,@function
        .size           _ZN4vllm25paged_attention_v2_kernelIthLi192ELi32ELi128ELNS_18Fp8KVCacheDataTypeE1ELb1ELi512EEEvPfS2_PT_PKS3_PKT0_S9_ifPKiSB_iPKfiiiSD_SD_iiiii,(.L_x_24887 - _ZN4vllm25paged_attention_v2_kernelIthLi192ELi32ELi128ELNS_18Fp8KVCacheDataTypeE1ELb1ELi512EEEvPfS2_PT_PKS3_PKT0_S9_ifPKiSB_iPKfiiiSD_SD_iiiii)
        .other          _ZN4vllm25paged_attention_v2_kernelIthLi192ELi32ELi128ELNS_18Fp8KVCacheDataTypeE1ELb1ELi512EEEvPfS2_PT_PKS3_PKT0_S9_ifPKiSB_iPKfiiiSD_SD_iiiii,@"STO_CUDA_ENTRY STV_DEFAULT"
_ZN4vllm25paged_attention_v2_kernelIthLi192ELi32ELi128ELNS_18Fp8KVCacheDataTypeE1ELb1ELi512EEEvPfS2_PT_PKS3_PKT0_S9_ifPKiSB_iPKfiiiSD_SD_iiiii:
.text._ZN4vllm25paged_attention_v2_kernelIthLi192ELi32ELi128ELNS_18Fp8KVCacheDataTypeE1ELb1ELi512EEEvPfS2_PT_PKS3_PKT0_S9_ifPKiSB_iPKfiiiSD_SD_iiiii:
        /* <DEDUP_REMOVED lines=113> */
.L_x_9586:
[----:B0-----:R-:W-:-:S04]  /*0710*/  IMAD.MOV.U32 R16, RZ, RZ, c[0x0][0xc] ;  /* 0x00000300ff107624 */ /* 0x001fc800078e00ff */
[----:B------:R-:W-:-:S04]  /*0720*/  IMAD R9, R16, c[0x0][0x1d8], R11 ;  /* 0x0000760010097a24 */ /* 0x000fc800078e020b */
[----:B------:R-:W-:-:S03]  /*0730*/  IMAD R9, R9, c[0x0][0x1e8], RZ ;  /* 0x00007a0009097a24 */ /* 0x000fc600078e02ff */
.L_x_9587:
        /* <DEDUP_REMOVED lines=20> */
.L_x_9591:
        /* <DEDUP_REMOVED lines=36> */
.L_x_9589:
[----:B------:R-:W-:Y:S05]  /*0ac0*/  BSYNC B7 ;  /* 0x0000000000077941 */ /* 0x000fea0003800000 */
.L_x_9588:
[----:B------:R-:W-:Y:S05]  /*0ad0*/  BRA.DIV ~URZ, `(.L_x_9592) ;  /* 0x000039627f007947 */ /* 0x000fea000b800000 */
[----:B------:R-:W-:-:S05]  /*0ae0*/  IMAD.MOV.U32 R14, RZ, RZ, -0x800001 ;  /* 0xff7fffffff0e7424 */ /* 0x000fca00078e00ff */
.L_x_9630:
        /* <DEDUP_REMOVED lines=10> */
.L_x_9631:
        /* <DEDUP_REMOVED lines=35> */
.L_x_9598:
        /* <DEDUP_REMOVED lines=11> */
.L_x_9597:
[----:B------:R-:W-:Y:S05]  /*0e70*/  BSYNC B1 ;  /* 0x0000000000017941 */ /* 0x000fea0003800000 */
.L_x_9596:
        /* <DEDUP_REMOVED lines=10> */
.L_x_9601:
        /* <DEDUP_REMOVED lines=100> */
.L_x_9600:
[----:B------:R-:W-:Y:S05]  /*1560*/  BSYNC B1 ;  /* 0x0000000000017941 */ /* 0x000fea0003800000 */
.L_x_9599:
        /* <DEDUP_REMOVED lines=55> */
.L_x_9603:
[----:B------:R-:W-:Y:S05]  /*18e0*/  BSYNC B1 ;  /* 0x0000000000017941 */ /* 0x000fea0003800000 */
.L_x_9602:
        /* <DEDUP_REMOVED lines=26> */
.L_x_9595:
[----:B------:R-:W-:Y:S05]  /*1a90*/  BSYNC B0 ;  /* 0x0000000000007941 */ /* 0x000fea0003800000 */
.L_x_9594:
        /* <DEDUP_REMOVED lines=43> */
.L_x_9608:
        /* <DEDUP_REMOVED lines=8> */
.L_x_9607:
[----:B------:R-:W-:Y:S05]  /*1dd0*/  BSYNC B1 ;  /* 0x0000000000017941 */ /* 0x000fea0003800000 */
.L_x_9606:
        /* <DEDUP_REMOVED lines=10> */
.L_x_9611:
        /* <DEDUP_REMOVED lines=52> */
.L_x_9610:
[----:B------:R-:W-:Y:S05]  /*21c0*/  BSYNC B1 ;  /* 0x0000000000017941 */ /* 0x000fea0003800000 */
.L_x_9609:
        /* <DEDUP_REMOVED lines=31> */
.L_x_9613:
[----:B------:R-:W-:Y:S05]  /*23c0*/  BSYNC B1 ;  /* 0x0000000000017941 */ /* 0x000fea0003800000 */
.L_x_9612:
        /* <DEDUP_REMOVED lines=14> */
.L_x_9605:
[----:B------:R-:W-:Y:S05]  /*24b0*/  BSYNC B0 ;  /* 0x0000000000007941 */ /* 0x000fea0003800000 */
.L_x_9604:
        /* <DEDUP_REMOVED lines=20> */
.L_x_9615:
[----:B------:R-:W-:Y:S05]  /*2600*/  BSYNC B0 ;  /* 0x0000000000007941 */ /* 0x000fea0003800000 */
.L_x_9614:
        /* <DEDUP_REMOVED lines=25> */
.L_x_9619:
        /* <DEDUP_REMOVED lines=33> */
.L_x_9617:
[----:B------:R-:W-:Y:S05]  /*29b0*/  BSYNC B6 ;  /* 0x0000000000067941 */ /* 0x000fea0003800000 */
.L_x_9616:
[----:B------:R-:W-:Y:S05]  /*29c0*/  BRA.DIV ~URZ, `(.L_x_9620) ;  /* 0x00001c927f007947 */ /* 0x000fea000b800000 */
[----:B0-----:R-:W-:-:S05]  /*29d0*/  MOV R0, RZ ;  /* 0x000000ff00007202 */ /* 0x001fca0000000f00 */
.L_x_9632:
        /* <DEDUP_REMOVED lines=19> */
.L_x_9633:
        /* <DEDUP_REMOVED lines=43> */
.L_x_9623:
[----:B------:R-:W-:Y:S05]  /*2dc0*/  BSYNC B0 ;  /* 0x0000000000007941 */ /* 0x000fea0003800000 */
.L_x_9622:
        /* <DEDUP_REMOVED lines=51> */
.L_x_9625:
[----:B------:R-:W-:Y:S05]  /*3100*/  BSYNC B0 ;  /* 0x0000000000007941 */ /* 0x000fea0003800000 */
.L_x_9624:
        /* <DEDUP_REMOVED lines=27> */
.L_x_9627:
[----:B------:R-:W-:Y:S05]  /*32c0*/  BSYNC B0 ;  /* 0x0000000000007941 */ /* 0x000fea0003800000 */
.L_x_9626:
        /* <DEDUP_REMOVED lines=51> */
.L_x_9629:
[----:B------:R-:W-:Y:S05]  /*3600*/  BSYNC B0 ;  /* 0x0000000000007941 */ /* 0x000fea0003800000 */
.L_x_9628:
        /* <DEDUP_REMOVED lines=188> */
.L_x_9590:
        /* <DEDUP_REMOVED lines=19> */
.L_x_9618:
        /* <DEDUP_REMOVED lines=20> */
.L_x_9592:
[----:B------:R-:W-:Y:S01]  /*4440*/  IMAD.MOV.U32 R32, RZ, RZ, -0x800001 ;  /* 0xff7fffffff207424 */ /* 0x000fe200078e00ff */
[----:B------:R-:W-:Y:S01]  /*4450*/  MOV R35, 0xffffffff ;  /* 0xffffffff00237802 */ /* 0x000fe20000000f00 */
[----:B------:R-:W-:Y:S01]  /*4460*/  IMAD.MOV.U32 R33, RZ, RZ, 0x10 ;  /* 0x00000010ff217424 */ /* 0x000fe200078e00ff */
[----:B------:R-:W-:Y:S01]  /*4470*/  MOV R14, 0x44a0 ;  /* 0x000044a0000e7802 */ /* 0x000fe20000000f00 */
[----:B------:R-:W-:Y:S02]  /*4480*/  IMAD.MOV.U32 R34, RZ, RZ, 0x1f ;  /* 0x0000001fff227424 */ /* 0x000fe400078e00ff */
[----:B------:R-:W-:Y:S05]  /*4490*/  CALL.REL.NOINC `($__internal_226_$__cuda_sm70_shflsync_bfly_p) ;  /* 0x0000156000007944 */ /* 0x000fea0003c00000 */
[----:B-1----:R-:W-:Y:S01]  /*44a0*/  IMAD.MOV.U32 R14, RZ, RZ, R33 ;  /* 0x000000ffff0e7224 */ /* 0x002fe200078e0021 */
[----:B0-----:R-:W-:Y:S05]  /*44b0*/  BRA `(.L_x_9630) ;  /* 0xffffc63000007947 */ /* 0x001fea000383ffff */
.L_x_9593:
[----:B------:R-:W-:Y:S01]  /*44c0*/  IMAD.MOV.U32 R33, RZ, RZ, 0x8 ;  /* 0x00000008ff217424 */ /* 0x000fe200078e00ff */
[----:B------:R-:W-:Y:S01]  /*44d0*/  MOV R35, 0xffffffff ;  /* 0xffffffff00237802 */ /* 0x000fe20000000f00 */
[----:B------:R-:W-:Y:S01]  /*44e0*/  IMAD.MOV.U32 R34, RZ, RZ, 0x1f ;  /* 0x0000001fff227424 */ /* 0x000fe200078e00ff */
[----:B------:R-:W-:Y:S02]  /*44f0*/  MOV R14, 0x4510 ;  /* 0x00004510000e7802 */ /* 0x000fe40000000f00 */
[----:B------:R-:W-:Y:S05]  /*4500*/  CALL.REL.NOINC `($__internal_226_$__cuda_sm70_shflsync_bfly_p) ;  /* 0x000014f000007944 */ /* 0x000fea0003c00000 */
[----:B01----:R-:W-:Y:S01]  /*4510*/  FMNMX.FTZ R32, R32, R33, !PT ;  /* 0x0000002120207209 */ /* 0x003fe20007810000 */
[----:B------:R-:W-:Y:S01]  /*4520*/  IMAD.MOV.U32 R33, RZ, RZ, 0x4 ;  /* 0x00000004ff217424 */ /* 0x000fe200078e00ff */
[----:B------:R-:W-:Y:S01]  /*4530*/  MOV R14, 0x4570 ;  /* 0x00004570000e7802 */ /* 0x000fe20000000f00 */
[----:B------:R-:W-:-:S02]  /*4540*/  IMAD.MOV.U32 R34, RZ, RZ, 0x1f ;  /* 0x0000001fff227424 */ /* 0x000fc400078e00ff */
[----:B------:R-:W-:Y:S02]  /*4550*/  IMAD.MOV.U32 R35, RZ, RZ, -0x1 ;  /* 0xffffffffff237424 */ /* 0x000fe400078e00ff */
[----:B------:R-:W-:Y:S05]  /*4560*/  CALL.REL.NOINC `($__internal_226_$__cuda_sm70_shflsync_bfly_p) ;  /* 0x0000149000007944 */ /* 0x000fea0003c00000 */
[----:B01----:R-:W-:Y:S01]  /*4570*/  FMNMX.FTZ R32, R32, R33, !PT ;  /* 0x0000002120207209 */ /* 0x003fe20007810000 */
[----:B------:R-:W-:Y:S01]  /*4580*/  HFMA2.MMA R33, -RZ, RZ, 0, 1.1920928955078125e-07 ;  /* 0x00000002ff217435 */ /* 0x000fe200000001ff */
[----:B------:R-:W-:Y:S01]  /*4590*/  IMAD.MOV.U32 R34, RZ, RZ, 0x1f ;  /* 0x0000001fff227424 */ /* 0x000fe200078e00ff */
[----:B------:R-:W-:Y:S01]  /*45a0*/  MOV R14, 0x45d0 ;  /* 0x000045d0000e7802 */ /* 0x000fe20000000f00 */
[----:B------:R-:W-:-:S03]  /*45b0*/  IMAD.MOV.U32 R35, RZ, RZ, -0x1 ;  /* 0xffffffffff237424 */ /* 0x000fc600078e00ff */
[----:B------:R-:W-:Y:S05]  /*45c0*/  CALL.REL.NOINC `($__internal_226_$__cuda_sm70_shflsync_bfly_p) ;  /* 0x0000143000007944 */ /* 0x000fea0003c00000 */
[----:B-1----:R-:W-:Y:S01]  /*45d0*/  FMNMX.FTZ R18, R32, R33, !PT ;  /* 0x0000002120127209 */ /* 0x002fe20007810000 */
[----:B------:R-:W-:Y:S01]  /*45e0*/  IMAD.MOV.U32 R33, RZ, RZ, 0x1 ;  /* 0x00000001ff217424 */ /* 0x000fe200078e00ff */
[----:B0-----:R-:W-:Y:S01]  /*45f0*/  MOV R34, 0x1f ;  /* 0x0000001f00227802 */ /* 0x001fe20000000f00 */
[----:B------:R-:W-:Y:S01]  /*4600*/  IMAD.MOV.U32 R35, RZ, RZ, -0x1 ;  /* 0xffffffffff237424 */ /* 0x000fe200078e00ff */
[----:B------:R-:W-:Y:S01]  /*4610*/  MOV R14, 0x4640 ;  /* 0x00004640000e7802 */ /* 0x000fe20000000f00 */
[----:B------:R-:W-:Y:S02]  /*4620*/  IMAD.MOV.U32 R32, RZ, RZ, R18 ;  /* 0x000000ffff207224 */ /* 0x000fe400078e0012 */
[----:B------:R-:W-:Y:S05]  /*4630*/  CALL.REL.NOINC `($__internal_226_$__cuda_sm70_shflsync_bfly_p) ;  /* 0x000013c000007944 */ /* 0x000fea0003c00000 */
[----:B-1----:R-:W-:Y:S01]  /*4640*/  IMAD.MOV.U32 R19, RZ, RZ, R33 ;  /* 0x000000ffff137224 */ /* 0x002fe200078e0021 */
[----:B0-----:R-:W-:Y:S05]  /*4650*/  BRA `(.L_x_9631) ;  /* 0xffffc53000007947 */ /* 0x001fea000383ffff */
.L_x_9620:
[----:B------:R-:W-:Y:S01]  /*4660*/  HFMA2.MMA R32, -RZ, RZ, 0, 0 ;  /* 0x00000000ff207435 */ /* 0x000fe200000001ff */
[----:B------:R-:W-:Y:S01]  /*4670*/  IMAD.MOV.U32 R33, RZ, RZ, 0x2 ;  /* 0x00000002ff217424 */ /* 0x000fe200078e00ff */
[----:B01----:R-:W-:Y:S01]  /*4680*/  MOV R14, 0x46c0 ;  /* 0x000046c0000e7802 */ /* 0x003fe20000000f00 */
[----:B------:R-:W-:-:S02]  /*4690*/  IMAD.MOV.U32 R34, RZ, RZ, 0x1f ;  /* 0x0000001fff227424 */ /* 0x000fc400078e00ff */
[----:B------:R-:W-:Y:S02]  /*46a0*/  IMAD.MOV.U32 R35, RZ, RZ, -0x1 ;  /* 0xffffffffff237424 */ /* 0x000fe400078e00ff */
[----:B------:R-:W-:Y:S05]  /*46b0*/  CALL.REL.NOINC `($__internal_226_$__cuda_sm70_shflsync_bfly_p) ;  /* 0x0000134000007944 */ /* 0x000fea0003c00000 */
[----:B-1----:R-:W-:Y:S01]  /*46c0*/  MOV R0, R33 ;  /* 0x0000002100007202 */ /* 0x002fe20000000f00 */
[----:B0-----:R-:W-:Y:S05]  /*46d0*/  BRA `(.L_x_9632) ;  /* 0xffffe30000007947 */ /* 0x001fea000383ffff */
.L_x_9621:
[----:B------:R-:W-:Y:S01]  /*46e0*/  IMAD.MOV.U32 R33, RZ, RZ, 0x1 ;  /* 0x00000001ff217424 */ /* 0x000fe200078e00ff */
[----:B-1----:R-:W-:Y:S01]  /*46f0*/  MOV R14, 0x4730 ;  /* 0x00004730000e7802 */ /* 0x002fe20000000f00 */
[----:B------:R-:W-:Y:S02]  /*4700*/  IMAD.MOV.U32 R34, RZ, RZ, 0x1f ;  /* 0x0000001fff227424 */ /* 0x000fe400078e00ff */
[----:B------:R-:W-:Y:S02]  /*4710*/  IMAD.MOV.U32 R35, RZ, RZ, -0x1 ;  /* 0xffffffffff237424 */ /* 0x000fe400078e00ff */
[----:B------:R-:W-:Y:S05]  /*4720*/  CALL.REL.NOINC `($__internal_226_$__cuda_sm70_shflsync_bfly_p) ;  /* 0x000012d000007944 */ /* 0x000fea0003c00000 */
[----:B-1----:R-:W-:Y:S01]  /*4730*/  FADD.FTZ R31, R32, R33 ;  /* 0x00000021201f7221 */ /* 0x002fe20000010000 */
[----:B0-----:R-:W-:Y:S01]  /*4740*/  HFMA2.MMA R32, -RZ, RZ, 0, 0 ;  /* 0x00000000ff207435 */ /* 0x001fe200000001ff */
[----:B------:R-:W-:Y:S01]  /*4750*/  IMAD.MOV.U32 R33, RZ, RZ, 0x2 ;  /* 0x00000002ff217424 */ /* 0x000fe200078e00ff */
[----:B------:R-:W-:Y:S01]  /*4760*/  MOV R14, 0x47a0 ;  /* 0x000047a0000e7802 */ /* 0x000fe20000000f00 */
[----:B------:R-:W-:Y:S02]  /*4770*/  IMAD.MOV.U32 R34, RZ, RZ, 0x1f ;  /* 0x0000001fff227424 */ /* 0x000fe400078e00ff */
[----:B------:R-:W-:-:S02]  /*4780*/  IMAD.MOV.U32 R35, RZ, RZ, -0x1 ;  /* 0xffffffffff237424 */ /* 0x000fc400078e00ff */
[----:B------:R-:W-:Y:S05]  /*4790*/  CALL.REL.NOINC `($__internal_226_$__cuda_sm70_shflsync_bfly_p) ;  /* 0x0000126000007944 */ /* 0x000fea0003c00000 */
[----:B01----:R-:W-:Y:S01]  /*47a0*/  FADD.FTZ R32, RZ, R33 ;  /* 0x00000021ff207221 */ /* 0x003fe20000010000 */
[----:B------:R-:W-:Y:S01]  /*47b0*/  MOV R33, 0x1 ;  /* 0x0000000100217802 */ /* 0x000fe20000000f00 */
[----:B------:R-:W-:Y:S01]  /*47c0*/  IMAD.MOV.U32 R34, RZ, RZ, 0x1f ;  /* 0x0000001fff227424 */ /* 0x000fe200078e00ff */
[----:B------:R-:W-:Y:S01]  /*47d0*/  MOV R14, 0x4800 ;  /* 0x00004800000e7802 */ /* 0x000fe20000000f00 */
[----:B------:R-:W-:-:S02]  /*47e0*/  IMAD.MOV.U32 R35, RZ, RZ, -0x1 ;  /* 0xffffffffff237424 */ /* 0x000fc400078e00ff */
[----:B------:R-:W-:Y:S05]  /*47f0*/  CALL.REL.NOINC `($__internal_226_$__cuda_sm70_shflsync_bfly_p) ;  /* 0x0000120000007944 */ /* 0x000fea0003c00000 */
[----:B-1----:R-:W-:Y:S01]  /*4800*/  FADD.FTZ R30, R32, R33 ;  /* 0x00000021201e7221 */ /* 0x002fe20000010000 */
[----:B------:R-:W-:Y:S01]  /*4810*/  HFMA2.MMA R33, -RZ, RZ, 0, 1.1920928955078125e-07 ;  /* 0x00000002ff217435 */ /* 0x000fe200000001ff */
[----:B0-----:R-:W-:Y:S01]  /*4820*/  IMAD.MOV.U32 R32, RZ, RZ, RZ ;  /* 0x000000ffff207224 */ /* 0x001fe200078e00ff */
[----:B------:R-:W-:Y:S01]  /*4830*/  MOV R14, 0x4870 ;  /* 0x00004870000e7802 */ /* 0x000fe20000000f00 */
[----:B------:R-:W-:-:S02]  /*4840*/  IMAD.MOV.U32 R34, RZ, RZ, 0x1f ;  /* 0x0000001fff227424 */ /* 0x000fc400078e00ff */
[----:B------:R-:W-:Y:S02]  /*4850*/  IMAD.MOV.U32 R35, RZ, RZ, -0x1 ;  /* 0xffffffffff237424 */ /* 0x000fe400078e00ff */
[----:B------:R-:W-:Y:S05]  /*4860*/  CALL.REL.NOINC `($__internal_226_$__cuda_sm70_shflsync_bfly_p) ;  /* 0x0000119000007944 */ /* 0x000fea0003c00000 */
[----:B01----:R-:W-:Y:S01]  /*4870*/  FADD.FTZ R32, RZ, R33 ;  /* 0x00000021ff207221 */ /* 0x003fe20000010000 */
[----:B------:R-:W-:Y:S01]  /*4880*/  MOV R34, 0x1f ;  /* 0x0000001f00227802 */ /* 0x000fe20000000f00 */
[----:B------:R-:W-:Y:S01]  /*4890*/  IMAD.MOV.U32 R33, RZ, RZ, 0x1 ;  /* 0x00000001ff217424 */ /* 0x000fe200078e00ff */
[----:B------:R-:W-:Y:S01]  /*48a0*/  MOV R14, 0x48d0 ;  /* 0x000048d0000e7802 */ /* 0x000fe20000000f00 */
[----:B------:R-:W-:Y:S02]  /*48b0*/  IMAD.MOV.U32 R35, RZ, RZ, -0x1 ;  /* 0xffffffffff237424 */ /* 0x000fe400078e00ff */
[----:B------:R-:W-:Y:S05]  /*48c0*/  CALL.REL.NOINC `($__internal_226_$__cuda_sm70_shflsync_bfly_p) ;  /* 0x0000113000007944 */ /* 0x000fea0003c00000 */
[----:B0-----:R-:W-:Y:S01]  /*48d0*/  HFMA2.MMA R34, -RZ, RZ, 0, 1.847743988037109375e-06 ;  /* 0x0000001fff227435 */ /* 0x001fe200000001ff */
[----:B-1----:R-:W-:Y:S01]  /*48e0*/  FADD.FTZ R28, R32, R33 ;  /* 0x00000021201c7221 */ /* 0x002fe20000010000 */
[----:B------:R-:W-:Y:S01]  /*48f0*/  MOV R14, 0x4940 ;  /* 0x00004940000e7802 */ /* 0x000fe20000000f00 */
[----:B------:R-:W-:Y:S02]  /*4900*/  IMAD.MOV.U32 R32, RZ, RZ, RZ ;  /* 0x000000ffff207224 */ /* 0x000fe400078e00ff */
[----:B------:R-:W-:Y:S02]  /*4910*/  IMAD.MOV.U32 R33, RZ, RZ, 0x2 ;  /* 0x00000002ff217424 */ /* 0x000fe400078e00ff */
[----:B------:R-:W-:-:S02]  /*4920*/  IMAD.MOV.U32 R35, RZ, RZ, -0x1 ;  /* 0xffffffffff237424 */ /* 0x000fc400078e00ff */
[----:B------:R-:W-:Y:S05]  /*4930*/  CALL.REL.NOINC `($__internal_226_$__cuda_sm70_shflsync_bfly_p) ;  /* 0x000010c000007944 */ /* 0x000fea0003c00000 */
[----:B01----:R-:W-:Y:S01]  /*4940*/  FADD.FTZ R32, RZ, R33 ;  /* 0x00000021ff207221 */ /* 0x003fe20000010000 */
[----:B------:R-:W-:Y:S01]  /*4950*/  MOV R35, 0xffffffff ;  /* 0xffffffff00237802 */ /* 0x000fe20000000f00 */
[----:B------:R-:W-:Y:S01]  /*4960*/  IMAD.MOV.U32 R33, RZ, RZ, 0x1 ;  /* 0x00000001ff217424 */ /* 0x000fe200078e00ff */
[----:B------:R-:W-:Y:S01]  /*4970*/  MOV R14, 0x49a0 ;  /* 0x000049a0000e7802 */ /* 0x000fe20000000f00 */
[----:B------:R-:W-:-:S02]  /*4980*/  IMAD.MOV.U32 R34, RZ, RZ, 0x1f ;  /* 0x0000001fff227424 */ /* 0x000fc400078e00ff */
[----:B------:R-:W-:Y:S05]  /*4990*/  CALL.REL.NOINC `($__internal_226_$__cuda_sm70_shflsync_bfly_p) ;  /* 0x0000106000007944 */ /* 0x000fea0003c00000 */
[----:B-1----:R-:W-:Y:S01]  /*49a0*/  FADD.FTZ R29, R32, R33 ;  /* 0x00000021201d7221 */ /* 0x002fe20000010000 */
[----:B0-----:R-:W-:Y:S01]  /*49b0*/  MOV R35, 0xffffffff ;  /* 0xffffffff00237802 */ /* 0x001fe20000000f00 */
[----:B------:R-:W-:Y:S01]  /*49c0*/  IMAD.MOV.U32 R32, RZ, RZ, RZ ;  /* 0x000000ffff207224 */ /* 0x000fe200078e00ff */
[----:B------:R-:W-:Y:S01]  /*49d0*/  MOV R14, 0x4a10 ;  /* 0x00004a10000e7802 */ /* 0x000fe20000000f00 */
[----:B------:R-:W-:-:S02]  /*49e0*/  IMAD.MOV.U32 R33, RZ, RZ, 0x2 ;  /* 0x00000002ff217424 */ /* 0x000fc400078e00ff */
[----:B------:R-:W-:Y:S02]  /*49f0*/  IMAD.MOV.U32 R34, RZ, RZ, 0x1f ;  /* 0x0000001fff227424 */ /* 0x000fe400078e00ff */
[----:B------:R-:W-:Y:S05]  /*4a00*/  CALL.REL.NOINC `($__internal_226_$__cuda_sm70_shflsync_bfly_p) ;  /* 0x00000ff000007944 */ /* 0x000fea0003c00000 */
[----:B01----:R-:W-:Y:S01]  /*4a10*/  FADD.FTZ R32, RZ, R33 ;  /* 0x00000021ff207221 */ /* 0x003fe20000010000 */
[----:B------:R-:W-:Y:S01]  /*4a20*/  MOV R14, 0x4a70 ;  /* 0x00004a70000e7802 */ /* 0x000fe20000000f00 */
[----:B------:R-:W-:Y:S02]  /*4a30*/  IMAD.MOV.U32 R33, RZ, RZ, 0x1 ;  /* 0x00000001ff217424 */ /* 0x000fe400078e00ff */
[----:B------:R-:W-:Y:S02]  /*4a40*/  IMAD.MOV.U32 R34, RZ, RZ, 0x1f ;  /* 0x0000001fff227424 */ /* 0x000fe400078e00ff */
[----:B------:R-:W-:Y:S02]  /*4a50*/  IMAD.MOV.U32 R35, RZ, RZ, -0x1 ;  /* 0xffffffffff237424 */ /* 0x000fe400078e00ff */
[----:B------:R-:W-:Y:S05]  /*4a60*/  CALL.REL.NOINC `($__internal_226_$__cuda_sm70_shflsync_bfly_p) ;  /* 0x00000f9000007944 */ /* 0x000fea0003c00000 */
[----:B-1----:R-:W-:Y:S01]  /*4a70*/  FADD.FTZ R27, R32, R33 ;  /* 0x00000021201b7221 */ /* 0x002fe20000010000 */
[----:B0-----:R-:W-:Y:S01]  /*4a80*/  HFMA2.MMA R32, -RZ, RZ, 0, 0 ;  /* 0x00000000ff207435 */ /* 0x001fe200000001ff */
[----:B------:R-:W-:Y:S01]  /*4a90*/  IMAD.MOV.U32 R33, RZ, RZ, 0x2 ;  /* 0x00000002ff217424 */ /* 0x000fe200078e00ff */
        /* <DEDUP_REMOVED lines=10> */
[----:B-1----:R-:W-:Y:S01]  /*4b40*/  FADD.FTZ R26, R32, R33 ;  /* 0x00000021201a7221 */ /* 0x002fe20000010000 */
[----:B------:R-:W-:Y:S01]  /*4b50*/  HFMA2.MMA R33, -RZ, RZ, 0, 1.1920928955078125e-07 ;  /* 0x00000002ff217435 */ /* 0x000fe200000001ff */
[----:B0-----:R-:W-:Y:S01]  /*4b60*/  IMAD.MOV.U32 R32, RZ, RZ, RZ ;  /* 0x000000ffff207224 */ /* 0x001fe200078e00ff */
        /* <DEDUP_REMOVED lines=10> */
[----:B0-----:R-:W-:Y:S01]  /*4c10*/  HFMA2.MMA R34, -RZ, RZ, 0, 1.847743988037109375e-06 ;  /* 0x0000001fff227435 */ /* 0x001fe200000001ff */
[----:B-1----:R-:W-:Y:S01]  /*4c20*/  FADD.FTZ R24, R32, R33 ;  /* 0x0000002120187221 */ /* 0x002fe20000010000 */
[----:B------:R-:W-:Y:S01]  /*4c30*/  MOV R14, 0x4c80 ;  /* 0x00004c80000e7802 */ /* 0x000fe20000000f00 */
[----:B------:R-:W-:-:S02]  /*4c40*/  IMAD.MOV.U32 R32, RZ, RZ, RZ ;  /* 0x000000ffff207224 */ /* 0x000fc400078e00ff */
[----:B------:R-:W-:Y:S02]  /*4c50*/  IMAD.MOV.U32 R33, RZ, RZ, 0x2 ;  /* 0x00000002ff217424 */ /* 0x000fe400078e00ff */
[----:B------:R-:W-:Y:S02]  /*4c60*/  IMAD.MOV.U32 R35, RZ, RZ, -0x1 ;  /* 0xffffffffff237424 */ /* 0x000fe400078e00ff */
[----:B------:R-:W-:Y:S05]  /*4c70*/  CALL.REL.NOINC `($__internal_226_$__cuda_sm70_shflsync_bfly_p) ;  /* 0x00000d8000007944 */ /* 0x000fea0003c00000 */
[----:B01----:R-:W-:Y:S01]  /*4c80*/  FADD.FTZ R32, RZ, R33 ;  /* 0x00000021ff207221 */ /* 0x003fe20000010000 */
[----:B------:R-:W-:Y:S01]  /*4c90*/  MOV R35, 0xffffffff ;  /* 0xffffffff00237802 */ /* 0x000fe20000000f00 */
[----:B------:R-:W-:Y:S01]  /*4ca0*/  IMAD.MOV.U32 R33, RZ, RZ, 0x1 ;  /* 0x00000001ff217424 */ /* 0x000fe200078e00ff */
[----:B------:R-:W-:Y:S01]  /*4cb0*/  MOV R14, 0x4ce0 ;  /* 0x00004ce0000e7802 */ /* 0x000fe20000000f00 */
[----:B------:R-:W-:Y:S02]  /*4cc0*/  IMAD.MOV.U32 R34, RZ, RZ, 0x1f ;  /* 0x0000001fff227424 */ /* 0x000fe400078e00ff */
        /* <DEDUP_REMOVED lines=209> */
[----:B-1----:R-:W-:Y:S01]  /*59e0*/  IMAD.MOV.U32 R15, RZ, RZ, R33 ;  /* 0x000000ffff0f7224 */ /* 0x002fe200078e0021 */
[----:B0-----:R-:W-:Y:S05]  /*59f0*/  BRA `(.L_x_9633) ;  /* 0xffffd11000007947 */ /* 0x001fea000383ffff */
        .weak           $__internal_226_$__cuda_sm70_shflsync_bfly_p
        .type           $__internal_226_$__cuda_sm70_shflsync_bfly_p,@function
        .size           $__internal_226_$__cuda_sm70_shflsync_bfly_p,(.L_x_24887 - $__internal_226_$__cuda_sm70_shflsync_bfly_p)
$__internal_226_$__cuda_sm70_shflsync_bfly_p:
[----:B------:R-:W-:Y:S01]  /*5a00*/  IMAD.MOV.U32 R15, RZ, RZ, 0x0 ;  /* 0x00000000ff0f7424 */ /* 0x000fe200078e00ff */
[----:B------:R-:W-:Y:S04]  /*5a10*/  WARPSYNC R35 ;  /* 0x0000002300007348 */ /* 0x000fe80003800000 */
[----:B------:R0:W1:Y:S01]  /*5a20*/  SHFL.BFLY PT, R33, R32, R33, R34 ;  /* 0x0c00002120217389 */ /* 0x00006200000e0022 */
[----:B------:R-:W-:Y:S05]  /*5a30*/  RET.REL.NODEC R14 `(_ZN4vllm25paged_attention_v2_kernelIthLi192ELi32ELi128ELNS_18Fp8KVCacheDataTypeE1ELb1ELi512EEEvPfS2_PT_PKS3_PKT0_S9_ifPKiSB_iPKfiiiSD_SD_iiiii) ;  /* 0xffffa5c00e007950 */ /* 0x000fea0003c3ffff */
.L_x_9634:
        /* <DEDUP_REMOVED lines=12> */
.L_x_24887:


//--------------------- .text._ZN4vllm25paged_attention_v2_kernelIthLi128ELi32ELi128ELNS_18Fp8KVCacheDataTypeE1ELb1ELi512EEEvPfS2_PT_PKS3_PKT0_S9_ifPKiSB_iPKfiiiSD_SD_iiiii --------------------------
	.section	.text._ZN4vllm25paged_attention_v2_kernelIthLi128ELi32ELi128ELNS_18Fp8KVCacheDataTypeE1ELb1ELi512EEEvPfS2_PT_PKS3_PKT0_S9_ifPKiSB_iPKfiiiSD_SD_iiiii,"ax",@progbits
	.sectioninfo	@"SHI_REGISTERS=41"
	.align	128
        .global         _ZN4vllm25paged_attention_v2_kernelIthLi128ELi32ELi128ELNS_18Fp8KVCacheDataTypeE1ELb1ELi512EEEvPfS2_PT_PKS3_PKT0_S9_ifPKiSB_iPKfiiiSD_SD_iiiii
        .type           _ZN4vllm25paged_attention_v2_kernelIthLi128ELi32ELi128ELNS_18Fp8KVCacheDataTypeE1ELb1ELi512EEEvPfS2_PT_PKS3_PKT0_S9_ifPKiSB_iPKfiiiSD_SD_iiiii,@function
        .size           _ZN4vllm25paged_attention_v2_kernelIthLi128ELi32ELi128ELNS_18Fp8KVCacheDataTypeE1ELb1ELi512EEEvPfS2_PT_PKS3_PKT0_S9_ifPKiSB_iPKfiiiSD_SD_iiiii,(.L_x_24888 - _ZN4vllm25paged_attention_v2_kernelIthLi128ELi32ELi128ELNS_18Fp8KVCacheDataTypeE1ELb1ELi512EEEvPfS2_PT_PKS3_PKT0_S9_ifPKiSB_iPKfiiiSD_SD_iiiii)
        .other          _ZN4vllm25paged_attention_v2_kernelIthLi128ELi32ELi128ELNS_18Fp8KVCacheDataTypeE1ELb1ELi512EEEvPfS2_PT_PKS3_PKT0_S9_ifPKiSB_iPKfiiiSD_SD_iiiii,@"STO_CUDA_ENTRY STV_DEFAULT"
_ZN4vllm25paged_attention_v2_kernelIthLi128ELi32ELi128ELNS_18Fp8KVCacheDataTypeE1ELb1ELi512EEEvPfS2_PT_PKS3_PKT0_S9_ifPKiSB_iPKfiiiSD_SD_iiiii:
.text._ZN4vllm25paged_attention_v2_kernelIthLi128ELi32ELi128ELNS_18Fp8KVCacheDataTypeE1ELb1ELi512EEEvPfS2_PT_PKS3_PKT0_S9_ifPKiSB_iPKfiiiSD_SD_iiiii:
        /* <DEDUP_REMOVED lines=113> */
.L_x_9635:
[----:B0-----:R-:W-:-:S04]  /*0710*/  IMAD.MOV.U32 R15, RZ, RZ, c[0x0][0xc] ;  /* 0x00000300ff0f7624 */ /* 0x001fc800078e00ff */
[----:B------:R-:W-:-:S04]  /*0720*/  IMAD R15, R15, c[0x0][0x1d8], R4 ;  /* 0x000076000f0f7a24 */ /* 0x000fc800078e0204 */
[----:B------:R-:W-:-:S03]  /*0730*/  IMAD R15, R15, c[0x0][0x1e8], RZ ;  /* 0x00007a000f0f7a24 */ /* 0x000fc600078e02ff */
.L_x_9636:
        /* <DEDUP_REMOVED lines=20> */
.L_x_9640:
        /* <DEDUP_REMOVED lines=36> */
.L_x_9638:
[----:B------:R-:W-:Y:S05]  /*0ac0*/  BSYNC B7 ;  /* 0x0000000000077941 */ /* 0x000fea0003800000 */
.L_x_9637:
[----:B------:R-:W-:Y:S05]  /*0ad0*/  BRA.DIV ~URZ, `(.L_x_9641) ;  /* 0x000032727f007947 */ /* 0x000fea000b800000 */
[----:B------:R-:W-:-:S05]  /*0ae0*/  IMAD.MOV.U32 R11, RZ, RZ, -0x800001 ;  /* 0xff7fffffff0b7424 */ /* 0x000fca00078e00ff */
.L_x_9679:
        /* <DEDUP_REMOVED lines=10> */
.L_x_9680:
        /* <DEDUP_REMOVED lines=35> */
.L_x_9647:
        /* <DEDUP_REMOVED lines=11> */
.L_x_9646:
[----:B------:R-:W-:Y:S05]  /*0e70*/  BSYNC B1 ;  /* 0x0000000000017941 */ /* 0x000fea0003800000 */
.L_x_9645:
        /* <DEDUP_REMOVED lines=10> */
.L_x_9650:
        /* <DEDUP_REMOVED lines=100> */
.L_x_9649:
[----:B------:R-:W-:Y:S05]  /*1560*/  BSYNC B1 ;  /* 0x0000000000017941 */ /* 0x000fea0003800000 */
.L_x_9648:
        /* <DEDUP_REMOVED lines=55> */
.L_x_9652:
[----:B------:R-:W-:Y:S05]  /*18e0*/  BSYNC B1 ;  /* 0x0000000000017941 */ /* 0x000fea0003800000 */
.L_x_9651:
        /* <DEDUP_REMOVED lines=26> */
.L_x_9644:
[----:B------:R-:W-:Y:S05]  /*1a90*/  BSYNC B0 ;  /* 0x0000000000007941 */ /* 0x000fea0003800000 */
.L_x_9643:
        /* <DEDUP_REMOVED lines=43> */
.L_x_9657:
        /* <DEDUP_REMOVED lines=8> */
.L_x_9656:
[----:B------:R-:W-:Y:S05]  /*1dd0*/  BSYNC B1 ;  /* 0x0000000000017941 */ /* 0x000fea0003800000 */
.L_x_9655:
        /* <DEDUP_REMOVED lines=10> */
.L_x_9660:
        /* <DEDUP_REMOVED lines=52> */
.L_x_9659:
[----:B------:R-:W-:Y:S05]  /*21c0*/  BSYNC B1 ;  /* 0x0000000000017941 */ /* 0x000fea0003800000 */
.L_x_9658:
        /* <DEDUP_REMOVED lines=31> */
.L_x_9662:
[----:B------:R-:W-:Y:S05]  /*23c0*/  BSYNC B1 ;  /* 0x0000000000017941 */ /* 0x000fea0003800000 */
.L_x_9661:
        /* <DEDUP_REMOVED lines=14> */
.L_x_9654:
[----:B------:R-:W-:Y:S05]  /*24b0*/  BSYNC B0 ;  /* 0x0000000000007941 */ /* 0x000fea0003800000 */
.L_x_9653:
        /* <DEDUP_REMOVED lines=20> */
.L_x_9664:
[----:B------:R-:W-:Y:S05]  /*2600*/  BSYNC B0 ;  /* 0x0000000000007941 */ /* 0x000fea0003800000 */
.L_x_9663:
        /* <DEDUP_REMOVED lines=25> */
.L_x_9668:
        /* <DEDUP_REMOVED lines=33> */
.L_x_9666:
[----:B------:R-:W-:Y:S05]  /*29b0*/  BSYNC B6 ;  /* 0x0000000000067941 */ /* 0x000fea0003800000 */
.L_x_9665:
[----:B------:R-:W-:Y:S05]  /*29c0*/  BRA.DIV ~URZ, `(.L_x_9669) ;  /* 0x000015a27f007947 */ /* 0x000fea000b800000 */
[----:B0-----:R-:W-:-:S04]  /*29d0*/  IMAD.MOV.U32 R7, RZ, RZ, RZ ;  /* 0x000000ffff077224 */ /* 0x001fc800078e00ff */
.L_x_9681:
        /* <DEDUP_REMOVED lines=14> */
.L_x_9682:
        /* <DEDUP_REMOVED lines=35> */
.L_x_9672:
[----:B------:R-:W-:Y:S05]  /*2cf0*/  BSYNC B0 ;  /* 0x0000000000007941 */ /* 0x000fea0003800000 */
.L_x_9671:
        /* <DEDUP_REMOVED lines=35> */
.L_x_9674:
[----:B------:R-:W-:Y:S05]  /*2f30*/  BSYNC B0 ;  /* 0x0000000000007941 */ /* 0x000fea0003800000 */
.L_x_9673:
        /* <DEDUP_REMOVED lines=19> */
.L_x_9676:
[----:B------:R-:W-:Y:S05]  /*3070*/  BSYNC B0 ;  /* 0x0000000000007941 */ /* 0x000fea0003800000 */
.L_x_9675:
        /* <DEDUP_REMOVED lines=36> */
.L_x_9678:
[----:B------:R-:W-:Y:S05]  /*32c0*/  BSYNC B0 ;  /* 0x0000000000007941 */ /* 0x000fea0003800000 */
.L_x_9677:
        /* <DEDUP_REMOVED lines=129> */
.L_x_9639:
        /* <DEDUP_REMOVED lines=19> */
.L_x_9667:
        /* <DEDUP_REMOVED lines=20> */
.L_x_9641:
[----:B------:R-:W-:Y:S01]  /*3d50*/  IMAD.MOV.U32 R24, RZ, RZ, -0x800001 ;  /* 0xff7fffffff187424 */ /* 0x000fe200078e00ff */
[----:B------:R-:W-:Y:S01]  /*3d60*/  MOV R27, 0xffffffff ;  /* 0xffffffff001b7802 */ /* 0x000fe20000000f00 */
[----:B------:R-:W-:Y:S01]  /*3d70*/  IMAD.MOV.U32 R25, RZ, RZ, 0x10 ;  /* 0x00000010ff197424 */ /* 0x000fe200078e00ff */
[----:B------:R-:W-:Y:S01]  /*3d80*/  MOV R16, 0x3db0 ;  /* 0x00003db000107802 */ /* 0x000fe20000000f00 */
[----:B------:R-:W-:Y:S02]  /*3d90*/  IMAD.MOV.U32 R26, RZ, RZ, 0x1f ;  /* 0x0000001fff1a7424 */ /* 0x000fe400078e00ff */
[----:B------:R-:W-:Y:S05]  /*3da0*/  CALL.REL.NOINC `($__internal_227_$__cuda_sm70_shflsync_bfly_p) ;  /* 0x00000ee000007944 */ /* 0x000fea0003c00000 */
[----:B-1----:R-:W-:Y:S01]  /*3db0*/  IMAD.MOV.U32 R11, RZ, RZ, R25 ;  /* 0x000000ffff0b7224 */ /* 0x002fe200078e0019 */
[----:B0-----:R-:W-:Y:S05]  /*3dc0*/  BRA `(.L_x_9679) ;  /* 0xffffcd2000007947 */ /* 0x001fea000383ffff */
.L_x_9642:
[----:B------:R-:W-:Y:S01]  /*3dd0*/  IMAD.MOV.U32 R25, RZ, RZ, 0x8 ;  /* 0x00000008ff197424 */ /* 0x000fe200078e00ff */
[----:B------:R-:W-:Y:S01]  /*3de0*/  MOV R27, 0xffffffff ;  /* 0xffffffff001b7802 */ /* 0x000fe20000000f00 */
[----:B------:R-:W-:Y:S01]  /*3df0*/  IMAD.MOV.U32 R26, RZ, RZ, 0x1f ;  /* 0x0000001fff1a7424 */ /* 0x000fe200078e00ff */
[----:B------:R-:W-:Y:S02]  /*3e00*/  MOV R16, 0x3e20 ;  /* 0x00003e2000107802 */ /* 0x000fe40000000f00 */
[----:B------:R-:W-:Y:S05]  /*3e10*/  CALL.REL.NOINC `($__internal_227_$__cuda_sm70_shflsync_bfly_p) ;  /* 0x00000e7000007944 */ /* 0x000fea0003c00000 */
[----:B01----:R-:W-:Y:S01]  /*3e20*/  FMNMX.FTZ R24, R24, R25, !PT ;  /* 0x0000001918187209 */ /* 0x003fe20007810000 */
[----:B------:R-:W-:Y:S01]  /*3e30*/  IMAD.MOV.U32 R25, RZ, RZ, 0x4 ;  /* 0x00000004ff197424 */ /* 0x000fe200078e00ff */
[----:B------:R-:W-:Y:S01]  /*3e40*/  MOV R16, 0x3e80 ;  /* 0x00003e8000107802 */ /* 0x000fe20000000f00 */
[----:B------:R-:W-:-:S02]  /*3e50*/  IMAD.MOV.U32 R26, RZ, RZ, 0x1f ;  /* 0x0000001fff1a7424 */ /* 0x000fc400078e00ff */
[----:B------:R-:W-:Y:S02]  /*3e60*/  IMAD.MOV.U32 R27, RZ, RZ, -0x1 ;  /* 0xffffffffff1b7424 */ /* 0x000fe400078e00ff */
[----:B------:R-:W-:Y:S05]  /*3e70*/  CALL.REL.NOINC `($__internal_227_$__cuda_sm70_shflsync_bfly_p) ;  /* 0x00000e1000007944 */ /* 0x000fea0003c00000 */
[----:B01----:R-:W-:Y:S01]  /*3e80*/  FMNMX.FTZ R24, R24, R25, !PT ;  /* 0x0000001918187209 */ /* 0x003fe20007810000 */
[----:B------:R-:W-:Y:S01]  /*3e90*/  HFMA2.MMA R25, -RZ, RZ, 0, 1.1920928955078125e-07 ;  /* 0x00000002ff197435 */ /* 0x000fe200000001ff */
[----:B------:R-:W-:Y:S01]  /*3ea0*/  IMAD.MOV.U32 R26, RZ, RZ, 0x1f ;  /* 0x0000001fff1a7424 */ /* 0x000fe200078e00ff */
[----:B------:R-:W-:Y:S01]  /*3eb0*/  MOV R16, 0x3ee0 ;  /* 0x00003ee000107802 */ /* 0x000fe20000000f00 */
[----:B------:R-:W-:-:S03]  /*3ec0*/  IMAD.MOV.U32 R27, RZ, RZ, -0x1 ;  /* 0xffffffffff1b7424 */ /* 0x000fc600078e00ff */
[----:B------:R-:W-:Y:S05]  /*3ed0*/  CALL.REL.NOINC `($__internal_227_$__cuda_sm70_shflsync_bfly_p) ;  /* 0x00000db000007944 */ /* 0x000fea0003c00000 */
[----:B-1----:R-:W-:Y:S01]  /*3ee0*/  FMNMX.FTZ R19, R24, R25, !PT ;  /* 0x0000001918137209 */ /* 0x002fe20007810000 */
[----:B------:R-:W-:Y:S01]  /*3ef0*/  IMAD.MOV.U32 R25, RZ, RZ, 0x1 ;  /* 0x00000001ff197424 */ /* 0x000fe200078e00ff */
[----:B0-----:R-:W-:Y:S01]  /*3f00*/  MOV R26, 0x1f ;  /* 0x0000001f001a7802 */ /* 0x001fe20000000f00 */
[----:B------:R-:W-:Y:S01]  /*3f10*/  IMAD.MOV.U32 R27, RZ, RZ, -0x1 ;  /* 0xffffffffff1b7424 */ /* 0x000fe200078e00ff */
[----:B------:R-:W-:Y:S01]  /*3f20*/  MOV R16, 0x3f50 ;  /* 0x00003f5000107802 */ /* 0x000fe20000000f00 */
[----:B------:R-:W-:Y:S02]  /*3f30*/  IMAD.MOV.U32 R24, RZ, RZ, R19 ;  /* 0x000000ffff187224 */ /* 0x000fe400078e0013 */
[----:B------:R-:W-:Y:S05]  /*3f40*/  CALL.REL.NOINC `($__internal_227_$__cuda_sm70_shflsync_bfly_p) ;  /* 0x00000d4000007944 */ /* 0x000fea0003c00000 */
[----:B-1----:R-:W-:Y:S01]  /*3f50*/  IMAD.MOV.U32 R20, RZ, RZ, R25 ;  /* 0x000000ffff147224 */ /* 0x002fe200078e0019 */
[----:B0-----:R-:W-:Y:S05]  /*3f60*/  BRA `(.L_x_9680) ;  /* 0xffffcc2000007947 */ /* 0x001fea000383ffff */
.L_x_9669:
[----:B------:R-:W-:Y:S01]  /*3f70*/  HFMA2.MMA R24, -RZ, RZ, 0, 0 ;  /* 0x00000000ff187435 */ /* 0x000fe200000001ff */
[----:B------:R-:W-:Y:S01]  /*3f80*/  IMAD.MOV.U32 R25, RZ, RZ, 0x2 ;  /* 0x00000002ff197424 */ /* 0x000fe200078e00ff */
[----:B0-----:R-:W-:Y:S01]  /*3f90*/  MOV R16, 0x3fd0 ;  /* 0x00003fd000107802 */ /* 0x001fe20000000f00 */
[----:B------:R-:W-:-:S02]  /*3fa0*/  IMAD.MOV.U32 R26, RZ, RZ, 0x1f ;  /* 0x0000001fff1a7424 */ /* 0x000fc400078e00ff */
[----:B------:R-:W-:Y:S02]  /*3fb0*/  IMAD.MOV.U32 R27, RZ, RZ, -0x1 ;  /* 0xffffffffff1b7424 */ /* 0x000fe400078e00ff */
[----:B------:R-:W-:Y:S05]  /*3fc0*/  CALL.REL.NOINC `($__internal_227_$__cuda_sm70_shflsync_bfly_p) ;  /* 0x00000cc000007944 */ /* 0x000fea0003c00000 */
[----:B-1----:R-:W-:Y:S01]  /*3fd0*/  MOV R7, R25 ;  /* 0x0000001900077202 */ /* 0x002fe20000000f00 */
[----:B0-----:R-:W-:Y:S05]  /*3fe0*/  BRA `(.L_x_9681) ;  /* 0xffffe9f000007947 */ /* 0x001fea000383ffff */
.L_x_9670:
[----:B------:R-:W-:Y:S01]  /*3ff0*/  IMAD.MOV.U32 R25, RZ, RZ, 0x1 ;  /* 0x00000001ff197424 */ /* 0x000fe200078e00ff */
[----:B------:R-:W-:Y:S01]  /*4000*/  MOV R16, 0x4040 ;  /* 0x0000404000107802 */ /* 0x000fe20000000f00 */
[----:B------:R-:W-:Y:S02]  /*4010*/  IMAD.MOV.U32 R26, RZ, RZ, 0x1f ;  /* 0x0000001fff1a7424 */ /* 0x000fe400078e00ff */
[----:B------:R-:W-:Y:S02]  /*4020*/  IMAD.MOV.U32 R27, RZ, RZ, -0x1 ;  /* 0xffffffffff1b7424 */ /* 0x000fe400078e00ff */
[----:B------:R-:W-:Y:S05]  /*4030*/  CALL.REL.NOINC `($__internal_227_$__cuda_sm70_shflsync_bfly_p) ;  /* 0x00000c5000007944 */ /* 0x000fea0003c00000 */
[----:B-1----:R-:W-:Y:S01]  /*4040*/  FADD.FTZ R23, R24, R25 ;  /* 0x0000001918177221 */ /* 0x002fe20000010000 */
[----:B0-----:R-:W-:Y:S01]  /*4050*/  HFMA2.MMA R24, -RZ, RZ, 0, 0 ;  /* 0x00000000ff187435 */ /* 0x001fe200000001ff */
[----:B------:R-:W-:Y:S01]  /*4060*/  IMAD.MOV.U32 R25, RZ, RZ, 0x2 ;  /* 0x00000002ff197424 */ /* 0x000fe200078e00ff */
[----:B------:R-:W-:Y:S01]  /*4070*/  MOV R16, 0x40b0 ;  /* 0x000040b000107802 */ /* 0x000fe20000000f00 */
[----:B------:R-:W-:Y:S02]  /*4080*/  IMAD.MOV.U32 R26, RZ, RZ, 0x1f ;  /* 0x0000001fff1a7424 */ /* 0x000fe400078e00ff */
[----:B------:R-:W-:-:S02]  /*4090*/  IMAD.MOV.U32 R27, RZ, RZ, -0x1 ;  /* 0xffffffffff1b7424 */ /* 0x000fc400078e00ff */
[----:B------:R-:W-:Y:S05]  /*40a0*/  CALL.REL.NOINC `($__internal_227_$__cuda_sm70_shflsync_bfly_p) ;  /* 0x00000be000007944 */ /* 0x000fea0003c00000 */
[----:B01----:R-:W-:Y:S01]  /*40b0*/  FADD.FTZ R24, RZ, R25 ;  /* 0x00000019ff187221 */ /* 0x003fe20000010000 */
[----:B------:R-:W-:Y:S01]  /*40c0*/  MOV R25, 0x1 ;  /* 0x0000000100197802 */ /* 0x000fe20000000f00 */
[----:B------:R-:W-:Y:S01]  /*40d0*/  IMAD.MOV.U32 R26, RZ, RZ, 0x1f ;  /* 0x0000001fff1a7424 */ /* 0x000fe200078e00ff */
[----:B------:R-:W-:Y:S01]  /*40e0*/  MOV R16, 0x4110 ;  /* 0x0000411000107802 */ /* 0x000fe20000000f00 */
[----:B------:R-:W-:-:S02]  /*40f0*/  IMAD.MOV.U32 R27, RZ, RZ, -0x1 ;  /* 0xffffffffff1b7424 */ /* 0x000fc400078e00ff */
[----:B------:R-:W-:Y:S05]  /*4100*/  CALL.REL.NOINC `($__internal_227_$__cuda_sm70_shflsync_bfly_p) ;  /* 0x00000b8000007944 */ /* 0x000fea0003c00000 */
[----:B-1----:R-:W-:Y:S01]  /*4110*/  FADD.FTZ R22, R24, R25 ;  /* 0x0000001918167221 */ /* 0x002fe20000010000 */
[----:B------:R-:W-:Y:S01]  /*4120*/  HFMA2.MMA R25, -RZ, RZ, 0, 1.1920928955078125e-07 ;  /* 0x00000002ff197435 */ /* 0x000fe200000001ff */
[----:B0-----:R-:W-:Y:S01]  /*4130*/  IMAD.MOV.U32 R24, RZ, RZ, RZ ;  /* 0x000000ffff187224 */ /* 0x001fe200078e00ff */
[----:B------:R-:W-:Y:S01]  /*4140*/  MOV R16, 0x4180 ;  /* 0x0000418000107802 */ /* 0x000fe20000000f00 */
[----:B------:R-:W-:-:S02]  /*4150*/  IMAD.MOV.U32 R26, RZ, RZ, 0x1f ;  /* 0x0000001fff1a7424 */ /* 0x000fc400078e00ff */
[----:B------:R-:W-:Y:S02]  /*4160*/  IMAD.MOV.U32 R27, RZ, RZ, -0x1 ;  /* 0xffffffffff1b7424 */ /* 0x000fe400078e00ff */
[----:B------:R-:W-:Y:S05]  /*4170*/  CALL.REL.NOINC `($__internal_227_$__cuda_sm70_shflsync_bfly_p) ;  /* 0x00000b1000007944 */ /* 0x000fea0003c00000 */
[----:B01----:R-:W-:Y:S01]  /*4180*/  FADD.FTZ R24, RZ, R25 ;  /* 0x00000019ff187221 */ /* 0x003fe20000010000 */
[----:B------:R-:W-:Y:S01]  /*4190*/  MOV R26, 0x1f ;  /* 0x0000001f001a7802 */ /* 0x000fe20000000f00 */
[----:B------:R-:W-:Y:S01]  /*41a0*/  IMAD.MOV.U32 R25, RZ, RZ, 0x1 ;  /* 0x00000001ff197424 */ /* 0x000fe200078e00ff */
[----:B------:R-:W-:Y:S01]  /*41b0*/  MOV R16, 0x41e0 ;  /* 0x000041e000107802 */ /* 0x000fe20000000f00 */
[----:B------:R-:W-:Y:S02]  /*41c0*/  IMAD.MOV.U32 R27, RZ, RZ, -0x1 ;  /* 0xffffffffff1b7424 */ /* 0x000fe400078e00ff */
[----:B------:R-:W-:Y:S05]  /*41d0*/  CALL.REL.NOINC `($__internal_227_$__cuda_sm70_shflsync_bfly_p) ;  /* 0x00000ab000007944 */ /* 0x000fea0003c00000 */
[----:B0-----:R-:W-:Y:S01]  /*41e0*/  HFMA2.MMA R26, -RZ, RZ, 0, 1.847743988037109375e-06 ;  /* 0x0000001fff1a7435 */ /* 0x001fe200000001ff */
[----:B-1----:R-:W-:Y:S01]  /*41f0*/  FADD.FTZ R20, R24, R25 ;  /* 0x0000001918147221 */ /* 0x002fe20000010000 */
[----:B------:R-:W-:Y:S01]  /*4200*/  MOV R16, 0x4250 ;  /* 0x0000425000107802 */ /* 0x000fe20000000f00 */
[----:B------:R-:W-:Y:S02]  /*4210*/  IMAD.MOV.U32 R24, RZ, RZ, RZ ;  /* 0x000000ffff187224 */ /* 0x000fe400078e00ff */
[----:B------:R-:W-:Y:S02]  /*4220*/  IMAD.MOV.U32 R25, RZ, RZ, 0x2 ;  /* 0x00000002ff197424 */ /* 0x000fe400078e00ff */
[----:B------:R-:W-:-:S02]  /*4230*/  IMAD.MOV.U32 R27, RZ, RZ, -0x1 ;  /* 0xffffffffff1b7424 */ /* 0x000fc400078e00ff */
[----:B------:R-:W-:Y:S05]  /*4240*/  CALL.REL.NOINC `($__internal_227_$__cuda_sm70_shflsync_bfly_p) ;  /* 0x00000a4000007944 */ /* 0x000fea0003c00000 */
[----:B01----:R-:W-:Y:S01]  /*4250*/  FADD.FTZ R24, RZ, R25 ;  /* 0x00000019ff187221 */ /* 0x003fe20000010000 */
[----:B------:R-:W-:Y:S01]  /*4260*/  MOV R27, 0xffffffff ;  /* 0xffffffff001b7802 */ /* 0x000fe20000000f00 */
[----:B------:R-:W-:Y:S01]  /*4270*/  IMAD.MOV.U32 R25, RZ, RZ, 0x1 ;  /* 0x00000001ff197424 */ /* 0x000fe200078e00ff */
[----:B------:R-:W-:Y:S01]  /*4280*/  MOV R16, 0x42b0 ;  /* 0x000042b000107802 */ /* 0x000fe20000000f00 */
[----:B------:R-:W-:-:S02]  /*4290*/  IMAD.MOV.U32 R26, RZ, RZ, 0x1f ;  /* 0x0000001fff1a7424 */ /* 0x000fc400078e00ff */
[----:B------:R-:W-:Y:S05]  /*42a0*/  CALL.REL.NOINC `($__internal_227_$__cuda_sm70_shflsync_bfly_p) ;  /* 0x000009e000007944 */ /* 0x000fea0003c00000 */
[----:B-1----:R-:W-:Y:S01]  /*42b0*/  FADD.FTZ R21, R24, R25 ;  /* 0x0000001918157221 */ /* 0x002fe20000010000 */
[----:B0-----:R-:W-:Y:S01]  /*42c0*/  MOV R27, 0xffffffff ;  /* 0xffffffff001b7802 */ /* 0x001fe20000000f00 */
[----:B------:R-:W-:Y:S01]  /*42d0*/  IMAD.MOV.U32 R24, RZ, RZ, RZ ;  /* 0x000000ffff187224 */ /* 0x000fe200078e00ff */
[----:B------:R-:W-:Y:S01]  /*42e0*/  MOV R16, 0x4320 ;  /* 0x0000432000107802 */ /* 0x000fe20000000f00 */
[----:B------:R-:W-:-:S02]  /*42f0*/  IMAD.MOV.U32 R25, RZ, RZ, 0x2 ;  /* 0x00000002ff197424 */ /* 0x000fc400078e00ff */
[----:B------:R-:W-:Y:S02]  /*4300*/  IMAD.MOV.U32 R26, RZ, RZ, 0x1f ;  /* 0x0000001fff1a7424 */ /* 0x000fe400078e00ff */
[----:B------:R-:W-:Y:S05]  /*4310*/  CALL.REL.NOINC `($__internal_227_$__cuda_sm70_shflsync_bfly_p) ;  /* 0x0000097000007944 */ /* 0x000fea0003c00000 */
[----:B01----:R-:W-:Y:S01]  /*4320*/  FADD.FTZ R24, RZ, R25 ;  /* 0x00000019ff187221 */ /* 0x003fe20000010000 */
[----:B------:R-:W-:Y:S01]  /*4330*/  MOV R16, 0x4380 ;  /* 0x0000438000107802 */ /* 0x000fe20000000f00 */
[----:B------:R-:W-:Y:S02]  /*4340*/  IMAD.MOV.U32 R25, RZ, RZ, 0x1 ;  /* 0x00000001ff197424 */ /* 0x000fe400078e00ff */
[----:B------:R-:W-:Y:S02]  /*4350*/  IMAD.MOV.U32 R26, RZ, RZ, 0x1f ;  /* 0x0000001fff1a7424 */ /* 0x000fe400078e00ff */
[----:B------:R-:W-:Y:S02]  /*4360*/  IMAD.MOV.U32 R27, RZ, RZ, -0x1 ;  /* 0xffffffffff1b7424 */ /* 0x000fe400078e00ff */
[----:B------:R-:W-:Y:S05]  /*4370*/  CALL.REL.NOINC `($__internal_227_$__cuda_sm70_shflsync_bfly_p) ;  /* 0x0000091000007944 */ /* 0x000fea0003c00000 */
[----:B-1----:R-:W-:Y:S01]  /*4380*/  FADD.FTZ R19, R24, R25 ;  /* 0x0000001918137221 */ /* 0x002fe20000010000 */
[----:B0-----:R-:W-:Y:S01]  /*4390*/  HFMA2.MMA R24, -RZ, RZ, 0, 0 ;  /* 0x00000000ff187435 */ /* 0x001fe200000001ff */
[----:B------:R-:W-:Y:S01]  /*43a0*/  IMAD.MOV.U32 R25, RZ, RZ, 0x2 ;  /* 0x00000002ff197424 */ /* 0x000fe200078e00ff */
        /* <DEDUP_REMOVED lines=10> */
[----:B-1----:R-:W-:Y:S01]  /*4450*/  FADD.FTZ R18, R24, R25 ;  /* 0x0000001918127221 */ /* 0x002fe20000010000 */
[----:B------:R-:W-:Y:S01]  /*4460*/  HFMA2.MMA R25, -RZ, RZ, 0, 1.1920928955078125e-07 ;  /* 0x00000002ff197435 */ /* 0x000fe200000001ff */
[----:B0-----:R-:W-:Y:S01]  /*4470*/  IMAD.MOV.U32 R24, RZ, RZ, RZ ;  /* 0x000000ffff187224 */ /* 0x001fe200078e00ff */
        /* <DEDUP_REMOVED lines=10> */
[----:B0-----:R-:W-:Y:S01]  /*4520*/  HFMA2.MMA R26, -RZ, RZ, 0, 1.847743988037109375e-06 ;  /* 0x0000001fff1a7435 */ /* 0x001fe200000001ff */
[----:B-1----:R-:W-:Y:S01]  /*4530*/  FADD.FTZ R12, R24, R25 ;  /* 0x00000019180c7221 */ /* 0x002fe20000010000 */
[----:B------:R-:W-:Y:S01]  /*4540*/  MOV R16, 0x4590 ;  /* 0x0000459000107802 */ /* 0x000fe20000000f00 */
[----:B------:R-:W-:-:S02]  /*4550*/  IMAD.MOV.U32 R24, RZ, RZ, RZ ;  /* 0x000000ffff187224 */ /* 0x000fc400078e00ff */
[----:B------:R-:W-:Y:S02]  /*4560*/  IMAD.MOV.U32 R25, RZ, RZ, 0x2 ;  /* 0x00000002ff197424 */ /* 0x000fe400078e00ff */
[----:B------:R-:W-:Y:S02]  /*4570*/  IMAD.MOV.U32 R27, RZ, RZ, -0x1 ;  /* 0xffffffffff1b7424 */ /* 0x000fe400078e00ff */
[----:B------:R-:W-:Y:S05]  /*4580*/  CALL.REL.NOINC `($__internal_227_$__cuda_sm70_shflsync_bfly_p) ;  /* 0x0000070000007944 */ /* 0x000fea0003c00000 */
[----:B01----:R-:W-:Y:S01]  /*4590*/  FADD.FTZ R24, RZ, R25 ;  /* 0x00000019ff187221 */ /* 0x003fe20000010000 */
[----:B------:R-:W-:Y:S01]  /*45a0*/  MOV R27, 0xffffffff ;  /* 0xffffffff001b7802 */ /* 0x000fe20000000f00 */
[----:B------:R-:W-:Y:S01]  /*45b0*/  IMAD.MOV.U32 R25, RZ, RZ, 0x1 ;  /* 0x00000001ff197424 */ /* 0x000fe200078e00ff */
[----:B------:R-:W-:Y:S01]  /*45c0*/  MOV R16, 0x45f0 ;  /* 0x000045f000107802 */ /* 0x000fe20000000f00 */
[----:B------:R-:W-:Y:S02]  /*45d0*/  IMAD.MOV.U32 R26, RZ, RZ, 0x1f ;  /* 0x0000001fff1a7424 */ /* 0x000fe400078e00ff */
        /* <DEDUP_REMOVED lines=70> */
[----:B------:R-:W-:Y:S01]  /*4a40*/  IMAD.MOV.U32 R26, RZ, RZ, 0x1f ;  /* 0x0000001fff1a7424 */ /* 0x000fe200078e00ff */
[----:B------:R-:W-:-:S02]  /*4a50*/  MOV R16, 0x4a70 ;  /* 0x00004a7000107802 */ /* 0x000fc40000000f00 */
[----:B------:R-:W-:Y:S05]  /*4a60*/  CALL.REL.NOINC `($__internal_227_$__cuda_sm70_shflsync_bfly_p) ;  /* 0x0000022000007944 */ /* 0x000fea0003c00000 */
[----:B01----:R-:W-:Y:S01]  /*4a70*/  FADD.FTZ R24, RZ, R25 ;  /* 0x00000019ff187221 */ /* 0x003fe20000010000 */
[----:B------:R-:W-:Y:S01]  /*4a80*/  MOV R27, 0xffffffff ;  /* 0xffffffff001b7802 */ /* 0x000fe20000000f00 */
[----:B------:R-:W-:Y:S01]  /*4a90*/  IMAD.MOV.U32 R25, RZ, RZ, 0x1 ;  /* 0x00000001ff197424 */ /* 0x000fe200078e00ff */
[----:B------:R-:W-:Y:S01]  /*4aa0*/  MOV R16, 0x4ad0 ;  /* 0x00004ad000107802 */ /* 0x000fe20000000f00 */
[----:B------:R-:W-:-:S02]  /*4ab0*/  IMAD.MOV.U32 R26, RZ, RZ, 0x1f ;  /* 0x0000001fff1a7424 */ /* 0x000fc400078e00ff */
        /* <DEDUP_REMOVED lines=27> */
[----:B-1----:R-:W-:Y:S01]  /*4c70*/  MOV R17, R25 ;  /* 0x0000001900117202 */ /* 0x002fe20000000f00 */
[----:B0-----:R-:W-:Y:S05]  /*4c80*/  BRA `(.L_x_9682) ;  /* 0xffffde3000007947 */ /* 0x001fea000383ffff */
        .weak           $__internal_227_$__cuda_sm70_shflsync_bfly_p
        .type           $__internal_227_$__cuda_sm70_shflsync_bfly_p,@function
        .size           $__internal_227_$__cuda_sm70_shflsync_bfly_p,(.L_x_24888 - $__internal_227_$__cuda_sm70_shflsync_bfly_p)
$__internal_227_$__cuda_sm70_shflsync_bfly_p:
[----:B------:R-:W-:Y:S01]  /*4c90*/  IMAD.MOV.U32 R17, RZ, RZ, 0x0 ;  /* 0x00000000ff117424 */ /* 0x000fe200078e00ff */
[----:B------:R-:W-:Y:S04]  /*4ca0*/  WARPSYNC R27 ;  /* 0x0000001b00007348 */ /* 0x000fe80003800000 */
[----:B------:R0:W1:Y:S01]  /*4cb0*/  SHFL.BFLY PT, R25, R24, R25, R26 ;  /* 0x0c00001918197389 */ /* 0x00006200000e001a */
[----:B------:R-:W-:Y:S05]  /*4cc0*/  RET.REL.NODEC R16 `(_ZN4vllm25paged_attention_v2_kernelIthLi128ELi32ELi128ELNS_18Fp8KVCacheDataTypeE1ELb1ELi512EEEvPfS2_PT_PKS3_PKT0_S9_ifPKiSB_iPKfiiiSD_SD_iiiii) ;  /* 0xffffb33010007950 */ /* 0x000fea0003c3ffff */
.L_x_9683:
        /* <DEDUP_REMOVED lines=11> */
.L_x_24888:


//--------------------- .text._ZN4vllm25paged_attention_v2_kernelIthLi120ELi32ELi128ELNS_18Fp8KVCacheDataTypeE1ELb1ELi512EEEvPfS2_PT_PKS3_PKT0_S9_ifPKiSB_iPKfiiiSD_SD_iiiii --------------------------
	.section	.text._ZN4vllm25paged_attention_v2_kernelIthLi120ELi32ELi128ELNS_18Fp8KVCacheDataTypeE1ELb1ELi512EEEvPfS2_PT_PKS3_PKT0_S9_ifPKiSB_iPKfiiiSD_SD_iiiii,"ax",@progbits
	.sectioninfo	@"SHI_REGISTERS=40"
	.align	128
        .global         _ZN4vllm25paged_attention_v2_kernelIthLi120ELi32ELi128ELNS_18Fp8KVCacheDataTypeE1ELb1ELi512EEEvPfS2_PT_PKS3_PKT0_S9_ifPKiSB_iPKfiiiSD_SD_iiiii
        .type           _ZN4vllm25paged_attention_v2_kernelIthLi120ELi32ELi128ELNS_18Fp8KVCacheDataTypeE1ELb1ELi512EEEvPfS2_PT_PKS3_PKT0_S9_ifPKiSB_iPKfiiiSD_SD_iiiii,@function
        .size           _ZN4vllm25paged_attention_v2_kernelIthLi120ELi32ELi128ELNS_18Fp8KVCacheDataTypeE1ELb1ELi512EEEvPfS2_PT_PKS3_PKT0_S9_ifPKiSB_iPKfiiiSD_SD_iiiii,(.L_x_24889 - _ZN4vllm25paged_attention_v2_kernelIthLi120ELi32ELi128ELNS_18Fp8KVCacheDataTypeE1ELb1ELi512EEEvPfS2_PT_PKS3_PKT0_S9_ifPKiSB_iPKfiiiSD_SD_iiiii)
        .other          _ZN4vllm25paged_attention_v2_kernelIthLi120ELi32ELi128ELNS_18Fp8KVCacheDataTypeE1ELb1ELi512EEEvPfS2_PT_PKS3_PKT0_S9_ifPKiSB_iPKfiiiSD_SD_iiiii,@"STO_CUDA_ENTRY STV_DEFAULT"
_ZN4vllm25paged_attention_v2_kernelIthLi120ELi32ELi128ELNS_18Fp8KVCacheDataTypeE1ELb1ELi512EEEvPfS2_PT_PKS3_PKT0_S9_ifPKiSB_iPKfiiiSD_SD_iiiii:
.text._ZN4vllm25paged_attention_v2_kernelIthLi120ELi32ELi128ELNS_18Fp8KVCacheDataTypeE1ELb1ELi512EEEvPfS2_PT_PKS3_PKT0_S9_ifPKiSB_iPKfiiiSD_SD_iiiii:
        /* <DEDUP_REMOVED lines=113> */
.L_x_9684:
[----:B0-----:R-:W-:-:S04]  /*0710*/  IMAD.MOV.U32 R16, RZ, RZ, c[0x0][0xc] ;  /* 0x00000300ff107624 */ /* 0x001fc800078e00ff */
[----:B------:R-:W-:-:S04]  /*0720*/  IMAD R15, R16, c[0x0][0x1d8], R11 ;  /* 0x00007600100f7a24 */ /* 0x000fc800078e020b */
[----:B------:R-:W-:-:S03]  /*0730*/  IMAD R15, R15, c[0x0][0x1e8], RZ ;  /* 0x00007a000f0f7a24 */ /* 0x000fc600078e02ff */
.L_x_9685:
        /* <DEDUP_REMOVED lines=20> */
.L_x_9689:
        /* <DEDUP_REMOVED lines=36> */
.L_x_9687:
[----:B------:R-:W-:Y:S05]  /*0ac0*/  BSYNC B7 ;  /* 0x0000000000077941 */ /* 0x000fea0003800000 */
.L_x_9686:
[----:B------:R-:W-:Y:S05]  /*0ad0*/  BRA.DIV ~URZ, `(.L_x_9690) ;  /* 0x000031927f007947 */ /* 0x000fea000b800000 */
[----:B------:R-:W-:-:S05]  /*0ae0*/  IMAD.MOV.U32 R2, RZ, RZ, -0x800001 ;  /* 0xff7fffffff027424 */ /* 0x000fca00078e00ff */
.L_x_9728:
        /* <DEDUP_REMOVED lines=10> */
.L_x_9729:
        /* <DEDUP_REMOVED lines=35> */
.L_x_9696:
        /* <DEDUP_REMOVED lines=11> */
.L_x_9695:
[----:B------:R-:W-:Y:S05]  /*0e70*/  BSYNC B1 ;  /* 0x0000000000017941 */ /* 0x000fea0003800000 */
.L_x_9694:
        /* <DEDUP_REMOVED lines=10> */
.L_x_9699:
        /* <DEDUP_REMOVED lines=100> */
.L_x_9698:
[----:B------:R-:W-:Y:S05]  /*1560*/  BSYNC B1 ;  /* 0x0000000000017941 */ /* 0x000fea0003800000 */
.L_x_9697:
        /* <DEDUP_REMOVED lines=55> */
.L_x_9701:
[----:B------:R-:W-:Y:S05]  /*18e0*/  BSYNC B1 ;  /* 0x0000000000017941 */ /* 0x000fea0003800000 */
.L_x_9700:
        /* <DEDUP_REMOVED lines=26> */
.L_x_9693:
[----:B------:R-:W-:Y:S05]  /*1a90*/  BSYNC B0 ;  /* 0x0000000000007941 */ /* 0x000fea0003800000 */
.L_x_9692:
        /* <DEDUP_REMOVED lines=43> */
.L_x_9706:
        /* <DEDUP_REMOVED lines=8> */
.L_x_9705:
[----:B------:R-:W-:Y:S05]  /*1dd0*/  BSYNC B1 ;  /* 0x0000000000017941 */ /* 0x000fea0003800000 */
.L_x_9704:
        /* <DEDUP_REMOVED lines=10> */
.L_x_9709:
        /* <DEDUP_REMOVED lines=52> */
.L_x_9708:
[----:B------:R-:W-:Y:S05]  /*21c0*/  BSYNC B1 ;  /* 0x0000000000017941 */ /* 0x000fea0003800000 */
.L_x_9707:
        /* <DEDUP_REMOVED lines=31> */
.L_x_9711:
[----:B------:R-:W-:Y:S05]  /*23c0*/  BSYNC B1 ;  /* 0x0000000000017941 */ /* 0x000fea0003800000 */
.L_x_9710:
        /* <DEDUP_REMOVED lines=14> */
.L_x_9703:
[----:B------:R-:W-:Y:S05]  /*24b0*/  BSYNC B0 ;  /* 0x0000000000007941 */ /* 0x000fea0003800000 */
.L_x_9702:
        /* <DEDUP_REMOVED lines=20> */
.L_x_9713:
[----:B------:R-:W-:Y:S05]  /*2600*/  BSYNC B0 ;  /* 0x0000000000007941 */ /* 0x000fea0003800000 */
.L_x_9712:
        /* <DEDUP_REMOVED lines=25> */
.L_x_9717:
        /* <DEDUP_REMOVED lines=33> */
.L_x_9715:
[----:B------:R-:W-:Y:S05]  /*29b0*/  BSYNC B6 ;  /* 0x0000000000067941 */ /* 0x000fea0003800000 */
.L_x_9714:
[----:B------:R-:W-:Y:S05]  /*29c0*/  BRA.DIV ~URZ, `(.L_x_9718) ;  /* 0x000014c27f007947 */ /* 0x000fea000b800000 */
[----:B0-----:R-:W-:-:S04]  /*29d0*/  IMAD.MOV.U32 R0, RZ, RZ, RZ ;  /* 0x000000ffff007224 */ /* 0x001fc800078e00ff */
.L_x_9730:
        /* <DEDUP_REMOVED lines=14> */
.L_x_9731:
        /* <DEDUP_REMOVED lines=34> */
.L_x_9721:
[----:B------:R-:W-:Y:S05]  /*2ce0*/  BSYNC B0 ;  /* 0x0000000000007941 */ /* 0x000fea0003800000 */
.L_x_9720:
        /* <DEDUP_REMOVED lines=33> */
.L_x_9723:
[----:B------:R-:W-:Y:S05]  /*2f00*/  BSYNC B0 ;  /* 0x0000000000007941 */ /* 0x000fea0003800000 */
.L_x_9722:
        /* <DEDUP_REMOVED lines=18> */
.L_x_9725:
[----:B------:R-:W-:Y:S05]  /*3030*/  BSYNC B0 ;  /* 0x0000000000007941 */ /* 0x000fea0003800000 */
.L_x_9724:
        /* <DEDUP_REMOVED lines=34> */
.L_x_9727:
[----:B------:R-:W-:Y:S05]  /*3260*/  BSYNC B0 ;  /* 0x0000000000007941 */ /* 0x000fea0003800000 */
.L_x_9726:
        /* <DEDUP_REMOVED lines=121> */
.L_x_9688:
        /* <DEDUP_REMOVED lines=19> */
.L_x_9716:
        /* <DEDUP_REMOVED lines=20> */
.L_x_9690:
[----:B------:R-:W-:Y:S01]  /*3c70*/  IMAD.MOV.U32 R23, RZ, RZ, -0x800001 ;  /* 0xff7fffffff177424 */ /* 0x000fe200078e00ff */
[----:B------:R-:W-:Y:S01]  /*3c80*/  MOV R25, 0x1f ;  /* 0x0000001f00197802 */ /* 0x000fe20000000f00 */
[----:B------:R-:W-:Y:S01]  /*3c90*/  IMAD.MOV.U32 R24, RZ, RZ, 0x10 ;  /* 0x00000010ff187424 */ /* 0x000fe200078e00ff */
[----:B------:R-:W-:Y:S01]  /*3ca0*/  MOV R2, 0x3cd0 ;  /* 0x00003cd000027802 */ /* 0x000fe20000000f00 */
[----:B------:R-:W-:Y:S02]  /*3cb0*/  IMAD.MOV.U32 R26, RZ, RZ, -0x1 ;  /* 0xffffffffff1a7424 */ /* 0x000fe400078e00ff */
[----:B------:R-:W-:Y:S05]  /*3cc0*/  CALL.REL.NOINC `($__internal_228_$__cuda_sm70_shflsync_bfly_p) ;  /* 0x00000e1000007944 */ /* 0x000fea0003c00000 */
[----:B-1----:R-:W-:Y:S01]  /*3cd0*/  IMAD.MOV.U32 R2, RZ, RZ, R24 ;  /* 0x000000ffff027224 */ /* 0x002fe200078e0018 */
[----:B0-----:R-:W-:Y:S05]  /*3ce0*/  BRA `(.L_x_9728) ;  /* 0xffffce0000007947 */ /* 0x001fea000383ffff */
.L_x_9691:
[----:B------:R-:W-:Y:S01]  /*3cf0*/  HFMA2.MMA R25, -RZ, RZ, 0, 1.847743988037109375e-06 ;  /* 0x0000001fff197435 */ /* 0x000fe200000001ff */
[----:B------:R-:W-:Y:S01]  /*3d00*/  IMAD.MOV.U32 R24, RZ, RZ, 0x8 ;  /* 0x00000008ff187424 */ /* 0x000fe200078e00ff */
[----:B------:R-:W-:Y:S01]  /*3d10*/  MOV R2, 0x3d40 ;  /* 0x00003d4000027802 */ /* 0x000fe20000000f00 */
[----:B------:R-:W-:-:S03]  /*3d20*/  IMAD.MOV.U32 R26, RZ, RZ, -0x1 ;  /* 0xffffffffff1a7424 */ /* 0x000fc600078e00ff */
[----:B------:R-:W-:Y:S05]  /*3d30*/  CALL.REL.NOINC `($__internal_228_$__cuda_sm70_shflsync_bfly_p) ;  /* 0x00000da000007944 */ /* 0x000fea0003c00000 */
[----:B01----:R-:W-:Y:S01]  /*3d40*/  FMNMX.FTZ R23, R23, R24, !PT ;  /* 0x0000001817177209 */ /* 0x003fe20007810000 */
[----:B------:R-:W-:Y:S01]  /*3d50*/  IMAD.MOV.U32 R24, RZ, RZ, 0x4 ;  /* 0x00000004ff187424 */ /* 0x000fe200078e00ff */
[----:B------:R-:W-:Y:S01]  /*3d60*/  MOV R26, 0xffffffff ;  /* 0xffffffff001a7802 */ /* 0x000fe20000000f00 */
[----:B------:R-:W-:Y:S01]  /*3d70*/  IMAD.MOV.U32 R25, RZ, RZ, 0x1f ;  /* 0x0000001fff197424 */ /* 0x000fe200078e00ff */
[----:B------:R-:W-:-:S02]  /*3d80*/  MOV R2, 0x3da0 ;  /* 0x00003da000027802 */ /* 0x000fc40000000f00 */
[----:B------:R-:W-:Y:S05]  /*3d90*/  CALL.REL.NOINC `($__internal_228_$__cuda_sm70_shflsync_bfly_p) ;  /* 0x00000d4000007944 */ /* 0x000fea0003c00000 */
[----:B01----:R-:W-:Y:S01]  /*3da0*/  FMNMX.FTZ R23, R23, R24, !PT ;  /* 0x0000001817177209 */ /* 0x003fe20007810000 */
[----:B------:R-:W-:Y:S01]  /*3db0*/  IMAD.MOV.U32 R24, RZ, RZ, 0x2 ;  /* 0x00000002ff187424 */ /* 0x000fe200078e00ff */
[----:B------:R-:W-:Y:S01]  /*3dc0*/  MOV R2, 0x3e00 ;  /* 0x00003e0000027802 */ /* 0x000fe20000000f00 */
[----:B------:R-:W-:-:S02]  /*3dd0*/  IMAD.MOV.U32 R25, RZ, RZ, 0x1f ;  /* 0x0000001fff197424 */ /* 0x000fc400078e00ff */
[----:B------:R-:W-:Y:S02]  /*3de0*/  IMAD.MOV.U32 R26, RZ, RZ, -0x1 ;  /* 0xffffffffff1a7424 */ /* 0x000fe400078e00ff */
[----:B------:R-:W-:Y:S05]  /*3df0*/  CALL.REL.NOINC `($__internal_228_$__cuda_sm70_shflsync_bfly_p) ;  /* 0x00000ce000007944 */ /* 0x000fea0003c00000 */
[----:B-1----:R-:W-:Y:S01]  /*3e00*/  FMNMX.FTZ R18, R23, R24, !PT ;  /* 0x0000001817127209 */ /* 0x002fe20007810000 */
[----:B------:R-:W-:Y:S01]  /*3e10*/  HFMA2.MMA R24, -RZ, RZ, 0, 5.9604644775390625e-08 ;  /* 0x00000001ff187435 */ /* 0x000fe200000001ff */
[----:B0-----:R-:W-:Y:S01]  /*3e20*/  IMAD.MOV.U32 R25, RZ, RZ, 0x1f ;  /* 0x0000001fff197424 */ /* 0x001fe200078e00ff */
[----:B------:R-:W-:Y:S01]  /*3e30*/  MOV R2, 0x3e70 ;  /* 0x00003e7000027802 */ /* 0x000fe20000000f00 */
[----:B------:R-:W-:Y:S02]  /*3e40*/  IMAD.MOV.U32 R26, RZ, RZ, -0x1 ;  /* 0xffffffffff1a7424 */ /* 0x000fe400078e00ff */
[----:B------:R-:W-:Y:S02]  /*3e50*/  IMAD.MOV.U32 R23, RZ, RZ, R18 ;  /* 0x000000ffff177224 */ /* 0x000fe400078e0012 */
[----:B------:R-:W-:Y:S05]  /*3e60*/  CALL.REL.NOINC `($__internal_228_$__cuda_sm70_shflsync_bfly_p) ;  /* 0x00000c7000007944 */ /* 0x000fea0003c00000 */
[----:B-1----:R-:W-:Y:S01]  /*3e70*/  MOV R19, R24 ;  /* 0x0000001800137202 */ /* 0x002fe20000000f00 */
[----:B0-----:R-:W-:Y:S05]  /*3e80*/  BRA `(.L_x_9729) ;  /* 0xffffcd0000007947 */ /* 0x001fea000383ffff */
.L_x_9718:
[----:B------:R-:W-:Y:S01]  /*3e90*/  IMAD.MOV.U32 R23, RZ, RZ, RZ ;  /* 0x000000ffff177224 */ /* 0x000fe200078e00ff */
[----:B------:R-:W-:Y:S01]  /*3ea0*/  MOV R26, 0xffffffff ;  /* 0xffffffff001a7802 */ /* 0x000fe20000000f00 */
[----:B------:R-:W-:Y:S01]  /*3eb0*/  IMAD.MOV.U32 R24, RZ, RZ, 0x2 ;  /* 0x00000002ff187424 */ /* 0x000fe200078e00ff */
[----:B0-----:R-:W-:Y:S01]  /*3ec0*/  MOV R2, 0x3ef0 ;  /* 0x00003ef000027802 */ /* 0x001fe20000000f00 */
[----:B------:R-:W-:-:S02]  /*3ed0*/  IMAD.MOV.U32 R25, RZ, RZ, 0x1f ;  /* 0x0000001fff197424 */ /* 0x000fc400078e00ff */
[----:B------:R-:W-:Y:S05]  /*3ee0*/  CALL.REL.NOINC `($__internal_228_$__cuda_sm70_shflsync_bfly_p) ;  /* 0x00000bf000007944 */ /* 0x000fea0003c00000 */
[----:B-1----:R-:W-:Y:S01]  /*3ef0*/  IMAD.MOV.U32 R0, RZ, RZ, R24 ;  /* 0x000000ffff007224 */ /* 0x002fe200078e0018 */
[----:B0-----:R-:W-:Y:S05]  /*3f00*/  BRA `(.L_x_9730) ;  /* 0xffffead000007947 */ /* 0x001fea000383ffff */
.L_x_9719:
[----:B------:R-:W-:Y:S01]  /*3f10*/  IMAD.MOV.U32 R24, RZ, RZ, 0x1 ;  /* 0x00000001ff187424 */ /* 0x000fe200078e00ff */
[----:B------:R-:W-:Y:S01]  /*3f20*/  MOV R26, 0xffffffff ;  /* 0xffffffff001a7802 */ /* 0x000fe20000000f00 */
[----:B------:R-:W-:Y:S01]  /*3f30*/  IMAD.MOV.U32 R25, RZ, RZ, 0x1f ;  /* 0x0000001fff197424 */ /* 0x000fe200078e00ff */
[----:B------:R-:W-:-:S02]  /*3f40*/  MOV R2, 0x3f60 ;  /* 0x00003f6000027802 */ /* 0x000fc40000000f00 */
[----:B------:R-:W-:Y:S05]  /*3f50*/  CALL.REL.NOINC `($__internal_228_$__cuda_sm70_shflsync_bfly_p) ;  /* 0x00000b8000007944 */ /* 0x000fea0003c00000 */
[----:B-1----:R-:W-:Y:S01]  /*3f60*/  FADD.FTZ R22, R23, R24 ;  /* 0x0000001817167221 */ /* 0x002fe20000010000 */
[----:B0-----:R-:W-:Y:S01]  /*3f70*/  MOV R26, 0xffffffff ;  /* 0xffffffff001a7802 */ /* 0x001fe20000000f00 */
[----:B------:R-:W-:Y:S01]  /*3f80*/  IMAD.MOV.U32 R23, RZ, RZ, RZ ;  /* 0x000000ffff177224 */ /* 0x000fe200078e00ff */
[----:B------:R-:W-:Y:S01]  /*3f90*/  MOV R2, 0x3fd0 ;  /* 0x00003fd000027802 */ /* 0x000fe20000000f00 */
[----:B------:R-:W-:-:S02]  /*3fa0*/  IMAD.MOV.U32 R24, RZ, RZ, 0x2 ;  /* 0x00000002ff187424 */ /* 0x000fc400078e00ff */
[----:B------:R-:W-:Y:S02]  /*3fb0*/  IMAD.MOV.U32 R25, RZ, RZ, 0x1f ;  /* 0x0000001fff197424 */ /* 0x000fe400078e00ff */
[----:B------:R-:W-:Y:S05]  /*3fc0*/  CALL.REL.NOINC `($__internal_228_$__cuda_sm70_shflsync_bfly_p) ;  /* 0x00000b1000007944 */ /* 0x000fea0003c00000 */
[----:B01----:R-:W-:Y:S01]  /*3fd0*/  FADD.FTZ R23, RZ, R24 ;  /* 0x00000018ff177221 */ /* 0x003fe20000010000 */
[----:B------:R-:W-:Y:S01]  /*3fe0*/  MOV R2, 0x4030 ;  /* 0x0000403000027802 */ /* 0x000fe20000000f00 */
[----:B------:R-:W-:Y:S02]  /*3ff0*/  IMAD.MOV.U32 R24, RZ, RZ, 0x1 ;  /* 0x00000001ff187424 */ /* 0x000fe400078e00ff */
[----:B------:R-:W-:Y:S02]  /*4000*/  IMAD.MOV.U32 R25, RZ, RZ, 0x1f ;  /* 0x0000001fff197424 */ /* 0x000fe400078e00ff */
[----:B------:R-:W-:Y:S02]  /*4010*/  IMAD.MOV.U32 R26, RZ, RZ, -0x1 ;  /* 0xffffffffff1a7424 */ /* 0x000fe400078e00ff */
[----:B------:R-:W-:Y:S05]  /*4020*/  CALL.REL.NOINC `($__internal_228_$__cuda_sm70_shflsync_bfly_p) ;  /* 0x00000ab000007944 */ /* 0x000fea0003c00000 */
[----:B-1----:R-:W-:Y:S01]  /*4030*/  FADD.FTZ R21, R23, R24 ;  /* 0x0000001817157221 */ /* 0x002fe20000010000 */
[----:B0-----:R-:W-:Y:S01]  /*4040*/  HFMA2.MMA R23, -RZ, RZ, 0, 0 ;  /* 0x00000000ff177435 */ /* 0x001fe200000001ff */
[----:B------:R-:W-:Y:S01]  /*4050*/  IMAD.MOV.U32 R24, RZ, RZ, 0x2 ;  /* 0x00000002ff187424 */ /* 0x000fe200078e00ff */
[----:B------:R-:W-:Y:S01]  /*4060*/  MOV R2, 0x40a0 ;  /* 0x000040a000027802 */ /* 0x000fe20000000f00 */
[----:B------:R-:W-:-:S02]  /*4070*/  IMAD.MOV.U32 R25, RZ, RZ, 0x1f ;  /* 0x0000001fff197424 */ /* 0x000fc400078e00ff */
[----:B------:R-:W-:Y:S02]  /*4080*/  IMAD.MOV.U32 R26, RZ, RZ, -0x1 ;  /* 0xffffffffff1a7424 */ /* 0x000fe400078e00ff */
[----:B------:R-:W-:Y:S05]  /*4090*/  CALL.REL.NOINC `($__internal_228_$__cuda_sm70_shflsync_bfly_p) ;  /* 0x00000a4000007944 */ /* 0x000fea0003c00000 */
[----:B01----:R-:W-:Y:S01]  /*40a0*/  FADD.FTZ R23, RZ, R24 ;  /* 0x00000018ff177221 */ /* 0x003fe20000010000 */
[----:B------:R-:W-:Y:S01]  /*40b0*/  MOV R24, 0x1 ;  /* 0x0000000100187802 */ /* 0x000fe20000000f00 */
[----:B------:R-:W-:Y:S01]  /*40c0*/  IMAD.MOV.U32 R25, RZ, RZ, 0x1f ;  /* 0x0000001fff197424 */ /* 0x000fe200078e00ff */
[----:B------:R-:W-:Y:S01]  /*40d0*/  MOV R2, 0x4100 ;  /* 0x0000410000027802 */ /* 0x000fe20000000f00 */
[----:B------:R-:W-:Y:S02]  /*40e0*/  IMAD.MOV.U32 R26, RZ, RZ, -0x1 ;  /* 0xffffffffff1a7424 */ /* 0x000fe400078e00ff */
[----:B------:R-:W-:Y:S05]  /*40f0*/  CALL.REL.NOINC `($__internal_228_$__cuda_sm70_shflsync_bfly_p) ;  /* 0x000009e000007944 */ /* 0x000fea0003c00000 */
[----:B-1----:R-:W-:Y:S01]  /*4100*/  FADD.FTZ R17, R23, R24 ;  /* 0x0000001817117221 */ /* 0x002fe20000010000 */
[----:B------:R-:W-:Y:S01]  /*4110*/  HFMA2.MMA R24, -RZ, RZ, 0, 1.1920928955078125e-07 ;  /* 0x00000002ff187435 */ /* 0x000fe200000001ff */
[----:B0-----:R-:W-:Y:S01]  /*4120*/  IMAD.MOV.U32 R23, RZ, RZ, RZ ;  /* 0x000000ffff177224 */ /* 0x001fe200078e00ff */
[----:B------:R-:W-:Y:S01]  /*4130*/  MOV R2, 0x4170 ;  /* 0x0000417000027802 */ /* 0x000fe20000000f00 */
[----:B------:R-:W-:Y:S02]  /*4140*/  IMAD.MOV.U32 R25, RZ, RZ, 0x1f ;  /* 0x0000001fff197424 */ /* 0x000fe400078e00ff */
[----:B------:R-:W-:-:S02]  /*4150*/  IMAD.MOV.U32 R26, RZ, RZ, -0x1 ;  /* 0xffffffffff1a7424 */ /* 0x000fc400078e00ff */
[----:B------:R-:W-:Y:S05]  /*4160*/  CALL.REL.NOINC `($__internal_228_$__cuda_sm70_shflsync_bfly_p) ;  /* 0x0000097000007944 */ /* 0x000fea0003c00000 */
[----:B01----:R-:W-:Y:S01]  /*4170*/  FADD.FTZ R23, RZ, R24 ;  /* 0x00000018ff177221 */ /* 0x003fe20000010000 */
[----:B------:R-:W-:Y:S01]  /*4180*/  MOV R25, 0x1f ;  /* 0x0000001f00197802 */ /* 0x000fe20000000f00 */
[----:B------:R-:W-:Y:S01]  /*4190*/  IMAD.MOV.U32 R24, RZ, RZ, 0x1 ;  /* 0x00000001ff187424 */ /* 0x000fe200078e00ff */
[----:B------:R-:W-:Y:S01]  /*41a0*/  MOV R2, 0x41d0 ;  /* 0x000041d000027802 */ /* 0x000fe20000000f00 */
[----:B------:R-:W-:-:S02]  /*41b0*/  IMAD.MOV.U32 R26, RZ, RZ, -0x1 ;  /* 0xffffffffff1a7424 */ /* 0x000fc400078e00ff */
[----:B------:R-:W-:Y:S05]  /*41c0*/  CALL.REL.NOINC `($__internal_228_$__cuda_sm70_shflsync_bfly_p) ;  /* 0x0000091000007944 */ /* 0x000fea0003c00000 */
[----:B0-----:R-:W-:Y:S01]  /*41d0*/  HFMA2.MMA R25, -RZ, RZ, 0, 1.847743988037109375e-06 ;  /* 0x0000001fff197435 */ /* 0x001fe200000001ff */
[----:B-1----:R-:W-:Y:S01]  /*41e0*/  FADD.FTZ R18, R23, R24 ;  /* 0x0000001817127221 */ /* 0x002fe20000010000 */
[----:B------:R-:W-:Y:S01]  /*41f0*/  MOV R2, 0x4240 ;  /* 0x0000424000027802 */ /* 0x000fe20000000f00 */
[----:B------:R-:W-:-:S02]  /*4200*/  IMAD.MOV.U32 R23, RZ, RZ, RZ ;  /* 0x000000ffff177224 */ /* 0x000fc400078e00ff */
[----:B------:R-:W-:Y:S02]  /*4210*/  IMAD.MOV.U32 R24, RZ, RZ, 0x2 ;  /* 0x00000002ff187424 */ /* 0x000fe400078e00ff */
[----:B------:R-:W-:Y:S02]  /*4220*/  IMAD.MOV.U32 R26, RZ, RZ, -0x1 ;  /* 0xffffffffff1a7424 */ /* 0x000fe400078e00ff */
[----:B------:R-:W-:Y:S05]  /*4230*/  CALL.REL.NOINC `($__internal_228_$__cuda_sm70_shflsync_bfly_p) ;  /* 0x000008a000007944 */ /* 0x000fea0003c00000 */
[----:B01----:R-:W-:Y:S01]  /*4240*/  FADD.FTZ R23, RZ, R24 ;  /* 0x00000018ff177221 */ /* 0x003fe20000010000 */
[----:B------:R-:W-:Y:S01]  /*4250*/  MOV R26, 0xffffffff ;  /* 0xffffffff001a7802 */ /* 0x000fe20000000f00 */
[----:B------:R-:W-:Y:S01]  /*4260*/  IMAD.MOV.U32 R24, RZ, RZ, 0x1 ;  /* 0x00000001ff187424 */ /* 0x000fe200078e00ff */
[----:B------:R-:W-:Y:S01]  /*4270*/  MOV R2, 0x42a0 ;  /* 0x000042a000027802 */ /* 0x000fe20000000f00 */
[----:B------:R-:W-:Y:S02]  /*4280*/  IMAD.MOV.U32 R25, RZ, RZ, 0x1f ;  /* 0x0000001fff197424 */ /* 0x000fe400078e00ff */
        /* <DEDUP_REMOVED lines=92> */
[----:B-1----:R-:W-:Y:S01]  /*4850*/  FADD.FTZ R7, R23, R24 ;  /* 0x0000001817077221 */ /* 0x002fe20000010000 */
[----:B0-----:R-:W-:Y:S01]  /*4860*/  HFMA2.MMA R23, -RZ, RZ, 0, 0 ;  /* 0x00000000ff177435 */ /* 0x001fe200000001ff */
[----:B------:R-:W-:Y:S01]  /*4870*/  IMAD.MOV.U32 R24, RZ, RZ, 0x2 ;  /* 0x00000002ff187424 */ /* 0x000fe200078e00ff */
[----:B------:R-:W-:Y:S01]  /*4880*/  MOV R26, 0xffffffff ;  /* 0xffffffff001a7802 */ /* 0x000fe20000000f00 */
[----:B------:R-:W-:Y:S01]  /*4890*/  IMAD.MOV.U32 R25, RZ, RZ, 0x1f ;  /* 0x0000001fff197424 */ /* 0x000fe200078e00ff */
[----:B------:R-:W-:-:S02]  /*48a0*/  MOV R2, 0x48c0 ;  /* 0x000048c000027802 */ /* 0x000fc40000000f00 */
[----:B------:R-:W-:Y:S05]  /*48b0*/  CALL.REL.NOINC `($__internal_228_$__cuda_sm70_shflsync_bfly_p) ;  /* 0x0000022000007944 */ /* 0x000fea0003c00000 */
[----:B01----:R-:W-:Y:S01]  /*48c0*/  FADD.FTZ R23, RZ, R24 ;  /* 0x00000018ff177221 */ /* 0x003fe20000010000 */
[----:B------:R-:W-:Y:S01]  /*48d0*/  MOV R26, 0xffffffff ;  /* 0xffffffff001a7802 */ /* 0x000fe20000000f00 */
[----:B------:R-:W-:Y:S01]  /*48e0*/  IMAD.MOV.U32 R24, RZ, RZ, 0x1 ;  /* 0x00000001ff187424 */ /* 0x000fe200078e00ff */
[----:B------:R-:W-:Y:S01]  /*48f0*/  MOV R2, 0x4920 ;  /* 0x0000492000027802 */ /* 0x000fe20000000f00 */
[----:B------:R-:W-:-:S02]  /*4900*/  IMAD.MOV.U32 R25, RZ, RZ, 0x1f ;  /* 0x0000001fff197424 */ /* 0x000fc400078e00ff */
        /* <DEDUP_REMOVED lines=27> */
[----:B-1----:R-:W-:Y:S01]  /*4ac0*/  MOV R2, R24 ;  /* 0x0000001800027202 */ /* 0x002fe20000000f00 */
[----:B0-----:R-:W-:Y:S05]  /*4ad0*/  BRA `(.L_x_9731) ;  /* 0xffffdfe000007947 */ /* 0x001fea000383ffff */
        .weak           $__internal_228_$__cuda_sm70_shflsync_bfly_p
        .type           $__internal_228_$__cuda_sm70_shflsync_bfly_p,@function
        .size           $__internal_228_$__cuda_sm70_shflsync_bfly_p,(.L_x_24889 - $__internal_228_$__cuda_sm70_shflsync_bfly_p)
$__internal_228_$__cuda_sm70_shflsync_bfly_p:
[----:B------:R-:W-:Y:S01]  /*4ae0*/  IMAD.MOV.U32 R3, RZ, RZ, 0x0 ;  /* 0x00000000ff037424 */ /* 0x000fe200078e00ff */
[----:B------:R-:W-:Y:S04]  /*4af0*/  WARPSYNC R26 ;  /* 0x0000001a00007348 */ /* 0x000fe80003800000 */
[----:B------:R0:W1:Y:S01]  /*4b00*/  SHFL.BFLY PT, R24, R23, R24, R25 ;  /* 0x0c00001817187389 */ /* 0x00006200000e0019 */
[----:B------:R-:W-:Y:S05]  /*4b10*/  RET.REL.NODEC R2 `(_ZN4vllm25paged_attention_v2_kernelIthLi120ELi32ELi128ELNS_18Fp8KVCacheDataTypeE1ELb1ELi512EEEvPfS2_PT_PKS3_PKT0_S9_ifPKiSB_iPKfiiiSD_SD_iiiii) ;  /* 0xffffb4e002007950 */ /* 0x000fea0003c3ffff */
.L_x_9732:
        /* <DEDUP_REMOVED lines=14> */
.L_x_24889:


//--------------------- .text._ZN4vllm25paged_attention_v2_kernelIthLi112ELi32ELi128ELNS_18Fp8KVCacheDataTypeE1ELb1ELi512EEEvPfS2_PT_PKS3_PKT0_S9_ifPKiSB_iPKfiiiSD_SD_iiiii --------------------------
	.section	.text._ZN4vllm25paged_attention_v2_kernelIthLi112ELi32ELi128ELNS_18Fp8KVCacheDataTypeE1ELb1ELi512EEEvPfS2_PT_PKS3_PKT0_S9_ifPKiSB_iPKfiiiSD_SD_iiiii,"ax",@progbits
	.sectioninfo	@"SHI_REGISTERS=40"
	.align	128
        .global         _ZN4vllm25paged_attention_v2_kernelIthLi112ELi32ELi128ELNS_18Fp8KVCacheDataTypeE1ELb1ELi512EEEvPfS2_PT_PKS3_PKT0_S9_ifPKiSB_iPKfiiiSD_SD_iiiii
        .type           _ZN4vllm25paged_attention_v2_kernelIthLi112ELi32ELi128ELNS_18Fp8KVCacheDataTypeE1ELb1ELi512EEEvPfS2_PT_PKS3_PKT0_S9_ifPKiSB_iPKfiiiSD_SD_iiiii,@function
        .size           _ZN4vllm25paged_attention_v2_kernelIthLi112ELi32ELi128ELNS_18Fp8KVCacheDataTypeE1ELb1ELi512EEEvPfS2_PT_PKS3_PKT0_S9_ifPKiSB_iPKfiiiSD_SD_iiiii,(.L_x_24890 - _ZN4vllm25paged_attention_v2_kernelIthLi112ELi32ELi128ELNS_18Fp8KVCacheDataTypeE1ELb1ELi512EEEvPfS2_PT_PKS3_PKT0_S9_ifPKiSB_iPKfiiiSD_SD_iiiii)
        .other          _ZN4vllm25paged_attention_v2_kernelIthLi112ELi32ELi128ELNS_18Fp8KVCacheDataTypeE1ELb1ELi512EEEvPfS2_PT_PKS3_PKT0_S9_ifPKiSB_iPKfiiiSD_SD_iiiii,@"STO_CUDA_ENTRY STV_DEFAULT"
_ZN4vllm25paged_attention_v2_kernelIthLi112ELi32ELi128ELNS_18Fp8KVCacheDataTypeE1ELb1ELi512EEEvPfS2_PT_PKS3_PKT0_S9_ifPKiSB_iPKfiiiSD_SD_iiiii:
.text._ZN4vllm25paged_attention_v2_kernelIthLi112ELi32ELi128ELNS_18Fp8KVCacheDataTypeE1ELb1ELi512EEEvPfS2_PT_PKS3_PKT0_S9_ifPKiSB_iPKfiiiSD_SD_iiiii:
        /* <DEDUP_REMOVED lines=114> */
.L_x_9733:
[----:B0-----:R-:W-:-:S05]  /*0720*/  MOV R14, c[0x0][0xc] ;  /* 0x00000300000e7a02 */ /* 0x001fca0000000f00 */
[----:B------:R-:W-:-:S04]  /*0730*/  IMAD R14, R14, c[0x0][0x1d8], R5 ;  /* 0x000076000e0e7a24 */ /* 0x000fc800078e0205 */
[----:B------:R-:W-:-:S03]  /*0740*/  IMAD R16, R14, c[0x0][0x1e8], RZ ;  /* 0x00007a000e107a24 */ /* 0x000fc600078e02ff */
.L_x_9734:
        /* <DEDUP_REMOVED lines=20> */
.L_x_9738:
        /* <DEDUP_REMOVED lines=36> */
.L_x_9736:
[----:B------:R-:W-:Y:S05]  /*0ad0*/  BSYNC B7 ;  /* 0x0000000000077941 */ /* 0x000fea0003800000 */
.L_x_9735:
[----:B------:R-:W-:Y:S05]  /*0ae0*/  BRA.DIV ~URZ, `(.L_x_9739) ;  /* 0x000030b27f007947 */ /* 0x000fea000b800000 */
[----:B------:R-:W-:-:S05]  /*0af0*/  IMAD.MOV.U32 R2, RZ, RZ, -0x800001 ;  /* 0xff7fffffff027424 */ /* 0x000fca00078e00ff */
.L_x_9777:
        /* <DEDUP_REMOVED lines=10> */
.L_x_9778:
        /* <DEDUP_REMOVED lines=35> */
.L_x_9745:
        /* <DEDUP_REMOVED lines=11> */
.L_x_9744:
[----:B------:R-:W-:Y:S05]  /*0e80*/  BSYNC B1 ;  /* 0x0000000000017941 */ /* 0x000fea0003800000 */
.L_x_9743:
        /* <DEDUP_REMOVED lines=10> */
.L_x_9748:
        /* <DEDUP_REMOVED lines=100> */
.L_x_9747:
[----:B------:R-:W-:Y:S05]  /*1570*/  BSYNC B1 ;  /* 0x0000000000017941 */ /* 0x000fea0003800000 */
.L_x_9746:
        /* <DEDUP_REMOVED lines=55> */
.L_x_9750:
[----:B------:R-:W-:Y:S05]  /*18f0*/  BSYNC B1 ;  /* 0x0000000000017941 */ /* 0x000fea0003800000 */
.L_x_9749:
        /* <DEDUP_REMOVED lines=26> */
.L_x_9742:
[----:B------:R-:W-:Y:S05]  /*1aa0*/  BSYNC B0 ;  /* 0x0000000000007941 */ /* 0x000fea0003800000 */
.L_x_9741:
        /* <DEDUP_REMOVED lines=43> */
.L_x_9755:
        /* <DEDUP_REMOVED lines=8> */
.L_x_9754:
[----:B------:R-:W-:Y:S05]  /*1de0*/  BSYNC B1 ;  /* 0x0000000000017941 */ /* 0x000fea0003800000 */
.L_x_9753:
        /* <DEDUP_REMOVED lines=10> */
.L_x_9758:
        /* <DEDUP_REMOVED lines=52> */
.L_x_9757:
[----:B------:R-:W-:Y:S05]  /*21d0*/  BSYNC B1 ;  /* 0x0000000000017941 */ /* 0x000fea0003800000 */
.L_x_9756:
        /* <DEDUP_REMOVED lines=31> */
.L_x_9760:
[----:B------:R-:W-:Y:S05]  /*23d0*/  BSYNC B1 ;  /* 0x0000000000017941 */ /* 0x000fea0003800000 */
.L_x_9759:
        /* <DEDUP_REMOVED lines=14> */
.L_x_9752:
[----:B------:R-:W-:Y:S05]  /*24c0*/  BSYNC B0 ;  /* 0x0000000000007941 */ /* 0x000fea0003800000 */
.L_x_9751:
        /* <DEDUP_REMOVED lines=20> */
.L_x_9762:
[----:B------:R-:W-:Y:S05]  /*2610*/  BSYNC B0 ;  /* 0x0000000000007941 */ /* 0x000fea0003800000 */
.L_x_9761:
        /* <DEDUP_REMOVED lines=25> */
.L_x_9766:
        /* <DEDUP_REMOVED lines=33> */
.L_x_9764:
[----:B------:R-:W-:Y:S05]  /*29c0*/  BSYNC B6 ;  /* 0x0000000000067941 */ /* 0x000fea0003800000 */
.L_x_9763:
[----:B------:R-:W-:Y:S05]  /*29d0*/  BRA.DIV ~URZ, `(.L_x_9767) ;  /* 0x000013e27f007947 */ /* 0x000fea000b800000 */
[----:B0-----:R-:W-:-:S04]  /*29e0*/  IMAD.MOV.U32 R2, RZ, RZ, RZ ;  /* 0x000000ffff027224 */ /* 0x001fc800078e00ff */
.L_x_9779:
        /* <DEDUP_REMOVED lines=13> */
.L_x_9780:
        /* <DEDUP_REMOVED lines=33> */
.L_x_9770:
[----:B------:R-:W-:Y:S05]  /*2cd0*/  BSYNC B0 ;  /* 0x0000000000007941 */ /* 0x000fea0003800000 */
.L_x_9769:
        /* <DEDUP_REMOVED lines=31> */
.L_x_9772:
[----:B------:R-:W-:Y:S05]  /*2ed0*/  BSYNC B0 ;  /* 0x0000000000007941 */ /* 0x000fea0003800000 */
.L_x_9771:
        /* <DEDUP_REMOVED lines=17> */
.L_x_9774:
[----:B------:R-:W-:Y:S05]  /*2ff0*/  BSYNC B0 ;  /* 0x0000000000007941 */ /* 0x000fea0003800000 */
.L_x_9773:
        /* <DEDUP_REMOVED lines=32> */
.L_x_9776:
[----:B------:R-:W-:Y:S05]  /*3200*/  BSYNC B0 ;  /* 0x0000000000007941 */ /* 0x000fea0003800000 */
.L_x_9775:
        /* <DEDUP_REMOVED lines=114> */
.L_x_9737:
        /* <DEDUP_REMOVED lines=19> */
.L_x_9765:
        /* <DEDUP_REMOVED lines=20> */
.L_x_9739:
[----:B------:R-:W-:Y:S01]  /*3ba0*/  IMAD.MOV.U32 R22, RZ, RZ, -0x800001 ;  /* 0xff7fffffff167424 */ /* 0x000fe200078e00ff */
[----:B------:R-:W-:Y:S01]  /*3bb0*/  MOV R24, 0x1f ;  /* 0x0000001f00187802 */ /* 0x000fe20000000f00 */
[----:B------:R-:W-:Y:S01]  /*3bc0*/  IMAD.MOV.U32 R23, RZ, RZ, 0x10 ;  /* 0x00000010ff177424 */ /* 0x000fe200078e00ff */
[----:B------:R-:W-:Y:S01]  /*3bd0*/  MOV R2, 0x3c00 ;  /* 0x00003c0000027802 */ /* 0x000fe20000000f00 */
[----:B------:R-:W-:Y:S02]  /*3be0*/  IMAD.MOV.U32 R25, RZ, RZ, -0x1 ;  /* 0xffffffffff197424 */ /* 0x000fe400078e00ff */
[----:B------:R-:W-:Y:S05]  /*3bf0*/  CALL.REL.NOINC `($__internal_229_$__cuda_sm70_shflsync_bfly_p) ;  /* 0x00000d4000007944 */ /* 0x000fea0003c00000 */
[----:B-1----:R-:W-:Y:S01]  /*3c00*/  IMAD.MOV.U32 R2, RZ, RZ, R23 ;  /* 0x000000ffff027224 */ /* 0x002fe200078e0017 */
[----:B0-----:R-:W-:Y:S05]  /*3c10*/  BRA `(.L_x_9777) ;  /* 0xffffcee000007947 */ /* 0x001fea000383ffff */
.L_x_9740:
[----:B------:R-:W-:Y:S01]  /*3c20*/  HFMA2.MMA R24, -RZ, RZ, 0, 1.847743988037109375e-06 ;  /* 0x0000001fff187435 */ /* 0x000fe200000001ff */
[----:B------:R-:W-:Y:S01]  /*3c30*/  IMAD.MOV.U32 R23, RZ, RZ, 0x8 ;  /* 0x00000008ff177424 */ /* 0x000fe200078e00ff */
[----:B------:R-:W-:Y:S01]  /*3c40*/  MOV R2, 0x3c70 ;  /* 0x00003c7000027802 */ /* 0x000fe20000000f00 */
[----:B------:R-:W-:-:S03]  /*3c50*/  IMAD.MOV.U32 R25, RZ, RZ, -0x1 ;  /* 0xffffffffff197424 */ /* 0x000fc600078e00ff */
[----:B------:R-:W-:Y:S05]  /*3c60*/  CALL.REL.NOINC `($__internal_229_$__cuda_sm70_shflsync_bfly_p) ;  /* 0x00000cd000007944 */ /* 0x000fea0003c00000 */
[----:B01----:R-:W-:Y:S01]  /*3c70*/  FMNMX.FTZ R22, R22, R23, !PT ;  /* 0x0000001716167209 */ /* 0x003fe20007810000 */
[----:B------:R-:W-:Y:S01]  /*3c80*/  IMAD.MOV.U32 R23, RZ, RZ, 0x4 ;  /* 0x00000004ff177424 */ /* 0x000fe200078e00ff */
[----:B------:R-:W-:Y:S01]  /*3c90*/  MOV R25, 0xffffffff ;  /* 0xffffffff00197802 */ /* 0x000fe20000000f00 */
[----:B------:R-:W-:Y:S01]  /*3ca0*/  IMAD.MOV.U32 R24, RZ, RZ, 0x1f ;  /* 0x0000001fff187424 */ /* 0x000fe200078e00ff */
[----:B------:R-:W-:-:S02]  /*3cb0*/  MOV R2, 0x3cd0 ;  /* 0x00003cd000027802 */ /* 0x000fc40000000f00 */
[----:B------:R-:W-:Y:S05]  /*3cc0*/  CALL.REL.NOINC `($__internal_229_$__cuda_sm70_shflsync_bfly_p) ;  /* 0x00000c7000007944 */ /* 0x000fea0003c00000 */
[----:B01----:R-:W-:Y:S01]  /*3cd0*/  FMNMX.FTZ R22, R22, R23, !PT ;  /* 0x0000001716167209 */ /* 0x003fe20007810000 */
[----:B------:R-:W-:Y:S01]  /*3ce0*/  IMAD.MOV.U32 R23, RZ, RZ, 0x2 ;  /* 0x00000002ff177424 */ /* 0x000fe200078e00ff */
[----:B------:R-:W-:Y:S01]  /*3cf0*/  MOV R2, 0x3d30 ;  /* 0x00003d3000027802 */ /* 0x000fe20000000f00 */
[----:B------:R-:W-:-:S02]  /*3d00*/  IMAD.MOV.U32 R24, RZ, RZ, 0x1f ;  /* 0x0000001fff187424 */ /* 0x000fc400078e00ff */
[----:B------:R-:W-:Y:S02]  /*3d10*/  IMAD.MOV.U32 R25, RZ, RZ, -0x1 ;  /* 0xffffffffff197424 */ /* 0x000fe400078e00ff */
[----:B------:R-:W-:Y:S05]  /*3d20*/  CALL.REL.NOINC `($__internal_229_$__cuda_sm70_shflsync_bfly_p) ;  /* 0x00000c1000007944 */ /* 0x000fea0003c00000 */
[----:B-1----:R-:W-:Y:S01]  /*3d30*/  FMNMX.FTZ R18, R22, R23, !PT ;  /* 0x0000001716127209 */ /* 0x002fe20007810000 */
[----:B------:R-:W-:Y:S01]  /*3d40*/  HFMA2.MMA R23, -RZ, RZ, 0, 5.9604644775390625e-08 ;  /* 0x00000001ff177435 */ /* 0x000fe200000001ff */
[----:B0-----:R-:W-:Y:S01]  /*3d50*/  IMAD.MOV.U32 R24, RZ, RZ, 0x1f ;  /* 0x0000001fff187424 */ /* 0x001fe200078e00ff */
[----:B------:R-:W-:Y:S01]  /*3d60*/  MOV R2, 0x3da0 ;  /* 0x00003da000027802 */ /* 0x000fe20000000f00 */
[----:B------:R-:W-:Y:S02]  /*3d70*/  IMAD.MOV.U32 R25, RZ, RZ, -0x1 ;  /* 0xffffffffff197424 */ /* 0x000fe400078e00ff */
[----:B------:R-:W-:Y:S02]  /*3d80*/  IMAD.MOV.U32 R22, RZ, RZ, R18 ;  /* 0x000000ffff167224 */ /* 0x000fe400078e0012 */
[----:B------:R-:W-:Y:S05]  /*3d90*/  CALL.REL.NOINC `($__internal_229_$__cuda_sm70_shflsync_bfly_p) ;  /* 0x00000ba000007944 */ /* 0x000fea0003c00000 */
[----:B-1----:R-:W-:Y:S01]  /*3da0*/  MOV R19, R23 ;  /* 0x0000001700137202 */ /* 0x002fe20000000f00 */
[----:B0-----:R-:W-:Y:S05]  /*3db0*/  BRA `(.L_x_9778) ;  /* 0xffffcde000007947 */ /* 0x001fea000383ffff */
.L_x_9767:
[----:B------:R-:W-:Y:S01]  /*3dc0*/  IMAD.MOV.U32 R22, RZ, RZ, RZ ;  /* 0x000000ffff167224 */ /* 0x000fe200078e00ff */
[----:B------:R-:W-:Y:S01]  /*3dd0*/  MOV R25, 0xffffffff ;  /* 0xffffffff00197802 */ /* 0x000fe20000000f00 */
[----:B------:R-:W-:Y:S01]  /*3de0*/  IMAD.MOV.U32 R23, RZ, RZ, 0x2 ;  /* 0x00000002ff177424 */ /* 0x000fe200078e00ff */
[----:B0-----:R-:W-:Y:S01]  /*3df0*/  MOV R2, 0x3e20 ;  /* 0x00003e2000027802 */ /* 0x001fe20000000f00 */
[----:B------:R-:W-:-:S02]  /*3e00*/  IMAD.MOV.U32 R24, RZ, RZ, 0x1f ;  /* 0x0000001fff187424 */ /* 0x000fc400078e00ff */
[----:B------:R-:W-:Y:S05]  /*3e10*/  CALL.REL.NOINC `($__internal_229_$__cuda_sm70_shflsync_bfly_p) ;  /* 0x00000b2000007944 */ /* 0x000fea0003c00000 */
[----:B-1----:R-:W-:Y:S01]  /*3e20*/  IMAD.MOV.U32 R2, RZ, RZ, R23 ;  /* 0x000000ffff027224 */ /* 0x002fe200078e0017 */
[----:B0-----:R-:W-:Y:S05]  /*3e30*/  BRA `(.L_x_9779) ;  /* 0xffffebb000007947 */ /* 0x001fea000383ffff */
.L_x_9768:
[----:B------:R-:W-:Y:S01]  /*3e40*/  IMAD.MOV.U32 R23, RZ, RZ, 0x1 ;  /* 0x00000001ff177424 */ /* 0x000fe200078e00ff */
[----:B------:R-:W-:Y:S01]  /*3e50*/  MOV R25, 0xffffffff ;  /* 0xffffffff00197802 */ /* 0x000fe20000000f00 */
[----:B------:R-:W-:Y:S01]  /*3e60*/  IMAD.MOV.U32 R24, RZ, RZ, 0x1f ;  /* 0x0000001fff187424 */ /* 0x000fe200078e00ff */
[----:B------:R-:W-:-:S02]  /*3e70*/  MOV R2, 0x3e90 ;  /* 0x00003e9000027802 */ /* 0x000fc40000000f00 */
[----:B------:R-:W-:Y:S05]  /*3e80*/  CALL.REL.NOINC `($__internal_229_$__cuda_sm70_shflsync_bfly_p) ;  /* 0x00000ab000007944 */ /* 0x000fea0003c00000 */
[----:B-1----:R-:W-:Y:S01]  /*3e90*/  FADD.FTZ R21, R22, R23 ;  /* 0x0000001716157221 */ /* 0x002fe20000010000 */
[----:B0-----:R-:W-:Y:S01]  /*3ea0*/  MOV R25, 0xffffffff ;  /* 0xffffffff00197802 */ /* 0x001fe20000000f00 */
[----:B------:R-:W-:Y:S01]  /*3eb0*/  IMAD.MOV.U32 R22, RZ, RZ, RZ ;  /* 0x000000ffff167224 */ /* 0x000fe200078e00ff */
[----:B------:R-:W-:Y:S01]  /*3ec0*/  MOV R2, 0x3f00 ;  /* 0x00003f0000027802 */ /* 0x000fe20000000f00 */
[----:B------:R-:W-:-:S02]  /*3ed0*/  IMAD.MOV.U32 R23, RZ, RZ, 0x2 ;  /* 0x00000002ff177424 */ /* 0x000fc400078e00ff */
[----:B------:R-:W-:Y:S02]  /*3ee0*/  IMAD.MOV.U32 R24, RZ, RZ, 0x1f ;  /* 0x0000001fff187424 */ /* 0x000fe400078e00ff */
[----:B------:R-:W-:Y:S05]  /*3ef0*/  CALL.REL.NOINC `($__internal_229_$__cuda_sm70_shflsync_bfly_p) ;  /* 0x00000a4000007944 */ /* 0x000fea0003c00000 */
[----:B01----:R-:W-:Y:S01]  /*3f00*/  FADD.FTZ R22, RZ, R23 ;  /* 0x00000017ff167221 */ /* 0x003fe20000010000 */
[----:B------:R-:W-:Y:S01]  /*3f10*/  MOV R2, 0x3f60 ;  /* 0x00003f6000027802 */ /* 0x000fe20000000f00 */
[----:B------:R-:W-:Y:S02]  /*3f20*/  IMAD.MOV.U32 R23, RZ, RZ, 0x1 ;  /* 0x00000001ff177424 */ /* 0x000fe400078e00ff */
[----:B------:R-:W-:Y:S02]  /*3f30*/  IMAD.MOV.U32 R24, RZ, RZ, 0x1f ;  /* 0x0000001fff187424 */ /* 0x000fe400078e00ff */
[----:B------:R-:W-:Y:S02]  /*3f40*/  IMAD.MOV.U32 R25, RZ, RZ, -0x1 ;  /* 0xffffffffff197424 */ /* 0x000fe400078e00ff */
[----:B------:R-:W-:Y:S05]  /*3f50*/  CALL.REL.NOINC `($__internal_229_$__cuda_sm70_shflsync_bfly_p) ;  /* 0x000009e000007944 */ /* 0x000fea0003c00000 */
[----:B-1----:R-:W-:Y:S01]  /*3f60*/  FADD.FTZ R20, R22, R23 ;  /* 0x0000001716147221 */ /* 0x002fe20000010000 */
[----:B0-----:R-:W-:Y:S01]  /*3f70*/  HFMA2.MMA R22, -RZ, RZ, 0, 0 ;  /* 0x00000000ff167435 */ /* 0x001fe200000001ff */
[----:B------:R-:W-:Y:S01]  /*3f80*/  IMAD.MOV.U32 R23, RZ, RZ, 0x2 ;  /* 0x00000002ff177424 */ /* 0x000fe200078e00ff */
[----:B------:R-:W-:Y:S01]  /*3f90*/  MOV R2, 0x3fd0 ;  /* 0x00003fd000027802 */ /* 0x000fe20000000f00 */
[----:B------:R-:W-:-:S02]  /*3fa0*/  IMAD.MOV.U32 R24, RZ, RZ, 0x1f ;  /* 0x0000001fff187424 */ /* 0x000fc400078e00ff */
[----:B------:R-:W-:Y:S02]  /*3fb0*/  IMAD.MOV.U32 R25, RZ, RZ, -0x1 ;  /* 0xffffffffff197424 */ /* 0x000fe400078e00ff */
[----:B------:R-:W-:Y:S05]  /*3fc0*/  CALL.REL.NOINC `($__internal_229_$__cuda_sm70_shflsync_bfly_p) ;  /* 0x0000097000007944 */ /* 0x000fea0003c00000 */
[----:B01----:R-:W-:Y:S01]  /*3fd0*/  FADD.FTZ R22, RZ, R23 ;  /* 0x00000017ff167221 */ /* 0x003fe20000010000 */
[----:B------:R-:W-:Y:S01]  /*3fe0*/  MOV R23, 0x1 ;  /* 0x0000000100177802 */ /* 0x000fe20000000f00 */
[----:B------:R-:W-:Y:S01]  /*3ff0*/  IMAD.MOV.U32 R24, RZ, RZ, 0x1f ;  /* 0x0000001fff187424 */ /* 0x000fe200078e00ff */
[----:B------:R-:W-:Y:S01]  /*4000*/  MOV R2, 0x4030 ;  /* 0x0000403000027802 */ /* 0x000fe20000000f00 */
[----:B------:R-:W-:Y:S02]  /*4010*/  IMAD.MOV.U32 R25, RZ, RZ, -0x1 ;  /* 0xffffffffff197424 */ /* 0x000fe400078e00ff */
[----:B------:R-:W-:Y:S05]  /*4020*/  CALL.REL.NOINC `($__internal_229_$__cuda_sm70_shflsync_bfly_p) ;  /* 0x0000091000007944 */ /* 0x000fea0003c00000 */
[----:B-1----:R-:W-:Y:S01]  /*4030*/  FADD.FTZ R18, R22, R23 ;  /* 0x0000001716127221 */ /* 0x002fe20000010000 */
[----:B------:R-:W-:Y:S01]  /*4040*/  HFMA2.MMA R23, -RZ, RZ, 0, 1.1920928955078125e-07 ;  /* 0x00000002ff177435 */ /* 0x000fe200000001ff */
[----:B0-----:R-:W-:Y:S01]  /*4050*/  IMAD.MOV.U32 R22, RZ, RZ, RZ ;  /* 0x000000ffff167224 */ /* 0x001fe200078e00ff */
[----:B------:R-:W-:Y:S01]  /*4060*/  MOV R2, 0x40a0 ;  /* 0x000040a000027802 */ /* 0x000fe20000000f00 */
[----:B------:R-:W-:Y:S02]  /*4070*/  IMAD.MOV.U32 R24, RZ, RZ, 0x1f ;  /* 0x0000001fff187424 */ /* 0x000fe400078e00ff */
[----:B------:R-:W-:-:S02]  /*4080*/  IMAD.MOV.U32 R25, RZ, RZ, -0x1 ;  /* 0xffffffffff197424 */ /* 0x000fc400078e00ff */
[----:B------:R-:W-:Y:S05]  /*4090*/  CALL.REL.NOINC `($__internal_229_$__cuda_sm70_shflsync_bfly_p) ;  /* 0x000008a000007944 */ /* 0x000fea0003c00000 */
[----:B01----:R-:W-:Y:S01]  /*40a0*/  FADD.FTZ R22, RZ, R23 ;  /* 0x00000017ff167221 */ /* 0x003fe20000010000 */
[----:B------:R-:W-:Y:S01]  /*40b0*/  MOV R24, 0x1f ;  /* 0x0000001f00187802 */ /* 0x000fe20000000f00 */
[----:B------:R-:W-:Y:S01]  /*40c0*/  IMAD.MOV.U32 R23, RZ, RZ, 0x1 ;  /* 0x00000001ff177424 */ /* 0x000fe200078e00ff */
[----:B------:R-:W-:Y:S01]  /*40d0*/  MOV R2, 0x4100 ;  /* 0x0000410000027802 */ /* 0x000fe20000000f00 */
[----:B------:R-:W-:-:S02]  /*40e0*/  IMAD.MOV.U32 R25, RZ, RZ, -0x1 ;  /* 0xffffffffff197424 */ /* 0x000fc400078e00ff */
[----:B------:R-:W-:Y:S05]  /*40f0*/  CALL.REL.NOINC `($__internal_229_$__cuda_sm70_shflsync_bfly_p) ;  /* 0x0000084000007944 */ /* 0x000fea0003c00000 */
[----:B0-----:R-:W-:Y:S01]  /*4100*/  HFMA2.MMA R24, -RZ, RZ, 0, 1.847743988037109375e-06 ;  /* 0x0000001fff187435 */ /* 0x001fe200000001ff */
[----:B-1----:R-:W-:Y:S01]  /*4110*/  FADD.FTZ R19, R22, R23 ;  /* 0x0000001716137221 */ /* 0x002fe20000010000 */
[----:B------:R-:W-:Y:S01]  /*4120*/  MOV R2, 0x4170 ;  /* 0x0000417000027802 */ /* 0x000fe20000000f00 */
[----:B------:R-:W-:-:S02]  /*4130*/  IMAD.MOV.U32 R22, RZ, RZ, RZ ;  /* 0x000000ffff167224 */ /* 0x000fc400078e00ff */
[----:B------:R-:W-:Y:S02]  /*4140*/  IMAD.MOV.U32 R23, RZ, RZ, 0x2 ;  /* 0x00000002ff177424 */ /* 0x000fe400078e00ff */
[----:B------:R-:W-:Y:S02]  /*4150*/  IMAD.MOV.U32 R25, RZ, RZ, -0x1 ;  /* 0xffffffffff197424 */ /* 0x000fe400078e00ff */
[----:B------:R-:W-:Y:S05]  /*4160*/  CALL.REL.NOINC `($__internal_229_$__cuda_sm70_shflsync_bfly_p) ;  /* 0x000007d000007944 */ /* 0x000fea0003c00000 */
[----:B01----:R-:W-:Y:S01]  /*4170*/  FADD.FTZ R22, RZ, R23 ;  /* 0x00000017ff167221 */ /* 0x003fe20000010000 */
[----:B------:R-:W-:Y:S01]  /*4180*/  MOV R25, 0xffffffff ;  /* 0xffffffff00197802 */ /* 0x000fe20000000f00 */
[----:B------:R-:W-:Y:S01]  /*4190*/  IMAD.MOV.U32 R23, RZ, RZ, 0x1 ;  /* 0x00000001ff177424 */ /* 0x000fe200078e00ff */
[----:B------:R-:W-:Y:S01]  /*41a0*/  MOV R2, 0x41d0 ;  /* 0x000041d000027802 */ /* 0x000fe20000000f00 */
[----:B------:R-:W-:Y:S02]  /*41b0*/  IMAD.MOV.U32 R24, RZ, RZ, 0x1f ;  /* 0x0000001fff187424 */ /* 0x000fe400078e00ff */
        /* <DEDUP_REMOVED lines=53> */
[----:B0-----:R-:W-:Y:S01]  /*4510*/  HFMA2.MMA R24, -RZ, RZ, 0, 1.847743988037109375e-06 ;  /* 0x0000001fff187435 */ /* 0x001fe200000001ff */
[----:B-1----:R-:W-:Y:S01]  /*4520*/  FADD.FTZ R13, R22, R23 ;  /* 0x00000017160d7221 */ /* 0x002fe20000010000 */
[----:B------:R-:W-:Y:S01]  /*4530*/  MOV R2, 0x4580 ;  /* 0x0000458000027802 */ /* 0x000fe20000000f00 */
[----:B------:R-:W-:Y:S02]  /*4540*/  IMAD.MOV.U32 R22, RZ, RZ, RZ ;  /* 0x000000ffff167224 */ /* 0x000fe400078e00ff */
        /* <DEDUP_REMOVED lines=22> */
[----:B-1----:R-:W-:Y:S01]  /*46b0*/  FADD.FTZ R11, R22, R23 ;  /* 0x00000017160b7221 */ /* 0x002fe20000010000 */
[----:B0-----:R-:W-:Y:S01]  /*46c0*/  HFMA2.MMA R22, -RZ, RZ, 0, 0 ;  /* 0x00000000ff167435 */ /* 0x001fe200000001ff */
[----:B------:R-:W-:Y:S01]  /*46d0*/  IMAD.MOV.U32 R23, RZ, RZ, 0x2 ;  /* 0x00000002ff177424 */ /* 0x000fe200078e00ff */
[----:B------:R-:W-:Y:S01]  /*46e0*/  MOV R25, 0xffffffff ;  /* 0xffffffff00197802 */ /* 0x000fe20000000f00 */
[----:B------:R-:W-:Y:S01]  /*46f0*/  IMAD.MOV.U32 R24, RZ, RZ, 0x1f ;  /* 0x0000001fff187424 */ /* 0x000fe200078e00ff */
[----:B------:R-:W-:-:S02]  /*4700*/  MOV R2, 0x4720 ;  /* 0x0000472000027802 */ /* 0x000fc40000000f00 */
[----:B------:R-:W-:Y:S05]  /*4710*/  CALL.REL.NOINC `($__internal_229_$__cuda_sm70_shflsync_bfly_p) ;  /* 0x0000022000007944 */ /* 0x000fea0003c00000 */
[----:B01----:R-:W-:Y:S01]  /*4720*/  FADD.FTZ R22, RZ, R23 ;  /* 0x00000017ff167221 */ /* 0x003fe20000010000 */
[----:B------:R-:W-:Y:S01]  /*4730*/  MOV R25, 0xffffffff ;  /* 0xffffffff00197802 */ /* 0x000fe20000000f00 */
[----:B------:R-:W-:Y:S01]  /*4740*/  IMAD.MOV.U32 R23, RZ, RZ, 0x1 ;  /* 0x00000001ff177424 */ /* 0x000fe200078e00ff */
[----:B------:R-:W-:Y:S01]  /*4750*/  MOV R2, 0x4780 ;  /* 0x0000478000027802 */ /* 0x000fe20000000f00 */
[----:B------:R-:W-:-:S02]  /*4760*/  IMAD.MOV.U32 R24, RZ, RZ, 0x1f ;  /* 0x0000001fff187424 */ /* 0x000fc400078e00ff */
        /* <DEDUP_REMOVED lines=27> */
[----:B-1----:R-:W-:Y:S01]  /*4920*/  MOV R3, R23 ;  /* 0x0000001700037202 */ /* 0x002fe20000000f00 */
[----:B0-----:R-:W-:Y:S05]  /*4930*/  BRA `(.L_x_9780) ;  /* 0xffffe18000007947 */ /* 0x001fea000383ffff */
        .weak           $__internal_229_$__cuda_sm70_shflsync_bfly_p
        .type           $__internal_229_$__cuda_sm70_shflsync_bfly_p,@function
        .size           $__internal_229_$__cuda_sm70_shflsync_bfly_p,(.L_x_24890 - $__internal_229_$__cuda_sm70_shflsync_bfly_p)
$__internal_229_$__cuda_sm70_shflsync_bfly_p:
[----:B------:R-:W-:Y:S01]  /*4940*/  IMAD.MOV.U32 R3, RZ, RZ, 0x0 ;  /* 0x00000000ff037424 */ /* 0x000fe200078e00ff */
[----:B------:R-:W-:Y:S04]  /*4950*/  WARPSYNC R25 ;  /* 0x0000001900007348 */ /* 0x000fe80003800000 */
[----:B------:R0:W1:Y:S01]  /*4960*/  SHFL.BFLY PT, R23, R22, R23, R24 ;  /* 0x0c00001716177389 */ /* 0x00006200000e0018 */
[----:B------:R-:W-:Y:S05]  /*4970*/  RET.REL.NODEC R2 `(_ZN4vllm25paged_attention_v2_kernelIthLi112ELi32ELi128ELNS_18Fp8KVCacheDataTypeE1ELb1ELi512EEEvPfS2_PT_PKS3_PKT0_S9_ifPKiSB_iPKfiiiSD_SD_iiiii) ;  /* 0xffffb68002007950 */ /* 0x000fea0003c3ffff */
.L_x_9781:
        /* <DEDUP_REMOVED lines=16> */
.L_x_24890:


//--------------------- .text._ZN4vllm25paged_attention_v2_kernelIthLi96ELi32ELi128ELNS_18Fp8KVCacheDataTypeE1ELb1ELi512EEEvPfS2_PT_PKS3_PKT0_S9_ifPKiSB_iPKfiiiSD_SD_iiiii --------------------------
	.section	.text._ZN4vllm25paged_attention_v2_kernelIthLi96ELi32ELi128ELNS_18Fp8KVCacheDataTypeE1ELb1ELi512EEEvPfS2_PT_PKS3_PKT0_S9_ifPKiSB_iPKfiiiSD_SD_iiiii,"ax",@progbits
	.sectioninfo	@"SHI_REGISTERS=43"
	.align	128
        .global         _ZN4vllm25paged_attention_v2_kernelIthLi96ELi32ELi128ELNS_18Fp8KVCacheDataTypeE1ELb1ELi512EEEvPfS2_PT_PKS3_PKT0_S9_ifPKiSB_iPKfiiiSD_SD_iiiii
        .type           _ZN4vllm25paged_attention_v2_kernelIthLi96ELi32ELi128ELNS_18Fp8KVCacheDataTypeE1ELb1ELi512EEEvPfS2_PT_PKS3_PKT0_S9_ifPKiSB_iPKfiiiSD_SD_iiiii,@function
        .size           _ZN4vllm25paged_attention_v2_kernelIthLi96ELi32ELi128ELNS_18Fp8KVCacheDataTypeE1ELb1ELi512EEEvPfS2_PT_PKS3_PKT0_S9_ifPKiSB_iPKfiiiSD_SD_iiiii,(.L_x_24891 - _ZN4vllm25paged_attention_v2_kernelIthLi96ELi32ELi128ELNS_18Fp8KVCacheDataTypeE1ELb1ELi512EEEvPfS2_PT_PKS3_PKT0_S9_ifPKiSB_iPKfiiiSD_SD_iiiii)
        .other          _ZN4vllm25paged_attention_v2_kernelIthLi96ELi32ELi128ELNS_18Fp8KVCacheDataTypeE1ELb1ELi512EEEvPfS2_PT_PKS3_PKT0_S9_ifPKiSB_iPKfiiiSD_SD_iiiii,@"STO_CUDA_ENTRY STV_DEFAULT"
_ZN4vllm25paged_attention_v2_kernelIthLi96ELi32ELi128ELNS_18Fp8KVCacheDataTypeE1ELb1ELi512EEEvPfS2_PT_PKS3_PKT0_S9_ifPKiSB_iPKfiiiSD_SD_iiiii:
.text._ZN4vllm25paged_attention_v2_kernelIthLi96ELi32ELi128ELNS_18Fp8KVCacheDataTypeE1ELb1ELi512EEEvPfS2_PT_PKS3_PKT0_S9_ifPKiSB_iPKfiiiSD_SD_iiiii:
        /* <DEDUP_REMOVED lines=113> */
.L_x_9782:
[----:B-1----:R-:W-:-:S04]  /*0710*/  IMAD.MOV.U32 R14, RZ, RZ, c[0x0][0xc] ;  /* 0x00000300ff0e7624 */ /* 0x002fc800078e00ff */
[----:B------:R-:W-:-:S04]  /*0720*/  IMAD R14, R14, c[0x0][0x1d8], R3 ;  /* 0x000076000e0e7a24 */ /* 0x000fc800078e0203 */
[----:B------:R-:W-:-:S03]  /*0730*/  IMAD R18, R14, c[0x0][0x1e8], RZ ;  /* 0x00007a000e127a24 */ /* 0x000fc600078e02ff */
.L_x_9783:
        /* <DEDUP_REMOVED lines=20> */
.L_x_9787:
        /* <DEDUP_REMOVED lines=36> */
.L_x_9785:
[----:B------:R-:W-:Y:S05]  /*0ac0*/  BSYNC B7 ;  /* 0x0000000000077941 */ /* 0x000fea0003800000 */
.L_x_9784:
[----:B------:R-:W-:Y:S05]  /*0ad0*/  BRA.DIV ~URZ, `(.L_x_9788) ;  /* 0x00002ef27f007947 */ /* 0x000fea000b800000 */
[----:B------:R-:W-:-:S05]  /*0ae0*/  IMAD.MOV.U32 R11, RZ, RZ, -0x800001 ;  /* 0xff7fffffff0b7424 */ /* 0x000fca00078e00ff */
.L_x_9826:
        /* <DEDUP_REMOVED lines=10> */
.L_x_9827:
        /* <DEDUP_REMOVED lines=35> */
.L_x_9794:
        /* <DEDUP_REMOVED lines=11> */
.L_x_9793:
[----:B------:R-:W-:Y:S05]  /*0e70*/  BSYNC B1 ;  /* 0x0000000000017941 */ /* 0x000fea0003800000 */
.L_x_9792:
        /* <DEDUP_REMOVED lines=10> */
.L_x_9797:
        /* <DEDUP_REMOVED lines=100> */
.L_x_9796:
[----:B------:R-:W-:Y:S05]  /*1560*/  BSYNC B1 ;  /* 0x0000000000017941 */ /* 0x000fea0003800000 */
.L_x_9795:
        /* <DEDUP_REMOVED lines=55> */
.L_x_9799:
[----:B------:R-:W-:Y:S05]  /*18e0*/  BSYNC B1 ;  /* 0x0000000000017941 */ /* 0x000fea0003800000 */
.L_x_9798:
        /* <DEDUP_REMOVED lines=26> */
.L_x_9791:
[----:B------:R-:W-:Y:S05]  /*1a90*/  BSYNC B0 ;  /* 0x0000000000007941 */ /* 0x000fea0003800000 */
.L_x_9790:
        /* <DEDUP_REMOVED lines=43> */
.L_x_9804:
        /* <DEDUP_REMOVED lines=8> */
.L_x_9803:
[----:B------:R-:W-:Y:S05]  /*1dd0*/  BSYNC B1 ;  /* 0x0000000000017941 */ /* 0x000fea0003800000 */
.L_x_9802:
        /* <DEDUP_REMOVED lines=10> */
.L_x_9807:
        /* <DEDUP_REMOVED lines=52> */
.L_x_9806:
[----:B------:R-:W-:Y:S05]  /*21c0*/  BSYNC B1 ;  /* 0x0000000000017941 */ /* 0x000fea0003800000 */
.L_x_9805:
        /* <DEDUP_REMOVED lines=31> */
.L_x_9809:
[----:B------:R-:W-:Y:S05]  /*23c0*/  BSYNC B1 ;  /* 0x0000000000017941 */ /* 0x000fea0003800000 */
.L_x_9808:
        /* <DEDUP_REMOVED lines=14> */
.L_x_9801:
[----:B------:R-:W-:Y:S05]  /*24b0*/  BSYNC B0 ;  /* 0x0000000000007941 */ /* 0x000fea0003800000 */
.L_x_9800:
        /* <DEDUP_REMOVED lines=20> */
.L_x_9811:
[----:B------:R-:W-:Y:S05]  /*2600*/  BSYNC B0 ;  /* 0x0000000000007941 */ /* 0x000fea0003800000 */
.L_x_9810:
        /* <DEDUP_REMOVED lines=25> */
.L_x_9815:
        /* <DEDUP_REMOVED lines=33> */
.L_x_9813:
[----:B------:R-:W-:Y:S05]  /*29b0*/  BSYNC B6 ;  /* 0x0000000000067941 */ /* 0x000fea0003800000 */
.L_x_9812:
[----:B------:R-:W-:Y:S05]  /*29c0*/  BRA.DIV ~URZ, `(.L_x_9816) ;  /* 0x000012227f007947 */ /* 0x000fea000b800000 */
[----:B0-----:R-:W-:-:S04]  /*29d0*/  IMAD.MOV.U32 R7, RZ, RZ, RZ ;  /* 0x000000ffff077224 */ /* 0x001fc800078e00ff */
.L_x_9828:
        /* <DEDUP_REMOVED lines=12> */
.L_x_9829:
        /* <DEDUP_REMOVED lines=31> */
.L_x_9819:
[----:B------:R-:W-:Y:S05]  /*2c90*/  BSYNC B0 ;  /* 0x0000000000007941 */ /* 0x000fea0003800000 */
.L_x_9818:
        /* <DEDUP_REMOVED lines=27> */
.L_x_9821:
[----:B------:R-:W-:Y:S05]  /*2e50*/  BSYNC B0 ;  /* 0x0000000000007941 */ /* 0x000fea0003800000 */
.L_x_9820:
        /* <DEDUP_REMOVED lines=15> */
.L_x_9823:
[----:B------:R-:W-:Y:S05]  /*2f50*/  BSYNC B0 ;  /* 0x0000000000007941 */ /* 0x000fea0003800000 */
.L_x_9822:
        /* <DEDUP_REMOVED lines=27> */
.L_x_9825:
[----:B------:R-:W-:Y:S05]  /*3110*/  BSYNC B0 ;  /* 0x0000000000007941 */ /* 0x000fea0003800000 */
.L_x_9824:
        /* <DEDUP_REMOVED lines=100> */
.L_x_9786:
        /* <DEDUP_REMOVED lines=19> */
.L_x_9814:
        /* <DEDUP_REMOVED lines=20> */
.L_x_9788:
[----:B------:R-:W-:Y:S01]  /*39d0*/  IMAD.MOV.U32 R20, RZ, RZ, -0x800001 ;  /* 0xff7fffffff147424 */ /* 0x000fe200078e00ff */
[----:B------:R-:W-:Y:S01]  /*39e0*/  MOV R23, 0xffffffff ;  /* 0xffffffff00177802 */ /* 0x000fe20000000f00 */
[----:B------:R-:W-:Y:S01]  /*39f0*/  IMAD.MOV.U32 R21, RZ, RZ, 0x10 ;  /* 0x00000010ff157424 */ /* 0x000fe200078e00ff */
[----:B------:R-:W-:Y:S01]  /*3a00*/  MOV R16, 0x3a30 ;  /* 0x00003a3000107802 */ /* 0x000fe20000000f00 */
[----:B------:R-:W-:Y:S02]  /*3a10*/  IMAD.MOV.U32 R22, RZ, RZ, 0x1f ;  /* 0x0000001fff167424 */ /* 0x000fe400078e00ff */
[----:B------:R-:W-:Y:S05]  /*3a20*/  CALL.REL.NOINC `($__internal_230_$__cuda_sm70_shflsync_bfly_p) ;  /* 0x00000ba000007944 */ /* 0x000fea0003c00000 */
[----:B-1----:R-:W-:Y:S01]  /*3a30*/  IMAD.MOV.U32 R11, RZ, RZ, R21 ;  /* 0x000000ffff0b7224 */ /* 0x002fe200078e0015 */
[----:B0-----:R-:W-:Y:S05]  /*3a40*/  BRA `(.L_x_9826) ;  /* 0xffffd0a000007947 */ /* 0x001fea000383ffff */
.L_x_9789:
[----:B------:R-:W-:Y:S01]  /*3a50*/  IMAD.MOV.U32 R21, RZ, RZ, 0x8 ;  /* 0x00000008ff157424 */ /* 0x000fe200078e00ff */
[----:B------:R-:W-:Y:S01]  /*3a60*/  MOV R23, 0xffffffff ;  /* 0xffffffff00177802 */ /* 0x000fe20000000f00 */
[----:B------:R-:W-:Y:S01]  /*3a70*/  IMAD.MOV.U32 R22, RZ, RZ, 0x1f ;  /* 0x0000001fff167424 */ /* 0x000fe200078e00ff */
[----:B------:R-:W-:Y:S02]  /*3a80*/  MOV R16, 0x3aa0 ;  /* 0x00003aa000107802 */ /* 0x000fe40000000f00 */
[----:B------:R-:W-:Y:S05]  /*3a90*/  CALL.REL.NOINC `($__internal_230_$__cuda_sm70_shflsync_bfly_p) ;  /* 0x00000b3000007944 */ /* 0x000fea0003c00000 */
[----:B01----:R-:W-:Y:S01]  /*3aa0*/  FMNMX.FTZ R20, R20, R21, !PT ;  /* 0x0000001514147209 */ /* 0x003fe20007810000 */
[----:B------:R-:W-:Y:S01]  /*3ab0*/  IMAD.MOV.U32 R21, RZ, RZ, 0x4 ;  /* 0x00000004ff157424 */ /* 0x000fe200078e00ff */
[----:B------:R-:W-:Y:S01]  /*3ac0*/  MOV R16, 0x3b00 ;  /* 0x00003b0000107802 */ /* 0x000fe20000000f00 */
[----:B------:R-:W-:-:S02]  /*3ad0*/  IMAD.MOV.U32 R22, RZ, RZ, 0x1f ;  /* 0x0000001fff167424 */ /* 0x000fc400078e00ff */
[----:B------:R-:W-:Y:S02]  /*3ae0*/  IMAD.MOV.U32 R23, RZ, RZ, -0x1 ;  /* 0xffffffffff177424 */ /* 0x000fe400078e00ff */
[----:B------:R-:W-:Y:S05]  /*3af0*/  CALL.REL.NOINC `($__internal_230_$__cuda_sm70_shflsync_bfly_p) ;  /* 0x00000ad000007944 */ /* 0x000fea0003c00000 */
[----:B01----:R-:W-:Y:S01]  /*3b00*/  FMNMX.FTZ R20, R20, R21, !PT ;  /* 0x0000001514147209 */ /* 0x003fe20007810000 */
[----:B------:R-:W-:Y:S01]  /*3b10*/  HFMA2.MMA R21, -RZ, RZ, 0, 1.1920928955078125e-07 ;  /* 0x00000002ff157435 */ /* 0x000fe200000001ff */
[----:B------:R-:W-:Y:S01]  /*3b20*/  IMAD.MOV.U32 R22, RZ, RZ, 0x1f ;  /* 0x0000001fff167424 */ /* 0x000fe200078e00ff */
[----:B------:R-:W-:Y:S01]  /*3b30*/  MOV R16, 0x3b60 ;  /* 0x00003b6000107802 */ /* 0x000fe20000000f00 */
[----:B------:R-:W-:-:S03]  /*3b40*/  IMAD.MOV.U32 R23, RZ, RZ, -0x1 ;  /* 0xffffffffff177424 */ /* 0x000fc600078e00ff */
[----:B------:R-:W-:Y:S05]  /*3b50*/  CALL.REL.NOINC `($__internal_230_$__cuda_sm70_shflsync_bfly_p) ;  /* 0x00000a7000007944 */ /* 0x000fea0003c00000 */
[----:B-1----:R-:W-:Y:S01]  /*3b60*/  FMNMX.FTZ R13, R20, R21, !PT ;  /* 0x00000015140d7209 */ /* 0x002fe20007810000 */
[----:B------:R-:W-:Y:S01]  /*3b70*/  IMAD.MOV.U32 R21, RZ, RZ, 0x1 ;  /* 0x00000001ff157424 */ /* 0x000fe200078e00ff */
[----:B0-----:R-:W-:Y:S01]  /*3b80*/  MOV R22, 0x1f ;  /* 0x0000001f00167802 */ /* 0x001fe20000000f00 */
[----:B------:R-:W-:Y:S01]  /*3b90*/  IMAD.MOV.U32 R23, RZ, RZ, -0x1 ;  /* 0xffffffffff177424 */ /* 0x000fe200078e00ff */
[----:B------:R-:W-:Y:S01]  /*3ba0*/  MOV R16, 0x3bd0 ;  /* 0x00003bd000107802 */ /* 0x000fe20000000f00 */
[----:B------:R-:W-:Y:S02]  /*3bb0*/  IMAD.MOV.U32 R20, RZ, RZ, R13 ;  /* 0x000000ffff147224 */ /* 0x000fe400078e000d */
[----:B------:R-:W-:Y:S05]  /*3bc0*/  CALL.REL.NOINC `($__internal_230_$__cuda_sm70_shflsync_bfly_p) ;  /* 0x00000a0000007944 */ /* 0x000fea0003c00000 */
[----:B01----:R-:W-:Y:S01]  /*3bd0*/  IMAD.MOV.U32 R20, RZ, RZ, R21 ;  /* 0x000000ffff147224 */ /* 0x003fe200078e0015 */
[----:B------:R-:W-:Y:S05]  /*3be0*/  BRA `(.L_x_9827) ;  /* 0xffffcfa000007947 */ /* 0x000fea000383ffff */
.L_x_9816:
[----:B0-----:R-:W-:Y:S01]  /*3bf0*/  HFMA2.MMA R20, -RZ, RZ, 0, 0 ;  /* 0x00000000ff147435 */ /* 0x001fe200000001ff */
[----:B------:R-:W-:Y:S01]  /*3c00*/  IMAD.MOV.U32 R21, RZ, RZ, 0x2 ;  /* 0x00000002ff157424 */ /* 0x000fe200078e00ff */
[----:B------:R-:W-:Y:S01]  /*3c10*/  MOV R16, 0x3c50 ;  /* 0x00003c5000107802 */ /* 0x000fe20000000f00 */
[----:B------:R-:W-:-:S02]  /*3c20*/  IMAD.MOV.U32 R22, RZ, RZ, 0x1f ;  /* 0x0000001fff167424 */ /* 0x000fc400078e00ff */
[----:B------:R-:W-:Y:S02]  /*3c30*/  IMAD.MOV.U32 R23, RZ, RZ, -0x1 ;  /* 0xffffffffff177424 */ /* 0x000fe400078e00ff */
[----:B------:R-:W-:Y:S05]  /*3c40*/  CALL.REL.NOINC `($__internal_230_$__cuda_sm70_shflsync_bfly_p) ;  /* 0x0000098000007944 */ /* 0x000fea0003c00000 */
[----:B-1----:R-:W-:Y:S01]  /*3c50*/  MOV R7, R21 ;  /* 0x0000001500077202 */ /* 0x002fe20000000f00 */
[----:B0-----:R-:W-:Y:S05]  /*3c60*/  BRA `(.L_x_9828) ;  /* 0xffffed7000007947 */ /* 0x001fea000383ffff */
.L_x_9817:
[----:B------:R-:W-:Y:S01]  /*3c70*/  IMAD.MOV.U32 R21, RZ, RZ, 0x1 ;  /* 0x00000001ff157424 */ /* 0x000fe200078e00ff */
[----:B------:R-:W-:Y:S01]  /*3c80*/  MOV R16, 0x3cc0 ;  /* 0x00003cc000107802 */ /* 0x000fe20000000f00 */
[----:B------:R-:W-:Y:S02]  /*3c90*/  IMAD.MOV.U32 R22, RZ, RZ, 0x1f ;  /* 0x0000001fff167424 */ /* 0x000fe400078e00ff */
[----:B------:R-:W-:Y:S02]  /*3ca0*/  IMAD.MOV.U32 R23, RZ, RZ, -0x1 ;  /* 0xffffffffff177424 */ /* 0x000fe400078e00ff */
[----:B------:R-:W-:Y:S05]  /*3cb0*/  CALL.REL.NOINC `($__internal_230_$__cuda_sm70_shflsync_bfly_p) ;  /* 0x0000091000007944 */ /* 0x000fea0003c00000 */
[----:B-1----:R-:W-:Y:S01]  /*3cc0*/  FADD.FTZ R19, R20, R21 ;  /* 0x0000001514137221 */ /* 0x002fe20000010000 */
[----:B0-----:R-:W-:Y:S01]  /*3cd0*/  HFMA2.MMA R20, -RZ, RZ, 0, 0 ;  /* 0x00000000ff147435 */ /* 0x001fe200000001ff */
[----:B------:R-:W-:Y:S01]  /*3ce0*/  IMAD.MOV.U32 R21, RZ, RZ, 0x2 ;  /* 0x00000002ff157424 */ /* 0x000fe200078e00ff */
[----:B------:R-:W-:Y:S01]  /*3cf0*/  MOV R16, 0x3d30 ;  /* 0x00003d3000107802 */ /* 0x000fe20000000f00 */
[----:B------:R-:W-:Y:S02]  /*3d00*/  IMAD.MOV.U32 R22, RZ, RZ, 0x1f ;  /* 0x0000001fff167424 */ /* 0x000fe400078e00ff */
[----:B------:R-:W-:-:S02]  /*3d10*/  IMAD.MOV.U32 R23, RZ, RZ, -0x1 ;  /* 0xffffffffff177424 */ /* 0x000fc400078e00ff */
[----:B------:R-:W-:Y:S05]  /*3d20*/  CALL.REL.NOINC `($__internal_230_$__cuda_sm70_shflsync_bfly_p) ;  /* 0x000008a000007944 */ /* 0x000fea0003c00000 */
[----:B01----:R-:W-:Y:S01]  /*3d30*/  FADD.FTZ R20, RZ, R21 ;  /* 0x00000015ff147221 */ /* 0x003fe20000010000 */
[----:B------:R-:W-:Y:S01]  /*3d40*/  MOV R21, 0x1 ;  /* 0x0000000100157802 */ /* 0x000fe20000000f00 */
[----:B------:R-:W-:Y:S01]  /*3d50*/  IMAD.MOV.U32 R22, RZ, RZ, 0x1f ;  /* 0x0000001fff167424 */ /* 0x000fe200078e00ff */
[----:B------:R-:W-:Y:S01]  /*3d60*/  MOV R16, 0x3d90 ;  /* 0x00003d9000107802 */ /* 0x000fe20000000f00 */
[----:B------:R-:W-:-:S02]  /*3d70*/  IMAD.MOV.U32 R23, RZ, RZ, -0x1 ;  /* 0xffffffffff177424 */ /* 0x000fc400078e00ff */
[----:B------:R-:W-:Y:S05]  /*3d80*/  CALL.REL.NOINC `($__internal_230_$__cuda_sm70_shflsync_bfly_p) ;  /* 0x0000084000007944 */ /* 0x000fea0003c00000 */
[----:B-1----:R-:W-:Y:S01]  /*3d90*/  FADD.FTZ R18, R20, R21 ;  /* 0x0000001514127221 */ /* 0x002fe20000010000 */
[----:B------:R-:W-:Y:S01]  /*3da0*/  HFMA2.MMA R21, -RZ, RZ, 0, 1.1920928955078125e-07 ;  /* 0x00000002ff157435 */ /* 0x000fe200000001ff */
[----:B0-----:R-:W-:Y:S01]  /*3db0*/  IMAD.MOV.U32 R20, RZ, RZ, RZ ;  /* 0x000000ffff147224 */ /* 0x001fe200078e00ff */
[----:B------:R-:W-:Y:S01]  /*3dc0*/  MOV R16, 0x3e00 ;  /* 0x00003e0000107802 */ /* 0x000fe20000000f00 */
[----:B------:R-:W-:-:S02]  /*3dd0*/  IMAD.MOV.U32 R22, RZ, RZ, 0x1f ;  /* 0x0000001fff167424 */ /* 0x000fc400078e00ff */
[----:B------:R-:W-:Y:S02]  /*3de0*/  IMAD.MOV.U32 R23, RZ, RZ, -0x1 ;  /* 0xffffffffff177424 */ /* 0x000fe400078e00ff */
[----:B------:R-:W-:Y:S05]  /*3df0*/  CALL.REL.NOINC `($__internal_230_$__cuda_sm70_shflsync_bfly_p) ;  /* 0x000007d000007944 */ /* 0x000fea0003c00000 */
[----:B01----:R-:W-:Y:S01]  /*3e00*/  FADD.FTZ R20, RZ, R21 ;  /* 0x00000015ff147221 */ /* 0x003fe20000010000 */
[----:B------:R-:W-:Y:S01]  /*3e10*/  MOV R22, 0x1f ;  /* 0x0000001f00167802 */ /* 0x000fe20000000f00 */
[----:B------:R-:W-:Y:S01]  /*3e20*/  IMAD.MOV.U32 R21, RZ, RZ, 0x1 ;  /* 0x00000001ff157424 */ /* 0x000fe200078e00ff */
[----:B------:R-:W-:Y:S01]  /*3e30*/  MOV R16, 0x3e60 ;  /* 0x00003e6000107802 */ /* 0x000fe20000000f00 */
[----:B------:R-:W-:Y:S02]  /*3e40*/  IMAD.MOV.U32 R23, RZ, RZ, -0x1 ;  /* 0xffffffffff177424 */ /* 0x000fe400078e00ff */
[----:B------:R-:W-:Y:S05]  /*3e50*/  CALL.REL.NOINC `($__internal_230_$__cuda_sm70_shflsync_bfly_p) ;  /* 0x0000077000007944 */ /* 0x000fea0003c00000 */
[----:B0-----:R-:W-:Y:S01]  /*3e60*/  HFMA2.MMA R22, -RZ, RZ, 0, 1.847743988037109375e-06 ;  /* 0x0000001fff167435 */ /* 0x001fe200000001ff */
[----:B-1----:R-:W-:Y:S01]  /*3e70*/  FADD.FTZ R12, R20, R21 ;  /* 0x00000015140c7221 */ /* 0x002fe20000010000 */
[----:B------:R-:W-:Y:S01]  /*3e80*/  MOV R16, 0x3ed0 ;  /* 0x00003ed000107802 */ /* 0x000fe20000000f00 */
[----:B------:R-:W-:Y:S02]  /*3e90*/  IMAD.MOV.U32 R20, RZ, RZ, RZ ;  /* 0x000000ffff147224 */ /* 0x000fe400078e00ff */
[----:B------:R-:W-:Y:S02]  /*3ea0*/  IMAD.MOV.U32 R21, RZ, RZ, 0x2 ;  /* 0x00000002ff157424 */ /* 0x000fe400078e00ff */
[----:B------:R-:W-:-:S02]  /*3eb0*/  IMAD.MOV.U32 R23, RZ, RZ, -0x1 ;  /* 0xffffffffff177424 */ /* 0x000fc400078e00ff */
[----:B------:R-:W-:Y:S05]  /*3ec0*/  CALL.REL.NOINC `($__internal_230_$__cuda_sm70_shflsync_bfly_p) ;  /* 0x0000070000007944 */ /* 0x000fea0003c00000 */
[----:B01----:R-:W-:Y:S01]  /*3ed0*/  FADD.FTZ R20, RZ, R21 ;  /* 0x00000015ff147221 */ /* 0x003fe20000010000 */
[----:B------:R-:W-:Y:S01]  /*3ee0*/  MOV R23, 0xffffffff ;  /* 0xffffffff00177802 */ /* 0x000fe20000000f00 */
[----:B------:R-:W-:Y:S01]  /*3ef0*/  IMAD.MOV.U32 R21, RZ, RZ, 0x1 ;  /* 0x00000001ff157424 */ /* 0x000fe200078e00ff */
[----:B------:R-:W-:Y:S01]  /*3f00*/  MOV R16, 0x3f30 ;  /* 0x00003f3000107802 */ /* 0x000fe20000000f00 */
[----:B------:R-:W-:-:S02]  /*3f10*/  IMAD.MOV.U32 R22, RZ, RZ, 0x1f ;  /* 0x0000001fff167424 */ /* 0x000fc400078e00ff */
[----:B------:R-:W-:Y:S05]  /*3f20*/  CALL.REL.NOINC `($__internal_230_$__cuda_sm70_shflsync_bfly_p) ;  /* 0x000006a000007944 */ /* 0x000fea0003c00000 */
[----:B-1----:R-:W-:Y:S01]  /*3f30*/  FADD.FTZ R15, R20, R21 ;  /* 0x00000015140f7221 */ /* 0x002fe20000010000 */
[----:B0-----:R-:W-:Y:S01]  /*3f40*/  MOV R23, 0xffffffff ;  /* 0xffffffff00177802 */ /* 0x001fe20000000f00 */
[----:B------:R-:W-:Y:S01]  /*3f50*/  IMAD.MOV.U32 R20, RZ, RZ, RZ ;  /* 0x000000ffff147224 */ /* 0x000fe200078e00ff */
[----:B------:R-:W-:Y:S01]  /*3f60*/  MOV R16, 0x3fa0 ;  /* 0x00003fa000107802 */ /* 0x000fe20000000f00 */
[----:B------:R-:W-:-:S02]  /*3f70*/  IMAD.MOV.U32 R21, RZ, RZ, 0x2 ;  /* 0x00000002ff157424 */ /* 0x000fc400078e00ff */
[----:B------:R-:W-:Y:S02]  /*3f80*/  IMAD.MOV.U32 R22, RZ, RZ, 0x1f ;  /* 0x0000001fff167424 */ /* 0x000fe400078e00ff */
[----:B------:R-:W-:Y:S05]  /*3f90*/  CALL.REL.NOINC `($__internal_230_$__cuda_sm70_shflsync_bfly_p) ;  /* 0x0000063000007944 */ /* 0x000fea0003c00000 */
[----:B01----:R-:W-:Y:S01]  /*3fa0*/  FADD.FTZ R20, RZ, R21 ;  /* 0x00000015ff147221 */ /* 0x003fe20000010000 */
[----:B------:R-:W-:Y:S01]  /*3fb0*/  MOV R16, 0x4000 ;  /* 0x0000400000107802 */ /* 0x000fe20000000f00 */
[----:B------:R-:W-:Y:S02]  /*3fc0*/  IMAD.MOV.U32 R21, RZ, RZ, 0x1 ;  /* 0x00000001ff157424 */ /* 0x000fe400078e00ff */
[----:B------:R-:W-:Y:S02]  /*3fd0*/  IMAD.MOV.U32 R22, RZ, RZ, 0x1f ;  /* 0x0000001fff167424 */ /* 0x000fe400078e00ff */
[----:B------:R-:W-:Y:S02]  /*3fe0*/  IMAD.MOV.U32 R23, RZ, RZ, -0x1 ;  /* 0xffffffffff177424 */ /* 0x000fe400078e00ff */
[----:B------:R-:W-:Y:S05]  /*3ff0*/  CALL.REL.NOINC `($__internal_230_$__cuda_sm70_shflsync_bfly_p) ;  /* 0x000005d000007944 */ /* 0x000fea0003c00000 */
[----:B-1----:R-:W-:Y:S01]  /*4000*/  FADD.FTZ R13, R20, R21 ;  /* 0x00000015140d7221 */ /* 0x002fe20000010000 */
[----:B0-----:R-:W-:Y:S01]  /*4010*/  HFMA2.MMA R20, -RZ, RZ, 0, 0 ;  /* 0x00000000ff147435 */ /* 0x001fe200000001ff */
[----:B------:R-:W-:Y:S01]  /*4020*/  IMAD.MOV.U32 R21, RZ, RZ, 0x2 ;  /* 0x00000002ff157424 */ /* 0x000fe200078e00ff */
        /* <DEDUP_REMOVED lines=10> */
[----:B-1----:R-:W-:Y:S01]  /*40d0*/  FADD.FTZ R14, R20, R21 ;  /* 0x00000015140e7221 */ /* 0x002fe20000010000 */
[----:B------:R-:W-:Y:S01]  /*40e0*/  HFMA2.MMA R21, -RZ, RZ, 0, 1.1920928955078125e-07 ;  /* 0x00000002ff157435 */ /* 0x000fe200000001ff */
[----:B0-----:R-:W-:Y:S01]  /*40f0*/  IMAD.MOV.U32 R20, RZ, RZ, RZ ;  /* 0x000000ffff147224 */ /* 0x001fe200078e00ff */
        /* <DEDUP_REMOVED lines=10> */
[----:B0-----:R-:W-:Y:S01]  /*41a0*/  HFMA2.MMA R22, -RZ, RZ, 0, 1.847743988037109375e-06 ;  /* 0x0000001fff167435 */ /* 0x001fe200000001ff */
[----:B-1----:R-:W-:Y:S01]  /*41b0*/  FADD.FTZ R10, R20, R21 ;  /* 0x00000015140a7221 */ /* 0x002fe20000010000 */
[----:B------:R-:W-:Y:S01]  /*41c0*/  MOV R16, 0x4210 ;  /* 0x0000421000107802 */ /* 0x000fe20000000f00 */
[----:B------:R-:W-:-:S02]  /*41d0*/  IMAD.MOV.U32 R20, RZ, RZ, RZ ;  /* 0x000000ffff147224 */ /* 0x000fc400078e00ff */
[----:B------:R-:W-:Y:S02]  /*41e0*/  IMAD.MOV.U32 R21, RZ, RZ, 0x2 ;  /* 0x00000002ff157424 */ /* 0x000fe400078e00ff */
        /* <DEDUP_REMOVED lines=22> */
[----:B0-----:R-:W-:Y:S01]  /*4350*/  HFMA2.MMA R20, -RZ, RZ, 0, 0 ;  /* 0x00000000ff147435 */ /* 0x001fe200000001ff */
[----:B------:R-:W-:Y:S01]  /*4360*/  IMAD.MOV.U32 R21, RZ, RZ, 0x2 ;  /* 0x00000002ff157424 */ /* 0x000fe200078e00ff */
[----:B------:R-:W-:Y:S01]  /*4370*/  MOV R23, 0xffffffff ;  /* 0xffffffff00177802 */ /* 0x000fe20000000f00 */
[----:B------:R-:W-:Y:S01]  /*4380*/  IMAD.MOV.U32 R22, RZ, RZ, 0x1f ;  /* 0x0000001fff167424 */ /* 0x000fe200078e00ff */
[----:B------:R-:W-:Y:S02]  /*4390*/  MOV R16, 0x43b0 ;  /* 0x000043b000107802 */ /* 0x000fe40000000f00 */
[----:B------:R-:W-:Y:S05]  /*43a0*/  CALL.REL.NOINC `($__internal_230_$__cuda_sm70_shflsync_bfly_p) ;  /* 0x0000022000007944 */ /* 0x000fea0003c00000 */
[----:B01----:R-:W-:Y:S01]  /*43b0*/  FADD.FTZ R20, RZ, R21 ;  /* 0x00000015ff147221 */ /* 0x003fe20000010000 */
[----:B------:R-:W-:Y:S01]  /*43c0*/  MOV R23, 0xffffffff ;  /* 0xffffffff00177802 */ /* 0x000fe20000000f00 */
[----:B------:R-:W-:Y:S01]  /*43d0*/  IMAD.MOV.U32 R21, RZ, RZ, 0x1 ;  /* 0x00000001ff157424 */ /* 0x000fe200078e00ff */
[----:B------:R-:W-:Y:S01]  /*43e0*/  MOV R16, 0x4410 ;  /* 0x0000441000107802 */ /* 0x000fe20000000f00 */
[----:B------:R-:W-:-:S02]  /*43f0*/  IMAD.MOV.U32 R22, RZ, RZ, 0x1f ;  /* 0x0000001fff167424 */ /* 0x000fc400078e00ff */
        /* <DEDUP_REMOVED lines=27> */
[----:B-1----:R-:W-:Y:S01]  /*45b0*/  MOV R17, R21 ;  /* 0x0000001500117202 */ /* 0x002fe20000000f00 */
[----:B0-----:R-:W-:Y:S05]  /*45c0*/  BRA `(.L_x_9829) ;  /* 0xffffe4d000007947 */ /* 0x001fea000383ffff */
        .weak           $__internal_230_$__cuda_sm70_shflsync_bfly_p
        .type           $__internal_230_$__cuda_sm70_shflsync_bfly_p,@function
        .size           $__internal_230_$__cuda_sm70_shflsync_bfly_p,(.L_x_24891 - $__internal_230_$__cuda_sm70_shflsync_bfly_p)
$__internal_230_$__cuda_sm70_shflsync_bfly_p:
[----:B------:R-:W-:Y:S01]  /*45d0*/  IMAD.MOV.U32 R17, RZ, RZ, 0x0 ;  /* 0x00000000ff117424 */ /* 0x000fe200078e00ff */
[----:B------:R-:W-:Y:S04]  /*45e0*/  WARPSYNC R23 ;  /* 0x0000001700007348 */ /* 0x000fe80003800000 */
[----:B------:R0:W1:Y:S01]  /*45f0*/  SHFL.BFLY PT, R21, R20, R21, R22 ;  /* 0x0c00001514157389 */ /* 0x00006200000e0016 */
[----:B------:R-:W-:Y:S05]  /*4600*/  RET.REL.NODEC R16 `(_ZN4vllm25paged_attention_v2_kernelIthLi96ELi32ELi128ELNS_18Fp8KVCacheDataTypeE1ELb1ELi512EEEvPfS2_PT_PKS3_PKT0_S9_ifPKiSB_iPKfiiiSD_SD_iiiii) ;  /* 0xffffb9f010007950 */ /* 0x000fea0003c3ffff */
.L_x_9830:
        /* <DEDUP_REMOVED lines=15> */
.L_x_24891:


//--------------------- .text._ZN4vllm25paged_attention_v2_kernelIthLi80ELi32ELi128ELNS_18Fp8KVCacheDataTypeE1ELb1ELi512EEEvPfS2_PT_PKS3_PKT0_S9_ifPKiSB_iPKfiiiSD_SD_iiiii --------------------------
	.section	.text._ZN4vllm25paged_attention_v2_kernelIthLi80ELi32ELi128ELNS_18Fp8KVCacheDataTypeE1ELb1ELi512EEEvPfS2_PT_PKS3_PKT0_S9_ifPKiSB_iPKfiiiSD_SD_iiiii,"ax",@progbits
	.sectioninfo	@"SHI_REGISTERS=42"
	.align	128
        .global         _ZN4vllm25paged_attention_v2_kernelIthLi80ELi32ELi128ELNS_18Fp8KVCacheDataTypeE1ELb1ELi512EEEvPfS2_PT_PKS3_PKT0_S9_ifPKiSB_iPKfiiiSD_SD_iiiii
        .type           _ZN4vllm25paged_attention_v2_kernelIthLi80ELi32ELi128ELNS_18Fp8KVCacheDataTypeE1ELb1ELi512EEEvPfS2_PT_PKS3_PKT0_S9_ifPKiSB_iPKfiiiSD_SD_iiiii,@function
        .size           _ZN4vllm25paged_attention_v2_kernelIthLi80ELi32ELi128ELNS_18Fp8KVCacheDataTypeE1ELb1ELi512EEEvPfS2_PT_PKS3_PKT0_S9_ifPKiSB_iPKfiiiSD_SD_iiiii,(.L_x_24892 - _ZN4vllm25paged_attention_v2_kernelIthLi80ELi32ELi128ELNS_18Fp8KVCacheDataTypeE1ELb1ELi512EEEvPfS2_PT_PKS3_PKT0_S9_ifPKiSB_iPKfiiiSD_SD_iiiii)
        .other          _ZN4vllm25paged_attention_v2_kernelIthLi80ELi32ELi128ELNS_18Fp8KVCacheDataTypeE1ELb1ELi512EEEvPfS2_PT_PKS3_PKT0_S9_ifPKiSB_iPKfiiiSD_SD_iiiii,@"STO_CUDA_ENTRY STV_DEFAULT"
_ZN4vllm25paged_attention_v2_kernelIthLi80ELi32ELi128ELNS_18Fp8KVCacheDataTypeE1ELb1ELi512EEEvPfS2_PT_PKS3_PKT0_S9_ifPKiSB_iPKfiiiSD_SD_iiiii:
.text._ZN4vllm25paged_attention_v2_kernelIthLi80ELi32ELi128ELNS_18Fp8KVCacheDataTypeE1ELb1ELi512EEEvPfS2_PT_PKS3_PKT0_S9_ifPKiSB_iPKfiiiSD_SD_iiiii:
        /* <DEDUP_REMOVED lines=114> */
.L_x_9831:
[----:B-1----:R-:W-:-:S05]  /*0720*/  MOV R15, c[0x0][0xc] ;  /* 0x00000300000f7a02 */ /* 0x002fca0000000f00 */
[----:B------:R-:W-:-:S04]  /*0730*/  IMAD R14, R15, c[0x0][0x1d8], R4 ;  /* 0x000076000f0e7a24 */ /* 0x000fc800078e0204 */
[----:B------:R-:W-:-:S03]  /*0740*/  IMAD R14, R14, c[0x0][0x1e8], RZ ;  /* 0x00007a000e0e7a24 */ /* 0x000fc600078e02ff */
.L_x_9832:
        /* <DEDUP_REMOVED lines=20> */
.L_x_9836:
        /* <DEDUP_REMOVED lines=36> */
.L_x_9834:
[----:B------:R-:W-:Y:S05]  /*0ad0*/  BSYNC B7 ;  /* 0x0000000000077941 */ /* 0x000fea0003800000 */
.L_x_9833:
[----:B------:R-:W-:Y:S05]  /*0ae0*/  BRA.DIV ~URZ, `(.L_x_9837) ;  /* 0x00002cf27f007947 */ /* 0x000fea000b800000 */
[----:B------:R-:W-:-:S05]  /*0af0*/  IMAD.MOV.U32 R2, RZ, RZ, -0x800001 ;  /* 0xff7fffffff027424 */ /* 0x000fca00078e00ff */
.L_x_9875:
        /* <DEDUP_REMOVED lines=10> */
.L_x_9876:
        /* <DEDUP_REMOVED lines=35> */
.L_x_9843:
        /* <DEDUP_REMOVED lines=11> */
.L_x_9842:
[----:B------:R-:W-:Y:S05]  /*0e80*/  BSYNC B1 ;  /* 0x0000000000017941 */ /* 0x000fea0003800000 */
.L_x_9841:
        /* <DEDUP_REMOVED lines=10> */
.L_x_9846:
        /* <DEDUP_REMOVED lines=100> */
.L_x_9845:
[----:B------:R-:W-:Y:S05]  /*1570*/  BSYNC B1 ;  /* 0x0000000000017941 */ /* 0x000fea0003800000 */
.L_x_9844:
        /* <DEDUP_REMOVED lines=55> */
.L_x_9848:
[----:B------:R-:W-:Y:S05]  /*18f0*/  BSYNC B1 ;  /* 0x0000000000017941 */ /* 0x000fea0003800000 */
.L_x_9847:
        /* <DEDUP_REMOVED lines=26> */
.L_x_9840:
[----:B------:R-:W-:Y:S05]  /*1aa0*/  BSYNC B0 ;  /* 0x0000000000007941 */ /* 0x000fea0003800000 */
.L_x_9839:
        /* <DEDUP_REMOVED lines=43> */
.L_x_9853:
        /* <DEDUP_REMOVED lines=8> */
.L_x_9852:
[----:B------:R-:W-:Y:S05]  /*1de0*/  BSYNC B1 ;  /* 0x0000000000017941 */ /* 0x000fea0003800000 */
.L_x_9851:
        /* <DEDUP_REMOVED lines=10> */
.L_x_9856:
        /* <DEDUP_REMOVED lines=52> */
.L_x_9855:
[----:B------:R-:W-:Y:S05]  /*21d0*/  BSYNC B1 ;  /* 0x0000000000017941 */ /* 0x000fea0003800000 */
.L_x_9854:
        /* <DEDUP_REMOVED lines=31> */
.L_x_9858:
[----:B------:R-:W-:Y:S05]  /*23d0*/  BSYNC B1 ;  /* 0x0000000000017941 */ /* 0x000fea0003800000 */
.L_x_9857:
        /* <DEDUP_REMOVED lines=14> */
.L_x_9850:
[----:B------:R-:W-:Y:S05]  /*24c0*/  BSYNC B0 ;  /* 0x0000000000007941 */ /* 0x000fea0003800000 */
.L_x_9849:
        /* <DEDUP_REMOVED lines=20> */
.L_x_9860:
[----:B------:R-:W-:Y:S05]  /*2610*/  BSYNC B0 ;  /* 0x0000000000007941 */ /* 0x000fea0003800000 */
.L_x_9859:
        /* <DEDUP_REMOVED lines=24> */
.L_x_9864:
        /* <DEDUP_REMOVED lines=32> */
.L_x_9862:
[----:B------:R-:W-:Y:S05]  /*29a0*/  BSYNC B6 ;  /* 0x0000000000067941 */ /* 0x000fea0003800000 */
.L_x_9861:
[----:B------:R-:W-:Y:S05]  /*29b0*/  BRA.DIV ~URZ, `(.L_x_9865) ;  /* 0x000010327f007947 */ /* 0x000fea000b800000 */
[----:B0-----:R-:W-:-:S04]  /*29c0*/  IMAD.MOV.U32 R2, RZ, RZ, RZ ;  /* 0x000000ffff027224 */ /* 0x001fc800078e00ff */
.L_x_9877:
        /* <DEDUP_REMOVED lines=10> */
.L_x_9878:
        /* <DEDUP_REMOVED lines=29> */
.L_x_9868:
[----:B------:R-:W-:Y:S05]  /*2c40*/  BSYNC B0 ;  /* 0x0000000000007941 */ /* 0x000fea0003800000 */
.L_x_9867:
        /* <DEDUP_REMOVED lines=23> */
.L_x_9870:
[----:B------:R-:W-:Y:S05]  /*2dc0*/  BSYNC B0 ;  /* 0x0000000000007941 */ /* 0x000fea0003800000 */
.L_x_9869:
        /* <DEDUP_REMOVED lines=13> */
.L_x_9872:
[----:B------:R-:W-:Y:S05]  /*2ea0*/  BSYNC B0 ;  /* 0x0000000000007941 */ /* 0x000fea0003800000 */
.L_x_9871:
        /* <DEDUP_REMOVED lines=23> */
.L_x_9874:
[----:B------:R-:W-:Y:S05]  /*3020*/  BSYNC B0 ;  /* 0x0000000000007941 */ /* 0x000fea0003800000 */
.L_x_9873:
        /* <DEDUP_REMOVED lines=84> */
.L_x_9835:
        /* <DEDUP_REMOVED lines=19> */
.L_x_9863:
        /* <DEDUP_REMOVED lines=20> */
.L_x_9837:
[----:B------:R-:W-:Y:S01]  /*37e0*/  IMAD.MOV.U32 R18, RZ, RZ, -0x800001 ;  /* 0xff7fffffff127424 */ /* 0x000fe200078e00ff */
[----:B------:R-:W-:Y:S01]  /*37f0*/  MOV R20, 0x1f ;  /* 0x0000001f00147802 */ /* 0x000fe20000000f00 */
[----:B------:R-:W-:Y:S01]  /*3800*/  IMAD.MOV.U32 R19, RZ, RZ, 0x10 ;  /* 0x00000010ff137424 */ /* 0x000fe200078e00ff */
[----:B------:R-:W-:Y:S01]  /*3810*/  MOV R2, 0x3840 ;  /* 0x0000384000027802 */ /* 0x000fe20000000f00 */
[----:B------:R-:W-:Y:S02]  /*3820*/  IMAD.MOV.U32 R21, RZ, RZ, -0x1 ;  /* 0xffffffffff157424 */ /* 0x000fe400078e00ff */
[----:B------:R-:W-:Y:S05]  /*3830*/  CALL.REL.NOINC `($__internal_231_$__cuda_sm70_shflsync_bfly_p) ;  /* 0x000009e000007944 */ /* 0x000fea0003c00000 */
[----:B-1----:R-:W-:Y:S01]  /*3840*/  IMAD.MOV.U32 R2, RZ, RZ, R19 ;  /* 0x000000ffff027224 */ /* 0x002fe200078e0013 */
[----:B0-----:R-:W-:Y:S05]  /*3850*/  BRA `(.L_x_9875) ;  /* 0xffffd2a000007947 */ /* 0x001fea000383ffff */
.L_x_9838:
[----:B------:R-:W-:Y:S01]  /*3860*/  HFMA2.MMA R19, -RZ, RZ, 0, 4.76837158203125e-07 ;  /* 0x00000008ff137435 */ /* 0x000fe200000001ff */
[----:B------:R-:W-:Y:S01]  /*3870*/  IMAD.MOV.U32 R18, RZ, RZ, R22 ;  /* 0x000000ffff127224 */ /* 0x000fe200078e0016 */
[----:B------:R-:W-:Y:S01]  /*3880*/  MOV R2, 0x38c0 ;  /* 0x000038c000027802 */ /* 0x000fe20000000f00 */
[----:B------:R-:W-:Y:S02]  /*3890*/  IMAD.MOV.U32 R20, RZ, RZ, 0x1f ;  /* 0x0000001fff147424 */ /* 0x000fe400078e00ff */
[----:B------:R-:W-:-:S02]  /*38a0*/  IMAD.MOV.U32 R21, RZ, RZ, -0x1 ;  /* 0xffffffffff157424 */ /* 0x000fc400078e00ff */
[----:B------:R-:W-:Y:S05]  /*38b0*/  CALL.REL.NOINC `($__internal_231_$__cuda_sm70_shflsync_bfly_p) ;  /* 0x0000096000007944 */ /* 0x000fea0003c00000 */
[----:B01----:R-:W-:Y:S01]  /*38c0*/  FMNMX.FTZ R18, R22, R19, !PT ;  /* 0x0000001316127209 */ /* 0x003fe20007810000 */
[----:B------:R-:W-:Y:S01]  /*38d0*/  IMAD.MOV.U32 R19, RZ, RZ, 0x4 ;  /* 0x00000004ff137424 */ /* 0x000fe200078e00ff */
[----:B------:R-:W-:Y:S01]  /*38e0*/  MOV R20, 0x1f ;  /* 0x0000001f00147802 */ /* 0x000fe20000000f00 */
[----:B------:R-:W-:Y:S01]  /*38f0*/  IMAD.MOV.U32 R21, RZ, RZ, -0x1 ;  /* 0xffffffffff157424 */ /* 0x000fe200078e00ff */
[----:B------:R-:W-:-:S02]  /*3900*/  MOV R2, 0x3920 ;  /* 0x0000392000027802 */ /* 0x000fc40000000f00 */
[----:B------:R-:W-:Y:S05]  /*3910*/  CALL.REL.NOINC `($__internal_231_$__cuda_sm70_shflsync_bfly_p) ;  /* 0x0000090000007944 */ /* 0x000fea0003c00000 */
[----:B01----:R-:W-:Y:S01]  /*3920*/  FMNMX.FTZ R18, R18, R19, !PT ;  /* 0x0000001312127209 */ /* 0x003fe20007810000 */
[----:B------:R-:W-:Y:S01]  /*3930*/  IMAD.MOV.U32 R19, RZ, RZ, 0x2 ;  /* 0x00000002ff137424 */ /* 0x000fe200078e00ff */
[----:B------:R-:W-:Y:S01]  /*3940*/  MOV R21, 0xffffffff ;  /* 0xffffffff00157802 */ /* 0x000fe20000000f00 */
[----:B------:R-:W-:Y:S01]  /*3950*/  IMAD.MOV.U32 R20, RZ, RZ, 0x1f ;  /* 0x0000001fff147424 */ /* 0x000fe200078e00ff */
[----:B------:R-:W-:-:S02]  /*3960*/  MOV R2, 0x3980 ;  /* 0x0000398000027802 */ /* 0x000fc40000000f00 */
[----:B------:R-:W-:Y:S05]  /*3970*/  CALL.REL.NOINC `($__internal_231_$__cuda_sm70_shflsync_bfly_p) ;  /* 0x000008a000007944 */ /* 0x000fea0003c00000 */
[----:B01----:R-:W-:Y:S01]  /*3980*/  FMNMX.FTZ R18, R18, R19, !PT ;  /* 0x0000001312127209 */ /* 0x003fe20007810000 */
[----:B------:R-:W-:Y:S01]  /*3990*/  IMAD.MOV.U32 R19, RZ, RZ, 0x1 ;  /* 0x00000001ff137424 */ /* 0x000fe200078e00ff */
[----:B------:R-:W-:Y:S01]  /*39a0*/  MOV R2, 0x39e0 ;  /* 0x000039e000027802 */ /* 0x000fe20000000f00 */
[----:B------:R-:W-:-:S02]  /*39b0*/  IMAD.MOV.U32 R20, RZ, RZ, 0x1f ;  /* 0x0000001fff147424 */ /* 0x000fc400078e00ff */
[----:B------:R-:W-:Y:S02]  /*39c0*/  IMAD.MOV.U32 R21, RZ, RZ, -0x1 ;  /* 0xffffffffff157424 */ /* 0x000fe400078e00ff */
[----:B------:R-:W-:Y:S05]  /*39d0*/  CALL.REL.NOINC `($__internal_231_$__cuda_sm70_shflsync_bfly_p) ;  /* 0x0000084000007944 */ /* 0x000fea0003c00000 */
[----:B01----:R-:W-:Y:S05]  /*39e0*/  BRA `(.L_x_9876) ;  /* 0xffffd1b000007947 */ /* 0x003fea000383ffff */
.L_x_9865:
[----:B------:R-:W-:Y:S01]  /*39f0*/  HFMA2.MMA R18, -RZ, RZ, 0, 0 ;  /* 0x00000000ff127435 */ /* 0x000fe200000001ff */
[----:B0-----:R-:W-:Y:S01]  /*3a00*/  IMAD.MOV.U32 R19, RZ, RZ, 0x2 ;  /* 0x00000002ff137424 */ /* 0x001fe200078e00ff */
[----:B------:R-:W-:Y:S01]  /*3a10*/  MOV R2, 0x3a50 ;  /* 0x00003a5000027802 */ /* 0x000fe20000000f00 */
[----:B------:R-:W-:Y:S02]  /*3a20*/  IMAD.MOV.U32 R20, RZ, RZ, 0x1f ;  /* 0x0000001fff147424 */ /* 0x000fe400078e00ff */
[----:B------:R-:W-:Y:S02]  /*3a30*/  IMAD.MOV.U32 R21, RZ, RZ, -0x1 ;  /* 0xffffffffff157424 */ /* 0x000fe400078e00ff */
[----:B------:R-:W-:Y:S05]  /*3a40*/  CALL.REL.NOINC `($__internal_231_$__cuda_sm70_shflsync_bfly_p) ;  /* 0x000007d000007944 */ /* 0x000fea0003c00000 */
[----:B-1----:R-:W-:Y:S01]  /*3a50*/  MOV R2, R19 ;  /* 0x0000001300027202 */ /* 0x002fe20000000f00 */
[----:B0-----:R-:W-:Y:S05]  /*3a60*/  BRA `(.L_x_9877) ;  /* 0xffffef6000007947 */ /* 0x001fea000383ffff */
.L_x_9866:
[----:B------:R-:W-:Y:S01]  /*3a70*/  IMAD.MOV.U32 R19, RZ, RZ, 0x1 ;  /* 0x00000001ff137424 */ /* 0x000fe200078e00ff */
[----:B------:R-:W-:Y:S01]  /*3a80*/  MOV R2, 0x3ac0 ;  /* 0x00003ac000027802 */ /* 0x000fe20000000f00 */
[----:B------:R-:W-:Y:S02]  /*3a90*/  IMAD.MOV.U32 R20, RZ, RZ, 0x1f ;  /* 0x0000001fff147424 */ /* 0x000fe400078e00ff */
[----:B------:R-:W-:-:S02]  /*3aa0*/  IMAD.MOV.U32 R21, RZ, RZ, -0x1 ;  /* 0xffffffffff157424 */ /* 0x000fc400078e00ff */
[----:B------:R-:W-:Y:S05]  /*3ab0*/  CALL.REL.NOINC `($__internal_231_$__cuda_sm70_shflsync_bfly_p) ;  /* 0x0000076000007944 */ /* 0x000fea0003c00000 */
[----:B-1----:R-:W-:Y:S01]  /*3ac0*/  FADD.FTZ R17, R18, R19 ;  /* 0x0000001312117221 */ /* 0x002fe20000010000 */
[----:B0-----:R-:W-:Y:S01]  /*3ad0*/  HFMA2.MMA R18, -RZ, RZ, 0, 0 ;  /* 0x00000000ff127435 */ /* 0x001fe200000001ff */
[----:B------:R-:W-:Y:S01]  /*3ae0*/  IMAD.MOV.U32 R19, RZ, RZ, 0x2 ;  /* 0x00000002ff137424 */ /* 0x000fe200078e00ff */
[----:B------:R-:W-:Y:S01]  /*3af0*/  MOV R2, 0x3b30 ;  /* 0x00003b3000027802 */ /* 0x000fe20000000f00 */
[----:B------:R-:W-:-:S02]  /*3b00*/  IMAD.MOV.U32 R20, RZ, RZ, 0x1f ;  /* 0x0000001fff147424 */ /* 0x000fc400078e00ff */
[----:B------:R-:W-:Y:S02]  /*3b10*/  IMAD.MOV.U32 R21, RZ, RZ, -0x1 ;  /* 0xffffffffff157424 */ /* 0x000fe400078e00ff */
[----:B------:R-:W-:Y:S05]  /*3b20*/  CALL.REL.NOINC `($__internal_231_$__cuda_sm70_shflsync_bfly_p) ;  /* 0x000006f000007944 */ /* 0x000fea0003c00000 */
[----:B01----:R-:W-:Y:S01]  /*3b30*/  FADD.FTZ R18, RZ, R19 ;  /* 0x00000013ff127221 */ /* 0x003fe20000010000 */
[----:B------:R-:W-:Y:S01]  /*3b40*/  MOV R19, 0x1 ;  /* 0x0000000100137802 */ /* 0x000fe20000000f00 */
[----:B------:R-:W-:Y:S01]  /*3b50*/  IMAD.MOV.U32 R20, RZ, RZ, 0x1f ;  /* 0x0000001fff147424 */ /* 0x000fe200078e00ff */
[----:B------:R-:W-:Y:S01]  /*3b60*/  MOV R2, 0x3b90 ;  /* 0x00003b9000027802 */ /* 0x000fe20000000f00 */
[----:B------:R-:W-:Y:S02]  /*3b70*/  IMAD.MOV.U32 R21, RZ, RZ, -0x1 ;  /* 0xffffffffff157424 */ /* 0x000fe400078e00ff */
[----:B------:R-:W-:Y:S05]  /*3b80*/  CALL.REL.NOINC `($__internal_231_$__cuda_sm70_shflsync_bfly_p) ;  /* 0x0000069000007944 */ /* 0x000fea0003c00000 */
[----:B-1----:R-:W-:Y:S01]  /*3b90*/  FADD.FTZ R16, R18, R19 ;  /* 0x0000001312107221 */ /* 0x002fe20000010000 */
[----:B------:R-:W-:Y:S01]  /*3ba0*/  HFMA2.MMA R19, -RZ, RZ, 0, 1.1920928955078125e-07 ;  /* 0x00000002ff137435 */ /* 0x000fe200000001ff */
[----:B0-----:R-:W-:Y:S01]  /*3bb0*/  IMAD.MOV.U32 R18, RZ, RZ, RZ ;  /* 0x000000ffff127224 */ /* 0x001fe200078e00ff */
[----:B------:R-:W-:Y:S01]  /*3bc0*/  MOV R2, 0x3c00 ;  /* 0x00003c0000027802 */ /* 0x000fe20000000f00 */
[----:B------:R-:W-:Y:S02]  /*3bd0*/  IMAD.MOV.U32 R20, RZ, RZ, 0x1f ;  /* 0x0000001fff147424 */ /* 0x000fe400078e00ff */
[----:B------:R-:W-:-:S02]  /*3be0*/  IMAD.MOV.U32 R21, RZ, RZ, -0x1 ;  /* 0xffffffffff157424 */ /* 0x000fc400078e00ff */
[----:B------:R-:W-:Y:S05]  /*3bf0*/  CALL.REL.NOINC `($__internal_231_$__cuda_sm70_shflsync_bfly_p) ;  /* 0x0000062000007944 */ /* 0x000fea0003c00000 */
[----:B01----:R-:W-:Y:S01]  /*3c00*/  FADD.FTZ R18, RZ, R19 ;  /* 0x00000013ff127221 */ /* 0x003fe20000010000 */
[----:B------:R-:W-:Y:S01]  /*3c10*/  MOV R20, 0x1f ;  /* 0x0000001f00147802 */ /* 0x000fe20000000f00 */
[----:B------:R-:W-:Y:S01]  /*3c20*/  IMAD.MOV.U32 R19, RZ, RZ, 0x1 ;  /* 0x00000001ff137424 */ /* 0x000fe200078e00ff */
[----:B------:R-:W-:Y:S01]  /*3c30*/  MOV R2, 0x3c60 ;  /* 0x00003c6000027802 */ /* 0x000fe20000000f00 */
[----:B------:R-:W-:-:S02]  /*3c40*/  IMAD.MOV.U32 R21, RZ, RZ, -0x1 ;  /* 0xffffffffff157424 */ /* 0x000fc400078e00ff */
[----:B------:R-:W-:Y:S05]  /*3c50*/  CALL.REL.NOINC `($__internal_231_$__cuda_sm70_shflsync_bfly_p) ;  /* 0x000005c000007944 */ /* 0x000fea0003c00000 */
[----:B0-----:R-:W-:Y:S01]  /*3c60*/  HFMA2.MMA R20, -RZ, RZ, 0, 1.847743988037109375e-06 ;  /* 0x0000001fff147435 */ /* 0x001fe200000001ff */
[----:B-1----:R-:W-:Y:S01]  /*3c70*/  FADD.FTZ R14, R18, R19 ;  /* 0x00000013120e7221 */ /* 0x002fe20000010000 */
[----:B------:R-:W-:Y:S01]  /*3c80*/  MOV R2, 0x3cd0 ;  /* 0x00003cd000027802 */ /* 0x000fe20000000f00 */
[----:B------:R-:W-:-:S02]  /*3c90*/  IMAD.MOV.U32 R18, RZ, RZ, RZ ;  /* 0x000000ffff127224 */ /* 0x000fc400078e00ff */
[----:B------:R-:W-:Y:S02]  /*3ca0*/  IMAD.MOV.U32 R19, RZ, RZ, 0x2 ;  /* 0x00000002ff137424 */ /* 0x000fe400078e00ff */
[----:B------:R-:W-:Y:S02]  /*3cb0*/  IMAD.MOV.U32 R21, RZ, RZ, -0x1 ;  /* 0xffffffffff157424 */ /* 0x000fe400078e00ff */
[----:B------:R-:W-:Y:S05]  /*3cc0*/  CALL.REL.NOINC `($__internal_231_$__cuda_sm70_shflsync_bfly_p) ;  /* 0x0000055000007944 */ /* 0x000fea0003c00000 */
[----:B01----:R-:W-:Y:S01]  /*3cd0*/  FADD.FTZ R18, RZ, R19 ;  /* 0x00000013ff127221 */ /* 0x003fe20000010000 */
[----:B------:R-:W-:Y:S01]  /*3ce0*/  MOV R21, 0xffffffff ;  /* 0xffffffff00157802 */ /* 0x000fe20000000f00 */
[----:B------:R-:W-:Y:S01]  /*3cf0*/  IMAD.MOV.U32 R19, RZ, RZ, 0x1 ;  /* 0x00000001ff137424 */ /* 0x000fe200078e00ff */
[----:B------:R-:W-:Y:S01]  /*3d00*/  MOV R2, 0x3d30 ;  /* 0x00003d3000027802 */ /* 0x000fe20000000f00 */
[----:B------:R-:W-:Y:S02]  /*3d10*/  IMAD.MOV.U32 R20, RZ, RZ, 0x1f ;  /* 0x0000001fff147424 */ /* 0x000fe400078e00ff */
[----:B------:R-:W-:Y:S05]  /*3d20*/  CALL.REL.NOINC `($__internal_231_$__cuda_sm70_shflsync_bfly_p) ;  /* 0x000004f000007944 */ /* 0x000fea0003c00000 */
[----:B0-----:R-:W-:Y:S01]  /*3d30*/  HFMA2.MMA R20, -RZ, RZ, 0, 1.847743988037109375e-06 ;  /* 0x0000001fff147435 */ /* 0x001fe200000001ff */
[----:B-1----:R-:W-:Y:S01]  /*3d40*/  FADD.FTZ R15, R18, R19 ;  /* 0x00000013120f7221 */ /* 0x002fe20000010000 */
[----:B------:R-:W-:Y:S01]  /*3d50*/  MOV R2, 0x3da0 ;  /* 0x00003da000027802 */ /* 0x000fe20000000f00 */
[----:B------:R-:W-:Y:S02]  /*3d60*/  IMAD.MOV.U32 R18, RZ, RZ, RZ ;  /* 0x000000ffff127224 */ /* 0x000fe400078e00ff */
        /* <DEDUP_REMOVED lines=22> */
[----:B-1----:R-:W-:Y:S01]  /*3ed0*/  FADD.FTZ R12, R18, R19 ;  /* 0x00000013120c7221 */ /* 0x002fe20000010000 */
[----:B0-----:R-:W-:Y:S01]  /*3ee0*/  HFMA2.MMA R18, -RZ, RZ, 0, 0 ;  /* 0x00000000ff127435 */ /* 0x001fe200000001ff */
[----:B------:R-:W-:Y:S01]  /*3ef0*/  IMAD.MOV.U32 R19, RZ, RZ, 0x2 ;  /* 0x00000002ff137424 */ /* 0x000fe200078e00ff */
[----:B------:R-:W-:Y:S01]  /*3f00*/  MOV R21, 0xffffffff ;  /* 0xffffffff00157802 */ /* 0x000fe20000000f00 */
[----:B------:R-:W-:Y:S01]  /*3f10*/  IMAD.MOV.U32 R20, RZ, RZ, 0x1f ;  /* 0x0000001fff147424 */ /* 0x000fe200078e00ff */
[----:B------:R-:W-:-:S02]  /*3f20*/  MOV R2, 0x3f40 ;  /* 0x00003f4000027802 */ /* 0x000fc40000000f00 */
[----:B------:R-:W-:Y:S05]  /*3f30*/  CALL.REL.NOINC `($__internal_231_$__cuda_sm70_shflsync_bfly_p) ;  /* 0x000002e000007944 */ /* 0x000fea0003c00000 */
[----:B01----:R-:W-:Y:S01]  /*3f40*/  FADD.FTZ R18, RZ, R19 ;  /* 0x00000013ff127221 */ /* 0x003fe20000010000 */
[----:B------:R-:W-:Y:S01]  /*3f50*/  MOV R21, 0xffffffff ;  /* 0xffffffff00157802 */ /* 0x000fe20000000f00 */
[----:B------:R-:W-:Y:S01]  /*3f60*/  IMAD.MOV.U32 R19, RZ, RZ, 0x1 ;  /* 0x00000001ff137424 */ /* 0x000fe200078e00ff */
[----:B------:R-:W-:Y:S01]  /*3f70*/  MOV R2, 0x3fa0 ;  /* 0x00003fa000027802 */ /* 0x000fe20000000f00 */
[----:B------:R-:W-:-:S02]  /*3f80*/  IMAD.MOV.U32 R20, RZ, RZ, 0x1f ;  /* 0x0000001fff147424 */ /* 0x000fc400078e00ff */
        /* <DEDUP_REMOVED lines=28> */
[----:B0-----:R-:W-:Y:S01]  /*4150*/  HFMA2.MMA R18, -RZ, RZ, 0, 0 ;  /* 0x00000000ff127435 */ /* 0x001fe200000001ff */
[----:B------:R-:W-:Y:S01]  /*4160*/  IMAD.MOV.U32 R19, RZ, RZ, 0x2 ;  /* 0x00000002ff137424 */ /* 0x000fe200078e00ff */
[----:B------:R-:W-:Y:S01]  /*4170*/  MOV R21, 0xffffffff ;  /* 0xffffffff00157802 */ /* 0x000fe20000000f00 */
[----:B------:R-:W-:Y:S01]  /*4180*/  IMAD.MOV.U32 R20, RZ, RZ, 0x1f ;  /* 0x0000001fff147424 */ /* 0x000fe200078e00ff */
[----:B------:R-:W-:Y:S02]  /*4190*/  MOV R2, 0x41b0 ;  /* 0x000041b000027802 */ /* 0x000fe40000000f00 */
[----:B------:R-:W-:Y:S05]  /*41a0*/  CALL.REL.NOINC `($__internal_231_$__cuda_sm70_shflsync_bfly_p) ;  /* 0x0000007000007944 */ /* 0x000fea0003c00000 */
[----:B01----:R-:W-:Y:S01]  /*41b0*/  FADD.FTZ R18, RZ, R19 ;  /* 0x00000013ff127221 */ /* 0x003fe20000010000 */
[----:B------:R-:W-:Y:S01]  /*41c0*/  MOV R21, 0xffffffff ;  /* 0xffffffff00157802 */ /* 0x000fe20000000f00 */
[----:B------:R-:W-:Y:S01]  /*41d0*/  IMAD.MOV.U32 R19, RZ, RZ, 0x1 ;  /* 0x00000001ff137424 */ /* 0x000fe200078e00ff */
[----:B------:R-:W-:Y:S01]  /*41e0*/  MOV R2, 0x4210 ;  /* 0x0000421000027802 */ /* 0x000fe20000000f00 */
[----:B------:R-:W-:-:S02]  /*41f0*/  IMAD.MOV.U32 R20, RZ, RZ, 0x1f ;  /* 0x0000001fff147424 */ /* 0x000fc400078e00ff */
[----:B------:R-:W-:Y:S05]  /*4200*/  CALL.REL.NOINC `($__internal_231_$__cuda_sm70_shflsync_bfly_p) ;  /* 0x0000001000007944 */ /* 0x000fea0003c00000 */
[----:B01----:R-:W-:Y:S05]  /*4210*/  BRA `(.L_x_9878) ;  /* 0xffffe85000007947 */ /* 0x003fea000383ffff */
        .weak           $__internal_231_$__cuda_sm70_shflsync_bfly_p
        .type           $__internal_231_$__cuda_sm70_shflsync_bfly_p,@function
        .size           $__internal_231_$__cuda_sm70_shflsync_bfly_p,(.L_x_24892 - $__internal_231_$__cuda_sm70_shflsync_bfly_p)
$__internal_231_$__cuda_sm70_shflsync_bfly_p:
[----:B------:R-:W-:Y:S01]  /*4220*/  IMAD.MOV.U32 R3, RZ, RZ, 0x0 ;  /* 0x00000000ff037424 */ /* 0x000fe200078e00ff */
[----:B------:R-:W-:Y:S04]  /*4230*/  WARPSYNC R21 ;  /* 0x0000001500007348 */ /* 0x000fe80003800000 */
[----:B------:R0:W1:Y:S01]  /*4240*/  SHFL.BFLY PT, R19, R18, R19, R20 ;  /* 0x0c00001312137389 */ /* 0x00006200000e0014 */
[----:B------:R-:W-:Y:S05]  /*4250*/  RET.REL.NODEC R2 `(_ZN4vllm25paged_attention_v2_kernelIthLi80ELi32ELi128ELNS_18Fp8KVCacheDataTypeE1ELb1ELi512EEEvPfS2_PT_PKS3_PKT0_S9_ifPKiSB_iPKfiiiSD_SD_iiiii) ;  /* 0xffffbda002007950 */ /* 0x000fea0003c3ffff */
.L_x_9879:
        /* <DEDUP_REMOVED lines=10> */
.L_x_24892:


//--------------------- .text._ZN4vllm25paged_attention_v2_kernelIthLi64ELi32ELi128ELNS_18Fp8KVCacheDataTypeE1ELb1ELi512EEEvPfS2_PT_PKS3_PKT0_S9_ifPKiSB_iPKfiiiSD_SD_iiiii --------------------------
	.section	.text._ZN4vllm25paged_attention_v2_kernelIthLi64ELi32ELi128ELNS_18Fp8KVCacheDataTypeE1ELb1ELi512EEEvPfS2_PT_PKS3_PKT0_S9_ifPKiSB_iPKfiiiSD_SD_iiiii,"ax",@progbits
	.sectioninfo	@"SHI_REGISTERS=40"
	.align	128
        .global         _ZN4vllm25paged_attention_v2_kernelIthLi64ELi32ELi128ELNS_18Fp8KVCacheDataTypeE1ELb1ELi512EEEvPfS2_PT_PKS3_PKT0_S9_ifPKiSB_iPKfiiiSD_SD_iiiii
        .type           _ZN4vllm25paged_attention_v2_kernelIthLi64ELi32ELi128ELNS_18Fp8KVCacheDataTypeE1ELb1ELi512EEEvPfS2_PT_PKS3_PKT0_S9_ifPKiSB_iPKfiiiSD_SD_iiiii,@function
        .size           _ZN4vllm25paged_attention_v2_kernelIthLi64ELi32ELi128ELNS_18Fp8KVCacheDataTypeE1ELb1ELi512EEEvPfS2_PT_PKS3_PKT0_S9_ifPKiSB_iPKfiiiSD_SD_iiiii,(.L_x_24893 - _ZN4vllm25paged_attention_v2_kernelIthLi64ELi32ELi128ELNS_18Fp8KVCacheDataTypeE1ELb1ELi512EEEvPfS2_PT_PKS3_PKT0_S9_ifPKiSB_iPKfiiiSD_SD_iiiii)
        .other          _ZN4vllm25paged_attention_v2_kernelIthLi64ELi32ELi128ELNS_18Fp8KVCacheDataTypeE1ELb1ELi512EEEvPfS2_PT_PKS3_PKT0_S9_ifPKiSB_iPKfiiiSD_SD_iiiii,@"STO_CUDA_ENTRY STV_DEFAULT"
_ZN4vllm25paged_attention_v2_kernelIthLi64ELi32ELi128ELNS_18Fp8KVCacheDataTypeE1ELb1ELi512EEEvPfS2_PT_PKS3_PKT0_S9_ifPKiSB_iPKfiiiSD_SD_iiiii:
.text._ZN4vllm25paged_attention_v2_kernelIthLi64ELi32ELi128ELNS_18Fp8KVCacheDataTypeE1ELb1ELi512EEEvPfS2_PT_PKS3_PKT0_S9_ifPKiSB_iPKfiiiSD_SD_iiiii:
        /* <DEDUP_REMOVED lines=113> */
.L_x_9880:
[----:B-1----:R-:W-:-:S04]  /*0710*/  IMAD.MOV.U32 R13, RZ, RZ, c[0x0][0xc] ;  /* 0x00000300ff0d7624 */ /* 0x002fc800078e00ff */
[----:B------:R-:W-:-:S04]  /*0720*/  IMAD R13, R13, c[0x0][0x1d8], R2 ;  /* 0x000076000d0d7a24 */ /* 0x000fc800078e0202 */
[----:B------:R-:W-:-:S03]  /*0730*/  IMAD R16, R13, c[0x0][0x1e8], RZ ;  /* 0x00007a000d107a24 */ /* 0x000fc600078e02ff */
.L_x_9881:
        /* <DEDUP_REMOVED lines=20> */
.L_x_9885:
        /* <DEDUP_REMOVED lines=36> */
.L_x_9883:
[----:B------:R-:W-:Y:S05]  /*0ac0*/  BSYNC B7 ;  /* 0x0000000000077941 */ /* 0x000fea0003800000 */
.L_x_9882:
[----:B------:R-:W-:Y:S05]  /*0ad0*/  BRA.DIV ~URZ, `(.L_x_9886) ;  /* 0x00002b027f007947 */ /* 0x000fea000b800000 */
[----:B------:R-:W-:-:S05]  /*0ae0*/  IMAD.MOV.U32 R12, RZ, RZ, -0x800001 ;  /* 0xff7fffffff0c7424 */ /* 0x000fca00078e00ff */
.L_x_9920:
        /* <DEDUP_REMOVED lines=10> */
.L_x_9921:
        /* <DEDUP_REMOVED lines=35> */
.L_x_9892:
        /* <DEDUP_REMOVED lines=11> */
.L_x_9891:
[----:B------:R-:W-:Y:S05]  /*0e70*/  BSYNC B1 ;  /* 0x0000000000017941 */ /* 0x000fea0003800000 */
.L_x_9890:
        /* <DEDUP_REMOVED lines=10> */
.L_x_9895:
        /* <DEDUP_REMOVED lines=100> */
.L_x_9894:
[----:B------:R-:W-:Y:S05]  /*1560*/  BSYNC B1 ;  /* 0x0000000000017941 */ /* 0x000fea0003800000 */
.L_x_9893:
        /* <DEDUP_REMOVED lines=55> */
.L_x_9897:
[----:B------:R-:W-:Y:S05]  /*18e0*/  BSYNC B1 ;  /* 0x0000000000017941 */ /* 0x000fea0003800000 */
.L_x_9896:
        /* <DEDUP_REMOVED lines=26> */
.L_x_9889:
[----:B------:R-:W-:Y:S05]  /*1a90*/  BSYNC B0 ;  /* 0x0000000000007941 */ /* 0x000fea0003800000 */
.L_x_9888:
        /* <DEDUP_REMOVED lines=43> */
.L_x_9902:
        /* <DEDUP_REMOVED lines=8> */
.L_x_9901:
[----:B------:R-:W-:Y:S05]  /*1dd0*/  BSYNC B1 ;  /* 0x0000000000017941 */ /* 0x000fea0003800000 */
.L_x_9900:
        /* <DEDUP_REMOVED lines=10> */
.L_x_9905:
        /* <DEDUP_REMOVED lines=52> */
.L_x_9904:
[----:B------:R-:W-:Y:S05]  /*21c0*/  BSYNC B1 ;  /* 0x0000000000017941 */ /* 0x000fea0003800000 */
.L_x_9903:
        /* <DEDUP_REMOVED lines=31> */
.L_x_9907:
[----:B------:R-:W-:Y:S05]  /*23c0*/  BSYNC B1 ;  /* 0x0000000000017941 */ /* 0x000fea0003800000 */
.L_x_9906:
        /* <DEDUP_REMOVED lines=14> */
.L_x_9899:
[----:B------:R-:W-:Y:S05]  /*24b0*/  BSYNC B0 ;  /* 0x0000000000007941 */ /* 0x000fea0003800000 */
.L_x_9898:
        /* <DEDUP_REMOVED lines=20> */
.L_x_9909:
[----:B------:R-:W-:Y:S05]  /*2600*/  BSYNC B0 ;  /* 0x0000000000007941 */ /* 0x000fea0003800000 */
.L_x_9908:
        /* <DEDUP_REMOVED lines=25> */
.L_x_9913:
        /* <DEDUP_REMOVED lines=33> */
.L_x_9911:
[----:B------:R-:W-:Y:S05]  /*29b0*/  BSYNC B6 ;  /* 0x0000000000067941 */ /* 0x000fea0003800000 */
.L_x_9910:
[----:B------:R-:W-:Y:S05]  /*29c0*/  BRA.DIV ~URZ, `(.L_x_9914) ;  /* 0x00000e227f007947 */ /* 0x000fea000b800000 */
[----:B------:R-:W-:-:S04]  /*29d0*/  IMAD.MOV.U32 R7, RZ, RZ, RZ ;  /* 0x000000ffff077224 */ /* 0x000fc800078e00ff */
.L_x_9922:
        /* <DEDUP_REMOVED lines=9> */
.L_x_9923:
        /* <DEDUP_REMOVED lines=44> */
.L_x_9917:
[----:B0-----:R-:W-:Y:S05]  /*2d30*/  BSYNC B0 ;  /* 0x0000000000007941 */ /* 0x001fea0003800000 */
.L_x_9916:
        /* <DEDUP_REMOVED lines=28> */
.L_x_9919:
[----:B0-----:R-:W-:Y:S05]  /*2f00*/  BSYNC B0 ;  /* 0x0000000000007941 */ /* 0x001fea0003800000 */
.L_x_9918:
        /* <DEDUP_REMOVED lines=70> */
.L_x_9884:
        /* <DEDUP_REMOVED lines=19> */
.L_x_9912:
        /* <DEDUP_REMOVED lines=20> */
.L_x_9886:
[----:B------:R-:W-:Y:S01]  /*35e0*/  HFMA2.MMA R15, -RZ, RZ, 0, 9.5367431640625e-07 ;  /* 0x00000010ff0f7435 */ /* 0x000fe200000001ff */
[----:B------:R-:W-:Y:S01]  /*35f0*/  IMAD.MOV.U32 R20, RZ, RZ, -0x800001 ;  /* 0xff7fffffff147424 */ /* 0x000fe200078e00ff */
[----:B------:R-:W-:Y:S01]  /*3600*/  MOV R18, 0x3640 ;  /* 0x0000364000127802 */ /* 0x000fe20000000f00 */
[----:B------:R-:W-:Y:S02]  /*3610*/  IMAD.MOV.U32 R21, RZ, RZ, 0x1f ;  /* 0x0000001fff157424 */ /* 0x000fe400078e00ff */
[----:B------:R-:W-:Y:S02]  /*3620*/  IMAD.MOV.U32 R22, RZ, RZ, -0x1 ;  /* 0xffffffffff167424 */ /* 0x000fe400078e00ff */
[----:B------:R-:W-:Y:S05]  /*3630*/  CALL.REL.NOINC `($__internal_232_$__cuda_sm70_shflsync_bfly_p) ;  /* 0x0000086000007944 */ /* 0x000fea0003c00000 */
[----:B-1----:R-:W-:Y:S01]  /*3640*/  IMAD.MOV.U32 R12, RZ, RZ, R15 ;  /* 0x000000ffff0c7224 */ /* 0x002fe200078e000f */
[----:B0-----:R-:W-:Y:S05]  /*3650*/  BRA `(.L_x_9920) ;  /* 0xffffd49000007947 */ /* 0x001fea000383ffff */
.L_x_9887:
[----:B------:R-:W-:Y:S01]  /*3660*/  MOV R15, 0x8 ;  /* 0x00000008000f7802 */ /* 0x000fe20000000f00 */
[----:B------:R-:W-:Y:S01]  /*3670*/  IMAD.MOV.U32 R21, RZ, RZ, 0x1f ;  /* 0x0000001fff157424 */ /* 0x000fe200078e00ff */
[----:B------:R-:W-:Y:S01]  /*3680*/  MOV R18, 0x36b0 ;  /* 0x000036b000127802 */ /* 0x000fe20000000f00 */
[----:B------:R-:W-:Y:S02]  /*3690*/  IMAD.MOV.U32 R22, RZ, RZ, -0x1 ;  /* 0xffffffffff167424 */ /* 0x000fe400078e00ff */
[----:B------:R-:W-:Y:S05]  /*36a0*/  CALL.REL.NOINC `($__internal_232_$__cuda_sm70_shflsync_bfly_p) ;  /* 0x000007f000007944 */ /* 0x000fea0003c00000 */
[----:B0-----:R-:W-:Y:S01]  /*36b0*/  HFMA2.MMA R21, -RZ, RZ, 0, 1.847743988037109375e-06 ;  /* 0x0000001fff157435 */ /* 0x001fe200000001ff */
[----:B-1----:R-:W-:Y:S01]  /*36c0*/  FMNMX.FTZ R20, R20, R15, !PT ;  /* 0x0000000f14147209 */ /* 0x002fe20007810000 */
[----:B------:R-:W-:Y:S01]  /*36d0*/  IMAD.MOV.U32 R15, RZ, RZ, 0x4 ;  /* 0x00000004ff0f7424 */ /* 0x000fe200078e00ff */
[----:B------:R-:W-:Y:S01]  /*36e0*/  MOV R18, 0x3710 ;  /* 0x0000371000127802 */ /* 0x000fe20000000f00 */
[----:B------:R-:W-:-:S02]  /*36f0*/  IMAD.MOV.U32 R22, RZ, RZ, -0x1 ;  /* 0xffffffffff167424 */ /* 0x000fc400078e00ff */
[----:B------:R-:W-:Y:S05]  /*3700*/  CALL.REL.NOINC `($__internal_232_$__cuda_sm70_shflsync_bfly_p) ;  /* 0x0000079000007944 */ /* 0x000fea0003c00000 */
[----:B01----:R-:W-:Y:S01]  /*3710*/  FMNMX.FTZ R20, R20, R15, !PT ;  /* 0x0000000f14147209 */ /* 0x003fe20007810000 */
[----:B------:R-:W-:Y:S01]  /*3720*/  IMAD.MOV.U32 R15, RZ, RZ, 0x2 ;  /* 0x00000002ff0f7424 */ /* 0x000fe200078e00ff */
[----:B------:R-:W-:Y:S01]  /*3730*/  MOV R22, 0xffffffff ;  /* 0xffffffff00167802 */ /* 0x000fe20000000f00 */
[----:B------:R-:W-:Y:S01]  /*3740*/  IMAD.MOV.U32 R21, RZ, RZ, 0x1f ;  /* 0x0000001fff157424 */ /* 0x000fe200078e00ff */
[----:B------:R-:W-:-:S02]  /*3750*/  MOV R18, 0x3770 ;  /* 0x0000377000127802 */ /* 0x000fc40000000f00 */
[----:B------:R-:W-:Y:S05]  /*3760*/  CALL.REL.NOINC `($__internal_232_$__cuda_sm70_shflsync_bfly_p) ;  /* 0x0000073000007944 */ /* 0x000fea0003c00000 */
[----:B01----:R-:W-:Y:S01]  /*3770*/  FMNMX.FTZ R20, R20, R15, !PT ;  /* 0x0000000f14147209 */ /* 0x003fe20007810000 */
[----:B------:R-:W-:Y:S01]  /*3780*/  IMAD.MOV.U32 R15, RZ, RZ, 0x1 ;  /* 0x00000001ff0f7424 */ /* 0x000fe200078e00ff */
[----:B------:R-:W-:Y:S01]  /*3790*/  MOV R18, 0x37d0 ;  /* 0x000037d000127802 */ /* 0x000fe20000000f00 */
[----:B------:R-:W-:-:S02]  /*37a0*/  IMAD.MOV.U32 R21, RZ, RZ, 0x1f ;  /* 0x0000001fff157424 */ /* 0x000fc400078e00ff */
[----:B------:R-:W-:Y:S02]  /*37b0*/  IMAD.MOV.U32 R22, RZ, RZ, -0x1 ;  /* 0xffffffffff167424 */ /* 0x000fe400078e00ff */
[----:B------:R-:W-:Y:S05]  /*37c0*/  CALL.REL.NOINC `($__internal_232_$__cuda_sm70_shflsync_bfly_p) ;  /* 0x000006d000007944 */ /* 0x000fea0003c00000 */
[----:B-1----:R-:W-:Y:S01]  /*37d0*/  MOV R19, R15 ;  /* 0x0000000f00137202 */ /* 0x002fe20000000f00 */
[----:B0-----:R-:W-:Y:S05]  /*37e0*/  BRA `(.L_x_9921) ;  /* 0xffffd3a000007947 */ /* 0x001fea000383ffff */
.L_x_9914:
[----:B------:R-:W-:Y:S01]  /*37f0*/  IMAD.MOV.U32 R20, RZ, RZ, RZ ;  /* 0x000000ffff147224 */ /* 0x000fe200078e00ff */
[----:B------:R-:W-:Y:S01]  /*3800*/  MOV R22, 0xffffffff ;  /* 0xffffffff00167802 */ /* 0x000fe20000000f00 */
[----:B0-----:R-:W-:Y:S01]  /*3810*/  IMAD.MOV.U32 R15, RZ, RZ, 0x2 ;  /* 0x00000002ff0f7424 */ /* 0x001fe200078e00ff */
[----:B------:R-:W-:Y:S01]  /*3820*/  MOV R18, 0x3850 ;  /* 0x0000385000127802 */ /* 0x000fe20000000f00 */
[----:B------:R-:W-:Y:S02]  /*3830*/  IMAD.MOV.U32 R21, RZ, RZ, 0x1f ;  /* 0x0000001fff157424 */ /* 0x000fe400078e00ff */
[----:B--2---:R-:W-:Y:S05]  /*3840*/  CALL.REL.NOINC `($__internal_232_$__cuda_sm70_shflsync_bfly_p) ;  /* 0x0000065000007944 */ /* 0x004fea0003c00000 */
[----:B-1----:R-:W-:Y:S01]  /*3850*/  IMAD.MOV.U32 R7, RZ, RZ, R15 ;  /* 0x000000ffff077224 */ /* 0x002fe200078e000f */
[----:B0-----:R-:W-:Y:S05]  /*3860*/  BRA `(.L_x_9922) ;  /* 0xfffff17000007947 */ /* 0x001fea000383ffff */
.L_x_9915:
[----:B0-----:R-:W-:Y:S01]  /*3870*/  IMAD.MOV.U32 R15, RZ, RZ, 0x1 ;  /* 0x00000001ff0f7424 */ /* 0x001fe200078e00ff */
[----:B------:R-:W-:Y:S01]  /*3880*/  MOV R22, 0xffffffff ;  /* 0xffffffff00167802 */ /* 0x000fe20000000f00 */
[----:B------:R-:W-:Y:S01]  /*3890*/  IMAD.MOV.U32 R21, RZ, RZ, 0x1f ;  /* 0x0000001fff157424 */ /* 0x000fe200078e00ff */
[----:B------:R-:W-:Y:S02]  /*38a0*/  MOV R18, 0x38c0 ;  /* 0x000038c000127802 */ /* 0x000fe40000000f00 */
[----:B--2---:R-:W-:Y:S05]  /*38b0*/  CALL.REL.NOINC `($__internal_232_$__cuda_sm70_shflsync_bfly_p) ;  /* 0x000005e000007944 */ /* 0x004fea0003c00000 */
[----:B0-----:R-:W-:Y:S01]  /*38c0*/  HFMA2.MMA R21, -RZ, RZ, 0, 1.847743988037109375e-06 ;  /* 0x0000001fff157435 */ /* 0x001fe200000001ff */
[----:B-1----:R-:W-:Y:S01]  /*38d0*/  FADD.FTZ R14, R20, R15 ;  /* 0x0000000f140e7221 */ /* 0x002fe20000010000 */
[----:B------:R-:W-:Y:S01]  /*38e0*/  MOV R18, 0x3930 ;  /* 0x0000393000127802 */ /* 0x000fe20000000f00 */
[----:B------:R-:W-:-:S02]  /*38f0*/  IMAD.MOV.U32 R20, RZ, RZ, RZ ;  /* 0x000000ffff147224 */ /* 0x000fc400078e00ff */
[----:B------:R-:W-:Y:S02]  /*3900*/  IMAD.MOV.U32 R15, RZ, RZ, 0x2 ;  /* 0x00000002ff0f7424 */ /* 0x000fe400078e00ff */
[----:B------:R-:W-:Y:S02]  /*3910*/  IMAD.MOV.U32 R22, RZ, RZ, -0x1 ;  /* 0xffffffffff167424 */ /* 0x000fe400078e00ff */
[----:B------:R-:W-:Y:S05]  /*3920*/  CALL.REL.NOINC `($__internal_232_$__cuda_sm70_shflsync_bfly_p) ;  /* 0x0000057000007944 */ /* 0x000fea0003c00000 */
[----:B01----:R-:W-:Y:S01]  /*3930*/  FADD.FTZ R20, RZ, R15 ;  /* 0x0000000fff147221 */ /* 0x003fe20000010000 */
[----:B------:R-:W-:Y:S01]  /*3940*/  MOV R21, 0x1f ;  /* 0x0000001f00157802 */ /* 0x000fe20000000f00 */
[----:B------:R-:W-:Y:S01]  /*3950*/  IMAD.MOV.U32 R15, RZ, RZ, 0x1 ;  /* 0x00000001ff0f7424 */ /* 0x000fe200078e00ff */
[----:B------:R-:W-:Y:S01]  /*3960*/  MOV R18, 0x3990 ;  /* 0x0000399000127802 */ /* 0x000fe20000000f00 */
[----:B------:R-:W-:Y:S02]  /*3970*/  IMAD.MOV.U32 R22, RZ, RZ, -0x1 ;  /* 0xffffffffff167424 */ /* 0x000fe400078e00ff */
[----:B------:R-:W-:Y:S05]  /*3980*/  CALL.REL.NOINC `($__internal_232_$__cuda_sm70_shflsync_bfly_p) ;  /* 0x0000051000007944 */ /* 0x000fea0003c00000 */
[----:B-1----:R-:W-:Y:S01]  /*3990*/  FADD.FTZ R13, R20, R15 ;  /* 0x0000000f140d7221 */ /* 0x002fe20000010000 */
[----:B------:R-:W-:Y:S01]  /*39a0*/  HFMA2.MMA R15, -RZ, RZ, 0, 1.1920928955078125e-07 ;  /* 0x00000002ff0f7435 */ /* 0x000fe200000001ff */
[----:B0-----:R-:W-:Y:S01]  /*39b0*/  IMAD.MOV.U32 R20, RZ, RZ, RZ ;  /* 0x000000ffff147224 */ /* 0x001fe200078e00ff */
[----:B------:R-:W-:Y:S01]  /*39c0*/  MOV R18, 0x3a00 ;  /* 0x00003a0000127802 */ /* 0x000fe20000000f00 */
[----:B------:R-:W-:-:S02]  /*39d0*/  IMAD.MOV.U32 R21, RZ, RZ, 0x1f ;  /* 0x0000001fff157424 */ /* 0x000fc400078e00ff */
        /* <DEDUP_REMOVED lines=9> */
[----:B0-----:R-:W-:Y:S01]  /*3a70*/  HFMA2.MMA R20, -RZ, RZ, 0, 0 ;  /* 0x00000000ff147435 */ /* 0x001fe200000001ff */
[----:B------:R-:W-:Y:S01]  /*3a80*/  IMAD.MOV.U32 R15, RZ, RZ, 0x2 ;  /* 0x00000002ff0f7424 */ /* 0x000fe200078e00ff */
[----:B------:R-:W-:Y:S01]  /*3a90*/  MOV R22, 0xffffffff ;  /* 0xffffffff00167802 */ /* 0x000fe20000000f00 */
[----:B------:R-:W-:Y:S01]  /*3aa0*/  IMAD.MOV.U32 R21, RZ, RZ, 0x1f ;  /* 0x0000001fff157424 */ /* 0x000fe200078e00ff */
[----:B------:R-:W-:Y:S02]  /*3ab0*/  MOV R18, 0x3ad0 ;  /* 0x00003ad000127802 */ /* 0x000fe40000000f00 */
[----:B------:R-:W-:Y:S05]  /*3ac0*/  CALL.REL.NOINC `($__internal_232_$__cuda_sm70_shflsync_bfly_p) ;  /* 0x000003d000007944 */ /* 0x000fea0003c00000 */
[----:B01----:R-:W-:Y:S01]  /*3ad0*/  FADD.FTZ R20, RZ, R15 ;  /* 0x0000000fff147221 */ /* 0x003fe20000010000 */
[----:B------:R-:W-:Y:S01]  /*3ae0*/  MOV R22, 0xffffffff ;  /* 0xffffffff00167802 */ /* 0x000fe20000000f00 */
[----:B------:R-:W-:Y:S01]  /*3af0*/  IMAD.MOV.U32 R15, RZ, RZ, 0x1 ;  /* 0x00000001ff0f7424 */ /* 0x000fe200078e00ff */
[----:B------:R-:W-:Y:S01]  /*3b00*/  MOV R18, 0x3b30 ;  /* 0x00003b3000127802 */ /* 0x000fe20000000f00 */
[----:B------:R-:W-:-:S02]  /*3b10*/  IMAD.MOV.U32 R21, RZ, RZ, 0x1f ;  /* 0x0000001fff157424 */ /* 0x000fc400078e00ff */
[----:B------:R-:W-:Y:S05]  /*3b20*/  CALL.REL.NOINC `($__internal_232_$__cuda_sm70_shflsync_bfly_p) ;  /* 0x0000037000007944 */ /* 0x000fea0003c00000 */
        /* <DEDUP_REMOVED lines=46> */
[----:B-1----:R-:W-:Y:S01]  /*3e10*/  FADD.FTZ R11, RZ, R15 ;  /* 0x0000000fff0b7221 */ /* 0x002fe20000010000 */
[----:B0-----:R-:W-:Y:S01]  /*3e20*/  MOV R21, 0x1f ;  /* 0x0000001f00157802 */ /* 0x001fe20000000f00 */
[----:B------:R-:W-:Y:S01]  /*3e30*/  IMAD.MOV.U32 R15, RZ, RZ, 0x1 ;  /* 0x00000001ff0f7424 */ /* 0x000fe200078e00ff */
[----:B------:R-:W-:Y:S01]  /*3e40*/  MOV R18, 0x3e80 ;  /* 0x00003e8000127802 */ /* 0x000fe20000000f00 */
[----:B------:R-:W-:Y:S02]  /*3e50*/  IMAD.MOV.U32 R22, RZ, RZ, -0x1 ;  /* 0xffffffffff167424 */ /* 0x000fe400078e00ff */
[----:B------:R-:W-:Y:S02]  /*3e60*/  IMAD.MOV.U32 R20, RZ, RZ, R11 ;  /* 0x000000ffff147224 */ /* 0x000fe400078e000b */
[----:B------:R-:W-:Y:S05]  /*3e70*/  CALL.REL.NOINC `($__internal_232_$__cuda_sm70_shflsync_bfly_p) ;  /* 0x0000002000007944 */ /* 0x000fea0003c00000 */
[----:B-1----:R-:W-:Y:S01]  /*3e80*/  MOV R16, R15 ;  /* 0x0000000f00107202 */ /* 0x002fe20000000f00 */
[----:B0-----:R-:W-:Y:S05]  /*3e90*/  BRA `(.L_x_9923) ;  /* 0xffffebd000007947 */ /* 0x001fea000383ffff */
        .weak           $__internal_232_$__cuda_sm70_shflsync_bfly_p
        .type           $__internal_232_$__cuda_sm70_shflsync_bfly_p,@function
        .size           $__internal_232_$__cuda_sm70_shflsync_bfly_p,(.L_x_24893 - $__internal_232_$__cuda_sm70_shflsync_bfly_p)
$__internal_232_$__cuda_sm70_shflsync_bfly_p:
[----:B------:R-:W-:Y:S01]  /*3ea0*/  IMAD.MOV.U32 R19, RZ, RZ, 0x0 ;  /* 0x00000000ff137424 */ /* 0x000fe200078e00ff */
[----:B------:R-:W-:Y:S04]  /*3eb0*/  WARPSYNC R22 ;  /* 0x0000001600007348 */ /* 0x000fe80003800000 */
[----:B------:R0:W1:Y:S01]  /*3ec0*/  SHFL.BFLY PT, R15, R20, R15, R21 ;  /* 0x0c00000f140f7389 */ /* 0x00006200000e0015 */
[----:B------:R-:W-:Y:S05]  /*3ed0*/  RET.REL.NODEC R18 `(_ZN4vllm25paged_attention_v2_kernelIthLi64ELi32ELi128ELNS_18Fp8KVCacheDataTypeE1ELb1ELi512EEEvPfS2_PT_PKS3_PKT0_S9_ifPKiSB_iPKfiiiSD_SD_iiiii) ;  /* 0xffffc12012007950 */ /* 0x000fea0003c3ffff */
.L_x_9924:
        /* <DEDUP_REMOVED lines=10> */
.L_x_24893:


//--------------------- .text._ZN4vllm25paged_attention_v2_kernelIthLi32ELi32ELi128ELNS_18Fp8KVCacheDataTypeE1ELb1ELi512EEEvPfS2_PT_PKS3_PKT0_S9_ifPKiSB_iPKfiiiSD_SD_iiiii --------------------------
	.section	.text._ZN4vllm25paged_attention_v2_kernelIthLi32ELi32ELi128ELNS_18Fp8KVCacheDataTypeE1ELb1ELi512EEEvPfS2_PT_PKS3_PKT0_S9_ifPKiSB_iPKfiiiSD_SD_iiiii,"ax",@progbits
	.sectioninfo	@"SHI_REGISTERS=39"
	.align	128
        .global         _ZN4vllm25paged_attention_v2_kernelIthLi32ELi32ELi128ELNS_18Fp8KVCacheDataTypeE1ELb1ELi512EEEvPfS2_PT_PKS3_PKT0_S9_ifPKiSB_iPKfiiiSD_SD_iiiii
        .type           _ZN4vllm25paged_attention_v2_kernelIthLi32ELi32ELi128ELNS_18Fp8KVCacheDataTypeE1ELb1ELi512EEEvPfS2_PT_PKS3_PKT0_S9_ifPKiSB_iPKfiiiSD_SD_iiiii,@function
        .size           _ZN4vllm25paged_attention_v2_kernelIthLi32ELi32ELi128ELNS_18Fp8KVCacheDataTypeE1ELb1ELi512EEEvPfS2_PT_PKS3_PKT0_S9_ifPKiSB_iPKfiiiSD_SD_iiiii,(.L_x_24894 - _ZN4vllm25paged_attention_v2_kernelIthLi32ELi32ELi128ELNS_18Fp8KVCacheDataTypeE1ELb1ELi512EEEvPfS2_PT_PKS3_PKT0_S9_ifPKiSB_iPKfiiiSD_SD_iiiii)
        .other          _ZN4vllm25paged_attention_v2_kernelIthLi32ELi32ELi128ELNS_18Fp8KVCacheDataTypeE1ELb1ELi512EEEvPfS2_PT_PKS3_PKT0_S9_ifPKiSB_iPKfiiiSD_SD_iiiii,@"STO_CUDA_ENTRY STV_DEFAULT"
_ZN4vllm25paged_attention_v2_kernelIthLi32ELi32ELi128ELNS_18Fp8KVCacheDataTypeE1ELb1ELi512EEEvPfS2_PT_PKS3_PKT0_S9_ifPKiSB_iPKfiiiSD_SD_iiiii:
.text._ZN4vllm25paged_attention_v2_kernelIthLi32ELi32ELi128ELNS_18Fp8KVCacheDataTypeE1ELb1ELi512EEEvPfS2_PT_PKS3_PKT0_S9_ifPKiSB_iPKfiiiSD_SD_iiiii:
        /* <DEDUP_REMOVED lines=113> */
.L_x_9925:
[----:B0-----:R-:W-:-:S04]  /*0710*/  IMAD.MOV.U32 R9, RZ, RZ, c[0x0][0xc] ;  /* 0x00000300ff097624 */ /* 0x001fc800078e00ff */
[----:B------:R-:W-:-:S04]  /*0720*/  IMAD R9, R9, c[0x0][0x1d8], R4 ;  /* 0x0000760009097a24 */ /* 0x000fc800078e0204 */
[----:B------:R-:W-:-:S03]  /*0730*/  IMAD R9, R9, c[0x0][0x1e8], RZ ;  /* 0x00007a0009097a24 */ /* 0x000fc600078e02ff */
.L_x_9926:
        /* <DEDUP_REMOVED lines=20> */
.L_x_9930:
        /* <DEDUP_REMOVED lines=36> */
.L_x_9928:
[----:B------:R-:W-:Y:S05]  /*0ac0*/  BSYNC B7 ;  /* 0x0000000000077941 */ /* 0x000fea0003800000 */
.L_x_9927:
[----:B------:R-:W-:Y:S05]  /*0ad0*/  BRA.DIV ~URZ, `(.L_x_9931) ;  /* 0x000027627f007947 */ /* 0x000fea000b800000 */
[----:B------:R-:W-:-:S05]  /*0ae0*/  IMAD.MOV.U32 R15, RZ, RZ, -0x800001 ;  /* 0xff7fffffff0f7424 */ /* 0x000fca00078e00ff */
.L_x_9963:
        /* <DEDUP_REMOVED lines=10> */
.L_x_9964:
        /* <DEDUP_REMOVED lines=35> */
.L_x_9937:
        /* <DEDUP_REMOVED lines=11> */
.L_x_9936:
[----:B------:R-:W-:Y:S05]  /*0e70*/  BSYNC B1 ;  /* 0x0000000000017941 */ /* 0x000fea0003800000 */
.L_x_9935:
        /* <DEDUP_REMOVED lines=10> */
.L_x_9940:
        /* <DEDUP_REMOVED lines=100> */
.L_x_9939:
[----:B------:R-:W-:Y:S05]  /*1560*/  BSYNC B1 ;  /* 0x0000000000017941 */ /* 0x000fea0003800000 */
.L_x_9938:
        /* <DEDUP_REMOVED lines=55> */
.L_x_9942:
[----:B------:R-:W-:Y:S05]  /*18e0*/  BSYNC B1 ;  /* 0x0000000000017941 */ /* 0x000fea0003800000 */
.L_x_9941:
        /* <DEDUP_REMOVED lines=26> */
.L_x_9934:
[----:B------:R-:W-:Y:S05]  /*1a90*/  BSYNC B0 ;  /* 0x0000000000007941 */ /* 0x000fea0003800000 */
.L_x_9933:
        /* <DEDUP_REMOVED lines=43> */
.L_x_9947:
        /* <DEDUP_REMOVED lines=8> */
.L_x_9946:
[----:B------:R-:W-:Y:S05]  /*1dd0*/  BSYNC B1 ;  /* 0x0000000000017941 */ /* 0x000fea0003800000 */
.L_x_9945:
        /* <DEDUP_REMOVED lines=10> */
.L_x_9950:
        /* <DEDUP_REMOVED lines=52> */
.L_x_9949:
[----:B------:R-:W-:Y:S05]  /*21c0*/  BSYNC B1 ;  /* 0x0000000000017941 */ /* 0x000fea0003800000 */
.L_x_9948:
        /* <DEDUP_REMOVED lines=31> */
.L_x_9952:
[----:B------:R-:W-:Y:S05]  /*23c0*/  BSYNC B1 ;  /* 0x0000000000017941 */ /* 0x000fea0003800000 */
.L_x_9951:
        /* <DEDUP_REMOVED lines=14> */
.L_x_9944:
[----:B------:R-:W-:Y:S05]  /*24b0*/  BSYNC B0 ;  /* 0x0000000000007941 */ /* 0x000fea0003800000 */
.L_x_9943:
        /* <DEDUP_REMOVED lines=20> */
.L_x_9954:
[----:B------:R-:W-:Y:S05]  /*2600*/  BSYNC B0 ;  /* 0x0000000000007941 */ /* 0x000fea0003800000 */
.L_x_9953:
        /* <DEDUP_REMOVED lines=24> */
.L_x_9958:
        /* <DEDUP_REMOVED lines=32> */
.L_x_9956:
[----:B------:R-:W-:Y:S05]  /*2990*/  BSYNC B6 ;  /* 0x0000000000067941 */ /* 0x000fea0003800000 */
.L_x_9955:
[----:B------:R-:W-:Y:S05]  /*29a0*/  BRA.DIV ~URZ, `(.L_x_9959) ;  /* 0x00000a927f007947 */ /* 0x000fea000b800000 */
[----:B------:R-:W-:-:S10]  /*29b0*/  HFMA2.MMA R7, -RZ, RZ, 0, 0 ;  /* 0x00000000ff077435 */ /* 0x000fd400000001ff */
.L_x_9965:
        /* <DEDUP_REMOVED lines=8> */
.L_x_9966:
        /* <DEDUP_REMOVED lines=46> */
.L_x_9962:
[----:B0-----:R-:W-:Y:S05]  /*2d20*/  BSYNC B0 ;  /* 0x0000000000007941 */ /* 0x001fea0003800000 */
.L_x_9961:
        /* <DEDUP_REMOVED lines=42> */
.L_x_9929:
        /* <DEDUP_REMOVED lines=19> */
.L_x_9957:
        /* <DEDUP_REMOVED lines=20> */
.L_x_9931:
[----:B------:R-:W-:Y:S01]  /*3240*/  IMAD.MOV.U32 R18, RZ, RZ, -0x800001 ;  /* 0xff7fffffff127424 */ /* 0x000fe200078e00ff */
[----:B------:R-:W-:Y:S01]  /*3250*/  MOV R20, 0x1f ;  /* 0x0000001f00147802 */ /* 0x000fe20000000f00 */
[----:B------:R-:W-:Y:S01]  /*3260*/  IMAD.MOV.U32 R15, RZ, RZ, 0x10 ;  /* 0x00000010ff0f7424 */ /* 0x000fe200078e00ff */
[----:B------:R-:W-:Y:S01]  /*3270*/  MOV R16, 0x32a0 ;  /* 0x000032a000107802 */ /* 0x000fe20000000f00 */
[----:B------:R-:W-:Y:S02]  /*3280*/  IMAD.MOV.U32 R21, RZ, RZ, -0x1 ;  /* 0xffffffffff157424 */ /* 0x000fe400078e00ff */
[----:B------:R-:W-:Y:S05]  /*3290*/  CALL.REL.NOINC `($__internal_233_$__cuda_sm70_shflsync_bfly_p) ;  /* 0x0000051000007944 */ /* 0x000fea0003c00000 */
[----:B01----:R-:W-:Y:S05]  /*32a0*/  BRA `(.L_x_9963) ;  /* 0xffffd84000007947 */ /* 0x003fea000383ffff */
.L_x_9932:
[----:B------:R-:W-:Y:S01]  /*32b0*/  HFMA2.MMA R20, -RZ, RZ, 0, 1.847743988037109375e-06 ;  /* 0x0000001fff147435 */ /* 0x000fe200000001ff */
[----:B------:R-:W-:Y:S01]  /*32c0*/  IMAD.MOV.U32 R15, RZ, RZ, 0x8 ;  /* 0x00000008ff0f7424 */ /* 0x000fe200078e00ff */
[----:B------:R-:W-:Y:S01]  /*32d0*/  MOV R16, 0x3300 ;  /* 0x0000330000107802 */ /* 0x000fe20000000f00 */
[----:B------:R-:W-:-:S03]  /*32e0*/  IMAD.MOV.U32 R21, RZ, RZ, -0x1 ;  /* 0xffffffffff157424 */ /* 0x000fc600078e00ff */
[----:B------:R-:W-:Y:S05]  /*32f0*/  CALL.REL.NOINC `($__internal_233_$__cuda_sm70_shflsync_bfly_p) ;  /* 0x000004b000007944 */ /* 0x000fea0003c00000 */
[----:B01----:R-:W-:Y:S01]  /*3300*/  FMNMX.FTZ R18, R18, R15, !PT ;  /* 0x0000000f12127209 */ /* 0x003fe20007810000 */
[----:B------:R-:W-:Y:S01]  /*3310*/  IMAD.MOV.U32 R15, RZ, RZ, 0x4 ;  /* 0x00000004ff0f7424 */ /* 0x000fe200078e00ff */
[----:B------:R-:W-:Y:S01]  /*3320*/  MOV R20, 0x1f ;  /* 0x0000001f00147802 */ /* 0x000fe20000000f00 */
[----:B------:R-:W-:Y:S01]  /*3330*/  IMAD.MOV.U32 R21, RZ, RZ, -0x1 ;  /* 0xffffffffff157424 */ /* 0x000fe200078e00ff */
[----:B------:R-:W-:-:S02]  /*3340*/  MOV R16, 0x3360 ;  /* 0x0000336000107802 */ /* 0x000fc40000000f00 */
[----:B------:R-:W-:Y:S05]  /*3350*/  CALL.REL.NOINC `($__internal_233_$__cuda_sm70_shflsync_bfly_p) ;  /* 0x0000045000007944 */ /* 0x000fea0003c00000 */
[----:B0-----:R-:W-:Y:S01]  /*3360*/  HFMA2.MMA R20, -RZ, RZ, 0, 1.847743988037109375e-06 ;  /* 0x0000001fff147435 */ /* 0x001fe200000001ff */
[----:B-1----:R-:W-:Y:S01]  /*3370*/  FMNMX.FTZ R18, R18, R15, !PT ;  /* 0x0000000f12127209 */ /* 0x002fe20007810000 */
[----:B------:R-:W-:Y:S01]  /*3380*/  IMAD.MOV.U32 R15, RZ, RZ, 0x2 ;  /* 0x00000002ff0f7424 */ /* 0x000fe200078e00ff */
[----:B------:R-:W-:Y:S01]  /*3390*/  MOV R16, 0x33c0 ;  /* 0x000033c000107802 */ /* 0x000fe20000000f00 */
[----:B------:R-:W-:-:S02]  /*33a0*/  IMAD.MOV.U32 R21, RZ, RZ, -0x1 ;  /* 0xffffffffff157424 */ /* 0x000fc400078e00ff */
[----:B------:R-:W-:Y:S05]  /*33b0*/  CALL.REL.NOINC `($__internal_233_$__cuda_sm70_shflsync_bfly_p) ;  /* 0x000003f000007944 */ /* 0x000fea0003c00000 */
[----:B01----:R-:W-:Y:S01]  /*33c0*/  FMNMX.FTZ R18, R18, R15, !PT ;  /* 0x0000000f12127209 */ /* 0x003fe20007810000 */
[----:B------:R-:W-:Y:S01]  /*33d0*/  IMAD.MOV.U32 R15, RZ, RZ, 0x1 ;  /* 0x00000001ff0f7424 */ /* 0x000fe200078e00ff */
[----:B------:R-:W-:Y:S01]  /*33e0*/  MOV R20, 0x1f ;  /* 0x0000001f00147802 */ /* 0x000fe20000000f00 */
[----:B------:R-:W-:Y:S01]  /*33f0*/  IMAD.MOV.U32 R21, RZ, RZ, -0x1 ;  /* 0xffffffffff157424 */ /* 0x000fe200078e00ff */
[----:B------:R-:W-:-:S02]  /*3400*/  MOV R16, 0x3420 ;  /* 0x0000342000107802 */ /* 0x000fc40000000f00 */
[----:B------:R-:W-:Y:S05]  /*3410*/  CALL.REL.NOINC `($__internal_233_$__cuda_sm70_shflsync_bfly_p) ;  /* 0x0000039000007944 */ /* 0x000fea0003c00000 */
[----:B-1----:R-:W-:Y:S01]  /*3420*/  IMAD.MOV.U32 R17, RZ, RZ, R15 ;  /* 0x000000ffff117224 */ /* 0x002fe200078e000f */
[----:B0-----:R-:W-:Y:S05]  /*3430*/  BRA `(.L_x_9964) ;  /* 0xffffd75000007947 */ /* 0x001fea000383ffff */
.L_x_9959:
[----:B0-----:R-:W-:Y:S01]  /*3440*/  HFMA2.MMA R18, -RZ, RZ, 0, 0 ;  /* 0x00000000ff127435 */ /* 0x001fe200000001ff */
[----:B------:R-:W-:Y:S01]  /*3450*/  IMAD.MOV.U32 R15, RZ, RZ, 0x2 ;  /* 0x00000002ff0f7424 */ /* 0x000fe200078e00ff */
[----:B------:R-:W-:Y:S01]  /*3460*/  MOV R21, 0xffffffff ;  /* 0xffffffff00157802 */ /* 0x000fe20000000f00 */
[----:B------:R-:W-:Y:S01]  /*3470*/  IMAD.MOV.U32 R20, RZ, RZ, 0x1f ;  /* 0x0000001fff147424 */ /* 0x000fe200078e00ff */
[----:B------:R-:W-:-:S02]  /*3480*/  MOV R16, 0x34a0 ;  /* 0x000034a000107802 */ /* 0x000fc40000000f00 */
[----:B------:R-:W-:Y:S05]  /*3490*/  CALL.REL.NOINC `($__internal_233_$__cuda_sm70_shflsync_bfly_p) ;  /* 0x0000031000007944 */ /* 0x000fea0003c00000 */
[----:B-1----:R-:W-:Y:S01]  /*34a0*/  IMAD.MOV.U32 R7, RZ, RZ, R15 ;  /* 0x000000ffff077224 */ /* 0x002fe200078e000f */
[----:B0-----:R-:W-:Y:S05]  /*34b0*/  BRA `(.L_x_9965) ;  /* 0xfffff50000007947 */ /* 0x001fea000383ffff */
.L_x_9960:
[----:B------:R-:W-:Y:S01]  /*34c0*/  HFMA2.MMA R20, -RZ, RZ, 0, 1.847743988037109375e-06 ;  /* 0x0000001fff147435 */ /* 0x000fe200000001ff */
[----:B------:R-:W-:Y:S01]  /*34d0*/  IMAD.MOV.U32 R15, RZ, RZ, 0x1 ;  /* 0x00000001ff0f7424 */ /* 0x000fe200078e00ff */
[----:B------:R-:W-:Y:S01]  /*34e0*/  MOV R16, 0x3510 ;  /* 0x0000351000107802 */ /* 0x000fe20000000f00 */
[----:B------:R-:W-:-:S03]  /*34f0*/  IMAD.MOV.U32 R21, RZ, RZ, -0x1 ;  /* 0xffffffffff157424 */ /* 0x000fc600078e00ff */
[----:B------:R-:W-:Y:S05]  /*3500*/  CALL.REL.NOINC `($__internal_233_$__cuda_sm70_shflsync_bfly_p) ;  /* 0x000002a000007944 */ /* 0x000fea0003c00000 */
[----:B-1----:R-:W-:Y:S01]  /*3510*/  FADD.FTZ R9, R18, R15 ;  /* 0x0000000f12097221 */ /* 0x002fe20000010000 */
[----:B------:R-:W-:Y:S01]  /*3520*/  MOV R15, 0x2 ;  /* 0x00000002000f7802 */ /* 0x000fe20000000f00 */
[----:B0-----:R-:W-:Y:S01]  /*3530*/  IMAD.MOV.U32 R18, RZ, RZ, RZ ;  /* 0x000000ffff127224 */ /* 0x001fe200078e00ff */
[----:B------:R-:W-:Y:S01]  /*3540*/  MOV R16, 0x3580 ;  /* 0x0000358000107802 */ /* 0x000fe20000000f00 */
[----:B------:R-:W-:-:S02]  /*3550*/  IMAD.MOV.U32 R20, RZ, RZ, 0x1f ;  /* 0x0000001fff147424 */ /* 0x000fc400078e00ff */
[----:B------:R-:W-:Y:S02]  /*3560*/  IMAD.MOV.U32 R21, RZ, RZ, -0x1 ;  /* 0xffffffffff157424 */ /* 0x000fe400078e00ff */
[----:B------:R-:W-:Y:S05]  /*3570*/  CALL.REL.NOINC `($__internal_233_$__cuda_sm70_shflsync_bfly_p) ;  /* 0x0000023000007944 */ /* 0x000fea0003c00000 */
[----:B01----:R-:W-:Y:S01]  /*3580*/  FADD.FTZ R18, RZ, R15 ;  /* 0x0000000fff127221 */ /* 0x003fe20000010000 */
[----:B------:R-:W-:Y:S01]  /*3590*/  HFMA2.MMA R15, -RZ, RZ, 0, 5.9604644775390625e-08 ;  /* 0x00000001ff0f7435 */ /* 0x000fe200000001ff */
[----:B------:R-:W-:Y:S01]  /*35a0*/  IMAD.MOV.U32 R20, RZ, RZ, 0x1f ;  /* 0x0000001fff147424 */ /* 0x000fe200078e00ff */
[----:B------:R-:W-:Y:S01]  /*35b0*/  MOV R16, 0x35e0 ;  /* 0x000035e000107802 */ /* 0x000fe20000000f00 */
[----:B------:R-:W-:-:S03]  /*35c0*/  IMAD.MOV.U32 R21, RZ, RZ, -0x1 ;  /* 0xffffffffff157424 */ /* 0x000fc600078e00ff */
[----:B------:R-:W-:Y:S05]  /*35d0*/  CALL.REL.NOINC `($__internal_233_$__cuda_sm70_shflsync_bfly_p) ;  /* 0x000001d000007944 */ /* 0x000fea0003c00000 */
[----:B-1----:R-:W-:Y:S01]  /*35e0*/  FADD.FTZ R8, R18, R15 ;  /* 0x0000000f12087221 */ /* 0x002fe20000010000 */
[----:B0-----:R-:W-:Y:S01]  /*35f0*/  MOV R18, RZ ;  /* 0x000000ff00127202 */ /* 0x001fe20000000f00 */
[----:B------:R-:W-:Y:S01]  /*3600*/  IMAD.MOV.U32 R15, RZ, RZ, 0x2 ;  /* 0x00000002ff0f7424 */ /* 0x000fe200078e00ff */
[----:B------:R-:W-:Y:S01]  /*3610*/  MOV R21, 0xffffffff ;  /* 0xffffffff00157802 */ /* 0x000fe20000000f00 */
[----:B------:R-:W-:Y:S01]  /*3620*/  IMAD.MOV.U32 R20, RZ, RZ, 0x1f ;  /* 0x0000001fff147424 */ /* 0x000fe200078e00ff */
[----:B------:R-:W-:Y:S02]  /*3630*/  MOV R16, 0x3650 ;  /* 0x0000365000107802 */ /* 0x000fe40000000f00 */
[----:B------:R-:W-:Y:S05]  /*3640*/  CALL.REL.NOINC `($__internal_233_$__cuda_sm70_shflsync_bfly_p) ;  /* 0x0000016000007944 */ /* 0x000fea0003c00000 */
[----:B01----:R-:W-:Y:S01]  /*3650*/  FADD.FTZ R18, RZ, R15 ;  /* 0x0000000fff127221 */ /* 0x003fe20000010000 */
[----:B------:R-:W-:Y:S01]  /*3660*/  MOV R21, 0xffffffff ;  /* 0xffffffff00157802 */ /* 0x000fe20000000f00 */
[----:B------:R-:W-:Y:S01]  /*3670*/  IMAD.MOV.U32 R15, RZ, RZ, 0x1 ;  /* 0x00000001ff0f7424 */ /* 0x000fe200078e00ff */
[----:B------:R-:W-:Y:S01]  /*3680*/  MOV R16, 0x36b0 ;  /* 0x000036b000107802 */ /* 0x000fe20000000f00 */
[----:B------:R-:W-:-:S02]  /*3690*/  IMAD.MOV.U32 R20, RZ, RZ, 0x1f ;  /* 0x0000001fff147424 */ /* 0x000fc400078e00ff */
[----:B------:R-:W-:Y:S05]  /*36a0*/  CALL.REL.NOINC `($__internal_233_$__cuda_sm70_shflsync_bfly_p) ;  /* 0x0000010000007944 */ /* 0x000fea0003c00000 */
[----:B0-----:R-:W-:Y:S01]  /*36b0*/  HFMA2.MMA R20, -RZ, RZ, 0, 1.847743988037109375e-06 ;  /* 0x0000001fff147435 */ /* 0x001fe200000001ff */
[----:B-1----:R-:W-:Y:S01]  /*36c0*/  FADD.FTZ R7, R18, R15 ;  /* 0x0000000f12077221 */ /* 0x002fe20000010000 */
[----:B------:R-:W-:Y:S01]  /*36d0*/  MOV R16, 0x3720 ;  /* 0x0000372000107802 */ /* 0x000fe20000000f00 */
[----:B------:R-:W-:-:S02]  /*36e0*/  IMAD.MOV.U32 R18, RZ, RZ, RZ ;  /* 0x000000ffff127224 */ /* 0x000fc400078e00ff */
[----:B------:R-:W-:Y:S02]  /*36f0*/  IMAD.MOV.U32 R15, RZ, RZ, 0x2 ;  /* 0x00000002ff0f7424 */ /* 0x000fe400078e00ff */
[----:B------:R-:W-:Y:S02]  /*3700*/  IMAD.MOV.U32 R21, RZ, RZ, -0x1 ;  /* 0xffffffffff157424 */ /* 0x000fe400078e00ff */
[----:B------:R-:W-:Y:S05]  /*3710*/  CALL.REL.NOINC `($__internal_233_$__cuda_sm70_shflsync_bfly_p) ;  /* 0x0000009000007944 */ /* 0x000fea0003c00000 */
[----:B-1----:R-:W-:Y:S01]  /*3720*/  FADD.FTZ R11, RZ, R15 ;  /* 0x0000000fff0b7221 */ /* 0x002fe20000010000 */
[----:B0-----:R-:W-:Y:S01]  /*3730*/  MOV R20, 0x1f ;  /* 0x0000001f00147802 */ /* 0x001fe20000000f00 */
[----:B------:R-:W-:Y:S01]  /*3740*/  IMAD.MOV.U32 R15, RZ, RZ, 0x1 ;  /* 0x00000001ff0f7424 */ /* 0x000fe200078e00ff */
[----:B------:R-:W-:Y:S01]  /*3750*/  MOV R16, 0x3790 ;  /* 0x0000379000107802 */ /* 0x000fe20000000f00 */
[----:B------:R-:W-:Y:S02]  /*3760*/  IMAD.MOV.U32 R21, RZ, RZ, -0x1 ;  /* 0xffffffffff157424 */ /* 0x000fe400078e00ff */
[----:B------:R-:W-:Y:S02]  /*3770*/  IMAD.MOV.U32 R18, RZ, RZ, R11 ;  /* 0x000000ffff127224 */ /* 0x000fe400078e000b */
[----:B------:R-:W-:Y:S05]  /*3780*/  CALL.REL.NOINC `($__internal_233_$__cuda_sm70_shflsync_bfly_p) ;  /* 0x0000002000007944 */ /* 0x000fea0003c00000 */
[----:B-1----:R-:W-:Y:S01]  /*3790*/  MOV R12, R15 ;  /* 0x0000000f000c7202 */ /* 0x002fe20000000f00 */
[----:B0-----:R-:W-:Y:S05]  /*37a0*/  BRA `(.L_x_9966) ;  /* 0xfffff29000007947 */ /* 0x001fea000383ffff */
        .weak           $__internal_233_$__cuda_sm70_shflsync_bfly_p
        .type           $__internal_233_$__cuda_sm70_shflsync_bfly_p,@function
        .size           $__internal_233_$__cuda_sm70_shflsync_bfly_p,(.L_x_24894 - $__internal_233_$__cuda_sm70_shflsync_bfly_p)
$__internal_233_$__cuda_sm70_shflsync_bfly_p:
[----:B------:R-:W-:Y:S01]  /*37b0*/  IMAD.MOV.U32 R17, RZ, RZ, 0x0 ;  /* 0x00000000ff117424 */ /* 0x000fe200078e00ff */
[----:B------:R-:W-:Y:S04]  /*37c0*/  WARPSYNC R21 ;  /* 0x0000001500007348 */ /* 0x000fe80003800000 */
[----:B------:R0:W1:Y:S01]  /*37d0*/  SHFL.BFLY PT, R15, R18, R15, R20 ;  /* 0x0c00000f120f7389 */ /* 0x00006200000e0014 */
[----:B------:R-:W-:Y:S05]  /*37e0*/  RET.REL.NODEC R16 `(_ZN4vllm25paged_attention_v2_kernelIthLi32ELi32ELi128ELNS_18Fp8KVCacheDataTypeE1ELb1ELi512EEEvPfS2_PT_PKS3_PKT0_S9_ifPKiSB_iPKfiiiSD_SD_iiiii) ;  /* 0xffffc81010007950 */ /* 0x000fea0003c3ffff */
.L_x_9967:
        /* <DEDUP_REMOVED lines=9> */
.L_x_24894:


//--------------------- .text._ZN4vllm25paged_attention_v2_kernelIthLi256ELi16ELi128ELNS_18Fp8KVCacheDataTypeE1ELb0ELi512EEEvPfS2_PT_PKS3_PKT0_S9_ifPKiSB_iPKfiiiSD_SD_iiiii --------------------------
	.section	.text._ZN4vllm25paged_attention_v2_kernelIthLi256ELi16ELi128ELNS_18Fp8KVCacheDataTypeE1ELb0ELi512EEEvPfS2_PT_PKS3_PKT0_S9_ifPKiSB_iPKfiiiSD_SD_iiiii,"ax",@progbits
	.sectioninfo	@"SHI_REGISTERS=32"
	.align	128
        .global         _ZN4vllm25paged_attention_v2_kernelIthLi256ELi16ELi128ELNS_18Fp8KVCacheDataTypeE1ELb0ELi512EEEvPfS2_PT_PKS3_PKT0_S9_ifPKiSB_iPKfiiiSD_SD_iiiii
        .type           _ZN4vllm25paged_attention_v2_kernelIthLi256ELi16ELi128ELNS_18Fp8KVCacheDataTypeE1ELb0ELi512EEEvPfS2_PT_PKS3_PKT0_S9_ifPKiSB_iPKfiiiSD_SD_iiiii,@function
        .size           _ZN4vllm25paged_attention_v2_kernelIthLi256ELi16ELi128ELNS_18Fp8KVCacheDataTypeE1ELb0ELi512EEEvPfS2_PT_PKS3_PKT0_S9_ifPKiSB_iPKfiiiSD_SD_iiiii,(.L_x_24895 - _ZN4vllm25paged_attention_v2_kernelIthLi256ELi16ELi128ELNS_18Fp8KVCacheDataTypeE1ELb0ELi512EEEvPfS2_PT_PKS3_PKT0_S9_ifPKiSB_iPKfiiiSD_SD_iiiii)
        .other          _ZN4vllm25paged_attention_v2_kernelIthLi256ELi16ELi128ELNS_18Fp8KVCacheDataTypeE1ELb0ELi512EEEvPfS2_PT_PKS3_PKT0_S9_ifPKiSB_iPKfiiiSD_SD_iiiii,@"STO_CUDA_ENTRY STV_DEFAULT"
_ZN4vllm25paged_attention_v2_kernelIthLi256ELi16ELi128ELNS_18Fp8KVCacheDataTypeE1ELb0ELi512EEEvPfS2_PT_PKS3_PKT0_S9_ifPKiSB_iPKfiiiSD_SD_iiiii:
.text._ZN4vllm25paged_attention_v2_kernelIthLi256ELi16ELi128ELNS_18Fp8KVCacheDataTypeE1ELb0ELi512EEEvPfS2_PT_PKS3_PKT0_S9_ifPKiSB_iPKfiiiSD_SD_iiiii:
        /* <DEDUP_REMOVED lines=33> */
.L_x_10001:
        /* <DEDUP_REMOVED lines=8> */
.L_x_10002:
        /* <DEDUP_REMOVED lines=35> */
.L_x_9975:
        /* <DEDUP_REMOVED lines=11> */
.L_x_9974:
[----:B------:R-:W-:Y:S05]  /*0570*/  BSYNC B1 ;  /* 0x0000000000017941 */ /* 0x000fea0003800000 */
.L_x_9973:
        /* <DEDUP_REMOVED lines=10> */
.L_x_9978:
        /* <DEDUP_REMOVED lines=100> */
.L_x_9977:
[----:B------:R-:W-:Y:S05]  /*0c60*/  BSYNC B1 ;  /* 0x0000000000017941 */ /* 0x000fea0003800000 */
.L_x_9976:
        /* <DEDUP_REMOVED lines=55> */
.L_x_9980:
[----:B------:R-:W-:Y:S05]  /*0fe0*/  BSYNC B1 ;  /* 0x0000000000017941 */ /* 0x000fea0003800000 */
.L_x_9979:
        /* <DEDUP_REMOVED lines=26> */
.L_x_9972:
[----:B------:R-:W-:Y:S05]  /*1190*/  BSYNC B0 ;  /* 0x0000000000007941 */ /* 0x000fea0003800000 */
.L_x_9971:
        /* <DEDUP_REMOVED lines=43> */
.L_x_9985:
        /* <DEDUP_REMOVED lines=8> */
.L_x_9984:
[----:B------:R-:W-:Y:S05]  /*14d0*/  BSYNC B1 ;  /* 0x0000000000017941 */ /* 0x000fea0003800000 */
.L_x_9983:
        /* <DEDUP_REMOVED lines=10> */
.L_x_9988:
        /* <DEDUP_REMOVED lines=52> */
.L_x_9987:
[----:B------:R-:W-:Y:S05]  /*18c0*/  BSYNC B1 ;  /* 0x0000000000017941 */ /* 0x000fea0003800000 */
.L_x_9986:
        /* <DEDUP_REMOVED lines=31> */
.L_x_9990:
[----:B------:R-:W-:Y:S05]  /*1ac0*/  BSYNC B1 ;  /* 0x0000000000017941 */ /* 0x000fea0003800000 */
.L_x_9989:
        /* <DEDUP_REMOVED lines=14> */
.L_x_9982:
[----:B------:R-:W-:Y:S05]  /*1bb0*/  BSYNC B0 ;  /* 0x0000000000007941 */ /* 0x000fea0003800000 */
.L_x_9981:
        /* <DEDUP_REMOVED lines=28> */
.L_x_9992:
[----:B------:R-:W-:Y:S05]  /*1d80*/  BSYNC B0 ;  /* 0x0000000000007941 */ /* 0x000fea0003800000 */
.L_x_9991:
        /* <DEDUP_REMOVED lines=34> */
.L_x_9994:
[----:B------:R-:W-:Y:S05]  /*1fb0*/  BSYNC B0 ;  /* 0x0000000000007941 */ /* 0x000fea0003800000 */
.L_x_9993:
        /* <DEDUP_REMOVED lines=35> */
.L_x_9996:
[----:B------:R-:W-:Y:S05]  /*21f0*/  BSYNC B0 ;  /* 0x0000000000007941 */ /* 0x000fea0003800000 */
.L_x_9995:
        /* <DEDUP_REMOVED lines=19> */
.L_x_9998:
[----:B------:R-:W-:Y:S05]  /*2330*/  BSYNC B0 ;  /* 0x0000000000007941 */ /* 0x000fea0003800000 */
.L_x_9997:
        /* <DEDUP_REMOVED lines=36> */
.L_x_10000:
[----:B------:R-:W-:Y:S05]  /*2580*/  BSYNC B0 ;  /* 0x0000000000007941 */ /* 0x000fea0003800000 */
.L_x_9999:
        /* <DEDUP_REMOVED lines=130> */
.L_x_9968:
        /* <DEDUP_REMOVED lines=20> */
.L_x_9969:
[----:B------:R-:W-:Y:S01]  /*2ef0*/  HFMA2.MMA R11, -RZ, RZ, 0, 1.847743988037109375e-06 ;  /* 0x0000001fff0b7435 */ /* 0x000fe200000001ff */
[----:B------:R-:W-:Y:S01]  /*2f00*/  IMAD.MOV.U32 R15, RZ, RZ, -0x800001 ;  /* 0xff7fffffff0f7424 */ /* 0x000fe200078e00ff */
[----:B------:R-:W-:Y:S01]  /*2f10*/  MOV R12, 0x2f50 ;  /* 0x00002f50000c7802 */ /* 0x000fe20000000f00 */
[----:B------:R-:W-:Y:S02]  /*2f20*/  IMAD.MOV.U32 R16, RZ, RZ, 0x10 ;  /* 0x00000010ff107424 */ /* 0x000fe400078e00ff */
[----:B------:R-:W-:Y:S02]  /*2f30*/  IMAD.MOV.U32 R18, RZ, RZ, -0x1 ;  /* 0xffffffffff127424 */ /* 0x000fe400078e00ff */
[----:B0-----:R-:W-:Y:S05]  /*2f40*/  CALL.REL.NOINC `($__internal_234_$__cuda_sm70_shflsync_bfly_p) ;  /* 0x0000015000007944 */ /* 0x001fea0003c00000 */
[----:B01----:R-:W-:Y:S05]  /*2f50*/  BRA `(.L_x_10001) ;  /* 0xffffd2b000007947 */ /* 0x003fea000383ffff */
.L_x_9970:
[----:B------:R-:W-:Y:S01]  /*2f60*/  IMAD.MOV.U32 R15, RZ, RZ, R20 ;  /* 0x000000ffff0f7224 */ /* 0x000fe200078e0014 */
[----:B------:R-:W-:Y:S01]  /*2f70*/  MOV R12, 0x2fc0 ;  /* 0x00002fc0000c7802 */ /* 0x000fe20000000f00 */
[----:B------:R-:W-:Y:S02]  /*2f80*/  IMAD.MOV.U32 R16, RZ, RZ, 0x8 ;  /* 0x00000008ff107424 */ /* 0x000fe400078e00ff */
[----:B------:R-:W-:Y:S02]  /*2f90*/  IMAD.MOV.U32 R11, RZ, RZ, 0x1f ;  /* 0x0000001fff0b7424 */ /* 0x000fe400078e00ff */
[----:B------:R-:W-:-:S02]  /*2fa0*/  IMAD.MOV.U32 R18, RZ, RZ, -0x1 ;  /* 0xffffffffff127424 */ /* 0x000fc400078e00ff */
[----:B0-----:R-:W-:Y:S05]  /*2fb0*/  CALL.REL.NOINC `($__internal_234_$__cuda_sm70_shflsync_bfly_p) ;  /* 0x000000e000007944 */ /* 0x001fea0003c00000 */
[----:B01----:R-:W-:Y:S01]  /*2fc0*/  FMNMX.FTZ R15, R20, R11, !PT ;  /* 0x0000000b140f7209 */ /* 0x003fe20007810000 */
[----:B------:R-:W-:Y:S01]  /*2fd0*/  IMAD.MOV.U32 R16, RZ, RZ, 0x4 ;  /* 0x00000004ff107424 */ /* 0x000fe200078e00ff */
[----:B------:R-:W-:Y:S01]  /*2fe0*/  MOV R12, 0x3020 ;  /* 0x00003020000c7802 */ /* 0x000fe20000000f00 */
[----:B------:R-:W-:-:S02]  /*2ff0*/  IMAD.MOV.U32 R11, RZ, RZ, 0x1f ;  /* 0x0000001fff0b7424 */ /* 0x000fc400078e00ff */
[----:B------:R-:W-:Y:S02]  /*3000*/  IMAD.MOV.U32 R18, RZ, RZ, -0x1 ;  /* 0xffffffffff127424 */ /* 0x000fe400078e00ff */
[----:B------:R-:W-:Y:S05]  /*3010*/  CALL.REL.NOINC `($__internal_234_$__cuda_sm70_shflsync_bfly_p) ;  /* 0x0000008000007944 */ /* 0x000fea0003c00000 */
[----:B01----:R-:W-:Y:S01]  /*3020*/  FMNMX.FTZ R15, R15, R11, !PT ;  /* 0x0000000b0f0f7209 */ /* 0x003fe20007810000 */
[----:B------:R-:W-:Y:S01]  /*3030*/  IMAD.MOV.U32 R16, RZ, RZ, 0x2 ;  /* 0x00000002ff107424 */ /* 0x000fe200078e00ff */
[----:B------:R-:W-:Y:S01]  /*3040*/  MOV R12, 0x3080 ;  /* 0x00003080000c7802 */ /* 0x000fe20000000f00 */
[----:B------:R-:W-:Y:S02]  /*3050*/  IMAD.MOV.U32 R11, RZ, RZ, 0x1f ;  /* 0x0000001fff0b7424 */ /* 0x000fe400078e00ff */
[----:B------:R-:W-:Y:S02]  /*3060*/  IMAD.MOV.U32 R18, RZ, RZ, -0x1 ;  /* 0xffffffffff127424 */ /* 0x000fe400078e00ff */
[----:B------:R-:W-:Y:S05]  /*3070*/  CALL.REL.NOINC `($__internal_234_$__cuda_sm70_shflsync_bfly_p) ;  /* 0x0000002000007944 */ /* 0x000fea0003c00000 */
[----:B-1----:R-:W-:Y:S01]  /*3080*/  IMAD.MOV.U32 R12, RZ, RZ, R11 ;  /* 0x000000ffff0c7224 */ /* 0x002fe200078e000b */
[----:B0-----:R-:W-:Y:S05]  /*3090*/  BRA `(.L_x_10002) ;  /* 0xffffd1f000007947 */ /* 0x001fea000383ffff */
        .weak           $__internal_234_$__cuda_sm70_shflsync_bfly_p
        .type           $__internal_234_$__cuda_sm70_shflsync_bfly_p,@function
        .size           $__internal_234_$__cuda_sm70_shflsync_bfly_p,(.L_x_24895 - $__internal_234_$__cuda_sm70_shflsync_bfly_p)
$__internal_234_$__cuda_sm70_shflsync_bfly_p:
[----:B------:R-:W-:Y:S01]  /*30a0*/  IMAD.MOV.U32 R13, RZ, RZ, 0x0 ;  /* 0x00000000ff0d7424 */ /* 0x000fe200078e00ff */
[----:B------:R-:W-:Y:S04]  /*30b0*/  WARPSYNC R18 ;  /* 0x0000001200007348 */ /* 0x000fe80003800000 */
[----:B------:R0:W1:Y:S01]  /*30c0*/  SHFL.BFLY PT, R11, R15, R16, R11 ;  /* 0x0c0000100f0b7389 */ /* 0x00006200000e000b */
[----:B------:R-:W-:Y:S05]  /*30d0*/  RET.REL.NODEC R12 `(_ZN4vllm25paged_attention_v2_kernelIthLi256ELi16ELi128ELNS_18Fp8KVCacheDataTypeE1ELb0ELi512EEEvPfS2_PT_PKS3_PKT0_S9_ifPKiSB_iPKfiiiSD_SD_iiiii) ;  /* 0xffffcf200c007950 */ /* 0x000fea0003c3ffff */
.L_x_10003:
        /* <DEDUP_REMOVED lines=10> */
.L_x_24895:


//--------------------- .text._ZN4vllm25paged_attention_v2_kernelIthLi192ELi16ELi128ELNS_18Fp8KVCacheDataTypeE1ELb0ELi512EEEvPfS2_PT_PKS3_PKT0_S9_ifPKiSB_iPKfiiiSD_SD_iiiii --------------------------
	.section	.text._ZN4vllm25paged_attention_v2_kernelIthLi192ELi16ELi128ELNS_18Fp8KVCacheDataTypeE1ELb0ELi512EEEvPfS2_PT_PKS3_PKT0_S9_ifPKiSB_iPKfiiiSD_SD_iiiii,"ax",@progbits
	.sectioninfo	@"SHI_REGISTERS=32"
	.align	128
        .global         _ZN4vllm25paged_attention_v2_kernelIthLi192ELi16ELi128ELNS_18Fp8KVCacheDataTypeE1ELb0ELi512EEEvPfS2_PT_PKS3_PKT0_S9_ifPKiSB_iPKfiiiSD_SD_iiiii
        .type           _ZN4vllm25paged_attention_v2_kernelIthLi192ELi16ELi128ELNS_18Fp8KVCacheDataTypeE1ELb0ELi512EEEvPfS2_PT_PKS3_PKT0_S9_ifPKiSB_iPKfiiiSD_SD_iiiii,@function
        .size           _ZN4vllm25paged_attention_v2_kernelIthLi192ELi16ELi128ELNS_18Fp8KVCacheDataTypeE1ELb0ELi512EEEvPfS2_PT_PKS3_PKT0_S9_ifPKiSB_iPKfiiiSD_SD_iiiii,(.L_x_24896 - _ZN4vllm25paged_attention_v2_kernelIthLi192ELi16ELi128ELNS_18Fp8KVCacheDataTypeE1ELb0ELi512EEEvPfS2_PT_PKS3_PKT0_S9_ifPKiSB_iPKfiiiSD_SD_iiiii)
        .other          _ZN4vllm25paged_attention_v2_kernelIthLi192ELi16ELi128ELNS_18Fp8KVCacheDataTypeE1ELb0ELi512EEEvPfS2_PT_PKS3_PKT0_S9_ifPKiSB_iPKfiiiSD_SD_iiiii,@"STO_CUDA_ENTRY STV_DEFAULT"
_ZN4vllm25paged_attention_v2_kernelIthLi192ELi16ELi128ELNS_18Fp8KVCacheDataTypeE1ELb0ELi512EEEvPfS2_PT_PKS3_PKT0_S9_ifPKiSB_iPKfiiiSD_SD_iiiii:
.text._ZN4vllm25paged_attention_v2_kernelIthLi192ELi16ELi128ELNS_18Fp8KVCacheDataTypeE1ELb0ELi512EEEvPfS2_PT_PKS3_PKT0_S9_ifPKiSB_iPKfiiiSD_SD_iiiii:
        /* <DEDUP_REMOVED lines=33> */
.L_x_10037:
        /* <DEDUP_REMOVED lines=8> */
.L_x_10038:
        /* <DEDUP_REMOVED lines=35> */
.L_x_10011:
        /* <DEDUP_REMOVED lines=11> */
.L_x_10010:
[----:B------:R-:W-:Y:S05]  /*0570*/  BSYNC B1 ;  /* 0x0000000000017941 */ /* 0x000fea0003800000 */
.L_x_10009:
        /* <DEDUP_REMOVED lines=10> */
.L_x_10014:
        /* <DEDUP_REMOVED lines=100> */
.L_x_10013:
[----:B------:R-:W-:Y:S05]  /*0c60*/  BSYNC B1 ;  /* 0x0000000000017941 */ /* 0x000fea0003800000 */
.L_x_10012:
        /* <DEDUP_REMOVED lines=55> */
.L_x_10016:
[----:B------:R-:W-:Y:S05]  /*0fe0*/  BSYNC B1 ;  /* 0x0000000000017941 */ /* 0x000fea0003800000 */
.L_x_10015:
        /* <DEDUP_REMOVED lines=26> */
.L_x_10008:
[----:B------:R-:W-:Y:S05]  /*1190*/  BSYNC B0 ;  /* 0x0000000000007941 */ /* 0x000fea0003800000 */
.L_x_10007:
        /* <DEDUP_REMOVED lines=43> */
.L_x_10021:
        /* <DEDUP_REMOVED lines=8> */
.L_x_10020:
[----:B------:R-:W-:Y:S05]  /*14d0*/  BSYNC B1 ;  /* 0x0000000000017941 */ /* 0x000fea0003800000 */
.L_x_10019:
        /* <DEDUP_REMOVED lines=10> */
.L_x_10024:
        /* <DEDUP_REMOVED lines=52> */
.L_x_10023:
[----:B------:R-:W-:Y:S05]  /*18c0*/  BSYNC B1 ;  /* 0x0000000000017941 */ /* 0x000fea0003800000 */
.L_x_10022:
        /* <DEDUP_REMOVED lines=31> */
.L_x_10026:
[----:B------:R-:W-:Y:S05]  /*1ac0*/  BSYNC B1 ;  /* 0x0000000000017941 */ /* 0x000fea0003800000 */
.L_x_10025:
        /* <DEDUP_REMOVED lines=14> */
.L_x_10018:
[----:B------:R-:W-:Y:S05]  /*1bb0*/  BSYNC B0 ;  /* 0x0000000000007941 */ /* 0x000fea0003800000 */
.L_x_10017:
        /* <DEDUP_REMOVED lines=28> */
.L_x_10028:
[----:B------:R-:W-:Y:S05]  /*1d80*/  BSYNC B0 ;  /* 0x0000000000007941 */ /* 0x000fea0003800000 */
.L_x_10027:
        /* <DEDUP_REMOVED lines=30> */
.L_x_10030:
[----:B------:R-:W-:Y:S05]  /*1f70*/  BSYNC B0 ;  /* 0x0000000000007941 */ /* 0x000fea0003800000 */
.L_x_10029:
        /* <DEDUP_REMOVED lines=27> */
.L_x_10032:
[----:B------:R-:W-:Y:S05]  /*2130*/  BSYNC B0 ;  /* 0x0000000000007941 */ /* 0x000fea0003800000 */
.L_x_10031:
        /* <DEDUP_REMOVED lines=15> */
.L_x_10034:
[----:B------:R-:W-:Y:S05]  /*2230*/  BSYNC B0 ;  /* 0x0000000000007941 */ /* 0x000fea0003800000 */
.L_x_10033:
        /* <DEDUP_REMOVED lines=27> */
.L_x_10036:
[----:B------:R-:W-:Y:S05]  /*23f0*/  BSYNC B0 ;  /* 0x0000000000007941 */ /* 0x000fea0003800000 */
.L_x_10035:
        /* <DEDUP_REMOVED lines=100> */
.L_x_10004:
        /* <DEDUP_REMOVED lines=20> */
.L_x_10005:
[----:B------:R-:W-:Y:S01]  /*2b80*/  HFMA2.MMA R16, -RZ, RZ, 0, 9.5367431640625e-07 ;  /* 0x00000010ff107435 */ /* 0x000fe200000001ff */
[----:B------:R-:W-:Y:S01]  /*2b90*/  IMAD.MOV.U32 R15, RZ, RZ, -0x800001 ;  /* 0xff7fffffff0f7424 */ /* 0x000fe200078e00ff */
[----:B------:R-:W-:Y:S01]  /*2ba0*/  MOV R12, 0x2be0 ;  /* 0x00002be0000c7802 */ /* 0x000fe20000000f00 */
[----:B------:R-:W-:Y:S02]  /*2bb0*/  IMAD.MOV.U32 R11, RZ, RZ, 0x1f ;  /* 0x0000001fff0b7424 */ /* 0x000fe400078e00ff */
[----:B------:R-:W-:Y:S02]  /*2bc0*/  IMAD.MOV.U32 R18, RZ, RZ, -0x1 ;  /* 0xffffffffff127424 */ /* 0x000fe400078e00ff */
[----:B0-----:R-:W-:Y:S05]  /*2bd0*/  CALL.REL.NOINC `($__internal_235_$__cuda_sm70_shflsync_bfly_p) ;  /* 0x0000015000007944 */ /* 0x001fea0003c00000 */
[----:B01----:R-:W-:Y:S05]  /*2be0*/  BRA `(.L_x_10037) ;  /* 0xffffd62000007947 */ /* 0x003fea000383ffff */
.L_x_10006:
[----:B------:R-:W-:Y:S01]  /*2bf0*/  IMAD.MOV.U32 R15, RZ, RZ, R20 ;  /* 0x000000ffff0f7224 */ /* 0x000fe200078e0014 */
[----:B------:R-:W-:Y:S01]  /*2c00*/  MOV R16, 0x8 ;  /* 0x0000000800107802 */ /* 0x000fe20000000f00 */
[----:B------:R-:W-:Y:S01]  /*2c10*/  IMAD.MOV.U32 R11, RZ, RZ, 0x1f ;  /* 0x0000001fff0b7424 */ /* 0x000fe200078e00ff */
[----:B------:R-:W-:Y:S01]  /*2c20*/  MOV R12, 0x2c50 ;  /* 0x00002c50000c7802 */ /* 0x000fe20000000f00 */
[----:B------:R-:W-:Y:S02]  /*2c30*/  IMAD.MOV.U32 R18, RZ, RZ, -0x1 ;  /* 0xffffffffff127424 */ /* 0x000fe400078e00ff */
[----:B0-----:R-:W-:Y:S05]  /*2c40*/  CALL.REL.NOINC `($__internal_235_$__cuda_sm70_shflsync_bfly_p) ;  /* 0x000000e000007944 */ /* 0x001fea0003c00000 */
[----:B01----:R-:W-:Y:S01]  /*2c50*/  FMNMX.FTZ R15, R20, R11, !PT ;  /* 0x0000000b140f7209 */ /* 0x003fe20007810000 */
[----:B------:R-:W-:Y:S01]  /*2c60*/  HFMA2.MMA R11, -RZ, RZ, 0, 1.847743988037109375e-06 ;  /* 0x0000001fff0b7435 */ /* 0x000fe200000001ff */
[----:B------:R-:W-:Y:S01]  /*2c70*/  IMAD.MOV.U32 R16, RZ, RZ, 0x4 ;  /* 0x00000004ff107424 */ /* 0x000fe200078e00ff */
[----:B------:R-:W-:Y:S01]  /*2c80*/  MOV R12, 0x2cb0 ;  /* 0x00002cb0000c7802 */ /* 0x000fe20000000f00 */
[----:B------:R-:W-:-:S03]  /*2c90*/  IMAD.MOV.U32 R18, RZ, RZ, -0x1 ;  /* 0xffffffffff127424 */ /* 0x000fc600078e00ff */
[----:B------:R-:W-:Y:S05]  /*2ca0*/  CALL.REL.NOINC `($__internal_235_$__cuda_sm70_shflsync_bfly_p) ;  /* 0x0000008000007944 */ /* 0x000fea0003c00000 */
[----:B01----:R-:W-:Y:S01]  /*2cb0*/  FMNMX.FTZ R15, R15, R11, !PT ;  /* 0x0000000b0f0f7209 */ /* 0x003fe20007810000 */
[----:B------:R-:W-:Y:S01]  /*2cc0*/  IMAD.MOV.U32 R16, RZ, RZ, 0x2 ;  /* 0x00000002ff107424 */ /* 0x000fe200078e00ff */
[----:B------:R-:W-:Y:S01]  /*2cd0*/  MOV R18, 0xffffffff ;  /* 0xffffffff00127802 */ /* 0x000fe20000000f00 */
[----:B------:R-:W-:Y:S01]  /*2ce0*/  IMAD.MOV.U32 R11, RZ, RZ, 0x1f ;  /* 0x0000001fff0b7424 */ /* 0x000fe200078e00ff */
[----:B------:R-:W-:-:S02]  /*2cf0*/  MOV R12, 0x2d10 ;  /* 0x00002d10000c7802 */ /* 0x000fc40000000f00 */
[----:B------:R-:W-:Y:S05]  /*2d00*/  CALL.REL.NOINC `($__internal_235_$__cuda_sm70_shflsync_bfly_p) ;  /* 0x0000002000007944 */ /* 0x000fea0003c00000 */
[----:B-1----:R-:W-:Y:S01]  /*2d10*/  IMAD.MOV.U32 R12, RZ, RZ, R11 ;  /* 0x000000ffff0c7224 */ /* 0x002fe200078e000b */
[----:B0-----:R-:W-:Y:S05]  /*2d20*/  BRA `(.L_x_10038) ;  /* 0xffffd56000007947 */ /* 0x001fea000383ffff */
        .weak           $__internal_235_$__cuda_sm70_shflsync_bfly_p
        .type           $__internal_235_$__cuda_sm70_shflsync_bfly_p,@function
        .size           $__internal_235_$__cuda_sm70_shflsync_bfly_p,(.L_x_24896 - $__internal_235_$__cuda_sm70_shflsync_bfly_p)
$__internal_235_$__cuda_sm70_shflsync_bfly_p:
[----:B------:R-:W-:Y:S01]  /*2d30*/  IMAD.MOV.U32 R13, RZ, RZ, 0x0 ;  /* 0x00000000ff0d7424 */ /* 0x000fe200078e00ff */
[----:B------:R-:W-:Y:S04]  /*2d40*/  WARPSYNC R18 ;  /* 0x0000001200007348 */ /* 0x000fe80003800000 */
[----:B------:R0:W1:Y:S01]  /*2d50*/  SHFL.BFLY PT, R11, R15, R16, R11 ;  /* 0x0c0000100f0b7389 */ /* 0x00006200000e000b */
[----:B------:R-:W-:Y:S05]  /*2d60*/  RET.REL.NODEC R12 `(_ZN4vllm25paged_attention_v2_kernelIthLi192ELi16ELi128ELNS_18Fp8KVCacheDataTypeE1ELb0ELi512EEEvPfS2_PT_PKS3_PKT0_S9_ifPKiSB_iPKfiiiSD_SD_iiiii) ;  /* 0xffffd2900c007950 */ /* 0x000fea0003c3ffff */
.L_x_10039:
        /* <DEDUP_REMOVED lines=9> */
.L_x_24896:


//--------------------- .text._ZN4vllm25paged_attention_v2_kernelIthLi128ELi16ELi128ELNS_18Fp8KVCacheDataTypeE1ELb0ELi512EEEvPfS2_PT_PKS3_PKT0_S9_ifPKiSB_iPKfiiiSD_SD_iiiii --------------------------
	.section	.text._ZN4vllm25paged_attention_v2_kernelIthLi128ELi16ELi128ELNS_18Fp8KVCacheDataTypeE1ELb0ELi512EEEvPfS2_PT_PKS3_PKT0_S9_ifPKiSB_iPKfiiiSD_SD_iiiii,"ax",@progbits
	.sectioninfo	@"SHI_REGISTERS=32"
	.align	128
        .global         _ZN4vllm25paged_attention_v2_kernelIthLi128ELi16ELi128ELNS_18Fp8KVCacheDataTypeE1ELb0ELi512EEEvPfS2_PT_PKS3_PKT0_S9_ifPKiSB_iPKfiiiSD_SD_iiiii
        .type           _ZN4vllm25paged_attention_v2_kernelIthLi128ELi16ELi128ELNS_18Fp8KVCacheDataTypeE1ELb0ELi512EEEvPfS2_PT_PKS3_PKT0_S9_ifPKiSB_iPKfiiiSD_SD_iiiii,@function
        .size           _ZN4vllm25paged_attention_v2_kernelIthLi128ELi16ELi128ELNS_18Fp8KVCacheDataTypeE1ELb0ELi512EEEvPfS2_PT_PKS3_PKT0_S9_ifPKiSB_iPKfiiiSD_SD_iiiii,(.L_x_24897 - _ZN4vllm25paged_attention_v2_kernelIthLi128ELi16ELi128ELNS_18Fp8KVCacheDataTypeE1ELb0ELi512EEEvPfS2_PT_PKS3_PKT0_S9_ifPKiSB_iPKfiiiSD_SD_iiiii)
        .other          _ZN4vllm25paged_attention_v2_kernelIthLi128ELi16ELi128ELNS_18Fp8KVCacheDataTypeE1ELb0ELi512EEEvPfS2_PT_PKS3_PKT0_S9_ifPKiSB_iPKfiiiSD_SD_iiiii,@"STO_CUDA_ENTRY STV_DEFAULT"
_ZN4vllm25paged_attention_v2_kernelIthLi128ELi16ELi128ELNS_18Fp8KVCacheDataTypeE1ELb0ELi512EEEvPfS2_PT_PKS3_PKT0_S9_ifPKiSB_iPKfiiiSD_SD_iiiii:
.text._ZN4vllm25paged_attention_v2_kernelIthLi128ELi16ELi128ELNS_18Fp8KVCacheDataTypeE1ELb0ELi512EEEvPfS2_PT_PKS3_PKT0_S9_ifPKiSB_iPKfiiiSD_SD_iiiii:
        /* <DEDUP_REMOVED lines=33> */
.L_x_10069:
        /* <DEDUP_REMOVED lines=8> */
.L_x_10070:
        /* <DEDUP_REMOVED lines=35> */
.L_x_10047:
        /* <DEDUP_REMOVED lines=11> */
.L_x_10046:
[----:B------:R-:W-:Y:S05]  /*0570*/  BSYNC B1 ;  /* 0x0000000000017941 */ /* 0x000fea0003800000 */
.L_x_10045:
        /* <DEDUP_REMOVED lines=10> */
.L_x_10050:
        /* <DEDUP_REMOVED lines=100> */
.L_x_10049:
[----:B------:R-:W-:Y:S05]  /*0c60*/  BSYNC B1 ;  /* 0x0000000000017941 */ /* 0x000fea0003800000 */
.L_x_10048:
        /* <DEDUP_REMOVED lines=55> */
.L_x_10052:
[----:B------:R-:W-:Y:S05]  /*0fe0*/  BSYNC B1 ;  /* 0x0000000000017941 */ /* 0x000fea0003800000 */
.L_x_10051:
        /* <DEDUP_REMOVED lines=26> */
.L_x_10044:
[----:B------:R-:W-:Y:S05]  /*1190*/  BSYNC B0 ;  /* 0x0000000000007941 */ /* 0x000fea0003800000 */
.L_x_10043:
        /* <DEDUP_REMOVED lines=43> */
.L_x_10057:
        /* <DEDUP_REMOVED lines=8> */
.L_x_10056:
[----:B------:R-:W-:Y:S05]  /*14d0*/  BSYNC B1 ;  /* 0x0000000000017941 */ /* 0x000fea0003800000 */
.L_x_10055:
        /* <DEDUP_REMOVED lines=10> */
.L_x_10060:
        /* <DEDUP_REMOVED lines=52> */
.L_x_10059:
[----:B------:R-:W-:Y:S05]  /*18c0*/  BSYNC B1 ;  /* 0x0000000000017941 */ /* 0x000fea0003800000 */
.L_x_10058:
        /* <DEDUP_REMOVED lines=31> */
.L_x_10062:
[----:B------:R-:W-:Y:S05]  /*1ac0*/  BSYNC B1 ;  /* 0x0000000000017941 */ /* 0x000fea0003800000 */
.L_x_10061:
        /* <DEDUP_REMOVED lines=14> */
.L_x_10054:
[----:B------:R-:W-:Y:S05]  /*1bb0*/  BSYNC B0 ;  /* 0x0000000000007941 */ /* 0x000fea0003800000 */
.L_x_10053:
        /* <DEDUP_REMOVED lines=29> */
.L_x_10064:
[----:B------:R-:W-:Y:S05]  /*1d90*/  BSYNC B0 ;  /* 0x0000000000007941 */ /* 0x000fea0003800000 */
.L_x_10063:
        /* <DEDUP_REMOVED lines=38> */
.L_x_10066:
[----:B0-----:R-:W-:Y:S05]  /*2000*/  BSYNC B0 ;  /* 0x0000000000007941 */ /* 0x001fea0003800000 */
.L_x_10065:
        /* <DEDUP_REMOVED lines=28> */
.L_x_10068:
[----:B0-----:R-:W-:Y:S05]  /*21d0*/  BSYNC B0 ;  /* 0x0000000000007941 */ /* 0x001fea0003800000 */
.L_x_10067:
        /* <DEDUP_REMOVED lines=70> */
.L_x_10040:
        /* <DEDUP_REMOVED lines=20> */
.L_x_10041:
[----:B------:R-:W-:Y:S01]  /*2780*/  IMAD.MOV.U32 R14, RZ, RZ, -0x800001 ;  /* 0xff7fffffff0e7424 */ /* 0x000fe200078e00ff */
[----:B------:R-:W-:Y:S01]  /*2790*/  MOV R16, 0x1f ;  /* 0x0000001f00107802 */ /* 0x000fe20000000f00 */
[----:B------:R-:W-:Y:S01]  /*27a0*/  IMAD.MOV.U32 R11, RZ, RZ, 0x10 ;  /* 0x00000010ff0b7424 */ /* 0x000fe200078e00ff */
[----:B------:R-:W-:Y:S01]  /*27b0*/  MOV R12, 0x27e0 ;  /* 0x000027e0000c7802 */ /* 0x000fe20000000f00 */
[----:B------:R-:W-:Y:S02]  /*27c0*/  IMAD.MOV.U32 R17, RZ, RZ, -0x1 ;  /* 0xffffffffff117424 */ /* 0x000fe400078e00ff */
[----:B0-----:R-:W-:Y:S05]  /*27d0*/  CALL.REL.NOINC `($__internal_236_$__cuda_sm70_shflsync_bfly_p) ;  /* 0x0000014000007944 */ /* 0x001fea0003c00000 */
[----:B01----:R-:W-:Y:S05]  /*27e0*/  BRA `(.L_x_10069) ;  /* 0xffffda2000007947 */ /* 0x003fea000383ffff */
.L_x_10042:
[----:B------:R-:W-:Y:S01]  /*27f0*/  HFMA2.MMA R16, -RZ, RZ, 0, 1.847743988037109375e-06 ;  /* 0x0000001fff107435 */ /* 0x000fe200000001ff */
[----:B------:R-:W-:Y:S01]  /*2800*/  IMAD.MOV.U32 R11, RZ, RZ, 0x8 ;  /* 0x00000008ff0b7424 */ /* 0x000fe200078e00ff */
[----:B------:R-:W-:Y:S01]  /*2810*/  MOV R12, 0x2840 ;  /* 0x00002840000c7802 */ /* 0x000fe20000000f00 */
[----:B------:R-:W-:-:S03]  /*2820*/  IMAD.MOV.U32 R17, RZ, RZ, -0x1 ;  /* 0xffffffffff117424 */ /* 0x000fc600078e00ff */
[----:B0-----:R-:W-:Y:S05]  /*2830*/  CALL.REL.NOINC `($__internal_236_$__cuda_sm70_shflsync_bfly_p) ;  /* 0x000000e000007944 */ /* 0x001fea0003c00000 */
[----:B01----:R-:W-:Y:S01]  /*2840*/  FMNMX.FTZ R14, R14, R11, !PT ;  /* 0x0000000b0e0e7209 */ /* 0x003fe20007810000 */
[----:B------:R-:W-:Y:S01]  /*2850*/  IMAD.MOV.U32 R11, RZ, RZ, 0x4 ;  /* 0x00000004ff0b7424 */ /* 0x000fe200078e00ff */
[----:B------:R-:W-:Y:S01]  /*2860*/  MOV R16, 0x1f ;  /* 0x0000001f00107802 */ /* 0x000fe20000000f00 */
[----:B------:R-:W-:Y:S01]  /*2870*/  IMAD.MOV.U32 R17, RZ, RZ, -0x1 ;  /* 0xffffffffff117424 */ /* 0x000fe200078e00ff */
[----:B------:R-:W-:-:S02]  /*2880*/  MOV R12, 0x28a0 ;  /* 0x000028a0000c7802 */ /* 0x000fc40000000f00 */
[----:B------:R-:W-:Y:S05]  /*2890*/  CALL.REL.NOINC `($__internal_236_$__cuda_sm70_shflsync_bfly_p) ;  /* 0x0000008000007944 */ /* 0x000fea0003c00000 */
[----:B01----:R-:W-:Y:S01]  /*28a0*/  FMNMX.FTZ R14, R14, R11, !PT ;  /* 0x0000000b0e0e7209 */ /* 0x003fe20007810000 */
[----:B------:R-:W-:Y:S01]  /*28b0*/  HFMA2.MMA R11, -RZ, RZ, 0, 1.1920928955078125e-07 ;  /* 0x00000002ff0b7435 */ /* 0x000fe200000001ff */
[----:B------:R-:W-:Y:S01]  /*28c0*/  IMAD.MOV.U32 R16, RZ, RZ, 0x1f ;  /* 0x0000001fff107424 */ /* 0x000fe200078e00ff */
[----:B------:R-:W-:-:S02]  /*28d0*/  MOV R17, 0xffffffff ;  /* 0xffffffff00117802 */ /* 0x000fc40000000f00 */
[----:B------:R-:W-:Y:S02]  /*28e0*/  MOV R12, 0x2900 ;  /* 0x00002900000c7802 */ /* 0x000fe40000000f00 */
[----:B------:R-:W-:Y:S05]  /*28f0*/  CALL.REL.NOINC `($__internal_236_$__cuda_sm70_shflsync_bfly_p) ;  /* 0x0000002000007944 */ /* 0x000fea0003c00000 */
[----:B-1----:R-:W-:Y:S01]  /*2900*/  IMAD.MOV.U32 R13, RZ, RZ, R11 ;  /* 0x000000ffff0d7224 */ /* 0x002fe200078e000b */
[----:B0-----:R-:W-:Y:S05]  /*2910*/  BRA `(.L_x_10070) ;  /* 0xffffd97000007947 */ /* 0x001fea000383ffff */
        .weak           $__internal_236_$__cuda_sm70_shflsync_bfly_p
        .type           $__internal_236_$__cuda_sm70_shflsync_bfly_p,@function
        .size           $__internal_236_$__cuda_sm70_shflsync_bfly_p,(.L_x_24897 - $__internal_236_$__cuda_sm70_shflsync_bfly_p)
$__internal_236_$__cuda_sm70_shflsync_bfly_p:
[----:B------:R-:W-:Y:S01]  /*2920*/  HFMA2.MMA R13, -RZ, RZ, 0, 0 ;  /* 0x00000000ff0d7435 */ /* 0x000fe200000001ff */
[----:B------:R-:W-:Y:S04]  /*2930*/  WARPSYNC R17 ;  /* 0x0000001100007348 */ /* 0x000fe80003800000 */
[----:B------:R0:W1:Y:S01]  /*2940*/  SHFL.BFLY PT, R11, R14, R11, R16 ;  /* 0x0c00000b0e0b7389 */ /* 0x00006200000e0010 */
[----:B------:R-:W-:Y:S05]  /*2950*/  RET.REL.NODEC R12 `(_ZN4vllm25paged_attention_v2_kernelIthLi128ELi16ELi128ELNS_18Fp8KVCacheDataTypeE1ELb0ELi512EEEvPfS2_PT_PKS3_PKT0_S9_ifPKiSB_iPKfiiiSD_SD_iiiii) ;  /* 0xffffd6a00c007950 */ /* 0x000fea0003c3ffff */
.L_x_10071:
        /* <DEDUP_REMOVED lines=10> */
.L_x_24897:


//--------------------- .text._ZN4vllm25paged_attention_v2_kernelIthLi120ELi16ELi128ELNS_18Fp8KVCacheDataTypeE1ELb0ELi512EEEvPfS2_PT_PKS3_PKT0_S9_ifPKiSB_iPKfiiiSD_SD_iiiii --------------------------
	.section	.text._ZN4vllm25paged_attention_v2_kernelIthLi120ELi16ELi128ELNS_18Fp8KVCacheDataTypeE1ELb0ELi512EEEvPfS2_PT_PKS3_PKT0_S9_ifPKiSB_iPKfiiiSD_SD_iiiii,"ax",@progbits
	.sectioninfo	@"SHI_REGISTERS=32"
	.align	128
        .global         _ZN4vllm25paged_attention_v2_kernelIthLi120ELi16ELi128ELNS_18Fp8KVCacheDataTypeE1ELb0ELi512EEEvPfS2_PT_PKS3_PKT0_S9_ifPKiSB_iPKfiiiSD_SD_iiiii
        .type           _ZN4vllm25paged_attention_v2_kernelIthLi120ELi16ELi128ELNS_18Fp8KVCacheDataTypeE1ELb0ELi512EEEvPfS2_PT_PKS3_PKT0_S9_ifPKiSB_iPKfiiiSD_SD_iiiii,@function
        .size           _ZN4vllm25paged_attention_v2_kernelIthLi120ELi16ELi128ELNS_18Fp8KVCacheDataTypeE1ELb0ELi512EEEvPfS2_PT_PKS3_PKT0_S9_ifPKiSB_iPKfiiiSD_SD_iiiii,(.L_x_24898 - _ZN4vllm25paged_attention_v2_kernelIthLi120ELi16ELi128ELNS_18Fp8KVCacheDataTypeE1ELb0ELi512EEEvPfS2_PT_PKS3_PKT0_S9_ifPKiSB_iPKfiiiSD_SD_iiiii)
        .other          _ZN4vllm25paged_attention_v2_kernelIthLi120ELi16ELi128ELNS_18Fp8KVCacheDataTypeE1ELb0ELi512EEEvPfS2_PT_PKS3_PKT0_S9_ifPKiSB_iPKfiiiSD_SD_iiiii,@"STO_CUDA_ENTRY STV_DEFAULT"
_ZN4vllm25paged_attention_v2_kernelIthLi120ELi16ELi128ELNS_18Fp8KVCacheDataTypeE1ELb0ELi512EEEvPfS2_PT_PKS3_PKT0_S9_ifPKiSB_iPKfiiiSD_SD_iiiii:
.text._ZN4vllm25paged_attention_v2_kernelIthLi120ELi16ELi128ELNS_18Fp8KVCacheDataTypeE1ELb0ELi512EEEvPfS2_PT_PKS3_PKT0_S9_ifPKiSB_iPKfiiiSD_SD_iiiii:
        /* <DEDUP_REMOVED lines=33> */
.L_x_10111:
        /* <DEDUP_REMOVED lines=8> */
.L_x_10112:
        /* <DEDUP_REMOVED lines=35> */
.L_x_10079:
        /* <DEDUP_REMOVED lines=11> */
.L_x_10078:
[----:B------:R-:W-:Y:S05]  /*0570*/  BSYNC B1 ;  /* 0x0000000000017941 */ /* 0x000fea0003800000 */
.L_x_10077:
        /* <DEDUP_REMOVED lines=10> */
.L_x_10082:
        /* <DEDUP_REMOVED lines=100> */
.L_x_10081:
[----:B------:R-:W-:Y:S05]  /*0c60*/  BSYNC B1 ;  /* 0x0000000000017941 */ /* 0x000fea0003800000 */
.L_x_10080:
        /* <DEDUP_REMOVED lines=55> */
.L_x_10084:
[----:B------:R-:W-:Y:S05]  /*0fe0*/  BSYNC B1 ;  /* 0x0000000000017941 */ /* 0x000fea0003800000 */
.L_x_10083:
        /* <DEDUP_REMOVED lines=26> */
.L_x_10076:
[----:B------:R-:W-:Y:S05]  /*1190*/  BSYNC B0 ;  /* 0x0000000000007941 */ /* 0x000fea0003800000 */
.L_x_10075:
        /* <DEDUP_REMOVED lines=43> */
.L_x_10089:
        /* <DEDUP_REMOVED lines=8> */
.L_x_10088:
[----:B------:R-:W-:Y:S05]  /*14d0*/  BSYNC B1 ;  /* 0x0000000000017941 */ /* 0x000fea0003800000 */
.L_x_10087:
        /* <DEDUP_REMOVED lines=10> */
.L_x_10092:
        /* <DEDUP_REMOVED lines=52> */
.L_x_10091:
[----:B------:R-:W-:Y:S05]  /*18c0*/  BSYNC B1 ;  /* 0x0000000000017941 */ /* 0x000fea0003800000 */
.L_x_10090:
        /* <DEDUP_REMOVED lines=31> */
.L_x_10094:
[----:B------:R-:W-:Y:S05]  /*1ac0*/  BSYNC B1 ;  /* 0x0000000000017941 */ /* 0x000fea0003800000 */
.L_x_10093:
        /* <DEDUP_REMOVED lines=14> */
.L_x_10086:
[----:B------:R-:W-:Y:S05]  /*1bb0*/  BSYNC B0 ;  /* 0x0000000000007941 */ /* 0x000fea0003800000 */
.L_x_10085:
        /* <DEDUP_REMOVED lines=23> */
.L_x_10096:
[----:B------:R-:W-:Y:S05]  /*1d30*/  BSYNC B0 ;  /* 0x0000000000007941 */ /* 0x000fea0003800000 */
.L_x_10095:
        /* <DEDUP_REMOVED lines=22> */
.L_x_10098:
[----:B------:R-:W-:Y:S05]  /*1ea0*/  BSYNC B0 ;  /* 0x0000000000007941 */ /* 0x000fea0003800000 */
.L_x_10097:
        /* <DEDUP_REMOVED lines=24> */
.L_x_10102:
[----:B------:R-:W-:Y:S05]  /*2030*/  BSYNC B1 ;  /* 0x0000000000017941 */ /* 0x000fea0003800000 */
.L_x_10101:
[----:B0-2---:R-:W-:Y:S02]  /*2040*/  @!P0 FADD.FTZ R12, R12, R21 ;  /* 0x000000150c0c8221 */ /* 0x005fe40000010000 */
.L_x_10100:
[----:B------:R-:W-:Y:S05]  /*2050*/  BSYNC B0 ;  /* 0x0000000000007941 */ /* 0x000fea0003800000 */
.L_x_10099:
        /* <DEDUP_REMOVED lines=16> */
.L_x_10104:
[----:B------:R-:W-:Y:S05]  /*2160*/  BSYNC B0 ;  /* 0x0000000000007941 */ /* 0x000fea0003800000 */
.L_x_10103:
        /* <DEDUP_REMOVED lines=24> */
.L_x_10108:
[----:B------:R-:W-:Y:S05]  /*22f0*/  BSYNC B1 ;  /* 0x0000000000017941 */ /* 0x000fea0003800000 */
.L_x_10107:
[----:B0-2-4-:R-:W-:Y:S02]  /*2300*/  @!P0 FADD.FTZ R12, R12, R21 ;  /* 0x000000150c0c8221 */ /* 0x015fe40000010000 */
.L_x_10106:
[----:B------:R-:W-:Y:S05]  /*2310*/  BSYNC B0 ;  /* 0x0000000000007941 */ /* 0x000fea0003800000 */
.L_x_10105:
        /* <DEDUP_REMOVED lines=68> */
.L_x_10110:
[----:B------:R-:W-:Y:S05]  /*2760*/  BSYNC B0 ;  /* 0x0000000000007941 */ /* 0x000fea0003800000 */
.L_x_10109:
        /* <DEDUP_REMOVED lines=9> */
.L_x_10072:
        /* <DEDUP_REMOVED lines=20> */
.L_x_10073:
[----:B------:R-:W-:Y:S01]  /*2940*/  MOV R14, 0xff7fffff ;  /* 0xff7fffff000e7802 */ /* 0x000fe20000000f00 */
[----:B------:R-:W-:Y:S01]  /*2950*/  IMAD.MOV.U32 R11, RZ, RZ, 0x10 ;  /* 0x00000010ff0b7424 */ /* 0x000fe200078e00ff */
[----:B------:R-:W-:Y:S01]  /*2960*/  MOV R12, 0x29a0 ;  /* 0x000029a0000c7802 */ /* 0x000fe20000000f00 */
[----:B------:R-:W-:Y:S02]  /*2970*/  IMAD.MOV.U32 R16, RZ, RZ, 0x1f ;  /* 0x0000001fff107424 */ /* 0x000fe400078e00ff */
[----:B------:R-:W-:Y:S02]  /*2980*/  IMAD.MOV.U32 R17, RZ, RZ, -0x1 ;  /* 0xffffffffff117424 */ /* 0x000fe400078e00ff */
[----:B0-----:R-:W-:Y:S05]  /*2990*/  CALL.REL.NOINC `($__internal_237_$__cuda_sm70_shflsync_bfly_p) ;  /* 0x0000014000007944 */ /* 0x001fea0003c00000 */
[----:B01----:R-:W-:Y:S05]  /*29a0*/  BRA `(.L_x_10111) ;  /* 0xffffd86000007947 */ /* 0x003fea000383ffff */
.L_x_10074:
[----:B------:R-:W-:Y:S01]  /*29b0*/  HFMA2.MMA R11, -RZ, RZ, 0, 4.76837158203125e-07 ;  /* 0x00000008ff0b7435 */ /* 0x000fe200000001ff */
[----:B------:R-:W-:Y:S01]  /*29c0*/  IMAD.MOV.U32 R16, RZ, RZ, 0x1f ;  /* 0x0000001fff107424 */ /* 0x000fe200078e00ff */
[----:B------:R-:W-:Y:S01]  /*29d0*/  MOV R12, 0x2a00 ;  /* 0x00002a00000c7802 */ /* 0x000fe20000000f00 */
[----:B------:R-:W-:-:S03]  /*29e0*/  IMAD.MOV.U32 R17, RZ, RZ, -0x1 ;  /* 0xffffffffff117424 */ /* 0x000fc600078e00ff */
[----:B0-----:R-:W-:Y:S05]  /*29f0*/  CALL.REL.NOINC `($__internal_237_$__cuda_sm70_shflsync_bfly_p) ;  /* 0x000000e000007944 */ /* 0x001fea0003c00000 */
[----:B01----:R-:W-:Y:S01]  /*2a00*/  FMNMX.FTZ R14, R14, R11, !PT ;  /* 0x0000000b0e0e7209 */ /* 0x003fe20007810000 */
[----:B------:R-:W-:Y:S01]  /*2a10*/  IMAD.MOV.U32 R11, RZ, RZ, 0x4 ;  /* 0x00000004ff0b7424 */ /* 0x000fe200078e00ff */
[----:B------:R-:W-:Y:S01]  /*2a20*/  MOV R16, 0x1f ;  /* 0x0000001f00107802 */ /* 0x000fe20000000f00 */
[----:B------:R-:W-:Y:S01]  /*2a30*/  IMAD.MOV.U32 R17, RZ, RZ, -0x1 ;  /* 0xffffffffff117424 */ /* 0x000fe200078e00ff */
[----:B------:R-:W-:-:S02]  /*2a40*/  MOV R12, 0x2a60 ;  /* 0x00002a60000c7802 */ /* 0x000fc40000000f00 */
[----:B------:R-:W-:Y:S05]  /*2a50*/  CALL.REL.NOINC `($__internal_237_$__cuda_sm70_shflsync_bfly_p) ;  /* 0x0000008000007944 */ /* 0x000fea0003c00000 */
[----:B01----:R-:W-:Y:S01]  /*2a60*/  FMNMX.FTZ R14, R14, R11, !PT ;  /* 0x0000000b0e0e7209 */ /* 0x003fe20007810000 */
[----:B------:R-:W-:Y:S01]  /*2a70*/  IMAD.MOV.U32 R11, RZ, RZ, 0x2 ;  /* 0x00000002ff0b7424 */ /* 0x000fe200078e00ff */
[----:B------:R-:W-:Y:S01]  /*2a80*/  MOV R17, 0xffffffff ;  /* 0xffffffff00117802 */ /* 0x000fe20000000f00 */
[----:B------:R-:W-:Y:S01]  /*2a90*/  IMAD.MOV.U32 R16, RZ, RZ, 0x1f ;  /* 0x0000001fff107424 */ /* 0x000fe200078e00ff */
[----:B------:R-:W-:-:S02]  /*2aa0*/  MOV R12, 0x2ac0 ;  /* 0x00002ac0000c7802 */ /* 0x000fc40000000f00 */
[----:B------:R-:W-:Y:S05]  /*2ab0*/  CALL.REL.NOINC `($__internal_237_$__cuda_sm70_shflsync_bfly_p) ;  /* 0x0000002000007944 */ /* 0x000fea0003c00000 */
[----:B-1----:R-:W-:Y:S01]  /*2ac0*/  IMAD.MOV.U32 R13, RZ, RZ, R11 ;  /* 0x000000ffff0d7224 */ /* 0x002fe200078e000b */
[----:B0-----:R-:W-:Y:S05]  /*2ad0*/  BRA `(.L_x_10112) ;  /* 0xffffd7b000007947 */ /* 0x001fea000383ffff */
        .weak           $__internal_237_$__cuda_sm70_shflsync_bfly_p
        .type           $__internal_237_$__cuda_sm70_shflsync_bfly_p,@function
        .size           $__internal_237_$__cuda_sm70_shflsync_bfly_p,(.L_x_24898 - $__internal_237_$__cuda_sm70_shflsync_bfly_p)
$__internal_237_$__cuda_sm70_shflsync_bfly_p:
[----:B------:R-:W-:Y:S01]  /*2ae0*/  IMAD.MOV.U32 R13, RZ, RZ, 0x0 ;  /* 0x00000000ff0d7424 */ /* 0x000fe200078e00ff */
[----:B------:R-:W-:Y:S04]  /*2af0*/  WARPSYNC R17 ;  /* 0x0000001100007348 */ /* 0x000fe80003800000 */
[----:B------:R0:W1:Y:S01]  /*2b00*/  SHFL.BFLY PT, R11, R14, R11, R16 ;  /* 0x0c00000b0e0b7389 */ /* 0x00006200000e0010 */
[----:B------:R-:W-:Y:S05]  /*2b10*/  RET.REL.NODEC R12 `(_ZN4vllm25paged_attention_v2_kernelIthLi120ELi16ELi128ELNS_18Fp8KVCacheDataTypeE1ELb0ELi512EEEvPfS2_PT_PKS3_PKT0_S9_ifPKiSB_iPKfiiiSD_SD_iiiii) ;  /* 0xffffd4e00c007950 */ /* 0x000fea0003c3ffff */
.L_x_10113:
        /* <DEDUP_REMOVED lines=14> */
.L_x_24898:


//--------------------- .text._ZN4vllm25paged_attention_v2_kernelIthLi112ELi16ELi128ELNS_18Fp8KVCacheDataTypeE1ELb0ELi512EEEvPfS2_PT_PKS3_PKT0_S9_ifPKiSB_iPKfiiiSD_SD_iiiii --------------------------
	.section	.text._ZN4vllm25paged_attention_v2_kernelIthLi112ELi16ELi128ELNS_18Fp8KVCacheDataTypeE1ELb0ELi512EEEvPfS2_PT_PKS3_PKT0_S9_ifPKiSB_iPKfiiiSD_SD_iiiii,"ax",@progbits
	.sectioninfo	@"SHI_REGISTERS=32"
	.align	128
        .global         _ZN4vllm25paged_attention_v2_kernelIthLi112ELi16ELi128ELNS_18Fp8KVCacheDataTypeE1ELb0ELi512EEEvPfS2_PT_PKS3_PKT0_S9_ifPKiSB_iPKfiiiSD_SD_iiiii
        .type           _ZN4vllm25paged_attention_v2_kernelIthLi112ELi16ELi128ELNS_18Fp8KVCacheDataTypeE1ELb0ELi512EEEvPfS2_PT_PKS3_PKT0_S9_ifPKiSB_iPKfiiiSD_SD_iiiii,@function
        .size           _ZN4vllm25paged_attention_v2_kernelIthLi112ELi16ELi128ELNS_18Fp8KVCacheDataTypeE1ELb0ELi512EEEvPfS2_PT_PKS3_PKT0_S9_ifPKiSB_iPKfiiiSD_SD_iiiii,(.L_x_24899 - _ZN4vllm25paged_attention_v2_kernelIthLi112ELi16ELi128ELNS_18Fp8KVCacheDataTypeE1ELb0ELi512EEEvPfS2_PT_PKS3_PKT0_S9_ifPKiSB_iPKfiiiSD_SD_iiiii)
        .other          _ZN4vllm25paged_attention_v2_kernelIthLi112ELi16ELi128ELNS_18Fp8KVCacheDataTypeE1ELb0ELi512EEEvPfS2_PT_PKS3_PKT0_S9_ifPKiSB_iPKfiiiSD_SD_iiiii,@"STO_CUDA_ENTRY STV_DEFAULT"
_ZN4vllm25paged_attention_v2_kernelIthLi112ELi16ELi128ELNS_18Fp8KVCacheDataTypeE1ELb0ELi512EEEvPfS2_PT_PKS3_PKT0_S9_ifPKiSB_iPKfiiiSD_SD_iiiii:
.text._ZN4vllm25paged_attention_v2_kernelIthLi112ELi16ELi128ELNS_18Fp8KVCacheDataTypeE1ELb0ELi512EEEvPfS2_PT_PKS3_PKT0_S9_ifPKiSB_iPKfiiiSD_SD_iiiii:
        /* <DEDUP_REMOVED lines=33> */
.L_x_10143:
        /* <DEDUP_REMOVED lines=8> */
.L_x_10144:
        /* <DEDUP_REMOVED lines=35> */
.L_x_10121:
        /* <DEDUP_REMOVED lines=11> */
.L_x_10120:
[----:B------:R-:W-:Y:S05]  /*0570*/  BSYNC B1 ;  /* 0x0000000000017941 */ /* 0x000fea0003800000 */
.L_x_10119:
        /* <DEDUP_REMOVED lines=10> */
.L_x_10124:
        /* <DEDUP_REMOVED lines=100> */
.L_x_10123:
[----:B------:R-:W-:Y:S05]  /*0c60*/  BSYNC B1 ;  /* 0x0000000000017941 */ /* 0x000fea0003800000 */
.L_x_10122:
        /* <DEDUP_REMOVED lines=55> */
.L_x_10126:
[----:B------:R-:W-:Y:S05]  /*0fe0*/  BSYNC B1 ;  /* 0x0000000000017941 */ /* 0x000fea0003800000 */
.L_x_10125:
        /* <DEDUP_REMOVED lines=26> */
.L_x_10118:
[----:B------:R-:W-:Y:S05]  /*1190*/  BSYNC B0 ;  /* 0x0000000000007941 */ /* 0x000fea0003800000 */
.L_x_10117:
        /* <DEDUP_REMOVED lines=44> */
.L_x_10131:
        /* <DEDUP_REMOVED lines=8> */
.L_x_10130:
[----:B------:R-:W-:Y:S05]  /*14e0*/  BSYNC B1 ;  /* 0x0000000000017941 */ /* 0x000fea0003800000 */
.L_x_10129:
        /* <DEDUP_REMOVED lines=10> */
.L_x_10134:
        /* <DEDUP_REMOVED lines=52> */
.L_x_10133:
[----:B------:R-:W-:Y:S05]  /*18d0*/  BSYNC B1 ;  /* 0x0000000000017941 */ /* 0x000fea0003800000 */
.L_x_10132:
        /* <DEDUP_REMOVED lines=31> */
.L_x_10136:
[----:B------:R-:W-:Y:S05]  /*1ad0*/  BSYNC B1 ;  /* 0x0000000000017941 */ /* 0x000fea0003800000 */
.L_x_10135:
        /* <DEDUP_REMOVED lines=14> */
.L_x_10128:
[----:B------:R-:W-:Y:S05]  /*1bc0*/  BSYNC B0 ;  /* 0x0000000000007941 */ /* 0x000fea0003800000 */
.L_x_10127:
        /* <DEDUP_REMOVED lines=30> */
.L_x_10138:
[----:B------:R-:W-:Y:S05]  /*1db0*/  BSYNC B0 ;  /* 0x0000000000007941 */ /* 0x000fea0003800000 */
.L_x_10137:
        /* <DEDUP_REMOVED lines=33> */
.L_x_10140:
[----:B0-----:R-:W-:Y:S05]  /*1fd0*/  BSYNC B0 ;  /* 0x0000000000007941 */ /* 0x001fea0003800000 */
.L_x_10139:
        /* <DEDUP_REMOVED lines=25> */
.L_x_10142:
[----:B0-----:R-:W-:Y:S05]  /*2170*/  BSYNC B0 ;  /* 0x0000000000007941 */ /* 0x001fea0003800000 */
.L_x_10141:
        /* <DEDUP_REMOVED lines=63> */
.L_x_10114:
        /* <DEDUP_REMOVED lines=20> */
.L_x_10115:
[----:B------:R-:W-:Y:S01]  /*26b0*/  HFMA2.MMA R16, -RZ, RZ, 0, 1.847743988037109375e-06 ;  /* 0x0000001fff107435 */ /* 0x000fe200000001ff */
[----:B------:R-:W-:Y:S01]  /*26c0*/  MOV R14, 0xff7fffff ;  /* 0xff7fffff000e7802 */ /* 0x000fe20000000f00 */
[----:B------:R-:W-:Y:S01]  /*26d0*/  IMAD.MOV.U32 R11, RZ, RZ, 0x10 ;  /* 0x00000010ff0b7424 */ /* 0x000fe200078e00ff */
[----:B------:R-:W-:Y:S01]  /*26e0*/  MOV R12, 0x2710 ;  /* 0x00002710000c7802 */ /* 0x000fe20000000f00 */
[----:B------:R-:W-:Y:S02]  /*26f0*/  IMAD.MOV.U32 R17, RZ, RZ, -0x1 ;  /* 0xffffffffff117424 */ /* 0x000fe400078e00ff */
[----:B0-----:R-:W-:Y:S05]  /*2700*/  CALL.REL.NOINC `($__internal_238_$__cuda_sm70_shflsync_bfly_p) ;  /* 0x0000014000007944 */ /* 0x001fea0003c00000 */
[----:B01----:R-:W-:Y:S05]  /*2710*/  BRA `(.L_x_10143) ;  /* 0xffffdaf000007947 */ /* 0x003fea000383ffff */
.L_x_10116:
[----:B------:R-:W-:Y:S01]  /*2720*/  MOV R11, 0x8 ;  /* 0x00000008000b7802 */ /* 0x000fe20000000f00 */
[----:B------:R-:W-:Y:S01]  /*2730*/  IMAD.MOV.U32 R16, RZ, RZ, 0x1f ;  /* 0x0000001fff107424 */ /* 0x000fe200078e00ff */
[----:B------:R-:W-:Y:S02]  /*2740*/  MOV R17, 0xffffffff ;  /* 0xffffffff00117802 */ /* 0x000fe40000000f00 */
[----:B------:R-:W-:Y:S02]  /*2750*/  MOV R12, 0x2770 ;  /* 0x00002770000c7802 */ /* 0x000fe40000000f00 */
[----:B0-----:R-:W-:Y:S05]  /*2760*/  CALL.REL.NOINC `($__internal_238_$__cuda_sm70_shflsync_bfly_p) ;  /* 0x000000e000007944 */ /* 0x001fea0003c00000 */
[----:B0-----:R-:W-:Y:S01]  /*2770*/  HFMA2.MMA R16, -RZ, RZ, 0, 1.847743988037109375e-06 ;  /* 0x0000001fff107435 */ /* 0x001fe200000001ff */
[----:B-1----:R-:W-:Y:S01]  /*2780*/  FMNMX.FTZ R14, R14, R11, !PT ;  /* 0x0000000b0e0e7209 */ /* 0x002fe20007810000 */
[----:B------:R-:W-:Y:S01]  /*2790*/  IMAD.MOV.U32 R11, RZ, RZ, 0x4 ;  /* 0x00000004ff0b7424 */ /* 0x000fe200078e00ff */
[----:B------:R-:W-:Y:S01]  /*27a0*/  MOV R12, 0x27d0 ;  /* 0x000027d0000c7802 */ /* 0x000fe20000000f00 */
[----:B------:R-:W-:-:S02]  /*27b0*/  IMAD.MOV.U32 R17, RZ, RZ, -0x1 ;  /* 0xffffffffff117424 */ /* 0x000fc400078e00ff */
[----:B------:R-:W-:Y:S05]  /*27c0*/  CALL.REL.NOINC `($__internal_238_$__cuda_sm70_shflsync_bfly_p) ;  /* 0x0000008000007944 */ /* 0x000fea0003c00000 */
[----:B01----:R-:W-:Y:S01]  /*27d0*/  FMNMX.FTZ R14, R14, R11, !PT ;  /* 0x0000000b0e0e7209 */ /* 0x003fe20007810000 */
[----:B------:R-:W-:Y:S01]  /*27e0*/  IMAD.MOV.U32 R16, RZ, RZ, 0x1f ;  /* 0x0000001fff107424 */ /* 0x000fe200078e00ff */
[----:B------:R-:W-:-:S02]  /*27f0*/  MOV R11, 0x2 ;  /* 0x00000002000b7802 */ /* 0x000fc40000000f00 */
[----:B------:R-:W-:Y:S02]  /*2800*/  MOV R17, 0xffffffff ;  /* 0xffffffff00117802 */ /* 0x000fe40000000f00 */
[----:B------:R-:W-:Y:S02]  /*2810*/  MOV R12, 0x2830 ;  /* 0x00002830000c7802 */ /* 0x000fe40000000f00 */
[----:B------:R-:W-:Y:S05]  /*2820*/  CALL.REL.NOINC `($__internal_238_$__cuda_sm70_shflsync_bfly_p) ;  /* 0x0000002000007944 */ /* 0x000fea0003c00000 */
[----:B-1----:R-:W-:Y:S01]  /*2830*/  IMAD.MOV.U32 R13, RZ, RZ, R11 ;  /* 0x000000ffff0d7224 */ /* 0x002fe200078e000b */
[----:B0-----:R-:W-:Y:S05]  /*2840*/  BRA `(.L_x_10144) ;  /* 0xffffda4000007947 */ /* 0x001fea000383ffff */
        .weak           $__internal_238_$__cuda_sm70_shflsync_bfly_p
        .type           $__internal_238_$__cuda_sm70_shflsync_bfly_p,@function
        .size           $__internal_238_$__cuda_sm70_shflsync_bfly_p,(.L_x_24899 - $__internal_238_$__cuda_sm70_shflsync_bfly_p)
$__internal_238_$__cuda_sm70_shflsync_bfly_p:
[----:B------:R-:W-:Y:S01]  /*2850*/  HFMA2.MMA R13, -RZ, RZ, 0, 0 ;  /* 0x00000000ff0d7435 */ /* 0x000fe200000001ff */
[----:B------:R-:W-:Y:S04]  /*2860*/  WARPSYNC R17 ;  /* 0x0000001100007348 */ /* 0x000fe80003800000 */
[----:B------:R0:W1:Y:S01]  /*2870*/  SHFL.BFLY PT, R11, R14, R11, R16 ;  /* 0x0c00000b0e0b7389 */ /* 0x00006200000e0010 */
[----:B------:R-:W-:Y:S05]  /*2880*/  RET.REL.NODEC R12 `(_ZN4vllm25paged_attention_v2_kernelIthLi112ELi16ELi128ELNS_18Fp8KVCacheDataTypeE1ELb0ELi512EEEvPfS2_PT_PKS3_PKT0_S9_ifPKiSB_iPKfiiiSD_SD_iiiii) ;  /* 0xffffd7700c007950 */ /* 0x000fea0003c3ffff */
.L_x_10145:
        /* <DEDUP_REMOVED lines=15> */
.L_x_24899:


//--------------------- .text._ZN4vllm25paged_attention_v2_kernelIthLi96ELi16ELi128ELNS_18Fp8KVCacheDataTypeE1ELb0ELi512EEEvPfS2_PT_PKS3_PKT0_S9_ifPKiSB_iPKfiiiSD_SD_iiiii --------------------------
	.section	.text._ZN4vllm25paged_attention_v2_kernelIthLi96ELi16ELi128ELNS_18Fp8KVCacheDataTypeE1ELb0ELi512EEEvPfS2_PT_PKS3_PKT0_S9_ifPKiSB_iPKfiiiSD_SD_iiiii,"ax",@progbits
	.sectioninfo	@"SHI_REGISTERS=32"
	.align	128
        .global         _ZN4vllm25paged_attention_v2_kernelIthLi96ELi16ELi128ELNS_18Fp8KVCacheDataTypeE1ELb0ELi512EEEvPfS2_PT_PKS3_PKT0_S9_ifPKiSB_iPKfiiiSD_SD_iiiii
        .type           _ZN4vllm25paged_attention_v2_kernelIthLi96ELi16ELi128ELNS_18Fp8KVCacheDataTypeE1ELb0ELi512EEEvPfS2_PT_PKS3_PKT0_S9_ifPKiSB_iPKfiiiSD_SD_iiiii,@function
        .size           _ZN4vllm25paged_attention_v2_kernelIthLi96ELi16ELi128ELNS_18Fp8KVCacheDataTypeE1ELb0ELi512EEEvPfS2_PT_PKS3_PKT0_S9_ifPKiSB_iPKfiiiSD_SD_iiiii,(.L_x_24900 - _ZN4vllm25paged_attention_v2_kernelIthLi96ELi16ELi128ELNS_18Fp8KVCacheDataTypeE1ELb0ELi512EEEvPfS2_PT_PKS3_PKT0_S9_ifPKiSB_iPKfiiiSD_SD_iiiii)
        .other          _ZN4vllm25paged_attention_v2_kernelIthLi96ELi16ELi128ELNS_18Fp8KVCacheDataTypeE1ELb0ELi512EEEvPfS2_PT_PKS3_PKT0_S9_ifPKiSB_iPKfiiiSD_SD_iiiii,@"STO_CUDA_ENTRY STV_DEFAULT"
_ZN4vllm25paged_attention_v2_kernelIthLi96ELi16ELi128ELNS_18Fp8KVCacheDataTypeE1ELb0ELi512EEEvPfS2_PT_PKS3_PKT0_S9_ifPKiSB_iPKfiiiSD_SD_iiiii:
.text._ZN4vllm25paged_attention_v2_kernelIthLi96ELi16ELi128ELNS_18Fp8KVCacheDataTypeE1ELb0ELi512EEEvPfS2_PT_PKS3_PKT0_S9_ifPKiSB_iPKfiiiSD_SD_iiiii:
        /* <DEDUP_REMOVED lines=33> */
.L_x_10175:
        /* <DEDUP_REMOVED lines=8> */
.L_x_10176:
        /* <DEDUP_REMOVED lines=35> */
.L_x_10153:
        /* <DEDUP_REMOVED lines=11> */
.L_x_10152:
[----:B------:R-:W-:Y:S05]  /*0570*/  BSYNC B1 ;  /* 0x0000000000017941 */ /* 0x000fea0003800000 */
.L_x_10151:
        /* <DEDUP_REMOVED lines=10> */
.L_x_10156:
        /* <DEDUP_REMOVED lines=100> */
.L_x_10155:
[----:B------:R-:W-:Y:S05]  /*0c60*/  BSYNC B1 ;  /* 0x0000000000017941 */ /* 0x000fea0003800000 */
.L_x_10154:
        /* <DEDUP_REMOVED lines=55> */
.L_x_10158:
[----:B------:R-:W-:Y:S05]  /*0fe0*/  BSYNC B1 ;  /* 0x0000000000017941 */ /* 0x000fea0003800000 */
.L_x_10157:
        /* <DEDUP_REMOVED lines=26> */
.L_x_10150:
[----:B------:R-:W-:Y:S05]  /*1190*/  BSYNC B0 ;  /* 0x0000000000007941 */ /* 0x000fea0003800000 */
.L_x_10149:
        /* <DEDUP_REMOVED lines=43> */
.L_x_10163:
        /* <DEDUP_REMOVED lines=8> */
.L_x_10162:
[----:B------:R-:W-:Y:S05]  /*14d0*/  BSYNC B1 ;  /* 0x0000000000017941 */ /* 0x000fea0003800000 */
.L_x_10161:
        /* <DEDUP_REMOVED lines=10> */
.L_x_10166:
        /* <DEDUP_REMOVED lines=52> */
.L_x_10165:
[----:B------:R-:W-:Y:S05]  /*18c0*/  BSYNC B1 ;  /* 0x0000000000017941 */ /* 0x000fea0003800000 */
.L_x_10164:
        /* <DEDUP_REMOVED lines=31> */
.L_x_10168:
[----:B------:R-:W-:Y:S05]  /*1ac0*/  BSYNC B1 ;  /* 0x0000000000017941 */ /* 0x000fea0003800000 */
.L_x_10167:
        /* <DEDUP_REMOVED lines=14> */
.L_x_10160:
[----:B------:R-:W-:Y:S05]  /*1bb0*/  BSYNC B0 ;  /* 0x0000000000007941 */ /* 0x000fea0003800000 */
.L_x_10159:
        /* <DEDUP_REMOVED lines=30> */
.L_x_10170:
[----:B------:R-:W-:Y:S05]  /*1da0*/  BSYNC B0 ;  /* 0x0000000000007941 */ /* 0x000fea0003800000 */
.L_x_10169:
        /* <DEDUP_REMOVED lines=29> */
.L_x_10172:
[----:B0-----:R-:W-:Y:S05]  /*1f80*/  BSYNC B0 ;  /* 0x0000000000007941 */ /* 0x001fea0003800000 */
.L_x_10171:
        /* <DEDUP_REMOVED lines=22> */
.L_x_10174:
[----:B0-----:R-:W-:Y:S05]  /*20f0*/  BSYNC B0 ;  /* 0x0000000000007941 */ /* 0x001fea0003800000 */
.L_x_10173:
        /* <DEDUP_REMOVED lines=56> */
.L_x_10146:
        /* <DEDUP_REMOVED lines=20> */
.L_x_10147:
[----:B------:R-:W-:Y:S01]  /*25c0*/  IMAD.MOV.U32 R15, RZ, RZ, -0x800001 ;  /* 0xff7fffffff0f7424 */ /* 0x000fe200078e00ff */
[----:B------:R-:W-:Y:S01]  /*25d0*/  MOV R16, 0x10 ;  /* 0x0000001000107802 */ /* 0x000fe20000000f00 */
[----:B------:R-:W-:Y:S01]  /*25e0*/  IMAD.MOV.U32 R11, RZ, RZ, 0x1f ;  /* 0x0000001fff0b7424 */ /* 0x000fe200078e00ff */
[----:B------:R-:W-:Y:S02]  /*25f0*/  MOV R18, 0xffffffff ;  /* 0xffffffff00127802 */ /* 0x000fe40000000f00 */
[----:B------:R-:W-:Y:S02]  /*2600*/  MOV R12, 0x2620 ;  /* 0x00002620000c7802 */ /* 0x000fe40000000f00 */
[----:B0-----:R-:W-:Y:S05]  /*2610*/  CALL.REL.NOINC `($__internal_239_$__cuda_sm70_shflsync_bfly_p) ;  /* 0x0000015000007944 */ /* 0x001fea0003c00000 */
[----:B01----:R-:W-:Y:S05]  /*2620*/  BRA `(.L_x_10175) ;  /* 0xffffdbe000007947 */ /* 0x003fea000383ffff */
.L_x_10148:
[----:B------:R-:W-:Y:S01]  /*2630*/  HFMA2.MMA R16, -RZ, RZ, 0, 4.76837158203125e-07 ;  /* 0x00000008ff107435 */ /* 0x000fe200000001ff */
[----:B------:R-:W-:Y:S01]  /*2640*/  IMAD.MOV.U32 R15, RZ, RZ, R20 ;  /* 0x000000ffff0f7224 */ /* 0x000fe200078e0014 */
[----:B------:R-:W-:Y:S01]  /*2650*/  MOV R18, 0xffffffff ;  /* 0xffffffff00127802 */ /* 0x000fe20000000f00 */
[----:B------:R-:W-:Y:S01]  /*2660*/  IMAD.MOV.U32 R11, RZ, RZ, 0x1f ;  /* 0x0000001fff0b7424 */ /* 0x000fe200078e00ff */
[----:B------:R-:W-:Y:S02]  /*2670*/  MOV R12, 0x2690 ;  /* 0x00002690000c7802 */ /* 0x000fe40000000f00 */
[----:B0-----:R-:W-:Y:S05]  /*2680*/  CALL.REL.NOINC `($__internal_239_$__cuda_sm70_shflsync_bfly_p) ;  /* 0x000000e000007944 */ /* 0x001fea0003c00000 */
[----:B01----:R-:W-:Y:S01]  /*2690*/  FMNMX.FTZ R15, R20, R11, !PT ;  /* 0x0000000b140f7209 */ /* 0x003fe20007810000 */
[----:B------:R-:W-:Y:S01]  /*26a0*/  HFMA2.MMA R11, -RZ, RZ, 0, 1.847743988037109375e-06 ;  /* 0x0000001fff0b7435 */ /* 0x000fe200000001ff */
[----:B------:R-:W-:Y:S01]  /*26b0*/  IMAD.MOV.U32 R16, RZ, RZ, 0x4 ;  /* 0x00000004ff107424 */ /* 0x000fe200078e00ff */
[----:B------:R-:W-:Y:S01]  /*26c0*/  MOV R12, 0x26f0 ;  /* 0x000026f0000c7802 */ /* 0x000fe20000000f00 */
[----:B------:R-:W-:-:S03]  /*26d0*/  IMAD.MOV.U32 R18, RZ, RZ, -0x1 ;  /* 0xffffffffff127424 */ /* 0x000fc600078e00ff */
[----:B------:R-:W-:Y:S05]  /*26e0*/  CALL.REL.NOINC `($__internal_239_$__cuda_sm70_shflsync_bfly_p) ;  /* 0x0000008000007944 */ /* 0x000fea0003c00000 */
[----:B01----:R-:W-:Y:S01]  /*26f0*/  FMNMX.FTZ R15, R15, R11, !PT ;  /* 0x0000000b0f0f7209 */ /* 0x003fe20007810000 */
[----:B------:R-:W-:Y:S01]  /*2700*/  IMAD.MOV.U32 R11, RZ, RZ, 0x1f ;  /* 0x0000001fff0b7424 */ /* 0x000fe200078e00ff */
[----:B------:R-:W-:-:S02]  /*2710*/  MOV R16, 0x2 ;  /* 0x0000000200107802 */ /* 0x000fc40000000f00 */
[----:B------:R-:W-:Y:S02]  /*2720*/  MOV R18, 0xffffffff ;  /* 0xffffffff00127802 */ /* 0x000fe40000000f00 */
[----:B------:R-:W-:Y:S02]  /*2730*/  MOV R12, 0x2750 ;  /* 0x00002750000c7802 */ /* 0x000fe40000000f00 */
[----:B------:R-:W-:Y:S05]  /*2740*/  CALL.REL.NOINC `($__internal_239_$__cuda_sm70_shflsync_bfly_p) ;  /* 0x0000002000007944 */ /* 0x000fea0003c00000 */
[----:B-1----:R-:W-:Y:S01]  /*2750*/  IMAD.MOV.U32 R12, RZ, RZ, R11 ;  /* 0x000000ffff0c7224 */ /* 0x002fe200078e000b */
[----:B0-----:R-:W-:Y:S05]  /*2760*/  BRA `(.L_x_10176) ;  /* 0xffffdb2000007947 */ /* 0x001fea000383ffff */
        .weak           $__internal_239_$__cuda_sm70_shflsync_bfly_p
        .type           $__internal_239_$__cuda_sm70_shflsync_bfly_p,@function
        .size           $__internal_239_$__cuda_sm70_shflsync_bfly_p,(.L_x_24900 - $__internal_239_$__cuda_sm70_shflsync_bfly_p)
$__internal_239_$__cuda_sm70_shflsync_bfly_p:
[----:B------:R-:W-:Y:S01]  /*2770*/  HFMA2.MMA R13, -RZ, RZ, 0, 0 ;  /* 0x00000000ff0d7435 */ /* 0x000fe200000001ff */
[----:B------:R-:W-:Y:S04]  /*2780*/  WARPSYNC R18 ;  /* 0x0000001200007348 */ /* 0x000fe80003800000 */
[----:B------:R0:W1:Y:S01]  /*2790*/  SHFL.BFLY PT, R11, R15, R16, R11 ;  /* 0x0c0000100f0b7389 */ /* 0x00006200000e000b */
[----:B------:R-:W-:Y:S05]  /*27a0*/  RET.REL.NODEC R12 `(_ZN4vllm25paged_attention_v2_kernelIthLi96ELi16ELi128ELNS_18Fp8KVCacheDataTypeE1ELb0ELi512EEEvPfS2_PT_PKS3_PKT0_S9_ifPKiSB_iPKfiiiSD_SD_iiiii) ;  /* 0xffffd8500c007950 */ /* 0x000fea0003c3ffff */
.L_x_10177:
        /* <DEDUP_REMOVED lines=13> */
.L_x_24900:


//--------------------- .text._ZN4vllm25paged_attention_v2_kernelIthLi80ELi16ELi128ELNS_18Fp8KVCacheDataTypeE1ELb0ELi512EEEvPfS2_PT_PKS3_PKT0_S9_ifPKiSB_iPKfiiiSD_SD_iiiii --------------------------
	.section	.text._ZN4vllm25paged_attention_v2_kernelIthLi80ELi16ELi128ELNS_18Fp8KVCacheDataTypeE1ELb0ELi512EEEvPfS2_PT_PKS3_PKT0_S9_ifPKiSB_iPKfiiiSD_SD_iiiii,"ax",@progbits
	.sectioninfo	@"SHI_REGISTERS=32"
	.align	128
        .global         _ZN4vllm25paged_attention_v2_kernelIthLi80ELi16ELi128ELNS_18Fp8KVCacheDataTypeE1ELb0ELi512EEEvPfS2_PT_PKS3_PKT0_S9_ifPKiSB_iPKfiiiSD_SD_iiiii
        .type           _ZN4vllm25paged_attention_v2_kernelIthLi80ELi16ELi128ELNS_18Fp8KVCacheDataTypeE1ELb0ELi512EEEvPfS2_PT_PKS3_PKT0_S9_ifPKiSB_iPKfiiiSD_SD_iiiii,@function
        .size           _ZN4vllm25paged_attention_v2_kernelIthLi80ELi16ELi128ELNS_18Fp8KVCacheDataTypeE1ELb0ELi512EEEvPfS2_PT_PKS3_PKT0_S9_ifPKiSB_iPKfiiiSD_SD_iiiii,(.L_x_24901 - _ZN4vllm25paged_attention_v2_kernelIthLi80ELi16ELi128ELNS_18Fp8KVCacheDataTypeE1ELb0ELi512EEEvPfS2_PT_PKS3_PKT0_S9_ifPKiSB_iPKfiiiSD_SD_iiiii)
        .other          _ZN4vllm25paged_attention_v2_kernelIthLi80ELi16ELi128ELNS_18Fp8KVCacheDataTypeE1ELb0ELi512EEEvPfS2_PT_PKS3_PKT0_S9_ifPKiSB_iPKfiiiSD_SD_iiiii,@"STO_CUDA_ENTRY STV_DEFAULT"
_ZN4vllm25paged_attention_v2_kernelIthLi80ELi16ELi128ELNS_18Fp8KVCacheDataTypeE1ELb0ELi512EEEvPfS2_PT_PKS3_PKT0_S9_ifPKiSB_iPKfiiiSD_SD_iiiii:
.text._ZN4vllm25paged_attention_v2_kernelIthLi80ELi16ELi128ELNS_18Fp8KVCacheDataTypeE1ELb0ELi512EEEvPfS2_PT_PKS3_PKT0_S9_ifPKiSB_iPKfiiiSD_SD_iiiii:
        /* <DEDUP_REMOVED lines=33> */
.L_x_10207:
        /* <DEDUP_REMOVED lines=8> */
.L_x_10208:
        /* <DEDUP_REMOVED lines=35> */
.L_x_10185:
        /* <DEDUP_REMOVED lines=11> */
.L_x_10184:
[----:B------:R-:W-:Y:S05]  /*0570*/  BSYNC B1 ;  /* 0x0000000000017941 */ /* 0x000fea0003800000 */
.L_x_10183:
        /* <DEDUP_REMOVED lines=10> */
.L_x_10188:
        /* <DEDUP_REMOVED lines=100> */
.L_x_10187:
[----:B------:R-:W-:Y:S05]  /*0c60*/  BSYNC B1 ;  /* 0x0000000000017941 */ /* 0x000fea0003800000 */
.L_x_10186:
        /* <DEDUP_REMOVED lines=55> */
.L_x_10190:
[----:B------:R-:W-:Y:S05]  /*0fe0*/  BSYNC B1 ;  /* 0x0000000000017941 */ /* 0x000fea0003800000 */
.L_x_10189:
        /* <DEDUP_REMOVED lines=26> */
.L_x_10182:
[----:B------:R-:W-:Y:S05]  /*1190*/  BSYNC B0 ;  /* 0x0000000000007941 */ /* 0x000fea0003800000 */
.L_x_10181:
        /* <DEDUP_REMOVED lines=43> */
.L_x_10195:
        /* <DEDUP_REMOVED lines=8> */
.L_x_10194:
[----:B------:R-:W-:Y:S05]  /*14d0*/  BSYNC B1 ;  /* 0x0000000000017941 */ /* 0x000fea0003800000 */
.L_x_10193:
        /* <DEDUP_REMOVED lines=10> */
.L_x_10198:
        /* <DEDUP_REMOVED lines=52> */
.L_x_10197:
[----:B------:R-:W-:Y:S05]  /*18c0*/  BSYNC B1 ;  /* 0x0000000000017941 */ /* 0x000fea0003800000 */
.L_x_10196:
        /* <DEDUP_REMOVED lines=31> */
.L_x_10200:
[----:B------:R-:W-:Y:S05]  /*1ac0*/  BSYNC B1 ;  /* 0x0000000000017941 */ /* 0x000fea0003800000 */
.L_x_10199:
        /* <DEDUP_REMOVED lines=14> */
.L_x_10192:
[----:B------:R-:W-:Y:S05]  /*1bb0*/  BSYNC B0 ;  /* 0x0000000000007941 */ /* 0x000fea0003800000 */
.L_x_10191:
        /* <DEDUP_REMOVED lines=31> */
.L_x_10202:
[----:B------:R-:W-:Y:S05]  /*1db0*/  BSYNC B0 ;  /* 0x0000000000007941 */ /* 0x000fea0003800000 */
.L_x_10201:
        /* <DEDUP_REMOVED lines=26> */
.L_x_10204:
[----:B0-----:R-:W-:Y:S05]  /*1f60*/  BSYNC B0 ;  /* 0x0000000000007941 */ /* 0x001fea0003800000 */
.L_x_10203:
        /* <DEDUP_REMOVED lines=19> */
.L_x_10206:
[----:B0-----:R-:W-:Y:S05]  /*20a0*/  BSYNC B0 ;  /* 0x0000000000007941 */ /* 0x001fea0003800000 */
.L_x_10205:
        /* <DEDUP_REMOVED lines=49> */
.L_x_10178:
        /* <DEDUP_REMOVED lines=20> */
.L_x_10179:
[----:B------:R-:W-:Y:S01]  /*2500*/  IMAD.MOV.U32 R15, RZ, RZ, -0x800001 ;  /* 0xff7fffffff0f7424 */ /* 0x000fe200078e00ff */
[----:B------:R-:W-:Y:S01]  /*2510*/  MOV R16, 0x10 ;  /* 0x0000001000107802 */ /* 0x000fe20000000f00 */
[----:B------:R-:W-:Y:S01]  /*2520*/  IMAD.MOV.U32 R11, RZ, RZ, 0x1f ;  /* 0x0000001fff0b7424 */ /* 0x000fe200078e00ff */
[----:B------:R-:W-:Y:S02]  /*2530*/  MOV R18, 0xffffffff ;  /* 0xffffffff00127802 */ /* 0x000fe40000000f00 */
[----:B------:R-:W-:Y:S02]  /*2540*/  MOV R12, 0x2560 ;  /* 0x00002560000c7802 */ /* 0x000fe40000000f00 */
[----:B0-----:R-:W-:Y:S05]  /*2550*/  CALL.REL.NOINC `($__internal_240_$__cuda_sm70_shflsync_bfly_p) ;  /* 0x0000015000007944 */ /* 0x001fea0003c00000 */
[----:B01----:R-:W-:Y:S05]  /*2560*/  BRA `(.L_x_10207) ;  /* 0xffffdca000007947 */ /* 0x003fea000383ffff */
.L_x_10180:
[----:B------:R-:W-:Y:S01]  /*2570*/  HFMA2.MMA R16, -RZ, RZ, 0, 4.76837158203125e-07 ;  /* 0x00000008ff107435 */ /* 0x000fe200000001ff */
[----:B------:R-:W-:Y:S01]  /*2580*/  IMAD.MOV.U32 R15, RZ, RZ, R20 ;  /* 0x000000ffff0f7224 */ /* 0x000fe200078e0014 */
[----:B------:R-:W-:Y:S01]  /*2590*/  MOV R18, 0xffffffff ;  /* 0xffffffff00127802 */ /* 0x000fe20000000f00 */
[----:B------:R-:W-:Y:S01]  /*25a0*/  IMAD.MOV.U32 R11, RZ, RZ, 0x1f ;  /* 0x0000001fff0b7424 */ /* 0x000fe200078e00ff */
[----:B------:R-:W-:Y:S02]  /*25b0*/  MOV R12, 0x25d0 ;  /* 0x000025d0000c7802 */ /* 0x000fe40000000f00 */
[----:B0-----:R-:W-:Y:S05]  /*25c0*/  CALL.REL.NOINC `($__internal_240_$__cuda_sm70_shflsync_bfly_p) ;  /* 0x000000e000007944 */ /* 0x001fea0003c00000 */
[----:B01----:R-:W-:Y:S01]  /*25d0*/  FMNMX.FTZ R15, R20, R11, !PT ;  /* 0x0000000b140f7209 */ /* 0x003fe20007810000 */
[----:B------:R-:W-:Y:S01]  /*25e0*/  HFMA2.MMA R11, -RZ, RZ, 0, 1.847743988037109375e-06 ;  /* 0x0000001fff0b7435 */ /* 0x000fe200000001ff */
[----:B------:R-:W-:Y:S01]  /*25f0*/  IMAD.MOV.U32 R16, RZ, RZ, 0x4 ;  /* 0x00000004ff107424 */ /* 0x000fe200078e00ff */
[----:B------:R-:W-:Y:S01]  /*2600*/  MOV R12, 0x2630 ;  /* 0x00002630000c7802 */ /* 0x000fe20000000f00 */
[----:B------:R-:W-:-:S03]  /*2610*/  IMAD.MOV.U32 R18, RZ, RZ, -0x1 ;  /* 0xffffffffff127424 */ /* 0x000fc600078e00ff */
[----:B------:R-:W-:Y:S05]  /*2620*/  CALL.REL.NOINC `($__internal_240_$__cuda_sm70_shflsync_bfly_p) ;  /* 0x0000008000007944 */ /* 0x000fea0003c00000 */
[----:B01----:R-:W-:Y:S01]  /*2630*/  FMNMX.FTZ R15, R15, R11, !PT ;  /* 0x0000000b0f0f7209 */ /* 0x003fe20007810000 */
[----:B------:R-:W-:Y:S01]  /*2640*/  IMAD.MOV.U32 R11, RZ, RZ, 0x1f ;  /* 0x0000001fff0b7424 */ /* 0x000fe200078e00ff */
[----:B------:R-:W-:-:S02]  /*2650*/  MOV R16, 0x2 ;  /* 0x0000000200107802 */ /* 0x000fc40000000f00 */
[----:B------:R-:W-:Y:S02]  /*2660*/  MOV R18, 0xffffffff ;  /* 0xffffffff00127802 */ /* 0x000fe40000000f00 */
[----:B------:R-:W-:Y:S02]  /*2670*/  MOV R12, 0x2690 ;  /* 0x00002690000c7802 */ /* 0x000fe40000000f00 */
[----:B------:R-:W-:Y:S05]  /*2680*/  CALL.REL.NOINC `($__internal_240_$__cuda_sm70_shflsync_bfly_p) ;  /* 0x0000002000007944 */ /* 0x000fea0003c00000 */
[----:B-1----:R-:W-:Y:S01]  /*2690*/  IMAD.MOV.U32 R12, RZ, RZ, R11 ;  /* 0x000000ffff0c7224 */ /* 0x002fe200078e000b */
[----:B0-----:R-:W-:Y:S05]  /*26a0*/  BRA `(.L_x_10208) ;  /* 0xffffdbe000007947 */ /* 0x001fea000383ffff */
        .weak           $__internal_240_$__cuda_sm70_shflsync_bfly_p
        .type           $__internal_240_$__cuda_sm70_shflsync_bfly_p,@function
        .size           $__internal_240_$__cuda_sm70_shflsync_bfly_p,(.L_x_24901 - $__internal_240_$__cuda_sm70_shflsync_bfly_p)
$__internal_240_$__cuda_sm70_shflsync_bfly_p:
[----:B------:R-:W-:Y:S01]  /*26b0*/  HFMA2.MMA R13, -RZ, RZ, 0, 0 ;  /* 0x00000000ff0d7435 */ /* 0x000fe200000001ff */
[----:B------:R-:W-:Y:S04]  /*26c0*/  WARPSYNC R18 ;  /* 0x0000001200007348 */ /* 0x000fe80003800000 */
[----:B------:R0:W1:Y:S01]  /*26d0*/  SHFL.BFLY PT, R11, R15, R16, R11 ;  /* 0x0c0000100f0b7389 */ /* 0x00006200000e000b */
[----:B------:R-:W-:Y:S05]  /*26e0*/  RET.REL.NODEC R12 `(_ZN4vllm25paged_attention_v2_kernelIthLi80ELi16ELi128ELNS_18Fp8KVCacheDataTypeE1ELb0ELi512EEEvPfS2_PT_PKS3_PKT0_S9_ifPKiSB_iPKfiiiSD_SD_iiiii) ;  /* 0xffffd9100c007950 */ /* 0x000fea0003c3ffff */
.L_x_10209:
        /* <DEDUP_REMOVED lines=9> */
.L_x_24901:


//--------------------- .text._ZN4vllm25paged_attention_v2_kernelIthLi64ELi16ELi128ELNS_18Fp8KVCacheDataTypeE1ELb0ELi512EEEvPfS2_PT_PKS3_PKT0_S9_ifPKiSB_iPKfiiiSD_SD_iiiii --------------------------
	.section	.text._ZN4vllm25paged_attention_v2_kernelIthLi64ELi16ELi128ELNS_18Fp8KVCacheDataTypeE1ELb0ELi512EEEvPfS2_PT_PKS3_PKT0_S9_ifPKiSB_iPKfiiiSD_SD_iiiii,"ax",@progbits
	.sectioninfo	@"SHI_REGISTERS=32"
	.align	128
        .global         _ZN4vllm25paged_attention_v2_kernelIthLi64ELi16ELi128ELNS_18Fp8KVCacheDataTypeE1ELb0ELi512EEEvPfS2_PT_PKS3_PKT0_S9_ifPKiSB_iPKfiiiSD_SD_iiiii
        .type           _ZN4vllm25paged_attention_v2_kernelIthLi64ELi16ELi128ELNS_18Fp8KVCacheDataTypeE1ELb0ELi512EEEvPfS2_PT_PKS3_PKT0_S9_ifPKiSB_iPKfiiiSD_SD_iiiii,@function
        .size           _ZN4vllm25paged_attention_v2_kernelIthLi64ELi16ELi128ELNS_18Fp8KVCacheDataTypeE1ELb0ELi512EEEvPfS2_PT_PKS3_PKT0_S9_ifPKiSB_iPKfiiiSD_SD_iiiii,(.L_x_24902 - _ZN4vllm25paged_attention_v2_kernelIthLi64ELi16ELi128ELNS_18Fp8KVCacheDataTypeE1ELb0ELi512EEEvPfS2_PT_PKS3_PKT0_S9_ifPKiSB_iPKfiiiSD_SD_iiiii)
        .other          _ZN4vllm25paged_attention_v2_kernelIthLi64ELi16ELi128ELNS_18Fp8KVCacheDataTypeE1ELb0ELi512EEEvPfS2_PT_PKS3_PKT0_S9_ifPKiSB_iPKfiiiSD_SD_iiiii,@"STO_CUDA_ENTRY STV_DEFAULT"
_ZN4vllm25paged_attention_v2_kernelIthLi64ELi16ELi128ELNS_18Fp8KVCacheDataTypeE1ELb0ELi512EEEvPfS2_PT_PKS3_PKT0_S9_ifPKiSB_iPKfiiiSD_SD_iiiii:
.text._ZN4vllm25paged_attention_v2_kernelIthLi64ELi16ELi128ELNS_18Fp8KVCacheDataTypeE1ELb0ELi512EEEvPfS2_PT_PKS3_PKT0_S9_ifPKiSB_iPKfiiiSD_SD_iiiii:
        /* <DEDUP_REMOVED lines=33> */
.L_x_10237:
        /* <DEDUP_REMOVED lines=8> */
.L_x_10238:
        /* <DEDUP_REMOVED lines=35> */
.L_x_10217:
        /* <DEDUP_REMOVED lines=11> */
.L_x_10216:
[----:B------:R-:W-:Y:S05]  /*0570*/  BSYNC B1 ;  /* 0x0000000000017941 */ /* 0x000fea0003800000 */
.L_x_10215:
        /* <DEDUP_REMOVED lines=10> */
.L_x_10220:
        /* <DEDUP_REMOVED lines=100> */
.L_x_10219:
[----:B------:R-:W-:Y:S05]  /*0c60*/  BSYNC B1 ;  /* 0x0000000000017941 */ /* 0x000fea0003800000 */
.L_x_10218:
        /* <DEDUP_REMOVED lines=55> */
.L_x_10222:
[----:B------:R-:W-:Y:S05]  /*0fe0*/  BSYNC B1 ;  /* 0x0000000000017941 */ /* 0x000fea0003800000 */
.L_x_10221:
        /* <DEDUP_REMOVED lines=26> */
.L_x_10214:
[----:B------:R-:W-:Y:S05]  /*1190*/  BSYNC B0 ;  /* 0x0000000000007941 */ /* 0x000fea0003800000 */
.L_x_10213:
        /* <DEDUP_REMOVED lines=43> */
.L_x_10227:
        /* <DEDUP_REMOVED lines=8> */
.L_x_10226:
[----:B------:R-:W-:Y:S05]  /*14d0*/  BSYNC B1 ;  /* 0x0000000000017941 */ /* 0x000fea0003800000 */
.L_x_10225:
        /* <DEDUP_REMOVED lines=10> */
.L_x_10230:
        /* <DEDUP_REMOVED lines=52> */
.L_x_10229:
[----:B------:R-:W-:Y:S05]  /*18c0*/  BSYNC B1 ;  /* 0x0000000000017941 */ /* 0x000fea0003800000 */
.L_x_10228:
        /* <DEDUP_REMOVED lines=31> */
.L_x_10232:
[----:B------:R-:W-:Y:S05]  /*1ac0*/  BSYNC B1 ;  /* 0x0000000000017941 */ /* 0x000fea0003800000 */
.L_x_10231:
        /* <DEDUP_REMOVED lines=14> */
.L_x_10224:
[----:B------:R-:W-:Y:S05]  /*1bb0*/  BSYNC B0 ;  /* 0x0000000000007941 */ /* 0x000fea0003800000 */
.L_x_10223:
        /* <DEDUP_REMOVED lines=27> */
.L_x_10234:
[----:B------:R-:W-:Y:S05]  /*1d70*/  BSYNC B0 ;  /* 0x0000000000007941 */ /* 0x000fea0003800000 */
.L_x_10233:
        /* <DEDUP_REMOVED lines=40> */
.L_x_10236:
[----:B0-----:R-:W-:Y:S05]  /*2000*/  BSYNC B0 ;  /* 0x0000000000007941 */ /* 0x001fea0003800000 */
.L_x_10235:
        /* <DEDUP_REMOVED lines=42> */
.L_x_10210:
        /* <DEDUP_REMOVED lines=20> */
.L_x_10211:
[----:B------:R-:W-:Y:S01]  /*23f0*/  IMAD.MOV.U32 R15, RZ, RZ, -0x800001 ;  /* 0xff7fffffff0f7424 */ /* 0x000fe200078e00ff */
[----:B------:R-:W-:Y:S01]  /*2400*/  MOV R16, 0x10 ;  /* 0x0000001000107802 */ /* 0x000fe20000000f00 */
[----:B------:R-:W-:Y:S01]  /*2410*/  IMAD.MOV.U32 R11, RZ, RZ, 0x1f ;  /* 0x0000001fff0b7424 */ /* 0x000fe200078e00ff */
[----:B------:R-:W-:Y:S02]  /*2420*/  MOV R18, 0xffffffff ;  /* 0xffffffff00127802 */ /* 0x000fe40000000f00 */
[----:B------:R-:W-:Y:S02]  /*2430*/  MOV R12, 0x2450 ;  /* 0x00002450000c7802 */ /* 0x000fe40000000f00 */
[----:B0-----:R-:W-:Y:S05]  /*2440*/  CALL.REL.NOINC `($__internal_241_$__cuda_sm70_shflsync_bfly_p) ;  /* 0x0000015000007944 */ /* 0x001fea0003c00000 */
[----:B01----:R-:W-:Y:S05]  /*2450*/  BRA `(.L_x_10237) ;  /* 0xffffddb000007947 */ /* 0x003fea000383ffff */
.L_x_10212:
[----:B------:R-:W-:Y:S01]  /*2460*/  HFMA2.MMA R16, -RZ, RZ, 0, 4.76837158203125e-07 ;  /* 0x00000008ff107435 */ /* 0x000fe200000001ff */
[----:B------:R-:W-:Y:S01]  /*2470*/  IMAD.MOV.U32 R15, RZ, RZ, R20 ;  /* 0x000000ffff0f7224 */ /* 0x000fe200078e0014 */
[----:B------:R-:W-:Y:S01]  /*2480*/  MOV R18, 0xffffffff ;  /* 0xffffffff00127802 */ /* 0x000fe20000000f00 */
[----:B------:R-:W-:Y:S01]  /*2490*/  IMAD.MOV.U32 R11, RZ, RZ, 0x1f ;  /* 0x0000001fff0b7424 */ /* 0x000fe200078e00ff */
[----:B------:R-:W-:Y:S02]  /*24a0*/  MOV R12, 0x24c0 ;  /* 0x000024c0000c7802 */ /* 0x000fe40000000f00 */
[----:B0-----:R-:W-:Y:S05]  /*24b0*/  CALL.REL.NOINC `($__internal_241_$__cuda_sm70_shflsync_bfly_p) ;  /* 0x000000e000007944 */ /* 0x001fea0003c00000 */
[----:B01----:R-:W-:Y:S01]  /*24c0*/  FMNMX.FTZ R15, R20, R11, !PT ;  /* 0x0000000b140f7209 */ /* 0x003fe20007810000 */
[----:B------:R-:W-:Y:S01]  /*24d0*/  HFMA2.MMA R11, -RZ, RZ, 0, 1.847743988037109375e-06 ;  /* 0x0000001fff0b7435 */ /* 0x000fe200000001ff */
[----:B------:R-:W-:Y:S01]  /*24e0*/  IMAD.MOV.U32 R16, RZ, RZ, 0x4 ;  /* 0x00000004ff107424 */ /* 0x000fe200078e00ff */
[----:B------:R-:W-:Y:S01]  /*24f0*/  MOV R12, 0x2520 ;  /* 0x00002520000c7802 */ /* 0x000fe20000000f00 */
[----:B------:R-:W-:-:S03]  /*2500*/  IMAD.MOV.U32 R18, RZ, RZ, -0x1 ;  /* 0xffffffffff127424 */ /* 0x000fc600078e00ff */
[----:B------:R-:W-:Y:S05]  /*2510*/  CALL.REL.NOINC `($__internal_241_$__cuda_sm70_shflsync_bfly_p) ;  /* 0x0000008000007944 */ /* 0x000fea0003c00000 */
[----:B01----:R-:W-:Y:S01]  /*2520*/  FMNMX.FTZ R15, R15, R11, !PT ;  /* 0x0000000b0f0f7209 */ /* 0x003fe20007810000 */
[----:B------:R-:W-:Y:S01]  /*2530*/  IMAD.MOV.U32 R11, RZ, RZ, 0x1f ;  /* 0x0000001fff0b7424 */ /* 0x000fe200078e00ff */
[----:B------:R-:W-:-:S02]  /*2540*/  MOV R16, 0x2 ;  /* 0x0000000200107802 */ /* 0x000fc40000000f00 */
[----:B------:R-:W-:Y:S02]  /*2550*/  MOV R18, 0xffffffff ;  /* 0xffffffff00127802 */ /* 0x000fe40000000f00 */
[----:B------:R-:W-:Y:S02]  /*2560*/  MOV R12, 0x2580 ;  /* 0x00002580000c7802 */ /* 0x000fe40000000f00 */
[----:B------:R-:W-:Y:S05]  /*2570*/  CALL.REL.NOINC `($__internal_241_$__cuda_sm70_shflsync_bfly_p) ;  /* 0x0000002000007944 */ /* 0x000fea0003c00000 */
[----:B-1----:R-:W-:Y:S01]  /*2580*/  IMAD.MOV.U32 R12, RZ, RZ, R11 ;  /* 0x000000ffff0c7224 */ /* 0x002fe200078e000b */
[----:B0-----:R-:W-:Y:S05]  /*2590*/  BRA `(.L_x_10238) ;  /* 0xffffdcf000007947 */ /* 0x001fea000383ffff */
        .weak           $__internal_241_$__cuda_sm70_shflsync_bfly_p
        .type           $__internal_241_$__cuda_sm70_shflsync_bfly_p,@function
        .size           $__internal_241_$__cuda_sm70_shflsync_bfly_p,(.L_x_24902 - $__internal_241_$__cuda_sm70_shflsync_bfly_p)
$__internal_241_$__cuda_sm70_shflsync_bfly_p:
[----:B------:R-:W-:Y:S01]  /*25a0*/  HFMA2.MMA R13, -RZ, RZ, 0, 0 ;  /* 0x00000000ff0d7435 */ /* 0x000fe200000001ff */
[----:B------:R-:W-:Y:S04]  /*25b0*/  WARPSYNC R18 ;  /* 0x0000001200007348 */ /* 0x000fe80003800000 */
[----:B------:R0:W1:Y:S01]  /*25c0*/  SHFL.BFLY PT, R11, R15, R16, R11 ;  /* 0x0c0000100f0b7389 */ /* 0x00006200000e000b */
[----:B------:R-:W-:Y:S05]  /*25d0*/  RET.REL.NODEC R12 `(_ZN4vllm25paged_attention_v2_kernelIthLi64ELi16ELi128ELNS_18Fp8KVCacheDataTypeE1ELb0ELi512EEEvPfS2_PT_PKS3_PKT0_S9_ifPKiSB_iPKfiiiSD_SD_iiiii) ;  /* 0xffffda200c007950 */ /* 0x000fea0003c3ffff */
.L_x_10239:
        /* <DEDUP_REMOVED lines=10> */
.L_x_24902:


//--------------------- .text._ZN4vllm25paged_attention_v2_kernelIthLi32ELi16ELi128ELNS_18Fp8KVCacheDataTypeE1ELb0ELi512EEEvPfS2_PT_PKS3_PKT0_S9_ifPKiSB_iPKfiiiSD_SD_iiiii --------------------------
	.section	.text._ZN4vllm25paged_attention_v2_kernelIthLi32ELi16ELi128ELNS_18Fp8KVCacheDataTypeE1ELb0ELi512EEEvPfS2_PT_PKS3_PKT0_S9_ifPKiSB_iPKfiiiSD_SD_iiiii,"ax",@progbits
	.sectioninfo	@"SHI_REGISTERS=32"
	.align	128
        .global         _ZN4vllm25paged_attention_v2_kernelIthLi32ELi16ELi128ELNS_18Fp8KVCacheDataTypeE1ELb0ELi512EEEvPfS2_PT_PKS3_PKT0_S9_ifPKiSB_iPKfiiiSD_SD_iiiii
        .type           _ZN4vllm25paged_attention_v2_kernelIthLi32ELi16ELi128ELNS_18Fp8KVCacheDataTypeE1ELb0ELi512EEEvPfS2_PT_PKS3_PKT0_S9_ifPKiSB_iPKfiiiSD_SD_iiiii,@function
        .size           _ZN4vllm25paged_attention_v2_kernelIthLi32ELi16ELi128ELNS_18Fp8KVCacheDataTypeE1ELb0ELi512EEEvPfS2_PT_PKS3_PKT0_S9_ifPKiSB_iPKfiiiSD_SD_iiiii,(.L_x_24903 - _ZN4vllm25paged_attention_v2_kernelIthLi32ELi16ELi128ELNS_18Fp8KVCacheDataTypeE1ELb0ELi512EEEvPfS2_PT_PKS3_PKT0_S9_ifPKiSB_iPKfiiiSD_SD_iiiii)
        .other          _ZN4vllm25paged_attention_v2_kernelIthLi32ELi16ELi128ELNS_18Fp8KVCacheDataTypeE1ELb0ELi512EEEvPfS2_PT_PKS3_PKT0_S9_ifPKiSB_iPKfiiiSD_SD_iiiii,@"STO_CUDA_ENTRY STV_DEFAULT"
_ZN4vllm25paged_attention_v2_kernelIthLi32ELi16ELi128ELNS_18Fp8KVCacheDataTypeE1ELb0ELi512EEEvPfS2_PT_PKS3_PKT0_S9_ifPKiSB_iPKfiiiSD_SD_iiiii:
.text._ZN4vllm25paged_attention_v2_kernelIthLi32ELi16ELi128ELNS_18Fp8KVCacheDataTypeE1ELb0ELi512EEEvPfS2_PT_PKS3_PKT0_S9_ifPKiSB_iPKfiiiSD_SD_iiiii:
        /* <DEDUP_REMOVED lines=34> */
.L_x_10269:
        /* <DEDUP_REMOVED lines=8> */
.L_x_10270:
        /* <DEDUP_REMOVED lines=34> */
.L_x_10247:
        /* <DEDUP_REMOVED lines=11> */
.L_x_10246:
[----:B------:R-:W-:Y:S05]  /*0570*/  BSYNC B1 ;  /* 0x0000000000017941 */ /* 0x000fea0003800000 */
.L_x_10245:
        /* <DEDUP_REMOVED lines=10> */
.L_x_10250:
        /* <DEDUP_REMOVED lines=100> */
.L_x_10249:
[----:B------:R-:W-:Y:S05]  /*0c60*/  BSYNC B1 ;  /* 0x0000000000017941 */ /* 0x000fea0003800000 */
.L_x_10248:
        /* <DEDUP_REMOVED lines=55> */
.L_x_10252:
[----:B------:R-:W-:Y:S05]  /*0fe0*/  BSYNC B1 ;  /* 0x0000000000017941 */ /* 0x000fea0003800000 */
.L_x_10251:
        /* <DEDUP_REMOVED lines=26> */
.L_x_10244:
[----:B------:R-:W-:Y:S05]  /*1190*/  BSYNC B0 ;  /* 0x0000000000007941 */ /* 0x000fea0003800000 */
.L_x_10243:
        /* <DEDUP_REMOVED lines=43> */
.L_x_10257:
        /* <DEDUP_REMOVED lines=8> */
.L_x_10256:
[----:B------:R-:W-:Y:S05]  /*14d0*/  BSYNC B1 ;  /* 0x0000000000017941 */ /* 0x000fea0003800000 */
.L_x_10255:
        /* <DEDUP_REMOVED lines=10> */
.L_x_10260:
        /* <DEDUP_REMOVED lines=52> */
.L_x_10259:
[----:B------:R-:W-:Y:S05]  /*18c0*/  BSYNC B1 ;  /* 0x0000000000017941 */ /* 0x000fea0003800000 */
.L_x_10258:
        /* <DEDUP_REMOVED lines=31> */
.L_x_10262:
[----:B------:R-:W-:Y:S05]  /*1ac0*/  BSYNC B1 ;  /* 0x0000000000017941 */ /* 0x000fea0003800000 */
.L_x_10261:
        /* <DEDUP_REMOVED lines=14> */
.L_x_10254:
[----:B------:R-:W-:Y:S05]  /*1bb0*/  BSYNC B0 ;  /* 0x0000000000007941 */ /* 0x000fea0003800000 */
.L_x_10253:
        /* <DEDUP_REMOVED lines=31> */
.L_x_10264:
[----:B------:R-:W-:Y:S05]  /*1db0*/  BSYNC B0 ;  /* 0x0000000000007941 */ /* 0x000fea0003800000 */
.L_x_10263:
        /* <DEDUP_REMOVED lines=14> */
.L_x_10266:
[----:B-1----:R-:W-:Y:S05]  /*1ea0*/  BSYNC B0 ;  /* 0x0000000000007941 */ /* 0x002fea0003800000 */
.L_x_10265:
        /* <DEDUP_REMOVED lines=10> */
.L_x_10268:
[----:B-1----:R-:W-:Y:S05]  /*1f50*/  BSYNC B0 ;  /* 0x0000000000007941 */ /* 0x002fea0003800000 */
.L_x_10267:
        /* <DEDUP_REMOVED lines=27> */
.L_x_10240:
        /* <DEDUP_REMOVED lines=20> */
.L_x_10241:
[----:B------:R-:W-:Y:S01]  /*2250*/  HFMA2.MMA R9, -RZ, RZ, 0, 1.847743988037109375e-06 ;  /* 0x0000001fff097435 */ /* 0x000fe200000001ff */
[----:B------:R-:W-:Y:S01]  /*2260*/  MOV R13, 0xff7fffff ;  /* 0xff7fffff000d7802 */ /* 0x000fe20000000f00 */
[----:B------:R-:W-:Y:S01]  /*2270*/  IMAD.MOV.U32 R14, RZ, RZ, 0x10 ;  /* 0x00000010ff0e7424 */ /* 0x000fe200078e00ff */
[----:B------:R-:W-:Y:S01]  /*2280*/  MOV R10, 0x22b0 ;  /* 0x000022b0000a7802 */ /* 0x000fe20000000f00 */
[----:B------:R-:W-:Y:S02]  /*2290*/  IMAD.MOV.U32 R16, RZ, RZ, -0x1 ;  /* 0xffffffffff107424 */ /* 0x000fe400078e00ff */
[----:B0-----:R-:W-:Y:S05]  /*22a0*/  CALL.REL.NOINC `($__internal_242_$__cuda_sm70_shflsync_bfly_p) ;  /* 0x0000015000007944 */ /* 0x001fea0003c00000 */
[----:B01----:R-:W-:Y:S05]  /*22b0*/  BRA `(.L_x_10269) ;  /* 0xffffdf6000007947 */ /* 0x003fea000383ffff */
.L_x_10242:
[----:B------:R-:W-:Y:S01]  /*22c0*/  HFMA2.MMA R9, -RZ, RZ, 0, 1.847743988037109375e-06 ;  /* 0x0000001fff097435 */ /* 0x000fe200000001ff */
[----:B------:R-:W-:Y:S01]  /*22d0*/  MOV R13, R18 ;  /* 0x00000012000d7202 */ /* 0x000fe20000000f00 */
[----:B------:R-:W-:Y:S01]  /*22e0*/  IMAD.MOV.U32 R14, RZ, RZ, 0x8 ;  /* 0x00000008ff0e7424 */ /* 0x000fe200078e00ff */
[----:B------:R-:W-:Y:S01]  /*22f0*/  MOV R10, 0x2320 ;  /* 0x00002320000a7802 */ /* 0x000fe20000000f00 */
[----:B------:R-:W-:Y:S02]  /*2300*/  IMAD.MOV.U32 R16, RZ, RZ, -0x1 ;  /* 0xffffffffff107424 */ /* 0x000fe400078e00ff */
[----:B0-----:R-:W-:Y:S05]  /*2310*/  CALL.REL.NOINC `($__internal_242_$__cuda_sm70_shflsync_bfly_p) ;  /* 0x000000e000007944 */ /* 0x001fea0003c00000 */
[----:B01----:R-:W-:Y:S01]  /*2320*/  FMNMX.FTZ R13, R18, R9, !PT ;  /* 0x00000009120d7209 */ /* 0x003fe20007810000 */
[----:B------:R-:W-:Y:S01]  /*2330*/  IMAD.MOV.U32 R9, RZ, RZ, 0x1f ;  /* 0x0000001fff097424 */ /* 0x000fe200078e00ff */
[----:B------:R-:W-:-:S02]  /*2340*/  MOV R14, 0x4 ;  /* 0x00000004000e7802 */ /* 0x000fc40000000f00 */
[----:B------:R-:W-:Y:S02]  /*2350*/  MOV R16, 0xffffffff ;  /* 0xffffffff00107802 */ /* 0x000fe40000000f00 */
[----:B------:R-:W-:Y:S02]  /*2360*/  MOV R10, 0x2380 ;  /* 0x00002380000a7802 */ /* 0x000fe40000000f00 */
[----:B------:R-:W-:Y:S05]  /*2370*/  CALL.REL.NOINC `($__internal_242_$__cuda_sm70_shflsync_bfly_p) ;  /* 0x0000008000007944 */ /* 0x000fea0003c00000 */
[----:B01----:R-:W-:Y:S01]  /*2380*/  FMNMX.FTZ R13, R13, R9, !PT ;  /* 0x000000090d0d7209 */ /* 0x003fe20007810000 */
[----:B------:R-:W-:Y:S01]  /*2390*/  HFMA2.MMA R9, -RZ, RZ, 0, 1.847743988037109375e-06 ;  /* 0x0000001fff097435 */ /* 0x000fe200000001ff */
[----:B------:R-:W-:Y:S01]  /*23a0*/  IMAD.MOV.U32 R14, RZ, RZ, 0x2 ;  /* 0x00000002ff0e7424 */ /* 0x000fe200078e00ff */
[----:B------:R-:W-:Y:S01]  /*23b0*/  MOV R10, 0x23e0 ;  /* 0x000023e0000a7802 */ /* 0x000fe20000000f00 */
[----:B------:R-:W-:-:S03]  /*23c0*/  IMAD.MOV.U32 R16, RZ, RZ, -0x1 ;  /* 0xffffffffff107424 */ /* 0x000fc600078e00ff */
[----:B------:R-:W-:Y:S05]  /*23d0*/  CALL.REL.NOINC `($__internal_242_$__cuda_sm70_shflsync_bfly_p) ;  /* 0x0000002000007944 */ /* 0x000fea0003c00000 */
[----:B-1----:R-:W-:Y:S01]  /*23e0*/  MOV R10, R9 ;  /* 0x00000009000a7202 */ /* 0x002fe20000000f00 */
[----:B0-----:R-:W-:Y:S05]  /*23f0*/  BRA `(.L_x_10270) ;  /* 0xffffdea000007947 */ /* 0x001fea000383ffff */
        .weak           $__internal_242_$__cuda_sm70_shflsync_bfly_p
        .type           $__internal_242_$__cuda_sm70_shflsync_bfly_p,@function
        .size           $__internal_242_$__cuda_sm70_shflsync_bfly_p,(.L_x_24903 - $__internal_242_$__cuda_sm70_shflsync_bfly_p)
$__internal_242_$__cuda_sm70_shflsync_bfly_p:
[----:B------:R-:W-:Y:S01]  /*2400*/  IMAD.MOV.U32 R11, RZ, RZ, 0x0 ;  /* 0x00000000ff0b7424 */ /* 0x000fe200078e00ff */
[----:B------:R-:W-:Y:S04]  /*2410*/  WARPSYNC R16 ;  /* 0x0000001000007348 */ /* 0x000fe80003800000 */
[----:B------:R0:W1:Y:S01]  /*2420*/  SHFL.BFLY PT, R9, R13, R14, R9 ;  /* 0x0c00000e0d097389 */ /* 0x00006200000e0009 */
[----:B------:R-:W-:Y:S05]  /*2430*/  RET.REL.NODEC R10 `(_ZN4vllm25paged_attention_v2_kernelIthLi32ELi16ELi128ELNS_18Fp8KVCacheDataTypeE1ELb0ELi512EEEvPfS2_PT_PKS3_PKT0_S9_ifPKiSB_iPKfiiiSD_SD_iiiii) ;  /* 0xffffdbc00a007950 */ /* 0x000fea0003c3ffff */
.L_x_10271:
        /* <DEDUP_REMOVED lines=12> */
.L_x_24903:


//--------------------- .text._ZN4vllm25paged_attention_v2_kernelIthLi256ELi16ELi128ELNS_18Fp8KVCacheDataTypeE1ELb1ELi512EEEvPfS2_PT_PKS3_PKT0_S9_ifPKiSB_iPKfiiiSD_SD_iiiii --------------------------
	.section	.text._ZN4vllm25paged_attention_v2_kernelIthLi256ELi16ELi128ELNS_18Fp8KVCacheDataTypeE1ELb1ELi512EEEvPfS2_PT_PKS3_PKT0_S9_ifPKiSB_iPKfiiiSD_SD_iiiii,"ax",@progbits
	.sectioninfo	@"SHI_REGISTERS=40"
	.align	128
        .global         _ZN4vllm25paged_attention_v2_kernelIthLi256ELi16ELi128ELNS_18Fp8KVCacheDataTypeE1ELb1ELi512EEEvPfS2_PT_PKS3_PKT0_S9_ifPKiSB_iPKfiiiSD_SD_iiiii
        .type           _ZN4vllm25paged_attention_v2_kernelIthLi256ELi16ELi128ELNS_18Fp8KVCacheDataTypeE1ELb1ELi512EEEvPfS2_PT_PKS3_PKT0_S9_ifPKiSB_iPKfiiiSD_SD_iiiii,@function
        .size           _ZN4vllm25paged_attention_v2_kernelIthLi256ELi16ELi128ELNS_18Fp8KVCacheDataTypeE1ELb1ELi512EEEvPfS2_PT_PKS3_PKT0_S9_ifPKiSB_iPKfiiiSD_SD_iiiii,(.L_x_24904 - _ZN4vllm25paged_attention_v2_kernelIthLi256ELi16ELi128ELNS_18Fp8KVCacheDataTypeE1ELb1ELi512EEEvPfS2_PT_PKS3_PKT0_S9_ifPKiSB_iPKfiiiSD_SD_iiiii)
        .other          _ZN4vllm25paged_attention_v2_kernelIthLi256ELi16ELi128ELNS_18Fp8KVCacheDataTypeE1ELb1ELi512EEEvPfS2_PT_PKS3_PKT0_S9_ifPKiSB_iPKfiiiSD_SD_iiiii,@"STO_CUDA_ENTRY STV_DEFAULT"
_ZN4vllm25paged_attention_v2_kernelIthLi256ELi16ELi128ELNS_18Fp8KVCacheDataTypeE1ELb1ELi512EEEvPfS2_PT_PKS3_PKT0_S9_ifPKiSB_iPKfiiiSD_SD_iiiii:
.text._ZN4vllm25paged_attention_v2_kernelIthLi256ELi16ELi128ELNS_18Fp8KVCacheDataTypeE1ELb1ELi512EEEvPfS2_PT_PKS3_PKT0_S9_ifPKiSB_iPKfiiiSD_SD_iiiii:
        /* <DEDUP_REMOVED lines=112> */
.L_x_10272:
[----:B0-----:R-:W-:-:S04]  /*0700*/  IMAD.MOV.U32 R17, RZ, RZ, c[0x0][0xc] ;  /* 0x00000300ff117624 */ /* 0x001fc800078e00ff */
[----:B------:R-:W-:-:S04]  /*0710*/  IMAD R14, R17, c[0x0][0x1d8], R0 ;  /* 0x00007600110e7a24 */ /* 0x000fc800078e0200 */
[----:B------:R-:W-:-:S03]  /*0720*/  IMAD R16, R14, c[0x0][0x1e8], RZ ;  /* 0x00007a000e107a24 */ /* 0x000fc600078e02ff */
.L_x_10273:
        /* <DEDUP_REMOVED lines=25> */
.L_x_10277:
        /* <DEDUP_REMOVED lines=37> */
.L_x_10275:
[----:B------:R-:W-:Y:S05]  /*0b10*/  BSYNC B7 ;  /* 0x0000000000077941 */ /* 0x000fea0003800000 */
.L_x_10274:
[----:B------:R-:W-:Y:S05]  /*0b20*/  BRA.DIV ~URZ, `(.L_x_10278) ;  /* 0x000032027f007947 */ /* 0x000fea000b800000 */
[----:B------:R-:W-:-:S05]  /*0b30*/  IMAD.MOV.U32 R2, RZ, RZ, -0x800001 ;  /* 0xff7fffffff027424 */ /* 0x000fca00078e00ff */
.L_x_10316:
        /* <DEDUP_REMOVED lines=8> */
.L_x_10317:
        /* <DEDUP_REMOVED lines=35> */
.L_x_10284:
        /* <DEDUP_REMOVED lines=11> */
.L_x_10283:
[----:B------:R-:W-:Y:S05]  /*0ea0*/  BSYNC B1 ;  /* 0x0000000000017941 */ /* 0x000fea0003800000 */
.L_x_10282:
        /* <DEDUP_REMOVED lines=10> */
.L_x_10287:
        /* <DEDUP_REMOVED lines=100> */
.L_x_10286:
[----:B------:R-:W-:Y:S05]  /*1590*/  BSYNC B1 ;  /* 0x0000000000017941 */ /* 0x000fea0003800000 */
.L_x_10285:
        /* <DEDUP_REMOVED lines=55> */
.L_x_10289:
[----:B------:R-:W-:Y:S05]  /*1910*/  BSYNC B1 ;  /* 0x0000000000017941 */ /* 0x000fea0003800000 */
.L_x_10288:
        /* <DEDUP_REMOVED lines=26> */
.L_x_10281:
[----:B------:R-:W-:Y:S05]  /*1ac0*/  BSYNC B0 ;  /* 0x0000000000007941 */ /* 0x000fea0003800000 */
.L_x_10280:
        /* <DEDUP_REMOVED lines=43> */
.L_x_10294:
        /* <DEDUP_REMOVED lines=8> */
.L_x_10293:
[----:B------:R-:W-:Y:S05]  /*1e00*/  BSYNC B1 ;  /* 0x0000000000017941 */ /* 0x000fea0003800000 */
.L_x_10292:
        /* <DEDUP_REMOVED lines=10> */
.L_x_10297:
        /* <DEDUP_REMOVED lines=52> */
.L_x_10296:
[----:B------:R-:W-:Y:S05]  /*21f0*/  BSYNC B1 ;  /* 0x0000000000017941 */ /* 0x000fea0003800000 */
.L_x_10295:
        /* <DEDUP_REMOVED lines=31> */
.L_x_10299:
[----:B------:R-:W-:Y:S05]  /*23f0*/  BSYNC B1 ;  /* 0x0000000000017941 */ /* 0x000fea0003800000 */
.L_x_10298:
        /* <DEDUP_REMOVED lines=14> */
.L_x_10291:
[----:B------:R-:W-:Y:S05]  /*24e0*/  BSYNC B0 ;  /* 0x0000000000007941 */ /* 0x000fea0003800000 */
.L_x_10290:
        /* <DEDUP_REMOVED lines=20> */
.L_x_10301:
[----:B------:R-:W-:Y:S05]  /*2630*/  BSYNC B0 ;  /* 0x0000000000007941 */ /* 0x000fea0003800000 */
.L_x_10300:
        /* <DEDUP_REMOVED lines=24> */
.L_x_10305:
        /* <DEDUP_REMOVED lines=32> */
.L_x_10303:
[----:B------:R-:W-:Y:S05]  /*29c0*/  BSYNC B6 ;  /* 0x0000000000067941 */ /* 0x000fea0003800000 */
.L_x_10302:
[----:B------:R-:W-:Y:S05]  /*29d0*/  BRA.DIV ~URZ, `(.L_x_10306) ;  /* 0x000015327f007947 */ /* 0x000fea000b800000 */
[----:B------:R-:W-:-:S04]  /*29e0*/  IMAD.MOV.U32 R22, RZ, RZ, RZ ;  /* 0x000000ffff167224 */ /* 0x000fc800078e00ff */
.L_x_10318:
        /* <DEDUP_REMOVED lines=11> */
.L_x_10319:
        /* <DEDUP_REMOVED lines=34> */
.L_x_10309:
[----:B------:R-:W-:Y:S05]  /*2cc0*/  BSYNC B0 ;  /* 0x0000000000007941 */ /* 0x000fea0003800000 */
.L_x_10308:
        /* <DEDUP_REMOVED lines=35> */
.L_x_10311:
[----:B------:R-:W-:Y:S05]  /*2f00*/  BSYNC B0 ;  /* 0x0000000000007941 */ /* 0x000fea0003800000 */
.L_x_10310:
        /* <DEDUP_REMOVED lines=19> */
.L_x_10313:
[----:B------:R-:W-:Y:S05]  /*3040*/  BSYNC B0 ;  /* 0x0000000000007941 */ /* 0x000fea0003800000 */
.L_x_10312:
        /* <DEDUP_REMOVED lines=36> */
.L_x_10315:
[----:B------:R-:W-:Y:S05]  /*3290*/  BSYNC B0 ;  /* 0x0000000000007941 */ /* 0x000fea0003800000 */
.L_x_10314:
        /* <DEDUP_REMOVED lines=130> */
.L_x_10276:
        /* <DEDUP_REMOVED lines=19> */
.L_x_10304:
        /* <DEDUP_REMOVED lines=20> */
.L_x_10278:
[----:B------:R-:W-:Y:S01]  /*3d30*/  HFMA2.MMA R26, -RZ, RZ, 0, 1.847743988037109375e-06 ;  /* 0x0000001fff1a7435 */ /* 0x000fe200000001ff */
[----:B------:R-:W-:Y:S01]  /*3d40*/  IMAD.MOV.U32 R24, RZ, RZ, -0x800001 ;  /* 0xff7fffffff187424 */ /* 0x000fe200078e00ff */
[----:B------:R-:W-:Y:S01]  /*3d50*/  MOV R2, 0x3d90 ;  /* 0x00003d9000027802 */ /* 0x000fe20000000f00 */
[----:B------:R-:W-:Y:S02]  /*3d60*/  IMAD.MOV.U32 R25, RZ, RZ, 0x10 ;  /* 0x00000010ff197424 */ /* 0x000fe400078e00ff */
[----:B------:R-:W-:Y:S02]  /*3d70*/  IMAD.MOV.U32 R27, RZ, RZ, -0x1 ;  /* 0xffffffffff1b7424 */ /* 0x000fe400078e00ff */
[----:B------:R-:W-:Y:S05]  /*3d80*/  CALL.REL.NOINC `($__internal_243_$__cuda_sm70_shflsync_bfly_p) ;  /* 0x000008a000007944 */ /* 0x000fea0003c00000 */
[----:B-1----:R-:W-:Y:S01]  /*3d90*/  IMAD.MOV.U32 R2, RZ, RZ, R24 ;  /* 0x000000ffff027224 */ /* 0x002fe200078e0018 */
[----:B0-----:R-:W-:Y:S05]  /*3da0*/  BRA `(.L_x_10316) ;  /* 0xffffcd9000007947 */ /* 0x001fea000383ffff */
.L_x_10279:
[----:B------:R-:W-:Y:S01]  /*3db0*/  IMAD.MOV.U32 R24, RZ, RZ, R19 ;  /* 0x000000ffff187224 */ /* 0x000fe200078e0013 */
[----:B------:R-:W-:Y:S01]  /*3dc0*/  MOV R27, 0xffffffff ;  /* 0xffffffff001b7802 */ /* 0x000fe20000000f00 */
[----:B------:R-:W-:Y:S01]  /*3dd0*/  IMAD.MOV.U32 R25, RZ, RZ, 0x8 ;  /* 0x00000008ff197424 */ /* 0x000fe200078e00ff */
[----:B------:R-:W-:Y:S01]  /*3de0*/  MOV R2, 0x3e10 ;  /* 0x00003e1000027802 */ /* 0x000fe20000000f00 */
[----:B------:R-:W-:-:S02]  /*3df0*/  IMAD.MOV.U32 R26, RZ, RZ, 0x1f ;  /* 0x0000001fff1a7424 */ /* 0x000fc400078e00ff */
[----:B------:R-:W-:Y:S05]  /*3e00*/  CALL.REL.NOINC `($__internal_243_$__cuda_sm70_shflsync_bfly_p) ;  /* 0x0000082000007944 */ /* 0x000fea0003c00000 */
[----:B-1----:R-:W-:Y:S01]  /*3e10*/  FMNMX.FTZ R19, R19, R24, !PT ;  /* 0x0000001813137209 */ /* 0x002fe20007810000 */
[----:B0-----:R-:W-:Y:S01]  /*3e20*/  IMAD.MOV.U32 R25, RZ, RZ, 0x4 ;  /* 0x00000004ff197424 */ /* 0x001fe200078e00ff */
[----:B------:R-:W-:Y:S01]  /*3e30*/  MOV R2, 0x3e80 ;  /* 0x00003e8000027802 */ /* 0x000fe20000000f00 */
[----:B------:R-:W-:-:S02]  /*3e40*/  IMAD.MOV.U32 R26, RZ, RZ, 0x1f ;  /* 0x0000001fff1a7424 */ /* 0x000fc400078e00ff */
[----:B------:R-:W-:Y:S02]  /*3e50*/  IMAD.MOV.U32 R27, RZ, RZ, -0x1 ;  /* 0xffffffffff1b7424 */ /* 0x000fe400078e00ff */
[----:B------:R-:W-:Y:S02]  /*3e60*/  IMAD.MOV.U32 R24, RZ, RZ, R19 ;  /* 0x000000ffff187224 */ /* 0x000fe400078e0013 */
[----:B------:R-:W-:Y:S05]  /*3e70*/  CALL.REL.NOINC `($__internal_243_$__cuda_sm70_shflsync_bfly_p) ;  /* 0x000007b000007944 */ /* 0x000fea0003c00000 */
[----:B-1----:R-:W-:Y:S01]  /*3e80*/  FMNMX.FTZ R18, R19, R24, !PT ;  /* 0x0000001813127209 */ /* 0x002fe20007810000 */
[----:B0-----:R-:W-:Y:S01]  /*3e90*/  HFMA2.MMA R26, -RZ, RZ, 0, 1.847743988037109375e-06 ;  /* 0x0000001fff1a7435 */ /* 0x001fe200000001ff */
[----:B------:R-:W-:Y:S01]  /*3ea0*/  IMAD.MOV.U32 R25, RZ, RZ, 0x2 ;  /* 0x00000002ff197424 */ /* 0x000fe200078e00ff */
[----:B------:R-:W-:Y:S01]  /*3eb0*/  MOV R2, 0x3ef0 ;  /* 0x00003ef000027802 */ /* 0x000fe20000000f00 */
[----:B------:R-:W-:Y:S02]  /*3ec0*/  IMAD.MOV.U32 R27, RZ, RZ, -0x1 ;  /* 0xffffffffff1b7424 */ /* 0x000fe400078e00ff */
[----:B------:R-:W-:Y:S02]  /*3ed0*/  IMAD.MOV.U32 R24, RZ, RZ, R18 ;  /* 0x000000ffff187224 */ /* 0x000fe400078e0012 */
[----:B------:R-:W-:Y:S05]  /*3ee0*/  CALL.REL.NOINC `($__internal_243_$__cuda_sm70_shflsync_bfly_p) ;  /* 0x0000074000007944 */ /* 0x000fea0003c00000 */
[----:B-1----:R-:W-:Y:S01]  /*3ef0*/  IMAD.MOV.U32 R3, RZ, RZ, R24 ;  /* 0x000000ffff037224 */ /* 0x002fe200078e0018 */
[----:B0-----:R-:W-:Y:S05]  /*3f00*/  BRA `(.L_x_10317) ;  /* 0xffffccb000007947 */ /* 0x001fea000383ffff */
.L_x_10306:
[----:B------:R-:W-:Y:S01]  /*3f10*/  IMAD.MOV.U32 R24, RZ, RZ, RZ ;  /* 0x000000ffff187224 */ /* 0x000fe200078e00ff */
[----:B------:R-:W-:Y:S01]  /*3f20*/  MOV R26, 0x1f ;  /* 0x0000001f001a7802 */ /* 0x000fe20000000f00 */
[----:B------:R-:W-:Y:S01]  /*3f30*/  IMAD.MOV.U32 R25, RZ, RZ, 0x1 ;  /* 0x00000001ff197424 */ /* 0x000fe200078e00ff */
[----:B0-----:R-:W-:Y:S01]  /*3f40*/  MOV R2, 0x3f70 ;  /* 0x00003f7000027802 */ /* 0x001fe20000000f00 */
[----:B------:R-:W-:-:S02]  /*3f50*/  IMAD.MOV.U32 R27, RZ, RZ, -0x1 ;  /* 0xffffffffff1b7424 */ /* 0x000fc400078e00ff */
[----:B------:R-:W-:Y:S05]  /*3f60*/  CALL.REL.NOINC `($__internal_243_$__cuda_sm70_shflsync_bfly_p) ;  /* 0x000006c000007944 */ /* 0x000fea0003c00000 */
[----:B-1----:R-:W-:Y:S01]  /*3f70*/  IMAD.MOV.U32 R22, RZ, RZ, R24 ;  /* 0x000000ffff167224 */ /* 0x002fe200078e0018 */
[----:B0-----:R-:W-:Y:S05]  /*3f80*/  BRA `(.L_x_10318) ;  /* 0xffffea6000007947 */ /* 0x001fea000383ffff */
.L_x_10307:
[----:B------:R-:W-:Y:S01]  /*3f90*/  IMAD.MOV.U32 R24, RZ, RZ, RZ ;  /* 0x000000ffff187224 */ /* 0x000fe200078e00ff */
[----:B------:R-:W-:Y:S01]  /*3fa0*/  MOV R27, 0xffffffff ;  /* 0xffffffff001b7802 */ /* 0x000fe20000000f00 */
[----:B------:R-:W-:Y:S01]  /*3fb0*/  IMAD.MOV.U32 R25, RZ, RZ, 0x1 ;  /* 0x00000001ff197424 */ /* 0x000fe200078e00ff */
[----:B0-----:R-:W-:Y:S01]  /*3fc0*/  MOV R2, 0x3ff0 ;  /* 0x00003ff000027802 */ /* 0x001fe20000000f00 */
[----:B------:R-:W-:-:S02]  /*3fd0*/  IMAD.MOV.U32 R26, RZ, RZ, 0x1f ;  /* 0x0000001fff1a7424 */ /* 0x000fc400078e00ff */
[----:B------:R-:W-:Y:S05]  /*3fe0*/  CALL.REL.NOINC `($__internal_243_$__cuda_sm70_shflsync_bfly_p) ;  /* 0x0000064000007944 */ /* 0x000fea0003c00000 */
[----:B-1----:R-:W-:Y:S01]  /*3ff0*/  FADD.FTZ R23, RZ, R24 ;  /* 0x00000018ff177221 */ /* 0x002fe20000010000 */
[----:B------:R-:W-:Y:S01]  /*4000*/  MOV R2, 0x4060 ;  /* 0x0000406000027802 */ /* 0x000fe20000000f00 */
[----:B------:R-:W-:-:S02]  /*4010*/  IMAD.MOV.U32 R24, RZ, RZ, RZ ;  /* 0x000000ffff187224 */ /* 0x000fc400078e00ff */
[----:B0-----:R-:W-:Y:S02]  /*4020*/  IMAD.MOV.U32 R25, RZ, RZ, 0x1 ;  /* 0x00000001ff197424 */ /* 0x001fe400078e00ff */
[----:B------:R-:W-:Y:S02]  /*4030*/  IMAD.MOV.U32 R26, RZ, RZ, 0x1f ;  /* 0x0000001fff1a7424 */ /* 0x000fe400078e00ff */
[----:B------:R-:W-:Y:S02]  /*4040*/  IMAD.MOV.U32 R27, RZ, RZ, -0x1 ;  /* 0xffffffffff1b7424 */ /* 0x000fe400078e00ff */
[----:B------:R-:W-:Y:S05]  /*4050*/  CALL.REL.NOINC `($__internal_243_$__cuda_sm70_shflsync_bfly_p) ;  /* 0x000005d000007944 */ /* 0x000fea0003c00000 */
[----:B0-----:R-:W-:Y:S01]  /*4060*/  HFMA2.MMA R25, -RZ, RZ, 0, 5.9604644775390625e-08 ;  /* 0x00000001ff197435 */ /* 0x001fe200000001ff */
[----:B-1----:R-:W-:Y:S01]  /*4070*/  FADD.FTZ R20, RZ, R24 ;  /* 0x00000018ff147221 */ /* 0x002fe20000010000 */
[----:B------:R-:W-:Y:S01]  /*4080*/  MOV R2, 0x40d0 ;  /* 0x000040d000027802 */ /* 0x000fe20000000f00 */
[----:B------:R-:W-:Y:S02]  /*4090*/  IMAD.MOV.U32 R24, RZ, RZ, RZ ;  /* 0x000000ffff187224 */ /* 0x000fe400078e00ff */
[----:B------:R-:W-:Y:S02]  /*40a0*/  IMAD.MOV.U32 R26, RZ, RZ, 0x1f ;  /* 0x0000001fff1a7424 */ /* 0x000fe400078e00ff */
[----:B------:R-:W-:-:S02]  /*40b0*/  IMAD.MOV.U32 R27, RZ, RZ, -0x1 ;  /* 0xffffffffff1b7424 */ /* 0x000fc400078e00ff */
[----:B------:R-:W-:Y:S05]  /*40c0*/  CALL.REL.NOINC `($__internal_243_$__cuda_sm70_shflsync_bfly_p) ;  /* 0x0000056000007944 */ /* 0x000fea0003c00000 */
[----:B-1----:R-:W-:Y:S01]  /*40d0*/  FADD.FTZ R21, RZ, R24 ;  /* 0x00000018ff157221 */ /* 0x002fe20000010000 */
[----:B0-----:R-:W-:Y:S01]  /*40e0*/  MOV R27, 0xffffffff ;  /* 0xffffffff001b7802 */ /* 0x001fe20000000f00 */
[----:B------:R-:W-:Y:S01]  /*40f0*/  IMAD.MOV.U32 R24, RZ, RZ, RZ ;  /* 0x000000ffff187224 */ /* 0x000fe200078e00ff */
[----:B------:R-:W-:Y:S01]  /*4100*/  MOV R2, 0x4140 ;  /* 0x0000414000027802 */ /* 0x000fe20000000f00 */
[----:B------:R-:W-:-:S02]  /*4110*/  IMAD.MOV.U32 R25, RZ, RZ, 0x1 ;  /* 0x00000001ff197424 */ /* 0x000fc400078e00ff */
[----:B------:R-:W-:Y:S02]  /*4120*/  IMAD.MOV.U32 R26, RZ, RZ, 0x1f ;  /* 0x0000001fff1a7424 */ /* 0x000fe400078e00ff */
[----:B------:R-:W-:Y:S05]  /*4130*/  CALL.REL.NOINC `($__internal_243_$__cuda_sm70_shflsync_bfly_p) ;  /* 0x000004f000007944 */ /* 0x000fea0003c00000 */
[----:B-1----:R-:W-:Y:S01]  /*4140*/  FADD.FTZ R18, RZ, R24 ;  /* 0x00000018ff127221 */ /* 0x002fe20000010000 */
[----:B------:R-:W-:Y:S01]  /*4150*/  MOV R2, 0x41b0 ;  /* 0x000041b000027802 */ /* 0x000fe20000000f00 */
[----:B------:R-:W-:Y:S02]  /*4160*/  IMAD.MOV.U32 R24, RZ, RZ, RZ ;  /* 0x000000ffff187224 */ /* 0x000fe400078e00ff */
[----:B0-----:R-:W-:Y:S02]  /*4170*/  IMAD.MOV.U32 R25, RZ, RZ, 0x1 ;  /* 0x00000001ff197424 */ /* 0x001fe400078e00ff */
[----:B------:R-:W-:Y:S02]  /*4180*/  IMAD.MOV.U32 R26, RZ, RZ, 0x1f ;  /* 0x0000001fff1a7424 */ /* 0x000fe400078e00ff */
[----:B------:R-:W-:Y:S02]  /*4190*/  IMAD.MOV.U32 R27, RZ, RZ, -0x1 ;  /* 0xffffffffff1b7424 */ /* 0x000fe400078e00ff */
[----:B------:R-:W-:Y:S05]  /*41a0*/  CALL.REL.NOINC `($__internal_243_$__cuda_sm70_shflsync_bfly_p) ;  /* 0x0000048000007944 */ /* 0x000fea0003c00000 */
[----:B0-----:R-:W-:Y:S01]  /*41b0*/  HFMA2.MMA R25, -RZ, RZ, 0, 5.9604644775390625e-08 ;  /* 0x00000001ff197435 */ /* 0x001fe200000001ff */
[----:B-1----:R-:W-:Y:S01]  /*41c0*/  FADD.FTZ R19, RZ, R24 ;  /* 0x00000018ff137221 */ /* 0x002fe20000010000 */
[----:B------:R-:W-:Y:S01]  /*41d0*/  MOV R2, 0x4220 ;  /* 0x0000422000027802 */ /* 0x000fe20000000f00 */
[----:B------:R-:W-:-:S02]  /*41e0*/  IMAD.MOV.U32 R24, RZ, RZ, RZ ;  /* 0x000000ffff187224 */ /* 0x000fc400078e00ff */
[----:B------:R-:W-:Y:S02]  /*41f0*/  IMAD.MOV.U32 R26, RZ, RZ, 0x1f ;  /* 0x0000001fff1a7424 */ /* 0x000fe400078e00ff */
[----:B------:R-:W-:Y:S02]  /*4200*/  IMAD.MOV.U32 R27, RZ, RZ, -0x1 ;  /* 0xffffffffff1b7424 */ /* 0x000fe400078e00ff */
[----:B------:R-:W-:Y:S05]  /*4210*/  CALL.REL.NOINC `($__internal_243_$__cuda_sm70_shflsync_bfly_p) ;  /* 0x0000041000007944 */ /* 0x000fea0003c00000 */
[----:B-1----:R-:W-:Y:S01]  /*4220*/  FADD.FTZ R16, RZ, R24 ;  /* 0x00000018ff107221 */ /* 0x002fe20000010000 */
[----:B0-----:R-:W-:Y:S01]  /*4230*/  MOV R27, 0xffffffff ;  /* 0xffffffff001b7802 */ /* 0x001fe20000000f00 */
[----:B------:R-:W-:Y:S01]  /*4240*/  IMAD.MOV.U32 R24, RZ, RZ, RZ ;  /* 0x000000ffff187224 */ /* 0x000fe200078e00ff */
[----:B------:R-:W-:Y:S01]  /*4250*/  MOV R2, 0x4290 ;  /* 0x0000429000027802 */ /* 0x000fe20000000f00 */
[----:B------:R-:W-:Y:S02]  /*4260*/  IMAD.MOV.U32 R25, RZ, RZ, 0x1 ;  /* 0x00000001ff197424 */ /* 0x000fe400078e00ff */
[----:B------:R-:W-:Y:S02]  /*4270*/  IMAD.MOV.U32 R26, RZ, RZ, 0x1f ;  /* 0x0000001fff1a7424 */ /* 0x000fe400078e00ff */
        /* <DEDUP_REMOVED lines=31> */
[----:B------:R-:W-:Y:S02]  /*4470*/  IMAD.MOV.U32 R24, RZ, RZ, RZ ;  /* 0x000000ffff187224 */ /* 0x000fe400078e00ff */
[----:B0-----:R-:W-:-:S02]  /*4480*/  IMAD.MOV.U32 R25, RZ, RZ, 0x1 ;  /* 0x00000001ff197424 */ /* 0x001fc400078e00ff */
[----:B------:R-:W-:Y:S02]  /*4490*/  IMAD.MOV.U32 R26, RZ, RZ, 0x1f ;  /* 0x0000001fff1a7424 */ /* 0x000fe400078e00ff */
[----:B------:R-:W-:Y:S02]  /*44a0*/  IMAD.MOV.U32 R27, RZ, RZ, -0x1 ;  /* 0xffffffffff1b7424 */ /* 0x000fe400078e00ff */
[----:B------:R-:W-:Y:S05]  /*44b0*/  CALL.REL.NOINC `($__internal_243_$__cuda_sm70_shflsync_bfly_p) ;  /* 0x0000017000007944 */ /* 0x000fea0003c00000 */
[----:B-1----:R-:W-:Y:S01]  /*44c0*/  FADD.FTZ R10, RZ, R24 ;  /* 0x00000018ff0a7221 */ /* 0x002fe20000010000 */
[----:B------:R-:W-:Y:S01]  /*44d0*/  HFMA2.MMA R24, -RZ, RZ, 0, 0 ;  /* 0x00000000ff187435 */ /* 0x000fe200000001ff */
[----:B0-----:R-:W-:Y:S01]  /*44e0*/  IMAD.MOV.U32 R25, RZ, RZ, 0x1 ;  /* 0x00000001ff197424 */ /* 0x001fe200078e00ff */
[----:B------:R-:W-:Y:S01]  /*44f0*/  MOV R2, 0x4530 ;  /* 0x0000453000027802 */ /* 0x000fe20000000f00 */
[----:B------:R-:W-:Y:S02]  /*4500*/  IMAD.MOV.U32 R26, RZ, RZ, 0x1f ;  /* 0x0000001fff1a7424 */ /* 0x000fe400078e00ff */
[----:B------:R-:W-:Y:S02]  /*4510*/  IMAD.MOV.U32 R27, RZ, RZ, -0x1 ;  /* 0xffffffffff1b7424 */ /* 0x000fe400078e00ff */
        /* <DEDUP_REMOVED lines=8> */
[----:B0-----:R-:W-:Y:S01]  /*45a0*/  HFMA2.MMA R26, -RZ, RZ, 0, 1.847743988037109375e-06 ;  /* 0x0000001fff1a7435 */ /* 0x001fe200000001ff */
[----:B-1----:R-:W-:Y:S01]  /*45b0*/  FADD.FTZ R9, RZ, R24 ;  /* 0x00000018ff097221 */ /* 0x002fe20000010000 */
[----:B------:R-:W-:Y:S01]  /*45c0*/  MOV R2, 0x4610 ;  /* 0x0000461000027802 */ /* 0x000fe20000000f00 */
[----:B------:R-:W-:Y:S02]  /*45d0*/  IMAD.MOV.U32 R24, RZ, RZ, RZ ;  /* 0x000000ffff187224 */ /* 0x000fe400078e00ff */
[----:B------:R-:W-:Y:S02]  /*45e0*/  IMAD.MOV.U32 R25, RZ, RZ, 0x1 ;  /* 0x00000001ff197424 */ /* 0x000fe400078e00ff */
[----:B------:R-:W-:Y:S02]  /*45f0*/  IMAD.MOV.U32 R27, RZ, RZ, -0x1 ;  /* 0xffffffffff1b7424 */ /* 0x000fe400078e00ff */
[----:B------:R-:W-:Y:S05]  /*4600*/  CALL.REL.NOINC `($__internal_243_$__cuda_sm70_shflsync_bfly_p) ;  /* 0x0000002000007944 */ /* 0x000fea0003c00000 */
[----:B-1----:R-:W-:Y:S01]  /*4610*/  IMAD.MOV.U32 R2, RZ, RZ, R24 ;  /* 0x000000ffff027224 */ /* 0x002fe200078e0018 */
[----:B0-----:R-:W-:Y:S05]  /*4620*/  BRA `(.L_x_10319) ;  /* 0xffffe47000007947 */ /* 0x001fea000383ffff */
        .weak           $__internal_243_$__cuda_sm70_shflsync_bfly_p
        .type           $__internal_243_$__cuda_sm70_shflsync_bfly_p,@function
        .size           $__internal_243_$__cuda_sm70_shflsync_bfly_p,(.L_x_24904 - $__internal_243_$__cuda_sm70_shflsync_bfly_p)
$__internal_243_$__cuda_sm70_shflsync_bfly_p:
[----:B------:R-:W-:Y:S01]  /*4630*/  IMAD.MOV.U32 R3, RZ, RZ, 0x0 ;  /* 0x00000000ff037424 */ /* 0x000fe200078e00ff */
[----:B------:R-:W-:Y:S04]  /*4640*/  WARPSYNC R27 ;  /* 0x0000001b00007348 */ /* 0x000fe80003800000 */
[----:B------:R0:W1:Y:S01]  /*4650*/  SHFL.BFLY PT, R24, R24, R25, R26 ;  /* 0x0c00001918187389 */ /* 0x00006200000e001a */
[----:B------:R-:W-:Y:S05]  /*4660*/  RET.REL.NODEC R2 `(_ZN4vllm25paged_attention_v2_kernelIthLi256ELi16ELi128ELNS_18Fp8KVCacheDataTypeE1ELb1ELi512EEEvPfS2_PT_PKS3_PKT0_S9_ifPKiSB_iPKfiiiSD_SD_iiiii) ;  /* 0xffffb99002007950 */ /* 0x000fea0003c3ffff */
.L_x_10320:
        /* <DEDUP_REMOVED lines=9> */
.L_x_24904:


//--------------------- .text._ZN4vllm25paged_attention_v2_kernelIthLi192ELi16ELi128ELNS_18Fp8KVCacheDataTypeE1ELb1ELi512EEEvPfS2_PT_PKS3_PKT0_S9_ifPKiSB_iPKfiiiSD_SD_iiiii --------------------------
	.section	.text._ZN4vllm25paged_attention_v2_kernelIthLi192ELi16ELi128ELNS_18Fp8KVCacheDataTypeE1ELb1ELi512EEEvPfS2_PT_PKS3_PKT0_S9_ifPKiSB_iPKfiiiSD_SD_iiiii,"ax",@progbits
	.sectioninfo	@"SHI_REGISTERS=38"
	.align	128
        .global         _ZN4vllm25paged_attention_v2_kernelIthLi192ELi16ELi128ELNS_18Fp8KVCacheDataTypeE1ELb1ELi512EEEvPfS2_PT_PKS3_PKT0_S9_ifPKiSB_iPKfiiiSD_SD_iiiii
        .type           _ZN4vllm25paged_attention_v2_kernelIthLi192ELi16ELi128ELNS_18Fp8KVCacheDataTypeE1ELb1ELi512EEEvPfS2_PT_PKS3_PKT0_S9_ifPKiSB_iPKfiiiSD_SD_iiiii,@function
        .size           _ZN4vllm25paged_attention_v2_kernelIthLi192ELi16ELi128ELNS_18Fp8KVCacheDataTypeE1ELb1ELi512EEEvPfS2_PT_PKS3_PKT0_S9_ifPKiSB_iPKfiiiSD_SD_iiiii,(.L_x_24905 - _ZN4vllm25paged_attention_v2_kernelIthLi192ELi16ELi128ELNS_18Fp8KVCacheDataTypeE1ELb1ELi512EEEvPfS2_PT_PKS3_PKT0_S9_ifPKiSB_iPKfiiiSD_SD_iiiii)
        .other          _ZN4vllm25paged_attention_v2_kernelIthLi192ELi16ELi128ELNS_18Fp8KVCacheDataTypeE1ELb1ELi512EEEvPfS2_PT_PKS3_PKT0_S9_ifPKiSB_iPKfiiiSD_SD_iiiii,@"STO_CUDA_ENTRY STV_DEFAULT"
_ZN4vllm25paged_attention_v2_kernelIthLi192ELi16ELi128ELNS_18Fp8KVCacheDataTypeE1ELb1ELi512EEEvPfS2_PT_PKS3_PKT0_S9_ifPKiSB_iPKfiiiSD_SD_iiiii:
.text._ZN4vllm25paged_attention_v2_kernelIthLi192ELi16ELi128ELNS_18Fp8KVCacheDataTypeE1ELb1ELi512EEEvPfS2_PT_PKS3_PKT0_S9_ifPKiSB_iPKfiiiSD_SD_iiiii:
        /* <DEDUP_REMOVED lines=113> */
.L_x_10321:
[----:B-1----:R-:W-:-:S04]  /*0710*/  IMAD.MOV.U32 R2, RZ, RZ, c[0x0][0xc] ;  /* 0x00000300ff027624 */ /* 0x002fc800078e00ff */
[----:B------:R-:W-:-:S04]  /*0720*/  IMAD R2, R2, c[0x0][0x1d8], R5 ;  /* 0x0000760002027a24 */ /* 0x000fc800078e0205 */
[----:B------:R-:W-:-:S03]  /*0730*/  IMAD R13, R2, c[0x0][0x1e8], RZ ;  /* 0x00007a00020d7a24 */ /* 0x000fc600078e02ff */
.L_x_10322:
        /* <DEDUP_REMOVED lines=25> */
.L_x_10326:
        /* <DEDUP_REMOVED lines=37> */
.L_x_10324:
[----:B------:R-:W-:Y:S05]  /*0b20*/  BSYNC B7 ;  /* 0x0000000000077941 */ /* 0x000fea0003800000 */
.L_x_10323:
[----:B------:R-:W-:Y:S05]  /*0b30*/  BRA.DIV ~URZ, `(.L_x_10327) ;  /* 0x00002e727f007947 */ /* 0x000fea000b800000 */
[----:B------:R-:W-:-:S05]  /*0b40*/  IMAD.MOV.U32 R2, RZ, RZ, -0x800001 ;  /* 0xff7fffffff027424 */ /* 0x000fca00078e00ff */
.L_x_10365:
        /* <DEDUP_REMOVED lines=8> */
.L_x_10366:
        /* <DEDUP_REMOVED lines=35> */
.L_x_10333:
        /* <DEDUP_REMOVED lines=11> */
.L_x_10332:
[----:B------:R-:W-:Y:S05]  /*0eb0*/  BSYNC B1 ;  /* 0x0000000000017941 */ /* 0x000fea0003800000 */
.L_x_10331:
        /* <DEDUP_REMOVED lines=10> */
.L_x_10336:
        /* <DEDUP_REMOVED lines=100> */
.L_x_10335:
[----:B------:R-:W-:Y:S05]  /*15a0*/  BSYNC B1 ;  /* 0x0000000000017941 */ /* 0x000fea0003800000 */
.L_x_10334:
        /* <DEDUP_REMOVED lines=55> */
.L_x_10338:
[----:B------:R-:W-:Y:S05]  /*1920*/  BSYNC B1 ;  /* 0x0000000000017941 */ /* 0x000fea0003800000 */
.L_x_10337:
        /* <DEDUP_REMOVED lines=26> */
.L_x_10330:
[----:B------:R-:W-:Y:S05]  /*1ad0*/  BSYNC B0 ;  /* 0x0000000000007941 */ /* 0x000fea0003800000 */
.L_x_10329:
        /* <DEDUP_REMOVED lines=43> */
.L_x_10343:
        /* <DEDUP_REMOVED lines=8> */
.L_x_10342:
[----:B------:R-:W-:Y:S05]  /*1e10*/  BSYNC B1 ;  /* 0x0000000000017941 */ /* 0x000fea0003800000 */
.L_x_10341:
        /* <DEDUP_REMOVED lines=10> */
.L_x_10346:
        /* <DEDUP_REMOVED lines=52> */
.L_x_10345:
[----:B------:R-:W-:Y:S05]  /*2200*/  BSYNC B1 ;  /* 0x0000000000017941 */ /* 0x000fea0003800000 */
.L_x_10344:
        /* <DEDUP_REMOVED lines=31> */
.L_x_10348:
[----:B------:R-:W-:Y:S05]  /*2400*/  BSYNC B1 ;  /* 0x0000000000017941 */ /* 0x000fea0003800000 */
.L_x_10347:
        /* <DEDUP_REMOVED lines=14> */
.L_x_10340:
[----:B------:R-:W-:Y:S05]  /*24f0*/  BSYNC B0 ;  /* 0x0000000000007941 */ /* 0x000fea0003800000 */
.L_x_10339:
        /* <DEDUP_REMOVED lines=20> */
.L_x_10350:
[----:B------:R-:W-:Y:S05]  /*2640*/  BSYNC B0 ;  /* 0x0000000000007941 */ /* 0x000fea0003800000 */
.L_x_10349:
        /* <DEDUP_REMOVED lines=25> */
.L_x_10354:
        /* <DEDUP_REMOVED lines=33> */
.L_x_10352:
[----:B------:R-:W-:Y:S05]  /*29f0*/  BSYNC B6 ;  /* 0x0000000000067941 */ /* 0x000fea0003800000 */
.L_x_10351:
[----:B------:R-:W-:Y:S05]  /*2a00*/  BRA.DIV ~URZ, `(.L_x_10355) ;  /* 0x000011627f007947 */ /* 0x000fea000b800000 */
[----:B0-----:R-:W-:-:S04]  /*2a10*/  IMAD.MOV.U32 R14, RZ, RZ, RZ ;  /* 0x000000ffff0e7224 */ /* 0x001fc800078e00ff */
.L_x_10367:
        /* <DEDUP_REMOVED lines=9> */
.L_x_10368:
        /* <DEDUP_REMOVED lines=30> */
.L_x_10358:
[----:B------:R-:W-:Y:S05]  /*2c90*/  BSYNC B0 ;  /* 0x0000000000007941 */ /* 0x000fea0003800000 */
.L_x_10357:
        /* <DEDUP_REMOVED lines=27> */
.L_x_10360:
[----:B------:R-:W-:Y:S05]  /*2e50*/  BSYNC B0 ;  /* 0x0000000000007941 */ /* 0x000fea0003800000 */
.L_x_10359:
        /* <DEDUP_REMOVED lines=15> */
.L_x_10362:
[----:B------:R-:W-:Y:S05]  /*2f50*/  BSYNC B0 ;  /* 0x0000000000007941 */ /* 0x000fea0003800000 */
.L_x_10361:
        /* <DEDUP_REMOVED lines=27> */
.L_x_10364:
[----:B------:R-:W-:Y:S05]  /*3110*/  BSYNC B0 ;  /* 0x0000000000007941 */ /* 0x000fea0003800000 */
.L_x_10363:
        /* <DEDUP_REMOVED lines=98> */
.L_x_10325:
        /* <DEDUP_REMOVED lines=19> */
.L_x_10353:
        /* <DEDUP_REMOVED lines=20> */
.L_x_10327:
[----:B------:R-:W-:Y:S01]  /*39b0*/  HFMA2.MMA R22, -RZ, RZ, 0, 1.847743988037109375e-06 ;  /* 0x0000001fff167435 */ /* 0x000fe200000001ff */
[----:B------:R-:W-:Y:S01]  /*39c0*/  IMAD.MOV.U32 R20, RZ, RZ, -0x800001 ;  /* 0xff7fffffff147424 */ /* 0x000fe200078e00ff */
[----:B------:R-:W-:Y:S01]  /*39d0*/  MOV R2, 0x3a10 ;  /* 0x00003a1000027802 */ /* 0x000fe20000000f00 */
[----:B------:R-:W-:Y:S02]  /*39e0*/  IMAD.MOV.U32 R21, RZ, RZ, 0x10 ;  /* 0x00000010ff157424 */ /* 0x000fe400078e00ff */
[----:B------:R-:W-:Y:S02]  /*39f0*/  IMAD.MOV.U32 R23, RZ, RZ, -0x1 ;  /* 0xffffffffff177424 */ /* 0x000fe400078e00ff */
[----:B------:R-:W-:Y:S05]  /*3a00*/  CALL.REL.NOINC `($__internal_244_$__cuda_sm70_shflsync_bfly_p) ;  /* 0x000006b000007944 */ /* 0x000fea0003c00000 */
[----:B-1----:R-:W-:Y:S01]  /*3a10*/  IMAD.MOV.U32 R2, RZ, RZ, R21 ;  /* 0x000000ffff027224 */ /* 0x002fe200078e0015 */
[----:B0-----:R-:W-:Y:S05]  /*3a20*/  BRA `(.L_x_10365) ;  /* 0xffffd12000007947 */ /* 0x001fea000383ffff */
.L_x_10328:
[----:B------:R-:W-:Y:S01]  /*3a30*/  IMAD.MOV.U32 R21, RZ, RZ, 0x8 ;  /* 0x00000008ff157424 */ /* 0x000fe200078e00ff */
[----:B------:R-:W-:Y:S01]  /*3a40*/  MOV R23, 0xffffffff ;  /* 0xffffffff00177802 */ /* 0x000fe20000000f00 */
[----:B------:R-:W-:Y:S01]  /*3a50*/  IMAD.MOV.U32 R22, RZ, RZ, 0x1f ;  /* 0x0000001fff167424 */ /* 0x000fe200078e00ff */
[----:B------:R-:W-:Y:S02]  /*3a60*/  MOV R2, 0x3a80 ;  /* 0x00003a8000027802 */ /* 0x000fe40000000f00 */
[----:B------:R-:W-:Y:S05]  /*3a70*/  CALL.REL.NOINC `($__internal_244_$__cuda_sm70_shflsync_bfly_p) ;  /* 0x0000064000007944 */ /* 0x000fea0003c00000 */
[----:B01----:R-:W-:Y:S01]  /*3a80*/  FMNMX.FTZ R20, R20, R21, !PT ;  /* 0x0000001514147209 */ /* 0x003fe20007810000 */
[----:B------:R-:W-:Y:S01]  /*3a90*/  IMAD.MOV.U32 R21, RZ, RZ, 0x4 ;  /* 0x00000004ff157424 */ /* 0x000fe200078e00ff */
[----:B------:R-:W-:Y:S01]  /*3aa0*/  MOV R2, 0x3ae0 ;  /* 0x00003ae000027802 */ /* 0x000fe20000000f00 */
[----:B------:R-:W-:-:S02]  /*3ab0*/  IMAD.MOV.U32 R22, RZ, RZ, 0x1f ;  /* 0x0000001fff167424 */ /* 0x000fc400078e00ff */
[----:B------:R-:W-:Y:S02]  /*3ac0*/  IMAD.MOV.U32 R23, RZ, RZ, -0x1 ;  /* 0xffffffffff177424 */ /* 0x000fe400078e00ff */
[----:B------:R-:W-:Y:S05]  /*3ad0*/  CALL.REL.NOINC `($__internal_244_$__cuda_sm70_shflsync_bfly_p) ;  /* 0x000005e000007944 */ /* 0x000fea0003c00000 */
[----:B-1----:R-:W-:Y:S01]  /*3ae0*/  FMNMX.FTZ R18, R20, R21, !PT ;  /* 0x0000001514127209 */ /* 0x002fe20007810000 */
[----:B0-----:R-:W-:Y:S01]  /*3af0*/  HFMA2.MMA R22, -RZ, RZ, 0, 1.847743988037109375e-06 ;  /* 0x0000001fff167435 */ /* 0x001fe200000001ff */
[----:B------:R-:W-:Y:S01]  /*3b00*/  IMAD.MOV.U32 R21, RZ, RZ, 0x2 ;  /* 0x00000002ff157424 */ /* 0x000fe200078e00ff */
[----:B------:R-:W-:Y:S01]  /*3b10*/  MOV R2, 0x3b50 ;  /* 0x00003b5000027802 */ /* 0x000fe20000000f00 */
[----:B------:R-:W-:Y:S02]  /*3b20*/  IMAD.MOV.U32 R23, RZ, RZ, -0x1 ;  /* 0xffffffffff177424 */ /* 0x000fe400078e00ff */
[----:B------:R-:W-:Y:S02]  /*3b30*/  IMAD.MOV.U32 R20, RZ, RZ, R18 ;  /* 0x000000ffff147224 */ /* 0x000fe400078e0012 */
[----:B------:R-:W-:Y:S05]  /*3b40*/  CALL.REL.NOINC `($__internal_244_$__cuda_sm70_shflsync_bfly_p) ;  /* 0x0000057000007944 */ /* 0x000fea0003c00000 */
[----:B-1----:R-:W-:Y:S01]  /*3b50*/  IMAD.MOV.U32 R3, RZ, RZ, R21 ;  /* 0x000000ffff037224 */ /* 0x002fe200078e0015 */
[----:B0-----:R-:W-:Y:S05]  /*3b60*/  BRA `(.L_x_10366) ;  /* 0xffffd06000007947 */ /* 0x001fea000383ffff */
.L_x_10355:
[----:B------:R-:W-:Y:S01]  /*3b70*/  IMAD.MOV.U32 R20, RZ, RZ, RZ ;  /* 0x000000ffff147224 */ /* 0x000fe200078e00ff */
[----:B------:R-:W-:Y:S01]  /*3b80*/  MOV R21, 0x1 ;  /* 0x0000000100157802 */ /* 0x000fe20000000f00 */
[----:B------:R-:W-:Y:S01]  /*3b90*/  IMAD.MOV.U32 R22, RZ, RZ, 0x1f ;  /* 0x0000001fff167424 */ /* 0x000fe200078e00ff */
[----:B0-----:R-:W-:Y:S01]  /*3ba0*/  MOV R2, 0x3bd0 ;  /* 0x00003bd000027802 */ /* 0x001fe20000000f00 */
[----:B------:R-:W-:-:S02]  /*3bb0*/  IMAD.MOV.U32 R23, RZ, RZ, -0x1 ;  /* 0xffffffffff177424 */ /* 0x000fc400078e00ff */
[----:B------:R-:W-:Y:S05]  /*3bc0*/  CALL.REL.NOINC `($__internal_244_$__cuda_sm70_shflsync_bfly_p) ;  /* 0x000004f000007944 */ /* 0x000fea0003c00000 */
[----:B-1----:R-:W-:Y:S01]  /*3bd0*/  IMAD.MOV.U32 R14, RZ, RZ, R21 ;  /* 0x000000ffff0e7224 */ /* 0x002fe200078e0015 */
[----:B0-----:R-:W-:Y:S05]  /*3be0*/  BRA `(.L_x_10367) ;  /* 0xffffee3000007947 */ /* 0x001fea000383ffff */
.L_x_10356:
[----:B------:R-:W-:Y:S01]  /*3bf0*/  HFMA2.MMA R21, -RZ, RZ, 0, 5.9604644775390625e-08 ;  /* 0x00000001ff157435 */ /* 0x000fe200000001ff */
[----:B------:R-:W-:Y:S01]  /*3c00*/  IMAD.MOV.U32 R20, RZ, RZ, RZ ;  /* 0x000000ffff147224 */ /* 0x000fe200078e00ff */
[----:B------:R-:W-:Y:S01]  /*3c10*/  MOV R2, 0x3c50 ;  /* 0x00003c5000027802 */ /* 0x000fe20000000f00 */
[----:B------:R-:W-:-:S02]  /*3c20*/  IMAD.MOV.U32 R22, RZ, RZ, 0x1f ;  /* 0x0000001fff167424 */ /* 0x000fc400078e00ff */
[----:B------:R-:W-:Y:S02]  /*3c30*/  IMAD.MOV.U32 R23, RZ, RZ, -0x1 ;  /* 0xffffffffff177424 */ /* 0x000fe400078e00ff */
[----:B------:R-:W-:Y:S05]  /*3c40*/  CALL.REL.NOINC `($__internal_244_$__cuda_sm70_shflsync_bfly_p) ;  /* 0x0000047000007944 */ /* 0x000fea0003c00000 */
[----:B-1----:R-:W-:Y:S01]  /*3c50*/  FADD.FTZ R15, RZ, R21 ;  /* 0x00000015ff0f7221 */ /* 0x002fe20000010000 */
[----:B0-----:R-:W-:Y:S01]  /*3c60*/  MOV R22, 0x1f ;  /* 0x0000001f00167802 */ /* 0x001fe20000000f00 */
[----:B------:R-:W-:Y:S01]  /*3c70*/  IMAD.MOV.U32 R20, RZ, RZ, RZ ;  /* 0x000000ffff147224 */ /* 0x000fe200078e00ff */
[----:B------:R-:W-:Y:S01]  /*3c80*/  MOV R2, 0x3cc0 ;  /* 0x00003cc000027802 */ /* 0x000fe20000000f00 */
[----:B------:R-:W-:Y:S02]  /*3c90*/  IMAD.MOV.U32 R21, RZ, RZ, 0x1 ;  /* 0x00000001ff157424 */ /* 0x000fe400078e00ff */
[----:B------:R-:W-:Y:S02]  /*3ca0*/  IMAD.MOV.U32 R23, RZ, RZ, -0x1 ;  /* 0xffffffffff177424 */ /* 0x000fe400078e00ff */
[----:B------:R-:W-:Y:S05]  /*3cb0*/  CALL.REL.NOINC `($__internal_244_$__cuda_sm70_shflsync_bfly_p) ;  /* 0x0000040000007944 */ /* 0x000fea0003c00000 */
[----:B-1----:R-:W-:Y:S01]  /*3cc0*/  FADD.FTZ R12, RZ, R21 ;  /* 0x00000015ff0c7221 */ /* 0x002fe20000010000 */
[----:B0-----:R-:W-:Y:S01]  /*3cd0*/  MOV R23, 0xffffffff ;  /* 0xffffffff00177802 */ /* 0x001fe20000000f00 */
[----:B------:R-:W-:Y:S01]  /*3ce0*/  IMAD.MOV.U32 R20, RZ, RZ, RZ ;  /* 0x000000ffff147224 */ /* 0x000fe200078e00ff */
[----:B------:R-:W-:Y:S01]  /*3cf0*/  MOV R2, 0x3d30 ;  /* 0x00003d3000027802 */ /* 0x000fe20000000f00 */
[----:B------:R-:W-:-:S02]  /*3d00*/  IMAD.MOV.U32 R21, RZ, RZ, 0x1 ;  /* 0x00000001ff157424 */ /* 0x000fc400078e00ff */
[----:B------:R-:W-:Y:S02]  /*3d10*/  IMAD.MOV.U32 R22, RZ, RZ, 0x1f ;  /* 0x0000001fff167424 */ /* 0x000fe400078e00ff */
[----:B------:R-:W-:Y:S05]  /*3d20*/  CALL.REL.NOINC `($__internal_244_$__cuda_sm70_shflsync_bfly_p) ;  /* 0x0000039000007944 */ /* 0x000fea0003c00000 */
[----:B-1----:R-:W-:Y:S01]  /*3d30*/  FADD.FTZ R13, RZ, R21 ;  /* 0x00000015ff0d7221 */ /* 0x002fe20000010000 */
[----:B------:R-:W-:Y:S01]  /*3d40*/  MOV R2, 0x3da0 ;  /* 0x00003da000027802 */ /* 0x000fe20000000f00 */
[----:B0-----:R-:W-:Y:S02]  /*3d50*/  IMAD.MOV.U32 R20, RZ, RZ, RZ ;  /* 0x000000ffff147224 */ /* 0x001fe400078e00ff */
[----:B------:R-:W-:Y:S02]  /*3d60*/  IMAD.MOV.U32 R21, RZ, RZ, 0x1 ;  /* 0x00000001ff157424 */ /* 0x000fe400078e00ff */
[----:B------:R-:W-:Y:S02]  /*3d70*/  IMAD.MOV.U32 R22, RZ, RZ, 0x1f ;  /* 0x0000001fff167424 */ /* 0x000fe400078e00ff */
[----:B------:R-:W-:Y:S02]  /*3d80*/  IMAD.MOV.U32 R23, RZ, RZ, -0x1 ;  /* 0xffffffffff177424 */ /* 0x000fe400078e00ff */
[----:B------:R-:W-:Y:S05]  /*3d90*/  CALL.REL.NOINC `($__internal_244_$__cuda_sm70_shflsync_bfly_p) ;  /* 0x0000032000007944 */ /* 0x000fea0003c00000 */
[----:B0-----:R-:W-:Y:S01]  /*3da0*/  HFMA2.MMA R20, -RZ, RZ, 0, 0 ;  /* 0x00000000ff147435 */ /* 0x001fe200000001ff */
[----:B-1----:R-:W-:Y:S01]  /*3db0*/  FADD.FTZ R8, RZ, R21 ;  /* 0x00000015ff087221 */ /* 0x002fe20000010000 */
[----:B------:R-:W-:Y:S01]  /*3dc0*/  MOV R2, 0x3e10 ;  /* 0x00003e1000027802 */ /* 0x000fe20000000f00 */
[----:B------:R-:W-:-:S02]  /*3dd0*/  IMAD.MOV.U32 R21, RZ, RZ, 0x1 ;  /* 0x00000001ff157424 */ /* 0x000fc400078e00ff */
[----:B------:R-:W-:Y:S02]  /*3de0*/  IMAD.MOV.U32 R22, RZ, RZ, 0x1f ;  /* 0x0000001fff167424 */ /* 0x000fe400078e00ff */
[----:B------:R-:W-:Y:S02]  /*3df0*/  IMAD.MOV.U32 R23, RZ, RZ, -0x1 ;  /* 0xffffffffff177424 */ /* 0x000fe400078e00ff */
[----:B------:R-:W-:Y:S05]  /*3e00*/  CALL.REL.NOINC `($__internal_244_$__cuda_sm70_shflsync_bfly_p) ;  /* 0x000002b000007944 */ /* 0x000fea0003c00000 */
[----:B-1----:R-:W-:Y:S01]  /*3e10*/  FADD.FTZ R9, RZ, R21 ;  /* 0x00000015ff097221 */ /* 0x002fe20000010000 */
[----:B------:R-:W-:Y:S01]  /*3e20*/  MOV R21, 0x1 ;  /* 0x0000000100157802 */ /* 0x000fe20000000f00 */
[----:B0-----:R-:W-:Y:S01]  /*3e30*/  IMAD.MOV.U32 R20, RZ, RZ, RZ ;  /* 0x000000ffff147224 */ /* 0x001fe200078e00ff */
[----:B------:R-:W-:Y:S01]  /*3e40*/  MOV R2, 0x3e80 ;  /* 0x00003e8000027802 */ /* 0x000fe20000000f00 */
[----:B------:R-:W-:Y:S02]  /*3e50*/  IMAD.MOV.U32 R22, RZ, RZ, 0x1f ;  /* 0x0000001fff167424 */ /* 0x000fe400078e00ff */
[----:B------:R-:W-:Y:S02]  /*3e60*/  IMAD.MOV.U32 R23, RZ, RZ, -0x1 ;  /* 0xffffffffff177424 */ /* 0x000fe400078e00ff */
[----:B------:R-:W-:Y:S05]  /*3e70*/  CALL.REL.NOINC `($__internal_244_$__cuda_sm70_shflsync_bfly_p) ;  /* 0x0000024000007944 */ /* 0x000fea0003c00000 */
[----:B0-----:R-:W-:Y:S01]  /*3e80*/  HFMA2.MMA R22, -RZ, RZ, 0, 1.847743988037109375e-06 ;  /* 0x0000001fff167435 */ /* 0x001fe200000001ff */
[----:B-1----:R-:W-:Y:S01]  /*3e90*/  FADD.FTZ R18, RZ, R21 ;  /* 0x00000015ff127221 */ /* 0x002fe20000010000 */
[----:B------:R-:W-:Y:S01]  /*3ea0*/  MOV R2, 0x3ef0 ;  /* 0x00003ef000027802 */ /* 0x000fe20000000f00 */
[----:B------:R-:W-:-:S02]  /*3eb0*/  IMAD.MOV.U32 R20, RZ, RZ, RZ ;  /* 0x000000ffff147224 */ /* 0x000fc400078e00ff */
[----:B------:R-:W-:Y:S02]  /*3ec0*/  IMAD.MOV.U32 R21, RZ, RZ, 0x1 ;  /* 0x00000001ff157424 */ /* 0x000fe400078e00ff */
[----:B------:R-:W-:Y:S02]  /*3ed0*/  IMAD.MOV.U32 R23, RZ, RZ, -0x1 ;  /* 0xffffffffff177424 */ /* 0x000fe400078e00ff */
[----:B------:R-:W-:Y:S05]  /*3ee0*/  CALL.REL.NOINC `($__internal_244_$__cuda_sm70_shflsync_bfly_p) ;  /* 0x000001d000007944 */ /* 0x000fea0003c00000 */
[----:B-1----:R-:W-:Y:S01]  /*3ef0*/  FADD.FTZ R19, RZ, R21 ;  /* 0x00000015ff137221 */ /* 0x002fe20000010000 */
[----:B0-----:R-:W-:Y:S01]  /*3f00*/  MOV R23, 0xffffffff ;  /* 0xffffffff00177802 */ /* 0x001fe20000000f00 */
[----:B------:R-:W-:Y:S01]  /*3f10*/  IMAD.MOV.U32 R20, RZ, RZ, RZ ;  /* 0x000000ffff147224 */ /* 0x000fe200078e00ff */
[----:B------:R-:W-:Y:S01]  /*3f20*/  MOV R2, 0x3f60 ;  /* 0x00003f6000027802 */ /* 0x000fe20000000f00 */
[----:B------:R-:W-:Y:S02]  /*3f30*/  IMAD.MOV.U32 R21, RZ, RZ, 0x1 ;  /* 0x00000001ff157424 */ /* 0x000fe400078e00ff */
[----:B------:R-:W-:Y:S02]  /*3f40*/  IMAD.MOV.U32 R22, RZ, RZ, 0x1f ;  /* 0x0000001fff167424 */ /* 0x000fe400078e00ff */
[----:B------:R-:W-:Y:S05]  /*3f50*/  CALL.REL.NOINC `($__internal_244_$__cuda_sm70_shflsync_bfly_p) ;  /* 0x0000016000007944 */ /* 0x000fea0003c00000 */
[----:B-1----:R-:W-:Y:S01]  /*3f60*/  FADD.FTZ R16, RZ, R21 ;  /* 0x00000015ff107221 */ /* 0x002fe20000010000 */
[----:B------:R-:W-:Y:S01]  /*3f70*/  MOV R2, 0x3fd0 ;  /* 0x00003fd000027802 */ /* 0x000fe20000000f00 */
[----:B0-----:R-:W-:-:S02]  /*3f80*/  IMAD.MOV.U32 R20, RZ, RZ, RZ ;  /* 0x000000ffff147224 */ /* 0x001fc400078e00ff */
[----:B------:R-:W-:Y:S02]  /*3f90*/  IMAD.MOV.U32 R21, RZ, RZ, 0x1 ;  /* 0x00000001ff157424 */ /* 0x000fe400078e00ff */
[----:B------:R-:W-:Y:S02]  /*3fa0*/  IMAD.MOV.U32 R22, RZ, RZ, 0x1f ;  /* 0x0000001fff167424 */ /* 0x000fe400078e00ff */
[----:B------:R-:W-:Y:S02]  /*3fb0*/  IMAD.MOV.U32 R23, RZ, RZ, -0x1 ;  /* 0xffffffffff177424 */ /* 0x000fe400078e00ff */
[----:B------:R-:W-:Y:S05]  /*3fc0*/  CALL.REL.NOINC `($__internal_244_$__cuda_sm70_shflsync_bfly_p) ;  /* 0x000000f000007944 */ /* 0x000fea0003c00000 */
[----:B0-----:R-:W-:Y:S01]  /*3fd0*/  HFMA2.MMA R20, -RZ, RZ, 0, 0 ;  /* 0x00000000ff147435 */ /* 0x001fe200000001ff */
[----:B-1----:R-:W-:Y:S01]  /*3fe0*/  FADD.FTZ R17, RZ, R21 ;  /* 0x00000015ff117221 */ /* 0x002fe20000010000 */
[----:B------:R-:W-:Y:S01]  /*3ff0*/  MOV R2, 0x4040 ;  /* 0x0000404000027802 */ /* 0x000fe20000000f00 */
[----:B------:R-:W-:Y:S02]  /*4000*/  IMAD.MOV.U32 R21, RZ, RZ, 0x1 ;  /* 0x00000001ff157424 */ /* 0x000fe400078e00ff */
[----:B------:R-:W-:Y:S02]  /*4010*/  IMAD.MOV.U32 R22, RZ, RZ, 0x1f ;  /* 0x0000001fff167424 */ /* 0x000fe400078e00ff */
[----:B------:R-:W-:-:S02]  /*4020*/  IMAD.MOV.U32 R23, RZ, RZ, -0x1 ;  /* 0xffffffffff177424 */ /* 0x000fc400078e00ff */
[----:B------:R-:W-:Y:S05]  /*4030*/  CALL.REL.NOINC `($__internal_244_$__cuda_sm70_shflsync_bfly_p) ;  /* 0x0000008000007944 */ /* 0x000fea0003c00000 */
[----:B-1----:R-:W-:Y:S01]  /*4040*/  FADD.FTZ R0, RZ, R21 ;  /* 0x00000015ff007221 */ /* 0x002fe20000010000 */
[----:B------:R-:W-:Y:S01]  /*4050*/  MOV R21, 0x1 ;  /* 0x0000000100157802 */ /* 0x000fe20000000f00 */
[----:B0-----:R-:W-:Y:S01]  /*4060*/  IMAD.MOV.U32 R20, RZ, RZ, RZ ;  /* 0x000000ffff147224 */ /* 0x001fe200078e00ff */
[----:B------:R-:W-:Y:S01]  /*4070*/  MOV R2, 0x40b0 ;  /* 0x000040b000027802 */ /* 0x000fe20000000f00 */
[----:B------:R-:W-:-:S02]  /*4080*/  IMAD.MOV.U32 R22, RZ, RZ, 0x1f ;  /* 0x0000001fff167424 */ /* 0x000fc400078e00ff */
[----:B------:R-:W-:Y:S02]  /*4090*/  IMAD.MOV.U32 R23, RZ, RZ, -0x1 ;  /* 0xffffffffff177424 */ /* 0x000fe400078e00ff */
[----:B------:R-:W-:Y:S05]  /*40a0*/  CALL.REL.NOINC `($__internal_244_$__cuda_sm70_shflsync_bfly_p) ;  /* 0x0000001000007944 */ /* 0x000fea0003c00000 */
[----:B01----:R-:W-:Y:S05]  /*40b0*/  BRA `(.L_x_10368) ;  /* 0xffffe9f000007947 */ /* 0x003fea000383ffff */
        .weak           $__internal_244_$__cuda_sm70_shflsync_bfly_p
        .type           $__internal_244_$__cuda_sm70_shflsync_bfly_p,@function
        .size           $__internal_244_$__cuda_sm70_shflsync_bfly_p,(.L_x_24905 - $__internal_244_$__cuda_sm70_shflsync_bfly_p)
$__internal_244_$__cuda_sm70_shflsync_bfly_p:
[----:B------:R-:W-:Y:S01]  /*40c0*/  IMAD.MOV.U32 R3, RZ, RZ, 0x0 ;  /* 0x00000000ff037424 */ /* 0x000fe200078e00ff */
[----:B------:R-:W-:Y:S04]  /*40d0*/  WARPSYNC R23 ;  /* 0x0000001700007348 */ /* 0x000fe80003800000 */
[----:B------:R0:W1:Y:S01]  /*40e0*/  SHFL.BFLY PT, R21, R20, R21, R22 ;  /* 0x0c00001514157389 */ /* 0x00006200000e0016 */
[----:B------:R-:W-:Y:S05]  /*40f0*/  RET.REL.NODEC R2 `(_ZN4vllm25paged_attention_v2_kernelIthLi192ELi16ELi128ELNS_18Fp8KVCacheDataTypeE1ELb1ELi512EEEvPfS2_PT_PKS3_PKT0_S9_ifPKiSB_iPKfiiiSD_SD_iiiii) ;  /* 0xffffbf0002007950 */ /* 0x000fea0003c3ffff */
.L_x_10369:
        /* <DEDUP_REMOVED lines=16> */
.L_x_24905:


//--------------------- .text._ZN4vllm25paged_attention_v2_kernelIthLi128ELi16ELi128ELNS_18Fp8KVCacheDataTypeE1ELb1ELi512EEEvPfS2_PT_PKS3_PKT0_S9_ifPKiSB_iPKfiiiSD_SD_iiiii --------------------------
	.section	.text._ZN4vllm25paged_attention_v2_kernelIthLi128ELi16ELi128ELNS_18Fp8KVCacheDataTypeE1ELb1ELi512EEEvPfS2_PT_PKS3_PKT0_S9_ifPKiSB_iPKfiiiSD_SD_iiiii,"ax",@progbits
	.sectioninfo	@"SHI_REGISTERS=38"
	.align	128
        .global         _ZN4vllm25paged_attention_v2_kernelIthLi128ELi16ELi128ELNS_18Fp8KVCacheDataTypeE1ELb1ELi512EEEvPfS2_PT_PKS3_PKT0_S9_ifPKiSB_iPKfiiiSD_SD_iiiii
        .type           _ZN4vllm25paged_attention_v2_kernelIthLi128ELi16ELi128ELNS_18Fp8KVCacheDataTypeE1ELb1ELi512EEEvPfS2_PT_PKS3_PKT0_S9_ifPKiSB_iPKfiiiSD_SD_iiiii,@function
        .size           _ZN4vllm25paged_attention_v2_kernelIthLi128ELi16ELi128ELNS_18Fp8KVCacheDataTypeE1ELb1ELi512EEEvPfS2_PT_PKS3_PKT0_S9_ifPKiSB_iPKfiiiSD_SD_iiiii,(.L_x_24906 - _ZN4vllm25paged_attention_v2_kernelIthLi128ELi16ELi128ELNS_18Fp8KVCacheDataTypeE1ELb1ELi512EEEvPfS2_PT_PKS3_PKT0_S9_ifPKiSB_iPKfiiiSD_SD_iiiii)
        .other          _ZN4vllm25paged_attention_v2_kernelIthLi128ELi16ELi128ELNS_18Fp8KVCacheDataTypeE1ELb1ELi512EEEvPfS2_PT_PKS3_PKT0_S9_ifPKiSB_iPKfiiiSD_SD_iiiii,@"STO_CUDA_ENTRY STV_DEFAULT"
_ZN4vllm25paged_attention_v2_kernelIthLi128ELi16ELi128ELNS_18Fp8KVCacheDataTypeE1ELb1ELi512EEEvPfS2_PT_PKS3_PKT0_S9_ifPKiSB_iPKfiiiSD_SD_iiiii:
.text._ZN4vllm25paged_attention_v2_kernelIthLi128ELi16ELi128ELNS_18Fp8KVCacheDataTypeE1ELb1ELi512EEEvPfS2_PT_PKS3_PKT0_S9_ifPKiSB_iPKfiiiSD_SD_iiiii:
        /* <DEDUP_REMOVED lines=113> */
.L_x_10370:
[----:B0-----:R-:W-:-:S04]  /*0710*/  IMAD.MOV.U32 R3, RZ, RZ, c[0x0][0xc] ;  /* 0x00000300ff037624 */ /* 0x001fc800078e00ff */
[----:B------:R-:W-:-:S04]  /*0720*/  IMAD R2, R3, c[0x0][0x1d8], R4 ;  /* 0x0000760003027a24 */ /* 0x000fc800078e0204 */
[----:B------:R-:W-:-:S03]  /*0730*/  IMAD R13, R2, c[0x0][0x1e8], RZ ;  /* 0x00007a00020d7a24 */ /* 0x000fc600078e02ff */
.L_x_10371:
        /* <DEDUP_REMOVED lines=25> */
.L_x_10375:
        /* <DEDUP_REMOVED lines=37> */
.L_x_10373:
[----:B------:R-:W-:Y:S05]  /*0b20*/  BSYNC B7 ;  /* 0x0000000000077941 */ /* 0x000fea0003800000 */
.L_x_10372:
[----:B------:R-:W-:Y:S05]  /*0b30*/  BRA.DIV ~URZ, `(.L_x_10376) ;  /* 0x00002ab27f007947 */ /* 0x000fea000b800000 */
[----:B------:R-:W-:-:S05]  /*0b40*/  IMAD.MOV.U32 R2, RZ, RZ, -0x800001 ;  /* 0xff7fffffff027424 */ /* 0x000fca00078e00ff */
.L_x_10410:
        /* <DEDUP_REMOVED lines=8> */
.L_x_10411:
        /* <DEDUP_REMOVED lines=35> */
.L_x_10382:
        /* <DEDUP_REMOVED lines=11> */
.L_x_10381:
[----:B------:R-:W-:Y:S05]  /*0eb0*/  BSYNC B1 ;  /* 0x0000000000017941 */ /* 0x000fea0003800000 */
.L_x_10380:
        /* <DEDUP_REMOVED lines=10> */
.L_x_10385:
        /* <DEDUP_REMOVED lines=100> */
.L_x_10384:
[----:B------:R-:W-:Y:S05]  /*15a0*/  BSYNC B1 ;  /* 0x0000000000017941 */ /* 0x000fea0003800000 */
.L_x_10383:
        /* <DEDUP_REMOVED lines=55> */
.L_x_10387:
[----:B------:R-:W-:Y:S05]  /*1920*/  BSYNC B1 ;  /* 0x0000000000017941 */ /* 0x000fea0003800000 */
.L_x_10386:
        /* <DEDUP_REMOVED lines=26> */
.L_x_10379:
[----:B------:R-:W-:Y:S05]  /*1ad0*/  BSYNC B0 ;  /* 0x0000000000007941 */ /* 0x000fea0003800000 */
.L_x_10378:
        /* <DEDUP_REMOVED lines=43> */
.L_x_10392:
        /* <DEDUP_REMOVED lines=8> */
.L_x_10391:
[----:B------:R-:W-:Y:S05]  /*1e10*/  BSYNC B1 ;  /* 0x0000000000017941 */ /* 0x000fea0003800000 */
.L_x_10390:
        /* <DEDUP_REMOVED lines=10> */
.L_x_10395:
        /* <DEDUP_REMOVED lines=52> */
.L_x_10394:
[----:B------:R-:W-:Y:S05]  /*2200*/  BSYNC B1 ;  /* 0x0000000000017941 */ /* 0x000fea0003800000 */
.L_x_10393:
        /* <DEDUP_REMOVED lines=31> */
.L_x_10397:
[----:B------:R-:W-:Y:S05]  /*2400*/  BSYNC B1 ;  /* 0x0000000000017941 */ /* 0x000fea0003800000 */
.L_x_10396:
        /* <DEDUP_REMOVED lines=14> */
.L_x_10389:
[----:B------:R-:W-:Y:S05]  /*24f0*/  BSYNC B0 ;  /* 0x0000000000007941 */ /* 0x000fea0003800000 */
.L_x_10388:
        /* <DEDUP_REMOVED lines=20> */
.L_x_10399:
[----:B------:R-:W-:Y:S05]  /*2640*/  BSYNC B0 ;  /* 0x0000000000007941 */ /* 0x000fea0003800000 */
.L_x_10398:
        /* <DEDUP_REMOVED lines=25> */
.L_x_10403:
        /* <DEDUP_REMOVED lines=33> */
.L_x_10401:
[----:B------:R-:W-:Y:S05]  /*29f0*/  BSYNC B6 ;  /* 0x0000000000067941 */ /* 0x000fea0003800000 */
.L_x_10400:
[----:B------:R-:W-:Y:S05]  /*2a00*/  BRA.DIV ~URZ, `(.L_x_10404) ;  /* 0x00000da27f007947 */ /* 0x000fea000b800000 */
[----:B------:R-:W-:-:S04]  /*2a10*/  IMAD.MOV.U32 R25, RZ, RZ, RZ ;  /* 0x000000ffff197224 */ /* 0x000fc800078e00ff */
.L_x_10412:
[----:B------:R-:W-:Y:S01]  /*2a20*/  FADD.FTZ R25, RZ, R25 ;  /* 0x00000019ff197221 */ /* 0x000fe20000010000 */
[----:B------:R-:W-:Y:S05]  /*2a30*/  BRA.DIV ~URZ, `(.L_x_10405) ;  /* 0x00000df27f007947 */ /* 0x000fea000b800000 */
[----:B------:R-:W-:Y:S01]  /*2a40*/  IMAD.MOV.U32 R10, RZ, RZ, RZ ;  /* 0x000000ffff0a7224 */ /* 0x000fe200078e00ff */
[----:B------:R-:W-:Y:S01]  /*2a50*/  CS2R R20, SRZ ;  /* 0x0000000000147805 */ /* 0x000fe2000001ff00 */
[----:B0-----:R-:W-:Y:S01]  /*2a60*/  CS2R R18, SRZ ;  /* 0x0000000000127805 */ /* 0x001fe2000001ff00 */
[----:B------:R-:W-:Y:S01]  /*2a70*/  IMAD.MOV.U32 R0, RZ, RZ, RZ ;  /* 0x000000ffff007224 */ /* 0x000fe200078e00ff */
[----:B------:R-:W-:Y:S02]  /*2a80*/  MOV R23, RZ ;  /* 0x000000ff00177202 */ /* 0x000fe40000000f00 */
.L_x_10413:
        /* <DEDUP_REMOVED lines=43> */
.L_x_10407:
[----:B0-----:R-:W-:Y:S05]  /*2d40*/  BSYNC B0 ;  /* 0x0000000000007941 */ /* 0x001fea0003800000 */
.L_x_10406:
        /* <DEDUP_REMOVED lines=28> */
.L_x_10409:
[----:B0-----:R-:W-:Y:S05]  /*2f10*/  BSYNC B0 ;  /* 0x0000000000007941 */ /* 0x001fea0003800000 */
.L_x_10408:
        /* <DEDUP_REMOVED lines=70> */
.L_x_10374:
        /* <DEDUP_REMOVED lines=19> */
.L_x_10402:
        /* <DEDUP_REMOVED lines=20> */
.L_x_10376:
[----:B------:R-:W-:Y:S01]  /*35f0*/  IMAD.MOV.U32 R22, RZ, RZ, -0x800001 ;  /* 0xff7fffffff167424 */ /* 0x000fe200078e00ff */
[----:B------:R-:W-:Y:S01]  /*3600*/  MOV R27, 0xffffffff ;  /* 0xffffffff001b7802 */ /* 0x000fe20000000f00 */
[----:B------:R-:W-:Y:S01]  /*3610*/  IMAD.MOV.U32 R23, RZ, RZ, 0x10 ;  /* 0x00000010ff177424 */ /* 0x000fe200078e00ff */
[----:B------:R-:W-:Y:S01]  /*3620*/  MOV R2, 0x3650 ;  /* 0x0000365000027802 */ /* 0x000fe20000000f00 */
[----:B------:R-:W-:Y:S02]  /*3630*/  IMAD.MOV.U32 R24, RZ, RZ, 0x1f ;  /* 0x0000001fff187424 */ /* 0x000fe400078e00ff */
[----:B------:R-:W-:Y:S05]  /*3640*/  CALL.REL.NOINC `($__internal_245_$__cuda_sm70_shflsync_bfly_p) ;  /* 0x000004f000007944 */ /* 0x000fea0003c00000 */
[----:B-1----:R-:W-:Y:S01]  /*3650*/  IMAD.MOV.U32 R2, RZ, RZ, R23 ;  /* 0x000000ffff027224 */ /* 0x002fe200078e0017 */
[----:B0-----:R-:W-:Y:S05]  /*3660*/  BRA `(.L_x_10410) ;  /* 0xffffd4e000007947 */ /* 0x001fea000383ffff */
.L_x_10377:
[----:B------:R-:W-:Y:S01]  /*3670*/  IMAD.MOV.U32 R23, RZ, RZ, 0x8 ;  /* 0x00000008ff177424 */ /* 0x000fe200078e00ff */
[----:B------:R-:W-:Y:S01]  /*3680*/  MOV R27, 0xffffffff ;  /* 0xffffffff001b7802 */ /* 0x000fe20000000f00 */
[----:B------:R-:W-:Y:S01]  /*3690*/  IMAD.MOV.U32 R24, RZ, RZ, 0x1f ;  /* 0x0000001fff187424 */ /* 0x000fe200078e00ff */
[----:B------:R-:W-:Y:S02]  /*36a0*/  MOV R2, 0x36c0 ;  /* 0x000036c000027802 */ /* 0x000fe40000000f00 */
[----:B------:R-:W-:Y:S05]  /*36b0*/  CALL.REL.NOINC `($__internal_245_$__cuda_sm70_shflsync_bfly_p) ;  /* 0x0000048000007944 */ /* 0x000fea0003c00000 */
[----:B01----:R-:W-:Y:S01]  /*36c0*/  FMNMX.FTZ R22, R22, R23, !PT ;  /* 0x0000001716167209 */ /* 0x003fe20007810000 */
[----:B------:R-:W-:Y:S01]  /*36d0*/  IMAD.MOV.U32 R23, RZ, RZ, 0x4 ;  /* 0x00000004ff177424 */ /* 0x000fe200078e00ff */
[----:B------:R-:W-:Y:S01]  /*36e0*/  MOV R2, 0x3720 ;  /* 0x0000372000027802 */ /* 0x000fe20000000f00 */
[----:B------:R-:W-:-:S02]  /*36f0*/  IMAD.MOV.U32 R24, RZ, RZ, 0x1f ;  /* 0x0000001fff187424 */ /* 0x000fc400078e00ff */
[----:B------:R-:W-:Y:S02]  /*3700*/  IMAD.MOV.U32 R27, RZ, RZ, -0x1 ;  /* 0xffffffffff1b7424 */ /* 0x000fe400078e00ff */
[----:B------:R-:W-:Y:S05]  /*3710*/  CALL.REL.NOINC `($__internal_245_$__cuda_sm70_shflsync_bfly_p) ;  /* 0x0000042000007944 */ /* 0x000fea0003c00000 */
[----:B-1----:R-:W-:Y:S01]  /*3720*/  FMNMX.FTZ R18, R22, R23, !PT ;  /* 0x0000001716127209 */ /* 0x002fe20007810000 */
[----:B------:R-:W-:Y:S01]  /*3730*/  HFMA2.MMA R23, -RZ, RZ, 0, 1.1920928955078125e-07 ;  /* 0x00000002ff177435 */ /* 0x000fe200000001ff */
[----:B0-----:R-:W-:Y:S01]  /*3740*/  IMAD.MOV.U32 R24, RZ, RZ, 0x1f ;  /* 0x0000001fff187424 */ /* 0x001fe200078e00ff */
[----:B------:R-:W-:Y:S01]  /*3750*/  MOV R2, 0x3790 ;  /* 0x0000379000027802 */ /* 0x000fe20000000f00 */
[----:B------:R-:W-:Y:S02]  /*3760*/  IMAD.MOV.U32 R27, RZ, RZ, -0x1 ;  /* 0xffffffffff1b7424 */ /* 0x000fe400078e00ff */
[----:B------:R-:W-:Y:S02]  /*3770*/  IMAD.MOV.U32 R22, RZ, RZ, R18 ;  /* 0x000000ffff167224 */ /* 0x000fe400078e0012 */
[----:B------:R-:W-:Y:S05]  /*3780*/  CALL.REL.NOINC `($__internal_245_$__cuda_sm70_shflsync_bfly_p) ;  /* 0x000003b000007944 */ /* 0x000fea0003c00000 */
[----:B-1----:R-:W-:Y:S01]  /*3790*/  MOV R3, R23 ;  /* 0x0000001700037202 */ /* 0x002fe20000000f00 */
[----:B0-----:R-:W-:Y:S05]  /*37a0*/  BRA `(.L_x_10411) ;  /* 0xffffd42000007947 */ /* 0x001fea000383ffff */
.L_x_10404:
[----:B------:R-:W-:Y:S01]  /*37b0*/  IMAD.MOV.U32 R22, RZ, RZ, RZ ;  /* 0x000000ffff167224 */ /* 0x000fe200078e00ff */
[----:B------:R-:W-:Y:S01]  /*37c0*/  MOV R27, 0xffffffff ;  /* 0xffffffff001b7802 */ /* 0x000fe20000000f00 */
[----:B------:R-:W-:Y:S01]  /*37d0*/  IMAD.MOV.U32 R23, RZ, RZ, 0x1 ;  /* 0x00000001ff177424 */ /* 0x000fe200078e00ff */
[----:B0-----:R-:W-:Y:S01]  /*37e0*/  MOV R2, 0x3810 ;  /* 0x0000381000027802 */ /* 0x001fe20000000f00 */
[----:B------:R-:W-:-:S02]  /*37f0*/  IMAD.MOV.U32 R24, RZ, RZ, 0x1f ;  /* 0x0000001fff187424 */ /* 0x000fc400078e00ff */
[----:B------:R-:W-:Y:S05]  /*3800*/  CALL.REL.NOINC `($__internal_245_$__cuda_sm70_shflsync_bfly_p) ;  /* 0x0000033000007944 */ /* 0x000fea0003c00000 */
[----:B-1----:R-:W-:Y:S01]  /*3810*/  IMAD.MOV.U32 R25, RZ, RZ, R23 ;  /* 0x000000ffff197224 */ /* 0x002fe200078e0017 */
[----:B0-----:R-:W-:Y:S05]  /*3820*/  BRA `(.L_x_10412) ;  /* 0xfffff1f000007947 */ /* 0x001fea000383ffff */
.L_x_10405:
[----:B------:R-:W-:Y:S01]  /*3830*/  HFMA2.MMA R24, -RZ, RZ, 0, 1.847743988037109375e-06 ;  /* 0x0000001fff187435 */ /* 0x000fe200000001ff */
[----:B------:R-:W-:Y:S01]  /*3840*/  IMAD.MOV.U32 R22, RZ, RZ, RZ ;  /* 0x000000ffff167224 */ /* 0x000fe200078e00ff */
[----:B0-----:R-:W-:Y:S01]  /*3850*/  MOV R2, 0x3890 ;  /* 0x0000389000027802 */ /* 0x001fe20000000f00 */
[----:B------:R-:W-:-:S02]  /*3860*/  IMAD.MOV.U32 R23, RZ, RZ, 0x1 ;  /* 0x00000001ff177424 */ /* 0x000fc400078e00ff */
[----:B------:R-:W-:Y:S02]  /*3870*/  IMAD.MOV.U32 R27, RZ, RZ, -0x1 ;  /* 0xffffffffff1b7424 */ /* 0x000fe400078e00ff */
[----:B------:R-:W-:Y:S05]  /*3880*/  CALL.REL.NOINC `($__internal_245_$__cuda_sm70_shflsync_bfly_p) ;  /* 0x000002b000007944 */ /* 0x000fea0003c00000 */
[----:B-1----:R-:W-:Y:S01]  /*3890*/  FADD.FTZ R10, RZ, R23 ;  /* 0x00000017ff0a7221 */ /* 0x002fe20000010000 */
[----:B0-----:R-:W-:Y:S01]  /*38a0*/  MOV R24, 0x1f ;  /* 0x0000001f00187802 */ /* 0x001fe20000000f00 */
[----:B------:R-:W-:Y:S01]  /*38b0*/  IMAD.MOV.U32 R22, RZ, RZ, RZ ;  /* 0x000000ffff167224 */ /* 0x000fe200078e00ff */
[----:B------:R-:W-:Y:S01]  /*38c0*/  MOV R2, 0x3900 ;  /* 0x0000390000027802 */ /* 0x000fe20000000f00 */
[----:B------:R-:W-:Y:S02]  /*38d0*/  IMAD.MOV.U32 R23, RZ, RZ, 0x1 ;  /* 0x00000001ff177424 */ /* 0x000fe400078e00ff */
[----:B------:R-:W-:Y:S02]  /*38e0*/  IMAD.MOV.U32 R27, RZ, RZ, -0x1 ;  /* 0xffffffffff1b7424 */ /* 0x000fe400078e00ff */
[----:B------:R-:W-:Y:S05]  /*38f0*/  CALL.REL.NOINC `($__internal_245_$__cuda_sm70_shflsync_bfly_p) ;  /* 0x0000024000007944 */ /* 0x000fea0003c00000 */
[----:B0-----:R-:W-:Y:S01]  /*3900*/  HFMA2.MMA R24, -RZ, RZ, 0, 1.847743988037109375e-06 ;  /* 0x0000001fff187435 */ /* 0x001fe200000001ff */
[----:B-1----:R-:W-:Y:S01]  /*3910*/  FADD.FTZ R20, RZ, R23 ;  /* 0x00000017ff147221 */ /* 0x002fe20000010000 */
[----:B------:R-:W-:Y:S01]  /*3920*/  MOV R2, 0x3970 ;  /* 0x0000397000027802 */ /* 0x000fe20000000f00 */
[----:B------:R-:W-:Y:S02]  /*3930*/  IMAD.MOV.U32 R22, RZ, RZ, RZ ;  /* 0x000000ffff167224 */ /* 0x000fe400078e00ff */
        /* <DEDUP_REMOVED lines=31> */
[----:B01----:R-:W-:Y:S05]  /*3b30*/  BRA `(.L_x_10413) ;  /* 0xffffef5000007947 */ /* 0x003fea000383ffff */
        .weak           $__internal_245_$__cuda_sm70_shflsync_bfly_p
        .type           $__internal_245_$__cuda_sm70_shflsync_bfly_p,@function
        .size           $__internal_245_$__cuda_sm70_shflsync_bfly_p,(.L_x_24906 - $__internal_245_$__cuda_sm70_shflsync_bfly_p)
$__internal_245_$__cuda_sm70_shflsync_bfly_p:
[----:B------:R-:W-:Y:S01]  /*3b40*/  IMAD.MOV.U32 R3, RZ, RZ, 0x0 ;  /* 0x00000000ff037424 */ /* 0x000fe200078e00ff */
[----:B------:R-:W-:Y:S04]  /*3b50*/  WARPSYNC R27 ;  /* 0x0000001b00007348 */ /* 0x000fe80003800000 */
[----:B------:R0:W1:Y:S01]  /*3b60*/  SHFL.BFLY PT, R23, R22, R23, R24 ;  /* 0x0c00001716177389 */ /* 0x00006200000e0018 */
[----:B------:R-:W-:Y:S05]  /*3b70*/  RET.REL.NODEC R2 `(_ZN4vllm25paged_attention_v2_kernelIthLi128ELi16ELi128ELNS_18Fp8KVCacheDataTypeE1ELb1ELi512EEEvPfS2_PT_PKS3_PKT0_S9_ifPKiSB_iPKfiiiSD_SD_iiiii) ;  /* 0xffffc48002007950 */ /* 0x000fea0003c3ffff */
.L_x_10414:
        /* <DEDUP_REMOVED lines=16> */
.L_x_24906:


//--------------------- .text._ZN4vllm25paged_attention_v2_kernelIthLi120ELi16ELi128ELNS_18Fp8KVCacheDataTypeE1ELb1ELi512EEEvPfS2_PT_PKS3_PKT0_S9_ifPKiSB_iPKfiiiSD_SD_iiiii --------------------------
	.section	.text._ZN4vllm25paged_attention_v2_kernelIthLi120ELi16ELi128ELNS_18Fp8KVCacheDataTypeE1ELb1ELi512EEEvPfS2_PT_PKS3_PKT0_S9_ifPKiSB_iPKfiiiSD_SD_iiiii,"ax",@progbits
	.sectioninfo	@"SHI_REGISTERS=38"
	.align	128
        .global         _ZN4vllm25paged_attention_v2_kernelIthLi120ELi16ELi128ELNS_18Fp8KVCacheDataTypeE1ELb1ELi512EEEvPfS2_PT_PKS3_PKT0_S9_ifPKiSB_iPKfiiiSD_SD_iiiii
        .type           _ZN4vllm25paged_attention_v2_kernelIthLi120ELi16ELi128ELNS_18Fp8KVCacheDataTypeE1ELb1ELi512EEEvPfS2_PT_PKS3_PKT0_S9_ifPKiSB_iPKfiiiSD_SD_iiiii,@function
        .size           _ZN4vllm25paged_attention_v2_kernelIthLi120ELi16ELi128ELNS_18Fp8KVCacheDataTypeE1ELb1ELi512EEEvPfS2_PT_PKS3_PKT0_S9_ifPKiSB_iPKfiiiSD_SD_iiiii,(.L_x_24907 - _ZN4vllm25paged_attention_v2_kernelIthLi120ELi16ELi128ELNS_18Fp8KVCacheDataTypeE1ELb1ELi512EEEvPfS2_PT_PKS3_PKT0_S9_ifPKiSB_iPKfiiiSD_SD_iiiii)
        .other          _ZN4vllm25paged_attention_v2_kernelIthLi120ELi16ELi128ELNS_18Fp8KVCacheDataTypeE1ELb1ELi512EEEvPfS2_PT_PKS3_PKT0_S9_ifPKiSB_iPKfiiiSD_SD_iiiii,@"STO_CUDA_ENTRY STV_DEFAULT"
_ZN4vllm25paged_attention_v2_kernelIthLi120ELi16ELi128ELNS_18Fp8KVCacheDataTypeE1ELb1ELi512EEEvPfS2_PT_PKS3_PKT0_S9_ifPKiSB_iPKfiiiSD_SD_iiiii:
.text._ZN4vllm25paged_attention_v2_kernelIthLi120ELi16ELi128ELNS_18Fp8KVCacheDataTypeE1ELb1ELi512EEEvPfS2_PT_PKS3_PKT0_S9_ifPKiSB_iPKfiiiSD_SD_iiiii:
        /* <DEDUP_REMOVED lines=112> */
.L_x_10415:
[----:B0-----:R-:W-:-:S05]  /*0700*/  MOV R2, c[0x0][0xc] ;  /* 0x0000030000027a02 */ /* 0x001fca0000000f00 */
[----:B------:R-:W-:-:S04]  /*0710*/  IMAD R2, R2, c[0x0][0x1d8], R5 ;  /* 0x0000760002027a24 */ /* 0x000fc800078e0205 */
[----:B------:R-:W-:-:S03]  /*0720*/  IMAD R12, R2, c[0x0][0x1e8], RZ ;  /* 0x00007a00020c7a24 */ /* 0x000fc600078e02ff */
.L_x_10416:
        /* <DEDUP_REMOVED lines=25> */
.L_x_10420:
        /* <DEDUP_REMOVED lines=37> */
.L_x_10418:
[----:B------:R-:W-:Y:S05]  /*0b10*/  BSYNC B7 ;  /* 0x0000000000077941 */ /* 0x000fea0003800000 */
.L_x_10417:
[----:B------:R-:W-:Y:S05]  /*0b20*/  BRA.DIV ~URZ, `(.L_x_10421) ;  /* 0x00002c627f007947 */ /* 0x000fea000b800000 */
[----:B------:R-:W-:-:S05]  /*0b30*/  IMAD.MOV.U32 R2, RZ, RZ, -0x800001 ;  /* 0xff7fffffff027424 */ /* 0x000fca00078e00ff */
.L_x_10465:
        /* <DEDUP_REMOVED lines=8> */
.L_x_10466:
        /* <DEDUP_REMOVED lines=35> */
.L_x_10427:
        /* <DEDUP_REMOVED lines=11> */
.L_x_10426:
[----:B------:R-:W-:Y:S05]  /*0ea0*/  BSYNC B1 ;  /* 0x0000000000017941 */ /* 0x000fea0003800000 */
.L_x_10425:
        /* <DEDUP_REMOVED lines=10> */
.L_x_10430:
        /* <DEDUP_REMOVED lines=100> */
.L_x_10429:
[----:B------:R-:W-:Y:S05]  /*1590*/  BSYNC B1 ;  /* 0x0000000000017941 */ /* 0x000fea0003800000 */
.L_x_10428:
        /* <DEDUP_REMOVED lines=55> */
.L_x_10432:
[----:B------:R-:W-:Y:S05]  /*1910*/  BSYNC B1 ;  /* 0x0000000000017941 */ /* 0x000fea0003800000 */
.L_x_10431:
        /* <DEDUP_REMOVED lines=26> */
.L_x_10424:
[----:B------:R-:W-:Y:S05]  /*1ac0*/  BSYNC B0 ;  /* 0x0000000000007941 */ /* 0x000fea0003800000 */
.L_x_10423:
        /* <DEDUP_REMOVED lines=43> */
.L_x_10437:
        /* <DEDUP_REMOVED lines=8> */
.L_x_10436:
[----:B------:R-:W-:Y:S05]  /*1e00*/  BSYNC B1 ;  /* 0x0000000000017941 */ /* 0x000fea0003800000 */
.L_x_10435:
        /* <DEDUP_REMOVED lines=10> */
.L_x_10440:
        /* <DEDUP_REMOVED lines=52> */
.L_x_10439:
[----:B------:R-:W-:Y:S05]  /*21f0*/  BSYNC B1 ;  /* 0x0000000000017941 */ /* 0x000fea0003800000 */
.L_x_10438:
        /* <DEDUP_REMOVED lines=31> */
.L_x_10442:
[----:B------:R-:W-:Y:S05]  /*23f0*/  BSYNC B1 ;  /* 0x0000000000017941 */ /* 0x000fea0003800000 */
.L_x_10441:
        /* <DEDUP_REMOVED lines=14> */
.L_x_10434:
[----:B------:R-:W-:Y:S05]  /*24e0*/  BSYNC B0 ;  /* 0x0000000000007941 */ /* 0x000fea0003800000 */
.L_x_10433:
        /* <DEDUP_REMOVED lines=20> */
.L_x_10444:
[----:B------:R-:W-:Y:S05]  /*2630*/  BSYNC B0 ;  /* 0x0000000000007941 */ /* 0x000fea0003800000 */
.L_x_10443:
        /* <DEDUP_REMOVED lines=24> */
.L_x_10448:
        /* <DEDUP_REMOVED lines=32> */
.L_x_10446:
[----:B------:R-:W-:Y:S05]  /*29c0*/  BSYNC B6 ;  /* 0x0000000000067941 */ /* 0x000fea0003800000 */
.L_x_10445:
[----:B------:R-:W-:Y:S05]  /*29d0*/  BRA.DIV ~URZ, `(.L_x_10449) ;  /* 0x00000f527f007947 */ /* 0x000fea000b800000 */
[----:B0-----:R-:W-:-:S10]  /*29e0*/  HFMA2.MMA R15, -RZ, RZ, 0, 0 ;  /* 0x00000000ff0f7435 */ /* 0x001fd400000001ff */
.L_x_10467:
[----:B------:R-:W-:Y:S01]  /*29f0*/  FADD.FTZ R15, RZ, R15 ;  /* 0x0000000fff0f7221 */ /* 0x000fe20000010000 */
[----:B------:R-:W-:Y:S05]  /*2a00*/  BRA.DIV ~URZ, `(.L_x_10450) ;  /* 0x00000fa27f007947 */ /* 0x000fea000b800000 */
[----:B------:R-:W-:Y:S01]  /*2a10*/  IMAD.MOV.U32 R14, RZ, RZ, RZ ;  /* 0x000000ffff0e7224 */ /* 0x000fe200078e00ff */
[----:B------:R-:W-:Y:S01]  /*2a20*/  CS2R R10, SRZ ;  /* 0x00000000000a7805 */ /* 0x000fe2000001ff00 */
[----:B------:R-:W-:Y:S01]  /*2a30*/  IMAD.MOV.U32 R9, RZ, RZ, RZ ;  /* 0x000000ffff097224 */ /* 0x000fe200078e00ff */
[----:B------:R-:W-:Y:S01]  /*2a40*/  CS2R R12, SRZ ;  /* 0x00000000000c7805 */ /* 0x000fe2000001ff00 */
[----:B------:R-:W-:Y:S02]  /*2a50*/  IMAD.MOV.U32 R2, RZ, RZ, RZ ;  /* 0x000000ffff027224 */ /* 0x000fe400078e00ff */
.L_x_10468:
        /* <DEDUP_REMOVED lines=22> */
.L_x_10452:
[----:B------:R-:W-:Y:S05]  /*2bc0*/  BSYNC B0 ;  /* 0x0000000000007941 */ /* 0x000fea0003800000 */
.L_x_10451:
        /* <DEDUP_REMOVED lines=24> */
.L_x_10456:
[----:B------:R-:W-:Y:S05]  /*2d50*/  BSYNC B1 ;  /* 0x0000000000017941 */ /* 0x000fea0003800000 */
.L_x_10455:
[----:B0-2---:R-:W-:Y:S02]  /*2d60*/  @!P0 FADD.FTZ R2, R2, R23 ;  /* 0x0000001702028221 */ /* 0x005fe40000010000 */
.L_x_10454:
[----:B------:R-:W-:Y:S05]  /*2d70*/  BSYNC B0 ;  /* 0x0000000000007941 */ /* 0x000fea0003800000 */
.L_x_10453:
        /* <DEDUP_REMOVED lines=16> */
.L_x_10458:
[----:B------:R-:W-:Y:S05]  /*2e80*/  BSYNC B0 ;  /* 0x0000000000007941 */ /* 0x000fea0003800000 */
.L_x_10457:
        /* <DEDUP_REMOVED lines=24> */
.L_x_10462:
[----:B------:R-:W-:Y:S05]  /*3010*/  BSYNC B1 ;  /* 0x0000000000017941 */ /* 0x000fea0003800000 */
.L_x_10461:
[----:B0-2-4-:R-:W-:Y:S02]  /*3020*/  @!P0 FADD.FTZ R2, R2, R23 ;  /* 0x0000001702028221 */ /* 0x015fe40000010000 */
.L_x_10460:
[----:B------:R-:W-:Y:S05]  /*3030*/  BSYNC B0 ;  /* 0x0000000000007941 */ /* 0x000fea0003800000 */
.L_x_10459:
        /* <DEDUP_REMOVED lines=68> */
.L_x_10464:
[----:B------:R-:W-:Y:S05]  /*3480*/  BSYNC B0 ;  /* 0x0000000000007941 */ /* 0x000fea0003800000 */
.L_x_10463:
        /* <DEDUP_REMOVED lines=9> */
.L_x_10419:
        /* <DEDUP_REMOVED lines=19> */
.L_x_10447:
        /* <DEDUP_REMOVED lines=20> */
.L_x_10421:
[----:B------:R-:W-:Y:S01]  /*3790*/  HFMA2.MMA R19, -RZ, RZ, 0, 1.847743988037109375e-06 ;  /* 0x0000001fff137435 */ /* 0x000fe200000001ff */
[----:B------:R-:W-:Y:S01]  /*37a0*/  IMAD.MOV.U32 R17, RZ, RZ, -0x800001 ;  /* 0xff7fffffff117424 */ /* 0x000fe200078e00ff */
[----:B------:R-:W-:Y:S01]  /*37b0*/  MOV R2, 0x37f0 ;  /* 0x000037f000027802 */ /* 0x000fe20000000f00 */
[----:B------:R-:W-:Y:S02]  /*37c0*/  IMAD.MOV.U32 R20, RZ, RZ, 0x10 ;  /* 0x00000010ff147424 */ /* 0x000fe400078e00ff */
[----:B------:R-:W-:Y:S02]  /*37d0*/  IMAD.MOV.U32 R22, RZ, RZ, -0x1 ;  /* 0xffffffffff167424 */ /* 0x000fe400078e00ff */
[----:B------:R-:W-:Y:S05]  /*37e0*/  CALL.REL.NOINC `($__internal_246_$__cuda_sm70_shflsync_bfly_p) ;  /* 0x000004e000007944 */ /* 0x000fea0003c00000 */
[----:B-1----:R-:W-:Y:S01]  /*37f0*/  IMAD.MOV.U32 R2, RZ, RZ, R20 ;  /* 0x000000ffff027224 */ /* 0x002fe200078e0014 */
[----:B0-----:R-:W-:Y:S05]  /*3800*/  BRA `(.L_x_10465) ;  /* 0xffffd33000007947 */ /* 0x001fea000383ffff */
.L_x_10422:
[----:B------:R-:W-:Y:S01]  /*3810*/  IMAD.MOV.U32 R20, RZ, RZ, 0x8 ;  /* 0x00000008ff147424 */ /* 0x000fe200078e00ff */
[----:B------:R-:W-:Y:S01]  /*3820*/  MOV R2, 0x3860 ;  /* 0x0000386000027802 */ /* 0x000fe20000000f00 */
[----:B------:R-:W-:Y:S02]  /*3830*/  IMAD.MOV.U32 R19, RZ, RZ, 0x1f ;  /* 0x0000001fff137424 */ /* 0x000fe400078e00ff */
[----:B------:R-:W-:-:S02]  /*3840*/  IMAD.MOV.U32 R22, RZ, RZ, -0x1 ;  /* 0xffffffffff167424 */ /* 0x000fc400078e00ff */
[----:B------:R-:W-:Y:S05]  /*3850*/  CALL.REL.NOINC `($__internal_246_$__cuda_sm70_shflsync_bfly_p) ;  /* 0x0000047000007944 */ /* 0x000fea0003c00000 */
[----:B01----:R-:W-:Y:S01]  /*3860*/  FMNMX.FTZ R17, R17, R20, !PT ;  /* 0x0000001411117209 */ /* 0x003fe20007810000 */
[----:B------:R-:W-:Y:S01]  /*3870*/  IMAD.MOV.U32 R19, RZ, RZ, 0x1f ;  /* 0x0000001fff137424 */ /* 0x000fe200078e00ff */
[----:B------:R-:W-:Y:S01]  /*3880*/  MOV R20, 0x4 ;  /* 0x0000000400147802 */ /* 0x000fe20000000f00 */
[----:B------:R-:W-:Y:S01]  /*3890*/  IMAD.MOV.U32 R22, RZ, RZ, -0x1 ;  /* 0xffffffffff167424 */ /* 0x000fe200078e00ff */
[----:B------:R-:W-:-:S02]  /*38a0*/  MOV R2, 0x38c0 ;  /* 0x000038c000027802 */ /* 0x000fc40000000f00 */
[----:B------:R-:W-:Y:S05]  /*38b0*/  CALL.REL.NOINC `($__internal_246_$__cuda_sm70_shflsync_bfly_p) ;  /* 0x0000041000007944 */ /* 0x000fea0003c00000 */
[----:B01----:R-:W-:Y:S01]  /*38c0*/  FMNMX.FTZ R17, R17, R20, !PT ;  /* 0x0000001411117209 */ /* 0x003fe20007810000 */
[----:B------:R-:W-:Y:S01]  /*38d0*/  IMAD.MOV.U32 R20, RZ, RZ, 0x2 ;  /* 0x00000002ff147424 */ /* 0x000fe200078e00ff */
[----:B------:R-:W-:Y:S01]  /*38e0*/  MOV R2, 0x3920 ;  /* 0x0000392000027802 */ /* 0x000fe20000000f00 */
[----:B------:R-:W-:-:S02]  /*38f0*/  IMAD.MOV.U32 R19, RZ, RZ, 0x1f ;  /* 0x0000001fff137424 */ /* 0x000fc400078e00ff */
[----:B------:R-:W-:Y:S02]  /*3900*/  IMAD.MOV.U32 R22, RZ, RZ, -0x1 ;  /* 0xffffffffff167424 */ /* 0x000fe400078e00ff */
[----:B------:R-:W-:Y:S05]  /*3910*/  CALL.REL.NOINC `($__internal_246_$__cuda_sm70_shflsync_bfly_p) ;  /* 0x000003b000007944 */ /* 0x000fea0003c00000 */
[----:B01----:R-:W-:Y:S05]  /*3920*/  BRA `(.L_x_10466) ;  /* 0xffffd29000007947 */ /* 0x003fea000383ffff */
.L_x_10449:
[----:B0-----:R-:W-:Y:S01]  /*3930*/  HFMA2.MMA R17, -RZ, RZ, 0, 0 ;  /* 0x00000000ff117435 */ /* 0x001fe200000001ff */
[----:B------:R-:W-:Y:S01]  /*3940*/  IMAD.MOV.U32 R20, RZ, RZ, 0x1 ;  /* 0x00000001ff147424 */ /* 0x000fe200078e00ff */
[----:B------:R-:W-:Y:S01]  /*3950*/  MOV R2, 0x3990 ;  /* 0x0000399000027802 */ /* 0x000fe20000000f00 */
[----:B------:R-:W-:Y:S02]  /*3960*/  IMAD.MOV.U32 R19, RZ, RZ, 0x1f ;  /* 0x0000001fff137424 */ /* 0x000fe400078e00ff */
[----:B------:R-:W-:Y:S02]  /*3970*/  IMAD.MOV.U32 R22, RZ, RZ, -0x1 ;  /* 0xffffffffff167424 */ /* 0x000fe400078e00ff */
[----:B------:R-:W-:Y:S05]  /*3980*/  CALL.REL.NOINC `($__internal_246_$__cuda_sm70_shflsync_bfly_p) ;  /* 0x0000034000007944 */ /* 0x000fea0003c00000 */
[----:B-1----:R-:W-:Y:S01]  /*3990*/  IMAD.MOV.U32 R15, RZ, RZ, R20 ;  /* 0x000000ffff0f7224 */ /* 0x002fe200078e0014 */
[----:B0-----:R-:W-:Y:S05]  /*39a0*/  BRA `(.L_x_10467) ;  /* 0xfffff04000007947 */ /* 0x001fea000383ffff */
.L_x_10450:
[----:B------:R-:W-:Y:S01]  /*39b0*/  IMAD.MOV.U32 R17, RZ, RZ, RZ ;  /* 0x000000ffff117224 */ /* 0x000fe200078e00ff */
[----:B------:R-:W-:Y:S01]  /*39c0*/  MOV R20, 0x1 ;  /* 0x0000000100147802 */ /* 0x000fe20000000f00 */
[----:B------:R-:W-:Y:S01]  /*39d0*/  IMAD.MOV.U32 R19, RZ, RZ, 0x1f ;  /* 0x0000001fff137424 */ /* 0x000fe200078e00ff */
[----:B------:R-:W-:Y:S01]  /*39e0*/  MOV R2, 0x3a10 ;  /* 0x00003a1000027802 */ /* 0x000fe20000000f00 */
[----:B------:R-:W-:-:S02]  /*39f0*/  IMAD.MOV.U32 R22, RZ, RZ, -0x1 ;  /* 0xffffffffff167424 */ /* 0x000fc400078e00ff */
[----:B------:R-:W-:Y:S05]  /*3a00*/  CALL.REL.NOINC `($__internal_246_$__cuda_sm70_shflsync_bfly_p) ;  /* 0x000002c000007944 */ /* 0x000fea0003c00000 */
[----:B-1----:R-:W-:Y:S01]  /*3a10*/  FADD.FTZ R14, RZ, R20 ;  /* 0x00000014ff0e7221 */ /* 0x002fe20000010000 */
[----:B0-----:R-:W-:Y:S01]  /*3a20*/  MOV R22, 0xffffffff ;  /* 0xffffffff00167802 */ /* 0x001fe20000000f00 */
[----:B------:R-:W-:Y:S01]  /*3a30*/  IMAD.MOV.U32 R17, RZ, RZ, RZ ;  /* 0x000000ffff117224 */ /* 0x000fe200078e00ff */
[----:B------:R-:W-:Y:S01]  /*3a40*/  MOV R2, 0x3a80 ;  /* 0x00003a8000027802 */ /* 0x000fe20000000f00 */
[----:B------:R-:W-:-:S02]  /*3a50*/  IMAD.MOV.U32 R20, RZ, RZ, 0x1 ;  /* 0x00000001ff147424 */ /* 0x000fc400078e00ff */
[----:B------:R-:W-:Y:S02]  /*3a60*/  IMAD.MOV.U32 R19, RZ, RZ, 0x1f ;  /* 0x0000001fff137424 */ /* 0x000fe400078e00ff */
[----:B------:R-:W-:Y:S05]  /*3a70*/  CALL.REL.NOINC `($__internal_246_$__cuda_sm70_shflsync_bfly_p) ;  /* 0x0000025000007944 */ /* 0x000fea0003c00000 */
[----:B-1----:R-:W-:Y:S01]  /*3a80*/  FADD.FTZ R10, RZ, R20 ;  /* 0x00000014ff0a7221 */ /* 0x002fe20000010000 */
[----:B------:R-:W-:Y:S01]  /*3a90*/  MOV R2, 0x3af0 ;  /* 0x00003af000027802 */ /* 0x000fe20000000f00 */
[----:B0-----:R-:W-:Y:S02]  /*3aa0*/  IMAD.MOV.U32 R17, RZ, RZ, RZ ;  /* 0x000000ffff117224 */ /* 0x001fe400078e00ff */
[----:B------:R-:W-:Y:S02]  /*3ab0*/  IMAD.MOV.U32 R20, RZ, RZ, 0x1 ;  /* 0x00000001ff147424 */ /* 0x000fe400078e00ff */
[----:B------:R-:W-:Y:S02]  /*3ac0*/  IMAD.MOV.U32 R19, RZ, RZ, 0x1f ;  /* 0x0000001fff137424 */ /* 0x000fe400078e00ff */
[----:B------:R-:W-:Y:S02]  /*3ad0*/  IMAD.MOV.U32 R22, RZ, RZ, -0x1 ;  /* 0xffffffffff167424 */ /* 0x000fe400078e00ff */
[----:B------:R-:W-:Y:S05]  /*3ae0*/  CALL.REL.NOINC `($__internal_246_$__cuda_sm70_shflsync_bfly_p) ;  /* 0x000001e000007944 */ /* 0x000fea0003c00000 */
[----:B-1----:R-:W-:Y:S01]  /*3af0*/  FADD.FTZ R9, RZ, R20 ;  /* 0x00000014ff097221 */ /* 0x002fe20000010000 */
[----:B------:R-:W-:Y:S01]  /*3b00*/  HFMA2.MMA R20, -RZ, RZ, 0, 5.9604644775390625e-08 ;  /* 0x00000001ff147435 */ /* 0x000fe200000001ff */
[----:B0-----:R-:W-:Y:S01]  /*3b10*/  IMAD.MOV.U32 R17, RZ, RZ, RZ ;  /* 0x000000ffff117224 */ /* 0x001fe200078e00ff */
[----:B------:R-:W-:Y:S01]  /*3b20*/  MOV R2, 0x3b60 ;  /* 0x00003b6000027802 */ /* 0x000fe20000000f00 */
[----:B------:R-:W-:-:S02]  /*3b30*/  IMAD.MOV.U32 R19, RZ, RZ, 0x1f ;  /* 0x0000001fff137424 */ /* 0x000fc400078e00ff */
[----:B------:R-:W-:Y:S02]  /*3b40*/  IMAD.MOV.U32 R22, RZ, RZ, -0x1 ;  /* 0xffffffffff167424 */ /* 0x000fe400078e00ff */
[----:B------:R-:W-:Y:S05]  /*3b50*/  CALL.REL.NOINC `($__internal_246_$__cuda_sm70_shflsync_bfly_p) ;  /* 0x0000017000007944 */ /* 0x000fea0003c00000 */
[----:B-1----:R-:W-:Y:S01]  /*3b60*/  FADD.FTZ R13, RZ, R20 ;  /* 0x00000014ff0d7221 */ /* 0x002fe20000010000 */
[----:B0-----:R-:W-:Y:S01]  /*3b70*/  MOV R22, 0xffffffff ;  /* 0xffffffff00167802 */ /* 0x001fe20000000f00 */
[----:B------:R-:W-:Y:S01]  /*3b80*/  IMAD.MOV.U32 R17, RZ, RZ, RZ ;  /* 0x000000ffff117224 */ /* 0x000fe200078e00ff */
[----:B------:R-:W-:Y:S01]  /*3b90*/  MOV R2, 0x3bd0 ;  /* 0x00003bd000027802 */ /* 0x000fe20000000f00 */
[----:B------:R-:W-:Y:S02]  /*3ba0*/  IMAD.MOV.U32 R20, RZ, RZ, 0x1 ;  /* 0x00000001ff147424 */ /* 0x000fe400078e00ff */
[----:B------:R-:W-:Y:S02]  /*3bb0*/  IMAD.MOV.U32 R19, RZ, RZ, 0x1f ;  /* 0x0000001fff137424 */ /* 0x000fe400078e00ff */
[----:B------:R-:W-:Y:S05]  /*3bc0*/  CALL.REL.NOINC `($__internal_246_$__cuda_sm70_shflsync_bfly_p) ;  /* 0x0000010000007944 */ /* 0x000fea0003c00000 */
[----:B-1----:R-:W-:Y:S01]  /*3bd0*/  FADD.FTZ R12, RZ, R20 ;  /* 0x00000014ff0c7221 */ /* 0x002fe20000010000 */
[----:B------:R-:W-:Y:S01]  /*3be0*/  MOV R2, 0x3c40 ;  /* 0x00003c4000027802 */ /* 0x000fe20000000f00 */
[----:B0-----:R-:W-:Y:S02]  /*3bf0*/  IMAD.MOV.U32 R17, RZ, RZ, RZ ;  /* 0x000000ffff117224 */ /* 0x001fe400078e00ff */
[----:B------:R-:W-:-:S02]  /*3c00*/  IMAD.MOV.U32 R20, RZ, RZ, 0x1 ;  /* 0x00000001ff147424 */ /* 0x000fc400078e00ff */
[----:B------:R-:W-:Y:S02]  /*3c10*/  IMAD.MOV.U32 R19, RZ, RZ, 0x1f ;  /* 0x0000001fff137424 */ /* 0x000fe400078e00ff */
[----:B------:R-:W-:Y:S02]  /*3c20*/  IMAD.MOV.U32 R22, RZ, RZ, -0x1 ;  /* 0xffffffffff167424 */ /* 0x000fe400078e00ff */
[----:B------:R-:W-:Y:S05]  /*3c30*/  CALL.REL.NOINC `($__internal_246_$__cuda_sm70_shflsync_bfly_p) ;  /* 0x0000009000007944 */ /* 0x000fea0003c00000 */
[----:B-1----:R-:W-:Y:S01]  /*3c40*/  FADD.FTZ R11, RZ, R20 ;  /* 0x00000014ff0b7221 */ /* 0x002fe20000010000 */
[----:B------:R-:W-:Y:S01]  /*3c50*/  HFMA2.MMA R20, -RZ, RZ, 0, 5.9604644775390625e-08 ;  /* 0x00000001ff147435 */ /* 0x000fe200000001ff */
[----:B0-----:R-:W-:Y:S01]  /*3c60*/  IMAD.MOV.U32 R17, RZ, RZ, RZ ;  /* 0x000000ffff117224 */ /* 0x001fe200078e00ff */
[----:B------:R-:W-:Y:S01]  /*3c70*/  MOV R2, 0x3cb0 ;  /* 0x00003cb000027802 */ /* 0x000fe20000000f00 */
[----:B------:R-:W-:Y:S02]  /*3c80*/  IMAD.MOV.U32 R19, RZ, RZ, 0x1f ;  /* 0x0000001fff137424 */ /* 0x000fe400078e00ff */
[----:B------:R-:W-:Y:S02]  /*3c90*/  IMAD.MOV.U32 R22, RZ, RZ, -0x1 ;  /* 0xffffffffff167424 */ /* 0x000fe400078e00ff */
[----:B------:R-:W-:Y:S05]  /*3ca0*/  CALL.REL.NOINC `($__internal_246_$__cuda_sm70_shflsync_bfly_p) ;  /* 0x0000002000007944 */ /* 0x000fea0003c00000 */
[----:B-1----:R-:W-:Y:S01]  /*3cb0*/  IMAD.MOV.U32 R2, RZ, RZ, R20 ;  /* 0x000000ffff027224 */ /* 0x002fe200078e0014 */
[----:B0-----:R-:W-:Y:S05]  /*3cc0*/  BRA `(.L_x_10468) ;  /* 0xffffed9000007947 */ /* 0x001fea000383ffff */
        .weak           $__internal_246_$__cuda_sm70_shflsync_bfly_p
        .type           $__internal_246_$__cuda_sm70_shflsync_bfly_p,@function
        .size           $__internal_246_$__cuda_sm70_shflsync_bfly_p,(.L_x_24907 - $__internal_246_$__cuda_sm70_shflsync_bfly_p)
$__internal_246_$__cuda_sm70_shflsync_bfly_p:
[----:B------:R-:W-:Y:S01]  /*3cd0*/  IMAD.MOV.U32 R3, RZ, RZ, 0x0 ;  /* 0x00000000ff037424 */ /* 0x000fe200078e00ff */
[----:B------:R-:W-:Y:S04]  /*3ce0*/  WARPSYNC R22 ;  /* 0x0000001600007348 */ /* 0x000fe80003800000 */
[----:B------:R0:W1:Y:S01]  /*3cf0*/  SHFL.BFLY PT, R20, R17, R20, R19 ;  /* 0x0c00001411147389 */ /* 0x00006200000e0013 */
[----:B------:R-:W-:Y:S05]  /*3d00*/  RET.REL.NODEC R2 `(_ZN4vllm25paged_attention_v2_kernelIthLi120ELi16ELi128ELNS_18Fp8KVCacheDataTypeE1ELb1ELi512EEEvPfS2_PT_PKS3_PKT0_S9_ifPKiSB_iPKfiiiSD_SD_iiiii) ;  /* 0xffffc2f002007950 */ /* 0x000fea0003c3ffff */
.L_x_10469:
        /* <DEDUP_REMOVED lines=15> */
.L_x_24907:


//--------------------- .text._ZN4vllm25paged_attention_v2_kernelIthLi112ELi16ELi128ELNS_18Fp8KVCacheDataTypeE1ELb1ELi512EEEvPfS2_PT_PKS3_PKT0_S9_ifPKiSB_iPKfiiiSD_SD_iiiii --------------------------
	.section	.text._ZN4vllm25paged_attention_v2_kernelIthLi112ELi16ELi128ELNS_18Fp8KVCacheDataTypeE1ELb1ELi512EEEvPfS2_PT_PKS3_PKT0_S9_ifPKiSB_iPKfiiiSD_SD_iiiii,"ax",@progbits
	.sectioninfo	@"SHI_REGISTERS=32"
	.align	128
        .global         _ZN4vllm25paged_attention_v2_kernelIthLi112ELi16ELi128ELNS_18Fp8KVCacheDataTypeE1ELb1ELi512EEEvPfS2_PT_PKS3_PKT0_S9_ifPKiSB_iPKfiiiSD_SD_iiiii
        .type           _ZN4vllm25paged_attention_v2_kernelIthLi112ELi16ELi128ELNS_18Fp8KVCacheDataTypeE1ELb1ELi512EEEvPfS2_PT_PKS3_PKT0_S9_ifPKiSB_iPKfiiiSD_SD_iiiii,@function
        .size           _ZN4vllm25paged_attention_v2_kernelIthLi112ELi16ELi128ELNS_18Fp8KVCacheDataTypeE1ELb1ELi512EEEvPfS2_PT_PKS3_PKT0_S9_ifPKiSB_iPKfiiiSD_SD_iiiii,(.L_x_24908 - _ZN4vllm25paged_attention_v2_kernelIthLi112ELi16ELi128ELNS_18Fp8KVCacheDataTypeE1ELb1ELi512EEEvPfS2_PT_PKS3_PKT0_S9_ifPKiSB_iPKfiiiSD_SD_iiiii)
        .other          _ZN4vllm25paged_attention_v2_kernelIthLi112ELi16ELi128ELNS_18Fp8KVCacheDataTypeE1ELb1ELi512EEEvPfS2_PT_PKS3_PKT0_S9_ifPKiSB_iPKfiiiSD_SD_iiiii,@"STO_CUDA_ENTRY STV_DEFAULT"
_ZN4vllm25paged_attention_v2_kernelIthLi112ELi16ELi128ELNS_18Fp8KVCacheDataTypeE1ELb1ELi512EEEvPfS2_PT_PKS3_PKT0_S9_ifPKiSB_iPKfiiiSD_SD_iiiii:
.text._ZN4vllm25paged_attention_v2_kernelIthLi112ELi16ELi128ELNS_18Fp8KVCacheDataTypeE1ELb1ELi512EEEvPfS2_PT_PKS3_PKT0_S9_ifPKiSB_iPKfiiiSD_SD_iiiii:
        /* <DEDUP_REMOVED lines=110> */
.L_x_10470:
[----:B-1----:R-:W-:-:S04]  /*06e0*/  IMAD.MOV.U32 R3, RZ, RZ, c[0x0][0xc] ;  /* 0x00000300ff037624 */ /* 0x002fc800078e00ff */
[----:B------:R-:W-:-:S04]  /*06f0*/  IMAD R2, R3, c[0x0][0x1d8], R6 ;  /* 0x0000760003027a24 */ /* 0x000fc800078e0206 */
[----:B------:R-:W-:-:S03]  /*0700*/  IMAD R13, R2, c[0x0][0x1e8], RZ ;  /* 0x00007a00020d7a24 */ /* 0x000fc600078e02ff */
.L_x_10471:
        /* <DEDUP_REMOVED lines=26> */
.L_x_10475:
        /* <DEDUP_REMOVED lines=36> */
.L_x_10473:
[----:B------:R-:W-:Y:S05]  /*0af0*/  BSYNC B7 ;  /* 0x0000000000077941 */ /* 0x000fea0003800000 */
.L_x_10472:
[----:B------:R-:W-:Y:S05]  /*0b00*/  BRA.DIV ~URZ, `(.L_x_10476) ;  /* 0x000029e27f007947 */ /* 0x000fea000b800000 */
[----:B------:R-:W-:-:S05]  /*0b10*/  IMAD.MOV.U32 R2, RZ, RZ, -0x800001 ;  /* 0xff7fffffff027424 */ /* 0x000fca00078e00ff */
.L_x_10510:
        /* <DEDUP_REMOVED lines=8> */
.L_x_10511:
        /* <DEDUP_REMOVED lines=35> */
.L_x_10482:
        /* <DEDUP_REMOVED lines=11> */
.L_x_10481:
[----:B------:R-:W-:Y:S05]  /*0e80*/  BSYNC B1 ;  /* 0x0000000000017941 */ /* 0x000fea0003800000 */
.L_x_10480:
        /* <DEDUP_REMOVED lines=10> */
.L_x_10485:
        /* <DEDUP_REMOVED lines=100> */
.L_x_10484:
[----:B------:R-:W-:Y:S05]  /*1570*/  BSYNC B1 ;  /* 0x0000000000017941 */ /* 0x000fea0003800000 */
.L_x_10483:
        /* <DEDUP_REMOVED lines=55> */
.L_x_10487:
[----:B------:R-:W-:Y:S05]  /*18f0*/  BSYNC B1 ;  /* 0x0000000000017941 */ /* 0x000fea0003800000 */
.L_x_10486:
        /* <DEDUP_REMOVED lines=26> */
.L_x_10479:
[----:B------:R-:W-:Y:S05]  /*1aa0*/  BSYNC B0 ;  /* 0x0000000000007941 */ /* 0x000fea0003800000 */
.L_x_10478:
        /* <DEDUP_REMOVED lines=43> */
.L_x_10492:
        /* <DEDUP_REMOVED lines=8> */
.L_x_10491:
[----:B------:R-:W-:Y:S05]  /*1de0*/  BSYNC B1 ;  /* 0x0000000000017941 */ /* 0x000fea0003800000 */
.L_x_10490:
        /* <DEDUP_REMOVED lines=10> */
.L_x_10495:
        /* <DEDUP_REMOVED lines=52> */
.L_x_10494:
[----:B------:R-:W-:Y:S05]  /*21d0*/  BSYNC B1 ;  /* 0x0000000000017941 */ /* 0x000fea0003800000 */
.L_x_10493:
        /* <DEDUP_REMOVED lines=31> */
.L_x_10497:
[----:B------:R-:W-:Y:S05]  /*23d0*/  BSYNC B1 ;  /* 0x0000000000017941 */ /* 0x000fea0003800000 */
.L_x_10496:
        /* <DEDUP_REMOVED lines=14> */
.L_x_10489:
[----:B------:R-:W-:Y:S05]  /*24c0*/  BSYNC B0 ;  /* 0x0000000000007941 */ /* 0x000fea0003800000 */
.L_x_10488:
        /* <DEDUP_REMOVED lines=20> */
.L_x_10499:
[----:B------:R-:W-:Y:S05]  /*2610*/  BSYNC B0 ;  /* 0x0000000000007941 */ /* 0x000fea0003800000 */
.L_x_10498:
        /* <DEDUP_REMOVED lines=25> */
.L_x_10503:
        /* <DEDUP_REMOVED lines=33> */
.L_x_10501:
[----:B------:R-:W-:Y:S05]  /*29c0*/  BSYNC B6 ;  /* 0x0000000000067941 */ /* 0x000fea0003800000 */
.L_x_10500:
[----:B------:R-:W-:Y:S05]  /*29d0*/  BRA.DIV ~URZ, `(.L_x_10504) ;  /* 0x00000cc27f007947 */ /* 0x000fea000b800000 */
[----:B------:R-:W-:-:S04]  /*29e0*/  IMAD.MOV.U32 R13, RZ, RZ, RZ ;  /* 0x000000ffff0d7224 */ /* 0x000fc800078e00ff */
.L_x_10512:
[----:B------:R-:W-:Y:S01]  /*29f0*/  FADD.FTZ R13, RZ, R13 ;  /* 0x0000000dff0d7221 */ /* 0x000fe20000010000 */
[----:B------:R-:W-:Y:S05]  /*2a00*/  BRA.DIV ~URZ, `(.L_x_10505) ;  /* 0x00000d127f007947 */ /* 0x000fea000b800000 */
[----:B------:R-:W-:Y:S01]  /*2a10*/  HFMA2.MMA R20, -RZ, RZ, 0, 0 ;  /* 0x00000000ff147435 */ /* 0x000fe200000001ff */
[----:B0-----:R-:W-:Y:S01]  /*2a20*/  CS2R R10, SRZ ;  /* 0x00000000000a7805 */ /* 0x001fe2000001ff00 */
[----:B------:R-:W-:Y:S02]  /*2a30*/  IMAD.MOV.U32 R12, RZ, RZ, RZ ;  /* 0x000000ffff0c7224 */ /* 0x000fe400078e00ff */
[----:B------:R-:W-:Y:S02]  /*2a40*/  IMAD.MOV.U32 R9, RZ, RZ, RZ ;  /* 0x000000ffff097224 */ /* 0x000fe400078e00ff */
[----:B------:R-:W-:Y:S02]  /*2a50*/  IMAD.MOV.U32 R3, RZ, RZ, RZ ;  /* 0x000000ffff037224 */ /* 0x000fe400078e00ff */
.L_x_10513:
        /* <DEDUP_REMOVED lines=40> */
.L_x_10507:
[----:B0-----:R-:W-:Y:S05]  /*2ce0*/  BSYNC B0 ;  /* 0x0000000000007941 */ /* 0x001fea0003800000 */
.L_x_10506:
        /* <DEDUP_REMOVED lines=25> */
.L_x_10509:
[----:B0-----:R-:W-:Y:S05]  /*2e80*/  BSYNC B0 ;  /* 0x0000000000007941 */ /* 0x001fea0003800000 */
.L_x_10508:
        /* <DEDUP_REMOVED lines=63> */
.L_x_10474:
        /* <DEDUP_REMOVED lines=19> */
.L_x_10502:
        /* <DEDUP_REMOVED lines=20> */
.L_x_10476:
[----:B------:R-:W-:Y:S01]  /*34f0*/  IMAD.MOV.U32 R18, RZ, RZ, -0x800001 ;  /* 0xff7fffffff127424 */ /* 0x000fe200078e00ff */
[----:B------:R-:W-:Y:S01]  /*3500*/  MOV R22, 0xffffffff ;  /* 0xffffffff00167802 */ /* 0x000fe20000000f00 */
[----:B------:R-:W-:Y:S01]  /*3510*/  IMAD.MOV.U32 R19, RZ, RZ, 0x10 ;  /* 0x00000010ff137424 */ /* 0x000fe200078e00ff */
[----:B------:R-:W-:Y:S01]  /*3520*/  MOV R2, 0x3550 ;  /* 0x0000355000027802 */ /* 0x000fe20000000f00 */
[----:B------:R-:W-:Y:S02]  /*3530*/  IMAD.MOV.U32 R21, RZ, RZ, 0x1f ;  /* 0x0000001fff157424 */ /* 0x000fe400078e00ff */
[----:B------:R-:W-:Y:S05]  /*3540*/  CALL.REL.NOINC `($__internal_247_$__cuda_sm70_shflsync_bfly_p) ;  /* 0x0000048000007944 */ /* 0x000fea0003c00000 */
[----:B-1----:R-:W-:Y:S01]  /*3550*/  IMAD.MOV.U32 R2, RZ, RZ, R19 ;  /* 0x000000ffff027224 */ /* 0x002fe200078e0013 */
[----:B0-----:R-:W-:Y:S05]  /*3560*/  BRA `(.L_x_10510) ;  /* 0xffffd5b000007947 */ /* 0x001fea000383ffff */
.L_x_10477:
[----:B------:R-:W-:Y:S01]  /*3570*/  IMAD.MOV.U32 R19, RZ, RZ, 0x8 ;  /* 0x00000008ff137424 */ /* 0x000fe200078e00ff */
[----:B------:R-:W-:Y:S01]  /*3580*/  MOV R22, 0xffffffff ;  /* 0xffffffff00167802 */ /* 0x000fe20000000f00 */
[----:B------:R-:W-:Y:S01]  /*3590*/  IMAD.MOV.U32 R21, RZ, RZ, 0x1f ;  /* 0x0000001fff157424 */ /* 0x000fe200078e00ff */
[----:B------:R-:W-:Y:S02]  /*35a0*/  MOV R2, 0x35c0 ;  /* 0x000035c000027802 */ /* 0x000fe40000000f00 */
[----:B------:R-:W-:Y:S05]  /*35b0*/  CALL.REL.NOINC `($__internal_247_$__cuda_sm70_shflsync_bfly_p) ;  /* 0x0000041000007944 */ /* 0x000fea0003c00000 */
[----:B01----:R-:W-:Y:S01]  /*35c0*/  FMNMX.FTZ R18, R18, R19, !PT ;  /* 0x0000001312127209 */ /* 0x003fe20007810000 */
[----:B------:R-:W-:Y:S01]  /*35d0*/  IMAD.MOV.U32 R19, RZ, RZ, 0x4 ;  /* 0x00000004ff137424 */ /* 0x000fe200078e00ff */
[----:B------:R-:W-:Y:S01]  /*35e0*/  MOV R2, 0x3620 ;  /* 0x0000362000027802 */ /* 0x000fe20000000f00 */
[----:B------:R-:W-:-:S02]  /*35f0*/  IMAD.MOV.U32 R21, RZ, RZ, 0x1f ;  /* 0x0000001fff157424 */ /* 0x000fc400078e00ff */
[----:B------:R-:W-:Y:S02]  /*3600*/  IMAD.MOV.U32 R22, RZ, RZ, -0x1 ;  /* 0xffffffffff167424 */ /* 0x000fe400078e00ff */
[----:B------:R-:W-:Y:S05]  /*3610*/  CALL.REL.NOINC `($__internal_247_$__cuda_sm70_shflsync_bfly_p) ;  /* 0x000003b000007944 */ /* 0x000fea0003c00000 */
[----:B01----:R-:W-:Y:S01]  /*3620*/  FMNMX.FTZ R18, R18, R19, !PT ;  /* 0x0000001312127209 */ /* 0x003fe20007810000 */
[----:B------:R-:W-:Y:S01]  /*3630*/  HFMA2.MMA R19, -RZ, RZ, 0, 1.1920928955078125e-07 ;  /* 0x00000002ff137435 */ /* 0x000fe200000001ff */
[----:B------:R-:W-:Y:S01]  /*3640*/  IMAD.MOV.U32 R21, RZ, RZ, 0x1f ;  /* 0x0000001fff157424 */ /* 0x000fe200078e00ff */
[----:B------:R-:W-:Y:S01]  /*3650*/  MOV R2, 0x3680 ;  /* 0x0000368000027802 */ /* 0x000fe20000000f00 */
[----:B------:R-:W-:-:S03]  /*3660*/  IMAD.MOV.U32 R22, RZ, RZ, -0x1 ;  /* 0xffffffffff167424 */ /* 0x000fc600078e00ff */
[----:B------:R-:W-:Y:S05]  /*3670*/  CALL.REL.NOINC `($__internal_247_$__cuda_sm70_shflsync_bfly_p) ;  /* 0x0000035000007944 */ /* 0x000fea0003c00000 */
[----:B-1----:R-:W-:Y:S01]  /*3680*/  IMAD.MOV.U32 R3, RZ, RZ, R19 ;  /* 0x000000ffff037224 */ /* 0x002fe200078e0013 */
[----:B0-----:R-:W-:Y:S05]  /*3690*/  BRA `(.L_x_10511) ;  /* 0xffffd50000007947 */ /* 0x001fea000383ffff */
.L_x_10504:
[----:B0-----:R-:W-:Y:S01]  /*36a0*/  MOV R18, RZ ;  /* 0x000000ff00127202 */ /* 0x001fe20000000f00 */
[----:B------:R-:W-:Y:S01]  /*36b0*/  IMAD.MOV.U32 R19, RZ, RZ, 0x1 ;  /* 0x00000001ff137424 */ /* 0x000fe200078e00ff */
[----:B------:R-:W-:Y:S01]  /*36c0*/  MOV R2, 0x3700 ;  /* 0x0000370000027802 */ /* 0x000fe20000000f00 */
[----:B------:R-:W-:Y:S02]  /*36d0*/  IMAD.MOV.U32 R21, RZ, RZ, 0x1f ;  /* 0x0000001fff157424 */ /* 0x000fe400078e00ff */
[----:B------:R-:W-:-:S02]  /*36e0*/  IMAD.MOV.U32 R22, RZ, RZ, -0x1 ;  /* 0xffffffffff167424 */ /* 0x000fc400078e00ff */
[----:B------:R-:W-:Y:S05]  /*36f0*/  CALL.REL.NOINC `($__internal_247_$__cuda_sm70_shflsync_bfly_p) ;  /* 0x000002d000007944 */ /* 0x000fea0003c00000 */
[----:B-1----:R-:W-:Y:S01]  /*3700*/  MOV R13, R19 ;  /* 0x00000013000d7202 */ /* 0x002fe20000000f00 */
[----:B0-----:R-:W-:Y:S05]  /*3710*/  BRA `(.L_x_10512) ;  /* 0xfffff2d000007947 */ /* 0x001fea000383ffff */
.L_x_10505:
[----:B0-----:R-:W-:Y:S01]  /*3720*/  IMAD.MOV.U32 R18, RZ, RZ, RZ ;  /* 0x000000ffff127224 */ /* 0x001fe200078e00ff */
[----:B------:R-:W-:Y:S01]  /*3730*/  MOV R22, 0xffffffff ;  /* 0xffffffff00167802 */ /* 0x000fe20000000f00 */
[----:B------:R-:W-:Y:S01]  /*3740*/  IMAD.MOV.U32 R19, RZ, RZ, 0x1 ;  /* 0x00000001ff137424 */ /* 0x000fe200078e00ff */
[----:B------:R-:W-:Y:S01]  /*3750*/  MOV R2, 0x3780 ;  /* 0x0000378000027802 */ /* 0x000fe20000000f00 */
[----:B------:R-:W-:-:S02]  /*3760*/  IMAD.MOV.U32 R21, RZ, RZ, 0x1f ;  /* 0x0000001fff157424 */ /* 0x000fc400078e00ff */
[----:B------:R-:W-:Y:S05]  /*3770*/  CALL.REL.NOINC `($__internal_247_$__cuda_sm70_shflsync_bfly_p) ;  /* 0x0000025000007944 */ /* 0x000fea0003c00000 */
[----:B-1----:R-:W-:Y:S01]  /*3780*/  FADD.FTZ R20, RZ, R19 ;  /* 0x00000013ff147221 */ /* 0x002fe20000010000 */
[----:B0-----:R-:W-:Y:S01]  /*3790*/  MOV R22, 0xffffffff ;  /* 0xffffffff00167802 */ /* 0x001fe20000000f00 */
[----:B------:R-:W-:Y:S01]  /*37a0*/  IMAD.MOV.U32 R18, RZ, RZ, RZ ;  /* 0x000000ffff127224 */ /* 0x000fe200078e00ff */
[----:B------:R-:W-:Y:S01]  /*37b0*/  MOV R2, 0x37f0 ;  /* 0x000037f000027802 */ /* 0x000fe20000000f00 */
[----:B------:R-:W-:-:S02]  /*37c0*/  IMAD.MOV.U32 R19, RZ, RZ, 0x1 ;  /* 0x00000001ff137424 */ /* 0x000fc400078e00ff */
[----:B------:R-:W-:Y:S02]  /*37d0*/  IMAD.MOV.U32 R21, RZ, RZ, 0x1f ;  /* 0x0000001fff157424 */ /* 0x000fe400078e00ff */
[----:B------:R-:W-:Y:S05]  /*37e0*/  CALL.REL.NOINC `($__internal_247_$__cuda_sm70_shflsync_bfly_p) ;  /* 0x000001e000007944 */ /* 0x000fea0003c00000 */
[----:B-1----:R-:W-:Y:S01]  /*37f0*/  FADD.FTZ R11, RZ, R19 ;  /* 0x00000013ff0b7221 */ /* 0x002fe20000010000 */
[----:B0-----:R-:W-:Y:S01]  /*3800*/  MOV R22, 0xffffffff ;  /* 0xffffffff00167802 */ /* 0x001fe20000000f00 */
[----:B------:R-:W-:Y:S01]  /*3810*/  IMAD.MOV.U32 R18, RZ, RZ, RZ ;  /* 0x000000ffff127224 */ /* 0x000fe200078e00ff */
[----:B------:R-:W-:Y:S01]  /*3820*/  MOV R2, 0x3860 ;  /* 0x0000386000027802 */ /* 0x000fe20000000f00 */
[----:B------:R-:W-:Y:S02]  /*3830*/  IMAD.MOV.U32 R19, RZ, RZ, 0x1 ;  /* 0x00000001ff137424 */ /* 0x000fe400078e00ff */
[----:B------:R-:W-:Y:S02]  /*3840*/  IMAD.MOV.U32 R21, RZ, RZ, 0x1f ;  /* 0x0000001fff157424 */ /* 0x000fe400078e00ff */
        /* <DEDUP_REMOVED lines=22> */
[----:B-1----:R-:W-:Y:S01]  /*39b0*/  IMAD.MOV.U32 R3, RZ, RZ, R19 ;  /* 0x000000ffff037224 */ /* 0x002fe200078e0013 */
[----:B0-----:R-:W-:Y:S05]  /*39c0*/  BRA `(.L_x_10513) ;  /* 0xfffff09000007947 */ /* 0x001fea000383ffff */
        .weak           $__internal_247_$__cuda_sm70_shflsync_bfly_p
        .type           $__internal_247_$__cuda_sm70_shflsync_bfly_p,@function
        .size           $__internal_247_$__cuda_sm70_shflsync_bfly_p,(.L_x_24908 - $__internal_247_$__cuda_sm70_shflsync_bfly_p)
$__internal_247_$__cuda_sm70_shflsync_bfly_p:
[----:B------:R-:W-:Y:S01]  /*39d0*/  IMAD.MOV.U32 R3, RZ, RZ, 0x0 ;  /* 0x00000000ff037424 */ /* 0x000fe200078e00ff */
[----:B------:R-:W-:Y:S04]  /*39e0*/  WARPSYNC R22 ;  /* 0x0000001600007348 */ /* 0x000fe80003800000 */
[----:B------:R0:W1:Y:S01]  /*39f0*/  SHFL.BFLY PT, R19, R18, R19, R21 ;  /* 0x0c00001312137389 */ /* 0x00006200000e0015 */
[----:B------:R-:W-:Y:S05]  /*3a00*/  RET.REL.NODEC R2 `(_ZN4vllm25paged_attention_v2_kernelIthLi112ELi16ELi128ELNS_18Fp8KVCacheDataTypeE1ELb1ELi512EEEvPfS2_PT_PKS3_PKT0_S9_ifPKiSB_iPKfiiiSD_SD_iiiii) ;  /* 0xffffc5f002007950 */ /* 0x000fea0003c3ffff */
.L_x_10514:
        /* <DEDUP_REMOVED lines=15> */
.L_x_24908:


//--------------------- .text._ZN4vllm25paged_attention_v2_kernelIthLi96ELi16ELi128ELNS_18Fp8KVCacheDataTypeE1ELb1ELi512EEEvPfS2_PT_PKS3_PKT0_S9_ifPKiSB_iPKfiiiSD_SD_iiiii --------------------------
	.section	.text._ZN4vllm25paged_attention_v2_kernelIthLi96ELi16ELi128ELNS_18Fp8KVCacheDataTypeE1ELb1ELi512EEEvPfS2_PT_PKS3_PKT0_S9_ifPKiSB_iPKfiiiSD_SD_iiiii,"ax",@progbits
	.sectioninfo	@"SHI_REGISTERS=32"
	.align	128
        .global         _ZN4vllm25paged_attention_v2_kernelIthLi96ELi16ELi128ELNS_18Fp8KVCacheDataTypeE1ELb1ELi512EEEvPfS2_PT_PKS3_PKT0_S9_ifPKiSB_iPKfiiiSD_SD_iiiii
        .type           _ZN4vllm25paged_attention_v2_kernelIthLi96ELi16ELi128ELNS_18Fp8KVCacheDataTypeE1ELb1ELi512EEEvPfS2_PT_PKS3_PKT0_S9_ifPKiSB_iPKfiiiSD_SD_iiiii,@function
        .size           _ZN4vllm25paged_attention_v2_kernelIthLi96ELi16ELi128ELNS_18Fp8KVCacheDataTypeE1ELb1ELi512EEEvPfS2_PT_PKS3_PKT0_S9_ifPKiSB_iPKfiiiSD_SD_iiiii,(.L_x_24909 - _ZN4vllm25paged_attention_v2_kernelIthLi96ELi16ELi128ELNS_18Fp8KVCacheDataTypeE1ELb1ELi512EEEvPfS2_PT_PKS3_PKT0_S9_ifPKiSB_iPKfiiiSD_SD_iiiii)
        .other          _ZN4vllm25paged_attention_v2_kernelIthLi96ELi16ELi128ELNS_18Fp8KVCacheDataTypeE1ELb1ELi512EEEvPfS2_PT_PKS3_PKT0_S9_ifPKiSB_iPKfiiiSD_SD_iiiii,@"STO_CUDA_ENTRY STV_DEFAULT"
_ZN4vllm25paged_attention_v2_kernelIthLi96ELi16ELi128ELNS_18Fp8KVCacheDataTypeE1ELb1ELi512EEEvPfS2_PT_PKS3_PKT0_S9_ifPKiSB_iPKfiiiSD_SD_iiiii:
.text._ZN4vllm25paged_attention_v2_kernelIthLi96ELi16ELi128ELNS_18Fp8KVCacheDataTypeE1ELb1ELi512EEEvPfS2_PT_PKS3_PKT0_S9_ifPKiSB_iPKfiiiSD_SD_iiiii:
        /* <DEDUP_REMOVED lines=112> */
.L_x_10515:
[----:B------:R-:W-:-:S04]  /*0700*/  IMAD.MOV.U32 R2, RZ, RZ, c[0x0][0xc] ;  /* 0x00000300ff027624 */ /* 0x000fc800078e00ff */
[----:B0-----:R-:W-:-:S04]  /*0710*/  IMAD R2, R2, c[0x0][0x1d8], R5 ;  /* 0x0000760002027a24 */ /* 0x001fc800078e0205 */
[----:B------:R-:W-:-:S03]  /*0720*/  IMAD R13, R2, c[0x0][0x1e8], RZ ;  /* 0x00007a00020d7a24 */ /* 0x000fc600078e02ff */
.L_x_10516:
        /* <DEDUP_REMOVED lines=26> */
.L_x_10520:
        /* <DEDUP_REMOVED lines=36> */
.L_x_10518:
[----:B------:R-:W-:Y:S05]  /*0b10*/  BSYNC B7 ;  /* 0x0000000000077941 */ /* 0x000fea0003800000 */
.L_x_10517:
[----:B------:R-:W-:Y:S05]  /*0b20*/  BRA.DIV ~URZ, `(.L_x_10521) ;  /* 0x000029027f007947 */ /* 0x000fea000b800000 */
[----:B------:R-:W-:-:S05]  /*0b30*/  IMAD.MOV.U32 R2, RZ, RZ, -0x800001 ;  /* 0xff7fffffff027424 */ /* 0x000fca00078e00ff */
.L_x_10555:
        /* <DEDUP_REMOVED lines=8> */
.L_x_10556:
        /* <DEDUP_REMOVED lines=35> */
.L_x_10527:
        /* <DEDUP_REMOVED lines=11> */
.L_x_10526:
[----:B------:R-:W-:Y:S05]  /*0ea0*/  BSYNC B1 ;  /* 0x0000000000017941 */ /* 0x000fea0003800000 */
.L_x_10525:
        /* <DEDUP_REMOVED lines=10> */
.L_x_10530:
        /* <DEDUP_REMOVED lines=100> */
.L_x_10529:
[----:B------:R-:W-:Y:S05]  /*1590*/  BSYNC B1 ;  /* 0x0000000000017941 */ /* 0x000fea0003800000 */
.L_x_10528:
        /* <DEDUP_REMOVED lines=55> */
.L_x_10532:
[----:B------:R-:W-:Y:S05]  /*1910*/  BSYNC B1 ;  /* 0x0000000000017941 */ /* 0x000fea0003800000 */
.L_x_10531:
        /* <DEDUP_REMOVED lines=26> */
.L_x_10524:
[----:B------:R-:W-:Y:S05]  /*1ac0*/  BSYNC B0 ;  /* 0x0000000000007941 */ /* 0x000fea0003800000 */
.L_x_10523:
        /* <DEDUP_REMOVED lines=43> */
.L_x_10537:
        /* <DEDUP_REMOVED lines=8> */
.L_x_10536:
[----:B------:R-:W-:Y:S05]  /*1e00*/  BSYNC B1 ;  /* 0x0000000000017941 */ /* 0x000fea0003800000 */
.L_x_10535:
        /* <DEDUP_REMOVED lines=10> */
.L_x_10540:
        /* <DEDUP_REMOVED lines=52> */
.L_x_10539:
[----:B------:R-:W-:Y:S05]  /*21f0*/  BSYNC B1 ;  /* 0x0000000000017941 */ /* 0x000fea0003800000 */
.L_x_10538:
        /* <DEDUP_REMOVED lines=31> */
.L_x_10542:
[----:B------:R-:W-:Y:S05]  /*23f0*/  BSYNC B1 ;  /* 0x0000000000017941 */ /* 0x000fea0003800000 */
.L_x_10541:
        /* <DEDUP_REMOVED lines=14> */
.L_x_10534:
[----:B------:R-:W-:Y:S05]  /*24e0*/  BSYNC B0 ;  /* 0x0000000000007941 */ /* 0x000fea0003800000 */
.L_x_10533:
        /* <DEDUP_REMOVED lines=20> */
.L_x_10544:
[----:B------:R-:W-:Y:S05]  /*2630*/  BSYNC B0 ;  /* 0x0000000000007941 */ /* 0x000fea0003800000 */
.L_x_10543:
        /* <DEDUP_REMOVED lines=25> */
.L_x_10548:
        /* <DEDUP_REMOVED lines=33> */
.L_x_10546:
[----:B------:R-:W-:Y:S05]  /*29e0*/  BSYNC B6 ;  /* 0x0000000000067941 */ /* 0x000fea0003800000 */
.L_x_10545:
[----:B------:R-:W-:Y:S05]  /*29f0*/  BRA.DIV ~URZ, `(.L_x_10549) ;  /* 0x00000be27f007947 */ /* 0x000fea000b800000 */
[----:B------:R-:W-:-:S04]  /*2a00*/  IMAD.MOV.U32 R13, RZ, RZ, RZ ;  /* 0x000000ffff0d7224 */ /* 0x000fc800078e00ff */
.L_x_10557:
[----:B------:R-:W-:Y:S01]  /*2a10*/  FADD.FTZ R13, RZ, R13 ;  /* 0x0000000dff0d7221 */ /* 0x000fe20000010000 */
[----:B------:R-:W-:Y:S05]  /*2a20*/  BRA.DIV ~URZ, `(.L_x_10550) ;  /* 0x00000c327f007947 */ /* 0x000fea000b800000 */
[----:B0-----:R-:W-:Y:S01]  /*2a30*/  HFMA2.MMA R16, -RZ, RZ, 0, 0 ;  /* 0x00000000ff107435 */ /* 0x001fe200000001ff */
[----:B------:R-:W-:Y:S01]  /*2a40*/  CS2R R10, SRZ ;  /* 0x00000000000a7805 */ /* 0x000fe2000001ff00 */
[----:B------:R-:W-:Y:S02]  /*2a50*/  IMAD.MOV.U32 R9, RZ, RZ, RZ ;  /* 0x000000ffff097224 */ /* 0x000fe400078e00ff */
[----:B-1----:R-:W-:Y:S02]  /*2a60*/  IMAD.MOV.U32 R2, RZ, RZ, RZ ;  /* 0x000000ffff027224 */ /* 0x002fe400078e00ff */
.L_x_10558:
        /* <DEDUP_REMOVED lines=37> */
.L_x_10552:
[----:B0-----:R-:W-:Y:S05]  /*2cc0*/  BSYNC B0 ;  /* 0x0000000000007941 */ /* 0x001fea0003800000 */
.L_x_10551:
        /* <DEDUP_REMOVED lines=22> */
.L_x_10554:
[----:B0-----:R-:W-:Y:S05]  /*2e30*/  BSYNC B0 ;  /* 0x0000000000007941 */ /* 0x001fea0003800000 */
.L_x_10553:
        /* <DEDUP_REMOVED lines=56> */
.L_x_10519:
        /* <DEDUP_REMOVED lines=19> */
.L_x_10547:
        /* <DEDUP_REMOVED lines=20> */
.L_x_10521:
[----:B------:R-:W-:Y:S01]  /*3430*/  IMAD.MOV.U32 R18, RZ, RZ, -0x800001 ;  /* 0xff7fffffff127424 */ /* 0x000fe200078e00ff */
[----:B------:R-:W-:Y:S01]  /*3440*/  MOV R21, 0xffffffff ;  /* 0xffffffff00157802 */ /* 0x000fe20000000f00 */
[----:B------:R-:W-:Y:S01]  /*3450*/  IMAD.MOV.U32 R19, RZ, RZ, 0x10 ;  /* 0x00000010ff137424 */ /* 0x000fe200078e00ff */
[----:B------:R-:W-:Y:S01]  /*3460*/  MOV R2, 0x3490 ;  /* 0x0000349000027802 */ /* 0x000fe20000000f00 */
[----:B------:R-:W-:Y:S02]  /*3470*/  IMAD.MOV.U32 R20, RZ, RZ, 0x1f ;  /* 0x0000001fff147424 */ /* 0x000fe400078e00ff */
[----:B------:R-:W-:Y:S05]  /*3480*/  CALL.REL.NOINC `($__internal_248_$__cuda_sm70_shflsync_bfly_p) ;  /* 0x0000041000007944 */ /* 0x000fea0003c00000 */
[----:B-1----:R-:W-:Y:S01]  /*3490*/  IMAD.MOV.U32 R2, RZ, RZ, R19 ;  /* 0x000000ffff027224 */ /* 0x002fe200078e0013 */
[----:B0-----:R-:W-:Y:S05]  /*34a0*/  BRA `(.L_x_10555) ;  /* 0xffffd69000007947 */ /* 0x001fea000383ffff */
.L_x_10522:
[----:B------:R-:W-:Y:S01]  /*34b0*/  IMAD.MOV.U32 R19, RZ, RZ, 0x8 ;  /* 0x00000008ff137424 */ /* 0x000fe200078e00ff */
[----:B------:R-:W-:Y:S01]  /*34c0*/  MOV R21, 0xffffffff ;  /* 0xffffffff00157802 */ /* 0x000fe20000000f00 */
[----:B------:R-:W-:Y:S01]  /*34d0*/  IMAD.MOV.U32 R20, RZ, RZ, 0x1f ;  /* 0x0000001fff147424 */ /* 0x000fe200078e00ff */
[----:B------:R-:W-:Y:S02]  /*34e0*/  MOV R2, 0x3500 ;  /* 0x0000350000027802 */ /* 0x000fe40000000f00 */
[----:B------:R-:W-:Y:S05]  /*34f0*/  CALL.REL.NOINC `($__internal_248_$__cuda_sm70_shflsync_bfly_p) ;  /* 0x000003a000007944 */ /* 0x000fea0003c00000 */
[----:B01----:R-:W-:Y:S01]  /*3500*/  FMNMX.FTZ R18, R18, R19, !PT ;  /* 0x0000001312127209 */ /* 0x003fe20007810000 */
[----:B------:R-:W-:Y:S01]  /*3510*/  IMAD.MOV.U32 R19, RZ, RZ, 0x4 ;  /* 0x00000004ff137424 */ /* 0x000fe200078e00ff */
[----:B------:R-:W-:Y:S01]  /*3520*/  MOV R2, 0x3560 ;  /* 0x0000356000027802 */ /* 0x000fe20000000f00 */
[----:B------:R-:W-:-:S02]  /*3530*/  IMAD.MOV.U32 R20, RZ, RZ, 0x1f ;  /* 0x0000001fff147424 */ /* 0x000fc400078e00ff */
[----:B------:R-:W-:Y:S02]  /*3540*/  IMAD.MOV.U32 R21, RZ, RZ, -0x1 ;  /* 0xffffffffff157424 */ /* 0x000fe400078e00ff */
[----:B------:R-:W-:Y:S05]  /*3550*/  CALL.REL.NOINC `($__internal_248_$__cuda_sm70_shflsync_bfly_p) ;  /* 0x0000034000007944 */ /* 0x000fea0003c00000 */
[----:B01----:R-:W-:Y:S01]  /*3560*/  FMNMX.FTZ R18, R18, R19, !PT ;  /* 0x0000001312127209 */ /* 0x003fe20007810000 */
[----:B------:R-:W-:Y:S01]  /*3570*/  HFMA2.MMA R19, -RZ, RZ, 0, 1.1920928955078125e-07 ;  /* 0x00000002ff137435 */ /* 0x000fe200000001ff */
[----:B------:R-:W-:Y:S01]  /*3580*/  IMAD.MOV.U32 R20, RZ, RZ, 0x1f ;  /* 0x0000001fff147424 */ /* 0x000fe200078e00ff */
[----:B------:R-:W-:Y:S01]  /*3590*/  MOV R2, 0x35c0 ;  /* 0x000035c000027802 */ /* 0x000fe20000000f00 */
[----:B------:R-:W-:-:S03]  /*35a0*/  IMAD.MOV.U32 R21, RZ, RZ, -0x1 ;  /* 0xffffffffff157424 */ /* 0x000fc600078e00ff */
[----:B------:R-:W-:Y:S05]  /*35b0*/  CALL.REL.NOINC `($__internal_248_$__cuda_sm70_shflsync_bfly_p) ;  /* 0x000002e000007944 */ /* 0x000fea0003c00000 */
[----:B-1----:R-:W-:Y:S01]  /*35c0*/  IMAD.MOV.U32 R3, RZ, RZ, R19 ;  /* 0x000000ffff037224 */ /* 0x002fe200078e0013 */
[----:B0-----:R-:W-:Y:S05]  /*35d0*/  BRA `(.L_x_10556) ;  /* 0xffffd5e000007947 */ /* 0x001fea000383ffff */
.L_x_10549:
[----:B0-----:R-:W-:Y:S01]  /*35e0*/  MOV R18, RZ ;  /* 0x000000ff00127202 */ /* 0x001fe20000000f00 */
[----:B------:R-:W-:Y:S01]  /*35f0*/  IMAD.MOV.U32 R19, RZ, RZ, 0x1 ;  /* 0x00000001ff137424 */ /* 0x000fe200078e00ff */
[----:B-1----:R-:W-:Y:S01]  /*3600*/  MOV R2, 0x3640 ;  /* 0x0000364000027802 */ /* 0x002fe20000000f00 */
[----:B------:R-:W-:Y:S02]  /*3610*/  IMAD.MOV.U32 R20, RZ, RZ, 0x1f ;  /* 0x0000001fff147424 */ /* 0x000fe400078e00ff */
[----:B------:R-:W-:-:S02]  /*3620*/  IMAD.MOV.U32 R21, RZ, RZ, -0x1 ;  /* 0xffffffffff157424 */ /* 0x000fc400078e00ff */
[----:B------:R-:W-:Y:S05]  /*3630*/  CALL.REL.NOINC `($__internal_248_$__cuda_sm70_shflsync_bfly_p) ;  /* 0x0000026000007944 */ /* 0x000fea0003c00000 */
[----:B-1----:R-:W-:Y:S01]  /*3640*/  MOV R13, R19 ;  /* 0x00000013000d7202 */ /* 0x002fe20000000f00 */
[----:B0-----:R-:W-:Y:S05]  /*3650*/  BRA `(.L_x_10557) ;  /* 0xfffff3b000007947 */ /* 0x001fea000383ffff */
.L_x_10550:
[----:B0-----:R-:W-:Y:S01]  /*3660*/  IMAD.MOV.U32 R18, RZ, RZ, RZ ;  /* 0x000000ffff127224 */ /* 0x001fe200078e00ff */
[----:B------:R-:W-:Y:S01]  /*3670*/  MOV R21, 0xffffffff ;  /* 0xffffffff00157802 */ /* 0x000fe20000000f00 */
[----:B------:R-:W-:Y:S01]  /*3680*/  IMAD.MOV.U32 R19, RZ, RZ, 0x1 ;  /* 0x00000001ff137424 */ /* 0x000fe200078e00ff */
[----:B-1----:R-:W-:Y:S01]  /*3690*/  MOV R2, 0x36c0 ;  /* 0x000036c000027802 */ /* 0x002fe20000000f00 */
[----:B------:R-:W-:-:S02]  /*36a0*/  IMAD.MOV.U32 R20, RZ, RZ, 0x1f ;  /* 0x0000001fff147424 */ /* 0x000fc400078e00ff */
[----:B------:R-:W-:Y:S05]  /*36b0*/  CALL.REL.NOINC `($__internal_248_$__cuda_sm70_shflsync_bfly_p) ;  /* 0x000001e000007944 */ /* 0x000fea0003c00000 */
[----:B-1----:R-:W-:Y:S01]  /*36c0*/  FADD.FTZ R16, RZ, R19 ;  /* 0x00000013ff107221 */ /* 0x002fe20000010000 */
[----:B0-----:R-:W-:Y:S01]  /*36d0*/  MOV R21, 0xffffffff ;  /* 0xffffffff00157802 */ /* 0x001fe20000000f00 */
[----:B------:R-:W-:Y:S01]  /*36e0*/  IMAD.MOV.U32 R18, RZ, RZ, RZ ;  /* 0x000000ffff127224 */ /* 0x000fe200078e00ff */
[----:B------:R-:W-:Y:S01]  /*36f0*/  MOV R2, 0x3730 ;  /* 0x0000373000027802 */ /* 0x000fe20000000f00 */
[----:B------:R-:W-:-:S02]  /*3700*/  IMAD.MOV.U32 R19, RZ, RZ, 0x1 ;  /* 0x00000001ff137424 */ /* 0x000fc400078e00ff */
[----:B------:R-:W-:Y:S02]  /*3710*/  IMAD.MOV.U32 R20, RZ, RZ, 0x1f ;  /* 0x0000001fff147424 */ /* 0x000fe400078e00ff */
[----:B------:R-:W-:Y:S05]  /*3720*/  CALL.REL.NOINC `($__internal_248_$__cuda_sm70_shflsync_bfly_p) ;  /* 0x0000017000007944 */ /* 0x000fea0003c00000 */
[----:B-1----:R-:W-:Y:S01]  /*3730*/  FADD.FTZ R10, RZ, R19 ;  /* 0x00000013ff0a7221 */ /* 0x002fe20000010000 */
[----:B0-----:R-:W-:Y:S01]  /*3740*/  MOV R21, 0xffffffff ;  /* 0xffffffff00157802 */ /* 0x001fe20000000f00 */
[----:B------:R-:W-:Y:S01]  /*3750*/  IMAD.MOV.U32 R18, RZ, RZ, RZ ;  /* 0x000000ffff127224 */ /* 0x000fe200078e00ff */
[----:B------:R-:W-:Y:S01]  /*3760*/  MOV R2, 0x37a0 ;  /* 0x000037a000027802 */ /* 0x000fe20000000f00 */
[----:B------:R-:W-:Y:S02]  /*3770*/  IMAD.MOV.U32 R19, RZ, RZ, 0x1 ;  /* 0x00000001ff137424 */ /* 0x000fe400078e00ff */
[----:B------:R-:W-:Y:S02]  /*3780*/  IMAD.MOV.U32 R20, RZ, RZ, 0x1f ;  /* 0x0000001fff147424 */ /* 0x000fe400078e00ff */
        /* <DEDUP_REMOVED lines=15> */
[----:B-1----:R-:W-:Y:S01]  /*3880*/  IMAD.MOV.U32 R2, RZ, RZ, R19 ;  /* 0x000000ffff027224 */ /* 0x002fe200078e0013 */
[----:B0-----:R-:W-:Y:S05]  /*3890*/  BRA `(.L_x_10558) ;  /* 0xfffff1d000007947 */ /* 0x001fea000383ffff */
        .weak           $__internal_248_$__cuda_sm70_shflsync_bfly_p
        .type           $__internal_248_$__cuda_sm70_shflsync_bfly_p,@function
        .size           $__internal_248_$__cuda_sm70_shflsync_bfly_p,(.L_x_24909 - $__internal_248_$__cuda_sm70_shflsync_bfly_p)
$__internal_248_$__cuda_sm70_shflsync_bfly_p:
[----:B------:R-:W-:Y:S01]  /*38a0*/  IMAD.MOV.U32 R3, RZ, RZ, 0x0 ;  /* 0x00000000ff037424 */ /* 0x000fe200078e00ff */
[----:B------:R-:W-:Y:S04]  /*38b0*/  WARPSYNC R21 ;  /* 0x0000001500007348 */ /* 0x000fe80003800000 */
[----:B------:R0:W1:Y:S01]  /*38c0*/  SHFL.BFLY PT, R19, R18, R19, R20 ;  /* 0x0c00001312137389 */ /* 0x00006200000e0014 */
[----:B------:R-:W-:Y:S05]  /*38d0*/  RET.REL.NODEC R2 `(_ZN4vllm25paged_attention_v2_kernelIthLi96ELi16ELi128ELNS_18Fp8KVCacheDataTypeE1ELb1ELi512EEEvPfS2_PT_PKS3_PKT0_S9_ifPKiSB_iPKfiiiSD_SD_iiiii) ;  /* 0xffffc72002007950 */ /* 0x000fea0003c3ffff */
.L_x_10559:
        /* <DEDUP_REMOVED lines=10> */
.L_x_24909:


//--------------------- .text._ZN4vllm25paged_attention_v2_kernelIthLi80ELi16ELi128ELNS_18Fp8KVCacheDataTypeE1ELb1ELi512EEEvPfS2_PT_PKS3_PKT0_S9_ifPKiSB_iPKfiiiSD_SD_iiiii --------------------------
	.section	.text._ZN4vllm25paged_attention_v2_kernelIthLi80ELi16ELi128ELNS_18Fp8KVCacheDataTypeE1ELb1ELi512EEEvPfS2_PT_PKS3_PKT0_S9_ifPKiSB_iPKfiiiSD_SD_iiiii,"ax",@progbits
	.sectioninfo	@"SHI_REGISTERS=32"
	.align	128
        .global         _ZN4vllm25paged_attention_v2_kernelIthLi80ELi16ELi128ELNS_18Fp8KVCacheDataTypeE1ELb1ELi512EEEvPfS2_PT_PKS3_PKT0_S9_ifPKiSB_iPKfiiiSD_SD_iiiii
        .type           _ZN4vllm25paged_attention_v2_kernelIthLi80ELi16ELi128ELNS_18Fp8KVCacheDataTypeE1ELb1ELi512EEEvPfS2_PT_PKS3_PKT0_S9_ifPKiSB_iPKfiiiSD_SD_iiiii,@function
        .size           _ZN4vllm25paged_attention_v2_kernelIthLi80ELi16ELi128ELNS_18Fp8KVCacheDataTypeE1ELb1ELi512EEEvPfS2_PT_PKS3_PKT0_S9_ifPKiSB_iPKfiiiSD_SD_iiiii,(.L_x_24910 - _ZN4vllm25paged_attention_v2_kernelIthLi80ELi16ELi128ELNS_18Fp8KVCacheDataTypeE1ELb1ELi512EEEvPfS2_PT_PKS3_PKT0_S9_ifPKiSB_iPKfiiiSD_SD_iiiii)
        .other          _ZN4vllm25paged_attention_v2_kernelIthLi80ELi16ELi128ELNS_18Fp8KVCacheDataTypeE1ELb1ELi512EEEvPfS2_PT_PKS3_PKT0_S9_ifPKiSB_iPKfiiiSD_SD_iiiii,@"STO_CUDA_ENTRY STV_DEFAULT"
_ZN4vllm25paged_attention_v2_kernelIthLi80ELi16ELi128ELNS_18Fp8KVCacheDataTypeE1ELb1ELi512EEEvPfS2_PT_PKS3_PKT0_S9_ifPKiSB_iPKfiiiSD_SD_iiiii:
.text._ZN4vllm25paged_attention_v2_kernelIthLi80ELi16ELi128ELNS_18Fp8KVCacheDataTypeE1ELb1ELi512EEEvPfS2_PT_PKS3_PKT0_S9_ifPKiSB_iPKfiiiSD_SD_iiiii:
        /* <DEDUP_REMOVED lines=112> */
.L_x_10560:
[----:B--2---:R-:W-:-:S04]  /*0700*/  IMAD.MOV.U32 R2, RZ, RZ, c[0x0][0xc] ;  /* 0x00000300ff027624 */ /* 0x004fc800078e00ff */
[----:B------:R-:W-:-:S04]  /*0710*/  IMAD R2, R2, c[0x0][0x1d8], R7 ;  /* 0x0000760002027a24 */ /* 0x000fc800078e0207 */
[----:B------:R-:W-:-:S03]  /*0720*/  IMAD R12, R2, c[0x0][0x1e8], RZ ;  /* 0x00007a00020c7a24 */ /* 0x000fc600078e02ff */
.L_x_10561:
        /* <DEDUP_REMOVED lines=26> */
.L_x_10565:
        /* <DEDUP_REMOVED lines=36> */
.L_x_10563:
[----:B------:R-:W-:Y:S05]  /*0b10*/  BSYNC B7 ;  /* 0x0000000000077941 */ /* 0x000fea0003800000 */
.L_x_10562:
[----:B------:R-:W-:Y:S05]  /*0b20*/  BRA.DIV ~URZ, `(.L_x_10566) ;  /* 0x000028327f007947 */ /* 0x000fea000b800000 */
[----:B------:R-:W-:-:S05]  /*0b30*/  IMAD.MOV.U32 R2, RZ, RZ, -0x800001 ;  /* 0xff7fffffff027424 */ /* 0x000fca00078e00ff */
.L_x_10600:
        /* <DEDUP_REMOVED lines=8> */
.L_x_10601:
        /* <DEDUP_REMOVED lines=35> */
.L_x_10572:
        /* <DEDUP_REMOVED lines=11> */
.L_x_10571:
[----:B------:R-:W-:Y:S05]  /*0ea0*/  BSYNC B1 ;  /* 0x0000000000017941 */ /* 0x000fea0003800000 */
.L_x_10570:
        /* <DEDUP_REMOVED lines=10> */
.L_x_10575:
        /* <DEDUP_REMOVED lines=100> */
.L_x_10574:
[----:B------:R-:W-:Y:S05]  /*1590*/  BSYNC B1 ;  /* 0x0000000000017941 */ /* 0x000fea0003800000 */
.L_x_10573:
        /* <DEDUP_REMOVED lines=55> */
.L_x_10577:
[----:B------:R-:W-:Y:S05]  /*1910*/  BSYNC B1 ;  /* 0x0000000000017941 */ /* 0x000fea0003800000 */
.L_x_10576:
        /* <DEDUP_REMOVED lines=26> */
.L_x_10569:
[----:B------:R-:W-:Y:S05]  /*1ac0*/  BSYNC B0 ;  /* 0x0000000000007941 */ /* 0x000fea0003800000 */
.L_x_10568:
        /* <DEDUP_REMOVED lines=43> */
.L_x_10582:
        /* <DEDUP_REMOVED lines=8> */
.L_x_10581:
[----:B------:R-:W-:Y:S05]  /*1e00*/  BSYNC B1 ;  /* 0x0000000000017941 */ /* 0x000fea0003800000 */
.L_x_10580:
        /* <DEDUP_REMOVED lines=10> */
.L_x_10585:
        /* <DEDUP_REMOVED lines=52> */
.L_x_10584:
[----:B------:R-:W-:Y:S05]  /*21f0*/  BSYNC B1 ;  /* 0x0000000000017941 */ /* 0x000fea0003800000 */
.L_x_10583:
        /* <DEDUP_REMOVED lines=31> */
.L_x_10587:
[----:B------:R-:W-:Y:S05]  /*23f0*/  BSYNC B1 ;  /* 0x0000000000017941 */ /* 0x000fea0003800000 */
.L_x_10586:
        /* <DEDUP_REMOVED lines=14> */
.L_x_10579:
[----:B------:R-:W-:Y:S05]  /*24e0*/  BSYNC B0 ;  /* 0x0000000000007941 */ /* 0x000fea0003800000 */
.L_x_10578:
        /* <DEDUP_REMOVED lines=20> */
.L_x_10589:
[----:B------:R-:W-:Y:S05]  /*2630*/  BSYNC B0 ;  /* 0x0000000000007941 */ /* 0x000fea0003800000 */
.L_x_10588:
        /* <DEDUP_REMOVED lines=25> */
.L_x_10593:
        /* <DEDUP_REMOVED lines=33> */
.L_x_10591:
[----:B------:R-:W-:Y:S05]  /*29e0*/  BSYNC B6 ;  /* 0x0000000000067941 */ /* 0x000fea0003800000 */
.L_x_10590:
[----:B------:R-:W-:Y:S05]  /*29f0*/  BRA.DIV ~URZ, `(.L_x_10594) ;  /* 0x00000b127f007947 */ /* 0x000fea000b800000 */
[----:B------:R-:W-:-:S04]  /*2a00*/  IMAD.MOV.U32 R6, RZ, RZ, RZ ;  /* 0x000000ffff067224 */ /* 0x000fc800078e00ff */
.L_x_10602:
[----:B------:R-:W-:Y:S01]  /*2a10*/  FADD.FTZ R6, RZ, R6 ;  /* 0x00000006ff067221 */ /* 0x000fe20000010000 */
[----:B------:R-:W-:Y:S05]  /*2a20*/  BRA.DIV ~URZ, `(.L_x_10595) ;  /* 0x00000b627f007947 */ /* 0x000fea000b800000 */
[----:B------:R-:W-:Y:S01]  /*2a30*/  HFMA2.MMA R13, -RZ, RZ, 0, 0 ;  /* 0x00000000ff0d7435 */ /* 0x000fe200000001ff */
[----:B0-----:R-:W-:Y:S02]  /*2a40*/  IMAD.MOV.U32 R15, RZ, RZ, RZ ;  /* 0x000000ffff0f7224 */ /* 0x001fe400078e00ff */
[----:B------:R-:W-:Y:S02]  /*2a50*/  IMAD.MOV.U32 R0, RZ, RZ, RZ ;  /* 0x000000ffff007224 */ /* 0x000fe400078e00ff */
[----:B------:R-:W-:Y:S02]  /*2a60*/  IMAD.MOV.U32 R2, RZ, RZ, RZ ;  /* 0x000000ffff027224 */ /* 0x000fe400078e00ff */
.L_x_10603:
        /* <DEDUP_REMOVED lines=34> */
.L_x_10597:
[----:B0-----:R-:W-:Y:S05]  /*2c90*/  BSYNC B0 ;  /* 0x0000000000007941 */ /* 0x001fea0003800000 */
.L_x_10596:
        /* <DEDUP_REMOVED lines=19> */
.L_x_10599:
[----:B0-----:R-:W-:Y:S05]  /*2dd0*/  BSYNC B0 ;  /* 0x0000000000007941 */ /* 0x001fea0003800000 */
.L_x_10598:
        /* <DEDUP_REMOVED lines=49> */
.L_x_10564:
        /* <DEDUP_REMOVED lines=19> */
.L_x_10592:
        /* <DEDUP_REMOVED lines=20> */
.L_x_10566:
[----:B------:R-:W-:Y:S01]  /*3360*/  IMAD.MOV.U32 R18, RZ, RZ, -0x800001 ;  /* 0xff7fffffff127424 */ /* 0x000fe200078e00ff */
[----:B------:R-:W-:Y:S01]  /*3370*/  MOV R21, 0xffffffff ;  /* 0xffffffff00157802 */ /* 0x000fe20000000f00 */
[----:B------:R-:W-:Y:S01]  /*3380*/  IMAD.MOV.U32 R19, RZ, RZ, 0x10 ;  /* 0x00000010ff137424 */ /* 0x000fe200078e00ff */
[----:B------:R-:W-:Y:S01]  /*3390*/  MOV R2, 0x33c0 ;  /* 0x000033c000027802 */ /* 0x000fe20000000f00 */
[----:B------:R-:W-:Y:S02]  /*33a0*/  IMAD.MOV.U32 R20, RZ, RZ, 0x1f ;  /* 0x0000001fff147424 */ /* 0x000fe400078e00ff */
[----:B------:R-:W-:Y:S05]  /*33b0*/  CALL.REL.NOINC `($__internal_249_$__cuda_sm70_shflsync_bfly_p) ;  /* 0x000003a000007944 */ /* 0x000fea0003c00000 */
[----:B-1----:R-:W-:Y:S01]  /*33c0*/  IMAD.MOV.U32 R2, RZ, RZ, R19 ;  /* 0x000000ffff027224 */ /* 0x002fe200078e0013 */
[----:B0-----:R-:W-:Y:S05]  /*33d0*/  BRA `(.L_x_10600) ;  /* 0xffffd76000007947 */ /* 0x001fea000383ffff */
.L_x_10567:
[----:B------:R-:W-:Y:S01]  /*33e0*/  IMAD.MOV.U32 R19, RZ, RZ, 0x8 ;  /* 0x00000008ff137424 */ /* 0x000fe200078e00ff */
[----:B------:R-:W-:Y:S01]  /*33f0*/  MOV R21, 0xffffffff ;  /* 0xffffffff00157802 */ /* 0x000fe20000000f00 */
[----:B------:R-:W-:Y:S01]  /*3400*/  IMAD.MOV.U32 R20, RZ, RZ, 0x1f ;  /* 0x0000001fff147424 */ /* 0x000fe200078e00ff */
[----:B------:R-:W-:Y:S02]  /*3410*/  MOV R2, 0x3430 ;  /* 0x0000343000027802 */ /* 0x000fe40000000f00 */
[----:B------:R-:W-:Y:S05]  /*3420*/  CALL.REL.NOINC `($__internal_249_$__cuda_sm70_shflsync_bfly_p) ;  /* 0x0000033000007944 */ /* 0x000fea0003c00000 */
[----:B01----:R-:W-:Y:S01]  /*3430*/  FMNMX.FTZ R18, R18, R19, !PT ;  /* 0x0000001312127209 */ /* 0x003fe20007810000 */
[----:B------:R-:W-:Y:S01]  /*3440*/  IMAD.MOV.U32 R19, RZ, RZ, 0x4 ;  /* 0x00000004ff137424 */ /* 0x000fe200078e00ff */
[----:B------:R-:W-:Y:S01]  /*3450*/  MOV R2, 0x3490 ;  /* 0x0000349000027802 */ /* 0x000fe20000000f00 */
[----:B------:R-:W-:-:S02]  /*3460*/  IMAD.MOV.U32 R20, RZ, RZ, 0x1f ;  /* 0x0000001fff147424 */ /* 0x000fc400078e00ff */
[----:B------:R-:W-:Y:S02]  /*3470*/  IMAD.MOV.U32 R21, RZ, RZ, -0x1 ;  /* 0xffffffffff157424 */ /* 0x000fe400078e00ff */
[----:B------:R-:W-:Y:S05]  /*3480*/  CALL.REL.NOINC `($__internal_249_$__cuda_sm70_shflsync_bfly_p) ;  /* 0x000002d000007944 */ /* 0x000fea0003c00000 */
[----:B01----:R-:W-:Y:S01]  /*3490*/  FMNMX.FTZ R18, R18, R19, !PT ;  /* 0x0000001312127209 */ /* 0x003fe20007810000 */
[----:B------:R-:W-:Y:S01]  /*34a0*/  HFMA2.MMA R19, -RZ, RZ, 0, 1.1920928955078125e-07 ;  /* 0x00000002ff137435 */ /* 0x000fe200000001ff */
[----:B------:R-:W-:Y:S01]  /*34b0*/  IMAD.MOV.U32 R20, RZ, RZ, 0x1f ;  /* 0x0000001fff147424 */ /* 0x000fe200078e00ff */
[----:B------:R-:W-:Y:S01]  /*34c0*/  MOV R2, 0x34f0 ;  /* 0x000034f000027802 */ /* 0x000fe20000000f00 */
[----:B------:R-:W-:-:S03]  /*34d0*/  IMAD.MOV.U32 R21, RZ, RZ, -0x1 ;  /* 0xffffffffff157424 */ /* 0x000fc600078e00ff */
[----:B------:R-:W-:Y:S05]  /*34e0*/  CALL.REL.NOINC `($__internal_249_$__cuda_sm70_shflsync_bfly_p) ;  /* 0x0000027000007944 */ /* 0x000fea0003c00000 */
[----:B-1----:R-:W-:Y:S01]  /*34f0*/  IMAD.MOV.U32 R3, RZ, RZ, R19 ;  /* 0x000000ffff037224 */ /* 0x002fe200078e0013 */
[----:B0-----:R-:W-:Y:S05]  /*3500*/  BRA `(.L_x_10601) ;  /* 0xffffd6b000007947 */ /* 0x001fea000383ffff */
.L_x_10594:
[----:B0-----:R-:W-:Y:S01]  /*3510*/  MOV R18, RZ ;  /* 0x000000ff00127202 */ /* 0x001fe20000000f00 */
[----:B------:R-:W-:Y:S01]  /*3520*/  IMAD.MOV.U32 R19, RZ, RZ, 0x1 ;  /* 0x00000001ff137424 */ /* 0x000fe200078e00ff */
[----:B------:R-:W-:Y:S01]  /*3530*/  MOV R2, 0x3570 ;  /* 0x0000357000027802 */ /* 0x000fe20000000f00 */
[----:B------:R-:W-:Y:S02]  /*3540*/  IMAD.MOV.U32 R20, RZ, RZ, 0x1f ;  /* 0x0000001fff147424 */ /* 0x000fe400078e00ff */
[----:B------:R-:W-:-:S02]  /*3550*/  IMAD.MOV.U32 R21, RZ, RZ, -0x1 ;  /* 0xffffffffff157424 */ /* 0x000fc400078e00ff */
[----:B------:R-:W-:Y:S05]  /*3560*/  CALL.REL.NOINC `($__internal_249_$__cuda_sm70_shflsync_bfly_p) ;  /* 0x000001f000007944 */ /* 0x000fea0003c00000 */
[----:B-1----:R-:W-:Y:S01]  /*3570*/  MOV R6, R19 ;  /* 0x0000001300067202 */ /* 0x002fe20000000f00 */
[----:B0-----:R-:W-:Y:S05]  /*3580*/  BRA `(.L_x_10602) ;  /* 0xfffff48000007947 */ /* 0x001fea000383ffff */
.L_x_10595:
[----:B0-----:R-:W-:Y:S01]  /*3590*/  IMAD.MOV.U32 R18, RZ, RZ, RZ ;  /* 0x000000ffff127224 */ /* 0x001fe200078e00ff */
[----:B------:R-:W-:Y:S01]  /*35a0*/  MOV R21, 0xffffffff ;  /* 0xffffffff00157802 */ /* 0x000fe20000000f00 */
[----:B------:R-:W-:Y:S01]  /*35b0*/  IMAD.MOV.U32 R19, RZ, RZ, 0x1 ;  /* 0x00000001ff137424 */ /* 0x000fe200078e00ff */
[----:B------:R-:W-:Y:S01]  /*35c0*/  MOV R2, 0x35f0 ;  /* 0x000035f000027802 */ /* 0x000fe20000000f00 */
[----:B------:R-:W-:-:S02]  /*35d0*/  IMAD.MOV.U32 R20, RZ, RZ, 0x1f ;  /* 0x0000001fff147424 */ /* 0x000fc400078e00ff */
[----:B------:R-:W-:Y:S05]  /*35e0*/  CALL.REL.NOINC `($__internal_249_$__cuda_sm70_shflsync_bfly_p) ;  /* 0x0000017000007944 */ /* 0x000fea0003c00000 */
[----:B-1----:R-:W-:Y:S01]  /*35f0*/  FADD.FTZ R15, RZ, R19 ;  /* 0x00000013ff0f7221 */ /* 0x002fe20000010000 */
[----:B0-----:R-:W-:Y:S01]  /*3600*/  MOV R21, 0xffffffff ;  /* 0xffffffff00157802 */ /* 0x001fe20000000f00 */
[----:B------:R-:W-:Y:S01]  /*3610*/  IMAD.MOV.U32 R18, RZ, RZ, RZ ;  /* 0x000000ffff127224 */ /* 0x000fe200078e00ff */
[----:B------:R-:W-:Y:S01]  /*3620*/  MOV R2, 0x3660 ;  /* 0x0000366000027802 */ /* 0x000fe20000000f00 */
[----:B------:R-:W-:-:S02]  /*3630*/  IMAD.MOV.U32 R19, RZ, RZ, 0x1 ;  /* 0x00000001ff137424 */ /* 0x000fc400078e00ff */
[----:B------:R-:W-:Y:S02]  /*3640*/  IMAD.MOV.U32 R20, RZ, RZ, 0x1f ;  /* 0x0000001fff147424 */ /* 0x000fe400078e00ff */
[----:B------:R-:W-:Y:S05]  /*3650*/  CALL.REL.NOINC `($__internal_249_$__cuda_sm70_shflsync_bfly_p) ;  /* 0x0000010000007944 */ /* 0x000fea0003c00000 */
[----:B-1----:R-:W-:Y:S01]  /*3660*/  FADD.FTZ R13, RZ, R19 ;  /* 0x00000013ff0d7221 */ /* 0x002fe20000010000 */
[----:B0-----:R-:W-:Y:S01]  /*3670*/  MOV R21, 0xffffffff ;  /* 0xffffffff00157802 */ /* 0x001fe20000000f00 */
[----:B------:R-:W-:Y:S01]  /*3680*/  IMAD.MOV.U32 R18, RZ, RZ, RZ ;  /* 0x000000ffff127224 */ /* 0x000fe200078e00ff */
[----:B------:R-:W-:Y:S01]  /*3690*/  MOV R2, 0x36d0 ;  /* 0x000036d000027802 */ /* 0x000fe20000000f00 */
[----:B------:R-:W-:Y:S02]  /*36a0*/  IMAD.MOV.U32 R19, RZ, RZ, 0x1 ;  /* 0x00000001ff137424 */ /* 0x000fe400078e00ff */
[----:B------:R-:W-:Y:S02]  /*36b0*/  IMAD.MOV.U32 R20, RZ, RZ, 0x1f ;  /* 0x0000001fff147424 */ /* 0x000fe400078e00ff */
        /* <DEDUP_REMOVED lines=8> */
[----:B-1----:R-:W-:Y:S01]  /*3740*/  IMAD.MOV.U32 R2, RZ, RZ, R19 ;  /* 0x000000ffff027224 */ /* 0x002fe200078e0013 */
[----:B0-----:R-:W-:Y:S05]  /*3750*/  BRA `(.L_x_10603) ;  /* 0xfffff31000007947 */ /* 0x001fea000383ffff */
        .weak           $__internal_249_$__cuda_sm70_shflsync_bfly_p
        .type           $__internal_249_$__cuda_sm70_shflsync_bfly_p,@function
        .size           $__internal_249_$__cuda_sm70_shflsync_bfly_p,(.L_x_24910 - $__internal_249_$__cuda_sm70_shflsync_bfly_p)
$__internal_249_$__cuda_sm70_shflsync_bfly_p:
[----:B------:R-:W-:Y:S01]  /*3760*/  IMAD.MOV.U32 R3, RZ, RZ, 0x0 ;  /* 0x00000000ff037424 */ /* 0x000fe200078e00ff */
[----:B------:R-:W-:Y:S04]  /*3770*/  WARPSYNC R21 ;  /* 0x0000001500007348 */ /* 0x000fe80003800000 */
[----:B------:R0:W1:Y:S01]  /*3780*/  SHFL.BFLY PT, R19, R18, R19, R20 ;  /* 0x0c00001312137389 */ /* 0x00006200000e0014 */
[----:B------:R-:W-:Y:S05]  /*3790*/  RET.REL.NODEC R2 `(_ZN4vllm25paged_attention_v2_kernelIthLi80ELi16ELi128ELNS_18Fp8KVCacheDataTypeE1ELb1ELi512EEEvPfS2_PT_PKS3_PKT0_S9_ifPKiSB_iPKfiiiSD_SD_iiiii) ;  /* 0xffffc86002007950 */ /* 0x000fea0003c3ffff */
.L_x_10604:
        /* <DEDUP_REMOVED lines=14> */
.L_x_24910:


//--------------------- .text._ZN4vllm25paged_attention_v2_kernelIthLi64ELi16ELi128ELNS_18Fp8KVCacheDataTypeE1ELb1ELi512EEEvPfS2_PT_PKS3_PKT0_S9_ifPKiSB_iPKfiiiSD_SD_iiiii --------------------------
	.section	.text._ZN4vllm25paged_attention_v2_kernelIthLi64ELi16ELi128ELNS_18Fp8KVCacheDataTypeE1ELb1ELi512EEEvPfS2_PT_PKS3_PKT0_S9_ifPKiSB_iPKfiiiSD_SD_iiiii,"ax",@progbits
	.sectioninfo	@"SHI_REGISTERS=32"
	.align	128
        .global         _ZN4vllm25paged_attention_v2_kernelIthLi64ELi16ELi128ELNS_18Fp8KVCacheDataTypeE1ELb1ELi512EEEvPfS2_PT_PKS3_PKT0_S9_ifPKiSB_iPKfiiiSD_SD_iiiii
        .type           _ZN4vllm25paged_attention_v2_kernelIthLi64ELi16ELi128ELNS_18Fp8KVCacheDataTypeE1ELb1ELi512EEEvPfS2_PT_PKS3_PKT0_S9_ifPKiSB_iPKfiiiSD_SD_iiiii,@function
        .size           _ZN4vllm25paged_attention_v2_kernelIthLi64ELi16ELi128ELNS_18Fp8KVCacheDataTypeE1ELb1ELi512EEEvPfS2_PT_PKS3_PKT0_S9_ifPKiSB_iPKfiiiSD_SD_iiiii,(.L_x_24911 - _ZN4vllm25paged_attention_v2_kernelIthLi64ELi16ELi128ELNS_18Fp8KVCacheDataTypeE1ELb1ELi512EEEvPfS2_PT_PKS3_PKT0_S9_ifPKiSB_iPKfiiiSD_SD_iiiii)
        .other          _ZN4vllm25paged_attention_v2_kernelIthLi64ELi16ELi128ELNS_18Fp8KVCacheDataTypeE1ELb1ELi512EEEvPfS2_PT_PKS3_PKT0_S9_ifPKiSB_iPKfiiiSD_SD_iiiii,@"STO_CUDA_ENTRY STV_DEFAULT"
_ZN4vllm25paged_attention_v2_kernelIthLi64ELi16ELi128ELNS_18Fp8KVCacheDataTypeE1ELb1ELi512EEEvPfS2_PT_PKS3_PKT0_S9_ifPKiSB_iPKfiiiSD_SD_iiiii:
.text._ZN4vllm25paged_attention_v2_kernelIthLi64ELi16ELi128ELNS_18Fp8KVCacheDataTypeE1ELb1ELi512EEEvPfS2_PT_PKS3_PKT0_S9_ifPKiSB_iPKfiiiSD_SD_iiiii:
        /* <DEDUP_REMOVED lines=112> */
.L_x_10605:
[----:B--2---:R-:W-:-:S04]  /*0700*/  IMAD.MOV.U32 R2, RZ, RZ, c[0x0][0xc] ;  /* 0x00000300ff027624 */ /* 0x004fc800078e00ff */
[----:B------:R-:W-:-:S04]  /*0710*/  IMAD R2, R2, c[0x0][0x1d8], R7 ;  /* 0x0000760002027a24 */ /* 0x000fc800078e0207 */
[----:B------:R-:W-:-:S03]  /*0720*/  IMAD R12, R2, c[0x0][0x1e8], RZ ;  /* 0x00007a00020c7a24 */ /* 0x000fc600078e02ff */
.L_x_10606:
        /* <DEDUP_REMOVED lines=26> */
.L_x_10610:
        /* <DEDUP_REMOVED lines=36> */
.L_x_10608:
[----:B------:R-:W-:Y:S05]  /*0b10*/  BSYNC B7 ;  /* 0x0000000000077941 */ /* 0x000fea0003800000 */
.L_x_10607:
[----:B------:R-:W-:Y:S05]  /*0b20*/  BRA.DIV ~URZ, `(.L_x_10611) ;  /* 0x000027227f007947 */ /* 0x000fea000b800000 */
[----:B------:R-:W-:-:S05]  /*0b30*/  IMAD.MOV.U32 R2, RZ, RZ, -0x800001 ;  /* 0xff7fffffff027424 */ /* 0x000fca00078e00ff */
.L_x_10643:
        /* <DEDUP_REMOVED lines=8> */
.L_x_10644:
        /* <DEDUP_REMOVED lines=35> */
.L_x_10617:
        /* <DEDUP_REMOVED lines=11> */
.L_x_10616:
[----:B------:R-:W-:Y:S05]  /*0ea0*/  BSYNC B1 ;  /* 0x0000000000017941 */ /* 0x000fea0003800000 */
.L_x_10615:
        /* <DEDUP_REMOVED lines=10> */
.L_x_10620:
        /* <DEDUP_REMOVED lines=100> */
.L_x_10619:
[----:B------:R-:W-:Y:S05]  /*1590*/  BSYNC B1 ;  /* 0x0000000000017941 */ /* 0x000fea0003800000 */
.L_x_10618:
        /* <DEDUP_REMOVED lines=55> */
.L_x_10622:
[----:B------:R-:W-:Y:S05]  /*1910*/  BSYNC B1 ;  /* 0x0000000000017941 */ /* 0x000fea0003800000 */
.L_x_10621:
        /* <DEDUP_REMOVED lines=26> */
.L_x_10614:
[----:B------:R-:W-:Y:S05]  /*1ac0*/  BSYNC B0 ;  /* 0x0000000000007941 */ /* 0x000fea0003800000 */
.L_x_10613:
        /* <DEDUP_REMOVED lines=43> */
.L_x_10627:
        /* <DEDUP_REMOVED lines=8> */
.L_x_10626:
[----:B------:R-:W-:Y:S05]  /*1e00*/  BSYNC B1 ;  /* 0x0000000000017941 */ /* 0x000fea0003800000 */
.L_x_10625:
        /* <DEDUP_REMOVED lines=10> */
.L_x_10630:
        /* <DEDUP_REMOVED lines=52> */
.L_x_10629:
[----:B------:R-:W-:Y:S05]  /*21f0*/  BSYNC B1 ;  /* 0x0000000000017941 */ /* 0x000fea0003800000 */
.L_x_10628:
        /* <DEDUP_REMOVED lines=31> */
.L_x_10632:
[----:B------:R-:W-:Y:S05]  /*23f0*/  BSYNC B1 ;  /* 0x0000000000017941 */ /* 0x000fea0003800000 */
.L_x_10631:
        /* <DEDUP_REMOVED lines=14> */
.L_x_10624:
[----:B------:R-:W-:Y:S05]  /*24e0*/  BSYNC B0 ;  /* 0x0000000000007941 */ /* 0x000fea0003800000 */
.L_x_10623:
        /* <DEDUP_REMOVED lines=20> */
.L_x_10634:
[----:B------:R-:W-:Y:S05]  /*2630*/  BSYNC B0 ;  /* 0x0000000000007941 */ /* 0x000fea0003800000 */
.L_x_10633:
        /* <DEDUP_REMOVED lines=25> */
.L_x_10638:
        /* <DEDUP_REMOVED lines=33> */
.L_x_10636:
[----:B------:R-:W-:Y:S05]  /*29e0*/  BSYNC B6 ;  /* 0x0000000000067941 */ /* 0x000fea0003800000 */
.L_x_10635:
[----:B------:R-:W-:Y:S05]  /*29f0*/  BRA.DIV ~URZ, `(.L_x_10639) ;  /* 0x00000a027f007947 */ /* 0x000fea000b800000 */
[----:B------:R-:W-:-:S04]  /*2a00*/  IMAD.MOV.U32 R13, RZ, RZ, RZ ;  /* 0x000000ffff0d7224 */ /* 0x000fc800078e00ff */
.L_x_10645:
[----:B------:R-:W-:Y:S01]  /*2a10*/  FADD.FTZ R13, RZ, R13 ;  /* 0x0000000dff0d7221 */ /* 0x000fe20000010000 */
[----:B------:R-:W-:Y:S05]  /*2a20*/  BRA.DIV ~URZ, `(.L_x_10640) ;  /* 0x00000a527f007947 */ /* 0x000fea000b800000 */
[----:B------:R-:W-:Y:S01]  /*2a30*/  HFMA2.MMA R6, -RZ, RZ, 0, 0 ;  /* 0x00000000ff067435 */ /* 0x000fe200000001ff */
[----:B0-----:R-:W-:Y:S02]  /*2a40*/  IMAD.MOV.U32 R0, RZ, RZ, RZ ;  /* 0x000000ffff007224 */ /* 0x001fe400078e00ff */
[----:B------:R-:W-:Y:S02]  /*2a50*/  IMAD.MOV.U32 R3, RZ, RZ, RZ ;  /* 0x000000ffff037224 */ /* 0x000fe400078e00ff */
.L_x_10646:
        /* <DEDUP_REMOVED lines=45> */
.L_x_10642:
[----:B0-----:R-:W-:Y:S05]  /*2d30*/  BSYNC B0 ;  /* 0x0000000000007941 */ /* 0x001fea0003800000 */
.L_x_10641:
        /* <DEDUP_REMOVED lines=42> */
.L_x_10609:
        /* <DEDUP_REMOVED lines=19> */
.L_x_10637:
        /* <DEDUP_REMOVED lines=20> */
.L_x_10611:
[----:B------:R-:W-:Y:S01]  /*3250*/  IMAD.MOV.U32 R18, RZ, RZ, -0x800001 ;  /* 0xff7fffffff127424 */ /* 0x000fe200078e00ff */
[----:B------:R-:W-:Y:S01]  /*3260*/  MOV R21, 0xffffffff ;  /* 0xffffffff00157802 */ /* 0x000fe20000000f00 */
[----:B------:R-:W-:Y:S01]  /*3270*/  IMAD.MOV.U32 R19, RZ, RZ, 0x10 ;  /* 0x00000010ff137424 */ /* 0x000fe200078e00ff */
[----:B------:R-:W-:Y:S01]  /*3280*/  MOV R2, 0x32b0 ;  /* 0x000032b000027802 */ /* 0x000fe20000000f00 */
[----:B------:R-:W-:Y:S02]  /*3290*/  IMAD.MOV.U32 R20, RZ, RZ, 0x1f ;  /* 0x0000001fff147424 */ /* 0x000fe400078e00ff */
[----:B------:R-:W-:Y:S05]  /*32a0*/  CALL.REL.NOINC `($__internal_250_$__cuda_sm70_shflsync_bfly_p) ;  /* 0x0000033000007944 */ /* 0x000fea0003c00000 */
[----:B-1----:R-:W-:Y:S01]  /*32b0*/  IMAD.MOV.U32 R2, RZ, RZ, R19 ;  /* 0x000000ffff027224 */ /* 0x002fe200078e0013 */
[----:B0-----:R-:W-:Y:S05]  /*32c0*/  BRA `(.L_x_10643) ;  /* 0xffffd87000007947 */ /* 0x001fea000383ffff */
.L_x_10612:
[----:B------:R-:W-:Y:S01]  /*32d0*/  IMAD.MOV.U32 R19, RZ, RZ, 0x8 ;  /* 0x00000008ff137424 */ /* 0x000fe200078e00ff */
[----:B------:R-:W-:Y:S01]  /*32e0*/  MOV R21, 0xffffffff ;  /* 0xffffffff00157802 */ /* 0x000fe20000000f00 */
[----:B------:R-:W-:Y:S01]  /*32f0*/  IMAD.MOV.U32 R20, RZ, RZ, 0x1f ;  /* 0x0000001fff147424 */ /* 0x000fe200078e00ff */
[----:B------:R-:W-:Y:S02]  /*3300*/  MOV R2, 0x3320 ;  /* 0x0000332000027802 */ /* 0x000fe40000000f00 */
[----:B------:R-:W-:Y:S05]  /*3310*/  CALL.REL.NOINC `($__internal_250_$__cuda_sm70_shflsync_bfly_p) ;  /* 0x000002c000007944 */ /* 0x000fea0003c00000 */
[----:B01----:R-:W-:Y:S01]  /*3320*/  FMNMX.FTZ R18, R18, R19, !PT ;  /* 0x0000001312127209 */ /* 0x003fe20007810000 */
[----:B------:R-:W-:Y:S01]  /*3330*/  IMAD.MOV.U32 R19, RZ, RZ, 0x4 ;  /* 0x00000004ff137424 */ /* 0x000fe200078e00ff */
[----:B------:R-:W-:Y:S01]  /*3340*/  MOV R2, 0x3380 ;  /* 0x0000338000027802 */ /* 0x000fe20000000f00 */
[----:B------:R-:W-:-:S02]  /*3350*/  IMAD.MOV.U32 R20, RZ, RZ, 0x1f ;  /* 0x0000001fff147424 */ /* 0x000fc400078e00ff */
[----:B------:R-:W-:Y:S02]  /*3360*/  IMAD.MOV.U32 R21, RZ, RZ, -0x1 ;  /* 0xffffffffff157424 */ /* 0x000fe400078e00ff */
[----:B------:R-:W-:Y:S05]  /*3370*/  CALL.REL.NOINC `($__internal_250_$__cuda_sm70_shflsync_bfly_p) ;  /* 0x0000026000007944 */ /* 0x000fea0003c00000 */
[----:B01----:R-:W-:Y:S01]  /*3380*/  FMNMX.FTZ R18, R18, R19, !PT ;  /* 0x0000001312127209 */ /* 0x003fe20007810000 */
[----:B------:R-:W-:Y:S01]  /*3390*/  HFMA2.MMA R19, -RZ, RZ, 0, 1.1920928955078125e-07 ;  /* 0x00000002ff137435 */ /* 0x000fe200000001ff */
[----:B------:R-:W-:Y:S01]  /*33a0*/  IMAD.MOV.U32 R20, RZ, RZ, 0x1f ;  /* 0x0000001fff147424 */ /* 0x000fe200078e00ff */
[----:B------:R-:W-:Y:S01]  /*33b0*/  MOV R2, 0x33e0 ;  /* 0x000033e000027802 */ /* 0x000fe20000000f00 */
[----:B------:R-:W-:-:S03]  /*33c0*/  IMAD.MOV.U32 R21, RZ, RZ, -0x1 ;  /* 0xffffffffff157424 */ /* 0x000fc600078e00ff */
[----:B------:R-:W-:Y:S05]  /*33d0*/  CALL.REL.NOINC `($__internal_250_$__cuda_sm70_shflsync_bfly_p) ;  /* 0x0000020000007944 */ /* 0x000fea0003c00000 */
[----:B-1----:R-:W-:Y:S01]  /*33e0*/  IMAD.MOV.U32 R3, RZ, RZ, R19 ;  /* 0x000000ffff037224 */ /* 0x002fe200078e0013 */
[----:B0-----:R-:W-:Y:S05]  /*33f0*/  BRA `(.L_x_10644) ;  /* 0xffffd7c000007947 */ /* 0x001fea000383ffff */
.L_x_10639:
[----:B0-----:R-:W-:Y:S01]  /*3400*/  MOV R18, RZ ;  /* 0x000000ff00127202 */ /* 0x001fe20000000f00 */
[----:B------:R-:W-:Y:S01]  /*3410*/  IMAD.MOV.U32 R19, RZ, RZ, 0x1 ;  /* 0x00000001ff137424 */ /* 0x000fe200078e00ff */
[----:B------:R-:W-:Y:S01]  /*3420*/  MOV R2, 0x3460 ;  /* 0x0000346000027802 */ /* 0x000fe20000000f00 */
[----:B------:R-:W-:Y:S02]  /*3430*/  IMAD.MOV.U32 R20, RZ, RZ, 0x1f ;  /* 0x0000001fff147424 */ /* 0x000fe400078e00ff */
[----:B------:R-:W-:-:S02]  /*3440*/  IMAD.MOV.U32 R21, RZ, RZ, -0x1 ;  /* 0xffffffffff157424 */ /* 0x000fc400078e00ff */
[----:B------:R-:W-:Y:S05]  /*3450*/  CALL.REL.NOINC `($__internal_250_$__cuda_sm70_shflsync_bfly_p) ;  /* 0x0000018000007944 */ /* 0x000fea0003c00000 */
[----:B-1----:R-:W-:Y:S01]  /*3460*/  MOV R13, R19 ;  /* 0x00000013000d7202 */ /* 0x002fe20000000f00 */
[----:B0-----:R-:W-:Y:S05]  /*3470*/  BRA `(.L_x_10645) ;  /* 0xfffff59000007947 */ /* 0x001fea000383ffff */
.L_x_10640:
[----:B0-----:R-:W-:Y:S01]  /*3480*/  IMAD.MOV.U32 R18, RZ, RZ, RZ ;  /* 0x000000ffff127224 */ /* 0x001fe200078e00ff */
[----:B------:R-:W-:Y:S01]  /*3490*/  MOV R21, 0xffffffff ;  /* 0xffffffff00157802 */ /* 0x000fe20000000f00 */
[----:B------:R-:W-:Y:S01]  /*34a0*/  IMAD.MOV.U32 R19, RZ, RZ, 0x1 ;  /* 0x00000001ff137424 */ /* 0x000fe200078e00ff */
[----:B------:R-:W-:Y:S01]  /*34b0*/  MOV R2, 0x34e0 ;  /* 0x000034e000027802 */ /* 0x000fe20000000f00 */
[----:B------:R-:W-:-:S02]  /*34c0*/  IMAD.MOV.U32 R20, RZ, RZ, 0x1f ;  /* 0x0000001fff147424 */ /* 0x000fc400078e00ff */
[----:B------:R-:W-:Y:S05]  /*34d0*/  CALL.REL.NOINC `($__internal_250_$__cuda_sm70_shflsync_bfly_p) ;  /* 0x0000010000007944 */ /* 0x000fea0003c00000 */
[----:B-1----:R-:W-:Y:S01]  /*34e0*/  FADD.FTZ R6, RZ, R19 ;  /* 0x00000013ff067221 */ /* 0x002fe20000010000 */
[----:B0-----:R-:W-:Y:S01]  /*34f0*/  MOV R21, 0xffffffff ;  /* 0xffffffff00157802 */ /* 0x001fe20000000f00 */
[----:B------:R-:W-:Y:S01]  /*3500*/  IMAD.MOV.U32 R18, RZ, RZ, RZ ;  /* 0x000000ffff127224 */ /* 0x000fe200078e00ff */
[----:B------:R-:W-:Y:S01]  /*3510*/  MOV R2, 0x3550 ;  /* 0x0000355000027802 */ /* 0x000fe20000000f00 */
[----:B------:R-:W-:-:S02]  /*3520*/  IMAD.MOV.U32 R19, RZ, RZ, 0x1 ;  /* 0x00000001ff137424 */ /* 0x000fc400078e00ff */
[----:B------:R-:W-:Y:S02]  /*3530*/  IMAD.MOV.U32 R20, RZ, RZ, 0x1f ;  /* 0x0000001fff147424 */ /* 0x000fe400078e00ff */
[----:B------:R-:W-:Y:S05]  /*3540*/  CALL.REL.NOINC `($__internal_250_$__cuda_sm70_shflsync_bfly_p) ;  /* 0x0000009000007944 */ /* 0x000fea0003c00000 */
[----:B-1----:R-:W-:Y:S01]  /*3550*/  FADD.FTZ R0, RZ, R19 ;  /* 0x00000013ff007221 */ /* 0x002fe20000010000 */
[----:B0-----:R-:W-:Y:S01]  /*3560*/  MOV R21, 0xffffffff ;  /* 0xffffffff00157802 */ /* 0x001fe20000000f00 */
[----:B------:R-:W-:Y:S01]  /*3570*/  IMAD.MOV.U32 R18, RZ, RZ, RZ ;  /* 0x000000ffff127224 */ /* 0x000fe200078e00ff */
[----:B------:R-:W-:Y:S01]  /*3580*/  MOV R2, 0x35c0 ;  /* 0x000035c000027802 */ /* 0x000fe20000000f00 */
[----:B------:R-:W-:Y:S02]  /*3590*/  IMAD.MOV.U32 R19, RZ, RZ, 0x1 ;  /* 0x00000001ff137424 */ /* 0x000fe400078e00ff */
[----:B------:R-:W-:Y:S02]  /*35a0*/  IMAD.MOV.U32 R20, RZ, RZ, 0x1f ;  /* 0x0000001fff147424 */ /* 0x000fe400078e00ff */
[----:B------:R-:W-:Y:S05]  /*35b0*/  CALL.REL.NOINC `($__internal_250_$__cuda_sm70_shflsync_bfly_p) ;  /* 0x0000002000007944 */ /* 0x000fea0003c00000 */
[----:B-1----:R-:W-:Y:S01]  /*35c0*/  IMAD.MOV.U32 R3, RZ, RZ, R19 ;  /* 0x000000ffff037224 */ /* 0x002fe200078e0013 */
[----:B0-----:R-:W-:Y:S05]  /*35d0*/  BRA `(.L_x_10646) ;  /* 0xfffff48000007947 */ /* 0x001fea000383ffff */
        .weak           $__internal_250_$__cuda_sm70_shflsync_bfly_p
        .type           $__internal_250_$__cuda_sm70_shflsync_bfly_p,@function
        .size           $__internal_250_$__cuda_sm70_shflsync_bfly_p,(.L_x_24911 - $__internal_250_$__cuda_sm70_shflsync_bfly_p)
$__internal_250_$__cuda_sm70_shflsync_bfly_p:
[----:B------:R-:W-:Y:S01]  /*35e0*/  IMAD.MOV.U32 R3, RZ, RZ, 0x0 ;  /* 0x00000000ff037424 */ /* 0x000fe200078e00ff */
[----:B------:R-:W-:Y:S04]  /*35f0*/  WARPSYNC R21 ;  /* 0x0000001500007348 */ /* 0x000fe80003800000 */
[----:B------:R0:W1:Y:S01]  /*3600*/  SHFL.BFLY PT, R19, R18, R19, R20 ;  /* 0x0c00001312137389 */ /* 0x00006200000e0014 */
[----:B------:R-:W-:Y:S05]  /*3610*/  RET.REL.NODEC R2 `(_ZN4vllm25paged_attention_v2_kernelIthLi64ELi16ELi128ELNS_18Fp8KVCacheDataTypeE1ELb1ELi512EEEvPfS2_PT_PKS3_PKT0_S9_ifPKiSB_iPKfiiiSD_SD_iiiii) ;  /* 0xffffc9e002007950 */ /* 0x000fea0003c3ffff */
.L_x_10647:
        /* <DEDUP_REMOVED lines=14> */
.L_x_24911:


//--------------------- .text._ZN4vllm25paged_attention_v2_kernelIthLi32ELi16ELi128ELNS_18Fp8KVCacheDataTypeE1ELb1ELi512EEEvPfS2_PT_PKS3_PKT0_S9_ifPKiSB_iPKfiiiSD_SD_iiiii --------------------------
	.section	.text._ZN4vllm25paged_attention_v2_kernelIthLi32ELi16ELi128ELNS_18Fp8KVCacheDataTypeE1ELb1ELi512EEEvPfS2_PT_PKS3_PKT0_S9_ifPKiSB_iPKfiiiSD_SD_iiiii,"ax",@progbits
	.sectioninfo	@"SHI_REGISTERS=32"
	.align	128
        .global         _ZN4vllm25paged_attention_v2_kernelIthLi32ELi16ELi128ELNS_18Fp8KVCacheDataTypeE1ELb1ELi512EEEvPfS2_PT_PKS3_PKT0_S9_ifPKiSB_iPKfiiiSD_SD_iiiii
        .type           _ZN4vllm25paged_attention_v2_kernelIthLi32ELi16ELi128ELNS_18Fp8KVCacheDataTypeE1ELb1ELi512EEEvPfS2_PT_PKS3_PKT0_S9_ifPKiSB_iPKfiiiSD_SD_iiiii,@function
        .size           _ZN4vllm25paged_attention_v2_kernelIthLi32ELi16ELi128ELNS_18Fp8KVCacheDataTypeE1ELb1ELi512EEEvPfS2_PT_PKS3_PKT0_S9_ifPKiSB_iPKfiiiSD_SD_iiiii,(.L_x_24912 - _ZN4vllm25paged_attention_v2_kernelIthLi32ELi16ELi128ELNS_18Fp8KVCacheDataTypeE1ELb1ELi512EEEvPfS2_PT_PKS3_PKT0_S9_ifPKiSB_iPKfiiiSD_SD_iiiii)
        .other          _ZN4vllm25paged_attention_v2_kernelIthLi32ELi16ELi128ELNS_18Fp8KVCacheDataTypeE1ELb1ELi512EEEvPfS2_PT_PKS3_PKT0_S9_ifPKiSB_iPKfiiiSD_SD_iiiii,@"STO_CUDA_ENTRY STV_DEFAULT"
_ZN4vllm25paged_attention_v2_kernelIthLi32ELi16ELi128ELNS_18Fp8KVCacheDataTypeE1ELb1ELi512EEEvPfS2_PT_PKS3_PKT0_S9_ifPKiSB_iPKfiiiSD_SD_iiiii:
.text._ZN4vllm25paged_attention_v2_kernelIthLi32ELi16ELi128ELNS_18Fp8KVCacheDataTypeE1ELb1ELi512EEEvPfS2_PT_PKS3_PKT0_S9_ifPKiSB_iPKfiiiSD_SD_iiiii:
        /* <DEDUP_REMOVED lines=114> */
.L_x_10648:
[----:B0-----:R-:W-:-:S04]  /*0720*/  IMAD.MOV.U32 R12, RZ, RZ, c[0x0][0xc] ;  /* 0x00000300ff0c7624 */ /* 0x001fc800078e00ff */
[----:B------:R-:W-:-:S04]  /*0730*/  IMAD R11, R12, c[0x0][0x1d8], R5 ;  /* 0x000076000c0b7a24 */ /* 0x000fc800078e0205 */
[----:B------:R-:W-:-:S03]  /*0740*/  IMAD R12, R11, c[0x0][0x1e8], RZ ;  /* 0x00007a000b0c7a24 */ /* 0x000fc600078e02ff */
.L_x_10649:
        /* <DEDUP_REMOVED lines=25> */
.L_x_10653:
        /* <DEDUP_REMOVED lines=37> */
.L_x_10651:
[----:B------:R-:W-:Y:S05]  /*0b30*/  BSYNC B7 ;  /* 0x0000000000077941 */ /* 0x000fea0003800000 */
.L_x_10650:
[----:B------:R-:W-:Y:S05]  /*0b40*/  BRA.DIV ~URZ, `(.L_x_10654) ;  /* 0x000025627f007947 */ /* 0x000fea000b800000 */
[----:B------:R-:W-:-:S04]  /*0b50*/  MOV R13, 0xff7fffff ;  /* 0xff7fffff000d7802 */ /* 0x000fc80000000f00 */
.L_x_10688:
        /* <DEDUP_REMOVED lines=8> */
.L_x_10689:
        /* <DEDUP_REMOVED lines=34> */
.L_x_10660:
        /* <DEDUP_REMOVED lines=11> */
.L_x_10659:
[----:B------:R-:W-:Y:S05]  /*0eb0*/  BSYNC B1 ;  /* 0x0000000000017941 */ /* 0x000fea0003800000 */
.L_x_10658:
        /* <DEDUP_REMOVED lines=10> */
.L_x_10663:
        /* <DEDUP_REMOVED lines=100> */
.L_x_10662:
[----:B------:R-:W-:Y:S05]  /*15a0*/  BSYNC B1 ;  /* 0x0000000000017941 */ /* 0x000fea0003800000 */
.L_x_10661:
        /* <DEDUP_REMOVED lines=55> */
.L_x_10665:
[----:B------:R-:W-:Y:S05]  /*1920*/  BSYNC B1 ;  /* 0x0000000000017941 */ /* 0x000fea0003800000 */
.L_x_10664:
        /* <DEDUP_REMOVED lines=26> */
.L_x_10657:
[----:B------:R-:W-:Y:S05]  /*1ad0*/  BSYNC B0 ;  /* 0x0000000000007941 */ /* 0x000fea0003800000 */
.L_x_10656:
        /* <DEDUP_REMOVED lines=43> */
.L_x_10670:
        /* <DEDUP_REMOVED lines=8> */
.L_x_10669:
[----:B------:R-:W-:Y:S05]  /*1e10*/  BSYNC B1 ;  /* 0x0000000000017941 */ /* 0x000fea0003800000 */
.L_x_10668:
        /* <DEDUP_REMOVED lines=10> */
.L_x_10673:
        /* <DEDUP_REMOVED lines=52> */
.L_x_10672:
[----:B------:R-:W-:Y:S05]  /*2200*/  BSYNC B1 ;  /* 0x0000000000017941 */ /* 0x000fea0003800000 */
.L_x_10671:
        /* <DEDUP_REMOVED lines=31> */
.L_x_10675:
[----:B------:R-:W-:Y:S05]  /*2400*/  BSYNC B1 ;  /* 0x0000000000017941 */ /* 0x000fea0003800000 */
.L_x_10674:
        /* <DEDUP_REMOVED lines=14> */
.L_x_10667:
[----:B------:R-:W-:Y:S05]  /*24f0*/  BSYNC B0 ;  /* 0x0000000000007941 */ /* 0x000fea0003800000 */
.L_x_10666:
        /* <DEDUP_REMOVED lines=20> */
.L_x_10677:
[----:B------:R-:W-:Y:S05]  /*2640*/  BSYNC B0 ;  /* 0x0000000000007941 */ /* 0x000fea0003800000 */
.L_x_10676:
        /* <DEDUP_REMOVED lines=24> */
.L_x_10681:
        /* <DEDUP_REMOVED lines=33> */
.L_x_10679:
[----:B------:R-:W-:Y:S05]  /*29e0*/  BSYNC B6 ;  /* 0x0000000000067941 */ /* 0x000fea0003800000 */
.L_x_10678:
[----:B------:R-:W-:Y:S05]  /*29f0*/  BRA.DIV ~URZ, `(.L_x_10682) ;  /* 0x000008527f007947 */ /* 0x000fea000b800000 */
[----:B0-----:R-:W-:-:S04]  /*2a00*/  IMAD.MOV.U32 R2, RZ, RZ, RZ ;  /* 0x000000ffff027224 */ /* 0x001fc800078e00ff */
.L_x_10690:
[----:B------:R-:W-:Y:S01]  /*2a10*/  FADD.FTZ R2, RZ, R2 ;  /* 0x00000002ff027221 */ /* 0x000fe20000010000 */
[----:B------:R-:W-:Y:S05]  /*2a20*/  BRA.DIV ~URZ, `(.L_x_10683) ;  /* 0x000008a27f007947 */ /* 0x000fea000b800000 */
[----:B------:R-:W-:Y:S02]  /*2a30*/  HFMA2.MMA R4, -RZ, RZ, 0, 0 ;  /* 0x00000000ff047435 */ /* 0x000fe400000001ff */
.L_x_10691:
        /* <DEDUP_REMOVED lines=25> */
.L_x_10685:
[----:B0-----:R-:W-:Y:S05]  /*2bd0*/  BSYNC B0 ;  /* 0x0000000000007941 */ /* 0x001fea0003800000 */
.L_x_10684:
        /* <DEDUP_REMOVED lines=10> */
.L_x_10687:
[----:B0-----:R-:W-:Y:S05]  /*2c80*/  BSYNC B0 ;  /* 0x0000000000007941 */ /* 0x001fea0003800000 */
.L_x_10686:
        /* <DEDUP_REMOVED lines=27> */
.L_x_10652:
        /* <DEDUP_REMOVED lines=19> */
.L_x_10680:
        /* <DEDUP_REMOVED lines=20> */
.L_x_10654:
[----:B------:R-:W-:Y:S01]  /*30b0*/  IMAD.MOV.U32 R16, RZ, RZ, -0x800001 ;  /* 0xff7fffffff107424 */ /* 0x000fe200078e00ff */
[----:B------:R-:W-:Y:S01]  /*30c0*/  MOV R18, 0x1f ;  /* 0x0000001f00127802 */ /* 0x000fe20000000f00 */
[----:B------:R-:W-:Y:S01]  /*30d0*/  IMAD.MOV.U32 R13, RZ, RZ, 0x10 ;  /* 0x00000010ff0d7424 */ /* 0x000fe200078e00ff */
[----:B------:R-:W-:Y:S01]  /*30e0*/  MOV R14, 0x3110 ;  /* 0x00003110000e7802 */ /* 0x000fe20000000f00 */
[----:B------:R-:W-:Y:S02]  /*30f0*/  IMAD.MOV.U32 R19, RZ, RZ, -0x1 ;  /* 0xffffffffff137424 */ /* 0x000fe400078e00ff */
[----:B------:R-:W-:Y:S05]  /*3100*/  CALL.REL.NOINC `($__internal_251_$__cuda_sm70_shflsync_bfly_p) ;  /* 0x0000024000007944 */ /* 0x000fea0003c00000 */
[----:B01----:R-:W-:Y:S05]  /*3110*/  BRA `(.L_x_10688) ;  /* 0xffffda4000007947 */ /* 0x003fea000383ffff */
.L_x_10655:
[----:B------:R-:W-:Y:S01]  /*3120*/  IMAD.MOV.U32 R13, RZ, RZ, 0x8 ;  /* 0x00000008ff0d7424 */ /* 0x000fe200078e00ff */
[----:B------:R-:W-:Y:S01]  /*3130*/  MOV R19, 0xffffffff ;  /* 0xffffffff00137802 */ /* 0x000fe20000000f00 */
[----:B------:R-:W-:Y:S01]  /*3140*/  IMAD.MOV.U32 R18, RZ, RZ, 0x1f ;  /* 0x0000001fff127424 */ /* 0x000fe200078e00ff */
[----:B------:R-:W-:Y:S02]  /*3150*/  MOV R14, 0x3170 ;  /* 0x00003170000e7802 */ /* 0x000fe40000000f00 */
[----:B------:R-:W-:Y:S05]  /*3160*/  CALL.REL.NOINC `($__internal_251_$__cuda_sm70_shflsync_bfly_p) ;  /* 0x000001e000007944 */ /* 0x000fea0003c00000 */
[----:B01----:R-:W-:Y:S01]  /*3170*/  FMNMX.FTZ R16, R16, R13, !PT ;  /* 0x0000000d10107209 */ /* 0x003fe20007810000 */
[----:B------:R-:W-:Y:S01]  /*3180*/  IMAD.MOV.U32 R13, RZ, RZ, 0x4 ;  /* 0x00000004ff0d7424 */ /* 0x000fe200078e00ff */
[----:B------:R-:W-:Y:S01]  /*3190*/  MOV R14, 0x31d0 ;  /* 0x000031d0000e7802 */ /* 0x000fe20000000f00 */
[----:B------:R-:W-:-:S02]  /*31a0*/  IMAD.MOV.U32 R18, RZ, RZ, 0x1f ;  /* 0x0000001fff127424 */ /* 0x000fc400078e00ff */
[----:B------:R-:W-:Y:S02]  /*31b0*/  IMAD.MOV.U32 R19, RZ, RZ, -0x1 ;  /* 0xffffffffff137424 */ /* 0x000fe400078e00ff */
[----:B------:R-:W-:Y:S05]  /*31c0*/  CALL.REL.NOINC `($__internal_251_$__cuda_sm70_shflsync_bfly_p) ;  /* 0x0000018000007944 */ /* 0x000fea0003c00000 */
[----:B01----:R-:W-:Y:S01]  /*31d0*/  FMNMX.FTZ R16, R16, R13, !PT ;  /* 0x0000000d10107209 */ /* 0x003fe20007810000 */
[----:B------:R-:W-:Y:S01]  /*31e0*/  HFMA2.MMA R13, -RZ, RZ, 0, 1.1920928955078125e-07 ;  /* 0x00000002ff0d7435 */ /* 0x000fe200000001ff */
[----:B------:R-:W-:Y:S01]  /*31f0*/  IMAD.MOV.U32 R18, RZ, RZ, 0x1f ;  /* 0x0000001fff127424 */ /* 0x000fe200078e00ff */
[----:B------:R-:W-:Y:S01]  /*3200*/  MOV R14, 0x3230 ;  /* 0x00003230000e7802 */ /* 0x000fe20000000f00 */
[----:B------:R-:W-:-:S03]  /*3210*/  IMAD.MOV.U32 R19, RZ, RZ, -0x1 ;  /* 0xffffffffff137424 */ /* 0x000fc600078e00ff */
[----:B------:R-:W-:Y:S05]  /*3220*/  CALL.REL.NOINC `($__internal_251_$__cuda_sm70_shflsync_bfly_p) ;  /* 0x0000012000007944 */ /* 0x000fea0003c00000 */
[----:B-1----:R-:W-:Y:S01]  /*3230*/  IMAD.MOV.U32 R15, RZ, RZ, R13 ;  /* 0x000000ffff0f7224 */ /* 0x002fe200078e000d */
[----:B0-----:R-:W-:Y:S05]  /*3240*/  BRA `(.L_x_10689) ;  /* 0xffffd99000007947 */ /* 0x001fea000383ffff */
.L_x_10682:
[----:B0-----:R-:W-:Y:S01]  /*3250*/  MOV R16, RZ ;  /* 0x000000ff00107202 */ /* 0x001fe20000000f00 */
[----:B------:R-:W-:Y:S01]  /*3260*/  IMAD.MOV.U32 R13, RZ, RZ, 0x1 ;  /* 0x00000001ff0d7424 */ /* 0x000fe200078e00ff */
[----:B------:R-:W-:Y:S01]  /*3270*/  MOV R14, 0x32b0 ;  /* 0x000032b0000e7802 */ /* 0x000fe20000000f00 */
[----:B------:R-:W-:Y:S02]  /*3280*/  IMAD.MOV.U32 R18, RZ, RZ, 0x1f ;  /* 0x0000001fff127424 */ /* 0x000fe400078e00ff */
[----:B------:R-:W-:-:S02]  /*3290*/  IMAD.MOV.U32 R19, RZ, RZ, -0x1 ;  /* 0xffffffffff137424 */ /* 0x000fc400078e00ff */
[----:B------:R-:W-:Y:S05]  /*32a0*/  CALL.REL.NOINC `($__internal_251_$__cuda_sm70_shflsync_bfly_p) ;  /* 0x000000a000007944 */ /* 0x000fea0003c00000 */
[----:B-1----:R-:W-:Y:S01]  /*32b0*/  MOV R2, R13 ;  /* 0x0000000d00027202 */ /* 0x002fe20000000f00 */
[----:B0-----:R-:W-:Y:S05]  /*32c0*/  BRA `(.L_x_10690) ;  /* 0xfffff74000007947 */ /* 0x001fea000383ffff */
.L_x_10683:
[----:B------:R-:W-:Y:S01]  /*32d0*/  IMAD.MOV.U32 R16, RZ, RZ, RZ ;  /* 0x000000ffff107224 */ /* 0x000fe200078e00ff */
[----:B------:R-:W-:Y:S01]  /*32e0*/  MOV R19, 0xffffffff ;  /* 0xffffffff00137802 */ /* 0x000fe20000000f00 */
[----:B------:R-:W-:Y:S01]  /*32f0*/  IMAD.MOV.U32 R13, RZ, RZ, 0x1 ;  /* 0x00000001ff0d7424 */ /* 0x000fe200078e00ff */
[----:B------:R-:W-:Y:S01]  /*3300*/  MOV R14, 0x3330 ;  /* 0x00003330000e7802 */ /* 0x000fe20000000f00 */
[----:B------:R-:W-:-:S02]  /*3310*/  IMAD.MOV.U32 R18, RZ, RZ, 0x1f ;  /* 0x0000001fff127424 */ /* 0x000fc400078e00ff */
[----:B------:R-:W-:Y:S05]  /*3320*/  CALL.REL.NOINC `($__internal_251_$__cuda_sm70_shflsync_bfly_p) ;  /* 0x0000002000007944 */ /* 0x000fea0003c00000 */
[----:B-1----:R-:W-:Y:S01]  /*3330*/  IMAD.MOV.U32 R4, RZ, RZ, R13 ;  /* 0x000000ffff047224 */ /* 0x002fe200078e000d */
[----:B0-----:R-:W-:Y:S05]  /*3340*/  BRA `(.L_x_10691) ;  /* 0xfffff6f000007947 */ /* 0x001fea000383ffff */
        .weak           $__internal_251_$__cuda_sm70_shflsync_bfly_p
        .type           $__internal_251_$__cuda_sm70_shflsync_bfly_p,@function
        .size           $__internal_251_$__cuda_sm70_shflsync_bfly_p,(.L_x_24912 - $__internal_251_$__cuda_sm70_shflsync_bfly_p)
$__internal_251_$__cuda_sm70_shflsync_bfly_p:
[----:B------:R-:W-:Y:S01]  /*3350*/  IMAD.MOV.U32 R15, RZ, RZ, 0x0 ;  /* 0x00000000ff0f7424 */ /* 0x000fe200078e00ff */
[----:B------:R-:W-:Y:S04]  /*3360*/  WARPSYNC R19 ;  /* 0x0000001300007348 */ /* 0x000fe80003800000 */
[----:B------:R0:W1:Y:S01]  /*3370*/  SHFL.BFLY PT, R13, R16, R13, R18 ;  /* 0x0c00000d100d7389 */ /* 0x00006200000e0012 */
[----:B------:R-:W-:Y:S05]  /*3380*/  RET.REL.NODEC R14 `(_ZN4vllm25paged_attention_v2_kernelIthLi32ELi16ELi128ELNS_18Fp8KVCacheDataTypeE1ELb1ELi512EEEvPfS2_PT_PKS3_PKT0_S9_ifPKiSB_iPKfiiiSD_SD_iiiii) ;  /* 0xffffcc700e007950 */ /* 0x000fea0003c3ffff */
.L_x_10692:
        /* <DEDUP_REMOVED lines=15> */
.L_x_24912:


//--------------------- .text._ZN4vllm25paged_attention_v2_kernelIthLi256ELi8ELi128ELNS_18Fp8KVCacheDataTypeE1ELb0ELi512EEEvPfS2_PT_PKS3_PKT0_S9_ifPKiSB_iPKfiiiSD_SD_iiiii --------------------------
	.section	.text._ZN4vllm25paged_attention_v2_kernelIthLi256ELi8ELi128ELNS_18Fp8KVCacheDataTypeE1ELb0ELi512EEEvPfS2_PT_PKS3_PKT0_S9_ifPKiSB_iPKfiiiSD_SD_iiiii,"ax",@progbits
	.sectioninfo	@"SHI_REGISTERS=32"
	.align	128
        .global         _ZN4vllm25paged_attention_v2_kernelIthLi256ELi8ELi128ELNS_18Fp8KVCacheDataTypeE1ELb0ELi512EEEvPfS2_PT_PKS3_PKT0_S9_ifPKiSB_iPKfiiiSD_SD_iiiii
        .type           _ZN4vllm25paged_attention_v2_kernelIthLi256ELi8ELi128ELNS_18Fp8KVCacheDataTypeE1ELb0ELi512EEEvPfS2_PT_PKS3_PKT0_S9_ifPKiSB_iPKfiiiSD_SD_iiiii,@function
        .size           _ZN4vllm25paged_attention_v2_kernelIthLi256ELi8ELi128ELNS_18Fp8KVCacheDataTypeE1ELb0ELi512EEEvPfS2_PT_PKS3_PKT0_S9_ifPKiSB_iPKfiiiSD_SD_iiiii,(.L_x_24913 - _ZN4vllm25paged_attention_v2_kernelIthLi256ELi8ELi128ELNS_18Fp8KVCacheDataTypeE1ELb0ELi512EEEvPfS2_PT_PKS3_PKT0_S9_ifPKiSB_iPKfiiiSD_SD_iiiii)
        .other          _ZN4vllm25paged_attention_v2_kernelIthLi256ELi8ELi128ELNS_18Fp8KVCacheDataTypeE1ELb0ELi512EEEvPfS2_PT_PKS3_PKT0_S9_ifPKiSB_iPKfiiiSD_SD_iiiii,@"STO_CUDA_ENTRY STV_DEFAULT"
_ZN4vllm25paged_attention_v2_kernelIthLi256ELi8ELi128ELNS_18Fp8KVCacheDataTypeE1ELb0ELi512EEEvPfS2_PT_PKS3_PKT0_S9_ifPKiSB_iPKfiiiSD_SD_iiiii:
.text._ZN4vllm25paged_attention_v2_kernelIthLi256ELi8ELi128ELNS_18Fp8KVCacheDataTypeE1ELb0ELi512EEEvPfS2_PT_PKS3_PKT0_S9_ifPKiSB_iPKfiiiSD_SD_iiiii:
        /* <DEDUP_REMOVED lines=33> */
.L_x_10722:
[----:B------:R-:W-:Y:S02]  /*0210*/  FMNMX.FTZ R18, R10, -3.40282346638528859812e+38, !PT ;  /* 0xff7fffff0a127809 */ /* 0x000fe40007810000 */
[----:B------:R-:W-:Y:S01]  /*0220*/  MOV R14, 0xff7fffff ;  /* 0xff7fffff000e7802 */ /* 0x000fe20000000f00 */
[----:B------:R-:W-:Y:S05]  /*0230*/  BRA.DIV ~URZ, `(.L_x_10695) ;  /* 0x000025527f007947 */ /* 0x000fea000b800000 */
[----:B------:R-:W1:Y:S02]  /*0240*/  SHFL.BFLY PT, R10, R18, 0x8, 0x1f ;  /* 0x0d001f00120a7f89 */ /* 0x000e6400000e0000 */
[----:B-1----:R-:W-:-:S05]  /*0250*/  FMNMX.FTZ R10, R18, R10, !PT ;  /* 0x0000000a120a7209 */ /* 0x002fca0007810000 */
[----:B------:R1:W2:Y:S02]  /*0260*/  SHFL.BFLY PT, R13, R10, 0x4, 0x1f ;  /* 0x0c801f000a0d7f89 */ /* 0x0002a400000e0000 */
.L_x_10723:
        /* <DEDUP_REMOVED lines=35> */
.L_x_10700:
        /* <DEDUP_REMOVED lines=11> */
.L_x_10699:
[----:B------:R-:W-:Y:S05]  /*0550*/  BSYNC B1 ;  /* 0x0000000000017941 */ /* 0x000fea0003800000 */
.L_x_10698:
        /* <DEDUP_REMOVED lines=10> */
.L_x_10703:
        /* <DEDUP_REMOVED lines=100> */
.L_x_10702:
[----:B------:R-:W-:Y:S05]  /*0c40*/  BSYNC B1 ;  /* 0x0000000000017941 */ /* 0x000fea0003800000 */
.L_x_10701:
        /* <DEDUP_REMOVED lines=55> */
.L_x_10705:
[----:B------:R-:W-:Y:S05]  /*0fc0*/  BSYNC B1 ;  /* 0x0000000000017941 */ /* 0x000fea0003800000 */
.L_x_10704:
        /* <DEDUP_REMOVED lines=26> */
.L_x_10697:
[----:B------:R-:W-:Y:S05]  /*1170*/  BSYNC B0 ;  /* 0x0000000000007941 */ /* 0x000fea0003800000 */
.L_x_10696:
        /* <DEDUP_REMOVED lines=43> */
.L_x_10710:
        /* <DEDUP_REMOVED lines=8> */
.L_x_10709:
[----:B------:R-:W-:Y:S05]  /*14b0*/  BSYNC B1 ;  /* 0x0000000000017941 */ /* 0x000fea0003800000 */
.L_x_10708:
        /* <DEDUP_REMOVED lines=10> */
.L_x_10713:
        /* <DEDUP_REMOVED lines=52> */
.L_x_10712:
[----:B------:R-:W-:Y:S05]  /*18a0*/  BSYNC B1 ;  /* 0x0000000000017941 */ /* 0x000fea0003800000 */
.L_x_10711:
        /* <DEDUP_REMOVED lines=31> */
.L_x_10715:
[----:B------:R-:W-:Y:S05]  /*1aa0*/  BSYNC B1 ;  /* 0x0000000000017941 */ /* 0x000fea0003800000 */
.L_x_10714:
        /* <DEDUP_REMOVED lines=14> */
.L_x_10707:
[----:B------:R-:W-:Y:S05]  /*1b90*/  BSYNC B0 ;  /* 0x0000000000007941 */ /* 0x000fea0003800000 */
.L_x_10706:
        /* <DEDUP_REMOVED lines=28> */
.L_x_10717:
[----:B------:R-:W-:Y:S05]  /*1d60*/  BSYNC B0 ;  /* 0x0000000000007941 */ /* 0x000fea0003800000 */
.L_x_10716:
        /* <DEDUP_REMOVED lines=35> */
.L_x_10719:
[----:B-1----:R-:W-:Y:S05]  /*1fa0*/  BSYNC B0 ;  /* 0x0000000000007941 */ /* 0x002fea0003800000 */
.L_x_10718:
        /* <DEDUP_REMOVED lines=28> */
.L_x_10721:
[----:B-1----:R-:W-:Y:S05]  /*2170*/  BSYNC B0 ;  /* 0x0000000000007941 */ /* 0x002fea0003800000 */
.L_x_10720:
        /* <DEDUP_REMOVED lines=69> */
.L_x_10693:
        /* <DEDUP_REMOVED lines=20> */
.L_x_10694:
[----:B------:R-:W-:Y:S01]  /*2710*/  IMAD.MOV.U32 R10, RZ, RZ, -0x800001 ;  /* 0xff7fffffff0a7424 */ /* 0x000fe200078e00ff */
[----:B------:R-:W-:Y:S01]  /*2720*/  MOV R15, 0x10 ;  /* 0x00000010000f7802 */ /* 0x000fe20000000f00 */
[----:B------:R-:W-:Y:S01]  /*2730*/  IMAD.MOV.U32 R16, RZ, RZ, 0x1f ;  /* 0x0000001fff107424 */ /* 0x000fe200078e00ff */
[----:B------:R-:W-:Y:S02]  /*2740*/  MOV R17, 0xffffffff ;  /* 0xffffffff00117802 */ /* 0x000fe40000000f00 */
[----:B------:R-:W-:Y:S02]  /*2750*/  MOV R12, 0x2770 ;  /* 0x00002770000c7802 */ /* 0x000fe40000000f00 */
[----:B0-----:R-:W-:Y:S05]  /*2760*/  CALL.REL.NOINC `($__internal_252_$__cuda_sm70_shflsync_bfly_p) ;  /* 0x0000010000007944 */ /* 0x001fea0003c00000 */
[----:B01----:R-:W-:Y:S01]  /*2770*/  IMAD.MOV.U32 R10, RZ, RZ, R15 ;  /* 0x000000ffff0a7224 */ /* 0x003fe200078e000f */
[----:B------:R-:W-:Y:S05]  /*2780*/  BRA `(.L_x_10722) ;  /* 0xffffda8000007947 */ /* 0x000fea000383ffff */
.L_x_10695:
[----:B------:R-:W-:Y:S01]  /*2790*/  HFMA2.MMA R16, -RZ, RZ, 0, 1.847743988037109375e-06 ;  /* 0x0000001fff107435 */ /* 0x000fe200000001ff */
[----:B------:R-:W-:Y:S01]  /*27a0*/  MOV R10, R18 ;  /* 0x00000012000a7202 */ /* 0x000fe20000000f00 */
[----:B------:R-:W-:Y:S01]  /*27b0*/  IMAD.MOV.U32 R15, RZ, RZ, 0x8 ;  /* 0x00000008ff0f7424 */ /* 0x000fe200078e00ff */
[----:B------:R-:W-:Y:S01]  /*27c0*/  MOV R12, 0x27f0 ;  /* 0x000027f0000c7802 */ /* 0x000fe20000000f00 */
[----:B------:R-:W-:-:S02]  /*27d0*/  IMAD.MOV.U32 R17, RZ, RZ, -0x1 ;  /* 0xffffffffff117424 */ /* 0x000fc400078e00ff */
[----:B0-----:R-:W-:Y:S05]  /*27e0*/  CALL.REL.NOINC `($__internal_252_$__cuda_sm70_shflsync_bfly_p) ;  /* 0x0000008000007944 */ /* 0x001fea0003c00000 */
[----:B01----:R-:W-:Y:S01]  /*27f0*/  FMNMX.FTZ R10, R18, R15, !PT ;  /* 0x0000000f120a7209 */ /* 0x003fe20007810000 */
[----:B------:R-:W-:Y:S01]  /*2800*/  IMAD.MOV.U32 R16, RZ, RZ, 0x1f ;  /* 0x0000001fff107424 */ /* 0x000fe200078e00ff */
[----:B------:R-:W-:-:S02]  /*2810*/  MOV R15, 0x4 ;  /* 0x00000004000f7802 */ /* 0x000fc40000000f00 */
[----:B------:R-:W-:Y:S02]  /*2820*/  MOV R17, 0xffffffff ;  /* 0xffffffff00117802 */ /* 0x000fe40000000f00 */
[----:B------:R-:W-:Y:S02]  /*2830*/  MOV R12, 0x2850 ;  /* 0x00002850000c7802 */ /* 0x000fe40000000f00 */
[----:B------:R-:W-:Y:S05]  /*2840*/  CALL.REL.NOINC `($__internal_252_$__cuda_sm70_shflsync_bfly_p) ;  /* 0x0000002000007944 */ /* 0x000fea0003c00000 */
[----:B-1----:R-:W-:Y:S01]  /*2850*/  IMAD.MOV.U32 R13, RZ, RZ, R15 ;  /* 0x000000ffff0d7224 */ /* 0x002fe200078e000f */
[----:B0-----:R-:W-:Y:S05]  /*2860*/  BRA `(.L_x_10723) ;  /* 0xffffda0000007947 */ /* 0x001fea000383ffff */
        .weak           $__internal_252_$__cuda_sm70_shflsync_bfly_p
        .type           $__internal_252_$__cuda_sm70_shflsync_bfly_p,@function
        .size           $__internal_252_$__cuda_sm70_shflsync_bfly_p,(.L_x_24913 - $__internal_252_$__cuda_sm70_shflsync_bfly_p)
$__internal_252_$__cuda_sm70_shflsync_bfly_p:
[----:B------:R-:W-:Y:S01]  /*2870*/  HFMA2.MMA R13, -RZ, RZ, 0, 0 ;  /* 0x00000000ff0d7435 */ /* 0x000fe200000001ff */
[----:B------:R-:W-:Y:S04]  /*2880*/  WARPSYNC R17 ;  /* 0x0000001100007348 */ /* 0x000fe80003800000 */
[----:B------:R0:W1:Y:S01]  /*2890*/  SHFL.BFLY PT, R15, R10, R15, R16 ;  /* 0x0c00000f0a0f7389 */ /* 0x00006200000e0010 */
[----:B------:R-:W-:Y:S05]  /*28a0*/  RET.REL.NODEC R12 `(_ZN4vllm25paged_attention_v2_kernelIthLi256ELi8ELi128ELNS_18Fp8KVCacheDataTypeE1ELb0ELi512EEEvPfS2_PT_PKS3_PKT0_S9_ifPKiSB_iPKfiiiSD_SD_iiiii) ;  /* 0xffffd7500c007950 */ /* 0x000fea0003c3ffff */
.L_x_10724:
        /* <DEDUP_REMOVED lines=13> */
.L_x_24913:


//--------------------- .text._ZN4vllm25paged_attention_v2_kernelIthLi192ELi8ELi128ELNS_18Fp8KVCacheDataTypeE1ELb0ELi512EEEvPfS2_PT_PKS3_PKT0_S9_ifPKiSB_iPKfiiiSD_SD_iiiii --------------------------
	.section	.text._ZN4vllm25paged_attention_v2_kernelIthLi192ELi8ELi128ELNS_18Fp8KVCacheDataTypeE1ELb0ELi512EEEvPfS2_PT_PKS3_PKT0_S9_ifPKiSB_iPKfiiiSD_SD_iiiii,"ax",@progbits
	.sectioninfo	@"SHI_REGISTERS=32"
	.align	128
        .global         _ZN4vllm25paged_attention_v2_kernelIthLi192ELi8ELi128ELNS_18Fp8KVCacheDataTypeE1ELb0ELi512EEEvPfS2_PT_PKS3_PKT0_S9_ifPKiSB_iPKfiiiSD_SD_iiiii
        .type           _ZN4vllm25paged_attention_v2_kernelIthLi192ELi8ELi128ELNS_18Fp8KVCacheDataTypeE1ELb0ELi512EEEvPfS2_PT_PKS3_PKT0_S9_ifPKiSB_iPKfiiiSD_SD_iiiii,@function
        .size           _ZN4vllm25paged_attention_v2_kernelIthLi192ELi8ELi128ELNS_18Fp8KVCacheDataTypeE1ELb0ELi512EEEvPfS2_PT_PKS3_PKT0_S9_ifPKiSB_iPKfiiiSD_SD_iiiii,(.L_x_24914 - _ZN4vllm25paged_attention_v2_kernelIthLi192ELi8ELi128ELNS_18Fp8KVCacheDataTypeE1ELb0ELi512EEEvPfS2_PT_PKS3_PKT0_S9_ifPKiSB_iPKfiiiSD_SD_iiiii)
        .other          _ZN4vllm25paged_attention_v2_kernelIthLi192ELi8ELi128ELNS_18Fp8KVCacheDataTypeE1ELb0ELi512EEEvPfS2_PT_PKS3_PKT0_S9_ifPKiSB_iPKfiiiSD_SD_iiiii,@"STO_CUDA_ENTRY STV_DEFAULT"
_ZN4vllm25paged_attention_v2_kernelIthLi192ELi8ELi128ELNS_18Fp8KVCacheDataTypeE1ELb0ELi512EEEvPfS2_PT_PKS3_PKT0_S9_ifPKiSB_iPKfiiiSD_SD_iiiii:
.text._ZN4vllm25paged_attention_v2_kernelIthLi192ELi8ELi128ELNS_18Fp8KVCacheDataTypeE1ELb0ELi512EEEvPfS2_PT_PKS3_PKT0_S9_ifPKiSB_iPKfiiiSD_SD_iiiii:
        /* <DEDUP_REMOVED lines=33> */
.L_x_10754:
[----:B------:R-:W-:Y:S02]  /*0210*/  FMNMX.FTZ R18, R10, -3.40282346638528859812e+38, !PT ;  /* 0xff7fffff0a127809 */ /* 0x000fe40007810000 */
[----:B------:R-:W-:Y:S01]  /*0220*/  MOV R14, 0xff7fffff ;  /* 0xff7fffff000e7802 */ /* 0x000fe20000000f00 */
[----:B------:R-:W-:Y:S05]  /*0230*/  BRA.DIV ~URZ, `(.L_x_10727) ;  /* 0x000023927f007947 */ /* 0x000fea000b800000 */
[----:B------:R-:W1:Y:S02]  /*0240*/  SHFL.BFLY PT, R10, R18, 0x8, 0x1f ;  /* 0x0d001f00120a7f89 */ /* 0x000e6400000e0000 */
[----:B-1----:R-:W-:-:S05]  /*0250*/  FMNMX.FTZ R10, R18, R10, !PT ;  /* 0x0000000a120a7209 */ /* 0x002fca0007810000 */
[----:B------:R1:W2:Y:S02]  /*0260*/  SHFL.BFLY PT, R13, R10, 0x4, 0x1f ;  /* 0x0c801f000a0d7f89 */ /* 0x0002a400000e0000 */
.L_x_10755:
        /* <DEDUP_REMOVED lines=35> */
.L_x_10732:
        /* <DEDUP_REMOVED lines=11> */
.L_x_10731:
[----:B------:R-:W-:Y:S05]  /*0550*/  BSYNC B1 ;  /* 0x0000000000017941 */ /* 0x000fea0003800000 */
.L_x_10730:
        /* <DEDUP_REMOVED lines=10> */
.L_x_10735:
        /* <DEDUP_REMOVED lines=100> */
.L_x_10734:
[----:B------:R-:W-:Y:S05]  /*0c40*/  BSYNC B1 ;  /* 0x0000000000017941 */ /* 0x000fea0003800000 */
.L_x_10733:
        /* <DEDUP_REMOVED lines=55> */
.L_x_10737:
[----:B------:R-:W-:Y:S05]  /*0fc0*/  BSYNC B1 ;  /* 0x0000000000017941 */ /* 0x000fea0003800000 */
.L_x_10736:
        /* <DEDUP_REMOVED lines=26> */
.L_x_10729:
[----:B------:R-:W-:Y:S05]  /*1170*/  BSYNC B0 ;  /* 0x0000000000007941 */ /* 0x000fea0003800000 */
.L_x_10728:
        /* <DEDUP_REMOVED lines=43> */
.L_x_10742:
        /* <DEDUP_REMOVED lines=8> */
.L_x_10741:
[----:B------:R-:W-:Y:S05]  /*14b0*/  BSYNC B1 ;  /* 0x0000000000017941 */ /* 0x000fea0003800000 */
.L_x_10740:
        /* <DEDUP_REMOVED lines=10> */
.L_x_10745:
        /* <DEDUP_REMOVED lines=52> */
.L_x_10744:
[----:B------:R-:W-:Y:S05]  /*18a0*/  BSYNC B1 ;  /* 0x0000000000017941 */ /* 0x000fea0003800000 */
.L_x_10743:
        /* <DEDUP_REMOVED lines=31> */
.L_x_10747:
[----:B------:R-:W-:Y:S05]  /*1aa0*/  BSYNC B1 ;  /* 0x0000000000017941 */ /* 0x000fea0003800000 */
.L_x_10746:
        /* <DEDUP_REMOVED lines=14> */
.L_x_10739:
[----:B------:R-:W-:Y:S05]  /*1b90*/  BSYNC B0 ;  /* 0x0000000000007941 */ /* 0x000fea0003800000 */
.L_x_10738:
        /* <DEDUP_REMOVED lines=28> */
.L_x_10749:
[----:B------:R-:W-:Y:S05]  /*1d60*/  BSYNC B0 ;  /* 0x0000000000007941 */ /* 0x000fea0003800000 */
.L_x_10748:
        /* <DEDUP_REMOVED lines=27> */
.L_x_10751:
[----:B0-----:R-:W-:Y:S05]  /*1f20*/  BSYNC B0 ;  /* 0x0000000000007941 */ /* 0x001fea0003800000 */
.L_x_10750:
        /* <DEDUP_REMOVED lines=22> */
.L_x_10753:
[----:B0-----:R-:W-:Y:S05]  /*2090*/  BSYNC B0 ;  /* 0x0000000000007941 */ /* 0x001fea0003800000 */
.L_x_10752:
        /* <DEDUP_REMOVED lines=55> */
.L_x_10725:
        /* <DEDUP_REMOVED lines=20> */
.L_x_10726:
[----:B------:R-:W-:Y:S01]  /*2550*/  HFMA2.MMA R16, -RZ, RZ, 0, 1.847743988037109375e-06 ;  /* 0x0000001fff107435 */ /* 0x000fe200000001ff */
[----:B------:R-:W-:Y:S01]  /*2560*/  MOV R10, 0xff7fffff ;  /* 0xff7fffff000a7802 */ /* 0x000fe20000000f00 */
[----:B------:R-:W-:Y:S01]  /*2570*/  IMAD.MOV.U32 R15, RZ, RZ, 0x10 ;  /* 0x00000010ff0f7424 */ /* 0x000fe200078e00ff */
[----:B------:R-:W-:Y:S01]  /*2580*/  MOV R12, 0x25b0 ;  /* 0x000025b0000c7802 */ /* 0x000fe20000000f00 */
[----:B------:R-:W-:Y:S02]  /*2590*/  IMAD.MOV.U32 R17, RZ, RZ, -0x1 ;  /* 0xffffffffff117424 */ /* 0x000fe400078e00ff */
[----:B0-----:R-:W-:Y:S05]  /*25a0*/  CALL.REL.NOINC `($__internal_253_$__cuda_sm70_shflsync_bfly_p) ;  /* 0x0000010000007944 */ /* 0x001fea0003c00000 */
[----:B01----:R-:W-:Y:S01]  /*25b0*/  MOV R10, R15 ;  /* 0x0000000f000a7202 */ /* 0x003fe20000000f00 */
[----:B------:R-:W-:Y:S05]  /*25c0*/  BRA `(.L_x_10754) ;  /* 0xffffdc4000007947 */ /* 0x000fea000383ffff */
.L_x_10727:
[----:B------:R-:W-:Y:S01]  /*25d0*/  HFMA2.MMA R15, -RZ, RZ, 0, 4.76837158203125e-07 ;  /* 0x00000008ff0f7435 */ /* 0x000fe200000001ff */
[----:B------:R-:W-:Y:S01]  /*25e0*/  IMAD.MOV.U32 R10, RZ, RZ, R18 ;  /* 0x000000ffff0a7224 */ /* 0x000fe200078e0012 */
[----:B------:R-:W-:Y:S01]  /*25f0*/  MOV R17, 0xffffffff ;  /* 0xffffffff00117802 */ /* 0x000fe20000000f00 */
[----:B------:R-:W-:Y:S01]  /*2600*/  IMAD.MOV.U32 R16, RZ, RZ, 0x1f ;  /* 0x0000001fff107424 */ /* 0x000fe200078e00ff */
[----:B------:R-:W-:Y:S02]  /*2610*/  MOV R12, 0x2630 ;  /* 0x00002630000c7802 */ /* 0x000fe40000000f00 */
[----:B0-----:R-:W-:Y:S05]  /*2620*/  CALL.REL.NOINC `($__internal_253_$__cuda_sm70_shflsync_bfly_p) ;  /* 0x0000008000007944 */ /* 0x001fea0003c00000 */
[----:B0-----:R-:W-:Y:S01]  /*2630*/  HFMA2.MMA R16, -RZ, RZ, 0, 1.847743988037109375e-06 ;  /* 0x0000001fff107435 */ /* 0x001fe200000001ff */
[----:B-1----:R-:W-:Y:S01]  /*2640*/  FMNMX.FTZ R10, R18, R15, !PT ;  /* 0x0000000f120a7209 */ /* 0x002fe20007810000 */
[----:B------:R-:W-:Y:S01]  /*2650*/  IMAD.MOV.U32 R15, RZ, RZ, 0x4 ;  /* 0x00000004ff0f7424 */ /* 0x000fe200078e00ff */
[----:B------:R-:W-:Y:S01]  /*2660*/  MOV R12, 0x2690 ;  /* 0x00002690000c7802 */ /* 0x000fe20000000f00 */
[----:B------:R-:W-:-:S02]  /*2670*/  IMAD.MOV.U32 R17, RZ, RZ, -0x1 ;  /* 0xffffffffff117424 */ /* 0x000fc400078e00ff */
[----:B------:R-:W-:Y:S05]  /*2680*/  CALL.REL.NOINC `($__internal_253_$__cuda_sm70_shflsync_bfly_p) ;  /* 0x0000002000007944 */ /* 0x000fea0003c00000 */
[----:B-1----:R-:W-:Y:S01]  /*2690*/  MOV R13, R15 ;  /* 0x0000000f000d7202 */ /* 0x002fe20000000f00 */
[----:B0-----:R-:W-:Y:S05]  /*26a0*/  BRA `(.L_x_10755) ;  /* 0xffffdbc000007947 */ /* 0x001fea000383ffff */
        .weak           $__internal_253_$__cuda_sm70_shflsync_bfly_p
        .type           $__internal_253_$__cuda_sm70_shflsync_bfly_p,@function
        .size           $__internal_253_$__cuda_sm70_shflsync_bfly_p,(.L_x_24914 - $__internal_253_$__cuda_sm70_shflsync_bfly_p)
$__internal_253_$__cuda_sm70_shflsync_bfly_p:
[----:B------:R-:W-:Y:S01]  /*26b0*/  IMAD.MOV.U32 R13, RZ, RZ, 0x0 ;  /* 0x00000000ff0d7424 */ /* 0x000fe200078e00ff */
[----:B------:R-:W-:Y:S04]  /*26c0*/  WARPSYNC R17 ;  /* 0x0000001100007348 */ /* 0x000fe80003800000 */
[----:B------:R0:W1:Y:S01]  /*26d0*/  SHFL.BFLY PT, R15, R10, R15, R16 ;  /* 0x0c00000f0a0f7389 */ /* 0x00006200000e0010 */
[----:B------:R-:W-:Y:S05]  /*26e0*/  RET.REL.NODEC R12 `(_ZN4vllm25paged_attention_v2_kernelIthLi192ELi8ELi128ELNS_18Fp8KVCacheDataTypeE1ELb0ELi512EEEvPfS2_PT_PKS3_PKT0_S9_ifPKiSB_iPKfiiiSD_SD_iiiii) ;  /* 0xffffd9100c007950 */ /* 0x000fea0003c3ffff */
.L_x_10756:
        /* <DEDUP_REMOVED lines=9> */
.L_x_24914:


//--------------------- .text._ZN4vllm25paged_attention_v2_kernelIthLi128ELi8ELi128ELNS_18Fp8KVCacheDataTypeE1ELb0ELi512EEEvPfS2_PT_PKS3_PKT0_S9_ifPKiSB_iPKfiiiSD_SD_iiiii --------------------------
	.section	.text._ZN4vllm25paged_attention_v2_kernelIthLi128ELi8ELi128ELNS_18Fp8KVCacheDataTypeE1ELb0ELi512EEEvPfS2_PT_PKS3_PKT0_S9_ifPKiSB_iPKfiiiSD_SD_iiiii,"ax",@progbits
	.sectioninfo	@"SHI_REGISTERS=32"
	.align	128
        .global         _ZN4vllm25paged_attention_v2_kernelIthLi128ELi8ELi128ELNS_18Fp8KVCacheDataTypeE1ELb0ELi512EEEvPfS2_PT_PKS3_PKT0_S9_ifPKiSB_iPKfiiiSD_SD_iiiii
        .type           _ZN4vllm25paged_attention_v2_kernelIthLi128ELi8ELi128ELNS_18Fp8KVCacheDataTypeE1ELb0ELi512EEEvPfS2_PT_PKS3_PKT0_S9_ifPKiSB_iPKfiiiSD_SD_iiiii,@function
        .size           _ZN4vllm25paged_attention_v2_kernelIthLi128ELi8ELi128ELNS_18Fp8KVCacheDataTypeE1ELb0ELi512EEEvPfS2_PT_PKS3_PKT0_S9_ifPKiSB_iPKfiiiSD_SD_iiiii,(.L_x_24915 - _ZN4vllm25paged_attention_v2_kernelIthLi128ELi8ELi128ELNS_18Fp8KVCacheDataTypeE1ELb0ELi512EEEvPfS2_PT_PKS3_PKT0_S9_ifPKiSB_iPKfiiiSD_SD_iiiii)
        .other          _ZN4vllm25paged_attention_v2_kernelIthLi128ELi8ELi128ELNS_18Fp8KVCacheDataTypeE1ELb0ELi512EEEvPfS2_PT_PKS3_PKT0_S9_ifPKiSB_iPKfiiiSD_SD_iiiii,@"STO_CUDA_ENTRY STV_DEFAULT"
_ZN4vllm25paged_attention_v2_kernelIthLi128ELi8ELi128ELNS_18Fp8KVCacheDataTypeE1ELb0ELi512EEEvPfS2_PT_PKS3_PKT0_S9_ifPKiSB_iPKfiiiSD_SD_iiiii:
.text._ZN4vllm25paged_attention_v2_kernelIthLi128ELi8ELi128ELNS_18Fp8KVCacheDataTypeE1ELb0ELi512EEEvPfS2_PT_PKS3_PKT0_S9_ifPKiSB_iPKfiiiSD_SD_iiiii:
        /* <DEDUP_REMOVED lines=33> */
.L_x_10782:
[----:B------:R-:W-:Y:S02]  /*0210*/  FMNMX.FTZ R18, R10, -3.40282346638528859812e+38, !PT ;  /* 0xff7fffff0a127809 */ /* 0x000fe40007810000 */
[----:B------:R-:W-:Y:S01]  /*0220*/  MOV R14, 0xff7fffff ;  /* 0xff7fffff000e7802 */ /* 0x000fe20000000f00 */
[----:B------:R-:W-:Y:S05]  /*0230*/  BRA.DIV ~URZ, `(.L_x_10759) ;  /* 0x000021927f007947 */ /* 0x000fea000b800000 */
[----:B------:R-:W1:Y:S02]  /*0240*/  SHFL.BFLY PT, R10, R18, 0x8, 0x1f ;  /* 0x0d001f00120a7f89 */ /* 0x000e6400000e0000 */
[----:B-1----:R-:W-:-:S05]  /*0250*/  FMNMX.FTZ R10, R18, R10, !PT ;  /* 0x0000000a120a7209 */ /* 0x002fca0007810000 */
[----:B------:R1:W2:Y:S02]  /*0260*/  SHFL.BFLY PT, R13, R10, 0x4, 0x1f ;  /* 0x0c801f000a0d7f89 */ /* 0x0002a400000e0000 */
.L_x_10783:
        /* <DEDUP_REMOVED lines=35> */
.L_x_10764:
        /* <DEDUP_REMOVED lines=11> */
.L_x_10763:
[----:B------:R-:W-:Y:S05]  /*0550*/  BSYNC B1 ;  /* 0x0000000000017941 */ /* 0x000fea0003800000 */
.L_x_10762:
        /* <DEDUP_REMOVED lines=10> */
.L_x_10767:
        /* <DEDUP_REMOVED lines=100> */
.L_x_10766:
[----:B------:R-:W-:Y:S05]  /*0c40*/  BSYNC B1 ;  /* 0x0000000000017941 */ /* 0x000fea0003800000 */
.L_x_10765:
        /* <DEDUP_REMOVED lines=55> */
.L_x_10769:
[----:B------:R-:W-:Y:S05]  /*0fc0*/  BSYNC B1 ;  /* 0x0000000000017941 */ /* 0x000fea0003800000 */
.L_x_10768:
        /* <DEDUP_REMOVED lines=26> */
.L_x_10761:
[----:B------:R-:W-:Y:S05]  /*1170*/  BSYNC B0 ;  /* 0x0000000000007941 */ /* 0x000fea0003800000 */
.L_x_10760:
        /* <DEDUP_REMOVED lines=43> */
.L_x_10774:
        /* <DEDUP_REMOVED lines=8> */
.L_x_10773:
[----:B------:R-:W-:Y:S05]  /*14b0*/  BSYNC B1 ;  /* 0x0000000000017941 */ /* 0x000fea0003800000 */
.L_x_10772:
        /* <DEDUP_REMOVED lines=10> */
.L_x_10777:
        /* <DEDUP_REMOVED lines=52> */
.L_x_10776:
[----:B------:R-:W-:Y:S05]  /*18a0*/  BSYNC B1 ;  /* 0x0000000000017941 */ /* 0x000fea0003800000 */
.L_x_10775:
        /* <DEDUP_REMOVED lines=31> */
.L_x_10779:
[----:B------:R-:W-:Y:S05]  /*1aa0*/  BSYNC B1 ;  /* 0x0000000000017941 */ /* 0x000fea0003800000 */
.L_x_10778:
        /* <DEDUP_REMOVED lines=14> */
.L_x_10771:
[----:B------:R-:W-:Y:S05]  /*1b90*/  BSYNC B0 ;  /* 0x0000000000007941 */ /* 0x000fea0003800000 */
.L_x_10770:
        /* <DEDUP_REMOVED lines=24> */
.L_x_10781:
[----:B------:R-:W-:Y:S05]  /*1d20*/  BSYNC B0 ;  /* 0x0000000000007941 */ /* 0x000fea0003800000 */
.L_x_10780:
        /* <DEDUP_REMOVED lines=78> */
.L_x_10757:
        /* <DEDUP_REMOVED lines=20> */
.L_x_10758:
[----:B------:R-:W-:Y:S01]  /*2350*/  HFMA2.MMA R16, -RZ, RZ, 0, 1.847743988037109375e-06 ;  /* 0x0000001fff107435 */ /* 0x000fe200000001ff */
[----:B------:R-:W-:Y:S01]  /*2360*/  MOV R10, 0xff7fffff ;  /* 0xff7fffff000a7802 */ /* 0x000fe20000000f00 */
[----:B------:R-:W-:Y:S01]  /*2370*/  IMAD.MOV.U32 R15, RZ, RZ, 0x10 ;  /* 0x00000010ff0f7424 */ /* 0x000fe200078e00ff */
[----:B------:R-:W-:Y:S01]  /*2380*/  MOV R12, 0x23b0 ;  /* 0x000023b0000c7802 */ /* 0x000fe20000000f00 */
[----:B------:R-:W-:Y:S02]  /*2390*/  IMAD.MOV.U32 R17, RZ, RZ, -0x1 ;  /* 0xffffffffff117424 */ /* 0x000fe400078e00ff */
[----:B0-----:R-:W-:Y:S05]  /*23a0*/  CALL.REL.NOINC `($__internal_254_$__cuda_sm70_shflsync_bfly_p) ;  /* 0x0000010000007944 */ /* 0x001fea0003c00000 */
[----:B01----:R-:W-:Y:S01]  /*23b0*/  MOV R10, R15 ;  /* 0x0000000f000a7202 */ /* 0x003fe20000000f00 */
[----:B------:R-:W-:Y:S05]  /*23c0*/  BRA `(.L_x_10782) ;  /* 0xffffde4000007947 */ /* 0x000fea000383ffff */
.L_x_10759:
[----:B------:R-:W-:Y:S01]  /*23d0*/  HFMA2.MMA R15, -RZ, RZ, 0, 4.76837158203125e-07 ;  /* 0x00000008ff0f7435 */ /* 0x000fe200000001ff */
[----:B------:R-:W-:Y:S01]  /*23e0*/  IMAD.MOV.U32 R10, RZ, RZ, R18 ;  /* 0x000000ffff0a7224 */ /* 0x000fe200078e0012 */
[----:B------:R-:W-:Y:S01]  /*23f0*/  MOV R16, 0x1f ;  /* 0x0000001f00107802 */ /* 0x000fe20000000f00 */
[----:B------:R-:W-:Y:S01]  /*2400*/  IMAD.MOV.U32 R17, RZ, RZ, -0x1 ;  /* 0xffffffffff117424 */ /* 0x000fe200078e00ff */
[----:B------:R-:W-:Y:S02]  /*2410*/  MOV R12, 0x2430 ;  /* 0x00002430000c7802 */ /* 0x000fe40000000f00 */
[----:B0-----:R-:W-:Y:S05]  /*2420*/  CALL.REL.NOINC `($__internal_254_$__cuda_sm70_shflsync_bfly_p) ;  /* 0x0000008000007944 */ /* 0x001fea0003c00000 */
[----:B01----:R-:W-:Y:S01]  /*2430*/  FMNMX.FTZ R10, R18, R15, !PT ;  /* 0x0000000f120a7209 */ /* 0x003fe20007810000 */
[----:B------:R-:W-:Y:S01]  /*2440*/  HFMA2.MMA R15, -RZ, RZ, 0, 2.384185791015625e-07 ;  /* 0x00000004ff0f7435 */ /* 0x000fe200000001ff */
[----:B------:R-:W-:Y:S01]  /*2450*/  MOV R16, 0x1f ;  /* 0x0000001f00107802 */ /* 0x000fe20000000f00 */
[----:B------:R-:W-:Y:S01]  /*2460*/  IMAD.MOV.U32 R17, RZ, RZ, -0x1 ;  /* 0xffffffffff117424 */ /* 0x000fe200078e00ff */
[----:B------:R-:W-:-:S03]  /*2470*/  MOV R12, 0x2490 ;  /* 0x00002490000c7802 */ /* 0x000fc60000000f00 */
[----:B------:R-:W-:Y:S05]  /*2480*/  CALL.REL.NOINC `($__internal_254_$__cuda_sm70_shflsync_bfly_p) ;  /* 0x0000002000007944 */ /* 0x000fea0003c00000 */
[----:B-1----:R-:W-:Y:S01]  /*2490*/  MOV R13, R15 ;  /* 0x0000000f000d7202 */ /* 0x002fe20000000f00 */
[----:B0-----:R-:W-:Y:S05]  /*24a0*/  BRA `(.L_x_10783) ;  /* 0xffffddc000007947 */ /* 0x001fea000383ffff */
        .weak           $__internal_254_$__cuda_sm70_shflsync_bfly_p
        .type           $__internal_254_$__cuda_sm70_shflsync_bfly_p,@function
        .size           $__internal_254_$__cuda_sm70_shflsync_bfly_p,(.L_x_24915 - $__internal_254_$__cuda_sm70_shflsync_bfly_p)
$__internal_254_$__cuda_sm70_shflsync_bfly_p:
[----:B------:R-:W-:Y:S01]  /*24b0*/  HFMA2.MMA R13, -RZ, RZ, 0, 0 ;  /* 0x00000000ff0d7435 */ /* 0x000fe200000001ff */
[----:B------:R-:W-:Y:S04]  /*24c0*/  WARPSYNC R17 ;  /* 0x0000001100007348 */ /* 0x000fe80003800000 */
[----:B------:R0:W1:Y:S01]  /*24d0*/  SHFL.BFLY PT, R15, R10, R15, R16 ;  /* 0x0c00000f0a0f7389 */ /* 0x00006200000e0010 */
[----:B------:R-:W-:Y:S05]  /*24e0*/  RET.REL.NODEC R12 `(_ZN4vllm25paged_attention_v2_kernelIthLi128ELi8ELi128ELNS_18Fp8KVCacheDataTypeE1ELb0ELi512EEEvPfS2_PT_PKS3_PKT0_S9_ifPKiSB_iPKfiiiSD_SD_iiiii) ;  /* 0xffffdb100c007950 */ /* 0x000fea0003c3ffff */
.L_x_10784:
        /* <DEDUP_REMOVED lines=9> */
.L_x_24915:


//--------------------- .text._ZN4vllm25paged_attention_v2_kernelIthLi120ELi8ELi128ELNS_18Fp8KVCacheDataTypeE1ELb0ELi512EEEvPfS2_PT_PKS3_PKT0_S9_ifPKiSB_iPKfiiiSD_SD_iiiii --------------------------
	.section	.text._ZN4vllm25paged_attention_v2_kernelIthLi120ELi8ELi128ELNS_18Fp8KVCacheDataTypeE1ELb0ELi512EEEvPfS2_PT_PKS3_PKT0_S9_ifPKiSB_iPKfiiiSD_SD_iiiii,"ax",@progbits
	.sectioninfo	@"SHI_REGISTERS=32"
	.align	128
        .global         _ZN4vllm25paged_attention_v2_kernelIthLi120ELi8ELi128ELNS_18Fp8KVCacheDataTypeE1ELb0ELi512EEEvPfS2_PT_PKS3_PKT0_S9_ifPKiSB_iPKfiiiSD_SD_iiiii
        .type           _ZN4vllm25paged_attention_v2_kernelIthLi120ELi8ELi128ELNS_18Fp8KVCacheDataTypeE1ELb0ELi512EEEvPfS2_PT_PKS3_PKT0_S9_ifPKiSB_iPKfiiiSD_SD_iiiii,@function
        .size           _ZN4vllm25paged_attention_v2_kernelIthLi120ELi8ELi128ELNS_18Fp8KVCacheDataTypeE1ELb0ELi512EEEvPfS2_PT_PKS3_PKT0_S9_ifPKiSB_iPKfiiiSD_SD_iiiii,(.L_x_24916 - _ZN4vllm25paged_attention_v2_kernelIthLi120ELi8ELi128ELNS_18Fp8KVCacheDataTypeE1ELb0ELi512EEEvPfS2_PT_PKS3_PKT0_S9_ifPKiSB_iPKfiiiSD_SD_iiiii)
        .other          _ZN4vllm25paged_attention_v2_kernelIthLi120ELi8ELi128ELNS_18Fp8KVCacheDataTypeE1ELb0ELi512EEEvPfS2_PT_PKS3_PKT0_S9_ifPKiSB_iPKfiiiSD_SD_iiiii,@"STO_CUDA_ENTRY STV_DEFAULT"
_ZN4vllm25paged_attention_v2_kernelIthLi120ELi8ELi128ELNS_18Fp8KVCacheDataTypeE1ELb0ELi512EEEvPfS2_PT_PKS3_PKT0_S9_ifPKiSB_iPKfiiiSD_SD_iiiii:
.text._ZN4vllm25paged_attention_v2_kernelIthLi120ELi8ELi128ELNS_18Fp8KVCacheDataTypeE1ELb0ELi512EEEvPfS2_PT_PKS3_PKT0_S9_ifPKiSB_iPKfiiiSD_SD_iiiii:
        /* <DEDUP_REMOVED lines=33> */
.L_x_10818:
[----:B------:R-:W-:Y:S02]  /*0210*/  FMNMX.FTZ R18, R10, -3.40282346638528859812e+38, !PT ;  /* 0xff7fffff0a127809 */ /* 0x000fe40007810000 */
[----:B------:R-:W-:Y:S01]  /*0220*/  MOV R14, 0xff7fffff ;  /* 0xff7fffff000e7802 */ /* 0x000fe20000000f00 */
[----:B------:R-:W-:Y:S05]  /*0230*/  BRA.DIV ~URZ, `(.L_x_10787) ;  /* 0x000022a27f007947 */ /* 0x000fea000b800000 */
[----:B------:R-:W1:Y:S02]  /*0240*/  SHFL.BFLY PT, R10, R18, 0x8, 0x1f ;  /* 0x0d001f00120a7f89 */ /* 0x000e6400000e0000 */
[----:B-1----:R-:W-:-:S05]  /*0250*/  FMNMX.FTZ R10, R18, R10, !PT ;  /* 0x0000000a120a7209 */ /* 0x002fca0007810000 */
[----:B------:R1:W2:Y:S02]  /*0260*/  SHFL.BFLY PT, R13, R10, 0x4, 0x1f ;  /* 0x0c801f000a0d7f89 */ /* 0x0002a400000e0000 */
.L_x_10819:
        /* <DEDUP_REMOVED lines=35> */
.L_x_10792:
        /* <DEDUP_REMOVED lines=11> */
.L_x_10791:
[----:B------:R-:W-:Y:S05]  /*0550*/  BSYNC B1 ;  /* 0x0000000000017941 */ /* 0x000fea0003800000 */
.L_x_10790:
        /* <DEDUP_REMOVED lines=10> */
.L_x_10795:
        /* <DEDUP_REMOVED lines=100> */
.L_x_10794:
[----:B------:R-:W-:Y:S05]  /*0c40*/  BSYNC B1 ;  /* 0x0000000000017941 */ /* 0x000fea0003800000 */
.L_x_10793:
        /* <DEDUP_REMOVED lines=55> */
.L_x_10797:
[----:B------:R-:W-:Y:S05]  /*0fc0*/  BSYNC B1 ;  /* 0x0000000000017941 */ /* 0x000fea0003800000 */
.L_x_10796:
        /* <DEDUP_REMOVED lines=26> */
.L_x_10789:
[----:B------:R-:W-:Y:S05]  /*1170*/  BSYNC B0 ;  /* 0x0000000000007941 */ /* 0x000fea0003800000 */
.L_x_10788:
        /* <DEDUP_REMOVED lines=43> */
.L_x_10802:
        /* <DEDUP_REMOVED lines=8> */
.L_x_10801:
[----:B------:R-:W-:Y:S05]  /*14b0*/  BSYNC B1 ;  /* 0x0000000000017941 */ /* 0x000fea0003800000 */
.L_x_10800:
        /* <DEDUP_REMOVED lines=10> */
.L_x_10805:
        /* <DEDUP_REMOVED lines=52> */
.L_x_10804:
[----:B------:R-:W-:Y:S05]  /*18a0*/  BSYNC B1 ;  /* 0x0000000000017941 */ /* 0x000fea0003800000 */
.L_x_10803:
        /* <DEDUP_REMOVED lines=31> */
.L_x_10807:
[----:B------:R-:W-:Y:S05]  /*1aa0*/  BSYNC B1 ;  /* 0x0000000000017941 */ /* 0x000fea0003800000 */
.L_x_10806:
        /* <DEDUP_REMOVED lines=14> */
.L_x_10799:
[----:B------:R-:W-:Y:S05]  /*1b90*/  BSYNC B0 ;  /* 0x0000000000007941 */ /* 0x000fea0003800000 */
.L_x_10798:
        /* <DEDUP_REMOVED lines=28> */
.L_x_10809:
[----:B------:R-:W-:Y:S05]  /*1d60*/  BSYNC B0 ;  /* 0x0000000000007941 */ /* 0x000fea0003800000 */
.L_x_10808:
        /* <DEDUP_REMOVED lines=12> */
.L_x_10811:
[----:B------:R-:W-:Y:S05]  /*1e30*/  BSYNC B0 ;  /* 0x0000000000007941 */ /* 0x000fea0003800000 */
.L_x_10810:
        /* <DEDUP_REMOVED lines=12> */
.L_x_10813:
[----:B------:R-:W-:Y:S05]  /*1f00*/  BSYNC B0 ;  /* 0x0000000000007941 */ /* 0x000fea0003800000 */
.L_x_10812:
        /* <DEDUP_REMOVED lines=8> */
.L_x_10815:
[----:B------:R-:W-:Y:S05]  /*1f90*/  BSYNC B0 ;  /* 0x0000000000007941 */ /* 0x000fea0003800000 */
.L_x_10814:
        /* <DEDUP_REMOVED lines=12> */
.L_x_10817:
[----:B------:R-:W-:Y:S05]  /*2060*/  BSYNC B0 ;  /* 0x0000000000007941 */ /* 0x000fea0003800000 */
.L_x_10816:
        /* <DEDUP_REMOVED lines=43> */
.L_x_10785:
        /* <DEDUP_REMOVED lines=20> */
.L_x_10786:
[----:B------:R-:W-:Y:S01]  /*2460*/  HFMA2.MMA R16, -RZ, RZ, 0, 1.847743988037109375e-06 ;  /* 0x0000001fff107435 */ /* 0x000fe200000001ff */
[----:B------:R-:W-:Y:S01]  /*2470*/  MOV R10, 0xff7fffff ;  /* 0xff7fffff000a7802 */ /* 0x000fe20000000f00 */
[----:B------:R-:W-:Y:S01]  /*2480*/  IMAD.MOV.U32 R15, RZ, RZ, 0x10 ;  /* 0x00000010ff0f7424 */ /* 0x000fe200078e00ff */
[----:B------:R-:W-:Y:S01]  /*2490*/  MOV R12, 0x24c0 ;  /* 0x000024c0000c7802 */ /* 0x000fe20000000f00 */
[----:B------:R-:W-:Y:S02]  /*24a0*/  IMAD.MOV.U32 R17, RZ, RZ, -0x1 ;  /* 0xffffffffff117424 */ /* 0x000fe400078e00ff */
[----:B0-----:R-:W-:Y:S05]  /*24b0*/  CALL.REL.NOINC `($__internal_255_$__cuda_sm70_shflsync_bfly_p) ;  /* 0x0000010000007944 */ /* 0x001fea0003c00000 */
[----:B01----:R-:W-:Y:S01]  /*24c0*/  MOV R10, R15 ;  /* 0x0000000f000a7202 */ /* 0x003fe20000000f00 */
[----:B------:R-:W-:Y:S05]  /*24d0*/  BRA `(.L_x_10818) ;  /* 0xffffdd3000007947 */ /* 0x000fea000383ffff */
.L_x_10787:
[----:B------:R-:W-:Y:S01]  /*24e0*/  HFMA2.MMA R15, -RZ, RZ, 0, 4.76837158203125e-07 ;  /* 0x00000008ff0f7435 */ /* 0x000fe200000001ff */
[----:B------:R-:W-:Y:S01]  /*24f0*/  IMAD.MOV.U32 R10, RZ, RZ, R18 ;  /* 0x000000ffff0a7224 */ /* 0x000fe200078e0012 */
[----:B------:R-:W-:Y:S01]  /*2500*/  MOV R17, 0xffffffff ;  /* 0xffffffff00117802 */ /* 0x000fe20000000f00 */
[----:B------:R-:W-:Y:S01]  /*2510*/  IMAD.MOV.U32 R16, RZ, RZ, 0x1f ;  /* 0x0000001fff107424 */ /* 0x000fe200078e00ff */
[----:B------:R-:W-:Y:S02]  /*2520*/  MOV R12, 0x2540 ;  /* 0x00002540000c7802 */ /* 0x000fe40000000f00 */
[----:B0-----:R-:W-:Y:S05]  /*2530*/  CALL.REL.NOINC `($__internal_255_$__cuda_sm70_shflsync_bfly_p) ;  /* 0x0000008000007944 */ /* 0x001fea0003c00000 */
[----:B0-----:R-:W-:Y:S01]  /*2540*/  HFMA2.MMA R16, -RZ, RZ, 0, 1.847743988037109375e-06 ;  /* 0x0000001fff107435 */ /* 0x001fe200000001ff */
[----:B-1----:R-:W-:Y:S01]  /*2550*/  FMNMX.FTZ R10, R18, R15, !PT ;  /* 0x0000000f120a7209 */ /* 0x002fe20007810000 */
[----:B------:R-:W-:Y:S01]  /*2560*/  IMAD.MOV.U32 R15, RZ, RZ, 0x4 ;  /* 0x00000004ff0f7424 */ /* 0x000fe200078e00ff */
[----:B------:R-:W-:Y:S01]  /*2570*/  MOV R12, 0x25a0 ;  /* 0x000025a0000c7802 */ /* 0x000fe20000000f00 */
[----:B------:R-:W-:-:S02]  /*2580*/  IMAD.MOV.U32 R17, RZ, RZ, -0x1 ;  /* 0xffffffffff117424 */ /* 0x000fc400078e00ff */
[----:B------:R-:W-:Y:S05]  /*2590*/  CALL.REL.NOINC `($__internal_255_$__cuda_sm70_shflsync_bfly_p) ;  /* 0x0000002000007944 */ /* 0x000fea0003c00000 */
[----:B-1----:R-:W-:Y:S01]  /*25a0*/  MOV R13, R15 ;  /* 0x0000000f000d7202 */ /* 0x002fe20000000f00 */
[----:B0-----:R-:W-:Y:S05]  /*25b0*/  BRA `(.L_x_10819) ;  /* 0xffffdcb000007947 */ /* 0x001fea000383ffff */
        .weak           $__internal_255_$__cuda_sm70_shflsync_bfly_p
        .type           $__internal_255_$__cuda_sm70_shflsync_bfly_p,@function
        .size           $__internal_255_$__cuda_sm70_shflsync_bfly_p,(.L_x_24916 - $__internal_255_$__cuda_sm70_shflsync_bfly_p)
$__internal_255_$__cuda_sm70_shflsync_bfly_p:
[----:B------:R-:W-:Y:S01]  /*25c0*/  HFMA2.MMA R13, -RZ, RZ, 0, 0 ;  /* 0x00000000ff0d7435 */ /* 0x000fe200000001ff */
[----:B------:R-:W-:Y:S04]  /*25d0*/  WARPSYNC R17 ;  /* 0x0000001100007348 */ /* 0x000fe80003800000 */
[----:B------:R0:W1:Y:S01]  /*25e0*/  SHFL.BFLY PT, R15, R10, R15, R16 ;  /* 0x0c00000f0a0f7389 */ /* 0x00006200000e0010 */
[----:B------:R-:W-:Y:S05]  /*25f0*/  RET.REL.NODEC R12 `(_ZN4vllm25paged_attention_v2_kernelIthLi120ELi8ELi128ELNS_18Fp8KVCacheDataTypeE1ELb0ELi512EEEvPfS2_PT_PKS3_PKT0_S9_ifPKiSB_iPKfiiiSD_SD_iiiii) ;  /* 0xffffda000c007950 */ /* 0x000fea0003c3ffff */
.L_x_10820:
        /* <DEDUP_REMOVED lines=16> */
.L_x_24916:


//--------------------- .text._ZN4vllm25paged_attention_v2_kernelIthLi112ELi8ELi128ELNS_18Fp8KVCacheDataTypeE1ELb0ELi512EEEvPfS2_PT_PKS3_PKT0_S9_ifPKiSB_iPKfiiiSD_SD_iiiii --------------------------
	.section	.text._ZN4vllm25paged_attention_v2_kernelIthLi112ELi8ELi128ELNS_18Fp8KVCacheDataTypeE1ELb0ELi512EEEvPfS2_PT_PKS3_PKT0_S9_ifPKiSB_iPKfiiiSD_SD_iiiii,"ax",@progbits
	.sectioninfo	@"SHI_REGISTERS=32"
	.align	128
        .global         _ZN4vllm25paged_attention_v2_kernelIthLi112ELi8ELi128ELNS_18Fp8KVCacheDataTypeE1ELb0ELi512EEEvPfS2_PT_PKS3_PKT0_S9_ifPKiSB_iPKfiiiSD_SD_iiiii
        .type           _ZN4vllm25paged_attention_v2_kernelIthLi112ELi8ELi128ELNS_18Fp8KVCacheDataTypeE1ELb0ELi512EEEvPfS2_PT_PKS3_PKT0_S9_ifPKiSB_iPKfiiiSD_SD_iiiii,@function
        .size           _ZN4vllm25paged_attention_v2_kernelIthLi112ELi8ELi128ELNS_18Fp8KVCacheDataTypeE1ELb0ELi512EEEvPfS2_PT_PKS3_PKT0_S9_ifPKiSB_iPKfiiiSD_SD_iiiii,(.L_x_24917 - _ZN4vllm25paged_attention_v2_kernelIthLi112ELi8ELi128ELNS_18Fp8KVCacheDataTypeE1ELb0ELi512EEEvPfS2_PT_PKS3_PKT0_S9_ifPKiSB_iPKfiiiSD_SD_iiiii)
        .other          _ZN4vllm25paged_attention_v2_kernelIthLi112ELi8ELi128ELNS_18Fp8KVCacheDataTypeE1ELb0ELi512EEEvPfS2_PT_PKS3_PKT0_S9_ifPKiSB_iPKfiiiSD_SD_iiiii,@"STO_CUDA_ENTRY STV_DEFAULT"
_ZN4vllm25paged_attention_v2_kernelIthLi112ELi8ELi128ELNS_18Fp8KVCacheDataTypeE1ELb0ELi512EEEvPfS2_PT_PKS3_PKT0_S9_ifPKiSB_iPKfiiiSD_SD_iiiii:
.text._ZN4vllm25paged_attention_v2_kernelIthLi112ELi8ELi128ELNS_18Fp8KVCacheDataTypeE1ELb0ELi512EEEvPfS2_PT_PKS3_PKT0_S9_ifPKiSB_iPKfiiiSD_SD_iiiii:
        /* <DEDUP_REMOVED lines=33> */
.L_x_10854:
[----:B------:R-:W-:Y:S02]  /*0210*/  FMNMX.FTZ R18, R10, -3.40282346638528859812e+38, !PT ;  /* 0xff7fffff0a127809 */ /* 0x000fe40007810000 */
[----:B------:R-:W-:Y:S01]  /*0220*/  MOV R14, 0xff7fffff ;  /* 0xff7fffff000e7802 */ /* 0x000fe20000000f00 */
[----:B------:R-:W-:Y:S05]  /*0230*/  BRA.DIV ~URZ, `(.L_x_10823) ;  /* 0x000022a27f007947 */ /* 0x000fea000b800000 */
[----:B------:R-:W1:Y:S02]  /*0240*/  SHFL.BFLY PT, R10, R18, 0x8, 0x1f ;  /* 0x0d001f00120a7f89 */ /* 0x000e6400000e0000 */
[----:B-1----:R-:W-:-:S05]  /*0250*/  FMNMX.FTZ R10, R18, R10, !PT ;  /* 0x0000000a120a7209 */ /* 0x002fca0007810000 */
[----:B------:R1:W2:Y:S02]  /*0260*/  SHFL.BFLY PT, R13, R10, 0x4, 0x1f ;  /* 0x0c801f000a0d7f89 */ /* 0x0002a400000e0000 */
.L_x_10855:
        /* <DEDUP_REMOVED lines=35> */
.L_x_10828:
        /* <DEDUP_REMOVED lines=11> */
.L_x_10827:
[----:B------:R-:W-:Y:S05]  /*0550*/  BSYNC B1 ;  /* 0x0000000000017941 */ /* 0x000fea0003800000 */
.L_x_10826:
        /* <DEDUP_REMOVED lines=10> */
.L_x_10831:
        /* <DEDUP_REMOVED lines=100> */
.L_x_10830:
[----:B------:R-:W-:Y:S05]  /*0c40*/  BSYNC B1 ;  /* 0x0000000000017941 */ /* 0x000fea0003800000 */
.L_x_10829:
        /* <DEDUP_REMOVED lines=55> */
.L_x_10833:
[----:B------:R-:W-:Y:S05]  /*0fc0*/  BSYNC B1 ;  /* 0x0000000000017941 */ /* 0x000fea0003800000 */
.L_x_10832:
        /* <DEDUP_REMOVED lines=26> */
.L_x_10825:
[----:B------:R-:W-:Y:S05]  /*1170*/  BSYNC B0 ;  /* 0x0000000000007941 */ /* 0x000fea0003800000 */
.L_x_10824:
        /* <DEDUP_REMOVED lines=43> */
.L_x_10838:
        /* <DEDUP_REMOVED lines=8> */
.L_x_10837:
[----:B------:R-:W-:Y:S05]  /*14b0*/  BSYNC B1 ;  /* 0x0000000000017941 */ /* 0x000fea0003800000 */
.L_x_10836:
        /* <DEDUP_REMOVED lines=10> */
.L_x_10841:
        /* <DEDUP_REMOVED lines=52> */
.L_x_10840:
[----:B------:R-:W-:Y:S05]  /*18a0*/  BSYNC B1 ;  /* 0x0000000000017941 */ /* 0x000fea0003800000 */
.L_x_10839:
        /* <DEDUP_REMOVED lines=31> */
.L_x_10843:
[----:B------:R-:W-:Y:S05]  /*1aa0*/  BSYNC B1 ;  /* 0x0000000000017941 */ /* 0x000fea0003800000 */
.L_x_10842:
        /* <DEDUP_REMOVED lines=14> */
.L_x_10835:
[----:B------:R-:W-:Y:S05]  /*1b90*/  BSYNC B0 ;  /* 0x0000000000007941 */ /* 0x000fea0003800000 */
.L_x_10834:
        /* <DEDUP_REMOVED lines=28> */
.L_x_10845:
[----:B------:R-:W-:Y:S05]  /*1d60*/  BSYNC B0 ;  /* 0x0000000000007941 */ /* 0x000fea0003800000 */
.L_x_10844:
        /* <DEDUP_REMOVED lines=12> */
.L_x_10847:
[----:B------:R-:W-:Y:S05]  /*1e30*/  BSYNC B0 ;  /* 0x0000000000007941 */ /* 0x000fea0003800000 */
.L_x_10846:
        /* <DEDUP_REMOVED lines=12> */
.L_x_10849:
[----:B------:R-:W-:Y:S05]  /*1f00*/  BSYNC B0 ;  /* 0x0000000000007941 */ /* 0x000fea0003800000 */
.L_x_10848:
        /* <DEDUP_REMOVED lines=8> */
.L_x_10851:
[----:B------:R-:W-:Y:S05]  /*1f90*/  BSYNC B0 ;  /* 0x0000000000007941 */ /* 0x000fea0003800000 */
.L_x_10850:
        /* <DEDUP_REMOVED lines=12> */
.L_x_10853:
[----:B------:R-:W-:Y:S05]  /*2060*/  BSYNC B0 ;  /* 0x0000000000007941 */ /* 0x000fea0003800000 */
.L_x_10852:
        /* <DEDUP_REMOVED lines=43> */
.L_x_10821:
        /* <DEDUP_REMOVED lines=20> */
.L_x_10822:
[----:B------:R-:W-:Y:S01]  /*2460*/  HFMA2.MMA R16, -RZ, RZ, 0, 1.847743988037109375e-06 ;  /* 0x0000001fff107435 */ /* 0x000fe200000001ff */
[----:B------:R-:W-:Y:S01]  /*2470*/  MOV R10, 0xff7fffff ;  /* 0xff7fffff000a7802 */ /* 0x000fe20000000f00 */
[----:B------:R-:W-:Y:S01]  /*2480*/  IMAD.MOV.U32 R15, RZ, RZ, 0x10 ;  /* 0x00000010ff0f7424 */ /* 0x000fe200078e00ff */
[----:B------:R-:W-:Y:S01]  /*2490*/  MOV R12, 0x24c0 ;  /* 0x000024c0000c7802 */ /* 0x000fe20000000f00 */
[----:B------:R-:W-:Y:S02]  /*24a0*/  IMAD.MOV.U32 R17, RZ, RZ, -0x1 ;  /* 0xffffffffff117424 */ /* 0x000fe400078e00ff */
[----:B0-----:R-:W-:Y:S05]  /*24b0*/  CALL.REL.NOINC `($__internal_256_$__cuda_sm70_shflsync_bfly_p) ;  /* 0x0000010000007944 */ /* 0x001fea0003c00000 */
[----:B01----:R-:W-:Y:S01]  /*24c0*/  MOV R10, R15 ;  /* 0x0000000f000a7202 */ /* 0x003fe20000000f00 */
[----:B------:R-:W-:Y:S05]  /*24d0*/  BRA `(.L_x_10854) ;  /* 0xffffdd3000007947 */ /* 0x000fea000383ffff */
.L_x_10823:
[----:B------:R-:W-:Y:S01]  /*24e0*/  HFMA2.MMA R15, -RZ, RZ, 0, 4.76837158203125e-07 ;  /* 0x00000008ff0f7435 */ /* 0x000fe200000001ff */
[----:B------:R-:W-:Y:S01]  /*24f0*/  IMAD.MOV.U32 R10, RZ, RZ, R18 ;  /* 0x000000ffff0a7224 */ /* 0x000fe200078e0012 */
[----:B------:R-:W-:Y:S01]  /*2500*/  MOV R17, 0xffffffff ;  /* 0xffffffff00117802 */ /* 0x000fe20000000f00 */
[----:B------:R-:W-:Y:S01]  /*2510*/  IMAD.MOV.U32 R16, RZ, RZ, 0x1f ;  /* 0x0000001fff107424 */ /* 0x000fe200078e00ff */
[----:B------:R-:W-:Y:S02]  /*2520*/  MOV R12, 0x2540 ;  /* 0x00002540000c7802 */ /* 0x000fe40000000f00 */
[----:B0-----:R-:W-:Y:S05]  /*2530*/  CALL.REL.NOINC `($__internal_256_$__cuda_sm70_shflsync_bfly_p) ;  /* 0x0000008000007944 */ /* 0x001fea0003c00000 */
[----:B0-----:R-:W-:Y:S01]  /*2540*/  HFMA2.MMA R16, -RZ, RZ, 0, 1.847743988037109375e-06 ;  /* 0x0000001fff107435 */ /* 0x001fe200000001ff */
[----:B-1----:R-:W-:Y:S01]  /*2550*/  FMNMX.FTZ R10, R18, R15, !PT ;  /* 0x0000000f120a7209 */ /* 0x002fe20007810000 */
[----:B------:R-:W-:Y:S01]  /*2560*/  IMAD.MOV.U32 R15, RZ, RZ, 0x4 ;  /* 0x00000004ff0f7424 */ /* 0x000fe200078e00ff */
[----:B------:R-:W-:Y:S01]  /*2570*/  MOV R12, 0x25a0 ;  /* 0x000025a0000c7802 */ /* 0x000fe20000000f00 */
[----:B------:R-:W-:-:S02]  /*2580*/  IMAD.MOV.U32 R17, RZ, RZ, -0x1 ;  /* 0xffffffffff117424 */ /* 0x000fc400078e00ff */
[----:B------:R-:W-:Y:S05]  /*2590*/  CALL.REL.NOINC `($__internal_256_$__cuda_sm70_shflsync_bfly_p) ;  /* 0x0000002000007944 */ /* 0x000fea0003c00000 */
[----:B-1----:R-:W-:Y:S01]  /*25a0*/  MOV R13, R15 ;  /* 0x0000000f000d7202 */ /* 0x002fe20000000f00 */
[----:B0-----:R-:W-:Y:S05]  /*25b0*/  BRA `(.L_x_10855) ;  /* 0xffffdcb000007947 */ /* 0x001fea000383ffff */
        .weak           $__internal_256_$__cuda_sm70_shflsync_bfly_p
        .type           $__internal_256_$__cuda_sm70_shflsync_bfly_p,@function
        .size           $__internal_256_$__cuda_sm70_shflsync_bfly_p,(.L_x_24917 - $__internal_256_$__cuda_sm70_shflsync_bfly_p)
$__internal_256_$__cuda_sm70_shflsync_bfly_p:
[----:B------:R-:W-:Y:S01]  /*25c0*/  HFMA2.MMA R13, -RZ, RZ, 0, 0 ;  /* 0x00000000ff0d7435 */ /* 0x000fe200000001ff */
[----:B------:R-:W-:Y:S04]  /*25d0*/  WARPSYNC R17 ;  /* 0x0000001100007348 */ /* 0x000fe80003800000 */
[----:B------:R0:W1:Y:S01]  /*25e0*/  SHFL.BFLY PT, R15, R10, R15, R16 ;  /* 0x0c00000f0a0f7389 */ /* 0x00006200000e0010 */
[----:B------:R-:W-:Y:S05]  /*25f0*/  RET.REL.NODEC R12 `(_ZN4vllm25paged_attention_v2_kernelIthLi112ELi8ELi128ELNS_18Fp8KVCacheDataTypeE1ELb0ELi512EEEvPfS2_PT_PKS3_PKT0_S9_ifPKiSB_iPKfiiiSD_SD_iiiii) ;  /* 0xffffda000c007950 */ /* 0x000fea0003c3ffff */
.L_x_10856:
        /* <DEDUP_REMOVED lines=16> */
.L_x_24917:


//--------------------- .text._ZN4vllm25paged_attention_v2_kernelIthLi96ELi8ELi128ELNS_18Fp8KVCacheDataTypeE1ELb0ELi512EEEvPfS2_PT_PKS3_PKT0_S9_ifPKiSB_iPKfiiiSD_SD_iiiii --------------------------
	.section	.text._ZN4vllm25paged_attention_v2_kernelIthLi96ELi8ELi128ELNS_18Fp8KVCacheDataTypeE1ELb0ELi512EEEvPfS2_PT_PKS3_PKT0_S9_ifPKiSB_iPKfiiiSD_SD_iiiii,"ax",@progbits
	.sectioninfo	@"SHI_REGISTERS=32"
	.align	128
        .global         _ZN4vllm25paged_attention_v2_kernelIthLi96ELi8ELi128ELNS_18Fp8KVCacheDataTypeE1ELb0ELi512EEEvPfS2_PT_PKS3_PKT0_S9_ifPKiSB_iPKfiiiSD_SD_iiiii
        .type           _ZN4vllm25paged_attention_v2_kernelIthLi96ELi8ELi128ELNS_18Fp8KVCacheDataTypeE1ELb0ELi512EEEvPfS2_PT_PKS3_PKT0_S9_ifPKiSB_iPKfiiiSD_SD_iiiii,@function
        .size           _ZN4vllm25paged_attention_v2_kernelIthLi96ELi8ELi128ELNS_18Fp8KVCacheDataTypeE1ELb0ELi512EEEvPfS2_PT_PKS3_PKT0_S9_ifPKiSB_iPKfiiiSD_SD_iiiii,(.L_x_24918 - _ZN4vllm25paged_attention_v2_kernelIthLi96ELi8ELi128ELNS_18Fp8KVCacheDataTypeE1ELb0ELi512EEEvPfS2_PT_PKS3_PKT0_S9_ifPKiSB_iPKfiiiSD_SD_iiiii)
        .other          _ZN4vllm25paged_attention_v2_kernelIthLi96ELi8ELi128ELNS_18Fp8KVCacheDataTypeE1ELb0ELi512EEEvPfS2_PT_PKS3_PKT0_S9_ifPKiSB_iPKfiiiSD_SD_iiiii,@"STO_CUDA_ENTRY STV_DEFAULT"
_ZN4vllm25paged_attention_v2_kernelIthLi96ELi8ELi128ELNS_18Fp8KVCacheDataTypeE1ELb0ELi512EEEvPfS2_PT_PKS3_PKT0_S9_ifPKiSB_iPKfiiiSD_SD_iiiii:
.text._ZN4vllm25paged_attention_v2_kernelIthLi96ELi8ELi128ELNS_18Fp8KVCacheDataTypeE1ELb0ELi512EEEvPfS2_PT_PKS3_PKT0_S9_ifPKiSB_iPKfiiiSD_SD_iiiii:
        /* <DEDUP_REMOVED lines=33> */
.L_x_10882:
[----:B------:R-:W-:Y:S02]  /*0210*/  FMNMX.FTZ R18, R10, -3.40282346638528859812e+38, !PT ;  /* 0xff7fffff0a127809 */ /* 0x000fe40007810000 */
[----:B------:R-:W-:Y:S01]  /*0220*/  MOV R14, 0xff7fffff ;  /* 0xff7fffff000e7802 */ /* 0x000fe20000000f00 */
[----:B------:R-:W-:Y:S05]  /*0230*/  BRA.DIV ~URZ, `(.L_x_10859) ;  /* 0x000020b27f007947 */ /* 0x000fea000b800000 */
[----:B------:R-:W1:Y:S02]  /*0240*/  SHFL.BFLY PT, R10, R18, 0x8, 0x1f ;  /* 0x0d001f00120a7f89 */ /* 0x000e6400000e0000 */
[----:B-1----:R-:W-:-:S05]  /*0250*/  FMNMX.FTZ R10, R18, R10, !PT ;  /* 0x0000000a120a7209 */ /* 0x002fca0007810000 */
[----:B------:R1:W2:Y:S02]  /*0260*/  SHFL.BFLY PT, R13, R10, 0x4, 0x1f ;  /* 0x0c801f000a0d7f89 */ /* 0x0002a400000e0000 */
.L_x_10883:
        /* <DEDUP_REMOVED lines=35> */
.L_x_10864:
        /* <DEDUP_REMOVED lines=11> */
.L_x_10863:
[----:B------:R-:W-:Y:S05]  /*0550*/  BSYNC B1 ;  /* 0x0000000000017941 */ /* 0x000fea0003800000 */
.L_x_10862:
        /* <DEDUP_REMOVED lines=10> */
.L_x_10867:
        /* <DEDUP_REMOVED lines=100> */
.L_x_10866:
[----:B------:R-:W-:Y:S05]  /*0c40*/  BSYNC B1 ;  /* 0x0000000000017941 */ /* 0x000fea0003800000 */
.L_x_10865:
        /* <DEDUP_REMOVED lines=55> */
.L_x_10869:
[----:B------:R-:W-:Y:S05]  /*0fc0*/  BSYNC B1 ;  /* 0x0000000000017941 */ /* 0x000fea0003800000 */
.L_x_10868:
        /* <DEDUP_REMOVED lines=26> */
.L_x_10861:
[----:B------:R-:W-:Y:S05]  /*1170*/  BSYNC B0 ;  /* 0x0000000000007941 */ /* 0x000fea0003800000 */
.L_x_10860:
        /* <DEDUP_REMOVED lines=43> */
.L_x_10874:
        /* <DEDUP_REMOVED lines=8> */
.L_x_10873:
[----:B------:R-:W-:Y:S05]  /*14b0*/  BSYNC B1 ;  /* 0x0000000000017941 */ /* 0x000fea0003800000 */
.L_x_10872:
        /* <DEDUP_REMOVED lines=10> */
.L_x_10877:
        /* <DEDUP_REMOVED lines=52> */
.L_x_10876:
[----:B------:R-:W-:Y:S05]  /*18a0*/  BSYNC B1 ;  /* 0x0000000000017941 */ /* 0x000fea0003800000 */
.L_x_10875:
        /* <DEDUP_REMOVED lines=31> */
.L_x_10879:
[----:B------:R-:W-:Y:S05]  /*1aa0*/  BSYNC B1 ;  /* 0x0000000000017941 */ /* 0x000fea0003800000 */
.L_x_10878:
        /* <DEDUP_REMOVED lines=14> */
.L_x_10871:
[----:B------:R-:W-:Y:S05]  /*1b90*/  BSYNC B0 ;  /* 0x0000000000007941 */ /* 0x000fea0003800000 */
.L_x_10870:
        /* <DEDUP_REMOVED lines=24> */
.L_x_10881:
[----:B------:R-:W-:Y:S05]  /*1d20*/  BSYNC B0 ;  /* 0x0000000000007941 */ /* 0x000fea0003800000 */
.L_x_10880:
        /* <DEDUP_REMOVED lines=64> */
.L_x_10857:
        /* <DEDUP_REMOVED lines=20> */
.L_x_10858:
[----:B------:R-:W-:Y:S01]  /*2270*/  HFMA2.MMA R15, -RZ, RZ, 0, 9.5367431640625e-07 ;  /* 0x00000010ff0f7435 */ /* 0x000fe200000001ff */
[----:B------:R-:W-:Y:S01]  /*2280*/  MOV R10, 0xff7fffff ;  /* 0xff7fffff000a7802 */ /* 0x000fe20000000f00 */
[----:B------:R-:W-:Y:S01]  /*2290*/  IMAD.MOV.U32 R16, RZ, RZ, 0x1f ;  /* 0x0000001fff107424 */ /* 0x000fe200078e00ff */
[----:B------:R-:W-:Y:S02]  /*22a0*/  MOV R17, 0xffffffff ;  /* 0xffffffff00117802 */ /* 0x000fe40000000f00 */
[----:B------:R-:W-:Y:S02]  /*22b0*/  MOV R12, 0x22d0 ;  /* 0x000022d0000c7802 */ /* 0x000fe40000000f00 */
[----:B0-----:R-:W-:Y:S05]  /*22c0*/  CALL.REL.NOINC `($__internal_257_$__cuda_sm70_shflsync_bfly_p) ;  /* 0x0000010000007944 */ /* 0x001fea0003c00000 */
[----:B01----:R-:W-:Y:S01]  /*22d0*/  MOV R10, R15 ;  /* 0x0000000f000a7202 */ /* 0x003fe20000000f00 */
[----:B------:R-:W-:Y:S05]  /*22e0*/  BRA `(.L_x_10882) ;  /* 0xffffdf2000007947 */ /* 0x000fea000383ffff */
.L_x_10859:
[----:B------:R-:W-:Y:S01]  /*22f0*/  HFMA2.MMA R15, -RZ, RZ, 0, 4.76837158203125e-07 ;  /* 0x00000008ff0f7435 */ /* 0x000fe200000001ff */
[----:B------:R-:W-:Y:S01]  /*2300*/  IMAD.MOV.U32 R10, RZ, RZ, R18 ;  /* 0x000000ffff0a7224 */ /* 0x000fe200078e0012 */
[----:B------:R-:W-:Y:S01]  /*2310*/  MOV R16, 0x1f ;  /* 0x0000001f00107802 */ /* 0x000fe20000000f00 */
[----:B------:R-:W-:Y:S01]  /*2320*/  IMAD.MOV.U32 R17, RZ, RZ, -0x1 ;  /* 0xffffffffff117424 */ /* 0x000fe200078e00ff */
[----:B------:R-:W-:-:S02]  /*2330*/  MOV R12, 0x2350 ;  /* 0x00002350000c7802 */ /* 0x000fc40000000f00 */
[----:B0-----:R-:W-:Y:S05]  /*2340*/  CALL.REL.NOINC `($__internal_257_$__cuda_sm70_shflsync_bfly_p) ;  /* 0x0000008000007944 */ /* 0x001fea0003c00000 */
[----:B01----:R-:W-:Y:S01]  /*2350*/  FMNMX.FTZ R10, R18, R15, !PT ;  /* 0x0000000f120a7209 */ /* 0x003fe20007810000 */
[----:B------:R-:W-:Y:S01]  /*2360*/  HFMA2.MMA R15, -RZ, RZ, 0, 2.384185791015625e-07 ;  /* 0x00000004ff0f7435 */ /* 0x000fe200000001ff */
[----:B------:R-:W-:Y:S01]  /*2370*/  MOV R16, 0x1f ;  /* 0x0000001f00107802 */ /* 0x000fe20000000f00 */
[----:B------:R-:W-:Y:S01]  /*2380*/  IMAD.MOV.U32 R17, RZ, RZ, -0x1 ;  /* 0xffffffffff117424 */ /* 0x000fe200078e00ff */
[----:B------:R-:W-:-:S03]  /*2390*/  MOV R12, 0x23b0 ;  /* 0x000023b0000c7802 */ /* 0x000fc60000000f00 */
[----:B------:R-:W-:Y:S05]  /*23a0*/  CALL.REL.NOINC `($__internal_257_$__cuda_sm70_shflsync_bfly_p) ;  /* 0x0000002000007944 */ /* 0x000fea0003c00000 */
[----:B-1----:R-:W-:Y:S01]  /*23b0*/  MOV R13, R15 ;  /* 0x0000000f000d7202 */ /* 0x002fe20000000f00 */
[----:B0-----:R-:W-:Y:S05]  /*23c0*/  BRA `(.L_x_10883) ;  /* 0xffffdea000007947 */ /* 0x001fea000383ffff */
        .weak           $__internal_257_$__cuda_sm70_shflsync_bfly_p
        .type           $__internal_257_$__cuda_sm70_shflsync_bfly_p,@function
        .size           $__internal_257_$__cuda_sm70_shflsync_bfly_p,(.L_x_24918 - $__internal_257_$__cuda_sm70_shflsync_bfly_p)
$__internal_257_$__cuda_sm70_shflsync_bfly_p:
[----:B------:R-:W-:Y:S01]  /*23d0*/  HFMA2.MMA R13, -RZ, RZ, 0, 0 ;  /* 0x00000000ff0d7435 */ /* 0x000fe200000001ff */
[----:B------:R-:W-:Y:S04]  /*23e0*/  WARPSYNC R17 ;  /* 0x0000001100007348 */ /* 0x000fe80003800000 */
[----:B------:R0:W1:Y:S01]  /*23f0*/  SHFL.BFLY PT, R15, R10, R15, R16 ;  /* 0x0c00000f0a0f7389 */ /* 0x00006200000e0010 */
[----:B------:R-:W-:Y:S05]  /*2400*/  RET.REL.NODEC R12 `(_ZN4vllm25paged_attention_v2_kernelIthLi96ELi8ELi128ELNS_18Fp8KVCacheDataTypeE1ELb0ELi512EEEvPfS2_PT_PKS3_PKT0_S9_ifPKiSB_iPKfiiiSD_SD_iiiii) ;  /* 0xffffdbf00c007950 */ /* 0x000fea0003c3ffff */
.L_x_10884:
        /* <DEDUP_REMOVED lines=15> */
.L_x_24918:


//--------------------- .text._ZN4vllm25paged_attention_v2_kernelIthLi80ELi8ELi128ELNS_18Fp8KVCacheDataTypeE1ELb0ELi512EEEvPfS2_PT_PKS3_PKT0_S9_ifPKiSB_iPKfiiiSD_SD_iiiii --------------------------
	.section	.text._ZN4vllm25paged_attention_v2_kernelIthLi80ELi8ELi128ELNS_18Fp8KVCacheDataTypeE1ELb0ELi512EEEvPfS2_PT_PKS3_PKT0_S9_ifPKiSB_iPKfiiiSD_SD_iiiii,"ax",@progbits
	.sectioninfo	@"SHI_REGISTERS=32"
	.align	128
        .global         _ZN4vllm25paged_attention_v2_kernelIthLi80ELi8ELi128ELNS_18Fp8KVCacheDataTypeE1ELb0ELi512EEEvPfS2_PT_PKS3_PKT0_S9_ifPKiSB_iPKfiiiSD_SD_iiiii
        .type           _ZN4vllm25paged_attention_v2_kernelIthLi80ELi8ELi128ELNS_18Fp8KVCacheDataTypeE1ELb0ELi512EEEvPfS2_PT_PKS3_PKT0_S9_ifPKiSB_iPKfiiiSD_SD_iiiii,@function
        .size           _ZN4vllm25paged_attention_v2_kernelIthLi80ELi8ELi128ELNS_18Fp8KVCacheDataTypeE1ELb0ELi512EEEvPfS2_PT_PKS3_PKT0_S9_ifPKiSB_iPKfiiiSD_SD_iiiii,(.L_x_24919 - _ZN4vllm25paged_attention_v2_kernelIthLi80ELi8ELi128ELNS_18Fp8KVCacheDataTypeE1ELb0ELi512EEEvPfS2_PT_PKS3_PKT0_S9_ifPKiSB_iPKfiiiSD_SD_iiiii)
        .other          _ZN4vllm25paged_attention_v2_kernelIthLi80ELi8ELi128ELNS_18Fp8KVCacheDataTypeE1ELb0ELi512EEEvPfS2_PT_PKS3_PKT0_S9_ifPKiSB_iPKfiiiSD_SD_iiiii,@"STO_CUDA_ENTRY STV_DEFAULT"
_ZN4vllm25paged_attention_v2_kernelIthLi80ELi8ELi128ELNS_18Fp8KVCacheDataTypeE1ELb0ELi512EEEvPfS2_PT_PKS3_PKT0_S9_ifPKiSB_iPKfiiiSD_SD_iiiii:
.text._ZN4vllm25paged_attention_v2_kernelIthLi80ELi8ELi128ELNS_18Fp8KVCacheDataTypeE1ELb0ELi512EEEvPfS2_PT_PKS3_PKT0_S9_ifPKiSB_iPKfiiiSD_SD_iiiii:
        /* <DEDUP_REMOVED lines=33> */
.L_x_10918:
[----:B------:R-:W-:Y:S02]  /*0210*/  FMNMX.FTZ R18, R10, -3.40282346638528859812e+38, !PT ;  /* 0xff7fffff0a127809 */ /* 0x000fe40007810000 */
[----:B------:R-:W-:Y:S01]  /*0220*/  MOV R14, 0xff7fffff ;  /* 0xff7fffff000e7802 */ /* 0x000fe20000000f00 */
[----:B------:R-:W-:Y:S05]  /*0230*/  BRA.DIV ~URZ, `(.L_x_10887) ;  /* 0x000021d27f007947 */ /* 0x000fea000b800000 */
[----:B------:R-:W1:Y:S02]  /*0240*/  SHFL.BFLY PT, R10, R18, 0x8, 0x1f ;  /* 0x0d001f00120a7f89 */ /* 0x000e6400000e0000 */
[----:B-1----:R-:W-:-:S05]  /*0250*/  FMNMX.FTZ R10, R18, R10, !PT ;  /* 0x0000000a120a7209 */ /* 0x002fca0007810000 */
[----:B------:R1:W2:Y:S02]  /*0260*/  SHFL.BFLY PT, R13, R10, 0x4, 0x1f ;  /* 0x0c801f000a0d7f89 */ /* 0x0002a400000e0000 */
.L_x_10919:
        /* <DEDUP_REMOVED lines=35> */
.L_x_10892:
        /* <DEDUP_REMOVED lines=11> */
.L_x_10891:
[----:B------:R-:W-:Y:S05]  /*0550*/  BSYNC B1 ;  /* 0x0000000000017941 */ /* 0x000fea0003800000 */
.L_x_10890:
        /* <DEDUP_REMOVED lines=10> */
.L_x_10895:
        /* <DEDUP_REMOVED lines=100> */
.L_x_10894:
[----:B------:R-:W-:Y:S05]  /*0c40*/  BSYNC B1 ;  /* 0x0000000000017941 */ /* 0x000fea0003800000 */
.L_x_10893:
        /* <DEDUP_REMOVED lines=55> */
.L_x_10897:
[----:B------:R-:W-:Y:S05]  /*0fc0*/  BSYNC B1 ;  /* 0x0000000000017941 */ /* 0x000fea0003800000 */
.L_x_10896:
        /* <DEDUP_REMOVED lines=26> */
.L_x_10889:
[----:B------:R-:W-:Y:S05]  /*1170*/  BSYNC B0 ;  /* 0x0000000000007941 */ /* 0x000fea0003800000 */
.L_x_10888:
        /* <DEDUP_REMOVED lines=43> */
.L_x_10902:
        /* <DEDUP_REMOVED lines=8> */
.L_x_10901:
[----:B------:R-:W-:Y:S05]  /*14b0*/  BSYNC B1 ;  /* 0x0000000000017941 */ /* 0x000fea0003800000 */
.L_x_10900:
        /* <DEDUP_REMOVED lines=10> */
.L_x_10905:
        /* <DEDUP_REMOVED lines=52> */
.L_x_10904:
[----:B------:R-:W-:Y:S05]  /*18a0*/  BSYNC B1 ;  /* 0x0000000000017941 */ /* 0x000fea0003800000 */
.L_x_10903:
        /* <DEDUP_REMOVED lines=31> */
.L_x_10907:
[----:B------:R-:W-:Y:S05]  /*1aa0*/  BSYNC B1 ;  /* 0x0000000000017941 */ /* 0x000fea0003800000 */
.L_x_10906:
        /* <DEDUP_REMOVED lines=14> */
.L_x_10899:
[----:B------:R-:W-:Y:S05]  /*1b90*/  BSYNC B0 ;  /* 0x0000000000007941 */ /* 0x000fea0003800000 */
.L_x_10898:
        /* <DEDUP_REMOVED lines=28> */
.L_x_10909:
[----:B------:R-:W-:Y:S05]  /*1d60*/  BSYNC B0 ;  /* 0x0000000000007941 */ /* 0x000fea0003800000 */
.L_x_10908:
        /* <DEDUP_REMOVED lines=11> */
.L_x_10911:
[----:B------:R-:W-:Y:S05]  /*1e20*/  BSYNC B0 ;  /* 0x0000000000007941 */ /* 0x000fea0003800000 */
.L_x_10910:
        /* <DEDUP_REMOVED lines=10> */
.L_x_10913:
[----:B------:R-:W-:Y:S05]  /*1ed0*/  BSYNC B0 ;  /* 0x0000000000007941 */ /* 0x000fea0003800000 */
.L_x_10912:
[----:B------:R-:W-:Y:S06]  /*1ee0*/  BAR.SYNC.DEFER_BLOCKING 0x0 ;  /* 0x0000000000007b1d */ /* 0x000fec0000010000 */
[----:B------:R-:W-:Y:S01]  /*1ef0*/  BSSY B0, `(.L_x_10914) ;  /* 0x0000006000007945 */ /* 0x000fe20003800000 */
[----:B------:R-:W-:Y:S05]  /*1f00*/  @P2 BRA `(.L_x_10915) ;  /* 0x0000004000002947 */ /* 0x000fea0003800000 */
[----:B------:R-:W-:Y:S01]  /*1f10*/  ISETP.GT.AND P0, PT, R11, 0xf, PT ;  /* 0x0000000f0b00780c */ /* 0x000fe20003f04270 */
[----:B------:R1:W-:Y:S04]  /*1f20*/  STS [R5.X4+-0x120], R8 ;  /* 0xfffee00805007388 */ /* 0x0003e80000004800 */
[----:B------:R1:W-:Y:S08]  /*1f30*/  STS [R5.X4+-0xa0], R6 ;  /* 0xffff600605007388 */ /* 0x0003f00000004800 */
[----:B------:R1:W-:Y:S02]  /*1f40*/  @!P0 STS [R5.X4+-0x20], R2 ;  /* 0xffffe00205008388 */ /* 0x0003e40000004800 */
.L_x_10915:
[----:B------:R-:W-:Y:S05]  /*1f50*/  BSYNC B0 ;  /* 0x0000000000007941 */ /* 0x000fea0003800000 */
.L_x_10914:
        /* <DEDUP_REMOVED lines=10> */
.L_x_10917:
[----:B------:R-:W-:Y:S05]  /*2000*/  BSYNC B0 ;  /* 0x0000000000007941 */ /* 0x000fea0003800000 */
.L_x_10916:
        /* <DEDUP_REMOVED lines=36> */
.L_x_10885:
        /* <DEDUP_REMOVED lines=20> */
.L_x_10886:
[----:B------:R-:W-:Y:S01]  /*2390*/  IMAD.MOV.U32 R10, RZ, RZ, -0x800001 ;  /* 0xff7fffffff0a7424 */ /* 0x000fe200078e00ff */
[----:B------:R-:W-:Y:S01]  /*23a0*/  MOV R15, 0x10 ;  /* 0x00000010000f7802 */ /* 0x000fe20000000f00 */
[----:B------:R-:W-:Y:S01]  /*23b0*/  IMAD.MOV.U32 R16, RZ, RZ, 0x1f ;  /* 0x0000001fff107424 */ /* 0x000fe200078e00ff */
[----:B------:R-:W-:Y:S02]  /*23c0*/  MOV R17, 0xffffffff ;  /* 0xffffffff00117802 */ /* 0x000fe40000000f00 */
[----:B------:R-:W-:Y:S02]  /*23d0*/  MOV R12, 0x23f0 ;  /* 0x000023f0000c7802 */ /* 0x000fe40000000f00 */
[----:B0-----:R-:W-:Y:S05]  /*23e0*/  CALL.REL.NOINC `($__internal_258_$__cuda_sm70_shflsync_bfly_p) ;  /* 0x0000010000007944 */ /* 0x001fea0003c00000 */
[----:B01----:R-:W-:Y:S01]  /*23f0*/  MOV R10, R15 ;  /* 0x0000000f000a7202 */ /* 0x003fe20000000f00 */
[----:B------:R-:W-:Y:S05]  /*2400*/  BRA `(.L_x_10918) ;  /* 0xffffde0000007947 */ /* 0x000fea000383ffff */
.L_x_10887:
[----:B------:R-:W-:Y:S01]  /*2410*/  HFMA2.MMA R15, -RZ, RZ, 0, 4.76837158203125e-07 ;  /* 0x00000008ff0f7435 */ /* 0x000fe200000001ff */
[----:B------:R-:W-:Y:S01]  /*2420*/  IMAD.MOV.U32 R10, RZ, RZ, R18 ;  /* 0x000000ffff0a7224 */ /* 0x000fe200078e0012 */
[----:B------:R-:W-:Y:S01]  /*2430*/  MOV R16, 0x1f ;  /* 0x0000001f00107802 */ /* 0x000fe20000000f00 */
[----:B------:R-:W-:Y:S01]  /*2440*/  IMAD.MOV.U32 R17, RZ, RZ, -0x1 ;  /* 0xffffffffff117424 */ /* 0x000fe200078e00ff */
[----:B------:R-:W-:-:S02]  /*2450*/  MOV R12, 0x2470 ;  /* 0x00002470000c7802 */ /* 0x000fc40000000f00 */
[----:B0-----:R-:W-:Y:S05]  /*2460*/  CALL.REL.NOINC `($__internal_258_$__cuda_sm70_shflsync_bfly_p) ;  /* 0x0000008000007944 */ /* 0x001fea0003c00000 */
[----:B01----:R-:W-:Y:S01]  /*2470*/  FMNMX.FTZ R10, R18, R15, !PT ;  /* 0x0000000f120a7209 */ /* 0x003fe20007810000 */
[----:B------:R-:W-:Y:S01]  /*2480*/  HFMA2.MMA R15, -RZ, RZ, 0, 2.384185791015625e-07 ;  /* 0x00000004ff0f7435 */ /* 0x000fe200000001ff */
[----:B------:R-:W-:Y:S01]  /*2490*/  MOV R16, 0x1f ;  /* 0x0000001f00107802 */ /* 0x000fe20000000f00 */
[----:B------:R-:W-:Y:S01]  /*24a0*/  IMAD.MOV.U32 R17, RZ, RZ, -0x1 ;  /* 0xffffffffff117424 */ /* 0x000fe200078e00ff */
[----:B------:R-:W-:-:S03]  /*24b0*/  MOV R12, 0x24d0 ;  /* 0x000024d0000c7802 */ /* 0x000fc60000000f00 */
[----:B------:R-:W-:Y:S05]  /*24c0*/  CALL.REL.NOINC `($__internal_258_$__cuda_sm70_shflsync_bfly_p) ;  /* 0x0000002000007944 */ /* 0x000fea0003c00000 */
[----:B-1----:R-:W-:Y:S01]  /*24d0*/  MOV R13, R15 ;  /* 0x0000000f000d7202 */ /* 0x002fe20000000f00 */
[----:B0-----:R-:W-:Y:S05]  /*24e0*/  BRA `(.L_x_10919) ;  /* 0xffffdd8000007947 */ /* 0x001fea000383ffff */
        .weak           $__internal_258_$__cuda_sm70_shflsync_bfly_p
        .type           $__internal_258_$__cuda_sm70_shflsync_bfly_p,@function
        .size           $__internal_258_$__cuda_sm70_shflsync_bfly_p,(.L_x_24919 - $__internal_258_$__cuda_sm70_shflsync_bfly_p)
$__internal_258_$__cuda_sm70_shflsync_bfly_p:
[----:B------:R-:W-:Y:S01]  /*24f0*/  HFMA2.MMA R13, -RZ, RZ, 0, 0 ;  /* 0x00000000ff0d7435 */ /* 0x000fe200000001ff */
[----:B------:R-:W-:Y:S04]  /*2500*/  WARPSYNC R17 ;  /* 0x0000001100007348 */ /* 0x000fe80003800000 */
[----:B------:R0:W1:Y:S01]  /*2510*/  SHFL.BFLY PT, R15, R10, R15, R16 ;  /* 0x0c00000f0a0f7389 */ /* 0x00006200000e0010 */
[----:B------:R-:W-:Y:S05]  /*2520*/  RET.REL.NODEC R12 `(_ZN4vllm25paged_attention_v2_kernelIthLi80ELi8ELi128ELNS_18Fp8KVCacheDataTypeE1ELb0ELi512EEEvPfS2_PT_PKS3_PKT0_S9_ifPKiSB_iPKfiiiSD_SD_iiiii) ;  /* 0xffffdad00c007950 */ /* 0x000fea0003c3ffff */
.L_x_10920:
        /* <DEDUP_REMOVED lines=13> */
.L_x_24919:


//--------------------- .text._ZN4vllm25paged_attention_v2_kernelIthLi64ELi8ELi128ELNS_18Fp8KVCacheDataTypeE1ELb0ELi512EEEvPfS2_PT_PKS3_PKT0_S9_ifPKiSB_iPKfiiiSD_SD_iiiii --------------------------
	.section	.text._ZN4vllm25paged_attention_v2_kernelIthLi64ELi8ELi128ELNS_18Fp8KVCacheDataTypeE1ELb0ELi512EEEvPfS2_PT_PKS3_PKT0_S9_ifPKiSB_iPKfiiiSD_SD_iiiii,"ax",@progbits
	.sectioninfo	@"SHI_REGISTERS=32"
	.align	128
        .global         _ZN4vllm25paged_attention_v2_kernelIthLi64ELi8ELi128ELNS_18Fp8KVCacheDataTypeE1ELb0ELi512EEEvPfS2_PT_PKS3_PKT0_S9_ifPKiSB_iPKfiiiSD_SD_iiiii
        .type           _ZN4vllm25paged_attention_v2_kernelIthLi64ELi8ELi128ELNS_18Fp8KVCacheDataTypeE1ELb0ELi512EEEvPfS2_PT_PKS3_PKT0_S9_ifPKiSB_iPKfiiiSD_SD_iiiii,@function
        .size           _ZN4vllm25paged_attention_v2_kernelIthLi64ELi8ELi128ELNS_18Fp8KVCacheDataTypeE1ELb0ELi512EEEvPfS2_PT_PKS3_PKT0_S9_ifPKiSB_iPKfiiiSD_SD_iiiii,(.L_x_24920 - _ZN4vllm25paged_attention_v2_kernelIthLi64ELi8ELi128ELNS_18Fp8KVCacheDataTypeE1ELb0ELi512EEEvPfS2_PT_PKS3_PKT0_S9_ifPKiSB_iPKfiiiSD_SD_iiiii)
        .other          _ZN4vllm25paged_attention_v2_kernelIthLi64ELi8ELi128ELNS_18Fp8KVCacheDataTypeE1ELb0ELi512EEEvPfS2_PT_PKS3_PKT0_S9_ifPKiSB_iPKfiiiSD_SD_iiiii,@"STO_CUDA_ENTRY STV_DEFAULT"
_ZN4vllm25paged_attention_v2_kernelIthLi64ELi8ELi128ELNS_18Fp8KVCacheDataTypeE1ELb0ELi512EEEvPfS2_PT_PKS3_PKT0_S9_ifPKiSB_iPKfiiiSD_SD_iiiii:
.text._ZN4vllm25paged_attention_v2_kernelIthLi64ELi8ELi128ELNS_18Fp8KVCacheDataTypeE1ELb0ELi512EEEvPfS2_PT_PKS3_PKT0_S9_ifPKiSB_iPKfiiiSD_SD_iiiii:
        /* <DEDUP_REMOVED lines=34> */
.L_x_10946:
[----:B------:R-:W-:Y:S02]  /*0220*/  FMNMX.FTZ R18, R7, -3.40282346638528859812e+38, !PT ;  /* 0xff7fffff07127809 */ /* 0x000fe40007810000 */
[----:B------:R-:W-:Y:S01]  /*0230*/  MOV R9, 0xff7fffff ;  /* 0xff7fffff00097802 */ /* 0x000fe20000000f00 */
[----:B------:R-:W-:Y:S05]  /*0240*/  BRA.DIV ~URZ, `(.L_x_10923) ;  /* 0x00001fb27f007947 */ /* 0x000fea000b800000 */
[----:B------:R-:W1:Y:S02]  /*0250*/  SHFL.BFLY PT, R7, R18, 0x8, 0x1f ;  /* 0x0d001f0012077f89 */ /* 0x000e6400000e0000 */
[----:B-1----:R-:W-:-:S05]  /*0260*/  FMNMX.FTZ R7, R18, R7, !PT ;  /* 0x0000000712077209 */ /* 0x002fca0007810000 */
[----:B------:R1:W2:Y:S02]  /*0270*/  SHFL.BFLY PT, R12, R7, 0x4, 0x1f ;  /* 0x0c801f00070c7f89 */ /* 0x0002a400000e0000 */
.L_x_10947:
        /* <DEDUP_REMOVED lines=34> */
.L_x_10928:
        /* <DEDUP_REMOVED lines=11> */
.L_x_10927:
[----:B------:R-:W-:Y:S05]  /*0550*/  BSYNC B1 ;  /* 0x0000000000017941 */ /* 0x000fea0003800000 */
.L_x_10926:
        /* <DEDUP_REMOVED lines=10> */
.L_x_10931:
        /* <DEDUP_REMOVED lines=100> */
.L_x_10930:
[----:B------:R-:W-:Y:S05]  /*0c40*/  BSYNC B1 ;  /* 0x0000000000017941 */ /* 0x000fea0003800000 */
.L_x_10929:
        /* <DEDUP_REMOVED lines=55> */
.L_x_10933:
[----:B------:R-:W-:Y:S05]  /*0fc0*/  BSYNC B1 ;  /* 0x0000000000017941 */ /* 0x000fea0003800000 */
.L_x_10932:
        /* <DEDUP_REMOVED lines=26> */
.L_x_10925:
[----:B------:R-:W-:Y:S05]  /*1170*/  BSYNC B0 ;  /* 0x0000000000007941 */ /* 0x000fea0003800000 */
.L_x_10924:
        /* <DEDUP_REMOVED lines=43> */
.L_x_10938:
        /* <DEDUP_REMOVED lines=8> */
.L_x_10937:
[----:B------:R-:W-:Y:S05]  /*14b0*/  BSYNC B1 ;  /* 0x0000000000017941 */ /* 0x000fea0003800000 */
.L_x_10936:
        /* <DEDUP_REMOVED lines=10> */
.L_x_10941:
        /* <DEDUP_REMOVED lines=52> */
.L_x_10940:
[----:B------:R-:W-:Y:S05]  /*18a0*/  BSYNC B1 ;  /* 0x0000000000017941 */ /* 0x000fea0003800000 */
.L_x_10939:
        /* <DEDUP_REMOVED lines=31> */
.L_x_10943:
[----:B------:R-:W-:Y:S05]  /*1aa0*/  BSYNC B1 ;  /* 0x0000000000017941 */ /* 0x000fea0003800000 */
.L_x_10942:
        /* <DEDUP_REMOVED lines=14> */
.L_x_10935:
[----:B------:R-:W-:Y:S05]  /*1b90*/  BSYNC B0 ;  /* 0x0000000000007941 */ /* 0x000fea0003800000 */
.L_x_10934:
        /* <DEDUP_REMOVED lines=24> */
.L_x_10945:
[----:B------:R-:W-:Y:S05]  /*1d20*/  BSYNC B0 ;  /* 0x0000000000007941 */ /* 0x000fea0003800000 */
.L_x_10944:
        /* <DEDUP_REMOVED lines=49> */
.L_x_10921:
        /* <DEDUP_REMOVED lines=20> */
.L_x_10922:
[----:B------:R-:W-:Y:S01]  /*2180*/  HFMA2.MMA R14, -RZ, RZ, 0, 9.5367431640625e-07 ;  /* 0x00000010ff0e7435 */ /* 0x000fe200000001ff */
[----:B------:R-:W-:Y:S01]  /*2190*/  MOV R7, 0xff7fffff ;  /* 0xff7fffff00077802 */ /* 0x000fe20000000f00 */
[----:B------:R-:W-:Y:S01]  /*21a0*/  IMAD.MOV.U32 R11, RZ, RZ, 0x1f ;  /* 0x0000001fff0b7424 */ /* 0x000fe200078e00ff */
[----:B------:R-:W-:Y:S02]  /*21b0*/  MOV R16, 0xffffffff ;  /* 0xffffffff00107802 */ /* 0x000fe40000000f00 */
[----:B------:R-:W-:Y:S02]  /*21c0*/  MOV R12, 0x21e0 ;  /* 0x000021e0000c7802 */ /* 0x000fe40000000f00 */
[----:B0-----:R-:W-:Y:S05]  /*21d0*/  CALL.REL.NOINC `($__internal_259_$__cuda_sm70_shflsync_bfly_p) ;  /* 0x0000010000007944 */ /* 0x001fea0003c00000 */
[----:B01----:R-:W-:Y:S01]  /*21e0*/  MOV R7, R11 ;  /* 0x0000000b00077202 */ /* 0x003fe20000000f00 */
[----:B------:R-:W-:Y:S05]  /*21f0*/  BRA `(.L_x_10946) ;  /* 0xffffe02000007947 */ /* 0x000fea000383ffff */
.L_x_10923:
[----:B------:R-:W-:Y:S01]  /*2200*/  HFMA2.MMA R14, -RZ, RZ, 0, 4.76837158203125e-07 ;  /* 0x00000008ff0e7435 */ /* 0x000fe200000001ff */
[----:B------:R-:W-:Y:S01]  /*2210*/  IMAD.MOV.U32 R7, RZ, RZ, R18 ;  /* 0x000000ffff077224 */ /* 0x000fe200078e0012 */
[----:B------:R-:W-:Y:S01]  /*2220*/  MOV R11, 0x1f ;  /* 0x0000001f000b7802 */ /* 0x000fe20000000f00 */
[----:B------:R-:W-:Y:S01]  /*2230*/  IMAD.MOV.U32 R16, RZ, RZ, -0x1 ;  /* 0xffffffffff107424 */ /* 0x000fe200078e00ff */
[----:B------:R-:W-:-:S02]  /*2240*/  MOV R12, 0x2260 ;  /* 0x00002260000c7802 */ /* 0x000fc40000000f00 */
[----:B0-----:R-:W-:Y:S05]  /*2250*/  CALL.REL.NOINC `($__internal_259_$__cuda_sm70_shflsync_bfly_p) ;  /* 0x0000008000007944 */ /* 0x001fea0003c00000 */
[----:B0-----:R-:W-:Y:S01]  /*2260*/  HFMA2.MMA R14, -RZ, RZ, 0, 2.384185791015625e-07 ;  /* 0x00000004ff0e7435 */ /* 0x001fe200000001ff */
[----:B-1----:R-:W-:Y:S01]  /*2270*/  FMNMX.FTZ R7, R18, R11, !PT ;  /* 0x0000000b12077209 */ /* 0x002fe20007810000 */
[----:B------:R-:W-:Y:S01]  /*2280*/  IMAD.MOV.U32 R16, RZ, RZ, -0x1 ;  /* 0xffffffffff107424 */ /* 0x000fe200078e00ff */
[----:B------:R-:W-:-:S02]  /*2290*/  MOV R11, 0x1f ;  /* 0x0000001f000b7802 */ /* 0x000fc40000000f00 */
[----:B------:R-:W-:Y:S02]  /*22a0*/  MOV R12, 0x22c0 ;  /* 0x000022c0000c7802 */ /* 0x000fe40000000f00 */
[----:B------:R-:W-:Y:S05]  /*22b0*/  CALL.REL.NOINC `($__internal_259_$__cuda_sm70_shflsync_bfly_p) ;  /* 0x0000002000007944 */ /* 0x000fea0003c00000 */
[----:B-1----:R-:W-:Y:S01]  /*22c0*/  MOV R12, R11 ;  /* 0x0000000b000c7202 */ /* 0x002fe20000000f00 */
[----:B0-----:R-:W-:Y:S05]  /*22d0*/  BRA `(.L_x_10947) ;  /* 0xffffdfa000007947 */ /* 0x001fea000383ffff */
        .weak           $__internal_259_$__cuda_sm70_shflsync_bfly_p
        .type           $__internal_259_$__cuda_sm70_shflsync_bfly_p,@function
        .size           $__internal_259_$__cuda_sm70_shflsync_bfly_p,(.L_x_24920 - $__internal_259_$__cuda_sm70_shflsync_bfly_p)
$__internal_259_$__cuda_sm70_shflsync_bfly_p:
[----:B------:R-:W-:Y:S01]  /*22e0*/  HFMA2.MMA R13, -RZ, RZ, 0, 0 ;  /* 0x00000000ff0d7435 */ /* 0x000fe200000001ff */
[----:B------:R-:W-:Y:S04]  /*22f0*/  WARPSYNC R16 ;  /* 0x0000001000007348 */ /* 0x000fe80003800000 */
[----:B------:R0:W1:Y:S01]  /*2300*/  SHFL.BFLY PT, R11, R7, R14, R11 ;  /* 0x0c00000e070b7389 */ /* 0x00006200000e000b */
[----:B------:R-:W-:Y:S05]  /*2310*/  RET.REL.NODEC R12 `(_ZN4vllm25paged_attention_v2_kernelIthLi64ELi8ELi128ELNS_18Fp8KVCacheDataTypeE1ELb0ELi512EEEvPfS2_PT_PKS3_PKT0_S9_ifPKiSB_iPKfiiiSD_SD_iiiii) ;  /* 0xffffdce00c007950 */ /* 0x000fea0003c3ffff */
.L_x_10948:
        /* <DEDUP_REMOVED lines=14> */
.L_x_24920:


//--------------------- .text._ZN4vllm25paged_attention_v2_kernelIthLi32ELi8ELi128ELNS_18Fp8KVCacheDataTypeE1ELb0ELi512EEEvPfS2_PT_PKS3_PKT0_S9_ifPKiSB_iPKfiiiSD_SD_iiiii --------------------------
	.section	.text._ZN4vllm25paged_attention_v2_kernelIthLi32ELi8ELi128ELNS_18Fp8KVCacheDataTypeE1ELb0ELi512EEEvPfS2_PT_PKS3_PKT0_S9_ifPKiSB_iPKfiiiSD_SD_iiiii,"ax",@progbits
	.sectioninfo	@"SHI_REGISTERS=32"
	.align	128
        .global         _ZN4vllm25paged_attention_v2_kernelIthLi32ELi8ELi128ELNS_18Fp8KVCacheDataTypeE1ELb0ELi512EEEvPfS2_PT_PKS3_PKT0_S9_ifPKiSB_iPKfiiiSD_SD_iiiii
        .type           _ZN4vllm25paged_attention_v2_kernelIthLi32ELi8ELi128ELNS_18Fp8KVCacheDataTypeE1ELb0ELi512EEEvPfS2_PT_PKS3_PKT0_S9_ifPKiSB_iPKfiiiSD_SD_iiiii,@function
        .size           _ZN4vllm25paged_attention_v2_kernelIthLi32ELi8ELi128ELNS_18Fp8KVCacheDataTypeE1ELb0ELi512EEEvPfS2_PT_PKS3_PKT0_S9_ifPKiSB_iPKfiiiSD_SD_iiiii,(.L_x_24921 - _ZN4vllm25paged_attention_v2_kernelIthLi32ELi8ELi128ELNS_18Fp8KVCacheDataTypeE1ELb0ELi512EEEvPfS2_PT_PKS3_PKT0_S9_ifPKiSB_iPKfiiiSD_SD_iiiii)
        .other          _ZN4vllm25paged_attention_v2_kernelIthLi32ELi8ELi128ELNS_18Fp8KVCacheDataTypeE1ELb0ELi512EEEvPfS2_PT_PKS3_PKT0_S9_ifPKiSB_iPKfiiiSD_SD_iiiii,@"STO_CUDA_ENTRY STV_DEFAULT"
_ZN4vllm25paged_attention_v2_kernelIthLi32ELi8ELi128ELNS_18Fp8KVCacheDataTypeE1ELb0ELi512EEEvPfS2_PT_PKS3_PKT0_S9_ifPKiSB_iPKfiiiSD_SD_iiiii:
.text._ZN4vllm25paged_attention_v2_kernelIthLi32ELi8ELi128ELNS_18Fp8KVCacheDataTypeE1ELb0ELi512EEEvPfS2_PT_PKS3_PKT0_S9_ifPKiSB_iPKfiiiSD_SD_iiiii:
        /* <DEDUP_REMOVED lines=33> */
.L_x_10974:
[----:B------:R-:W-:Y:S02]  /*0210*/  FMNMX.FTZ R18, R10, -3.40282346638528859812e+38, !PT ;  /* 0xff7fffff0a127809 */ /* 0x000fe40007810000 */
[----:B------:R-:W-:Y:S01]  /*0220*/  MOV R14, 0xff7fffff ;  /* 0xff7fffff000e7802 */ /* 0x000fe20000000f00 */
[----:B------:R-:W-:Y:S05]  /*0230*/  BRA.DIV ~URZ, `(.L_x_10951) ;  /* 0x00001ef27f007947 */ /* 0x000fea000b800000 */
[----:B------:R-:W1:Y:S02]  /*0240*/  SHFL.BFLY PT, R10, R18, 0x8, 0x1f ;  /* 0x0d001f00120a7f89 */ /* 0x000e6400000e0000 */
[----:B-1----:R-:W-:-:S05]  /*0250*/  FMNMX.FTZ R10, R18, R10, !PT ;  /* 0x0000000a120a7209 */ /* 0x002fca0007810000 */
[----:B------:R1:W2:Y:S02]  /*0260*/  SHFL.BFLY PT, R13, R10, 0x4, 0x1f ;  /* 0x0c801f000a0d7f89 */ /* 0x0002a400000e0000 */
.L_x_10975:
        /* <DEDUP_REMOVED lines=35> */
.L_x_10956:
        /* <DEDUP_REMOVED lines=11> */
.L_x_10955:
[----:B------:R-:W-:Y:S05]  /*0550*/  BSYNC B1 ;  /* 0x0000000000017941 */ /* 0x000fea0003800000 */
.L_x_10954:
        /* <DEDUP_REMOVED lines=10> */
.L_x_10959:
        /* <DEDUP_REMOVED lines=100> */
.L_x_10958:
[----:B------:R-:W-:Y:S05]  /*0c40*/  BSYNC B1 ;  /* 0x0000000000017941 */ /* 0x000fea0003800000 */
.L_x_10957:
        /* <DEDUP_REMOVED lines=55> */
.L_x_10961:
[----:B------:R-:W-:Y:S05]  /*0fc0*/  BSYNC B1 ;  /* 0x0000000000017941 */ /* 0x000fea0003800000 */
.L_x_10960:
        /* <DEDUP_REMOVED lines=26> */
.L_x_10953:
[----:B------:R-:W-:Y:S05]  /*1170*/  BSYNC B0 ;  /* 0x0000000000007941 */ /* 0x000fea0003800000 */
.L_x_10952:
        /* <DEDUP_REMOVED lines=43> */
.L_x_10966:
        /* <DEDUP_REMOVED lines=8> */
.L_x_10965:
[----:B------:R-:W-:Y:S05]  /*14b0*/  BSYNC B1 ;  /* 0x0000000000017941 */ /* 0x000fea0003800000 */
.L_x_10964:
        /* <DEDUP_REMOVED lines=10> */
.L_x_10969:
        /* <DEDUP_REMOVED lines=52> */
.L_x_10968:
[----:B------:R-:W-:Y:S05]  /*18a0*/  BSYNC B1 ;  /* 0x0000000000017941 */ /* 0x000fea0003800000 */
.L_x_10967:
        /* <DEDUP_REMOVED lines=31> */
.L_x_10971:
[----:B------:R-:W-:Y:S05]  /*1aa0*/  BSYNC B1 ;  /* 0x0000000000017941 */ /* 0x000fea0003800000 */
.L_x_10970:
        /* <DEDUP_REMOVED lines=14> */
.L_x_10963:
[----:B------:R-:W-:Y:S05]  /*1b90*/  BSYNC B0 ;  /* 0x0000000000007941 */ /* 0x000fea0003800000 */
.L_x_10962:
        /* <DEDUP_REMOVED lines=24> */
.L_x_10973:
[----:B------:R-:W-:Y:S05]  /*1d20*/  BSYNC B0 ;  /* 0x0000000000007941 */ /* 0x000fea0003800000 */
.L_x_10972:
        /* <DEDUP_REMOVED lines=36> */
.L_x_10949:
        /* <DEDUP_REMOVED lines=20> */
.L_x_10950:
[----:B------:R-:W-:Y:S01]  /*20b0*/  HFMA2.MMA R15, -RZ, RZ, 0, 9.5367431640625e-07 ;  /* 0x00000010ff0f7435 */ /* 0x000fe200000001ff */
[----:B------:R-:W-:Y:S01]  /*20c0*/  MOV R10, 0xff7fffff ;  /* 0xff7fffff000a7802 */ /* 0x000fe20000000f00 */
[----:B------:R-:W-:Y:S01]  /*20d0*/  IMAD.MOV.U32 R16, RZ, RZ, 0x1f ;  /* 0x0000001fff107424 */ /* 0x000fe200078e00ff */
[----:B------:R-:W-:Y:S02]  /*20e0*/  MOV R17, 0xffffffff ;  /* 0xffffffff00117802 */ /* 0x000fe40000000f00 */
[----:B------:R-:W-:Y:S02]  /*20f0*/  MOV R12, 0x2110 ;  /* 0x00002110000c7802 */ /* 0x000fe40000000f00 */
[----:B0-----:R-:W-:Y:S05]  /*2100*/  CALL.REL.NOINC `($__internal_260_$__cuda_sm70_shflsync_bfly_p) ;  /* 0x0000010000007944 */ /* 0x001fea0003c00000 */
[----:B01----:R-:W-:Y:S01]  /*2110*/  MOV R10, R15 ;  /* 0x0000000f000a7202 */ /* 0x003fe20000000f00 */
[----:B------:R-:W-:Y:S05]  /*2120*/  BRA `(.L_x_10974) ;  /* 0xffffe0e000007947 */ /* 0x000fea000383ffff */
.L_x_10951:
[----:B------:R-:W-:Y:S01]  /*2130*/  HFMA2.MMA R15, -RZ, RZ, 0, 4.76837158203125e-07 ;  /* 0x00000008ff0f7435 */ /* 0x000fe200000001ff */
[----:B------:R-:W-:Y:S01]  /*2140*/  IMAD.MOV.U32 R10, RZ, RZ, R18 ;  /* 0x000000ffff0a7224 */ /* 0x000fe200078e0012 */
[----:B------:R-:W-:Y:S01]  /*2150*/  MOV R16, 0x1f ;  /* 0x0000001f00107802 */ /* 0x000fe20000000f00 */
[----:B------:R-:W-:Y:S01]  /*2160*/  IMAD.MOV.U32 R17, RZ, RZ, -0x1 ;  /* 0xffffffffff117424 */ /* 0x000fe200078e00ff */
[----:B------:R-:W-:-:S02]  /*2170*/  MOV R12, 0x2190 ;  /* 0x00002190000c7802 */ /* 0x000fc40000000f00 */
[----:B0-----:R-:W-:Y:S05]  /*2180*/  CALL.REL.NOINC `($__internal_260_$__cuda_sm70_shflsync_bfly_p) ;  /* 0x0000008000007944 */ /* 0x001fea0003c00000 */
[----:B01----:R-:W-:Y:S01]  /*2190*/  FMNMX.FTZ R10, R18, R15, !PT ;  /* 0x0000000f120a7209 */ /* 0x003fe20007810000 */
[----:B------:R-:W-:Y:S01]  /*21a0*/  HFMA2.MMA R15, -RZ, RZ, 0, 2.384185791015625e-07 ;  /* 0x00000004ff0f7435 */ /* 0x000fe200000001ff */
[----:B------:R-:W-:Y:S01]  /*21b0*/  MOV R16, 0x1f ;  /* 0x0000001f00107802 */ /* 0x000fe20000000f00 */
[----:B------:R-:W-:Y:S01]  /*21c0*/  IMAD.MOV.U32 R17, RZ, RZ, -0x1 ;  /* 0xffffffffff117424 */ /* 0x000fe200078e00ff */
[----:B------:R-:W-:-:S03]  /*21d0*/  MOV R12, 0x21f0 ;  /* 0x000021f0000c7802 */ /* 0x000fc60000000f00 */
[----:B------:R-:W-:Y:S05]  /*21e0*/  CALL.REL.NOINC `($__internal_260_$__cuda_sm70_shflsync_bfly_p) ;  /* 0x0000002000007944 */ /* 0x000fea0003c00000 */
[----:B-1----:R-:W-:Y:S01]  /*21f0*/  MOV R13, R15 ;  /* 0x0000000f000d7202 */ /* 0x002fe20000000f00 */
[----:B0-----:R-:W-:Y:S05]  /*2200*/  BRA `(.L_x_10975) ;  /* 0xffffe06000007947 */ /* 0x001fea000383ffff */
        .weak           $__internal_260_$__cuda_sm70_shflsync_bfly_p
        .type           $__internal_260_$__cuda_sm70_shflsync_bfly_p,@function
        .size           $__internal_260_$__cuda_sm70_shflsync_bfly_p,(.L_x_24921 - $__internal_260_$__cuda_sm70_shflsync_bfly_p)
$__internal_260_$__cuda_sm70_shflsync_bfly_p:
[----:B------:R-:W-:Y:S01]  /*2210*/  HFMA2.MMA R13, -RZ, RZ, 0, 0 ;  /* 0x00000000ff0d7435 */ /* 0x000fe200000001ff */
[----:B------:R-:W-:Y:S04]  /*2220*/  WARPSYNC R17 ;  /* 0x0000001100007348 */ /* 0x000fe80003800000 */
[----:B------:R0:W1:Y:S01]  /*2230*/  SHFL.BFLY PT, R15, R10, R15, R16 ;  /* 0x0c00000f0a0f7389 */ /* 0x00006200000e0010 */
[----:B------:R-:W-:Y:S05]  /*2240*/  RET.REL.NODEC R12 `(_ZN4vllm25paged_attention_v2_kernelIthLi32ELi8ELi128ELNS_18Fp8KVCacheDataTypeE1ELb0ELi512EEEvPfS2_PT_PKS3_PKT0_S9_ifPKiSB_iPKfiiiSD_SD_iiiii) ;  /* 0xffffddb00c007950 */ /* 0x000fea0003c3ffff */
.L_x_10976:
        /* <DEDUP_REMOVED lines=11> */
.L_x_24921:


//--------------------- .text._ZN4vllm25paged_attention_v2_kernelIthLi256ELi8ELi128ELNS_18Fp8KVCacheDataTypeE1ELb1ELi512EEEvPfS2_PT_PKS3_PKT0_S9_ifPKiSB_iPKfiiiSD_SD_iiiii --------------------------
	.section	.text._ZN4vllm25paged_attention_v2_kernelIthLi256ELi8ELi128ELNS_18Fp8KVCacheDataTypeE1ELb1ELi512EEEvPfS2_PT_PKS3_PKT0_S9_ifPKiSB_iPKfiiiSD_SD_iiiii,"ax",@progbits
	.sectioninfo	@"SHI_REGISTERS=32"
	.align	128
        .global         _ZN4vllm25paged_attention_v2_kernelIthLi256ELi8ELi128ELNS_18Fp8KVCacheDataTypeE1ELb1ELi512EEEvPfS2_PT_PKS3_PKT0_S9_ifPKiSB_iPKfiiiSD_SD_iiiii
        .type           _ZN4vllm25paged_attention_v2_kernelIthLi256ELi8ELi128ELNS_18Fp8KVCacheDataTypeE1ELb1ELi512EEEvPfS2_PT_PKS3_PKT0_S9_ifPKiSB_iPKfiiiSD_SD_iiiii,@function
        .size           _ZN4vllm25paged_attention_v2_kernelIthLi256ELi8ELi128ELNS_18Fp8KVCacheDataTypeE1ELb1ELi512EEEvPfS2_PT_PKS3_PKT0_S9_ifPKiSB_iPKfiiiSD_SD_iiiii,(.L_x_24922 - _ZN4vllm25paged_attention_v2_kernelIthLi256ELi8ELi128ELNS_18Fp8KVCacheDataTypeE1ELb1ELi512EEEvPfS2_PT_PKS3_PKT0_S9_ifPKiSB_iPKfiiiSD_SD_iiiii)
        .other          _ZN4vllm25paged_attention_v2_kernelIthLi256ELi8ELi128ELNS_18Fp8KVCacheDataTypeE1ELb1ELi512EEEvPfS2_PT_PKS3_PKT0_S9_ifPKiSB_iPKfiiiSD_SD_iiiii,@"STO_CUDA_ENTRY STV_DEFAULT"
_ZN4vllm25paged_attention_v2_kernelIthLi256ELi8ELi128ELNS_18Fp8KVCacheDataTypeE1ELb1ELi512EEEvPfS2_PT_PKS3_PKT0_S9_ifPKiSB_iPKfiiiSD_SD_iiiii:
.text._ZN4vllm25paged_attention_v2_kernelIthLi256ELi8ELi128ELNS_18Fp8KVCacheDataTypeE1ELb1ELi512EEEvPfS2_PT_PKS3_PKT0_S9_ifPKiSB_iPKfiiiSD_SD_iiiii:
        /* <DEDUP_REMOVED lines=112> */
.L_x_10977:
[----:B0-----:R-:W-:-:S05]  /*0700*/  MOV R4, c[0x0][0xc] ;  /* 0x0000030000047a02 */ /* 0x001fca0000000f00 */
[----:B------:R-:W-:-:S04]  /*0710*/  IMAD R4, R4, c[0x0][0x1d8], R3 ;  /* 0x0000760004047a24 */ /* 0x000fc800078e0203 */
[----:B------:R-:W-:-:S03]  /*0720*/  IMAD R12, R4, c[0x0][0x1e8], RZ ;  /* 0x00007a00040c7a24 */ /* 0x000fc600078e02ff */
.L_x_10978:
        /* <DEDUP_REMOVED lines=26> */
.L_x_10982:
        /* <DEDUP_REMOVED lines=36> */
.L_x_10980:
[----:B------:R-:W-:Y:S05]  /*0b10*/  BSYNC B7 ;  /* 0x0000000000077941 */ /* 0x000fea0003800000 */
.L_x_10979:
[----:B------:R-:W-:Y:S05]  /*0b20*/  BRA.DIV ~URZ, `(.L_x_10983) ;  /* 0x00002a027f007947 */ /* 0x000fea000b800000 */
[----:B------:R-:W-:-:S05]  /*0b30*/  IMAD.MOV.U32 R4, RZ, RZ, -0x800001 ;  /* 0xff7fffffff047424 */ /* 0x000fca00078e00ff */
.L_x_11015:
[----:B------:R-:W-:Y:S02]  /*0b40*/  FMNMX.FTZ R18, R4, -3.40282346638528859812e+38, !PT ;  /* 0xff7fffff04127809 */ /* 0x000fe40007810000 */
[----:B------:R-:W-:Y:S01]  /*0b50*/  MOV R17, 0xff7fffff ;  /* 0xff7fffff00117802 */ /* 0x000fe20000000f00 */
[----:B------:R-:W-:Y:S05]  /*0b60*/  BRA.DIV ~URZ, `(.L_x_10984) ;  /* 0x00002a427f007947 */ /* 0x000fea000b800000 */
[----:B------:R-:W0:Y:S02]  /*0b70*/  SHFL.BFLY PT, R4, R18, 0x8, 0x1f ;  /* 0x0d001f0012047f89 */ /* 0x000e2400000e0000 */
[----:B0-----:R-:W-:-:S05]  /*0b80*/  FMNMX.FTZ R18, R18, R4, !PT ;  /* 0x0000000412127209 */ /* 0x001fca0007810000 */
[----:B------:R0:W1:Y:S02]  /*0b90*/  SHFL.BFLY PT, R5, R18, 0x4, 0x1f ;  /* 0x0c801f0012057f89 */ /* 0x00006400000e0000 */
.L_x_11016:
        /* <DEDUP_REMOVED lines=35> */
.L_x_10989:
        /* <DEDUP_REMOVED lines=11> */
.L_x_10988:
[----:B------:R-:W-:Y:S05]  /*0e80*/  BSYNC B1 ;  /* 0x0000000000017941 */ /* 0x000fea0003800000 */
.L_x_10987:
        /* <DEDUP_REMOVED lines=10> */
.L_x_10992:
        /* <DEDUP_REMOVED lines=100> */
.L_x_10991:
[----:B------:R-:W-:Y:S05]  /*1570*/  BSYNC B1 ;  /* 0x0000000000017941 */ /* 0x000fea0003800000 */
.L_x_10990:
        /* <DEDUP_REMOVED lines=55> */
.L_x_10994:
[----:B------:R-:W-:Y:S05]  /*18f0*/  BSYNC B1 ;  /* 0x0000000000017941 */ /* 0x000fea0003800000 */
.L_x_10993:
        /* <DEDUP_REMOVED lines=26> */
.L_x_10986:
[----:B------:R-:W-:Y:S05]  /*1aa0*/  BSYNC B0 ;  /* 0x0000000000007941 */ /* 0x000fea0003800000 */
.L_x_10985:
        /* <DEDUP_REMOVED lines=43> */
.L_x_10999:
        /* <DEDUP_REMOVED lines=8> */
.L_x_10998:
[----:B------:R-:W-:Y:S05]  /*1de0*/  BSYNC B1 ;  /* 0x0000000000017941 */ /* 0x000fea0003800000 */
.L_x_10997:
        /* <DEDUP_REMOVED lines=10> */
.L_x_11002:
        /* <DEDUP_REMOVED lines=52> */
.L_x_11001:
[----:B------:R-:W-:Y:S05]  /*21d0*/  BSYNC B1 ;  /* 0x0000000000017941 */ /* 0x000fea0003800000 */
.L_x_11000:
        /* <DEDUP_REMOVED lines=31> */
.L_x_11004:
[----:B------:R-:W-:Y:S05]  /*23d0*/  BSYNC B1 ;  /* 0x0000000000017941 */ /* 0x000fea0003800000 */
.L_x_11003:
        /* <DEDUP_REMOVED lines=14> */
.L_x_10996:
[----:B------:R-:W-:Y:S05]  /*24c0*/  BSYNC B0 ;  /* 0x0000000000007941 */ /* 0x000fea0003800000 */
.L_x_10995:
        /* <DEDUP_REMOVED lines=20> */
.L_x_11006:
[----:B------:R-:W-:Y:S05]  /*2610*/  BSYNC B0 ;  /* 0x0000000000007941 */ /* 0x000fea0003800000 */
.L_x_11005:
        /* <DEDUP_REMOVED lines=25> */
.L_x_11010:
        /* <DEDUP_REMOVED lines=33> */
.L_x_11008:
[----:B------:R-:W-:Y:S05]  /*29c0*/  BSYNC B6 ;  /* 0x0000000000067941 */ /* 0x000fea0003800000 */
.L_x_11007:
        /* <DEDUP_REMOVED lines=44> */
.L_x_11012:
[----:B0-----:R-:W-:Y:S05]  /*2c90*/  BSYNC B0 ;  /* 0x0000000000007941 */ /* 0x001fea0003800000 */
.L_x_11011:
        /* <DEDUP_REMOVED lines=28> */
.L_x_11014:
[----:B0-----:R-:W-:Y:S05]  /*2e60*/  BSYNC B0 ;  /* 0x0000000000007941 */ /* 0x001fea0003800000 */
.L_x_11013:
        /* <DEDUP_REMOVED lines=69> */
.L_x_10981:
        /* <DEDUP_REMOVED lines=19> */
.L_x_11009:
        /* <DEDUP_REMOVED lines=20> */
.L_x_10983:
[----:B------:R-:W-:Y:S01]  /*3530*/  HFMA2.MMA R20, -RZ, RZ, 0, 1.847743988037109375e-06 ;  /* 0x0000001fff147435 */ /* 0x000fe200000001ff */
[----:B------:R-:W-:Y:S01]  /*3540*/  IMAD.MOV.U32 R18, RZ, RZ, -0x800001 ;  /* 0xff7fffffff127424 */ /* 0x000fe200078e00ff */
[----:B------:R-:W-:Y:S01]  /*3550*/  MOV R4, 0x3590 ;  /* 0x0000359000047802 */ /* 0x000fe20000000f00 */
[----:B------:R-:W-:Y:S02]  /*3560*/  IMAD.MOV.U32 R19, RZ, RZ, 0x10 ;  /* 0x00000010ff137424 */ /* 0x000fe400078e00ff */
[----:B------:R-:W-:Y:S02]  /*3570*/  IMAD.MOV.U32 R21, RZ, RZ, -0x1 ;  /* 0xffffffffff157424 */ /* 0x000fe400078e00ff */
[----:B------:R-:W-:Y:S05]  /*3580*/  CALL.REL.NOINC `($__internal_261_$__cuda_sm70_shflsync_bfly_p) ;  /* 0x000000f000007944 */ /* 0x000fea0003c00000 */
[----:B-1----:R-:W-:Y:S01]  /*3590*/  IMAD.MOV.U32 R4, RZ, RZ, R19 ;  /* 0x000000ffff047224 */ /* 0x002fe200078e0013 */
[----:B0-----:R-:W-:Y:S05]  /*35a0*/  BRA `(.L_x_11015) ;  /* 0xffffd59000007947 */ /* 0x001fea000383ffff */
.L_x_10984:
[----:B------:R-:W-:Y:S01]  /*35b0*/  IMAD.MOV.U32 R19, RZ, RZ, 0x8 ;  /* 0x00000008ff137424 */ /* 0x000fe200078e00ff */
[----:B------:R-:W-:Y:S01]  /*35c0*/  MOV R4, 0x3600 ;  /* 0x0000360000047802 */ /* 0x000fe20000000f00 */
[----:B------:R-:W-:Y:S02]  /*35d0*/  IMAD.MOV.U32 R20, RZ, RZ, 0x1f ;  /* 0x0000001fff147424 */ /* 0x000fe400078e00ff */
[----:B------:R-:W-:-:S02]  /*35e0*/  IMAD.MOV.U32 R21, RZ, RZ, -0x1 ;  /* 0xffffffffff157424 */ /* 0x000fc400078e00ff */
[----:B------:R-:W-:Y:S05]  /*35f0*/  CALL.REL.NOINC `($__internal_261_$__cuda_sm70_shflsync_bfly_p) ;  /* 0x0000008000007944 */ /* 0x000fea0003c00000 */
[----:B01----:R-:W-:Y:S01]  /*3600*/  FMNMX.FTZ R18, R18, R19, !PT ;  /* 0x0000001312127209 */ /* 0x003fe20007810000 */
[----:B------:R-:W-:Y:S01]  /*3610*/  IMAD.MOV.U32 R20, RZ, RZ, 0x1f ;  /* 0x0000001fff147424 */ /* 0x000fe200078e00ff */
[----:B------:R-:W-:Y:S01]  /*3620*/  MOV R19, 0x4 ;  /* 0x0000000400137802 */ /* 0x000fe20000000f00 */
[----:B------:R-:W-:Y:S01]  /*3630*/  IMAD.MOV.U32 R21, RZ, RZ, -0x1 ;  /* 0xffffffffff157424 */ /* 0x000fe200078e00ff */
[----:B------:R-:W-:-:S02]  /*3640*/  MOV R4, 0x3660 ;  /* 0x0000366000047802 */ /* 0x000fc40000000f00 */
[----:B------:R-:W-:Y:S05]  /*3650*/  CALL.REL.NOINC `($__internal_261_$__cuda_sm70_shflsync_bfly_p) ;  /* 0x0000002000007944 */ /* 0x000fea0003c00000 */
[----:B-1----:R-:W-:Y:S01]  /*3660*/  IMAD.MOV.U32 R5, RZ, RZ, R19 ;  /* 0x000000ffff057224 */ /* 0x002fe200078e0013 */
[----:B0-----:R-:W-:Y:S05]  /*3670*/  BRA `(.L_x_11016) ;  /* 0xffffd52000007947 */ /* 0x001fea000383ffff */
        .weak           $__internal_261_$__cuda_sm70_shflsync_bfly_p
        .type           $__internal_261_$__cuda_sm70_shflsync_bfly_p,@function
        .size           $__internal_261_$__cuda_sm70_shflsync_bfly_p,(.L_x_24922 - $__internal_261_$__cuda_sm70_shflsync_bfly_p)
$__internal_261_$__cuda_sm70_shflsync_bfly_p:
[----:B------:R-:W-:Y:S01]  /*3680*/  IMAD.MOV.U32 R5, RZ, RZ, 0x0 ;  /* 0x00000000ff057424 */ /* 0x000fe200078e00ff */
[----:B------:R-:W-:Y:S04]  /*3690*/  WARPSYNC R21 ;  /* 0x0000001500007348 */ /* 0x000fe80003800000 */
[----:B------:R0:W1:Y:S01]  /*36a0*/  SHFL.BFLY PT, R19, R18, R19, R20 ;  /* 0x0c00001312137389 */ /* 0x00006200000e0014 */
[----:B------:R-:W-:Y:S05]  /*36b0*/  RET.REL.NODEC R4 `(_ZN4vllm25paged_attention_v2_kernelIthLi256ELi8ELi128ELNS_18Fp8KVCacheDataTypeE1ELb1ELi512EEEvPfS2_PT_PKS3_PKT0_S9_ifPKiSB_iPKfiiiSD_SD_iiiii) ;  /* 0xffffc94004007950 */ /* 0x000fea0003c3ffff */
.L_x_11017:
        /* <DEDUP_REMOVED lines=12> */
.L_x_24922:


//--------------------- .text._ZN4vllm25paged_attention_v2_kernelIthLi192ELi8ELi128ELNS_18Fp8KVCacheDataTypeE1ELb1ELi512EEEvPfS2_PT_PKS3_PKT0_S9_ifPKiSB_iPKfiiiSD_SD_iiiii --------------------------
	.section	.text._ZN4vllm25paged_attention_v2_kernelIthLi192ELi8ELi128ELNS_18Fp8KVCacheDataTypeE1ELb1ELi512EEEvPfS2_PT_PKS3_PKT0_S9_ifPKiSB_iPKfiiiSD_SD_iiiii,"ax",@progbits
	.sectioninfo	@"SHI_REGISTERS=32"
	.align	128
        .global         _ZN4vllm25paged_attention_v2_kernelIthLi192ELi8ELi128ELNS_18Fp8KVCacheDataTypeE1ELb1ELi512EEEvPfS2_PT_PKS3_PKT0_S9_ifPKiSB_iPKfiiiSD_SD_iiiii
        .type           _ZN4vllm25paged_attention_v2_kernelIthLi192ELi8ELi128ELNS_18Fp8KVCacheDataTypeE1ELb1ELi512EEEvPfS2_PT_PKS3_PKT0_S9_ifPKiSB_iPKfiiiSD_SD_iiiii,@function
        .size           _ZN4vllm25paged_attention_v2_kernelIthLi192ELi8ELi128ELNS_18Fp8KVCacheDataTypeE1ELb1ELi512EEEvPfS2_PT_PKS3_PKT0_S9_ifPKiSB_iPKfiiiSD_SD_iiiii,(.L_x_24923 - _ZN4vllm25paged_attention_v2_kernelIthLi192ELi8ELi128ELNS_18Fp8KVCacheDataTypeE1ELb1ELi512EEEvPfS2_PT_PKS3_PKT0_S9_ifPKiSB_iPKfiiiSD_SD_iiiii)
        .other          _ZN4vllm25paged_attention_v2_kernelIthLi192ELi8ELi128ELNS_18Fp8KVCacheDataTypeE1ELb1ELi512EEEvPfS2_PT_PKS3_PKT0_S9_ifPKiSB_iPKfiiiSD_SD_iiiii,@"STO_CUDA_ENTRY STV_DEFAULT"
_ZN4vllm25paged_attention_v2_kernelIthLi192ELi8ELi128ELNS_18Fp8KVCacheDataTypeE1ELb1ELi512EEEvPfS2_PT_PKS3_PKT0_S9_ifPKiSB_iPKfiiiSD_SD_iiiii:
.text._ZN4vllm25paged_attention_v2_kernelIthLi192ELi8ELi128ELNS_18Fp8KVCacheDataTypeE1ELb1ELi512EEEvPfS2_PT_PKS3_PKT0_S9_ifPKiSB_iPKfiiiSD_SD_iiiii:
        /* <DEDUP_REMOVED lines=113> */
.L_x_11018:
[----:B--2---:R-:W-:-:S04]  /*0710*/  IMAD.MOV.U32 R2, RZ, RZ, c[0x0][0xc] ;  /* 0x00000300ff027624 */ /* 0x004fc800078e00ff */
[----:B------:R-:W-:-:S04]  /*0720*/  IMAD R2, R2, c[0x0][0x1d8], R7 ;  /* 0x0000760002027a24 */ /* 0x000fc800078e0207 */
[----:B------:R-:W-:-:S03]  /*0730*/  IMAD R12, R2, c[0x0][0x1e8], RZ ;  /* 0x00007a00020c7a24 */ /* 0x000fc600078e02ff */
.L_x_11019:
        /* <DEDUP_REMOVED lines=26> */
.L_x_11023:
        /* <DEDUP_REMOVED lines=36> */
.L_x_11021:
[----:B------:R-:W-:Y:S05]  /*0b20*/  BSYNC B7 ;  /* 0x0000000000077941 */ /* 0x000fea0003800000 */
.L_x_11020:
[----:B------:R-:W-:Y:S05]  /*0b30*/  BRA.DIV ~URZ, `(.L_x_11024) ;  /* 0x000028527f007947 */ /* 0x000fea000b800000 */
[----:B------:R-:W-:-:S05]  /*0b40*/  IMAD.MOV.U32 R2, RZ, RZ, -0x800001 ;  /* 0xff7fffffff027424 */ /* 0x000fca00078e00ff */
.L_x_11056:
[----:B------:R-:W-:Y:S01]  /*0b50*/  FMNMX.FTZ R18, R2, -3.40282346638528859812e+38, !PT ;  /* 0xff7fffff02127809 */ /* 0x000fe20007810000 */
[----:B------:R-:W-:Y:S01]  /*0b60*/  IMAD.MOV.U32 R17, RZ, RZ, -0x800001 ;  /* 0xff7fffffff117424 */ /* 0x000fe200078e00ff */
[----:B------:R-:W-:Y:S05]  /*0b70*/  BRA.DIV ~URZ, `(.L_x_11025) ;  /* 0x000028927f007947 */ /* 0x000fea000b800000 */
[----:B------:R-:W0:Y:S02]  /*0b80*/  SHFL.BFLY PT, R2, R18, 0x8, 0x1f ;  /* 0x0d001f0012027f89 */ /* 0x000e2400000e0000 */
[----:B0-----:R-:W-:-:S05]  /*0b90*/  FMNMX.FTZ R18, R18, R2, !PT ;  /* 0x0000000212127209 */ /* 0x001fca0007810000 */
[----:B------:R0:W1:Y:S02]  /*0ba0*/  SHFL.BFLY PT, R3, R18, 0x4, 0x1f ;  /* 0x0c801f0012037f89 */ /* 0x00006400000e0000 */
.L_x_11057:
        /* <DEDUP_REMOVED lines=35> */
.L_x_11030:
        /* <DEDUP_REMOVED lines=11> */
.L_x_11029:
[----:B------:R-:W-:Y:S05]  /*0e90*/  BSYNC B1 ;  /* 0x0000000000017941 */ /* 0x000fea0003800000 */
.L_x_11028:
        /* <DEDUP_REMOVED lines=10> */
.L_x_11033:
        /* <DEDUP_REMOVED lines=100> */
.L_x_11032:
[----:B------:R-:W-:Y:S05]  /*1580*/  BSYNC B1 ;  /* 0x0000000000017941 */ /* 0x000fea0003800000 */
.L_x_11031:
        /* <DEDUP_REMOVED lines=55> */
.L_x_11035:
[----:B------:R-:W-:Y:S05]  /*1900*/  BSYNC B1 ;  /* 0x0000000000017941 */ /* 0x000fea0003800000 */
.L_x_11034:
        /* <DEDUP_REMOVED lines=26> */
.L_x_11027:
[----:B------:R-:W-:Y:S05]  /*1ab0*/  BSYNC B0 ;  /* 0x0000000000007941 */ /* 0x000fea0003800000 */
.L_x_11026:
        /* <DEDUP_REMOVED lines=43> */
.L_x_11040:
        /* <DEDUP_REMOVED lines=8> */
.L_x_11039:
[----:B------:R-:W-:Y:S05]  /*1df0*/  BSYNC B1 ;  /* 0x0000000000017941 */ /* 0x000fea0003800000 */
.L_x_11038:
        /* <DEDUP_REMOVED lines=10> */
.L_x_11043:
        /* <DEDUP_REMOVED lines=52> */
.L_x_11042:
[----:B------:R-:W-:Y:S05]  /*21e0*/  BSYNC B1 ;  /* 0x0000000000017941 */ /* 0x000fea0003800000 */
.L_x_11041:
        /* <DEDUP_REMOVED lines=31> */
.L_x_11045:
[----:B------:R-:W-:Y:S05]  /*23e0*/  BSYNC B1 ;  /* 0x0000000000017941 */ /* 0x000fea0003800000 */
.L_x_11044:
        /* <DEDUP_REMOVED lines=14> */
.L_x_11037:
[----:B------:R-:W-:Y:S05]  /*24d0*/  BSYNC B0 ;  /* 0x0000000000007941 */ /* 0x000fea0003800000 */
.L_x_11036:
        /* <DEDUP_REMOVED lines=20> */
.L_x_11047:
[----:B------:R-:W-:Y:S05]  /*2620*/  BSYNC B0 ;  /* 0x0000000000007941 */ /* 0x000fea0003800000 */
.L_x_11046:
        /* <DEDUP_REMOVED lines=25> */
.L_x_11051:
        /* <DEDUP_REMOVED lines=33> */
.L_x_11049:
[----:B------:R-:W-:Y:S05]  /*29d0*/  BSYNC B6 ;  /* 0x0000000000067941 */ /* 0x000fea0003800000 */
.L_x_11048:
        /* <DEDUP_REMOVED lines=37> */
.L_x_11053:
[----:B0-----:R-:W-:Y:S05]  /*2c30*/  BSYNC B0 ;  /* 0x0000000000007941 */ /* 0x001fea0003800000 */
.L_x_11052:
        /* <DEDUP_REMOVED lines=22> */
.L_x_11055:
[----:B0-----:R-:W-:Y:S05]  /*2da0*/  BSYNC B0 ;  /* 0x0000000000007941 */ /* 0x001fea0003800000 */
.L_x_11054:
        /* <DEDUP_REMOVED lines=55> */
.L_x_11022:
        /* <DEDUP_REMOVED lines=19> */
.L_x_11050:
        /* <DEDUP_REMOVED lines=20> */
.L_x_11024:
[----:B------:R-:W-:Y:S01]  /*3390*/  IMAD.MOV.U32 R18, RZ, RZ, -0x800001 ;  /* 0xff7fffffff127424 */ /* 0x000fe200078e00ff */
[----:B------:R-:W-:Y:S01]  /*33a0*/  MOV R2, 0x33f0 ;  /* 0x000033f000027802 */ /* 0x000fe20000000f00 */
[----:B------:R-:W-:Y:S02]  /*33b0*/  IMAD.MOV.U32 R19, RZ, RZ, 0x10 ;  /* 0x00000010ff137424 */ /* 0x000fe400078e00ff */
[----:B------:R-:W-:Y:S02]  /*33c0*/  IMAD.MOV.U32 R20, RZ, RZ, 0x1f ;  /* 0x0000001fff147424 */ /* 0x000fe400078e00ff */
[----:B------:R-:W-:Y:S02]  /*33d0*/  IMAD.MOV.U32 R21, RZ, RZ, -0x1 ;  /* 0xffffffffff157424 */ /* 0x000fe400078e00ff */
[----:B------:R-:W-:Y:S05]  /*33e0*/  CALL.REL.NOINC `($__internal_262_$__cuda_sm70_shflsync_bfly_p) ;  /* 0x000000f000007944 */ /* 0x000fea0003c00000 */
[----:B-1----:R-:W-:Y:S01]  /*33f0*/  MOV R2, R19 ;  /* 0x0000001300027202 */ /* 0x002fe20000000f00 */
[----:B0-----:R-:W-:Y:S05]  /*3400*/  BRA `(.L_x_11056) ;  /* 0xffffd74000007947 */ /* 0x001fea000383ffff */
.L_x_11025:
[----:B------:R-:W-:Y:S01]  /*3410*/  IMAD.MOV.U32 R19, RZ, RZ, 0x8 ;  /* 0x00000008ff137424 */ /* 0x000fe200078e00ff */
[----:B------:R-:W-:Y:S01]  /*3420*/  MOV R2, 0x3460 ;  /* 0x0000346000027802 */ /* 0x000fe20000000f00 */
[----:B------:R-:W-:Y:S02]  /*3430*/  IMAD.MOV.U32 R20, RZ, RZ, 0x1f ;  /* 0x0000001fff147424 */ /* 0x000fe400078e00ff */
[----:B------:R-:W-:-:S02]  /*3440*/  IMAD.MOV.U32 R21, RZ, RZ, -0x1 ;  /* 0xffffffffff157424 */ /* 0x000fc400078e00ff */
[----:B------:R-:W-:Y:S05]  /*3450*/  CALL.REL.NOINC `($__internal_262_$__cuda_sm70_shflsync_bfly_p) ;  /* 0x0000008000007944 */ /* 0x000fea0003c00000 */
[----:B0-----:R-:W-:Y:S01]  /*3460*/  HFMA2.MMA R20, -RZ, RZ, 0, 1.847743988037109375e-06 ;  /* 0x0000001fff147435 */ /* 0x001fe200000001ff */
[----:B-1----:R-:W-:Y:S01]  /*3470*/  FMNMX.FTZ R18, R18, R19, !PT ;  /* 0x0000001312127209 */ /* 0x002fe20007810000 */
[----:B------:R-:W-:Y:S01]  /*3480*/  IMAD.MOV.U32 R19, RZ, RZ, 0x4 ;  /* 0x00000004ff137424 */ /* 0x000fe200078e00ff */
[----:B------:R-:W-:Y:S01]  /*3490*/  MOV R2, 0x34c0 ;  /* 0x000034c000027802 */ /* 0x000fe20000000f00 */
[----:B------:R-:W-:-:S02]  /*34a0*/  IMAD.MOV.U32 R21, RZ, RZ, -0x1 ;  /* 0xffffffffff157424 */ /* 0x000fc400078e00ff */
[----:B------:R-:W-:Y:S05]  /*34b0*/  CALL.REL.NOINC `($__internal_262_$__cuda_sm70_shflsync_bfly_p) ;  /* 0x0000002000007944 */ /* 0x000fea0003c00000 */
[----:B-1----:R-:W-:Y:S01]  /*34c0*/  IMAD.MOV.U32 R3, RZ, RZ, R19 ;  /* 0x000000ffff037224 */ /* 0x002fe200078e0013 */
[----:B0-----:R-:W-:Y:S05]  /*34d0*/  BRA `(.L_x_11057) ;  /* 0xffffd6d000007947 */ /* 0x001fea000383ffff */
        .weak           $__internal_262_$__cuda_sm70_shflsync_bfly_p
        .type           $__internal_262_$__cuda_sm70_shflsync_bfly_p,@function
        .size           $__internal_262_$__cuda_sm70_shflsync_bfly_p,(.L_x_24923 - $__internal_262_$__cuda_sm70_shflsync_bfly_p)
$__internal_262_$__cuda_sm70_shflsync_bfly_p:
[----:B------:R-:W-:Y:S01]  /*34e0*/  IMAD.MOV.U32 R3, RZ, RZ, 0x0 ;  /* 0x00000000ff037424 */ /* 0x000fe200078e00ff */
[----:B------:R-:W-:Y:S04]  /*34f0*/  WARPSYNC R21 ;  /* 0x0000001500007348 */ /* 0x000fe80003800000 */
[----:B------:R0:W1:Y:S01]  /*3500*/  SHFL.BFLY PT, R19, R18, R19, R20 ;  /* 0x0c00001312137389 */ /* 0x00006200000e0014 */
[----:B------:R-:W-:Y:S05]  /*3510*/  RET.REL.NODEC R2 `(_ZN4vllm25paged_attention_v2_kernelIthLi192ELi8ELi128ELNS_18Fp8KVCacheDataTypeE1ELb1ELi512EEEvPfS2_PT_PKS3_PKT0_S9_ifPKiSB_iPKfiiiSD_SD_iiiii) ;  /* 0xffffcae002007950 */ /* 0x000fea0003c3ffff */
.L_x_11058:
        /* <DEDUP_REMOVED lines=14> */
.L_x_24923:


//--------------------- .text._ZN4vllm25paged_attention_v2_kernelIthLi128ELi8ELi128ELNS_18Fp8KVCacheDataTypeE1ELb1ELi512EEEvPfS2_PT_PKS3_PKT0_S9_ifPKiSB_iPKfiiiSD_SD_iiiii --------------------------
	.section	.text._ZN4vllm25paged_attention_v2_kernelIthLi128ELi8ELi128ELNS_18Fp8KVCacheDataTypeE1ELb1ELi512EEEvPfS2_PT_PKS3_PKT0_S9_ifPKiSB_iPKfiiiSD_SD_iiiii,"ax",@progbits
	.sectioninfo	@"SHI_REGISTERS=32"
	.align	128
        .global         _ZN4vllm25paged_attention_v2_kernelIthLi128ELi8ELi128ELNS_18Fp8KVCacheDataTypeE1ELb1ELi512EEEvPfS2_PT_PKS3_PKT0_S9_ifPKiSB_iPKfiiiSD_SD_iiiii
        .type           _ZN4vllm25paged_attention_v2_kernelIthLi128ELi8ELi128ELNS_18Fp8KVCacheDataTypeE1ELb1ELi512EEEvPfS2_PT_PKS3_PKT0_S9_ifPKiSB_iPKfiiiSD_SD_iiiii,@function
        .size           _ZN4vllm25paged_attention_v2_kernelIthLi128ELi8ELi128ELNS_18Fp8KVCacheDataTypeE1ELb1ELi512EEEvPfS2_PT_PKS3_PKT0_S9_ifPKiSB_iPKfiiiSD_SD_iiiii,(.L_x_24924 - _ZN4vllm25paged_attention_v2_kernelIthLi128ELi8ELi128ELNS_18Fp8KVCacheDataTypeE1ELb1ELi512EEEvPfS2_PT_PKS3_PKT0_S9_ifPKiSB_iPKfiiiSD_SD_iiiii)
        .other          _ZN4vllm25paged_attention_v2_kernelIthLi128ELi8ELi128ELNS_18Fp8KVCacheDataTypeE1ELb1ELi512EEEvPfS2_PT_PKS3_PKT0_S9_ifPKiSB_iPKfiiiSD_SD_iiiii,@"STO_CUDA_ENTRY STV_DEFAULT"
_ZN4vllm25paged_attention_v2_kernelIthLi128ELi8ELi128ELNS_18Fp8KVCacheDataTypeE1ELb1ELi512EEEvPfS2_PT_PKS3_PKT0_S9_ifPKiSB_iPKfiiiSD_SD_iiiii:
.text._ZN4vllm25paged_attention_v2_kernelIthLi128ELi8ELi128ELNS_18Fp8KVCacheDataTypeE1ELb1ELi512EEEvPfS2_PT_PKS3_PKT0_S9_ifPKiSB_iPKfiiiSD_SD_iiiii:
        /* <DEDUP_REMOVED lines=113> */
.L_x_11059:
[----:B--2---:R-:W-:-:S04]  /*0710*/  IMAD.MOV.U32 R2, RZ, RZ, c[0x0][0xc] ;  /* 0x00000300ff027624 */ /* 0x004fc800078e00ff */
[----:B------:R-:W-:-:S04]  /*0720*/  IMAD R2, R2, c[0x0][0x1d8], R7 ;  /* 0x0000760002027a24 */ /* 0x000fc800078e0207 */
[----:B------:R-:W-:-:S03]  /*0730*/  IMAD R12, R2, c[0x0][0x1e8], RZ ;  /* 0x00007a00020c7a24 */ /* 0x000fc600078e02ff */
.L_x_11060:
        /* <DEDUP_REMOVED lines=26> */
.L_x_11064:
        /* <DEDUP_REMOVED lines=36> */
.L_x_11062:
[----:B------:R-:W-:Y:S05]  /*0b20*/  BSYNC B7 ;  /* 0x0000000000077941 */ /* 0x000fea0003800000 */
.L_x_11061:
[----:B------:R-:W-:Y:S05]  /*0b30*/  BRA.DIV ~URZ, `(.L_x_11065) ;  /* 0x000026327f007947 */ /* 0x000fea000b800000 */
[----:B------:R-:W-:-:S05]  /*0b40*/  IMAD.MOV.U32 R2, RZ, RZ, -0x800001 ;  /* 0xff7fffffff027424 */ /* 0x000fca00078e00ff */
.L_x_11093:
[----:B------:R-:W-:Y:S02]  /*0b50*/  FMNMX.FTZ R18, R2, -3.40282346638528859812e+38, !PT ;  /* 0xff7fffff02127809 */ /* 0x000fe40007810000 */
[----:B------:R-:W-:Y:S01]  /*0b60*/  MOV R17, 0xff7fffff ;  /* 0xff7fffff00117802 */ /* 0x000fe20000000f00 */
[----:B------:R-:W-:Y:S05]  /*0b70*/  BRA.DIV ~URZ, `(.L_x_11066) ;  /* 0x000026727f007947 */ /* 0x000fea000b800000 */
[----:B------:R-:W0:Y:S02]  /*0b80*/  SHFL.BFLY PT, R2, R18, 0x8, 0x1f ;  /* 0x0d001f0012027f89 */ /* 0x000e2400000e0000 */
[----:B0-----:R-:W-:-:S05]  /*0b90*/  FMNMX.FTZ R18, R18, R2, !PT ;  /* 0x0000000212127209 */ /* 0x001fca0007810000 */
[----:B------:R0:W1:Y:S02]  /*0ba0*/  SHFL.BFLY PT, R3, R18, 0x4, 0x1f ;  /* 0x0c801f0012037f89 */ /* 0x00006400000e0000 */
.L_x_11094:
        /* <DEDUP_REMOVED lines=35> */
.L_x_11071:
        /* <DEDUP_REMOVED lines=11> */
.L_x_11070:
[----:B------:R-:W-:Y:S05]  /*0e90*/  BSYNC B1 ;  /* 0x0000000000017941 */ /* 0x000fea0003800000 */
.L_x_11069:
        /* <DEDUP_REMOVED lines=10> */
.L_x_11074:
        /* <DEDUP_REMOVED lines=100> */
.L_x_11073:
[----:B------:R-:W-:Y:S05]  /*1580*/  BSYNC B1 ;  /* 0x0000000000017941 */ /* 0x000fea0003800000 */
.L_x_11072:
        /* <DEDUP_REMOVED lines=55> */
.L_x_11076:
[----:B------:R-:W-:Y:S05]  /*1900*/  BSYNC B1 ;  /* 0x0000000000017941 */ /* 0x000fea0003800000 */
.L_x_11075:
        /* <DEDUP_REMOVED lines=26> */
.L_x_11068:
[----:B------:R-:W-:Y:S05]  /*1ab0*/  BSYNC B0 ;  /* 0x0000000000007941 */ /* 0x000fea0003800000 */
.L_x_11067:
        /* <DEDUP_REMOVED lines=43> */
.L_x_11081:
        /* <DEDUP_REMOVED lines=8> */
.L_x_11080:
[----:B------:R-:W-:Y:S05]  /*1df0*/  BSYNC B1 ;  /* 0x0000000000017941 */ /* 0x000fea0003800000 */
.L_x_11079:
        /* <DEDUP_REMOVED lines=10> */
.L_x_11084:
        /* <DEDUP_REMOVED lines=52> */
.L_x_11083:
[----:B------:R-:W-:Y:S05]  /*21e0*/  BSYNC B1 ;  /* 0x0000000000017941 */ /* 0x000fea0003800000 */
.L_x_11082:
        /* <DEDUP_REMOVED lines=31> */
.L_x_11086:
[----:B------:R-:W-:Y:S05]  /*23e0*/  BSYNC B1 ;  /* 0x0000000000017941 */ /* 0x000fea0003800000 */
.L_x_11085:
        /* <DEDUP_REMOVED lines=14> */
.L_x_11078:
[----:B------:R-:W-:Y:S05]  /*24d0*/  BSYNC B0 ;  /* 0x0000000000007941 */ /* 0x000fea0003800000 */
.L_x_11077:
        /* <DEDUP_REMOVED lines=20> */
.L_x_11088:
[----:B------:R-:W-:Y:S05]  /*2620*/  BSYNC B0 ;  /* 0x0000000000007941 */ /* 0x000fea0003800000 */
.L_x_11087:
        /* <DEDUP_REMOVED lines=25> */
.L_x_11092:
        /* <DEDUP_REMOVED lines=33> */
.L_x_11090:
[----:B------:R-:W-:Y:S05]  /*29d0*/  BSYNC B6 ;  /* 0x0000000000067941 */ /* 0x000fea0003800000 */
.L_x_11089:
        /* <DEDUP_REMOVED lines=82> */
.L_x_11063:
        /* <DEDUP_REMOVED lines=19> */
.L_x_11091:
        /* <DEDUP_REMOVED lines=20> */
.L_x_11065:
[----:B------:R-:W-:Y:S01]  /*3170*/  IMAD.MOV.U32 R18, RZ, RZ, -0x800001 ;  /* 0xff7fffffff127424 */ /* 0x000fe200078e00ff */
[----:B------:R-:W-:Y:S01]  /*3180*/  MOV R20, 0x1f ;  /* 0x0000001f00147802 */ /* 0x000fe20000000f00 */
[----:B------:R-:W-:Y:S01]  /*3190*/  IMAD.MOV.U32 R19, RZ, RZ, 0x10 ;  /* 0x00000010ff137424 */ /* 0x000fe200078e00ff */
[----:B------:R-:W-:Y:S01]  /*31a0*/  MOV R2, 0x31d0 ;  /* 0x000031d000027802 */ /* 0x000fe20000000f00 */
[----:B------:R-:W-:Y:S02]  /*31b0*/  IMAD.MOV.U32 R21, RZ, RZ, -0x1 ;  /* 0xffffffffff157424 */ /* 0x000fe400078e00ff */
[----:B------:R-:W-:Y:S05]  /*31c0*/  CALL.REL.NOINC `($__internal_263_$__cuda_sm70_shflsync_bfly_p) ;  /* 0x000000f000007944 */ /* 0x000fea0003c00000 */
[----:B-1----:R-:W-:Y:S01]  /*31d0*/  IMAD.MOV.U32 R2, RZ, RZ, R19 ;  /* 0x000000ffff027224 */ /* 0x002fe200078e0013 */
[----:B0-----:R-:W-:Y:S05]  /*31e0*/  BRA `(.L_x_11093) ;  /* 0xffffd96000007947 */ /* 0x001fea000383ffff */
.L_x_11066:
[----:B------:R-:W-:Y:S01]  /*31f0*/  HFMA2.MMA R20, -RZ, RZ, 0, 1.847743988037109375e-06 ;  /* 0x0000001fff147435 */ /* 0x000fe200000001ff */
[----:B------:R-:W-:Y:S01]  /*3200*/  IMAD.MOV.U32 R19, RZ, RZ, 0x8 ;  /* 0x00000008ff137424 */ /* 0x000fe200078e00ff */
[----:B------:R-:W-:Y:S01]  /*3210*/  MOV R2, 0x3240 ;  /* 0x0000324000027802 */ /* 0x000fe20000000f00 */
[----:B------:R-:W-:-:S03]  /*3220*/  IMAD.MOV.U32 R21, RZ, RZ, -0x1 ;  /* 0xffffffffff157424 */ /* 0x000fc600078e00ff */
[----:B------:R-:W-:Y:S05]  /*3230*/  CALL.REL.NOINC `($__internal_263_$__cuda_sm70_shflsync_bfly_p) ;  /* 0x0000008000007944 */ /* 0x000fea0003c00000 */
[----:B01----:R-:W-:Y:S01]  /*3240*/  FMNMX.FTZ R18, R18, R19, !PT ;  /* 0x0000001312127209 */ /* 0x003fe20007810000 */
[----:B------:R-:W-:Y:S01]  /*3250*/  IMAD.MOV.U32 R19, RZ, RZ, 0x4 ;  /* 0x00000004ff137424 */ /* 0x000fe200078e00ff */
[----:B------:R-:W-:Y:S01]  /*3260*/  MOV R21, 0xffffffff ;  /* 0xffffffff00157802 */ /* 0x000fe20000000f00 */
[----:B------:R-:W-:Y:S01]  /*3270*/  IMAD.MOV.U32 R20, RZ, RZ, 0x1f ;  /* 0x0000001fff147424 */ /* 0x000fe200078e00ff */
[----:B------:R-:W-:-:S02]  /*3280*/  MOV R2, 0x32a0 ;  /* 0x000032a000027802 */ /* 0x000fc40000000f00 */
[----:B------:R-:W-:Y:S05]  /*3290*/  CALL.REL.NOINC `($__internal_263_$__cuda_sm70_shflsync_bfly_p) ;  /* 0x0000002000007944 */ /* 0x000fea0003c00000 */
[----:B-1----:R-:W-:Y:S01]  /*32a0*/  IMAD.MOV.U32 R3, RZ, RZ, R19 ;  /* 0x000000ffff037224 */ /* 0x002fe200078e0013 */
[----:B0-----:R-:W-:Y:S05]  /*32b0*/  BRA `(.L_x_11094) ;  /* 0xffffd8f000007947 */ /* 0x001fea000383ffff */
        .weak           $__internal_263_$__cuda_sm70_shflsync_bfly_p
        .type           $__internal_263_$__cuda_sm70_shflsync_bfly_p,@function
        .size           $__internal_263_$__cuda_sm70_shflsync_bfly_p,(.L_x_24924 - $__internal_263_$__cuda_sm70_shflsync_bfly_p)
$__internal_263_$__cuda_sm70_shflsync_bfly_p:
[----:B------:R-:W-:Y:S01]  /*32c0*/  IMAD.MOV.U32 R3, RZ, RZ, 0x0 ;  /* 0x00000000ff037424 */ /* 0x000fe200078e00ff */
[----:B------:R-:W-:Y:S04]  /*32d0*/  WARPSYNC R21 ;  /* 0x0000001500007348 */ /* 0x000fe80003800000 */
[----:B------:R0:W1:Y:S01]  /*32e0*/  SHFL.BFLY PT, R19, R18, R19, R20 ;  /* 0x0c00001312137389 */ /* 0x00006200000e0014 */
[----:B------:R-:W-:Y:S05]  /*32f0*/  RET.REL.NODEC R2 `(_ZN4vllm25paged_attention_v2_kernelIthLi128ELi8ELi128ELNS_18Fp8KVCacheDataTypeE1ELb1ELi512EEEvPfS2_PT_PKS3_PKT0_S9_ifPKiSB_iPKfiiiSD_SD_iiiii) ;  /* 0xffffcd0002007950 */ /* 0x000fea0003c3ffff */
.L_x_11095:
        /* <DEDUP_REMOVED lines=16> */
.L_x_24924:


//--------------------- .text._ZN4vllm25paged_attention_v2_kernelIthLi120ELi8ELi128ELNS_18Fp8KVCacheDataTypeE1ELb1ELi512EEEvPfS2_PT_PKS3_PKT0_S9_ifPKiSB_iPKfiiiSD_SD_iiiii --------------------------
	.section	.text._ZN4vllm25paged_attention_v2_kernelIthLi120ELi8ELi128ELNS_18Fp8KVCacheDataTypeE1ELb1ELi512EEEvPfS2_PT_PKS3_PKT0_S9_ifPKiSB_iPKfiiiSD_SD_iiiii,"ax",@progbits
	.sectioninfo	@"SHI_REGISTERS=32"
	.align	128
        .global         _ZN4vllm25paged_attention_v2_kernelIthLi120ELi8ELi128ELNS_18Fp8KVCacheDataTypeE1ELb1ELi512EEEvPfS2_PT_PKS3_PKT0_S9_ifPKiSB_iPKfiiiSD_SD_iiiii
        .type           _ZN4vllm25paged_attention_v2_kernelIthLi120ELi8ELi128ELNS_18Fp8KVCacheDataTypeE1ELb1ELi512EEEvPfS2_PT_PKS3_PKT0_S9_ifPKiSB_iPKfiiiSD_SD_iiiii,@function
        .size           _ZN4vllm25paged_attention_v2_kernelIthLi120ELi8ELi128ELNS_18Fp8KVCacheDataTypeE1ELb1ELi512EEEvPfS2_PT_PKS3_PKT0_S9_ifPKiSB_iPKfiiiSD_SD_iiiii,(.L_x_24925 - _ZN4vllm25paged_attention_v2_kernelIthLi120ELi8ELi128ELNS_18Fp8KVCacheDataTypeE1ELb1ELi512EEEvPfS2_PT_PKS3_PKT0_S9_ifPKiSB_iPKfiiiSD_SD_iiiii)
        .other          _ZN4vllm25paged_attention_v2_kernelIthLi120ELi8ELi128ELNS_18Fp8KVCacheDataTypeE1ELb1ELi512EEEvPfS2_PT_PKS3_PKT0_S9_ifPKiSB_iPKfiiiSD_SD_iiiii,@"STO_CUDA_ENTRY STV_DEFAULT"
_ZN4vllm25paged_attention_v2_kernelIthLi120ELi8ELi128ELNS_18Fp8KVCacheDataTypeE1ELb1ELi512EEEvPfS2_PT_PKS3_PKT0_S9_ifPKiSB_iPKfiiiSD_SD_iiiii:
.text._ZN4vllm25paged_attention_v2_kernelIthLi120ELi8ELi128ELNS_18Fp8KVCacheDataTypeE1ELb1ELi512EEEvPfS2_PT_PKS3_PKT0_S9_ifPKiSB_iPKfiiiSD_SD_iiiii:
        /* <DEDUP_REMOVED lines=113> */
.L_x_11096:
[----:B--2---:R-:W-:-:S04]  /*0710*/  IMAD.MOV.U32 R2, RZ, RZ, c[0x0][0xc] ;  /* 0x00000300ff027624 */ /* 0x004fc800078e00ff */
[----:B------:R-:W-:-:S04]  /*0720*/  IMAD R2, R2, c[0x0][0x1d8], R7 ;  /* 0x0000760002027a24 */ /* 0x000fc800078e0207 */
[----:B------:R-:W-:-:S03]  /*0730*/  IMAD R12, R2, c[0x0][0x1e8], RZ ;  /* 0x00007a00020c7a24 */ /* 0x000fc600078e02ff */
.L_x_11097:
        /* <DEDUP_REMOVED lines=26> */
.L_x_11101:
        /* <DEDUP_REMOVED lines=36> */
.L_x_11099:
[----:B------:R-:W-:Y:S05]  /*0b20*/  BSYNC B6 ;  /* 0x0000000000067941 */ /* 0x000fea0003800000 */
.L_x_11098:
[----:B------:R-:W-:Y:S05]  /*0b30*/  BRA.DIV ~URZ, `(.L_x_11102) ;  /* 0x000027327f007947 */ /* 0x000fea000b800000 */
[----:B------:R-:W-:-:S05]  /*0b40*/  IMAD.MOV.U32 R2, RZ, RZ, -0x800001 ;  /* 0xff7fffffff027424 */ /* 0x000fca00078e00ff */
.L_x_11137:
[----:B------:R-:W-:Y:S02]  /*0b50*/  FMNMX.FTZ R18, R2, -3.40282346638528859812e+38, !PT ;  /* 0xff7fffff02127809 */ /* 0x000fe40007810000 */
[----:B------:R-:W-:Y:S01]  /*0b60*/  MOV R17, 0xff7fffff ;  /* 0xff7fffff00117802 */ /* 0x000fe20000000f00 */
[----:B------:R-:W-:Y:S05]  /*0b70*/  BRA.DIV ~URZ, `(.L_x_11103) ;  /* 0x000027727f007947 */ /* 0x000fea000b800000 */
[----:B------:R-:W0:Y:S02]  /*0b80*/  SHFL.BFLY PT, R2, R18, 0x8, 0x1f ;  /* 0x0d001f0012027f89 */ /* 0x000e2400000e0000 */
[----:B0-----:R-:W-:-:S05]  /*0b90*/  FMNMX.FTZ R18, R18, R2, !PT ;  /* 0x0000000212127209 */ /* 0x001fca0007810000 */
[----:B------:R0:W1:Y:S02]  /*0ba0*/  SHFL.BFLY PT, R3, R18, 0x4, 0x1f ;  /* 0x0c801f0012037f89 */ /* 0x00006400000e0000 */
.L_x_11138:
        /* <DEDUP_REMOVED lines=35> */
.L_x_11108:
        /* <DEDUP_REMOVED lines=11> */
.L_x_11107:
[----:B------:R-:W-:Y:S05]  /*0e90*/  BSYNC B1 ;  /* 0x0000000000017941 */ /* 0x000fea0003800000 */
.L_x_11106:
        /* <DEDUP_REMOVED lines=10> */
.L_x_11111:
        /* <DEDUP_REMOVED lines=100> */
.L_x_11110:
[----:B------:R-:W-:Y:S05]  /*1580*/  BSYNC B1 ;  /* 0x0000000000017941 */ /* 0x000fea0003800000 */
.L_x_11109:
        /* <DEDUP_REMOVED lines=55> */
.L_x_11113:
[----:B------:R-:W-:Y:S05]  /*1900*/  BSYNC B1 ;  /* 0x0000000000017941 */ /* 0x000fea0003800000 */
.L_x_11112:
        /* <DEDUP_REMOVED lines=26> */
.L_x_11105:
[----:B------:R-:W-:Y:S05]  /*1ab0*/  BSYNC B0 ;  /* 0x0000000000007941 */ /* 0x000fea0003800000 */
.L_x_11104:
        /* <DEDUP_REMOVED lines=43> */
.L_x_11118:
        /* <DEDUP_REMOVED lines=8> */
.L_x_11117:
[----:B------:R-:W-:Y:S05]  /*1df0*/  BSYNC B1 ;  /* 0x0000000000017941 */ /* 0x000fea0003800000 */
.L_x_11116:
        /* <DEDUP_REMOVED lines=10> */
.L_x_11121:
        /* <DEDUP_REMOVED lines=52> */
.L_x_11120:
[----:B------:R-:W-:Y:S05]  /*21e0*/  BSYNC B1 ;  /* 0x0000000000017941 */ /* 0x000fea0003800000 */
.L_x_11119:
        /* <DEDUP_REMOVED lines=31> */
.L_x_11123:
[----:B------:R-:W-:Y:S05]  /*23e0*/  BSYNC B1 ;  /* 0x0000000000017941 */ /* 0x000fea0003800000 */
.L_x_11122:
        /* <DEDUP_REMOVED lines=14> */
.L_x_11115:
[----:B------:R-:W-:Y:S05]  /*24d0*/  BSYNC B0 ;  /* 0x0000000000007941 */ /* 0x000fea0003800000 */
.L_x_11114:
        /* <DEDUP_REMOVED lines=20> */
.L_x_11125:
[----:B------:R-:W-:Y:S05]  /*2620*/  BSYNC B0 ;  /* 0x0000000000007941 */ /* 0x000fea0003800000 */
.L_x_11124:
        /* <DEDUP_REMOVED lines=24> */
.L_x_11128:
        /* <DEDUP_REMOVED lines=33> */
.L_x_11126:
        /* <DEDUP_REMOVED lines=21> */
.L_x_11130:
[----:B------:R-:W-:Y:S05]  /*2b10*/  BSYNC B0 ;  /* 0x0000000000007941 */ /* 0x000fea0003800000 */
.L_x_11129:
        /* <DEDUP_REMOVED lines=12> */
.L_x_11132:
[----:B------:R-:W-:Y:S05]  /*2be0*/  BSYNC B0 ;  /* 0x0000000000007941 */ /* 0x000fea0003800000 */
.L_x_11131:
        /* <DEDUP_REMOVED lines=8> */
.L_x_11134:
[----:B------:R-:W-:Y:S05]  /*2c70*/  BSYNC B0 ;  /* 0x0000000000007941 */ /* 0x000fea0003800000 */
.L_x_11133:
        /* <DEDUP_REMOVED lines=12> */
.L_x_11136:
[----:B------:R-:W-:Y:S05]  /*2d40*/  BSYNC B0 ;  /* 0x0000000000007941 */ /* 0x000fea0003800000 */
.L_x_11135:
        /* <DEDUP_REMOVED lines=43> */
.L_x_11100:
        /* <DEDUP_REMOVED lines=19> */
.L_x_11127:
        /* <DEDUP_REMOVED lines=20> */
.L_x_11102:
[----:B------:R-:W-:Y:S01]  /*3270*/  IMAD.MOV.U32 R18, RZ, RZ, -0x800001 ;  /* 0xff7fffffff127424 */ /* 0x000fe200078e00ff */
[----:B------:R-:W-:Y:S01]  /*3280*/  MOV R20, 0x1f ;  /* 0x0000001f00147802 */ /* 0x000fe20000000f00 */
[----:B------:R-:W-:Y:S01]  /*3290*/  IMAD.MOV.U32 R19, RZ, RZ, 0x10 ;  /* 0x00000010ff137424 */ /* 0x000fe200078e00ff */
[----:B------:R-:W-:Y:S01]  /*32a0*/  MOV R2, 0x32d0 ;  /* 0x000032d000027802 */ /* 0x000fe20000000f00 */
[----:B------:R-:W-:Y:S02]  /*32b0*/  IMAD.MOV.U32 R21, RZ, RZ, -0x1 ;  /* 0xffffffffff157424 */ /* 0x000fe400078e00ff */
[----:B------:R-:W-:Y:S05]  /*32c0*/  CALL.REL.NOINC `($__internal_264_$__cuda_sm70_shflsync_bfly_p) ;  /* 0x000000f000007944 */ /* 0x000fea0003c00000 */
[----:B-1----:R-:W-:Y:S01]  /*32d0*/  IMAD.MOV.U32 R2, RZ, RZ, R19 ;  /* 0x000000ffff027224 */ /* 0x002fe200078e0013 */
[----:B0-----:R-:W-:Y:S05]  /*32e0*/  BRA `(.L_x_11137) ;  /* 0xffffd86000007947 */ /* 0x001fea000383ffff */
.L_x_11103:
[----:B------:R-:W-:Y:S01]  /*32f0*/  HFMA2.MMA R20, -RZ, RZ, 0, 1.847743988037109375e-06 ;  /* 0x0000001fff147435 */ /* 0x000fe200000001ff */
[----:B------:R-:W-:Y:S01]  /*3300*/  IMAD.MOV.U32 R19, RZ, RZ, 0x8 ;  /* 0x00000008ff137424 */ /* 0x000fe200078e00ff */
[----:B------:R-:W-:Y:S01]  /*3310*/  MOV R2, 0x3340 ;  /* 0x0000334000027802 */ /* 0x000fe20000000f00 */
[----:B------:R-:W-:-:S03]  /*3320*/  IMAD.MOV.U32 R21, RZ, RZ, -0x1 ;  /* 0xffffffffff157424 */ /* 0x000fc600078e00ff */
[----:B------:R-:W-:Y:S05]  /*3330*/  CALL.REL.NOINC `($__internal_264_$__cuda_sm70_shflsync_bfly_p) ;  /* 0x0000008000007944 */ /* 0x000fea0003c00000 */
[----:B01----:R-:W-:Y:S01]  /*3340*/  FMNMX.FTZ R18, R18, R19, !PT ;  /* 0x0000001312127209 */ /* 0x003fe20007810000 */
[----:B------:R-:W-:Y:S01]  /*3350*/  IMAD.MOV.U32 R19, RZ, RZ, 0x4 ;  /* 0x00000004ff137424 */ /* 0x000fe200078e00ff */
[----:B------:R-:W-:Y:S01]  /*3360*/  MOV R21, 0xffffffff ;  /* 0xffffffff00157802 */ /* 0x000fe20000000f00 */
[----:B------:R-:W-:Y:S01]  /*3370*/  IMAD.MOV.U32 R20, RZ, RZ, 0x1f ;  /* 0x0000001fff147424 */ /* 0x000fe200078e00ff */
[----:B------:R-:W-:-:S02]  /*3380*/  MOV R2, 0x33a0 ;  /* 0x000033a000027802 */ /* 0x000fc40000000f00 */
[----:B------:R-:W-:Y:S05]  /*3390*/  CALL.REL.NOINC `($__internal_264_$__cuda_sm70_shflsync_bfly_p) ;  /* 0x0000002000007944 */ /* 0x000fea0003c00000 */
[----:B-1----:R-:W-:Y:S01]  /*33a0*/  IMAD.MOV.U32 R3, RZ, RZ, R19 ;  /* 0x000000ffff037224 */ /* 0x002fe200078e0013 */
[----:B0-----:R-:W-:Y:S05]  /*33b0*/  BRA `(.L_x_11138) ;  /* 0xffffd7f000007947 */ /* 0x001fea000383ffff */
        .weak           $__internal_264_$__cuda_sm70_shflsync_bfly_p
        .type           $__internal_264_$__cuda_sm70_shflsync_bfly_p,@function
        .size           $__internal_264_$__cuda_sm70_shflsync_bfly_p,(.L_x_24925 - $__internal_264_$__cuda_sm70_shflsync_bfly_p)
$__internal_264_$__cuda_sm70_shflsync_bfly_p:
[----:B------:R-:W-:Y:S01]  /*33c0*/  IMAD.MOV.U32 R3, RZ, RZ, 0x0 ;  /* 0x00000000ff037424 */ /* 0x000fe200078e00ff */
[----:B------:R-:W-:Y:S04]  /*33d0*/  WARPSYNC R21 ;  /* 0x0000001500007348 */ /* 0x000fe80003800000 */
[----:B------:R0:W1:Y:S01]  /*33e0*/  SHFL.BFLY PT, R19, R18, R19, R20 ;  /* 0x0c00001312137389 */ /* 0x00006200000e0014 */
[----:B------:R-:W-:Y:S05]  /*33f0*/  RET.REL.NODEC R2 `(_ZN4vllm25paged_attention_v2_kernelIthLi120ELi8ELi128ELNS_18Fp8KVCacheDataTypeE1ELb1ELi512EEEvPfS2_PT_PKS3_PKT0_S9_ifPKiSB_iPKfiiiSD_SD_iiiii) ;  /* 0xffffcc0002007950 */ /* 0x000fea0003c3ffff */
.L_x_11139:
        /* <DEDUP_REMOVED lines=16> */
.L_x_24925:


//--------------------- .text._ZN4vllm25paged_attention_v2_kernelIthLi112ELi8ELi128ELNS_18Fp8KVCacheDataTypeE1ELb1ELi512EEEvPfS2_PT_PKS3_PKT0_S9_ifPKiSB_iPKfiiiSD_SD_iiiii --------------------------
	.section	.text._ZN4vllm25paged_attention_v2_kernelIthLi112ELi8ELi128ELNS_18Fp8KVCacheDataTypeE1ELb1ELi512EEEvPfS2_PT_PKS3_PKT0_S9_ifPKiSB_iPKfiiiSD_SD_iiiii,"ax",@progbits
	.sectioninfo	@"SHI_REGISTERS=32"
	.align	128
        .global         _ZN4vllm25paged_attention_v2_kernelIthLi112ELi8ELi128ELNS_18Fp8KVCacheDataTypeE1ELb1ELi512EEEvPfS2_PT_PKS3_PKT0_S9_ifPKiSB_iPKfiiiSD_SD_iiiii
        .type           _ZN4vllm25paged_attention_v2_kernelIthLi112ELi8ELi128ELNS_18Fp8KVCacheDataTypeE1ELb1ELi512EEEvPfS2_PT_PKS3_PKT0_S9_ifPKiSB_iPKfiiiSD_SD_iiiii,@function
        .size           _ZN4vllm25paged_attention_v2_kernelIthLi112ELi8ELi128ELNS_18Fp8KVCacheDataTypeE1ELb1ELi512EEEvPfS2_PT_PKS3_PKT0_S9_ifPKiSB_iPKfiiiSD_SD_iiiii,(.L_x_24926 - _ZN4vllm25paged_attention_v2_kernelIthLi112ELi8ELi128ELNS_18Fp8KVCacheDataTypeE1ELb1ELi512EEEvPfS2_PT_PKS3_PKT0_S9_ifPKiSB_iPKfiiiSD_SD_iiiii)
        .other          _ZN4vllm25paged_attention_v2_kernelIthLi112ELi8ELi128ELNS_18Fp8KVCacheDataTypeE1ELb1ELi512EEEvPfS2_PT_PKS3_PKT0_S9_ifPKiSB_iPKfiiiSD_SD_iiiii,@"STO_CUDA_ENTRY STV_DEFAULT"
_ZN4vllm25paged_attention_v2_kernelIthLi112ELi8ELi128ELNS_18Fp8KVCacheDataTypeE1ELb1ELi512EEEvPfS2_PT_PKS3_PKT0_S9_ifPKiSB_iPKfiiiSD_SD_iiiii:
.text._ZN4vllm25paged_attention_v2_kernelIthLi112ELi8ELi128ELNS_18Fp8KVCacheDataTypeE1ELb1ELi512EEEvPfS2_PT_PKS3_PKT0_S9_ifPKiSB_iPKfiiiSD_SD_iiiii:
        /* <DEDUP_REMOVED lines=113> */
.L_x_11140:
[----:B--2---:R-:W-:-:S04]  /*0710*/  IMAD.MOV.U32 R2, RZ, RZ, c[0x0][0xc] ;  /* 0x00000300ff027624 */ /* 0x004fc800078e00ff */
[----:B------:R-:W-:-:S04]  /*0720*/  IMAD R2, R2, c[0x0][0x1d8], R7 ;  /* 0x0000760002027a24 */ /* 0x000fc800078e0207 */
[----:B------:R-:W-:-:S03]  /*0730*/  IMAD R12, R2, c[0x0][0x1e8], RZ ;  /* 0x00007a00020c7a24 */ /* 0x000fc600078e02ff */
.L_x_11141:
        /* <DEDUP_REMOVED lines=26> */
.L_x_11145:
        /* <DEDUP_REMOVED lines=36> */
.L_x_11143:
[----:B------:R-:W-:Y:S05]  /*0b20*/  BSYNC B6 ;  /* 0x0000000000067941 */ /* 0x000fea0003800000 */
.L_x_11142:
[----:B------:R-:W-:Y:S05]  /*0b30*/  BRA.DIV ~URZ, `(.L_x_11146) ;  /* 0x000027327f007947 */ /* 0x000fea000b800000 */
[----:B------:R-:W-:-:S05]  /*0b40*/  IMAD.MOV.U32 R2, RZ, RZ, -0x800001 ;  /* 0xff7fffffff027424 */ /* 0x000fca00078e00ff */
.L_x_11181:
[----:B------:R-:W-:Y:S02]  /*0b50*/  FMNMX.FTZ R18, R2, -3.40282346638528859812e+38, !PT ;  /* 0xff7fffff02127809 */ /* 0x000fe40007810000 */
[----:B------:R-:W-:Y:S01]  /*0b60*/  MOV R17, 0xff7fffff ;  /* 0xff7fffff00117802 */ /* 0x000fe20000000f00 */
[----:B------:R-:W-:Y:S05]  /*0b70*/  BRA.DIV ~URZ, `(.L_x_11147) ;  /* 0x000027727f007947 */ /* 0x000fea000b800000 */
[----:B------:R-:W0:Y:S02]  /*0b80*/  SHFL.BFLY PT, R2, R18, 0x8, 0x1f ;  /* 0x0d001f0012027f89 */ /* 0x000e2400000e0000 */
[----:B0-----:R-:W-:-:S05]  /*0b90*/  FMNMX.FTZ R18, R18, R2, !PT ;  /* 0x0000000212127209 */ /* 0x001fca0007810000 */
[----:B------:R0:W1:Y:S02]  /*0ba0*/  SHFL.BFLY PT, R3, R18, 0x4, 0x1f ;  /* 0x0c801f0012037f89 */ /* 0x00006400000e0000 */
.L_x_11182:
        /* <DEDUP_REMOVED lines=35> */
.L_x_11152:
        /* <DEDUP_REMOVED lines=11> */
.L_x_11151:
[----:B------:R-:W-:Y:S05]  /*0e90*/  BSYNC B1 ;  /* 0x0000000000017941 */ /* 0x000fea0003800000 */
.L_x_11150:
        /* <DEDUP_REMOVED lines=10> */
.L_x_11155:
        /* <DEDUP_REMOVED lines=100> */
.L_x_11154:
[----:B------:R-:W-:Y:S05]  /*1580*/  BSYNC B1 ;  /* 0x0000000000017941 */ /* 0x000fea0003800000 */
.L_x_11153:
        /* <DEDUP_REMOVED lines=55> */
.L_x_11157:
[----:B------:R-:W-:Y:S05]  /*1900*/  BSYNC B1 ;  /* 0x0000000000017941 */ /* 0x000fea0003800000 */
.L_x_11156:
        /* <DEDUP_REMOVED lines=26> */
.L_x_11149:
[----:B------:R-:W-:Y:S05]  /*1ab0*/  BSYNC B0 ;  /* 0x0000000000007941 */ /* 0x000fea0003800000 */
.L_x_11148:
        /* <DEDUP_REMOVED lines=43> */
.L_x_11162:
        /* <DEDUP_REMOVED lines=8> */
.L_x_11161:
[----:B------:R-:W-:Y:S05]  /*1df0*/  BSYNC B1 ;  /* 0x0000000000017941 */ /* 0x000fea0003800000 */
.L_x_11160:
        /* <DEDUP_REMOVED lines=10> */
.L_x_11165:
        /* <DEDUP_REMOVED lines=52> */
.L_x_11164:
[----:B------:R-:W-:Y:S05]  /*21e0*/  BSYNC B1 ;  /* 0x0000000000017941 */ /* 0x000fea0003800000 */
.L_x_11163:
        /* <DEDUP_REMOVED lines=31> */
.L_x_11167:
[----:B------:R-:W-:Y:S05]  /*23e0*/  BSYNC B1 ;  /* 0x0000000000017941 */ /* 0x000fea0003800000 */
.L_x_11166:
        /* <DEDUP_REMOVED lines=14> */
.L_x_11159:
[----:B------:R-:W-:Y:S05]  /*24d0*/  BSYNC B0 ;  /* 0x0000000000007941 */ /* 0x000fea0003800000 */
.L_x_11158:
        /* <DEDUP_REMOVED lines=20> */
.L_x_11169:
[----:B------:R-:W-:Y:S05]  /*2620*/  BSYNC B0 ;  /* 0x0000000000007941 */ /* 0x000fea0003800000 */
.L_x_11168:
        /* <DEDUP_REMOVED lines=24> */
.L_x_11172:
        /* <DEDUP_REMOVED lines=33> */
.L_x_11170:
        /* <DEDUP_REMOVED lines=21> */
.L_x_11174:
[----:B------:R-:W-:Y:S05]  /*2b10*/  BSYNC B0 ;  /* 0x0000000000007941 */ /* 0x000fea0003800000 */
.L_x_11173:
        /* <DEDUP_REMOVED lines=12> */
.L_x_11176:
[----:B------:R-:W-:Y:S05]  /*2be0*/  BSYNC B0 ;  /* 0x0000000000007941 */ /* 0x000fea0003800000 */
.L_x_11175:
        /* <DEDUP_REMOVED lines=8> */
.L_x_11178:
[----:B------:R-:W-:Y:S05]  /*2c70*/  BSYNC B0 ;  /* 0x0000000000007941 */ /* 0x000fea0003800000 */
.L_x_11177:
        /* <DEDUP_REMOVED lines=12> */
.L_x_11180:
[----:B------:R-:W-:Y:S05]  /*2d40*/  BSYNC B0 ;  /* 0x0000000000007941 */ /* 0x000fea0003800000 */
.L_x_11179:
        /* <DEDUP_REMOVED lines=43> */
.L_x_11144:
        /* <DEDUP_REMOVED lines=19> */
.L_x_11171:
        /* <DEDUP_REMOVED lines=20> */
.L_x_11146:
[----:B------:R-:W-:Y:S01]  /*3270*/  IMAD.MOV.U32 R18, RZ, RZ, -0x800001 ;  /* 0xff7fffffff127424 */ /* 0x000fe200078e00ff */
[----:B------:R-:W-:Y:S01]  /*3280*/  MOV R20, 0x1f ;  /* 0x0000001f00147802 */ /* 0x000fe20000000f00 */
[----:B------:R-:W-:Y:S01]  /*3290*/  IMAD.MOV.U32 R19, RZ, RZ, 0x10 ;  /* 0x00000010ff137424 */ /* 0x000fe200078e00ff */
[----:B------:R-:W-:Y:S01]  /*32a0*/  MOV R2, 0x32d0 ;  /* 0x000032d000027802 */ /* 0x000fe20000000f00 */
[----:B------:R-:W-:Y:S02]  /*32b0*/  IMAD.MOV.U32 R21, RZ, RZ, -0x1 ;  /* 0xffffffffff157424 */ /* 0x000fe400078e00ff */
[----:B------:R-:W-:Y:S05]  /*32c0*/  CALL.REL.NOINC `($__internal_265_$__cuda_sm70_shflsync_bfly_p) ;  /* 0x000000f000007944 */ /* 0x000fea0003c00000 */
[----:B-1----:R-:W-:Y:S01]  /*32d0*/  IMAD.MOV.U32 R2, RZ, RZ, R19 ;  /* 0x000000ffff027224 */ /* 0x002fe200078e0013 */
[----:B0-----:R-:W-:Y:S05]  /*32e0*/  BRA `(.L_x_11181) ;  /* 0xffffd86000007947 */ /* 0x001fea000383ffff */
.L_x_11147:
[----:B------:R-:W-:Y:S01]  /*32f0*/  HFMA2.MMA R20, -RZ, RZ, 0, 1.847743988037109375e-06 ;  /* 0x0000001fff147435 */ /* 0x000fe200000001ff */
[----:B------:R-:W-:Y:S01]  /*3300*/  IMAD.MOV.U32 R19, RZ, RZ, 0x8 ;  /* 0x00000008ff137424 */ /* 0x000fe200078e00ff */
[----:B------:R-:W-:Y:S01]  /*3310*/  MOV R2, 0x3340 ;  /* 0x0000334000027802 */ /* 0x000fe20000000f00 */
[----:B------:R-:W-:-:S03]  /*3320*/  IMAD.MOV.U32 R21, RZ, RZ, -0x1 ;  /* 0xffffffffff157424 */ /* 0x000fc600078e00ff */
[----:B------:R-:W-:Y:S05]  /*3330*/  CALL.REL.NOINC `($__internal_265_$__cuda_sm70_shflsync_bfly_p) ;  /* 0x0000008000007944 */ /* 0x000fea0003c00000 */
[----:B01----:R-:W-:Y:S01]  /*3340*/  FMNMX.FTZ R18, R18, R19, !PT ;  /* 0x0000001312127209 */ /* 0x003fe20007810000 */
[----:B------:R-:W-:Y:S01]  /*3350*/  IMAD.MOV.U32 R19, RZ, RZ, 0x4 ;  /* 0x00000004ff137424 */ /* 0x000fe200078e00ff */
[----:B------:R-:W-:Y:S01]  /*3360*/  MOV R21, 0xffffffff ;  /* 0xffffffff00157802 */ /* 0x000fe20000000f00 */
[----:B------:R-:W-:Y:S01]  /*3370*/  IMAD.MOV.U32 R20, RZ, RZ, 0x1f ;  /* 0x0000001fff147424 */ /* 0x000fe200078e00ff */
[----:B------:R-:W-:-:S02]  /*3380*/  MOV R2, 0x33a0 ;  /* 0x000033a000027802 */ /* 0x000fc40000000f00 */
[----:B------:R-:W-:Y:S05]  /*3390*/  CALL.REL.NOINC `($__internal_265_$__cuda_sm70_shflsync_bfly_p) ;  /* 0x0000002000007944 */ /* 0x000fea0003c00000 */
[----:B-1----:R-:W-:Y:S01]  /*33a0*/  IMAD.MOV.U32 R3, RZ, RZ, R19 ;  /* 0x000000ffff037224 */ /* 0x002fe200078e0013 */
[----:B0-----:R-:W-:Y:S05]  /*33b0*/  BRA `(.L_x_11182) ;  /* 0xffffd7f000007947 */ /* 0x001fea000383ffff */
        .weak           $__internal_265_$__cuda_sm70_shflsync_bfly_p
        .type           $__internal_265_$__cuda_sm70_shflsync_bfly_p,@function
        .size           $__internal_265_$__cuda_sm70_shflsync_bfly_p,(.L_x_24926 - $__internal_265_$__cuda_sm70_shflsync_bfly_p)
$__internal_265_$__cuda_sm70_shflsync_bfly_p:
[----:B------:R-:W-:Y:S01]  /*33c0*/  IMAD.MOV.U32 R3, RZ, RZ, 0x0 ;  /* 0x00000000ff037424 */ /* 0x000fe200078e00ff */
[----:B------:R-:W-:Y:S04]  /*33d0*/  WARPSYNC R21 ;  /* 0x0000001500007348 */ /* 0x000fe80003800000 */
[----:B------:R0:W1:Y:S01]  /*33e0*/  SHFL.BFLY PT, R19, R18, R19, R20 ;  /* 0x0c00001312137389 */ /* 0x00006200000e0014 */
[----:B------:R-:W-:Y:S05]  /*33f0*/  RET.REL.NODEC R2 `(_ZN4vllm25paged_attention_v2_kernelIthLi112ELi8ELi128ELNS_18Fp8KVCacheDataTypeE1ELb1ELi512EEEvPfS2_PT_PKS3_PKT0_S9_ifPKiSB_iPKfiiiSD_SD_iiiii) ;  /* 0xffffcc0002007950 */ /* 0x000fea0003c3ffff */
.L_x_11183:
        /* <DEDUP_REMOVED lines=16> */
.L_x_24926:


//--------------------- .text._ZN4vllm25paged_attention_v2_kernelIthLi96ELi8ELi128ELNS_18Fp8KVCacheDataTypeE1ELb1ELi512EEEvPfS2_PT_PKS3_PKT0_S9_ifPKiSB_iPKfiiiSD_SD_iiiii --------------------------
	.section	.text._ZN4vllm25paged_attention_v2_kernelIthLi96ELi8ELi128ELNS_18Fp8KVCacheDataTypeE1ELb1ELi512EEEvPfS2_PT_PKS3_PKT0_S9_ifPKiSB_iPKfiiiSD_SD_iiiii,"ax",@progbits
	.sectioninfo	@"SHI_REGISTERS=32"
	.align	128
        .global         _ZN4vllm25paged_attention_v2_kernelIthLi96ELi8ELi128ELNS_18Fp8KVCacheDataTypeE1ELb1ELi512EEEvPfS2_PT_PKS3_PKT0_S9_ifPKiSB_iPKfiiiSD_SD_iiiii
        .type           _ZN4vllm25paged_attention_v2_kernelIthLi96ELi8ELi128ELNS_18Fp8KVCacheDataTypeE1ELb1ELi512EEEvPfS2_PT_PKS3_PKT0_S9_ifPKiSB_iPKfiiiSD_SD_iiiii,@function
        .size           _ZN4vllm25paged_attention_v2_kernelIthLi96ELi8ELi128ELNS_18Fp8KVCacheDataTypeE1ELb1ELi512EEEvPfS2_PT_PKS3_PKT0_S9_ifPKiSB_iPKfiiiSD_SD_iiiii,(.L_x_24927 - _ZN4vllm25paged_attention_v2_kernelIthLi96ELi8ELi128ELNS_18Fp8KVCacheDataTypeE1ELb1ELi512EEEvPfS2_PT_PKS3_PKT0_S9_ifPKiSB_iPKfiiiSD_SD_iiiii)
        .other          _ZN4vllm25paged_attention_v2_kernelIthLi96ELi8ELi128ELNS_18Fp8KVCacheDataTypeE1ELb1ELi512EEEvPfS2_PT_PKS3_PKT0_S9_ifPKiSB_iPKfiiiSD_SD_iiiii,@"STO_CUDA_ENTRY STV_DEFAULT"
_ZN4vllm25paged_attention_v2_kernelIthLi96ELi8ELi128ELNS_18Fp8KVCacheDataTypeE1ELb1ELi512EEEvPfS2_PT_PKS3_PKT0_S9_ifPKiSB_iPKfiiiSD_SD_iiiii:
.text._ZN4vllm25paged_attention_v2_kernelIthLi96ELi8ELi128ELNS_18Fp8KVCacheDataTypeE1ELb1ELi512EEEvPfS2_PT_PKS3_PKT0_S9_ifPKiSB_iPKfiiiSD_SD_iiiii:
        /* <DEDUP_REMOVED lines=113> */
.L_x_11184:
[----:B--2---:R-:W-:-:S04]  /*0710*/  IMAD.MOV.U32 R2, RZ, RZ, c[0x0][0xc] ;  /* 0x00000300ff027624 */ /* 0x004fc800078e00ff */
[----:B------:R-:W-:-:S04]  /*0720*/  IMAD R2, R2, c[0x0][0x1d8], R7 ;  /* 0x0000760002027a24 */ /* 0x000fc800078e0207 */
[----:B------:R-:W-:-:S03]  /*0730*/  IMAD R12, R2, c[0x0][0x1e8], RZ ;  /* 0x00007a00020c7a24 */ /* 0x000fc600078e02ff */
.L_x_11185:
        /* <DEDUP_REMOVED lines=26> */
.L_x_11189:
        /* <DEDUP_REMOVED lines=36> */
.L_x_11187:
[----:B------:R-:W-:Y:S05]  /*0b20*/  BSYNC B7 ;  /* 0x0000000000077941 */ /* 0x000fea0003800000 */
.L_x_11186:
[----:B------:R-:W-:Y:S05]  /*0b30*/  BRA.DIV ~URZ, `(.L_x_11190) ;  /* 0x000025527f007947 */ /* 0x000fea000b800000 */
[----:B------:R-:W-:-:S05]  /*0b40*/  IMAD.MOV.U32 R2, RZ, RZ, -0x800001 ;  /* 0xff7fffffff027424 */ /* 0x000fca00078e00ff */
.L_x_11218:
[----:B------:R-:W-:Y:S01]  /*0b50*/  FMNMX.FTZ R18, R2, -3.40282346638528859812e+38, !PT ;  /* 0xff7fffff02127809 */ /* 0x000fe20007810000 */
[----:B------:R-:W-:Y:S01]  /*0b60*/  IMAD.MOV.U32 R17, RZ, RZ, -0x800001 ;  /* 0xff7fffffff117424 */ /* 0x000fe200078e00ff */
[----:B------:R-:W-:Y:S05]  /*0b70*/  BRA.DIV ~URZ, `(.L_x_11191) ;  /* 0x000025927f007947 */ /* 0x000fea000b800000 */
[----:B------:R-:W0:Y:S02]  /*0b80*/  SHFL.BFLY PT, R2, R18, 0x8, 0x1f ;  /* 0x0d001f0012027f89 */ /* 0x000e2400000e0000 */
[----:B0-----:R-:W-:-:S05]  /*0b90*/  FMNMX.FTZ R18, R18, R2, !PT ;  /* 0x0000000212127209 */ /* 0x001fca0007810000 */
[----:B------:R0:W1:Y:S02]  /*0ba0*/  SHFL.BFLY PT, R3, R18, 0x4, 0x1f ;  /* 0x0c801f0012037f89 */ /* 0x00006400000e0000 */
.L_x_11219:
        /* <DEDUP_REMOVED lines=35> */
.L_x_11196:
        /* <DEDUP_REMOVED lines=11> */
.L_x_11195:
[----:B------:R-:W-:Y:S05]  /*0e90*/  BSYNC B1 ;  /* 0x0000000000017941 */ /* 0x000fea0003800000 */
.L_x_11194:
        /* <DEDUP_REMOVED lines=10> */
.L_x_11199:
        /* <DEDUP_REMOVED lines=100> */
.L_x_11198:
[----:B------:R-:W-:Y:S05]  /*1580*/  BSYNC B1 ;  /* 0x0000000000017941 */ /* 0x000fea0003800000 */
.L_x_11197:
        /* <DEDUP_REMOVED lines=55> */
.L_x_11201:
[----:B------:R-:W-:Y:S05]  /*1900*/  BSYNC B1 ;  /* 0x0000000000017941 */ /* 0x000fea0003800000 */
.L_x_11200:
        /* <DEDUP_REMOVED lines=26> */
.L_x_11193:
[----:B------:R-:W-:Y:S05]  /*1ab0*/  BSYNC B0 ;  /* 0x0000000000007941 */ /* 0x000fea0003800000 */
.L_x_11192:
        /* <DEDUP_REMOVED lines=43> */
.L_x_11206:
        /* <DEDUP_REMOVED lines=8> */
.L_x_11205:
[----:B------:R-:W-:Y:S05]  /*1df0*/  BSYNC B1 ;  /* 0x0000000000017941 */ /* 0x000fea0003800000 */
.L_x_11204:
        /* <DEDUP_REMOVED lines=10> */
.L_x_11209:
        /* <DEDUP_REMOVED lines=52> */
.L_x_11208:
[----:B------:R-:W-:Y:S05]  /*21e0*/  BSYNC B1 ;  /* 0x0000000000017941 */ /* 0x000fea0003800000 */
.L_x_11207:
        /* <DEDUP_REMOVED lines=31> */
.L_x_11211:
[----:B------:R-:W-:Y:S05]  /*23e0*/  BSYNC B1 ;  /* 0x0000000000017941 */ /* 0x000fea0003800000 */
.L_x_11210:
        /* <DEDUP_REMOVED lines=14> */
.L_x_11203:
[----:B------:R-:W-:Y:S05]  /*24d0*/  BSYNC B0 ;  /* 0x0000000000007941 */ /* 0x000fea0003800000 */
.L_x_11202:
        /* <DEDUP_REMOVED lines=20> */
.L_x_11213:
[----:B------:R-:W-:Y:S05]  /*2620*/  BSYNC B0 ;  /* 0x0000000000007941 */ /* 0x000fea0003800000 */
.L_x_11212:
        /* <DEDUP_REMOVED lines=25> */
.L_x_11217:
        /* <DEDUP_REMOVED lines=33> */
.L_x_11215:
[----:B------:R-:W-:Y:S05]  /*29d0*/  BSYNC B6 ;  /* 0x0000000000067941 */ /* 0x000fea0003800000 */
.L_x_11214:
        /* <DEDUP_REMOVED lines=68> */
.L_x_11188:
        /* <DEDUP_REMOVED lines=19> */
.L_x_11216:
        /* <DEDUP_REMOVED lines=20> */
.L_x_11190:
[----:B------:R-:W-:Y:S01]  /*3090*/  IMAD.MOV.U32 R18, RZ, RZ, -0x800001 ;  /* 0xff7fffffff127424 */ /* 0x000fe200078e00ff */
[----:B------:R-:W-:Y:S01]  /*30a0*/  MOV R20, 0x1f ;  /* 0x0000001f00147802 */ /* 0x000fe20000000f00 */
[----:B------:R-:W-:Y:S01]  /*30b0*/  IMAD.MOV.U32 R19, RZ, RZ, 0x10 ;  /* 0x00000010ff137424 */ /* 0x000fe200078e00ff */
[----:B------:R-:W-:Y:S01]  /*30c0*/  MOV R2, 0x30f0 ;  /* 0x000030f000027802 */ /* 0x000fe20000000f00 */
[----:B------:R-:W-:Y:S02]  /*30d0*/  IMAD.MOV.U32 R21, RZ, RZ, -0x1 ;  /* 0xffffffffff157424 */ /* 0x000fe400078e00ff */
[----:B------:R-:W-:Y:S05]  /*30e0*/  CALL.REL.NOINC `($__internal_266_$__cuda_sm70_shflsync_bfly_p) ;  /* 0x000000f000007944 */ /* 0x000fea0003c00000 */
[----:B-1----:R-:W-:Y:S01]  /*30f0*/  IMAD.MOV.U32 R2, RZ, RZ, R19 ;  /* 0x000000ffff027224 */ /* 0x002fe200078e0013 */
[----:B0-----:R-:W-:Y:S05]  /*3100*/  BRA `(.L_x_11218) ;  /* 0xffffda4000007947 */ /* 0x001fea000383ffff */
.L_x_11191:
[----:B------:R-:W-:Y:S01]  /*3110*/  HFMA2.MMA R20, -RZ, RZ, 0, 1.847743988037109375e-06 ;  /* 0x0000001fff147435 */ /* 0x000fe200000001ff */
[----:B------:R-:W-:Y:S01]  /*3120*/  IMAD.MOV.U32 R19, RZ, RZ, 0x8 ;  /* 0x00000008ff137424 */ /* 0x000fe200078e00ff */
[----:B------:R-:W-:Y:S01]  /*3130*/  MOV R2, 0x3160 ;  /* 0x0000316000027802 */ /* 0x000fe20000000f00 */
[----:B------:R-:W-:-:S03]  /*3140*/  IMAD.MOV.U32 R21, RZ, RZ, -0x1 ;  /* 0xffffffffff157424 */ /* 0x000fc600078e00ff */
[----:B------:R-:W-:Y:S05]  /*3150*/  CALL.REL.NOINC `($__internal_266_$__cuda_sm70_shflsync_bfly_p) ;  /* 0x0000008000007944 */ /* 0x000fea0003c00000 */
[----:B01----:R-:W-:Y:S01]  /*3160*/  FMNMX.FTZ R18, R18, R19, !PT ;  /* 0x0000001312127209 */ /* 0x003fe20007810000 */
[----:B------:R-:W-:Y:S01]  /*3170*/  IMAD.MOV.U32 R19, RZ, RZ, 0x4 ;  /* 0x00000004ff137424 */ /* 0x000fe200078e00ff */
[----:B------:R-:W-:Y:S01]  /*3180*/  MOV R21, 0xffffffff ;  /* 0xffffffff00157802 */ /* 0x000fe20000000f00 */
[----:B------:R-:W-:Y:S01]  /*3190*/  IMAD.MOV.U32 R20, RZ, RZ, 0x1f ;  /* 0x0000001fff147424 */ /* 0x000fe200078e00ff */
[----:B------:R-:W-:-:S02]  /*31a0*/  MOV R2, 0x31c0 ;  /* 0x000031c000027802 */ /* 0x000fc40000000f00 */
[----:B------:R-:W-:Y:S05]  /*31b0*/  CALL.REL.NOINC `($__internal_266_$__cuda_sm70_shflsync_bfly_p) ;  /* 0x0000002000007944 */ /* 0x000fea0003c00000 */
[----:B-1----:R-:W-:Y:S01]  /*31c0*/  IMAD.MOV.U32 R3, RZ, RZ, R19 ;  /* 0x000000ffff037224 */ /* 0x002fe200078e0013 */
[----:B0-----:R-:W-:Y:S05]  /*31d0*/  BRA `(.L_x_11219) ;  /* 0xffffd9d000007947 */ /* 0x001fea000383ffff */
        .weak           $__internal_266_$__cuda_sm70_shflsync_bfly_p
        .type           $__internal_266_$__cuda_sm70_shflsync_bfly_p,@function
        .size           $__internal_266_$__cuda_sm70_shflsync_bfly_p,(.L_x_24927 - $__internal_266_$__cuda_sm70_shflsync_bfly_p)
$__internal_266_$__cuda_sm70_shflsync_bfly_p:
[----:B------:R-:W-:Y:S01]  /*31e0*/  IMAD.MOV.U32 R3, RZ, RZ, 0x0 ;  /* 0x00000000ff037424 */ /* 0x000fe200078e00ff */
[----:B------:R-:W-:Y:S04]  /*31f0*/  WARPSYNC R21 ;  /* 0x0000001500007348 */ /* 0x000fe80003800000 */
[----:B------:R0:W1:Y:S01]  /*3200*/  SHFL.BFLY PT, R19, R18, R19, R20 ;  /* 0x0c00001312137389 */ /* 0x00006200000e0014 */
[----:B------:R-:W-:Y:S05]  /*3210*/  RET.REL.NODEC R2 `(_ZN4vllm25paged_attention_v2_kernelIthLi96ELi8ELi128ELNS_18Fp8KVCacheDataTypeE1ELb1ELi512EEEvPfS2_PT_PKS3_PKT0_S9_ifPKiSB_iPKfiiiSD_SD_iiiii) ;  /* 0xffffcde002007950 */ /* 0x000fea0003c3ffff */
.L_x_11220:
        /* <DEDUP_REMOVED lines=14> */
.L_x_24927:


//--------------------- .text._ZN4vllm25paged_attention_v2_kernelIthLi80ELi8ELi128ELNS_18Fp8KVCacheDataTypeE1ELb1ELi512EEEvPfS2_PT_PKS3_PKT0_S9_ifPKiSB_iPKfiiiSD_SD_iiiii --------------------------
	.section	.text._ZN4vllm25paged_attention_v2_kernelIthLi80ELi8ELi128ELNS_18Fp8KVCacheDataTypeE1ELb1ELi512EEEvPfS2_PT_PKS3_PKT0_S9_ifPKiSB_iPKfiiiSD_SD_iiiii,"ax",@progbits
	.sectioninfo	@"SHI_REGISTERS=32"
	.align	128
        .global         _ZN4vllm25paged_attention_v2_kernelIthLi80ELi8ELi128ELNS_18Fp8KVCacheDataTypeE1ELb1ELi512EEEvPfS2_PT_PKS3_PKT0_S9_ifPKiSB_iPKfiiiSD_SD_iiiii
        .type           _ZN4vllm25paged_attention_v2_kernelIthLi80ELi8ELi128ELNS_18Fp8KVCacheDataTypeE1ELb1ELi512EEEvPfS2_PT_PKS3_PKT0_S9_ifPKiSB_iPKfiiiSD_SD_iiiii,@function
        .size           _ZN4vllm25paged_attention_v2_kernelIthLi80ELi8ELi128ELNS_18Fp8KVCacheDataTypeE1ELb1ELi512EEEvPfS2_PT_PKS3_PKT0_S9_ifPKiSB_iPKfiiiSD_SD_iiiii,(.L_x_24928 - _ZN4vllm25paged_attention_v2_kernelIthLi80ELi8ELi128ELNS_18Fp8KVCacheDataTypeE1ELb1ELi512EEEvPfS2_PT_PKS3_PKT0_S9_ifPKiSB_iPKfiiiSD_SD_iiiii)
        .other          _ZN4vllm25paged_attention_v2_kernelIthLi80ELi8ELi128ELNS_18Fp8KVCacheDataTypeE1ELb1ELi512EEEvPfS2_PT_PKS3_PKT0_S9_ifPKiSB_iPKfiiiSD_SD_iiiii,@"STO_CUDA_ENTRY STV_DEFAULT"
_ZN4vllm25paged_attention_v2_kernelIthLi80ELi8ELi128ELNS_18Fp8KVCacheDataTypeE1ELb1ELi512EEEvPfS2_PT_PKS3_PKT0_S9_ifPKiSB_iPKfiiiSD_SD_iiiii:
.text._ZN4vllm25paged_attention_v2_kernelIthLi80ELi8ELi128ELNS_18Fp8KVCacheDataTypeE1ELb1ELi512EEEvPfS2_PT_PKS3_PKT0_S9_ifPKiSB_iPKfiiiSD_SD_iiiii:
        /* <DEDUP_REMOVED lines=113> */
.L_x_11221:
[----:B--2---:R-:W-:-:S04]  /*0710*/  IMAD.MOV.U32 R2, RZ, RZ, c[0x0][0xc] ;  /* 0x00000300ff027624 */ /* 0x004fc800078e00ff */
[----:B------:R-:W-:-:S04]  /*0720*/  IMAD R2, R2, c[0x0][0x1d8], R7 ;  /* 0x0000760002027a24 */ /* 0x000fc800078e0207 */
[----:B------:R-:W-:-:S03]  /*0730*/  IMAD R12, R2, c[0x0][0x1e8], RZ ;  /* 0x00007a00020c7a24 */ /* 0x000fc600078e02ff */
.L_x_11222:
        /* <DEDUP_REMOVED lines=26> */
.L_x_11226:
        /* <DEDUP_REMOVED lines=36> */
.L_x_11224:
[----:B------:R-:W-:Y:S05]  /*0b20*/  BSYNC B6 ;  /* 0x0000000000067941 */ /* 0x000fea0003800000 */
.L_x_11223:
[----:B------:R-:W-:Y:S05]  /*0b30*/  BRA.DIV ~URZ, `(.L_x_11227) ;  /* 0x000026627f007947 */ /* 0x000fea000b800000 */
[----:B------:R-:W-:-:S05]  /*0b40*/  IMAD.MOV.U32 R2, RZ, RZ, -0x800001 ;  /* 0xff7fffffff027424 */ /* 0x000fca00078e00ff */
.L_x_11262:
[----:B------:R-:W-:Y:S02]  /*0b50*/  FMNMX.FTZ R18, R2, -3.40282346638528859812e+38, !PT ;  /* 0xff7fffff02127809 */ /* 0x000fe40007810000 */
[----:B------:R-:W-:Y:S01]  /*0b60*/  MOV R17, 0xff7fffff ;  /* 0xff7fffff00117802 */ /* 0x000fe20000000f00 */
[----:B------:R-:W-:Y:S05]  /*0b70*/  BRA.DIV ~URZ, `(.L_x_11228) ;  /* 0x000026a27f007947 */ /* 0x000fea000b800000 */
[----:B------:R-:W0:Y:S02]  /*0b80*/  SHFL.BFLY PT, R2, R18, 0x8, 0x1f ;  /* 0x0d001f0012027f89 */ /* 0x000e2400000e0000 */
[----:B0-----:R-:W-:-:S05]  /*0b90*/  FMNMX.FTZ R18, R18, R2, !PT ;  /* 0x0000000212127209 */ /* 0x001fca0007810000 */
[----:B------:R0:W1:Y:S02]  /*0ba0*/  SHFL.BFLY PT, R3, R18, 0x4, 0x1f ;  /* 0x0c801f0012037f89 */ /* 0x00006400000e0000 */
.L_x_11263:
        /* <DEDUP_REMOVED lines=35> */
.L_x_11233:
        /* <DEDUP_REMOVED lines=11> */
.L_x_11232:
[----:B------:R-:W-:Y:S05]  /*0e90*/  BSYNC B1 ;  /* 0x0000000000017941 */ /* 0x000fea0003800000 */
.L_x_11231:
        /* <DEDUP_REMOVED lines=10> */
.L_x_11236:
        /* <DEDUP_REMOVED lines=100> */
.L_x_11235:
[----:B------:R-:W-:Y:S05]  /*1580*/  BSYNC B1 ;  /* 0x0000000000017941 */ /* 0x000fea0003800000 */
.L_x_11234:
        /* <DEDUP_REMOVED lines=55> */
.L_x_11238:
[----:B------:R-:W-:Y:S05]  /*1900*/  BSYNC B1 ;  /* 0x0000000000017941 */ /* 0x000fea0003800000 */
.L_x_11237:
        /* <DEDUP_REMOVED lines=26> */
.L_x_11230:
[----:B------:R-:W-:Y:S05]  /*1ab0*/  BSYNC B0 ;  /* 0x0000000000007941 */ /* 0x000fea0003800000 */
.L_x_11229:
        /* <DEDUP_REMOVED lines=43> */
.L_x_11243:
        /* <DEDUP_REMOVED lines=8> */
.L_x_11242:
[----:B------:R-:W-:Y:S05]  /*1df0*/  BSYNC B1 ;  /* 0x0000000000017941 */ /* 0x000fea0003800000 */
.L_x_11241:
        /* <DEDUP_REMOVED lines=10> */
.L_x_11246:
        /* <DEDUP_REMOVED lines=52> */
.L_x_11245:
[----:B------:R-:W-:Y:S05]  /*21e0*/  BSYNC B1 ;  /* 0x0000000000017941 */ /* 0x000fea0003800000 */
.L_x_11244:
        /* <DEDUP_REMOVED lines=31> */
.L_x_11248:
[----:B------:R-:W-:Y:S05]  /*23e0*/  BSYNC B1 ;  /* 0x0000000000017941 */ /* 0x000fea0003800000 */
.L_x_11247:
        /* <DEDUP_REMOVED lines=14> */
.L_x_11240:
[----:B------:R-:W-:Y:S05]  /*24d0*/  BSYNC B0 ;  /* 0x0000000000007941 */ /* 0x000fea0003800000 */
.L_x_11239:
        /* <DEDUP_REMOVED lines=20> */
.L_x_11250:
[----:B------:R-:W-:Y:S05]  /*2620*/  BSYNC B0 ;  /* 0x0000000000007941 */ /* 0x000fea0003800000 */
.L_x_11249:
        /* <DEDUP_REMOVED lines=24> */
.L_x_11253:
        /* <DEDUP_REMOVED lines=33> */
.L_x_11251:
        /* <DEDUP_REMOVED lines=20> */
.L_x_11255:
[----:B------:R-:W-:Y:S05]  /*2b00*/  BSYNC B0 ;  /* 0x0000000000007941 */ /* 0x000fea0003800000 */
.L_x_11254:
        /* <DEDUP_REMOVED lines=10> */
.L_x_11257:
[----:B------:R-:W-:Y:S05]  /*2bb0*/  BSYNC B0 ;  /* 0x0000000000007941 */ /* 0x000fea0003800000 */
.L_x_11256:
[----:B------:R-:W-:Y:S06]  /*2bc0*/  BAR.SYNC.DEFER_BLOCKING 0x0 ;  /* 0x0000000000007b1d */ /* 0x000fec0000010000 */
[----:B------:R-:W-:Y:S01]  /*2bd0*/  BSSY B0, `(.L_x_11258) ;  /* 0x0000006000007945 */ /* 0x000fe20003800000 */
[----:B------:R-:W-:Y:S05]  /*2be0*/  @P1 BRA `(.L_x_11259) ;  /* 0x0000004000001947 */ /* 0x000fea0003800000 */
[----:B------:R-:W-:Y:S01]  /*2bf0*/  ISETP.GT.AND P1, PT, R4, 0xf, PT ;  /* 0x0000000f0400780c */ /* 0x000fe20003f24270 */
[----:B------:R1:W-:Y:S04]  /*2c00*/  STS [R5.X4+-0x120], R3 ;  /* 0xfffee00305007388 */ /* 0x0003e80000004800 */
[----:B------:R1:W-:Y:S08]  /*2c10*/  STS [R5.X4+-0xa0], R6 ;  /* 0xffff600605007388 */ /* 0x0003f00000004800 */
[----:B------:R1:W-:Y:S02]  /*2c20*/  @!P1 STS [R5.X4+-0x20], R0 ;  /* 0xffffe00005009388 */ /* 0x0003e40000004800 */
.L_x_11259:
[----:B------:R-:W-:Y:S05]  /*2c30*/  BSYNC B0 ;  /* 0x0000000000007941 */ /* 0x000fea0003800000 */
.L_x_11258:
        /* <DEDUP_REMOVED lines=10> */
.L_x_11261:
[----:B------:R-:W-:Y:S05]  /*2ce0*/  BSYNC B0 ;  /* 0x0000000000007941 */ /* 0x000fea0003800000 */
.L_x_11260:
        /* <DEDUP_REMOVED lines=36> */
.L_x_11225:
        /* <DEDUP_REMOVED lines=19> */
.L_x_11252:
        /* <DEDUP_REMOVED lines=20> */
.L_x_11227:
[----:B------:R-:W-:Y:S01]  /*31a0*/  IMAD.MOV.U32 R18, RZ, RZ, -0x800001 ;  /* 0xff7fffffff127424 */ /* 0x000fe200078e00ff */
[----:B------:R-:W-:Y:S01]  /*31b0*/  MOV R20, 0x1f ;  /* 0x0000001f00147802 */ /* 0x000fe20000000f00 */
[----:B------:R-:W-:Y:S01]  /*31c0*/  IMAD.MOV.U32 R19, RZ, RZ, 0x10 ;  /* 0x00000010ff137424 */ /* 0x000fe200078e00ff */
[----:B------:R-:W-:Y:S01]  /*31d0*/  MOV R2, 0x3200 ;  /* 0x0000320000027802 */ /* 0x000fe20000000f00 */
[----:B------:R-:W-:Y:S02]  /*31e0*/  IMAD.MOV.U32 R21, RZ, RZ, -0x1 ;  /* 0xffffffffff157424 */ /* 0x000fe400078e00ff */
[----:B------:R-:W-:Y:S05]  /*31f0*/  CALL.REL.NOINC `($__internal_267_$__cuda_sm70_shflsync_bfly_p) ;  /* 0x000000f000007944 */ /* 0x000fea0003c00000 */
[----:B-1----:R-:W-:Y:S01]  /*3200*/  IMAD.MOV.U32 R2, RZ, RZ, R19 ;  /* 0x000000ffff027224 */ /* 0x002fe200078e0013 */
[----:B0-----:R-:W-:Y:S05]  /*3210*/  BRA `(.L_x_11262) ;  /* 0xffffd93000007947 */ /* 0x001fea000383ffff */
.L_x_11228:
[----:B------:R-:W-:Y:S01]  /*3220*/  HFMA2.MMA R20, -RZ, RZ, 0, 1.847743988037109375e-06 ;  /* 0x0000001fff147435 */ /* 0x000fe200000001ff */
[----:B------:R-:W-:Y:S01]  /*3230*/  IMAD.MOV.U32 R19, RZ, RZ, 0x8 ;  /* 0x00000008ff137424 */ /* 0x000fe200078e00ff */
[----:B------:R-:W-:Y:S01]  /*3240*/  MOV R2, 0x3270 ;  /* 0x0000327000027802 */ /* 0x000fe20000000f00 */
[----:B------:R-:W-:-:S03]  /*3250*/  IMAD.MOV.U32 R21, RZ, RZ, -0x1 ;  /* 0xffffffffff157424 */ /* 0x000fc600078e00ff */
[----:B------:R-:W-:Y:S05]  /*3260*/  CALL.REL.NOINC `($__internal_267_$__cuda_sm70_shflsync_bfly_p) ;  /* 0x0000008000007944 */ /* 0x000fea0003c00000 */
[----:B01----:R-:W-:Y:S01]  /*3270*/  FMNMX.FTZ R18, R18, R19, !PT ;  /* 0x0000001312127209 */ /* 0x003fe20007810000 */
[----:B------:R-:W-:Y:S01]  /*3280*/  IMAD.MOV.U32 R19, RZ, RZ, 0x4 ;  /* 0x00000004ff137424 */ /* 0x000fe200078e00ff */
[----:B------:R-:W-:Y:S01]  /*3290*/  MOV R21, 0xffffffff ;  /* 0xffffffff00157802 */ /* 0x000fe20000000f00 */
[----:B------:R-:W-:Y:S01]  /*32a0*/  IMAD.MOV.U32 R20, RZ, RZ, 0x1f ;  /* 0x0000001fff147424 */ /* 0x000fe200078e00ff */
[----:B------:R-:W-:-:S02]  /*32b0*/  MOV R2, 0x32d0 ;  /* 0x000032d000027802 */ /* 0x000fc40000000f00 */
[----:B------:R-:W-:Y:S05]  /*32c0*/  CALL.REL.NOINC `($__internal_267_$__cuda_sm70_shflsync_bfly_p) ;  /* 0x0000002000007944 */ /* 0x000fea0003c00000 */
[----:B-1----:R-:W-:Y:S01]  /*32d0*/  IMAD.MOV.U32 R3, RZ, RZ, R19 ;  /* 0x000000ffff037224 */ /* 0x002fe200078e0013 */
[----:B0-----:R-:W-:Y:S05]  /*32e0*/  BRA `(.L_x_11263) ;  /* 0xffffd8c000007947 */ /* 0x001fea000383ffff */
        .weak           $__internal_267_$__cuda_sm70_shflsync_bfly_p
        .type           $__internal_267_$__cuda_sm70_shflsync_bfly_p,@function
        .size           $__internal_267_$__cuda_sm70_shflsync_bfly_p,(.L_x_24928 - $__internal_267_$__cuda_sm70_shflsync_bfly_p)
$__internal_267_$__cuda_sm70_shflsync_bfly_p:
[----:B------:R-:W-:Y:S01]  /*32f0*/  IMAD.MOV.U32 R3, RZ, RZ, 0x0 ;  /* 0x00000000ff037424 */ /* 0x000fe200078e00ff */
[----:B------:R-:W-:Y:S04]  /*3300*/  WARPSYNC R21 ;  /* 0x0000001500007348 */ /* 0x000fe80003800000 */
[----:B------:R0:W1:Y:S01]  /*3310*/  SHFL.BFLY PT, R19, R18, R19, R20 ;  /* 0x0c00001312137389 */ /* 0x00006200000e0014 */
[----:B------:R-:W-:Y:S05]  /*3320*/  RET.REL.NODEC R2 `(_ZN4vllm25paged_attention_v2_kernelIthLi80ELi8ELi128ELNS_18Fp8KVCacheDataTypeE1ELb1ELi512EEEvPfS2_PT_PKS3_PKT0_S9_ifPKiSB_iPKfiiiSD_SD_iiiii) ;  /* 0xffffccd002007950 */ /* 0x000fea0003c3ffff */
.L_x_11264:
        /* <DEDUP_REMOVED lines=13> */
.L_x_24928:


//--------------------- .text._ZN4vllm25paged_attention_v2_kernelIthLi64ELi8ELi128ELNS_18Fp8KVCacheDataTypeE1ELb1ELi512EEEvPfS2_PT_PKS3_PKT0_S9_ifPKiSB_iPKfiiiSD_SD_iiiii --------------------------
	.section	.text._ZN4vllm25paged_attention_v2_kernelIthLi64ELi8ELi128ELNS_18Fp8KVCacheDataTypeE1ELb1ELi512EEEvPfS2_PT_PKS3_PKT0_S9_ifPKiSB_iPKfiiiSD_SD_iiiii,"ax",@progbits
	.sectioninfo	@"SHI_REGISTERS=32"
	.align	128
        .global         _ZN4vllm25paged_attention_v2_kernelIthLi64ELi8ELi128ELNS_18Fp8KVCacheDataTypeE1ELb1ELi512EEEvPfS2_PT_PKS3_PKT0_S9_ifPKiSB_iPKfiiiSD_SD_iiiii
        .type           _ZN4vllm25paged_attention_v2_kernelIthLi64ELi8ELi128ELNS_18Fp8KVCacheDataTypeE1ELb1ELi512EEEvPfS2_PT_PKS3_PKT0_S9_ifPKiSB_iPKfiiiSD_SD_iiiii,@function
        .size           _ZN4vllm25paged_attention_v2_kernelIthLi64ELi8ELi128ELNS_18Fp8KVCacheDataTypeE1ELb1ELi512EEEvPfS2_PT_PKS3_PKT0_S9_ifPKiSB_iPKfiiiSD_SD_iiiii,(.L_x_24929 - _ZN4vllm25paged_attention_v2_kernelIthLi64ELi8ELi128ELNS_18Fp8KVCacheDataTypeE1ELb1ELi512EEEvPfS2_PT_PKS3_PKT0_S9_ifPKiSB_iPKfiiiSD_SD_iiiii)
        .other          _ZN4vllm25paged_attention_v2_kernelIthLi64ELi8ELi128ELNS_18Fp8KVCacheDataTypeE1ELb1ELi512EEEvPfS2_PT_PKS3_PKT0_S9_ifPKiSB_iPKfiiiSD_SD_iiiii,@"STO_CUDA_ENTRY STV_DEFAULT"
_ZN4vllm25paged_attention_v2_kernelIthLi64ELi8ELi128ELNS_18Fp8KVCacheDataTypeE1ELb1ELi512EEEvPfS2_PT_PKS3_PKT0_S9_ifPKiSB_iPKfiiiSD_SD_iiiii:
.text._ZN4vllm25paged_attention_v2_kernelIthLi64ELi8ELi128ELNS_18Fp8KVCacheDataTypeE1ELb1ELi512EEEvPfS2_PT_PKS3_PKT0_S9_ifPKiSB_iPKfiiiSD_SD_iiiii:
        /* <DEDUP_REMOVED lines=114> */
.L_x_11265:
[----:B0-----:R-:W-:-:S04]  /*0720*/  IMAD.MOV.U32 R12, RZ, RZ, c[0x0][0xc] ;  /* 0x00000300ff0c7624 */ /* 0x001fc800078e00ff */
[----:B------:R-:W-:-:S04]  /*0730*/  IMAD R11, R12, c[0x0][0x1d8], R5 ;  /* 0x000076000c0b7a24 */ /* 0x000fc800078e0205 */
[----:B------:R-:W-:-:S03]  /*0740*/  IMAD R12, R11, c[0x0][0x1e8], RZ ;  /* 0x00007a000b0c7a24 */ /* 0x000fc600078e02ff */
.L_x_11266:
        /* <DEDUP_REMOVED lines=25> */
.L_x_11270:
        /* <DEDUP_REMOVED lines=37> */
.L_x_11268:
[----:B------:R-:W-:Y:S05]  /*0b30*/  BSYNC B7 ;  /* 0x0000000000077941 */ /* 0x000fea0003800000 */
.L_x_11267:
[----:B------:R-:W-:Y:S05]  /*0b40*/  BRA.DIV ~URZ, `(.L_x_11271) ;  /* 0x000024527f007947 */ /* 0x000fea000b800000 */
[----:B------:R-:W-:-:S04]  /*0b50*/  MOV R13, 0xff7fffff ;  /* 0xff7fffff000d7802 */ /* 0x000fc80000000f00 */
.L_x_11299:
[----:B------:R-:W-:Y:S01]  /*0b60*/  FMNMX.FTZ R20, R13, -3.40282346638528859812e+38, !PT ;  /* 0xff7fffff0d147809 */ /* 0x000fe20007810000 */
[----:B------:R-:W-:Y:S01]  /*0b70*/  IMAD.MOV.U32 R17, RZ, RZ, -0x800001 ;  /* 0xff7fffffff117424 */ /* 0x000fe200078e00ff */
[----:B------:R-:W-:Y:S05]  /*0b80*/  BRA.DIV ~URZ, `(.L_x_11272) ;  /* 0x000024927f007947 */ /* 0x000fea000b800000 */
[----:B------:R-:W0:Y:S02]  /*0b90*/  SHFL.BFLY PT, R13, R20, 0x8, 0x1f ;  /* 0x0d001f00140d7f89 */ /* 0x000e2400000e0000 */
[----:B0-----:R-:W-:-:S05]  /*0ba0*/  FMNMX.FTZ R13, R20, R13, !PT ;  /* 0x0000000d140d7209 */ /* 0x001fca0007810000 */
[----:B------:R0:W1:Y:S02]  /*0bb0*/  SHFL.BFLY PT, R14, R13, 0x4, 0x1f ;  /* 0x0c801f000d0e7f89 */ /* 0x00006400000e0000 */
.L_x_11300:
        /* <DEDUP_REMOVED lines=34> */
.L_x_11277:
        /* <DEDUP_REMOVED lines=11> */
.L_x_11276:
[----:B------:R-:W-:Y:S05]  /*0e90*/  BSYNC B1 ;  /* 0x0000000000017941 */ /* 0x000fea0003800000 */
.L_x_11275:
        /* <DEDUP_REMOVED lines=10> */
.L_x_11280:
        /* <DEDUP_REMOVED lines=100> */
.L_x_11279:
[----:B------:R-:W-:Y:S05]  /*1580*/  BSYNC B1 ;  /* 0x0000000000017941 */ /* 0x000fea0003800000 */
.L_x_11278:
        /* <DEDUP_REMOVED lines=55> */
.L_x_11282:
[----:B------:R-:W-:Y:S05]  /*1900*/  BSYNC B1 ;  /* 0x0000000000017941 */ /* 0x000fea0003800000 */
.L_x_11281:
        /* <DEDUP_REMOVED lines=26> */
.L_x_11274:
[----:B------:R-:W-:Y:S05]  /*1ab0*/  BSYNC B0 ;  /* 0x0000000000007941 */ /* 0x000fea0003800000 */
.L_x_11273:
        /* <DEDUP_REMOVED lines=43> */
.L_x_11287:
        /* <DEDUP_REMOVED lines=8> */
.L_x_11286:
[----:B------:R-:W-:Y:S05]  /*1df0*/  BSYNC B1 ;  /* 0x0000000000017941 */ /* 0x000fea0003800000 */
.L_x_11285:
        /* <DEDUP_REMOVED lines=10> */
.L_x_11290:
        /* <DEDUP_REMOVED lines=52> */
.L_x_11289:
[----:B------:R-:W-:Y:S05]  /*21e0*/  BSYNC B1 ;  /* 0x0000000000017941 */ /* 0x000fea0003800000 */
.L_x_11288:
        /* <DEDUP_REMOVED lines=31> */
.L_x_11292:
[----:B------:R-:W-:Y:S05]  /*23e0*/  BSYNC B1 ;  /* 0x0000000000017941 */ /* 0x000fea0003800000 */
.L_x_11291:
        /* <DEDUP_REMOVED lines=14> */
.L_x_11284:
[----:B------:R-:W-:Y:S05]  /*24d0*/  BSYNC B0 ;  /* 0x0000000000007941 */ /* 0x000fea0003800000 */
.L_x_11283:
        /* <DEDUP_REMOVED lines=20> */
.L_x_11294:
[----:B------:R-:W-:Y:S05]  /*2620*/  BSYNC B0 ;  /* 0x0000000000007941 */ /* 0x000fea0003800000 */
.L_x_11293:
        /* <DEDUP_REMOVED lines=24> */
.L_x_11298:
        /* <DEDUP_REMOVED lines=33> */
.L_x_11296:
[----:B------:R-:W-:Y:S05]  /*29c0*/  BSYNC B6 ;  /* 0x0000000000067941 */ /* 0x000fea0003800000 */
.L_x_11295:
        /* <DEDUP_REMOVED lines=54> */
.L_x_11269:
        /* <DEDUP_REMOVED lines=19> */
.L_x_11297:
        /* <DEDUP_REMOVED lines=20> */
.L_x_11271:
[----:B------:R-:W-:Y:S01]  /*2fa0*/  IMAD.MOV.U32 R13, RZ, RZ, -0x800001 ;  /* 0xff7fffffff0d7424 */ /* 0x000fe200078e00ff */
[----:B------:R-:W-:Y:S01]  /*2fb0*/  MOV R19, 0xffffffff ;  /* 0xffffffff00137802 */ /* 0x000fe20000000f00 */
[----:B------:R-:W-:Y:S01]  /*2fc0*/  IMAD.MOV.U32 R16, RZ, RZ, 0x10 ;  /* 0x00000010ff107424 */ /* 0x000fe200078e00ff */
[----:B------:R-:W-:Y:S01]  /*2fd0*/  MOV R14, 0x3000 ;  /* 0x00003000000e7802 */ /* 0x000fe20000000f00 */
[----:B------:R-:W-:Y:S02]  /*2fe0*/  IMAD.MOV.U32 R18, RZ, RZ, 0x1f ;  /* 0x0000001fff127424 */ /* 0x000fe400078e00ff */
[----:B------:R-:W-:Y:S05]  /*2ff0*/  CALL.REL.NOINC `($__internal_268_$__cuda_sm70_shflsync_bfly_p) ;  /* 0x0000010000007944 */ /* 0x000fea0003c00000 */
[----:B01----:R-:W-:Y:S01]  /*3000*/  IMAD.MOV.U32 R13, RZ, RZ, R16 ;  /* 0x000000ffff0d7224 */ /* 0x003fe200078e0010 */
[----:B------:R-:W-:Y:S05]  /*3010*/  BRA `(.L_x_11299) ;  /* 0xffffdb4000007947 */ /* 0x000fea000383ffff */
.L_x_11272:
[----:B------:R-:W-:Y:S01]  /*3020*/  HFMA2.MMA R18, -RZ, RZ, 0, 1.847743988037109375e-06 ;  /* 0x0000001fff127435 */ /* 0x000fe200000001ff */
[----:B------:R-:W-:Y:S01]  /*3030*/  IMAD.MOV.U32 R13, RZ, RZ, R20 ;  /* 0x000000ffff0d7224 */ /* 0x000fe200078e0014 */
[----:B------:R-:W-:Y:S01]  /*3040*/  MOV R14, 0x3080 ;  /* 0x00003080000e7802 */ /* 0x000fe20000000f00 */
[----:B------:R-:W-:Y:S02]  /*3050*/  IMAD.MOV.U32 R16, RZ, RZ, 0x8 ;  /* 0x00000008ff107424 */ /* 0x000fe400078e00ff */
[----:B------:R-:W-:-:S02]  /*3060*/  IMAD.MOV.U32 R19, RZ, RZ, -0x1 ;  /* 0xffffffffff137424 */ /* 0x000fc400078e00ff */
[----:B------:R-:W-:Y:S05]  /*3070*/  CALL.REL.NOINC `($__internal_268_$__cuda_sm70_shflsync_bfly_p) ;  /* 0x0000008000007944 */ /* 0x000fea0003c00000 */
[----:B01----:R-:W-:Y:S01]  /*3080*/  FMNMX.FTZ R13, R20, R16, !PT ;  /* 0x00000010140d7209 */ /* 0x003fe20007810000 */
[----:B------:R-:W-:Y:S01]  /*3090*/  IMAD.MOV.U32 R16, RZ, RZ, 0x4 ;  /* 0x00000004ff107424 */ /* 0x000fe200078e00ff */
[----:B------:R-:W-:Y:S01]  /*30a0*/  MOV R19, 0xffffffff ;  /* 0xffffffff00137802 */ /* 0x000fe20000000f00 */
[----:B------:R-:W-:Y:S01]  /*30b0*/  IMAD.MOV.U32 R18, RZ, RZ, 0x1f ;  /* 0x0000001fff127424 */ /* 0x000fe200078e00ff */
[----:B------:R-:W-:-:S02]  /*30c0*/  MOV R14, 0x30e0 ;  /* 0x000030e0000e7802 */ /* 0x000fc40000000f00 */
[----:B------:R-:W-:Y:S05]  /*30d0*/  CALL.REL.NOINC `($__internal_268_$__cuda_sm70_shflsync_bfly_p) ;  /* 0x0000002000007944 */ /* 0x000fea0003c00000 */
[----:B-1----:R-:W-:Y:S01]  /*30e0*/  IMAD.MOV.U32 R14, RZ, RZ, R16 ;  /* 0x000000ffff0e7224 */ /* 0x002fe200078e0010 */
[----:B0-----:R-:W-:Y:S05]  /*30f0*/  BRA `(.L_x_11300) ;  /* 0xffffdac000007947 */ /* 0x001fea000383ffff */
        .weak           $__internal_268_$__cuda_sm70_shflsync_bfly_p
        .type           $__internal_268_$__cuda_sm70_shflsync_bfly_p,@function
        .size           $__internal_268_$__cuda_sm70_shflsync_bfly_p,(.L_x_24929 - $__internal_268_$__cuda_sm70_shflsync_bfly_p)
$__internal_268_$__cuda_sm70_shflsync_bfly_p:
[----:B------:R-:W-:Y:S01]  /*3100*/  IMAD.MOV.U32 R15, RZ, RZ, 0x0 ;  /* 0x00000000ff0f7424 */ /* 0x000fe200078e00ff */
[----:B------:R-:W-:Y:S04]  /*3110*/  WARPSYNC R19 ;  /* 0x0000001300007348 */ /* 0x000fe80003800000 */
[----:B------:R0:W1:Y:S01]  /*3120*/  SHFL.BFLY PT, R16, R13, R16, R18 ;  /* 0x0c0000100d107389 */ /* 0x00006200000e0012 */
[----:B------:R-:W-:Y:S05]  /*3130*/  RET.REL.NODEC R14 `(_ZN4vllm25paged_attention_v2_kernelIthLi64ELi8ELi128ELNS_18Fp8KVCacheDataTypeE1ELb1ELi512EEEvPfS2_PT_PKS3_PKT0_S9_ifPKiSB_iPKfiiiSD_SD_iiiii) ;  /* 0xffffcec00e007950 */ /* 0x000fea0003c3ffff */
.L_x_11301:
        /* <DEDUP_REMOVED lines=12> */
.L_x_24929:


//--------------------- .text._ZN4vllm25paged_attention_v2_kernelIthLi32ELi8ELi128ELNS_18Fp8KVCacheDataTypeE1ELb1ELi512EEEvPfS2_PT_PKS3_PKT0_S9_ifPKiSB_iPKfiiiSD_SD_iiiii --------------------------
	.section	.text._ZN4vllm25paged_attention_v2_kernelIthLi32ELi8ELi128ELNS_18Fp8KVCacheDataTypeE1ELb1ELi512EEEvPfS2_PT_PKS3_PKT0_S9_ifPKiSB_iPKfiiiSD_SD_iiiii,"ax",@progbits
	.sectioninfo	@"SHI_REGISTERS=32"
	.align	128
        .global         _ZN4vllm25paged_attention_v2_kernelIthLi32ELi8ELi128ELNS_18Fp8KVCacheDataTypeE1ELb1ELi512EEEvPfS2_PT_PKS3_PKT0_S9_ifPKiSB_iPKfiiiSD_SD_iiiii
        .type           _ZN4vllm25paged_attention_v2_kernelIthLi32ELi8ELi128ELNS_18Fp8KVCacheDataTypeE1ELb1ELi512EEEvPfS2_PT_PKS3_PKT0_S9_ifPKiSB_iPKfiiiSD_SD_iiiii,@function
        .size           _ZN4vllm25paged_attention_v2_kernelIthLi32ELi8ELi128ELNS_18Fp8KVCacheDataTypeE1ELb1ELi512EEEvPfS2_PT_PKS3_PKT0_S9_ifPKiSB_iPKfiiiSD_SD_iiiii,(.L_x_24930 - _ZN4vllm25paged_attention_v2_kernelIthLi32ELi8ELi128ELNS_18Fp8KVCacheDataTypeE1ELb1ELi512EEEvPfS2_PT_PKS3_PKT0_S9_ifPKiSB_iPKfiiiSD_SD_iiiii)
        .other          _ZN4vllm25paged_attention_v2_kernelIthLi32ELi8ELi128ELNS_18Fp8KVCacheDataTypeE1ELb1ELi512EEEvPfS2_PT_PKS3_PKT0_S9_ifPKiSB_iPKfiiiSD_SD_iiiii,@"STO_CUDA_ENTRY STV_DEFAULT"
_ZN4vllm25paged_attention_v2_kernelIthLi32ELi8ELi128ELNS_18Fp8KVCacheDataTypeE1ELb1ELi512EEEvPfS2_PT_PKS3_PKT0_S9_ifPKiSB_iPKfiiiSD_SD_iiiii:
.text._ZN4vllm25paged_attention_v2_kernelIthLi32ELi8ELi128ELNS_18Fp8KVCacheDataTypeE1ELb1ELi512EEEvPfS2_PT_PKS3_PKT0_S9_ifPKiSB_iPKfiiiSD_SD_iiiii:
        /* <DEDUP_REMOVED lines=113> */
.L_x_11302:
[----:B--2---:R-:W-:-:S04]  /*0710*/  IMAD.MOV.U32 R2, RZ, RZ, c[0x0][0xc] ;  /* 0x00000300ff027624 */ /* 0x004fc800078e00ff */
[----:B------:R-:W-:-:S04]  /*0720*/  IMAD R2, R2, c[0x0][0x1d8], R7 ;  /* 0x0000760002027a24 */ /* 0x000fc800078e0207 */
[----:B------:R-:W-:-:S03]  /*0730*/  IMAD R12, R2, c[0x0][0x1e8], RZ ;  /* 0x00007a00020c7a24 */ /* 0x000fc600078e02ff */
.L_x_11303:
        /* <DEDUP_REMOVED lines=26> */
.L_x_11307:
        /* <DEDUP_REMOVED lines=36> */
.L_x_11305:
[----:B------:R-:W-:Y:S05]  /*0b20*/  BSYNC B7 ;  /* 0x0000000000077941 */ /* 0x000fea0003800000 */
.L_x_11304:
[----:B------:R-:W-:Y:S05]  /*0b30*/  BRA.DIV ~URZ, `(.L_x_11308) ;  /* 0x000023a27f007947 */ /* 0x000fea000b800000 */
[----:B------:R-:W-:-:S04]  /*0b40*/  MOV R2, 0xff7fffff ;  /* 0xff7fffff00027802 */ /* 0x000fc80000000f00 */
.L_x_11336:
[----:B------:R-:W-:Y:S01]  /*0b50*/  FMNMX.FTZ R18, R2, -3.40282346638528859812e+38, !PT ;  /* 0xff7fffff02127809 */ /* 0x000fe20007810000 */
[----:B------:R-:W-:Y:S01]  /*0b60*/  IMAD.MOV.U32 R17, RZ, RZ, -0x800001 ;  /* 0xff7fffffff117424 */ /* 0x000fe200078e00ff */
[----:B------:R-:W-:Y:S05]  /*0b70*/  BRA.DIV ~URZ, `(.L_x_11309) ;  /* 0x000023e27f007947 */ /* 0x000fea000b800000 */
[----:B------:R-:W0:Y:S02]  /*0b80*/  SHFL.BFLY PT, R2, R18, 0x8, 0x1f ;  /* 0x0d001f0012027f89 */ /* 0x000e2400000e0000 */
[----:B0-----:R-:W-:-:S05]  /*0b90*/  FMNMX.FTZ R18, R18, R2, !PT ;  /* 0x0000000212127209 */ /* 0x001fca0007810000 */
[----:B------:R0:W1:Y:S02]  /*0ba0*/  SHFL.BFLY PT, R3, R18, 0x4, 0x1f ;  /* 0x0c801f0012037f89 */ /* 0x00006400000e0000 */
.L_x_11337:
        /* <DEDUP_REMOVED lines=35> */
.L_x_11314:
        /* <DEDUP_REMOVED lines=11> */
.L_x_11313:
[----:B------:R-:W-:Y:S05]  /*0e90*/  BSYNC B1 ;  /* 0x0000000000017941 */ /* 0x000fea0003800000 */
.L_x_11312:
        /* <DEDUP_REMOVED lines=10> */
.L_x_11317:
        /* <DEDUP_REMOVED lines=100> */
.L_x_11316:
[----:B------:R-:W-:Y:S05]  /*1580*/  BSYNC B1 ;  /* 0x0000000000017941 */ /* 0x000fea0003800000 */
.L_x_11315:
        /* <DEDUP_REMOVED lines=55> */
.L_x_11319:
[----:B------:R-:W-:Y:S05]  /*1900*/  BSYNC B1 ;  /* 0x0000000000017941 */ /* 0x000fea0003800000 */
.L_x_11318:
        /* <DEDUP_REMOVED lines=26> */
.L_x_11311:
[----:B------:R-:W-:Y:S05]  /*1ab0*/  BSYNC B0 ;  /* 0x0000000000007941 */ /* 0x000fea0003800000 */
.L_x_11310:
        /* <DEDUP_REMOVED lines=43> */
.L_x_11324:
        /* <DEDUP_REMOVED lines=8> */
.L_x_11323:
[----:B------:R-:W-:Y:S05]  /*1df0*/  BSYNC B1 ;  /* 0x0000000000017941 */ /* 0x000fea0003800000 */
.L_x_11322:
        /* <DEDUP_REMOVED lines=10> */
.L_x_11327:
        /* <DEDUP_REMOVED lines=52> */
.L_x_11326:
[----:B------:R-:W-:Y:S05]  /*21e0*/  BSYNC B1 ;  /* 0x0000000000017941 */ /* 0x000fea0003800000 */
.L_x_11325:
        /* <DEDUP_REMOVED lines=31> */
.L_x_11329:
[----:B------:R-:W-:Y:S05]  /*23e0*/  BSYNC B1 ;  /* 0x0000000000017941 */ /* 0x000fea0003800000 */
.L_x_11328:
        /* <DEDUP_REMOVED lines=14> */
.L_x_11321:
[----:B------:R-:W-:Y:S05]  /*24d0*/  BSYNC B0 ;  /* 0x0000000000007941 */ /* 0x000fea0003800000 */
.L_x_11320:
        /* <DEDUP_REMOVED lines=20> */
.L_x_11331:
[----:B------:R-:W-:Y:S05]  /*2620*/  BSYNC B0 ;  /* 0x0000000000007941 */ /* 0x000fea0003800000 */
.L_x_11330:
        /* <DEDUP_REMOVED lines=25> */
.L_x_11335:
        /* <DEDUP_REMOVED lines=33> */
.L_x_11333:
[----:B------:R-:W-:Y:S05]  /*29d0*/  BSYNC B6 ;  /* 0x0000000000067941 */ /* 0x000fea0003800000 */
.L_x_11332:
        /* <DEDUP_REMOVED lines=41> */
.L_x_11306:
        /* <DEDUP_REMOVED lines=19> */
.L_x_11334:
        /* <DEDUP_REMOVED lines=20> */
.L_x_11308:
[----:B------:R-:W-:Y:S01]  /*2ee0*/  IMAD.MOV.U32 R18, RZ, RZ, -0x800001 ;  /* 0xff7fffffff127424 */ /* 0x000fe200078e00ff */
[----:B------:R-:W-:Y:S01]  /*2ef0*/  MOV R20, 0x1f ;  /* 0x0000001f00147802 */ /* 0x000fe20000000f00 */
[----:B------:R-:W-:Y:S01]  /*2f00*/  IMAD.MOV.U32 R19, RZ, RZ, 0x10 ;  /* 0x00000010ff137424 */ /* 0x000fe200078e00ff */
[----:B------:R-:W-:Y:S01]  /*2f10*/  MOV R2, 0x2f40 ;  /* 0x00002f4000027802 */ /* 0x000fe20000000f00 */
[----:B------:R-:W-:Y:S02]  /*2f20*/  IMAD.MOV.U32 R21, RZ, RZ, -0x1 ;  /* 0xffffffffff157424 */ /* 0x000fe400078e00ff */
[----:B------:R-:W-:Y:S05]  /*2f30*/  CALL.REL.NOINC `($__internal_269_$__cuda_sm70_shflsync_bfly_p) ;  /* 0x000000f000007944 */ /* 0x000fea0003c00000 */
[----:B-1----:R-:W-:Y:S01]  /*2f40*/  IMAD.MOV.U32 R2, RZ, RZ, R19 ;  /* 0x000000ffff027224 */ /* 0x002fe200078e0013 */
[----:B0-----:R-:W-:Y:S05]  /*2f50*/  BRA `(.L_x_11336) ;  /* 0xffffdbf000007947 */ /* 0x001fea000383ffff */
.L_x_11309:
[----:B------:R-:W-:Y:S01]  /*2f60*/  HFMA2.MMA R19, -RZ, RZ, 0, 4.76837158203125e-07 ;  /* 0x00000008ff137435 */ /* 0x000fe200000001ff */
[----:B------:R-:W-:Y:S01]  /*2f70*/  IMAD.MOV.U32 R20, RZ, RZ, 0x1f ;  /* 0x0000001fff147424 */ /* 0x000fe200078e00ff */
[----:B------:R-:W-:Y:S01]  /*2f80*/  MOV R2, 0x2fb0 ;  /* 0x00002fb000027802 */ /* 0x000fe20000000f00 */
[----:B------:R-:W-:-:S03]  /*2f90*/  IMAD.MOV.U32 R21, RZ, RZ, -0x1 ;  /* 0xffffffffff157424 */ /* 0x000fc600078e00ff */
[----:B------:R-:W-:Y:S05]  /*2fa0*/  CALL.REL.NOINC `($__internal_269_$__cuda_sm70_shflsync_bfly_p) ;  /* 0x0000008000007944 */ /* 0x000fea0003c00000 */
[----:B01----:R-:W-:Y:S01]  /*2fb0*/  FMNMX.FTZ R18, R18, R19, !PT ;  /* 0x0000001312127209 */ /* 0x003fe20007810000 */
[----:B------:R-:W-:Y:S01]  /*2fc0*/  IMAD.MOV.U32 R20, RZ, RZ, 0x1f ;  /* 0x0000001fff147424 */ /* 0x000fe200078e00ff */
[----:B------:R-:W-:Y:S01]  /*2fd0*/  MOV R19, 0x4 ;  /* 0x0000000400137802 */ /* 0x000fe20000000f00 */
[----:B------:R-:W-:Y:S01]  /*2fe0*/  IMAD.MOV.U32 R21, RZ, RZ, -0x1 ;  /* 0xffffffffff157424 */ /* 0x000fe200078e00ff */
[----:B------:R-:W-:-:S02]  /*2ff0*/  MOV R2, 0x3010 ;  /* 0x0000301000027802 */ /* 0x000fc40000000f00 */
[----:B------:R-:W-:Y:S05]  /*3000*/  CALL.REL.NOINC `($__internal_269_$__cuda_sm70_shflsync_bfly_p) ;  /* 0x0000002000007944 */ /* 0x000fea0003c00000 */
[----:B-1----:R-:W-:Y:S01]  /*3010*/  MOV R3, R19 ;  /* 0x0000001300037202 */ /* 0x002fe20000000f00 */
[----:B0-----:R-:W-:Y:S05]  /*3020*/  BRA `(.L_x_11337) ;  /* 0xffffdb8000007947 */ /* 0x001fea000383ffff */
        .weak           $__internal_269_$__cuda_sm70_shflsync_bfly_p
        .type           $__internal_269_$__cuda_sm70_shflsync_bfly_p,@function
        .size           $__internal_269_$__cuda_sm70_shflsync_bfly_p,(.L_x_24930 - $__internal_269_$__cuda_sm70_shflsync_bfly_p)
$__internal_269_$__cuda_sm70_shflsync_bfly_p:
[----:B------:R-:W-:Y:S01]  /*3030*/  IMAD.MOV.U32 R3, RZ, RZ, 0x0 ;  /* 0x00000000ff037424 */ /* 0x000fe200078e00ff */
[----:B------:R-:W-:Y:S04]  /*3040*/  WARPSYNC R21 ;  /* 0x0000001500007348 */ /* 0x000fe80003800000 */
[----:B------:R0:W1:Y:S01]  /*3050*/  SHFL.BFLY PT, R19, R18, R19, R20 ;  /* 0x0c00001312137389 */ /* 0x00006200000e0014 */
[----:B------:R-:W-:Y:S05]  /*3060*/  RET.REL.NODEC R2 `(_ZN4vllm25paged_attention_v2_kernelIthLi32ELi8ELi128ELNS_18Fp8KVCacheDataTypeE1ELb1ELi512EEEvPfS2_PT_PKS3_PKT0_S9_ifPKiSB_iPKfiiiSD_SD_iiiii) ;  /* 0xffffcf9002007950 */ /* 0x000fea0003c3ffff */
.L_x_11338:
        /* <DEDUP_REMOVED lines=9> */
.L_x_24930:


//--------------------- .text._ZN4vllm25paged_attention_v2_kernelIfhLi256ELi32ELi128ELNS_18Fp8KVCacheDataTypeE1ELb0ELi512EEEvPfS2_PT_PKS3_PKT0_S9_ifPKiSB_iPKfiiiSD_SD_iiiii --------------------------
	.section	.text._ZN4vllm25paged_attention_v2_kernelIfhLi256ELi32ELi128ELNS_18Fp8KVCacheDataTypeE1ELb0ELi512EEEvPfS2_PT_PKS3_PKT0_S9_ifPKiSB_iPKfiiiSD_SD_iiiii,"ax",@progbits
	.sectioninfo	@"SHI_REGISTERS=92"
	.align	128
        .global         _ZN4vllm25paged_attention_v2_kernelIfhLi256ELi32ELi128ELNS_18Fp8KVCacheDataTypeE1ELb0ELi512EEEvPfS2_PT_PKS3_PKT0_S9_ifPKiSB_iPKfiiiSD_SD_iiiii
        .type           _ZN4vllm25paged_attention_v2_kernelIfhLi256ELi32ELi128ELNS_18Fp8KVCacheDataTypeE1ELb0ELi512EEEvPfS2_PT_PKS3_PKT0_S9_ifPKiSB_iPKfiiiSD_SD_iiiii,@function
        .size           _ZN4vllm25paged_attention_v2_kernelIfhLi256ELi32ELi128ELNS_18Fp8KVCacheDataTypeE1ELb0ELi512EEEvPfS2_PT_PKS3_PKT0_S9_ifPKiSB_iPKfiiiSD_SD_iiiii,(.L_x_24931 - _ZN4vllm25paged_attention_v2_kernelIfhLi256ELi32ELi128ELNS_18Fp8KVCacheDataTypeE1ELb0ELi512EEEvPfS2_PT_PKS3_PKT0_S9_ifPKiSB_iPKfiiiSD_SD_iiiii)
        .other          _ZN4vllm25paged_attention_v2_kernelIfhLi256ELi32ELi128ELNS_18Fp8KVCacheDataTypeE1ELb0ELi512EEEvPfS2_PT_PKS3_PKT0_S9_ifPKiSB_iPKfiiiSD_SD_iiiii,@"STO_CUDA_ENTRY STV_DEFAULT"
_ZN4vllm25paged_attention_v2_kernelIfhLi256ELi32ELi128ELNS_18Fp8KVCacheDataTypeE1ELb0ELi512EEEvPfS2_PT_PKS3_PKT0_S9_ifPKiSB_iPKfiiiSD_SD_iiiii:
.text._ZN4vllm25paged_attention_v2_kernelIfhLi256ELi32ELi128ELNS_18Fp8KVCacheDataTypeE1ELb0ELi512EEEvPfS2_PT_PKS3_PKT0_S9_ifPKiSB_iPKfiiiSD_SD_iiiii:
        /* <DEDUP_REMOVED lines=33> */
.L_x_11372:
        /* <DEDUP_REMOVED lines=10> */
.L_x_11373:
        /* <DEDUP_REMOVED lines=35> */
.L_x_11346:
        /* <DEDUP_REMOVED lines=11> */
.L_x_11345:
[----:B------:R-:W-:Y:S05]  /*0590*/  BSYNC B1 ;  /* 0x0000000000017941 */ /* 0x000fea0003800000 */
.L_x_11344:
        /* <DEDUP_REMOVED lines=10> */
.L_x_11349:
        /* <DEDUP_REMOVED lines=100> */
.L_x_11348:
[----:B------:R-:W-:Y:S05]  /*0c80*/  BSYNC B1 ;  /* 0x0000000000017941 */ /* 0x000fea0003800000 */
.L_x_11347:
        /* <DEDUP_REMOVED lines=55> */
.L_x_11351:
[----:B------:R-:W-:Y:S05]  /*1000*/  BSYNC B1 ;  /* 0x0000000000017941 */ /* 0x000fea0003800000 */
.L_x_11350:
        /* <DEDUP_REMOVED lines=26> */
.L_x_11343:
[----:B------:R-:W-:Y:S05]  /*11b0*/  BSYNC B0 ;  /* 0x0000000000007941 */ /* 0x000fea0003800000 */
.L_x_11342:
        /* <DEDUP_REMOVED lines=44> */
.L_x_11356:
        /* <DEDUP_REMOVED lines=8> */
.L_x_11355:
[----:B------:R-:W-:Y:S05]  /*1500*/  BSYNC B1 ;  /* 0x0000000000017941 */ /* 0x000fea0003800000 */
.L_x_11354:
        /* <DEDUP_REMOVED lines=10> */
.L_x_11359:
        /* <DEDUP_REMOVED lines=52> */
.L_x_11358:
[----:B------:R-:W-:Y:S05]  /*18f0*/  BSYNC B1 ;  /* 0x0000000000017941 */ /* 0x000fea0003800000 */
.L_x_11357:
        /* <DEDUP_REMOVED lines=31> */
.L_x_11361:
[----:B------:R-:W-:Y:S05]  /*1af0*/  BSYNC B1 ;  /* 0x0000000000017941 */ /* 0x000fea0003800000 */
.L_x_11360:
        /* <DEDUP_REMOVED lines=14> */
.L_x_11353:
[----:B------:R-:W-:Y:S05]  /*1be0*/  BSYNC B0 ;  /* 0x0000000000007941 */ /* 0x000fea0003800000 */
.L_x_11352:
        /* <DEDUP_REMOVED lines=25> */
.L_x_11363:
[----:B------:R-:W-:Y:S05]  /*1d80*/  BSYNC B0 ;  /* 0x0000000000007941 */ /* 0x000fea0003800000 */
.L_x_11362:
        /* <DEDUP_REMOVED lines=111> */
.L_x_11365:
[----:B-1----:R-:W-:Y:S05]  /*2480*/  BSYNC B0 ;  /* 0x0000000000007941 */ /* 0x002fea0003800000 */
.L_x_11364:
        /* <DEDUP_REMOVED lines=141> */
.L_x_11367:
[----:B------:R-:W-:Y:S05]  /*2d60*/  BSYNC B0 ;  /* 0x0000000000007941 */ /* 0x000fea0003800000 */
.L_x_11366:
        /* <DEDUP_REMOVED lines=70> */
.L_x_11369:
[----:B------:R-:W-:Y:S05]  /*31d0*/  BSYNC B0 ;  /* 0x0000000000007941 */ /* 0x000fea0003800000 */
.L_x_11368:
        /* <DEDUP_REMOVED lines=134> */
.L_x_11371:
[----:B------:R-:W-:Y:S05]  /*3a40*/  BSYNC B0 ;  /* 0x0000000000007941 */ /* 0x000fea0003800000 */
.L_x_11370:
        /* <DEDUP_REMOVED lines=406> */
.L_x_11339:
        /* <DEDUP_REMOVED lines=20> */
.L_x_11340:
[----:B------:R-:W-:Y:S01]  /*54f0*/  IMAD.MOV.U32 R15, RZ, RZ, -0x800001 ;  /* 0xff7fffffff0f7424 */ /* 0x000fe200078e00ff */
[----:B------:R-:W-:Y:S01]  /*5500*/  MOV R12, 0x5550 ;  /* 0x00005550000c7802 */ /* 0x000fe20000000f00 */
[----:B------:R-:W-:Y:S02]  /*5510*/  IMAD.MOV.U32 R10, RZ, RZ, 0x10 ;  /* 0x00000010ff0a7424 */ /* 0x000fe400078e00ff */
[----:B------:R-:W-:Y:S02]  /*5520*/  IMAD.MOV.U32 R16, RZ, RZ, 0x1f ;  /* 0x0000001fff107424 */ /* 0x000fe400078e00ff */
[----:B------:R-:W-:Y:S02]  /*5530*/  IMAD.MOV.U32 R17, RZ, RZ, -0x1 ;  /* 0xffffffffff117424 */ /* 0x000fe400078e00ff */
[----:B0-----:R-:W-:Y:S05]  /*5540*/  CALL.REL.NOINC `($__internal_270_$__cuda_sm70_shflsync_bfly_p) ;  /* 0x000001a000007944 */ /* 0x001fea0003c00000 */
[----:B01----:R-:W-:Y:S05]  /*5550*/  BRA `(.L_x_11372) ;  /* 0xffffacb000007947 */ /* 0x003fea000383ffff */
.L_x_11341:
[----:B------:R-:W-:Y:S01]  /*5560*/  IMAD.MOV.U32 R10, RZ, RZ, 0x8 ;  /* 0x00000008ff0a7424 */ /* 0x000fe200078e00ff */
[----:B------:R-:W-:Y:S01]  /*5570*/  MOV R12, 0x55b0 ;  /* 0x000055b0000c7802 */ /* 0x000fe20000000f00 */
[----:B------:R-:W-:Y:S02]  /*5580*/  IMAD.MOV.U32 R16, RZ, RZ, 0x1f ;  /* 0x0000001fff107424 */ /* 0x000fe400078e00ff */
[----:B------:R-:W-:-:S02]  /*5590*/  IMAD.MOV.U32 R17, RZ, RZ, -0x1 ;  /* 0xffffffffff117424 */ /* 0x000fc400078e00ff */
[----:B0-----:R-:W-:Y:S05]  /*55a0*/  CALL.REL.NOINC `($__internal_270_$__cuda_sm70_shflsync_bfly_p) ;  /* 0x0000014000007944 */ /* 0x001fea0003c00000 */
[----:B01----:R-:W-:Y:S01]  /*55b0*/  FMNMX.FTZ R15, R15, R10, !PT ;  /* 0x0000000a0f0f7209 */ /* 0x003fe20007810000 */
[----:B------:R-:W-:Y:S01]  /*55c0*/  IMAD.MOV.U32 R10, RZ, RZ, 0x4 ;  /* 0x00000004ff0a7424 */ /* 0x000fe200078e00ff */
[----:B------:R-:W-:Y:S01]  /*55d0*/  MOV R12, 0x5610 ;  /* 0x00005610000c7802 */ /* 0x000fe20000000f00 */
[----:B------:R-:W-:-:S02]  /*55e0*/  IMAD.MOV.U32 R16, RZ, RZ, 0x1f ;  /* 0x0000001fff107424 */ /* 0x000fc400078e00ff */
[----:B------:R-:W-:Y:S02]  /*55f0*/  IMAD.MOV.U32 R17, RZ, RZ, -0x1 ;  /* 0xffffffffff117424 */ /* 0x000fe400078e00ff */
[----:B------:R-:W-:Y:S05]  /*5600*/  CALL.REL.NOINC `($__internal_270_$__cuda_sm70_shflsync_bfly_p) ;  /* 0x000000e000007944 */ /* 0x000fea0003c00000 */
[----:B01----:R-:W-:Y:S01]  /*5610*/  FMNMX.FTZ R15, R15, R10, !PT ;  /* 0x0000000a0f0f7209 */ /* 0x003fe20007810000 */
[----:B------:R-:W-:Y:S01]  /*5620*/  IMAD.MOV.U32 R10, RZ, RZ, 0x2 ;  /* 0x00000002ff0a7424 */ /* 0x000fe200078e00ff */
[----:B------:R-:W-:Y:S01]  /*5630*/  MOV R12, 0x5670 ;  /* 0x00005670000c7802 */ /* 0x000fe20000000f00 */
[----:B------:R-:W-:Y:S02]  /*5640*/  IMAD.MOV.U32 R16, RZ, RZ, 0x1f ;  /* 0x0000001fff107424 */ /* 0x000fe400078e00ff */
[----:B------:R-:W-:Y:S02]  /*5650*/  IMAD.MOV.U32 R17, RZ, RZ, -0x1 ;  /* 0xffffffffff117424 */ /* 0x000fe400078e00ff */
[----:B------:R-:W-:Y:S05]  /*5660*/  CALL.REL.NOINC `($__internal_270_$__cuda_sm70_shflsync_bfly_p) ;  /* 0x0000008000007944 */ /* 0x000fea0003c00000 */
[----:B01----:R-:W-:Y:S01]  /*5670*/  FMNMX.FTZ R15, R15, R10, !PT ;  /* 0x0000000a0f0f7209 */ /* 0x003fe20007810000 */
[----:B------:R-:W-:Y:S01]  /*5680*/  IMAD.MOV.U32 R10, RZ, RZ, 0x1 ;  /* 0x00000001ff0a7424 */ /* 0x000fe200078e00ff */
[----:B------:R-:W-:Y:S01]  /*5690*/  MOV R12, 0x56d0 ;  /* 0x000056d0000c7802 */ /* 0x000fe20000000f00 */
[----:B------:R-:W-:Y:S02]  /*56a0*/  IMAD.MOV.U32 R16, RZ, RZ, 0x1f ;  /* 0x0000001fff107424 */ /* 0x000fe400078e00ff */
[----:B------:R-:W-:-:S02]  /*56b0*/  IMAD.MOV.U32 R17, RZ, RZ, -0x1 ;  /* 0xffffffffff117424 */ /* 0x000fc400078e00ff */
[----:B------:R-:W-:Y:S05]  /*56c0*/  CALL.REL.NOINC `($__internal_270_$__cuda_sm70_shflsync_bfly_p) ;  /* 0x0000002000007944 */ /* 0x000fea0003c00000 */
[----:B-1----:R-:W-:Y:S01]  /*56d0*/  IMAD.MOV.U32 R12, RZ, RZ, R10 ;  /* 0x000000ffff0c7224 */ /* 0x002fe200078e000a */
[----:B0-----:R-:W-:Y:S05]  /*56e0*/  BRA `(.L_x_11373) ;  /* 0xffffabc000007947 */ /* 0x001fea000383ffff */
        .weak           $__internal_270_$__cuda_sm70_shflsync_bfly_p
        .type           $__internal_270_$__cuda_sm70_shflsync_bfly_p,@function
        .size           $__internal_270_$__cuda_sm70_shflsync_bfly_p,(.L_x_24931 - $__internal_270_$__cuda_sm70_shflsync_bfly_p)
$__internal_270_$__cuda_sm70_shflsync_bfly_p:
[----:B------:R-:W-:Y:S01]  /*56f0*/  IMAD.MOV.U32 R13, RZ, RZ, 0x0 ;  /* 0x00000000ff0d7424 */ /* 0x000fe200078e00ff */
[----:B------:R-:W-:Y:S04]  /*5700*/  WARPSYNC R17 ;  /* 0x0000001100007348 */ /* 0x000fe80003800000 */
[----:B------:R0:W1:Y:S01]  /*5710*/  SHFL.BFLY PT, R10, R15, R10, R16 ;  /* 0x0c00000a0f0a7389 */ /* 0x00006200000e0010 */
[----:B------:R-:W-:Y:S05]  /*5720*/  RET.REL.NODEC R12 `(_ZN4vllm25paged_attention_v2_kernelIfhLi256ELi32ELi128ELNS_18Fp8KVCacheDataTypeE1ELb0ELi512EEEvPfS2_PT_PKS3_PKT0_S9_ifPKiSB_iPKfiiiSD_SD_iiiii) ;  /* 0xffffa8d00c007950 */ /* 0x000fea0003c3ffff */
.L_x_11374:
        /* <DEDUP_REMOVED lines=13> */
.L_x_24931:


//--------------------- .text._ZN4vllm25paged_attention_v2_kernelIfhLi192ELi32ELi128ELNS_18Fp8KVCacheDataTypeE1ELb0ELi512EEEvPfS2_PT_PKS3_PKT0_S9_ifPKiSB_iPKfiiiSD_SD_iiiii --------------------------
	.section	.text._ZN4vllm25paged_attention_v2_kernelIfhLi192ELi32ELi128ELNS_18Fp8KVCacheDataTypeE1ELb0ELi512EEEvPfS2_PT_PKS3_PKT0_S9_ifPKiSB_iPKfiiiSD_SD_iiiii,"ax",@progbits
	.sectioninfo	@"SHI_REGISTERS=72"
	.align	128
        .global         _ZN4vllm25paged_attention_v2_kernelIfhLi192ELi32ELi128ELNS_18Fp8KVCacheDataTypeE1ELb0ELi512EEEvPfS2_PT_PKS3_PKT0_S9_ifPKiSB_iPKfiiiSD_SD_iiiii
        .type           _ZN4vllm25paged_attention_v2_kernelIfhLi192ELi32ELi128ELNS_18Fp8KVCacheDataTypeE1ELb0ELi512EEEvPfS2_PT_PKS3_PKT0_S9_ifPKiSB_iPKfiiiSD_SD_iiiii,@function
        .size           _ZN4vllm25paged_attention_v2_kernelIfhLi192ELi32ELi128ELNS_18Fp8KVCacheDataTypeE1ELb0ELi512EEEvPfS2_PT_PKS3_PKT0_S9_ifPKiSB_iPKfiiiSD_SD_iiiii,(.L_x_24932 - _ZN4vllm25paged_attention_v2_kernelIfhLi192ELi32ELi128ELNS_18Fp8KVCacheDataTypeE1ELb0ELi512EEEvPfS2_PT_PKS3_PKT0_S9_ifPKiSB_iPKfiiiSD_SD_iiiii)
        .other          _ZN4vllm25paged_attention_v2_kernelIfhLi192ELi32ELi128ELNS_18Fp8KVCacheDataTypeE1ELb0ELi512EEEvPfS2_PT_PKS3_PKT0_S9_ifPKiSB_iPKfiiiSD_SD_iiiii,@"STO_CUDA_ENTRY STV_DEFAULT"
_ZN4vllm25paged_attention_v2_kernelIfhLi192ELi32ELi128ELNS_18Fp8KVCacheDataTypeE1ELb0ELi512EEEvPfS2_PT_PKS3_PKT0_S9_ifPKiSB_iPKfiiiSD_SD_iiiii:
.text._ZN4vllm25paged_attention_v2_kernelIfhLi192ELi32ELi128ELNS_18Fp8KVCacheDataTypeE1ELb0ELi512EEEvPfS2_PT_PKS3_PKT0_S9_ifPKiSB_iPKfiiiSD_SD_iiiii:
        /* <DEDUP_REMOVED lines=33> */
.L_x_11408:
        /* <DEDUP_REMOVED lines=10> */
.L_x_11409:
        /* <DEDUP_REMOVED lines=35> */
.L_x_11382:
        /* <DEDUP_REMOVED lines=11> */
.L_x_11381:
[----:B------:R-:W-:Y:S05]  /*0590*/  BSYNC B1 ;  /* 0x0000000000017941 */ /* 0x000fea0003800000 */
.L_x_11380:
        /* <DEDUP_REMOVED lines=10> */
.L_x_11385:
        /* <DEDUP_REMOVED lines=100> */
.L_x_11384:
[----:B------:R-:W-:Y:S05]  /*0c80*/  BSYNC B1 ;  /* 0x0000000000017941 */ /* 0x000fea0003800000 */
.L_x_11383:
        /* <DEDUP_REMOVED lines=55> */
.L_x_11387:
[----:B------:R-:W-:Y:S05]  /*1000*/  BSYNC B1 ;  /* 0x0000000000017941 */ /* 0x000fea0003800000 */
.L_x_11386:
        /* <DEDUP_REMOVED lines=26> */
.L_x_11379:
[----:B------:R-:W-:Y:S05]  /*11b0*/  BSYNC B0 ;  /* 0x0000000000007941 */ /* 0x000fea0003800000 */
.L_x_11378:
        /* <DEDUP_REMOVED lines=44> */
.L_x_11392:
        /* <DEDUP_REMOVED lines=8> */
.L_x_11391:
[----:B------:R-:W-:Y:S05]  /*1500*/  BSYNC B1 ;  /* 0x0000000000017941 */ /* 0x000fea0003800000 */
.L_x_11390:
        /* <DEDUP_REMOVED lines=10> */
.L_x_11395:
        /* <DEDUP_REMOVED lines=52> */
.L_x_11394:
[----:B------:R-:W-:Y:S05]  /*18f0*/  BSYNC B1 ;  /* 0x0000000000017941 */ /* 0x000fea0003800000 */
.L_x_11393:
        /* <DEDUP_REMOVED lines=31> */
.L_x_11397:
[----:B------:R-:W-:Y:S05]  /*1af0*/  BSYNC B1 ;  /* 0x0000000000017941 */ /* 0x000fea0003800000 */
.L_x_11396:
        /* <DEDUP_REMOVED lines=14> */
.L_x_11389:
[----:B------:R-:W-:Y:S05]  /*1be0*/  BSYNC B0 ;  /* 0x0000000000007941 */ /* 0x000fea0003800000 */
.L_x_11388:
        /* <DEDUP_REMOVED lines=24> */
.L_x_11399:
[----:B------:R-:W-:Y:S05]  /*1d70*/  BSYNC B0 ;  /* 0x0000000000007941 */ /* 0x000fea0003800000 */
.L_x_11398:
        /* <DEDUP_REMOVED lines=85> */
.L_x_11401:
[----:B------:R-:W-:Y:S05]  /*22d0*/  BSYNC B0 ;  /* 0x0000000000007941 */ /* 0x000fea0003800000 */
.L_x_11400:
        /* <DEDUP_REMOVED lines=103> */
.L_x_11403:
[----:B------:R-:W-:Y:S05]  /*2950*/  BSYNC B0 ;  /* 0x0000000000007941 */ /* 0x000fea0003800000 */
.L_x_11402:
        /* <DEDUP_REMOVED lines=57> */
.L_x_11405:
[----:B------:R-:W-:Y:S05]  /*2cf0*/  BSYNC B0 ;  /* 0x0000000000007941 */ /* 0x000fea0003800000 */
.L_x_11404:
        /* <DEDUP_REMOVED lines=104> */
.L_x_11407:
[----:B------:R-:W-:Y:S05]  /*3380*/  BSYNC B0 ;  /* 0x0000000000007941 */ /* 0x000fea0003800000 */
.L_x_11406:
        /* <DEDUP_REMOVED lines=309> */
.L_x_11375:
        /* <DEDUP_REMOVED lines=20> */
.L_x_11376:
[----:B------:R-:W-:Y:S01]  /*4820*/  IMAD.MOV.U32 R14, RZ, RZ, -0x800001 ;  /* 0xff7fffffff0e7424 */ /* 0x000fe200078e00ff */
[----:B------:R-:W-:Y:S01]  /*4830*/  MOV R10, 0x4880 ;  /* 0x00004880000a7802 */ /* 0x000fe20000000f00 */
[----:B------:R-:W-:Y:S02]  /*4840*/  IMAD.MOV.U32 R13, RZ, RZ, 0x10 ;  /* 0x00000010ff0d7424 */ /* 0x000fe400078e00ff */
[----:B------:R-:W-:Y:S02]  /*4850*/  IMAD.MOV.U32 R15, RZ, RZ, 0x1f ;  /* 0x0000001fff0f7424 */ /* 0x000fe400078e00ff */
[----:B------:R-:W-:Y:S02]  /*4860*/  IMAD.MOV.U32 R16, RZ, RZ, -0x1 ;  /* 0xffffffffff107424 */ /* 0x000fe400078e00ff */
[----:B0-----:R-:W-:Y:S05]  /*4870*/  CALL.REL.NOINC `($__internal_271_$__cuda_sm70_shflsync_bfly_p) ;  /* 0x000001b000007944 */ /* 0x001fea0003c00000 */
[----:B-1----:R-:W-:Y:S01]  /*4880*/  IMAD.MOV.U32 R10, RZ, RZ, R13 ;  /* 0x000000ffff0a7224 */ /* 0x002fe200078e000d */
[----:B0-----:R-:W-:Y:S05]  /*4890*/  BRA `(.L_x_11408) ;  /* 0xffffb97000007947 */ /* 0x001fea000383ffff */
.L_x_11377:
[----:B------:R-:W-:Y:S01]  /*48a0*/  IMAD.MOV.U32 R14, RZ, RZ, R17 ;  /* 0x000000ffff0e7224 */ /* 0x000fe200078e0011 */
[----:B------:R-:W-:Y:S01]  /*48b0*/  MOV R10, 0x4900 ;  /* 0x00004900000a7802 */ /* 0x000fe20000000f00 */
[----:B------:R-:W-:Y:S02]  /*48c0*/  IMAD.MOV.U32 R13, RZ, RZ, 0x8 ;  /* 0x00000008ff0d7424 */ /* 0x000fe400078e00ff */
[----:B------:R-:W-:-:S02]  /*48d0*/  IMAD.MOV.U32 R15, RZ, RZ, 0x1f ;  /* 0x0000001fff0f7424 */ /* 0x000fc400078e00ff */
[----:B------:R-:W-:Y:S02]  /*48e0*/  IMAD.MOV.U32 R16, RZ, RZ, -0x1 ;  /* 0xffffffffff107424 */ /* 0x000fe400078e00ff */
[----:B0-----:R-:W-:Y:S05]  /*48f0*/  CALL.REL.NOINC `($__internal_271_$__cuda_sm70_shflsync_bfly_p) ;  /* 0x0000013000007944 */ /* 0x001fea0003c00000 */
[----:B01----:R-:W-:Y:S01]  /*4900*/  FMNMX.FTZ R14, R17, R13, !PT ;  /* 0x0000000d110e7209 */ /* 0x003fe20007810000 */
[----:B------:R-:W-:Y:S01]  /*4910*/  IMAD.MOV.U32 R13, RZ, RZ, 0x4 ;  /* 0x00000004ff0d7424 */ /* 0x000fe200078e00ff */
[----:B------:R-:W-:Y:S01]  /*4920*/  MOV R10, 0x4960 ;  /* 0x00004960000a7802 */ /* 0x000fe20000000f00 */
[----:B------:R-:W-:Y:S02]  /*4930*/  IMAD.MOV.U32 R15, RZ, RZ, 0x1f ;  /* 0x0000001fff0f7424 */ /* 0x000fe400078e00ff */
[----:B------:R-:W-:Y:S02]  /*4940*/  IMAD.MOV.U32 R16, RZ, RZ, -0x1 ;  /* 0xffffffffff107424 */ /* 0x000fe400078e00ff */
[----:B------:R-:W-:Y:S05]  /*4950*/  CALL.REL.NOINC `($__internal_271_$__cuda_sm70_shflsync_bfly_p) ;  /* 0x000000d000007944 */ /* 0x000fea0003c00000 */
[----:B01----:R-:W-:Y:S01]  /*4960*/  FMNMX.FTZ R14, R14, R13, !PT ;  /* 0x0000000d0e0e7209 */ /* 0x003fe20007810000 */
[----:B------:R-:W-:Y:S01]  /*4970*/  IMAD.MOV.U32 R13, RZ, RZ, 0x2 ;  /* 0x00000002ff0d7424 */ /* 0x000fe200078e00ff */
[----:B------:R-:W-:Y:S01]  /*4980*/  MOV R10, 0x49c0 ;  /* 0x000049c0000a7802 */ /* 0x000fe20000000f00 */
[----:B------:R-:W-:Y:S02]  /*4990*/  IMAD.MOV.U32 R15, RZ, RZ, 0x1f ;  /* 0x0000001fff0f7424 */ /* 0x000fe400078e00ff */
[----:B------:R-:W-:-:S02]  /*49a0*/  IMAD.MOV.U32 R16, RZ, RZ, -0x1 ;  /* 0xffffffffff107424 */ /* 0x000fc400078e00ff */
[----:B------:R-:W-:Y:S05]  /*49b0*/  CALL.REL.NOINC `($__internal_271_$__cuda_sm70_shflsync_bfly_p) ;  /* 0x0000007000007944 */ /* 0x000fea0003c00000 */
[----:B01----:R-:W-:Y:S01]  /*49c0*/  FMNMX.FTZ R14, R14, R13, !PT ;  /* 0x0000000d0e0e7209 */ /* 0x003fe20007810000 */
[----:B------:R-:W-:Y:S01]  /*49d0*/  IMAD.MOV.U32 R13, RZ, RZ, 0x1 ;  /* 0x00000001ff0d7424 */ /* 0x000fe200078e00ff */
[----:B------:R-:W-:Y:S01]  /*49e0*/  MOV R10, 0x4a20 ;  /* 0x00004a20000a7802 */ /* 0x000fe20000000f00 */
[----:B------:R-:W-:-:S02]  /*49f0*/  IMAD.MOV.U32 R15, RZ, RZ, 0x1f ;  /* 0x0000001fff0f7424 */ /* 0x000fc400078e00ff */
[----:B------:R-:W-:Y:S02]  /*4a00*/  IMAD.MOV.U32 R16, RZ, RZ, -0x1 ;  /* 0xffffffffff107424 */ /* 0x000fe400078e00ff */
[----:B------:R-:W-:Y:S05]  /*4a10*/  CALL.REL.NOINC `($__internal_271_$__cuda_sm70_shflsync_bfly_p) ;  /* 0x0000001000007944 */ /* 0x000fea0003c00000 */
[----:B01----:R-:W-:Y:S05]  /*4a20*/  BRA `(.L_x_11409) ;  /* 0xffffb88000007947 */ /* 0x003fea000383ffff */
        .weak           $__internal_271_$__cuda_sm70_shflsync_bfly_p
        .type           $__internal_271_$__cuda_sm70_shflsync_bfly_p,@function
        .size           $__internal_271_$__cuda_sm70_shflsync_bfly_p,(.L_x_24932 - $__internal_271_$__cuda_sm70_shflsync_bfly_p)
$__internal_271_$__cuda_sm70_shflsync_bfly_p:
[----:B------:R-:W-:Y:S01]  /*4a30*/  IMAD.MOV.U32 R11, RZ, RZ, 0x0 ;  /* 0x00000000ff0b7424 */ /* 0x000fe200078e00ff */
[----:B------:R-:W-:Y:S04]  /*4a40*/  WARPSYNC R16 ;  /* 0x0000001000007348 */ /* 0x000fe80003800000 */
[----:B------:R0:W1:Y:S01]  /*4a50*/  SHFL.BFLY PT, R13, R14, R13, R15 ;  /* 0x0c00000d0e0d7389 */ /* 0x00006200000e000f */
[----:B------:R-:W-:Y:S05]  /*4a60*/  RET.REL.NODEC R10 `(_ZN4vllm25paged_attention_v2_kernelIfhLi192ELi32ELi128ELNS_18Fp8KVCacheDataTypeE1ELb0ELi512EEEvPfS2_PT_PKS3_PKT0_S9_ifPKiSB_iPKfiiiSD_SD_iiiii) ;  /* 0xffffb5900a007950 */ /* 0x000fea0003c3ffff */
.L_x_11410:
        /* <DEDUP_REMOVED lines=9> */
.L_x_24932:


//--------------------- .text._ZN4vllm25paged_attention_v2_kernelIfhLi128ELi32ELi128ELNS_18Fp8KVCacheDataTypeE1ELb0ELi512EEEvPfS2_PT_PKS3_PKT0_S9_ifPKiSB_iPKfiiiSD_SD_iiiii --------------------------
	.section	.text._ZN4vllm25paged_attention_v2_kernelIfhLi128ELi32ELi128ELNS_18Fp8KVCacheDataTypeE1ELb0ELi512EEEvPfS2_PT_PKS3_PKT0_S9_ifPKiSB_iPKfiiiSD_SD_iiiii,"ax",@progbits
	.sectioninfo	@"SHI_REGISTERS=48"
	.align	128
        .global         _ZN4vllm25paged_attention_v2_kernelIfhLi128ELi32ELi128ELNS_18Fp8KVCacheDataTypeE1ELb0ELi512EEEvPfS2_PT_PKS3_PKT0_S9_ifPKiSB_iPKfiiiSD_SD_iiiii
        .type           _ZN4vllm25paged_attention_v2_kernelIfhLi128ELi32ELi128ELNS_18Fp8KVCacheDataTypeE1ELb0ELi512EEEvPfS2_PT_PKS3_PKT0_S9_ifPKiSB_iPKfiiiSD_SD_iiiii,@function
        .size           _ZN4vllm25paged_attention_v2_kernelIfhLi128ELi32ELi128ELNS_18Fp8KVCacheDataTypeE1ELb0ELi512EEEvPfS2_PT_PKS3_PKT0_S9_ifPKiSB_iPKfiiiSD_SD_iiiii,(.L_x_24933 - _ZN4vllm25paged_attention_v2_kernelIfhLi128ELi32ELi128ELNS_18Fp8KVCacheDataTypeE1ELb0ELi512EEEvPfS2_PT_PKS3_PKT0_S9_ifPKiSB_iPKfiiiSD_SD_iiiii)
        .other          _ZN4vllm25paged_attention_v2_kernelIfhLi128ELi32ELi128ELNS_18Fp8KVCacheDataTypeE1ELb0ELi512EEEvPfS2_PT_PKS3_PKT0_S9_ifPKiSB_iPKfiiiSD_SD_iiiii,@"STO_CUDA_ENTRY STV_DEFAULT"
_ZN4vllm25paged_attention_v2_kernelIfhLi128ELi32ELi128ELNS_18Fp8KVCacheDataTypeE1ELb0ELi512EEEvPfS2_PT_PKS3_PKT0_S9_ifPKiSB_iPKfiiiSD_SD_iiiii:
.text._ZN4vllm25paged_attention_v2_kernelIfhLi128ELi32ELi128ELNS_18Fp8KVCacheDataTypeE1ELb0ELi512EEEvPfS2_PT_PKS3_PKT0_S9_ifPKiSB_iPKfiiiSD_SD_iiiii:
        /* <DEDUP_REMOVED lines=33> */
.L_x_11444:
        /* <DEDUP_REMOVED lines=10> */
.L_x_11445:
        /* <DEDUP_REMOVED lines=35> */
.L_x_11418:
        /* <DEDUP_REMOVED lines=11> */
.L_x_11417:
[----:B------:R-:W-:Y:S05]  /*0590*/  BSYNC B1 ;  /* 0x0000000000017941 */ /* 0x000fea0003800000 */
.L_x_11416:
        /* <DEDUP_REMOVED lines=10> */
.L_x_11421:
        /* <DEDUP_REMOVED lines=100> */
.L_x_11420:
[----:B------:R-:W-:Y:S05]  /*0c80*/  BSYNC B1 ;  /* 0x0000000000017941 */ /* 0x000fea0003800000 */
.L_x_11419:
        /* <DEDUP_REMOVED lines=55> */
.L_x_11423:
[----:B------:R-:W-:Y:S05]  /*1000*/  BSYNC B1 ;  /* 0x0000000000017941 */ /* 0x000fea0003800000 */
.L_x_11422:
        /* <DEDUP_REMOVED lines=26> */
.L_x_11415:
[----:B------:R-:W-:Y:S05]  /*11b0*/  BSYNC B0 ;  /* 0x0000000000007941 */ /* 0x000fea0003800000 */
.L_x_11414:
        /* <DEDUP_REMOVED lines=43> */
.L_x_11428:
        /* <DEDUP_REMOVED lines=8> */
.L_x_11427:
[----:B------:R-:W-:Y:S05]  /*14f0*/  BSYNC B1 ;  /* 0x0000000000017941 */ /* 0x000fea0003800000 */
.L_x_11426:
        /* <DEDUP_REMOVED lines=10> */
.L_x_11431:
        /* <DEDUP_REMOVED lines=52> */
.L_x_11430:
[----:B------:R-:W-:Y:S05]  /*18e0*/  BSYNC B1 ;  /* 0x0000000000017941 */ /* 0x000fea0003800000 */
.L_x_11429:
        /* <DEDUP_REMOVED lines=31> */
.L_x_11433:
[----:B------:R-:W-:Y:S05]  /*1ae0*/  BSYNC B1 ;  /* 0x0000000000017941 */ /* 0x000fea0003800000 */
.L_x_11432:
        /* <DEDUP_REMOVED lines=14> */
.L_x_11425:
[----:B------:R-:W-:Y:S05]  /*1bd0*/  BSYNC B0 ;  /* 0x0000000000007941 */ /* 0x000fea0003800000 */
.L_x_11424:
        /* <DEDUP_REMOVED lines=24> */
.L_x_11435:
[----:B------:R-:W-:Y:S05]  /*1d60*/  BSYNC B0 ;  /* 0x0000000000007941 */ /* 0x000fea0003800000 */
.L_x_11434:
        /* <DEDUP_REMOVED lines=59> */
.L_x_11437:
[----:B------:R-:W-:Y:S05]  /*2120*/  BSYNC B0 ;  /* 0x0000000000007941 */ /* 0x000fea0003800000 */
.L_x_11436:
        /* <DEDUP_REMOVED lines=71> */
.L_x_11439:
[----:B------:R-:W-:Y:S05]  /*25a0*/  BSYNC B0 ;  /* 0x0000000000007941 */ /* 0x000fea0003800000 */
.L_x_11438:
        /* <DEDUP_REMOVED lines=41> */
.L_x_11441:
[----:B------:R-:W-:Y:S05]  /*2840*/  BSYNC B0 ;  /* 0x0000000000007941 */ /* 0x000fea0003800000 */
.L_x_11440:
        /* <DEDUP_REMOVED lines=72> */
.L_x_11443:
[----:B------:R-:W-:Y:S05]  /*2cd0*/  BSYNC B0 ;  /* 0x0000000000007941 */ /* 0x000fea0003800000 */
.L_x_11442:
        /* <DEDUP_REMOVED lines=209> */
.L_x_11411:
        /* <DEDUP_REMOVED lines=20> */
.L_x_11412:
[----:B------:R-:W-:Y:S01]  /*3b30*/  IMAD.MOV.U32 R13, RZ, RZ, -0x800001 ;  /* 0xff7fffffff0d7424 */ /* 0x000fe200078e00ff */
[----:B------:R-:W-:Y:S01]  /*3b40*/  MOV R10, 0x3b90 ;  /* 0x00003b90000a7802 */ /* 0x000fe20000000f00 */
[----:B------:R-:W-:Y:S02]  /*3b50*/  IMAD.MOV.U32 R0, RZ, RZ, 0x10 ;  /* 0x00000010ff007424 */ /* 0x000fe400078e00ff */
[----:B------:R-:W-:Y:S02]  /*3b60*/  IMAD.MOV.U32 R9, RZ, RZ, 0x1f ;  /* 0x0000001fff097424 */ /* 0x000fe400078e00ff */
[----:B------:R-:W-:Y:S02]  /*3b70*/  IMAD.MOV.U32 R14, RZ, RZ, -0x1 ;  /* 0xffffffffff0e7424 */ /* 0x000fe400078e00ff */
[----:B0-----:R-:W-:Y:S05]  /*3b80*/  CALL.REL.NOINC `($__internal_272_$__cuda_sm70_shflsync_bfly_p) ;  /* 0x000001a000007944 */ /* 0x001fea0003c00000 */
[----:B01----:R-:W-:Y:S05]  /*3b90*/  BRA `(.L_x_11444) ;  /* 0xffffc67000007947 */ /* 0x003fea000383ffff */
.L_x_11413:
[----:B------:R-:W-:Y:S01]  /*3ba0*/  IMAD.MOV.U32 R0, RZ, RZ, 0x8 ;  /* 0x00000008ff007424 */ /* 0x000fe200078e00ff */
[----:B------:R-:W-:Y:S01]  /*3bb0*/  MOV R10, 0x3bf0 ;  /* 0x00003bf0000a7802 */ /* 0x000fe20000000f00 */
[----:B------:R-:W-:Y:S02]  /*3bc0*/  IMAD.MOV.U32 R9, RZ, RZ, 0x1f ;  /* 0x0000001fff097424 */ /* 0x000fe400078e00ff */
[----:B------:R-:W-:-:S02]  /*3bd0*/  IMAD.MOV.U32 R14, RZ, RZ, -0x1 ;  /* 0xffffffffff0e7424 */ /* 0x000fc400078e00ff */
[----:B0-----:R-:W-:Y:S05]  /*3be0*/  CALL.REL.NOINC `($__internal_272_$__cuda_sm70_shflsync_bfly_p) ;  /* 0x0000014000007944 */ /* 0x001fea0003c00000 */
[----:B01----:R-:W-:Y:S01]  /*3bf0*/  FMNMX.FTZ R13, R13, R0, !PT ;  /* 0x000000000d0d7209 */ /* 0x003fe20007810000 */
[----:B------:R-:W-:Y:S01]  /*3c00*/  IMAD.MOV.U32 R0, RZ, RZ, 0x4 ;  /* 0x00000004ff007424 */ /* 0x000fe200078e00ff */
[----:B------:R-:W-:Y:S01]  /*3c10*/  MOV R10, 0x3c50 ;  /* 0x00003c50000a7802 */ /* 0x000fe20000000f00 */
[----:B------:R-:W-:-:S02]  /*3c20*/  IMAD.MOV.U32 R9, RZ, RZ, 0x1f ;  /* 0x0000001fff097424 */ /* 0x000fc400078e00ff */
[----:B------:R-:W-:Y:S02]  /*3c30*/  IMAD.MOV.U32 R14, RZ, RZ, -0x1 ;  /* 0xffffffffff0e7424 */ /* 0x000fe400078e00ff */
[----:B------:R-:W-:Y:S05]  /*3c40*/  CALL.REL.NOINC `($__internal_272_$__cuda_sm70_shflsync_bfly_p) ;  /* 0x000000e000007944 */ /* 0x000fea0003c00000 */
[----:B01----:R-:W-:Y:S01]  /*3c50*/  FMNMX.FTZ R13, R13, R0, !PT ;  /* 0x000000000d0d7209 */ /* 0x003fe20007810000 */
[----:B------:R-:W-:Y:S01]  /*3c60*/  IMAD.MOV.U32 R0, RZ, RZ, 0x2 ;  /* 0x00000002ff007424 */ /* 0x000fe200078e00ff */
[----:B------:R-:W-:Y:S01]  /*3c70*/  MOV R10, 0x3cb0 ;  /* 0x00003cb0000a7802 */ /* 0x000fe20000000f00 */
[----:B------:R-:W-:Y:S02]  /*3c80*/  IMAD.MOV.U32 R9, RZ, RZ, 0x1f ;  /* 0x0000001fff097424 */ /* 0x000fe400078e00ff */
[----:B------:R-:W-:Y:S02]  /*3c90*/  IMAD.MOV.U32 R14, RZ, RZ, -0x1 ;  /* 0xffffffffff0e7424 */ /* 0x000fe400078e00ff */
[----:B------:R-:W-:Y:S05]  /*3ca0*/  CALL.REL.NOINC `($__internal_272_$__cuda_sm70_shflsync_bfly_p) ;  /* 0x0000008000007944 */ /* 0x000fea0003c00000 */
[----:B01----:R-:W-:Y:S01]  /*3cb0*/  FMNMX.FTZ R13, R13, R0, !PT ;  /* 0x000000000d0d7209 */ /* 0x003fe20007810000 */
[----:B------:R-:W-:Y:S01]  /*3cc0*/  IMAD.MOV.U32 R0, RZ, RZ, 0x1 ;  /* 0x00000001ff007424 */ /* 0x000fe200078e00ff */
[----:B------:R-:W-:Y:S01]  /*3cd0*/  MOV R10, 0x3d10 ;  /* 0x00003d10000a7802 */ /* 0x000fe20000000f00 */
[----:B------:R-:W-:Y:S02]  /*3ce0*/  IMAD.MOV.U32 R9, RZ, RZ, 0x1f ;  /* 0x0000001fff097424 */ /* 0x000fe400078e00ff */
[----:B------:R-:W-:-:S02]  /*3cf0*/  IMAD.MOV.U32 R14, RZ, RZ, -0x1 ;  /* 0xffffffffff0e7424 */ /* 0x000fc400078e00ff */
[----:B------:R-:W-:Y:S05]  /*3d00*/  CALL.REL.NOINC `($__internal_272_$__cuda_sm70_shflsync_bfly_p) ;  /* 0x0000002000007944 */ /* 0x000fea0003c00000 */
[----:B-1----:R-:W-:Y:S01]  /*3d10*/  IMAD.MOV.U32 R10, RZ, RZ, R0 ;  /* 0x000000ffff0a7224 */ /* 0x002fe200078e0000 */
[----:B0-----:R-:W-:Y:S05]  /*3d20*/  BRA `(.L_x_11445) ;  /* 0xffffc58000007947 */ /* 0x001fea000383ffff */
        .weak           $__internal_272_$__cuda_sm70_shflsync_bfly_p
        .type           $__internal_272_$__cuda_sm70_shflsync_bfly_p,@function
        .size           $__internal_272_$__cuda_sm70_shflsync_bfly_p,(.L_x_24933 - $__internal_272_$__cuda_sm70_shflsync_bfly_p)
$__internal_272_$__cuda_sm70_shflsync_bfly_p:
[----:B------:R-:W-:Y:S01]  /*3d30*/  IMAD.MOV.U32 R11, RZ, RZ, 0x0 ;  /* 0x00000000ff0b7424 */ /* 0x000fe200078e00ff */
[----:B------:R-:W-:Y:S04]  /*3d40*/  WARPSYNC R14 ;  /* 0x0000000e00007348 */ /* 0x000fe80003800000 */
[----:B------:R0:W1:Y:S01]  /*3d50*/  SHFL.BFLY PT, R0, R13, R0, R9 ;  /* 0x0c0000000d007389 */ /* 0x00006200000e0009 */
[----:B------:R-:W-:Y:S05]  /*3d60*/  RET.REL.NODEC R10 `(_ZN4vllm25paged_attention_v2_kernelIfhLi128ELi32ELi128ELNS_18Fp8KVCacheDataTypeE1ELb0ELi512EEEvPfS2_PT_PKS3_PKT0_S9_ifPKiSB_iPKfiiiSD_SD_iiiii) ;  /* 0xffffc2900a007950 */ /* 0x000fea0003c3ffff */
.L_x_11446:
        /* <DEDUP_REMOVED lines=9> */
.L_x_24933:


//--------------------- .text._ZN4vllm25paged_attention_v2_kernelIfhLi120ELi32ELi128ELNS_18Fp8KVCacheDataTypeE1ELb0ELi512EEEvPfS2_PT_PKS3_PKT0_S9_ifPKiSB_iPKfiiiSD_SD_iiiii --------------------------
	.section	.text._ZN4vllm25paged_attention_v2_kernelIfhLi120ELi32ELi128ELNS_18Fp8KVCacheDataTypeE1ELb0ELi512EEEvPfS2_PT_PKS3_PKT0_S9_ifPKiSB_iPKfiiiSD_SD_iiiii,"ax",@progbits
	.sectioninfo	@"SHI_REGISTERS=48"
	.align	128
        .global         _ZN4vllm25paged_attention_v2_kernelIfhLi120ELi32ELi128ELNS_18Fp8KVCacheDataTypeE1ELb0ELi512EEEvPfS2_PT_PKS3_PKT0_S9_ifPKiSB_iPKfiiiSD_SD_iiiii
        .type           _ZN4vllm25paged_attention_v2_kernelIfhLi120ELi32ELi128ELNS_18Fp8KVCacheDataTypeE1ELb0ELi512EEEvPfS2_PT_PKS3_PKT0_S9_ifPKiSB_iPKfiiiSD_SD_iiiii,@function
        .size           _ZN4vllm25paged_attention_v2_kernelIfhLi120ELi32ELi128ELNS_18Fp8KVCacheDataTypeE1ELb0ELi512EEEvPfS2_PT_PKS3_PKT0_S9_ifPKiSB_iPKfiiiSD_SD_iiiii,(.L_x_24934 - _ZN4vllm25paged_attention_v2_kernelIfhLi120ELi32ELi128ELNS_18Fp8KVCacheDataTypeE1ELb0ELi512EEEvPfS2_PT_PKS3_PKT0_S9_ifPKiSB_iPKfiiiSD_SD_iiiii)
        .other          _ZN4vllm25paged_attention_v2_kernelIfhLi120ELi32ELi128ELNS_18Fp8KVCacheDataTypeE1ELb0ELi512EEEvPfS2_PT_PKS3_PKT0_S9_ifPKiSB_iPKfiiiSD_SD_iiiii,@"STO_CUDA_ENTRY STV_DEFAULT"
_ZN4vllm25paged_attention_v2_kernelIfhLi120ELi32ELi128ELNS_18Fp8KVCacheDataTypeE1ELb0ELi512EEEvPfS2_PT_PKS3_PKT0_S9_ifPKiSB_iPKfiiiSD_SD_iiiii:
.text._ZN4vllm25paged_attention_v2_kernelIfhLi120ELi32ELi128ELNS_18Fp8KVCacheDataTypeE1ELb0ELi512EEEvPfS2_PT_PKS3_PKT0_S9_ifPKiSB_iPKfiiiSD_SD_iiiii:
        /* <DEDUP_REMOVED lines=33> */
.L_x_11480:
        /* <DEDUP_REMOVED lines=10> */
.L_x_11481:
        /* <DEDUP_REMOVED lines=35> */
.L_x_11454:
        /* <DEDUP_REMOVED lines=11> */
.L_x_11453:
[----:B------:R-:W-:Y:S05]  /*0590*/  BSYNC B1 ;  /* 0x0000000000017941 */ /* 0x000fea0003800000 */
.L_x_11452:
        /* <DEDUP_REMOVED lines=10> */
.L_x_11457:
        /* <DEDUP_REMOVED lines=100> */
.L_x_11456:
[----:B------:R-:W-:Y:S05]  /*0c80*/  BSYNC B1 ;  /* 0x0000000000017941 */ /* 0x000fea0003800000 */
.L_x_11455:
        /* <DEDUP_REMOVED lines=55> */
.L_x_11459:
[----:B------:R-:W-:Y:S05]  /*1000*/  BSYNC B1 ;  /* 0x0000000000017941 */ /* 0x000fea0003800000 */
.L_x_11458:
        /* <DEDUP_REMOVED lines=26> */
.L_x_11451:
[----:B------:R-:W-:Y:S05]  /*11b0*/  BSYNC B0 ;  /* 0x0000000000007941 */ /* 0x000fea0003800000 */
.L_x_11450:
        /* <DEDUP_REMOVED lines=43> */
.L_x_11464:
        /* <DEDUP_REMOVED lines=8> */
.L_x_11463:
[----:B------:R-:W-:Y:S05]  /*14f0*/  BSYNC B1 ;  /* 0x0000000000017941 */ /* 0x000fea0003800000 */
.L_x_11462:
        /* <DEDUP_REMOVED lines=10> */
.L_x_11467:
        /* <DEDUP_REMOVED lines=52> */
.L_x_11466:
[----:B------:R-:W-:Y:S05]  /*18e0*/  BSYNC B1 ;  /* 0x0000000000017941 */ /* 0x000fea0003800000 */
.L_x_11465:
        /* <DEDUP_REMOVED lines=31> */
.L_x_11469:
[----:B------:R-:W-:Y:S05]  /*1ae0*/  BSYNC B1 ;  /* 0x0000000000017941 */ /* 0x000fea0003800000 */
.L_x_11468:
        /* <DEDUP_REMOVED lines=14> */
.L_x_11461:
[----:B------:R-:W-:Y:S05]  /*1bd0*/  BSYNC B0 ;  /* 0x0000000000007941 */ /* 0x000fea0003800000 */
.L_x_11460:
        /* <DEDUP_REMOVED lines=24> */
.L_x_11471:
[----:B------:R-:W-:Y:S05]  /*1d60*/  BSYNC B0 ;  /* 0x0000000000007941 */ /* 0x000fea0003800000 */
.L_x_11470:
        /* <DEDUP_REMOVED lines=57> */
.L_x_11473:
[----:B------:R-:W-:Y:S05]  /*2100*/  BSYNC B0 ;  /* 0x0000000000007941 */ /* 0x000fea0003800000 */
.L_x_11472:
        /* <DEDUP_REMOVED lines=67> */
.L_x_11475:
[----:B------:R-:W-:Y:S05]  /*2540*/  BSYNC B0 ;  /* 0x0000000000007941 */ /* 0x000fea0003800000 */
.L_x_11474:
        /* <DEDUP_REMOVED lines=39> */
.L_x_11477:
[----:B------:R-:W-:Y:S05]  /*27c0*/  BSYNC B0 ;  /* 0x0000000000007941 */ /* 0x000fea0003800000 */
.L_x_11476:
        /* <DEDUP_REMOVED lines=68> */
.L_x_11479:
[----:B------:R-:W-:Y:S05]  /*2c10*/  BSYNC B0 ;  /* 0x0000000000007941 */ /* 0x000fea0003800000 */
.L_x_11478:
        /* <DEDUP_REMOVED lines=197> */
.L_x_11447:
        /* <DEDUP_REMOVED lines=20> */
.L_x_11448:
[----:B------:R-:W-:Y:S01]  /*39b0*/  IMAD.MOV.U32 R13, RZ, RZ, -0x800001 ;  /* 0xff7fffffff0d7424 */ /* 0x000fe200078e00ff */
[----:B------:R-:W-:Y:S01]  /*39c0*/  MOV R10, 0x3a10 ;  /* 0x00003a10000a7802 */ /* 0x000fe20000000f00 */
[----:B------:R-:W-:Y:S02]  /*39d0*/  IMAD.MOV.U32 R0, RZ, RZ, 0x10 ;  /* 0x00000010ff007424 */ /* 0x000fe400078e00ff */
[----:B------:R-:W-:Y:S02]  /*39e0*/  IMAD.MOV.U32 R9, RZ, RZ, 0x1f ;  /* 0x0000001fff097424 */ /* 0x000fe400078e00ff */
[----:B------:R-:W-:Y:S02]  /*39f0*/  IMAD.MOV.U32 R14, RZ, RZ, -0x1 ;  /* 0xffffffffff0e7424 */ /* 0x000fe400078e00ff */
[----:B0-----:R-:W-:Y:S05]  /*3a00*/  CALL.REL.NOINC `($__internal_273_$__cuda_sm70_shflsync_bfly_p) ;  /* 0x000001a000007944 */ /* 0x001fea0003c00000 */
[----:B01----:R-:W-:Y:S05]  /*3a10*/  BRA `(.L_x_11480) ;  /* 0xffffc7f000007947 */ /* 0x003fea000383ffff */
.L_x_11449:
[----:B------:R-:W-:Y:S01]  /*3a20*/  IMAD.MOV.U32 R0, RZ, RZ, 0x8 ;  /* 0x00000008ff007424 */ /* 0x000fe200078e00ff */
[----:B------:R-:W-:Y:S01]  /*3a30*/  MOV R10, 0x3a70 ;  /* 0x00003a70000a7802 */ /* 0x000fe20000000f00 */
[----:B------:R-:W-:Y:S02]  /*3a40*/  IMAD.MOV.U32 R9, RZ, RZ, 0x1f ;  /* 0x0000001fff097424 */ /* 0x000fe400078e00ff */
[----:B------:R-:W-:-:S02]  /*3a50*/  IMAD.MOV.U32 R14, RZ, RZ, -0x1 ;  /* 0xffffffffff0e7424 */ /* 0x000fc400078e00ff */
[----:B0-----:R-:W-:Y:S05]  /*3a60*/  CALL.REL.NOINC `($__internal_273_$__cuda_sm70_shflsync_bfly_p) ;  /* 0x0000014000007944 */ /* 0x001fea0003c00000 */
[----:B01----:R-:W-:Y:S01]  /*3a70*/  FMNMX.FTZ R13, R13, R0, !PT ;  /* 0x000000000d0d7209 */ /* 0x003fe20007810000 */
[----:B------:R-:W-:Y:S01]  /*3a80*/  IMAD.MOV.U32 R0, RZ, RZ, 0x4 ;  /* 0x00000004ff007424 */ /* 0x000fe200078e00ff */
[----:B------:R-:W-:Y:S01]  /*3a90*/  MOV R10, 0x3ad0 ;  /* 0x00003ad0000a7802 */ /* 0x000fe20000000f00 */
[----:B------:R-:W-:-:S02]  /*3aa0*/  IMAD.MOV.U32 R9, RZ, RZ, 0x1f ;  /* 0x0000001fff097424 */ /* 0x000fc400078e00ff */
[----:B------:R-:W-:Y:S02]  /*3ab0*/  IMAD.MOV.U32 R14, RZ, RZ, -0x1 ;  /* 0xffffffffff0e7424 */ /* 0x000fe400078e00ff */
[----:B------:R-:W-:Y:S05]  /*3ac0*/  CALL.REL.NOINC `($__internal_273_$__cuda_sm70_shflsync_bfly_p) ;  /* 0x000000e000007944 */ /* 0x000fea0003c00000 */
[----:B01----:R-:W-:Y:S01]  /*3ad0*/  FMNMX.FTZ R13, R13, R0, !PT ;  /* 0x000000000d0d7209 */ /* 0x003fe20007810000 */
[----:B------:R-:W-:Y:S01]  /*3ae0*/  IMAD.MOV.U32 R0, RZ, RZ, 0x2 ;  /* 0x00000002ff007424 */ /* 0x000fe200078e00ff */
[----:B------:R-:W-:Y:S01]  /*3af0*/  MOV R10, 0x3b30 ;  /* 0x00003b30000a7802 */ /* 0x000fe20000000f00 */
[----:B------:R-:W-:Y:S02]  /*3b00*/  IMAD.MOV.U32 R9, RZ, RZ, 0x1f ;  /* 0x0000001fff097424 */ /* 0x000fe400078e00ff */
[----:B------:R-:W-:Y:S02]  /*3b10*/  IMAD.MOV.U32 R14, RZ, RZ, -0x1 ;  /* 0xffffffffff0e7424 */ /* 0x000fe400078e00ff */
[----:B------:R-:W-:Y:S05]  /*3b20*/  CALL.REL.NOINC `($__internal_273_$__cuda_sm70_shflsync_bfly_p) ;  /* 0x0000008000007944 */ /* 0x000fea0003c00000 */
[----:B01----:R-:W-:Y:S01]  /*3b30*/  FMNMX.FTZ R13, R13, R0, !PT ;  /* 0x000000000d0d7209 */ /* 0x003fe20007810000 */
[----:B------:R-:W-:Y:S01]  /*3b40*/  IMAD.MOV.U32 R0, RZ, RZ, 0x1 ;  /* 0x00000001ff007424 */ /* 0x000fe200078e00ff */
[----:B------:R-:W-:Y:S01]  /*3b50*/  MOV R10, 0x3b90 ;  /* 0x00003b90000a7802 */ /* 0x000fe20000000f00 */
[----:B------:R-:W-:Y:S02]  /*3b60*/  IMAD.MOV.U32 R9, RZ, RZ, 0x1f ;  /* 0x0000001fff097424 */ /* 0x000fe400078e00ff */
[----:B------:R-:W-:-:S02]  /*3b70*/  IMAD.MOV.U32 R14, RZ, RZ, -0x1 ;  /* 0xffffffffff0e7424 */ /* 0x000fc400078e00ff */
[----:B------:R-:W-:Y:S05]  /*3b80*/  CALL.REL.NOINC `($__internal_273_$__cuda_sm70_shflsync_bfly_p) ;  /* 0x0000002000007944 */ /* 0x000fea0003c00000 */
[----:B-1----:R-:W-:Y:S01]  /*3b90*/  IMAD.MOV.U32 R10, RZ, RZ, R0 ;  /* 0x000000ffff0a7224 */ /* 0x002fe200078e0000 */
[----:B0-----:R-:W-:Y:S05]  /*3ba0*/  BRA `(.L_x_11481) ;  /* 0xffffc70000007947 */ /* 0x001fea000383ffff */
        .weak           $__internal_273_$__cuda_sm70_shflsync_bfly_p
        .type           $__internal_273_$__cuda_sm70_shflsync_bfly_p,@function
        .size           $__internal_273_$__cuda_sm70_shflsync_bfly_p,(.L_x_24934 - $__internal_273_$__cuda_sm70_shflsync_bfly_p)
$__internal_273_$__cuda_sm70_shflsync_bfly_p:
[----:B------:R-:W-:Y:S01]  /*3bb0*/  IMAD.MOV.U32 R11, RZ, RZ, 0x0 ;  /* 0x00000000ff0b7424 */ /* 0x000fe200078e00ff */
[----:B------:R-:W-:Y:S04]  /*3bc0*/  WARPSYNC R14 ;  /* 0x0000000e00007348 */ /* 0x000fe80003800000 */
[----:B------:R0:W1:Y:S01]  /*3bd0*/  SHFL.BFLY PT, R0, R13, R0, R9 ;  /* 0x0c0000000d007389 */ /* 0x00006200000e0009 */
[----:B------:R-:W-:Y:S05]  /*3be0*/  RET.REL.NODEC R10 `(_ZN4vllm25paged_attention_v2_kernelIfhLi120ELi32ELi128ELNS_18Fp8KVCacheDataTypeE1ELb0ELi512EEEvPfS2_PT_PKS3_PKT0_S9_ifPKiSB_iPKfiiiSD_SD_iiiii) ;  /* 0xffffc4100a007950 */ /* 0x000fea0003c3ffff */
.L_x_11482:
        /* <DEDUP_REMOVED lines=9> */
.L_x_24934:


//--------------------- .text._ZN4vllm25paged_attention_v2_kernelIfhLi112ELi32ELi128ELNS_18Fp8KVCacheDataTypeE1ELb0ELi512EEEvPfS2_PT_PKS3_PKT0_S9_ifPKiSB_iPKfiiiSD_SD_iiiii --------------------------
	.section	.text._ZN4vllm25paged_attention_v2_kernelIfhLi112ELi32ELi128ELNS_18Fp8KVCacheDataTypeE1ELb0ELi512EEEvPfS2_PT_PKS3_PKT0_S9_ifPKiSB_iPKfiiiSD_SD_iiiii,"ax",@progbits
	.sectioninfo	@"SHI_REGISTERS=48"
	.align	128
        .global         _ZN4vllm25paged_attention_v2_kernelIfhLi112ELi32ELi128ELNS_18Fp8KVCacheDataTypeE1ELb0ELi512EEEvPfS2_PT_PKS3_PKT0_S9_ifPKiSB_iPKfiiiSD_SD_iiiii
        .type           _ZN4vllm25paged_attention_v2_kernelIfhLi112ELi32ELi128ELNS_18Fp8KVCacheDataTypeE1ELb0ELi512EEEvPfS2_PT_PKS3_PKT0_S9_ifPKiSB_iPKfiiiSD_SD_iiiii,@function
        .size           _ZN4vllm25paged_attention_v2_kernelIfhLi112ELi32ELi128ELNS_18Fp8KVCacheDataTypeE1ELb0ELi512EEEvPfS2_PT_PKS3_PKT0_S9_ifPKiSB_iPKfiiiSD_SD_iiiii,(.L_x_24935 - _ZN4vllm25paged_attention_v2_kernelIfhLi112ELi32ELi128ELNS_18Fp8KVCacheDataTypeE1ELb0ELi512EEEvPfS2_PT_PKS3_PKT0_S9_ifPKiSB_iPKfiiiSD_SD_iiiii)
        .other          _ZN4vllm25paged_attention_v2_kernelIfhLi112ELi32ELi128ELNS_18Fp8KVCacheDataTypeE1ELb0ELi512EEEvPfS2_PT_PKS3_PKT0_S9_ifPKiSB_iPKfiiiSD_SD_iiiii,@"STO_CUDA_ENTRY STV_DEFAULT"
_ZN4vllm25paged_attention_v2_kernelIfhLi112ELi32ELi128ELNS_18Fp8KVCacheDataTypeE1ELb0ELi512EEEvPfS2_PT_PKS3_PKT0_S9_ifPKiSB_iPKfiiiSD_SD_iiiii:
.text._ZN4vllm25paged_attention_v2_kernelIfhLi112ELi32ELi128ELNS_18Fp8KVCacheDataTypeE1ELb0ELi512EEEvPfS2_PT_PKS3_PKT0_S9_ifPKiSB_iPKfiiiSD_SD_iiiii:
        /* <DEDUP_REMOVED lines=33> */
.L_x_11516:
        /* <DEDUP_REMOVED lines=10> */
.L_x_11517:
        /* <DEDUP_REMOVED lines=35> */
.L_x_11490:
        /* <DEDUP_REMOVED lines=11> */
.L_x_11489:
[----:B------:R-:W-:Y:S05]  /*0590*/  BSYNC B1 ;  /* 0x0000000000017941 */ /* 0x000fea0003800000 */
.L_x_11488:
        /* <DEDUP_REMOVED lines=10> */
.L_x_11493:
        /* <DEDUP_REMOVED lines=100> */
.L_x_11492:
[----:B------:R-:W-:Y:S05]  /*0c80*/  BSYNC B1 ;  /* 0x0000000000017941 */ /* 0x000fea0003800000 */
.L_x_11491:
        /* <DEDUP_REMOVED lines=55> */
.L_x_11495:
[----:B------:R-:W-:Y:S05]  /*1000*/  BSYNC B1 ;  /* 0x0000000000017941 */ /* 0x000fea0003800000 */
.L_x_11494:
        /* <DEDUP_REMOVED lines=26> */
.L_x_11487:
[----:B------:R-:W-:Y:S05]  /*11b0*/  BSYNC B0 ;  /* 0x0000000000007941 */ /* 0x000fea0003800000 */
.L_x_11486:
        /* <DEDUP_REMOVED lines=43> */
.L_x_11500:
        /* <DEDUP_REMOVED lines=8> */
.L_x_11499:
[----:B------:R-:W-:Y:S05]  /*14f0*/  BSYNC B1 ;  /* 0x0000000000017941 */ /* 0x000fea0003800000 */
.L_x_11498:
        /* <DEDUP_REMOVED lines=10> */
.L_x_11503:
        /* <DEDUP_REMOVED lines=52> */
.L_x_11502:
[----:B------:R-:W-:Y:S05]  /*18e0*/  BSYNC B1 ;  /* 0x0000000000017941 */ /* 0x000fea0003800000 */
.L_x_11501:
        /* <DEDUP_REMOVED lines=31> */
.L_x_11505:
[----:B------:R-:W-:Y:S05]  /*1ae0*/  BSYNC B1 ;  /* 0x0000000000017941 */ /* 0x000fea0003800000 */
.L_x_11504:
        /* <DEDUP_REMOVED lines=14> */
.L_x_11497:
[----:B------:R-:W-:Y:S05]  /*1bd0*/  BSYNC B0 ;  /* 0x0000000000007941 */ /* 0x000fea0003800000 */
.L_x_11496:
        /* <DEDUP_REMOVED lines=24> */
.L_x_11507:
[----:B------:R-:W-:Y:S05]  /*1d60*/  BSYNC B0 ;  /* 0x0000000000007941 */ /* 0x000fea0003800000 */
.L_x_11506:
        /* <DEDUP_REMOVED lines=54> */
.L_x_11509:
[----:B------:R-:W-:Y:S05]  /*20d0*/  BSYNC B0 ;  /* 0x0000000000007941 */ /* 0x000fea0003800000 */
.L_x_11508:
        /* <DEDUP_REMOVED lines=64> */
.L_x_11511:
[----:B------:R-:W-:Y:S05]  /*24e0*/  BSYNC B0 ;  /* 0x0000000000007941 */ /* 0x000fea0003800000 */
.L_x_11510:
        /* <DEDUP_REMOVED lines=36> */
.L_x_11513:
[----:B------:R-:W-:Y:S05]  /*2730*/  BSYNC B0 ;  /* 0x0000000000007941 */ /* 0x000fea0003800000 */
.L_x_11512:
        /* <DEDUP_REMOVED lines=64> */
.L_x_11515:
[----:B------:R-:W-:Y:S05]  /*2b40*/  BSYNC B0 ;  /* 0x0000000000007941 */ /* 0x000fea0003800000 */
.L_x_11514:
        /* <DEDUP_REMOVED lines=185> */
.L_x_11483:
        /* <DEDUP_REMOVED lines=20> */
.L_x_11484:
[----:B------:R-:W-:Y:S01]  /*3820*/  IMAD.MOV.U32 R11, RZ, RZ, -0x800001 ;  /* 0xff7fffffff0b7424 */ /* 0x000fe200078e00ff */
[----:B------:R-:W-:Y:S01]  /*3830*/  MOV R12, 0x3880 ;  /* 0x00003880000c7802 */ /* 0x000fe20000000f00 */
[----:B------:R-:W-:Y:S02]  /*3840*/  IMAD.MOV.U32 R0, RZ, RZ, 0x10 ;  /* 0x00000010ff007424 */ /* 0x000fe400078e00ff */
[----:B------:R-:W-:Y:S02]  /*3850*/  IMAD.MOV.U32 R7, RZ, RZ, 0x1f ;  /* 0x0000001fff077424 */ /* 0x000fe400078e00ff */
[----:B------:R-:W-:Y:S02]  /*3860*/  IMAD.MOV.U32 R14, RZ, RZ, -0x1 ;  /* 0xffffffffff0e7424 */ /* 0x000fe400078e00ff */
[----:B0-----:R-:W-:Y:S05]  /*3870*/  CALL.REL.NOINC `($__internal_274_$__cuda_sm70_shflsync_bfly_p) ;  /* 0x000001a000007944 */ /* 0x001fea0003c00000 */
[----:B01----:R-:W-:Y:S05]  /*3880*/  BRA `(.L_x_11516) ;  /* 0xffffc98000007947 */ /* 0x003fea000383ffff */
.L_x_11485:
[----:B------:R-:W-:Y:S01]  /*3890*/  IMAD.MOV.U32 R0, RZ, RZ, 0x8 ;  /* 0x00000008ff007424 */ /* 0x000fe200078e00ff */
[----:B------:R-:W-:Y:S01]  /*38a0*/  MOV R12, 0x38e0 ;  /* 0x000038e0000c7802 */ /* 0x000fe20000000f00 */
[----:B------:R-:W-:Y:S02]  /*38b0*/  IMAD.MOV.U32 R7, RZ, RZ, 0x1f ;  /* 0x0000001fff077424 */ /* 0x000fe400078e00ff */
[----:B------:R-:W-:-:S02]  /*38c0*/  IMAD.MOV.U32 R14, RZ, RZ, -0x1 ;  /* 0xffffffffff0e7424 */ /* 0x000fc400078e00ff */
[----:B0-----:R-:W-:Y:S05]  /*38d0*/  CALL.REL.NOINC `($__internal_274_$__cuda_sm70_shflsync_bfly_p) ;  /* 0x0000014000007944 */ /* 0x001fea0003c00000 */
[----:B01----:R-:W-:Y:S01]  /*38e0*/  FMNMX.FTZ R11, R11, R0, !PT ;  /* 0x000000000b0b7209 */ /* 0x003fe20007810000 */
[----:B------:R-:W-:Y:S01]  /*38f0*/  IMAD.MOV.U32 R0, RZ, RZ, 0x4 ;  /* 0x00000004ff007424 */ /* 0x000fe200078e00ff */
[----:B------:R-:W-:Y:S01]  /*3900*/  MOV R12, 0x3940 ;  /* 0x00003940000c7802 */ /* 0x000fe20000000f00 */
[----:B------:R-:W-:-:S02]  /*3910*/  IMAD.MOV.U32 R7, RZ, RZ, 0x1f ;  /* 0x0000001fff077424 */ /* 0x000fc400078e00ff */
[----:B------:R-:W-:Y:S02]  /*3920*/  IMAD.MOV.U32 R14, RZ, RZ, -0x1 ;  /* 0xffffffffff0e7424 */ /* 0x000fe400078e00ff */
[----:B------:R-:W-:Y:S05]  /*3930*/  CALL.REL.NOINC `($__internal_274_$__cuda_sm70_shflsync_bfly_p) ;  /* 0x000000e000007944 */ /* 0x000fea0003c00000 */
[----:B01----:R-:W-:Y:S01]  /*3940*/  FMNMX.FTZ R11, R11, R0, !PT ;  /* 0x000000000b0b7209 */ /* 0x003fe20007810000 */
[----:B------:R-:W-:Y:S01]  /*3950*/  IMAD.MOV.U32 R0, RZ, RZ, 0x2 ;  /* 0x00000002ff007424 */ /* 0x000fe200078e00ff */
[----:B------:R-:W-:Y:S01]  /*3960*/  MOV R12, 0x39a0 ;  /* 0x000039a0000c7802 */ /* 0x000fe20000000f00 */
[----:B------:R-:W-:Y:S02]  /*3970*/  IMAD.MOV.U32 R7, RZ, RZ, 0x1f ;  /* 0x0000001fff077424 */ /* 0x000fe400078e00ff */
[----:B------:R-:W-:Y:S02]  /*3980*/  IMAD.MOV.U32 R14, RZ, RZ, -0x1 ;  /* 0xffffffffff0e7424 */ /* 0x000fe400078e00ff */
[----:B------:R-:W-:Y:S05]  /*3990*/  CALL.REL.NOINC `($__internal_274_$__cuda_sm70_shflsync_bfly_p) ;  /* 0x0000008000007944 */ /* 0x000fea0003c00000 */
[----:B01----:R-:W-:Y:S01]  /*39a0*/  FMNMX.FTZ R11, R11, R0, !PT ;  /* 0x000000000b0b7209 */ /* 0x003fe20007810000 */
[----:B------:R-:W-:Y:S01]  /*39b0*/  IMAD.MOV.U32 R0, RZ, RZ, 0x1 ;  /* 0x00000001ff007424 */ /* 0x000fe200078e00ff */
[----:B------:R-:W-:Y:S01]  /*39c0*/  MOV R12, 0x3a00 ;  /* 0x00003a00000c7802 */ /* 0x000fe20000000f00 */
[----:B------:R-:W-:Y:S02]  /*39d0*/  IMAD.MOV.U32 R7, RZ, RZ, 0x1f ;  /* 0x0000001fff077424 */ /* 0x000fe400078e00ff */
[----:B------:R-:W-:-:S02]  /*39e0*/  IMAD.MOV.U32 R14, RZ, RZ, -0x1 ;  /* 0xffffffffff0e7424 */ /* 0x000fc400078e00ff */
[----:B------:R-:W-:Y:S05]  /*39f0*/  CALL.REL.NOINC `($__internal_274_$__cuda_sm70_shflsync_bfly_p) ;  /* 0x0000002000007944 */ /* 0x000fea0003c00000 */
[----:B-1----:R-:W-:Y:S01]  /*3a00*/  IMAD.MOV.U32 R12, RZ, RZ, R0 ;  /* 0x000000ffff0c7224 */ /* 0x002fe200078e0000 */
[----:B0-----:R-:W-:Y:S05]  /*3a10*/  BRA `(.L_x_11517) ;  /* 0xffffc89000007947 */ /* 0x001fea000383ffff */
        .weak           $__internal_274_$__cuda_sm70_shflsync_bfly_p
        .type           $__internal_274_$__cuda_sm70_shflsync_bfly_p,@function
        .size           $__internal_274_$__cuda_sm70_shflsync_bfly_p,(.L_x_24935 - $__internal_274_$__cuda_sm70_shflsync_bfly_p)
$__internal_274_$__cuda_sm70_shflsync_bfly_p:
[----:B------:R-:W-:Y:S01]  /*3a20*/  IMAD.MOV.U32 R13, RZ, RZ, 0x0 ;  /* 0x00000000ff0d7424 */ /* 0x000fe200078e00ff */
[----:B------:R-:W-:Y:S04]  /*3a30*/  WARPSYNC R14 ;  /* 0x0000000e00007348 */ /* 0x000fe80003800000 */
[----:B------:R0:W1:Y:S01]  /*3a40*/  SHFL.BFLY PT, R0, R11, R0, R7 ;  /* 0x0c0000000b007389 */ /* 0x00006200000e0007 */
[----:B------:R-:W-:Y:S05]  /*3a50*/  RET.REL.NODEC R12 `(_ZN4vllm25paged_attention_v2_kernelIfhLi112ELi32ELi128ELNS_18Fp8KVCacheDataTypeE1ELb0ELi512EEEvPfS2_PT_PKS3_PKT0_S9_ifPKiSB_iPKfiiiSD_SD_iiiii) ;  /* 0xffffc5a00c007950 */ /* 0x000fea0003c3ffff */
.L_x_11518:
        /* <DEDUP_REMOVED lines=10> */
.L_x_24935:


//--------------------- .text._ZN4vllm25paged_attention_v2_kernelIfhLi96ELi32ELi128ELNS_18Fp8KVCacheDataTypeE1ELb0ELi512EEEvPfS2_PT_PKS3_PKT0_S9_ifPKiSB_iPKfiiiSD_SD_iiiii --------------------------
	.section	.text._ZN4vllm25paged_attention_v2_kernelIfhLi96ELi32ELi128ELNS_18Fp8KVCacheDataTypeE1ELb0ELi512EEEvPfS2_PT_PKS3_PKT0_S9_ifPKiSB_iPKfiiiSD_SD_iiiii,"ax",@progbits
	.sectioninfo	@"SHI_REGISTERS=40"
	.align	128
        .global         _ZN4vllm25paged_attention_v2_kernelIfhLi96ELi32ELi128ELNS_18Fp8KVCacheDataTypeE1ELb0ELi512EEEvPfS2_PT_PKS3_PKT0_S9_ifPKiSB_iPKfiiiSD_SD_iiiii
        .type           _ZN4vllm25paged_attention_v2_kernelIfhLi96ELi32ELi128ELNS_18Fp8KVCacheDataTypeE1ELb0ELi512EEEvPfS2_PT_PKS3_PKT0_S9_ifPKiSB_iPKfiiiSD_SD_iiiii,@function
        .size           _ZN4vllm25paged_attention_v2_kernelIfhLi96ELi32ELi128ELNS_18Fp8KVCacheDataTypeE1ELb0ELi512EEEvPfS2_PT_PKS3_PKT0_S9_ifPKiSB_iPKfiiiSD_SD_iiiii,(.L_x_24936 - _ZN4vllm25paged_attention_v2_kernelIfhLi96ELi32ELi128ELNS_18Fp8KVCacheDataTypeE1ELb0ELi512EEEvPfS2_PT_PKS3_PKT0_S9_ifPKiSB_iPKfiiiSD_SD_iiiii)
        .other          _ZN4vllm25paged_attention_v2_kernelIfhLi96ELi32ELi128ELNS_18Fp8KVCacheDataTypeE1ELb0ELi512EEEvPfS2_PT_PKS3_PKT0_S9_ifPKiSB_iPKfiiiSD_SD_iiiii,@"STO_CUDA_ENTRY STV_DEFAULT"
_ZN4vllm25paged_attention_v2_kernelIfhLi96ELi32ELi128ELNS_18Fp8KVCacheDataTypeE1ELb0ELi512EEEvPfS2_PT_PKS3_PKT0_S9_ifPKiSB_iPKfiiiSD_SD_iiiii:
.text._ZN4vllm25paged_attention_v2_kernelIfhLi96ELi32ELi128ELNS_18Fp8KVCacheDataTypeE1ELb0ELi512EEEvPfS2_PT_PKS3_PKT0_S9_ifPKiSB_iPKfiiiSD_SD_iiiii:
        /* <DEDUP_REMOVED lines=33> */
.L_x_11552:
        /* <DEDUP_REMOVED lines=10> */
.L_x_11553:
        /* <DEDUP_REMOVED lines=35> */
.L_x_11526:
        /* <DEDUP_REMOVED lines=11> */
.L_x_11525:
[----:B------:R-:W-:Y:S05]  /*0590*/  BSYNC B1 ;  /* 0x0000000000017941 */ /* 0x000fea0003800000 */
.L_x_11524:
        /* <DEDUP_REMOVED lines=10> */
.L_x_11529:
        /* <DEDUP_REMOVED lines=100> */
.L_x_11528:
[----:B------:R-:W-:Y:S05]  /*0c80*/  BSYNC B1 ;  /* 0x0000000000017941 */ /* 0x000fea0003800000 */
.L_x_11527:
        /* <DEDUP_REMOVED lines=55> */
.L_x_11531:
[----:B------:R-:W-:Y:S05]  /*1000*/  BSYNC B1 ;  /* 0x0000000000017941 */ /* 0x000fea0003800000 */
.L_x_11530:
        /* <DEDUP_REMOVED lines=26> */
.L_x_11523:
[----:B------:R-:W-:Y:S05]  /*11b0*/  BSYNC B0 ;  /* 0x0000000000007941 */ /* 0x000fea0003800000 */
.L_x_11522:
        /* <DEDUP_REMOVED lines=43> */
.L_x_11536:
        /* <DEDUP_REMOVED lines=8> */
.L_x_11535:
[----:B------:R-:W-:Y:S05]  /*14f0*/  BSYNC B1 ;  /* 0x0000000000017941 */ /* 0x000fea0003800000 */
.L_x_11534:
        /* <DEDUP_REMOVED lines=10> */
.L_x_11539:
        /* <DEDUP_REMOVED lines=52> */
.L_x_11538:
[----:B------:R-:W-:Y:S05]  /*18e0*/  BSYNC B1 ;  /* 0x0000000000017941 */ /* 0x000fea0003800000 */
.L_x_11537:
        /* <DEDUP_REMOVED lines=31> */
.L_x_11541:
[----:B------:R-:W-:Y:S05]  /*1ae0*/  BSYNC B1 ;  /* 0x0000000000017941 */ /* 0x000fea0003800000 */
.L_x_11540:
        /* <DEDUP_REMOVED lines=14> */
.L_x_11533:
[----:B------:R-:W-:Y:S05]  /*1bd0*/  BSYNC B0 ;  /* 0x0000000000007941 */ /* 0x000fea0003800000 */
.L_x_11532:
        /* <DEDUP_REMOVED lines=30> */
.L_x_11543:
[----:B------:R-:W-:Y:S05]  /*1dc0*/  BSYNC B0 ;  /* 0x0000000000007941 */ /* 0x000fea0003800000 */
.L_x_11542:
        /* <DEDUP_REMOVED lines=47> */
.L_x_11545:
[----:B------:R-:W-:Y:S05]  /*20c0*/  BSYNC B0 ;  /* 0x0000000000007941 */ /* 0x000fea0003800000 */
.L_x_11544:
        /* <DEDUP_REMOVED lines=51> */
.L_x_11547:
[----:B------:R-:W-:Y:S05]  /*2400*/  BSYNC B0 ;  /* 0x0000000000007941 */ /* 0x000fea0003800000 */
.L_x_11546:
        /* <DEDUP_REMOVED lines=27> */
.L_x_11549:
[----:B------:R-:W-:Y:S05]  /*25c0*/  BSYNC B0 ;  /* 0x0000000000007941 */ /* 0x000fea0003800000 */
.L_x_11548:
        /* <DEDUP_REMOVED lines=51> */
.L_x_11551:
[----:B------:R-:W-:Y:S05]  /*2900*/  BSYNC B0 ;  /* 0x0000000000007941 */ /* 0x000fea0003800000 */
.L_x_11550:
        /* <DEDUP_REMOVED lines=158> */
.L_x_11519:
        /* <DEDUP_REMOVED lines=20> */
.L_x_11520:
[----:B------:R-:W-:Y:S01]  /*3430*/  IMAD.MOV.U32 R13, RZ, RZ, -0x800001 ;  /* 0xff7fffffff0d7424 */ /* 0x000fe200078e00ff */
[----:B------:R-:W-:Y:S01]  /*3440*/  MOV R10, 0x3490 ;  /* 0x00003490000a7802 */ /* 0x000fe20000000f00 */
[----:B------:R-:W-:Y:S02]  /*3450*/  IMAD.MOV.U32 R16, RZ, RZ, 0x10 ;  /* 0x00000010ff107424 */ /* 0x000fe400078e00ff */
[----:B------:R-:W-:Y:S02]  /*3460*/  IMAD.MOV.U32 R5, RZ, RZ, 0x1f ;  /* 0x0000001fff057424 */ /* 0x000fe400078e00ff */
[----:B------:R-:W-:Y:S02]  /*3470*/  IMAD.MOV.U32 R18, RZ, RZ, -0x1 ;  /* 0xffffffffff127424 */ /* 0x000fe400078e00ff */
[----:B0-----:R-:W-:Y:S05]  /*3480*/  CALL.REL.NOINC `($__internal_275_$__cuda_sm70_shflsync_bfly_p) ;  /* 0x000001b000007944 */ /* 0x001fea0003c00000 */
[----:B01----:R-:W-:Y:S05]  /*3490*/  BRA `(.L_x_11552) ;  /* 0xffffcd7000007947 */ /* 0x003fea000383ffff */
.L_x_11521:
[----:B------:R-:W-:Y:S01]  /*34a0*/  IMAD.MOV.U32 R13, RZ, RZ, R20 ;  /* 0x000000ffff0d7224 */ /* 0x000fe200078e0014 */
[----:B------:R-:W-:Y:S01]  /*34b0*/  MOV R10, 0x3500 ;  /* 0x00003500000a7802 */ /* 0x000fe20000000f00 */
[----:B------:R-:W-:Y:S02]  /*34c0*/  IMAD.MOV.U32 R16, RZ, RZ, 0x8 ;  /* 0x00000008ff107424 */ /* 0x000fe400078e00ff */
[----:B------:R-:W-:-:S02]  /*34d0*/  IMAD.MOV.U32 R5, RZ, RZ, 0x1f ;  /* 0x0000001fff057424 */ /* 0x000fc400078e00ff */
[----:B------:R-:W-:Y:S02]  /*34e0*/  IMAD.MOV.U32 R18, RZ, RZ, -0x1 ;  /* 0xffffffffff127424 */ /* 0x000fe400078e00ff */
[----:B0-----:R-:W-:Y:S05]  /*34f0*/  CALL.REL.NOINC `($__internal_275_$__cuda_sm70_shflsync_bfly_p) ;  /* 0x0000014000007944 */ /* 0x001fea0003c00000 */
[----:B01----:R-:W-:Y:S01]  /*3500*/  FMNMX.FTZ R13, R20, R5, !PT ;  /* 0x00000005140d7209 */ /* 0x003fe20007810000 */
[----:B------:R-:W-:Y:S01]  /*3510*/  IMAD.MOV.U32 R16, RZ, RZ, 0x4 ;  /* 0x00000004ff107424 */ /* 0x000fe200078e00ff */
[----:B------:R-:W-:Y:S01]  /*3520*/  MOV R10, 0x3560 ;  /* 0x00003560000a7802 */ /* 0x000fe20000000f00 */
[----:B------:R-:W-:Y:S02]  /*3530*/  IMAD.MOV.U32 R5, RZ, RZ, 0x1f ;  /* 0x0000001fff057424 */ /* 0x000fe400078e00ff */
[----:B------:R-:W-:Y:S02]  /*3540*/  IMAD.MOV.U32 R18, RZ, RZ, -0x1 ;  /* 0xffffffffff127424 */ /* 0x000fe400078e00ff */
[----:B------:R-:W-:Y:S05]  /*3550*/  CALL.REL.NOINC `($__internal_275_$__cuda_sm70_shflsync_bfly_p) ;  /* 0x000000e000007944 */ /* 0x000fea0003c00000 */
[----:B01----:R-:W-:Y:S01]  /*3560*/  FMNMX.FTZ R13, R13, R5, !PT ;  /* 0x000000050d0d7209 */ /* 0x003fe20007810000 */
[----:B------:R-:W-:Y:S01]  /*3570*/  IMAD.MOV.U32 R16, RZ, RZ, 0x2 ;  /* 0x00000002ff107424 */ /* 0x000fe200078e00ff */
[----:B------:R-:W-:Y:S01]  /*3580*/  MOV R10, 0x35c0 ;  /* 0x000035c0000a7802 */ /* 0x000fe20000000f00 */
[----:B------:R-:W-:Y:S02]  /*3590*/  IMAD.MOV.U32 R5, RZ, RZ, 0x1f ;  /* 0x0000001fff057424 */ /* 0x000fe400078e00ff */
[----:B------:R-:W-:-:S02]  /*35a0*/  IMAD.MOV.U32 R18, RZ, RZ, -0x1 ;  /* 0xffffffffff127424 */ /* 0x000fc400078e00ff */
[----:B------:R-:W-:Y:S05]  /*35b0*/  CALL.REL.NOINC `($__internal_275_$__cuda_sm70_shflsync_bfly_p) ;  /* 0x0000008000007944 */ /* 0x000fea0003c00000 */
[----:B01----:R-:W-:Y:S01]  /*35c0*/  FMNMX.FTZ R13, R13, R5, !PT ;  /* 0x000000050d0d7209 */ /* 0x003fe20007810000 */
[----:B------:R-:W-:Y:S01]  /*35d0*/  IMAD.MOV.U32 R16, RZ, RZ, 0x1 ;  /* 0x00000001ff107424 */ /* 0x000fe200078e00ff */
[----:B------:R-:W-:Y:S01]  /*35e0*/  MOV R10, 0x3620 ;  /* 0x00003620000a7802 */ /* 0x000fe20000000f00 */
[----:B------:R-:W-:-:S02]  /*35f0*/  IMAD.MOV.U32 R5, RZ, RZ, 0x1f ;  /* 0x0000001fff057424 */ /* 0x000fc400078e00ff */
[----:B------:R-:W-:Y:S02]  /*3600*/  IMAD.MOV.U32 R18, RZ, RZ, -0x1 ;  /* 0xffffffffff127424 */ /* 0x000fe400078e00ff */
[----:B------:R-:W-:Y:S05]  /*3610*/  CALL.REL.NOINC `($__internal_275_$__cuda_sm70_shflsync_bfly_p) ;  /* 0x0000002000007944 */ /* 0x000fea0003c00000 */
[----:B01----:R-:W-:Y:S01]  /*3620*/  IMAD.MOV.U32 R16, RZ, RZ, R5 ;  /* 0x000000ffff107224 */ /* 0x003fe200078e0005 */
[----:B------:R-:W-:Y:S05]  /*3630*/  BRA `(.L_x_11553) ;  /* 0xffffcc7000007947 */ /* 0x000fea000383ffff */
        .weak           $__internal_275_$__cuda_sm70_shflsync_bfly_p
        .type           $__internal_275_$__cuda_sm70_shflsync_bfly_p,@function
        .size           $__internal_275_$__cuda_sm70_shflsync_bfly_p,(.L_x_24936 - $__internal_275_$__cuda_sm70_shflsync_bfly_p)
$__internal_275_$__cuda_sm70_shflsync_bfly_p:
[----:B------:R-:W-:Y:S01]  /*3640*/  IMAD.MOV.U32 R11, RZ, RZ, 0x0 ;  /* 0x00000000ff0b7424 */ /* 0x000fe200078e00ff */
[----:B------:R-:W-:Y:S04]  /*3650*/  WARPSYNC R18 ;  /* 0x0000001200007348 */ /* 0x000fe80003800000 */
[----:B------:R0:W1:Y:S01]  /*3660*/  SHFL.BFLY PT, R5, R13, R16, R5 ;  /* 0x0c0000100d057389 */ /* 0x00006200000e0005 */
[----:B------:R-:W-:Y:S05]  /*3670*/  RET.REL.NODEC R10 `(_ZN4vllm25paged_attention_v2_kernelIfhLi96ELi32ELi128ELNS_18Fp8KVCacheDataTypeE1ELb0ELi512EEEvPfS2_PT_PKS3_PKT0_S9_ifPKiSB_iPKfiiiSD_SD_iiiii) ;  /* 0xffffc9800a007950 */ /* 0x000fea0003c3ffff */
.L_x_11554:
        /* <DEDUP_REMOVED lines=16> */
.L_x_24936:


//--------------------- .text._ZN4vllm25paged_attention_v2_kernelIfhLi80ELi32ELi128ELNS_18Fp8KVCacheDataTypeE1ELb0ELi512EEEvPfS2_PT_PKS3_PKT0_S9_ifPKiSB_iPKfiiiSD_SD_iiiii --------------------------
	.section	.text._ZN4vllm25paged_attention_v2_kernelIfhLi80ELi32ELi128ELNS_18Fp8KVCacheDataTypeE1ELb0ELi512EEEvPfS2_PT_PKS3_PKT0_S9_ifPKiSB_iPKfiiiSD_SD_iiiii,"ax",@progbits
	.sectioninfo	@"SHI_REGISTERS=32"
	.align	128
        .global         _ZN4vllm25paged_attention_v2_kernelIfhLi80ELi32ELi128ELNS_18Fp8KVCacheDataTypeE1ELb0ELi512EEEvPfS2_PT_PKS3_PKT0_S9_ifPKiSB_iPKfiiiSD_SD_iiiii
        .type           _ZN4vllm25paged_attention_v2_kernelIfhLi80ELi32ELi128ELNS_18Fp8KVCacheDataTypeE1ELb0ELi512EEEvPfS2_PT_PKS3_PKT0_S9_ifPKiSB_iPKfiiiSD_SD_iiiii,@function
        .size           _ZN4vllm25paged_attention_v2_kernelIfhLi80ELi32ELi128ELNS_18Fp8KVCacheDataTypeE1ELb0ELi512EEEvPfS2_PT_PKS3_PKT0_S9_ifPKiSB_iPKfiiiSD_SD_iiiii,(.L_x_24937 - _ZN4vllm25paged_attention_v2_kernelIfhLi80ELi32ELi128ELNS_18Fp8KVCacheDataTypeE1ELb0ELi512EEEvPfS2_PT_PKS3_PKT0_S9_ifPKiSB_iPKfiiiSD_SD_iiiii)
        .other          _ZN4vllm25paged_attention_v2_kernelIfhLi80ELi32ELi128ELNS_18Fp8KVCacheDataTypeE1ELb0ELi512EEEvPfS2_PT_PKS3_PKT0_S9_ifPKiSB_iPKfiiiSD_SD_iiiii,@"STO_CUDA_ENTRY STV_DEFAULT"
_ZN4vllm25paged_attention_v2_kernelIfhLi80ELi32ELi128ELNS_18Fp8KVCacheDataTypeE1ELb0ELi512EEEvPfS2_PT_PKS3_PKT0_S9_ifPKiSB_iPKfiiiSD_SD_iiiii:
.text._ZN4vllm25paged_attention_v2_kernelIfhLi80ELi32ELi128ELNS_18Fp8KVCacheDataTypeE1ELb0ELi512EEEvPfS2_PT_PKS3_PKT0_S9_ifPKiSB_iPKfiiiSD_SD_iiiii:
        /* <DEDUP_REMOVED lines=33> */
.L_x_11588:
        /* <DEDUP_REMOVED lines=10> */
.L_x_11589:
        /* <DEDUP_REMOVED lines=35> */
.L_x_11562:
        /* <DEDUP_REMOVED lines=11> */
.L_x_11561:
[----:B------:R-:W-:Y:S05]  /*0590*/  BSYNC B1 ;  /* 0x0000000000017941 */ /* 0x000fea0003800000 */
.L_x_11560:
        /* <DEDUP_REMOVED lines=10> */
.L_x_11565:
        /* <DEDUP_REMOVED lines=100> */
.L_x_11564:
[----:B------:R-:W-:Y:S05]  /*0c80*/  BSYNC B1 ;  /* 0x0000000000017941 */ /* 0x000fea0003800000 */
.L_x_11563:
        /* <DEDUP_REMOVED lines=55> */
.L_x_11567:
[----:B------:R-:W-:Y:S05]  /*1000*/  BSYNC B1 ;  /* 0x0000000000017941 */ /* 0x000fea0003800000 */
.L_x_11566:
        /* <DEDUP_REMOVED lines=26> */
.L_x_11559:
[----:B------:R-:W-:Y:S05]  /*11b0*/  BSYNC B0 ;  /* 0x0000000000007941 */ /* 0x000fea0003800000 */
.L_x_11558:
        /* <DEDUP_REMOVED lines=43> */
.L_x_11572:
        /* <DEDUP_REMOVED lines=8> */
.L_x_11571:
[----:B------:R-:W-:Y:S05]  /*14f0*/  BSYNC B1 ;  /* 0x0000000000017941 */ /* 0x000fea0003800000 */
.L_x_11570:
        /* <DEDUP_REMOVED lines=10> */
.L_x_11575:
        /* <DEDUP_REMOVED lines=52> */
.L_x_11574:
[----:B------:R-:W-:Y:S05]  /*18e0*/  BSYNC B1 ;  /* 0x0000000000017941 */ /* 0x000fea0003800000 */
.L_x_11573:
        /* <DEDUP_REMOVED lines=31> */
.L_x_11577:
[----:B------:R-:W-:Y:S05]  /*1ae0*/  BSYNC B1 ;  /* 0x0000000000017941 */ /* 0x000fea0003800000 */
.L_x_11576:
        /* <DEDUP_REMOVED lines=14> */
.L_x_11569:
[----:B------:R-:W-:Y:S05]  /*1bd0*/  BSYNC B0 ;  /* 0x0000000000007941 */ /* 0x000fea0003800000 */
.L_x_11568:
        /* <DEDUP_REMOVED lines=30> */
.L_x_11579:
[----:B------:R-:W-:Y:S05]  /*1dc0*/  BSYNC B0 ;  /* 0x0000000000007941 */ /* 0x000fea0003800000 */
.L_x_11578:
        /* <DEDUP_REMOVED lines=39> */
.L_x_11581:
[----:B------:R-:W-:Y:S05]  /*2040*/  BSYNC B0 ;  /* 0x0000000000007941 */ /* 0x000fea0003800000 */
.L_x_11580:
        /* <DEDUP_REMOVED lines=43> */
.L_x_11583:
[----:B------:R-:W-:Y:S05]  /*2300*/  BSYNC B0 ;  /* 0x0000000000007941 */ /* 0x000fea0003800000 */
.L_x_11582:
        /* <DEDUP_REMOVED lines=23> */
.L_x_11585:
[----:B------:R-:W-:Y:S05]  /*2480*/  BSYNC B0 ;  /* 0x0000000000007941 */ /* 0x000fea0003800000 */
.L_x_11584:
        /* <DEDUP_REMOVED lines=43> */
.L_x_11587:
[----:B------:R-:W-:Y:S05]  /*2740*/  BSYNC B0 ;  /* 0x0000000000007941 */ /* 0x000fea0003800000 */
.L_x_11586:
        /* <DEDUP_REMOVED lines=134> */
.L_x_11555:
        /* <DEDUP_REMOVED lines=20> */
.L_x_11556:
[----:B------:R-:W-:Y:S01]  /*30f0*/  HFMA2.MMA R16, -RZ, RZ, 0, 1.847743988037109375e-06 ;  /* 0x0000001fff107435 */ /* 0x000fe200000001ff */
[----:B------:R-:W-:Y:S01]  /*3100*/  IMAD.MOV.U32 R14, RZ, RZ, -0x800001 ;  /* 0xff7fffffff0e7424 */ /* 0x000fe200078e00ff */
[----:B------:R-:W-:Y:S01]  /*3110*/  MOV R10, 0x3150 ;  /* 0x00003150000a7802 */ /* 0x000fe20000000f00 */
[----:B------:R-:W-:Y:S02]  /*3120*/  IMAD.MOV.U32 R15, RZ, RZ, 0x10 ;  /* 0x00000010ff0f7424 */ /* 0x000fe400078e00ff */
[----:B------:R-:W-:Y:S02]  /*3130*/  IMAD.MOV.U32 R17, RZ, RZ, -0x1 ;  /* 0xffffffffff117424 */ /* 0x000fe400078e00ff */
[----:B0-----:R-:W-:Y:S05]  /*3140*/  CALL.REL.NOINC `($__internal_276_$__cuda_sm70_shflsync_bfly_p) ;  /* 0x000001b000007944 */ /* 0x001fea0003c00000 */
[----:B-1----:R-:W-:Y:S01]  /*3150*/  IMAD.MOV.U32 R10, RZ, RZ, R15 ;  /* 0x000000ffff0a7224 */ /* 0x002fe200078e000f */
[----:B0-----:R-:W-:Y:S05]  /*3160*/  BRA `(.L_x_11588) ;  /* 0xffffd0a000007947 */ /* 0x001fea000383ffff */
.L_x_11557:
[----:B------:R-:W-:Y:S01]  /*3170*/  IMAD.MOV.U32 R14, RZ, RZ, R18 ;  /* 0x000000ffff0e7224 */ /* 0x000fe200078e0012 */
[----:B------:R-:W-:Y:S01]  /*3180*/  MOV R10, 0x31d0 ;  /* 0x000031d0000a7802 */ /* 0x000fe20000000f00 */
[----:B------:R-:W-:Y:S02]  /*3190*/  IMAD.MOV.U32 R15, RZ, RZ, 0x8 ;  /* 0x00000008ff0f7424 */ /* 0x000fe400078e00ff */
[----:B------:R-:W-:-:S02]  /*31a0*/  IMAD.MOV.U32 R16, RZ, RZ, 0x1f ;  /* 0x0000001fff107424 */ /* 0x000fc400078e00ff */
[----:B------:R-:W-:Y:S02]  /*31b0*/  IMAD.MOV.U32 R17, RZ, RZ, -0x1 ;  /* 0xffffffffff117424 */ /* 0x000fe400078e00ff */
[----:B0-----:R-:W-:Y:S05]  /*31c0*/  CALL.REL.NOINC `($__internal_276_$__cuda_sm70_shflsync_bfly_p) ;  /* 0x0000013000007944 */ /* 0x001fea0003c00000 */
[----:B01----:R-:W-:Y:S01]  /*31d0*/  FMNMX.FTZ R14, R18, R15, !PT ;  /* 0x0000000f120e7209 */ /* 0x003fe20007810000 */
[----:B------:R-:W-:Y:S01]  /*31e0*/  IMAD.MOV.U32 R15, RZ, RZ, 0x4 ;  /* 0x00000004ff0f7424 */ /* 0x000fe200078e00ff */
[----:B------:R-:W-:Y:S01]  /*31f0*/  MOV R17, 0xffffffff ;  /* 0xffffffff00117802 */ /* 0x000fe20000000f00 */
[----:B------:R-:W-:Y:S01]  /*3200*/  IMAD.MOV.U32 R16, RZ, RZ, 0x1f ;  /* 0x0000001fff107424 */ /* 0x000fe200078e00ff */
[----:B------:R-:W-:Y:S02]  /*3210*/  MOV R10, 0x3230 ;  /* 0x00003230000a7802 */ /* 0x000fe40000000f00 */
[----:B------:R-:W-:Y:S05]  /*3220*/  CALL.REL.NOINC `($__internal_276_$__cuda_sm70_shflsync_bfly_p) ;  /* 0x000000d000007944 */ /* 0x000fea0003c00000 */
[----:B01----:R-:W-:Y:S01]  /*3230*/  FMNMX.FTZ R14, R14, R15, !PT ;  /* 0x0000000f0e0e7209 */ /* 0x003fe20007810000 */
[----:B------:R-:W-:Y:S01]  /*3240*/  IMAD.MOV.U32 R15, RZ, RZ, 0x2 ;  /* 0x00000002ff0f7424 */ /* 0x000fe200078e00ff */
[----:B------:R-:W-:Y:S01]  /*3250*/  MOV R10, 0x3290 ;  /* 0x00003290000a7802 */ /* 0x000fe20000000f00 */
[----:B------:R-:W-:Y:S02]  /*3260*/  IMAD.MOV.U32 R16, RZ, RZ, 0x1f ;  /* 0x0000001fff107424 */ /* 0x000fe400078e00ff */
[----:B------:R-:W-:Y:S02]  /*3270*/  IMAD.MOV.U32 R17, RZ, RZ, -0x1 ;  /* 0xffffffffff117424 */ /* 0x000fe400078e00ff */
[----:B------:R-:W-:Y:S05]  /*3280*/  CALL.REL.NOINC `($__internal_276_$__cuda_sm70_shflsync_bfly_p) ;  /* 0x0000007000007944 */ /* 0x000fea0003c00000 */
[----:B01----:R-:W-:Y:S01]  /*3290*/  FMNMX.FTZ R14, R14, R15, !PT ;  /* 0x0000000f0e0e7209 */ /* 0x003fe20007810000 */
[----:B------:R-:W-:Y:S01]  /*32a0*/  IMAD.MOV.U32 R15, RZ, RZ, 0x1 ;  /* 0x00000001ff0f7424 */ /* 0x000fe200078e00ff */
[----:B------:R-:W-:Y:S01]  /*32b0*/  MOV R10, 0x32f0 ;  /* 0x000032f0000a7802 */ /* 0x000fe20000000f00 */
[----:B------:R-:W-:-:S02]  /*32c0*/  IMAD.MOV.U32 R16, RZ, RZ, 0x1f ;  /* 0x0000001fff107424 */ /* 0x000fc400078e00ff */
[----:B------:R-:W-:Y:S02]  /*32d0*/  IMAD.MOV.U32 R17, RZ, RZ, -0x1 ;  /* 0xffffffffff117424 */ /* 0x000fe400078e00ff */
[----:B------:R-:W-:Y:S05]  /*32e0*/  CALL.REL.NOINC `($__internal_276_$__cuda_sm70_shflsync_bfly_p) ;  /* 0x0000001000007944 */ /* 0x000fea0003c00000 */
[----:B01----:R-:W-:Y:S05]  /*32f0*/  BRA `(.L_x_11589) ;  /* 0xffffcfb000007947 */ /* 0x003fea000383ffff */
        .weak           $__internal_276_$__cuda_sm70_shflsync_bfly_p
        .type           $__internal_276_$__cuda_sm70_shflsync_bfly_p,@function
        .size           $__internal_276_$__cuda_sm70_shflsync_bfly_p,(.L_x_24937 - $__internal_276_$__cuda_sm70_shflsync_bfly_p)
$__internal_276_$__cuda_sm70_shflsync_bfly_p:
[----:B------:R-:W-:Y:S01]  /*3300*/  IMAD.MOV.U32 R11, RZ, RZ, 0x0 ;  /* 0x00000000ff0b7424 */ /* 0x000fe200078e00ff */
[----:B------:R-:W-:Y:S04]  /*3310*/  WARPSYNC R17 ;  /* 0x0000001100007348 */ /* 0x000fe80003800000 */
[----:B------:R0:W1:Y:S01]  /*3320*/  SHFL.BFLY PT, R15, R14, R15, R16 ;  /* 0x0c00000f0e0f7389 */ /* 0x00006200000e0010 */
[----:B------:R-:W-:Y:S05]  /*3330*/  RET.REL.NODEC R10 `(_ZN4vllm25paged_attention_v2_kernelIfhLi80ELi32ELi128ELNS_18Fp8KVCacheDataTypeE1ELb0ELi512EEEvPfS2_PT_PKS3_PKT0_S9_ifPKiSB_iPKfiiiSD_SD_iiiii) ;  /* 0xffffccc00a007950 */ /* 0x000fea0003c3ffff */
.L_x_11590:
        /* <DEDUP_REMOVED lines=12> */
.L_x_24937:


//--------------------- .text._ZN4vllm25paged_attention_v2_kernelIfhLi64ELi32ELi128ELNS_18Fp8KVCacheDataTypeE1ELb0ELi512EEEvPfS2_PT_PKS3_PKT0_S9_ifPKiSB_iPKfiiiSD_SD_iiiii --------------------------
	.section	.text._ZN4vllm25paged_attention_v2_kernelIfhLi64ELi32ELi128ELNS_18Fp8KVCacheDataTypeE1ELb0ELi512EEEvPfS2_PT_PKS3_PKT0_S9_ifPKiSB_iPKfiiiSD_SD_iiiii,"ax",@progbits
	.sectioninfo	@"SHI_REGISTERS=32"
	.align	128
        .global         _ZN4vllm25paged_attention_v2_kernelIfhLi64ELi32ELi128ELNS_18Fp8KVCacheDataTypeE1ELb0ELi512EEEvPfS2_PT_PKS3_PKT0_S9_ifPKiSB_iPKfiiiSD_SD_iiiii
        .type           _ZN4vllm25paged_attention_v2_kernelIfhLi64ELi32ELi128ELNS_18Fp8KVCacheDataTypeE1ELb0ELi512EEEvPfS2_PT_PKS3_PKT0_S9_ifPKiSB_iPKfiiiSD_SD_iiiii,@function
        .size           _ZN4vllm25paged_attention_v2_kernelIfhLi64ELi32ELi128ELNS_18Fp8KVCacheDataTypeE1ELb0ELi512EEEvPfS2_PT_PKS3_PKT0_S9_ifPKiSB_iPKfiiiSD_SD_iiiii,(.L_x_24938 - _ZN4vllm25paged_attention_v2_kernelIfhLi64ELi32ELi128ELNS_18Fp8KVCacheDataTypeE1ELb0ELi512EEEvPfS2_PT_PKS3_PKT0_S9_ifPKiSB_iPKfiiiSD_SD_iiiii)
        .other          _ZN4vllm25paged_attention_v2_kernelIfhLi64ELi32ELi128ELNS_18Fp8KVCacheDataTypeE1ELb0ELi512EEEvPfS2_PT_PKS3_PKT0_S9_ifPKiSB_iPKfiiiSD_SD_iiiii,@"STO_CUDA_ENTRY STV_DEFAULT"
_ZN4vllm25paged_attention_v2_kernelIfhLi64ELi32ELi128ELNS_18Fp8KVCacheDataTypeE1ELb0ELi512EEEvPfS2_PT_PKS3_PKT0_S9_ifPKiSB_iPKfiiiSD_SD_iiiii:
.text._ZN4vllm25paged_attention_v2_kernelIfhLi64ELi32ELi128ELNS_18Fp8KVCacheDataTypeE1ELb0ELi512EEEvPfS2_PT_PKS3_PKT0_S9_ifPKiSB_iPKfiiiSD_SD_iiiii:
        /* <DEDUP_REMOVED lines=33> */
.L_x_11624:
        /* <DEDUP_REMOVED lines=10> */
.L_x_11625:
        /* <DEDUP_REMOVED lines=35> */
.L_x_11598:
        /* <DEDUP_REMOVED lines=11> */
.L_x_11597:
[----:B------:R-:W-:Y:S05]  /*0590*/  BSYNC B1 ;  /* 0x0000000000017941 */ /* 0x000fea0003800000 */
.L_x_11596:
        /* <DEDUP_REMOVED lines=10> */
.L_x_11601:
        /* <DEDUP_REMOVED lines=100> */
.L_x_11600:
[----:B------:R-:W-:Y:S05]  /*0c80*/  BSYNC B1 ;  /* 0x0000000000017941 */ /* 0x000fea0003800000 */
.L_x_11599:
        /* <DEDUP_REMOVED lines=55> */
.L_x_11603:
[----:B------:R-:W-:Y:S05]  /*1000*/  BSYNC B1 ;  /* 0x0000000000017941 */ /* 0x000fea0003800000 */
.L_x_11602:
        /* <DEDUP_REMOVED lines=26> */
.L_x_11595:
[----:B------:R-:W-:Y:S05]  /*11b0*/  BSYNC B0 ;  /* 0x0000000000007941 */ /* 0x000fea0003800000 */
.L_x_11594:
        /* <DEDUP_REMOVED lines=43> */
.L_x_11608:
        /* <DEDUP_REMOVED lines=8> */
.L_x_11607:
[----:B------:R-:W-:Y:S05]  /*14f0*/  BSYNC B1 ;  /* 0x0000000000017941 */ /* 0x000fea0003800000 */
.L_x_11606:
        /* <DEDUP_REMOVED lines=10> */
.L_x_11611:
        /* <DEDUP_REMOVED lines=52> */
.L_x_11610:
[----:B------:R-:W-:Y:S05]  /*18e0*/  BSYNC B1 ;  /* 0x0000000000017941 */ /* 0x000fea0003800000 */
.L_x_11609:
        /* <DEDUP_REMOVED lines=31> */
.L_x_11613:
[----:B------:R-:W-:Y:S05]  /*1ae0*/  BSYNC B1 ;  /* 0x0000000000017941 */ /* 0x000fea0003800000 */
.L_x_11612:
        /* <DEDUP_REMOVED lines=14> */
.L_x_11605:
[----:B------:R-:W-:Y:S05]  /*1bd0*/  BSYNC B0 ;  /* 0x0000000000007941 */ /* 0x000fea0003800000 */
.L_x_11604:
        /* <DEDUP_REMOVED lines=30> */
.L_x_11615:
[----:B------:R-:W-:Y:S05]  /*1dc0*/  BSYNC B0 ;  /* 0x0000000000007941 */ /* 0x000fea0003800000 */
.L_x_11614:
        /* <DEDUP_REMOVED lines=32> */
.L_x_11617:
[----:B------:R-:W-:Y:S05]  /*1fd0*/  BSYNC B0 ;  /* 0x0000000000007941 */ /* 0x000fea0003800000 */
.L_x_11616:
        /* <DEDUP_REMOVED lines=35> */
.L_x_11619:
[----:B------:R-:W-:Y:S05]  /*2210*/  BSYNC B0 ;  /* 0x0000000000007941 */ /* 0x000fea0003800000 */
.L_x_11618:
        /* <DEDUP_REMOVED lines=19> */
.L_x_11621:
[----:B------:R-:W-:Y:S05]  /*2350*/  BSYNC B0 ;  /* 0x0000000000007941 */ /* 0x000fea0003800000 */
.L_x_11620:
        /* <DEDUP_REMOVED lines=36> */
.L_x_11623:
[----:B------:R-:W-:Y:S05]  /*25a0*/  BSYNC B0 ;  /* 0x0000000000007941 */ /* 0x000fea0003800000 */
.L_x_11622:
        /* <DEDUP_REMOVED lines=110> */
.L_x_11591:
        /* <DEDUP_REMOVED lines=20> */
.L_x_11592:
[----:B------:R-:W-:Y:S01]  /*2dd0*/  IMAD.MOV.U32 R14, RZ, RZ, -0x800001 ;  /* 0xff7fffffff0e7424 */ /* 0x000fe200078e00ff */
[----:B------:R-:W-:Y:S01]  /*2de0*/  MOV R12, 0x2e30 ;  /* 0x00002e30000c7802 */ /* 0x000fe20000000f00 */
[----:B------:R-:W-:Y:S02]  /*2df0*/  IMAD.MOV.U32 R11, RZ, RZ, 0x10 ;  /* 0x00000010ff0b7424 */ /* 0x000fe400078e00ff */
[----:B------:R-:W-:Y:S02]  /*2e00*/  IMAD.MOV.U32 R16, RZ, RZ, 0x1f ;  /* 0x0000001fff107424 */ /* 0x000fe400078e00ff */
[----:B------:R-:W-:Y:S02]  /*2e10*/  IMAD.MOV.U32 R17, RZ, RZ, -0x1 ;  /* 0xffffffffff117424 */ /* 0x000fe400078e00ff */
[----:B0-----:R-:W-:Y:S05]  /*2e20*/  CALL.REL.NOINC `($__internal_277_$__cuda_sm70_shflsync_bfly_p) ;  /* 0x000001a000007944 */ /* 0x001fea0003c00000 */
[----:B01----:R-:W-:Y:S05]  /*2e30*/  BRA `(.L_x_11624) ;  /* 0xffffd3d000007947 */ /* 0x003fea000383ffff */
.L_x_11593:
[----:B------:R-:W-:Y:S01]  /*2e40*/  MOV R11, 0x8 ;  /* 0x00000008000b7802 */ /* 0x000fe20000000f00 */
[----:B------:R-:W-:Y:S01]  /*2e50*/  IMAD.MOV.U32 R16, RZ, RZ, 0x1f ;  /* 0x0000001fff107424 */ /* 0x000fe200078e00ff */
[----:B------:R-:W-:Y:S01]  /*2e60*/  MOV R12, 0x2e90 ;  /* 0x00002e90000c7802 */ /* 0x000fe20000000f00 */
[----:B------:R-:W-:Y:S02]  /*2e70*/  IMAD.MOV.U32 R17, RZ, RZ, -0x1 ;  /* 0xffffffffff117424 */ /* 0x000fe400078e00ff */
[----:B0-----:R-:W-:Y:S05]  /*2e80*/  CALL.REL.NOINC `($__internal_277_$__cuda_sm70_shflsync_bfly_p) ;  /* 0x0000014000007944 */ /* 0x001fea0003c00000 */
[----:B01----:R-:W-:Y:S01]  /*2e90*/  FMNMX.FTZ R14, R14, R11, !PT ;  /* 0x0000000b0e0e7209 */ /* 0x003fe20007810000 */
[----:B------:R-:W-:Y:S01]  /*2ea0*/  IMAD.MOV.U32 R11, RZ, RZ, 0x4 ;  /* 0x00000004ff0b7424 */ /* 0x000fe200078e00ff */
[----:B------:R-:W-:Y:S01]  /*2eb0*/  MOV R17, 0xffffffff ;  /* 0xffffffff00117802 */ /* 0x000fe20000000f00 */
[----:B------:R-:W-:Y:S01]  /*2ec0*/  IMAD.MOV.U32 R16, RZ, RZ, 0x1f ;  /* 0x0000001fff107424 */ /* 0x000fe200078e00ff */
[----:B------:R-:W-:-:S02]  /*2ed0*/  MOV R12, 0x2ef0 ;  /* 0x00002ef0000c7802 */ /* 0x000fc40000000f00 */
[----:B------:R-:W-:Y:S05]  /*2ee0*/  CALL.REL.NOINC `($__internal_277_$__cuda_sm70_shflsync_bfly_p) ;  /* 0x000000e000007944 */ /* 0x000fea0003c00000 */
[----:B01----:R-:W-:Y:S01]  /*2ef0*/  FMNMX.FTZ R14, R14, R11, !PT ;  /* 0x0000000b0e0e7209 */ /* 0x003fe20007810000 */
[----:B------:R-:W-:Y:S01]  /*2f00*/  IMAD.MOV.U32 R11, RZ, RZ, 0x2 ;  /* 0x00000002ff0b7424 */ /* 0x000fe200078e00ff */
[----:B------:R-:W-:Y:S01]  /*2f10*/  MOV R12, 0x2f50 ;  /* 0x00002f50000c7802 */ /* 0x000fe20000000f00 */
[----:B------:R-:W-:-:S02]  /*2f20*/  IMAD.MOV.U32 R16, RZ, RZ, 0x1f ;  /* 0x0000001fff107424 */ /* 0x000fc400078e00ff */
[----:B------:R-:W-:Y:S02]  /*2f30*/  IMAD.MOV.U32 R17, RZ, RZ, -0x1 ;  /* 0xffffffffff117424 */ /* 0x000fe400078e00ff */
[----:B------:R-:W-:Y:S05]  /*2f40*/  CALL.REL.NOINC `($__internal_277_$__cuda_sm70_shflsync_bfly_p) ;  /* 0x0000008000007944 */ /* 0x000fea0003c00000 */
[----:B0-----:R-:W-:Y:S01]  /*2f50*/  HFMA2.MMA R16, -RZ, RZ, 0, 1.847743988037109375e-06 ;  /* 0x0000001fff107435 */ /* 0x001fe200000001ff */
[----:B-1----:R-:W-:Y:S01]  /*2f60*/  FMNMX.FTZ R14, R14, R11, !PT ;  /* 0x0000000b0e0e7209 */ /* 0x002fe20007810000 */
[----:B------:R-:W-:Y:S01]  /*2f70*/  IMAD.MOV.U32 R11, RZ, RZ, 0x1 ;  /* 0x00000001ff0b7424 */ /* 0x000fe200078e00ff */
[----:B------:R-:W-:Y:S01]  /*2f80*/  MOV R12, 0x2fb0 ;  /* 0x00002fb0000c7802 */ /* 0x000fe20000000f00 */
[----:B------:R-:W-:Y:S02]  /*2f90*/  IMAD.MOV.U32 R17, RZ, RZ, -0x1 ;  /* 0xffffffffff117424 */ /* 0x000fe400078e00ff */
[----:B------:R-:W-:Y:S05]  /*2fa0*/  CALL.REL.NOINC `($__internal_277_$__cuda_sm70_shflsync_bfly_p) ;  /* 0x0000002000007944 */ /* 0x000fea0003c00000 */
[----:B-1----:R-:W-:Y:S01]  /*2fb0*/  IMAD.MOV.U32 R13, RZ, RZ, R11 ;  /* 0x000000ffff0d7224 */ /* 0x002fe200078e000b */
[----:B0-----:R-:W-:Y:S05]  /*2fc0*/  BRA `(.L_x_11625) ;  /* 0xffffd2e000007947 */ /* 0x001fea000383ffff */
        .weak           $__internal_277_$__cuda_sm70_shflsync_bfly_p
        .type           $__internal_277_$__cuda_sm70_shflsync_bfly_p,@function
        .size           $__internal_277_$__cuda_sm70_shflsync_bfly_p,(.L_x_24938 - $__internal_277_$__cuda_sm70_shflsync_bfly_p)
$__internal_277_$__cuda_sm70_shflsync_bfly_p:
[----:B------:R-:W-:Y:S01]  /*2fd0*/  IMAD.MOV.U32 R13, RZ, RZ, 0x0 ;  /* 0x00000000ff0d7424 */ /* 0x000fe200078e00ff */
[----:B------:R-:W-:Y:S04]  /*2fe0*/  WARPSYNC R17 ;  /* 0x0000001100007348 */ /* 0x000fe80003800000 */
[----:B------:R0:W1:Y:S01]  /*2ff0*/  SHFL.BFLY PT, R11, R14, R11, R16 ;  /* 0x0c00000b0e0b7389 */ /* 0x00006200000e0010 */
[----:B------:R-:W-:Y:S05]  /*3000*/  RET.REL.NODEC R12 `(_ZN4vllm25paged_attention_v2_kernelIfhLi64ELi32ELi128ELNS_18Fp8KVCacheDataTypeE1ELb0ELi512EEEvPfS2_PT_PKS3_PKT0_S9_ifPKiSB_iPKfiiiSD_SD_iiiii) ;  /* 0xffffcff00c007950 */ /* 0x000fea0003c3ffff */
.L_x_11626:
        /* <DEDUP_REMOVED lines=15> */
.L_x_24938:


//--------------------- .text._ZN4vllm25paged_attention_v2_kernelIfhLi32ELi32ELi128ELNS_18Fp8KVCacheDataTypeE1ELb0ELi512EEEvPfS2_PT_PKS3_PKT0_S9_ifPKiSB_iPKfiiiSD_SD_iiiii --------------------------
	.section	.text._ZN4vllm25paged_attention_v2_kernelIfhLi32ELi32ELi128ELNS_18Fp8KVCacheDataTypeE1ELb0ELi512EEEvPfS2_PT_PKS3_PKT0_S9_ifPKiSB_iPKfiiiSD_SD_iiiii,"ax",@progbits
	.sectioninfo	@"SHI_REGISTERS=32"
	.align	128
        .global         _ZN4vllm25paged_attention_v2_kernelIfhLi32ELi32ELi128ELNS_18Fp8KVCacheDataTypeE1ELb0ELi512EEEvPfS2_PT_PKS3_PKT0_S9_ifPKiSB_iPKfiiiSD_SD_iiiii
        .type           _ZN4vllm25paged_attention_v2_kernelIfhLi32ELi32ELi128ELNS_18Fp8KVCacheDataTypeE1ELb0ELi512EEEvPfS2_PT_PKS3_PKT0_S9_ifPKiSB_iPKfiiiSD_SD_iiiii,@function
        .size           _ZN4vllm25paged_attention_v2_kernelIfhLi32ELi32ELi128ELNS_18Fp8KVCacheDataTypeE1ELb0ELi512EEEvPfS2_PT_PKS3_PKT0_S9_ifPKiSB_iPKfiiiSD_SD_iiiii,(.L_x_24939 - _ZN4vllm25paged_attention_v2_kernelIfhLi32ELi32ELi128ELNS_18Fp8KVCacheDataTypeE1ELb0ELi512EEEvPfS2_PT_PKS3_PKT0_S9_ifPKiSB_iPKfiiiSD_SD_iiiii)
        .other          _ZN4vllm25paged_attention_v2_kernelIfhLi32ELi32ELi128ELNS_18Fp8KVCacheDataTypeE1ELb0ELi512EEEvPfS2_PT_PKS3_PKT0_S9_ifPKiSB_iPKfiiiSD_SD_iiiii,@"STO_CUDA_ENTRY STV_DEFAULT"
_ZN4vllm25paged_attention_v2_kernelIfhLi32ELi32ELi128ELNS_18Fp8KVCacheDataTypeE1ELb0ELi512EEEvPfS2_PT_PKS3_PKT0_S9_ifPKiSB_iPKfiiiSD_SD_iiiii:
.text._ZN4vllm25paged_attention_v2_kernelIfhLi32ELi32ELi128ELNS_18Fp8KVCacheDataTypeE1ELb0ELi512EEEvPfS2_PT_PKS3_PKT0_S9_ifPKiSB_iPKfiiiSD_SD_iiiii:
        /* <DEDUP_REMOVED lines=33> */
.L_x_11656:
        /* <DEDUP_REMOVED lines=10> */
.L_x_11657:
        /* <DEDUP_REMOVED lines=35> */
.L_x_11634:
        /* <DEDUP_REMOVED lines=11> */
.L_x_11633:
[----:B------:R-:W-:Y:S05]  /*0590*/  BSYNC B1 ;  /* 0x0000000000017941 */ /* 0x000fea0003800000 */
.L_x_11632:
        /* <DEDUP_REMOVED lines=10> */
.L_x_11637:
        /* <DEDUP_REMOVED lines=100> */
.L_x_11636:
[----:B------:R-:W-:Y:S05]  /*0c80*/  BSYNC B1 ;  /* 0x0000000000017941 */ /* 0x000fea0003800000 */
.L_x_11635:
        /* <DEDUP_REMOVED lines=55> */
.L_x_11639:
[----:B------:R-:W-:Y:S05]  /*1000*/  BSYNC B1 ;  /* 0x0000000000017941 */ /* 0x000fea0003800000 */
.L_x_11638:
        /* <DEDUP_REMOVED lines=26> */
.L_x_11631:
[----:B------:R-:W-:Y:S05]  /*11b0*/  BSYNC B0 ;  /* 0x0000000000007941 */ /* 0x000fea0003800000 */
.L_x_11630:
        /* <DEDUP_REMOVED lines=43> */
.L_x_11644:
        /* <DEDUP_REMOVED lines=8> */
.L_x_11643:
[----:B------:R-:W-:Y:S05]  /*14f0*/  BSYNC B1 ;  /* 0x0000000000017941 */ /* 0x000fea0003800000 */
.L_x_11642:
        /* <DEDUP_REMOVED lines=10> */
.L_x_11647:
        /* <DEDUP_REMOVED lines=52> */
.L_x_11646:
[----:B------:R-:W-:Y:S05]  /*18e0*/  BSYNC B1 ;  /* 0x0000000000017941 */ /* 0x000fea0003800000 */
.L_x_11645:
        /* <DEDUP_REMOVED lines=31> */
.L_x_11649:
[----:B------:R-:W-:Y:S05]  /*1ae0*/  BSYNC B1 ;  /* 0x0000000000017941 */ /* 0x000fea0003800000 */
.L_x_11648:
        /* <DEDUP_REMOVED lines=14> */
.L_x_11641:
[----:B------:R-:W-:Y:S05]  /*1bd0*/  BSYNC B0 ;  /* 0x0000000000007941 */ /* 0x000fea0003800000 */
.L_x_11640:
        /* <DEDUP_REMOVED lines=31> */
.L_x_11651:
[----:B------:R-:W-:Y:S05]  /*1dd0*/  BSYNC B0 ;  /* 0x0000000000007941 */ /* 0x000fea0003800000 */
.L_x_11650:
        /* <DEDUP_REMOVED lines=37> */
.L_x_11653:
[----:B0-----:R-:W-:Y:S05]  /*2030*/  BSYNC B0 ;  /* 0x0000000000007941 */ /* 0x001fea0003800000 */
.L_x_11652:
        /* <DEDUP_REMOVED lines=28> */
.L_x_11655:
[----:B0-----:R-:W-:Y:S05]  /*2200*/  BSYNC B0 ;  /* 0x0000000000007941 */ /* 0x001fea0003800000 */
.L_x_11654:
        /* <DEDUP_REMOVED lines=62> */
.L_x_11627:
        /* <DEDUP_REMOVED lines=20> */
.L_x_11628:
[----:B------:R-:W-:Y:S01]  /*2730*/  HFMA2.MMA R11, -RZ, RZ, 0, 1.847743988037109375e-06 ;  /* 0x0000001fff0b7435 */ /* 0x000fe200000001ff */
[----:B------:R-:W-:Y:S01]  /*2740*/  MOV R15, 0xff7fffff ;  /* 0xff7fffff000f7802 */ /* 0x000fe20000000f00 */
[----:B------:R-:W-:Y:S01]  /*2750*/  IMAD.MOV.U32 R16, RZ, RZ, 0x10 ;  /* 0x00000010ff107424 */ /* 0x000fe200078e00ff */
[----:B------:R-:W-:Y:S01]  /*2760*/  MOV R12, 0x2790 ;  /* 0x00002790000c7802 */ /* 0x000fe20000000f00 */
[----:B------:R-:W-:Y:S02]  /*2770*/  IMAD.MOV.U32 R18, RZ, RZ, -0x1 ;  /* 0xffffffffff127424 */ /* 0x000fe400078e00ff */
[----:B0-----:R-:W-:Y:S05]  /*2780*/  CALL.REL.NOINC `($__internal_278_$__cuda_sm70_shflsync_bfly_p) ;  /* 0x000001b000007944 */ /* 0x001fea0003c00000 */
[----:B01----:R-:W-:Y:S05]  /*2790*/  BRA `(.L_x_11656) ;  /* 0xffffda7000007947 */ /* 0x003fea000383ffff */
.L_x_11629:
[----:B------:R-:W-:Y:S01]  /*27a0*/  HFMA2.MMA R11, -RZ, RZ, 0, 1.847743988037109375e-06 ;  /* 0x0000001fff0b7435 */ /* 0x000fe200000001ff */
[----:B------:R-:W-:Y:S01]  /*27b0*/  MOV R15, R20 ;  /* 0x00000014000f7202 */ /* 0x000fe20000000f00 */
[----:B------:R-:W-:Y:S01]  /*27c0*/  IMAD.MOV.U32 R16, RZ, RZ, 0x8 ;  /* 0x00000008ff107424 */ /* 0x000fe200078e00ff */
[----:B------:R-:W-:Y:S01]  /*27d0*/  MOV R12, 0x2800 ;  /* 0x00002800000c7802 */ /* 0x000fe20000000f00 */
[----:B------:R-:W-:Y:S02]  /*27e0*/  IMAD.MOV.U32 R18, RZ, RZ, -0x1 ;  /* 0xffffffffff127424 */ /* 0x000fe400078e00ff */
[----:B0-----:R-:W-:Y:S05]  /*27f0*/  CALL.REL.NOINC `($__internal_278_$__cuda_sm70_shflsync_bfly_p) ;  /* 0x0000014000007944 */ /* 0x001fea0003c00000 */
[----:B01----:R-:W-:Y:S01]  /*2800*/  FMNMX.FTZ R15, R20, R11, !PT ;  /* 0x0000000b140f7209 */ /* 0x003fe20007810000 */
[----:B------:R-:W-:Y:S01]  /*2810*/  IMAD.MOV.U32 R11, RZ, RZ, 0x1f ;  /* 0x0000001fff0b7424 */ /* 0x000fe200078e00ff */
[----:B------:R-:W-:-:S02]  /*2820*/  MOV R16, 0x4 ;  /* 0x0000000400107802 */ /* 0x000fc40000000f00 */
[----:B------:R-:W-:Y:S02]  /*2830*/  MOV R18, 0xffffffff ;  /* 0xffffffff00127802 */ /* 0x000fe40000000f00 */
[----:B------:R-:W-:Y:S02]  /*2840*/  MOV R12, 0x2860 ;  /* 0x00002860000c7802 */ /* 0x000fe40000000f00 */
[----:B------:R-:W-:Y:S05]  /*2850*/  CALL.REL.NOINC `($__internal_278_$__cuda_sm70_shflsync_bfly_p) ;  /* 0x000000e000007944 */ /* 0x000fea0003c00000 */
[----:B01----:R-:W-:Y:S01]  /*2860*/  FMNMX.FTZ R15, R15, R11, !PT ;  /* 0x0000000b0f0f7209 */ /* 0x003fe20007810000 */
[----:B------:R-:W-:Y:S01]  /*2870*/  HFMA2.MMA R11, -RZ, RZ, 0, 1.847743988037109375e-06 ;  /* 0x0000001fff0b7435 */ /* 0x000fe200000001ff */
[----:B------:R-:W-:Y:S01]  /*2880*/  IMAD.MOV.U32 R16, RZ, RZ, 0x2 ;  /* 0x00000002ff107424 */ /* 0x000fe200078e00ff */
[----:B------:R-:W-:Y:S01]  /*2890*/  MOV R12, 0x28c0 ;  /* 0x000028c0000c7802 */ /* 0x000fe20000000f00 */
[----:B------:R-:W-:-:S03]  /*28a0*/  IMAD.MOV.U32 R18, RZ, RZ, -0x1 ;  /* 0xffffffffff127424 */ /* 0x000fc600078e00ff */
[----:B------:R-:W-:Y:S05]  /*28b0*/  CALL.REL.NOINC `($__internal_278_$__cuda_sm70_shflsync_bfly_p) ;  /* 0x0000008000007944 */ /* 0x000fea0003c00000 */
[----:B01----:R-:W-:Y:S01]  /*28c0*/  FMNMX.FTZ R15, R15, R11, !PT ;  /* 0x0000000b0f0f7209 */ /* 0x003fe20007810000 */
[----:B------:R-:W-:Y:S01]  /*28d0*/  IMAD.MOV.U32 R11, RZ, RZ, 0x1f ;  /* 0x0000001fff0b7424 */ /* 0x000fe200078e00ff */
[----:B------:R-:W-:Y:S02]  /*28e0*/  MOV R16, 0x1 ;  /* 0x0000000100107802 */ /* 0x000fe40000000f00 */
[----:B------:R-:W-:-:S02]  /*28f0*/  MOV R18, 0xffffffff ;  /* 0xffffffff00127802 */ /* 0x000fc40000000f00 */
[----:B------:R-:W-:Y:S02]  /*2900*/  MOV R12, 0x2920 ;  /* 0x00002920000c7802 */ /* 0x000fe40000000f00 */
[----:B------:R-:W-:Y:S05]  /*2910*/  CALL.REL.NOINC `($__internal_278_$__cuda_sm70_shflsync_bfly_p) ;  /* 0x0000002000007944 */ /* 0x000fea0003c00000 */
[----:B01----:R-:W-:Y:S01]  /*2920*/  IMAD.MOV.U32 R16, RZ, RZ, R11 ;  /* 0x000000ffff107224 */ /* 0x003fe200078e000b */
[----:B------:R-:W-:Y:S05]  /*2930*/  BRA `(.L_x_11657) ;  /* 0xffffd97000007947 */ /* 0x000fea000383ffff */
        .weak           $__internal_278_$__cuda_sm70_shflsync_bfly_p
        .type           $__internal_278_$__cuda_sm70_shflsync_bfly_p,@function
        .size           $__internal_278_$__cuda_sm70_shflsync_bfly_p,(.L_x_24939 - $__internal_278_$__cuda_sm70_shflsync_bfly_p)
$__internal_278_$__cuda_sm70_shflsync_bfly_p:
[----:B------:R-:W-:Y:S01]  /*2940*/  HFMA2.MMA R13, -RZ, RZ, 0, 0 ;  /* 0x00000000ff0d7435 */ /* 0x000fe200000001ff */
[----:B------:R-:W-:Y:S04]  /*2950*/  WARPSYNC R18 ;  /* 0x0000001200007348 */ /* 0x000fe80003800000 */
[----:B------:R0:W1:Y:S01]  /*2960*/  SHFL.BFLY PT, R11, R15, R16, R11 ;  /* 0x0c0000100f0b7389 */ /* 0x00006200000e000b */
[----:B------:R-:W-:Y:S05]  /*2970*/  RET.REL.NODEC R12 `(_ZN4vllm25paged_attention_v2_kernelIfhLi32ELi32ELi128ELNS_18Fp8KVCacheDataTypeE1ELb0ELi512EEEvPfS2_PT_PKS3_PKT0_S9_ifPKiSB_iPKfiiiSD_SD_iiiii) ;  /* 0xffffd6800c007950 */ /* 0x000fea0003c3ffff */
.L_x_11658:
        /* <DEDUP_REMOVED lines=16> */
.L_x_24939:


//--------------------- .text._ZN4vllm25paged_attention_v2_kernelIfhLi256ELi32ELi128ELNS_18Fp8KVCacheDataTypeE1ELb1ELi512EEEvPfS2_PT_PKS3_PKT0_S9_ifPKiSB_iPKfiiiSD_SD_iiiii --------------------------
	.section	.text._ZN4vllm25paged_attention_v2_kernelIfhLi256ELi32ELi128ELNS_18Fp8KVCacheDataTypeE1ELb1ELi512EEEvPfS2_PT_PKS3_PKT0_S9_ifPKiSB_iPKfiiiSD_SD_iiiii,"ax",@progbits
	.sectioninfo	@"SHI_REGISTERS=83"
	.align	128
        .global         _ZN4vllm25paged_attention_v2_kernelIfhLi256ELi32ELi128ELNS_18Fp8KVCacheDataTypeE1ELb1ELi512EEEvPfS2_PT_PKS3_PKT0_S9_ifPKiSB_iPKfiiiSD_SD_iiiii
        .type           _ZN4vllm25paged_attention_v2_kernelIfhLi256ELi32ELi128ELNS_18Fp8KVCacheDataTypeE1ELb1ELi512EEEvPfS2_PT_PKS3_PKT0_S9_ifPKiSB_iPKfiiiSD_SD_iiiii,@function
        .size           _ZN4vllm25paged_attention_v2_kernelIfhLi256ELi32ELi128ELNS_18Fp8KVCacheDataTypeE1ELb1ELi512EEEvPfS2_PT_PKS3_PKT0_S9_ifPKiSB_iPKfiiiSD_SD_iiiii,(.L_x_24940 - _ZN4vllm25paged_attention_v2_kernelIfhLi256ELi32ELi128ELNS_18Fp8KVCacheDataTypeE1ELb1ELi512EEEvPfS2_PT_PKS3_PKT0_S9_ifPKiSB_iPKfiiiSD_SD_iiiii)
        .other          _ZN4vllm25paged_attention_v2_kernelIfhLi256ELi32ELi128ELNS_18Fp8KVCacheDataTypeE1ELb1ELi512EEEvPfS2_PT_PKS3_PKT0_S9_ifPKiSB_iPKfiiiSD_SD_iiiii,@"STO_CUDA_ENTRY STV_DEFAULT"
_ZN4vllm25paged_attention_v2_kernelIfhLi256ELi32ELi128ELNS_18Fp8KVCacheDataTypeE1ELb1ELi512EEEvPfS2_PT_PKS3_PKT0_S9_ifPKiSB_iPKfiiiSD_SD_iiiii:
.text._ZN4vllm25paged_attention_v2_kernelIfhLi256ELi32ELi128ELNS_18Fp8KVCacheDataTypeE1ELb1ELi512EEEvPfS2_PT_PKS3_PKT0_S9_ifPKiSB_iPKfiiiSD_SD_iiiii:
        /* <DEDUP_REMOVED lines=112> */
.L_x_11659:
[----:B-1----:R-:W-:-:S04]  /*0700*/  IMAD.MOV.U32 R7, RZ, RZ, c[0x0][0xc] ;  /* 0x00000300ff077624 */ /* 0x002fc800078e00ff */
[----:B------:R-:W-:-:S04]  /*0710*/  IMAD R7, R7, c[0x0][0x1d8], R6 ;  /* 0x0000760007077a24 */ /* 0x000fc800078e0206 */
[----:B------:R-:W-:-:S03]  /*0720*/  IMAD R8, R7, c[0x0][0x1e8], RZ ;  /* 0x00007a0007087a24 */ /* 0x000fc600078e02ff */
.L_x_11660:
        /* <DEDUP_REMOVED lines=20> */
.L_x_11664:
        /* <DEDUP_REMOVED lines=36> */
.L_x_11662:
[----:B------:R-:W-:Y:S05]  /*0ab0*/  BSYNC B7 ;  /* 0x0000000000077941 */ /* 0x000fea0003800000 */
.L_x_11661:
[----:B------:R-:W-:Y:S05]  /*0ac0*/  BRA.DIV ~URZ, `(.L_x_11665) ;  /* 0x000058227f007947 */ /* 0x000fea000b800000 */
[----:B------:R-:W-:-:S05]  /*0ad0*/  IMAD.MOV.U32 R12, RZ, RZ, -0x800001 ;  /* 0xff7fffffff0c7424 */ /* 0x000fca00078e00ff */
.L_x_11703:
        /* <DEDUP_REMOVED lines=10> */
.L_x_11704:
        /* <DEDUP_REMOVED lines=35> */
.L_x_11671:
        /* <DEDUP_REMOVED lines=11> */
.L_x_11670:
[----:B------:R-:W-:Y:S05]  /*0e60*/  BSYNC B1 ;  /* 0x0000000000017941 */ /* 0x000fea0003800000 */
.L_x_11669:
        /* <DEDUP_REMOVED lines=10> */
.L_x_11674:
        /* <DEDUP_REMOVED lines=100> */
.L_x_11673:
[----:B------:R-:W-:Y:S05]  /*1550*/  BSYNC B1 ;  /* 0x0000000000017941 */ /* 0x000fea0003800000 */
.L_x_11672:
        /* <DEDUP_REMOVED lines=55> */
.L_x_11676:
[----:B------:R-:W-:Y:S05]  /*18d0*/  BSYNC B1 ;  /* 0x0000000000017941 */ /* 0x000fea0003800000 */
.L_x_11675:
        /* <DEDUP_REMOVED lines=26> */
.L_x_11668:
[----:B------:R-:W-:Y:S05]  /*1a80*/  BSYNC B0 ;  /* 0x0000000000007941 */ /* 0x000fea0003800000 */
.L_x_11667:
        /* <DEDUP_REMOVED lines=44> */
.L_x_11681:
        /* <DEDUP_REMOVED lines=8> */
.L_x_11680:
[----:B------:R-:W-:Y:S05]  /*1dd0*/  BSYNC B1 ;  /* 0x0000000000017941 */ /* 0x000fea0003800000 */
.L_x_11679:
        /* <DEDUP_REMOVED lines=10> */
.L_x_11684:
        /* <DEDUP_REMOVED lines=52> */
.L_x_11683:
[----:B------:R-:W-:Y:S05]  /*21c0*/  BSYNC B1 ;  /* 0x0000000000017941 */ /* 0x000fea0003800000 */
.L_x_11682:
        /* <DEDUP_REMOVED lines=31> */
.L_x_11686:
[----:B------:R-:W-:Y:S05]  /*23c0*/  BSYNC B1 ;  /* 0x0000000000017941 */ /* 0x000fea0003800000 */
.L_x_11685:
        /* <DEDUP_REMOVED lines=14> */
.L_x_11678:
[----:B------:R-:W-:Y:S05]  /*24b0*/  BSYNC B0 ;  /* 0x0000000000007941 */ /* 0x000fea0003800000 */
.L_x_11677:
        /* <DEDUP_REMOVED lines=20> */
.L_x_11688:
[----:B------:R-:W-:Y:S05]  /*2600*/  BSYNC B0 ;  /* 0x0000000000007941 */ /* 0x000fea0003800000 */
.L_x_11687:
        /* <DEDUP_REMOVED lines=25> */
.L_x_11692:
        /* <DEDUP_REMOVED lines=33> */
.L_x_11690:
[----:B------:R-:W-:Y:S05]  /*29b0*/  BSYNC B6 ;  /* 0x0000000000067941 */ /* 0x000fea0003800000 */
.L_x_11689:
[----:B------:R-:W-:Y:S05]  /*29c0*/  BRA.DIV ~URZ, `(.L_x_11693) ;  /* 0x00003b427f007947 */ /* 0x000fea000b800000 */
[----:B------:R-:W-:-:S05]  /*29d0*/  MOV R2, RZ ;  /* 0x000000ff00027202 */ /* 0x000fca0000000f00 */
.L_x_11705:
        /* <DEDUP_REMOVED lines=40> */
.L_x_11706:
        /* <DEDUP_REMOVED lines=79> */
.L_x_11696:
[----:B------:R-:W-:Y:S05]  /*3150*/  BSYNC B0 ;  /* 0x0000000000007941 */ /* 0x000fea0003800000 */
.L_x_11695:
        /* <DEDUP_REMOVED lines=141> */
.L_x_11698:
[----:B------:R-:W-:Y:S05]  /*3a30*/  BSYNC B0 ;  /* 0x0000000000007941 */ /* 0x000fea0003800000 */
.L_x_11697:
        /* <DEDUP_REMOVED lines=70> */
.L_x_11700:
[----:B------:R-:W-:Y:S05]  /*3ea0*/  BSYNC B0 ;  /* 0x0000000000007941 */ /* 0x000fea0003800000 */
.L_x_11699:
        /* <DEDUP_REMOVED lines=134> */
.L_x_11702:
[----:B------:R-:W-:Y:S05]  /*4710*/  BSYNC B0 ;  /* 0x0000000000007941 */ /* 0x000fea0003800000 */
.L_x_11701:
        /* <DEDUP_REMOVED lines=406> */
.L_x_11663:
        /* <DEDUP_REMOVED lines=19> */
.L_x_11691:
        /* <DEDUP_REMOVED lines=20> */
.L_x_11665:
[----:B------:R-:W-:Y:S01]  /*62f0*/  IMAD.MOV.U32 R67, RZ, RZ, -0x800001 ;  /* 0xff7fffffff437424 */ /* 0x000fe200078e00ff */
[----:B------:R-:W-:Y:S01]  /*6300*/  MOV R71, 0x1f ;  /* 0x0000001f00477802 */ /* 0x000fe20000000f00 */
[----:B------:R-:W-:Y:S01]  /*6310*/  IMAD.MOV.U32 R70, RZ, RZ, 0x10 ;  /* 0x00000010ff467424 */ /* 0x000fe200078e00ff */
[----:B------:R-:W-:Y:S01]  /*6320*/  MOV R68, 0x6350 ;  /* 0x0000635000447802 */ /* 0x000fe20000000f00 */
[----:B------:R-:W-:Y:S02]  /*6330*/  IMAD.MOV.U32 R72, RZ, RZ, -0x1 ;  /* 0xffffffffff487424 */ /* 0x000fe400078e00ff */
[----:B------:R-:W-:Y:S05]  /*6340*/  CALL.REL.NOINC `($__internal_279_$__cuda_sm70_shflsync_bfly_p) ;  /* 0x00004de000007944 */ /* 0x000fea0003c00000 */
[----:B-1----:R-:W-:Y:S01]  /*6350*/  IMAD.MOV.U32 R12, RZ, RZ, R70 ;  /* 0x000000ffff0c7224 */ /* 0x002fe200078e0046 */
[----:B0-----:R-:W-:Y:S05]  /*6360*/  BRA `(.L_x_11703) ;  /* 0xffffa77000007947 */ /* 0x001fea000383ffff */
.L_x_11666:
[----:B------:R-:W-:Y:S01]  /*6370*/  HFMA2.MMA R70, -RZ, RZ, 0, 4.76837158203125e-07 ;  /* 0x00000008ff467435 */ /* 0x000fe200000001ff */
[----:B------:R-:W-:Y:S01]  /*6380*/  IMAD.MOV.U32 R71, RZ, RZ, 0x1f ;  /* 0x0000001fff477424 */ /* 0x000fe200078e00ff */
[----:B------:R-:W-:Y:S01]  /*6390*/  MOV R68, 0x63c0 ;  /* 0x000063c000447802 */ /* 0x000fe20000000f00 */
[----:B------:R-:W-:-:S03]  /*63a0*/  IMAD.MOV.U32 R72, RZ, RZ, -0x1 ;  /* 0xffffffffff487424 */ /* 0x000fc600078e00ff */
[----:B------:R-:W-:Y:S05]  /*63b0*/  CALL.REL.NOINC `($__internal_279_$__cuda_sm70_shflsync_bfly_p) ;  /* 0x00004d7000007944 */ /* 0x000fea0003c00000 */
[----:B01----:R-:W-:Y:S01]  /*63c0*/  FMNMX.FTZ R67, R67, R70, !PT ;  /* 0x0000004643437209 */ /* 0x003fe20007810000 */
[----:B------:R-:W-:Y:S01]  /*63d0*/  IMAD.MOV.U32 R71, RZ, RZ, 0x1f ;  /* 0x0000001fff477424 */ /* 0x000fe200078e00ff */
[----:B------:R-:W-:Y:S01]  /*63e0*/  MOV R70, 0x4 ;  /* 0x0000000400467802 */ /* 0x000fe20000000f00 */
[----:B------:R-:W-:Y:S01]  /*63f0*/  IMAD.MOV.U32 R72, RZ, RZ, -0x1 ;  /* 0xffffffffff487424 */ /* 0x000fe200078e00ff */
[----:B------:R-:W-:-:S02]  /*6400*/  MOV R68, 0x6420 ;  /* 0x0000642000447802 */ /* 0x000fc40000000f00 */
[----:B------:R-:W-:Y:S05]  /*6410*/  CALL.REL.NOINC `($__internal_279_$__cuda_sm70_shflsync_bfly_p) ;  /* 0x00004d1000007944 */ /* 0x000fea0003c00000 */
[----:B01----:R-:W-:Y:S01]  /*6420*/  FMNMX.FTZ R67, R67, R70, !PT ;  /* 0x0000004643437209 */ /* 0x003fe20007810000 */
[----:B------:R-:W-:Y:S01]  /*6430*/  HFMA2.MMA R70, -RZ, RZ, 0, 1.1920928955078125e-07 ;  /* 0x00000002ff467435 */ /* 0x000fe200000001ff */
[----:B------:R-:W-:Y:S01]  /*6440*/  IMAD.MOV.U32 R71, RZ, RZ, 0x1f ;  /* 0x0000001fff477424 */ /* 0x000fe200078e00ff */
[----:B------:R-:W-:Y:S01]  /*6450*/  MOV R68, 0x6480 ;  /* 0x0000648000447802 */ /* 0x000fe20000000f00 */
[----:B------:R-:W-:-:S03]  /*6460*/  IMAD.MOV.U32 R72, RZ, RZ, -0x1 ;  /* 0xffffffffff487424 */ /* 0x000fc600078e00ff */
[----:B------:R-:W-:Y:S05]  /*6470*/  CALL.REL.NOINC `($__internal_279_$__cuda_sm70_shflsync_bfly_p) ;  /* 0x00004cb000007944 */ /* 0x000fea0003c00000 */
[----:B-1----:R-:W-:Y:S01]  /*6480*/  FMNMX.FTZ R16, R67, R70, !PT ;  /* 0x0000004643107209 */ /* 0x002fe20007810000 */
[----:B0-----:R-:W-:Y:S01]  /*6490*/  IMAD.MOV.U32 R71, RZ, RZ, 0x1f ;  /* 0x0000001fff477424 */ /* 0x001fe200078e00ff */
[----:B------:R-:W-:Y:S01]  /*64a0*/  MOV R70, 0x1 ;  /* 0x0000000100467802 */ /* 0x000fe20000000f00 */
[----:B------:R-:W-:Y:S01]  /*64b0*/  IMAD.MOV.U32 R72, RZ, RZ, -0x1 ;  /* 0xffffffffff487424 */ /* 0x000fe200078e00ff */
[----:B------:R-:W-:-:S02]  /*64c0*/  MOV R67, R16 ;  /* 0x0000001000437202 */ /* 0x000fc40000000f00 */
[----:B------:R-:W-:Y:S02]  /*64d0*/  MOV R68, 0x64f0 ;  /* 0x000064f000447802 */ /* 0x000fe40000000f00 */
[----:B------:R-:W-:Y:S05]  /*64e0*/  CALL.REL.NOINC `($__internal_279_$__cuda_sm70_shflsync_bfly_p) ;  /* 0x00004c4000007944 */ /* 0x000fea0003c00000 */
[----:B-1----:R-:W-:Y:S01]  /*64f0*/  IMAD.MOV.U32 R17, RZ, RZ, R70 ;  /* 0x000000ffff117224 */ /* 0x002fe200078e0046 */
[----:B0-----:R-:W-:Y:S05]  /*6500*/  BRA `(.L_x_11704) ;  /* 0xffffa67000007947 */ /* 0x001fea000383ffff */
.L_x_11693:
[----:B------:R-:W-:Y:S01]  /*6510*/  HFMA2.MMA R70, -RZ, RZ, 0, 2.384185791015625e-07 ;  /* 0x00000004ff467435 */ /* 0x000fe200000001ff */
[----:B------:R-:W-:Y:S01]  /*6520*/  IMAD.MOV.U32 R67, RZ, RZ, RZ ;  /* 0x000000ffff437224 */ /* 0x000fe200078e00ff */
[----:B------:R-:W-:Y:S01]  /*6530*/  MOV R68, 0x6570 ;  /* 0x0000657000447802 */ /* 0x000fe20000000f00 */
[----:B------:R-:W-:Y:S02]  /*6540*/  IMAD.MOV.U32 R71, RZ, RZ, 0x1f ;  /* 0x0000001fff477424 */ /* 0x000fe400078e00ff */
[----:B------:R-:W-:Y:S02]  /*6550*/  IMAD.MOV.U32 R72, RZ, RZ, -0x1 ;  /* 0xffffffffff487424 */ /* 0x000fe400078e00ff */
[----:B012---:R-:W-:Y:S05]  /*6560*/  CALL.REL.NOINC `($__internal_279_$__cuda_sm70_shflsync_bfly_p) ;  /* 0x00004bc000007944 */ /* 0x007fea0003c00000 */
[----:B-1----:R-:W-:Y:S01]  /*6570*/  MOV R2, R70 ;  /* 0x0000004600027202 */ /* 0x002fe20000000f00 */
[----:B0-----:R-:W-:Y:S05]  /*6580*/  BRA `(.L_x_11705) ;  /* 0xffffc45000007947 */ /* 0x001fea000383ffff */
.L_x_11694:
[----:B------:R-:W-:Y:S01]  /*6590*/  IMAD.MOV.U32 R70, RZ, RZ, 0x2 ;  /* 0x00000002ff467424 */ /* 0x000fe200078e00ff */
[----:B------:R-:W-:Y:S01]  /*65a0*/  MOV R72, 0xffffffff ;  /* 0xffffffff00487802 */ /* 0x000fe20000000f00 */
[----:B------:R-:W-:Y:S01]  /*65b0*/  IMAD.MOV.U32 R71, RZ, RZ, 0x1f ;  /* 0x0000001fff477424 */ /* 0x000fe200078e00ff */
[----:B------:R-:W-:-:S02]  /*65c0*/  MOV R68, 0x65e0 ;  /* 0x000065e000447802 */ /* 0x000fc40000000f00 */
[----:B012---:R-:W-:Y:S05]  /*65d0*/  CALL.REL.NOINC `($__internal_279_$__cuda_sm70_shflsync_bfly_p) ;  /* 0x00004b5000007944 */ /* 0x007fea0003c00000 */
[----:B01----:R-:W-:Y:S01]  /*65e0*/  FADD.FTZ R67, R67, R70 ;  /* 0x0000004643437221 */ /* 0x003fe20000010000 */
[----:B------:R-:W-:Y:S01]  /*65f0*/  MOV R72, 0xffffffff ;  /* 0xffffffff00487802 */ /* 0x000fe20000000f00 */
[----:B------:R-:W-:Y:S01]  /*6600*/  IMAD.MOV.U32 R70, RZ, RZ, 0x1 ;  /* 0x00000001ff467424 */ /* 0x000fe200078e00ff */
[----:B------:R-:W-:Y:S01]  /*6610*/  MOV R68, 0x6640 ;  /* 0x0000664000447802 */ /* 0x000fe20000000f00 */
[----:B------:R-:W-:-:S02]  /*6620*/  IMAD.MOV.U32 R71, RZ, RZ, 0x1f ;  /* 0x0000001fff477424 */ /* 0x000fc400078e00ff */
[----:B------:R-:W-:Y:S05]  /*6630*/  CALL.REL.NOINC `($__internal_279_$__cuda_sm70_shflsync_bfly_p) ;  /* 0x00004af000007944 */ /* 0x000fea0003c00000 */
[----:B0-----:R-:W-:Y:S01]  /*6640*/  HFMA2.MMA R71, -RZ, RZ, 0, 1.847743988037109375e-06 ;  /* 0x0000001fff477435 */ /* 0x001fe200000001ff */
[----:B-1----:R-:W-:Y:S01]  /*6650*/  FADD.FTZ R66, R67, R70 ;  /* 0x0000004643427221 */ /* 0x002fe20000010000 */
[----:B------:R-:W-:Y:S01]  /*6660*/  MOV R68, 0x66b0 ;  /* 0x000066b000447802 */ /* 0x000fe20000000f00 */
[----:B------:R-:W-:-:S02]  /*6670*/  IMAD.MOV.U32 R67, RZ, RZ, RZ ;  /* 0x000000ffff437224 */ /* 0x000fc400078e00ff */
[----:B------:R-:W-:Y:S02]  /*6680*/  IMAD.MOV.U32 R70, RZ, RZ, 0x4 ;  /* 0x00000004ff467424 */ /* 0x000fe400078e00ff */
[----:B------:R-:W-:Y:S02]  /*6690*/  IMAD.MOV.U32 R72, RZ, RZ, -0x1 ;  /* 0xffffffffff487424 */ /* 0x000fe400078e00ff */
[----:B------:R-:W-:Y:S05]  /*66a0*/  CALL.REL.NOINC `($__internal_279_$__cuda_sm70_shflsync_bfly_p) ;  /* 0x00004a8000007944 */ /* 0x000fea0003c00000 */
[----:B01----:R-:W-:Y:S01]  /*66b0*/  FADD.FTZ R67, RZ, R70 ;  /* 0x00000046ff437221 */ /* 0x003fe20000010000 */
[----:B------:R-:W-:Y:S01]  /*66c0*/  MOV R71, 0x1f ;  /* 0x0000001f00477802 */ /* 0x000fe20000000f00 */
[----:B------:R-:W-:Y:S01]  /*66d0*/  IMAD.MOV.U32 R70, RZ, RZ, 0x2 ;  /* 0x00000002ff467424 */ /* 0x000fe200078e00ff */
[----:B------:R-:W-:Y:S01]  /*66e0*/  MOV R68, 0x6710 ;  /* 0x0000671000447802 */ /* 0x000fe20000000f00 */
[----:B------:R-:W-:Y:S02]  /*66f0*/  IMAD.MOV.U32 R72, RZ, RZ, -0x1 ;  /* 0xffffffffff487424 */ /* 0x000fe400078e00ff */
[----:B------:R-:W-:Y:S05]  /*6700*/  CALL.REL.NOINC `($__internal_279_$__cuda_sm70_shflsync_bfly_p) ;  /* 0x00004a2000007944 */ /* 0x000fea0003c00000 */
[----:B0-----:R-:W-:Y:S01]  /*6710*/  HFMA2.MMA R71, -RZ, RZ, 0, 1.847743988037109375e-06 ;  /* 0x0000001fff477435 */ /* 0x001fe200000001ff */
[----:B-1----:R-:W-:Y:S01]  /*6720*/  FADD.FTZ R67, R67, R70 ;  /* 0x0000004643437221 */ /* 0x002fe20000010000 */
[----:B------:R-:W-:Y:S01]  /*6730*/  MOV R68, 0x6770 ;  /* 0x0000677000447802 */ /* 0x000fe20000000f00 */
[----:B------:R-:W-:Y:S02]  /*6740*/  IMAD.MOV.U32 R70, RZ, RZ, 0x1 ;  /* 0x00000001ff467424 */ /* 0x000fe400078e00ff */
[----:B------:R-:W-:-:S02]  /*6750*/  IMAD.MOV.U32 R72, RZ, RZ, -0x1 ;  /* 0xffffffffff487424 */ /* 0x000fc400078e00ff */
[----:B------:R-:W-:Y:S05]  /*6760*/  CALL.REL.NOINC `($__internal_279_$__cuda_sm70_shflsync_bfly_p) ;  /* 0x000049c000007944 */ /* 0x000fea0003c00000 */
[----:B-1----:R-:W-:Y:S01]  /*6770*/  FADD.FTZ R65, R67, R70 ;  /* 0x0000004643417221 */ /* 0x002fe20000010000 */
[----:B------:R-:W-:Y:S01]  /*6780*/  MOV R70, 0x4 ;  /* 0x0000000400467802 */ /* 0x000fe20000000f00 */
[----:B0-----:R-:W-:Y:S01]  /*6790*/  IMAD.MOV.U32 R67, RZ, RZ, RZ ;  /* 0x000000ffff437224 */ /* 0x001fe200078e00ff */
[----:B------:R-:W-:Y:S01]  /*67a0*/  MOV R68, 0x67e0 ;  /* 0x000067e000447802 */ /* 0x000fe20000000f00 */
[----:B------:R-:W-:-:S02]  /*67b0*/  IMAD.MOV.U32 R71, RZ, RZ, 0x1f ;  /* 0x0000001fff477424 */ /* 0x000fc400078e00ff */
[----:B------:R-:W-:Y:S02]  /*67c0*/  IMAD.MOV.U32 R72, RZ, RZ, -0x1 ;  /* 0xffffffffff487424 */ /* 0x000fe400078e00ff */
[----:B------:R-:W-:Y:S05]  /*67d0*/  CALL.REL.NOINC `($__internal_279_$__cuda_sm70_shflsync_bfly_p) ;  /* 0x0000495000007944 */ /* 0x000fea0003c00000 */
[----:B01----:R-:W-:Y:S01]  /*67e0*/  FADD.FTZ R67, RZ, R70 ;  /* 0x00000046ff437221 */ /* 0x003fe20000010000 */
[----:B------:R-:W-:Y:S01]  /*67f0*/  HFMA2.MMA R70, -RZ, RZ, 0, 1.1920928955078125e-07 ;  /* 0x00000002ff467435 */ /* 0x000fe200000001ff */
[----:B------:R-:W-:Y:S01]  /*6800*/  IMAD.MOV.U32 R71, RZ, RZ, 0x1f ;  /* 0x0000001fff477424 */ /* 0x000fe200078e00ff */
[----:B------:R-:W-:Y:S01]  /*6810*/  MOV R68, 0x6840 ;  /* 0x0000684000447802 */ /* 0x000fe20000000f00 */
[----:B------:R-:W-:-:S03]  /*6820*/  IMAD.MOV.U32 R72, RZ, RZ, -0x1 ;  /* 0xffffffffff487424 */ /* 0x000fc600078e00ff */
[----:B------:R-:W-:Y:S05]  /*6830*/  CALL.REL.NOINC `($__internal_279_$__cuda_sm70_shflsync_bfly_p) ;  /* 0x000048f000007944 */ /* 0x000fea0003c00000 */
[----:B01----:R-:W-:Y:S01]  /*6840*/  FADD.FTZ R67, R67, R70 ;  /* 0x0000004643437221 */ /* 0x003fe20000010000 */
[----:B------:R-:W-:Y:S01]  /*6850*/  MOV R70, 0x1 ;  /* 0x0000000100467802 */ /* 0x000fe20000000f00 */
[----:B------:R-:W-:Y:S01]  /*6860*/  IMAD.MOV.U32 R71, RZ, RZ, 0x1f ;  /* 0x0000001fff477424 */ /* 0x000fe200078e00ff */
[----:B------:R-:W-:Y:S01]  /*6870*/  MOV R68, 0x68a0 ;  /* 0x000068a000447802 */ /* 0x000fe20000000f00 */
[----:B------:R-:W-:Y:S02]  /*6880*/  IMAD.MOV.U32 R72, RZ, RZ, -0x1 ;  /* 0xffffffffff487424 */ /* 0x000fe400078e00ff */
[----:B------:R-:W-:Y:S05]  /*6890*/  CALL.REL.NOINC `($__internal_279_$__cuda_sm70_shflsync_bfly_p) ;  /* 0x0000489000007944 */ /* 0x000fea0003c00000 */
[----:B-1----:R-:W-:Y:S01]  /*68a0*/  FADD.FTZ R63, R67, R70 ;  /* 0x00000046433f7221 */ /* 0x002fe20000010000 */
[----:B0-----:R-:W-:Y:S01]  /*68b0*/  HFMA2.MMA R67, -RZ, RZ, 0, 0 ;  /* 0x00000000ff437435 */ /* 0x001fe200000001ff */
[----:B------:R-:W-:Y:S01]  /*68c0*/  IMAD.MOV.U32 R70, RZ, RZ, 0x4 ;  /* 0x00000004ff467424 */ /* 0x000fe200078e00ff */
[----:B------:R-:W-:Y:S01]  /*68d0*/  MOV R72, 0xffffffff ;  /* 0xffffffff00487802 */ /* 0x000fe20000000f00 */
[----:B------:R-:W-:Y:S01]  /*68e0*/  IMAD.MOV.U32 R71, RZ, RZ, 0x1f ;  /* 0x0000001fff477424 */ /* 0x000fe200078e00ff */
[----:B------:R-:W-:-:S02]  /*68f0*/  MOV R68, 0x6910 ;  /* 0x0000691000447802 */ /* 0x000fc40000000f00 */
[----:B------:R-:W-:Y:S05]  /*6900*/  CALL.REL.NOINC `($__internal_279_$__cuda_sm70_shflsync_bfly_p) ;  /* 0x0000482000007944 */ /* 0x000fea0003c00000 */
[----:B01----:R-:W-:Y:S01]  /*6910*/  FADD.FTZ R67, RZ, R70 ;  /* 0x00000046ff437221 */ /* 0x003fe20000010000 */
[----:B------:R-:W-:Y:S01]  /*6920*/  MOV R72, 0xffffffff ;  /* 0xffffffff00487802 */ /* 0x000fe20000000f00 */
[----:B------:R-:W-:Y:S01]  /*6930*/  IMAD.MOV.U32 R70, RZ, RZ, 0x2 ;  /* 0x00000002ff467424 */ /* 0x000fe200078e00ff */
[----:B------:R-:W-:Y:S01]  /*6940*/  MOV R68, 0x6970 ;  /* 0x0000697000447802 */ /* 0x000fe20000000f00 */
[----:B------:R-:W-:-:S02]  /*6950*/  IMAD.MOV.U32 R71, RZ, RZ, 0x1f ;  /* 0x0000001fff477424 */ /* 0x000fc400078e00ff */
[----:B------:R-:W-:Y:S05]  /*6960*/  CALL.REL.NOINC `($__internal_279_$__cuda_sm70_shflsync_bfly_p) ;  /* 0x000047c000007944 */ /* 0x000fea0003c00000 */
        /* <DEDUP_REMOVED lines=1134> */
[----:B0-----:R-:W-:Y:S01]  /*b050*/  HFMA2.MMA R71, -RZ, RZ, 0, 1.847743988037109375e-06 ;  /* 0x0000001fff477435 */ /* 0x001fe200000001ff */
[----:B-1----:R-:W-:Y:S01]  /*b060*/  FADD.FTZ R67, RZ, R70 ;  /* 0x00000046ff437221 */ /* 0x002fe20000010000 */
[----:B------:R-:W-:Y:S01]  /*b070*/  MOV R68, 0xb0b0 ;  /* 0x0000b0b000447802 */ /* 0x000fe20000000f00 */
[----:B------:R-:W-:-:S02]  /*b080*/  IMAD.MOV.U32 R70, RZ, RZ, 0x2 ;  /* 0x00000002ff467424 */ /* 0x000fc400078e00ff */
[----:B------:R-:W-:Y:S02]  /*b090*/  IMAD.MOV.U32 R72, RZ, RZ, -0x1 ;  /* 0xffffffffff487424 */ /* 0x000fe400078e00ff */
[----:B------:R-:W-:Y:S05]  /*b0a0*/  CALL.REL.NOINC `($__internal_279_$__cuda_sm70_shflsync_bfly_p) ;  /* 0x0000008000007944 */ /* 0x000fea0003c00000 */
[----:B01----:R-:W-:Y:S01]  /*b0b0*/  FADD.FTZ R67, R67, R70 ;  /* 0x0000004643437221 */ /* 0x003fe20000010000 */
[----:B------:R-:W-:Y:S01]  /*b0c0*/  MOV R70, 0x1 ;  /* 0x0000000100467802 */ /* 0x000fe20000000f00 */
[----:B------:R-:W-:Y:S01]  /*b0d0*/  IMAD.MOV.U32 R71, RZ, RZ, 0x1f ;  /* 0x0000001fff477424 */ /* 0x000fe200078e00ff */
[----:B------:R-:W-:Y:S02]  /*b0e0*/  MOV R72, 0xffffffff ;  /* 0xffffffff00487802 */ /* 0x000fe40000000f00 */
[----:B------:R-:W-:Y:S02]  /*b0f0*/  MOV R68, 0xb110 ;  /* 0x0000b11000447802 */ /* 0x000fe40000000f00 */
[----:B------:R-:W-:Y:S05]  /*b100*/  CALL.REL.NOINC `($__internal_279_$__cuda_sm70_shflsync_bfly_p) ;  /* 0x0000002000007944 */ /* 0x000fea0003c00000 */
[----:B-1----:R-:W-:Y:S01]  /*b110*/  IMAD.MOV.U32 R68, RZ, RZ, R70 ;  /* 0x000000ffff447224 */ /* 0x002fe200078e0046 */
[----:B0-----:R-:W-:Y:S05]  /*b120*/  BRA `(.L_x_11706) ;  /* 0xffff7b3000007947 */ /* 0x001fea000383ffff */
        .weak           $__internal_279_$__cuda_sm70_shflsync_bfly_p
        .type           $__internal_279_$__cuda_sm70_shflsync_bfly_p,@function
        .size           $__internal_279_$__cuda_sm70_shflsync_bfly_p,(.L_x_24940 - $__internal_279_$__cuda_sm70_shflsync_bfly_p)
$__internal_279_$__cuda_sm70_shflsync_bfly_p:
[----:B------:R-:W-:Y:S01]  /*b130*/  HFMA2.MMA R69, -RZ, RZ, 0, 0 ;  /* 0x00000000ff457435 */ /* 0x000fe200000001ff */
[----:B------:R-:W-:Y:S04]  /*b140*/  WARPSYNC R72 ;  /* 0x0000004800007348 */ /* 0x000fe80003800000 */
[----:B------:R0:W1:Y:S01]  /*b150*/  SHFL.BFLY PT, R70, R67, R70, R71 ;  /* 0x0c00004643467389 */ /* 0x00006200000e0047 */
[----:B------:R-:W-:Y:S05]  /*b160*/  RET.REL.NODEC R68 `(_ZN4vllm25paged_attention_v2_kernelIfhLi256ELi32ELi128ELNS_18Fp8KVCacheDataTypeE1ELb1ELi512EEEvPfS2_PT_PKS3_PKT0_S9_ifPKiSB_iPKfiiiSD_SD_iiiii) ;  /* 0xffff4e9044007950 */ /* 0x000fea0003c3ffff */
.L_x_11707:
        /* <DEDUP_REMOVED lines=9> */
.L_x_24940:


//--------------------- .text._ZN4vllm25paged_attention_v2_kernelIfhLi192ELi32ELi128ELNS_18Fp8KVCacheDataTypeE1ELb1ELi512EEEvPfS2_PT_PKS3_PKT0_S9_ifPKiSB_iPKfiiiSD_SD_iiiii --------------------------
	.section	.text._ZN4vllm25paged_attention_v2_kernelIfhLi192ELi32ELi128ELNS_18Fp8KVCacheDataTypeE1ELb1ELi512EEEvPfS2_PT_PKS3_PKT0_S9_ifPKiSB_iPKfiiiSD_SD_iiiii,"ax",@progbits
	.sectioninfo	@"SHI_REGISTERS=67"
	.align	128
        .global         _ZN4vllm25paged_attention_v2_kernelIfhLi192ELi32ELi128ELNS_18Fp8KVCacheDataTypeE1ELb1ELi512EEEvPfS2_PT_PKS3_PKT0_S9_ifPKiSB_iPKfiiiSD_SD_iiiii
        .type           _ZN4vllm25paged_attention_v2_kernelIfhLi192ELi32ELi128ELNS_18Fp8KVCacheDataTypeE1ELb1ELi512EEEvPfS2_PT_PKS3_PKT0_S9_ifPKiSB_iPKfiiiSD_SD_iiiii,@function
        .size           _ZN4vllm25paged_attention_v2_kernelIfhLi192ELi32ELi128ELNS_18Fp8KVCacheDataTypeE1ELb1ELi512EEEvPfS2_PT_PKS3_PKT0_S9_ifPKiSB_iPKfiiiSD_SD_iiiii,(.L_x_24941 - _ZN4vllm25paged_attention_v2_kernelIfhLi192ELi32ELi128ELNS_18Fp8KVCacheDataTypeE1ELb1ELi512EEEvPfS2_PT_PKS3_PKT0_S9_ifPKiSB_iPKfiiiSD_SD_iiiii)
        .other          _ZN4vllm25paged_attention_v2_kernelIfhLi192ELi32ELi128ELNS_18Fp8KVCacheDataTypeE1ELb1ELi512EEEvPfS2_PT_PKS3_PKT0_S9_ifPKiSB_iPKfiiiSD_SD_iiiii,@"STO_CUDA_ENTRY STV_DEFAULT"
_ZN4vllm25paged_attention_v2_kernelIfhLi192ELi32ELi128ELNS_18Fp8KVCacheDataTypeE1ELb1ELi512EEEvPfS2_PT_PKS3_PKT0_S9_ifPKiSB_iPKfiiiSD_SD_iiiii:
.text._ZN4vllm25paged_attention_v2_kernelIfhLi192ELi32ELi128ELNS_18Fp8KVCacheDataTypeE1ELb1ELi512EEEvPfS2_PT_PKS3_PKT0_S9_ifPKiSB_iPKfiiiSD_SD_iiiii:
        /* <DEDUP_REMOVED lines=115> */
.L_x_11708:
[----:B------:R-:W-:-:S04]  /*0730*/  IMAD.MOV.U32 R8, RZ, RZ, c[0x0][0xc] ;  /* 0x00000300ff087624 */ /* 0x000fc800078e00ff */
[----:B0-----:R-:W-:-:S04]  /*0740*/  IMAD R8, R8, c[0x0][0x1d8], R7 ;  /* 0x0000760008087a24 */ /* 0x001fc800078e0207 */
[----:B------:R-:W-:-:S03]  /*0750*/  IMAD R9, R8, c[0x0][0x1e8], RZ ;  /* 0x00007a0008097a24 */ /* 0x000fc600078e02ff */
.L_x_11709:
        /* <DEDUP_REMOVED lines=20> */
.L_x_11713:
        /* <DEDUP_REMOVED lines=36> */
.L_x_11711:
[----:B------:R-:W-:Y:S05]  /*0ae0*/  BSYNC B7 ;  /* 0x0000000000077941 */ /* 0x000fea0003800000 */
.L_x_11710:
[----:B------:R-:W-:Y:S05]  /*0af0*/  BRA.DIV ~URZ, `(.L_x_11714) ;  /* 0x00004b627f007947 */ /* 0x000fea000b800000 */
[----:B------:R-:W-:-:S05]  /*0b00*/  IMAD.MOV.U32 R12, RZ, RZ, -0x800001 ;  /* 0xff7fffffff0c7424 */ /* 0x000fca00078e00ff */
.L_x_11752:
        /* <DEDUP_REMOVED lines=10> */
.L_x_11753:
        /* <DEDUP_REMOVED lines=35> */
.L_x_11720:
        /* <DEDUP_REMOVED lines=11> */
.L_x_11719:
[----:B------:R-:W-:Y:S05]  /*0e90*/  BSYNC B1 ;  /* 0x0000000000017941 */ /* 0x000fea0003800000 */
.L_x_11718:
        /* <DEDUP_REMOVED lines=10> */
.L_x_11723:
        /* <DEDUP_REMOVED lines=100> */
.L_x_11722:
[----:B------:R-:W-:Y:S05]  /*1580*/  BSYNC B1 ;  /* 0x0000000000017941 */ /* 0x000fea0003800000 */
.L_x_11721:
        /* <DEDUP_REMOVED lines=55> */
.L_x_11725:
[----:B------:R-:W-:Y:S05]  /*1900*/  BSYNC B1 ;  /* 0x0000000000017941 */ /* 0x000fea0003800000 */
.L_x_11724:
        /* <DEDUP_REMOVED lines=26> */
.L_x_11717:
[----:B------:R-:W-:Y:S05]  /*1ab0*/  BSYNC B0 ;  /* 0x0000000000007941 */ /* 0x000fea0003800000 */
.L_x_11716:
        /* <DEDUP_REMOVED lines=44> */
.L_x_11730:
        /* <DEDUP_REMOVED lines=8> */
.L_x_11729:
[----:B-1----:R-:W-:Y:S05]  /*1e00*/  BSYNC B1 ;  /* 0x0000000000017941 */ /* 0x002fea0003800000 */
.L_x_11728:
        /* <DEDUP_REMOVED lines=10> */
.L_x_11733:
        /* <DEDUP_REMOVED lines=52> */
.L_x_11732:
[----:B------:R-:W-:Y:S05]  /*21f0*/  BSYNC B1 ;  /* 0x0000000000017941 */ /* 0x000fea0003800000 */
.L_x_11731:
        /* <DEDUP_REMOVED lines=31> */
.L_x_11735:
[----:B------:R-:W-:Y:S05]  /*23f0*/  BSYNC B1 ;  /* 0x0000000000017941 */ /* 0x000fea0003800000 */
.L_x_11734:
        /* <DEDUP_REMOVED lines=14> */
.L_x_11727:
[----:B------:R-:W-:Y:S05]  /*24e0*/  BSYNC B0 ;  /* 0x0000000000007941 */ /* 0x000fea0003800000 */
.L_x_11726:
        /* <DEDUP_REMOVED lines=20> */
.L_x_11737:
[----:B------:R-:W-:Y:S05]  /*2630*/  BSYNC B0 ;  /* 0x0000000000007941 */ /* 0x000fea0003800000 */
.L_x_11736:
        /* <DEDUP_REMOVED lines=25> */
.L_x_11741:
        /* <DEDUP_REMOVED lines=33> */
.L_x_11739:
[----:B------:R-:W-:Y:S05]  /*29e0*/  BSYNC B6 ;  /* 0x0000000000067941 */ /* 0x000fea0003800000 */
.L_x_11738:
[----:B------:R-:W-:Y:S05]  /*29f0*/  BRA.DIV ~URZ, `(.L_x_11742) ;  /* 0x00002e827f007947 */ /* 0x000fea000b800000 */
[----:B------:R-:W-:-:S05]  /*2a00*/  MOV R3, RZ ;  /* 0x000000ff00037202 */ /* 0x000fca0000000f00 */
.L_x_11754:
        /* <DEDUP_REMOVED lines=32> */
.L_x_11755:
        /* <DEDUP_REMOVED lines=61> */
.L_x_11745:
[----:B------:R-:W-:Y:S05]  /*2fe0*/  BSYNC B0 ;  /* 0x0000000000007941 */ /* 0x000fea0003800000 */
.L_x_11744:
        /* <DEDUP_REMOVED lines=103> */
.L_x_11747:
[----:B------:R-:W-:Y:S05]  /*3660*/  BSYNC B0 ;  /* 0x0000000000007941 */ /* 0x000fea0003800000 */
.L_x_11746:
        /* <DEDUP_REMOVED lines=57> */
.L_x_11749:
[----:B------:R-:W-:Y:S05]  /*3a00*/  BSYNC B0 ;  /* 0x0000000000007941 */ /* 0x000fea0003800000 */
.L_x_11748:
        /* <DEDUP_REMOVED lines=104> */
.L_x_11751:
[----:B------:R-:W-:Y:S05]  /*4090*/  BSYNC B0 ;  /* 0x0000000000007941 */ /* 0x000fea0003800000 */
.L_x_11750:
        /* <DEDUP_REMOVED lines=309> */
.L_x_11712:
        /* <DEDUP_REMOVED lines=19> */
.L_x_11740:
        /* <DEDUP_REMOVED lines=20> */
.L_x_11714:
[----:B------:R-:W-:Y:S01]  /*5660*/  HFMA2.MMA R55, -RZ, RZ, 0, 9.5367431640625e-07 ;  /* 0x00000010ff377435 */ /* 0x000fe200000001ff */
[----:B------:R-:W-:Y:S01]  /*5670*/  IMAD.MOV.U32 R20, RZ, RZ, -0x800001 ;  /* 0xff7fffffff147424 */ /* 0x000fe200078e00ff */
[----:B------:R-:W-:Y:S01]  /*5680*/  MOV R46, 0x56c0 ;  /* 0x000056c0002e7802 */ /* 0x000fe20000000f00 */
[----:B------:R-:W-:Y:S02]  /*5690*/  IMAD.MOV.U32 R54, RZ, RZ, 0x1f ;  /* 0x0000001fff367424 */ /* 0x000fe400078e00ff */
[----:B------:R-:W-:Y:S02]  /*56a0*/  IMAD.MOV.U32 R57, RZ, RZ, -0x1 ;  /* 0xffffffffff397424 */ /* 0x000fe400078e00ff */
[----:B------:R-:W-:Y:S05]  /*56b0*/  CALL.REL.NOINC `($__internal_280_$__cuda_sm70_shflsync_bfly_p) ;  /* 0x00003ae000007944 */ /* 0x000fea0003c00000 */
[----:B-1----:R-:W-:Y:S01]  /*56c0*/  MOV R12, R54 ;  /* 0x00000036000c7202 */ /* 0x002fe20000000f00 */
[----:B0-----:R-:W-:Y:S05]  /*56d0*/  BRA `(.L_x_11752) ;  /* 0xffffb43000007947 */ /* 0x001fea000383ffff */
.L_x_11715:
[----:B------:R-:W-:Y:S01]  /*56e0*/  IMAD.MOV.U32 R55, RZ, RZ, 0x8 ;  /* 0x00000008ff377424 */ /* 0x000fe200078e00ff */
[----:B------:R-:W-:Y:S01]  /*56f0*/  MOV R57, 0xffffffff ;  /* 0xffffffff00397802 */ /* 0x000fe20000000f00 */
[----:B------:R-:W-:Y:S01]  /*5700*/  IMAD.MOV.U32 R54, RZ, RZ, 0x1f ;  /* 0x0000001fff367424 */ /* 0x000fe200078e00ff */
[----:B------:R-:W-:Y:S02]  /*5710*/  MOV R46, 0x5730 ;  /* 0x00005730002e7802 */ /* 0x000fe40000000f00 */
[----:B------:R-:W-:Y:S05]  /*5720*/  CALL.REL.NOINC `($__internal_280_$__cuda_sm70_shflsync_bfly_p) ;  /* 0x00003a7000007944 */ /* 0x000fea0003c00000 */
[----:B01----:R-:W-:Y:S01]  /*5730*/  FMNMX.FTZ R20, R20, R54, !PT ;  /* 0x0000003614147209 */ /* 0x003fe20007810000 */
[----:B------:R-:W-:Y:S01]  /*5740*/  IMAD.MOV.U32 R55, RZ, RZ, 0x4 ;  /* 0x00000004ff377424 */ /* 0x000fe200078e00ff */
[----:B------:R-:W-:Y:S01]  /*5750*/  MOV R57, 0xffffffff ;  /* 0xffffffff00397802 */ /* 0x000fe20000000f00 */
[----:B------:R-:W-:Y:S01]  /*5760*/  IMAD.MOV.U32 R54, RZ, RZ, 0x1f ;  /* 0x0000001fff367424 */ /* 0x000fe200078e00ff */
[----:B------:R-:W-:-:S02]  /*5770*/  MOV R46, 0x5790 ;  /* 0x00005790002e7802 */ /* 0x000fc40000000f00 */
[----:B------:R-:W-:Y:S05]  /*5780*/  CALL.REL.NOINC `($__internal_280_$__cuda_sm70_shflsync_bfly_p) ;  /* 0x00003a1000007944 */ /* 0x000fea0003c00000 */
[----:B01----:R-:W-:Y:S01]  /*5790*/  FMNMX.FTZ R20, R20, R54, !PT ;  /* 0x0000003614147209 */ /* 0x003fe20007810000 */
[----:B------:R-:W-:Y:S01]  /*57a0*/  IMAD.MOV.U32 R55, RZ, RZ, 0x2 ;  /* 0x00000002ff377424 */ /* 0x000fe200078e00ff */
[----:B------:R-:W-:Y:S01]  /*57b0*/  MOV R57, 0xffffffff ;  /* 0xffffffff00397802 */ /* 0x000fe20000000f00 */
[----:B------:R-:W-:Y:S01]  /*57c0*/  IMAD.MOV.U32 R54, RZ, RZ, 0x1f ;  /* 0x0000001fff367424 */ /* 0x000fe200078e00ff */
[----:B------:R-:W-:-:S02]  /*57d0*/  MOV R46, 0x57f0 ;  /* 0x000057f0002e7802 */ /* 0x000fc40000000f00 */
[----:B------:R-:W-:Y:S05]  /*57e0*/  CALL.REL.NOINC `($__internal_280_$__cuda_sm70_shflsync_bfly_p) ;  /* 0x000039b000007944 */ /* 0x000fea0003c00000 */
[----:B-1----:R-:W-:Y:S01]  /*57f0*/  FMNMX.FTZ R16, R20, R54, !PT ;  /* 0x0000003614107209 */ /* 0x002fe20007810000 */
[----:B0-----:R-:W-:Y:S01]  /*5800*/  IMAD.MOV.U32 R55, RZ, RZ, 0x1 ;  /* 0x00000001ff377424 */ /* 0x001fe200078e00ff */
[----:B------:R-:W-:Y:S01]  /*5810*/  MOV R57, 0xffffffff ;  /* 0xffffffff00397802 */ /* 0x000fe20000000f00 */
[----:B------:R-:W-:Y:S01]  /*5820*/  IMAD.MOV.U32 R54, RZ, RZ, 0x1f ;  /* 0x0000001fff367424 */ /* 0x000fe200078e00ff */
[----:B------:R-:W-:Y:S01]  /*5830*/  MOV R46, 0x5860 ;  /* 0x00005860002e7802 */ /* 0x000fe20000000f00 */
[----:B------:R-:W-:-:S02]  /*5840*/  IMAD.MOV.U32 R20, RZ, RZ, R16 ;  /* 0x000000ffff147224 */ /* 0x000fc400078e0010 */
[----:B------:R-:W-:Y:S05]  /*5850*/  CALL.REL.NOINC `($__internal_280_$__cuda_sm70_shflsync_bfly_p) ;  /* 0x0000394000007944 */ /* 0x000fea0003c00000 */
[----:B-1----:R-:W-:Y:S01]  /*5860*/  IMAD.MOV.U32 R19, RZ, RZ, R54 ;  /* 0x000000ffff137224 */ /* 0x002fe200078e0036 */
[----:B0-----:R-:W-:Y:S05]  /*5870*/  BRA `(.L_x_11753) ;  /* 0xffffb33000007947 */ /* 0x001fea000383ffff */
.L_x_11742:
[----:B------:R-:W-:Y:S01]  /*5880*/  HFMA2.MMA R20, -RZ, RZ, 0, 0 ;  /* 0x00000000ff147435 */ /* 0x000fe200000001ff */
[----:B------:R-:W-:Y:S01]  /*5890*/  IMAD.MOV.U32 R55, RZ, RZ, 0x4 ;  /* 0x00000004ff377424 */ /* 0x000fe200078e00ff */
[----:B------:R-:W-:Y:S01]  /*58a0*/  MOV R57, 0xffffffff ;  /* 0xffffffff00397802 */ /* 0x000fe20000000f00 */
[----:B------:R-:W-:Y:S01]  /*58b0*/  IMAD.MOV.U32 R54, RZ, RZ, 0x1f ;  /* 0x0000001fff367424 */ /* 0x000fe200078e00ff */
[----:B------:R-:W-:-:S02]  /*58c0*/  MOV R46, 0x58e0 ;  /* 0x000058e0002e7802 */ /* 0x000fc40000000f00 */
[----:B012---:R-:W-:Y:S05]  /*58d0*/  CALL.REL.NOINC `($__internal_280_$__cuda_sm70_shflsync_bfly_p) ;  /* 0x000038c000007944 */ /* 0x007fea0003c00000 */
[----:B-1----:R-:W-:Y:S01]  /*58e0*/  IMAD.MOV.U32 R3, RZ, RZ, R54 ;  /* 0x000000ffff037224 */ /* 0x002fe200078e0036 */
[----:B0-----:R-:W-:Y:S05]  /*58f0*/  BRA `(.L_x_11754) ;  /* 0xffffd11000007947 */ /* 0x001fea000383ffff */
.L_x_11743:
[----:B------:R-:W-:Y:S01]  /*5900*/  HFMA2.MMA R54, -RZ, RZ, 0, 1.847743988037109375e-06 ;  /* 0x0000001fff367435 */ /* 0x000fe200000001ff */
[----:B------:R-:W-:Y:S01]  /*5910*/  IMAD.MOV.U32 R55, RZ, RZ, 0x2 ;  /* 0x00000002ff377424 */ /* 0x000fe200078e00ff */
[----:B------:R-:W-:Y:S01]  /*5920*/  MOV R46, 0x5950 ;  /* 0x00005950002e7802 */ /* 0x000fe20000000f00 */
[----:B------:R-:W-:-:S03]  /*5930*/  IMAD.MOV.U32 R57, RZ, RZ, -0x1 ;  /* 0xffffffffff397424 */ /* 0x000fc600078e00ff */
[----:B012---:R-:W-:Y:S05]  /*5940*/  CALL.REL.NOINC `($__internal_280_$__cuda_sm70_shflsync_bfly_p) ;  /* 0x0000385000007944 */ /* 0x007fea0003c00000 */
[----:B01----:R-:W-:Y:S01]  /*5950*/  FADD.FTZ R20, R20, R54 ;  /* 0x0000003614147221 */ /* 0x003fe20000010000 */
[----:B------:R-:W-:Y:S01]  /*5960*/  MOV R54, 0x1f ;  /* 0x0000001f00367802 */ /* 0x000fe20000000f00 */
[----:B------:R-:W-:Y:S01]  /*5970*/  IMAD.MOV.U32 R55, RZ, RZ, 0x1 ;  /* 0x00000001ff377424 */ /* 0x000fe200078e00ff */
[----:B------:R-:W-:Y:S01]  /*5980*/  MOV R46, 0x59b0 ;  /* 0x000059b0002e7802 */ /* 0x000fe20000000f00 */
[----:B------:R-:W-:-:S02]  /*5990*/  IMAD.MOV.U32 R57, RZ, RZ, -0x1 ;  /* 0xffffffffff397424 */ /* 0x000fc400078e00ff */
[----:B------:R-:W-:Y:S05]  /*59a0*/  CALL.REL.NOINC `($__internal_280_$__cuda_sm70_shflsync_bfly_p) ;  /* 0x000037f000007944 */ /* 0x000fea0003c00000 */
[----:B0-----:R-:W-:Y:S01]  /*59b0*/  HFMA2.MMA R55, -RZ, RZ, 0, 2.384185791015625e-07 ;  /* 0x00000004ff377435 */ /* 0x001fe200000001ff */
[----:B-1----:R-:W-:Y:S01]  /*59c0*/  FADD.FTZ R53, R20, R54 ;  /* 0x0000003614357221 */ /* 0x002fe20000010000 */
[----:B------:R-:W-:Y:S01]  /*59d0*/  MOV R46, 0x5a20 ;  /* 0x00005a20002e7802 */ /* 0x000fe20000000f00 */
[----:B------:R-:W-:-:S02]  /*59e0*/  IMAD.MOV.U32 R20, RZ, RZ, RZ ;  /* 0x000000ffff147224 */ /* 0x000fc400078e00ff */
[----:B------:R-:W-:Y:S02]  /*59f0*/  IMAD.MOV.U32 R54, RZ, RZ, 0x1f ;  /* 0x0000001fff367424 */ /* 0x000fe400078e00ff */
[----:B------:R-:W-:Y:S02]  /*5a00*/  IMAD.MOV.U32 R57, RZ, RZ, -0x1 ;  /* 0xffffffffff397424 */ /* 0x000fe400078e00ff */
[----:B------:R-:W-:Y:S05]  /*5a10*/  CALL.REL.NOINC `($__internal_280_$__cuda_sm70_shflsync_bfly_p) ;  /* 0x0000378000007944 */ /* 0x000fea0003c00000 */
[----:B01----:R-:W-:Y:S01]  /*5a20*/  FADD.FTZ R20, RZ, R54 ;  /* 0x00000036ff147221 */ /* 0x003fe20000010000 */
[----:B------:R-:W-:Y:S01]  /*5a30*/  MOV R55, 0x2 ;  /* 0x0000000200377802 */ /* 0x000fe20000000f00 */
[----:B------:R-:W-:Y:S01]  /*5a40*/  IMAD.MOV.U32 R54, RZ, RZ, 0x1f ;  /* 0x0000001fff367424 */ /* 0x000fe200078e00ff */
[----:B------:R-:W-:Y:S01]  /*5a50*/  MOV R46, 0x5a80 ;  /* 0x00005a80002e7802 */ /* 0x000fe20000000f00 */
[----:B------:R-:W-:Y:S02]  /*5a60*/  IMAD.MOV.U32 R57, RZ, RZ, -0x1 ;  /* 0xffffffffff397424 */ /* 0x000fe400078e00ff */
[----:B------:R-:W-:Y:S05]  /*5a70*/  CALL.REL.NOINC `($__internal_280_$__cuda_sm70_shflsync_bfly_p) ;  /* 0x0000372000007944 */ /* 0x000fea0003c00000 */
[----:B0-----:R-:W-:Y:S01]  /*5a80*/  HFMA2.MMA R55, -RZ, RZ, 0, 5.9604644775390625e-08 ;  /* 0x00000001ff377435 */ /* 0x001fe200000001ff */
[----:B-1----:R-:W-:Y:S01]  /*5a90*/  FADD.FTZ R20, R20, R54 ;  /* 0x0000003614147221 */ /* 0x002fe20000010000 */
[----:B------:R-:W-:Y:S01]  /*5aa0*/  MOV R46, 0x5ae0 ;  /* 0x00005ae0002e7802 */ /* 0x000fe20000000f00 */
[----:B------:R-:W-:Y:S02]  /*5ab0*/  IMAD.MOV.U32 R54, RZ, RZ, 0x1f ;  /* 0x0000001fff367424 */ /* 0x000fe400078e00ff */
[----:B------:R-:W-:-:S02]  /*5ac0*/  IMAD.MOV.U32 R57, RZ, RZ, -0x1 ;  /* 0xffffffffff397424 */ /* 0x000fc400078e00ff */
[----:B------:R-:W-:Y:S05]  /*5ad0*/  CALL.REL.NOINC `($__internal_280_$__cuda_sm70_shflsync_bfly_p) ;  /* 0x000036c000007944 */ /* 0x000fea0003c00000 */
[----:B-1----:R-:W-:Y:S01]  /*5ae0*/  FADD.FTZ R52, R20, R54 ;  /* 0x0000003614347221 */ /* 0x002fe20000010000 */
[----:B0-----:R-:W-:Y:S01]  /*5af0*/  MOV R20, RZ ;  /* 0x000000ff00147202 */ /* 0x001fe20000000f00 */
[----:B------:R-:W-:Y:S01]  /*5b00*/  IMAD.MOV.U32 R55, RZ, RZ, 0x4 ;  /* 0x00000004ff377424 */ /* 0x000fe200078e00ff */
[----:B------:R-:W-:Y:S01]  /*5b10*/  MOV R57, 0xffffffff ;  /* 0xffffffff00397802 */ /* 0x000fe20000000f00 */
[----:B------:R-:W-:Y:S01]  /*5b20*/  IMAD.MOV.U32 R54, RZ, RZ, 0x1f ;  /* 0x0000001fff367424 */ /* 0x000fe200078e00ff */
[----:B------:R-:W-:-:S02]  /*5b30*/  MOV R46, 0x5b50 ;  /* 0x00005b50002e7802 */ /* 0x000fc40000000f00 */
[----:B------:R-:W-:Y:S05]  /*5b40*/  CALL.REL.NOINC `($__internal_280_$__cuda_sm70_shflsync_bfly_p) ;  /* 0x0000365000007944 */ /* 0x000fea0003c00000 */
[----:B01----:R-:W-:Y:S01]  /*5b50*/  FADD.FTZ R20, RZ, R54 ;  /* 0x00000036ff147221 */ /* 0x003fe20000010000 */
[----:B------:R-:W-:Y:S01]  /*5b60*/  MOV R57, 0xffffffff ;  /* 0xffffffff00397802 */ /* 0x000fe20000000f00 */
[----:B------:R-:W-:Y:S01]  /*5b70*/  IMAD.MOV.U32 R55, RZ, RZ, 0x2 ;  /* 0x00000002ff377424 */ /* 0x000fe200078e00ff */
[----:B------:R-:W-:Y:S01]  /*5b80*/  MOV R46, 0x5bb0 ;  /* 0x00005bb0002e7802 */ /* 0x000fe20000000f00 */
[----:B------:R-:W-:-:S02]  /*5b90*/  IMAD.MOV.U32 R54, RZ, RZ, 0x1f ;  /* 0x0000001fff367424 */ /* 0x000fc400078e00ff */
[----:B------:R-:W-:Y:S05]  /*5ba0*/  CALL.REL.NOINC `($__internal_280_$__cuda_sm70_shflsync_bfly_p) ;  /* 0x000035f000007944 */ /* 0x000fea0003c00000 */
[----:B01----:R-:W-:Y:S01]  /*5bb0*/  FADD.FTZ R20, R20, R54 ;  /* 0x0000003614147221 */ /* 0x003fe20000010000 */
[----:B------:R-:W-:Y:S01]  /*5bc0*/  MOV R57, 0xffffffff ;  /* 0xffffffff00397802 */ /* 0x000fe20000000f00 */
[----:B------:R-:W-:Y:S01]  /*5bd0*/  IMAD.MOV.U32 R55, RZ, RZ, 0x1 ;  /* 0x00000001ff377424 */ /* 0x000fe200078e00ff */
[----:B------:R-:W-:Y:S01]  /*5be0*/  MOV R46, 0x5c10 ;  /* 0x00005c10002e7802 */ /* 0x000fe20000000f00 */
[----:B------:R-:W-:-:S02]  /*5bf0*/  IMAD.MOV.U32 R54, RZ, RZ, 0x1f ;  /* 0x0000001fff367424 */ /* 0x000fc400078e00ff */
[----:B------:R-:W-:Y:S05]  /*5c00*/  CALL.REL.NOINC `($__internal_280_$__cuda_sm70_shflsync_bfly_p) ;  /* 0x0000359000007944 */ /* 0x000fea0003c00000 */
[----:B-1----:R-:W-:Y:S01]  /*5c10*/  FADD.FTZ R51, R20, R54 ;  /* 0x0000003614337221 */ /* 0x002fe20000010000 */
[----:B------:R-:W-:Y:S01]  /*5c20*/  HFMA2.MMA R54, -RZ, RZ, 0, 1.847743988037109375e-06 ;  /* 0x0000001fff367435 */ /* 0x000fe200000001ff */
[----:B0-----:R-:W-:Y:S01]  /*5c30*/  IMAD.MOV.U32 R20, RZ, RZ, RZ ;  /* 0x000000ffff147224 */ /* 0x001fe200078e00ff */
[----:B------:R-:W-:Y:S01]  /*5c40*/  MOV R46, 0x5c80 ;  /* 0x00005c80002e7802 */ /* 0x000fe20000000f00 */
[----:B------:R-:W-:-:S02]  /*5c50*/  IMAD.MOV.U32 R55, RZ, RZ, 0x4 ;  /* 0x00000004ff377424 */ /* 0x000fc400078e00ff */
        /* <DEDUP_REMOVED lines=8> */
[----:B01----:R-:W-:Y:S01]  /*5ce0*/  FADD.FTZ R20, R20, R54 ;  /* 0x0000003614147221 */ /* 0x003fe20000010000 */
[----:B------:R-:W-:Y:S01]  /*5cf0*/  HFMA2.MMA R54, -RZ, RZ, 0, 1.847743988037109375e-06 ;  /* 0x0000001fff367435 */ /* 0x000fe200000001ff */
[----:B------:R-:W-:Y:S01]  /*5d00*/  IMAD.MOV.U32 R55, RZ, RZ, 0x1 ;  /* 0x00000001ff377424 */ /* 0x000fe200078e00ff */
[----:B------:R-:W-:Y:S01]  /*5d10*/  MOV R46, 0x5d40 ;  /* 0x00005d40002e7802 */ /* 0x000fe20000000f00 */
[----:B------:R-:W-:-:S03]  /*5d20*/  IMAD.MOV.U32 R57, RZ, RZ, -0x1 ;  /* 0xffffffffff397424 */ /* 0x000fc600078e00ff */
[----:B------:R-:W-:Y:S05]  /*5d30*/  CALL.REL.NOINC `($__internal_280_$__cuda_sm70_shflsync_bfly_p) ;  /* 0x0000346000007944 */ /* 0x000fea0003c00000 */
[----:B-1----:R-:W-:Y:S01]  /*5d40*/  FADD.FTZ R50, R20, R54 ;  /* 0x0000003614327221 */ /* 0x002fe20000010000 */
[----:B0-----:R-:W-:Y:S01]  /*5d50*/  MOV R55, 0x4 ;  /* 0x0000000400377802 */ /* 0x001fe20000000f00 */
[----:B------:R-:W-:Y:S01]  /*5d60*/  IMAD.MOV.U32 R20, RZ, RZ, RZ ;  /* 0x000000ffff147224 */ /* 0x000fe200078e00ff */
[----:B------:R-:W-:Y:S01]  /*5d70*/  MOV R46, 0x5db0 ;  /* 0x00005db0002e7802 */ /* 0x000fe20000000f00 */
[----:B------:R-:W-:-:S02]  /*5d80*/  IMAD.MOV.U32 R54, RZ, RZ, 0x1f ;  /* 0x0000001fff367424 */ /* 0x000fc400078e00ff */
[----:B------:R-:W-:Y:S02]  /*5d90*/  IMAD.MOV.U32 R57, RZ, RZ, -0x1 ;  /* 0xffffffffff397424 */ /* 0x000fe400078e00ff */
[----:B------:R-:W-:Y:S05]  /*5da0*/  CALL.REL.NOINC `($__internal_280_$__cuda_sm70_shflsync_bfly_p) ;  /* 0x000033f000007944 */ /* 0x000fea0003c00000 */
[----:B0-----:R-:W-:Y:S01]  /*5db0*/  HFMA2.MMA R55, -RZ, RZ, 0, 1.1920928955078125e-07 ;  /* 0x00000002ff377435 */ /* 0x001fe200000001ff */
[----:B-1----:R-:W-:Y:S01]  /*5dc0*/  FADD.FTZ R20, RZ, R54 ;  /* 0x00000036ff147221 */ /* 0x002fe20000010000 */
[----:B------:R-:W-:Y:S01]  /*5dd0*/  MOV R46, 0x5e10 ;  /* 0x00005e10002e7802 */ /* 0x000fe20000000f00 */
[----:B------:R-:W-:Y:S02]  /*5de0*/  IMAD.MOV.U32 R54, RZ, RZ, 0x1f ;  /* 0x0000001fff367424 */ /* 0x000fe400078e00ff */
[----:B------:R-:W-:Y:S02]  /*5df0*/  IMAD.MOV.U32 R57, RZ, RZ, -0x1 ;  /* 0xffffffffff397424 */ /* 0x000fe400078e00ff */
[----:B------:R-:W-:Y:S05]  /*5e00*/  CALL.REL.NOINC `($__internal_280_$__cuda_sm70_shflsync_bfly_p) ;  /* 0x0000339000007944 */ /* 0x000fea0003c00000 */
[----:B01----:R-:W-:Y:S01]  /*5e10*/  FADD.FTZ R20, R20, R54 ;  /* 0x0000003614147221 */ /* 0x003fe20000010000 */
[----:B------:R-:W-:Y:S01]  /*5e20*/  MOV R55, 0x1 ;  /* 0x0000000100377802 */ /* 0x000fe20000000f00 */
[----:B------:R-:W-:Y:S01]  /*5e30*/  IMAD.MOV.U32 R54, RZ, RZ, 0x1f ;  /* 0x0000001fff367424 */ /* 0x000fe200078e00ff */
[----:B------:R-:W-:Y:S01]  /*5e40*/  MOV R46, 0x5e70 ;  /* 0x00005e70002e7802 */ /* 0x000fe20000000f00 */
[----:B------:R-:W-:Y:S02]  /*5e50*/  IMAD.MOV.U32 R57, RZ, RZ, -0x1 ;  /* 0xffffffffff397424 */ /* 0x000fe400078e00ff */
[----:B------:R-:W-:Y:S05]  /*5e60*/  CALL.REL.NOINC `($__internal_280_$__cuda_sm70_shflsync_bfly_p) ;  /* 0x0000333000007944 */ /* 0x000fea0003c00000 */
[----:B-1----:R-:W-:Y:S01]  /*5e70*/  FADD.FTZ R49, R20, R54 ;  /* 0x0000003614317221 */ /* 0x002fe20000010000 */
[----:B0-----:R-:W-:Y:S01]  /*5e80*/  HFMA2.MMA R20, -RZ, RZ, 0, 0 ;  /* 0x00000000ff147435 */ /* 0x001fe200000001ff */
        /* <DEDUP_REMOVED lines=815> */
[----:B-1----:R-:W-:Y:S01]  /*9180*/  IMAD.MOV.U32 R47, RZ, RZ, R54 ;  /* 0x000000ffff2f7224 */ /* 0x002fe200078e0036 */
[----:B0-----:R-:W-:Y:S05]  /*9190*/  BRA `(.L_x_11755) ;  /* 0xffff9a7000007947 */ /* 0x001fea000383ffff */
        .weak           $__internal_280_$__cuda_sm70_shflsync_bfly_p
        .type           $__internal_280_$__cuda_sm70_shflsync_bfly_p,@function
        .size           $__internal_280_$__cuda_sm70_shflsync_bfly_p,(.L_x_24941 - $__internal_280_$__cuda_sm70_shflsync_bfly_p)
$__internal_280_$__cuda_sm70_shflsync_bfly_p:
[----:B------:R-:W-:Y:S01]  /*91a0*/  HFMA2.MMA R47, -RZ, RZ, 0, 0 ;  /* 0x00000000ff2f7435 */ /* 0x000fe200000001ff */
[----:B------:R-:W-:Y:S04]  /*91b0*/  WARPSYNC R57 ;  /* 0x0000003900007348 */ /* 0x000fe80003800000 */
[----:B------:R0:W1:Y:S01]  /*91c0*/  SHFL.BFLY PT, R54, R20, R55, R54 ;  /* 0x0c00003714367389 */ /* 0x00006200000e0036 */
[----:B------:R-:W-:Y:S05]  /*91d0*/  RET.REL.NODEC R46 `(_ZN4vllm25paged_attention_v2_kernelIfhLi192ELi32ELi128ELNS_18Fp8KVCacheDataTypeE1ELb1ELi512EEEvPfS2_PT_PKS3_PKT0_S9_ifPKiSB_iPKfiiiSD_SD_iiiii) ;  /* 0xffff6e202e007950 */ /* 0x000fea0003c3ffff */
.L_x_11756:
        /* <DEDUP_REMOVED lines=10> */
.L_x_24941:


//--------------------- .text._ZN4vllm25paged_attention_v2_kernelIfhLi128ELi32ELi128ELNS_18Fp8KVCacheDataTypeE1ELb1ELi512EEEvPfS2_PT_PKS3_PKT0_S9_ifPKiSB_iPKfiiiSD_SD_iiiii --------------------------
	.section	.text._ZN4vllm25paged_attention_v2_kernelIfhLi128ELi32ELi128ELNS_18Fp8KVCacheDataTypeE1ELb1ELi512EEEvPfS2_PT_PKS3_PKT0_S9_ifPKiSB_iPKfiiiSD_SD_iiiii,"ax",@progbits
	.sectioninfo	@"SHI_REGISTERS=60"
	.align	128
        .global         _ZN4vllm25paged_attention_v2_kernelIfhLi128ELi32ELi128ELNS_18Fp8KVCacheDataTypeE1ELb1ELi512EEEvPfS2_PT_PKS3_PKT0_S9_ifPKiSB_iPKfiiiSD_SD_iiiii
        .type           _ZN4vllm25paged_attention_v2_kernelIfhLi128ELi32ELi128ELNS_18Fp8KVCacheDataTypeE1ELb1ELi512EEEvPfS2_PT_PKS3_PKT0_S9_ifPKiSB_iPKfiiiSD_SD_iiiii,@function
        .size           _ZN4vllm25paged_attention_v2_kernelIfhLi128ELi32ELi128ELNS_18Fp8KVCacheDataTypeE1ELb1ELi512EEEvPfS2_PT_PKS3_PKT0_S9_ifPKiSB_iPKfiiiSD_SD_iiiii,(.L_x_24942 - _ZN4vllm25paged_attention_v2_kernelIfhLi128ELi32ELi128ELNS_18Fp8KVCacheDataTypeE1ELb1ELi512EEEvPfS2_PT_PKS3_PKT0_S9_ifPKiSB_iPKfiiiSD_SD_iiiii)
        .other          _ZN4vllm25paged_attention_v2_kernelIfhLi128ELi32ELi128ELNS_18Fp8KVCacheDataTypeE1ELb1ELi512EEEvPfS2_PT_PKS3_PKT0_S9_ifPKiSB_iPKfiiiSD_SD_iiiii,@"STO_CUDA_ENTRY STV_DEFAULT"
_ZN4vllm25paged_attention_v2_kernelIfhLi128ELi32ELi128ELNS_18Fp8KVCacheDataTypeE1ELb1ELi512EEEvPfS2_PT_PKS3_PKT0_S9_ifPKiSB_iPKfiiiSD_SD_iiiii:
.text._ZN4vllm25paged_attention_v2_kernelIfhLi128ELi32ELi128ELNS_18Fp8KVCacheDataTypeE1ELb1ELi512EEEvPfS2_PT_PKS3_PKT0_S9_ifPKiSB_iPKfiiiSD_SD_iiiii:
        /* <DEDUP_REMOVED lines=113> */
.L_x_11757:
[----:B-1----:R-:W-:-:S04]  /*0710*/  IMAD.MOV.U32 R13, RZ, RZ, c[0x0][0xc] ;  /* 0x00000300ff0d7624 */ /* 0x002fc800078e00ff */
[----:B------:R-:W-:-:S04]  /*0720*/  IMAD R13, R13, c[0x0][0x1d8], R4 ;  /* 0x000076000d0d7a24 */ /* 0x000fc800078e0204 */
[----:B------:R-:W-:-:S03]  /*0730*/  IMAD R13, R13, c[0x0][0x1e8], RZ ;  /* 0x00007a000d0d7a24 */ /* 0x000fc600078e02ff */
.L_x_11758:
        /* <DEDUP_REMOVED lines=20> */
.L_x_11762:
        /* <DEDUP_REMOVED lines=36> */
.L_x_11760:
[----:B------:R-:W-:Y:S05]  /*0ac0*/  BSYNC B7 ;  /* 0x0000000000077941 */ /* 0x000fea0003800000 */
.L_x_11759:
[----:B------:R-:W-:Y:S05]  /*0ad0*/  BRA.DIV ~URZ, `(.L_x_11763) ;  /* 0x00003e927f007947 */ /* 0x000fea000b800000 */
[----:B------:R-:W-:-:S05]  /*0ae0*/  IMAD.MOV.U32 R15, RZ, RZ, -0x800001 ;  /* 0xff7fffffff0f7424 */ /* 0x000fca00078e00ff */
.L_x_11801:
        /* <DEDUP_REMOVED lines=10> */
.L_x_11802:
        /* <DEDUP_REMOVED lines=35> */
.L_x_11769:
        /* <DEDUP_REMOVED lines=11> */
.L_x_11768:
[----:B------:R-:W-:Y:S05]  /*0e70*/  BSYNC B1 ;  /* 0x0000000000017941 */ /* 0x000fea0003800000 */
.L_x_11767:
        /* <DEDUP_REMOVED lines=10> */
.L_x_11772:
        /* <DEDUP_REMOVED lines=100> */
.L_x_11771:
[----:B------:R-:W-:Y:S05]  /*1560*/  BSYNC B1 ;  /* 0x0000000000017941 */ /* 0x000fea0003800000 */
.L_x_11770:
        /* <DEDUP_REMOVED lines=55> */
.L_x_11774:
[----:B------:R-:W-:Y:S05]  /*18e0*/  BSYNC B1 ;  /* 0x0000000000017941 */ /* 0x000fea0003800000 */
.L_x_11773:
        /* <DEDUP_REMOVED lines=26> */
.L_x_11766:
[----:B------:R-:W-:Y:S05]  /*1a90*/  BSYNC B0 ;  /* 0x0000000000007941 */ /* 0x000fea0003800000 */
.L_x_11765:
        /* <DEDUP_REMOVED lines=44> */
.L_x_11779:
        /* <DEDUP_REMOVED lines=8> */
.L_x_11778:
[----:B0-----:R-:W-:Y:S05]  /*1de0*/  BSYNC B1 ;  /* 0x0000000000017941 */ /* 0x001fea0003800000 */
.L_x_11777:
        /* <DEDUP_REMOVED lines=10> */
.L_x_11782:
        /* <DEDUP_REMOVED lines=52> */
.L_x_11781:
[----:B------:R-:W-:Y:S05]  /*21d0*/  BSYNC B1 ;  /* 0x0000000000017941 */ /* 0x000fea0003800000 */
.L_x_11780:
        /* <DEDUP_REMOVED lines=31> */
.L_x_11784:
[----:B------:R-:W-:Y:S05]  /*23d0*/  BSYNC B1 ;  /* 0x0000000000017941 */ /* 0x000fea0003800000 */
.L_x_11783:
        /* <DEDUP_REMOVED lines=14> */
.L_x_11776:
[----:B------:R-:W-:Y:S05]  /*24c0*/  BSYNC B0 ;  /* 0x0000000000007941 */ /* 0x000fea0003800000 */
.L_x_11775:
        /* <DEDUP_REMOVED lines=20> */
.L_x_11786:
[----:B------:R-:W-:Y:S05]  /*2610*/  BSYNC B0 ;  /* 0x0000000000007941 */ /* 0x000fea0003800000 */
.L_x_11785:
        /* <DEDUP_REMOVED lines=25> */
.L_x_11790:
        /* <DEDUP_REMOVED lines=33> */
.L_x_11788:
[----:B------:R-:W-:Y:S05]  /*29c0*/  BSYNC B6 ;  /* 0x0000000000067941 */ /* 0x000fea0003800000 */
.L_x_11787:
[----:B------:R-:W-:Y:S05]  /*29d0*/  BRA.DIV ~URZ, `(.L_x_11791) ;  /* 0x000021b27f007947 */ /* 0x000fea000b800000 */
[----:B0-----:R-:W-:-:S04]  /*29e0*/  IMAD.MOV.U32 R7, RZ, RZ, RZ ;  /* 0x000000ffff077224 */ /* 0x001fc800078e00ff */
.L_x_11803:
        /* <DEDUP_REMOVED lines=23> */
.L_x_11804:
        /* <DEDUP_REMOVED lines=45> */
.L_x_11794:
[----:B------:R-:W-:Y:S05]  /*2e30*/  BSYNC B0 ;  /* 0x0000000000007941 */ /* 0x000fea0003800000 */
.L_x_11793:
        /* <DEDUP_REMOVED lines=71> */
.L_x_11796:
[----:B------:R-:W-:Y:S05]  /*32b0*/  BSYNC B0 ;  /* 0x0000000000007941 */ /* 0x000fea0003800000 */
.L_x_11795:
        /* <DEDUP_REMOVED lines=41> */
.L_x_11798:
[----:B------:R-:W-:Y:S05]  /*3550*/  BSYNC B0 ;  /* 0x0000000000007941 */ /* 0x000fea0003800000 */
.L_x_11797:
        /* <DEDUP_REMOVED lines=72> */
.L_x_11800:
[----:B------:R-:W-:Y:S05]  /*39e0*/  BSYNC B0 ;  /* 0x0000000000007941 */ /* 0x000fea0003800000 */
.L_x_11799:
        /* <DEDUP_REMOVED lines=209> */
.L_x_11761:
        /* <DEDUP_REMOVED lines=19> */
.L_x_11789:
        /* <DEDUP_REMOVED lines=20> */
.L_x_11763:
[----:B------:R-:W-:Y:S01]  /*4970*/  HFMA2.MMA R42, -RZ, RZ, 0, 9.5367431640625e-07 ;  /* 0x00000010ff2a7435 */ /* 0x000fe200000001ff */
[----:B------:R-:W-:Y:S01]  /*4980*/  IMAD.MOV.U32 R19, RZ, RZ, -0x800001 ;  /* 0xff7fffffff137424 */ /* 0x000fe200078e00ff */
[----:B------:R-:W-:Y:S01]  /*4990*/  MOV R40, 0x49d0 ;  /* 0x000049d000287802 */ /* 0x000fe20000000f00 */
[----:B------:R-:W-:Y:S02]  /*49a0*/  IMAD.MOV.U32 R39, RZ, RZ, 0x1f ;  /* 0x0000001fff277424 */ /* 0x000fe400078e00ff */
[----:B------:R-:W-:Y:S02]  /*49b0*/  IMAD.MOV.U32 R44, RZ, RZ, -0x1 ;  /* 0xffffffffff2c7424 */ /* 0x000fe400078e00ff */
[----:B------:R-:W-:Y:S05]  /*49c0*/  CALL.REL.NOINC `($__internal_281_$__cuda_sm70_shflsync_bfly_p) ;  /* 0x000027e000007944 */ /* 0x000fea0003c00000 */
[----:B-1----:R-:W-:Y:S01]  /*49d0*/  MOV R15, R39 ;  /* 0x00000027000f7202 */ /* 0x002fe20000000f00 */
[----:B0-----:R-:W-:Y:S05]  /*49e0*/  BRA `(.L_x_11801) ;  /* 0xffffc10000007947 */ /* 0x001fea000383ffff */
.L_x_11764:
[----:B------:R-:W-:Y:S01]  /*49f0*/  IMAD.MOV.U32 R42, RZ, RZ, 0x8 ;  /* 0x00000008ff2a7424 */ /* 0x000fe200078e00ff */
[----:B------:R-:W-:Y:S01]  /*4a00*/  MOV R44, 0xffffffff ;  /* 0xffffffff002c7802 */ /* 0x000fe20000000f00 */
[----:B------:R-:W-:Y:S01]  /*4a10*/  IMAD.MOV.U32 R39, RZ, RZ, 0x1f ;  /* 0x0000001fff277424 */ /* 0x000fe200078e00ff */
[----:B------:R-:W-:Y:S02]  /*4a20*/  MOV R40, 0x4a40 ;  /* 0x00004a4000287802 */ /* 0x000fe40000000f00 */
[----:B------:R-:W-:Y:S05]  /*4a30*/  CALL.REL.NOINC `($__internal_281_$__cuda_sm70_shflsync_bfly_p) ;  /* 0x0000277000007944 */ /* 0x000fea0003c00000 */
[----:B01----:R-:W-:Y:S01]  /*4a40*/  FMNMX.FTZ R19, R19, R39, !PT ;  /* 0x0000002713137209 */ /* 0x003fe20007810000 */
[----:B------:R-:W-:Y:S01]  /*4a50*/  IMAD.MOV.U32 R42, RZ, RZ, 0x4 ;  /* 0x00000004ff2a7424 */ /* 0x000fe200078e00ff */
[----:B------:R-:W-:Y:S01]  /*4a60*/  MOV R44, 0xffffffff ;  /* 0xffffffff002c7802 */ /* 0x000fe20000000f00 */
[----:B------:R-:W-:Y:S01]  /*4a70*/  IMAD.MOV.U32 R39, RZ, RZ, 0x1f ;  /* 0x0000001fff277424 */ /* 0x000fe200078e00ff */
[----:B------:R-:W-:-:S02]  /*4a80*/  MOV R40, 0x4aa0 ;  /* 0x00004aa000287802 */ /* 0x000fc40000000f00 */
[----:B------:R-:W-:Y:S05]  /*4a90*/  CALL.REL.NOINC `($__internal_281_$__cuda_sm70_shflsync_bfly_p) ;  /* 0x0000271000007944 */ /* 0x000fea0003c00000 */
[----:B01----:R-:W-:Y:S01]  /*4aa0*/  FMNMX.FTZ R19, R19, R39, !PT ;  /* 0x0000002713137209 */ /* 0x003fe20007810000 */
[----:B------:R-:W-:Y:S01]  /*4ab0*/  IMAD.MOV.U32 R42, RZ, RZ, 0x2 ;  /* 0x00000002ff2a7424 */ /* 0x000fe200078e00ff */
[----:B------:R-:W-:Y:S01]  /*4ac0*/  MOV R44, 0xffffffff ;  /* 0xffffffff002c7802 */ /* 0x000fe20000000f00 */
[----:B------:R-:W-:Y:S01]  /*4ad0*/  IMAD.MOV.U32 R39, RZ, RZ, 0x1f ;  /* 0x0000001fff277424 */ /* 0x000fe200078e00ff */
[----:B------:R-:W-:-:S02]  /*4ae0*/  MOV R40, 0x4b00 ;  /* 0x00004b0000287802 */ /* 0x000fc40000000f00 */
[----:B------:R-:W-:Y:S05]  /*4af0*/  CALL.REL.NOINC `($__internal_281_$__cuda_sm70_shflsync_bfly_p) ;  /* 0x000026b000007944 */ /* 0x000fea0003c00000 */
[----:B-1----:R-:W-:Y:S01]  /*4b00*/  FMNMX.FTZ R17, R19, R39, !PT ;  /* 0x0000002713117209 */ /* 0x002fe20007810000 */
[----:B0-----:R-:W-:Y:S01]  /*4b10*/  IMAD.MOV.U32 R42, RZ, RZ, 0x1 ;  /* 0x00000001ff2a7424 */ /* 0x001fe200078e00ff */
[----:B------:R-:W-:Y:S01]  /*4b20*/  MOV R44, 0xffffffff ;  /* 0xffffffff002c7802 */ /* 0x000fe20000000f00 */
[----:B------:R-:W-:Y:S01]  /*4b30*/  IMAD.MOV.U32 R39, RZ, RZ, 0x1f ;  /* 0x0000001fff277424 */ /* 0x000fe200078e00ff */
[----:B------:R-:W-:Y:S01]  /*4b40*/  MOV R40, 0x4b70 ;  /* 0x00004b7000287802 */ /* 0x000fe20000000f00 */
[----:B------:R-:W-:-:S02]  /*4b50*/  IMAD.MOV.U32 R19, RZ, RZ, R17 ;  /* 0x000000ffff137224 */ /* 0x000fc400078e0011 */
[----:B------:R-:W-:Y:S05]  /*4b60*/  CALL.REL.NOINC `($__internal_281_$__cuda_sm70_shflsync_bfly_p) ;  /* 0x0000264000007944 */ /* 0x000fea0003c00000 */
[----:B-1----:R-:W-:Y:S01]  /*4b70*/  IMAD.MOV.U32 R20, RZ, RZ, R39 ;  /* 0x000000ffff147224 */ /* 0x002fe200078e0027 */
[----:B0-----:R-:W-:Y:S05]  /*4b80*/  BRA `(.L_x_11802) ;  /* 0xffffc00000007947 */ /* 0x001fea000383ffff */
.L_x_11791:
[----:B0-----:R-:W-:Y:S01]  /*4b90*/  HFMA2.MMA R19, -RZ, RZ, 0, 0 ;  /* 0x00000000ff137435 */ /* 0x001fe200000001ff */
[----:B------:R-:W-:Y:S01]  /*4ba0*/  IMAD.MOV.U32 R42, RZ, RZ, 0x4 ;  /* 0x00000004ff2a7424 */ /* 0x000fe200078e00ff */
[----:B------:R-:W-:Y:S01]  /*4bb0*/  MOV R44, 0xffffffff ;  /* 0xffffffff002c7802 */ /* 0x000fe20000000f00 */
[----:B-1----:R-:W-:Y:S01]  /*4bc0*/  IMAD.MOV.U32 R39, RZ, RZ, 0x1f ;  /* 0x0000001fff277424 */ /* 0x002fe200078e00ff */
[----:B------:R-:W-:-:S02]  /*4bd0*/  MOV R40, 0x4bf0 ;  /* 0x00004bf000287802 */ /* 0x000fc40000000f00 */
[----:B------:R-:W-:Y:S05]  /*4be0*/  CALL.REL.NOINC `($__internal_281_$__cuda_sm70_shflsync_bfly_p) ;  /* 0x000025c000007944 */ /* 0x000fea0003c00000 */
[----:B-1----:R-:W-:Y:S01]  /*4bf0*/  IMAD.MOV.U32 R7, RZ, RZ, R39 ;  /* 0x000000ffff077224 */ /* 0x002fe200078e0027 */
[----:B0-----:R-:W-:Y:S05]  /*4c00*/  BRA `(.L_x_11803) ;  /* 0xffffdde000007947 */ /* 0x001fea000383ffff */
.L_x_11792:
[----:B-1----:R-:W-:Y:S01]  /*4c10*/  HFMA2.MMA R39, -RZ, RZ, 0, 1.847743988037109375e-06 ;  /* 0x0000001fff277435 */ /* 0x002fe200000001ff */
[----:B------:R-:W-:Y:S01]  /*4c20*/  IMAD.MOV.U32 R42, RZ, RZ, 0x2 ;  /* 0x00000002ff2a7424 */ /* 0x000fe200078e00ff */
[----:B------:R-:W-:Y:S01]  /*4c30*/  MOV R40, 0x4c60 ;  /* 0x00004c6000287802 */ /* 0x000fe20000000f00 */
[----:B------:R-:W-:-:S03]  /*4c40*/  IMAD.MOV.U32 R44, RZ, RZ, -0x1 ;  /* 0xffffffffff2c7424 */ /* 0x000fc600078e00ff */
[----:B------:R-:W-:Y:S05]  /*4c50*/  CALL.REL.NOINC `($__internal_281_$__cuda_sm70_shflsync_bfly_p) ;  /* 0x0000255000007944 */ /* 0x000fea0003c00000 */
[----:B01----:R-:W-:Y:S01]  /*4c60*/  FADD.FTZ R19, R19, R39 ;  /* 0x0000002713137221 */ /* 0x003fe20000010000 */
[----:B------:R-:W-:Y:S01]  /*4c70*/  MOV R39, 0x1f ;  /* 0x0000001f00277802 */ /* 0x000fe20000000f00 */
[----:B------:R-:W-:Y:S01]  /*4c80*/  IMAD.MOV.U32 R42, RZ, RZ, 0x1 ;  /* 0x00000001ff2a7424 */ /* 0x000fe200078e00ff */
[----:B------:R-:W-:Y:S01]  /*4c90*/  MOV R40, 0x4cc0 ;  /* 0x00004cc000287802 */ /* 0x000fe20000000f00 */
[----:B------:R-:W-:-:S02]  /*4ca0*/  IMAD.MOV.U32 R44, RZ, RZ, -0x1 ;  /* 0xffffffffff2c7424 */ /* 0x000fc400078e00ff */
[----:B------:R-:W-:Y:S05]  /*4cb0*/  CALL.REL.NOINC `($__internal_281_$__cuda_sm70_shflsync_bfly_p) ;  /* 0x000024f000007944 */ /* 0x000fea0003c00000 */
[----:B0-----:R-:W-:Y:S01]  /*4cc0*/  HFMA2.MMA R42, -RZ, RZ, 0, 2.384185791015625e-07 ;  /* 0x00000004ff2a7435 */ /* 0x001fe200000001ff */
[----:B-1----:R-:W-:Y:S01]  /*4cd0*/  FADD.FTZ R38, R19, R39 ;  /* 0x0000002713267221 */ /* 0x002fe20000010000 */
[----:B------:R-:W-:Y:S01]  /*4ce0*/  MOV R40, 0x4d30 ;  /* 0x00004d3000287802 */ /* 0x000fe20000000f00 */
[----:B------:R-:W-:-:S02]  /*4cf0*/  IMAD.MOV.U32 R19, RZ, RZ, RZ ;  /* 0x000000ffff137224 */ /* 0x000fc400078e00ff */
[----:B------:R-:W-:Y:S02]  /*4d00*/  IMAD.MOV.U32 R39, RZ, RZ, 0x1f ;  /* 0x0000001fff277424 */ /* 0x000fe400078e00ff */
[----:B------:R-:W-:Y:S02]  /*4d10*/  IMAD.MOV.U32 R44, RZ, RZ, -0x1 ;  /* 0xffffffffff2c7424 */ /* 0x000fe400078e00ff */
[----:B------:R-:W-:Y:S05]  /*4d20*/  CALL.REL.NOINC `($__internal_281_$__cuda_sm70_shflsync_bfly_p) ;  /* 0x0000248000007944 */ /* 0x000fea0003c00000 */
[----:B01----:R-:W-:Y:S01]  /*4d30*/  FADD.FTZ R19, RZ, R39 ;  /* 0x00000027ff137221 */ /* 0x003fe20000010000 */
[----:B------:R-:W-:Y:S01]  /*4d40*/  MOV R42, 0x2 ;  /* 0x00000002002a7802 */ /* 0x000fe20000000f00 */
[----:B------:R-:W-:Y:S01]  /*4d50*/  IMAD.MOV.U32 R39, RZ, RZ, 0x1f ;  /* 0x0000001fff277424 */ /* 0x000fe200078e00ff */
[----:B------:R-:W-:Y:S01]  /*4d60*/  MOV R40, 0x4d90 ;  /* 0x00004d9000287802 */ /* 0x000fe20000000f00 */
[----:B------:R-:W-:Y:S02]  /*4d70*/  IMAD.MOV.U32 R44, RZ, RZ, -0x1 ;  /* 0xffffffffff2c7424 */ /* 0x000fe400078e00ff */
[----:B------:R-:W-:Y:S05]  /*4d80*/  CALL.REL.NOINC `($__internal_281_$__cuda_sm70_shflsync_bfly_p) ;  /* 0x0000242000007944 */ /* 0x000fea0003c00000 */
[----:B0-----:R-:W-:Y:S01]  /*4d90*/  HFMA2.MMA R42, -RZ, RZ, 0, 5.9604644775390625e-08 ;  /* 0x00000001ff2a7435 */ /* 0x001fe200000001ff */
[----:B-1----:R-:W-:Y:S01]  /*4da0*/  FADD.FTZ R19, R19, R39 ;  /* 0x0000002713137221 */ /* 0x002fe20000010000 */
[----:B------:R-:W-:Y:S01]  /*4db0*/  MOV R40, 0x4df0 ;  /* 0x00004df000287802 */ /* 0x000fe20000000f00 */
[----:B------:R-:W-:Y:S02]  /*4dc0*/  IMAD.MOV.U32 R39, RZ, RZ, 0x1f ;  /* 0x0000001fff277424 */ /* 0x000fe400078e00ff */
[----:B------:R-:W-:-:S02]  /*4dd0*/  IMAD.MOV.U32 R44, RZ, RZ, -0x1 ;  /* 0xffffffffff2c7424 */ /* 0x000fc400078e00ff */
[----:B------:R-:W-:Y:S05]  /*4de0*/  CALL.REL.NOINC `($__internal_281_$__cuda_sm70_shflsync_bfly_p) ;  /* 0x000023c000007944 */ /* 0x000fea0003c00000 */
[----:B-1----:R-:W-:Y:S01]  /*4df0*/  FADD.FTZ R37, R19, R39 ;  /* 0x0000002713257221 */ /* 0x002fe20000010000 */
[----:B0-----:R-:W-:Y:S01]  /*4e00*/  MOV R19, RZ ;  /* 0x000000ff00137202 */ /* 0x001fe20000000f00 */
[----:B------:R-:W-:Y:S01]  /*4e10*/  IMAD.MOV.U32 R42, RZ, RZ, 0x4 ;  /* 0x00000004ff2a7424 */ /* 0x000fe200078e00ff */
[----:B------:R-:W-:Y:S01]  /*4e20*/  MOV R44, 0xffffffff ;  /* 0xffffffff002c7802 */ /* 0x000fe20000000f00 */
[----:B------:R-:W-:Y:S01]  /*4e30*/  IMAD.MOV.U32 R39, RZ, RZ, 0x1f ;  /* 0x0000001fff277424 */ /* 0x000fe200078e00ff */
[----:B------:R-:W-:-:S02]  /*4e40*/  MOV R40, 0x4e60 ;  /* 0x00004e6000287802 */ /* 0x000fc40000000f00 */
[----:B------:R-:W-:Y:S05]  /*4e50*/  CALL.REL.NOINC `($__internal_281_$__cuda_sm70_shflsync_bfly_p) ;  /* 0x0000235000007944 */ /* 0x000fea0003c00000 */
[----:B01----:R-:W-:Y:S01]  /*4e60*/  FADD.FTZ R19, RZ, R39 ;  /* 0x00000027ff137221 */ /* 0x003fe20000010000 */
[----:B------:R-:W-:Y:S01]  /*4e70*/  MOV R44, 0xffffffff ;  /* 0xffffffff002c7802 */ /* 0x000fe20000000f00 */
[----:B------:R-:W-:Y:S01]  /*4e80*/  IMAD.MOV.U32 R42, RZ, RZ, 0x2 ;  /* 0x00000002ff2a7424 */ /* 0x000fe200078e00ff */
[----:B------:R-:W-:Y:S01]  /*4e90*/  MOV R40, 0x4ec0 ;  /* 0x00004ec000287802 */ /* 0x000fe20000000f00 */
[----:B------:R-:W-:-:S02]  /*4ea0*/  IMAD.MOV.U32 R39, RZ, RZ, 0x1f ;  /* 0x0000001fff277424 */ /* 0x000fc400078e00ff */
[----:B------:R-:W-:Y:S05]  /*4eb0*/  CALL.REL.NOINC `($__internal_281_$__cuda_sm70_shflsync_bfly_p) ;  /* 0x000022f000007944 */ /* 0x000fea0003c00000 */
[----:B01----:R-:W-:Y:S01]  /*4ec0*/  FADD.FTZ R19, R19, R39 ;  /* 0x0000002713137221 */ /* 0x003fe20000010000 */
[----:B------:R-:W-:Y:S01]  /*4ed0*/  MOV R44, 0xffffffff ;  /* 0xffffffff002c7802 */ /* 0x000fe20000000f00 */
[----:B------:R-:W-:Y:S01]  /*4ee0*/  IMAD.MOV.U32 R42, RZ, RZ, 0x1 ;  /* 0x00000001ff2a7424 */ /* 0x000fe200078e00ff */
[----:B------:R-:W-:Y:S01]  /*4ef0*/  MOV R40, 0x4f20 ;  /* 0x00004f2000287802 */ /* 0x000fe20000000f00 */
[----:B------:R-:W-:-:S02]  /*4f00*/  IMAD.MOV.U32 R39, RZ, RZ, 0x1f ;  /* 0x0000001fff277424 */ /* 0x000fc400078e00ff */
[----:B------:R-:W-:Y:S05]  /*4f10*/  CALL.REL.NOINC `($__internal_281_$__cuda_sm70_shflsync_bfly_p) ;  /* 0x0000229000007944 */ /* 0x000fea0003c00000 */
[----:B-1----:R-:W-:Y:S01]  /*4f20*/  FADD.FTZ R36, R19, R39 ;  /* 0x0000002713247221 */ /* 0x002fe20000010000 */
[----:B------:R-:W-:Y:S01]  /*4f30*/  HFMA2.MMA R39, -RZ, RZ, 0, 1.847743988037109375e-06 ;  /* 0x0000001fff277435 */ /* 0x000fe200000001ff */
[----:B0-----:R-:W-:Y:S01]  /*4f40*/  IMAD.MOV.U32 R19, RZ, RZ, RZ ;  /* 0x000000ffff137224 */ /* 0x001fe200078e00ff */
[----:B------:R-:W-:Y:S01]  /*4f50*/  MOV R40, 0x4f90 ;  /* 0x00004f9000287802 */ /* 0x000fe20000000f00 */
[----:B------:R-:W-:-:S02]  /*4f60*/  IMAD.MOV.U32 R42, RZ, RZ, 0x4 ;  /* 0x00000004ff2a7424 */ /* 0x000fc400078e00ff */
        /* <DEDUP_REMOVED lines=8> */
[----:B01----:R-:W-:Y:S01]  /*4ff0*/  FADD.FTZ R19, R19, R39 ;  /* 0x0000002713137221 */ /* 0x003fe20000010000 */
[----:B------:R-:W-:Y:S01]  /*5000*/  HFMA2.MMA R39, -RZ, RZ, 0, 1.847743988037109375e-06 ;  /* 0x0000001fff277435 */ /* 0x000fe200000001ff */
[----:B------:R-:W-:Y:S01]  /*5010*/  IMAD.MOV.U32 R42, RZ, RZ, 0x1 ;  /* 0x00000001ff2a7424 */ /* 0x000fe200078e00ff */
[----:B------:R-:W-:Y:S01]  /*5020*/  MOV R40, 0x5050 ;  /* 0x0000505000287802 */ /* 0x000fe20000000f00 */
[----:B------:R-:W-:-:S03]  /*5030*/  IMAD.MOV.U32 R44, RZ, RZ, -0x1 ;  /* 0xffffffffff2c7424 */ /* 0x000fc600078e00ff */
[----:B------:R-:W-:Y:S05]  /*5040*/  CALL.REL.NOINC `($__internal_281_$__cuda_sm70_shflsync_bfly_p) ;  /* 0x0000216000007944 */ /* 0x000fea0003c00000 */
[----:B-1----:R-:W-:Y:S01]  /*5050*/  FADD.FTZ R35, R19, R39 ;  /* 0x0000002713237221 */ /* 0x002fe20000010000 */
[----:B0-----:R-:W-:Y:S01]  /*5060*/  MOV R42, 0x4 ;  /* 0x00000004002a7802 */ /* 0x001fe20000000f00 */
[----:B------:R-:W-:Y:S01]  /*5070*/  IMAD.MOV.U32 R19, RZ, RZ, RZ ;  /* 0x000000ffff137224 */ /* 0x000fe200078e00ff */
[----:B------:R-:W-:Y:S01]  /*5080*/  MOV R40, 0x50c0 ;  /* 0x000050c000287802 */ /* 0x000fe20000000f00 */
[----:B------:R-:W-:-:S02]  /*5090*/  IMAD.MOV.U32 R39, RZ, RZ, 0x1f ;  /* 0x0000001fff277424 */ /* 0x000fc400078e00ff */
[----:B------:R-:W-:Y:S02]  /*50a0*/  IMAD.MOV.U32 R44, RZ, RZ, -0x1 ;  /* 0xffffffffff2c7424 */ /* 0x000fe400078e00ff */
[----:B------:R-:W-:Y:S05]  /*50b0*/  CALL.REL.NOINC `($__internal_281_$__cuda_sm70_shflsync_bfly_p) ;  /* 0x000020f000007944 */ /* 0x000fea0003c00000 */
[----:B0-----:R-:W-:Y:S01]  /*50c0*/  HFMA2.MMA R42, -RZ, RZ, 0, 1.1920928955078125e-07 ;  /* 0x00000002ff2a7435 */ /* 0x001fe200000001ff */
[----:B-1----:R-:W-:Y:S01]  /*50d0*/  FADD.FTZ R19, RZ, R39 ;  /* 0x00000027ff137221 */ /* 0x002fe20000010000 */
[----:B------:R-:W-:Y:S01]  /*50e0*/  MOV R40, 0x5120 ;  /* 0x0000512000287802 */ /* 0x000fe20000000f00 */
[----:B------:R-:W-:Y:S02]  /*50f0*/  IMAD.MOV.U32 R39, RZ, RZ, 0x1f ;  /* 0x0000001fff277424 */ /* 0x000fe400078e00ff */
[----:B------:R-:W-:Y:S02]  /*5100*/  IMAD.MOV.U32 R44, RZ, RZ, -0x1 ;  /* 0xffffffffff2c7424 */ /* 0x000fe400078e00ff */
[----:B------:R-:W-:Y:S05]  /*5110*/  CALL.REL.NOINC `($__internal_281_$__cuda_sm70_shflsync_bfly_p) ;  /* 0x0000209000007944 */ /* 0x000fea0003c00000 */
[----:B01----:R-:W-:Y:S01]  /*5120*/  FADD.FTZ R19, R19, R39 ;  /* 0x0000002713137221 */ /* 0x003fe20000010000 */
[----:B------:R-:W-:Y:S01]  /*5130*/  MOV R42, 0x1 ;  /* 0x00000001002a7802 */ /* 0x000fe20000000f00 */
[----:B------:R-:W-:Y:S01]  /*5140*/  IMAD.MOV.U32 R39, RZ, RZ, 0x1f ;  /* 0x0000001fff277424 */ /* 0x000fe200078e00ff */
[----:B------:R-:W-:Y:S01]  /*5150*/  MOV R40, 0x5180 ;  /* 0x0000518000287802 */ /* 0x000fe20000000f00 */
[----:B------:R-:W-:Y:S02]  /*5160*/  IMAD.MOV.U32 R44, RZ, RZ, -0x1 ;  /* 0xffffffffff2c7424 */ /* 0x000fe400078e00ff */
[----:B------:R-:W-:Y:S05]  /*5170*/  CALL.REL.NOINC `($__internal_281_$__cuda_sm70_shflsync_bfly_p) ;  /* 0x0000203000007944 */ /* 0x000fea0003c00000 */
[----:B-1----:R-:W-:Y:S01]  /*5180*/  FADD.FTZ R34, R19, R39 ;  /* 0x0000002713227221 */ /* 0x002fe20000010000 */
[----:B0-----:R-:W-:Y:S01]  /*5190*/  HFMA2.MMA R19, -RZ, RZ, 0, 0 ;  /* 0x00000000ff137435 */ /* 0x001fe200000001ff */
        /* <DEDUP_REMOVED lines=511> */
[----:B-1----:R-:W-:Y:S01]  /*7190*/  MOV R40, R39 ;  /* 0x0000002700287202 */ /* 0x002fe20000000f00 */
[----:B0-----:R-:W-:Y:S05]  /*71a0*/  BRA `(.L_x_11804) ;  /* 0xffffb9b000007947 */ /* 0x001fea000383ffff */
        .weak           $__internal_281_$__cuda_sm70_shflsync_bfly_p
        .type           $__internal_281_$__cuda_sm70_shflsync_bfly_p,@function
        .size           $__internal_281_$__cuda_sm70_shflsync_bfly_p,(.L_x_24942 - $__internal_281_$__cuda_sm70_shflsync_bfly_p)
$__internal_281_$__cuda_sm70_shflsync_bfly_p:
[----:B------:R-:W-:Y:S01]  /*71b0*/  IMAD.MOV.U32 R41, RZ, RZ, 0x0 ;  /* 0x00000000ff297424 */ /* 0x000fe200078e00ff */
[----:B------:R-:W-:Y:S04]  /*71c0*/  WARPSYNC R44 ;  /* 0x0000002c00007348 */ /* 0x000fe80003800000 */
[----:B------:R0:W1:Y:S01]  /*71d0*/  SHFL.BFLY PT, R39, R19, R42, R39 ;  /* 0x0c00002a13277389 */ /* 0x00006200000e0027 */
[----:B------:R-:W-:Y:S05]  /*71e0*/  RET.REL.NODEC R40 `(_ZN4vllm25paged_attention_v2_kernelIfhLi128ELi32ELi128ELNS_18Fp8KVCacheDataTypeE1ELb1ELi512EEEvPfS2_PT_PKS3_PKT0_S9_ifPKiSB_iPKfiiiSD_SD_iiiii) ;  /* 0xffff8e1028007950 */ /* 0x000fea0003c3ffff */
.L_x_11805:
        /* <DEDUP_REMOVED lines=9> */
.L_x_24942:


//--------------------- .text._ZN4vllm25paged_attention_v2_kernelIfhLi120ELi32ELi128ELNS_18Fp8KVCacheDataTypeE1ELb1ELi512EEEvPfS2_PT_PKS3_PKT0_S9_ifPKiSB_iPKfiiiSD_SD_iiiii --------------------------
	.section	.text._ZN4vllm25paged_attention_v2_kernelIfhLi120ELi32ELi128ELNS_18Fp8KVCacheDataTypeE1ELb1ELi512EEEvPfS2_PT_PKS3_PKT0_S9_ifPKiSB_iPKfiiiSD_SD_iiiii,"ax",@progbits
	.sectioninfo	@"SHI_REGISTERS=53"
	.align	128
        .global         _ZN4vllm25paged_attention_v2_kernelIfhLi120ELi32ELi128ELNS_18Fp8KVCacheDataTypeE1ELb1ELi512EEEvPfS2_PT_PKS3_PKT0_S9_ifPKiSB_iPKfiiiSD_SD_iiiii
        .type           _ZN4vllm25paged_attention_v2_kernelIfhLi120ELi32ELi128ELNS_18Fp8KVCacheDataTypeE1ELb1ELi512EEEvPfS2_PT_PKS3_PKT0_S9_ifPKiSB_iPKfiiiSD_SD_iiiii,@function
        .size           _ZN4vllm25paged_attention_v2_kernelIfhLi120ELi32ELi128ELNS_18Fp8KVCacheDataTypeE1ELb1ELi512EEEvPfS2_PT_PKS3_PKT0_S9_ifPKiSB_iPKfiiiSD_SD_iiiii,(.L_x_24943 - _ZN4vllm25paged_attention_v2_kernelIfhLi120ELi32ELi128ELNS_18Fp8KVCacheDataTypeE1ELb1ELi512EEEvPfS2_PT_PKS3_PKT0_S9_ifPKiSB_iPKfiiiSD_SD_iiiii)
        .other          _ZN4vllm25paged_attention_v2_kernelIfhLi120ELi32ELi128ELNS_18Fp8KVCacheDataTypeE1ELb1ELi512EEEvPfS2_PT_PKS3_PKT0_S9_ifPKiSB_iPKfiiiSD_SD_iiiii,@"STO_CUDA_ENTRY STV_DEFAULT"
_ZN4vllm25paged_attention_v2_kernelIfhLi120ELi32ELi128ELNS_18Fp8KVCacheDataTypeE1ELb1ELi512EEEvPfS2_PT_PKS3_PKT0_S9_ifPKiSB_iPKfiiiSD_SD_iiiii:
.text._ZN4vllm25paged_attention_v2_kernelIfhLi120ELi32ELi128ELNS_18Fp8KVCacheDataTypeE1ELb1ELi512EEEvPfS2_PT_PKS3_PKT0_S9_ifPKiSB_iPKfiiiSD_SD_iiiii:
        /* <DEDUP_REMOVED lines=121> */
.L_x_11806:
[----:B0-----:R-:W-:Y:S02]  /*0790*/  ULDC UR4, c[0x0][0xc] ;  /* 0x0000030000047ab9 */ /* 0x001fe40000000800 */
[----:B------:R-:W-:Y:S02]  /*07a0*/  ULDC UR5, c[0x0][0x1d8] ;  /* 0x0000760000057ab9 */ /* 0x000fe40000000800 */
[----:B------:R-:W-:-:S03]  /*07b0*/  UIMAD UR4, UR4, UR5, UR45 ;  /* 0x00000005040472a4 */ /* 0x000fc6000f8e022d */
[----:B------:R-:W-:Y:S02]  /*07c0*/  ULDC UR5, c[0x0][0x1e8] ;  /* 0x00007a0000057ab9 */ /* 0x000fe40000000800 */
[----:B------:R-:W-:-:S06]  /*07d0*/  UIMAD UR4, UR4, UR5, URZ ;  /* 0x00000005040472a4 */ /* 0x000fcc000f8e023f */
[----:B------:R-:W-:-:S03]  /*07e0*/  IMAD.U32 R6, RZ, RZ, UR4 ;  /* 0x00000004ff067e24 */ /* 0x000fc6000f8e00ff */
.L_x_11807:
        /* <DEDUP_REMOVED lines=21> */
.L_x_11811:
        /* <DEDUP_REMOVED lines=36> */
.L_x_11809:
[----:B------:R-:W-:Y:S05]  /*0b80*/  BSYNC B7 ;  /* 0x0000000000077941 */ /* 0x000fea0003800000 */
.L_x_11808:
[----:B------:R-:W-:Y:S05]  /*0b90*/  BRA.DIV ~URZ, `(.L_x_11812) ;  /* 0x00003db27f007947 */ /* 0x000fea000b800000 */
[----:B------:R-:W-:-:S04]  /*0ba0*/  MOV R7, 0xff7fffff ;  /* 0xff7fffff00077802 */ /* 0x000fc80000000f00 */
.L_x_11850:
        /* <DEDUP_REMOVED lines=10> */
.L_x_11851:
        /* <DEDUP_REMOVED lines=35> */
.L_x_11818:
        /* <DEDUP_REMOVED lines=11> */
.L_x_11817:
[----:B------:R-:W-:Y:S05]  /*0f30*/  BSYNC B1 ;  /* 0x0000000000017941 */ /* 0x000fea0003800000 */
.L_x_11816:
        /* <DEDUP_REMOVED lines=11> */
.L_x_11821:
        /* <DEDUP_REMOVED lines=100> */
.L_x_11820:
[----:B------:R-:W-:Y:S05]  /*1630*/  BSYNC B1 ;  /* 0x0000000000017941 */ /* 0x000fea0003800000 */
.L_x_11819:
        /* <DEDUP_REMOVED lines=55> */
.L_x_11823:
[----:B------:R-:W-:Y:S05]  /*19b0*/  BSYNC B1 ;  /* 0x0000000000017941 */ /* 0x000fea0003800000 */
.L_x_11822:
        /* <DEDUP_REMOVED lines=26> */
.L_x_11815:
[----:B------:R-:W-:Y:S05]  /*1b60*/  BSYNC B0 ;  /* 0x0000000000007941 */ /* 0x000fea0003800000 */
.L_x_11814:
        /* <DEDUP_REMOVED lines=44> */
.L_x_11828:
        /* <DEDUP_REMOVED lines=8> */
.L_x_11827:
[----:B------:R-:W-:Y:S05]  /*1eb0*/  BSYNC B1 ;  /* 0x0000000000017941 */ /* 0x000fea0003800000 */
.L_x_11826:
        /* <DEDUP_REMOVED lines=11> */
.L_x_11831:
        /* <DEDUP_REMOVED lines=52> */
.L_x_11830:
[----:B------:R-:W-:Y:S05]  /*22b0*/  BSYNC B1 ;  /* 0x0000000000017941 */ /* 0x000fea0003800000 */
.L_x_11829:
        /* <DEDUP_REMOVED lines=31> */
.L_x_11833:
[----:B------:R-:W-:Y:S05]  /*24b0*/  BSYNC B1 ;  /* 0x0000000000017941 */ /* 0x000fea0003800000 */
.L_x_11832:
        /* <DEDUP_REMOVED lines=14> */
.L_x_11825:
[----:B------:R-:W-:Y:S05]  /*25a0*/  BSYNC B0 ;  /* 0x0000000000007941 */ /* 0x000fea0003800000 */
.L_x_11824:
        /* <DEDUP_REMOVED lines=28> */
.L_x_11835:
[----:B------:R-:W-:Y:S05]  /*2770*/  BSYNC B0 ;  /* 0x0000000000007941 */ /* 0x000fea0003800000 */
.L_x_11834:
        /* <DEDUP_REMOVED lines=25> */
.L_x_11839:
        /* <DEDUP_REMOVED lines=33> */
.L_x_11837:
[----:B------:R-:W-:Y:S05]  /*2b20*/  BSYNC B6 ;  /* 0x0000000000067941 */ /* 0x000fea0003800000 */
.L_x_11836:
[----:B------:R-:W-:Y:S05]  /*2b30*/  BRA.DIV ~URZ, `(.L_x_11840) ;  /* 0x000020327f007947 */ /* 0x000fea000b800000 */
[----:B------:R-:W-:-:S04]  /*2b40*/  IMAD.MOV.U32 R4, RZ, RZ, RZ ;  /* 0x000000ffff047224 */ /* 0x000fc800078e00ff */
.L_x_11852:
        /* <DEDUP_REMOVED lines=22> */
.L_x_11853:
        /* <DEDUP_REMOVED lines=43> */
.L_x_11843:
[----:B------:R-:W-:Y:S05]  /*2f60*/  BSYNC B0 ;  /* 0x0000000000007941 */ /* 0x000fea0003800000 */
.L_x_11842:
        /* <DEDUP_REMOVED lines=68> */
.L_x_11845:
[----:B------:R-:W-:Y:S05]  /*33b0*/  BSYNC B0 ;  /* 0x0000000000007941 */ /* 0x000fea0003800000 */
.L_x_11844:
        /* <DEDUP_REMOVED lines=38> */
.L_x_11847:
[----:B------:R-:W-:Y:S05]  /*3620*/  BSYNC B0 ;  /* 0x0000000000007941 */ /* 0x000fea0003800000 */
.L_x_11846:
        /* <DEDUP_REMOVED lines=68> */
.L_x_11849:
[----:B------:R-:W-:Y:S05]  /*3a70*/  BSYNC B0 ;  /* 0x0000000000007941 */ /* 0x000fea0003800000 */
.L_x_11848:
        /* <DEDUP_REMOVED lines=198> */
.L_x_11810:
        /* <DEDUP_REMOVED lines=19> */
.L_x_11838:
        /* <DEDUP_REMOVED lines=20> */
.L_x_11812:
[----:B------:R-:W-:Y:S01]  /*4950*/  IMAD.MOV.U32 R16, RZ, RZ, -0x800001 ;  /* 0xff7fffffff107424 */ /* 0x000fe200078e00ff */
[----:B------:R-:W-:Y:S01]  /*4960*/  MOV R36, 0x1f ;  /* 0x0000001f00247802 */ /* 0x000fe20000000f00 */
[----:B------:R-:W-:Y:S01]  /*4970*/  IMAD.MOV.U32 R37, RZ, RZ, 0x10 ;  /* 0x00000010ff257424 */ /* 0x000fe200078e00ff */
[----:B------:R-:W-:Y:S01]  /*4980*/  MOV R34, 0x49b0 ;  /* 0x000049b000227802 */ /* 0x000fe20000000f00 */
[----:B------:R-:W-:Y:S02]  /*4990*/  IMAD.MOV.U32 R39, RZ, RZ, -0x1 ;  /* 0xffffffffff277424 */ /* 0x000fe400078e00ff */
[----:B------:R-:W-:Y:S05]  /*49a0*/  CALL.REL.NOINC `($__internal_282_$__cuda_sm70_shflsync_bfly_p) ;  /* 0x0000258000007944 */ /* 0x000fea0003c00000 */
[----:B-1----:R-:W-:Y:S01]  /*49b0*/  IMAD.MOV.U32 R7, RZ, RZ, R36 ;  /* 0x000000ffff077224 */ /* 0x002fe200078e0024 */
[----:B0-----:R-:W-:Y:S05]  /*49c0*/  BRA `(.L_x_11850) ;  /* 0xffffc1e000007947 */ /* 0x001fea000383ffff */
.L_x_11813:
[----:B------:R-:W-:Y:S01]  /*49d0*/  HFMA2.MMA R37, -RZ, RZ, 0, 4.76837158203125e-07 ;  /* 0x00000008ff257435 */ /* 0x000fe200000001ff */
[----:B------:R-:W-:Y:S01]  /*49e0*/  IMAD.MOV.U32 R36, RZ, RZ, 0x1f ;  /* 0x0000001fff247424 */ /* 0x000fe200078e00ff */
[----:B------:R-:W-:Y:S01]  /*49f0*/  MOV R34, 0x4a20 ;  /* 0x00004a2000227802 */ /* 0x000fe20000000f00 */
[----:B------:R-:W-:-:S03]  /*4a00*/  IMAD.MOV.U32 R39, RZ, RZ, -0x1 ;  /* 0xffffffffff277424 */ /* 0x000fc600078e00ff */
[----:B------:R-:W-:Y:S05]  /*4a10*/  CALL.REL.NOINC `($__internal_282_$__cuda_sm70_shflsync_bfly_p) ;  /* 0x0000251000007944 */ /* 0x000fea0003c00000 */
[----:B01----:R-:W-:Y:S01]  /*4a20*/  FMNMX.FTZ R16, R16, R36, !PT ;  /* 0x0000002410107209 */ /* 0x003fe20007810000 */
[----:B------:R-:W-:Y:S01]  /*4a30*/  IMAD.MOV.U32 R36, RZ, RZ, 0x1f ;  /* 0x0000001fff247424 */ /* 0x000fe200078e00ff */
[----:B------:R-:W-:Y:S01]  /*4a40*/  MOV R37, 0x4 ;  /* 0x0000000400257802 */ /* 0x000fe20000000f00 */
[----:B------:R-:W-:Y:S01]  /*4a50*/  IMAD.MOV.U32 R39, RZ, RZ, -0x1 ;  /* 0xffffffffff277424 */ /* 0x000fe200078e00ff */
[----:B------:R-:W-:-:S02]  /*4a60*/  MOV R34, 0x4a80 ;  /* 0x00004a8000227802 */ /* 0x000fc40000000f00 */
[----:B------:R-:W-:Y:S05]  /*4a70*/  CALL.REL.NOINC `($__internal_282_$__cuda_sm70_shflsync_bfly_p) ;  /* 0x000024b000007944 */ /* 0x000fea0003c00000 */
[----:B0-----:R-:W-:Y:S01]  /*4a80*/  HFMA2.MMA R37, -RZ, RZ, 0, 1.1920928955078125e-07 ;  /* 0x00000002ff257435 */ /* 0x001fe200000001ff */
[----:B-1----:R-:W-:Y:S01]  /*4a90*/  FMNMX.FTZ R16, R16, R36, !PT ;  /* 0x0000002410107209 */ /* 0x002fe20007810000 */
[----:B------:R-:W-:Y:S01]  /*4aa0*/  IMAD.MOV.U32 R36, RZ, RZ, 0x1f ;  /* 0x0000001fff247424 */ /* 0x000fe200078e00ff */
[----:B------:R-:W-:Y:S01]  /*4ab0*/  MOV R34, 0x4ae0 ;  /* 0x00004ae000227802 */ /* 0x000fe20000000f00 */
[----:B------:R-:W-:-:S02]  /*4ac0*/  IMAD.MOV.U32 R39, RZ, RZ, -0x1 ;  /* 0xffffffffff277424 */ /* 0x000fc400078e00ff */
[----:B------:R-:W-:Y:S05]  /*4ad0*/  CALL.REL.NOINC `($__internal_282_$__cuda_sm70_shflsync_bfly_p) ;  /* 0x0000245000007944 */ /* 0x000fea0003c00000 */
[----:B-1----:R-:W-:Y:S01]  /*4ae0*/  FMNMX.FTZ R9, R16, R36, !PT ;  /* 0x0000002410097209 */ /* 0x002fe20007810000 */
[----:B------:R-:W-:Y:S01]  /*4af0*/  IMAD.MOV.U32 R36, RZ, RZ, 0x1f ;  /* 0x0000001fff247424 */ /* 0x000fe200078e00ff */
[----:B0-----:R-:W-:Y:S01]  /*4b00*/  MOV R37, 0x1 ;  /* 0x0000000100257802 */ /* 0x001fe20000000f00 */
[----:B------:R-:W-:Y:S01]  /*4b10*/  IMAD.MOV.U32 R39, RZ, RZ, -0x1 ;  /* 0xffffffffff277424 */ /* 0x000fe200078e00ff */
[----:B------:R-:W-:-:S02]  /*4b20*/  MOV R16, R9 ;  /* 0x0000000900107202 */ /* 0x000fc40000000f00 */
[----:B------:R-:W-:Y:S02]  /*4b30*/  MOV R34, 0x4b50 ;  /* 0x00004b5000227802 */ /* 0x000fe40000000f00 */
[----:B------:R-:W-:Y:S05]  /*4b40*/  CALL.REL.NOINC `($__internal_282_$__cuda_sm70_shflsync_bfly_p) ;  /* 0x000023e000007944 */ /* 0x000fea0003c00000 */
[----:B-1----:R-:W-:Y:S01]  /*4b50*/  IMAD.MOV.U32 R12, RZ, RZ, R36 ;  /* 0x000000ffff0c7224 */ /* 0x002fe200078e0024 */
[----:B0-----:R-:W-:Y:S05]  /*4b60*/  BRA `(.L_x_11851) ;  /* 0xffffc0e000007947 */ /* 0x001fea000383ffff */
.L_x_11840:
[----:B-1----:R-:W-:Y:S01]  /*4b70*/  HFMA2.MMA R37, -RZ, RZ, 0, 2.384185791015625e-07 ;  /* 0x00000004ff257435 */ /* 0x002fe200000001ff */
[----:B------:R-:W-:Y:S01]  /*4b80*/  IMAD.MOV.U32 R16, RZ, RZ, RZ ;  /* 0x000000ffff107224 */ /* 0x000fe200078e00ff */
[----:B------:R-:W-:Y:S01]  /*4b90*/  MOV R34, 0x4bd0 ;  /* 0x00004bd000227802 */ /* 0x000fe20000000f00 */
[----:B------:R-:W-:Y:S02]  /*4ba0*/  IMAD.MOV.U32 R36, RZ, RZ, 0x1f ;  /* 0x0000001fff247424 */ /* 0x000fe400078e00ff */
[----:B------:R-:W-:Y:S02]  /*4bb0*/  IMAD.MOV.U32 R39, RZ, RZ, -0x1 ;  /* 0xffffffffff277424 */ /* 0x000fe400078e00ff */
[----:B0-----:R-:W-:Y:S05]  /*4bc0*/  CALL.REL.NOINC `($__internal_282_$__cuda_sm70_shflsync_bfly_p) ;  /* 0x0000236000007944 */ /* 0x001fea0003c00000 */
[----:B-1----:R-:W-:Y:S01]  /*4bd0*/  MOV R4, R36 ;  /* 0x0000002400047202 */ /* 0x002fe20000000f00 */
[----:B0-----:R-:W-:Y:S05]  /*4be0*/  BRA `(.L_x_11852) ;  /* 0xffffdf6000007947 */ /* 0x001fea000383ffff */
.L_x_11841:
[----:B-1----:R-:W-:Y:S01]  /*4bf0*/  IMAD.MOV.U32 R37, RZ, RZ, 0x2 ;  /* 0x00000002ff257424 */ /* 0x002fe200078e00ff */
[----:B------:R-:W-:Y:S01]  /*4c00*/  MOV R39, 0xffffffff ;  /* 0xffffffff00277802 */ /* 0x000fe20000000f00 */
[----:B------:R-:W-:Y:S01]  /*4c10*/  IMAD.MOV.U32 R36, RZ, RZ, 0x1f ;  /* 0x0000001fff247424 */ /* 0x000fe200078e00ff */
[----:B------:R-:W-:-:S02]  /*4c20*/  MOV R34, 0x4c40 ;  /* 0x00004c4000227802 */ /* 0x000fc40000000f00 */
[----:B0-----:R-:W-:Y:S05]  /*4c30*/  CALL.REL.NOINC `($__internal_282_$__cuda_sm70_shflsync_bfly_p) ;  /* 0x000022f000007944 */ /* 0x001fea0003c00000 */
[----:B01----:R-:W-:Y:S01]  /*4c40*/  FADD.FTZ R16, R16, R36 ;  /* 0x0000002410107221 */ /* 0x003fe20000010000 */
[----:B------:R-:W-:Y:S01]  /*4c50*/  MOV R39, 0xffffffff ;  /* 0xffffffff00277802 */ /* 0x000fe20000000f00 */
[----:B------:R-:W-:Y:S01]  /*4c60*/  IMAD.MOV.U32 R37, RZ, RZ, 0x1 ;  /* 0x00000001ff257424 */ /* 0x000fe200078e00ff */
[----:B------:R-:W-:Y:S01]  /*4c70*/  MOV R34, 0x4ca0 ;  /* 0x00004ca000227802 */ /* 0x000fe20000000f00 */
[----:B------:R-:W-:-:S02]  /*4c80*/  IMAD.MOV.U32 R36, RZ, RZ, 0x1f ;  /* 0x0000001fff247424 */ /* 0x000fc400078e00ff */
[----:B------:R-:W-:Y:S05]  /*4c90*/  CALL.REL.NOINC `($__internal_282_$__cuda_sm70_shflsync_bfly_p) ;  /* 0x0000229000007944 */ /* 0x000fea0003c00000 */
[----:B-1----:R-:W-:Y:S01]  /*4ca0*/  FADD.FTZ R33, R16, R36 ;  /* 0x0000002410217221 */ /* 0x002fe20000010000 */
[----:B------:R-:W-:Y:S01]  /*4cb0*/  HFMA2.MMA R36, -RZ, RZ, 0, 1.847743988037109375e-06 ;  /* 0x0000001fff247435 */ /* 0x000fe200000001ff */
[----:B0-----:R-:W-:Y:S01]  /*4cc0*/  IMAD.MOV.U32 R16, RZ, RZ, RZ ;  /* 0x000000ffff107224 */ /* 0x001fe200078e00ff */
[----:B------:R-:W-:Y:S01]  /*4cd0*/  MOV R34, 0x4d10 ;  /* 0x00004d1000227802 */ /* 0x000fe20000000f00 */
[----:B------:R-:W-:-:S02]  /*4ce0*/  IMAD.MOV.U32 R37, RZ, RZ, 0x4 ;  /* 0x00000004ff257424 */ /* 0x000fc400078e00ff */
[----:B------:R-:W-:Y:S02]  /*4cf0*/  IMAD.MOV.U32 R39, RZ, RZ, -0x1 ;  /* 0xffffffffff277424 */ /* 0x000fe400078e00ff */
[----:B------:R-:W-:Y:S05]  /*4d00*/  CALL.REL.NOINC `($__internal_282_$__cuda_sm70_shflsync_bfly_p) ;  /* 0x0000222000007944 */ /* 0x000fea0003c00000 */
[----:B01----:R-:W-:Y:S01]  /*4d10*/  FADD.FTZ R16, RZ, R36 ;  /* 0x00000024ff107221 */ /* 0x003fe20000010000 */
[----:B------:R-:W-:Y:S01]  /*4d20*/  MOV R36, 0x1f ;  /* 0x0000001f00247802 */ /* 0x000fe20000000f00 */
[----:B------:R-:W-:Y:S01]  /*4d30*/  IMAD.MOV.U32 R37, RZ, RZ, 0x2 ;  /* 0x00000002ff257424 */ /* 0x000fe200078e00ff */
[----:B------:R-:W-:Y:S01]  /*4d40*/  MOV R34, 0x4d70 ;  /* 0x00004d7000227802 */ /* 0x000fe20000000f00 */
[----:B------:R-:W-:Y:S02]  /*4d50*/  IMAD.MOV.U32 R39, RZ, RZ, -0x1 ;  /* 0xffffffffff277424 */ /* 0x000fe400078e00ff */
[----:B------:R-:W-:Y:S05]  /*4d60*/  CALL.REL.NOINC `($__internal_282_$__cuda_sm70_shflsync_bfly_p) ;  /* 0x000021c000007944 */ /* 0x000fea0003c00000 */
[----:B01----:R-:W-:Y:S01]  /*4d70*/  FADD.FTZ R16, R16, R36 ;  /* 0x0000002410107221 */ /* 0x003fe20000010000 */
[----:B------:R-:W-:Y:S01]  /*4d80*/  HFMA2.MMA R36, -RZ, RZ, 0, 1.847743988037109375e-06 ;  /* 0x0000001fff247435 */ /* 0x000fe200000001ff */
[----:B------:R-:W-:Y:S01]  /*4d90*/  IMAD.MOV.U32 R37, RZ, RZ, 0x1 ;  /* 0x00000001ff257424 */ /* 0x000fe200078e00ff */
[----:B------:R-:W-:Y:S01]  /*4da0*/  MOV R34, 0x4dd0 ;  /* 0x00004dd000227802 */ /* 0x000fe20000000f00 */
[----:B------:R-:W-:-:S03]  /*4db0*/  IMAD.MOV.U32 R39, RZ, RZ, -0x1 ;  /* 0xffffffffff277424 */ /* 0x000fc600078e00ff */
[----:B------:R-:W-:Y:S05]  /*4dc0*/  CALL.REL.NOINC `($__internal_282_$__cuda_sm70_shflsync_bfly_p) ;  /* 0x0000216000007944 */ /* 0x000fea0003c00000 */
[----:B-1----:R-:W-:Y:S01]  /*4dd0*/  FADD.FTZ R32, R16, R36 ;  /* 0x0000002410207221 */ /* 0x002fe20000010000 */
[----:B0-----:R-:W-:Y:S01]  /*4de0*/  MOV R37, 0x4 ;  /* 0x0000000400257802 */ /* 0x001fe20000000f00 */
[----:B------:R-:W-:Y:S01]  /*4df0*/  IMAD.MOV.U32 R16, RZ, RZ, RZ ;  /* 0x000000ffff107224 */ /* 0x000fe200078e00ff */
[----:B------:R-:W-:Y:S01]  /*4e00*/  MOV R34, 0x4e40 ;  /* 0x00004e4000227802 */ /* 0x000fe20000000f00 */
[----:B------:R-:W-:-:S02]  /*4e10*/  IMAD.MOV.U32 R36, RZ, RZ, 0x1f ;  /* 0x0000001fff247424 */ /* 0x000fc400078e00ff */
[----:B------:R-:W-:Y:S02]  /*4e20*/  IMAD.MOV.U32 R39, RZ, RZ, -0x1 ;  /* 0xffffffffff277424 */ /* 0x000fe400078e00ff */
[----:B------:R-:W-:Y:S05]  /*4e30*/  CALL.REL.NOINC `($__internal_282_$__cuda_sm70_shflsync_bfly_p) ;  /* 0x000020f000007944 */ /* 0x000fea0003c00000 */
[----:B0-----:R-:W-:Y:S01]  /*4e40*/  HFMA2.MMA R37, -RZ, RZ, 0, 1.1920928955078125e-07 ;  /* 0x00000002ff257435 */ /* 0x001fe200000001ff */
[----:B-1----:R-:W-:Y:S01]  /*4e50*/  FADD.FTZ R16, RZ, R36 ;  /* 0x00000024ff107221 */ /* 0x002fe20000010000 */
[----:B------:R-:W-:Y:S01]  /*4e60*/  MOV R34, 0x4ea0 ;  /* 0x00004ea000227802 */ /* 0x000fe20000000f00 */
[----:B------:R-:W-:Y:S02]  /*4e70*/  IMAD.MOV.U32 R36, RZ, RZ, 0x1f ;  /* 0x0000001fff247424 */ /* 0x000fe400078e00ff */
[----:B------:R-:W-:Y:S02]  /*4e80*/  IMAD.MOV.U32 R39, RZ, RZ, -0x1 ;  /* 0xffffffffff277424 */ /* 0x000fe400078e00ff */
[----:B------:R-:W-:Y:S05]  /*4e90*/  CALL.REL.NOINC `($__internal_282_$__cuda_sm70_shflsync_bfly_p) ;  /* 0x0000209000007944 */ /* 0x000fea0003c00000 */
[----:B01----:R-:W-:Y:S01]  /*4ea0*/  FADD.FTZ R16, R16, R36 ;  /* 0x0000002410107221 */ /* 0x003fe20000010000 */
[----:B------:R-:W-:Y:S01]  /*4eb0*/  MOV R37, 0x1 ;  /* 0x0000000100257802 */ /* 0x000fe20000000f00 */
[----:B------:R-:W-:Y:S01]  /*4ec0*/  IMAD.MOV.U32 R36, RZ, RZ, 0x1f ;  /* 0x0000001fff247424 */ /* 0x000fe200078e00ff */
[----:B------:R-:W-:Y:S01]  /*4ed0*/  MOV R34, 0x4f00 ;  /* 0x00004f0000227802 */ /* 0x000fe20000000f00 */
[----:B------:R-:W-:Y:S02]  /*4ee0*/  IMAD.MOV.U32 R39, RZ, RZ, -0x1 ;  /* 0xffffffffff277424 */ /* 0x000fe400078e00ff */
[----:B------:R-:W-:Y:S05]  /*4ef0*/  CALL.REL.NOINC `($__internal_282_$__cuda_sm70_shflsync_bfly_p) ;  /* 0x0000203000007944 */ /* 0x000fea0003c00000 */
[----:B-1----:R-:W-:Y:S01]  /*4f00*/  FADD.FTZ R31, R16, R36 ;  /* 0x00000024101f7221 */ /* 0x002fe20000010000 */
[----:B0-----:R-:W-:Y:S01]  /*4f10*/  HFMA2.MMA R16, -RZ, RZ, 0, 0 ;  /* 0x00000000ff107435 */ /* 0x001fe200000001ff */
[----:B------:R-:W-:Y:S01]  /*4f20*/  IMAD.MOV.U32 R37, RZ, RZ, 0x4 ;  /* 0x00000004ff257424 */ /* 0x000fe200078e00ff */
[----:B------:R-:W-:Y:S01]  /*4f30*/  MOV R39, 0xffffffff ;  /* 0xffffffff00277802 */ /* 0x000fe20000000f00 */
[----:B------:R-:W-:Y:S01]  /*4f40*/  IMAD.MOV.U32 R36, RZ, RZ, 0x1f ;  /* 0x0000001fff247424 */ /* 0x000fe200078e00ff */
[----:B------:R-:W-:-:S02]  /*4f50*/  MOV R34, 0x4f70 ;  /* 0x00004f7000227802 */ /* 0x000fc40000000f00 */
[----:B------:R-:W-:Y:S05]  /*4f60*/  CALL.REL.NOINC `($__internal_282_$__cuda_sm70_shflsync_bfly_p) ;  /* 0x00001fc000007944 */ /* 0x000fea0003c00000 */
[----:B01----:R-:W-:Y:S01]  /*4f70*/  FADD.FTZ R16, RZ, R36 ;  /* 0x00000024ff107221 */ /* 0x003fe20000010000 */
[----:B------:R-:W-:Y:S01]  /*4f80*/  MOV R39, 0xffffffff ;  /* 0xffffffff00277802 */ /* 0x000fe20000000f00 */
[----:B------:R-:W-:Y:S01]  /*4f90*/  IMAD.MOV.U32 R37, RZ, RZ, 0x2 ;  /* 0x00000002ff257424 */ /* 0x000fe200078e00ff */
[----:B------:R-:W-:Y:S01]  /*4fa0*/  MOV R34, 0x4fd0 ;  /* 0x00004fd000227802 */ /* 0x000fe20000000f00 */
[----:B------:R-:W-:-:S02]  /*4fb0*/  IMAD.MOV.U32 R36, RZ, RZ, 0x1f ;  /* 0x0000001fff247424 */ /* 0x000fc400078e00ff */
[----:B------:R-:W-:Y:S05]  /*4fc0*/  CALL.REL.NOINC `($__internal_282_$__cuda_sm70_shflsync_bfly_p) ;  /* 0x00001f6000007944 */ /* 0x000fea0003c00000 */
        /* <DEDUP_REMOVED lines=500> */
[----:B-1----:R-:W-:Y:S01]  /*6f10*/  MOV R35, R36 ;  /* 0x0000002400237202 */ /* 0x002fe20000000f00 */
[----:B0-----:R-:W-:Y:S05]  /*6f20*/  BRA `(.L_x_11853) ;  /* 0xffffbd8000007947 */ /* 0x001fea000383ffff */
        .weak           $__internal_282_$__cuda_sm70_shflsync_bfly_p
        .type           $__internal_282_$__cuda_sm70_shflsync_bfly_p,@function
        .size           $__internal_282_$__cuda_sm70_shflsync_bfly_p,(.L_x_24943 - $__internal_282_$__cuda_sm70_shflsync_bfly_p)
$__internal_282_$__cuda_sm70_shflsync_bfly_p:
[----:B------:R-:W-:Y:S01]  /*6f30*/  IMAD.MOV.U32 R35, RZ, RZ, 0x0 ;  /* 0x00000000ff237424 */ /* 0x000fe200078e00ff */
[----:B------:R-:W-:Y:S04]  /*6f40*/  WARPSYNC R39 ;  /* 0x0000002700007348 */ /* 0x000fe80003800000 */
[----:B------:R0:W1:Y:S01]  /*6f50*/  SHFL.BFLY PT, R36, R16, R37, R36 ;  /* 0x0c00002510247389 */ /* 0x00006200000e0024 */
[----:B------:R-:W-:Y:S05]  /*6f60*/  RET.REL.NODEC R34 `(_ZN4vllm25paged_attention_v2_kernelIfhLi120ELi32ELi128ELNS_18Fp8KVCacheDataTypeE1ELb1ELi512EEEvPfS2_PT_PKS3_PKT0_S9_ifPKiSB_iPKfiiiSD_SD_iiiii) ;  /* 0xffff909022007950 */ /* 0x000fea0003c3ffff */
.L_x_11854:
        /* <DEDUP_REMOVED lines=9> */
.L_x_24943:


//--------------------- .text._ZN4vllm25paged_attention_v2_kernelIfhLi112ELi32ELi128ELNS_18Fp8KVCacheDataTypeE1ELb1ELi512EEEvPfS2_PT_PKS3_PKT0_S9_ifPKiSB_iPKfiiiSD_SD_iiiii --------------------------
	.section	.text._ZN4vllm25paged_attention_v2_kernelIfhLi112ELi32ELi128ELNS_18Fp8KVCacheDataTypeE1ELb1ELi512EEEvPfS2_PT_PKS3_PKT0_S9_ifPKiSB_iPKfiiiSD_SD_iiiii,"ax",@progbits
	.sectioninfo	@"SHI_REGISTERS=60"
	.align	128
        .global         _ZN4vllm25paged_attention_v2_kernelIfhLi112ELi32ELi128ELNS_18Fp8KVCacheDataTypeE1ELb1ELi512EEEvPfS2_PT_PKS3_PKT0_S9_ifPKiSB_iPKfiiiSD_SD_iiiii
        .type           _ZN4vllm25paged_attention_v2_kernelIfhLi112ELi32ELi128ELNS_18Fp8KVCacheDataTypeE1ELb1ELi512EEEvPfS2_PT_PKS3_PKT0_S9_ifPKiSB_iPKfiiiSD_SD_iiiii,@function
        .size           _ZN4vllm25paged_attention_v2_kernelIfhLi112ELi32ELi128ELNS_18Fp8KVCacheDataTypeE1ELb1ELi512EEEvPfS2_PT_PKS3_PKT0_S9_ifPKiSB_iPKfiiiSD_SD_iiiii,(.L_x_24944 - _ZN4vllm25paged_attention_v2_kernelIfhLi112ELi32ELi128ELNS_18Fp8KVCacheDataTypeE1ELb1ELi512EEEvPfS2_PT_PKS3_PKT0_S9_ifPKiSB_iPKfiiiSD_SD_iiiii)
        .other          _ZN4vllm25paged_attention_v2_kernelIfhLi112ELi32ELi128ELNS_18Fp8KVCacheDataTypeE1ELb1ELi512EEEvPfS2_PT_PKS3_PKT0_S9_ifPKiSB_iPKfiiiSD_SD_iiiii,@"STO_CUDA_ENTRY STV_DEFAULT"
_ZN4vllm25paged_attention_v2_kernelIfhLi112ELi32ELi128ELNS_18Fp8KVCacheDataTypeE1ELb1ELi512EEEvPfS2_PT_PKS3_PKT0_S9_ifPKiSB_iPKfiiiSD_SD_iiiii:
.text._ZN4vllm25paged_attention_v2_kernelIfhLi112ELi32ELi128ELNS_18Fp8KVCacheDataTypeE1ELb1ELi512EEEvPfS2_PT_PKS3_PKT0_S9_ifPKiSB_iPKfiiiSD_SD_iiiii:
        /* <DEDUP_REMOVED lines=113> */
.L_x_11855:
[----:B-1----:R-:W-:-:S04]  /*0710*/  IMAD.MOV.U32 R13, RZ, RZ, c[0x0][0xc] ;  /* 0x00000300ff0d7624 */ /* 0x002fc800078e00ff */
[----:B------:R-:W-:-:S04]  /*0720*/  IMAD R13, R13, c[0x0][0x1d8], R4 ;  /* 0x000076000d0d7a24 */ /* 0x000fc800078e0204 */
[----:B------:R-:W-:-:S03]  /*0730*/  IMAD R13, R13, c[0x0][0x1e8], RZ ;  /* 0x00007a000d0d7a24 */ /* 0x000fc600078e02ff */
.L_x_11856:
        /* <DEDUP_REMOVED lines=20> */
.L_x_11860:
        /* <DEDUP_REMOVED lines=36> */
.L_x_11858:
[----:B------:R-:W-:Y:S05]  /*0ac0*/  BSYNC B7 ;  /* 0x0000000000077941 */ /* 0x000fea0003800000 */
.L_x_11857:
[----:B------:R-:W-:Y:S05]  /*0ad0*/  BRA.DIV ~URZ, `(.L_x_11861) ;  /* 0x00003b727f007947 */ /* 0x000fea000b800000 */
[----:B------:R-:W-:-:S05]  /*0ae0*/  IMAD.MOV.U32 R15, RZ, RZ, -0x800001 ;  /* 0xff7fffffff0f7424 */ /* 0x000fca00078e00ff */
.L_x_11899:
        /* <DEDUP_REMOVED lines=10> */
.L_x_11900:
        /* <DEDUP_REMOVED lines=35> */
.L_x_11867:
        /* <DEDUP_REMOVED lines=11> */
.L_x_11866:
[----:B------:R-:W-:Y:S05]  /*0e70*/  BSYNC B1 ;  /* 0x0000000000017941 */ /* 0x000fea0003800000 */
.L_x_11865:
        /* <DEDUP_REMOVED lines=10> */
.L_x_11870:
        /* <DEDUP_REMOVED lines=100> */
.L_x_11869:
[----:B------:R-:W-:Y:S05]  /*1560*/  BSYNC B1 ;  /* 0x0000000000017941 */ /* 0x000fea0003800000 */
.L_x_11868:
        /* <DEDUP_REMOVED lines=55> */
.L_x_11872:
[----:B------:R-:W-:Y:S05]  /*18e0*/  BSYNC B1 ;  /* 0x0000000000017941 */ /* 0x000fea0003800000 */
.L_x_11871:
        /* <DEDUP_REMOVED lines=26> */
.L_x_11864:
[----:B------:R-:W-:Y:S05]  /*1a90*/  BSYNC B0 ;  /* 0x0000000000007941 */ /* 0x000fea0003800000 */
.L_x_11863:
        /* <DEDUP_REMOVED lines=44> */
.L_x_11877:
        /* <DEDUP_REMOVED lines=8> */
.L_x_11876:
[----:B0-----:R-:W-:Y:S05]  /*1de0*/  BSYNC B1 ;  /* 0x0000000000017941 */ /* 0x001fea0003800000 */
.L_x_11875:
        /* <DEDUP_REMOVED lines=10> */
.L_x_11880:
        /* <DEDUP_REMOVED lines=52> */
.L_x_11879:
[----:B------:R-:W-:Y:S05]  /*21d0*/  BSYNC B1 ;  /* 0x0000000000017941 */ /* 0x000fea0003800000 */
.L_x_11878:
        /* <DEDUP_REMOVED lines=31> */
.L_x_11882:
[----:B------:R-:W-:Y:S05]  /*23d0*/  BSYNC B1 ;  /* 0x0000000000017941 */ /* 0x000fea0003800000 */
.L_x_11881:
        /* <DEDUP_REMOVED lines=14> */
.L_x_11874:
[----:B------:R-:W-:Y:S05]  /*24c0*/  BSYNC B0 ;  /* 0x0000000000007941 */ /* 0x000fea0003800000 */
.L_x_11873:
        /* <DEDUP_REMOVED lines=20> */
.L_x_11884:
[----:B------:R-:W-:Y:S05]  /*2610*/  BSYNC B0 ;  /* 0x0000000000007941 */ /* 0x000fea0003800000 */
.L_x_11883:
        /* <DEDUP_REMOVED lines=25> */
.L_x_11888:
        /* <DEDUP_REMOVED lines=33> */
.L_x_11886:
[----:B------:R-:W-:Y:S05]  /*29c0*/  BSYNC B6 ;  /* 0x0000000000067941 */ /* 0x000fea0003800000 */
.L_x_11885:
[----:B------:R-:W-:Y:S05]  /*29d0*/  BRA.DIV ~URZ, `(.L_x_11889) ;  /* 0x00001e927f007947 */ /* 0x000fea000b800000 */
[----:B0-----:R-:W-:-:S05]  /*29e0*/  MOV R7, RZ ;  /* 0x000000ff00077202 */ /* 0x001fca0000000f00 */
.L_x_11901:
        /* <DEDUP_REMOVED lines=21> */
.L_x_11902:
        /* <DEDUP_REMOVED lines=41> */
.L_x_11892:
[----:B------:R-:W-:Y:S05]  /*2dd0*/  BSYNC B0 ;  /* 0x0000000000007941 */ /* 0x000fea0003800000 */
.L_x_11891:
        /* <DEDUP_REMOVED lines=64> */
.L_x_11894:
[----:B------:R-:W-:Y:S05]  /*31e0*/  BSYNC B0 ;  /* 0x0000000000007941 */ /* 0x000fea0003800000 */
.L_x_11893:
        /* <DEDUP_REMOVED lines=36> */
.L_x_11896:
[----:B------:R-:W-:Y:S05]  /*3430*/  BSYNC B0 ;  /* 0x0000000000007941 */ /* 0x000fea0003800000 */
.L_x_11895:
        /* <DEDUP_REMOVED lines=64> */
.L_x_11898:
[----:B------:R-:W-:Y:S05]  /*3840*/  BSYNC B0 ;  /* 0x0000000000007941 */ /* 0x000fea0003800000 */
.L_x_11897:
        /* <DEDUP_REMOVED lines=185> */
.L_x_11859:
        /* <DEDUP_REMOVED lines=19> */
.L_x_11887:
        /* <DEDUP_REMOVED lines=20> */
.L_x_11861:
[----:B------:R-:W-:Y:S01]  /*4650*/  MOV R19, 0xff7fffff ;  /* 0xff7fffff00137802 */ /* 0x000fe20000000f00 */
[----:B------:R-:W-:Y:S01]  /*4660*/  IMAD.MOV.U32 R38, RZ, RZ, 0x10 ;  /* 0x00000010ff267424 */ /* 0x000fe200078e00ff */
[----:B------:R-:W-:Y:S01]  /*4670*/  MOV R40, 0xffffffff ;  /* 0xffffffff00287802 */ /* 0x000fe20000000f00 */
[----:B------:R-:W-:Y:S01]  /*4680*/  IMAD.MOV.U32 R35, RZ, RZ, 0x1f ;  /* 0x0000001fff237424 */ /* 0x000fe200078e00ff */
[----:B------:R-:W-:Y:S02]  /*4690*/  MOV R36, 0x46b0 ;  /* 0x000046b000247802 */ /* 0x000fe40000000f00 */
[----:B------:R-:W-:Y:S05]  /*46a0*/  CALL.REL.NOINC `($__internal_283_$__cuda_sm70_shflsync_bfly_p) ;  /* 0x0000232000007944 */ /* 0x000fea0003c00000 */
[----:B-1----:R-:W-:Y:S01]  /*46b0*/  IMAD.MOV.U32 R15, RZ, RZ, R35 ;  /* 0x000000ffff0f7224 */ /* 0x002fe200078e0023 */
[----:B0-----:R-:W-:Y:S05]  /*46c0*/  BRA `(.L_x_11899) ;  /* 0xffffc42000007947 */ /* 0x001fea000383ffff */
.L_x_11862:
[----:B------:R-:W-:Y:S01]  /*46d0*/  HFMA2.MMA R35, -RZ, RZ, 0, 1.847743988037109375e-06 ;  /* 0x0000001fff237435 */ /* 0x000fe200000001ff */
[----:B------:R-:W-:Y:S01]  /*46e0*/  IMAD.MOV.U32 R38, RZ, RZ, 0x8 ;  /* 0x00000008ff267424 */ /* 0x000fe200078e00ff */
[----:B------:R-:W-:Y:S01]  /*46f0*/  MOV R36, 0x4720 ;  /* 0x0000472000247802 */ /* 0x000fe20000000f00 */
[----:B------:R-:W-:-:S03]  /*4700*/  IMAD.MOV.U32 R40, RZ, RZ, -0x1 ;  /* 0xffffffffff287424 */ /* 0x000fc600078e00ff */
[----:B------:R-:W-:Y:S05]  /*4710*/  CALL.REL.NOINC `($__internal_283_$__cuda_sm70_shflsync_bfly_p) ;  /* 0x000022b000007944 */ /* 0x000fea0003c00000 */
[----:B01----:R-:W-:Y:S01]  /*4720*/  FMNMX.FTZ R19, R19, R35, !PT ;  /* 0x0000002313137209 */ /* 0x003fe20007810000 */
[----:B------:R-:W-:Y:S01]  /*4730*/  IMAD.MOV.U32 R38, RZ, RZ, 0x4 ;  /* 0x00000004ff267424 */ /* 0x000fe200078e00ff */
[----:B------:R-:W-:Y:S01]  /*4740*/  MOV R35, 0x1f ;  /* 0x0000001f00237802 */ /* 0x000fe20000000f00 */
[----:B------:R-:W-:Y:S01]  /*4750*/  IMAD.MOV.U32 R40, RZ, RZ, -0x1 ;  /* 0xffffffffff287424 */ /* 0x000fe200078e00ff */
[----:B------:R-:W-:-:S02]  /*4760*/  MOV R36, 0x4780 ;  /* 0x0000478000247802 */ /* 0x000fc40000000f00 */
[----:B------:R-:W-:Y:S05]  /*4770*/  CALL.REL.NOINC `($__internal_283_$__cuda_sm70_shflsync_bfly_p) ;  /* 0x0000225000007944 */ /* 0x000fea0003c00000 */
[----:B01----:R-:W-:Y:S01]  /*4780*/  FMNMX.FTZ R19, R19, R35, !PT ;  /* 0x0000002313137209 */ /* 0x003fe20007810000 */
[----:B------:R-:W-:Y:S01]  /*4790*/  HFMA2.MMA R35, -RZ, RZ, 0, 1.847743988037109375e-06 ;  /* 0x0000001fff237435 */ /* 0x000fe200000001ff */
[----:B------:R-:W-:Y:S01]  /*47a0*/  IMAD.MOV.U32 R38, RZ, RZ, 0x2 ;  /* 0x00000002ff267424 */ /* 0x000fe200078e00ff */
[----:B------:R-:W-:Y:S01]  /*47b0*/  MOV R36, 0x47e0 ;  /* 0x000047e000247802 */ /* 0x000fe20000000f00 */
[----:B------:R-:W-:-:S03]  /*47c0*/  IMAD.MOV.U32 R40, RZ, RZ, -0x1 ;  /* 0xffffffffff287424 */ /* 0x000fc600078e00ff */
[----:B------:R-:W-:Y:S05]  /*47d0*/  CALL.REL.NOINC `($__internal_283_$__cuda_sm70_shflsync_bfly_p) ;  /* 0x000021f000007944 */ /* 0x000fea0003c00000 */
[----:B-1----:R-:W-:Y:S01]  /*47e0*/  FMNMX.FTZ R17, R19, R35, !PT ;  /* 0x0000002313117209 */ /* 0x002fe20007810000 */
[----:B0-----:R-:W-:Y:S01]  /*47f0*/  IMAD.MOV.U32 R38, RZ, RZ, 0x1 ;  /* 0x00000001ff267424 */ /* 0x001fe200078e00ff */
[----:B------:R-:W-:Y:S01]  /*4800*/  MOV R35, 0x1f ;  /* 0x0000001f00237802 */ /* 0x000fe20000000f00 */
[----:B------:R-:W-:Y:S01]  /*4810*/  IMAD.MOV.U32 R40, RZ, RZ, -0x1 ;  /* 0xffffffffff287424 */ /* 0x000fe200078e00ff */
[----:B------:R-:W-:Y:S01]  /*4820*/  MOV R36, 0x4850 ;  /* 0x0000485000247802 */ /* 0x000fe20000000f00 */
[----:B------:R-:W-:-:S02]  /*4830*/  IMAD.MOV.U32 R19, RZ, RZ, R17 ;  /* 0x000000ffff137224 */ /* 0x000fc400078e0011 */
[----:B------:R-:W-:Y:S05]  /*4840*/  CALL.REL.NOINC `($__internal_283_$__cuda_sm70_shflsync_bfly_p) ;  /* 0x0000218000007944 */ /* 0x000fea0003c00000 */
[----:B-1----:R-:W-:Y:S01]  /*4850*/  MOV R20, R35 ;  /* 0x0000002300147202 */ /* 0x002fe20000000f00 */
[----:B0-----:R-:W-:Y:S05]  /*4860*/  BRA `(.L_x_11900) ;  /* 0xffffc32000007947 */ /* 0x001fea000383ffff */
.L_x_11889:
[----:B------:R-:W-:Y:S01]  /*4870*/  HFMA2.MMA R35, -RZ, RZ, 0, 1.847743988037109375e-06 ;  /* 0x0000001fff237435 */ /* 0x000fe200000001ff */
[----:B0-----:R-:W-:Y:S01]  /*4880*/  IMAD.MOV.U32 R19, RZ, RZ, RZ ;  /* 0x000000ffff137224 */ /* 0x001fe200078e00ff */
[----:B------:R-:W-:Y:S01]  /*4890*/  MOV R36, 0x48d0 ;  /* 0x000048d000247802 */ /* 0x000fe20000000f00 */
[----:B-1----:R-:W-:-:S02]  /*48a0*/  IMAD.MOV.U32 R38, RZ, RZ, 0x4 ;  /* 0x00000004ff267424 */ /* 0x002fc400078e00ff */
[----:B------:R-:W-:Y:S02]  /*48b0*/  IMAD.MOV.U32 R40, RZ, RZ, -0x1 ;  /* 0xffffffffff287424 */ /* 0x000fe400078e00ff */
[----:B------:R-:W-:Y:S05]  /*48c0*/  CALL.REL.NOINC `($__internal_283_$__cuda_sm70_shflsync_bfly_p) ;  /* 0x0000210000007944 */ /* 0x000fea0003c00000 */
[----:B-1----:R-:W-:Y:S01]  /*48d0*/  IMAD.MOV.U32 R7, RZ, RZ, R35 ;  /* 0x000000ffff077224 */ /* 0x002fe200078e0023 */
[----:B0-----:R-:W-:Y:S05]  /*48e0*/  BRA `(.L_x_11901) ;  /* 0xffffe10000007947 */ /* 0x001fea000383ffff */
.L_x_11890:
[----:B-1----:R-:W-:Y:S01]  /*48f0*/  MOV R38, 0x2 ;  /* 0x0000000200267802 */ /* 0x002fe20000000f00 */
[----:B------:R-:W-:Y:S01]  /*4900*/  IMAD.MOV.U32 R35, RZ, RZ, 0x1f ;  /* 0x0000001fff237424 */ /* 0x000fe200078e00ff */
[----:B------:R-:W-:Y:S01]  /*4910*/  MOV R36, 0x4940 ;  /* 0x0000494000247802 */ /* 0x000fe20000000f00 */
[----:B------:R-:W-:Y:S02]  /*4920*/  IMAD.MOV.U32 R40, RZ, RZ, -0x1 ;  /* 0xffffffffff287424 */ /* 0x000fe400078e00ff */
[----:B------:R-:W-:Y:S05]  /*4930*/  CALL.REL.NOINC `($__internal_283_$__cuda_sm70_shflsync_bfly_p) ;  /* 0x0000209000007944 */ /* 0x000fea0003c00000 */
[----:B0-----:R-:W-:Y:S01]  /*4940*/  HFMA2.MMA R38, -RZ, RZ, 0, 5.9604644775390625e-08 ;  /* 0x00000001ff267435 */ /* 0x001fe200000001ff */
[----:B-1----:R-:W-:Y:S01]  /*4950*/  FADD.FTZ R19, R19, R35 ;  /* 0x0000002313137221 */ /* 0x002fe20000010000 */
[----:B------:R-:W-:Y:S01]  /*4960*/  MOV R36, 0x49a0 ;  /* 0x000049a000247802 */ /* 0x000fe20000000f00 */
[----:B------:R-:W-:Y:S02]  /*4970*/  IMAD.MOV.U32 R35, RZ, RZ, 0x1f ;  /* 0x0000001fff237424 */ /* 0x000fe400078e00ff */
[----:B------:R-:W-:Y:S02]  /*4980*/  IMAD.MOV.U32 R40, RZ, RZ, -0x1 ;  /* 0xffffffffff287424 */ /* 0x000fe400078e00ff */
[----:B------:R-:W-:Y:S05]  /*4990*/  CALL.REL.NOINC `($__internal_283_$__cuda_sm70_shflsync_bfly_p) ;  /* 0x0000203000007944 */ /* 0x000fea0003c00000 */
[----:B-1----:R-:W-:Y:S01]  /*49a0*/  FADD.FTZ R34, R19, R35 ;  /* 0x0000002313227221 */ /* 0x002fe20000010000 */
[----:B0-----:R-:W-:Y:S01]  /*49b0*/  MOV R19, RZ ;  /* 0x000000ff00137202 */ /* 0x001fe20000000f00 */
[----:B------:R-:W-:Y:S01]  /*49c0*/  IMAD.MOV.U32 R38, RZ, RZ, 0x4 ;  /* 0x00000004ff267424 */ /* 0x000fe200078e00ff */
[----:B------:R-:W-:Y:S01]  /*49d0*/  MOV R40, 0xffffffff ;  /* 0xffffffff00287802 */ /* 0x000fe20000000f00 */
[----:B------:R-:W-:Y:S01]  /*49e0*/  IMAD.MOV.U32 R35, RZ, RZ, 0x1f ;  /* 0x0000001fff237424 */ /* 0x000fe200078e00ff */
[----:B------:R-:W-:-:S02]  /*49f0*/  MOV R36, 0x4a10 ;  /* 0x00004a1000247802 */ /* 0x000fc40000000f00 */
[----:B------:R-:W-:Y:S05]  /*4a00*/  CALL.REL.NOINC `($__internal_283_$__cuda_sm70_shflsync_bfly_p) ;  /* 0x00001fc000007944 */ /* 0x000fea0003c00000 */
[----:B01----:R-:W-:Y:S01]  /*4a10*/  FADD.FTZ R19, RZ, R35 ;  /* 0x00000023ff137221 */ /* 0x003fe20000010000 */
[----:B------:R-:W-:Y:S01]  /*4a20*/  MOV R40, 0xffffffff ;  /* 0xffffffff00287802 */ /* 0x000fe20000000f00 */
[----:B------:R-:W-:Y:S01]  /*4a30*/  IMAD.MOV.U32 R38, RZ, RZ, 0x2 ;  /* 0x00000002ff267424 */ /* 0x000fe200078e00ff */
[----:B------:R-:W-:Y:S01]  /*4a40*/  MOV R36, 0x4a70 ;  /* 0x00004a7000247802 */ /* 0x000fe20000000f00 */
[----:B------:R-:W-:-:S02]  /*4a50*/  IMAD.MOV.U32 R35, RZ, RZ, 0x1f ;  /* 0x0000001fff237424 */ /* 0x000fc400078e00ff */
[----:B------:R-:W-:Y:S05]  /*4a60*/  CALL.REL.NOINC `($__internal_283_$__cuda_sm70_shflsync_bfly_p) ;  /* 0x00001f6000007944 */ /* 0x000fea0003c00000 */
[----:B01----:R-:W-:Y:S01]  /*4a70*/  FADD.FTZ R19, R19, R35 ;  /* 0x0000002313137221 */ /* 0x003fe20000010000 */
[----:B------:R-:W-:Y:S01]  /*4a80*/  MOV R40, 0xffffffff ;  /* 0xffffffff00287802 */ /* 0x000fe20000000f00 */
[----:B------:R-:W-:Y:S01]  /*4a90*/  IMAD.MOV.U32 R38, RZ, RZ, 0x1 ;  /* 0x00000001ff267424 */ /* 0x000fe200078e00ff */
[----:B------:R-:W-:Y:S01]  /*4aa0*/  MOV R36, 0x4ad0 ;  /* 0x00004ad000247802 */ /* 0x000fe20000000f00 */
[----:B------:R-:W-:-:S02]  /*4ab0*/  IMAD.MOV.U32 R35, RZ, RZ, 0x1f ;  /* 0x0000001fff237424 */ /* 0x000fc400078e00ff */
[----:B------:R-:W-:Y:S05]  /*4ac0*/  CALL.REL.NOINC `($__internal_283_$__cuda_sm70_shflsync_bfly_p) ;  /* 0x00001f0000007944 */ /* 0x000fea0003c00000 */
[----:B-1----:R-:W-:Y:S01]  /*4ad0*/  FADD.FTZ R33, R19, R35 ;  /* 0x0000002313217221 */ /* 0x002fe20000010000 */
[----:B------:R-:W-:Y:S01]  /*4ae0*/  HFMA2.MMA R35, -RZ, RZ, 0, 1.847743988037109375e-06 ;  /* 0x0000001fff237435 */ /* 0x000fe200000001ff */
[----:B0-----:R-:W-:Y:S01]  /*4af0*/  IMAD.MOV.U32 R19, RZ, RZ, RZ ;  /* 0x000000ffff137224 */ /* 0x001fe200078e00ff */
[----:B------:R-:W-:Y:S01]  /*4b00*/  MOV R36, 0x4b40 ;  /* 0x00004b4000247802 */ /* 0x000fe20000000f00 */
[----:B------:R-:W-:-:S02]  /*4b10*/  IMAD.MOV.U32 R38, RZ, RZ, 0x4 ;  /* 0x00000004ff267424 */ /* 0x000fc400078e00ff */
[----:B------:R-:W-:Y:S02]  /*4b20*/  IMAD.MOV.U32 R40, RZ, RZ, -0x1 ;  /* 0xffffffffff287424 */ /* 0x000fe400078e00ff */
[----:B------:R-:W-:Y:S05]  /*4b30*/  CALL.REL.NOINC `($__internal_283_$__cuda_sm70_shflsync_bfly_p) ;  /* 0x00001e9000007944 */ /* 0x000fea0003c00000 */
[----:B01----:R-:W-:Y:S01]  /*4b40*/  FADD.FTZ R19, RZ, R35 ;  /* 0x00000023ff137221 */ /* 0x003fe20000010000 */
[----:B------:R-:W-:Y:S01]  /*4b50*/  MOV R35, 0x1f ;  /* 0x0000001f00237802 */ /* 0x000fe20000000f00 */
[----:B------:R-:W-:Y:S01]  /*4b60*/  IMAD.MOV.U32 R38, RZ, RZ, 0x2 ;  /* 0x00000002ff267424 */ /* 0x000fe200078e00ff */
[----:B------:R-:W-:Y:S01]  /*4b70*/  MOV R36, 0x4ba0 ;  /* 0x00004ba000247802 */ /* 0x000fe20000000f00 */
[----:B------:R-:W-:Y:S02]  /*4b80*/  IMAD.MOV.U32 R40, RZ, RZ, -0x1 ;  /* 0xffffffffff287424 */ /* 0x000fe400078e00ff */
[----:B------:R-:W-:Y:S05]  /*4b90*/  CALL.REL.NOINC `($__internal_283_$__cuda_sm70_shflsync_bfly_p) ;  /* 0x00001e3000007944 */ /* 0x000fea0003c00000 */
[----:B01----:R-:W-:Y:S01]  /*4ba0*/  FADD.FTZ R19, R19, R35 ;  /* 0x0000002313137221 */ /* 0x003fe20000010000 */
[----:B------:R-:W-:Y:S01]  /*4bb0*/  HFMA2.MMA R35, -RZ, RZ, 0, 1.847743988037109375e-06 ;  /* 0x0000001fff237435 */ /* 0x000fe200000001ff */
[----:B------:R-:W-:Y:S01]  /*4bc0*/  IMAD.MOV.U32 R38, RZ, RZ, 0x1 ;  /* 0x00000001ff267424 */ /* 0x000fe200078e00ff */
[----:B------:R-:W-:Y:S01]  /*4bd0*/  MOV R36, 0x4c00 ;  /* 0x00004c0000247802 */ /* 0x000fe20000000f00 */
[----:B------:R-:W-:-:S03]  /*4be0*/  IMAD.MOV.U32 R40, RZ, RZ, -0x1 ;  /* 0xffffffffff287424 */ /* 0x000fc600078e00ff */
[----:B------:R-:W-:Y:S05]  /*4bf0*/  CALL.REL.NOINC `($__internal_283_$__cuda_sm70_shflsync_bfly_p) ;  /* 0x00001dd000007944 */ /* 0x000fea0003c00000 */
[----:B-1----:R-:W-:Y:S01]  /*4c00*/  FADD.FTZ R30, R19, R35 ;  /* 0x00000023131e7221 */ /* 0x002fe20000010000 */
[----:B0-----:R-:W-:Y:S01]  /*4c10*/  MOV R38, 0x4 ;  /* 0x0000000400267802 */ /* 0x001fe20000000f00 */
[----:B------:R-:W-:Y:S01]  /*4c20*/  IMAD.MOV.U32 R19, RZ, RZ, RZ ;  /* 0x000000ffff137224 */ /* 0x000fe200078e00ff */
[----:B------:R-:W-:Y:S01]  /*4c30*/  MOV R36, 0x4c70 ;  /* 0x00004c7000247802 */ /* 0x000fe20000000f00 */
[----:B------:R-:W-:-:S02]  /*4c40*/  IMAD.MOV.U32 R35, RZ, RZ, 0x1f ;  /* 0x0000001fff237424 */ /* 0x000fc400078e00ff */
[----:B------:R-:W-:Y:S02]  /*4c50*/  IMAD.MOV.U32 R40, RZ, RZ, -0x1 ;  /* 0xffffffffff287424 */ /* 0x000fe400078e00ff */
[----:B------:R-:W-:Y:S05]  /*4c60*/  CALL.REL.NOINC `($__internal_283_$__cuda_sm70_shflsync_bfly_p) ;  /* 0x00001d6000007944 */ /* 0x000fea0003c00000 */
[----:B0-----:R-:W-:Y:S01]  /*4c70*/  HFMA2.MMA R38, -RZ, RZ, 0, 1.1920928955078125e-07 ;  /* 0x00000002ff267435 */ /* 0x001fe200000001ff */
[----:B-1----:R-:W-:Y:S01]  /*4c80*/  FADD.FTZ R19, RZ, R35 ;  /* 0x00000023ff137221 */ /* 0x002fe20000010000 */
[----:B------:R-:W-:Y:S01]  /*4c90*/  MOV R36, 0x4cd0 ;  /* 0x00004cd000247802 */ /* 0x000fe20000000f00 */
[----:B------:R-:W-:Y:S02]  /*4ca0*/  IMAD.MOV.U32 R35, RZ, RZ, 0x1f ;  /* 0x0000001fff237424 */ /* 0x000fe400078e00ff */
[----:B------:R-:W-:Y:S02]  /*4cb0*/  IMAD.MOV.U32 R40, RZ, RZ, -0x1 ;  /* 0xffffffffff287424 */ /* 0x000fe400078e00ff */
[----:B------:R-:W-:Y:S05]  /*4cc0*/  CALL.REL.NOINC `($__internal_283_$__cuda_sm70_shflsync_bfly_p) ;  /* 0x00001d0000007944 */ /* 0x000fea0003c00000 */
[----:B01----:R-:W-:Y:S01]  /*4cd0*/  FADD.FTZ R19, R19, R35 ;  /* 0x0000002313137221 */ /* 0x003fe20000010000 */
[----:B------:R-:W-:Y:S01]  /*4ce0*/  MOV R38, 0x1 ;  /* 0x0000000100267802 */ /* 0x000fe20000000f00 */
[----:B------:R-:W-:Y:S01]  /*4cf0*/  IMAD.MOV.U32 R35, RZ, RZ, 0x1f ;  /* 0x0000001fff237424 */ /* 0x000fe200078e00ff */
[----:B------:R-:W-:Y:S01]  /*4d00*/  MOV R36, 0x4d30 ;  /* 0x00004d3000247802 */ /* 0x000fe20000000f00 */
[----:B------:R-:W-:Y:S02]  /*4d10*/  IMAD.MOV.U32 R40, RZ, RZ, -0x1 ;  /* 0xffffffffff287424 */ /* 0x000fe400078e00ff */
[----:B------:R-:W-:Y:S05]  /*4d20*/  CALL.REL.NOINC `($__internal_283_$__cuda_sm70_shflsync_bfly_p) ;  /* 0x00001ca000007944 */ /* 0x000fea0003c00000 */
[----:B-1----:R-:W-:Y:S01]  /*4d30*/  FADD.FTZ R32, R19, R35 ;  /* 0x0000002313207221 */ /* 0x002fe20000010000 */
[----:B0-----:R-:W-:Y:S01]  /*4d40*/  HFMA2.MMA R19, -RZ, RZ, 0, 0 ;  /* 0x00000000ff137435 */ /* 0x001fe200000001ff */
        /* <DEDUP_REMOVED lines=454> */
[----:B-1----:R-:W-:Y:S01]  /*69b0*/  MOV R36, R35 ;  /* 0x0000002300247202 */ /* 0x002fe20000000f00 */
[----:B0-----:R-:W-:Y:S05]  /*69c0*/  BRA `(.L_x_11902) ;  /* 0xffffc17000007947 */ /* 0x001fea000383ffff */
        .weak           $__internal_283_$__cuda_sm70_shflsync_bfly_p
        .type           $__internal_283_$__cuda_sm70_shflsync_bfly_p,@function
        .size           $__internal_283_$__cuda_sm70_shflsync_bfly_p,(.L_x_24944 - $__internal_283_$__cuda_sm70_shflsync_bfly_p)
$__internal_283_$__cuda_sm70_shflsync_bfly_p:
[----:B------:R-:W-:Y:S01]  /*69d0*/  IMAD.MOV.U32 R37, RZ, RZ, 0x0 ;  /* 0x00000000ff257424 */ /* 0x000fe200078e00ff */
[----:B------:R-:W-:Y:S04]  /*69e0*/  WARPSYNC R40 ;  /* 0x0000002800007348 */ /* 0x000fe80003800000 */
[----:B------:R0:W1:Y:S01]  /*69f0*/  SHFL.BFLY PT, R35, R19, R38, R35 ;  /* 0x0c00002613237389 */ /* 0x00006200000e0023 */
[----:B------:R-:W-:Y:S05]  /*6a00*/  RET.REL.NODEC R36 `(_ZN4vllm25paged_attention_v2_kernelIfhLi112ELi32ELi128ELNS_18Fp8KVCacheDataTypeE1ELb1ELi512EEEvPfS2_PT_PKS3_PKT0_S9_ifPKiSB_iPKfiiiSD_SD_iiiii) ;  /* 0xffff95f024007950 */ /* 0x000fea0003c3ffff */
.L_x_11903:
        /* <DEDUP_REMOVED lines=15> */
.L_x_24944:


//--------------------- .text._ZN4vllm25paged_attention_v2_kernelIfhLi96ELi32ELi128ELNS_18Fp8KVCacheDataTypeE1ELb1ELi512EEEvPfS2_PT_PKS3_PKT0_S9_ifPKiSB_iPKfiiiSD_SD_iiiii --------------------------
	.section	.text._ZN4vllm25paged_attention_v2_kernelIfhLi96ELi32ELi128ELNS_18Fp8KVCacheDataTypeE1ELb1ELi512EEEvPfS2_PT_PKS3_PKT0_S9_ifPKiSB_iPKfiiiSD_SD_iiiii,"ax",@progbits
	.sectioninfo	@"SHI_REGISTERS=46"
	.align	128
        .global         _ZN4vllm25paged_attention_v2_kernelIfhLi96ELi32ELi128ELNS_18Fp8KVCacheDataTypeE1ELb1ELi512EEEvPfS2_PT_PKS3_PKT0_S9_ifPKiSB_iPKfiiiSD_SD_iiiii
        .type           _ZN4vllm25paged_attention_v2_kernelIfhLi96ELi32ELi128ELNS_18Fp8KVCacheDataTypeE1ELb1ELi512EEEvPfS2_PT_PKS3_PKT0_S9_ifPKiSB_iPKfiiiSD_SD_iiiii,@function
        .size           _ZN4vllm25paged_attention_v2_kernelIfhLi96ELi32ELi128ELNS_18Fp8KVCacheDataTypeE1ELb1ELi512EEEvPfS2_PT_PKS3_PKT0_S9_ifPKiSB_iPKfiiiSD_SD_iiiii,(.L_x_24945 - _ZN4vllm25paged_attention_v2_kernelIfhLi96ELi32ELi128ELNS_18Fp8KVCacheDataTypeE1ELb1ELi512EEEvPfS2_PT_PKS3_PKT0_S9_ifPKiSB_iPKfiiiSD_SD_iiiii)
        .other          _ZN4vllm25paged_attention_v2_kernelIfhLi96ELi32ELi128ELNS_18Fp8KVCacheDataTypeE1ELb1ELi512EEEvPfS2_PT_PKS3_PKT0_S9_ifPKiSB_iPKfiiiSD_SD_iiiii,@"STO_CUDA_ENTRY STV_DEFAULT"
_ZN4vllm25paged_attention_v2_kernelIfhLi96ELi32ELi128ELNS_18Fp8KVCacheDataTypeE1ELb1ELi512EEEvPfS2_PT_PKS3_PKT0_S9_ifPKiSB_iPKfiiiSD_SD_iiiii:
.text._ZN4vllm25paged_attention_v2_kernelIfhLi96ELi32ELi128ELNS_18Fp8KVCacheDataTypeE1ELb1ELi512EEEvPfS2_PT_PKS3_PKT0_S9_ifPKiSB_iPKfiiiSD_SD_iiiii:
        /* <DEDUP_REMOVED lines=113> */
.L_x_11904:
[----:B-1----:R-:W-:-:S05]  /*0710*/  MOV R13, c[0x0][0xc] ;  /* 0x00000300000d7a02 */ /* 0x002fca0000000f00 */
[----:B------:R-:W-:-:S04]  /*0720*/  IMAD R13, R13, c[0x0][0x1d8], R4 ;  /* 0x000076000d0d7a24 */ /* 0x000fc800078e0204 */
[----:B------:R-:W-:-:S03]  /*0730*/  IMAD R13, R13, c[0x0][0x1e8], RZ ;  /* 0x00007a000d0d7a24 */ /* 0x000fc600078e02ff */
.L_x_11905:
        /* <DEDUP_REMOVED lines=20> */
.L_x_11909:
        /* <DEDUP_REMOVED lines=36> */
.L_x_11907:
[----:B------:R-:W-:Y:S05]  /*0ac0*/  BSYNC B7 ;  /* 0x0000000000077941 */ /* 0x000fea0003800000 */
.L_x_11906:
[----:B------:R-:W-:Y:S05]  /*0ad0*/  BRA.DIV ~URZ, `(.L_x_11910) ;  /* 0x000037a27f007947 */ /* 0x000fea000b800000 */
[----:B------:R-:W-:-:S04]  /*0ae0*/  MOV R15, 0xff7fffff ;  /* 0xff7fffff000f7802 */ /* 0x000fc80000000f00 */
.L_x_11948:
        /* <DEDUP_REMOVED lines=10> */
.L_x_11949:
        /* <DEDUP_REMOVED lines=35> */
.L_x_11916:
        /* <DEDUP_REMOVED lines=11> */
.L_x_11915:
[----:B------:R-:W-:Y:S05]  /*0e70*/  BSYNC B1 ;  /* 0x0000000000017941 */ /* 0x000fea0003800000 */
.L_x_11914:
        /* <DEDUP_REMOVED lines=10> */
.L_x_11919:
        /* <DEDUP_REMOVED lines=100> */
.L_x_11918:
[----:B------:R-:W-:Y:S05]  /*1560*/  BSYNC B1 ;  /* 0x0000000000017941 */ /* 0x000fea0003800000 */
.L_x_11917:
        /* <DEDUP_REMOVED lines=55> */
.L_x_11921:
[----:B------:R-:W-:Y:S05]  /*18e0*/  BSYNC B1 ;  /* 0x0000000000017941 */ /* 0x000fea0003800000 */
.L_x_11920:
        /* <DEDUP_REMOVED lines=26> */
.L_x_11913:
[----:B------:R-:W-:Y:S05]  /*1a90*/  BSYNC B0 ;  /* 0x0000000000007941 */ /* 0x000fea0003800000 */
.L_x_11912:
        /* <DEDUP_REMOVED lines=44> */
.L_x_11926:
        /* <DEDUP_REMOVED lines=8> */
.L_x_11925:
[----:B0-----:R-:W-:Y:S05]  /*1de0*/  BSYNC B1 ;  /* 0x0000000000017941 */ /* 0x001fea0003800000 */
.L_x_11924:
        /* <DEDUP_REMOVED lines=10> */
.L_x_11929:
        /* <DEDUP_REMOVED lines=52> */
.L_x_11928:
[----:B------:R-:W-:Y:S05]  /*21d0*/  BSYNC B1 ;  /* 0x0000000000017941 */ /* 0x000fea0003800000 */
.L_x_11927:
        /* <DEDUP_REMOVED lines=31> */
.L_x_11931:
[----:B------:R-:W-:Y:S05]  /*23d0*/  BSYNC B1 ;  /* 0x0000000000017941 */ /* 0x000fea0003800000 */
.L_x_11930:
        /* <DEDUP_REMOVED lines=14> */
.L_x_11923:
[----:B------:R-:W-:Y:S05]  /*24c0*/  BSYNC B0 ;  /* 0x0000000000007941 */ /* 0x000fea0003800000 */
.L_x_11922:
        /* <DEDUP_REMOVED lines=20> */
.L_x_11933:
[----:B------:R-:W-:Y:S05]  /*2610*/  BSYNC B0 ;  /* 0x0000000000007941 */ /* 0x000fea0003800000 */
.L_x_11932:
        /* <DEDUP_REMOVED lines=25> */
.L_x_11937:
        /* <DEDUP_REMOVED lines=33> */
.L_x_11935:
[----:B------:R-:W-:Y:S05]  /*29c0*/  BSYNC B6 ;  /* 0x0000000000067941 */ /* 0x000fea0003800000 */
.L_x_11934:
[----:B------:R-:W-:Y:S05]  /*29d0*/  BRA.DIV ~URZ, `(.L_x_11938) ;  /* 0x00001ac27f007947 */ /* 0x000fea000b800000 */
[----:B0-----:R-:W-:-:S04]  /*29e0*/  IMAD.MOV.U32 R7, RZ, RZ, RZ ;  /* 0x000000ffff077224 */ /* 0x001fc800078e00ff */
.L_x_11950:
        /* <DEDUP_REMOVED lines=20> */
.L_x_11951:
        /* <DEDUP_REMOVED lines=43> */
.L_x_11941:
[----:B------:R-:W-:Y:S05]  /*2de0*/  BSYNC B0 ;  /* 0x0000000000007941 */ /* 0x000fea0003800000 */
.L_x_11940:
        /* <DEDUP_REMOVED lines=51> */
.L_x_11943:
[----:B------:R-:W-:Y:S05]  /*3120*/  BSYNC B0 ;  /* 0x0000000000007941 */ /* 0x000fea0003800000 */
.L_x_11942:
        /* <DEDUP_REMOVED lines=27> */
.L_x_11945:
[----:B------:R-:W-:Y:S05]  /*32e0*/  BSYNC B0 ;  /* 0x0000000000007941 */ /* 0x000fea0003800000 */
.L_x_11944:
        /* <DEDUP_REMOVED lines=51> */
.L_x_11947:
[----:B------:R-:W-:Y:S05]  /*3620*/  BSYNC B0 ;  /* 0x0000000000007941 */ /* 0x000fea0003800000 */
.L_x_11946:
        /* <DEDUP_REMOVED lines=158> */
.L_x_11908:
        /* <DEDUP_REMOVED lines=19> */
.L_x_11936:
        /* <DEDUP_REMOVED lines=20> */
.L_x_11910:
[----:B------:R-:W-:Y:S01]  /*4280*/  MOV R32, 0xff7fffff ;  /* 0xff7fffff00207802 */ /* 0x000fe20000000f00 */
[----:B------:R-:W-:Y:S01]  /*4290*/  IMAD.MOV.U32 R33, RZ, RZ, 0x10 ;  /* 0x00000010ff217424 */ /* 0x000fe200078e00ff */
[----:B------:R-:W-:Y:S01]  /*42a0*/  MOV R35, 0xffffffff ;  /* 0xffffffff00237802 */ /* 0x000fe20000000f00 */
[----:B------:R-:W-:Y:S01]  /*42b0*/  IMAD.MOV.U32 R34, RZ, RZ, 0x1f ;  /* 0x0000001fff227424 */ /* 0x000fe200078e00ff */
[----:B------:R-:W-:Y:S02]  /*42c0*/  MOV R30, 0x42e0 ;  /* 0x000042e0001e7802 */ /* 0x000fe40000000f00 */
[----:B------:R-:W-:Y:S05]  /*42d0*/  CALL.REL.NOINC `($__internal_284_$__cuda_sm70_shflsync_bfly_p) ;  /* 0x00001e6000007944 */ /* 0x000fea0003c00000 */
[----:B-1----:R-:W-:Y:S01]  /*42e0*/  IMAD.MOV.U32 R15, RZ, RZ, R33 ;  /* 0x000000ffff0f7224 */ /* 0x002fe200078e0021 */
[----:B0-----:R-:W-:Y:S05]  /*42f0*/  BRA `(.L_x_11948) ;  /* 0xffffc7f000007947 */ /* 0x001fea000383ffff */
.L_x_11911:
[----:B------:R-:W-:Y:S01]  /*4300*/  HFMA2.MMA R34, -RZ, RZ, 0, 1.847743988037109375e-06 ;  /* 0x0000001fff227435 */ /* 0x000fe200000001ff */
[----:B------:R-:W-:Y:S01]  /*4310*/  IMAD.MOV.U32 R33, RZ, RZ, 0x8 ;  /* 0x00000008ff217424 */ /* 0x000fe200078e00ff */
[----:B------:R-:W-:Y:S01]  /*4320*/  MOV R30, 0x4350 ;  /* 0x00004350001e7802 */ /* 0x000fe20000000f00 */
[----:B------:R-:W-:-:S03]  /*4330*/  IMAD.MOV.U32 R35, RZ, RZ, -0x1 ;  /* 0xffffffffff237424 */ /* 0x000fc600078e00ff */
[----:B------:R-:W-:Y:S05]  /*4340*/  CALL.REL.NOINC `($__internal_284_$__cuda_sm70_shflsync_bfly_p) ;  /* 0x00001df000007944 */ /* 0x000fea0003c00000 */
[----:B01----:R-:W-:Y:S01]  /*4350*/  FMNMX.FTZ R32, R32, R33, !PT ;  /* 0x0000002120207209 */ /* 0x003fe20007810000 */
[----:B------:R-:W-:Y:S01]  /*4360*/  IMAD.MOV.U32 R33, RZ, RZ, 0x4 ;  /* 0x00000004ff217424 */ /* 0x000fe200078e00ff */
[----:B------:R-:W-:Y:S01]  /*4370*/  MOV R34, 0x1f ;  /* 0x0000001f00227802 */ /* 0x000fe20000000f00 */
[----:B------:R-:W-:Y:S01]  /*4380*/  IMAD.MOV.U32 R35, RZ, RZ, -0x1 ;  /* 0xffffffffff237424 */ /* 0x000fe200078e00ff */
[----:B------:R-:W-:-:S02]  /*4390*/  MOV R30, 0x43b0 ;  /* 0x000043b0001e7802 */ /* 0x000fc40000000f00 */
[----:B------:R-:W-:Y:S05]  /*43a0*/  CALL.REL.NOINC `($__internal_284_$__cuda_sm70_shflsync_bfly_p) ;  /* 0x00001d9000007944 */ /* 0x000fea0003c00000 */
[----:B0-----:R-:W-:Y:S01]  /*43b0*/  HFMA2.MMA R34, -RZ, RZ, 0, 1.847743988037109375e-06 ;  /* 0x0000001fff227435 */ /* 0x001fe200000001ff */
[----:B-1----:R-:W-:Y:S01]  /*43c0*/  FMNMX.FTZ R32, R32, R33, !PT ;  /* 0x0000002120207209 */ /* 0x002fe20007810000 */
[----:B------:R-:W-:Y:S01]  /*43d0*/  IMAD.MOV.U32 R33, RZ, RZ, 0x2 ;  /* 0x00000002ff217424 */ /* 0x000fe200078e00ff */
[----:B------:R-:W-:Y:S01]  /*43e0*/  MOV R30, 0x4410 ;  /* 0x00004410001e7802 */ /* 0x000fe20000000f00 */
[----:B------:R-:W-:-:S02]  /*43f0*/  IMAD.MOV.U32 R35, RZ, RZ, -0x1 ;  /* 0xffffffffff237424 */ /* 0x000fc400078e00ff */
[----:B------:R-:W-:Y:S05]  /*4400*/  CALL.REL.NOINC `($__internal_284_$__cuda_sm70_shflsync_bfly_p) ;  /* 0x00001d3000007944 */ /* 0x000fea0003c00000 */
[----:B-1----:R-:W-:Y:S01]  /*4410*/  FMNMX.FTZ R17, R32, R33, !PT ;  /* 0x0000002120117209 */ /* 0x002fe20007810000 */
[----:B------:R-:W-:Y:S01]  /*4420*/  IMAD.MOV.U32 R33, RZ, RZ, 0x1 ;  /* 0x00000001ff217424 */ /* 0x000fe200078e00ff */
[----:B0-----:R-:W-:Y:S01]  /*4430*/  MOV R34, 0x1f ;  /* 0x0000001f00227802 */ /* 0x001fe20000000f00 */
[----:B------:R-:W-:Y:S01]  /*4440*/  IMAD.MOV.U32 R35, RZ, RZ, -0x1 ;  /* 0xffffffffff237424 */ /* 0x000fe200078e00ff */
[----:B------:R-:W-:Y:S01]  /*4450*/  MOV R30, 0x4480 ;  /* 0x00004480001e7802 */ /* 0x000fe20000000f00 */
[----:B------:R-:W-:-:S02]  /*4460*/  IMAD.MOV.U32 R32, RZ, RZ, R17 ;  /* 0x000000ffff207224 */ /* 0x000fc400078e0011 */
[----:B------:R-:W-:Y:S05]  /*4470*/  CALL.REL.NOINC `($__internal_284_$__cuda_sm70_shflsync_bfly_p) ;  /* 0x00001cc000007944 */ /* 0x000fea0003c00000 */
[----:B-1----:R-:W-:Y:S01]  /*4480*/  MOV R20, R33 ;  /* 0x0000002100147202 */ /* 0x002fe20000000f00 */
[----:B0-----:R-:W-:Y:S05]  /*4490*/  BRA `(.L_x_11949) ;  /* 0xffffc6f000007947 */ /* 0x001fea000383ffff */
.L_x_11938:
[----:B------:R-:W-:Y:S01]  /*44a0*/  HFMA2.MMA R34, -RZ, RZ, 0, 1.847743988037109375e-06 ;  /* 0x0000001fff227435 */ /* 0x000fe200000001ff */
[----:B------:R-:W-:Y:S01]  /*44b0*/  IMAD.MOV.U32 R32, RZ, RZ, RZ ;  /* 0x000000ffff207224 */ /* 0x000fe200078e00ff */
[----:B------:R-:W-:Y:S01]  /*44c0*/  MOV R30, 0x4500 ;  /* 0x00004500001e7802 */ /* 0x000fe20000000f00 */
[----:B------:R-:W-:-:S02]  /*44d0*/  IMAD.MOV.U32 R33, RZ, RZ, 0x4 ;  /* 0x00000004ff217424 */ /* 0x000fc400078e00ff */
[----:B------:R-:W-:Y:S02]  /*44e0*/  IMAD.MOV.U32 R35, RZ, RZ, -0x1 ;  /* 0xffffffffff237424 */ /* 0x000fe400078e00ff */
[----:B01----:R-:W-:Y:S05]  /*44f0*/  CALL.REL.NOINC `($__internal_284_$__cuda_sm70_shflsync_bfly_p) ;  /* 0x00001c4000007944 */ /* 0x003fea0003c00000 */
[----:B-1----:R-:W-:Y:S01]  /*4500*/  IMAD.MOV.U32 R7, RZ, RZ, R33 ;  /* 0x000000ffff077224 */ /* 0x002fe200078e0021 */
[----:B0-----:R-:W-:Y:S05]  /*4510*/  BRA `(.L_x_11950) ;  /* 0xffffe4d000007947 */ /* 0x001fea000383ffff */
.L_x_11939:
[----:B------:R-:W-:Y:S01]  /*4520*/  MOV R33, 0x2 ;  /* 0x0000000200217802 */ /* 0x000fe20000000f00 */
[----:B------:R-:W-:Y:S01]  /*4530*/  IMAD.MOV.U32 R34, RZ, RZ, 0x1f ;  /* 0x0000001fff227424 */ /* 0x000fe200078e00ff */
[----:B------:R-:W-:Y:S01]  /*4540*/  MOV R30, 0x4570 ;  /* 0x00004570001e7802 */ /* 0x000fe20000000f00 */
[----:B------:R-:W-:Y:S02]  /*4550*/  IMAD.MOV.U32 R35, RZ, RZ, -0x1 ;  /* 0xffffffffff237424 */ /* 0x000fe400078e00ff */
[----:B-1----:R-:W-:Y:S05]  /*4560*/  CALL.REL.NOINC `($__internal_284_$__cuda_sm70_shflsync_bfly_p) ;  /* 0x00001bd000007944 */ /* 0x002fea0003c00000 */
[----:B01----:R-:W-:Y:S01]  /*4570*/  FADD.FTZ R32, R32, R33 ;  /* 0x0000002120207221 */ /* 0x003fe20000010000 */
[----:B------:R-:W-:Y:S01]  /*4580*/  HFMA2.MMA R33, -RZ, RZ, 0, 5.9604644775390625e-08 ;  /* 0x00000001ff217435 */ /* 0x000fe200000001ff */
[----:B------:R-:W-:Y:S01]  /*4590*/  IMAD.MOV.U32 R34, RZ, RZ, 0x1f ;  /* 0x0000001fff227424 */ /* 0x000fe200078e00ff */
[----:B------:R-:W-:Y:S01]  /*45a0*/  MOV R30, 0x45d0 ;  /* 0x000045d0001e7802 */ /* 0x000fe20000000f00 */
[----:B------:R-:W-:-:S03]  /*45b0*/  IMAD.MOV.U32 R35, RZ, RZ, -0x1 ;  /* 0xffffffffff237424 */ /* 0x000fc600078e00ff */
[----:B------:R-:W-:Y:S05]  /*45c0*/  CALL.REL.NOINC `($__internal_284_$__cuda_sm70_shflsync_bfly_p) ;  /* 0x00001b7000007944 */ /* 0x000fea0003c00000 */
[----:B-1----:R-:W-:Y:S01]  /*45d0*/  FADD.FTZ R29, R32, R33 ;  /* 0x00000021201d7221 */ /* 0x002fe20000010000 */
[----:B0-----:R-:W-:Y:S01]  /*45e0*/  MOV R32, RZ ;  /* 0x000000ff00207202 */ /* 0x001fe20000000f00 */
[----:B------:R-:W-:Y:S01]  /*45f0*/  IMAD.MOV.U32 R33, RZ, RZ, 0x4 ;  /* 0x00000004ff217424 */ /* 0x000fe200078e00ff */
[----:B------:R-:W-:Y:S01]  /*4600*/  MOV R35, 0xffffffff ;  /* 0xffffffff00237802 */ /* 0x000fe20000000f00 */
[----:B------:R-:W-:Y:S01]  /*4610*/  IMAD.MOV.U32 R34, RZ, RZ, 0x1f ;  /* 0x0000001fff227424 */ /* 0x000fe200078e00ff */
[----:B------:R-:W-:-:S02]  /*4620*/  MOV R30, 0x4640 ;  /* 0x00004640001e7802 */ /* 0x000fc40000000f00 */
[----:B------:R-:W-:Y:S05]  /*4630*/  CALL.REL.NOINC `($__internal_284_$__cuda_sm70_shflsync_bfly_p) ;  /* 0x00001b0000007944 */ /* 0x000fea0003c00000 */
[----:B01----:R-:W-:Y:S01]  /*4640*/  FADD.FTZ R32, RZ, R33 ;  /* 0x00000021ff207221 */ /* 0x003fe20000010000 */
[----:B------:R-:W-:Y:S01]  /*4650*/  MOV R35, 0xffffffff ;  /* 0xffffffff00237802 */ /* 0x000fe20000000f00 */
[----:B------:R-:W-:Y:S01]  /*4660*/  IMAD.MOV.U32 R33, RZ, RZ, 0x2 ;  /* 0x00000002ff217424 */ /* 0x000fe200078e00ff */
[----:B------:R-:W-:Y:S01]  /*4670*/  MOV R30, 0x46a0 ;  /* 0x000046a0001e7802 */ /* 0x000fe20000000f00 */
[----:B------:R-:W-:-:S02]  /*4680*/  IMAD.MOV.U32 R34, RZ, RZ, 0x1f ;  /* 0x0000001fff227424 */ /* 0x000fc400078e00ff */
[----:B------:R-:W-:Y:S05]  /*4690*/  CALL.REL.NOINC `($__internal_284_$__cuda_sm70_shflsync_bfly_p) ;  /* 0x00001aa000007944 */ /* 0x000fea0003c00000 */
[----:B01----:R-:W-:Y:S01]  /*46a0*/  FADD.FTZ R32, R32, R33 ;  /* 0x0000002120207221 */ /* 0x003fe20000010000 */
[----:B------:R-:W-:Y:S01]  /*46b0*/  MOV R35, 0xffffffff ;  /* 0xffffffff00237802 */ /* 0x000fe20000000f00 */
[----:B------:R-:W-:Y:S01]  /*46c0*/  IMAD.MOV.U32 R33, RZ, RZ, 0x1 ;  /* 0x00000001ff217424 */ /* 0x000fe200078e00ff */
[----:B------:R-:W-:Y:S01]  /*46d0*/  MOV R30, 0x4700 ;  /* 0x00004700001e7802 */ /* 0x000fe20000000f00 */
[----:B------:R-:W-:-:S02]  /*46e0*/  IMAD.MOV.U32 R34, RZ, RZ, 0x1f ;  /* 0x0000001fff227424 */ /* 0x000fc400078e00ff */
[----:B------:R-:W-:Y:S05]  /*46f0*/  CALL.REL.NOINC `($__internal_284_$__cuda_sm70_shflsync_bfly_p) ;  /* 0x00001a4000007944 */ /* 0x000fea0003c00000 */
[----:B0-----:R-:W-:Y:S01]  /*4700*/  HFMA2.MMA R34, -RZ, RZ, 0, 1.847743988037109375e-06 ;  /* 0x0000001fff227435 */ /* 0x001fe200000001ff */
[----:B-1----:R-:W-:Y:S01]  /*4710*/  FADD.FTZ R28, R32, R33 ;  /* 0x00000021201c7221 */ /* 0x002fe20000010000 */
[----:B------:R-:W-:Y:S01]  /*4720*/  MOV R30, 0x4770 ;  /* 0x00004770001e7802 */ /* 0x000fe20000000f00 */
[----:B------:R-:W-:-:S02]  /*4730*/  IMAD.MOV.U32 R32, RZ, RZ, RZ ;  /* 0x000000ffff207224 */ /* 0x000fc400078e00ff */
[----:B------:R-:W-:Y:S02]  /*4740*/  IMAD.MOV.U32 R33, RZ, RZ, 0x4 ;  /* 0x00000004ff217424 */ /* 0x000fe400078e00ff */
[----:B------:R-:W-:Y:S02]  /*4750*/  IMAD.MOV.U32 R35, RZ, RZ, -0x1 ;  /* 0xffffffffff237424 */ /* 0x000fe400078e00ff */
[----:B------:R-:W-:Y:S05]  /*4760*/  CALL.REL.NOINC `($__internal_284_$__cuda_sm70_shflsync_bfly_p) ;  /* 0x000019d000007944 */ /* 0x000fea0003c00000 */
[----:B01----:R-:W-:Y:S01]  /*4770*/  FADD.FTZ R32, RZ, R33 ;  /* 0x00000021ff207221 */ /* 0x003fe20000010000 */
[----:B------:R-:W-:Y:S01]  /*4780*/  MOV R34, 0x1f ;  /* 0x0000001f00227802 */ /* 0x000fe20000000f00 */
[----:B------:R-:W-:Y:S01]  /*4790*/  IMAD.MOV.U32 R33, RZ, RZ, 0x2 ;  /* 0x00000002ff217424 */ /* 0x000fe200078e00ff */
[----:B------:R-:W-:Y:S01]  /*47a0*/  MOV R30, 0x47d0 ;  /* 0x000047d0001e7802 */ /* 0x000fe20000000f00 */
[----:B------:R-:W-:Y:S02]  /*47b0*/  IMAD.MOV.U32 R35, RZ, RZ, -0x1 ;  /* 0xffffffffff237424 */ /* 0x000fe400078e00ff */
[----:B------:R-:W-:Y:S05]  /*47c0*/  CALL.REL.NOINC `($__internal_284_$__cuda_sm70_shflsync_bfly_p) ;  /* 0x0000197000007944 */ /* 0x000fea0003c00000 */
[----:B0-----:R-:W-:Y:S01]  /*47d0*/  HFMA2.MMA R34, -RZ, RZ, 0, 1.847743988037109375e-06 ;  /* 0x0000001fff227435 */ /* 0x001fe200000001ff */
[----:B-1----:R-:W-:Y:S01]  /*47e0*/  FADD.FTZ R32, R32, R33 ;  /* 0x0000002120207221 */ /* 0x002fe20000010000 */
[----:B------:R-:W-:Y:S01]  /*47f0*/  MOV R30, 0x4830 ;  /* 0x00004830001e7802 */ /* 0x000fe20000000f00 */
[----:B------:R-:W-:Y:S02]  /*4800*/  IMAD.MOV.U32 R33, RZ, RZ, 0x1 ;  /* 0x00000001ff217424 */ /* 0x000fe400078e00ff */
[----:B------:R-:W-:-:S02]  /*4810*/  IMAD.MOV.U32 R35, RZ, RZ, -0x1 ;  /* 0xffffffffff237424 */ /* 0x000fc400078e00ff */
[----:B------:R-:W-:Y:S05]  /*4820*/  CALL.REL.NOINC `($__internal_284_$__cuda_sm70_shflsync_bfly_p) ;  /* 0x0000191000007944 */ /* 0x000fea0003c00000 */
[----:B-1----:R-:W-:Y:S01]  /*4830*/  FADD.FTZ R27, R32, R33 ;  /* 0x00000021201b7221 */ /* 0x002fe20000010000 */
[----:B------:R-:W-:Y:S01]  /*4840*/  MOV R33, 0x4 ;  /* 0x0000000400217802 */ /* 0x000fe20000000f00 */
[----:B0-----:R-:W-:Y:S01]  /*4850*/  IMAD.MOV.U32 R32, RZ, RZ, RZ ;  /* 0x000000ffff207224 */ /* 0x001fe200078e00ff */
[----:B------:R-:W-:Y:S01]  /*4860*/  MOV R30, 0x48a0 ;  /* 0x000048a0001e7802 */ /* 0x000fe20000000f00 */
[----:B------:R-:W-:-:S02]  /*4870*/  IMAD.MOV.U32 R34, RZ, RZ, 0x1f ;  /* 0x0000001fff227424 */ /* 0x000fc400078e00ff */
[----:B------:R-:W-:Y:S02]  /*4880*/  IMAD.MOV.U32 R35, RZ, RZ, -0x1 ;  /* 0xffffffffff237424 */ /* 0x000fe400078e00ff */
[----:B------:R-:W-:Y:S05]  /*4890*/  CALL.REL.NOINC `($__internal_284_$__cuda_sm70_shflsync_bfly_p) ;  /* 0x000018a000007944 */ /* 0x000fea0003c00000 */
[----:B01----:R-:W-:Y:S01]  /*48a0*/  FADD.FTZ R32, RZ, R33 ;  /* 0x00000021ff207221 */ /* 0x003fe20000010000 */
[----:B------:R-:W-:Y:S01]  /*48b0*/  HFMA2.MMA R33, -RZ, RZ, 0, 1.1920928955078125e-07 ;  /* 0x00000002ff217435 */ /* 0x000fe200000001ff */
[----:B------:R-:W-:Y:S01]  /*48c0*/  IMAD.MOV.U32 R34, RZ, RZ, 0x1f ;  /* 0x0000001fff227424 */ /* 0x000fe200078e00ff */
[----:B------:R-:W-:Y:S01]  /*48d0*/  MOV R30, 0x4900 ;  /* 0x00004900001e7802 */ /* 0x000fe20000000f00 */
[----:B------:R-:W-:-:S03]  /*48e0*/  IMAD.MOV.U32 R35, RZ, RZ, -0x1 ;  /* 0xffffffffff237424 */ /* 0x000fc600078e00ff */
[----:B------:R-:W-:Y:S05]  /*48f0*/  CALL.REL.NOINC `($__internal_284_$__cuda_sm70_shflsync_bfly_p) ;  /* 0x0000184000007944 */ /* 0x000fea0003c00000 */
[----:B01----:R-:W-:Y:S01]  /*4900*/  FADD.FTZ R32, R32, R33 ;  /* 0x0000002120207221 */ /* 0x003fe20000010000 */
[----:B------:R-:W-:Y:S01]  /*4910*/  MOV R33, 0x1 ;  /* 0x0000000100217802 */ /* 0x000fe20000000f00 */
[----:B------:R-:W-:Y:S01]  /*4920*/  IMAD.MOV.U32 R34, RZ, RZ, 0x1f ;  /* 0x0000001fff227424 */ /* 0x000fe200078e00ff */
[----:B------:R-:W-:Y:S01]  /*4930*/  MOV R30, 0x4960 ;  /* 0x00004960001e7802 */ /* 0x000fe20000000f00 */
[----:B------:R-:W-:Y:S02]  /*4940*/  IMAD.MOV.U32 R35, RZ, RZ, -0x1 ;  /* 0xffffffffff237424 */ /* 0x000fe400078e00ff */
[----:B------:R-:W-:Y:S05]  /*4950*/  CALL.REL.NOINC `($__internal_284_$__cuda_sm70_shflsync_bfly_p) ;  /* 0x000017e000007944 */ /* 0x000fea0003c00000 */
[----:B-1----:R-:W-:Y:S01]  /*4960*/  FADD.FTZ R26, R32, R33 ;  /* 0x00000021201a7221 */ /* 0x002fe20000010000 */
[----:B0-----:R-:W-:Y:S01]  /*4970*/  HFMA2.MMA R32, -RZ, RZ, 0, 0 ;  /* 0x00000000ff207435 */ /* 0x001fe200000001ff */
        /* <DEDUP_REMOVED lines=372> */
[----:B01----:R-:W-:Y:S01]  /*60c0*/  FADD.FTZ R32, R32, R33 ;  /* 0x0000002120207221 */ /* 0x003fe20000010000 */
[----:B------:R-:W-:Y:S01]  /*60d0*/  HFMA2.MMA R33, -RZ, RZ, 0, 5.9604644775390625e-08 ;  /* 0x00000001ff217435 */ /* 0x000fe200000001ff */
[----:B------:R-:W-:Y:S01]  /*60e0*/  IMAD.MOV.U32 R34, RZ, RZ, 0x1f ;  /* 0x0000001fff227424 */ /* 0x000fe200078e00ff */
[----:B------:R-:W-:Y:S02]  /*60f0*/  MOV R35, 0xffffffff ;  /* 0xffffffff00237802 */ /* 0x000fe40000000f00 */
[----:B------:R-:W-:-:S02]  /*6100*/  MOV R30, 0x6120 ;  /* 0x00006120001e7802 */ /* 0x000fc40000000f00 */
[----:B------:R-:W-:Y:S05]  /*6110*/  CALL.REL.NOINC `($__internal_284_$__cuda_sm70_shflsync_bfly_p) ;  /* 0x0000002000007944 */ /* 0x000fea0003c00000 */
[----:B-1----:R-:W-:Y:S01]  /*6120*/  IMAD.MOV.U32 R31, RZ, RZ, R33 ;  /* 0x000000ffff1f7224 */ /* 0x002fe200078e0021 */
[----:B0-----:R-:W-:Y:S05]  /*6130*/  BRA `(.L_x_11951) ;  /* 0xffffc9f000007947 */ /* 0x001fea000383ffff */
        .weak           $__internal_284_$__cuda_sm70_shflsync_bfly_p
        .type           $__internal_284_$__cuda_sm70_shflsync_bfly_p,@function
        .size           $__internal_284_$__cuda_sm70_shflsync_bfly_p,(.L_x_24945 - $__internal_284_$__cuda_sm70_shflsync_bfly_p)
$__internal_284_$__cuda_sm70_shflsync_bfly_p:
[----:B------:R-:W-:Y:S01]  /*6140*/  HFMA2.MMA R31, -RZ, RZ, 0, 0 ;  /* 0x00000000ff1f7435 */ /* 0x000fe200000001ff */
[----:B------:R-:W-:Y:S04]  /*6150*/  WARPSYNC R35 ;  /* 0x0000002300007348 */ /* 0x000fe80003800000 */
[----:B------:R0:W1:Y:S01]  /*6160*/  SHFL.BFLY PT, R33, R32, R33, R34 ;  /* 0x0c00002120217389 */ /* 0x00006200000e0022 */
[----:B------:R-:W-:Y:S05]  /*6170*/  RET.REL.NODEC R30 `(_ZN4vllm25paged_attention_v2_kernelIfhLi96ELi32ELi128ELNS_18Fp8KVCacheDataTypeE1ELb1ELi512EEEvPfS2_PT_PKS3_PKT0_S9_ifPKiSB_iPKfiiiSD_SD_iiiii) ;  /* 0xffff9e801e007950 */ /* 0x000fea0003c3ffff */
.L_x_11952:
        /* <DEDUP_REMOVED lines=16> */
.L_x_24945:


//--------------------- .text._ZN4vllm25paged_attention_v2_kernelIfhLi80ELi32ELi128ELNS_18Fp8KVCacheDataTypeE1ELb1ELi512EEEvPfS2_PT_PKS3_PKT0_S9_ifPKiSB_iPKfiiiSD_SD_iiiii --------------------------
	.section	.text._ZN4vllm25paged_attention_v2_kernelIfhLi80ELi32ELi128ELNS_18Fp8KVCacheDataTypeE1ELb1ELi512EEEvPfS2_PT_PKS3_PKT0_S9_ifPKiSB_iPKfiiiSD_SD_iiiii,"ax",@progbits
	.sectioninfo	@"SHI_REGISTERS=51"
	.align	128
        .global         _ZN4vllm25paged_attention_v2_kernelIfhLi80ELi32ELi128ELNS_18Fp8KVCacheDataTypeE1ELb1ELi512EEEvPfS2_PT_PKS3_PKT0_S9_ifPKiSB_iPKfiiiSD_SD_iiiii
        .type           _ZN4vllm25paged_attention_v2_kernelIfhLi80ELi32ELi128ELNS_18Fp8KVCacheDataTypeE1ELb1ELi512EEEvPfS2_PT_PKS3_PKT0_S9_ifPKiSB_iPKfiiiSD_SD_iiiii,@function
        .size           _ZN4vllm25paged_attention_v2_kernelIfhLi80ELi32ELi128ELNS_18Fp8KVCacheDataTypeE1ELb1ELi512EEEvPfS2_PT_PKS3_PKT0_S9_ifPKiSB_iPKfiiiSD_SD_iiiii,(.L_x_24946 - _ZN4vllm25paged_attention_v2_kernelIfhLi80ELi32ELi128ELNS_18Fp8KVCacheDataTypeE1ELb1ELi512EEEvPfS2_PT_PKS3_PKT0_S9_ifPKiSB_iPKfiiiSD_SD_iiiii)
        .other          _ZN4vllm25paged_attention_v2_kernelIfhLi80ELi32ELi128ELNS_18Fp8KVCacheDataTypeE1ELb1ELi512EEEvPfS2_PT_PKS3_PKT0_S9_ifPKiSB_iPKfiiiSD_SD_iiiii,@"STO_CUDA_ENTRY STV_DEFAULT"
_ZN4vllm25paged_attention_v2_kernelIfhLi80ELi32ELi128ELNS_18Fp8KVCacheDataTypeE1ELb1ELi512EEEvPfS2_PT_PKS3_PKT0_S9_ifPKiSB_iPKfiiiSD_SD_iiiii:
.text._ZN4vllm25paged_attention_v2_kernelIfhLi80ELi32ELi128ELNS_18Fp8KVCacheDataTypeE1ELb1ELi512EEEvPfS2_PT_PKS3_PKT0_S9_ifPKiSB_iPKfiiiSD_SD_iiiii:
        /* <DEDUP_REMOVED lines=112> */
.L_x_11953:
[----:B0-----:R-:W-:-:S04]  /*0700*/  IMAD.MOV.U32 R13, RZ, RZ, c[0x0][0xc] ;  /* 0x00000300ff0d7624 */ /* 0x001fc800078e00ff */
[----:B------:R-:W-:-:S04]  /*0710*/  IMAD R13, R13, c[0x0][0x1d8], R4 ;  /* 0x000076000d0d7a24 */ /* 0x000fc800078e0204 */
[----:B------:R-:W-:-:S03]  /*0720*/  IMAD R13, R13, c[0x0][0x1e8], RZ ;  /* 0x00007a000d0d7a24 */ /* 0x000fc600078e02ff */
.L_x_11954:
        /* <DEDUP_REMOVED lines=20> */
.L_x_11958:
        /* <DEDUP_REMOVED lines=36> */
.L_x_11956:
[----:B------:R-:W-:Y:S05]  /*0ab0*/  BSYNC B7 ;  /* 0x0000000000077941 */ /* 0x000fea0003800000 */
.L_x_11955:
[----:B------:R-:W-:Y:S05]  /*0ac0*/  BRA.DIV ~URZ, `(.L_x_11959) ;  /* 0x000034827f007947 */ /* 0x000fea000b800000 */
[----:B------:R-:W-:-:S05]  /*0ad0*/  IMAD.MOV.U32 R15, RZ, RZ, -0x800001 ;  /* 0xff7fffffff0f7424 */ /* 0x000fca00078e00ff */
.L_x_11997:
        /* <DEDUP_REMOVED lines=10> */
.L_x_11998:
        /* <DEDUP_REMOVED lines=35> */
.L_x_11965:
        /* <DEDUP_REMOVED lines=11> */
.L_x_11964:
[----:B------:R-:W-:Y:S05]  /*0e60*/  BSYNC B1 ;  /* 0x0000000000017941 */ /* 0x000fea0003800000 */
.L_x_11963:
        /* <DEDUP_REMOVED lines=10> */
.L_x_11968:
        /* <DEDUP_REMOVED lines=100> */
.L_x_11967:
[----:B------:R-:W-:Y:S05]  /*1550*/  BSYNC B1 ;  /* 0x0000000000017941 */ /* 0x000fea0003800000 */
.L_x_11966:
        /* <DEDUP_REMOVED lines=55> */
.L_x_11970:
[----:B------:R-:W-:Y:S05]  /*18d0*/  BSYNC B1 ;  /* 0x0000000000017941 */ /* 0x000fea0003800000 */
.L_x_11969:
        /* <DEDUP_REMOVED lines=26> */
.L_x_11962:
[----:B------:R-:W-:Y:S05]  /*1a80*/  BSYNC B0 ;  /* 0x0000000000007941 */ /* 0x000fea0003800000 */
.L_x_11961:
        /* <DEDUP_REMOVED lines=44> */
.L_x_11975:
        /* <DEDUP_REMOVED lines=8> */
.L_x_11974:
[----:B0-----:R-:W-:Y:S05]  /*1dd0*/  BSYNC B1 ;  /* 0x0000000000017941 */ /* 0x001fea0003800000 */
.L_x_11973:
        /* <DEDUP_REMOVED lines=10> */
.L_x_11978:
        /* <DEDUP_REMOVED lines=52> */
.L_x_11977:
[----:B------:R-:W-:Y:S05]  /*21c0*/  BSYNC B1 ;  /* 0x0000000000017941 */ /* 0x000fea0003800000 */
.L_x_11976:
        /* <DEDUP_REMOVED lines=31> */
.L_x_11980:
[----:B------:R-:W-:Y:S05]  /*23c0*/  BSYNC B1 ;  /* 0x0000000000017941 */ /* 0x000fea0003800000 */
.L_x_11979:
        /* <DEDUP_REMOVED lines=14> */
.L_x_11972:
[----:B------:R-:W-:Y:S05]  /*24b0*/  BSYNC B0 ;  /* 0x0000000000007941 */ /* 0x000fea0003800000 */
.L_x_11971:
        /* <DEDUP_REMOVED lines=20> */
.L_x_11982:
[----:B------:R-:W-:Y:S05]  /*2600*/  BSYNC B0 ;  /* 0x0000000000007941 */ /* 0x000fea0003800000 */
.L_x_11981:
        /* <DEDUP_REMOVED lines=25> */
.L_x_11986:
        /* <DEDUP_REMOVED lines=33> */
.L_x_11984:
[----:B------:R-:W-:Y:S05]  /*29b0*/  BSYNC B6 ;  /* 0x0000000000067941 */ /* 0x000fea0003800000 */
.L_x_11983:
[----:B------:R-:W-:Y:S05]  /*29c0*/  BRA.DIV ~URZ, `(.L_x_11987) ;  /* 0x000017a27f007947 */ /* 0x000fea000b800000 */
[----:B0-----:R-:W-:-:S05]  /*29d0*/  MOV R7, RZ ;  /* 0x000000ff00077202 */ /* 0x001fca0000000f00 */
.L_x_11999:
        /* <DEDUP_REMOVED lines=18> */
.L_x_12000:
        /* <DEDUP_REMOVED lines=39> */
.L_x_11990:
[----:B------:R-:W-:Y:S05]  /*2d70*/  BSYNC B0 ;  /* 0x0000000000007941 */ /* 0x000fea0003800000 */
.L_x_11989:
        /* <DEDUP_REMOVED lines=43> */
.L_x_11992:
[----:B------:R-:W-:Y:S05]  /*3030*/  BSYNC B0 ;  /* 0x0000000000007941 */ /* 0x000fea0003800000 */
.L_x_11991:
        /* <DEDUP_REMOVED lines=23> */
.L_x_11994:
[----:B------:R-:W-:Y:S05]  /*31b0*/  BSYNC B0 ;  /* 0x0000000000007941 */ /* 0x000fea0003800000 */
.L_x_11993:
        /* <DEDUP_REMOVED lines=43> */
.L_x_11996:
[----:B------:R-:W-:Y:S05]  /*3470*/  BSYNC B0 ;  /* 0x0000000000007941 */ /* 0x000fea0003800000 */
.L_x_11995:
        /* <DEDUP_REMOVED lines=134> */
.L_x_11957:
        /* <DEDUP_REMOVED lines=19> */
.L_x_11985:
        /* <DEDUP_REMOVED lines=20> */
.L_x_11959:
[----:B------:R-:W-:Y:S01]  /*3f50*/  HFMA2.MMA R29, -RZ, RZ, 0, 9.5367431640625e-07 ;  /* 0x00000010ff1d7435 */ /* 0x000fe200000001ff */
[----:B------:R-:W-:Y:S01]  /*3f60*/  IMAD.MOV.U32 R28, RZ, RZ, -0x800001 ;  /* 0xff7fffffff1c7424 */ /* 0x000fe200078e00ff */
[----:B------:R-:W-:Y:S01]  /*3f70*/  MOV R26, 0x3fb0 ;  /* 0x00003fb0001a7802 */ /* 0x000fe20000000f00 */
[----:B------:R-:W-:Y:S02]  /*3f80*/  IMAD.MOV.U32 R30, RZ, RZ, 0x1f ;  /* 0x0000001fff1e7424 */ /* 0x000fe400078e00ff */
[----:B------:R-:W-:Y:S02]  /*3f90*/  IMAD.MOV.U32 R31, RZ, RZ, -0x1 ;  /* 0xffffffffff1f7424 */ /* 0x000fe400078e00ff */
[----:B------:R-:W-:Y:S05]  /*3fa0*/  CALL.REL.NOINC `($__internal_285_$__cuda_sm70_shflsync_bfly_p) ;  /* 0x000019a000007944 */ /* 0x000fea0003c00000 */
[----:B-1----:R-:W-:Y:S01]  /*3fb0*/  MOV R15, R29 ;  /* 0x0000001d000f7202 */ /* 0x002fe20000000f00 */
[----:B0-----:R-:W-:Y:S05]  /*3fc0*/  BRA `(.L_x_11997) ;  /* 0xffffcb1000007947 */ /* 0x001fea000383ffff */
.L_x_11960:
[----:B------:R-:W-:Y:S01]  /*3fd0*/  IMAD.MOV.U32 R29, RZ, RZ, 0x8 ;  /* 0x00000008ff1d7424 */ /* 0x000fe200078e00ff */
[----:B------:R-:W-:Y:S01]  /*3fe0*/  MOV R31, 0xffffffff ;  /* 0xffffffff001f7802 */ /* 0x000fe20000000f00 */
[----:B------:R-:W-:Y:S01]  /*3ff0*/  IMAD.MOV.U32 R30, RZ, RZ, 0x1f ;  /* 0x0000001fff1e7424 */ /* 0x000fe200078e00ff */
[----:B------:R-:W-:Y:S02]  /*4000*/  MOV R26, 0x4020 ;  /* 0x00004020001a7802 */ /* 0x000fe40000000f00 */
[----:B------:R-:W-:Y:S05]  /*4010*/  CALL.REL.NOINC `($__internal_285_$__cuda_sm70_shflsync_bfly_p) ;  /* 0x0000193000007944 */ /* 0x000fea0003c00000 */
[----:B01----:R-:W-:Y:S01]  /*4020*/  FMNMX.FTZ R28, R28, R29, !PT ;  /* 0x0000001d1c1c7209 */ /* 0x003fe20007810000 */
[----:B------:R-:W-:Y:S01]  /*4030*/  IMAD.MOV.U32 R29, RZ, RZ, 0x4 ;  /* 0x00000004ff1d7424 */ /* 0x000fe200078e00ff */
[----:B------:R-:W-:Y:S01]  /*4040*/  MOV R31, 0xffffffff ;  /* 0xffffffff001f7802 */ /* 0x000fe20000000f00 */
[----:B------:R-:W-:Y:S01]  /*4050*/  IMAD.MOV.U32 R30, RZ, RZ, 0x1f ;  /* 0x0000001fff1e7424 */ /* 0x000fe200078e00ff */
[----:B------:R-:W-:-:S02]  /*4060*/  MOV R26, 0x4080 ;  /* 0x00004080001a7802 */ /* 0x000fc40000000f00 */
[----:B------:R-:W-:Y:S05]  /*4070*/  CALL.REL.NOINC `($__internal_285_$__cuda_sm70_shflsync_bfly_p) ;  /* 0x000018d000007944 */ /* 0x000fea0003c00000 */
[----:B01----:R-:W-:Y:S01]  /*4080*/  FMNMX.FTZ R28, R28, R29, !PT ;  /* 0x0000001d1c1c7209 */ /* 0x003fe20007810000 */
[----:B------:R-:W-:Y:S01]  /*4090*/  IMAD.MOV.U32 R29, RZ, RZ, 0x2 ;  /* 0x00000002ff1d7424 */ /* 0x000fe200078e00ff */
[----:B------:R-:W-:Y:S01]  /*40a0*/  MOV R31, 0xffffffff ;  /* 0xffffffff001f7802 */ /* 0x000fe20000000f00 */
[----:B------:R-:W-:Y:S01]  /*40b0*/  IMAD.MOV.U32 R30, RZ, RZ, 0x1f ;  /* 0x0000001fff1e7424 */ /* 0x000fe200078e00ff */
[----:B------:R-:W-:-:S02]  /*40c0*/  MOV R26, 0x40e0 ;  /* 0x000040e0001a7802 */ /* 0x000fc40000000f00 */
[----:B------:R-:W-:Y:S05]  /*40d0*/  CALL.REL.NOINC `($__internal_285_$__cuda_sm70_shflsync_bfly_p) ;  /* 0x0000187000007944 */ /* 0x000fea0003c00000 */
[----:B-1----:R-:W-:Y:S01]  /*40e0*/  FMNMX.FTZ R17, R28, R29, !PT ;  /* 0x0000001d1c117209 */ /* 0x002fe20007810000 */
[----:B------:R-:W-:Y:S01]  /*40f0*/  IMAD.MOV.U32 R29, RZ, RZ, 0x1 ;  /* 0x00000001ff1d7424 */ /* 0x000fe200078e00ff */
[----:B0-----:R-:W-:Y:S01]  /*4100*/  MOV R31, 0xffffffff ;  /* 0xffffffff001f7802 */ /* 0x001fe20000000f00 */
[----:B------:R-:W-:Y:S01]  /*4110*/  IMAD.MOV.U32 R30, RZ, RZ, 0x1f ;  /* 0x0000001fff1e7424 */ /* 0x000fe200078e00ff */
[----:B------:R-:W-:Y:S01]  /*4120*/  MOV R26, 0x4150 ;  /* 0x00004150001a7802 */ /* 0x000fe20000000f00 */
[----:B------:R-:W-:-:S02]  /*4130*/  IMAD.MOV.U32 R28, RZ, RZ, R17 ;  /* 0x000000ffff1c7224 */ /* 0x000fc400078e0011 */
[----:B------:R-:W-:Y:S05]  /*4140*/  CALL.REL.NOINC `($__internal_285_$__cuda_sm70_shflsync_bfly_p) ;  /* 0x0000180000007944 */ /* 0x000fea0003c00000 */
[----:B-1----:R-:W-:Y:S01]  /*4150*/  IMAD.MOV.U32 R20, RZ, RZ, R29 ;  /* 0x000000ffff147224 */ /* 0x002fe200078e001d */
[----:B0-----:R-:W-:Y:S05]  /*4160*/  BRA `(.L_x_11998) ;  /* 0xffffca1000007947 */ /* 0x001fea000383ffff */
.L_x_11987:
[----:B------:R-:W-:Y:S01]  /*4170*/  HFMA2.MMA R28, -RZ, RZ, 0, 0 ;  /* 0x00000000ff1c7435 */ /* 0x000fe200000001ff */
[----:B------:R-:W-:Y:S01]  /*4180*/  IMAD.MOV.U32 R29, RZ, RZ, 0x4 ;  /* 0x00000004ff1d7424 */ /* 0x000fe200078e00ff */
[----:B------:R-:W-:Y:S01]  /*4190*/  MOV R31, 0xffffffff ;  /* 0xffffffff001f7802 */ /* 0x000fe20000000f00 */
[----:B------:R-:W-:Y:S01]  /*41a0*/  IMAD.MOV.U32 R30, RZ, RZ, 0x1f ;  /* 0x0000001fff1e7424 */ /* 0x000fe200078e00ff */
[----:B------:R-:W-:-:S02]  /*41b0*/  MOV R26, 0x41d0 ;  /* 0x000041d0001a7802 */ /* 0x000fc40000000f00 */
[----:B01----:R-:W-:Y:S05]  /*41c0*/  CALL.REL.NOINC `($__internal_285_$__cuda_sm70_shflsync_bfly_p) ;  /* 0x0000178000007944 */ /* 0x003fea0003c00000 */
[----:B-1----:R-:W-:Y:S01]  /*41d0*/  IMAD.MOV.U32 R7, RZ, RZ, R29 ;  /* 0x000000ffff077224 */ /* 0x002fe200078e001d */
[----:B0-----:R-:W-:Y:S05]  /*41e0*/  BRA `(.L_x_11999) ;  /* 0xffffe7f000007947 */ /* 0x001fea000383ffff */
.L_x_11988:
[----:B------:R-:W-:Y:S01]  /*41f0*/  HFMA2.MMA R30, -RZ, RZ, 0, 1.847743988037109375e-06 ;  /* 0x0000001fff1e7435 */ /* 0x000fe200000001ff */
[----:B------:R-:W-:Y:S01]  /*4200*/  IMAD.MOV.U32 R29, RZ, RZ, 0x2 ;  /* 0x00000002ff1d7424 */ /* 0x000fe200078e00ff */
[----:B------:R-:W-:Y:S01]  /*4210*/  MOV R26, 0x4240 ;  /* 0x00004240001a7802 */ /* 0x000fe20000000f00 */
[----:B------:R-:W-:-:S03]  /*4220*/  IMAD.MOV.U32 R31, RZ, RZ, -0x1 ;  /* 0xffffffffff1f7424 */ /* 0x000fc600078e00ff */
[----:B-1----:R-:W-:Y:S05]  /*4230*/  CALL.REL.NOINC `($__internal_285_$__cuda_sm70_shflsync_bfly_p) ;  /* 0x0000171000007944 */ /* 0x002fea0003c00000 */
[----:B01----:R-:W-:Y:S01]  /*4240*/  FADD.FTZ R28, R28, R29 ;  /* 0x0000001d1c1c7221 */ /* 0x003fe20000010000 */
[----:B------:R-:W-:Y:S01]  /*4250*/  MOV R30, 0x1f ;  /* 0x0000001f001e7802 */ /* 0x000fe20000000f00 */
[----:B------:R-:W-:Y:S01]  /*4260*/  IMAD.MOV.U32 R29, RZ, RZ, 0x1 ;  /* 0x00000001ff1d7424 */ /* 0x000fe200078e00ff */
[----:B------:R-:W-:Y:S01]  /*4270*/  MOV R26, 0x42a0 ;  /* 0x000042a0001a7802 */ /* 0x000fe20000000f00 */
[----:B------:R-:W-:-:S02]  /*4280*/  IMAD.MOV.U32 R31, RZ, RZ, -0x1 ;  /* 0xffffffffff1f7424 */ /* 0x000fc400078e00ff */
[----:B------:R-:W-:Y:S05]  /*4290*/  CALL.REL.NOINC `($__internal_285_$__cuda_sm70_shflsync_bfly_p) ;  /* 0x000016b000007944 */ /* 0x000fea0003c00000 */
[----:B-1----:R-:W-:Y:S01]  /*42a0*/  FADD.FTZ R25, R28, R29 ;  /* 0x0000001d1c197221 */ /* 0x002fe20000010000 */
[----:B------:R-:W-:Y:S01]  /*42b0*/  HFMA2.MMA R29, -RZ, RZ, 0, 2.384185791015625e-07 ;  /* 0x00000004ff1d7435 */ /* 0x000fe200000001ff */
[----:B0-----:R-:W-:Y:S01]  /*42c0*/  IMAD.MOV.U32 R28, RZ, RZ, RZ ;  /* 0x000000ffff1c7224 */ /* 0x001fe200078e00ff */
[----:B------:R-:W-:Y:S01]  /*42d0*/  MOV R26, 0x4310 ;  /* 0x00004310001a7802 */ /* 0x000fe20000000f00 */
[----:B------:R-:W-:-:S02]  /*42e0*/  IMAD.MOV.U32 R30, RZ, RZ, 0x1f ;  /* 0x0000001fff1e7424 */ /* 0x000fc400078e00ff */
[----:B------:R-:W-:Y:S02]  /*42f0*/  IMAD.MOV.U32 R31, RZ, RZ, -0x1 ;  /* 0xffffffffff1f7424 */ /* 0x000fe400078e00ff */
[----:B------:R-:W-:Y:S05]  /*4300*/  CALL.REL.NOINC `($__internal_285_$__cuda_sm70_shflsync_bfly_p) ;  /* 0x0000164000007944 */ /* 0x000fea0003c00000 */
[----:B01----:R-:W-:Y:S01]  /*4310*/  FADD.FTZ R28, RZ, R29 ;  /* 0x0000001dff1c7221 */ /* 0x003fe20000010000 */
[----:B------:R-:W-:Y:S01]  /*4320*/  MOV R29, 0x2 ;  /* 0x00000002001d7802 */ /* 0x000fe20000000f00 */
[----:B------:R-:W-:Y:S01]  /*4330*/  IMAD.MOV.U32 R30, RZ, RZ, 0x1f ;  /* 0x0000001fff1e7424 */ /* 0x000fe200078e00ff */
[----:B------:R-:W-:Y:S01]  /*4340*/  MOV R26, 0x4370 ;  /* 0x00004370001a7802 */ /* 0x000fe20000000f00 */
[----:B------:R-:W-:Y:S02]  /*4350*/  IMAD.MOV.U32 R31, RZ, RZ, -0x1 ;  /* 0xffffffffff1f7424 */ /* 0x000fe400078e00ff */
[----:B------:R-:W-:Y:S05]  /*4360*/  CALL.REL.NOINC `($__internal_285_$__cuda_sm70_shflsync_bfly_p) ;  /* 0x000015e000007944 */ /* 0x000fea0003c00000 */
[----:B01----:R-:W-:Y:S01]  /*4370*/  FADD.FTZ R28, R28, R29 ;  /* 0x0000001d1c1c7221 */ /* 0x003fe20000010000 */
[----:B------:R-:W-:Y:S01]  /*4380*/  HFMA2.MMA R29, -RZ, RZ, 0, 5.9604644775390625e-08 ;  /* 0x00000001ff1d7435 */ /* 0x000fe200000001ff */
[----:B------:R-:W-:Y:S01]  /*4390*/  IMAD.MOV.U32 R30, RZ, RZ, 0x1f ;  /* 0x0000001fff1e7424 */ /* 0x000fe200078e00ff */
[----:B------:R-:W-:Y:S01]  /*43a0*/  MOV R26, 0x43d0 ;  /* 0x000043d0001a7802 */ /* 0x000fe20000000f00 */
[----:B------:R-:W-:-:S03]  /*43b0*/  IMAD.MOV.U32 R31, RZ, RZ, -0x1 ;  /* 0xffffffffff1f7424 */ /* 0x000fc600078e00ff */
[----:B------:R-:W-:Y:S05]  /*43c0*/  CALL.REL.NOINC `($__internal_285_$__cuda_sm70_shflsync_bfly_p) ;  /* 0x0000158000007944 */ /* 0x000fea0003c00000 */
[----:B-1----:R-:W-:Y:S01]  /*43d0*/  FADD.FTZ R24, R28, R29 ;  /* 0x0000001d1c187221 */ /* 0x002fe20000010000 */
[----:B0-----:R-:W-:Y:S01]  /*43e0*/  MOV R28, RZ ;  /* 0x000000ff001c7202 */ /* 0x001fe20000000f00 */
[----:B------:R-:W-:Y:S01]  /*43f0*/  IMAD.MOV.U32 R29, RZ, RZ, 0x4 ;  /* 0x00000004ff1d7424 */ /* 0x000fe200078e00ff */
[----:B------:R-:W-:Y:S01]  /*4400*/  MOV R31, 0xffffffff ;  /* 0xffffffff001f7802 */ /* 0x000fe20000000f00 */
[----:B------:R-:W-:Y:S01]  /*4410*/  IMAD.MOV.U32 R30, RZ, RZ, 0x1f ;  /* 0x0000001fff1e7424 */ /* 0x000fe200078e00ff */
[----:B------:R-:W-:-:S02]  /*4420*/  MOV R26, 0x4440 ;  /* 0x00004440001a7802 */ /* 0x000fc40000000f00 */
[----:B------:R-:W-:Y:S05]  /*4430*/  CALL.REL.NOINC `($__internal_285_$__cuda_sm70_shflsync_bfly_p) ;  /* 0x0000151000007944 */ /* 0x000fea0003c00000 */
[----:B01----:R-:W-:Y:S01]  /*4440*/  FADD.FTZ R28, RZ, R29 ;  /* 0x0000001dff1c7221 */ /* 0x003fe20000010000 */
[----:B------:R-:W-:Y:S01]  /*4450*/  MOV R31, 0xffffffff ;  /* 0xffffffff001f7802 */ /* 0x000fe20000000f00 */
[----:B------:R-:W-:Y:S01]  /*4460*/  IMAD.MOV.U32 R29, RZ, RZ, 0x2 ;  /* 0x00000002ff1d7424 */ /* 0x000fe200078e00ff */
[----:B------:R-:W-:Y:S01]  /*4470*/  MOV R26, 0x44a0 ;  /* 0x000044a0001a7802 */ /* 0x000fe20000000f00 */
[----:B------:R-:W-:-:S02]  /*4480*/  IMAD.MOV.U32 R30, RZ, RZ, 0x1f ;  /* 0x0000001fff1e7424 */ /* 0x000fc400078e00ff */
[----:B------:R-:W-:Y:S05]  /*4490*/  CALL.REL.NOINC `($__internal_285_$__cuda_sm70_shflsync_bfly_p) ;  /* 0x000014b000007944 */ /* 0x000fea0003c00000 */
[----:B01----:R-:W-:Y:S01]  /*44a0*/  FADD.FTZ R28, R28, R29 ;  /* 0x0000001d1c1c7221 */ /* 0x003fe20000010000 */
[----:B------:R-:W-:Y:S01]  /*44b0*/  MOV R31, 0xffffffff ;  /* 0xffffffff001f7802 */ /* 0x000fe20000000f00 */
[----:B------:R-:W-:Y:S01]  /*44c0*/  IMAD.MOV.U32 R29, RZ, RZ, 0x1 ;  /* 0x00000001ff1d7424 */ /* 0x000fe200078e00ff */
[----:B------:R-:W-:Y:S01]  /*44d0*/  MOV R26, 0x4500 ;  /* 0x00004500001a7802 */ /* 0x000fe20000000f00 */
[----:B------:R-:W-:-:S02]  /*44e0*/  IMAD.MOV.U32 R30, RZ, RZ, 0x1f ;  /* 0x0000001fff1e7424 */ /* 0x000fc400078e00ff */
[----:B------:R-:W-:Y:S05]  /*44f0*/  CALL.REL.NOINC `($__internal_285_$__cuda_sm70_shflsync_bfly_p) ;  /* 0x0000145000007944 */ /* 0x000fea0003c00000 */
[----:B0-----:R-:W-:Y:S01]  /*4500*/  HFMA2.MMA R30, -RZ, RZ, 0, 1.847743988037109375e-06 ;  /* 0x0000001fff1e7435 */ /* 0x001fe200000001ff */
[----:B-1----:R-:W-:Y:S01]  /*4510*/  FADD.FTZ R23, R28, R29 ;  /* 0x0000001d1c177221 */ /* 0x002fe20000010000 */
[----:B------:R-:W-:Y:S01]  /*4520*/  MOV R26, 0x4570 ;  /* 0x00004570001a7802 */ /* 0x000fe20000000f00 */
[----:B------:R-:W-:-:S02]  /*4530*/  IMAD.MOV.U32 R28, RZ, RZ, RZ ;  /* 0x000000ffff1c7224 */ /* 0x000fc400078e00ff */
[----:B------:R-:W-:Y:S02]  /*4540*/  IMAD.MOV.U32 R29, RZ, RZ, 0x4 ;  /* 0x00000004ff1d7424 */ /* 0x000fe400078e00ff */
        /* <DEDUP_REMOVED lines=8> */
[----:B0-----:R-:W-:Y:S01]  /*45d0*/  HFMA2.MMA R30, -RZ, RZ, 0, 1.847743988037109375e-06 ;  /* 0x0000001fff1e7435 */ /* 0x001fe200000001ff */
[----:B-1----:R-:W-:Y:S01]  /*45e0*/  FADD.FTZ R28, R28, R29 ;  /* 0x0000001d1c1c7221 */ /* 0x002fe20000010000 */
[----:B------:R-:W-:Y:S01]  /*45f0*/  MOV R26, 0x4630 ;  /* 0x00004630001a7802 */ /* 0x000fe20000000f00 */
[----:B------:R-:W-:Y:S02]  /*4600*/  IMAD.MOV.U32 R29, RZ, RZ, 0x1 ;  /* 0x00000001ff1d7424 */ /* 0x000fe400078e00ff */
[----:B------:R-:W-:-:S02]  /*4610*/  IMAD.MOV.U32 R31, RZ, RZ, -0x1 ;  /* 0xffffffffff1f7424 */ /* 0x000fc400078e00ff */
[----:B------:R-:W-:Y:S05]  /*4620*/  CALL.REL.NOINC `($__internal_285_$__cuda_sm70_shflsync_bfly_p) ;  /* 0x0000132000007944 */ /* 0x000fea0003c00000 */
[----:B-1----:R-:W-:Y:S01]  /*4630*/  FADD.FTZ R22, R28, R29 ;  /* 0x0000001d1c167221 */ /* 0x002fe20000010000 */
[----:B------:R-:W-:Y:S01]  /*4640*/  MOV R29, 0x4 ;  /* 0x00000004001d7802 */ /* 0x000fe20000000f00 */
[----:B0-----:R-:W-:Y:S01]  /*4650*/  IMAD.MOV.U32 R28, RZ, RZ, RZ ;  /* 0x000000ffff1c7224 */ /* 0x001fe200078e00ff */
[----:B------:R-:W-:Y:S01]  /*4660*/  MOV R26, 0x46a0 ;  /* 0x000046a0001a7802 */ /* 0x000fe20000000f00 */
[----:B------:R-:W-:-:S02]  /*4670*/  IMAD.MOV.U32 R30, RZ, RZ, 0x1f ;  /* 0x0000001fff1e7424 */ /* 0x000fc400078e00ff */
[----:B------:R-:W-:Y:S02]  /*4680*/  IMAD.MOV.U32 R31, RZ, RZ, -0x1 ;  /* 0xffffffffff1f7424 */ /* 0x000fe400078e00ff */
[----:B------:R-:W-:Y:S05]  /*4690*/  CALL.REL.NOINC `($__internal_285_$__cuda_sm70_shflsync_bfly_p) ;  /* 0x000012b000007944 */ /* 0x000fea0003c00000 */
[----:B01----:R-:W-:Y:S01]  /*46a0*/  FADD.FTZ R28, RZ, R29 ;  /* 0x0000001dff1c7221 */ /* 0x003fe20000010000 */
[----:B------:R-:W-:Y:S01]  /*46b0*/  HFMA2.MMA R29, -RZ, RZ, 0, 1.1920928955078125e-07 ;  /* 0x00000002ff1d7435 */ /* 0x000fe200000001ff */
[----:B------:R-:W-:Y:S01]  /*46c0*/  IMAD.MOV.U32 R30, RZ, RZ, 0x1f ;  /* 0x0000001fff1e7424 */ /* 0x000fe200078e00ff */
[----:B------:R-:W-:Y:S01]  /*46d0*/  MOV R26, 0x4700 ;  /* 0x00004700001a7802 */ /* 0x000fe20000000f00 */
[----:B------:R-:W-:-:S03]  /*46e0*/  IMAD.MOV.U32 R31, RZ, RZ, -0x1 ;  /* 0xffffffffff1f7424 */ /* 0x000fc600078e00ff */
[----:B------:R-:W-:Y:S05]  /*46f0*/  CALL.REL.NOINC `($__internal_285_$__cuda_sm70_shflsync_bfly_p) ;  /* 0x0000125000007944 */ /* 0x000fea0003c00000 */
[----:B01----:R-:W-:Y:S01]  /*4700*/  FADD.FTZ R28, R28, R29 ;  /* 0x0000001d1c1c7221 */ /* 0x003fe20000010000 */
[----:B------:R-:W-:Y:S01]  /*4710*/  MOV R29, 0x1 ;  /* 0x00000001001d7802 */ /* 0x000fe20000000f00 */
[----:B------:R-:W-:Y:S01]  /*4720*/  IMAD.MOV.U32 R30, RZ, RZ, 0x1f ;  /* 0x0000001fff1e7424 */ /* 0x000fe200078e00ff */
[----:B------:R-:W-:Y:S01]  /*4730*/  MOV R26, 0x4760 ;  /* 0x00004760001a7802 */ /* 0x000fe20000000f00 */
[----:B------:R-:W-:Y:S02]  /*4740*/  IMAD.MOV.U32 R31, RZ, RZ, -0x1 ;  /* 0xffffffffff1f7424 */ /* 0x000fe400078e00ff */
[----:B------:R-:W-:Y:S05]  /*4750*/  CALL.REL.NOINC `($__internal_285_$__cuda_sm70_shflsync_bfly_p) ;  /* 0x000011f000007944 */ /* 0x000fea0003c00000 */
[----:B-1----:R-:W-:Y:S01]  /*4760*/  FADD.FTZ R17, R28, R29 ;  /* 0x0000001d1c117221 */ /* 0x002fe20000010000 */
[----:B0-----:R-:W-:Y:S01]  /*4770*/  HFMA2.MMA R28, -RZ, RZ, 0, 0 ;  /* 0x00000000ff1c7435 */ /* 0x001fe200000001ff */
        /* <DEDUP_REMOVED lines=280> */
[----:B------:R-:W-:Y:S02]  /*5900*/  MOV R31, 0xffffffff ;  /* 0xffffffff001f7802 */ /* 0x000fe40000000f00 */
[----:B------:R-:W-:Y:S02]  /*5910*/  MOV R26, 0x5930 ;  /* 0x00005930001a7802 */ /* 0x000fe40000000f00 */
[----:B------:R-:W-:Y:S05]  /*5920*/  CALL.REL.NOINC `($__internal_285_$__cuda_sm70_shflsync_bfly_p) ;  /* 0x0000002000007944 */ /* 0x000fea0003c00000 */
[----:B-1----:R-:W-:Y:S01]  /*5930*/  IMAD.MOV.U32 R27, RZ, RZ, R29 ;  /* 0x000000ffff1b7224 */ /* 0x002fe200078e001d */
[----:B0-----:R-:W-:Y:S05]  /*5940*/  BRA `(.L_x_12000) ;  /* 0xffffd1b000007947 */ /* 0x001fea000383ffff */
        .weak           $__internal_285_$__cuda_sm70_shflsync_bfly_p
        .type           $__internal_285_$__cuda_sm70_shflsync_bfly_p,@function
        .size           $__internal_285_$__cuda_sm70_shflsync_bfly_p,(.L_x_24946 - $__internal_285_$__cuda_sm70_shflsync_bfly_p)
$__internal_285_$__cuda_sm70_shflsync_bfly_p:
[----:B------:R-:W-:Y:S01]  /*5950*/  HFMA2.MMA R27, -RZ, RZ, 0, 0 ;  /* 0x00000000ff1b7435 */ /* 0x000fe200000001ff */
[----:B------:R-:W-:Y:S04]  /*5960*/  WARPSYNC R31 ;  /* 0x0000001f00007348 */ /* 0x000fe80003800000 */
[----:B------:R0:W1:Y:S01]  /*5970*/  SHFL.BFLY PT, R29, R28, R29, R30 ;  /* 0x0c00001d1c1d7389 */ /* 0x00006200000e001e */
[----:B------:R-:W-:Y:S05]  /*5980*/  RET.REL.NODEC R26 `(_ZN4vllm25paged_attention_v2_kernelIfhLi80ELi32ELi128ELNS_18Fp8KVCacheDataTypeE1ELb1ELi512EEEvPfS2_PT_PKS3_PKT0_S9_ifPKiSB_iPKfiiiSD_SD_iiiii) ;  /* 0xffffa6701a007950 */ /* 0x000fea0003c3ffff */
.L_x_12001:
        /* <DEDUP_REMOVED lines=15> */
.L_x_24946:


//--------------------- .text._ZN4vllm25paged_attention_v2_kernelIfhLi64ELi32ELi128ELNS_18Fp8KVCacheDataTypeE1ELb1ELi512EEEvPfS2_PT_PKS3_PKT0_S9_ifPKiSB_iPKfiiiSD_SD_iiiii --------------------------
	.section	.text._ZN4vllm25paged_attention_v2_kernelIfhLi64ELi32ELi128ELNS_18Fp8KVCacheDataTypeE1ELb1ELi512EEEvPfS2_PT_PKS3_PKT0_S9_ifPKiSB_iPKfiiiSD_SD_iiiii,"ax",@progbits
	.sectioninfo	@"SHI_REGISTERS=41"
	.align	128
        .global         _ZN4vllm25paged_attention_v2_kernelIfhLi64ELi32ELi128ELNS_18Fp8KVCacheDataTypeE1ELb1ELi512EEEvPfS2_PT_PKS3_PKT0_S9_ifPKiSB_iPKfiiiSD_SD_iiiii
        .type           _ZN4vllm25paged_attention_v2_kernelIfhLi64ELi32ELi128ELNS_18Fp8KVCacheDataTypeE1ELb1ELi512EEEvPfS2_PT_PKS3_PKT0_S9_ifPKiSB_iPKfiiiSD_SD_iiiii,@function
        .size           _ZN4vllm25paged_attention_v2_kernelIfhLi64ELi32ELi128ELNS_18Fp8KVCacheDataTypeE1ELb1ELi512EEEvPfS2_PT_PKS3_PKT0_S9_ifPKiSB_iPKfiiiSD_SD_iiiii,(.L_x_24947 - _ZN4vllm25paged_attention_v2_kernelIfhLi64ELi32ELi128ELNS_18Fp8KVCacheDataTypeE1ELb1ELi512EEEvPfS2_PT_PKS3_PKT0_S9_ifPKiSB_iPKfiiiSD_SD_iiiii)
        .other          _ZN4vllm25paged_attention_v2_kernelIfhLi64ELi32ELi128ELNS_18Fp8KVCacheDataTypeE1ELb1ELi512EEEvPfS2_PT_PKS3_PKT0_S9_ifPKiSB_iPKfiiiSD_SD_iiiii,@"STO_CUDA_ENTRY STV_DEFAULT"
_ZN4vllm25paged_attention_v2_kernelIfhLi64ELi32ELi128ELNS_18Fp8KVCacheDataTypeE1ELb1ELi512EEEvPfS2_PT_PKS3_PKT0_S9_ifPKiSB_iPKfiiiSD_SD_iiiii:
.text._ZN4vllm25paged_attention_v2_kernelIfhLi64ELi32ELi128ELNS_18Fp8KVCacheDataTypeE1ELb1ELi512EEEvPfS2_PT_PKS3_PKT0_S9_ifPKiSB_iPKfiiiSD_SD_iiiii:
        /* <DEDUP_REMOVED lines=113> */
.L_x_12002:
[----:B0-----:R-:W-:-:S04]  /*0710*/  IMAD.MOV.U32 R13, RZ, RZ, c[0x0][0xc] ;  /* 0x00000300ff0d7624 */ /* 0x001fc800078e00ff */
[----:B------:R-:W-:-:S04]  /*0720*/  IMAD R13, R13, c[0x0][0x1d8], R4 ;  /* 0x000076000d0d7a24 */ /* 0x000fc800078e0204 */
[----:B------:R-:W-:-:S03]  /*0730*/  IMAD R13, R13, c[0x0][0x1e8], RZ ;  /* 0x00007a000d0d7a24 */ /* 0x000fc600078e02ff */
.L_x_12003:
        /* <DEDUP_REMOVED lines=20> */
.L_x_12007:
        /* <DEDUP_REMOVED lines=36> */
.L_x_12005:
[----:B------:R-:W-:Y:S05]  /*0ac0*/  BSYNC B7 ;  /* 0x0000000000077941 */ /* 0x000fea0003800000 */
.L_x_12004:
[----:B------:R-:W-:Y:S05]  /*0ad0*/  BRA.DIV ~URZ, `(.L_x_12008) ;  /* 0x000031727f007947 */ /* 0x000fea000b800000 */
[----:B------:R-:W-:-:S05]  /*0ae0*/  IMAD.MOV.U32 R15, RZ, RZ, -0x800001 ;  /* 0xff7fffffff0f7424 */ /* 0x000fca00078e00ff */
.L_x_12046:
        /* <DEDUP_REMOVED lines=10> */
.L_x_12047:
        /* <DEDUP_REMOVED lines=35> */
.L_x_12014:
        /* <DEDUP_REMOVED lines=11> */
.L_x_12013:
[----:B------:R-:W-:Y:S05]  /*0e70*/  BSYNC B1 ;  /* 0x0000000000017941 */ /* 0x000fea0003800000 */
.L_x_12012:
        /* <DEDUP_REMOVED lines=10> */
.L_x_12017:
        /* <DEDUP_REMOVED lines=100> */
.L_x_12016:
[----:B------:R-:W-:Y:S05]  /*1560*/  BSYNC B1 ;  /* 0x0000000000017941 */ /* 0x000fea0003800000 */
.L_x_12015:
        /* <DEDUP_REMOVED lines=55> */
.L_x_12019:
[----:B------:R-:W-:Y:S05]  /*18e0*/  BSYNC B1 ;  /* 0x0000000000017941 */ /* 0x000fea0003800000 */
.L_x_12018:
        /* <DEDUP_REMOVED lines=26> */
.L_x_12011:
[----:B------:R-:W-:Y:S05]  /*1a90*/  BSYNC B0 ;  /* 0x0000000000007941 */ /* 0x000fea0003800000 */
.L_x_12010:
        /* <DEDUP_REMOVED lines=44> */
.L_x_12024:
        /* <DEDUP_REMOVED lines=8> */
.L_x_12023:
[----:B------:R-:W-:Y:S05]  /*1de0*/  BSYNC B1 ;  /* 0x0000000000017941 */ /* 0x000fea0003800000 */
.L_x_12022:
        /* <DEDUP_REMOVED lines=10> */
.L_x_12027:
        /* <DEDUP_REMOVED lines=52> */
.L_x_12026:
[----:B------:R-:W-:Y:S05]  /*21d0*/  BSYNC B1 ;  /* 0x0000000000017941 */ /* 0x000fea0003800000 */
.L_x_12025:
        /* <DEDUP_REMOVED lines=31> */
.L_x_12029:
[----:B------:R-:W-:Y:S05]  /*23d0*/  BSYNC B1 ;  /* 0x0000000000017941 */ /* 0x000fea0003800000 */
.L_x_12028:
        /* <DEDUP_REMOVED lines=14> */
.L_x_12021:
[----:B------:R-:W-:Y:S05]  /*24c0*/  BSYNC B0 ;  /* 0x0000000000007941 */ /* 0x000fea0003800000 */
.L_x_12020:
        /* <DEDUP_REMOVED lines=20> */
.L_x_12031:
[----:B------:R-:W-:Y:S05]  /*2610*/  BSYNC B0 ;  /* 0x0000000000007941 */ /* 0x000fea0003800000 */
.L_x_12030:
        /* <DEDUP_REMOVED lines=25> */
.L_x_12035:
        /* <DEDUP_REMOVED lines=33> */
.L_x_12033:
[----:B------:R-:W-:Y:S05]  /*29c0*/  BSYNC B6 ;  /* 0x0000000000067941 */ /* 0x000fea0003800000 */
.L_x_12032:
[----:B------:R-:W-:Y:S05]  /*29d0*/  BRA.DIV ~URZ, `(.L_x_12036) ;  /* 0x000014927f007947 */ /* 0x000fea000b800000 */
[----:B0-----:R-:W-:-:S05]  /*29e0*/  MOV R7, RZ ;  /* 0x000000ff00077202 */ /* 0x001fca0000000f00 */
.L_x_12048:
        /* <DEDUP_REMOVED lines=16> */
.L_x_12049:
        /* <DEDUP_REMOVED lines=35> */
.L_x_12039:
[----:B------:R-:W-:Y:S05]  /*2d20*/  BSYNC B0 ;  /* 0x0000000000007941 */ /* 0x000fea0003800000 */
.L_x_12038:
        /* <DEDUP_REMOVED lines=35> */
.L_x_12041:
[----:B------:R-:W-:Y:S05]  /*2f60*/  BSYNC B0 ;  /* 0x0000000000007941 */ /* 0x000fea0003800000 */
.L_x_12040:
        /* <DEDUP_REMOVED lines=19> */
.L_x_12043:
[----:B------:R-:W-:Y:S05]  /*30a0*/  BSYNC B0 ;  /* 0x0000000000007941 */ /* 0x000fea0003800000 */
.L_x_12042:
        /* <DEDUP_REMOVED lines=36> */
.L_x_12045:
[----:B------:R-:W-:Y:S05]  /*32f0*/  BSYNC B0 ;  /* 0x0000000000007941 */ /* 0x000fea0003800000 */
.L_x_12044:
        /* <DEDUP_REMOVED lines=110> */
.L_x_12006:
        /* <DEDUP_REMOVED lines=19> */
.L_x_12034:
        /* <DEDUP_REMOVED lines=20> */
.L_x_12008:
[----:B------:R-:W-:Y:S01]  /*3c50*/  MOV R24, 0xff7fffff ;  /* 0xff7fffff00187802 */ /* 0x000fe20000000f00 */
[----:B------:R-:W-:Y:S01]  /*3c60*/  IMAD.MOV.U32 R25, RZ, RZ, 0x10 ;  /* 0x00000010ff197424 */ /* 0x000fe200078e00ff */
[----:B------:R-:W-:Y:S01]  /*3c70*/  MOV R27, 0xffffffff ;  /* 0xffffffff001b7802 */ /* 0x000fe20000000f00 */
[----:B------:R-:W-:Y:S01]  /*3c80*/  IMAD.MOV.U32 R26, RZ, RZ, 0x1f ;  /* 0x0000001fff1a7424 */ /* 0x000fe200078e00ff */
[----:B------:R-:W-:Y:S02]  /*3c90*/  MOV R22, 0x3cb0 ;  /* 0x00003cb000167802 */ /* 0x000fe40000000f00 */
[----:B------:R-:W-:Y:S05]  /*3ca0*/  CALL.REL.NOINC `($__internal_286_$__cuda_sm70_shflsync_bfly_p) ;  /* 0x000014e000007944 */ /* 0x000fea0003c00000 */
[----:B-1----:R-:W-:Y:S01]  /*3cb0*/  IMAD.MOV.U32 R15, RZ, RZ, R25 ;  /* 0x000000ffff0f7224 */ /* 0x002fe200078e0019 */
[----:B0-----:R-:W-:Y:S05]  /*3cc0*/  BRA `(.L_x_12046) ;  /* 0xffffce2000007947 */ /* 0x001fea000383ffff */
.L_x_12009:
[----:B------:R-:W-:Y:S01]  /*3cd0*/  HFMA2.MMA R26, -RZ, RZ, 0, 1.847743988037109375e-06 ;  /* 0x0000001fff1a7435 */ /* 0x000fe200000001ff */
[----:B------:R-:W-:Y:S01]  /*3ce0*/  IMAD.MOV.U32 R25, RZ, RZ, 0x8 ;  /* 0x00000008ff197424 */ /* 0x000fe200078e00ff */
[----:B------:R-:W-:Y:S01]  /*3cf0*/  MOV R22, 0x3d20 ;  /* 0x00003d2000167802 */ /* 0x000fe20000000f00 */
[----:B------:R-:W-:-:S03]  /*3d00*/  IMAD.MOV.U32 R27, RZ, RZ, -0x1 ;  /* 0xffffffffff1b7424 */ /* 0x000fc600078e00ff */
[----:B------:R-:W-:Y:S05]  /*3d10*/  CALL.REL.NOINC `($__internal_286_$__cuda_sm70_shflsync_bfly_p) ;  /* 0x0000147000007944 */ /* 0x000fea0003c00000 */
[----:B01----:R-:W-:Y:S01]  /*3d20*/  FMNMX.FTZ R24, R24, R25, !PT ;  /* 0x0000001918187209 */ /* 0x003fe20007810000 */
[----:B------:R-:W-:Y:S01]  /*3d30*/  IMAD.MOV.U32 R25, RZ, RZ, 0x4 ;  /* 0x00000004ff197424 */ /* 0x000fe200078e00ff */
[----:B------:R-:W-:Y:S01]  /*3d40*/  MOV R26, 0x1f ;  /* 0x0000001f001a7802 */ /* 0x000fe20000000f00 */
[----:B------:R-:W-:Y:S01]  /*3d50*/  IMAD.MOV.U32 R27, RZ, RZ, -0x1 ;  /* 0xffffffffff1b7424 */ /* 0x000fe200078e00ff */
[----:B------:R-:W-:-:S02]  /*3d60*/  MOV R22, 0x3d80 ;  /* 0x00003d8000167802 */ /* 0x000fc40000000f00 */
[----:B------:R-:W-:Y:S05]  /*3d70*/  CALL.REL.NOINC `($__internal_286_$__cuda_sm70_shflsync_bfly_p) ;  /* 0x0000141000007944 */ /* 0x000fea0003c00000 */
[----:B0-----:R-:W-:Y:S01]  /*3d80*/  HFMA2.MMA R26, -RZ, RZ, 0, 1.847743988037109375e-06 ;  /* 0x0000001fff1a7435 */ /* 0x001fe200000001ff */
[----:B-1----:R-:W-:Y:S01]  /*3d90*/  FMNMX.FTZ R24, R24, R25, !PT ;  /* 0x0000001918187209 */ /* 0x002fe20007810000 */
[----:B------:R-:W-:Y:S01]  /*3da0*/  IMAD.MOV.U32 R25, RZ, RZ, 0x2 ;  /* 0x00000002ff197424 */ /* 0x000fe200078e00ff */
[----:B------:R-:W-:Y:S01]  /*3db0*/  MOV R22, 0x3de0 ;  /* 0x00003de000167802 */ /* 0x000fe20000000f00 */
[----:B------:R-:W-:-:S02]  /*3dc0*/  IMAD.MOV.U32 R27, RZ, RZ, -0x1 ;  /* 0xffffffffff1b7424 */ /* 0x000fc400078e00ff */
[----:B------:R-:W-:Y:S05]  /*3dd0*/  CALL.REL.NOINC `($__internal_286_$__cuda_sm70_shflsync_bfly_p) ;  /* 0x000013b000007944 */ /* 0x000fea0003c00000 */
[----:B-1----:R-:W-:Y:S01]  /*3de0*/  FMNMX.FTZ R17, R24, R25, !PT ;  /* 0x0000001918117209 */ /* 0x002fe20007810000 */
[----:B------:R-:W-:Y:S01]  /*3df0*/  IMAD.MOV.U32 R25, RZ, RZ, 0x1 ;  /* 0x00000001ff197424 */ /* 0x000fe200078e00ff */
[----:B0-----:R-:W-:Y:S01]  /*3e00*/  MOV R26, 0x1f ;  /* 0x0000001f001a7802 */ /* 0x001fe20000000f00 */
[----:B------:R-:W-:Y:S01]  /*3e10*/  IMAD.MOV.U32 R27, RZ, RZ, -0x1 ;  /* 0xffffffffff1b7424 */ /* 0x000fe200078e00ff */
[----:B------:R-:W-:Y:S01]  /*3e20*/  MOV R22, 0x3e50 ;  /* 0x00003e5000167802 */ /* 0x000fe20000000f00 */
[----:B------:R-:W-:-:S02]  /*3e30*/  IMAD.MOV.U32 R24, RZ, RZ, R17 ;  /* 0x000000ffff187224 */ /* 0x000fc400078e0011 */
[----:B------:R-:W-:Y:S05]  /*3e40*/  CALL.REL.NOINC `($__internal_286_$__cuda_sm70_shflsync_bfly_p) ;  /* 0x0000134000007944 */ /* 0x000fea0003c00000 */
[----:B-1----:R-:W-:Y:S01]  /*3e50*/  MOV R20, R25 ;  /* 0x0000001900147202 */ /* 0x002fe20000000f00 */
[----:B0-----:R-:W-:Y:S05]  /*3e60*/  BRA `(.L_x_12047) ;  /* 0xffffcd2000007947 */ /* 0x001fea000383ffff */
.L_x_12036:
[----:B------:R-:W-:Y:S01]  /*3e70*/  HFMA2.MMA R26, -RZ, RZ, 0, 1.847743988037109375e-06 ;  /* 0x0000001fff1a7435 */ /* 0x000fe200000001ff */
[----:B------:R-:W-:Y:S01]  /*3e80*/  IMAD.MOV.U32 R24, RZ, RZ, RZ ;  /* 0x000000ffff187224 */ /* 0x000fe200078e00ff */
[----:B------:R-:W-:Y:S01]  /*3e90*/  MOV R22, 0x3ed0 ;  /* 0x00003ed000167802 */ /* 0x000fe20000000f00 */
[----:B------:R-:W-:-:S02]  /*3ea0*/  IMAD.MOV.U32 R25, RZ, RZ, 0x4 ;  /* 0x00000004ff197424 */ /* 0x000fc400078e00ff */
[----:B------:R-:W-:Y:S02]  /*3eb0*/  IMAD.MOV.U32 R27, RZ, RZ, -0x1 ;  /* 0xffffffffff1b7424 */ /* 0x000fe400078e00ff */
[----:B0-----:R-:W-:Y:S05]  /*3ec0*/  CALL.REL.NOINC `($__internal_286_$__cuda_sm70_shflsync_bfly_p) ;  /* 0x000012c000007944 */ /* 0x001fea0003c00000 */
[----:B-1----:R-:W-:Y:S01]  /*3ed0*/  IMAD.MOV.U32 R7, RZ, RZ, R25 ;  /* 0x000000ffff077224 */ /* 0x002fe200078e0019 */
[----:B0-----:R-:W-:Y:S05]  /*3ee0*/  BRA `(.L_x_12048) ;  /* 0xffffeb0000007947 */ /* 0x001fea000383ffff */
.L_x_12037:
[----:B------:R-:W-:Y:S01]  /*3ef0*/  MOV R25, 0x2 ;  /* 0x0000000200197802 */ /* 0x000fe20000000f00 */
[----:B------:R-:W-:Y:S01]  /*3f00*/  IMAD.MOV.U32 R26, RZ, RZ, 0x1f ;  /* 0x0000001fff1a7424 */ /* 0x000fe200078e00ff */
[----:B------:R-:W-:Y:S01]  /*3f10*/  MOV R22, 0x3f40 ;  /* 0x00003f4000167802 */ /* 0x000fe20000000f00 */
[----:B------:R-:W-:Y:S02]  /*3f20*/  IMAD.MOV.U32 R27, RZ, RZ, -0x1 ;  /* 0xffffffffff1b7424 */ /* 0x000fe400078e00ff */
[----:B------:R-:W-:Y:S05]  /*3f30*/  CALL.REL.NOINC `($__internal_286_$__cuda_sm70_shflsync_bfly_p) ;  /* 0x0000125000007944 */ /* 0x000fea0003c00000 */
[----:B01----:R-:W-:Y:S01]  /*3f40*/  FADD.FTZ R24, R24, R25 ;  /* 0x0000001918187221 */ /* 0x003fe20000010000 */
[----:B------:R-:W-:Y:S01]  /*3f50*/  HFMA2.MMA R25, -RZ, RZ, 0, 5.9604644775390625e-08 ;  /* 0x00000001ff197435 */ /* 0x000fe200000001ff */
[----:B------:R-:W-:Y:S01]  /*3f60*/  IMAD.MOV.U32 R26, RZ, RZ, 0x1f ;  /* 0x0000001fff1a7424 */ /* 0x000fe200078e00ff */
[----:B------:R-:W-:Y:S01]  /*3f70*/  MOV R22, 0x3fa0 ;  /* 0x00003fa000167802 */ /* 0x000fe20000000f00 */
[----:B------:R-:W-:-:S03]  /*3f80*/  IMAD.MOV.U32 R27, RZ, RZ, -0x1 ;  /* 0xffffffffff1b7424 */ /* 0x000fc600078e00ff */
[----:B------:R-:W-:Y:S05]  /*3f90*/  CALL.REL.NOINC `($__internal_286_$__cuda_sm70_shflsync_bfly_p) ;  /* 0x000011f000007944 */ /* 0x000fea0003c00000 */
[----:B-1----:R-:W-:Y:S01]  /*3fa0*/  FADD.FTZ R21, R24, R25 ;  /* 0x0000001918157221 */ /* 0x002fe20000010000 */
[----:B0-----:R-:W-:Y:S01]  /*3fb0*/  MOV R24, RZ ;  /* 0x000000ff00187202 */ /* 0x001fe20000000f00 */
[----:B------:R-:W-:Y:S01]  /*3fc0*/  IMAD.MOV.U32 R25, RZ, RZ, 0x4 ;  /* 0x00000004ff197424 */ /* 0x000fe200078e00ff */
[----:B------:R-:W-:Y:S01]  /*3fd0*/  MOV R27, 0xffffffff ;  /* 0xffffffff001b7802 */ /* 0x000fe20000000f00 */
[----:B------:R-:W-:Y:S01]  /*3fe0*/  IMAD.MOV.U32 R26, RZ, RZ, 0x1f ;  /* 0x0000001fff1a7424 */ /* 0x000fe200078e00ff */
[----:B------:R-:W-:-:S02]  /*3ff0*/  MOV R22, 0x4010 ;  /* 0x0000401000167802 */ /* 0x000fc40000000f00 */
[----:B------:R-:W-:Y:S05]  /*4000*/  CALL.REL.NOINC `($__internal_286_$__cuda_sm70_shflsync_bfly_p) ;  /* 0x0000118000007944 */ /* 0x000fea0003c00000 */
[----:B01----:R-:W-:Y:S01]  /*4010*/  FADD.FTZ R24, RZ, R25 ;  /* 0x00000019ff187221 */ /* 0x003fe20000010000 */
[----:B------:R-:W-:Y:S01]  /*4020*/  MOV R27, 0xffffffff ;  /* 0xffffffff001b7802 */ /* 0x000fe20000000f00 */
[----:B------:R-:W-:Y:S01]  /*4030*/  IMAD.MOV.U32 R25, RZ, RZ, 0x2 ;  /* 0x00000002ff197424 */ /* 0x000fe200078e00ff */
[----:B------:R-:W-:Y:S01]  /*4040*/  MOV R22, 0x4070 ;  /* 0x0000407000167802 */ /* 0x000fe20000000f00 */
[----:B------:R-:W-:-:S02]  /*4050*/  IMAD.MOV.U32 R26, RZ, RZ, 0x1f ;  /* 0x0000001fff1a7424 */ /* 0x000fc400078e00ff */
[----:B------:R-:W-:Y:S05]  /*4060*/  CALL.REL.NOINC `($__internal_286_$__cuda_sm70_shflsync_bfly_p) ;  /* 0x0000112000007944 */ /* 0x000fea0003c00000 */
[----:B01----:R-:W-:Y:S01]  /*4070*/  FADD.FTZ R24, R24, R25 ;  /* 0x0000001918187221 */ /* 0x003fe20000010000 */
[----:B------:R-:W-:Y:S01]  /*4080*/  MOV R27, 0xffffffff ;  /* 0xffffffff001b7802 */ /* 0x000fe20000000f00 */
[----:B------:R-:W-:Y:S01]  /*4090*/  IMAD.MOV.U32 R25, RZ, RZ, 0x1 ;  /* 0x00000001ff197424 */ /* 0x000fe200078e00ff */
[----:B------:R-:W-:Y:S01]  /*40a0*/  MOV R22, 0x40d0 ;  /* 0x000040d000167802 */ /* 0x000fe20000000f00 */
[----:B------:R-:W-:-:S02]  /*40b0*/  IMAD.MOV.U32 R26, RZ, RZ, 0x1f ;  /* 0x0000001fff1a7424 */ /* 0x000fc400078e00ff */
[----:B------:R-:W-:Y:S05]  /*40c0*/  CALL.REL.NOINC `($__internal_286_$__cuda_sm70_shflsync_bfly_p) ;  /* 0x000010c000007944 */ /* 0x000fea0003c00000 */
[----:B0-----:R-:W-:Y:S01]  /*40d0*/  HFMA2.MMA R26, -RZ, RZ, 0, 1.847743988037109375e-06 ;  /* 0x0000001fff1a7435 */ /* 0x001fe200000001ff */
[----:B-1----:R-:W-:Y:S01]  /*40e0*/  FADD.FTZ R19, R24, R25 ;  /* 0x0000001918137221 */ /* 0x002fe20000010000 */
[----:B------:R-:W-:Y:S01]  /*40f0*/  MOV R22, 0x4140 ;  /* 0x0000414000167802 */ /* 0x000fe20000000f00 */
[----:B------:R-:W-:-:S02]  /*4100*/  IMAD.MOV.U32 R24, RZ, RZ, RZ ;  /* 0x000000ffff187224 */ /* 0x000fc400078e00ff */
[----:B------:R-:W-:Y:S02]  /*4110*/  IMAD.MOV.U32 R25, RZ, RZ, 0x4 ;  /* 0x00000004ff197424 */ /* 0x000fe400078e00ff */
[----:B------:R-:W-:Y:S02]  /*4120*/  IMAD.MOV.U32 R27, RZ, RZ, -0x1 ;  /* 0xffffffffff1b7424 */ /* 0x000fe400078e00ff */
[----:B------:R-:W-:Y:S05]  /*4130*/  CALL.REL.NOINC `($__internal_286_$__cuda_sm70_shflsync_bfly_p) ;  /* 0x0000105000007944 */ /* 0x000fea0003c00000 */
[----:B01----:R-:W-:Y:S01]  /*4140*/  FADD.FTZ R24, RZ, R25 ;  /* 0x00000019ff187221 */ /* 0x003fe20000010000 */
[----:B------:R-:W-:Y:S01]  /*4150*/  MOV R26, 0x1f ;  /* 0x0000001f001a7802 */ /* 0x000fe20000000f00 */
[----:B------:R-:W-:Y:S01]  /*4160*/  IMAD.MOV.U32 R25, RZ, RZ, 0x2 ;  /* 0x00000002ff197424 */ /* 0x000fe200078e00ff */
[----:B------:R-:W-:Y:S01]  /*4170*/  MOV R22, 0x41a0 ;  /* 0x000041a000167802 */ /* 0x000fe20000000f00 */
[----:B------:R-:W-:Y:S02]  /*4180*/  IMAD.MOV.U32 R27, RZ, RZ, -0x1 ;  /* 0xffffffffff1b7424 */ /* 0x000fe400078e00ff */
[----:B------:R-:W-:Y:S05]  /*4190*/  CALL.REL.NOINC `($__internal_286_$__cuda_sm70_shflsync_bfly_p) ;  /* 0x00000ff000007944 */ /* 0x000fea0003c00000 */
[----:B0-----:R-:W-:Y:S01]  /*41a0*/  HFMA2.MMA R26, -RZ, RZ, 0, 1.847743988037109375e-06 ;  /* 0x0000001fff1a7435 */ /* 0x001fe200000001ff */
[----:B-1----:R-:W-:Y:S01]  /*41b0*/  FADD.FTZ R24, R24, R25 ;  /* 0x0000001918187221 */ /* 0x002fe20000010000 */
[----:B------:R-:W-:Y:S01]  /*41c0*/  MOV R22, 0x4200 ;  /* 0x0000420000167802 */ /* 0x000fe20000000f00 */
[----:B------:R-:W-:Y:S02]  /*41d0*/  IMAD.MOV.U32 R25, RZ, RZ, 0x1 ;  /* 0x00000001ff197424 */ /* 0x000fe400078e00ff */
[----:B------:R-:W-:-:S02]  /*41e0*/  IMAD.MOV.U32 R27, RZ, RZ, -0x1 ;  /* 0xffffffffff1b7424 */ /* 0x000fc400078e00ff */
[----:B------:R-:W-:Y:S05]  /*41f0*/  CALL.REL.NOINC `($__internal_286_$__cuda_sm70_shflsync_bfly_p) ;  /* 0x00000f9000007944 */ /* 0x000fea0003c00000 */
[----:B-1----:R-:W-:Y:S01]  /*4200*/  FADD.FTZ R18, R24, R25 ;  /* 0x0000001918127221 */ /* 0x002fe20000010000 */
[----:B------:R-:W-:Y:S01]  /*4210*/  MOV R25, 0x4 ;  /* 0x0000000400197802 */ /* 0x000fe20000000f00 */
[----:B0-----:R-:W-:Y:S01]  /*4220*/  IMAD.MOV.U32 R24, RZ, RZ, RZ ;  /* 0x000000ffff187224 */ /* 0x001fe200078e00ff */
[----:B------:R-:W-:Y:S01]  /*4230*/  MOV R22, 0x4270 ;  /* 0x0000427000167802 */ /* 0x000fe20000000f00 */
[----:B------:R-:W-:-:S02]  /*4240*/  IMAD.MOV.U32 R26, RZ, RZ, 0x1f ;  /* 0x0000001fff1a7424 */ /* 0x000fc400078e00ff */
[----:B------:R-:W-:Y:S02]  /*4250*/  IMAD.MOV.U32 R27, RZ, RZ, -0x1 ;  /* 0xffffffffff1b7424 */ /* 0x000fe400078e00ff */
[----:B------:R-:W-:Y:S05]  /*4260*/  CALL.REL.NOINC `($__internal_286_$__cuda_sm70_shflsync_bfly_p) ;  /* 0x00000f2000007944 */ /* 0x000fea0003c00000 */
[----:B01----:R-:W-:Y:S01]  /*4270*/  FADD.FTZ R24, RZ, R25 ;  /* 0x00000019ff187221 */ /* 0x003fe20000010000 */
[----:B------:R-:W-:Y:S01]  /*4280*/  HFMA2.MMA R25, -RZ, RZ, 0, 1.1920928955078125e-07 ;  /* 0x00000002ff197435 */ /* 0x000fe200000001ff */
[----:B------:R-:W-:Y:S01]  /*4290*/  IMAD.MOV.U32 R26, RZ, RZ, 0x1f ;  /* 0x0000001fff1a7424 */ /* 0x000fe200078e00ff */
[----:B------:R-:W-:Y:S01]  /*42a0*/  MOV R22, 0x42d0 ;  /* 0x000042d000167802 */ /* 0x000fe20000000f00 */
[----:B------:R-:W-:-:S03]  /*42b0*/  IMAD.MOV.U32 R27, RZ, RZ, -0x1 ;  /* 0xffffffffff1b7424 */ /* 0x000fc600078e00ff */
[----:B------:R-:W-:Y:S05]  /*42c0*/  CALL.REL.NOINC `($__internal_286_$__cuda_sm70_shflsync_bfly_p) ;  /* 0x00000ec000007944 */ /* 0x000fea0003c00000 */
[----:B01----:R-:W-:Y:S01]  /*42d0*/  FADD.FTZ R24, R24, R25 ;  /* 0x0000001918187221 */ /* 0x003fe20000010000 */
[----:B------:R-:W-:Y:S01]  /*42e0*/  MOV R25, 0x1 ;  /* 0x0000000100197802 */ /* 0x000fe20000000f00 */
[----:B------:R-:W-:Y:S01]  /*42f0*/  IMAD.MOV.U32 R26, RZ, RZ, 0x1f ;  /* 0x0000001fff1a7424 */ /* 0x000fe200078e00ff */
[----:B------:R-:W-:Y:S01]  /*4300*/  MOV R22, 0x4330 ;  /* 0x0000433000167802 */ /* 0x000fe20000000f00 */
[----:B------:R-:W-:Y:S02]  /*4310*/  IMAD.MOV.U32 R27, RZ, RZ, -0x1 ;  /* 0xffffffffff1b7424 */ /* 0x000fe400078e00ff */
[----:B------:R-:W-:Y:S05]  /*4320*/  CALL.REL.NOINC `($__internal_286_$__cuda_sm70_shflsync_bfly_p) ;  /* 0x00000e6000007944 */ /* 0x000fea0003c00000 */
[----:B-1----:R-:W-:Y:S01]  /*4330*/  FADD.FTZ R20, R24, R25 ;  /* 0x0000001918147221 */ /* 0x002fe20000010000 */
[----:B0-----:R-:W-:Y:S01]  /*4340*/  HFMA2.MMA R24, -RZ, RZ, 0, 0 ;  /* 0x00000000ff187435 */ /* 0x001fe200000001ff */
        /* <DEDUP_REMOVED lines=226> */
[----:B-1----:R-:W-:Y:S01]  /*5170*/  MOV R23, R25 ;  /* 0x0000001900177202 */ /* 0x002fe20000000f00 */
[----:B0-----:R-:W-:Y:S05]  /*5180*/  BRA `(.L_x_12049) ;  /* 0xffffd96000007947 */ /* 0x001fea000383ffff */
        .weak           $__internal_286_$__cuda_sm70_shflsync_bfly_p
        .type           $__internal_286_$__cuda_sm70_shflsync_bfly_p,@function
        .size           $__internal_286_$__cuda_sm70_shflsync_bfly_p,(.L_x_24947 - $__internal_286_$__cuda_sm70_shflsync_bfly_p)
$__internal_286_$__cuda_sm70_shflsync_bfly_p:
[----:B------:R-:W-:Y:S01]  /*5190*/  IMAD.MOV.U32 R23, RZ, RZ, 0x0 ;  /* 0x00000000ff177424 */ /* 0x000fe200078e00ff */
[----:B------:R-:W-:Y:S04]  /*51a0*/  WARPSYNC R27 ;  /* 0x0000001b00007348 */ /* 0x000fe80003800000 */
[----:B------:R0:W1:Y:S01]  /*51b0*/  SHFL.BFLY PT, R25, R24, R25, R26 ;  /* 0x0c00001918197389 */ /* 0x00006200000e001a */
[----:B------:R-:W-:Y:S05]  /*51c0*/  RET.REL.NODEC R22 `(_ZN4vllm25paged_attention_v2_kernelIfhLi64ELi32ELi128ELNS_18Fp8KVCacheDataTypeE1ELb1ELi512EEEvPfS2_PT_PKS3_PKT0_S9_ifPKiSB_iPKfiiiSD_SD_iiiii) ;  /* 0xffffae3016007950 */ /* 0x000fea0003c3ffff */
.L_x_12050:
        /* <DEDUP_REMOVED lines=11> */
.L_x_24947:


//--------------------- .text._ZN4vllm25paged_attention_v2_kernelIfhLi32ELi32ELi128ELNS_18Fp8KVCacheDataTypeE1ELb1ELi512EEEvPfS2_PT_PKS3_PKT0_S9_ifPKiSB_iPKfiiiSD_SD_iiiii --------------------------
	.section	.text._ZN4vllm25paged_attention_v2_kernelIfhLi32ELi32ELi128ELNS_18Fp8KVCacheDataTypeE1ELb1ELi512EEEvPfS2_PT_PKS3_PKT0_S9_ifPKiSB_iPKfiiiSD_SD_iiiii,"ax",@progbits
	.sectioninfo	@"SHI_REGISTERS=41"
	.align	128
        .global         _ZN4vllm25paged_attention_v2_kernelIfhLi32ELi32ELi128ELNS_18Fp8KVCacheDataTypeE1ELb1ELi512EEEvPfS2_PT_PKS3_PKT0_S9_ifPKiSB_iPKfiiiSD_SD_iiiii
        .type           _ZN4vllm25paged_attention_v2_kernelIfhLi32ELi32ELi128ELNS_18Fp8KVCacheDataTypeE1ELb1ELi512EEEvPfS2_PT_PKS3_PKT0_S9_ifPKiSB_iPKfiiiSD_SD_iiiii,@function
        .size           _ZN4vllm25paged_attention_v2_kernelIfhLi32ELi32ELi128ELNS_18Fp8KVCacheDataTypeE1ELb1ELi512EEEvPfS2_PT_PKS3_PKT0_S9_ifPKiSB_iPKfiiiSD_SD_iiiii,(.L_x_24948 - _ZN4vllm25paged_attention_v2_kernelIfhLi32ELi32ELi128ELNS_18Fp8KVCacheDataTypeE1ELb1ELi512EEEvPfS2_PT_PKS3_PKT0_S9_ifPKiSB_iPKfiiiSD_SD_iiiii)
        .other          _ZN4vllm25paged_attention_v2_kernelIfhLi32ELi32ELi128ELNS_18Fp8KVCacheDataTypeE1ELb1ELi512EEEvPfS2_PT_PKS3_PKT0_S9_ifPKiSB_iPKfiiiSD_SD_iiiii,@"STO_CUDA_ENTRY STV_DEFAULT"
_ZN4vllm25paged_attention_v2_kernelIfhLi32ELi32ELi128ELNS_18Fp8KVCacheDataTypeE1ELb1ELi512EEEvPfS2_PT_PKS3_PKT0_S9_ifPKiSB_iPKfiiiSD_SD_iiiii:
.text._ZN4vllm25paged_attention_v2_kernelIfhLi32ELi32ELi128ELNS_18Fp8KVCacheDataTypeE1ELb1ELi512EEEvPfS2_PT_PKS3_PKT0_S9_ifPKiSB_iPKfiiiSD_SD_iiiii:
        /* <DEDUP_REMOVED lines=113> */
.L_x_12051:
[----:B0-----:R-:W-:-:S05]  /*0710*/  MOV R15, c[0x0][0xc] ;  /* 0x00000300000f7a02 */ /* 0x001fca0000000f00 */
[----:B------:R-:W-:-:S04]  /*0720*/  IMAD R15, R15, c[0x0][0x1d8], R4 ;  /* 0x000076000f0f7a24 */ /* 0x000fc800078e0204 */
[----:B------:R-:W-:-:S03]  /*0730*/  IMAD R15, R15, c[0x0][0x1e8], RZ ;  /* 0x00007a000f0f7a24 */ /* 0x000fc600078e02ff */
.L_x_12052:
        /* <DEDUP_REMOVED lines=20> */
.L_x_12056:
        /* <DEDUP_REMOVED lines=36> */
.L_x_12054:
[----:B------:R-:W-:Y:S05]  /*0ac0*/  BSYNC B7 ;  /* 0x0000000000077941 */ /* 0x000fea0003800000 */
.L_x_12053:
[----:B------:R-:W-:Y:S05]  /*0ad0*/  BRA.DIV ~URZ, `(.L_x_12057) ;  /* 0x00002ab27f007947 */ /* 0x000fea000b800000 */
[----:B------:R-:W-:-:S04]  /*0ae0*/  MOV R11, 0xff7fffff ;  /* 0xff7fffff000b7802 */ /* 0x000fc80000000f00 */
.L_x_12091:
        /* <DEDUP_REMOVED lines=10> */
.L_x_12092:
        /* <DEDUP_REMOVED lines=35> */
.L_x_12063:
        /* <DEDUP_REMOVED lines=11> */
.L_x_12062:
[----:B------:R-:W-:Y:S05]  /*0e70*/  BSYNC B1 ;  /* 0x0000000000017941 */ /* 0x000fea0003800000 */
.L_x_12061:
        /* <DEDUP_REMOVED lines=10> */
.L_x_12066:
        /* <DEDUP_REMOVED lines=100> */
.L_x_12065:
[----:B------:R-:W-:Y:S05]  /*1560*/  BSYNC B1 ;  /* 0x0000000000017941 */ /* 0x000fea0003800000 */
.L_x_12064:
        /* <DEDUP_REMOVED lines=55> */
.L_x_12068:
[----:B------:R-:W-:Y:S05]  /*18e0*/  BSYNC B1 ;  /* 0x0000000000017941 */ /* 0x000fea0003800000 */
.L_x_12067:
        /* <DEDUP_REMOVED lines=26> */
.L_x_12060:
[----:B------:R-:W-:Y:S05]  /*1a90*/  BSYNC B0 ;  /* 0x0000000000007941 */ /* 0x000fea0003800000 */
.L_x_12059:
        /* <DEDUP_REMOVED lines=43> */
.L_x_12073:
        /* <DEDUP_REMOVED lines=8> */
.L_x_12072:
[----:B------:R-:W-:Y:S05]  /*1dd0*/  BSYNC B1 ;  /* 0x0000000000017941 */ /* 0x000fea0003800000 */
.L_x_12071:
        /* <DEDUP_REMOVED lines=10> */
.L_x_12076:
        /* <DEDUP_REMOVED lines=52> */
.L_x_12075:
[----:B------:R-:W-:Y:S05]  /*21c0*/  BSYNC B1 ;  /* 0x0000000000017941 */ /* 0x000fea0003800000 */
.L_x_12074:
        /* <DEDUP_REMOVED lines=31> */
.L_x_12078:
[----:B------:R-:W-:Y:S05]  /*23c0*/  BSYNC B1 ;  /* 0x0000000000017941 */ /* 0x000fea0003800000 */
.L_x_12077:
        /* <DEDUP_REMOVED lines=14> */
.L_x_12070:
[----:B------:R-:W-:Y:S05]  /*24b0*/  BSYNC B0 ;  /* 0x0000000000007941 */ /* 0x000fea0003800000 */
.L_x_12069:
        /* <DEDUP_REMOVED lines=20> */
.L_x_12080:
[----:B------:R-:W-:Y:S05]  /*2600*/  BSYNC B0 ;  /* 0x0000000000007941 */ /* 0x000fea0003800000 */
.L_x_12079:
        /* <DEDUP_REMOVED lines=25> */
.L_x_12084:
        /* <DEDUP_REMOVED lines=33> */
.L_x_12082:
[----:B------:R-:W-:Y:S05]  /*29b0*/  BSYNC B6 ;  /* 0x0000000000067941 */ /* 0x000fea0003800000 */
.L_x_12081:
[----:B------:R-:W-:Y:S05]  /*29c0*/  BRA.DIV ~URZ, `(.L_x_12085) ;  /* 0x00000e027f007947 */ /* 0x000fea000b800000 */
[----:B0-----:R-:W-:-:S05]  /*29d0*/  MOV R6, RZ ;  /* 0x000000ff00067202 */ /* 0x001fca0000000f00 */
.L_x_12093:
        /* <DEDUP_REMOVED lines=12> */
.L_x_12094:
        /* <DEDUP_REMOVED lines=44> */
.L_x_12088:
[----:B0-----:R-:W-:Y:S05]  /*2d60*/  BSYNC B0 ;  /* 0x0000000000007941 */ /* 0x001fea0003800000 */
.L_x_12087:
        /* <DEDUP_REMOVED lines=28> */
.L_x_12090:
[----:B0-----:R-:W-:Y:S05]  /*2f30*/  BSYNC B0 ;  /* 0x0000000000007941 */ /* 0x001fea0003800000 */
.L_x_12089:
        /* <DEDUP_REMOVED lines=62> */
.L_x_12055:
        /* <DEDUP_REMOVED lines=19> */
.L_x_12083:
        /* <DEDUP_REMOVED lines=20> */
.L_x_12057:
[----:B------:R-:W-:Y:S01]  /*3590*/  MOV R20, 0xff7fffff ;  /* 0xff7fffff00147802 */ /* 0x000fe20000000f00 */
[----:B------:R-:W-:Y:S01]  /*35a0*/  IMAD.MOV.U32 R21, RZ, RZ, 0x10 ;  /* 0x00000010ff157424 */ /* 0x000fe200078e00ff */
[----:B------:R-:W-:Y:S01]  /*35b0*/  MOV R23, 0xffffffff ;  /* 0xffffffff00177802 */ /* 0x000fe20000000f00 */
[----:B------:R-:W-:Y:S01]  /*35c0*/  IMAD.MOV.U32 R22, RZ, RZ, 0x1f ;  /* 0x0000001fff167424 */ /* 0x000fe200078e00ff */
[----:B------:R-:W-:Y:S02]  /*35d0*/  MOV R18, 0x35f0 ;  /* 0x000035f000127802 */ /* 0x000fe40000000f00 */
[----:B------:R-:W-:Y:S05]  /*35e0*/  CALL.REL.NOINC `($__internal_287_$__cuda_sm70_shflsync_bfly_p) ;  /* 0x00000c8000007944 */ /* 0x000fea0003c00000 */
[----:B-1----:R-:W-:Y:S01]  /*35f0*/  IMAD.MOV.U32 R11, RZ, RZ, R20 ;  /* 0x000000ffff0b7224 */ /* 0x002fe200078e0014 */
[----:B0-----:R-:W-:Y:S05]  /*3600*/  BRA `(.L_x_12091) ;  /* 0xffffd4e000007947 */ /* 0x001fea000383ffff */
.L_x_12058:
[----:B------:R-:W-:Y:S01]  /*3610*/  HFMA2.MMA R21, -RZ, RZ, 0, 4.76837158203125e-07 ;  /* 0x00000008ff157435 */ /* 0x000fe200000001ff */
[----:B------:R-:W-:Y:S01]  /*3620*/  IMAD.MOV.U32 R20, RZ, RZ, R24 ;  /* 0x000000ffff147224 */ /* 0x000fe200078e0018 */
[----:B------:R-:W-:Y:S01]  /*3630*/  MOV R18, 0x3670 ;  /* 0x0000367000127802 */ /* 0x000fe20000000f00 */
[----:B------:R-:W-:Y:S02]  /*3640*/  IMAD.MOV.U32 R22, RZ, RZ, 0x1f ;  /* 0x0000001fff167424 */ /* 0x000fe400078e00ff */
[----:B------:R-:W-:-:S02]  /*3650*/  IMAD.MOV.U32 R23, RZ, RZ, -0x1 ;  /* 0xffffffffff177424 */ /* 0x000fc400078e00ff */
[----:B------:R-:W-:Y:S05]  /*3660*/  CALL.REL.NOINC `($__internal_287_$__cuda_sm70_shflsync_bfly_p) ;  /* 0x00000c0000007944 */ /* 0x000fea0003c00000 */
[----:B-1----:R-:W-:Y:S01]  /*3670*/  FMNMX.FTZ R11, R24, R20, !PT ;  /* 0x00000014180b7209 */ /* 0x002fe20007810000 */
[----:B0-----:R-:W-:Y:S01]  /*3680*/  IMAD.MOV.U32 R22, RZ, RZ, 0x1f ;  /* 0x0000001fff167424 */ /* 0x001fe200078e00ff */
[----:B------:R-:W-:Y:S01]  /*3690*/  MOV R21, 0x4 ;  /* 0x0000000400157802 */ /* 0x000fe20000000f00 */
[----:B------:R-:W-:Y:S01]  /*36a0*/  IMAD.MOV.U32 R23, RZ, RZ, -0x1 ;  /* 0xffffffffff177424 */ /* 0x000fe200078e00ff */
[----:B------:R-:W-:-:S02]  /*36b0*/  MOV R20, R11 ;  /* 0x0000000b00147202 */ /* 0x000fc40000000f00 */
[----:B------:R-:W-:Y:S02]  /*36c0*/  MOV R18, 0x36e0 ;  /* 0x000036e000127802 */ /* 0x000fe40000000f00 */
[----:B------:R-:W-:Y:S05]  /*36d0*/  CALL.REL.NOINC `($__internal_287_$__cuda_sm70_shflsync_bfly_p) ;  /* 0x00000b9000007944 */ /* 0x000fea0003c00000 */
[----:B-1----:R-:W-:Y:S01]  /*36e0*/  FMNMX.FTZ R11, R11, R20, !PT ;  /* 0x000000140b0b7209 */ /* 0x002fe20007810000 */
[----:B0-----:R-:W-:Y:S01]  /*36f0*/  IMAD.MOV.U32 R21, RZ, RZ, 0x2 ;  /* 0x00000002ff157424 */ /* 0x001fe200078e00ff */
[----:B------:R-:W-:Y:S01]  /*3700*/  MOV R23, 0xffffffff ;  /* 0xffffffff00177802 */ /* 0x000fe20000000f00 */
[----:B------:R-:W-:Y:S01]  /*3710*/  IMAD.MOV.U32 R22, RZ, RZ, 0x1f ;  /* 0x0000001fff167424 */ /* 0x000fe200078e00ff */
[----:B------:R-:W-:Y:S01]  /*3720*/  MOV R18, 0x3750 ;  /* 0x0000375000127802 */ /* 0x000fe20000000f00 */
[----:B------:R-:W-:Y:S02]  /*3730*/  IMAD.MOV.U32 R20, RZ, RZ, R11 ;  /* 0x000000ffff147224 */ /* 0x000fe400078e000b */
[----:B------:R-:W-:Y:S05]  /*3740*/  CALL.REL.NOINC `($__internal_287_$__cuda_sm70_shflsync_bfly_p) ;  /* 0x00000b2000007944 */ /* 0x000fea0003c00000 */
[----:B-1----:R-:W-:Y:S01]  /*3750*/  FMNMX.FTZ R13, R11, R20, !PT ;  /* 0x000000140b0d7209 */ /* 0x002fe20007810000 */
[----:B0-----:R-:W-:Y:S01]  /*3760*/  HFMA2.MMA R22, -RZ, RZ, 0, 1.847743988037109375e-06 ;  /* 0x0000001fff167435 */ /* 0x001fe200000001ff */
[----:B------:R-:W-:Y:S01]  /*3770*/  IMAD.MOV.U32 R21, RZ, RZ, 0x1 ;  /* 0x00000001ff157424 */ /* 0x000fe200078e00ff */
[----:B------:R-:W-:Y:S01]  /*3780*/  MOV R18, 0x37c0 ;  /* 0x000037c000127802 */ /* 0x000fe20000000f00 */
[----:B------:R-:W-:Y:S02]  /*3790*/  IMAD.MOV.U32 R23, RZ, RZ, -0x1 ;  /* 0xffffffffff177424 */ /* 0x000fe400078e00ff */
[----:B------:R-:W-:-:S02]  /*37a0*/  IMAD.MOV.U32 R20, RZ, RZ, R13 ;  /* 0x000000ffff147224 */ /* 0x000fc400078e000d */
[----:B------:R-:W-:Y:S05]  /*37b0*/  CALL.REL.NOINC `($__internal_287_$__cuda_sm70_shflsync_bfly_p) ;  /* 0x00000ab000007944 */ /* 0x000fea0003c00000 */
[----:B01----:R-:W-:Y:S05]  /*37c0*/  BRA `(.L_x_12092) ;  /* 0xffffd3c000007947 */ /* 0x003fea000383ffff */
.L_x_12085:
[----:B------:R-:W-:Y:S01]  /*37d0*/  MOV R20, RZ ;  /* 0x000000ff00147202 */ /* 0x000fe20000000f00 */
[----:B------:R-:W-:Y:S01]  /*37e0*/  IMAD.MOV.U32 R21, RZ, RZ, 0x4 ;  /* 0x00000004ff157424 */ /* 0x000fe200078e00ff */
[----:B------:R-:W-:Y:S01]  /*37f0*/  MOV R23, 0xffffffff ;  /* 0xffffffff00177802 */ /* 0x000fe20000000f00 */
[----:B------:R-:W-:Y:S01]  /*3800*/  IMAD.MOV.U32 R22, RZ, RZ, 0x1f ;  /* 0x0000001fff167424 */ /* 0x000fe200078e00ff */
[----:B0-----:R-:W-:-:S02]  /*3810*/  MOV R18, 0x3830 ;  /* 0x0000383000127802 */ /* 0x001fc40000000f00 */
[----:B------:R-:W-:Y:S05]  /*3820*/  CALL.REL.NOINC `($__internal_287_$__cuda_sm70_shflsync_bfly_p) ;  /* 0x00000a4000007944 */ /* 0x000fea0003c00000 */
[----:B-1----:R-:W-:Y:S01]  /*3830*/  IMAD.MOV.U32 R6, RZ, RZ, R20 ;  /* 0x000000ffff067224 */ /* 0x002fe200078e0014 */
[----:B0-----:R-:W-:Y:S05]  /*3840*/  BRA `(.L_x_12093) ;  /* 0xfffff19000007947 */ /* 0x001fea000383ffff */
.L_x_12086:
[----:B------:R-:W-:Y:S01]  /*3850*/  HFMA2.MMA R21, -RZ, RZ, 0, 1.1920928955078125e-07 ;  /* 0x00000002ff157435 */ /* 0x000fe200000001ff */
[----:B------:R-:W-:Y:S01]  /*3860*/  IMAD.MOV.U32 R20, RZ, RZ, R17 ;  /* 0x000000ffff147224 */ /* 0x000fe200078e0011 */
[----:B------:R-:W-:Y:S01]  /*3870*/  MOV R18, 0x38b0 ;  /* 0x000038b000127802 */ /* 0x000fe20000000f00 */
[----:B------:R-:W-:-:S02]  /*3880*/  IMAD.MOV.U32 R22, RZ, RZ, 0x1f ;  /* 0x0000001fff167424 */ /* 0x000fc400078e00ff */
[----:B------:R-:W-:Y:S02]  /*3890*/  IMAD.MOV.U32 R23, RZ, RZ, -0x1 ;  /* 0xffffffffff177424 */ /* 0x000fe400078e00ff */
[----:B------:R-:W-:Y:S05]  /*38a0*/  CALL.REL.NOINC `($__internal_287_$__cuda_sm70_shflsync_bfly_p) ;  /* 0x000009c000007944 */ /* 0x000fea0003c00000 */
[----:B-1----:R-:W-:Y:S01]  /*38b0*/  FADD.FTZ R13, R17, R20 ;  /* 0x00000014110d7221 */ /* 0x002fe20000010000 */
[----:B0-----:R-:W-:Y:S01]  /*38c0*/  MOV R21, 0x1 ;  /* 0x0000000100157802 */ /* 0x001fe20000000f00 */
[----:B------:R-:W-:Y:S01]  /*38d0*/  IMAD.MOV.U32 R22, RZ, RZ, 0x1f ;  /* 0x0000001fff167424 */ /* 0x000fe200078e00ff */
[----:B------:R-:W-:Y:S01]  /*38e0*/  MOV R18, 0x3920 ;  /* 0x0000392000127802 */ /* 0x000fe20000000f00 */
[----:B------:R-:W-:Y:S01]  /*38f0*/  IMAD.MOV.U32 R23, RZ, RZ, -0x1 ;  /* 0xffffffffff177424 */ /* 0x000fe200078e00ff */
[----:B------:R-:W-:Y:S02]  /*3900*/  MOV R20, R13 ;  /* 0x0000000d00147202 */ /* 0x000fe40000000f00 */
[----:B------:R-:W-:Y:S05]  /*3910*/  CALL.REL.NOINC `($__internal_287_$__cuda_sm70_shflsync_bfly_p) ;  /* 0x0000095000007944 */ /* 0x000fea0003c00000 */
[----:B0-----:R-:W-:Y:S01]  /*3920*/  HFMA2.MMA R22, -RZ, RZ, 0, 1.847743988037109375e-06 ;  /* 0x0000001fff167435 */ /* 0x001fe200000001ff */
[----:B-1----:R-:W-:Y:S01]  /*3930*/  FADD.FTZ R13, R13, R20 ;  /* 0x000000140d0d7221 */ /* 0x002fe20000010000 */
[----:B------:R-:W-:Y:S01]  /*3940*/  MOV R18, 0x3990 ;  /* 0x0000399000127802 */ /* 0x000fe20000000f00 */
[----:B------:R-:W-:Y:S02]  /*3950*/  IMAD.MOV.U32 R20, RZ, RZ, RZ ;  /* 0x000000ffff147224 */ /* 0x000fe400078e00ff */
[----:B------:R-:W-:-:S02]  /*3960*/  IMAD.MOV.U32 R21, RZ, RZ, 0x4 ;  /* 0x00000004ff157424 */ /* 0x000fc400078e00ff */
[----:B------:R-:W-:Y:S02]  /*3970*/  IMAD.MOV.U32 R23, RZ, RZ, -0x1 ;  /* 0xffffffffff177424 */ /* 0x000fe400078e00ff */
[----:B------:R-:W-:Y:S05]  /*3980*/  CALL.REL.NOINC `($__internal_287_$__cuda_sm70_shflsync_bfly_p) ;  /* 0x000008e000007944 */ /* 0x000fea0003c00000 */
[----:B-1----:R-:W-:Y:S01]  /*3990*/  FADD.FTZ R7, RZ, R20 ;  /* 0x00000014ff077221 */ /* 0x002fe20000010000 */
[----:B0-----:R-:W-:Y:S01]  /*39a0*/  MOV R22, 0x1f ;  /* 0x0000001f00167802 */ /* 0x001fe20000000f00 */
[----:B------:R-:W-:Y:S01]  /*39b0*/  IMAD.MOV.U32 R21, RZ, RZ, 0x2 ;  /* 0x00000002ff157424 */ /* 0x000fe200078e00ff */
[----:B------:R-:W-:Y:S01]  /*39c0*/  MOV R18, 0x3a00 ;  /* 0x00003a0000127802 */ /* 0x000fe20000000f00 */
[----:B------:R-:W-:Y:S02]  /*39d0*/  IMAD.MOV.U32 R23, RZ, RZ, -0x1 ;  /* 0xffffffffff177424 */ /* 0x000fe400078e00ff */
[----:B------:R-:W-:Y:S02]  /*39e0*/  IMAD.MOV.U32 R20, RZ, RZ, R7 ;  /* 0x000000ffff147224 */ /* 0x000fe400078e0007 */
[----:B------:R-:W-:Y:S05]  /*39f0*/  CALL.REL.NOINC `($__internal_287_$__cuda_sm70_shflsync_bfly_p) ;  /* 0x0000087000007944 */ /* 0x000fea0003c00000 */
[----:B-1----:R-:W-:Y:S01]  /*3a00*/  FADD.FTZ R7, R7, R20 ;  /* 0x0000001407077221 */ /* 0x002fe20000010000 */
[----:B0-----:R-:W-:Y:S01]  /*3a10*/  HFMA2.MMA R21, -RZ, RZ, 0, 5.9604644775390625e-08 ;  /* 0x00000001ff157435 */ /* 0x001fe200000001ff */
[----:B------:R-:W-:Y:S01]  /*3a20*/  IMAD.MOV.U32 R22, RZ, RZ, 0x1f ;  /* 0x0000001fff167424 */ /* 0x000fe200078e00ff */
[----:B------:R-:W-:Y:S01]  /*3a30*/  MOV R18, 0x3a70 ;  /* 0x00003a7000127802 */ /* 0x000fe20000000f00 */
[----:B------:R-:W-:Y:S01]  /*3a40*/  IMAD.MOV.U32 R23, RZ, RZ, -0x1 ;  /* 0xffffffffff177424 */ /* 0x000fe200078e00ff */
[----:B------:R-:W-:-:S02]  /*3a50*/  MOV R20, R7 ;  /* 0x0000000700147202 */ /* 0x000fc40000000f00 */
[----:B------:R-:W-:Y:S05]  /*3a60*/  CALL.REL.NOINC `($__internal_287_$__cuda_sm70_shflsync_bfly_p) ;  /* 0x0000080000007944 */ /* 0x000fea0003c00000 */
[----:B0-----:R-:W-:Y:S01]  /*3a70*/  HFMA2.MMA R22, -RZ, RZ, 0, 1.847743988037109375e-06 ;  /* 0x0000001fff167435 */ /* 0x001fe200000001ff */
[----:B-1----:R-:W-:Y:S01]  /*3a80*/  FADD.FTZ R7, R7, R20 ;  /* 0x0000001407077221 */ /* 0x002fe20000010000 */
[----:B------:R-:W-:Y:S01]  /*3a90*/  MOV R18, 0x3ae0 ;  /* 0x00003ae000127802 */ /* 0x000fe20000000f00 */
[----:B------:R-:W-:-:S02]  /*3aa0*/  IMAD.MOV.U32 R20, RZ, RZ, RZ ;  /* 0x000000ffff147224 */ /* 0x000fc400078e00ff */
[----:B------:R-:W-:Y:S02]  /*3ab0*/  IMAD.MOV.U32 R21, RZ, RZ, 0x4 ;  /* 0x00000004ff157424 */ /* 0x000fe400078e00ff */
        /* <DEDUP_REMOVED lines=111> */
[----:B------:R-:W-:Y:S01]  /*41b0*/  IMAD.MOV.U32 R23, RZ, RZ, -0x1 ;  /* 0xffffffffff177424 */ /* 0x000fe200078e00ff */
[----:B------:R-:W-:Y:S02]  /*41c0*/  MOV R20, R15 ;  /* 0x0000000f00147202 */ /* 0x000fe40000000f00 */
[----:B------:R-:W-:Y:S05]  /*41d0*/  CALL.REL.NOINC `($__internal_287_$__cuda_sm70_shflsync_bfly_p) ;  /* 0x0000009000007944 */ /* 0x000fea0003c00000 */
[----:B-1----:R-:W-:Y:S01]  /*41e0*/  FADD.FTZ R15, R15, R20 ;  /* 0x000000140f0f7221 */ /* 0x002fe20000010000 */
[----:B0-----:R-:W-:Y:S01]  /*41f0*/  HFMA2.MMA R22, -RZ, RZ, 0, 1.847743988037109375e-06 ;  /* 0x0000001fff167435 */ /* 0x001fe200000001ff */
[----:B------:R-:W-:Y:S01]  /*4200*/  IMAD.MOV.U32 R21, RZ, RZ, 0x1 ;  /* 0x00000001ff157424 */ /* 0x000fe200078e00ff */
[----:B------:R-:W-:Y:S01]  /*4210*/  MOV R18, 0x4250 ;  /* 0x0000425000127802 */ /* 0x000fe20000000f00 */
[----:B------:R-:W-:Y:S01]  /*4220*/  IMAD.MOV.U32 R23, RZ, RZ, -0x1 ;  /* 0xffffffffff177424 */ /* 0x000fe200078e00ff */
[----:B------:R-:W-:-:S02]  /*4230*/  MOV R20, R15 ;  /* 0x0000000f00147202 */ /* 0x000fc40000000f00 */
[----:B------:R-:W-:Y:S05]  /*4240*/  CALL.REL.NOINC `($__internal_287_$__cuda_sm70_shflsync_bfly_p) ;  /* 0x0000002000007944 */ /* 0x000fea0003c00000 */
[----:B-1----:R-:W-:Y:S01]  /*4250*/  IMAD.MOV.U32 R16, RZ, RZ, R20 ;  /* 0x000000ffff107224 */ /* 0x002fe200078e0014 */
[----:B0-----:R-:W-:Y:S05]  /*4260*/  BRA `(.L_x_12094) ;  /* 0xffffe83000007947 */ /* 0x001fea000383ffff */
        .weak           $__internal_287_$__cuda_sm70_shflsync_bfly_p
        .type           $__internal_287_$__cuda_sm70_shflsync_bfly_p,@function
        .size           $__internal_287_$__cuda_sm70_shflsync_bfly_p,(.L_x_24948 - $__internal_287_$__cuda_sm70_shflsync_bfly_p)
$__internal_287_$__cuda_sm70_shflsync_bfly_p:
[----:B------:R-:W-:Y:S01]  /*4270*/  HFMA2.MMA R19, -RZ, RZ, 0, 0 ;  /* 0x00000000ff137435 */ /* 0x000fe200000001ff */
[----:B------:R-:W-:Y:S04]  /*4280*/  WARPSYNC R23 ;  /* 0x0000001700007348 */ /* 0x000fe80003800000 */
[----:B------:R0:W1:Y:S01]  /*4290*/  SHFL.BFLY PT, R20, R20, R21, R22 ;  /* 0x0c00001514147389 */ /* 0x00006200000e0016 */
[----:B------:R-:W-:Y:S05]  /*42a0*/  RET.REL.NODEC R18 `(_ZN4vllm25paged_attention_v2_kernelIfhLi32ELi32ELi128ELNS_18Fp8KVCacheDataTypeE1ELb1ELi512EEEvPfS2_PT_PKS3_PKT0_S9_ifPKiSB_iPKfiiiSD_SD_iiiii) ;  /* 0xffffbd5012007950 */ /* 0x000fea0003c3ffff */
.L_x_12095:
        /* <DEDUP_REMOVED lines=13> */
.L_x_24948:


//--------------------- .text._ZN4vllm25paged_attention_v2_kernelIfhLi256ELi16ELi128ELNS_18Fp8KVCacheDataTypeE1ELb0ELi512EEEvPfS2_PT_PKS3_PKT0_S9_ifPKiSB_iPKfiiiSD_SD_iiiii --------------------------
	.section	.text._ZN4vllm25paged_attention_v2_kernelIfhLi256ELi16ELi128ELNS_18Fp8KVCacheDataTypeE1ELb0ELi512EEEvPfS2_PT_PKS3_PKT0_S9_ifPKiSB_iPKfiiiSD_SD_iiiii,"ax",@progbits
	.sectioninfo	@"SHI_REGISTERS=48"
	.align	128
        .global         _ZN4vllm25paged_attention_v2_kernelIfhLi256ELi16ELi128ELNS_18Fp8KVCacheDataTypeE1ELb0ELi512EEEvPfS2_PT_PKS3_PKT0_S9_ifPKiSB_iPKfiiiSD_SD_iiiii
        .type           _ZN4vllm25paged_attention_v2_kernelIfhLi256ELi16ELi128ELNS_18Fp8KVCacheDataTypeE1ELb0ELi512EEEvPfS2_PT_PKS3_PKT0_S9_ifPKiSB_iPKfiiiSD_SD_iiiii,@function
        .size           _ZN4vllm25paged_attention_v2_kernelIfhLi256ELi16ELi128ELNS_18Fp8KVCacheDataTypeE1ELb0ELi512EEEvPfS2_PT_PKS3_PKT0_S9_ifPKiSB_iPKfiiiSD_SD_iiiii,(.L_x_24949 - _ZN4vllm25paged_attention_v2_kernelIfhLi256ELi16ELi128ELNS_18Fp8KVCacheDataTypeE1ELb0ELi512EEEvPfS2_PT_PKS3_PKT0_S9_ifPKiSB_iPKfiiiSD_SD_iiiii)
        .other          _ZN4vllm25paged_attention_v2_kernelIfhLi256ELi16ELi128ELNS_18Fp8KVCacheDataTypeE1ELb0ELi512EEEvPfS2_PT_PKS3_PKT0_S9_ifPKiSB_iPKfiiiSD_SD_iiiii,@"STO_CUDA_ENTRY STV_DEFAULT"
_ZN4vllm25paged_attention_v2_kernelIfhLi256ELi16ELi128ELNS_18Fp8KVCacheDataTypeE1ELb0ELi512EEEvPfS2_PT_PKS3_PKT0_S9_ifPKiSB_iPKfiiiSD_SD_iiiii:
.text._ZN4vllm25paged_attention_v2_kernelIfhLi256ELi16ELi128ELNS_18Fp8KVCacheDataTypeE1ELb0ELi512EEEvPfS2_PT_PKS3_PKT0_S9_ifPKiSB_iPKfiiiSD_SD_iiiii:
        /* <DEDUP_REMOVED lines=33> */
.L_x_12129:
        /* <DEDUP_REMOVED lines=8> */
.L_x_12130:
        /* <DEDUP_REMOVED lines=35> */
.L_x_12103:
        /* <DEDUP_REMOVED lines=11> */
.L_x_12102:
[----:B------:R-:W-:Y:S05]  /*0570*/  BSYNC B1 ;  /* 0x0000000000017941 */ /* 0x000fea0003800000 */
.L_x_12101:
        /* <DEDUP_REMOVED lines=10> */
.L_x_12106:
        /* <DEDUP_REMOVED lines=100> */
.L_x_12105:
[----:B------:R-:W-:Y:S05]  /*0c60*/  BSYNC B1 ;  /* 0x0000000000017941 */ /* 0x000fea0003800000 */
.L_x_12104:
        /* <DEDUP_REMOVED lines=55> */
.L_x_12108:
[----:B------:R-:W-:Y:S05]  /*0fe0*/  BSYNC B1 ;  /* 0x0000000000017941 */ /* 0x000fea0003800000 */
.L_x_12107:
        /* <DEDUP_REMOVED lines=26> */
.L_x_12100:
[----:B------:R-:W-:Y:S05]  /*1190*/  BSYNC B0 ;  /* 0x0000000000007941 */ /* 0x000fea0003800000 */
.L_x_12099:
        /* <DEDUP_REMOVED lines=43> */
.L_x_12113:
        /* <DEDUP_REMOVED lines=8> */
.L_x_12112:
[----:B------:R-:W-:Y:S05]  /*14d0*/  BSYNC B1 ;  /* 0x0000000000017941 */ /* 0x000fea0003800000 */
.L_x_12111:
        /* <DEDUP_REMOVED lines=10> */
.L_x_12116:
        /* <DEDUP_REMOVED lines=52> */
.L_x_12115:
[----:B------:R-:W-:Y:S05]  /*18c0*/  BSYNC B1 ;  /* 0x0000000000017941 */ /* 0x000fea0003800000 */
.L_x_12114:
        /* <DEDUP_REMOVED lines=31> */
.L_x_12118:
[----:B------:R-:W-:Y:S05]  /*1ac0*/  BSYNC B1 ;  /* 0x0000000000017941 */ /* 0x000fea0003800000 */
.L_x_12117:
        /* <DEDUP_REMOVED lines=14> */
.L_x_12110:
[----:B------:R-:W-:Y:S05]  /*1bb0*/  BSYNC B0 ;  /* 0x0000000000007941 */ /* 0x000fea0003800000 */
.L_x_12109:
        /* <DEDUP_REMOVED lines=24> */
.L_x_12120:
[----:B------:R-:W-:Y:S05]  /*1d40*/  BSYNC B0 ;  /* 0x0000000000007941 */ /* 0x000fea0003800000 */
.L_x_12119:
        /* <DEDUP_REMOVED lines=59> */
.L_x_12122:
[----:B------:R-:W-:Y:S05]  /*2100*/  BSYNC B0 ;  /* 0x0000000000007941 */ /* 0x000fea0003800000 */
.L_x_12121:
        /* <DEDUP_REMOVED lines=71> */
.L_x_12124:
[----:B------:R-:W-:Y:S05]  /*2580*/  BSYNC B0 ;  /* 0x0000000000007941 */ /* 0x000fea0003800000 */
.L_x_12123:
        /* <DEDUP_REMOVED lines=41> */
.L_x_12126:
[----:B------:R-:W-:Y:S05]  /*2820*/  BSYNC B0 ;  /* 0x0000000000007941 */ /* 0x000fea0003800000 */
.L_x_12125:
        /* <DEDUP_REMOVED lines=72> */
.L_x_12128:
[----:B------:R-:W-:Y:S05]  /*2cb0*/  BSYNC B0 ;  /* 0x0000000000007941 */ /* 0x000fea0003800000 */
.L_x_12127:
        /* <DEDUP_REMOVED lines=209> */
.L_x_12096:
        /* <DEDUP_REMOVED lines=20> */
.L_x_12097:
[----:B------:R-:W-:Y:S01]  /*3b10*/  IMAD.MOV.U32 R9, RZ, RZ, -0x800001 ;  /* 0xff7fffffff097424 */ /* 0x000fe200078e00ff */
[----:B------:R-:W-:Y:S01]  /*3b20*/  MOV R10, 0x3b70 ;  /* 0x00003b70000a7802 */ /* 0x000fe20000000f00 */
[----:B------:R-:W-:Y:S02]  /*3b30*/  IMAD.MOV.U32 R0, RZ, RZ, 0x10 ;  /* 0x00000010ff007424 */ /* 0x000fe400078e00ff */
[----:B------:R-:W-:Y:S02]  /*3b40*/  IMAD.MOV.U32 R13, RZ, RZ, 0x1f ;  /* 0x0000001fff0d7424 */ /* 0x000fe400078e00ff */
[----:B------:R-:W-:Y:S02]  /*3b50*/  IMAD.MOV.U32 R14, RZ, RZ, -0x1 ;  /* 0xffffffffff0e7424 */ /* 0x000fe400078e00ff */
[----:B0-----:R-:W-:Y:S05]  /*3b60*/  CALL.REL.NOINC `($__internal_288_$__cuda_sm70_shflsync_bfly_p) ;  /* 0x0000015000007944 */ /* 0x001fea0003c00000 */
[----:B01----:R-:W-:Y:S05]  /*3b70*/  BRA `(.L_x_12129) ;  /* 0xffffc69000007947 */ /* 0x003fea000383ffff */
.L_x_12098:
[----:B------:R-:W-:Y:S01]  /*3b80*/  IMAD.MOV.U32 R9, RZ, RZ, R17 ;  /* 0x000000ffff097224 */ /* 0x000fe200078e0011 */
[----:B------:R-:W-:Y:S01]  /*3b90*/  MOV R10, 0x3be0 ;  /* 0x00003be0000a7802 */ /* 0x000fe20000000f00 */
[----:B------:R-:W-:Y:S02]  /*3ba0*/  IMAD.MOV.U32 R0, RZ, RZ, 0x8 ;  /* 0x00000008ff007424 */ /* 0x000fe400078e00ff */
[----:B------:R-:W-:-:S02]  /*3bb0*/  IMAD.MOV.U32 R13, RZ, RZ, 0x1f ;  /* 0x0000001fff0d7424 */ /* 0x000fc400078e00ff */
[----:B------:R-:W-:Y:S02]  /*3bc0*/  IMAD.MOV.U32 R14, RZ, RZ, -0x1 ;  /* 0xffffffffff0e7424 */ /* 0x000fe400078e00ff */
[----:B0-----:R-:W-:Y:S05]  /*3bd0*/  CALL.REL.NOINC `($__internal_288_$__cuda_sm70_shflsync_bfly_p) ;  /* 0x000000e000007944 */ /* 0x001fea0003c00000 */
[----:B01----:R-:W-:Y:S01]  /*3be0*/  FMNMX.FTZ R9, R17, R0, !PT ;  /* 0x0000000011097209 */ /* 0x003fe20007810000 */
[----:B------:R-:W-:Y:S01]  /*3bf0*/  IMAD.MOV.U32 R0, RZ, RZ, 0x4 ;  /* 0x00000004ff007424 */ /* 0x000fe200078e00ff */
[----:B------:R-:W-:Y:S01]  /*3c00*/  MOV R10, 0x3c40 ;  /* 0x00003c40000a7802 */ /* 0x000fe20000000f00 */
[----:B------:R-:W-:Y:S02]  /*3c10*/  IMAD.MOV.U32 R13, RZ, RZ, 0x1f ;  /* 0x0000001fff0d7424 */ /* 0x000fe400078e00ff */
[----:B------:R-:W-:Y:S02]  /*3c20*/  IMAD.MOV.U32 R14, RZ, RZ, -0x1 ;  /* 0xffffffffff0e7424 */ /* 0x000fe400078e00ff */
[----:B------:R-:W-:Y:S05]  /*3c30*/  CALL.REL.NOINC `($__internal_288_$__cuda_sm70_shflsync_bfly_p) ;  /* 0x0000008000007944 */ /* 0x000fea0003c00000 */
[----:B01----:R-:W-:Y:S01]  /*3c40*/  FMNMX.FTZ R9, R9, R0, !PT ;  /* 0x0000000009097209 */ /* 0x003fe20007810000 */
[----:B------:R-:W-:Y:S01]  /*3c50*/  IMAD.MOV.U32 R0, RZ, RZ, 0x2 ;  /* 0x00000002ff007424 */ /* 0x000fe200078e00ff */
[----:B------:R-:W-:Y:S01]  /*3c60*/  MOV R10, 0x3ca0 ;  /* 0x00003ca0000a7802 */ /* 0x000fe20000000f00 */
[----:B------:R-:W-:Y:S02]  /*3c70*/  IMAD.MOV.U32 R13, RZ, RZ, 0x1f ;  /* 0x0000001fff0d7424 */ /* 0x000fe400078e00ff */
[----:B------:R-:W-:-:S02]  /*3c80*/  IMAD.MOV.U32 R14, RZ, RZ, -0x1 ;  /* 0xffffffffff0e7424 */ /* 0x000fc400078e00ff */
[----:B------:R-:W-:Y:S05]  /*3c90*/  CALL.REL.NOINC `($__internal_288_$__cuda_sm70_shflsync_bfly_p) ;  /* 0x0000002000007944 */ /* 0x000fea0003c00000 */
[----:B-1----:R-:W-:Y:S01]  /*3ca0*/  IMAD.MOV.U32 R10, RZ, RZ, R0 ;  /* 0x000000ffff0a7224 */ /* 0x002fe200078e0000 */
[----:B0-----:R-:W-:Y:S05]  /*3cb0*/  BRA `(.L_x_12130) ;  /* 0xffffc5d000007947 */ /* 0x001fea000383ffff */
        .weak           $__internal_288_$__cuda_sm70_shflsync_bfly_p
        .type           $__internal_288_$__cuda_sm70_shflsync_bfly_p,@function
        .size           $__internal_288_$__cuda_sm70_shflsync_bfly_p,(.L_x_24949 - $__internal_288_$__cuda_sm70_shflsync_bfly_p)
$__internal_288_$__cuda_sm70_shflsync_bfly_p:
[----:B------:R-:W-:Y:S01]  /*3cc0*/  IMAD.MOV.U32 R11, RZ, RZ, 0x0 ;  /* 0x00000000ff0b7424 */ /* 0x000fe200078e00ff */
[----:B------:R-:W-:Y:S04]  /*3cd0*/  WARPSYNC R14 ;  /* 0x0000000e00007348 */ /* 0x000fe80003800000 */
[----:B------:R0:W1:Y:S01]  /*3ce0*/  SHFL.BFLY PT, R0, R9, R0, R13 ;  /* 0x0c00000009007389 */ /* 0x00006200000e000d */
[----:B------:R-:W-:Y:S05]  /*3cf0*/  RET.REL.NODEC R10 `(_ZN4vllm25paged_attention_v2_kernelIfhLi256ELi16ELi128ELNS_18Fp8KVCacheDataTypeE1ELb0ELi512EEEvPfS2_PT_PKS3_PKT0_S9_ifPKiSB_iPKfiiiSD_SD_iiiii) ;  /* 0xffffc3000a007950 */ /* 0x000fea0003c3ffff */
.L_x_12131:
        /* <DEDUP_REMOVED lines=16> */
.L_x_24949:


//--------------------- .text._ZN4vllm25paged_attention_v2_kernelIfhLi192ELi16ELi128ELNS_18Fp8KVCacheDataTypeE1ELb0ELi512EEEvPfS2_PT_PKS3_PKT0_S9_ifPKiSB_iPKfiiiSD_SD_iiiii --------------------------
	.section	.text._ZN4vllm25paged_attention_v2_kernelIfhLi192ELi16ELi128ELNS_18Fp8KVCacheDataTypeE1ELb0ELi512EEEvPfS2_PT_PKS3_PKT0_S9_ifPKiSB_iPKfiiiSD_SD_iiiii,"ax",@progbits
	.sectioninfo	@"SHI_REGISTERS=40"
	.align	128
        .global         _ZN4vllm25paged_attention_v2_kernelIfhLi192ELi16ELi128ELNS_18Fp8KVCacheDataTypeE1ELb0ELi512EEEvPfS2_PT_PKS3_PKT0_S9_ifPKiSB_iPKfiiiSD_SD_iiiii
        .type           _ZN4vllm25paged_attention_v2_kernelIfhLi192ELi16ELi128ELNS_18Fp8KVCacheDataTypeE1ELb0ELi512EEEvPfS2_PT_PKS3_PKT0_S9_ifPKiSB_iPKfiiiSD_SD_iiiii,@function
        .size           _ZN4vllm25paged_attention_v2_kernelIfhLi192ELi16ELi128ELNS_18Fp8KVCacheDataTypeE1ELb0ELi512EEEvPfS2_PT_PKS3_PKT0_S9_ifPKiSB_iPKfiiiSD_SD_iiiii,(.L_x_24950 - _ZN4vllm25paged_attention_v2_kernelIfhLi192ELi16ELi128ELNS_18Fp8KVCacheDataTypeE1ELb0ELi512EEEvPfS2_PT_PKS3_PKT0_S9_ifPKiSB_iPKfiiiSD_SD_iiiii)
        .other          _ZN4vllm25paged_attention_v2_kernelIfhLi192ELi16ELi128ELNS_18Fp8KVCacheDataTypeE1ELb0ELi512EEEvPfS2_PT_PKS3_PKT0_S9_ifPKiSB_iPKfiiiSD_SD_iiiii,@"STO_CUDA_ENTRY STV_DEFAULT"
_ZN4vllm25paged_attention_v2_kernelIfhLi192ELi16ELi128ELNS_18Fp8KVCacheDataTypeE1ELb0ELi512EEEvPfS2_PT_PKS3_PKT0_S9_ifPKiSB_iPKfiiiSD_SD_iiiii:
.text._ZN4vllm25paged_attention_v2_kernelIfhLi192ELi16ELi128ELNS_18Fp8KVCacheDataTypeE1ELb0ELi512EEEvPfS2_PT_PKS3_PKT0_S9_ifPKiSB_iPKfiiiSD_SD_iiiii:
        /* <DEDUP_REMOVED lines=33> */
.L_x_12165:
        /* <DEDUP_REMOVED lines=8> */
.L_x_12166:
        /* <DEDUP_REMOVED lines=35> */
.L_x_12139:
        /* <DEDUP_REMOVED lines=11> */
.L_x_12138:
[----:B------:R-:W-:Y:S05]  /*0570*/  BSYNC B1 ;  /* 0x0000000000017941 */ /* 0x000fea0003800000 */
.L_x_12137:
        /* <DEDUP_REMOVED lines=10> */
.L_x_12142:
        /* <DEDUP_REMOVED lines=100> */
.L_x_12141:
[----:B------:R-:W-:Y:S05]  /*0c60*/  BSYNC B1 ;  /* 0x0000000000017941 */ /* 0x000fea0003800000 */
.L_x_12140:
        /* <DEDUP_REMOVED lines=55> */
.L_x_12144:
[----:B------:R-:W-:Y:S05]  /*0fe0*/  BSYNC B1 ;  /* 0x0000000000017941 */ /* 0x000fea0003800000 */
.L_x_12143:
        /* <DEDUP_REMOVED lines=26> */
.L_x_12136:
[----:B------:R-:W-:Y:S05]  /*1190*/  BSYNC B0 ;  /* 0x0000000000007941 */ /* 0x000fea0003800000 */
.L_x_12135:
        /* <DEDUP_REMOVED lines=43> */
.L_x_12149:
        /* <DEDUP_REMOVED lines=8> */
.L_x_12148:
[----:B------:R-:W-:Y:S05]  /*14d0*/  BSYNC B1 ;  /* 0x0000000000017941 */ /* 0x000fea0003800000 */
.L_x_12147:
        /* <DEDUP_REMOVED lines=10> */
.L_x_12152:
        /* <DEDUP_REMOVED lines=52> */
.L_x_12151:
[----:B------:R-:W-:Y:S05]  /*18c0*/  BSYNC B1 ;  /* 0x0000000000017941 */ /* 0x000fea0003800000 */
.L_x_12150:
        /* <DEDUP_REMOVED lines=31> */
.L_x_12154:
[----:B------:R-:W-:Y:S05]  /*1ac0*/  BSYNC B1 ;  /* 0x0000000000017941 */ /* 0x000fea0003800000 */
.L_x_12153:
        /* <DEDUP_REMOVED lines=14> */
.L_x_12146:
[----:B------:R-:W-:Y:S05]  /*1bb0*/  BSYNC B0 ;  /* 0x0000000000007941 */ /* 0x000fea0003800000 */
.L_x_12145:
        /* <DEDUP_REMOVED lines=30> */
.L_x_12156:
[----:B------:R-:W-:Y:S05]  /*1da0*/  BSYNC B0 ;  /* 0x0000000000007941 */ /* 0x000fea0003800000 */
.L_x_12155:
        /* <DEDUP_REMOVED lines=47> */
.L_x_12158:
[----:B------:R-:W-:Y:S05]  /*20a0*/  BSYNC B0 ;  /* 0x0000000000007941 */ /* 0x000fea0003800000 */
.L_x_12157:
        /* <DEDUP_REMOVED lines=51> */
.L_x_12160:
[----:B------:R-:W-:Y:S05]  /*23e0*/  BSYNC B0 ;  /* 0x0000000000007941 */ /* 0x000fea0003800000 */
.L_x_12159:
        /* <DEDUP_REMOVED lines=27> */
.L_x_12162:
[----:B------:R-:W-:Y:S05]  /*25a0*/  BSYNC B0 ;  /* 0x0000000000007941 */ /* 0x000fea0003800000 */
.L_x_12161:
        /* <DEDUP_REMOVED lines=51> */
.L_x_12164:
[----:B------:R-:W-:Y:S05]  /*28e0*/  BSYNC B0 ;  /* 0x0000000000007941 */ /* 0x000fea0003800000 */
.L_x_12163:
        /* <DEDUP_REMOVED lines=158> */
.L_x_12132:
        /* <DEDUP_REMOVED lines=20> */
.L_x_12133:
[----:B------:R-:W-:Y:S01]  /*3410*/  IMAD.MOV.U32 R13, RZ, RZ, -0x800001 ;  /* 0xff7fffffff0d7424 */ /* 0x000fe200078e00ff */
[----:B------:R-:W-:Y:S01]  /*3420*/  MOV R10, 0x3470 ;  /* 0x00003470000a7802 */ /* 0x000fe20000000f00 */
[----:B------:R-:W-:Y:S02]  /*3430*/  IMAD.MOV.U32 R16, RZ, RZ, 0x10 ;  /* 0x00000010ff107424 */ /* 0x000fe400078e00ff */
[----:B------:R-:W-:Y:S02]  /*3440*/  IMAD.MOV.U32 R5, RZ, RZ, 0x1f ;  /* 0x0000001fff057424 */ /* 0x000fe400078e00ff */
[----:B------:R-:W-:Y:S02]  /*3450*/  IMAD.MOV.U32 R18, RZ, RZ, -0x1 ;  /* 0xffffffffff127424 */ /* 0x000fe400078e00ff */
[----:B0-----:R-:W-:Y:S05]  /*3460*/  CALL.REL.NOINC `($__internal_289_$__cuda_sm70_shflsync_bfly_p) ;  /* 0x0000015000007944 */ /* 0x001fea0003c00000 */
[----:B01----:R-:W-:Y:S05]  /*3470*/  BRA `(.L_x_12165) ;  /* 0xffffcd9000007947 */ /* 0x003fea000383ffff */
.L_x_12134:
[----:B------:R-:W-:Y:S01]  /*3480*/  IMAD.MOV.U32 R13, RZ, RZ, R20 ;  /* 0x000000ffff0d7224 */ /* 0x000fe200078e0014 */
[----:B------:R-:W-:Y:S01]  /*3490*/  MOV R10, 0x34e0 ;  /* 0x000034e0000a7802 */ /* 0x000fe20000000f00 */
[----:B------:R-:W-:Y:S02]  /*34a0*/  IMAD.MOV.U32 R16, RZ, RZ, 0x8 ;  /* 0x00000008ff107424 */ /* 0x000fe400078e00ff */
[----:B------:R-:W-:-:S02]  /*34b0*/  IMAD.MOV.U32 R5, RZ, RZ, 0x1f ;  /* 0x0000001fff057424 */ /* 0x000fc400078e00ff */
[----:B------:R-:W-:Y:S02]  /*34c0*/  IMAD.MOV.U32 R18, RZ, RZ, -0x1 ;  /* 0xffffffffff127424 */ /* 0x000fe400078e00ff */
[----:B0-----:R-:W-:Y:S05]  /*34d0*/  CALL.REL.NOINC `($__internal_289_$__cuda_sm70_shflsync_bfly_p) ;  /* 0x000000e000007944 */ /* 0x001fea0003c00000 */
[----:B01----:R-:W-:Y:S01]  /*34e0*/  FMNMX.FTZ R13, R20, R5, !PT ;  /* 0x00000005140d7209 */ /* 0x003fe20007810000 */
[----:B------:R-:W-:Y:S01]  /*34f0*/  IMAD.MOV.U32 R16, RZ, RZ, 0x4 ;  /* 0x00000004ff107424 */ /* 0x000fe200078e00ff */
[----:B------:R-:W-:Y:S01]  /*3500*/  MOV R10, 0x3540 ;  /* 0x00003540000a7802 */ /* 0x000fe20000000f00 */
[----:B------:R-:W-:Y:S02]  /*3510*/  IMAD.MOV.U32 R5, RZ, RZ, 0x1f ;  /* 0x0000001fff057424 */ /* 0x000fe400078e00ff */
[----:B------:R-:W-:Y:S02]  /*3520*/  IMAD.MOV.U32 R18, RZ, RZ, -0x1 ;  /* 0xffffffffff127424 */ /* 0x000fe400078e00ff */
[----:B------:R-:W-:Y:S05]  /*3530*/  CALL.REL.NOINC `($__internal_289_$__cuda_sm70_shflsync_bfly_p) ;  /* 0x0000008000007944 */ /* 0x000fea0003c00000 */
[----:B01----:R-:W-:Y:S01]  /*3540*/  FMNMX.FTZ R13, R13, R5, !PT ;  /* 0x000000050d0d7209 */ /* 0x003fe20007810000 */
[----:B------:R-:W-:Y:S01]  /*3550*/  IMAD.MOV.U32 R16, RZ, RZ, 0x2 ;  /* 0x00000002ff107424 */ /* 0x000fe200078e00ff */
[----:B------:R-:W-:Y:S01]  /*3560*/  MOV R10, 0x35a0 ;  /* 0x000035a0000a7802 */ /* 0x000fe20000000f00 */
[----:B------:R-:W-:Y:S02]  /*3570*/  IMAD.MOV.U32 R5, RZ, RZ, 0x1f ;  /* 0x0000001fff057424 */ /* 0x000fe400078e00ff */
[----:B------:R-:W-:-:S02]  /*3580*/  IMAD.MOV.U32 R18, RZ, RZ, -0x1 ;  /* 0xffffffffff127424 */ /* 0x000fc400078e00ff */
[----:B------:R-:W-:Y:S05]  /*3590*/  CALL.REL.NOINC `($__internal_289_$__cuda_sm70_shflsync_bfly_p) ;  /* 0x0000002000007944 */ /* 0x000fea0003c00000 */
[----:B-1----:R-:W-:Y:S01]  /*35a0*/  IMAD.MOV.U32 R10, RZ, RZ, R5 ;  /* 0x000000ffff0a7224 */ /* 0x002fe200078e0005 */
[----:B0-----:R-:W-:Y:S05]  /*35b0*/  BRA `(.L_x_12166) ;  /* 0xffffccd000007947 */ /* 0x001fea000383ffff */
        .weak           $__internal_289_$__cuda_sm70_shflsync_bfly_p
        .type           $__internal_289_$__cuda_sm70_shflsync_bfly_p,@function
        .size           $__internal_289_$__cuda_sm70_shflsync_bfly_p,(.L_x_24950 - $__internal_289_$__cuda_sm70_shflsync_bfly_p)
$__internal_289_$__cuda_sm70_shflsync_bfly_p:
[----:B------:R-:W-:Y:S01]  /*35c0*/  IMAD.MOV.U32 R11, RZ, RZ, 0x0 ;  /* 0x00000000ff0b7424 */ /* 0x000fe200078e00ff */
[----:B------:R-:W-:Y:S04]  /*35d0*/  WARPSYNC R18 ;  /* 0x0000001200007348 */ /* 0x000fe80003800000 */
[----:B------:R0:W1:Y:S01]  /*35e0*/  SHFL.BFLY PT, R5, R13, R16, R5 ;  /* 0x0c0000100d057389 */ /* 0x00006200000e0005 */
[----:B------:R-:W-:Y:S05]  /*35f0*/  RET.REL.NODEC R10 `(_ZN4vllm25paged_attention_v2_kernelIfhLi192ELi16ELi128ELNS_18Fp8KVCacheDataTypeE1ELb0ELi512EEEvPfS2_PT_PKS3_PKT0_S9_ifPKiSB_iPKfiiiSD_SD_iiiii) ;  /* 0xffffca000a007950 */ /* 0x000fea0003c3ffff */
.L_x_12167:
        /* <DEDUP_REMOVED lines=16> */
.L_x_24950:


//--------------------- .text._ZN4vllm25paged_attention_v2_kernelIfhLi128ELi16ELi128ELNS_18Fp8KVCacheDataTypeE1ELb0ELi512EEEvPfS2_PT_PKS3_PKT0_S9_ifPKiSB_iPKfiiiSD_SD_iiiii --------------------------
	.section	.text._ZN4vllm25paged_attention_v2_kernelIfhLi128ELi16ELi128ELNS_18Fp8KVCacheDataTypeE1ELb0ELi512EEEvPfS2_PT_PKS3_PKT0_S9_ifPKiSB_iPKfiiiSD_SD_iiiii,"ax",@progbits
	.sectioninfo	@"SHI_REGISTERS=32"
	.align	128
        .global         _ZN4vllm25paged_attention_v2_kernelIfhLi128ELi16ELi128ELNS_18Fp8KVCacheDataTypeE1ELb0ELi512EEEvPfS2_PT_PKS3_PKT0_S9_ifPKiSB_iPKfiiiSD_SD_iiiii
        .type           _ZN4vllm25paged_attention_v2_kernelIfhLi128ELi16ELi128ELNS_18Fp8KVCacheDataTypeE1ELb0ELi512EEEvPfS2_PT_PKS3_PKT0_S9_ifPKiSB_iPKfiiiSD_SD_iiiii,@function
        .size           _ZN4vllm25paged_attention_v2_kernelIfhLi128ELi16ELi128ELNS_18Fp8KVCacheDataTypeE1ELb0ELi512EEEvPfS2_PT_PKS3_PKT0_S9_ifPKiSB_iPKfiiiSD_SD_iiiii,(.L_x_24951 - _ZN4vllm25paged_attention_v2_kernelIfhLi128ELi16ELi128ELNS_18Fp8KVCacheDataTypeE1ELb0ELi512EEEvPfS2_PT_PKS3_PKT0_S9_ifPKiSB_iPKfiiiSD_SD_iiiii)
        .other          _ZN4vllm25paged_attention_v2_kernelIfhLi128ELi16ELi128ELNS_18Fp8KVCacheDataTypeE1ELb0ELi512EEEvPfS2_PT_PKS3_PKT0_S9_ifPKiSB_iPKfiiiSD_SD_iiiii,@"STO_CUDA_ENTRY STV_DEFAULT"
_ZN4vllm25paged_attention_v2_kernelIfhLi128ELi16ELi128ELNS_18Fp8KVCacheDataTypeE1ELb0ELi512EEEvPfS2_PT_PKS3_PKT0_S9_ifPKiSB_iPKfiiiSD_SD_iiiii:
.text._ZN4vllm25paged_attention_v2_kernelIfhLi128ELi16ELi128ELNS_18Fp8KVCacheDataTypeE1ELb0ELi512EEEvPfS2_PT_PKS3_PKT0_S9_ifPKiSB_iPKfiiiSD_SD_iiiii:
        /* <DEDUP_REMOVED lines=33> */
.L_x_12201:
        /* <DEDUP_REMOVED lines=8> */
.L_x_12202:
        /* <DEDUP_REMOVED lines=35> */
.L_x_12175:
        /* <DEDUP_REMOVED lines=11> */
.L_x_12174:
[----:B------:R-:W-:Y:S05]  /*0570*/  BSYNC B1 ;  /* 0x0000000000017941 */ /* 0x000fea0003800000 */
.L_x_12173:
        /* <DEDUP_REMOVED lines=10> */
.L_x_12178:
        /* <DEDUP_REMOVED lines=100> */
.L_x_12177:
[----:B------:R-:W-:Y:S05]  /*0c60*/  BSYNC B1 ;  /* 0x0000000000017941 */ /* 0x000fea0003800000 */
.L_x_12176:
        /* <DEDUP_REMOVED lines=55> */
.L_x_12180:
[----:B------:R-:W-:Y:S05]  /*0fe0*/  BSYNC B1 ;  /* 0x0000000000017941 */ /* 0x000fea0003800000 */
.L_x_12179:
        /* <DEDUP_REMOVED lines=26> */
.L_x_12172:
[----:B------:R-:W-:Y:S05]  /*1190*/  BSYNC B0 ;  /* 0x0000000000007941 */ /* 0x000fea0003800000 */
.L_x_12171:
        /* <DEDUP_REMOVED lines=43> */
.L_x_12185:
        /* <DEDUP_REMOVED lines=8> */
.L_x_12184:
[----:B------:R-:W-:Y:S05]  /*14d0*/  BSYNC B1 ;  /* 0x0000000000017941 */ /* 0x000fea0003800000 */
.L_x_12183:
        /* <DEDUP_REMOVED lines=10> */
.L_x_12188:
        /* <DEDUP_REMOVED lines=52> */
.L_x_12187:
[----:B------:R-:W-:Y:S05]  /*18c0*/  BSYNC B1 ;  /* 0x0000000000017941 */ /* 0x000fea0003800000 */
.L_x_12186:
        /* <DEDUP_REMOVED lines=31> */
.L_x_12190:
[----:B------:R-:W-:Y:S05]  /*1ac0*/  BSYNC B1 ;  /* 0x0000000000017941 */ /* 0x000fea0003800000 */
.L_x_12189:
        /* <DEDUP_REMOVED lines=14> */
.L_x_12182:
[----:B------:R-:W-:Y:S05]  /*1bb0*/  BSYNC B0 ;  /* 0x0000000000007941 */ /* 0x000fea0003800000 */
.L_x_12181:
        /* <DEDUP_REMOVED lines=30> */
.L_x_12192:
[----:B------:R-:W-:Y:S05]  /*1da0*/  BSYNC B0 ;  /* 0x0000000000007941 */ /* 0x000fea0003800000 */
.L_x_12191:
        /* <DEDUP_REMOVED lines=32> */
.L_x_12194:
[----:B------:R-:W-:Y:S05]  /*1fb0*/  BSYNC B0 ;  /* 0x0000000000007941 */ /* 0x000fea0003800000 */
.L_x_12193:
        /* <DEDUP_REMOVED lines=35> */
.L_x_12196:
[----:B------:R-:W-:Y:S05]  /*21f0*/  BSYNC B0 ;  /* 0x0000000000007941 */ /* 0x000fea0003800000 */
.L_x_12195:
        /* <DEDUP_REMOVED lines=19> */
.L_x_12198:
[----:B------:R-:W-:Y:S05]  /*2330*/  BSYNC B0 ;  /* 0x0000000000007941 */ /* 0x000fea0003800000 */
.L_x_12197:
        /* <DEDUP_REMOVED lines=36> */
.L_x_12200:
[----:B------:R-:W-:Y:S05]  /*2580*/  BSYNC B0 ;  /* 0x0000000000007941 */ /* 0x000fea0003800000 */
.L_x_12199:
        /* <DEDUP_REMOVED lines=110> */
.L_x_12168:
        /* <DEDUP_REMOVED lines=20> */
.L_x_12169:
[----:B------:R-:W-:Y:S01]  /*2db0*/  HFMA2.MMA R11, -RZ, RZ, 0, 9.5367431640625e-07 ;  /* 0x00000010ff0b7435 */ /* 0x000fe200000001ff */
[----:B------:R-:W-:Y:S01]  /*2dc0*/  IMAD.MOV.U32 R14, RZ, RZ, -0x800001 ;  /* 0xff7fffffff0e7424 */ /* 0x000fe200078e00ff */
[----:B------:R-:W-:Y:S01]  /*2dd0*/  MOV R12, 0x2e10 ;  /* 0x00002e10000c7802 */ /* 0x000fe20000000f00 */
[----:B------:R-:W-:Y:S02]  /*2de0*/  IMAD.MOV.U32 R16, RZ, RZ, 0x1f ;  /* 0x0000001fff107424 */ /* 0x000fe400078e00ff */
[----:B------:R-:W-:Y:S02]  /*2df0*/  IMAD.MOV.U32 R17, RZ, RZ, -0x1 ;  /* 0xffffffffff117424 */ /* 0x000fe400078e00ff */
[----:B0-----:R-:W-:Y:S05]  /*2e00*/  CALL.REL.NOINC `($__internal_290_$__cuda_sm70_shflsync_bfly_p) ;  /* 0x0000014000007944 */ /* 0x001fea0003c00000 */
[----:B01----:R-:W-:Y:S05]  /*2e10*/  BRA `(.L_x_12201) ;  /* 0xffffd3f000007947 */ /* 0x003fea000383ffff */
.L_x_12170:
[----:B------:R-:W-:Y:S01]  /*2e20*/  IMAD.MOV.U32 R11, RZ, RZ, 0x8 ;  /* 0x00000008ff0b7424 */ /* 0x000fe200078e00ff */
[----:B------:R-:W-:Y:S01]  /*2e30*/  MOV R17, 0xffffffff ;  /* 0xffffffff00117802 */ /* 0x000fe20000000f00 */
[----:B------:R-:W-:Y:S01]  /*2e40*/  IMAD.MOV.U32 R16, RZ, RZ, 0x1f ;  /* 0x0000001fff107424 */ /* 0x000fe200078e00ff */
[----:B------:R-:W-:Y:S02]  /*2e50*/  MOV R12, 0x2e70 ;  /* 0x00002e70000c7802 */ /* 0x000fe40000000f00 */
[----:B0-----:R-:W-:Y:S05]  /*2e60*/  CALL.REL.NOINC `($__internal_290_$__cuda_sm70_shflsync_bfly_p) ;  /* 0x000000e000007944 */ /* 0x001fea0003c00000 */
[----:B01----:R-:W-:Y:S01]  /*2e70*/  FMNMX.FTZ R14, R14, R11, !PT ;  /* 0x0000000b0e0e7209 */ /* 0x003fe20007810000 */
[----:B------:R-:W-:Y:S01]  /*2e80*/  IMAD.MOV.U32 R11, RZ, RZ, 0x4 ;  /* 0x00000004ff0b7424 */ /* 0x000fe200078e00ff */
[----:B------:R-:W-:Y:S01]  /*2e90*/  MOV R12, 0x2ed0 ;  /* 0x00002ed0000c7802 */ /* 0x000fe20000000f00 */
[----:B------:R-:W-:-:S02]  /*2ea0*/  IMAD.MOV.U32 R16, RZ, RZ, 0x1f ;  /* 0x0000001fff107424 */ /* 0x000fc400078e00ff */
[----:B------:R-:W-:Y:S02]  /*2eb0*/  IMAD.MOV.U32 R17, RZ, RZ, -0x1 ;  /* 0xffffffffff117424 */ /* 0x000fe400078e00ff */
[----:B------:R-:W-:Y:S05]  /*2ec0*/  CALL.REL.NOINC `($__internal_290_$__cuda_sm70_shflsync_bfly_p) ;  /* 0x0000008000007944 */ /* 0x000fea0003c00000 */
[----:B0-----:R-:W-:Y:S01]  /*2ed0*/  HFMA2.MMA R16, -RZ, RZ, 0, 1.847743988037109375e-06 ;  /* 0x0000001fff107435 */ /* 0x001fe200000001ff */
[----:B-1----:R-:W-:Y:S01]  /*2ee0*/  FMNMX.FTZ R14, R14, R11, !PT ;  /* 0x0000000b0e0e7209 */ /* 0x002fe20007810000 */
[----:B------:R-:W-:Y:S01]  /*2ef0*/  IMAD.MOV.U32 R11, RZ, RZ, 0x2 ;  /* 0x00000002ff0b7424 */ /* 0x000fe200078e00ff */
[----:B------:R-:W-:Y:S01]  /*2f00*/  MOV R12, 0x2f30 ;  /* 0x00002f30000c7802 */ /* 0x000fe20000000f00 */
[----:B------:R-:W-:Y:S02]  /*2f10*/  IMAD.MOV.U32 R17, RZ, RZ, -0x1 ;  /* 0xffffffffff117424 */ /* 0x000fe400078e00ff */
[----:B------:R-:W-:Y:S05]  /*2f20*/  CALL.REL.NOINC `($__internal_290_$__cuda_sm70_shflsync_bfly_p) ;  /* 0x0000002000007944 */ /* 0x000fea0003c00000 */
[----:B-1----:R-:W-:Y:S01]  /*2f30*/  IMAD.MOV.U32 R13, RZ, RZ, R11 ;  /* 0x000000ffff0d7224 */ /* 0x002fe200078e000b */
[----:B0-----:R-:W-:Y:S05]  /*2f40*/  BRA `(.L_x_12202) ;  /* 0xffffd34000007947 */ /* 0x001fea000383ffff */
        .weak           $__internal_290_$__cuda_sm70_shflsync_bfly_p
        .type           $__internal_290_$__cuda_sm70_shflsync_bfly_p,@function
        .size           $__internal_290_$__cuda_sm70_shflsync_bfly_p,(.L_x_24951 - $__internal_290_$__cuda_sm70_shflsync_bfly_p)
$__internal_290_$__cuda_sm70_shflsync_bfly_p:
[----:B------:R-:W-:Y:S01]  /*2f50*/  IMAD.MOV.U32 R13, RZ, RZ, 0x0 ;  /* 0x00000000ff0d7424 */ /* 0x000fe200078e00ff */
[----:B------:R-:W-:Y:S04]  /*2f60*/  WARPSYNC R17 ;  /* 0x0000001100007348 */ /* 0x000fe80003800000 */
[----:B------:R0:W1:Y:S01]  /*2f70*/  SHFL.BFLY PT, R11, R14, R11, R16 ;  /* 0x0c00000b0e0b7389 */ /* 0x00006200000e0010 */
[----:B------:R-:W-:Y:S05]  /*2f80*/  RET.REL.NODEC R12 `(_ZN4vllm25paged_attention_v2_kernelIfhLi128ELi16ELi128ELNS_18Fp8KVCacheDataTypeE1ELb0ELi512EEEvPfS2_PT_PKS3_PKT0_S9_ifPKiSB_iPKfiiiSD_SD_iiiii) ;  /* 0xffffd0700c007950 */ /* 0x000fea0003c3ffff */
.L_x_12203:
        /* <DEDUP_REMOVED lines=15> */
.L_x_24951:


//--------------------- .text._ZN4vllm25paged_attention_v2_kernelIfhLi120ELi16ELi128ELNS_18Fp8KVCacheDataTypeE1ELb0ELi512EEEvPfS2_PT_PKS3_PKT0_S9_ifPKiSB_iPKfiiiSD_SD_iiiii --------------------------
	.section	.text._ZN4vllm25paged_attention_v2_kernelIfhLi120ELi16ELi128ELNS_18Fp8KVCacheDataTypeE1ELb0ELi512EEEvPfS2_PT_PKS3_PKT0_S9_ifPKiSB_iPKfiiiSD_SD_iiiii,"ax",@progbits
	.sectioninfo	@"SHI_REGISTERS=32"
	.align	128
        .global         _ZN4vllm25paged_attention_v2_kernelIfhLi120ELi16ELi128ELNS_18Fp8KVCacheDataTypeE1ELb0ELi512EEEvPfS2_PT_PKS3_PKT0_S9_ifPKiSB_iPKfiiiSD_SD_iiiii
        .type           _ZN4vllm25paged_attention_v2_kernelIfhLi120ELi16ELi128ELNS_18Fp8KVCacheDataTypeE1ELb0ELi512EEEvPfS2_PT_PKS3_PKT0_S9_ifPKiSB_iPKfiiiSD_SD_iiiii,@function
        .size           _ZN4vllm25paged_attention_v2_kernelIfhLi120ELi16ELi128ELNS_18Fp8KVCacheDataTypeE1ELb0ELi512EEEvPfS2_PT_PKS3_PKT0_S9_ifPKiSB_iPKfiiiSD_SD_iiiii,(.L_x_24952 - _ZN4vllm25paged_attention_v2_kernelIfhLi120ELi16ELi128ELNS_18Fp8KVCacheDataTypeE1ELb0ELi512EEEvPfS2_PT_PKS3_PKT0_S9_ifPKiSB_iPKfiiiSD_SD_iiiii)
        .other          _ZN4vllm25paged_attention_v2_kernelIfhLi120ELi16ELi128ELNS_18Fp8KVCacheDataTypeE1ELb0ELi512EEEvPfS2_PT_PKS3_PKT0_S9_ifPKiSB_iPKfiiiSD_SD_iiiii,@"STO_CUDA_ENTRY STV_DEFAULT"
_ZN4vllm25paged_attention_v2_kernelIfhLi120ELi16ELi128ELNS_18Fp8KVCacheDataTypeE1ELb0ELi512EEEvPfS2_PT_PKS3_PKT0_S9_ifPKiSB_iPKfiiiSD_SD_iiiii:
.text._ZN4vllm25paged_attention_v2_kernelIfhLi120ELi16ELi128ELNS_18Fp8KVCacheDataTypeE1ELb0ELi512EEEvPfS2_PT_PKS3_PKT0_S9_ifPKiSB_iPKfiiiSD_SD_iiiii:
        /* <DEDUP_REMOVED lines=33> */
.L_x_12237:
        /* <DEDUP_REMOVED lines=8> */
.L_x_12238:
        /* <DEDUP_REMOVED lines=35> */
.L_x_12211:
        /* <DEDUP_REMOVED lines=11> */
.L_x_12210:
[----:B------:R-:W-:Y:S05]  /*0570*/  BSYNC B1 ;  /* 0x0000000000017941 */ /* 0x000fea0003800000 */
.L_x_12209:
        /* <DEDUP_REMOVED lines=10> */
.L_x_12214:
        /* <DEDUP_REMOVED lines=100> */
.L_x_12213:
[----:B------:R-:W-:Y:S05]  /*0c60*/  BSYNC B1 ;  /* 0x0000000000017941 */ /* 0x000fea0003800000 */
.L_x_12212:
        /* <DEDUP_REMOVED lines=55> */
.L_x_12216:
[----:B------:R-:W-:Y:S05]  /*0fe0*/  BSYNC B1 ;  /* 0x0000000000017941 */ /* 0x000fea0003800000 */
.L_x_12215:
        /* <DEDUP_REMOVED lines=26> */
.L_x_12208:
[----:B------:R-:W-:Y:S05]  /*1190*/  BSYNC B0 ;  /* 0x0000000000007941 */ /* 0x000fea0003800000 */
.L_x_12207:
        /* <DEDUP_REMOVED lines=43> */
.L_x_12221:
        /* <DEDUP_REMOVED lines=8> */
.L_x_12220:
[----:B------:R-:W-:Y:S05]  /*14d0*/  BSYNC B1 ;  /* 0x0000000000017941 */ /* 0x000fea0003800000 */
.L_x_12219:
        /* <DEDUP_REMOVED lines=10> */
.L_x_12224:
        /* <DEDUP_REMOVED lines=52> */
.L_x_12223:
[----:B------:R-:W-:Y:S05]  /*18c0*/  BSYNC B1 ;  /* 0x0000000000017941 */ /* 0x000fea0003800000 */
.L_x_12222:
        /* <DEDUP_REMOVED lines=31> */
.L_x_12226:
[----:B------:R-:W-:Y:S05]  /*1ac0*/  BSYNC B1 ;  /* 0x0000000000017941 */ /* 0x000fea0003800000 */
.L_x_12225:
        /* <DEDUP_REMOVED lines=14> */
.L_x_12218:
[----:B------:R-:W-:Y:S05]  /*1bb0*/  BSYNC B0 ;  /* 0x0000000000007941 */ /* 0x000fea0003800000 */
.L_x_12217:
        /* <DEDUP_REMOVED lines=30> */
.L_x_12228:
[----:B------:R-:W-:Y:S05]  /*1da0*/  BSYNC B0 ;  /* 0x0000000000007941 */ /* 0x000fea0003800000 */
.L_x_12227:
        /* <DEDUP_REMOVED lines=33> */
.L_x_12230:
[----:B------:R-:W-:Y:S05]  /*1fc0*/  BSYNC B0 ;  /* 0x0000000000007941 */ /* 0x000fea0003800000 */
.L_x_12229:
        /* <DEDUP_REMOVED lines=33> */
.L_x_12232:
[----:B------:R-:W-:Y:S05]  /*21e0*/  BSYNC B0 ;  /* 0x0000000000007941 */ /* 0x000fea0003800000 */
.L_x_12231:
        /* <DEDUP_REMOVED lines=18> */
.L_x_12234:
[----:B------:R-:W-:Y:S05]  /*2310*/  BSYNC B0 ;  /* 0x0000000000007941 */ /* 0x000fea0003800000 */
.L_x_12233:
        /* <DEDUP_REMOVED lines=34> */
.L_x_12236:
[----:B------:R-:W-:Y:S05]  /*2540*/  BSYNC B0 ;  /* 0x0000000000007941 */ /* 0x000fea0003800000 */
.L_x_12235:
        /* <DEDUP_REMOVED lines=104> */
.L_x_12204:
        /* <DEDUP_REMOVED lines=20> */
.L_x_12205:
[----:B------:R-:W-:Y:S01]  /*2d10*/  IMAD.MOV.U32 R15, RZ, RZ, -0x800001 ;  /* 0xff7fffffff0f7424 */ /* 0x000fe200078e00ff */
[----:B------:R-:W-:Y:S01]  /*2d20*/  MOV R18, 0xffffffff ;  /* 0xffffffff00127802 */ /* 0x000fe20000000f00 */
[----:B------:R-:W-:Y:S01]  /*2d30*/  IMAD.MOV.U32 R16, RZ, RZ, 0x10 ;  /* 0x00000010ff107424 */ /* 0x000fe200078e00ff */
[----:B------:R-:W-:Y:S01]  /*2d40*/  MOV R12, 0x2d70 ;  /* 0x00002d70000c7802 */ /* 0x000fe20000000f00 */
[----:B------:R-:W-:Y:S02]  /*2d50*/  IMAD.MOV.U32 R11, RZ, RZ, 0x1f ;  /* 0x0000001fff0b7424 */ /* 0x000fe400078e00ff */
[----:B0-----:R-:W-:Y:S05]  /*2d60*/  CALL.REL.NOINC `($__internal_291_$__cuda_sm70_shflsync_bfly_p) ;  /* 0x0000015000007944 */ /* 0x001fea0003c00000 */
[----:B01----:R-:W-:Y:S05]  /*2d70*/  BRA `(.L_x_12237) ;  /* 0xffffd49000007947 */ /* 0x003fea000383ffff */
.L_x_12206:
[----:B------:R-:W-:Y:S01]  /*2d80*/  IMAD.MOV.U32 R15, RZ, RZ, R20 ;  /* 0x000000ffff0f7224 */ /* 0x000fe200078e0014 */
[----:B------:R-:W-:Y:S01]  /*2d90*/  MOV R18, 0xffffffff ;  /* 0xffffffff00127802 */ /* 0x000fe20000000f00 */
[----:B------:R-:W-:Y:S01]  /*2da0*/  IMAD.MOV.U32 R16, RZ, RZ, 0x8 ;  /* 0x00000008ff107424 */ /* 0x000fe200078e00ff */
[----:B------:R-:W-:Y:S01]  /*2db0*/  MOV R12, 0x2de0 ;  /* 0x00002de0000c7802 */ /* 0x000fe20000000f00 */
[----:B------:R-:W-:Y:S02]  /*2dc0*/  IMAD.MOV.U32 R11, RZ, RZ, 0x1f ;  /* 0x0000001fff0b7424 */ /* 0x000fe400078e00ff */
[----:B0-----:R-:W-:Y:S05]  /*2dd0*/  CALL.REL.NOINC `($__internal_291_$__cuda_sm70_shflsync_bfly_p) ;  /* 0x000000e000007944 */ /* 0x001fea0003c00000 */
[----:B01----:R-:W-:Y:S01]  /*2de0*/  FMNMX.FTZ R15, R20, R11, !PT ;  /* 0x0000000b140f7209 */ /* 0x003fe20007810000 */
[----:B------:R-:W-:Y:S01]  /*2df0*/  IMAD.MOV.U32 R16, RZ, RZ, 0x4 ;  /* 0x00000004ff107424 */ /* 0x000fe200078e00ff */
[----:B------:R-:W-:Y:S01]  /*2e00*/  MOV R12, 0x2e40 ;  /* 0x00002e40000c7802 */ /* 0x000fe20000000f00 */
[----:B------:R-:W-:-:S02]  /*2e10*/  IMAD.MOV.U32 R11, RZ, RZ, 0x1f ;  /* 0x0000001fff0b7424 */ /* 0x000fc400078e00ff */
[----:B------:R-:W-:Y:S02]  /*2e20*/  IMAD.MOV.U32 R18, RZ, RZ, -0x1 ;  /* 0xffffffffff127424 */ /* 0x000fe400078e00ff */
[----:B------:R-:W-:Y:S05]  /*2e30*/  CALL.REL.NOINC `($__internal_291_$__cuda_sm70_shflsync_bfly_p) ;  /* 0x0000008000007944 */ /* 0x000fea0003c00000 */
[----:B0-----:R-:W-:Y:S01]  /*2e40*/  HFMA2.MMA R16, -RZ, RZ, 0, 1.1920928955078125e-07 ;  /* 0x00000002ff107435 */ /* 0x001fe200000001ff */
[----:B-1----:R-:W-:Y:S01]  /*2e50*/  FMNMX.FTZ R15, R15, R11, !PT ;  /* 0x0000000b0f0f7209 */ /* 0x002fe20007810000 */
[----:B------:R-:W-:Y:S01]  /*2e60*/  IMAD.MOV.U32 R11, RZ, RZ, 0x1f ;  /* 0x0000001fff0b7424 */ /* 0x000fe200078e00ff */
[----:B------:R-:W-:Y:S01]  /*2e70*/  MOV R12, 0x2ea0 ;  /* 0x00002ea0000c7802 */ /* 0x000fe20000000f00 */
[----:B------:R-:W-:Y:S02]  /*2e80*/  IMAD.MOV.U32 R18, RZ, RZ, -0x1 ;  /* 0xffffffffff127424 */ /* 0x000fe400078e00ff */
[----:B------:R-:W-:Y:S05]  /*2e90*/  CALL.REL.NOINC `($__internal_291_$__cuda_sm70_shflsync_bfly_p) ;  /* 0x0000002000007944 */ /* 0x000fea0003c00000 */
[----:B-1----:R-:W-:Y:S01]  /*2ea0*/  MOV R12, R11 ;  /* 0x0000000b000c7202 */ /* 0x002fe20000000f00 */
[----:B0-----:R-:W-:Y:S05]  /*2eb0*/  BRA `(.L_x_12238) ;  /* 0xffffd3d000007947 */ /* 0x001fea000383ffff */
        .weak           $__internal_291_$__cuda_sm70_shflsync_bfly_p
        .type           $__internal_291_$__cuda_sm70_shflsync_bfly_p,@function
        .size           $__internal_291_$__cuda_sm70_shflsync_bfly_p,(.L_x_24952 - $__internal_291_$__cuda_sm70_shflsync_bfly_p)
$__internal_291_$__cuda_sm70_shflsync_bfly_p:
[----:B------:R-:W-:Y:S01]  /*2ec0*/  IMAD.MOV.U32 R13, RZ, RZ, 0x0 ;  /* 0x00000000ff0d7424 */ /* 0x000fe200078e00ff */
[----:B------:R-:W-:Y:S04]  /*2ed0*/  WARPSYNC R18 ;  /* 0x0000001200007348 */ /* 0x000fe80003800000 */
[----:B------:R0:W1:Y:S01]  /*2ee0*/  SHFL.BFLY PT, R11, R15, R16, R11 ;  /* 0x0c0000100f0b7389 */ /* 0x00006200000e000b */
[----:B------:R-:W-:Y:S05]  /*2ef0*/  RET.REL.NODEC R12 `(_ZN4vllm25paged_attention_v2_kernelIfhLi120ELi16ELi128ELNS_18Fp8KVCacheDataTypeE1ELb0ELi512EEEvPfS2_PT_PKS3_PKT0_S9_ifPKiSB_iPKfiiiSD_SD_iiiii) ;  /* 0xffffd1000c007950 */ /* 0x000fea0003c3ffff */
.L_x_12239:
        /* <DEDUP_REMOVED lines=16> */
.L_x_24952:


//--------------------- .text._ZN4vllm25paged_attention_v2_kernelIfhLi112ELi16ELi128ELNS_18Fp8KVCacheDataTypeE1ELb0ELi512EEEvPfS2_PT_PKS3_PKT0_S9_ifPKiSB_iPKfiiiSD_SD_iiiii --------------------------
	.section	.text._ZN4vllm25paged_attention_v2_kernelIfhLi112ELi16ELi128ELNS_18Fp8KVCacheDataTypeE1ELb0ELi512EEEvPfS2_PT_PKS3_PKT0_S9_ifPKiSB_iPKfiiiSD_SD_iiiii,"ax",@progbits
	.sectioninfo	@"SHI_REGISTERS=32"
	.align	128
        .global         _ZN4vllm25paged_attention_v2_kernelIfhLi112ELi16ELi128ELNS_18Fp8KVCacheDataTypeE1ELb0ELi512EEEvPfS2_PT_PKS3_PKT0_S9_ifPKiSB_iPKfiiiSD_SD_iiiii
        .type           _ZN4vllm25paged_attention_v2_kernelIfhLi112ELi16ELi128ELNS_18Fp8KVCacheDataTypeE1ELb0ELi512EEEvPfS2_PT_PKS3_PKT0_S9_ifPKiSB_iPKfiiiSD_SD_iiiii,@function
        .size           _ZN4vllm25paged_attention_v2_kernelIfhLi112ELi16ELi128ELNS_18Fp8KVCacheDataTypeE1ELb0ELi512EEEvPfS2_PT_PKS3_PKT0_S9_ifPKiSB_iPKfiiiSD_SD_iiiii,(.L_x_24953 - _ZN4vllm25paged_attention_v2_kernelIfhLi112ELi16ELi128ELNS_18Fp8KVCacheDataTypeE1ELb0ELi512EEEvPfS2_PT_PKS3_PKT0_S9_ifPKiSB_iPKfiiiSD_SD_iiiii)
        .other          _ZN4vllm25paged_attention_v2_kernelIfhLi112ELi16ELi128ELNS_18Fp8KVCacheDataTypeE1ELb0ELi512EEEvPfS2_PT_PKS3_PKT0_S9_ifPKiSB_iPKfiiiSD_SD_iiiii,@"STO_CUDA_ENTRY STV_DEFAULT"
_ZN4vllm25paged_attention_v2_kernelIfhLi112ELi16ELi128ELNS_18Fp8KVCacheDataTypeE1ELb0ELi512EEEvPfS2_PT_PKS3_PKT0_S9_ifPKiSB_iPKfiiiSD_SD_iiiii:
.text._ZN4vllm25paged_attention_v2_kernelIfhLi112ELi16ELi128ELNS_18Fp8KVCacheDataTypeE1ELb0ELi512EEEvPfS2_PT_PKS3_PKT0_S9_ifPKiSB_iPKfiiiSD_SD_iiiii:
        /* <DEDUP_REMOVED lines=33> */
.L_x_12273:
        /* <DEDUP_REMOVED lines=8> */
.L_x_12274:
        /* <DEDUP_REMOVED lines=35> */
.L_x_12247:
        /* <DEDUP_REMOVED lines=11> */
.L_x_12246:
[----:B------:R-:W-:Y:S05]  /*0570*/  BSYNC B1 ;  /* 0x0000000000017941 */ /* 0x000fea0003800000 */
.L_x_12245:
        /* <DEDUP_REMOVED lines=10> */
.L_x_12250:
        /* <DEDUP_REMOVED lines=100> */
.L_x_12249:
[----:B------:R-:W-:Y:S05]  /*0c60*/  BSYNC B1 ;  /* 0x0000000000017941 */ /* 0x000fea0003800000 */
.L_x_12248:
        /* <DEDUP_REMOVED lines=55> */
.L_x_12252:
[----:B------:R-:W-:Y:S05]  /*0fe0*/  BSYNC B1 ;  /* 0x0000000000017941 */ /* 0x000fea0003800000 */
.L_x_12251:
        /* <DEDUP_REMOVED lines=26> */
.L_x_12244:
[----:B------:R-:W-:Y:S05]  /*1190*/  BSYNC B0 ;  /* 0x0000000000007941 */ /* 0x000fea0003800000 */
.L_x_12243:
        /* <DEDUP_REMOVED lines=43> */
.L_x_12257:
        /* <DEDUP_REMOVED lines=8> */
.L_x_12256:
[----:B------:R-:W-:Y:S05]  /*14d0*/  BSYNC B1 ;  /* 0x0000000000017941 */ /* 0x000fea0003800000 */
.L_x_12255:
        /* <DEDUP_REMOVED lines=10> */
.L_x_12260:
        /* <DEDUP_REMOVED lines=52> */
.L_x_12259:
[----:B------:R-:W-:Y:S05]  /*18c0*/  BSYNC B1 ;  /* 0x0000000000017941 */ /* 0x000fea0003800000 */
.L_x_12258:
        /* <DEDUP_REMOVED lines=31> */
.L_x_12262:
[----:B------:R-:W-:Y:S05]  /*1ac0*/  BSYNC B1 ;  /* 0x0000000000017941 */ /* 0x000fea0003800000 */
.L_x_12261:
        /* <DEDUP_REMOVED lines=14> */
.L_x_12254:
[----:B------:R-:W-:Y:S05]  /*1bb0*/  BSYNC B0 ;  /* 0x0000000000007941 */ /* 0x000fea0003800000 */
.L_x_12253:
        /* <DEDUP_REMOVED lines=30> */
.L_x_12264:
[----:B------:R-:W-:Y:S05]  /*1da0*/  BSYNC B0 ;  /* 0x0000000000007941 */ /* 0x000fea0003800000 */
.L_x_12263:
        /* <DEDUP_REMOVED lines=31> */
.L_x_12266:
[----:B------:R-:W-:Y:S05]  /*1fa0*/  BSYNC B0 ;  /* 0x0000000000007941 */ /* 0x000fea0003800000 */
.L_x_12265:
        /* <DEDUP_REMOVED lines=31> */
.L_x_12268:
[----:B------:R-:W-:Y:S05]  /*21a0*/  BSYNC B0 ;  /* 0x0000000000007941 */ /* 0x000fea0003800000 */
.L_x_12267:
        /* <DEDUP_REMOVED lines=17> */
.L_x_12270:
[----:B------:R-:W-:Y:S05]  /*22c0*/  BSYNC B0 ;  /* 0x0000000000007941 */ /* 0x000fea0003800000 */
.L_x_12269:
        /* <DEDUP_REMOVED lines=32> */
.L_x_12272:
[----:B------:R-:W-:Y:S05]  /*24d0*/  BSYNC B0 ;  /* 0x0000000000007941 */ /* 0x000fea0003800000 */
.L_x_12271:
        /* <DEDUP_REMOVED lines=98> */
.L_x_12240:
        /* <DEDUP_REMOVED lines=20> */
.L_x_12241:
[----:B------:R-:W-:Y:S01]  /*2c40*/  HFMA2.MMA R11, -RZ, RZ, 0, 1.847743988037109375e-06 ;  /* 0x0000001fff0b7435 */ /* 0x000fe200000001ff */
[----:B------:R-:W-:Y:S01]  /*2c50*/  IMAD.MOV.U32 R15, RZ, RZ, -0x800001 ;  /* 0xff7fffffff0f7424 */ /* 0x000fe200078e00ff */
[----:B------:R-:W-:Y:S01]  /*2c60*/  MOV R12, 0x2ca0 ;  /* 0x00002ca0000c7802 */ /* 0x000fe20000000f00 */
[----:B------:R-:W-:Y:S02]  /*2c70*/  IMAD.MOV.U32 R16, RZ, RZ, 0x10 ;  /* 0x00000010ff107424 */ /* 0x000fe400078e00ff */
[----:B------:R-:W-:Y:S02]  /*2c80*/  IMAD.MOV.U32 R18, RZ, RZ, -0x1 ;  /* 0xffffffffff127424 */ /* 0x000fe400078e00ff */
[----:B0-----:R-:W-:Y:S05]  /*2c90*/  CALL.REL.NOINC `($__internal_292_$__cuda_sm70_shflsync_bfly_p) ;  /* 0x0000015000007944 */ /* 0x001fea0003c00000 */
[----:B01----:R-:W-:Y:S05]  /*2ca0*/  BRA `(.L_x_12273) ;  /* 0xffffd56000007947 */ /* 0x003fea000383ffff */
.L_x_12242:
[----:B------:R-:W-:Y:S01]  /*2cb0*/  IMAD.MOV.U32 R15, RZ, RZ, R20 ;  /* 0x000000ffff0f7224 */ /* 0x000fe200078e0014 */
[----:B------:R-:W-:Y:S01]  /*2cc0*/  MOV R16, 0x8 ;  /* 0x0000000800107802 */ /* 0x000fe20000000f00 */
[----:B------:R-:W-:Y:S01]  /*2cd0*/  IMAD.MOV.U32 R11, RZ, RZ, 0x1f ;  /* 0x0000001fff0b7424 */ /* 0x000fe200078e00ff */
[----:B------:R-:W-:Y:S01]  /*2ce0*/  MOV R12, 0x2d10 ;  /* 0x00002d10000c7802 */ /* 0x000fe20000000f00 */
[----:B------:R-:W-:Y:S02]  /*2cf0*/  IMAD.MOV.U32 R18, RZ, RZ, -0x1 ;  /* 0xffffffffff127424 */ /* 0x000fe400078e00ff */
[----:B0-----:R-:W-:Y:S05]  /*2d00*/  CALL.REL.NOINC `($__internal_292_$__cuda_sm70_shflsync_bfly_p) ;  /* 0x000000e000007944 */ /* 0x001fea0003c00000 */
[----:B0-----:R-:W-:Y:S01]  /*2d10*/  HFMA2.MMA R16, -RZ, RZ, 0, 2.384185791015625e-07 ;  /* 0x00000004ff107435 */ /* 0x001fe200000001ff */
[----:B-1----:R-:W-:Y:S01]  /*2d20*/  FMNMX.FTZ R15, R20, R11, !PT ;  /* 0x0000000b140f7209 */ /* 0x002fe20007810000 */
[----:B------:R-:W-:Y:S01]  /*2d30*/  IMAD.MOV.U32 R11, RZ, RZ, 0x1f ;  /* 0x0000001fff0b7424 */ /* 0x000fe200078e00ff */
[----:B------:R-:W-:Y:S01]  /*2d40*/  MOV R12, 0x2d70 ;  /* 0x00002d70000c7802 */ /* 0x000fe20000000f00 */
[----:B------:R-:W-:-:S02]  /*2d50*/  IMAD.MOV.U32 R18, RZ, RZ, -0x1 ;  /* 0xffffffffff127424 */ /* 0x000fc400078e00ff */
[----:B------:R-:W-:Y:S05]  /*2d60*/  CALL.REL.NOINC `($__internal_292_$__cuda_sm70_shflsync_bfly_p) ;  /* 0x0000008000007944 */ /* 0x000fea0003c00000 */
[----:B01----:R-:W-:Y:S01]  /*2d70*/  FMNMX.FTZ R15, R15, R11, !PT ;  /* 0x0000000b0f0f7209 */ /* 0x003fe20007810000 */
[----:B------:R-:W-:Y:S01]  /*2d80*/  IMAD.MOV.U32 R11, RZ, RZ, 0x1f ;  /* 0x0000001fff0b7424 */ /* 0x000fe200078e00ff */
[----:B------:R-:W-:Y:S01]  /*2d90*/  MOV R16, 0x2 ;  /* 0x0000000200107802 */ /* 0x000fe20000000f00 */
[----:B------:R-:W-:Y:S01]  /*2da0*/  IMAD.MOV.U32 R18, RZ, RZ, -0x1 ;  /* 0xffffffffff127424 */ /* 0x000fe200078e00ff */
[----:B------:R-:W-:-:S02]  /*2db0*/  MOV R12, 0x2dd0 ;  /* 0x00002dd0000c7802 */ /* 0x000fc40000000f00 */
[----:B------:R-:W-:Y:S05]  /*2dc0*/  CALL.REL.NOINC `($__internal_292_$__cuda_sm70_shflsync_bfly_p) ;  /* 0x0000002000007944 */ /* 0x000fea0003c00000 */
[----:B-1----:R-:W-:Y:S01]  /*2dd0*/  MOV R12, R11 ;  /* 0x0000000b000c7202 */ /* 0x002fe20000000f00 */
[----:B0-----:R-:W-:Y:S05]  /*2de0*/  BRA `(.L_x_12274) ;  /* 0xffffd4a000007947 */ /* 0x001fea000383ffff */
        .weak           $__internal_292_$__cuda_sm70_shflsync_bfly_p
        .type           $__internal_292_$__cuda_sm70_shflsync_bfly_p,@function
        .size           $__internal_292_$__cuda_sm70_shflsync_bfly_p,(.L_x_24953 - $__internal_292_$__cuda_sm70_shflsync_bfly_p)
$__internal_292_$__cuda_sm70_shflsync_bfly_p:
[----:B------:R-:W-:Y:S01]  /*2df0*/  IMAD.MOV.U32 R13, RZ, RZ, 0x0 ;  /* 0x00000000ff0d7424 */ /* 0x000fe200078e00ff */
[----:B------:R-:W-:Y:S04]  /*2e00*/  WARPSYNC R18 ;  /* 0x0000001200007348 */ /* 0x000fe80003800000 */
[----:B------:R0:W1:Y:S01]  /*2e10*/  SHFL.BFLY PT, R11, R15, R16, R11 ;  /* 0x0c0000100f0b7389 */ /* 0x00006200000e000b */
[----:B------:R-:W-:Y:S05]  /*2e20*/  RET.REL.NODEC R12 `(_ZN4vllm25paged_attention_v2_kernelIfhLi112ELi16ELi128ELNS_18Fp8KVCacheDataTypeE1ELb0ELi512EEEvPfS2_PT_PKS3_PKT0_S9_ifPKiSB_iPKfiiiSD_SD_iiiii) ;  /* 0xffffd1d00c007950 */ /* 0x000fea0003c3ffff */
.L_x_12275:
        /* <DEDUP_REMOVED lines=13> */
.L_x_24953:


//--------------------- .text._ZN4vllm25paged_attention_v2_kernelIfhLi96ELi16ELi128ELNS_18Fp8KVCacheDataTypeE1ELb0ELi512EEEvPfS2_PT_PKS3_PKT0_S9_ifPKiSB_iPKfiiiSD_SD_iiiii --------------------------
	.section	.text._ZN4vllm25paged_attention_v2_kernelIfhLi96ELi16ELi128ELNS_18Fp8KVCacheDataTypeE1ELb0ELi512EEEvPfS2_PT_PKS3_PKT0_S9_ifPKiSB_iPKfiiiSD_SD_iiiii,"ax",@progbits
	.sectioninfo	@"SHI_REGISTERS=32"
	.align	128
        .global         _ZN4vllm25paged_attention_v2_kernelIfhLi96ELi16ELi128ELNS_18Fp8KVCacheDataTypeE1ELb0ELi512EEEvPfS2_PT_PKS3_PKT0_S9_ifPKiSB_iPKfiiiSD_SD_iiiii
        .type           _ZN4vllm25paged_attention_v2_kernelIfhLi96ELi16ELi128ELNS_18Fp8KVCacheDataTypeE1ELb0ELi512EEEvPfS2_PT_PKS3_PKT0_S9_ifPKiSB_iPKfiiiSD_SD_iiiii,@function
        .size           _ZN4vllm25paged_attention_v2_kernelIfhLi96ELi16ELi128ELNS_18Fp8KVCacheDataTypeE1ELb0ELi512EEEvPfS2_PT_PKS3_PKT0_S9_ifPKiSB_iPKfiiiSD_SD_iiiii,(.L_x_24954 - _ZN4vllm25paged_attention_v2_kernelIfhLi96ELi16ELi128ELNS_18Fp8KVCacheDataTypeE1ELb0ELi512EEEvPfS2_PT_PKS3_PKT0_S9_ifPKiSB_iPKfiiiSD_SD_iiiii)
        .other          _ZN4vllm25paged_attention_v2_kernelIfhLi96ELi16ELi128ELNS_18Fp8KVCacheDataTypeE1ELb0ELi512EEEvPfS2_PT_PKS3_PKT0_S9_ifPKiSB_iPKfiiiSD_SD_iiiii,@"STO_CUDA_ENTRY STV_DEFAULT"
_ZN4vllm25paged_attention_v2_kernelIfhLi96ELi16ELi128ELNS_18Fp8KVCacheDataTypeE1ELb0ELi512EEEvPfS2_PT_PKS3_PKT0_S9_ifPKiSB_iPKfiiiSD_SD_iiiii:
.text._ZN4vllm25paged_attention_v2_kernelIfhLi96ELi16ELi128ELNS_18Fp8KVCacheDataTypeE1ELb0ELi512EEEvPfS2_PT_PKS3_PKT0_S9_ifPKiSB_iPKfiiiSD_SD_iiiii:
        /* <DEDUP_REMOVED lines=33> */
.L_x_12309:
        /* <DEDUP_REMOVED lines=8> */
.L_x_12310:
        /* <DEDUP_REMOVED lines=35> */
.L_x_12283:
        /* <DEDUP_REMOVED lines=11> */
.L_x_12282:
[----:B------:R-:W-:Y:S05]  /*0570*/  BSYNC B1 ;  /* 0x0000000000017941 */ /* 0x000fea0003800000 */
.L_x_12281:
        /* <DEDUP_REMOVED lines=10> */
.L_x_12286:
        /* <DEDUP_REMOVED lines=100> */
.L_x_12285:
[----:B------:R-:W-:Y:S05]  /*0c60*/  BSYNC B1 ;  /* 0x0000000000017941 */ /* 0x000fea0003800000 */
.L_x_12284:
        /* <DEDUP_REMOVED lines=55> */
.L_x_12288:
[----:B------:R-:W-:Y:S05]  /*0fe0*/  BSYNC B1 ;  /* 0x0000000000017941 */ /* 0x000fea0003800000 */
.L_x_12287:
        /* <DEDUP_REMOVED lines=26> */
.L_x_12280:
[----:B------:R-:W-:Y:S05]  /*1190*/  BSYNC B0 ;  /* 0x0000000000007941 */ /* 0x000fea0003800000 */
.L_x_12279:
        /* <DEDUP_REMOVED lines=43> */
.L_x_12293:
        /* <DEDUP_REMOVED lines=8> */
.L_x_12292:
[----:B------:R-:W-:Y:S05]  /*14d0*/  BSYNC B1 ;  /* 0x0000000000017941 */ /* 0x000fea0003800000 */
.L_x_12291:
        /* <DEDUP_REMOVED lines=10> */
.L_x_12296:
        /* <DEDUP_REMOVED lines=52> */
.L_x_12295:
[----:B------:R-:W-:Y:S05]  /*18c0*/  BSYNC B1 ;  /* 0x0000000000017941 */ /* 0x000fea0003800000 */
.L_x_12294:
        /* <DEDUP_REMOVED lines=31> */
.L_x_12298:
[----:B------:R-:W-:Y:S05]  /*1ac0*/  BSYNC B1 ;  /* 0x0000000000017941 */ /* 0x000fea0003800000 */
.L_x_12297:
        /* <DEDUP_REMOVED lines=14> */
.L_x_12290:
[----:B------:R-:W-:Y:S05]  /*1bb0*/  BSYNC B0 ;  /* 0x0000000000007941 */ /* 0x000fea0003800000 */
.L_x_12289:
        /* <DEDUP_REMOVED lines=30> */
.L_x_12300:
[----:B------:R-:W-:Y:S05]  /*1da0*/  BSYNC B0 ;  /* 0x0000000000007941 */ /* 0x000fea0003800000 */
.L_x_12299:
        /* <DEDUP_REMOVED lines=27> */
.L_x_12302:
[----:B------:R-:W-:Y:S05]  /*1f60*/  BSYNC B0 ;  /* 0x0000000000007941 */ /* 0x000fea0003800000 */
.L_x_12301:
        /* <DEDUP_REMOVED lines=27> */
.L_x_12304:
[----:B------:R-:W-:Y:S05]  /*2120*/  BSYNC B0 ;  /* 0x0000000000007941 */ /* 0x000fea0003800000 */
.L_x_12303:
        /* <DEDUP_REMOVED lines=15> */
.L_x_12306:
[----:B------:R-:W-:Y:S05]  /*2220*/  BSYNC B0 ;  /* 0x0000000000007941 */ /* 0x000fea0003800000 */
.L_x_12305:
        /* <DEDUP_REMOVED lines=27> */
.L_x_12308:
[----:B------:R-:W-:Y:S05]  /*23e0*/  BSYNC B0 ;  /* 0x0000000000007941 */ /* 0x000fea0003800000 */
.L_x_12307:
        /* <DEDUP_REMOVED lines=86> */
.L_x_12276:
        /* <DEDUP_REMOVED lines=20> */
.L_x_12277:
[----:B------:R-:W-:Y:S01]  /*2a90*/  HFMA2.MMA R11, -RZ, RZ, 0, 9.5367431640625e-07 ;  /* 0x00000010ff0b7435 */ /* 0x000fe200000001ff */
[----:B------:R-:W-:Y:S01]  /*2aa0*/  IMAD.MOV.U32 R14, RZ, RZ, -0x800001 ;  /* 0xff7fffffff0e7424 */ /* 0x000fe200078e00ff */
[----:B------:R-:W-:Y:S01]  /*2ab0*/  MOV R12, 0x2af0 ;  /* 0x00002af0000c7802 */ /* 0x000fe20000000f00 */
[----:B------:R-:W-:Y:S02]  /*2ac0*/  IMAD.MOV.U32 R16, RZ, RZ, 0x1f ;  /* 0x0000001fff107424 */ /* 0x000fe400078e00ff */
[----:B------:R-:W-:Y:S02]  /*2ad0*/  IMAD.MOV.U32 R17, RZ, RZ, -0x1 ;  /* 0xffffffffff117424 */ /* 0x000fe400078e00ff */
[----:B0-----:R-:W-:Y:S05]  /*2ae0*/  CALL.REL.NOINC `($__internal_293_$__cuda_sm70_shflsync_bfly_p) ;  /* 0x0000014000007944 */ /* 0x001fea0003c00000 */
[----:B01----:R-:W-:Y:S05]  /*2af0*/  BRA `(.L_x_12309) ;  /* 0xffffd71000007947 */ /* 0x003fea000383ffff */
.L_x_12278:
[----:B------:R-:W-:Y:S01]  /*2b00*/  MOV R11, 0x8 ;  /* 0x00000008000b7802 */ /* 0x000fe20000000f00 */
[----:B------:R-:W-:Y:S01]  /*2b10*/  IMAD.MOV.U32 R16, RZ, RZ, 0x1f ;  /* 0x0000001fff107424 */ /* 0x000fe200078e00ff */
[----:B------:R-:W-:Y:S01]  /*2b20*/  MOV R12, 0x2b50 ;  /* 0x00002b50000c7802 */ /* 0x000fe20000000f00 */
[----:B------:R-:W-:Y:S02]  /*2b30*/  IMAD.MOV.U32 R17, RZ, RZ, -0x1 ;  /* 0xffffffffff117424 */ /* 0x000fe400078e00ff */
[----:B0-----:R-:W-:Y:S05]  /*2b40*/  CALL.REL.NOINC `($__internal_293_$__cuda_sm70_shflsync_bfly_p) ;  /* 0x000000e000007944 */ /* 0x001fea0003c00000 */
[----:B01----:R-:W-:Y:S01]  /*2b50*/  FMNMX.FTZ R14, R14, R11, !PT ;  /* 0x0000000b0e0e7209 */ /* 0x003fe20007810000 */
[----:B------:R-:W-:Y:S01]  /*2b60*/  HFMA2.MMA R11, -RZ, RZ, 0, 2.384185791015625e-07 ;  /* 0x00000004ff0b7435 */ /* 0x000fe200000001ff */
[----:B------:R-:W-:Y:S01]  /*2b70*/  IMAD.MOV.U32 R16, RZ, RZ, 0x1f ;  /* 0x0000001fff107424 */ /* 0x000fe200078e00ff */
[----:B------:R-:W-:Y:S01]  /*2b80*/  MOV R12, 0x2bb0 ;  /* 0x00002bb0000c7802 */ /* 0x000fe20000000f00 */
[----:B------:R-:W-:-:S03]  /*2b90*/  IMAD.MOV.U32 R17, RZ, RZ, -0x1 ;  /* 0xffffffffff117424 */ /* 0x000fc600078e00ff */
[----:B------:R-:W-:Y:S05]  /*2ba0*/  CALL.REL.NOINC `($__internal_293_$__cuda_sm70_shflsync_bfly_p) ;  /* 0x0000008000007944 */ /* 0x000fea0003c00000 */
[----:B01----:R-:W-:Y:S01]  /*2bb0*/  FMNMX.FTZ R14, R14, R11, !PT ;  /* 0x0000000b0e0e7209 */ /* 0x003fe20007810000 */
[----:B------:R-:W-:Y:S01]  /*2bc0*/  IMAD.MOV.U32 R16, RZ, RZ, 0x1f ;  /* 0x0000001fff107424 */ /* 0x000fe200078e00ff */
[----:B------:R-:W-:Y:S01]  /*2bd0*/  MOV R11, 0x2 ;  /* 0x00000002000b7802 */ /* 0x000fe20000000f00 */
[----:B------:R-:W-:Y:S01]  /*2be0*/  IMAD.MOV.U32 R17, RZ, RZ, -0x1 ;  /* 0xffffffffff117424 */ /* 0x000fe200078e00ff */
[----:B------:R-:W-:-:S02]  /*2bf0*/  MOV R12, 0x2c10 ;  /* 0x00002c10000c7802 */ /* 0x000fc40000000f00 */
[----:B------:R-:W-:Y:S05]  /*2c00*/  CALL.REL.NOINC `($__internal_293_$__cuda_sm70_shflsync_bfly_p) ;  /* 0x0000002000007944 */ /* 0x000fea0003c00000 */
[----:B-1----:R-:W-:Y:S01]  /*2c10*/  MOV R13, R11 ;  /* 0x0000000b000d7202 */ /* 0x002fe20000000f00 */
[----:B0-----:R-:W-:Y:S05]  /*2c20*/  BRA `(.L_x_12310) ;  /* 0xffffd66000007947 */ /* 0x001fea000383ffff */
        .weak           $__internal_293_$__cuda_sm70_shflsync_bfly_p
        .type           $__internal_293_$__cuda_sm70_shflsync_bfly_p,@function
        .size           $__internal_293_$__cuda_sm70_shflsync_bfly_p,(.L_x_24954 - $__internal_293_$__cuda_sm70_shflsync_bfly_p)
$__internal_293_$__cuda_sm70_shflsync_bfly_p:
[----:B------:R-:W-:Y:S01]  /*2c30*/  IMAD.MOV.U32 R13, RZ, RZ, 0x0 ;  /* 0x00000000ff0d7424 */ /* 0x000fe200078e00ff */
[----:B------:R-:W-:Y:S04]  /*2c40*/  WARPSYNC R17 ;  /* 0x0000001100007348 */ /* 0x000fe80003800000 */
[----:B------:R0:W1:Y:S01]  /*2c50*/  SHFL.BFLY PT, R11, R14, R11, R16 ;  /* 0x0c00000b0e0b7389 */ /* 0x00006200000e0010 */
[----:B------:R-:W-:Y:S05]  /*2c60*/  RET.REL.NODEC R12 `(_ZN4vllm25paged_attention_v2_kernelIfhLi96ELi16ELi128ELNS_18Fp8KVCacheDataTypeE1ELb0ELi512EEEvPfS2_PT_PKS3_PKT0_S9_ifPKiSB_iPKfiiiSD_SD_iiiii) ;  /* 0xffffd3900c007950 */ /* 0x000fea0003c3ffff */
.L_x_12311:
        /* <DEDUP_REMOVED lines=9> */
.L_x_24954:


//--------------------- .text._ZN4vllm25paged_attention_v2_kernelIfhLi80ELi16ELi128ELNS_18Fp8KVCacheDataTypeE1ELb0ELi512EEEvPfS2_PT_PKS3_PKT0_S9_ifPKiSB_iPKfiiiSD_SD_iiiii --------------------------
	.section	.text._ZN4vllm25paged_attention_v2_kernelIfhLi80ELi16ELi128ELNS_18Fp8KVCacheDataTypeE1ELb0ELi512EEEvPfS2_PT_PKS3_PKT0_S9_ifPKiSB_iPKfiiiSD_SD_iiiii,"ax",@progbits
	.sectioninfo	@"SHI_REGISTERS=32"
	.align	128
        .global         _ZN4vllm25paged_attention_v2_kernelIfhLi80ELi16ELi128ELNS_18Fp8KVCacheDataTypeE1ELb0ELi512EEEvPfS2_PT_PKS3_PKT0_S9_ifPKiSB_iPKfiiiSD_SD_iiiii
        .type           _ZN4vllm25paged_attention_v2_kernelIfhLi80ELi16ELi128ELNS_18Fp8KVCacheDataTypeE1ELb0ELi512EEEvPfS2_PT_PKS3_PKT0_S9_ifPKiSB_iPKfiiiSD_SD_iiiii,@function
        .size           _ZN4vllm25paged_attention_v2_kernelIfhLi80ELi16ELi128ELNS_18Fp8KVCacheDataTypeE1ELb0ELi512EEEvPfS2_PT_PKS3_PKT0_S9_ifPKiSB_iPKfiiiSD_SD_iiiii,(.L_x_24955 - _ZN4vllm25paged_attention_v2_kernelIfhLi80ELi16ELi128ELNS_18Fp8KVCacheDataTypeE1ELb0ELi512EEEvPfS2_PT_PKS3_PKT0_S9_ifPKiSB_iPKfiiiSD_SD_iiiii)
        .other          _ZN4vllm25paged_attention_v2_kernelIfhLi80ELi16ELi128ELNS_18Fp8KVCacheDataTypeE1ELb0ELi512EEEvPfS2_PT_PKS3_PKT0_S9_ifPKiSB_iPKfiiiSD_SD_iiiii,@"STO_CUDA_ENTRY STV_DEFAULT"
_ZN4vllm25paged_attention_v2_kernelIfhLi80ELi16ELi128ELNS_18Fp8KVCacheDataTypeE1ELb0ELi512EEEvPfS2_PT_PKS3_PKT0_S9_ifPKiSB_iPKfiiiSD_SD_iiiii:
.text._ZN4vllm25paged_attention_v2_kernelIfhLi80ELi16ELi128ELNS_18Fp8KVCacheDataTypeE1ELb0ELi512EEEvPfS2_PT_PKS3_PKT0_S9_ifPKiSB_iPKfiiiSD_SD_iiiii:
        /* <DEDUP_REMOVED lines=33> */
.L_x_12345:
        /* <DEDUP_REMOVED lines=8> */
.L_x_12346:
        /* <DEDUP_REMOVED lines=35> */
.L_x_12319:
        /* <DEDUP_REMOVED lines=11> */
.L_x_12318:
[----:B------:R-:W-:Y:S05]  /*0570*/  BSYNC B1 ;  /* 0x0000000000017941 */ /* 0x000fea0003800000 */
.L_x_12317:
        /* <DEDUP_REMOVED lines=10> */
.L_x_12322:
        /* <DEDUP_REMOVED lines=100> */
.L_x_12321:
[----:B------:R-:W-:Y:S05]  /*0c60*/  BSYNC B1 ;  /* 0x0000000000017941 */ /* 0x000fea0003800000 */
.L_x_12320:
        /* <DEDUP_REMOVED lines=55> */
.L_x_12324:
[----:B------:R-:W-:Y:S05]  /*0fe0*/  BSYNC B1 ;  /* 0x0000000000017941 */ /* 0x000fea0003800000 */
.L_x_12323:
        /* <DEDUP_REMOVED lines=26> */
.L_x_12316:
[----:B------:R-:W-:Y:S05]  /*1190*/  BSYNC B0 ;  /* 0x0000000000007941 */ /* 0x000fea0003800000 */
.L_x_12315:
        /* <DEDUP_REMOVED lines=43> */
.L_x_12329:
        /* <DEDUP_REMOVED lines=8> */
.L_x_12328:
[----:B------:R-:W-:Y:S05]  /*14d0*/  BSYNC B1 ;  /* 0x0000000000017941 */ /* 0x000fea0003800000 */
.L_x_12327:
        /* <DEDUP_REMOVED lines=10> */
.L_x_12332:
        /* <DEDUP_REMOVED lines=52> */
.L_x_12331:
[----:B------:R-:W-:Y:S05]  /*18c0*/  BSYNC B1 ;  /* 0x0000000000017941 */ /* 0x000fea0003800000 */
.L_x_12330:
        /* <DEDUP_REMOVED lines=31> */
.L_x_12334:
[----:B------:R-:W-:Y:S05]  /*1ac0*/  BSYNC B1 ;  /* 0x0000000000017941 */ /* 0x000fea0003800000 */
.L_x_12333:
        /* <DEDUP_REMOVED lines=14> */
.L_x_12326:
[----:B------:R-:W-:Y:S05]  /*1bb0*/  BSYNC B0 ;  /* 0x0000000000007941 */ /* 0x000fea0003800000 */
.L_x_12325:
        /* <DEDUP_REMOVED lines=30> */
.L_x_12336:
[----:B------:R-:W-:Y:S05]  /*1da0*/  BSYNC B0 ;  /* 0x0000000000007941 */ /* 0x000fea0003800000 */
.L_x_12335:
        /* <DEDUP_REMOVED lines=25> */
.L_x_12338:
[----:B------:R-:W-:Y:S05]  /*1f40*/  BSYNC B0 ;  /* 0x0000000000007941 */ /* 0x000fea0003800000 */
.L_x_12337:
        /* <DEDUP_REMOVED lines=23> */
.L_x_12340:
[----:B------:R-:W-:Y:S05]  /*20c0*/  BSYNC B0 ;  /* 0x0000000000007941 */ /* 0x000fea0003800000 */
.L_x_12339:
        /* <DEDUP_REMOVED lines=13> */
.L_x_12342:
[----:B------:R-:W-:Y:S05]  /*21a0*/  BSYNC B0 ;  /* 0x0000000000007941 */ /* 0x000fea0003800000 */
.L_x_12341:
        /* <DEDUP_REMOVED lines=23> */
.L_x_12344:
[----:B------:R-:W-:Y:S05]  /*2320*/  BSYNC B0 ;  /* 0x0000000000007941 */ /* 0x000fea0003800000 */
.L_x_12343:
        /* <DEDUP_REMOVED lines=74> */
.L_x_12312:
        /* <DEDUP_REMOVED lines=20> */
.L_x_12313:
[----:B------:R-:W-:Y:S01]  /*2910*/  HFMA2.MMA R11, -RZ, RZ, 0, 9.5367431640625e-07 ;  /* 0x00000010ff0b7435 */ /* 0x000fe200000001ff */
[----:B------:R-:W-:Y:S01]  /*2920*/  IMAD.MOV.U32 R14, RZ, RZ, -0x800001 ;  /* 0xff7fffffff0e7424 */ /* 0x000fe200078e00ff */
[----:B------:R-:W-:Y:S01]  /*2930*/  MOV R12, 0x2970 ;  /* 0x00002970000c7802 */ /* 0x000fe20000000f00 */
[----:B------:R-:W-:Y:S02]  /*2940*/  IMAD.MOV.U32 R16, RZ, RZ, 0x1f ;  /* 0x0000001fff107424 */ /* 0x000fe400078e00ff */
[----:B------:R-:W-:Y:S02]  /*2950*/  IMAD.MOV.U32 R17, RZ, RZ, -0x1 ;  /* 0xffffffffff117424 */ /* 0x000fe400078e00ff */
[----:B0-----:R-:W-:Y:S05]  /*2960*/  CALL.REL.NOINC `($__internal_294_$__cuda_sm70_shflsync_bfly_p) ;  /* 0x0000014000007944 */ /* 0x001fea0003c00000 */
[----:B01----:R-:W-:Y:S05]  /*2970*/  BRA `(.L_x_12345) ;  /* 0xffffd89000007947 */ /* 0x003fea000383ffff */
.L_x_12314:
[----:B------:R-:W-:Y:S01]  /*2980*/  MOV R11, 0x8 ;  /* 0x00000008000b7802 */ /* 0x000fe20000000f00 */
[----:B------:R-:W-:Y:S01]  /*2990*/  IMAD.MOV.U32 R16, RZ, RZ, 0x1f ;  /* 0x0000001fff107424 */ /* 0x000fe200078e00ff */
[----:B------:R-:W-:Y:S02]  /*29a0*/  MOV R17, 0xffffffff ;  /* 0xffffffff00117802 */ /* 0x000fe40000000f00 */
[----:B------:R-:W-:Y:S02]  /*29b0*/  MOV R12, 0x29d0 ;  /* 0x000029d0000c7802 */ /* 0x000fe40000000f00 */
[----:B0-----:R-:W-:Y:S05]  /*29c0*/  CALL.REL.NOINC `($__internal_294_$__cuda_sm70_shflsync_bfly_p) ;  /* 0x000000e000007944 */ /* 0x001fea0003c00000 */
[----:B0-----:R-:W-:Y:S01]  /*29d0*/  HFMA2.MMA R16, -RZ, RZ, 0, 1.847743988037109375e-06 ;  /* 0x0000001fff107435 */ /* 0x001fe200000001ff */
[----:B-1----:R-:W-:Y:S01]  /*29e0*/  FMNMX.FTZ R14, R14, R11, !PT ;  /* 0x0000000b0e0e7209 */ /* 0x002fe20007810000 */
[----:B------:R-:W-:Y:S01]  /*29f0*/  IMAD.MOV.U32 R11, RZ, RZ, 0x4 ;  /* 0x00000004ff0b7424 */ /* 0x000fe200078e00ff */
[----:B------:R-:W-:Y:S01]  /*2a00*/  MOV R12, 0x2a30 ;  /* 0x00002a30000c7802 */ /* 0x000fe20000000f00 */
[----:B------:R-:W-:-:S02]  /*2a10*/  IMAD.MOV.U32 R17, RZ, RZ, -0x1 ;  /* 0xffffffffff117424 */ /* 0x000fc400078e00ff */
[----:B------:R-:W-:Y:S05]  /*2a20*/  CALL.REL.NOINC `($__internal_294_$__cuda_sm70_shflsync_bfly_p) ;  /* 0x0000008000007944 */ /* 0x000fea0003c00000 */
[----:B01----:R-:W-:Y:S01]  /*2a30*/  FMNMX.FTZ R14, R14, R11, !PT ;  /* 0x0000000b0e0e7209 */ /* 0x003fe20007810000 */
[----:B------:R-:W-:Y:S01]  /*2a40*/  IMAD.MOV.U32 R16, RZ, RZ, 0x1f ;  /* 0x0000001fff107424 */ /* 0x000fe200078e00ff */
[----:B------:R-:W-:-:S02]  /*2a50*/  MOV R11, 0x2 ;  /* 0x00000002000b7802 */ /* 0x000fc40000000f00 */
[----:B------:R-:W-:Y:S02]  /*2a60*/  MOV R17, 0xffffffff ;  /* 0xffffffff00117802 */ /* 0x000fe40000000f00 */
[----:B------:R-:W-:Y:S02]  /*2a70*/  MOV R12, 0x2a90 ;  /* 0x00002a90000c7802 */ /* 0x000fe40000000f00 */
[----:B------:R-:W-:Y:S05]  /*2a80*/  CALL.REL.NOINC `($__internal_294_$__cuda_sm70_shflsync_bfly_p) ;  /* 0x0000002000007944 */ /* 0x000fea0003c00000 */
[----:B-1----:R-:W-:Y:S01]  /*2a90*/  IMAD.MOV.U32 R13, RZ, RZ, R11 ;  /* 0x000000ffff0d7224 */ /* 0x002fe200078e000b */
[----:B0-----:R-:W-:Y:S05]  /*2aa0*/  BRA `(.L_x_12346) ;  /* 0xffffd7e000007947 */ /* 0x001fea000383ffff */
        .weak           $__internal_294_$__cuda_sm70_shflsync_bfly_p
        .type           $__internal_294_$__cuda_sm70_shflsync_bfly_p,@function
        .size           $__internal_294_$__cuda_sm70_shflsync_bfly_p,(.L_x_24955 - $__internal_294_$__cuda_sm70_shflsync_bfly_p)
$__internal_294_$__cuda_sm70_shflsync_bfly_p:
[----:B------:R-:W-:Y:S01]  /*2ab0*/  HFMA2.MMA R13, -RZ, RZ, 0, 0 ;  /* 0x00000000ff0d7435 */ /* 0x000fe200000001ff */
[----:B------:R-:W-:Y:S04]  /*2ac0*/  WARPSYNC R17 ;  /* 0x0000001100007348 */ /* 0x000fe80003800000 */
[----:B------:R0:W1:Y:S01]  /*2ad0*/  SHFL.BFLY PT, R11, R14, R11, R16 ;  /* 0x0c00000b0e0b7389 */ /* 0x00006200000e0010 */
[----:B------:R-:W-:Y:S05]  /*2ae0*/  RET.REL.NODEC R12 `(_ZN4vllm25paged_attention_v2_kernelIfhLi80ELi16ELi128ELNS_18Fp8KVCacheDataTypeE1ELb0ELi512EEEvPfS2_PT_PKS3_PKT0_S9_ifPKiSB_iPKfiiiSD_SD_iiiii) ;  /* 0xffffd5100c007950 */ /* 0x000fea0003c3ffff */
.L_x_12347:
        /* <DEDUP_REMOVED lines=9> */
.L_x_24955:


//--------------------- .text._ZN4vllm25paged_attention_v2_kernelIfhLi64ELi16ELi128ELNS_18Fp8KVCacheDataTypeE1ELb0ELi512EEEvPfS2_PT_PKS3_PKT0_S9_ifPKiSB_iPKfiiiSD_SD_iiiii --------------------------
	.section	.text._ZN4vllm25paged_attention_v2_kernelIfhLi64ELi16ELi128ELNS_18Fp8KVCacheDataTypeE1ELb0ELi512EEEvPfS2_PT_PKS3_PKT0_S9_ifPKiSB_iPKfiiiSD_SD_iiiii,"ax",@progbits
	.sectioninfo	@"SHI_REGISTERS=32"
	.align	128
        .global         _ZN4vllm25paged_attention_v2_kernelIfhLi64ELi16ELi128ELNS_18Fp8KVCacheDataTypeE1ELb0ELi512EEEvPfS2_PT_PKS3_PKT0_S9_ifPKiSB_iPKfiiiSD_SD_iiiii
        .type           _ZN4vllm25paged_attention_v2_kernelIfhLi64ELi16ELi128ELNS_18Fp8KVCacheDataTypeE1ELb0ELi512EEEvPfS2_PT_PKS3_PKT0_S9_ifPKiSB_iPKfiiiSD_SD_iiiii,@function
        .size           _ZN4vllm25paged_attention_v2_kernelIfhLi64ELi16ELi128ELNS_18Fp8KVCacheDataTypeE1ELb0ELi512EEEvPfS2_PT_PKS3_PKT0_S9_ifPKiSB_iPKfiiiSD_SD_iiiii,(.L_x_24956 - _ZN4vllm25paged_attention_v2_kernelIfhLi64ELi16ELi128ELNS_18Fp8KVCacheDataTypeE1ELb0ELi512EEEvPfS2_PT_PKS3_PKT0_S9_ifPKiSB_iPKfiiiSD_SD_iiiii)
        .other          _ZN4vllm25paged_attention_v2_kernelIfhLi64ELi16ELi128ELNS_18Fp8KVCacheDataTypeE1ELb0ELi512EEEvPfS2_PT_PKS3_PKT0_S9_ifPKiSB_iPKfiiiSD_SD_iiiii,@"STO_CUDA_ENTRY STV_DEFAULT"
_ZN4vllm25paged_attention_v2_kernelIfhLi64ELi16ELi128ELNS_18Fp8KVCacheDataTypeE1ELb0ELi512EEEvPfS2_PT_PKS3_PKT0_S9_ifPKiSB_iPKfiiiSD_SD_iiiii:
.text._ZN4vllm25paged_attention_v2_kernelIfhLi64ELi16ELi128ELNS_18Fp8KVCacheDataTypeE1ELb0ELi512EEEvPfS2_PT_PKS3_PKT0_S9_ifPKiSB_iPKfiiiSD_SD_iiiii:
        /* <DEDUP_REMOVED lines=33> */
.L_x_12377:
        /* <DEDUP_REMOVED lines=8> */
.L_x_12378:
        /* <DEDUP_REMOVED lines=35> */
.L_x_12355:
        /* <DEDUP_REMOVED lines=11> */
.L_x_12354:
[----:B------:R-:W-:Y:S05]  /*0570*/  BSYNC B1 ;  /* 0x0000000000017941 */ /* 0x000fea0003800000 */
.L_x_12353:
        /* <DEDUP_REMOVED lines=10> */
.L_x_12358:
        /* <DEDUP_REMOVED lines=100> */
.L_x_12357:
[----:B------:R-:W-:Y:S05]  /*0c60*/  BSYNC B1 ;  /* 0x0000000000017941 */ /* 0x000fea0003800000 */
.L_x_12356:
        /* <DEDUP_REMOVED lines=55> */
.L_x_12360:
[----:B------:R-:W-:Y:S05]  /*0fe0*/  BSYNC B1 ;  /* 0x0000000000017941 */ /* 0x000fea0003800000 */
.L_x_12359:
        /* <DEDUP_REMOVED lines=26> */
.L_x_12352:
[----:B------:R-:W-:Y:S05]  /*1190*/  BSYNC B0 ;  /* 0x0000000000007941 */ /* 0x000fea0003800000 */
.L_x_12351:
        /* <DEDUP_REMOVED lines=43> */
.L_x_12365:
        /* <DEDUP_REMOVED lines=8> */
.L_x_12364:
[----:B------:R-:W-:Y:S05]  /*14d0*/  BSYNC B1 ;  /* 0x0000000000017941 */ /* 0x000fea0003800000 */
.L_x_12363:
        /* <DEDUP_REMOVED lines=10> */
.L_x_12368:
        /* <DEDUP_REMOVED lines=52> */
.L_x_12367:
[----:B------:R-:W-:Y:S05]  /*18c0*/  BSYNC B1 ;  /* 0x0000000000017941 */ /* 0x000fea0003800000 */
.L_x_12366:
        /* <DEDUP_REMOVED lines=31> */
.L_x_12370:
[----:B------:R-:W-:Y:S05]  /*1ac0*/  BSYNC B1 ;  /* 0x0000000000017941 */ /* 0x000fea0003800000 */
.L_x_12369:
        /* <DEDUP_REMOVED lines=14> */
.L_x_12362:
[----:B------:R-:W-:Y:S05]  /*1bb0*/  BSYNC B0 ;  /* 0x0000000000007941 */ /* 0x000fea0003800000 */
.L_x_12361:
        /* <DEDUP_REMOVED lines=31> */
.L_x_12372:
[----:B------:R-:W-:Y:S05]  /*1db0*/  BSYNC B0 ;  /* 0x0000000000007941 */ /* 0x000fea0003800000 */
.L_x_12371:
        /* <DEDUP_REMOVED lines=37> */
.L_x_12374:
[----:B0-----:R-:W-:Y:S05]  /*2010*/  BSYNC B0 ;  /* 0x0000000000007941 */ /* 0x001fea0003800000 */
.L_x_12373:
        /* <DEDUP_REMOVED lines=28> */
.L_x_12376:
[----:B0-----:R-:W-:Y:S05]  /*21e0*/  BSYNC B0 ;  /* 0x0000000000007941 */ /* 0x001fea0003800000 */
.L_x_12375:
        /* <DEDUP_REMOVED lines=62> */
.L_x_12348:
        /* <DEDUP_REMOVED lines=20> */
.L_x_12349:
[----:B------:R-:W-:Y:S01]  /*2710*/  IMAD.MOV.U32 R15, RZ, RZ, -0x800001 ;  /* 0xff7fffffff0f7424 */ /* 0x000fe200078e00ff */
[----:B------:R-:W-:Y:S01]  /*2720*/  MOV R16, 0x10 ;  /* 0x0000001000107802 */ /* 0x000fe20000000f00 */
[----:B------:R-:W-:Y:S01]  /*2730*/  IMAD.MOV.U32 R11, RZ, RZ, 0x1f ;  /* 0x0000001fff0b7424 */ /* 0x000fe200078e00ff */
[----:B------:R-:W-:Y:S02]  /*2740*/  MOV R18, 0xffffffff ;  /* 0xffffffff00127802 */ /* 0x000fe40000000f00 */
[----:B------:R-:W-:Y:S02]  /*2750*/  MOV R12, 0x2770 ;  /* 0x00002770000c7802 */ /* 0x000fe40000000f00 */
[----:B0-----:R-:W-:Y:S05]  /*2760*/  CALL.REL.NOINC `($__internal_295_$__cuda_sm70_shflsync_bfly_p) ;  /* 0x0000015000007944 */ /* 0x001fea0003c00000 */
[----:B01----:R-:W-:Y:S05]  /*2770*/  BRA `(.L_x_12377) ;  /* 0xffffda9000007947 */ /* 0x003fea000383ffff */
.L_x_12350:
[----:B------:R-:W-:Y:S01]  /*2780*/  HFMA2.MMA R16, -RZ, RZ, 0, 4.76837158203125e-07 ;  /* 0x00000008ff107435 */ /* 0x000fe200000001ff */
[----:B------:R-:W-:Y:S01]  /*2790*/  IMAD.MOV.U32 R15, RZ, RZ, R20 ;  /* 0x000000ffff0f7224 */ /* 0x000fe200078e0014 */
[----:B------:R-:W-:Y:S01]  /*27a0*/  MOV R18, 0xffffffff ;  /* 0xffffffff00127802 */ /* 0x000fe20000000f00 */
[----:B------:R-:W-:Y:S01]  /*27b0*/  IMAD.MOV.U32 R11, RZ, RZ, 0x1f ;  /* 0x0000001fff0b7424 */ /* 0x000fe200078e00ff */
[----:B------:R-:W-:Y:S02]  /*27c0*/  MOV R12, 0x27e0 ;  /* 0x000027e0000c7802 */ /* 0x000fe40000000f00 */
[----:B0-----:R-:W-:Y:S05]  /*27d0*/  CALL.REL.NOINC `($__internal_295_$__cuda_sm70_shflsync_bfly_p) ;  /* 0x000000e000007944 */ /* 0x001fea0003c00000 */
[----:B01----:R-:W-:Y:S01]  /*27e0*/  FMNMX.FTZ R15, R20, R11, !PT ;  /* 0x0000000b140f7209 */ /* 0x003fe20007810000 */
[----:B------:R-:W-:Y:S01]  /*27f0*/  HFMA2.MMA R11, -RZ, RZ, 0, 1.847743988037109375e-06 ;  /* 0x0000001fff0b7435 */ /* 0x000fe200000001ff */
[----:B------:R-:W-:Y:S01]  /*2800*/  IMAD.MOV.U32 R16, RZ, RZ, 0x4 ;  /* 0x00000004ff107424 */ /* 0x000fe200078e00ff */
[----:B------:R-:W-:Y:S01]  /*2810*/  MOV R12, 0x2840 ;  /* 0x00002840000c7802 */ /* 0x000fe20000000f00 */
[----:B------:R-:W-:-:S03]  /*2820*/  IMAD.MOV.U32 R18, RZ, RZ, -0x1 ;  /* 0xffffffffff127424 */ /* 0x000fc600078e00ff */
[----:B------:R-:W-:Y:S05]  /*2830*/  CALL.REL.NOINC `($__internal_295_$__cuda_sm70_shflsync_bfly_p) ;  /* 0x0000008000007944 */ /* 0x000fea0003c00000 */
[----:B01----:R-:W-:Y:S01]  /*2840*/  FMNMX.FTZ R15, R15, R11, !PT ;  /* 0x0000000b0f0f7209 */ /* 0x003fe20007810000 */
[----:B------:R-:W-:Y:S01]  /*2850*/  IMAD.MOV.U32 R11, RZ, RZ, 0x1f ;  /* 0x0000001fff0b7424 */ /* 0x000fe200078e00ff */
[----:B------:R-:W-:-:S02]  /*2860*/  MOV R16, 0x2 ;  /* 0x0000000200107802 */ /* 0x000fc40000000f00 */
[----:B------:R-:W-:Y:S02]  /*2870*/  MOV R18, 0xffffffff ;  /* 0xffffffff00127802 */ /* 0x000fe40000000f00 */
[----:B------:R-:W-:Y:S02]  /*2880*/  MOV R12, 0x28a0 ;  /* 0x000028a0000c7802 */ /* 0x000fe40000000f00 */
[----:B------:R-:W-:Y:S05]  /*2890*/  CALL.REL.NOINC `($__internal_295_$__cuda_sm70_shflsync_bfly_p) ;  /* 0x0000002000007944 */ /* 0x000fea0003c00000 */
[----:B-1----:R-:W-:Y:S01]  /*28a0*/  IMAD.MOV.U32 R12, RZ, RZ, R11 ;  /* 0x000000ffff0c7224 */ /* 0x002fe200078e000b */
[----:B0-----:R-:W-:Y:S05]  /*28b0*/  BRA `(.L_x_12378) ;  /* 0xffffd9d000007947 */ /* 0x001fea000383ffff */
        .weak           $__internal_295_$__cuda_sm70_shflsync_bfly_p
        .type           $__internal_295_$__cuda_sm70_shflsync_bfly_p,@function
        .size           $__internal_295_$__cuda_sm70_shflsync_bfly_p,(.L_x_24956 - $__internal_295_$__cuda_sm70_shflsync_bfly_p)
$__internal_295_$__cuda_sm70_shflsync_bfly_p:
[----:B------:R-:W-:Y:S01]  /*28c0*/  HFMA2.MMA R13, -RZ, RZ, 0, 0 ;  /* 0x00000000ff0d7435 */ /* 0x000fe200000001ff */
[----:B------:R-:W-:Y:S04]  /*28d0*/  WARPSYNC R18 ;  /* 0x0000001200007348 */ /* 0x000fe80003800000 */
[----:B------:R0:W1:Y:S01]  /*28e0*/  SHFL.BFLY PT, R11, R15, R16, R11 ;  /* 0x0c0000100f0b7389 */ /* 0x00006200000e000b */
[----:B------:R-:W-:Y:S05]  /*28f0*/  RET.REL.NODEC R12 `(_ZN4vllm25paged_attention_v2_kernelIfhLi64ELi16ELi128ELNS_18Fp8KVCacheDataTypeE1ELb0ELi512EEEvPfS2_PT_PKS3_PKT0_S9_ifPKiSB_iPKfiiiSD_SD_iiiii) ;  /* 0xffffd7000c007950 */ /* 0x000fea0003c3ffff */
.L_x_12379:
        /* <DEDUP_REMOVED lines=16> */
.L_x_24956:


//--------------------- .text._ZN4vllm25paged_attention_v2_kernelIfhLi32ELi16ELi128ELNS_18Fp8KVCacheDataTypeE1ELb0ELi512EEEvPfS2_PT_PKS3_PKT0_S9_ifPKiSB_iPKfiiiSD_SD_iiiii --------------------------
	.section	.text._ZN4vllm25paged_attention_v2_kernelIfhLi32ELi16ELi128ELNS_18Fp8KVCacheDataTypeE1ELb0ELi512EEEvPfS2_PT_PKS3_PKT0_S9_ifPKiSB_iPKfiiiSD_SD_iiiii,"ax",@progbits
	.sectioninfo	@"SHI_REGISTERS=32"
	.align	128
        .global         _ZN4vllm25paged_attention_v2_kernelIfhLi32ELi16ELi128ELNS_18Fp8KVCacheDataTypeE1ELb0ELi512EEEvPfS2_PT_PKS3_PKT0_S9_ifPKiSB_iPKfiiiSD_SD_iiiii
        .type           _ZN4vllm25paged_attention_v2_kernelIfhLi32ELi16ELi128ELNS_18Fp8KVCacheDataTypeE1ELb0ELi512EEEvPfS2_PT_PKS3_PKT0_S9_ifPKiSB_iPKfiiiSD_SD_iiiii,@function
        .size           _ZN4vllm25paged_attention_v2_kernelIfhLi32ELi16ELi128ELNS_18Fp8KVCacheDataTypeE1ELb0ELi512EEEvPfS2_PT_PKS3_PKT0_S9_ifPKiSB_iPKfiiiSD_SD_iiiii,(.L_x_24957 - _ZN4vllm25paged_attention_v2_kernelIfhLi32ELi16ELi128ELNS_18Fp8KVCacheDataTypeE1ELb0ELi512EEEvPfS2_PT_PKS3_PKT0_S9_ifPKiSB_iPKfiiiSD_SD_iiiii)
        .other          _ZN4vllm25paged_attention_v2_kernelIfhLi32ELi16ELi128ELNS_18Fp8KVCacheDataTypeE1ELb0ELi512EEEvPfS2_PT_PKS3_PKT0_S9_ifPKiSB_iPKfiiiSD_SD_iiiii,@"STO_CUDA_ENTRY STV_DEFAULT"
_ZN4vllm25paged_attention_v2_kernelIfhLi32ELi16ELi128ELNS_18Fp8KVCacheDataTypeE1ELb0ELi512EEEvPfS2_PT_PKS3_PKT0_S9_ifPKiSB_iPKfiiiSD_SD_iiiii:
.text._ZN4vllm25paged_attention_v2_kernelIfhLi32ELi16ELi128ELNS_18Fp8KVCacheDataTypeE1ELb0ELi512EEEvPfS2_PT_PKS3_PKT0_S9_ifPKiSB_iPKfiiiSD_SD_iiiii:
        /* <DEDUP_REMOVED lines=34> */
.L_x_12407:
        /* <DEDUP_REMOVED lines=8> */
.L_x_12408:
        /* <DEDUP_REMOVED lines=34> */
.L_x_12387:
        /* <DEDUP_REMOVED lines=11> */
.L_x_12386:
[----:B------:R-:W-:Y:S05]  /*0570*/  BSYNC B1 ;  /* 0x0000000000017941 */ /* 0x000fea0003800000 */
.L_x_12385:
        /* <DEDUP_REMOVED lines=10> */
.L_x_12390:
        /* <DEDUP_REMOVED lines=100> */
.L_x_12389:
[----:B------:R-:W-:Y:S05]  /*0c60*/  BSYNC B1 ;  /* 0x0000000000017941 */ /* 0x000fea0003800000 */
.L_x_12388:
        /* <DEDUP_REMOVED lines=55> */
.L_x_12392:
[----:B------:R-:W-:Y:S05]  /*0fe0*/  BSYNC B1 ;  /* 0x0000000000017941 */ /* 0x000fea0003800000 */
.L_x_12391:
        /* <DEDUP_REMOVED lines=26> */
.L_x_12384:
[----:B------:R-:W-:Y:S05]  /*1190*/  BSYNC B0 ;  /* 0x0000000000007941 */ /* 0x000fea0003800000 */
.L_x_12383:
        /* <DEDUP_REMOVED lines=43> */
.L_x_12397:
        /* <DEDUP_REMOVED lines=8> */
.L_x_12396:
[----:B------:R-:W-:Y:S05]  /*14d0*/  BSYNC B1 ;  /* 0x0000000000017941 */ /* 0x000fea0003800000 */
.L_x_12395:
        /* <DEDUP_REMOVED lines=10> */
.L_x_12400:
        /* <DEDUP_REMOVED lines=52> */
.L_x_12399:
[----:B------:R-:W-:Y:S05]  /*18c0*/  BSYNC B1 ;  /* 0x0000000000017941 */ /* 0x000fea0003800000 */
.L_x_12398:
        /* <DEDUP_REMOVED lines=31> */
.L_x_12402:
[----:B------:R-:W-:Y:S05]  /*1ac0*/  BSYNC B1 ;  /* 0x0000000000017941 */ /* 0x000fea0003800000 */
.L_x_12401:
        /* <DEDUP_REMOVED lines=14> */
.L_x_12394:
[----:B------:R-:W-:Y:S05]  /*1bb0*/  BSYNC B0 ;  /* 0x0000000000007941 */ /* 0x000fea0003800000 */
.L_x_12393:
        /* <DEDUP_REMOVED lines=28> */
.L_x_12404:
[----:B------:R-:W-:Y:S05]  /*1d80*/  BSYNC B0 ;  /* 0x0000000000007941 */ /* 0x000fea0003800000 */
.L_x_12403:
        /* <DEDUP_REMOVED lines=39> */
.L_x_12406:
[----:B0-----:R-:W-:Y:S05]  /*2000*/  BSYNC B0 ;  /* 0x0000000000007941 */ /* 0x001fea0003800000 */
.L_x_12405:
        /* <DEDUP_REMOVED lines=37> */
.L_x_12380:
        /* <DEDUP_REMOVED lines=20> */
.L_x_12381:
[----:B------:R-:W-:Y:S01]  /*23a0*/  IMAD.MOV.U32 R13, RZ, RZ, -0x800001 ;  /* 0xff7fffffff0d7424 */ /* 0x000fe200078e00ff */
[----:B------:R-:W-:Y:S01]  /*23b0*/  MOV R14, 0x10 ;  /* 0x00000010000e7802 */ /* 0x000fe20000000f00 */
[----:B------:R-:W-:Y:S01]  /*23c0*/  IMAD.MOV.U32 R9, RZ, RZ, 0x1f ;  /* 0x0000001fff097424 */ /* 0x000fe200078e00ff */
[----:B------:R-:W-:Y:S02]  /*23d0*/  MOV R16, 0xffffffff ;  /* 0xffffffff00107802 */ /* 0x000fe40000000f00 */
[----:B------:R-:W-:Y:S02]  /*23e0*/  MOV R10, 0x2400 ;  /* 0x00002400000a7802 */ /* 0x000fe40000000f00 */
[----:B0-----:R-:W-:Y:S05]  /*23f0*/  CALL.REL.NOINC `($__internal_296_$__cuda_sm70_shflsync_bfly_p) ;  /* 0x0000015000007944 */ /* 0x001fea0003c00000 */
[----:B01----:R-:W-:Y:S05]  /*2400*/  BRA `(.L_x_12407) ;  /* 0xffffde1000007947 */ /* 0x003fea000383ffff */
.L_x_12382:
[----:B------:R-:W-:Y:S01]  /*2410*/  HFMA2.MMA R14, -RZ, RZ, 0, 4.76837158203125e-07 ;  /* 0x00000008ff0e7435 */ /* 0x000fe200000001ff */
[----:B------:R-:W-:Y:S01]  /*2420*/  IMAD.MOV.U32 R13, RZ, RZ, R18 ;  /* 0x000000ffff0d7224 */ /* 0x000fe200078e0012 */
[----:B------:R-:W-:Y:S01]  /*2430*/  MOV R16, 0xffffffff ;  /* 0xffffffff00107802 */ /* 0x000fe20000000f00 */
[----:B------:R-:W-:Y:S01]  /*2440*/  IMAD.MOV.U32 R9, RZ, RZ, 0x1f ;  /* 0x0000001fff097424 */ /* 0x000fe200078e00ff */
[----:B------:R-:W-:Y:S02]  /*2450*/  MOV R10, 0x2470 ;  /* 0x00002470000a7802 */ /* 0x000fe40000000f00 */
[----:B0-----:R-:W-:Y:S05]  /*2460*/  CALL.REL.NOINC `($__internal_296_$__cuda_sm70_shflsync_bfly_p) ;  /* 0x000000e000007944 */ /* 0x001fea0003c00000 */
[----:B01----:R-:W-:Y:S01]  /*2470*/  FMNMX.FTZ R13, R18, R9, !PT ;  /* 0x00000009120d7209 */ /* 0x003fe20007810000 */
[----:B------:R-:W-:Y:S01]  /*2480*/  HFMA2.MMA R9, -RZ, RZ, 0, 1.847743988037109375e-06 ;  /* 0x0000001fff097435 */ /* 0x000fe200000001ff */
[----:B------:R-:W-:Y:S01]  /*2490*/  IMAD.MOV.U32 R14, RZ, RZ, 0x4 ;  /* 0x00000004ff0e7424 */ /* 0x000fe200078e00ff */
[----:B------:R-:W-:Y:S01]  /*24a0*/  MOV R10, 0x24d0 ;  /* 0x000024d0000a7802 */ /* 0x000fe20000000f00 */
[----:B------:R-:W-:-:S03]  /*24b0*/  IMAD.MOV.U32 R16, RZ, RZ, -0x1 ;  /* 0xffffffffff107424 */ /* 0x000fc600078e00ff */
[----:B------:R-:W-:Y:S05]  /*24c0*/  CALL.REL.NOINC `($__internal_296_$__cuda_sm70_shflsync_bfly_p) ;  /* 0x0000008000007944 */ /* 0x000fea0003c00000 */
[----:B01----:R-:W-:Y:S01]  /*24d0*/  FMNMX.FTZ R13, R13, R9, !PT ;  /* 0x000000090d0d7209 */ /* 0x003fe20007810000 */
[----:B------:R-:W-:Y:S01]  /*24e0*/  IMAD.MOV.U32 R9, RZ, RZ, 0x1f ;  /* 0x0000001fff097424 */ /* 0x000fe200078e00ff */
[----:B------:R-:W-:-:S02]  /*24f0*/  MOV R14, 0x2 ;  /* 0x00000002000e7802 */ /* 0x000fc40000000f00 */
[----:B------:R-:W-:Y:S02]  /*2500*/  MOV R16, 0xffffffff ;  /* 0xffffffff00107802 */ /* 0x000fe40000000f00 */
[----:B------:R-:W-:Y:S02]  /*2510*/  MOV R10, 0x2530 ;  /* 0x00002530000a7802 */ /* 0x000fe40000000f00 */
[----:B------:R-:W-:Y:S05]  /*2520*/  CALL.REL.NOINC `($__internal_296_$__cuda_sm70_shflsync_bfly_p) ;  /* 0x0000002000007944 */ /* 0x000fea0003c00000 */
[----:B-1----:R-:W-:Y:S01]  /*2530*/  IMAD.MOV.U32 R10, RZ, RZ, R9 ;  /* 0x000000ffff0a7224 */ /* 0x002fe200078e0009 */
[----:B0-----:R-:W-:Y:S05]  /*2540*/  BRA `(.L_x_12408) ;  /* 0xffffdd5000007947 */ /* 0x001fea000383ffff */
        .weak           $__internal_296_$__cuda_sm70_shflsync_bfly_p
        .type           $__internal_296_$__cuda_sm70_shflsync_bfly_p,@function
        .size           $__internal_296_$__cuda_sm70_shflsync_bfly_p,(.L_x_24957 - $__internal_296_$__cuda_sm70_shflsync_bfly_p)
$__internal_296_$__cuda_sm70_shflsync_bfly_p:
[----:B------:R-:W-:Y:S01]  /*2550*/  HFMA2.MMA R11, -RZ, RZ, 0, 0 ;  /* 0x00000000ff0b7435 */ /* 0x000fe200000001ff */
[----:B------:R-:W-:Y:S04]  /*2560*/  WARPSYNC R16 ;  /* 0x0000001000007348 */ /* 0x000fe80003800000 */
[----:B------:R0:W1:Y:S01]  /*2570*/  SHFL.BFLY PT, R9, R13, R14, R9 ;  /* 0x0c00000e0d097389 */ /* 0x00006200000e0009 */
[----:B------:R-:W-:Y:S05]  /*2580*/  RET.REL.NODEC R10 `(_ZN4vllm25paged_attention_v2_kernelIfhLi32ELi16ELi128ELNS_18Fp8KVCacheDataTypeE1ELb0ELi512EEEvPfS2_PT_PKS3_PKT0_S9_ifPKiSB_iPKfiiiSD_SD_iiiii) ;  /* 0xffffda700a007950 */ /* 0x000fea0003c3ffff */
.L_x_12409:
        /* <DEDUP_REMOVED lines=15> */
.L_x_24957:


//--------------------- .text._ZN4vllm25paged_attention_v2_kernelIfhLi256ELi16ELi128ELNS_18Fp8KVCacheDataTypeE1ELb1ELi512EEEvPfS2_PT_PKS3_PKT0_S9_ifPKiSB_iPKfiiiSD_SD_iiiii --------------------------
	.section	.text._ZN4vllm25paged_attention_v2_kernelIfhLi256ELi16ELi128ELNS_18Fp8KVCacheDataTypeE1ELb1ELi512EEEvPfS2_PT_PKS3_PKT0_S9_ifPKiSB_iPKfiiiSD_SD_iiiii,"ax",@progbits
	.sectioninfo	@"SHI_REGISTERS=54"
	.align	128
        .global         _ZN4vllm25paged_attention_v2_kernelIfhLi256ELi16ELi128ELNS_18Fp8KVCacheDataTypeE1ELb1ELi512EEEvPfS2_PT_PKS3_PKT0_S9_ifPKiSB_iPKfiiiSD_SD_iiiii
        .type           _ZN4vllm25paged_attention_v2_kernelIfhLi256ELi16ELi128ELNS_18Fp8KVCacheDataTypeE1ELb1ELi512EEEvPfS2_PT_PKS3_PKT0_S9_ifPKiSB_iPKfiiiSD_SD_iiiii,@function
        .size           _ZN4vllm25paged_attention_v2_kernelIfhLi256ELi16ELi128ELNS_18Fp8KVCacheDataTypeE1ELb1ELi512EEEvPfS2_PT_PKS3_PKT0_S9_ifPKiSB_iPKfiiiSD_SD_iiiii,(.L_x_24958 - _ZN4vllm25paged_attention_v2_kernelIfhLi256ELi16ELi128ELNS_18Fp8KVCacheDataTypeE1ELb1ELi512EEEvPfS2_PT_PKS3_PKT0_S9_ifPKiSB_iPKfiiiSD_SD_iiiii)
        .other          _ZN4vllm25paged_attention_v2_kernelIfhLi256ELi16ELi128ELNS_18Fp8KVCacheDataTypeE1ELb1ELi512EEEvPfS2_PT_PKS3_PKT0_S9_ifPKiSB_iPKfiiiSD_SD_iiiii,@"STO_CUDA_ENTRY STV_DEFAULT"
_ZN4vllm25paged_attention_v2_kernelIfhLi256ELi16ELi128ELNS_18Fp8KVCacheDataTypeE1ELb1ELi512EEEvPfS2_PT_PKS3_PKT0_S9_ifPKiSB_iPKfiiiSD_SD_iiiii:
.text._ZN4vllm25paged_attention_v2_kernelIfhLi256ELi16ELi128ELNS_18Fp8KVCacheDataTypeE1ELb1ELi512EEEvPfS2_PT_PKS3_PKT0_S9_ifPKiSB_iPKfiiiSD_SD_iiiii:
        /* <DEDUP_REMOVED lines=113> */
.L_x_12410:
[----:B--2---:R-:W-:-:S04]  /*0710*/  IMAD.MOV.U32 R6, RZ, RZ, c[0x0][0xc] ;  /* 0x00000300ff067624 */ /* 0x004fc800078e00ff */
[----:B------:R-:W-:-:S04]  /*0720*/  IMAD R6, R6, c[0x0][0x1d8], R17 ;  /* 0x0000760006067a24 */ /* 0x000fc800078e0211 */
[----:B------:R-:W-:-:S03]  /*0730*/  IMAD R6, R6, c[0x0][0x1e8], RZ ;  /* 0x00007a0006067a24 */ /* 0x000fc600078e02ff */
.L_x_12411:
        /* <DEDUP_REMOVED lines=25> */
.L_x_12415:
        /* <DEDUP_REMOVED lines=37> */
.L_x_12413:
[----:B------:R-:W-:Y:S05]  /*0b20*/  BSYNC B7 ;  /* 0x0000000000077941 */ /* 0x000fea0003800000 */
.L_x_12412:
[----:B------:R-:W-:Y:S05]  /*0b30*/  BRA.DIV ~URZ, `(.L_x_12416) ;  /* 0x00003e527f007947 */ /* 0x000fea000b800000 */
[----:B------:R-:W-:-:S04]  /*0b40*/  MOV R8, 0xff7fffff ;  /* 0xff7fffff00087802 */ /* 0x000fc80000000f00 */
.L_x_12454:
        /* <DEDUP_REMOVED lines=8> */
.L_x_12455:
        /* <DEDUP_REMOVED lines=35> */
.L_x_12422:
        /* <DEDUP_REMOVED lines=11> */
.L_x_12421:
[----:B------:R-:W-:Y:S05]  /*0eb0*/  BSYNC B1 ;  /* 0x0000000000017941 */ /* 0x000fea0003800000 */
.L_x_12420:
        /* <DEDUP_REMOVED lines=10> */
.L_x_12425:
        /* <DEDUP_REMOVED lines=100> */
.L_x_12424:
[----:B------:R-:W-:Y:S05]  /*15a0*/  BSYNC B1 ;  /* 0x0000000000017941 */ /* 0x000fea0003800000 */
.L_x_12423:
        /* <DEDUP_REMOVED lines=55> */
.L_x_12427:
[----:B------:R-:W-:Y:S05]  /*1920*/  BSYNC B1 ;  /* 0x0000000000017941 */ /* 0x000fea0003800000 */
.L_x_12426:
        /* <DEDUP_REMOVED lines=26> */
.L_x_12419:
[----:B------:R-:W-:Y:S05]  /*1ad0*/  BSYNC B0 ;  /* 0x0000000000007941 */ /* 0x000fea0003800000 */
.L_x_12418:
        /* <DEDUP_REMOVED lines=44> */
.L_x_12432:
        /* <DEDUP_REMOVED lines=8> */
.L_x_12431:
[----:B0-----:R-:W-:Y:S05]  /*1e20*/  BSYNC B1 ;  /* 0x0000000000017941 */ /* 0x001fea0003800000 */
.L_x_12430:
        /* <DEDUP_REMOVED lines=10> */
.L_x_12435:
        /* <DEDUP_REMOVED lines=52> */
.L_x_12434:
[----:B------:R-:W-:Y:S05]  /*2210*/  BSYNC B1 ;  /* 0x0000000000017941 */ /* 0x000fea0003800000 */
.L_x_12433:
        /* <DEDUP_REMOVED lines=31> */
.L_x_12437:
[----:B------:R-:W-:Y:S05]  /*2410*/  BSYNC B1 ;  /* 0x0000000000017941 */ /* 0x000fea0003800000 */
.L_x_12436:
        /* <DEDUP_REMOVED lines=14> */
.L_x_12429:
[----:B------:R-:W-:Y:S05]  /*2500*/  BSYNC B0 ;  /* 0x0000000000007941 */ /* 0x000fea0003800000 */
.L_x_12428:
        /* <DEDUP_REMOVED lines=20> */
.L_x_12439:
[----:B------:R-:W-:Y:S05]  /*2650*/  BSYNC B0 ;  /* 0x0000000000007941 */ /* 0x000fea0003800000 */
.L_x_12438:
        /* <DEDUP_REMOVED lines=25> */
.L_x_12443:
        /* <DEDUP_REMOVED lines=33> */
.L_x_12441:
[----:B------:R-:W-:Y:S05]  /*2a00*/  BSYNC B6 ;  /* 0x0000000000067941 */ /* 0x000fea0003800000 */
.L_x_12440:
[----:B------:R-:W-:Y:S05]  /*2a10*/  BRA.DIV ~URZ, `(.L_x_12444) ;  /* 0x000021327f007947 */ /* 0x000fea000b800000 */
[----:B0-----:R-:W-:-:S04]  /*2a20*/  IMAD.MOV.U32 R0, RZ, RZ, RZ ;  /* 0x000000ffff007224 */ /* 0x001fc800078e00ff */
.L_x_12456:
        /* <DEDUP_REMOVED lines=21> */
.L_x_12457:
        /* <DEDUP_REMOVED lines=45> */
.L_x_12447:
[----:B------:R-:W-:Y:S05]  /*2e50*/  BSYNC B0 ;  /* 0x0000000000007941 */ /* 0x000fea0003800000 */
.L_x_12446:
        /* <DEDUP_REMOVED lines=71> */
.L_x_12449:
[----:B------:R-:W-:Y:S05]  /*32d0*/  BSYNC B0 ;  /* 0x0000000000007941 */ /* 0x000fea0003800000 */
.L_x_12448:
        /* <DEDUP_REMOVED lines=41> */
.L_x_12451:
[----:B------:R-:W-:Y:S05]  /*3570*/  BSYNC B0 ;  /* 0x0000000000007941 */ /* 0x000fea0003800000 */
.L_x_12450:
        /* <DEDUP_REMOVED lines=72> */
.L_x_12453:
[----:B------:R-:W-:Y:S05]  /*3a00*/  BSYNC B0 ;  /* 0x0000000000007941 */ /* 0x000fea0003800000 */
.L_x_12452:
        /* <DEDUP_REMOVED lines=209> */
.L_x_12414:
        /* <DEDUP_REMOVED lines=19> */
.L_x_12442:
        /* <DEDUP_REMOVED lines=20> */
.L_x_12416:
[----:B------:R-:W-:Y:S01]  /*4990*/  HFMA2.MMA R42, -RZ, RZ, 0, 9.5367431640625e-07 ;  /* 0x00000010ff2a7435 */ /* 0x000fe200000001ff */
[----:B------:R-:W-:Y:S01]  /*49a0*/  IMAD.MOV.U32 R13, RZ, RZ, -0x800001 ;  /* 0xff7fffffff0d7424 */ /* 0x000fe200078e00ff */
[----:B------:R-:W-:Y:S01]  /*49b0*/  MOV R20, 0x49f0 ;  /* 0x000049f000147802 */ /* 0x000fe20000000f00 */
[----:B------:R-:W-:Y:S02]  /*49c0*/  IMAD.MOV.U32 R41, RZ, RZ, 0x1f ;  /* 0x0000001fff297424 */ /* 0x000fe400078e00ff */
[----:B------:R-:W-:Y:S02]  /*49d0*/  IMAD.MOV.U32 R44, RZ, RZ, -0x1 ;  /* 0xffffffffff2c7424 */ /* 0x000fe400078e00ff */
[----:B------:R-:W-:Y:S05]  /*49e0*/  CALL.REL.NOINC `($__internal_297_$__cuda_sm70_shflsync_bfly_p) ;  /* 0x00001b8000007944 */ /* 0x000fea0003c00000 */
[----:B-1----:R-:W-:Y:S01]  /*49f0*/  IMAD.MOV.U32 R8, RZ, RZ, R41 ;  /* 0x000000ffff087224 */ /* 0x002fe200078e0029 */
[----:B0-----:R-:W-:Y:S05]  /*4a00*/  BRA `(.L_x_12454) ;  /* 0xffffc14000007947 */ /* 0x001fea000383ffff */
.L_x_12417:
[----:B------:R-:W-:Y:S01]  /*4a10*/  MOV R42, 0x8 ;  /* 0x00000008002a7802 */ /* 0x000fe20000000f00 */
[----:B------:R-:W-:Y:S01]  /*4a20*/  IMAD.MOV.U32 R41, RZ, RZ, 0x1f ;  /* 0x0000001fff297424 */ /* 0x000fe200078e00ff */
[----:B------:R-:W-:Y:S01]  /*4a30*/  MOV R20, 0x4a60 ;  /* 0x00004a6000147802 */ /* 0x000fe20000000f00 */
[----:B------:R-:W-:Y:S02]  /*4a40*/  IMAD.MOV.U32 R44, RZ, RZ, -0x1 ;  /* 0xffffffffff2c7424 */ /* 0x000fe400078e00ff */
[----:B------:R-:W-:Y:S05]  /*4a50*/  CALL.REL.NOINC `($__internal_297_$__cuda_sm70_shflsync_bfly_p) ;  /* 0x00001b1000007944 */ /* 0x000fea0003c00000 */
[----:B01----:R-:W-:Y:S01]  /*4a60*/  FMNMX.FTZ R13, R13, R41, !PT ;  /* 0x000000290d0d7209 */ /* 0x003fe20007810000 */
[----:B------:R-:W-:Y:S01]  /*4a70*/  HFMA2.MMA R41, -RZ, RZ, 0, 1.847743988037109375e-06 ;  /* 0x0000001fff297435 */ /* 0x000fe200000001ff */
[----:B------:R-:W-:Y:S01]  /*4a80*/  IMAD.MOV.U32 R42, RZ, RZ, 0x4 ;  /* 0x00000004ff2a7424 */ /* 0x000fe200078e00ff */
[----:B------:R-:W-:Y:S01]  /*4a90*/  MOV R20, 0x4ac0 ;  /* 0x00004ac000147802 */ /* 0x000fe20000000f00 */
[----:B------:R-:W-:-:S03]  /*4aa0*/  IMAD.MOV.U32 R44, RZ, RZ, -0x1 ;  /* 0xffffffffff2c7424 */ /* 0x000fc600078e00ff */
[----:B------:R-:W-:Y:S05]  /*4ab0*/  CALL.REL.NOINC `($__internal_297_$__cuda_sm70_shflsync_bfly_p) ;  /* 0x00001ab000007944 */ /* 0x000fea0003c00000 */
[----:B-1----:R-:W-:Y:S01]  /*4ac0*/  FMNMX.FTZ R11, R13, R41, !PT ;  /* 0x000000290d0b7209 */ /* 0x002fe20007810000 */
[----:B0-----:R-:W-:Y:S01]  /*4ad0*/  IMAD.MOV.U32 R42, RZ, RZ, 0x2 ;  /* 0x00000002ff2a7424 */ /* 0x001fe200078e00ff */
[----:B------:R-:W-:Y:S01]  /*4ae0*/  MOV R44, 0xffffffff ;  /* 0xffffffff002c7802 */ /* 0x000fe20000000f00 */
[----:B------:R-:W-:Y:S01]  /*4af0*/  IMAD.MOV.U32 R41, RZ, RZ, 0x1f ;  /* 0x0000001fff297424 */ /* 0x000fe200078e00ff */
[----:B------:R-:W-:Y:S01]  /*4b00*/  MOV R20, 0x4b30 ;  /* 0x00004b3000147802 */ /* 0x000fe20000000f00 */
[----:B------:R-:W-:-:S02]  /*4b10*/  IMAD.MOV.U32 R13, RZ, RZ, R11 ;  /* 0x000000ffff0d7224 */ /* 0x000fc400078e000b */
[----:B------:R-:W-:Y:S05]  /*4b20*/  CALL.REL.NOINC `($__internal_297_$__cuda_sm70_shflsync_bfly_p) ;  /* 0x00001a4000007944 */ /* 0x000fea0003c00000 */
[----:B-1----:R-:W-:Y:S01]  /*4b30*/  IMAD.MOV.U32 R12, RZ, RZ, R41 ;  /* 0x000000ffff0c7224 */ /* 0x002fe200078e0029 */
[----:B0-----:R-:W-:Y:S05]  /*4b40*/  BRA `(.L_x_12455) ;  /* 0xffffc08000007947 */ /* 0x001fea000383ffff */
.L_x_12444:
[----:B------:R-:W-:Y:S01]  /*4b50*/  HFMA2.MMA R42, -RZ, RZ, 0, 1.1920928955078125e-07 ;  /* 0x00000002ff2a7435 */ /* 0x000fe200000001ff */
[----:B0-----:R-:W-:Y:S01]  /*4b60*/  IMAD.MOV.U32 R13, RZ, RZ, RZ ;  /* 0x000000ffff0d7224 */ /* 0x001fe200078e00ff */
[----:B------:R-:W-:Y:S01]  /*4b70*/  MOV R20, 0x4bb0 ;  /* 0x00004bb000147802 */ /* 0x000fe20000000f00 */
[----:B------:R-:W-:-:S02]  /*4b80*/  IMAD.MOV.U32 R41, RZ, RZ, 0x1f ;  /* 0x0000001fff297424 */ /* 0x000fc400078e00ff */
[----:B------:R-:W-:Y:S02]  /*4b90*/  IMAD.MOV.U32 R44, RZ, RZ, -0x1 ;  /* 0xffffffffff2c7424 */ /* 0x000fe400078e00ff */
[----:B-1----:R-:W-:Y:S05]  /*4ba0*/  CALL.REL.NOINC `($__internal_297_$__cuda_sm70_shflsync_bfly_p) ;  /* 0x000019c000007944 */ /* 0x002fea0003c00000 */
[----:B-1----:R-:W-:Y:S01]  /*4bb0*/  IMAD.MOV.U32 R0, RZ, RZ, R41 ;  /* 0x000000ffff007224 */ /* 0x002fe200078e0029 */
[----:B0-----:R-:W-:Y:S05]  /*4bc0*/  BRA `(.L_x_12456) ;  /* 0xffffde6000007947 */ /* 0x001fea000383ffff */
.L_x_12445:
[----:B------:R-:W-:Y:S01]  /*4bd0*/  MOV R42, 0x1 ;  /* 0x00000001002a7802 */ /* 0x000fe20000000f00 */
[----:B------:R-:W-:Y:S01]  /*4be0*/  IMAD.MOV.U32 R41, RZ, RZ, 0x1f ;  /* 0x0000001fff297424 */ /* 0x000fe200078e00ff */
[----:B------:R-:W-:Y:S01]  /*4bf0*/  MOV R20, 0x4c20 ;  /* 0x00004c2000147802 */ /* 0x000fe20000000f00 */
[----:B------:R-:W-:Y:S02]  /*4c00*/  IMAD.MOV.U32 R44, RZ, RZ, -0x1 ;  /* 0xffffffffff2c7424 */ /* 0x000fe400078e00ff */
[----:B-1----:R-:W-:Y:S05]  /*4c10*/  CALL.REL.NOINC `($__internal_297_$__cuda_sm70_shflsync_bfly_p) ;  /* 0x0000195000007944 */ /* 0x002fea0003c00000 */
[----:B0-----:R-:W-:Y:S01]  /*4c20*/  HFMA2.MMA R42, -RZ, RZ, 0, 1.1920928955078125e-07 ;  /* 0x00000002ff2a7435 */ /* 0x001fe200000001ff */
[----:B-1----:R-:W-:Y:S01]  /*4c30*/  FADD.FTZ R40, R13, R41 ;  /* 0x000000290d287221 */ /* 0x002fe20000010000 */
[----:B------:R-:W-:Y:S01]  /*4c40*/  MOV R20, 0x4c90 ;  /* 0x00004c9000147802 */ /* 0x000fe20000000f00 */
[----:B------:R-:W-:Y:S02]  /*4c50*/  IMAD.MOV.U32 R13, RZ, RZ, RZ ;  /* 0x000000ffff0d7224 */ /* 0x000fe400078e00ff */
[----:B------:R-:W-:Y:S02]  /*4c60*/  IMAD.MOV.U32 R41, RZ, RZ, 0x1f ;  /* 0x0000001fff297424 */ /* 0x000fe400078e00ff */
[----:B------:R-:W-:-:S02]  /*4c70*/  IMAD.MOV.U32 R44, RZ, RZ, -0x1 ;  /* 0xffffffffff2c7424 */ /* 0x000fc400078e00ff */
[----:B------:R-:W-:Y:S05]  /*4c80*/  CALL.REL.NOINC `($__internal_297_$__cuda_sm70_shflsync_bfly_p) ;  /* 0x000018e000007944 */ /* 0x000fea0003c00000 */
[----:B01----:R-:W-:Y:S01]  /*4c90*/  FADD.FTZ R13, RZ, R41 ;  /* 0x00000029ff0d7221 */ /* 0x003fe20000010000 */
[----:B------:R-:W-:Y:S01]  /*4ca0*/  MOV R41, 0x1f ;  /* 0x0000001f00297802 */ /* 0x000fe20000000f00 */
[----:B------:R-:W-:Y:S01]  /*4cb0*/  IMAD.MOV.U32 R42, RZ, RZ, 0x1 ;  /* 0x00000001ff2a7424 */ /* 0x000fe200078e00ff */
[----:B------:R-:W-:Y:S01]  /*4cc0*/  MOV R20, 0x4cf0 ;  /* 0x00004cf000147802 */ /* 0x000fe20000000f00 */
[----:B------:R-:W-:-:S02]  /*4cd0*/  IMAD.MOV.U32 R44, RZ, RZ, -0x1 ;  /* 0xffffffffff2c7424 */ /* 0x000fc400078e00ff */
[----:B------:R-:W-:Y:S05]  /*4ce0*/  CALL.REL.NOINC `($__internal_297_$__cuda_sm70_shflsync_bfly_p) ;  /* 0x0000188000007944 */ /* 0x000fea0003c00000 */
[----:B-1----:R-:W-:Y:S01]  /*4cf0*/  FADD.FTZ R39, R13, R41 ;  /* 0x000000290d277221 */ /* 0x002fe20000010000 */
[----:B------:R-:W-:Y:S01]  /*4d00*/  HFMA2.MMA R41, -RZ, RZ, 0, 1.847743988037109375e-06 ;  /* 0x0000001fff297435 */ /* 0x000fe200000001ff */
[----:B0-----:R-:W-:Y:S01]  /*4d10*/  IMAD.MOV.U32 R13, RZ, RZ, RZ ;  /* 0x000000ffff0d7224 */ /* 0x001fe200078e00ff */
[----:B------:R-:W-:Y:S01]  /*4d20*/  MOV R20, 0x4d60 ;  /* 0x00004d6000147802 */ /* 0x000fe20000000f00 */
[----:B------:R-:W-:-:S02]  /*4d30*/  IMAD.MOV.U32 R42, RZ, RZ, 0x2 ;  /* 0x00000002ff2a7424 */ /* 0x000fc400078e00ff */
[----:B------:R-:W-:Y:S02]  /*4d40*/  IMAD.MOV.U32 R44, RZ, RZ, -0x1 ;  /* 0xffffffffff2c7424 */ /* 0x000fe400078e00ff */
[----:B------:R-:W-:Y:S05]  /*4d50*/  CALL.REL.NOINC `($__internal_297_$__cuda_sm70_shflsync_bfly_p) ;  /* 0x0000181000007944 */ /* 0x000fea0003c00000 */
[----:B01----:R-:W-:Y:S01]  /*4d60*/  FADD.FTZ R13, RZ, R41 ;  /* 0x00000029ff0d7221 */ /* 0x003fe20000010000 */
[----:B------:R-:W-:Y:S01]  /*4d70*/  MOV R44, 0xffffffff ;  /* 0xffffffff002c7802 */ /* 0x000fe20000000f00 */
[----:B------:R-:W-:Y:S01]  /*4d80*/  IMAD.MOV.U32 R42, RZ, RZ, 0x1 ;  /* 0x00000001ff2a7424 */ /* 0x000fe200078e00ff */
[----:B------:R-:W-:Y:S01]  /*4d90*/  MOV R20, 0x4dc0 ;  /* 0x00004dc000147802 */ /* 0x000fe20000000f00 */
[----:B------:R-:W-:Y:S02]  /*4da0*/  IMAD.MOV.U32 R41, RZ, RZ, 0x1f ;  /* 0x0000001fff297424 */ /* 0x000fe400078e00ff */
[----:B------:R-:W-:Y:S05]  /*4db0*/  CALL.REL.NOINC `($__internal_297_$__cuda_sm70_shflsync_bfly_p) ;  /* 0x000017b000007944 */ /* 0x000fea0003c00000 */
[----:B-1----:R-:W-:Y:S01]  /*4dc0*/  FADD.FTZ R38, R13, R41 ;  /* 0x000000290d267221 */ /* 0x002fe20000010000 */
[----:B0-----:R-:W-:Y:S01]  /*4dd0*/  MOV R44, 0xffffffff ;  /* 0xffffffff002c7802 */ /* 0x001fe20000000f00 */
[----:B------:R-:W-:Y:S01]  /*4de0*/  IMAD.MOV.U32 R13, RZ, RZ, RZ ;  /* 0x000000ffff0d7224 */ /* 0x000fe200078e00ff */
[----:B------:R-:W-:Y:S01]  /*4df0*/  MOV R20, 0x4e30 ;  /* 0x00004e3000147802 */ /* 0x000fe20000000f00 */
[----:B------:R-:W-:Y:S02]  /*4e00*/  IMAD.MOV.U32 R42, RZ, RZ, 0x2 ;  /* 0x00000002ff2a7424 */ /* 0x000fe400078e00ff */
[----:B------:R-:W-:-:S02]  /*4e10*/  IMAD.MOV.U32 R41, RZ, RZ, 0x1f ;  /* 0x0000001fff297424 */ /* 0x000fc400078e00ff */
[----:B------:R-:W-:Y:S05]  /*4e20*/  CALL.REL.NOINC `($__internal_297_$__cuda_sm70_shflsync_bfly_p) ;  /* 0x0000174000007944 */ /* 0x000fea0003c00000 */
[----:B01----:R-:W-:Y:S01]  /*4e30*/  FADD.FTZ R13, RZ, R41 ;  /* 0x00000029ff0d7221 */ /* 0x003fe20000010000 */
[----:B------:R-:W-:Y:S01]  /*4e40*/  MOV R20, 0x4e90 ;  /* 0x00004e9000147802 */ /* 0x000fe20000000f00 */
[----:B------:R-:W-:-:S02]  /*4e50*/  IMAD.MOV.U32 R42, RZ, RZ, 0x1 ;  /* 0x00000001ff2a7424 */ /* 0x000fc400078e00ff */
[----:B------:R-:W-:Y:S02]  /*4e60*/  IMAD.MOV.U32 R41, RZ, RZ, 0x1f ;  /* 0x0000001fff297424 */ /* 0x000fe400078e00ff */
[----:B------:R-:W-:Y:S02]  /*4e70*/  IMAD.MOV.U32 R44, RZ, RZ, -0x1 ;  /* 0xffffffffff2c7424 */ /* 0x000fe400078e00ff */
[----:B------:R-:W-:Y:S05]  /*4e80*/  CALL.REL.NOINC `($__internal_297_$__cuda_sm70_shflsync_bfly_p) ;  /* 0x000016e000007944 */ /* 0x000fea0003c00000 */
[----:B-1----:R-:W-:Y:S01]  /*4e90*/  FADD.FTZ R37, R13, R41 ;  /* 0x000000290d257221 */ /* 0x002fe20000010000 */
[----:B0-----:R-:W-:Y:S01]  /*4ea0*/  HFMA2.MMA R13, -RZ, RZ, 0, 0 ;  /* 0x00000000ff0d7435 */ /* 0x001fe200000001ff */
[----:B------:R-:W-:Y:S01]  /*4eb0*/  IMAD.MOV.U32 R42, RZ, RZ, 0x2 ;  /* 0x00000002ff2a7424 */ /* 0x000fe200078e00ff */
[----:B------:R-:W-:Y:S01]  /*4ec0*/  MOV R20, 0x4f00 ;  /* 0x00004f0000147802 */ /* 0x000fe20000000f00 */
[----:B------:R-:W-:Y:S02]  /*4ed0*/  IMAD.MOV.U32 R41, RZ, RZ, 0x1f ;  /* 0x0000001fff297424 */ /* 0x000fe400078e00ff */
[----:B------:R-:W-:Y:S02]  /*4ee0*/  IMAD.MOV.U32 R44, RZ, RZ, -0x1 ;  /* 0xffffffffff2c7424 */ /* 0x000fe400078e00ff */
[----:B------:R-:W-:Y:S05]  /*4ef0*/  CALL.REL.NOINC `($__internal_297_$__cuda_sm70_shflsync_bfly_p) ;  /* 0x0000167000007944 */ /* 0x000fea0003c00000 */
[----:B01----:R-:W-:Y:S01]  /*4f00*/  FADD.FTZ R13, RZ, R41 ;  /* 0x00000029ff0d7221 */ /* 0x003fe20000010000 */
[----:B------:R-:W-:Y:S01]  /*4f10*/  MOV R42, 0x1 ;  /* 0x00000001002a7802 */ /* 0x000fe20000000f00 */
[----:B------:R-:W-:Y:S01]  /*4f20*/  IMAD.MOV.U32 R41, RZ, RZ, 0x1f ;  /* 0x0000001fff297424 */ /* 0x000fe200078e00ff */
[----:B------:R-:W-:Y:S01]  /*4f30*/  MOV R20, 0x4f60 ;  /* 0x00004f6000147802 */ /* 0x000fe20000000f00 */
[----:B------:R-:W-:-:S02]  /*4f40*/  IMAD.MOV.U32 R44, RZ, RZ, -0x1 ;  /* 0xffffffffff2c7424 */ /* 0x000fc400078e00ff */
[----:B------:R-:W-:Y:S05]  /*4f50*/  CALL.REL.NOINC `($__internal_297_$__cuda_sm70_shflsync_bfly_p) ;  /* 0x0000161000007944 */ /* 0x000fea0003c00000 */
[----:B0-----:R-:W-:Y:S01]  /*4f60*/  HFMA2.MMA R42, -RZ, RZ, 0, 1.1920928955078125e-07 ;  /* 0x00000002ff2a7435 */ /* 0x001fe200000001ff */
[----:B-1----:R-:W-:Y:S01]  /*4f70*/  FADD.FTZ R36, R13, R41 ;  /* 0x000000290d247221 */ /* 0x002fe20000010000 */
[----:B------:R-:W-:Y:S01]  /*4f80*/  MOV R20, 0x4fd0 ;  /* 0x00004fd000147802 */ /* 0x000fe20000000f00 */
[----:B------:R-:W-:-:S02]  /*4f90*/  IMAD.MOV.U32 R13, RZ, RZ, RZ ;  /* 0x000000ffff0d7224 */ /* 0x000fc400078e00ff */
[----:B------:R-:W-:Y:S02]  /*4fa0*/  IMAD.MOV.U32 R41, RZ, RZ, 0x1f ;  /* 0x0000001fff297424 */ /* 0x000fe400078e00ff */
[----:B------:R-:W-:Y:S02]  /*4fb0*/  IMAD.MOV.U32 R44, RZ, RZ, -0x1 ;  /* 0xffffffffff2c7424 */ /* 0x000fe400078e00ff */
[----:B------:R-:W-:Y:S05]  /*4fc0*/  CALL.REL.NOINC `($__internal_297_$__cuda_sm70_shflsync_bfly_p) ;  /* 0x000015a000007944 */ /* 0x000fea0003c00000 */
[----:B01----:R-:W-:Y:S01]  /*4fd0*/  FADD.FTZ R13, RZ, R41 ;  /* 0x00000029ff0d7221 */ /* 0x003fe20000010000 */
[----:B------:R-:W-:Y:S01]  /*4fe0*/  MOV R41, 0x1f ;  /* 0x0000001f00297802 */ /* 0x000fe20000000f00 */
[----:B------:R-:W-:Y:S01]  /*4ff0*/  IMAD.MOV.U32 R42, RZ, RZ, 0x1 ;  /* 0x00000001ff2a7424 */ /* 0x000fe200078e00ff */
[----:B------:R-:W-:Y:S01]  /*5000*/  MOV R20, 0x5030 ;  /* 0x0000503000147802 */ /* 0x000fe20000000f00 */
[----:B------:R-:W-:Y:S02]  /*5010*/  IMAD.MOV.U32 R44, RZ, RZ, -0x1 ;  /* 0xffffffffff2c7424 */ /* 0x000fe400078e00ff */
        /* <DEDUP_REMOVED lines=209> */
[----:B0-----:R-:W-:Y:S01]  /*5d30*/  HFMA2.MMA R42, -RZ, RZ, 0, 1.1920928955078125e-07 ;  /* 0x00000002ff2a7435 */ /* 0x001fe200000001ff */
[----:B-1----:R-:W-:Y:S01]  /*5d40*/  FADD.FTZ R10, R13, R41 ;  /* 0x000000290d0a7221 */ /* 0x002fe20000010000 */
[----:B------:R-:W-:Y:S01]  /*5d50*/  MOV R20, 0x5da0 ;  /* 0x00005da000147802 */ /* 0x000fe20000000f00 */
[----:B------:R-:W-:Y:S02]  /*5d60*/  IMAD.MOV.U32 R13, RZ, RZ, RZ ;  /* 0x000000ffff0d7224 */ /* 0x000fe400078e00ff */
[----:B------:R-:W-:-:S02]  /*5d70*/  IMAD.MOV.U32 R41, RZ, RZ, 0x1f ;  /* 0x0000001fff297424 */ /* 0x000fc400078e00ff */
        /* <DEDUP_REMOVED lines=9> */
[----:B0-----:R-:W-:Y:S01]  /*5e10*/  HFMA2.MMA R13, -RZ, RZ, 0, 0 ;  /* 0x00000000ff0d7435 */ /* 0x001fe200000001ff */
[----:B------:R-:W-:Y:S01]  /*5e20*/  IMAD.MOV.U32 R42, RZ, RZ, 0x2 ;  /* 0x00000002ff2a7424 */ /* 0x000fe200078e00ff */
[----:B------:R-:W-:Y:S01]  /*5e30*/  MOV R44, 0xffffffff ;  /* 0xffffffff002c7802 */ /* 0x000fe20000000f00 */
[----:B------:R-:W-:Y:S01]  /*5e40*/  IMAD.MOV.U32 R41, RZ, RZ, 0x1f ;  /* 0x0000001fff297424 */ /* 0x000fe200078e00ff */
[----:B------:R-:W-:Y:S02]  /*5e50*/  MOV R20, 0x5e70 ;  /* 0x00005e7000147802 */ /* 0x000fe40000000f00 */
[----:B------:R-:W-:Y:S05]  /*5e60*/  CALL.REL.NOINC `($__internal_297_$__cuda_sm70_shflsync_bfly_p) ;  /* 0x0000070000007944 */ /* 0x000fea0003c00000 */
[----:B01----:R-:W-:Y:S01]  /*5e70*/  FADD.FTZ R13, RZ, R41 ;  /* 0x00000029ff0d7221 */ /* 0x003fe20000010000 */
[----:B------:R-:W-:Y:S01]  /*5e80*/  MOV R44, 0xffffffff ;  /* 0xffffffff002c7802 */ /* 0x000fe20000000f00 */
[----:B------:R-:W-:Y:S01]  /*5e90*/  IMAD.MOV.U32 R42, RZ, RZ, 0x1 ;  /* 0x00000001ff2a7424 */ /* 0x000fe200078e00ff */
[----:B------:R-:W-:Y:S01]  /*5ea0*/  MOV R20, 0x5ed0 ;  /* 0x00005ed000147802 */ /* 0x000fe20000000f00 */
[----:B------:R-:W-:-:S02]  /*5eb0*/  IMAD.MOV.U32 R41, RZ, RZ, 0x1f ;  /* 0x0000001fff297424 */ /* 0x000fc400078e00ff */
        /* <DEDUP_REMOVED lines=28> */
[----:B0-----:R-:W-:Y:S01]  /*6080*/  HFMA2.MMA R13, -RZ, RZ, 0, 0 ;  /* 0x00000000ff0d7435 */ /* 0x001fe200000001ff */
[----:B------:R-:W-:Y:S01]  /*6090*/  IMAD.MOV.U32 R42, RZ, RZ, 0x2 ;  /* 0x00000002ff2a7424 */ /* 0x000fe200078e00ff */
[----:B------:R-:W-:Y:S01]  /*60a0*/  MOV R44, 0xffffffff ;  /* 0xffffffff002c7802 */ /* 0x000fe20000000f00 */
[----:B------:R-:W-:Y:S01]  /*60b0*/  IMAD.MOV.U32 R41, RZ, RZ, 0x1f ;  /* 0x0000001fff297424 */ /* 0x000fe200078e00ff */
[----:B------:R-:W-:-:S02]  /*60c0*/  MOV R20, 0x60e0 ;  /* 0x000060e000147802 */ /* 0x000fc40000000f00 */
        /* <DEDUP_REMOVED lines=72> */
[----:B-1----:R-:W-:Y:S01]  /*6550*/  MOV R20, R41 ;  /* 0x0000002900147202 */ /* 0x002fe20000000f00 */
[----:B0-----:R-:W-:Y:S05]  /*6560*/  BRA `(.L_x_12457) ;  /* 0xffffc61000007947 */ /* 0x001fea000383ffff */
        .weak           $__internal_297_$__cuda_sm70_shflsync_bfly_p
        .type           $__internal_297_$__cuda_sm70_shflsync_bfly_p,@function
        .size           $__internal_297_$__cuda_sm70_shflsync_bfly_p,(.L_x_24958 - $__internal_297_$__cuda_sm70_shflsync_bfly_p)
$__internal_297_$__cuda_sm70_shflsync_bfly_p:
[----:B------:R-:W-:Y:S01]  /*6570*/  IMAD.MOV.U32 R21, RZ, RZ, 0x0 ;  /* 0x00000000ff157424 */ /* 0x000fe200078e00ff */
[----:B------:R-:W-:Y:S04]  /*6580*/  WARPSYNC R44 ;  /* 0x0000002c00007348 */ /* 0x000fe80003800000 */
[----:B------:R0:W1:Y:S01]  /*6590*/  SHFL.BFLY PT, R41, R13, R42, R41 ;  /* 0x0c00002a0d297389 */ /* 0x00006200000e0029 */
[----:B------:R-:W-:Y:S05]  /*65a0*/  RET.REL.NODEC R20 `(_ZN4vllm25paged_attention_v2_kernelIfhLi256ELi16ELi128ELNS_18Fp8KVCacheDataTypeE1ELb1ELi512EEEvPfS2_PT_PKS3_PKT0_S9_ifPKiSB_iPKfiiiSD_SD_iiiii) ;  /* 0xffff9a5014007950 */ /* 0x000fea0003c3ffff */
.L_x_12458:
        /* <DEDUP_REMOVED lines=13> */
.L_x_24958:


//--------------------- .text._ZN4vllm25paged_attention_v2_kernelIfhLi192ELi16ELi128ELNS_18Fp8KVCacheDataTypeE1ELb1ELi512EEEvPfS2_PT_PKS3_PKT0_S9_ifPKiSB_iPKfiiiSD_SD_iiiii --------------------------
	.section	.text._ZN4vllm25paged_attention_v2_kernelIfhLi192ELi16ELi128ELNS_18Fp8KVCacheDataTypeE1ELb1ELi512EEEvPfS2_PT_PKS3_PKT0_S9_ifPKiSB_iPKfiiiSD_SD_iiiii,"ax",@progbits
	.sectioninfo	@"SHI_REGISTERS=52"
	.align	128
        .global         _ZN4vllm25paged_attention_v2_kernelIfhLi192ELi16ELi128ELNS_18Fp8KVCacheDataTypeE1ELb1ELi512EEEvPfS2_PT_PKS3_PKT0_S9_ifPKiSB_iPKfiiiSD_SD_iiiii
        .type           _ZN4vllm25paged_attention_v2_kernelIfhLi192ELi16ELi128ELNS_18Fp8KVCacheDataTypeE1ELb1ELi512EEEvPfS2_PT_PKS3_PKT0_S9_ifPKiSB_iPKfiiiSD_SD_iiiii,@function
        .size           _ZN4vllm25paged_attention_v2_kernelIfhLi192ELi16ELi128ELNS_18Fp8KVCacheDataTypeE1ELb1ELi512EEEvPfS2_PT_PKS3_PKT0_S9_ifPKiSB_iPKfiiiSD_SD_iiiii,(.L_x_24959 - _ZN4vllm25paged_attention_v2_kernelIfhLi192ELi16ELi128ELNS_18Fp8KVCacheDataTypeE1ELb1ELi512EEEvPfS2_PT_PKS3_PKT0_S9_ifPKiSB_iPKfiiiSD_SD_iiiii)
        .other          _ZN4vllm25paged_attention_v2_kernelIfhLi192ELi16ELi128ELNS_18Fp8KVCacheDataTypeE1ELb1ELi512EEEvPfS2_PT_PKS3_PKT0_S9_ifPKiSB_iPKfiiiSD_SD_iiiii,@"STO_CUDA_ENTRY STV_DEFAULT"
_ZN4vllm25paged_attention_v2_kernelIfhLi192ELi16ELi128ELNS_18Fp8KVCacheDataTypeE1ELb1ELi512EEEvPfS2_PT_PKS3_PKT0_S9_ifPKiSB_iPKfiiiSD_SD_iiiii:
.text._ZN4vllm25paged_attention_v2_kernelIfhLi192ELi16ELi128ELNS_18Fp8KVCacheDataTypeE1ELb1ELi512EEEvPfS2_PT_PKS3_PKT0_S9_ifPKiSB_iPKfiiiSD_SD_iiiii:
        /* <DEDUP_REMOVED lines=113> */
.L_x_12459:
[----:B--2---:R-:W-:-:S04]  /*0710*/  IMAD.MOV.U32 R6, RZ, RZ, c[0x0][0xc] ;  /* 0x00000300ff067624 */ /* 0x004fc800078e00ff */
[----:B------:R-:W-:-:S04]  /*0720*/  IMAD R6, R6, c[0x0][0x1d8], R13 ;  /* 0x0000760006067a24 */ /* 0x000fc800078e020d */
[----:B------:R-:W-:-:S03]  /*0730*/  IMAD R8, R6, c[0x0][0x1e8], RZ ;  /* 0x00007a0006087a24 */ /* 0x000fc600078e02ff */
.L_x_12460:
        /* <DEDUP_REMOVED lines=25> */
.L_x_12464:
        /* <DEDUP_REMOVED lines=37> */
.L_x_12462:
[----:B------:R-:W-:Y:S05]  /*0b20*/  BSYNC B7 ;  /* 0x0000000000077941 */ /* 0x000fea0003800000 */
.L_x_12461:
[----:B------:R-:W-:Y:S05]  /*0b30*/  BRA.DIV ~URZ, `(.L_x_12465) ;  /* 0x000037627f007947 */ /* 0x000fea000b800000 */
[----:B------:R-:W-:-:S04]  /*0b40*/  MOV R9, 0xff7fffff ;  /* 0xff7fffff00097802 */ /* 0x000fc80000000f00 */
.L_x_12503:
        /* <DEDUP_REMOVED lines=8> */
.L_x_12504:
        /* <DEDUP_REMOVED lines=35> */
.L_x_12471:
        /* <DEDUP_REMOVED lines=11> */
.L_x_12470:
[----:B------:R-:W-:Y:S05]  /*0eb0*/  BSYNC B1 ;  /* 0x0000000000017941 */ /* 0x000fea0003800000 */
.L_x_12469:
        /* <DEDUP_REMOVED lines=10> */
.L_x_12474:
        /* <DEDUP_REMOVED lines=100> */
.L_x_12473:
[----:B------:R-:W-:Y:S05]  /*15a0*/  BSYNC B1 ;  /* 0x0000000000017941 */ /* 0x000fea0003800000 */
.L_x_12472:
        /* <DEDUP_REMOVED lines=55> */
.L_x_12476:
[----:B------:R-:W-:Y:S05]  /*1920*/  BSYNC B1 ;  /* 0x0000000000017941 */ /* 0x000fea0003800000 */
.L_x_12475:
        /* <DEDUP_REMOVED lines=26> */
.L_x_12468:
[----:B------:R-:W-:Y:S05]  /*1ad0*/  BSYNC B0 ;  /* 0x0000000000007941 */ /* 0x000fea0003800000 */
.L_x_12467:
        /* <DEDUP_REMOVED lines=44> */
.L_x_12481:
        /* <DEDUP_REMOVED lines=8> */
.L_x_12480:
[----:B------:R-:W-:Y:S05]  /*1e20*/  BSYNC B1 ;  /* 0x0000000000017941 */ /* 0x000fea0003800000 */
.L_x_12479:
        /* <DEDUP_REMOVED lines=10> */
.L_x_12484:
        /* <DEDUP_REMOVED lines=52> */
.L_x_12483:
[----:B------:R-:W-:Y:S05]  /*2210*/  BSYNC B1 ;  /* 0x0000000000017941 */ /* 0x000fea0003800000 */
.L_x_12482:
        /* <DEDUP_REMOVED lines=31> */
.L_x_12486:
[----:B------:R-:W-:Y:S05]  /*2410*/  BSYNC B1 ;  /* 0x0000000000017941 */ /* 0x000fea0003800000 */
.L_x_12485:
        /* <DEDUP_REMOVED lines=14> */
.L_x_12478:
[----:B------:R-:W-:Y:S05]  /*2500*/  BSYNC B0 ;  /* 0x0000000000007941 */ /* 0x000fea0003800000 */
.L_x_12477:
        /* <DEDUP_REMOVED lines=20> */
.L_x_12488:
[----:B------:R-:W-:Y:S05]  /*2650*/  BSYNC B0 ;  /* 0x0000000000007941 */ /* 0x000fea0003800000 */
.L_x_12487:
        /* <DEDUP_REMOVED lines=25> */
.L_x_12492:
        /* <DEDUP_REMOVED lines=33> */
.L_x_12490:
[----:B------:R-:W-:Y:S05]  /*2a00*/  BSYNC B6 ;  /* 0x0000000000067941 */ /* 0x000fea0003800000 */
.L_x_12489:
[----:B------:R-:W-:Y:S05]  /*2a10*/  BRA.DIV ~URZ, `(.L_x_12493) ;  /* 0x00001a427f007947 */ /* 0x000fea000b800000 */
[----:B0-----:R-:W-:-:S04]  /*2a20*/  IMAD.MOV.U32 R0, RZ, RZ, RZ ;  /* 0x000000ffff007224 */ /* 0x001fc800078e00ff */
.L_x_12505:
        /* <DEDUP_REMOVED lines=18> */
.L_x_12506:
        /* <DEDUP_REMOVED lines=43> */
.L_x_12496:
[----:B------:R-:W-:Y:S05]  /*2e00*/  BSYNC B0 ;  /* 0x0000000000007941 */ /* 0x000fea0003800000 */
.L_x_12495:
        /* <DEDUP_REMOVED lines=51> */
.L_x_12498:
[----:B------:R-:W-:Y:S05]  /*3140*/  BSYNC B0 ;  /* 0x0000000000007941 */ /* 0x000fea0003800000 */
.L_x_12497:
        /* <DEDUP_REMOVED lines=27> */
.L_x_12500:
[----:B------:R-:W-:Y:S05]  /*3300*/  BSYNC B0 ;  /* 0x0000000000007941 */ /* 0x000fea0003800000 */
.L_x_12499:
        /* <DEDUP_REMOVED lines=51> */
.L_x_12502:
[----:B------:R-:W-:Y:S05]  /*3640*/  BSYNC B0 ;  /* 0x0000000000007941 */ /* 0x000fea0003800000 */
.L_x_12501:
        /* <DEDUP_REMOVED lines=158> */
.L_x_12463:
        /* <DEDUP_REMOVED lines=19> */
.L_x_12491:
        /* <DEDUP_REMOVED lines=20> */
.L_x_12465:
[----:B------:R-:W-:Y:S01]  /*42a0*/  IMAD.MOV.U32 R32, RZ, RZ, -0x800001 ;  /* 0xff7fffffff207424 */ /* 0x000fe200078e00ff */
[----:B------:R-:W-:Y:S01]  /*42b0*/  MOV R35, 0xffffffff ;  /* 0xffffffff00237802 */ /* 0x000fe20000000f00 */
[----:B------:R-:W-:Y:S01]  /*42c0*/  IMAD.MOV.U32 R33, RZ, RZ, 0x10 ;  /* 0x00000010ff217424 */ /* 0x000fe200078e00ff */
[----:B------:R-:W-:Y:S01]  /*42d0*/  MOV R16, 0x4300 ;  /* 0x0000430000107802 */ /* 0x000fe20000000f00 */
[----:B------:R-:W-:Y:S02]  /*42e0*/  IMAD.MOV.U32 R34, RZ, RZ, 0x1f ;  /* 0x0000001fff227424 */ /* 0x000fe400078e00ff */
[----:B------:R-:W-:Y:S05]  /*42f0*/  CALL.REL.NOINC `($__internal_298_$__cuda_sm70_shflsync_bfly_p) ;  /* 0x0000150000007944 */ /* 0x000fea0003c00000 */
[----:B-1----:R-:W-:Y:S01]  /*4300*/  IMAD.MOV.U32 R9, RZ, RZ, R33 ;  /* 0x000000ffff097224 */ /* 0x002fe200078e0021 */
[----:B0-----:R-:W-:Y:S05]  /*4310*/  BRA `(.L_x_12503) ;  /* 0xffffc83000007947 */ /* 0x001fea000383ffff */
.L_x_12466:
[----:B------:R-:W-:Y:S01]  /*4320*/  IMAD.MOV.U32 R33, RZ, RZ, 0x8 ;  /* 0x00000008ff217424 */ /* 0x000fe200078e00ff */
[----:B------:R-:W-:Y:S01]  /*4330*/  MOV R35, 0xffffffff ;  /* 0xffffffff00237802 */ /* 0x000fe20000000f00 */
[----:B------:R-:W-:Y:S01]  /*4340*/  IMAD.MOV.U32 R34, RZ, RZ, 0x1f ;  /* 0x0000001fff227424 */ /* 0x000fe200078e00ff */
[----:B------:R-:W-:Y:S02]  /*4350*/  MOV R16, 0x4370 ;  /* 0x0000437000107802 */ /* 0x000fe40000000f00 */
[----:B------:R-:W-:Y:S05]  /*4360*/  CALL.REL.NOINC `($__internal_298_$__cuda_sm70_shflsync_bfly_p) ;  /* 0x0000149000007944 */ /* 0x000fea0003c00000 */
[----:B01----:R-:W-:Y:S01]  /*4370*/  FMNMX.FTZ R32, R32, R33, !PT ;  /* 0x0000002120207209 */ /* 0x003fe20007810000 */
[----:B------:R-:W-:Y:S01]  /*4380*/  IMAD.MOV.U32 R33, RZ, RZ, 0x4 ;  /* 0x00000004ff217424 */ /* 0x000fe200078e00ff */
[----:B------:R-:W-:Y:S01]  /*4390*/  MOV R16, 0x43d0 ;  /* 0x000043d000107802 */ /* 0x000fe20000000f00 */
[----:B------:R-:W-:-:S02]  /*43a0*/  IMAD.MOV.U32 R34, RZ, RZ, 0x1f ;  /* 0x0000001fff227424 */ /* 0x000fc400078e00ff */
[----:B------:R-:W-:Y:S02]  /*43b0*/  IMAD.MOV.U32 R35, RZ, RZ, -0x1 ;  /* 0xffffffffff237424 */ /* 0x000fe400078e00ff */
[----:B------:R-:W-:Y:S05]  /*43c0*/  CALL.REL.NOINC `($__internal_298_$__cuda_sm70_shflsync_bfly_p) ;  /* 0x0000143000007944 */ /* 0x000fea0003c00000 */
[----:B-1----:R-:W-:Y:S01]  /*43d0*/  FMNMX.FTZ R19, R32, R33, !PT ;  /* 0x0000002120137209 */ /* 0x002fe20007810000 */
[----:B------:R-:W-:Y:S01]  /*43e0*/  HFMA2.MMA R33, -RZ, RZ, 0, 1.1920928955078125e-07 ;  /* 0x00000002ff217435 */ /* 0x000fe200000001ff */
[----:B0-----:R-:W-:Y:S01]  /*43f0*/  IMAD.MOV.U32 R34, RZ, RZ, 0x1f ;  /* 0x0000001fff227424 */ /* 0x001fe200078e00ff */
[----:B------:R-:W-:Y:S01]  /*4400*/  MOV R16, 0x4440 ;  /* 0x0000444000107802 */ /* 0x000fe20000000f00 */
[----:B------:R-:W-:Y:S02]  /*4410*/  IMAD.MOV.U32 R35, RZ, RZ, -0x1 ;  /* 0xffffffffff237424 */ /* 0x000fe400078e00ff */
[----:B------:R-:W-:Y:S02]  /*4420*/  IMAD.MOV.U32 R32, RZ, RZ, R19 ;  /* 0x000000ffff207224 */ /* 0x000fe400078e0013 */
[----:B------:R-:W-:Y:S05]  /*4430*/  CALL.REL.NOINC `($__internal_298_$__cuda_sm70_shflsync_bfly_p) ;  /* 0x000013c000007944 */ /* 0x000fea0003c00000 */
[----:B-1----:R-:W-:Y:S01]  /*4440*/  MOV R16, R33 ;  /* 0x0000002100107202 */ /* 0x002fe20000000f00 */
[----:B0-----:R-:W-:Y:S05]  /*4450*/  BRA `(.L_x_12504) ;  /* 0xffffc77000007947 */ /* 0x001fea000383ffff */
.L_x_12493:
[----:B------:R-:W-:Y:S01]  /*4460*/  IMAD.MOV.U32 R32, RZ, RZ, RZ ;  /* 0x000000ffff207224 */ /* 0x000fe200078e00ff */
[----:B------:R-:W-:Y:S01]  /*4470*/  MOV R35, 0xffffffff ;  /* 0xffffffff00237802 */ /* 0x000fe20000000f00 */
[----:B------:R-:W-:Y:S01]  /*4480*/  IMAD.MOV.U32 R33, RZ, RZ, 0x2 ;  /* 0x00000002ff217424 */ /* 0x000fe200078e00ff */
[----:B0-----:R-:W-:Y:S01]  /*4490*/  MOV R16, 0x44c0 ;  /* 0x000044c000107802 */ /* 0x001fe20000000f00 */
[----:B------:R-:W-:-:S02]  /*44a0*/  IMAD.MOV.U32 R34, RZ, RZ, 0x1f ;  /* 0x0000001fff227424 */ /* 0x000fc400078e00ff */
[----:B------:R-:W-:Y:S05]  /*44b0*/  CALL.REL.NOINC `($__internal_298_$__cuda_sm70_shflsync_bfly_p) ;  /* 0x0000134000007944 */ /* 0x000fea0003c00000 */
[----:B-1----:R-:W-:Y:S01]  /*44c0*/  IMAD.MOV.U32 R0, RZ, RZ, R33 ;  /* 0x000000ffff007224 */ /* 0x002fe200078e0021 */
[----:B0-----:R-:W-:Y:S05]  /*44d0*/  BRA `(.L_x_12505) ;  /* 0xffffe55000007947 */ /* 0x001fea000383ffff */
.L_x_12494:
[----:B------:R-:W-:Y:S01]  /*44e0*/  IMAD.MOV.U32 R33, RZ, RZ, 0x1 ;  /* 0x00000001ff217424 */ /* 0x000fe200078e00ff */
[----:B------:R-:W-:Y:S01]  /*44f0*/  MOV R35, 0xffffffff ;  /* 0xffffffff00237802 */ /* 0x000fe20000000f00 */
[----:B------:R-:W-:Y:S01]  /*4500*/  IMAD.MOV.U32 R34, RZ, RZ, 0x1f ;  /* 0x0000001fff227424 */ /* 0x000fe200078e00ff */
[----:B------:R-:W-:-:S02]  /*4510*/  MOV R16, 0x4530 ;  /* 0x0000453000107802 */ /* 0x000fc40000000f00 */
[----:B------:R-:W-:Y:S05]  /*4520*/  CALL.REL.NOINC `($__internal_298_$__cuda_sm70_shflsync_bfly_p) ;  /* 0x000012d000007944 */ /* 0x000fea0003c00000 */
[----:B-1----:R-:W-:Y:S01]  /*4530*/  FADD.FTZ R31, R32, R33 ;  /* 0x00000021201f7221 */ /* 0x002fe20000010000 */
[----:B0-----:R-:W-:Y:S01]  /*4540*/  MOV R35, 0xffffffff ;  /* 0xffffffff00237802 */ /* 0x001fe20000000f00 */
[----:B------:R-:W-:Y:S01]  /*4550*/  IMAD.MOV.U32 R32, RZ, RZ, RZ ;  /* 0x000000ffff207224 */ /* 0x000fe200078e00ff */
[----:B------:R-:W-:Y:S01]  /*4560*/  MOV R16, 0x45a0 ;  /* 0x000045a000107802 */ /* 0x000fe20000000f00 */
[----:B------:R-:W-:-:S02]  /*4570*/  IMAD.MOV.U32 R33, RZ, RZ, 0x2 ;  /* 0x00000002ff217424 */ /* 0x000fc400078e00ff */
[----:B------:R-:W-:Y:S02]  /*4580*/  IMAD.MOV.U32 R34, RZ, RZ, 0x1f ;  /* 0x0000001fff227424 */ /* 0x000fe400078e00ff */
[----:B------:R-:W-:Y:S05]  /*4590*/  CALL.REL.NOINC `($__internal_298_$__cuda_sm70_shflsync_bfly_p) ;  /* 0x0000126000007944 */ /* 0x000fea0003c00000 */
[----:B01----:R-:W-:Y:S01]  /*45a0*/  FADD.FTZ R32, RZ, R33 ;  /* 0x00000021ff207221 */ /* 0x003fe20000010000 */
[----:B------:R-:W-:Y:S01]  /*45b0*/  MOV R16, 0x4600 ;  /* 0x0000460000107802 */ /* 0x000fe20000000f00 */
[----:B------:R-:W-:Y:S02]  /*45c0*/  IMAD.MOV.U32 R33, RZ, RZ, 0x1 ;  /* 0x00000001ff217424 */ /* 0x000fe400078e00ff */
[----:B------:R-:W-:Y:S02]  /*45d0*/  IMAD.MOV.U32 R34, RZ, RZ, 0x1f ;  /* 0x0000001fff227424 */ /* 0x000fe400078e00ff */
[----:B------:R-:W-:Y:S02]  /*45e0*/  IMAD.MOV.U32 R35, RZ, RZ, -0x1 ;  /* 0xffffffffff237424 */ /* 0x000fe400078e00ff */
[----:B------:R-:W-:Y:S05]  /*45f0*/  CALL.REL.NOINC `($__internal_298_$__cuda_sm70_shflsync_bfly_p) ;  /* 0x0000120000007944 */ /* 0x000fea0003c00000 */
[----:B-1----:R-:W-:Y:S01]  /*4600*/  FADD.FTZ R30, R32, R33 ;  /* 0x00000021201e7221 */ /* 0x002fe20000010000 */
[----:B0-----:R-:W-:Y:S01]  /*4610*/  HFMA2.MMA R32, -RZ, RZ, 0, 0 ;  /* 0x00000000ff207435 */ /* 0x001fe200000001ff */
[----:B------:R-:W-:Y:S01]  /*4620*/  IMAD.MOV.U32 R33, RZ, RZ, 0x2 ;  /* 0x00000002ff217424 */ /* 0x000fe200078e00ff */
[----:B------:R-:W-:Y:S01]  /*4630*/  MOV R16, 0x4670 ;  /* 0x0000467000107802 */ /* 0x000fe20000000f00 */
[----:B------:R-:W-:-:S02]  /*4640*/  IMAD.MOV.U32 R34, RZ, RZ, 0x1f ;  /* 0x0000001fff227424 */ /* 0x000fc400078e00ff */
[----:B------:R-:W-:Y:S02]  /*4650*/  IMAD.MOV.U32 R35, RZ, RZ, -0x1 ;  /* 0xffffffffff237424 */ /* 0x000fe400078e00ff */
[----:B------:R-:W-:Y:S05]  /*4660*/  CALL.REL.NOINC `($__internal_298_$__cuda_sm70_shflsync_bfly_p) ;  /* 0x0000119000007944 */ /* 0x000fea0003c00000 */
[----:B01----:R-:W-:Y:S01]  /*4670*/  FADD.FTZ R32, RZ, R33 ;  /* 0x00000021ff207221 */ /* 0x003fe20000010000 */
[----:B------:R-:W-:Y:S01]  /*4680*/  MOV R33, 0x1 ;  /* 0x0000000100217802 */ /* 0x000fe20000000f00 */
[----:B------:R-:W-:Y:S01]  /*4690*/  IMAD.MOV.U32 R34, RZ, RZ, 0x1f ;  /* 0x0000001fff227424 */ /* 0x000fe200078e00ff */
[----:B------:R-:W-:Y:S01]  /*46a0*/  MOV R16, 0x46d0 ;  /* 0x000046d000107802 */ /* 0x000fe20000000f00 */
[----:B------:R-:W-:Y:S02]  /*46b0*/  IMAD.MOV.U32 R35, RZ, RZ, -0x1 ;  /* 0xffffffffff237424 */ /* 0x000fe400078e00ff */
[----:B------:R-:W-:Y:S05]  /*46c0*/  CALL.REL.NOINC `($__internal_298_$__cuda_sm70_shflsync_bfly_p) ;  /* 0x0000113000007944 */ /* 0x000fea0003c00000 */
[----:B-1----:R-:W-:Y:S01]  /*46d0*/  FADD.FTZ R29, R32, R33 ;  /* 0x00000021201d7221 */ /* 0x002fe20000010000 */
[----:B------:R-:W-:Y:S01]  /*46e0*/  HFMA2.MMA R33, -RZ, RZ, 0, 1.1920928955078125e-07 ;  /* 0x00000002ff217435 */ /* 0x000fe200000001ff */
[----:B0-----:R-:W-:Y:S01]  /*46f0*/  IMAD.MOV.U32 R32, RZ, RZ, RZ ;  /* 0x000000ffff207224 */ /* 0x001fe200078e00ff */
[----:B------:R-:W-:Y:S01]  /*4700*/  MOV R16, 0x4740 ;  /* 0x0000474000107802 */ /* 0x000fe20000000f00 */
[----:B------:R-:W-:Y:S02]  /*4710*/  IMAD.MOV.U32 R34, RZ, RZ, 0x1f ;  /* 0x0000001fff227424 */ /* 0x000fe400078e00ff */
[----:B------:R-:W-:-:S02]  /*4720*/  IMAD.MOV.U32 R35, RZ, RZ, -0x1 ;  /* 0xffffffffff237424 */ /* 0x000fc400078e00ff */
[----:B------:R-:W-:Y:S05]  /*4730*/  CALL.REL.NOINC `($__internal_298_$__cuda_sm70_shflsync_bfly_p) ;  /* 0x000010c000007944 */ /* 0x000fea0003c00000 */
[----:B01----:R-:W-:Y:S01]  /*4740*/  FADD.FTZ R32, RZ, R33 ;  /* 0x00000021ff207221 */ /* 0x003fe20000010000 */
[----:B------:R-:W-:Y:S01]  /*4750*/  MOV R34, 0x1f ;  /* 0x0000001f00227802 */ /* 0x000fe20000000f00 */
[----:B------:R-:W-:Y:S01]  /*4760*/  IMAD.MOV.U32 R33, RZ, RZ, 0x1 ;  /* 0x00000001ff217424 */ /* 0x000fe200078e00ff */
[----:B------:R-:W-:Y:S01]  /*4770*/  MOV R16, 0x47a0 ;  /* 0x000047a000107802 */ /* 0x000fe20000000f00 */
[----:B------:R-:W-:-:S02]  /*4780*/  IMAD.MOV.U32 R35, RZ, RZ, -0x1 ;  /* 0xffffffffff237424 */ /* 0x000fc400078e00ff */
[----:B------:R-:W-:Y:S05]  /*4790*/  CALL.REL.NOINC `($__internal_298_$__cuda_sm70_shflsync_bfly_p) ;  /* 0x0000106000007944 */ /* 0x000fea0003c00000 */
[----:B0-----:R-:W-:Y:S01]  /*47a0*/  HFMA2.MMA R34, -RZ, RZ, 0, 1.847743988037109375e-06 ;  /* 0x0000001fff227435 */ /* 0x001fe200000001ff */
[----:B-1----:R-:W-:Y:S01]  /*47b0*/  FADD.FTZ R28, R32, R33 ;  /* 0x00000021201c7221 */ /* 0x002fe20000010000 */
[----:B------:R-:W-:Y:S01]  /*47c0*/  MOV R16, 0x4810 ;  /* 0x0000481000107802 */ /* 0x000fe20000000f00 */
[----:B------:R-:W-:-:S02]  /*47d0*/  IMAD.MOV.U32 R32, RZ, RZ, RZ ;  /* 0x000000ffff207224 */ /* 0x000fc400078e00ff */
[----:B------:R-:W-:Y:S02]  /*47e0*/  IMAD.MOV.U32 R33, RZ, RZ, 0x2 ;  /* 0x00000002ff217424 */ /* 0x000fe400078e00ff */
[----:B------:R-:W-:Y:S02]  /*47f0*/  IMAD.MOV.U32 R35, RZ, RZ, -0x1 ;  /* 0xffffffffff237424 */ /* 0x000fe400078e00ff */
[----:B------:R-:W-:Y:S05]  /*4800*/  CALL.REL.NOINC `($__internal_298_$__cuda_sm70_shflsync_bfly_p) ;  /* 0x00000ff000007944 */ /* 0x000fea0003c00000 */
[----:B01----:R-:W-:Y:S01]  /*4810*/  FADD.FTZ R32, RZ, R33 ;  /* 0x00000021ff207221 */ /* 0x003fe20000010000 */
[----:B------:R-:W-:Y:S01]  /*4820*/  MOV R35, 0xffffffff ;  /* 0xffffffff00237802 */ /* 0x000fe20000000f00 */
[----:B------:R-:W-:Y:S01]  /*4830*/  IMAD.MOV.U32 R33, RZ, RZ, 0x1 ;  /* 0x00000001ff217424 */ /* 0x000fe200078e00ff */
[----:B------:R-:W-:Y:S01]  /*4840*/  MOV R16, 0x4870 ;  /* 0x0000487000107802 */ /* 0x000fe20000000f00 */
[----:B------:R-:W-:Y:S02]  /*4850*/  IMAD.MOV.U32 R34, RZ, RZ, 0x1f ;  /* 0x0000001fff227424 */ /* 0x000fe400078e00ff */
        /* <DEDUP_REMOVED lines=18> */
[----:B------:R-:W-:Y:S01]  /*4980*/  IMAD.MOV.U32 R34, RZ, RZ, 0x1f ;  /* 0x0000001fff227424 */ /* 0x000fe200078e00ff */
[----:B------:R-:W-:-:S02]  /*4990*/  MOV R16, 0x49b0 ;  /* 0x000049b000107802 */ /* 0x000fc40000000f00 */
[----:B------:R-:W-:Y:S05]  /*49a0*/  CALL.REL.NOINC `($__internal_298_$__cuda_sm70_shflsync_bfly_p) ;  /* 0x00000e5000007944 */ /* 0x000fea0003c00000 */
[----:B01----:R-:W-:Y:S01]  /*49b0*/  FADD.FTZ R32, RZ, R33 ;  /* 0x00000021ff207221 */ /* 0x003fe20000010000 */
[----:B------:R-:W-:Y:S01]  /*49c0*/  MOV R35, 0xffffffff ;  /* 0xffffffff00237802 */ /* 0x000fe20000000f00 */
[----:B------:R-:W-:Y:S01]  /*49d0*/  IMAD.MOV.U32 R33, RZ, RZ, 0x1 ;  /* 0x00000001ff217424 */ /* 0x000fe200078e00ff */
[----:B------:R-:W-:Y:S01]  /*49e0*/  MOV R16, 0x4a10 ;  /* 0x00004a1000107802 */ /* 0x000fe20000000f00 */
[----:B------:R-:W-:-:S02]  /*49f0*/  IMAD.MOV.U32 R34, RZ, RZ, 0x1f ;  /* 0x0000001fff227424 */ /* 0x000fc400078e00ff */
        /* <DEDUP_REMOVED lines=28> */
[----:B0-----:R-:W-:Y:S01]  /*4bc0*/  HFMA2.MMA R32, -RZ, RZ, 0, 0 ;  /* 0x00000000ff207435 */ /* 0x001fe200000001ff */
[----:B------:R-:W-:Y:S01]  /*4bd0*/  IMAD.MOV.U32 R33, RZ, RZ, 0x2 ;  /* 0x00000002ff217424 */ /* 0x000fe200078e00ff */
[----:B------:R-:W-:Y:S01]  /*4be0*/  MOV R35, 0xffffffff ;  /* 0xffffffff00237802 */ /* 0x000fe20000000f00 */
[----:B------:R-:W-:Y:S01]  /*4bf0*/  IMAD.MOV.U32 R34, RZ, RZ, 0x1f ;  /* 0x0000001fff227424 */ /* 0x000fe200078e00ff */
[----:B------:R-:W-:Y:S02]  /*4c00*/  MOV R16, 0x4c20 ;  /* 0x00004c2000107802 */ /* 0x000fe40000000f00 */
        /* <DEDUP_REMOVED lines=189> */
[----:B-1----:R-:W-:Y:S01]  /*57e0*/  MOV R17, R33 ;  /* 0x0000002100117202 */ /* 0x002fe20000000f00 */
[----:B0-----:R-:W-:Y:S05]  /*57f0*/  BRA `(.L_x_12506) ;  /* 0xffffd35000007947 */ /* 0x001fea000383ffff */
        .weak           $__internal_298_$__cuda_sm70_shflsync_bfly_p
        .type           $__internal_298_$__cuda_sm70_shflsync_bfly_p,@function
        .size           $__internal_298_$__cuda_sm70_shflsync_bfly_p,(.L_x_24959 - $__internal_298_$__cuda_sm70_shflsync_bfly_p)
$__internal_298_$__cuda_sm70_shflsync_bfly_p:
[----:B------:R-:W-:Y:S01]  /*5800*/  IMAD.MOV.U32 R17, RZ, RZ, 0x0 ;  /* 0x00000000ff117424 */ /* 0x000fe200078e00ff */
[----:B------:R-:W-:Y:S04]  /*5810*/  WARPSYNC R35 ;  /* 0x0000002300007348 */ /* 0x000fe80003800000 */
[----:B------:R0:W1:Y:S01]  /*5820*/  SHFL.BFLY PT, R33, R32, R33, R34 ;  /* 0x0c00002120217389 */ /* 0x00006200000e0022 */
[----:B------:R-:W-:Y:S05]  /*5830*/  RET.REL.NODEC R16 `(_ZN4vllm25paged_attention_v2_kernelIfhLi192ELi16ELi128ELNS_18Fp8KVCacheDataTypeE1ELb1ELi512EEEvPfS2_PT_PKS3_PKT0_S9_ifPKiSB_iPKfiiiSD_SD_iiiii) ;  /* 0xffffa7c010007950 */ /* 0x000fea0003c3ffff */
.L_x_12507:
        /* <DEDUP_REMOVED lines=12> */
.L_x_24959:


//--------------------- .text._ZN4vllm25paged_attention_v2_kernelIfhLi128ELi16ELi128ELNS_18Fp8KVCacheDataTypeE1ELb1ELi512EEEvPfS2_PT_PKS3_PKT0_S9_ifPKiSB_iPKfiiiSD_SD_iiiii --------------------------
	.section	.text._ZN4vllm25paged_attention_v2_kernelIfhLi128ELi16ELi128ELNS_18Fp8KVCacheDataTypeE1ELb1ELi512EEEvPfS2_PT_PKS3_PKT0_S9_ifPKiSB_iPKfiiiSD_SD_iiiii,"ax",@progbits
	.sectioninfo	@"SHI_REGISTERS=41"
	.align	128
        .global         _ZN4vllm25paged_attention_v2_kernelIfhLi128ELi16ELi128ELNS_18Fp8KVCacheDataTypeE1ELb1ELi512EEEvPfS2_PT_PKS3_PKT0_S9_ifPKiSB_iPKfiiiSD_SD_iiiii
        .type           _ZN4vllm25paged_attention_v2_kernelIfhLi128ELi16ELi128ELNS_18Fp8KVCacheDataTypeE1ELb1ELi512EEEvPfS2_PT_PKS3_PKT0_S9_ifPKiSB_iPKfiiiSD_SD_iiiii,@function
        .size           _ZN4vllm25paged_attention_v2_kernelIfhLi128ELi16ELi128ELNS_18Fp8KVCacheDataTypeE1ELb1ELi512EEEvPfS2_PT_PKS3_PKT0_S9_ifPKiSB_iPKfiiiSD_SD_iiiii,(.L_x_24960 - _ZN4vllm25paged_attention_v2_kernelIfhLi128ELi16ELi128ELNS_18Fp8KVCacheDataTypeE1ELb1ELi512EEEvPfS2_PT_PKS3_PKT0_S9_ifPKiSB_iPKfiiiSD_SD_iiiii)
        .other          _ZN4vllm25paged_attention_v2_kernelIfhLi128ELi16ELi128ELNS_18Fp8KVCacheDataTypeE1ELb1ELi512EEEvPfS2_PT_PKS3_PKT0_S9_ifPKiSB_iPKfiiiSD_SD_iiiii,@"STO_CUDA_ENTRY STV_DEFAULT"
_ZN4vllm25paged_attention_v2_kernelIfhLi128ELi16ELi128ELNS_18Fp8KVCacheDataTypeE1ELb1ELi512EEEvPfS2_PT_PKS3_PKT0_S9_ifPKiSB_iPKfiiiSD_SD_iiiii:
.text._ZN4vllm25paged_attention_v2_kernelIfhLi128ELi16ELi128ELNS_18Fp8KVCacheDataTypeE1ELb1ELi512EEEvPfS2_PT_PKS3_PKT0_S9_ifPKiSB_iPKfiiiSD_SD_iiiii:
        /* <DEDUP_REMOVED lines=113> */
.L_x_12508:
[----:B0-----:R-:W-:-:S04]  /*0710*/  IMAD.MOV.U32 R15, RZ, RZ, c[0x0][0xc] ;  /* 0x00000300ff0f7624 */ /* 0x001fc800078e00ff */
[----:B------:R-:W-:-:S04]  /*0720*/  IMAD R15, R15, c[0x0][0x1d8], R4 ;  /* 0x000076000f0f7a24 */ /* 0x000fc800078e0204 */
[----:B------:R-:W-:-:S03]  /*0730*/  IMAD R15, R15, c[0x0][0x1e8], RZ ;  /* 0x00007a000f0f7a24 */ /* 0x000fc600078e02ff */
.L_x_12509:
        /* <DEDUP_REMOVED lines=25> */
.L_x_12513:
        /* <DEDUP_REMOVED lines=37> */
.L_x_12511:
[----:B------:R-:W-:Y:S05]  /*0b20*/  BSYNC B7 ;  /* 0x0000000000077941 */ /* 0x000fea0003800000 */
.L_x_12510:
[----:B------:R-:W-:Y:S05]  /*0b30*/  BRA.DIV ~URZ, `(.L_x_12514) ;  /* 0x000031227f007947 */ /* 0x000fea000b800000 */
[----:B------:R-:W-:-:S04]  /*0b40*/  MOV R11, 0xff7fffff ;  /* 0xff7fffff000b7802 */ /* 0x000fc80000000f00 */
.L_x_12552:
        /* <DEDUP_REMOVED lines=8> */
.L_x_12553:
        /* <DEDUP_REMOVED lines=35> */
.L_x_12520:
        /* <DEDUP_REMOVED lines=11> */
.L_x_12519:
[----:B------:R-:W-:Y:S05]  /*0eb0*/  BSYNC B1 ;  /* 0x0000000000017941 */ /* 0x000fea0003800000 */
.L_x_12518:
        /* <DEDUP_REMOVED lines=10> */
.L_x_12523:
        /* <DEDUP_REMOVED lines=100> */
.L_x_12522:
[----:B------:R-:W-:Y:S05]  /*15a0*/  BSYNC B1 ;  /* 0x0000000000017941 */ /* 0x000fea0003800000 */
.L_x_12521:
        /* <DEDUP_REMOVED lines=55> */
.L_x_12525:
[----:B------:R-:W-:Y:S05]  /*1920*/  BSYNC B1 ;  /* 0x0000000000017941 */ /* 0x000fea0003800000 */
.L_x_12524:
        /* <DEDUP_REMOVED lines=26> */
.L_x_12517:
[----:B------:R-:W-:Y:S05]  /*1ad0*/  BSYNC B0 ;  /* 0x0000000000007941 */ /* 0x000fea0003800000 */
.L_x_12516:
        /* <DEDUP_REMOVED lines=43> */
.L_x_12530:
        /* <DEDUP_REMOVED lines=8> */
.L_x_12529:
[----:B------:R-:W-:Y:S05]  /*1e10*/  BSYNC B1 ;  /* 0x0000000000017941 */ /* 0x000fea0003800000 */
.L_x_12528:
        /* <DEDUP_REMOVED lines=10> */
.L_x_12533:
        /* <DEDUP_REMOVED lines=52> */
.L_x_12532:
[----:B------:R-:W-:Y:S05]  /*2200*/  BSYNC B1 ;  /* 0x0000000000017941 */ /* 0x000fea0003800000 */
.L_x_12531:
        /* <DEDUP_REMOVED lines=31> */
.L_x_12535:
[----:B------:R-:W-:Y:S05]  /*2400*/  BSYNC B1 ;  /* 0x0000000000017941 */ /* 0x000fea0003800000 */
.L_x_12534:
        /* <DEDUP_REMOVED lines=14> */
.L_x_12527:
[----:B------:R-:W-:Y:S05]  /*24f0*/  BSYNC B0 ;  /* 0x0000000000007941 */ /* 0x000fea0003800000 */
.L_x_12526:
        /* <DEDUP_REMOVED lines=20> */
.L_x_12537:
[----:B------:R-:W-:Y:S05]  /*2640*/  BSYNC B0 ;  /* 0x0000000000007941 */ /* 0x000fea0003800000 */
.L_x_12536:
        /* <DEDUP_REMOVED lines=25> */
.L_x_12541:
        /* <DEDUP_REMOVED lines=33> */
.L_x_12539:
[----:B------:R-:W-:Y:S05]  /*29f0*/  BSYNC B6 ;  /* 0x0000000000067941 */ /* 0x000fea0003800000 */
.L_x_12538:
[----:B------:R-:W-:Y:S05]  /*2a00*/  BRA.DIV ~URZ, `(.L_x_12542) ;  /* 0x000014127f007947 */ /* 0x000fea000b800000 */
[----:B0-----:R-:W-:-:S04]  /*2a10*/  IMAD.MOV.U32 R7, RZ, RZ, RZ ;  /* 0x000000ffff077224 */ /* 0x001fc800078e00ff */
.L_x_12554:
        /* <DEDUP_REMOVED lines=14> */
.L_x_12555:
        /* <DEDUP_REMOVED lines=35> */
.L_x_12545:
[----:B------:R-:W-:Y:S05]  /*2d30*/  BSYNC B0 ;  /* 0x0000000000007941 */ /* 0x000fea0003800000 */
.L_x_12544:
        /* <DEDUP_REMOVED lines=35> */
.L_x_12547:
[----:B------:R-:W-:Y:S05]  /*2f70*/  BSYNC B0 ;  /* 0x0000000000007941 */ /* 0x000fea0003800000 */
.L_x_12546:
        /* <DEDUP_REMOVED lines=19> */
.L_x_12549:
[----:B------:R-:W-:Y:S05]  /*30b0*/  BSYNC B0 ;  /* 0x0000000000007941 */ /* 0x000fea0003800000 */
.L_x_12548:
        /* <DEDUP_REMOVED lines=36> */
.L_x_12551:
[----:B------:R-:W-:Y:S05]  /*3300*/  BSYNC B0 ;  /* 0x0000000000007941 */ /* 0x000fea0003800000 */
.L_x_12550:
        /* <DEDUP_REMOVED lines=110> */
.L_x_12512:
        /* <DEDUP_REMOVED lines=19> */
.L_x_12540:
        /* <DEDUP_REMOVED lines=20> */
.L_x_12514:
[----:B------:R-:W-:Y:S01]  /*3c60*/  MOV R24, 0xff7fffff ;  /* 0xff7fffff00187802 */ /* 0x000fe20000000f00 */
[----:B------:R-:W-:Y:S01]  /*3c70*/  IMAD.MOV.U32 R25, RZ, RZ, 0x10 ;  /* 0x00000010ff197424 */ /* 0x000fe200078e00ff */
[----:B------:R-:W-:Y:S01]  /*3c80*/  MOV R16, 0x3cc0 ;  /* 0x00003cc000107802 */ /* 0x000fe20000000f00 */
[----:B------:R-:W-:Y:S02]  /*3c90*/  IMAD.MOV.U32 R26, RZ, RZ, 0x1f ;  /* 0x0000001fff1a7424 */ /* 0x000fe400078e00ff */
[----:B------:R-:W-:Y:S02]  /*3ca0*/  IMAD.MOV.U32 R27, RZ, RZ, -0x1 ;  /* 0xffffffffff1b7424 */ /* 0x000fe400078e00ff */
[----:B------:R-:W-:Y:S05]  /*3cb0*/  CALL.REL.NOINC `($__internal_299_$__cuda_sm70_shflsync_bfly_p) ;  /* 0x00000e8000007944 */ /* 0x000fea0003c00000 */
[----:B-1----:R-:W-:Y:S01]  /*3cc0*/  MOV R11, R25 ;  /* 0x00000019000b7202 */ /* 0x002fe20000000f00 */
[----:B0-----:R-:W-:Y:S05]  /*3cd0*/  BRA `(.L_x_12552) ;  /* 0xffffce7000007947 */ /* 0x001fea000383ffff */
.L_x_12515:
[----:B------:R-:W-:Y:S01]  /*3ce0*/  IMAD.MOV.U32 R25, RZ, RZ, 0x8 ;  /* 0x00000008ff197424 */ /* 0x000fe200078e00ff */
[----:B------:R-:W-:Y:S01]  /*3cf0*/  MOV R16, 0x3d30 ;  /* 0x00003d3000107802 */ /* 0x000fe20000000f00 */
[----:B------:R-:W-:Y:S02]  /*3d00*/  IMAD.MOV.U32 R26, RZ, RZ, 0x1f ;  /* 0x0000001fff1a7424 */ /* 0x000fe400078e00ff */
[----:B------:R-:W-:-:S02]  /*3d10*/  IMAD.MOV.U32 R27, RZ, RZ, -0x1 ;  /* 0xffffffffff1b7424 */ /* 0x000fc400078e00ff */
[----:B------:R-:W-:Y:S05]  /*3d20*/  CALL.REL.NOINC `($__internal_299_$__cuda_sm70_shflsync_bfly_p) ;  /* 0x00000e1000007944 */ /* 0x000fea0003c00000 */
[----:B01----:R-:W-:Y:S01]  /*3d30*/  FMNMX.FTZ R24, R24, R25, !PT ;  /* 0x0000001918187209 */ /* 0x003fe20007810000 */
[----:B------:R-:W-:Y:S01]  /*3d40*/  HFMA2.MMA R25, -RZ, RZ, 0, 2.384185791015625e-07 ;  /* 0x00000004ff197435 */ /* 0x000fe200000001ff */
[----:B------:R-:W-:Y:S01]  /*3d50*/  IMAD.MOV.U32 R26, RZ, RZ, 0x1f ;  /* 0x0000001fff1a7424 */ /* 0x000fe200078e00ff */
[----:B------:R-:W-:Y:S01]  /*3d60*/  MOV R16, 0x3d90 ;  /* 0x00003d9000107802 */ /* 0x000fe20000000f00 */
[----:B------:R-:W-:-:S03]  /*3d70*/  IMAD.MOV.U32 R27, RZ, RZ, -0x1 ;  /* 0xffffffffff1b7424 */ /* 0x000fc600078e00ff */
[----:B------:R-:W-:Y:S05]  /*3d80*/  CALL.REL.NOINC `($__internal_299_$__cuda_sm70_shflsync_bfly_p) ;  /* 0x00000db000007944 */ /* 0x000fea0003c00000 */
[----:B-1----:R-:W-:Y:S01]  /*3d90*/  FMNMX.FTZ R19, R24, R25, !PT ;  /* 0x0000001918137209 */ /* 0x002fe20007810000 */
[----:B------:R-:W-:Y:S01]  /*3da0*/  IMAD.MOV.U32 R25, RZ, RZ, 0x2 ;  /* 0x00000002ff197424 */ /* 0x000fe200078e00ff */
[----:B0-----:R-:W-:Y:S01]  /*3db0*/  MOV R26, 0x1f ;  /* 0x0000001f001a7802 */ /* 0x001fe20000000f00 */
[----:B------:R-:W-:Y:S01]  /*3dc0*/  IMAD.MOV.U32 R27, RZ, RZ, -0x1 ;  /* 0xffffffffff1b7424 */ /* 0x000fe200078e00ff */
[----:B------:R-:W-:Y:S01]  /*3dd0*/  MOV R16, 0x3e00 ;  /* 0x00003e0000107802 */ /* 0x000fe20000000f00 */
[----:B------:R-:W-:-:S02]  /*3de0*/  IMAD.MOV.U32 R24, RZ, RZ, R19 ;  /* 0x000000ffff187224 */ /* 0x000fc400078e0013 */
[----:B------:R-:W-:Y:S05]  /*3df0*/  CALL.REL.NOINC `($__internal_299_$__cuda_sm70_shflsync_bfly_p) ;  /* 0x00000d4000007944 */ /* 0x000fea0003c00000 */
[----:B-1----:R-:W-:Y:S01]  /*3e00*/  IMAD.MOV.U32 R16, RZ, RZ, R25 ;  /* 0x000000ffff107224 */ /* 0x002fe200078e0019 */
[----:B0-----:R-:W-:Y:S05]  /*3e10*/  BRA `(.L_x_12553) ;  /* 0xffffcdb000007947 */ /* 0x001fea000383ffff */
.L_x_12542:
[----:B------:R-:W-:Y:S01]  /*3e20*/  HFMA2.MMA R24, -RZ, RZ, 0, 0 ;  /* 0x00000000ff187435 */ /* 0x000fe200000001ff */
[----:B------:R-:W-:Y:S01]  /*3e30*/  IMAD.MOV.U32 R25, RZ, RZ, 0x2 ;  /* 0x00000002ff197424 */ /* 0x000fe200078e00ff */
[----:B0-----:R-:W-:Y:S01]  /*3e40*/  MOV R16, 0x3e80 ;  /* 0x00003e8000107802 */ /* 0x001fe20000000f00 */
[----:B------:R-:W-:-:S02]  /*3e50*/  IMAD.MOV.U32 R26, RZ, RZ, 0x1f ;  /* 0x0000001fff1a7424 */ /* 0x000fc400078e00ff */
[----:B------:R-:W-:Y:S02]  /*3e60*/  IMAD.MOV.U32 R27, RZ, RZ, -0x1 ;  /* 0xffffffffff1b7424 */ /* 0x000fe400078e00ff */
[----:B------:R-:W-:Y:S05]  /*3e70*/  CALL.REL.NOINC `($__internal_299_$__cuda_sm70_shflsync_bfly_p) ;  /* 0x00000cc000007944 */ /* 0x000fea0003c00000 */
[----:B-1----:R-:W-:Y:S01]  /*3e80*/  MOV R7, R25 ;  /* 0x0000001900077202 */ /* 0x002fe20000000f00 */
[----:B0-----:R-:W-:Y:S05]  /*3e90*/  BRA `(.L_x_12554) ;  /* 0xffffeb8000007947 */ /* 0x001fea000383ffff */
.L_x_12543:
[----:B------:R-:W-:Y:S01]  /*3ea0*/  IMAD.MOV.U32 R25, RZ, RZ, 0x1 ;  /* 0x00000001ff197424 */ /* 0x000fe200078e00ff */
[----:B------:R-:W-:Y:S01]  /*3eb0*/  MOV R16, 0x3ef0 ;  /* 0x00003ef000107802 */ /* 0x000fe20000000f00 */
[----:B------:R-:W-:Y:S02]  /*3ec0*/  IMAD.MOV.U32 R26, RZ, RZ, 0x1f ;  /* 0x0000001fff1a7424 */ /* 0x000fe400078e00ff */
[----:B------:R-:W-:Y:S02]  /*3ed0*/  IMAD.MOV.U32 R27, RZ, RZ, -0x1 ;  /* 0xffffffffff1b7424 */ /* 0x000fe400078e00ff */
[----:B------:R-:W-:Y:S05]  /*3ee0*/  CALL.REL.NOINC `($__internal_299_$__cuda_sm70_shflsync_bfly_p) ;  /* 0x00000c5000007944 */ /* 0x000fea0003c00000 */
[----:B-1----:R-:W-:Y:S01]  /*3ef0*/  FADD.FTZ R23, R24, R25 ;  /* 0x0000001918177221 */ /* 0x002fe20000010000 */
[----:B0-----:R-:W-:Y:S01]  /*3f00*/  HFMA2.MMA R24, -RZ, RZ, 0, 0 ;  /* 0x00000000ff187435 */ /* 0x001fe200000001ff */
[----:B------:R-:W-:Y:S01]  /*3f10*/  IMAD.MOV.U32 R25, RZ, RZ, 0x2 ;  /* 0x00000002ff197424 */ /* 0x000fe200078e00ff */
[----:B------:R-:W-:Y:S01]  /*3f20*/  MOV R16, 0x3f60 ;  /* 0x00003f6000107802 */ /* 0x000fe20000000f00 */
[----:B------:R-:W-:Y:S02]  /*3f30*/  IMAD.MOV.U32 R26, RZ, RZ, 0x1f ;  /* 0x0000001fff1a7424 */ /* 0x000fe400078e00ff */
[----:B------:R-:W-:-:S02]  /*3f40*/  IMAD.MOV.U32 R27, RZ, RZ, -0x1 ;  /* 0xffffffffff1b7424 */ /* 0x000fc400078e00ff */
[----:B------:R-:W-:Y:S05]  /*3f50*/  CALL.REL.NOINC `($__internal_299_$__cuda_sm70_shflsync_bfly_p) ;  /* 0x00000be000007944 */ /* 0x000fea0003c00000 */
[----:B01----:R-:W-:Y:S01]  /*3f60*/  FADD.FTZ R24, RZ, R25 ;  /* 0x00000019ff187221 */ /* 0x003fe20000010000 */
[----:B------:R-:W-:Y:S01]  /*3f70*/  MOV R25, 0x1 ;  /* 0x0000000100197802 */ /* 0x000fe20000000f00 */
[----:B------:R-:W-:Y:S01]  /*3f80*/  IMAD.MOV.U32 R26, RZ, RZ, 0x1f ;  /* 0x0000001fff1a7424 */ /* 0x000fe200078e00ff */
[----:B------:R-:W-:Y:S01]  /*3f90*/  MOV R16, 0x3fc0 ;  /* 0x00003fc000107802 */ /* 0x000fe20000000f00 */
[----:B------:R-:W-:-:S02]  /*3fa0*/  IMAD.MOV.U32 R27, RZ, RZ, -0x1 ;  /* 0xffffffffff1b7424 */ /* 0x000fc400078e00ff */
[----:B------:R-:W-:Y:S05]  /*3fb0*/  CALL.REL.NOINC `($__internal_299_$__cuda_sm70_shflsync_bfly_p) ;  /* 0x00000b8000007944 */ /* 0x000fea0003c00000 */
[----:B-1----:R-:W-:Y:S01]  /*3fc0*/  FADD.FTZ R20, R24, R25 ;  /* 0x0000001918147221 */ /* 0x002fe20000010000 */
[----:B------:R-:W-:Y:S01]  /*3fd0*/  HFMA2.MMA R25, -RZ, RZ, 0, 1.1920928955078125e-07 ;  /* 0x00000002ff197435 */ /* 0x000fe200000001ff */
[----:B0-----:R-:W-:Y:S01]  /*3fe0*/  IMAD.MOV.U32 R24, RZ, RZ, RZ ;  /* 0x000000ffff187224 */ /* 0x001fe200078e00ff */
[----:B------:R-:W-:Y:S01]  /*3ff0*/  MOV R16, 0x4030 ;  /* 0x0000403000107802 */ /* 0x000fe20000000f00 */
[----:B------:R-:W-:-:S02]  /*4000*/  IMAD.MOV.U32 R26, RZ, RZ, 0x1f ;  /* 0x0000001fff1a7424 */ /* 0x000fc400078e00ff */
[----:B------:R-:W-:Y:S02]  /*4010*/  IMAD.MOV.U32 R27, RZ, RZ, -0x1 ;  /* 0xffffffffff1b7424 */ /* 0x000fe400078e00ff */
[----:B------:R-:W-:Y:S05]  /*4020*/  CALL.REL.NOINC `($__internal_299_$__cuda_sm70_shflsync_bfly_p) ;  /* 0x00000b1000007944 */ /* 0x000fea0003c00000 */
[----:B01----:R-:W-:Y:S01]  /*4030*/  FADD.FTZ R24, RZ, R25 ;  /* 0x00000019ff187221 */ /* 0x003fe20000010000 */
[----:B------:R-:W-:Y:S01]  /*4040*/  MOV R26, 0x1f ;  /* 0x0000001f001a7802 */ /* 0x000fe20000000f00 */
[----:B------:R-:W-:Y:S01]  /*4050*/  IMAD.MOV.U32 R25, RZ, RZ, 0x1 ;  /* 0x00000001ff197424 */ /* 0x000fe200078e00ff */
[----:B------:R-:W-:Y:S01]  /*4060*/  MOV R16, 0x4090 ;  /* 0x0000409000107802 */ /* 0x000fe20000000f00 */
[----:B------:R-:W-:Y:S02]  /*4070*/  IMAD.MOV.U32 R27, RZ, RZ, -0x1 ;  /* 0xffffffffff1b7424 */ /* 0x000fe400078e00ff */
[----:B------:R-:W-:Y:S05]  /*4080*/  CALL.REL.NOINC `($__internal_299_$__cuda_sm70_shflsync_bfly_p) ;  /* 0x00000ab000007944 */ /* 0x000fea0003c00000 */
[----:B-1----:R-:W-:Y:S01]  /*4090*/  FADD.FTZ R21, R24, R25 ;  /* 0x0000001918157221 */ /* 0x002fe20000010000 */
[----:B------:R-:W-:Y:S01]  /*40a0*/  HFMA2.MMA R25, -RZ, RZ, 0, 1.1920928955078125e-07 ;  /* 0x00000002ff197435 */ /* 0x000fe200000001ff */
[----:B0-----:R-:W-:Y:S01]  /*40b0*/  IMAD.MOV.U32 R24, RZ, RZ, RZ ;  /* 0x000000ffff187224 */ /* 0x001fe200078e00ff */
        /* <DEDUP_REMOVED lines=11> */
[----:B0-----:R-:W-:Y:S01]  /*4170*/  HFMA2.MMA R24, -RZ, RZ, 0, 0 ;  /* 0x00000000ff187435 */ /* 0x001fe200000001ff */
[----:B------:R-:W-:Y:S01]  /*4180*/  IMAD.MOV.U32 R25, RZ, RZ, 0x2 ;  /* 0x00000002ff197424 */ /* 0x000fe200078e00ff */
[----:B------:R-:W-:Y:S01]  /*4190*/  MOV R27, 0xffffffff ;  /* 0xffffffff001b7802 */ /* 0x000fe20000000f00 */
[----:B------:R-:W-:Y:S01]  /*41a0*/  IMAD.MOV.U32 R26, RZ, RZ, 0x1f ;  /* 0x0000001fff1a7424 */ /* 0x000fe200078e00ff */
[----:B------:R-:W-:-:S02]  /*41b0*/  MOV R16, 0x41d0 ;  /* 0x000041d000107802 */ /* 0x000fc40000000f00 */
[----:B------:R-:W-:Y:S05]  /*41c0*/  CALL.REL.NOINC `($__internal_299_$__cuda_sm70_shflsync_bfly_p) ;  /* 0x0000097000007944 */ /* 0x000fea0003c00000 */
[----:B01----:R-:W-:Y:S01]  /*41d0*/  FADD.FTZ R24, RZ, R25 ;  /* 0x00000019ff187221 */ /* 0x003fe20000010000 */
[----:B------:R-:W-:Y:S01]  /*41e0*/  MOV R27, 0xffffffff ;  /* 0xffffffff001b7802 */ /* 0x000fe20000000f00 */
[----:B------:R-:W-:Y:S01]  /*41f0*/  IMAD.MOV.U32 R25, RZ, RZ, 0x1 ;  /* 0x00000001ff197424 */ /* 0x000fe200078e00ff */
[----:B------:R-:W-:Y:S01]  /*4200*/  MOV R16, 0x4230 ;  /* 0x0000423000107802 */ /* 0x000fe20000000f00 */
[----:B------:R-:W-:-:S02]  /*4210*/  IMAD.MOV.U32 R26, RZ, RZ, 0x1f ;  /* 0x0000001fff1a7424 */ /* 0x000fc400078e00ff */
[----:B------:R-:W-:Y:S05]  /*4220*/  CALL.REL.NOINC `($__internal_299_$__cuda_sm70_shflsync_bfly_p) ;  /* 0x0000091000007944 */ /* 0x000fea0003c00000 */
[----:B0-----:R-:W-:Y:S01]  /*4230*/  HFMA2.MMA R26, -RZ, RZ, 0, 1.847743988037109375e-06 ;  /* 0x0000001fff1a7435 */ /* 0x001fe200000001ff */
[----:B-1----:R-:W-:Y:S01]  /*4240*/  FADD.FTZ R14, R24, R25 ;  /* 0x00000019180e7221 */ /* 0x002fe20000010000 */
[----:B------:R-:W-:Y:S01]  /*4250*/  MOV R16, 0x42a0 ;  /* 0x000042a000107802 */ /* 0x000fe20000000f00 */
[----:B------:R-:W-:-:S02]  /*4260*/  IMAD.MOV.U32 R24, RZ, RZ, RZ ;  /* 0x000000ffff187224 */ /* 0x000fc400078e00ff */
[----:B------:R-:W-:Y:S02]  /*4270*/  IMAD.MOV.U32 R25, RZ, RZ, 0x2 ;  /* 0x00000002ff197424 */ /* 0x000fe400078e00ff */
        /* <DEDUP_REMOVED lines=22> */
[----:B0-----:R-:W-:Y:S01]  /*43e0*/  HFMA2.MMA R24, -RZ, RZ, 0, 0 ;  /* 0x00000000ff187435 */ /* 0x001fe200000001ff */
[----:B------:R-:W-:Y:S01]  /*43f0*/  IMAD.MOV.U32 R25, RZ, RZ, 0x2 ;  /* 0x00000002ff197424 */ /* 0x000fe200078e00ff */
[----:B------:R-:W-:Y:S01]  /*4400*/  MOV R27, 0xffffffff ;  /* 0xffffffff001b7802 */ /* 0x000fe20000000f00 */
[----:B------:R-:W-:Y:S01]  /*4410*/  IMAD.MOV.U32 R26, RZ, RZ, 0x1f ;  /* 0x0000001fff1a7424 */ /* 0x000fe200078e00ff */
[----:B------:R-:W-:Y:S02]  /*4420*/  MOV R16, 0x4440 ;  /* 0x0000444000107802 */ /* 0x000fe40000000f00 */
        /* <DEDUP_REMOVED lines=111> */
[----:B-1----:R-:W-:Y:S01]  /*4b20*/  MOV R17, R25 ;  /* 0x0000001900117202 */ /* 0x002fe20000000f00 */
[----:B0-----:R-:W-:Y:S05]  /*4b30*/  BRA `(.L_x_12555) ;  /* 0xffffdfc000007947 */ /* 0x001fea000383ffff */
        .weak           $__internal_299_$__cuda_sm70_shflsync_bfly_p
        .type           $__internal_299_$__cuda_sm70_shflsync_bfly_p,@function
        .size           $__internal_299_$__cuda_sm70_shflsync_bfly_p,(.L_x_24960 - $__internal_299_$__cuda_sm70_shflsync_bfly_p)
$__internal_299_$__cuda_sm70_shflsync_bfly_p:
[----:B------:R-:W-:Y:S01]  /*4b40*/  IMAD.MOV.U32 R17, RZ, RZ, 0x0 ;  /* 0x00000000ff117424 */ /* 0x000fe200078e00ff */
[----:B------:R-:W-:Y:S04]  /*4b50*/  WARPSYNC R27 ;  /* 0x0000001b00007348 */ /* 0x000fe80003800000 */
[----:B------:R0:W1:Y:S01]  /*4b60*/  SHFL.BFLY PT, R25, R24, R25, R26 ;  /* 0x0c00001918197389 */ /* 0x00006200000e001a */
[----:B------:R-:W-:Y:S05]  /*4b70*/  RET.REL.NODEC R16 `(_ZN4vllm25paged_attention_v2_kernelIfhLi128ELi16ELi128ELNS_18Fp8KVCacheDataTypeE1ELb1ELi512EEEvPfS2_PT_PKS3_PKT0_S9_ifPKiSB_iPKfiiiSD_SD_iiiii) ;  /* 0xffffb48010007950 */ /* 0x000fea0003c3ffff */
.L_x_12556:
        /* <DEDUP_REMOVED lines=16> */
.L_x_24960:


//--------------------- .text._ZN4vllm25paged_attention_v2_kernelIfhLi120ELi16ELi128ELNS_18Fp8KVCacheDataTypeE1ELb1ELi512EEEvPfS2_PT_PKS3_PKT0_S9_ifPKiSB_iPKfiiiSD_SD_iiiii --------------------------
	.section	.text._ZN4vllm25paged_attention_v2_kernelIfhLi120ELi16ELi128ELNS_18Fp8KVCacheDataTypeE1ELb1ELi512EEEvPfS2_PT_PKS3_PKT0_S9_ifPKiSB_iPKfiiiSD_SD_iiiii,"ax",@progbits
	.sectioninfo	@"SHI_REGISTERS=40"
	.align	128
        .global         _ZN4vllm25paged_attention_v2_kernelIfhLi120ELi16ELi128ELNS_18Fp8KVCacheDataTypeE1ELb1ELi512EEEvPfS2_PT_PKS3_PKT0_S9_ifPKiSB_iPKfiiiSD_SD_iiiii
        .type           _ZN4vllm25paged_attention_v2_kernelIfhLi120ELi16ELi128ELNS_18Fp8KVCacheDataTypeE1ELb1ELi512EEEvPfS2_PT_PKS3_PKT0_S9_ifPKiSB_iPKfiiiSD_SD_iiiii,@function
        .size           _ZN4vllm25paged_attention_v2_kernelIfhLi120ELi16ELi128ELNS_18Fp8KVCacheDataTypeE1ELb1ELi512EEEvPfS2_PT_PKS3_PKT0_S9_ifPKiSB_iPKfiiiSD_SD_iiiii,(.L_x_24961 - _ZN4vllm25paged_attention_v2_kernelIfhLi120ELi16ELi128ELNS_18Fp8KVCacheDataTypeE1ELb1ELi512EEEvPfS2_PT_PKS3_PKT0_S9_ifPKiSB_iPKfiiiSD_SD_iiiii)
        .other          _ZN4vllm25paged_attention_v2_kernelIfhLi120ELi16ELi128ELNS_18Fp8KVCacheDataTypeE1ELb1ELi512EEEvPfS2_PT_PKS3_PKT0_S9_ifPKiSB_iPKfiiiSD_SD_iiiii,@"STO_CUDA_ENTRY STV_DEFAULT"
_ZN4vllm25paged_attention_v2_kernelIfhLi120ELi16ELi128ELNS_18Fp8KVCacheDataTypeE1ELb1ELi512EEEvPfS2_PT_PKS3_PKT0_S9_ifPKiSB_iPKfiiiSD_SD_iiiii:
.text._ZN4vllm25paged_attention_v2_kernelIfhLi120ELi16ELi128ELNS_18Fp8KVCacheDataTypeE1ELb1ELi512EEEvPfS2_PT_PKS3_PKT0_S9_ifPKiSB_iPKfiiiSD_SD_iiiii:
        /* <DEDUP_REMOVED lines=113> */
.L_x_12557:
[----:B--2---:R-:W-:-:S04]  /*0710*/  IMAD.MOV.U32 R9, RZ, RZ, c[0x0][0xc] ;  /* 0x00000300ff097624 */ /* 0x004fc800078e00ff */
[----:B------:R-:W-:-:S04]  /*0720*/  IMAD R9, R9, c[0x0][0x1d8], R12 ;  /* 0x0000760009097a24 */ /* 0x000fc800078e020c */
[----:B------:R-:W-:-:S03]  /*0730*/  IMAD R16, R9, c[0x0][0x1e8], RZ ;  /* 0x00007a0009107a24 */ /* 0x000fc600078e02ff */
.L_x_12558:
        /* <DEDUP_REMOVED lines=25> */
.L_x_12562:
        /* <DEDUP_REMOVED lines=37> */
.L_x_12560:
[----:B------:R-:W-:Y:S05]  /*0b20*/  BSYNC B7 ;  /* 0x0000000000077941 */ /* 0x000fea0003800000 */
.L_x_12559:
[----:B------:R-:W-:Y:S05]  /*0b30*/  BRA.DIV ~URZ, `(.L_x_12563) ;  /* 0x000030527f007947 */ /* 0x000fea000b800000 */
[----:B------:R-:W-:-:S04]  /*0b40*/  MOV R2, 0xff7fffff ;  /* 0xff7fffff00027802 */ /* 0x000fc80000000f00 */
.L_x_12601:
        /* <DEDUP_REMOVED lines=8> */
.L_x_12602:
        /* <DEDUP_REMOVED lines=35> */
.L_x_12569:
        /* <DEDUP_REMOVED lines=11> */
.L_x_12568:
[----:B------:R-:W-:Y:S05]  /*0eb0*/  BSYNC B1 ;  /* 0x0000000000017941 */ /* 0x000fea0003800000 */
.L_x_12567:
        /* <DEDUP_REMOVED lines=10> */
.L_x_12572:
        /* <DEDUP_REMOVED lines=100> */
.L_x_12571:
[----:B------:R-:W-:Y:S05]  /*15a0*/  BSYNC B1 ;  /* 0x0000000000017941 */ /* 0x000fea0003800000 */
.L_x_12570:
        /* <DEDUP_REMOVED lines=55> */
.L_x_12574:
[----:B------:R-:W-:Y:S05]  /*1920*/  BSYNC B1 ;  /* 0x0000000000017941 */ /* 0x000fea0003800000 */
.L_x_12573:
        /* <DEDUP_REMOVED lines=26> */
.L_x_12566:
[----:B------:R-:W-:Y:S05]  /*1ad0*/  BSYNC B0 ;  /* 0x0000000000007941 */ /* 0x000fea0003800000 */
.L_x_12565:
        /* <DEDUP_REMOVED lines=43> */
.L_x_12579:
        /* <DEDUP_REMOVED lines=8> */
.L_x_12578:
[----:B------:R-:W-:Y:S05]  /*1e10*/  BSYNC B1 ;  /* 0x0000000000017941 */ /* 0x000fea0003800000 */
.L_x_12577:
        /* <DEDUP_REMOVED lines=10> */
.L_x_12582:
        /* <DEDUP_REMOVED lines=52> */
.L_x_12581:
[----:B------:R-:W-:Y:S05]  /*2200*/  BSYNC B1 ;  /* 0x0000000000017941 */ /* 0x000fea0003800000 */
.L_x_12580:
        /* <DEDUP_REMOVED lines=31> */
.L_x_12584:
[----:B------:R-:W-:Y:S05]  /*2400*/  BSYNC B1 ;  /* 0x0000000000017941 */ /* 0x000fea0003800000 */
.L_x_12583:
        /* <DEDUP_REMOVED lines=14> */
.L_x_12576:
[----:B------:R-:W-:Y:S05]  /*24f0*/  BSYNC B0 ;  /* 0x0000000000007941 */ /* 0x000fea0003800000 */
.L_x_12575:
        /* <DEDUP_REMOVED lines=20> */
.L_x_12586:
[----:B------:R-:W-:Y:S05]  /*2640*/  BSYNC B0 ;  /* 0x0000000000007941 */ /* 0x000fea0003800000 */
.L_x_12585:
        /* <DEDUP_REMOVED lines=25> */
.L_x_12590:
        /* <DEDUP_REMOVED lines=33> */
.L_x_12588:
[----:B------:R-:W-:Y:S05]  /*29f0*/  BSYNC B6 ;  /* 0x0000000000067941 */ /* 0x000fea0003800000 */
.L_x_12587:
[----:B------:R-:W-:Y:S05]  /*2a00*/  BRA.DIV ~URZ, `(.L_x_12591) ;  /* 0x000013427f007947 */ /* 0x000fea000b800000 */
[----:B0-----:R-:W-:-:S04]  /*2a10*/  IMAD.MOV.U32 R0, RZ, RZ, RZ ;  /* 0x000000ffff007224 */ /* 0x001fc800078e00ff */
.L_x_12603:
        /* <DEDUP_REMOVED lines=13> */
.L_x_12604:
        /* <DEDUP_REMOVED lines=34> */
.L_x_12594:
[----:B------:R-:W-:Y:S05]  /*2d10*/  BSYNC B0 ;  /* 0x0000000000007941 */ /* 0x000fea0003800000 */
.L_x_12593:
        /* <DEDUP_REMOVED lines=33> */
.L_x_12596:
[----:B------:R-:W-:Y:S05]  /*2f30*/  BSYNC B0 ;  /* 0x0000000000007941 */ /* 0x000fea0003800000 */
.L_x_12595:
        /* <DEDUP_REMOVED lines=18> */
.L_x_12598:
[----:B------:R-:W-:Y:S05]  /*3060*/  BSYNC B0 ;  /* 0x0000000000007941 */ /* 0x000fea0003800000 */
.L_x_12597:
        /* <DEDUP_REMOVED lines=34> */
.L_x_12600:
[----:B------:R-:W-:Y:S05]  /*3290*/  BSYNC B0 ;  /* 0x0000000000007941 */ /* 0x000fea0003800000 */
.L_x_12599:
        /* <DEDUP_REMOVED lines=104> */
.L_x_12561:
        /* <DEDUP_REMOVED lines=19> */
.L_x_12589:
        /* <DEDUP_REMOVED lines=20> */
.L_x_12563:
[----:B------:R-:W-:Y:S01]  /*3b90*/  HFMA2.MMA R24, -RZ, RZ, 0, 9.5367431640625e-07 ;  /* 0x00000010ff187435 */ /* 0x000fe200000001ff */
[----:B------:R-:W-:Y:S01]  /*3ba0*/  IMAD.MOV.U32 R23, RZ, RZ, -0x800001 ;  /* 0xff7fffffff177424 */ /* 0x000fe200078e00ff */
[----:B------:R-:W-:Y:S01]  /*3bb0*/  MOV R2, 0x3bf0 ;  /* 0x00003bf000027802 */ /* 0x000fe20000000f00 */
[----:B------:R-:W-:Y:S02]  /*3bc0*/  IMAD.MOV.U32 R25, RZ, RZ, 0x1f ;  /* 0x0000001fff197424 */ /* 0x000fe400078e00ff */
[----:B------:R-:W-:Y:S02]  /*3bd0*/  IMAD.MOV.U32 R26, RZ, RZ, -0x1 ;  /* 0xffffffffff1a7424 */ /* 0x000fe400078e00ff */
[----:B------:R-:W-:Y:S05]  /*3be0*/  CALL.REL.NOINC `($__internal_300_$__cuda_sm70_shflsync_bfly_p) ;  /* 0x00000db000007944 */ /* 0x000fea0003c00000 */
[----:B-1----:R-:W-:Y:S01]  /*3bf0*/  IMAD.MOV.U32 R2, RZ, RZ, R24 ;  /* 0x000000ffff027224 */ /* 0x002fe200078e0018 */
[----:B0-----:R-:W-:Y:S05]  /*3c00*/  BRA `(.L_x_12601) ;  /* 0xffffcf4000007947 */ /* 0x001fea000383ffff */
.L_x_12564:
[----:B------:R-:W-:Y:S01]  /*3c10*/  MOV R24, 0x8 ;  /* 0x0000000800187802 */ /* 0x000fe20000000f00 */
[----:B------:R-:W-:Y:S01]  /*3c20*/  IMAD.MOV.U32 R25, RZ, RZ, 0x1f ;  /* 0x0000001fff197424 */ /* 0x000fe200078e00ff */
[----:B------:R-:W-:Y:S01]  /*3c30*/  MOV R2, 0x3c60 ;  /* 0x00003c6000027802 */ /* 0x000fe20000000f00 */
[----:B------:R-:W-:Y:S02]  /*3c40*/  IMAD.MOV.U32 R26, RZ, RZ, -0x1 ;  /* 0xffffffffff1a7424 */ /* 0x000fe400078e00ff */
[----:B------:R-:W-:Y:S05]  /*3c50*/  CALL.REL.NOINC `($__internal_300_$__cuda_sm70_shflsync_bfly_p) ;  /* 0x00000d4000007944 */ /* 0x000fea0003c00000 */
[----:B0-----:R-:W-:Y:S01]  /*3c60*/  HFMA2.MMA R25, -RZ, RZ, 0, 1.847743988037109375e-06 ;  /* 0x0000001fff197435 */ /* 0x001fe200000001ff */
[----:B-1----:R-:W-:Y:S01]  /*3c70*/  FMNMX.FTZ R23, R23, R24, !PT ;  /* 0x0000001817177209 */ /* 0x002fe20007810000 */
[----:B------:R-:W-:Y:S01]  /*3c80*/  IMAD.MOV.U32 R24, RZ, RZ, 0x4 ;  /* 0x00000004ff187424 */ /* 0x000fe200078e00ff */
[----:B------:R-:W-:Y:S01]  /*3c90*/  MOV R2, 0x3cc0 ;  /* 0x00003cc000027802 */ /* 0x000fe20000000f00 */
[----:B------:R-:W-:-:S02]  /*3ca0*/  IMAD.MOV.U32 R26, RZ, RZ, -0x1 ;  /* 0xffffffffff1a7424 */ /* 0x000fc400078e00ff */
[----:B------:R-:W-:Y:S05]  /*3cb0*/  CALL.REL.NOINC `($__internal_300_$__cuda_sm70_shflsync_bfly_p) ;  /* 0x00000ce000007944 */ /* 0x000fea0003c00000 */
[----:B-1----:R-:W-:Y:S01]  /*3cc0*/  FMNMX.FTZ R18, R23, R24, !PT ;  /* 0x0000001817127209 */ /* 0x002fe20007810000 */
[----:B------:R-:W-:Y:S01]  /*3cd0*/  IMAD.MOV.U32 R24, RZ, RZ, 0x2 ;  /* 0x00000002ff187424 */ /* 0x000fe200078e00ff */
[----:B0-----:R-:W-:Y:S01]  /*3ce0*/  MOV R26, 0xffffffff ;  /* 0xffffffff001a7802 */ /* 0x001fe20000000f00 */
[----:B------:R-:W-:Y:S01]  /*3cf0*/  IMAD.MOV.U32 R25, RZ, RZ, 0x1f ;  /* 0x0000001fff197424 */ /* 0x000fe200078e00ff */
[----:B------:R-:W-:Y:S01]  /*3d00*/  MOV R2, 0x3d30 ;  /* 0x00003d3000027802 */ /* 0x000fe20000000f00 */
[----:B------:R-:W-:-:S02]  /*3d10*/  IMAD.MOV.U32 R23, RZ, RZ, R18 ;  /* 0x000000ffff177224 */ /* 0x000fc400078e0012 */
[----:B------:R-:W-:Y:S05]  /*3d20*/  CALL.REL.NOINC `($__internal_300_$__cuda_sm70_shflsync_bfly_p) ;  /* 0x00000c7000007944 */ /* 0x000fea0003c00000 */
[----:B-1----:R-:W-:Y:S01]  /*3d30*/  IMAD.MOV.U32 R3, RZ, RZ, R24 ;  /* 0x000000ffff037224 */ /* 0x002fe200078e0018 */
[----:B0-----:R-:W-:Y:S05]  /*3d40*/  BRA `(.L_x_12602) ;  /* 0xffffce8000007947 */ /* 0x001fea000383ffff */
.L_x_12591:
[----:B------:R-:W-:Y:S01]  /*3d50*/  HFMA2.MMA R24, -RZ, RZ, 0, 1.1920928955078125e-07 ;  /* 0x00000002ff187435 */ /* 0x000fe200000001ff */
[----:B------:R-:W-:Y:S01]  /*3d60*/  IMAD.MOV.U32 R23, RZ, RZ, RZ ;  /* 0x000000ffff177224 */ /* 0x000fe200078e00ff */
[----:B0-----:R-:W-:Y:S01]  /*3d70*/  MOV R2, 0x3db0 ;  /* 0x00003db000027802 */ /* 0x001fe20000000f00 */
[----:B------:R-:W-:-:S02]  /*3d80*/  IMAD.MOV.U32 R25, RZ, RZ, 0x1f ;  /* 0x0000001fff197424 */ /* 0x000fc400078e00ff */
[----:B------:R-:W-:Y:S02]  /*3d90*/  IMAD.MOV.U32 R26, RZ, RZ, -0x1 ;  /* 0xffffffffff1a7424 */ /* 0x000fe400078e00ff */
[----:B------:R-:W-:Y:S05]  /*3da0*/  CALL.REL.NOINC `($__internal_300_$__cuda_sm70_shflsync_bfly_p) ;  /* 0x00000bf000007944 */ /* 0x000fea0003c00000 */
[----:B-1----:R-:W-:Y:S01]  /*3db0*/  IMAD.MOV.U32 R0, RZ, RZ, R24 ;  /* 0x000000ffff007224 */ /* 0x002fe200078e0018 */
[----:B0-----:R-:W-:Y:S05]  /*3dc0*/  BRA `(.L_x_12603) ;  /* 0xffffec5000007947 */ /* 0x001fea000383ffff */
.L_x_12592:
[----:B------:R-:W-:Y:S01]  /*3dd0*/  MOV R24, 0x1 ;  /* 0x0000000100187802 */ /* 0x000fe20000000f00 */
[----:B------:R-:W-:Y:S01]  /*3de0*/  IMAD.MOV.U32 R25, RZ, RZ, 0x1f ;  /* 0x0000001fff197424 */ /* 0x000fe200078e00ff */
[----:B------:R-:W-:Y:S01]  /*3df0*/  MOV R2, 0x3e20 ;  /* 0x00003e2000027802 */ /* 0x000fe20000000f00 */
[----:B------:R-:W-:Y:S02]  /*3e00*/  IMAD.MOV.U32 R26, RZ, RZ, -0x1 ;  /* 0xffffffffff1a7424 */ /* 0x000fe400078e00ff */
[----:B------:R-:W-:Y:S05]  /*3e10*/  CALL.REL.NOINC `($__internal_300_$__cuda_sm70_shflsync_bfly_p) ;  /* 0x00000b8000007944 */ /* 0x000fea0003c00000 */
[----:B-1----:R-:W-:Y:S01]  /*3e20*/  FADD.FTZ R22, R23, R24 ;  /* 0x0000001817167221 */ /* 0x002fe20000010000 */
[----:B------:R-:W-:Y:S01]  /*3e30*/  HFMA2.MMA R24, -RZ, RZ, 0, 1.1920928955078125e-07 ;  /* 0x00000002ff187435 */ /* 0x000fe200000001ff */
[----:B0-----:R-:W-:Y:S01]  /*3e40*/  IMAD.MOV.U32 R23, RZ, RZ, RZ ;  /* 0x000000ffff177224 */ /* 0x001fe200078e00ff */
[----:B------:R-:W-:Y:S01]  /*3e50*/  MOV R2, 0x3e90 ;  /* 0x00003e9000027802 */ /* 0x000fe20000000f00 */
[----:B------:R-:W-:Y:S02]  /*3e60*/  IMAD.MOV.U32 R25, RZ, RZ, 0x1f ;  /* 0x0000001fff197424 */ /* 0x000fe400078e00ff */
[----:B------:R-:W-:-:S02]  /*3e70*/  IMAD.MOV.U32 R26, RZ, RZ, -0x1 ;  /* 0xffffffffff1a7424 */ /* 0x000fc400078e00ff */
[----:B------:R-:W-:Y:S05]  /*3e80*/  CALL.REL.NOINC `($__internal_300_$__cuda_sm70_shflsync_bfly_p) ;  /* 0x00000b1000007944 */ /* 0x000fea0003c00000 */
[----:B01----:R-:W-:Y:S01]  /*3e90*/  FADD.FTZ R23, RZ, R24 ;  /* 0x00000018ff177221 */ /* 0x003fe20000010000 */
[----:B------:R-:W-:Y:S01]  /*3ea0*/  MOV R25, 0x1f ;  /* 0x0000001f00197802 */ /* 0x000fe20000000f00 */
[----:B------:R-:W-:Y:S01]  /*3eb0*/  IMAD.MOV.U32 R24, RZ, RZ, 0x1 ;  /* 0x00000001ff187424 */ /* 0x000fe200078e00ff */
[----:B------:R-:W-:Y:S01]  /*3ec0*/  MOV R2, 0x3ef0 ;  /* 0x00003ef000027802 */ /* 0x000fe20000000f00 */
[----:B------:R-:W-:-:S02]  /*3ed0*/  IMAD.MOV.U32 R26, RZ, RZ, -0x1 ;  /* 0xffffffffff1a7424 */ /* 0x000fc400078e00ff */
[----:B------:R-:W-:Y:S05]  /*3ee0*/  CALL.REL.NOINC `($__internal_300_$__cuda_sm70_shflsync_bfly_p) ;  /* 0x00000ab000007944 */ /* 0x000fea0003c00000 */
[----:B-1----:R-:W-:Y:S01]  /*3ef0*/  FADD.FTZ R21, R23, R24 ;  /* 0x0000001817157221 */ /* 0x002fe20000010000 */
[----:B------:R-:W-:Y:S01]  /*3f00*/  HFMA2.MMA R24, -RZ, RZ, 0, 1.1920928955078125e-07 ;  /* 0x00000002ff187435 */ /* 0x000fe200000001ff */
[----:B0-----:R-:W-:Y:S01]  /*3f10*/  IMAD.MOV.U32 R23, RZ, RZ, RZ ;  /* 0x000000ffff177224 */ /* 0x001fe200078e00ff */
[----:B------:R-:W-:Y:S01]  /*3f20*/  MOV R2, 0x3f60 ;  /* 0x00003f6000027802 */ /* 0x000fe20000000f00 */
[----:B------:R-:W-:-:S02]  /*3f30*/  IMAD.MOV.U32 R25, RZ, RZ, 0x1f ;  /* 0x0000001fff197424 */ /* 0x000fc400078e00ff */
[----:B------:R-:W-:Y:S02]  /*3f40*/  IMAD.MOV.U32 R26, RZ, RZ, -0x1 ;  /* 0xffffffffff1a7424 */ /* 0x000fe400078e00ff */
[----:B------:R-:W-:Y:S05]  /*3f50*/  CALL.REL.NOINC `($__internal_300_$__cuda_sm70_shflsync_bfly_p) ;  /* 0x00000a4000007944 */ /* 0x000fea0003c00000 */
[----:B01----:R-:W-:Y:S01]  /*3f60*/  FADD.FTZ R23, RZ, R24 ;  /* 0x00000018ff177221 */ /* 0x003fe20000010000 */
[----:B------:R-:W-:Y:S01]  /*3f70*/  MOV R24, 0x1 ;  /* 0x0000000100187802 */ /* 0x000fe20000000f00 */
[----:B------:R-:W-:Y:S01]  /*3f80*/  IMAD.MOV.U32 R25, RZ, RZ, 0x1f ;  /* 0x0000001fff197424 */ /* 0x000fe200078e00ff */
[----:B------:R-:W-:Y:S01]  /*3f90*/  MOV R2, 0x3fc0 ;  /* 0x00003fc000027802 */ /* 0x000fe20000000f00 */
[----:B------:R-:W-:Y:S02]  /*3fa0*/  IMAD.MOV.U32 R26, RZ, RZ, -0x1 ;  /* 0xffffffffff1a7424 */ /* 0x000fe400078e00ff */
[----:B------:R-:W-:Y:S05]  /*3fb0*/  CALL.REL.NOINC `($__internal_300_$__cuda_sm70_shflsync_bfly_p) ;  /* 0x000009e000007944 */ /* 0x000fea0003c00000 */
[----:B-1----:R-:W-:Y:S01]  /*3fc0*/  FADD.FTZ R20, R23, R24 ;  /* 0x0000001817147221 */ /* 0x002fe20000010000 */
[----:B0-----:R-:W-:Y:S01]  /*3fd0*/  HFMA2.MMA R23, -RZ, RZ, 0, 0 ;  /* 0x00000000ff177435 */ /* 0x001fe200000001ff */
[----:B------:R-:W-:Y:S01]  /*3fe0*/  IMAD.MOV.U32 R24, RZ, RZ, 0x2 ;  /* 0x00000002ff187424 */ /* 0x000fe200078e00ff */
[----:B------:R-:W-:Y:S01]  /*3ff0*/  MOV R26, 0xffffffff ;  /* 0xffffffff001a7802 */ /* 0x000fe20000000f00 */
[----:B------:R-:W-:Y:S01]  /*4000*/  IMAD.MOV.U32 R25, RZ, RZ, 0x1f ;  /* 0x0000001fff197424 */ /* 0x000fe200078e00ff */
[----:B------:R-:W-:Y:S02]  /*4010*/  MOV R2, 0x4030 ;  /* 0x0000403000027802 */ /* 0x000fe40000000f00 */
[----:B------:R-:W-:Y:S05]  /*4020*/  CALL.REL.NOINC `($__internal_300_$__cuda_sm70_shflsync_bfly_p) ;  /* 0x0000097000007944 */ /* 0x000fea0003c00000 */
[----:B01----:R-:W-:Y:S01]  /*4030*/  FADD.FTZ R23, RZ, R24 ;  /* 0x00000018ff177221 */ /* 0x003fe20000010000 */
[----:B------:R-:W-:Y:S01]  /*4040*/  MOV R26, 0xffffffff ;  /* 0xffffffff001a7802 */ /* 0x000fe20000000f00 */
[----:B------:R-:W-:Y:S01]  /*4050*/  IMAD.MOV.U32 R24, RZ, RZ, 0x1 ;  /* 0x00000001ff187424 */ /* 0x000fe200078e00ff */
[----:B------:R-:W-:Y:S01]  /*4060*/  MOV R2, 0x4090 ;  /* 0x0000409000027802 */ /* 0x000fe20000000f00 */
[----:B------:R-:W-:-:S02]  /*4070*/  IMAD.MOV.U32 R25, RZ, RZ, 0x1f ;  /* 0x0000001fff197424 */ /* 0x000fc400078e00ff */
[----:B------:R-:W-:Y:S05]  /*4080*/  CALL.REL.NOINC `($__internal_300_$__cuda_sm70_shflsync_bfly_p) ;  /* 0x0000091000007944 */ /* 0x000fea0003c00000 */
[----:B0-----:R-:W-:Y:S01]  /*4090*/  HFMA2.MMA R25, -RZ, RZ, 0, 1.847743988037109375e-06 ;  /* 0x0000001fff197435 */ /* 0x001fe200000001ff */
[----:B-1----:R-:W-:Y:S01]  /*40a0*/  FADD.FTZ R19, R23, R24 ;  /* 0x0000001817137221 */ /* 0x002fe20000010000 */
[----:B------:R-:W-:Y:S01]  /*40b0*/  MOV R2, 0x4100 ;  /* 0x0000410000027802 */ /* 0x000fe20000000f00 */
[----:B------:R-:W-:-:S02]  /*40c0*/  IMAD.MOV.U32 R23, RZ, RZ, RZ ;  /* 0x000000ffff177224 */ /* 0x000fc400078e00ff */
[----:B------:R-:W-:Y:S02]  /*40d0*/  IMAD.MOV.U32 R24, RZ, RZ, 0x2 ;  /* 0x00000002ff187424 */ /* 0x000fe400078e00ff */
        /* <DEDUP_REMOVED lines=138> */
[----:B-1----:R-:W-:Y:S01]  /*4980*/  MOV R2, R24 ;  /* 0x0000001800027202 */ /* 0x002fe20000000f00 */
[----:B0-----:R-:W-:Y:S05]  /*4990*/  BRA `(.L_x_12604) ;  /* 0xffffe15000007947 */ /* 0x001fea000383ffff */
        .weak           $__internal_300_$__cuda_sm70_shflsync_bfly_p
        .type           $__internal_300_$__cuda_sm70_shflsync_bfly_p,@function
        .size           $__internal_300_$__cuda_sm70_shflsync_bfly_p,(.L_x_24961 - $__internal_300_$__cuda_sm70_shflsync_bfly_p)
$__internal_300_$__cuda_sm70_shflsync_bfly_p:
[----:B------:R-:W-:Y:S01]  /*49a0*/  IMAD.MOV.U32 R3, RZ, RZ, 0x0 ;  /* 0x00000000ff037424 */ /* 0x000fe200078e00ff */
[----:B------:R-:W-:Y:S04]  /*49b0*/  WARPSYNC R26 ;  /* 0x0000001a00007348 */ /* 0x000fe80003800000 */
[----:B------:R0:W1:Y:S01]  /*49c0*/  SHFL.BFLY PT, R24, R23, R24, R25 ;  /* 0x0c00001817187389 */ /* 0x00006200000e0019 */
[----:B------:R-:W-:Y:S05]  /*49d0*/  RET.REL.NODEC R2 `(_ZN4vllm25paged_attention_v2_kernelIfhLi120ELi16ELi128ELNS_18Fp8KVCacheDataTypeE1ELb1ELi512EEEvPfS2_PT_PKS3_PKT0_S9_ifPKiSB_iPKfiiiSD_SD_iiiii) ;  /* 0xffffb62002007950 */ /* 0x000fea0003c3ffff */
.L_x_12605:
        /* <DEDUP_REMOVED lines=10> */
.L_x_24961:


//--------------------- .text._ZN4vllm25paged_attention_v2_kernelIfhLi112ELi16ELi128ELNS_18Fp8KVCacheDataTypeE1ELb1ELi512EEEvPfS2_PT_PKS3_PKT0_S9_ifPKiSB_iPKfiiiSD_SD_iiiii --------------------------
	.section	.text._ZN4vllm25paged_attention_v2_kernelIfhLi112ELi16ELi128ELNS_18Fp8KVCacheDataTypeE1ELb1ELi512EEEvPfS2_PT_PKS3_PKT0_S9_ifPKiSB_iPKfiiiSD_SD_iiiii,"ax",@progbits
	.sectioninfo	@"SHI_REGISTERS=40"
	.align	128
        .global         _ZN4vllm25paged_attention_v2_kernelIfhLi112ELi16ELi128ELNS_18Fp8KVCacheDataTypeE1ELb1ELi512EEEvPfS2_PT_PKS3_PKT0_S9_ifPKiSB_iPKfiiiSD_SD_iiiii
        .type           _ZN4vllm25paged_attention_v2_kernelIfhLi112ELi16ELi128ELNS_18Fp8KVCacheDataTypeE1ELb1ELi512EEEvPfS2_PT_PKS3_PKT0_S9_ifPKiSB_iPKfiiiSD_SD_iiiii,@function
        .size           _ZN4vllm25paged_attention_v2_kernelIfhLi112ELi16ELi128ELNS_18Fp8KVCacheDataTypeE1ELb1ELi512EEEvPfS2_PT_PKS3_PKT0_S9_ifPKiSB_iPKfiiiSD_SD_iiiii,(.L_x_24962 - _ZN4vllm25paged_attention_v2_kernelIfhLi112ELi16ELi128ELNS_18Fp8KVCacheDataTypeE1ELb1ELi512EEEvPfS2_PT_PKS3_PKT0_S9_ifPKiSB_iPKfiiiSD_SD_iiiii)
        .other          _ZN4vllm25paged_attention_v2_kernelIfhLi112ELi16ELi128ELNS_18Fp8KVCacheDataTypeE1ELb1ELi512EEEvPfS2_PT_PKS3_PKT0_S9_ifPKiSB_iPKfiiiSD_SD_iiiii,@"STO_CUDA_ENTRY STV_DEFAULT"
_ZN4vllm25paged_attention_v2_kernelIfhLi112ELi16ELi128ELNS_18Fp8KVCacheDataTypeE1ELb1ELi512EEEvPfS2_PT_PKS3_PKT0_S9_ifPKiSB_iPKfiiiSD_SD_iiiii:
.text._ZN4vllm25paged_attention_v2_kernelIfhLi112ELi16ELi128ELNS_18Fp8KVCacheDataTypeE1ELb1ELi512EEEvPfS2_PT_PKS3_PKT0_S9_ifPKiSB_iPKfiiiSD_SD_iiiii:
        /* <DEDUP_REMOVED lines=114> */
.L_x_12606:
[----:B0-----:R-:W-:-:S05]  /*0720*/  MOV R14, c[0x0][0xc] ;  /* 0x00000300000e7a02 */ /* 0x001fca0000000f00 */
[----:B------:R-:W-:-:S04]  /*0730*/  IMAD R14, R14, c[0x0][0x1d8], R5 ;  /* 0x000076000e0e7a24 */ /* 0x000fc800078e0205 */
[----:B------:R-:W-:-:S03]  /*0740*/  IMAD R16, R14, c[0x0][0x1e8], RZ ;  /* 0x00007a000e107a24 */ /* 0x000fc600078e02ff */
.L_x_12607:
        /* <DEDUP_REMOVED lines=25> */
.L_x_12611:
        /* <DEDUP_REMOVED lines=37> */
.L_x_12609:
[----:B------:R-:W-:Y:S05]  /*0b30*/  BSYNC B7 ;  /* 0x0000000000077941 */ /* 0x000fea0003800000 */
.L_x_12608:
[----:B------:R-:W-:Y:S05]  /*0b40*/  BRA.DIV ~URZ, `(.L_x_12612) ;  /* 0x00002f927f007947 */ /* 0x000fea000b800000 */
[----:B------:R-:W-:-:S05]  /*0b50*/  IMAD.MOV.U32 R2, RZ, RZ, -0x800001 ;  /* 0xff7fffffff027424 */ /* 0x000fca00078e00ff */
.L_x_12650:
        /* <DEDUP_REMOVED lines=8> */
.L_x_12651:
        /* <DEDUP_REMOVED lines=35> */
.L_x_12618:
        /* <DEDUP_REMOVED lines=11> */
.L_x_12617:
[----:B------:R-:W-:Y:S05]  /*0ec0*/  BSYNC B1 ;  /* 0x0000000000017941 */ /* 0x000fea0003800000 */
.L_x_12616:
        /* <DEDUP_REMOVED lines=10> */
.L_x_12621:
        /* <DEDUP_REMOVED lines=100> */
.L_x_12620:
[----:B------:R-:W-:Y:S05]  /*15b0*/  BSYNC B1 ;  /* 0x0000000000017941 */ /* 0x000fea0003800000 */
.L_x_12619:
        /* <DEDUP_REMOVED lines=55> */
.L_x_12623:
[----:B------:R-:W-:Y:S05]  /*1930*/  BSYNC B1 ;  /* 0x0000000000017941 */ /* 0x000fea0003800000 */
.L_x_12622:
        /* <DEDUP_REMOVED lines=26> */
.L_x_12615:
[----:B------:R-:W-:Y:S05]  /*1ae0*/  BSYNC B0 ;  /* 0x0000000000007941 */ /* 0x000fea0003800000 */
.L_x_12614:
        /* <DEDUP_REMOVED lines=43> */
.L_x_12628:
        /* <DEDUP_REMOVED lines=8> */
.L_x_12627:
[----:B------:R-:W-:Y:S05]  /*1e20*/  BSYNC B1 ;  /* 0x0000000000017941 */ /* 0x000fea0003800000 */
.L_x_12626:
        /* <DEDUP_REMOVED lines=10> */
.L_x_12631:
        /* <DEDUP_REMOVED lines=52> */
.L_x_12630:
[----:B------:R-:W-:Y:S05]  /*2210*/  BSYNC B1 ;  /* 0x0000000000017941 */ /* 0x000fea0003800000 */
.L_x_12629:
        /* <DEDUP_REMOVED lines=31> */
.L_x_12633:
[----:B------:R-:W-:Y:S05]  /*2410*/  BSYNC B1 ;  /* 0x0000000000017941 */ /* 0x000fea0003800000 */
.L_x_12632:
        /* <DEDUP_REMOVED lines=14> */
.L_x_12625:
[----:B------:R-:W-:Y:S05]  /*2500*/  BSYNC B0 ;  /* 0x0000000000007941 */ /* 0x000fea0003800000 */
.L_x_12624:
        /* <DEDUP_REMOVED lines=20> */
.L_x_12635:
[----:B------:R-:W-:Y:S05]  /*2650*/  BSYNC B0 ;  /* 0x0000000000007941 */ /* 0x000fea0003800000 */
.L_x_12634:
        /* <DEDUP_REMOVED lines=25> */
.L_x_12639:
        /* <DEDUP_REMOVED lines=33> */
.L_x_12637:
[----:B------:R-:W-:Y:S05]  /*2a00*/  BSYNC B6 ;  /* 0x0000000000067941 */ /* 0x000fea0003800000 */
.L_x_12636:
[----:B------:R-:W-:Y:S05]  /*2a10*/  BRA.DIV ~URZ, `(.L_x_12640) ;  /* 0x000012827f007947 */ /* 0x000fea000b800000 */
[----:B0-----:R-:W-:-:S04]  /*2a20*/  IMAD.MOV.U32 R2, RZ, RZ, RZ ;  /* 0x000000ffff027224 */ /* 0x001fc800078e00ff */
.L_x_12652:
        /* <DEDUP_REMOVED lines=13> */
.L_x_12653:
        /* <DEDUP_REMOVED lines=33> */
.L_x_12643:
[----:B------:R-:W-:Y:S05]  /*2d10*/  BSYNC B0 ;  /* 0x0000000000007941 */ /* 0x000fea0003800000 */
.L_x_12642:
        /* <DEDUP_REMOVED lines=31> */
.L_x_12645:
[----:B------:R-:W-:Y:S05]  /*2f10*/  BSYNC B0 ;  /* 0x0000000000007941 */ /* 0x000fea0003800000 */
.L_x_12644:
        /* <DEDUP_REMOVED lines=17> */
.L_x_12647:
[----:B------:R-:W-:Y:S05]  /*3030*/  BSYNC B0 ;  /* 0x0000000000007941 */ /* 0x000fea0003800000 */
.L_x_12646:
        /* <DEDUP_REMOVED lines=32> */
.L_x_12649:
[----:B------:R-:W-:Y:S05]  /*3240*/  BSYNC B0 ;  /* 0x0000000000007941 */ /* 0x000fea0003800000 */
.L_x_12648:
        /* <DEDUP_REMOVED lines=98> */
.L_x_12610:
        /* <DEDUP_REMOVED lines=19> */
.L_x_12638:
        /* <DEDUP_REMOVED lines=20> */
.L_x_12612:
[----:B------:R-:W-:Y:S01]  /*3ae0*/  IMAD.MOV.U32 R22, RZ, RZ, -0x800001 ;  /* 0xff7fffffff167424 */ /* 0x000fe200078e00ff */
[----:B------:R-:W-:Y:S01]  /*3af0*/  MOV R25, 0xffffffff ;  /* 0xffffffff00197802 */ /* 0x000fe20000000f00 */
[----:B------:R-:W-:Y:S01]  /*3b00*/  IMAD.MOV.U32 R23, RZ, RZ, 0x10 ;  /* 0x00000010ff177424 */ /* 0x000fe200078e00ff */
[----:B------:R-:W-:Y:S01]  /*3b10*/  MOV R2, 0x3b40 ;  /* 0x00003b4000027802 */ /* 0x000fe20000000f00 */
[----:B------:R-:W-:Y:S02]  /*3b20*/  IMAD.MOV.U32 R24, RZ, RZ, 0x1f ;  /* 0x0000001fff187424 */ /* 0x000fe400078e00ff */
[----:B------:R-:W-:Y:S05]  /*3b30*/  CALL.REL.NOINC `($__internal_301_$__cuda_sm70_shflsync_bfly_p) ;  /* 0x00000ce000007944 */ /* 0x000fea0003c00000 */
[----:B-1----:R-:W-:Y:S01]  /*3b40*/  IMAD.MOV.U32 R2, RZ, RZ, R23 ;  /* 0x000000ffff027224 */ /* 0x002fe200078e0017 */
[----:B0-----:R-:W-:Y:S05]  /*3b50*/  BRA `(.L_x_12650) ;  /* 0xffffd00000007947 */ /* 0x001fea000383ffff */
.L_x_12613:
[----:B------:R-:W-:Y:S01]  /*3b60*/  IMAD.MOV.U32 R23, RZ, RZ, 0x8 ;  /* 0x00000008ff177424 */ /* 0x000fe200078e00ff */
[----:B------:R-:W-:Y:S01]  /*3b70*/  MOV R25, 0xffffffff ;  /* 0xffffffff00197802 */ /* 0x000fe20000000f00 */
[----:B------:R-:W-:Y:S01]  /*3b80*/  IMAD.MOV.U32 R24, RZ, RZ, 0x1f ;  /* 0x0000001fff187424 */ /* 0x000fe200078e00ff */
[----:B------:R-:W-:Y:S02]  /*3b90*/  MOV R2, 0x3bb0 ;  /* 0x00003bb000027802 */ /* 0x000fe40000000f00 */
[----:B------:R-:W-:Y:S05]  /*3ba0*/  CALL.REL.NOINC `($__internal_301_$__cuda_sm70_shflsync_bfly_p) ;  /* 0x00000c7000007944 */ /* 0x000fea0003c00000 */
[----:B01----:R-:W-:Y:S01]  /*3bb0*/  FMNMX.FTZ R22, R22, R23, !PT ;  /* 0x0000001716167209 */ /* 0x003fe20007810000 */
[----:B------:R-:W-:Y:S01]  /*3bc0*/  IMAD.MOV.U32 R23, RZ, RZ, 0x4 ;  /* 0x00000004ff177424 */ /* 0x000fe200078e00ff */
[----:B------:R-:W-:Y:S01]  /*3bd0*/  MOV R2, 0x3c10 ;  /* 0x00003c1000027802 */ /* 0x000fe20000000f00 */
[----:B------:R-:W-:-:S02]  /*3be0*/  IMAD.MOV.U32 R24, RZ, RZ, 0x1f ;  /* 0x0000001fff187424 */ /* 0x000fc400078e00ff */
[----:B------:R-:W-:Y:S02]  /*3bf0*/  IMAD.MOV.U32 R25, RZ, RZ, -0x1 ;  /* 0xffffffffff197424 */ /* 0x000fe400078e00ff */
[----:B------:R-:W-:Y:S05]  /*3c00*/  CALL.REL.NOINC `($__internal_301_$__cuda_sm70_shflsync_bfly_p) ;  /* 0x00000c1000007944 */ /* 0x000fea0003c00000 */
[----:B-1----:R-:W-:Y:S01]  /*3c10*/  FMNMX.FTZ R18, R22, R23, !PT ;  /* 0x0000001716127209 */ /* 0x002fe20007810000 */
[----:B------:R-:W-:Y:S01]  /*3c20*/  HFMA2.MMA R23, -RZ, RZ, 0, 1.1920928955078125e-07 ;  /* 0x00000002ff177435 */ /* 0x000fe200000001ff */
[----:B0-----:R-:W-:Y:S01]  /*3c30*/  IMAD.MOV.U32 R24, RZ, RZ, 0x1f ;  /* 0x0000001fff187424 */ /* 0x001fe200078e00ff */
[----:B------:R-:W-:Y:S01]  /*3c40*/  MOV R2, 0x3c80 ;  /* 0x00003c8000027802 */ /* 0x000fe20000000f00 */
[----:B------:R-:W-:Y:S02]  /*3c50*/  IMAD.MOV.U32 R25, RZ, RZ, -0x1 ;  /* 0xffffffffff197424 */ /* 0x000fe400078e00ff */
[----:B------:R-:W-:Y:S02]  /*3c60*/  IMAD.MOV.U32 R22, RZ, RZ, R18 ;  /* 0x000000ffff167224 */ /* 0x000fe400078e0012 */
[----:B------:R-:W-:Y:S05]  /*3c70*/  CALL.REL.NOINC `($__internal_301_$__cuda_sm70_shflsync_bfly_p) ;  /* 0x00000ba000007944 */ /* 0x000fea0003c00000 */
[----:B-1----:R-:W-:Y:S01]  /*3c80*/  MOV R3, R23 ;  /* 0x0000001700037202 */ /* 0x002fe20000000f00 */
[----:B0-----:R-:W-:Y:S05]  /*3c90*/  BRA `(.L_x_12651) ;  /* 0xffffcf4000007947 */ /* 0x001fea000383ffff */
.L_x_12640:
[----:B------:R-:W-:Y:S01]  /*3ca0*/  IMAD.MOV.U32 R22, RZ, RZ, RZ ;  /* 0x000000ffff167224 */ /* 0x000fe200078e00ff */
[----:B------:R-:W-:Y:S01]  /*3cb0*/  MOV R25, 0xffffffff ;  /* 0xffffffff00197802 */ /* 0x000fe20000000f00 */
[----:B------:R-:W-:Y:S01]  /*3cc0*/  IMAD.MOV.U32 R23, RZ, RZ, 0x2 ;  /* 0x00000002ff177424 */ /* 0x000fe200078e00ff */
[----:B0-----:R-:W-:Y:S01]  /*3cd0*/  MOV R2, 0x3d00 ;  /* 0x00003d0000027802 */ /* 0x001fe20000000f00 */
[----:B------:R-:W-:-:S02]  /*3ce0*/  IMAD.MOV.U32 R24, RZ, RZ, 0x1f ;  /* 0x0000001fff187424 */ /* 0x000fc400078e00ff */
[----:B------:R-:W-:Y:S05]  /*3cf0*/  CALL.REL.NOINC `($__internal_301_$__cuda_sm70_shflsync_bfly_p) ;  /* 0x00000b2000007944 */ /* 0x000fea0003c00000 */
[----:B-1----:R-:W-:Y:S01]  /*3d00*/  IMAD.MOV.U32 R2, RZ, RZ, R23 ;  /* 0x000000ffff027224 */ /* 0x002fe200078e0017 */
[----:B0-----:R-:W-:Y:S05]  /*3d10*/  BRA `(.L_x_12652) ;  /* 0xffffed1000007947 */ /* 0x001fea000383ffff */
.L_x_12641:
[----:B------:R-:W-:Y:S01]  /*3d20*/  HFMA2.MMA R24, -RZ, RZ, 0, 1.847743988037109375e-06 ;  /* 0x0000001fff187435 */ /* 0x000fe200000001ff */
[----:B------:R-:W-:Y:S01]  /*3d30*/  IMAD.MOV.U32 R23, RZ, RZ, 0x1 ;  /* 0x00000001ff177424 */ /* 0x000fe200078e00ff */
[----:B------:R-:W-:Y:S01]  /*3d40*/  MOV R2, 0x3d70 ;  /* 0x00003d7000027802 */ /* 0x000fe20000000f00 */
[----:B------:R-:W-:-:S03]  /*3d50*/  IMAD.MOV.U32 R25, RZ, RZ, -0x1 ;  /* 0xffffffffff197424 */ /* 0x000fc600078e00ff */
[----:B------:R-:W-:Y:S05]  /*3d60*/  CALL.REL.NOINC `($__internal_301_$__cuda_sm70_shflsync_bfly_p) ;  /* 0x00000ab000007944 */ /* 0x000fea0003c00000 */
[----:B-1----:R-:W-:Y:S01]  /*3d70*/  FADD.FTZ R21, R22, R23 ;  /* 0x0000001716157221 */ /* 0x002fe20000010000 */
[----:B------:R-:W-:Y:S01]  /*3d80*/  MOV R23, 0x2 ;  /* 0x0000000200177802 */ /* 0x000fe20000000f00 */
[----:B0-----:R-:W-:Y:S01]  /*3d90*/  IMAD.MOV.U32 R22, RZ, RZ, RZ ;  /* 0x000000ffff167224 */ /* 0x001fe200078e00ff */
[----:B------:R-:W-:Y:S01]  /*3da0*/  MOV R2, 0x3de0 ;  /* 0x00003de000027802 */ /* 0x000fe20000000f00 */
[----:B------:R-:W-:-:S02]  /*3db0*/  IMAD.MOV.U32 R24, RZ, RZ, 0x1f ;  /* 0x0000001fff187424 */ /* 0x000fc400078e00ff */
[----:B------:R-:W-:Y:S02]  /*3dc0*/  IMAD.MOV.U32 R25, RZ, RZ, -0x1 ;  /* 0xffffffffff197424 */ /* 0x000fe400078e00ff */
[----:B------:R-:W-:Y:S05]  /*3dd0*/  CALL.REL.NOINC `($__internal_301_$__cuda_sm70_shflsync_bfly_p) ;  /* 0x00000a4000007944 */ /* 0x000fea0003c00000 */
[----:B01----:R-:W-:Y:S01]  /*3de0*/  FADD.FTZ R22, RZ, R23 ;  /* 0x00000017ff167221 */ /* 0x003fe20000010000 */
[----:B------:R-:W-:Y:S01]  /*3df0*/  HFMA2.MMA R23, -RZ, RZ, 0, 5.9604644775390625e-08 ;  /* 0x00000001ff177435 */ /* 0x000fe200000001ff */
[----:B------:R-:W-:Y:S01]  /*3e00*/  IMAD.MOV.U32 R24, RZ, RZ, 0x1f ;  /* 0x0000001fff187424 */ /* 0x000fe200078e00ff */
[----:B------:R-:W-:Y:S01]  /*3e10*/  MOV R2, 0x3e40 ;  /* 0x00003e4000027802 */ /* 0x000fe20000000f00 */
[----:B------:R-:W-:-:S03]  /*3e20*/  IMAD.MOV.U32 R25, RZ, RZ, -0x1 ;  /* 0xffffffffff197424 */ /* 0x000fc600078e00ff */
[----:B------:R-:W-:Y:S05]  /*3e30*/  CALL.REL.NOINC `($__internal_301_$__cuda_sm70_shflsync_bfly_p) ;  /* 0x000009e000007944 */ /* 0x000fea0003c00000 */
[----:B-1----:R-:W-:Y:S01]  /*3e40*/  FADD.FTZ R20, R22, R23 ;  /* 0x0000001716147221 */ /* 0x002fe20000010000 */
[----:B0-----:R-:W-:Y:S01]  /*3e50*/  MOV R22, RZ ;  /* 0x000000ff00167202 */ /* 0x001fe20000000f00 */
[----:B------:R-:W-:Y:S01]  /*3e60*/  IMAD.MOV.U32 R23, RZ, RZ, 0x2 ;  /* 0x00000002ff177424 */ /* 0x000fe200078e00ff */
[----:B------:R-:W-:Y:S01]  /*3e70*/  MOV R25, 0xffffffff ;  /* 0xffffffff00197802 */ /* 0x000fe20000000f00 */
[----:B------:R-:W-:Y:S01]  /*3e80*/  IMAD.MOV.U32 R24, RZ, RZ, 0x1f ;  /* 0x0000001fff187424 */ /* 0x000fe200078e00ff */
[----:B------:R-:W-:Y:S02]  /*3e90*/  MOV R2, 0x3eb0 ;  /* 0x00003eb000027802 */ /* 0x000fe40000000f00 */
[----:B------:R-:W-:Y:S05]  /*3ea0*/  CALL.REL.NOINC `($__internal_301_$__cuda_sm70_shflsync_bfly_p) ;  /* 0x0000097000007944 */ /* 0x000fea0003c00000 */
[----:B01----:R-:W-:Y:S01]  /*3eb0*/  FADD.FTZ R22, RZ, R23 ;  /* 0x00000017ff167221 */ /* 0x003fe20000010000 */
[----:B------:R-:W-:Y:S01]  /*3ec0*/  MOV R25, 0xffffffff ;  /* 0xffffffff00197802 */ /* 0x000fe20000000f00 */
[----:B------:R-:W-:Y:S01]  /*3ed0*/  IMAD.MOV.U32 R23, RZ, RZ, 0x1 ;  /* 0x00000001ff177424 */ /* 0x000fe200078e00ff */
[----:B------:R-:W-:Y:S01]  /*3ee0*/  MOV R2, 0x3f10 ;  /* 0x00003f1000027802 */ /* 0x000fe20000000f00 */
[----:B------:R-:W-:-:S02]  /*3ef0*/  IMAD.MOV.U32 R24, RZ, RZ, 0x1f ;  /* 0x0000001fff187424 */ /* 0x000fc400078e00ff */
[----:B------:R-:W-:Y:S05]  /*3f00*/  CALL.REL.NOINC `($__internal_301_$__cuda_sm70_shflsync_bfly_p) ;  /* 0x0000091000007944 */ /* 0x000fea0003c00000 */
[----:B0-----:R-:W-:Y:S01]  /*3f10*/  HFMA2.MMA R24, -RZ, RZ, 0, 1.847743988037109375e-06 ;  /* 0x0000001fff187435 */ /* 0x001fe200000001ff */
[----:B-1----:R-:W-:Y:S01]  /*3f20*/  FADD.FTZ R16, R22, R23 ;  /* 0x0000001716107221 */ /* 0x002fe20000010000 */
[----:B------:R-:W-:Y:S01]  /*3f30*/  MOV R2, 0x3f80 ;  /* 0x00003f8000027802 */ /* 0x000fe20000000f00 */
[----:B------:R-:W-:-:S02]  /*3f40*/  IMAD.MOV.U32 R22, RZ, RZ, RZ ;  /* 0x000000ffff167224 */ /* 0x000fc400078e00ff */
[----:B------:R-:W-:Y:S02]  /*3f50*/  IMAD.MOV.U32 R23, RZ, RZ, 0x2 ;  /* 0x00000002ff177424 */ /* 0x000fe400078e00ff */
[----:B------:R-:W-:Y:S02]  /*3f60*/  IMAD.MOV.U32 R25, RZ, RZ, -0x1 ;  /* 0xffffffffff197424 */ /* 0x000fe400078e00ff */
[----:B------:R-:W-:Y:S05]  /*3f70*/  CALL.REL.NOINC `($__internal_301_$__cuda_sm70_shflsync_bfly_p) ;  /* 0x000008a000007944 */ /* 0x000fea0003c00000 */
[----:B01----:R-:W-:Y:S01]  /*3f80*/  FADD.FTZ R22, RZ, R23 ;  /* 0x00000017ff167221 */ /* 0x003fe20000010000 */
[----:B------:R-:W-:Y:S01]  /*3f90*/  MOV R24, 0x1f ;  /* 0x0000001f00187802 */ /* 0x000fe20000000f00 */
[----:B------:R-:W-:Y:S01]  /*3fa0*/  IMAD.MOV.U32 R23, RZ, RZ, 0x1 ;  /* 0x00000001ff177424 */ /* 0x000fe200078e00ff */
[----:B------:R-:W-:Y:S01]  /*3fb0*/  MOV R2, 0x3fe0 ;  /* 0x00003fe000027802 */ /* 0x000fe20000000f00 */
[----:B------:R-:W-:Y:S02]  /*3fc0*/  IMAD.MOV.U32 R25, RZ, RZ, -0x1 ;  /* 0xffffffffff197424 */ /* 0x000fe400078e00ff */
[----:B------:R-:W-:Y:S05]  /*3fd0*/  CALL.REL.NOINC `($__internal_301_$__cuda_sm70_shflsync_bfly_p) ;  /* 0x0000084000007944 */ /* 0x000fea0003c00000 */
[----:B-1----:R-:W-:Y:S01]  /*3fe0*/  FADD.FTZ R17, R22, R23 ;  /* 0x0000001716117221 */ /* 0x002fe20000010000 */
[----:B------:R-:W-:Y:S01]  /*3ff0*/  HFMA2.MMA R23, -RZ, RZ, 0, 1.1920928955078125e-07 ;  /* 0x00000002ff177435 */ /* 0x000fe200000001ff */
[----:B0-----:R-:W-:Y:S01]  /*4000*/  IMAD.MOV.U32 R22, RZ, RZ, RZ ;  /* 0x000000ffff167224 */ /* 0x001fe200078e00ff */
[----:B------:R-:W-:Y:S01]  /*4010*/  MOV R2, 0x4050 ;  /* 0x0000405000027802 */ /* 0x000fe20000000f00 */
[----:B------:R-:W-:-:S02]  /*4020*/  IMAD.MOV.U32 R24, RZ, RZ, 0x1f ;  /* 0x0000001fff187424 */ /* 0x000fc400078e00ff */
        /* <DEDUP_REMOVED lines=9> */
[----:B0-----:R-:W-:Y:S01]  /*40c0*/  HFMA2.MMA R22, -RZ, RZ, 0, 0 ;  /* 0x00000000ff167435 */ /* 0x001fe200000001ff */
        /* <DEDUP_REMOVED lines=115> */
[----:B-1----:R-:W-:Y:S01]  /*4800*/  MOV R3, R23 ;  /* 0x0000001700037202 */ /* 0x002fe20000000f00 */
[----:B0-----:R-:W-:Y:S05]  /*4810*/  BRA `(.L_x_12653) ;  /* 0xffffe2e000007947 */ /* 0x001fea000383ffff */
        .weak           $__internal_301_$__cuda_sm70_shflsync_bfly_p
        .type           $__internal_301_$__cuda_sm70_shflsync_bfly_p,@function
        .size           $__internal_301_$__cuda_sm70_shflsync_bfly_p,(.L_x_24962 - $__internal_301_$__cuda_sm70_shflsync_bfly_p)
$__internal_301_$__cuda_sm70_shflsync_bfly_p:
[----:B------:R-:W-:Y:S01]  /*4820*/  IMAD.MOV.U32 R3, RZ, RZ, 0x0 ;  /* 0x00000000ff037424 */ /* 0x000fe200078e00ff */
[----:B------:R-:W-:Y:S04]  /*4830*/  WARPSYNC R25 ;  /* 0x0000001900007348 */ /* 0x000fe80003800000 */
[----:B------:R0:W1:Y:S01]  /*4840*/  SHFL.BFLY PT, R23, R22, R23, R24 ;  /* 0x0c00001716177389 */ /* 0x00006200000e0018 */
[----:B------:R-:W-:Y:S05]  /*4850*/  RET.REL.NODEC R2 `(_ZN4vllm25paged_attention_v2_kernelIfhLi112ELi16ELi128ELNS_18Fp8KVCacheDataTypeE1ELb1ELi512EEEvPfS2_PT_PKS3_PKT0_S9_ifPKiSB_iPKfiiiSD_SD_iiiii) ;  /* 0xffffb7a002007950 */ /* 0x000fea0003c3ffff */
.L_x_12654:
        /* <DEDUP_REMOVED lines=10> */
.L_x_24962:


//--------------------- .text._ZN4vllm25paged_attention_v2_kernelIfhLi96ELi16ELi128ELNS_18Fp8KVCacheDataTypeE1ELb1ELi512EEEvPfS2_PT_PKS3_PKT0_S9_ifPKiSB_iPKfiiiSD_SD_iiiii --------------------------
	.section	.text._ZN4vllm25paged_attention_v2_kernelIfhLi96ELi16ELi128ELNS_18Fp8KVCacheDataTypeE1ELb1ELi512EEEvPfS2_PT_PKS3_PKT0_S9_ifPKiSB_iPKfiiiSD_SD_iiiii,"ax",@progbits
	.sectioninfo	@"SHI_REGISTERS=41"
	.align	128
        .global         _ZN4vllm25paged_attention_v2_kernelIfhLi96ELi16ELi128ELNS_18Fp8KVCacheDataTypeE1ELb1ELi512EEEvPfS2_PT_PKS3_PKT0_S9_ifPKiSB_iPKfiiiSD_SD_iiiii
        .type           _ZN4vllm25paged_attention_v2_kernelIfhLi96ELi16ELi128ELNS_18Fp8KVCacheDataTypeE1ELb1ELi512EEEvPfS2_PT_PKS3_PKT0_S9_ifPKiSB_iPKfiiiSD_SD_iiiii,@function
        .size           _ZN4vllm25paged_attention_v2_kernelIfhLi96ELi16ELi128ELNS_18Fp8KVCacheDataTypeE1ELb1ELi512EEEvPfS2_PT_PKS3_PKT0_S9_ifPKiSB_iPKfiiiSD_SD_iiiii,(.L_x_24963 - _ZN4vllm25paged_attention_v2_kernelIfhLi96ELi16ELi128ELNS_18Fp8KVCacheDataTypeE1ELb1ELi512EEEvPfS2_PT_PKS3_PKT0_S9_ifPKiSB_iPKfiiiSD_SD_iiiii)
        .other          _ZN4vllm25paged_attention_v2_kernelIfhLi96ELi16ELi128ELNS_18Fp8KVCacheDataTypeE1ELb1ELi512EEEvPfS2_PT_PKS3_PKT0_S9_ifPKiSB_iPKfiiiSD_SD_iiiii,@"STO_CUDA_ENTRY STV_DEFAULT"
_ZN4vllm25paged_attention_v2_kernelIfhLi96ELi16ELi128ELNS_18Fp8KVCacheDataTypeE1ELb1ELi512EEEvPfS2_PT_PKS3_PKT0_S9_ifPKiSB_iPKfiiiSD_SD_iiiii:
.text._ZN4vllm25paged_attention_v2_kernelIfhLi96ELi16ELi128ELNS_18Fp8KVCacheDataTypeE1ELb1ELi512EEEvPfS2_PT_PKS3_PKT0_S9_ifPKiSB_iPKfiiiSD_SD_iiiii:
        /* <DEDUP_REMOVED lines=113> */
.L_x_12655:
[----:B-1----:R-:W-:-:S04]  /*0710*/  IMAD.MOV.U32 R14, RZ, RZ, c[0x0][0xc] ;  /* 0x00000300ff0e7624 */ /* 0x002fc800078e00ff */
[----:B------:R-:W-:-:S04]  /*0720*/  IMAD R14, R14, c[0x0][0x1d8], R3 ;  /* 0x000076000e0e7a24 */ /* 0x000fc800078e0203 */
[----:B------:R-:W-:-:S03]  /*0730*/  IMAD R16, R14, c[0x0][0x1e8], RZ ;  /* 0x00007a000e107a24 */ /* 0x000fc600078e02ff */
.L_x_12656:
        /* <DEDUP_REMOVED lines=25> */
.L_x_12660:
        /* <DEDUP_REMOVED lines=37> */
.L_x_12658:
[----:B------:R-:W-:Y:S05]  /*0b20*/  BSYNC B7 ;  /* 0x0000000000077941 */ /* 0x000fea0003800000 */
.L_x_12657:
[----:B------:R-:W-:Y:S05]  /*0b30*/  BRA.DIV ~URZ, `(.L_x_12661) ;  /* 0x00002de27f007947 */ /* 0x000fea000b800000 */
[----:B------:R-:W-:-:S04]  /*0b40*/  MOV R11, 0xff7fffff ;  /* 0xff7fffff000b7802 */ /* 0x000fc80000000f00 */
.L_x_12699:
        /* <DEDUP_REMOVED lines=8> */
.L_x_12700:
        /* <DEDUP_REMOVED lines=35> */
.L_x_12667:
        /* <DEDUP_REMOVED lines=11> */
.L_x_12666:
[----:B------:R-:W-:Y:S05]  /*0eb0*/  BSYNC B1 ;  /* 0x0000000000017941 */ /* 0x000fea0003800000 */
.L_x_12665:
        /* <DEDUP_REMOVED lines=10> */
.L_x_12670:
        /* <DEDUP_REMOVED lines=100> */
.L_x_12669:
[----:B------:R-:W-:Y:S05]  /*15a0*/  BSYNC B1 ;  /* 0x0000000000017941 */ /* 0x000fea0003800000 */
.L_x_12668:
        /* <DEDUP_REMOVED lines=55> */
.L_x_12672:
[----:B------:R-:W-:Y:S05]  /*1920*/  BSYNC B1 ;  /* 0x0000000000017941 */ /* 0x000fea0003800000 */
.L_x_12671:
        /* <DEDUP_REMOVED lines=26> */
.L_x_12664:
[----:B------:R-:W-:Y:S05]  /*1ad0*/  BSYNC B0 ;  /* 0x0000000000007941 */ /* 0x000fea0003800000 */
.L_x_12663:
        /* <DEDUP_REMOVED lines=43> */
.L_x_12677:
        /* <DEDUP_REMOVED lines=8> */
.L_x_12676:
[----:B------:R-:W-:Y:S05]  /*1e10*/  BSYNC B1 ;  /* 0x0000000000017941 */ /* 0x000fea0003800000 */
.L_x_12675:
        /* <DEDUP_REMOVED lines=10> */
.L_x_12680:
        /* <DEDUP_REMOVED lines=52> */
.L_x_12679:
[----:B------:R-:W-:Y:S05]  /*2200*/  BSYNC B1 ;  /* 0x0000000000017941 */ /* 0x000fea0003800000 */
.L_x_12678:
        /* <DEDUP_REMOVED lines=31> */
.L_x_12682:
[----:B------:R-:W-:Y:S05]  /*2400*/  BSYNC B1 ;  /* 0x0000000000017941 */ /* 0x000fea0003800000 */
.L_x_12681:
        /* <DEDUP_REMOVED lines=14> */
.L_x_12674:
[----:B------:R-:W-:Y:S05]  /*24f0*/  BSYNC B0 ;  /* 0x0000000000007941 */ /* 0x000fea0003800000 */
.L_x_12673:
        /* <DEDUP_REMOVED lines=20> */
.L_x_12684:
[----:B------:R-:W-:Y:S05]  /*2640*/  BSYNC B0 ;  /* 0x0000000000007941 */ /* 0x000fea0003800000 */
.L_x_12683:
        /* <DEDUP_REMOVED lines=24> */
.L_x_12688:
        /* <DEDUP_REMOVED lines=33> */
.L_x_12686:
[----:B------:R-:W-:Y:S05]  /*29e0*/  BSYNC B6 ;  /* 0x0000000000067941 */ /* 0x000fea0003800000 */
.L_x_12685:
[----:B------:R-:W-:Y:S05]  /*29f0*/  BRA.DIV ~URZ, `(.L_x_12689) ;  /* 0x000010e27f007947 */ /* 0x000fea000b800000 */
[----:B0-----:R-:W-:-:S05]  /*2a00*/  MOV R7, RZ ;  /* 0x000000ff00077202 */ /* 0x001fca0000000f00 */
.L_x_12701:
        /* <DEDUP_REMOVED lines=12> */
.L_x_12702:
        /* <DEDUP_REMOVED lines=31> */
.L_x_12692:
[----:B------:R-:W-:Y:S05]  /*2cc0*/  BSYNC B0 ;  /* 0x0000000000007941 */ /* 0x000fea0003800000 */
.L_x_12691:
        /* <DEDUP_REMOVED lines=27> */
.L_x_12694:
[----:B------:R-:W-:Y:S05]  /*2e80*/  BSYNC B0 ;  /* 0x0000000000007941 */ /* 0x000fea0003800000 */
.L_x_12693:
        /* <DEDUP_REMOVED lines=15> */
.L_x_12696:
[----:B------:R-:W-:Y:S05]  /*2f80*/  BSYNC B0 ;  /* 0x0000000000007941 */ /* 0x000fea0003800000 */
.L_x_12695:
        /* <DEDUP_REMOVED lines=27> */
.L_x_12698:
[----:B------:R-:W-:Y:S05]  /*3140*/  BSYNC B0 ;  /* 0x0000000000007941 */ /* 0x000fea0003800000 */
.L_x_12697:
        /* <DEDUP_REMOVED lines=86> */
.L_x_12659:
        /* <DEDUP_REMOVED lines=19> */
.L_x_12687:
        /* <DEDUP_REMOVED lines=20> */
.L_x_12661:
[----:B------:R-:W-:Y:S01]  /*3920*/  HFMA2.MMA R21, -RZ, RZ, 0, 9.5367431640625e-07 ;  /* 0x00000010ff157435 */ /* 0x000fe200000001ff */
[----:B------:R-:W-:Y:S01]  /*3930*/  IMAD.MOV.U32 R20, RZ, RZ, -0x800001 ;  /* 0xff7fffffff147424 */ /* 0x000fe200078e00ff */
[----:B------:R-:W-:Y:S01]  /*3940*/  MOV R18, 0x3980 ;  /* 0x0000398000127802 */ /* 0x000fe20000000f00 */
[----:B------:R-:W-:Y:S02]  /*3950*/  IMAD.MOV.U32 R22, RZ, RZ, 0x1f ;  /* 0x0000001fff167424 */ /* 0x000fe400078e00ff */
[----:B------:R-:W-:Y:S02]  /*3960*/  IMAD.MOV.U32 R23, RZ, RZ, -0x1 ;  /* 0xffffffffff177424 */ /* 0x000fe400078e00ff */
[----:B------:R-:W-:Y:S05]  /*3970*/  CALL.REL.NOINC `($__internal_302_$__cuda_sm70_shflsync_bfly_p) ;  /* 0x00000b4000007944 */ /* 0x000fea0003c00000 */
[----:B-1----:R-:W-:Y:S01]  /*3980*/  IMAD.MOV.U32 R11, RZ, RZ, R21 ;  /* 0x000000ffff0b7224 */ /* 0x002fe200078e0015 */
[----:B0-----:R-:W-:Y:S05]  /*3990*/  BRA `(.L_x_12699) ;  /* 0xffffd1b000007947 */ /* 0x001fea000383ffff */
.L_x_12662:
[----:B------:R-:W-:Y:S01]  /*39a0*/  MOV R21, 0x8 ;  /* 0x0000000800157802 */ /* 0x000fe20000000f00 */
[----:B------:R-:W-:Y:S01]  /*39b0*/  IMAD.MOV.U32 R22, RZ, RZ, 0x1f ;  /* 0x0000001fff167424 */ /* 0x000fe200078e00ff */
[----:B------:R-:W-:Y:S01]  /*39c0*/  MOV R18, 0x39f0 ;  /* 0x000039f000127802 */ /* 0x000fe20000000f00 */
[----:B------:R-:W-:Y:S02]  /*39d0*/  IMAD.MOV.U32 R23, RZ, RZ, -0x1 ;  /* 0xffffffffff177424 */ /* 0x000fe400078e00ff */
[----:B------:R-:W-:Y:S05]  /*39e0*/  CALL.REL.NOINC `($__internal_302_$__cuda_sm70_shflsync_bfly_p) ;  /* 0x00000ad000007944 */ /* 0x000fea0003c00000 */
[----:B0-----:R-:W-:Y:S01]  /*39f0*/  HFMA2.MMA R22, -RZ, RZ, 0, 1.847743988037109375e-06 ;  /* 0x0000001fff167435 */ /* 0x001fe200000001ff */
[----:B-1----:R-:W-:Y:S01]  /*3a00*/  FMNMX.FTZ R20, R20, R21, !PT ;  /* 0x0000001514147209 */ /* 0x002fe20007810000 */
[----:B------:R-:W-:Y:S01]  /*3a10*/  IMAD.MOV.U32 R21, RZ, RZ, 0x4 ;  /* 0x00000004ff157424 */ /* 0x000fe200078e00ff */
[----:B------:R-:W-:Y:S01]  /*3a20*/  MOV R18, 0x3a50 ;  /* 0x00003a5000127802 */ /* 0x000fe20000000f00 */
[----:B------:R-:W-:-:S02]  /*3a30*/  IMAD.MOV.U32 R23, RZ, RZ, -0x1 ;  /* 0xffffffffff177424 */ /* 0x000fc400078e00ff */
[----:B------:R-:W-:Y:S05]  /*3a40*/  CALL.REL.NOINC `($__internal_302_$__cuda_sm70_shflsync_bfly_p) ;  /* 0x00000a7000007944 */ /* 0x000fea0003c00000 */
[----:B-1----:R-:W-:Y:S01]  /*3a50*/  FMNMX.FTZ R13, R20, R21, !PT ;  /* 0x00000015140d7209 */ /* 0x002fe20007810000 */
[----:B------:R-:W-:Y:S01]  /*3a60*/  IMAD.MOV.U32 R21, RZ, RZ, 0x2 ;  /* 0x00000002ff157424 */ /* 0x000fe200078e00ff */
[----:B0-----:R-:W-:Y:S01]  /*3a70*/  MOV R23, 0xffffffff ;  /* 0xffffffff00177802 */ /* 0x001fe20000000f00 */
[----:B------:R-:W-:Y:S01]  /*3a80*/  IMAD.MOV.U32 R22, RZ, RZ, 0x1f ;  /* 0x0000001fff167424 */ /* 0x000fe200078e00ff */
[----:B------:R-:W-:Y:S01]  /*3a90*/  MOV R18, 0x3ac0 ;  /* 0x00003ac000127802 */ /* 0x000fe20000000f00 */
[----:B------:R-:W-:-:S02]  /*3aa0*/  IMAD.MOV.U32 R20, RZ, RZ, R13 ;  /* 0x000000ffff147224 */ /* 0x000fc400078e000d */
[----:B------:R-:W-:Y:S05]  /*3ab0*/  CALL.REL.NOINC `($__internal_302_$__cuda_sm70_shflsync_bfly_p) ;  /* 0x00000a0000007944 */ /* 0x000fea0003c00000 */
[----:B-1----:R-:W-:Y:S01]  /*3ac0*/  IMAD.MOV.U32 R18, RZ, RZ, R21 ;  /* 0x000000ffff127224 */ /* 0x002fe200078e0015 */
[----:B0-----:R-:W-:Y:S05]  /*3ad0*/  BRA `(.L_x_12700) ;  /* 0xffffd0f000007947 */ /* 0x001fea000383ffff */
.L_x_12689:
[----:B0-----:R-:W-:Y:S01]  /*3ae0*/  HFMA2.MMA R21, -RZ, RZ, 0, 1.1920928955078125e-07 ;  /* 0x00000002ff157435 */ /* 0x001fe200000001ff */
[----:B------:R-:W-:Y:S01]  /*3af0*/  IMAD.MOV.U32 R20, RZ, RZ, RZ ;  /* 0x000000ffff147224 */ /* 0x000fe200078e00ff */
[----:B------:R-:W-:Y:S01]  /*3b00*/  MOV R18, 0x3b40 ;  /* 0x00003b4000127802 */ /* 0x000fe20000000f00 */
[----:B------:R-:W-:-:S02]  /*3b10*/  IMAD.MOV.U32 R22, RZ, RZ, 0x1f ;  /* 0x0000001fff167424 */ /* 0x000fc400078e00ff */
[----:B------:R-:W-:Y:S02]  /*3b20*/  IMAD.MOV.U32 R23, RZ, RZ, -0x1 ;  /* 0xffffffffff177424 */ /* 0x000fe400078e00ff */
[----:B------:R-:W-:Y:S05]  /*3b30*/  CALL.REL.NOINC `($__internal_302_$__cuda_sm70_shflsync_bfly_p) ;  /* 0x0000098000007944 */ /* 0x000fea0003c00000 */
[----:B-1----:R-:W-:Y:S01]  /*3b40*/  MOV R7, R21 ;  /* 0x0000001500077202 */ /* 0x002fe20000000f00 */
[----:B0-----:R-:W-:Y:S05]  /*3b50*/  BRA `(.L_x_12701) ;  /* 0xffffeeb000007947 */ /* 0x001fea000383ffff */
.L_x_12690:
[----:B------:R-:W-:Y:S01]  /*3b60*/  IMAD.MOV.U32 R21, RZ, RZ, 0x1 ;  /* 0x00000001ff157424 */ /* 0x000fe200078e00ff */
[----:B------:R-:W-:Y:S01]  /*3b70*/  MOV R23, 0xffffffff ;  /* 0xffffffff00177802 */ /* 0x000fe20000000f00 */
[----:B------:R-:W-:Y:S01]  /*3b80*/  IMAD.MOV.U32 R22, RZ, RZ, 0x1f ;  /* 0x0000001fff167424 */ /* 0x000fe200078e00ff */
[----:B------:R-:W-:Y:S02]  /*3b90*/  MOV R18, 0x3bb0 ;  /* 0x00003bb000127802 */ /* 0x000fe40000000f00 */
[----:B------:R-:W-:Y:S05]  /*3ba0*/  CALL.REL.NOINC `($__internal_302_$__cuda_sm70_shflsync_bfly_p) ;  /* 0x0000091000007944 */ /* 0x000fea0003c00000 */
[----:B0-----:R-:W-:Y:S01]  /*3bb0*/  HFMA2.MMA R22, -RZ, RZ, 0, 1.847743988037109375e-06 ;  /* 0x0000001fff167435 */ /* 0x001fe200000001ff */
[----:B-1----:R-:W-:Y:S01]  /*3bc0*/  FADD.FTZ R17, R20, R21 ;  /* 0x0000001514117221 */ /* 0x002fe20000010000 */
[----:B------:R-:W-:Y:S01]  /*3bd0*/  MOV R18, 0x3c20 ;  /* 0x00003c2000127802 */ /* 0x000fe20000000f00 */
[----:B------:R-:W-:Y:S02]  /*3be0*/  IMAD.MOV.U32 R20, RZ, RZ, RZ ;  /* 0x000000ffff147224 */ /* 0x000fe400078e00ff */
[----:B------:R-:W-:Y:S02]  /*3bf0*/  IMAD.MOV.U32 R21, RZ, RZ, 0x2 ;  /* 0x00000002ff157424 */ /* 0x000fe400078e00ff */
[----:B------:R-:W-:-:S02]  /*3c00*/  IMAD.MOV.U32 R23, RZ, RZ, -0x1 ;  /* 0xffffffffff177424 */ /* 0x000fc400078e00ff */
[----:B------:R-:W-:Y:S05]  /*3c10*/  CALL.REL.NOINC `($__internal_302_$__cuda_sm70_shflsync_bfly_p) ;  /* 0x000008a000007944 */ /* 0x000fea0003c00000 */
[----:B01----:R-:W-:Y:S01]  /*3c20*/  FADD.FTZ R20, RZ, R21 ;  /* 0x00000015ff147221 */ /* 0x003fe20000010000 */
[----:B------:R-:W-:Y:S01]  /*3c30*/  MOV R22, 0x1f ;  /* 0x0000001f00167802 */ /* 0x000fe20000000f00 */
[----:B------:R-:W-:Y:S01]  /*3c40*/  IMAD.MOV.U32 R21, RZ, RZ, 0x1 ;  /* 0x00000001ff157424 */ /* 0x000fe200078e00ff */
[----:B------:R-:W-:Y:S01]  /*3c50*/  MOV R18, 0x3c80 ;  /* 0x00003c8000127802 */ /* 0x000fe20000000f00 */
[----:B------:R-:W-:-:S02]  /*3c60*/  IMAD.MOV.U32 R23, RZ, RZ, -0x1 ;  /* 0xffffffffff177424 */ /* 0x000fc400078e00ff */
[----:B------:R-:W-:Y:S05]  /*3c70*/  CALL.REL.NOINC `($__internal_302_$__cuda_sm70_shflsync_bfly_p) ;  /* 0x0000084000007944 */ /* 0x000fea0003c00000 */
[----:B-1----:R-:W-:Y:S01]  /*3c80*/  FADD.FTZ R15, R20, R21 ;  /* 0x00000015140f7221 */ /* 0x002fe20000010000 */
[----:B------:R-:W-:Y:S01]  /*3c90*/  HFMA2.MMA R21, -RZ, RZ, 0, 1.1920928955078125e-07 ;  /* 0x00000002ff157435 */ /* 0x000fe200000001ff */
[----:B0-----:R-:W-:Y:S01]  /*3ca0*/  IMAD.MOV.U32 R20, RZ, RZ, RZ ;  /* 0x000000ffff147224 */ /* 0x001fe200078e00ff */
[----:B------:R-:W-:Y:S01]  /*3cb0*/  MOV R18, 0x3cf0 ;  /* 0x00003cf000127802 */ /* 0x000fe20000000f00 */
[----:B------:R-:W-:-:S02]  /*3cc0*/  IMAD.MOV.U32 R22, RZ, RZ, 0x1f ;  /* 0x0000001fff167424 */ /* 0x000fc400078e00ff */
[----:B------:R-:W-:Y:S02]  /*3cd0*/  IMAD.MOV.U32 R23, RZ, RZ, -0x1 ;  /* 0xffffffffff177424 */ /* 0x000fe400078e00ff */
[----:B------:R-:W-:Y:S05]  /*3ce0*/  CALL.REL.NOINC `($__internal_302_$__cuda_sm70_shflsync_bfly_p) ;  /* 0x000007d000007944 */ /* 0x000fea0003c00000 */
[----:B01----:R-:W-:Y:S01]  /*3cf0*/  FADD.FTZ R20, RZ, R21 ;  /* 0x00000015ff147221 */ /* 0x003fe20000010000 */
[----:B------:R-:W-:Y:S01]  /*3d00*/  MOV R21, 0x1 ;  /* 0x0000000100157802 */ /* 0x000fe20000000f00 */
[----:B------:R-:W-:Y:S01]  /*3d10*/  IMAD.MOV.U32 R22, RZ, RZ, 0x1f ;  /* 0x0000001fff167424 */ /* 0x000fe200078e00ff */
[----:B------:R-:W-:Y:S01]  /*3d20*/  MOV R18, 0x3d50 ;  /* 0x00003d5000127802 */ /* 0x000fe20000000f00 */
[----:B------:R-:W-:Y:S02]  /*3d30*/  IMAD.MOV.U32 R23, RZ, RZ, -0x1 ;  /* 0xffffffffff177424 */ /* 0x000fe400078e00ff */
[----:B------:R-:W-:Y:S05]  /*3d40*/  CALL.REL.NOINC `($__internal_302_$__cuda_sm70_shflsync_bfly_p) ;  /* 0x0000077000007944 */ /* 0x000fea0003c00000 */
[----:B-1----:R-:W-:Y:S01]  /*3d50*/  FADD.FTZ R14, R20, R21 ;  /* 0x00000015140e7221 */ /* 0x002fe20000010000 */
[----:B0-----:R-:W-:Y:S01]  /*3d60*/  HFMA2.MMA R20, -RZ, RZ, 0, 0 ;  /* 0x00000000ff147435 */ /* 0x001fe200000001ff */
[----:B------:R-:W-:Y:S01]  /*3d70*/  IMAD.MOV.U32 R21, RZ, RZ, 0x2 ;  /* 0x00000002ff157424 */ /* 0x000fe200078e00ff */
[----:B------:R-:W-:Y:S01]  /*3d80*/  MOV R23, 0xffffffff ;  /* 0xffffffff00177802 */ /* 0x000fe20000000f00 */
[----:B------:R-:W-:Y:S01]  /*3d90*/  IMAD.MOV.U32 R22, RZ, RZ, 0x1f ;  /* 0x0000001fff167424 */ /* 0x000fe200078e00ff */
[----:B------:R-:W-:Y:S02]  /*3da0*/  MOV R18, 0x3dc0 ;  /* 0x00003dc000127802 */ /* 0x000fe40000000f00 */
[----:B------:R-:W-:Y:S05]  /*3db0*/  CALL.REL.NOINC `($__internal_302_$__cuda_sm70_shflsync_bfly_p) ;  /* 0x0000070000007944 */ /* 0x000fea0003c00000 */
[----:B01----:R-:W-:Y:S01]  /*3dc0*/  FADD.FTZ R20, RZ, R21 ;  /* 0x00000015ff147221 */ /* 0x003fe20000010000 */
[----:B------:R-:W-:Y:S01]  /*3dd0*/  MOV R23, 0xffffffff ;  /* 0xffffffff00177802 */ /* 0x000fe20000000f00 */
[----:B------:R-:W-:Y:S01]  /*3de0*/  IMAD.MOV.U32 R21, RZ, RZ, 0x1 ;  /* 0x00000001ff157424 */ /* 0x000fe200078e00ff */
[----:B------:R-:W-:Y:S01]  /*3df0*/  MOV R18, 0x3e20 ;  /* 0x00003e2000127802 */ /* 0x000fe20000000f00 */
[----:B------:R-:W-:-:S02]  /*3e00*/  IMAD.MOV.U32 R22, RZ, RZ, 0x1f ;  /* 0x0000001fff167424 */ /* 0x000fc400078e00ff */
[----:B------:R-:W-:Y:S05]  /*3e10*/  CALL.REL.NOINC `($__internal_302_$__cuda_sm70_shflsync_bfly_p) ;  /* 0x000006a000007944 */ /* 0x000fea0003c00000 */
[----:B0-----:R-:W-:Y:S01]  /*3e20*/  HFMA2.MMA R22, -RZ, RZ, 0, 1.847743988037109375e-06 ;  /* 0x0000001fff167435 */ /* 0x001fe200000001ff */
[----:B-1----:R-:W-:Y:S01]  /*3e30*/  FADD.FTZ R16, R20, R21 ;  /* 0x0000001514107221 */ /* 0x002fe20000010000 */
[----:B------:R-:W-:Y:S01]  /*3e40*/  MOV R18, 0x3e90 ;  /* 0x00003e9000127802 */ /* 0x000fe20000000f00 */
[----:B------:R-:W-:-:S02]  /*3e50*/  IMAD.MOV.U32 R20, RZ, RZ, RZ ;  /* 0x000000ffff147224 */ /* 0x000fc400078e00ff */
[----:B------:R-:W-:Y:S02]  /*3e60*/  IMAD.MOV.U32 R21, RZ, RZ, 0x2 ;  /* 0x00000002ff157424 */ /* 0x000fe400078e00ff */
        /* <DEDUP_REMOVED lines=99> */
[----:B-1----:R-:W-:Y:S01]  /*44a0*/  MOV R19, R21 ;  /* 0x0000001500137202 */ /* 0x002fe20000000f00 */
[----:B0-----:R-:W-:Y:S05]  /*44b0*/  BRA `(.L_x_12702) ;  /* 0xffffe61000007947 */ /* 0x001fea000383ffff */
        .weak           $__internal_302_$__cuda_sm70_shflsync_bfly_p
        .type           $__internal_302_$__cuda_sm70_shflsync_bfly_p,@function
        .size           $__internal_302_$__cuda_sm70_shflsync_bfly_p,(.L_x_24963 - $__internal_302_$__cuda_sm70_shflsync_bfly_p)
$__internal_302_$__cuda_sm70_shflsync_bfly_p:
[----:B------:R-:W-:Y:S01]  /*44c0*/  IMAD.MOV.U32 R19, RZ, RZ, 0x0 ;  /* 0x00000000ff137424 */ /* 0x000fe200078e00ff */
[----:B------:R-:W-:Y:S04]  /*44d0*/  WARPSYNC R23 ;  /* 0x0000001700007348 */ /* 0x000fe80003800000 */
[----:B------:R0:W1:Y:S01]  /*44e0*/  SHFL.BFLY PT, R21, R20, R21, R22 ;  /* 0x0c00001514157389 */ /* 0x00006200000e0016 */
[----:B------:R-:W-:Y:S05]  /*44f0*/  RET.REL.NODEC R18 `(_ZN4vllm25paged_attention_v2_kernelIfhLi96ELi16ELi128ELNS_18Fp8KVCacheDataTypeE1ELb1ELi512EEEvPfS2_PT_PKS3_PKT0_S9_ifPKiSB_iPKfiiiSD_SD_iiiii) ;  /* 0xffffbb0012007950 */ /* 0x000fea0003c3ffff */
.L_x_12703:
        /* <DEDUP_REMOVED lines=16> */
.L_x_24963:


//--------------------- .text._ZN4vllm25paged_attention_v2_kernelIfhLi80ELi16ELi128ELNS_18Fp8KVCacheDataTypeE1ELb1ELi512EEEvPfS2_PT_PKS3_PKT0_S9_ifPKiSB_iPKfiiiSD_SD_iiiii --------------------------
	.section	.text._ZN4vllm25paged_attention_v2_kernelIfhLi80ELi16ELi128ELNS_18Fp8KVCacheDataTypeE1ELb1ELi512EEEvPfS2_PT_PKS3_PKT0_S9_ifPKiSB_iPKfiiiSD_SD_iiiii,"ax",@progbits
	.sectioninfo	@"SHI_REGISTERS=40"
	.align	128
        .global         _ZN4vllm25paged_attention_v2_kernelIfhLi80ELi16ELi128ELNS_18Fp8KVCacheDataTypeE1ELb1ELi512EEEvPfS2_PT_PKS3_PKT0_S9_ifPKiSB_iPKfiiiSD_SD_iiiii
        .type           _ZN4vllm25paged_attention_v2_kernelIfhLi80ELi16ELi128ELNS_18Fp8KVCacheDataTypeE1ELb1ELi512EEEvPfS2_PT_PKS3_PKT0_S9_ifPKiSB_iPKfiiiSD_SD_iiiii,@function
        .size           _ZN4vllm25paged_attention_v2_kernelIfhLi80ELi16ELi128ELNS_18Fp8KVCacheDataTypeE1ELb1ELi512EEEvPfS2_PT_PKS3_PKT0_S9_ifPKiSB_iPKfiiiSD_SD_iiiii,(.L_x_24964 - _ZN4vllm25paged_attention_v2_kernelIfhLi80ELi16ELi128ELNS_18Fp8KVCacheDataTypeE1ELb1ELi512EEEvPfS2_PT_PKS3_PKT0_S9_ifPKiSB_iPKfiiiSD_SD_iiiii)
        .other          _ZN4vllm25paged_attention_v2_kernelIfhLi80ELi16ELi128ELNS_18Fp8KVCacheDataTypeE1ELb1ELi512EEEvPfS2_PT_PKS3_PKT0_S9_ifPKiSB_iPKfiiiSD_SD_iiiii,@"STO_CUDA_ENTRY STV_DEFAULT"
_ZN4vllm25paged_attention_v2_kernelIfhLi80ELi16ELi128ELNS_18Fp8KVCacheDataTypeE1ELb1ELi512EEEvPfS2_PT_PKS3_PKT0_S9_ifPKiSB_iPKfiiiSD_SD_iiiii:
.text._ZN4vllm25paged_attention_v2_kernelIfhLi80ELi16ELi128ELNS_18Fp8KVCacheDataTypeE1ELb1ELi512EEEvPfS2_PT_PKS3_PKT0_S9_ifPKiSB_iPKfiiiSD_SD_iiiii:
        /* <DEDUP_REMOVED lines=113> */
.L_x_12704:
[----:B--2---:R-:W-:-:S04]  /*0710*/  IMAD.MOV.U32 R15, RZ, RZ, c[0x0][0xc] ;  /* 0x00000300ff0f7624 */ /* 0x004fc800078e00ff */
[----:B------:R-:W-:-:S04]  /*0720*/  IMAD R15, R15, c[0x0][0x1d8], R4 ;  /* 0x000076000f0f7a24 */ /* 0x000fc800078e0204 */
[----:B------:R-:W-:-:S03]  /*0730*/  IMAD R16, R15, c[0x0][0x1e8], RZ ;  /* 0x00007a000f107a24 */ /* 0x000fc600078e02ff */
.L_x_12705:
        /* <DEDUP_REMOVED lines=25> */
.L_x_12709:
        /* <DEDUP_REMOVED lines=37> */
.L_x_12707:
[----:B------:R-:W-:Y:S05]  /*0b20*/  BSYNC B7 ;  /* 0x0000000000077941 */ /* 0x000fea0003800000 */
.L_x_12706:
[----:B------:R-:W-:Y:S05]  /*0b30*/  BRA.DIV ~URZ, `(.L_x_12710) ;  /* 0x00002c427f007947 */ /* 0x000fea000b800000 */
[----:B------:R-:W-:-:S04]  /*0b40*/  MOV R2, 0xff7fffff ;  /* 0xff7fffff00027802 */ /* 0x000fc80000000f00 */
.L_x_12748:
        /* <DEDUP_REMOVED lines=8> */
.L_x_12749:
        /* <DEDUP_REMOVED lines=35> */
.L_x_12716:
        /* <DEDUP_REMOVED lines=11> */
.L_x_12715:
[----:B------:R-:W-:Y:S05]  /*0eb0*/  BSYNC B1 ;  /* 0x0000000000017941 */ /* 0x000fea0003800000 */
.L_x_12714:
        /* <DEDUP_REMOVED lines=10> */
.L_x_12719:
        /* <DEDUP_REMOVED lines=100> */
.L_x_12718:
[----:B------:R-:W-:Y:S05]  /*15a0*/  BSYNC B1 ;  /* 0x0000000000017941 */ /* 0x000fea0003800000 */
.L_x_12717:
        /* <DEDUP_REMOVED lines=55> */
.L_x_12721:
[----:B------:R-:W-:Y:S05]  /*1920*/  BSYNC B1 ;  /* 0x0000000000017941 */ /* 0x000fea0003800000 */
.L_x_12720:
        /* <DEDUP_REMOVED lines=26> */
.L_x_12713:
[----:B------:R-:W-:Y:S05]  /*1ad0*/  BSYNC B0 ;  /* 0x0000000000007941 */ /* 0x000fea0003800000 */
.L_x_12712:
        /* <DEDUP_REMOVED lines=43> */
.L_x_12726:
        /* <DEDUP_REMOVED lines=8> */
.L_x_12725:
[----:B------:R-:W-:Y:S05]  /*1e10*/  BSYNC B1 ;  /* 0x0000000000017941 */ /* 0x000fea0003800000 */
.L_x_12724:
        /* <DEDUP_REMOVED lines=10> */
.L_x_12729:
        /* <DEDUP_REMOVED lines=52> */
.L_x_12728:
[----:B------:R-:W-:Y:S05]  /*2200*/  BSYNC B1 ;  /* 0x0000000000017941 */ /* 0x000fea0003800000 */
.L_x_12727:
        /* <DEDUP_REMOVED lines=31> */
.L_x_12731:
[----:B------:R-:W-:Y:S05]  /*2400*/  BSYNC B1 ;  /* 0x0000000000017941 */ /* 0x000fea0003800000 */
.L_x_12730:
        /* <DEDUP_REMOVED lines=14> */
.L_x_12723:
[----:B------:R-:W-:Y:S05]  /*24f0*/  BSYNC B0 ;  /* 0x0000000000007941 */ /* 0x000fea0003800000 */
.L_x_12722:
        /* <DEDUP_REMOVED lines=20> */
.L_x_12733:
[----:B------:R-:W-:Y:S05]  /*2640*/  BSYNC B0 ;  /* 0x0000000000007941 */ /* 0x000fea0003800000 */
.L_x_12732:
        /* <DEDUP_REMOVED lines=25> */
.L_x_12737:
        /* <DEDUP_REMOVED lines=32> */
.L_x_12735:
[----:B------:R-:W-:Y:S05]  /*29e0*/  BSYNC B6 ;  /* 0x0000000000067941 */ /* 0x000fea0003800000 */
.L_x_12734:
[----:B------:R-:W-:Y:S05]  /*29f0*/  BRA.DIV ~URZ, `(.L_x_12738) ;  /* 0x00000f327f007947 */ /* 0x000fea000b800000 */
[----:B0-----:R-:W-:-:S05]  /*2a00*/  MOV R2, RZ ;  /* 0x000000ff00027202 */ /* 0x001fca0000000f00 */
.L_x_12750:
        /* <DEDUP_REMOVED lines=10> */
.L_x_12751:
        /* <DEDUP_REMOVED lines=29> */
.L_x_12741:
[----:B------:R-:W-:Y:S05]  /*2c80*/  BSYNC B0 ;  /* 0x0000000000007941 */ /* 0x000fea0003800000 */
.L_x_12740:
        /* <DEDUP_REMOVED lines=23> */
.L_x_12743:
[----:B------:R-:W-:Y:S05]  /*2e00*/  BSYNC B0 ;  /* 0x0000000000007941 */ /* 0x000fea0003800000 */
.L_x_12742:
        /* <DEDUP_REMOVED lines=13> */
.L_x_12745:
[----:B------:R-:W-:Y:S05]  /*2ee0*/  BSYNC B0 ;  /* 0x0000000000007941 */ /* 0x000fea0003800000 */
.L_x_12744:
        /* <DEDUP_REMOVED lines=23> */
.L_x_12747:
[----:B------:R-:W-:Y:S05]  /*3060*/  BSYNC B0 ;  /* 0x0000000000007941 */ /* 0x000fea0003800000 */
.L_x_12746:
        /* <DEDUP_REMOVED lines=74> */
.L_x_12708:
        /* <DEDUP_REMOVED lines=19> */
.L_x_12736:
        /* <DEDUP_REMOVED lines=20> */
.L_x_12710:
[----:B------:R-:W-:Y:S01]  /*3780*/  IMAD.MOV.U32 R18, RZ, RZ, -0x800001 ;  /* 0xff7fffffff127424 */ /* 0x000fe200078e00ff */
[----:B------:R-:W-:Y:S01]  /*3790*/  MOV R21, 0xffffffff ;  /* 0xffffffff00157802 */ /* 0x000fe20000000f00 */
[----:B------:R-:W-:Y:S01]  /*37a0*/  IMAD.MOV.U32 R19, RZ, RZ, 0x10 ;  /* 0x00000010ff137424 */ /* 0x000fe200078e00ff */
[----:B------:R-:W-:Y:S01]  /*37b0*/  MOV R2, 0x37e0 ;  /* 0x000037e000027802 */ /* 0x000fe20000000f00 */
[----:B------:R-:W-:Y:S02]  /*37c0*/  IMAD.MOV.U32 R20, RZ, RZ, 0x1f ;  /* 0x0000001fff147424 */ /* 0x000fe400078e00ff */
[----:B------:R-:W-:Y:S05]  /*37d0*/  CALL.REL.NOINC `($__internal_303_$__cuda_sm70_shflsync_bfly_p) ;  /* 0x0000098000007944 */ /* 0x000fea0003c00000 */
[----:B-1----:R-:W-:Y:S01]  /*37e0*/  IMAD.MOV.U32 R2, RZ, RZ, R19 ;  /* 0x000000ffff027224 */ /* 0x002fe200078e0013 */
[----:B0-----:R-:W-:Y:S05]  /*37f0*/  BRA `(.L_x_12748) ;  /* 0xffffd35000007947 */ /* 0x001fea000383ffff */
.L_x_12711:
[----:B------:R-:W-:Y:S01]  /*3800*/  IMAD.MOV.U32 R19, RZ, RZ, 0x8 ;  /* 0x00000008ff137424 */ /* 0x000fe200078e00ff */
[----:B------:R-:W-:Y:S01]  /*3810*/  MOV R21, 0xffffffff ;  /* 0xffffffff00157802 */ /* 0x000fe20000000f00 */
[----:B------:R-:W-:Y:S01]  /*3820*/  IMAD.MOV.U32 R20, RZ, RZ, 0x1f ;  /* 0x0000001fff147424 */ /* 0x000fe200078e00ff */
[----:B------:R-:W-:Y:S02]  /*3830*/  MOV R2, 0x3850 ;  /* 0x0000385000027802 */ /* 0x000fe40000000f00 */
[----:B------:R-:W-:Y:S05]  /*3840*/  CALL.REL.NOINC `($__internal_303_$__cuda_sm70_shflsync_bfly_p) ;  /* 0x0000091000007944 */ /* 0x000fea0003c00000 */
[----:B01----:R-:W-:Y:S01]  /*3850*/  FMNMX.FTZ R18, R18, R19, !PT ;  /* 0x0000001312127209 */ /* 0x003fe20007810000 */
[----:B------:R-:W-:Y:S01]  /*3860*/  IMAD.MOV.U32 R19, RZ, RZ, 0x4 ;  /* 0x00000004ff137424 */ /* 0x000fe200078e00ff */
[----:B------:R-:W-:Y:S01]  /*3870*/  MOV R2, 0x38b0 ;  /* 0x000038b000027802 */ /* 0x000fe20000000f00 */
[----:B------:R-:W-:-:S02]  /*3880*/  IMAD.MOV.U32 R20, RZ, RZ, 0x1f ;  /* 0x0000001fff147424 */ /* 0x000fc400078e00ff */
[----:B------:R-:W-:Y:S02]  /*3890*/  IMAD.MOV.U32 R21, RZ, RZ, -0x1 ;  /* 0xffffffffff157424 */ /* 0x000fe400078e00ff */
[----:B------:R-:W-:Y:S05]  /*38a0*/  CALL.REL.NOINC `($__internal_303_$__cuda_sm70_shflsync_bfly_p) ;  /* 0x000008b000007944 */ /* 0x000fea0003c00000 */
[----:B01----:R-:W-:Y:S01]  /*38b0*/  FMNMX.FTZ R18, R18, R19, !PT ;  /* 0x0000001312127209 */ /* 0x003fe20007810000 */
[----:B------:R-:W-:Y:S01]  /*38c0*/  HFMA2.MMA R19, -RZ, RZ, 0, 1.1920928955078125e-07 ;  /* 0x00000002ff137435 */ /* 0x000fe200000001ff */
[----:B------:R-:W-:Y:S01]  /*38d0*/  IMAD.MOV.U32 R20, RZ, RZ, 0x1f ;  /* 0x0000001fff147424 */ /* 0x000fe200078e00ff */
[----:B------:R-:W-:Y:S01]  /*38e0*/  MOV R2, 0x3910 ;  /* 0x0000391000027802 */ /* 0x000fe20000000f00 */
[----:B------:R-:W-:-:S03]  /*38f0*/  IMAD.MOV.U32 R21, RZ, RZ, -0x1 ;  /* 0xffffffffff157424 */ /* 0x000fc600078e00ff */
[----:B------:R-:W-:Y:S05]  /*3900*/  CALL.REL.NOINC `($__internal_303_$__cuda_sm70_shflsync_bfly_p) ;  /* 0x0000085000007944 */ /* 0x000fea0003c00000 */
[----:B-1----:R-:W-:Y:S01]  /*3910*/  IMAD.MOV.U32 R3, RZ, RZ, R19 ;  /* 0x000000ffff037224 */ /* 0x002fe200078e0013 */
[----:B0-----:R-:W-:Y:S05]  /*3920*/  BRA `(.L_x_12749) ;  /* 0xffffd2a000007947 */ /* 0x001fea000383ffff */
.L_x_12738:
[----:B0-----:R-:W-:Y:S01]  /*3930*/  MOV R18, RZ ;  /* 0x000000ff00127202 */ /* 0x001fe20000000f00 */
[----:B------:R-:W-:Y:S01]  /*3940*/  IMAD.MOV.U32 R19, RZ, RZ, 0x2 ;  /* 0x00000002ff137424 */ /* 0x000fe200078e00ff */
[----:B------:R-:W-:Y:S01]  /*3950*/  MOV R2, 0x3990 ;  /* 0x0000399000027802 */ /* 0x000fe20000000f00 */
[----:B------:R-:W-:Y:S02]  /*3960*/  IMAD.MOV.U32 R20, RZ, RZ, 0x1f ;  /* 0x0000001fff147424 */ /* 0x000fe400078e00ff */
[----:B------:R-:W-:-:S02]  /*3970*/  IMAD.MOV.U32 R21, RZ, RZ, -0x1 ;  /* 0xffffffffff157424 */ /* 0x000fc400078e00ff */
[----:B------:R-:W-:Y:S05]  /*3980*/  CALL.REL.NOINC `($__internal_303_$__cuda_sm70_shflsync_bfly_p) ;  /* 0x000007d000007944 */ /* 0x000fea0003c00000 */
[----:B-1----:R-:W-:Y:S01]  /*3990*/  MOV R2, R19 ;  /* 0x0000001300027202 */ /* 0x002fe20000000f00 */
[----:B0-----:R-:W-:Y:S05]  /*39a0*/  BRA `(.L_x_12750) ;  /* 0xfffff06000007947 */ /* 0x001fea000383ffff */
.L_x_12739:
[----:B------:R-:W-:Y:S01]  /*39b0*/  IMAD.MOV.U32 R19, RZ, RZ, 0x1 ;  /* 0x00000001ff137424 */ /* 0x000fe200078e00ff */
[----:B------:R-:W-:Y:S01]  /*39c0*/  MOV R21, 0xffffffff ;  /* 0xffffffff00157802 */ /* 0x000fe20000000f00 */
[----:B------:R-:W-:Y:S01]  /*39d0*/  IMAD.MOV.U32 R20, RZ, RZ, 0x1f ;  /* 0x0000001fff147424 */ /* 0x000fe200078e00ff */
[----:B------:R-:W-:-:S02]  /*39e0*/  MOV R2, 0x3a00 ;  /* 0x00003a0000027802 */ /* 0x000fc40000000f00 */
[----:B------:R-:W-:Y:S05]  /*39f0*/  CALL.REL.NOINC `($__internal_303_$__cuda_sm70_shflsync_bfly_p) ;  /* 0x0000076000007944 */ /* 0x000fea0003c00000 */
[----:B0-----:R-:W-:Y:S01]  /*3a00*/  HFMA2.MMA R20, -RZ, RZ, 0, 1.847743988037109375e-06 ;  /* 0x0000001fff147435 */ /* 0x001fe200000001ff */
[----:B-1----:R-:W-:Y:S01]  /*3a10*/  FADD.FTZ R17, R18, R19 ;  /* 0x0000001312117221 */ /* 0x002fe20000010000 */
[----:B------:R-:W-:Y:S01]  /*3a20*/  MOV R2, 0x3a70 ;  /* 0x00003a7000027802 */ /* 0x000fe20000000f00 */
[----:B------:R-:W-:-:S02]  /*3a30*/  IMAD.MOV.U32 R18, RZ, RZ, RZ ;  /* 0x000000ffff127224 */ /* 0x000fc400078e00ff */
[----:B------:R-:W-:Y:S02]  /*3a40*/  IMAD.MOV.U32 R19, RZ, RZ, 0x2 ;  /* 0x00000002ff137424 */ /* 0x000fe400078e00ff */
[----:B------:R-:W-:Y:S02]  /*3a50*/  IMAD.MOV.U32 R21, RZ, RZ, -0x1 ;  /* 0xffffffffff157424 */ /* 0x000fe400078e00ff */
[----:B------:R-:W-:Y:S05]  /*3a60*/  CALL.REL.NOINC `($__internal_303_$__cuda_sm70_shflsync_bfly_p) ;  /* 0x000006f000007944 */ /* 0x000fea0003c00000 */
[----:B01----:R-:W-:Y:S01]  /*3a70*/  FADD.FTZ R18, RZ, R19 ;  /* 0x00000013ff127221 */ /* 0x003fe20000010000 */
[----:B------:R-:W-:Y:S01]  /*3a80*/  MOV R20, 0x1f ;  /* 0x0000001f00147802 */ /* 0x000fe20000000f00 */
[----:B------:R-:W-:Y:S01]  /*3a90*/  IMAD.MOV.U32 R19, RZ, RZ, 0x1 ;  /* 0x00000001ff137424 */ /* 0x000fe200078e00ff */
[----:B------:R-:W-:Y:S01]  /*3aa0*/  MOV R2, 0x3ad0 ;  /* 0x00003ad000027802 */ /* 0x000fe20000000f00 */
[----:B------:R-:W-:Y:S02]  /*3ab0*/  IMAD.MOV.U32 R21, RZ, RZ, -0x1 ;  /* 0xffffffffff157424 */ /* 0x000fe400078e00ff */
[----:B------:R-:W-:Y:S05]  /*3ac0*/  CALL.REL.NOINC `($__internal_303_$__cuda_sm70_shflsync_bfly_p) ;  /* 0x0000069000007944 */ /* 0x000fea0003c00000 */
[----:B-1----:R-:W-:Y:S01]  /*3ad0*/  FADD.FTZ R16, R18, R19 ;  /* 0x0000001312107221 */ /* 0x002fe20000010000 */
[----:B------:R-:W-:Y:S01]  /*3ae0*/  HFMA2.MMA R19, -RZ, RZ, 0, 1.1920928955078125e-07 ;  /* 0x00000002ff137435 */ /* 0x000fe200000001ff */
[----:B0-----:R-:W-:Y:S01]  /*3af0*/  IMAD.MOV.U32 R18, RZ, RZ, RZ ;  /* 0x000000ffff127224 */ /* 0x001fe200078e00ff */
[----:B------:R-:W-:Y:S01]  /*3b00*/  MOV R2, 0x3b40 ;  /* 0x00003b4000027802 */ /* 0x000fe20000000f00 */
[----:B------:R-:W-:-:S02]  /*3b10*/  IMAD.MOV.U32 R20, RZ, RZ, 0x1f ;  /* 0x0000001fff147424 */ /* 0x000fc400078e00ff */
        /* <DEDUP_REMOVED lines=9> */
[----:B0-----:R-:W-:Y:S01]  /*3bb0*/  HFMA2.MMA R18, -RZ, RZ, 0, 0 ;  /* 0x00000000ff127435 */ /* 0x001fe200000001ff */
[----:B------:R-:W-:Y:S01]  /*3bc0*/  IMAD.MOV.U32 R19, RZ, RZ, 0x2 ;  /* 0x00000002ff137424 */ /* 0x000fe200078e00ff */
[----:B------:R-:W-:Y:S01]  /*3bd0*/  MOV R21, 0xffffffff ;  /* 0xffffffff00157802 */ /* 0x000fe20000000f00 */
[----:B------:R-:W-:Y:S01]  /*3be0*/  IMAD.MOV.U32 R20, RZ, RZ, 0x1f ;  /* 0x0000001fff147424 */ /* 0x000fe200078e00ff */
[----:B------:R-:W-:Y:S02]  /*3bf0*/  MOV R2, 0x3c10 ;  /* 0x00003c1000027802 */ /* 0x000fe40000000f00 */
[----:B------:R-:W-:Y:S05]  /*3c00*/  CALL.REL.NOINC `($__internal_303_$__cuda_sm70_shflsync_bfly_p) ;  /* 0x0000055000007944 */ /* 0x000fea0003c00000 */
[----:B01----:R-:W-:Y:S01]  /*3c10*/  FADD.FTZ R18, RZ, R19 ;  /* 0x00000013ff127221 */ /* 0x003fe20000010000 */
[----:B------:R-:W-:Y:S01]  /*3c20*/  MOV R21, 0xffffffff ;  /* 0xffffffff00157802 */ /* 0x000fe20000000f00 */
[----:B------:R-:W-:Y:S01]  /*3c30*/  IMAD.MOV.U32 R19, RZ, RZ, 0x1 ;  /* 0x00000001ff137424 */ /* 0x000fe200078e00ff */
[----:B------:R-:W-:Y:S01]  /*3c40*/  MOV R2, 0x3c70 ;  /* 0x00003c7000027802 */ /* 0x000fe20000000f00 */
[----:B------:R-:W-:-:S02]  /*3c50*/  IMAD.MOV.U32 R20, RZ, RZ, 0x1f ;  /* 0x0000001fff147424 */ /* 0x000fc400078e00ff */
        /* <DEDUP_REMOVED lines=79> */
[----:B01----:R-:W-:Y:S05]  /*4150*/  BRA `(.L_x_12751) ;  /* 0xffffe95000007947 */ /* 0x003fea000383ffff */
        .weak           $__internal_303_$__cuda_sm70_shflsync_bfly_p
        .type           $__internal_303_$__cuda_sm70_shflsync_bfly_p,@function
        .size           $__internal_303_$__cuda_sm70_shflsync_bfly_p,(.L_x_24964 - $__internal_303_$__cuda_sm70_shflsync_bfly_p)
$__internal_303_$__cuda_sm70_shflsync_bfly_p:
[----:B------:R-:W-:Y:S01]  /*4160*/  IMAD.MOV.U32 R3, RZ, RZ, 0x0 ;  /* 0x00000000ff037424 */ /* 0x000fe200078e00ff */
[----:B------:R-:W-:Y:S04]  /*4170*/  WARPSYNC R21 ;  /* 0x0000001500007348 */ /* 0x000fe80003800000 */
[----:B------:R0:W1:Y:S01]  /*4180*/  SHFL.BFLY PT, R19, R18, R19, R20 ;  /* 0x0c00001312137389 */ /* 0x00006200000e0014 */
[----:B------:R-:W-:Y:S05]  /*4190*/  RET.REL.NODEC R2 `(_ZN4vllm25paged_attention_v2_kernelIfhLi80ELi16ELi128ELNS_18Fp8KVCacheDataTypeE1ELb1ELi512EEEvPfS2_PT_PKS3_PKT0_S9_ifPKiSB_iPKfiiiSD_SD_iiiii) ;  /* 0xffffbe6002007950 */ /* 0x000fea0003c3ffff */
.L_x_12752:
        /* <DEDUP_REMOVED lines=14> */
.L_x_24964:


//--------------------- .text._ZN4vllm25paged_attention_v2_kernelIfhLi64ELi16ELi128ELNS_18Fp8KVCacheDataTypeE1ELb1ELi512EEEvPfS2_PT_PKS3_PKT0_S9_ifPKiSB_iPKfiiiSD_SD_iiiii --------------------------
	.section	.text._ZN4vllm25paged_attention_v2_kernelIfhLi64ELi16ELi128ELNS_18Fp8KVCacheDataTypeE1ELb1ELi512EEEvPfS2_PT_PKS3_PKT0_S9_ifPKiSB_iPKfiiiSD_SD_iiiii,"ax",@progbits
	.sectioninfo	@"SHI_REGISTERS=41"
	.align	128
        .global         _ZN4vllm25paged_attention_v2_kernelIfhLi64ELi16ELi128ELNS_18Fp8KVCacheDataTypeE1ELb1ELi512EEEvPfS2_PT_PKS3_PKT0_S9_ifPKiSB_iPKfiiiSD_SD_iiiii
        .type           _ZN4vllm25paged_attention_v2_kernelIfhLi64ELi16ELi128ELNS_18Fp8KVCacheDataTypeE1ELb1ELi512EEEvPfS2_PT_PKS3_PKT0_S9_ifPKiSB_iPKfiiiSD_SD_iiiii,@function
        .size           _ZN4vllm25paged_attention_v2_kernelIfhLi64ELi16ELi128ELNS_18Fp8KVCacheDataTypeE1ELb1ELi512EEEvPfS2_PT_PKS3_PKT0_S9_ifPKiSB_iPKfiiiSD_SD_iiiii,(.L_x_24965 - _ZN4vllm25paged_attention_v2_kernelIfhLi64ELi16ELi128ELNS_18Fp8KVCacheDataTypeE1ELb1ELi512EEEvPfS2_PT_PKS3_PKT0_S9_ifPKiSB_iPKfiiiSD_SD_iiiii)
        .other          _ZN4vllm25paged_attention_v2_kernelIfhLi64ELi16ELi128ELNS_18Fp8KVCacheDataTypeE1ELb1ELi512EEEvPfS2_PT_PKS3_PKT0_S9_ifPKiSB_iPKfiiiSD_SD_iiiii,@"STO_CUDA_ENTRY STV_DEFAULT"
_ZN4vllm25paged_attention_v2_kernelIfhLi64ELi16ELi128ELNS_18Fp8KVCacheDataTypeE1ELb1ELi512EEEvPfS2_PT_PKS3_PKT0_S9_ifPKiSB_iPKfiiiSD_SD_iiiii:
.text._ZN4vllm25paged_attention_v2_kernelIfhLi64ELi16ELi128ELNS_18Fp8KVCacheDataTypeE1ELb1ELi512EEEvPfS2_PT_PKS3_PKT0_S9_ifPKiSB_iPKfiiiSD_SD_iiiii:
        /* <DEDUP_REMOVED lines=112> */
.L_x_12753:
[----:B-1----:R-:W-:-:S04]  /*0700*/  IMAD.MOV.U32 R17, RZ, RZ, c[0x0][0xc] ;  /* 0x00000300ff117624 */ /* 0x002fc800078e00ff */
[----:B------:R-:W-:-:S04]  /*0710*/  IMAD R12, R17, c[0x0][0x1d8], R4 ;  /* 0x00007600110c7a24 */ /* 0x000fc800078e0204 */
[----:B------:R-:W-:-:S03]  /*0720*/  IMAD R16, R12, c[0x0][0x1e8], RZ ;  /* 0x00007a000c107a24 */ /* 0x000fc600078e02ff */
.L_x_12754:
        /* <DEDUP_REMOVED lines=25> */
.L_x_12758:
        /* <DEDUP_REMOVED lines=37> */
.L_x_12756:
[----:B------:R-:W-:Y:S05]  /*0b10*/  BSYNC B7 ;  /* 0x0000000000077941 */ /* 0x000fea0003800000 */
.L_x_12755:
[----:B------:R-:W-:Y:S05]  /*0b20*/  BRA.DIV ~URZ, `(.L_x_12759) ;  /* 0x00002a527f007947 */ /* 0x000fea000b800000 */
[----:B------:R-:W-:-:S05]  /*0b30*/  IMAD.MOV.U32 R13, RZ, RZ, -0x800001 ;  /* 0xff7fffffff0d7424 */ /* 0x000fca00078e00ff */
.L_x_12793:
        /* <DEDUP_REMOVED lines=8> */
.L_x_12794:
        /* <DEDUP_REMOVED lines=35> */
.L_x_12765:
        /* <DEDUP_REMOVED lines=11> */
.L_x_12764:
[----:B------:R-:W-:Y:S05]  /*0ea0*/  BSYNC B1 ;  /* 0x0000000000017941 */ /* 0x000fea0003800000 */
.L_x_12763:
        /* <DEDUP_REMOVED lines=10> */
.L_x_12768:
        /* <DEDUP_REMOVED lines=100> */
.L_x_12767:
[----:B------:R-:W-:Y:S05]  /*1590*/  BSYNC B1 ;  /* 0x0000000000017941 */ /* 0x000fea0003800000 */
.L_x_12766:
        /* <DEDUP_REMOVED lines=55> */
.L_x_12770:
[----:B------:R-:W-:Y:S05]  /*1910*/  BSYNC B1 ;  /* 0x0000000000017941 */ /* 0x000fea0003800000 */
.L_x_12769:
        /* <DEDUP_REMOVED lines=26> */
.L_x_12762:
[----:B------:R-:W-:Y:S05]  /*1ac0*/  BSYNC B0 ;  /* 0x0000000000007941 */ /* 0x000fea0003800000 */
.L_x_12761:
        /* <DEDUP_REMOVED lines=43> */
.L_x_12775:
        /* <DEDUP_REMOVED lines=8> */
.L_x_12774:
[----:B------:R-:W-:Y:S05]  /*1e00*/  BSYNC B1 ;  /* 0x0000000000017941 */ /* 0x000fea0003800000 */
.L_x_12773:
        /* <DEDUP_REMOVED lines=10> */
.L_x_12778:
        /* <DEDUP_REMOVED lines=52> */
.L_x_12777:
[----:B------:R-:W-:Y:S05]  /*21f0*/  BSYNC B1 ;  /* 0x0000000000017941 */ /* 0x000fea0003800000 */
.L_x_12776:
        /* <DEDUP_REMOVED lines=31> */
.L_x_12780:
[----:B------:R-:W-:Y:S05]  /*23f0*/  BSYNC B1 ;  /* 0x0000000000017941 */ /* 0x000fea0003800000 */
.L_x_12779:
        /* <DEDUP_REMOVED lines=14> */
.L_x_12772:
[----:B------:R-:W-:Y:S05]  /*24e0*/  BSYNC B0 ;  /* 0x0000000000007941 */ /* 0x000fea0003800000 */
.L_x_12771:
        /* <DEDUP_REMOVED lines=20> */
.L_x_12782:
[----:B------:R-:W-:Y:S05]  /*2630*/  BSYNC B0 ;  /* 0x0000000000007941 */ /* 0x000fea0003800000 */
.L_x_12781:
        /* <DEDUP_REMOVED lines=24> */
.L_x_12786:
        /* <DEDUP_REMOVED lines=33> */
.L_x_12784:
[----:B------:R-:W-:Y:S05]  /*29d0*/  BSYNC B6 ;  /* 0x0000000000067941 */ /* 0x000fea0003800000 */
.L_x_12783:
[----:B------:R-:W-:Y:S05]  /*29e0*/  BRA.DIV ~URZ, `(.L_x_12787) ;  /* 0x00000d427f007947 */ /* 0x000fea000b800000 */
[----:B------:R-:W-:-:S04]  /*29f0*/  IMAD.MOV.U32 R7, RZ, RZ, RZ ;  /* 0x000000ffff077224 */ /* 0x000fc800078e00ff */
.L_x_12795:
        /* <DEDUP_REMOVED lines=9> */
.L_x_12796:
        /* <DEDUP_REMOVED lines=44> */
.L_x_12790:
[----:B0-----:R-:W-:Y:S05]  /*2d50*/  BSYNC B0 ;  /* 0x0000000000007941 */ /* 0x001fea0003800000 */
.L_x_12789:
        /* <DEDUP_REMOVED lines=28> */
.L_x_12792:
[----:B0-----:R-:W-:Y:S05]  /*2f20*/  BSYNC B0 ;  /* 0x0000000000007941 */ /* 0x001fea0003800000 */
.L_x_12791:
        /* <DEDUP_REMOVED lines=62> */
.L_x_12757:
        /* <DEDUP_REMOVED lines=19> */
.L_x_12785:
        /* <DEDUP_REMOVED lines=20> */
.L_x_12759:
[----:B------:R-:W-:Y:S01]  /*3580*/  MOV R15, 0xff7fffff ;  /* 0xff7fffff000f7802 */ /* 0x000fe20000000f00 */
[----:B------:R-:W-:Y:S01]  /*3590*/  IMAD.MOV.U32 R20, RZ, RZ, 0x10 ;  /* 0x00000010ff147424 */ /* 0x000fe200078e00ff */
[----:B------:R-:W-:Y:S01]  /*35a0*/  MOV R18, 0x35e0 ;  /* 0x000035e000127802 */ /* 0x000fe20000000f00 */
[----:B------:R-:W-:Y:S02]  /*35b0*/  IMAD.MOV.U32 R21, RZ, RZ, 0x1f ;  /* 0x0000001fff157424 */ /* 0x000fe400078e00ff */
[----:B------:R-:W-:Y:S02]  /*35c0*/  IMAD.MOV.U32 R22, RZ, RZ, -0x1 ;  /* 0xffffffffff167424 */ /* 0x000fe400078e00ff */
[----:B------:R-:W-:Y:S05]  /*35d0*/  CALL.REL.NOINC `($__internal_304_$__cuda_sm70_shflsync_bfly_p) ;  /* 0x0000080000007944 */ /* 0x000fea0003c00000 */
[----:B-1----:R-:W-:Y:S01]  /*35e0*/  MOV R13, R20 ;  /* 0x00000014000d7202 */ /* 0x002fe20000000f00 */
[----:B0-----:R-:W-:Y:S05]  /*35f0*/  BRA `(.L_x_12793) ;  /* 0xffffd54000007947 */ /* 0x001fea000383ffff */
.L_x_12760:
[----:B------:R-:W-:Y:S01]  /*3600*/  IMAD.MOV.U32 R20, RZ, RZ, 0x8 ;  /* 0x00000008ff147424 */ /* 0x000fe200078e00ff */
[----:B------:R-:W-:Y:S01]  /*3610*/  MOV R18, 0x3650 ;  /* 0x0000365000127802 */ /* 0x000fe20000000f00 */
[----:B------:R-:W-:Y:S02]  /*3620*/  IMAD.MOV.U32 R21, RZ, RZ, 0x1f ;  /* 0x0000001fff157424 */ /* 0x000fe400078e00ff */
[----:B------:R-:W-:-:S02]  /*3630*/  IMAD.MOV.U32 R22, RZ, RZ, -0x1 ;  /* 0xffffffffff167424 */ /* 0x000fc400078e00ff */
[----:B------:R-:W-:Y:S05]  /*3640*/  CALL.REL.NOINC `($__internal_304_$__cuda_sm70_shflsync_bfly_p) ;  /* 0x0000079000007944 */ /* 0x000fea0003c00000 */
[----:B01----:R-:W-:Y:S01]  /*3650*/  FMNMX.FTZ R15, R15, R20, !PT ;  /* 0x000000140f0f7209 */ /* 0x003fe20007810000 */
[----:B------:R-:W-:Y:S01]  /*3660*/  HFMA2.MMA R20, -RZ, RZ, 0, 2.384185791015625e-07 ;  /* 0x00000004ff147435 */ /* 0x000fe200000001ff */
[----:B------:R-:W-:Y:S01]  /*3670*/  IMAD.MOV.U32 R21, RZ, RZ, 0x1f ;  /* 0x0000001fff157424 */ /* 0x000fe200078e00ff */
[----:B------:R-:W-:Y:S01]  /*3680*/  MOV R18, 0x36b0 ;  /* 0x000036b000127802 */ /* 0x000fe20000000f00 */
[----:B------:R-:W-:-:S03]  /*3690*/  IMAD.MOV.U32 R22, RZ, RZ, -0x1 ;  /* 0xffffffffff167424 */ /* 0x000fc600078e00ff */
[----:B------:R-:W-:Y:S05]  /*36a0*/  CALL.REL.NOINC `($__internal_304_$__cuda_sm70_shflsync_bfly_p) ;  /* 0x0000073000007944 */ /* 0x000fea0003c00000 */
[----:B01----:R-:W-:Y:S01]  /*36b0*/  FMNMX.FTZ R15, R15, R20, !PT ;  /* 0x000000140f0f7209 */ /* 0x003fe20007810000 */
[----:B------:R-:W-:Y:S01]  /*36c0*/  IMAD.MOV.U32 R20, RZ, RZ, 0x2 ;  /* 0x00000002ff147424 */ /* 0x000fe200078e00ff */
[----:B------:R-:W-:Y:S01]  /*36d0*/  MOV R21, 0x1f ;  /* 0x0000001f00157802 */ /* 0x000fe20000000f00 */
[----:B------:R-:W-:Y:S01]  /*36e0*/  IMAD.MOV.U32 R22, RZ, RZ, -0x1 ;  /* 0xffffffffff167424 */ /* 0x000fe200078e00ff */
[----:B------:R-:W-:-:S02]  /*36f0*/  MOV R18, 0x3710 ;  /* 0x0000371000127802 */ /* 0x000fc40000000f00 */
[----:B------:R-:W-:Y:S05]  /*3700*/  CALL.REL.NOINC `($__internal_304_$__cuda_sm70_shflsync_bfly_p) ;  /* 0x000006d000007944 */ /* 0x000fea0003c00000 */
[----:B-1----:R-:W-:Y:S01]  /*3710*/  IMAD.MOV.U32 R18, RZ, RZ, R20 ;  /* 0x000000ffff127224 */ /* 0x002fe200078e0014 */
[----:B0-----:R-:W-:Y:S05]  /*3720*/  BRA `(.L_x_12794) ;  /* 0xffffd49000007947 */ /* 0x001fea000383ffff */
.L_x_12787:
[----:B------:R-:W-:Y:S01]  /*3730*/  HFMA2.MMA R20, -RZ, RZ, 0, 1.1920928955078125e-07 ;  /* 0x00000002ff147435 */ /* 0x000fe200000001ff */
[----:B0-----:R-:W-:Y:S01]  /*3740*/  IMAD.MOV.U32 R15, RZ, RZ, RZ ;  /* 0x000000ffff0f7224 */ /* 0x001fe200078e00ff */
[----:B------:R-:W-:Y:S01]  /*3750*/  MOV R18, 0x3790 ;  /* 0x0000379000127802 */ /* 0x000fe20000000f00 */
[----:B------:R-:W-:-:S02]  /*3760*/  IMAD.MOV.U32 R21, RZ, RZ, 0x1f ;  /* 0x0000001fff157424 */ /* 0x000fc400078e00ff */
[----:B------:R-:W-:Y:S02]  /*3770*/  IMAD.MOV.U32 R22, RZ, RZ, -0x1 ;  /* 0xffffffffff167424 */ /* 0x000fe400078e00ff */
[----:B------:R-:W-:Y:S05]  /*3780*/  CALL.REL.NOINC `($__internal_304_$__cuda_sm70_shflsync_bfly_p) ;  /* 0x0000065000007944 */ /* 0x000fea0003c00000 */
[----:B-1----:R-:W-:Y:S01]  /*3790*/  MOV R7, R20 ;  /* 0x0000001400077202 */ /* 0x002fe20000000f00 */
[----:B0-----:R-:W-:Y:S05]  /*37a0*/  BRA `(.L_x_12795) ;  /* 0xfffff25000007947 */ /* 0x001fea000383ffff */
.L_x_12788:
[----:B------:R-:W-:Y:S01]  /*37b0*/  IMAD.MOV.U32 R20, RZ, RZ, 0x1 ;  /* 0x00000001ff147424 */ /* 0x000fe200078e00ff */
[----:B------:R-:W-:Y:S01]  /*37c0*/  MOV R22, 0xffffffff ;  /* 0xffffffff00167802 */ /* 0x000fe20000000f00 */
[----:B------:R-:W-:Y:S01]  /*37d0*/  IMAD.MOV.U32 R21, RZ, RZ, 0x1f ;  /* 0x0000001fff157424 */ /* 0x000fe200078e00ff */
[----:B------:R-:W-:Y:S02]  /*37e0*/  MOV R18, 0x3800 ;  /* 0x0000380000127802 */ /* 0x000fe40000000f00 */
[----:B------:R-:W-:Y:S05]  /*37f0*/  CALL.REL.NOINC `($__internal_304_$__cuda_sm70_shflsync_bfly_p) ;  /* 0x000005e000007944 */ /* 0x000fea0003c00000 */
[----:B0-----:R-:W-:Y:S01]  /*3800*/  HFMA2.MMA R21, -RZ, RZ, 0, 1.847743988037109375e-06 ;  /* 0x0000001fff157435 */ /* 0x001fe200000001ff */
[----:B-1----:R-:W-:Y:S01]  /*3810*/  FADD.FTZ R10, R15, R20 ;  /* 0x000000140f0a7221 */ /* 0x002fe20000010000 */
[----:B------:R-:W-:Y:S01]  /*3820*/  MOV R18, 0x3870 ;  /* 0x0000387000127802 */ /* 0x000fe20000000f00 */
[----:B------:R-:W-:Y:S02]  /*3830*/  IMAD.MOV.U32 R15, RZ, RZ, RZ ;  /* 0x000000ffff0f7224 */ /* 0x000fe400078e00ff */
[----:B------:R-:W-:Y:S02]  /*3840*/  IMAD.MOV.U32 R20, RZ, RZ, 0x2 ;  /* 0x00000002ff147424 */ /* 0x000fe400078e00ff */
[----:B------:R-:W-:-:S02]  /*3850*/  IMAD.MOV.U32 R22, RZ, RZ, -0x1 ;  /* 0xffffffffff167424 */ /* 0x000fc400078e00ff */
[----:B------:R-:W-:Y:S05]  /*3860*/  CALL.REL.NOINC `($__internal_304_$__cuda_sm70_shflsync_bfly_p) ;  /* 0x0000057000007944 */ /* 0x000fea0003c00000 */
[----:B01----:R-:W-:Y:S01]  /*3870*/  FADD.FTZ R15, RZ, R20 ;  /* 0x00000014ff0f7221 */ /* 0x003fe20000010000 */
[----:B------:R-:W-:Y:S01]  /*3880*/  MOV R21, 0x1f ;  /* 0x0000001f00157802 */ /* 0x000fe20000000f00 */
[----:B------:R-:W-:Y:S01]  /*3890*/  IMAD.MOV.U32 R20, RZ, RZ, 0x1 ;  /* 0x00000001ff147424 */ /* 0x000fe200078e00ff */
[----:B------:R-:W-:Y:S01]  /*38a0*/  MOV R18, 0x38d0 ;  /* 0x000038d000127802 */ /* 0x000fe20000000f00 */
[----:B------:R-:W-:-:S02]  /*38b0*/  IMAD.MOV.U32 R22, RZ, RZ, -0x1 ;  /* 0xffffffffff167424 */ /* 0x000fc400078e00ff */
[----:B------:R-:W-:Y:S05]  /*38c0*/  CALL.REL.NOINC `($__internal_304_$__cuda_sm70_shflsync_bfly_p) ;  /* 0x0000051000007944 */ /* 0x000fea0003c00000 */
[----:B-1----:R-:W-:Y:S01]  /*38d0*/  FADD.FTZ R8, R15, R20 ;  /* 0x000000140f087221 */ /* 0x002fe20000010000 */
[----:B------:R-:W-:Y:S01]  /*38e0*/  HFMA2.MMA R20, -RZ, RZ, 0, 1.1920928955078125e-07 ;  /* 0x00000002ff147435 */ /* 0x000fe200000001ff */
[----:B0-----:R-:W-:Y:S01]  /*38f0*/  IMAD.MOV.U32 R15, RZ, RZ, RZ ;  /* 0x000000ffff0f7224 */ /* 0x001fe200078e00ff */
[----:B------:R-:W-:Y:S01]  /*3900*/  MOV R18, 0x3940 ;  /* 0x0000394000127802 */ /* 0x000fe20000000f00 */
[----:B------:R-:W-:-:S02]  /*3910*/  IMAD.MOV.U32 R21, RZ, RZ, 0x1f ;  /* 0x0000001fff157424 */ /* 0x000fc400078e00ff */
[----:B------:R-:W-:Y:S02]  /*3920*/  IMAD.MOV.U32 R22, RZ, RZ, -0x1 ;  /* 0xffffffffff167424 */ /* 0x000fe400078e00ff */
[----:B------:R-:W-:Y:S05]  /*3930*/  CALL.REL.NOINC `($__internal_304_$__cuda_sm70_shflsync_bfly_p) ;  /* 0x000004a000007944 */ /* 0x000fea0003c00000 */
[----:B01----:R-:W-:Y:S01]  /*3940*/  FADD.FTZ R15, RZ, R20 ;  /* 0x00000014ff0f7221 */ /* 0x003fe20000010000 */
[----:B------:R-:W-:Y:S01]  /*3950*/  MOV R20, 0x1 ;  /* 0x0000000100147802 */ /* 0x000fe20000000f00 */
[----:B------:R-:W-:Y:S01]  /*3960*/  IMAD.MOV.U32 R21, RZ, RZ, 0x1f ;  /* 0x0000001fff157424 */ /* 0x000fe200078e00ff */
[----:B------:R-:W-:Y:S01]  /*3970*/  MOV R18, 0x39a0 ;  /* 0x000039a000127802 */ /* 0x000fe20000000f00 */
[----:B------:R-:W-:Y:S02]  /*3980*/  IMAD.MOV.U32 R22, RZ, RZ, -0x1 ;  /* 0xffffffffff167424 */ /* 0x000fe400078e00ff */
[----:B------:R-:W-:Y:S05]  /*3990*/  CALL.REL.NOINC `($__internal_304_$__cuda_sm70_shflsync_bfly_p) ;  /* 0x0000044000007944 */ /* 0x000fea0003c00000 */
[----:B-1----:R-:W-:Y:S01]  /*39a0*/  FADD.FTZ R7, R15, R20 ;  /* 0x000000140f077221 */ /* 0x002fe20000010000 */
[----:B0-----:R-:W-:Y:S01]  /*39b0*/  HFMA2.MMA R15, -RZ, RZ, 0, 0 ;  /* 0x00000000ff0f7435 */ /* 0x001fe200000001ff */
[----:B------:R-:W-:Y:S01]  /*39c0*/  IMAD.MOV.U32 R20, RZ, RZ, 0x2 ;  /* 0x00000002ff147424 */ /* 0x000fe200078e00ff */
[----:B------:R-:W-:Y:S01]  /*39d0*/  MOV R22, 0xffffffff ;  /* 0xffffffff00167802 */ /* 0x000fe20000000f00 */
[----:B------:R-:W-:Y:S01]  /*39e0*/  IMAD.MOV.U32 R21, RZ, RZ, 0x1f ;  /* 0x0000001fff157424 */ /* 0x000fe200078e00ff */
[----:B------:R-:W-:Y:S02]  /*39f0*/  MOV R18, 0x3a10 ;  /* 0x00003a1000127802 */ /* 0x000fe40000000f00 */
[----:B------:R-:W-:Y:S05]  /*3a00*/  CALL.REL.NOINC `($__internal_304_$__cuda_sm70_shflsync_bfly_p) ;  /* 0x000003d000007944 */ /* 0x000fea0003c00000 */
[----:B01----:R-:W-:Y:S01]  /*3a10*/  FADD.FTZ R15, RZ, R20 ;  /* 0x00000014ff0f7221 */ /* 0x003fe20000010000 */
[----:B------:R-:W-:Y:S01]  /*3a20*/  MOV R22, 0xffffffff ;  /* 0xffffffff00167802 */ /* 0x000fe20000000f00 */
[----:B------:R-:W-:Y:S01]  /*3a30*/  IMAD.MOV.U32 R20, RZ, RZ, 0x1 ;  /* 0x00000001ff147424 */ /* 0x000fe200078e00ff */
[----:B------:R-:W-:Y:S01]  /*3a40*/  MOV R18, 0x3a70 ;  /* 0x00003a7000127802 */ /* 0x000fe20000000f00 */
[----:B------:R-:W-:-:S02]  /*3a50*/  IMAD.MOV.U32 R21, RZ, RZ, 0x1f ;  /* 0x0000001fff157424 */ /* 0x000fc400078e00ff */
[----:B------:R-:W-:Y:S05]  /*3a60*/  CALL.REL.NOINC `($__internal_304_$__cuda_sm70_shflsync_bfly_p) ;  /* 0x0000037000007944 */ /* 0x000fea0003c00000 */
[----:B0-----:R-:W-:Y:S01]  /*3a70*/  HFMA2.MMA R21, -RZ, RZ, 0, 1.847743988037109375e-06 ;  /* 0x0000001fff157435 */ /* 0x001fe200000001ff */
[----:B-1----:R-:W-:Y:S01]  /*3a80*/  FADD.FTZ R9, R15, R20 ;  /* 0x000000140f097221 */ /* 0x002fe20000010000 */
[----:B------:R-:W-:Y:S01]  /*3a90*/  MOV R18, 0x3ae0 ;  /* 0x00003ae000127802 */ /* 0x000fe20000000f00 */
[----:B------:R-:W-:-:S02]  /*3aa0*/  IMAD.MOV.U32 R15, RZ, RZ, RZ ;  /* 0x000000ffff0f7224 */ /* 0x000fc400078e00ff */
[----:B------:R-:W-:Y:S02]  /*3ab0*/  IMAD.MOV.U32 R20, RZ, RZ, 0x2 ;  /* 0x00000002ff147424 */ /* 0x000fe400078e00ff */
        /* <DEDUP_REMOVED lines=41> */
[----:B-1----:R-:W-:Y:S01]  /*3d50*/  FADD.FTZ R14, RZ, R20 ;  /* 0x00000014ff0e7221 */ /* 0x002fe20000010000 */
[----:B0-----:R-:W-:Y:S01]  /*3d60*/  MOV R21, 0x1f ;  /* 0x0000001f00157802 */ /* 0x001fe20000000f00 */
[----:B------:R-:W-:Y:S01]  /*3d70*/  IMAD.MOV.U32 R20, RZ, RZ, 0x1 ;  /* 0x00000001ff147424 */ /* 0x000fe200078e00ff */
[----:B------:R-:W-:Y:S01]  /*3d80*/  MOV R18, 0x3dc0 ;  /* 0x00003dc000127802 */ /* 0x000fe20000000f00 */
[----:B------:R-:W-:Y:S02]  /*3d90*/  IMAD.MOV.U32 R22, RZ, RZ, -0x1 ;  /* 0xffffffffff167424 */ /* 0x000fe400078e00ff */
[----:B------:R-:W-:Y:S02]  /*3da0*/  IMAD.MOV.U32 R15, RZ, RZ, R14 ;  /* 0x000000ffff0f7224 */ /* 0x000fe400078e000e */
[----:B------:R-:W-:Y:S05]  /*3db0*/  CALL.REL.NOINC `($__internal_304_$__cuda_sm70_shflsync_bfly_p) ;  /* 0x0000002000007944 */ /* 0x000fea0003c00000 */
[----:B01----:R-:W-:Y:S01]  /*3dc0*/  MOV R15, R20 ;  /* 0x00000014000f7202 */ /* 0x003fe20000000f00 */
[----:B------:R-:W-:Y:S05]  /*3dd0*/  BRA `(.L_x_12796) ;  /* 0xffffecb000007947 */ /* 0x000fea000383ffff */
        .weak           $__internal_304_$__cuda_sm70_shflsync_bfly_p
        .type           $__internal_304_$__cuda_sm70_shflsync_bfly_p,@function
        .size           $__internal_304_$__cuda_sm70_shflsync_bfly_p,(.L_x_24965 - $__internal_304_$__cuda_sm70_shflsync_bfly_p)
$__internal_304_$__cuda_sm70_shflsync_bfly_p:
[----:B------:R-:W-:Y:S01]  /*3de0*/  IMAD.MOV.U32 R19, RZ, RZ, 0x0 ;  /* 0x00000000ff137424 */ /* 0x000fe200078e00ff */
[----:B------:R-:W-:Y:S04]  /*3df0*/  WARPSYNC R22 ;  /* 0x0000001600007348 */ /* 0x000fe80003800000 */
[----:B------:R0:W1:Y:S01]  /*3e00*/  SHFL.BFLY PT, R20, R15, R20, R21 ;  /* 0x0c0000140f147389 */ /* 0x00006200000e0015 */
[----:B------:R-:W-:Y:S05]  /*3e10*/  RET.REL.NODEC R18 `(_ZN4vllm25paged_attention_v2_kernelIfhLi64ELi16ELi128ELNS_18Fp8KVCacheDataTypeE1ELb1ELi512EEEvPfS2_PT_PKS3_PKT0_S9_ifPKiSB_iPKfiiiSD_SD_iiiii) ;  /* 0xffffc1e012007950 */ /* 0x000fea0003c3ffff */
.L_x_12797:
        /* <DEDUP_REMOVED lines=14> */
.L_x_24965:


//--------------------- .text._ZN4vllm25paged_attention_v2_kernelIfhLi32ELi16ELi128ELNS_18Fp8KVCacheDataTypeE1ELb1ELi512EEEvPfS2_PT_PKS3_PKT0_S9_ifPKiSB_iPKfiiiSD_SD_iiiii --------------------------
	.section	.text._ZN4vllm25paged_attention_v2_kernelIfhLi32ELi16ELi128ELNS_18Fp8KVCacheDataTypeE1ELb1ELi512EEEvPfS2_PT_PKS3_PKT0_S9_ifPKiSB_iPKfiiiSD_SD_iiiii,"ax",@progbits
	.sectioninfo	@"SHI_REGISTERS=32"
	.align	128
        .global         _ZN4vllm25paged_attention_v2_kernelIfhLi32ELi16ELi128ELNS_18Fp8KVCacheDataTypeE1ELb1ELi512EEEvPfS2_PT_PKS3_PKT0_S9_ifPKiSB_iPKfiiiSD_SD_iiiii
        .type           _ZN4vllm25paged_attention_v2_kernelIfhLi32ELi16ELi128ELNS_18Fp8KVCacheDataTypeE1ELb1ELi512EEEvPfS2_PT_PKS3_PKT0_S9_ifPKiSB_iPKfiiiSD_SD_iiiii,@function
        .size           _ZN4vllm25paged_attention_v2_kernelIfhLi32ELi16ELi128ELNS_18Fp8KVCacheDataTypeE1ELb1ELi512EEEvPfS2_PT_PKS3_PKT0_S9_ifPKiSB_iPKfiiiSD_SD_iiiii,(.L_x_24966 - _ZN4vllm25paged_attention_v2_kernelIfhLi32ELi16ELi128ELNS_18Fp8KVCacheDataTypeE1ELb1ELi512EEEvPfS2_PT_PKS3_PKT0_S9_ifPKiSB_iPKfiiiSD_SD_iiiii)
        .other          _ZN4vllm25paged_attention_v2_kernelIfhLi32ELi16ELi128ELNS_18Fp8KVCacheDataTypeE1ELb1ELi512EEEvPfS2_PT_PKS3_PKT0_S9_ifPKiSB_iPKfiiiSD_SD_iiiii,@"STO_CUDA_ENTRY STV_DEFAULT"
_ZN4vllm25paged_attention_v2_kernelIfhLi32ELi16ELi128ELNS_18Fp8KVCacheDataTypeE1ELb1ELi512EEEvPfS2_PT_PKS3_PKT0_S9_ifPKiSB_iPKfiiiSD_SD_iiiii:
.text._ZN4vllm25paged_attention_v2_kernelIfhLi32ELi16ELi128ELNS_18Fp8KVCacheDataTypeE1ELb1ELi512EEEvPfS2_PT_PKS3_PKT0_S9_ifPKiSB_iPKfiiiSD_SD_iiiii:
        /* <DEDUP_REMOVED lines=114> */
.L_x_12798:
[----:B0-----:R-:W-:-:S04]  /*0720*/  IMAD.MOV.U32 R12, RZ, RZ, c[0x0][0xc] ;  /* 0x00000300ff0c7624 */ /* 0x001fc800078e00ff */
[----:B------:R-:W-:-:S04]  /*0730*/  IMAD R11, R12, c[0x0][0x1d8], R5 ;  /* 0x000076000c0b7a24 */ /* 0x000fc800078e0205 */
[----:B------:R-:W-:-:S03]  /*0740*/  IMAD R12, R11, c[0x0][0x1e8], RZ ;  /* 0x00007a000b0c7a24 */ /* 0x000fc600078e02ff */
.L_x_12799:
        /* <DEDUP_REMOVED lines=25> */
.L_x_12803:
        /* <DEDUP_REMOVED lines=37> */
.L_x_12801:
[----:B------:R-:W-:Y:S05]  /*0b30*/  BSYNC B7 ;  /* 0x0000000000077941 */ /* 0x000fea0003800000 */
.L_x_12800:
[----:B------:R-:W-:Y:S05]  /*0b40*/  BRA.DIV ~URZ, `(.L_x_12804) ;  /* 0x000026f27f007947 */ /* 0x000fea000b800000 */
[----:B------:R-:W-:-:S05]  /*0b50*/  IMAD.MOV.U32 R13, RZ, RZ, -0x800001 ;  /* 0xff7fffffff0d7424 */ /* 0x000fca00078e00ff */
.L_x_12836:
        /* <DEDUP_REMOVED lines=8> */
.L_x_12837:
        /* <DEDUP_REMOVED lines=34> */
.L_x_12810:
        /* <DEDUP_REMOVED lines=11> */
.L_x_12809:
[----:B------:R-:W-:Y:S05]  /*0eb0*/  BSYNC B1 ;  /* 0x0000000000017941 */ /* 0x000fea0003800000 */
.L_x_12808:
        /* <DEDUP_REMOVED lines=10> */
.L_x_12813:
        /* <DEDUP_REMOVED lines=100> */
.L_x_12812:
[----:B------:R-:W-:Y:S05]  /*15a0*/  BSYNC B1 ;  /* 0x0000000000017941 */ /* 0x000fea0003800000 */
.L_x_12811:
        /* <DEDUP_REMOVED lines=55> */
.L_x_12815:
[----:B------:R-:W-:Y:S05]  /*1920*/  BSYNC B1 ;  /* 0x0000000000017941 */ /* 0x000fea0003800000 */
.L_x_12814:
        /* <DEDUP_REMOVED lines=26> */
.L_x_12807:
[----:B------:R-:W-:Y:S05]  /*1ad0*/  BSYNC B0 ;  /* 0x0000000000007941 */ /* 0x000fea0003800000 */
.L_x_12806:
        /* <DEDUP_REMOVED lines=43> */
.L_x_12820:
        /* <DEDUP_REMOVED lines=8> */
.L_x_12819:
[----:B------:R-:W-:Y:S05]  /*1e10*/  BSYNC B1 ;  /* 0x0000000000017941 */ /* 0x000fea0003800000 */
.L_x_12818:
        /* <DEDUP_REMOVED lines=10> */
.L_x_12823:
        /* <DEDUP_REMOVED lines=52> */
.L_x_12822:
[----:B------:R-:W-:Y:S05]  /*2200*/  BSYNC B1 ;  /* 0x0000000000017941 */ /* 0x000fea0003800000 */
.L_x_12821:
        /* <DEDUP_REMOVED lines=31> */
.L_x_12825:
[----:B------:R-:W-:Y:S05]  /*2400*/  BSYNC B1 ;  /* 0x0000000000017941 */ /* 0x000fea0003800000 */
.L_x_12824:
        /* <DEDUP_REMOVED lines=14> */
.L_x_12817:
[----:B------:R-:W-:Y:S05]  /*24f0*/  BSYNC B0 ;  /* 0x0000000000007941 */ /* 0x000fea0003800000 */
.L_x_12816:
        /* <DEDUP_REMOVED lines=20> */
.L_x_12827:
[----:B------:R-:W-:Y:S05]  /*2640*/  BSYNC B0 ;  /* 0x0000000000007941 */ /* 0x000fea0003800000 */
.L_x_12826:
        /* <DEDUP_REMOVED lines=24> */
.L_x_12831:
        /* <DEDUP_REMOVED lines=33> */
.L_x_12829:
[----:B------:R-:W-:Y:S05]  /*29e0*/  BSYNC B6 ;  /* 0x0000000000067941 */ /* 0x000fea0003800000 */
.L_x_12828:
[----:B------:R-:W-:Y:S05]  /*29f0*/  BRA.DIV ~URZ, `(.L_x_12832) ;  /* 0x000009e27f007947 */ /* 0x000fea000b800000 */
[----:B0-----:R-:W-:-:S04]  /*2a00*/  IMAD.MOV.U32 R2, RZ, RZ, RZ ;  /* 0x000000ffff027224 */ /* 0x001fc800078e00ff */
.L_x_12838:
        /* <DEDUP_REMOVED lines=8> */
.L_x_12839:
        /* <DEDUP_REMOVED lines=46> */
.L_x_12835:
[----:B0-----:R-:W-:Y:S05]  /*2d70*/  BSYNC B0 ;  /* 0x0000000000007941 */ /* 0x001fea0003800000 */
.L_x_12834:
        /* <DEDUP_REMOVED lines=37> */
.L_x_12802:
        /* <DEDUP_REMOVED lines=19> */
.L_x_12830:
        /* <DEDUP_REMOVED lines=20> */
.L_x_12804:
[----:B------:R-:W-:Y:S01]  /*3240*/  IMAD.MOV.U32 R16, RZ, RZ, -0x800001 ;  /* 0xff7fffffff107424 */ /* 0x000fe200078e00ff */
[----:B------:R-:W-:Y:S01]  /*3250*/  MOV R19, 0xffffffff ;  /* 0xffffffff00137802 */ /* 0x000fe20000000f00 */
[----:B------:R-:W-:Y:S01]  /*3260*/  IMAD.MOV.U32 R13, RZ, RZ, 0x10 ;  /* 0x00000010ff0d7424 */ /* 0x000fe200078e00ff */
[----:B------:R-:W-:Y:S01]  /*3270*/  MOV R14, 0x32a0 ;  /* 0x000032a0000e7802 */ /* 0x000fe20000000f00 */
[----:B------:R-:W-:Y:S02]  /*3280*/  IMAD.MOV.U32 R18, RZ, RZ, 0x1f ;  /* 0x0000001fff127424 */ /* 0x000fe400078e00ff */
[----:B------:R-:W-:Y:S05]  /*3290*/  CALL.REL.NOINC `($__internal_305_$__cuda_sm70_shflsync_bfly_p) ;  /* 0x000004b000007944 */ /* 0x000fea0003c00000 */
[----:B01----:R-:W-:Y:S05]  /*32a0*/  BRA `(.L_x_12836) ;  /* 0xffffd8b000007947 */ /* 0x003fea000383ffff */
.L_x_12805:
[----:B------:R-:W-:Y:S01]  /*32b0*/  IMAD.MOV.U32 R13, RZ, RZ, 0x8 ;  /* 0x00000008ff0d7424 */ /* 0x000fe200078e00ff */
[----:B------:R-:W-:Y:S01]  /*32c0*/  MOV R14, 0x3300 ;  /* 0x00003300000e7802 */ /* 0x000fe20000000f00 */
[----:B------:R-:W-:Y:S02]  /*32d0*/  IMAD.MOV.U32 R18, RZ, RZ, 0x1f ;  /* 0x0000001fff127424 */ /* 0x000fe400078e00ff */
[----:B------:R-:W-:Y:S02]  /*32e0*/  IMAD.MOV.U32 R19, RZ, RZ, -0x1 ;  /* 0xffffffffff137424 */ /* 0x000fe400078e00ff */
[----:B------:R-:W-:Y:S05]  /*32f0*/  CALL.REL.NOINC `($__internal_305_$__cuda_sm70_shflsync_bfly_p) ;  /* 0x0000045000007944 */ /* 0x000fea0003c00000 */
[----:B01----:R-:W-:Y:S01]  /*3300*/  FMNMX.FTZ R16, R16, R13, !PT ;  /* 0x0000000d10107209 */ /* 0x003fe20007810000 */
[----:B------:R-:W-:Y:S01]  /*3310*/  HFMA2.MMA R13, -RZ, RZ, 0, 2.384185791015625e-07 ;  /* 0x00000004ff0d7435 */ /* 0x000fe200000001ff */
[----:B------:R-:W-:Y:S01]  /*3320*/  IMAD.MOV.U32 R18, RZ, RZ, 0x1f ;  /* 0x0000001fff127424 */ /* 0x000fe200078e00ff */
[----:B------:R-:W-:Y:S01]  /*3330*/  MOV R14, 0x3360 ;  /* 0x00003360000e7802 */ /* 0x000fe20000000f00 */
[----:B------:R-:W-:-:S03]  /*3340*/  IMAD.MOV.U32 R19, RZ, RZ, -0x1 ;  /* 0xffffffffff137424 */ /* 0x000fc600078e00ff */
[----:B------:R-:W-:Y:S05]  /*3350*/  CALL.REL.NOINC `($__internal_305_$__cuda_sm70_shflsync_bfly_p) ;  /* 0x000003f000007944 */ /* 0x000fea0003c00000 */
[----:B01----:R-:W-:Y:S01]  /*3360*/  FMNMX.FTZ R16, R16, R13, !PT ;  /* 0x0000000d10107209 */ /* 0x003fe20007810000 */
[----:B------:R-:W-:Y:S01]  /*3370*/  IMAD.MOV.U32 R13, RZ, RZ, 0x2 ;  /* 0x00000002ff0d7424 */ /* 0x000fe200078e00ff */
[----:B------:R-:W-:Y:S01]  /*3380*/  MOV R18, 0x1f ;  /* 0x0000001f00127802 */ /* 0x000fe20000000f00 */
[----:B------:R-:W-:Y:S01]  /*3390*/  IMAD.MOV.U32 R19, RZ, RZ, -0x1 ;  /* 0xffffffffff137424 */ /* 0x000fe200078e00ff */
[----:B------:R-:W-:-:S02]  /*33a0*/  MOV R14, 0x33c0 ;  /* 0x000033c0000e7802 */ /* 0x000fc40000000f00 */
[----:B------:R-:W-:Y:S05]  /*33b0*/  CALL.REL.NOINC `($__internal_305_$__cuda_sm70_shflsync_bfly_p) ;  /* 0x0000039000007944 */ /* 0x000fea0003c00000 */
[----:B-1----:R-:W-:Y:S01]  /*33c0*/  IMAD.MOV.U32 R15, RZ, RZ, R13 ;  /* 0x000000ffff0f7224 */ /* 0x002fe200078e000d */
[----:B0-----:R-:W-:Y:S05]  /*33d0*/  BRA `(.L_x_12837) ;  /* 0xffffd80000007947 */ /* 0x001fea000383ffff */
.L_x_12832:
[----:B0-----:R-:W-:Y:S01]  /*33e0*/  HFMA2.MMA R13, -RZ, RZ, 0, 1.1920928955078125e-07 ;  /* 0x00000002ff0d7435 */ /* 0x001fe200000001ff */
[----:B------:R-:W-:Y:S01]  /*33f0*/  IMAD.MOV.U32 R16, RZ, RZ, RZ ;  /* 0x000000ffff107224 */ /* 0x000fe200078e00ff */
[----:B------:R-:W-:Y:S01]  /*3400*/  MOV R14, 0x3440 ;  /* 0x00003440000e7802 */ /* 0x000fe20000000f00 */
[----:B------:R-:W-:-:S02]  /*3410*/  IMAD.MOV.U32 R18, RZ, RZ, 0x1f ;  /* 0x0000001fff127424 */ /* 0x000fc400078e00ff */
[----:B------:R-:W-:Y:S02]  /*3420*/  IMAD.MOV.U32 R19, RZ, RZ, -0x1 ;  /* 0xffffffffff137424 */ /* 0x000fe400078e00ff */
[----:B------:R-:W-:Y:S05]  /*3430*/  CALL.REL.NOINC `($__internal_305_$__cuda_sm70_shflsync_bfly_p) ;  /* 0x0000031000007944 */ /* 0x000fea0003c00000 */
[----:B-1----:R-:W-:Y:S01]  /*3440*/  IMAD.MOV.U32 R2, RZ, RZ, R13 ;  /* 0x000000ffff027224 */ /* 0x002fe200078e000d */
[----:B0-----:R-:W-:Y:S05]  /*3450*/  BRA `(.L_x_12838) ;  /* 0xfffff5b000007947 */ /* 0x001fea000383ffff */
.L_x_12833:
[----:B------:R-:W-:Y:S01]  /*3460*/  MOV R13, 0x1 ;  /* 0x00000001000d7802 */ /* 0x000fe20000000f00 */
[----:B------:R-:W-:Y:S01]  /*3470*/  IMAD.MOV.U32 R18, RZ, RZ, 0x1f ;  /* 0x0000001fff127424 */ /* 0x000fe200078e00ff */
[----:B------:R-:W-:Y:S01]  /*3480*/  MOV R14, 0x34b0 ;  /* 0x000034b0000e7802 */ /* 0x000fe20000000f00 */
[----:B------:R-:W-:Y:S02]  /*3490*/  IMAD.MOV.U32 R19, RZ, RZ, -0x1 ;  /* 0xffffffffff137424 */ /* 0x000fe400078e00ff */
[----:B------:R-:W-:Y:S05]  /*34a0*/  CALL.REL.NOINC `($__internal_305_$__cuda_sm70_shflsync_bfly_p) ;  /* 0x000002a000007944 */ /* 0x000fea0003c00000 */
[----:B-1----:R-:W-:Y:S01]  /*34b0*/  FADD.FTZ R6, R16, R13 ;  /* 0x0000000d10067221 */ /* 0x002fe20000010000 */
[----:B------:R-:W-:Y:S01]  /*34c0*/  HFMA2.MMA R13, -RZ, RZ, 0, 1.1920928955078125e-07 ;  /* 0x00000002ff0d7435 */ /* 0x000fe200000001ff */
[----:B0-----:R-:W-:Y:S01]  /*34d0*/  IMAD.MOV.U32 R16, RZ, RZ, RZ ;  /* 0x000000ffff107224 */ /* 0x001fe200078e00ff */
[----:B------:R-:W-:Y:S01]  /*34e0*/  MOV R14, 0x3520 ;  /* 0x00003520000e7802 */ /* 0x000fe20000000f00 */
[----:B------:R-:W-:Y:S02]  /*34f0*/  IMAD.MOV.U32 R18, RZ, RZ, 0x1f ;  /* 0x0000001fff127424 */ /* 0x000fe400078e00ff */
[----:B------:R-:W-:-:S02]  /*3500*/  IMAD.MOV.U32 R19, RZ, RZ, -0x1 ;  /* 0xffffffffff137424 */ /* 0x000fc400078e00ff */
[----:B------:R-:W-:Y:S05]  /*3510*/  CALL.REL.NOINC `($__internal_305_$__cuda_sm70_shflsync_bfly_p) ;  /* 0x0000023000007944 */ /* 0x000fea0003c00000 */
[----:B01----:R-:W-:Y:S01]  /*3520*/  FADD.FTZ R16, RZ, R13 ;  /* 0x0000000dff107221 */ /* 0x003fe20000010000 */
[----:B------:R-:W-:Y:S01]  /*3530*/  MOV R18, 0x1f ;  /* 0x0000001f00127802 */ /* 0x000fe20000000f00 */
[----:B------:R-:W-:Y:S01]  /*3540*/  IMAD.MOV.U32 R13, RZ, RZ, 0x1 ;  /* 0x00000001ff0d7424 */ /* 0x000fe200078e00ff */
[----:B------:R-:W-:Y:S01]  /*3550*/  MOV R14, 0x3580 ;  /* 0x00003580000e7802 */ /* 0x000fe20000000f00 */
[----:B------:R-:W-:-:S02]  /*3560*/  IMAD.MOV.U32 R19, RZ, RZ, -0x1 ;  /* 0xffffffffff137424 */ /* 0x000fc400078e00ff */
[----:B------:R-:W-:Y:S05]  /*3570*/  CALL.REL.NOINC `($__internal_305_$__cuda_sm70_shflsync_bfly_p) ;  /* 0x000001d000007944 */ /* 0x000fea0003c00000 */
[----:B0-----:R-:W-:Y:S01]  /*3580*/  HFMA2.MMA R18, -RZ, RZ, 0, 1.847743988037109375e-06 ;  /* 0x0000001fff127435 */ /* 0x001fe200000001ff */
[----:B-1----:R-:W-:Y:S01]  /*3590*/  FADD.FTZ R4, R16, R13 ;  /* 0x0000000d10047221 */ /* 0x002fe20000010000 */
[----:B------:R-:W-:Y:S01]  /*35a0*/  MOV R14, 0x35f0 ;  /* 0x000035f0000e7802 */ /* 0x000fe20000000f00 */
[----:B------:R-:W-:-:S02]  /*35b0*/  IMAD.MOV.U32 R16, RZ, RZ, RZ ;  /* 0x000000ffff107224 */ /* 0x000fc400078e00ff */
[----:B------:R-:W-:Y:S02]  /*35c0*/  IMAD.MOV.U32 R13, RZ, RZ, 0x2 ;  /* 0x00000002ff0d7424 */ /* 0x000fe400078e00ff */
[----:B------:R-:W-:Y:S02]  /*35d0*/  IMAD.MOV.U32 R19, RZ, RZ, -0x1 ;  /* 0xffffffffff137424 */ /* 0x000fe400078e00ff */
[----:B------:R-:W-:Y:S05]  /*35e0*/  CALL.REL.NOINC `($__internal_305_$__cuda_sm70_shflsync_bfly_p) ;  /* 0x0000016000007944 */ /* 0x000fea0003c00000 */
[----:B01----:R-:W-:Y:S01]  /*35f0*/  FADD.FTZ R16, RZ, R13 ;  /* 0x0000000dff107221 */ /* 0x003fe20000010000 */
[----:B------:R-:W-:Y:S01]  /*3600*/  MOV R19, 0xffffffff ;  /* 0xffffffff00137802 */ /* 0x000fe20000000f00 */
[----:B------:R-:W-:Y:S01]  /*3610*/  IMAD.MOV.U32 R13, RZ, RZ, 0x1 ;  /* 0x00000001ff0d7424 */ /* 0x000fe200078e00ff */
[----:B------:R-:W-:Y:S01]  /*3620*/  MOV R14, 0x3650 ;  /* 0x00003650000e7802 */ /* 0x000fe20000000f00 */
[----:B------:R-:W-:Y:S02]  /*3630*/  IMAD.MOV.U32 R18, RZ, RZ, 0x1f ;  /* 0x0000001fff127424 */ /* 0x000fe400078e00ff */
[----:B------:R-:W-:Y:S05]  /*3640*/  CALL.REL.NOINC `($__internal_305_$__cuda_sm70_shflsync_bfly_p) ;  /* 0x0000010000007944 */ /* 0x000fea0003c00000 */
[----:B-1----:R-:W-:Y:S01]  /*3650*/  FADD.FTZ R2, R16, R13 ;  /* 0x0000000d10027221 */ /* 0x002fe20000010000 */
[----:B0-----:R-:W-:Y:S01]  /*3660*/  MOV R19, 0xffffffff ;  /* 0xffffffff00137802 */ /* 0x001fe20000000f00 */
[----:B------:R-:W-:Y:S01]  /*3670*/  IMAD.MOV.U32 R16, RZ, RZ, RZ ;  /* 0x000000ffff107224 */ /* 0x000fe200078e00ff */
[----:B------:R-:W-:Y:S01]  /*3680*/  MOV R14, 0x36c0 ;  /* 0x000036c0000e7802 */ /* 0x000fe20000000f00 */
[----:B------:R-:W-:-:S02]  /*3690*/  IMAD.MOV.U32 R13, RZ, RZ, 0x2 ;  /* 0x00000002ff0d7424 */ /* 0x000fc400078e00ff */
[----:B------:R-:W-:Y:S02]  /*36a0*/  IMAD.MOV.U32 R18, RZ, RZ, 0x1f ;  /* 0x0000001fff127424 */ /* 0x000fe400078e00ff */
[----:B------:R-:W-:Y:S05]  /*36b0*/  CALL.REL.NOINC `($__internal_305_$__cuda_sm70_shflsync_bfly_p) ;  /* 0x0000009000007944 */ /* 0x000fea0003c00000 */
[----:B-1----:R-:W-:Y:S01]  /*36c0*/  FADD.FTZ R7, RZ, R13 ;  /* 0x0000000dff077221 */ /* 0x002fe20000010000 */
[----:B------:R-:W-:Y:S01]  /*36d0*/  MOV R14, 0x3730 ;  /* 0x00003730000e7802 */ /* 0x000fe20000000f00 */
[----:B------:R-:W-:Y:S02]  /*36e0*/  IMAD.MOV.U32 R13, RZ, RZ, 0x1 ;  /* 0x00000001ff0d7424 */ /* 0x000fe400078e00ff */
[----:B0-----:R-:W-:Y:S01]  /*36f0*/  IMAD.MOV.U32 R18, RZ, RZ, 0x1f ;  /* 0x0000001fff127424 */ /* 0x001fe200078e00ff */
[----:B------:R-:W-:Y:S01]  /*3700*/  MOV R16, R7 ;  /* 0x0000000700107202 */ /* 0x000fe20000000f00 */
[----:B------:R-:W-:Y:S02]  /*3710*/  IMAD.MOV.U32 R19, RZ, RZ, -0x1 ;  /* 0xffffffffff137424 */ /* 0x000fe400078e00ff */
[----:B------:R-:W-:Y:S05]  /*3720*/  CALL.REL.NOINC `($__internal_305_$__cuda_sm70_shflsync_bfly_p) ;  /* 0x0000002000007944 */ /* 0x000fea0003c00000 */
[----:B-1----:R-:W-:Y:S01]  /*3730*/  IMAD.MOV.U32 R10, RZ, RZ, R13 ;  /* 0x000000ffff0a7224 */ /* 0x002fe200078e000d */
[----:B0-----:R-:W-:Y:S05]  /*3740*/  BRA `(.L_x_12839) ;  /* 0xfffff34000007947 */ /* 0x001fea000383ffff */
        .weak           $__internal_305_$__cuda_sm70_shflsync_bfly_p
        .type           $__internal_305_$__cuda_sm70_shflsync_bfly_p,@function
        .size           $__internal_305_$__cuda_sm70_shflsync_bfly_p,(.L_x_24966 - $__internal_305_$__cuda_sm70_shflsync_bfly_p)
$__internal_305_$__cuda_sm70_shflsync_bfly_p:
[----:B------:R-:W-:Y:S01]  /*3750*/  IMAD.MOV.U32 R15, RZ, RZ, 0x0 ;  /* 0x00000000ff0f7424 */ /* 0x000fe200078e00ff */
[----:B------:R-:W-:Y:S04]  /*3760*/  WARPSYNC R19 ;  /* 0x0000001300007348 */ /* 0x000fe80003800000 */
[----:B------:R0:W1:Y:S01]  /*3770*/  SHFL.BFLY PT, R13, R16, R13, R18 ;  /* 0x0c00000d100d7389 */ /* 0x00006200000e0012 */
[----:B------:R-:W-:Y:S05]  /*3780*/  RET.REL.NODEC R14 `(_ZN4vllm25paged_attention_v2_kernelIfhLi32ELi16ELi128ELNS_18Fp8KVCacheDataTypeE1ELb1ELi512EEEvPfS2_PT_PKS3_PKT0_S9_ifPKiSB_iPKfiiiSD_SD_iiiii) ;  /* 0xffffc8700e007950 */ /* 0x000fea0003c3ffff */
.L_x_12840:
        /* <DEDUP_REMOVED lines=15> */
.L_x_24966:


//--------------------- .text._ZN4vllm25paged_attention_v2_kernelIfhLi256ELi8ELi128ELNS_18Fp8KVCacheDataTypeE1ELb0ELi512EEEvPfS2_PT_PKS3_PKT0_S9_ifPKiSB_iPKfiiiSD_SD_iiiii --------------------------
	.section	.text._ZN4vllm25paged_attention_v2_kernelIfhLi256ELi8ELi128ELNS_18Fp8KVCacheDataTypeE1ELb0ELi512EEEvPfS2_PT_PKS3_PKT0_S9_ifPKiSB_iPKfiiiSD_SD_iiiii,"ax",@progbits
	.sectioninfo	@"SHI_REGISTERS=32"
	.align	128
        .global         _ZN4vllm25paged_attention_v2_kernelIfhLi256ELi8ELi128ELNS_18Fp8KVCacheDataTypeE1ELb0ELi512EEEvPfS2_PT_PKS3_PKT0_S9_ifPKiSB_iPKfiiiSD_SD_iiiii
        .type           _ZN4vllm25paged_attention_v2_kernelIfhLi256ELi8ELi128ELNS_18Fp8KVCacheDataTypeE1ELb0ELi512EEEvPfS2_PT_PKS3_PKT0_S9_ifPKiSB_iPKfiiiSD_SD_iiiii,@function
        .size           _ZN4vllm25paged_attention_v2_kernelIfhLi256ELi8ELi128ELNS_18Fp8KVCacheDataTypeE1ELb0ELi512EEEvPfS2_PT_PKS3_PKT0_S9_ifPKiSB_iPKfiiiSD_SD_iiiii,(.L_x_24967 - _ZN4vllm25paged_attention_v2_kernelIfhLi256ELi8ELi128ELNS_18Fp8KVCacheDataTypeE1ELb0ELi512EEEvPfS2_PT_PKS3_PKT0_S9_ifPKiSB_iPKfiiiSD_SD_iiiii)
        .other          _ZN4vllm25paged_attention_v2_kernelIfhLi256ELi8ELi128ELNS_18Fp8KVCacheDataTypeE1ELb0ELi512EEEvPfS2_PT_PKS3_PKT0_S9_ifPKiSB_iPKfiiiSD_SD_iiiii,@"STO_CUDA_ENTRY STV_DEFAULT"
_ZN4vllm25paged_attention_v2_kernelIfhLi256ELi8ELi128ELNS_18Fp8KVCacheDataTypeE1ELb0ELi512EEEvPfS2_PT_PKS3_PKT0_S9_ifPKiSB_iPKfiiiSD_SD_iiiii:
.text._ZN4vllm25paged_attention_v2_kernelIfhLi256ELi8ELi128ELNS_18Fp8KVCacheDataTypeE1ELb0ELi512EEEvPfS2_PT_PKS3_PKT0_S9_ifPKiSB_iPKfiiiSD_SD_iiiii:
        /* <DEDUP_REMOVED lines=33> */
.L_x_12874:
[----:B------:R-:W-:Y:S01]  /*0210*/  FMNMX.FTZ R18, R11, -3.40282346638528859812e+38, !PT ;  /* 0xff7fffff0b127809 */ /* 0x000fe20007810000 */
[----:B------:R-:W-:Y:S01]  /*0220*/  IMAD.MOV.U32 R15, RZ, RZ, -0x800001 ;  /* 0xff7fffffff0f7424 */ /* 0x000fe200078e00ff */
[----:B------:R-:W-:Y:S05]  /*0230*/  BRA.DIV ~URZ, `(.L_x_12843) ;  /* 0x00002bc27f007947 */ /* 0x000fea000b800000 */
[----:B------:R-:W1:Y:S02]  /*0240*/  SHFL.BFLY PT, R11, R18, 0x8, 0x1f ;  /* 0x0d001f00120b7f89 */ /* 0x000e6400000e0000 */
[----:B-1----:R-:W-:-:S05]  /*0250*/  FMNMX.FTZ R11, R18, R11, !PT ;  /* 0x0000000b120b7209 */ /* 0x002fca0007810000 */
[----:B------:R1:W2:Y:S02]  /*0260*/  SHFL.BFLY PT, R12, R11, 0x4, 0x1f ;  /* 0x0c801f000b0c7f89 */ /* 0x0002a400000e0000 */
.L_x_12875:
        /* <DEDUP_REMOVED lines=35> */
.L_x_12848:
        /* <DEDUP_REMOVED lines=11> */
.L_x_12847:
[----:B------:R-:W-:Y:S05]  /*0550*/  BSYNC B1 ;  /* 0x0000000000017941 */ /* 0x000fea0003800000 */
.L_x_12846:
        /* <DEDUP_REMOVED lines=10> */
.L_x_12851:
        /* <DEDUP_REMOVED lines=100> */
.L_x_12850:
[----:B------:R-:W-:Y:S05]  /*0c40*/  BSYNC B1 ;  /* 0x0000000000017941 */ /* 0x000fea0003800000 */
.L_x_12849:
        /* <DEDUP_REMOVED lines=55> */
.L_x_12853:
[----:B------:R-:W-:Y:S05]  /*0fc0*/  BSYNC B1 ;  /* 0x0000000000017941 */ /* 0x000fea0003800000 */
.L_x_12852:
        /* <DEDUP_REMOVED lines=26> */
.L_x_12845:
[----:B------:R-:W-:Y:S05]  /*1170*/  BSYNC B0 ;  /* 0x0000000000007941 */ /* 0x000fea0003800000 */
.L_x_12844:
        /* <DEDUP_REMOVED lines=43> */
.L_x_12858:
        /* <DEDUP_REMOVED lines=8> */
.L_x_12857:
[----:B------:R-:W-:Y:S05]  /*14b0*/  BSYNC B1 ;  /* 0x0000000000017941 */ /* 0x000fea0003800000 */
.L_x_12856:
        /* <DEDUP_REMOVED lines=10> */
.L_x_12861:
        /* <DEDUP_REMOVED lines=52> */
.L_x_12860:
[----:B------:R-:W-:Y:S05]  /*18a0*/  BSYNC B1 ;  /* 0x0000000000017941 */ /* 0x000fea0003800000 */
.L_x_12859:
        /* <DEDUP_REMOVED lines=31> */
.L_x_12863:
[----:B------:R-:W-:Y:S05]  /*1aa0*/  BSYNC B1 ;  /* 0x0000000000017941 */ /* 0x000fea0003800000 */
.L_x_12862:
        /* <DEDUP_REMOVED lines=14> */
.L_x_12855:
[----:B------:R-:W-:Y:S05]  /*1b90*/  BSYNC B0 ;  /* 0x0000000000007941 */ /* 0x000fea0003800000 */
.L_x_12854:
        /* <DEDUP_REMOVED lines=28> */
.L_x_12865:
[----:B------:R-:W-:Y:S05]  /*1d60*/  BSYNC B0 ;  /* 0x0000000000007941 */ /* 0x000fea0003800000 */
.L_x_12864:
        /* <DEDUP_REMOVED lines=33> */
.L_x_12867:
[----:B------:R-:W-:Y:S05]  /*1f80*/  BSYNC B0 ;  /* 0x0000000000007941 */ /* 0x000fea0003800000 */
.L_x_12866:
        /* <DEDUP_REMOVED lines=35> */
.L_x_12869:
[----:B------:R-:W-:Y:S05]  /*21c0*/  BSYNC B0 ;  /* 0x0000000000007941 */ /* 0x000fea0003800000 */
.L_x_12868:
        /* <DEDUP_REMOVED lines=19> */
.L_x_12871:
[----:B------:R-:W-:Y:S05]  /*2300*/  BSYNC B0 ;  /* 0x0000000000007941 */ /* 0x000fea0003800000 */
.L_x_12870:
        /* <DEDUP_REMOVED lines=36> */
.L_x_12873:
[----:B------:R-:W-:Y:S05]  /*2550*/  BSYNC B0 ;  /* 0x0000000000007941 */ /* 0x000fea0003800000 */
.L_x_12872:
        /* <DEDUP_REMOVED lines=110> */
.L_x_12841:
        /* <DEDUP_REMOVED lines=20> */
.L_x_12842:
[----:B------:R-:W-:Y:S01]  /*2d80*/  IMAD.MOV.U32 R11, RZ, RZ, -0x800001 ;  /* 0xff7fffffff0b7424 */ /* 0x000fe200078e00ff */
[----:B------:R-:W-:Y:S01]  /*2d90*/  MOV R17, 0xffffffff ;  /* 0xffffffff00117802 */ /* 0x000fe20000000f00 */
[----:B------:R-:W-:Y:S01]  /*2da0*/  IMAD.MOV.U32 R14, RZ, RZ, 0x10 ;  /* 0x00000010ff0e7424 */ /* 0x000fe200078e00ff */
[----:B------:R-:W-:Y:S01]  /*2db0*/  MOV R12, 0x2de0 ;  /* 0x00002de0000c7802 */ /* 0x000fe20000000f00 */
[----:B------:R-:W-:Y:S02]  /*2dc0*/  IMAD.MOV.U32 R16, RZ, RZ, 0x1f ;  /* 0x0000001fff107424 */ /* 0x000fe400078e00ff */
[----:B0-----:R-:W-:Y:S05]  /*2dd0*/  CALL.REL.NOINC `($__internal_306_$__cuda_sm70_shflsync_bfly_p) ;  /* 0x0000010000007944 */ /* 0x001fea0003c00000 */
[----:B01----:R-:W-:Y:S01]  /*2de0*/  IMAD.MOV.U32 R11, RZ, RZ, R14 ;  /* 0x000000ffff0b7224 */ /* 0x003fe200078e000e */
[----:B------:R-:W-:Y:S05]  /*2df0*/  BRA `(.L_x_12874) ;  /* 0xffffd41000007947 */ /* 0x000fea000383ffff */
.L_x_12843:
[----:B------:R-:W-:Y:S01]  /*2e00*/  HFMA2.MMA R16, -RZ, RZ, 0, 1.847743988037109375e-06 ;  /* 0x0000001fff107435 */ /* 0x000fe200000001ff */
[----:B------:R-:W-:Y:S01]  /*2e10*/  IMAD.MOV.U32 R11, RZ, RZ, R18 ;  /* 0x000000ffff0b7224 */ /* 0x000fe200078e0012 */
[----:B------:R-:W-:Y:S01]  /*2e20*/  MOV R12, 0x2e60 ;  /* 0x00002e60000c7802 */ /* 0x000fe20000000f00 */
[----:B------:R-:W-:Y:S02]  /*2e30*/  IMAD.MOV.U32 R14, RZ, RZ, 0x8 ;  /* 0x00000008ff0e7424 */ /* 0x000fe400078e00ff */
[----:B------:R-:W-:-:S02]  /*2e40*/  IMAD.MOV.U32 R17, RZ, RZ, -0x1 ;  /* 0xffffffffff117424 */ /* 0x000fc400078e00ff */
[----:B0-----:R-:W-:Y:S05]  /*2e50*/  CALL.REL.NOINC `($__internal_306_$__cuda_sm70_shflsync_bfly_p) ;  /* 0x0000008000007944 */ /* 0x001fea0003c00000 */
[----:B01----:R-:W-:Y:S01]  /*2e60*/  FMNMX.FTZ R11, R18, R14, !PT ;  /* 0x0000000e120b7209 */ /* 0x003fe20007810000 */
[----:B------:R-:W-:Y:S01]  /*2e70*/  IMAD.MOV.U32 R14, RZ, RZ, 0x4 ;  /* 0x00000004ff0e7424 */ /* 0x000fe200078e00ff */
[----:B------:R-:W-:Y:S01]  /*2e80*/  MOV R17, 0xffffffff ;  /* 0xffffffff00117802 */ /* 0x000fe20000000f00 */
[----:B------:R-:W-:Y:S01]  /*2e90*/  IMAD.MOV.U32 R16, RZ, RZ, 0x1f ;  /* 0x0000001fff107424 */ /* 0x000fe200078e00ff */
[----:B------:R-:W-:-:S02]  /*2ea0*/  MOV R12, 0x2ec0 ;  /* 0x00002ec0000c7802 */ /* 0x000fc40000000f00 */
[----:B------:R-:W-:Y:S05]  /*2eb0*/  CALL.REL.NOINC `($__internal_306_$__cuda_sm70_shflsync_bfly_p) ;  /* 0x0000002000007944 */ /* 0x000fea0003c00000 */
[----:B-1----:R-:W-:Y:S01]  /*2ec0*/  IMAD.MOV.U32 R12, RZ, RZ, R14 ;  /* 0x000000ffff0c7224 */ /* 0x002fe200078e000e */
[----:B0-----:R-:W-:Y:S05]  /*2ed0*/  BRA `(.L_x_12875) ;  /* 0xffffd39000007947 */ /* 0x001fea000383ffff */
        .weak           $__internal_306_$__cuda_sm70_shflsync_bfly_p
        .type           $__internal_306_$__cuda_sm70_shflsync_bfly_p,@function
        .size           $__internal_306_$__cuda_sm70_shflsync_bfly_p,(.L_x_24967 - $__internal_306_$__cuda_sm70_shflsync_bfly_p)
$__internal_306_$__cuda_sm70_shflsync_bfly_p:
[----:B------:R-:W-:Y:S01]  /*2ee0*/  IMAD.MOV.U32 R13, RZ, RZ, 0x0 ;  /* 0x00000000ff0d7424 */ /* 0x000fe200078e00ff */
[----:B------:R-:W-:Y:S04]  /*2ef0*/  WARPSYNC R17 ;  /* 0x0000001100007348 */ /* 0x000fe80003800000 */
[----:B------:R0:W1:Y:S01]  /*2f00*/  SHFL.BFLY PT, R14, R11, R14, R16 ;  /* 0x0c00000e0b0e7389 */ /* 0x00006200000e0010 */
[----:B------:R-:W-:Y:S05]  /*2f10*/  RET.REL.NODEC R12 `(_ZN4vllm25paged_attention_v2_kernelIfhLi256ELi8ELi128ELNS_18Fp8KVCacheDataTypeE1ELb0ELi512EEEvPfS2_PT_PKS3_PKT0_S9_ifPKiSB_iPKfiiiSD_SD_iiiii) ;  /* 0xffffd0e00c007950 */ /* 0x000fea0003c3ffff */
.L_x_12876:
        /* <DEDUP_REMOVED lines=14> */
.L_x_24967:


//--------------------- .text._ZN4vllm25paged_attention_v2_kernelIfhLi192ELi8ELi128ELNS_18Fp8KVCacheDataTypeE1ELb0ELi512EEEvPfS2_PT_PKS3_PKT0_S9_ifPKiSB_iPKfiiiSD_SD_iiiii --------------------------
	.section	.text._ZN4vllm25paged_attention_v2_kernelIfhLi192ELi8ELi128ELNS_18Fp8KVCacheDataTypeE1ELb0ELi512EEEvPfS2_PT_PKS3_PKT0_S9_ifPKiSB_iPKfiiiSD_SD_iiiii,"ax",@progbits
	.sectioninfo	@"SHI_REGISTERS=32"
	.align	128
        .global         _ZN4vllm25paged_attention_v2_kernelIfhLi192ELi8ELi128ELNS_18Fp8KVCacheDataTypeE1ELb0ELi512EEEvPfS2_PT_PKS3_PKT0_S9_ifPKiSB_iPKfiiiSD_SD_iiiii
        .type           _ZN4vllm25paged_attention_v2_kernelIfhLi192ELi8ELi128ELNS_18Fp8KVCacheDataTypeE1ELb0ELi512EEEvPfS2_PT_PKS3_PKT0_S9_ifPKiSB_iPKfiiiSD_SD_iiiii,@function
        .size           _ZN4vllm25paged_attention_v2_kernelIfhLi192ELi8ELi128ELNS_18Fp8KVCacheDataTypeE1ELb0ELi512EEEvPfS2_PT_PKS3_PKT0_S9_ifPKiSB_iPKfiiiSD_SD_iiiii,(.L_x_24968 - _ZN4vllm25paged_attention_v2_kernelIfhLi192ELi8ELi128ELNS_18Fp8KVCacheDataTypeE1ELb0ELi512EEEvPfS2_PT_PKS3_PKT0_S9_ifPKiSB_iPKfiiiSD_SD_iiiii)
        .other          _ZN4vllm25paged_attention_v2_kernelIfhLi192ELi8ELi128ELNS_18Fp8KVCacheDataTypeE1ELb0ELi512EEEvPfS2_PT_PKS3_PKT0_S9_ifPKiSB_iPKfiiiSD_SD_iiiii,@"STO_CUDA_ENTRY STV_DEFAULT"
_ZN4vllm25paged_attention_v2_kernelIfhLi192ELi8ELi128ELNS_18Fp8KVCacheDataTypeE1ELb0ELi512EEEvPfS2_PT_PKS3_PKT0_S9_ifPKiSB_iPKfiiiSD_SD_iiiii:
.text._ZN4vllm25paged_attention_v2_kernelIfhLi192ELi8ELi128ELNS_18Fp8KVCacheDataTypeE1ELb0ELi512EEEvPfS2_PT_PKS3_PKT0_S9_ifPKiSB_iPKfiiiSD_SD_iiiii:
        /* <DEDUP_REMOVED lines=33> */
.L_x_12910:
[----:B------:R-:W-:Y:S02]  /*0210*/  FMNMX.FTZ R18, R11, -3.40282346638528859812e+38, !PT ;  /* 0xff7fffff0b127809 */ /* 0x000fe40007810000 */
[----:B------:R-:W-:Y:S01]  /*0220*/  MOV R15, 0xff7fffff ;  /* 0xff7fffff000f7802 */ /* 0x000fe20000000f00 */
[----:B------:R-:W-:Y:S05]  /*0230*/  BRA.DIV ~URZ, `(.L_x_12879) ;  /* 0x000028a27f007947 */ /* 0x000fea000b800000 */
[----:B------:R-:W1:Y:S02]  /*0240*/  SHFL.BFLY PT, R11, R18, 0x8, 0x1f ;  /* 0x0d001f00120b7f89 */ /* 0x000e6400000e0000 */
[----:B-1----:R-:W-:-:S05]  /*0250*/  FMNMX.FTZ R11, R18, R11, !PT ;  /* 0x0000000b120b7209 */ /* 0x002fca0007810000 */
[----:B------:R1:W2:Y:S02]  /*0260*/  SHFL.BFLY PT, R12, R11, 0x4, 0x1f ;  /* 0x0c801f000b0c7f89 */ /* 0x0002a400000e0000 */
.L_x_12911:
        /* <DEDUP_REMOVED lines=35> */
.L_x_12884:
        /* <DEDUP_REMOVED lines=11> */
.L_x_12883:
[----:B------:R-:W-:Y:S05]  /*0550*/  BSYNC B1 ;  /* 0x0000000000017941 */ /* 0x000fea0003800000 */
.L_x_12882:
        /* <DEDUP_REMOVED lines=10> */
.L_x_12887:
        /* <DEDUP_REMOVED lines=100> */
.L_x_12886:
[----:B------:R-:W-:Y:S05]  /*0c40*/  BSYNC B1 ;  /* 0x0000000000017941 */ /* 0x000fea0003800000 */
.L_x_12885:
        /* <DEDUP_REMOVED lines=55> */
.L_x_12889:
[----:B------:R-:W-:Y:S05]  /*0fc0*/  BSYNC B1 ;  /* 0x0000000000017941 */ /* 0x000fea0003800000 */
.L_x_12888:
        /* <DEDUP_REMOVED lines=26> */
.L_x_12881:
[----:B------:R-:W-:Y:S05]  /*1170*/  BSYNC B0 ;  /* 0x0000000000007941 */ /* 0x000fea0003800000 */
.L_x_12880:
        /* <DEDUP_REMOVED lines=43> */
.L_x_12894:
        /* <DEDUP_REMOVED lines=8> */
.L_x_12893:
[----:B------:R-:W-:Y:S05]  /*14b0*/  BSYNC B1 ;  /* 0x0000000000017941 */ /* 0x000fea0003800000 */
.L_x_12892:
        /* <DEDUP_REMOVED lines=10> */
.L_x_12897:
        /* <DEDUP_REMOVED lines=52> */
.L_x_12896:
[----:B------:R-:W-:Y:S05]  /*18a0*/  BSYNC B1 ;  /* 0x0000000000017941 */ /* 0x000fea0003800000 */
.L_x_12895:
        /* <DEDUP_REMOVED lines=31> */
.L_x_12899:
[----:B------:R-:W-:Y:S05]  /*1aa0*/  BSYNC B1 ;  /* 0x0000000000017941 */ /* 0x000fea0003800000 */
.L_x_12898:
        /* <DEDUP_REMOVED lines=14> */
.L_x_12891:
[----:B------:R-:W-:Y:S05]  /*1b90*/  BSYNC B0 ;  /* 0x0000000000007941 */ /* 0x000fea0003800000 */
.L_x_12890:
        /* <DEDUP_REMOVED lines=28> */
.L_x_12901:
[----:B------:R-:W-:Y:S05]  /*1d60*/  BSYNC B0 ;  /* 0x0000000000007941 */ /* 0x000fea0003800000 */
.L_x_12900:
        /* <DEDUP_REMOVED lines=28> */
.L_x_12903:
[----:B------:R-:W-:Y:S05]  /*1f30*/  BSYNC B0 ;  /* 0x0000000000007941 */ /* 0x000fea0003800000 */
.L_x_12902:
        /* <DEDUP_REMOVED lines=27> */
.L_x_12905:
[----:B------:R-:W-:Y:S05]  /*20f0*/  BSYNC B0 ;  /* 0x0000000000007941 */ /* 0x000fea0003800000 */
.L_x_12904:
        /* <DEDUP_REMOVED lines=15> */
.L_x_12907:
[----:B------:R-:W-:Y:S05]  /*21f0*/  BSYNC B0 ;  /* 0x0000000000007941 */ /* 0x000fea0003800000 */
.L_x_12906:
        /* <DEDUP_REMOVED lines=27> */
.L_x_12909:
[----:B------:R-:W-:Y:S05]  /*23b0*/  BSYNC B0 ;  /* 0x0000000000007941 */ /* 0x000fea0003800000 */
.L_x_12908:
        /* <DEDUP_REMOVED lines=86> */
.L_x_12877:
        /* <DEDUP_REMOVED lines=20> */
.L_x_12878:
[----:B------:R-:W-:Y:S01]  /*2a60*/  MOV R11, 0xff7fffff ;  /* 0xff7fffff000b7802 */ /* 0x000fe20000000f00 */
[----:B------:R-:W-:Y:S01]  /*2a70*/  IMAD.MOV.U32 R14, RZ, RZ, 0x10 ;  /* 0x00000010ff0e7424 */ /* 0x000fe200078e00ff */
[----:B------:R-:W-:Y:S01]  /*2a80*/  MOV R17, 0xffffffff ;  /* 0xffffffff00117802 */ /* 0x000fe20000000f00 */
[----:B------:R-:W-:Y:S01]  /*2a90*/  IMAD.MOV.U32 R16, RZ, RZ, 0x1f ;  /* 0x0000001fff107424 */ /* 0x000fe200078e00ff */
[----:B------:R-:W-:Y:S02]  /*2aa0*/  MOV R12, 0x2ac0 ;  /* 0x00002ac0000c7802 */ /* 0x000fe40000000f00 */
[----:B0-----:R-:W-:Y:S05]  /*2ab0*/  CALL.REL.NOINC `($__internal_307_$__cuda_sm70_shflsync_bfly_p) ;  /* 0x0000010000007944 */ /* 0x001fea0003c00000 */
[----:B01----:R-:W-:Y:S01]  /*2ac0*/  IMAD.MOV.U32 R11, RZ, RZ, R14 ;  /* 0x000000ffff0b7224 */ /* 0x003fe200078e000e */
[----:B------:R-:W-:Y:S05]  /*2ad0*/  BRA `(.L_x_12910) ;  /* 0xffffd73000007947 */ /* 0x000fea000383ffff */
.L_x_12879:
[----:B------:R-:W-:Y:S01]  /*2ae0*/  HFMA2.MMA R14, -RZ, RZ, 0, 4.76837158203125e-07 ;  /* 0x00000008ff0e7435 */ /* 0x000fe200000001ff */
[----:B------:R-:W-:Y:S01]  /*2af0*/  IMAD.MOV.U32 R11, RZ, RZ, R18 ;  /* 0x000000ffff0b7224 */ /* 0x000fe200078e0012 */
[----:B------:R-:W-:Y:S01]  /*2b00*/  MOV R12, 0x2b40 ;  /* 0x00002b40000c7802 */ /* 0x000fe20000000f00 */
[----:B------:R-:W-:Y:S02]  /*2b10*/  IMAD.MOV.U32 R16, RZ, RZ, 0x1f ;  /* 0x0000001fff107424 */ /* 0x000fe400078e00ff */
[----:B------:R-:W-:-:S02]  /*2b20*/  IMAD.MOV.U32 R17, RZ, RZ, -0x1 ;  /* 0xffffffffff117424 */ /* 0x000fc400078e00ff */
[----:B0-----:R-:W-:Y:S05]  /*2b30*/  CALL.REL.NOINC `($__internal_307_$__cuda_sm70_shflsync_bfly_p) ;  /* 0x0000008000007944 */ /* 0x001fea0003c00000 */
[----:B01----:R-:W-:Y:S01]  /*2b40*/  FMNMX.FTZ R11, R18, R14, !PT ;  /* 0x0000000e120b7209 */ /* 0x003fe20007810000 */
[----:B------:R-:W-:Y:S01]  /*2b50*/  IMAD.MOV.U32 R16, RZ, RZ, 0x1f ;  /* 0x0000001fff107424 */ /* 0x000fe200078e00ff */
[----:B------:R-:W-:-:S02]  /*2b60*/  MOV R14, 0x4 ;  /* 0x00000004000e7802 */ /* 0x000fc40000000f00 */
[----:B------:R-:W-:Y:S02]  /*2b70*/  MOV R17, 0xffffffff ;  /* 0xffffffff00117802 */ /* 0x000fe40000000f00 */
[----:B------:R-:W-:Y:S02]  /*2b80*/  MOV R12, 0x2ba0 ;  /* 0x00002ba0000c7802 */ /* 0x000fe40000000f00 */
[----:B------:R-:W-:Y:S05]  /*2b90*/  CALL.REL.NOINC `($__internal_307_$__cuda_sm70_shflsync_bfly_p) ;  /* 0x0000002000007944 */ /* 0x000fea0003c00000 */
[----:B-1----:R-:W-:Y:S01]  /*2ba0*/  IMAD.MOV.U32 R12, RZ, RZ, R14 ;  /* 0x000000ffff0c7224 */ /* 0x002fe200078e000e */
[----:B0-----:R-:W-:Y:S05]  /*2bb0*/  BRA `(.L_x_12911) ;  /* 0xffffd6b000007947 */ /* 0x001fea000383ffff */
        .weak           $__internal_307_$__cuda_sm70_shflsync_bfly_p
        .type           $__internal_307_$__cuda_sm70_shflsync_bfly_p,@function
        .size           $__internal_307_$__cuda_sm70_shflsync_bfly_p,(.L_x_24968 - $__internal_307_$__cuda_sm70_shflsync_bfly_p)
$__internal_307_$__cuda_sm70_shflsync_bfly_p:
[----:B------:R-:W-:Y:S01]  /*2bc0*/  HFMA2.MMA R13, -RZ, RZ, 0, 0 ;  /* 0x00000000ff0d7435 */ /* 0x000fe200000001ff */
[----:B------:R-:W-:Y:S04]  /*2bd0*/  WARPSYNC R17 ;  /* 0x0000001100007348 */ /* 0x000fe80003800000 */
[----:B------:R0:W1:Y:S01]  /*2be0*/  SHFL.BFLY PT, R14, R11, R14, R16 ;  /* 0x0c00000e0b0e7389 */ /* 0x00006200000e0010 */
[----:B------:R-:W-:Y:S05]  /*2bf0*/  RET.REL.NODEC R12 `(_ZN4vllm25paged_attention_v2_kernelIfhLi192ELi8ELi128ELNS_18Fp8KVCacheDataTypeE1ELb0ELi512EEEvPfS2_PT_PKS3_PKT0_S9_ifPKiSB_iPKfiiiSD_SD_iiiii) ;  /* 0xffffd4000c007950 */ /* 0x000fea0003c3ffff */
.L_x_12912:
        /* <DEDUP_REMOVED lines=16> */
.L_x_24968:


//--------------------- .text._ZN4vllm25paged_attention_v2_kernelIfhLi128ELi8ELi128ELNS_18Fp8KVCacheDataTypeE1ELb0ELi512EEEvPfS2_PT_PKS3_PKT0_S9_ifPKiSB_iPKfiiiSD_SD_iiiii --------------------------
	.section	.text._ZN4vllm25paged_attention_v2_kernelIfhLi128ELi8ELi128ELNS_18Fp8KVCacheDataTypeE1ELb0ELi512EEEvPfS2_PT_PKS3_PKT0_S9_ifPKiSB_iPKfiiiSD_SD_iiiii,"ax",@progbits
	.sectioninfo	@"SHI_REGISTERS=32"
	.align	128
        .global         _ZN4vllm25paged_attention_v2_kernelIfhLi128ELi8ELi128ELNS_18Fp8KVCacheDataTypeE1ELb0ELi512EEEvPfS2_PT_PKS3_PKT0_S9_ifPKiSB_iPKfiiiSD_SD_iiiii
        .type           _ZN4vllm25paged_attention_v2_kernelIfhLi128ELi8ELi128ELNS_18Fp8KVCacheDataTypeE1ELb0ELi512EEEvPfS2_PT_PKS3_PKT0_S9_ifPKiSB_iPKfiiiSD_SD_iiiii,@function
        .size           _ZN4vllm25paged_attention_v2_kernelIfhLi128ELi8ELi128ELNS_18Fp8KVCacheDataTypeE1ELb0ELi512EEEvPfS2_PT_PKS3_PKT0_S9_ifPKiSB_iPKfiiiSD_SD_iiiii,(.L_x_24969 - _ZN4vllm25paged_attention_v2_kernelIfhLi128ELi8ELi128ELNS_18Fp8KVCacheDataTypeE1ELb0ELi512EEEvPfS2_PT_PKS3_PKT0_S9_ifPKiSB_iPKfiiiSD_SD_iiiii)
        .other          _ZN4vllm25paged_attention_v2_kernelIfhLi128ELi8ELi128ELNS_18Fp8KVCacheDataTypeE1ELb0ELi512EEEvPfS2_PT_PKS3_PKT0_S9_ifPKiSB_iPKfiiiSD_SD_iiiii,@"STO_CUDA_ENTRY STV_DEFAULT"
_ZN4vllm25paged_attention_v2_kernelIfhLi128ELi8ELi128ELNS_18Fp8KVCacheDataTypeE1ELb0ELi512EEEvPfS2_PT_PKS3_PKT0_S9_ifPKiSB_iPKfiiiSD_SD_iiiii:
.text._ZN4vllm25paged_attention_v2_kernelIfhLi128ELi8ELi128ELNS_18Fp8KVCacheDataTypeE1ELb0ELi512EEEvPfS2_PT_PKS3_PKT0_S9_ifPKiSB_iPKfiiiSD_SD_iiiii:
        /* <DEDUP_REMOVED lines=33> */
.L_x_12942:
[----:B------:R-:W-:Y:S02]  /*0210*/  FMNMX.FTZ R20, R11, -3.40282346638528859812e+38, !PT ;  /* 0xff7fffff0b147809 */ /* 0x000fe40007810000 */
[----:B------:R-:W-:Y:S01]  /*0220*/  MOV R14, 0xff7fffff ;  /* 0xff7fffff000e7802 */ /* 0x000fe20000000f00 */
[----:B------:R-:W-:Y:S05]  /*0230*/  BRA.DIV ~URZ, `(.L_x_12915) ;  /* 0x000025227f007947 */ /* 0x000fea000b800000 */
[----:B------:R-:W1:Y:S02]  /*0240*/  SHFL.BFLY PT, R11, R20, 0x8, 0x1f ;  /* 0x0d001f00140b7f89 */ /* 0x000e6400000e0000 */
[----:B-1----:R-:W-:-:S05]  /*0250*/  FMNMX.FTZ R11, R20, R11, !PT ;  /* 0x0000000b140b7209 */ /* 0x002fca0007810000 */
[----:B------:R1:W2:Y:S02]  /*0260*/  SHFL.BFLY PT, R12, R11, 0x4, 0x1f ;  /* 0x0c801f000b0c7f89 */ /* 0x0002a400000e0000 */
.L_x_12943:
        /* <DEDUP_REMOVED lines=35> */
.L_x_12920:
        /* <DEDUP_REMOVED lines=11> */
.L_x_12919:
[----:B------:R-:W-:Y:S05]  /*0550*/  BSYNC B1 ;  /* 0x0000000000017941 */ /* 0x000fea0003800000 */
.L_x_12918:
        /* <DEDUP_REMOVED lines=10> */
.L_x_12923:
        /* <DEDUP_REMOVED lines=100> */
.L_x_12922:
[----:B------:R-:W-:Y:S05]  /*0c40*/  BSYNC B1 ;  /* 0x0000000000017941 */ /* 0x000fea0003800000 */
.L_x_12921:
        /* <DEDUP_REMOVED lines=55> */
.L_x_12925:
[----:B------:R-:W-:Y:S05]  /*0fc0*/  BSYNC B1 ;  /* 0x0000000000017941 */ /* 0x000fea0003800000 */
.L_x_12924:
        /* <DEDUP_REMOVED lines=26> */
.L_x_12917:
[----:B------:R-:W-:Y:S05]  /*1170*/  BSYNC B0 ;  /* 0x0000000000007941 */ /* 0x000fea0003800000 */
.L_x_12916:
        /* <DEDUP_REMOVED lines=43> */
.L_x_12930:
        /* <DEDUP_REMOVED lines=8> */
.L_x_12929:
[----:B------:R-:W-:Y:S05]  /*14b0*/  BSYNC B1 ;  /* 0x0000000000017941 */ /* 0x000fea0003800000 */
.L_x_12928:
        /* <DEDUP_REMOVED lines=10> */
.L_x_12933:
        /* <DEDUP_REMOVED lines=52> */
.L_x_12932:
[----:B------:R-:W-:Y:S05]  /*18a0*/  BSYNC B1 ;  /* 0x0000000000017941 */ /* 0x000fea0003800000 */
.L_x_12931:
        /* <DEDUP_REMOVED lines=31> */
.L_x_12935:
[----:B------:R-:W-:Y:S05]  /*1aa0*/  BSYNC B1 ;  /* 0x0000000000017941 */ /* 0x000fea0003800000 */
.L_x_12934:
        /* <DEDUP_REMOVED lines=14> */
.L_x_12927:
[----:B------:R-:W-:Y:S05]  /*1b90*/  BSYNC B0 ;  /* 0x0000000000007941 */ /* 0x000fea0003800000 */
.L_x_12926:
        /* <DEDUP_REMOVED lines=29> */
.L_x_12937:
[----:B------:R-:W-:Y:S05]  /*1d70*/  BSYNC B0 ;  /* 0x0000000000007941 */ /* 0x000fea0003800000 */
.L_x_12936:
        /* <DEDUP_REMOVED lines=38> */
.L_x_12939:
[----:B0-----:R-:W-:Y:S05]  /*1fe0*/  BSYNC B0 ;  /* 0x0000000000007941 */ /* 0x001fea0003800000 */
.L_x_12938:
        /* <DEDUP_REMOVED lines=28> */
.L_x_12941:
[----:B0-----:R-:W-:Y:S05]  /*21b0*/  BSYNC B0 ;  /* 0x0000000000007941 */ /* 0x001fea0003800000 */
.L_x_12940:
        /* <DEDUP_REMOVED lines=62> */
.L_x_12913:
        /* <DEDUP_REMOVED lines=20> */
.L_x_12914:
[----:B------:R-:W-:Y:S01]  /*26e0*/  IMAD.MOV.U32 R11, RZ, RZ, -0x800001 ;  /* 0xff7fffffff0b7424 */ /* 0x000fe200078e00ff */
[----:B------:R-:W-:Y:S01]  /*26f0*/  MOV R16, 0x10 ;  /* 0x0000001000107802 */ /* 0x000fe20000000f00 */
[----:B------:R-:W-:Y:S01]  /*2700*/  IMAD.MOV.U32 R15, RZ, RZ, 0x1f ;  /* 0x0000001fff0f7424 */ /* 0x000fe200078e00ff */
[----:B------:R-:W-:Y:S02]  /*2710*/  MOV R18, 0xffffffff ;  /* 0xffffffff00127802 */ /* 0x000fe40000000f00 */
[----:B------:R-:W-:Y:S02]  /*2720*/  MOV R12, 0x2740 ;  /* 0x00002740000c7802 */ /* 0x000fe40000000f00 */
[----:B0-----:R-:W-:Y:S05]  /*2730*/  CALL.REL.NOINC `($__internal_308_$__cuda_sm70_shflsync_bfly_p) ;  /* 0x0000010000007944 */ /* 0x001fea0003c00000 */
[----:B01----:R-:W-:Y:S01]  /*2740*/  IMAD.MOV.U32 R11, RZ, RZ, R15 ;  /* 0x000000ffff0b7224 */ /* 0x003fe200078e000f */
[----:B------:R-:W-:Y:S05]  /*2750*/  BRA `(.L_x_12942) ;  /* 0xffffdab000007947 */ /* 0x000fea000383ffff */
.L_x_12915:
[----:B------:R-:W-:Y:S01]  /*2760*/  HFMA2.MMA R15, -RZ, RZ, 0, 1.847743988037109375e-06 ;  /* 0x0000001fff0f7435 */ /* 0x000fe200000001ff */
[----:B------:R-:W-:Y:S01]  /*2770*/  MOV R11, R20 ;  /* 0x00000014000b7202 */ /* 0x000fe20000000f00 */
[----:B------:R-:W-:Y:S01]  /*2780*/  IMAD.MOV.U32 R16, RZ, RZ, 0x8 ;  /* 0x00000008ff107424 */ /* 0x000fe200078e00ff */
[----:B------:R-:W-:Y:S01]  /*2790*/  MOV R12, 0x27c0 ;  /* 0x000027c0000c7802 */ /* 0x000fe20000000f00 */
[----:B------:R-:W-:-:S02]  /*27a0*/  IMAD.MOV.U32 R18, RZ, RZ, -0x1 ;  /* 0xffffffffff127424 */ /* 0x000fc400078e00ff */
[----:B0-----:R-:W-:Y:S05]  /*27b0*/  CALL.REL.NOINC `($__internal_308_$__cuda_sm70_shflsync_bfly_p) ;  /* 0x0000008000007944 */ /* 0x001fea0003c00000 */
[----:B01----:R-:W-:Y:S01]  /*27c0*/  FMNMX.FTZ R11, R20, R15, !PT ;  /* 0x0000000f140b7209 */ /* 0x003fe20007810000 */
[----:B------:R-:W-:Y:S01]  /*27d0*/  IMAD.MOV.U32 R15, RZ, RZ, 0x1f ;  /* 0x0000001fff0f7424 */ /* 0x000fe200078e00ff */
[----:B------:R-:W-:-:S02]  /*27e0*/  MOV R16, 0x4 ;  /* 0x0000000400107802 */ /* 0x000fc40000000f00 */
[----:B------:R-:W-:Y:S02]  /*27f0*/  MOV R18, 0xffffffff ;  /* 0xffffffff00127802 */ /* 0x000fe40000000f00 */
[----:B------:R-:W-:Y:S02]  /*2800*/  MOV R12, 0x2820 ;  /* 0x00002820000c7802 */ /* 0x000fe40000000f00 */
[----:B------:R-:W-:Y:S05]  /*2810*/  CALL.REL.NOINC `($__internal_308_$__cuda_sm70_shflsync_bfly_p) ;  /* 0x0000002000007944 */ /* 0x000fea0003c00000 */
[----:B-1----:R-:W-:Y:S01]  /*2820*/  IMAD.MOV.U32 R12, RZ, RZ, R15 ;  /* 0x000000ffff0c7224 */ /* 0x002fe200078e000f */
[----:B0-----:R-:W-:Y:S05]  /*2830*/  BRA `(.L_x_12943) ;  /* 0xffffda3000007947 */ /* 0x001fea000383ffff */
        .weak           $__internal_308_$__cuda_sm70_shflsync_bfly_p
        .type           $__internal_308_$__cuda_sm70_shflsync_bfly_p,@function
        .size           $__internal_308_$__cuda_sm70_shflsync_bfly_p,(.L_x_24969 - $__internal_308_$__cuda_sm70_shflsync_bfly_p)
$__internal_308_$__cuda_sm70_shflsync_bfly_p:
[----:B------:R-:W-:Y:S01]  /*2840*/  HFMA2.MMA R13, -RZ, RZ, 0, 0 ;  /* 0x00000000ff0d7435 */ /* 0x000fe200000001ff */
[----:B------:R-:W-:Y:S04]  /*2850*/  WARPSYNC R18 ;  /* 0x0000001200007348 */ /* 0x000fe80003800000 */
[----:B------:R0:W1:Y:S01]  /*2860*/  SHFL.BFLY PT, R15, R11, R16, R15 ;  /* 0x0c0000100b0f7389 */ /* 0x00006200000e000f */
[----:B------:R-:W-:Y:S05]  /*2870*/  RET.REL.NODEC R12 `(_ZN4vllm25paged_attention_v2_kernelIfhLi128ELi8ELi128ELNS_18Fp8KVCacheDataTypeE1ELb0ELi512EEEvPfS2_PT_PKS3_PKT0_S9_ifPKiSB_iPKfiiiSD_SD_iiiii) ;  /* 0xffffd7800c007950 */ /* 0x000fea0003c3ffff */
.L_x_12944:
        /* <DEDUP_REMOVED lines=16> */
.L_x_24969:


//--------------------- .text._ZN4vllm25paged_attention_v2_kernelIfhLi120ELi8ELi128ELNS_18Fp8KVCacheDataTypeE1ELb0ELi512EEEvPfS2_PT_PKS3_PKT0_S9_ifPKiSB_iPKfiiiSD_SD_iiiii --------------------------
	.section	.text._ZN4vllm25paged_attention_v2_kernelIfhLi120ELi8ELi128ELNS_18Fp8KVCacheDataTypeE1ELb0ELi512EEEvPfS2_PT_PKS3_PKT0_S9_ifPKiSB_iPKfiiiSD_SD_iiiii,"ax",@progbits
	.sectioninfo	@"SHI_REGISTERS=32"
	.align	128
        .global         _ZN4vllm25paged_attention_v2_kernelIfhLi120ELi8ELi128ELNS_18Fp8KVCacheDataTypeE1ELb0ELi512EEEvPfS2_PT_PKS3_PKT0_S9_ifPKiSB_iPKfiiiSD_SD_iiiii
        .type           _ZN4vllm25paged_attention_v2_kernelIfhLi120ELi8ELi128ELNS_18Fp8KVCacheDataTypeE1ELb0ELi512EEEvPfS2_PT_PKS3_PKT0_S9_ifPKiSB_iPKfiiiSD_SD_iiiii,@function
        .size           _ZN4vllm25paged_attention_v2_kernelIfhLi120ELi8ELi128ELNS_18Fp8KVCacheDataTypeE1ELb0ELi512EEEvPfS2_PT_PKS3_PKT0_S9_ifPKiSB_iPKfiiiSD_SD_iiiii,(.L_x_24970 - _ZN4vllm25paged_attention_v2_kernelIfhLi120ELi8ELi128ELNS_18Fp8KVCacheDataTypeE1ELb0ELi512EEEvPfS2_PT_PKS3_PKT0_S9_ifPKiSB_iPKfiiiSD_SD_iiiii)
        .other          _ZN4vllm25paged_attention_v2_kernelIfhLi120ELi8ELi128ELNS_18Fp8KVCacheDataTypeE1ELb0ELi512EEEvPfS2_PT_PKS3_PKT0_S9_ifPKiSB_iPKfiiiSD_SD_iiiii,@"STO_CUDA_ENTRY STV_DEFAULT"
_ZN4vllm25paged_attention_v2_kernelIfhLi120ELi8ELi128ELNS_18Fp8KVCacheDataTypeE1ELb0ELi512EEEvPfS2_PT_PKS3_PKT0_S9_ifPKiSB_iPKfiiiSD_SD_iiiii:
.text._ZN4vllm25paged_attention_v2_kernelIfhLi120ELi8ELi128ELNS_18Fp8KVCacheDataTypeE1ELb0ELi512EEEvPfS2_PT_PKS3_PKT0_S9_ifPKiSB_iPKfiiiSD_SD_iiiii:
        /* <DEDUP_REMOVED lines=33> */
.L_x_12984:
[----:B------:R-:W-:Y:S01]  /*0210*/  FMNMX.FTZ R18, R11, -3.40282346638528859812e+38, !PT ;  /* 0xff7fffff0b127809 */ /* 0x000fe20007810000 */
[----:B------:R-:W-:Y:S01]  /*0220*/  IMAD.MOV.U32 R15, RZ, RZ, -0x800001 ;  /* 0xff7fffffff0f7424 */ /* 0x000fe200078e00ff */
[----:B------:R-:W-:Y:S05]  /*0230*/  BRA.DIV ~URZ, `(.L_x_12947) ;  /* 0x000027027f007947 */ /* 0x000fea000b800000 */
[----:B------:R-:W1:Y:S02]  /*0240*/  SHFL.BFLY PT, R11, R18, 0x8, 0x1f ;  /* 0x0d001f00120b7f89 */ /* 0x000e6400000e0000 */
[----:B-1----:R-:W-:-:S05]  /*0250*/  FMNMX.FTZ R11, R18, R11, !PT ;  /* 0x0000000b120b7209 */ /* 0x002fca0007810000 */
[----:B------:R1:W2:Y:S02]  /*0260*/  SHFL.BFLY PT, R12, R11, 0x4, 0x1f ;  /* 0x0c801f000b0c7f89 */ /* 0x0002a400000e0000 */
.L_x_12985:
        /* <DEDUP_REMOVED lines=35> */
.L_x_12952:
        /* <DEDUP_REMOVED lines=11> */
.L_x_12951:
[----:B------:R-:W-:Y:S05]  /*0550*/  BSYNC B1 ;  /* 0x0000000000017941 */ /* 0x000fea0003800000 */
.L_x_12950:
        /* <DEDUP_REMOVED lines=10> */
.L_x_12955:
        /* <DEDUP_REMOVED lines=100> */
.L_x_12954:
[----:B------:R-:W-:Y:S05]  /*0c40*/  BSYNC B1 ;  /* 0x0000000000017941 */ /* 0x000fea0003800000 */
.L_x_12953:
        /* <DEDUP_REMOVED lines=55> */
.L_x_12957:
[----:B------:R-:W-:Y:S05]  /*0fc0*/  BSYNC B1 ;  /* 0x0000000000017941 */ /* 0x000fea0003800000 */
.L_x_12956:
        /* <DEDUP_REMOVED lines=26> */
.L_x_12949:
[----:B------:R-:W-:Y:S05]  /*1170*/  BSYNC B0 ;  /* 0x0000000000007941 */ /* 0x000fea0003800000 */
.L_x_12948:
        /* <DEDUP_REMOVED lines=43> */
.L_x_12962:
        /* <DEDUP_REMOVED lines=8> */
.L_x_12961:
[----:B------:R-:W-:Y:S05]  /*14b0*/  BSYNC B1 ;  /* 0x0000000000017941 */ /* 0x000fea0003800000 */
.L_x_12960:
        /* <DEDUP_REMOVED lines=10> */
.L_x_12965:
        /* <DEDUP_REMOVED lines=52> */
.L_x_12964:
[----:B------:R-:W-:Y:S05]  /*18a0*/  BSYNC B1 ;  /* 0x0000000000017941 */ /* 0x000fea0003800000 */
.L_x_12963:
        /* <DEDUP_REMOVED lines=31> */
.L_x_12967:
[----:B------:R-:W-:Y:S05]  /*1aa0*/  BSYNC B1 ;  /* 0x0000000000017941 */ /* 0x000fea0003800000 */
.L_x_12966:
        /* <DEDUP_REMOVED lines=14> */
.L_x_12959:
[----:B------:R-:W-:Y:S05]  /*1b90*/  BSYNC B0 ;  /* 0x0000000000007941 */ /* 0x000fea0003800000 */
.L_x_12958:
        /* <DEDUP_REMOVED lines=23> */
.L_x_12969:
[----:B------:R-:W-:Y:S05]  /*1d10*/  BSYNC B0 ;  /* 0x0000000000007941 */ /* 0x000fea0003800000 */
.L_x_12968:
        /* <DEDUP_REMOVED lines=24> */
.L_x_12971:
[----:B------:R-:W-:Y:S05]  /*1ea0*/  BSYNC B0 ;  /* 0x0000000000007941 */ /* 0x000fea0003800000 */
.L_x_12970:
        /* <DEDUP_REMOVED lines=24> */
.L_x_12975:
[----:B------:R-:W-:Y:S05]  /*2030*/  BSYNC B1 ;  /* 0x0000000000017941 */ /* 0x000fea0003800000 */
.L_x_12974:
[----:B0-2---:R-:W-:Y:S02]  /*2040*/  @!P0 FADD.FTZ R14, R14, R7 ;  /* 0x000000070e0e8221 */ /* 0x005fe40000010000 */
.L_x_12973:
[----:B------:R-:W-:Y:S05]  /*2050*/  BSYNC B0 ;  /* 0x0000000000007941 */ /* 0x000fea0003800000 */
.L_x_12972:
        /* <DEDUP_REMOVED lines=16> */
.L_x_12977:
[----:B------:R-:W-:Y:S05]  /*2160*/  BSYNC B0 ;  /* 0x0000000000007941 */ /* 0x000fea0003800000 */
.L_x_12976:
        /* <DEDUP_REMOVED lines=24> */
.L_x_12981:
[----:B------:R-:W-:Y:S05]  /*22f0*/  BSYNC B1 ;  /* 0x0000000000017941 */ /* 0x000fea0003800000 */
.L_x_12980:
[----:B0-2-4-:R-:W-:Y:S02]  /*2300*/  @!P0 FADD.FTZ R14, R14, R7 ;  /* 0x000000070e0e8221 */ /* 0x015fe40000010000 */
.L_x_12979:
[----:B------:R-:W-:Y:S05]  /*2310*/  BSYNC B0 ;  /* 0x0000000000007941 */ /* 0x000fea0003800000 */
.L_x_12978:
        /* <DEDUP_REMOVED lines=61> */
.L_x_12983:
[----:B------:R-:W-:Y:S05]  /*26f0*/  BSYNC B0 ;  /* 0x0000000000007941 */ /* 0x000fea0003800000 */
.L_x_12982:
        /* <DEDUP_REMOVED lines=8> */
.L_x_12945:
        /* <DEDUP_REMOVED lines=20> */
.L_x_12946:
[----:B------:R-:W-:Y:S01]  /*28c0*/  IMAD.MOV.U32 R11, RZ, RZ, -0x800001 ;  /* 0xff7fffffff0b7424 */ /* 0x000fe200078e00ff */
[----:B------:R-:W-:Y:S01]  /*28d0*/  MOV R16, 0x1f ;  /* 0x0000001f00107802 */ /* 0x000fe20000000f00 */
[----:B------:R-:W-:Y:S01]  /*28e0*/  IMAD.MOV.U32 R14, RZ, RZ, 0x10 ;  /* 0x00000010ff0e7424 */ /* 0x000fe200078e00ff */
[----:B------:R-:W-:Y:S01]  /*28f0*/  MOV R12, 0x2920 ;  /* 0x00002920000c7802 */ /* 0x000fe20000000f00 */
[----:B------:R-:W-:Y:S02]  /*2900*/  IMAD.MOV.U32 R17, RZ, RZ, -0x1 ;  /* 0xffffffffff117424 */ /* 0x000fe400078e00ff */
[----:B0-----:R-:W-:Y:S05]  /*2910*/  CALL.REL.NOINC `($__internal_309_$__cuda_sm70_shflsync_bfly_p) ;  /* 0x0000010000007944 */ /* 0x001fea0003c00000 */
[----:B01----:R-:W-:Y:S01]  /*2920*/  IMAD.MOV.U32 R11, RZ, RZ, R14 ;  /* 0x000000ffff0b7224 */ /* 0x003fe200078e000e */
[----:B------:R-:W-:Y:S05]  /*2930*/  BRA `(.L_x_12984) ;  /* 0xffffd8d000007947 */ /* 0x000fea000383ffff */
.L_x_12947:
[----:B------:R-:W-:Y:S01]  /*2940*/  MOV R11, R18 ;  /* 0x00000012000b7202 */ /* 0x000fe20000000f00 */
[----:B------:R-:W-:Y:S01]  /*2950*/  IMAD.MOV.U32 R14, RZ, RZ, 0x8 ;  /* 0x00000008ff0e7424 */ /* 0x000fe200078e00ff */
[----:B------:R-:W-:Y:S01]  /*2960*/  MOV R17, 0xffffffff ;  /* 0xffffffff00117802 */ /* 0x000fe20000000f00 */
[----:B------:R-:W-:Y:S01]  /*2970*/  IMAD.MOV.U32 R16, RZ, RZ, 0x1f ;  /* 0x0000001fff107424 */ /* 0x000fe200078e00ff */
[----:B------:R-:W-:Y:S02]  /*2980*/  MOV R12, 0x29a0 ;  /* 0x000029a0000c7802 */ /* 0x000fe40000000f00 */
[----:B0-----:R-:W-:Y:S05]  /*2990*/  CALL.REL.NOINC `($__internal_309_$__cuda_sm70_shflsync_bfly_p) ;  /* 0x0000008000007944 */ /* 0x001fea0003c00000 */
[----:B01----:R-:W-:Y:S01]  /*29a0*/  FMNMX.FTZ R11, R18, R14, !PT ;  /* 0x0000000e120b7209 */ /* 0x003fe20007810000 */
[----:B------:R-:W-:Y:S01]  /*29b0*/  IMAD.MOV.U32 R14, RZ, RZ, 0x4 ;  /* 0x00000004ff0e7424 */ /* 0x000fe200078e00ff */
[----:B------:R-:W-:Y:S01]  /*29c0*/  MOV R17, 0xffffffff ;  /* 0xffffffff00117802 */ /* 0x000fe20000000f00 */
[----:B------:R-:W-:Y:S01]  /*29d0*/  IMAD.MOV.U32 R16, RZ, RZ, 0x1f ;  /* 0x0000001fff107424 */ /* 0x000fe200078e00ff */
[----:B------:R-:W-:-:S02]  /*29e0*/  MOV R12, 0x2a00 ;  /* 0x00002a00000c7802 */ /* 0x000fc40000000f00 */
[----:B------:R-:W-:Y:S05]  /*29f0*/  CALL.REL.NOINC `($__internal_309_$__cuda_sm70_shflsync_bfly_p) ;  /* 0x0000002000007944 */ /* 0x000fea0003c00000 */
[----:B-1----:R-:W-:Y:S01]  /*2a00*/  IMAD.MOV.U32 R12, RZ, RZ, R14 ;  /* 0x000000ffff0c7224 */ /* 0x002fe200078e000e */
[----:B0-----:R-:W-:Y:S05]  /*2a10*/  BRA `(.L_x_12985) ;  /* 0xffffd85000007947 */ /* 0x001fea000383ffff */
        .weak           $__internal_309_$__cuda_sm70_shflsync_bfly_p
        .type           $__internal_309_$__cuda_sm70_shflsync_bfly_p,@function
        .size           $__internal_309_$__cuda_sm70_shflsync_bfly_p,(.L_x_24970 - $__internal_309_$__cuda_sm70_shflsync_bfly_p)
$__internal_309_$__cuda_sm70_shflsync_bfly_p:
[----:B------:R-:W-:Y:S01]  /*2a20*/  HFMA2.MMA R13, -RZ, RZ, 0, 0 ;  /* 0x00000000ff0d7435 */ /* 0x000fe200000001ff */
[----:B------:R-:W-:Y:S04]  /*2a30*/  WARPSYNC R17 ;  /* 0x0000001100007348 */ /* 0x000fe80003800000 */
[----:B------:R0:W1:Y:S01]  /*2a40*/  SHFL.BFLY PT, R14, R11, R14, R16 ;  /* 0x0c00000e0b0e7389 */ /* 0x00006200000e0010 */
[----:B------:R-:W-:Y:S05]  /*2a50*/  RET.REL.NODEC R12 `(_ZN4vllm25paged_attention_v2_kernelIfhLi120ELi8ELi128ELNS_18Fp8KVCacheDataTypeE1ELb0ELi512EEEvPfS2_PT_PKS3_PKT0_S9_ifPKiSB_iPKfiiiSD_SD_iiiii) ;  /* 0xffffd5a00c007950 */ /* 0x000fea0003c3ffff */
.L_x_12986:
        /* <DEDUP_REMOVED lines=10> */
.L_x_24970:


//--------------------- .text._ZN4vllm25paged_attention_v2_kernelIfhLi112ELi8ELi128ELNS_18Fp8KVCacheDataTypeE1ELb0ELi512EEEvPfS2_PT_PKS3_PKT0_S9_ifPKiSB_iPKfiiiSD_SD_iiiii --------------------------
	.section	.text._ZN4vllm25paged_attention_v2_kernelIfhLi112ELi8ELi128ELNS_18Fp8KVCacheDataTypeE1ELb0ELi512EEEvPfS2_PT_PKS3_PKT0_S9_ifPKiSB_iPKfiiiSD_SD_iiiii,"ax",@progbits
	.sectioninfo	@"SHI_REGISTERS=32"
	.align	128
        .global         _ZN4vllm25paged_attention_v2_kernelIfhLi112ELi8ELi128ELNS_18Fp8KVCacheDataTypeE1ELb0ELi512EEEvPfS2_PT_PKS3_PKT0_S9_ifPKiSB_iPKfiiiSD_SD_iiiii
        .type           _ZN4vllm25paged_attention_v2_kernelIfhLi112ELi8ELi128ELNS_18Fp8KVCacheDataTypeE1ELb0ELi512EEEvPfS2_PT_PKS3_PKT0_S9_ifPKiSB_iPKfiiiSD_SD_iiiii,@function
        .size           _ZN4vllm25paged_attention_v2_kernelIfhLi112ELi8ELi128ELNS_18Fp8KVCacheDataTypeE1ELb0ELi512EEEvPfS2_PT_PKS3_PKT0_S9_ifPKiSB_iPKfiiiSD_SD_iiiii,(.L_x_24971 - _ZN4vllm25paged_attention_v2_kernelIfhLi112ELi8ELi128ELNS_18Fp8KVCacheDataTypeE1ELb0ELi512EEEvPfS2_PT_PKS3_PKT0_S9_ifPKiSB_iPKfiiiSD_SD_iiiii)
        .other          _ZN4vllm25paged_attention_v2_kernelIfhLi112ELi8ELi128ELNS_18Fp8KVCacheDataTypeE1ELb0ELi512EEEvPfS2_PT_PKS3_PKT0_S9_ifPKiSB_iPKfiiiSD_SD_iiiii,@"STO_CUDA_ENTRY STV_DEFAULT"
_ZN4vllm25paged_attention_v2_kernelIfhLi112ELi8ELi128ELNS_18Fp8KVCacheDataTypeE1ELb0ELi512EEEvPfS2_PT_PKS3_PKT0_S9_ifPKiSB_iPKfiiiSD_SD_iiiii:
.text._ZN4vllm25paged_attention_v2_kernelIfhLi112ELi8ELi128ELNS_18Fp8KVCacheDataTypeE1ELb0ELi512EEEvPfS2_PT_PKS3_PKT0_S9_ifPKiSB_iPKfiiiSD_SD_iiiii:
        /* <DEDUP_REMOVED lines=33> */
.L_x_13016:
[----:B------:R-:W-:Y:S02]  /*0210*/  FMNMX.FTZ R20, R11, -3.40282346638528859812e+38, !PT ;  /* 0xff7fffff0b147809 */ /* 0x000fe40007810000 */
[----:B------:R-:W-:Y:S01]  /*0220*/  MOV R14, 0xff7fffff ;  /* 0xff7fffff000e7802 */ /* 0x000fe20000000f00 */
[----:B------:R-:W-:Y:S05]  /*0230*/  BRA.DIV ~URZ, `(.L_x_12989) ;  /* 0x000024727f007947 */ /* 0x000fea000b800000 */
[----:B------:R-:W1:Y:S02]  /*0240*/  SHFL.BFLY PT, R11, R20, 0x8, 0x1f ;  /* 0x0d001f00140b7f89 */ /* 0x000e6400000e0000 */
[----:B-1----:R-:W-:-:S05]  /*0250*/  FMNMX.FTZ R11, R20, R11, !PT ;  /* 0x0000000b140b7209 */ /* 0x002fca0007810000 */
[----:B------:R1:W2:Y:S02]  /*0260*/  SHFL.BFLY PT, R12, R11, 0x4, 0x1f ;  /* 0x0c801f000b0c7f89 */ /* 0x0002a400000e0000 */
.L_x_13017:
        /* <DEDUP_REMOVED lines=35> */
.L_x_12994:
        /* <DEDUP_REMOVED lines=11> */
.L_x_12993:
[----:B------:R-:W-:Y:S05]  /*0550*/  BSYNC B1 ;  /* 0x0000000000017941 */ /* 0x000fea0003800000 */
.L_x_12992:
        /* <DEDUP_REMOVED lines=10> */
.L_x_12997:
        /* <DEDUP_REMOVED lines=100> */
.L_x_12996:
[----:B------:R-:W-:Y:S05]  /*0c40*/  BSYNC B1 ;  /* 0x0000000000017941 */ /* 0x000fea0003800000 */
.L_x_12995:
        /* <DEDUP_REMOVED lines=55> */
.L_x_12999:
[----:B------:R-:W-:Y:S05]  /*0fc0*/  BSYNC B1 ;  /* 0x0000000000017941 */ /* 0x000fea0003800000 */
.L_x_12998:
        /* <DEDUP_REMOVED lines=26> */
.L_x_12991:
[----:B------:R-:W-:Y:S05]  /*1170*/  BSYNC B0 ;  /* 0x0000000000007941 */ /* 0x000fea0003800000 */
.L_x_12990:
        /* <DEDUP_REMOVED lines=43> */
.L_x_13004:
        /* <DEDUP_REMOVED lines=8> */
.L_x_13003:
[----:B------:R-:W-:Y:S05]  /*14b0*/  BSYNC B1 ;  /* 0x0000000000017941 */ /* 0x000fea0003800000 */
.L_x_13002:
        /* <DEDUP_REMOVED lines=10> */
.L_x_13007:
        /* <DEDUP_REMOVED lines=52> */
.L_x_13006:
[----:B------:R-:W-:Y:S05]  /*18a0*/  BSYNC B1 ;  /* 0x0000000000017941 */ /* 0x000fea0003800000 */
.L_x_13005:
        /* <DEDUP_REMOVED lines=31> */
.L_x_13009:
[----:B------:R-:W-:Y:S05]  /*1aa0*/  BSYNC B1 ;  /* 0x0000000000017941 */ /* 0x000fea0003800000 */
.L_x_13008:
        /* <DEDUP_REMOVED lines=14> */
.L_x_13001:
[----:B------:R-:W-:Y:S05]  /*1b90*/  BSYNC B0 ;  /* 0x0000000000007941 */ /* 0x000fea0003800000 */
.L_x_13000:
        /* <DEDUP_REMOVED lines=30> */
.L_x_13011:
[----:B------:R-:W-:Y:S05]  /*1d80*/  BSYNC B0 ;  /* 0x0000000000007941 */ /* 0x000fea0003800000 */
.L_x_13010:
        /* <DEDUP_REMOVED lines=35> */
.L_x_13013:
[----:B0-----:R-:W-:Y:S05]  /*1fc0*/  BSYNC B0 ;  /* 0x0000000000007941 */ /* 0x001fea0003800000 */
.L_x_13012:
        /* <DEDUP_REMOVED lines=25> */
.L_x_13015:
[----:B0-----:R-:W-:Y:S05]  /*2160*/  BSYNC B0 ;  /* 0x0000000000007941 */ /* 0x001fea0003800000 */
.L_x_13014:
        /* <DEDUP_REMOVED lines=56> */
.L_x_12987:
        /* <DEDUP_REMOVED lines=20> */
.L_x_12988:
[----:B------:R-:W-:Y:S01]  /*2630*/  IMAD.MOV.U32 R11, RZ, RZ, -0x800001 ;  /* 0xff7fffffff0b7424 */ /* 0x000fe200078e00ff */
[----:B------:R-:W-:Y:S01]  /*2640*/  MOV R16, 0x10 ;  /* 0x0000001000107802 */ /* 0x000fe20000000f00 */
[----:B------:R-:W-:Y:S01]  /*2650*/  IMAD.MOV.U32 R15, RZ, RZ, 0x1f ;  /* 0x0000001fff0f7424 */ /* 0x000fe200078e00ff */
[----:B------:R-:W-:Y:S02]  /*2660*/  MOV R18, 0xffffffff ;  /* 0xffffffff00127802 */ /* 0x000fe40000000f00 */
[----:B------:R-:W-:Y:S02]  /*2670*/  MOV R12, 0x2690 ;  /* 0x00002690000c7802 */ /* 0x000fe40000000f00 */
[----:B0-----:R-:W-:Y:S05]  /*2680*/  CALL.REL.NOINC `($__internal_310_$__cuda_sm70_shflsync_bfly_p) ;  /* 0x0000010000007944 */ /* 0x001fea0003c00000 */
[----:B01----:R-:W-:Y:S01]  /*2690*/  IMAD.MOV.U32 R11, RZ, RZ, R15 ;  /* 0x000000ffff0b7224 */ /* 0x003fe200078e000f */
[----:B------:R-:W-:Y:S05]  /*26a0*/  BRA `(.L_x_13016) ;  /* 0xffffdb6000007947 */ /* 0x000fea000383ffff */
.L_x_12989:
[----:B------:R-:W-:Y:S01]  /*26b0*/  HFMA2.MMA R15, -RZ, RZ, 0, 1.847743988037109375e-06 ;  /* 0x0000001fff0f7435 */ /* 0x000fe200000001ff */
[----:B------:R-:W-:Y:S01]  /*26c0*/  MOV R11, R20 ;  /* 0x00000014000b7202 */ /* 0x000fe20000000f00 */
[----:B------:R-:W-:Y:S01]  /*26d0*/  IMAD.MOV.U32 R16, RZ, RZ, 0x8 ;  /* 0x00000008ff107424 */ /* 0x000fe200078e00ff */
[----:B------:R-:W-:Y:S01]  /*26e0*/  MOV R12, 0x2710 ;  /* 0x00002710000c7802 */ /* 0x000fe20000000f00 */
[----:B------:R-:W-:-:S02]  /*26f0*/  IMAD.MOV.U32 R18, RZ, RZ, -0x1 ;  /* 0xffffffffff127424 */ /* 0x000fc400078e00ff */
[----:B0-----:R-:W-:Y:S05]  /*2700*/  CALL.REL.NOINC `($__internal_310_$__cuda_sm70_shflsync_bfly_p) ;  /* 0x0000008000007944 */ /* 0x001fea0003c00000 */
[----:B01----:R-:W-:Y:S01]  /*2710*/  FMNMX.FTZ R11, R20, R15, !PT ;  /* 0x0000000f140b7209 */ /* 0x003fe20007810000 */
[----:B------:R-:W-:Y:S01]  /*2720*/  IMAD.MOV.U32 R15, RZ, RZ, 0x1f ;  /* 0x0000001fff0f7424 */ /* 0x000fe200078e00ff */
[----:B------:R-:W-:-:S02]  /*2730*/  MOV R16, 0x4 ;  /* 0x0000000400107802 */ /* 0x000fc40000000f00 */
[----:B------:R-:W-:Y:S02]  /*2740*/  MOV R18, 0xffffffff ;  /* 0xffffffff00127802 */ /* 0x000fe40000000f00 */
[----:B------:R-:W-:Y:S02]  /*2750*/  MOV R12, 0x2770 ;  /* 0x00002770000c7802 */ /* 0x000fe40000000f00 */
[----:B------:R-:W-:Y:S05]  /*2760*/  CALL.REL.NOINC `($__internal_310_$__cuda_sm70_shflsync_bfly_p) ;  /* 0x0000002000007944 */ /* 0x000fea0003c00000 */
[----:B-1----:R-:W-:Y:S01]  /*2770*/  IMAD.MOV.U32 R12, RZ, RZ, R15 ;  /* 0x000000ffff0c7224 */ /* 0x002fe200078e000f */
[----:B0-----:R-:W-:Y:S05]  /*2780*/  BRA `(.L_x_13017) ;  /* 0xffffdae000007947 */ /* 0x001fea000383ffff */
        .weak           $__internal_310_$__cuda_sm70_shflsync_bfly_p
        .type           $__internal_310_$__cuda_sm70_shflsync_bfly_p,@function
        .size           $__internal_310_$__cuda_sm70_shflsync_bfly_p,(.L_x_24971 - $__internal_310_$__cuda_sm70_shflsync_bfly_p)
$__internal_310_$__cuda_sm70_shflsync_bfly_p:
[----:B------:R-:W-:Y:S01]  /*2790*/  HFMA2.MMA R13, -RZ, RZ, 0, 0 ;  /* 0x00000000ff0d7435 */ /* 0x000fe200000001ff */
[----:B------:R-:W-:Y:S04]  /*27a0*/  WARPSYNC R18 ;  /* 0x0000001200007348 */ /* 0x000fe80003800000 */
[----:B------:R0:W1:Y:S01]  /*27b0*/  SHFL.BFLY PT, R15, R11, R16, R15 ;  /* 0x0c0000100b0f7389 */ /* 0x00006200000e000f */
[----:B------:R-:W-:Y:S05]  /*27c0*/  RET.REL.NODEC R12 `(_ZN4vllm25paged_attention_v2_kernelIfhLi112ELi8ELi128ELNS_18Fp8KVCacheDataTypeE1ELb0ELi512EEEvPfS2_PT_PKS3_PKT0_S9_ifPKiSB_iPKfiiiSD_SD_iiiii) ;  /* 0xffffd8300c007950 */ /* 0x000fea0003c3ffff */
.L_x_13018:
        /* <DEDUP_REMOVED lines=11> */
.L_x_24971:


//--------------------- .text._ZN4vllm25paged_attention_v2_kernelIfhLi96ELi8ELi128ELNS_18Fp8KVCacheDataTypeE1ELb0ELi512EEEvPfS2_PT_PKS3_PKT0_S9_ifPKiSB_iPKfiiiSD_SD_iiiii --------------------------
	.section	.text._ZN4vllm25paged_attention_v2_kernelIfhLi96ELi8ELi128ELNS_18Fp8KVCacheDataTypeE1ELb0ELi512EEEvPfS2_PT_PKS3_PKT0_S9_ifPKiSB_iPKfiiiSD_SD_iiiii,"ax",@progbits
	.sectioninfo	@"SHI_REGISTERS=32"
	.align	128
        .global         _ZN4vllm25paged_attention_v2_kernelIfhLi96ELi8ELi128ELNS_18Fp8KVCacheDataTypeE1ELb0ELi512EEEvPfS2_PT_PKS3_PKT0_S9_ifPKiSB_iPKfiiiSD_SD_iiiii
        .type           _ZN4vllm25paged_attention_v2_kernelIfhLi96ELi8ELi128ELNS_18Fp8KVCacheDataTypeE1ELb0ELi512EEEvPfS2_PT_PKS3_PKT0_S9_ifPKiSB_iPKfiiiSD_SD_iiiii,@function
        .size           _ZN4vllm25paged_attention_v2_kernelIfhLi96ELi8ELi128ELNS_18Fp8KVCacheDataTypeE1ELb0ELi512EEEvPfS2_PT_PKS3_PKT0_S9_ifPKiSB_iPKfiiiSD_SD_iiiii,(.L_x_24972 - _ZN4vllm25paged_attention_v2_kernelIfhLi96ELi8ELi128ELNS_18Fp8KVCacheDataTypeE1ELb0ELi512EEEvPfS2_PT_PKS3_PKT0_S9_ifPKiSB_iPKfiiiSD_SD_iiiii)
        .other          _ZN4vllm25paged_attention_v2_kernelIfhLi96ELi8ELi128ELNS_18Fp8KVCacheDataTypeE1ELb0ELi512EEEvPfS2_PT_PKS3_PKT0_S9_ifPKiSB_iPKfiiiSD_SD_iiiii,@"STO_CUDA_ENTRY STV_DEFAULT"
_ZN4vllm25paged_attention_v2_kernelIfhLi96ELi8ELi128ELNS_18Fp8KVCacheDataTypeE1ELb0ELi512EEEvPfS2_PT_PKS3_PKT0_S9_ifPKiSB_iPKfiiiSD_SD_iiiii:
.text._ZN4vllm25paged_attention_v2_kernelIfhLi96ELi8ELi128ELNS_18Fp8KVCacheDataTypeE1ELb0ELi512EEEvPfS2_PT_PKS3_PKT0_S9_ifPKiSB_iPKfiiiSD_SD_iiiii:
        /* <DEDUP_REMOVED lines=33> */
.L_x_13048:
[----:B------:R-:W-:Y:S02]  /*0210*/  FMNMX.FTZ R20, R11, -3.40282346638528859812e+38, !PT ;  /* 0xff7fffff0b147809 */ /* 0x000fe40007810000 */
[----:B------:R-:W-:Y:S01]  /*0220*/  MOV R14, 0xff7fffff ;  /* 0xff7fffff000e7802 */ /* 0x000fe20000000f00 */
[----:B------:R-:W-:Y:S05]  /*0230*/  BRA.DIV ~URZ, `(.L_x_13021) ;  /* 0x000023a27f007947 */ /* 0x000fea000b800000 */
[----:B------:R-:W1:Y:S02]  /*0240*/  SHFL.BFLY PT, R11, R20, 0x8, 0x1f ;  /* 0x0d001f00140b7f89 */ /* 0x000e6400000e0000 */
[----:B-1----:R-:W-:-:S05]  /*0250*/  FMNMX.FTZ R11, R20, R11, !PT ;  /* 0x0000000b140b7209 */ /* 0x002fca0007810000 */
[----:B------:R1:W2:Y:S02]  /*0260*/  SHFL.BFLY PT, R12, R11, 0x4, 0x1f ;  /* 0x0c801f000b0c7f89 */ /* 0x0002a400000e0000 */
.L_x_13049:
        /* <DEDUP_REMOVED lines=35> */
.L_x_13026:
        /* <DEDUP_REMOVED lines=11> */
.L_x_13025:
[----:B------:R-:W-:Y:S05]  /*0550*/  BSYNC B1 ;  /* 0x0000000000017941 */ /* 0x000fea0003800000 */
.L_x_13024:
        /* <DEDUP_REMOVED lines=10> */
.L_x_13029:
        /* <DEDUP_REMOVED lines=100> */
.L_x_13028:
[----:B------:R-:W-:Y:S05]  /*0c40*/  BSYNC B1 ;  /* 0x0000000000017941 */ /* 0x000fea0003800000 */
.L_x_13027:
        /* <DEDUP_REMOVED lines=55> */
.L_x_13031:
[----:B------:R-:W-:Y:S05]  /*0fc0*/  BSYNC B1 ;  /* 0x0000000000017941 */ /* 0x000fea0003800000 */
.L_x_13030:
        /* <DEDUP_REMOVED lines=26> */
.L_x_13023:
[----:B------:R-:W-:Y:S05]  /*1170*/  BSYNC B0 ;  /* 0x0000000000007941 */ /* 0x000fea0003800000 */
.L_x_13022:
        /* <DEDUP_REMOVED lines=43> */
.L_x_13036:
        /* <DEDUP_REMOVED lines=8> */
.L_x_13035:
[----:B------:R-:W-:Y:S05]  /*14b0*/  BSYNC B1 ;  /* 0x0000000000017941 */ /* 0x000fea0003800000 */
.L_x_13034:
        /* <DEDUP_REMOVED lines=10> */
.L_x_13039:
        /* <DEDUP_REMOVED lines=52> */
.L_x_13038:
[----:B------:R-:W-:Y:S05]  /*18a0*/  BSYNC B1 ;  /* 0x0000000000017941 */ /* 0x000fea0003800000 */
.L_x_13037:
        /* <DEDUP_REMOVED lines=31> */
.L_x_13041:
[----:B------:R-:W-:Y:S05]  /*1aa0*/  BSYNC B1 ;  /* 0x0000000000017941 */ /* 0x000fea0003800000 */
.L_x_13040:
        /* <DEDUP_REMOVED lines=14> */
.L_x_13033:
[----:B------:R-:W-:Y:S05]  /*1b90*/  BSYNC B0 ;  /* 0x0000000000007941 */ /* 0x000fea0003800000 */
.L_x_13032:
        /* <DEDUP_REMOVED lines=30> */
.L_x_13043:
[----:B------:R-:W-:Y:S05]  /*1d80*/  BSYNC B0 ;  /* 0x0000000000007941 */ /* 0x000fea0003800000 */
.L_x_13042:
        /* <DEDUP_REMOVED lines=31> */
.L_x_13045:
[----:B0-----:R-:W-:Y:S05]  /*1f80*/  BSYNC B0 ;  /* 0x0000000000007941 */ /* 0x001fea0003800000 */
.L_x_13044:
        /* <DEDUP_REMOVED lines=22> */
.L_x_13047:
[----:B0-----:R-:W-:Y:S05]  /*20f0*/  BSYNC B0 ;  /* 0x0000000000007941 */ /* 0x001fea0003800000 */
.L_x_13046:
        /* <DEDUP_REMOVED lines=50> */
.L_x_13019:
        /* <DEDUP_REMOVED lines=20> */
.L_x_13020:
[----:B------:R-:W-:Y:S01]  /*2560*/  HFMA2.MMA R15, -RZ, RZ, 0, 1.847743988037109375e-06 ;  /* 0x0000001fff0f7435 */ /* 0x000fe200000001ff */
[----:B------:R-:W-:Y:S01]  /*2570*/  MOV R11, 0xff7fffff ;  /* 0xff7fffff000b7802 */ /* 0x000fe20000000f00 */
[----:B------:R-:W-:Y:S01]  /*2580*/  IMAD.MOV.U32 R16, RZ, RZ, 0x10 ;  /* 0x00000010ff107424 */ /* 0x000fe200078e00ff */
[----:B------:R-:W-:Y:S01]  /*2590*/  MOV R12, 0x25c0 ;  /* 0x000025c0000c7802 */ /* 0x000fe20000000f00 */
[----:B------:R-:W-:Y:S02]  /*25a0*/  IMAD.MOV.U32 R18, RZ, RZ, -0x1 ;  /* 0xffffffffff127424 */ /* 0x000fe400078e00ff */
[----:B0-----:R-:W-:Y:S05]  /*25b0*/  CALL.REL.NOINC `($__internal_311_$__cuda_sm70_shflsync_bfly_p) ;  /* 0x0000010000007944 */ /* 0x001fea0003c00000 */
[----:B01----:R-:W-:Y:S01]  /*25c0*/  MOV R11, R15 ;  /* 0x0000000f000b7202 */ /* 0x003fe20000000f00 */
[----:B------:R-:W-:Y:S05]  /*25d0*/  BRA `(.L_x_13048) ;  /* 0xffffdc3000007947 */ /* 0x000fea000383ffff */
.L_x_13021:
[----:B------:R-:W-:Y:S01]  /*25e0*/  HFMA2.MMA R16, -RZ, RZ, 0, 4.76837158203125e-07 ;  /* 0x00000008ff107435 */ /* 0x000fe200000001ff */
[----:B------:R-:W-:Y:S01]  /*25f0*/  IMAD.MOV.U32 R11, RZ, RZ, R20 ;  /* 0x000000ffff0b7224 */ /* 0x000fe200078e0014 */
[----:B------:R-:W-:Y:S01]  /*2600*/  MOV R18, 0xffffffff ;  /* 0xffffffff00127802 */ /* 0x000fe20000000f00 */
[----:B------:R-:W-:Y:S01]  /*2610*/  IMAD.MOV.U32 R15, RZ, RZ, 0x1f ;  /* 0x0000001fff0f7424 */ /* 0x000fe200078e00ff */
[----:B------:R-:W-:Y:S02]  /*2620*/  MOV R12, 0x2640 ;  /* 0x00002640000c7802 */ /* 0x000fe40000000f00 */
[----:B0-----:R-:W-:Y:S05]  /*2630*/  CALL.REL.NOINC `($__internal_311_$__cuda_sm70_shflsync_bfly_p) ;  /* 0x0000008000007944 */ /* 0x001fea0003c00000 */
[----:B01----:R-:W-:Y:S01]  /*2640*/  FMNMX.FTZ R11, R20, R15, !PT ;  /* 0x0000000f140b7209 */ /* 0x003fe20007810000 */
[----:B------:R-:W-:Y:S01]  /*2650*/  HFMA2.MMA R15, -RZ, RZ, 0, 1.847743988037109375e-06 ;  /* 0x0000001fff0f7435 */ /* 0x000fe200000001ff */
[----:B------:R-:W-:Y:S01]  /*2660*/  IMAD.MOV.U32 R16, RZ, RZ, 0x4 ;  /* 0x00000004ff107424 */ /* 0x000fe200078e00ff */
[----:B------:R-:W-:Y:S01]  /*2670*/  MOV R12, 0x26a0 ;  /* 0x000026a0000c7802 */ /* 0x000fe20000000f00 */
[----:B------:R-:W-:-:S03]  /*2680*/  IMAD.MOV.U32 R18, RZ, RZ, -0x1 ;  /* 0xffffffffff127424 */ /* 0x000fc600078e00ff */
[----:B------:R-:W-:Y:S05]  /*2690*/  CALL.REL.NOINC `($__internal_311_$__cuda_sm70_shflsync_bfly_p) ;  /* 0x0000002000007944 */ /* 0x000fea0003c00000 */
[----:B-1----:R-:W-:Y:S01]  /*26a0*/  MOV R12, R15 ;  /* 0x0000000f000c7202 */ /* 0x002fe20000000f00 */
[----:B0-----:R-:W-:Y:S05]  /*26b0*/  BRA `(.L_x_13049) ;  /* 0xffffdbb000007947 */ /* 0x001fea000383ffff */
        .weak           $__internal_311_$__cuda_sm70_shflsync_bfly_p
        .type           $__internal_311_$__cuda_sm70_shflsync_bfly_p,@function
        .size           $__internal_311_$__cuda_sm70_shflsync_bfly_p,(.L_x_24972 - $__internal_311_$__cuda_sm70_shflsync_bfly_p)
$__internal_311_$__cuda_sm70_shflsync_bfly_p:
[----:B------:R-:W-:Y:S01]  /*26c0*/  HFMA2.MMA R13, -RZ, RZ, 0, 0 ;  /* 0x00000000ff0d7435 */ /* 0x000fe200000001ff */
[----:B------:R-:W-:Y:S04]  /*26d0*/  WARPSYNC R18 ;  /* 0x0000001200007348 */ /* 0x000fe80003800000 */
[----:B------:R0:W1:Y:S01]  /*26e0*/  SHFL.BFLY PT, R15, R11, R16, R15 ;  /* 0x0c0000100b0f7389 */ /* 0x00006200000e000f */
[----:B------:R-:W-:Y:S05]  /*26f0*/  RET.REL.NODEC R12 `(_ZN4vllm25paged_attention_v2_kernelIfhLi96ELi8ELi128ELNS_18Fp8KVCacheDataTypeE1ELb0ELi512EEEvPfS2_PT_PKS3_PKT0_S9_ifPKiSB_iPKfiiiSD_SD_iiiii) ;  /* 0xffffd9000c007950 */ /* 0x000fea0003c3ffff */
.L_x_13050:
        /* <DEDUP_REMOVED lines=16> */
.L_x_24972:


//--------------------- .text._ZN4vllm25paged_attention_v2_kernelIfhLi80ELi8ELi128ELNS_18Fp8KVCacheDataTypeE1ELb0ELi512EEEvPfS2_PT_PKS3_PKT0_S9_ifPKiSB_iPKfiiiSD_SD_iiiii --------------------------
	.section	.text._ZN4vllm25paged_attention_v2_kernelIfhLi80ELi8ELi128ELNS_18Fp8KVCacheDataTypeE1ELb0ELi512EEEvPfS2_PT_PKS3_PKT0_S9_ifPKiSB_iPKfiiiSD_SD_iiiii,"ax",@progbits
	.sectioninfo	@"SHI_REGISTERS=32"
	.align	128
        .global         _ZN4vllm25paged_attention_v2_kernelIfhLi80ELi8ELi128ELNS_18Fp8KVCacheDataTypeE1ELb0ELi512EEEvPfS2_PT_PKS3_PKT0_S9_ifPKiSB_iPKfiiiSD_SD_iiiii
        .type           _ZN4vllm25paged_attention_v2_kernelIfhLi80ELi8ELi128ELNS_18Fp8KVCacheDataTypeE1ELb0ELi512EEEvPfS2_PT_PKS3_PKT0_S9_ifPKiSB_iPKfiiiSD_SD_iiiii,@function
        .size           _ZN4vllm25paged_attention_v2_kernelIfhLi80ELi8ELi128ELNS_18Fp8KVCacheDataTypeE1ELb0ELi512EEEvPfS2_PT_PKS3_PKT0_S9_ifPKiSB_iPKfiiiSD_SD_iiiii,(.L_x_24973 - _ZN4vllm25paged_attention_v2_kernelIfhLi80ELi8ELi128ELNS_18Fp8KVCacheDataTypeE1ELb0ELi512EEEvPfS2_PT_PKS3_PKT0_S9_ifPKiSB_iPKfiiiSD_SD_iiiii)
        .other          _ZN4vllm25paged_attention_v2_kernelIfhLi80ELi8ELi128ELNS_18Fp8KVCacheDataTypeE1ELb0ELi512EEEvPfS2_PT_PKS3_PKT0_S9_ifPKiSB_iPKfiiiSD_SD_iiiii,@"STO_CUDA_ENTRY STV_DEFAULT"
_ZN4vllm25paged_attention_v2_kernelIfhLi80ELi8ELi128ELNS_18Fp8KVCacheDataTypeE1ELb0ELi512EEEvPfS2_PT_PKS3_PKT0_S9_ifPKiSB_iPKfiiiSD_SD_iiiii:
.text._ZN4vllm25paged_attention_v2_kernelIfhLi80ELi8ELi128ELNS_18Fp8KVCacheDataTypeE1ELb0ELi512EEEvPfS2_PT_PKS3_PKT0_S9_ifPKiSB_iPKfiiiSD_SD_iiiii:
        /* <DEDUP_REMOVED lines=33> */
.L_x_13080:
[----:B------:R-:W-:Y:S02]  /*0210*/  FMNMX.FTZ R20, R11, -3.40282346638528859812e+38, !PT ;  /* 0xff7fffff0b147809 */ /* 0x000fe40007810000 */
[----:B------:R-:W-:Y:S01]  /*0220*/  MOV R14, 0xff7fffff ;  /* 0xff7fffff000e7802 */ /* 0x000fe20000000f00 */
[----:B------:R-:W-:Y:S05]  /*0230*/  BRA.DIV ~URZ, `(.L_x_13053) ;  /* 0x000022c27f007947 */ /* 0x000fea000b800000 */
[----:B------:R-:W1:Y:S02]  /*0240*/  SHFL.BFLY PT, R11, R20, 0x8, 0x1f ;  /* 0x0d001f00140b7f89 */ /* 0x000e6400000e0000 */
[----:B-1----:R-:W-:-:S05]  /*0250*/  FMNMX.FTZ R11, R20, R11, !PT ;  /* 0x0000000b140b7209 */ /* 0x002fca0007810000 */
[----:B------:R1:W2:Y:S02]  /*0260*/  SHFL.BFLY PT, R12, R11, 0x4, 0x1f ;  /* 0x0c801f000b0c7f89 */ /* 0x0002a400000e0000 */
.L_x_13081:
        /* <DEDUP_REMOVED lines=35> */
.L_x_13058:
        /* <DEDUP_REMOVED lines=11> */
.L_x_13057:
[----:B------:R-:W-:Y:S05]  /*0550*/  BSYNC B1 ;  /* 0x0000000000017941 */ /* 0x000fea0003800000 */
.L_x_13056:
        /* <DEDUP_REMOVED lines=10> */
.L_x_13061:
        /* <DEDUP_REMOVED lines=100> */
.L_x_13060:
[----:B------:R-:W-:Y:S05]  /*0c40*/  BSYNC B1 ;  /* 0x0000000000017941 */ /* 0x000fea0003800000 */
.L_x_13059:
        /* <DEDUP_REMOVED lines=55> */
.L_x_13063:
[----:B------:R-:W-:Y:S05]  /*0fc0*/  BSYNC B1 ;  /* 0x0000000000017941 */ /* 0x000fea0003800000 */
.L_x_13062:
        /* <DEDUP_REMOVED lines=26> */
.L_x_13055:
[----:B------:R-:W-:Y:S05]  /*1170*/  BSYNC B0 ;  /* 0x0000000000007941 */ /* 0x000fea0003800000 */
.L_x_13054:
        /* <DEDUP_REMOVED lines=43> */
.L_x_13068:
        /* <DEDUP_REMOVED lines=8> */
.L_x_13067:
[----:B------:R-:W-:Y:S05]  /*14b0*/  BSYNC B1 ;  /* 0x0000000000017941 */ /* 0x000fea0003800000 */
.L_x_13066:
        /* <DEDUP_REMOVED lines=10> */
.L_x_13071:
        /* <DEDUP_REMOVED lines=52> */
.L_x_13070:
[----:B------:R-:W-:Y:S05]  /*18a0*/  BSYNC B1 ;  /* 0x0000000000017941 */ /* 0x000fea0003800000 */
.L_x_13069:
        /* <DEDUP_REMOVED lines=31> */
.L_x_13073:
[----:B------:R-:W-:Y:S05]  /*1aa0*/  BSYNC B1 ;  /* 0x0000000000017941 */ /* 0x000fea0003800000 */
.L_x_13072:
        /* <DEDUP_REMOVED lines=14> */
.L_x_13065:
[----:B------:R-:W-:Y:S05]  /*1b90*/  BSYNC B0 ;  /* 0x0000000000007941 */ /* 0x000fea0003800000 */
.L_x_13064:
        /* <DEDUP_REMOVED lines=31> */
.L_x_13075:
[----:B------:R-:W-:Y:S05]  /*1d90*/  BSYNC B0 ;  /* 0x0000000000007941 */ /* 0x000fea0003800000 */
.L_x_13074:
        /* <DEDUP_REMOVED lines=25> */
.L_x_13077:
[----:B0-----:R-:W-:Y:S05]  /*1f30*/  BSYNC B0 ;  /* 0x0000000000007941 */ /* 0x001fea0003800000 */
.L_x_13076:
        /* <DEDUP_REMOVED lines=19> */
.L_x_13079:
[----:B0-----:R-:W-:Y:S05]  /*2070*/  BSYNC B0 ;  /* 0x0000000000007941 */ /* 0x001fea0003800000 */
.L_x_13078:
        /* <DEDUP_REMOVED lines=44> */
.L_x_13051:
        /* <DEDUP_REMOVED lines=20> */
.L_x_13052:
[----:B------:R-:W-:Y:S01]  /*2480*/  IMAD.MOV.U32 R11, RZ, RZ, -0x800001 ;  /* 0xff7fffffff0b7424 */ /* 0x000fe200078e00ff */
[----:B------:R-:W-:Y:S01]  /*2490*/  MOV R16, 0x10 ;  /* 0x0000001000107802 */ /* 0x000fe20000000f00 */
[----:B------:R-:W-:Y:S01]  /*24a0*/  IMAD.MOV.U32 R15, RZ, RZ, 0x1f ;  /* 0x0000001fff0f7424 */ /* 0x000fe200078e00ff */
[----:B------:R-:W-:Y:S02]  /*24b0*/  MOV R18, 0xffffffff ;  /* 0xffffffff00127802 */ /* 0x000fe40000000f00 */
[----:B------:R-:W-:Y:S02]  /*24c0*/  MOV R12, 0x24e0 ;  /* 0x000024e0000c7802 */ /* 0x000fe40000000f00 */
[----:B0-----:R-:W-:Y:S05]  /*24d0*/  CALL.REL.NOINC `($__internal_312_$__cuda_sm70_shflsync_bfly_p) ;  /* 0x0000010000007944 */ /* 0x001fea0003c00000 */
[----:B01----:R-:W-:Y:S01]  /*24e0*/  IMAD.MOV.U32 R11, RZ, RZ, R15 ;  /* 0x000000ffff0b7224 */ /* 0x003fe200078e000f */
[----:B------:R-:W-:Y:S05]  /*24f0*/  BRA `(.L_x_13080) ;  /* 0xffffdd1000007947 */ /* 0x000fea000383ffff */
.L_x_13053:
[----:B------:R-:W-:Y:S01]  /*2500*/  HFMA2.MMA R15, -RZ, RZ, 0, 1.847743988037109375e-06 ;  /* 0x0000001fff0f7435 */ /* 0x000fe200000001ff */
[----:B------:R-:W-:Y:S01]  /*2510*/  MOV R11, R20 ;  /* 0x00000014000b7202 */ /* 0x000fe20000000f00 */
[----:B------:R-:W-:Y:S01]  /*2520*/  IMAD.MOV.U32 R16, RZ, RZ, 0x8 ;  /* 0x00000008ff107424 */ /* 0x000fe200078e00ff */
[----:B------:R-:W-:Y:S01]  /*2530*/  MOV R12, 0x2560 ;  /* 0x00002560000c7802 */ /* 0x000fe20000000f00 */
[----:B------:R-:W-:-:S02]  /*2540*/  IMAD.MOV.U32 R18, RZ, RZ, -0x1 ;  /* 0xffffffffff127424 */ /* 0x000fc400078e00ff */
[----:B0-----:R-:W-:Y:S05]  /*2550*/  CALL.REL.NOINC `($__internal_312_$__cuda_sm70_shflsync_bfly_p) ;  /* 0x0000008000007944 */ /* 0x001fea0003c00000 */
[----:B01----:R-:W-:Y:S01]  /*2560*/  FMNMX.FTZ R11, R20, R15, !PT ;  /* 0x0000000f140b7209 */ /* 0x003fe20007810000 */
[----:B------:R-:W-:Y:S01]  /*2570*/  HFMA2.MMA R15, -RZ, RZ, 0, 1.847743988037109375e-06 ;  /* 0x0000001fff0f7435 */ /* 0x000fe200000001ff */
[----:B------:R-:W-:Y:S01]  /*2580*/  MOV R16, 0x4 ;  /* 0x0000000400107802 */ /* 0x000fe20000000f00 */
[----:B------:R-:W-:Y:S01]  /*2590*/  IMAD.MOV.U32 R18, RZ, RZ, -0x1 ;  /* 0xffffffffff127424 */ /* 0x000fe200078e00ff */
[----:B------:R-:W-:-:S03]  /*25a0*/  MOV R12, 0x25c0 ;  /* 0x000025c0000c7802 */ /* 0x000fc60000000f00 */
[----:B------:R-:W-:Y:S05]  /*25b0*/  CALL.REL.NOINC `($__internal_312_$__cuda_sm70_shflsync_bfly_p) ;  /* 0x0000002000007944 */ /* 0x000fea0003c00000 */
[----:B-1----:R-:W-:Y:S01]  /*25c0*/  MOV R12, R15 ;  /* 0x0000000f000c7202 */ /* 0x002fe20000000f00 */
[----:B0-----:R-:W-:Y:S05]  /*25d0*/  BRA `(.L_x_13081) ;  /* 0xffffdc9000007947 */ /* 0x001fea000383ffff */
        .weak           $__internal_312_$__cuda_sm70_shflsync_bfly_p
        .type           $__internal_312_$__cuda_sm70_shflsync_bfly_p,@function
        .size           $__internal_312_$__cuda_sm70_shflsync_bfly_p,(.L_x_24973 - $__internal_312_$__cuda_sm70_shflsync_bfly_p)
$__internal_312_$__cuda_sm70_shflsync_bfly_p:
[----:B------:R-:W-:Y:S01]  /*25e0*/  HFMA2.MMA R13, -RZ, RZ, 0, 0 ;  /* 0x00000000ff0d7435 */ /* 0x000fe200000001ff */
[----:B------:R-:W-:Y:S04]  /*25f0*/  WARPSYNC R18 ;  /* 0x0000001200007348 */ /* 0x000fe80003800000 */
[----:B------:R0:W1:Y:S01]  /*2600*/  SHFL.BFLY PT, R15, R11, R16, R15 ;  /* 0x0c0000100b0f7389 */ /* 0x00006200000e000f */
[----:B------:R-:W-:Y:S05]  /*2610*/  RET.REL.NODEC R12 `(_ZN4vllm25paged_attention_v2_kernelIfhLi80ELi8ELi128ELNS_18Fp8KVCacheDataTypeE1ELb0ELi512EEEvPfS2_PT_PKS3_PKT0_S9_ifPKiSB_iPKfiiiSD_SD_iiiii) ;  /* 0xffffd9e00c007950 */ /* 0x000fea0003c3ffff */
.L_x_13082:
        /* <DEDUP_REMOVED lines=14> */
.L_x_24973:


//--------------------- .text._ZN4vllm25paged_attention_v2_kernelIfhLi64ELi8ELi128ELNS_18Fp8KVCacheDataTypeE1ELb0ELi512EEEvPfS2_PT_PKS3_PKT0_S9_ifPKiSB_iPKfiiiSD_SD_iiiii --------------------------
	.section	.text._ZN4vllm25paged_attention_v2_kernelIfhLi64ELi8ELi128ELNS_18Fp8KVCacheDataTypeE1ELb0ELi512EEEvPfS2_PT_PKS3_PKT0_S9_ifPKiSB_iPKfiiiSD_SD_iiiii,"ax",@progbits
	.sectioninfo	@"SHI_REGISTERS=32"
	.align	128
        .global         _ZN4vllm25paged_attention_v2_kernelIfhLi64ELi8ELi128ELNS_18Fp8KVCacheDataTypeE1ELb0ELi512EEEvPfS2_PT_PKS3_PKT0_S9_ifPKiSB_iPKfiiiSD_SD_iiiii
        .type           _ZN4vllm25paged_attention_v2_kernelIfhLi64ELi8ELi128ELNS_18Fp8KVCacheDataTypeE1ELb0ELi512EEEvPfS2_PT_PKS3_PKT0_S9_ifPKiSB_iPKfiiiSD_SD_iiiii,@function
        .size           _ZN4vllm25paged_attention_v2_kernelIfhLi64ELi8ELi128ELNS_18Fp8KVCacheDataTypeE1ELb0ELi512EEEvPfS2_PT_PKS3_PKT0_S9_ifPKiSB_iPKfiiiSD_SD_iiiii,(.L_x_24974 - _ZN4vllm25paged_attention_v2_kernelIfhLi64ELi8ELi128ELNS_18Fp8KVCacheDataTypeE1ELb0ELi512EEEvPfS2_PT_PKS3_PKT0_S9_ifPKiSB_iPKfiiiSD_SD_iiiii)
        .other          _ZN4vllm25paged_attention_v2_kernelIfhLi64ELi8ELi128ELNS_18Fp8KVCacheDataTypeE1ELb0ELi512EEEvPfS2_PT_PKS3_PKT0_S9_ifPKiSB_iPKfiiiSD_SD_iiiii,@"STO_CUDA_ENTRY STV_DEFAULT"
_ZN4vllm25paged_attention_v2_kernelIfhLi64ELi8ELi128ELNS_18Fp8KVCacheDataTypeE1ELb0ELi512EEEvPfS2_PT_PKS3_PKT0_S9_ifPKiSB_iPKfiiiSD_SD_iiiii:
.text._ZN4vllm25paged_attention_v2_kernelIfhLi64ELi8ELi128ELNS_18Fp8KVCacheDataTypeE1ELb0ELi512EEEvPfS2_PT_PKS3_PKT0_S9_ifPKiSB_iPKfiiiSD_SD_iiiii:
        /* <DEDUP_REMOVED lines=34> */
.L_x_13110:
[----:B------:R-:W-:Y:S02]  /*0220*/  FMNMX.FTZ R18, R9, -3.40282346638528859812e+38, !PT ;  /* 0xff7fffff09127809 */ /* 0x000fe40007810000 */
[----:B------:R-:W-:Y:S01]  /*0230*/  MOV R12, 0xff7fffff ;  /* 0xff7fffff000c7802 */ /* 0x000fe20000000f00 */
[----:B------:R-:W-:Y:S05]  /*0240*/  BRA.DIV ~URZ, `(.L_x_13085) ;  /* 0x000021a27f007947 */ /* 0x000fea000b800000 */
[----:B------:R-:W1:Y:S02]  /*0250*/  SHFL.BFLY PT, R9, R18, 0x8, 0x1f ;  /* 0x0d001f0012097f89 */ /* 0x000e6400000e0000 */
[----:B-1----:R-:W-:-:S05]  /*0260*/  FMNMX.FTZ R9, R18, R9, !PT ;  /* 0x0000000912097209 */ /* 0x002fca0007810000 */
[----:B------:R1:W2:Y:S02]  /*0270*/  SHFL.BFLY PT, R10, R9, 0x4, 0x1f ;  /* 0x0c801f00090a7f89 */ /* 0x0002a400000e0000 */
.L_x_13111:
        /* <DEDUP_REMOVED lines=34> */
.L_x_13090:
        /* <DEDUP_REMOVED lines=11> */
.L_x_13089:
[----:B------:R-:W-:Y:S05]  /*0550*/  BSYNC B1 ;  /* 0x0000000000017941 */ /* 0x000fea0003800000 */
.L_x_13088:
        /* <DEDUP_REMOVED lines=10> */
.L_x_13093:
        /* <DEDUP_REMOVED lines=100> */
.L_x_13092:
[----:B------:R-:W-:Y:S05]  /*0c40*/  BSYNC B1 ;  /* 0x0000000000017941 */ /* 0x000fea0003800000 */
.L_x_13091:
        /* <DEDUP_REMOVED lines=55> */
.L_x_13095:
[----:B------:R-:W-:Y:S05]  /*0fc0*/  BSYNC B1 ;  /* 0x0000000000017941 */ /* 0x000fea0003800000 */
.L_x_13094:
        /* <DEDUP_REMOVED lines=26> */
.L_x_13087:
[----:B------:R-:W-:Y:S05]  /*1170*/  BSYNC B0 ;  /* 0x0000000000007941 */ /* 0x000fea0003800000 */
.L_x_13086:
        /* <DEDUP_REMOVED lines=43> */
.L_x_13100:
        /* <DEDUP_REMOVED lines=8> */
.L_x_13099:
[----:B------:R-:W-:Y:S05]  /*14b0*/  BSYNC B1 ;  /* 0x0000000000017941 */ /* 0x000fea0003800000 */
.L_x_13098:
        /* <DEDUP_REMOVED lines=10> */
.L_x_13103:
        /* <DEDUP_REMOVED lines=52> */
.L_x_13102:
[----:B------:R-:W-:Y:S05]  /*18a0*/  BSYNC B1 ;  /* 0x0000000000017941 */ /* 0x000fea0003800000 */
.L_x_13101:
        /* <DEDUP_REMOVED lines=31> */
.L_x_13105:
[----:B------:R-:W-:Y:S05]  /*1aa0*/  BSYNC B1 ;  /* 0x0000000000017941 */ /* 0x000fea0003800000 */
.L_x_13104:
        /* <DEDUP_REMOVED lines=14> */
.L_x_13097:
[----:B------:R-:W-:Y:S05]  /*1b90*/  BSYNC B0 ;  /* 0x0000000000007941 */ /* 0x000fea0003800000 */
.L_x_13096:
        /* <DEDUP_REMOVED lines=27> */
.L_x_13107:
[----:B------:R-:W-:Y:S05]  /*1d50*/  BSYNC B0 ;  /* 0x0000000000007941 */ /* 0x000fea0003800000 */
.L_x_13106:
        /* <DEDUP_REMOVED lines=39> */
.L_x_13109:
[----:B0-----:R-:W-:Y:S05]  /*1fd0*/  BSYNC B0 ;  /* 0x0000000000007941 */ /* 0x001fea0003800000 */
.L_x_13108:
        /* <DEDUP_REMOVED lines=37> */
.L_x_13083:
        /* <DEDUP_REMOVED lines=20> */
.L_x_13084:
[----:B------:R-:W-:Y:S01]  /*2370*/  HFMA2.MMA R13, -RZ, RZ, 0, 1.847743988037109375e-06 ;  /* 0x0000001fff0d7435 */ /* 0x000fe200000001ff */
[----:B------:R-:W-:Y:S01]  /*2380*/  MOV R9, 0xff7fffff ;  /* 0xff7fffff00097802 */ /* 0x000fe20000000f00 */
[----:B------:R-:W-:Y:S01]  /*2390*/  IMAD.MOV.U32 R14, RZ, RZ, 0x10 ;  /* 0x00000010ff0e7424 */ /* 0x000fe200078e00ff */
[----:B------:R-:W-:Y:S01]  /*23a0*/  MOV R10, 0x23d0 ;  /* 0x000023d0000a7802 */ /* 0x000fe20000000f00 */
[----:B------:R-:W-:Y:S02]  /*23b0*/  IMAD.MOV.U32 R16, RZ, RZ, -0x1 ;  /* 0xffffffffff107424 */ /* 0x000fe400078e00ff */
[----:B0-----:R-:W-:Y:S05]  /*23c0*/  CALL.REL.NOINC `($__internal_313_$__cuda_sm70_shflsync_bfly_p) ;  /* 0x0000010000007944 */ /* 0x001fea0003c00000 */
[----:B01----:R-:W-:Y:S01]  /*23d0*/  MOV R9, R13 ;  /* 0x0000000d00097202 */ /* 0x003fe20000000f00 */
[----:B------:R-:W-:Y:S05]  /*23e0*/  BRA `(.L_x_13110) ;  /* 0xffffde3000007947 */ /* 0x000fea000383ffff */
.L_x_13085:
[----:B------:R-:W-:Y:S01]  /*23f0*/  HFMA2.MMA R14, -RZ, RZ, 0, 4.76837158203125e-07 ;  /* 0x00000008ff0e7435 */ /* 0x000fe200000001ff */
[----:B------:R-:W-:Y:S01]  /*2400*/  IMAD.MOV.U32 R9, RZ, RZ, R18 ;  /* 0x000000ffff097224 */ /* 0x000fe200078e0012 */
[----:B------:R-:W-:Y:S01]  /*2410*/  MOV R16, 0xffffffff ;  /* 0xffffffff00107802 */ /* 0x000fe20000000f00 */
[----:B------:R-:W-:Y:S01]  /*2420*/  IMAD.MOV.U32 R13, RZ, RZ, 0x1f ;  /* 0x0000001fff0d7424 */ /* 0x000fe200078e00ff */
[----:B------:R-:W-:Y:S02]  /*2430*/  MOV R10, 0x2450 ;  /* 0x00002450000a7802 */ /* 0x000fe40000000f00 */
[----:B0-----:R-:W-:Y:S05]  /*2440*/  CALL.REL.NOINC `($__internal_313_$__cuda_sm70_shflsync_bfly_p) ;  /* 0x0000008000007944 */ /* 0x001fea0003c00000 */
[----:B01----:R-:W-:Y:S01]  /*2450*/  FMNMX.FTZ R9, R18, R13, !PT ;  /* 0x0000000d12097209 */ /* 0x003fe20007810000 */
[----:B------:R-:W-:Y:S01]  /*2460*/  HFMA2.MMA R13, -RZ, RZ, 0, 1.847743988037109375e-06 ;  /* 0x0000001fff0d7435 */ /* 0x000fe200000001ff */
[----:B------:R-:W-:Y:S01]  /*2470*/  IMAD.MOV.U32 R14, RZ, RZ, 0x4 ;  /* 0x00000004ff0e7424 */ /* 0x000fe200078e00ff */
[----:B------:R-:W-:Y:S01]  /*2480*/  MOV R10, 0x24b0 ;  /* 0x000024b0000a7802 */ /* 0x000fe20000000f00 */
[----:B------:R-:W-:-:S03]  /*2490*/  IMAD.MOV.U32 R16, RZ, RZ, -0x1 ;  /* 0xffffffffff107424 */ /* 0x000fc600078e00ff */
[----:B------:R-:W-:Y:S05]  /*24a0*/  CALL.REL.NOINC `($__internal_313_$__cuda_sm70_shflsync_bfly_p) ;  /* 0x0000002000007944 */ /* 0x000fea0003c00000 */
[----:B-1----:R-:W-:Y:S01]  /*24b0*/  MOV R10, R13 ;  /* 0x0000000d000a7202 */ /* 0x002fe20000000f00 */
[----:B0-----:R-:W-:Y:S05]  /*24c0*/  BRA `(.L_x_13111) ;  /* 0xffffddb000007947 */ /* 0x001fea000383ffff */
        .weak           $__internal_313_$__cuda_sm70_shflsync_bfly_p
        .type           $__internal_313_$__cuda_sm70_shflsync_bfly_p,@function
        .size           $__internal_313_$__cuda_sm70_shflsync_bfly_p,(.L_x_24974 - $__internal_313_$__cuda_sm70_shflsync_bfly_p)
$__internal_313_$__cuda_sm70_shflsync_bfly_p:
[----:B------:R-:W-:Y:S01]  /*24d0*/  IMAD.MOV.U32 R11, RZ, RZ, 0x0 ;  /* 0x00000000ff0b7424 */ /* 0x000fe200078e00ff */
[----:B------:R-:W-:Y:S04]  /*24e0*/  WARPSYNC R16 ;  /* 0x0000001000007348 */ /* 0x000fe80003800000 */
[----:B------:R0:W1:Y:S01]  /*24f0*/  SHFL.BFLY PT, R13, R9, R14, R13 ;  /* 0x0c00000e090d7389 */ /* 0x00006200000e000d */
[----:B------:R-:W-:Y:S05]  /*2500*/  RET.REL.NODEC R10 `(_ZN4vllm25paged_attention_v2_kernelIfhLi64ELi8ELi128ELNS_18Fp8KVCacheDataTypeE1ELb0ELi512EEEvPfS2_PT_PKS3_PKT0_S9_ifPKiSB_iPKfiiiSD_SD_iiiii) ;  /* 0xffffdaf00a007950 */ /* 0x000fea0003c3ffff */
.L_x_13112:
        /* <DEDUP_REMOVED lines=15> */
.L_x_24974:


//--------------------- .text._ZN4vllm25paged_attention_v2_kernelIfhLi32ELi8ELi128ELNS_18Fp8KVCacheDataTypeE1ELb0ELi512EEEvPfS2_PT_PKS3_PKT0_S9_ifPKiSB_iPKfiiiSD_SD_iiiii --------------------------
	.section	.text._ZN4vllm25paged_attention_v2_kernelIfhLi32ELi8ELi128ELNS_18Fp8KVCacheDataTypeE1ELb0ELi512EEEvPfS2_PT_PKS3_PKT0_S9_ifPKiSB_iPKfiiiSD_SD_iiiii,"ax",@progbits
	.sectioninfo	@"SHI_REGISTERS=32"
	.align	128
        .global         _ZN4vllm25paged_attention_v2_kernelIfhLi32ELi8ELi128ELNS_18Fp8KVCacheDataTypeE1ELb0ELi512EEEvPfS2_PT_PKS3_PKT0_S9_ifPKiSB_iPKfiiiSD_SD_iiiii
        .type           _ZN4vllm25paged_attention_v2_kernelIfhLi32ELi8ELi128ELNS_18Fp8KVCacheDataTypeE1ELb0ELi512EEEvPfS2_PT_PKS3_PKT0_S9_ifPKiSB_iPKfiiiSD_SD_iiiii,@function
        .size           _ZN4vllm25paged_attention_v2_kernelIfhLi32ELi8ELi128ELNS_18Fp8KVCacheDataTypeE1ELb0ELi512EEEvPfS2_PT_PKS3_PKT0_S9_ifPKiSB_iPKfiiiSD_SD_iiiii,(.L_x_24975 - _ZN4vllm25paged_attention_v2_kernelIfhLi32ELi8ELi128ELNS_18Fp8KVCacheDataTypeE1ELb0ELi512EEEvPfS2_PT_PKS3_PKT0_S9_ifPKiSB_iPKfiiiSD_SD_iiiii)
        .other          _ZN4vllm25paged_attention_v2_kernelIfhLi32ELi8ELi128ELNS_18Fp8KVCacheDataTypeE1ELb0ELi512EEEvPfS2_PT_PKS3_PKT0_S9_ifPKiSB_iPKfiiiSD_SD_iiiii,@"STO_CUDA_ENTRY STV_DEFAULT"
_ZN4vllm25paged_attention_v2_kernelIfhLi32ELi8ELi128ELNS_18Fp8KVCacheDataTypeE1ELb0ELi512EEEvPfS2_PT_PKS3_PKT0_S9_ifPKiSB_iPKfiiiSD_SD_iiiii:
.text._ZN4vllm25paged_attention_v2_kernelIfhLi32ELi8ELi128ELNS_18Fp8KVCacheDataTypeE1ELb0ELi512EEEvPfS2_PT_PKS3_PKT0_S9_ifPKiSB_iPKfiiiSD_SD_iiiii:
        /* <DEDUP_REMOVED lines=33> */
.L_x_13142:
[----:B------:R-:W-:Y:S02]  /*0210*/  FMNMX.FTZ R20, R11, -3.40282346638528859812e+38, !PT ;  /* 0xff7fffff0b147809 */ /* 0x000fe40007810000 */
[----:B------:R-:W-:Y:S01]  /*0220*/  MOV R14, 0xff7fffff ;  /* 0xff7fffff000e7802 */ /* 0x000fe20000000f00 */
[----:B------:R-:W-:Y:S05]  /*0230*/  BRA.DIV ~URZ, `(.L_x_13115) ;  /* 0x000020627f007947 */ /* 0x000fea000b800000 */
[----:B------:R-:W1:Y:S02]  /*0240*/  SHFL.BFLY PT, R11, R20, 0x8, 0x1f ;  /* 0x0d001f00140b7f89 */ /* 0x000e6400000e0000 */
[----:B-1----:R-:W-:-:S05]  /*0250*/  FMNMX.FTZ R11, R20, R11, !PT ;  /* 0x0000000b140b7209 */ /* 0x002fca0007810000 */
[----:B------:R1:W2:Y:S02]  /*0260*/  SHFL.BFLY PT, R12, R11, 0x4, 0x1f ;  /* 0x0c801f000b0c7f89 */ /* 0x0002a400000e0000 */
.L_x_13143:
        /* <DEDUP_REMOVED lines=35> */
.L_x_13120:
        /* <DEDUP_REMOVED lines=11> */
.L_x_13119:
[----:B------:R-:W-:Y:S05]  /*0550*/  BSYNC B1 ;  /* 0x0000000000017941 */ /* 0x000fea0003800000 */
.L_x_13118:
        /* <DEDUP_REMOVED lines=10> */
.L_x_13123:
        /* <DEDUP_REMOVED lines=100> */
.L_x_13122:
[----:B------:R-:W-:Y:S05]  /*0c40*/  BSYNC B1 ;  /* 0x0000000000017941 */ /* 0x000fea0003800000 */
.L_x_13121:
        /* <DEDUP_REMOVED lines=55> */
.L_x_13125:
[----:B------:R-:W-:Y:S05]  /*0fc0*/  BSYNC B1 ;  /* 0x0000000000017941 */ /* 0x000fea0003800000 */
.L_x_13124:
        /* <DEDUP_REMOVED lines=26> */
.L_x_13117:
[----:B------:R-:W-:Y:S05]  /*1170*/  BSYNC B0 ;  /* 0x0000000000007941 */ /* 0x000fea0003800000 */
.L_x_13116:
        /* <DEDUP_REMOVED lines=43> */
.L_x_13130:
        /* <DEDUP_REMOVED lines=8> */
.L_x_13129:
[----:B------:R-:W-:Y:S05]  /*14b0*/  BSYNC B1 ;  /* 0x0000000000017941 */ /* 0x000fea0003800000 */
.L_x_13128:
        /* <DEDUP_REMOVED lines=10> */
.L_x_13133:
        /* <DEDUP_REMOVED lines=52> */
.L_x_13132:
[----:B------:R-:W-:Y:S05]  /*18a0*/  BSYNC B1 ;  /* 0x0000000000017941 */ /* 0x000fea0003800000 */
.L_x_13131:
        /* <DEDUP_REMOVED lines=31> */
.L_x_13135:
[----:B------:R-:W-:Y:S05]  /*1aa0*/  BSYNC B1 ;  /* 0x0000000000017941 */ /* 0x000fea0003800000 */
.L_x_13134:
        /* <DEDUP_REMOVED lines=14> */
.L_x_13127:
[----:B------:R-:W-:Y:S05]  /*1b90*/  BSYNC B0 ;  /* 0x0000000000007941 */ /* 0x000fea0003800000 */
.L_x_13126:
        /* <DEDUP_REMOVED lines=31> */
.L_x_13137:
[----:B------:R-:W-:Y:S05]  /*1d90*/  BSYNC B0 ;  /* 0x0000000000007941 */ /* 0x000fea0003800000 */
.L_x_13136:
        /* <DEDUP_REMOVED lines=14> */
.L_x_13139:
[----:B-1----:R-:W-:Y:S05]  /*1e80*/  BSYNC B0 ;  /* 0x0000000000007941 */ /* 0x002fea0003800000 */
.L_x_13138:
        /* <DEDUP_REMOVED lines=10> */
.L_x_13141:
[----:B-1----:R-:W-:Y:S05]  /*1f30*/  BSYNC B0 ;  /* 0x0000000000007941 */ /* 0x002fea0003800000 */
.L_x_13140:
        /* <DEDUP_REMOVED lines=26> */
.L_x_13113:
        /* <DEDUP_REMOVED lines=20> */
.L_x_13114:
[----:B------:R-:W-:Y:S01]  /*2220*/  HFMA2.MMA R16, -RZ, RZ, 0, 9.5367431640625e-07 ;  /* 0x00000010ff107435 */ /* 0x000fe200000001ff */
[----:B------:R-:W-:Y:S01]  /*2230*/  MOV R11, 0xff7fffff ;  /* 0xff7fffff000b7802 */ /* 0x000fe20000000f00 */
[----:B------:R-:W-:Y:S01]  /*2240*/  IMAD.MOV.U32 R15, RZ, RZ, 0x1f ;  /* 0x0000001fff0f7424 */ /* 0x000fe200078e00ff */
[----:B------:R-:W-:Y:S02]  /*2250*/  MOV R18, 0xffffffff ;  /* 0xffffffff00127802 */ /* 0x000fe40000000f00 */
[----:B------:R-:W-:Y:S02]  /*2260*/  MOV R12, 0x2280 ;  /* 0x00002280000c7802 */ /* 0x000fe40000000f00 */
[----:B0-----:R-:W-:Y:S05]  /*2270*/  CALL.REL.NOINC `($__internal_314_$__cuda_sm70_shflsync_bfly_p) ;  /* 0x0000010000007944 */ /* 0x001fea0003c00000 */
[----:B01----:R-:W-:Y:S01]  /*2280*/  MOV R11, R15 ;  /* 0x0000000f000b7202 */ /* 0x003fe20000000f00 */
[----:B------:R-:W-:Y:S05]  /*2290*/  BRA `(.L_x_13142) ;  /* 0xffffdf7000007947 */ /* 0x000fea000383ffff */
.L_x_13115:
[----:B------:R-:W-:Y:S01]  /*22a0*/  HFMA2.MMA R16, -RZ, RZ, 0, 4.76837158203125e-07 ;  /* 0x00000008ff107435 */ /* 0x000fe200000001ff */
[----:B------:R-:W-:Y:S01]  /*22b0*/  IMAD.MOV.U32 R11, RZ, RZ, R20 ;  /* 0x000000ffff0b7224 */ /* 0x000fe200078e0014 */
[----:B------:R-:W-:Y:S01]  /*22c0*/  MOV R15, 0x1f ;  /* 0x0000001f000f7802 */ /* 0x000fe20000000f00 */
[----:B------:R-:W-:Y:S01]  /*22d0*/  IMAD.MOV.U32 R18, RZ, RZ, -0x1 ;  /* 0xffffffffff127424 */ /* 0x000fe200078e00ff */
[----:B------:R-:W-:-:S02]  /*22e0*/  MOV R12, 0x2300 ;  /* 0x00002300000c7802 */ /* 0x000fc40000000f00 */
[----:B0-----:R-:W-:Y:S05]  /*22f0*/  CALL.REL.NOINC `($__internal_314_$__cuda_sm70_shflsync_bfly_p) ;  /* 0x0000008000007944 */ /* 0x001fea0003c00000 */
[----:B0-----:R-:W-:Y:S01]  /*2300*/  HFMA2.MMA R16, -RZ, RZ, 0, 2.384185791015625e-07 ;  /* 0x00000004ff107435 */ /* 0x001fe200000001ff */
[----:B-1----:R-:W-:Y:S01]  /*2310*/  FMNMX.FTZ R11, R20, R15, !PT ;  /* 0x0000000f140b7209 */ /* 0x002fe20007810000 */
[----:B------:R-:W-:Y:S01]  /*2320*/  IMAD.MOV.U32 R18, RZ, RZ, -0x1 ;  /* 0xffffffffff127424 */ /* 0x000fe200078e00ff */
[----:B------:R-:W-:-:S02]  /*2330*/  MOV R15, 0x1f ;  /* 0x0000001f000f7802 */ /* 0x000fc40000000f00 */
[----:B------:R-:W-:Y:S02]  /*2340*/  MOV R12, 0x2360 ;  /* 0x00002360000c7802 */ /* 0x000fe40000000f00 */
[----:B------:R-:W-:Y:S05]  /*2350*/  CALL.REL.NOINC `($__internal_314_$__cuda_sm70_shflsync_bfly_p) ;  /* 0x0000002000007944 */ /* 0x000fea0003c00000 */
[----:B-1----:R-:W-:Y:S01]  /*2360*/  MOV R12, R15 ;  /* 0x0000000f000c7202 */ /* 0x002fe20000000f00 */
[----:B0-----:R-:W-:Y:S05]  /*2370*/  BRA `(.L_x_13143) ;  /* 0xffffdef000007947 */ /* 0x001fea000383ffff */
        .weak           $__internal_314_$__cuda_sm70_shflsync_bfly_p
        .type           $__internal_314_$__cuda_sm70_shflsync_bfly_p,@function
        .size           $__internal_314_$__cuda_sm70_shflsync_bfly_p,(.L_x_24975 - $__internal_314_$__cuda_sm70_shflsync_bfly_p)
$__internal_314_$__cuda_sm70_shflsync_bfly_p:
[----:B------:R-:W-:Y:S01]  /*2380*/  HFMA2.MMA R13, -RZ, RZ, 0, 0 ;  /* 0x00000000ff0d7435 */ /* 0x000fe200000001ff */
[----:B------:R-:W-:Y:S04]  /*2390*/  WARPSYNC R18 ;  /* 0x0000001200007348 */ /* 0x000fe80003800000 */
[----:B------:R0:W1:Y:S01]  /*23a0*/  SHFL.BFLY PT, R15, R11, R16, R15 ;  /* 0x0c0000100b0f7389 */ /* 0x00006200000e000f */
[----:B------:R-:W-:Y:S05]  /*23b0*/  RET.REL.NODEC R12 `(_ZN4vllm25paged_attention_v2_kernelIfhLi32ELi8ELi128ELNS_18Fp8KVCacheDataTypeE1ELb0ELi512EEEvPfS2_PT_PKS3_PKT0_S9_ifPKiSB_iPKfiiiSD_SD_iiiii) ;  /* 0xffffdc400c007950 */ /* 0x000fea0003c3ffff */
.L_x_13144:
        /* <DEDUP_REMOVED lines=12> */
.L_x_24975:


//--------------------- .text._ZN4vllm25paged_attention_v2_kernelIfhLi256ELi8ELi128ELNS_18Fp8KVCacheDataTypeE1ELb1ELi512EEEvPfS2_PT_PKS3_PKT0_S9_ifPKiSB_iPKfiiiSD_SD_iiiii --------------------------
	.section	.text._ZN4vllm25paged_attention_v2_kernelIfhLi256ELi8ELi128ELNS_18Fp8KVCacheDataTypeE1ELb1ELi512EEEvPfS2_PT_PKS3_PKT0_S9_ifPKiSB_iPKfiiiSD_SD_iiiii,"ax",@progbits
	.sectioninfo	@"SHI_REGISTERS=40"
	.align	128
        .global         _ZN4vllm25paged_attention_v2_kernelIfhLi256ELi8ELi128ELNS_18Fp8KVCacheDataTypeE1ELb1ELi512EEEvPfS2_PT_PKS3_PKT0_S9_ifPKiSB_iPKfiiiSD_SD_iiiii
        .type           _ZN4vllm25paged_attention_v2_kernelIfhLi256ELi8ELi128ELNS_18Fp8KVCacheDataTypeE1ELb1ELi512EEEvPfS2_PT_PKS3_PKT0_S9_ifPKiSB_iPKfiiiSD_SD_iiiii,@function
        .size           _ZN4vllm25paged_attention_v2_kernelIfhLi256ELi8ELi128ELNS_18Fp8KVCacheDataTypeE1ELb1ELi512EEEvPfS2_PT_PKS3_PKT0_S9_ifPKiSB_iPKfiiiSD_SD_iiiii,(.L_x_24976 - _ZN4vllm25paged_attention_v2_kernelIfhLi256ELi8ELi128ELNS_18Fp8KVCacheDataTypeE1ELb1ELi512EEEvPfS2_PT_PKS3_PKT0_S9_ifPKiSB_iPKfiiiSD_SD_iiiii)
        .other          _ZN4vllm25paged_attention_v2_kernelIfhLi256ELi8ELi128ELNS_18Fp8KVCacheDataTypeE1ELb1ELi512EEEvPfS2_PT_PKS3_PKT0_S9_ifPKiSB_iPKfiiiSD_SD_iiiii,@"STO_CUDA_ENTRY STV_DEFAULT"
_ZN4vllm25paged_attention_v2_kernelIfhLi256ELi8ELi128ELNS_18Fp8KVCacheDataTypeE1ELb1ELi512EEEvPfS2_PT_PKS3_PKT0_S9_ifPKiSB_iPKfiiiSD_SD_iiiii:
.text._ZN4vllm25paged_attention_v2_kernelIfhLi256ELi8ELi128ELNS_18Fp8KVCacheDataTypeE1ELb1ELi512EEEvPfS2_PT_PKS3_PKT0_S9_ifPKiSB_iPKfiiiSD_SD_iiiii:
        /* <DEDUP_REMOVED lines=113> */
.L_x_13145:
[----:B--2---:R-:W-:-:S04]  /*0710*/  IMAD.MOV.U32 R20, RZ, RZ, c[0x0][0xc] ;  /* 0x00000300ff147624 */ /* 0x004fc800078e00ff */
[----:B------:R-:W-:-:S04]  /*0720*/  IMAD R3, R20, c[0x0][0x1d8], R15 ;  /* 0x0000760014037a24 */ /* 0x000fc800078e020f */
[----:B------:R-:W-:-:S03]  /*0730*/  IMAD R7, R3, c[0x0][0x1e8], RZ ;  /* 0x00007a0003077a24 */ /* 0x000fc600078e02ff */
.L_x_13146:
        /* <DEDUP_REMOVED lines=25> */
.L_x_13150:
        /* <DEDUP_REMOVED lines=37> */
.L_x_13148:
[----:B------:R-:W-:Y:S05]  /*0b20*/  BSYNC B7 ;  /* 0x0000000000077941 */ /* 0x000fea0003800000 */
.L_x_13147:
[----:B------:R-:W-:Y:S05]  /*0b30*/  BRA.DIV ~URZ, `(.L_x_13151) ;  /* 0x000030d27f007947 */ /* 0x000fea000b800000 */
[----:B------:R-:W-:-:S05]  /*0b40*/  IMAD.MOV.U32 R2, RZ, RZ, -0x800001 ;  /* 0xff7fffffff027424 */ /* 0x000fca00078e00ff */
.L_x_13189:
[----:B------:R-:W-:Y:S02]  /*0b50*/  FMNMX.FTZ R23, R2, -3.40282346638528859812e+38, !PT ;  /* 0xff7fffff02177809 */ /* 0x000fe40007810000 */
[----:B------:R-:W-:Y:S01]  /*0b60*/  MOV R3, 0xff7fffff ;  /* 0xff7fffff00037802 */ /* 0x000fe20000000f00 */
[----:B------:R-:W-:Y:S05]  /*0b70*/  BRA.DIV ~URZ, `(.L_x_13152) ;  /* 0x000031127f007947 */ /* 0x000fea000b800000 */
[----:B------:R-:W0:Y:S02]  /*0b80*/  SHFL.BFLY PT, R2, R23, 0x8, 0x1f ;  /* 0x0d001f0017027f89 */ /* 0x000e2400000e0000 */
[----:B0-----:R-:W-:-:S05]  /*0b90*/  FMNMX.FTZ R2, R23, R2, !PT ;  /* 0x0000000217027209 */ /* 0x001fca0007810000 */
[----:B------:R0:W1:Y:S02]  /*0ba0*/  SHFL.BFLY PT, R11, R2, 0x4, 0x1f ;  /* 0x0c801f00020b7f89 */ /* 0x00006400000e0000 */
.L_x_13190:
        /* <DEDUP_REMOVED lines=35> */
.L_x_13157:
        /* <DEDUP_REMOVED lines=11> */
.L_x_13156:
[----:B------:R-:W-:Y:S05]  /*0e90*/  BSYNC B1 ;  /* 0x0000000000017941 */ /* 0x000fea0003800000 */
.L_x_13155:
        /* <DEDUP_REMOVED lines=10> */
.L_x_13160:
        /* <DEDUP_REMOVED lines=100> */
.L_x_13159:
[----:B------:R-:W-:Y:S05]  /*1580*/  BSYNC B1 ;  /* 0x0000000000017941 */ /* 0x000fea0003800000 */
.L_x_13158:
        /* <DEDUP_REMOVED lines=55> */
.L_x_13162:
[----:B------:R-:W-:Y:S05]  /*1900*/  BSYNC B1 ;  /* 0x0000000000017941 */ /* 0x000fea0003800000 */
.L_x_13161:
        /* <DEDUP_REMOVED lines=26> */
.L_x_13154:
[----:B------:R-:W-:Y:S05]  /*1ab0*/  BSYNC B0 ;  /* 0x0000000000007941 */ /* 0x000fea0003800000 */
.L_x_13153:
        /* <DEDUP_REMOVED lines=43> */
.L_x_13167:
        /* <DEDUP_REMOVED lines=8> */
.L_x_13166:
[----:B------:R-:W-:Y:S05]  /*1df0*/  BSYNC B1 ;  /* 0x0000000000017941 */ /* 0x000fea0003800000 */
.L_x_13165:
        /* <DEDUP_REMOVED lines=10> */
.L_x_13170:
        /* <DEDUP_REMOVED lines=52> */
.L_x_13169:
[----:B------:R-:W-:Y:S05]  /*21e0*/  BSYNC B1 ;  /* 0x0000000000017941 */ /* 0x000fea0003800000 */
.L_x_13168:
        /* <DEDUP_REMOVED lines=31> */
.L_x_13172:
[----:B------:R-:W-:Y:S05]  /*23e0*/  BSYNC B1 ;  /* 0x0000000000017941 */ /* 0x000fea0003800000 */
.L_x_13171:
        /* <DEDUP_REMOVED lines=14> */
.L_x_13164:
[----:B------:R-:W-:Y:S05]  /*24d0*/  BSYNC B0 ;  /* 0x0000000000007941 */ /* 0x000fea0003800000 */
.L_x_13163:
        /* <DEDUP_REMOVED lines=20> */
.L_x_13174:
[----:B------:R-:W-:Y:S05]  /*2620*/  BSYNC B0 ;  /* 0x0000000000007941 */ /* 0x000fea0003800000 */
.L_x_13173:
        /* <DEDUP_REMOVED lines=25> */
.L_x_13178:
        /* <DEDUP_REMOVED lines=33> */
.L_x_13176:
[----:B------:R-:W-:Y:S05]  /*29d0*/  BSYNC B6 ;  /* 0x0000000000067941 */ /* 0x000fea0003800000 */
.L_x_13175:
[----:B------:R-:W-:Y:S05]  /*29e0*/  BRA.DIV ~URZ, `(.L_x_13179) ;  /* 0x000013927f007947 */ /* 0x000fea000b800000 */
[----:B------:R-:W-:-:S04]  /*29f0*/  IMAD.MOV.U32 R29, RZ, RZ, RZ ;  /* 0x000000ffff1d7224 */ /* 0x000fc800078e00ff */
.L_x_13191:
        /* <DEDUP_REMOVED lines=12> */
.L_x_13192:
        /* <DEDUP_REMOVED lines=34> */
.L_x_13182:
[----:B------:R-:W-:Y:S05]  /*2ce0*/  BSYNC B0 ;  /* 0x0000000000007941 */ /* 0x000fea0003800000 */
.L_x_13181:
        /* <DEDUP_REMOVED lines=35> */
.L_x_13184:
[----:B------:R-:W-:Y:S05]  /*2f20*/  BSYNC B0 ;  /* 0x0000000000007941 */ /* 0x000fea0003800000 */
.L_x_13183:
        /* <DEDUP_REMOVED lines=19> */
.L_x_13186:
[----:B------:R-:W-:Y:S05]  /*3060*/  BSYNC B0 ;  /* 0x0000000000007941 */ /* 0x000fea0003800000 */
.L_x_13185:
        /* <DEDUP_REMOVED lines=36> */
.L_x_13188:
[----:B------:R-:W-:Y:S05]  /*32b0*/  BSYNC B0 ;  /* 0x0000000000007941 */ /* 0x000fea0003800000 */
.L_x_13187:
        /* <DEDUP_REMOVED lines=110> */
.L_x_13149:
        /* <DEDUP_REMOVED lines=19> */
.L_x_13177:
        /* <DEDUP_REMOVED lines=20> */
.L_x_13151:
[----:B------:R-:W-:Y:S01]  /*3c10*/  IMAD.MOV.U32 R20, RZ, RZ, -0x800001 ;  /* 0xff7fffffff147424 */ /* 0x000fe200078e00ff */
[----:B------:R-:W-:Y:S01]  /*3c20*/  MOV R22, 0x1f ;  /* 0x0000001f00167802 */ /* 0x000fe20000000f00 */
[----:B------:R-:W-:Y:S01]  /*3c30*/  IMAD.MOV.U32 R21, RZ, RZ, 0x10 ;  /* 0x00000010ff157424 */ /* 0x000fe200078e00ff */
[----:B------:R-:W-:Y:S01]  /*3c40*/  MOV R12, 0x3c70 ;  /* 0x00003c70000c7802 */ /* 0x000fe20000000f00 */
[----:B------:R-:W-:Y:S02]  /*3c50*/  IMAD.MOV.U32 R31, RZ, RZ, -0x1 ;  /* 0xffffffffff1f7424 */ /* 0x000fe400078e00ff */
[----:B------:R-:W-:Y:S05]  /*3c60*/  CALL.REL.NOINC `($__internal_315_$__cuda_sm70_shflsync_bfly_p) ;  /* 0x0000083000007944 */ /* 0x000fea0003c00000 */
[----:B-1----:R-:W-:Y:S01]  /*3c70*/  IMAD.MOV.U32 R2, RZ, RZ, R20 ;  /* 0x000000ffff027224 */ /* 0x002fe200078e0014 */
[----:B0-----:R-:W-:Y:S05]  /*3c80*/  BRA `(.L_x_13189) ;  /* 0xffffcec000007947 */ /* 0x001fea000383ffff */
.L_x_13152:
[----:B------:R-:W-:Y:S01]  /*3c90*/  HFMA2.MMA R21, -RZ, RZ, 0, 4.76837158203125e-07 ;  /* 0x00000008ff157435 */ /* 0x000fe200000001ff */
[----:B------:R-:W-:Y:S01]  /*3ca0*/  IMAD.MOV.U32 R20, RZ, RZ, R23 ;  /* 0x000000ffff147224 */ /* 0x000fe200078e0017 */
[----:B------:R-:W-:Y:S01]  /*3cb0*/  MOV R12, 0x3cf0 ;  /* 0x00003cf0000c7802 */ /* 0x000fe20000000f00 */
[----:B------:R-:W-:Y:S02]  /*3cc0*/  IMAD.MOV.U32 R22, RZ, RZ, 0x1f ;  /* 0x0000001fff167424 */ /* 0x000fe400078e00ff */
[----:B------:R-:W-:-:S02]  /*3cd0*/  IMAD.MOV.U32 R31, RZ, RZ, -0x1 ;  /* 0xffffffffff1f7424 */ /* 0x000fc400078e00ff */
[----:B------:R-:W-:Y:S05]  /*3ce0*/  CALL.REL.NOINC `($__internal_315_$__cuda_sm70_shflsync_bfly_p) ;  /* 0x000007b000007944 */ /* 0x000fea0003c00000 */
[----:B-1----:R-:W-:Y:S01]  /*3cf0*/  FMNMX.FTZ R2, R23, R20, !PT ;  /* 0x0000001417027209 */ /* 0x002fe20007810000 */
[----:B0-----:R-:W-:Y:S01]  /*3d00*/  IMAD.MOV.U32 R21, RZ, RZ, 0x4 ;  /* 0x00000004ff157424 */ /* 0x001fe200078e00ff */
[----:B------:R-:W-:Y:S01]  /*3d10*/  MOV R22, 0x1f ;  /* 0x0000001f00167802 */ /* 0x000fe20000000f00 */
[----:B------:R-:W-:Y:S01]  /*3d20*/  IMAD.MOV.U32 R31, RZ, RZ, -0x1 ;  /* 0xffffffffff1f7424 */ /* 0x000fe200078e00ff */
[----:B------:R-:W-:Y:S01]  /*3d30*/  MOV R12, 0x3d60 ;  /* 0x00003d60000c7802 */ /* 0x000fe20000000f00 */
[----:B------:R-:W-:-:S02]  /*3d40*/  IMAD.MOV.U32 R20, RZ, RZ, R2 ;  /* 0x000000ffff147224 */ /* 0x000fc400078e0002 */
[----:B------:R-:W-:Y:S05]  /*3d50*/  CALL.REL.NOINC `($__internal_315_$__cuda_sm70_shflsync_bfly_p) ;  /* 0x0000074000007944 */ /* 0x000fea0003c00000 */
[----:B-1----:R-:W-:Y:S01]  /*3d60*/  IMAD.MOV.U32 R11, RZ, RZ, R20 ;  /* 0x000000ffff0b7224 */ /* 0x002fe200078e0014 */
[----:B0-----:R-:W-:Y:S05]  /*3d70*/  BRA `(.L_x_13190) ;  /* 0xffffce3000007947 */ /* 0x001fea000383ffff */
.L_x_13179:
[----:B------:R-:W-:Y:S01]  /*3d80*/  HFMA2.MMA R20, -RZ, RZ, 0, 0 ;  /* 0x00000000ff147435 */ /* 0x000fe200000001ff */
[----:B------:R-:W-:Y:S01]  /*3d90*/  IMAD.MOV.U32 R21, RZ, RZ, 0x1 ;  /* 0x00000001ff157424 */ /* 0x000fe200078e00ff */
[----:B0-----:R-:W-:Y:S01]  /*3da0*/  MOV R12, 0x3de0 ;  /* 0x00003de0000c7802 */ /* 0x001fe20000000f00 */
[----:B------:R-:W-:-:S02]  /*3db0*/  IMAD.MOV.U32 R22, RZ, RZ, 0x1f ;  /* 0x0000001fff167424 */ /* 0x000fc400078e00ff */
[----:B------:R-:W-:Y:S02]  /*3dc0*/  IMAD.MOV.U32 R31, RZ, RZ, -0x1 ;  /* 0xffffffffff1f7424 */ /* 0x000fe400078e00ff */
[----:B------:R-:W-:Y:S05]  /*3dd0*/  CALL.REL.NOINC `($__internal_315_$__cuda_sm70_shflsync_bfly_p) ;  /* 0x000006c000007944 */ /* 0x000fea0003c00000 */
[----:B-1----:R-:W-:Y:S01]  /*3de0*/  MOV R29, R20 ;  /* 0x00000014001d7202 */ /* 0x002fe20000000f00 */
[----:B0-----:R-:W-:Y:S05]  /*3df0*/  BRA `(.L_x_13191) ;  /* 0xffffec0000007947 */ /* 0x001fea000383ffff */
.L_x_13180:
[----:B------:R-:W-:Y:S01]  /*3e00*/  IMAD.MOV.U32 R20, RZ, RZ, RZ ;  /* 0x000000ffff147224 */ /* 0x000fe200078e00ff */
[----:B------:R-:W-:Y:S01]  /*3e10*/  MOV R31, 0xffffffff ;  /* 0xffffffff001f7802 */ /* 0x000fe20000000f00 */
[----:B------:R-:W-:Y:S01]  /*3e20*/  IMAD.MOV.U32 R21, RZ, RZ, 0x1 ;  /* 0x00000001ff157424 */ /* 0x000fe200078e00ff */
[----:B0-----:R-:W-:Y:S01]  /*3e30*/  MOV R12, 0x3e60 ;  /* 0x00003e60000c7802 */ /* 0x001fe20000000f00 */
[----:B------:R-:W-:Y:S02]  /*3e40*/  IMAD.MOV.U32 R22, RZ, RZ, 0x1f ;  /* 0x0000001fff167424 */ /* 0x000fe400078e00ff */
[----:B------:R-:W-:Y:S05]  /*3e50*/  CALL.REL.NOINC `($__internal_315_$__cuda_sm70_shflsync_bfly_p) ;  /* 0x0000064000007944 */ /* 0x000fea0003c00000 */
[----:B-1----:R-:W-:Y:S01]  /*3e60*/  FADD.FTZ R27, RZ, R20 ;  /* 0x00000014ff1b7221 */ /* 0x002fe20000010000 */
[----:B0-----:R-:W-:Y:S01]  /*3e70*/  MOV R31, 0xffffffff ;  /* 0xffffffff001f7802 */ /* 0x001fe20000000f00 */
[----:B------:R-:W-:Y:S01]  /*3e80*/  IMAD.MOV.U32 R20, RZ, RZ, RZ ;  /* 0x000000ffff147224 */ /* 0x000fe200078e00ff */
[----:B------:R-:W-:Y:S01]  /*3e90*/  MOV R12, 0x3ed0 ;  /* 0x00003ed0000c7802 */ /* 0x000fe20000000f00 */
[----:B------:R-:W-:Y:S02]  /*3ea0*/  IMAD.MOV.U32 R21, RZ, RZ, 0x1 ;  /* 0x00000001ff157424 */ /* 0x000fe400078e00ff */
[----:B------:R-:W-:-:S02]  /*3eb0*/  IMAD.MOV.U32 R22, RZ, RZ, 0x1f ;  /* 0x0000001fff167424 */ /* 0x000fc400078e00ff */
[----:B------:R-:W-:Y:S05]  /*3ec0*/  CALL.REL.NOINC `($__internal_315_$__cuda_sm70_shflsync_bfly_p) ;  /* 0x000005d000007944 */ /* 0x000fea0003c00000 */
[----:B-1----:R-:W-:Y:S01]  /*3ed0*/  FADD.FTZ R25, RZ, R20 ;  /* 0x00000014ff197221 */ /* 0x002fe20000010000 */
[----:B0-----:R-:W-:Y:S01]  /*3ee0*/  MOV R31, 0xffffffff ;  /* 0xffffffff001f7802 */ /* 0x001fe20000000f00 */
[----:B------:R-:W-:Y:S01]  /*3ef0*/  IMAD.MOV.U32 R20, RZ, RZ, RZ ;  /* 0x000000ffff147224 */ /* 0x000fe200078e00ff */
[----:B------:R-:W-:Y:S01]  /*3f00*/  MOV R12, 0x3f40 ;  /* 0x00003f40000c7802 */ /* 0x000fe20000000f00 */
[----:B------:R-:W-:-:S02]  /*3f10*/  IMAD.MOV.U32 R21, RZ, RZ, 0x1 ;  /* 0x00000001ff157424 */ /* 0x000fc400078e00ff */
[----:B------:R-:W-:Y:S02]  /*3f20*/  IMAD.MOV.U32 R22, RZ, RZ, 0x1f ;  /* 0x0000001fff167424 */ /* 0x000fe400078e00ff */
[----:B------:R-:W-:Y:S05]  /*3f30*/  CALL.REL.NOINC `($__internal_315_$__cuda_sm70_shflsync_bfly_p) ;  /* 0x0000056000007944 */ /* 0x000fea0003c00000 */
[----:B-1----:R-:W-:Y:S01]  /*3f40*/  FADD.FTZ R23, RZ, R20 ;  /* 0x00000014ff177221 */ /* 0x002fe20000010000 */
[----:B0-----:R-:W-:Y:S01]  /*3f50*/  MOV R31, 0xffffffff ;  /* 0xffffffff001f7802 */ /* 0x001fe20000000f00 */
[----:B------:R-:W-:Y:S01]  /*3f60*/  IMAD.MOV.U32 R20, RZ, RZ, RZ ;  /* 0x000000ffff147224 */ /* 0x000fe200078e00ff */
[----:B------:R-:W-:Y:S01]  /*3f70*/  MOV R12, 0x3fb0 ;  /* 0x00003fb0000c7802 */ /* 0x000fe20000000f00 */
[----:B------:R-:W-:Y:S02]  /*3f80*/  IMAD.MOV.U32 R21, RZ, RZ, 0x1 ;  /* 0x00000001ff157424 */ /* 0x000fe400078e00ff */
[----:B------:R-:W-:Y:S02]  /*3f90*/  IMAD.MOV.U32 R22, RZ, RZ, 0x1f ;  /* 0x0000001fff167424 */ /* 0x000fe400078e00ff */
        /* <DEDUP_REMOVED lines=78> */
[----:B-1----:R-:W-:Y:S01]  /*4480*/  IMAD.MOV.U32 R12, RZ, RZ, R20 ;  /* 0x000000ffff0c7224 */ /* 0x002fe200078e0014 */
[----:B0-----:R-:W-:Y:S05]  /*4490*/  BRA `(.L_x_13192) ;  /* 0xffffe62000007947 */ /* 0x001fea000383ffff */
        .weak           $__internal_315_$__cuda_sm70_shflsync_bfly_p
        .type           $__internal_315_$__cuda_sm70_shflsync_bfly_p,@function
        .size           $__internal_315_$__cuda_sm70_shflsync_bfly_p,(.L_x_24976 - $__internal_315_$__cuda_sm70_shflsync_bfly_p)
$__internal_315_$__cuda_sm70_shflsync_bfly_p:
[----:B------:R-:W-:Y:S01]  /*44a0*/  IMAD.MOV.U32 R13, RZ, RZ, 0x0 ;  /* 0x00000000ff0d7424 */ /* 0x000fe200078e00ff */
[----:B------:R-:W-:Y:S04]  /*44b0*/  WARPSYNC R31 ;  /* 0x0000001f00007348 */ /* 0x000fe80003800000 */
[----:B------:R0:W1:Y:S01]  /*44c0*/  SHFL.BFLY PT, R20, R20, R21, R22 ;  /* 0x0c00001514147389 */ /* 0x00006200000e0016 */
[----:B------:R-:W-:Y:S05]  /*44d0*/  RET.REL.NODEC R12 `(_ZN4vllm25paged_attention_v2_kernelIfhLi256ELi8ELi128ELNS_18Fp8KVCacheDataTypeE1ELb1ELi512EEEvPfS2_PT_PKS3_PKT0_S9_ifPKiSB_iPKfiiiSD_SD_iiiii) ;  /* 0xffffbb200c007950 */ /* 0x000fea0003c3ffff */
.L_x_13193:
        /* <DEDUP_REMOVED lines=10> */
.L_x_24976:


//--------------------- .text._ZN4vllm25paged_attention_v2_kernelIfhLi192ELi8ELi128ELNS_18Fp8KVCacheDataTypeE1ELb1ELi512EEEvPfS2_PT_PKS3_PKT0_S9_ifPKiSB_iPKfiiiSD_SD_iiiii --------------------------
	.section	.text._ZN4vllm25paged_attention_v2_kernelIfhLi192ELi8ELi128ELNS_18Fp8KVCacheDataTypeE1ELb1ELi512EEEvPfS2_PT_PKS3_PKT0_S9_ifPKiSB_iPKfiiiSD_SD_iiiii,"ax",@progbits
	.sectioninfo	@"SHI_REGISTERS=40"
	.align	128
        .global         _ZN4vllm25paged_attention_v2_kernelIfhLi192ELi8ELi128ELNS_18Fp8KVCacheDataTypeE1ELb1ELi512EEEvPfS2_PT_PKS3_PKT0_S9_ifPKiSB_iPKfiiiSD_SD_iiiii
        .type           _ZN4vllm25paged_attention_v2_kernelIfhLi192ELi8ELi128ELNS_18Fp8KVCacheDataTypeE1ELb1ELi512EEEvPfS2_PT_PKS3_PKT0_S9_ifPKiSB_iPKfiiiSD_SD_iiiii,@function
        .size           _ZN4vllm25paged_attention_v2_kernelIfhLi192ELi8ELi128ELNS_18Fp8KVCacheDataTypeE1ELb1ELi512EEEvPfS2_PT_PKS3_PKT0_S9_ifPKiSB_iPKfiiiSD_SD_iiiii,(.L_x_24977 - _ZN4vllm25paged_attention_v2_kernelIfhLi192ELi8ELi128ELNS_18Fp8KVCacheDataTypeE1ELb1ELi512EEEvPfS2_PT_PKS3_PKT0_S9_ifPKiSB_iPKfiiiSD_SD_iiiii)
        .other          _ZN4vllm25paged_attention_v2_kernelIfhLi192ELi8ELi128ELNS_18Fp8KVCacheDataTypeE1ELb1ELi512EEEvPfS2_PT_PKS3_PKT0_S9_ifPKiSB_iPKfiiiSD_SD_iiiii,@"STO_CUDA_ENTRY STV_DEFAULT"
_ZN4vllm25paged_attention_v2_kernelIfhLi192ELi8ELi128ELNS_18Fp8KVCacheDataTypeE1ELb1ELi512EEEvPfS2_PT_PKS3_PKT0_S9_ifPKiSB_iPKfiiiSD_SD_iiiii:
.text._ZN4vllm25paged_attention_v2_kernelIfhLi192ELi8ELi128ELNS_18Fp8KVCacheDataTypeE1ELb1ELi512EEEvPfS2_PT_PKS3_PKT0_S9_ifPKiSB_iPKfiiiSD_SD_iiiii:
        /* <DEDUP_REMOVED lines=113> */
.L_x_13194:
[----:B--2---:R-:W-:-:S04]  /*0710*/  IMAD.MOV.U32 R20, RZ, RZ, c[0x0][0xc] ;  /* 0x00000300ff147624 */ /* 0x004fc800078e00ff */
[----:B------:R-:W-:-:S04]  /*0720*/  IMAD R3, R20, c[0x0][0x1d8], R11 ;  /* 0x0000760014037a24 */ /* 0x000fc800078e020b */
[----:B------:R-:W-:-:S03]  /*0730*/  IMAD R7, R3, c[0x0][0x1e8], RZ ;  /* 0x00007a0003077a24 */ /* 0x000fc600078e02ff */
.L_x_13195:
        /* <DEDUP_REMOVED lines=25> */
.L_x_13199:
        /* <DEDUP_REMOVED lines=37> */
.L_x_13197:
[----:B------:R-:W-:Y:S05]  /*0b20*/  BSYNC B7 ;  /* 0x0000000000077941 */ /* 0x000fea0003800000 */
.L_x_13196:
[----:B------:R-:W-:Y:S05]  /*0b30*/  BRA.DIV ~URZ, `(.L_x_13200) ;  /* 0x00002da27f007947 */ /* 0x000fea000b800000 */
[----:B------:R-:W-:-:S05]  /*0b40*/  IMAD.MOV.U32 R2, RZ, RZ, -0x800001 ;  /* 0xff7fffffff027424 */ /* 0x000fca00078e00ff */
.L_x_13238:
[----:B------:R-:W-:Y:S01]  /*0b50*/  FMNMX.FTZ R19, R2, -3.40282346638528859812e+38, !PT ;  /* 0xff7fffff02137809 */ /* 0x000fe20007810000 */
[----:B------:R-:W-:Y:S01]  /*0b60*/  IMAD.MOV.U32 R17, RZ, RZ, -0x800001 ;  /* 0xff7fffffff117424 */ /* 0x000fe200078e00ff */
[----:B------:R-:W-:Y:S05]  /*0b70*/  BRA.DIV ~URZ, `(.L_x_13201) ;  /* 0x00002de27f007947 */ /* 0x000fea000b800000 */
[----:B------:R-:W0:Y:S02]  /*0b80*/  SHFL.BFLY PT, R2, R19, 0x8, 0x1f ;  /* 0x0d001f0013027f89 */ /* 0x000e2400000e0000 */
[----:B0-----:R-:W-:-:S05]  /*0b90*/  FMNMX.FTZ R18, R19, R2, !PT ;  /* 0x0000000213127209 */ /* 0x001fca0007810000 */
[----:B------:R0:W1:Y:S02]  /*0ba0*/  SHFL.BFLY PT, R3, R18, 0x4, 0x1f ;  /* 0x0c801f0012037f89 */ /* 0x00006400000e0000 */
.L_x_13239:
        /* <DEDUP_REMOVED lines=35> */
.L_x_13206:
        /* <DEDUP_REMOVED lines=11> */
.L_x_13205:
[----:B------:R-:W-:Y:S05]  /*0e90*/  BSYNC B1 ;  /* 0x0000000000017941 */ /* 0x000fea0003800000 */
.L_x_13204:
        /* <DEDUP_REMOVED lines=10> */
.L_x_13209:
        /* <DEDUP_REMOVED lines=100> */
.L_x_13208:
[----:B------:R-:W-:Y:S05]  /*1580*/  BSYNC B1 ;  /* 0x0000000000017941 */ /* 0x000fea0003800000 */
.L_x_13207:
        /* <DEDUP_REMOVED lines=55> */
.L_x_13211:
[----:B------:R-:W-:Y:S05]  /*1900*/  BSYNC B1 ;  /* 0x0000000000017941 */ /* 0x000fea0003800000 */
.L_x_13210:
        /* <DEDUP_REMOVED lines=26> */
.L_x_13203:
[----:B------:R-:W-:Y:S05]  /*1ab0*/  BSYNC B0 ;  /* 0x0000000000007941 */ /* 0x000fea0003800000 */
.L_x_13202:
        /* <DEDUP_REMOVED lines=43> */
.L_x_13216:
        /* <DEDUP_REMOVED lines=8> */
.L_x_13215:
[----:B------:R-:W-:Y:S05]  /*1df0*/  BSYNC B1 ;  /* 0x0000000000017941 */ /* 0x000fea0003800000 */
.L_x_13214:
        /* <DEDUP_REMOVED lines=10> */
.L_x_13219:
        /* <DEDUP_REMOVED lines=52> */
.L_x_13218:
[----:B------:R-:W-:Y:S05]  /*21e0*/  BSYNC B1 ;  /* 0x0000000000017941 */ /* 0x000fea0003800000 */
.L_x_13217:
        /* <DEDUP_REMOVED lines=31> */
.L_x_13221:
[----:B------:R-:W-:Y:S05]  /*23e0*/  BSYNC B1 ;  /* 0x0000000000017941 */ /* 0x000fea0003800000 */
.L_x_13220:
        /* <DEDUP_REMOVED lines=14> */
.L_x_13213:
[----:B------:R-:W-:Y:S05]  /*24d0*/  BSYNC B0 ;  /* 0x0000000000007941 */ /* 0x000fea0003800000 */
.L_x_13212:
        /* <DEDUP_REMOVED lines=20> */
.L_x_13223:
[----:B------:R-:W-:Y:S05]  /*2620*/  BSYNC B0 ;  /* 0x0000000000007941 */ /* 0x000fea0003800000 */
.L_x_13222:
        /* <DEDUP_REMOVED lines=25> */
.L_x_13227:
        /* <DEDUP_REMOVED lines=33> */
.L_x_13225:
[----:B------:R-:W-:Y:S05]  /*29d0*/  BSYNC B6 ;  /* 0x0000000000067941 */ /* 0x000fea0003800000 */
.L_x_13224:
[----:B------:R-:W-:Y:S05]  /*29e0*/  BRA.DIV ~URZ, `(.L_x_13228) ;  /* 0x000010527f007947 */ /* 0x000fea000b800000 */
[----:B------:R-:W-:-:S04]  /*29f0*/  IMAD.MOV.U32 R19, RZ, RZ, RZ ;  /* 0x000000ffff137224 */ /* 0x000fc800078e00ff */
.L_x_13240:
        /* <DEDUP_REMOVED lines=10> */
.L_x_13241:
        /* <DEDUP_REMOVED lines=30> */
.L_x_13231:
[----:B------:R-:W-:Y:S05]  /*2c80*/  BSYNC B0 ;  /* 0x0000000000007941 */ /* 0x000fea0003800000 */
.L_x_13230:
        /* <DEDUP_REMOVED lines=27> */
.L_x_13233:
[----:B------:R-:W-:Y:S05]  /*2e40*/  BSYNC B0 ;  /* 0x0000000000007941 */ /* 0x000fea0003800000 */
.L_x_13232:
        /* <DEDUP_REMOVED lines=15> */
.L_x_13235:
[----:B------:R-:W-:Y:S05]  /*2f40*/  BSYNC B0 ;  /* 0x0000000000007941 */ /* 0x000fea0003800000 */
.L_x_13234:
        /* <DEDUP_REMOVED lines=27> */
.L_x_13237:
[----:B------:R-:W-:Y:S05]  /*3100*/  BSYNC B0 ;  /* 0x0000000000007941 */ /* 0x000fea0003800000 */
.L_x_13236:
        /* <DEDUP_REMOVED lines=86> */
.L_x_13198:
        /* <DEDUP_REMOVED lines=19> */
.L_x_13226:
        /* <DEDUP_REMOVED lines=20> */
.L_x_13200:
[----:B------:R-:W-:Y:S01]  /*38e0*/  HFMA2.MMA R27, -RZ, RZ, 0, 9.5367431640625e-07 ;  /* 0x00000010ff1b7435 */ /* 0x000fe200000001ff */
[----:B------:R-:W-:Y:S01]  /*38f0*/  IMAD.MOV.U32 R18, RZ, RZ, -0x800001 ;  /* 0xff7fffffff127424 */ /* 0x000fe200078e00ff */
[----:B------:R-:W-:Y:S01]  /*3900*/  MOV R2, 0x3940 ;  /* 0x0000394000027802 */ /* 0x000fe20000000f00 */
[----:B------:R-:W-:Y:S02]  /*3910*/  IMAD.MOV.U32 R20, RZ, RZ, 0x1f ;  /* 0x0000001fff147424 */ /* 0x000fe400078e00ff */
[----:B------:R-:W-:Y:S02]  /*3920*/  IMAD.MOV.U32 R29, RZ, RZ, -0x1 ;  /* 0xffffffffff1d7424 */ /* 0x000fe400078e00ff */
[----:B------:R-:W-:Y:S05]  /*3930*/  CALL.REL.NOINC `($__internal_316_$__cuda_sm70_shflsync_bfly_p) ;  /* 0x0000066000007944 */ /* 0x000fea0003c00000 */
[----:B-1----:R-:W-:Y:S01]  /*3940*/  IMAD.MOV.U32 R2, RZ, RZ, R20 ;  /* 0x000000ffff027224 */ /* 0x002fe200078e0014 */
[----:B0-----:R-:W-:Y:S05]  /*3950*/  BRA `(.L_x_13238) ;  /* 0xffffd1f000007947 */ /* 0x001fea000383ffff */
.L_x_13201:
[----:B------:R-:W-:Y:S01]  /*3960*/  MOV R18, R19 ;  /* 0x0000001300127202 */ /* 0x000fe20000000f00 */
[----:B------:R-:W-:Y:S01]  /*3970*/  IMAD.MOV.U32 R27, RZ, RZ, 0x8 ;  /* 0x00000008ff1b7424 */ /* 0x000fe200078e00ff */
[----:B------:R-:W-:Y:S01]  /*3980*/  MOV R2, 0x39c0 ;  /* 0x000039c000027802 */ /* 0x000fe20000000f00 */
[----:B------:R-:W-:Y:S02]  /*3990*/  IMAD.MOV.U32 R20, RZ, RZ, 0x1f ;  /* 0x0000001fff147424 */ /* 0x000fe400078e00ff */
[----:B------:R-:W-:-:S02]  /*39a0*/  IMAD.MOV.U32 R29, RZ, RZ, -0x1 ;  /* 0xffffffffff1d7424 */ /* 0x000fc400078e00ff */
[----:B------:R-:W-:Y:S05]  /*39b0*/  CALL.REL.NOINC `($__internal_316_$__cuda_sm70_shflsync_bfly_p) ;  /* 0x000005e000007944 */ /* 0x000fea0003c00000 */
[----:B0-----:R-:W-:Y:S01]  /*39c0*/  HFMA2.MMA R27, -RZ, RZ, 0, 2.384185791015625e-07 ;  /* 0x00000004ff1b7435 */ /* 0x001fe200000001ff */
[----:B-1----:R-:W-:Y:S01]  /*39d0*/  FMNMX.FTZ R18, R19, R20, !PT ;  /* 0x0000001413127209 */ /* 0x002fe20007810000 */
[----:B------:R-:W-:Y:S01]  /*39e0*/  IMAD.MOV.U32 R20, RZ, RZ, 0x1f ;  /* 0x0000001fff147424 */ /* 0x000fe200078e00ff */
[----:B------:R-:W-:Y:S01]  /*39f0*/  MOV R2, 0x3a20 ;  /* 0x00003a2000027802 */ /* 0x000fe20000000f00 */
[----:B------:R-:W-:-:S02]  /*3a00*/  IMAD.MOV.U32 R29, RZ, RZ, -0x1 ;  /* 0xffffffffff1d7424 */ /* 0x000fc400078e00ff */
[----:B------:R-:W-:Y:S05]  /*3a10*/  CALL.REL.NOINC `($__internal_316_$__cuda_sm70_shflsync_bfly_p) ;  /* 0x0000058000007944 */ /* 0x000fea0003c00000 */
[----:B-1----:R-:W-:Y:S01]  /*3a20*/  IMAD.MOV.U32 R3, RZ, RZ, R20 ;  /* 0x000000ffff037224 */ /* 0x002fe200078e0014 */
[----:B0-----:R-:W-:Y:S05]  /*3a30*/  BRA `(.L_x_13239) ;  /* 0xffffd17000007947 */ /* 0x001fea000383ffff */
.L_x_13228:
[----:B0-----:R-:W-:Y:S01]  /*3a40*/  MOV R18, RZ ;  /* 0x000000ff00127202 */ /* 0x001fe20000000f00 */
[----:B------:R-:W-:Y:S01]  /*3a50*/  IMAD.MOV.U32 R27, RZ, RZ, 0x1 ;  /* 0x00000001ff1b7424 */ /* 0x000fe200078e00ff */
[----:B------:R-:W-:Y:S01]  /*3a60*/  MOV R2, 0x3aa0 ;  /* 0x00003aa000027802 */ /* 0x000fe20000000f00 */
[----:B------:R-:W-:-:S02]  /*3a70*/  IMAD.MOV.U32 R20, RZ, RZ, 0x1f ;  /* 0x0000001fff147424 */ /* 0x000fc400078e00ff */
[----:B------:R-:W-:Y:S02]  /*3a80*/  IMAD.MOV.U32 R29, RZ, RZ, -0x1 ;  /* 0xffffffffff1d7424 */ /* 0x000fe400078e00ff */
[----:B------:R-:W-:Y:S05]  /*3a90*/  CALL.REL.NOINC `($__internal_316_$__cuda_sm70_shflsync_bfly_p) ;  /* 0x0000050000007944 */ /* 0x000fea0003c00000 */
[----:B-1----:R-:W-:Y:S01]  /*3aa0*/  MOV R19, R20 ;  /* 0x0000001400137202 */ /* 0x002fe20000000f00 */
[----:B0-----:R-:W-:Y:S05]  /*3ab0*/  BRA `(.L_x_13240) ;  /* 0xffffef4000007947 */ /* 0x001fea000383ffff */
.L_x_13229:
[----:B0-----:R-:W-:Y:S01]  /*3ac0*/  IMAD.MOV.U32 R18, RZ, RZ, RZ ;  /* 0x000000ffff127224 */ /* 0x001fe200078e00ff */
[----:B------:R-:W-:Y:S01]  /*3ad0*/  MOV R29, 0xffffffff ;  /* 0xffffffff001d7802 */ /* 0x000fe20000000f00 */
[----:B------:R-:W-:Y:S01]  /*3ae0*/  IMAD.MOV.U32 R27, RZ, RZ, 0x1 ;  /* 0x00000001ff1b7424 */ /* 0x000fe200078e00ff */
[----:B------:R-:W-:Y:S01]  /*3af0*/  MOV R2, 0x3b20 ;  /* 0x00003b2000027802 */ /* 0x000fe20000000f00 */
[----:B------:R-:W-:Y:S02]  /*3b00*/  IMAD.MOV.U32 R20, RZ, RZ, 0x1f ;  /* 0x0000001fff147424 */ /* 0x000fe400078e00ff */
[----:B------:R-:W-:Y:S05]  /*3b10*/  CALL.REL.NOINC `($__internal_316_$__cuda_sm70_shflsync_bfly_p) ;  /* 0x0000048000007944 */ /* 0x000fea0003c00000 */
[----:B-1----:R-:W-:Y:S01]  /*3b20*/  FADD.FTZ R21, RZ, R20 ;  /* 0x00000014ff157221 */ /* 0x002fe20000010000 */
[----:B0-----:R-:W-:Y:S01]  /*3b30*/  MOV R29, 0xffffffff ;  /* 0xffffffff001d7802 */ /* 0x001fe20000000f00 */
[----:B------:R-:W-:Y:S01]  /*3b40*/  IMAD.MOV.U32 R18, RZ, RZ, RZ ;  /* 0x000000ffff127224 */ /* 0x000fe200078e00ff */
[----:B------:R-:W-:Y:S01]  /*3b50*/  MOV R2, 0x3b90 ;  /* 0x00003b9000027802 */ /* 0x000fe20000000f00 */
[----:B------:R-:W-:Y:S02]  /*3b60*/  IMAD.MOV.U32 R27, RZ, RZ, 0x1 ;  /* 0x00000001ff1b7424 */ /* 0x000fe400078e00ff */
[----:B------:R-:W-:-:S02]  /*3b70*/  IMAD.MOV.U32 R20, RZ, RZ, 0x1f ;  /* 0x0000001fff147424 */ /* 0x000fc400078e00ff */
[----:B------:R-:W-:Y:S05]  /*3b80*/  CALL.REL.NOINC `($__internal_316_$__cuda_sm70_shflsync_bfly_p) ;  /* 0x0000041000007944 */ /* 0x000fea0003c00000 */
[----:B-1----:R-:W-:Y:S01]  /*3b90*/  FADD.FTZ R23, RZ, R20 ;  /* 0x00000014ff177221 */ /* 0x002fe20000010000 */
[----:B0-----:R-:W-:Y:S01]  /*3ba0*/  MOV R29, 0xffffffff ;  /* 0xffffffff001d7802 */ /* 0x001fe20000000f00 */
[----:B------:R-:W-:Y:S01]  /*3bb0*/  IMAD.MOV.U32 R18, RZ, RZ, RZ ;  /* 0x000000ffff127224 */ /* 0x000fe200078e00ff */
[----:B------:R-:W-:Y:S01]  /*3bc0*/  MOV R2, 0x3c00 ;  /* 0x00003c0000027802 */ /* 0x000fe20000000f00 */
[----:B------:R-:W-:-:S02]  /*3bd0*/  IMAD.MOV.U32 R27, RZ, RZ, 0x1 ;  /* 0x00000001ff1b7424 */ /* 0x000fc400078e00ff */
[----:B------:R-:W-:Y:S02]  /*3be0*/  IMAD.MOV.U32 R20, RZ, RZ, 0x1f ;  /* 0x0000001fff147424 */ /* 0x000fe400078e00ff */
[----:B------:R-:W-:Y:S05]  /*3bf0*/  CALL.REL.NOINC `($__internal_316_$__cuda_sm70_shflsync_bfly_p) ;  /* 0x000003a000007944 */ /* 0x000fea0003c00000 */
[----:B-1----:R-:W-:Y:S01]  /*3c00*/  FADD.FTZ R25, RZ, R20 ;  /* 0x00000014ff197221 */ /* 0x002fe20000010000 */
[----:B0-----:R-:W-:Y:S01]  /*3c10*/  MOV R29, 0xffffffff ;  /* 0xffffffff001d7802 */ /* 0x001fe20000000f00 */
[----:B------:R-:W-:Y:S01]  /*3c20*/  IMAD.MOV.U32 R18, RZ, RZ, RZ ;  /* 0x000000ffff127224 */ /* 0x000fe200078e00ff */
[----:B------:R-:W-:Y:S01]  /*3c30*/  MOV R2, 0x3c70 ;  /* 0x00003c7000027802 */ /* 0x000fe20000000f00 */
[----:B------:R-:W-:Y:S02]  /*3c40*/  IMAD.MOV.U32 R27, RZ, RZ, 0x1 ;  /* 0x00000001ff1b7424 */ /* 0x000fe400078e00ff */
[----:B------:R-:W-:Y:S02]  /*3c50*/  IMAD.MOV.U32 R20, RZ, RZ, 0x1f ;  /* 0x0000001fff147424 */ /* 0x000fe400078e00ff */
        /* <DEDUP_REMOVED lines=50> */
[----:B-1----:R-:W-:Y:S01]  /*3f80*/  IMAD.MOV.U32 R2, RZ, RZ, R20 ;  /* 0x000000ffff027224 */ /* 0x002fe200078e0014 */
[----:B0-----:R-:W-:Y:S05]  /*3f90*/  BRA `(.L_x_13241) ;  /* 0xffffeb0000007947 */ /* 0x001fea000383ffff */
        .weak           $__internal_316_$__cuda_sm70_shflsync_bfly_p
        .type           $__internal_316_$__cuda_sm70_shflsync_bfly_p,@function
        .size           $__internal_316_$__cuda_sm70_shflsync_bfly_p,(.L_x_24977 - $__internal_316_$__cuda_sm70_shflsync_bfly_p)
$__internal_316_$__cuda_sm70_shflsync_bfly_p:
[----:B------:R-:W-:Y:S01]  /*3fa0*/  IMAD.MOV.U32 R3, RZ, RZ, 0x0 ;  /* 0x00000000ff037424 */ /* 0x000fe200078e00ff */
[----:B------:R-:W-:Y:S04]  /*3fb0*/  WARPSYNC R29 ;  /* 0x0000001d00007348 */ /* 0x000fe80003800000 */
[----:B------:R0:W1:Y:S01]  /*3fc0*/  SHFL.BFLY PT, R20, R18, R27, R20 ;  /* 0x0c00001b12147389 */ /* 0x00006200000e0014 */
[----:B------:R-:W-:Y:S05]  /*3fd0*/  RET.REL.NODEC R2 `(_ZN4vllm25paged_attention_v2_kernelIfhLi192ELi8ELi128ELNS_18Fp8KVCacheDataTypeE1ELb1ELi512EEEvPfS2_PT_PKS3_PKT0_S9_ifPKiSB_iPKfiiiSD_SD_iiiii) ;  /* 0xffffc02002007950 */ /* 0x000fea0003c3ffff */
.L_x_13242:
        /* <DEDUP_REMOVED lines=10> */
.L_x_24977:


//--------------------- .text._ZN4vllm25paged_attention_v2_kernelIfhLi128ELi8ELi128ELNS_18Fp8KVCacheDataTypeE1ELb1ELi512EEEvPfS2_PT_PKS3_PKT0_S9_ifPKiSB_iPKfiiiSD_SD_iiiii --------------------------
	.section	.text._ZN4vllm25paged_attention_v2_kernelIfhLi128ELi8ELi128ELNS_18Fp8KVCacheDataTypeE1ELb1ELi512EEEvPfS2_PT_PKS3_PKT0_S9_ifPKiSB_iPKfiiiSD_SD_iiiii,"ax",@progbits
	.sectioninfo	@"SHI_REGISTERS=32"
	.align	128
        .global         _ZN4vllm25paged_attention_v2_kernelIfhLi128ELi8ELi128ELNS_18Fp8KVCacheDataTypeE1ELb1ELi512EEEvPfS2_PT_PKS3_PKT0_S9_ifPKiSB_iPKfiiiSD_SD_iiiii
        .type           _ZN4vllm25paged_attention_v2_kernelIfhLi128ELi8ELi128ELNS_18Fp8KVCacheDataTypeE1ELb1ELi512EEEvPfS2_PT_PKS3_PKT0_S9_ifPKiSB_iPKfiiiSD_SD_iiiii,@function
        .size           _ZN4vllm25paged_attention_v2_kernelIfhLi128ELi8ELi128ELNS_18Fp8KVCacheDataTypeE1ELb1ELi512EEEvPfS2_PT_PKS3_PKT0_S9_ifPKiSB_iPKfiiiSD_SD_iiiii,(.L_x_24978 - _ZN4vllm25paged_attention_v2_kernelIfhLi128ELi8ELi128ELNS_18Fp8KVCacheDataTypeE1ELb1ELi512EEEvPfS2_PT_PKS3_PKT0_S9_ifPKiSB_iPKfiiiSD_SD_iiiii)
        .other          _ZN4vllm25paged_attention_v2_kernelIfhLi128ELi8ELi128ELNS_18Fp8KVCacheDataTypeE1ELb1ELi512EEEvPfS2_PT_PKS3_PKT0_S9_ifPKiSB_iPKfiiiSD_SD_iiiii,@"STO_CUDA_ENTRY STV_DEFAULT"
_ZN4vllm25paged_attention_v2_kernelIfhLi128ELi8ELi128ELNS_18Fp8KVCacheDataTypeE1ELb1ELi512EEEvPfS2_PT_PKS3_PKT0_S9_ifPKiSB_iPKfiiiSD_SD_iiiii:
.text._ZN4vllm25paged_attention_v2_kernelIfhLi128ELi8ELi128ELNS_18Fp8KVCacheDataTypeE1ELb1ELi512EEEvPfS2_PT_PKS3_PKT0_S9_ifPKiSB_iPKfiiiSD_SD_iiiii:
        /* <DEDUP_REMOVED lines=111> */
.L_x_13243:
[----:B0-----:R-:W-:-:S04]  /*06f0*/  IMAD.MOV.U32 R3, RZ, RZ, c[0x0][0xc] ;  /* 0x00000300ff037624 */ /* 0x001fc800078e00ff */
[----:B------:R-:W-:-:S04]  /*0700*/  IMAD R2, R3, c[0x0][0x1d8], R0 ;  /* 0x0000760003027a24 */ /* 0x000fc800078e0200 */
[----:B------:R-:W-:-:S03]  /*0710*/  IMAD R13, R2, c[0x0][0x1e8], RZ ;  /* 0x00007a00020d7a24 */ /* 0x000fc600078e02ff */
.L_x_13244:
        /* <DEDUP_REMOVED lines=26> */
.L_x_13248:
        /* <DEDUP_REMOVED lines=36> */
.L_x_13246:
[----:B------:R-:W-:Y:S05]  /*0b00*/  BSYNC B7 ;  /* 0x0000000000077941 */ /* 0x000fea0003800000 */
.L_x_13245:
[----:B------:R-:W-:Y:S05]  /*0b10*/  BRA.DIV ~URZ, `(.L_x_13249) ;  /* 0x00002a227f007947 */ /* 0x000fea000b800000 */
[----:B------:R-:W-:-:S05]  /*0b20*/  IMAD.MOV.U32 R2, RZ, RZ, -0x800001 ;  /* 0xff7fffffff027424 */ /* 0x000fca00078e00ff */
.L_x_13283:
[----:B------:R-:W-:Y:S01]  /*0b30*/  FMNMX.FTZ R20, R2, -3.40282346638528859812e+38, !PT ;  /* 0xff7fffff02147809 */ /* 0x000fe20007810000 */
[----:B------:R-:W-:Y:S01]  /*0b40*/  IMAD.MOV.U32 R17, RZ, RZ, -0x800001 ;  /* 0xff7fffffff117424 */ /* 0x000fe200078e00ff */
[----:B------:R-:W-:Y:S05]  /*0b50*/  BRA.DIV ~URZ, `(.L_x_13250) ;  /* 0x00002a627f007947 */ /* 0x000fea000b800000 */
[----:B------:R-:W0:Y:S02]  /*0b60*/  SHFL.BFLY PT, R2, R20, 0x8, 0x1f ;  /* 0x0d001f0014027f89 */ /* 0x000e2400000e0000 */
[----:B0-----:R-:W-:-:S05]  /*0b70*/  FMNMX.FTZ R18, R20, R2, !PT ;  /* 0x0000000214127209 */ /* 0x001fca0007810000 */
[----:B------:R0:W1:Y:S02]  /*0b80*/  SHFL.BFLY PT, R3, R18, 0x4, 0x1f ;  /* 0x0c801f0012037f89 */ /* 0x00006400000e0000 */
.L_x_13284:
        /* <DEDUP_REMOVED lines=35> */
.L_x_13255:
        /* <DEDUP_REMOVED lines=11> */
.L_x_13254:
[----:B------:R-:W-:Y:S05]  /*0e70*/  BSYNC B1 ;  /* 0x0000000000017941 */ /* 0x000fea0003800000 */
.L_x_13253:
        /* <DEDUP_REMOVED lines=10> */
.L_x_13258:
        /* <DEDUP_REMOVED lines=100> */
.L_x_13257:
[----:B------:R-:W-:Y:S05]  /*1560*/  BSYNC B1 ;  /* 0x0000000000017941 */ /* 0x000fea0003800000 */
.L_x_13256:
        /* <DEDUP_REMOVED lines=55> */
.L_x_13260:
[----:B------:R-:W-:Y:S05]  /*18e0*/  BSYNC B1 ;  /* 0x0000000000017941 */ /* 0x000fea0003800000 */
.L_x_13259:
        /* <DEDUP_REMOVED lines=26> */
.L_x_13252:
[----:B------:R-:W-:Y:S05]  /*1a90*/  BSYNC B0 ;  /* 0x0000000000007941 */ /* 0x000fea0003800000 */
.L_x_13251:
        /* <DEDUP_REMOVED lines=43> */
.L_x_13265:
        /* <DEDUP_REMOVED lines=8> */
.L_x_13264:
[----:B------:R-:W-:Y:S05]  /*1dd0*/  BSYNC B1 ;  /* 0x0000000000017941 */ /* 0x000fea0003800000 */
.L_x_13263:
        /* <DEDUP_REMOVED lines=10> */
.L_x_13268:
        /* <DEDUP_REMOVED lines=52> */
.L_x_13267:
[----:B------:R-:W-:Y:S05]  /*21c0*/  BSYNC B1 ;  /* 0x0000000000017941 */ /* 0x000fea0003800000 */
.L_x_13266:
        /* <DEDUP_REMOVED lines=31> */
.L_x_13270:
[----:B------:R-:W-:Y:S05]  /*23c0*/  BSYNC B1 ;  /* 0x0000000000017941 */ /* 0x000fea0003800000 */
.L_x_13269:
        /* <DEDUP_REMOVED lines=14> */
.L_x_13262:
[----:B------:R-:W-:Y:S05]  /*24b0*/  BSYNC B0 ;  /* 0x0000000000007941 */ /* 0x000fea0003800000 */
.L_x_13261:
        /* <DEDUP_REMOVED lines=20> */
.L_x_13272:
[----:B------:R-:W-:Y:S05]  /*2600*/  BSYNC B0 ;  /* 0x0000000000007941 */ /* 0x000fea0003800000 */
.L_x_13271:
        /* <DEDUP_REMOVED lines=25> */
.L_x_13276:
        /* <DEDUP_REMOVED lines=33> */
.L_x_13274:
[----:B------:R-:W-:Y:S05]  /*29b0*/  BSYNC B6 ;  /* 0x0000000000067941 */ /* 0x000fea0003800000 */
.L_x_13273:
[----:B------:R-:W-:Y:S05]  /*29c0*/  BRA.DIV ~URZ, `(.L_x_13277) ;  /* 0x00000ce27f007947 */ /* 0x000fea000b800000 */
[----:B0-----:R-:W-:-:S04]  /*29d0*/  IMAD.MOV.U32 R20, RZ, RZ, RZ ;  /* 0x000000ffff147224 */ /* 0x001fc800078e00ff */
.L_x_13285:
        /* <DEDUP_REMOVED lines=8> */
.L_x_13286:
        /* <DEDUP_REMOVED lines=43> */
.L_x_13280:
[----:B0-----:R-:W-:Y:S05]  /*2d10*/  BSYNC B0 ;  /* 0x0000000000007941 */ /* 0x001fea0003800000 */
.L_x_13279:
        /* <DEDUP_REMOVED lines=28> */
.L_x_13282:
[----:B0-----:R-:W-:Y:S05]  /*2ee0*/  BSYNC B0 ;  /* 0x0000000000007941 */ /* 0x001fea0003800000 */
.L_x_13281:
        /* <DEDUP_REMOVED lines=62> */
.L_x_13247:
        /* <DEDUP_REMOVED lines=19> */
.L_x_13275:
        /* <DEDUP_REMOVED lines=20> */
.L_x_13249:
[----:B------:R-:W-:Y:S01]  /*3540*/  HFMA2.MMA R22, -RZ, RZ, 0, 9.5367431640625e-07 ;  /* 0x00000010ff167435 */ /* 0x000fe200000001ff */
[----:B------:R-:W-:Y:S01]  /*3550*/  IMAD.MOV.U32 R19, RZ, RZ, -0x800001 ;  /* 0xff7fffffff137424 */ /* 0x000fe200078e00ff */
[----:B------:R-:W-:Y:S01]  /*3560*/  MOV R2, 0x35a0 ;  /* 0x000035a000027802 */ /* 0x000fe20000000f00 */
[----:B------:R-:W-:Y:S02]  /*3570*/  IMAD.MOV.U32 R24, RZ, RZ, 0x1f ;  /* 0x0000001fff187424 */ /* 0x000fe400078e00ff */
[----:B------:R-:W-:Y:S02]  /*3580*/  IMAD.MOV.U32 R26, RZ, RZ, -0x1 ;  /* 0xffffffffff1a7424 */ /* 0x000fe400078e00ff */
[----:B------:R-:W-:Y:S05]  /*3590*/  CALL.REL.NOINC `($__internal_317_$__cuda_sm70_shflsync_bfly_p) ;  /* 0x000004a000007944 */ /* 0x000fea0003c00000 */
[----:B-1----:R-:W-:Y:S01]  /*35a0*/  IMAD.MOV.U32 R2, RZ, RZ, R19 ;  /* 0x000000ffff027224 */ /* 0x002fe200078e0013 */
[----:B0-----:R-:W-:Y:S05]  /*35b0*/  BRA `(.L_x_13283) ;  /* 0xffffd57000007947 */ /* 0x001fea000383ffff */
.L_x_13250:
[----:B------:R-:W-:Y:S01]  /*35c0*/  MOV R19, R20 ;  /* 0x0000001400137202 */ /* 0x000fe20000000f00 */
[----:B------:R-:W-:Y:S01]  /*35d0*/  IMAD.MOV.U32 R22, RZ, RZ, 0x8 ;  /* 0x00000008ff167424 */ /* 0x000fe200078e00ff */
[----:B------:R-:W-:Y:S01]  /*35e0*/  MOV R2, 0x3620 ;  /* 0x0000362000027802 */ /* 0x000fe20000000f00 */
[----:B------:R-:W-:Y:S02]  /*35f0*/  IMAD.MOV.U32 R24, RZ, RZ, 0x1f ;  /* 0x0000001fff187424 */ /* 0x000fe400078e00ff */
[----:B------:R-:W-:-:S02]  /*3600*/  IMAD.MOV.U32 R26, RZ, RZ, -0x1 ;  /* 0xffffffffff1a7424 */ /* 0x000fc400078e00ff */
[----:B------:R-:W-:Y:S05]  /*3610*/  CALL.REL.NOINC `($__internal_317_$__cuda_sm70_shflsync_bfly_p) ;  /* 0x0000042000007944 */ /* 0x000fea0003c00000 */
[----:B-1----:R-:W-:Y:S01]  /*3620*/  FMNMX.FTZ R18, R20, R19, !PT ;  /* 0x0000001314127209 */ /* 0x002fe20007810000 */
[----:B0-----:R-:W-:Y:S01]  /*3630*/  HFMA2.MMA R22, -RZ, RZ, 0, 2.384185791015625e-07 ;  /* 0x00000004ff167435 */ /* 0x001fe200000001ff */
[----:B------:R-:W-:Y:S01]  /*3640*/  IMAD.MOV.U32 R24, RZ, RZ, 0x1f ;  /* 0x0000001fff187424 */ /* 0x000fe200078e00ff */
[----:B------:R-:W-:Y:S01]  /*3650*/  MOV R2, 0x3690 ;  /* 0x0000369000027802 */ /* 0x000fe20000000f00 */
[----:B------:R-:W-:-:S02]  /*3660*/  IMAD.MOV.U32 R26, RZ, RZ, -0x1 ;  /* 0xffffffffff1a7424 */ /* 0x000fc400078e00ff */
[----:B------:R-:W-:Y:S02]  /*3670*/  IMAD.MOV.U32 R19, RZ, RZ, R18 ;  /* 0x000000ffff137224 */ /* 0x000fe400078e0012 */
[----:B------:R-:W-:Y:S05]  /*3680*/  CALL.REL.NOINC `($__internal_317_$__cuda_sm70_shflsync_bfly_p) ;  /* 0x000003b000007944 */ /* 0x000fea0003c00000 */
[----:B-1----:R-:W-:Y:S01]  /*3690*/  MOV R3, R19 ;  /* 0x0000001300037202 */ /* 0x002fe20000000f00 */
[----:B0-----:R-:W-:Y:S05]  /*36a0*/  BRA `(.L_x_13284) ;  /* 0xffffd4e000007947 */ /* 0x001fea000383ffff */
.L_x_13277:
[----:B------:R-:W-:Y:S01]  /*36b0*/  IMAD.MOV.U32 R19, RZ, RZ, RZ ;  /* 0x000000ffff137224 */ /* 0x000fe200078e00ff */
[----:B------:R-:W-:Y:S01]  /*36c0*/  MOV R26, 0xffffffff ;  /* 0xffffffff001a7802 */ /* 0x000fe20000000f00 */
[----:B------:R-:W-:Y:S01]  /*36d0*/  IMAD.MOV.U32 R22, RZ, RZ, 0x1 ;  /* 0x00000001ff167424 */ /* 0x000fe200078e00ff */
[----:B01----:R-:W-:Y:S01]  /*36e0*/  MOV R2, 0x3710 ;  /* 0x0000371000027802 */ /* 0x003fe20000000f00 */
[----:B------:R-:W-:Y:S02]  /*36f0*/  IMAD.MOV.U32 R24, RZ, RZ, 0x1f ;  /* 0x0000001fff187424 */ /* 0x000fe400078e00ff */
[----:B------:R-:W-:Y:S05]  /*3700*/  CALL.REL.NOINC `($__internal_317_$__cuda_sm70_shflsync_bfly_p) ;  /* 0x0000033000007944 */ /* 0x000fea0003c00000 */
[----:B-1----:R-:W-:Y:S01]  /*3710*/  IMAD.MOV.U32 R20, RZ, RZ, R19 ;  /* 0x000000ffff147224 */ /* 0x002fe200078e0013 */
[----:B0-----:R-:W-:Y:S05]  /*3720*/  BRA `(.L_x_13285) ;  /* 0xfffff2b000007947 */ /* 0x001fea000383ffff */
.L_x_13278:
[----:B------:R-:W-:Y:S01]  /*3730*/  HFMA2.MMA R24, -RZ, RZ, 0, 1.847743988037109375e-06 ;  /* 0x0000001fff187435 */ /* 0x000fe200000001ff */
[----:B------:R-:W-:Y:S01]  /*3740*/  IMAD.MOV.U32 R19, RZ, RZ, RZ ;  /* 0x000000ffff137224 */ /* 0x000fe200078e00ff */
[----:B-1----:R-:W-:Y:S01]  /*3750*/  MOV R2, 0x3790 ;  /* 0x0000379000027802 */ /* 0x002fe20000000f00 */
[----:B------:R-:W-:Y:S02]  /*3760*/  IMAD.MOV.U32 R22, RZ, RZ, 0x1 ;  /* 0x00000001ff167424 */ /* 0x000fe400078e00ff */
[----:B------:R-:W-:-:S02]  /*3770*/  IMAD.MOV.U32 R26, RZ, RZ, -0x1 ;  /* 0xffffffffff1a7424 */ /* 0x000fc400078e00ff */
[----:B------:R-:W-:Y:S05]  /*3780*/  CALL.REL.NOINC `($__internal_317_$__cuda_sm70_shflsync_bfly_p) ;  /* 0x000002b000007944 */ /* 0x000fea0003c00000 */
[----:B-1----:R-:W-:Y:S01]  /*3790*/  FADD.FTZ R18, RZ, R19 ;  /* 0x00000013ff127221 */ /* 0x002fe20000010000 */
[----:B0-----:R-:W-:Y:S01]  /*37a0*/  MOV R24, 0x1f ;  /* 0x0000001f00187802 */ /* 0x001fe20000000f00 */
[----:B------:R-:W-:Y:S01]  /*37b0*/  IMAD.MOV.U32 R19, RZ, RZ, RZ ;  /* 0x000000ffff137224 */ /* 0x000fe200078e00ff */
[----:B------:R-:W-:Y:S01]  /*37c0*/  MOV R2, 0x3800 ;  /* 0x0000380000027802 */ /* 0x000fe20000000f00 */
[----:B------:R-:W-:-:S02]  /*37d0*/  IMAD.MOV.U32 R22, RZ, RZ, 0x1 ;  /* 0x00000001ff167424 */ /* 0x000fc400078e00ff */
[----:B------:R-:W-:Y:S02]  /*37e0*/  IMAD.MOV.U32 R26, RZ, RZ, -0x1 ;  /* 0xffffffffff1a7424 */ /* 0x000fe400078e00ff */
[----:B------:R-:W-:Y:S05]  /*37f0*/  CALL.REL.NOINC `($__internal_317_$__cuda_sm70_shflsync_bfly_p) ;  /* 0x0000024000007944 */ /* 0x000fea0003c00000 */
[----:B0-----:R-:W-:Y:S01]  /*3800*/  HFMA2.MMA R24, -RZ, RZ, 0, 1.847743988037109375e-06 ;  /* 0x0000001fff187435 */ /* 0x001fe200000001ff */
[----:B-1----:R-:W-:Y:S01]  /*3810*/  FADD.FTZ R29, RZ, R19 ;  /* 0x00000013ff1d7221 */ /* 0x002fe20000010000 */
[----:B------:R-:W-:Y:S01]  /*3820*/  MOV R2, 0x3870 ;  /* 0x0000387000027802 */ /* 0x000fe20000000f00 */
[----:B------:R-:W-:Y:S02]  /*3830*/  IMAD.MOV.U32 R19, RZ, RZ, RZ ;  /* 0x000000ffff137224 */ /* 0x000fe400078e00ff */
[----:B------:R-:W-:Y:S02]  /*3840*/  IMAD.MOV.U32 R22, RZ, RZ, 0x1 ;  /* 0x00000001ff167424 */ /* 0x000fe400078e00ff */
[----:B------:R-:W-:Y:S02]  /*3850*/  IMAD.MOV.U32 R26, RZ, RZ, -0x1 ;  /* 0xffffffffff1a7424 */ /* 0x000fe400078e00ff */
        /* <DEDUP_REMOVED lines=22> */
[----:B-1----:R-:W-:Y:S01]  /*39c0*/  FADD.FTZ R21, RZ, R19 ;  /* 0x00000013ff157221 */ /* 0x002fe20000010000 */
[----:B------:R-:W-:Y:S01]  /*39d0*/  HFMA2.MMA R19, -RZ, RZ, 0, 0 ;  /* 0x00000000ff137435 */ /* 0x000fe200000001ff */
[----:B0-----:R-:W-:Y:S01]  /*39e0*/  IMAD.MOV.U32 R22, RZ, RZ, 0x1 ;  /* 0x00000001ff167424 */ /* 0x001fe200078e00ff */
[----:B------:R-:W-:Y:S01]  /*39f0*/  MOV R26, 0xffffffff ;  /* 0xffffffff001a7802 */ /* 0x000fe20000000f00 */
[----:B------:R-:W-:Y:S01]  /*3a00*/  IMAD.MOV.U32 R24, RZ, RZ, 0x1f ;  /* 0x0000001fff187424 */ /* 0x000fe200078e00ff */
[----:B------:R-:W-:Y:S02]  /*3a10*/  MOV R2, 0x3a30 ;  /* 0x00003a3000027802 */ /* 0x000fe40000000f00 */
[----:B------:R-:W-:Y:S05]  /*3a20*/  CALL.REL.NOINC `($__internal_317_$__cuda_sm70_shflsync_bfly_p) ;  /* 0x0000001000007944 */ /* 0x000fea0003c00000 */
[----:B01----:R-:W-:Y:S05]  /*3a30*/  BRA `(.L_x_13286) ;  /* 0xfffff02000007947 */ /* 0x003fea000383ffff */
        .weak           $__internal_317_$__cuda_sm70_shflsync_bfly_p
        .type           $__internal_317_$__cuda_sm70_shflsync_bfly_p,@function
        .size           $__internal_317_$__cuda_sm70_shflsync_bfly_p,(.L_x_24978 - $__internal_317_$__cuda_sm70_shflsync_bfly_p)
$__internal_317_$__cuda_sm70_shflsync_bfly_p:
[----:B------:R-:W-:Y:S01]  /*3a40*/  IMAD.MOV.U32 R3, RZ, RZ, 0x0 ;  /* 0x00000000ff037424 */ /* 0x000fe200078e00ff */
[----:B------:R-:W-:Y:S04]  /*3a50*/  WARPSYNC R26 ;  /* 0x0000001a00007348 */ /* 0x000fe80003800000 */
[----:B------:R0:W1:Y:S01]  /*3a60*/  SHFL.BFLY PT, R19, R19, R22, R24 ;  /* 0x0c00001613137389 */ /* 0x00006200000e0018 */
[----:B------:R-:W-:Y:S05]  /*3a70*/  RET.REL.NODEC R2 `(_ZN4vllm25paged_attention_v2_kernelIfhLi128ELi8ELi128ELNS_18Fp8KVCacheDataTypeE1ELb1ELi512EEEvPfS2_PT_PKS3_PKT0_S9_ifPKiSB_iPKfiiiSD_SD_iiiii) ;  /* 0xffffc58002007950 */ /* 0x000fea0003c3ffff */
.L_x_13287:
        /* <DEDUP_REMOVED lines=16> */
.L_x_24978:


//--------------------- .text._ZN4vllm25paged_attention_v2_kernelIfhLi120ELi8ELi128ELNS_18Fp8KVCacheDataTypeE1ELb1ELi512EEEvPfS2_PT_PKS3_PKT0_S9_ifPKiSB_iPKfiiiSD_SD_iiiii --------------------------
	.section	.text._ZN4vllm25paged_attention_v2_kernelIfhLi120ELi8ELi128ELNS_18Fp8KVCacheDataTypeE1ELb1ELi512EEEvPfS2_PT_PKS3_PKT0_S9_ifPKiSB_iPKfiiiSD_SD_iiiii,"ax",@progbits
	.sectioninfo	@"SHI_REGISTERS=32"
	.align	128
        .global         _ZN4vllm25paged_attention_v2_kernelIfhLi120ELi8ELi128ELNS_18Fp8KVCacheDataTypeE1ELb1ELi512EEEvPfS2_PT_PKS3_PKT0_S9_ifPKiSB_iPKfiiiSD_SD_iiiii
        .type           _ZN4vllm25paged_attention_v2_kernelIfhLi120ELi8ELi128ELNS_18Fp8KVCacheDataTypeE1ELb1ELi512EEEvPfS2_PT_PKS3_PKT0_S9_ifPKiSB_iPKfiiiSD_SD_iiiii,@function
        .size           _ZN4vllm25paged_attention_v2_kernelIfhLi120ELi8ELi128ELNS_18Fp8KVCacheDataTypeE1ELb1ELi512EEEvPfS2_PT_PKS3_PKT0_S9_ifPKiSB_iPKfiiiSD_SD_iiiii,(.L_x_24979 - _ZN4vllm25paged_attention_v2_kernelIfhLi120ELi8ELi128ELNS_18Fp8KVCacheDataTypeE1ELb1ELi512EEEvPfS2_PT_PKS3_PKT0_S9_ifPKiSB_iPKfiiiSD_SD_iiiii)
        .other          _ZN4vllm25paged_attention_v2_kernelIfhLi120ELi8ELi128ELNS_18Fp8KVCacheDataTypeE1ELb1ELi512EEEvPfS2_PT_PKS3_PKT0_S9_ifPKiSB_iPKfiiiSD_SD_iiiii,@"STO_CUDA_ENTRY STV_DEFAULT"
_ZN4vllm25paged_attention_v2_kernelIfhLi120ELi8ELi128ELNS_18Fp8KVCacheDataTypeE1ELb1ELi512EEEvPfS2_PT_PKS3_PKT0_S9_ifPKiSB_iPKfiiiSD_SD_iiiii:
.text._ZN4vllm25paged_attention_v2_kernelIfhLi120ELi8ELi128ELNS_18Fp8KVCacheDataTypeE1ELb1ELi512EEEvPfS2_PT_PKS3_PKT0_S9_ifPKiSB_iPKfiiiSD_SD_iiiii:
        /* <DEDUP_REMOVED lines=111> */
.L_x_13288:
[----:B------:R-:W-:-:S04]  /*06f0*/  IMAD.MOV.U32 R2, RZ, RZ, c[0x0][0xc] ;  /* 0x00000300ff027624 */ /* 0x000fc800078e00ff */
[----:B0-----:R-:W-:-:S04]  /*0700*/  IMAD R2, R2, c[0x0][0x1d8], R5 ;  /* 0x0000760002027a24 */ /* 0x001fc800078e0205 */
[----:B------:R-:W-:-:S03]  /*0710*/  IMAD R13, R2, c[0x0][0x1e8], RZ ;  /* 0x00007a00020d7a24 */ /* 0x000fc600078e02ff */
.L_x_13289:
        /* <DEDUP_REMOVED lines=26> */
.L_x_13293:
        /* <DEDUP_REMOVED lines=36> */
.L_x_13291:
[----:B------:R-:W-:Y:S05]  /*0b00*/  BSYNC B7 ;  /* 0x0000000000077941 */ /* 0x000fea0003800000 */
.L_x_13290:
[----:B------:R-:W-:Y:S05]  /*0b10*/  BRA.DIV ~URZ, `(.L_x_13294) ;  /* 0x00002bd27f007947 */ /* 0x000fea000b800000 */
[----:B------:R-:W-:-:S05]  /*0b20*/  IMAD.MOV.U32 R2, RZ, RZ, -0x800001 ;  /* 0xff7fffffff027424 */ /* 0x000fca00078e00ff */
.L_x_13338:
[----:B------:R-:W-:Y:S02]  /*0b30*/  FMNMX.FTZ R18, R2, -3.40282346638528859812e+38, !PT ;  /* 0xff7fffff02127809 */ /* 0x000fe40007810000 */
[----:B------:R-:W-:Y:S01]  /*0b40*/  MOV R17, 0xff7fffff ;  /* 0xff7fffff00117802 */ /* 0x000fe20000000f00 */
[----:B------:R-:W-:Y:S05]  /*0b50*/  BRA.DIV ~URZ, `(.L_x_13295) ;  /* 0x00002c127f007947 */ /* 0x000fea000b800000 */
[----:B------:R-:W0:Y:S02]  /*0b60*/  SHFL.BFLY PT, R2, R18, 0x8, 0x1f ;  /* 0x0d001f0012027f89 */ /* 0x000e2400000e0000 */
[----:B0-----:R-:W-:-:S05]  /*0b70*/  FMNMX.FTZ R18, R18, R2, !PT ;  /* 0x0000000212127209 */ /* 0x001fca0007810000 */
[----:B------:R0:W1:Y:S02]  /*0b80*/  SHFL.BFLY PT, R3, R18, 0x4, 0x1f ;  /* 0x0c801f0012037f89 */ /* 0x00006400000e0000 */
.L_x_13339:
        /* <DEDUP_REMOVED lines=35> */
.L_x_13300:
        /* <DEDUP_REMOVED lines=11> */
.L_x_13299:
[----:B------:R-:W-:Y:S05]  /*0e70*/  BSYNC B1 ;  /* 0x0000000000017941 */ /* 0x000fea0003800000 */
.L_x_13298:
        /* <DEDUP_REMOVED lines=10> */
.L_x_13303:
        /* <DEDUP_REMOVED lines=100> */
.L_x_13302:
[----:B------:R-:W-:Y:S05]  /*1560*/  BSYNC B1 ;  /* 0x0000000000017941 */ /* 0x000fea0003800000 */
.L_x_13301:
        /* <DEDUP_REMOVED lines=55> */
.L_x_13305:
[----:B------:R-:W-:Y:S05]  /*18e0*/  BSYNC B1 ;  /* 0x0000000000017941 */ /* 0x000fea0003800000 */
.L_x_13304:
        /* <DEDUP_REMOVED lines=26> */
.L_x_13297:
[----:B------:R-:W-:Y:S05]  /*1a90*/  BSYNC B0 ;  /* 0x0000000000007941 */ /* 0x000fea0003800000 */
.L_x_13296:
        /* <DEDUP_REMOVED lines=43> */
.L_x_13310:
        /* <DEDUP_REMOVED lines=8> */
.L_x_13309:
[----:B------:R-:W-:Y:S05]  /*1dd0*/  BSYNC B1 ;  /* 0x0000000000017941 */ /* 0x000fea0003800000 */
.L_x_13308:
        /* <DEDUP_REMOVED lines=10> */
.L_x_13313:
        /* <DEDUP_REMOVED lines=52> */
.L_x_13312:
[----:B------:R-:W-:Y:S05]  /*21c0*/  BSYNC B1 ;  /* 0x0000000000017941 */ /* 0x000fea0003800000 */
.L_x_13311:
        /* <DEDUP_REMOVED lines=31> */
.L_x_13315:
[----:B------:R-:W-:Y:S05]  /*23c0*/  BSYNC B1 ;  /* 0x0000000000017941 */ /* 0x000fea0003800000 */
.L_x_13314:
        /* <DEDUP_REMOVED lines=14> */
.L_x_13307:
[----:B------:R-:W-:Y:S05]  /*24b0*/  BSYNC B0 ;  /* 0x0000000000007941 */ /* 0x000fea0003800000 */
.L_x_13306:
        /* <DEDUP_REMOVED lines=20> */
.L_x_13317:
[----:B------:R-:W-:Y:S05]  /*2600*/  BSYNC B0 ;  /* 0x0000000000007941 */ /* 0x000fea0003800000 */
.L_x_13316:
        /* <DEDUP_REMOVED lines=25> */
.L_x_13321:
        /* <DEDUP_REMOVED lines=33> */
.L_x_13319:
[----:B------:R-:W-:Y:S05]  /*29b0*/  BSYNC B6 ;  /* 0x0000000000067941 */ /* 0x000fea0003800000 */
.L_x_13318:
[----:B------:R-:W-:Y:S05]  /*29c0*/  BRA.DIV ~URZ, `(.L_x_13322) ;  /* 0x00000e727f007947 */ /* 0x000fea000b800000 */
[----:B0-----:R-:W-:-:S04]  /*29d0*/  IMAD.MOV.U32 R16, RZ, RZ, RZ ;  /* 0x000000ffff107224 */ /* 0x001fc800078e00ff */
.L_x_13340:
[----:B------:R-:W-:Y:S01]  /*29e0*/  FADD.FTZ R16, RZ, R16 ;  /* 0x00000010ff107221 */ /* 0x000fe20000010000 */
[----:B------:R-:W-:Y:S05]  /*29f0*/  BRA.DIV ~URZ, `(.L_x_13323) ;  /* 0x00000ec27f007947 */ /* 0x000fea000b800000 */
[----:B------:R-:W-:Y:S01]  /*2a00*/  CS2R R14, SRZ ;  /* 0x00000000000e7805 */ /* 0x000fe2000001ff00 */
[----:B------:R-:W-:Y:S01]  /*2a10*/  CS2R R12, SRZ ;  /* 0x00000000000c7805 */ /* 0x000fe2000001ff00 */
[----:B------:R-:W-:Y:S01]  /*2a20*/  CS2R R10, SRZ ;  /* 0x00000000000a7805 */ /* 0x000fe2000001ff00 */
[----:B------:R-:W-:Y:S02]  /*2a30*/  IMAD.MOV.U32 R9, RZ, RZ, RZ ;  /* 0x000000ffff097224 */ /* 0x000fe400078e00ff */
.L_x_13341:
        /* <DEDUP_REMOVED lines=22> */
.L_x_13325:
[----:B------:R-:W-:Y:S05]  /*2ba0*/  BSYNC B0 ;  /* 0x0000000000007941 */ /* 0x000fea0003800000 */
.L_x_13324:
        /* <DEDUP_REMOVED lines=24> */
.L_x_13329:
[----:B------:R-:W-:Y:S05]  /*2d30*/  BSYNC B1 ;  /* 0x0000000000017941 */ /* 0x000fea0003800000 */
.L_x_13328:
[----:B0-2---:R-:W-:Y:S02]  /*2d40*/  @!P0 FADD.FTZ R14, R14, R21 ;  /* 0x000000150e0e8221 */ /* 0x005fe40000010000 */
.L_x_13327:
[----:B------:R-:W-:Y:S05]  /*2d50*/  BSYNC B0 ;  /* 0x0000000000007941 */ /* 0x000fea0003800000 */
.L_x_13326:
        /* <DEDUP_REMOVED lines=16> */
.L_x_13331:
[----:B------:R-:W-:Y:S05]  /*2e60*/  BSYNC B0 ;  /* 0x0000000000007941 */ /* 0x000fea0003800000 */
.L_x_13330:
        /* <DEDUP_REMOVED lines=24> */
.L_x_13335:
[----:B------:R-:W-:Y:S05]  /*2ff0*/  BSYNC B1 ;  /* 0x0000000000017941 */ /* 0x000fea0003800000 */
.L_x_13334:
[----:B0-2-4-:R-:W-:Y:S02]  /*3000*/  @!P0 FADD.FTZ R14, R14, R21 ;  /* 0x000000150e0e8221 */ /* 0x015fe40000010000 */
.L_x_13333:
[----:B------:R-:W-:Y:S05]  /*3010*/  BSYNC B0 ;  /* 0x0000000000007941 */ /* 0x000fea0003800000 */
.L_x_13332:
        /* <DEDUP_REMOVED lines=61> */
.L_x_13337:
[----:B------:R-:W-:Y:S05]  /*33f0*/  BSYNC B0 ;  /* 0x0000000000007941 */ /* 0x000fea0003800000 */
.L_x_13336:
        /* <DEDUP_REMOVED lines=8> */
.L_x_13292:
        /* <DEDUP_REMOVED lines=19> */
.L_x_13320:
        /* <DEDUP_REMOVED lines=20> */
.L_x_13294:
[----:B------:R-:W-:Y:S01]  /*36f0*/  IMAD.MOV.U32 R18, RZ, RZ, -0x800001 ;  /* 0xff7fffffff127424 */ /* 0x000fe200078e00ff */
[----:B------:R-:W-:Y:S01]  /*3700*/  MOV R21, 0xffffffff ;  /* 0xffffffff00157802 */ /* 0x000fe20000000f00 */
[----:B------:R-:W-:Y:S01]  /*3710*/  IMAD.MOV.U32 R19, RZ, RZ, 0x10 ;  /* 0x00000010ff137424 */ /* 0x000fe200078e00ff */
[----:B------:R-:W-:Y:S01]  /*3720*/  MOV R2, 0x3750 ;  /* 0x0000375000027802 */ /* 0x000fe20000000f00 */
[----:B------:R-:W-:Y:S02]  /*3730*/  IMAD.MOV.U32 R20, RZ, RZ, 0x1f ;  /* 0x0000001fff147424 */ /* 0x000fe400078e00ff */
[----:B------:R-:W-:Y:S05]  /*3740*/  CALL.REL.NOINC `($__internal_318_$__cuda_sm70_shflsync_bfly_p) ;  /* 0x0000049000007944 */ /* 0x000fea0003c00000 */
[----:B-1----:R-:W-:Y:S01]  /*3750*/  IMAD.MOV.U32 R2, RZ, RZ, R19 ;  /* 0x000000ffff027224 */ /* 0x002fe200078e0013 */
[----:B0-----:R-:W-:Y:S05]  /*3760*/  BRA `(.L_x_13338) ;  /* 0xffffd3c000007947 */ /* 0x001fea000383ffff */
.L_x_13295:
[----:B------:R-:W-:Y:S01]  /*3770*/  IMAD.MOV.U32 R19, RZ, RZ, 0x8 ;  /* 0x00000008ff137424 */ /* 0x000fe200078e00ff */
[----:B------:R-:W-:Y:S01]  /*3780*/  MOV R2, 0x37c0 ;  /* 0x000037c000027802 */ /* 0x000fe20000000f00 */
[----:B------:R-:W-:Y:S02]  /*3790*/  IMAD.MOV.U32 R20, RZ, RZ, 0x1f ;  /* 0x0000001fff147424 */ /* 0x000fe400078e00ff */
[----:B------:R-:W-:Y:S02]  /*37a0*/  IMAD.MOV.U32 R21, RZ, RZ, -0x1 ;  /* 0xffffffffff157424 */ /* 0x000fe400078e00ff */
[----:B------:R-:W-:Y:S05]  /*37b0*/  CALL.REL.NOINC `($__internal_318_$__cuda_sm70_shflsync_bfly_p) ;  /* 0x0000042000007944 */ /* 0x000fea0003c00000 */
[----:B01----:R-:W-:Y:S01]  /*37c0*/  FMNMX.FTZ R18, R18, R19, !PT ;  /* 0x0000001312127209 */ /* 0x003fe20007810000 */
[----:B------:R-:W-:Y:S01]  /*37d0*/  HFMA2.MMA R19, -RZ, RZ, 0, 2.384185791015625e-07 ;  /* 0x00000004ff137435 */ /* 0x000fe200000001ff */
[----:B------:R-:W-:Y:S01]  /*37e0*/  IMAD.MOV.U32 R20, RZ, RZ, 0x1f ;  /* 0x0000001fff147424 */ /* 0x000fe200078e00ff */
[----:B------:R-:W-:Y:S01]  /*37f0*/  MOV R2, 0x3820 ;  /* 0x0000382000027802 */ /* 0x000fe20000000f00 */
[----:B------:R-:W-:-:S03]  /*3800*/  IMAD.MOV.U32 R21, RZ, RZ, -0x1 ;  /* 0xffffffffff157424 */ /* 0x000fc600078e00ff */
[----:B------:R-:W-:Y:S05]  /*3810*/  CALL.REL.NOINC `($__internal_318_$__cuda_sm70_shflsync_bfly_p) ;  /* 0x000003c000007944 */ /* 0x000fea0003c00000 */
[----:B-1----:R-:W-:Y:S01]  /*3820*/  IMAD.MOV.U32 R3, RZ, RZ, R19 ;  /* 0x000000ffff037224 */ /* 0x002fe200078e0013 */
[----:B0-----:R-:W-:Y:S05]  /*3830*/  BRA `(.L_x_13339) ;  /* 0xffffd35000007947 */ /* 0x001fea000383ffff */
.L_x_13322:
[----:B0-----:R-:W-:Y:S01]  /*3840*/  IMAD.MOV.U32 R18, RZ, RZ, RZ ;  /* 0x000000ffff127224 */ /* 0x001fe200078e00ff */
[----:B------:R-:W-:Y:S01]  /*3850*/  MOV R19, 0x1 ;  /* 0x0000000100137802 */ /* 0x000fe20000000f00 */
[----:B------:R-:W-:Y:S01]  /*3860*/  IMAD.MOV.U32 R20, RZ, RZ, 0x1f ;  /* 0x0000001fff147424 */ /* 0x000fe200078e00ff */
[----:B-1----:R-:W-:Y:S01]  /*3870*/  MOV R2, 0x38a0 ;  /* 0x000038a000027802 */ /* 0x002fe20000000f00 */
[----:B------:R-:W-:-:S02]  /*3880*/  IMAD.MOV.U32 R21, RZ, RZ, -0x1 ;  /* 0xffffffffff157424 */ /* 0x000fc400078e00ff */
[----:B------:R-:W-:Y:S05]  /*3890*/  CALL.REL.NOINC `($__internal_318_$__cuda_sm70_shflsync_bfly_p) ;  /* 0x0000034000007944 */ /* 0x000fea0003c00000 */
[----:B-1----:R-:W-:Y:S01]  /*38a0*/  IMAD.MOV.U32 R16, RZ, RZ, R19 ;  /* 0x000000ffff107224 */ /* 0x002fe200078e0013 */
[----:B0-----:R-:W-:Y:S05]  /*38b0*/  BRA `(.L_x_13340) ;  /* 0xfffff12000007947 */ /* 0x001fea000383ffff */
.L_x_13323:
[----:B------:R-:W-:Y:S01]  /*38c0*/  HFMA2.MMA R19, -RZ, RZ, 0, 5.9604644775390625e-08 ;  /* 0x00000001ff137435 */ /* 0x000fe200000001ff */
[----:B------:R-:W-:Y:S01]  /*38d0*/  IMAD.MOV.U32 R18, RZ, RZ, RZ ;  /* 0x000000ffff127224 */ /* 0x000fe200078e00ff */
[----:B-1----:R-:W-:Y:S01]  /*38e0*/  MOV R2, 0x3920 ;  /* 0x0000392000027802 */ /* 0x002fe20000000f00 */
[----:B------:R-:W-:-:S02]  /*38f0*/  IMAD.MOV.U32 R20, RZ, RZ, 0x1f ;  /* 0x0000001fff147424 */ /* 0x000fc400078e00ff */
[----:B------:R-:W-:Y:S02]  /*3900*/  IMAD.MOV.U32 R21, RZ, RZ, -0x1 ;  /* 0xffffffffff157424 */ /* 0x000fe400078e00ff */
[----:B------:R-:W-:Y:S05]  /*3910*/  CALL.REL.NOINC `($__internal_318_$__cuda_sm70_shflsync_bfly_p) ;  /* 0x000002c000007944 */ /* 0x000fea0003c00000 */
[----:B-1----:R-:W-:Y:S01]  /*3920*/  FADD.FTZ R15, RZ, R19 ;  /* 0x00000013ff0f7221 */ /* 0x002fe20000010000 */
[----:B0-----:R-:W-:Y:S01]  /*3930*/  MOV R20, 0x1f ;  /* 0x0000001f00147802 */ /* 0x001fe20000000f00 */
[----:B------:R-:W-:Y:S01]  /*3940*/  IMAD.MOV.U32 R18, RZ, RZ, RZ ;  /* 0x000000ffff127224 */ /* 0x000fe200078e00ff */
[----:B------:R-:W-:Y:S01]  /*3950*/  MOV R2, 0x3990 ;  /* 0x0000399000027802 */ /* 0x000fe20000000f00 */
[----:B------:R-:W-:Y:S02]  /*3960*/  IMAD.MOV.U32 R19, RZ, RZ, 0x1 ;  /* 0x00000001ff137424 */ /* 0x000fe400078e00ff */
[----:B------:R-:W-:Y:S02]  /*3970*/  IMAD.MOV.U32 R21, RZ, RZ, -0x1 ;  /* 0xffffffffff157424 */ /* 0x000fe400078e00ff */
[----:B------:R-:W-:Y:S05]  /*3980*/  CALL.REL.NOINC `($__internal_318_$__cuda_sm70_shflsync_bfly_p) ;  /* 0x0000025000007944 */ /* 0x000fea0003c00000 */
[----:B-1----:R-:W-:Y:S01]  /*3990*/  FADD.FTZ R13, RZ, R19 ;  /* 0x00000013ff0d7221 */ /* 0x002fe20000010000 */
[----:B0-----:R-:W-:Y:S01]  /*39a0*/  MOV R21, 0xffffffff ;  /* 0xffffffff00157802 */ /* 0x001fe20000000f00 */
[----:B------:R-:W-:Y:S01]  /*39b0*/  IMAD.MOV.U32 R18, RZ, RZ, RZ ;  /* 0x000000ffff127224 */ /* 0x000fe200078e00ff */
[----:B------:R-:W-:Y:S01]  /*39c0*/  MOV R2, 0x3a00 ;  /* 0x00003a0000027802 */ /* 0x000fe20000000f00 */
[----:B------:R-:W-:-:S02]  /*39d0*/  IMAD.MOV.U32 R19, RZ, RZ, 0x1 ;  /* 0x00000001ff137424 */ /* 0x000fc400078e00ff */
[----:B------:R-:W-:Y:S02]  /*39e0*/  IMAD.MOV.U32 R20, RZ, RZ, 0x1f ;  /* 0x0000001fff147424 */ /* 0x000fe400078e00ff */
[----:B------:R-:W-:Y:S05]  /*39f0*/  CALL.REL.NOINC `($__internal_318_$__cuda_sm70_shflsync_bfly_p) ;  /* 0x000001e000007944 */ /* 0x000fea0003c00000 */
[----:B-1----:R-:W-:Y:S01]  /*3a00*/  FADD.FTZ R12, RZ, R19 ;  /* 0x00000013ff0c7221 */ /* 0x002fe20000010000 */
[----:B------:R-:W-:Y:S01]  /*3a10*/  MOV R2, 0x3a70 ;  /* 0x00003a7000027802 */ /* 0x000fe20000000f00 */
[----:B0-----:R-:W-:Y:S02]  /*3a20*/  IMAD.MOV.U32 R18, RZ, RZ, RZ ;  /* 0x000000ffff127224 */ /* 0x001fe400078e00ff */
[----:B------:R-:W-:Y:S02]  /*3a30*/  IMAD.MOV.U32 R19, RZ, RZ, 0x1 ;  /* 0x00000001ff137424 */ /* 0x000fe400078e00ff */
[----:B------:R-:W-:Y:S02]  /*3a40*/  IMAD.MOV.U32 R20, RZ, RZ, 0x1f ;  /* 0x0000001fff147424 */ /* 0x000fe400078e00ff */
[----:B------:R-:W-:Y:S02]  /*3a50*/  IMAD.MOV.U32 R21, RZ, RZ, -0x1 ;  /* 0xffffffffff157424 */ /* 0x000fe400078e00ff */
[----:B------:R-:W-:Y:S05]  /*3a60*/  CALL.REL.NOINC `($__internal_318_$__cuda_sm70_shflsync_bfly_p) ;  /* 0x0000017000007944 */ /* 0x000fea0003c00000 */
[----:B0-----:R-:W-:Y:S01]  /*3a70*/  HFMA2.MMA R18, -RZ, RZ, 0, 0 ;  /* 0x00000000ff127435 */ /* 0x001fe200000001ff */
[----:B-1----:R-:W-:Y:S01]  /*3a80*/  FADD.FTZ R11, RZ, R19 ;  /* 0x00000013ff0b7221 */ /* 0x002fe20000010000 */
[----:B------:R-:W-:Y:S01]  /*3a90*/  MOV R2, 0x3ae0 ;  /* 0x00003ae000027802 */ /* 0x000fe20000000f00 */
[----:B------:R-:W-:-:S02]  /*3aa0*/  IMAD.MOV.U32 R19, RZ, RZ, 0x1 ;  /* 0x00000001ff137424 */ /* 0x000fc400078e00ff */
[----:B------:R-:W-:Y:S02]  /*3ab0*/  IMAD.MOV.U32 R20, RZ, RZ, 0x1f ;  /* 0x0000001fff147424 */ /* 0x000fe400078e00ff */
[----:B------:R-:W-:Y:S02]  /*3ac0*/  IMAD.MOV.U32 R21, RZ, RZ, -0x1 ;  /* 0xffffffffff157424 */ /* 0x000fe400078e00ff */
[----:B------:R-:W-:Y:S05]  /*3ad0*/  CALL.REL.NOINC `($__internal_318_$__cuda_sm70_shflsync_bfly_p) ;  /* 0x0000010000007944 */ /* 0x000fea0003c00000 */
[----:B-1----:R-:W-:Y:S01]  /*3ae0*/  FADD.FTZ R10, RZ, R19 ;  /* 0x00000013ff0a7221 */ /* 0x002fe20000010000 */
[----:B------:R-:W-:Y:S01]  /*3af0*/  MOV R19, 0x1 ;  /* 0x0000000100137802 */ /* 0x000fe20000000f00 */
[----:B0-----:R-:W-:Y:S01]  /*3b00*/  IMAD.MOV.U32 R18, RZ, RZ, RZ ;  /* 0x000000ffff127224 */ /* 0x001fe200078e00ff */
[----:B------:R-:W-:Y:S01]  /*3b10*/  MOV R2, 0x3b50 ;  /* 0x00003b5000027802 */ /* 0x000fe20000000f00 */
[----:B------:R-:W-:Y:S02]  /*3b20*/  IMAD.MOV.U32 R20, RZ, RZ, 0x1f ;  /* 0x0000001fff147424 */ /* 0x000fe400078e00ff */
[----:B------:R-:W-:Y:S02]  /*3b30*/  IMAD.MOV.U32 R21, RZ, RZ, -0x1 ;  /* 0xffffffffff157424 */ /* 0x000fe400078e00ff */
[----:B------:R-:W-:Y:S05]  /*3b40*/  CALL.REL.NOINC `($__internal_318_$__cuda_sm70_shflsync_bfly_p) ;  /* 0x0000009000007944 */ /* 0x000fea0003c00000 */
[----:B0-----:R-:W-:Y:S01]  /*3b50*/  HFMA2.MMA R20, -RZ, RZ, 0, 1.847743988037109375e-06 ;  /* 0x0000001fff147435 */ /* 0x001fe200000001ff */
[----:B-1----:R-:W-:Y:S01]  /*3b60*/  FADD.FTZ R9, RZ, R19 ;  /* 0x00000013ff097221 */ /* 0x002fe20000010000 */
[----:B------:R-:W-:Y:S01]  /*3b70*/  MOV R2, 0x3bc0 ;  /* 0x00003bc000027802 */ /* 0x000fe20000000f00 */
[----:B------:R-:W-:-:S02]  /*3b80*/  IMAD.MOV.U32 R18, RZ, RZ, RZ ;  /* 0x000000ffff127224 */ /* 0x000fc400078e00ff */
[----:B------:R-:W-:Y:S02]  /*3b90*/  IMAD.MOV.U32 R19, RZ, RZ, 0x1 ;  /* 0x00000001ff137424 */ /* 0x000fe400078e00ff */
[----:B------:R-:W-:Y:S02]  /*3ba0*/  IMAD.MOV.U32 R21, RZ, RZ, -0x1 ;  /* 0xffffffffff157424 */ /* 0x000fe400078e00ff */
[----:B------:R-:W-:Y:S05]  /*3bb0*/  CALL.REL.NOINC `($__internal_318_$__cuda_sm70_shflsync_bfly_p) ;  /* 0x0000002000007944 */ /* 0x000fea0003c00000 */
[----:B-1----:R-:W-:Y:S01]  /*3bc0*/  IMAD.MOV.U32 R14, RZ, RZ, R19 ;  /* 0x000000ffff0e7224 */ /* 0x002fe200078e0013 */
[----:B0-----:R-:W-:Y:S05]  /*3bd0*/  BRA `(.L_x_13341) ;  /* 0xffffee6000007947 */ /* 0x001fea000383ffff */
        .weak           $__internal_318_$__cuda_sm70_shflsync_bfly_p
        .type           $__internal_318_$__cuda_sm70_shflsync_bfly_p,@function
        .size           $__internal_318_$__cuda_sm70_shflsync_bfly_p,(.L_x_24979 - $__internal_318_$__cuda_sm70_shflsync_bfly_p)
$__internal_318_$__cuda_sm70_shflsync_bfly_p:
[----:B------:R-:W-:Y:S01]  /*3be0*/  IMAD.MOV.U32 R3, RZ, RZ, 0x0 ;  /* 0x00000000ff037424 */ /* 0x000fe200078e00ff */
[----:B------:R-:W-:Y:S04]  /*3bf0*/  WARPSYNC R21 ;  /* 0x0000001500007348 */ /* 0x000fe80003800000 */
[----:B------:R0:W1:Y:S01]  /*3c00*/  SHFL.BFLY PT, R19, R18, R19, R20 ;  /* 0x0c00001312137389 */ /* 0x00006200000e0014 */
[----:B------:R-:W-:Y:S05]  /*3c10*/  RET.REL.NODEC R2 `(_ZN4vllm25paged_attention_v2_kernelIfhLi120ELi8ELi128ELNS_18Fp8KVCacheDataTypeE1ELb1ELi512EEEvPfS2_PT_PKS3_PKT0_S9_ifPKiSB_iPKfiiiSD_SD_iiiii) ;  /* 0xffffc3e002007950 */ /* 0x000fea0003c3ffff */
.L_x_13342:
        /* <DEDUP_REMOVED lines=14> */
.L_x_24979:


//--------------------- .text._ZN4vllm25paged_attention_v2_kernelIfhLi112ELi8ELi128ELNS_18Fp8KVCacheDataTypeE1ELb1ELi512EEEvPfS2_PT_PKS3_PKT0_S9_ifPKiSB_iPKfiiiSD_SD_iiiii --------------------------
	.section	.text._ZN4vllm25paged_attention_v2_kernelIfhLi112ELi8ELi128ELNS_18Fp8KVCacheDataTypeE1ELb1ELi512EEEvPfS2_PT_PKS3_PKT0_S9_ifPKiSB_iPKfiiiSD_SD_iiiii,"ax",@progbits
	.sectioninfo	@"SHI_REGISTERS=32"
	.align	128
        .global         _ZN4vllm25paged_attention_v2_kernelIfhLi112ELi8ELi128ELNS_18Fp8KVCacheDataTypeE1ELb1ELi512EEEvPfS2_PT_PKS3_PKT0_S9_ifPKiSB_iPKfiiiSD_SD_iiiii
        .type           _ZN4vllm25paged_attention_v2_kernelIfhLi112ELi8ELi128ELNS_18Fp8KVCacheDataTypeE1ELb1ELi512EEEvPfS2_PT_PKS3_PKT0_S9_ifPKiSB_iPKfiiiSD_SD_iiiii,@function
        .size           _ZN4vllm25paged_attention_v2_kernelIfhLi112ELi8ELi128ELNS_18Fp8KVCacheDataTypeE1ELb1ELi512EEEvPfS2_PT_PKS3_PKT0_S9_ifPKiSB_iPKfiiiSD_SD_iiiii,(.L_x_24980 - _ZN4vllm25paged_attention_v2_kernelIfhLi112ELi8ELi128ELNS_18Fp8KVCacheDataTypeE1ELb1ELi512EEEvPfS2_PT_PKS3_PKT0_S9_ifPKiSB_iPKfiiiSD_SD_iiiii)
        .other          _ZN4vllm25paged_attention_v2_kernelIfhLi112ELi8ELi128ELNS_18Fp8KVCacheDataTypeE1ELb1ELi512EEEvPfS2_PT_PKS3_PKT0_S9_ifPKiSB_iPKfiiiSD_SD_iiiii,@"STO_CUDA_ENTRY STV_DEFAULT"
_ZN4vllm25paged_attention_v2_kernelIfhLi112ELi8ELi128ELNS_18Fp8KVCacheDataTypeE1ELb1ELi512EEEvPfS2_PT_PKS3_PKT0_S9_ifPKiSB_iPKfiiiSD_SD_iiiii:
.text._ZN4vllm25paged_attention_v2_kernelIfhLi112ELi8ELi128ELNS_18Fp8KVCacheDataTypeE1ELb1ELi512EEEvPfS2_PT_PKS3_PKT0_S9_ifPKiSB_iPKfiiiSD_SD_iiiii:
        /* <DEDUP_REMOVED lines=112> */
.L_x_13343:
[----:B-1----:R-:W-:-:S04]  /*0700*/  IMAD.MOV.U32 R3, RZ, RZ, c[0x0][0xc] ;  /* 0x00000300ff037624 */ /* 0x002fc800078e00ff */
[----:B------:R-:W-:-:S04]  /*0710*/  IMAD R2, R3, c[0x0][0x1d8], R6 ;  /* 0x0000760003027a24 */ /* 0x000fc800078e0206 */
[----:B------:R-:W-:-:S03]  /*0720*/  IMAD R13, R2, c[0x0][0x1e8], RZ ;  /* 0x00007a00020d7a24 */ /* 0x000fc600078e02ff */
.L_x_13344:
        /* <DEDUP_REMOVED lines=26> */
.L_x_13348:
        /* <DEDUP_REMOVED lines=36> */
.L_x_13346:
[----:B------:R-:W-:Y:S05]  /*0b10*/  BSYNC B7 ;  /* 0x0000000000077941 */ /* 0x000fea0003800000 */
.L_x_13345:
[----:B------:R-:W-:Y:S05]  /*0b20*/  BRA.DIV ~URZ, `(.L_x_13349) ;  /* 0x000029427f007947 */ /* 0x000fea000b800000 */
[----:B------:R-:W-:-:S05]  /*0b30*/  IMAD.MOV.U32 R2, RZ, RZ, -0x800001 ;  /* 0xff7fffffff027424 */ /* 0x000fca00078e00ff */
.L_x_13383:
[----:B------:R-:W-:Y:S02]  /*0b40*/  FMNMX.FTZ R18, R2, -3.40282346638528859812e+38, !PT ;  /* 0xff7fffff02127809 */ /* 0x000fe40007810000 */
[----:B------:R-:W-:Y:S01]  /*0b50*/  MOV R17, 0xff7fffff ;  /* 0xff7fffff00117802 */ /* 0x000fe20000000f00 */
[----:B------:R-:W-:Y:S05]  /*0b60*/  BRA.DIV ~URZ, `(.L_x_13350) ;  /* 0x000029827f007947 */ /* 0x000fea000b800000 */
[----:B------:R-:W0:Y:S02]  /*0b70*/  SHFL.BFLY PT, R2, R18, 0x8, 0x1f ;  /* 0x0d001f0012027f89 */ /* 0x000e2400000e0000 */
[----:B0-----:R-:W-:-:S05]  /*0b80*/  FMNMX.FTZ R18, R18, R2, !PT ;  /* 0x0000000212127209 */ /* 0x001fca0007810000 */
[----:B------:R0:W1:Y:S02]  /*0b90*/  SHFL.BFLY PT, R3, R18, 0x4, 0x1f ;  /* 0x0c801f0012037f89 */ /* 0x00006400000e0000 */
.L_x_13384:
        /* <DEDUP_REMOVED lines=35> */
.L_x_13355:
        /* <DEDUP_REMOVED lines=11> */
.L_x_13354:
[----:B------:R-:W-:Y:S05]  /*0e80*/  BSYNC B1 ;  /* 0x0000000000017941 */ /* 0x000fea0003800000 */
.L_x_13353:
        /* <DEDUP_REMOVED lines=10> */
.L_x_13358:
        /* <DEDUP_REMOVED lines=100> */
.L_x_13357:
[----:B------:R-:W-:Y:S05]  /*1570*/  BSYNC B1 ;  /* 0x0000000000017941 */ /* 0x000fea0003800000 */
.L_x_13356:
        /* <DEDUP_REMOVED lines=55> */
.L_x_13360:
[----:B------:R-:W-:Y:S05]  /*18f0*/  BSYNC B1 ;  /* 0x0000000000017941 */ /* 0x000fea0003800000 */
.L_x_13359:
        /* <DEDUP_REMOVED lines=26> */
.L_x_13352:
[----:B------:R-:W-:Y:S05]  /*1aa0*/  BSYNC B0 ;  /* 0x0000000000007941 */ /* 0x000fea0003800000 */
.L_x_13351:
        /* <DEDUP_REMOVED lines=43> */
.L_x_13365:
        /* <DEDUP_REMOVED lines=8> */
.L_x_13364:
[----:B------:R-:W-:Y:S05]  /*1de0*/  BSYNC B1 ;  /* 0x0000000000017941 */ /* 0x000fea0003800000 */
.L_x_13363:
        /* <DEDUP_REMOVED lines=10> */
.L_x_13368:
        /* <DEDUP_REMOVED lines=52> */
.L_x_13367:
[----:B------:R-:W-:Y:S05]  /*21d0*/  BSYNC B1 ;  /* 0x0000000000017941 */ /* 0x000fea0003800000 */
.L_x_13366:
        /* <DEDUP_REMOVED lines=31> */
.L_x_13370:
[----:B------:R-:W-:Y:S05]  /*23d0*/  BSYNC B1 ;  /* 0x0000000000017941 */ /* 0x000fea0003800000 */
.L_x_13369:
        /* <DEDUP_REMOVED lines=14> */
.L_x_13362:
[----:B------:R-:W-:Y:S05]  /*24c0*/  BSYNC B0 ;  /* 0x0000000000007941 */ /* 0x000fea0003800000 */
.L_x_13361:
        /* <DEDUP_REMOVED lines=20> */
.L_x_13372:
[----:B------:R-:W-:Y:S05]  /*2610*/  BSYNC B0 ;  /* 0x0000000000007941 */ /* 0x000fea0003800000 */
.L_x_13371:
        /* <DEDUP_REMOVED lines=25> */
.L_x_13376:
        /* <DEDUP_REMOVED lines=33> */
.L_x_13374:
[----:B------:R-:W-:Y:S05]  /*29c0*/  BSYNC B6 ;  /* 0x0000000000067941 */ /* 0x000fea0003800000 */
.L_x_13373:
[----:B------:R-:W-:Y:S05]  /*29d0*/  BRA.DIV ~URZ, `(.L_x_13377) ;  /* 0x00000be27f007947 */ /* 0x000fea000b800000 */
[----:B0-----:R-:W-:-:S05]  /*29e0*/  MOV R14, RZ ;  /* 0x000000ff000e7202 */ /* 0x001fca0000000f00 */
.L_x_13385:
[----:B------:R-:W-:Y:S01]  /*29f0*/  FADD.FTZ R14, RZ, R14 ;  /* 0x0000000eff0e7221 */ /* 0x000fe20000010000 */
[----:B------:R-:W-:Y:S05]  /*2a00*/  BRA.DIV ~URZ, `(.L_x_13378) ;  /* 0x00000c327f007947 */ /* 0x000fea000b800000 */
[----:B------:R-:W-:Y:S01]  /*2a10*/  CS2R R12, SRZ ;  /* 0x00000000000c7805 */ /* 0x000fe2000001ff00 */
[----:B------:R-:W-:Y:S01]  /*2a20*/  CS2R R10, SRZ ;  /* 0x00000000000a7805 */ /* 0x000fe2000001ff00 */
[----:B------:R-:W-:Y:S02]  /*2a30*/  IMAD.MOV.U32 R9, RZ, RZ, RZ ;  /* 0x000000ffff097224 */ /* 0x000fe400078e00ff */
[----:B------:R-:W-:Y:S02]  /*2a40*/  IMAD.MOV.U32 R15, RZ, RZ, RZ ;  /* 0x000000ffff0f7224 */ /* 0x000fe400078e00ff */
.L_x_13386:
        /* <DEDUP_REMOVED lines=40> */
.L_x_13380:
[----:B0-----:R-:W-:Y:S05]  /*2cd0*/  BSYNC B0 ;  /* 0x0000000000007941 */ /* 0x001fea0003800000 */
.L_x_13379:
        /* <DEDUP_REMOVED lines=25> */
.L_x_13382:
[----:B0-----:R-:W-:Y:S05]  /*2e70*/  BSYNC B0 ;  /* 0x0000000000007941 */ /* 0x001fea0003800000 */
.L_x_13381:
        /* <DEDUP_REMOVED lines=56> */
.L_x_13347:
        /* <DEDUP_REMOVED lines=19> */
.L_x_13375:
        /* <DEDUP_REMOVED lines=20> */
.L_x_13349:
[----:B------:R-:W-:Y:S01]  /*3470*/  IMAD.MOV.U32 R18, RZ, RZ, -0x800001 ;  /* 0xff7fffffff127424 */ /* 0x000fe200078e00ff */
[----:B------:R-:W-:Y:S01]  /*3480*/  MOV R21, 0xffffffff ;  /* 0xffffffff00157802 */ /* 0x000fe20000000f00 */
[----:B------:R-:W-:Y:S01]  /*3490*/  IMAD.MOV.U32 R19, RZ, RZ, 0x10 ;  /* 0x00000010ff137424 */ /* 0x000fe200078e00ff */
[----:B------:R-:W-:Y:S01]  /*34a0*/  MOV R2, 0x34d0 ;  /* 0x000034d000027802 */ /* 0x000fe20000000f00 */
[----:B------:R-:W-:Y:S02]  /*34b0*/  IMAD.MOV.U32 R20, RZ, RZ, 0x1f ;  /* 0x0000001fff147424 */ /* 0x000fe400078e00ff */
[----:B------:R-:W-:Y:S05]  /*34c0*/  CALL.REL.NOINC `($__internal_319_$__cuda_sm70_shflsync_bfly_p) ;  /* 0x0000042000007944 */ /* 0x000fea0003c00000 */
[----:B-1----:R-:W-:Y:S01]  /*34d0*/  IMAD.MOV.U32 R2, RZ, RZ, R19 ;  /* 0x000000ffff027224 */ /* 0x002fe200078e0013 */
[----:B0-----:R-:W-:Y:S05]  /*34e0*/  BRA `(.L_x_13383) ;  /* 0xffffd65000007947 */ /* 0x001fea000383ffff */
.L_x_13350:
[----:B------:R-:W-:Y:S01]  /*34f0*/  IMAD.MOV.U32 R19, RZ, RZ, 0x8 ;  /* 0x00000008ff137424 */ /* 0x000fe200078e00ff */
[----:B------:R-:W-:Y:S01]  /*3500*/  MOV R21, 0xffffffff ;  /* 0xffffffff00157802 */ /* 0x000fe20000000f00 */
[----:B------:R-:W-:Y:S01]  /*3510*/  IMAD.MOV.U32 R20, RZ, RZ, 0x1f ;  /* 0x0000001fff147424 */ /* 0x000fe200078e00ff */
[----:B------:R-:W-:Y:S02]  /*3520*/  MOV R2, 0x3540 ;  /* 0x0000354000027802 */ /* 0x000fe40000000f00 */
[----:B------:R-:W-:Y:S05]  /*3530*/  CALL.REL.NOINC `($__internal_319_$__cuda_sm70_shflsync_bfly_p) ;  /* 0x000003b000007944 */ /* 0x000fea0003c00000 */
[----:B01----:R-:W-:Y:S01]  /*3540*/  FMNMX.FTZ R18, R18, R19, !PT ;  /* 0x0000001312127209 */ /* 0x003fe20007810000 */
[----:B------:R-:W-:Y:S01]  /*3550*/  IMAD.MOV.U32 R19, RZ, RZ, 0x4 ;  /* 0x00000004ff137424 */ /* 0x000fe200078e00ff */
[----:B------:R-:W-:Y:S01]  /*3560*/  MOV R2, 0x35a0 ;  /* 0x000035a000027802 */ /* 0x000fe20000000f00 */
[----:B------:R-:W-:-:S02]  /*3570*/  IMAD.MOV.U32 R20, RZ, RZ, 0x1f ;  /* 0x0000001fff147424 */ /* 0x000fc400078e00ff */
[----:B------:R-:W-:Y:S02]  /*3580*/  IMAD.MOV.U32 R21, RZ, RZ, -0x1 ;  /* 0xffffffffff157424 */ /* 0x000fe400078e00ff */
[----:B------:R-:W-:Y:S05]  /*3590*/  CALL.REL.NOINC `($__internal_319_$__cuda_sm70_shflsync_bfly_p) ;  /* 0x0000035000007944 */ /* 0x000fea0003c00000 */
[----:B-1----:R-:W-:Y:S01]  /*35a0*/  MOV R3, R19 ;  /* 0x0000001300037202 */ /* 0x002fe20000000f00 */
[----:B0-----:R-:W-:Y:S05]  /*35b0*/  BRA `(.L_x_13384) ;  /* 0xffffd5e000007947 */ /* 0x001fea000383ffff */
.L_x_13377:
[----:B0-----:R-:W-:Y:S01]  /*35c0*/  IMAD.MOV.U32 R18, RZ, RZ, RZ ;  /* 0x000000ffff127224 */ /* 0x001fe200078e00ff */
[----:B------:R-:W-:Y:S01]  /*35d0*/  MOV R21, 0xffffffff ;  /* 0xffffffff00157802 */ /* 0x000fe20000000f00 */
[----:B------:R-:W-:Y:S01]  /*35e0*/  IMAD.MOV.U32 R19, RZ, RZ, 0x1 ;  /* 0x00000001ff137424 */ /* 0x000fe200078e00ff */
[----:B------:R-:W-:Y:S01]  /*35f0*/  MOV R2, 0x3620 ;  /* 0x0000362000027802 */ /* 0x000fe20000000f00 */
[----:B------:R-:W-:Y:S02]  /*3600*/  IMAD.MOV.U32 R20, RZ, RZ, 0x1f ;  /* 0x0000001fff147424 */ /* 0x000fe400078e00ff */
[----:B------:R-:W-:Y:S05]  /*3610*/  CALL.REL.NOINC `($__internal_319_$__cuda_sm70_shflsync_bfly_p) ;  /* 0x000002d000007944 */ /* 0x000fea0003c00000 */
[----:B-1----:R-:W-:Y:S01]  /*3620*/  IMAD.MOV.U32 R14, RZ, RZ, R19 ;  /* 0x000000ffff0e7224 */ /* 0x002fe200078e0013 */
[----:B0-----:R-:W-:Y:S05]  /*3630*/  BRA `(.L_x_13385) ;  /* 0xfffff3b000007947 */ /* 0x001fea000383ffff */
.L_x_13378:
[----:B------:R-:W-:Y:S01]  /*3640*/  HFMA2.MMA R20, -RZ, RZ, 0, 1.847743988037109375e-06 ;  /* 0x0000001fff147435 */ /* 0x000fe200000001ff */
[----:B------:R-:W-:Y:S01]  /*3650*/  IMAD.MOV.U32 R18, RZ, RZ, RZ ;  /* 0x000000ffff127224 */ /* 0x000fe200078e00ff */
[----:B------:R-:W-:Y:S01]  /*3660*/  MOV R2, 0x36a0 ;  /* 0x000036a000027802 */ /* 0x000fe20000000f00 */
[----:B------:R-:W-:Y:S02]  /*3670*/  IMAD.MOV.U32 R19, RZ, RZ, 0x1 ;  /* 0x00000001ff137424 */ /* 0x000fe400078e00ff */
[----:B------:R-:W-:-:S02]  /*3680*/  IMAD.MOV.U32 R21, RZ, RZ, -0x1 ;  /* 0xffffffffff157424 */ /* 0x000fc400078e00ff */
[----:B------:R-:W-:Y:S05]  /*3690*/  CALL.REL.NOINC `($__internal_319_$__cuda_sm70_shflsync_bfly_p) ;  /* 0x0000025000007944 */ /* 0x000fea0003c00000 */
[----:B-1----:R-:W-:Y:S01]  /*36a0*/  FADD.FTZ R13, RZ, R19 ;  /* 0x00000013ff0d7221 */ /* 0x002fe20000010000 */
[----:B0-----:R-:W-:Y:S01]  /*36b0*/  MOV R20, 0x1f ;  /* 0x0000001f00147802 */ /* 0x001fe20000000f00 */
[----:B------:R-:W-:Y:S01]  /*36c0*/  IMAD.MOV.U32 R18, RZ, RZ, RZ ;  /* 0x000000ffff127224 */ /* 0x000fe200078e00ff */
[----:B------:R-:W-:Y:S01]  /*36d0*/  MOV R2, 0x3710 ;  /* 0x0000371000027802 */ /* 0x000fe20000000f00 */
[----:B------:R-:W-:-:S02]  /*36e0*/  IMAD.MOV.U32 R19, RZ, RZ, 0x1 ;  /* 0x00000001ff137424 */ /* 0x000fc400078e00ff */
[----:B------:R-:W-:Y:S02]  /*36f0*/  IMAD.MOV.U32 R21, RZ, RZ, -0x1 ;  /* 0xffffffffff157424 */ /* 0x000fe400078e00ff */
[----:B------:R-:W-:Y:S05]  /*3700*/  CALL.REL.NOINC `($__internal_319_$__cuda_sm70_shflsync_bfly_p) ;  /* 0x000001e000007944 */ /* 0x000fea0003c00000 */
[----:B0-----:R-:W-:Y:S01]  /*3710*/  HFMA2.MMA R20, -RZ, RZ, 0, 1.847743988037109375e-06 ;  /* 0x0000001fff147435 */ /* 0x001fe200000001ff */
[----:B-1----:R-:W-:Y:S01]  /*3720*/  FADD.FTZ R12, RZ, R19 ;  /* 0x00000013ff0c7221 */ /* 0x002fe20000010000 */
[----:B------:R-:W-:Y:S01]  /*3730*/  MOV R2, 0x3780 ;  /* 0x0000378000027802 */ /* 0x000fe20000000f00 */
[----:B------:R-:W-:Y:S02]  /*3740*/  IMAD.MOV.U32 R18, RZ, RZ, RZ ;  /* 0x000000ffff127224 */ /* 0x000fe400078e00ff */
[----:B------:R-:W-:Y:S02]  /*3750*/  IMAD.MOV.U32 R19, RZ, RZ, 0x1 ;  /* 0x00000001ff137424 */ /* 0x000fe400078e00ff */
[----:B------:R-:W-:Y:S02]  /*3760*/  IMAD.MOV.U32 R21, RZ, RZ, -0x1 ;  /* 0xffffffffff157424 */ /* 0x000fe400078e00ff */
        /* <DEDUP_REMOVED lines=16> */
[----:B------:R-:W-:Y:S01]  /*3870*/  MOV R19, 0x1 ;  /* 0x0000000100137802 */ /* 0x000fe20000000f00 */
[----:B0-----:R-:W-:Y:S01]  /*3880*/  IMAD.MOV.U32 R18, RZ, RZ, RZ ;  /* 0x000000ffff127224 */ /* 0x001fe200078e00ff */
[----:B------:R-:W-:Y:S01]  /*3890*/  MOV R2, 0x38d0 ;  /* 0x000038d000027802 */ /* 0x000fe20000000f00 */
[----:B------:R-:W-:-:S02]  /*38a0*/  IMAD.MOV.U32 R20, RZ, RZ, 0x1f ;  /* 0x0000001fff147424 */ /* 0x000fc400078e00ff */
[----:B------:R-:W-:Y:S02]  /*38b0*/  IMAD.MOV.U32 R21, RZ, RZ, -0x1 ;  /* 0xffffffffff157424 */ /* 0x000fe400078e00ff */
[----:B------:R-:W-:Y:S05]  /*38c0*/  CALL.REL.NOINC `($__internal_319_$__cuda_sm70_shflsync_bfly_p) ;  /* 0x0000002000007944 */ /* 0x000fea0003c00000 */
[----:B-1----:R-:W-:Y:S01]  /*38d0*/  MOV R15, R19 ;  /* 0x00000013000f7202 */ /* 0x002fe20000000f00 */
[----:B0-----:R-:W-:Y:S05]  /*38e0*/  BRA `(.L_x_13386) ;  /* 0xfffff16000007947 */ /* 0x001fea000383ffff */
        .weak           $__internal_319_$__cuda_sm70_shflsync_bfly_p
        .type           $__internal_319_$__cuda_sm70_shflsync_bfly_p,@function
        .size           $__internal_319_$__cuda_sm70_shflsync_bfly_p,(.L_x_24980 - $__internal_319_$__cuda_sm70_shflsync_bfly_p)
$__internal_319_$__cuda_sm70_shflsync_bfly_p:
[----:B------:R-:W-:Y:S01]  /*38f0*/  IMAD.MOV.U32 R3, RZ, RZ, 0x0 ;  /* 0x00000000ff037424 */ /* 0x000fe200078e00ff */
[----:B------:R-:W-:Y:S04]  /*3900*/  WARPSYNC R21 ;  /* 0x0000001500007348 */ /* 0x000fe80003800000 */
[----:B------:R0:W1:Y:S01]  /*3910*/  SHFL.BFLY PT, R19, R18, R19, R20 ;  /* 0x0c00001312137389 */ /* 0x00006200000e0014 */
[----:B------:R-:W-:Y:S05]  /*3920*/  RET.REL.NODEC R2 `(_ZN4vllm25paged_attention_v2_kernelIfhLi112ELi8ELi128ELNS_18Fp8KVCacheDataTypeE1ELb1ELi512EEEvPfS2_PT_PKS3_PKT0_S9_ifPKiSB_iPKfiiiSD_SD_iiiii) ;  /* 0xffffc6d002007950 */ /* 0x000fea0003c3ffff */
.L_x_13387:
        /* <DEDUP_REMOVED lines=13> */
.L_x_24980:


//--------------------- .text._ZN4vllm25paged_attention_v2_kernelIfhLi96ELi8ELi128ELNS_18Fp8KVCacheDataTypeE1ELb1ELi512EEEvPfS2_PT_PKS3_PKT0_S9_ifPKiSB_iPKfiiiSD_SD_iiiii --------------------------
	.section	.text._ZN4vllm25paged_attention_v2_kernelIfhLi96ELi8ELi128ELNS_18Fp8KVCacheDataTypeE1ELb1ELi512EEEvPfS2_PT_PKS3_PKT0_S9_ifPKiSB_iPKfiiiSD_SD_iiiii,"ax",@progbits
	.sectioninfo	@"SHI_REGISTERS=32"
	.align	128
        .global         _ZN4vllm25paged_attention_v2_kernelIfhLi96ELi8ELi128ELNS_18Fp8KVCacheDataTypeE1ELb1ELi512EEEvPfS2_PT_PKS3_PKT0_S9_ifPKiSB_iPKfiiiSD_SD_iiiii
        .type           _ZN4vllm25paged_attention_v2_kernelIfhLi96ELi8ELi128ELNS_18Fp8KVCacheDataTypeE1ELb1ELi512EEEvPfS2_PT_PKS3_PKT0_S9_ifPKiSB_iPKfiiiSD_SD_iiiii,@function
        .size           _ZN4vllm25paged_attention_v2_kernelIfhLi96ELi8ELi128ELNS_18Fp8KVCacheDataTypeE1ELb1ELi512EEEvPfS2_PT_PKS3_PKT0_S9_ifPKiSB_iPKfiiiSD_SD_iiiii,(.L_x_24981 - _ZN4vllm25paged_attention_v2_kernelIfhLi96ELi8ELi128ELNS_18Fp8KVCacheDataTypeE1ELb1ELi512EEEvPfS2_PT_PKS3_PKT0_S9_ifPKiSB_iPKfiiiSD_SD_iiiii)
        .other          _ZN4vllm25paged_attention_v2_kernelIfhLi96ELi8ELi128ELNS_18Fp8KVCacheDataTypeE1ELb1ELi512EEEvPfS2_PT_PKS3_PKT0_S9_ifPKiSB_iPKfiiiSD_SD_iiiii,@"STO_CUDA_ENTRY STV_DEFAULT"
_ZN4vllm25paged_attention_v2_kernelIfhLi96ELi8ELi128ELNS_18Fp8KVCacheDataTypeE1ELb1ELi512EEEvPfS2_PT_PKS3_PKT0_S9_ifPKiSB_iPKfiiiSD_SD_iiiii:
.text._ZN4vllm25paged_attention_v2_kernelIfhLi96ELi8ELi128ELNS_18Fp8KVCacheDataTypeE1ELb1ELi512EEEvPfS2_PT_PKS3_PKT0_S9_ifPKiSB_iPKfiiiSD_SD_iiiii:
        /* <DEDUP_REMOVED lines=111> */
.L_x_13388:
[----:B------:R-:W-:-:S04]  /*06f0*/  IMAD.MOV.U32 R2, RZ, RZ, c[0x0][0xc] ;  /* 0x00000300ff027624 */ /* 0x000fc800078e00ff */
[----:B0-----:R-:W-:-:S04]  /*0700*/  IMAD R2, R2, c[0x0][0x1d8], R5 ;  /* 0x0000760002027a24 */ /* 0x001fc800078e0205 */
[----:B------:R-:W-:-:S03]  /*0710*/  IMAD R13, R2, c[0x0][0x1e8], RZ ;  /* 0x00007a00020d7a24 */ /* 0x000fc600078e02ff */
.L_x_13389:
        /* <DEDUP_REMOVED lines=26> */
.L_x_13393:
        /* <DEDUP_REMOVED lines=36> */
.L_x_13391:
[----:B------:R-:W-:Y:S05]  /*0b00*/  BSYNC B7 ;  /* 0x0000000000077941 */ /* 0x000fea0003800000 */
.L_x_13390:
[----:B------:R-:W-:Y:S05]  /*0b10*/  BRA.DIV ~URZ, `(.L_x_13394) ;  /* 0x000028827f007947 */ /* 0x000fea000b800000 */
[----:B------:R-:W-:-:S05]  /*0b20*/  IMAD.MOV.U32 R2, RZ, RZ, -0x800001 ;  /* 0xff7fffffff027424 */ /* 0x000fca00078e00ff */
.L_x_13428:
[----:B------:R-:W-:Y:S01]  /*0b30*/  FMNMX.FTZ R18, R2, -3.40282346638528859812e+38, !PT ;  /* 0xff7fffff02127809 */ /* 0x000fe20007810000 */
[----:B------:R-:W-:Y:S01]  /*0b40*/  IMAD.MOV.U32 R17, RZ, RZ, -0x800001 ;  /* 0xff7fffffff117424 */ /* 0x000fe200078e00ff */
[----:B------:R-:W-:Y:S05]  /*0b50*/  BRA.DIV ~URZ, `(.L_x_13395) ;  /* 0x000028c27f007947 */ /* 0x000fea000b800000 */
[----:B------:R-:W0:Y:S02]  /*0b60*/  SHFL.BFLY PT, R2, R18, 0x8, 0x1f ;  /* 0x0d001f0012027f89 */ /* 0x000e2400000e0000 */
[----:B0-----:R-:W-:-:S05]  /*0b70*/  FMNMX.FTZ R18, R18, R2, !PT ;  /* 0x0000000212127209 */ /* 0x001fca0007810000 */
[----:B------:R0:W1:Y:S02]  /*0b80*/  SHFL.BFLY PT, R3, R18, 0x4, 0x1f ;  /* 0x0c801f0012037f89 */ /* 0x00006400000e0000 */
.L_x_13429:
        /* <DEDUP_REMOVED lines=35> */
.L_x_13400:
        /* <DEDUP_REMOVED lines=11> */
.L_x_13399:
[----:B------:R-:W-:Y:S05]  /*0e70*/  BSYNC B1 ;  /* 0x0000000000017941 */ /* 0x000fea0003800000 */
.L_x_13398:
        /* <DEDUP_REMOVED lines=10> */
.L_x_13403:
        /* <DEDUP_REMOVED lines=100> */
.L_x_13402:
[----:B------:R-:W-:Y:S05]  /*1560*/  BSYNC B1 ;  /* 0x0000000000017941 */ /* 0x000fea0003800000 */
.L_x_13401:
        /* <DEDUP_REMOVED lines=55> */
.L_x_13405:
[----:B------:R-:W-:Y:S05]  /*18e0*/  BSYNC B1 ;  /* 0x0000000000017941 */ /* 0x000fea0003800000 */
.L_x_13404:
        /* <DEDUP_REMOVED lines=26> */
.L_x_13397:
[----:B------:R-:W-:Y:S05]  /*1a90*/  BSYNC B0 ;  /* 0x0000000000007941 */ /* 0x000fea0003800000 */
.L_x_13396:
        /* <DEDUP_REMOVED lines=43> */
.L_x_13410:
        /* <DEDUP_REMOVED lines=8> */
.L_x_13409:
[----:B------:R-:W-:Y:S05]  /*1dd0*/  BSYNC B1 ;  /* 0x0000000000017941 */ /* 0x000fea0003800000 */
.L_x_13408:
        /* <DEDUP_REMOVED lines=10> */
.L_x_13413:
        /* <DEDUP_REMOVED lines=52> */
.L_x_13412:
[----:B------:R-:W-:Y:S05]  /*21c0*/  BSYNC B1 ;  /* 0x0000000000017941 */ /* 0x000fea0003800000 */
.L_x_13411:
        /* <DEDUP_REMOVED lines=31> */
.L_x_13415:
[----:B------:R-:W-:Y:S05]  /*23c0*/  BSYNC B1 ;  /* 0x0000000000017941 */ /* 0x000fea0003800000 */
.L_x_13414:
        /* <DEDUP_REMOVED lines=14> */
.L_x_13407:
[----:B------:R-:W-:Y:S05]  /*24b0*/  BSYNC B0 ;  /* 0x0000000000007941 */ /* 0x000fea0003800000 */
.L_x_13406:
        /* <DEDUP_REMOVED lines=20> */
.L_x_13417:
[----:B------:R-:W-:Y:S05]  /*2600*/  BSYNC B0 ;  /* 0x0000000000007941 */ /* 0x000fea0003800000 */
.L_x_13416:
        /* <DEDUP_REMOVED lines=25> */
.L_x_13421:
        /* <DEDUP_REMOVED lines=33> */
.L_x_13419:
[----:B------:R-:W-:Y:S05]  /*29b0*/  BSYNC B6 ;  /* 0x0000000000067941 */ /* 0x000fea0003800000 */
.L_x_13418:
[----:B------:R-:W-:Y:S05]  /*29c0*/  BRA.DIV ~URZ, `(.L_x_13422) ;  /* 0x00000b227f007947 */ /* 0x000fea000b800000 */
[----:B------:R-:W-:-:S04]  /*29d0*/  IMAD.MOV.U32 R13, RZ, RZ, RZ ;  /* 0x000000ffff0d7224 */ /* 0x000fc800078e00ff */
.L_x_13430:
[----:B------:R-:W-:Y:S01]  /*29e0*/  FADD.FTZ R13, RZ, R13 ;  /* 0x0000000dff0d7221 */ /* 0x000fe20000010000 */
[----:B------:R-:W-:Y:S05]  /*29f0*/  BRA.DIV ~URZ, `(.L_x_13423) ;  /* 0x00000b727f007947 */ /* 0x000fea000b800000 */
[----:B------:R-:W-:Y:S01]  /*2a00*/  HFMA2.MMA R12, -RZ, RZ, 0, 0 ;  /* 0x00000000ff0c7435 */ /* 0x000fe200000001ff */
[----:B------:R-:W-:Y:S01]  /*2a10*/  CS2R R10, SRZ ;  /* 0x00000000000a7805 */ /* 0x000fe2000001ff00 */
[----:B------:R-:W-:Y:S02]  /*2a20*/  IMAD.MOV.U32 R9, RZ, RZ, RZ ;  /* 0x000000ffff097224 */ /* 0x000fe400078e00ff */
[----:B------:R-:W-:Y:S02]  /*2a30*/  IMAD.MOV.U32 R21, RZ, RZ, RZ ;  /* 0x000000ffff157224 */ /* 0x000fe400078e00ff */
.L_x_13431:
        /* <DEDUP_REMOVED lines=37> */
.L_x_13425:
[----:B0-----:R-:W-:Y:S05]  /*2c90*/  BSYNC B0 ;  /* 0x0000000000007941 */ /* 0x001fea0003800000 */
.L_x_13424:
        /* <DEDUP_REMOVED lines=22> */
.L_x_13427:
[----:B0-----:R-:W-:Y:S05]  /*2e00*/  BSYNC B0 ;  /* 0x0000000000007941 */ /* 0x001fea0003800000 */
.L_x_13426:
        /* <DEDUP_REMOVED lines=50> */
.L_x_13392:
        /* <DEDUP_REMOVED lines=19> */
.L_x_13420:
        /* <DEDUP_REMOVED lines=20> */
.L_x_13394:
[----:B------:R-:W-:Y:S01]  /*33a0*/  IMAD.MOV.U32 R18, RZ, RZ, -0x800001 ;  /* 0xff7fffffff127424 */ /* 0x000fe200078e00ff */
[----:B------:R-:W-:Y:S01]  /*33b0*/  MOV R20, 0xffffffff ;  /* 0xffffffff00147802 */ /* 0x000fe20000000f00 */
[----:B------:R-:W-:Y:S01]  /*33c0*/  IMAD.MOV.U32 R21, RZ, RZ, 0x10 ;  /* 0x00000010ff157424 */ /* 0x000fe200078e00ff */
[----:B------:R-:W-:Y:S01]  /*33d0*/  MOV R2, 0x3400 ;  /* 0x0000340000027802 */ /* 0x000fe20000000f00 */
[----:B------:R-:W-:Y:S02]  /*33e0*/  IMAD.MOV.U32 R19, RZ, RZ, 0x1f ;  /* 0x0000001fff137424 */ /* 0x000fe400078e00ff */
[----:B------:R-:W-:Y:S05]  /*33f0*/  CALL.REL.NOINC `($__internal_320_$__cuda_sm70_shflsync_bfly_p) ;  /* 0x000003a000007944 */ /* 0x000fea0003c00000 */
[----:B-1----:R-:W-:Y:S01]  /*3400*/  IMAD.MOV.U32 R2, RZ, RZ, R21 ;  /* 0x000000ffff027224 */ /* 0x002fe200078e0015 */
[----:B0-----:R-:W-:Y:S05]  /*3410*/  BRA `(.L_x_13428) ;  /* 0xffffd71000007947 */ /* 0x001fea000383ffff */
.L_x_13395:
[----:B------:R-:W-:Y:S01]  /*3420*/  IMAD.MOV.U32 R21, RZ, RZ, 0x8 ;  /* 0x00000008ff157424 */ /* 0x000fe200078e00ff */
[----:B------:R-:W-:Y:S01]  /*3430*/  MOV R20, 0xffffffff ;  /* 0xffffffff00147802 */ /* 0x000fe20000000f00 */
[----:B------:R-:W-:Y:S01]  /*3440*/  IMAD.MOV.U32 R19, RZ, RZ, 0x1f ;  /* 0x0000001fff137424 */ /* 0x000fe200078e00ff */
[----:B------:R-:W-:Y:S02]  /*3450*/  MOV R2, 0x3470 ;  /* 0x0000347000027802 */ /* 0x000fe40000000f00 */
[----:B------:R-:W-:Y:S05]  /*3460*/  CALL.REL.NOINC `($__internal_320_$__cuda_sm70_shflsync_bfly_p) ;  /* 0x0000033000007944 */ /* 0x000fea0003c00000 */
[----:B01----:R-:W-:Y:S01]  /*3470*/  FMNMX.FTZ R18, R18, R21, !PT ;  /* 0x0000001512127209 */ /* 0x003fe20007810000 */
[----:B------:R-:W-:Y:S01]  /*3480*/  IMAD.MOV.U32 R21, RZ, RZ, 0x4 ;  /* 0x00000004ff157424 */ /* 0x000fe200078e00ff */
[----:B------:R-:W-:Y:S01]  /*3490*/  MOV R2, 0x34d0 ;  /* 0x000034d000027802 */ /* 0x000fe20000000f00 */
[----:B------:R-:W-:-:S02]  /*34a0*/  IMAD.MOV.U32 R19, RZ, RZ, 0x1f ;  /* 0x0000001fff137424 */ /* 0x000fc400078e00ff */
[----:B------:R-:W-:Y:S02]  /*34b0*/  IMAD.MOV.U32 R20, RZ, RZ, -0x1 ;  /* 0xffffffffff147424 */ /* 0x000fe400078e00ff */
[----:B------:R-:W-:Y:S05]  /*34c0*/  CALL.REL.NOINC `($__internal_320_$__cuda_sm70_shflsync_bfly_p) ;  /* 0x000002d000007944 */ /* 0x000fea0003c00000 */
[----:B-1----:R-:W-:Y:S01]  /*34d0*/  MOV R3, R21 ;  /* 0x0000001500037202 */ /* 0x002fe20000000f00 */
[----:B0-----:R-:W-:Y:S05]  /*34e0*/  BRA `(.L_x_13429) ;  /* 0xffffd6a000007947 */ /* 0x001fea000383ffff */
.L_x_13422:
[----:B0-----:R-:W-:Y:S01]  /*34f0*/  IMAD.MOV.U32 R18, RZ, RZ, RZ ;  /* 0x000000ffff127224 */ /* 0x001fe200078e00ff */
[----:B------:R-:W-:Y:S01]  /*3500*/  MOV R20, 0xffffffff ;  /* 0xffffffff00147802 */ /* 0x000fe20000000f00 */
[----:B------:R-:W-:Y:S01]  /*3510*/  IMAD.MOV.U32 R21, RZ, RZ, 0x1 ;  /* 0x00000001ff157424 */ /* 0x000fe200078e00ff */
[----:B-1----:R-:W-:Y:S01]  /*3520*/  MOV R2, 0x3550 ;  /* 0x0000355000027802 */ /* 0x002fe20000000f00 */
[----:B------:R-:W-:Y:S02]  /*3530*/  IMAD.MOV.U32 R19, RZ, RZ, 0x1f ;  /* 0x0000001fff137424 */ /* 0x000fe400078e00ff */
[----:B------:R-:W-:Y:S05]  /*3540*/  CALL.REL.NOINC `($__internal_320_$__cuda_sm70_shflsync_bfly_p) ;  /* 0x0000025000007944 */ /* 0x000fea0003c00000 */
[----:B-1----:R-:W-:Y:S01]  /*3550*/  IMAD.MOV.U32 R13, RZ, RZ, R21 ;  /* 0x000000ffff0d7224 */ /* 0x002fe200078e0015 */
[----:B0-----:R-:W-:Y:S05]  /*3560*/  BRA `(.L_x_13430) ;  /* 0xfffff47000007947 */ /* 0x001fea000383ffff */
.L_x_13423:
[----:B------:R-:W-:Y:S01]  /*3570*/  HFMA2.MMA R19, -RZ, RZ, 0, 1.847743988037109375e-06 ;  /* 0x0000001fff137435 */ /* 0x000fe200000001ff */
[----:B0-----:R-:W-:Y:S01]  /*3580*/  IMAD.MOV.U32 R18, RZ, RZ, RZ ;  /* 0x000000ffff127224 */ /* 0x001fe200078e00ff */
[----:B-1----:R-:W-:Y:S01]  /*3590*/  MOV R2, 0x35d0 ;  /* 0x000035d000027802 */ /* 0x002fe20000000f00 */
[----:B------:R-:W-:Y:S02]  /*35a0*/  IMAD.MOV.U32 R21, RZ, RZ, 0x1 ;  /* 0x00000001ff157424 */ /* 0x000fe400078e00ff */
[----:B------:R-:W-:-:S02]  /*35b0*/  IMAD.MOV.U32 R20, RZ, RZ, -0x1 ;  /* 0xffffffffff147424 */ /* 0x000fc400078e00ff */
[----:B------:R-:W-:Y:S05]  /*35c0*/  CALL.REL.NOINC `($__internal_320_$__cuda_sm70_shflsync_bfly_p) ;  /* 0x000001d000007944 */ /* 0x000fea0003c00000 */
[----:B-1----:R-:W-:Y:S01]  /*35d0*/  FADD.FTZ R12, RZ, R21 ;  /* 0x00000015ff0c7221 */ /* 0x002fe20000010000 */
[----:B0-----:R-:W-:Y:S01]  /*35e0*/  MOV R19, 0x1f ;  /* 0x0000001f00137802 */ /* 0x001fe20000000f00 */
[----:B------:R-:W-:Y:S01]  /*35f0*/  IMAD.MOV.U32 R18, RZ, RZ, RZ ;  /* 0x000000ffff127224 */ /* 0x000fe200078e00ff */
[----:B------:R-:W-:Y:S01]  /*3600*/  MOV R2, 0x3640 ;  /* 0x0000364000027802 */ /* 0x000fe20000000f00 */
[----:B------:R-:W-:-:S02]  /*3610*/  IMAD.MOV.U32 R21, RZ, RZ, 0x1 ;  /* 0x00000001ff157424 */ /* 0x000fc400078e00ff */
[----:B------:R-:W-:Y:S02]  /*3620*/  IMAD.MOV.U32 R20, RZ, RZ, -0x1 ;  /* 0xffffffffff147424 */ /* 0x000fe400078e00ff */
[----:B------:R-:W-:Y:S05]  /*3630*/  CALL.REL.NOINC `($__internal_320_$__cuda_sm70_shflsync_bfly_p) ;  /* 0x0000016000007944 */ /* 0x000fea0003c00000 */
[----:B0-----:R-:W-:Y:S01]  /*3640*/  HFMA2.MMA R19, -RZ, RZ, 0, 1.847743988037109375e-06 ;  /* 0x0000001fff137435 */ /* 0x001fe200000001ff */
[----:B-1----:R-:W-:Y:S01]  /*3650*/  FADD.FTZ R11, RZ, R21 ;  /* 0x00000015ff0b7221 */ /* 0x002fe20000010000 */
[----:B------:R-:W-:Y:S01]  /*3660*/  MOV R2, 0x36b0 ;  /* 0x000036b000027802 */ /* 0x000fe20000000f00 */
[----:B------:R-:W-:Y:S02]  /*3670*/  IMAD.MOV.U32 R18, RZ, RZ, RZ ;  /* 0x000000ffff127224 */ /* 0x000fe400078e00ff */
[----:B------:R-:W-:Y:S02]  /*3680*/  IMAD.MOV.U32 R21, RZ, RZ, 0x1 ;  /* 0x00000001ff157424 */ /* 0x000fe400078e00ff */
[----:B------:R-:W-:Y:S02]  /*3690*/  IMAD.MOV.U32 R20, RZ, RZ, -0x1 ;  /* 0xffffffffff147424 */ /* 0x000fe400078e00ff */
[----:B------:R-:W-:Y:S05]  /*36a0*/  CALL.REL.NOINC `($__internal_320_$__cuda_sm70_shflsync_bfly_p) ;  /* 0x000000f000007944 */ /* 0x000fea0003c00000 */
[----:B-1----:R-:W-:Y:S01]  /*36b0*/  FADD.FTZ R10, RZ, R21 ;  /* 0x00000015ff0a7221 */ /* 0x002fe20000010000 */
[----:B------:R-:W-:Y:S01]  /*36c0*/  MOV R21, 0x1 ;  /* 0x0000000100157802 */ /* 0x000fe20000000f00 */
[----:B0-----:R-:W-:Y:S01]  /*36d0*/  IMAD.MOV.U32 R18, RZ, RZ, RZ ;  /* 0x000000ffff127224 */ /* 0x001fe200078e00ff */
[----:B------:R-:W-:Y:S01]  /*36e0*/  MOV R2, 0x3720 ;  /* 0x0000372000027802 */ /* 0x000fe20000000f00 */
[----:B------:R-:W-:-:S02]  /*36f0*/  IMAD.MOV.U32 R19, RZ, RZ, 0x1f ;  /* 0x0000001fff137424 */ /* 0x000fc400078e00ff */
[----:B------:R-:W-:Y:S02]  /*3700*/  IMAD.MOV.U32 R20, RZ, RZ, -0x1 ;  /* 0xffffffffff147424 */ /* 0x000fe400078e00ff */
[----:B------:R-:W-:Y:S05]  /*3710*/  CALL.REL.NOINC `($__internal_320_$__cuda_sm70_shflsync_bfly_p) ;  /* 0x0000008000007944 */ /* 0x000fea0003c00000 */
[----:B0-----:R-:W-:Y:S01]  /*3720*/  HFMA2.MMA R18, -RZ, RZ, 0, 0 ;  /* 0x00000000ff127435 */ /* 0x001fe200000001ff */
[----:B-1----:R-:W-:Y:S01]  /*3730*/  FADD.FTZ R9, RZ, R21 ;  /* 0x00000015ff097221 */ /* 0x002fe20000010000 */
[----:B------:R-:W-:Y:S01]  /*3740*/  MOV R20, 0xffffffff ;  /* 0xffffffff00147802 */ /* 0x000fe20000000f00 */
[----:B------:R-:W-:Y:S01]  /*3750*/  IMAD.MOV.U32 R21, RZ, RZ, 0x1 ;  /* 0x00000001ff157424 */ /* 0x000fe200078e00ff */
[----:B------:R-:W-:Y:S01]  /*3760*/  MOV R2, 0x3790 ;  /* 0x0000379000027802 */ /* 0x000fe20000000f00 */
[----:B------:R-:W-:Y:S02]  /*3770*/  IMAD.MOV.U32 R19, RZ, RZ, 0x1f ;  /* 0x0000001fff137424 */ /* 0x000fe400078e00ff */
[----:B------:R-:W-:Y:S05]  /*3780*/  CALL.REL.NOINC `($__internal_320_$__cuda_sm70_shflsync_bfly_p) ;  /* 0x0000001000007944 */ /* 0x000fea0003c00000 */
[----:B01----:R-:W-:Y:S05]  /*3790*/  BRA `(.L_x_13431) ;  /* 0xfffff2a000007947 */ /* 0x003fea000383ffff */
        .weak           $__internal_320_$__cuda_sm70_shflsync_bfly_p
        .type           $__internal_320_$__cuda_sm70_shflsync_bfly_p,@function
        .size           $__internal_320_$__cuda_sm70_shflsync_bfly_p,(.L_x_24981 - $__internal_320_$__cuda_sm70_shflsync_bfly_p)
$__internal_320_$__cuda_sm70_shflsync_bfly_p:
[----:B------:R-:W-:Y:S01]  /*37a0*/  IMAD.MOV.U32 R3, RZ, RZ, 0x0 ;  /* 0x00000000ff037424 */ /* 0x000fe200078e00ff */
[----:B------:R-:W-:Y:S04]  /*37b0*/  WARPSYNC R20 ;  /* 0x0000001400007348 */ /* 0x000fe80003800000 */
[----:B------:R0:W1:Y:S01]  /*37c0*/  SHFL.BFLY PT, R21, R18, R21, R19 ;  /* 0x0c00001512157389 */ /* 0x00006200000e0013 */
[----:B------:R-:W-:Y:S05]  /*37d0*/  RET.REL.NODEC R2 `(_ZN4vllm25paged_attention_v2_kernelIfhLi96ELi8ELi128ELNS_18Fp8KVCacheDataTypeE1ELb1ELi512EEEvPfS2_PT_PKS3_PKT0_S9_ifPKiSB_iPKfiiiSD_SD_iiiii) ;  /* 0xffffc82002007950 */ /* 0x000fea0003c3ffff */
.L_x_13432:
        /* <DEDUP_REMOVED lines=10> */
.L_x_24981:


//--------------------- .text._ZN4vllm25paged_attention_v2_kernelIfhLi80ELi8ELi128ELNS_18Fp8KVCacheDataTypeE1ELb1ELi512EEEvPfS2_PT_PKS3_PKT0_S9_ifPKiSB_iPKfiiiSD_SD_iiiii --------------------------
	.section	.text._ZN4vllm25paged_attention_v2_kernelIfhLi80ELi8ELi128ELNS_18Fp8KVCacheDataTypeE1ELb1ELi512EEEvPfS2_PT_PKS3_PKT0_S9_ifPKiSB_iPKfiiiSD_SD_iiiii,"ax",@progbits
	.sectioninfo	@"SHI_REGISTERS=32"
	.align	128
        .global         _ZN4vllm25paged_attention_v2_kernelIfhLi80ELi8ELi128ELNS_18Fp8KVCacheDataTypeE1ELb1ELi512EEEvPfS2_PT_PKS3_PKT0_S9_ifPKiSB_iPKfiiiSD_SD_iiiii
        .type           _ZN4vllm25paged_attention_v2_kernelIfhLi80ELi8ELi128ELNS_18Fp8KVCacheDataTypeE1ELb1ELi512EEEvPfS2_PT_PKS3_PKT0_S9_ifPKiSB_iPKfiiiSD_SD_iiiii,@function
        .size           _ZN4vllm25paged_attention_v2_kernelIfhLi80ELi8ELi128ELNS_18Fp8KVCacheDataTypeE1ELb1ELi512EEEvPfS2_PT_PKS3_PKT0_S9_ifPKiSB_iPKfiiiSD_SD_iiiii,(.L_x_24982 - _ZN4vllm25paged_attention_v2_kernelIfhLi80ELi8ELi128ELNS_18Fp8KVCacheDataTypeE1ELb1ELi512EEEvPfS2_PT_PKS3_PKT0_S9_ifPKiSB_iPKfiiiSD_SD_iiiii)
        .other          _ZN4vllm25paged_attention_v2_kernelIfhLi80ELi8ELi128ELNS_18Fp8KVCacheDataTypeE1ELb1ELi512EEEvPfS2_PT_PKS3_PKT0_S9_ifPKiSB_iPKfiiiSD_SD_iiiii,@"STO_CUDA_ENTRY STV_DEFAULT"
_ZN4vllm25paged_attention_v2_kernelIfhLi80ELi8ELi128ELNS_18Fp8KVCacheDataTypeE1ELb1ELi512EEEvPfS2_PT_PKS3_PKT0_S9_ifPKiSB_iPKfiiiSD_SD_iiiii:
.text._ZN4vllm25paged_attention_v2_kernelIfhLi80ELi8ELi128ELNS_18Fp8KVCacheDataTypeE1ELb1ELi512EEEvPfS2_PT_PKS3_PKT0_S9_ifPKiSB_iPKfiiiSD_SD_iiiii:
        /* <DEDUP_REMOVED lines=113> */
.L_x_13433:
[----:B--2---:R-:W-:-:S04]  /*0710*/  IMAD.MOV.U32 R2, RZ, RZ, c[0x0][0xc] ;  /* 0x00000300ff027624 */ /* 0x004fc800078e00ff */
[----:B------:R-:W-:-:S04]  /*0720*/  IMAD R2, R2, c[0x0][0x1d8], R7 ;  /* 0x0000760002027a24 */ /* 0x000fc800078e0207 */
[----:B------:R-:W-:-:S03]  /*0730*/  IMAD R12, R2, c[0x0][0x1e8], RZ ;  /* 0x00007a00020c7a24 */ /* 0x000fc600078e02ff */
.L_x_13434:
        /* <DEDUP_REMOVED lines=26> */
.L_x_13438:
        /* <DEDUP_REMOVED lines=36> */
.L_x_13436:
[----:B------:R-:W-:Y:S05]  /*0b20*/  BSYNC B7 ;  /* 0x0000000000077941 */ /* 0x000fea0003800000 */
.L_x_13435:
[----:B------:R-:W-:Y:S05]  /*0b30*/  BRA.DIV ~URZ, `(.L_x_13439) ;  /* 0x000027c27f007947 */ /* 0x000fea000b800000 */
[----:B------:R-:W-:-:S04]  /*0b40*/  MOV R2, 0xff7fffff ;  /* 0xff7fffff00027802 */ /* 0x000fc80000000f00 */
.L_x_13473:
[----:B------:R-:W-:Y:S01]  /*0b50*/  FMNMX.FTZ R18, R2, -3.40282346638528859812e+38, !PT ;  /* 0xff7fffff02127809 */ /* 0x000fe20007810000 */
[----:B------:R-:W-:Y:S01]  /*0b60*/  IMAD.MOV.U32 R17, RZ, RZ, -0x800001 ;  /* 0xff7fffffff117424 */ /* 0x000fe200078e00ff */
[----:B------:R-:W-:Y:S05]  /*0b70*/  BRA.DIV ~URZ, `(.L_x_13440) ;  /* 0x000028027f007947 */ /* 0x000fea000b800000 */
[----:B------:R-:W0:Y:S02]  /*0b80*/  SHFL.BFLY PT, R2, R18, 0x8, 0x1f ;  /* 0x0d001f0012027f89 */ /* 0x000e2400000e0000 */
[----:B0-----:R-:W-:-:S05]  /*0b90*/  FMNMX.FTZ R18, R18, R2, !PT ;  /* 0x0000000212127209 */ /* 0x001fca0007810000 */
[----:B------:R0:W1:Y:S02]  /*0ba0*/  SHFL.BFLY PT, R3, R18, 0x4, 0x1f ;  /* 0x0c801f0012037f89 */ /* 0x00006400000e0000 */
.L_x_13474:
        /* <DEDUP_REMOVED lines=35> */
.L_x_13445:
        /* <DEDUP_REMOVED lines=11> */
.L_x_13444:
[----:B------:R-:W-:Y:S05]  /*0e90*/  BSYNC B1 ;  /* 0x0000000000017941 */ /* 0x000fea0003800000 */
.L_x_13443:
        /* <DEDUP_REMOVED lines=10> */
.L_x_13448:
        /* <DEDUP_REMOVED lines=100> */
.L_x_13447:
[----:B------:R-:W-:Y:S05]  /*1580*/  BSYNC B1 ;  /* 0x0000000000017941 */ /* 0x000fea0003800000 */
.L_x_13446:
        /* <DEDUP_REMOVED lines=55> */
.L_x_13450:
[----:B------:R-:W-:Y:S05]  /*1900*/  BSYNC B1 ;  /* 0x0000000000017941 */ /* 0x000fea0003800000 */
.L_x_13449:
        /* <DEDUP_REMOVED lines=26> */
.L_x_13442:
[----:B------:R-:W-:Y:S05]  /*1ab0*/  BSYNC B0 ;  /* 0x0000000000007941 */ /* 0x000fea0003800000 */
.L_x_13441:
        /* <DEDUP_REMOVED lines=43> */
.L_x_13455:
        /* <DEDUP_REMOVED lines=8> */
.L_x_13454:
[----:B------:R-:W-:Y:S05]  /*1df0*/  BSYNC B1 ;  /* 0x0000000000017941 */ /* 0x000fea0003800000 */
.L_x_13453:
        /* <DEDUP_REMOVED lines=10> */
.L_x_13458:
        /* <DEDUP_REMOVED lines=52> */
.L_x_13457:
[----:B------:R-:W-:Y:S05]  /*21e0*/  BSYNC B1 ;  /* 0x0000000000017941 */ /* 0x000fea0003800000 */
.L_x_13456:
        /* <DEDUP_REMOVED lines=31> */
.L_x_13460:
[----:B------:R-:W-:Y:S05]  /*23e0*/  BSYNC B1 ;  /* 0x0000000000017941 */ /* 0x000fea0003800000 */
.L_x_13459:
        /* <DEDUP_REMOVED lines=14> */
.L_x_13452:
[----:B------:R-:W-:Y:S05]  /*24d0*/  BSYNC B0 ;  /* 0x0000000000007941 */ /* 0x000fea0003800000 */
.L_x_13451:
        /* <DEDUP_REMOVED lines=20> */
.L_x_13462:
[----:B------:R-:W-:Y:S05]  /*2620*/  BSYNC B0 ;  /* 0x0000000000007941 */ /* 0x000fea0003800000 */
.L_x_13461:
        /* <DEDUP_REMOVED lines=25> */
.L_x_13466:
        /* <DEDUP_REMOVED lines=33> */
.L_x_13464:
[----:B------:R-:W-:Y:S05]  /*29d0*/  BSYNC B6 ;  /* 0x0000000000067941 */ /* 0x000fea0003800000 */
.L_x_13463:
[----:B------:R-:W-:Y:S05]  /*29e0*/  BRA.DIV ~URZ, `(.L_x_13467) ;  /* 0x00000a627f007947 */ /* 0x000fea000b800000 */
[----:B------:R-:W-:-:S04]  /*29f0*/  IMAD.MOV.U32 R6, RZ, RZ, RZ ;  /* 0x000000ffff067224 */ /* 0x000fc800078e00ff */
.L_x_13475:
[----:B------:R-:W-:Y:S01]  /*2a00*/  FADD.FTZ R6, RZ, R6 ;  /* 0x00000006ff067221 */ /* 0x000fe20000010000 */
[----:B------:R-:W-:Y:S05]  /*2a10*/  BRA.DIV ~URZ, `(.L_x_13468) ;  /* 0x00000ab27f007947 */ /* 0x000fea000b800000 */
[----:B0-----:R-:W-:Y:S01]  /*2a20*/  IMAD.MOV.U32 R0, RZ, RZ, RZ ;  /* 0x000000ffff007224 */ /* 0x001fe200078e00ff */
[----:B------:R-:W-:Y:S01]  /*2a30*/  MOV R8, RZ ;  /* 0x000000ff00087202 */ /* 0x000fe20000000f00 */
[----:B------:R-:W-:Y:S02]  /*2a40*/  IMAD.MOV.U32 R12, RZ, RZ, RZ ;  /* 0x000000ffff0c7224 */ /* 0x000fe400078e00ff */
[----:B------:R-:W-:Y:S02]  /*2a50*/  IMAD.MOV.U32 R2, RZ, RZ, RZ ;  /* 0x000000ffff027224 */ /* 0x000fe400078e00ff */
.L_x_13476:
        /* <DEDUP_REMOVED lines=34> */
.L_x_13470:
[----:B0-----:R-:W-:Y:S05]  /*2c80*/  BSYNC B0 ;  /* 0x0000000000007941 */ /* 0x001fea0003800000 */
.L_x_13469:
        /* <DEDUP_REMOVED lines=19> */
.L_x_13472:
[----:B0-----:R-:W-:Y:S05]  /*2dc0*/  BSYNC B0 ;  /* 0x0000000000007941 */ /* 0x001fea0003800000 */
.L_x_13471:
        /* <DEDUP_REMOVED lines=44> */
.L_x_13437:
        /* <DEDUP_REMOVED lines=19> */
.L_x_13465:
        /* <DEDUP_REMOVED lines=20> */
.L_x_13439:
[----:B------:R-:W-:Y:S01]  /*3300*/  MOV R18, 0xff7fffff ;  /* 0xff7fffff00127802 */ /* 0x000fe20000000f00 */
[----:B------:R-:W-:Y:S01]  /*3310*/  IMAD.MOV.U32 R19, RZ, RZ, 0x10 ;  /* 0x00000010ff137424 */ /* 0x000fe200078e00ff */
[----:B------:R-:W-:Y:S01]  /*3320*/  MOV R2, 0x3360 ;  /* 0x0000336000027802 */ /* 0x000fe20000000f00 */
[----:B------:R-:W-:Y:S02]  /*3330*/  IMAD.MOV.U32 R20, RZ, RZ, 0x1f ;  /* 0x0000001fff147424 */ /* 0x000fe400078e00ff */
[----:B------:R-:W-:Y:S02]  /*3340*/  IMAD.MOV.U32 R21, RZ, RZ, -0x1 ;  /* 0xffffffffff157424 */ /* 0x000fe400078e00ff */
[----:B------:R-:W-:Y:S05]  /*3350*/  CALL.REL.NOINC `($__internal_321_$__cuda_sm70_shflsync_bfly_p) ;  /* 0x0000034000007944 */ /* 0x000fea0003c00000 */
[----:B-1----:R-:W-:Y:S01]  /*3360*/  MOV R2, R19 ;  /* 0x0000001300027202 */ /* 0x002fe20000000f00 */
[----:B0-----:R-:W-:Y:S05]  /*3370*/  BRA `(.L_x_13473) ;  /* 0xffffd7d000007947 */ /* 0x001fea000383ffff */
.L_x_13440:
[----:B------:R-:W-:Y:S01]  /*3380*/  IMAD.MOV.U32 R19, RZ, RZ, 0x8 ;  /* 0x00000008ff137424 */ /* 0x000fe200078e00ff */
[----:B------:R-:W-:Y:S01]  /*3390*/  MOV R2, 0x33d0 ;  /* 0x000033d000027802 */ /* 0x000fe20000000f00 */
[----:B------:R-:W-:Y:S02]  /*33a0*/  IMAD.MOV.U32 R20, RZ, RZ, 0x1f ;  /* 0x0000001fff147424 */ /* 0x000fe400078e00ff */
[----:B------:R-:W-:-:S02]  /*33b0*/  IMAD.MOV.U32 R21, RZ, RZ, -0x1 ;  /* 0xffffffffff157424 */ /* 0x000fc400078e00ff */
[----:B------:R-:W-:Y:S05]  /*33c0*/  CALL.REL.NOINC `($__internal_321_$__cuda_sm70_shflsync_bfly_p) ;  /* 0x000002d000007944 */ /* 0x000fea0003c00000 */
[----:B01----:R-:W-:Y:S01]  /*33d0*/  FMNMX.FTZ R18, R18, R19, !PT ;  /* 0x0000001312127209 */ /* 0x003fe20007810000 */
[----:B------:R-:W-:Y:S01]  /*33e0*/  HFMA2.MMA R19, -RZ, RZ, 0, 2.384185791015625e-07 ;  /* 0x00000004ff137435 */ /* 0x000fe200000001ff */
[----:B------:R-:W-:Y:S01]  /*33f0*/  IMAD.MOV.U32 R20, RZ, RZ, 0x1f ;  /* 0x0000001fff147424 */ /* 0x000fe200078e00ff */
[----:B------:R-:W-:Y:S01]  /*3400*/  MOV R2, 0x3430 ;  /* 0x0000343000027802 */ /* 0x000fe20000000f00 */
[----:B------:R-:W-:-:S03]  /*3410*/  IMAD.MOV.U32 R21, RZ, RZ, -0x1 ;  /* 0xffffffffff157424 */ /* 0x000fc600078e00ff */
[----:B------:R-:W-:Y:S05]  /*3420*/  CALL.REL.NOINC `($__internal_321_$__cuda_sm70_shflsync_bfly_p) ;  /* 0x0000027000007944 */ /* 0x000fea0003c00000 */
[----:B-1----:R-:W-:Y:S01]  /*3430*/  IMAD.MOV.U32 R3, RZ, RZ, R19 ;  /* 0x000000ffff037224 */ /* 0x002fe200078e0013 */
[----:B0-----:R-:W-:Y:S05]  /*3440*/  BRA `(.L_x_13474) ;  /* 0xffffd76000007947 */ /* 0x001fea000383ffff */
.L_x_13467:
[----:B0-----:R-:W-:Y:S01]  /*3450*/  MOV R18, RZ ;  /* 0x000000ff00127202 */ /* 0x001fe20000000f00 */
[----:B------:R-:W-:Y:S01]  /*3460*/  IMAD.MOV.U32 R19, RZ, RZ, 0x1 ;  /* 0x00000001ff137424 */ /* 0x000fe200078e00ff */
[----:B------:R-:W-:Y:S01]  /*3470*/  MOV R21, 0xffffffff ;  /* 0xffffffff00157802 */ /* 0x000fe20000000f00 */
[----:B------:R-:W-:Y:S01]  /*3480*/  IMAD.MOV.U32 R20, RZ, RZ, 0x1f ;  /* 0x0000001fff147424 */ /* 0x000fe200078e00ff */
[----:B------:R-:W-:-:S02]  /*3490*/  MOV R2, 0x34b0 ;  /* 0x000034b000027802 */ /* 0x000fc40000000f00 */
[----:B------:R-:W-:Y:S05]  /*34a0*/  CALL.REL.NOINC `($__internal_321_$__cuda_sm70_shflsync_bfly_p) ;  /* 0x000001f000007944 */ /* 0x000fea0003c00000 */
[----:B-1----:R-:W-:Y:S01]  /*34b0*/  IMAD.MOV.U32 R6, RZ, RZ, R19 ;  /* 0x000000ffff067224 */ /* 0x002fe200078e0013 */
[----:B0-----:R-:W-:Y:S05]  /*34c0*/  BRA `(.L_x_13475) ;  /* 0xfffff53000007947 */ /* 0x001fea000383ffff */
.L_x_13468:
[----:B------:R-:W-:Y:S01]  /*34d0*/  HFMA2.MMA R19, -RZ, RZ, 0, 5.9604644775390625e-08 ;  /* 0x00000001ff137435 */ /* 0x000fe200000001ff */
[----:B0-----:R-:W-:Y:S01]  /*34e0*/  IMAD.MOV.U32 R18, RZ, RZ, RZ ;  /* 0x000000ffff127224 */ /* 0x001fe200078e00ff */
[----:B------:R-:W-:Y:S01]  /*34f0*/  MOV R2, 0x3530 ;  /* 0x0000353000027802 */ /* 0x000fe20000000f00 */
[----:B------:R-:W-:-:S02]  /*3500*/  IMAD.MOV.U32 R20, RZ, RZ, 0x1f ;  /* 0x0000001fff147424 */ /* 0x000fc400078e00ff */
[----:B------:R-:W-:Y:S02]  /*3510*/  IMAD.MOV.U32 R21, RZ, RZ, -0x1 ;  /* 0xffffffffff157424 */ /* 0x000fe400078e00ff */
[----:B------:R-:W-:Y:S05]  /*3520*/  CALL.REL.NOINC `($__internal_321_$__cuda_sm70_shflsync_bfly_p) ;  /* 0x0000017000007944 */ /* 0x000fea0003c00000 */
[----:B-1----:R-:W-:Y:S01]  /*3530*/  FADD.FTZ R0, RZ, R19 ;  /* 0x00000013ff007221 */ /* 0x002fe20000010000 */
[----:B0-----:R-:W-:Y:S01]  /*3540*/  MOV R18, RZ ;  /* 0x000000ff00127202 */ /* 0x001fe20000000f00 */
[----:B------:R-:W-:Y:S01]  /*3550*/  IMAD.MOV.U32 R19, RZ, RZ, 0x1 ;  /* 0x00000001ff137424 */ /* 0x000fe200078e00ff */
[----:B------:R-:W-:Y:S01]  /*3560*/  MOV R21, 0xffffffff ;  /* 0xffffffff00157802 */ /* 0x000fe20000000f00 */
[----:B------:R-:W-:Y:S01]  /*3570*/  IMAD.MOV.U32 R20, RZ, RZ, 0x1f ;  /* 0x0000001fff147424 */ /* 0x000fe200078e00ff */
[----:B------:R-:W-:Y:S02]  /*3580*/  MOV R2, 0x35a0 ;  /* 0x000035a000027802 */ /* 0x000fe40000000f00 */
[----:B------:R-:W-:Y:S05]  /*3590*/  CALL.REL.NOINC `($__internal_321_$__cuda_sm70_shflsync_bfly_p) ;  /* 0x0000010000007944 */ /* 0x000fea0003c00000 */
[----:B0-----:R-:W-:Y:S01]  /*35a0*/  HFMA2.MMA R20, -RZ, RZ, 0, 1.847743988037109375e-06 ;  /* 0x0000001fff147435 */ /* 0x001fe200000001ff */
[----:B-1----:R-:W-:Y:S01]  /*35b0*/  FADD.FTZ R12, RZ, R19 ;  /* 0x00000013ff0c7221 */ /* 0x002fe20000010000 */
[----:B------:R-:W-:Y:S01]  /*35c0*/  MOV R2, 0x3610 ;  /* 0x0000361000027802 */ /* 0x000fe20000000f00 */
[----:B------:R-:W-:Y:S02]  /*35d0*/  IMAD.MOV.U32 R18, RZ, RZ, RZ ;  /* 0x000000ffff127224 */ /* 0x000fe400078e00ff */
[----:B------:R-:W-:-:S02]  /*35e0*/  IMAD.MOV.U32 R19, RZ, RZ, 0x1 ;  /* 0x00000001ff137424 */ /* 0x000fc400078e00ff */
[----:B------:R-:W-:Y:S02]  /*35f0*/  IMAD.MOV.U32 R21, RZ, RZ, -0x1 ;  /* 0xffffffffff157424 */ /* 0x000fe400078e00ff */
[----:B------:R-:W-:Y:S05]  /*3600*/  CALL.REL.NOINC `($__internal_321_$__cuda_sm70_shflsync_bfly_p) ;  /* 0x0000009000007944 */ /* 0x000fea0003c00000 */
[----:B-1----:R-:W-:Y:S01]  /*3610*/  FADD.FTZ R8, RZ, R19 ;  /* 0x00000013ff087221 */ /* 0x002fe20000010000 */
[----:B------:R-:W-:Y:S01]  /*3620*/  MOV R19, 0x1 ;  /* 0x0000000100137802 */ /* 0x000fe20000000f00 */
[----:B0-----:R-:W-:Y:S01]  /*3630*/  IMAD.MOV.U32 R18, RZ, RZ, RZ ;  /* 0x000000ffff127224 */ /* 0x001fe200078e00ff */
[----:B------:R-:W-:Y:S01]  /*3640*/  MOV R2, 0x3680 ;  /* 0x0000368000027802 */ /* 0x000fe20000000f00 */
[----:B------:R-:W-:Y:S02]  /*3650*/  IMAD.MOV.U32 R20, RZ, RZ, 0x1f ;  /* 0x0000001fff147424 */ /* 0x000fe400078e00ff */
[----:B------:R-:W-:Y:S02]  /*3660*/  IMAD.MOV.U32 R21, RZ, RZ, -0x1 ;  /* 0xffffffffff157424 */ /* 0x000fe400078e00ff */
[----:B------:R-:W-:Y:S05]  /*3670*/  CALL.REL.NOINC `($__internal_321_$__cuda_sm70_shflsync_bfly_p) ;  /* 0x0000002000007944 */ /* 0x000fea0003c00000 */
[----:B-1----:R-:W-:Y:S01]  /*3680*/  MOV R2, R19 ;  /* 0x0000001300027202 */ /* 0x002fe20000000f00 */
[----:B0-----:R-:W-:Y:S05]  /*3690*/  BRA `(.L_x_13476) ;  /* 0xfffff3c000007947 */ /* 0x001fea000383ffff */
        .weak           $__internal_321_$__cuda_sm70_shflsync_bfly_p
        .type           $__internal_321_$__cuda_sm70_shflsync_bfly_p,@function
        .size           $__internal_321_$__cuda_sm70_shflsync_bfly_p,(.L_x_24982 - $__internal_321_$__cuda_sm70_shflsync_bfly_p)
$__internal_321_$__cuda_sm70_shflsync_bfly_p:
[----:B------:R-:W-:Y:S01]  /*36a0*/  IMAD.MOV.U32 R3, RZ, RZ, 0x0 ;  /* 0x00000000ff037424 */ /* 0x000fe200078e00ff */
[----:B------:R-:W-:Y:S04]  /*36b0*/  WARPSYNC R21 ;  /* 0x0000001500007348 */ /* 0x000fe80003800000 */
[----:B------:R0:W1:Y:S01]  /*36c0*/  SHFL.BFLY PT, R19, R18, R19, R20 ;  /* 0x0c00001312137389 */ /* 0x00006200000e0014 */
[----:B------:R-:W-:Y:S05]  /*36d0*/  RET.REL.NODEC R2 `(_ZN4vllm25paged_attention_v2_kernelIfhLi80ELi8ELi128ELNS_18Fp8KVCacheDataTypeE1ELb1ELi512EEEvPfS2_PT_PKS3_PKT0_S9_ifPKiSB_iPKfiiiSD_SD_iiiii) ;  /* 0xffffc92002007950 */ /* 0x000fea0003c3ffff */
.L_x_13477:
        /* <DEDUP_REMOVED lines=10> */
.L_x_24982:


//--------------------- .text._ZN4vllm25paged_attention_v2_kernelIfhLi64ELi8ELi128ELNS_18Fp8KVCacheDataTypeE1ELb1ELi512EEEvPfS2_PT_PKS3_PKT0_S9_ifPKiSB_iPKfiiiSD_SD_iiiii --------------------------
	.section	.text._ZN4vllm25paged_attention_v2_kernelIfhLi64ELi8ELi128ELNS_18Fp8KVCacheDataTypeE1ELb1ELi512EEEvPfS2_PT_PKS3_PKT0_S9_ifPKiSB_iPKfiiiSD_SD_iiiii,"ax",@progbits
	.sectioninfo	@"SHI_REGISTERS=32"
	.align	128
        .global         _ZN4vllm25paged_attention_v2_kernelIfhLi64ELi8ELi128ELNS_18Fp8KVCacheDataTypeE1ELb1ELi512EEEvPfS2_PT_PKS3_PKT0_S9_ifPKiSB_iPKfiiiSD_SD_iiiii
        .type           _ZN4vllm25paged_attention_v2_kernelIfhLi64ELi8ELi128ELNS_18Fp8KVCacheDataTypeE1ELb1ELi512EEEvPfS2_PT_PKS3_PKT0_S9_ifPKiSB_iPKfiiiSD_SD_iiiii,@function
        .size           _ZN4vllm25paged_attention_v2_kernelIfhLi64ELi8ELi128ELNS_18Fp8KVCacheDataTypeE1ELb1ELi512EEEvPfS2_PT_PKS3_PKT0_S9_ifPKiSB_iPKfiiiSD_SD_iiiii,(.L_x_24983 - _ZN4vllm25paged_attention_v2_kernelIfhLi64ELi8ELi128ELNS_18Fp8KVCacheDataTypeE1ELb1ELi512EEEvPfS2_PT_PKS3_PKT0_S9_ifPKiSB_iPKfiiiSD_SD_iiiii)
        .other          _ZN4vllm25paged_attention_v2_kernelIfhLi64ELi8ELi128ELNS_18Fp8KVCacheDataTypeE1ELb1ELi512EEEvPfS2_PT_PKS3_PKT0_S9_ifPKiSB_iPKfiiiSD_SD_iiiii,@"STO_CUDA_ENTRY STV_DEFAULT"
_ZN4vllm25paged_attention_v2_kernelIfhLi64ELi8ELi128ELNS_18Fp8KVCacheDataTypeE1ELb1ELi512EEEvPfS2_PT_PKS3_PKT0_S9_ifPKiSB_iPKfiiiSD_SD_iiiii:
.text._ZN4vllm25paged_attention_v2_kernelIfhLi64ELi8ELi128ELNS_18Fp8KVCacheDataTypeE1ELb1ELi512EEEvPfS2_PT_PKS3_PKT0_S9_ifPKiSB_iPKfiiiSD_SD_iiiii:
        /* <DEDUP_REMOVED lines=114> */
.L_x_13478:
[----:B0-----:R-:W-:-:S04]  /*0720*/  IMAD.MOV.U32 R12, RZ, RZ, c[0x0][0xc] ;  /* 0x00000300ff0c7624 */ /* 0x001fc800078e00ff */
[----:B------:R-:W-:-:S04]  /*0730*/  IMAD R11, R12, c[0x0][0x1d8], R5 ;  /* 0x000076000c0b7a24 */ /* 0x000fc800078e0205 */
[----:B------:R-:W-:-:S03]  /*0740*/  IMAD R12, R11, c[0x0][0x1e8], RZ ;  /* 0x00007a000b0c7a24 */ /* 0x000fc600078e02ff */
.L_x_13479:
        /* <DEDUP_REMOVED lines=25> */
.L_x_13483:
        /* <DEDUP_REMOVED lines=37> */
.L_x_13481:
[----:B------:R-:W-:Y:S05]  /*0b30*/  BSYNC B7 ;  /* 0x0000000000077941 */ /* 0x000fea0003800000 */
.L_x_13480:
[----:B------:R-:W-:Y:S05]  /*0b40*/  BRA.DIV ~URZ, `(.L_x_13484) ;  /* 0x000026827f007947 */ /* 0x000fea000b800000 */
[----:B------:R-:W-:-:S04]  /*0b50*/  MOV R13, 0xff7fffff ;  /* 0xff7fffff000d7802 */ /* 0x000fc80000000f00 */
.L_x_13516:
[----:B------:R-:W-:Y:S01]  /*0b60*/  FMNMX.FTZ R20, R13, -3.40282346638528859812e+38, !PT ;  /* 0xff7fffff0d147809 */ /* 0x000fe20007810000 */
[----:B------:R-:W-:Y:S01]  /*0b70*/  IMAD.MOV.U32 R17, RZ, RZ, -0x800001 ;  /* 0xff7fffffff117424 */ /* 0x000fe200078e00ff */
[----:B------:R-:W-:Y:S05]  /*0b80*/  BRA.DIV ~URZ, `(.L_x_13485) ;  /* 0x000026c27f007947 */ /* 0x000fea000b800000 */
[----:B------:R-:W0:Y:S02]  /*0b90*/  SHFL.BFLY PT, R13, R20, 0x8, 0x1f ;  /* 0x0d001f00140d7f89 */ /* 0x000e2400000e0000 */
[----:B0-----:R-:W-:-:S05]  /*0ba0*/  FMNMX.FTZ R13, R20, R13, !PT ;  /* 0x0000000d140d7209 */ /* 0x001fca0007810000 */
[----:B------:R0:W1:Y:S02]  /*0bb0*/  SHFL.BFLY PT, R14, R13, 0x4, 0x1f ;  /* 0x0c801f000d0e7f89 */ /* 0x00006400000e0000 */
.L_x_13517:
        /* <DEDUP_REMOVED lines=34> */
.L_x_13490:
        /* <DEDUP_REMOVED lines=11> */
.L_x_13489:
[----:B------:R-:W-:Y:S05]  /*0e90*/  BSYNC B1 ;  /* 0x0000000000017941 */ /* 0x000fea0003800000 */
.L_x_13488:
        /* <DEDUP_REMOVED lines=10> */
.L_x_13493:
        /* <DEDUP_REMOVED lines=100> */
.L_x_13492:
[----:B------:R-:W-:Y:S05]  /*1580*/  BSYNC B1 ;  /* 0x0000000000017941 */ /* 0x000fea0003800000 */
.L_x_13491:
        /* <DEDUP_REMOVED lines=55> */
.L_x_13495:
[----:B------:R-:W-:Y:S05]  /*1900*/  BSYNC B1 ;  /* 0x0000000000017941 */ /* 0x000fea0003800000 */
.L_x_13494:
        /* <DEDUP_REMOVED lines=26> */
.L_x_13487:
[----:B------:R-:W-:Y:S05]  /*1ab0*/  BSYNC B0 ;  /* 0x0000000000007941 */ /* 0x000fea0003800000 */
.L_x_13486:
        /* <DEDUP_REMOVED lines=43> */
.L_x_13500:
        /* <DEDUP_REMOVED lines=8> */
.L_x_13499:
[----:B------:R-:W-:Y:S05]  /*1df0*/  BSYNC B1 ;  /* 0x0000000000017941 */ /* 0x000fea0003800000 */
.L_x_13498:
        /* <DEDUP_REMOVED lines=10> */
.L_x_13503:
        /* <DEDUP_REMOVED lines=52> */
.L_x_13502:
[----:B------:R-:W-:Y:S05]  /*21e0*/  BSYNC B1 ;  /* 0x0000000000017941 */ /* 0x000fea0003800000 */
.L_x_13501:
        /* <DEDUP_REMOVED lines=31> */
.L_x_13505:
[----:B------:R-:W-:Y:S05]  /*23e0*/  BSYNC B1 ;  /* 0x0000000000017941 */ /* 0x000fea0003800000 */
.L_x_13504:
        /* <DEDUP_REMOVED lines=14> */
.L_x_13497:
[----:B------:R-:W-:Y:S05]  /*24d0*/  BSYNC B0 ;  /* 0x0000000000007941 */ /* 0x000fea0003800000 */
.L_x_13496:
        /* <DEDUP_REMOVED lines=20> */
.L_x_13507:
[----:B------:R-:W-:Y:S05]  /*2620*/  BSYNC B0 ;  /* 0x0000000000007941 */ /* 0x000fea0003800000 */
.L_x_13506:
        /* <DEDUP_REMOVED lines=24> */
.L_x_13511:
        /* <DEDUP_REMOVED lines=33> */
.L_x_13509:
[----:B------:R-:W-:Y:S05]  /*29c0*/  BSYNC B6 ;  /* 0x0000000000067941 */ /* 0x000fea0003800000 */
.L_x_13508:
[----:B------:R-:W-:Y:S05]  /*29d0*/  BRA.DIV ~URZ, `(.L_x_13512) ;  /* 0x000009527f007947 */ /* 0x000fea000b800000 */
[----:B0-----:R-:W-:-:S10]  /*29e0*/  HFMA2.MMA R2, -RZ, RZ, 0, 0 ;  /* 0x00000000ff027435 */ /* 0x001fd400000001ff */
.L_x_13518:
[----:B------:R-:W-:Y:S01]  /*29f0*/  FADD.FTZ R2, RZ, R2 ;  /* 0x00000002ff027221 */ /* 0x000fe20000010000 */
[----:B------:R-:W-:Y:S05]  /*2a00*/  BRA.DIV ~URZ, `(.L_x_13513) ;  /* 0x000009a27f007947 */ /* 0x000fea000b800000 */
[----:B------:R-:W-:Y:S01]  /*2a10*/  CS2R R6, SRZ ;  /* 0x0000000000067805 */ /* 0x000fe2000001ff00 */
[----:B------:R-:W-:Y:S02]  /*2a20*/  IMAD.MOV.U32 R4, RZ, RZ, RZ ;  /* 0x000000ffff047224 */ /* 0x000fe400078e00ff */
.L_x_13519:
        /* <DEDUP_REMOVED lines=45> */
.L_x_13515:
[----:B0-----:R-:W-:Y:S05]  /*2d00*/  BSYNC B0 ;  /* 0x0000000000007941 */ /* 0x001fea0003800000 */
.L_x_13514:
        /* <DEDUP_REMOVED lines=37> */
.L_x_13482:
        /* <DEDUP_REMOVED lines=19> */
.L_x_13510:
        /* <DEDUP_REMOVED lines=20> */
.L_x_13484:
[----:B------:R-:W-:Y:S01]  /*31d0*/  HFMA2.MMA R16, -RZ, RZ, 0, 9.5367431640625e-07 ;  /* 0x00000010ff107435 */ /* 0x000fe200000001ff */
[----:B------:R-:W-:Y:S01]  /*31e0*/  IMAD.MOV.U32 R13, RZ, RZ, -0x800001 ;  /* 0xff7fffffff0d7424 */ /* 0x000fe200078e00ff */
[----:B------:R-:W-:Y:S01]  /*31f0*/  MOV R14, 0x3230 ;  /* 0x00003230000e7802 */ /* 0x000fe20000000f00 */
[----:B------:R-:W-:Y:S02]  /*3200*/  IMAD.MOV.U32 R18, RZ, RZ, 0x1f ;  /* 0x0000001fff127424 */ /* 0x000fe400078e00ff */
[----:B------:R-:W-:Y:S02]  /*3210*/  IMAD.MOV.U32 R19, RZ, RZ, -0x1 ;  /* 0xffffffffff137424 */ /* 0x000fe400078e00ff */
[----:B------:R-:W-:Y:S05]  /*3220*/  CALL.REL.NOINC `($__internal_322_$__cuda_sm70_shflsync_bfly_p) ;  /* 0x000002e000007944 */ /* 0x000fea0003c00000 */
[----:B01----:R-:W-:Y:S01]  /*3230*/  IMAD.MOV.U32 R13, RZ, RZ, R16 ;  /* 0x000000ffff0d7224 */ /* 0x003fe200078e0010 */
[----:B------:R-:W-:Y:S05]  /*3240*/  BRA `(.L_x_13516) ;  /* 0xffffd91000007947 */ /* 0x000fea000383ffff */
.L_x_13485:
[----:B------:R-:W-:Y:S01]  /*3250*/  MOV R13, R20 ;  /* 0x00000014000d7202 */ /* 0x000fe20000000f00 */
[----:B------:R-:W-:Y:S01]  /*3260*/  IMAD.MOV.U32 R16, RZ, RZ, 0x8 ;  /* 0x00000008ff107424 */ /* 0x000fe200078e00ff */
[----:B------:R-:W-:Y:S01]  /*3270*/  MOV R14, 0x32b0 ;  /* 0x000032b0000e7802 */ /* 0x000fe20000000f00 */
[----:B------:R-:W-:Y:S02]  /*3280*/  IMAD.MOV.U32 R18, RZ, RZ, 0x1f ;  /* 0x0000001fff127424 */ /* 0x000fe400078e00ff */
[----:B------:R-:W-:-:S02]  /*3290*/  IMAD.MOV.U32 R19, RZ, RZ, -0x1 ;  /* 0xffffffffff137424 */ /* 0x000fc400078e00ff */
[----:B------:R-:W-:Y:S05]  /*32a0*/  CALL.REL.NOINC `($__internal_322_$__cuda_sm70_shflsync_bfly_p) ;  /* 0x0000026000007944 */ /* 0x000fea0003c00000 */
[----:B01----:R-:W-:Y:S01]  /*32b0*/  FMNMX.FTZ R13, R20, R16, !PT ;  /* 0x00000010140d7209 */ /* 0x003fe20007810000 */
[----:B------:R-:W-:Y:S01]  /*32c0*/  HFMA2.MMA R16, -RZ, RZ, 0, 2.384185791015625e-07 ;  /* 0x00000004ff107435 */ /* 0x000fe200000001ff */
[----:B------:R-:W-:Y:S01]  /*32d0*/  IMAD.MOV.U32 R18, RZ, RZ, 0x1f ;  /* 0x0000001fff127424 */ /* 0x000fe200078e00ff */
[----:B------:R-:W-:Y:S01]  /*32e0*/  MOV R14, 0x3310 ;  /* 0x00003310000e7802 */ /* 0x000fe20000000f00 */
[----:B------:R-:W-:-:S03]  /*32f0*/  IMAD.MOV.U32 R19, RZ, RZ, -0x1 ;  /* 0xffffffffff137424 */ /* 0x000fc600078e00ff */
[----:B------:R-:W-:Y:S05]  /*3300*/  CALL.REL.NOINC `($__internal_322_$__cuda_sm70_shflsync_bfly_p) ;  /* 0x0000020000007944 */ /* 0x000fea0003c00000 */
[----:B-1----:R-:W-:Y:S01]  /*3310*/  IMAD.MOV.U32 R14, RZ, RZ, R16 ;  /* 0x000000ffff0e7224 */ /* 0x002fe200078e0010 */
[----:B0-----:R-:W-:Y:S05]  /*3320*/  BRA `(.L_x_13517) ;  /* 0xffffd89000007947 */ /* 0x001fea000383ffff */
.L_x_13512:
[----:B0-----:R-:W-:Y:S01]  /*3330*/  MOV R13, RZ ;  /* 0x000000ff000d7202 */ /* 0x001fe20000000f00 */
[----:B------:R-:W-:Y:S01]  /*3340*/  IMAD.MOV.U32 R16, RZ, RZ, 0x1 ;  /* 0x00000001ff107424 */ /* 0x000fe200078e00ff */
[----:B------:R-:W-:Y:S01]  /*3350*/  MOV R14, 0x3390 ;  /* 0x00003390000e7802 */ /* 0x000fe20000000f00 */
[----:B------:R-:W-:-:S02]  /*3360*/  IMAD.MOV.U32 R18, RZ, RZ, 0x1f ;  /* 0x0000001fff127424 */ /* 0x000fc400078e00ff */
[----:B------:R-:W-:Y:S02]  /*3370*/  IMAD.MOV.U32 R19, RZ, RZ, -0x1 ;  /* 0xffffffffff137424 */ /* 0x000fe400078e00ff */
[----:B------:R-:W-:Y:S05]  /*3380*/  CALL.REL.NOINC `($__internal_322_$__cuda_sm70_shflsync_bfly_p) ;  /* 0x0000018000007944 */ /* 0x000fea0003c00000 */
[----:B-1----:R-:W-:Y:S01]  /*3390*/  MOV R2, R16 ;  /* 0x0000001000027202 */ /* 0x002fe20000000f00 */
[----:B0-----:R-:W-:Y:S05]  /*33a0*/  BRA `(.L_x_13518) ;  /* 0xfffff64000007947 */ /* 0x001fea000383ffff */
.L_x_13513:
[----:B------:R-:W-:Y:S01]  /*33b0*/  IMAD.MOV.U32 R13, RZ, RZ, RZ ;  /* 0x000000ffff0d7224 */ /* 0x000fe200078e00ff */
[----:B------:R-:W-:Y:S01]  /*33c0*/  MOV R19, 0xffffffff ;  /* 0xffffffff00137802 */ /* 0x000fe20000000f00 */
[----:B------:R-:W-:Y:S01]  /*33d0*/  IMAD.MOV.U32 R16, RZ, RZ, 0x1 ;  /* 0x00000001ff107424 */ /* 0x000fe200078e00ff */
[----:B------:R-:W-:Y:S01]  /*33e0*/  MOV R14, 0x3410 ;  /* 0x00003410000e7802 */ /* 0x000fe20000000f00 */
[----:B------:R-:W-:Y:S02]  /*33f0*/  IMAD.MOV.U32 R18, RZ, RZ, 0x1f ;  /* 0x0000001fff127424 */ /* 0x000fe400078e00ff */
[----:B------:R-:W-:Y:S05]  /*3400*/  CALL.REL.NOINC `($__internal_322_$__cuda_sm70_shflsync_bfly_p) ;  /* 0x0000010000007944 */ /* 0x000fea0003c00000 */
[----:B-1----:R-:W-:Y:S01]  /*3410*/  FADD.FTZ R6, RZ, R16 ;  /* 0x00000010ff067221 */ /* 0x002fe20000010000 */
[----:B0-----:R-:W-:Y:S01]  /*3420*/  MOV R19, 0xffffffff ;  /* 0xffffffff00137802 */ /* 0x001fe20000000f00 */
[----:B------:R-:W-:Y:S01]  /*3430*/  IMAD.MOV.U32 R13, RZ, RZ, RZ ;  /* 0x000000ffff0d7224 */ /* 0x000fe200078e00ff */
[----:B------:R-:W-:Y:S01]  /*3440*/  MOV R14, 0x3480 ;  /* 0x00003480000e7802 */ /* 0x000fe20000000f00 */
[----:B------:R-:W-:Y:S02]  /*3450*/  IMAD.MOV.U32 R16, RZ, RZ, 0x1 ;  /* 0x00000001ff107424 */ /* 0x000fe400078e00ff */
[----:B------:R-:W-:-:S02]  /*3460*/  IMAD.MOV.U32 R18, RZ, RZ, 0x1f ;  /* 0x0000001fff127424 */ /* 0x000fc400078e00ff */
[----:B------:R-:W-:Y:S05]  /*3470*/  CALL.REL.NOINC `($__internal_322_$__cuda_sm70_shflsync_bfly_p) ;  /* 0x0000009000007944 */ /* 0x000fea0003c00000 */
[----:B-1----:R-:W-:Y:S01]  /*3480*/  FADD.FTZ R4, RZ, R16 ;  /* 0x00000010ff047221 */ /* 0x002fe20000010000 */
[----:B0-----:R-:W-:Y:S01]  /*3490*/  MOV R19, 0xffffffff ;  /* 0xffffffff00137802 */ /* 0x001fe20000000f00 */
[----:B------:R-:W-:Y:S01]  /*34a0*/  IMAD.MOV.U32 R13, RZ, RZ, RZ ;  /* 0x000000ffff0d7224 */ /* 0x000fe200078e00ff */
[----:B------:R-:W-:Y:S01]  /*34b0*/  MOV R14, 0x34f0 ;  /* 0x000034f0000e7802 */ /* 0x000fe20000000f00 */
[----:B------:R-:W-:-:S02]  /*34c0*/  IMAD.MOV.U32 R16, RZ, RZ, 0x1 ;  /* 0x00000001ff107424 */ /* 0x000fc400078e00ff */
[----:B------:R-:W-:Y:S02]  /*34d0*/  IMAD.MOV.U32 R18, RZ, RZ, 0x1f ;  /* 0x0000001fff127424 */ /* 0x000fe400078e00ff */
[----:B------:R-:W-:Y:S05]  /*34e0*/  CALL.REL.NOINC `($__internal_322_$__cuda_sm70_shflsync_bfly_p) ;  /* 0x0000002000007944 */ /* 0x000fea0003c00000 */
[----:B-1----:R-:W-:Y:S01]  /*34f0*/  IMAD.MOV.U32 R7, RZ, RZ, R16 ;  /* 0x000000ffff077224 */ /* 0x002fe200078e0010 */
[----:B0-----:R-:W-:Y:S05]  /*3500*/  BRA `(.L_x_13519) ;  /* 0xfffff52000007947 */ /* 0x001fea000383ffff */
        .weak           $__internal_322_$__cuda_sm70_shflsync_bfly_p
        .type           $__internal_322_$__cuda_sm70_shflsync_bfly_p,@function
        .size           $__internal_322_$__cuda_sm70_shflsync_bfly_p,(.L_x_24983 - $__internal_322_$__cuda_sm70_shflsync_bfly_p)
$__internal_322_$__cuda_sm70_shflsync_bfly_p:
[----:B------:R-:W-:Y:S01]  /*3510*/  IMAD.MOV.U32 R15, RZ, RZ, 0x0 ;  /* 0x00000000ff0f7424 */ /* 0x000fe200078e00ff */
[----:B------:R-:W-:Y:S04]  /*3520*/  WARPSYNC R19 ;  /* 0x0000001300007348 */ /* 0x000fe80003800000 */
[----:B------:R0:W1:Y:S01]  /*3530*/  SHFL.BFLY PT, R16, R13, R16, R18 ;  /* 0x0c0000100d107389 */ /* 0x00006200000e0012 */
[----:B------:R-:W-:Y:S05]  /*3540*/  RET.REL.NODEC R14 `(_ZN4vllm25paged_attention_v2_kernelIfhLi64ELi8ELi128ELNS_18Fp8KVCacheDataTypeE1ELb1ELi512EEEvPfS2_PT_PKS3_PKT0_S9_ifPKiSB_iPKfiiiSD_SD_iiiii) ;  /* 0xffffcab00e007950 */ /* 0x000fea0003c3ffff */
.L_x_13520:
        /* <DEDUP_REMOVED lines=11> */
.L_x_24983:


//--------------------- .text._ZN4vllm25paged_attention_v2_kernelIfhLi32ELi8ELi128ELNS_18Fp8KVCacheDataTypeE1ELb1ELi512EEEvPfS2_PT_PKS3_PKT0_S9_ifPKiSB_iPKfiiiSD_SD_iiiii --------------------------
	.section	.text._ZN4vllm25paged_attention_v2_kernelIfhLi32ELi8ELi128ELNS_18Fp8KVCacheDataTypeE1ELb1ELi512EEEvPfS2_PT_PKS3_PKT0_S9_ifPKiSB_iPKfiiiSD_SD_iiiii,"ax",@progbits
	.sectioninfo	@"SHI_REGISTERS=32"
	.align	128
        .global         _ZN4vllm25paged_attention_v2_kernelIfhLi32ELi8ELi128ELNS_18Fp8KVCacheDataTypeE1ELb1ELi512EEEvPfS2_PT_PKS3_PKT0_S9_ifPKiSB_iPKfiiiSD_SD_iiiii
        .type           _ZN4vllm25paged_attention_v2_kernelIfhLi32ELi8ELi128ELNS_18Fp8KVCacheDataTypeE1ELb1ELi512EEEvPfS2_PT_PKS3_PKT0_S9_ifPKiSB_iPKfiiiSD_SD_iiiii,@function
        .size           _ZN4vllm25paged_attention_v2_kernelIfhLi32ELi8ELi128ELNS_18Fp8KVCacheDataTypeE1ELb1ELi512EEEvPfS2_PT_PKS3_PKT0_S9_ifPKiSB_iPKfiiiSD_SD_iiiii,(.L_x_24984 - _ZN4vllm25paged_attention_v2_kernelIfhLi32ELi8ELi128ELNS_18Fp8KVCacheDataTypeE1ELb1ELi512EEEvPfS2_PT_PKS3_PKT0_S9_ifPKiSB_iPKfiiiSD_SD_iiiii)
        .other          _ZN4vllm25paged_attention_v2_kernelIfhLi32ELi8ELi128ELNS_18Fp8KVCacheDataTypeE1ELb1ELi512EEEvPfS2_PT_PKS3_PKT0_S9_ifPKiSB_iPKfiiiSD_SD_iiiii,@"STO_CUDA_ENTRY STV_DEFAULT"
_ZN4vllm25paged_attention_v2_kernelIfhLi32ELi8ELi128ELNS_18Fp8KVCacheDataTypeE1ELb1ELi512EEEvPfS2_PT_PKS3_PKT0_S9_ifPKiSB_iPKfiiiSD_SD_iiiii:
.text._ZN4vllm25paged_attention_v2_kernelIfhLi32ELi8ELi128ELNS_18Fp8KVCacheDataTypeE1ELb1ELi512EEEvPfS2_PT_PKS3_PKT0_S9_ifPKiSB_iPKfiiiSD_SD_iiiii:
        /* <DEDUP_REMOVED lines=113> */
.L_x_13521:
[----:B--2---:R-:W-:-:S04]  /*0710*/  IMAD.MOV.U32 R2, RZ, RZ, c[0x0][0xc] ;  /* 0x00000300ff027624 */ /* 0x004fc800078e00ff */
[----:B------:R-:W-:-:S04]  /*0720*/  IMAD R2, R2, c[0x0][0x1d8], R7 ;  /* 0x0000760002027a24 */ /* 0x000fc800078e0207 */
[----:B------:R-:W-:-:S03]  /*0730*/  IMAD R12, R2, c[0x0][0x1e8], RZ ;  /* 0x00007a00020c7a24 */ /* 0x000fc600078e02ff */
.L_x_13522:
        /* <DEDUP_REMOVED lines=26> */
.L_x_13526:
        /* <DEDUP_REMOVED lines=36> */
.L_x_13524:
[----:B------:R-:W-:Y:S05]  /*0b20*/  BSYNC B7 ;  /* 0x0000000000077941 */ /* 0x000fea0003800000 */
.L_x_13523:
[----:B------:R-:W-:Y:S05]  /*0b30*/  BRA.DIV ~URZ, `(.L_x_13527) ;  /* 0x000025527f007947 */ /* 0x000fea000b800000 */
[----:B------:R-:W-:-:S04]  /*0b40*/  MOV R2, 0xff7fffff ;  /* 0xff7fffff00027802 */ /* 0x000fc80000000f00 */
.L_x_13561:
[----:B------:R-:W-:Y:S01]  /*0b50*/  FMNMX.FTZ R18, R2, -3.40282346638528859812e+38, !PT ;  /* 0xff7fffff02127809 */ /* 0x000fe20007810000 */
[----:B------:R-:W-:Y:S01]  /*0b60*/  IMAD.MOV.U32 R17, RZ, RZ, -0x800001 ;  /* 0xff7fffffff117424 */ /* 0x000fe200078e00ff */
[----:B------:R-:W-:Y:S05]  /*0b70*/  BRA.DIV ~URZ, `(.L_x_13528) ;  /* 0x000025927f007947 */ /* 0x000fea000b800000 */
[----:B------:R-:W0:Y:S02]  /*0b80*/  SHFL.BFLY PT, R2, R18, 0x8, 0x1f ;  /* 0x0d001f0012027f89 */ /* 0x000e2400000e0000 */
[----:B0-----:R-:W-:-:S05]  /*0b90*/  FMNMX.FTZ R18, R18, R2, !PT ;  /* 0x0000000212127209 */ /* 0x001fca0007810000 */
[----:B------:R0:W1:Y:S02]  /*0ba0*/  SHFL.BFLY PT, R3, R18, 0x4, 0x1f ;  /* 0x0c801f0012037f89 */ /* 0x00006400000e0000 */
.L_x_13562:
        /* <DEDUP_REMOVED lines=35> */
.L_x_13533:
        /* <DEDUP_REMOVED lines=11> */
.L_x_13532:
[----:B------:R-:W-:Y:S05]  /*0e90*/  BSYNC B1 ;  /* 0x0000000000017941 */ /* 0x000fea0003800000 */
.L_x_13531:
        /* <DEDUP_REMOVED lines=10> */
.L_x_13536:
        /* <DEDUP_REMOVED lines=100> */
.L_x_13535:
[----:B------:R-:W-:Y:S05]  /*1580*/  BSYNC B1 ;  /* 0x0000000000017941 */ /* 0x000fea0003800000 */
.L_x_13534:
        /* <DEDUP_REMOVED lines=55> */
.L_x_13538:
[----:B------:R-:W-:Y:S05]  /*1900*/  BSYNC B1 ;  /* 0x0000000000017941 */ /* 0x000fea0003800000 */
.L_x_13537:
        /* <DEDUP_REMOVED lines=26> */
.L_x_13530:
[----:B------:R-:W-:Y:S05]  /*1ab0*/  BSYNC B0 ;  /* 0x0000000000007941 */ /* 0x000fea0003800000 */
.L_x_13529:
        /* <DEDUP_REMOVED lines=43> */
.L_x_13543:
        /* <DEDUP_REMOVED lines=8> */
.L_x_13542:
[----:B------:R-:W-:Y:S05]  /*1df0*/  BSYNC B1 ;  /* 0x0000000000017941 */ /* 0x000fea0003800000 */
.L_x_13541:
        /* <DEDUP_REMOVED lines=10> */
.L_x_13546:
        /* <DEDUP_REMOVED lines=52> */
.L_x_13545:
[----:B------:R-:W-:Y:S05]  /*21e0*/  BSYNC B1 ;  /* 0x0000000000017941 */ /* 0x000fea0003800000 */
.L_x_13544:
        /* <DEDUP_REMOVED lines=31> */
.L_x_13548:
[----:B------:R-:W-:Y:S05]  /*23e0*/  BSYNC B1 ;  /* 0x0000000000017941 */ /* 0x000fea0003800000 */
.L_x_13547:
        /* <DEDUP_REMOVED lines=14> */
.L_x_13540:
[----:B------:R-:W-:Y:S05]  /*24d0*/  BSYNC B0 ;  /* 0x0000000000007941 */ /* 0x000fea0003800000 */
.L_x_13539:
        /* <DEDUP_REMOVED lines=20> */
.L_x_13550:
[----:B------:R-:W-:Y:S05]  /*2620*/  BSYNC B0 ;  /* 0x0000000000007941 */ /* 0x000fea0003800000 */
.L_x_13549:
        /* <DEDUP_REMOVED lines=25> */
.L_x_13554:
        /* <DEDUP_REMOVED lines=33> */
.L_x_13552:
[----:B------:R-:W-:Y:S05]  /*29d0*/  BSYNC B6 ;  /* 0x0000000000067941 */ /* 0x000fea0003800000 */
.L_x_13551:
[----:B------:R-:W-:Y:S05]  /*29e0*/  BRA.DIV ~URZ, `(.L_x_13555) ;  /* 0x000007f27f007947 */ /* 0x000fea000b800000 */
[----:B0-----:R-:W-:-:S04]  /*29f0*/  IMAD.MOV.U32 R0, RZ, RZ, RZ ;  /* 0x000000ffff007224 */ /* 0x001fc800078e00ff */
.L_x_13563:
[----:B------:R-:W-:Y:S01]  /*2a00*/  FADD.FTZ R0, RZ, R0 ;  /* 0x00000000ff007221 */ /* 0x000fe20000010000 */
[----:B------:R-:W-:Y:S05]  /*2a10*/  BRA.DIV ~URZ, `(.L_x_13556) ;  /* 0x000008427f007947 */ /* 0x000fea000b800000 */
[----:B------:R-:W-:Y:S02]  /*2a20*/  IMAD.MOV.U32 R2, RZ, RZ, RZ ;  /* 0x000000ffff027224 */ /* 0x000fe400078e00ff */
.L_x_13564:
        /* <DEDUP_REMOVED lines=25> */
.L_x_13558:
[----:B0-----:R-:W-:Y:S05]  /*2bc0*/  BSYNC B0 ;  /* 0x0000000000007941 */ /* 0x001fea0003800000 */
.L_x_13557:
        /* <DEDUP_REMOVED lines=10> */
.L_x_13560:
[----:B0-----:R-:W-:Y:S05]  /*2c70*/  BSYNC B0 ;  /* 0x0000000000007941 */ /* 0x001fea0003800000 */
.L_x_13559:
        /* <DEDUP_REMOVED lines=26> */
.L_x_13525:
        /* <DEDUP_REMOVED lines=19> */
.L_x_13553:
        /* <DEDUP_REMOVED lines=20> */
.L_x_13527:
[----:B------:R-:W-:Y:S01]  /*3090*/  MOV R18, 0xff7fffff ;  /* 0xff7fffff00127802 */ /* 0x000fe20000000f00 */
[----:B------:R-:W-:Y:S01]  /*30a0*/  IMAD.MOV.U32 R19, RZ, RZ, 0x10 ;  /* 0x00000010ff137424 */ /* 0x000fe200078e00ff */
[----:B------:R-:W-:Y:S01]  /*30b0*/  MOV R21, 0xffffffff ;  /* 0xffffffff00157802 */ /* 0x000fe20000000f00 */
[----:B------:R-:W-:Y:S01]  /*30c0*/  IMAD.MOV.U32 R20, RZ, RZ, 0x1f ;  /* 0x0000001fff147424 */ /* 0x000fe200078e00ff */
[----:B------:R-:W-:Y:S02]  /*30d0*/  MOV R2, 0x30f0 ;  /* 0x000030f000027802 */ /* 0x000fe40000000f00 */
[----:B------:R-:W-:Y:S05]  /*30e0*/  CALL.REL.NOINC `($__internal_323_$__cuda_sm70_shflsync_bfly_p) ;  /* 0x000001f000007944 */ /* 0x000fea0003c00000 */
[----:B-1----:R-:W-:Y:S01]  /*30f0*/  IMAD.MOV.U32 R2, RZ, RZ, R19 ;  /* 0x000000ffff027224 */ /* 0x002fe200078e0013 */
[----:B0-----:R-:W-:Y:S05]  /*3100*/  BRA `(.L_x_13561) ;  /* 0xffffda4000007947 */ /* 0x001fea000383ffff */
.L_x_13528:
[----:B------:R-:W-:Y:S01]  /*3110*/  HFMA2.MMA R20, -RZ, RZ, 0, 1.847743988037109375e-06 ;  /* 0x0000001fff147435 */ /* 0x000fe200000001ff */
[----:B------:R-:W-:Y:S01]  /*3120*/  IMAD.MOV.U32 R19, RZ, RZ, 0x8 ;  /* 0x00000008ff137424 */ /* 0x000fe200078e00ff */
[----:B------:R-:W-:Y:S01]  /*3130*/  MOV R2, 0x3160 ;  /* 0x0000316000027802 */ /* 0x000fe20000000f00 */
[----:B------:R-:W-:-:S03]  /*3140*/  IMAD.MOV.U32 R21, RZ, RZ, -0x1 ;  /* 0xffffffffff157424 */ /* 0x000fc600078e00ff */
[----:B------:R-:W-:Y:S05]  /*3150*/  CALL.REL.NOINC `($__internal_323_$__cuda_sm70_shflsync_bfly_p) ;  /* 0x0000018000007944 */ /* 0x000fea0003c00000 */
[----:B01----:R-:W-:Y:S01]  /*3160*/  FMNMX.FTZ R18, R18, R19, !PT ;  /* 0x0000001312127209 */ /* 0x003fe20007810000 */
[----:B------:R-:W-:Y:S01]  /*3170*/  IMAD.MOV.U32 R19, RZ, RZ, 0x4 ;  /* 0x00000004ff137424 */ /* 0x000fe200078e00ff */
[----:B------:R-:W-:Y:S01]  /*3180*/  MOV R20, 0x1f ;  /* 0x0000001f00147802 */ /* 0x000fe20000000f00 */
[----:B------:R-:W-:Y:S01]  /*3190*/  IMAD.MOV.U32 R21, RZ, RZ, -0x1 ;  /* 0xffffffffff157424 */ /* 0x000fe200078e00ff */
[----:B------:R-:W-:-:S02]  /*31a0*/  MOV R2, 0x31c0 ;  /* 0x000031c000027802 */ /* 0x000fc40000000f00 */
[----:B------:R-:W-:Y:S05]  /*31b0*/  CALL.REL.NOINC `($__internal_323_$__cuda_sm70_shflsync_bfly_p) ;  /* 0x0000012000007944 */ /* 0x000fea0003c00000 */
[----:B-1----:R-:W-:Y:S01]  /*31c0*/  IMAD.MOV.U32 R3, RZ, RZ, R19 ;  /* 0x000000ffff037224 */ /* 0x002fe200078e0013 */
[----:B0-----:R-:W-:Y:S05]  /*31d0*/  BRA `(.L_x_13562) ;  /* 0xffffd9d000007947 */ /* 0x001fea000383ffff */
.L_x_13555:
[----:B0-----:R-:W-:Y:S01]  /*31e0*/  HFMA2.MMA R18, -RZ, RZ, 0, 0 ;  /* 0x00000000ff127435 */ /* 0x001fe200000001ff */
[----:B------:R-:W-:Y:S01]  /*31f0*/  IMAD.MOV.U32 R19, RZ, RZ, 0x1 ;  /* 0x00000001ff137424 */ /* 0x000fe200078e00ff */
[----:B------:R-:W-:Y:S01]  /*3200*/  MOV R21, 0xffffffff ;  /* 0xffffffff00157802 */ /* 0x000fe20000000f00 */
[----:B------:R-:W-:Y:S01]  /*3210*/  IMAD.MOV.U32 R20, RZ, RZ, 0x1f ;  /* 0x0000001fff147424 */ /* 0x000fe200078e00ff */
[----:B------:R-:W-:-:S02]  /*3220*/  MOV R2, 0x3240 ;  /* 0x0000324000027802 */ /* 0x000fc40000000f00 */
[----:B------:R-:W-:Y:S05]  /*3230*/  CALL.REL.NOINC `($__internal_323_$__cuda_sm70_shflsync_bfly_p) ;  /* 0x000000a000007944 */ /* 0x000fea0003c00000 */
[----:B-1----:R-:W-:Y:S01]  /*3240*/  IMAD.MOV.U32 R0, RZ, RZ, R19 ;  /* 0x000000ffff007224 */ /* 0x002fe200078e0013 */
[----:B0-----:R-:W-:Y:S05]  /*3250*/  BRA `(.L_x_13563) ;  /* 0xfffff7a000007947 */ /* 0x001fea000383ffff */
.L_x_13556:
[----:B------:R-:W-:Y:S01]  /*3260*/  HFMA2.MMA R19, -RZ, RZ, 0, 5.9604644775390625e-08 ;  /* 0x00000001ff137435 */ /* 0x000fe200000001ff */
[----:B------:R-:W-:Y:S01]  /*3270*/  IMAD.MOV.U32 R18, RZ, RZ, RZ ;  /* 0x000000ffff127224 */ /* 0x000fe200078e00ff */
[----:B------:R-:W-:Y:S01]  /*3280*/  MOV R2, 0x32c0 ;  /* 0x000032c000027802 */ /* 0x000fe20000000f00 */
[----:B------:R-:W-:-:S02]  /*3290*/  IMAD.MOV.U32 R20, RZ, RZ, 0x1f ;  /* 0x0000001fff147424 */ /* 0x000fc400078e00ff */
[----:B------:R-:W-:Y:S02]  /*32a0*/  IMAD.MOV.U32 R21, RZ, RZ, -0x1 ;  /* 0xffffffffff157424 */ /* 0x000fe400078e00ff */
[----:B------:R-:W-:Y:S05]  /*32b0*/  CALL.REL.NOINC `($__internal_323_$__cuda_sm70_shflsync_bfly_p) ;  /* 0x0000002000007944 */ /* 0x000fea0003c00000 */
[----:B-1----:R-:W-:Y:S01]  /*32c0*/  MOV R2, R19 ;  /* 0x0000001300027202 */ /* 0x002fe20000000f00 */
[----:B0-----:R-:W-:Y:S05]  /*32d0*/  BRA `(.L_x_13564) ;  /* 0xfffff75000007947 */ /* 0x001fea000383ffff */
        .weak           $__internal_323_$__cuda_sm70_shflsync_bfly_p
        .type           $__internal_323_$__cuda_sm70_shflsync_bfly_p,@function
        .size           $__internal_323_$__cuda_sm70_shflsync_bfly_p,(.L_x_24984 - $__internal_323_$__cuda_sm70_shflsync_bfly_p)
$__internal_323_$__cuda_sm70_shflsync_bfly_p:
[----:B------:R-:W-:Y:S01]  /*32e0*/  IMAD.MOV.U32 R3, RZ, RZ, 0x0 ;  /* 0x00000000ff037424 */ /* 0x000fe200078e00ff */
[----:B------:R-:W-:Y:S04]  /*32f0*/  WARPSYNC R21 ;  /* 0x0000001500007348 */ /* 0x000fe80003800000 */
[----:B------:R0:W1:Y:S01]  /*3300*/  SHFL.BFLY PT, R19, R18, R19, R20 ;  /* 0x0c00001312137389 */ /* 0x00006200000e0014 */
[----:B------:R-:W-:Y:S05]  /*3310*/  RET.REL.NODEC R2 `(_ZN4vllm25paged_attention_v2_kernelIfhLi32ELi8ELi128ELNS_18Fp8KVCacheDataTypeE1ELb1ELi512EEEvPfS2_PT_PKS3_PKT0_S9_ifPKiSB_iPKfiiiSD_SD_iiiii) ;  /* 0xffffcce002007950 */ /* 0x000fea0003c3ffff */
.L_x_13565:
        /* <DEDUP_REMOVED lines=14> */
.L_x_24984:


//--------------------- .text._ZN4vllm25paged_attention_v2_kernelI13__nv_bfloat16S1_Li256ELi32ELi128ELNS_18Fp8KVCacheDataTypeE0ELb0ELi512EEEvPfS3_PT_PKS4_PKT0_SA_ifPKiSC_iPKfiiiSE_SE_iiiii --------------------------
	.section	.text._ZN4vllm25paged_attention_v2_kernelI13__nv_bfloat16S1_Li256ELi32ELi128ELNS_18Fp8KVCacheDataTypeE0ELb0ELi512EEEvPfS3_PT_PKS4_PKT0_SA_ifPKiSC_iPKfiiiSE_SE_iiiii,"ax",@progbits
	.sectioninfo	@"SHI_REGISTERS=255"
	.align	128
        .global         _ZN4vllm25paged_attention_v2_kernelI13__nv_bfloat16S1_Li256ELi32ELi128ELNS_18Fp8KVCacheDataTypeE0ELb0ELi512EEEvPfS3_PT_PKS4_PKT0_SA_ifPKiSC_iPKfiiiSE_SE_iiiii
        .type           _ZN4vllm25paged_attention_v2_kernelI13__nv_bfloat16S1_Li256ELi32ELi128ELNS_18Fp8KVCacheDataTypeE0ELb0ELi512EEEvPfS3_PT_PKS4_PKT0_SA_ifPKiSC_iPKfiiiSE_SE_iiiii,@function
        .size           _ZN4vllm25paged_attention_v2_kernelI13__nv_bfloat16S1_Li256ELi32ELi128ELNS_18Fp8KVCacheDataTypeE0ELb0ELi512EEEvPfS3_PT_PKS4_PKT0_SA_ifPKiSC_iPKfiiiSE_SE_iiiii,(.L_x_25417 - _ZN4vllm25paged_attention_v2_kernelI13__nv_bfloat16S1_Li256ELi32ELi128ELNS_18Fp8KVCacheDataTypeE0ELb0ELi512EEEvPfS3_PT_PKS4_PKT0_SA_ifPKiSC_iPKfiiiSE_SE_iiiii)
        .other          _ZN4vllm25paged_attention_v2_kernelI13__nv_bfloat16S1_Li256ELi32ELi128ELNS_18Fp8KVCacheDataTypeE0ELb0ELi512EEEvPfS3_PT_PKS4_PKT0_SA_ifPKiSC_iPKfiiiSE_SE_iiiii,@"STO_CUDA_ENTRY STV_DEFAULT"
_ZN4vllm25paged_attention_v2_kernelI13__nv_bfloat16S1_Li256ELi32ELi128ELNS_18Fp8KVCacheDataTypeE0ELb0ELi512EEEvPfS3_PT_PKS4_PKT0_SA_ifPKiSC_iPKfiiiSE_SE_iiiii:
.text._ZN4vllm25paged_attention_v2_kernelI13__nv_bfloat16S1_Li256ELi32ELi128ELNS_18Fp8KVCacheDataTypeE0ELb0ELi512EEEvPfS3_PT_PKS4_PKT0_SA_ifPKiSC_iPKfiiiSE_SE_iiiii:
[----:B------:R-:W-:-:S03]  /*0000*/  IMAD.MOV.U32 R1, RZ, RZ, c[0x0][0x28] ;  /* 0x00000a00ff017624 */ /* 0x000fc600078e00ff */
[----:B------:R-:W0:Y:S01]  /*0010*/  S2UR UR18, SR_CTAID.Y ;  /* 0x00000000001279c3 */ /* 0x000e220000002600 */
[----:B------:R-:W-:Y:S01]  /*0020*/  UMOV UR6, 0x4 ;  /* 0x0000000400067882 */ /* 0x000fe20000000000 */
[----:B------:R-:W-:Y:S01]  /*0030*/  IADD3 R1, R1, -0x78, RZ ;  /* 0xffffff8801017810 */ /* 0x000fe20007ffe0ff */
        /* <DEDUP_REMOVED lines=13> */
[----:B------:R-:W0:Y:S01]  /*0110*/  S2UR UR20, SR_CTAID.X ;  /* 0x00000000001479c3 */ /* 0x000e220000002500 */
[----:B------:R-:W-:Y:S01]  /*0120*/  ULDC.64 UR4, c[0x0][0x1b0] ;  /* 0x00006c0000047ab9 */ /* 0x000fe20000000a00 */
[----:B------:R-:W-:Y:S01]  /*0130*/  IMAD.MOV.U32 R51, RZ, RZ, RZ ;  /* 0x000000ffff337224 */ /* 0x000fe200078e00ff */
[----:B------:R-:W1:Y:S01]  /*0140*/  I2F.RP R0, R7 ;  /* 0x0000000700007306 */ /* 0x000e620000209400 */
[----:B------:R-:W-:-:S04]  /*0150*/  UISETP.NE.U32.AND UP0, UPT, URZ, UR4, UPT ;  /* 0x000000043f00728c */ /* 0x000fc8000bf05070 */
[----:B------:R-:W-:-:S03]  /*0160*/  UISETP.NE.AND.EX UP0, UPT, URZ, UR5, UPT, UP0 ;  /* 0x000000053f00728c */ /* 0x000fc6000bf05300 */
[----:B------:R-:W-:-:S03]  /*0170*/  ULDC.64 UR4, c[0x0][0x1b0] ;  /* 0x00006c0000047ab9 */ /* 0x000fc60000000a00 */
[----:B------:R-:W-:Y:S01]  /*0180*/  PLOP3.LUT P0, PT, PT, PT, UP0, 0x80, 0x0 ;  /* 0x000000000000781c */ /* 0x000fe20003f0f008 */
[----:B-1----:R-:W1:Y:S04]  /*0190*/  MUFU.RCP R0, R0 ;  /* 0x0000000000007308 */ /* 0x002e680000001000 */
[----:B0-----:R-:W-:-:S06]  /*01a0*/  @UP0 UIMAD.WIDE UR4, UR20, UR6, UR4 ;  /* 0x00000006140402a5 */ /* 0x001fcc000f8e0204 */
[----:B------:R-:W-:Y:S02]  /*01b0*/  IMAD.U32 R2, RZ, RZ, UR4 ;  /* 0x00000004ff027e24 */ /* 0x000fe4000f8e00ff */
[----:B------:R-:W-:Y:S01]  /*01c0*/  IMAD.U32 R3, RZ, RZ, UR5 ;  /* 0x00000005ff037e24 */ /* 0x000fe2000f8e00ff */
[----:B-1----:R-:W-:-:S04]  /*01d0*/  IADD3 R4, R0, 0xffffffe, RZ ;  /* 0x0ffffffe00047810 */ /* 0x002fc80007ffe0ff */
[----:B------:R0:W5:Y:S01]  /*01e0*/  @P0 LDG.E.CONSTANT R51, [R2.64] ;  /* 0x0000000c02330981 */ /* 0x000162000c1e9900 */
[----:B------:R-:W-:Y:S01]  /*01f0*/  ULDC UR4, c[0x0][0xc] ;  /* 0x0000030000047ab9 */ /* 0x000fe20000000800 */
[----:B------:R1:W2:Y:S01]  /*0200*/  F2I.FTZ.U32.TRUNC.NTZ R5, R4 ;  /* 0x0000000400057305 */ /* 0x0002a2000021f000 */
[----:B------:R-:W-:Y:S01]  /*0210*/  ULDC UR5, c[0x0][0x190] ;  /* 0x0000640000057ab9 */ /* 0x000fe20000000800 */
[----:B------:R-:W3:Y:S01]  /*0220*/  S2R R10, SR_TID.X ;  /* 0x00000000000a7919 */ /* 0x000ee20000002100 */
[----:B------:R-:W-:Y:S01]  /*0230*/  ULOP3.LUT UR4, UR4, UR5, URZ, 0x3c, !UPT ;  /* 0x0000000504047292 */ /* 0x000fe2000f8e3c3f */
[----:B------:R-:W-:Y:S01]  /*0240*/  BSSY B0, `(.L_x_13566) ;  /* 0x000008e000007945 */ /* 0x000fe20003800000 */
[----:B0-----:R-:W-:Y:S01]  /*0250*/  IABS R2, c[0x0][0xc] ;  /* 0x0000030000027a13 */ /* 0x001fe20000000000 */
[----:B-1----:R-:W-:-:S03]  /*0260*/  IMAD.MOV.U32 R4, RZ, RZ, RZ ;  /* 0x000000ffff047224 */ /* 0x002fc600078e00ff */
[----:B------:R-:W-:Y:S01]  /*0270*/  ISETP.LE.AND P2, PT, RZ, UR4, PT ;  /* 0x00000004ff007c0c */ /* 0x000fe2000bf43270 */
[----:B------:R-:W-:-:S04]  /*0280*/  UIADD3 UR4, UR17, 0x1f, URZ ;  /* 0x0000001f11047890 */ /* 0x000fc8000fffe03f */
[----:B------:R-:W-:Y:S01]  /*0290*/  USHF.R.S32.HI UR5, URZ, 0x1f, UR4 ;  /* 0x0000001f3f057899 */ /* 0x000fe20008011404 */
[----:B--2---:R-:W-:-:S03]  /*02a0*/  IMAD.MOV R6, RZ, RZ, -R5 ;  /* 0x000000ffff067224 */ /* 0x004fc600078e0a05 */
[----:B------:R-:W-:Y:S01]  /*02b0*/  ULEA.HI UR5, UR5, UR4, URZ, 0x5 ;  /* 0x0000000405057291 */ /* 0x000fe2000f8f283f */
[----:B------:R-:W-:Y:S01]  /*02c0*/  IMAD R9, R6, R7, RZ ;  /* 0x0000000706097224 */ /* 0x000fe200078e02ff */
[----:B------:R-:W-:Y:S02]  /*02d0*/  ULEA UR4, UR19, 0x10, 0x4 ;  /* 0x0000001013047891 */ /* 0x000fe4000f8e203f */
[----:B------:R-:W-:Y:S01]  /*02e0*/  USHF.R.S32.HI UR5, URZ, 0x5, UR5 ;  /* 0x000000053f057899 */ /* 0x000fe20008011405 */
[----:B------:R-:W-:-:S03]  /*02f0*/  IMAD.HI.U32 R5, R5, R9, R4 ;  /* 0x0000000905057227 */ /* 0x000fc600078e0004 */
[----:B------:R-:W-:-:S03]  /*0300*/  UISETP.LT.AND UP0, UPT, UR5, UR4, UPT ;  /* 0x000000040500728c */ /* 0x000fc6000bf01270 */
[----:B------:R-:W-:Y:S01]  /*0310*/  IMAD.HI.U32 R5, R5, R2, RZ ;  /* 0x0000000205057227 */ /* 0x000fe200078e00ff */
[----:B------:R-:W-:-:S03]  /*0320*/  USEL UR4, UR5, UR4, UP0 ;  /* 0x0000000405047287 */ /* 0x000fc60008000000 */
[----:B------:R-:W-:Y:S01]  /*0330*/  IMAD.MOV R0, RZ, RZ, -R5 ;  /* 0x000000ffff007224 */ /* 0x000fe200078e0a05 */
[----:B------:R-:W-:-:S03]  /*0340*/  UIMAD UR6, UR19, -0x10, UR4 ;  /* 0xfffffff0130678a4 */ /* 0x000fc6000f8e0204 */
[----:B------:R-:W-:Y:S01]  /*0350*/  IMAD R0, R7, R0, R2 ;  /* 0x0000000007007224 */ /* 0x000fe200078e0202 */
[----:B------:R-:W-:-:S04]  /*0360*/  ULEA UR6, UR6, UR16, 0x5 ;  /* 0x0000001006067291 */ /* 0x000fc8000f8e283f */
[----:B------:R-:W-:Y:S01]  /*0370*/  ISETP.GT.U32.AND P1, PT, R7, R0, PT ;  /* 0x000000000700720c */ /* 0x000fe20003f24070 */
[----:B------:R-:W-:-:S04]  /*0380*/  UISETP.LT.AND UP0, UPT, UR17, UR6, UPT ;  /* 0x000000061100728c */ /* 0x000fc8000bf01270 */
[----:B------:R-:W-:-:S04]  /*0390*/  USEL UR6, UR17, UR6, UP0 ;  /* 0x0000000611067287 */ /* 0x000fc80008000000 */
[----:B------:R-:W-:-:S04]  /*03a0*/  UIADD3 UR6, -UR16, UR6, URZ ;  /* 0x0000000610067290 */ /* 0x000fc8000fffe13f */
        /* <DEDUP_REMOVED lines=13> */
[----:B------:R-:W-:-:S02]  /*0480*/  IMAD.MOV R0, RZ, RZ, -R6 ;  /* 0x000000ffff007224 */ /* 0x000fc400078e0a06 */
[----:B---3--:R-:W-:-:S03]  /*0490*/  IMAD.MOV.U32 R6, RZ, RZ, R10 ;  /* 0x000000ffff067224 */ /* 0x008fc600078e000a */
[----:B------:R0:W1:Y:S02]  /*04a0*/  F2I.FTZ.U32.TRUNC.NTZ R3, R2 ;  /* 0x0000000200037305 */ /* 0x000064000021f000 */
[----:B0-----:R-:W-:Y:S02]  /*04b0*/  IMAD.MOV.U32 R2, RZ, RZ, RZ ;  /* 0x000000ffff027224 */ /* 0x001fe400078e00ff */
[----:B-1----:R-:W-:-:S04]  /*04c0*/  IMAD.MOV R4, RZ, RZ, -R3 ;  /* 0x000000ffff047224 */ /* 0x002fc800078e0a03 */
[----:B------:R-:W-:Y:S01]  /*04d0*/  IMAD R7, R4, R5, RZ ;  /* 0x0000000504077224 */ /* 0x000fe200078e02ff */
[----:B------:R-:W-:-:S03]  /*04e0*/  IABS R4, UR20 ;  /* 0x0000001400047c13 */ /* 0x000fc60008000000 */
        /* <DEDUP_REMOVED lines=9> */
[----:B------:R-:W-:Y:S02]  /*0580*/  ISETP.GE.AND P2, PT, R0, RZ, PT ;  /* 0x000000ff0000720c */ /* 0x000fe40003f46270 */
[----:B------:R-:W-:-:S04]  /*0590*/  SHF.R.S32.HI R0, RZ, 0x1f, R10 ;  /* 0x0000001fff007819 */ /* 0x000fc8000001140a */
[----:B------:R-:W-:Y:S02]  /*05a0*/  LEA.HI R0, R0, R10, RZ, 0x5 ;  /* 0x0000000a00007211 */ /* 0x000fe400078f28ff */
[----:B------:R-:W-:Y:S02]  /*05b0*/  @P0 IADD3 R3, R3, 0x1, RZ ;  /* 0x0000000103030810 */ /* 0x000fe40007ffe0ff */
[----:B------:R-:W-:Y:S02]  /*05c0*/  ISETP.GT.AND P0, PT, R6, 0x1f, PT ;  /* 0x0000001f0600780c */ /* 0x000fe40003f04270 */
[----:B------:R-:W-:Y:S01]  /*05d0*/  LOP3.LUT R50, R0, 0xffffffe0, RZ, 0xc0, !PT ;  /* 0xffffffe000327812 */ /* 0x000fe200078ec0ff */
[----:B------:R-:W-:Y:S01]  /*05e0*/  IMAD.MOV.U32 R11, RZ, RZ, R3 ;  /* 0x000000ffff0b7224 */ /* 0x000fe200078e0003 */
[----:B------:R-:W-:-:S03]  /*05f0*/  SHF.R.S32.HI R0, RZ, 0x5, R0 ;  /* 0x00000005ff007819 */ /* 0x000fc60000011400 */
[----:B------:R-:W-:Y:S01]  /*0600*/  @!P2 IMAD.MOV R11, RZ, RZ, -R11 ;  /* 0x000000ffff0ba224 */ /* 0x000fe200078e0a0b */
[----:B------:R-:W-:Y:S01]  /*0610*/  @!P1 LOP3.LUT R11, RZ, R8, RZ, 0x33, !PT ;  /* 0x00000008ff0b9212 */ /* 0x000fe200078e33ff */
[----:B------:R-:W-:-:S04]  /*0620*/  IMAD.IADD R50, R10, 0x1, -R50 ;  /* 0x000000010a327824 */ /* 0x000fc800078e0a32 */
[----:B------:R0:W-:Y:S01]  /*0630*/  STL [R1+0x60], R11 ;  /* 0x0000600b01007387 */ /* 0x0001e20000100800 */
[----:B------:R-:W-:Y:S05]  /*0640*/  @P0 BRA `(.L_x_13567) ;  /* 0x000004d000000947 */ /* 0x000fea0003800000 */
[C---:B------:R-:W-:Y:S01]  /*0650*/  IMNMX R3, R6.reuse, -0x60, !PT ;  /* 0xffffffa006037817 */ /* 0x040fe20007800200 */
[----:B------:R-:W-:Y:S01]  /*0660*/  IMAD.U32 R4, RZ, RZ, UR18 ;  /* 0x00000012ff047e24 */ /* 0x000fe2000f8e00ff */
[----:B------:R-:W-:Y:S01]  /*0670*/  BSSY B1, `(.L_x_13568) ;  /* 0x0000024000017945 */ /* 0x000fe20003800000 */
[----:B------:R-:W-:Y:S01]  /*0680*/  IMAD.U32 R5, RZ, RZ, UR20 ;  /* 0x00000014ff057e24 */ /* 0x000fe2000f8e00ff */
[----:B------:R-:W-:-:S03]  /*0690*/  IADD3 R3, -R6, 0x7f, R3 ;  /* 0x0000007f06037810 */ /* 0x000fc60007ffe103 */
[----:B------:R-:W-:Y:S01]  /*06a0*/  IMAD.SHL.U32 R5, R5, 0x100, RZ ;  /* 0x0000010005057824 */ /* 0x000fe200078e00ff */
[C---:B------:R-:W-:Y:S02]  /*06b0*/  LEA.HI R0, R3.reuse, 0x1, RZ, 0x19 ;  /* 0x0000000103007811 */ /* 0x040fe400078fc8ff */
[----:B------:R-:W-:Y:S02]  /*06c0*/  ISETP.GE.U32.AND P0, PT, R3, 0x180, PT ;  /* 0x000001800300780c */ /* 0x000fe40003f06070 */
[----:B------:R-:W-:Y:S01]  /*06d0*/  LOP3.LUT P1, R2, R0, 0x3, RZ, 0xc0, !PT ;  /* 0x0000000300027812 */ /* 0x000fe2000782c0ff */
[----:B------:R-:W-:Y:S01]  /*06e0*/  IMAD R0, R4, c[0x0][0x1b8], RZ ;  /* 0x00006e0004007a24 */ /* 0x000fe200078e02ff */
[----:B------:R-:W-:-:S04]  /*06f0*/  SHF.R.S32.HI R13, RZ, 0x1f, R5 ;  /* 0x0000001fff0d7819 */ /* 0x000fc80000011405 */
[----:B------:R-:W-:-:S07]  /*0700*/  SHF.R.S32.HI R12, RZ, 0x1f, R0 ;  /* 0x0000001fff0c7819 */ /* 0x000fce0000011400 */
[----:B------:R-:W-:Y:S05]  /*0710*/  @!P1 BRA `(.L_x_13569) ;  /* 0x0000019000009947 */ /* 0x000fea0003800000 */
[C---:B------:R-:W-:Y:S01]  /*0720*/  IMAD.SHL.U32 R3, R6.reuse, 0x8, RZ ;  /* 0x0000000806037824 */ /* 0x040fe200078e00ff */
[----:B------:R-:W-:-:S04]  /*0730*/  LEA R7, R6, 0x8, 0x4 ;  /* 0x0000000806077811 */ /* 0x000fc800078e20ff */
[----:B------:R-:W-:Y:S02]  /*0740*/  IADD3 R15, P1, P2, R0, R3, R5 ;  /* 0x00000003000f7210 */ /* 0x000fe40007a3e005 */
[----:B------:R-:W-:Y:S02]  /*0750*/  SHF.R.S32.HI R3, RZ, 0x1f, R3 ;  /* 0x0000001fff037819 */ /* 0x000fe40000011403 */
[C---:B------:R-:W-:Y:S02]  /*0760*/  LEA R14, P3, R15.reuse, c[0x0][0x178], 0x1 ;  /* 0x00005e000f0e7a11 */ /* 0x040fe400078608ff */
[----:B------:R-:W-:Y:S02]  /*0770*/  IADD3.X R4, R12, R3, R13, P1, P2 ;  /* 0x000000030c047210 */ /* 0x000fe40000fe440d */
[----:B------:R-:W-:Y:S02]  /*0780*/  IADD3 R14, P1, R14, 0x8, RZ ;  /* 0x000000080e0e7810 */ /* 0x000fe40007f3e0ff */
[----:B------:R-:W-:Y:S01]  /*0790*/  LEA.HI.X R15, R15, c[0x0][0x17c], R4, 0x1, P3 ;  /* 0x00005f000f0f7a11 */ /* 0x000fe200018f0c04 */
[----:B------:R-:W-:-:S04]  /*07a0*/  IMAD.MOV.U32 R4, RZ, RZ, R2 ;  /* 0x000000ffff047224 */ /* 0x000fc800078e0002 */
[----:B------:R-:W-:Y:S02]  /*07b0*/  IMAD.X R15, RZ, RZ, R15, P1 ;  /* 0x000000ffff0f7224 */ /* 0x000fe400008e060f */
.L_x_13570:
[----:B------:R-:W-:Y:S02]  /*07c0*/  IMAD.MOV.U32 R2, RZ, RZ, R14 ;  /* 0x000000ffff027224 */ /* 0x000fe400078e000e */
[----:B------:R-:W-:-:S05]  /*07d0*/  IMAD.MOV.U32 R3, RZ, RZ, R15 ;  /* 0x000000ffff037224 */ /* 0x000fca00078e000f */
[----:B------:R-:W2:Y:S04]  /*07e0*/  LDG.E.CONSTANT R8, [R2.64+-0x8] ;  /* 0xfffff80c02087981 */ /* 0x000ea8000c1e9900 */
[----:B------:R-:W2:Y:S04]  /*07f0*/  LDG.E.CONSTANT R9, [R2.64+-0x4] ;  /* 0xfffffc0c02097981 */ /* 0x000ea8000c1e9900 */
[----:B------:R-:W3:Y:S04]  /*0800*/  LDG.E.CONSTANT R10, [R2.64] ;  /* 0x0000000c020a7981 */ /* 0x000ee8000c1e9900 */
[----:B0-----:R-:W3:Y:S01]  /*0810*/  LDG.E.CONSTANT R11, [R2.64+0x4] ;  /* 0x0000040c020b7981 */ /* 0x001ee2000c1e9900 */
        /* <DEDUP_REMOVED lines=9> */
.L_x_13569:
[----:B------:R-:W-:Y:S05]  /*08b0*/  BSYNC B1 ;  /* 0x0000000000017941 */ /* 0x000fea0003800000 */
.L_x_13568:
        /* <DEDUP_REMOVED lines=10> */
.L_x_13571:
[----:B------:R-:W-:-:S05]  /*0960*/  IADD3 R2, P0, R7, R24, RZ ;  /* 0x0000001807027210 */ /* 0x000fca0007f1e0ff */
[----:B------:R-:W-:-:S05]  /*0970*/  IMAD.X R3, R5, 0x1, R25, P0 ;  /* 0x0000000105037824 */ /* 0x000fca00000e0619 */
[----:B------:R-:W2:Y:S04]  /*0980*/  LDG.E.CONSTANT R8, [R2.64+-0xc] ;  /* 0xfffff40c02087981 */ /* 0x000ea8000c1e9900 */
[----:B------:R-:W2:Y:S04]  /*0990*/  LDG.E.CONSTANT R9, [R2.64+-0x8] ;  /* 0xfffff80c02097981 */ /* 0x000ea8000c1e9900 */
[----:B------:R-:W2:Y:S04]  /*09a0*/  LDG.E.CONSTANT R10, [R2.64+-0x4] ;  /* 0xfffffc0c020a7981 */ /* 0x000ea8000c1e9900 */
[----:B0-----:R-:W2:Y:S04]  /*09b0*/  LDG.E.CONSTANT R11, [R2.64] ;  /* 0x0000000c020b7981 */ /* 0x001ea8000c1e9900 */
        /* <DEDUP_REMOVED lines=8> */
[----:B------:R-:W4:Y:S04]  /*0a40*/  LDG.E.CONSTANT R20, [R2.64+0x17f4] ;  /* 0x0017f40c02147981 */ /* 0x000f28000c1e9900 */
[----:B------:R-:W4:Y:S04]  /*0a50*/  LDG.E.CONSTANT R21, [R2.64+0x17f8] ;  /* 0x0017f80c02157981 */ /* 0x000f28000c1e9900 */
[----:B------:R-:W4:Y:S04]  /*0a60*/  LDG.E.CONSTANT R22, [R2.64+0x17fc] ;  /* 0x0017fc0c02167981 */ /* 0x000f28000c1e9900 */
[----:B------:R-:W4:Y:S01]  /*0a70*/  LDG.E.CONSTANT R23, [R2.64+0x1800] ;  /* 0x0018000c02177981 */ /* 0x000f22000c1e9900 */
[----:B------:R-:W-:-:S02]  /*0a80*/  IADD3 R0, R0, 0x200, RZ ;  /* 0x0000020000007810 */ /* 0x000fc40007ffe0ff */
[----:B------:R-:W-:Y:S02]  /*0a90*/  IADD3 R7, P1, R7, 0x2000, RZ ;  /* 0x0000200007077810 */ /* 0x000fe40007f3e0ff */
[----:B------:R-:W-:-:S03]  /*0aa0*/  ISETP.GE.AND P0, PT, R0, -0x1e0, PT ;  /* 0xfffffe200000780c */ /* 0x000fc60003f06270 */
[----:B------:R-:W-:Y:S01]  /*0ab0*/  IMAD.X R25, RZ, RZ, R25, P1 ;  /* 0x000000ffff197224 */ /* 0x000fe200008e0619 */
[----:B--2---:R-:W-:Y:S04]  /*0ac0*/  STS.128 [R6+-0x1000], R8 ;  /* 0xfff0000806007388 */ /* 0x004fe80000000c00 */
[----:B---3--:R-:W-:Y:S04]  /*0ad0*/  STS.128 [R6+-0x800], R12 ;  /* 0xfff8000c06007388 */ /* 0x008fe80000000c00 */
[----:B----4-:R-:W-:Y:S04]  /*0ae0*/  STS.128 [R6], R16 ;  /* 0x0000001006007388 */ /* 0x010fe80000000c00 */
[----:B------:R0:W-:Y:S02]  /*0af0*/  STS.128 [R6+0x800], R20 ;  /* 0x0008001406007388 */ /* 0x0001e40000000c00 */
[----:B0-----:R-:W-:Y:S01]  /*0b00*/  IADD3 R6, R6, 0x2000, RZ ;  /* 0x0000200006067810 */ /* 0x001fe20007ffe0ff */
[----:B------:R-:W-:Y:S05]  /*0b10*/  @!P0 BRA `(.L_x_13571) ;  /* 0xfffffe4000008947 */ /* 0x000fea000383ffff */
.L_x_13567:
[----:B------:R-:W-:Y:S05]  /*0b20*/  BSYNC B0 ;  /* 0x0000000000007941 */ /* 0x000fea0003800000 */
.L_x_13566:
[----:B------:R-:W1:Y:S01]  /*0b30*/  S2R R3, SR_TID.X ;  /* 0x0000000000037919 */ /* 0x000e620000002100 */
[----:B------:R-:W-:Y:S01]  /*0b40*/  IMAD.U32 R0, RZ, RZ, UR19 ;  /* 0x00000013ff007e24 */ /* 0x000fe2000f8e00ff */
[----:B------:R-:W-:Y:S01]  /*0b50*/  ULDC UR7, c[0x0][0x1a8] ;  /* 0x00006a0000077ab9 */ /* 0x000fe20000000800 */
[----:B------:R-:W-:Y:S01]  /*0b60*/  BSSY B0, `(.L_x_13572) ;  /* 0x000040d000007945 */ /* 0x000fe20003800000 */
[----:B------:R-:W-:Y:S01]  /*0b70*/  UIMAD UR7, UR18, UR7, URZ ;  /* 0x00000007120772a4 */ /* 0x000fe2000f8e023f */
[----:B------:R-:W-:Y:S01]  /*0b80*/  BAR.SYNC.DEFER_BLOCKING 0x0 ;  /* 0x0000000000007b1d */ /* 0x000fe20000010000 */
[----:B------:R-:W-:-:S02]  /*0b90*/  IMAD.MOV.U32 R68, RZ, RZ, -0x800001 ;  /* 0xff7fffffff447424 */ /* 0x000fc400078e00ff */
[----:B------:R-:W-:Y:S01]  /*0ba0*/  USHF.R.S32.HI UR21, URZ, 0x1f, UR7 ;  /* 0x0000001f3f157899 */ /* 0x000fe20008011407 */
[----:B-1----:R-:W-:-:S04]  /*0bb0*/  SHF.R.S32.HI R2, RZ, 0x1f, R3 ;  /* 0x0000001fff027819 */ /* 0x002fc80000011403 */
[----:B------:R-:W-:-:S04]  /*0bc0*/  LEA.HI R2, R2, R3, RZ, 0x5 ;  /* 0x0000000302027211 */ /* 0x000fc800078f28ff */
[----:B------:R-:W-:-:S05]  /*0bd0*/  SHF.R.S32.HI R2, RZ, 0x5, R2 ;  /* 0x00000005ff027819 */ /* 0x000fca0000011402 */
[----:B------:R-:W-:-:S05]  /*0be0*/  IMAD R239, R0, 0x10, R2 ;  /* 0x0000001000ef7824 */ /* 0x000fca00078e0202 */
[----:B------:R-:W-:-:S13]  /*0bf0*/  ISETP.GE.AND P1, PT, R239, UR4, PT ;  /* 0x00000004ef007c0c */ /* 0x000fda000bf26270 */
[----:B------:R-:W-:Y:S05]  /*0c00*/  @P1 BRA `(.L_x_13573) ;  /* 0x0000402000001947 */ /* 0x000fea0003800000 */
[----:B------:R-:W2:Y:S01]  /*0c10*/  LDL R2, [R1+0x60] ;  /* 0x0000600001027983 */ /* 0x000ea20000100800 */
[----:B------:R-:W-:Y:S02]  /*0c20*/  IMAD.SHL.U32 R105, R50, 0x8, RZ ;  /* 0x0000000832697824 */ /* 0x000fe400078e00ff */
[----:B------:R-:W-:Y:S01]  /*0c30*/  IMAD.MOV.U32 R240, RZ, RZ, R239 ;  /* 0x000000fffff07224 */ /* 0x000fe200078e00ef */
[----:B------:R-:W-:Y:S02]  /*0c40*/  LDS.128 R4, [RZ] ;  /* 0x00000000ff047984 */ /* 0x000fe40000000c00 */
[----:B------:R-:W-:Y:S02]  /*0c50*/  SHF.R.S32.HI R3, RZ, 0x1f, R105 ;  /* 0x0000001fff037819 */ /* 0x000fe40000011469 */
[----:B------:R-:W-:Y:S04]  /*0c60*/  LDS.128 R16, [0x10] ;  /* 0x00001000ff107984 */ /* 0x000fe80000000c00 */
[----:B------:R-:W-:Y:S04]  /*0c70*/  LDS.128 R20, [0x20] ;  /* 0x00002000ff147984 */ /* 0x000fe80000000c00 */
[----:B------:R-:W1:Y:S04]  /*0c80*/  LDS.128 R24, [0x30] ;  /* 0x00003000ff187984 */ /* 0x000e680000000c00 */
[----:B0-----:R-:W0:Y:S04]  /*0c90*/  LDS.128 R8, [0x60] ;  /* 0x00006000ff087984 */ /* 0x001e280000000c00 */
[----:B------:R-:W3:Y:S04]  /*0ca0*/  LDS.128 R52, [0x80] ;  /* 0x00008000ff347984 */ /* 0x000ee80000000c00 */
[----:B------:R-:W-:Y:S04]  /*0cb0*/  LDS.128 R56, [0x90] ;  /* 0x00009000ff387984 */ /* 0x000fe80000000c00 */
[----:B------:R-:W4:Y:S04]  /*0cc0*/  LDS.128 R72, [0xa0] ;  /* 0x0000a000ff487984 */ /* 0x000f280000000c00 */
[----:B------:R-:W4:Y:S04]  /*0cd0*/  LDS.128 R80, [0xb0] ;  /* 0x0000b000ff507984 */ /* 0x000f280000000c00 */
[----:B------:R-:W4:Y:S04]  /*0ce0*/  LDS.128 R68, [0xd0] ;  /* 0x0000d000ff447984 */ /* 0x000f280000000c00 */
[----:B------:R-:W4:Y:S04]  /*0cf0*/  LDS.128 R60, [0xc0] ;  /* 0x0000c000ff3c7984 */ /* 0x000f280000000c00 */
[----:B------:R-:W4:Y:S04]  /*0d00*/  LDS.128 R64, [0xf0] ;  /* 0x0000f000ff407984 */ /* 0x000f280000000c00 */
[----:B------:R-:W4:Y:S01]  /*0d10*/  LDS.128 R76, [0xe0] ;  /* 0x0000e000ff4c7984 */ /* 0x000f220000000c00 */
[----:B-1----:R-:W-:-:S03]  /*0d20*/  PRMT R49, RZ, 0x5410, R24 ;  /* 0x00005410ff317816 */ /* 0x002fc60000000018 */
[----:B------:R-:W-:Y:S01]  /*0d30*/  LDS.128 R28, [0x40] ;  /* 0x00004000ff1c7984 */ /* 0x000fe20000000c00 */
[----:B------:R-:W-:Y:S02]  /*0d40*/  PRMT R48, RZ, 0x7610, R24 ;  /* 0x00007610ff307816 */ /* 0x000fe40000000018 */
[--C-:B------:R-:W-:Y:S01]  /*0d50*/  PRMT R47, RZ, 0x5410, R25.reuse ;  /* 0x00005410ff2f7816 */ /* 0x100fe20000000019 */
[----:B------:R-:W-:Y:S01]  /*0d60*/  LDS.128 R12, [0x50] ;  /* 0x00005000ff0c7984 */ /* 0x000fe20000000c00 */
[----:B------:R-:W-:Y:S02]  /*0d70*/  PRMT R46, RZ, 0x7610, R25 ;  /* 0x00007610ff2e7816 */ /* 0x000fe40000000019 */
[--C-:B0-----:R-:W-:Y:S02]  /*0d80*/  PRMT R25, RZ, 0x5410, R8.reuse ;  /* 0x00005410ff197816 */ /* 0x101fe40000000008 */
[----:B------:R-:W-:Y:S02]  /*0d90*/  PRMT R24, RZ, 0x7610, R8 ;  /* 0x00007610ff187816 */ /* 0x000fe40000000008 */
[----:B---3--:R-:W-:-:S02]  /*0da0*/  PRMT R8, RZ, 0x7610, R52 ;  /* 0x00007610ff087816 */ /* 0x008fc40000000034 */
[----:B------:R-:W-:Y:S02]  /*0db0*/  PRMT R45, RZ, 0x5410, R26 ;  /* 0x00005410ff2d7816 */ /* 0x000fe4000000001a */
[----:B----4-:R-:W-:Y:S02]  /*0dc0*/  PRMT R85, RZ, 0x7610, R72 ;  /* 0x00007610ff557816 */ /* 0x010fe40000000048 */
[--C-:B------:R-:W-:Y:S02]  /*0dd0*/  PRMT R84, RZ, 0x5410, R73.reuse ;  /* 0x00005410ff547816 */ /* 0x100fe40000000049 */
[----:B------:R-:W-:Y:S02]  /*0de0*/  PRMT R87, RZ, 0x7610, R73 ;  /* 0x00007610ff577816 */ /* 0x000fe40000000049 */
[--C-:B------:R-:W-:Y:S02]  /*0df0*/  PRMT R86, RZ, 0x5410, R74.reuse ;  /* 0x00005410ff567816 */ /* 0x100fe4000000004a */
[----:B------:R-:W-:-:S02]  /*0e00*/  PRMT R89, RZ, 0x7610, R74 ;  /* 0x00007610ff597816 */ /* 0x000fc4000000004a */
[--C-:B------:R-:W-:Y:S02]  /*0e10*/  PRMT R88, RZ, 0x5410, R75.reuse ;  /* 0x00005410ff587816 */ /* 0x100fe4000000004b */
[----:B------:R-:W-:Y:S02]  /*0e20*/  PRMT R91, RZ, 0x7610, R75 ;  /* 0x00007610ff5b7816 */ /* 0x000fe4000000004b */
        /* <DEDUP_REMOVED lines=8> */
[----:B------:R-:W0:Y:S01]  /*0eb0*/  LDS.128 R80, [0x110] ;  /* 0x00011000ff507984 */ /* 0x000e220000000c00 */
        /* <DEDUP_REMOVED lines=8> */
[--C-:B------:R-:W-:Y:S01]  /*0f40*/  PRMT R98, RZ, 0x5410, R60.reuse ;  /* 0x00005410ff627816 */ /* 0x100fe2000000003c */
[----:B------:R-:W1:Y:S01]  /*0f50*/  LDS.128 R68, [0x130] ;  /* 0x00013000ff447984 */ /* 0x000e620000000c00 */
[----:B------:R-:W-:Y:S02]  /*0f60*/  PRMT R101, RZ, 0x7610, R60 ;  /* 0x00007610ff657816 */ /* 0x000fe4000000003c */
[--C-:B------:R-:W-:Y:S02]  /*0f70*/  PRMT R100, RZ, 0x5410, R61.reuse ;  /* 0x00005410ff647816 */ /* 0x100fe4000000003d */
[----:B------:R-:W-:Y:S02]  /*0f80*/  PRMT R103, RZ, 0x7610, R61 ;  /* 0x00007610ff677816 */ /* 0x000fe4000000003d */
[--C-:B------:R-:W-:Y:S02]  /*0f90*/  PRMT R102, RZ, 0x5410, R62.reuse ;  /* 0x00005410ff667816 */ /* 0x100fe4000000003e */
[----:B------:R-:W-:-:S02]  /*0fa0*/  PRMT R107, RZ, 0x7610, R62 ;  /* 0x00007610ff6b7816 */ /* 0x000fc4000000003e */
[--C-:B------:R-:W-:Y:S02]  /*0fb0*/  PRMT R106, RZ, 0x5410, R63.reuse ;  /* 0x00005410ff6a7816 */ /* 0x100fe4000000003f */
[----:B------:R-:W-:Y:S02]  /*0fc0*/  PRMT R109, RZ, 0x7610, R63 ;  /* 0x00007610ff6d7816 */ /* 0x000fe4000000003f */
[----:B------:R-:W3:Y:S01]  /*0fd0*/  LDS.128 R60, [0x120] ;  /* 0x00012000ff3c7984 */ /* 0x000ee20000000c00 */
        /* <DEDUP_REMOVED lines=8> */
[----:B------:R-:W4:Y:S01]  /*1060*/  LDS.128 R64, [0x150] ;  /* 0x00015000ff407984 */ /* 0x000f220000000c00 */
        /* <DEDUP_REMOVED lines=8> */
[----:B------:R-:W4:Y:S01]  /*10f0*/  LDS.128 R76, [0x140] ;  /* 0x00014000ff4c7984 */ /* 0x000f220000000c00 */
[--C-:B0-----:R-:W-:Y:S02]  /*1100*/  PRMT R140, RZ, 0x5410, R80.reuse ;  /* 0x00005410ff8c7816 */ /* 0x101fe40000000050 */
[----:B------:R-:W-:Y:S02]  /*1110*/  PRMT R143, RZ, 0x7610, R80 ;  /* 0x00007610ff8f7816 */ /* 0x000fe40000000050 */
[--C-:B------:R-:W-:Y:S02]  /*1120*/  PRMT R142, RZ, 0x5410, R81.reuse ;  /* 0x00005410ff8e7816 */ /* 0x100fe40000000051 */
[----:B------:R-:W-:Y:S02]  /*1130*/  PRMT R145, RZ, 0x7610, R81 ;  /* 0x00007610ff917816 */ /* 0x000fe40000000051 */
[--C-:B------:R-:W-:Y:S02]  /*1140*/  PRMT R144, RZ, 0x5410, R82.reuse ;  /* 0x00005410ff907816 */ /* 0x100fe40000000052 */
[----:B------:R-:W-:-:S02]  /*1150*/  PRMT R147, RZ, 0x7610, R82 ;  /* 0x00007610ff937816 */ /* 0x000fc40000000052 */
[--C-:B------:R-:W-:Y:S02]  /*1160*/  PRMT R146, RZ, 0x5410, R83.reuse ;  /* 0x00005410ff927816 */ /* 0x100fe40000000053 */
[----:B------:R-:W-:Y:S02]  /*1170*/  PRMT R149, RZ, 0x7610, R83 ;  /* 0x00007610ff957816 */ /* 0x000fe40000000053 */
[----:B------:R-:W0:Y:S01]  /*1180*/  LDS.128 R80, [0x170] ;  /* 0x00017000ff507984 */ /* 0x000e220000000c00 */
[--C-:B-1----:R-:W-:Y:S02]  /*1190*/  PRMT R156, RZ, 0x5410, R68.reuse ;  /* 0x00005410ff9c7816 */ /* 0x102fe40000000044 */
[----:B------:R-:W-:Y:S02]  /*11a0*/  PRMT R159, RZ, 0x7610, R68 ;  /* 0x00007610ff9f7816 */ /* 0x000fe40000000044 */
[--C-:B------:R-:W-:Y:S02]  /*11b0*/  PRMT R158, RZ, 0x5410, R69.reuse ;  /* 0x00005410ff9e7816 */ /* 0x100fe40000000045 */
[----:B------:R-:W-:-:S02]  /*11c0*/  PRMT R161, RZ, 0x7610, R69 ;  /* 0x00007610ffa17816 */ /* 0x000fc40000000045 */
[--C-:B------:R-:W-:Y:S02]  /*11d0*/  PRMT R160, RZ, 0x5410, R70.reuse ;  /* 0x00005410ffa07816 */ /* 0x100fe40000000046 */
[----:B------:R-:W-:Y:S02]  /*11e0*/  PRMT R163, RZ, 0x7610, R70 ;  /* 0x00007610ffa37816 */ /* 0x000fe40000000046 */
[--C-:B------:R-:W-:Y:S02]  /*11f0*/  PRMT R162, RZ, 0x5410, R71.reuse ;  /* 0x00005410ffa27816 */ /* 0x100fe40000000047 */
[----:B------:R-:W-:Y:S02]  /*1200*/  PRMT R165, RZ, 0x7610, R71 ;  /* 0x00007610ffa57816 */ /* 0x000fe40000000047 */
[--C-:B---3--:R-:W-:Y:S01]  /*1210*/  PRMT R148, RZ, 0x5410, R60.reuse ;  /* 0x00005410ff947816 */ /* 0x108fe2000000003c */
[----:B------:R-:W1:Y:S01]  /*1220*/  LDS.128 R68, [0x190] ;  /* 0x00019000ff447984 */ /* 0x000e620000000c00 */
[----:B------:R-:W-:-:S02]  /*1230*/  PRMT R151, RZ, 0x7610, R60 ;  /* 0x00007610ff977816 */ /* 0x000fc4000000003c */
[--C-:B------:R-:W-:Y:S02]  /*1240*/  PRMT R150, RZ, 0x5410, R61.reuse ;  /* 0x00005410ff967816 */ /* 0x100fe4000000003d */
[----:B------:R-:W-:Y:S02]  /*1250*/  PRMT R153, RZ, 0x7610, R61 ;  /* 0x00007610ff997816 */ /* 0x000fe4000000003d */
[--C-:B------:R-:W-:Y:S02]  /*1260*/  PRMT R152, RZ, 0x5410, R62.reuse ;  /* 0x00005410ff987816 */ /* 0x100fe4000000003e */
[----:B------:R-:W-:Y:S02]  /*1270*/  PRMT R155, RZ, 0x7610, R62 ;  /* 0x00007610ff9b7816 */ /* 0x000fe4000000003e */
[--C-:B------:R-:W-:Y:S02]  /*1280*/  PRMT R154, RZ, 0x5410, R63.reuse ;  /* 0x00005410ff9a7816 */ /* 0x100fe4000000003f */
[----:B------:R-:W-:-:S02]  /*1290*/  PRMT R157, RZ, 0x7610, R63 ;  /* 0x00007610ff9d7816 */ /* 0x000fc4000000003f */
[----:B------:R-:W3:Y:S01]  /*12a0*/  LDS.128 R60, [0x180] ;  /* 0x00018000ff3c7984 */ /* 0x000ee20000000c00 */
[--C-:B----4-:R-:W-:Y:S02]  /*12b0*/  PRMT R172, RZ, 0x5410, R64.reuse ;  /* 0x00005410ffac7816 */ /* 0x110fe40000000040 */
[----:B------:R-:W-:Y:S02]  /*12c0*/  PRMT R175, RZ, 0x7610, R64 ;  /* 0x00007610ffaf7816 */ /* 0x000fe40000000040 */
[--C-:B------:R-:W-:Y:S02]  /*12d0*/  PRMT R174, RZ, 0x5410, R65.reuse ;  /* 0x00005410ffae7816 */ /* 0x100fe40000000041 */
[----:B------:R-:W-:Y:S02]  /*12e0*/  PRMT R177, RZ, 0x7610, R65 ;  /* 0x00007610ffb17816 */ /* 0x000fe40000000041 */
[--C-:B------:R-:W-:Y:S02]  /*12f0*/  PRMT R176, RZ, 0x5410, R66.reuse ;  /* 0x00005410ffb07816 */ /* 0x100fe40000000042 */
[----:B------:R-:W-:-:S02]  /*1300*/  PRMT R179, RZ, 0x7610, R66 ;  /* 0x00007610ffb37816 */ /* 0x000fc40000000042 */
[--C-:B------:R-:W-:Y:S02]  /*1310*/  PRMT R178, RZ, 0x5410, R67.reuse ;  /* 0x00005410ffb27816 */ /* 0x100fe40000000043 */
[----:B------:R-:W-:Y:S02]  /*1320*/  PRMT R181, RZ, 0x7610, R67 ;  /* 0x00007610ffb57816 */ /* 0x000fe40000000043 */
[----:B------:R-:W4:Y:S01]  /*1330*/  LDS.128 R64, [0x1b0] ;  /* 0x0001b000ff407984 */ /* 0x000f220000000c00 */
        /* <DEDUP_REMOVED lines=8> */
[----:B------:R-:W2:Y:S01]  /*13c0*/  LDS.128 R76, [0x1a0] ;  /* 0x0001a000ff4c7984 */ /* 0x000ea20000000c00 */
[--C-:B0-----:R-:W-:Y:S02]  /*13d0*/  PRMT R188, RZ, 0x5410, R80.reuse ;  /* 0x00005410ffbc7816 */ /* 0x101fe40000000050 */
[----:B------:R-:W-:-:S02]  /*13e0*/  PRMT R191, RZ, 0x7610, R80 ;  /* 0x00007610ffbf7816 */ /* 0x000fc40000000050 */
[--C-:B------:R-:W-:Y:S02]  /*13f0*/  PRMT R190, RZ, 0x5410, R81.reuse ;  /* 0x00005410ffbe7816 */ /* 0x100fe40000000051 */
[----:B------:R-:W-:Y:S02]  /*1400*/  PRMT R193, RZ, 0x7610, R81 ;  /* 0x00007610ffc17816 */ /* 0x000fe40000000051 */
[--C-:B------:R-:W-:Y:S02]  /*1410*/  PRMT R192, RZ, 0x5410, R82.reuse ;  /* 0x00005410ffc07816 */ /* 0x100fe40000000052 */
[----:B------:R-:W-:Y:S02]  /*1420*/  PRMT R195, RZ, 0x7610, R82 ;  /* 0x00007610ffc37816 */ /* 0x000fe40000000052 */
[--C-:B------:R-:W-:Y:S02]  /*1430*/  PRMT R194, RZ, 0x5410, R83.reuse ;  /* 0x00005410ffc27816 */ /* 0x100fe40000000053 */
[----:B------:R-:W-:-:S02]  /*1440*/  PRMT R197, RZ, 0x7610, R83 ;  /* 0x00007610ffc57816 */ /* 0x000fc40000000053 */
[----:B------:R-:W-:Y:S01]  /*1450*/  LDS.128 R80, [0x1d0] ;  /* 0x0001d000ff507984 */ /* 0x000fe20000000c00 */
[--C-:B-1----:R-:W-:Y:S02]  /*1460*/  PRMT R204, RZ, 0x5410, R68.reuse ;  /* 0x00005410ffcc7816 */ /* 0x102fe40000000044 */
[----:B------:R-:W-:Y:S02]  /*1470*/  PRMT R207, RZ, 0x7610, R68 ;  /* 0x00007610ffcf7816 */ /* 0x000fe40000000044 */
[--C-:B------:R-:W-:Y:S02]  /*1480*/  PRMT R206, RZ, 0x5410, R69.reuse ;  /* 0x00005410ffce7816 */ /* 0x100fe40000000045 */
[----:B------:R-:W-:Y:S02]  /*1490*/  PRMT R209, RZ, 0x7610, R69 ;  /* 0x00007610ffd17816 */ /* 0x000fe40000000045 */
[--C-:B------:R-:W-:Y:S02]  /*14a0*/  PRMT R208, RZ, 0x5410, R70.reuse ;  /* 0x00005410ffd07816 */ /* 0x100fe40000000046 */
[----:B------:R-:W-:-:S02]  /*14b0*/  PRMT R211, RZ, 0x7610, R70 ;  /* 0x00007610ffd37816 */ /* 0x000fc40000000046 */
[--C-:B------:R-:W-:Y:S02]  /*14c0*/  PRMT R210, RZ, 0x5410, R71.reuse ;  /* 0x00005410ffd27816 */ /* 0x100fe40000000047 */
[----:B------:R-:W-:Y:S02]  /*14d0*/  PRMT R213, RZ, 0x7610, R71 ;  /* 0x00007610ffd57816 */ /* 0x000fe40000000047 */
[--C-:B---3--:R-:W-:Y:S01]  /*14e0*/  PRMT R196, RZ, 0x5410, R60.reuse ;  /* 0x00005410ffc47816 */ /* 0x108fe2000000003c */
[----:B------:R-:W-:Y:S01]  /*14f0*/  LDS.128 R68, [0x1f0] ;  /* 0x0001f000ff447984 */ /* 0x000fe20000000c00 */
[----:B------:R-:W-:Y:S02]  /*1500*/  PRMT R199, RZ, 0x7610, R60 ;  /* 0x00007610ffc77816 */ /* 0x000fe4000000003c */
[--C-:B------:R-:W-:Y:S02]  /*1510*/  PRMT R198, RZ, 0x5410, R61.reuse ;  /* 0x00005410ffc67816 */ /* 0x100fe4000000003d */
[----:B------:R-:W-:-:S02]  /*1520*/  PRMT R201, RZ, 0x7610, R61 ;  /* 0x00007610ffc97816 */ /* 0x000fc4000000003d */
[--C-:B------:R-:W-:Y:S02]  /*1530*/  PRMT R200, RZ, 0x5410, R62.reuse ;  /* 0x00005410ffc87816 */ /* 0x100fe4000000003e */
[----:B------:R-:W-:Y:S02]  /*1540*/  PRMT R203, RZ, 0x7610, R62 ;  /* 0x00007610ffcb7816 */ /* 0x000fe4000000003e */
[--C-:B------:R-:W-:Y:S01]  /*1550*/  PRMT R202, RZ, 0x5410, R63.reuse ;  /* 0x00005410ffca7816 */ /* 0x100fe2000000003f */
[----:B--2---:R-:W-:Y:S01]  /*1560*/  IMAD R0, R2, c[0x0][0x1c0], RZ ;  /* 0x0000700002007a24 */ /* 0x004fe200078e02ff */
[----:B------:R-:W-:Y:S02]  /*1570*/  PRMT R2, RZ, 0x5410, R4 ;  /* 0x00005410ff027816 */ /* 0x000fe40000000004 */
[----:B------:R-:W-:Y:S02]  /*1580*/  PRMT R205, RZ, 0x7610, R63 ;  /* 0x00007610ffcd7816 */ /* 0x000fe4000000003f */
[----:B------:R-:W-:Y:S01]  /*1590*/  IADD3 R104, P0, R0, R105, RZ ;  /* 0x0000006900687210 */ /* 0x000fe20007f1e0ff */
[----:B------:R0:W-:Y:S01]  /*15a0*/  STL [R1+0x5c], R2 ;  /* 0x00005c0201007387 */ /* 0x0001e20000100800 */
[----:B----4-:R-:W-:-:S02]  /*15b0*/  PRMT R220, RZ, 0x5410, R67 ;  /* 0x00005410ffdc7816 */ /* 0x010fc40000000043 */
[----:B------:R-:W-:Y:S01]  /*15c0*/  LEA.HI.X.SX32 R105, R0, R3, 0x1, P0 ;  /* 0x0000000300697211 */ /* 0x000fe200000f0eff */
[----:B------:R-:W-:Y:S01]  /*15d0*/  LDS.128 R60, [0x1e0] ;  /* 0x0001e000ff3c7984 */ /* 0x000fe20000000c00 */
[----:B------:R-:W-:Y:S02]  /*15e0*/  PRMT R0, RZ, 0x7610, R4 ;  /* 0x00007610ff007816 */ /* 0x000fe40000000004 */
[----:B------:R-:W-:Y:S02]  /*15f0*/  PRMT R3, RZ, 0x5410, R5 ;  /* 0x00005410ff037816 */ /* 0x000fe40000000005 */
[----:B------:R-:W-:Y:S01]  /*1600*/  PRMT R221, RZ, 0x7610, R67 ;  /* 0x00007610ffdd7816 */ /* 0x000fe20000000043 */
[----:B------:R1:W-:Y:S01]  /*1610*/  STL [R1+0x58], R0 ;  /* 0x0000580001007387 */ /* 0x0003e20000100800 */
[----:B0-----:R-:W-:Y:S02]  /*1620*/  PRMT R2, RZ, 0x7610, R5 ;  /* 0x00007610ff027816 */ /* 0x001fe40000000005 */
[--C-:B------:R-:W-:Y:S01]  /*1630*/  PRMT R212, RZ, 0x5410, R76.reuse ;  /* 0x00005410ffd47816 */ /* 0x100fe2000000004c */
[----:B------:R0:W-:Y:S01]  /*1640*/  STL [R1+0x54], R3 ;  /* 0x0000540301007387 */ /* 0x0001e20000100800 */
[----:B------:R-:W-:-:S02]  /*1650*/  PRMT R214, RZ, 0x7610, R76 ;  /* 0x00007610ffd67816 */ /* 0x000fc4000000004c */
[--C-:B------:R-:W-:Y:S01]  /*1660*/  PRMT R37, RZ, 0x5410, R30.reuse ;  /* 0x00005410ff257816 */ /* 0x100fe2000000001e */
[----:B------:R2:W-:Y:S01]  /*1670*/  STL [R1+0x50], R2 ;  /* 0x0000500201007387 */ /* 0x0005e20000100800 */
[----:B------:R-:W-:Y:S02]  /*1680*/  PRMT R36, RZ, 0x7610, R30 ;  /* 0x00007610ff247816 */ /* 0x000fe4000000001e */
[--C-:B-1----:R-:W-:Y:S02]  /*1690*/  PRMT R0, RZ, 0x5410, R6.reuse ;  /* 0x00005410ff007816 */ /* 0x102fe40000000006 */
[--C-:B------:R-:W-:Y:S02]  /*16a0*/  PRMT R35, RZ, 0x5410, R31.reuse ;  /* 0x00005410ff237816 */ /* 0x100fe4000000001f */
[----:B0-----:R-:W-:Y:S01]  /*16b0*/  PRMT R3, RZ, 0x7610, R6 ;  /* 0x00007610ff037816 */ /* 0x001fe20000000006 */
[----:B------:R0:W-:Y:S01]  /*16c0*/  STL [R1+0x4c], R0 ;  /* 0x00004c0001007387 */ /* 0x0001e20000100800 */
[----:B------:R-:W-:-:S02]  /*16d0*/  PRMT R34, RZ, 0x7610, R31 ;  /* 0x00007610ff227816 */ /* 0x000fc4000000001f */
[----:B--2---:R-:W-:Y:S01]  /*16e0*/  PRMT R2, RZ, 0x5410, R7 ;  /* 0x00005410ff027816 */ /* 0x004fe20000000007 */
[----:B------:R1:W-:Y:S01]  /*16f0*/  STL [R1+0x48], R3 ;  /* 0x0000480301007387 */ /* 0x0003e20000100800 */
[--C-:B------:R-:W-:Y:S02]  /*1700*/  PRMT R76, RZ, 0x5410, R77.reuse ;  /* 0x00005410ff4c7816 */ /* 0x100fe4000000004d */
[----:B------:R-:W-:Y:S01]  /*1710*/  PRMT R215, RZ, 0x7610, R77 ;  /* 0x00007610ffd77816 */ /* 0x000fe2000000004d */
[----:B------:R2:W-:Y:S01]  /*1720*/  STL [R1+0x44], R2 ;  /* 0x0000440201007387 */ /* 0x0005e20000100800 */
[----:B------:R-:W-:Y:S02]  /*1730*/  PRMT R44, RZ, 0x7610, R26 ;  /* 0x00007610ff2c7816 */ /* 0x000fe4000000001a */
[----:B0-----:R-:W-:Y:S02]  /*1740*/  PRMT R0, RZ, 0x7610, R7 ;  /* 0x00007610ff007816 */ /* 0x001fe40000000007 */
[----:B------:R-:W0:Y:S01]  /*1750*/  LDS.128 R4, [0x70] ;  /* 0x00007000ff047984 */ /* 0x000e220000000c00 */
[----:B-1----:R-:W-:-:S02]  /*1760*/  PRMT R3, RZ, 0x5410, R17 ;  /* 0x00005410ff037816 */ /* 0x002fc40000000011 */
[--C-:B------:R-:W-:Y:S01]  /*1770*/  PRMT R43, RZ, 0x5410, R27.reuse ;  /* 0x00005410ff2b7816 */ /* 0x100fe2000000001b */
[----:B------:R1:W-:Y:S01]  /*1780*/  STL [R1+0x40], R0 ;  /* 0x0000400001007387 */ /* 0x0003e20000100800 */
[----:B--2---:R-:W-:Y:S02]  /*1790*/  PRMT R2, RZ, 0x5410, R16 ;  /* 0x00005410ff027816 */ /* 0x004fe40000000010 */
[----:B------:R-:W-:Y:S02]  /*17a0*/  PRMT R42, RZ, 0x7610, R27 ;  /* 0x00007610ff2a7816 */ /* 0x000fe4000000001b */
[--C-:B------:R-:W-:Y:S01]  /*17b0*/  PRMT R41, RZ, 0x5410, R28.reuse ;  /* 0x00005410ff297816 */ /* 0x100fe2000000001c */
[----:B------:R2:W-:Y:S01]  /*17c0*/  STL [R1+0x3c], R2 ;  /* 0x00003c0201007387 */ /* 0x0005e20000100800 */
[----:B------:R-:W-:Y:S02]  /*17d0*/  PRMT R40, RZ, 0x7610, R28 ;  /* 0x00007610ff287816 */ /* 0x000fe4000000001c */
[----:B------:R-:W-:-:S02]  /*17e0*/  PRMT R39, RZ, 0x5410, R29 ;  /* 0x00005410ff277816 */ /* 0x000fc4000000001d */
[----:B-1----:R-:W-:Y:S02]  /*17f0*/  PRMT R0, RZ, 0x7610, R16 ;  /* 0x00007610ff007816 */ /* 0x002fe40000000010 */
[----:B------:R-:W-:Y:S02]  /*1800*/  PRMT R38, RZ, 0x7610, R29 ;  /* 0x00007610ff267816 */ /* 0x000fe4000000001d */
[--C-:B------:R-:W-:Y:S01]  /*1810*/  PRMT R33, RZ, 0x5410, R12.reuse ;  /* 0x00005410ff217816 */ /* 0x100fe2000000000c */
[----:B------:R1:W-:Y:S01]  /*1820*/  STL [R1+0x38], R0 ;  /* 0x0000380001007387 */ /* 0x0003e20000100800 */
[----:B--2---:R-:W-:Y:S02]  /*1830*/  PRMT R2, RZ, 0x7610, R17 ;  /* 0x00007610ff027816 */ /* 0x004fe40000000011 */
[----:B------:R-:W-:Y:S01]  /*1840*/  PRMT R32, RZ, 0x7610, R12 ;  /* 0x00007610ff207816 */ /* 0x000fe2000000000c */
[----:B------:R2:W-:Y:S01]  /*1850*/  STL [R1+0x34], R3 ;  /* 0x0000340301007387 */ /* 0x0005e20000100800 */
[----:B------:R-:W-:-:S02]  /*1860*/  PRMT R31, RZ, 0x5410, R13 ;  /* 0x00005410ff1f7816 */ /* 0x000fc4000000000d */
[----:B------:R-:W-:Y:S01]  /*1870*/  PRMT R30, RZ, 0x7610, R13 ;  /* 0x00007610ff1e7816 */ /* 0x000fe2000000000d */
[----:B------:R3:W-:Y:S01]  /*1880*/  STL [R1+0x30], R2 ;  /* 0x0000300201007387 */ /* 0x0007e20000100800 */
[----:B------:R-:W-:Y:S02]  /*1890*/  PRMT R77, RZ, 0x5410, R78 ;  /* 0x00005410ff4d7816 */ /* 0x000fe4000000004e */
[----:B-1----:R-:W-:Y:S02]  /*18a0*/  PRMT R0, RZ, 0x5410, R18 ;  /* 0x00005410ff007816 */ /* 0x002fe40000000012 */
[----:B------:R-:W-:Y:S02]  /*18b0*/  PRMT R216, RZ, 0x7610, R78 ;  /* 0x00007610ffd87816 */ /* 0x000fe4000000004e */
[----:B--2---:R-:W-:Y:S01]  /*18c0*/  PRMT R3, RZ, 0x7610, R18 ;  /* 0x00007610ff037816 */ /* 0x004fe20000000012 */
[----:B------:R1:W-:Y:S01]  /*18d0*/  STL [R1+0x2c], R0 ;  /* 0x00002c0001007387 */ /* 0x0003e20000100800 */
[----:B------:R-:W-:-:S02]  /*18e0*/  PRMT R18, RZ, 0x7610, R11 ;  /* 0x00007610ff127816 */ /* 0x000fc4000000000b */
[----:B---3--:R-:W-:Y:S01]  /*18f0*/  PRMT R2, RZ, 0x5410, R19 ;  /* 0x00005410ff027816 */ /* 0x008fe20000000013 */
[----:B------:R2:W-:Y:S01]  /*1900*/  STL [R1+0x28], R3 ;  /* 0x0000280301007387 */ /* 0x0005e20000100800 */
[--C-:B------:R-:W-:Y:S02]  /*1910*/  PRMT R29, RZ, 0x5410, R14.reuse ;  /* 0x00005410ff1d7816 */ /* 0x100fe4000000000e */
[----:B------:R-:W-:Y:S01]  /*1920*/  PRMT R28, RZ, 0x7610, R14 ;  /* 0x00007610ff1c7816 */ /* 0x000fe2000000000e */
[----:B------:R3:W-:Y:S01]  /*1930*/  STL [R1+0x24], R2 ;  /* 0x0000240201007387 */ /* 0x0007e20000100800 */
[----:B------:R-:W-:Y:S02]  /*1940*/  PRMT R27, RZ, 0x5410, R15 ;  /* 0x00005410ff1b7816 */ /* 0x000fe4000000000f */
[----:B-1----:R-:W-:Y:S02]  /*1950*/  PRMT R0, RZ, 0x7610, R19 ;  /* 0x00007610ff007816 */ /* 0x002fe40000000013 */
[----:B------:R-:W-:-:S02]  /*1960*/  PRMT R19, RZ, 0x5410, R11 ;  /* 0x00005410ff137816 */ /* 0x000fc4000000000b */
[----:B--2---:R-:W-:Y:S01]  /*1970*/  PRMT R3, RZ, 0x5410, R21 ;  /* 0x00005410ff037816 */ /* 0x004fe20000000015 */
[----:B------:R1:W-:Y:S01]  /*1980*/  STL [R1+0x20], R0 ;  /* 0x0000200001007387 */ /* 0x0003e20000100800 */
[----:B------:R-:W-:Y:S02]  /*1990*/  PRMT R26, RZ, 0x7610, R15 ;  /* 0x00007610ff1a7816 */ /* 0x000fe4000000000f */
[----:B---3--:R-:W-:Y:S02]  /*19a0*/  PRMT R2, RZ, 0x5410, R20 ;  /* 0x00005410ff027816 */ /* 0x008fe40000000014 */
[--C-:B0-----:R-:W-:Y:S02]  /*19b0*/  PRMT R13, RZ, 0x5410, R6.reuse ;  /* 0x00005410ff0d7816 */ /* 0x101fe40000000006 */
[----:B------:R-:W-:Y:S01]  /*19c0*/  PRMT R12, RZ, 0x7610, R6 ;  /* 0x00007610ff0c7816 */ /* 0x000fe20000000006 */
[----:B------:R0:W-:Y:S01]  /*19d0*/  STL [R1+0x1c], R2 ;  /* 0x00001c0201007387 */ /* 0x0001e20000100800 */
[----:B------:R-:W-:-:S02]  /*19e0*/  PRMT R11, RZ, 0x5410, R7 ;  /* 0x00005410ff0b7816 */ /* 0x000fc40000000007 */
[----:B-1----:R-:W-:Y:S02]  /*19f0*/  PRMT R0, RZ, 0x7610, R20 ;  /* 0x00007610ff007816 */ /* 0x002fe40000000014 */
[--C-:B------:R-:W-:Y:S02]  /*1a00*/  PRMT R20, RZ, 0x7610, R10.reuse ;  /* 0x00007610ff147816 */ /* 0x100fe4000000000a */
[--C-:B------:R-:W-:Y:S01]  /*1a10*/  PRMT R78, RZ, 0x5410, R79.reuse ;  /* 0x00005410ff4e7816 */ /* 0x100fe2000000004f */
[----:B------:R1:W-:Y:S01]  /*1a20*/  STL [R1+0x18], R0 ;  /* 0x0000180001007387 */ /* 0x0003e20000100800 */
[----:B------:R-:W-:Y:S02]  /*1a30*/  PRMT R217, RZ, 0x7610, R79 ;  /* 0x00007610ffd97816 */ /* 0x000fe4000000004f */
[----:B0-----:R-:W-:Y:S01]  /*1a40*/  PRMT R2, RZ, 0x7610, R21 ;  /* 0x00007610ff027816 */ /* 0x001fe20000000015 */
[----:B------:R0:W-:Y:S01]  /*1a50*/  STL [R1+0x14], R3 ;  /* 0x0000140301007387 */ /* 0x0001e20000100800 */
[----:B------:R-:W-:-:S02]  /*1a60*/  PRMT R21, RZ, 0x5410, R10 ;  /* 0x00005410ff157816 */ /* 0x000fc4000000000a */
[----:B------:R-:W-:Y:S01]  /*1a70*/  PRMT R10, RZ, 0x7610, R7 ;  /* 0x00007610ff0a7816 */ /* 0x000fe20000000007 */
[----:B------:R2:W-:Y:S01]  /*1a80*/  STL [R1+0x10], R2 ;  /* 0x0000100201007387 */ /* 0x0005e20000100800 */
[----:B------:R-:W-:Y:S02]  /*1a90*/  PRMT R226, RZ, 0x7610, R80 ;  /* 0x00007610ffe27816 */ /* 0x000fe40000000050 */
[----:B-1----:R-:W-:Y:S02]  /*1aa0*/  PRMT R0, RZ, 0x5410, R22 ;  /* 0x00005410ff007816 */ /* 0x002fe40000000016 */
[----:B------:R-:W-:Y:S02]  /*1ab0*/  PRMT R17, RZ, 0x5410, R4 ;  /* 0x00005410ff117816 */ /* 0x000fe40000000004 */
[----:B0-----:R-:W-:Y:S01]  /*1ac0*/  PRMT R3, RZ, 0x7610, R22 ;  /* 0x00007610ff037816 */ /* 0x001fe20000000016 */
[----:B------:R0:W-:Y:S01]  /*1ad0*/  STL [R1+0xc], R0 ;  /* 0x00000c0001007387 */ /* 0x0001e20000100800 */
[----:B------:R-:W-:-:S02]  /*1ae0*/  PRMT R22, RZ, 0x7610, R9 ;  /* 0x00007610ff167816 */ /* 0x000fc40000000009 */
[----:B--2---:R-:W-:Y:S01]  /*1af0*/  PRMT R2, RZ, 0x5410, R23 ;  /* 0x00005410ff027816 */ /* 0x004fe20000000017 */
[----:B------:R1:W-:Y:S01]  /*1b00*/  STL [R1+0x8], R3 ;  /* 0x0000080301007387 */ /* 0x0003e20000100800 */
[----:B------:R-:W-:Y:S02]  /*1b10*/  PRMT R16, RZ, 0x7610, R4 ;  /* 0x00007610ff107816 */ /* 0x000fe40000000004 */
[--C-:B------:R-:W-:Y:S01]  /*1b20*/  PRMT R15, RZ, 0x5410, R5.reuse ;  /* 0x00005410ff0f7816 */ /* 0x100fe20000000005 */
[----:B------:R2:W-:Y:S01]  /*1b30*/  STL [R1+0x4], R2 ;  /* 0x0000040201007387 */ /* 0x0005e20000100800 */
[----:B------:R-:W-:Y:S02]  /*1b40*/  PRMT R14, RZ, 0x7610, R5 ;  /* 0x00007610ff0e7816 */ /* 0x000fe40000000005 */
[----:B0-----:R-:W-:Y:S02]  /*1b50*/  PRMT R0, RZ, 0x7610, R23 ;  /* 0x00007610ff007816 */ /* 0x001fe40000000017 */
[----:B------:R-:W-:-:S02]  /*1b60*/  PRMT R23, RZ, 0x5410, R9 ;  /* 0x00005410ff177816 */ /* 0x000fc40000000009 */
[----:B------:R-:W-:Y:S01]  /*1b70*/  PRMT R9, RZ, 0x5410, R52 ;  /* 0x00005410ff097816 */ /* 0x000fe20000000034 */
[----:B------:R0:W-:Y:S01]  /*1b80*/  STL [R1], R0 ;  /* 0x0000000001007387 */ /* 0x0001e20000100800 */
[--C-:B-1----:R-:W-:Y:S02]  /*1b90*/  PRMT R3, RZ, 0x5410, R55.reuse ;  /* 0x00005410ff037816 */ /* 0x102fe40000000037 */
[----:B--2---:R-:W-:Y:S02]  /*1ba0*/  PRMT R2, RZ, 0x7610, R55 ;  /* 0x00007610ff027816 */ /* 0x004fe40000000037 */
[--C-:B------:R-:W-:Y:S02]  /*1bb0*/  PRMT R52, RZ, 0x5410, R57.reuse ;  /* 0x00005410ff347816 */ /* 0x100fe40000000039 */
[----:B------:R-:W-:Y:S02]  /*1bc0*/  PRMT R55, RZ, 0x7610, R57 ;  /* 0x00007610ff377816 */ /* 0x000fe40000000039 */
[----:B------:R-:W-:-:S02]  /*1bd0*/  PRMT R57, RZ, 0x5410, R72 ;  /* 0x00005410ff397816 */ /* 0x000fc40000000048 */
[----:B------:R-:W1:Y:S01]  /*1be0*/  LDS.128 R72, [0x100] ;  /* 0x00010000ff487984 */ /* 0x000e620000000c00 */
[--C-:B------:R-:W-:Y:S02]  /*1bf0*/  PRMT R7, RZ, 0x5410, R53.reuse ;  /* 0x00005410ff077816 */ /* 0x100fe40000000035 */
[----:B------:R-:W-:Y:S02]  /*1c00*/  PRMT R6, RZ, 0x7610, R53 ;  /* 0x00007610ff067816 */ /* 0x000fe40000000035 */
[--C-:B------:R-:W-:Y:S02]  /*1c10*/  PRMT R79, RZ, 0x5410, R64.reuse ;  /* 0x00005410ff4f7816 */ /* 0x100fe40000000040 */
[----:B------:R-:W-:Y:S02]  /*1c20*/  PRMT R218, RZ, 0x7610, R64 ;  /* 0x00007610ffda7816 */ /* 0x000fe40000000040 */
[----:B------:R-:W-:Y:S02]  /*1c30*/  PRMT R227, RZ, 0x7610, R81 ;  /* 0x00007610ffe37816 */ /* 0x000fe40000000051 */
[----:B------:R-:W-:-:S02]  /*1c40*/  PRMT R5, RZ, 0x5410, R54 ;  /* 0x00005410ff057816 */ /* 0x000fc40000000036 */
[----:B------:R-:W-:Y:S02]  /*1c50*/  PRMT R4, RZ, 0x7610, R54 ;  /* 0x00007610ff047816 */ /* 0x000fe40000000036 */
[--C-:B0-----:R-:W-:Y:S02]  /*1c60*/  PRMT R0, RZ, 0x5410, R56.reuse ;  /* 0x00005410ff007816 */ /* 0x101fe40000000038 */
[----:B------:R-:W-:Y:S02]  /*1c70*/  PRMT R53, RZ, 0x7610, R56 ;  /* 0x00007610ff357816 */ /* 0x000fe40000000038 */
[--C-:B------:R-:W-:Y:S02]  /*1c80*/  PRMT R64, RZ, 0x5410, R65.reuse ;  /* 0x00005410ff407816 */ /* 0x100fe40000000041 */
[----:B------:R-:W-:Y:S02]  /*1c90*/  PRMT R219, RZ, 0x7610, R65 ;  /* 0x00007610ffdb7816 */ /* 0x000fe40000000041 */
[----:B------:R-:W-:-:S02]  /*1ca0*/  PRMT R228, RZ, 0x7610, R82 ;  /* 0x00007610ffe47816 */ /* 0x000fc40000000052 */
[----:B------:R-:W-:Y:S02]  /*1cb0*/  PRMT R54, RZ, 0x5410, R58 ;  /* 0x00005410ff367816 */ /* 0x000fe4000000003a */
[----:B------:R-:W-:Y:S02]  /*1cc0*/  PRMT R56, RZ, 0x5410, R59 ;  /* 0x00005410ff387816 */ /* 0x000fe4000000003b */
[----:B------:R-:W-:Y:S02]  /*1cd0*/  PRMT R65, RZ, 0x5410, R66 ;  /* 0x00005410ff417816 */ /* 0x000fe40000000042 */
[--C-:B------:R-:W-:Y:S02]  /*1ce0*/  PRMT R237, RZ, 0x5410, R68.reuse ;  /* 0x00005410ffed7816 */ /* 0x100fe40000000044 */
[----:B------:R-:W-:Y:S01]  /*1cf0*/  PRMT R238, RZ, 0x7610, R68 ;  /* 0x00007610ffee7816 */ /* 0x000fe20000000044 */
[----:B------:R-:W-:Y:S01]  /*1d00*/  IMAD.MOV.U32 R68, RZ, RZ, -0x800001 ;  /* 0xff7fffffff447424 */ /* 0x000fe200078e00ff */
[----:B------:R-:W-:-:S02]  /*1d10*/  PRMT R239, RZ, 0x5410, R69 ;  /* 0x00005410ffef7816 */ /* 0x000fc40000000045 */
[----:B------:R-:W-:Y:S02]  /*1d20*/  PRMT R241, RZ, 0x5410, R70 ;  /* 0x00005410fff17816 */ /* 0x000fe40000000046 */
[----:B------:R-:W-:Y:S02]  /*1d30*/  PRMT R242, RZ, 0x5410, R71 ;  /* 0x00005410fff27816 */ /* 0x000fe40000000047 */
        /* <DEDUP_REMOVED lines=9> */
[----:B------:R-:W-:Y:S02]  /*1dd0*/  PRMT R58, RZ, 0x7610, R58 ;  /* 0x00007610ff3a7816 */ /* 0x000fe4000000003a */
[----:B------:R-:W-:-:S02]  /*1de0*/  PRMT R59, RZ, 0x7610, R59 ;  /* 0x00007610ff3b7816 */ /* 0x000fc4000000003b */
[----:B------:R-:W-:Y:S02]  /*1df0*/  PRMT R66, RZ, 0x7610, R66 ;  /* 0x00007610ff427816 */ /* 0x000fe40000000042 */
[--C-:B------:R-:W-:Y:S02]  /*1e00*/  PRMT R229, RZ, 0x5410, R60.reuse ;  /* 0x00005410ffe57816 */ /* 0x100fe4000000003c */
[----:B------:R-:W-:Y:S02]  /*1e10*/  PRMT R230, RZ, 0x7610, R60 ;  /* 0x00007610ffe67816 */ /* 0x000fe4000000003c */
[--C-:B------:R-:W-:Y:S02]  /*1e20*/  PRMT R231, RZ, 0x5410, R61.reuse ;  /* 0x00005410ffe77816 */ /* 0x100fe4000000003d */
[----:B------:R-:W-:Y:S02]  /*1e30*/  PRMT R232, RZ, 0x7610, R61 ;  /* 0x00007610ffe87816 */ /* 0x000fe4000000003d */
[----:B------:R-:W-:-:S02]  /*1e40*/  PRMT R233, RZ, 0x5410, R62 ;  /* 0x00005410ffe97816 */ /* 0x000fc4000000003e */
[----:B------:R-:W-:Y:S02]  /*1e50*/  PRMT R234, RZ, 0x7610, R62 ;  /* 0x00007610ffea7816 */ /* 0x000fe4000000003e */
[--C-:B------:R-:W-:Y:S02]  /*1e60*/  PRMT R235, RZ, 0x5410, R63.reuse ;  /* 0x00005410ffeb7816 */ /* 0x100fe4000000003f */
[----:B------:R-:W-:Y:S02]  /*1e70*/  PRMT R236, RZ, 0x7610, R63 ;  /* 0x00007610ffec7816 */ /* 0x000fe4000000003f */
[----:B------:R-:W-:Y:S02]  /*1e80*/  PRMT R69, RZ, 0x7610, R69 ;  /* 0x00007610ff457816 */ /* 0x000fe40000000045 */
[----:B------:R-:W-:Y:S02]  /*1e90*/  PRMT R70, RZ, 0x7610, R70 ;  /* 0x00007610ff467816 */ /* 0x000fe40000000046 */
[----:B------:R-:W-:-:S02]  /*1ea0*/  PRMT R71, RZ, 0x7610, R71 ;  /* 0x00007610ff477816 */ /* 0x000fc40000000047 */
        /* <DEDUP_REMOVED lines=8> */
[----:B------:R-:W0:Y:S02]  /*1f30*/  LDS.128 R72, [0x1c0] ;  /* 0x0001c000ff487984 */ /* 0x000e240000000c00 */
[--C-:B0-----:R-:W-:Y:S02]  /*1f40*/  PRMT R67, RZ, 0x5410, R72.reuse ;  /* 0x00005410ff437816 */ /* 0x101fe40000000048 */
        /* <DEDUP_REMOVED lines=9> */
[----:B------:R-:W-:Y:S02]  /*1fe0*/  PRMT R81, RZ, 0x5410, R82 ;  /* 0x00005410ff517816 */ /* 0x000fe40000000052 */
[--C-:B------:R-:W-:Y:S02]  /*1ff0*/  PRMT R82, RZ, 0x5410, R83.reuse ;  /* 0x00005410ff527816 */ /* 0x100fe40000000053 */
[----:B------:R-:W-:Y:S02]  /*2000*/  PRMT R83, RZ, 0x7610, R83 ;  /* 0x00007610ff537816 */ /* 0x000fe40000000053 */
.L_x_13574:
[C---:B------:R-:W-:Y:S01]  /*2010*/  IADD3 R61, P0, R240.reuse, UR7, RZ ;  /* 0x00000007f03d7c10 */ /* 0x040fe2000ff1e0ff */
[----:B------:R0:W-:Y:S03]  /*2020*/  STL [R1+0x74], R236 ;  /* 0x000074ec01007387 */ /* 0x0001e60000100800 */
[----:B------:R-:W-:Y:S01]  /*2030*/  LEA.HI.X.SX32 R62, R240, UR21, 0x1, P0 ;  /* 0x00000015f03e7c11 */ /* 0x000fe200080f0eff */
[----:B------:R-:W2:Y:S01]  /*2040*/  LDL R252, [R1+0x38] ;  /* 0x0000380001fc7983 */ /* 0x000ea20000100800 */
[----:B------:R-:W-:-:S04]  /*2050*/  LEA R60, P0, R61, c[0x0][0x198], 0x2 ;  /* 0x000066003d3c7a11 */ /* 0x000fc800078010ff */
[----:B------:R-:W-:Y:S01]  /*2060*/  LEA.HI.X R61, R61, c[0x0][0x19c], R62, 0x2, P0 ;  /* 0x000067003d3d7a11 */ /* 0x000fe200000f143e */
[----:B0-----:R-:W3:Y:S04]  /*2070*/  LDL R236, [R1+0x3c] ;  /* 0x00003c0001ec7983 */ /* 0x001ee80000100800 */
[----:B------:R-:W4:Y:S04]  /*2080*/  LDG.E.CONSTANT R60, [R60.64] ;  /* 0x0000000c3c3c7981 */ /* 0x000f28000c1e9900 */
[----:B------:R0:W-:Y:S04]  /*2090*/  STL [R1+0x70], R242 ;  /* 0x000070f201007387 */ /* 0x0001e80000100800 */
[----:B0-----:R-:W2:Y:S04]  /*20a0*/  LDL R242, [R1+0x5c] ;  /* 0x00005c0001f27983 */ /* 0x001ea80000100800 */
[----:B------:R0:W-:Y:S04]  /*20b0*/  STL [R1+0x6c], R71 ;  /* 0x00006c4701007387 */ /* 0x0001e80000100800 */
[----:B0-----:R-:W2:Y:S04]  /*20c0*/  LDL R71, [R1+0x18] ;  /* 0x0000180001477983 */ /* 0x001ea80000100800 */
[----:B-----5:R0:W-:Y:S04]  /*20d0*/  STL [R1+0x68], R51 ;  /* 0x0000683301007387 */ /* 0x0201e80000100800 */
[----:B0-----:R-:W2:Y:S04]  /*20e0*/  LDL R51, [R1+0x1c] ;  /* 0x00001c0001337983 */ /* 0x001ea80000100800 */
[----:B------:R0:W-:Y:S04]  /*20f0*/  STL [R1+0x64], R68 ;  /* 0x0000644401007387 */ /* 0x0001e80000100800 */
[----:B0-----:R-:W2:Y:S01]  /*2100*/  LDL R68, [R1+0x58] ;  /* 0x0000580001447983 */ /* 0x001ea20000100800 */
[----:B----4-:R-:W-:-:S05]  /*2110*/  IMAD.WIDE R60, R60, c[0x0][0x1bc], R104 ;  /* 0x00006f003c3c7a25 */ /* 0x010fca00078e0268 */
[----:B------:R-:W-:-:S04]  /*2120*/  LEA R62, P0, R60, c[0x0][0x180], 0x1 ;  /* 0x000060003c3e7a11 */ /* 0x000fc800078008ff */
[----:B------:R-:W-:-:S05]  /*2130*/  LEA.HI.X R63, R60, c[0x0][0x184], R61, 0x1, P0 ;  /* 0x000061003c3f7a11 */ /* 0x000fca00000f0c3d */
[----:B------:R-:W4:Y:S04]  /*2140*/  LDG.E.CONSTANT R251, [R62.64+0x200] ;  /* 0x0002000c3efb7981 */ /* 0x000f28000c1e9900 */
[----:B------:R-:W2:Y:S04]  /*2150*/  LDG.E.CONSTANT R243, [R62.64] ;  /* 0x0000000c3ef37981 */ /* 0x000ea8000c1e9900 */
[----:B------:R-:W3:Y:S04]  /*2160*/  LDG.E.CONSTANT R60, [R62.64+0x400] ;  /* 0x0004000c3e3c7981 */ /* 0x000ee8000c1e9900 */
[----:B------:R-:W3:Y:S04]  /*2170*/  LDG.E.CONSTANT R248, [R62.64+0x600] ;  /* 0x0006000c3ef87981 */ /* 0x000ee8000c1e9900 */
[----:B------:R-:W3:Y:S04]  /*2180*/  LDG.E.CONSTANT R247, [R62.64+0x800] ;  /* 0x0008000c3ef77981 */ /* 0x000ee8000c1e9900 */
[----:B------:R-:W3:Y:S04]  /*2190*/  LDG.E.CONSTANT R246, [R62.64+0xa00] ;  /* 0x000a000c3ef67981 */ /* 0x000ee8000c1e9900 */
[----:B------:R-:W3:Y:S04]  /*21a0*/  LDG.E.CONSTANT R61, [R62.64+0xc00] ;  /* 0x000c000c3e3d7981 */ /* 0x000ee8000c1e9900 */
[----:B------:R-:W3:Y:S04]  /*21b0*/  LDG.E.CONSTANT R245, [R62.64+0xe00] ;  /* 0x000e000c3ef57981 */ /* 0x000ee8000c1e9900 */
[----:B------:R-:W3:Y:S04]  /*21c0*/  LDG.E.CONSTANT R250, [R62.64+0x1000] ;  /* 0x0010000c3efa7981 */ /* 0x000ee8000c1e9900 */
[----:B------:R-:W3:Y:S01]  /*21d0*/  LDG.E.CONSTANT R249, [R62.64+0x1200] ;  /* 0x0012000c3ef97981 */ /* 0x000ee2000c1e9900 */
[----:B----4-:R-:W-:-:S02]  /*21e0*/  PRMT R244, RZ, 0x5410, R251 ;  /* 0x00005410fff47816 */ /* 0x010fc400000000fb */
[----:B------:R-:W-:-:S05]  /*21f0*/  PRMT R251, RZ, 0x7610, R251 ;  /* 0x00007610fffb7816 */ /* 0x000fca00000000fb */
[----:B--2---:R-:W-:Y:S01]  /*2200*/  FMUL.FTZ R251, R252, R251 ;  /* 0x000000fbfcfb7220 */ /* 0x004fe20000410000 */
[--C-:B------:R-:W-:Y:S02]  /*2210*/  PRMT R252, RZ, 0x5410, R243.reuse ;  /* 0x00005410fffc7816 */ /* 0x100fe400000000f3 */
[----:B------:R-:W-:-:S05]  /*2220*/  PRMT R243, RZ, 0x7610, R243 ;  /* 0x00007610fff37816 */ /* 0x000fca00000000f3 */
[----:B------:R-:W-:Y:S01]  /*2230*/  FFMA.FTZ R251, R68, R243, R251 ;  /* 0x000000f344fb7223 */ /* 0x000fe200000100fb */
[--C-:B---3--:R-:W-:Y:S02]  /*2240*/  PRMT R243, RZ, 0x5410, R60.reuse ;  /* 0x00005410fff37816 */ /* 0x108fe4000000003c */
[----:B------:R-:W-:Y:S01]  /*2250*/  PRMT R60, RZ, 0x7610, R60 ;  /* 0x00007610ff3c7816 */ /* 0x000fe2000000003c */
[----:B------:R-:W-:Y:S02]  /*2260*/  FMUL.FTZ R244, R236, R244 ;  /* 0x000000f4ecf47220 */ /* 0x000fe40000410000 */
[----:B------:R-:W2:Y:S02]  /*2270*/  LDL.LU R236, [R1+0x74] ;  /* 0x0000740001ec7983 */ /* 0x000ea40000300800 */
[----:B------:R-:W-:Y:S01]  /*2280*/  FFMA.FTZ R60, R71, R60, R251 ;  /* 0x0000003c473c7223 */ /* 0x000fe200000100fb */
[----:B------:R-:W-:Y:S01]  /*2290*/  PRMT R251, RZ, 0x5410, R248 ;  /* 0x00005410fffb7816 */ /* 0x000fe200000000f8 */
[----:B------:R-:W-:Y:S01]  /*22a0*/  FFMA.FTZ R252, R242, R252, R244 ;  /* 0x000000fcf2fc7223 */ /* 0x000fe200000100f4 */
[----:B------:R-:W-:Y:S01]  /*22b0*/  PRMT R248, RZ, 0x7610, R248 ;  /* 0x00007610fff87816 */ /* 0x000fe200000000f8 */
[----:B------:R-:W3:Y:S02]  /*22c0*/  LDG.E.CONSTANT R244, [R62.64+0x1400] ;  /* 0x0014000c3ef47981 */ /* 0x000ee4000c1e9900 */
[----:B------:R-:W-:-:S02]  /*22d0*/  FFMA.FTZ R252, R51, R243, R252 ;  /* 0x000000f333fc7223 */ /* 0x000fc400000100fc */
[----:B------:R-:W-:Y:S01]  /*22e0*/  FFMA.FTZ R60, R48, R248, R60 ;  /* 0x000000f8303c7223 */ /* 0x000fe2000001003c */
[--C-:B------:R-:W-:Y:S01]  /*22f0*/  PRMT R248, RZ, 0x5410, R247.reuse ;  /* 0x00005410fff87816 */ /* 0x100fe200000000f7 */
[----:B------:R-:W4:Y:S01]  /*2300*/  LDG.E.CONSTANT R243, [R62.64+0x1600] ;  /* 0x0016000c3ef37981 */ /* 0x000f22000c1e9900 */
[----:B------:R-:W-:Y:S01]  /*2310*/  PRMT R247, RZ, 0x7610, R247 ;  /* 0x00007610fff77816 */ /* 0x000fe200000000f7 */
[----:B------:R-:W-:Y:S02]  /*2320*/  FFMA.FTZ R251, R49, R251, R252 ;  /* 0x000000fb31fb7223 */ /* 0x000fe400000100fc */
[----:B------:R-:W2:Y:S02]  /*2330*/  LDL.LU R242, [R1+0x70] ;  /* 0x0000700001f27983 */ /* 0x000ea40000300800 */
[----:B------:R-:W-:Y:S01]  /*2340*/  FFMA.FTZ R60, R40, R247, R60 ;  /* 0x000000f7283c7223 */ /* 0x000fe2000001003c */
[----:B------:R-:W-:Y:S01]  /*2350*/  PRMT R247, RZ, 0x5410, R246 ;  /* 0x00005410fff77816 */ /* 0x000fe200000000f6 */
[----:B------:R-:W-:Y:S01]  /*2360*/  FFMA.FTZ R248, R41, R248, R251 ;  /* 0x000000f829f87223 */ /* 0x000fe200000100fb */
[----:B------:R-:W-:Y:S01]  /*2370*/  PRMT R252, RZ, 0x5410, R61 ;  /* 0x00005410fffc7816 */ /* 0x000fe2000000003d */
[----:B------:R-:W2:Y:S02]  /*2380*/  LDL R71, [R1+0x50] ;  /* 0x0000500001477983 */ /* 0x000ea40000100800 */
[----:B------:R-:W-:-:S02]  /*2390*/  FFMA.FTZ R247, R33, R247, R248 ;  /* 0x000000f721f77223 */ /* 0x000fc400000100f8 */
[----:B------:R-:W2:Y:S02]  /*23a0*/  LDG.E.CONSTANT R248, [R62.64+0x1800] ;  /* 0x0018000c3ef87981 */ /* 0x000ea4000c1e9900 */
[----:B------:R-:W-:Y:S02]  /*23b0*/  FFMA.FTZ R252, R25, R252, R247 ;  /* 0x000000fc19fc7223 */ /* 0x000fe400000100f7 */
[----:B------:R-:W2:Y:S01]  /*23c0*/  LDG.E.CONSTANT R247, [R62.64+0x1a00] ;  /* 0x001a000c3ef77981 */ /* 0x000ea2000c1e9900 */
[----:B------:R-:W-:-:S03]  /*23d0*/  PRMT R251, RZ, 0x7610, R246 ;  /* 0x00007610fffb7816 */ /* 0x000fc600000000f6 */
[----:B------:R-:W2:Y:S02]  /*23e0*/  LDG.E.CONSTANT R246, [R62.64+0x1c00] ;  /* 0x001c000c3ef67981 */ /* 0x000ea4000c1e9900 */
[----:B------:R-:W-:Y:S02]  /*23f0*/  FFMA.FTZ R251, R32, R251, R60 ;  /* 0x000000fb20fb7223 */ /* 0x000fe4000001003c */
[----:B------:R-:W2:Y:S01]  /*2400*/  LDG.E.CONSTANT R60, [R62.64+0x1e00] ;  /* 0x001e000c3e3c7981 */ /* 0x000ea2000c1e9900 */
[----:B------:R-:W-:-:S03]  /*2410*/  PRMT R61, RZ, 0x7610, R61 ;  /* 0x00007610ff3d7816 */ /* 0x000fc6000000003d */
[----:B------:R-:W2:Y:S02]  /*2420*/  LDL R68, [R1+0x14] ;  /* 0x0000140001447983 */ /* 0x000ea40000100800 */
[----:B------:R-:W-:Y:S01]  /*2430*/  FFMA.FTZ R251, R24, R61, R251 ;  /* 0x0000003d18fb7223 */ /* 0x000fe200000100fb */
[--C-:B------:R-:W-:Y:S01]  /*2440*/  PRMT R61, RZ, 0x5410, R245.reuse ;  /* 0x00005410ff3d7816 */ /* 0x100fe200000000f5 */
[----:B------:R-:W2:Y:S01]  /*2450*/  LDL R51, [R1+0x10] ;  /* 0x0000100001337983 */ /* 0x000ea20000100800 */
[----:B------:R-:W-:-:S05]  /*2460*/  PRMT R245, RZ, 0x7610, R245 ;  /* 0x00007610fff57816 */ /* 0x000fca00000000f5 */
[----:B------:R-:W-:Y:S01]  /*2470*/  FFMA.FTZ R251, R16, R245, R251 ;  /* 0x000000f510fb7223 */ /* 0x000fe200000100fb */
[--C-:B------:R-:W-:Y:S02]  /*2480*/  PRMT R245, RZ, 0x5410, R250.reuse ;  /* 0x00005410fff57816 */ /* 0x100fe400000000fa */
[----:B------:R-:W-:Y:S01]  /*2490*/  PRMT R250, RZ, 0x7610, R250 ;  /* 0x00007610fffa7816 */ /* 0x000fe200000000fa */
[----:B------:R-:W-:Y:S02]  /*24a0*/  FFMA.FTZ R252, R17, R61, R252 ;  /* 0x0000003d11fc7223 */ /* 0x000fe400000100fc */
[----:B------:R-:W2:Y:S02]  /*24b0*/  LDG.E.CONSTANT R61, [R62.64+0x2000] ;  /* 0x0020000c3e3d7981 */ /* 0x000ea4000c1e9900 */
[----:B------:R-:W-:Y:S01]  /*24c0*/  FFMA.FTZ R251, R8, R250, R251 ;  /* 0x000000fa08fb7223 */ /* 0x000fe200000100fb */
[--C-:B------:R-:W-:Y:S02]  /*24d0*/  PRMT R250, RZ, 0x5410, R249.reuse ;  /* 0x00005410fffa7816 */ /* 0x100fe400000000f9 */
[----:B------:R-:W-:Y:S01]  /*24e0*/  PRMT R249, RZ, 0x7610, R249 ;  /* 0x00007610fff97816 */ /* 0x000fe200000000f9 */
[----:B------:R-:W-:-:S02]  /*24f0*/  FFMA.FTZ R252, R9, R245, R252 ;  /* 0x000000f509fc7223 */ /* 0x000fc400000100fc */
[----:B------:R-:W2:Y:S02]  /*2500*/  LDG.E.CONSTANT R245, [R62.64+0x2200] ;  /* 0x0022000c3ef57981 */ /* 0x000ea4000c1e9900 */
[----:B------:R-:W-:Y:S02]  /*2510*/  FFMA.FTZ R251, R53, R249, R251 ;  /* 0x000000f935fb7223 */ /* 0x000fe400000100fb */
[----:B------:R-:W-:Y:S02]  /*2520*/  FFMA.FTZ R252, R0, R250, R252 ;  /* 0x000000fa00fc7223 */ /* 0x000fe400000100fc */
[----:B------:R-:W2:Y:S01]  /*2530*/  LDG.E.CONSTANT R250, [R62.64+0x2400] ;  /* 0x0024000c3efa7981 */ /* 0x000ea2000c1e9900 */
[--C-:B---3--:R-:W-:Y:S02]  /*2540*/  PRMT R249, RZ, 0x5410, R244.reuse ;  /* 0x00005410fff97816 */ /* 0x108fe400000000f4 */
[----:B------:R-:W-:-:S05]  /*2550*/  PRMT R244, RZ, 0x7610, R244 ;  /* 0x00007610fff47816 */ /* 0x000fca00000000f4 */
[----:B------:R-:W-:Y:S01]  /*2560*/  FFMA.FTZ R251, R85, R244, R251 ;  /* 0x000000f455fb7223 */ /* 0x000fe200000100fb */
[--C-:B----4-:R-:W-:Y:S02]  /*2570*/  PRMT R244, RZ, 0x5410, R243.reuse ;  /* 0x00005410fff47816 */ /* 0x110fe400000000f3 */
[----:B------:R-:W-:Y:S01]  /*2580*/  PRMT R243, RZ, 0x7610, R243 ;  /* 0x00007610fff37816 */ /* 0x000fe200000000f3 */
[----:B------:R-:W-:Y:S02]  /*2590*/  FFMA.FTZ R252, R57, R249, R252 ;  /* 0x000000f939fc7223 */ /* 0x000fe400000100fc */
[----:B------:R-:W3:Y:S02]  /*25a0*/  LDG.E.CONSTANT R249, [R62.64+0x2600] ;  /* 0x0026000c3ef97981 */ /* 0x000ee4000c1e9900 */
[----:B------:R-:W-:Y:S01]  /*25b0*/  FFMA.FTZ R243, R93, R243, R251 ;  /* 0x000000f35df37223 */ /* 0x000fe200000100fb */
[--C-:B--2---:R-:W-:Y:S02]  /*25c0*/  PRMT R251, RZ, 0x5410, R248.reuse ;  /* 0x00005410fffb7816 */ /* 0x104fe400000000f8 */
[----:B------:R-:W-:Y:S01]  /*25d0*/  PRMT R248, RZ, 0x7610, R248 ;  /* 0x00007610fff87816 */ /* 0x000fe200000000f8 */
[----:B------:R-:W-:-:S02]  /*25e0*/  FFMA.FTZ R252, R90, R244, R252 ;  /* 0x000000f45afc7223 */ /* 0x000fc400000100fc */
[----:B------:R-:W2:Y:S02]  /*25f0*/  LDG.E.CONSTANT R244, [R62.64+0x2800] ;  /* 0x0028000c3ef47981 */ /* 0x000ea4000c1e9900 */
[----:B------:R-:W-:Y:S01]  /*2600*/  FFMA.FTZ R243, R101, R248, R243 ;  /* 0x000000f865f37223 */ /* 0x000fe200000100f3 */
[--C-:B------:R-:W-:Y:S02]  /*2610*/  PRMT R248, RZ, 0x5410, R247.reuse ;  /* 0x00005410fff87816 */ /* 0x100fe400000000f7 */
[----:B------:R-:W-:Y:S01]  /*2620*/  PRMT R247, RZ, 0x7610, R247 ;  /* 0x00007610fff77816 */ /* 0x000fe200000000f7 */
[----:B------:R-:W-:-:S04]  /*2630*/  FFMA.FTZ R251, R98, R251, R252 ;  /* 0x000000fb62fb7223 */ /* 0x000fc800000100fc */
[----:B------:R-:W-:Y:S01]  /*2640*/  FFMA.FTZ R243, R111, R247, R243 ;  /* 0x000000f76ff37223 */ /* 0x000fe200000100f3 */
[----:B------:R-:W-:Y:S01]  /*2650*/  PRMT R247, RZ, 0x5410, R246 ;  /* 0x00005410fff77816 */ /* 0x000fe200000000f6 */
[----:B------:R-:W-:Y:S01]  /*2660*/  FFMA.FTZ R248, R108, R248, R251 ;  /* 0x000000f86cf87223 */ /* 0x000fe200000100fb */
[----:B------:R-:W-:-:S03]  /*2670*/  PRMT R251, RZ, 0x5410, R60 ;  /* 0x00005410fffb7816 */ /* 0x000fc6000000003c */
[----:B------:R-:W-:Y:S02]  /*2680*/  FFMA.FTZ R247, R116, R247, R248 ;  /* 0x000000f774f77223 */ /* 0x000fe400000100f8 */
[----:B------:R-:W4:Y:S02]  /*2690*/  LDG.E.CONSTANT R248, [R62.64+0x2a00] ;  /* 0x002a000c3ef87981 */ /* 0x000f24000c1e9900 */
[----:B------:R-:W-:Y:S02]  /*26a0*/  FFMA.FTZ R251, R124, R251, R247 ;  /* 0x000000fb7cfb7223 */ /* 0x000fe400000100f7 */
[----:B------:R-:W4:Y:S01]  /*26b0*/  LDG.E.CONSTANT R247, [R62.64+0x2c00] ;  /* 0x002c000c3ef77981 */ /* 0x000f22000c1e9900 */
[----:B------:R-:W-:-:S03]  /*26c0*/  PRMT R252, RZ, 0x7610, R246 ;  /* 0x00007610fffc7816 */ /* 0x000fc600000000f6 */
[----:B------:R-:W4:Y:S01]  /*26d0*/  LDG.E.CONSTANT R246, [R62.64+0x2e00] ;  /* 0x002e000c3ef67981 */ /* 0x000f22000c1e9900 */
[----:B------:R-:W-:Y:S01]  /*26e0*/  PRMT R60, RZ, 0x7610, R60 ;  /* 0x00007610ff3c7816 */ /* 0x000fe2000000003c */
[----:B------:R-:W-:Y:S02]  /*26f0*/  FFMA.FTZ R252, R119, R252, R243 ;  /* 0x000000fc77fc7223 */ /* 0x000fe400000100f3 */
[----:B------:R-:W4:Y:S02]  /*2700*/  LDG.E.CONSTANT R243, [R62.64+0x3000] ;  /* 0x0030000c3ef37981 */ /* 0x000f24000c1e9900 */
[----:B------:R-:W-:Y:S01]  /*2710*/  FFMA.FTZ R252, R127, R60, R252 ;  /* 0x0000003c7ffc7223 */ /* 0x000fe200000100fc */
[--C-:B------:R-:W-:Y:S02]  /*2720*/  PRMT R60, RZ, 0x5410, R61.reuse ;  /* 0x00005410ff3c7816 */ /* 0x100fe4000000003d */
[----:B------:R-:W-:-:S05]  /*2730*/  PRMT R61, RZ, 0x7610, R61 ;  /* 0x00007610ff3d7816 */ /* 0x000fca000000003d */
[----:B------:R-:W-:Y:S01]  /*2740*/  FFMA.FTZ R252, R135, R61, R252 ;  /* 0x0000003d87fc7223 */ /* 0x000fe200000100fc */
[--C-:B------:R-:W-:Y:S02]  /*2750*/  PRMT R61, RZ, 0x5410, R245.reuse ;  /* 0x00005410ff3d7816 */ /* 0x100fe400000000f5 */
[----:B------:R-:W-:Y:S01]  /*2760*/  PRMT R245, RZ, 0x7610, R245 ;  /* 0x00007610fff57816 */ /* 0x000fe200000000f5 */
[----:B------:R-:W-:Y:S02]  /*2770*/  FFMA.FTZ R251, R132, R60, R251 ;  /* 0x0000003c84fb7223 */ /* 0x000fe400000100fb */
[----:B------:R-:W4:Y:S02]  /*2780*/  LDG.E.CONSTANT R60, [R62.64+0x3200] ;  /* 0x0032000c3e3c7981 */ /* 0x000f24000c1e9900 */
[----:B------:R-:W-:Y:S01]  /*2790*/  FFMA.FTZ R252, R143, R245, R252 ;  /* 0x000000f58ffc7223 */ /* 0x000fe200000100fc */
[--C-:B------:R-:W-:Y:S02]  /*27a0*/  PRMT R245, RZ, 0x5410, R250.reuse ;  /* 0x00005410fff57816 */ /* 0x100fe400000000fa */
[----:B------:R-:W-:Y:S01]  /*27b0*/  PRMT R250, RZ, 0x7610, R250 ;  /* 0x00007610fffa7816 */ /* 0x000fe200000000fa */
[----:B------:R-:W-:-:S02]  /*27c0*/  FFMA.FTZ R251, R140, R61, R251 ;  /* 0x0000003d8cfb7223 */ /* 0x000fc400000100fb */
[----:B------:R-:W4:Y:S02]  /*27d0*/  LDG.E.CONSTANT R61, [R62.64+0x3400] ;  /* 0x0034000c3e3d7981 */ /* 0x000f24000c1e9900 */
[----:B------:R-:W-:Y:S02]  /*27e0*/  FFMA.FTZ R250, R151, R250, R252 ;  /* 0x000000fa97fa7223 */ /* 0x000fe400000100fc */
[----:B------:R-:W-:Y:S02]  /*27f0*/  FFMA.FTZ R251, R148, R245, R251 ;  /* 0x000000f594fb7223 */ /* 0x000fe400000100fb */
[----:B------:R-:W4:Y:S01]  /*2800*/  LDG.E.CONSTANT R245, [R62.64+0x3600] ;  /* 0x0036000c3ef57981 */ /* 0x000f22000c1e9900 */
[----:B---3--:R-:W-:-:S05]  /*2810*/  PRMT R252, RZ, 0x5410, R249 ;  /* 0x00005410fffc7816 */ /* 0x008fca00000000f9 */
[----:B------:R-:W-:Y:S01]  /*2820*/  FFMA.FTZ R252, R156, R252, R251 ;  /* 0x000000fc9cfc7223 */ /* 0x000fe200000100fb */
[----:B------:R-:W-:Y:S02]  /*2830*/  PRMT R251, RZ, 0x7610, R249 ;  /* 0x00007610fffb7816 */ /* 0x000fe400000000f9 */
[----:B--2---:R-:W-:-:S03]  /*2840*/  PRMT R249, RZ, 0x5410, R244 ;  /* 0x00005410fff97816 */ /* 0x004fc600000000f4 */
[----:B------:R-:W-:Y:S01]  /*2850*/  FFMA.FTZ R251, R159, R251, R250 ;  /* 0x000000fb9ffb7223 */ /* 0x000fe200000100fa */
[----:B------:R-:W-:Y:S01]  /*2860*/  PRMT R244, RZ, 0x7610, R244 ;  /* 0x00007610fff47816 */ /* 0x000fe200000000f4 */
[----:B------:R-:W2:Y:S04]  /*2870*/  LDG.E.CONSTANT R250, [R62.64+0x3800] ;  /* 0x0038000c3efa7981 */ /* 0x000ea8000c1e9900 */
[----:B------:R-:W-:Y:S02]  /*2880*/  FFMA.FTZ R244, R167, R244, R251 ;  /* 0x000000f4a7f47223 */ /* 0x000fe400000100fb */
[----:B------:R-:W-:Y:S02]  /*2890*/  FFMA.FTZ R252, R164, R249, R252 ;  /* 0x000000f9a4fc7223 */ /* 0x000fe400000100fc */
[----:B------:R-:W3:Y:S01]  /*28a0*/  LDG.E.CONSTANT R249, [R62.64+0x3a00] ;  /* 0x003a000c3ef97981 */ /* 0x000ee2000c1e9900 */
[----:B----4-:R-:W-:-:S02]  /*28b0*/  PRMT R251, RZ, 0x5410, R248 ;  /* 0x00005410fffb7816 */ /* 0x010fc400000000f8 */
[----:B------:R-:W-:-:S05]  /*28c0*/  PRMT R248, RZ, 0x7610, R248 ;  /* 0x00007610fff87816 */ /* 0x000fca00000000f8 */
[----:B------:R-:W-:Y:S01]  /*28d0*/  FFMA.FTZ R244, R175, R248, R244 ;  /* 0x000000f8aff47223 */ /* 0x000fe200000100f4 */
[--C-:B------:R-:W-:Y:S01]  /*28e0*/  PRMT R248, RZ, 0x5410, R247.reuse ;  /* 0x00005410fff87816 */ /* 0x100fe200000000f7 */
[----:B------:R-:W-:Y:S01]  /*28f0*/  FFMA.FTZ R251, R172, R251, R252 ;  /* 0x000000fbacfb7223 */ /* 0x000fe200000100fc */
[----:B------:R-:W-:-:S03]  /*2900*/  PRMT R247, RZ, 0x7610, R247 ;  /* 0x00007610fff77816 */ /* 0x000fc600000000f7 */
[----:B------:R-:W-:Y:S01]  /*2910*/  FFMA.FTZ R248, R180, R248, R251 ;  /* 0x000000f8b4f87223 */ /* 0x000fe200000100fb */
[----:B------:R-:W-:Y:S01]  /*2920*/  PRMT R251, RZ, 0x7610, R246 ;  /* 0x00007610fffb7816 */ /* 0x000fe200000000f6 */
[----:B------:R-:W-:Y:S01]  /*2930*/  FFMA.FTZ R244, R183, R247, R244 ;  /* 0x000000f7b7f47223 */ /* 0x000fe200000100f4 */
[----:B------:R-:W-:Y:S02]  /*2940*/  PRMT R247, RZ, 0x5410, R246 ;  /* 0x00005410fff77816 */ /* 0x000fe400000000f6 */
[----:B------:R-:W4:Y:S01]  /*2950*/  LDG.E.CONSTANT R246, [R62.64+0x3c00] ;  /* 0x003c000c3ef67981 */ /* 0x000f22000c1e9900 */
[----:B------:R-:W-:-:S03]  /*2960*/  FFMA.FTZ R251, R191, R251, R244 ;  /* 0x000000fbbffb7223 */ /* 0x000fc600000100f4 */
[----:B------:R-:W4:Y:S01]  /*2970*/  LDG.E.CONSTANT R244, [R62.64+0x3e00] ;  /* 0x003e000c3ef47981 */ /* 0x000f22000c1e9900 */
        /* <DEDUP_REMOVED lines=12> */
[----:B------:R-:W-:Y:S01]  /*2a40*/  FFMA.FTZ R251, R214, R61, R251 ;  /* 0x0000003dd6fb7223 */ /* 0x000fe200000100fb */
[--C-:B------:R-:W-:Y:S01]  /*2a50*/  PRMT R61, RZ, 0x5410, R245.reuse ;  /* 0x00005410ff3d7816 */ /* 0x100fe200000000f5 */
[----:B------:R-:W-:Y:S01]  /*2a60*/  FFMA.FTZ R252, R204, R243, R252 ;  /* 0x000000f3ccfc7223 */ /* 0x000fe200000100fc */
[----:B------:R-:W-:Y:S01]  /*2a70*/  PRMT R245, RZ, 0x7610, R245 ;  /* 0x00007610fff57816 */ /* 0x000fe200000000f5 */
[----:B------:R-:W4:Y:S02]  /*2a80*/  LDG.E.CONSTANT R243, [R62.64+0x4] ;  /* 0x0000040c3ef37981 */ /* 0x000f24000c1e9900 */
[----:B------:R-:W-:Y:S02]  /*2a90*/  FFMA.FTZ R252, R212, R60, R252 ;  /* 0x0000003cd4fc7223 */ /* 0x000fe400000100fc */
[----:B------:R-:W-:Y:S01]  /*2aa0*/  FFMA.FTZ R251, R218, R245, R251 ;  /* 0x000000f5dafb7223 */ /* 0x000fe200000100fb */
[----:B------:R-:W4:Y:S01]  /*2ab0*/  LDG.E.CONSTANT R60, [R62.64+0x604] ;  /* 0x0006040c3e3c7981 */ /* 0x000f22000c1e9900 */
[----:B------:R-:W-:-:S03]  /*2ac0*/  FFMA.FTZ R252, R79, R61, R252 ;  /* 0x0000003d4ffc7223 */ /* 0x000fc600000100fc */
[----:B------:R-:W4:Y:S01]  /*2ad0*/  LDG.E.CONSTANT R61, [R62.64+0x804] ;  /* 0x0008040c3e3d7981 */ /* 0x000f22000c1e9900 */
[--C-:B--2---:R-:W-:Y:S02]  /*2ae0*/  PRMT R245, RZ, 0x5410, R250.reuse ;  /* 0x00005410fff57816 */ /* 0x104fe400000000fa */
[----:B------:R-:W-:-:S03]  /*2af0*/  PRMT R250, RZ, 0x7610, R250 ;  /* 0x00007610fffa7816 */ /* 0x000fc600000000fa */
[----:B------:R-:W-:Y:S01]  /*2b00*/  FFMA.FTZ R252, R67, R245, R252 ;  /* 0x000000f543fc7223 */ /* 0x000fe200000100fc */
[----:B---3--:R-:W-:Y:S01]  /*2b10*/  PRMT R245, RZ, 0x5410, R249 ;  /* 0x00005410fff57816 */ /* 0x008fe200000000f9 */
[----:B------:R-:W-:Y:S01]  /*2b20*/  FFMA.FTZ R251, R222, R250, R251 ;  /* 0x000000fadefb7223 */ /* 0x000fe200000100fb */
[----:B------:R-:W-:Y:S01]  /*2b30*/  PRMT R249, RZ, 0x7610, R249 ;  /* 0x00007610fff97816 */ /* 0x000fe200000000f9 */
[----:B------:R-:W2:Y:S04]  /*2b40*/  LDG.E.CONSTANT R250, [R62.64+0xa04] ;  /* 0x000a040c3efa7981 */ /* 0x000ea8000c1e9900 */
[----:B------:R-:W-:Y:S02]  /*2b50*/  FFMA.FTZ R249, R226, R249, R251 ;  /* 0x000000f9e2f97223 */ /* 0x000fe400000100fb */
[----:B------:R-:W-:-:S02]  /*2b60*/  FFMA.FTZ R252, R75, R245, R252 ;  /* 0x000000f54bfc7223 */ /* 0x000fc400000100fc */
[----:B------:R-:W3:Y:S01]  /*2b70*/  LDG.E.CONSTANT R245, [R62.64+0xc04] ;  /* 0x000c040c3ef57981 */ /* 0x000ee2000c1e9900 */
[--C-:B----4-:R-:W-:Y:S02]  /*2b80*/  PRMT R251, RZ, 0x5410, R246.reuse ;  /* 0x00005410fffb7816 */ /* 0x110fe400000000f6 */
[----:B------:R-:W-:-:S03]  /*2b90*/  PRMT R246, RZ, 0x7610, R246 ;  /* 0x00007610fff67816 */ /* 0x000fc600000000f6 */
[----:B------:R-:W-:Y:S02]  /*2ba0*/  FFMA.FTZ R251, R229, R251, R252 ;  /* 0x000000fbe5fb7223 */ /* 0x000fe400000100fc */
[----:B------:R-:W-:Y:S01]  /*2bb0*/  FFMA.FTZ R246, R230, R246, R249 ;  /* 0x000000f6e6f67223 */ /* 0x000fe200000100f9 */
[--C-:B------:R-:W-:Y:S01]  /*2bc0*/  PRMT R249, RZ, 0x5410, R244.reuse ;  /* 0x00005410fff97816 */ /* 0x100fe200000000f4 */
[----:B------:R-:W4:Y:S01]  /*2bd0*/  LDL R252, [R1+0x54] ;  /* 0x0000540001fc7983 */ /* 0x000f220000100800 */
[----:B------:R-:W-:-:S03]  /*2be0*/  PRMT R244, RZ, 0x7610, R244 ;  /* 0x00007610fff47816 */ /* 0x000fc600000000f4 */
[----:B------:R-:W-:Y:S02]  /*2bf0*/  FFMA.FTZ R249, R237, R249, R251 ;  /* 0x000000f9edf97223 */ /* 0x000fe400000100fb */
[----:B------:R-:W2:Y:S01]  /*2c00*/  LDL R251, [R1+0x34] ;  /* 0x0000340001fb7983 */ /* 0x000ea20000100800 */
[----:B------:R-:W-:-:S04]  /*2c10*/  FFMA.FTZ R244, R238, R244, R246 ;  /* 0x000000f4eef47223 */ /* 0x000fc800000100f6 */
[----:B------:R-:W-:Y:S02]  /*2c20*/  FADD.FTZ R244, R249, R244 ;  /* 0x000000f4f9f47221 */ /* 0x000fe40000010000 */
[----:B------:R-:W3:Y:S01]  /*2c30*/  LDL R249, [R1+0x30] ;  /* 0x0000300001f97983 */ /* 0x000ee20000100800 */
[----:B------:R-:W-:-:S05]  /*2c40*/  PRMT R246, RZ, 0x5410, R248 ;  /* 0x00005410fff67816 */ /* 0x000fca00000000f8 */
[----:B--2---:R-:W-:Y:S01]  /*2c50*/  FMUL.FTZ R246, R251, R246 ;  /* 0x000000f6fbf67220 */ /* 0x004fe20000410000 */
[----:B------:R-:W-:Y:S02]  /*2c60*/  PRMT R251, RZ, 0x7610, R248 ;  /* 0x00007610fffb7816 */ /* 0x000fe400000000f8 */
[----:B------:R-:W-:-:S03]  /*2c70*/  PRMT R248, RZ, 0x5410, R243 ;  /* 0x00005410fff87816 */ /* 0x000fc600000000f3 */
[----:B---3--:R-:W-:Y:S02]  /*2c80*/  FMUL.FTZ R251, R249, R251 ;  /* 0x000000fbf9fb7220 */ /* 0x008fe40000410000 */
[----:B------:R-:W2:Y:S01]  /*2c90*/  LDG.E.CONSTANT R249, [R62.64+0xe04] ;  /* 0x000e040c3ef97981 */ /* 0x000ea2000c1e9900 */
[----:B----4-:R-:W-:Y:S01]  /*2ca0*/  FFMA.FTZ R246, R252, R248, R246 ;  /* 0x000000f8fcf67223 */ /* 0x010fe200000100f6 */
[----:B------:R-:W-:Y:S02]  /*2cb0*/  PRMT R243, RZ, 0x7610, R243 ;  /* 0x00007610fff37816 */ /* 0x000fe400000000f3 */
[----:B------:R-:W3:Y:S01]  /*2cc0*/  LDG.E.CONSTANT R248, [R62.64+0x1004] ;  /* 0x0010040c3ef87981 */ /* 0x000ee2000c1e9900 */
[----:B------:R-:W-:Y:S02]  /*2cd0*/  PRMT R252, RZ, 0x5410, R247 ;  /* 0x00005410fffc7816 */ /* 0x000fe400000000f7 */
[----:B------:R-:W-:Y:S02]  /*2ce0*/  FFMA.FTZ R251, R71, R243, R251 ;  /* 0x000000f347fb7223 */ /* 0x000fe400000100fb */
[----:B------:R-:W4:Y:S01]  /*2cf0*/  LDG.E.CONSTANT R243, [R62.64+0x1204] ;  /* 0x0012040c3ef37981 */ /* 0x000f22000c1e9900 */
[----:B------:R-:W-:-:S03]  /*2d00*/  FFMA.FTZ R252, R68, R252, R246 ;  /* 0x000000fc44fc7223 */ /* 0x000fc600000100f6 */
[----:B------:R-:W4:Y:S01]  /*2d10*/  LDG.E.CONSTANT R246, [R62.64+0x1404] ;  /* 0x0014040c3ef67981 */ /* 0x000f22000c1e9900 */
[----:B------:R-:W-:-:S03]  /*2d20*/  PRMT R247, RZ, 0x7610, R247 ;  /* 0x00007610fff77816 */ /* 0x000fc600000000f7 */
[----:B------:R-:W4:Y:S02]  /*2d30*/  LDL R71, [R1+0x2c] ;  /* 0x00002c0001477983 */ /* 0x000f240000100800 */
[----:B------:R-:W-:Y:S01]  /*2d40*/  FFMA.FTZ R247, R51, R247, R251 ;  /* 0x000000f733f77223 */ /* 0x000fe200000100fb */
[--C-:B------:R-:W-:Y:S01]  /*2d50*/  PRMT R251, RZ, 0x5410, R60.reuse ;  /* 0x00005410fffb7816 */ /* 0x100fe2000000003c */
[----:B------:R-:W4:Y:S01]  /*2d60*/  LDL R51, [R1+0x4c] ;  /* 0x00004c0001337983 */ /* 0x000f220000100800 */
[----:B------:R-:W-:-:S03]  /*2d70*/  PRMT R60, RZ, 0x7610, R60 ;  /* 0x00007610ff3c7816 */ /* 0x000fc6000000003c */
[----:B------:R-:W4:Y:S02]  /*2d80*/  LDL R68, [R1+0x8] ;  /* 0x0000080001447983 */ /* 0x000f240000100800 */
        /* <DEDUP_REMOVED lines=15> */
[----:B------:R-:W4:Y:S02]  /*2e80*/  LDG.E.CONSTANT R247, [R62.64+0x1a04] ;  /* 0x001a040c3ef77981 */ /* 0x000f24000c1e9900 */
[----:B------:R-:W-:Y:S02]  /*2e90*/  FFMA.FTZ R252, R23, R61, R252 ;  /* 0x0000003d17fc7223 */ /* 0x000fe400000100fc */
[----:B------:R-:W4:Y:S01]  /*2ea0*/  LDG.E.CONSTANT R61, [R62.64+0x1c04] ;  /* 0x001c040c3e3d7981 */ /* 0x000f22000c1e9900 */
[----:B--2---:R-:W-:-:S02]  /*2eb0*/  PRMT R250, RZ, 0x5410, R249 ;  /* 0x00005410fffa7816 */ /* 0x004fc400000000f9 */
[----:B------:R-:W-:-:S05]  /*2ec0*/  PRMT R249, RZ, 0x7610, R249 ;  /* 0x00007610fff97816 */ /* 0x000fca00000000f9 */
[----:B------:R-:W-:Y:S01]  /*2ed0*/  FFMA.FTZ R245, R14, R249, R245 ;  /* 0x000000f90ef57223 */ /* 0x000fe200000100f5 */
[--C-:B---3--:R-:W-:Y:S02]  /*2ee0*/  PRMT R249, RZ, 0x5410, R248.reuse ;  /* 0x00005410fff97816 */ /* 0x108fe400000000f8 */
[----:B------:R-:W-:Y:S01]  /*2ef0*/  PRMT R248, RZ, 0x7610, R248 ;  /* 0x00007610fff87816 */ /* 0x000fe200000000f8 */
[----:B------:R-:W-:-:S04]  /*2f00*/  FFMA.FTZ R250, R15, R250, R252 ;  /* 0x000000fa0ffa7223 */ /* 0x000fc800000100fc */
[----:B------:R-:W-:Y:S01]  /*2f10*/  FFMA.FTZ R245, R6, R248, R245 ;  /* 0x000000f806f57223 */ /* 0x000fe200000100f5 */
[----:B----4-:R-:W-:Y:S01]  /*2f20*/  PRMT R248, RZ, 0x5410, R243 ;  /* 0x00005410fff87816 */ /* 0x010fe200000000f3 */
[----:B------:R-:W-:Y:S01]  /*2f30*/  FFMA.FTZ R249, R7, R249, R250 ;  /* 0x000000f907f97223 */ /* 0x000fe200000100fa */
[----:B------:R-:W-:-:S03]  /*2f40*/  PRMT R250, RZ, 0x5410, R246 ;  /* 0x00005410fffa7816 */ /* 0x000fc600000000f6 */
[----:B------:R-:W-:Y:S02]  /*2f50*/  FFMA.FTZ R248, R52, R248, R249 ;  /* 0x000000f834f87223 */ /* 0x000fe400000100f9 */
[----:B------:R-:W2:Y:S02]  /*2f60*/  LDG.E.CONSTANT R249, [R62.64+0x1e04] ;  /* 0x001e040c3ef97981 */ /* 0x000ea4000c1e9900 */
[----:B------:R-:W-:Y:S02]  /*2f70*/  FFMA.FTZ R250, R84, R250, R248 ;  /* 0x000000fa54fa7223 */ /* 0x000fe400000100f8 */
[----:B------:R-:W3:Y:S01]  /*2f80*/  LDG.E.CONSTANT R248, [R62.64+0x2004] ;  /* 0x0020040c3ef87981 */ /* 0x000ee2000c1e9900 */
[----:B------:R-:W-:-:S03]  /*2f90*/  PRMT R252, RZ, 0x7610, R243 ;  /* 0x00007610fffc7816 */ /* 0x000fc600000000f3 */
[----:B------:R-:W4:Y:S02]  /*2fa0*/  LDG.E.CONSTANT R243, [R62.64+0x2204] ;  /* 0x0022040c3ef37981 */ /* 0x000f24000c1e9900 */
[----:B------:R-:W-:Y:S02]  /*2fb0*/  FFMA.FTZ R252, R55, R252, R245 ;  /* 0x000000fc37fc7223 */ /* 0x000fe400000100f5 */
[----:B------:R-:W4:Y:S01]  /*2fc0*/  LDG.E.CONSTANT R245, [R62.64+0x2404] ;  /* 0x0024040c3ef57981 */ /* 0x000f22000c1e9900 */
[----:B------:R-:W-:-:S05]  /*2fd0*/  PRMT R246, RZ, 0x7610, R246 ;  /* 0x00007610fff67816 */ /* 0x000fca00000000f6 */
[----:B------:R-:W-:Y:S01]  /*2fe0*/  FFMA.FTZ R246, R87, R246, R252 ;  /* 0x000000f657f67223 */ /* 0x000fe200000100fc */
[--C-:B------:R-:W-:Y:S02]  /*2ff0*/  PRMT R252, RZ, 0x5410, R251.reuse ;  /* 0x00005410fffc7816 */ /* 0x100fe400000000fb */
[----:B------:R-:W-:-:S05]  /*3000*/  PRMT R251, RZ, 0x7610, R251 ;  /* 0x00007610fffb7816 */ /* 0x000fca00000000fb */
        /* <DEDUP_REMOVED lines=28> */
[----:B------:R-:W-:Y:S01]  /*31d0*/  FFMA.FTZ R247, R142, R248, R247 ;  /* 0x000000f88ef77223 */ /* 0x000fe200000100f7 */
[----:B------:R-:W-:Y:S01]  /*31e0*/  PRMT R252, RZ, 0x7610, R243 ;  /* 0x00007610fffc7816 */ /* 0x000fe200000000f3 */
[----:B------:R-:W2:Y:S02]  /*31f0*/  LDG.E.CONSTANT R248, [R62.64+0x3604] ;  /* 0x0036040c3ef87981 */ /* 0x000ea4000c1e9900 */
[----:B------:R-:W-:Y:S02]  /*3200*/  FFMA.FTZ R249, R150, R249, R247 ;  /* 0x000000f996f97223 */ /* 0x000fe400000100f7 */
[----:B------:R-:W3:Y:S04]  /*3210*/  LDG.E.CONSTANT R247, [R62.64+0x2e04] ;  /* 0x002e040c3ef77981 */ /* 0x000ee8000c1e9900 */
[----:B------:R-:W4:Y:S01]  /*3220*/  LDG.E.CONSTANT R243, [R62.64+0x3004] ;  /* 0x0030040c3ef37981 */ /* 0x000f22000c1e9900 */
[----:B------:R-:W-:-:S03]  /*3230*/  FFMA.FTZ R252, R145, R252, R61 ;  /* 0x000000fc91fc7223 */ /* 0x000fc6000001003d */
[----:B------:R-:W2:Y:S01]  /*3240*/  LDG.E.CONSTANT R61, [R62.64+0x3204] ;  /* 0x0032040c3e3d7981 */ /* 0x000ea2000c1e9900 */
[----:B------:R-:W-:-:S05]  /*3250*/  PRMT R245, RZ, 0x7610, R245 ;  /* 0x00007610fff57816 */ /* 0x000fca00000000f5 */
[----:B------:R-:W-:Y:S01]  /*3260*/  FFMA.FTZ R252, R153, R245, R252 ;  /* 0x000000f599fc7223 */ /* 0x000fe200000100fc */
[--C-:B------:R-:W-:Y:S02]  /*3270*/  PRMT R245, RZ, 0x5410, R250.reuse ;  /* 0x00005410fff57816 */ /* 0x100fe400000000fa */
[----:B------:R-:W-:-:S05]  /*3280*/  PRMT R250, RZ, 0x7610, R250 ;  /* 0x00007610fffa7816 */ /* 0x000fca00000000fa */
[----:B------:R-:W-:Y:S01]  /*3290*/  FFMA.FTZ R252, R161, R250, R252 ;  /* 0x000000faa1fc7223 */ /* 0x000fe200000100fc */
[----:B------:R-:W-:Y:S01]  /*32a0*/  PRMT R250, RZ, 0x5410, R251 ;  /* 0x00005410fffa7816 */ /* 0x000fe200000000fb */
[----:B------:R-:W-:Y:S01]  /*32b0*/  FFMA.FTZ R249, R158, R245, R249 ;  /* 0x000000f59ef97223 */ /* 0x000fe200000100f9 */
[----:B------:R-:W-:Y:S01]  /*32c0*/  PRMT R251, RZ, 0x7610, R251 ;  /* 0x00007610fffb7816 */ /* 0x000fe200000000fb */
[----:B------:R-:W2:Y:S04]  /*32d0*/  LDG.E.CONSTANT R245, [R62.64+0x3404] ;  /* 0x0034040c3ef57981 */ /* 0x000ea8000c1e9900 */
[----:B------:R-:W-:Y:S01]  /*32e0*/  FFMA.FTZ R251, R169, R251, R252 ;  /* 0x000000fba9fb7223 */ /* 0x000fe200000100fc */
[--C-:B------:R-:W-:Y:S02]  /*32f0*/  PRMT R252, RZ, 0x5410, R246.reuse ;  /* 0x00005410fffc7816 */ /* 0x100fe400000000f6 */
[----:B------:R-:W-:Y:S01]  /*3300*/  PRMT R246, RZ, 0x7610, R246 ;  /* 0x00007610fff67816 */ /* 0x000fe200000000f6 */
[----:B------:R-:W-:-:S02]  /*3310*/  FFMA.FTZ R250, R166, R250, R249 ;  /* 0x000000faa6fa7223 */ /* 0x000fc400000100f9 */
[----:B------:R-:W2:Y:S02]  /*3320*/  LDG.E.CONSTANT R249, [R62.64+0x3804] ;  /* 0x0038040c3ef97981 */ /* 0x000ea4000c1e9900 */
[----:B------:R-:W-:Y:S01]  /*3330*/  FFMA.FTZ R251, R177, R246, R251 ;  /* 0x000000f6b1fb7223 */ /* 0x000fe200000100fb */
[--C-:B------:R-:W-:Y:S02]  /*3340*/  PRMT R246, RZ, 0x5410, R60.reuse ;  /* 0x00005410fff67816 */ /* 0x100fe4000000003c */
[----:B------:R-:W-:Y:S01]  /*3350*/  PRMT R60, RZ, 0x7610, R60 ;  /* 0x00007610ff3c7816 */ /* 0x000fe2000000003c */
[----:B------:R-:W-:Y:S02]  /*3360*/  FFMA.FTZ R252, R174, R252, R250 ;  /* 0x000000fcaefc7223 */ /* 0x000fe400000100fa */
[----:B------:R-:W2:Y:S02]  /*3370*/  LDG.E.CONSTANT R250, [R62.64+0x3a04] ;  /* 0x003a040c3efa7981 */ /* 0x000ea4000c1e9900 */
[----:B------:R-:W-:-:S02]  /*3380*/  FFMA.FTZ R60, R185, R60, R251 ;  /* 0x0000003cb93c7223 */ /* 0x000fc400000100fb */
[----:B------:R-:W-:Y:S02]  /*3390*/  FFMA.FTZ R252, R182, R246, R252 ;  /* 0x000000f6b6fc7223 */ /* 0x000fe400000100fc */
[----:B------:R-:W2:Y:S01]  /*33a0*/  LDG.E.CONSTANT R246, [R62.64+0x3c04] ;  /* 0x003c040c3ef67981 */ /* 0x000ea2000c1e9900 */
[--C-:B---3--:R-:W-:Y:S02]  /*33b0*/  PRMT R251, RZ, 0x5410, R247.reuse ;  /* 0x00005410fffb7816 */ /* 0x108fe400000000f7 */
[----:B------:R-:W-:-:S05]  /*33c0*/  PRMT R247, RZ, 0x7610, R247 ;  /* 0x00007610fff77816 */ /* 0x000fca00000000f7 */
[----:B------:R-:W-:Y:S01]  /*33d0*/  FFMA.FTZ R60, R193, R247, R60 ;  /* 0x000000f7c13c7223 */ /* 0x000fe2000001003c */
[--C-:B----4-:R-:W-:Y:S02]  /*33e0*/  PRMT R247, RZ, 0x5410, R243.reuse ;  /* 0x00005410fff77816 */ /* 0x110fe400000000f3 */
[----:B------:R-:W-:Y:S01]  /*33f0*/  PRMT R243, RZ, 0x7610, R243 ;  /* 0x00007610fff37816 */ /* 0x000fe200000000f3 */
[----:B------:R-:W-:Y:S01]  /*3400*/  FFMA.FTZ R251, R190, R251, R252 ;  /* 0x000000fbbefb7223 */ /* 0x000fe200000100fc */
[----:B--2---:R-:W-:-:S03]  /*3410*/  PRMT R252, RZ, 0x7610, R61 ;  /* 0x00007610fffc7816 */ /* 0x004fc6000000003d */
[----:B------:R-:W-:-:S04]  /*3420*/  FFMA.FTZ R60, R201, R243, R60 ;  /* 0x000000f3c93c7223 */ /* 0x000fc8000001003c */
[----:B------:R-:W-:Y:S02]  /*3430*/  FFMA.FTZ R252, R209, R252, R60 ;  /* 0x000000fcd1fc7223 */ /* 0x000fe4000001003c */
[----:B------:R-:W2:Y:S01]  /*3440*/  LDG.E.CONSTANT R60, [R62.64+0x3e04] ;  /* 0x003e040c3e3c7981 */ /* 0x000ea2000c1e9900 */
[----:B------:R-:W-:Y:S01]  /*3450*/  PRMT R243, RZ, 0x5410, R61 ;  /* 0x00005410fff37816 */ /* 0x000fe2000000003d */
[----:B------:R-:W-:Y:S01]  /*3460*/  FFMA.FTZ R247, R198, R247, R251 ;  /* 0x000000f7c6f77223 */ /* 0x000fe200000100fb */
[--C-:B------:R-:W-:Y:S02]  /*3470*/  PRMT R61, RZ, 0x5410, R245.reuse ;  /* 0x00005410ff3d7816 */ /* 0x100fe400000000f5 */
[----:B------:R-:W-:Y:S02]  /*3480*/  PRMT R245, RZ, 0x7610, R245 ;  /* 0x00007610fff57816 */ /* 0x000fe400000000f5 */
[--C-:B------:R-:W-:Y:S02]  /*3490*/  PRMT R251, RZ, 0x5410, R248.reuse ;  /* 0x00005410fffb7816 */ /* 0x100fe400000000f8 */
[----:B------:R-:W-:Y:S01]  /*34a0*/  PRMT R248, RZ, 0x7610, R248 ;  /* 0x00007610fff87816 */ /* 0x000fe200000000f8 */
[----:B------:R-:W-:-:S02]  /*34b0*/  FFMA.FTZ R252, R215, R245, R252 ;  /* 0x000000f5d7fc7223 */ /* 0x000fc400000100fc */
[----:B------:R-:W-:Y:S01]  /*34c0*/  FFMA.FTZ R247, R206, R243, R247 ;  /* 0x000000f3cef77223 */ /* 0x000fe200000100f7 */
[----:B------:R-:W3:Y:S01]  /*34d0*/  LDG.E.CONSTANT R245, [R62.64+0x608] ;  /* 0x0006080c3ef57981 */ /* 0x000ee2000c1e9900 */
[----:B------:R-:W-:Y:S01]  /*34e0*/  FFMA.FTZ R252, R219, R248, R252 ;  /* 0x000000f8dbfc7223 */ /* 0x000fe200000100fc */
[----:B------:R-:W-:Y:S01]  /*34f0*/  PRMT R248, RZ, 0x5410, R249 ;  /* 0x00005410fff87816 */ /* 0x000fe200000000f9 */
[----:B------:R-:W-:Y:S01]  /*3500*/  FFMA.FTZ R61, R76, R61, R247 ;  /* 0x0000003d4c3d7223 */ /* 0x000fe200000100f7 */
[----:B------:R-:W-:Y:S01]  /*3510*/  PRMT R249, RZ, 0x7610, R249 ;  /* 0x00007610fff97816 */ /* 0x000fe200000000f9 */
[----:B------:R-:W4:Y:S02]  /*3520*/  LDG.E.CONSTANT R243, [R62.64+0x208] ;  /* 0x0002080c3ef37981 */ /* 0x000f24000c1e9900 */
[----:B------:R-:W-:Y:S02]  /*3530*/  FFMA.FTZ R251, R64, R251, R61 ;  /* 0x000000fb40fb7223 */ /* 0x000fe4000001003d */
[----:B------:R-:W-:Y:S01]  /*3540*/  FFMA.FTZ R249, R223, R249, R252 ;  /* 0x000000f9dff97223 */ /* 0x000fe200000100fc */
[--C-:B------:R-:W-:Y:S01]  /*3550*/  PRMT R252, RZ, 0x5410, R250.reuse ;  /* 0x00005410fffc7816 */ /* 0x100fe200000000fa */
[----:B------:R-:W-:Y:S01]  /*3560*/  FFMA.FTZ R251, R72, R248, R251 ;  /* 0x000000f848fb7223 */ /* 0x000fe200000100fb */
[----:B------:R-:W3:Y:S03]  /*3570*/  LDG.E.CONSTANT R247, [R62.64+0x8] ;  /* 0x0000080c3ef77981 */ /* 0x000ee6000c1e9900 */
[----:B------:R-:W-:Y:S01]  /*3580*/  FFMA.FTZ R252, R80, R252, R251 ;  /* 0x000000fc50fc7223 */ /* 0x000fe200000100fb */
[----:B------:R-:W-:Y:S01]  /*3590*/  PRMT R251, RZ, 0x7610, R250 ;  /* 0x00007610fffb7816 */ /* 0x000fe200000000fa */
[----:B------:R-:W3:Y:S04]  /*35a0*/  LDG.E.CONSTANT R61, [R62.64+0x408] ;  /* 0x0004080c3e3d7981 */ /* 0x000ee8000c1e9900 */
[----:B------:R-:W-:Y:S01]  /*35b0*/  FFMA.FTZ R251, R227, R251, R249 ;  /* 0x000000fbe3fb7223 */ /* 0x000fe200000100f9 */
[--C-:B------:R-:W-:Y:S01]  /*35c0*/  PRMT R249, RZ, 0x5410, R246.reuse ;  /* 0x00005410fff97816 */ /* 0x100fe200000000f6 */
[----:B------:R-:W3:Y:S01]  /*35d0*/  LDG.E.CONSTANT R248, [R62.64+0x808] ;  /* 0x0008080c3ef87981 */ /* 0x000ee2000c1e9900 */
[----:B------:R-:W-:-:S03]  /*35e0*/  PRMT R246, RZ, 0x7610, R246 ;  /* 0x00007610fff67816 */ /* 0x000fc600000000f6 */
[----:B------:R-:W3:Y:S02]  /*35f0*/  LDG.E.CONSTANT R250, [R62.64+0xa08] ;  /* 0x000a080c3efa7981 */ /* 0x000ee4000c1e9900 */
[----:B------:R-:W-:Y:S02]  /*3600*/  FFMA.FTZ R246, R232, R246, R251 ;  /* 0x000000f6e8f67223 */ /* 0x000fe400000100fb */
[----:B------:R-:W-:Y:S02]  /*3610*/  FFMA.FTZ R252, R231, R249, R252 ;  /* 0x000000f9e7fc7223 */ /* 0x000fe400000100fc */
[----:B------:R-:W3:Y:S01]  /*3620*/  LDG.E.CONSTANT R249, [R62.64+0xc08] ;  /* 0x000c080c3ef97981 */ /* 0x000ee2000c1e9900 */
[--C-:B--2---:R-:W-:Y:S02]  /*3630*/  PRMT R251, RZ, 0x5410, R60.reuse ;  /* 0x00005410fffb7816 */ /* 0x104fe4000000003c */
[----:B------:R-:W-:-:S03]  /*3640*/  PRMT R60, RZ, 0x7610, R60 ;  /* 0x00007610ff3c7816 */ /* 0x000fc6000000003c */
[----:B------:R-:W-:Y:S02]  /*3650*/  FFMA.FTZ R251, R239, R251, R252 ;  /* 0x000000fbeffb7223 */ /* 0x000fe400000100fc */
[----:B------:R-:W-:Y:S01]  /*3660*/  FFMA.FTZ R60, R69, R60, R246 ;  /* 0x0000003c453c7223 */ /* 0x000fe200000100f6 */
[----:B------:R-:W2:Y:S04]  /*3670*/  LDL R252, [R1+0xc] ;  /* 0x00000c0001fc7983 */ /* 0x000ea80000100800 */
[----:B------:R-:W2:Y:S01]  /*3680*/  LDL R246, [R1+0x28] ;  /* 0x0000280001f67983 */ /* 0x000ea20000100800 */
[----:B------:R-:W-:-:S03]  /*3690*/  FADD.FTZ R244, R251, R244 ;  /* 0x000000f4fbf47221 */ /* 0x000fc60000010000 */
[----:B------:R-:W3:Y:S01]  /*36a0*/  LDL R251, [R1+0x48] ;  /* 0x0000480001fb7983 */ /* 0x000ee20000100800 */
[----:B------:R-:W-:Y:S01]  /*36b0*/  FADD.FTZ R60, R60, R244 ;  /* 0x000000f43c3c7221 */ /* 0x000fe20000010000 */
[--C-:B----4-:R-:W-:Y:S02]  /*36c0*/  PRMT R244, RZ, 0x5410, R243.reuse ;  /* 0x00005410fff47816 */ /* 0x110fe400000000f3 */
[----:B------:R-:W-:-:S03]  /*36d0*/  PRMT R243, RZ, 0x7610, R243 ;  /* 0x00007610fff37816 */ /* 0x000fc600000000f3 */
[----:B------:R-:W-:Y:S02]  /*36e0*/  FMUL.FTZ R244, R71, R244 ;  /* 0x000000f447f47220 */ /* 0x000fe40000410000 */
[----:B------:R-:W4:Y:S01]  /*36f0*/  LDL.LU R71, [R1+0x6c] ;  /* 0x00006c0001477983 */ /* 0x000f220000300800 */
[----:B--2---:R-:W-:Y:S01]  /*3700*/  FMUL.FTZ R243, R246, R243 ;  /* 0x000000f3f6f37220 */ /* 0x004fe20000410000 */
[--C-:B---3--:R-:W-:Y:S02]  /*3710*/  PRMT R246, RZ, 0x5410, R247.reuse ;  /* 0x00005410fff67816 */ /* 0x108fe400000000f7 */
[----:B------:R-:W-:-:S03]  /*3720*/  PRMT R247, RZ, 0x7610, R247 ;  /* 0x00007610fff77816 */ /* 0x000fc600000000f7 */
[----:B------:R-:W-:Y:S02]  /*3730*/  FFMA.FTZ R244, R51, R246, R244 ;  /* 0x000000f633f47223 */ /* 0x000fe400000100f4 */
[----:B------:R-:W-:Y:S01]  /*3740*/  FFMA.FTZ R243, R251, R247, R243 ;  /* 0x000000f7fbf37223 */ /* 0x000fe200000100f3 */
[----:B------:R-:W-:Y:S01]  /*3750*/  PRMT R246, RZ, 0x5410, R61 ;  /* 0x00005410fff67816 */ /* 0x000fe2000000003d */
[----:B------:R-:W2:Y:S01]  /*3760*/  LDG.E.CONSTANT R247, [R62.64+0xe08] ;  /* 0x000e080c3ef77981 */ /* 0x000ea2000c1e9900 */
[----:B------:R-:W-:-:S03]  /*3770*/  PRMT R251, RZ, 0x5410, R245 ;  /* 0x00005410fffb7816 */ /* 0x000fc600000000f5 */
[----:B------:R-:W-:Y:S01]  /*3780*/  FFMA.FTZ R244, R252, R246, R244 ;  /* 0x000000f6fcf47223 */ /* 0x000fe200000100f4 */
[----:B------:R-:W3:Y:S04]  /*3790*/  LDL.LU R51, [R1+0x68] ;  /* 0x0000680001337983 */ /* 0x000ee80000300800 */
[----:B------:R-:W3:Y:S01]  /*37a0*/  LDG.E.CONSTANT R246, [R62.64+0x1008] ;  /* 0x0010080c3ef67981 */ /* 0x000ee2000c1e9900 */
[----:B------:R-:W-:-:S03]  /*37b0*/  FFMA.FTZ R251, R45, R251, R244 ;  /* 0x000000fb2dfb7223 */ /* 0x000fc600000100f4 */
[----:B------:R-:W4:Y:S01]  /*37c0*/  LDG.E.CONSTANT R244, [R62.64+0x1208] ;  /* 0x0012080c3ef47981 */ /* 0x000f22000c1e9900 */
[----:B------:R-:W-:-:S03]  /*37d0*/  PRMT R252, RZ, 0x7610, R61 ;  /* 0x00007610fffc7816 */ /* 0x000fc6000000003d */
[----:B------:R-:W4:Y:S02]  /*37e0*/  LDG.E.CONSTANT R61, [R62.64+0x1408] ;  /* 0x0014080c3e3d7981 */ /* 0x000f24000c1e9900 */
[----:B------:R-:W-:Y:S02]  /*37f0*/  FFMA.FTZ R252, R68, R252, R243 ;  /* 0x000000fc44fc7223 */ /* 0x000fe400000100f3 */
[----:B------:R-:W4:Y:S01]  /*3800*/  LDG.E.CONSTANT R243, [R62.64+0x1608] ;  /* 0x0016080c3ef37981 */ /* 0x000f22000c1e9900 */
[----:B------:R-:W-:-:S03]  /*3810*/  PRMT R245, RZ, 0x7610, R245 ;  /* 0x00007610fff57816 */ /* 0x000fc600000000f5 */
[----:B------:R-:W4:Y:S02]  /*3820*/  LDL R68, [R1+0x44] ;  /* 0x0000440001447983 */ /* 0x000f240000100800 */
[----:B------:R-:W-:Y:S01]  /*3830*/  FFMA.FTZ R252, R44, R245, R252 ;  /* 0x000000f52cfc7223 */ /* 0x000fe200000100fc */
[--C-:B------:R-:W-:Y:S02]  /*3840*/  PRMT R245, RZ, 0x5410, R248.reuse ;  /* 0x00005410fff57816 */ /* 0x100fe400000000f8 */
[----:B------:R-:W-:-:S03]  /*3850*/  PRMT R248, RZ, 0x7610, R248 ;  /* 0x00007610fff87816 */ /* 0x000fc600000000f8 */
[----:B------:R-:W-:Y:S02]  /*3860*/  FFMA.FTZ R251, R37, R245, R251 ;  /* 0x000000f525fb7223 */ /* 0x000fe400000100fb */
[----:B------:R-:W-:Y:S01]  /*3870*/  FFMA.FTZ R248, R36, R248, R252 ;  /* 0x000000f824f87223 */ /* 0x000fe200000100fc */
[--C-:B------:R-:W-:Y:S01]  /*3880*/  PRMT R252, RZ, 0x5410, R250.reuse ;  /* 0x00005410fffc7816 */ /* 0x100fe200000000fa */
[----:B------:R-:W4:Y:S04]  /*3890*/  LDG.E.CONSTANT R245, [R62.64+0x1808] ;  /* 0x0018080c3ef57981 */ /* 0x000f28000c1e9900 */
[----:B------:R-:W-:Y:S01]  /*38a0*/  FFMA.FTZ R252, R29, R252, R251 ;  /* 0x000000fc1dfc7223 */ /* 0x000fe200000100fb */
[----:B------:R-:W-:Y:S02]  /*38b0*/  PRMT R251, RZ, 0x7610, R250 ;  /* 0x00007610fffb7816 */ /* 0x000fe400000000fa */
[----:B------:R-:W4:Y:S03]  /*38c0*/  LDG.E.CONSTANT R250, [R62.64+0x1a08] ;  /* 0x001a080c3efa7981 */ /* 0x000f26000c1e9900 */
[----:B------:R-:W-:Y:S01]  /*38d0*/  FFMA.FTZ R251, R28, R251, R248 ;  /* 0x000000fb1cfb7223 */ /* 0x000fe200000100f8 */
[----:B------:R-:W-:-:S02]  /*38e0*/  PRMT R248, RZ, 0x5410, R249 ;  /* 0x00005410fff87816 */ /* 0x000fc400000000f9 */
[----:B------:R-:W-:-:S05]  /*38f0*/  PRMT R249, RZ, 0x7610, R249 ;  /* 0x00007610fff97816 */ /* 0x000fca00000000f9 */
[----:B------:R-:W-:Y:S02]  /*3900*/  FFMA.FTZ R249, R20, R249, R251 ;  /* 0x000000f914f97223 */ /* 0x000fe400000100fb */
[----:B------:R-:W-:Y:S02]  /*3910*/  FFMA.FTZ R252, R21, R248, R252 ;  /* 0x000000f815fc7223 */ /* 0x000fe400000100fc */
[----:B------:R-:W4:Y:S01]  /*3920*/  LDG.E.CONSTANT R248, [R62.64+0x1c08] ;  /* 0x001c080c3ef87981 */ /* 0x000f22000c1e9900 */
[--C-:B--2---:R-:W-:Y:S02]  /*3930*/  PRMT R251, RZ, 0x5410, R247.reuse ;  /* 0x00005410fffb7816 */ /* 0x104fe400000000f7 */
[----:B------:R-:W-:-:S05]  /*3940*/  PRMT R247, RZ, 0x7610, R247 ;  /* 0x00007610fff77816 */ /* 0x000fca00000000f7 */
[----:B------:R-:W-:Y:S01]  /*3950*/  FFMA.FTZ R247, R12, R247, R249 ;  /* 0x000000f70cf77223 */ /* 0x000fe200000100f9 */
[--C-:B---3--:R-:W-:Y:S02]  /*3960*/  PRMT R249, RZ, 0x5410, R246.reuse ;  /* 0x00005410fff97816 */ /* 0x108fe400000000f6 */
[----:B------:R-:W-:Y:S01]  /*3970*/  PRMT R246, RZ, 0x7610, R246 ;  /* 0x00007610fff67816 */ /* 0x000fe200000000f6 */
[----:B------:R-:W-:-:S04]  /*3980*/  FFMA.FTZ R251, R13, R251, R252 ;  /* 0x000000fb0dfb7223 */ /* 0x000fc800000100fc */
[----:B------:R-:W-:Y:S01]  /*3990*/  FFMA.FTZ R246, R4, R246, R247 ;  /* 0x000000f604f67223 */ /* 0x000fe200000100f7 */
[--C-:B----4-:R-:W-:Y:S01]  /*39a0*/  PRMT R247, RZ, 0x5410, R244.reuse ;  /* 0x00005410fff77816 */ /* 0x110fe200000000f4 */
[----:B------:R-:W-:Y:S01]  /*39b0*/  FFMA.FTZ R249, R5, R249, R251 ;  /* 0x000000f905f97223 */ /* 0x000fe200000100fb */
[----:B------:R-:W-:-:S03]  /*39c0*/  PRMT R244, RZ, 0x7610, R244 ;  /* 0x00007610fff47816 */ /* 0x000fc600000000f4 */
[----:B------:R-:W-:Y:S02]  /*39d0*/  FFMA.FTZ R247, R54, R247, R249 ;  /* 0x000000f736f77223 */ /* 0x000fe400000100f9 */
[----:B------:R-:W-:Y:S01]  /*39e0*/  FFMA.FTZ R244, R58, R244, R246 ;  /* 0x000000f43af47223 */ /* 0x000fe200000100f6 */
[----:B------:R-:W2:Y:S01]  /*39f0*/  LDG.E.CONSTANT R249, [R62.64+0x1e08] ;  /* 0x001e080c3ef97981 */ /* 0x000ea2000c1e9900 */
[----:B------:R-:W-:Y:S02]  /*3a00*/  PRMT R246, RZ, 0x5410, R61 ;  /* 0x00005410fff67816 */ /* 0x000fe4000000003d */
[----:B------:R-:W-:-:S03]  /*3a10*/  PRMT R251, RZ, 0x5410, R243 ;  /* 0x00005410fffb7816 */ /* 0x000fc600000000f3 */
[----:B------:R-:W-:Y:S02]  /*3a20*/  FFMA.FTZ R246, R86, R246, R247 ;  /* 0x000000f656f67223 */ /* 0x000fe400000100f7 */
[----:B------:R-:W3:Y:S02]  /*3a30*/  LDG.E.CONSTANT R247, [R62.64+0x2008] ;  /* 0x0020080c3ef77981 */ /* 0x000ee4000c1e9900 */
[----:B------:R-:W-:Y:S02]  /*3a40*/  FFMA.FTZ R251, R94, R251, R246 ;  /* 0x000000fb5efb7223 */ /* 0x000fe400000100f6 */
[----:B------:R-:W4:Y:S01]  /*3a50*/  LDG.E.CONSTANT R246, [R62.64+0x2208] ;  /* 0x0022080c3ef67981 */ /* 0x000f22000c1e9900 */
[----:B------:R-:W-:-:S03]  /*3a60*/  PRMT R252, RZ, 0x7610, R61 ;  /* 0x00007610fffc7816 */ /* 0x000fc6000000003d */
[----:B------:R-:W4:Y:S02]  /*3a70*/  LDG.E.CONSTANT R61, [R62.64+0x2408] ;  /* 0x0024080c3e3d7981 */ /* 0x000f24000c1e9900 */
[----:B------:R-:W-:Y:S02]  /*3a80*/  FFMA.FTZ R252, R89, R252, R244 ;  /* 0x000000fc59fc7223 */ /* 0x000fe400000100f4 */
[----:B------:R-:W4:Y:S01]  /*3a90*/  LDG.E.CONSTANT R244, [R62.64+0x2608] ;  /* 0x0026080c3ef47981 */ /* 0x000f22000c1e9900 */
[----:B------:R-:W-:-:S05]  /*3aa0*/  PRMT R243, RZ, 0x7610, R243 ;  /* 0x00007610fff37816 */ /* 0x000fca00000000f3 */
        /* <DEDUP_REMOVED lines=23> */
[--C-:B----4-:R-:W-:Y:S02]  /*3c20*/  PRMT R248, RZ, 0x5410, R246.reuse ;  /* 0x00005410fff87816 */ /* 0x110fe400000000f6 */
[----:B------:R-:W-:Y:S01]  /*3c30*/  PRMT R246, RZ, 0x7610, R246 ;  /* 0x00007610fff67816 */ /* 0x000fe200000000f6 */
[----:B------:R-:W-:-:S04]  /*3c40*/  FFMA.FTZ R249, R136, R249, R251 ;  /* 0x000000f988f97223 */ /* 0x000fc800000100fb */
[----:B------:R-:W-:Y:S01]  /*3c50*/  FFMA.FTZ R246, R147, R246, R247 ;  /* 0x000000f693f67223 */ /* 0x000fe200000100f7 */
[----:B------:R-:W-:Y:S01]  /*3c60*/  PRMT R247, RZ, 0x5410, R61 ;  /* 0x00005410fff77816 */ /* 0x000fe2000000003d */
[----:B------:R-:W-:Y:S01]  /*3c70*/  FFMA.FTZ R248, R144, R248, R249 ;  /* 0x000000f890f87223 */ /* 0x000fe200000100f9 */
[----:B------:R-:W-:Y:S01]  /*3c80*/  PRMT R251, RZ, 0x5410, R244 ;  /* 0x00005410fffb7816 */ /* 0x000fe200000000f4 */
[----:B------:R-:W2:Y:S02]  /*3c90*/  LDG.E.CONSTANT R249, [R62.64+0x3808] ;  /* 0x0038080c3ef97981 */ /* 0x000ea4000c1e9900 */
[----:B------:R-:W-:Y:S02]  /*3ca0*/  FFMA.FTZ R247, R152, R247, R248 ;  /* 0x000000f798f77223 */ /* 0x000fe400000100f8 */
[----:B------:R-:W3:Y:S02]  /*3cb0*/  LDG.E.CONSTANT R248, [R62.64+0x2e08] ;  /* 0x002e080c3ef87981 */ /* 0x000ee4000c1e9900 */
[----:B------:R-:W-:Y:S01]  /*3cc0*/  FFMA.FTZ R251, R160, R251, R247 ;  /* 0x000000fba0fb7223 */ /* 0x000fe200000100f7 */
[----:B------:R-:W-:Y:S01]  /*3cd0*/  PRMT R252, RZ, 0x7610, R61 ;  /* 0x00007610fffc7816 */ /* 0x000fe2000000003d */
[----:B------:R-:W4:Y:S04]  /*3ce0*/  LDG.E.CONSTANT R247, [R62.64+0x3008] ;  /* 0x0030080c3ef77981 */ /* 0x000f28000c1e9900 */
[----:B------:R-:W-:Y:S01]  /*3cf0*/  FFMA.FTZ R252, R155, R252, R246 ;  /* 0x000000fc9bfc7223 */ /* 0x000fe200000100f6 */
[----:B------:R-:W2:Y:S04]  /*3d00*/  LDG.E.CONSTANT R61, [R62.64+0x3408] ;  /* 0x0034080c3e3d7981 */ /* 0x000ea8000c1e9900 */
[----:B------:R-:W2:Y:S01]  /*3d10*/  LDG.E.CONSTANT R246, [R62.64+0x3208] ;  /* 0x0032080c3ef67981 */ /* 0x000ea2000c1e9900 */
[----:B------:R-:W-:-:S05]  /*3d20*/  PRMT R244, RZ, 0x7610, R244 ;  /* 0x00007610fff47816 */ /* 0x000fca00000000f4 */
[----:B------:R-:W-:Y:S01]  /*3d30*/  FFMA.FTZ R252, R163, R244, R252 ;  /* 0x000000f4a3fc7223 */ /* 0x000fe200000100fc */
[--C-:B------:R-:W-:Y:S02]  /*3d40*/  PRMT R244, RZ, 0x5410, R243.reuse ;  /* 0x00005410fff47816 */ /* 0x100fe400000000f3 */
[----:B------:R-:W-:-:S03]  /*3d50*/  PRMT R243, RZ, 0x7610, R243 ;  /* 0x00007610fff37816 */ /* 0x000fc600000000f3 */
[----:B------:R-:W-:Y:S02]  /*3d60*/  FFMA.FTZ R251, R168, R244, R251 ;  /* 0x000000f4a8fb7223 */ /* 0x000fe400000100fb */
[----:B------:R-:W-:Y:S01]  /*3d70*/  FFMA.FTZ R243, R171, R243, R252 ;  /* 0x000000f3abf37223 */ /* 0x000fe200000100fc */
[--C-:B------:R-:W-:Y:S01]  /*3d80*/  PRMT R252, RZ, 0x5410, R250.reuse ;  /* 0x00005410fffc7816 */ /* 0x100fe200000000fa */
[----:B------:R-:W2:Y:S04]  /*3d90*/  LDG.E.CONSTANT R244, [R62.64+0x3608] ;  /* 0x0036080c3ef47981 */ /* 0x000ea8000c1e9900 */
[----:B------:R-:W-:Y:S01]  /*3da0*/  FFMA.FTZ R252, R176, R252, R251 ;  /* 0x000000fcb0fc7223 */ /* 0x000fe200000100fb */
[----:B------:R-:W-:Y:S02]  /*3db0*/  PRMT R251, RZ, 0x7610, R250 ;  /* 0x00007610fffb7816 */ /* 0x000fe400000000fa */
[----:B------:R-:W2:Y:S03]  /*3dc0*/  LDG.E.CONSTANT R250, [R62.64+0x3a08] ;  /* 0x003a080c3efa7981 */ /* 0x000ea6000c1e9900 */
[----:B------:R-:W-:Y:S01]  /*3dd0*/  FFMA.FTZ R251, R179, R251, R243 ;  /* 0x000000fbb3fb7223 */ /* 0x000fe200000100f3 */
[----:B------:R-:W-:-:S02]  /*3de0*/  PRMT R243, RZ, 0x5410, R245 ;  /* 0x00005410fff37816 */ /* 0x000fc400000000f5 */
[----:B------:R-:W-:-:S05]  /*3df0*/  PRMT R245, RZ, 0x7610, R245 ;  /* 0x00007610fff57816 */ /* 0x000fca00000000f5 */
[----:B------:R-:W-:Y:S02]  /*3e00*/  FFMA.FTZ R245, R187, R245, R251 ;  /* 0x000000f5bbf57223 */ /* 0x000fe400000100fb */
[----:B------:R-:W-:Y:S02]  /*3e10*/  FFMA.FTZ R252, R184, R243, R252 ;  /* 0x000000f3b8fc7223 */ /* 0x000fe400000100fc */
[----:B------:R-:W2:Y:S01]  /*3e20*/  LDG.E.CONSTANT R243, [R62.64+0x3c08] ;  /* 0x003c080c3ef37981 */ /* 0x000ea2000c1e9900 */
[--C-:B---3--:R-:W-:Y:S02]  /*3e30*/  PRMT R251, RZ, 0x5410, R248.reuse ;  /* 0x00005410fffb7816 */ /* 0x108fe400000000f8 */
[----:B------:R-:W-:-:S05]  /*3e40*/  PRMT R248, RZ, 0x7610, R248 ;  /* 0x00007610fff87816 */ /* 0x000fca00000000f8 */
[----:B------:R-:W-:Y:S01]  /*3e50*/  FFMA.FTZ R245, R195, R248, R245 ;  /* 0x000000f8c3f57223 */ /* 0x000fe200000100f5 */
[--C-:B----4-:R-:W-:Y:S02]  /*3e60*/  PRMT R248, RZ, 0x5410, R247.reuse ;  /* 0x00005410fff87816 */ /* 0x110fe400000000f7 */
[----:B------:R-:W-:-:S05]  /*3e70*/  PRMT R247, RZ, 0x7610, R247 ;  /* 0x00007610fff77816 */ /* 0x000fca00000000f7 */
[----:B------:R-:W-:Y:S01]  /*3e80*/  FFMA.FTZ R245, R203, R247, R245 ;  /* 0x000000f7cbf57223 */ /* 0x000fe200000100f5 */
[--C-:B--2---:R-:W-:Y:S02]  /*3e90*/  PRMT R247, RZ, 0x5410, R246.reuse ;  /* 0x00005410fff77816 */ /* 0x104fe400000000f6 */
[----:B------:R-:W-:-:S05]  /*3ea0*/  PRMT R246, RZ, 0x7610, R246 ;  /* 0x00007610fff67816 */ /* 0x000fca00000000f6 */
[----:B------:R-:W-:Y:S01]  /*3eb0*/  FFMA.FTZ R245, R211, R246, R245 ;  /* 0x000000f6d3f57223 */ /* 0x000fe200000100f5 */
[--C-:B------:R-:W-:Y:S02]  /*3ec0*/  PRMT R246, RZ, 0x5410, R61.reuse ;  /* 0x00005410fff67816 */ /* 0x100fe4000000003d */
[----:B------:R-:W-:-:S05]  /*3ed0*/  PRMT R61, RZ, 0x7610, R61 ;  /* 0x00007610ff3d7816 */ /* 0x000fca000000003d */
[----:B------:R-:W-:Y:S02]  /*3ee0*/  FFMA.FTZ R245, R216, R61, R245 ;  /* 0x0000003dd8f57223 */ /* 0x000fe400000100f5 */
[----:B------:R-:W2:Y:S01]  /*3ef0*/  LDG.E.CONSTANT R61, [R62.64+0x3e08] ;  /* 0x003e080c3e3d7981 */ /* 0x000ea2000c1e9900 */
[----:B------:R-:W-:-:S04]  /*3f00*/  FFMA.FTZ R251, R192, R251, R252 ;  /* 0x000000fbc0fb7223 */ /* 0x000fc800000100fc */
[----:B------:R-:W-:Y:S01]  /*3f10*/  FFMA.FTZ R248, R200, R248, R251 ;  /* 0x000000f8c8f87223 */ /* 0x000fe200000100fb */
[----:B------:R-:W-:-:S03]  /*3f20*/  PRMT R252, RZ, 0x7610, R244 ;  /* 0x00007610fffc7816 */ /* 0x000fc600000000f4 */
[----:B------:R-:W-:Y:S01]  /*3f30*/  FFMA.FTZ R247, R208, R247, R248 ;  /* 0x000000f7d0f77223 */ /* 0x000fe200000100f8 */
[----:B------:R-:W-:Y:S01]  /*3f40*/  PRMT R251, RZ, 0x5410, R249 ;  /* 0x00005410fffb7816 */ /* 0x000fe200000000f9 */
[----:B------:R-:W-:Y:S01]  /*3f50*/  FFMA.FTZ R252, R66, R252, R245 ;  /* 0x000000fc42fc7223 */ /* 0x000fe200000100f5 */
[----:B------:R-:W3:Y:S01]  /*3f60*/  LDG.E.CONSTANT R248, [R62.64+0xc] ;  /* 0x00000c0c3ef87981 */ /* 0x000ee2000c1e9900 */
[----:B------:R-:W-:Y:S01]  /*3f70*/  FFMA.FTZ R247, R77, R246, R247 ;  /* 0x000000f64df77223 */ /* 0x000fe200000100f7 */
[----:B------:R-:W-:Y:S02]  /*3f80*/  PRMT R246, RZ, 0x5410, R244 ;  /* 0x00005410fff67816 */ /* 0x000fe400000000f4 */
[----:B------:R-:W-:Y:S01]  /*3f90*/  PRMT R249, RZ, 0x7610, R249 ;  /* 0x00007610fff97816 */ /* 0x000fe200000000f9 */
[----:B------:R-:W4:Y:S02]  /*3fa0*/  LDG.E.CONSTANT R244, [R62.64+0x60c] ;  /* 0x00060c0c3ef47981 */ /* 0x000f24000c1e9900 */
[----:B------:R-:W-:-:S02]  /*3fb0*/  FFMA.FTZ R246, R65, R246, R247 ;  /* 0x000000f641f67223 */ /* 0x000fc400000100f7 */
[----:B------:R-:W-:Y:S01]  /*3fc0*/  FFMA.FTZ R249, R224, R249, R252 ;  /* 0x000000f9e0f97223 */ /* 0x000fe200000100fc */
[----:B------:R-:W-:Y:S01]  /*3fd0*/  PRMT R252, RZ, 0x5410, R250 ;  /* 0x00005410fffc7816 */ /* 0x000fe200000000fa */
[----:B------:R-:W-:Y:S01]  /*3fe0*/  FFMA.FTZ R251, R73, R251, R246 ;  /* 0x000000fb49fb7223 */ /* 0x000fe200000100f6 */
[----:B------:R-:W3:Y:S03]  /*3ff0*/  LDG.E.CONSTANT R247, [R62.64+0x40c] ;  /* 0x00040c0c3ef77981 */ /* 0x000ee6000c1e9900 */
[----:B------:R-:W-:Y:S01]  /*4000*/  FFMA.FTZ R252, R81, R252, R251 ;  /* 0x000000fc51fc7223 */ /* 0x000fe200000100fb */
[----:B------:R-:W-:Y:S01]  /*4010*/  PRMT R251, RZ, 0x7610, R250 ;  /* 0x00007610fffb7816 */ /* 0x000fe200000000fa */
[----:B------:R-:W3:Y:S04]  /*4020*/  LDG.E.CONSTANT R246, [R62.64+0x20c] ;  /* 0x00020c0c3ef67981 */ /* 0x000ee8000c1e9900 */
[----:B------:R-:W-:Y:S01]  /*4030*/  FFMA.FTZ R251, R228, R251, R249 ;  /* 0x000000fbe4fb7223 */ /* 0x000fe200000100f9 */
[--C-:B------:R-:W-:Y:S01]  /*4040*/  PRMT R249, RZ, 0x5410, R243.reuse ;  /* 0x00005410fff97816 */ /* 0x100fe200000000f3 */
[----:B------:R-:W4:Y:S01]  /*4050*/  LDG.E.CONSTANT R245, [R62.64+0x80c] ;  /* 0x00080c0c3ef57981 */ /* 0x000f22000c1e9900 */
[----:B------:R-:W-:-:S03]  /*4060*/  PRMT R243, RZ, 0x7610, R243 ;  /* 0x00007610fff37816 */ /* 0x000fc600000000f3 */
[----:B------:R-:W4:Y:S02]  /*4070*/  LDG.E.CONSTANT R250, [R62.64+0xa0c] ;  /* 0x000a0c0c3efa7981 */ /* 0x000f24000c1e9900 */
[----:B------:R-:W-:Y:S01]  /*4080*/  FFMA.FTZ R243, R234, R243, R251 ;  /* 0x000000f3eaf37223 */ /* 0x000fe200000100fb */
[--C-:B--2---:R-:W-:Y:S02]  /*4090*/  PRMT R251, RZ, 0x5410, R61.reuse ;  /* 0x00005410fffb7816 */ /* 0x104fe4000000003d */
[----:B------:R-:W-:-:S05]  /*40a0*/  PRMT R61, RZ, 0x7610, R61 ;  /* 0x00007610ff3d7816 */ /* 0x000fca000000003d */
[----:B------:R-:W-:Y:S02]  /*40b0*/  FFMA.FTZ R61, R70, R61, R243 ;  /* 0x0000003d463d7223 */ /* 0x000fe400000100f3 */
[----:B------:R-:W2:Y:S01]  /*40c0*/  LDL R243, [R1+0x24] ;  /* 0x0000240001f37983 */ /* 0x000ea20000100800 */
[----:B------:R-:W-:-:S03]  /*40d0*/  FFMA.FTZ R252, R233, R249, R252 ;  /* 0x000000f9e9fc7223 */ /* 0x000fc600000100fc */
[----:B------:R-:W4:Y:S01]  /*40e0*/  LDG.E.CONSTANT R249, [R62.64+0xc0c] ;  /* 0x000c0c0c3ef97981 */ /* 0x000f22000c1e9900 */
[----:B------:R-:W-:-:S03]  /*40f0*/  FFMA.FTZ R251, R241, R251, R252 ;  /* 0x000000fbf1fb7223 */ /* 0x000fc600000100fc */
[----:B------:R-:W4:Y:S01]  /*4100*/  LDL R252, [R1] ;  /* 0x0000000001fc7983 */ /* 0x000f220000100800 */
[----:B------:R-:W-:-:S03]  /*4110*/  FADD.FTZ R60, R251, R60 ;  /* 0x0000003cfb3c7221 */ /* 0x000fc60000010000 */
[----:B------:R-:W4:Y:S01]  /*4120*/  LDL R251, [R1+0x4] ;  /* 0x0000040001fb7983 */ /* 0x000f220000100800 */
[----:B------:R-:W-:Y:S01]  /*4130*/  FADD.FTZ R60, R61, R60 ;  /* 0x0000003c3d3c7221 */ /* 0x000fe20000010000 */
[----:B---3--:R-:W-:-:S05]  /*4140*/  PRMT R61, RZ, 0x5410, R246 ;  /* 0x00005410ff3d7816 */ /* 0x008fca00000000f6 */
[----:B--2---:R-:W-:Y:S01]  /*4150*/  FMUL.FTZ R61, R243, R61 ;  /* 0x0000003df33d7220 */ /* 0x004fe20000410000 */
[----:B------:R-:W-:Y:S02]  /*4160*/  PRMT R243, RZ, 0x7610, R246 ;  /* 0x00007610fff37816 */ /* 0x000fe400000000f6 */
[----:B------:R-:W2:Y:S03]  /*4170*/  LDL R246, [R1+0x20] ;  /* 0x0000200001f67983 */ /* 0x000ea60000100800 */
[----:B--2---:R-:W-:Y:S01]  /*4180*/  FMUL.FTZ R243, R246, R243 ;  /* 0x000000f3f6f37220 */ /* 0x004fe20000410000 */
[----:B------:R-:W-:-:S05]  /*4190*/  PRMT R246, RZ, 0x5410, R248 ;  /* 0x00005410fff67816 */ /* 0x000fca00000000f8 */
[----:B------:R-:W-:Y:S02]  /*41a0*/  FFMA.FTZ R61, R68, R246, R61 ;  /* 0x000000f6443d7223 */ /* 0x000fe4000001003d */
[----:B------:R-:W2:Y:S04]  /*41b0*/  LDL.LU R68, [R1+0x64] ;  /* 0x0000640001447983 */ /* 0x000ea80000300800 */
[----:B------:R-:W3:Y:S01]  /*41c0*/  LDL R246, [R1+0x40] ;  /* 0x0000400001f67983 */ /* 0x000ee20000100800 */
[----:B------:R-:W-:-:S05]  /*41d0*/  PRMT R248, RZ, 0x7610, R248 ;  /* 0x00007610fff87816 */ /* 0x000fca00000000f8 */
[----:B---3--:R-:W-:Y:S01]  /*41e0*/  FFMA.FTZ R243, R246, R248, R243 ;  /* 0x000000f8f6f37223 */ /* 0x008fe200000100f3 */
[--C-:B------:R-:W-:Y:S01]  /*41f0*/  PRMT R246, RZ, 0x5410, R247.reuse ;  /* 0x00005410fff67816 */ /* 0x100fe200000000f7 */
[----:B------:R-:W3:Y:S01]  /*4200*/  LDG.E.CONSTANT R248, [R62.64+0xe0c] ;  /* 0x000e0c0c3ef87981 */ /* 0x000ee2000c1e9900 */
[----:B------:R-:W-:-:S03]  /*4210*/  PRMT R247, RZ, 0x7610, R247 ;  /* 0x00007610fff77816 */ /* 0x000fc600000000f7 */
[----:B----4-:R-:W-:Y:S02]  /*4220*/  FFMA.FTZ R61, R251, R246, R61 ;  /* 0x000000f6fb3d7223 */ /* 0x010fe4000001003d */
[----:B------:R-:W-:Y:S01]  /*4230*/  FFMA.FTZ R243, R252, R247, R243 ;  /* 0x000000f7fcf37223 */ /* 0x000fe200000100f3 */
[--C-:B------:R-:W-:Y:S01]  /*4240*/  PRMT R246, RZ, 0x5410, R244.reuse ;  /* 0x00005410fff67816 */ /* 0x100fe200000000f4 */
[----:B------:R-:W4:Y:S04]  /*4250*/  LDG.E.CONSTANT R247, [R62.64+0x100c] ;  /* 0x00100c0c3ef77981 */ /* 0x000f28000c1e9900 */
[----:B------:R-:W-:Y:S02]  /*4260*/  FFMA.FTZ R61, R43, R246, R61 ;  /* 0x000000f62b3d7223 */ /* 0x000fe4000001003d */
[----:B------:R-:W2:Y:S01]  /*4270*/  LDG.E.CONSTANT R246, [R62.64+0x120c] ;  /* 0x00120c0c3ef67981 */ /* 0x000ea2000c1e9900 */
[----:B------:R-:W-:-:S02]  /*4280*/  PRMT R252, RZ, 0x7610, R244 ;  /* 0x00007610fffc7816 */ /* 0x000fc400000000f4 */
[----:B------:R-:W-:Y:S01]  /*4290*/  PRMT R251, RZ, 0x5410, R245 ;  /* 0x00005410fffb7816 */ /* 0x000fe200000000f5 */
[----:B------:R-:W2:Y:S04]  /*42a0*/  LDG.E.CONSTANT R244, [R62.64+0x140c] ;  /* 0x00140c0c3ef47981 */ /* 0x000ea8000c1e9900 */
[----:B------:R-:W-:Y:S02]  /*42b0*/  FFMA.FTZ R251, R35, R251, R61 ;  /* 0x000000fb23fb7223 */ /* 0x000fe4000001003d */
[----:B------:R-:W2:Y:S01]  /*42c0*/  LDG.E.CONSTANT R61, [R62.64+0x160c] ;  /* 0x00160c0c3e3d7981 */ /* 0x000ea2000c1e9900 */
[----:B------:R-:W-:-:S03]  /*42d0*/  FFMA.FTZ R252, R42, R252, R243 ;  /* 0x000000fc2afc7223 */ /* 0x000fc600000100f3 */
[----:B------:R-:W2:Y:S01]  /*42e0*/  LDG.E.CONSTANT R243, [R62.64+0x180c] ;  /* 0x00180c0c3ef37981 */ /* 0x000ea2000c1e9900 */
[----:B------:R-:W-:-:S05]  /*42f0*/  PRMT R245, RZ, 0x7610, R245 ;  /* 0x00007610fff57816 */ /* 0x000fca00000000f5 */
[----:B------:R-:W-:Y:S01]  /*4300*/  FFMA.FTZ R245, R34, R245, R252 ;  /* 0x000000f522f57223 */ /* 0x000fe200000100fc */
[----:B------:R-:W-:-:S05]  /*4310*/  PRMT R252, RZ, 0x5410, R250 ;  /* 0x00005410fffc7816 */ /* 0x000fca00000000fa */
[----:B------:R-:W-:Y:S01]  /*4320*/  FFMA.FTZ R252, R27, R252, R251 ;  /* 0x000000fc1bfc7223 */ /* 0x000fe200000100fb */
[----:B------:R-:W-:Y:S02]  /*4330*/  PRMT R251, RZ, 0x7610, R250 ;  /* 0x00007610fffb7816 */ /* 0x000fe400000000fa */
[----:B------:R-:W2:Y:S03]  /*4340*/  LDG.E.CONSTANT R250, [R62.64+0x1a0c] ;  /* 0x001a0c0c3efa7981 */ /* 0x000ea6000c1e9900 */
[----:B------:R-:W-:Y:S01]  /*4350*/  FFMA.FTZ R251, R26, R251, R245 ;  /* 0x000000fb1afb7223 */ /* 0x000fe200000100f5 */
[----:B------:R-:W-:-:S05]  /*4360*/  PRMT R245, RZ, 0x5410, R249 ;  /* 0x00005410fff57816 */ /* 0x000fca00000000f9 */
[----:B------:R-:W-:Y:S02]  /*4370*/  FFMA.FTZ R252, R19, R245, R252 ;  /* 0x000000f513fc7223 */ /* 0x000fe400000100fc */
[----:B------:R-:W2:Y:S01]  /*4380*/  LDG.E.CONSTANT R245, [R62.64+0x1c0c] ;  /* 0x001c0c0c3ef57981 */ /* 0x000ea2000c1e9900 */
[----:B------:R-:W-:-:S05]  /*4390*/  PRMT R249, RZ, 0x7610, R249 ;  /* 0x00007610fff97816 */ /* 0x000fca00000000f9 */
[----:B------:R-:W-:Y:S01]  /*43a0*/  FFMA.FTZ R249, R18, R249, R251 ;  /* 0x000000f912f97223 */ /* 0x000fe200000100fb */
[--C-:B---3--:R-:W-:Y:S02]  /*43b0*/  PRMT R251, RZ, 0x5410, R248.reuse ;  /* 0x00005410fffb7816 */ /* 0x108fe400000000f8 */
[----:B------:R-:W-:-:S05]  /*43c0*/  PRMT R248, RZ, 0x7610, R248 ;  /* 0x00007610fff87816 */ /* 0x000fca00000000f8 */
[----:B------:R-:W-:Y:S01]  /*43d0*/  FFMA.FTZ R248, R10, R248, R249 ;  /* 0x000000f80af87223 */ /* 0x000fe200000100f9 */
[--C-:B----4-:R-:W-:Y:S02]  /*43e0*/  PRMT R249, RZ, 0x5410, R247.reuse ;  /* 0x00005410fff97816 */ /* 0x110fe400000000f7 */
[----:B------:R-:W-:Y:S01]  /*43f0*/  PRMT R247, RZ, 0x7610, R247 ;  /* 0x00007610fff77816 */ /* 0x000fe200000000f7 */
[----:B------:R-:W-:-:S04]  /*4400*/  FFMA.FTZ R251, R11, R251, R252 ;  /* 0x000000fb0bfb7223 */ /* 0x000fc800000100fc */
[----:B------:R-:W-:Y:S01]  /*4410*/  FFMA.FTZ R247, R2, R247, R248 ;  /* 0x000000f702f77223 */ /* 0x000fe200000100f8 */
[--C-:B--2---:R-:W-:Y:S01]  /*4420*/  PRMT R248, RZ, 0x5410, R246.reuse ;  /* 0x00005410fff87816 */ /* 0x104fe200000000f6 */
[----:B------:R-:W-:Y:S01]  /*4430*/  FFMA.FTZ R249, R3, R249, R251 ;  /* 0x000000f903f97223 */ /* 0x000fe200000100fb */
[----:B------:R-:W-:-:S03]  /*4440*/  PRMT R246, RZ, 0x7610, R246 ;  /* 0x00007610fff67816 */ /* 0x000fc600000000f6 */
[----:B------:R-:W-:Y:S02]  /*4450*/  FFMA.FTZ R248, R56, R248, R249 ;  /* 0x000000f838f87223 */ /* 0x000fe400000100f9 */
[----:B------:R-:W-:Y:S01]  /*4460*/  FFMA.FTZ R246, R59, R246, R247 ;  /* 0x000000f63bf67223 */ /* 0x000fe200000100f7 */
[----:B------:R-:W2:Y:S01]  /*4470*/  LDG.E.CONSTANT R249, [R62.64+0x1e0c] ;  /* 0x001e0c0c3ef97981 */ /* 0x000ea2000c1e9900 */
[--C-:B------:R-:W-:Y:S02]  /*4480*/  PRMT R247, RZ, 0x5410, R244.reuse ;  /* 0x00005410fff77816 */ /* 0x100fe400000000f4 */
[----:B------:R-:W-:-:S03]  /*4490*/  PRMT R244, RZ, 0x7610, R244 ;  /* 0x00007610fff47816 */ /* 0x000fc600000000f4 */
[----:B------:R-:W-:Y:S02]  /*44a0*/  FFMA.FTZ R247, R88, R247, R248 ;  /* 0x000000f758f77223 */ /* 0x000fe400000100f8 */
[----:B------:R-:W-:Y:S01]  /*44b0*/  FFMA.FTZ R244, R91, R244, R246 ;  /* 0x000000f45bf47223 */ /* 0x000fe200000100f6 */
[----:B------:R-:W3:Y:S01]  /*44c0*/  LDG.E.CONSTANT R248, [R62.64+0x200c] ;  /* 0x00200c0c3ef87981 */ /* 0x000ee2000c1e9900 */
[----:B------:R-:W-:Y:S02]  /*44d0*/  PRMT R246, RZ, 0x5410, R61 ;  /* 0x00005410fff67816 */ /* 0x000fe4000000003d */
[----:B------:R-:W-:-:S03]  /*44e0*/  PRMT R251, RZ, 0x5410, R243 ;  /* 0x00005410fffb7816 */ /* 0x000fc600000000f3 */
[----:B------:R-:W-:Y:S02]  /*44f0*/  FFMA.FTZ R246, R96, R246, R247 ;  /* 0x000000f660f67223 */ /* 0x000fe400000100f7 */
[----:B------:R-:W4:Y:S02]  /*4500*/  LDG.E.CONSTANT R247, [R62.64+0x220c] ;  /* 0x00220c0c3ef77981 */ /* 0x000f24000c1e9900 */
        /* <DEDUP_REMOVED lines=8> */
[----:B------:R-:W-:-:S05]  /*4590*/  PRMT R252, RZ, 0x5410, R250 ;  /* 0x00005410fffc7816 */ /* 0x000fca00000000fa */
[----:B------:R-:W-:Y:S01]  /*45a0*/  FFMA.FTZ R252, R114, R252, R251 ;  /* 0x000000fc72fc7223 */ /* 0x000fe200000100fb */
[----:B------:R-:W-:Y:S02]  /*45b0*/  PRMT R251, RZ, 0x7610, R250 ;  /* 0x00007610fffb7816 */ /* 0x000fe400000000fa */
[----:B------:R-:W4:Y:S03]  /*45c0*/  LDG.E.CONSTANT R250, [R62.64+0x2a0c] ;  /* 0x002a0c0c3efa7981 */ /* 0x000f26000c1e9900 */
[----:B------:R-:W-:Y:S01]  /*45d0*/  FFMA.FTZ R251, R117, R251, R243 ;  /* 0x000000fb75fb7223 */ /* 0x000fe200000100f3 */
[----:B------:R-:W-:-:S05]  /*45e0*/  PRMT R243, RZ, 0x5410, R245 ;  /* 0x00005410fff37816 */ /* 0x000fca00000000f5 */
[----:B------:R-:W-:Y:S02]  /*45f0*/  FFMA.FTZ R252, R122, R243, R252 ;  /* 0x000000f37afc7223 */ /* 0x000fe400000100fc */
[----:B------:R-:W4:Y:S01]  /*4600*/  LDG.E.CONSTANT R243, [R62.64+0x2c0c] ;  /* 0x002c0c0c3ef37981 */ /* 0x000f22000c1e9900 */
[----:B------:R-:W-:-:S05]  /*4610*/  PRMT R245, RZ, 0x7610, R245 ;  /* 0x00007610fff57816 */ /* 0x000fca00000000f5 */
[----:B------:R-:W-:Y:S01]  /*4620*/  FFMA.FTZ R245, R125, R245, R251 ;  /* 0x000000f57df57223 */ /* 0x000fe200000100fb */
        /* <DEDUP_REMOVED lines=11> */
[--C-:B------:R-:W-:Y:S01]  /*46e0*/  PRMT R247, RZ, 0x5410, R246.reuse ;  /* 0x00005410fff77816 */ /* 0x100fe200000000f6 */
[----:B------:R-:W-:Y:S01]  /*46f0*/  FFMA.FTZ R248, R146, R248, R249 ;  /* 0x000000f892f87223 */ /* 0x000fe200000100f9 */
[----:B------:R-:W-:Y:S01]  /*4700*/  PRMT R246, RZ, 0x7610, R246 ;  /* 0x00007610fff67816 */ /* 0x000fe200000000f6 */
[----:B------:R0:W2:Y:S02]  /*4710*/  LDG.E.CONSTANT R249, [R62.64+0x2e0c] ;  /* 0x002e0c0c3ef97981 */ /* 0x0000a4000c1e9900 */
[----:B------:R-:W-:Y:S02]  /*4720*/  FFMA.FTZ R247, R154, R247, R248 ;  /* 0x000000f79af77223 */ /* 0x000fe400000100f8 */
[----:B------:R-:W-:Y:S01]  /*4730*/  FFMA.FTZ R245, R157, R246, R245 ;  /* 0x000000f69df57223 */ /* 0x000fe200000100f5 */
[----:B------:R-:W-:Y:S01]  /*4740*/  PRMT R246, RZ, 0x5410, R61 ;  /* 0x00005410fff67816 */ /* 0x000fe2000000003d */
[----:B------:R0:W3:Y:S01]  /*4750*/  LDG.E.CONSTANT R248, [R62.64+0x300c] ;  /* 0x00300c0c3ef87981 */ /* 0x0000e2000c1e9900 */
[----:B------:R-:W-:-:S03]  /*4760*/  PRMT R251, RZ, 0x5410, R244 ;  /* 0x00005410fffb7816 */ /* 0x000fc600000000f4 */
[----:B------:R-:W-:Y:S02]  /*4770*/  FFMA.FTZ R246, R162, R246, R247 ;  /* 0x000000f6a2f67223 */ /* 0x000fe400000100f7 */
[----:B------:R0:W4:Y:S02]  /*4780*/  LDG.E.CONSTANT R247, [R62.64+0x320c] ;  /* 0x00320c0c3ef77981 */ /* 0x000124000c1e9900 */
[----:B------:R-:W-:Y:S02]  /*4790*/  FFMA.FTZ R251, R170, R251, R246 ;  /* 0x000000fbaafb7223 */ /* 0x000fe400000100f6 */
[----:B------:R0:W4:Y:S01]  /*47a0*/  LDG.E.CONSTANT R246, [R62.64+0x340c] ;  /* 0x00340c0c3ef67981 */ /* 0x000122000c1e9900 */
[----:B------:R-:W-:-:S03]  /*47b0*/  PRMT R252, RZ, 0x7610, R61 ;  /* 0x00007610fffc7816 */ /* 0x000fc6000000003d */
[----:B------:R0:W4:Y:S01]  /*47c0*/  LDG.E.CONSTANT R61, [R62.64+0x360c] ;  /* 0x00360c0c3e3d7981 */ /* 0x000122000c1e9900 */
[----:B------:R-:W-:Y:S01]  /*47d0*/  PRMT R244, RZ, 0x7610, R244 ;  /* 0x00007610fff47816 */ /* 0x000fe200000000f4 */
[----:B------:R-:W-:Y:S02]  /*47e0*/  FFMA.FTZ R252, R165, R252, R245 ;  /* 0x000000fca5fc7223 */ /* 0x000fe400000100f5 */
[----:B------:R0:W4:Y:S02]  /*47f0*/  LDG.E.CONSTANT R245, [R62.64+0x380c] ;  /* 0x00380c0c3ef57981 */ /* 0x000124000c1e9900 */
[----:B------:R-:W-:Y:S01]  /*4800*/  FFMA.FTZ R244, R173, R244, R252 ;  /* 0x000000f4adf47223 */ /* 0x000fe200000100fc */
[--C-:B------:R-:W-:Y:S02]  /*4810*/  PRMT R252, RZ, 0x5410, R250.reuse ;  /* 0x00005410fffc7816 */ /* 0x100fe400000000fa */
[----:B------:R-:W-:-:S03]  /*4820*/  PRMT R250, RZ, 0x7610, R250 ;  /* 0x00007610fffa7816 */ /* 0x000fc600000000fa */
[----:B------:R-:W-:Y:S02]  /*4830*/  FFMA.FTZ R251, R178, R252, R251 ;  /* 0x000000fcb2fb7223 */ /* 0x000fe400000100fb */
[----:B------:R-:W-:Y:S01]  /*4840*/  FFMA.FTZ R244, R181, R250, R244 ;  /* 0x000000fab5f47223 */ /* 0x000fe200000100f4 */
[----:B------:R-:W-:Y:S01]  /*4850*/  PRMT R250, RZ, 0x5410, R243 ;  /* 0x00005410fffa7816 */ /* 0x000fe200000000f3 */
[----:B------:R0:W4:Y:S04]  /*4860*/  LDG.E.CONSTANT R252, [R62.64+0x3c0c] ;  /* 0x003c0c0c3efc7981 */ /* 0x000128000c1e9900 */
[----:B------:R-:W-:Y:S02]  /*4870*/  FFMA.FTZ R251, R186, R250, R251 ;  /* 0x000000fabafb7223 */ /* 0x000fe400000100fb */
[----:B------:R0:W4:Y:S04]  /*4880*/  LDG.E.CONSTANT R250, [R62.64+0x3a0c] ;  /* 0x003a0c0c3efa7981 */ /* 0x000128000c1e9900 */
[----:B0-----:R2:W4:Y:S01]  /*4890*/  LDG.E.CONSTANT R62, [R62.64+0x3e0c] ;  /* 0x003e0c0c3e3e7981 */ /* 0x001522000c1e9900 */
[----:B------:R-:W-:-:S05]  /*48a0*/  PRMT R243, RZ, 0x7610, R243 ;  /* 0x00007610fff37816 */ /* 0x000fca00000000f3 */
[----:B------:R-:W-:Y:S01]  /*48b0*/  FFMA.FTZ R243, R189, R243, R244 ;  /* 0x000000f3bdf37223 */ /* 0x000fe200000100f4 */
[----:B------:R-:W-:Y:S02]  /*48c0*/  FSETP.NEU.FTZ.AND P0, PT, R51, RZ, PT ;  /* 0x000000ff3300720b */ /* 0x000fe40003f1d000 */
[--C-:B--2---:R-:W-:Y:S02]  /*48d0*/  PRMT R63, RZ, 0x5410, R249.reuse ;  /* 0x00005410ff3f7816 */ /* 0x104fe400000000f9 */
[----:B------:R-:W-:-:S03]  /*48e0*/  PRMT R249, RZ, 0x7610, R249 ;  /* 0x00007610fff97816 */ /* 0x000fc600000000f9 */
[----:B------:R-:W-:Y:S01]  /*48f0*/  FFMA.FTZ R63, R194, R63, R251 ;  /* 0x0000003fc23f7223 */ /* 0x000fe200000100fb */
[--C-:B---3--:R-:W-:Y:S01]  /*4900*/  PRMT R244, RZ, 0x5410, R248.reuse ;  /* 0x00005410fff47816 */ /* 0x108fe200000000f8 */
[----:B------:R-:W-:Y:S01]  /*4910*/  FFMA.FTZ R243, R197, R249, R243 ;  /* 0x000000f9c5f37223 */ /* 0x000fe200000100f3 */
[----:B------:R-:W-:-:S03]  /*4920*/  PRMT R248, RZ, 0x7610, R248 ;  /* 0x00007610fff87816 */ /* 0x000fc600000000f8 */
[----:B------:R-:W-:Y:S01]  /*4930*/  FFMA.FTZ R63, R202, R244, R63 ;  /* 0x000000f4ca3f7223 */ /* 0x000fe2000001003f */
[----:B----4-:R-:W-:Y:S01]  /*4940*/  PRMT R244, RZ, 0x5410, R247 ;  /* 0x00005410fff47816 */ /* 0x010fe200000000f7 */
[----:B------:R-:W-:Y:S01]  /*4950*/  FFMA.FTZ R243, R205, R248, R243 ;  /* 0x000000f8cdf37223 */ /* 0x000fe200000100f3 */
[----:B------:R-:W-:-:S03]  /*4960*/  PRMT R247, RZ, 0x7610, R247 ;  /* 0x00007610fff77816 */ /* 0x000fc600000000f7 */
[----:B------:R-:W-:Y:S01]  /*4970*/  FFMA.FTZ R63, R210, R244, R63 ;  /* 0x000000f4d23f7223 */ /* 0x000fe2000001003f */
[--C-:B------:R-:W-:Y:S01]  /*4980*/  PRMT R244, RZ, 0x5410, R246.reuse ;  /* 0x00005410fff47816 */ /* 0x100fe200000000f6 */
[----:B------:R-:W-:Y:S01]  /*4990*/  FFMA.FTZ R243, R213, R247, R243 ;  /* 0x000000f7d5f37223 */ /* 0x000fe200000100f3 */
[----:B------:R-:W-:-:S03]  /*49a0*/  PRMT R246, RZ, 0x7610, R246 ;  /* 0x00007610fff67816 */ /* 0x000fc600000000f6 */
[----:B------:R-:W-:Y:S01]  /*49b0*/  FFMA.FTZ R63, R78, R244, R63 ;  /* 0x000000f44e3f7223 */ /* 0x000fe2000001003f */
[----:B------:R-:W-:Y:S01]  /*49c0*/  PRMT R244, RZ, 0x5410, R61 ;  /* 0x00005410fff47816 */ /* 0x000fe2000000003d */
[----:B------:R-:W-:Y:S01]  /*49d0*/  FFMA.FTZ R243, R217, R246, R243 ;  /* 0x000000f6d9f37223 */ /* 0x000fe200000100f3 */
[----:B------:R-:W-:-:S03]  /*49e0*/  PRMT R61, RZ, 0x7610, R61 ;  /* 0x00007610ff3d7816 */ /* 0x000fc6000000003d */
[----:B------:R-:W-:Y:S02]  /*49f0*/  FFMA.FTZ R63, R220, R244, R63 ;  /* 0x000000f4dc3f7223 */ /* 0x000fe4000001003f */
[----:B------:R-:W-:Y:S01]  /*4a00*/  FFMA.FTZ R61, R221, R61, R243 ;  /* 0x0000003ddd3d7223 */ /* 0x000fe200000100f3 */
[--C-:B------:R-:W-:Y:S01]  /*4a10*/  PRMT R243, RZ, 0x5410, R245.reuse ;  /* 0x00005410fff37816 */ /* 0x100fe200000000f5 */
[----:B------:R-:W-:Y:S01]  /*4a20*/  IMAD.U32 R244, RZ, RZ, UR17 ;  /* 0x00000011fff47e24 */ /* 0x000fe2000f8e00ff */
[----:B------:R-:W-:-:S03]  /*4a30*/  PRMT R245, RZ, 0x7610, R245 ;  /* 0x00007610fff57816 */ /* 0x000fc600000000f5 */
[----:B------:R-:W-:Y:S02]  /*4a40*/  FFMA.FTZ R243, R74, R243, R63 ;  /* 0x000000f34af37223 */ /* 0x000fe4000001003f */
[----:B------:R-:W-:Y:S02]  /*4a50*/  IMAD R63, R240, 0x20, R50 ;  /* 0x00000020f03f7824 */ /* 0x000fe400078e0232 */
[----:B------:R-:W-:-:S03]  /*4a60*/  FFMA.FTZ R61, R225, R245, R61 ;  /* 0x000000f5e13d7223 */ /* 0x000fc6000001003d */
[----:B------:R-:W-:Y:S02]  /*4a70*/  IADD3 R244, R63, 0x1, -R244 ;  /* 0x000000013ff47810 */ /* 0x000fe40007ffe8f4 */
[----:B------:R-:W-:-:S04]  /*4a80*/  PRMT R245, RZ, 0x5410, R250 ;  /* 0x00005410fff57816 */ /* 0x000fc800000000fa */
[----:B------:R-:W0:Y:S01]  /*4a90*/  I2F R244, R244 ;  /* 0x000000f400f47306 */ /* 0x000e220000201400 */
[----:B------:R-:W-:Y:S01]  /*4aa0*/  FFMA.FTZ R243, R82, R245, R243 ;  /* 0x000000f552f37223 */ /* 0x000fe200000100f3 */
[----:B------:R-:W-:Y:S02]  /*4ab0*/  PRMT R245, RZ, 0x5410, R252 ;  /* 0x00005410fff57816 */ /* 0x000fe400000000fc */
[----:B------:R-:W-:Y:S02]  /*4ac0*/  PRMT R250, RZ, 0x7610, R250 ;  /* 0x00007610fffa7816 */ /* 0x000fe400000000fa */
[----:B------:R-:W-:Y:S01]  /*4ad0*/  PRMT R252, RZ, 0x7610, R252 ;  /* 0x00007610fffc7816 */ /* 0x000fe200000000fc */
[----:B------:R-:W-:Y:S01]  /*4ae0*/  FFMA.FTZ R243, R235, R245, R243 ;  /* 0x000000f5ebf37223 */ /* 0x000fe200000100f3 */
[--C-:B------:R-:W-:Y:S01]  /*4af0*/  PRMT R245, RZ, 0x5410, R62.reuse ;  /* 0x00005410fff57816 */ /* 0x100fe2000000003e */
[----:B------:R-:W-:Y:S01]  /*4b00*/  FFMA.FTZ R61, R83, R250, R61 ;  /* 0x000000fa533d7223 */ /* 0x000fe2000001003d */
[----:B------:R-:W-:-:S03]  /*4b10*/  PRMT R62, RZ, 0x7610, R62 ;  /* 0x00007610ff3e7816 */ /* 0x000fc6000000003e */
[----:B------:R-:W-:Y:S02]  /*4b20*/  FFMA.FTZ R61, R236, R252, R61 ;  /* 0x000000fcec3d7223 */ /* 0x000fe4000001003d */
[----:B------:R-:W-:Y:S02]  /*4b30*/  FFMA.FTZ R243, R242, R245, R243 ;  /* 0x000000f5f2f37223 */ /* 0x000fe400000100f3 */
[----:B0-----:R-:W-:Y:S02]  /*4b40*/  FMUL.FTZ R244, R244, R51 ;  /* 0x00000033f4f47220 */ /* 0x001fe40000410000 */
[----:B------:R-:W-:Y:S02]  /*4b50*/  FFMA.FTZ R61, R71, R62, R61 ;  /* 0x0000003e473d7223 */ /* 0x000fe4000001003d */
[----:B------:R-:W-:Y:S01]  /*4b60*/  FADD.FTZ R60, R243, R60 ;  /* 0x0000003cf33c7221 */ /* 0x000fe20000010000 */
[----:B------:R-:W-:-:S03]  /*4b70*/  FSEL R244, R244, RZ, P0 ;  /* 0x000000fff4f47208 */ /* 0x000fc60000000000 */
[----:B------:R-:W-:Y:S01]  /*4b80*/  FADD.FTZ R60, R61, R60 ;  /* 0x0000003c3d3c7221 */ /* 0x000fe20000010000 */
[----:B------:R-:W-:-:S03]  /*4b90*/  ISETP.GE.AND P0, PT, R63, UR17, PT ;  /* 0x000000113f007c0c */ /* 0x000fc6000bf06270 */
[----:B------:R-:W-:Y:S01]  /*4ba0*/  FFMA.FTZ R60, R60, c[0x0][0x194], R244 ;  /* 0x000065003c3c7a23 */ /* 0x000fe200000100f4 */
[----:B------:R-:W-:-:S04]  /*4bb0*/  IADD3 R63, R63, -UR16, RZ ;  /* 0x800000103f3f7c10 */ /* 0x000fc8000fffe0ff */
[----:B------:R-:W-:Y:S02]  /*4bc0*/  FSEL R61, R60, RZ, !P0 ;  /* 0x000000ff3c3d7208 */ /* 0x000fe40004000000 */
[----:B------:R-:W-:-:S03]  /*4bd0*/  IADD3 R240, R240, 0x4, RZ ;  /* 0x00000004f0f07810 */ /* 0x000fc60007ffe0ff */
[----:B------:R0:W-:Y:S01]  /*4be0*/  STS [R63.X4+0x220], R61 ;  /* 0x0002203d3f007388 */ /* 0x0001e20000004800 */
[----:B------:R-:W-:Y:S02]  /*4bf0*/  ISETP.GE.AND P2, PT, R240, UR4, PT ;  /* 0x00000004f0007c0c */ /* 0x000fe4000bf46270 */
[----:B------:R-:W-:-:S11]  /*4c00*/  @!P0 FMNMX.FTZ R68, R68, R60, !PT ;  /* 0x0000003c44448209 */ /* 0x000fd60007810000 */
[----:B0-----:R-:W-:Y:S01]  /*4c10*/  @P2 CALL.REL.NOINC `(.L_x_13573) ;  /* 0x0000001000002944 */ /* 0x001fe20003c00000 */
[----:B------:R-:W-:Y:S05]  /*4c20*/  BRA `(.L_x_13574) ;  /* 0xffffd3e000007947 */ /* 0x000fea000383ffff */
.L_x_13573:
[----:B------:R-:W-:Y:S05]  /*4c30*/  BSYNC B0 ;  /* 0x0000000000007941 */ /* 0x000fea0003800000 */
.L_x_13572:
[----:B------:R-:W1:Y:S01]  /*4c40*/  SHFL.BFLY PT, R3, R68, 0x10, 0x1f ;  /* 0x0e001f0044037f89 */ /* 0x000e6200000e0000 */
[C---:B------:R-:W-:Y:S01]  /*4c50*/  ISETP.NE.AND P0, PT, R50.reuse, RZ, PT ;  /* 0x000000ff3200720c */ /* 0x040fe20003f05270 */
[----:B------:R-:W-:Y:S01]  /*4c60*/  IMAD.MOV.U32 R4, RZ, RZ, -0x800001 ;  /* 0xff7fffffff047424 */ /* 0x000fe200078e00ff */
[----:B------:R-:W-:Y:S01]  /*4c70*/  ISETP.GT.AND P2, PT, R50, 0x3, PT ;  /* 0x000000033200780c */ /* 0x000fe20003f44270 */
[----:B------:R-:W2:Y:S01]  /*4c80*/  S2R R61, SR_TID.X ;  /* 0x00000000003d7919 */ /* 0x000ea20000002100 */
[----:B------:R-:W-:Y:S01]  /*4c90*/  BSSY B0, `(.L_x_13575) ;  /* 0x00000fa000007945 */ /* 0x000fe20003800000 */
[----:B-1----:R-:W-:Y:S02]  /*4ca0*/  FMNMX.FTZ R3, R3, R68, !PT ;  /* 0x0000004403037209 */ /* 0x002fe40007810000 */
[----:B--2---:R-:W-:-:S03]  /*4cb0*/  SHF.R.S32.HI R60, RZ, 0x1f, R61 ;  /* 0x0000001fff3c7819 */ /* 0x004fc6000001143d */
[----:B------:R-:W1:Y:S01]  /*4cc0*/  SHFL.BFLY PT, R0, R3, 0x8, 0x1f ;  /* 0x0d001f0003007f89 */ /* 0x000e6200000e0000 */
[----:B------:R-:W-:-:S04]  /*4cd0*/  LEA.HI R60, R60, R61, RZ, 0x5 ;  /* 0x0000003d3c3c7211 */ /* 0x000fc800078f28ff */
[----:B------:R-:W-:Y:S02]  /*4ce0*/  SHF.R.S32.HI R60, RZ, 0x5, R60 ;  /* 0x00000005ff3c7819 */ /* 0x000fe4000001143c */
[----:B-1----:R-:W-:-:S05]  /*4cf0*/  FMNMX.FTZ R0, R3, R0, !PT ;  /* 0x0000000003007209 */ /* 0x002fca0007810000 */
[----:B------:R-:W1:Y:S02]  /*4d00*/  SHFL.BFLY PT, R5, R0, 0x4, 0x1f ;  /* 0x0c801f0000057f89 */ /* 0x000e6400000e0000 */
[----:B-1----:R-:W-:-:S05]  /*4d10*/  FMNMX.FTZ R5, R0, R5, !PT ;  /* 0x0000000500057209 */ /* 0x002fca0007810000 */
[----:B------:R-:W1:Y:S02]  /*4d20*/  SHFL.BFLY PT, R2, R5, 0x2, 0x1f ;  /* 0x0c401f0005027f89 */ /* 0x000e6400000e0000 */
[----:B-1----:R-:W-:Y:S01]  /*4d30*/  FMNMX.FTZ R2, R5, R2, !PT ;  /* 0x0000000205027209 */ /* 0x002fe20007810000 */
[----:B------:R-:W-:-:S04]  /*4d40*/  IMAD.MOV.U32 R5, RZ, RZ, RZ ;  /* 0x000000ffff057224 */ /* 0x000fc800078e00ff */
[----:B------:R-:W1:Y:S02]  /*4d50*/  SHFL.BFLY PT, R7, R2, 0x1, 0x1f ;  /* 0x0c201f0002077f89 */ /* 0x000e6400000e0000 */
[----:B-1----:R-:W-:-:S05]  /*4d60*/  FMNMX.FTZ R7, R2, R7, !PT ;  /* 0x0000000702077209 */ /* 0x002fca0007810000 */
[----:B------:R1:W-:Y:S04]  /*4d70*/  @!P0 STS [R60.X4+0x200], R7 ;  /* 0x000200073c008388 */ /* 0x0003e80000004800 */
[----:B------:R-:W-:Y:S06]  /*4d80*/  BAR.SYNC.DEFER_BLOCKING 0x0 ;  /* 0x0000000000007b1d */ /* 0x000fec0000010000 */
[----:B-1----:R-:W1:Y:S04]  /*4d90*/  S2R R60, SR_TID.X ;  /* 0x00000000003c7919 */ /* 0x002e680000002100 */
[----:B------:R-:W2:Y:S01]  /*4da0*/  @!P2 LDS R4, [R50.X4+0x200] ;  /* 0x000200003204a984 */ /* 0x000ea20000004800 */
[----:B-1----:R-:W-:-:S03]  /*4db0*/  ISETP.GE.AND P2, PT, R60, UR6, PT ;  /* 0x000000063c007c0c */ /* 0x002fc6000bf46270 */
[----:B--2---:R-:W1:Y:S02]  /*4dc0*/  SHFL.BFLY PT, R3, R4, 0x2, 0x1f ;  /* 0x0c401f0004037f89 */ /* 0x004e6400000e0000 */
[----:B-1----:R-:W-:-:S05]  /*4dd0*/  FMNMX.FTZ R3, R3, R4, !PT ;  /* 0x0000000403037209 */ /* 0x002fca0007810000 */
[----:B------:R-:W1:Y:S02]  /*4de0*/  SHFL.BFLY PT, R0, R3, 0x1, 0x1f ;  /* 0x0c201f0003007f89 */ /* 0x000e6400000e0000 */
[----:B-1----:R-:W-:-:S05]  /*4df0*/  FMNMX.FTZ R0, R3, R0, !PT ;  /* 0x0000000003007209 */ /* 0x002fca0007810000 */
[----:B------:R1:W2:Y:S01]  /*4e00*/  SHFL.IDX PT, R2, R0, RZ, 0x1f ;  /* 0x00001fff00027589 */ /* 0x0002a200000e0000 */
[----:B------:R-:W-:Y:S05]  /*4e10*/  @P2 BRA `(.L_x_13576) ;  /* 0x00000e1000002947 */ /* 0x000fea0003800000 */
[----:B------:R-:W-:Y:S01]  /*4e20*/  UMOV UR8, 0xfffffff0 ;  /* 0xfffffff000087882 */ /* 0x000fe20000000000 */
[----:B-1----:R-:W-:Y:S01]  /*4e30*/  LOP3.LUT R0, RZ, UR5, RZ, 0x33, !PT ;  /* 0x00000005ff007c12 */ /* 0x002fe2000f8e33ff */
[----:B------:R-:W-:Y:S01]  /*4e40*/  UIMAD UR8, UR19, UR8, -0x11 ;  /* 0xffffffef130874a4 */ /* 0x000fe2000f8e0208 */
[----:B------:R-:W-:Y:S01]  /*4e50*/  LOP3.LUT R3, RZ, UR17, RZ, 0x33, !PT ;  /* 0x00000011ff037c12 */ /* 0x000fe2000f8e33ff */
[----:B------:R-:W-:Y:S01]  /*4e60*/  BSSY B1, `(.L_x_13577) ;  /* 0x000001a000017945 */ /* 0x000fe20003800000 */
[----:B------:R-:W-:-:S03]  /*4e70*/  IMAD.MOV.U32 R5, RZ, RZ, RZ ;  /* 0x000000ffff057224 */ /* 0x000fc600078e00ff */
        /* <DEDUP_REMOVED lines=11> */
[----:B------:R-:W-:Y:S02]  /*4f30*/  IMAD.MOV.U32 R0, RZ, RZ, R60 ;  /* 0x000000ffff007224 */ /* 0x000fe400078e003c */
[----:B------:R-:W-:Y:S02]  /*4f40*/  IMAD.MOV.U32 R5, RZ, RZ, RZ ;  /* 0x000000ffff057224 */ /* 0x000fe400078e00ff */
.L_x_13579:
        /* <DEDUP_REMOVED lines=11> */
.L_x_13578:
[----:B------:R-:W-:Y:S05]  /*5000*/  BSYNC B1 ;  /* 0x0000000000017941 */ /* 0x000fea0003800000 */
.L_x_13577:
        /* <DEDUP_REMOVED lines=11> */
.L_x_13582:
[----:B------:R-:W1:Y:S01]  /*50c0*/  LDS R7, [R3+-0x400] ;  /* 0xfffc000003077984 */ /* 0x000e620000000800 */
[----:B------:R-:W-:-:S03]  /*50d0*/  IADD3 R0, R0, 0x800, RZ ;  /* 0x0000080000007810 */ /* 0x000fc60007ffe0ff */
[----:B------:R-:W3:Y:S01]  /*50e0*/  LDS R9, [R3+-0x200] ;  /* 0xfffe000003097984 */ /* 0x000ee20000000800 */
[----:B------:R-:W-:-:S03]  /*50f0*/  ISETP.GE.AND P3, PT, R0, R29, PT ;  /* 0x0000001d0000720c */ /* 0x000fc60003f66270 */
[----:B0-----:R-:W0:Y:S04]  /*5100*/  LDS R11, [R3] ;  /* 0x00000000030b7984 */ /* 0x001e280000000800 */
[----:B------:R-:W4:Y:S04]  /*5110*/  LDS R13, [R3+0x200] ;  /* 0x00020000030d7984 */ /* 0x000f280000000800 */
[----:B------:R-:W2:Y:S04]  /*5120*/  LDS R15, [R3+0x400] ;  /* 0x00040000030f7984 */ /* 0x000ea80000000800 */
[----:B------:R-:W2:Y:S04]  /*5130*/  LDS R17, [R3+0x600] ;  /* 0x0006000003117984 */ /* 0x000ea80000000800 */
[----:B------:R-:W2:Y:S04]  /*5140*/  LDS R19, [R3+0x800] ;  /* 0x0008000003137984 */ /* 0x000ea80000000800 */
[----:B------:R-:W2:Y:S04]  /*5150*/  LDS R21, [R3+0xa00] ;  /* 0x000a000003157984 */ /* 0x000ea80000000800 */
[----:B------:R-:W2:Y:S04]  /*5160*/  LDS R23, [R3+0xc00] ;  /* 0x000c000003177984 */ /* 0x000ea80000000800 */
[----:B------:R-:W2:Y:S02]  /*5170*/  LDS R25, [R3+0xe00] ;  /* 0x000e000003197984 */ /* 0x000ea40000000800 */
[----:B-12---:R-:W-:-:S02]  /*5180*/  FADD.FTZ R7, -R2, R7 ;  /* 0x0000000702077221 */ /* 0x006fc40000010100 */
[----:B------:R-:W1:Y:S02]  /*5190*/  LDS R27, [R3+0x1000] ;  /* 0x00100000031b7984 */ /* 0x000e640000000800 */
[----:B------:R-:W-:Y:S02]  /*51a0*/  FMUL.FTZ R7, R7, 1.4426950216293334961 ;  /* 0x3fb8aa3b07077820 */ /* 0x000fe40000410000 */
[C---:B---3--:R-:W-:Y:S02]  /*51b0*/  FADD.FTZ R9, -R2.reuse, R9 ;  /* 0x0000000902097221 */ /* 0x048fe40000010100 */
[----:B0-----:R-:W-:Y:S01]  /*51c0*/  FADD.FTZ R11, -R2, R11 ;  /* 0x0000000b020b7221 */ /* 0x001fe20000010100 */
[----:B------:R0:W2:Y:S01]  /*51d0*/  MUFU.EX2 R4, R7 ;  /* 0x0000000700047308 */ /* 0x0000a20000000800 */
[----:B------:R-:W-:Y:S02]  /*51e0*/  FMUL.FTZ R9, R9, 1.4426950216293334961 ;  /* 0x3fb8aa3b09097820 */ /* 0x000fe40000410000 */
[----:B------:R-:W-:-:S02]  /*51f0*/  FMUL.FTZ R11, R11, 1.4426950216293334961 ;  /* 0x3fb8aa3b0b0b7820 */ /* 0x000fc40000410000 */
[C---:B----4-:R-:W-:Y:S02]  /*5200*/  FADD.FTZ R13, -R2.reuse, R13 ;  /* 0x0000000d020d7221 */ /* 0x050fe40000010100 */
[C---:B------:R-:W-:Y:S01]  /*5210*/  FADD.FTZ R15, -R2.reuse, R15 ;  /* 0x0000000f020f7221 */ /* 0x040fe20000010100 */
[----:B------:R3:W4:Y:S01]  /*5220*/  MUFU.EX2 R6, R9 ;  /* 0x0000000900067308 */ /* 0x0007220000000800 */
[----:B0-----:R-:W0:Y:S01]  /*5230*/  LDS R7, [R3+0x1200] ;  /* 0x0012000003077984 */ /* 0x001e220000000800 */
[----:B------:R-:W-:Y:S02]  /*5240*/  FMUL.FTZ R13, R13, 1.4426950216293334961 ;  /* 0x3fb8aa3b0d0d7820 */ /* 0x000fe40000410000 */
[----:B------:R-:W-:Y:S02]  /*5250*/  FMUL.FTZ R15, R15, 1.4426950216293334961 ;  /* 0x3fb8aa3b0f0f7820 */ /* 0x000fe40000410000 */
[----:B------:R-:W-:Y:S02]  /*5260*/  FADD.FTZ R17, -R2, R17 ;  /* 0x0000001102117221 */ /* 0x000fe40000010100 */
[----:B------:R2:W1:Y:S01]  /*5270*/  MUFU.EX2 R8, R11 ;  /* 0x0000000b00087308 */ /* 0x0004620000000800 */
[----:B---3--:R-:W3:Y:S01]  /*5280*/  LDS R9, [R3+0x1400] ;  /* 0x0014000003097984 */ /* 0x008ee20000000800 */
[----:B------:R-:W-:-:S02]  /*5290*/  FMUL.FTZ R17, R17, 1.4426950216293334961 ;  /* 0x3fb8aa3b11117820 */ /* 0x000fc40000410000 */
[----:B------:R-:W-:Y:S01]  /*52a0*/  FADD.FTZ R19, -R2, R19 ;  /* 0x0000001302137221 */ /* 0x000fe20000010100 */
[----:B--2---:R-:W-:Y:S01]  /*52b0*/  STS [R3+-0x400], R4 ;  /* 0xfffc000403007388 */ /* 0x004fe20000000800 */
[----:B------:R-:W-:Y:S02]  /*52c0*/  FADD.FTZ R5, R4, R5 ;  /* 0x0000000504057221 */ /* 0x000fe40000010000 */
[----:B------:R2:W1:Y:S01]  /*52d0*/  MUFU.EX2 R10, R13 ;  /* 0x0000000d000a7308 */ /* 0x0004620000000800 */
[----:B------:R-:W3:Y:S01]  /*52e0*/  LDS R11, [R3+0x1600] ;  /* 0x00160000030b7984 */ /* 0x000ee20000000800 */
[----:B------:R-:W-:Y:S02]  /*52f0*/  FMUL.FTZ R19, R19, 1.4426950216293334961 ;  /* 0x3fb8aa3b13137820 */ /* 0x000fe40000410000 */
[----:B------:R-:W-:Y:S01]  /*5300*/  FADD.FTZ R21, -R2, R21 ;  /* 0x0000001502157221 */ /* 0x000fe20000010100 */
[----:B----4-:R-:W-:Y:S01]  /*5310*/  STS [R3+-0x200], R6 ;  /* 0xfffe000603007388 */ /* 0x010fe20000000800 */
[----:B------:R-:W-:-:S02]  /*5320*/  FADD.FTZ R5, R5, R6 ;  /* 0x0000000605057221 */ /* 0x000fc40000010000 */
[----:B------:R4:W0:Y:S01]  /*5330*/  MUFU.EX2 R12, R15 ;  /* 0x0000000f000c7308 */ /* 0x0008220000000800 */
[----:B--2---:R-:W2:Y:S01]  /*5340*/  LDS R13, [R3+0x1800] ;  /* 0x00180000030d7984 */ /* 0x004ea20000000800 */
[----:B------:R-:W-:Y:S02]  /*5350*/  FMUL.FTZ R21, R21, 1.4426950216293334961 ;  /* 0x3fb8aa3b15157820 */ /* 0x000fe40000410000 */
[----:B------:R-:W-:Y:S01]  /*5360*/  FADD.FTZ R23, -R2, R23 ;  /* 0x0000001702177221 */ /* 0x000fe20000010100 */
[----:B-1----:R-:W-:Y:S01]  /*5370*/  STS [R3], R8 ;  /* 0x0000000803007388 */ /* 0x002fe20000000800 */
[----:B------:R-:W-:Y:S02]  /*5380*/  FADD.FTZ R5, R5, R8 ;  /* 0x0000000805057221 */ /* 0x000fe40000010000 */
[----:B------:R-:W1:Y:S01]  /*5390*/  MUFU.EX2 R14, R17 ;  /* 0x00000011000e7308 */ /* 0x000e620000000800 */
[----:B----4-:R-:W4:Y:S01]  /*53a0*/  LDS R15, [R3+0x1a00] ;  /* 0x001a0000030f7984 */ /* 0x010f220000000800 */
[----:B------:R-:W-:-:S02]  /*53b0*/  FMUL.FTZ R23, R23, 1.4426950216293334961 ;  /* 0x3fb8aa3b17177820 */ /* 0x000fc40000410000 */
[C---:B------:R-:W-:Y:S01]  /*53c0*/  FADD.FTZ R25, -R2.reuse, R25 ;  /* 0x0000001902197221 */ /* 0x040fe20000010100 */
[----:B------:R-:W-:Y:S01]  /*53d0*/  STS [R3+0x200], R10 ;  /* 0x0002000a03007388 */ /* 0x000fe20000000800 */
[----:B------:R-:W-:Y:S02]  /*53e0*/  FADD.FTZ R5, R5, R10 ;  /* 0x0000000a05057221 */ /* 0x000fe40000010000 */
[----:B------:R-:W3:Y:S01]  /*53f0*/  MUFU.EX2 R16, R19 ;  /* 0x0000001300107308 */ /* 0x000ee20000000800 */
[----:B------:R-:W-:Y:S01]  /*5400*/  FMUL.FTZ R25, R25, 1.4426950216293334961 ;  /* 0x3fb8aa3b19197820 */ /* 0x000fe20000410000 */
[----:B0-----:R-:W-:Y:S01]  /*5410*/  STS [R3+0x400], R12 ;  /* 0x0004000c03007388 */ /* 0x001fe20000000800 */
[C---:B------:R-:W-:Y:S02]  /*5420*/  FADD.FTZ R27, -R2.reuse, R27 ;  /* 0x0000001b021b7221 */ /* 0x040fe40000010100 */
[----:B------:R-:W-:Y:S02]  /*5430*/  FADD.FTZ R5, R5, R12 ;  /* 0x0000000c05057221 */ /* 0x000fe40000010000 */
[----:B------:R-:W-:Y:S01]  /*5440*/  FMUL.FTZ R27, R27, 1.4426950216293334961 ;  /* 0x3fb8aa3b1b1b7820 */ /* 0x000fe20000410000 */
[----:B------:R-:W0:Y:S01]  /*5450*/  MUFU.EX2 R18, R21 ;  /* 0x0000001500127308 */ /* 0x000e220000000800 */
[----:B------:R-:W-:Y:S01]  /*5460*/  FADD.FTZ R7, -R2, R7 ;  /* 0x0000000702077221 */ /* 0x000fe20000010100 */
[----:B-1----:R-:W-:Y:S01]  /*5470*/  STS [R3+0x600], R14 ;  /* 0x0006000e03007388 */ /* 0x002fe20000000800 */
[----:B------:R-:W-:-:S02]  /*5480*/  FADD.FTZ R5, R5, R14 ;  /* 0x0000000e05057221 */ /* 0x000fc40000010000 */
[----:B------:R-:W-:Y:S02]  /*5490*/  FMUL.FTZ R7, R7, 1.4426950216293334961 ;  /* 0x3fb8aa3b07077820 */ /* 0x000fe40000410000 */
[C---:B---3--:R-:W-:Y:S01]  /*54a0*/  FADD.FTZ R9, -R2.reuse, R9 ;  /* 0x0000000902097221 */ /* 0x048fe20000010100 */
[----:B------:R-:W1:Y:S01]  /*54b0*/  MUFU.EX2 R20, R23 ;  /* 0x0000001700147308 */ /* 0x000e620000000800 */
[----:B------:R-:W-:Y:S01]  /*54c0*/  FADD.FTZ R5, R5, R16 ;  /* 0x0000001005057221 */ /* 0x000fe20000010000 */
[----:B------:R-:W-:Y:S01]  /*54d0*/  STS [R3+0x800], R16 ;  /* 0x0008001003007388 */ /* 0x000fe20000000800 */
[----:B------:R-:W-:Y:S02]  /*54e0*/  FMUL.FTZ R9, R9, 1.4426950216293334961 ;  /* 0x3fb8aa3b09097820 */ /* 0x000fe40000410000 */
[----:B------:R-:W-:-:S03]  /*54f0*/  FADD.FTZ R11, -R2, R11 ;  /* 0x0000000b020b7221 */ /* 0x000fc60000010100 */
[----:B------:R-:W3:Y:S01]  /*5500*/  MUFU.EX2 R22, R25 ;  /* 0x0000001900167308 */ /* 0x000ee20000000800 */
[----:B0-----:R-:W-:Y:S01]  /*5510*/  FADD.FTZ R5, R5, R18 ;  /* 0x0000001205057221 */ /* 0x001fe20000010000 */
[----:B------:R-:W-:Y:S01]  /*5520*/  STS [R3+0xa00], R18 ;  /* 0x000a001203007388 */ /* 0x000fe20000000800 */
[----:B------:R-:W-:Y:S02]  /*5530*/  FMUL.FTZ R11, R11, 1.4426950216293334961 ;  /* 0x3fb8aa3b0b0b7820 */ /* 0x000fe40000410000 */
[----:B--2---:R-:W-:-:S03]  /*5540*/  FADD.FTZ R13, -R2, R13 ;  /* 0x0000000d020d7221 */ /* 0x004fc60000010100 */
[----:B------:R-:W0:Y:S01]  /*5550*/  MUFU.EX2 R24, R27 ;  /* 0x0000001b00187308 */ /* 0x000e220000000800 */
[----:B-1----:R-:W-:Y:S01]  /*5560*/  FADD.FTZ R5, R5, R20 ;  /* 0x0000001405057221 */ /* 0x002fe20000010000 */
[----:B------:R-:W-:Y:S01]  /*5570*/  STS [R3+0xc00], R20 ;  /* 0x000c001403007388 */ /* 0x000fe20000000800 */
[----:B----4-:R-:W-:Y:S02]  /*5580*/  FADD.FTZ R15, -R2, R15 ;  /* 0x0000000f020f7221 */ /* 0x010fe40000010100 */
        /* <DEDUP_REMOVED lines=23> */
.L_x_13581:
[----:B------:R-:W-:Y:S05]  /*5700*/  BSYNC B1 ;  /* 0x0000000000017941 */ /* 0x000fea0003800000 */
.L_x_13580:
[----:B------:R-:W-:Y:S01]  /*5710*/  IADD3 R4, -R0, UR6, RZ ;  /* 0x0000000600047c10 */ /* 0x000fe2000fffe1ff */
[----:B------:R-:W-:Y:S03]  /*5720*/  BSSY B1, `(.L_x_13583) ;  /* 0x0000036000017945 */ /* 0x000fe60003800000 */
        /* <DEDUP_REMOVED lines=8> */
[----:B------:R-:W2:Y:S04]  /*57b0*/  LDS R15, [R3+0x400] ;  /* 0x00040000030f7984 */ /* 0x000ea80000000800 */
[----:B------:R-:W2:Y:S04]  /*57c0*/  LDS R17, [R3+0x600] ;  /* 0x0006000003117984 */ /* 0x000ea80000000800 */
[----:B------:R-:W2:Y:S04]  /*57d0*/  LDS R19, [R3+0x800] ;  /* 0x0008000003137984 */ /* 0x000ea80000000800 */
[----:B------:R-:W2:Y:S02]  /*57e0*/  LDS R21, [R3+0xa00] ;  /* 0x000a000003157984 */ /* 0x000ea40000000800 */
[----:B-12---:R-:W-:-:S04]  /*57f0*/  FADD.FTZ R7, -R2, R7 ;  /* 0x0000000702077221 */ /* 0x006fc80000010100 */
[----:B------:R-:W-:Y:S02]  /*5800*/  FMUL.FTZ R7, R7, 1.4426950216293334961 ;  /* 0x3fb8aa3b07077820 */ /* 0x000fe40000410000 */
[C---:B---3--:R-:W-:Y:S02]  /*5810*/  FADD.FTZ R9, -R2.reuse, R9 ;  /* 0x0000000902097221 */ /* 0x048fe40000010100 */
[----:B------:R-:W1:Y:S01]  /*5820*/  MUFU.EX2 R4, R7 ;  /* 0x0000000700047308 */ /* 0x000e620000000800 */
[C---:B0-----:R-:W-:Y:S02]  /*5830*/  FADD.FTZ R11, -R2.reuse, R11 ;  /* 0x0000000b020b7221 */ /* 0x041fe40000010100 */
[----:B------:R-:W-:Y:S02]  /*5840*/  FMUL.FTZ R9, R9, 1.4426950216293334961 ;  /* 0x3fb8aa3b09097820 */ /* 0x000fe40000410000 */
[----:B------:R-:W-:Y:S02]  /*5850*/  FMUL.FTZ R11, R11, 1.4426950216293334961 ;  /* 0x3fb8aa3b0b0b7820 */ /* 0x000fe40000410000 */
[C---:B----4-:R-:W-:Y:S01]  /*5860*/  FADD.FTZ R13, -R2.reuse, R13 ;  /* 0x0000000d020d7221 */ /* 0x050fe20000010100 */
[----:B------:R-:W0:Y:S01]  /*5870*/  MUFU.EX2 R6, R9 ;  /* 0x0000000900067308 */ /* 0x000e220000000800 */
[----:B------:R-:W-:-:S02]  /*5880*/  FADD.FTZ R15, -R2, R15 ;  /* 0x0000000f020f7221 */ /* 0x000fc40000010100 */
[----:B------:R-:W-:Y:S02]  /*5890*/  FMUL.FTZ R13, R13, 1.4426950216293334961 ;  /* 0x3fb8aa3b0d0d7820 */ /* 0x000fe40000410000 */
[----:B------:R-:W-:Y:S02]  /*58a0*/  FMUL.FTZ R15, R15, 1.4426950216293334961 ;  /* 0x3fb8aa3b0f0f7820 */ /* 0x000fe40000410000 */
[C---:B------:R-:W-:Y:S01]  /*58b0*/  FADD.FTZ R17, -R2.reuse, R17 ;  /* 0x0000001102117221 */ /* 0x040fe20000010100 */
[----:B------:R-:W2:Y:S01]  /*58c0*/  MUFU.EX2 R8, R11 ;  /* 0x0000000b00087308 */ /* 0x000ea20000000800 */
[----:B------:R-:W-:Y:S01]  /*58d0*/  FADD.FTZ R19, -R2, R19 ;  /* 0x0000001302137221 */ /* 0x000fe20000010100 */
[----:B-1----:R-:W-:Y:S01]  /*58e0*/  STS [R3+-0x400], R4 ;  /* 0xfffc000403007388 */ /* 0x002fe20000000800 */
[----:B------:R-:W-:Y:S02]  /*58f0*/  FMUL.FTZ R17, R17, 1.4426950216293334961 ;  /* 0x3fb8aa3b11117820 */ /* 0x000fe40000410000 */
[----:B------:R-:W-:-:S02]  /*5900*/  FADD.FTZ R5, R5, R4 ;  /* 0x0000000405057221 */ /* 0x000fc40000010000 */
[----:B------:R-:W-:Y:S01]  /*5910*/  FADD.FTZ R21, -R2, R21 ;  /* 0x0000001502157221 */ /* 0x000fe20000010100 */
[----:B------:R-:W1:Y:S01]  /*5920*/  MUFU.EX2 R10, R13 ;  /* 0x0000000d000a7308 */ /* 0x000e620000000800 */
[----:B------:R-:W-:Y:S01]  /*5930*/  FMUL.FTZ R19, R19, 1.4426950216293334961 ;  /* 0x3fb8aa3b13137820 */ /* 0x000fe20000410000 */
[----:B0-----:R-:W-:Y:S01]  /*5940*/  STS [R3+-0x200], R6 ;  /* 0xfffe000603007388 */ /* 0x001fe20000000800 */
[----:B------:R-:W-:Y:S02]  /*5950*/  FADD.FTZ R5, R5, R6 ;  /* 0x0000000605057221 */ /* 0x000fe40000010000 */
[----:B------:R-:W-:-:S03]  /*5960*/  FMUL.FTZ R21, R21, 1.4426950216293334961 ;  /* 0x3fb8aa3b15157820 */ /* 0x000fc60000410000 */
        /* <DEDUP_REMOVED lines=17> */
.L_x_13584:
[----:B------:R-:W-:Y:S05]  /*5a80*/  BSYNC B1 ;  /* 0x0000000000017941 */ /* 0x000fea0003800000 */
.L_x_13583:
[----:B------:R-:W-:-:S13]  /*5a90*/  ISETP.LT.OR P0, PT, R0, UR6, P0 ;  /* 0x0000000600007c0c */ /* 0x000fda0008701670 */
[----:B------:R-:W-:Y:S05]  /*5aa0*/  @!P0 BRA `(.L_x_13576) ;  /* 0x0000018000008947 */ /* 0x000fea0003800000 */
[----:B------:R-:W1:Y:S04]  /*5ab0*/  LDS R7, [R3+-0x400] ;  /* 0xfffc000003077984 */ /* 0x000e680000000800 */
[----:B------:R-:W3:Y:S04]  /*5ac0*/  LDS R9, [R3+-0x200] ;  /* 0xfffe000003097984 */ /* 0x000ee80000000800 */
[----:B0-----:R-:W0:Y:S04]  /*5ad0*/  LDS R11, [R3] ;  /* 0x00000000030b7984 */ /* 0x001e280000000800 */
[----:B------:R-:W4:Y:S01]  /*5ae0*/  LDS R13, [R3+0x200] ;  /* 0x00020000030d7984 */ /* 0x000f220000000800 */
[----:B-12---:R-:W-:-:S02]  /*5af0*/  FADD.FTZ R7, -R2, R7 ;  /* 0x0000000702077221 */ /* 0x006fc40000010100 */
[C---:B---3--:R-:W-:Y:S02]  /*5b00*/  FADD.FTZ R9, -R2.reuse, R9 ;  /* 0x0000000902097221 */ /* 0x048fe40000010100 */
[----:B------:R-:W-:Y:S02]  /*5b10*/  FMUL.FTZ R7, R7, 1.4426950216293334961 ;  /* 0x3fb8aa3b07077820 */ /* 0x000fe40000410000 */
[C---:B0-----:R-:W-:Y:S02]  /*5b20*/  FADD.FTZ R11, -R2.reuse, R11 ;  /* 0x0000000b020b7221 */ /* 0x041fe40000010100 */
        /* <DEDUP_REMOVED lines=16> */
.L_x_13576:
[----:B------:R-:W-:Y:S05]  /*5c30*/  BSYNC B0 ;  /* 0x0000000000007941 */ /* 0x000fea0003800000 */
.L_x_13575:
[----:B01----:R-:W0:Y:S01]  /*5c40*/  SHFL.BFLY PT, R0, R5, 0x10, 0x1f ;  /* 0x0e001f0005007f89 */ /* 0x003e2200000e0000 */
[----:B------:R-:W-:Y:S03]  /*5c50*/  BSSY B0, `(.L_x_13585) ;  /* 0x00000a3000007945 */ /* 0x000fe60003800000 */
[----:B------:R-:W1:Y:S01]  /*5c60*/  S2R R9, SR_TID.X ;  /* 0x0000000000097919 */ /* 0x000e620000002100 */
[----:B0-----:R-:W-:Y:S01]  /*5c70*/  FADD.FTZ R0, R0, R5 ;  /* 0x0000000500007221 */ /* 0x001fe20000010000 */
[----:B-1----:R-:W-:-:S04]  /*5c80*/  LOP3.LUT P0, R8, R9, 0x1f, RZ, 0xc0, !PT ;  /* 0x0000001f09087812 */ /* 0x002fc8000780c0ff */
[----:B------:R-:W0:Y:S01]  /*5c90*/  SHFL.BFLY PT, R3, R0, 0x8, 0x1f ;  /* 0x0d001f0000037f89 */ /* 0x000e2200000e0000 */
[----:B------:R-:W-:-:S08]  /*5ca0*/  ISETP.GT.U32.AND P3, PT, R8, 0x3, PT ;  /* 0x000000030800780c */ /* 0x000fd00003f64070 */
[----:B------:R-:W-:-:S04]  /*5cb0*/  @!P0 SHF.R.U32.HI R5, RZ, 0x3, R9 ;  /* 0x00000003ff058819 */ /* 0x000fc80000011609 */
        /* <DEDUP_REMOVED lines=18> */
[----:B0-----:R-:W-:Y:S01]  /*5de0*/  LOP3.LUT R0, RZ, UR5, RZ, 0x33, !PT ;  /* 0x00000005ff007c12 */ /* 0x001fe2000f8e33ff */
        /* <DEDUP_REMOVED lines=10> */
[----:B-1----:R-:W-:Y:S01]  /*5e90*/  FADD.FTZ R0, R29, 9.9999999747524270788e-07 ;  /* 0x358637bd1d007421 */ /* 0x002fe20000010000 */
[----:B------:R-:W-:Y:S01]  /*5ea0*/  LOP3.LUT P0, R4, R3, 0x3, RZ, 0xc0, !PT ;  /* 0x0000000303047812 */ /* 0x000fe2000780c0ff */
[----:B------:R-:W-:Y:S02]  /*5eb0*/  IMAD.MOV.U32 R3, RZ, RZ, R9 ;  /* 0x000000ffff037224 */ /* 0x000fe400078e0009 */
[----:B------:R0:W1:Y:S10]  /*5ec0*/  MUFU.RCP R31, R0 ;  /* 0x00000000001f7308 */ /* 0x0000740000001000 */
[----:B------:R-:W-:Y:S05]  /*5ed0*/  @!P0 BRA `(.L_x_13588) ;  /* 0x000000b000008947 */ /* 0x000fea0003800000 */
[----:B0-----:R-:W-:Y:S01]  /*5ee0*/  IMAD.MOV.U32 R0, RZ, RZ, R4 ;  /* 0x000000ffff007224 */ /* 0x001fe200078e0004 */
[----:B------:R-:W-:Y:S01]  /*5ef0*/  LEA R4, R9, 0x220, 0x2 ;  /* 0x0000022009047811 */ /* 0x000fe200078e10ff */
[----:B------:R-:W-:-:S04]  /*5f00*/  IMAD.MOV.U32 R3, RZ, RZ, R9 ;  /* 0x000000ffff037224 */ /* 0x000fc800078e0009 */
.L_x_13589:
        /* <DEDUP_REMOVED lines=8> */
.L_x_13588:
[----:B0-----:R-:W-:Y:S05]  /*5f90*/  BSYNC B1 ;  /* 0x0000000000017941 */ /* 0x001fea0003800000 */
.L_x_13587:
        /* <DEDUP_REMOVED lines=11> */
.L_x_13592:
[----:B------:R-:W0:Y:S01]  /*6050*/  LDS R4, [R0+-0x400] ;  /* 0xfffc000000047984 */ /* 0x000e220000000800 */
[----:B------:R-:W-:-:S03]  /*6060*/  IADD3 R3, R3, 0x800, RZ ;  /* 0x0000080003037810 */ /* 0x000fc60007ffe0ff */
[----:B------:R-:W3:Y:S01]  /*6070*/  LDS R6, [R0+-0x200] ;  /* 0xfffe000000067984 */ /* 0x000ee20000000800 */
[----:B------:R-:W-:-:S03]  /*6080*/  ISETP.GE.AND P2, PT, R3, R30, PT ;  /* 0x0000001e0300720c */ /* 0x000fc60003f46270 */
[----:B------:R-:W4:Y:S04]  /*6090*/  LDS R8, [R0] ;  /* 0x0000000000087984 */ /* 0x000f280000000800 */
[----:B------:R-:W2:Y:S04]  /*60a0*/  LDS R10, [R0+0x200] ;  /* 0x00020000000a7984 */ /* 0x000ea80000000800 */
[----:B------:R-:W1:Y:S04]  /*60b0*/  LDS R12, [R0+0x400] ;  /* 0x00040000000c7984 */ /* 0x000e680000000800 */
        /* <DEDUP_REMOVED lines=8> */
[----:B---3--:R-:W-:-:S03]  /*6140*/  FMUL.FTZ R7, R31, R6 ;  /* 0x000000061f077220 */ /* 0x008fc60000410000 */
[----:B------:R-:W1:Y:S01]  /*6150*/  LDS R25, [R0+0x1400] ;  /* 0x0014000000197984 */ /* 0x000e620000000800 */
[----:B----4-:R-:W-:-:S03]  /*6160*/  FMUL.FTZ R9, R31, R8 ;  /* 0x000000081f097220 */ /* 0x010fc60000410000 */
[----:B------:R-:W3:Y:S01]  /*6170*/  LDS R26, [R0+0x1600] ;  /* 0x00160000001a7984 */ /* 0x000ee20000000800 */
[----:B--2---:R-:W-:-:S03]  /*6180*/  FMUL.FTZ R11, R31, R10 ;  /* 0x0000000a1f0b7220 */ /* 0x004fc60000410000 */
[----:B------:R-:W2:Y:S01]  /*6190*/  LDS R27, [R0+0x1800] ;  /* 0x00180000001b7984 */ /* 0x000ea20000000800 */
[----:B------:R-:W-:-:S03]  /*61a0*/  FMUL.FTZ R13, R31, R12 ;  /* 0x0000000c1f0d7220 */ /* 0x000fc60000410000 */
[----:B------:R-:W4:Y:S01]  /*61b0*/  LDS R28, [R0+0x1a00] ;  /* 0x001a0000001c7984 */ /* 0x000f220000000800 */
[----:B------:R-:W-:-:S03]  /*61c0*/  FMUL.FTZ R15, R31, R14 ;  /* 0x0000000e1f0f7220 */ /* 0x000fc60000410000 */
        /* <DEDUP_REMOVED lines=10> */
[----:B------:R-:W-:-:S03]  /*6270*/  FMUL.FTZ R7, R31, R24 ;  /* 0x000000181f077220 */ /* 0x000fc60000410000 */
[----:B------:R-:W-:Y:S01]  /*6280*/  STS [R0+0x600], R15 ;  /* 0x0006000f00007388 */ /* 0x000fe20000000800 */
[----:B-1----:R-:W-:-:S03]  /*6290*/  FMUL.FTZ R25, R31, R25 ;  /* 0x000000191f197220 */ /* 0x002fc60000410000 */
[----:B------:R-:W-:Y:S01]  /*62a0*/  STS [R0+0x800], R5 ;  /* 0x0008000500007388 */ /* 0x000fe20000000800 */
[----:B---3--:R-:W-:-:S03]  /*62b0*/  FMUL.FTZ R9, R31, R26 ;  /* 0x0000001a1f097220 */ /* 0x008fc60000410000 */
[----:B------:R-:W-:Y:S01]  /*62c0*/  STS [R0+0xa00], R17 ;  /* 0x000a001100007388 */ /* 0x000fe20000000800 */
[----:B--2---:R-:W-:-:S03]  /*62d0*/  FMUL.FTZ R27, R31, R27 ;  /* 0x0000001b1f1b7220 */ /* 0x004fc60000410000 */
        /* <DEDUP_REMOVED lines=11> */
.L_x_13591:
[----:B------:R-:W-:Y:S05]  /*6390*/  BSYNC B1 ;  /* 0x0000000000017941 */ /* 0x000fea0003800000 */
.L_x_13590:
[----:B------:R-:W-:Y:S01]  /*63a0*/  IADD3 R4, -R3, UR6, RZ ;  /* 0x0000000603047c10 */ /* 0x000fe2000fffe1ff */
[----:B------:R-:W-:Y:S03]  /*63b0*/  BSSY B1, `(.L_x_13593) ;  /* 0x000001e000017945 */ /* 0x000fe60003800000 */
[----:B------:R-:W-:-:S13]  /*63c0*/  ISETP.GT.AND P2, PT, R4, 0x200, PT ;  /* 0x000002000400780c */ /* 0x000fda0003f44270 */
[----:B------:R-:W-:Y:S05]  /*63d0*/  @!P2 BRA `(.L_x_13594) ;  /* 0x000001b00000a947 */ /* 0x000fea0003800000 */
[----:B------:R-:W0:Y:S01]  /*63e0*/  LDS R4, [R0+-0x400] ;  /* 0xfffc000000047984 */ /* 0x000e220000000800 */
[----:B------:R-:W-:Y:S02]  /*63f0*/  PLOP3.LUT P0, PT, PT, PT, PT, 0x8, 0x0 ;  /* 0x000000000000781c */ /* 0x000fe40003f0e170 */
[----:B------:R-:W-:Y:S01]  /*6400*/  IADD3 R3, R3, 0x400, RZ ;  /* 0x0000040003037810 */ /* 0x000fe20007ffe0ff */
[----:B------:R-:W3:Y:S04]  /*6410*/  LDS R6, [R0+-0x200] ;  /* 0xfffe000000067984 */ /* 0x000ee80000000800 */
[----:B------:R-:W4:Y:S04]  /*6420*/  LDS R8, [R0] ;  /* 0x0000000000087984 */ /* 0x000f280000000800 */
[----:B------:R-:W2:Y:S04]  /*6430*/  LDS R10, [R0+0x200] ;  /* 0x00020000000a7984 */ /* 0x000ea80000000800 */
[----:B------:R-:W1:Y:S04]  /*6440*/  LDS R12, [R0+0x400] ;  /* 0x00040000000c7984 */ /* 0x000e680000000800 */
[----:B------:R-:W1:Y:S04]  /*6450*/  LDS R14, [R0+0x600] ;  /* 0x00060000000e7984 */ /* 0x000e680000000800 */
[----:B------:R-:W1:Y:S04]  /*6460*/  LDS R16, [R0+0x800] ;  /* 0x0008000000107984 */ /* 0x000e680000000800 */
[----:B------:R-:W1:Y:S02]  /*6470*/  LDS R18, [R0+0xa00] ;  /* 0x000a000000127984 */ /* 0x000e640000000800 */
[----:B01----:R-:W-:-:S02]  /*6480*/  FMUL.FTZ R5, R31, R4 ;  /* 0x000000041f057220 */ /* 0x003fc40000410000 */
[----:B---3--:R-:W-:-:S03]  /*6490*/  FMUL.FTZ R7, R31, R6 ;  /* 0x000000061f077220 */ /* 0x008fc60000410000 */
[----:B------:R-:W-:Y:S01]  /*64a0*/  STS [R0+-0x400], R5 ;  /* 0xfffc000500007388 */ /* 0x000fe20000000800 */
[----:B----4-:R-:W-:-:S03]  /*64b0*/  FMUL.FTZ R9, R31, R8 ;  /* 0x000000081f097220 */ /* 0x010fc60000410000 */
[----:B------:R-:W-:Y:S01]  /*64c0*/  STS [R0+-0x200], R7 ;  /* 0xfffe000700007388 */ /* 0x000fe20000000800 */
[----:B--2---:R-:W-:-:S03]  /*64d0*/  FMUL.FTZ R11, R31, R10 ;  /* 0x0000000a1f0b7220 */ /* 0x004fc60000410000 */
[----:B------:R-:W-:Y:S01]  /*64e0*/  STS [R0], R9 ;  /* 0x0000000900007388 */ /* 0x000fe20000000800 */
[----:B------:R-:W-:-:S03]  /*64f0*/  FMUL.FTZ R13, R31, R12 ;  /* 0x0000000c1f0d7220 */ /* 0x000fc60000410000 */
        /* <DEDUP_REMOVED lines=9> */
.L_x_13594:
[----:B------:R-:W-:Y:S05]  /*6590*/  BSYNC B1 ;  /* 0x0000000000017941 */ /* 0x000fea0003800000 */
.L_x_13593:
[----:B------:R-:W-:-:S13]  /*65a0*/  ISETP.LT.OR P0, PT, R3, UR6, P0 ;  /* 0x0000000603007c0c */ /* 0x000fda0008701670 */
[----:B------:R-:W-:Y:S05]  /*65b0*/  @!P0 BRA `(.L_x_13586) ;  /* 0x000000c000008947 */ /* 0x000fea0003800000 */
[----:B------:R-:W0:Y:S04]  /*65c0*/  LDS R3, [R0+-0x400] ;  /* 0xfffc000000037984 */ /* 0x000e280000000800 */
[----:B------:R-:W3:Y:S04]  /*65d0*/  LDS R4, [R0+-0x200] ;  /* 0xfffe000000047984 */ /* 0x000ee80000000800 */
[----:B------:R-:W4:Y:S04]  /*65e0*/  LDS R6, [R0] ;  /* 0x0000000000067984 */ /* 0x000f280000000800 */
[----:B------:R-:W2:Y:S01]  /*65f0*/  LDS R8, [R0+0x200] ;  /* 0x0002000000087984 */ /* 0x000ea20000000800 */
[----:B01----:R-:W-:-:S02]  /*6600*/  FMUL.FTZ R3, R3, R31 ;  /* 0x0000001f03037220 */ /* 0x003fc40000410000 */
[----:B---3--:R-:W-:-:S03]  /*6610*/  FMUL.FTZ R5, R4, R31 ;  /* 0x0000001f04057220 */ /* 0x008fc60000410000 */
[----:B------:R0:W-:Y:S01]  /*6620*/  STS [R0+-0x400], R3 ;  /* 0xfffc000300007388 */ /* 0x0001e20000000800 */
[----:B----4-:R-:W-:-:S03]  /*6630*/  FMUL.FTZ R7, R6, R31 ;  /* 0x0000001f06077220 */ /* 0x010fc60000410000 */
[----:B------:R0:W-:Y:S01]  /*6640*/  STS [R0+-0x200], R5 ;  /* 0xfffe000500007388 */ /* 0x0001e20000000800 */
[----:B--2---:R-:W-:-:S03]  /*6650*/  FMUL.FTZ R9, R8, R31 ;  /* 0x0000001f08097220 */ /* 0x004fc60000410000 */
[----:B------:R0:W-:Y:S04]  /*6660*/  STS [R0], R7 ;  /* 0x0000000700007388 */ /* 0x0001e80000000800 */
[----:B------:R0:W-:Y:S02]  /*6670*/  STS [R0+0x200], R9 ;  /* 0x0002000900007388 */ /* 0x0001e40000000800 */
.L_x_13586:
[----:B------:R-:W-:Y:S05]  /*6680*/  BSYNC B0 ;  /* 0x0000000000007941 */ /* 0x000fea0003800000 */
.L_x_13585:
[----:B------:R-:W3:Y:S01]  /*6690*/  S2R R8, SR_TID.X ;  /* 0x0000000000087919 */ /* 0x000ee20000002100 */
[----:B------:R-:W-:Y:S01]  /*66a0*/  BSSY B0, `(.L_x_13595) ;  /* 0x000001e000007945 */ /* 0x000fe20003800000 */
[----:B------:R-:W-:Y:S02]  /*66b0*/  IMAD.MOV.U32 R77, RZ, RZ, RZ ;  /* 0x000000ffff4d7224 */ /* 0x000fe400078e00ff */
[----:B------:R-:W-:Y:S01]  /*66c0*/  BAR.SYNC.DEFER_BLOCKING 0x0 ;  /* 0x0000000000007b1d */ /* 0x000fe20000010000 */
[----:B0-----:R-:W-:Y:S01]  /*66d0*/  IMAD.MOV.U32 R0, RZ, RZ, RZ ;  /* 0x000000ffff007224 */ /* 0x001fe200078e00ff */
[----:B---3--:R-:W-:-:S13]  /*66e0*/  ISETP.NE.AND P0, PT, R8, RZ, PT ;  /* 0x000000ff0800720c */ /* 0x008fda0003f05270 */
        /* <DEDUP_REMOVED lines=23> */
[----:B--2---:R0:W-:Y:S04]  /*6860*/  STG.E [R4.64], R2 ;  /* 0x0000000204007986 */ /* 0x0041e8000c10190c */
[----:B-1----:R0:W-:Y:S02]  /*6870*/  STG.E [R6.64], R29 ;  /* 0x0000001d06007986 */ /* 0x0021e4000c10190c */
.L_x_13596:
[----:B------:R-:W-:Y:S05]  /*6880*/  BSYNC B0 ;  /* 0x0000000000007941 */ /* 0x000fea0003800000 */
.L_x_13595:
[----:B------:R-:W-:Y:S01]  /*6890*/  BSSY B0, `(.L_x_13597) ;  /* 0x00007fc000007945 */ /* 0x000fe20003800000 */
        /* <DEDUP_REMOVED lines=13> */
[----:B-----5:R-:W-:Y:S01]  /*6970*/  IMAD.MOV.U32 R51, RZ, RZ, RZ ;  /* 0x000000ffff337224 */ /* 0x020fe200078e00ff */
[----:B------:R-:W-:Y:S01]  /*6980*/  CS2R R48, SRZ ;  /* 0x0000000000307805 */ /* 0x000fe2000001ff00 */
[----:B------:R-:W-:Y:S01]  /*6990*/  CS2R R46, SRZ ;  /* 0x00000000002e7805 */ /* 0x000fe2000001ff00 */
[----:B------:R-:W-:Y:S05]  /*69a0*/  @P1 BRA `(.L_x_13598) ;  /* 0x00007ea000001947 */ /* 0x000fea0003800000 */
[----:B0-2---:R-:W2:Y:S01]  /*69b0*/  LDL.LU R2, [R1+0x60] ;  /* 0x0000600001027983 */ /* 0x005ea20000300800 */
[----:B------:R-:W0:Y:S01]  /*69c0*/  S2UR UR6, SR_CTAID.Z ;  /* 0x00000000000679c3 */ /* 0x000e220000002700 */
[----:B------:R-:W-:Y:S01]  /*69d0*/  SHF.R.S32.HI R6, RZ, 0x1f, R8 ;  /* 0x0000001fff067819 */ /* 0x000fe20000011408 */
[----:B------:R-:W-:Y:S01]  /*69e0*/  IMAD.MOV.U32 R80, RZ, RZ, c[0x0][0x1bc] ;  /* 0x00006f00ff507624 */ /* 0x000fe200078e00ff */
[----:B------:R-:W-:Y:S01]  /*69f0*/  SHF.R.S32.HI R3, RZ, 0x1f, R50 ;  /* 0x0000001fff037819 */ /* 0x000fe20000011432 */
[----:B------:R-:W-:Y:S01]  /*6a00*/  IMAD.U32 R83, RZ, RZ, UR5 ;  /* 0x00000005ff537e24 */ /* 0x000fe2000f8e00ff */
[----:B------:R-:W-:Y:S01]  /*6a10*/  LEA.HI R6, R6, R8, RZ, 0x5 ;  /* 0x0000000806067211 */ /* 0x000fe200078f28ff */
[----:B------:R-:W-:Y:S01]  /*6a20*/  IMAD.MOV.U32 R77, RZ, RZ, RZ ;  /* 0x000000ffff4d7224 */ /* 0x000fe200078e00ff */
[----:B------:R-:W-:-:S02]  /*6a30*/  LEA.HI R3, R3, R50, RZ, 0x2 ;  /* 0x0000003203037211 */ /* 0x000fc400078f10ff */
[----:B------:R-:W-:Y:S02]  /*6a40*/  SHF.R.S32.HI R6, RZ, 0x5, R6 ;  /* 0x00000005ff067819 */ /* 0x000fe40000011406 */
[C---:B------:R-:W-:Y:S01]  /*6a50*/  LOP3.LUT R5, R3.reuse, 0x1ffffffc, RZ, 0xc0, !PT ;  /* 0x1ffffffc03057812 */ /* 0x040fe200078ec0ff */
[----:B------:R-:W-:Y:S01]  /*6a60*/  IMAD.SHL.U32 R3, R3, 0x8, RZ ;  /* 0x0000000803037824 */ /* 0x000fe200078e00ff */
[----:B------:R-:W-:Y:S02]  /*6a70*/  SHF.R.S32.HI R80, RZ, 0x1f, R80 ;  /* 0x0000001fff507819 */ /* 0x000fe40000011450 */
[----:B------:R-:W-:Y:S01]  /*6a80*/  IADD3 R83, R83, -0x1, RZ ;  /* 0xffffffff53537810 */ /* 0x000fe20007ffe0ff */
[----:B------:R-:W-:-:S04]  /*6a90*/  IMAD.IADD R5, R50, 0x1, -R5 ;  /* 0x0000000132057824 */ /* 0x000fc800078e0a05 */
[----:B------:R-:W-:Y:S02]  /*6aa0*/  IMAD.SHL.U32 R79, R5, 0x8, RZ ;  /* 0x00000008054f7824 */ /* 0x000fe400078e00ff */
[----:B0-----:R-:W-:-:S04]  /*6ab0*/  IMAD.U32 R4, RZ, RZ, UR6 ;  /* 0x00000006ff047e24 */ /* 0x001fc8000f8e00ff */
[----:B------:R-:W-:-:S04]  /*6ac0*/  IMAD R4, R4, 0x10, R6 ;  /* 0x0000001004047824 */ /* 0x000fc800078e0206 */
[----:B------:R-:W-:Y:S01]  /*6ad0*/  IMAD.MOV.U32 R78, RZ, RZ, R4 ;  /* 0x000000ffff4e7224 */ /* 0x000fe200078e0004 */
[----:B------:R-:W-:-:S05]  /*6ae0*/  LOP3.LUT R4, R3, 0xffffffe0, RZ, 0xc0, !PT ;  /* 0xffffffe003047812 */ /* 0x000fca00078ec0ff */
[----:B------:R-:W-:-:S05]  /*6af0*/  IMAD.IADD R81, R79, 0x1, R4 ;  /* 0x000000014f517824 */ /* 0x000fca00078e0204 */
[C---:B------:R-:W-:Y:S02]  /*6b00*/  IADD3 R85, R81.reuse, 0x200, RZ ;  /* 0x0000020051557810 */ /* 0x040fe40007ffe0ff */
[C---:B------:R-:W-:Y:S02]  /*6b10*/  IADD3 R87, R81.reuse, 0x300, RZ ;  /* 0x0000030051577810 */ /* 0x040fe40007ffe0ff */
[C---:B------:R-:W-:Y:S02]  /*6b20*/  IADD3 R89, R81.reuse, 0x400, RZ ;  /* 0x0000040051597810 */ /* 0x040fe40007ffe0ff */
[C---:B------:R-:W-:Y:S02]  /*6b30*/  IADD3 R91, R81.reuse, 0x500, RZ ;  /* 0x00000500515b7810 */ /* 0x040fe40007ffe0ff */
[C---:B------:R-:W-:Y:S02]  /*6b40*/  IADD3 R93, R81.reuse, 0x600, RZ ;  /* 0x00000600515d7810 */ /* 0x040fe40007ffe0ff */
[----:B------:R-:W-:-:S02]  /*6b50*/  IADD3 R95, R81, 0x700, RZ ;  /* 0x00000700515f7810 */ /* 0x000fc40007ffe0ff */
        /* <DEDUP_REMOVED lines=23> */
[----:B------:R-:W-:Y:S01]  /*6cd0*/  IADD3 R143, R81, 0x1f00, RZ ;  /* 0x00001f00518f7810 */ /* 0x000fe20007ffe0ff */
[----:B--2---:R-:W-:-:S05]  /*6ce0*/  IMAD R2, R2, c[0x0][0x1c0], RZ ;  /* 0x0000700002027a24 */ /* 0x004fca00078e02ff */
[----:B------:R-:W-:Y:S02]  /*6cf0*/  SHF.R.S32.HI R3, RZ, 0x1f, R2 ;  /* 0x0000001fff037819 */ /* 0x000fe40000011402 */
.L_x_13663:
[----:B------:R-:W-:-:S04]  /*6d00*/  IADD3 R5, P0, R78, UR7, RZ ;  /* 0x000000074e057c10 */ /* 0x000fc8000ff1e0ff */
[----:B------:R-:W-:Y:S02]  /*6d10*/  LEA.HI.X.SX32 R6, R78, UR21, 0x1, P0 ;  /* 0x000000154e067c11 */ /* 0x000fe400080f0eff */
[----:B------:R-:W-:-:S04]  /*6d20*/  LEA R4, P0, R5, c[0x0][0x198], 0x2 ;  /* 0x0000660005047a11 */ /* 0x000fc800078010ff */
[----:B------:R-:W-:-:S06]  /*6d30*/  LEA.HI.X R5, R5, c[0x0][0x19c], R6, 0x2, P0 ;  /* 0x0000670005057a11 */ /* 0x000fcc00000f1406 */
[----:B--2---:R-:W2:Y:S01]  /*6d40*/  LDG.E.CONSTANT R5, [R4.64] ;  /* 0x0000000c04057981 */ /* 0x004ea2000c1e9900 */
[----:B------:R-:W-:-:S05]  /*6d50*/  IMAD R157, R78, 0x20, R79 ;  /* 0x000000204e9d7824 */ /* 0x000fca00078e024f */
[----:B------:R-:W-:Y:S02]  /*6d60*/  IADD3 R38, R157, -UR16, RZ ;  /* 0x800000109d267c10 */ /* 0x000fe4000fffe0ff */
[----:B--2---:R-:W-:Y:S01]  /*6d70*/  SHF.R.S32.HI R6, RZ, 0x1f, R5 ;  /* 0x0000001fff067819 */ /* 0x004fe20000011405 */
[----:B------:R-:W-:-:S04]  /*6d80*/  IMAD.WIDE.U32 R40, R5, c[0x0][0x1bc], R2 ;  /* 0x00006f0005287a25 */ /* 0x000fc800078e0002 */
[----:B------:R-:W-:Y:S01]  /*6d90*/  IMAD R6, R6, c[0x0][0x1bc], RZ ;  /* 0x00006f0006067a24 */ /* 0x000fe200078e02ff */
[-C--:B------:R-:W-:Y:S02]  /*6da0*/  IADD3 R8, P0, R123, R40.reuse, RZ ;  /* 0x000000287b087210 */ /* 0x080fe40007f1e0ff */
[----:B------:R-:W-:Y:S01]  /*6db0*/  IADD3 R7, P2, R125, R40, RZ ;  /* 0x000000287d077210 */ /* 0x000fe20007f5e0ff */
[----:B------:R-:W-:Y:S01]  /*6dc0*/  IMAD R9, R5, R80, R6 ;  /* 0x0000005005097224 */ /* 0x000fe200078e0206 */
[----:B------:R-:W-:Y:S02]  /*6dd0*/  IADD3 R6, P4, R127, R40, RZ ;  /* 0x000000287f067210 */ /* 0x000fe40007f9e0ff */
[----:B------:R-:W-:Y:S01]  /*6de0*/  LEA R12, P1, R8, c[0x0][0x188], 0x1 ;  /* 0x00006200080c7a11 */ /* 0x000fe200078208ff */
[----:B------:R-:W-:Y:S01]  /*6df0*/  IMAD.IADD R158, R41, 0x1, R9 ;  /* 0x00000001299e7824 */ /* 0x000fe200078e0209 */
[----:B------:R-:W-:Y:S02]  /*6e00*/  LEA R16, P5, R6, c[0x0][0x188], 0x1 ;  /* 0x0000620006107a11 */ /* 0x000fe400078a08ff */
[----:B------:R-:W-:-:S02]  /*6e10*/  LEA R14, P3, R7, c[0x0][0x188], 0x1 ;  /* 0x00006200070e7a11 */ /* 0x000fc400078608ff */
[-C--:B------:R-:W-:Y:S02]  /*6e20*/  LEA.HI.X.SX32 R9, R123, R158.reuse, 0x1, P0 ;  /* 0x0000009e7b097211 */ /* 0x080fe400000f0eff */
[-C--:B------:R-:W-:Y:S02]  /*6e30*/  LEA.HI.X.SX32 R5, R127, R158.reuse, 0x1, P4 ;  /* 0x0000009e7f057211 */ /* 0x080fe400020f0eff */
[----:B------:R-:W-:Y:S02]  /*6e40*/  LEA.HI.X R13, R8, c[0x0][0x18c], R9, 0x1, P1 ;  /* 0x00006300080d7a11 */ /* 0x000fe400008f0c09 */
[----:B------:R-:W-:Y:S02]  /*6e50*/  LEA.HI.X R17, R6, c[0x0][0x18c], R5, 0x1, P5 ;  /* 0x0000630006117a11 */ /* 0x000fe400028f0c05 */
[----:B------:R-:W-:Y:S01]  /*6e60*/  LEA.HI.X.SX32 R4, R125, R158, 0x1, P2 ;  /* 0x0000009e7d047211 */ /* 0x000fe200010f0eff */
[----:B------:R0:W5:Y:S01]  /*6e70*/  LDG.E.CONSTANT R86, [R12.64] ;  /* 0x0000000c0c567981 */ /* 0x000162000c1e9900 */
[----:B------:R-:W-:-:S02]  /*6e80*/  IADD3 R8, P5, R131, R40, RZ ;  /* 0x0000002883087210 */ /* 0x000fc40007fbe0ff */
[-C--:B------:R-:W-:Y:S01]  /*6e90*/  IADD3 R6, P4, R133, R40.reuse, RZ ;  /* 0x0000002885067210 */ /* 0x080fe20007f9e0ff */
[----:B------:R0:W5:Y:S01]  /*6ea0*/  LDG.E.CONSTANT R84, [R12.64+0x4] ;  /* 0x0000040c0c547981 */ /* 0x000162000c1e9900 */
[----:B------:R-:W-:Y:S02]  /*6eb0*/  LEA.HI.X R15, R7, c[0x0][0x18c], R4, 0x1, P3 ;  /* 0x00006300070f7a11 */ /* 0x000fe400018f0c04 */
[----:B------:R-:W-:Y:S01]  /*6ec0*/  IADD3 R11, P6, R129, R40, RZ ;  /* 0x00000028810b7210 */ /* 0x000fe20007fde0ff */
[----:B------:R0:W5:Y:S01]  /*6ed0*/  LDG.E.CONSTANT R82, [R12.64+0x8] ;  /* 0x0000080c0c527981 */ /* 0x000162000c1e9900 */
[----:B------:R-:W-:Y:S02]  /*6ee0*/  LEA R20, P1, R8, c[0x0][0x188], 0x1 ;  /* 0x0000620008147a11 */ /* 0x000fe400078208ff */
[----:B------:R-:W-:Y:S01]  /*6ef0*/  LEA.HI.X.SX32 R9, R131, R158, 0x1, P5 ;  /* 0x0000009e83097211 */ /* 0x000fe200028f0eff */
[----:B------:R0:W5:Y:S01]  /*6f00*/  LDG.E.CONSTANT R88, [R12.64+0xc] ;  /* 0x00000c0c0c587981 */ /* 0x000162000c1e9900 */
[----:B------:R-:W-:-:S02]  /*6f10*/  IADD3 R4, P3, R135, R40, RZ ;  /* 0x0000002887047210 */ /* 0x000fc40007f7e0ff */
[----:B------:R-:W-:Y:S01]  /*6f20*/  LEA R22, P0, R6, c[0x0][0x188], 0x1 ;  /* 0x0000620006167a11 */ /* 0x000fe200078008ff */
[----:B------:R2:W5:Y:S01]  /*6f30*/  LDG.E.CONSTANT R90, [R14.64] ;  /* 0x0000000c0e5a7981 */ /* 0x000562000c1e9900 */
[-C--:B------:R-:W-:Y:S02]  /*6f40*/  LEA.HI.X.SX32 R7, R133, R158.reuse, 0x1, P4 ;  /* 0x0000009e85077211 */ /* 0x080fe400020f0eff */
[----:B------:R-:W-:Y:S01]  /*6f50*/  LEA R18, P2, R11, c[0x0][0x188], 0x1 ;  /* 0x000062000b127a11 */ /* 0x000fe200078408ff */
[----:B------:R2:W5:Y:S01]  /*6f60*/  LDG.E.CONSTANT R92, [R14.64+0x4] ;  /* 0x0000040c0e5c7981 */ /* 0x000562000c1e9900 */
[----:B-1----:R-:W-:Y:S02]  /*6f70*/  LEA.HI.X.SX32 R24, R129, R158, 0x1, P6 ;  /* 0x0000009e81187211 */ /* 0x002fe400030f0eff */
[----:B------:R-:W-:Y:S01]  /*6f80*/  LEA.HI.X R21, R8, c[0x0][0x18c], R9, 0x1, P1 ;  /* 0x0000630008157a11 */ /* 0x000fe200008f0c09 */
[----:B------:R2:W5:Y:S01]  /*6f90*/  LDG.E.CONSTANT R94, [R14.64+0x8] ;  /* 0x0000080c0e5e7981 */ /* 0x000562000c1e9900 */
[----:B------:R-:W-:-:S02]  /*6fa0*/  LEA R10, P6, R4, c[0x0][0x188], 0x1 ;  /* 0x00006200040a7a11 */ /* 0x000fc400078c08ff */
[----:B------:R-:W-:Y:S01]  /*6fb0*/  LEA.HI.X.SX32 R5, R135, R158, 0x1, P3 ;  /* 0x0000009e87057211 */ /* 0x000fe200018f0eff */
[----:B------:R2:W5:Y:S01]  /*6fc0*/  LDG.E.CONSTANT R102, [R14.64+0xc] ;  /* 0x00000c0c0e667981 */ /* 0x000562000c1e9900 */
[----:B------:R-:W-:Y:S02]  /*6fd0*/  LEA.HI.X R23, R6, c[0x0][0x18c], R7, 0x1, P0 ;  /* 0x0000630006177a11 */ /* 0x000fe400000f0c07 */
[-C--:B------:R-:W-:Y:S01]  /*6fe0*/  IADD3 R9, P5, R139, R40.reuse, RZ ;  /* 0x000000288b097210 */ /* 0x080fe20007fbe0ff */
[----:B---3--:R3:W5:Y:S01]  /*6ff0*/  LDG.E.CONSTANT R100, [R16.64] ;  /* 0x0000000c10647981 */ /* 0x008762000c1e9900 */
[----:B------:R-:W-:Y:S02]  /*7000*/  IADD3 R7, P4, R141, R40, RZ ;  /* 0x000000288d077210 */ /* 0x000fe40007f9e0ff */
[----:B------:R-:W-:Y:S01]  /*7010*/  LEA.HI.X R19, R11, c[0x0][0x18c], R24, 0x1, P2 ;  /* 0x000063000b137a11 */ /* 0x000fe200010f0c18 */
[----:B------:R3:W5:Y:S01]  /*7020*/  LDG.E.CONSTANT R98, [R16.64+0x4] ;  /* 0x0000040c10627981 */ /* 0x000762000c1e9900 */
[----:B------:R-:W-:-:S02]  /*7030*/  LEA.HI.X R11, R4, c[0x0][0x18c], R5, 0x1, P6 ;  /* 0x00006300040b7a11 */ /* 0x000fc400030f0c05 */
[----:B------:R-:W-:Y:S01]  /*7040*/  LEA R8, P1, R9, c[0x0][0x188], 0x1 ;  /* 0x0000620009087a11 */ /* 0x000fe200078208ff */
[----:B------:R3:W5:Y:S01]  /*7050*/  LDG.E.CONSTANT R96, [R16.64+0x8] ;  /* 0x0000080c10607981 */ /* 0x000762000c1e9900 */
[-C--:B----4-:R-:W-:Y:S02]  /*7060*/  LEA.HI.X.SX32 R30, R139, R158.reuse, 0x1, P5 ;  /* 0x0000009e8b1e7211 */ /* 0x090fe400028f0eff */
[----:B------:R-:W-:Y:S01]  /*7070*/  LEA R6, P0, R7, c[0x0][0x188], 0x1 ;  /* 0x0000620007067a11 */ /* 0x000fe200078008ff */
[----:B------:R4:W5:Y:S01]  /*7080*/  LDG.E.CONSTANT R130, [R10.64] ;  /* 0x0000000c0a827981 */ /* 0x000962000c1e9900 */
[----:B------:R-:W-:Y:S02]  /*7090*/  LEA.HI.X.SX32 R28, R141, R158, 0x1, P4 ;  /* 0x0000009e8d1c7211 */ /* 0x000fe400020f0eff */
[----:B------:R-:W-:Y:S01]  /*70a0*/  LEA.HI.X R9, R9, c[0x0][0x18c], R30, 0x1, P1 ;  /* 0x0000630009097a11 */ /* 0x000fe200008f0c1e */
[----:B------:R4:W5:Y:S01]  /*70b0*/  LDG.E.CONSTANT R132, [R10.64+0x4] ;  /* 0x0000040c0a847981 */ /* 0x000962000c1e9900 */
[----:B------:R-:W-:-:S02]  /*70c0*/  IADD3 R25, P6, R137, R40, RZ ;  /* 0x0000002889197210 */ /* 0x000fc40007fde0ff */
[----:B------:R-:W-:Y:S01]  /*70d0*/  LEA.HI.X R7, R7, c[0x0][0x18c], R28, 0x1, P0 ;  /* 0x0000630007077a11 */ /* 0x000fe200000f0c1c */
[----:B------:R4:W5:Y:S01]  /*70e0*/  LDG.E.CONSTANT R134, [R10.64+0x8] ;  /* 0x0000080c0a867981 */ /* 0x000962000c1e9900 */
[----:B------:R-:W-:Y:S02]  /*70f0*/  IADD3 R5, P3, R143, R40, RZ ;  /* 0x000000288f057210 */ /* 0x000fe40007f7e0ff */
[-C--:B------:R-:W-:Y:S01]  /*7100*/  LEA.HI.X.SX32 R32, R137, R158.reuse, 0x1, P6 ;  /* 0x0000009e89207211 */ /* 0x080fe200030f0eff */
[----:B------:R4:W5:Y:S01]  /*7110*/  LDG.E.CONSTANT R136, [R10.64+0xc] ;  /* 0x00000c0c0a887981 */ /* 0x000962000c1e9900 */
[----:B------:R-:W-:Y:S02]  /*7120*/  LEA R4, P6, R5, c[0x0][0x188], 0x1 ;  /* 0x0000620005047a11 */ /* 0x000fe400078c08ff */
[----:B------:R-:W-:Y:S01]  /*7130*/  LEA.HI.X.SX32 R26, R143, R158, 0x1, P3 ;  /* 0x0000009e8f1a7211 */ /* 0x000fe200018f0eff */
[----:B------:R1:W5:Y:S01]  /*7140*/  LDG.E.CONSTANT R145, [R8.64] ;  /* 0x0000000c08917981 */ /* 0x000362000c1e9900 */
[----:B------:R-:W-:-:S02]  /*7150*/  LEA R24, P2, R25, c[0x0][0x188], 0x1 ;  /* 0x0000620019187a11 */ /* 0x000fc400078408ff */
[----:B------:R-:W-:Y:S01]  /*7160*/  LEA.HI.X R5, R5, c[0x0][0x18c], R26, 0x1, P6 ;  /* 0x0000630005057a11 */ /* 0x000fe200030f0c1a */
[----:B------:R1:W5:Y:S01]  /*7170*/  LDG.E.CONSTANT R146, [R8.64+0x4] ;  /* 0x0000040c08927981 */ /* 0x000362000c1e9900 */
[----:B------:R-:W-:Y:S02]  /*7180*/  LEA.HI.X R25, R25, c[0x0][0x18c], R32, 0x1, P2 ;  /* 0x0000630019197a11 */ /* 0x000fe400010f0c20 */
[C---:B----4-:R-:W-:Y:S01]  /*7190*/  IADD3 R10, P0, R81.reuse, R40, RZ ;  /* 0x00000028510a7210 */ /* 0x050fe20007f1e0ff */
[----:B------:R1:W5:Y:S03]  /*71a0*/  LDG.E.CONSTANT R147, [R8.64+0x8] ;  /* 0x0000080c08937981 */ /* 0x000366000c1e9900 */
[----:B0-----:R-:W-:Y:S01]  /*71b0*/  LEA R12, P1, R10, c[0x0][0x188], 0x1 ;  /* 0x000062000a0c7a11 */ /* 0x001fe200078208ff */
[----:B------:R1:W5:Y:S04]  /*71c0*/  LDG.E.CONSTANT R148, [R8.64+0xc] ;  /* 0x00000c0c08947981 */ /* 0x000368000c1e9900 */
[----:B------:R3:W5:Y:S04]  /*71d0*/  LDG.E.CONSTANT R110, [R16.64+0xc] ;  /* 0x00000c0c106e7981 */ /* 0x000768000c1e9900 */
[----:B------:R0:W5:Y:S01]  /*71e0*/  LDG.E.CONSTANT R149, [R6.64] ;  /* 0x0000000c06957981 */ /* 0x000162000c1e9900 */
[----:B-1----:R-:W-:-:S02]  /*71f0*/  LEA.HI.X.SX32 R9, R81, R158, 0x1, P0 ;  /* 0x0000009e51097211 */ /* 0x002fc400000f0eff */
[-C--:B------:R-:W-:Y:S01]  /*7200*/  IADD3 R8, P5, R87, R40.reuse, RZ ;  /* 0x0000002857087210 */ /* 0x080fe20007fbe0ff */
[----:B------:R0:W5:Y:S01]  /*7210*/  LDG.E.CONSTANT R150, [R6.64+0x4] ;  /* 0x0000040c06967981 */ /* 0x000162000c1e9900 */
[----:B------:R-:W-:Y:S02]  /*7220*/  LEA.HI.X R13, R10, c[0x0][0x18c], R9, 0x1, P1 ;  /* 0x000063000a0d7a11 */ /* 0x000fe400008f0c09 */
[----:B------:R-:W-:Y:S01]  /*7230*/  IADD3 R10, P6, R85, R40, RZ ;  /* 0x00000028550a7210 */ /* 0x000fe20007fde0ff */
[----:B------:R0:W5:Y:S01]  /*7240*/  LDG.E.CONSTANT R151, [R6.64+0x8] ;  /* 0x0000080c06977981 */ /* 0x000162000c1e9900 */
[-C--:B------:R-:W-:Y:S02]  /*7250*/  LEA.HI.X.SX32 R9, R87, R158.reuse, 0x1, P5 ;  /* 0x0000009e57097211 */ /* 0x080fe400028f0eff */
[----:B------:R-:W-:Y:S01]  /*7260*/  LEA.HI.X.SX32 R11, R85, R158, 0x1, P6 ;  /* 0x0000009e550b7211 */ /* 0x000fe200030f0eff */
[----:B------:R0:W5:Y:S01]  /*7270*/  LDG.E.CONSTANT R152, [R6.64+0xc] ;  /* 0x00000c0c06987981 */ /* 0x000162000c1e9900 */
[----:B--2---:R-:W-:-:S02]  /*7280*/  LEA R14, P2, R10, c[0x0][0x188], 0x1 ;  /* 0x000062000a0e7a11 */ /* 0x004fc400078408ff */
[----:B---3--:R-:W-:Y:S01]  /*7290*/  LEA R16, P1, R8, c[0x0][0x188], 0x1 ;  /* 0x0000620008107a11 */ /* 0x008fe200078208ff */
[----:B------:R1:W5:Y:S01]  /*72a0*/  LDG.E.CONSTANT R116, [R20.64] ;  /* 0x0000000c14747981 */ /* 0x000362000c1e9900 */
[----:B------:R-:W-:Y:S02]  /*72b0*/  LEA.HI.X R15, R10, c[0x0][0x18c], R11, 0x1, P2 ;  /* 0x000063000a0f7a11 */ /* 0x000fe400010f0c0b */
[----:B------:R-:W-:Y:S01]  /*72c0*/  LEA.HI.X R17, R8, c[0x0][0x18c], R9, 0x1, P1 ;  /* 0x0000630008117a11 */ /* 0x000fe200008f0c09 */
[----:B------:R1:W5:Y:S01]  /*72d0*/  LDG.E.CONSTANT R114, [R20.64+0x4] ;  /* 0x0000040c14727981 */ /* 0x000362000c1e9900 */
[----:B0-----:R-:W-:-:S03]  /*72e0*/  IADD3 R6, P3, R91, R40, RZ ;  /* 0x000000285b067210 */ /* 0x001fc60007f7e0ff */
[----:B------:R-:W0:Y:S01]  /*72f0*/  LDS.128 R8, [R38.X4+0x220] ;  /* 0x0002200026087984 */ /* 0x000e220000004c00 */
[----:B------:R-:W-:-:S03]  /*7300*/  IADD3 R7, P4, R89, R40, RZ ;  /* 0x0000002859077210 */ /* 0x000fc60007f9e0ff */
[----:B------:R1:W5:Y:S04]  /*7310*/  LDG.E.CONSTANT R112, [R20.64+0x8] ;  /* 0x0000080c14707981 */ /* 0x000368000c1e9900 */
[----:B------:R1:W5:Y:S04]  /*7320*/  LDG.E.CONSTANT R120, [R20.64+0xc] ;  /* 0x00000c0c14787981 */ /* 0x000368000c1e9900 */
[----:B------:R2:W5:Y:S04]  /*7330*/  LDG.E.CONSTANT R153, [R4.64] ;  /* 0x0000000c04997981 */ /* 0x000568000c1e9900 */
[----:B------:R2:W5:Y:S01]  /*7340*/  LDG.E.CONSTANT R154, [R4.64+0x4] ;  /* 0x0000040c049a7981 */ /* 0x000562000c1e9900 */
[----:B-1----:R-:W-:-:S03]  /*7350*/  LEA R20, P6, R6, c[0x0][0x188], 0x1 ;  /* 0x0000620006147a11 */ /* 0x002fc600078c08ff */
[----:B------:R2:W5:Y:S04]  /*7360*/  LDG.E.CONSTANT R155, [R4.64+0x8] ;  /* 0x0000080c049b7981 */ /* 0x000568000c1e9900 */
[----:B------:R2:W5:Y:S04]  /*7370*/  LDG.E.CONSTANT R156, [R4.64+0xc] ;  /* 0x00000c0c049c7981 */ /* 0x000568000c1e9900 */
[----:B------:R1:W5:Y:S04]  /*7380*/  LDG.E.CONSTANT R108, [R18.64] ;  /* 0x0000000c126c7981 */ /* 0x000368000c1e9900 */
[----:B------:R1:W5:Y:S01]  /*7390*/  LDG.E.CONSTANT R106, [R18.64+0x4] ;  /* 0x0000040c126a7981 */ /* 0x000362000c1e9900 */
[----:B--2---:R-:W-:-:S03]  /*73a0*/  LEA.HI.X.SX32 R5, R91, R158, 0x1, P3 ;  /* 0x0000009e5b057211 */ /* 0x004fc600018f0eff */
[----:B------:R1:W5:Y:S01]  /*73b0*/  LDG.E.CONSTANT R104, [R18.64+0x8] ;  /* 0x0000080c12687981 */ /* 0x000362000c1e9900 */
[----:B------:R-:W-:-:S03]  /*73c0*/  LEA.HI.X.SX32 R4, R89, R158, 0x1, P4 ;  /* 0x0000009e59047211 */ /* 0x000fc600020f0eff */
[----:B------:R1:W5:Y:S01]  /*73d0*/  LDG.E.CONSTANT R118, [R18.64+0xc] ;  /* 0x00000c0c12767981 */ /* 0x000362000c1e9900 */
[----:B------:R-:W-:-:S03]  /*73e0*/  LEA.HI.X R21, R6, c[0x0][0x18c], R5, 0x1, P6 ;  /* 0x0000630006157a11 */ /* 0x000fc600030f0c05 */
[----:B------:R2:W5:Y:S04]  /*73f0*/  LDG.E.CONSTANT R122, [R22.64] ;  /* 0x0000000c167a7981 */ /* 0x000568000c1e9900 */
[----:B------:R2:W5:Y:S01]  /*7400*/  LDG.E.CONSTANT R124, [R22.64+0x4] ;  /* 0x0000040c167c7981 */ /* 0x000562000c1e9900 */
[----:B-1----:R-:W-:-:S03]  /*7410*/  LEA R18, P0, R7, c[0x0][0x188], 0x1 ;  /* 0x0000620007127a11 */ /* 0x002fc600078008ff */
[----:B------:R2:W5:Y:S01]  /*7420*/  LDG.E.CONSTANT R126, [R22.64+0x8] ;  /* 0x0000080c167e7981 */ /* 0x000562000c1e9900 */
[----:B------:R-:W-:-:S03]  /*7430*/  LEA.HI.X R19, R7, c[0x0][0x18c], R4, 0x1, P0 ;  /* 0x0000630007137a11 */ /* 0x000fc600000f0c04 */
[----:B------:R2:W5:Y:S01]  /*7440*/  LDG.E.CONSTANT R128, [R22.64+0xc] ;  /* 0x00000c0c16807981 */ /* 0x000562000c1e9900 */
[----:B------:R-:W-:-:S03]  /*7450*/  IADD3 R4, P3, R99, R40, RZ ;  /* 0x0000002863047210 */ /* 0x000fc60007f7e0ff */
[----:B------:R1:W5:Y:S01]  /*7460*/  LDG.E.CONSTANT R138, [R24.64] ;  /* 0x0000000c188a7981 */ /* 0x000362000c1e9900 */
[----:B------:R-:W-:-:S03]  /*7470*/  IADD3 R6, P4, R97, R40, RZ ;  /* 0x0000002861067210 */ /* 0x000fc60007f9e0ff */
[----:B------:R1:W5:Y:S01]  /*7480*/  LDG.E.CONSTANT R140, [R24.64+0x4] ;  /* 0x0000040c188c7981 */ /* 0x000362000c1e9900 */
[----:B--2---:R-:W-:-:S03]  /*7490*/  IADD3 R23, P6, R93, R40, RZ ;  /* 0x000000285d177210 */ /* 0x004fc60007fde0ff */
[----:B------:R1:W5:Y:S04]  /*74a0*/  LDG.E.CONSTANT R142, [R24.64+0x8] ;  /* 0x0000080c188e7981 */ /* 0x000368000c1e9900 */
[----:B------:R1:W5:Y:S01]  /*74b0*/  LDG.E.CONSTANT R144, [R24.64+0xc] ;  /* 0x00000c0c18907981 */ /* 0x000362000c1e9900 */
[-C--:B------:R-:W-:Y:S02]  /*74c0*/  LEA.HI.X.SX32 R32, R93, R158.reuse, 0x1, P6 ;  /* 0x0000009e5d207211 */ /* 0x080fe400030f0eff */
[----:B------:R-:W-:Y:S02]  /*74d0*/  LEA R28, P6, R4, c[0x0][0x188], 0x1 ;  /* 0x00006200041c7a11 */ /* 0x000fe400078c08ff */
[----:B------:R-:W-:Y:S02]  /*74e0*/  LEA.HI.X.SX32 R5, R99, R158, 0x1, P3 ;  /* 0x0000009e63057211 */ /* 0x000fe400018f0eff */
[----:B-1----:R-:W-:-:S02]  /*74f0*/  IADD3 R25, P5, R95, R40, RZ ;  /* 0x000000285f197210 */ /* 0x002fc40007fbe0ff */
[----:B------:R-:W-:Y:S02]  /*7500*/  LEA R22, P2, R23, c[0x0][0x188], 0x1 ;  /* 0x0000620017167a11 */ /* 0x000fe400078408ff */
[----:B------:R-:W-:Y:S02]  /*7510*/  LEA R24, P1, R25, c[0x0][0x188], 0x1 ;  /* 0x0000620019187a11 */ /* 0x000fe400078208ff */
[----:B------:R-:W-:Y:S02]  /*7520*/  LEA.HI.X.SX32 R30, R95, R158, 0x1, P5 ;  /* 0x0000009e5f1e7211 */ /* 0x000fe400028f0eff */
[----:B------:R-:W-:Y:S02]  /*7530*/  IADD3 R33, P5, R103, R40, RZ ;  /* 0x0000002867217210 */ /* 0x000fe40007fbe0ff */
[----:B------:R-:W-:Y:S02]  /*7540*/  LEA.HI.X.SX32 R7, R97, R158, 0x1, P4 ;  /* 0x0000009e61077211 */ /* 0x000fe400020f0eff */
[----:B------:R-:W-:-:S02]  /*7550*/  LEA R26, P0, R6, c[0x0][0x188], 0x1 ;  /* 0x00006200061a7a11 */ /* 0x000fc400078008ff */
[----:B------:R-:W-:Y:S02]  /*7560*/  LEA.HI.X R29, R4, c[0x0][0x18c], R5, 0x1, P6 ;  /* 0x00006300041d7a11 */ /* 0x000fe400030f0c05 */
[----:B------:R-:W-:Y:S02]  /*7570*/  LEA.HI.X R23, R23, c[0x0][0x18c], R32, 0x1, P2 ;  /* 0x0000630017177a11 */ /* 0x000fe400010f0c20 */
[----:B------:R-:W-:Y:S02]  /*7580*/  LEA.HI.X R25, R25, c[0x0][0x18c], R30, 0x1, P1 ;  /* 0x0000630019197a11 */ /* 0x000fe400008f0c1e */
[-C--:B------:R-:W-:Y:S02]  /*7590*/  IADD3 R31, P6, R101, R40.reuse, RZ ;  /* 0x00000028651f7210 */ /* 0x080fe40007fde0ff */
[-C--:B------:R-:W-:Y:S02]  /*75a0*/  IADD3 R35, P4, R105, R40.reuse, RZ ;  /* 0x0000002869237210 */ /* 0x080fe40007f9e0ff */
[----:B------:R-:W-:-:S02]  /*75b0*/  IADD3 R37, P3, R107, R40, RZ ;  /* 0x000000286b257210 */ /* 0x000fc40007f7e0ff */
[----:B------:R-:W-:Y:S02]  /*75c0*/  LEA R32, P1, R33, c[0x0][0x188], 0x1 ;  /* 0x0000620021207a11 */ /* 0x000fe400078208ff */
[-C--:B------:R-:W-:Y:S02]  /*75d0*/  LEA.HI.X.SX32 R44, R103, R158.reuse, 0x1, P5 ;  /* 0x0000009e672c7211 */ /* 0x080fe400028f0eff */
[----:B------:R-:W-:Y:S02]  /*75e0*/  LEA.HI.X R27, R6, c[0x0][0x18c], R7, 0x1, P0 ;  /* 0x00006300061b7a11 */ /* 0x000fe400000f0c07 */
[----:B------:R1:W2:Y:S01]  /*75f0*/  LDS.128 R4, [R38.X4+0x230] ;  /* 0x0002300026047984 */ /* 0x0002a20000004c00 */
[----:B------:R-:W-:Y:S02]  /*7600*/  LEA.HI.X.SX32 R160, R101, R158, 0x1, P6 ;  /* 0x0000009e65a07211 */ /* 0x000fe400030f0eff */
[----:B------:R-:W-:Y:S02]  /*7610*/  LEA R34, P0, R35, c[0x0][0x188], 0x1 ;  /* 0x0000620023227a11 */ /* 0x000fe400078008ff */
[----:B------:R-:W-:-:S02]  /*7620*/  LEA R36, P6, R37, c[0x0][0x188], 0x1 ;  /* 0x0000620025247a11 */ /* 0x000fc400078c08ff */
[-C--:B------:R-:W-:Y:S02]  /*7630*/  LEA.HI.X.SX32 R42, R105, R158.reuse, 0x1, P4 ;  /* 0x0000009e692a7211 */ /* 0x080fe400020f0eff */
[----:B-1----:R-:W-:Y:S02]  /*7640*/  LEA.HI.X.SX32 R38, R107, R158, 0x1, P3 ;  /* 0x0000009e6b267211 */ /* 0x002fe400018f0eff */
[----:B------:R-:W-:Y:S02]  /*7650*/  LEA.HI.X R33, R33, c[0x0][0x18c], R44, 0x1, P1 ;  /* 0x0000630021217a11 */ /* 0x000fe400008f0c2c */
[----:B------:R-:W-:Y:S02]  /*7660*/  IADD3 R39, P1, R109, R40, RZ ;  /* 0x000000286d277210 */ /* 0x000fe40007f3e0ff */
[----:B------:R-:W-:Y:S02]  /*7670*/  LEA R30, P2, R31, c[0x0][0x188], 0x1 ;  /* 0x000062001f1e7a11 */ /* 0x000fe400078408ff */
[----:B------:R-:W-:-:S02]  /*7680*/  LEA.HI.X R35, R35, c[0x0][0x18c], R42, 0x1, P0 ;  /* 0x0000630023237a11 */ /* 0x000fc400000f0c2a */
[----:B------:R-:W-:Y:S02]  /*7690*/  LEA.HI.X R37, R37, c[0x0][0x18c], R38, 0x1, P6 ;  /* 0x0000630025257a11 */ /* 0x000fe400030f0c26 */
[-C--:B------:R-:W-:Y:S02]  /*76a0*/  IADD3 R41, P0, R111, R40.reuse, RZ ;  /* 0x000000286f297210 */ /* 0x080fe40007f1e0ff */
[-C--:B------:R-:W-:Y:S02]  /*76b0*/  IADD3 R43, P3, R113, R40.reuse, RZ ;  /* 0x00000028712b7210 */ /* 0x080fe40007f7e0ff */
[----:B------:R-:W-:Y:S02]  /*76c0*/  IADD3 R45, P5, R115, R40, RZ ;  /* 0x00000028732d7210 */ /* 0x000fe40007fbe0ff */
[----:B------:R-:W-:Y:S02]  /*76d0*/  LEA R38, P6, R39, c[0x0][0x188], 0x1 ;  /* 0x0000620027267a11 */ /* 0x000fe400078c08ff */
[----:B------:R-:W-:-:S02]  /*76e0*/  LEA.HI.X.SX32 R42, R109, R158, 0x1, P1 ;  /* 0x0000009e6d2a7211 */ /* 0x000fc400008f0eff */
[----:B------:R-:W-:Y:S02]  /*76f0*/  LEA.HI.X R31, R31, c[0x0][0x18c], R160, 0x1, P2 ;  /* 0x000063001f1f7a11 */ /* 0x000fe400010f0ca0 */
[-C--:B------:R-:W-:Y:S02]  /*7700*/  IADD3 R165, P4, R117, R40.reuse, RZ ;  /* 0x0000002875a57210 */ /* 0x080fe40007f9e0ff */
[-C--:B------:R-:W-:Y:S02]  /*7710*/  IADD3 R168, P2, R119, R40.reuse, RZ ;  /* 0x0000002877a87210 */ /* 0x080fe40007f5e0ff */
[----:B------:R-:W-:Y:S02]  /*7720*/  IADD3 R166, P1, R121, R40, RZ ;  /* 0x0000002879a67210 */ /* 0x000fe40007f3e0ff */
[----:B------:R-:W-:Y:S02]  /*7730*/  LEA.HI.X R39, R39, c[0x0][0x18c], R42, 0x1, P6 ;  /* 0x0000630027277a11 */ /* 0x000fe400030f0c2a */
[----:B------:R-:W-:-:S02]  /*7740*/  LEA.HI.X.SX32 R164, R111, R158, 0x1, P0 ;  /* 0x0000009e6fa47211 */ /* 0x000fc400000f0eff */
[-C--:B------:R-:W-:Y:S02]  /*7750*/  LEA.HI.X.SX32 R162, R113, R158.reuse, 0x1, P3 ;  /* 0x0000009e71a27211 */ /* 0x080fe400018f0eff */
[----:B------:R-:W-:Y:S02]  /*7760*/  LEA.HI.X.SX32 R160, R115, R158, 0x1, P5 ;  /* 0x0000009e73a07211 */ /* 0x000fe400028f0eff */
[----:B------:R-:W-:Y:S02]  /*7770*/  LEA R40, P6, R41, c[0x0][0x188], 0x1 ;  /* 0x0000620029287a11 */ /* 0x000fe400078c08ff */
[----:B------:R-:W-:Y:S02]  /*7780*/  LEA R42, P0, R43, c[0x0][0x188], 0x1 ;  /* 0x000062002b2a7a11 */ /* 0x000fe400078008ff */
[----:B------:R-:W-:Y:S02]  /*7790*/  LEA R44, P3, R45, c[0x0][0x188], 0x1 ;  /* 0x000062002d2c7a11 */ /* 0x000fe400078608ff */
[----:B------:R-:W-:-:S02]  /*77a0*/  LEA.HI.X R41, R41, c[0x0][0x18c], R164, 0x1, P6 ;  /* 0x0000630029297a11 */ /* 0x000fc400030f0ca4 */
[----:B------:R-:W-:Y:S01]  /*77b0*/  LEA.HI.X R43, R43, c[0x0][0x18c], R162, 0x1, P0 ;  /* 0x000063002b2b7a11 */ /* 0x000fe200000f0ca2 */
[----:B------:R1:W5:Y:S01]  /*77c0*/  LDG.E.CONSTANT R164, [R12.64+0xc] ;  /* 0x00000c0c0ca47981 */ /* 0x000362000c1e9900 */
[----:B------:R-:W-:Y:S02]  /*77d0*/  LEA.HI.X R45, R45, c[0x0][0x18c], R160, 0x1, P3 ;  /* 0x000063002d2d7a11 */ /* 0x000fe400018f0ca0 */
[----:B0-----:R-:W-:Y:S01]  /*77e0*/  F2FP.BF16.PACK_AB R167, R11, R10 ;  /* 0x0000000a0ba7723e */ /* 0x001fe200000010ff */
[----:B------:R1:W5:Y:S04]  /*77f0*/  LDG.E.CONSTANT R160, [R12.64+0x4] ;  /* 0x0000040c0ca07981 */ /* 0x000368000c1e9900 */
[----:B------:R1:W5:Y:S04]  /*7800*/  LDG.E.CONSTANT R10, [R12.64] ;  /* 0x0000000c0c0a7981 */ /* 0x000368000c1e9900 */
[----:B------:R1:W5:Y:S01]  /*7810*/  LDG.E.CONSTANT R162, [R12.64+0x8] ;  /* 0x0000080c0ca27981 */ /* 0x000362000c1e9900 */
[----:B------:R-:W-:-:S02]  /*7820*/  ISETP.NE.AND P0, PT, R78, R83, PT ;  /* 0x000000534e00720c */ /* 0x000fc40003f05270 */
[----:B------:R-:W-:Y:S01]  /*7830*/  F2FP.BF16.PACK_AB R9, R9, R8 ;  /* 0x000000080909723e */ /* 0x000fe200000010ff */
[----:B------:R-:W-:Y:S01]  /*7840*/  BSSY B1, `(.L_x_13599) ;  /* 0x0000023000017945 */ /* 0x000fe20003800000 */
[----:B------:R-:W-:Y:S02]  /*7850*/  LEA R8, P3, R165, c[0x0][0x188], 0x1 ;  /* 0x00006200a5087a11 */ /* 0x000fe400078608ff */
[----:B------:R-:W-:Y:S01]  /*7860*/  LEA.HI.X.SX32 R170, R117, R158, 0x1, P4 ;  /* 0x0000009e75aa7211 */ /* 0x000fe200020f0eff */
[----:B------:R-:W-:-:S06]  /*7870*/  IMAD.MOV.U32 R11, RZ, RZ, R9 ;  /* 0x000000ffff0b7224 */ /* 0x000fcc00078e0009 */
[----:B------:R-:W-:Y:S05]  /*7880*/  @P0 BRA `(.L_x_13600) ;  /* 0x000001e000000947 */ /* 0x000fea0003800000 */
[C---:B-12---:R-:W-:Y:S02]  /*7890*/  IADD3 R159, R157.reuse, 0x2, RZ ;  /* 0x000000029d9f7810 */ /* 0x046fe40007ffe0ff */
[----:B------:R-:W-:Y:S02]  /*78a0*/  IADD3 R161, R157, 0x3, RZ ;  /* 0x000000039da17810 */ /* 0x000fe40007ffe0ff */
[----:B------:R-:W-:Y:S02]  /*78b0*/  ISETP.GE.AND P6, PT, R159, UR17, PT ;  /* 0x000000119f007c0c */ /* 0x000fe4000bfc6270 */
[----:B------:R-:W-:Y:S02]  /*78c0*/  ISETP.GE.AND P5, PT, R161, UR17, PT ;  /* 0x00000011a1007c0c */ /* 0x000fe4000bfa6270 */
[----:B------:R-:W-:Y:S02]  /*78d0*/  IADD3 R163, R157, 0x4, RZ ;  /* 0x000000049da37810 */ /* 0x000fe40007ffe0ff */
[----:B-----5:R-:W-:-:S02]  /*78e0*/  PRMT R159, R160, 0x7632, R159 ;  /* 0x00007632a09f7816 */ /* 0x020fc4000000009f */
[C---:B------:R-:W-:Y:S02]  /*78f0*/  IADD3 R169, R157.reuse, 0x5, RZ ;  /* 0x000000059da97810 */ /* 0x040fe40007ffe0ff */
[----:B------:R-:W-:Y:S02]  /*7900*/  ISETP.GE.AND P4, PT, R157, UR17, PT ;  /* 0x000000119d007c0c */ /* 0x000fe4000bf86270 */
[----:B------:R-:W-:Y:S02]  /*7910*/  SEL R161, R160, RZ, !P6 ;  /* 0x000000ffa0a17207 */ /* 0x000fe40007000000 */
[----:B------:R-:W-:Y:S02]  /*7920*/  ISETP.GE.AND P6, PT, R163, UR17, PT ;  /* 0x00000011a3007c0c */ /* 0x000fe4000bfc6270 */
[----:B------:R-:W-:Y:S02]  /*7930*/  SEL R160, R159, RZ, !P5 ;  /* 0x000000ff9fa07207 */ /* 0x000fe40006800000 */
[----:B------:R-:W-:-:S02]  /*7940*/  ISETP.GE.AND P5, PT, R169, UR17, PT ;  /* 0x00000011a9007c0c */ /* 0x000fc4000bfa6270 */
[C---:B------:R-:W-:Y:S02]  /*7950*/  PRMT R159, R162.reuse, 0x7632, R159 ;  /* 0x00007632a29f7816 */ /* 0x040fe4000000009f */
[C---:B------:R-:W-:Y:S02]  /*7960*/  IADD3 R171, R157.reuse, 0x7, RZ ;  /* 0x000000079dab7810 */ /* 0x040fe40007ffe0ff */
[----:B------:R-:W-:Y:S02]  /*7970*/  SEL R163, R162, RZ, !P6 ;  /* 0x000000ffa2a37207 */ /* 0x000fe40007000000 */
[----:B------:R-:W-:Y:S02]  /*7980*/  IADD3 R169, R157, 0x6, RZ ;  /* 0x000000069da97810 */ /* 0x000fe40007ffe0ff */
[----:B------:R-:W-:Y:S02]  /*7990*/  SEL R162, R159, RZ, !P5 ;  /* 0x000000ff9fa27207 */ /* 0x000fe40006800000 */
[----:B------:R-:W-:-:S02]  /*79a0*/  ISETP.GE.AND P5, PT, R171, UR17, PT ;  /* 0x00000011ab007c0c */ /* 0x000fc4000bfa6270 */
[----:B------:R-:W-:Y:S02]  /*79b0*/  ISETP.GE.AND P6, PT, R169, UR17, PT ;  /* 0x00000011a9007c0c */ /* 0x000fe4000bfc6270 */
[----:B------:R-:W-:Y:S02]  /*79c0*/  IADD3 R169, R157, 0x1, RZ ;  /* 0x000000019da97810 */ /* 0x000fe40007ffe0ff */
[----:B------:R-:W-:Y:S02]  /*79d0*/  @P4 PRMT R10, RZ, 0x7610, R10 ;  /* 0x00007610ff0a4816 */ /* 0x000fe4000000000a */
[----:B------:R-:W-:Y:S02]  /*79e0*/  ISETP.GE.AND P4, PT, R169, UR17, PT ;  /* 0x00000011a9007c0c */ /* 0x000fe4000bf86270 */
[----:B------:R-:W-:Y:S02]  /*79f0*/  PRMT R159, R10, 0x7632, R159 ;  /* 0x000076320a9f7816 */ /* 0x000fe4000000009f */
[----:B------:R-:W-:-:S02]  /*7a00*/  SEL R169, R164, RZ, !P6 ;  /* 0x000000ffa4a97207 */ /* 0x000fc40007000000 */
[----:B------:R-:W-:Y:S02]  /*7a10*/  SEL R159, R159, RZ, !P4 ;  /* 0x000000ff9f9f7207 */ /* 0x000fe40006000000 */
[----:B------:R-:W-:Y:S02]  /*7a20*/  @P5 PRMT R164, R169, 0x5410, RZ ;  /* 0x00005410a9a45816 */ /* 0x000fe400000000ff */
[----:B------:R-:W-:Y:S02]  /*7a30*/  PRMT R160, R161, 0x5410, R160 ;  /* 0x00005410a1a07816 */ /* 0x000fe400000000a0 */
[----:B------:R-:W-:Y:S02]  /*7a40*/  PRMT R162, R163, 0x5410, R162 ;  /* 0x00005410a3a27816 */ /* 0x000fe400000000a2 */
[----:B------:R-:W-:Y:S02]  /*7a50*/  @!P5 PRMT R164, R169, 0x7610, R164 ;  /* 0x00007610a9a4d816 */ /* 0x000fe400000000a4 */
[----:B------:R-:W-:-:S02]  /*7a60*/  PRMT R10, R10, 0x5410, R159 ;  /* 0x000054100a0a7816 */ /* 0x000fc4000000009f */
.L_x_13600:
[----:B-12---:R-:W-:Y:S05]  /*7a70*/  BSYNC B1 ;  /* 0x0000000000017941 */ /* 0x006fea0003800000 */
.L_x_13599:
[----:B------:R-:W-:Y:S01]  /*7a80*/  IMAD.MOV.U32 R159, RZ, RZ, R167 ;  /* 0x000000ffff9f7224 */ /* 0x000fe200078e00a7 */
[----:B-----5:R-:W-:Y:S01]  /*7a90*/  HFMA2.BF16_V2 R10, R11, R10, -RZ.H0_H0 ;  /* 0x0000000a0b0a7231 */ /* 0x020fe200003400ff */
[----:B------:R-:W-:-:S02]  /*7aa0*/  F2FP.BF16.PACK_AB R161, R5, R4 ;  /* 0x0000000405a1723e */ /* 0x000fc400000010ff */
[----:B------:R-:W-:Y:S01]  /*7ab0*/  F2FP.BF16.PACK_AB R163, R7, R6 ;  /* 0x0000000607a3723e */ /* 0x000fe200000010ff */
[----:B------:R-:W-:Y:S01]  /*7ac0*/  HFMA2.BF16_V2 R160, R159, R160, -RZ.H0_H0 ;  /* 0x000000a09fa07231 */ /* 0x000fe200003400ff */
[--C-:B------:R-:W-:Y:S01]  /*7ad0*/  PRMT R4, RZ, 0x5410, R10.reuse ;  /* 0x00005410ff047816 */ /* 0x100fe2000000000a */
[----:B------:R-:W-:Y:S01]  /*7ae0*/  HFMA2.BF16_V2 R162, R161, R162, -RZ.H0_H0 ;  /* 0x000000a2a1a27231 */ /* 0x000fe200003400ff */
[----:B------:R-:W-:Y:S01]  /*7af0*/  PRMT R10, RZ, 0x7610, R10 ;  /* 0x00007610ff0a7816 */ /* 0x000fe2000000000a */
[----:B------:R-:W-:Y:S01]  /*7b00*/  HFMA2.BF16_V2 R164, R163, R164, -RZ.H0_H0 ;  /* 0x000000a4a3a47231 */ /* 0x000fe200003400ff */
[--C-:B------:R-:W-:Y:S02]  /*7b10*/  PRMT R5, RZ, 0x5410, R160.reuse ;  /* 0x00005410ff057816 */ /* 0x100fe400000000a0 */
[----:B------:R-:W-:Y:S01]  /*7b20*/  PRMT R160, RZ, 0x7610, R160 ;  /* 0x00007610ffa07816 */ /* 0x000fe200000000a0 */
[----:B------:R-:W-:Y:S01]  /*7b30*/  FADD.FTZ R4, R4, R10 ;  /* 0x0000000a04047221 */ /* 0x000fe20000010000 */
[----:B------:R-:W-:Y:S01]  /*7b40*/  LEA.HI.X R9, R165, c[0x0][0x18c], R170, 0x1, P3 ;  /* 0x00006300a5097a11 */ /* 0x000fe200018f0caa */
[----:B------:R0:W5:Y:S01]  /*7b50*/  LDG.E.CONSTANT R10, [R12.64+0x200] ;  /* 0x0002000c0c0a7981 */ /* 0x000162000c1e9900 */
[-C--:B------:R-:W-:Y:S01]  /*7b60*/  LEA.HI.X.SX32 R173, R119, R158.reuse, 0x1, P2 ;  /* 0x0000009e77ad7211 */ /* 0x080fe200010f0eff */
[----:B------:R-:W-:Y:S01]  /*7b70*/  FADD.FTZ R5, R5, R160 ;  /* 0x000000a005057221 */ /* 0x000fe20000010000 */
[----:B------:R-:W-:Y:S01]  /*7b80*/  LEA.HI.X.SX32 R171, R121, R158, 0x1, P1 ;  /* 0x0000009e79ab7211 */ /* 0x000fe200008f0eff */
[----:B------:R0:W5:Y:S01]  /*7b90*/  LDG.E.CONSTANT R160, [R12.64+0x208] ;  /* 0x0002080c0ca07981 */ /* 0x000162000c1e9900 */
[----:B------:R-:W-:Y:S01]  /*7ba0*/  PRMT R6, RZ, 0x5410, R162 ;  /* 0x00005410ff067816 */ /* 0x000fe200000000a2 */
[----:B------:R-:W-:Y:S01]  /*7bb0*/  FADD.FTZ R5, R4, R5 ;  /* 0x0000000504057221 */ /* 0x000fe20000010000 */
[--C-:B------:R-:W-:Y:S01]  /*7bc0*/  PRMT R4, RZ, 0x5410, R164.reuse ;  /* 0x00005410ff047816 */ /* 0x100fe200000000a4 */
[----:B------:R0:W5:Y:S01]  /*7bd0*/  LDG.E.CONSTANT R158, [R12.64+0x204] ;  /* 0x0002040c0c9e7981 */ /* 0x000162000c1e9900 */
[----:B------:R-:W-:-:S02]  /*7be0*/  PRMT R164, RZ, 0x7610, R164 ;  /* 0x00007610ffa47816 */ /* 0x000fc400000000a4 */
[----:B------:R-:W-:-:S03]  /*7bf0*/  PRMT R162, RZ, 0x7610, R162 ;  /* 0x00007610ffa27816 */ /* 0x000fc600000000a2 */
[----:B------:R-:W-:Y:S01]  /*7c00*/  FADD.FTZ R165, R4, R164 ;  /* 0x000000a404a57221 */ /* 0x000fe20000010000 */
[----:B------:R-:W-:Y:S01]  /*7c10*/  BSSY B1, `(.L_x_13601) ;  /* 0x0000025000017945 */ /* 0x000fe20003800000 */
[----:B------:R0:W5:Y:S01]  /*7c20*/  LDG.E.CONSTANT R164, [R12.64+0x20c] ;  /* 0x00020c0c0ca47981 */ /* 0x000162000c1e9900 */
[----:B------:R-:W-:Y:S01]  /*7c30*/  FADD.FTZ R162, R6, R162 ;  /* 0x000000a206a27221 */ /* 0x000fe20000010000 */
[----:B------:R-:W-:Y:S02]  /*7c40*/  LEA R4, P3, R168, c[0x0][0x188], 0x1 ;  /* 0x00006200a8047a11 */ /* 0x000fe400078608ff */
[----:B------:R-:W-:Y:S01]  /*7c50*/  LEA R6, P4, R166, c[0x0][0x188], 0x1 ;  /* 0x00006200a6067a11 */ /* 0x000fe200078808ff */
[----:B------:R-:W-:Y:S01]  /*7c60*/  FADD.FTZ R162, R5, R162 ;  /* 0x000000a205a27221 */ /* 0x000fe20000010000 */
[----:B------:R-:W-:Y:S06]  /*7c70*/  @P0 BRA `(.L_x_13602) ;  /* 0x000001e000000947 */ /* 0x000fec0003800000 */
[C---:B0-----:R-:W-:Y:S02]  /*7c80*/  IADD3 R12, R157.reuse, 0x2, RZ ;  /* 0x000000029d0c7810 */ /* 0x041fe40007ffe0ff */
[----:B------:R-:W-:-:S02]  /*7c90*/  IADD3 R13, R157, 0x3, RZ ;  /* 0x000000039d0d7810 */ /* 0x000fc40007ffe0ff */
[----:B------:R-:W-:Y:S02]  /*7ca0*/  IADD3 R167, R157, 0x4, RZ ;  /* 0x000000049da77810 */ /* 0x000fe40007ffe0ff */
[----:B------:R-:W-:Y:S02]  /*7cb0*/  ISETP.GE.AND P1, PT, R12, UR17, PT ;  /* 0x000000110c007c0c */ /* 0x000fe4000bf26270 */
[----:B------:R-:W-:Y:S02]  /*7cc0*/  ISETP.GE.AND P2, PT, R13, UR17, PT ;  /* 0x000000110d007c0c */ /* 0x000fe4000bf46270 */
[C---:B------:R-:W-:Y:S02]  /*7cd0*/  IADD3 R13, R157.reuse, 0x5, RZ ;  /* 0x000000059d0d7810 */ /* 0x040fe40007ffe0ff */
[----:B------:R-:W-:Y:S02]  /*7ce0*/  ISETP.GE.AND P5, PT, R157, UR17, PT ;  /* 0x000000119d007c0c */ /* 0x000fe4000bfa6270 */
[----:B------:R-:W-:-:S02]  /*7cf0*/  ISETP.GE.AND P6, PT, R167, UR17, PT ;  /* 0x00000011a7007c0c */ /* 0x000fc4000bfc6270 */
[C---:B-----5:R-:W-:Y:S02]  /*7d00*/  PRMT R12, R158.reuse, 0x7632, R12 ;  /* 0x000076329e0c7816 */ /* 0x060fe4000000000c */
[----:B------:R-:W-:Y:S02]  /*7d10*/  IADD3 R169, R157, 0x6, RZ ;  /* 0x000000069da97810 */ /* 0x000fe40007ffe0ff */
[----:B------:R-:W-:Y:S02]  /*7d20*/  SEL R167, R158, RZ, !P1 ;  /* 0x000000ff9ea77207 */ /* 0x000fe40004800000 */
[----:B------:R-:W-:Y:S02]  /*7d30*/  ISETP.GE.AND P1, PT, R13, UR17, PT ;  /* 0x000000110d007c0c */ /* 0x000fe4000bf26270 */
[----:B------:R-:W-:Y:S02]  /*7d40*/  IADD3 R13, R157, 0x7, RZ ;  /* 0x000000079d0d7810 */ /* 0x000fe40007ffe0ff */
[----:B------:R-:W-:-:S02]  /*7d50*/  SEL R158, R12, RZ, !P2 ;  /* 0x000000ff0c9e7207 */ /* 0x000fc40005000000 */
[----:B------:R-:W-:Y:S02]  /*7d60*/  ISETP.GE.AND P2, PT, R169, UR17, PT ;  /* 0x00000011a9007c0c */ /* 0x000fe4000bf46270 */
[----:B------:R-:W-:Y:S02]  /*7d70*/  SEL R169, R160, RZ, !P6 ;  /* 0x000000ffa0a97207 */ /* 0x000fe40007000000 */
[----:B------:R-:W-:Y:S02]  /*7d80*/  ISETP.GE.AND P6, PT, R13, UR17, PT ;  /* 0x000000110d007c0c */ /* 0x000fe4000bfc6270 */
[----:B------:R-:W-:Y:S02]  /*7d90*/  IADD3 R12, R157, 0x1, RZ ;  /* 0x000000019d0c7810 */ /* 0x000fe40007ffe0ff */
[----:B------:R-:W-:Y:S02]  /*7da0*/  @P5 PRMT R10, RZ, 0x7610, R10 ;  /* 0x00007610ff0a5816 */ /* 0x000fe4000000000a */
[----:B------:R-:W-:-:S02]  /*7db0*/  ISETP.GE.AND P5, PT, R12, UR17, PT ;  /* 0x000000110c007c0c */ /* 0x000fc4000bfa6270 */
[----:B------:R-:W-:Y:S02]  /*7dc0*/  PRMT R160, R160, 0x7632, R160 ;  /* 0x00007632a0a07816 */ /* 0x000fe400000000a0 */
[----:B------:R-:W-:Y:S02]  /*7dd0*/  PRMT R12, R10, 0x7632, R12 ;  /* 0x000076320a0c7816 */ /* 0x000fe4000000000c */
[----:B------:R-:W-:Y:S02]  /*7de0*/  SEL R175, R164, RZ, !P2 ;  /* 0x000000ffa4af7207 */ /* 0x000fe40005000000 */
[----:B------:R-:W-:Y:S02]  /*7df0*/  SEL R160, R160, RZ, !P1 ;  /* 0x000000ffa0a07207 */ /* 0x000fe40004800000 */
[----:B------:R-:W-:Y:S02]  /*7e00*/  SEL R13, R12, RZ, !P5 ;  /* 0x000000ff0c0d7207 */ /* 0x000fe40006800000 */
[----:B------:R-:W-:-:S02]  /*7e10*/  @P6 PRMT R164, R175, 0x5410, RZ ;  /* 0x00005410afa46816 */ /* 0x000fc400000000ff */
[----:B------:R-:W-:Y:S02]  /*7e20*/  PRMT R158, R167, 0x5410, R158 ;  /* 0x00005410a79e7816 */ /* 0x000fe4000000009e */
[----:B------:R-:W-:Y:S02]  /*7e30*/  PRMT R160, R169, 0x5410, R160 ;  /* 0x00005410a9a07816 */ /* 0x000fe400000000a0 */
[----:B------:R-:W-:Y:S02]  /*7e40*/  @!P6 PRMT R164, R175, 0x7610, R164 ;  /* 0x00007610afa4e816 */ /* 0x000fe400000000a4 */
[----:B------:R-:W-:Y:S02]  /*7e50*/  PRMT R10, R10, 0x5410, R13 ;  /* 0x000054100a0a7816 */ /* 0x000fe4000000000d */
.L_x_13602:
[----:B------:R-:W-:Y:S05]  /*7e60*/  BSYNC B1 ;  /* 0x0000000000017941 */ /* 0x000fea0003800000 */
.L_x_13601:
[----:B-----5:R-:W-:Y:S01]  /*7e70*/  HFMA2.BF16_V2 R10, R11, R10, -RZ.H0_H0 ;  /* 0x0000000a0b0a7231 */ /* 0x020fe200003400ff */
[----:B------:R-:W-:Y:S01]  /*7e80*/  FADD.FTZ R162, R162, R165 ;  /* 0x000000a5a2a27221 */ /* 0x000fe20000010000 */
[----:B------:R-:W-:Y:S01]  /*7e90*/  HFMA2.BF16_V2 R158, R159, R158, -RZ.H0_H0 ;  /* 0x0000009e9f9e7231 */ /* 0x000fe200003400ff */
[----:B------:R-:W-:Y:S01]  /*7ea0*/  LEA.HI.X R7, R166, c[0x0][0x18c], R171, 0x1, P4 ;  /* 0x00006300a6077a11 */ /* 0x000fe200020f0cab */
[----:B------:R-:W-:Y:S01]  /*7eb0*/  HFMA2.BF16_V2 R160, R161, R160, -RZ.H0_H0 ;  /* 0x000000a0a1a07231 */ /* 0x000fe200003400ff */
[--C-:B0-----:R-:W-:Y:S01]  /*7ec0*/  PRMT R12, RZ, 0x5410, R10.reuse ;  /* 0x00005410ff0c7816 */ /* 0x101fe2000000000a */
[----:B------:R0:W5:Y:S01]  /*7ed0*/  LDG.E.CONSTANT R166, [R14.64+0xc] ;  /* 0x00000c0c0ea67981 */ /* 0x000162000c1e9900 */
[----:B------:R-:W-:-:S02]  /*7ee0*/  PRMT R10, RZ, 0x7610, R10 ;  /* 0x00007610ff0a7816 */ /* 0x000fc4000000000a */
[----:B------:R-:W-:-:S03]  /*7ef0*/  LEA.HI.X R5, R168, c[0x0][0x18c], R173, 0x1, P3 ;  /* 0x00006300a8057a11 */ /* 0x000fc600018f0cad */
[----:B------:R-:W-:Y:S01]  /*7f00*/  FADD.FTZ R10, R12, R10 ;  /* 0x0000000a0c0a7221 */ /* 0x000fe20000010000 */
[--C-:B------:R-:W-:Y:S02]  /*7f10*/  PRMT R12, RZ, 0x5410, R158.reuse ;  /* 0x00005410ff0c7816 */ /* 0x100fe4000000009e */
[----:B------:R-:W-:-:S05]  /*7f20*/  PRMT R158, RZ, 0x7610, R158 ;  /* 0x00007610ff9e7816 */ /* 0x000fca000000009e */
[----:B------:R-:W-:Y:S01]  /*7f30*/  FADD.FTZ R13, R12, R158 ;  /* 0x0000009e0c0d7221 */ /* 0x000fe20000010000 */
[--C-:B------:R-:W-:Y:S01]  /*7f40*/  PRMT R12, RZ, 0x5410, R160.reuse ;  /* 0x00005410ff0c7816 */ /* 0x100fe200000000a0 */
[----:B------:R0:W5:Y:S01]  /*7f50*/  LDG.E.CONSTANT R158, [R14.64+0x4] ;  /* 0x0000040c0e9e7981 */ /* 0x000162000c1e9900 */
[----:B------:R-:W-:Y:S01]  /*7f60*/  PRMT R160, RZ, 0x7610, R160 ;  /* 0x00007610ffa07816 */ /* 0x000fe200000000a0 */
[----:B------:R-:W-:Y:S01]  /*7f70*/  BSSY B1, `(.L_x_13603) ;  /* 0x0000025000017945 */ /* 0x000fe20003800000 */
[----:B------:R-:W-:-:S03]  /*7f80*/  FADD.FTZ R10, R10, R13 ;  /* 0x0000000d0a0a7221 */ /* 0x000fc60000010000 */
[----:B------:R-:W-:Y:S02]  /*7f90*/  FADD.FTZ R165, R12, R160 ;  /* 0x000000a00ca57221 */ /* 0x000fe40000010000 */
[----:B------:R0:W5:Y:S04]  /*7fa0*/  LDG.E.CONSTANT R12, [R14.64] ;  /* 0x0000000c0e0c7981 */ /* 0x000168000c1e9900 */
[----:B------:R0:W5:Y:S01]  /*7fb0*/  LDG.E.CONSTANT R160, [R14.64+0x8] ;  /* 0x0000080c0ea07981 */ /* 0x000162000c1e9900 */
[----:B------:R-:W-:Y:S01]  /*7fc0*/  HFMA2.BF16_V2 R164, R163, R164, -RZ.H0_H0 ;  /* 0x000000a4a3a47231 */ /* 0x000fe200003400ff */
[----:B------:R-:W-:Y:S05]  /*7fd0*/  @P0 BRA `(.L_x_13604) ;  /* 0x000001e000000947 */ /* 0x000fea0003800000 */
[C---:B------:R-:W-:Y:S02]  /*7fe0*/  IADD3 R13, R157.reuse, 0x2, RZ ;  /* 0x000000029d0d7810 */ /* 0x040fe40007ffe0ff */
[----:B------:R-:W-:-:S02]  /*7ff0*/  IADD3 R167, R157, 0x6, RZ ;  /* 0x000000069da77810 */ /* 0x000fc40007ffe0ff */
[C---:B------:R-:W-:Y:S02]  /*8000*/  ISETP.GE.AND P5, PT, R157.reuse, UR17, PT ;  /* 0x000000119d007c0c */ /* 0x040fe4000bfa6270 */
[----:B0-----:R-:W-:Y:S02]  /*8010*/  IADD3 R15, R157, 0x5, RZ ;  /* 0x000000059d0f7810 */ /* 0x001fe40007ffe0ff */
[----:B------:R-:W-:Y:S02]  /*8020*/  ISETP.GE.AND P1, PT, R13, UR17, PT ;  /* 0x000000110d007c0c */ /* 0x000fe4000bf26270 */
[----:B------:R-:W-:Y:S02]  /*8030*/  ISETP.GE.AND P2, PT, R167, UR17, PT ;  /* 0x00000011a7007c0c */ /* 0x000fe4000bf46270 */
[C---:B------:R-:W-:Y:S02]  /*8040*/  IADD3 R167, R157.reuse, 0x7, RZ ;  /* 0x000000079da77810 */ /* 0x040fe40007ffe0ff */
[----:B------:R-:W-:-:S02]  /*8050*/  IADD3 R13, R157, 0x4, RZ ;  /* 0x000000049d0d7810 */ /* 0x000fc40007ffe0ff */
[----:B------:R-:W-:Y:S02]  /*8060*/  ISETP.GE.AND P3, PT, R15, UR17, PT ;  /* 0x000000110f007c0c */ /* 0x000fe4000bf66270 */
[----:B------:R-:W-:Y:S02]  /*8070*/  IADD3 R14, R157, 0x3, RZ ;  /* 0x000000039d0e7810 */ /* 0x000fe40007ffe0ff */
[----:B-----5:R-:W-:Y:S02]  /*8080*/  SEL R15, R158, RZ, !P1 ;  /* 0x000000ff9e0f7207 */ /* 0x020fe40004800000 */
[----:B------:R-:W-:Y:S02]  /*8090*/  ISETP.GE.AND P1, PT, R167, UR17, PT ;  /* 0x00000011a7007c0c */ /* 0x000fe4000bf26270 */
[----:B------:R-:W-:Y:S02]  /*80a0*/  ISETP.GE.AND P4, PT, R13, UR17, PT ;  /* 0x000000110d007c0c */ /* 0x000fe4000bf86270 */
[----:B------:R-:W-:-:S02]  /*80b0*/  ISETP.GE.AND P6, PT, R14, UR17, PT ;  /* 0x000000110e007c0c */ /* 0x000fc4000bfc6270 */
[----:B------:R-:W-:Y:S02]  /*80c0*/  PRMT R13, R158, 0x7632, R13 ;  /* 0x000076329e0d7816 */ /* 0x000fe4000000000d */
[----:B------:R-:W-:Y:S02]  /*80d0*/  IADD3 R14, R157, 0x1, RZ ;  /* 0x000000019d0e7810 */ /* 0x000fe40007ffe0ff */
[----:B------:R-:W-:Y:S02]  /*80e0*/  @P5 PRMT R12, RZ, 0x7610, R12 ;  /* 0x00007610ff0c5816 */ /* 0x000fe4000000000c */
[----:B------:R-:W-:Y:S02]  /*80f0*/  SEL R158, R13, RZ, !P6 ;  /* 0x000000ff0d9e7207 */ /* 0x000fe40007000000 */
[----:B------:R-:W-:Y:S02]  /*8100*/  ISETP.GE.AND P6, PT, R14, UR17, PT ;  /* 0x000000110e007c0c */ /* 0x000fe4000bfc6270 */
[----:B------:R-:W-:-:S02]  /*8110*/  PRMT R14, R160, 0x7632, R14 ;  /* 0x00007632a00e7816 */ /* 0x000fc4000000000e */
[----:B------:R-:W-:Y:S02]  /*8120*/  PRMT R13, R12, 0x7632, R13 ;  /* 0x000076320c0d7816 */ /* 0x000fe4000000000d */
[----:B------:R-:W-:Y:S02]  /*8130*/  SEL R169, R166, RZ, !P2 ;  /* 0x000000ffa6a97207 */ /* 0x000fe40005000000 */
        /* <DEDUP_REMOVED lines=8> */
.L_x_13604:
[----:B------:R-:W-:Y:S05]  /*81c0*/  BSYNC B1 ;  /* 0x0000000000017941 */ /* 0x000fea0003800000 */
.L_x_13603:
[----:B0----5:R-:W-:Y:S01]  /*81d0*/  HFMA2.BF16_V2 R14, R11, R12, -RZ.H0_H0 ;  /* 0x0000000c0b0e7231 */ /* 0x021fe200003400ff */
[--C-:B------:R-:W-:Y:S01]  /*81e0*/  PRMT R12, RZ, 0x5410, R164.reuse ;  /* 0x00005410ff0c7816 */ /* 0x100fe200000000a4 */
[----:B------:R-:W-:Y:S01]  /*81f0*/  HFMA2.BF16_V2 R158, R159, R158, -RZ.H0_H0 ;  /* 0x0000009e9f9e7231 */ /* 0x000fe200003400ff */
[----:B------:R-:W-:Y:S01]  /*8200*/  PRMT R164, RZ, 0x7610, R164 ;  /* 0x00007610ffa47816 */ /* 0x000fe200000000a4 */
[----:B------:R-:W-:Y:S01]  /*8210*/  HFMA2.BF16_V2 R160, R161, R160, -RZ.H0_H0 ;  /* 0x000000a0a1a07231 */ /* 0x000fe200003400ff */
[----:B------:R-:W-:Y:S01]  /*8220*/  FADD.FTZ R10, R10, R165 ;  /* 0x000000a50a0a7221 */ /* 0x000fe20000010000 */
[----:B------:R-:W-:-:S02]  /*8230*/  HFMA2.BF16_V2 R166, R163, R166, -RZ.H0_H0 ;  /* 0x000000a6a3a67231 */ /* 0x000fc400003400ff */
[----:B------:R-:W-:Y:S01]  /*8240*/  FADD.FTZ R13, R12, R164 ;  /* 0x000000a40c0d7221 */ /* 0x000fe20000010000 */
[--C-:B------:R-:W-:Y:S01]  /*8250*/  PRMT R12, RZ, 0x5410, R14.reuse ;  /* 0x00005410ff0c7816 */ /* 0x100fe2000000000e */
[----:B------:R0:W5:Y:S01]  /*8260*/  LDG.E.CONSTANT R164, [R16.64+0xc] ;  /* 0x00000c0c10a47981 */ /* 0x000162000c1e9900 */
[----:B------:R-:W-:-:S05]  /*8270*/  PRMT R14, RZ, 0x7610, R14 ;  /* 0x00007610ff0e7816 */ /* 0x000fca000000000e */
        /* <DEDUP_REMOVED lines=9> */
[----:B------:R-:W-:Y:S01]  /*8310*/  FADD.FTZ R165, R14, R160 ;  /* 0x000000a00ea57221 */ /* 0x000fe20000010000 */
[--C-:B------:R-:W-:Y:S01]  /*8320*/  PRMT R14, RZ, 0x5410, R166.reuse ;  /* 0x00005410ff0e7816 */ /* 0x100fe200000000a6 */
[----:B------:R0:W5:Y:S01]  /*8330*/  LDG.E.CONSTANT R160, [R16.64+0x8] ;  /* 0x0000080c10a07981 */ /* 0x000162000c1e9900 */
[----:B------:R-:W-:-:S05]  /*8340*/  PRMT R166, RZ, 0x7610, R166 ;  /* 0x00007610ffa67816 */ /* 0x000fca00000000a6 */
[----:B------:R-:W-:Y:S02]  /*8350*/  FADD.FTZ R167, R14, R166 ;  /* 0x000000a60ea77221 */ /* 0x000fe40000010000 */
[----:B------:R0:W5:Y:S01]  /*8360*/  LDG.E.CONSTANT R14, [R16.64] ;  /* 0x0000000c100e7981 */ /* 0x000162000c1e9900 */
[----:B------:R-:W-:Y:S05]  /*8370*/  @P0 BRA `(.L_x_13606) ;  /* 0x000001e000000947 */ /* 0x000fea0003800000 */
[C---:B------:R-:W-:Y:S02]  /*8380*/  IADD3 R15, R157.reuse, 0x2, RZ ;  /* 0x000000029d0f7810 */ /* 0x040fe40007ffe0ff */
[C---:B------:R-:W-:Y:S02]  /*8390*/  IADD3 R166, R157.reuse, 0x6, RZ ;  /* 0x000000069da67810 */ /* 0x040fe40007ffe0ff */
[C---:B------:R-:W-:Y:S02]  /*83a0*/  ISETP.GE.AND P5, PT, R157.reuse, UR17, PT ;  /* 0x000000119d007c0c */ /* 0x040fe4000bfa6270 */
[----:B0-----:R-:W-:Y:S02]  /*83b0*/  IADD3 R17, R157, 0x5, RZ ;  /* 0x000000059d117810 */ /* 0x001fe40007ffe0ff */
[----:B------:R-:W-:-:S02]  /*83c0*/  ISETP.GE.AND P1, PT, R15, UR17, PT ;  /* 0x000000110f007c0c */ /* 0x000fc4000bf26270 */
[----:B------:R-:W-:Y:S02]  /*83d0*/  ISETP.GE.AND P2, PT, R166, UR17, PT ;  /* 0x00000011a6007c0c */ /* 0x000fe4000bf46270 */
[C---:B------:R-:W-:Y:S02]  /*83e0*/  IADD3 R166, R157.reuse, 0x7, RZ ;  /* 0x000000079da67810 */ /* 0x040fe40007ffe0ff */
[----:B------:R-:W-:Y:S02]  /*83f0*/  IADD3 R15, R157, 0x4, RZ ;  /* 0x000000049d0f7810 */ /* 0x000fe40007ffe0ff */
[----:B------:R-:W-:Y:S02]  /*8400*/  ISETP.GE.AND P3, PT, R17, UR17, PT ;  /* 0x0000001111007c0c */ /* 0x000fe4000bf66270 */
[----:B------:R-:W-:Y:S02]  /*8410*/  IADD3 R16, R157, 0x3, RZ ;  /* 0x000000039d107810 */ /* 0x000fe40007ffe0ff */
[----:B-----5:R-:W-:-:S02]  /*8420*/  SEL R17, R158, RZ, !P1 ;  /* 0x000000ff9e117207 */ /* 0x020fc40004800000 */
[----:B------:R-:W-:Y:S02]  /*8430*/  ISETP.GE.AND P1, PT, R166, UR17, PT ;  /* 0x00000011a6007c0c */ /* 0x000fe4000bf26270 */
[----:B------:R-:W-:Y:S02]  /*8440*/  ISETP.GE.AND P4, PT, R15, UR17, PT ;  /* 0x000000110f007c0c */ /* 0x000fe4000bf86270 */
[----:B------:R-:W-:Y:S02]  /*8450*/  ISETP.GE.AND P6, PT, R16, UR17, PT ;  /* 0x0000001110007c0c */ /* 0x000fe4000bfc6270 */
[----:B------:R-:W-:Y:S02]  /*8460*/  PRMT R15, R158, 0x7632, R15 ;  /* 0x000076329e0f7816 */ /* 0x000fe4000000000f */
[----:B------:R-:W-:Y:S02]  /*8470*/  IADD3 R16, R157, 0x1, RZ ;  /* 0x000000019d107810 */ /* 0x000fe40007ffe0ff */
[----:B------:R-:W-:-:S02]  /*8480*/  @P5 PRMT R14, RZ, 0x7610, R14 ;  /* 0x00007610ff0e5816 */ /* 0x000fc4000000000e */
[----:B------:R-:W-:Y:S02]  /*8490*/  SEL R158, R15, RZ, !P6 ;  /* 0x000000ff0f9e7207 */ /* 0x000fe40007000000 */
[----:B------:R-:W-:Y:S02]  /*84a0*/  ISETP.GE.AND P6, PT, R16, UR17, PT ;  /* 0x0000001110007c0c */ /* 0x000fe4000bfc6270 */
[----:B------:R-:W-:Y:S02]  /*84b0*/  PRMT R16, R160, 0x7632, R16 ;  /* 0x00007632a0107816 */ /* 0x000fe40000000010 */
[----:B------:R-:W-:Y:S02]  /*84c0*/  PRMT R15, R14, 0x7632, R15 ;  /* 0x000076320e0f7816 */ /* 0x000fe4000000000f */
[----:B------:R-:W-:Y:S02]  /*84d0*/  SEL R171, R164, RZ, !P2 ;  /* 0x000000ffa4ab7207 */ /* 0x000fe40005000000 */
[----:B------:R-:W-:-:S02]  /*84e0*/  SEL R169, R160, RZ, !P4 ;  /* 0x000000ffa0a97207 */ /* 0x000fc40006000000 */
[----:B------:R-:W-:Y:S02]  /*84f0*/  SEL R16, R16, RZ, !P3 ;  /* 0x000000ff10107207 */ /* 0x000fe40005800000 */
[----:B------:R-:W-:Y:S02]  /*8500*/  SEL R15, R15, RZ, !P6 ;  /* 0x000000ff0f0f7207 */ /* 0x000fe40007000000 */
[----:B------:R-:W-:Y:S02]  /*8510*/  @P1 PRMT R164, R171, 0x5410, RZ ;  /* 0x00005410aba41816 */ /* 0x000fe400000000ff */
[----:B------:R-:W-:Y:S02]  /*8520*/  PRMT R158, R17, 0x5410, R158 ;  /* 0x00005410119e7816 */ /* 0x000fe4000000009e */
[----:B------:R-:W-:Y:S02]  /*8530*/  PRMT R160, R169, 0x5410, R16 ;  /* 0x00005410a9a07816 */ /* 0x000fe40000000010 */
[----:B------:R-:W-:-:S02]  /*8540*/  @!P1 PRMT R164, R171, 0x7610, R164 ;  /* 0x00007610aba49816 */ /* 0x000fc400000000a4 */
[----:B------:R-:W-:Y:S02]  /*8550*/  PRMT R14, R14, 0x5410, R15 ;  /* 0x000054100e0e7816 */ /* 0x000fe4000000000f */
.L_x_13606:
[----:B------:R-:W-:Y:S05]  /*8560*/  BSYNC B1 ;  /* 0x0000000000017941 */ /* 0x000fea0003800000 */
.L_x_13605:
[----:B------:R-:W-:Y:S01]  /*8570*/  FADD.FTZ R12, R12, R165 ;  /* 0x000000a50c0c7221 */ /* 0x000fe20000010000 */
[----:B-----5:R-:W-:Y:S01]  /*8580*/  HFMA2.BF16_V2 R158, R159, R158, -RZ.H0_H0 ;  /* 0x0000009e9f9e7231 */ /* 0x020fe200003400ff */
[----:B------:R-:W-:Y:S01]  /*8590*/  FADD.FTZ R13, R10, R13 ;  /* 0x0000000d0a0d7221 */ /* 0x000fe20000010000 */
[----:B------:R-:W-:Y:S01]  /*85a0*/  HFMA2.BF16_V2 R160, R161, R160, -RZ.H0_H0 ;  /* 0x000000a0a1a07231 */ /* 0x000fe200003400ff */
[----:B------:R-:W-:Y:S01]  /*85b0*/  FADD.FTZ R167, R12, R167 ;  /* 0x000000a70ca77221 */ /* 0x000fe20000010000 */
[----:B------:R-:W-:Y:S01]  /*85c0*/  HFMA2.BF16_V2 R14, R11, R14, -RZ.H0_H0 ;  /* 0x0000000e0b0e7231 */ /* 0x000fe200003400ff */
[--C-:B------:R-:W-:Y:S01]  /*85d0*/  PRMT R12, RZ, 0x5410, R158.reuse ;  /* 0x00005410ff0c7816 */ /* 0x100fe2000000009e */
[----:B------:R-:W-:Y:S01]  /*85e0*/  HFMA2.BF16_V2 R164, R163, R164, -RZ.H0_H0 ;  /* 0x000000a4a3a47231 */ /* 0x000fe200003400ff */
[----:B------:R-:W-:Y:S01]  /*85f0*/  PRMT R158, RZ, 0x7610, R158 ;  /* 0x00007610ff9e7816 */ /* 0x000fe2000000009e */
[----:B0-----:R0:W5:Y:S01]  /*8600*/  LDG.E.CONSTANT R16, [R18.64+0x8] ;  /* 0x0000080c12107981 */ /* 0x001162000c1e9900 */
[--C-:B------:R-:W-:Y:S01]  /*8610*/  PRMT R10, RZ, 0x5410, R14.reuse ;  /* 0x00005410ff0a7816 */ /* 0x100fe2000000000e */
[----:B------:R-:W-:Y:S01]  /*8620*/  FADD.FTZ R77, R162, R77 ;  /* 0x0000004da24d7221 */ /* 0x000fe20000010000 */
[----:B------:R-:W-:Y:S01]  /*8630*/  PRMT R14, RZ, 0x7610, R14 ;  /* 0x00007610ff0e7816 */ /* 0x000fe2000000000e */
[----:B------:R-:W-:Y:S01]  /*8640*/  FADD.FTZ R15, R12, R158 ;  /* 0x0000009e0c0f7221 */ /* 0x000fe20000010000 */
[--C-:B------:R-:W-:Y:S01]  /*8650*/  PRMT R12, RZ, 0x5410, R160.reuse ;  /* 0x00005410ff0c7816 */ /* 0x100fe200000000a0 */
[----:B------:R0:W5:Y:S01]  /*8660*/  LDG.E.CONSTANT R158, [R18.64+0xc] ;  /* 0x00000c0c129e7981 */ /* 0x000162000c1e9900 */
[----:B------:R-:W-:Y:S01]  /*8670*/  PRMT R160, RZ, 0x7610, R160 ;  /* 0x00007610ffa07816 */ /* 0x000fe200000000a0 */
[----:B------:R-:W-:-:S02]  /*8680*/  FADD.FTZ R10, R10, R14 ;  /* 0x0000000e0a0a7221 */ /* 0x000fc40000010000 */
[----:B------:R0:W5:Y:S02]  /*8690*/  LDG.E.CONSTANT R14, [R18.64+0x4] ;  /* 0x0000040c120e7981 */ /* 0x000164000c1e9900 */
[----:B------:R-:W-:Y:S01]  /*86a0*/  FADD.FTZ R17, R12, R160 ;  /* 0x000000a00c117221 */ /* 0x000fe20000010000 */
[--C-:B------:R-:W-:Y:S01]  /*86b0*/  PRMT R12, RZ, 0x5410, R164.reuse ;  /* 0x00005410ff0c7816 */ /* 0x100fe200000000a4 */
[----:B------:R-:W-:Y:S01]  /*86c0*/  FADD.FTZ R10, R10, R15 ;  /* 0x0000000f0a0a7221 */ /* 0x000fe20000010000 */
[----:B------:R-:W-:Y:S01]  /*86d0*/  PRMT R164, RZ, 0x7610, R164 ;  /* 0x00007610ffa47816 */ /* 0x000fe200000000a4 */
[----:B------:R-:W-:Y:S02]  /*86e0*/  BSSY B1, `(.L_x_13607) ;  /* 0x0000023000017945 */ /* 0x000fe40003800000 */
[----:B------:R-:W-:Y:S02]  /*86f0*/  FADD.FTZ R10, R10, R17 ;  /* 0x000000110a0a7221 */ /* 0x000fe40000010000 */
[----:B------:R-:W-:-:S02]  /*8700*/  FADD.FTZ R15, R12, R164 ;  /* 0x000000a40c0f7221 */ /* 0x000fc40000010000 */
[----:B------:R0:W5:Y:S01]  /*8710*/  LDG.E.CONSTANT R12, [R18.64] ;  /* 0x0000000c120c7981 */ /* 0x000162000c1e9900 */
[----:B------:R-:W-:Y:S05]  /*8720*/  @P0 BRA `(.L_x_13608) ;  /* 0x000001e000000947 */ /* 0x000fea0003800000 */
[C---:B------:R-:W-:Y:S02]  /*8730*/  IADD3 R17, R157.reuse, 0x2, RZ ;  /* 0x000000029d117810 */ /* 0x040fe40007ffe0ff */
[C---:B0-----:R-:W-:Y:S02]  /*8740*/  IADD3 R18, R157.reuse, 0x3, RZ ;  /* 0x000000039d127810 */ /* 0x041fe40007ffe0ff */
[C---:B------:R-:W-:Y:S02]  /*8750*/  ISETP.GE.AND P5, PT, R157.reuse, UR17, PT ;  /* 0x000000119d007c0c */ /* 0x040fe4000bfa6270 */
[----:B------:R-:W-:Y:S02]  /*8760*/  IADD3 R19, R157, 0x5, RZ ;  /* 0x000000059d137810 */ /* 0x000fe40007ffe0ff */
[----:B------:R-:W-:Y:S02]  /*8770*/  ISETP.GE.AND P1, PT, R17, UR17, PT ;  /* 0x0000001111007c0c */ /* 0x000fe4000bf26270 */
[----:B------:R-:W-:-:S02]  /*8780*/  ISETP.GE.AND P6, PT, R18, UR17, PT ;  /* 0x0000001112007c0c */ /* 0x000fc4000bfc6270 */
[C---:B------:R-:W-:Y:S02]  /*8790*/  IADD3 R18, R157.reuse, 0x7, RZ ;  /* 0x000000079d127810 */ /* 0x040fe40007ffe0ff */
[----:B------:R-:W-:Y:S02]  /*87a0*/  IADD3 R17, R157, 0x4, RZ ;  /* 0x000000049d117810 */ /* 0x000fe40007ffe0ff */
[----:B------:R-:W-:Y:S02]  /*87b0*/  ISETP.GE.AND P3, PT, R19, UR17, PT ;  /* 0x0000001113007c0c */ /* 0x000fe4000bf66270 */
[----:B-----5:R-:W-:Y:S02]  /*87c0*/  SEL R19, R14, RZ, !P1 ;  /* 0x000000ff0e137207 */ /* 0x020fe40004800000 */
[----:B------:R-:W-:Y:S02]  /*87d0*/  IADD3 R160, R157, 0x6, RZ ;  /* 0x000000069da07810 */ /* 0x000fe40007ffe0ff */
[----:B------:R-:W-:-:S02]  /*87e0*/  ISETP.GE.AND P1, PT, R18, UR17, PT ;  /* 0x0000001112007c0c */ /* 0x000fc4000bf26270 */
[----:B------:R-:W-:Y:S02]  /*87f0*/  ISETP.GE.AND P4, PT, R17, UR17, PT ;  /* 0x0000001111007c0c */ /* 0x000fe4000bf86270 */
[----:B------:R-:W-:Y:S02]  /*8800*/  PRMT R17, R14, 0x7632, R17 ;  /* 0x000076320e117816 */ /* 0x000fe40000000011 */
[----:B------:R-:W-:Y:S02]  /*8810*/  ISETP.GE.AND P2, PT, R160, UR17, PT ;  /* 0x00000011a0007c0c */ /* 0x000fe4000bf46270 */
[----:B------:R-:W-:Y:S02]  /*8820*/  IADD3 R160, R157, 0x1, RZ ;  /* 0x000000019da07810 */ /* 0x000fe40007ffe0ff */
[----:B------:R-:W-:Y:S02]  /*8830*/  @P5 PRMT R12, RZ, 0x7610, R12 ;  /* 0x00007610ff0c5816 */ /* 0x000fe4000000000c */
[----:B------:R-:W-:-:S02]  /*8840*/  SEL R18, R17, RZ, !P6 ;  /* 0x000000ff11127207 */ /* 0x000fc40007000000 */
[----:B------:R-:W-:Y:S02]  /*8850*/  PRMT R17, R16, 0x7632, R17 ;  /* 0x0000763210117816 */ /* 0x000fe40000000011 */
[----:B------:R-:W-:Y:S02]  /*8860*/  ISETP.GE.AND P6, PT, R160, UR17, PT ;  /* 0x00000011a0007c0c */ /* 0x000fe4000bfc6270 */
[----:B------:R-:W-:Y:S02]  /*8870*/  PRMT R14, R12, 0x7632, R14 ;  /* 0x000076320c0e7816 */ /* 0x000fe4000000000e */
[----:B------:R-:W-:Y:S02]  /*8880*/  SEL R169, R158, RZ, !P2 ;  /* 0x000000ff9ea97207 */ /* 0x000fe40005000000 */
[----:B------:R-:W-:Y:S02]  /*8890*/  SEL R165, R16, RZ, !P4 ;  /* 0x000000ff10a57207 */ /* 0x000fe40006000000 */
[----:B------:R-:W-:-:S02]  /*88a0*/  SEL R16, R17, RZ, !P3 ;  /* 0x000000ff11107207 */ /* 0x000fc40005800000 */
[----:B------:R-:W-:Y:S02]  /*88b0*/  SEL R17, R14, RZ, !P6 ;  /* 0x000000ff0e117207 */ /* 0x000fe40007000000 */
[----:B------:R-:W-:Y:S02]  /*88c0*/  @P1 PRMT R158, R169, 0x5410, RZ ;  /* 0x00005410a99e1816 */ /* 0x000fe400000000ff */
[----:B------:R-:W-:Y:S02]  /*88d0*/  PRMT R14, R19, 0x5410, R18 ;  /* 0x00005410130e7816 */ /* 0x000fe40000000012 */
[----:B------:R-:W-:Y:S02]  /*88e0*/  PRMT R16, R165, 0x5410, R16 ;  /* 0x00005410a5107816 */ /* 0x000fe40000000010 */
[----:B------:R-:W-:Y:S02]  /*88f0*/  @!P1 PRMT R158, R169, 0x7610, R158 ;  /* 0x00007610a99e9816 */ /* 0x000fe4000000009e */
[----:B------:R-:W-:-:S02]  /*8900*/  PRMT R12, R12, 0x5410, R17 ;  /* 0x000054100c0c7816 */ /* 0x000fc40000000011 */
.L_x_13608:
[----:B------:R-:W-:Y:S05]  /*8910*/  BSYNC B1 ;  /* 0x0000000000017941 */ /* 0x000fea0003800000 */
.L_x_13607:
[----:B-----5:R-:W-:Y:S01]  /*8920*/  HFMA2.BF16_V2 R12, R11, R12, -RZ.H0_H0 ;  /* 0x0000000c0b0c7231 */ /* 0x020fe200003400ff */
[----:B------:R-:W-:Y:S01]  /*8930*/  FADD.FTZ R0, R13, R0 ;  /* 0x000000000d007221 */ /* 0x000fe20000010000 */
[----:B------:R-:W-:Y:S01]  /*8940*/  HFMA2.BF16_V2 R14, R159, R14, -RZ.H0_H0 ;  /* 0x0000000e9f0e7231 */ /* 0x000fe200003400ff */
[----:B------:R-:W-:Y:S01]  /*8950*/  FADD.FTZ R10, R10, R15 ;  /* 0x0000000f0a0a7221 */ /* 0x000fe20000010000 */
[----:B------:R-:W-:Y:S01]  /*8960*/  HFMA2.BF16_V2 R16, R161, R16, -RZ.H0_H0 ;  /* 0x00000010a1107231 */ /* 0x000fe200003400ff */
[--C-:B------:R-:W-:Y:S01]  /*8970*/  PRMT R13, RZ, 0x5410, R12.reuse ;  /* 0x00005410ff0d7816 */ /* 0x100fe2000000000c */
[----:B0-----:R0:W5:Y:S01]  /*8980*/  LDG.E.CONSTANT R18, [R20.64+0x8] ;  /* 0x0000080c14127981 */ /* 0x001162000c1e9900 */
[----:B------:R-:W-:Y:S01]  /*8990*/  PRMT R12, RZ, 0x7610, R12 ;  /* 0x00007610ff0c7816 */ /* 0x000fe2000000000c */
[----:B------:R-:W-:-:S02]  /*89a0*/  FADD.FTZ R76, R167, R76 ;  /* 0x0000004ca74c7221 */ /* 0x000fc40000010000 */
[----:B------:R0:W5:Y:S02]  /*89b0*/  LDG.E.CONSTANT R160, [R20.64+0xc] ;  /* 0x00000c0c14a07981 */ /* 0x000164000c1e9900 */
[----:B------:R-:W-:Y:S01]  /*89c0*/  FADD.FTZ R12, R13, R12 ;  /* 0x0000000c0d0c7221 */ /* 0x000fe20000010000 */
[--C-:B------:R-:W-:Y:S02]  /*89d0*/  PRMT R13, RZ, 0x5410, R14.reuse ;  /* 0x00005410ff0d7816 */ /* 0x100fe4000000000e */
[----:B------:R-:W-:-:S05]  /*89e0*/  PRMT R14, RZ, 0x7610, R14 ;  /* 0x00007610ff0e7816 */ /* 0x000fca000000000e */
[----:B------:R-:W-:Y:S01]  /*89f0*/  FADD.FTZ R13, R13, R14 ;  /* 0x0000000e0d0d7221 */ /* 0x000fe20000010000 */
[--C-:B------:R-:W-:Y:S02]  /*8a00*/  PRMT R14, RZ, 0x5410, R16.reuse ;  /* 0x00005410ff0e7816 */ /* 0x100fe40000000010 */
        /* <DEDUP_REMOVED lines=9> */
[----:B0-----:R-:W-:-:S02]  /*8aa0*/  IADD3 R20, R157, 0x6, RZ ;  /* 0x000000069d147810 */ /* 0x001fc40007ffe0ff */
[C---:B------:R-:W-:Y:S02]  /*8ab0*/  ISETP.GE.AND P5, PT, R157.reuse, UR17, PT ;  /* 0x000000119d007c0c */ /* 0x040fe4000bfa6270 */
[----:B------:R-:W-:Y:S02]  /*8ac0*/  IADD3 R17, R157, 0x3, RZ ;  /* 0x000000039d117810 */ /* 0x000fe40007ffe0ff */
        /* <DEDUP_REMOVED lines=26> */
.L_x_13610:
[----:B------:R-:W-:Y:S05]  /*8c70*/  BSYNC B1 ;  /* 0x0000000000017941 */ /* 0x000fea0003800000 */
.L_x_13609:
[----:B-----5:R-:W-:Y:S01]  /*8c80*/  HFMA2.BF16_V2 R14, R11, R14, -RZ.H0_H0 ;  /* 0x0000000e0b0e7231 */ /* 0x020fe200003400ff */
[----:B------:R-:W-:Y:S01]  /*8c90*/  FADD.FTZ R12, R12, R15 ;  /* 0x0000000f0c0c7221 */ /* 0x000fe20000010000 */
[----:B------:R-:W-:Y:S01]  /*8ca0*/  HFMA2.BF16_V2 R16, R159, R16, -RZ.H0_H0 ;  /* 0x000000109f107231 */ /* 0x000fe200003400ff */
[----:B------:R-:W-:Y:S01]  /*8cb0*/  PRMT R13, RZ, 0x5410, R158 ;  /* 0x00005410ff0d7816 */ /* 0x000fe2000000009e */
[----:B------:R-:W-:Y:S01]  /*8cc0*/  HFMA2.BF16_V2 R18, R161, R18, -RZ.H0_H0 ;  /* 0x00000012a1127231 */ /* 0x000fe200003400ff */
[--C-:B------:R-:W-:Y:S01]  /*8cd0*/  PRMT R15, RZ, 0x5410, R14.reuse ;  /* 0x00005410ff0f7816 */ /* 0x100fe2000000000e */
[----:B------:R-:W-:Y:S01]  /*8ce0*/  HFMA2.BF16_V2 R160, R163, R160, -RZ.H0_H0 ;  /* 0x000000a0a3a07231 */ /* 0x000fe200003400ff */
[----:B------:R-:W-:Y:S01]  /*8cf0*/  PRMT R14, RZ, 0x7610, R14 ;  /* 0x00007610ff0e7816 */ /* 0x000fe2000000000e */
[----:B0-----:R0:W5:Y:S01]  /*8d00*/  LDG.E.CONSTANT R20, [R22.64+0x8] ;  /* 0x0000080c16147981 */ /* 0x001162000c1e9900 */
[----:B------:R-:W-:-:S03]  /*8d10*/  PRMT R158, RZ, 0x7610, R158 ;  /* 0x00007610ff9e7816 */ /* 0x000fc6000000009e */
[----:B------:R-:W-:Y:S01]  /*8d20*/  FADD.FTZ R14, R15, R14 ;  /* 0x0000000e0f0e7221 */ /* 0x000fe20000010000 */
[----:B------:R-:W-:Y:S01]  /*8d30*/  PRMT R15, RZ, 0x5410, R16 ;  /* 0x00005410ff0f7816 */ /* 0x000fe20000000010 */
[----:B------:R-:W-:Y:S01]  /*8d40*/  FADD.FTZ R13, R13, R158 ;  /* 0x0000009e0d0d7221 */ /* 0x000fe20000010000 */
[----:B------:R-:W-:Y:S01]  /*8d50*/  PRMT R16, RZ, 0x7610, R16 ;  /* 0x00007610ff107816 */ /* 0x000fe20000000010 */
[----:B------:R0:W5:Y:S04]  /*8d60*/  LDG.E.CONSTANT R158, [R22.64+0xc] ;  /* 0x00000c0c169e7981 */ /* 0x000168000c1e9900 */
[----:B------:R-:W-:Y:S01]  /*8d70*/  FADD.FTZ R15, R15, R16 ;  /* 0x000000100f0f7221 */ /* 0x000fe20000010000 */
[--C-:B------:R-:W-:Y:S02]  /*8d80*/  PRMT R16, RZ, 0x5410, R18.reuse ;  /* 0x00005410ff107816 */ /* 0x100fe40000000012 */
        /* <DEDUP_REMOVED lines=11> */
[C---:B0-----:R-:W-:Y:S02]  /*8e40*/  IADD3 R23, R157.reuse, 0x6, RZ ;  /* 0x000000069d177810 */ /* 0x041fe40007ffe0ff */
[C---:B------:R-:W-:Y:S02]  /*8e50*/  ISETP.GE.AND P5, PT, R157.reuse, UR17, PT ;  /* 0x000000119d007c0c */ /* 0x040fe4000bfa6270 */
[----:B------:R-:W-:Y:S02]  /*8e60*/  IADD3 R21, R157, 0x3, RZ ;  /* 0x000000039d157810 */ /* 0x000fe40007ffe0ff */
        /* <DEDUP_REMOVED lines=26> */
.L_x_13612:
[----:B------:R-:W-:Y:S05]  /*9010*/  BSYNC B1 ;  /* 0x0000000000017941 */ /* 0x000fea0003800000 */
.L_x_13611:
        /* <DEDUP_REMOVED lines=8> */
[----:B------:R-:W-:Y:S01]  /*90a0*/  FADD.FTZ R14, R14, R17 ;  /* 0x000000110e0e7221 */ /* 0x000fe20000010000 */
[--C-:B------:R-:W-:Y:S02]  /*90b0*/  PRMT R10, RZ, 0x5410, R16.reuse ;  /* 0x00005410ff0a7816 */ /* 0x100fe40000000010 */
[----:B------:R-:W-:Y:S01]  /*90c0*/  PRMT R16, RZ, 0x7610, R16 ;  /* 0x00007610ff107816 */ /* 0x000fe20000000010 */
[----:B------:R-:W-:Y:S01]  /*90d0*/  FADD.FTZ R15, R12, R18 ;  /* 0x000000120c0f7221 */ /* 0x000fe20000010000 */
[--C-:B------:R-:W-:Y:S01]  /*90e0*/  PRMT R12, RZ, 0x5410, R20.reuse ;  /* 0x00005410ff0c7816 */ /* 0x100fe20000000014 */
[----:B------:R1:W5:Y:S01]  /*90f0*/  LDG.E.CONSTANT R18, [R24.64+0x8] ;  /* 0x0000080c18127981 */ /* 0x000362000c1e9900 */
[----:B------:R-:W-:Y:S01]  /*9100*/  PRMT R20, RZ, 0x7610, R20 ;  /* 0x00007610ff147816 */ /* 0x000fe20000000014 */
[----:B------:R-:W-:-:S02]  /*9110*/  FADD.FTZ R10, R10, R16 ;  /* 0x000000100a0a7221 */ /* 0x000fc40000010000 */
[----:B------:R1:W5:Y:S01]  /*9120*/  LDG.E.CONSTANT R16, [R24.64+0x4] ;  /* 0x0000040c18107981 */ /* 0x000362000c1e9900 */
[----:B------:R-:W-:Y:S01]  /*9130*/  BSSY B1, `(.L_x_13613) ;  /* 0x0000029000017945 */ /* 0x000fe20003800000 */
[----:B------:R-:W-:Y:S01]  /*9140*/  FADD.FTZ R17, R12, R20 ;  /* 0x000000140c117221 */ /* 0x000fe20000010000 */
[--C-:B------:R-:W-:Y:S01]  /*9150*/  PRMT R12, RZ, 0x5410, R158.reuse ;  /* 0x00005410ff0c7816 */ /* 0x100fe2000000009e */
[----:B------:R-:W-:Y:S01]  /*9160*/  FADD.FTZ R10, R10, R15 ;  /* 0x0000000f0a0a7221 */ /* 0x000fe20000010000 */
[----:B------:R-:W-:Y:S01]  /*9170*/  PRMT R158, RZ, 0x7610, R158 ;  /* 0x00007610ff9e7816 */ /* 0x000fe2000000009e */
[----:B------:R1:W5:Y:S01]  /*9180*/  LDG.E.CONSTANT R20, [R24.64+0xc] ;  /* 0x00000c0c18147981 */ /* 0x000362000c1e9900 */
[----:B------:R-:W-:Y:S02]  /*9190*/  FADD.FTZ R14, R14, R19 ;  /* 0x000000130e0e7221 */ /* 0x000fe40000010000 */
[----:B------:R-:W-:Y:S02]  /*91a0*/  FADD.FTZ R10, R10, R17 ;  /* 0x000000110a0a7221 */ /* 0x000fe40000010000 */
[----:B------:R-:W-:-:S02]  /*91b0*/  FADD.FTZ R15, R12, R158 ;  /* 0x0000009e0c0f7221 */ /* 0x000fc40000010000 */
[----:B------:R1:W5:Y:S01]  /*91c0*/  LDG.E.CONSTANT R12, [R24.64] ;  /* 0x0000000c180c7981 */ /* 0x000362000c1e9900 */
[----:B------:R-:W-:Y:S05]  /*91d0*/  @P0 BRA `(.L_x_13614) ;  /* 0x000001e000000947 */ /* 0x000fea0003800000 */
[C---:B------:R-:W-:Y:S02]  /*91e0*/  IADD3 R17, R157.reuse, 0x2, RZ ;  /* 0x000000029d117810 */ /* 0x040fe40007ffe0ff */
[C---:B------:R-:W-:Y:S02]  /*91f0*/  IADD3 R19, R157.reuse, 0x3, RZ ;  /* 0x000000039d137810 */ /* 0x040fe40007ffe0ff */
[C---:B------:R-:W-:Y:S02]  /*9200*/  ISETP.GE.AND P5, PT, R157.reuse, UR17, PT ;  /* 0x000000119d007c0c */ /* 0x040fe4000bfa6270 */
[----:B0-----:R-:W-:Y:S02]  /*9210*/  IADD3 R22, R157, 0x6, RZ ;  /* 0x000000069d167810 */ /* 0x001fe40007ffe0ff */
[----:B------:R-:W-:Y:S02]  /*9220*/  ISETP.GE.AND P1, PT, R17, UR17, PT ;  /* 0x0000001111007c0c */ /* 0x000fe4000bf26270 */
[----:B------:R-:W-:-:S02]  /*9230*/  ISETP.GE.AND P6, PT, R19, UR17, PT ;  /* 0x0000001113007c0c */ /* 0x000fc4000bfc6270 */
[C---:B------:R-:W-:Y:S02]  /*9240*/  IADD3 R19, R157.reuse, 0x7, RZ ;  /* 0x000000079d137810 */ /* 0x040fe40007ffe0ff */
[C---:B------:R-:W-:Y:S02]  /*9250*/  IADD3 R17, R157.reuse, 0x4, RZ ;  /* 0x000000049d117810 */ /* 0x040fe40007ffe0ff */
        /* <DEDUP_REMOVED lines=22> */
.L_x_13614:
[----:B------:R-:W-:Y:S05]  /*93c0*/  BSYNC B1 ;  /* 0x0000000000017941 */ /* 0x000fea0003800000 */
.L_x_13613:
[----:B-----5:R-:W-:Y:S01]  /*93d0*/  HFMA2.BF16_V2 R12, R11, R12, -RZ.H0_H0 ;  /* 0x0000000c0b0c7231 */ /* 0x020fe200003400ff */
[----:B------:R-:W-:Y:S01]  /*93e0*/  FADD.FTZ R15, R10, R15 ;  /* 0x0000000f0a0f7221 */ /* 0x000fe20000010000 */
[----:B------:R-:W-:Y:S01]  /*93f0*/  HFMA2.BF16_V2 R16, R159, R16, -RZ.H0_H0 ;  /* 0x000000109f107231 */ /* 0x000fe200003400ff */
[----:B------:R-:W-:Y:S01]  /*9400*/  FADD.FTZ R74, R13, R74 ;  /* 0x0000004a0d4a7221 */ /* 0x000fe20000010000 */
[----:B------:R-:W-:Y:S01]  /*9410*/  HFMA2.BF16_V2 R18, R161, R18, -RZ.H0_H0 ;  /* 0x00000012a1127231 */ /* 0x000fe200003400ff */
[--C-:B------:R-:W-:Y:S01]  /*9420*/  PRMT R10, RZ, 0x5410, R12.reuse ;  /* 0x00005410ff0a7816 */ /* 0x100fe2000000000c */
[----:B------:R-:W-:Y:S01]  /*9430*/  FADD.FTZ R73, R14, R73 ;  /* 0x000000490e497221 */ /* 0x000fe20000010000 */
[----:B------:R-:W-:Y:S01]  /*9440*/  PRMT R12, RZ, 0x7610, R12 ;  /* 0x00007610ff0c7816 */ /* 0x000fe2000000000c */
[----:B------:R2:W5:Y:S04]  /*9450*/  LDG.E.CONSTANT R14, [R26.64+0x4] ;  /* 0x0000040c1a0e7981 */ /* 0x000568000c1e9900 */
[----:B------:R-:W-:Y:S01]  /*9460*/  FADD.FTZ R10, R10, R12 ;  /* 0x0000000c0a0a7221 */ /* 0x000fe20000010000 */
[----:B------:R-:W-:-:S02]  /*9470*/  PRMT R12, RZ, 0x5410, R16 ;  /* 0x00005410ff0c7816 */ /* 0x000fc40000000010 */
        /* <DEDUP_REMOVED lines=42> */
.L_x_13616:
[----:B------:R-:W-:Y:S05]  /*9720*/  BSYNC B1 ;  /* 0x0000000000017941 */ /* 0x000fea0003800000 */
.L_x_13615:
[----:B-----5:R-:W-:Y:S01]  /*9730*/  HFMA2.BF16_V2 R14, R159, R14, -RZ.H0_H0 ;  /* 0x0000000e9f0e7231 */ /* 0x020fe200003400ff */
[----:B------:R-:W-:Y:S01]  /*9740*/  FADD.FTZ R10, R10, R17 ;  /* 0x000000110a0a7221 */ /* 0x000fe20000010000 */
[----:B------:R-:W-:Y:S01]  /*9750*/  HFMA2.BF16_V2 R19, R11, R12, -RZ.H0_H0 ;  /* 0x0000000c0b137231 */ /* 0x000fe200003400ff */
[--C-:B------:R-:W-:Y:S01]  /*9760*/  PRMT R12, RZ, 0x5410, R20.reuse ;  /* 0x00005410ff0c7816 */ /* 0x100fe20000000014 */
[----:B------:R-:W-:Y:S01]  /*9770*/  HFMA2.BF16_V2 R16, R161, R16, -RZ.H0_H0 ;  /* 0x00000010a1107231 */ /* 0x000fe200003400ff */
[----:B------:R-:W-:Y:S01]  /*9780*/  PRMT R20, RZ, 0x7610, R20 ;  /* 0x00007610ff147816 */ /* 0x000fe20000000014 */
[----:B------:R-:W-:Y:S01]  /*9790*/  HFMA2.BF16_V2 R18, R163, R18, -RZ.H0_H0 ;  /* 0x00000012a3127231 */ /* 0x000fe200003400ff */
[----:B------:R-:W-:-:S02]  /*97a0*/  PRMT R17, RZ, 0x5410, R14 ;  /* 0x00005410ff117816 */ /* 0x000fc4000000000e */
[----:B------:R-:W-:Y:S01]  /*97b0*/  PRMT R14, RZ, 0x7610, R14 ;  /* 0x00007610ff0e7816 */ /* 0x000fe2000000000e */
[----:B------:R-:W-:Y:S01]  /*97c0*/  FADD.FTZ R13, R12, R20 ;  /* 0x000000140c0d7221 */ /* 0x000fe20000010000 */
[--C-:B------:R-:W-:Y:S01]  /*97d0*/  PRMT R12, RZ, 0x5410, R19.reuse ;  /* 0x00005410ff0c7816 */ /* 0x100fe20000000013 */
[----:B------:R3:W5:Y:S01]  /*97e0*/  LDG.E.CONSTANT R20, [R28.64+0xc] ;  /* 0x00000c0c1c147981 */ /* 0x000762000c1e9900 */
[----:B------:R-:W-:Y:S01]  /*97f0*/  PRMT R19, RZ, 0x7610, R19 ;  /* 0x00007610ff137816 */ /* 0x000fe20000000013 */
[----:B------:R-:W-:Y:S01]  /*9800*/  FADD.FTZ R17, R17, R14 ;  /* 0x0000000e11117221 */ /* 0x000fe20000010000 */
[--C-:B------:R-:W-:Y:S02]  /*9810*/  PRMT R14, RZ, 0x5410, R16.reuse ;  /* 0x00005410ff0e7816 */ /* 0x100fe40000000010 */
[----:B------:R-:W-:Y:S01]  /*9820*/  PRMT R16, RZ, 0x7610, R16 ;  /* 0x00007610ff107816 */ /* 0x000fe20000000010 */
[----:B------:R-:W-:-:S04]  /*9830*/  FADD.FTZ R12, R12, R19 ;  /* 0x000000130c0c7221 */ /* 0x000fc80000010000 */
        /* <DEDUP_REMOVED lines=9> */
[----:B------:R-:W-:Y:S05]  /*98d0*/  @P0 BRA `(.L_x_13618) ;  /* 0x000001e000000947 */ /* 0x000fea0003800000 */
[C---:B------:R-:W-:Y:S02]  /*98e0*/  IADD3 R17, R157.reuse, 0x2, RZ ;  /* 0x000000029d117810 */ /* 0x040fe40007ffe0ff */
[C---:B0-----:R-:W-:Y:S02]  /*98f0*/  IADD3 R22, R157.reuse, 0x3, RZ ;  /* 0x000000039d167810 */ /* 0x041fe40007ffe0ff */
[----:B------:R-:W-:-:S02]  /*9900*/  ISETP.GE.AND P5, PT, R157, UR17, PT ;  /* 0x000000119d007c0c */ /* 0x000fc4000bfa6270 */
[----:B------:R-:W-:Y:S02]  /*9910*/  IADD3 R23, R157, 0x5, RZ ;  /* 0x000000059d177810 */ /* 0x000fe40007ffe0ff */
[----:B------:R-:W-:Y:S02]  /*9920*/  ISETP.GE.AND P1, PT, R17, UR17, PT ;  /* 0x0000001111007c0c */ /* 0x000fe4000bf26270 */
[----:B------:R-:W-:Y:S02]  /*9930*/  ISETP.GE.AND P6, PT, R22, UR17, PT ;  /* 0x0000001116007c0c */ /* 0x000fe4000bfc6270 */
[C---:B------:R-:W-:Y:S02]  /*9940*/  IADD3 R22, R157.reuse, 0x7, RZ ;  /* 0x000000079d167810 */ /* 0x040fe40007ffe0ff */
[----:B------:R-:W-:Y:S02]  /*9950*/  IADD3 R17, R157, 0x4, RZ ;  /* 0x000000049d117810 */ /* 0x000fe40007ffe0ff */
[----:B------:R-:W-:-:S02]  /*9960*/  ISETP.GE.AND P3, PT, R23, UR17, PT ;  /* 0x0000001117007c0c */ /* 0x000fc4000bf66270 */
[----:B-----5:R-:W-:Y:S02]  /*9970*/  SEL R23, R16, RZ, !P1 ;  /* 0x000000ff10177207 */ /* 0x020fe40004800000 */
[----:B-1----:R-:W-:Y:S02]  /*9980*/  IADD3 R24, R157, 0x6, RZ ;  /* 0x000000069d187810 */ /* 0x002fe40007ffe0ff */
[----:B------:R-:W-:Y:S02]  /*9990*/  ISETP.GE.AND P1, PT, R22, UR17, PT ;  /* 0x0000001116007c0c */ /* 0x000fe4000bf26270 */
[----:B------:R-:W-:Y:S02]  /*99a0*/  ISETP.GE.AND P4, PT, R17, UR17, PT ;  /* 0x0000001111007c0c */ /* 0x000fe4000bf86270 */
[----:B------:R-:W-:Y:S02]  /*99b0*/  PRMT R17, R16, 0x7632, R17 ;  /* 0x0000763210117816 */ /* 0x000fe40000000011 */
[----:B------:R-:W-:-:S02]  /*99c0*/  ISETP.GE.AND P2, PT, R24, UR17, PT ;  /* 0x0000001118007c0c */ /* 0x000fc4000bf46270 */
[----:B------:R-:W-:Y:S02]  /*99d0*/  IADD3 R24, R157, 0x1, RZ ;  /* 0x000000019d187810 */ /* 0x000fe40007ffe0ff */
[----:B------:R-:W-:Y:S02]  /*99e0*/  @P5 PRMT R14, RZ, 0x7610, R14 ;  /* 0x00007610ff0e5816 */ /* 0x000fe4000000000e */
[----:B------:R-:W-:Y:S02]  /*99f0*/  SEL R22, R17, RZ, !P6 ;  /* 0x000000ff11167207 */ /* 0x000fe40007000000 */
[----:B------:R-:W-:Y:S02]  /*9a00*/  PRMT R17, R18, 0x7632, R17 ;  /* 0x0000763212117816 */ /* 0x000fe40000000011 */
[----:B------:R-:W-:Y:S02]  /*9a10*/  ISETP.GE.AND P6, PT, R24, UR17, PT ;  /* 0x0000001118007c0c */ /* 0x000fe4000bfc6270 */
[----:B------:R-:W-:-:S02]  /*9a20*/  PRMT R16, R14, 0x7632, R16 ;  /* 0x000076320e107816 */ /* 0x000fc40000000010 */
[----:B--2---:R-:W-:Y:S02]  /*9a30*/  SEL R27, R20, RZ, !P2 ;  /* 0x000000ff141b7207 */ /* 0x004fe40005000000 */
[----:B------:R-:W-:Y:S02]  /*9a40*/  SEL R25, R18, RZ, !P4 ;  /* 0x000000ff12197207 */ /* 0x000fe40006000000 */
[----:B------:R-:W-:Y:S02]  /*9a50*/  SEL R18, R17, RZ, !P3 ;  /* 0x000000ff11127207 */ /* 0x000fe40005800000 */
[----:B------:R-:W-:Y:S02]  /*9a60*/  SEL R17, R16, RZ, !P6 ;  /* 0x000000ff10117207 */ /* 0x000fe40007000000 */
[----:B------:R-:W-:Y:S02]  /*9a70*/  @P1 PRMT R20, R27, 0x5410, RZ ;  /* 0x000054101b141816 */ /* 0x000fe400000000ff */
[----:B------:R-:W-:-:S02]  /*9a80*/  PRMT R16, R23, 0x5410, R22 ;  /* 0x0000541017107816 */ /* 0x000fc40000000016 */
[----:B------:R-:W-:Y:S02]  /*9a90*/  PRMT R18, R25, 0x5410, R18 ;  /* 0x0000541019127816 */ /* 0x000fe40000000012 */
[----:B------:R-:W-:Y:S02]  /*9aa0*/  @!P1 PRMT R20, R27, 0x7610, R20 ;  /* 0x000076101b149816 */ /* 0x000fe40000000014 */
[----:B------:R-:W-:Y:S02]  /*9ab0*/  PRMT R14, R14, 0x5410, R17 ;  /* 0x000054100e0e7816 */ /* 0x000fe40000000011 */
.L_x_13618:
[----:B------:R-:W-:Y:S05]  /*9ac0*/  BSYNC B1 ;  /* 0x0000000000017941 */ /* 0x000fea0003800000 */
.L_x_13617:
[----:B-----5:R-:W-:Y:S01]  /*9ad0*/  HFMA2.BF16_V2 R14, R11, R14, -RZ.H0_H0 ;  /* 0x0000000e0b0e7231 */ /* 0x020fe200003400ff */
[----:B------:R-:W-:Y:S01]  /*9ae0*/  FADD.FTZ R12, R12, R19 ;  /* 0x000000130c0c7221 */ /* 0x000fe20000010000 */
[----:B------:R-:W-:Y:S01]  /*9af0*/  HFMA2.BF16_V2 R16, R159, R16, -RZ.H0_H0 ;  /* 0x000000109f107231 */ /* 0x000fe200003400ff */
[----:B------:R-:W-:Y:S01]  /*9b00*/  FADD.FTZ R10, R10, R13 ;  /* 0x0000000d0a0a7221 */ /* 0x000fe20000010000 */
[----:B------:R-:W-:Y:S01]  /*9b10*/  HFMA2.BF16_V2 R18, R161, R18, -RZ.H0_H0 ;  /* 0x00000012a1127231 */ /* 0x000fe200003400ff */
[----:B------:R-:W-:Y:S01]  /*9b20*/  FADD.FTZ R21, R12, R21 ;  /* 0x000000150c157221 */ /* 0x000fe20000010000 */
[----:B------:R-:W-:Y:S01]  /*9b30*/  PRMT R12, RZ, 0x5410, R14 ;  /* 0x00005410ff0c7816 */ /* 0x000fe2000000000e */
[----:B------:R-:W-:Y:S01]  /*9b40*/  HFMA2.BF16_V2 R20, R163, R20, -RZ.H0_H0 ;  /* 0x00000014a3147231 */ /* 0x000fe200003400ff */
[----:B------:R-:W-:Y:S01]  /*9b50*/  PRMT R13, RZ, 0x5410, R16 ;  /* 0x00005410ff0d7816 */ /* 0x000fe20000000010 */
[----:B------:R-:W-:Y:S01]  /*9b60*/  FADD.FTZ R72, R15, R72 ;  /* 0x000000480f487221 */ /* 0x000fe20000010000 */
[----:B------:R-:W-:-:S02]  /*9b70*/  PRMT R14, RZ, 0x7610, R14 ;  /* 0x00007610ff0e7816 */ /* 0x000fc4000000000e */
[----:B------:R-:W-:-:S03]  /*9b80*/  PRMT R16, RZ, 0x7610, R16 ;  /* 0x00007610ff107816 */ /* 0x000fc60000000010 */
[----:B------:R-:W-:Y:S01]  /*9b90*/  FADD.FTZ R12, R12, R14 ;  /* 0x0000000e0c0c7221 */ /* 0x000fe20000010000 */
[----:B------:R-:W-:Y:S01]  /*9ba0*/  PRMT R14, RZ, 0x5410, R18 ;  /* 0x00005410ff0e7816 */ /* 0x000fe20000000012 */
[----:B------:R-:W-:Y:S01]  /*9bb0*/  FADD.FTZ R13, R13, R16 ;  /* 0x000000100d0d7221 */ /* 0x000fe20000010000 */
[----:B------:R-:W-:Y:S01]  /*9bc0*/  PRMT R18, RZ, 0x7610, R18 ;  /* 0x00007610ff127816 */ /* 0x000fe20000000012 */
[----:B------:R4:W5:Y:S02]  /*9bd0*/  LDG.E.CONSTANT R16, [R30.64+0x4] ;  /* 0x0000040c1e107981 */ /* 0x000964000c1e9900 */
[----:B------:R-:W-:Y:S01]  /*9be0*/  FADD.FTZ R12, R12, R13 ;  /* 0x0000000d0c0c7221 */ /* 0x000fe20000010000 */
[----:B------:R-:W-:Y:S01]  /*9bf0*/  PRMT R13, RZ, 0x5410, R20 ;  /* 0x00005410ff0d7816 */ /* 0x000fe20000000014 */
[----:B------:R-:W-:Y:S01]  /*9c00*/  FADD.FTZ R15, R14, R18 ;  /* 0x000000120e0f7221 */ /* 0x000fe20000010000 */
[----:B------:R-:W-:Y:S01]  /*9c10*/  PRMT R20, RZ, 0x7610, R20 ;  /* 0x00007610ff147816 */ /* 0x000fe20000000014 */
[----:B------:R4:W5:Y:S01]  /*9c20*/  LDG.E.CONSTANT R14, [R30.64] ;  /* 0x0000000c1e0e7981 */ /* 0x000962000c1e9900 */
[----:B------:R-:W-:Y:S01]  /*9c30*/  BSSY B1, `(.L_x_13619) ;  /* 0x0000024000017945 */ /* 0x000fe20003800000 */
[----:B------:R-:W-:-:S02]  /*9c40*/  FADD.FTZ R12, R12, R15 ;  /* 0x0000000f0c0c7221 */ /* 0x000fc40000010000 */
[----:B------:R-:W-:Y:S01]  /*9c50*/  FADD.FTZ R13, R13, R20 ;  /* 0x000000140d0d7221 */ /* 0x000fe20000010000 */
[----:B------:R4:W5:Y:S04]  /*9c60*/  LDG.E.CONSTANT R18, [R30.64+0x8] ;  /* 0x0000080c1e127981 */ /* 0x000968000c1e9900 */
        /* <DEDUP_REMOVED lines=11> */
[----:B------:R-:W-:Y:S02]  /*9d20*/  IADD3 R19, R157, 0x5, RZ ;  /* 0x000000059d137810 */ /* 0x000fe40007ffe0ff */
[----:B-----5:R-:W-:Y:S02]  /*9d30*/  SEL R17, R16, RZ, !P1 ;  /* 0x000000ff10117207 */ /* 0x020fe40004800000 */
[----:B------:R-:W-:Y:S02]  /*9d40*/  ISETP.GE.AND P1, PT, R22, UR17, PT ;  /* 0x0000001116007c0c */ /* 0x000fe4000bf26270 */
[----:B------:R-:W-:Y:S02]  /*9d50*/  ISETP.GE.AND P4, PT, R15, UR17, PT ;  /* 0x000000110f007c0c */ /* 0x000fe4000bf86270 */
[----:B------:R-:W-:Y:S02]  /*9d60*/  ISETP.GE.AND P3, PT, R19, UR17, PT ;  /* 0x0000001113007c0c */ /* 0x000fe4000bf66270 */
[----:B------:R-:W-:-:S02]  /*9d70*/  PRMT R15, R16, 0x7632, R15 ;  /* 0x00007632100f7816 */ /* 0x000fc4000000000f */
[----:B------:R-:W-:Y:S02]  /*9d80*/  IADD3 R19, R157, 0x1, RZ ;  /* 0x000000019d137810 */ /* 0x000fe40007ffe0ff */
[----:B------:R-:W-:Y:S02]  /*9d90*/  @P5 PRMT R14, RZ, 0x7610, R14 ;  /* 0x00007610ff0e5816 */ /* 0x000fe4000000000e */
[----:B------:R-:W-:Y:S02]  /*9da0*/  SEL R16, R15, RZ, !P6 ;  /* 0x000000ff0f107207 */ /* 0x000fe40007000000 */
[----:B------:R-:W-:Y:S02]  /*9db0*/  ISETP.GE.AND P6, PT, R19, UR17, PT ;  /* 0x0000001113007c0c */ /* 0x000fe4000bfc6270 */
[----:B------:R-:W-:Y:S02]  /*9dc0*/  PRMT R19, R18, 0x7632, R19 ;  /* 0x0000763212137816 */ /* 0x000fe40000000013 */
[----:B------:R-:W-:-:S02]  /*9dd0*/  PRMT R15, R14, 0x7632, R15 ;  /* 0x000076320e0f7816 */ /* 0x000fc4000000000f */
[----:B------:R-:W-:Y:S02]  /*9de0*/  SEL R23, R20, RZ, !P2 ;  /* 0x000000ff14177207 */ /* 0x000fe40005000000 */
        /* <DEDUP_REMOVED lines=8> */
.L_x_13620:
[----:B------:R-:W-:Y:S05]  /*9e70*/  BSYNC B1 ;  /* 0x0000000000017941 */ /* 0x000fea0003800000 */
.L_x_13619:
        /* <DEDUP_REMOVED lines=8> */
[----:B------:R-:W-:Y:S01]  /*9f00*/  FADD.FTZ R70, R21, R70 ;  /* 0x0000004615467221 */ /* 0x000fe20000010000 */
[----:B------:R-:W-:-:S02]  /*9f10*/  PRMT R13, RZ, 0x5410, R16 ;  /* 0x00005410ff0d7816 */ /* 0x000fc40000000010 */
[----:B------:R-:W-:Y:S01]  /*9f20*/  PRMT R16, RZ, 0x7610, R16 ;  /* 0x00007610ff107816 */ /* 0x000fe20000000010 */
[----:B------:R-:W-:Y:S01]  /*9f30*/  FADD.FTZ R10, R10, R14 ;  /* 0x0000000e0a0a7221 */ /* 0x000fe20000010000 */
[--C-:B------:R-:W-:Y:S02]  /*9f40*/  PRMT R14, RZ, 0x5410, R18.reuse ;  /* 0x00005410ff0e7816 */ /* 0x100fe40000000012 */
[----:B------:R-:W-:Y:S01]  /*9f50*/  PRMT R18, RZ, 0x7610, R18 ;  /* 0x00007610ff127816 */ /* 0x000fe20000000012 */
[----:B------:R-:W-:Y:S02]  /*9f60*/  FADD.FTZ R13, R13, R16 ;  /* 0x000000100d0d7221 */ /* 0x000fe40000010000 */
[----:B------:R0:W5:Y:S02]  /*9f70*/  LDG.E.CONSTANT R16, [R32.64+0x4] ;  /* 0x0000040c20107981 */ /* 0x000164000c1e9900 */
[----:B------:R-:W-:Y:S02]  /*9f80*/  FADD.FTZ R15, R14, R18 ;  /* 0x000000120e0f7221 */ /* 0x000fe40000010000 */
[----:B------:R0:W5:Y:S01]  /*9f90*/  LDG.E.CONSTANT R14, [R32.64] ;  /* 0x0000000c200e7981 */ /* 0x000162000c1e9900 */
[----:B------:R-:W-:Y:S01]  /*9fa0*/  BSSY B1, `(.L_x_13621) ;  /* 0x0000023000017945 */ /* 0x000fe20003800000 */
[----:B------:R-:W-:-:S02]  /*9fb0*/  FADD.FTZ R10, R10, R13 ;  /* 0x0000000d0a0a7221 */ /* 0x000fc40000010000 */
[----:B------:R0:W5:Y:S01]  /*9fc0*/  LDG.E.CONSTANT R18, [R32.64+0x8] ;  /* 0x0000080c20127981 */ /* 0x000162000c1e9900 */
[----:B------:R-:W-:Y:S01]  /*9fd0*/  HFMA2.BF16_V2 R20, R163, R20, -RZ.H0_H0 ;  /* 0x00000014a3147231 */ /* 0x000fe200003400ff */
[----:B------:R-:W-:Y:S05]  /*9fe0*/  @P0 BRA `(.L_x_13622) ;  /* 0x000001e000000947 */ /* 0x000fea0003800000 */
[C---:B------:R-:W-:Y:S02]  /*9ff0*/  IADD3 R13, R157.reuse, 0x2, RZ ;  /* 0x000000029d0d7810 */ /* 0x040fe40007ffe0ff */
[C---:B------:R-:W-:Y:S02]  /*a000*/  IADD3 R21, R157.reuse, 0x6, RZ ;  /* 0x000000069d157810 */ /* 0x040fe40007ffe0ff */
        /* <DEDUP_REMOVED lines=28> */
.L_x_13622:
[----:B------:R-:W-:Y:S05]  /*a1d0*/  BSYNC B1 ;  /* 0x0000000000017941 */ /* 0x000fea0003800000 */
.L_x_13621:
[----:B-----5:R-:W-:Y:S01]  /*a1e0*/  HFMA2.BF16_V2 R14, R11, R14, -RZ.H0_H0 ;  /* 0x0000000e0b0e7231 */ /* 0x020fe200003400ff */
[----:B------:R-:W-:Y:S01]  /*a1f0*/  FADD.FTZ R10, R10, R15 ;  /* 0x0000000f0a0a7221 */ /* 0x000fe20000010000 */
[----:B------:R-:W-:Y:S01]  /*a200*/  HFMA2.BF16_V2 R16, R159, R16, -RZ.H0_H0 ;  /* 0x000000109f107231 */ /* 0x000fe200003400ff */
[----:B------:R-:W-:Y:S01]  /*a210*/  PRMT R13, RZ, 0x5410, R20 ;  /* 0x00005410ff0d7816 */ /* 0x000fe20000000014 */
[----:B------:R-:W-:Y:S01]  /*a220*/  HFMA2.BF16_V2 R18, R161, R18, -RZ.H0_H0 ;  /* 0x00000012a1127231 */ /* 0x000fe200003400ff */
[--C-:B------:R-:W-:Y:S01]  /*a230*/  PRMT R15, RZ, 0x5410, R14.reuse ;  /* 0x00005410ff0f7816 */ /* 0x100fe2000000000e */
[----:B------:R-:W-:Y:S01]  /*a240*/  HFMA2.BF16_V2 R22, R163, R22, -RZ.H0_H0 ;  /* 0x00000016a3167231 */ /* 0x000fe200003400ff */
[----:B------:R-:W-:Y:S02]  /*a250*/  PRMT R14, RZ, 0x7610, R14 ;  /* 0x00007610ff0e7816 */ /* 0x000fe4000000000e */
        /* <DEDUP_REMOVED lines=16> */
[----:B------:R0:W5:Y:S04]  /*a360*/  LDG.E.CONSTANT R16, [R34.64] ;  /* 0x0000000c22107981 */ /* 0x000168000c1e9900 */
[----:B------:R0:W5:Y:S01]  /*a370*/  LDG.E.CONSTANT R22, [R34.64+0xc] ;  /* 0x00000c0c22167981 */ /* 0x000162000c1e9900 */
[----:B------:R-:W-:Y:S05]  /*a380*/  @P0 BRA `(.L_x_13624) ;  /* 0x000001e000000947 */ /* 0x000fea0003800000 */
[C---:B------:R-:W-:Y:S02]  /*a390*/  IADD3 R15, R157.reuse, 0x2, RZ ;  /* 0x000000029d0f7810 */ /* 0x040fe40007ffe0ff */
[C---:B-1----:R-:W-:Y:S02]  /*a3a0*/  IADD3 R24, R157.reuse, 0x6, RZ ;  /* 0x000000069d187810 */ /* 0x042fe40007ffe0ff */
        /* <DEDUP_REMOVED lines=28> */
.L_x_13624:
[----:B------:R-:W-:Y:S05]  /*a570*/  BSYNC B1 ;  /* 0x0000000000017941 */ /* 0x000fea0003800000 */
.L_x_13623:
        /* <DEDUP_REMOVED lines=9> */
[----:B------:R-:W-:-:S02]  /*a610*/  PRMT R10, RZ, 0x5410, R16 ;  /* 0x00005410ff0a7816 */ /* 0x000fc40000000010 */
[----:B------:R-:W-:Y:S01]  /*a620*/  PRMT R16, RZ, 0x7610, R16 ;  /* 0x00007610ff107816 */ /* 0x000fe20000000010 */
[----:B------:R-:W-:Y:S01]  /*a630*/  FADD.FTZ R15, R12, R18 ;  /* 0x000000120c0f7221 */ /* 0x000fe20000010000 */
[--C-:B------:R-:W-:Y:S01]  /*a640*/  PRMT R12, RZ, 0x5410, R20.reuse ;  /* 0x00005410ff0c7816 */ /* 0x100fe20000000014 */
[----:B------:R0:W5:Y:S01]  /*a650*/  LDG.E.CONSTANT R18, [R36.64+0x8] ;  /* 0x0000080c24127981 */ /* 0x000162000c1e9900 */
[----:B------:R-:W-:Y:S01]  /*a660*/  PRMT R20, RZ, 0x7610, R20 ;  /* 0x00007610ff147816 */ /* 0x000fe20000000014 */
[----:B------:R-:W-:Y:S02]  /*a670*/  FADD.FTZ R10, R10, R16 ;  /* 0x000000100a0a7221 */ /* 0x000fe40000010000 */
[----:B------:R0:W5:Y:S01]  /*a680*/  LDG.E.CONSTANT R16, [R36.64+0x4] ;  /* 0x0000040c24107981 */ /* 0x000162000c1e9900 */
[----:B------:R-:W-:Y:S01]  /*a690*/  BSSY B1, `(.L_x_13625) ;  /* 0x0000029000017945 */ /* 0x000fe20003800000 */
[----:B------:R-:W-:Y:S01]  /*a6a0*/  FADD.FTZ R17, R12, R20 ;  /* 0x000000140c117221 */ /* 0x000fe20000010000 */
[--C-:B------:R-:W-:Y:S01]  /*a6b0*/  PRMT R12, RZ, 0x5410, R22.reuse ;  /* 0x00005410ff0c7816 */ /* 0x100fe20000000016 */
[----:B------:R-:W-:Y:S01]  /*a6c0*/  FADD.FTZ R10, R10, R15 ;  /* 0x0000000f0a0a7221 */ /* 0x000fe20000010000 */
[----:B------:R-:W-:Y:S01]  /*a6d0*/  PRMT R22, RZ, 0x7610, R22 ;  /* 0x00007610ff167816 */ /* 0x000fe20000000016 */
[----:B------:R0:W5:Y:S01]  /*a6e0*/  LDG.E.CONSTANT R20, [R36.64+0xc] ;  /* 0x00000c0c24147981 */ /* 0x000162000c1e9900 */
[----:B------:R-:W-:-:S02]  /*a6f0*/  FADD.FTZ R14, R14, R19 ;  /* 0x000000130e0e7221 */ /* 0x000fc40000010000 */
[----:B------:R-:W-:Y:S02]  /*a700*/  FADD.FTZ R10, R10, R17 ;  /* 0x000000110a0a7221 */ /* 0x000fe40000010000 */
[----:B------:R-:W-:Y:S02]  /*a710*/  FADD.FTZ R15, R12, R22 ;  /* 0x000000160c0f7221 */ /* 0x000fe40000010000 */
[----:B------:R0:W5:Y:S01]  /*a720*/  LDG.E.CONSTANT R12, [R36.64] ;  /* 0x0000000c240c7981 */ /* 0x000162000c1e9900 */
[----:B------:R-:W-:Y:S05]  /*a730*/  @P0 BRA `(.L_x_13626) ;  /* 0x000001e000000947 */ /* 0x000fea0003800000 */
[C---:B------:R-:W-:Y:S02]  /*a740*/  IADD3 R17, R157.reuse, 0x2, RZ ;  /* 0x000000029d117810 */ /* 0x040fe40007ffe0ff */
[C---:B------:R-:W-:Y:S02]  /*a750*/  IADD3 R19, R157.reuse, 0x3, RZ ;  /* 0x000000039d137810 */ /* 0x040fe40007ffe0ff */
[C---:B------:R-:W-:Y:S02]  /*a760*/  ISETP.GE.AND P5, PT, R157.reuse, UR17, PT ;  /* 0x000000119d007c0c */ /* 0x040fe4000bfa6270 */
[----:B------:R-:W-:-:S02]  /*a770*/  IADD3 R22, R157, 0x6, RZ ;  /* 0x000000069d167810 */ /* 0x000fc40007ffe0ff */
[----:B------:R-:W-:Y:S02]  /*a780*/  ISETP.GE.AND P1, PT, R17, UR17, PT ;  /* 0x0000001111007c0c */ /* 0x000fe4000bf26270 */
[----:B------:R-:W-:Y:S02]  /*a790*/  ISETP.GE.AND P6, PT, R19, UR17, PT ;  /* 0x0000001113007c0c */ /* 0x000fe4000bfc6270 */
[C---:B------:R-:W-:Y:S02]  /*a7a0*/  IADD3 R19, R157.reuse, 0x7, RZ ;  /* 0x000000079d137810 */ /* 0x040fe40007ffe0ff */
[----:B------:R-:W-:Y:S02]  /*a7b0*/  IADD3 R17, R157, 0x4, RZ ;  /* 0x000000049d117810 */ /* 0x000fe40007ffe0ff */
[----:B------:R-:W-:Y:S02]  /*a7c0*/  ISETP.GE.AND P2, PT, R22, UR17, PT ;  /* 0x0000001116007c0c */ /* 0x000fe4000bf46270 */
[----:B-----5:R-:W-:-:S02]  /*a7d0*/  SEL R22, R16, RZ, !P1 ;  /* 0x000000ff10167207 */ /* 0x020fc40004800000 */
[----:B------:R-:W-:Y:S02]  /*a7e0*/  IADD3 R21, R157, 0x5, RZ ;  /* 0x000000059d157810 */ /* 0x000fe40007ffe0ff */
[----:B------:R-:W-:Y:S02]  /*a7f0*/  ISETP.GE.AND P1, PT, R19, UR17, PT ;  /* 0x0000001113007c0c */ /* 0x000fe4000bf26270 */
[----:B------:R-:W-:Y:S02]  /*a800*/  ISETP.GE.AND P4, PT, R17, UR17, PT ;  /* 0x0000001111007c0c */ /* 0x000fe4000bf86270 */
[----:B------:R-:W-:Y:S02]  /*a810*/  PRMT R17, R16, 0x7632, R17 ;  /* 0x0000763210117816 */ /* 0x000fe40000000011 */
[----:B------:R-:W-:Y:S02]  /*a820*/  ISETP.GE.AND P3, PT, R21, UR17, PT ;  /* 0x0000001115007c0c */ /* 0x000fe4000bf66270 */
[----:B------:R-:W-:-:S02]  /*a830*/  IADD3 R21, R157, 0x1, RZ ;  /* 0x000000019d157810 */ /* 0x000fc40007ffe0ff */
[----:B------:R-:W-:Y:S02]  /*a840*/  @P5 PRMT R12, RZ, 0x7610, R12 ;  /* 0x00007610ff0c5816 */ /* 0x000fe4000000000c */
[----:B------:R-:W-:Y:S02]  /*a850*/  SEL R19, R17, RZ, !P6 ;  /* 0x000000ff11137207 */ /* 0x000fe40007000000 */
[----:B------:R-:W-:Y:S02]  /*a860*/  PRMT R17, R18, 0x7632, R17 ;  /* 0x0000763212117816 */ /* 0x000fe40000000011 */
[----:B------:R-:W-:Y:S02]  /*a870*/  ISETP.GE.AND P6, PT, R21, UR17, PT ;  /* 0x0000001115007c0c */ /* 0x000fe4000bfc6270 */
[----:B------:R-:W-:Y:S02]  /*a880*/  PRMT R16, R12, 0x7632, R16 ;  /* 0x000076320c107816 */ /* 0x000fe40000000010 */
[----:B------:R-:W-:-:S02]  /*a890*/  SEL R23, R20, RZ, !P2 ;  /* 0x000000ff14177207 */ /* 0x000fc40005000000 */
[----:B------:R-:W-:Y:S02]  /*a8a0*/  SEL R21, R18, RZ, !P4 ;  /* 0x000000ff12157207 */ /* 0x000fe40006000000 */
[----:B------:R-:W-:Y:S02]  /*a8b0*/  SEL R18, R17, RZ, !P3 ;  /* 0x000000ff11127207 */ /* 0x000fe40005800000 */
[----:B------:R-:W-:Y:S02]  /*a8c0*/  SEL R17, R16, RZ, !P6 ;  /* 0x000000ff10117207 */ /* 0x000fe40007000000 */
[----:B------:R-:W-:Y:S02]  /*a8d0*/  @P1 PRMT R20, R23, 0x5410, RZ ;  /* 0x0000541017141816 */ /* 0x000fe400000000ff */
[----:B------:R-:W-:Y:S02]  /*a8e0*/  PRMT R16, R22, 0x5410, R19 ;  /* 0x0000541016107816 */ /* 0x000fe40000000013 */
[----:B------:R-:W-:-:S02]  /*a8f0*/  PRMT R18, R21, 0x5410, R18 ;  /* 0x0000541015127816 */ /* 0x000fc40000000012 */
[----:B------:R-:W-:Y:S02]  /*a900*/  @!P1 PRMT R20, R23, 0x7610, R20 ;  /* 0x0000761017149816 */ /* 0x000fe40000000014 */
[----:B------:R-:W-:Y:S02]  /*a910*/  PRMT R12, R12, 0x5410, R17 ;  /* 0x000054100c0c7816 */ /* 0x000fe40000000011 */
.L_x_13626:
[----:B------:R-:W-:Y:S05]  /*a920*/  BSYNC B1 ;  /* 0x0000000000017941 */ /* 0x000fea0003800000 */
.L_x_13625:
        /* <DEDUP_REMOVED lines=53> */
.L_x_13628:
[----:B------:R-:W-:Y:S05]  /*ac80*/  BSYNC B1 ;  /* 0x0000000000017941 */ /* 0x000fea0003800000 */
.L_x_13627:
        /* <DEDUP_REMOVED lines=28> */
[C---:B------:R-:W-:Y:S02]  /*ae50*/  IADD3 R22, R157.reuse, 0x3, RZ ;  /* 0x000000039d167810 */ /* 0x040fe40007ffe0ff */
        /* <DEDUP_REMOVED lines=28> */
.L_x_13630:
[----:B------:R-:W-:Y:S05]  /*b020*/  BSYNC B1 ;  /* 0x0000000000017941 */ /* 0x000fea0003800000 */
.L_x_13629:
        /* <DEDUP_REMOVED lines=58> */
.L_x_13632:
[----:B------:R-:W-:Y:S05]  /*b3d0*/  BSYNC B1 ;  /* 0x0000000000017941 */ /* 0x000fea0003800000 */
.L_x_13631:
[----:B-----5:R-:W-:Y:S01]  /*b3e0*/  HFMA2.BF16_V2 R14, R11, R14, -RZ.H0_H0 ;  /* 0x0000000e0b0e7231 */ /* 0x020fe200003400ff */
[----:B------:R-:W-:Y:S01]  /*b3f0*/  FADD.FTZ R65, R10, R65 ;  /* 0x000000410a417221 */ /* 0x000fe20000010000 */
[----:B------:R-:W-:Y:S01]  /*b400*/  HFMA2.BF16_V2 R16, R159, R16, -RZ.H0_H0 ;  /* 0x000000109f107231 */ /* 0x000fe200003400ff */
[----:B------:R-:W-:Y:S01]  /*b410*/  FADD.FTZ R12, R12, R13 ;  /* 0x0000000d0c0c7221 */ /* 0x000fe20000010000 */
[----:B------:R-:W-:Y:S01]  /*b420*/  HFMA2.BF16_V2 R18, R161, R18, -RZ.H0_H0 ;  /* 0x00000012a1127231 */ /* 0x000fe200003400ff */
[--C-:B------:R-:W-:Y:S01]  /*b430*/  PRMT R10, RZ, 0x5410, R14.reuse ;  /* 0x00005410ff0a7816 */ /* 0x100fe2000000000e */
[----:B------:R0:W5:Y:S01]  /*b440*/  LDG.E.CONSTANT R22, [R44.64+0xc] ;  /* 0x00000c0c2c167981 */ /* 0x000162000c1e9900 */
        /* <DEDUP_REMOVED lines=46> */
.L_x_13634:
[----:B------:R-:W-:Y:S05]  /*b730*/  BSYNC B1 ;  /* 0x0000000000017941 */ /* 0x000fea0003800000 */
.L_x_13633:
        /* <DEDUP_REMOVED lines=27> */
[C---:B0-----:R-:W-:Y:S02]  /*b8f0*/  IADD3 R8, R157.reuse, 0x2, RZ ;  /* 0x000000029d087810 */ /* 0x041fe40007ffe0ff */
[C---:B------:R-:W-:Y:S02]  /*b900*/  IADD3 R21, R157.reuse, 0x6, RZ ;  /* 0x000000069d157810 */ /* 0x040fe40007ffe0ff */
[----:B------:R-:W-:-:S02]  /*b910*/  ISETP.GE.AND P5, PT, R157, UR17, PT ;  /* 0x000000119d007c0c */ /* 0x000fc4000bfa6270 */
[----:B------:R-:W-:Y:S02]  /*b920*/  IADD3 R15, R157, 0x5, RZ ;  /* 0x000000059d0f7810 */ /* 0x000fe40007ffe0ff */
[----:B------:R-:W-:Y:S02]  /*b930*/  ISETP.GE.AND P1, PT, R8, UR17, PT ;  /* 0x0000001108007c0c */ /* 0x000fe4000bf26270 */
[----:B------:R-:W-:Y:S02]  /*b940*/  ISETP.GE.AND P2, PT, R21, UR17, PT ;  /* 0x0000001115007c0c */ /* 0x000fe4000bf46270 */
[C---:B------:R-:W-:Y:S02]  /*b950*/  IADD3 R21, R157.reuse, 0x7, RZ ;  /* 0x000000079d157810 */ /* 0x040fe40007ffe0ff */
[C---:B------:R-:W-:Y:S02]  /*b960*/  IADD3 R8, R157.reuse, 0x4, RZ ;  /* 0x000000049d087810 */ /* 0x040fe40007ffe0ff */
[----:B------:R-:W-:-:S02]  /*b970*/  IADD3 R9, R157, 0x3, RZ ;  /* 0x000000039d097810 */ /* 0x000fc40007ffe0ff */
[----:B------:R-:W-:Y:S02]  /*b980*/  ISETP.GE.AND P3, PT, R15, UR17, PT ;  /* 0x000000110f007c0c */ /* 0x000fe4000bf66270 */
        /* <DEDUP_REMOVED lines=20> */
.L_x_13636:
[----:B------:R-:W-:Y:S05]  /*bad0*/  BSYNC B1 ;  /* 0x0000000000017941 */ /* 0x000fea0003800000 */
.L_x_13635:
[----:B-----5:R-:W-:Y:S01]  /*bae0*/  HFMA2.BF16_V2 R16, R11, R16, -RZ.H0_H0 ;  /* 0x000000100b107231 */ /* 0x020fe200003400ff */
[----:B------:R-:W-:Y:S01]  /*baf0*/  FADD.FTZ R13, R10, R13 ;  /* 0x0000000d0a0d7221 */ /* 0x000fe20000010000 */
[----:B------:R-:W-:Y:S01]  /*bb00*/  HFMA2.BF16_V2 R18, R159, R18, -RZ.H0_H0 ;  /* 0x000000129f127231 */ /* 0x000fe200003400ff */
[----:B------:R-:W-:Y:S01]  /*bb10*/  FADD.FTZ R63, R12, R63 ;  /* 0x0000003f0c3f7221 */ /* 0x000fe20000010000 */
[----:B------:R-:W-:Y:S01]  /*bb20*/  HFMA2.BF16_V2 R20, R161, R20, -RZ.H0_H0 ;  /* 0x00000014a1147231 */ /* 0x000fe200003400ff */
[----:B0-----:R-:W-:Y:S01]  /*bb30*/  PRMT R8, RZ, 0x5410, R16 ;  /* 0x00005410ff087816 */ /* 0x001fe20000000010 */
[----:B------:R0:W5:Y:S01]  /*bb40*/  LDG.E.CONSTANT R12, [R4.64+0x4] ;  /* 0x0000040c040c7981 */ /* 0x000162000c1e9900 */
[----:B------:R-:W-:Y:S01]  /*bb50*/  PRMT R9, RZ, 0x5410, R18 ;  /* 0x00005410ff097816 */ /* 0x000fe20000000012 */
[----:B------:R-:W-:Y:S01]  /*bb60*/  HFMA2.BF16_V2 R22, R163, R22, -RZ.H0_H0 ;  /* 0x00000016a3167231 */ /* 0x000fe200003400ff */
[----:B------:R-:W-:Y:S01]  /*bb70*/  PRMT R10, RZ, 0x5410, R20 ;  /* 0x00005410ff0a7816 */ /* 0x000fe20000000014 */
[----:B------:R-:W-:Y:S01]  /*bb80*/  FADD.FTZ R14, R14, R17 ;  /* 0x000000110e0e7221 */ /* 0x000fe20000010000 */
[----:B------:R-:W-:-:S02]  /*bb90*/  PRMT R16, RZ, 0x7610, R16 ;  /* 0x00007610ff107816 */ /* 0x000fc40000000010 */
[----:B------:R-:W-:Y:S01]  /*bba0*/  PRMT R18, RZ, 0x7610, R18 ;  /* 0x00007610ff127816 */ /* 0x000fe20000000012 */
[----:B------:R-:W-:Y:S01]  /*bbb0*/  BSSY B1, `(.L_x_13637) ;  /* 0x000002d000017945 */ /* 0x000fe20003800000 */
[----:B------:R-:W-:Y:S01]  /*bbc0*/  PRMT R20, RZ, 0x7610, R20 ;  /* 0x00007610ff147816 */ /* 0x000fe20000000014 */
[----:B------:R-:W-:Y:S02]  /*bbd0*/  FADD.FTZ R8, R8, R16 ;  /* 0x0000001008087221 */ /* 0x000fe40000010000 */
[----:B------:R-:W-:Y:S01]  /*bbe0*/  FADD.FTZ R9, R9, R18 ;  /* 0x0000001209097221 */ /* 0x000fe20000010000 */
[----:B------:R0:W5:Y:S01]  /*bbf0*/  LDG.E.CONSTANT R16, [R4.64+0x8] ;  /* 0x0000080c04107981 */ /* 0x000162000c1e9900 */
[----:B------:R-:W-:Y:S02]  /*bc00*/  FADD.FTZ R15, R10, R20 ;  /* 0x000000140a0f7221 */ /* 0x000fe40000010000 */
[----:B------:R-:W-:Y:S01]  /*bc10*/  FADD.FTZ R8, R8, R9 ;  /* 0x0000000908087221 */ /* 0x000fe20000010000 */
[----:B------:R0:W5:Y:S01]  /*bc20*/  LDG.E.CONSTANT R10, [R4.64] ;  /* 0x0000000c040a7981 */ /* 0x000162000c1e9900 */
[--C-:B------:R-:W-:Y:S01]  /*bc30*/  PRMT R9, RZ, 0x5410, R22.reuse ;  /* 0x00005410ff097816 */ /* 0x100fe20000000016 */
[----:B------:R-:W-:Y:S01]  /*bc40*/  FADD.FTZ R14, R14, R19 ;  /* 0x000000130e0e7221 */ /* 0x000fe20000010000 */
[----:B------:R-:W-:Y:S01]  /*bc50*/  PRMT R22, RZ, 0x7610, R22 ;  /* 0x00007610ff167816 */ /* 0x000fe20000000016 */
[----:B------:R0:W5:Y:S01]  /*bc60*/  LDG.E.CONSTANT R18, [R4.64+0xc] ;  /* 0x00000c0c04127981 */ /* 0x000162000c1e9900 */
[----:B------:R-:W-:-:S03]  /*bc70*/  FADD.FTZ R8, R8, R15 ;  /* 0x0000000f08087221 */ /* 0x000fc60000010000 */
[----:B------:R-:W-:Y:S01]  /*bc80*/  FADD.FTZ R9, R9, R22 ;  /* 0x0000001609097221 */ /* 0x000fe20000010000 */
[----:B------:R-:W-:Y:S05]  /*bc90*/  @P0 BRA `(.L_x_13638) ;  /* 0x000001e000000947 */ /* 0x000fea0003800000 */
[C---:B0-----:R-:W-:Y:S02]  /*bca0*/  IADD3 R4, R157.reuse, 0x2, RZ ;  /* 0x000000029d047810 */ /* 0x041fe40007ffe0ff */
[C---:B------:R-:W-:Y:S02]  /*bcb0*/  IADD3 R17, R157.reuse, 0x6, RZ ;  /* 0x000000069d117810 */ /* 0x040fe40007ffe0ff */
[C---:B------:R-:W-:Y:S02]  /*bcc0*/  ISETP.GE.AND P5, PT, R157.reuse, UR17, PT ;  /* 0x000000119d007c0c */ /* 0x040fe4000bfa6270 */
[----:B------:R-:W-:Y:S02]  /*bcd0*/  IADD3 R15, R157, 0x5, RZ ;  /* 0x000000059d0f7810 */ /* 0x000fe40007ffe0ff */
[----:B------:R-:W-:Y:S02]  /*bce0*/  ISETP.GE.AND P1, PT, R4, UR17, PT ;  /* 0x0000001104007c0c */ /* 0x000fe4000bf26270 */
[----:B------:R-:W-:-:S02]  /*bcf0*/  ISETP.GE.AND P2, PT, R17, UR17, PT ;  /* 0x0000001111007c0c */ /* 0x000fc4000bf46270 */
[C---:B------:R-:W-:Y:S02]  /*bd00*/  IADD3 R17, R157.reuse, 0x7, RZ ;  /* 0x000000079d117810 */ /* 0x040fe40007ffe0ff */
[C---:B------:R-:W-:Y:S02]  /*bd10*/  IADD3 R4, R157.reuse, 0x4, RZ ;  /* 0x000000049d047810 */ /* 0x040fe40007ffe0ff */
[----:B------:R-:W-:Y:S02]  /*bd20*/  IADD3 R5, R157, 0x3, RZ ;  /* 0x000000039d057810 */ /* 0x000fe40007ffe0ff */
[----:B------:R-:W-:Y:S02]  /*bd30*/  ISETP.GE.AND P3, PT, R15, UR17, PT ;  /* 0x000000110f007c0c */ /* 0x000fe4000bf66270 */
[----:B-----5:R-:W-:Y:S02]  /*bd40*/  SEL R15, R12, RZ, !P1 ;  /* 0x000000ff0c0f7207 */ /* 0x020fe40004800000 */
[----:B------:R-:W-:-:S02]  /*bd50*/  ISETP.GE.AND P1, PT, R17, UR17, PT ;  /* 0x0000001111007c0c */ /* 0x000fc4000bf26270 */
[----:B------:R-:W-:Y:S02]  /*bd60*/  ISETP.GE.AND P4, PT, R4, UR17, PT ;  /* 0x0000001104007c0c */ /* 0x000fe4000bf86270 */
[----:B------:R-:W-:Y:S02]  /*bd70*/  ISETP.GE.AND P6, PT, R5, UR17, PT ;  /* 0x0000001105007c0c */ /* 0x000fe4000bfc6270 */
[----:B------:R-:W-:Y:S02]  /*bd80*/  PRMT R4, R12, 0x7632, R4 ;  /* 0x000076320c047816 */ /* 0x000fe40000000004 */
[----:B------:R-:W-:Y:S02]  /*bd90*/  IADD3 R5, R157, 0x1, RZ ;  /* 0x000000019d057810 */ /* 0x000fe40007ffe0ff */
[----:B------:R-:W-:Y:S02]  /*bda0*/  @P5 PRMT R10, RZ, 0x7610, R10 ;  /* 0x00007610ff0a5816 */ /* 0x000fe4000000000a */
[----:B------:R-:W-:-:S02]  /*bdb0*/  SEL R12, R4, RZ, !P6 ;  /* 0x000000ff040c7207 */ /* 0x000fc40007000000 */
[----:B------:R-:W-:Y:S02]  /*bdc0*/  ISETP.GE.AND P6, PT, R5, UR17, PT ;  /* 0x0000001105007c0c */ /* 0x000fe4000bfc6270 */
[----:B------:R-:W-:Y:S02]  /*bdd0*/  PRMT R5, R16, 0x7632, R5 ;  /* 0x0000763210057816 */ /* 0x000fe40000000005 */
        /* <DEDUP_REMOVED lines=10> */
.L_x_13638:
[----:B------:R-:W-:Y:S05]  /*be80*/  BSYNC B1 ;  /* 0x0000000000017941 */ /* 0x000fea0003800000 */
.L_x_13637:
[----:B-----5:R-:W-:Y:S01]  /*be90*/  HFMA2.BF16_V2 R10, R11, R10, -RZ.H0_H0 ;  /* 0x0000000a0b0a7231 */ /* 0x020fe200003400ff */
[----:B------:R-:W-:Y:S01]  /*bea0*/  FADD.FTZ R9, R8, R9 ;  /* 0x0000000908097221 */ /* 0x000fe20000010000 */
[----:B------:R-:W-:Y:S01]  /*beb0*/  HFMA2.BF16_V2 R12, R159, R12, -RZ.H0_H0 ;  /* 0x0000000c9f0c7231 */ /* 0x000fe200003400ff */
[----:B------:R-:W-:Y:S01]  /*bec0*/  FADD.FTZ R62, R13, R62 ;  /* 0x0000003e0d3e7221 */ /* 0x000fe20000010000 */
[----:B------:R-:W-:Y:S01]  /*bed0*/  HFMA2.BF16_V2 R16, R161, R16, -RZ.H0_H0 ;  /* 0x00000010a1107231 */ /* 0x000fe200003400ff */
[----:B0-----:R-:W-:Y:S01]  /*bee0*/  PRMT R4, RZ, 0x5410, R10 ;  /* 0x00005410ff047816 */ /* 0x001fe2000000000a */
[----:B------:R-:W-:Y:S01]  /*bef0*/  FADD.FTZ R61, R14, R61 ;  /* 0x0000003d0e3d7221 */ /* 0x000fe20000010000 */
[----:B------:R-:W-:Y:S01]  /*bf00*/  PRMT R5, RZ, 0x5410, R12 ;  /* 0x00005410ff057816 */ /* 0x000fe2000000000c */
[----:B------:R0:W5:Y:S01]  /*bf10*/  LDG.E.CONSTANT R14, [R6.64+0xc] ;  /* 0x00000c0c060e7981 */ /* 0x000162000c1e9900 */
[----:B------:R-:W-:-:S02]  /*bf20*/  PRMT R8, RZ, 0x5410, R16 ;  /* 0x00005410ff087816 */ /* 0x000fc40000000010 */
[----:B------:R-:W-:Y:S02]  /*bf30*/  PRMT R10, RZ, 0x7610, R10 ;  /* 0x00007610ff0a7816 */ /* 0x000fe4000000000a */
[----:B------:R-:W-:Y:S02]  /*bf40*/  PRMT R12, RZ, 0x7610, R12 ;  /* 0x00007610ff0c7816 */ /* 0x000fe4000000000c */
[----:B------:R-:W-:Y:S01]  /*bf50*/  PRMT R16, RZ, 0x7610, R16 ;  /* 0x00007610ff107816 */ /* 0x000fe20000000010 */
[----:B------:R-:W-:Y:S02]  /*bf60*/  FADD.FTZ R4, R4, R10 ;  /* 0x0000000a04047221 */ /* 0x000fe40000010000 */
[----:B------:R-:W-:Y:S01]  /*bf70*/  FADD.FTZ R5, R5, R12 ;  /* 0x0000000c05057221 */ /* 0x000fe20000010000 */
[----:B------:R0:W5:Y:S01]  /*bf80*/  LDG.E.CONSTANT R10, [R6.64+0x4] ;  /* 0x0000040c060a7981 */ /* 0x000162000c1e9900 */
[----:B------:R-:W-:Y:S01]  /*bf90*/  FADD.FTZ R13, R8, R16 ;  /* 0x00000010080d7221 */ /* 0x000fe20000010000 */
[----:B------:R-:W-:Y:S01]  /*bfa0*/  BSSY B1, `(.L_x_13639) ;  /* 0x0000024000017945 */ /* 0x000fe20003800000 */
[----:B------:R-:W-:Y:S01]  /*bfb0*/  FADD.FTZ R4, R4, R5 ;  /* 0x0000000504047221 */ /* 0x000fe20000010000 */
        /* <DEDUP_REMOVED lines=34> */
.L_x_13640:
[----:B------:R-:W-:Y:S05]  /*c1e0*/  BSYNC B1 ;  /* 0x0000000000017941 */ /* 0x000fea0003800000 */
.L_x_13639:
[----:B-----5:R-:W-:Y:S01]  /*c1f0*/  HFMA2.BF16_V2 R8, R11, R8, -RZ.H0_H0 ;  /* 0x000000080b087231 */ /* 0x020fe200003400ff */
[--C-:B------:R-:W-:Y:S01]  /*c200*/  PRMT R5, RZ, 0x5410, R18.reuse ;  /* 0x00005410ff057816 */ /* 0x100fe20000000012 */
[----:B------:R-:W-:Y:S01]  /*c210*/  HFMA2.BF16_V2 R10, R159, R10, -RZ.H0_H0 ;  /* 0x0000000a9f0a7231 */ /* 0x000fe200003400ff */
[----:B------:R-:W-:Y:S01]  /*c220*/  PRMT R18, RZ, 0x7610, R18 ;  /* 0x00007610ff127816 */ /* 0x000fe20000000012 */
[----:B------:R-:W-:Y:S01]  /*c230*/  HFMA2.BF16_V2 R12, R161, R12, -RZ.H0_H0 ;  /* 0x0000000ca10c7231 */ /* 0x000fe200003400ff */
[----:B0-----:R-:W-:Y:S01]  /*c240*/  PRMT R6, RZ, 0x5410, R8 ;  /* 0x00005410ff067816 */ /* 0x001fe20000000008 */
[----:B------:R-:W-:Y:S01]  /*c250*/  HFMA2.BF16_V2 R14, R163, R14, -RZ.H0_H0 ;  /* 0x0000000ea30e7231 */ /* 0x000fe200003400ff */
[----:B------:R-:W-:Y:S01]  /*c260*/  PRMT R7, RZ, 0x5410, R10 ;  /* 0x00005410ff077816 */ /* 0x000fe2000000000a */
[----:B------:R-:W-:Y:S01]  /*c270*/  FADD.FTZ R4, R4, R13 ;  /* 0x0000000d04047221 */ /* 0x000fe20000010000 */
[----:B------:R-:W-:Y:S01]  /*c280*/  PRMT R8, RZ, 0x7610, R8 ;  /* 0x00007610ff087816 */ /* 0x000fe20000000008 */
[----:B------:R-:W-:Y:S01]  /*c290*/  BSSY B1, `(.L_x_13641) ;  /* 0x000002c000017945 */ /* 0x000fe20003800000 */
[----:B------:R-:W-:Y:S01]  /*c2a0*/  PRMT R10, RZ, 0x7610, R10 ;  /* 0x00007610ff0a7816 */ /* 0x000fe2000000000a */
[----:B------:R-:W-:-:S02]  /*c2b0*/  FADD.FTZ R5, R5, R18 ;  /* 0x0000001205057221 */ /* 0x000fc40000010000 */
[----:B------:R-:W-:Y:S01]  /*c2c0*/  FADD.FTZ R6, R6, R8 ;  /* 0x0000000806067221 */ /* 0x000fe20000010000 */
[----:B------:R-:W-:Y:S01]  /*c2d0*/  PRMT R8, RZ, 0x5410, R12 ;  /* 0x00005410ff087816 */ /* 0x000fe2000000000c */
[----:B------:R-:W-:Y:S01]  /*c2e0*/  FADD.FTZ R7, R7, R10 ;  /* 0x0000000a07077221 */ /* 0x000fe20000010000 */
[----:B------:R-:W-:-:S03]  /*c2f0*/  PRMT R12, RZ, 0x7610, R12 ;  /* 0x00007610ff0c7816 */ /* 0x000fc6000000000c */
[----:B------:R-:W-:Y:S01]  /*c300*/  FADD.FTZ R6, R6, R7 ;  /* 0x0000000706067221 */ /* 0x000fe20000010000 */
[----:B------:R-:W-:Y:S01]  /*c310*/  PRMT R7, RZ, 0x5410, R14 ;  /* 0x00005410ff077816 */ /* 0x000fe2000000000e */
[----:B------:R-:W-:Y:S01]  /*c320*/  FADD.FTZ R13, R8, R12 ;  /* 0x0000000c080d7221 */ /* 0x000fe20000010000 */
[----:B------:R-:W-:-:S03]  /*c330*/  PRMT R14, RZ, 0x7610, R14 ;  /* 0x00007610ff0e7816 */ /* 0x000fc6000000000e */
[----:B------:R-:W-:Y:S02]  /*c340*/  FADD.FTZ R6, R6, R13 ;  /* 0x0000000d06067221 */ /* 0x000fe40000010000 */
[----:B------:R-:W-:Y:S01]  /*c350*/  FADD.FTZ R7, R7, R14 ;  /* 0x0000000e07077221 */ /* 0x000fe20000010000 */
[----:B------:R-:W-:Y:S05]  /*c360*/  @P0 BRA `(.L_x_13642) ;  /* 0x000001e000000947 */ /* 0x000fea0003800000 */
[C---:B------:R-:W-:Y:S02]  /*c370*/  IADD3 R8, R157.reuse, 0x2, RZ ;  /* 0x000000029d087810 */ /* 0x040fe40007ffe0ff */
[C---:B------:R-:W-:Y:S02]  /*c380*/  IADD3 R12, R157.reuse, 0x5, RZ ;  /* 0x000000059d0c7810 */ /* 0x040fe40007ffe0ff */
[----:B------:R-:W-:Y:S02]  /*c390*/  ISETP.GE.AND P5, PT, R157, UR17, PT ;  /* 0x000000119d007c0c */ /* 0x000fe4000bfa6270 */
[----:B------:R-:W-:Y:S02]  /*c3a0*/  ISETP.GE.AND P1, PT, R8, UR17, PT ;  /* 0x0000001108007c0c */ /* 0x000fe4000bf26270 */
[----:B------:R-:W-:-:S02]  /*c3b0*/  ISETP.GE.AND P3, PT, R12, UR17, PT ;  /* 0x000000110c007c0c */ /* 0x000fc4000bf66270 */
[C---:B------:R-:W-:Y:S02]  /*c3c0*/  IADD3 R12, R157.reuse, 0x7, RZ ;  /* 0x000000079d0c7810 */ /* 0x040fe40007ffe0ff */
[C---:B------:R-:W-:Y:S02]  /*c3d0*/  IADD3 R8, R157.reuse, 0x4, RZ ;  /* 0x000000049d087810 */ /* 0x040fe40007ffe0ff */
[C---:B------:R-:W-:Y:S02]  /*c3e0*/  IADD3 R10, R157.reuse, 0x3, RZ ;  /* 0x000000039d0a7810 */ /* 0x040fe40007ffe0ff */
[----:B------:R-:W-:Y:S02]  /*c3f0*/  SEL R15, R84, RZ, !P1 ;  /* 0x000000ff540f7207 */ /* 0x000fe40004800000 */
[----:B------:R-:W-:Y:S02]  /*c400*/  ISETP.GE.AND P1, PT, R12, UR17, PT ;  /* 0x000000110c007c0c */ /* 0x000fe4000bf26270 */
[----:B------:R-:W-:-:S02]  /*c410*/  IADD3 R13, R157, 0x6, RZ ;  /* 0x000000069d0d7810 */ /* 0x000fc40007ffe0ff */
[----:B------:R-:W-:Y:S02]  /*c420*/  ISETP.GE.AND P4, PT, R8, UR17, PT ;  /* 0x0000001108007c0c */ /* 0x000fe4000bf86270 */
[----:B------:R-:W-:Y:S02]  /*c430*/  ISETP.GE.AND P6, PT, R10, UR17, PT ;  /* 0x000000110a007c0c */ /* 0x000fe4000bfc6270 */
[----:B------:R-:W-:Y:S02]  /*c440*/  PRMT R8, R84, 0x7632, R8 ;  /* 0x0000763254087816 */ /* 0x000fe40000000008 */
[----:B------:R-:W-:Y:S02]  /*c450*/  IADD3 R10, R157, 0x1, RZ ;  /* 0x000000019d0a7810 */ /* 0x000fe40007ffe0ff */
[----:B------:R-:W-:Y:S02]  /*c460*/  ISETP.GE.AND P2, PT, R13, UR17, PT ;  /* 0x000000110d007c0c */ /* 0x000fe4000bf46270 */
        /* <DEDUP_REMOVED lines=14> */
.L_x_13642:
[----:B------:R-:W-:Y:S05]  /*c550*/  BSYNC B1 ;  /* 0x0000000000017941 */ /* 0x000fea0003800000 */
.L_x_13641:
[----:B------:R-:W-:Y:S01]  /*c560*/  HFMA2.BF16_V2 R86, R11, R86, -RZ.H0_H0 ;  /* 0x000000560b567231 */ /* 0x000fe200003400ff */
[----:B------:R-:W-:Y:S01]  /*c570*/  FADD.FTZ R4, R4, R5 ;  /* 0x0000000504047221 */ /* 0x000fe20000010000 */
[----:B------:R-:W-:Y:S01]  /*c580*/  HFMA2.BF16_V2 R84, R159, R84, -RZ.H0_H0 ;  /* 0x000000549f547231 */ /* 0x000fe200003400ff */
[----:B------:R-:W-:Y:S01]  /*c590*/  FADD.FTZ R7, R6, R7 ;  /* 0x0000000706077221 */ /* 0x000fe20000010000 */
[----:B------:R-:W-:Y:S01]  /*c5a0*/  HFMA2.BF16_V2 R82, R161, R82, -RZ.H0_H0 ;  /* 0x00000052a1527231 */ /* 0x000fe200003400ff */
[----:B------:R-:W-:Y:S01]  /*c5b0*/  PRMT R5, RZ, 0x5410, R86 ;  /* 0x00005410ff057816 */ /* 0x000fe20000000056 */
[----:B------:R-:W-:Y:S01]  /*c5c0*/  BSSY B1, `(.L_x_13643) ;  /* 0x000002b000017945 */ /* 0x000fe20003800000 */
[----:B------:R-:W-:Y:S01]  /*c5d0*/  PRMT R6, RZ, 0x5410, R84 ;  /* 0x00005410ff067816 */ /* 0x000fe20000000054 */
[----:B------:R-:W-:Y:S01]  /*c5e0*/  FADD.FTZ R60, R9, R60 ;  /* 0x0000003c093c7221 */ /* 0x000fe20000010000 */
[----:B------:R-:W-:Y:S01]  /*c5f0*/  PRMT R86, RZ, 0x7610, R86 ;  /* 0x00007610ff567816 */ /* 0x000fe20000000056 */
[----:B------:R-:W-:Y:S01]  /*c600*/  HFMA2.BF16_V2 R88, R163, R88, -RZ.H0_H0 ;  /* 0x00000058a3587231 */ /* 0x000fe200003400ff */
[----:B------:R-:W-:-:S02]  /*c610*/  PRMT R84, RZ, 0x7610, R84 ;  /* 0x00007610ff547816 */ /* 0x000fc40000000054 */
[----:B------:R-:W-:Y:S01]  /*c620*/  PRMT R8, RZ, 0x5410, R82 ;  /* 0x00005410ff087816 */ /* 0x000fe20000000052 */
[----:B------:R-:W-:Y:S01]  /*c630*/  FADD.FTZ R5, R5, R86 ;  /* 0x0000005605057221 */ /* 0x000fe20000010000 */
[----:B------:R-:W-:Y:S01]  /*c640*/  PRMT R82, RZ, 0x7610, R82 ;  /* 0x00007610ff527816 */ /* 0x000fe20000000052 */
[----:B------:R-:W-:-:S04]  /*c650*/  FADD.FTZ R6, R6, R84 ;  /* 0x0000005406067221 */ /* 0x000fc80000010000 */
        /* <DEDUP_REMOVED lines=33> */
.L_x_13644:
[----:B------:R-:W-:Y:S05]  /*c870*/  BSYNC B1 ;  /* 0x0000000000017941 */ /* 0x000fea0003800000 */
.L_x_13643:
[----:B------:R-:W-:Y:S01]  /*c880*/  HFMA2.BF16_V2 R90, R11, R90, -RZ.H0_H0 ;  /* 0x0000005a0b5a7231 */ /* 0x000fe200003400ff */
[----:B------:R-:W-:Y:S01]  /*c890*/  FADD.FTZ R5, R5, R8 ;  /* 0x0000000805057221 */ /* 0x000fe20000010000 */
[----:B------:R-:W-:Y:S01]  /*c8a0*/  HFMA2.BF16_V2 R92, R159, R92, -RZ.H0_H0 ;  /* 0x0000005c9f5c7231 */ /* 0x000fe200003400ff */
[----:B------:R-:W-:Y:S01]  /*c8b0*/  PRMT R6, RZ, 0x5410, R88 ;  /* 0x00005410ff067816 */ /* 0x000fe20000000058 */
[----:B------:R-:W-:Y:S01]  /*c8c0*/  HFMA2.BF16_V2 R94, R161, R94, -RZ.H0_H0 ;  /* 0x0000005ea15e7231 */ /* 0x000fe200003400ff */
[----:B------:R-:W-:Y:S01]  /*c8d0*/  PRMT R8, RZ, 0x5410, R90 ;  /* 0x00005410ff087816 */ /* 0x000fe2000000005a */
[----:B------:R-:W-:Y:S01]  /*c8e0*/  HFMA2.BF16_V2 R102, R163, R102, -RZ.H0_H0 ;  /* 0x00000066a3667231 */ /* 0x000fe200003400ff */
[----:B------:R-:W-:Y:S01]  /*c8f0*/  PRMT R9, RZ, 0x5410, R92 ;  /* 0x00005410ff097816 */ /* 0x000fe2000000005c */
[----:B------:R-:W-:Y:S01]  /*c900*/  BSSY B1, `(.L_x_13645) ;  /* 0x000002e000017945 */ /* 0x000fe20003800000 */
[----:B------:R-:W-:Y:S02]  /*c910*/  PRMT R90, RZ, 0x7610, R90 ;  /* 0x00007610ff5a7816 */ /* 0x000fe4000000005a */
[----:B------:R-:W-:-:S02]  /*c920*/  PRMT R92, RZ, 0x7610, R92 ;  /* 0x00007610ff5c7816 */ /* 0x000fc4000000005c */
[----:B------:R-:W-:Y:S01]  /*c930*/  PRMT R10, RZ, 0x5410, R94 ;  /* 0x00005410ff0a7816 */ /* 0x000fe2000000005e */
[----:B------:R-:W-:Y:S01]  /*c940*/  FADD.FTZ R8, R8, R90 ;  /* 0x0000005a08087221 */ /* 0x000fe20000010000 */
[----:B------:R-:W-:Y:S01]  /*c950*/  PRMT R94, RZ, 0x7610, R94 ;  /* 0x00007610ff5e7816 */ /* 0x000fe2000000005e */
[----:B------:R-:W-:Y:S01]  /*c960*/  FADD.FTZ R9, R9, R92 ;  /* 0x0000005c09097221 */ /* 0x000fe20000010000 */
[----:B------:R-:W-:-:S03]  /*c970*/  PRMT R88, RZ, 0x7610, R88 ;  /* 0x00007610ff587816 */ /* 0x000fc60000000058 */
[----:B------:R-:W-:Y:S01]  /*c980*/  FADD.FTZ R8, R8, R9 ;  /* 0x0000000908087221 */ /* 0x000fe20000010000 */
[----:B------:R-:W-:Y:S01]  /*c990*/  PRMT R9, RZ, 0x5410, R102 ;  /* 0x00005410ff097816 */ /* 0x000fe20000000066 */
[----:B------:R-:W-:Y:S01]  /*c9a0*/  FADD.FTZ R13, R10, R94 ;  /* 0x0000005e0a0d7221 */ /* 0x000fe20000010000 */
[----:B------:R-:W-:Y:S01]  /*c9b0*/  PRMT R102, RZ, 0x7610, R102 ;  /* 0x00007610ff667816 */ /* 0x000fe20000000066 */
[----:B------:R-:W-:Y:S02]  /*c9c0*/  FADD.FTZ R6, R6, R88 ;  /* 0x0000005806067221 */ /* 0x000fe40000010000 */
[----:B------:R-:W-:Y:S02]  /*c9d0*/  FADD.FTZ R8, R8, R13 ;  /* 0x0000000d08087221 */ /* 0x000fe40000010000 */
[----:B------:R-:W-:Y:S01]  /*c9e0*/  FADD.FTZ R9, R9, R102 ;  /* 0x0000006609097221 */ /* 0x000fe20000010000 */
[----:B------:R-:W-:Y:S05]  /*c9f0*/  @P0 BRA `(.L_x_13646) ;  /* 0x000001e000000947 */ /* 0x000fea0003800000 */
[C---:B------:R-:W-:Y:S02]  /*ca00*/  IADD3 R10, R157.reuse, 0x2, RZ ;  /* 0x000000029d0a7810 */ /* 0x040fe40007ffe0ff */
[----:B------:R-:W-:-:S02]  /*ca10*/  IADD3 R13, R157, 0x5, RZ ;  /* 0x000000059d0d7810 */ /* 0x000fc40007ffe0ff */
[----:B------:R-:W-:Y:S02]  /*ca20*/  ISETP.GE.AND P5, PT, R157, UR17, PT ;  /* 0x000000119d007c0c */ /* 0x000fe4000bfa6270 */
[----:B------:R-:W-:Y:S02]  /*ca30*/  ISETP.GE.AND P1, PT, R10, UR17, PT ;  /* 0x000000110a007c0c */ /* 0x000fe4000bf26270 */
[----:B------:R-:W-:Y:S02]  /*ca40*/  ISETP.GE.AND P3, PT, R13, UR17, PT ;  /* 0x000000110d007c0c */ /* 0x000fe4000bf66270 */
[C---:B------:R-:W-:Y:S02]  /*ca50*/  IADD3 R13, R157.reuse, 0x7, RZ ;  /* 0x000000079d0d7810 */ /* 0x040fe40007ffe0ff */
[C---:B------:R-:W-:Y:S02]  /*ca60*/  IADD3 R10, R157.reuse, 0x4, RZ ;  /* 0x000000049d0a7810 */ /* 0x040fe40007ffe0ff */
[----:B------:R-:W-:-:S02]  /*ca70*/  IADD3 R12, R157, 0x3, RZ ;  /* 0x000000039d0c7810 */ /* 0x000fc40007ffe0ff */
[----:B------:R-:W-:Y:S02]  /*ca80*/  SEL R15, R98, RZ, !P1 ;  /* 0x000000ff620f7207 */ /* 0x000fe40004800000 */
[----:B------:R-:W-:Y:S02]  /*ca90*/  ISETP.GE.AND P1, PT, R13, UR17, PT ;  /* 0x000000110d007c0c */ /* 0x000fe4000bf26270 */
[----:B------:R-:W-:Y:S02]  /*caa0*/  IADD3 R14, R157, 0x6, RZ ;  /* 0x000000069d0e7810 */ /* 0x000fe40007ffe0ff */
[----:B------:R-:W-:Y:S02]  /*cab0*/  ISETP.GE.AND P4, PT, R10, UR17, PT ;  /* 0x000000110a007c0c */ /* 0x000fe4000bf86270 */
[----:B------:R-:W-:Y:S02]  /*cac0*/  ISETP.GE.AND P6, PT, R12, UR17, PT ;  /* 0x000000110c007c0c */ /* 0x000fe4000bfc6270 */
[----:B------:R-:W-:-:S02]  /*cad0*/  PRMT R10, R98, 0x7632, R10 ;  /* 0x00007632620a7816 */ /* 0x000fc4000000000a */
[----:B------:R-:W-:Y:S02]  /*cae0*/  IADD3 R12, R157, 0x1, RZ ;  /* 0x000000019d0c7810 */ /* 0x000fe40007ffe0ff */
[----:B------:R-:W-:Y:S02]  /*caf0*/  ISETP.GE.AND P2, PT, R14, UR17, PT ;  /* 0x000000110e007c0c */ /* 0x000fe4000bf46270 */
        /* <DEDUP_REMOVED lines=14> */
.L_x_13646:
[----:B------:R-:W-:Y:S05]  /*cbe0*/  BSYNC B1 ;  /* 0x0000000000017941 */ /* 0x000fea0003800000 */
.L_x_13645:
[----:B------:R-:W-:Y:S01]  /*cbf0*/  HFMA2.BF16_V2 R100, R11, R100, -RZ.H0_H0 ;  /* 0x000000640b647231 */ /* 0x000fe200003400ff */
[----:B------:R-:W-:Y:S01]  /*cc00*/  FADD.FTZ R59, R4, R59 ;  /* 0x0000003b043b7221 */ /* 0x000fe20000010000 */
[----:B------:R-:W-:Y:S01]  /*cc10*/  HFMA2.BF16_V2 R98, R159, R98, -RZ.H0_H0 ;  /* 0x000000629f627231 */ /* 0x000fe200003400ff */
[----:B------:R-:W-:Y:S01]  /*cc20*/  FADD.FTZ R6, R5, R6 ;  /* 0x0000000605067221 */ /* 0x000fe20000010000 */
[----:B------:R-:W-:Y:S01]  /*cc30*/  HFMA2.BF16_V2 R96, R161, R96, -RZ.H0_H0 ;  /* 0x00000060a1607231 */ /* 0x000fe200003400ff */
[----:B------:R-:W-:Y:S01]  /*cc40*/  PRMT R4, RZ, 0x5410, R100 ;  /* 0x00005410ff047816 */ /* 0x000fe20000000064 */
[----:B------:R-:W-:Y:S01]  /*cc50*/  HFMA2.BF16_V2 R110, R163, R110, -RZ.H0_H0 ;  /* 0x0000006ea36e7231 */ /* 0x000fe200003400ff */
[----:B------:R-:W-:Y:S01]  /*cc60*/  PRMT R5, RZ, 0x5410, R98 ;  /* 0x00005410ff057816 */ /* 0x000fe20000000062 */
[----:B------:R-:W-:Y:S01]  /*cc70*/  FADD.FTZ R58, R7, R58 ;  /* 0x0000003a073a7221 */ /* 0x000fe20000010000 */
[----:B------:R-:W-:Y:S01]  /*cc80*/  PRMT R100, RZ, 0x7610, R100 ;  /* 0x00007610ff647816 */ /* 0x000fe20000000064 */
[----:B------:R-:W-:Y:S01]  /*cc90*/  FADD.FTZ R9, R8, R9 ;  /* 0x0000000908097221 */ /* 0x000fe20000010000 */
[----:B------:R-:W-:Y:S01]  /*cca0*/  PRMT R98, RZ, 0x7610, R98 ;  /* 0x00007610ff627816 */ /* 0x000fe20000000062 */
[----:B------:R-:W-:Y:S01]  /*ccb0*/  BSSY B1, `(.L_x_13647) ;  /* 0x0000029000017945 */ /* 0x000fe20003800000 */
[----:B------:R-:W-:Y:S01]  /*ccc0*/  PRMT R7, RZ, 0x5410, R96 ;  /* 0x00005410ff077816 */ /* 0x000fe20000000060 */
[----:B------:R-:W-:Y:S01]  /*ccd0*/  FADD.FTZ R4, R4, R100 ;  /* 0x0000006404047221 */ /* 0x000fe20000010000 */
[----:B------:R-:W-:Y:S01]  /*cce0*/  PRMT R8, RZ, 0x5410, R110 ;  /* 0x00005410ff087816 */ /* 0x000fe2000000006e */
[----:B------:R-:W-:Y:S01]  /*ccf0*/  FADD.FTZ R5, R5, R98 ;  /* 0x0000006205057221 */ /* 0x000fe20000010000 */
[----:B------:R-:W-:-:S02]  /*cd00*/  PRMT R96, RZ, 0x7610, R96 ;  /* 0x00007610ff607816 */ /* 0x000fc40000000060 */
[----:B------:R-:W-:Y:S01]  /*cd10*/  PRMT R110, RZ, 0x7610, R110 ;  /* 0x00007610ff6e7816 */ /* 0x000fe2000000006e */
[----:B------:R-:W-:Y:S02]  /*cd20*/  FADD.FTZ R4, R4, R5 ;  /* 0x0000000504047221 */ /* 0x000fe40000010000 */
[----:B------:R-:W-:Y:S02]  /*cd30*/  FADD.FTZ R7, R7, R96 ;  /* 0x0000006007077221 */ /* 0x000fe40000010000 */
[----:B------:R-:W-:Y:S01]  /*cd40*/  FADD.FTZ R13, R8, R110 ;  /* 0x0000006e080d7221 */ /* 0x000fe20000010000 */
[----:B------:R-:W-:Y:S05]  /*cd50*/  @P0 BRA `(.L_x_13648) ;  /* 0x000001e000000947 */ /* 0x000fea0003800000 */
[C---:B------:R-:W-:Y:S02]  /*cd60*/  IADD3 R5, R157.reuse, 0x2, RZ ;  /* 0x000000029d057810 */ /* 0x040fe40007ffe0ff */
[C---:B------:R-:W-:Y:S02]  /*cd70*/  IADD3 R10, R157.reuse, 0x5, RZ ;  /* 0x000000059d0a7810 */ /* 0x040fe40007ffe0ff */
[----:B------:R-:W-:-:S02]  /*cd80*/  ISETP.GE.AND P5, PT, R157, UR17, PT ;  /* 0x000000119d007c0c */ /* 0x000fc4000bfa6270 */
[----:B------:R-:W-:Y:S02]  /*cd90*/  ISETP.GE.AND P1, PT, R5, UR17, PT ;  /* 0x0000001105007c0c */ /* 0x000fe4000bf26270 */
[----:B------:R-:W-:Y:S02]  /*cda0*/  ISETP.GE.AND P3, PT, R10, UR17, PT ;  /* 0x000000110a007c0c */ /* 0x000fe4000bf66270 */
[C---:B------:R-:W-:Y:S02]  /*cdb0*/  IADD3 R10, R157.reuse, 0x7, RZ ;  /* 0x000000079d0a7810 */ /* 0x040fe40007ffe0ff */
[C---:B------:R-:W-:Y:S02]  /*cdc0*/  IADD3 R5, R157.reuse, 0x4, RZ ;  /* 0x000000049d057810 */ /* 0x040fe40007ffe0ff */
[----:B------:R-:W-:Y:S02]  /*cdd0*/  IADD3 R8, R157, 0x3, RZ ;  /* 0x000000039d087810 */ /* 0x000fe40007ffe0ff */
[----:B------:R-:W-:-:S02]  /*cde0*/  SEL R15, R106, RZ, !P1 ;  /* 0x000000ff6a0f7207 */ /* 0x000fc40004800000 */
[----:B------:R-:W-:Y:S02]  /*cdf0*/  ISETP.GE.AND P1, PT, R10, UR17, PT ;  /* 0x000000110a007c0c */ /* 0x000fe4000bf26270 */
[----:B------:R-:W-:Y:S02]  /*ce00*/  IADD3 R12, R157, 0x6, RZ ;  /* 0x000000069d0c7810 */ /* 0x000fe40007ffe0ff */
[----:B------:R-:W-:Y:S02]  /*ce10*/  ISETP.GE.AND P4, PT, R5, UR17, PT ;  /* 0x0000001105007c0c */ /* 0x000fe4000bf86270 */
[----:B------:R-:W-:Y:S02]  /*ce20*/  ISETP.GE.AND P6, PT, R8, UR17, PT ;  /* 0x0000001108007c0c */ /* 0x000fe4000bfc6270 */
[----:B------:R-:W-:Y:S02]  /*ce30*/  PRMT R5, R106, 0x7632, R5 ;  /* 0x000076326a057816 */ /* 0x000fe40000000005 */
[----:B------:R-:W-:-:S02]  /*ce40*/  IADD3 R8, R157, 0x1, RZ ;  /* 0x000000019d087810 */ /* 0x000fc40007ffe0ff */
[----:B------:R-:W-:Y:S02]  /*ce50*/  ISETP.GE.AND P2, PT, R12, UR17, PT ;  /* 0x000000110c007c0c */ /* 0x000fe4000bf46270 */
        /* <DEDUP_REMOVED lines=14> */
.L_x_13648:
[----:B------:R-:W-:Y:S05]  /*cf40*/  BSYNC B1 ;  /* 0x0000000000017941 */ /* 0x000fea0003800000 */
.L_x_13647:
        /* <DEDUP_REMOVED lines=8> */
[----:B------:R-:W-:Y:S01]  /*cfd0*/  BSSY B1, `(.L_x_13649) ;  /* 0x000002b000017945 */ /* 0x000fe20003800000 */
[----:B------:R-:W-:Y:S01]  /*cfe0*/  PRMT R108, RZ, 0x7610, R108 ;  /* 0x00007610ff6c7816 */ /* 0x000fe2000000006c */
[----:B------:R-:W-:Y:S01]  /*cff0*/  FADD.FTZ R56, R9, R56 ;  /* 0x0000003809387221 */ /* 0x000fe20000010000 */
[----:B------:R-:W-:Y:S01]  /*d000*/  PRMT R106, RZ, 0x7610, R106 ;  /* 0x00007610ff6a7816 */ /* 0x000fe2000000006a */
[----:B------:R-:W-:Y:S01]  /*d010*/  FADD.FTZ R4, R4, R13 ;  /* 0x0000000d04047221 */ /* 0x000fe20000010000 */
[----:B------:R-:W-:Y:S01]  /*d020*/  PRMT R7, RZ, 0x5410, R104 ;  /* 0x00005410ff077816 */ /* 0x000fe20000000068 */
[----:B------:R-:W-:Y:S01]  /*d030*/  FADD.FTZ R5, R5, R108 ;  /* 0x0000006c05057221 */ /* 0x000fe20000010000 */
[----:B------:R-:W-:Y:S01]  /*d040*/  PRMT R104, RZ, 0x7610, R104 ;  /* 0x00007610ff687816 */ /* 0x000fe20000000068 */
[----:B------:R-:W-:-:S04]  /*d050*/  FADD.FTZ R6, R6, R106 ;  /* 0x0000006a06067221 */ /* 0x000fc80000010000 */
[----:B------:R-:W-:Y:S01]  /*d060*/  FADD.FTZ R5, R5, R6 ;  /* 0x0000000605057221 */ /* 0x000fe20000010000 */
[----:B------:R-:W-:Y:S01]  /*d070*/  PRMT R6, RZ, 0x5410, R118 ;  /* 0x00005410ff067816 */ /* 0x000fe20000000076 */
[----:B------:R-:W-:Y:S01]  /*d080*/  FADD.FTZ R104, R7, R104 ;  /* 0x0000006807687221 */ /* 0x000fe20000010000 */
        /* <DEDUP_REMOVED lines=11> */
[----:B------:R-:W-:-:S02]  /*d140*/  SEL R9, R114, RZ, !P1 ;  /* 0x000000ff72097207 */ /* 0x000fc40004800000 */
        /* <DEDUP_REMOVED lines=19> */
.L_x_13650:
[----:B------:R-:W-:Y:S05]  /*d280*/  BSYNC B1 ;  /* 0x0000000000017941 */ /* 0x000fea0003800000 */
.L_x_13649:
[----:B------:R-:W-:Y:S01]  /*d290*/  HFMA2.BF16_V2 R116, R11, R116, -RZ.H0_H0 ;  /* 0x000000740b747231 */ /* 0x000fe200003400ff */
[----:B------:R-:W-:Y:S01]  /*d2a0*/  PRMT R118, RZ, 0x7610, R118 ;  /* 0x00007610ff767816 */ /* 0x000fe20000000076 */
[----:B------:R-:W-:Y:S01]  /*d2b0*/  HFMA2.BF16_V2 R114, R159, R114, -RZ.H0_H0 ;  /* 0x000000729f727231 */ /* 0x000fe200003400ff */
[----:B------:R-:W-:Y:S01]  /*d2c0*/  BSSY B1, `(.L_x_13651) ;  /* 0x000002e000017945 */ /* 0x000fe20003800000 */
[----:B------:R-:W-:Y:S01]  /*d2d0*/  HFMA2.BF16_V2 R112, R161, R112, -RZ.H0_H0 ;  /* 0x00000070a1707231 */ /* 0x000fe200003400ff */
[----:B------:R-:W-:Y:S01]  /*d2e0*/  PRMT R7, RZ, 0x5410, R116 ;  /* 0x00005410ff077816 */ /* 0x000fe20000000074 */
[----:B------:R-:W-:Y:S01]  /*d2f0*/  FADD.FTZ R6, R6, R118 ;  /* 0x0000007606067221 */ /* 0x000fe20000010000 */
        /* <DEDUP_REMOVED lines=42> */
.L_x_13652:
[----:B------:R-:W-:Y:S05]  /*d5a0*/  BSYNC B1 ;  /* 0x0000000000017941 */ /* 0x000fea0003800000 */
.L_x_13651:
[----:B------:R-:W-:Y:S01]  /*d5b0*/  HFMA2.BF16_V2 R122, R11, R122, -RZ.H0_H0 ;  /* 0x0000007a0b7a7231 */ /* 0x000fe200003400ff */
[--C-:B------:R-:W-:Y:S01]  /*d5c0*/  PRMT R8, RZ, 0x5410, R120.reuse ;  /* 0x00005410ff087816 */ /* 0x100fe20000000078 */
[----:B------:R-:W-:Y:S01]  /*d5d0*/  HFMA2.BF16_V2 R124, R159, R124, -RZ.H0_H0 ;  /* 0x0000007c9f7c7231 */ /* 0x000fe200003400ff */
[----:B------:R-:W-:Y:S01]  /*d5e0*/  PRMT R120, RZ, 0x7610, R120 ;  /* 0x00007610ff787816 */ /* 0x000fe20000000078 */
        /* <DEDUP_REMOVED lines=12> */
[----:B------:R-:W-:-:S02]  /*d6b0*/  FADD.FTZ R10, R10, R124 ;  /* 0x0000007c0a0a7221 */ /* 0x000fc40000010000 */
[----:B------:R-:W-:Y:S02]  /*d6c0*/  FADD.FTZ R55, R4, R55 ;  /* 0x0000003704377221 */ /* 0x000fe40000010000 */
[----:B------:R-:W-:Y:S01]  /*d6d0*/  FADD.FTZ R9, R9, R10 ;  /* 0x0000000a09097221 */ /* 0x000fe20000010000 */
[----:B------:R-:W-:Y:S01]  /*d6e0*/  PRMT R10, RZ, 0x5410, R128 ;  /* 0x00005410ff0a7816 */ /* 0x000fe20000000080 */
[----:B------:R-:W-:Y:S01]  /*d6f0*/  FADD.FTZ R12, R12, R126 ;  /* 0x0000007e0c0c7221 */ /* 0x000fe20000010000 */
[----:B------:R-:W-:Y:S01]  /*d700*/  PRMT R128, RZ, 0x7610, R128 ;  /* 0x00007610ff807816 */ /* 0x000fe20000000080 */
[----:B------:R-:W-:Y:S02]  /*d710*/  FADD.FTZ R5, R5, R6 ;  /* 0x0000000605057221 */ /* 0x000fe40000010000 */
[----:B------:R-:W-:Y:S02]  /*d720*/  FADD.FTZ R9, R9, R12 ;  /* 0x0000000c09097221 */ /* 0x000fe40000010000 */
[----:B------:R-:W-:-:S02]  /*d730*/  FADD.FTZ R10, R10, R128 ;  /* 0x000000800a0a7221 */ /* 0x000fc40000010000 */
        /* <DEDUP_REMOVED lines=10> */
[----:B------:R-:W-:Y:S02]  /*d7e0*/  IADD3 R6, R157, 0x3, RZ ;  /* 0x000000039d067810 */ /* 0x000fe40007ffe0ff */
        /* <DEDUP_REMOVED lines=22> */
.L_x_13654:
[----:B------:R-:W-:Y:S05]  /*d950*/  BSYNC B1 ;  /* 0x0000000000017941 */ /* 0x000fea0003800000 */
.L_x_13653:
[----:B------:R-:W-:Y:S01]  /*d960*/  HFMA2.BF16_V2 R130, R11, R130, -RZ.H0_H0 ;  /* 0x000000820b827231 */ /* 0x000fe200003400ff */
[----:B------:R-:W-:Y:S01]  /*d970*/  FADD.FTZ R54, R5, R54 ;  /* 0x0000003605367221 */ /* 0x000fe20000010000 */
        /* <DEDUP_REMOVED lines=47> */
.L_x_13656:
[----:B------:R-:W-:Y:S05]  /*dc70*/  BSYNC B1 ;  /* 0x0000000000017941 */ /* 0x000fea0003800000 */
.L_x_13655:
        /* <DEDUP_REMOVED lines=18> */
[----:B------:R-:W-:Y:S02]  /*dda0*/  FADD.FTZ R5, R5, R136 ;  /* 0x0000008805057221 */ /* 0x000fe40000010000 */
[----:B------:R-:W-:Y:S01]  /*ddb0*/  FADD.FTZ R9, R8, R142 ;  /* 0x0000008e08097221 */ /* 0x000fe20000010000 */
        /* <DEDUP_REMOVED lines=10> */
[----:B------:R-:W-:-:S02]  /*de60*/  IADD3 R10, R157, 0x3, RZ ;  /* 0x000000039d0a7810 */ /* 0x000fc40007ffe0ff */
[----:B------:R-:W-:Y:S02]  /*de70*/  SEL R13, R146, RZ, !P1 ;  /* 0x000000ff920d7207 */ /* 0x000fe40004800000 */
[----:B------:R-:W-:Y:S02]  /*de80*/  ISETP.GE.AND P1, PT, R12, UR17, PT ;  /* 0x000000110c007c0c */ /* 0x000fe4000bf26270 */
[----:B------:R-:W-:Y:S02]  /*de90*/  ISETP.GE.AND P4, PT, R8, UR17, PT ;  /* 0x0000001108007c0c */ /* 0x000fe4000bf86270 */
[----:B------:R-:W-:Y:S02]  /*dea0*/  ISETP.GE.AND P6, PT, R10, UR17, PT ;  /* 0x000000110a007c0c */ /* 0x000fe4000bfc6270 */
[----:B------:R-:W-:Y:S02]  /*deb0*/  PRMT R8, R146, 0x7632, R8 ;  /* 0x0000763292087816 */ /* 0x000fe40000000008 */
[----:B------:R-:W-:-:S02]  /*dec0*/  IADD3 R10, R157, 0x1, RZ ;  /* 0x000000019d0a7810 */ /* 0x000fc40007ffe0ff */
[----:B------:R-:W-:Y:S02]  /*ded0*/  @P5 PRMT R145, RZ, 0x7610, R145 ;  /* 0x00007610ff915816 */ /* 0x000fe40000000091 */
[----:B------:R-:W-:Y:S02]  /*dee0*/  SEL R146, R8, RZ, !P6 ;  /* 0x000000ff08927207 */ /* 0x000fe40007000000 */
[----:B------:R-:W-:Y:S02]  /*def0*/  ISETP.GE.AND P6, PT, R10, UR17, PT ;  /* 0x000000110a007c0c */ /* 0x000fe4000bfc6270 */
[----:B------:R-:W-:Y:S02]  /*df00*/  PRMT R10, R147, 0x7632, R10 ;  /* 0x00007632930a7816 */ /* 0x000fe4000000000a */
        /* <DEDUP_REMOVED lines=10> */
.L_x_13658:
[----:B------:R-:W-:Y:S05]  /*dfb0*/  BSYNC B1 ;  /* 0x0000000000017941 */ /* 0x000fea0003800000 */
.L_x_13657:
[----:B------:R-:W-:Y:S01]  /*dfc0*/  HFMA2.BF16_V2 R145, R11, R145, -RZ.H0_H0 ;  /* 0x000000910b917231 */ /* 0x000fe200003400ff */
[----:B------:R-:W-:Y:S01]  /*dfd0*/  FADD.FTZ R6, R6, R9 ;  /* 0x0000000906067221 */ /* 0x000fe20000010000 */
[----:B------:R-:W-:Y:S01]  /*dfe0*/  HFMA2.BF16_V2 R146, R159, R146, -RZ.H0_H0 ;  /* 0x000000929f927231 */ /* 0x000fe200003400ff */
[----:B------:R-:W-:Y:S01]  /*dff0*/  PRMT R144, RZ, 0x7610, R144 ;  /* 0x00007610ff907816 */ /* 0x000fe20000000090 */
[----:B------:R-:W-:Y:S01]  /*e000*/  HFMA2.BF16_V2 R147, R161, R147, -RZ.H0_H0 ;  /* 0x00000093a1937231 */ /* 0x000fe200003400ff */
[--C-:B------:R-:W-:Y:S01]  /*e010*/  PRMT R8, RZ, 0x5410, R145.reuse ;  /* 0x00005410ff087816 */ /* 0x100fe20000000091 */
        /* <DEDUP_REMOVED lines=20> */
[C---:B------:R-:W-:Y:S02]  /*e160*/  IADD3 R9, R157.reuse, 0x4, RZ ;  /* 0x000000049d097810 */ /* 0x040fe40007ffe0ff */
[----:B------:R-:W-:Y:S02]  /*e170*/  IADD3 R10, R157, 0x3, RZ ;  /* 0x000000039d0a7810 */ /* 0x000fe40007ffe0ff */
[----:B------:R-:W-:Y:S02]  /*e180*/  ISETP.GE.AND P2, PT, R13, UR17, PT ;  /* 0x000000110d007c0c */ /* 0x000fe4000bf46270 */
        /* <DEDUP_REMOVED lines=20> */
.L_x_13660:
[----:B------:R-:W-:Y:S05]  /*e2d0*/  BSYNC B1 ;  /* 0x0000000000017941 */ /* 0x000fea0003800000 */
.L_x_13659:
[----:B------:R-:W-:Y:S01]  /*e2e0*/  HFMA2.BF16_V2 R150, R159, R150, -RZ.H0_H0 ;  /* 0x000000969f967231 */ /* 0x000fe200003400ff */
[--C-:B------:R-:W-:Y:S01]  /*e2f0*/  PRMT R9, RZ, 0x5410, R148.reuse ;  /* 0x00005410ff097816 */ /* 0x100fe20000000094 */
[----:B------:R-:W-:Y:S01]  /*e300*/  HFMA2.BF16_V2 R149, R11, R149, -RZ.H0_H0 ;  /* 0x000000950b957231 */ /* 0x000fe200003400ff */
[----:B------:R-:W-:Y:S01]  /*e310*/  PRMT R148, RZ, 0x7610, R148 ;  /* 0x00007610ff947816 */ /* 0x000fe20000000094 */
[----:B------:R-:W-:Y:S01]  /*e320*/  HFMA2.BF16_V2 R151, R161, R151, -RZ.H0_H0 ;  /* 0x00000097a1977231 */ /* 0x000fe200003400ff */
[--C-:B------:R-:W-:Y:S01]  /*e330*/  PRMT R12, RZ, 0x5410, R150.reuse ;  /* 0x00005410ff0c7816 */ /* 0x100fe20000000096 */
[----:B------:R-:W-:Y:S01]  /*e340*/  HFMA2.BF16_V2 R152, R163, R152, -RZ.H0_H0 ;  /* 0x00000098a3987231 */ /* 0x000fe200003400ff */
[----:B------:R-:W-:Y:S01]  /*e350*/  PRMT R150, RZ, 0x7610, R150 ;  /* 0x00007610ff967816 */ /* 0x000fe20000000096 */
[----:B------:R-:W-:Y:S01]  /*e360*/  FADD.FTZ R9, R9, R148 ;  /* 0x0000009409097221 */ /* 0x000fe20000010000 */
        /* <DEDUP_REMOVED lines=8> */
[----:B------:R-:W-:Y:S01]  /*e3f0*/  BSSY B1, `(.L_x_13661) ;  /* 0x000002d000017945 */ /* 0x000fe20003800000 */
[----:B------:R-:W-:-:S02]  /*e400*/  FADD.FTZ R6, R6, R7 ;  /* 0x0000000706067221 */ /* 0x000fc40000010000 */
[----:B------:R-:W-:Y:S01]  /*e410*/  FADD.FTZ R151, R12, R151 ;  /* 0x000000970c977221 */ /* 0x000fe20000010000 */
[--C-:B------:R-:W-:Y:S01]  /*e420*/  PRMT R12, RZ, 0x5410, R152.reuse ;  /* 0x00005410ff0c7816 */ /* 0x100fe20000000098 */
[----:B------:R-:W-:Y:S01]  /*e430*/  FADD.FTZ R10, R10, R13 ;  /* 0x0000000d0a0a7221 */ /* 0x000fe20000010000 */
[----:B------:R-:W-:Y:S01]  /*e440*/  PRMT R152, RZ, 0x7610, R152 ;  /* 0x00007610ff987816 */ /* 0x000fe20000000098 */
[----:B------:R-:W-:Y:S02]  /*e450*/  FADD.FTZ R9, R8, R9 ;  /* 0x0000000908097221 */ /* 0x000fe40000010000 */
[----:B------:R-:W-:Y:S02]  /*e460*/  FADD.FTZ R10, R10, R151 ;  /* 0x000000970a0a7221 */ /* 0x000fe40000010000 */
[----:B------:R-:W-:Y:S02]  /*e470*/  FADD.FTZ R13, R12, R152 ;  /* 0x000000980c0d7221 */ /* 0x000fe40000010000 */
[----:B------:R-:W-:-:S02]  /*e480*/  FADD.FTZ R51, R4, R51 ;  /* 0x0000003304337221 */ /* 0x000fc40000010000 */
[----:B------:R-:W-:Y:S02]  /*e490*/  FADD.FTZ R10, R10, R13 ;  /* 0x0000000d0a0a7221 */ /* 0x000fe40000010000 */
[----:B------:R-:W-:Y:S02]  /*e4a0*/  FADD.FTZ R49, R6, R49 ;  /* 0x0000003106317221 */ /* 0x000fe40000010000 */
[----:B------:R-:W-:Y:S02]  /*e4b0*/  FADD.FTZ R48, R9, R48 ;  /* 0x0000003009307221 */ /* 0x000fe40000010000 */
[----:B------:R-:W-:Y:S01]  /*e4c0*/  FADD.FTZ R47, R10, R47 ;  /* 0x0000002f0a2f7221 */ /* 0x000fe20000010000 */
[----:B------:R-:W-:Y:S05]  /*e4d0*/  @P0 BRA `(.L_x_13662) ;  /* 0x000001e000000947 */ /* 0x000fea0003800000 */
[C---:B------:R-:W-:Y:S02]  /*e4e0*/  IADD3 R4, R157.reuse, 0x1, RZ ;  /* 0x000000019d047810 */ /* 0x040fe40007ffe0ff */
[----:B------:R-:W-:Y:S02]  /*e4f0*/  ISETP.GE.AND P6, PT, R157, UR17, PT ;  /* 0x000000119d007c0c */ /* 0x000fe4000bfc6270 */
[----:B------:R-:W-:-:S02]  /*e500*/  ISETP.GE.AND P1, PT, R4, UR17, PT ;  /* 0x0000001104007c0c */ /* 0x000fc4000bf26270 */
[C---:B------:R-:W-:Y:S02]  /*e510*/  IADD3 R4, R157.reuse, 0x3, RZ ;  /* 0x000000039d047810 */ /* 0x040fe40007ffe0ff */
[C---:B------:R-:W-:Y:S02]  /*e520*/  IADD3 R5, R157.reuse, 0x2, RZ ;  /* 0x000000029d057810 */ /* 0x040fe40007ffe0ff */
[----:B------:R-:W-:Y:S02]  /*e530*/  ISETP.GE.AND P4, PT, R4, UR17, PT ;  /* 0x0000001104007c0c */ /* 0x000fe4000bf86270 */
[----:B------:R-:W-:Y:S02]  /*e540*/  IADD3 R4, R157, 0x7, RZ ;  /* 0x000000079d047810 */ /* 0x000fe40007ffe0ff */
[----:B------:R-:W-:Y:S02]  /*e550*/  ISETP.GE.AND P5, PT, R5, UR17, PT ;  /* 0x0000001105007c0c */ /* 0x000fe4000bfa6270 */
[----:B------:R-:W-:-:S02]  /*e560*/  IADD3 R5, R157, 0x4, RZ ;  /* 0x000000049d057810 */ /* 0x000fc40007ffe0ff */
[C---:B------:R-:W-:Y:S02]  /*e570*/  IADD3 R6, R157.reuse, 0x5, RZ ;  /* 0x000000059d067810 */ /* 0x040fe40007ffe0ff */
[----:B------:R-:W-:Y:S02]  /*e580*/  ISETP.GE.AND P0, PT, R4, UR17, PT ;  /* 0x0000001104007c0c */ /* 0x000fe4000bf06270 */
[----:B------:R-:W-:Y:S02]  /*e590*/  IADD3 R157, R157, 0x6, RZ ;  /* 0x000000069d9d7810 */ /* 0x000fe40007ffe0ff */
[----:B------:R-:W-:Y:S02]  /*e5a0*/  PRMT R4, R154, 0x7632, R4 ;  /* 0x000076329a047816 */ /* 0x000fe40000000004 */
[----:B------:R-:W-:Y:S02]  /*e5b0*/  @P6 PRMT R153, RZ, 0x7610, R153 ;  /* 0x00007610ff996816 */ /* 0x000fe40000000099 */
[----:B------:R-:W-:-:S02]  /*e5c0*/  ISETP.GE.AND P6, PT, R157, UR17, PT ;  /* 0x000000119d007c0c */ /* 0x000fc4000bfc6270 */
[----:B------:R-:W-:Y:S02]  /*e5d0*/  ISETP.GE.AND P3, PT, R5, UR17, PT ;  /* 0x0000001105007c0c */ /* 0x000fe4000bf66270 */
[----:B------:R-:W-:Y:S02]  /*e5e0*/  SEL R5, R154, RZ, !P5 ;  /* 0x000000ff9a057207 */ /* 0x000fe40006800000 */
[----:B------:R-:W-:Y:S02]  /*e5f0*/  ISETP.GE.AND P2, PT, R6, UR17, PT ;  /* 0x0000001106007c0c */ /* 0x000fe4000bf46270 */
[----:B------:R-:W-:Y:S02]  /*e600*/  SEL R154, R4, RZ, !P4 ;  /* 0x000000ff049a7207 */ /* 0x000fe40006000000 */
        /* <DEDUP_REMOVED lines=9> */
[----:B------:R-:W-:Y:S02]  /*e6a0*/  PRMT R153, R153, 0x5410, R4 ;  /* 0x0000541099997816 */ /* 0x000fe40000000004 */
[----:B------:R-:W-:Y:S02]  /*e6b0*/  @!P0 PRMT R156, R7, 0x7610, R156 ;  /* 0x00007610079c8816 */ /* 0x000fe4000000009c */
.L_x_13662:
[----:B------:R-:W-:Y:S05]  /*e6c0*/  BSYNC B1 ;  /* 0x0000000000017941 */ /* 0x000fea0003800000 */
.L_x_13661:
[----:B------:R-:W-:Y:S01]  /*e6d0*/  HFMA2.BF16_V2 R11, R11, R153, -RZ.H0_H0 ;  /* 0x000000990b0b7231 */ /* 0x000fe200003400ff */
[----:B------:R-:W-:Y:S01]  /*e6e0*/  IADD3 R78, R78, 0x4, RZ ;  /* 0x000000044e4e7810 */ /* 0x000fe20007ffe0ff */
[----:B------:R-:W-:Y:S02]  /*e6f0*/  HFMA2.BF16_V2 R154, R159, R154, -RZ.H0_H0 ;  /* 0x0000009a9f9a7231 */ /* 0x000fe400003400ff */
[----:B------:R-:W-:Y:S01]  /*e700*/  HFMA2.BF16_V2 R155, R161, R155, -RZ.H0_H0 ;  /* 0x0000009ba19b7231 */ /* 0x000fe200003400ff */
[----:B------:R-:W-:Y:S01]  /*e710*/  PRMT R4, RZ, 0x5410, R11 ;  /* 0x00005410ff047816 */ /* 0x000fe2000000000b */
[----:B------:R-:W-:Y:S01]  /*e720*/  HFMA2.BF16_V2 R156, R163, R156, -RZ.H0_H0 ;  /* 0x0000009ca39c7231 */ /* 0x000fe200003400ff */
[----:B------:R-:W-:-:S02]  /*e730*/  PRMT R5, RZ, 0x5410, R154 ;  /* 0x00005410ff057816 */ /* 0x000fc4000000009a */
[----:B------:R-:W-:Y:S02]  /*e740*/  PRMT R11, RZ, 0x7610, R11 ;  /* 0x00007610ff0b7816 */ /* 0x000fe4000000000b */
[----:B------:R-:W-:Y:S02]  /*e750*/  PRMT R154, RZ, 0x7610, R154 ;  /* 0x00007610ff9a7816 */ /* 0x000fe4000000009a */
[----:B------:R-:W-:Y:S01]  /*e760*/  PRMT R6, RZ, 0x5410, R155 ;  /* 0x00005410ff067816 */ /* 0x000fe2000000009b */
[----:B------:R-:W-:Y:S01]  /*e770*/  FADD.FTZ R4, R4, R11 ;  /* 0x0000000b04047221 */ /* 0x000fe20000010000 */
[----:B------:R-:W-:Y:S01]  /*e780*/  PRMT R155, RZ, 0x7610, R155 ;  /* 0x00007610ff9b7816 */ /* 0x000fe2000000009b */
[----:B------:R-:W-:Y:S01]  /*e790*/  FADD.FTZ R5, R5, R154 ;  /* 0x0000009a05057221 */ /* 0x000fe20000010000 */
[----:B------:R-:W-:-:S03]  /*e7a0*/  ISETP.GE.AND P0, PT, R78, UR4, PT ;  /* 0x000000044e007c0c */ /* 0x000fc6000bf06270 */
[----:B------:R-:W-:Y:S01]  /*e7b0*/  FADD.FTZ R4, R4, R5 ;  /* 0x0000000504047221 */ /* 0x000fe20000010000 */
[--C-:B------:R-:W-:Y:S01]  /*e7c0*/  PRMT R5, RZ, 0x5410, R156.reuse ;  /* 0x00005410ff057816 */ /* 0x100fe2000000009c */
[----:B------:R-:W-:Y:S01]  /*e7d0*/  FADD.FTZ R155, R6, R155 ;  /* 0x0000009b069b7221 */ /* 0x000fe20000010000 */
[----:B------:R-:W-:-:S03]  /*e7e0*/  PRMT R156, RZ, 0x7610, R156 ;  /* 0x00007610ff9c7816 */ /* 0x000fc6000000009c */
[----:B------:R-:W-:Y:S02]  /*e7f0*/  FADD.FTZ R4, R4, R155 ;  /* 0x0000009b04047221 */ /* 0x000fe40000010000 */
[----:B------:R-:W-:-:S04]  /*e800*/  FADD.FTZ R5, R5, R156 ;  /* 0x0000009c05057221 */ /* 0x000fc80000010000 */
[----:B------:R-:W-:-:S04]  /*e810*/  FADD.FTZ R5, R4, R5 ;  /* 0x0000000504057221 */ /* 0x000fc80000010000 */
[----:B------:R-:W-:Y:S01]  /*e820*/  FADD.FTZ R46, R5, R46 ;  /* 0x0000002e052e7221 */ /* 0x000fe20000010000 */
[----:B------:R-:W-:Y:S01]  /*e830*/  @P0 CALL.REL.NOINC `(.L_x_13598) ;  /* 0x0000001000000944 */ /* 0x000fe20003c00000 */
[----:B------:R-:W-:Y:S05]  /*e840*/  BRA `(.L_x_13663) ;  /* 0xffff84b000007947 */ /* 0x000fea000383ffff */
.L_x_13598:
[----:B------:R-:W-:Y:S05]  /*e850*/  BSYNC B0 ;  /* 0x0000000000007941 */ /* 0x000fea0003800000 */
.L_x_13597:
[----:B------:R-:W5:Y:S01]  /*e860*/  SHFL.BFLY PT, R3, R0, 0x2, 0x1f ;  /* 0x0c401f0000037f89 */ /* 0x000f6200000e0000 */
[----:B------:R-:W-:Y:S01]  /*e870*/  LOP3.LUT P0, RZ, R50, 0x3, RZ, 0xc0, !PT ;  /* 0x0000000332ff7812 */ /* 0x000fe2000780c0ff */
[----:B------:R-:W-:Y:S02]  /*e880*/  BSSY B0, `(.L_x_13664) ;  /* 0x00000ae000007945 */ /* 0x000fe40003800000 */
[----:B0-----:R-:W0:Y:S04]  /*e890*/  SHFL.BFLY PT, R7, R74, 0x2, 0x1f ;  /* 0x0c401f004a077f89 */ /* 0x001e2800000e0000 */
[----:B------:R-:W3:Y:S04]  /*e8a0*/  SHFL.BFLY PT, R4, R75, 0x2, 0x1f ;  /* 0x0c401f004b047f89 */ /* 0x000ee800000e0000 */
[----:B--2---:R-:W2:Y:S04]  /*e8b0*/  SHFL.BFLY PT, R2, R77, 0x2, 0x1f ;  /* 0x0c401f004d027f89 */ /* 0x004ea800000e0000 */
[----:B------:R-:W4:Y:S04]  /*e8c0*/  SHFL.BFLY PT, R5, R76, 0x2, 0x1f ;  /* 0x0c401f004c057f89 */ /* 0x000f2800000e0000 */
[----:B------:R-:W1:Y:S04]  /*e8d0*/  SHFL.BFLY PT, R9, R72, 0x2, 0x1f ;  /* 0x0c401f0048097f89 */ /* 0x000e6800000e0000 */
[----:B------:R-:W1:Y:S01]  /*e8e0*/  SHFL.BFLY PT, R12, R67, 0x2, 0x1f ;  /* 0x0c401f00430c7f89 */ /* 0x000e6200000e0000 */
[----:B-----5:R-:W-:-:S03]  /*e8f0*/  FADD.FTZ R0, R3, R0 ;  /* 0x0000000003007221 */ /* 0x020fc60000010000 */
[----:B------:R-:W5:Y:S01]  /*e900*/  SHFL.BFLY PT, R8, R71, 0x2, 0x1f ;  /* 0x0c401f0047087f89 */ /* 0x000f6200000e0000 */
[----:B0-----:R-:W-:Y:S02]  /*e910*/  FADD.FTZ R74, R7, R74 ;  /* 0x0000004a074a7221 */ /* 0x001fe40000010000 */
[----:B---3--:R-:W-:Y:S01]  /*e920*/  FADD.FTZ R75, R4, R75 ;  /* 0x0000004b044b7221 */ /* 0x008fe20000010000 */
[----:B------:R-:W0:Y:S01]  /*e930*/  SHFL.BFLY PT, R3, R62, 0x2, 0x1f ;  /* 0x0c401f003e037f89 */ /* 0x000e2200000e0000 */
[----:B--2---:R-:W-:-:S03]  /*e940*/  FADD.FTZ R2, R2, R77 ;  /* 0x0000004d02027221 */ /* 0x004fc60000010000 */
[----:B------:R-:W2:Y:S01]  /*e950*/  SHFL.BFLY PT, R7, R60, 0x2, 0x1f ;  /* 0x0c401f003c077f89 */ /* 0x000ea200000e0000 */
[----:B----4-:R-:W-:-:S03]  /*e960*/  FADD.FTZ R5, R5, R76 ;  /* 0x0000004c05057221 */ /* 0x010fc60000010000 */
[----:B------:R-:W3:Y:S01]  /*e970*/  SHFL.BFLY PT, R6, R73, 0x2, 0x1f ;  /* 0x0c401f0049067f89 */ /* 0x000ee200000e0000 */
[----:B-1----:R-:W-:-:S03]  /*e980*/  FADD.FTZ R72, R9, R72 ;  /* 0x0000004809487221 */ /* 0x002fc60000010000 */
[----:B------:R-:W1:Y:S01]  /*e990*/  SHFL.BFLY PT, R4, R61, 0x2, 0x1f ;  /* 0x0c401f003d047f89 */ /* 0x000e6200000e0000 */
[----:B------:R-:W-:-:S03]  /*e9a0*/  FADD.FTZ R67, R12, R67 ;  /* 0x000000430c437221 */ /* 0x000fc60000010000 */
[----:B------:R-:W4:Y:S01]  /*e9b0*/  SHFL.BFLY PT, R11, R70, 0x2, 0x1f ;  /* 0x0c401f00460b7f89 */ /* 0x000f2200000e0000 */
[----:B-----5:R-:W-:-:S03]  /*e9c0*/  FADD.FTZ R71, R8, R71 ;  /* 0x0000004708477221 */ /* 0x020fc60000010000 */
[----:B------:R-:W5:Y:S04]  /*e9d0*/  SHFL.BFLY PT, R10, R69, 0x2, 0x1f ;  /* 0x0c401f00450a7f89 */ /* 0x000f6800000e0000 */
[----:B------:R-:W5:Y:S01]  /*e9e0*/  SHFL.BFLY PT, R14, R65, 0x2, 0x1f ;  /* 0x0c401f00410e7f89 */ /* 0x000f6200000e0000 */
[----:B0-----:R-:W-:-:S03]  /*e9f0*/  FADD.FTZ R62, R3, R62 ;  /* 0x0000003e033e7221 */ /* 0x001fc60000010000 */
[----:B------:R-:W0:Y:S01]  /*ea00*/  SHFL.BFLY PT, R16, R63, 0x2, 0x1f ;  /* 0x0c401f003f107f89 */ /* 0x000e2200000e0000 */
[----:B--2---:R-:W-:-:S03]  /*ea10*/  FADD.FTZ R60, R7, R60 ;  /* 0x0000003c073c7221 */ /* 0x004fc60000010000 */
[----:B------:R-:W2:Y:S01]  /*ea20*/  SHFL.BFLY PT, R12, R59, 0x2, 0x1f ;  /* 0x0c401f003b0c7f89 */ /* 0x000ea200000e0000 */
[----:B---3--:R-:W-:-:S03]  /*ea30*/  FADD.FTZ R73, R6, R73 ;  /* 0x0000004906497221 */ /* 0x008fc60000010000 */
[----:B------:R-:W3:Y:S01]  /*ea40*/  S2R R82, SR_TID.X ;  /* 0x0000000000527919 */ /* 0x000ee20000002100 */
[----:B-1----:R-:W-:-:S03]  /*ea50*/  FADD.FTZ R61, R4, R61 ;  /* 0x0000003d043d7221 */ /* 0x002fc60000010000 */
[----:B------:R-:W1:Y:S01]  /*ea60*/  SHFL.BFLY PT, R13, R68, 0x2, 0x1f ;  /* 0x0c401f00440d7f89 */ /* 0x000e6200000e0000 */
[----:B----4-:R-:W-:-:S03]  /*ea70*/  FADD.FTZ R70, R11, R70 ;  /* 0x000000460b467221 */ /* 0x010fc60000010000 */
[----:B------:R-:W4:Y:S01]  /*ea80*/  SHFL.BFLY PT, R3, R2, 0x1, 0x1f ;  /* 0x0c201f0002037f89 */ /* 0x000f2200000e0000 */
[----:B-----5:R-:W-:-:S03]  /*ea90*/  FADD.FTZ R69, R10, R69 ;  /* 0x000000450a457221 */ /* 0x020fc60000010000 */
[----:B------:R-:W5:Y:S01]  /*eaa0*/  SHFL.BFLY PT, R7, R0, 0x1, 0x1f ;  /* 0x0c201f0000077f89 */ /* 0x000f6200000e0000 */
[----:B------:R-:W-:-:S03]  /*eab0*/  FADD.FTZ R65, R14, R65 ;  /* 0x000000410e417221 */ /* 0x000fc60000010000 */
[----:B------:R-:W5:Y:S01]  /*eac0*/  SHFL.BFLY PT, R4, R5, 0x1, 0x1f ;  /* 0x0c201f0005047f89 */ /* 0x000f6200000e0000 */
[----:B0-----:R-:W-:-:S03]  /*ead0*/  FADD.FTZ R63, R16, R63 ;  /* 0x0000003f103f7221 */ /* 0x001fc60000010000 */
[----:B------:R-:W0:Y:S01]  /*eae0*/  SHFL.BFLY PT, R6, R75, 0x1, 0x1f ;  /* 0x0c201f004b067f89 */ /* 0x000e2200000e0000 */
[----:B--2---:R-:W-:-:S03]  /*eaf0*/  FADD.FTZ R59, R12, R59 ;  /* 0x0000003b0c3b7221 */ /* 0x004fc60000010000 */
[----:B------:R-:W2:Y:S01]  /*eb00*/  SHFL.BFLY PT, R15, R66, 0x2, 0x1f ;  /* 0x0c401f00420f7f89 */ /* 0x000ea200000e0000 */
[----:B---3--:R-:W-:-:S03]  /*eb10*/  LOP3.LUT R12, R82, 0xffffffc0, RZ, 0xc0, !PT ;  /* 0xffffffc0520c7812 */ /* 0x008fc600078ec0ff */
[----:B------:R-:W3:Y:S01]  /*eb20*/  SHFL.BFLY PT, R17, R64, 0x2, 0x1f ;  /* 0x0c401f0040117f89 */ /* 0x000ee200000e0000 */
[----:B-1----:R-:W-:Y:S01]  /*eb30*/  FADD.FTZ R13, R13, R68 ;  /* 0x000000440d0d7221 */ /* 0x002fe20000010000 */
[----:B------:R-:W-:Y:S02]  /*eb40*/  ISETP.NE.OR P1, PT, R12, 0x40, P0 ;  /* 0x000000400c00780c */ /* 0x000fe40000725670 */
        /* <DEDUP_REMOVED lines=11> */
[----:B---3--:R-:W-:-:S03]  /*ec00*/  FADD.FTZ R17, R17, R64 ;  /* 0x0000004011117221 */ /* 0x008fc60000010000 */
[----:B------:R-:W3:Y:S01]  /*ec10*/  SHFL.BFLY PT, R16, R55, 0x2, 0x1f ;  /* 0x0c401f0037107f89 */ /* 0x000ee200000e0000 */
        /* <DEDUP_REMOVED lines=17> */
[----:B------:R-:W4:Y:S01]  /*ed30*/  S2R R39, SR_TID.X ;  /* 0x0000000000277919 */ /* 0x000f220000002100 */
[----:B-----5:R-:W-:-:S03]  /*ed40*/  FADD.FTZ R40, R25, R52 ;  /* 0x0000003419287221 */ /* 0x020fc60000010000 */
[----:B------:R-:W5:Y:S01]  /*ed50*/  SHFL.BFLY PT, R8, R73, 0x1, 0x1f ;  /* 0x0c201f0049087f89 */ /* 0x000f6200000e0000 */
[----:B------:R-:W-:-:S03]  /*ed60*/  FADD.FTZ R51, R20, R51 ;  /* 0x0000003314337221 */ /* 0x000fc60000010000 */
[----:B------:R-:W5:Y:S01]  /*ed70*/  SHFL.BFLY PT, R11, R70, 0x1, 0x1f ;  /* 0x0c201f00460b7f89 */ /* 0x000f6200000e0000 */
[----:B0-----:R-:W-:-:S03]  /*ed80*/  FADD.FTZ R49, R22, R49 ;  /* 0x0000003116317221 */ /* 0x001fc60000010000 */
[----:B------:R-:W0:Y:S01]  /*ed90*/  SHFL.BFLY PT, R10, R69, 0x1, 0x1f ;  /* 0x0c201f00450a7f89 */ /* 0x000e2200000e0000 */
[----:B--2---:R-:W-:Y:S02]  /*eda0*/  FADD.FTZ R48, R27, R48 ;  /* 0x000000301b307221 */ /* 0x004fe40000010000 */
[----:B---3--:R-:W-:Y:S01]  /*edb0*/  FADD.FTZ R47, R24, R47 ;  /* 0x0000002f182f7221 */ /* 0x008fe20000010000 */
[----:B------:R-:W2:Y:S01]  /*edc0*/  SHFL.BFLY PT, R12, R13, 0x1, 0x1f ;  /* 0x0c201f000d0c7f89 */ /* 0x000ea200000e0000 */
[----:B-1----:R-:W-:-:S03]  /*edd0*/  FADD.FTZ R46, R29, R46 ;  /* 0x0000002e1d2e7221 */ /* 0x002fc60000010000 */
[----:B------:R-:W1:Y:S01]  /*ede0*/  SHFL.BFLY PT, R14, R67, 0x1, 0x1f ;  /* 0x0c201f00430e7f89 */ /* 0x000e6200000e0000 */
[----:B----4-:R-:W-:-:S03]  /*edf0*/  SHF.R.S32.HI R37, RZ, 0x1f, R39 ;  /* 0x0000001fff257819 */ /* 0x010fc60000011427 */
[----:B------:R-:W3:Y:S01]  /*ee00*/  SHFL.BFLY PT, R16, R15, 0x1, 0x1f ;  /* 0x0c201f000f107f89 */ /* 0x000ee200000e0000 */
[----:B------:R-:W-:-:S03]  /*ee10*/  LEA.HI R37, R37, R39, RZ, 0x5 ;  /* 0x0000002725257211 */ /* 0x000fc600078f28ff */
[----:B------:R-:W4:Y:S01]  /*ee20*/  SHFL.BFLY PT, R20, R17, 0x1, 0x1f ;  /* 0x0c201f0011147f89 */ /* 0x000f2200000e0000 */
[----:B-----5:R-:W-:Y:S02]  /*ee30*/  FADD.FTZ R5, R73, R8 ;  /* 0x0000000849057221 */ /* 0x020fe40000010000 */
[----:B------:R-:W-:Y:S01]  /*ee40*/  FADD.FTZ R8, R70, R11 ;  /* 0x0000000b46087221 */ /* 0x000fe20000010000 */
[----:B------:R-:W5:Y:S01]  /*ee50*/  SHFL.BFLY PT, R18, R65, 0x1, 0x1f ;  /* 0x0c201f0041127f89 */ /* 0x000f6200000e0000 */
[----:B------:R-:W-:Y:S01]  /*ee60*/  SHF.R.S32.HI R37, RZ, 0x5, R37 ;  /* 0x00000005ff257819 */ /* 0x000fe20000011425 */
[----:B0-----:R-:W-:Y:S02]  /*ee70*/  FADD.FTZ R11, R69, R10 ;  /* 0x0000000a450b7221 */ /* 0x001fe40000010000 */
[----:B------:R-:W0:Y:S04]  /*ee80*/  SHFL.BFLY PT, R22, R63, 0x1, 0x1f ;  /* 0x0c201f003f167f89 */ /* 0x000e2800000e0000 */
[----:B------:R-:W0:Y:S01]  /*ee90*/  SHFL.BFLY PT, R19, R62, 0x1, 0x1f ;  /* 0x0c201f003e137f89 */ /* 0x000e2200000e0000 */
[----:B--2---:R-:W-:-:S03]  /*eea0*/  FADD.FTZ R10, R13, R12 ;  /* 0x0000000c0d0a7221 */ /* 0x004fc60000010000 */
[----:B------:R-:W2:Y:S01]  /*eeb0*/  SHFL.BFLY PT, R23, R58, 0x1, 0x1f ;  /* 0x0c201f003a177f89 */ /* 0x000ea200000e0000 */
[----:B-1----:R-:W-:-:S03]  /*eec0*/  FADD.FTZ R13, R67, R14 ;  /* 0x0000000e430d7221 */ /* 0x002fc60000010000 */
[----:B------:R-:W1:Y:S01]  /*eed0*/  SHFL.BFLY PT, R24, R61, 0x1, 0x1f ;  /* 0x0c201f003d187f89 */ /* 0x000e6200000e0000 */
[----:B---3--:R-:W-:-:S03]  /*eee0*/  FADD.FTZ R12, R15, R16 ;  /* 0x000000100f0c7221 */ /* 0x008fc60000010000 */
[----:B------:R-:W3:Y:S01]  /*eef0*/  SHFL.BFLY PT, R21, R60, 0x1, 0x1f ;  /* 0x0c201f003c157f89 */ /* 0x000ee200000e0000 */
[----:B----4-:R-:W-:-:S03]  /*ef00*/  FADD.FTZ R14, R17, R20 ;  /* 0x00000014110e7221 */ /* 0x010fc60000010000 */
[----:B------:R-:W4:Y:S01]  /*ef10*/  SHFL.BFLY PT, R28, R57, 0x1, 0x1f ;  /* 0x0c201f00391c7f89 */ /* 0x000f2200000e0000 */
[----:B-----5:R-:W-:-:S03]  /*ef20*/  FADD.FTZ R15, R65, R18 ;  /* 0x00000012410f7221 */ /* 0x020fc60000010000 */
[----:B------:R-:W5:Y:S01]  /*ef30*/  SHFL.BFLY PT, R25, R56, 0x1, 0x1f ;  /* 0x0c201f0038197f89 */ /* 0x000f6200000e0000 */
[----:B0-----:R-:W-:-:S03]  /*ef40*/  FADD.FTZ R17, R63, R22 ;  /* 0x000000163f117221 */ /* 0x001fc60000010000 */
[----:B------:R-:W0:Y:S01]  /*ef50*/  SHFL.BFLY PT, R30, R31, 0x1, 0x1f ;  /* 0x0c201f001f1e7f89 */ /* 0x000e2200000e0000 */
[----:B------:R-:W-:-:S03]  /*ef60*/  FADD.FTZ R16, R62, R19 ;  /* 0x000000133e107221 */ /* 0x000fc60000010000 */
[----:B------:R-:W0:Y:S01]  /*ef70*/  SHFL.BFLY PT, R26, R59, 0x1, 0x1f ;  /* 0x0c201f003b1a7f89 */ /* 0x000e2200000e0000 */
[----:B--2---:R-:W-:-:S03]  /*ef80*/  FADD.FTZ R20, R58, R23 ;  /* 0x000000173a147221 */ /* 0x004fc60000010000 */
[----:B------:R-:W2:Y:S01]  /*ef90*/  SHFL.BFLY PT, R27, R54, 0x1, 0x1f ;  /* 0x0c201f00361b7f89 */ /* 0x000ea200000e0000 */
[----:B-1----:R-:W-:Y:S02]  /*efa0*/  FADD.FTZ R19, R61, R24 ;  /* 0x000000183d137221 */ /* 0x002fe40000010000 */
[----:B------:R-:W-:Y:S01]  /*efb0*/  IMAD.SHL.U32 R24, R37, 0x100, RZ ;  /* 0x0000010025187824 */ /* 0x000fe200078e00ff */
        /* <DEDUP_REMOVED lines=13> */
[----:B-1----:R-:W-:-:S03]  /*f090*/  FADD.FTZ R41, R41, R32 ;  /* 0x0000002029297221 */ /* 0x002fc60000010000 */
[----:B------:R-:W-:Y:S01]  /*f0a0*/  BAR.SYNC.DEFER_BLOCKING 0x0 ;  /* 0x0000000000007b1d */ /* 0x000fe20000010000 */
[----:B---3--:R-:W-:Y:S02]  /*f0b0*/  FADD.FTZ R40, R40, R29 ;  /* 0x0000001d28287221 */ /* 0x008fe40000010000 */
[----:B----4-:R-:W-:Y:S02]  /*f0c0*/  FADD.FTZ R57, R51, R34 ;  /* 0x0000002233397221 */ /* 0x010fe40000010000 */
[----:B-----5:R-:W-:Y:S02]  /*f0d0*/  FADD.FTZ R56, R49, R36 ;  /* 0x0000002431387221 */ /* 0x020fe40000010000 */
[----:B0-----:R-:W-:Y:S02]  /*f0e0*/  FADD.FTZ R63, R48, R33 ;  /* 0x00000021303f7221 */ /* 0x001fe40000010000 */
[----:B------:R-:W-:Y:S02]  /*f0f0*/  FADD.FTZ R62, R47, R38 ;  /* 0x000000262f3e7221 */ /* 0x000fe40000010000 */
[----:B--2---:R-:W-:Y:S01]  /*f100*/  FADD.FTZ R65, R46, R35 ;  /* 0x000000232e417221 */ /* 0x004fe20000010000 */
        /* <DEDUP_REMOVED lines=37> */
.L_x_13665:
[----:B------:R-:W-:Y:S05]  /*f360*/  BSYNC B0 ;  /* 0x0000000000007941 */ /* 0x000fea0003800000 */
.L_x_13664:
[----:B------:R-:W-:Y:S01]  /*f370*/  BAR.SYNC.DEFER_BLOCKING 0x0 ;  /* 0x0000000000007b1d */ /* 0x000fe20000010000 */
[----:B------:R-:W-:-:S02]  /*f380*/  ISETP.GT.OR P1, PT, R82, 0x3f, P0 ;  /* 0x0000003f5200780c */ /* 0x000fc40000724670 */
[----:B------:R-:W-:-:S03]  /*f390*/  LOP3.LUT R68, R82, 0xffffffe0, RZ, 0xc0, !PT ;  /* 0xffffffe052447812 */ /* 0x000fc600078ec0ff */
        /* <DEDUP_REMOVED lines=68> */
[----:B------:R-:W-:Y:S02]  /*f7e0*/  FADD.FTZ R65, R65, R66 ;  /* 0x0000004241417221 */ /* 0x000fe40000010000 */
.L_x_13667:
[----:B------:R-:W-:Y:S05]  /*f7f0*/  BSYNC B0 ;  /* 0x0000000000007941 */ /* 0x000fea0003800000 */
.L_x_13666:
[----:B------:R-:W-:Y:S01]  /*f800*/  BAR.SYNC.DEFER_BLOCKING 0x0 ;  /* 0x0000000000007b1d */ /* 0x000fe20000010000 */
[----:B------:R-:W-:Y:S02]  /*f810*/  ISETP.NE.OR P1, PT, R68, 0x20, P0 ;  /* 0x000000204400780c */ /* 0x000fe40000725670 */
[----:B------:R-:W-:-:S03]  /*f820*/  IADD3 R26, R82, 0x1f, RZ ;  /* 0x0000001f521a7810 */ /* 0x000fc60007ffe0ff */
[----:B------:R-:W-:Y:S08]  /*f830*/  BSSY B0, `(.L_x_13668) ;  /* 0x0000025000007945 */ /* 0x000ff00003800000 */
[----:B------:R-:W-:Y:S05]  /*f840*/  @P1 BRA `(.L_x_13669) ;  /* 0x0000023000001947 */ /* 0x000fea0003800000 */
[----:B0-----:R-:W-:-:S04]  /*f850*/  SHF.R.S32.HI R25, RZ, 0x1f, R50 ;  /* 0x0000001fff197819 */ /* 0x001fc80000011432 */
        /* <DEDUP_REMOVED lines=34> */
.L_x_13669:
[----:B------:R-:W-:Y:S05]  /*fa80*/  BSYNC B0 ;  /* 0x0000000000007941 */ /* 0x000fea0003800000 */
.L_x_13668:
        /* <DEDUP_REMOVED lines=72> */
.L_x_13671:
[----:B------:R-:W-:Y:S05]  /*ff10*/  BSYNC B0 ;  /* 0x0000000000007941 */ /* 0x000fea0003800000 */
.L_x_13670:
[----:B------:R-:W-:Y:S06]  /*ff20*/  BAR.SYNC.DEFER_BLOCKING 0x0 ;  /* 0x0000000000007b1d */ /* 0x000fec0000010000 */
[----:B------:R-:W-:Y:S05]  /*ff30*/  @P2 EXIT ;  /* 0x000000000000294d */ /* 0x000fea0003800000 */
[----:B------:R-:W-:Y:S05]  /*ff40*/  @P0 EXIT ;  /* 0x000000000000094d */ /* 0x000fea0003800000 */
[----:B------:R-:W1:Y:S01]  /*ff50*/  S2UR UR4, SR_CTAID.Y ;  /* 0x00000000000479c3 */ /* 0x000e620000002600 */
[----:B------:R-:W-:Y:S01]  /*ff60*/  ULDC UR7, c[0x0][0xc] ;  /* 0x0000030000077ab9 */ /* 0x000fe20000000800 */
[----:B0-----:R-:W-:-:S02]  /*ff70*/  SHF.R.S32.HI R25, RZ, 0x1f, R50 ;  /* 0x0000001fff197819 */ /* 0x001fc40000011432 */
[----:B------:R-:W-:Y:S02]  /*ff80*/  F2FP.BF16.PACK_AB R2, R7, R2 ;  /* 0x000000020702723e */ /* 0x000fe400000010ff */
[----:B------:R-:W-:Y:S02]  /*ff90*/  LEA.HI R25, R25, R50, RZ, 0x2 ;  /* 0x0000003219197211 */ /* 0x000fe400078f10ff */
[----:B------:R-:W0:Y:S01]  /*ffa0*/  S2UR UR5, SR_CTAID.X ;  /* 0x00000000000579c3 */ /* 0x000e220000002500 */
[----:B------:R-:W-:Y:S02]  /*ffb0*/  F2FP.BF16.PACK_AB R0, R3, R0 ;  /* 0x000000000300723e */ /* 0x000fe400000010ff */
[----:B------:R-:W-:Y:S02]  /*ffc0*/  SHF.R.S32.HI R64, RZ, 0x2, R25 ;  /* 0x00000002ff407819 */ /* 0x000fe40000011419 */
[----:B------:R-:W-:Y:S02]  /*ffd0*/  PRMT R3, R2, 0x7632, R3 ;  /* 0x0000763202037816 */ /* 0x000fe40000000003 */
[C---:B------:R-:W-:Y:S01]  /*ffe0*/  IADD3 R25, R64.reuse, 0x8, RZ ;  /* 0x0000000840197810 */ /* 0x040fe20007ffe0ff */
[----:B------:R-:W2:Y:S01]  /*fff0*/  S2UR UR6, SR_CTAID.Z ;  /* 0x00000000000679c3 */ /* 0x000ea20000002700 */
[----:B------:R-:W-:-:S02]  /*10000*/  IADD3 R26, R64, 0x10, RZ ;  /* 0x00000010401a7810 */ /* 0x000fc40007ffe0ff */
[C---:B------:R-:W-:Y:S02]  /*10010*/  IADD3 R35, R64.reuse, 0x28, RZ ;  /* 0x0000002840237810 */ /* 0x040fe40007ffe0ff */
[C---:B------:R-:W-:Y:S02]  /*10020*/  IADD3 R49, R64.reuse, 0x58, RZ ;  /* 0x0000005840317810 */ /* 0x040fe40007ffe0ff */
[C---:B------:R-:W-:Y:S01]  /*10030*/  IADD3 R67, R64.reuse, 0x88, RZ ;  /* 0x0000008840437810 */ /* 0x040fe20007ffe0ff */
[----:B-1----:R-:W-:Y:S01]  /*10040*/  UIMAD UR4, UR4, UR7, URZ ;  /* 0x00000007040472a4 */ /* 0x002fe2000f8e023f */
[C---:B------:R-:W-:Y:S02]  /*10050*/  IADD3 R71, R64.reuse, 0x98, RZ ;  /* 0x0000009840477810 */ /* 0x040fe40007ffe0ff */
[----:B------:R-:W-:Y:S01]  /*10060*/  ULDC UR7, c[0x0][0x14] ;  /* 0x0000050000077ab9 */ /* 0x000fe20000000800 */
[C---:B------:R-:W-:Y:S02]  /*10070*/  IADD3 R79, R64.reuse, 0xb8, RZ ;  /* 0x000000b8404f7810 */ /* 0x040fe40007ffe0ff */
[C---:B------:R-:W-:Y:S01]  /*10080*/  IADD3 R83, R64.reuse, 0xc8, RZ ;  /* 0x000000c840537810 */ /* 0x040fe20007ffe0ff */
[----:B0-----:R-:W-:Y:S01]  /*10090*/  UIMAD UR5, UR5, UR7, URZ ;  /* 0x00000007050572a4 */ /* 0x001fe2000f8e023f */
[----:B------:R-:W-:Y:S01]  /*100a0*/  IADD3 R89, R64, 0xe0, RZ ;  /* 0x000000e040597810 */ /* 0x000fe20007ffe0ff */
[----:B------:R-:W-:Y:S01]  /*100b0*/  UIMAD UR7, UR4, UR7, URZ ;  /* 0x00000007040772a4 */ /* 0x000fe2000f8e023f */
[----:B------:R-:W-:Y:S01]  /*100c0*/  F2FP.BF16.PACK_AB R4, R5, R4 ;  /* 0x000000040504723e */ /* 0x000fe200000010ff */
[----:B------:R-:W-:Y:S01]  /*100d0*/  USHF.L.U32 UR5, UR5, 0x8, URZ ;  /* 0x0000000805057899 */ /* 0x000fe2000800063f */
[----:B------:R-:W-:-:S02]  /*100e0*/  PRMT R5, R0, 0x7632, R5 ;  /* 0x0000763200057816 */ /* 0x000fc40000000005 */
[----:B------:R-:W-:Y:S01]  /*100f0*/  F2FP.BF16.PACK_AB R6, R9, R6 ;  /* 0x000000060906723e */ /* 0x000fe200000010ff */
[----:B--2---:R-:W-:Y:S01]  /*10100*/  USHF.L.U32 UR4, UR6, 0x8, URZ ;  /* 0x0000000806047899 */ /* 0x004fe2000800063f */
[----:B------:R-:W-:Y:S01]  /*10110*/  F2FP.BF16.PACK_AB R8, R11, R8 ;  /* 0x000000080b08723e */ /* 0x000fe200000010ff */
[----:B------:R-:W-:Y:S01]  /*10120*/  USHF.L.U32 UR6, UR7, 0x8, URZ ;  /* 0x0000000807067899 */ /* 0x000fe2000800063f */
        /* <DEDUP_REMOVED lines=8> */
[----:B------:R-:W-:-:S02]  /*101b0*/  F2FP.BF16.PACK_AB R18, R21, R18 ;  /* 0x000000121512723e */ /* 0x000fc400000010ff */
[----:B------:R-:W-:Y:S01]  /*101c0*/  F2FP.BF16.PACK_AB R20, R23, R20 ;  /* 0x000000141714723e */ /* 0x000fe200000010ff */
[----:B------:R-:W-:Y:S01]  /*101d0*/  UIADD3.X UR7, UR9, UR8, UR7, UP0, UP1 ;  /* 0x0000000809077290 */ /* 0x000fe200087e2407 */
[----:B------:R-:W-:Y:S02]  /*101e0*/  F2FP.BF16.PACK_AB R22, R31, R22 ;  /* 0x000000161f16723e */ /* 0x000fe400000010ff */
[C---:B------:R-:W-:Y:S02]  /*101f0*/  IADD3 R27, P0, R64.reuse, UR4, RZ ;  /* 0x00000004401b7c10 */ /* 0x040fe4000ff1e0ff */
[----:B------:R-:W-:Y:S02]  /*10200*/  IADD3 R29, P1, R25, UR4, RZ ;  /* 0x00000004191d7c10 */ /* 0x000fe4000ff3e0ff */
[----:B------:R-:W-:Y:S02]  /*10210*/  LEA.HI.X.SX32 R34, R64, UR7, 0x1, P0 ;  /* 0x0000000740227c11 */ /* 0x000fe400080f0eff */
[----:B------:R-:W-:-:S02]  /*10220*/  LEA R24, P0, R27, c[0x0][0x170], 0x1 ;  /* 0x00005c001b187a11 */ /* 0x000fc400078008ff */
[----:B------:R-:W-:Y:S02]  /*10230*/  LEA.HI.X.SX32 R32, R25, UR7, 0x1, P1 ;  /* 0x0000000719207c11 */ /* 0x000fe400088f0eff */
[----:B------:R-:W-:Y:S02]  /*10240*/  LEA R28, P1, R29, c[0x0][0x170], 0x1 ;  /* 0x00005c001d1c7a11 */ /* 0x000fe400078208ff */
[----:B------:R-:W-:Y:S02]  /*10250*/  LEA.HI.X R25, R27, c[0x0][0x174], R34, 0x1, P0 ;  /* 0x00005d001b197a11 */ /* 0x000fe400000f0c22 */
[----:B------:R-:W-:Y:S02]  /*10260*/  IADD3 R27, R64, 0x18, RZ ;  /* 0x00000018401b7810 */ /* 0x000fe40007ffe0ff */
[----:B------:R-:W-:Y:S01]  /*10270*/  IADD3 R37, P0, R26, UR4, RZ ;  /* 0x000000041a257c10 */ /* 0x000fe2000ff1e0ff */
[----:B------:R0:W-:Y:S01]  /*10280*/  STG.E.U16 [R24.64], R2 ;  /* 0x0000000218007986 */ /* 0x0001e2000c10150c */
[----:B------:R-:W-:-:S02]  /*10290*/  LEA.HI.X R29, R29, c[0x0][0x174], R32, 0x1, P1 ;  /* 0x00005d001d1d7a11 */ /* 0x000fc400008f0c20 */
[----:B------:R-:W-:Y:S02]  /*102a0*/  IADD3 R33, P1, R27, UR4, RZ ;  /* 0x000000041b217c10 */ /* 0x000fe4000ff3e0ff */
[----:B------:R-:W-:Y:S01]  /*102b0*/  LEA.HI.X.SX32 R38, R26, UR7, 0x1, P0 ;  /* 0x000000071a267c11 */ /* 0x000fe200080f0eff */
[----:B------:R-:W-:Y:S01]  /*102c0*/  STG.E.U16 [R28.64], R3 ;  /* 0x000000031c007986 */ /* 0x000fe2000c10150c */
[----:B------:R-:W-:Y:S02]  /*102d0*/  LEA R26, P0, R37, c[0x0][0x170], 0x1 ;  /* 0x00005c00251a7a11 */ /* 0x000fe400078008ff */
[----:B------:R-:W-:Y:S02]  /*102e0*/  IADD3 R34, R64, 0x20, RZ ;  /* 0x0000002040227810 */ /* 0x000fe40007ffe0ff */
[----:B------:R-:W-:Y:S02]  /*102f0*/  LEA.HI.X.SX32 R36, R27, UR7, 0x1, P1 ;  /* 0x000000071b247c11 */ /* 0x000fe400088f0eff */
[----:B------:R-:W-:-:S02]  /*10300*/  LEA R32, P1, R33, c[0x0][0x170], 0x1 ;  /* 0x00005c0021207a11 */ /* 0x000fc400078208ff */
[----:B------:R-:W-:Y:S02]  /*10310*/  LEA.HI.X R27, R37, c[0x0][0x174], R38, 0x1, P0 ;  /* 0x00005d00251b7a11 */ /* 0x000fe400000f0c26 */
[----:B------:R-:W-:Y:S02]  /*10320*/  IADD3 R39, P0, R34, UR4, RZ ;  /* 0x0000000422277c10 */ /* 0x000fe4000ff1e0ff */
[----:B------:R-:W-:Y:S01]  /*10330*/  IADD3 R42, P2, R35, UR4, RZ ;  /* 0x00000004232a7c10 */ /* 0x000fe2000ff5e0ff */
[----:B------:R1:W-:Y:S01]  /*10340*/  STG.E.U16 [R26.64], R0 ;  /* 0x000000001a007986 */ /* 0x0003e2000c10150c */
[----:B------:R-:W-:Y:S02]  /*10350*/  LEA.HI.X R33, R33, c[0x0][0x174], R36, 0x1, P1 ;  /* 0x00005d0021217a11 */ /* 0x000fe400008f0c24 */
[----:B------:R-:W-:Y:S02]  /*10360*/  IADD3 R36, R64, 0x30, RZ ;  /* 0x0000003040247810 */ /* 0x000fe40007ffe0ff */
[----:B------:R-:W-:Y:S01]  /*10370*/  LEA.HI.X.SX32 R44, R34, UR7, 0x1, P0 ;  /* 0x00000007222c7c11 */ /* 0x000fe200080f0eff */
[----:B------:R2:W-:Y:S01]  /*10380*/  STG.E.U16 [R32.64], R5 ;  /* 0x0000000520007986 */ /* 0x0005e2000c10150c */
[----:B------:R-:W-:-:S02]  /*10390*/  LEA.HI.X.SX32 R35, R35, UR7, 0x1, P2 ;  /* 0x0000000723237c11 */ /* 0x000fc400090f0eff */
[----:B------:R-:W-:Y:S02]  /*103a0*/  LEA R34, P1, R42, c[0x0][0x170], 0x1 ;  /* 0x00005c002a227a11 */ /* 0x000fe400078208ff */
[C---:B------:R-:W-:Y:S02]  /*103b0*/  LEA R38, P0, R39.reuse, c[0x0][0x170], 0x1 ;  /* 0x00005c0027267a11 */ /* 0x040fe400078008ff */
[----:B------:R-:W-:Y:S02]  /*103c0*/  IADD3 R37, R64, 0x38, RZ ;  /* 0x0000003840257810 */ /* 0x000fe40007ffe0ff */
[----:B------:R-:W-:Y:S02]  /*103d0*/  IADD3 R45, P2, R36, UR4, RZ ;  /* 0x00000004242d7c10 */ /* 0x000fe4000ff5e0ff */
[----:B------:R-:W-:Y:S02]  /*103e0*/  LEA.HI.X R35, R42, c[0x0][0x174], R35, 0x1, P1 ;  /* 0x00005d002a237a11 */ /* 0x000fe400008f0c23 */
[----:B------:R-:W-:-:S02]  /*103f0*/  LEA.HI.X R39, R39, c[0x0][0x174], R44, 0x1, P0 ;  /* 0x00005d0027277a11 */ /* 0x000fc400000f0c2c */
[----:B------:R-:W-:Y:S02]  /*10400*/  IADD3 R43, P1, R37, UR4, RZ ;  /* 0x00000004252b7c10 */ /* 0x000fe4000ff3e0ff */
[----:B------:R-:W-:Y:S01]  /*10410*/  LEA.HI.X.SX32 R48, R36, UR7, 0x1, P2 ;  /* 0x0000000724307c11 */ /* 0x000fe200090f0eff */
[----:B------:R3:W-:Y:S01]  /*10420*/  STG.E.U16 [R38.64], R4 ;  /* 0x0000000426007986 */ /* 0x0007e2000c10150c */
[----:B------:R-:W-:Y:S02]  /*10430*/  LEA R36, P0, R45, c[0x0][0x170], 0x1 ;  /* 0x00005c002d247a11 */ /* 0x000fe400078008ff */
[----:B------:R-:W-:Y:S02]  /*10440*/  IADD3 R44, R64, 0x40, RZ ;  /* 0x00000040402c7810 */ /* 0x000fe40007ffe0ff */
[----:B------:R-:W-:Y:S02]  /*10450*/  LEA.HI.X.SX32 R46, R37, UR7, 0x1, P1 ;  /* 0x00000007252e7c11 */ /* 0x000fe400088f0eff */
[----:B------:R-:W-:-:S02]  /*10460*/  LEA R42, P1, R43, c[0x0][0x170], 0x1 ;  /* 0x00005c002b2a7a11 */ /* 0x000fc400078208ff */
[----:B------:R-:W-:Y:S02]  /*10470*/  LEA.HI.X R37, R45, c[0x0][0x174], R48, 0x1, P0 ;  /* 0x00005d002d257a11 */ /* 0x000fe400000f0c30 */
[----:B------:R-:W-:Y:S02]  /*10480*/  IADD3 R45, R64, 0x48, RZ ;  /* 0x00000048402d7810 */ /* 0x000fe40007ffe0ff */
[C---:B------:R-:W-:Y:S02]  /*10490*/  IADD3 R51, P0, R44.reuse, UR4, RZ ;  /* 0x000000042c337c10 */ /* 0x040fe4000ff1e0ff */
[----:B------:R-:W-:Y:S02]  /*104a0*/  LEA.HI.X R43, R43, c[0x0][0x174], R46, 0x1, P1 ;  /* 0x00005d002b2b7a11 */ /* 0x000fe400008f0c2e */
[----:B------:R-:W-:Y:S02]  /*104b0*/  IADD3 R47, P1, R45, UR4, RZ ;  /* 0x000000042d2f7c10 */ /* 0x000fe4000ff3e0ff */
[----:B------:R-:W-:-:S02]  /*104c0*/  LEA.HI.X.SX32 R52, R44, UR7, 0x1, P0 ;  /* 0x000000072c347c11 */ /* 0x000fc400080f0eff */
[----:B------:R-:W-:Y:S02]  /*104d0*/  LEA R44, P0, R51, c[0x0][0x170], 0x1 ;  /* 0x00005c00332c7a11 */ /* 0x000fe400078008ff */
[----:B------:R-:W-:Y:S02]  /*104e0*/  IADD3 R48, R64, 0x50, RZ ;  /* 0x0000005040307810 */ /* 0x000fe40007ffe0ff */
[----:B------:R-:W-:Y:S02]  /*104f0*/  LEA.HI.X.SX32 R50, R45, UR7, 0x1, P1 ;  /* 0x000000072d327c11 */ /* 0x000fe400088f0eff */
[----:B------:R-:W-:Y:S02]  /*10500*/  LEA R46, P1, R47, c[0x0][0x170], 0x1 ;  /* 0x00005c002f2e7a11 */ /* 0x000fe400078208ff */
[----:B------:R-:W-:Y:S02]  /*10510*/  LEA.HI.X R45, R51, c[0x0][0x174], R52, 0x1, P0 ;  /* 0x00005d00332d7a11 */ /* 0x000fe400000f0c34 */
[----:B------:R-:W-:-:S02]  /*10520*/  IADD3 R53, P0, R48, UR4, RZ ;  /* 0x0000000430357c10 */ /* 0x000fc4000ff1e0ff */
[----:B------:R-:W-:Y:S02]  /*10530*/  IADD3 R54, P2, R49, UR4, RZ ;  /* 0x0000000431367c10 */ /* 0x000fe4000ff5e0ff */
[----:B------:R-:W-:Y:S02]  /*10540*/  LEA.HI.X R47, R47, c[0x0][0x174], R50, 0x1, P1 ;  /* 0x00005d002f2f7a11 */ /* 0x000fe400008f0c32 */
[----:B------:R-:W-:Y:S02]  /*10550*/  IADD3 R50, R64, 0x60, RZ ;  /* 0x0000006040327810 */ /* 0x000fe40007ffe0ff */
[----:B------:R-:W-:Y:S02]  /*10560*/  LEA.HI.X.SX32 R58, R48, UR7, 0x1, P0 ;  /* 0x00000007303a7c11 */ /* 0x000fe400080f0eff */
[----:B------:R-:W-:Y:S02]  /*10570*/  LEA.HI.X.SX32 R49, R49, UR7, 0x1, P2 ;  /* 0x0000000731317c11 */ /* 0x000fe400090f0eff */
[----:B------:R-:W-:-:S02]  /*10580*/  LEA R48, P1, R54, c[0x0][0x170], 0x1 ;  /* 0x00005c0036307a11 */ /* 0x000fc400078208ff */
[C---:B------:R-:W-:Y:S02]  /*10590*/  LEA R52, P0, R53.reuse, c[0x0][0x170], 0x1 ;  /* 0x00005c0035347a11 */ /* 0x040fe400078008ff */
[----:B------:R-:W-:Y:S02]  /*105a0*/  IADD3 R51, R64, 0x68, RZ ;  /* 0x0000006840337810 */ /* 0x000fe40007ffe0ff */
[----:B------:R-:W-:Y:S02]  /*105b0*/  IADD3 R59, P2, R50, UR4, RZ ;  /* 0x00000004323b7c10 */ /* 0x000fe4000ff5e0ff */
        /* <DEDUP_REMOVED lines=9> */
[----:B------:R-:W-:Y:S02]  /*10650*/  IADD3 R59, R64, 0x78, RZ ;  /* 0x00000078403b7810 */ /* 0x000fe40007ffe0ff */
[C---:B------:R-:W-:Y:S02]  /*10660*/  IADD3 R69, P0, R58.reuse, UR4, RZ ;  /* 0x000000043a457c10 */ /* 0x040fe4000ff1e0ff */
[----:B------:R-:W-:Y:S02]  /*10670*/  LEA.HI.X R55, R55, c[0x0][0x174], R60, 0x1, P1 ;  /* 0x00005d0037377a11 */ /* 0x000fe400008f0c3c */
[----:B------:R-:W-:Y:S02]  /*10680*/  IADD3 R61, P1, R59, UR4, RZ ;  /* 0x000000043b3d7c10 */ /* 0x000fe4000ff3e0ff */
[----:B------:R-:W-:Y:S02]  /*10690*/  LEA.HI.X.SX32 R70, R58, UR7, 0x1, P0 ;  /* 0x000000073a467c11 */ /* 0x000fe400080f0eff */
[----:B------:R-:W-:-:S02]  /*106a0*/  LEA R58, P0, R69, c[0x0][0x170], 0x1 ;  /* 0x00005c00453a7a11 */ /* 0x000fc400078008ff */
[----:B------:R-:W-:Y:S02]  /*106b0*/  IADD3 R66, R64, 0x80, RZ ;  /* 0x0000008040427810 */ /* 0x000fe40007ffe0ff */
[----:B------:R-:W-:Y:S02]  /*106c0*/  LEA.HI.X.SX32 R68, R59, UR7, 0x1, P1 ;  /* 0x000000073b447c11 */ /* 0x000fe400088f0eff */
[----:B------:R-:W-:Y:S02]  /*106d0*/  LEA.HI.X R59, R69, c[0x0][0x174], R70, 0x1, P0 ;  /* 0x00005d00453b7a11 */ /* 0x000fe400000f0c46 */
[----:B------:R-:W-:Y:S02]  /*106e0*/  LEA R60, P1, R61, c[0x0][0x170], 0x1 ;  /* 0x00005c003d3c7a11 */ /* 0x000fe400078208ff */
[----:B------:R-:W-:Y:S02]  /*106f0*/  IADD3 R69, P0, R66, UR4, RZ ;  /* 0x0000000442457c10 */ /* 0x000fe4000ff1e0ff */
[----:B------:R-:W-:-:S02]  /*10700*/  IADD3 R72, P2, R67, UR4, RZ ;  /* 0x0000000443487c10 */ /* 0x000fc4000ff5e0ff */
[----:B------:R-:W-:Y:S02]  /*10710*/  IADD3 R70, R64, 0x90, RZ ;  /* 0x0000009040467810 */ /* 0x000fe40007ffe0ff */
[----:B------:R-:W-:Y:S02]  /*10720*/  LEA.HI.X R61, R61, c[0x0][0x174], R68, 0x1, P1 ;  /* 0x00005d003d3d7a11 */ /* 0x000fe400008f0c44 */
[----:B------:R-:W-:Y:S02]  /*10730*/  LEA.HI.X.SX32 R74, R66, UR7, 0x1, P0 ;  /* 0x00000007424a7c11 */ /* 0x000fe400080f0eff */
[----:B------:R-:W-:Y:S02]  /*10740*/  LEA.HI.X.SX32 R67, R67, UR7, 0x1, P2 ;  /* 0x0000000743437c11 */ /* 0x000fe400090f0eff */
[----:B------:R-:W-:Y:S02]  /*10750*/  LEA R66, P1, R72, c[0x0][0x170], 0x1 ;  /* 0x00005c0048427a11 */ /* 0x000fe400078208ff */
[----:B------:R-:W-:-:S02]  /*10760*/  LEA R68, P0, R69, c[0x0][0x170], 0x1 ;  /* 0x00005c0045447a11 */ /* 0x000fc400078008ff */
[----:B------:R-:W-:Y:S02]  /*10770*/  IADD3 R75, P2, R70, UR4, RZ ;  /* 0x00000004464b7c10 */ /* 0x000fe4000ff5e0ff */
[----:B------:R-:W-:Y:S02]  /*10780*/  LEA.HI.X R67, R72, c[0x0][0x174], R67, 0x1, P1 ;  /* 0x00005d0048437a11 */ /* 0x000fe400008f0c43 */
[----:B------:R-:W-:Y:S02]  /*10790*/  LEA.HI.X R69, R69, c[0x0][0x174], R74, 0x1, P0 ;  /* 0x00005d0045457a11 */ /* 0x000fe400000f0c4a */
[----:B------:R-:W-:Y:S02]  /*107a0*/  IADD3 R73, P1, R71, UR4, RZ ;  /* 0x0000000447497c10 */ /* 0x000fe4000ff3e0ff */
[----:B------:R-:W-:Y:S02]  /*107b0*/  LEA.HI.X.SX32 R78, R70, UR7, 0x1, P2 ;  /* 0x00000007464e7c11 */ /* 0x000fe400090f0eff */
[----:B------:R-:W-:-:S02]  /*107c0*/  LEA R70, P0, R75, c[0x0][0x170], 0x1 ;  /* 0x00005c004b467a11 */ /* 0x000fc400078008ff */
[C---:B------:R-:W-:Y:S02]  /*107d0*/  IADD3 R74, R64.reuse, 0xa0, RZ ;  /* 0x000000a0404a7810 */ /* 0x040fe40007ffe0ff */
[----:B------:R-:W-:Y:S02]  /*107e0*/  LEA.HI.X.SX32 R76, R71, UR7, 0x1, P1 ;  /* 0x00000007474c7c11 */ /* 0x000fe400088f0eff */
[----:B------:R-:W-:Y:S02]  /*107f0*/  LEA R72, P1, R73, c[0x0][0x170], 0x1 ;  /* 0x00005c0049487a11 */ /* 0x000fe400078208ff */
[----:B------:R-:W-:Y:S02]  /*10800*/  LEA.HI.X R71, R75, c[0x0][0x174], R78, 0x1, P0 ;  /* 0x00005d004b477a11 */ /* 0x000fe400000f0c4e */
[----:B------:R-:W-:Y:S02]  /*10810*/  IADD3 R75, R64, 0xa8, RZ ;  /* 0x000000a8404b7810 */ /* 0x000fe40007ffe0ff */
[----:B------:R-:W-:-:S02]  /*10820*/  IADD3 R81, P0, R74, UR4, RZ ;  /* 0x000000044a517c10 */ /* 0x000fc4000ff1e0ff */
[----:B------:R-:W-:Y:S02]  /*10830*/  LEA.HI.X R73, R73, c[0x0][0x174], R76, 0x1, P1 ;  /* 0x00005d0049497a11 */ /* 0x000fe400008f0c4c */
[----:B------:R-:W-:Y:S02]  /*10840*/  IADD3 R77, P1, R75, UR4, RZ ;  /* 0x000000044b4d7c10 */ /* 0x000fe4000ff3e0ff */
[----:B------:R-:W-:Y:S02]  /*10850*/  LEA.HI.X.SX32 R82, R74, UR7, 0x1, P0 ;  /* 0x000000074a527c11 */ /* 0x000fe400080f0eff */
[----:B------:R-:W-:Y:S02]  /*10860*/  LEA R74, P0, R81, c[0x0][0x170], 0x1 ;  /* 0x00005c00514a7a11 */ /* 0x000fe400078008ff */
[----:B------:R-:W-:Y:S02]  /*10870*/  IADD3 R78, R64, 0xb0, RZ ;  /* 0x000000b0404e7810 */ /* 0x000fe40007ffe0ff */
[----:B------:R-:W-:-:S02]  /*10880*/  LEA.HI.X.SX32 R80, R75, UR7, 0x1, P1 ;  /* 0x000000074b507c11 */ /* 0x000fc400088f0eff */
[----:B------:R-:W-:Y:S02]  /*10890*/  LEA.HI.X R75, R81, c[0x0][0x174], R82, 0x1, P0 ;  /* 0x00005d00514b7a11 */ /* 0x000fe400000f0c52 */
[----:B------:R-:W-:Y:S02]  /*108a0*/  LEA R76, P1, R77, c[0x0][0x170], 0x1 ;  /* 0x00005c004d4c7a11 */ /* 0x000fe400078208ff */
[----:B------:R-:W-:Y:S02]  /*108b0*/  IADD3 R81, P0, R78, UR4, RZ ;  /* 0x000000044e517c10 */ /* 0x000fe4000ff1e0ff */
[----:B------:R-:W-:Y:S02]  /*108c0*/  IADD3 R84, P2, R79, UR4, RZ ;  /* 0x000000044f547c10 */ /* 0x000fe4000ff5e0ff */
[----:B------:R-:W-:Y:S02]  /*108d0*/  IADD3 R82, R64, 0xc0, RZ ;  /* 0x000000c040527810 */ /* 0x000fe40007ffe0ff */
[----:B------:R-:W-:-:S02]  /*108e0*/  LEA.HI.X R77, R77, c[0x0][0x174], R80, 0x1, P1 ;  /* 0x00005d004d4d7a11 */ /* 0x000fc400008f0c50 */
[----:B------:R-:W-:Y:S02]  /*108f0*/  LEA.HI.X.SX32 R86, R78, UR7, 0x1, P0 ;  /* 0x000000074e567c11 */ /* 0x000fe400080f0eff */
[----:B------:R-:W-:Y:S02]  /*10900*/  LEA.HI.X.SX32 R79, R79, UR7, 0x1, P2 ;  /* 0x000000074f4f7c11 */ /* 0x000fe400090f0eff */
[----:B------:R-:W-:Y:S02]  /*10910*/  LEA R78, P1, R84, c[0x0][0x170], 0x1 ;  /* 0x00005c00544e7a11 */ /* 0x000fe400078208ff */
[----:B------:R-:W-:Y:S02]  /*10920*/  LEA R80, P0, R81, c[0x0][0x170], 0x1 ;  /* 0x00005c0051507a11 */ /* 0x000fe400078008ff */
[----:B------:R-:W-:Y:S02]  /*10930*/  IADD3 R87, P2, R82, UR4, RZ ;  /* 0x0000000452577c10 */ /* 0x000fe4000ff5e0ff */
[----:B------:R-:W-:-:S02]  /*10940*/  LEA.HI.X R79, R84, c[0x0][0x174], R79, 0x1, P1 ;  /* 0x00005d00544f7a11 */ /* 0x000fc400008f0c4f */
[----:B------:R-:W-:Y:S02]  /*10950*/  LEA.HI.X R81, R81, c[0x0][0x174], R86, 0x1, P0 ;  /* 0x00005d0051517a11 */ /* 0x000fe400000f0c56 */
[----:B------:R-:W-:Y:S02]  /*10960*/  IADD3 R85, P1, R83, UR4, RZ ;  /* 0x0000000453557c10 */ /* 0x000fe4000ff3e0ff */
[----:B------:R-:W-:Y:S02]  /*10970*/  LEA.HI.X.SX32 R90, R82, UR7, 0x1, P2 ;  /* 0x00000007525a7c11 */ /* 0x000fe400090f0eff */
[----:B------:R-:W-:Y:S02]  /*10980*/  LEA R82, P0, R87, c[0x0][0x170], 0x1 ;  /* 0x00005c0057527a11 */ /* 0x000fe400078008ff */
[----:B------:R-:W-:Y:S02]  /*10990*/  LEA.HI.X.SX32 R88, R83, UR7, 0x1, P1 ;  /* 0x0000000753587c11 */ /* 0x000fe400088f0eff */
[----:B------:R-:W-:-:S02]  /*109a0*/  IADD3 R86, R64, 0xd0, RZ ;  /* 0x000000d040567810 */ /* 0x000fc40007ffe0ff */
[----:B------:R-:W-:Y:S02]  /*109b0*/  LEA R84, P1, R85, c[0x0][0x170], 0x1 ;  /* 0x00005c0055547a11 */ /* 0x000fe400078208ff */
[----:B------:R-:W-:Y:S02]  /*109c0*/  LEA.HI.X R83, R87, c[0x0][0x174], R90, 0x1, P0 ;  /* 0x00005d0057537a11 */ /* 0x000fe400000f0c5a */
[----:B------:R-:W-:Y:S02]  /*109d0*/  IADD3 R87, R64, 0xd8, RZ ;  /* 0x000000d840577810 */ /* 0x000fe40007ffe0ff */
[----:B------:R-:W-:Y:S02]  /*109e0*/  IADD3 R90, P0, R86, UR4, RZ ;  /* 0x00000004565a7c10 */ /* 0x000fe4000ff1e0ff */
[----:B------:R-:W-:Y:S02]  /*109f0*/  LEA.HI.X R85, R85, c[0x0][0x174], R88, 0x1, P1 ;  /* 0x00005d0055557a11 */ /* 0x000fe400008f0c58 */
[----:B------:R-:W-:-:S02]  /*10a00*/  IADD3 R92, P1, R87, UR4, RZ ;  /* 0x00000004575c7c10 */ /* 0x000fc4000ff3e0ff */
[----:B------:R-:W-:Y:S02]  /*10a10*/  LEA.HI.X.SX32 R95, R86, UR7, 0x1, P0 ;  /* 0x00000007565f7c11 */ /* 0x000fe400080f0eff */
[----:B------:R-:W-:Y:S02]  /*10a20*/  LEA R86, P0, R90, c[0x0][0x170], 0x1 ;  /* 0x00005c005a567a11 */ /* 0x000fe400078008ff */
[----:B------:R-:W-:Y:S02]  /*10a30*/  IADD3 R91, P2, R89, UR4, RZ ;  /* 0x00000004595b7c10 */ /* 0x000fe4000ff5e0ff */
[----:B------:R-:W-:Y:S02]  /*10a40*/  LEA.HI.X.SX32 R93, R87, UR7, 0x1, P1 ;  /* 0x00000007575d7c11 */ /* 0x000fe400088f0eff */
[----:B------:R-:W-:Y:S02]  /*10a50*/  LEA R88, P1, R92, c[0x0][0x170], 0x1 ;  /* 0x00005c005c587a11 */ /* 0x000fe400078208ff */
[----:B------:R-:W-:-:S02]  /*10a60*/  LEA.HI.X R87, R90, c[0x0][0x174], R95, 0x1, P0 ;  /* 0x00005d005a577a11 */ /* 0x000fc400000f0c5f */
[----:B------:R-:W-:Y:S02]  /*10a70*/  LEA.HI.X.SX32 R94, R89, UR7, 0x1, P2 ;  /* 0x00000007595e7c11 */ /* 0x000fe400090f0eff */
[----:B------:R-:W-:Y:S02]  /*10a80*/  LEA R90, P0, R91, c[0x0][0x170], 0x1 ;  /* 0x00005c005b5a7a11 */ /* 0x000fe400078008ff */
[----:B------:R-:W-:Y:S02]  /*10a90*/  LEA.HI.X R89, R92, c[0x0][0x174], R93, 0x1, P1 ;  /* 0x00005d005c597a11 */ /* 0x000fe400008f0c5d */
[C---:B------:R-:W-:Y:S02]  /*10aa0*/  IADD3 R92, R64.reuse, 0xe8, RZ ;  /* 0x000000e8405c7810 */ /* 0x040fe40007ffe0ff */
[C---:B------:R-:W-:Y:S02]  /*10ab0*/  IADD3 R93, R64.reuse, 0xf0, RZ ;  /* 0x000000f0405d7810 */ /* 0x040fe40007ffe0ff */
[----:B------:R-:W-:-:S02]  /*10ac0*/  IADD3 R64, R64, 0xf8, RZ ;  /* 0x000000f840407810 */ /* 0x000fc40007ffe0ff */
[----:B------:R-:W-:Y:S02]  /*10ad0*/  LEA.HI.X R91, R91, c[0x0][0x174], R94, 0x1, P0 ;  /* 0x00005d005b5b7a11 */ /* 0x000fe400000f0c5e */
[----:B------:R-:W-:Y:S02]  /*10ae0*/  IADD3 R97, P0, R92, UR4, RZ ;  /* 0x000000045c617c10 */ /* 0x000fe4000ff1e0ff */
[----:B------:R-:W-:Y:S02]  /*10af0*/  IADD3 R7, P2, R64, UR4, RZ ;  /* 0x0000000440077c10 */ /* 0x000fe4000ff5e0ff */
[----:B------:R-:W-:Y:S02]  /*10b00*/  IADD3 R95, P1, R93, UR4, RZ ;  /* 0x000000045d5f7c10 */ /* 0x000fe4000ff3e0ff */
[----:B------:R-:W-:Y:S02]  /*10b10*/  LEA.HI.X.SX32 R100, R92, UR7, 0x1, P0 ;  /* 0x000000075c647c11 */ /* 0x000fe400080f0eff */
[----:B------:R-:W-:-:S02]  /*10b20*/  LEA R92, P0, R97, c[0x0][0x170], 0x1 ;  /* 0x00005c00615c7a11 */ /* 0x000fc400078008ff */
[----:B------:R-:W-:Y:S02]  /*10b30*/  LEA.HI.X.SX32 R64, R64, UR7, 0x1, P2 ;  /* 0x0000000740407c11 */ /* 0x000fe400090f0eff */
[----:B------:R-:W-:Y:S02]  /*10b40*/  LEA R96, P2, R7, c[0x0][0x170], 0x1 ;  /* 0x00005c0007607a11 */ /* 0x000fe400078408ff */
[----:B------:R-:W-:Y:S02]  /*10b50*/  LEA.HI.X.SX32 R98, R93, UR7, 0x1, P1 ;  /* 0x000000075d627c11 */ /* 0x000fe400088f0eff */
[----:B------:R-:W-:Y:S02]  /*10b60*/  LEA.HI.X R93, R97, c[0x0][0x174], R100, 0x1, P0 ;  /* 0x00005d00615d7a11 */ /* 0x000fe400000f0c64 */
[----:B------:R-:W-:Y:S02]  /*10b70*/  LEA.HI.X R97, R7, c[0x0][0x174], R64, 0x1, P2 ;  /* 0x00005d0007617a11 */ /* 0x000fe400010f0c40 */
[----:B------:R-:W-:-:S02]  /*10b80*/  PRMT R7, R4, 0x7632, R7 ;  /* 0x0000763204077816 */ /* 0x000fc40000000007 */
[----:B0-----:R-:W-:Y:S02]  /*10b90*/  PRMT R2, R6, 0x7632, R2 ;  /* 0x0000763206027816 */ /* 0x001fe40000000002 */
[----:B-1----:R-:W-:Y:S01]  /*10ba0*/  PRMT R0, R8, 0x7632, R0 ;  /* 0x0000763208007816 */ /* 0x002fe20000000000 */
[----:B------:R-:W-:Y:S01]  /*10bb0*/  STG.E.U16 [R34.64], R7 ;  /* 0x0000000722007986 */ /* 0x000fe2000c10150c */
[----:B------:R-:W-:Y:S02]  /*10bc0*/  PRMT R24, R10, 0x7632, R24 ;  /* 0x000076320a187816 */ /* 0x000fe40000000018 */
[----:B------:R-:W-:Y:S01]  /*10bd0*/  PRMT R27, R12, 0x7632, R27 ;  /* 0x000076320c1b7816 */ /* 0x000fe2000000001b */
[----:B------:R0:W-:Y:S01]  /*10be0*/  STG.E.U16 [R36.64], R6 ;  /* 0x0000000624007986 */ /* 0x0001e2000c10150c */
[----:B--2---:R-:W-:Y:S02]  /*10bf0*/  PRMT R33, R16, 0x7632, R33 ;  /* 0x0000763210217816 */ /* 0x004fe40000000021 */
[----:B---3--:R-:W-:Y:S01]  /*10c00*/  PRMT R38, R20, 0x7632, R38 ;  /* 0x0000763214267816 */ /* 0x008fe20000000026 */
[----:B------:R1:W-:Y:S01]  /*10c10*/  STG.E.U16 [R42.64], R2 ;  /* 0x000000022a007986 */ /* 0x0003e2000c10150c */
[----:B------:R-:W-:-:S02]  /*10c20*/  F2FP.BF16.PACK_AB R30, R41, R30 ;  /* 0x0000001e291e723e */ /* 0x000fc400000010ff */
[----:B------:R-:W-:Y:S01]  /*10c30*/  PRMT R39, R22, 0x7632, R39 ;  /* 0x0000763216277816 */ /* 0x000fe20000000027 */
[----:B------:R2:W-:Y:S01]  /*10c40*/  STG.E.U16 [R44.64], R8 ;  /* 0x000000082c007986 */ /* 0x0005e2000c10150c */
[----:B------:R-:W-:Y:S02]  /*10c50*/  F2FP.BF16.PACK_AB R40, R57, R40 ;  /* 0x000000283928723e */ /* 0x000fe400000010ff */
[----:B------:R-:W-:Y:S01]  /*10c60*/  F2FP.BF16.PACK_AB R56, R63, R56 ;  /* 0x000000383f38723e */ /* 0x000fe200000010ff */
[----:B------:R3:W-:Y:S01]  /*10c70*/  STG.E.U16 [R46.64], R0 ;  /* 0x000000002e007986 */ /* 0x0007e2000c10150c */
[----:B0-----:R-:W-:Y:S02]  /*10c80*/  PRMT R36, R18, 0x7632, R36 ;  /* 0x0000763212247816 */ /* 0x001fe40000000024 */
[----:B------:R-:W-:Y:S01]  /*10c90*/  LEA R94, P1, R95, c[0x0][0x170], 0x1 ;  /* 0x00005c005f5e7a11 */ /* 0x000fe200078208ff */
[----:B------:R-:W-:Y:S01]  /*10ca0*/  STG.E.U16 [R52.64], R10 ;  /* 0x0000000a34007986 */ /* 0x000fe2000c10150c */
[----:B-1----:R-:W-:-:S02]  /*10cb0*/  PRMT R42, R30, 0x7632, R42 ;  /* 0x000076321e2a7816 */ /* 0x002fc4000000002a */
[----:B------:R-:W-:Y:S01]  /*10cc0*/  F2FP.BF16.PACK_AB R62, R65, R62 ;  /* 0x0000003e413e723e */ /* 0x000fe200000010ff */
[----:B------:R0:W-:Y:S01]  /*10cd0*/  STG.E.U16 [R48.64], R24 ;  /* 0x0000001830007986 */ /* 0x0001e2000c10150c */
[----:B--2---:R-:W-:Y:S02]  /*10ce0*/  PRMT R44, R40, 0x7632, R44 ;  /* 0x00007632282c7816 */ /* 0x004fe4000000002c */
[----:B------:R-:W-:Y:S01]  /*10cf0*/  LEA.HI.X R95, R95, c[0x0][0x174], R98, 0x1, P1 ;  /* 0x00005d005f5f7a11 */ /* 0x000fe200008f0c62 */
[----:B------:R-:W-:Y:S01]  /*10d00*/  STG.E.U16 [R50.64], R12 ;  /* 0x0000000c32007986 */ /* 0x000fe2000c10150c */
[----:B---3--:R-:W-:Y:S02]  /*10d10*/  PRMT R0, R14, 0x7632, R0 ;  /* 0x000076320e007816 */ /* 0x008fe40000000000 */
[----:B------:R-:W-:Y:S01]  /*10d20*/  PRMT R46, R56, 0x7632, R46 ;  /* 0x00007632382e7816 */ /* 0x000fe2000000002e */
[----:B------:R-:W-:Y:S04]  /*10d30*/  STG.E.U16 [R54.64], R27 ;  /* 0x0000001b36007986 */ /* 0x000fe8000c10150c */
[----:B------:R-:W-:Y:S01]  /*10d40*/  STG.E.U16 [R58.64], R14 ;  /* 0x0000000e3a007986 */ /* 0x000fe2000c10150c */
[----:B0-----:R-:W-:-:S03]  /*10d50*/  PRMT R48, R62, 0x7632, R48 ;  /* 0x000076323e307816 */ /* 0x001fc60000000030 */
[----:B------:R-:W-:Y:S04]  /*10d60*/  STG.E.U16 [R60.64], R0 ;  /* 0x000000003c007986 */ /* 0x000fe8000c10150c */
        /* <DEDUP_REMOVED lines=17> */
.L_x_13672:
        /* <DEDUP_REMOVED lines=16> */
.L_x_25417:


//--------------------- .text._ZN4vllm25paged_attention_v2_kernelI13__nv_bfloat16S1_Li192ELi32ELi128ELNS_18Fp8KVCacheDataTypeE0ELb0ELi512EEEvPfS3_PT_PKS4_PKT0_SA_ifPKiSC_iPKfiiiSE_SE_iiiii --------------------------
	.section	.text._ZN4vllm25paged_attention_v2_kernelI13__nv_bfloat16S1_Li192ELi32ELi128ELNS_18Fp8KVCacheDataTypeE0ELb0ELi512EEEvPfS3_PT_PKS4_PKT0_SA_ifPKiSC_iPKfiiiSE_SE_iiiii,"ax",@progbits
	.sectioninfo	@"SHI_REGISTERS=254"
	.align	128
        .global         _ZN4vllm25paged_attention_v2_kernelI13__nv_bfloat16S1_Li192ELi32ELi128ELNS_18Fp8KVCacheDataTypeE0ELb0ELi512EEEvPfS3_PT_PKS4_PKT0_SA_ifPKiSC_iPKfiiiSE_SE_iiiii
        .type           _ZN4vllm25paged_attention_v2_kernelI13__nv_bfloat16S1_Li192ELi32ELi128ELNS_18Fp8KVCacheDataTypeE0ELb0ELi512EEEvPfS3_PT_PKS4_PKT0_SA_ifPKiSC_iPKfiiiSE_SE_iiiii,@function
        .size           _ZN4vllm25paged_attention_v2_kernelI13__nv_bfloat16S1_Li192ELi32ELi128ELNS_18Fp8KVCacheDataTypeE0ELb0ELi512EEEvPfS3_PT_PKS4_PKT0_SA_ifPKiSC_iPKfiiiSE_SE_iiiii,(.L_x_25418 - _ZN4vllm25paged_attention_v2_kernelI13__nv_bfloat16S1_Li192ELi32ELi128ELNS_18Fp8KVCacheDataTypeE0ELb0ELi512EEEvPfS3_PT_PKS4_PKT0_SA_ifPKiSC_iPKfiiiSE_SE_iiiii)
        .other          _ZN4vllm25paged_attention_v2_kernelI13__nv_bfloat16S1_Li192ELi32ELi128ELNS_18Fp8KVCacheDataTypeE0ELb0ELi512EEEvPfS3_PT_PKS4_PKT0_SA_ifPKiSC_iPKfiiiSE_SE_iiiii,@"STO_CUDA_ENTRY STV_DEFAULT"
_ZN4vllm25paged_attention_v2_kernelI13__nv_bfloat16S1_Li192ELi32ELi128ELNS_18Fp8KVCacheDataTypeE0ELb0ELi512EEEvPfS3_PT_PKS4_PKT0_SA_ifPKiSC_iPKfiiiSE_SE_iiiii:
.text._ZN4vllm25paged_attention_v2_kernelI13__nv_bfloat16S1_Li192ELi32ELi128ELNS_18Fp8KVCacheDataTypeE0ELb0ELi512EEEvPfS3_PT_PKS4_PKT0_SA_ifPKiSC_iPKfiiiSE_SE_iiiii:
        /* <DEDUP_REMOVED lines=76> */
[----:B------:R-:W-:-:S03]  /*04c0*/  IABS R4, UR20 ;  /* 0x0000001400047c13 */ /* 0x000fc60008000000 */
[----:B------:R-:W-:-:S06]  /*04d0*/  IMAD.HI.U32 R3, R3, R7, R2 ;  /* 0x0000000703037227 */ /* 0x000fcc00078e0002 */
[----:B------:R-:W-:Y:S01]  /*04e0*/  IMAD.HI.U32 R79, R3, R4, RZ ;  /* 0x00000004034f7227 */ /* 0x000fe200078e00ff */
[----:B---3--:R-:W-:-:S03]  /*04f0*/  SHF.R.S32.HI R3, RZ, 0x1f, R80 ;  /* 0x0000001fff037819 */ /* 0x008fc60000011450 */
[----:B------:R-:W-:Y:S01]  /*0500*/  IMAD R0, R79, R0, R4 ;  /* 0x000000004f007224 */ /* 0x000fe200078e0204 */
[----:B------:R-:W-:-:S04]  /*0510*/  LEA.HI R3, R3, R80, RZ, 0x5 ;  /* 0x0000005003037211 */ /* 0x000fc800078f28ff */
[----:B------:R-:W-:Y:S02]  /*0520*/  ISETP.GT.U32.AND P1, PT, R5, R0, PT ;  /* 0x000000000500720c */ /* 0x000fe40003f24070 */
[----:B------:R-:W-:Y:S02]  /*0530*/  LOP3.LUT R77, R3, 0xffffffe0, RZ, 0xc0, !PT ;  /* 0xffffffe0034d7812 */ /* 0x000fe400078ec0ff */
[----:B------:R-:W-:-:S03]  /*0540*/  SHF.R.S32.HI R78, RZ, 0x5, R3 ;  /* 0x00000005ff4e7819 */ /* 0x000fc60000011403 */
[----:B------:R-:W-:-:S06]  /*0550*/  IMAD.IADD R77, R80, 0x1, -R77 ;  /* 0x00000001504d7824 */ /* 0x000fcc00078e0a4d */
[----:B------:R-:W-:Y:S01]  /*0560*/  @!P1 IMAD.IADD R0, R0, 0x1, -R5 ;  /* 0x0000000100009824 */ /* 0x000fe200078e0a05 */
[----:B------:R-:W-:Y:S02]  /*0570*/  @!P1 IADD3 R79, R79, 0x1, RZ ;  /* 0x000000014f4f9810 */ /* 0x000fe40007ffe0ff */
[----:B------:R-:W-:Y:S02]  /*0580*/  ISETP.NE.AND P1, PT, R6, RZ, PT ;  /* 0x000000ff0600720c */ /* 0x000fe40003f25270 */
[----:B------:R-:W-:Y:S02]  /*0590*/  ISETP.GE.U32.AND P0, PT, R0, R5, PT ;  /* 0x000000050000720c */ /* 0x000fe40003f06070 */
[----:B------:R-:W-:-:S04]  /*05a0*/  LOP3.LUT R0, R6, UR20, RZ, 0x3c, !PT ;  /* 0x0000001406007c12 */ /* 0x000fc8000f8e3cff */
[----:B------:R-:W-:Y:S01]  /*05b0*/  ISETP.GE.AND P2, PT, R0, RZ, PT ;  /* 0x000000ff0000720c */ /* 0x000fe20003f46270 */
[----:B------:R-:W-:-:S06]  /*05c0*/  IMAD.MOV.U32 R0, RZ, RZ, R80 ;  /* 0x000000ffff007224 */ /* 0x000fcc00078e0050 */
[----:B------:R-:W-:Y:S02]  /*05d0*/  @P0 IADD3 R79, R79, 0x1, RZ ;  /* 0x000000014f4f0810 */ /* 0x000fe40007ffe0ff */
[----:B------:R-:W-:-:S04]  /*05e0*/  ISETP.GT.AND P0, PT, R0, 0x17, PT ;  /* 0x000000170000780c */ /* 0x000fc80003f04270 */
[----:B------:R-:W-:Y:S01]  /*05f0*/  @!P2 IMAD.MOV R79, RZ, RZ, -R79 ;  /* 0x000000ffff4fa224 */ /* 0x000fe200078e0a4f */
[----:B------:R-:W-:-:S08]  /*0600*/  @!P1 LOP3.LUT R79, RZ, R6, RZ, 0x33, !PT ;  /* 0x00000006ff4f9212 */ /* 0x000fd000078e33ff */
[----:B------:R-:W-:Y:S05]  /*0610*/  @P0 BRA `(.L_x_13674) ;  /* 0x000004d000000947 */ /* 0x000fea0003800000 */
[C---:B------:R-:W-:Y:S01]  /*0620*/  IMNMX R3, R0.reuse, -0x68, !PT ;  /* 0xffffff9800037817 */ /* 0x040fe20007800200 */
[----:B------:R-:W-:Y:S01]  /*0630*/  IMAD.U32 R4, RZ, RZ, UR18 ;  /* 0x00000012ff047e24 */ /* 0x000fe2000f8e00ff */
[----:B------:R-:W-:Y:S01]  /*0640*/  BSSY B1, `(.L_x_13675) ;  /* 0x0000024000017945 */ /* 0x000fe20003800000 */
[----:B------:R-:W-:Y:S01]  /*0650*/  IMAD.U32 R5, RZ, RZ, UR20 ;  /* 0x00000014ff057e24 */ /* 0x000fe2000f8e00ff */
[----:B------:R-:W-:Y:S01]  /*0660*/  IADD3 R3, -R0, 0x7f, R3 ;  /* 0x0000007f00037810 */ /* 0x000fe20007ffe103 */
[----:B------:R-:W-:Y:S02]  /*0670*/  IMAD R4, R4, c[0x0][0x1b8], RZ ;  /* 0x00006e0004047a24 */ /* 0x000fe400078e02ff */
[----:B------:R-:W-:Y:S01]  /*0680*/  IMAD R5, R5, 0xc0, RZ ;  /* 0x000000c005057824 */ /* 0x000fe200078e02ff */
[C---:B------:R-:W-:Y:S02]  /*0690*/  LEA.HI R2, R3.reuse, 0x1, RZ, 0x19 ;  /* 0x0000000103027811 */ /* 0x040fe400078fc8ff */
[----:B------:R-:W-:-:S02]  /*06a0*/  ISETP.GE.U32.AND P0, PT, R3, 0x180, PT ;  /* 0x000001800300780c */ /* 0x000fc40003f06070 */
[----:B------:R-:W-:Y:S02]  /*06b0*/  LOP3.LUT P1, R2, R2, 0x3, RZ, 0xc0, !PT ;  /* 0x0000000302027812 */ /* 0x000fe4000782c0ff */
[----:B------:R-:W-:Y:S02]  /*06c0*/  SHF.R.S32.HI R12, RZ, 0x1f, R4 ;  /* 0x0000001fff0c7819 */ /* 0x000fe40000011404 */
[----:B------:R-:W-:-:S09]  /*06d0*/  SHF.R.S32.HI R13, RZ, 0x1f, R5 ;  /* 0x0000001fff0d7819 */ /* 0x000fd20000011405 */
        /* <DEDUP_REMOVED lines=11> */
.L_x_13677:
        /* <DEDUP_REMOVED lines=15> */
.L_x_13676:
[----:B------:R-:W-:Y:S05]  /*0880*/  BSYNC B1 ;  /* 0x0000000000017941 */ /* 0x000fea0003800000 */
.L_x_13675:
        /* <DEDUP_REMOVED lines=10> */
.L_x_13678:
        /* <DEDUP_REMOVED lines=28> */
.L_x_13674:
[----:B------:R-:W-:Y:S05]  /*0af0*/  BSYNC B0 ;  /* 0x0000000000007941 */ /* 0x000fea0003800000 */
.L_x_13673:
[----:B------:R-:W-:Y:S01]  /*0b00*/  IMAD.U32 R3, RZ, RZ, UR19 ;  /* 0x00000013ff037e24 */ /* 0x000fe2000f8e00ff */
[----:B------:R-:W-:Y:S01]  /*0b10*/  ULDC UR7, c[0x0][0x1a8] ;  /* 0x00006a0000077ab9 */ /* 0x000fe20000000800 */
[----:B------:R-:W-:Y:S01]  /*0b20*/  BAR.SYNC.DEFER_BLOCKING 0x0 ;  /* 0x0000000000007b1d */ /* 0x000fe20000010000 */
[----:B------:R-:W-:Y:S01]  /*0b30*/  UIMAD UR7, UR18, UR7, URZ ;  /* 0x00000007120772a4 */ /* 0x000fe2000f8e023f */
[----:B------:R-:W-:-:S02]  /*0b40*/  IMAD R76, R3, 0x10, R78 ;  /* 0x00000010034c7824 */ /* 0x000fc400078e024e */
[----:B------:R-:W-:Y:S01]  /*0b50*/  IMAD.MOV.U32 R27, RZ, RZ, -0x800001 ;  /* 0xff7fffffff1b7424 */ /* 0x000fe200078e00ff */
[----:B------:R-:W-:Y:S01]  /*0b60*/  USHF.R.S32.HI UR21, URZ, 0x1f, UR7 ;  /* 0x0000001f3f157899 */ /* 0x000fe20008011407 */
[----:B------:R-:W-:Y:S01]  /*0b70*/  BSSY B0, `(.L_x_13679) ;  /* 0x00002e2000007945 */ /* 0x000fe20003800000 */
[----:B------:R-:W-:-:S13]  /*0b80*/  ISETP.GE.AND P0, PT, R76, UR4, PT ;  /* 0x000000044c007c0c */ /* 0x000fda000bf06270 */
[----:B------:R-:W-:Y:S05]  /*0b90*/  @P0 BRA `(.L_x_13680) ;  /* 0x00002df000000947 */ /* 0x000fea0003800000 */
[----:B------:R-:W-:Y:S01]  /*0ba0*/  IMAD.SHL.U32 R3, R77, 0x8, RZ ;  /* 0x000000084d037824 */ /* 0x000fe200078e00ff */
[----:B------:R-:W0:Y:S01]  /*0bb0*/  LDS.128 R8, [RZ] ;  /* 0x00000000ff087984 */ /* 0x000e220000000c00 */
[----:B------:R-:W-:Y:S02]  /*0bc0*/  IMAD R0, R79, c[0x0][0x1c0], RZ ;  /* 0x000070004f007a24 */ /* 0x000fe400078e02ff */
[----:B------:R-:W-:Y:S01]  /*0bd0*/  IMAD.MOV.U32 R202, RZ, RZ, R76 ;  /* 0x000000ffffca7224 */ /* 0x000fe200078e004c */
[----:B------:R-:W-:Y:S01]  /*0be0*/  SHF.R.S32.HI R5, RZ, 0x1f, R3 ;  /* 0x0000001fff057819 */ /* 0x000fe20000011403 */
[----:B------:R-:W1:Y:S01]  /*0bf0*/  LDS.128 R12, [0x10] ;  /* 0x00001000ff0c7984 */ /* 0x000e620000000c00 */
[----:B------:R-:W-:-:S03]  /*0c00*/  IADD3 R2, P0, R0, R3, RZ ;  /* 0x0000000300027210 */ /* 0x000fc60007f1e0ff */
[----:B------:R-:W2:Y:S01]  /*0c10*/  LDS.128 R16, [0x20] ;  /* 0x00002000ff107984 */ /* 0x000ea20000000c00 */
[----:B------:R-:W-:-:S03]  /*0c20*/  LEA.HI.X.SX32 R3, R0, R5, 0x1, P0 ;  /* 0x0000000500037211 */ /* 0x000fc600000f0eff */
[----:B------:R-:W3:Y:S04]  /*0c30*/  LDS.128 R20, [0x30] ;  /* 0x00003000ff147984 */ /* 0x000ee80000000c00 */
[----:B------:R-:W4:Y:S04]  /*0c40*/  LDS.128 R24, [0x40] ;  /* 0x00004000ff187984 */ /* 0x000f280000000c00 */
        /* <DEDUP_REMOVED lines=9> */
[--C-:B-1----:R-:W-:Y:S01]  /*0ce0*/  PRMT R67, RZ, 0x5410, R12.reuse ;  /* 0x00005410ff437816 */ /* 0x102fe2000000000c */
[----:B------:R-:W0:Y:S01]  /*0cf0*/  LDS.128 R8, [0x60] ;  /* 0x00006000ff087984 */ /* 0x000e220000000c00 */
[----:B------:R-:W-:Y:S02]  /*0d00*/  PRMT R66, RZ, 0x7610, R12 ;  /* 0x00007610ff427816 */ /* 0x000fe4000000000c */
[--C-:B------:R-:W-:Y:S02]  /*0d10*/  PRMT R65, RZ, 0x5410, R13.reuse ;  /* 0x00005410ff417816 */ /* 0x100fe4000000000d */
[----:B------:R-:W-:Y:S02]  /*0d20*/  PRMT R64, RZ, 0x7610, R13 ;  /* 0x00007610ff407816 */ /* 0x000fe4000000000d */
[--C-:B------:R-:W-:Y:S02]  /*0d30*/  PRMT R63, RZ, 0x5410, R14.reuse ;  /* 0x00005410ff3f7816 */ /* 0x100fe4000000000e */
[----:B------:R-:W-:-:S02]  /*0d40*/  PRMT R62, RZ, 0x7610, R14 ;  /* 0x00007610ff3e7816 */ /* 0x000fc4000000000e */
[--C-:B------:R-:W-:Y:S02]  /*0d50*/  PRMT R61, RZ, 0x5410, R15.reuse ;  /* 0x00005410ff3d7816 */ /* 0x100fe4000000000f */
[----:B------:R-:W-:Y:S02]  /*0d60*/  PRMT R60, RZ, 0x7610, R15 ;  /* 0x00007610ff3c7816 */ /* 0x000fe4000000000f */
[--C-:B--2---:R-:W-:Y:S01]  /*0d70*/  PRMT R59, RZ, 0x5410, R16.reuse ;  /* 0x00005410ff3b7816 */ /* 0x104fe20000000010 */
[----:B------:R-:W1:Y:S01]  /*0d80*/  LDS.128 R12, [0x70] ;  /* 0x00007000ff0c7984 */ /* 0x000e620000000c00 */
        /* <DEDUP_REMOVED lines=8> */
[----:B------:R-:W2:Y:S01]  /*0e10*/  LDS.128 R16, [0x80] ;  /* 0x00008000ff107984 */ /* 0x000ea20000000c00 */
[----:B------:R-:W-:-:S02]  /*0e20*/  PRMT R50, RZ, 0x7610, R20 ;  /* 0x00007610ff327816 */ /* 0x000fc40000000014 */
[--C-:B------:R-:W-:Y:S02]  /*0e30*/  PRMT R49, RZ, 0x5410, R21.reuse ;  /* 0x00005410ff317816 */ /* 0x100fe40000000015 */
[----:B------:R-:W-:Y:S02]  /*0e40*/  PRMT R48, RZ, 0x7610, R21 ;  /* 0x00007610ff307816 */ /* 0x000fe40000000015 */
[--C-:B------:R-:W-:Y:S02]  /*0e50*/  PRMT R47, RZ, 0x5410, R22.reuse ;  /* 0x00005410ff2f7816 */ /* 0x100fe40000000016 */
[----:B------:R-:W-:Y:S02]  /*0e60*/  PRMT R46, RZ, 0x7610, R22 ;  /* 0x00007610ff2e7816 */ /* 0x000fe40000000016 */
[--C-:B------:R-:W-:Y:S02]  /*0e70*/  PRMT R45, RZ, 0x5410, R23.reuse ;  /* 0x00005410ff2d7816 */ /* 0x100fe40000000017 */
[----:B------:R-:W-:-:S02]  /*0e80*/  PRMT R44, RZ, 0x7610, R23 ;  /* 0x00007610ff2c7816 */ /* 0x000fc40000000017 */
[--C-:B----4-:R-:W-:Y:S01]  /*0e90*/  PRMT R43, RZ, 0x5410, R24.reuse ;  /* 0x00005410ff2b7816 */ /* 0x110fe20000000018 */
[----:B------:R-:W3:Y:S01]  /*0ea0*/  LDS.128 R20, [0x90] ;  /* 0x00009000ff147984 */ /* 0x000ee20000000c00 */
        /* <DEDUP_REMOVED lines=16> */
[----:B------:R-:W3:Y:S01]  /*0fb0*/  LDS.128 R4, [0xb0] ;  /* 0x0000b000ff047984 */ /* 0x000ee20000000c00 */
        /* <DEDUP_REMOVED lines=108> */
[----:B0-----:R-:W-:Y:S02]  /*1680*/  PRMT R181, RZ, 0x5410, R10 ;  /* 0x00005410ffb57816 */ /* 0x001fe4000000000a */
[----:B------:R-:W-:-:S02]  /*1690*/  PRMT R182, RZ, 0x5410, R11 ;  /* 0x00005410ffb67816 */ /* 0x000fc4000000000b */
[----:B-1----:R-:W-:Y:S02]  /*16a0*/  PRMT R183, RZ, 0x5410, R12 ;  /* 0x00005410ffb77816 */ /* 0x002fe4000000000c */
[----:B------:R-:W-:Y:S02]  /*16b0*/  PRMT R184, RZ, 0x5410, R13 ;  /* 0x00005410ffb87816 */ /* 0x000fe4000000000d */
[----:B------:R-:W-:Y:S02]  /*16c0*/  PRMT R185, RZ, 0x5410, R14 ;  /* 0x00005410ffb97816 */ /* 0x000fe4000000000e */
[----:B------:R-:W-:Y:S02]  /*16d0*/  PRMT R186, RZ, 0x5410, R15 ;  /* 0x00005410ffba7816 */ /* 0x000fe4000000000f */
[----:B--2---:R-:W-:Y:S02]  /*16e0*/  PRMT R187, RZ, 0x5410, R16 ;  /* 0x00005410ffbb7816 */ /* 0x004fe40000000010 */
[----:B------:R-:W-:-:S02]  /*16f0*/  PRMT R188, RZ, 0x5410, R17 ;  /* 0x00005410ffbc7816 */ /* 0x000fc40000000011 */
[----:B------:R-:W-:Y:S02]  /*1700*/  PRMT R189, RZ, 0x5410, R18 ;  /* 0x00005410ffbd7816 */ /* 0x000fe40000000012 */
[----:B------:R-:W-:Y:S02]  /*1710*/  PRMT R190, RZ, 0x5410, R19 ;  /* 0x00005410ffbe7816 */ /* 0x000fe40000000013 */
[----:B---3--:R-:W-:Y:S02]  /*1720*/  PRMT R191, RZ, 0x5410, R20 ;  /* 0x00005410ffbf7816 */ /* 0x008fe40000000014 */
[----:B------:R-:W-:Y:S02]  /*1730*/  PRMT R192, RZ, 0x5410, R21 ;  /* 0x00005410ffc07816 */ /* 0x000fe40000000015 */
[----:B------:R-:W-:Y:S02]  /*1740*/  PRMT R193, RZ, 0x5410, R22 ;  /* 0x00005410ffc17816 */ /* 0x000fe40000000016 */
[----:B------:R-:W-:-:S02]  /*1750*/  PRMT R194, RZ, 0x5410, R23 ;  /* 0x00005410ffc27816 */ /* 0x000fc40000000017 */
[----:B----4-:R-:W-:Y:S02]  /*1760*/  PRMT R195, RZ, 0x5410, R24 ;  /* 0x00005410ffc37816 */ /* 0x010fe40000000018 */
[----:B------:R-:W-:Y:S02]  /*1770*/  PRMT R196, RZ, 0x5410, R25 ;  /* 0x00005410ffc47816 */ /* 0x000fe40000000019 */
[----:B------:R-:W-:Y:S02]  /*1780*/  PRMT R197, RZ, 0x5410, R26 ;  /* 0x00005410ffc57816 */ /* 0x000fe4000000001a */
[--C-:B------:R-:W-:Y:S02]  /*1790*/  PRMT R198, RZ, 0x5410, R27.reuse ;  /* 0x00005410ffc67816 */ /* 0x100fe4000000001b */
[----:B------:R-:W-:Y:S01]  /*17a0*/  PRMT R199, RZ, 0x7610, R27 ;  /* 0x00007610ffc77816 */ /* 0x000fe2000000001b */
[----:B------:R-:W-:Y:S01]  /*17b0*/  IMAD.MOV.U32 R27, RZ, RZ, -0x800001 ;  /* 0xff7fffffff1b7424 */ /* 0x000fe200078e00ff */
[----:B------:R-:W-:-:S02]  /*17c0*/  PRMT R177, RZ, 0x5410, R8 ;  /* 0x00005410ffb17816 */ /* 0x000fc40000000008 */
[----:B------:R-:W-:Y:S02]  /*17d0*/  PRMT R178, RZ, 0x7610, R8 ;  /* 0x00007610ffb27816 */ /* 0x000fe40000000008 */
[--C-:B------:R-:W-:Y:S02]  /*17e0*/  PRMT R179, RZ, 0x5410, R9.reuse ;  /* 0x00005410ffb37816 */ /* 0x100fe40000000009 */
[----:B------:R-:W-:Y:S02]  /*17f0*/  PRMT R180, RZ, 0x7610, R9 ;  /* 0x00007610ffb47816 */ /* 0x000fe40000000009 */
[----:B------:R-:W-:Y:S02]  /*1800*/  PRMT R10, RZ, 0x7610, R10 ;  /* 0x00007610ff0a7816 */ /* 0x000fe4000000000a */
[----:B------:R-:W-:Y:S02]  /*1810*/  PRMT R11, RZ, 0x7610, R11 ;  /* 0x00007610ff0b7816 */ /* 0x000fe4000000000b */
[----:B------:R-:W-:-:S02]  /*1820*/  PRMT R12, RZ, 0x7610, R12 ;  /* 0x00007610ff0c7816 */ /* 0x000fc4000000000c */
[----:B------:R-:W-:Y:S02]  /*1830*/  PRMT R13, RZ, 0x7610, R13 ;  /* 0x00007610ff0d7816 */ /* 0x000fe4000000000d */
[----:B------:R-:W-:Y:S02]  /*1840*/  PRMT R14, RZ, 0x7610, R14 ;  /* 0x00007610ff0e7816 */ /* 0x000fe4000000000e */
        /* <DEDUP_REMOVED lines=20> */
.L_x_13681:
[----:B------:R-:W-:-:S04]  /*1990*/  IADD3 R4, P0, R202, UR7, RZ ;  /* 0x00000007ca047c10 */ /* 0x000fc8000ff1e0ff */
[----:B------:R-:W-:Y:S02]  /*19a0*/  LEA.HI.X.SX32 R5, R202, UR21, 0x1, P0 ;  /* 0x00000015ca057c11 */ /* 0x000fe400080f0eff */
[----:B------:R-:W-:-:S04]  /*19b0*/  LEA R8, P0, R4, c[0x0][0x198], 0x2 ;  /* 0x0000660004087a11 */ /* 0x000fc800078010ff */
[----:B------:R-:W-:-:S05]  /*19c0*/  LEA.HI.X R9, R4, c[0x0][0x19c], R5, 0x2, P0 ;  /* 0x0000670004097a11 */ /* 0x000fca00000f1405 */
[----:B------:R-:W2:Y:S02]  /*19d0*/  LDG.E.CONSTANT R5, [R8.64] ;  /* 0x0000000c08057981 */ /* 0x000ea4000c1e9900 */
[----:B--2---:R-:W-:-:S05]  /*19e0*/  IMAD.WIDE R4, R5, c[0x0][0x1bc], R2 ;  /* 0x00006f0005047a25 */ /* 0x004fca00078e0202 */
[----:B------:R-:W-:-:S04]  /*19f0*/  LEA R6, P0, R4, c[0x0][0x180], 0x1 ;  /* 0x0000600004067a11 */ /* 0x000fc800078008ff */
[----:B------:R-:W-:-:S05]  /*1a00*/  LEA.HI.X R7, R4, c[0x0][0x184], R5, 0x1, P0 ;  /* 0x0000610004077a11 */ /* 0x000fca00000f0c05 */
[----:B------:R-:W2:Y:S04]  /*1a10*/  LDG.E.CONSTANT R216, [R6.64+0x200] ;  /* 0x0002000c06d87981 */ /* 0x000ea8000c1e9900 */
[----:B------:R-:W3:Y:S04]  /*1a20*/  LDG.E.CONSTANT R217, [R6.64] ;  /* 0x0000000c06d97981 */ /* 0x000ee8000c1e9900 */
[----:B------:R-:W4:Y:S04]  /*1a30*/  LDG.E.CONSTANT R218, [R6.64+0x400] ;  /* 0x0004000c06da7981 */ /* 0x000f28000c1e9900 */
        /* <DEDUP_REMOVED lines=38> */
[----:B--2---:R-:W-:-:S05]  /*1ca0*/  PRMT R214, RZ, 0x5410, R216 ;  /* 0x00005410ffd67816 */ /* 0x004fca00000000d8 */
[----:B------:R-:W-:Y:S01]  /*1cb0*/  FMUL.FTZ R215, R67, R214 ;  /* 0x000000d643d77220 */ /* 0x000fe20000410000 */
[----:B---3--:R-:W-:-:S05]  /*1cc0*/  PRMT R214, RZ, 0x5410, R217 ;  /* 0x00005410ffd67816 */ /* 0x008fca00000000d9 */
[----:B------:R-:W-:Y:S01]  /*1cd0*/  FFMA.FTZ R214, R75, R214, R215 ;  /* 0x000000d64bd67223 */ /* 0x000fe200000100d7 */
[----:B------:R-:W-:-:S05]  /*1ce0*/  PRMT R215, RZ, 0x7610, R216 ;  /* 0x00007610ffd77816 */ /* 0x000fca00000000d8 */
[----:B------:R-:W-:Y:S01]  /*1cf0*/  FMUL.FTZ R216, R66, R215 ;  /* 0x000000d742d87220 */ /* 0x000fe20000410000 */
[----:B------:R-:W-:Y:S02]  /*1d00*/  PRMT R215, RZ, 0x7610, R217 ;  /* 0x00007610ffd77816 */ /* 0x000fe400000000d9 */
[----:B------:R-:W2:Y:S03]  /*1d10*/  LDG.E.CONSTANT R217, [R6.64+0x2404] ;  /* 0x0024040c06d97981 */ /* 0x000ea6000c1e9900 */
[----:B------:R-:W-:Y:S01]  /*1d20*/  FFMA.FTZ R215, R74, R215, R216 ;  /* 0x000000d74ad77223 */ /* 0x000fe200000100d8 */
[----:B----4-:R-:W-:-:S05]  /*1d30*/  PRMT R216, RZ, 0x5410, R218 ;  /* 0x00005410ffd87816 */ /* 0x010fca00000000da */
[----:B------:R-:W-:Y:S01]  /*1d40*/  FFMA.FTZ R216, R59, R216, R214 ;  /* 0x000000d83bd87223 */ /* 0x000fe200000100d6 */
[----:B------:R-:W-:Y:S02]  /*1d50*/  PRMT R214, RZ, 0x7610, R218 ;  /* 0x00007610ffd67816 */ /* 0x000fe400000000da */
[----:B------:R-:W3:Y:S03]  /*1d60*/  LDG.E.CONSTANT R218, [R6.64+0x2204] ;  /* 0x0022040c06da7981 */ /* 0x000ee6000c1e9900 */
[----:B------:R-:W-:Y:S01]  /*1d70*/  FFMA.FTZ R215, R58, R214, R215 ;  /* 0x000000d63ad77223 */ /* 0x000fe200000100d7 */
[--C-:B------:R-:W-:Y:S02]  /*1d80*/  PRMT R214, RZ, 0x5410, R213.reuse ;  /* 0x00005410ffd67816 */ /* 0x100fe400000000d5 */
[----:B------:R-:W-:-:S03]  /*1d90*/  PRMT R213, RZ, 0x7610, R213 ;  /* 0x00007610ffd57816 */ /* 0x000fc600000000d5 */
[----:B------:R-:W-:Y:S02]  /*1da0*/  FFMA.FTZ R214, R51, R214, R216 ;  /* 0x000000d633d67223 */ /* 0x000fe400000100d8 */
[----:B------:R-:W4:Y:S01]  /*1db0*/  LDG.E.CONSTANT R216, [R6.64+0x2604] ;  /* 0x0026040c06d87981 */ /* 0x000f22000c1e9900 */
[----:B------:R-:W-:Y:S01]  /*1dc0*/  FFMA.FTZ R213, R50, R213, R215 ;  /* 0x000000d532d57223 */ /* 0x000fe200000100d7 */
[--C-:B------:R-:W-:Y:S02]  /*1dd0*/  PRMT R215, RZ, 0x5410, R209.reuse ;  /* 0x00005410ffd77816 */ /* 0x100fe400000000d1 */
[----:B------:R-:W-:-:S03]  /*1de0*/  PRMT R209, RZ, 0x7610, R209 ;  /* 0x00007610ffd17816 */ /* 0x000fc600000000d1 */
[----:B------:R-:W-:Y:S02]  /*1df0*/  FFMA.FTZ R248, R43, R215, R214 ;  /* 0x000000d72bf87223 */ /* 0x000fe400000100d6 */
[----:B------:R-:W4:Y:S01]  /*1e00*/  LDG.E.CONSTANT R215, [R6.64+0x2804] ;  /* 0x0028040c06d77981 */ /* 0x000f22000c1e9900 */
[----:B------:R-:W-:Y:S01]  /*1e10*/  FFMA.FTZ R209, R42, R209, R213 ;  /* 0x000000d12ad17223 */ /* 0x000fe200000100d5 */
[--C-:B------:R-:W-:Y:S02]  /*1e20*/  PRMT R213, RZ, 0x5410, R4.reuse ;  /* 0x00005410ffd57816 */ /* 0x100fe40000000004 */
[----:B------:R-:W4:Y:S01]  /*1e30*/  LDG.E.CONSTANT R214, [R6.64+0x2a04] ;  /* 0x002a040c06d67981 */ /* 0x000f22000c1e9900 */
[----:B------:R-:W-:Y:S02]  /*1e40*/  PRMT R4, RZ, 0x7610, R4 ;  /* 0x00007610ff047816 */ /* 0x000fe40000000004 */
[----:B------:R-:W-:Y:S02]  /*1e50*/  FFMA.FTZ R249, R35, R213, R248 ;  /* 0x000000d523f97223 */ /* 0x000fe400000100f8 */
[----:B------:R-:W4:Y:S01]  /*1e60*/  LDG.E.CONSTANT R213, [R6.64+0x2c04] ;  /* 0x002c040c06d57981 */ /* 0x000f22000c1e9900 */
[----:B------:R-:W-:Y:S01]  /*1e70*/  FFMA.FTZ R248, R34, R4, R209 ;  /* 0x0000000422f87223 */ /* 0x000fe200000100d1 */
[----:B------:R-:W-:-:S02]  /*1e80*/  PRMT R209, RZ, 0x5410, R5 ;  /* 0x00005410ffd17816 */ /* 0x000fc40000000005 */
[----:B------:R-:W-:Y:S01]  /*1e90*/  PRMT R5, RZ, 0x7610, R5 ;  /* 0x00007610ff057816 */ /* 0x000fe20000000005 */
[----:B------:R-:W4:Y:S02]  /*1ea0*/  LDG.E.CONSTANT R4, [R6.64+0x2e04] ;  /* 0x002e040c06047981 */ /* 0x000f24000c1e9900 */
[----:B------:R-:W-:Y:S02]  /*1eb0*/  FFMA.FTZ R209, R0, R209, R249 ;  /* 0x000000d100d17223 */ /* 0x000fe400000100f9 */
[----:B------:R-:W-:Y:S01]  /*1ec0*/  FFMA.FTZ R248, R83, R5, R248 ;  /* 0x0000000553f87223 */ /* 0x000fe200000100f8 */
[--C-:B------:R-:W-:Y:S02]  /*1ed0*/  PRMT R5, RZ, 0x5410, R8.reuse ;  /* 0x00005410ff057816 */ /* 0x100fe40000000008 */
[----:B------:R-:W-:-:S03]  /*1ee0*/  PRMT R8, RZ, 0x7610, R8 ;  /* 0x00007610ff087816 */ /* 0x000fc60000000008 */
[----:B------:R-:W-:Y:S02]  /*1ef0*/  FFMA.FTZ R209, R88, R5, R209 ;  /* 0x0000000558d17223 */ /* 0x000fe400000100d1 */
[----:B------:R-:W4:Y:S01]  /*1f00*/  LDG.E.CONSTANT R5, [R6.64+0x208] ;  /* 0x0002080c06057981 */ /* 0x000f22000c1e9900 */
[----:B------:R-:W-:-:S03]  /*1f10*/  FFMA.FTZ R248, R91, R8, R248 ;  /* 0x000000085bf87223 */ /* 0x000fc600000100f8 */
[----:B------:R-:W4:Y:S01]  /*1f20*/  LDG.E.CONSTANT R8, [R6.64+0x8] ;  /* 0x0000080c06087981 */ /* 0x000f22000c1e9900 */
[--C-:B------:R-:W-:Y:S02]  /*1f30*/  PRMT R249, RZ, 0x5410, R9.reuse ;  /* 0x00005410fff97816 */ /* 0x100fe40000000009 */
[----:B------:R-:W-:-:S03]  /*1f40*/  PRMT R9, RZ, 0x7610, R9 ;  /* 0x00007610ff097816 */ /* 0x000fc60000000009 */
[----:B------:R-:W-:Y:S02]  /*1f50*/  FFMA.FTZ R209, R96, R249, R209 ;  /* 0x000000f960d17223 */ /* 0x000fe400000100d1 */
[----:B------:R-:W-:Y:S01]  /*1f60*/  FFMA.FTZ R248, R99, R9, R248 ;  /* 0x0000000963f87223 */ /* 0x000fe200000100f8 */
[--C-:B------:R-:W-:Y:S01]  /*1f70*/  PRMT R249, RZ, 0x5410, R210.reuse ;  /* 0x00005410fff97816 */ /* 0x100fe200000000d2 */
[----:B------:R-:W4:Y:S04]  /*1f80*/  LDG.E.CONSTANT R9, [R6.64+0x408] ;  /* 0x0004080c06097981 */ /* 0x000f28000c1e9900 */
        /* <DEDUP_REMOVED lines=12> */
[--C-:B------:R-:W-:Y:S01]  /*2050*/  PRMT R248, RZ, 0x5410, R236.reuse ;  /* 0x00005410fff87816 */ /* 0x100fe200000000ec */
[----:B------:R-:W-:Y:S01]  /*2060*/  FFMA.FTZ R249, R120, R211, R249 ;  /* 0x000000d378f97223 */ /* 0x000fe200000100f9 */
[----:B------:R-:W-:Y:S01]  /*2070*/  PRMT R236, RZ, 0x7610, R236 ;  /* 0x00007610ffec7816 */ /* 0x000fe200000000ec */
[----:B------:R-:W4:Y:S02]  /*2080*/  LDG.E.CONSTANT R211, [R6.64+0xa08] ;  /* 0x000a080c06d37981 */ /* 0x000f24000c1e9900 */
[----:B------:R-:W-:-:S02]  /*2090*/  FFMA.FTZ R248, R128, R248, R249 ;  /* 0x000000f880f87223 */ /* 0x000fc400000100f9 */
[----:B------:R-:W-:Y:S01]  /*20a0*/  FFMA.FTZ R249, R131, R236, R212 ;  /* 0x000000ec83f97223 */ /* 0x000fe200000100d4 */
[----:B------:R-:W-:Y:S02]  /*20b0*/  PRMT R212, RZ, 0x5410, R237 ;  /* 0x00005410ffd47816 */ /* 0x000fe400000000ed */
[----:B------:R-:W-:-:S03]  /*20c0*/  PRMT R236, RZ, 0x5410, R238 ;  /* 0x00005410ffec7816 */ /* 0x000fc600000000ee */
[----:B------:R-:W-:Y:S01]  /*20d0*/  FFMA.FTZ R212, R137, R212, R248 ;  /* 0x000000d489d47223 */ /* 0x000fe200000100f8 */
[----:B------:R-:W-:Y:S01]  /*20e0*/  PRMT R237, RZ, 0x7610, R237 ;  /* 0x00007610ffed7816 */ /* 0x000fe200000000ed */
[----:B------:R0:W4:Y:S02]  /*20f0*/  LDG.E.CONSTANT R248, [R6.64+0x2e0c] ;  /* 0x002e0c0c06f87981 */ /* 0x000124000c1e9900 */
[----:B------:R-:W-:Y:S01]  /*2100*/  FFMA.FTZ R212, R145, R236, R212 ;  /* 0x000000ec91d47223 */ /* 0x000fe200000100d4 */
[----:B------:R-:W-:-:S05]  /*2110*/  PRMT R236, RZ, 0x5410, R239 ;  /* 0x00005410ffec7816 */ /* 0x000fca00000000ef */
[----:B------:R-:W-:Y:S01]  /*2120*/  FFMA.FTZ R212, R153, R236, R212 ;  /* 0x000000ec99d47223 */ /* 0x000fe200000100d4 */
[----:B------:R-:W-:-:S05]  /*2130*/  PRMT R236, RZ, 0x5410, R240 ;  /* 0x00005410ffec7816 */ /* 0x000fca00000000f0 */
[----:B------:R-:W-:Y:S01]  /*2140*/  FFMA.FTZ R212, R161, R236, R212 ;  /* 0x000000eca1d47223 */ /* 0x000fe200000100d4 */
[----:B------:R-:W-:Y:S01]  /*2150*/  PRMT R236, RZ, 0x5410, R241 ;  /* 0x00005410ffec7816 */ /* 0x000fe200000000f1 */
[----:B------:R-:W-:Y:S01]  /*2160*/  FFMA.FTZ R237, R138, R237, R249 ;  /* 0x000000ed8aed7223 */ /* 0x000fe200000100f9 */
[----:B------:R-:W-:-:S03]  /*2170*/  PRMT R238, RZ, 0x7610, R238 ;  /* 0x00007610ffee7816 */ /* 0x000fc600000000ee */
[----:B------:R-:W-:Y:S01]  /*2180*/  FFMA.FTZ R212, R169, R236, R212 ;  /* 0x000000eca9d47223 */ /* 0x000fe200000100d4 */
[----:B------:R-:W-:Y:S01]  /*2190*/  PRMT R236, RZ, 0x5410, R242 ;  /* 0x00005410ffec7816 */ /* 0x000fe200000000f2 */
[----:B------:R-:W-:Y:S01]  /*21a0*/  FFMA.FTZ R237, R146, R238, R237 ;  /* 0x000000ee92ed7223 */ /* 0x000fe200000100ed */
[----:B------:R-:W-:Y:S01]  /*21b0*/  PRMT R239, RZ, 0x7610, R239 ;  /* 0x00007610ffef7816 */ /* 0x000fe200000000ef */
[----:B------:R0:W4:Y:S01]  /*21c0*/  LDG.E.CONSTANT R238, [R6.64+0x160c] ;  /* 0x00160c0c06ee7981 */ /* 0x000122000c1e9900 */
[----:B------:R-:W-:Y:S01]  /*21d0*/  PRMT R240, RZ, 0x7610, R240 ;  /* 0x00007610fff07816 */ /* 0x000fe200000000f0 */
[----:B------:R-:W-:Y:S01]  /*21e0*/  FFMA.FTZ R212, R177, R236, R212 ;  /* 0x000000ecb1d47223 */ /* 0x000fe200000100d4 */
[----:B------:R-:W-:Y:S01]  /*21f0*/  PRMT R236, RZ, 0x5410, R243 ;  /* 0x00005410ffec7816 */ /* 0x000fe200000000f3 */
[----:B------:R-:W-:Y:S01]  /*2200*/  FFMA.FTZ R237, R154, R239, R237 ;  /* 0x000000ef9aed7223 */ /* 0x000fe200000100ed */
[----:B------:R-:W-:-:S03]  /*2210*/  PRMT R241, RZ, 0x7610, R241 ;  /* 0x00007610fff17816 */ /* 0x000fc600000000f1 */
[----:B------:R-:W-:Y:S02]  /*2220*/  FFMA.FTZ R237, R162, R240, R237 ;  /* 0x000000f0a2ed7223 */ /* 0x000fe400000100ed */
        /* <DEDUP_REMOVED lines=9> */
[----:B------:R-:W-:Y:S01]  /*22c0*/  PRMT R244, RZ, 0x7610, R244 ;  /* 0x00007610fff47816 */ /* 0x000fe200000000f4 */
[----:B------:R0:W4:Y:S02]  /*22d0*/  LDG.E.CONSTANT R242, [R6.64+0xe0c] ;  /* 0x000e0c0c06f27981 */ /* 0x000124000c1e9900 */
[----:B------:R-:W-:-:S02]  /*22e0*/  FFMA.FTZ R237, R12, R243, R237 ;  /* 0x000000f30ced7223 */ /* 0x000fc400000100ed */
[----:B------:R-:W-:Y:S01]  /*22f0*/  FFMA.FTZ R212, R191, R236, R212 ;  /* 0x000000ecbfd47223 */ /* 0x000fe200000100d4 */
[--C-:B------:R-:W-:Y:S01]  /*2300*/  PRMT R236, RZ, 0x5410, R246.reuse ;  /* 0x00005410ffec7816 */ /* 0x100fe200000000f6 */
        /* <DEDUP_REMOVED lines=10> */
[----:B------:R-:W-:Y:S01]  /*23b0*/  FMUL.FTZ R237, R65, R236 ;  /* 0x000000ec41ed7220 */ /* 0x000fe20000410000 */
[--C-:B------:R-:W-:Y:S01]  /*23c0*/  PRMT R236, RZ, 0x5410, R227.reuse ;  /* 0x00005410ffec7816 */ /* 0x100fe200000000e3 */
[----:B------:R-:W-:Y:S01]  /*23d0*/  FMUL.FTZ R225, R64, R225 ;  /* 0x000000e140e17220 */ /* 0x000fe20000410000 */
[----:B------:R-:W-:Y:S01]  /*23e0*/  PRMT R227, RZ, 0x7610, R227 ;  /* 0x00007610ffe37816 */ /* 0x000fe200000000e3 */
[----:B------:R0:W4:Y:S02]  /*23f0*/  LDG.E.CONSTANT R245, [R6.64+0x2a0c] ;  /* 0x002a0c0c06f57981 */ /* 0x000124000c1e9900 */
[----:B------:R-:W-:Y:S02]  /*2400*/  FFMA.FTZ R236, R73, R236, R237 ;  /* 0x000000ec49ec7223 */ /* 0x000fe400000100ed */
[----:B------:R-:W-:Y:S01]  /*2410*/  FFMA.FTZ R225, R72, R227, R225 ;  /* 0x000000e348e17223 */ /* 0x000fe200000100e1 */
[--C-:B------:R-:W-:Y:S01]  /*2420*/  PRMT R227, RZ, 0x5410, R228.reuse ;  /* 0x00005410ffe37816 */ /* 0x100fe200000000e4 */
[----:B------:R0:W4:Y:S01]  /*2430*/  LDG.E.CONSTANT R237, [R6.64+0x180c] ;  /* 0x00180c0c06ed7981 */ /* 0x000122000c1e9900 */
[----:B------:R-:W-:-:S03]  /*2440*/  PRMT R228, RZ, 0x7610, R228 ;  /* 0x00007610ffe47816 */ /* 0x000fc600000000e4 */
[----:B------:R-:W-:Y:S01]  /*2450*/  FFMA.FTZ R236, R57, R227, R236 ;  /* 0x000000e339ec7223 */ /* 0x000fe200000100ec */
[----:B------:R-:W-:Y:S01]  /*2460*/  PRMT R227, RZ, 0x5410, R229 ;  /* 0x00005410ffe37816 */ /* 0x000fe200000000e5 */
        /* <DEDUP_REMOVED lines=13> */
[----:B------:R0:W4:Y:S04]  /*2540*/  LDG.E.CONSTANT R236, [R6.64+0x1a0c] ;  /* 0x001a0c0c06ec7981 */ /* 0x000128000c1e9900 */
[----:B------:R-:W-:Y:S01]  /*2550*/  FFMA.FTZ R225, R82, R225, R227 ;  /* 0x000000e152e17223 */ /* 0x000fe200000100e3 */
[----:B------:R-:W-:Y:S02]  /*2560*/  PRMT R227, RZ, 0x5410, R233 ;  /* 0x00005410ffe37816 */ /* 0x000fe400000000e9 */
[----:B------:R-:W-:-:S03]  /*2570*/  PRMT R232, RZ, 0x7610, R232 ;  /* 0x00007610ffe87816 */ /* 0x000fc600000000e8 */
[----:B------:R-:W-:Y:S01]  /*2580*/  FFMA.FTZ R225, R90, R227, R225 ;  /* 0x000000e35ae17223 */ /* 0x000fe200000100e1 */
[----:B------:R-:W-:Y:S01]  /*2590*/  PRMT R227, RZ, 0x5410, R234 ;  /* 0x00005410ffe37816 */ /* 0x000fe200000000ea */
[----:B------:R-:W-:Y:S01]  /*25a0*/  FFMA.FTZ R228, R85, R232, R228 ;  /* 0x000000e855e47223 */ /* 0x000fe200000100e4 */
        /* <DEDUP_REMOVED lines=8> */
[----:B------:R-:W-:Y:S02]  /*2630*/  PRMT R235, RZ, 0x7610, R235 ;  /* 0x00007610ffeb7816 */ /* 0x000fe400000000eb */
[----:B------:R-:W-:Y:S01]  /*2640*/  PRMT R226, RZ, 0x7610, R226 ;  /* 0x00007610ffe27816 */ /* 0x000fe200000000e2 */
[----:B------:R-:W-:Y:S02]  /*2650*/  FFMA.FTZ R227, R115, R225, R230 ;  /* 0x000000e173e37223 */ /* 0x000fe400000100e6 */
[----:B------:R-:W0:Y:S01]  /*2660*/  LDG.E.CONSTANT R225, [R6.64+0xc08] ;  /* 0x000c080c06e17981 */ /* 0x000e22000c1e9900 */
[----:B------:R-:W-:Y:S01]  /*2670*/  FFMA.FTZ R228, R109, R235, R228 ;  /* 0x000000eb6de47223 */ /* 0x000fe200000100e4 */
[----:B------:R-:W-:-:S02]  /*2680*/  PRMT R229, RZ, 0x5410, R224 ;  /* 0x00005410ffe57816 */ /* 0x000fc400000000e0 */
[----:B------:R-:W-:Y:S01]  /*2690*/  PRMT R224, RZ, 0x7610, R224 ;  /* 0x00007610ffe07816 */ /* 0x000fe200000000e0 */
[----:B------:R-:W-:Y:S01]  /*26a0*/  FFMA.FTZ R228, R117, R226, R228 ;  /* 0x000000e275e47223 */ /* 0x000fe200000100e4 */
[----:B------:R-:W-:Y:S01]  /*26b0*/  PRMT R212, RZ, 0x5410, R247 ;  /* 0x00005410ffd47816 */ /* 0x000fe200000000f7 */
[----:B------:R0:W4:Y:S01]  /*26c0*/  LDG.E.CONSTANT R226, [R6.64+0xe08] ;  /* 0x000e080c06e27981 */ /* 0x000122000c1e9900 */
[----:B------:R-:W-:Y:S01]  /*26d0*/  FFMA.FTZ R227, R122, R229, R227 ;  /* 0x000000e57ae37223 */ /* 0x000fe200000100e3 */
[--C-:B------:R-:W-:Y:S01]  /*26e0*/  PRMT R229, RZ, 0x5410, R223.reuse ;  /* 0x00005410ffe57816 */ /* 0x100fe200000000df */
[----:B------:R-:W-:Y:S01]  /*26f0*/  FFMA.FTZ R228, R125, R224, R228 ;  /* 0x000000e07de47223 */ /* 0x000fe200000100e4 */
[----:B------:R-:W-:Y:S01]  /*2700*/  PRMT R223, RZ, 0x7610, R223 ;  /* 0x00007610ffdf7816 */ /* 0x000fe200000000df */
[----:B------:R0:W4:Y:S02]  /*2710*/  LDG.E.CONSTANT R224, [R6.64+0x1008] ;  /* 0x0010080c06e07981 */ /* 0x000124000c1e9900 */
[----:B------:R-:W-:-:S02]  /*2720*/  FFMA.FTZ R230, R130, R229, R227 ;  /* 0x000000e582e67223 */ /* 0x000fc400000100e3 */
[----:B------:R-:W-:Y:S01]  /*2730*/  FFMA.FTZ R229, R133, R223, R228 ;  /* 0x000000df85e57223 */ /* 0x000fe200000100e4 */
[----:B------:R0:W4:Y:S01]  /*2740*/  LDG.E.CONSTANT R227, [R6.64+0x1208] ;  /* 0x0012080c06e37981 */ /* 0x000122000c1e9900 */
[--C-:B------:R-:W-:Y:S02]  /*2750*/  PRMT R223, RZ, 0x5410, R222.reuse ;  /* 0x00005410ffdf7816 */ /* 0x100fe400000000de */
[----:B------:R-:W-:Y:S01]  /*2760*/  PRMT R222, RZ, 0x7610, R222 ;  /* 0x00007610ffde7816 */ /* 0x000fe200000000de */
[----:B------:R0:W4:Y:S02]  /*2770*/  LDG.E.CONSTANT R235, [R6.64+0x1c0c] ;  /* 0x001c0c0c06eb7981 */ /* 0x000124000c1e9900 */
[----:B------:R-:W-:Y:S02]  /*2780*/  FFMA.FTZ R230, R139, R223, R230 ;  /* 0x000000df8be67223 */ /* 0x000fe400000100e6 */
[----:B------:R0:W4:Y:S01]  /*2790*/  LDG.E.CONSTANT R223, [R6.64+0x1408] ;  /* 0x0014080c06df7981 */ /* 0x000122000c1e9900 */
[----:B------:R-:W-:Y:S01]  /*27a0*/  PRMT R228, RZ, 0x5410, R221 ;  /* 0x00005410ffe47816 */ /* 0x000fe200000000dd */
[----:B------:R-:W-:Y:S01]  /*27b0*/  FFMA.FTZ R229, R140, R222, R229 ;  /* 0x000000de8ce57223 */ /* 0x000fe200000100e5 */
[----:B------:R-:W-:Y:S01]  /*27c0*/  PRMT R221, RZ, 0x7610, R221 ;  /* 0x00007610ffdd7816 */ /* 0x000fe200000000dd */
[----:B------:R0:W4:Y:S02]  /*27d0*/  LDG.E.CONSTANT R222, [R6.64+0x1608] ;  /* 0x0016080c06de7981 */ /* 0x000124000c1e9900 */
        /* <DEDUP_REMOVED lines=9> */
[----:B------:R-:W-:-:S03]  /*2870*/  PRMT R219, RZ, 0x7610, R219 ;  /* 0x00007610ffdb7816 */ /* 0x000fc600000000db */
[----:B------:R-:W-:Y:S02]  /*2880*/  FFMA.FTZ R230, R163, R220, R230 ;  /* 0x000000dca3e67223 */ /* 0x000fe400000100e6 */
[----:B------:R0:W4:Y:S01]  /*2890*/  LDG.E.CONSTANT R220, [R6.64+0x1c08] ;  /* 0x001c080c06dc7981 */ /* 0x000122000c1e9900 */
[----:B------:R-:W-:-:S03]  /*28a0*/  FFMA.FTZ R229, R164, R219, R229 ;  /* 0x000000dba4e57223 */ /* 0x000fc600000100e5 */
[----:B------:R0:W4:Y:S01]  /*28b0*/  LDG.E.CONSTANT R219, [R6.64+0x1e08] ;  /* 0x001e080c06db7981 */ /* 0x000122000c1e9900 */
[--C-:B---3--:R-:W-:Y:S02]  /*28c0*/  PRMT R231, RZ, 0x5410, R218.reuse ;  /* 0x00005410ffe77816 */ /* 0x108fe400000000da */
[----:B------:R-:W-:-:S03]  /*28d0*/  PRMT R218, RZ, 0x7610, R218 ;  /* 0x00007610ffda7816 */ /* 0x000fc600000000da */
[----:B------:R-:W-:Y:S02]  /*28e0*/  FFMA.FTZ R230, R171, R231, R230 ;  /* 0x000000e7abe67223 */ /* 0x000fe400000100e6 */
[----:B------:R-:W-:Y:S01]  /*28f0*/  FFMA.FTZ R231, R172, R218, R229 ;  /* 0x000000daace77223 */ /* 0x000fe200000100e5 */
[--C-:B--2---:R-:W-:Y:S01]  /*2900*/  PRMT R229, RZ, 0x5410, R217.reuse ;  /* 0x00005410ffe57816 */ /* 0x104fe200000000d9 */
[----:B------:R0:W2:Y:S01]  /*2910*/  LDG.E.CONSTANT R218, [R6.64+0x2008] ;  /* 0x0020080c06da7981 */ /* 0x0000a2000c1e9900 */
[----:B------:R-:W-:-:S03]  /*2920*/  PRMT R217, RZ, 0x7610, R217 ;  /* 0x00007610ffd97816 */ /* 0x000fc600000000d9 */
[----:B------:R-:W-:Y:S02]  /*2930*/  FFMA.FTZ R233, R179, R229, R230 ;  /* 0x000000e5b3e97223 */ /* 0x000fe400000100e6 */
[----:B------:R-:W-:Y:S01]  /*2940*/  FFMA.FTZ R230, R180, R217, R231 ;  /* 0x000000d9b4e67223 */ /* 0x000fe200000100e7 */
[----:B------:R0:W3:Y:S01]  /*2950*/  LDG.E.CONSTANT R229, [R6.64+0x2208] ;  /* 0x0022080c06e57981 */ /* 0x0000e2000c1e9900 */
[--C-:B----4-:R-:W-:Y:S02]  /*2960*/  PRMT R217, RZ, 0x5410, R216.reuse ;  /* 0x00005410ffd97816 */ /* 0x110fe400000000d8 */
[----:B------:R-:W-:-:S03]  /*2970*/  PRMT R216, RZ, 0x7610, R216 ;  /* 0x00007610ffd87816 */ /* 0x000fc600000000d8 */
[----:B------:R-:W-:Y:S02]  /*2980*/  FFMA.FTZ R233, R184, R217, R233 ;  /* 0x000000d9b8e97223 */ /* 0x000fe400000100e9 */
[----:B------:R0:W4:Y:S01]  /*2990*/  LDG.E.CONSTANT R217, [R6.64+0x2408] ;  /* 0x0024080c06d97981 */ /* 0x000122000c1e9900 */
[--C-:B------:R-:W-:Y:S01]  /*29a0*/  PRMT R231, RZ, 0x5410, R215.reuse ;  /* 0x00005410ffe77816 */ /* 0x100fe200000000d7 */
[----:B------:R-:W-:Y:S01]  /*29b0*/  FFMA.FTZ R230, R13, R216, R230 ;  /* 0x000000d80de67223 */ /* 0x000fe200000100e6 */
[----:B------:R-:W-:Y:S01]  /*29c0*/  PRMT R215, RZ, 0x7610, R215 ;  /* 0x00007610ffd77816 */ /* 0x000fe200000000d7 */
[----:B------:R0:W4:Y:S04]  /*29d0*/  LDG.E.CONSTANT R216, [R6.64+0x2608] ;  /* 0x0026080c06d87981 */ /* 0x000128000c1e9900 */
[----:B------:R-:W-:Y:S01]  /*29e0*/  FFMA.FTZ R232, R17, R215, R230 ;  /* 0x000000d711e87223 */ /* 0x000fe200000100e6 */
[--C-:B------:R-:W-:Y:S01]  /*29f0*/  PRMT R215, RZ, 0x5410, R214.reuse ;  /* 0x00005410ffd77816 */ /* 0x100fe200000000d6 */
[----:B------:R0:W4:Y:S01]  /*2a00*/  LDG.E.CONSTANT R230, [R6.64+0x2808] ;  /* 0x0028080c06e67981 */ /* 0x000122000c1e9900 */
[----:B------:R-:W-:Y:S01]  /*2a10*/  PRMT R214, RZ, 0x7610, R214 ;  /* 0x00007610ffd67816 */ /* 0x000fe200000000d6 */
[----:B------:R-:W-:-:S04]  /*2a20*/  FFMA.FTZ R231, R188, R231, R233 ;  /* 0x000000e7bce77223 */ /* 0x000fc800000100e9 */
[----:B------:R-:W-:Y:S02]  /*2a30*/  FFMA.FTZ R231, R192, R215, R231 ;  /* 0x000000d7c0e77223 */ /* 0x000fe400000100e7 */
[----:B------:R-:W-:Y:S01]  /*2a40*/  FFMA.FTZ R232, R21, R214, R232 ;  /* 0x000000d615e87223 */ /* 0x000fe200000100e8 */
[----:B------:R0:W4:Y:S01]  /*2a50*/  LDG.E.CONSTANT R215, [R6.64+0x2a08] ;  /* 0x002a080c06d77981 */ /* 0x000122000c1e9900 */
[--C-:B------:R-:W-:Y:S02]  /*2a60*/  PRMT R214, RZ, 0x5410, R213.reuse ;  /* 0x00005410ffd67816 */ /* 0x100fe400000000d5 */
[----:B------:R-:W-:Y:S02]  /*2a70*/  PRMT R213, RZ, 0x7610, R213 ;  /* 0x00007610ffd57816 */ /* 0x000fe400000000d5 */
[----:B------:R-:W-:Y:S01]  /*2a80*/  PRMT R247, RZ, 0x7610, R247 ;  /* 0x00007610fff77816 */ /* 0x000fe200000000f7 */
[----:B------:R-:W-:Y:S02]  /*2a90*/  FFMA.FTZ R234, R196, R214, R231 ;  /* 0x000000d6c4ea7223 */ /* 0x000fe400000100e7 */
[----:B------:R0:W4:Y:S01]  /*2aa0*/  LDG.E.CONSTANT R214, [R6.64+0x2c08] ;  /* 0x002c080c06d67981 */ /* 0x000122000c1e9900 */
[----:B------:R-:W-:Y:S01]  /*2ab0*/  FFMA.FTZ R231, R25, R213, R232 ;  /* 0x000000d519e77223 */ /* 0x000fe200000100e8 */
[----:B------:R-:W-:Y:S01]  /*2ac0*/  PRMT R232, RZ, 0x5410, R4 ;  /* 0x00005410ffe87816 */ /* 0x000fe20000000004 */
[----:B------:R-:W-:Y:S01]  /*2ad0*/  FFMA.FTZ R212, R200, R212, R239 ;  /* 0x000000d4c8d47223 */ /* 0x000fe200000100ef */
[----:B------:R0:W4:Y:S01]  /*2ae0*/  LDG.E.CONSTANT R213, [R6.64+0x2e08] ;  /* 0x002e080c06d57981 */ /* 0x000122000c1e9900 */
[----:B------:R-:W-:Y:S01]  /*2af0*/  FFMA.FTZ R247, R201, R247, R246 ;  /* 0x000000f7c9f77223 */ /* 0x000fe200000100f6 */
[----:B------:R-:W-:Y:S01]  /*2b00*/  PRMT R4, RZ, 0x7610, R4 ;  /* 0x00007610ff047816 */ /* 0x000fe20000000004 */
[----:B------:R-:W-:Y:S01]  /*2b10*/  FFMA.FTZ R233, R203, R232, R234 ;  /* 0x000000e8cbe97223 */ /* 0x000fe200000100ea */
[----:B------:R0:W4:Y:S01]  /*2b20*/  LDG.E.CONSTANT R239, [R6.64+0x140c] ;  /* 0x00140c0c06ef7981 */ /* 0x000122000c1e9900 */
[----:B------:R-:W-:Y:S01]  /*2b30*/  FADD.FTZ R212, R212, R247 ;  /* 0x000000f7d4d47221 */ /* 0x000fe20000010000 */
[----:B------:R-:W-:Y:S01]  /*2b40*/  PRMT R232, RZ, 0x5410, R5 ;  /* 0x00005410ffe87816 */ /* 0x000fe20000000005 */
[----:B------:R-:W-:Y:S01]  /*2b50*/  FFMA.FTZ R231, R204, R4, R231 ;  /* 0x00000004cce77223 */ /* 0x000fe200000100e7 */
[----:B------:R0:W4:Y:S01]  /*2b60*/  LDG.E.CONSTANT R247, [R6.64+0x240c] ;  /* 0x00240c0c06f77981 */ /* 0x000122000c1e9900 */
[----:B------:R-:W-:-:S03]  /*2b70*/  FADD.FTZ R212, R233, R212 ;  /* 0x000000d4e9d47221 */ /* 0x000fc60000010000 */
[----:B------:R0:W4:Y:S01]  /*2b80*/  LDG.E.CONSTANT R4, [R6.64+0x20c] ;  /* 0x00020c0c06047981 */ /* 0x000122000c1e9900 */
[----:B------:R-:W-:Y:S01]  /*2b90*/  FADD.FTZ R231, R231, R212 ;  /* 0x000000d4e7e77221 */ /* 0x000fe20000010000 */
[----:B------:R-:W-:Y:S01]  /*2ba0*/  PRMT R5, RZ, 0x7610, R5 ;  /* 0x00007610ff057816 */ /* 0x000fe20000000005 */
[----:B------:R-:W-:Y:S01]  /*2bb0*/  FMUL.FTZ R233, R63, R232 ;  /* 0x000000e83fe97220 */ /* 0x000fe20000410000 */
[----:B------:R0:W4:Y:S01]  /*2bc0*/  LDG.E.CONSTANT R212, [R6.64+0xc] ;  /* 0x00000c0c06d47981 */ /* 0x000122000c1e9900 */
[--C-:B------:R-:W-:Y:S02]  /*2bd0*/  PRMT R232, RZ, 0x5410, R8.reuse ;  /* 0x00005410ffe87816 */ /* 0x100fe40000000008 */
[----:B------:R-:W-:Y:S01]  /*2be0*/  FMUL.FTZ R234, R62, R5 ;  /* 0x000000053eea7220 */ /* 0x000fe20000410000 */
[----:B------:R0:W4:Y:S02]  /*2bf0*/  LDG.E.CONSTANT R246, [R6.64+0x280c] ;  /* 0x00280c0c06f67981 */ /* 0x000124000c1e9900 */
[----:B------:R-:W-:Y:S01]  /*2c00*/  FFMA.FTZ R232, R71, R232, R233 ;  /* 0x000000e847e87223 */ /* 0x000fe200000100e9 */
[----:B------:R-:W-:Y:S01]  /*2c10*/  PRMT R233, RZ, 0x7610, R8 ;  /* 0x00007610ffe97816 */ /* 0x000fe20000000008 */
[----:B------:R0:W4:Y:S04]  /*2c20*/  LDG.E.CONSTANT R5, [R6.64+0x40c] ;  /* 0x00040c0c06057981 */ /* 0x000128000c1e9900 */
[----:B------:R-:W-:Y:S01]  /*2c30*/  FFMA.FTZ R233, R70, R233, R234 ;  /* 0x000000e946e97223 */ /* 0x000fe200000100ea */
[--C-:B------:R-:W-:Y:S01]  /*2c40*/  PRMT R234, RZ, 0x5410, R9.reuse ;  /* 0x00005410ffea7816 */ /* 0x100fe20000000009 */
[----:B------:R0:W4:Y:S01]  /*2c50*/  LDG.E.CONSTANT R8, [R6.64+0x60c] ;  /* 0x00060c0c06087981 */ /* 0x000122000c1e9900 */
[----:B------:R-:W-:-:S03]  /*2c60*/  PRMT R9, RZ, 0x7610, R9 ;  /* 0x00007610ff097816 */ /* 0x000fc60000000009 */
[----:B------:R-:W-:Y:S02]  /*2c70*/  FFMA.FTZ R234, R55, R234, R232 ;  /* 0x000000ea37ea7223 */ /* 0x000fe400000100e8 */
[----:B------:R-:W-:Y:S01]  /*2c80*/  FFMA.FTZ R233, R54, R9, R233 ;  /* 0x0000000936e97223 */ /* 0x000fe200000100e9 */
[----:B------:R0:W4:Y:S01]  /*2c90*/  LDG.E.CONSTANT R232, [R6.64+0x80c] ;  /* 0x00080c0c06e87981 */ /* 0x000122000c1e9900 */
[----:B------:R-:W-:-:S05]  /*2ca0*/  PRMT R9, RZ, 0x5410, R209 ;  /* 0x00005410ff097816 */ /* 0x000fca00000000d1 */
[----:B------:R-:W-:Y:S02]  /*2cb0*/  FFMA.FTZ R234, R47, R9, R234 ;  /* 0x000000092fea7223 */ /* 0x000fe400000100ea */
[----:B------:R0:W4:Y:S01]  /*2cc0*/  LDG.E.CONSTANT R9, [R6.64+0xa0c] ;  /* 0x000a0c0c06097981 */ /* 0x000122000c1e9900 */
[----:B------:R-:W-:-:S05]  /*2cd0*/  PRMT R209, RZ, 0x7610, R209 ;  /* 0x00007610ffd17816 */ /* 0x000fca00000000d1 */
[----:B------:R-:W-:Y:S01]  /*2ce0*/  FFMA.FTZ R249, R46, R209, R233 ;  /* 0x000000d12ef97223 */ /* 0x000fe200000100e9 */
[----:B------:R-:W-:Y:S01]  /*2cf0*/  PRMT R209, RZ, 0x5410, R210 ;  /* 0x00005410ffd17816 */ /* 0x000fe200000000d2 */
[----:B------:R0:W4:Y:S04]  /*2d00*/  LDG.E.CONSTANT R233, [R6.64+0x200c] ;  /* 0x00200c0c06e97981 */ /* 0x000128000c1e9900 */
[----:B------:R-:W-:Y:S02]  /*2d10*/  FFMA.FTZ R244, R39, R209, R234 ;  /* 0x000000d127f47223 */ /* 0x000fe400000100ea */
[----:B------:R0:W4:Y:S04]  /*2d20*/  LDG.E.CONSTANT R234, [R6.64+0x1e0c] ;  /* 0x001e0c0c06ea7981 */ /* 0x000128000c1e9900 */
[----:B------:R0:W4:Y:S01]  /*2d30*/  LDG.E.CONSTANT R209, [R6.64+0x220c] ;  /* 0x00220c0c06d17981 */ /* 0x000122000c1e9900 */
[----:B------:R-:W-:-:S05]  /*2d40*/  PRMT R210, RZ, 0x7610, R210 ;  /* 0x00007610ffd27816 */ /* 0x000fca00000000d2 */
[----:B------:R-:W-:Y:S02]  /*2d50*/  FFMA.FTZ R249, R38, R210, R249 ;  /* 0x000000d226f97223 */ /* 0x000fe400000100f9 */
[----:B------:R0:W4:Y:S01]  /*2d60*/  LDG.E.CONSTANT R210, [R6.64+0x260c] ;  /* 0x00260c0c06d27981 */ /* 0x000122000c1e9900 */
[----:B------:R-:W-:-:S05]  /*2d70*/  PRMT R251, RZ, 0x5410, R211 ;  /* 0x00005410fffb7816 */ /* 0x000fca00000000d3 */
[----:B------:R-:W-:Y:S02]  /*2d80*/  FFMA.FTZ R251, R31, R251, R244 ;  /* 0x000000fb1ffb7223 */ /* 0x000fe400000100f4 */
[----:B------:R0:W4:Y:S01]  /*2d90*/  LDG.E.CONSTANT R244, [R6.64+0x2c0c] ;  /* 0x002c0c0c06f47981 */ /* 0x000122000c1e9900 */
[----:B------:R-:W-:-:S05]  /*2da0*/  PRMT R211, RZ, 0x7610, R211 ;  /* 0x00007610ffd37816 */ /* 0x000fca00000000d3 */
[----:B------:R-:W-:Y:S01]  /*2db0*/  FFMA.FTZ R250, R30, R211, R249 ;  /* 0x000000d31efa7223 */ /* 0x000fe200000100f9 */
[----:B0-----:R-:W-:-:S05]  /*2dc0*/  PRMT R6, RZ, 0x5410, R225 ;  /* 0x00005410ff067816 */ /* 0x001fca00000000e1 */
[----:B------:R-:W-:Y:S01]  /*2dd0*/  FFMA.FTZ R251, R84, R6, R251 ;  /* 0x0000000654fb7223 */ /* 0x000fe200000100fb */
[----:B------:R-:W-:-:S05]  /*2de0*/  PRMT R6, RZ, 0x5410, R226 ;  /* 0x00005410ff067816 */ /* 0x000fca00000000e2 */
        /* <DEDUP_REMOVED lines=9> */
[----:B------:R-:W-:Y:S02]  /*2e80*/  PRMT R6, RZ, 0x5410, R221 ;  /* 0x00005410ff067816 */ /* 0x000fe400000000dd */
[----:B------:R-:W-:-:S03]  /*2e90*/  PRMT R7, RZ, 0x5410, R228 ;  /* 0x00005410ff077816 */ /* 0x000fc600000000e4 */
[----:B------:R-:W-:Y:S01]  /*2ea0*/  FFMA.FTZ R6, R132, R6, R251 ;  /* 0x0000000684067223 */ /* 0x000fe200000100fb */
[----:B------:R-:W-:-:S03]  /*2eb0*/  PRMT R225, RZ, 0x7610, R225 ;  /* 0x00007610ffe17816 */ /* 0x000fc600000000e1 */
[----:B------:R-:W-:Y:S01]  /*2ec0*/  FFMA.FTZ R6, R141, R7, R6 ;  /* 0x000000078d067223 */ /* 0x000fe20000010006 */
[----:B------:R-:W-:Y:S02]  /*2ed0*/  PRMT R226, RZ, 0x7610, R226 ;  /* 0x00007610ffe27816 */ /* 0x000fe400000000e2 */
[----:B------:R-:W-:Y:S01]  /*2ee0*/  PRMT R7, RZ, 0x5410, R220 ;  /* 0x00005410ff077816 */ /* 0x000fe200000000dc */
        /* <DEDUP_REMOVED lines=10> */
[----:B------:R-:W-:-:S03]  /*2f90*/  PRMT R222, RZ, 0x7610, R222 ;  /* 0x00007610ffde7816 */ /* 0x000fc600000000de */
[----:B------:R-:W-:Y:S01]  /*2fa0*/  FFMA.FTZ R224, R119, R223, R224 ;  /* 0x000000df77e07223 */ /* 0x000fe200000100e0 */
[----:B--2---:R-:W-:-:S05]  /*2fb0*/  PRMT R7, RZ, 0x5410, R218 ;  /* 0x00005410ff077816 */ /* 0x004fca00000000da */
[----:B------:R-:W-:Y:S01]  /*2fc0*/  FFMA.FTZ R6, R165, R7, R6 ;  /* 0x00000007a5067223 */ /* 0x000fe20000010006 */
[----:B---3--:R-:W-:Y:S01]  /*2fd0*/  PRMT R7, RZ, 0x5410, R229 ;  /* 0x00005410ff077816 */ /* 0x008fe200000000e5 */
[----:B------:R-:W-:Y:S01]  /*2fe0*/  FFMA.FTZ R222, R127, R222, R224 ;  /* 0x000000de7fde7223 */ /* 0x000fe200000100e0 */
[----:B------:R-:W-:-:S03]  /*2ff0*/  PRMT R221, RZ, 0x7610, R221 ;  /* 0x00007610ffdd7816 */ /* 0x000fc600000000dd */
[----:B------:R-:W-:Y:S01]  /*3000*/  FFMA.FTZ R6, R173, R7, R6 ;  /* 0x00000007ad067223 */ /* 0x000fe20000010006 */
[----:B------:R-:W-:Y:S02]  /*3010*/  PRMT R228, RZ, 0x7610, R228 ;  /* 0x00007610ffe47816 */ /* 0x000fe400000000e4 */
[----:B----4-:R-:W-:Y:S01]  /*3020*/  PRMT R7, RZ, 0x5410, R217 ;  /* 0x00005410ff077816 */ /* 0x010fe200000000d9 */
        /* <DEDUP_REMOVED lines=10> */
[----:B------:R-:W-:Y:S02]  /*30d0*/  PRMT R218, RZ, 0x7610, R218 ;  /* 0x00007610ffda7816 */ /* 0x000fe400000000da */
        /* <DEDUP_REMOVED lines=17> */
[----:B------:R-:W-:Y:S02]  /*31f0*/  PRMT R214, RZ, 0x7610, R214 ;  /* 0x00007610ffd67816 */ /* 0x000fe400000000d6 */
[----:B------:R-:W-:Y:S01]  /*3200*/  PRMT R7, RZ, 0x7610, R4 ;  /* 0x00007610ff077816 */ /* 0x000fe20000000004 */
[----:B------:R-:W-:-:S04]  /*3210*/  FFMA.FTZ R215, R22, R215, R217 ;  /* 0x000000d716d77223 */ /* 0x000fc800000100d9 */
[----:B------:R-:W-:Y:S01]  /*3220*/  FMUL.FTZ R211, R60, R7 ;  /* 0x000000073cd37220 */ /* 0x000fe20000410000 */
[----:B------:R-:W-:Y:S01]  /*3230*/  PRMT R7, RZ, 0x7610, R212 ;  /* 0x00007610ff077816 */ /* 0x000fe200000000d4 */
[----:B------:R-:W-:Y:S01]  /*3240*/  FFMA.FTZ R215, R26, R214, R215 ;  /* 0x000000d61ad77223 */ /* 0x000fe200000100d7 */
[----:B------:R-:W-:Y:S02]  /*3250*/  PRMT R214, RZ, 0x5410, R4 ;  /* 0x00005410ffd67816 */ /* 0x000fe40000000004 */
[----:B------:R-:W-:Y:S01]  /*3260*/  PRMT R4, RZ, 0x5410, R212 ;  /* 0x00005410ff047816 */ /* 0x000fe200000000d4 */
[----:B------:R-:W-:Y:S01]  /*3270*/  FFMA.FTZ R7, R68, R7, R211 ;  /* 0x0000000744077223 */ /* 0x000fe200000100d3 */
[--C-:B------:R-:W-:Y:S01]  /*3280*/  PRMT R211, RZ, 0x5410, R5.reuse ;  /* 0x00005410ffd37816 */ /* 0x100fe20000000005 */
[----:B------:R-:W-:Y:S01]  /*3290*/  FMUL.FTZ R214, R61, R214 ;  /* 0x000000d63dd67220 */ /* 0x000fe20000410000 */
[----:B------:R-:W-:-:S03]  /*32a0*/  PRMT R5, RZ, 0x7610, R5 ;  /* 0x00007610ff057816 */ /* 0x000fc60000000005 */
[----:B------:R-:W-:Y:S02]  /*32b0*/  FFMA.FTZ R4, R69, R4, R214 ;  /* 0x0000000445047223 */ /* 0x000fe400000100d6 */
        /* <DEDUP_REMOVED lines=14> */
[----:B------:R-:W-:-:S05]  /*33a0*/  PRMT R5, RZ, 0x5410, R243 ;  /* 0x00005410ff057816 */ /* 0x000fca00000000f3 */
        /* <DEDUP_REMOVED lines=12> */
[----:B------:R-:W-:Y:S01]  /*3470*/  FFMA.FTZ R5, R110, R7, R5 ;  /* 0x000000076e057223 */ /* 0x000fe20000010005 */
[--C-:B------:R-:W-:Y:S01]  /*3480*/  PRMT R7, RZ, 0x5410, R239.reuse ;  /* 0x00005410ff077816 */ /* 0x100fe200000000ef */
[----:B------:R-:W-:Y:S01]  /*3490*/  FFMA.FTZ R4, R105, R241, R4 ;  /* 0x000000f169047223 */ /* 0x000fe20000010004 */
[----:B------:R-:W-:-:S03]  /*34a0*/  PRMT R239, RZ, 0x7610, R239 ;  /* 0x00007610ffef7816 */ /* 0x000fc600000000ef */
[----:B------:R-:W-:Y:S02]  /*34b0*/  FFMA.FTZ R4, R113, R240, R4 ;  /* 0x000000f071047223 */ /* 0x000fe40000010004 */
        /* <DEDUP_REMOVED lines=33> */
[----:B------:R-:W-:Y:S01]  /*36d0*/  PRMT R247, RZ, 0x7610, R247 ;  /* 0x00007610fff77816 */ /* 0x000fe200000000f7 */
[----:B------:R-:W-:Y:S02]  /*36e0*/  IMAD R9, R202, 0x20, R77 ;  /* 0x00000020ca097824 */ /* 0x000fe400078e024d */
[----:B------:R-:W-:Y:S01]  /*36f0*/  FFMA.FTZ R5, R186, R7, R5 ;  /* 0x00000007ba057223 */ /* 0x000fe20000010005 */
[----:B------:R-:W-:Y:S01]  /*3700*/  PRMT R7, RZ, 0x5410, R246 ;  /* 0x00005410ff077816 */ /* 0x000fe200000000f6 */
[----:B------:R-:W-:Y:S01]  /*3710*/  IMAD.U32 R8, RZ, RZ, UR17 ;  /* 0x00000011ff087e24 */ /* 0x000fe2000f8e00ff */
[----:B------:R-:W-:Y:S01]  /*3720*/  PRMT R210, RZ, 0x7610, R210 ;  /* 0x00007610ffd27816 */ /* 0x000fe200000000d2 */
[----:B------:R-:W-:Y:S01]  /*3730*/  FFMA.FTZ R4, R11, R247, R4 ;  /* 0x000000f70b047223 */ /* 0x000fe20000010004 */
[----:B------:R-:W-:Y:S01]  /*3740*/  PRMT R246, RZ, 0x7610, R246 ;  /* 0x00007610fff67816 */ /* 0x000fe200000000f6 */
[----:B------:R-:W-:Y:S01]  /*3750*/  FFMA.FTZ R5, R190, R7, R5 ;  /* 0x00000007be057223 */ /* 0x000fe20000010005 */
[----:B------:R-:W-:Y:S01]  /*3760*/  IADD3 R209, R9, 0x1, -R8 ;  /* 0x0000000109d17810 */ /* 0x000fe20007ffe808 */
[----:B------:R-:W-:Y:S01]  /*3770*/  FFMA.FTZ R4, R15, R210, R4 ;  /* 0x000000d20f047223 */ /* 0x000fe20000010004 */
[----:B------:R-:W-:-:S02]  /*3780*/  PRMT R7, RZ, 0x5410, R245 ;  /* 0x00005410ff077816 */ /* 0x000fc400000000f5 */
[----:B------:R-:W-:Y:S01]  /*3790*/  PRMT R245, RZ, 0x7610, R245 ;  /* 0x00007610fff57816 */ /* 0x000fe200000000f5 */
[----:B------:R-:W0:Y:S01]  /*37a0*/  I2F R210, R209 ;  /* 0x000000d100d27306 */ /* 0x000e220000201400 */
[----:B------:R-:W-:Y:S02]  /*37b0*/  FFMA.FTZ R4, R19, R246, R4 ;  /* 0x000000f613047223 */ /* 0x000fe40000010004 */
[----:B------:R-:W-:Y:S01]  /*37c0*/  FFMA.FTZ R5, R194, R7, R5 ;  /* 0x00000007c2057223 */ /* 0x000fe20000010005 */
[----:B------:R-:W-:Y:S01]  /*37d0*/  PRMT R7, RZ, 0x5410, R244 ;  /* 0x00005410ff077816 */ /* 0x000fe200000000f4 */
[----:B------:R-:W-:Y:S01]  /*37e0*/  FFMA.FTZ R4, R23, R245, R4 ;  /* 0x000000f517047223 */ /* 0x000fe20000010004 */
[----:B------:R-:W-:Y:S02]  /*37f0*/  PRMT R244, RZ, 0x7610, R244 ;  /* 0x00007610fff47816 */ /* 0x000fe400000000f4 */
[----:B------:R-:W-:Y:S01]  /*3800*/  PRMT R213, RZ, 0x7610, R213 ;  /* 0x00007610ffd57816 */ /* 0x000fe200000000d5 */
[----:B------:R-:W-:-:S02]  /*3810*/  FFMA.FTZ R8, R198, R7, R5 ;  /* 0x00000007c6087223 */ /* 0x000fc40000010005 */
[----:B------:R-:W-:Y:S01]  /*3820*/  FFMA.FTZ R5, R199, R244, R4 ;  /* 0x000000f4c7057223 */ /* 0x000fe20000010004 */
[--C-:B------:R-:W-:Y:S01]  /*3830*/  PRMT R4, RZ, 0x5410, R248.reuse ;  /* 0x00005410ff047816 */ /* 0x100fe200000000f8 */
[----:B------:R-:W-:Y:S02]  /*3840*/  FFMA.FTZ R213, R206, R213, R215 ;  /* 0x000000d5ced57223 */ /* 0x000fe400000100d7 */
[----:B------:R-:W-:Y:S01]  /*3850*/  FADD.FTZ R6, R6, R231 ;  /* 0x000000e706067221 */ /* 0x000fe20000010000 */
[----:B------:R-:W-:Y:S01]  /*3860*/  PRMT R248, RZ, 0x7610, R248 ;  /* 0x00007610fff87816 */ /* 0x000fe200000000f8 */
[----:B------:R-:W-:Y:S02]  /*3870*/  FFMA.FTZ R7, R207, R4, R8 ;  /* 0x00000004cf077223 */ /* 0x000fe40000010008 */
[----:B------:R-:W-:Y:S01]  /*3880*/  FADD.FTZ R6, R213, R6 ;  /* 0x00000006d5067221 */ /* 0x000fe20000010000 */
[----:B-----5:R-:W-:Y:S01]  /*3890*/  FSETP.NEU.FTZ.AND P0, PT, R81, RZ, PT ;  /* 0x000000ff5100720b */ /* 0x020fe20003f1d000 */
[----:B0-----:R-:W-:-:S02]  /*38a0*/  FMUL.FTZ R210, R210, R81 ;  /* 0x00000051d2d27220 */ /* 0x001fc40000410000 */
        /* <DEDUP_REMOVED lines=14> */
.L_x_13680:
[----:B------:R-:W-:Y:S05]  /*3990*/  BSYNC B0 ;  /* 0x0000000000007941 */ /* 0x000fea0003800000 */
.L_x_13679:
[----:B------:R-:W0:Y:S01]  /*39a0*/  SHFL.BFLY PT, R0, R27, 0x10, 0x1f ;  /* 0x0e001f001b007f89 */ /* 0x000e2200000e0000 */
[C---:B------:R-:W-:Y:S01]  /*39b0*/  ISETP.NE.AND P0, PT, R77.reuse, RZ, PT ;  /* 0x000000ff4d00720c */ /* 0x040fe20003f05270 */
[----:B------:R-:W-:Y:S01]  /*39c0*/  BSSY B0, `(.L_x_13682) ;  /* 0x00000f8000007945 */ /* 0x000fe20003800000 */
[----:B------:R-:W-:Y:S02]  /*39d0*/  ISETP.GT.AND P1, PT, R77, 0x3, PT ;  /* 0x000000034d00780c */ /* 0x000fe40003f24270 */
[----:B0-----:R-:W-:-:S05]  /*39e0*/  FMNMX.FTZ R0, R0, R27, !PT ;  /* 0x0000001b00007209 */ /* 0x001fca0007810000 */
[----:B------:R-:W0:Y:S02]  /*39f0*/  SHFL.BFLY PT, R3, R0, 0x8, 0x1f ;  /* 0x0d001f0000037f89 */ /* 0x000e2400000e0000 */
[----:B0-----:R-:W-:-:S05]  /*3a00*/  FMNMX.FTZ R3, R0, R3, !PT ;  /* 0x0000000300037209 */ /* 0x001fca0007810000 */
[----:B------:R-:W0:Y:S02]  /*3a10*/  SHFL.BFLY PT, R2, R3, 0x4, 0x1f ;  /* 0x0c801f0003027f89 */ /* 0x000e2400000e0000 */
[----:B0-----:R-:W-:-:S05]  /*3a20*/  FMNMX.FTZ R2, R3, R2, !PT ;  /* 0x0000000203027209 */ /* 0x001fca0007810000 */
[----:B------:R-:W0:Y:S02]  /*3a30*/  SHFL.BFLY PT, R5, R2, 0x2, 0x1f ;  /* 0x0c401f0002057f89 */ /* 0x000e2400000e0000 */
[----:B0-----:R-:W-:Y:S01]  /*3a40*/  FMNMX.FTZ R5, R2, R5, !PT ;  /* 0x0000000502057209 */ /* 0x001fe20007810000 */
[----:B------:R-:W-:-:S04]  /*3a50*/  IMAD.MOV.U32 R2, RZ, RZ, RZ ;  /* 0x000000ffff027224 */ /* 0x000fc800078e00ff */
[----:B------:R-:W0:Y:S02]  /*3a60*/  SHFL.BFLY PT, R4, R5, 0x1, 0x1f ;  /* 0x0c201f0005047f89 */ /* 0x000e2400000e0000 */
[----:B0-----:R-:W-:Y:S01]  /*3a70*/  FMNMX.FTZ R7, R5, R4, !PT ;  /* 0x0000000405077209 */ /* 0x001fe20007810000 */
[----:B------:R-:W-:-:S04]  /*3a80*/  IMAD.MOV.U32 R4, RZ, RZ, -0x800001 ;  /* 0xff7fffffff047424 */ /* 0x000fc800078e00ff */
[----:B------:R-:W-:Y:S04]  /*3a90*/  @!P0 STS [R78.X4+0x180], R7 ;  /* 0x000180074e008388 */ /* 0x000fe80000004800 */
[----:B------:R-:W-:Y:S06]  /*3aa0*/  BAR.SYNC.DEFER_BLOCKING 0x0 ;  /* 0x0000000000007b1d */ /* 0x000fec0000010000 */
[----:B------:R-:W0:Y:S01]  /*3ab0*/  @!P1 LDS R4, [R77.X4+0x180] ;  /* 0x000180004d049984 */ /* 0x000e220000004800 */
[----:B------:R-:W-:-:S03]  /*3ac0*/  ISETP.GE.AND P1, PT, R80, UR6, PT ;  /* 0x0000000650007c0c */ /* 0x000fc6000bf26270 */
        /* <DEDUP_REMOVED lines=20> */
[----:B------:R-:W-:-:S12]  /*3c10*/  IMAD.MOV.U32 R2, RZ, RZ, RZ ;  /* 0x000000ffff027224 */ /* 0x000fd800078e00ff */
[----:B------:R-:W-:Y:S05]  /*3c20*/  @!P0 BRA `(.L_x_13685) ;  /* 0x000000e000008947 */ /* 0x000fea0003800000 */
[----:B------:R-:W-:Y:S01]  /*3c30*/  LEA R5, R80, 0x1a0, 0x2 ;  /* 0x000001a050057811 */ /* 0x000fe200078e10ff */
[----:B------:R-:W-:Y:S02]  /*3c40*/  IMAD.MOV.U32 R3, RZ, RZ, R80 ;  /* 0x000000ffff037224 */ /* 0x000fe400078e0050 */
[----:B------:R-:W-:Y:S02]  /*3c50*/  IMAD.MOV.U32 R2, RZ, RZ, RZ ;  /* 0x000000ffff027224 */ /* 0x000fe400078e00ff */
.L_x_13686:
        /* <DEDUP_REMOVED lines=11> */
.L_x_13685:
[----:B------:R-:W-:Y:S05]  /*3d10*/  BSYNC B1 ;  /* 0x0000000000017941 */ /* 0x000fea0003800000 */
.L_x_13684:
        /* <DEDUP_REMOVED lines=11> */
.L_x_13689:
[----:B------:R-:W1:Y:S01]  /*3dd0*/  LDS R5, [R4+-0x400] ;  /* 0xfffc000004057984 */ /* 0x000e620000000800 */
[----:B------:R-:W-:-:S03]  /*3de0*/  IADD3 R3, R3, 0x800, RZ ;  /* 0x0000080003037810 */ /* 0x000fc60007ffe0ff */
[----:B------:R-:W2:Y:S01]  /*3df0*/  LDS R7, [R4+-0x200] ;  /* 0xfffe000004077984 */ /* 0x000ea20000000800 */
[----:B------:R-:W-:-:S03]  /*3e00*/  ISETP.GE.AND P2, PT, R3, R6, PT ;  /* 0x000000060300720c */ /* 0x000fc60003f46270 */
[----:B------:R-:W3:Y:S04]  /*3e10*/  LDS R9, [R4] ;  /* 0x0000000004097984 */ /* 0x000ee80000000800 */
[----:B------:R-:W4:Y:S04]  /*3e20*/  LDS R11, [R4+0x200] ;  /* 0x00020000040b7984 */ /* 0x000f280000000800 */
[----:B------:R-:W0:Y:S04]  /*3e30*/  LDS R13, [R4+0x400] ;  /* 0x00040000040d7984 */ /* 0x000e280000000800 */
        /* <DEDUP_REMOVED lines=17> */
[C---:B------:R-:W-:Y:S01]  /*3f50*/  FADD.FTZ R13, -R0.reuse, R13 ;  /* 0x0000000d000d7221 */ /* 0x040fe20000010100 */
[----:B------:R-:W4:Y:S01]  /*3f60*/  LDS R33, [R4+0x1800] ;  /* 0x0018000004217984 */ /* 0x000f220000000800 */
[----:B------:R-:W-:Y:S01]  /*3f70*/  FMUL.FTZ R11, R11, 1.4426950216293334961 ;  /* 0x3fb8aa3b0b0b7820 */ /* 0x000fe20000410000 */
[----:B------:R-:W0:Y:S01]  /*3f80*/  MUFU.EX2 R7, R7 ;  /* 0x0000000700077308 */ /* 0x000e220000000800 */
[----:B------:R-:W-:Y:S01]  /*3f90*/  FMUL.FTZ R13, R13, 1.4426950216293334961 ;  /* 0x3fb8aa3b0d0d7820 */ /* 0x000fe20000410000 */
[----:B------:R-:W4:Y:S01]  /*3fa0*/  LDS R35, [R4+0x1a00] ;  /* 0x001a000004237984 */ /* 0x000f220000000800 */
[C---:B------:R-:W-:Y:S02]  /*3fb0*/  FADD.FTZ R15, -R0.reuse, R15 ;  /* 0x0000000f000f7221 */ /* 0x040fe40000010100 */
[----:B------:R-:W-:Y:S02]  /*3fc0*/  FADD.FTZ R17, -R0, R17 ;  /* 0x0000001100117221 */ /* 0x000fe40000010100 */
[----:B------:R-:W-:Y:S01]  /*3fd0*/  FMUL.FTZ R15, R15, 1.4426950216293334961 ;  /* 0x3fb8aa3b0f0f7820 */ /* 0x000fe20000410000 */
[----:B------:R-:W1:Y:S01]  /*3fe0*/  MUFU.EX2 R9, R9 ;  /* 0x0000000900097308 */ /* 0x000e620000000800 */
[----:B---3--:R-:W-:Y:S01]  /*3ff0*/  FADD.FTZ R2, R5, R2 ;  /* 0x0000000205027221 */ /* 0x008fe20000010000 */
[----:B------:R-:W-:Y:S01]  /*4000*/  STS [R4+-0x400], R5 ;  /* 0xfffc000504007388 */ /* 0x000fe20000000800 */
[----:B------:R-:W-:-:S02]  /*4010*/  FMUL.FTZ R17, R17, 1.4426950216293334961 ;  /* 0x3fb8aa3b11117820 */ /* 0x000fc40000410000 */
[C---:B------:R-:W-:Y:S02]  /*4020*/  FADD.FTZ R19, -R0.reuse, R19 ;  /* 0x0000001300137221 */ /* 0x040fe40000010100 */
[----:B------:R-:W-:Y:S01]  /*4030*/  FADD.FTZ R21, -R0, R21 ;  /* 0x0000001500157221 */ /* 0x000fe20000010100 */
[----:B------:R-:W3:Y:S01]  /*4040*/  MUFU.EX2 R11, R11 ;  /* 0x0000000b000b7308 */ /* 0x000ee20000000800 */
[----:B0-----:R-:W-:Y:S01]  /*4050*/  FADD.FTZ R2, R2, R7 ;  /* 0x0000000702027221 */ /* 0x001fe20000010000 */
[----:B------:R-:W-:Y:S01]  /*4060*/  STS [R4+-0x200], R7 ;  /* 0xfffe000704007388 */ /* 0x000fe20000000800 */
[----:B------:R-:W-:Y:S02]  /*4070*/  FMUL.FTZ R19, R19, 1.4426950216293334961 ;  /* 0x3fb8aa3b13137820 */ /* 0x000fe40000410000 */
[----:B------:R-:W-:Y:S02]  /*4080*/  FMUL.FTZ R21, R21, 1.4426950216293334961 ;  /* 0x3fb8aa3b15157820 */ /* 0x000fe40000410000 */
[----:B------:R-:W-:Y:S01]  /*4090*/  FADD.FTZ R23, -R0, R23 ;  /* 0x0000001700177221 */ /* 0x000fe20000010100 */
[----:B------:R-:W0:Y:S01]  /*40a0*/  MUFU.EX2 R13, R13 ;  /* 0x0000000d000d7308 */ /* 0x000e220000000800 */
[----:B-1----:R-:W-:Y:S01]  /*40b0*/  FADD.FTZ R2, R2, R9 ;  /* 0x0000000902027221 */ /* 0x002fe20000010000 */
[----:B------:R-:W-:Y:S01]  /*40c0*/  STS [R4], R9 ;  /* 0x0000000904007388 */ /* 0x000fe20000000800 */
[----:B------:R-:W-:-:S02]  /*40d0*/  FMUL.FTZ R23, R23, 1.4426950216293334961 ;  /* 0x3fb8aa3b17177820 */ /* 0x000fc40000410000 */
[C---:B------:R-:W-:Y:S02]  /*40e0*/  FADD.FTZ R25, -R0.reuse, R25 ;  /* 0x0000001900197221 */ /* 0x040fe40000010100 */
[----:B------:R-:W-:Y:S01]  /*40f0*/  FADD.FTZ R27, -R0, R27 ;  /* 0x0000001b001b7221 */ /* 0x000fe20000010100 */
[----:B------:R-:W1:Y:S01]  /*4100*/  MUFU.EX2 R15, R15 ;  /* 0x0000000f000f7308 */ /* 0x000e620000000800 */
[----:B---3--:R-:W-:Y:S01]  /*4110*/  FADD.FTZ R2, R2, R11 ;  /* 0x0000000b02027221 */ /* 0x008fe20000010000 */
[----:B------:R-:W-:Y:S01]  /*4120*/  STS [R4+0x200], R11 ;  /* 0x0002000b04007388 */ /* 0x000fe20000000800 */
[----:B------:R-:W-:Y:S02]  /*4130*/  FMUL.FTZ R25, R25, 1.4426950216293334961 ;  /* 0x3fb8aa3b19197820 */ /* 0x000fe40000410000 */
[----:B------:R-:W-:Y:S02]  /*4140*/  FMUL.FTZ R27, R27, 1.4426950216293334961 ;  /* 0x3fb8aa3b1b1b7820 */ /* 0x000fe40000410000 */
[----:B--2---:R-:W-:Y:S01]  /*4150*/  FADD.FTZ R29, -R0, R29 ;  /* 0x0000001d001d7221 */ /* 0x004fe20000010100 */
[----:B------:R-:W2:Y:S01]  /*4160*/  MUFU.EX2 R17, R17 ;  /* 0x0000001100117308 */ /* 0x000ea20000000800 */
[----:B0-----:R-:W-:Y:S01]  /*4170*/  FADD.FTZ R2, R2, R13 ;  /* 0x0000000d02027221 */ /* 0x001fe20000010000 */
[----:B------:R-:W-:Y:S01]  /*4180*/  STS [R4+0x400], R13 ;  /* 0x0004000d04007388 */ /* 0x000fe20000000800 */
[----:B------:R-:W-:-:S02]  /*4190*/  FMUL.FTZ R29, R29, 1.4426950216293334961 ;  /* 0x3fb8aa3b1d1d7820 */ /* 0x000fc40000410000 */
[C---:B------:R-:W-:Y:S02]  /*41a0*/  FADD.FTZ R31, -R0.reuse, R31 ;  /* 0x0000001f001f7221 */ /* 0x040fe40000010100 */
[----:B----4-:R-:W-:Y:S01]  /*41b0*/  FADD.FTZ R33, -R0, R33 ;  /* 0x0000002100217221 */ /* 0x010fe20000010100 */
[----:B------:R-:W0:Y:S01]  /*41c0*/  MUFU.EX2 R19, R19 ;  /* 0x0000001300137308 */ /* 0x000e220000000800 */
[----:B-1----:R-:W-:Y:S01]  /*41d0*/  FADD.FTZ R2, R2, R15 ;  /* 0x0000000f02027221 */ /* 0x002fe20000010000 */
[----:B------:R-:W-:Y:S01]  /*41e0*/  STS [R4+0x600], R15 ;  /* 0x0006000f04007388 */ /* 0x000fe20000000800 */
[----:B------:R-:W-:Y:S02]  /*41f0*/  FMUL.FTZ R31, R31, 1.4426950216293334961 ;  /* 0x3fb8aa3b1f1f7820 */ /* 0x000fe40000410000 */
[----:B------:R-:W-:Y:S02]  /*4200*/  FADD.FTZ R35, -R0, R35 ;  /* 0x0000002300237221 */ /* 0x000fe40000010100 */
[----:B------:R-:W-:Y:S01]  /*4210*/  FMUL.FTZ R33, R33, 1.4426950216293334961 ;  /* 0x3fb8aa3b21217820 */ /* 0x000fe20000410000 */
[----:B------:R-:W1:Y:S01]  /*4220*/  MUFU.EX2 R21, R21 ;  /* 0x0000001500157308 */ /* 0x000e620000000800 */
[----:B--2---:R-:W-:Y:S01]  /*4230*/  FADD.FTZ R2, R2, R17 ;  /* 0x0000001102027221 */ /* 0x004fe20000010000 */
[----:B------:R-:W-:Y:S01]  /*4240*/  STS [R4+0x800], R17 ;  /* 0x0008001104007388 */ /* 0x000fe20000000800 */
[----:B------:R-:W-:-:S05]  /*4250*/  FMUL.FTZ R35, R35, 1.4426950216293334961 ;  /* 0x3fb8aa3b23237820 */ /* 0x000fca0000410000 */
        /* <DEDUP_REMOVED lines=27> */
.L_x_13688:
[----:B------:R-:W-:Y:S05]  /*4410*/  BSYNC B1 ;  /* 0x0000000000017941 */ /* 0x000fea0003800000 */
.L_x_13687:
        /* <DEDUP_REMOVED lines=22> */
[C---:B------:R-:W-:Y:S02]  /*4580*/  FADD.FTZ R13, -R0.reuse, R13 ;  /* 0x0000000d000d7221 */ /* 0x040fe40000010100 */
        /* <DEDUP_REMOVED lines=32> */
.L_x_13691:
[----:B------:R-:W-:Y:S05]  /*4790*/  BSYNC B1 ;  /* 0x0000000000017941 */ /* 0x000fea0003800000 */
.L_x_13690:
        /* <DEDUP_REMOVED lines=26> */
.L_x_13683:
[----:B------:R-:W-:Y:S05]  /*4940*/  BSYNC B0 ;  /* 0x0000000000007941 */ /* 0x000fea0003800000 */
.L_x_13682:
        /* <DEDUP_REMOVED lines=41> */
[----:B0-----:R-:W-:Y:S01]  /*4be0*/  IMAD.MOV.U32 R2, RZ, RZ, R4 ;  /* 0x000000ffff027224 */ /* 0x001fe200078e0004 */
[----:B------:R-:W-:Y:S01]  /*4bf0*/  LEA R4, R80, 0x1a0, 0x2 ;  /* 0x000001a050047811 */ /* 0x000fe200078e10ff */
[----:B------:R-:W-:-:S04]  /*4c00*/  IMAD.MOV.U32 R3, RZ, RZ, R80 ;  /* 0x000000ffff037224 */ /* 0x000fc800078e0050 */
.L_x_13696:
        /* <DEDUP_REMOVED lines=8> */
.L_x_13695:
[----:B------:R-:W-:Y:S05]  /*4c90*/  BSYNC B1 ;  /* 0x0000000000017941 */ /* 0x000fea0003800000 */
.L_x_13694:
        /* <DEDUP_REMOVED lines=11> */
.L_x_13699:
[----:B------:R-:W0:Y:S01]  /*4d50*/  LDS R4, [R2+-0x400] ;  /* 0xfffc000002047984 */ /* 0x000e220000000800 */
[----:B------:R-:W-:-:S03]  /*4d60*/  IADD3 R3, R3, 0x800, RZ ;  /* 0x0000080003037810 */ /* 0x000fc60007ffe0ff */
[----:B------:R-:W2:Y:S01]  /*4d70*/  LDS R6, [R2+-0x200] ;  /* 0xfffe000002067984 */ /* 0x000ea20000000800 */
[----:B------:R-:W-:-:S03]  /*4d80*/  ISETP.GE.AND P1, PT, R3, R30, PT ;  /* 0x0000001e0300720c */ /* 0x000fc60003f26270 */
[----:B------:R-:W3:Y:S04]  /*4d90*/  LDS R8, [R2] ;  /* 0x0000000002087984 */ /* 0x000ee80000000800 */
[----:B------:R-:W4:Y:S04]  /*4da0*/  LDS R10, [R2+0x200] ;  /* 0x00020000020a7984 */ /* 0x000f280000000800 */
        /* <DEDUP_REMOVED lines=46> */
.L_x_13698:
[----:B------:R-:W-:Y:S05]  /*5090*/  BSYNC B1 ;  /* 0x0000000000017941 */ /* 0x000fea0003800000 */
.L_x_13697:
        /* <DEDUP_REMOVED lines=10> */
[----:B------:R-:W1:Y:S04]  /*5140*/  LDS R12, [R2+0x400] ;  /* 0x00040000020c7984 */ /* 0x000e680000000800 */
        /* <DEDUP_REMOVED lines=20> */
.L_x_13701:
[----:B------:R-:W-:Y:S05]  /*5290*/  BSYNC B1 ;  /* 0x0000000000017941 */ /* 0x000fea0003800000 */
.L_x_13700:
        /* <DEDUP_REMOVED lines=14> */
.L_x_13693:
[----:B------:R-:W-:Y:S05]  /*5380*/  BSYNC B0 ;  /* 0x0000000000007941 */ /* 0x000fea0003800000 */
.L_x_13692:
[----:B------:R-:W-:Y:S01]  /*5390*/  BAR.SYNC.DEFER_BLOCKING 0x0 ;  /* 0x0000000000007b1d */ /* 0x000fe20000010000 */
[----:B------:R-:W-:Y:S02]  /*53a0*/  ISETP.NE.AND P0, PT, R80, RZ, PT ;  /* 0x000000ff5000720c */ /* 0x000fe40003f05270 */
[----:B------:R-:W-:-:S03]  /*53b0*/  ISETP.GE.AND P1, PT, R76, UR4, PT ;  /* 0x000000044c007c0c */ /* 0x000fc6000bf26270 */
        /* <DEDUP_REMOVED lines=20> */
[----:B0-----:R-:W-:Y:S02]  /*5500*/  IMAD.U32 R2, RZ, RZ, UR9 ;  /* 0x00000009ff027e24 */ /* 0x001fe4000f8e00ff */
[----:B------:R-:W-:Y:S02]  /*5510*/  IMAD.U32 R4, RZ, RZ, UR6 ;  /* 0x00000006ff047e24 */ /* 0x000fe4000f8e00ff */
[----:B------:R-:W-:-:S02]  /*5520*/  IMAD.U32 R3, RZ, RZ, UR10 ;  /* 0x0000000aff037e24 */ /* 0x000fc4000f8e00ff */
[----:B------:R-:W-:-:S03]  /*5530*/  IMAD.U32 R5, RZ, RZ, UR8 ;  /* 0x00000008ff057e24 */ /* 0x000fc6000f8e00ff */
[----:B------:R0:W-:Y:S04]  /*5540*/  STG.E [R2.64], R0 ;  /* 0x0000000002007986 */ /* 0x0001e8000c10190c */
[----:B-1----:R0:W-:Y:S02]  /*5550*/  STG.E [R4.64], R29 ;  /* 0x0000001d04007986 */ /* 0x0021e4000c10190c */
.L_x_13703:
[----:B------:R-:W-:Y:S05]  /*5560*/  BSYNC B0 ;  /* 0x0000000000007941 */ /* 0x000fea0003800000 */
.L_x_13702:
[----:B------:R-:W-:Y:S01]  /*5570*/  BSSY B0, `(.L_x_13704) ;  /* 0x0000619000007945 */ /* 0x000fe20003800000 */
[----:B------:R-:W-:Y:S05]  /*5580*/  @!P1 BRA `(.L_x_13705) ;  /* 0x000000d000009947 */ /* 0x000fea0003800000 */
        /* <DEDUP_REMOVED lines=11> */
[----:B-1----:R-:W-:Y:S01]  /*5640*/  CS2R R30, SRZ ;  /* 0x00000000001e7805 */ /* 0x002fe2000001ff00 */
[----:B------:R-:W-:Y:S05]  /*5650*/  BRA `(.L_x_13706) ;  /* 0x000060a000007947 */ /* 0x000fea0003800000 */
.L_x_13705:
[----:B0-----:R-:W-:Y:S01]  /*5660*/  SHF.R.S32.HI R0, RZ, 0x1f, R77 ;  /* 0x0000001fff007819 */ /* 0x001fe2000001144d */
[----:B------:R-:W-:Y:S01]  /*5670*/  IMAD.U32 R7, RZ, RZ, UR5 ;  /* 0x00000005ff077e24 */ /* 0x000fe2000f8e00ff */
[----:B------:R-:W-:Y:S01]  /*5680*/  IADD3 R27, P0, R76, UR7, RZ ;  /* 0x000000074c1b7c10 */ /* 0x000fe2000ff1e0ff */
[----:B------:R-:W-:Y:S01]  /*5690*/  IMAD.U32 R5, RZ, RZ, UR16 ;  /* 0x00000010ff057e24 */ /* 0x000fe2000f8e00ff */
[----:B------:R-:W-:Y:S01]  /*56a0*/  LEA.HI R0, R0, R77, RZ, 0x2 ;  /* 0x0000004d00007211 */ /* 0x000fe200078f10ff */
[----:B------:R-:W-:Y:S01]  /*56b0*/  IMAD.MOV.U32 R54, RZ, RZ, c[0x0][0x1bc] ;  /* 0x00006f00ff367624 */ /* 0x000fe200078e00ff */
[----:B------:R-:W-:Y:S01]  /*56c0*/  IADD3 R26, -R78, -0x1, R7 ;  /* 0xffffffff4e1a7810 */ /* 0x000fe20007ffe107 */
[----:B------:R-:W-:Y:S01]  /*56d0*/  IMAD.U32 R9, RZ, RZ, UR19 ;  /* 0x00000013ff097e24 */ /* 0x000fe2000f8e00ff */
[----:B------:R-:W-:Y:S01]  /*56e0*/  LOP3.LUT R2, R0, 0xfffffffc, RZ, 0xc0, !PT ;  /* 0xfffffffc00027812 */ /* 0x000fe200078ec0ff */
[----:B------:R-:W-:Y:S01]  /*56f0*/  CS2R R52, SRZ ;  /* 0x0000000000347805 */ /* 0x000fe2000001ff00 */
[----:B------:R-:W-:Y:S01]  /*5700*/  LEA.HI.X.SX32 R4, R76, UR21, 0x1, P0 ;  /* 0x000000154c047c11 */ /* 0x000fe200080f0eff */
[----:B------:R-:W-:Y:S01]  /*5710*/  IMAD R26, R9, -0x10, R26 ;  /* 0xfffffff0091a7824 */ /* 0x000fe200078e021a */
[----:B------:R-:W-:Y:S01]  /*5720*/  CS2R R50, SRZ ;  /* 0x0000000000327805 */ /* 0x000fe2000001ff00 */
[----:B------:R-:W-:Y:S01]  /*5730*/  IMAD.IADD R3, R77, 0x1, -R2 ;  /* 0x000000014d037824 */ /* 0x000fe200078e0a02 */
[----:B------:R-:W-:Y:S01]  /*5740*/  CS2R R48, SRZ ;  /* 0x0000000000307805 */ /* 0x000fe2000001ff00 */
[----:B------:R-:W-:Y:S01]  /*5750*/  IMAD.SHL.U32 R2, R0, 0x8, RZ ;  /* 0x0000000800027824 */ /* 0x000fe200078e00ff */
[----:B------:R-:W-:Y:S01]  /*5760*/  LEA R0, P0, R27, c[0x0][0x198], 0x2 ;  /* 0x000066001b007a11 */ /* 0x000fe200078010ff */
[----:B-1----:R-:W-:Y:S01]  /*5770*/  IMAD.SHL.U32 R29, R3, 0x8, RZ ;  /* 0x00000008031d7824 */ /* 0x002fe200078e00ff */
[----:B------:R-:W-:Y:S01]  /*5780*/  CS2R R46, SRZ ;  /* 0x00000000002e7805 */ /* 0x000fe2000001ff00 */
[----:B------:R-:W-:Y:S01]  /*5790*/  IMAD R55, R78, 0x4, R3 ;  /* 0x000000044e377824 */ /* 0x000fe200078e0203 */
[----:B------:R-:W-:Y:S01]  /*57a0*/  LOP3.LUT R2, R2, 0xffffffe0, RZ, 0xc0, !PT ;  /* 0xffffffe002027812 */ /* 0x000fe200078ec0ff */
[----:B------:R-:W-:Y:S01]  /*57b0*/  IMAD R28, R78, 0x20, R29 ;  /* 0x000000204e1c7824 */ /* 0x000fe200078e021d */
[----:B------:R-:W-:Y:S01]  /*57c0*/  LEA.HI.X R27, R27, c[0x0][0x19c], R4, 0x2, P0 ;  /* 0x000067001b1b7a11 */ /* 0x000fe200000f1404 */
[----:B------:R-:W-:Y:S01]  /*57d0*/  CS2R R44, SRZ ;  /* 0x00000000002c7805 */ /* 0x000fe2000001ff00 */
[----:B------:R-:W-:Y:S01]  /*57e0*/  CS2R R42, SRZ ;  /* 0x00000000002a7805 */ /* 0x000fe2000001ff00 */
[----:B------:R-:W-:Y:S01]  /*57f0*/  IMAD.IADD R29, R29, 0x1, R2 ;  /* 0x000000011d1d7824 */ /* 0x000fe200078e0202 */
[----:B------:R-:W-:Y:S01]  /*5800*/  IADD3 R28, R28, 0x7, R5 ;  /* 0x000000071c1c7810 */ /* 0x000fe20007ffe005 */
[----:B------:R-:W-:Y:S01]  /*5810*/  IMAD R2, R79, c[0x0][0x1c0], RZ ;  /* 0x000070004f027a24 */ /* 0x000fe200078e02ff */
[----:B------:R-:W-:Y:S01]  /*5820*/  CS2R R40, SRZ ;  /* 0x0000000000287805 */ /* 0x000fe2000001ff00 */
[----:B------:R-:W-:Y:S01]  /*5830*/  CS2R R38, SRZ ;  /* 0x0000000000267805 */ /* 0x000fe2000001ff00 */
[----:B------:R-:W-:Y:S01]  /*5840*/  CS2R R36, SRZ ;  /* 0x0000000000247805 */ /* 0x000fe2000001ff00 */
[----:B------:R-:W-:Y:S01]  /*5850*/  CS2R R34, SRZ ;  /* 0x0000000000227805 */ /* 0x000fe2000001ff00 */
[----:B------:R-:W-:Y:S01]  /*5860*/  CS2R R32, SRZ ;  /* 0x0000000000207805 */ /* 0x000fe2000001ff00 */
[----:B------:R-:W-:Y:S01]  /*5870*/  CS2R R30, SRZ ;  /* 0x00000000001e7805 */ /* 0x000fe2000001ff00 */
[----:B------:R-:W-:-:S02]  /*5880*/  SHF.R.S32.HI R54, RZ, 0x1f, R54 ;  /* 0x0000001fff367819 */ /* 0x000fc40000011436 */
[----:B------:R-:W-:Y:S02]  /*5890*/  SHF.R.S32.HI R3, RZ, 0x1f, R2 ;  /* 0x0000001fff037819 */ /* 0x000fe40000011402 */
[----:B------:R-:W-:Y:S02]  /*58a0*/  LEA R55, R55, 0x1b0, 0x5 ;  /* 0x000001b037377811 */ /* 0x000fe400078e28ff */
        /* <DEDUP_REMOVED lines=11> */
[C---:B-----5:R-:W-:Y:S02]  /*5960*/  IADD3 R81, R29.reuse, 0xd00, RZ ;  /* 0x00000d001d517810 */ /* 0x060fe40007ffe0ff */
        /* <DEDUP_REMOVED lines=10> */
.L_x_13755:
[----:B------:R-:W-:Y:S02]  /*5a10*/  IMAD.MOV.U32 R8, RZ, RZ, R0 ;  /* 0x000000ffff087224 */ /* 0x000fe400078e0000 */
[----:B------:R-:W-:-:S05]  /*5a20*/  IMAD.MOV.U32 R9, RZ, RZ, R27 ;  /* 0x000000ffff097224 */ /* 0x000fca00078e001b */
[----:B--2---:R-:W2:Y:S02]  /*5a30*/  LDG.E.CONSTANT R5, [R8.64] ;  /* 0x0000000c08057981 */ /* 0x004ea4000c1e9900 */
[----:B--2---:R-:W-:Y:S01]  /*5a40*/  SHF.R.S32.HI R4, RZ, 0x1f, R5 ;  /* 0x0000001fff047819 */ /* 0x004fe20000011405 */
[----:B------:R-:W-:-:S04]  /*5a50*/  IMAD.WIDE.U32 R12, R5, c[0x0][0x1bc], R2 ;  /* 0x00006f00050c7a25 */ /* 0x000fc800078e0002 */
[----:B------:R-:W-:Y:S01]  /*5a60*/  IMAD R4, R4, c[0x0][0x1bc], RZ ;  /* 0x00006f0004047a24 */ /* 0x000fe200078e02ff */
[-C--:B------:R-:W-:Y:S02]  /*5a70*/  IADD3 R7, P2, R83, R12.reuse, RZ ;  /* 0x0000000c53077210 */ /* 0x080fe40007f5e0ff */
[----:B------:R-:W-:Y:S01]  /*5a80*/  IADD3 R10, P4, R85, R12, RZ ;  /* 0x0000000c550a7210 */ /* 0x000fe20007f9e0ff */
[----:B------:R-:W-:Y:S01]  /*5a90*/  IMAD R11, R5, R54, R4 ;  /* 0x00000036050b7224 */ /* 0x000fe200078e0204 */
[----:B------:R-:W-:Y:S02]  /*5aa0*/  LEA R6, P3, R7, c[0x0][0x188], 0x1 ;  /* 0x0000620007067a11 */ /* 0x000fe400078608ff */
[----:B------:R-:W-:Y:S01]  /*5ab0*/  LEA R8, P5, R10, c[0x0][0x188], 0x1 ;  /* 0x000062000a087a11 */ /* 0x000fe200078a08ff */
[----:B------:R-:W-:Y:S01]  /*5ac0*/  IMAD.IADD R130, R13, 0x1, R11 ;  /* 0x000000010d827824 */ /* 0x000fe200078e020b */
[-C--:B------:R-:W-:Y:S02]  /*5ad0*/  IADD3 R11, P6, R87, R12.reuse, RZ ;  /* 0x0000000c570b7210 */ /* 0x080fe40007fde0ff */
[----:B------:R-:W-:-:S02]  /*5ae0*/  IADD3 R5, P0, R81, R12, RZ ;  /* 0x0000000c51057210 */ /* 0x000fc40007f1e0ff */
[-C--:B------:R-:W-:Y:S02]  /*5af0*/  LEA.HI.X.SX32 R14, R83, R130.reuse, 0x1, P2 ;  /* 0x00000082530e7211 */ /* 0x080fe400010f0eff */
[----:B------:R-:W-:Y:S02]  /*5b00*/  LEA.HI.X.SX32 R9, R85, R130, 0x1, P4 ;  /* 0x0000008255097211 */ /* 0x000fe400020f0eff */
[----:B------:R-:W-:Y:S02]  /*5b10*/  LEA.HI.X R7, R7, c[0x0][0x18c], R14, 0x1, P3 ;  /* 0x0000630007077a11 */ /* 0x000fe400018f0c0e */
[----:B------:R-:W-:Y:S02]  /*5b20*/  IADD3 R19, P3, R93, R12, RZ ;  /* 0x0000000c5d137210 */ /* 0x000fe40007f7e0ff */
[----:B------:R-:W-:Y:S01]  /*5b30*/  LEA.HI.X R9, R10, c[0x0][0x18c], R9, 0x1, P5 ;  /* 0x000063000a097a11 */ /* 0x000fe200028f0c09 */
[----:B0-----:R0:W5:Y:S01]  /*5b40*/  LDG.E.CONSTANT R64, [R6.64] ;  /* 0x0000000c06407981 */ /* 0x001162000c1e9900 */
[----:B------:R-:W-:-:S02]  /*5b50*/  LEA.HI.X.SX32 R56, R87, R130, 0x1, P6 ;  /* 0x0000008257387211 */ /* 0x000fc400030f0eff */
[----:B------:R-:W-:Y:S01]  /*5b60*/  LEA R4, P1, R5, c[0x0][0x188], 0x1 ;  /* 0x0000620005047a11 */ /* 0x000fe200078208ff */
[----:B------:R1:W5:Y:S01]  /*5b70*/  LDG.E.CONSTANT R74, [R8.64] ;  /* 0x0000000c084a7981 */ /* 0x000362000c1e9900 */
[----:B------:R-:W-:Y:S02]  /*5b80*/  LEA.HI.X.SX32 R16, R81, R130, 0x1, P0 ;  /* 0x0000008251107211 */ /* 0x000fe400000f0eff */
[-C--:B------:R-:W-:Y:S01]  /*5b90*/  IADD3 R15, P5, R89, R12.reuse, RZ ;  /* 0x0000000c590f7210 */ /* 0x080fe20007fbe0ff */
[----:B------:R1:W5:Y:S01]  /*5ba0*/  LDG.E.CONSTANT R72, [R8.64+0x4] ;  /* 0x0000040c08487981 */ /* 0x000362000c1e9900 */
[----:B------:R-:W-:Y:S02]  /*5bb0*/  IADD3 R17, P4, R91, R12, RZ ;  /* 0x0000000c5b117210 */ /* 0x000fe40007f9e0ff */
[----:B------:R-:W-:Y:S01]  /*5bc0*/  LEA R18, P6, R19, c[0x0][0x188], 0x1 ;  /* 0x0000620013127a11 */ /* 0x000fe200078c08ff */
[----:B------:R1:W5:Y:S01]  /*5bd0*/  LDG.E.CONSTANT R70, [R8.64+0x8] ;  /* 0x0000080c08467981 */ /* 0x000362000c1e9900 */
[----:B------:R-:W-:-:S02]  /*5be0*/  LEA.HI.X.SX32 R20, R93, R130, 0x1, P3 ;  /* 0x000000825d147211 */ /* 0x000fc400018f0eff */
[----:B------:R-:W-:Y:S01]  /*5bf0*/  LEA R10, P2, R11, c[0x0][0x188], 0x1 ;  /* 0x000062000b0a7a11 */ /* 0x000fe200078408ff */
[----:B------:R1:W5:Y:S01]  /*5c00*/  LDG.E.CONSTANT R90, [R8.64+0xc] ;  /* 0x00000c0c085a7981 */ /* 0x000362000c1e9900 */
[----:B------:R-:W-:Y:S02]  /*5c10*/  LEA.HI.X R5, R5, c[0x0][0x18c], R16, 0x1, P1 ;  /* 0x0000630005057a11 */ /* 0x000fe400008f0c10 */
[-C--:B------:R-:W-:Y:S01]  /*5c20*/  LEA.HI.X.SX32 R24, R89, R130.reuse, 0x1, P5 ;  /* 0x0000008259187211 */ /* 0x080fe200028f0eff */
[----:B------:R0:W5:Y:S01]  /*5c30*/  LDG.E.CONSTANT R66, [R6.64+0x4] ;  /* 0x0000040c06427981 */ /* 0x000162000c1e9900 */
[----:B---3--:R-:W-:Y:S02]  /*5c40*/  LEA.HI.X.SX32 R22, R91, R130, 0x1, P4 ;  /* 0x000000825b167211 */ /* 0x008fe400020f0eff */
[----:B------:R-:W-:Y:S01]  /*5c50*/  LEA.HI.X R19, R19, c[0x0][0x18c], R20, 0x1, P6 ;  /* 0x0000630013137a11 */ /* 0x000fe200030f0c14 */
[----:B------:R0:W5:Y:S01]  /*5c60*/  LDG.E.CONSTANT R68, [R6.64+0x8] ;  /* 0x0000080c06447981 */ /* 0x000162000c1e9900 */
[----:B------:R-:W-:-:S02]  /*5c70*/  LEA R14, P1, R15, c[0x0][0x188], 0x1 ;  /* 0x000062000f0e7a11 */ /* 0x000fc400078208ff */
[----:B------:R-:W-:Y:S01]  /*5c80*/  LEA R16, P0, R17, c[0x0][0x188], 0x1 ;  /* 0x0000620011107a11 */ /* 0x000fe200078008ff */
[----:B------:R0:W5:Y:S01]  /*5c90*/  LDG.E.CONSTANT R82, [R6.64+0xc] ;  /* 0x00000c0c06527981 */ /* 0x000162000c1e9900 */
[----:B------:R-:W-:Y:S02]  /*5ca0*/  LEA.HI.X R11, R11, c[0x0][0x18c], R56, 0x1, P2 ;  /* 0x000063000b0b7a11 */ /* 0x000fe400010f0c38 */
[-C--:B------:R-:W-:Y:S01]  /*5cb0*/  IADD3 R21, P6, R95, R12.reuse, RZ ;  /* 0x0000000c5f157210 */ /* 0x080fe20007fde0ff */
[----:B------:R2:W5:Y:S01]  /*5cc0*/  LDG.E.CONSTANT R106, [R18.64] ;  /* 0x0000000c126a7981 */ /* 0x000562000c1e9900 */
[-C--:B------:R-:W-:Y:S02]  /*5cd0*/  IADD3 R23, P5, R97, R12.reuse, RZ ;  /* 0x0000000c61177210 */ /* 0x080fe40007fbe0ff */
[-C--:B------:R-:W-:Y:S01]  /*5ce0*/  IADD3 R25, P4, R99, R12.reuse, RZ ;  /* 0x0000000c63197210 */ /* 0x080fe20007f9e0ff */
[----:B------:R1:W5:Y:S01]  /*5cf0*/  LDG.E.CONSTANT R88, [R10.64] ;  /* 0x0000000c0a587981 */ /* 0x000362000c1e9900 */
[----:B------:R-:W-:-:S02]  /*5d00*/  IADD3 R56, P3, R101, R12, RZ ;  /* 0x0000000c65387210 */ /* 0x000fc40007f7e0ff */
[----:B------:R-:W-:Y:S01]  /*5d10*/  LEA.HI.X R15, R15, c[0x0][0x18c], R24, 0x1, P1 ;  /* 0x000063000f0f7a11 */ /* 0x000fe200008f0c18 */
[----:B------:R1:W5:Y:S01]  /*5d20*/  LDG.E.CONSTANT R86, [R10.64+0x4] ;  /* 0x0000040c0a567981 */ /* 0x000362000c1e9900 */
[----:B------:R-:W-:Y:S02]  /*5d30*/  LEA.HI.X R17, R17, c[0x0][0x18c], R22, 0x1, P0 ;  /* 0x0000630011117a11 */ /* 0x000fe400000f0c16 */
[-C--:B------:R-:W-:Y:S01]  /*5d40*/  LEA.HI.X.SX32 R62, R95, R130.reuse, 0x1, P6 ;  /* 0x000000825f3e7211 */ /* 0x080fe200030f0eff */
[----:B------:R1:W5:Y:S01]  /*5d50*/  LDG.E.CONSTANT R84, [R10.64+0x8] ;  /* 0x0000080c0a547981 */ /* 0x000362000c1e9900 */
[-C--:B------:R-:W-:Y:S02]  /*5d60*/  LEA.HI.X.SX32 R60, R97, R130.reuse, 0x1, P5 ;  /* 0x00000082613c7211 */ /* 0x080fe400028f0eff */
[----:B------:R-:W-:Y:S01]  /*5d70*/  LEA.HI.X.SX32 R58, R99, R130, 0x1, P4 ;  /* 0x00000082633a7211 */ /* 0x000fe200020f0eff */
[----:B------:R1:W5:Y:S01]  /*5d80*/  LDG.E.CONSTANT R98, [R10.64+0xc] ;  /* 0x00000c0c0a627981 */ /* 0x000362000c1e9900 */
[----:B------:R-:W-:-:S02]  /*5d90*/  LEA R20, P2, R21, c[0x0][0x188], 0x1 ;  /* 0x0000620015147a11 */ /* 0x000fc400078408ff */
[----:B------:R-:W-:Y:S01]  /*5da0*/  LEA R22, P1, R23, c[0x0][0x188], 0x1 ;  /* 0x0000620017167a11 */ /* 0x000fe200078208ff */
[----:B------:R3:W5:Y:S01]  /*5db0*/  LDG.E.CONSTANT R96, [R14.64] ;  /* 0x0000000c0e607981 */ /* 0x000762000c1e9900 */
[----:B------:R-:W-:Y:S02]  /*5dc0*/  LEA R24, P0, R25, c[0x0][0x188], 0x1 ;  /* 0x0000620019187a11 */ /* 0x000fe400078008ff */
[----:B------:R-:W-:Y:S01]  /*5dd0*/  LEA R126, P6, R56, c[0x0][0x188], 0x1 ;  /* 0x00006200387e7a11 */ /* 0x000fe200078c08ff */
[----:B------:R3:W5:Y:S01]  /*5de0*/  LDG.E.CONSTANT R94, [R14.64+0x4] ;  /* 0x0000040c0e5e7981 */ /* 0x000762000c1e9900 */
[----:B------:R-:W-:Y:S02]  /*5df0*/  LEA.HI.X.SX32 R103, R101, R130, 0x1, P3 ;  /* 0x0000008265677211 */ /* 0x000fe400018f0eff */
[----:B------:R-:W-:Y:S01]  /*5e00*/  LEA.HI.X R21, R21, c[0x0][0x18c], R62, 0x1, P2 ;  /* 0x0000630015157a11 */ /* 0x000fe200010f0c3e */
[----:B-1----:R-:W1:Y:S01]  /*5e10*/  LDS.128 R8, [R55+-0x10] ;  /* 0xfffff00037087984 */ /* 0x002e620000000c00 */
[----:B------:R-:W-:-:S02]  /*5e20*/  LEA.HI.X R23, R23, c[0x0][0x18c], R60, 0x1, P1 ;  /* 0x0000630017177a11 */ /* 0x000fc400008f0c3c */
[----:B------:R-:W-:Y:S01]  /*5e30*/  LEA.HI.X R25, R25, c[0x0][0x18c], R58, 0x1, P0 ;  /* 0x0000630019197a11 */ /* 0x000fe200000f0c3a */
[----:B------:R0:W5:Y:S01]  /*5e40*/  LDG.E.CONSTANT R60, [R4.64] ;  /* 0x0000000c043c7981 */ /* 0x000162000c1e9900 */
[----:B------:R-:W-:-:S03]  /*5e50*/  LEA.HI.X R127, R56, c[0x0][0x18c], R103, 0x1, P6 ;  /* 0x00006300387f7a11 */ /* 0x000fc600030f0c67 */
[----:B------:R0:W5:Y:S04]  /*5e60*/  LDG.E.CONSTANT R58, [R4.64+0x4] ;  /* 0x0000040c043a7981 */ /* 0x000168000c1e9900 */
[----:B------:R0:W5:Y:S04]  /*5e70*/  LDG.E.CONSTANT R56, [R4.64+0x8] ;  /* 0x0000080c04387981 */ /* 0x000168000c1e9900 */
[----:B------:R0:W5:Y:S04]  /*5e80*/  LDG.E.CONSTANT R62, [R4.64+0xc] ;  /* 0x00000c0c043e7981 */ /* 0x000168000c1e9900 */
[----:B------:R1:W5:Y:S04]  /*5e90*/  LDG.E.CONSTANT R122, [R126.64] ;  /* 0x0000000c7e7a7981 */ /* 0x000368000c1e9900 */
[----:B------:R1:W5:Y:S04]  /*5ea0*/  LDG.E.CONSTANT R123, [R126.64+0x4] ;  /* 0x0000040c7e7b7981 */ /* 0x000368000c1e9900 */
[----:B0-----:R-:W0:Y:S04]  /*5eb0*/  LDS.128 R4, [R55] ;  /* 0x0000000037047984 */ /* 0x001e280000000c00 */
[----:B------:R1:W5:Y:S04]  /*5ec0*/  LDG.E.CONSTANT R124, [R126.64+0x8] ;  /* 0x0000080c7e7c7981 */ /* 0x000368000c1e9900 */
[----:B------:R1:W5:Y:S04]  /*5ed0*/  LDG.E.CONSTANT R125, [R126.64+0xc] ;  /* 0x00000c0c7e7d7981 */ /* 0x000368000c1e9900 */
[----:B------:R3:W5:Y:S04]  /*5ee0*/  LDG.E.CONSTANT R92, [R14.64+0x8] ;  /* 0x0000080c0e5c7981 */ /* 0x000768000c1e9900 */
[----:B------:R3:W5:Y:S01]  /*5ef0*/  LDG.E.CONSTANT R100, [R14.64+0xc] ;  /* 0x00000c0c0e647981 */ /* 0x000762000c1e9900 */
[----:B-1----:R-:W-:-:S02]  /*5f00*/  F2FP.BF16.PACK_AB R127, R9, R8 ;  /* 0x00000008097f723e */ /* 0x002fc400000010ff */
[----:B------:R-:W-:Y:S01]  /*5f10*/  IADD3 R9, P4, R59, R12, RZ ;  /* 0x0000000c3b097210 */ /* 0x000fe20007f9e0ff */
[----:B------:R1:W5:Y:S01]  /*5f20*/  LDG.E.CONSTANT R102, [R16.64] ;  /* 0x0000000c10667981 */ /* 0x000362000c1e9900 */
[----:B------:R-:W-:-:S03]  /*5f30*/  F2FP.BF16.PACK_AB R136, R11, R10 ;  /* 0x0000000a0b88723e */ /* 0x000fc600000010ff */
[----:B------:R1:W5:Y:S01]  /*5f40*/  LDG.E.CONSTANT R103, [R16.64+0x4] ;  /* 0x0000040c10677981 */ /* 0x000362000c1e9900 */
[----:B---3--:R-:W-:Y:S02]  /*5f50*/  IADD3 R15, P2, R57, R12, RZ ;  /* 0x0000000c390f7210 */ /* 0x008fe40007f5e0ff */
[----:B------:R-:W-:Y:S01]  /*5f60*/  LEA R8, P5, R9, c[0x0][0x188], 0x1 ;  /* 0x0000620009087a11 */ /* 0x000fe200078a08ff */
[----:B------:R1:W5:Y:S01]  /*5f70*/  LDG.E.CONSTANT R104, [R16.64+0x8] ;  /* 0x0000080c10687981 */ /* 0x000362000c1e9900 */
[----:B------:R-:W-:-:S03]  /*5f80*/  LEA.HI.X.SX32 R14, R59, R130, 0x1, P4 ;  /* 0x000000823b0e7211 */ /* 0x000fc600020f0eff */
[----:B------:R1:W5:Y:S01]  /*5f90*/  LDG.E.CONSTANT R105, [R16.64+0xc] ;  /* 0x00000c0c10697981 */ /* 0x000362000c1e9900 */
[----:B------:R-:W-:-:S03]  /*5fa0*/  IADD3 R11, P0, R29, R12, RZ ;  /* 0x0000000c1d0b7210 */ /* 0x000fc60007f1e0ff */
[----:B------:R2:W5:Y:S01]  /*5fb0*/  LDG.E.CONSTANT R107, [R18.64+0x4] ;  /* 0x0000040c126b7981 */ /* 0x000562000c1e9900 */
[----:B0-----:R-:W-:-:S03]  /*5fc0*/  F2FP.BF16.PACK_AB R137, R5, R4 ;  /* 0x000000040589723e */ /* 0x001fc600000010ff */
[----:B------:R2:W5:Y:S01]  /*5fd0*/  LDG.E.CONSTANT R108, [R18.64+0x8] ;  /* 0x0000080c126c7981 */ /* 0x000562000c1e9900 */
[----:B------:R-:W-:Y:S02]  /*5fe0*/  LEA R4, P3, R15, c[0x0][0x188], 0x1 ;  /* 0x000062000f047a11 */ /* 0x000fe400078608ff */
[----:B-1----:R-:W-:Y:S01]  /*5ff0*/  LEA.HI.X.SX32 R16, R57, R130, 0x1, P2 ;  /* 0x0000008239107211 */ /* 0x002fe200010f0eff */
[----:B------:R2:W5:Y:S01]  /*6000*/  LDG.E.CONSTANT R109, [R18.64+0xc] ;  /* 0x00000c0c126d7981 */ /* 0x000562000c1e9900 */
[----:B------:R-:W-:Y:S02]  /*6010*/  LEA.HI.X R9, R9, c[0x0][0x18c], R14, 0x1, P5 ;  /* 0x0000630009097a11 */ /* 0x000fe400028f0c0e */
[----:B------:R-:W-:Y:S01]  /*6020*/  LEA.HI.X R5, R15, c[0x0][0x18c], R16, 0x1, P3 ;  /* 0x000063000f057a11 */ /* 0x000fe200018f0c10 */
[----:B------:R0:W5:Y:S01]  /*6030*/  LDG.E.CONSTANT R118, [R24.64] ;  /* 0x0000000c18767981 */ /* 0x000162000c1e9900 */
[----:B------:R-:W-:Y:S02]  /*6040*/  LEA R10, P1, R11, c[0x0][0x188], 0x1 ;  /* 0x000062000b0a7a11 */ /* 0x000fe400078208ff */
[----:B------:R-:W-:Y:S01]  /*6050*/  IADD3 R15, P5, R63, R12, RZ ;  /* 0x0000000c3f0f7210 */ /* 0x000fe20007fbe0ff */
[----:B------:R0:W5:Y:S01]  /*6060*/  LDG.E.CONSTANT R119, [R24.64+0x4] ;  /* 0x0000040c18777981 */ /* 0x000162000c1e9900 */
[----:B--2---:R-:W-:-:S03]  /*6070*/  LEA.HI.X.SX32 R18, R29, R130, 0x1, P0 ;  /* 0x000000821d127211 */ /* 0x004fc600000f0eff */
[----:B------:R0:W5:Y:S01]  /*6080*/  LDG.E.CONSTANT R120, [R24.64+0x8] ;  /* 0x0000080c18787981 */ /* 0x000162000c1e9900 */
[----:B------:R-:W-:-:S03]  /*6090*/  LEA.HI.X R11, R11, c[0x0][0x18c], R18, 0x1, P1 ;  /* 0x000063000b0b7a11 */ /* 0x000fc600008f0c12 */
[----:B------:R0:W5:Y:S01]  /*60a0*/  LDG.E.CONSTANT R121, [R24.64+0xc] ;  /* 0x00000c0c18797981 */ /* 0x000162000c1e9900 */
[----:B------:R-:W-:-:S03]  /*60b0*/  LEA R14, P1, R15, c[0x0][0x188], 0x1 ;  /* 0x000062000f0e7a11 */ /* 0x000fc600078208ff */
[----:B------:R1:W5:Y:S04]  /*60c0*/  LDG.E.CONSTANT R128, [R10.64+0x8] ;  /* 0x0000080c0a807981 */ /* 0x000368000c1e9900 */
[----:B------:R1:W5:Y:S01]  /*60d0*/  LDG.E.CONSTANT R131, [R10.64+0xc] ;  /* 0x00000c0c0a837981 */ /* 0x000362000c1e9900 */
[----:B0-----:R-:W-:-:S03]  /*60e0*/  LEA.HI.X.SX32 R24, R63, R130, 0x1, P5 ;  /* 0x000000823f187211 */ /* 0x001fc600028f0eff */
[----:B------:R1:W5:Y:S01]  /*60f0*/  LDG.E.CONSTANT R25, [R10.64+0x4] ;  /* 0x0000040c0a197981 */ /* 0x000362000c1e9900 */
[----:B------:R-:W-:-:S03]  /*6100*/  LEA.HI.X R15, R15, c[0x0][0x18c], R24, 0x1, P1 ;  /* 0x000063000f0f7a11 */ /* 0x000fc600008f0c18 */
[----:B------:R1:W5:Y:S01]  /*6110*/  LDG.E.CONSTANT R24, [R10.64] ;  /* 0x0000000c0a187981 */ /* 0x000362000c1e9900 */
[----:B------:R-:W-:Y:S02]  /*6120*/  F2FP.BF16.PACK_AB R138, R7, R6 ;  /* 0x00000006078a723e */ /* 0x000fe400000010ff */
[----:B------:R-:W-:Y:S01]  /*6130*/  IADD3 R7, P6, R61, R12, RZ ;  /* 0x0000000c3d077210 */ /* 0x000fe20007fde0ff */
[----:B------:R0:W5:Y:S03]  /*6140*/  LDG.E.CONSTANT R114, [R22.64] ;  /* 0x0000000c16727981 */ /* 0x000166000c1e9900 */
[----:B------:R-:W-:Y:S01]  /*6150*/  LEA R6, P2, R7, c[0x0][0x188], 0x1 ;  /* 0x0000620007067a11 */ /* 0x000fe200078408ff */
[----:B------:R0:W5:Y:S01]  /*6160*/  LDG.E.CONSTANT R115, [R22.64+0x4] ;  /* 0x0000040c16737981 */ /* 0x000162000c1e9900 */
[----:B------:R-:W-:-:S03]  /*6170*/  LEA.HI.X.SX32 R126, R61, R130, 0x1, P6 ;  /* 0x000000823d7e7211 */ /* 0x000fc600030f0eff */
[----:B------:R0:W5:Y:S01]  /*6180*/  LDG.E.CONSTANT R116, [R22.64+0x8] ;  /* 0x0000080c16747981 */ /* 0x000162000c1e9900 */
[----:B------:R-:W-:Y:S02]  /*6190*/  LEA.HI.X R7, R7, c[0x0][0x18c], R126, 0x1, P2 ;  /* 0x0000630007077a11 */ /* 0x000fe400010f0c7e */
[----:B------:R-:W-:Y:S01]  /*61a0*/  ISETP.NE.AND P2, PT, R26, RZ, PT ;  /* 0x000000ff1a00720c */ /* 0x000fe20003f45270 */
[----:B------:R0:W5:Y:S01]  /*61b0*/  LDG.E.CONSTANT R117, [R22.64+0xc] ;  /* 0x00000c0c16757981 */ /* 0x000162000c1e9900 */
[-C--:B------:R-:W-:Y:S02]  /*61c0*/  IADD3 R17, P4, R65, R12.reuse, RZ ;  /* 0x0000000c41117210 */ /* 0x080fe40007f9e0ff */
[----:B------:R-:W-:Y:S01]  /*61d0*/  IADD3 R19, P3, R67, R12, RZ ;  /* 0x0000000c43137210 */ /* 0x000fe20007f7e0ff */
[----:B------:R2:W5:Y:S01]  /*61e0*/  LDG.E.CONSTANT R110, [R20.64] ;  /* 0x0000000c146e7981 */ /* 0x000562000c1e9900 */
[----:B------:R-:W-:-:S03]  /*61f0*/  LEA R16, P0, R17, c[0x0][0x188], 0x1 ;  /* 0x0000620011107a11 */ /* 0x000fc600078008ff */
[----:B------:R2:W5:Y:S01]  /*6200*/  LDG.E.CONSTANT R111, [R20.64+0x4] ;  /* 0x0000040c146f7981 */ /* 0x000562000c1e9900 */
[----:B0-----:R-:W-:-:S03]  /*6210*/  LEA.HI.X.SX32 R22, R65, R130, 0x1, P4 ;  /* 0x0000008241167211 */ /* 0x001fc600020f0eff */
[----:B------:R2:W5:Y:S01]  /*6220*/  LDG.E.CONSTANT R112, [R20.64+0x8] ;  /* 0x0000080c14707981 */ /* 0x000562000c1e9900 */
[----:B------:R-:W-:Y:S02]  /*6230*/  LEA R18, P6, R19, c[0x0][0x188], 0x1 ;  /* 0x0000620013127a11 */ /* 0x000fe400078c08ff */
[----:B------:R-:W-:Y:S01]  /*6240*/  LEA.HI.X R17, R17, c[0x0][0x18c], R22, 0x1, P0 ;  /* 0x0000630011117a11 */ /* 0x000fe200000f0c16 */
[----:B------:R2:W5:Y:S01]  /*6250*/  LDG.E.CONSTANT R113, [R20.64+0xc] ;  /* 0x00000c0c14717981 */ /* 0x000562000c1e9900 */
[----:B------:R-:W-:Y:S01]  /*6260*/  BSSY B1, `(.L_x_13707) ;  /* 0x0000029000017945 */ /* 0x000fe20003800000 */
[----:B------:R-:W-:Y:S02]  /*6270*/  IADD3 R141, P1, R73, R12, RZ ;  /* 0x0000000c498d7210 */ /* 0x000fe40007f3e0ff */
[----:B--2---:R-:W-:Y:S02]  /*6280*/  LEA.HI.X.SX32 R20, R67, R130, 0x1, P3 ;  /* 0x0000008243147211 */ /* 0x004fe400018f0eff */
[----:B------:R-:W-:-:S02]  /*6290*/  IADD3 R21, P0, R69, R12, RZ ;  /* 0x0000000c45157210 */ /* 0x000fc40007f1e0ff */
[----:B------:R-:W-:Y:S02]  /*62a0*/  IADD3 R23, P3, R71, R12, RZ ;  /* 0x0000000c47177210 */ /* 0x000fe40007f7e0ff */
[----:B------:R-:W-:Y:S02]  /*62b0*/  LEA.HI.X R19, R19, c[0x0][0x18c], R20, 0x1, P6 ;  /* 0x0000630013137a11 */ /* 0x000fe400030f0c14 */
[----:B------:R-:W-:Y:S02]  /*62c0*/  LEA R20, P4, R21, c[0x0][0x188], 0x1 ;  /* 0x0000620015147a11 */ /* 0x000fe400078808ff */
[----:B------:R-:W-:Y:S02]  /*62d0*/  LEA R22, P5, R23, c[0x0][0x188], 0x1 ;  /* 0x0000620017167a11 */ /* 0x000fe400078a08ff */
[-C--:B------:R-:W-:Y:S02]  /*62e0*/  LEA.HI.X.SX32 R134, R69, R130.reuse, 0x1, P0 ;  /* 0x0000008245867211 */ /* 0x080fe400000f0eff */
[----:B------:R-:W-:Y:S01]  /*62f0*/  LEA.HI.X.SX32 R132, R71, R130, 0x1, P3 ;  /* 0x0000008247847211 */ /* 0x000fe200018f0eff */
[----:B------:R-:W-:Y:S05]  /*6300*/  @P2 BRA `(.L_x_13708) ;  /* 0x000001e000002947 */ /* 0x000fea0003800000 */
[C---:B-1----:R-:W-:Y:S02]  /*6310*/  IADD3 R129, R28.reuse, -0x5, RZ ;  /* 0xfffffffb1c817810 */ /* 0x042fe40007ffe0ff */
[----:B------:R-:W-:-:S02]  /*6320*/  IADD3 R126, R28, -0x7, RZ ;  /* 0xfffffff91c7e7810 */ /* 0x000fc40007ffe0ff */
[----:B------:R-:W-:Y:S02]  /*6330*/  IADD3 R133, R28, -0x4, RZ ;  /* 0xfffffffc1c857810 */ /* 0x000fe40007ffe0ff */
[----:B------:R-:W-:Y:S02]  /*6340*/  ISETP.GE.AND P6, PT, R129, UR17, PT ;  /* 0x0000001181007c0c */ /* 0x000fe4000bfc6270 */
[----:B------:R-:W-:Y:S02]  /*6350*/  ISETP.GE.AND P0, PT, R126, UR17, PT ;  /* 0x000000117e007c0c */ /* 0x000fe4000bf06270 */
[----:B------:R-:W-:Y:S02]  /*6360*/  ISETP.GE.AND P3, PT, R133, UR17, PT ;  /* 0x0000001185007c0c */ /* 0x000fe4000bf66270 */
[----:B------:R-:W-:Y:S02]  /*6370*/  IADD3 R129, R28, -0x3, RZ ;  /* 0xfffffffd1c817810 */ /* 0x000fe40007ffe0ff */
[----:B-----5:R-:W-:-:S02]  /*6380*/  PRMT R126, R25, 0x7632, R126 ;  /* 0x00007632197e7816 */ /* 0x020fc4000000007e */
[----:B------:R-:W-:Y:S02]  /*6390*/  IADD3 R135, R28, -0x2, RZ ;  /* 0xfffffffe1c877810 */ /* 0x000fe40007ffe0ff */
[----:B------:R-:W-:Y:S02]  /*63a0*/  SEL R133, R25, RZ, !P6 ;  /* 0x000000ff19857207 */ /* 0x000fe40007000000 */
[----:B------:R-:W-:Y:S02]  /*63b0*/  ISETP.GE.AND P6, PT, R129, UR17, PT ;  /* 0x0000001181007c0c */ /* 0x000fe4000bfc6270 */
[----:B------:R-:W-:Y:S02]  /*63c0*/  SEL R126, R126, RZ, !P3 ;  /* 0x000000ff7e7e7207 */ /* 0x000fe40005800000 */
[----:B------:R-:W-:Y:S02]  /*63d0*/  ISETP.GE.AND P3, PT, R135, UR17, PT ;  /* 0x0000001187007c0c */ /* 0x000fe4000bf66270 */
[----:B------:R-:W-:-:S02]  /*63e0*/  PRMT R25, R128, 0x7632, R25 ;  /* 0x0000763280197816 */ /* 0x000fc40000000019 */
[----:B------:R-:W-:Y:S02]  /*63f0*/  SEL R135, R128, RZ, !P6 ;  /* 0x000000ff80877207 */ /* 0x000fe40007000000 */
[----:B------:R-:W-:Y:S02]  /*6400*/  SEL R128, R25, RZ, !P3 ;  /* 0x000000ff19807207 */ /* 0x000fe40005800000 */
[C---:B------:R-:W-:Y:S02]  /*6410*/  IADD3 R129, R28.reuse, -0x1, RZ ;  /* 0xffffffff1c817810 */ /* 0x040fe40007ffe0ff */
[C---:B------:R-:W-:Y:S02]  /*6420*/  ISETP.GE.AND P3, PT, R28.reuse, UR17, PT ;  /* 0x000000111c007c0c */ /* 0x040fe4000bf66270 */
[----:B------:R-:W-:Y:S02]  /*6430*/  ISETP.GE.AND P6, PT, R129, UR17, PT ;  /* 0x0000001181007c0c */ /* 0x000fe4000bfc6270 */
[----:B------:R-:W-:-:S02]  /*6440*/  IADD3 R129, R28, -0x6, RZ ;  /* 0xfffffffa1c817810 */ /* 0x000fc40007ffe0ff */
[----:B------:R-:W-:Y:S02]  /*6450*/  @P0 PRMT R24, RZ, 0x7610, R24 ;  /* 0x00007610ff180816 */ /* 0x000fe40000000018 */
[----:B------:R-:W-:Y:S02]  /*6460*/  ISETP.GE.AND P0, PT, R129, UR17, PT ;  /* 0x0000001181007c0c */ /* 0x000fe4000bf06270 */
[----:B------:R-:W-:Y:S02]  /*6470*/  PRMT R25, R24, 0x7632, R25 ;  /* 0x0000763218197816 */ /* 0x000fe40000000019 */
[----:B------:R-:W-:Y:S02]  /*6480*/  SEL R140, R131, RZ, !P6 ;  /* 0x000000ff838c7207 */ /* 0x000fe40007000000 */
[----:B------:R-:W-:Y:S02]  /*6490*/  SEL R129, R25, RZ, !P0 ;  /* 0x000000ff19817207 */ /* 0x000fe40004000000 */
[----:B------:R-:W-:-:S02]  /*64a0*/  @P3 PRMT R131, R140, 0x5410, RZ ;  /* 0x000054108c833816 */ /* 0x000fc400000000ff */
[----:B------:R-:W-:Y:S02]  /*64b0*/  PRMT R25, R133, 0x5410, R126 ;  /* 0x0000541085197816 */ /* 0x000fe4000000007e */
[----:B------:R-:W-:Y:S02]  /*64c0*/  PRMT R128, R135, 0x5410, R128 ;  /* 0x0000541087807816 */ /* 0x000fe40000000080 */
[----:B------:R-:W-:Y:S02]  /*64d0*/  @!P3 PRMT R131, R140, 0x7610, R131 ;  /* 0x000076108c83b816 */ /* 0x000fe40000000083 */
[----:B------:R-:W-:Y:S02]  /*64e0*/  PRMT R24, R24, 0x5410, R129 ;  /* 0x0000541018187816 */ /* 0x000fe40000000081 */
.L_x_13708:
[----:B-1----:R-:W-:Y:S05]  /*64f0*/  BSYNC B1 ;  /* 0x0000000000017941 */ /* 0x002fea0003800000 */
.L_x_13707:
[----:B------:R-:W-:Y:S01]  /*6500*/  LEA.HI.X R21, R21, c[0x0][0x18c], R134, 0x1, P4 ;  /* 0x0000630015157a11 */ /* 0x000fe200020f0c86 */
[----:B------:R-:W-:Y:S01]  /*6510*/  IMAD.MOV.U32 R126, RZ, RZ, R136 ;  /* 0x000000ffff7e7224 */ /* 0x000fe200078e0088 */
[----:B------:R0:W5:Y:S02]  /*6520*/  LDG.E.CONSTANT R134, [R10.64+0x200] ;  /* 0x0002000c0a867981 */ /* 0x000164000c1e9900 */
[----:B-----5:R-:W-:Y:S01]  /*6530*/  HFMA2.BF16_V2 R24, R127, R24, -RZ.H0_H0 ;  /* 0x000000187f187231 */ /* 0x020fe200003400ff */
[-C--:B------:R-:W-:Y:S01]  /*6540*/  IADD3 R139, P3, R75, R12.reuse, RZ ;  /* 0x0000000c4b8b7210 */ /* 0x080fe20007f7e0ff */
[----:B------:R-:W-:Y:S01]  /*6550*/  IMAD.MOV.U32 R129, RZ, RZ, R137 ;  /* 0x000000ffff817224 */ /* 0x000fe200078e0089 */
[----:B------:R0:W5:Y:S01]  /*6560*/  LDG.E.CONSTANT R133, [R10.64+0x204] ;  /* 0x0002040c0a857981 */ /* 0x000162000c1e9900 */
[----:B------:R-:W-:Y:S01]  /*6570*/  IADD3 R140, P0, R79, R12, RZ ;  /* 0x0000000c4f8c7210 */ /* 0x000fe20007f1e0ff */
[----:B------:R-:W-:Y:S01]  /*6580*/  HFMA2.BF16_V2 R25, R126, R25, -RZ.H0_H0 ;  /* 0x000000197e197231 */ /* 0x000fe200003400ff */
[--C-:B------:R-:W-:Y:S01]  /*6590*/  PRMT R12, RZ, 0x5410, R24.reuse ;  /* 0x00005410ff0c7816 */ /* 0x100fe20000000018 */
[----:B------:R0:W5:Y:S01]  /*65a0*/  LDG.E.CONSTANT R136, [R10.64+0x208] ;  /* 0x0002080c0a887981 */ /* 0x000162000c1e9900 */
[----:B------:R-:W-:-:S02]  /*65b0*/  PRMT R24, RZ, 0x7610, R24 ;  /* 0x00007610ff187816 */ /* 0x000fc40000000018 */
[----:B------:R-:W-:Y:S01]  /*65c0*/  LEA.HI.X R23, R23, c[0x0][0x18c], R132, 0x1, P5 ;  /* 0x0000630017177a11 */ /* 0x000fe200028f0c84 */
[----:B------:R0:W5:Y:S01]  /*65d0*/  LDG.E.CONSTANT R135, [R10.64+0x20c] ;  /* 0x00020c0c0a877981 */ /* 0x000162000c1e9900 */
[----:B------:R-:W-:Y:S01]  /*65e0*/  BSSY B1, `(.L_x_13709) ;  /* 0x0000032000017945 */ /* 0x000fe20003800000 */
[----:B------:R-:W-:Y:S01]  /*65f0*/  FADD.FTZ R13, R12, R24 ;  /* 0x000000180c0d7221 */ /* 0x000fe20000010000 */
[--C-:B------:R-:W-:Y:S01]  /*6600*/  PRMT R24, RZ, 0x5410, R25.reuse ;  /* 0x00005410ff187816 */ /* 0x100fe20000000019 */
[----:B------:R-:W-:Y:S01]  /*6610*/  HFMA2.BF16_V2 R12, R129, R128, -RZ.H0_H0 ;  /* 0x00000080810c7231 */ /* 0x000fe200003400ff */
[----:B------:R-:W-:Y:S01]  /*6620*/  PRMT R25, RZ, 0x7610, R25 ;  /* 0x00007610ff197816 */ /* 0x000fe20000000019 */
[----:B------:R-:W-:Y:S01]  /*6630*/  IMAD.MOV.U32 R128, RZ, RZ, R138 ;  /* 0x000000ffff807224 */ /* 0x000fe200078e008a */
[-C--:B------:R-:W-:Y:S02]  /*6640*/  LEA.HI.X.SX32 R144, R73, R130.reuse, 0x1, P1 ;  /* 0x0000008249907211 */ /* 0x080fe400008f0eff */
[----:B------:R-:W-:Y:S01]  /*6650*/  LEA.HI.X.SX32 R142, R75, R130, 0x1, P3 ;  /* 0x000000824b8e7211 */ /* 0x000fe200018f0eff */
[----:B------:R-:W-:Y:S01]  /*6660*/  FADD.FTZ R132, R24, R25 ;  /* 0x0000001918847221 */ /* 0x000fe20000010000 */
[--C-:B------:R-:W-:Y:S01]  /*6670*/  PRMT R24, RZ, 0x5410, R12.reuse ;  /* 0x00005410ff187816 */ /* 0x100fe2000000000c */
[----:B------:R-:W-:Y:S01]  /*6680*/  HFMA2.BF16_V2 R131, R128, R131, -RZ.H0_H0 ;  /* 0x0000008380837231 */ /* 0x000fe200003400ff */
[----:B------:R-:W-:Y:S01]  /*6690*/  PRMT R12, RZ, 0x7610, R12 ;  /* 0x00007610ff0c7816 */ /* 0x000fe2000000000c */
[----:B------:R-:W-:-:S04]  /*66a0*/  FADD.FTZ R132, R13, R132 ;  /* 0x000000840d847221 */ /* 0x000fc80000010000 */
[----:B------:R-:W-:Y:S01]  /*66b0*/  FADD.FTZ R25, R24, R12 ;  /* 0x0000000c18197221 */ /* 0x000fe20000010000 */
[--C-:B------:R-:W-:Y:S02]  /*66c0*/  PRMT R12, RZ, 0x5410, R131.reuse ;  /* 0x00005410ff0c7816 */ /* 0x100fe40000000083 */
[----:B------:R-:W-:Y:S02]  /*66d0*/  PRMT R131, RZ, 0x7610, R131 ;  /* 0x00007610ff837816 */ /* 0x000fe40000000083 */
[----:B------:R-:W-:-:S03]  /*66e0*/  LEA R24, P4, R141, c[0x0][0x188], 0x1 ;  /* 0x000062008d187a11 */ /* 0x000fc600078808ff */
[----:B------:R-:W-:Y:S01]  /*66f0*/  FADD.FTZ R131, R12, R131 ;  /* 0x000000830c837221 */ /* 0x000fe20000010000 */
[----:B------:R-:W-:Y:S01]  /*6700*/  LEA R12, P5, R139, c[0x0][0x188], 0x1 ;  /* 0x000062008b0c7a11 */ /* 0x000fe200078a08ff */
[----:B------:R-:W-:Y:S07]  /*6710*/  @P2 BRA `(.L_x_13710) ;  /* 0x000001e000002947 */ /* 0x000fee0003800000 */
[C---:B0-----:R-:W-:Y:S02]  /*6720*/  IADD3 R11, R28.reuse, -0x5, RZ ;  /* 0xfffffffb1c0b7810 */ /* 0x041fe40007ffe0ff */
[C---:B------:R-:W-:Y:S02]  /*6730*/  IADD3 R10, R28.reuse, -0x7, RZ ;  /* 0xfffffff91c0a7810 */ /* 0x040fe40007ffe0ff */
[----:B------:R-:W-:Y:S02]  /*6740*/  IADD3 R137, R28, -0x4, RZ ;  /* 0xfffffffc1c897810 */ /* 0x000fe40007ffe0ff */
[----:B------:R-:W-:Y:S02]  /*6750*/  ISETP.GE.AND P6, PT, R11, UR17, PT ;  /* 0x000000110b007c0c */ /* 0x000fe4000bfc6270 */
[----:B------:R-:W-:-:S02]  /*6760*/  ISETP.GE.AND P1, PT, R10, UR17, PT ;  /* 0x000000110a007c0c */ /* 0x000fc4000bf26270 */
[----:B------:R-:W-:Y:S02]  /*6770*/  ISETP.GE.AND P3, PT, R137, UR17, PT ;  /* 0x0000001189007c0c */ /* 0x000fe4000bf66270 */
[C---:B------:R-:W-:Y:S02]  /*6780*/  IADD3 R11, R28.reuse, -0x3, RZ ;  /* 0xfffffffd1c0b7810 */ /* 0x040fe40007ffe0ff */
[C---:B-----5:R-:W-:Y:S02]  /*6790*/  PRMT R10, R133.reuse, 0x7632, R10 ;  /* 0x00007632850a7816 */ /* 0x060fe4000000000a */
[----:B------:R-:W-:Y:S02]  /*67a0*/  IADD3 R137, R28, -0x2, RZ ;  /* 0xfffffffe1c897810 */ /* 0x000fe40007ffe0ff */
[----:B------:R-:W-:Y:S02]  /*67b0*/  SEL R138, R133, RZ, !P6 ;  /* 0x000000ff858a7207 */ /* 0x000fe40007000000 */
[----:B------:R-:W-:-:S02]  /*67c0*/  ISETP.GE.AND P6, PT, R11, UR17, PT ;  /* 0x000000110b007c0c */ /* 0x000fc4000bfc6270 */
[----:B------:R-:W-:Y:S02]  /*67d0*/  SEL R133, R10, RZ, !P3 ;  /* 0x000000ff0a857207 */ /* 0x000fe40005800000 */
[----:B------:R-:W-:Y:S02]  /*67e0*/  ISETP.GE.AND P3, PT, R137, UR17, PT ;  /* 0x0000001189007c0c */ /* 0x000fe4000bf66270 */
[C---:B------:R-:W-:Y:S02]  /*67f0*/  PRMT R10, R136.reuse, 0x7632, R10 ;  /* 0x00007632880a7816 */ /* 0x040fe4000000000a */
[----:B------:R-:W-:Y:S02]  /*6800*/  SEL R137, R136, RZ, !P6 ;  /* 0x000000ff88897207 */ /* 0x000fe40007000000 */
[----:B------:R-:W-:Y:S02]  /*6810*/  SEL R136, R10, RZ, !P3 ;  /* 0x000000ff0a887207 */ /* 0x000fe40005800000 */
[----:B------:R-:W-:-:S02]  /*6820*/  IADD3 R11, R28, -0x1, RZ ;  /* 0xffffffff1c0b7810 */ /* 0x000fc40007ffe0ff */
[C---:B------:R-:W-:Y:S02]  /*6830*/  ISETP.GE.AND P3, PT, R28.reuse, UR17, PT ;  /* 0x000000111c007c0c */ /* 0x040fe4000bf66270 */
[----:B------:R-:W-:Y:S02]  /*6840*/  ISETP.GE.AND P6, PT, R11, UR17, PT ;  /* 0x000000110b007c0c */ /* 0x000fe4000bfc6270 */
[----:B------:R-:W-:Y:S02]  /*6850*/  IADD3 R11, R28, -0x6, RZ ;  /* 0xfffffffa1c0b7810 */ /* 0x000fe40007ffe0ff */
[----:B------:R-:W-:Y:S02]  /*6860*/  @P1 PRMT R134, RZ, 0x7610, R134 ;  /* 0x00007610ff861816 */ /* 0x000fe40000000086 */
[----:B------:R-:W-:Y:S02]  /*6870*/  ISETP.GE.AND P1, PT, R11, UR17, PT ;  /* 0x000000110b007c0c */ /* 0x000fe4000bf26270 */
[----:B------:R-:W-:-:S02]  /*6880*/  PRMT R10, R134, 0x7632, R10 ;  /* 0x00007632860a7816 */ /* 0x000fc4000000000a */
[----:B------:R-:W-:Y:S02]  /*6890*/  SEL R146, R135, RZ, !P6 ;  /* 0x000000ff87927207 */ /* 0x000fe40007000000 */
[----:B------:R-:W-:Y:S02]  /*68a0*/  SEL R11, R10, RZ, !P1 ;  /* 0x000000ff0a0b7207 */ /* 0x000fe40004800000 */
[----:B------:R-:W-:Y:S02]  /*68b0*/  @P3 PRMT R135, R146, 0x5410, RZ ;  /* 0x0000541092873816 */ /* 0x000fe400000000ff */
[----:B------:R-:W-:Y:S02]  /*68c0*/  PRMT R133, R138, 0x5410, R133 ;  /* 0x000054108a857816 */ /* 0x000fe40000000085 */
[----:B------:R-:W-:Y:S02]  /*68d0*/  PRMT R136, R137, 0x5410, R136 ;  /* 0x0000541089887816 */ /* 0x000fe40000000088 */
[----:B------:R-:W-:-:S02]  /*68e0*/  @!P3 PRMT R135, R146, 0x7610, R135 ;  /* 0x000076109287b816 */ /* 0x000fc40000000087 */
[----:B------:R-:W-:Y:S02]  /*68f0*/  PRMT R134, R134, 0x5410, R11 ;  /* 0x0000541086867816 */ /* 0x000fe4000000000b */
.L_x_13710:
[----:B0-----:R-:W-:Y:S05]  /*6900*/  BSYNC B1 ;  /* 0x0000000000017941 */ /* 0x001fea0003800000 */
.L_x_13709:
[----:B------:R-:W-:Y:S01]  /*6910*/  HFMA2.BF16_V2 R134, R127, R134, -RZ.H0_H0 ;  /* 0x000000867f867231 */ /* 0x000fe200003400ff */
[----:B------:R-:W-:Y:S01]  /*6920*/  FADD.FTZ R132, R132, R25 ;  /* 0x0000001984847221 */ /* 0x000fe20000010000 */
[----:B-----5:R-:W-:Y:S01]  /*6930*/  HFMA2.BF16_V2 R133, R126, R133, -RZ.H0_H0 ;  /* 0x000000857e857231 */ /* 0x020fe200003400ff */
[----:B------:R-:W-:Y:S01]  /*6940*/  LEA.HI.X R25, R141, c[0x0][0x18c], R144, 0x1, P4 ;  /* 0x000063008d197a11 */ /* 0x000fe200020f0c90 */
[----:B------:R0:W5:Y:S01]  /*6950*/  LDG.E.CONSTANT R137, [R4.64+0xc] ;  /* 0x00000c0c04897981 */ /* 0x000162000c1e9900 */
[--C-:B------:R-:W-:Y:S01]  /*6960*/  PRMT R10, RZ, 0x5410, R134.reuse ;  /* 0x00005410ff0a7816 */ /* 0x100fe20000000086 */
[----:B------:R-:W-:Y:S01]  /*6970*/  HFMA2.BF16_V2 R136, R129, R136, -RZ.H0_H0 ;  /* 0x0000008881887231 */ /* 0x000fe200003400ff */
[----:B------:R-:W-:Y:S01]  /*6980*/  PRMT R11, RZ, 0x5410, R133 ;  /* 0x00005410ff0b7816 */ /* 0x000fe20000000085 */
[----:B------:R-:W-:Y:S01]  /*6990*/  HFMA2.BF16_V2 R135, R128, R135, -RZ.H0_H0 ;  /* 0x0000008780877231 */ /* 0x000fe200003400ff */
[----:B------:R-:W-:Y:S01]  /*69a0*/  PRMT R134, RZ, 0x7610, R134 ;  /* 0x00007610ff867816 */ /* 0x000fe20000000086 */
[----:B------:R-:W-:Y:S01]  /*69b0*/  FADD.FTZ R131, R132, R131 ;  /* 0x0000008384837221 */ /* 0x000fe20000010000 */
[----:B------:R-:W-:-:S02]  /*69c0*/  PRMT R133, RZ, 0x7610, R133 ;  /* 0x00007610ff857816 */ /* 0x000fc40000000085 */
[----:B------:R-:W-:Y:S01]  /*69d0*/  LEA.HI.X.SX32 R141, R79, R130, 0x1, P0 ;  /* 0x000000824f8d7211 */ /* 0x000fe200000f0eff */
[----:B------:R-:W-:Y:S01]  /*69e0*/  FADD.FTZ R10, R10, R134 ;  /* 0x000000860a0a7221 */ /* 0x000fe20000010000 */
[----:B------:R0:W5:Y:S01]  /*69f0*/  LDG.E.CONSTANT R130, [R4.64] ;  /* 0x0000000c04827981 */ /* 0x000162000c1e9900 */
[----:B------:R-:W-:Y:S01]  /*6a00*/  FADD.FTZ R11, R11, R133 ;  /* 0x000000850b0b7221 */ /* 0x000fe20000010000 */
[--C-:B------:R-:W-:Y:S02]  /*6a10*/  PRMT R132, RZ, 0x5410, R136.reuse ;  /* 0x00005410ff847816 */ /* 0x100fe40000000088 */
[----:B------:R0:W5:Y:S01]  /*6a20*/  LDG.E.CONSTANT R133, [R4.64+0x4] ;  /* 0x0000040c04857981 */ /* 0x000162000c1e9900 */
[----:B------:R-:W-:Y:S01]  /*6a30*/  PRMT R136, RZ, 0x7610, R136 ;  /* 0x00007610ff887816 */ /* 0x000fe20000000088 */
[----:B------:R-:W-:Y:S01]  /*6a40*/  FADD.FTZ R11, R10, R11 ;  /* 0x0000000b0a0b7221 */ /* 0x000fe20000010000 */
[--C-:B------:R-:W-:Y:S01]  /*6a50*/  PRMT R10, RZ, 0x5410, R135.reuse ;  /* 0x00005410ff0a7816 */ /* 0x100fe20000000087 */
[----:B------:R0:W5:Y:S01]  /*6a60*/  LDG.E.CONSTANT R134, [R4.64+0x8] ;  /* 0x0000080c04867981 */ /* 0x000162000c1e9900 */
[----:B------:R-:W-:Y:S01]  /*6a70*/  PRMT R135, RZ, 0x7610, R135 ;  /* 0x00007610ff877816 */ /* 0x000fe20000000087 */
[----:B------:R-:W-:Y:S01]  /*6a80*/  FADD.FTZ R132, R132, R136 ;  /* 0x0000008884847221 */ /* 0x000fe20000010000 */
[----:B------:R-:W-:Y:S01]  /*6a90*/  BSSY B1, `(.L_x_13711) ;  /* 0x0000024000017945 */ /* 0x000fe20003800000 */
[----:B------:R-:W-:-:S02]  /*6aa0*/  LEA.HI.X R13, R139, c[0x0][0x18c], R142, 0x1, P5 ;  /* 0x000063008b0d7a11 */ /* 0x000fc400028f0c8e */
[----:B------:R-:W-:Y:S01]  /*6ab0*/  FADD.FTZ R135, R10, R135 ;  /* 0x000000870a877221 */ /* 0x000fe20000010000 */
[----:B------:R-:W-:Y:S01]  /*6ac0*/  LEA R10, P1, R140, c[0x0][0x188], 0x1 ;  /* 0x000062008c0a7a11 */ /* 0x000fe200078208ff */
[----:B------:R-:W-:Y:S01]  /*6ad0*/  FADD.FTZ R132, R11, R132 ;  /* 0x000000840b847221 */ /* 0x000fe20000010000 */
[----:B------:R-:W-:Y:S06]  /*6ae0*/  @P2 BRA `(.L_x_13712) ;  /* 0x000001e000002947 */ /* 0x000fec0003800000 */
[C---:B0-----:R-:W-:Y:S02]  /*6af0*/  IADD3 R4, R28.reuse, -0x7, RZ ;  /* 0xfffffff91c047810 */ /* 0x041fe40007ffe0ff */
[----:B------:R-:W-:Y:S02]  /*6b00*/  IADD3 R5, R28, -0x5, RZ ;  /* 0xfffffffb1c057810 */ /* 0x000fe40007ffe0ff */
[----:B------:R-:W-:Y:S02]  /*6b10*/  ISETP.GE.AND P0, PT, R4, UR17, PT ;  /* 0x0000001104007c0c */ /* 0x000fe4000bf06270 */
[C---:B------:R-:W-:Y:S02]  /*6b20*/  IADD3 R4, R28.reuse, -0x3, RZ ;  /* 0xfffffffd1c047810 */ /* 0x040fe40007ffe0ff */
[----:B------:R-:W-:-:S02]  /*6b30*/  IADD3 R136, R28, -0x4, RZ ;  /* 0xfffffffc1c887810 */ /* 0x000fc40007ffe0ff */
[----:B------:R-:W-:Y:S02]  /*6b40*/  ISETP.GE.AND P5, PT, R5, UR17, PT ;  /* 0x0000001105007c0c */ /* 0x000fe4000bfa6270 */
[----:B------:R-:W-:Y:S02]  /*6b50*/  ISETP.GE.AND P3, PT, R4, UR17, PT ;  /* 0x0000001104007c0c */ /* 0x000fe4000bf66270 */
[----:B------:R-:W-:Y:S02]  /*6b60*/  ISETP.GE.AND P6, PT, R136, UR17, PT ;  /* 0x0000001188007c0c */ /* 0x000fe4000bfc6270 */
[C---:B-----5:R-:W-:Y:S02]  /*6b70*/  PRMT R4, R133.reuse, 0x7632, R4 ;  /* 0x0000763285047816 */ /* 0x060fe40000000004 */
[----:B------:R-:W-:Y:S02]  /*6b80*/  IADD3 R5, R28, -0x2, RZ ;  /* 0xfffffffe1c057810 */ /* 0x000fe40007ffe0ff */
[----:B------:R-:W-:-:S02]  /*6b90*/  SEL R136, R133, RZ, !P5 ;  /* 0x000000ff85887207 */ /* 0x000fc40006800000 */
[----:B------:R-:W-:Y:S02]  /*6ba0*/  SEL R133, R4, RZ, !P6 ;  /* 0x000000ff04857207 */ /* 0x000fe40007000000 */
[C---:B------:R-:W-:Y:S02]  /*6bb0*/  ISETP.GE.AND P6, PT, R28.reuse, UR17, PT ;  /* 0x000000111c007c0c */ /* 0x040fe4000bfc6270 */
[C---:B------:R-:W-:Y:S02]  /*6bc0*/  IADD3 R138, R28.reuse, -0x1, RZ ;  /* 0xffffffff1c8a7810 */ /* 0x040fe40007ffe0ff */
[----:B------:R-:W-:Y:S02]  /*6bd0*/  ISETP.GE.AND P4, PT, R5, UR17, PT ;  /* 0x0000001105007c0c */ /* 0x000fe4000bf86270 */
[----:B------:R-:W-:Y:S02]  /*6be0*/  IADD3 R5, R28, -0x6, RZ ;  /* 0xfffffffa1c057810 */ /* 0x000fe40007ffe0ff */
[----:B------:R-:W-:-:S02]  /*6bf0*/  ISETP.GE.AND P5, PT, R138, UR17, PT ;  /* 0x000000118a007c0c */ /* 0x000fc4000bfa6270 */
[----:B------:R-:W-:Y:S02]  /*6c00*/  @P0 PRMT R130, RZ, 0x7610, R130 ;  /* 0x00007610ff820816 */ /* 0x000fe40000000082 */
        /* <DEDUP_REMOVED lines=12> */
.L_x_13712:
[----:B------:R-:W-:Y:S05]  /*6cd0*/  BSYNC B1 ;  /* 0x0000000000017941 */ /* 0x000fea0003800000 */
.L_x_13711:
[----:B-----5:R-:W-:Y:S01]  /*6ce0*/  HFMA2.BF16_V2 R130, R127, R130, -RZ.H0_H0 ;  /* 0x000000827f827231 */ /* 0x020fe200003400ff */
[----:B------:R-:W-:Y:S01]  /*6cf0*/  FADD.FTZ R52, R131, R52 ;  /* 0x0000003483347221 */ /* 0x000fe20000010000 */
[----:B------:R-:W-:Y:S01]  /*6d00*/  HFMA2.BF16_V2 R133, R126, R133, -RZ.H0_H0 ;  /* 0x000000857e857231 */ /* 0x000fe200003400ff */
[----:B------:R-:W-:Y:S01]  /*6d10*/  FADD.FTZ R132, R132, R135 ;  /* 0x0000008784847221 */ /* 0x000fe20000010000 */
[----:B------:R-:W-:Y:S01]  /*6d20*/  HFMA2.BF16_V2 R134, R129, R134, -RZ.H0_H0 ;  /* 0x0000008681867231 */ /* 0x000fe200003400ff */
[--C-:B0-----:R-:W-:Y:S01]  /*6d30*/  PRMT R4, RZ, 0x5410, R130.reuse ;  /* 0x00005410ff047816 */ /* 0x101fe20000000082 */
[----:B------:R0:W5:Y:S01]  /*6d40*/  LDG.E.CONSTANT R135, [R8.64+0xc] ;  /* 0x00000c0c08877981 */ /* 0x000162000c1e9900 */
[----:B------:R-:W-:Y:S02]  /*6d50*/  PRMT R130, RZ, 0x7610, R130 ;  /* 0x00007610ff827816 */ /* 0x000fe40000000082 */
[--C-:B------:R-:W-:Y:S02]  /*6d60*/  PRMT R5, RZ, 0x5410, R133.reuse ;  /* 0x00005410ff057816 */ /* 0x100fe40000000085 */
[----:B------:R-:W-:Y:S01]  /*6d70*/  PRMT R133, RZ, 0x7610, R133 ;  /* 0x00007610ff857816 */ /* 0x000fe20000000085 */
[----:B------:R-:W-:Y:S01]  /*6d80*/  FADD.FTZ R4, R4, R130 ;  /* 0x0000008204047221 */ /* 0x000fe20000010000 */
[----:B------:R-:W-:-:S02]  /*6d90*/  PRMT R130, RZ, 0x5410, R134 ;  /* 0x00005410ff827816 */ /* 0x000fc40000000086 */
[----:B------:R-:W-:Y:S01]  /*6da0*/  PRMT R134, RZ, 0x7610, R134 ;  /* 0x00007610ff867816 */ /* 0x000fe20000000086 */
[----:B------:R-:W-:Y:S01]  /*6db0*/  FADD.FTZ R5, R5, R133 ;  /* 0x0000008505057221 */ /* 0x000fe20000010000 */
[----:B------:R-:W-:Y:S01]  /*6dc0*/  LEA.HI.X R11, R140, c[0x0][0x18c], R141, 0x1, P1 ;  /* 0x000063008c0b7a11 */ /* 0x000fe200008f0c8d */
[----:B------:R0:W5:Y:S02]  /*6dd0*/  LDG.E.CONSTANT R133, [R8.64+0x4] ;  /* 0x0000040c08857981 */ /* 0x000164000c1e9900 */
[----:B------:R-:W-:Y:S02]  /*6de0*/  FADD.FTZ R131, R130, R134 ;  /* 0x0000008682837221 */ /* 0x000fe40000010000 */
[----:B------:R0:W5:Y:S01]  /*6df0*/  LDG.E.CONSTANT R130, [R8.64] ;  /* 0x0000000c08827981 */ /* 0x000162000c1e9900 */
[----:B------:R-:W-:Y:S01]  /*6e00*/  BSSY B1, `(.L_x_13713) ;  /* 0x0000023000017945 */ /* 0x000fe20003800000 */
[----:B------:R-:W-:Y:S02]  /*6e10*/  FADD.FTZ R4, R4, R5 ;  /* 0x0000000504047221 */ /* 0x000fe40000010000 */
[----:B------:R0:W5:Y:S01]  /*6e20*/  LDG.E.CONSTANT R134, [R8.64+0x8] ;  /* 0x0000080c08867981 */ /* 0x000162000c1e9900 */
[----:B------:R-:W-:Y:S01]  /*6e30*/  HFMA2.BF16_V2 R137, R128, R137, -RZ.H0_H0 ;  /* 0x0000008980897231 */ /* 0x000fe200003400ff */
[----:B------:R-:W-:Y:S05]  /*6e40*/  @P2 BRA `(.L_x_13714) ;  /* 0x000001e000002947 */ /* 0x000fea0003800000 */
[C---:B------:R-:W-:Y:S02]  /*6e50*/  IADD3 R5, R28.reuse, -0x7, RZ ;  /* 0xfffffff91c057810 */ /* 0x040fe40007ffe0ff */
[----:B0-----:R-:W-:-:S02]  /*6e60*/  IADD3 R8, R28, -0x5, RZ ;  /* 0xfffffffb1c087810 */ /* 0x001fc40007ffe0ff */
[----:B------:R-:W-:Y:S02]  /*6e70*/  ISETP.GE.AND P5, PT, R5, UR17, PT ;  /* 0x0000001105007c0c */ /* 0x000fe4000bfa6270 */
[----:B------:R-:W-:Y:S02]  /*6e80*/  ISETP.GE.AND P0, PT, R8, UR17, PT ;  /* 0x0000001108007c0c */ /* 0x000fe4000bf06270 */
[C---:B------:R-:W-:Y:S02]  /*6e90*/  IADD3 R8, R28.reuse, -0x2, RZ ;  /* 0xfffffffe1c087810 */ /* 0x040fe40007ffe0ff */
[----:B------:R-:W-:Y:S02]  /*6ea0*/  IADD3 R5, R28, -0x3, RZ ;  /* 0xfffffffd1c057810 */ /* 0x000fe40007ffe0ff */
[----:B------:R-:W-:Y:S02]  /*6eb0*/  ISETP.GE.AND P3, PT, R8, UR17, PT ;  /* 0x0000001108007c0c */ /* 0x000fe4000bf66270 */
[----:B------:R-:W-:-:S02]  /*6ec0*/  IADD3 R9, R28, -0x4, RZ ;  /* 0xfffffffc1c097810 */ /* 0x000fc40007ffe0ff */
[----:B-----5:R-:W-:Y:S02]  /*6ed0*/  SEL R8, R133, RZ, !P0 ;  /* 0x000000ff85087207 */ /* 0x020fe40004000000 */
[C---:B------:R-:W-:Y:S02]  /*6ee0*/  ISETP.GE.AND P0, PT, R28.reuse, UR17, PT ;  /* 0x000000111c007c0c */ /* 0x040fe4000bf06270 */
[----:B------:R-:W-:Y:S02]  /*6ef0*/  IADD3 R136, R28, -0x1, RZ ;  /* 0xffffffff1c887810 */ /* 0x000fe40007ffe0ff */
[----:B------:R-:W-:Y:S02]  /*6f00*/  ISETP.GE.AND P4, PT, R5, UR17, PT ;  /* 0x0000001105007c0c */ /* 0x000fe4000bf86270 */
[----:B------:R-:W-:Y:S02]  /*6f10*/  ISETP.GE.AND P6, PT, R9, UR17, PT ;  /* 0x0000001109007c0c */ /* 0x000fe4000bfc6270 */
[----:B------:R-:W-:-:S02]  /*6f20*/  PRMT R5, R133, 0x7632, R5 ;  /* 0x0000763285057816 */ /* 0x000fc40000000005 */
[----:B------:R-:W-:Y:S02]  /*6f30*/  IADD3 R9, R28, -0x6, RZ ;  /* 0xfffffffa1c097810 */ /* 0x000fe40007ffe0ff */
        /* <DEDUP_REMOVED lines=15> */
.L_x_13714:
[----:B------:R-:W-:Y:S05]  /*7030*/  BSYNC B1 ;  /* 0x0000000000017941 */ /* 0x000fea0003800000 */
.L_x_13713:
[----:B-----5:R-:W-:Y:S01]  /*7040*/  HFMA2.BF16_V2 R130, R127, R130, -RZ.H0_H0 ;  /* 0x000000827f827231 */ /* 0x020fe200003400ff */
[----:B------:R-:W-:Y:S01]  /*7050*/  FADD.FTZ R4, R4, R131 ;  /* 0x0000008304047221 */ /* 0x000fe20000010000 */
[----:B------:R-:W-:Y:S01]  /*7060*/  HFMA2.BF16_V2 R134, R129, R134, -RZ.H0_H0 ;  /* 0x0000008681867231 */ /* 0x000fe200003400ff */
[----:B------:R-:W-:Y:S01]  /*7070*/  PRMT R5, RZ, 0x5410, R137 ;  /* 0x00005410ff057816 */ /* 0x000fe20000000089 */
[----:B------:R-:W-:Y:S01]  /*7080*/  HFMA2.BF16_V2 R133, R126, R133, -RZ.H0_H0 ;  /* 0x000000857e857231 */ /* 0x000fe200003400ff */
[--C-:B0-----:R-:W-:Y:S01]  /*7090*/  PRMT R8, RZ, 0x5410, R130.reuse ;  /* 0x00005410ff087816 */ /* 0x101fe20000000082 */
[----:B------:R-:W-:Y:S01]  /*70a0*/  HFMA2.BF16_V2 R135, R128, R135, -RZ.H0_H0 ;  /* 0x0000008780877231 */ /* 0x000fe200003400ff */
[----:B------:R-:W-:-:S02]  /*70b0*/  PRMT R130, RZ, 0x7610, R130 ;  /* 0x00007610ff827816 */ /* 0x000fc40000000082 */
[--C-:B------:R-:W-:Y:S02]  /*70c0*/  PRMT R9, RZ, 0x5410, R133.reuse ;  /* 0x00005410ff097816 */ /* 0x100fe40000000085 */
[----:B------:R-:W-:Y:S01]  /*70d0*/  PRMT R133, RZ, 0x7610, R133 ;  /* 0x00007610ff857816 */ /* 0x000fe20000000085 */
[----:B------:R-:W-:Y:S01]  /*70e0*/  FADD.FTZ R8, R8, R130 ;  /* 0x0000008208087221 */ /* 0x000fe20000010000 */
[--C-:B------:R-:W-:Y:S02]  /*70f0*/  PRMT R130, RZ, 0x5410, R134.reuse ;  /* 0x00005410ff827816 */ /* 0x100fe40000000086 */
        /* <DEDUP_REMOVED lines=8> */
[----:B------:R0:W5:Y:S01]  /*7180*/  LDG.E.CONSTANT R9, [R6.64+0x4] ;  /* 0x0000040c06097981 */ /* 0x000162000c1e9900 */
[----:B------:R-:W-:Y:S01]  /*7190*/  BSSY B1, `(.L_x_13715) ;  /* 0x0000024000017945 */ /* 0x000fe20003800000 */
[----:B------:R-:W-:-:S02]  /*71a0*/  FADD.FTZ R5, R5, R137 ;  /* 0x0000008905057221 */ /* 0x000fc40000010000 */
[----:B------:R-:W-:Y:S01]  /*71b0*/  FADD.FTZ R135, R130, R135 ;  /* 0x0000008782877221 */ /* 0x000fe20000010000 */
[----:B------:R0:W5:Y:S04]  /*71c0*/  LDG.E.CONSTANT R134, [R6.64+0x8] ;  /* 0x0000080c06867981 */ /* 0x000168000c1e9900 */
[----:B------:R0:W5:Y:S01]  /*71d0*/  LDG.E.CONSTANT R130, [R6.64] ;  /* 0x0000000c06827981 */ /* 0x000162000c1e9900 */
[----:B------:R-:W-:Y:S05]  /*71e0*/  @P2 BRA `(.L_x_13716) ;  /* 0x000001e000002947 */ /* 0x000fea0003800000 */
[C---:B0-----:R-:W-:Y:S02]  /*71f0*/  IADD3 R6, R28.reuse, -0x7, RZ ;  /* 0xfffffff91c067810 */ /* 0x041fe40007ffe0ff */
[----:B------:R-:W-:Y:S02]  /*7200*/  IADD3 R7, R28, -0x5, RZ ;  /* 0xfffffffb1c077810 */ /* 0x000fe40007ffe0ff */
[----:B------:R-:W-:-:S02]  /*7210*/  ISETP.GE.AND P5, PT, R6, UR17, PT ;  /* 0x0000001106007c0c */ /* 0x000fc4000bfa6270 */
[C---:B------:R-:W-:Y:S02]  /*7220*/  IADD3 R136, R28.reuse, -0x4, RZ ;  /* 0xfffffffc1c887810 */ /* 0x040fe40007ffe0ff */
[----:B------:R-:W-:Y:S02]  /*7230*/  ISETP.GE.AND P0, PT, R7, UR17, PT ;  /* 0x0000001107007c0c */ /* 0x000fe4000bf06270 */
[C---:B------:R-:W-:Y:S02]  /*7240*/  IADD3 R6, R28.reuse, -0x3, RZ ;  /* 0xfffffffd1c067810 */ /* 0x040fe40007ffe0ff */
[----:B------:R-:W-:Y:S02]  /*7250*/  IADD3 R7, R28, -0x2, RZ ;  /* 0xfffffffe1c077810 */ /* 0x000fe40007ffe0ff */
[----:B------:R-:W-:Y:S02]  /*7260*/  ISETP.GE.AND P6, PT, R136, UR17, PT ;  /* 0x0000001188007c0c */ /* 0x000fe4000bfc6270 */
[----:B-----5:R-:W-:-:S02]  /*7270*/  SEL R136, R9, RZ, !P0 ;  /* 0x000000ff09887207 */ /* 0x020fc40004000000 */
[C---:B------:R-:W-:Y:S02]  /*7280*/  ISETP.GE.AND P0, PT, R28.reuse, UR17, PT ;  /* 0x000000111c007c0c */ /* 0x040fe4000bf06270 */
[----:B------:R-:W-:Y:S02]  /*7290*/  IADD3 R137, R28, -0x1, RZ ;  /* 0xffffffff1c897810 */ /* 0x000fe40007ffe0ff */
[----:B------:R-:W-:Y:S02]  /*72a0*/  ISETP.GE.AND P4, PT, R6, UR17, PT ;  /* 0x0000001106007c0c */ /* 0x000fe4000bf86270 */
[----:B------:R-:W-:Y:S02]  /*72b0*/  ISETP.GE.AND P3, PT, R7, UR17, PT ;  /* 0x0000001107007c0c */ /* 0x000fe4000bf66270 */
[----:B------:R-:W-:Y:S02]  /*72c0*/  PRMT R6, R9, 0x7632, R6 ;  /* 0x0000763209067816 */ /* 0x000fe40000000006 */
[----:B------:R-:W-:-:S02]  /*72d0*/  IADD3 R7, R28, -0x6, RZ ;  /* 0xfffffffa1c077810 */ /* 0x000fc40007ffe0ff */
        /* <DEDUP_REMOVED lines=15> */
.L_x_13716:
[----:B------:R-:W-:Y:S05]  /*73d0*/  BSYNC B1 ;  /* 0x0000000000017941 */ /* 0x000fea0003800000 */
.L_x_13715:
[----:B-----5:R-:W-:Y:S01]  /*73e0*/  HFMA2.BF16_V2 R9, R126, R9, -RZ.H0_H0 ;  /* 0x000000097e097231 */ /* 0x020fe200003400ff */
[----:B------:R-:W-:Y:S01]  /*73f0*/  FADD.FTZ R5, R4, R5 ;  /* 0x0000000504057221 */ /* 0x000fe20000010000 */
[----:B------:R-:W-:Y:S01]  /*7400*/  HFMA2.BF16_V2 R130, R127, R130, -RZ.H0_H0 ;  /* 0x000000827f827231 */ /* 0x000fe200003400ff */
[----:B------:R-:W-:Y:S01]  /*7410*/  FADD.FTZ R8, R8, R131 ;  /* 0x0000008308087221 */ /* 0x000fe20000010000 */
[----:B------:R-:W-:Y:S01]  /*7420*/  HFMA2.BF16_V2 R134, R129, R134, -RZ.H0_H0 ;  /* 0x0000008681867231 */ /* 0x000fe200003400ff */
[--C-:B0-----:R-:W-:Y:S01]  /*7430*/  PRMT R6, RZ, 0x5410, R9.reuse ;  /* 0x00005410ff067816 */ /* 0x101fe20000000009 */
[----:B------:R-:W-:Y:S01]  /*7440*/  HFMA2.BF16_V2 R133, R128, R133, -RZ.H0_H0 ;  /* 0x0000008580857231 */ /* 0x000fe200003400ff */
[----:B------:R-:W-:Y:S01]  /*7450*/  PRMT R9, RZ, 0x7610, R9 ;  /* 0x00007610ff097816 */ /* 0x000fe20000000009 */
[----:B------:R-:W-:Y:S01]  /*7460*/  BSSY B1, `(.L_x_13717) ;  /* 0x0000032000017945 */ /* 0x000fe20003800000 */
[--C-:B------:R-:W-:Y:S01]  /*7470*/  PRMT R4, RZ, 0x5410, R130.reuse ;  /* 0x00005410ff047816 */ /* 0x100fe20000000082 */
[----:B------:R-:W-:Y:S01]  /*7480*/  FADD.FTZ R51, R132, R51 ;  /* 0x0000003384337221 */ /* 0x000fe20000010000 */
[----:B------:R-:W-:Y:S01]  /*7490*/  PRMT R130, RZ, 0x7610, R130 ;  /* 0x00007610ff827816 */ /* 0x000fe20000000082 */
[----:B------:R-:W-:Y:S01]  /*74a0*/  FADD.FTZ R9, R6, R9 ;  /* 0x0000000906097221 */ /* 0x000fe20000010000 */
[--C-:B------:R-:W-:Y:S01]  /*74b0*/  PRMT R6, RZ, 0x5410, R134.reuse ;  /* 0x00005410ff067816 */ /* 0x100fe20000000086 */
[----:B------:R-:W-:Y:S01]  /*74c0*/  FADD.FTZ R8, R8, R135 ;  /* 0x0000008708087221 */ /* 0x000fe20000010000 */
[----:B------:R-:W-:Y:S01]  /*74d0*/  PRMT R134, RZ, 0x7610, R134 ;  /* 0x00007610ff867816 */ /* 0x000fe20000000086 */
[----:B------:R-:W-:-:S02]  /*74e0*/  FADD.FTZ R4, R4, R130 ;  /* 0x0000008204047221 */ /* 0x000fc40000010000 */
[----:B------:R0:W5:Y:S02]  /*74f0*/  LDG.E.CONSTANT R130, [R14.64+0x8] ;  /* 0x0000080c0e827981 */ /* 0x000164000c1e9900 */
[----:B------:R-:W-:Y:S01]  /*7500*/  FADD.FTZ R7, R6, R134 ;  /* 0x0000008606077221 */ /* 0x000fe20000010000 */
[----:B------:R-:W-:Y:S01]  /*7510*/  PRMT R6, RZ, 0x5410, R133 ;  /* 0x00005410ff067816 */ /* 0x000fe20000000085 */
[----:B------:R-:W-:Y:S01]  /*7520*/  FADD.FTZ R4, R4, R9 ;  /* 0x0000000904047221 */ /* 0x000fe20000010000 */
[----:B------:R-:W-:Y:S01]  /*7530*/  PRMT R133, RZ, 0x7610, R133 ;  /* 0x00007610ff857816 */ /* 0x000fe20000000085 */
[----:B------:R0:W5:Y:S02]  /*7540*/  LDG.E.CONSTANT R9, [R14.64+0xc] ;  /* 0x00000c0c0e097981 */ /* 0x000164000c1e9900 */
[----:B------:R-:W-:Y:S02]  /*7550*/  FADD.FTZ R4, R4, R7 ;  /* 0x0000000704047221 */ /* 0x000fe40000010000 */
[----:B------:R-:W-:Y:S01]  /*7560*/  FADD.FTZ R133, R6, R133 ;  /* 0x0000008506857221 */ /* 0x000fe20000010000 */
[----:B------:R0:W5:Y:S04]  /*7570*/  LDG.E.CONSTANT R7, [R14.64+0x4] ;  /* 0x0000040c0e077981 */ /* 0x000168000c1e9900 */
[----:B------:R0:W5:Y:S01]  /*7580*/  LDG.E.CONSTANT R6, [R14.64] ;  /* 0x0000000c0e067981 */ /* 0x000162000c1e9900 */
[----:B------:R-:W-:Y:S05]  /*7590*/  @P2 BRA `(.L_x_13718) ;  /* 0x000001e000002947 */ /* 0x000fea0003800000 */
[C---:B0-----:R-:W-:Y:S02]  /*75a0*/  IADD3 R14, R28.reuse, -0x7, RZ ;  /* 0xfffffff91c0e7810 */ /* 0x041fe40007ffe0ff */
[----:B------:R-:W-:-:S02]  /*75b0*/  IADD3 R15, R28, -0x5, RZ ;  /* 0xfffffffb1c0f7810 */ /* 0x000fc40007ffe0ff */
[----:B------:R-:W-:Y:S02]  /*75c0*/  ISETP.GE.AND P5, PT, R14, UR17, PT ;  /* 0x000000110e007c0c */ /* 0x000fe4000bfa6270 */
[C---:B------:R-:W-:Y:S02]  /*75d0*/  IADD3 R131, R28.reuse, -0x4, RZ ;  /* 0xfffffffc1c837810 */ /* 0x040fe40007ffe0ff */
[----:B------:R-:W-:Y:S02]  /*75e0*/  ISETP.GE.AND P0, PT, R15, UR17, PT ;  /* 0x000000110f007c0c */ /* 0x000fe4000bf06270 */
[C---:B------:R-:W-:Y:S02]  /*75f0*/  IADD3 R14, R28.reuse, -0x3, RZ ;  /* 0xfffffffd1c0e7810 */ /* 0x040fe40007ffe0ff */
[----:B------:R-:W-:Y:S02]  /*7600*/  IADD3 R15, R28, -0x2, RZ ;  /* 0xfffffffe1c0f7810 */ /* 0x000fe40007ffe0ff */
[----:B------:R-:W-:-:S02]  /*7610*/  ISETP.GE.AND P6, PT, R131, UR17, PT ;  /* 0x0000001183007c0c */ /* 0x000fc4000bfc6270 */
        /* <DEDUP_REMOVED lines=22> */
.L_x_13718:
[----:B------:R-:W-:Y:S05]  /*7780*/  BSYNC B1 ;  /* 0x0000000000017941 */ /* 0x000fea0003800000 */
.L_x_13717:
        /* <DEDUP_REMOVED lines=8> */
[----:B0-----:R0:W5:Y:S01]  /*7810*/  LDG.E.CONSTANT R15, [R16.64+0x4] ;  /* 0x0000040c100f7981 */ /* 0x001162000c1e9900 */
[----:B------:R-:W-:-:S02]  /*7820*/  PRMT R5, RZ, 0x5410, R7 ;  /* 0x00005410ff057816 */ /* 0x000fc40000000007 */
[----:B------:R-:W-:Y:S01]  /*7830*/  PRMT R7, RZ, 0x7610, R7 ;  /* 0x00007610ff077816 */ /* 0x000fe20000000007 */
[----:B------:R-:W-:Y:S01]  /*7840*/  FADD.FTZ R4, R4, R6 ;  /* 0x0000000604047221 */ /* 0x000fe20000010000 */
[--C-:B------:R-:W-:Y:S01]  /*7850*/  PRMT R6, RZ, 0x5410, R130.reuse ;  /* 0x00005410ff067816 */ /* 0x100fe20000000082 */
[----:B------:R0:W5:Y:S01]  /*7860*/  LDG.E.CONSTANT R8, [R16.64+0x8] ;  /* 0x0000080c10087981 */ /* 0x000162000c1e9900 */
[----:B------:R-:W-:Y:S01]  /*7870*/  PRMT R130, RZ, 0x7610, R130 ;  /* 0x00007610ff827816 */ /* 0x000fe20000000082 */
[----:B------:R-:W-:Y:S02]  /*7880*/  FADD.FTZ R5, R5, R7 ;  /* 0x0000000705057221 */ /* 0x000fe40000010000 */
[----:B------:R0:W5:Y:S02]  /*7890*/  LDG.E.CONSTANT R131, [R16.64+0xc] ;  /* 0x00000c0c10837981 */ /* 0x000164000c1e9900 */
[----:B------:R-:W-:Y:S02]  /*78a0*/  FADD.FTZ R7, R6, R130 ;  /* 0x0000008206077221 */ /* 0x000fe40000010000 */
[----:B------:R0:W5:Y:S01]  /*78b0*/  LDG.E.CONSTANT R6, [R16.64] ;  /* 0x0000000c10067981 */ /* 0x000162000c1e9900 */
[----:B------:R-:W-:Y:S01]  /*78c0*/  BSSY B1, `(.L_x_13719) ;  /* 0x0000022000017945 */ /* 0x000fe20003800000 */
[----:B------:R-:W-:Y:S01]  /*78d0*/  FADD.FTZ R4, R4, R5 ;  /* 0x0000000504047221 */ /* 0x000fe20000010000 */
[----:B------:R-:W-:Y:S01]  /*78e0*/  HFMA2.BF16_V2 R9, R128, R9, -RZ.H0_H0 ;  /* 0x0000000980097231 */ /* 0x000fe200003400ff */
[----:B------:R-:W-:Y:S05]  /*78f0*/  @P2 BRA `(.L_x_13720) ;  /* 0x000001e000002947 */ /* 0x000fea0003800000 */
[C---:B------:R-:W-:Y:S02]  /*7900*/  IADD3 R5, R28.reuse, -0x7, RZ ;  /* 0xfffffff91c057810 */ /* 0x040fe40007ffe0ff */
[----:B------:R-:W-:-:S02]  /*7910*/  IADD3 R14, R28, -0x5, RZ ;  /* 0xfffffffb1c0e7810 */ /* 0x000fc40007ffe0ff */
[----:B------:R-:W-:Y:S02]  /*7920*/  ISETP.GE.AND P5, PT, R5, UR17, PT ;  /* 0x0000001105007c0c */ /* 0x000fe4000bfa6270 */
[----:B------:R-:W-:Y:S02]  /*7930*/  ISETP.GE.AND P0, PT, R14, UR17, PT ;  /* 0x000000110e007c0c */ /* 0x000fe4000bf06270 */
[C---:B------:R-:W-:Y:S02]  /*7940*/  IADD3 R14, R28.reuse, -0x2, RZ ;  /* 0xfffffffe1c0e7810 */ /* 0x040fe40007ffe0ff */
[----:B------:R-:W-:Y:S02]  /*7950*/  IADD3 R5, R28, -0x3, RZ ;  /* 0xfffffffd1c057810 */ /* 0x000fe40007ffe0ff */
[----:B------:R-:W-:Y:S02]  /*7960*/  ISETP.GE.AND P3, PT, R14, UR17, PT ;  /* 0x000000110e007c0c */ /* 0x000fe4000bf66270 */
[----:B0-----:R-:W-:-:S02]  /*7970*/  IADD3 R16, R28, -0x4, RZ ;  /* 0xfffffffc1c107810 */ /* 0x001fc40007ffe0ff */
        /* <DEDUP_REMOVED lines=22> */
.L_x_13720:
[----:B------:R-:W-:Y:S05]  /*7ae0*/  BSYNC B1 ;  /* 0x0000000000017941 */ /* 0x000fea0003800000 */
.L_x_13719:
[----:B-----5:R-:W-:Y:S01]  /*7af0*/  HFMA2.BF16_V2 R6, R127, R6, -RZ.H0_H0 ;  /* 0x000000067f067231 */ /* 0x020fe200003400ff */
[----:B------:R-:W-:Y:S01]  /*7b00*/  PRMT R5, RZ, 0x5410, R9 ;  /* 0x00005410ff057816 */ /* 0x000fe20000000009 */
[----:B------:R-:W-:Y:S01]  /*7b10*/  FADD.FTZ R4, R4, R7 ;  /* 0x0000000704047221 */ /* 0x000fe20000010000 */
[----:B------:R-:W-:Y:S01]  /*7b20*/  PRMT R9, RZ, 0x7610, R9 ;  /* 0x00007610ff097816 */ /* 0x000fe20000000009 */
[----:B------:R-:W-:Y:S01]  /*7b30*/  HFMA2.BF16_V2 R8, R129, R8, -RZ.H0_H0 ;  /* 0x0000000881087231 */ /* 0x000fe200003400ff */
[--C-:B------:R-:W-:Y:S01]  /*7b40*/  PRMT R7, RZ, 0x5410, R6.reuse ;  /* 0x00005410ff077816 */ /* 0x100fe20000000006 */
[----:B------:R-:W-:Y:S01]  /*7b50*/  HFMA2.BF16_V2 R15, R126, R15, -RZ.H0_H0 ;  /* 0x0000000f7e0f7231 */ /* 0x000fe200003400ff */
[----:B------:R-:W-:Y:S01]  /*7b60*/  PRMT R6, RZ, 0x7610, R6 ;  /* 0x00007610ff067816 */ /* 0x000fe20000000006 */
[----:B------:R-:W-:Y:S01]  /*7b70*/  FADD.FTZ R5, R5, R9 ;  /* 0x0000000905057221 */ /* 0x000fe20000010000 */
[--C-:B------:R-:W-:Y:S01]  /*7b80*/  PRMT R9, RZ, 0x5410, R8.reuse ;  /* 0x00005410ff097816 */ /* 0x100fe20000000008 */
[----:B------:R-:W-:Y:S01]  /*7b90*/  HFMA2.BF16_V2 R131, R128, R131, -RZ.H0_H0 ;  /* 0x0000008380837231 */ /* 0x000fe200003400ff */
[----:B------:R-:W-:Y:S01]  /*7ba0*/  PRMT R8, RZ, 0x7610, R8 ;  /* 0x00007610ff087816 */ /* 0x000fe20000000008 */
[----:B------:R-:W-:Y:S01]  /*7bb0*/  FADD.FTZ R6, R7, R6 ;  /* 0x0000000607067221 */ /* 0x000fe20000010000 */
[--C-:B------:R-:W-:Y:S01]  /*7bc0*/  PRMT R7, RZ, 0x5410, R15.reuse ;  /* 0x00005410ff077816 */ /* 0x100fe2000000000f */
[----:B------:R1:W5:Y:S01]  /*7bd0*/  LDG.E.CONSTANT R14, [R18.64+0x8] ;  /* 0x0000080c120e7981 */ /* 0x000362000c1e9900 */
[----:B------:R-:W-:Y:S01]  /*7be0*/  PRMT R15, RZ, 0x7610, R15 ;  /* 0x00007610ff0f7816 */ /* 0x000fe2000000000f */
[----:B------:R-:W-:Y:S01]  /*7bf0*/  FADD.FTZ R9, R9, R8 ;  /* 0x0000000809097221 */ /* 0x000fe20000010000 */
[----:B------:R-:W-:-:S02]  /*7c00*/  PRMT R8, RZ, 0x5410, R131 ;  /* 0x00005410ff087816 */ /* 0x000fc40000000083 */
[----:B------:R-:W-:Y:S01]  /*7c10*/  PRMT R131, RZ, 0x7610, R131 ;  /* 0x00007610ff837816 */ /* 0x000fe20000000083 */
[----:B------:R-:W-:Y:S02]  /*7c20*/  FADD.FTZ R7, R7, R15 ;  /* 0x0000000f07077221 */ /* 0x000fe40000010000 */
[----:B------:R1:W5:Y:S02]  /*7c30*/  LDG.E.CONSTANT R15, [R18.64+0xc] ;  /* 0x00000c0c120f7981 */ /* 0x000364000c1e9900 */
[----:B------:R-:W-:Y:S02]  /*7c40*/  FADD.FTZ R131, R8, R131 ;  /* 0x0000008308837221 */ /* 0x000fe40000010000 */
[----:B------:R-:W-:Y:S01]  /*7c50*/  FADD.FTZ R6, R6, R7 ;  /* 0x0000000706067221 */ /* 0x000fe20000010000 */
[----:B------:R1:W5:Y:S04]  /*7c60*/  LDG.E.CONSTANT R8, [R18.64] ;  /* 0x0000000c12087981 */ /* 0x000368000c1e9900 */
[----:B------:R1:W5:Y:S01]  /*7c70*/  LDG.E.CONSTANT R7, [R18.64+0x4] ;  /* 0x0000040c12077981 */ /* 0x000362000c1e9900 */
[----:B------:R-:W-:Y:S01]  /*7c80*/  BSSY B1, `(.L_x_13721) ;  /* 0x0000020000017945 */ /* 0x000fe20003800000 */
[----:B------:R-:W-:Y:S05]  /*7c90*/  @P2 BRA `(.L_x_13722) ;  /* 0x000001e000002947 */ /* 0x000fea0003800000 */
[C---:B0-----:R-:W-:Y:S02]  /*7ca0*/  IADD3 R16, R28.reuse, -0x7, RZ ;  /* 0xfffffff91c107810 */ /* 0x041fe40007ffe0ff */
[----:B------:R-:W-:-:S02]  /*7cb0*/  IADD3 R17, R28, -0x5, RZ ;  /* 0xfffffffb1c117810 */ /* 0x000fc40007ffe0ff */
[----:B------:R-:W-:Y:S02]  /*7cc0*/  ISETP.GE.AND P5, PT, R16, UR17, PT ;  /* 0x0000001110007c0c */ /* 0x000fe4000bfa6270 */
[C---:B-1----:R-:W-:Y:S02]  /*7cd0*/  IADD3 R19, R28.reuse, -0x1, RZ ;  /* 0xffffffff1c137810 */ /* 0x042fe40007ffe0ff */
[----:B------:R-:W-:Y:S02]  /*7ce0*/  ISETP.GE.AND P0, PT, R17, UR17, PT ;  /* 0x0000001111007c0c */ /* 0x000fe4000bf06270 */
[C---:B------:R-:W-:Y:S02]  /*7cf0*/  IADD3 R16, R28.reuse, -0x3, RZ ;  /* 0xfffffffd1c107810 */ /* 0x040fe40007ffe0ff */
[C---:B------:R-:W-:Y:S02]  /*7d00*/  IADD3 R18, R28.reuse, -0x4, RZ ;  /* 0xfffffffc1c127810 */ /* 0x040fe40007ffe0ff */
[----:B------:R-:W-:-:S02]  /*7d10*/  IADD3 R17, R28, -0x2, RZ ;  /* 0xfffffffe1c117810 */ /* 0x000fc40007ffe0ff */
[----:B------:R-:W-:Y:S02]  /*7d20*/  ISETP.GE.AND P1, PT, R19, UR17, PT ;  /* 0x0000001113007c0c */ /* 0x000fe4000bf26270 */
[----:B-----5:R-:W-:Y:S02]  /*7d30*/  SEL R19, R7, RZ, !P0 ;  /* 0x000000ff07137207 */ /* 0x020fe40004000000 */
[----:B------:R-:W-:Y:S02]  /*7d40*/  ISETP.GE.AND P0, PT, R28, UR17, PT ;  /* 0x000000111c007c0c */ /* 0x000fe4000bf06270 */
[----:B------:R-:W-:Y:S02]  /*7d50*/  ISETP.GE.AND P4, PT, R16, UR17, PT ;  /* 0x0000001110007c0c */ /* 0x000fe4000bf86270 */
[----:B------:R-:W-:Y:S02]  /*7d60*/  ISETP.GE.AND P6, PT, R18, UR17, PT ;  /* 0x0000001112007c0c */ /* 0x000fe4000bfc6270 */
[----:B------:R-:W-:-:S02]  /*7d70*/  ISETP.GE.AND P3, PT, R17, UR17, PT ;  /* 0x0000001111007c0c */ /* 0x000fc4000bf66270 */
[----:B------:R-:W-:Y:S02]  /*7d80*/  PRMT R16, R7, 0x7632, R16 ;  /* 0x0000763207107816 */ /* 0x000fe40000000010 */
[----:B------:R-:W-:Y:S02]  /*7d90*/  IADD3 R17, R28, -0x6, RZ ;  /* 0xfffffffa1c117810 */ /* 0x000fe40007ffe0ff */
        /* <DEDUP_REMOVED lines=14> */
.L_x_13722:
[----:B------:R-:W-:Y:S05]  /*7e80*/  BSYNC B1 ;  /* 0x0000000000017941 */ /* 0x000fea0003800000 */
.L_x_13721:
[----:B------:R-:W-:Y:S01]  /*7e90*/  FADD.FTZ R6, R6, R9 ;  /* 0x0000000906067221 */ /* 0x000fe20000010000 */
        /* <DEDUP_REMOVED lines=8> */
[----:B------:R-:W-:Y:S01]  /*7f20*/  HFMA2.BF16_V2 R15, R128, R15, -RZ.H0_H0 ;  /* 0x0000000f800f7231 */ /* 0x000fe200003400ff */
[----:B------:R-:W-:Y:S01]  /*7f30*/  PRMT R5, RZ, 0x5410, R8 ;  /* 0x00005410ff057816 */ /* 0x000fe20000000008 */
[----:B------:R-:W-:Y:S01]  /*7f40*/  FADD.FTZ R48, R133, R48 ;  /* 0x0000003085307221 */ /* 0x000fe20000010000 */
[----:B------:R-:W-:Y:S01]  /*7f50*/  PRMT R8, RZ, 0x7610, R8 ;  /* 0x00007610ff087816 */ /* 0x000fe20000000008 */
[----:B------:R-:W-:Y:S01]  /*7f60*/  FADD.FTZ R6, R6, R7 ;  /* 0x0000000706067221 */ /* 0x000fe20000010000 */
[----:B------:R-:W-:-:S02]  /*7f70*/  PRMT R7, RZ, 0x5410, R14 ;  /* 0x00005410ff077816 */ /* 0x000fc4000000000e */
[----:B------:R-:W-:Y:S01]  /*7f80*/  PRMT R14, RZ, 0x7610, R14 ;  /* 0x00007610ff0e7816 */ /* 0x000fe2000000000e */
[----:B------:R-:W-:Y:S02]  /*7f90*/  FADD.FTZ R5, R5, R8 ;  /* 0x0000000805057221 */ /* 0x000fe40000010000 */
[----:B------:R2:W5:Y:S02]  /*7fa0*/  LDG.E.CONSTANT R8, [R20.64] ;  /* 0x0000000c14087981 */ /* 0x000564000c1e9900 */
[----:B------:R-:W-:Y:S02]  /*7fb0*/  FADD.FTZ R14, R7, R14 ;  /* 0x0000000e070e7221 */ /* 0x000fe40000010000 */
[----:B------:R-:W-:Y:S01]  /*7fc0*/  FADD.FTZ R5, R5, R6 ;  /* 0x0000000605057221 */ /* 0x000fe20000010000 */
[----:B------:R2:W5:Y:S01]  /*7fd0*/  LDG.E.CONSTANT R7, [R20.64+0x4] ;  /* 0x0000040c14077981 */ /* 0x000562000c1e9900 */
[--C-:B------:R-:W-:Y:S02]  /*7fe0*/  PRMT R6, RZ, 0x5410, R15.reuse ;  /* 0x00005410ff067816 */ /* 0x100fe4000000000f */
[----:B------:R-:W-:Y:S01]  /*7ff0*/  FADD.FTZ R5, R5, R14 ;  /* 0x0000000e05057221 */ /* 0x000fe20000010000 */
[----:B------:R-:W-:Y:S01]  /*8000*/  PRMT R15, RZ, 0x7610, R15 ;  /* 0x00007610ff0f7816 */ /* 0x000fe2000000000f */
[----:B------:R2:W5:Y:S01]  /*8010*/  LDG.E.CONSTANT R14, [R20.64+0x8] ;  /* 0x0000080c140e7981 */ /* 0x000562000c1e9900 */
[----:B------:R-:W-:Y:S03]  /*8020*/  BSSY B1, `(.L_x_13723) ;  /* 0x0000021000017945 */ /* 0x000fe60003800000 */
[----:B------:R-:W-:Y:S01]  /*8030*/  FADD.FTZ R6, R6, R15 ;  /* 0x0000000f06067221 */ /* 0x000fe20000010000 */
[----:B------:R-:W-:Y:S05]  /*8040*/  @P2 BRA `(.L_x_13724) ;  /* 0x000001e000002947 */ /* 0x000fea0003800000 */
[C---:B------:R-:W-:Y:S02]  /*8050*/  IADD3 R15, R28.reuse, -0x7, RZ ;  /* 0xfffffff91c0f7810 */ /* 0x040fe40007ffe0ff */
[----:B0-----:R-:W-:-:S02]  /*8060*/  IADD3 R16, R28, -0x5, RZ ;  /* 0xfffffffb1c107810 */ /* 0x001fc40007ffe0ff */
[----:B------:R-:W-:Y:S02]  /*8070*/  ISETP.GE.AND P5, PT, R15, UR17, PT ;  /* 0x000000110f007c0c */ /* 0x000fe4000bfa6270 */
[----:B------:R-:W-:Y:S02]  /*8080*/  IADD3 R17, R28, -0x4, RZ ;  /* 0xfffffffc1c117810 */ /* 0x000fe40007ffe0ff */
[----:B------:R-:W-:Y:S02]  /*8090*/  ISETP.GE.AND P0, PT, R16, UR17, PT ;  /* 0x0000001110007c0c */ /* 0x000fe4000bf06270 */
[C---:B------:R-:W-:Y:S02]  /*80a0*/  IADD3 R15, R28.reuse, -0x3, RZ ;  /* 0xfffffffd1c0f7810 */ /* 0x040fe40007ffe0ff */
[----:B------:R-:W-:Y:S02]  /*80b0*/  ISETP.GE.AND P6, PT, R17, UR17, PT ;  /* 0x0000001111007c0c */ /* 0x000fe4000bfc6270 */
[----:B-1----:R-:W-:-:S02]  /*80c0*/  IADD3 R18, R28, -0x1, RZ ;  /* 0xffffffff1c127810 */ /* 0x002fc40007ffe0ff */
[----:B-----5:R-:W-:Y:S02]  /*80d0*/  SEL R17, R7, RZ, !P0 ;  /* 0x000000ff07117207 */ /* 0x020fe40004000000 */
[C---:B------:R-:W-:Y:S02]  /*80e0*/  ISETP.GE.AND P0, PT, R28.reuse, UR17, PT ;  /* 0x000000111c007c0c */ /* 0x040fe4000bf06270 */
[----:B------:R-:W-:Y:S02]  /*80f0*/  IADD3 R16, R28, -0x2, RZ ;  /* 0xfffffffe1c107810 */ /* 0x000fe40007ffe0ff */
[----:B------:R-:W-:Y:S02]  /*8100*/  ISETP.GE.AND P4, PT, R15, UR17, PT ;  /* 0x000000110f007c0c */ /* 0x000fe4000bf86270 */
[----:B------:R-:W-:Y:S02]  /*8110*/  ISETP.GE.AND P1, PT, R18, UR17, PT ;  /* 0x0000001112007c0c */ /* 0x000fe4000bf26270 */
[----:B------:R-:W-:-:S02]  /*8120*/  PRMT R15, R7, 0x7632, R15 ;  /* 0x00007632070f7816 */ /* 0x000fc4000000000f */
[----:B------:R-:W-:Y:S02]  /*8130*/  IADD3 R18, R28, -0x6, RZ ;  /* 0xfffffffa1c127810 */ /* 0x000fe40007ffe0ff */
[----:B------:R-:W-:Y:S02]  /*8140*/  @P5 PRMT R8, RZ, 0x7610, R8 ;  /* 0x00007610ff085816 */ /* 0x000fe40000000008 */
[----:B------:R-:W-:Y:S02]  /*8150*/  ISETP.GE.AND P3, PT, R16, UR17, PT ;  /* 0x0000001110007c0c */ /* 0x000fe4000bf66270 */
        /* <DEDUP_REMOVED lines=13> */
.L_x_13724:
[----:B------:R-:W-:Y:S05]  /*8230*/  BSYNC B1 ;  /* 0x0000000000017941 */ /* 0x000fea0003800000 */
.L_x_13723:
        /* <DEDUP_REMOVED lines=9> */
[--C-:B------:R-:W-:Y:S01]  /*82d0*/  PRMT R4, RZ, 0x5410, R8.reuse ;  /* 0x00005410ff047816 */ /* 0x100fe20000000008 */
[----:B0-----:R3:W5:Y:S01]  /*82e0*/  LDG.E.CONSTANT R17, [R22.64+0xc] ;  /* 0x00000c0c16117981 */ /* 0x001762000c1e9900 */
[----:B------:R-:W-:Y:S01]  /*82f0*/  PRMT R8, RZ, 0x7610, R8 ;  /* 0x00007610ff087816 */ /* 0x000fe20000000008 */
[----:B------:R-:W-:Y:S01]  /*8300*/  FADD.FTZ R5, R5, R7 ;  /* 0x0000000705057221 */ /* 0x000fe20000010000 */
[----:B------:R-:W-:-:S02]  /*8310*/  PRMT R7, RZ, 0x5410, R14 ;  /* 0x00005410ff077816 */ /* 0x000fc4000000000e */
[----:B------:R-:W-:Y:S01]  /*8320*/  PRMT R14, RZ, 0x7610, R14 ;  /* 0x00007610ff0e7816 */ /* 0x000fe2000000000e */
[----:B------:R-:W-:Y:S02]  /*8330*/  FADD.FTZ R4, R4, R8 ;  /* 0x0000000804047221 */ /* 0x000fe40000010000 */
[----:B------:R3:W5:Y:S02]  /*8340*/  LDG.E.CONSTANT R8, [R22.64] ;  /* 0x0000000c16087981 */ /* 0x000764000c1e9900 */
[----:B------:R-:W-:Y:S02]  /*8350*/  FADD.FTZ R7, R7, R14 ;  /* 0x0000000e07077221 */ /* 0x000fe40000010000 */
[----:B------:R3:W5:Y:S01]  /*8360*/  LDG.E.CONSTANT R14, [R22.64+0x8] ;  /* 0x0000080c160e7981 */ /* 0x000762000c1e9900 */
        /* <DEDUP_REMOVED lines=25> */
[----:B--2---:R-:W-:Y:S02]  /*8500*/  SEL R20, R17, RZ, !P1 ;  /* 0x000000ff11147207 */ /* 0x004fe40004800000 */
        /* <DEDUP_REMOVED lines=8> */
.L_x_13726:
[----:B------:R-:W-:Y:S05]  /*8590*/  BSYNC B1 ;  /* 0x0000000000017941 */ /* 0x000fea0003800000 */
.L_x_13725:
        /* <DEDUP_REMOVED lines=14> */
[----:B-1----:R0:W5:Y:S01]  /*8680*/  LDG.E.CONSTANT R18, [R24.64+0x8] ;  /* 0x0000080c18127981 */ /* 0x002162000c1e9900 */
        /* <DEDUP_REMOVED lines=8> */
[----:B------:R0:W5:Y:S04]  /*8710*/  LDG.E.CONSTANT R9, [R24.64+0x4] ;  /* 0x0000040c18097981 */ /* 0x000168000c1e9900 */
[----:B------:R0:W5:Y:S01]  /*8720*/  LDG.E.CONSTANT R8, [R24.64] ;  /* 0x0000000c18087981 */ /* 0x000162000c1e9900 */
[----:B------:R-:W-:Y:S01]  /*8730*/  BSSY B1, `(.L_x_13727) ;  /* 0x0000020000017945 */ /* 0x000fe20003800000 */
[----:B------:R-:W-:Y:S05]  /*8740*/  @P2 BRA `(.L_x_13728) ;  /* 0x000001e000002947 */ /* 0x000fea0003800000 */
[C---:B------:R-:W-:Y:S02]  /*8750*/  IADD3 R17, R28.reuse, -0x7, RZ ;  /* 0xfffffff91c117810 */ /* 0x040fe40007ffe0ff */
[----:B------:R-:W-:-:S02]  /*8760*/  IADD3 R19, R28, -0x5, RZ ;  /* 0xfffffffb1c137810 */ /* 0x000fc40007ffe0ff */
[----:B------:R-:W-:Y:S02]  /*8770*/  ISETP.GE.AND P5, PT, R17, UR17, PT ;  /* 0x0000001111007c0c */ /* 0x000fe4000bfa6270 */
[C---:B--2---:R-:W-:Y:S02]  /*8780*/  IADD3 R20, R28.reuse, -0x4, RZ ;  /* 0xfffffffc1c147810 */ /* 0x044fe40007ffe0ff */
[----:B------:R-:W-:Y:S02]  /*8790*/  ISETP.GE.AND P0, PT, R19, UR17, PT ;  /* 0x0000001113007c0c */ /* 0x000fe4000bf06270 */
[----:B------:R-:W-:Y:S02]  /*87a0*/  IADD3 R17, R28, -0x3, RZ ;  /* 0xfffffffd1c117810 */ /* 0x000fe40007ffe0ff */
[----:B------:R-:W-:Y:S02]  /*87b0*/  ISETP.GE.AND P6, PT, R20, UR17, PT ;  /* 0x0000001114007c0c */ /* 0x000fe4000bfc6270 */
[----:B-----5:R-:W-:-:S02]  /*87c0*/  SEL R20, R9, RZ, !P0 ;  /* 0x000000ff09147207 */ /* 0x020fc40004000000 */
[C---:B------:R-:W-:Y:S02]  /*87d0*/  IADD3 R21, R28.reuse, -0x1, RZ ;  /* 0xffffffff1c157810 */ /* 0x040fe40007ffe0ff */
[C---:B------:R-:W-:Y:S02]  /*87e0*/  ISETP.GE.AND P0, PT, R28.reuse, UR17, PT ;  /* 0x000000111c007c0c */ /* 0x040fe4000bf06270 */
[----:B------:R-:W-:Y:S02]  /*87f0*/  IADD3 R19, R28, -0x2, RZ ;  /* 0xfffffffe1c137810 */ /* 0x000fe40007ffe0ff */
[----:B------:R-:W-:Y:S02]  /*8800*/  ISETP.GE.AND P4, PT, R17, UR17, PT ;  /* 0x0000001111007c0c */ /* 0x000fe4000bf86270 */
[----:B------:R-:W-:Y:S02]  /*8810*/  PRMT R17, R9, 0x7632, R17 ;  /* 0x0000763209117816 */ /* 0x000fe40000000011 */
[----:B------:R-:W-:-:S02]  /*8820*/  ISETP.GE.AND P1, PT, R21, UR17, PT ;  /* 0x0000001115007c0c */ /* 0x000fc4000bf26270 */
[----:B------:R-:W-:Y:S02]  /*8830*/  IADD3 R21, R28, -0x6, RZ ;  /* 0xfffffffa1c157810 */ /* 0x000fe40007ffe0ff */
[----:B------:R-:W-:Y:S02]  /*8840*/  @P5 PRMT R8, RZ, 0x7610, R8 ;  /* 0x00007610ff085816 */ /* 0x000fe40000000008 */
[----:B------:R-:W-:Y:S02]  /*8850*/  ISETP.GE.AND P3, PT, R19, UR17, PT ;  /* 0x0000001113007c0c */ /* 0x000fe4000bf66270 */
[----:B------:R-:W-:Y:S02]  /*8860*/  SEL R19, R17, RZ, !P6 ;  /* 0x000000ff11137207 */ /* 0x000fe40007000000 */
[----:B------:R-:W-:Y:S02]  /*8870*/  PRMT R17, R18, 0x7632, R17 ;  /* 0x0000763212117816 */ /* 0x000fe40000000011 */
[----:B------:R-:W-:-:S02]  /*8880*/  ISETP.GE.AND P6, PT, R21, UR17, PT ;  /* 0x0000001115007c0c */ /* 0x000fc4000bfc6270 */
[----:B------:R-:W-:Y:S02]  /*8890*/  PRMT R9, R8, 0x7632, R9 ;  /* 0x0000763208097816 */ /* 0x000fe40000000009 */
[----:B---3--:R-:W-:Y:S02]  /*88a0*/  SEL R22, R15, RZ, !P1 ;  /* 0x000000ff0f167207 */ /* 0x008fe40004800000 */
        /* <DEDUP_REMOVED lines=8> */
.L_x_13728:
[----:B------:R-:W-:Y:S05]  /*8930*/  BSYNC B1 ;  /* 0x0000000000017941 */ /* 0x000fea0003800000 */
.L_x_13727:
        /* <DEDUP_REMOVED lines=16> */
[----:B------:R1:W5:Y:S02]  /*8a40*/  LDG.E.CONSTANT R8, [R12.64+0x8] ;  /* 0x0000080c0c087981 */ /* 0x000364000c1e9900 */
[----:B------:R-:W-:Y:S01]  /*8a50*/  FADD.FTZ R7, R6, R18 ;  /* 0x0000001206077221 */ /* 0x000fe20000010000 */
[----:B------:R-:W-:Y:S01]  /*8a60*/  PRMT R6, RZ, 0x5410, R15 ;  /* 0x00005410ff067816 */ /* 0x000fe2000000000f */
[----:B------:R-:W-:Y:S01]  /*8a70*/  FADD.FTZ R4, R4, R9 ;  /* 0x0000000904047221 */ /* 0x000fe20000010000 */
[----:B------:R-:W-:Y:S01]  /*8a80*/  PRMT R15, RZ, 0x7610, R15 ;  /* 0x00007610ff0f7816 */ /* 0x000fe2000000000f */
[----:B------:R1:W5:Y:S02]  /*8a90*/  LDG.E.CONSTANT R9, [R12.64+0xc] ;  /* 0x00000c0c0c097981 */ /* 0x000364000c1e9900 */
[----:B------:R-:W-:-:S02]  /*8aa0*/  FADD.FTZ R4, R4, R7 ;  /* 0x0000000704047221 */ /* 0x000fc40000010000 */
[----:B------:R-:W-:Y:S01]  /*8ab0*/  FADD.FTZ R15, R6, R15 ;  /* 0x0000000f060f7221 */ /* 0x000fe20000010000 */
[----:B------:R1:W5:Y:S04]  /*8ac0*/  LDG.E.CONSTANT R7, [R12.64+0x4] ;  /* 0x0000040c0c077981 */ /* 0x000368000c1e9900 */
[----:B------:R1:W5:Y:S01]  /*8ad0*/  LDG.E.CONSTANT R6, [R12.64] ;  /* 0x0000000c0c067981 */ /* 0x000362000c1e9900 */
[----:B------:R-:W-:Y:S01]  /*8ae0*/  BSSY B1, `(.L_x_13729) ;  /* 0x0000020000017945 */ /* 0x000fe20003800000 */
[----:B------:R-:W-:Y:S05]  /*8af0*/  @P2 BRA `(.L_x_13730) ;  /* 0x000001e000002947 */ /* 0x000fea0003800000 */
[C---:B-1----:R-:W-:Y:S02]  /*8b00*/  IADD3 R12, R28.reuse, -0x7, RZ ;  /* 0xfffffff91c0c7810 */ /* 0x042fe40007ffe0ff */
[----:B------:R-:W-:Y:S02]  /*8b10*/  IADD3 R13, R28, -0x5, RZ ;  /* 0xfffffffb1c0d7810 */ /* 0x000fe40007ffe0ff */
[----:B------:R-:W-:-:S02]  /*8b20*/  ISETP.GE.AND P5, PT, R12, UR17, PT ;  /* 0x000000110c007c0c */ /* 0x000fc4000bfa6270 */
[C---:B------:R-:W-:Y:S02]  /*8b30*/  IADD3 R17, R28.reuse, -0x1, RZ ;  /* 0xffffffff1c117810 */ /* 0x040fe40007ffe0ff */
[----:B------:R-:W-:Y:S02]  /*8b40*/  ISETP.GE.AND P0, PT, R13, UR17, PT ;  /* 0x000000110d007c0c */ /* 0x000fe4000bf06270 */
[C---:B------:R-:W-:Y:S02]  /*8b50*/  IADD3 R12, R28.reuse, -0x3, RZ ;  /* 0xfffffffd1c0c7810 */ /* 0x040fe40007ffe0ff */
[C---:B------:R-:W-:Y:S02]  /*8b60*/  IADD3 R14, R28.reuse, -0x4, RZ ;  /* 0xfffffffc1c0e7810 */ /* 0x040fe40007ffe0ff */
[----:B------:R-:W-:Y:S02]  /*8b70*/  IADD3 R13, R28, -0x2, RZ ;  /* 0xfffffffe1c0d7810 */ /* 0x000fe40007ffe0ff */
[----:B------:R-:W-:-:S02]  /*8b80*/  ISETP.GE.AND P1, PT, R17, UR17, PT ;  /* 0x0000001111007c0c */ /* 0x000fc4000bf26270 */
[----:B-----5:R-:W-:Y:S02]  /*8b90*/  SEL R17, R7, RZ, !P0 ;  /* 0x000000ff07117207 */ /* 0x020fe40004000000 */
[----:B------:R-:W-:Y:S02]  /*8ba0*/  ISETP.GE.AND P0, PT, R28, UR17, PT ;  /* 0x000000111c007c0c */ /* 0x000fe4000bf06270 */
[----:B------:R-:W-:Y:S02]  /*8bb0*/  ISETP.GE.AND P4, PT, R12, UR17, PT ;  /* 0x000000110c007c0c */ /* 0x000fe4000bf86270 */
[----:B------:R-:W-:Y:S02]  /*8bc0*/  ISETP.GE.AND P6, PT, R14, UR17, PT ;  /* 0x000000110e007c0c */ /* 0x000fe4000bfc6270 */
[----:B------:R-:W-:Y:S02]  /*8bd0*/  ISETP.GE.AND P3, PT, R13, UR17, PT ;  /* 0x000000110d007c0c */ /* 0x000fe4000bf66270 */
[----:B------:R-:W-:-:S02]  /*8be0*/  PRMT R12, R7, 0x7632, R12 ;  /* 0x00007632070c7816 */ /* 0x000fc4000000000c */
[----:B------:R-:W-:Y:S02]  /*8bf0*/  IADD3 R13, R28, -0x6, RZ ;  /* 0xfffffffa1c0d7810 */ /* 0x000fe40007ffe0ff */
        /* <DEDUP_REMOVED lines=14> */
.L_x_13730:
[----:B------:R-:W-:Y:S05]  /*8ce0*/  BSYNC B1 ;  /* 0x0000000000017941 */ /* 0x000fea0003800000 */
.L_x_13729:
[----:B-----5:R-:W-:Y:S01]  /*8cf0*/  HFMA2.BF16_V2 R6, R127, R6, -RZ.H0_H0 ;  /* 0x000000067f067231 */ /* 0x020fe200003400ff */
[----:B------:R-:W-:Y:S01]  /*8d00*/  FADD.FTZ R15, R4, R15 ;  /* 0x0000000f040f7221 */ /* 0x000fe20000010000 */
[----:B------:R-:W-:Y:S01]  /*8d10*/  HFMA2.BF16_V2 R7, R126, R7, -RZ.H0_H0 ;  /* 0x000000077e077231 */ /* 0x000fe200003400ff */
[----:B------:R-:W-:Y:S01]  /*8d20*/  FADD.FTZ R44, R5, R44 ;  /* 0x0000002c052c7221 */ /* 0x000fe20000010000 */
[----:B------:R-:W-:Y:S01]  /*8d30*/  HFMA2.BF16_V2 R8, R129, R8, -RZ.H0_H0 ;  /* 0x0000000881087231 */ /* 0x000fe200003400ff */
[--C-:B------:R-:W-:Y:S01]  /*8d40*/  PRMT R4, RZ, 0x5410, R6.reuse ;  /* 0x00005410ff047816 */ /* 0x100fe20000000006 */
[----:B-1----:R1:W5:Y:S01]  /*8d50*/  LDG.E.CONSTANT R13, [R10.64+0x4] ;  /* 0x0000040c0a0d7981 */ /* 0x002362000c1e9900 */
        /* <DEDUP_REMOVED lines=8> */
[----:B------:R-:W-:-:S04]  /*8de0*/  FADD.FTZ R5, R5, R7 ;  /* 0x0000000705057221 */ /* 0x000fc80000010000 */
        /* <DEDUP_REMOVED lines=8> */
[----:B-1----:R-:W-:-:S02]  /*8e70*/  IADD3 R10, R28, -0x5, RZ ;  /* 0xfffffffb1c0a7810 */ /* 0x002fc40007ffe0ff */
        /* <DEDUP_REMOVED lines=28> */
.L_x_13732:
[----:B------:R-:W-:Y:S05]  /*9040*/  BSYNC B1 ;  /* 0x0000000000017941 */ /* 0x000fea0003800000 */
.L_x_13731:
[----:B-----5:R-:W-:Y:S01]  /*9050*/  HFMA2.BF16_V2 R6, R127, R6, -RZ.H0_H0 ;  /* 0x000000067f067231 */ /* 0x020fe200003400ff */
[----:B------:R-:W-:Y:S01]  /*9060*/  FADD.FTZ R4, R4, R7 ;  /* 0x0000000704047221 */ /* 0x000fe20000010000 */
[----:B------:R-:W-:Y:S01]  /*9070*/  HFMA2.BF16_V2 R13, R126, R13, -RZ.H0_H0 ;  /* 0x0000000d7e0d7231 */ /* 0x000fe200003400ff */
[--C-:B------:R-:W-:Y:S01]  /*9080*/  PRMT R5, RZ, 0x5410, R9.reuse ;  /* 0x00005410ff057816 */ /* 0x100fe20000000009 */
[----:B------:R-:W-:Y:S01]  /*9090*/  HFMA2.BF16_V2 R8, R129, R8, -RZ.H0_H0 ;  /* 0x0000000881087231 */ /* 0x000fe200003400ff */
[--C-:B------:R-:W-:Y:S01]  /*90a0*/  PRMT R7, RZ, 0x5410, R6.reuse ;  /* 0x00005410ff077816 */ /* 0x100fe20000000006 */
[----:B------:R-:W-:Y:S01]  /*90b0*/  HFMA2.BF16_V2 R17, R128, R17, -RZ.H0_H0 ;  /* 0x0000001180117231 */ /* 0x000fe200003400ff */
[----:B------:R-:W-:Y:S01]  /*90c0*/  PRMT R6, RZ, 0x7610, R6 ;  /* 0x00007610ff067816 */ /* 0x000fe20000000006 */
[----:B------:R-:W-:Y:S01]  /*90d0*/  BSSY B1, `(.L_x_13733) ;  /* 0x000002e000017945 */ /* 0x000fe20003800000 */
[----:B------:R-:W-:-:S03]  /*90e0*/  PRMT R9, RZ, 0x7610, R9 ;  /* 0x00007610ff097816 */ /* 0x000fc60000000009 */
[----:B------:R-:W-:Y:S01]  /*90f0*/  FADD.FTZ R6, R7, R6 ;  /* 0x0000000607067221 */ /* 0x000fe20000010000 */
[----:B------:R-:W-:Y:S01]  /*9100*/  PRMT R7, RZ, 0x5410, R13 ;  /* 0x00005410ff077816 */ /* 0x000fe2000000000d */
[----:B------:R-:W-:Y:S01]  /*9110*/  FADD.FTZ R5, R5, R9 ;  /* 0x0000000905057221 */ /* 0x000fe20000010000 */
[----:B------:R-:W-:Y:S02]  /*9120*/  PRMT R13, RZ, 0x7610, R13 ;  /* 0x00007610ff0d7816 */ /* 0x000fe4000000000d */
[--C-:B------:R-:W-:Y:S02]  /*9130*/  PRMT R9, RZ, 0x5410, R8.reuse ;  /* 0x00005410ff097816 */ /* 0x100fe40000000008 */
[----:B------:R-:W-:Y:S01]  /*9140*/  PRMT R8, RZ, 0x7610, R8 ;  /* 0x00007610ff087816 */ /* 0x000fe20000000008 */
[----:B------:R-:W-:-:S04]  /*9150*/  FADD.FTZ R7, R7, R13 ;  /* 0x0000000d07077221 */ /* 0x000fc80000010000 */
[----:B------:R-:W-:Y:S01]  /*9160*/  FADD.FTZ R6, R6, R7 ;  /* 0x0000000706067221 */ /* 0x000fe20000010000 */
[--C-:B------:R-:W-:Y:S01]  /*9170*/  PRMT R7, RZ, 0x5410, R17.reuse ;  /* 0x00005410ff077816 */ /* 0x100fe20000000011 */
[----:B------:R-:W-:Y:S01]  /*9180*/  FADD.FTZ R9, R9, R8 ;  /* 0x0000000809097221 */ /* 0x000fe20000010000 */
[----:B------:R-:W-:-:S03]  /*9190*/  PRMT R17, RZ, 0x7610, R17 ;  /* 0x00007610ff117816 */ /* 0x000fc60000000011 */
[----:B------:R-:W-:Y:S02]  /*91a0*/  FADD.FTZ R6, R6, R9 ;  /* 0x0000000906067221 */ /* 0x000fe40000010000 */
[----:B------:R-:W-:Y:S01]  /*91b0*/  FADD.FTZ R7, R7, R17 ;  /* 0x0000001107077221 */ /* 0x000fe20000010000 */
[----:B------:R-:W-:Y:S05]  /*91c0*/  @P2 BRA `(.L_x_13734) ;  /* 0x000001e000002947 */ /* 0x000fea0003800000 */
[C---:B------:R-:W-:Y:S02]  /*91d0*/  IADD3 R8, R28.reuse, -0x7, RZ ;  /* 0xfffffff91c087810 */ /* 0x040fe40007ffe0ff */
[----:B------:R-:W-:Y:S02]  /*91e0*/  IADD3 R9, R28, -0x5, RZ ;  /* 0xfffffffb1c097810 */ /* 0x000fe40007ffe0ff */
[----:B------:R-:W-:Y:S02]  /*91f0*/  ISETP.GE.AND P5, PT, R8, UR17, PT ;  /* 0x0000001108007c0c */ /* 0x000fe4000bfa6270 */
[----:B-1----:R-:W-:Y:S02]  /*9200*/  IADD3 R11, R28, -0x1, RZ ;  /* 0xffffffff1c0b7810 */ /* 0x002fe40007ffe0ff */
[----:B------:R-:W-:-:S02]  /*9210*/  ISETP.GE.AND P0, PT, R9, UR17, PT ;  /* 0x0000001109007c0c */ /* 0x000fc4000bf06270 */
[C---:B------:R-:W-:Y:S02]  /*9220*/  IADD3 R8, R28.reuse, -0x3, RZ ;  /* 0xfffffffd1c087810 */ /* 0x040fe40007ffe0ff */
[C---:B------:R-:W-:Y:S02]  /*9230*/  IADD3 R10, R28.reuse, -0x4, RZ ;  /* 0xfffffffc1c0a7810 */ /* 0x040fe40007ffe0ff */
[----:B------:R-:W-:Y:S02]  /*9240*/  IADD3 R9, R28, -0x2, RZ ;  /* 0xfffffffe1c097810 */ /* 0x000fe40007ffe0ff */
[----:B------:R-:W-:Y:S02]  /*9250*/  ISETP.GE.AND P1, PT, R11, UR17, PT ;  /* 0x000000110b007c0c */ /* 0x000fe4000bf26270 */
[----:B------:R-:W-:Y:S02]  /*9260*/  SEL R11, R58, RZ, !P0 ;  /* 0x000000ff3a0b7207 */ /* 0x000fe40004000000 */
[----:B------:R-:W-:-:S02]  /*9270*/  ISETP.GE.AND P0, PT, R28, UR17, PT ;  /* 0x000000111c007c0c */ /* 0x000fc4000bf06270 */
[----:B------:R-:W-:Y:S02]  /*9280*/  ISETP.GE.AND P4, PT, R8, UR17, PT ;  /* 0x0000001108007c0c */ /* 0x000fe4000bf86270 */
[----:B------:R-:W-:Y:S02]  /*9290*/  ISETP.GE.AND P6, PT, R10, UR17, PT ;  /* 0x000000110a007c0c */ /* 0x000fe4000bfc6270 */
[----:B------:R-:W-:Y:S02]  /*92a0*/  ISETP.GE.AND P3, PT, R9, UR17, PT ;  /* 0x0000001109007c0c */ /* 0x000fe4000bf66270 */
[----:B------:R-:W-:Y:S02]  /*92b0*/  PRMT R8, R58, 0x7632, R8 ;  /* 0x000076323a087816 */ /* 0x000fe40000000008 */
[----:B------:R-:W-:Y:S02]  /*92c0*/  IADD3 R9, R28, -0x6, RZ ;  /* 0xfffffffa1c097810 */ /* 0x000fe40007ffe0ff */
        /* <DEDUP_REMOVED lines=14> */
.L_x_13734:
[----:B------:R-:W-:Y:S05]  /*93b0*/  BSYNC B1 ;  /* 0x0000000000017941 */ /* 0x000fea0003800000 */
.L_x_13733:
        /* <DEDUP_REMOVED lines=49> */
.L_x_13736:
[----:B------:R-:W-:Y:S05]  /*96d0*/  BSYNC B1 ;  /* 0x0000000000017941 */ /* 0x000fea0003800000 */
.L_x_13735:
        /* <DEDUP_REMOVED lines=11> */
[----:B-1----:R-:W-:Y:S01]  /*9790*/  PRMT R10, RZ, 0x5410, R68 ;  /* 0x00005410ff0a7816 */ /* 0x002fe20000000044 */
        /* <DEDUP_REMOVED lines=12> */
[C---:B------:R-:W-:Y:S02]  /*9860*/  IADD3 R10, R28.reuse, -0x7, RZ ;  /* 0xfffffff91c0a7810 */ /* 0x040fe40007ffe0ff */
[----:B------:R-:W-:-:S02]  /*9870*/  IADD3 R11, R28, -0x5, RZ ;  /* 0xfffffffb1c0b7810 */ /* 0x000fc40007ffe0ff */
[----:B------:R-:W-:Y:S02]  /*9880*/  ISETP.GE.AND P5, PT, R10, UR17, PT ;  /* 0x000000110a007c0c */ /* 0x000fe4000bfa6270 */
[C---:B------:R-:W-:Y:S02]  /*9890*/  IADD3 R13, R28.reuse, -0x1, RZ ;  /* 0xffffffff1c0d7810 */ /* 0x040fe40007ffe0ff */
[----:B------:R-:W-:Y:S02]  /*98a0*/  ISETP.GE.AND P0, PT, R11, UR17, PT ;  /* 0x000000110b007c0c */ /* 0x000fe4000bf06270 */
[C---:B------:R-:W-:Y:S02]  /*98b0*/  IADD3 R10, R28.reuse, -0x3, RZ ;  /* 0xfffffffd1c0a7810 */ /* 0x040fe40007ffe0ff */
[C---:B------:R-:W-:Y:S02]  /*98c0*/  IADD3 R12, R28.reuse, -0x4, RZ ;  /* 0xfffffffc1c0c7810 */ /* 0x040fe40007ffe0ff */
[----:B------:R-:W-:-:S02]  /*98d0*/  IADD3 R11, R28, -0x2, RZ ;  /* 0xfffffffe1c0b7810 */ /* 0x000fc40007ffe0ff */
[----:B------:R-:W-:Y:S02]  /*98e0*/  ISETP.GE.AND P1, PT, R13, UR17, PT ;  /* 0x000000110d007c0c */ /* 0x000fe4000bf26270 */
[----:B------:R-:W-:Y:S02]  /*98f0*/  SEL R13, R72, RZ, !P0 ;  /* 0x000000ff480d7207 */ /* 0x000fe40004000000 */
        /* <DEDUP_REMOVED lines=20> */
.L_x_13738:
[----:B------:R-:W-:Y:S05]  /*9a40*/  BSYNC B1 ;  /* 0x0000000000017941 */ /* 0x000fea0003800000 */
.L_x_13737:
        /* <DEDUP_REMOVED lines=23> */
[C---:B------:R-:W-:Y:S02]  /*9bc0*/  IADD3 R5, R28.reuse, -0x7, RZ ;  /* 0xfffffff91c057810 */ /* 0x040fe40007ffe0ff */
[----:B------:R-:W-:Y:S02]  /*9bd0*/  IADD3 R8, R28, -0x5, RZ ;  /* 0xfffffffb1c087810 */ /* 0x000fe40007ffe0ff */
[----:B------:R-:W-:-:S02]  /*9be0*/  ISETP.GE.AND P5, PT, R5, UR17, PT ;  /* 0x0000001105007c0c */ /* 0x000fc4000bfa6270 */
[----:B------:R-:W-:Y:S02]  /*9bf0*/  ISETP.GE.AND P0, PT, R8, UR17, PT ;  /* 0x0000001108007c0c */ /* 0x000fe4000bf06270 */
[C---:B------:R-:W-:Y:S02]  /*9c00*/  IADD3 R5, R28.reuse, -0x3, RZ ;  /* 0xfffffffd1c057810 */ /* 0x040fe40007ffe0ff */
[C---:B------:R-:W-:Y:S02]  /*9c10*/  IADD3 R10, R28.reuse, -0x4, RZ ;  /* 0xfffffffc1c0a7810 */ /* 0x040fe40007ffe0ff */
[----:B------:R-:W-:Y:S02]  /*9c20*/  IADD3 R8, R28, -0x2, RZ ;  /* 0xfffffffe1c087810 */ /* 0x000fe40007ffe0ff */
[----:B------:R-:W-:Y:S02]  /*9c30*/  SEL R13, R86, RZ, !P0 ;  /* 0x000000ff560d7207 */ /* 0x000fe40004000000 */
[----:B------:R-:W-:-:S02]  /*9c40*/  ISETP.GE.AND P0, PT, R28, UR17, PT ;  /* 0x000000111c007c0c */ /* 0x000fc4000bf06270 */
[----:B------:R-:W-:Y:S02]  /*9c50*/  IADD3 R12, R28, -0x1, RZ ;  /* 0xffffffff1c0c7810 */ /* 0x000fe40007ffe0ff */
[----:B------:R-:W-:Y:S02]  /*9c60*/  ISETP.GE.AND P4, PT, R5, UR17, PT ;  /* 0x0000001105007c0c */ /* 0x000fe4000bf86270 */
        /* <DEDUP_REMOVED lines=19> */
.L_x_13740:
[----:B------:R-:W-:Y:S05]  /*9da0*/  BSYNC B1 ;  /* 0x0000000000017941 */ /* 0x000fea0003800000 */
.L_x_13739:
        /* <DEDUP_REMOVED lines=21> */
[C---:B------:R-:W-:Y:S02]  /*9f00*/  IADD3 R7, R28.reuse, -0x7, RZ ;  /* 0xfffffff91c077810 */ /* 0x040fe40007ffe0ff */
[C---:B------:R-:W-:Y:S02]  /*9f10*/  IADD3 R8, R28.reuse, -0x5, RZ ;  /* 0xfffffffb1c087810 */ /* 0x040fe40007ffe0ff */
[----:B------:R-:W-:Y:S02]  /*9f20*/  ISETP.GE.AND P5, PT, R7, UR17, PT ;  /* 0x0000001107007c0c */ /* 0x000fe4000bfa6270 */
[----:B------:R-:W-:Y:S02]  /*9f30*/  IADD3 R9, R28, -0x4, RZ ;  /* 0xfffffffc1c097810 */ /* 0x000fe40007ffe0ff */
[----:B------:R-:W-:-:S02]  /*9f40*/  ISETP.GE.AND P0, PT, R8, UR17, PT ;  /* 0x0000001108007c0c */ /* 0x000fc4000bf06270 */
[C---:B------:R-:W-:Y:S02]  /*9f50*/  IADD3 R7, R28.reuse, -0x3, RZ ;  /* 0xfffffffd1c077810 */ /* 0x040fe40007ffe0ff */
[----:B------:R-:W-:Y:S02]  /*9f60*/  ISETP.GE.AND P6, PT, R9, UR17, PT ;  /* 0x0000001109007c0c */ /* 0x000fe4000bfc6270 */
[----:B------:R-:W-:Y:S02]  /*9f70*/  IADD3 R8, R28, -0x2, RZ ;  /* 0xfffffffe1c087810 */ /* 0x000fe40007ffe0ff */
[----:B------:R-:W-:Y:S02]  /*9f80*/  SEL R9, R94, RZ, !P0 ;  /* 0x000000ff5e097207 */ /* 0x000fe40004000000 */
[C---:B------:R-:W-:Y:S02]  /*9f90*/  ISETP.GE.AND P0, PT, R28.reuse, UR17, PT ;  /* 0x000000111c007c0c */ /* 0x040fe4000bf06270 */
[----:B------:R-:W-:-:S02]  /*9fa0*/  IADD3 R10, R28, -0x1, RZ ;  /* 0xffffffff1c0a7810 */ /* 0x000fc40007ffe0ff */
[----:B------:R-:W-:Y:S02]  /*9fb0*/  ISETP.GE.AND P4, PT, R7, UR17, PT ;  /* 0x0000001107007c0c */ /* 0x000fe4000bf86270 */
[----:B------:R-:W-:Y:S02]  /*9fc0*/  ISETP.GE.AND P3, PT, R8, UR17, PT ;  /* 0x0000001108007c0c */ /* 0x000fe4000bf66270 */
[----:B------:R-:W-:Y:S02]  /*9fd0*/  PRMT R7, R94, 0x7632, R7 ;  /* 0x000076325e077816 */ /* 0x000fe40000000007 */
[----:B------:R-:W-:Y:S02]  /*9fe0*/  IADD3 R8, R28, -0x6, RZ ;  /* 0xfffffffa1c087810 */ /* 0x000fe40007ffe0ff */
        /* <DEDUP_REMOVED lines=15> */
.L_x_13742:
[----:B------:R-:W-:Y:S05]  /*a0e0*/  BSYNC B1 ;  /* 0x0000000000017941 */ /* 0x000fea0003800000 */
.L_x_13741:
        /* <DEDUP_REMOVED lines=22> */
[----:B------:R-:W-:Y:S02]  /*a250*/  IADD3 R10, R28, -0x4, RZ ;  /* 0xfffffffc1c0a7810 */ /* 0x000fe40007ffe0ff */
[----:B------:R-:W-:-:S02]  /*a260*/  ISETP.GE.AND P0, PT, R9, UR17, PT ;  /* 0x0000001109007c0c */ /* 0x000fc4000bf06270 */
[C---:B------:R-:W-:Y:S02]  /*a270*/  IADD3 R8, R28.reuse, -0x3, RZ ;  /* 0xfffffffd1c087810 */ /* 0x040fe40007ffe0ff */
[----:B------:R-:W-:Y:S02]  /*a280*/  IADD3 R9, R28, -0x2, RZ ;  /* 0xfffffffe1c097810 */ /* 0x000fe40007ffe0ff */
[----:B------:R-:W-:Y:S02]  /*a290*/  ISETP.GE.AND P6, PT, R10, UR17, PT ;  /* 0x000000110a007c0c */ /* 0x000fe4000bfc6270 */
        /* <DEDUP_REMOVED lines=22> */
.L_x_13744:
[----:B------:R-:W-:Y:S05]  /*a400*/  BSYNC B1 ;  /* 0x0000000000017941 */ /* 0x000fea0003800000 */
.L_x_13743:
[----:B------:R-:W-:Y:S01]  /*a410*/  HFMA2.BF16_V2 R102, R127, R102, -RZ.H0_H0 ;  /* 0x000000667f667231 */ /* 0x000fe200003400ff */
[--C-:B------:R-:W-:Y:S01]  /*a420*/  PRMT R8, RZ, 0x5410, R100.reuse ;  /* 0x00005410ff087816 */ /* 0x100fe20000000064 */
[----:B------:R-:W-:Y:S01]  /*a430*/  HFMA2.BF16_V2 R103, R126, R103, -RZ.H0_H0 ;  /* 0x000000677e677231 */ /* 0x000fe200003400ff */
[----:B------:R-:W-:Y:S01]  /*a440*/  PRMT R100, RZ, 0x7610, R100 ;  /* 0x00007610ff647816 */ /* 0x000fe20000000064 */
[----:B------:R-:W-:Y:S01]  /*a450*/  HFMA2.BF16_V2 R104, R129, R104, -RZ.H0_H0 ;  /* 0x0000006881687231 */ /* 0x000fe200003400ff */
[----:B------:R-:W-:Y:S01]  /*a460*/  PRMT R9, RZ, 0x5410, R102 ;  /* 0x00005410ff097816 */ /* 0x000fe20000000066 */
[----:B------:R-:W-:Y:S01]  /*a470*/  HFMA2.BF16_V2 R105, R128, R105, -RZ.H0_H0 ;  /* 0x0000006980697231 */ /* 0x000fe200003400ff */
[--C-:B------:R-:W-:Y:S01]  /*a480*/  PRMT R10, RZ, 0x5410, R103.reuse ;  /* 0x00005410ff0a7816 */ /* 0x100fe20000000067 */
        /* <DEDUP_REMOVED lines=11> */
[--C-:B------:R-:W-:Y:S01]  /*a540*/  PRMT R10, RZ, 0x5410, R105.reuse ;  /* 0x00005410ff0a7816 */ /* 0x100fe20000000069 */
        /* <DEDUP_REMOVED lines=8> */
[C---:B------:R-:W-:Y:S02]  /*a5d0*/  IADD3 R4, R28.reuse, -0x7, RZ ;  /* 0xfffffff91c047810 */ /* 0x040fe40007ffe0ff */
[----:B------:R-:W-:Y:S02]  /*a5e0*/  IADD3 R6, R28, -0x5, RZ ;  /* 0xfffffffb1c067810 */ /* 0x000fe40007ffe0ff */
[----:B------:R-:W-:Y:S02]  /*a5f0*/  ISETP.GE.AND P5, PT, R4, UR17, PT ;  /* 0x0000001104007c0c */ /* 0x000fe4000bfa6270 */
[----:B------:R-:W-:Y:S02]  /*a600*/  ISETP.GE.AND P0, PT, R6, UR17, PT ;  /* 0x0000001106007c0c */ /* 0x000fe4000bf06270 */
[----:B------:R-:W-:-:S02]  /*a610*/  IADD3 R6, R28, -0x2, RZ ;  /* 0xfffffffe1c067810 */ /* 0x000fc40007ffe0ff */
        /* <DEDUP_REMOVED lines=25> */
.L_x_13746:
[----:B------:R-:W-:Y:S05]  /*a7b0*/  BSYNC B1 ;  /* 0x0000000000017941 */ /* 0x000fea0003800000 */
.L_x_13745:
[----:B------:R-:W-:Y:S01]  /*a7c0*/  HFMA2.BF16_V2 R106, R127, R106, -RZ.H0_H0 ;  /* 0x0000006a7f6a7231 */ /* 0x000fe200003400ff */
[----:B------:R-:W-:Y:S01]  /*a7d0*/  FADD.FTZ R36, R5, R36 ;  /* 0x0000002405247221 */ /* 0x000fe20000010000 */
[----:B------:R-:W-:Y:S01]  /*a7e0*/  HFMA2.BF16_V2 R107, R126, R107, -RZ.H0_H0 ;  /* 0x0000006b7e6b7231 */ /* 0x000fe200003400ff */
[----:B------:R-:W-:Y:S01]  /*a7f0*/  BSSY B1, `(.L_x_13747) ;  /* 0x000002e000017945 */ /* 0x000fe20003800000 */
[----:B------:R-:W-:Y:S01]  /*a800*/  HFMA2.BF16_V2 R108, R129, R108, -RZ.H0_H0 ;  /* 0x0000006c816c7231 */ /* 0x000fe200003400ff */
[----:B------:R-:W-:Y:S01]  /*a810*/  PRMT R4, RZ, 0x5410, R106 ;  /* 0x00005410ff047816 */ /* 0x000fe2000000006a */
[----:B------:R-:W-:Y:S01]  /*a820*/  FADD.FTZ R35, R8, R35 ;  /* 0x0000002308237221 */ /* 0x000fe20000010000 */
[--C-:B------:R-:W-:Y:S01]  /*a830*/  PRMT R5, RZ, 0x5410, R107.reuse ;  /* 0x00005410ff057816 */ /* 0x100fe2000000006b */
        /* <DEDUP_REMOVED lines=16> */
[----:B------:R-:W-:Y:S02]  /*a940*/  IADD3 R5, R28, -0x3, RZ ;  /* 0xfffffffd1c057810 */ /* 0x000fe40007ffe0ff */
[----:B------:R-:W-:Y:S02]  /*a950*/  ISETP.GE.AND P3, PT, R6, UR17, PT ;  /* 0x0000001106007c0c */ /* 0x000fe4000bf66270 */
[C---:B------:R-:W-:Y:S02]  /*a960*/  IADD3 R8, R28.reuse, -0x4, RZ ;  /* 0xfffffffc1c087810 */ /* 0x040fe40007ffe0ff */
        /* <DEDUP_REMOVED lines=22> */
.L_x_13748:
[----:B------:R-:W-:Y:S05]  /*aad0*/  BSYNC B1 ;  /* 0x0000000000017941 */ /* 0x000fea0003800000 */
.L_x_13747:
[----:B------:R-:W-:Y:S01]  /*aae0*/  HFMA2.BF16_V2 R110, R127, R110, -RZ.H0_H0 ;  /* 0x0000006e7f6e7231 */ /* 0x000fe200003400ff */
[----:B------:R-:W-:Y:S01]  /*aaf0*/  FADD.FTZ R4, R4, R7 ;  /* 0x0000000704047221 */ /* 0x000fe20000010000 */
[----:B------:R-:W-:Y:S01]  /*ab00*/  HFMA2.BF16_V2 R111, R126, R111, -RZ.H0_H0 ;  /* 0x0000006f7e6f7231 */ /* 0x000fe200003400ff */
[----:B------:R-:W-:Y:S01]  /*ab10*/  PRMT R5, RZ, 0x5410, R109 ;  /* 0x00005410ff057816 */ /* 0x000fe2000000006d */
[----:B------:R-:W-:Y:S01]  /*ab20*/  HFMA2.BF16_V2 R112, R129, R112, -RZ.H0_H0 ;  /* 0x0000007081707231 */ /* 0x000fe200003400ff */
[--C-:B------:R-:W-:Y:S01]  /*ab30*/  PRMT R6, RZ, 0x5410, R110.reuse ;  /* 0x00005410ff067816 */ /* 0x100fe2000000006e */
[----:B------:R-:W-:Y:S01]  /*ab40*/  HFMA2.BF16_V2 R113, R128, R113, -RZ.H0_H0 ;  /* 0x0000007180717231 */ /* 0x000fe200003400ff */
[--C-:B------:R-:W-:Y:S01]  /*ab50*/  PRMT R7, RZ, 0x5410, R111.reuse ;  /* 0x00005410ff077816 */ /* 0x100fe2000000006f */
        /* <DEDUP_REMOVED lines=13> */
[C---:B------:R-:W-:Y:S02]  /*ac30*/  IADD3 R8, R28.reuse, -0x7, RZ ;  /* 0xfffffff91c087810 */ /* 0x040fe40007ffe0ff */
[----:B------:R-:W-:Y:S02]  /*ac40*/  IADD3 R10, R28, -0x5, RZ ;  /* 0xfffffffb1c0a7810 */ /* 0x000fe40007ffe0ff */
[----:B------:R-:W-:Y:S02]  /*ac50*/  ISETP.GE.AND P5, PT, R8, UR17, PT ;  /* 0x0000001108007c0c */ /* 0x000fe4000bfa6270 */
[----:B------:R-:W-:-:S02]  /*ac60*/  ISETP.GE.AND P0, PT, R10, UR17, PT ;  /* 0x000000110a007c0c */ /* 0x000fc4000bf06270 */
[C---:B------:R-:W-:Y:S02]  /*ac70*/  IADD3 R10, R28.reuse, -0x2, RZ ;  /* 0xfffffffe1c0a7810 */ /* 0x040fe40007ffe0ff */
[C---:B------:R-:W-:Y:S02]  /*ac80*/  IADD3 R8, R28.reuse, -0x3, RZ ;  /* 0xfffffffd1c087810 */ /* 0x040fe40007ffe0ff */
[----:B------:R-:W-:Y:S02]  /*ac90*/  IADD3 R11, R28, -0x4, RZ ;  /* 0xfffffffc1c0b7810 */ /* 0x000fe40007ffe0ff */
[----:B------:R-:W-:Y:S02]  /*aca0*/  ISETP.GE.AND P3, PT, R10, UR17, PT ;  /* 0x000000110a007c0c */ /* 0x000fe4000bf66270 */
[----:B------:R-:W-:Y:S02]  /*acb0*/  SEL R10, R115, RZ, !P0 ;  /* 0x000000ff730a7207 */ /* 0x000fe40004000000 */
[----:B------:R-:W-:-:S02]  /*acc0*/  ISETP.GE.AND P0, PT, R28, UR17, PT ;  /* 0x000000111c007c0c */ /* 0x000fc4000bf06270 */
[----:B------:R-:W-:Y:S02]  /*acd0*/  IADD3 R12, R28, -0x1, RZ ;  /* 0xffffffff1c0c7810 */ /* 0x000fe40007ffe0ff */
[----:B------:R-:W-:Y:S02]  /*ace0*/  ISETP.GE.AND P4, PT, R8, UR17, PT ;  /* 0x0000001108007c0c */ /* 0x000fe4000bf86270 */
[----:B------:R-:W-:Y:S02]  /*acf0*/  ISETP.GE.AND P6, PT, R11, UR17, PT ;  /* 0x000000110b007c0c */ /* 0x000fe4000bfc6270 */
[----:B------:R-:W-:Y:S02]  /*ad00*/  PRMT R8, R115, 0x7632, R8 ;  /* 0x0000763273087816 */ /* 0x000fe40000000008 */
[----:B------:R-:W-:Y:S02]  /*ad10*/  IADD3 R11, R28, -0x6, RZ ;  /* 0xfffffffa1c0b7810 */ /* 0x000fe40007ffe0ff */
[----:B------:R-:W-:-:S02]  /*ad20*/  ISETP.GE.AND P1, PT, R12, UR17, PT ;  /* 0x000000110c007c0c */ /* 0x000fc4000bf26270 */
        /* <DEDUP_REMOVED lines=14> */
.L_x_13750:
[----:B------:R-:W-:Y:S05]  /*ae10*/  BSYNC B1 ;  /* 0x0000000000017941 */ /* 0x000fea0003800000 */
.L_x_13749:
        /* <DEDUP_REMOVED lines=49> */
.L_x_13752:
[----:B------:R-:W-:Y:S05]  /*b130*/  BSYNC B1 ;  /* 0x0000000000017941 */ /* 0x000fea0003800000 */
.L_x_13751:
[----:B------:R-:W-:Y:S01]  /*b140*/  HFMA2.BF16_V2 R118, R127, R118, -RZ.H0_H0 ;  /* 0x000000767f767231 */ /* 0x000fe200003400ff */
[----:B------:R-:W-:Y:S01]  /*b150*/  FADD.FTZ R8, R8, R11 ;  /* 0x0000000b08087221 */ /* 0x000fe20000010000 */
        /* <DEDUP_REMOVED lines=15> */
[----:B------:R-:W-:Y:S01]  /*b250*/  PRMT R117, RZ, 0x7610, R117 ;  /* 0x00007610ff757816 */ /* 0x000fe20000000075 */
        /* <DEDUP_REMOVED lines=14> */
[C---:B------:R-:W-:Y:S02]  /*b340*/  IADD3 R4, R28.reuse, -0x7, RZ ;  /* 0xfffffff91c047810 */ /* 0x040fe40007ffe0ff */
[----:B------:R-:W-:Y:S02]  /*b350*/  IADD3 R6, R28, -0x5, RZ ;  /* 0xfffffffb1c067810 */ /* 0x000fe40007ffe0ff */
[----:B------:R-:W-:-:S02]  /*b360*/  ISETP.GE.AND P6, PT, R4, UR17, PT ;  /* 0x0000001104007c0c */ /* 0x000fc4000bfc6270 */
[C---:B------:R-:W-:Y:S02]  /*b370*/  IADD3 R5, R28.reuse, -0x6, RZ ;  /* 0xfffffffa1c057810 */ /* 0x040fe40007ffe0ff */
[----:B------:R-:W-:Y:S02]  /*b380*/  IADD3 R4, R28, -0x4, RZ ;  /* 0xfffffffc1c047810 */ /* 0x000fe40007ffe0ff */
[----:B------:R-:W-:Y:S02]  /*b390*/  ISETP.GE.AND P5, PT, R6, UR17, PT ;  /* 0x0000001106007c0c */ /* 0x000fe4000bfa6270 */
[C---:B------:R-:W-:Y:S02]  /*b3a0*/  IADD3 R7, R28.reuse, -0x1, RZ ;  /* 0xffffffff1c077810 */ /* 0x040fe40007ffe0ff */
[----:B------:R-:W-:Y:S02]  /*b3b0*/  ISETP.GE.AND P0, PT, R5, UR17, PT ;  /* 0x0000001105007c0c */ /* 0x000fe4000bf06270 */
[----:B------:R-:W-:-:S02]  /*b3c0*/  IADD3 R6, R28, -0x2, RZ ;  /* 0xfffffffe1c067810 */ /* 0x000fc40007ffe0ff */
[----:B------:R-:W-:Y:S02]  /*b3d0*/  @P6 PRMT R122, RZ, 0x7610, R122 ;  /* 0x00007610ff7a6816 */ /* 0x000fe4000000007a */
[C---:B------:R-:W-:Y:S02]  /*b3e0*/  ISETP.GE.AND P6, PT, R28.reuse, UR17, PT ;  /* 0x000000111c007c0c */ /* 0x040fe4000bfc6270 */
[----:B------:R-:W-:Y:S02]  /*b3f0*/  IADD3 R5, R28, -0x3, RZ ;  /* 0xfffffffd1c057810 */ /* 0x000fe40007ffe0ff */
[----:B------:R-:W-:Y:S02]  /*b400*/  ISETP.GE.AND P4, PT, R4, UR17, PT ;  /* 0x0000001104007c0c */ /* 0x000fe4000bf86270 */
[----:B------:R-:W-:Y:S02]  /*b410*/  PRMT R4, R123, 0x7632, R4 ;  /* 0x000076327b047816 */ /* 0x000fe40000000004 */
[----:B------:R-:W-:-:S02]  /*b420*/  ISETP.GE.AND P1, PT, R7, UR17, PT ;  /* 0x0000001107007c0c */ /* 0x000fc4000bf26270 */
[----:B------:R-:W-:Y:S02]  /*b430*/  ISETP.GE.AND P2, PT, R6, UR17, PT ;  /* 0x0000001106007c0c */ /* 0x000fe4000bf46270 */
[----:B------:R-:W-:Y:S02]  /*b440*/  ISETP.GE.AND P3, PT, R5, UR17, PT ;  /* 0x0000001105007c0c */ /* 0x000fe4000bf66270 */
[----:B------:R-:W-:Y:S02]  /*b450*/  SEL R6, R123, RZ, !P5 ;  /* 0x000000ff7b067207 */ /* 0x000fe40006800000 */
[----:B------:R-:W-:Y:S02]  /*b460*/  PRMT R5, R124, 0x7632, R5 ;  /* 0x000076327c057816 */ /* 0x000fe40000000005 */
[----:B------:R-:W-:Y:S02]  /*b470*/  SEL R123, R4, RZ, !P4 ;  /* 0x000000ff047b7207 */ /* 0x000fe40006000000 */
        /* <DEDUP_REMOVED lines=10> */
.L_x_13754:
[----:B------:R-:W-:Y:S05]  /*b520*/  BSYNC B1 ;  /* 0x0000000000017941 */ /* 0x000fea0003800000 */
.L_x_13753:
[----:B------:R-:W-:Y:S01]  /*b530*/  HFMA2.BF16_V2 R122, R127, R122, -RZ.H0_H0 ;  /* 0x0000007a7f7a7231 */ /* 0x000fe200003400ff */
[----:B------:R-:W-:Y:S01]  /*b540*/  IADD3 R76, R76, 0x4, RZ ;  /* 0x000000044c4c7810 */ /* 0x000fe20007ffe0ff */
[----:B------:R-:W-:Y:S01]  /*b550*/  HFMA2.BF16_V2 R123, R126, R123, -RZ.H0_H0 ;  /* 0x0000007b7e7b7231 */ /* 0x000fe200003400ff */
[----:B------:R-:W-:Y:S01]  /*b560*/  IADD3 R0, P1, R0, 0x10, RZ ;  /* 0x0000001000007810 */ /* 0x000fe20007f3e0ff */
[----:B------:R-:W-:Y:S01]  /*b570*/  HFMA2.BF16_V2 R124, R129, R124, -RZ.H0_H0 ;  /* 0x0000007c817c7231 */ /* 0x000fe200003400ff */
[--C-:B------:R-:W-:Y:S01]  /*b580*/  PRMT R4, RZ, 0x5410, R122.reuse ;  /* 0x00005410ff047816 */ /* 0x100fe2000000007a */
[----:B------:R-:W-:Y:S01]  /*b590*/  HFMA2.BF16_V2 R125, R128, R125, -RZ.H0_H0 ;  /* 0x0000007d807d7231 */ /* 0x000fe200003400ff */
[----:B------:R-:W-:Y:S01]  /*b5a0*/  PRMT R5, RZ, 0x5410, R123 ;  /* 0x00005410ff057816 */ /* 0x000fe2000000007b */
[----:B------:R-:W-:Y:S01]  /*b5b0*/  IMAD.X R27, RZ, RZ, R27, P1 ;  /* 0x000000ffff1b7224 */ /* 0x000fe200008e061b */
[----:B------:R-:W-:-:S02]  /*b5c0*/  PRMT R122, RZ, 0x7610, R122 ;  /* 0x00007610ff7a7816 */ /* 0x000fc4000000007a */
[----:B------:R-:W-:Y:S02]  /*b5d0*/  PRMT R123, RZ, 0x7610, R123 ;  /* 0x00007610ff7b7816 */ /* 0x000fe4000000007b */
[----:B------:R-:W-:Y:S01]  /*b5e0*/  PRMT R6, RZ, 0x5410, R124 ;  /* 0x00005410ff067816 */ /* 0x000fe2000000007c */
[----:B------:R-:W-:Y:S01]  /*b5f0*/  FADD.FTZ R4, R4, R122 ;  /* 0x0000007a04047221 */ /* 0x000fe20000010000 */
[----:B------:R-:W-:Y:S01]  /*b600*/  PRMT R124, RZ, 0x7610, R124 ;  /* 0x00007610ff7c7816 */ /* 0x000fe2000000007c */
[----:B------:R-:W-:Y:S01]  /*b610*/  FADD.FTZ R5, R5, R123 ;  /* 0x0000007b05057221 */ /* 0x000fe20000010000 */
[----:B------:R-:W-:Y:S02]  /*b620*/  ISETP.GE.AND P0, PT, R76, UR4, PT ;  /* 0x000000044c007c0c */ /* 0x000fe4000bf06270 */
[----:B------:R-:W-:Y:S01]  /*b630*/  IADD3 R28, R28, 0x80, RZ ;  /* 0x000000801c1c7810 */ /* 0x000fe20007ffe0ff */
[----:B------:R-:W-:Y:S01]  /*b640*/  FADD.FTZ R4, R4, R5 ;  /* 0x0000000504047221 */ /* 0x000fe20000010000 */
[--C-:B------:R-:W-:Y:S01]  /*b650*/  PRMT R5, RZ, 0x5410, R125.reuse ;  /* 0x00005410ff057816 */ /* 0x100fe2000000007d */
[----:B------:R-:W-:Y:S01]  /*b660*/  FADD.FTZ R7, R6, R124 ;  /* 0x0000007c06077221 */ /* 0x000fe20000010000 */
[----:B------:R-:W-:-:S02]  /*b670*/  PRMT R125, RZ, 0x7610, R125 ;  /* 0x00007610ff7d7816 */ /* 0x000fc4000000007d */
[----:B------:R-:W-:Y:S01]  /*b680*/  IADD3 R26, R26, -0x4, RZ ;  /* 0xfffffffc1a1a7810 */ /* 0x000fe20007ffe0ff */
[----:B------:R-:W-:Y:S01]  /*b690*/  FADD.FTZ R4, R4, R7 ;  /* 0x0000000704047221 */ /* 0x000fe20000010000 */
[----:B------:R-:W-:Y:S01]  /*b6a0*/  IADD3 R55, R55, 0x200, RZ ;  /* 0x0000020037377810 */ /* 0x000fe20007ffe0ff */
[----:B------:R-:W-:-:S04]  /*b6b0*/  FADD.FTZ R5, R5, R125 ;  /* 0x0000007d05057221 */ /* 0x000fc80000010000 */
[----:B------:R-:W-:-:S04]  /*b6c0*/  FADD.FTZ R4, R4, R5 ;  /* 0x0000000504047221 */ /* 0x000fc80000010000 */
[----:B------:R-:W-:Y:S01]  /*b6d0*/  FADD.FTZ R53, R4, R53 ;  /* 0x0000003504357221 */ /* 0x000fe20000010000 */
[----:B------:R-:W-:Y:S01]  /*b6e0*/  @P0 CALL.REL.NOINC `(.L_x_13706) ;  /* 0x0000001000000944 */ /* 0x000fe20003c00000 */
[----:B------:R-:W-:Y:S05]  /*b6f0*/  BRA `(.L_x_13755) ;  /* 0xffffa31000007947 */ /* 0x000fea000383ffff */
.L_x_13706:
[----:B------:R-:W-:Y:S05]  /*b700*/  BSYNC B0 ;  /* 0x0000000000007941 */ /* 0x000fea0003800000 */
.L_x_13704:
[----:B0-----:R-:W0:Y:S01]  /*b710*/  SHFL.BFLY PT, R2, R49, 0x2, 0x1f ;  /* 0x0c401f0031027f89 */ /* 0x001e2200000e0000 */
[----:B------:R-:W-:Y:S03]  /*b720*/  BSSY B0, `(.L_x_13756) ;  /* 0x0000088000007945 */ /* 0x000fe60003800000 */
[----:B------:R-:W1:Y:S04]  /*b730*/  SHFL.BFLY PT, R6, R45, 0x2, 0x1f ;  /* 0x0c401f002d067f89 */ /* 0x000e6800000e0000 */
[----:B------:R-:W4:Y:S04]  /*b740*/  SHFL.BFLY PT, R0, R51, 0x2, 0x1f ;  /* 0x0c401f0033007f89 */ /* 0x000f2800000e0000 */
[----:B------:R-:W2:Y:S04]  /*b750*/  SHFL.BFLY PT, R4, R47, 0x2, 0x1f ;  /* 0x0c401f002f047f89 */ /* 0x000ea800000e0000 */
[----:B------:R-:W3:Y:S04]  /*b760*/  SHFL.BFLY PT, R14, R37, 0x2, 0x1f ;  /* 0x0c401f00250e7f89 */ /* 0x000ee800000e0000 */
[----:B------:R-:W3:Y:S04]  /*b770*/  SHFL.BFLY PT, R3, R52, 0x2, 0x1f ;  /* 0x0c401f0034037f89 */ /* 0x000ee800000e0000 */
[----:B------:R-:W3:Y:S01]  /*b780*/  SHFL.BFLY PT, R5, R50, 0x2, 0x1f ;  /* 0x0c401f0032057f89 */ /* 0x000ee200000e0000 */
[----:B0-----:R-:W-:Y:S01]  /*b790*/  FADD.FTZ R49, R2, R49 ;  /* 0x0000003102317221 */ /* 0x001fe20000010000 */
[----:B------:R-:W-:-:S02]  /*b7a0*/  LOP3.LUT R2, R77, 0x3, RZ, 0xc0, !PT ;  /* 0x000000034d027812 */ /* 0x000fc400078ec0ff */
[----:B------:R-:W0:Y:S01]  /*b7b0*/  SHFL.BFLY PT, R7, R48, 0x2, 0x1f ;  /* 0x0c401f0030077f89 */ /* 0x000e2200000e0000 */
[----:B-1----:R-:W-:Y:S01]  /*b7c0*/  FADD.FTZ R45, R6, R45 ;  /* 0x0000002d062d7221 */ /* 0x002fe20000010000 */
[----:B------:R-:W-:Y:S02]  /*b7d0*/  ISETP.NE.AND P2, PT, R2, RZ, PT ;  /* 0x000000ff0200720c */ /* 0x000fe40003f45270 */
[----:B------:R-:W1:Y:S01]  /*b7e0*/  SHFL.BFLY PT, R9, R46, 0x2, 0x1f ;  /* 0x0c401f002e097f89 */ /* 0x000e6200000e0000 */
[----:B----4-:R-:W-:Y:S01]  /*b7f0*/  FADD.FTZ R51, R0, R51 ;  /* 0x0000003300337221 */ /* 0x010fe20000010000 */
[----:B------:R-:W-:Y:S02]  /*b800*/  SHF.R.S32.HI R0, RZ, 0x1f, R77 ;  /* 0x0000001fff007819 */ /* 0x000fe4000001144d */
[----:B------:R-:W4:Y:S01]  /*b810*/  SHFL.BFLY PT, R11, R44, 0x2, 0x1f ;  /* 0x0c401f002c0b7f89 */ /* 0x000f2200000e0000 */
[----:B--2---:R-:W-:Y:S01]  /*b820*/  FADD.FTZ R47, R4, R47 ;  /* 0x0000002f042f7221 */ /* 0x004fe20000010000 */
[----:B------:R-:W-:-:S02]  /*b830*/  IADD3 R6, R80, 0x1f, RZ ;  /* 0x0000001f50067810 */ /* 0x000fc40007ffe0ff */
[----:B------:R-:W2:Y:S01]  /*b840*/  SHFL.BFLY PT, R8, R43, 0x2, 0x1f ;  /* 0x0c401f002b087f89 */ /* 0x000ea200000e0000 */
[----:B---3--:R-:W-:Y:S01]  /*b850*/  FADD.FTZ R37, R14, R37 ;  /* 0x000000250e257221 */ /* 0x008fe20000010000 */
[C---:B------:R-:W-:Y:S02]  /*b860*/  LOP3.LUT R2, R80.reuse, 0xffffffc0, RZ, 0xc0, !PT ;  /* 0xffffffc050027812 */ /* 0x040fe400078ec0ff */
[----:B------:R-:W3:Y:S01]  /*b870*/  SHFL.BFLY PT, R13, R42, 0x2, 0x1f ;  /* 0x0c401f002a0d7f89 */ /* 0x000ee200000e0000 */
[----:B------:R-:W-:Y:S01]  /*b880*/  LOP3.LUT R4, R80, 0xffffffe0, RZ, 0xc0, !PT ;  /* 0xffffffe050047812 */ /* 0x000fe200078ec0ff */
[----:B------:R-:W-:Y:S01]  /*b890*/  FADD.FTZ R3, R3, R52 ;  /* 0x0000003403037221 */ /* 0x000fe20000010000 */
[----:B------:R-:W-:Y:S01]  /*b8a0*/  LEA.HI R77, R0, R77, RZ, 0x2 ;  /* 0x0000004d004d7211 */ /* 0x000fe200078f10ff */
[----:B------:R-:W3:Y:S01]  /*b8b0*/  SHFL.BFLY PT, R10, R41, 0x2, 0x1f ;  /* 0x0c401f00290a7f89 */ /* 0x000ee200000e0000 */
[----:B------:R-:W-:Y:S01]  /*b8c0*/  FADD.FTZ R5, R5, R50 ;  /* 0x0000003205057221 */ /* 0x000fe20000010000 */
[----:B------:R-:W-:-:S02]  /*b8d0*/  ISETP.GT.U32.AND P3, PT, R6, 0x3e, PT ;  /* 0x0000003e0600780c */ /* 0x000fc40003f64070 */
[----:B------:R-:W3:Y:S01]  /*b8e0*/  SHFL.BFLY PT, R15, R40, 0x2, 0x1f ;  /* 0x0c401f00280f7f89 */ /* 0x000ee200000e0000 */
[----:B0-----:R-:W-:Y:S01]  /*b8f0*/  FADD.FTZ R7, R7, R48 ;  /* 0x0000003007077221 */ /* 0x001fe20000010000 */
[----:B------:R-:W-:Y:S02]  /*b900*/  ISETP.NE.OR P5, PT, R2, 0x40, P2 ;  /* 0x000000400200780c */ /* 0x000fe400017a5670 */
[----:B------:R-:W0:Y:S01]  /*b910*/  SHFL.BFLY PT, R12, R39, 0x2, 0x1f ;  /* 0x0c401f00270c7f89 */ /* 0x000e2200000e0000 */
[----:B-1----:R-:W-:Y:S01]  /*b920*/  FADD.FTZ R9, R9, R46 ;  /* 0x0000002e09097221 */ /* 0x002fe20000010000 */
[----:B------:R-:W-:Y:S02]  /*b930*/  ISETP.NE.OR P4, PT, R4, 0x20, P2 ;  /* 0x000000200400780c */ /* 0x000fe40001785670 */
[----:B------:R-:W1:Y:S01]  /*b940*/  SHFL.BFLY PT, R17, R38, 0x2, 0x1f ;  /* 0x0c401f0026117f89 */ /* 0x000e6200000e0000 */
[----:B----4-:R-:W-:Y:S01]  /*b950*/  FADD.FTZ R11, R11, R44 ;  /* 0x0000002c0b0b7221 */ /* 0x010fe20000010000 */
[----:B------:R-:W-:-:S02]  /*b960*/  ISETP.GT.OR P0, PT, R80, 0x3f, P2 ;  /* 0x0000003f5000780c */ /* 0x000fc40001704670 */
[----:B------:R-:W4:Y:S01]  /*b970*/  SHFL.BFLY PT, R19, R36, 0x2, 0x1f ;  /* 0x0c401f0024137f89 */ /* 0x000f2200000e0000 */
[----:B--2---:R-:W-:Y:S01]  /*b980*/  FADD.FTZ R43, R8, R43 ;  /* 0x0000002b082b7221 */ /* 0x004fe20000010000 */
[----:B------:R-:W-:Y:S02]  /*b990*/  ISETP.GT.OR P1, PT, R80, 0x1f, P2 ;  /* 0x0000001f5000780c */ /* 0x000fe40001724670 */
[----:B------:R-:W2:Y:S01]  /*b9a0*/  SHFL.BFLY PT, R16, R35, 0x2, 0x1f ;  /* 0x0c401f0023107f89 */ /* 0x000ea200000e0000 */
[----:B---3--:R-:W-:-:S03]  /*b9b0*/  FADD.FTZ R13, R13, R42 ;  /* 0x0000002a0d0d7221 */ /* 0x008fc60000010000 */
[----:B------:R-:W3:Y:S01]  /*b9c0*/  SHFL.BFLY PT, R21, R34, 0x2, 0x1f ;  /* 0x0c401f0022157f89 */ /* 0x000ee200000e0000 */
[----:B------:R-:W-:-:S03]  /*b9d0*/  FADD.FTZ R41, R10, R41 ;  /* 0x000000290a297221 */ /* 0x000fc60000010000 */
[----:B------:R-:W3:Y:S01]  /*b9e0*/  SHFL.BFLY PT, R18, R33, 0x2, 0x1f ;  /* 0x0c401f0021127f89 */ /* 0x000ee200000e0000 */
[----:B------:R-:W-:-:S03]  /*b9f0*/  FADD.FTZ R15, R15, R40 ;  /* 0x000000280f0f7221 */ /* 0x000fc60000010000 */
[----:B------:R-:W3:Y:S01]  /*ba00*/  SHFL.BFLY PT, R23, R32, 0x2, 0x1f ;  /* 0x0c401f0020177f89 */ /* 0x000ee200000e0000 */
[----:B0-----:R-:W-:-:S03]  /*ba10*/  FADD.FTZ R39, R12, R39 ;  /* 0x000000270c277221 */ /* 0x001fc60000010000 */
[----:B------:R-:W0:Y:S01]  /*ba20*/  SHFL.BFLY PT, R20, R31, 0x2, 0x1f ;  /* 0x0c401f001f147f89 */ /* 0x000e2200000e0000 */
[----:B-1----:R-:W-:-:S03]  /*ba30*/  FADD.FTZ R17, R17, R38 ;  /* 0x0000002611117221 */ /* 0x002fc60000010000 */
[----:B------:R-:W1:Y:S01]  /*ba40*/  SHFL.BFLY PT, R25, R30, 0x2, 0x1f ;  /* 0x0c401f001e197f89 */ /* 0x000e6200000e0000 */
[----:B----4-:R-:W-:-:S03]  /*ba50*/  FADD.FTZ R19, R19, R36 ;  /* 0x0000002413137221 */ /* 0x010fc60000010000 */
[----:B------:R-:W4:Y:S01]  /*ba60*/  SHFL.BFLY PT, R22, R53, 0x2, 0x1f ;  /* 0x0c401f0035167f89 */ /* 0x000f2200000e0000 */
[----:B--2---:R-:W-:-:S03]  /*ba70*/  FADD.FTZ R35, R16, R35 ;  /* 0x0000002310237221 */ /* 0x004fc60000010000 */
[----:B------:R-:W2:Y:S01]  /*ba80*/  SHFL.BFLY PT, R14, R45, 0x1, 0x1f ;  /* 0x0c201f002d0e7f89 */ /* 0x000ea200000e0000 */
[----:B---3--:R-:W-:Y:S02]  /*ba90*/  FADD.FTZ R21, R21, R34 ;  /* 0x0000002215157221 */ /* 0x008fe40000010000 */
[----:B------:R-:W-:Y:S01]  /*baa0*/  FADD.FTZ R33, R18, R33 ;  /* 0x0000002112217221 */ /* 0x000fe20000010000 */
        /* <DEDUP_REMOVED lines=11> */
[----:B------:R-:W-:-:S03]  /*bb60*/  SHF.R.S32.HI R45, RZ, 0x2, R77 ;  /* 0x00000002ff2d7819 */ /* 0x000fc6000001144d */
[----:B------:R-:W2:Y:S01]  /*bb70*/  SHFL.BFLY PT, R12, R9, 0x1, 0x1f ;  /* 0x0c201f00090c7f89 */ /* 0x000ea200000e0000 */
[----:B---3--:R-:W-:Y:S02]  /*bb80*/  FADD.FTZ R0, R3, R0 ;  /* 0x0000000003007221 */ /* 0x008fe40000010000 */
[----:B------:R-:W-:Y:S01]  /*bb90*/  IMAD R78, R78, 0xc0, R45 ;  /* 0x000000c04e4e7824 */ /* 0x000fe200078e022d */
        /* <DEDUP_REMOVED lines=11> */
[----:B------:R-:W-:-:S03]  /*bc50*/  FADD.FTZ R54, R9, R12 ;  /* 0x0000000c09367221 */ /* 0x000fc60000010000 */
[----:B------:R-:W2:Y:S01]  /*bc60*/  SHFL.BFLY PT, R28, R17, 0x1, 0x1f ;  /* 0x0c201f00111c7f89 */ /* 0x000ea200000e0000 */
[----:B---3--:R-:W-:-:S03]  /*bc70*/  FADD.FTZ R56, R11, R16 ;  /* 0x000000100b387221 */ /* 0x008fc60000010000 */
        /* <DEDUP_REMOVED lines=18> */
[----:B------:R-:W-:Y:S01]  /*bda0*/  BAR.SYNC.DEFER_BLOCKING 0x0 ;  /* 0x0000000000007b1d */ /* 0x000fe20000010000 */
[----:B-1----:R-:W-:Y:S02]  /*bdb0*/  FADD.FTZ R66, R21, R36 ;  /* 0x0000002415427221 */ /* 0x002fe40000010000 */
[----:B----4-:R-:W-:Y:S02]  /*bdc0*/  FADD.FTZ R69, R33, R38 ;  /* 0x0000002621457221 */ /* 0x010fe40000010000 */
[----:B--2---:R-:W-:Y:S02]  /*bdd0*/  FADD.FTZ R68, R23, R40 ;  /* 0x0000002817447221 */ /* 0x004fe40000010000 */
[----:B------:R-:W-:Y:S02]  /*bde0*/  FADD.FTZ R71, R31, R42 ;  /* 0x0000002a1f477221 */ /* 0x000fe40000010000 */
[----:B---3--:R-:W-:Y:S02]  /*bdf0*/  FADD.FTZ R70, R25, R44 ;  /* 0x0000002c19467221 */ /* 0x008fe40000010000 */
[----:B------:R-:W-:Y:S01]  /*be00*/  FADD.FTZ R73, R27, R46 ;  /* 0x0000002e1b497221 */ /* 0x000fe20000010000 */
        /* <DEDUP_REMOVED lines=25> */
.L_x_13757:
[----:B------:R-:W-:Y:S05]  /*bfa0*/  BSYNC B0 ;  /* 0x0000000000007941 */ /* 0x000fea0003800000 */
.L_x_13756:
[----:B------:R-:W-:Y:S06]  /*bfb0*/  BAR.SYNC.DEFER_BLOCKING 0x0 ;  /* 0x0000000000007b1d */ /* 0x000fec0000010000 */
[----:B------:R-:W-:Y:S01]  /*bfc0*/  BSSY B0, `(.L_x_13758) ;  /* 0x0000032000007945 */ /* 0x000fe20003800000 */
[----:B------:R-:W-:Y:S05]  /*bfd0*/  @P0 BRA `(.L_x_13759) ;  /* 0x0000030000000947 */ /* 0x000fea0003800000 */
[----:B------:R-:W1:Y:S04]  /*bfe0*/  LDS R3, [R78.X4+0x1a0] ;  /* 0x0001a0004e037984 */ /* 0x000e680000004800 */
[----:B------:R-:W2:Y:S04]  /*bff0*/  LDS R2, [R78.X4+0x1c0] ;  /* 0x0001c0004e027984 */ /* 0x000ea80000004800 */
[----:B------:R-:W3:Y:S04]  /*c000*/  LDS R5, [R78.X4+0x1e0] ;  /* 0x0001e0004e057984 */ /* 0x000ee80000004800 */
[----:B------:R-:W4:Y:S04]  /*c010*/  LDS R4, [R78.X4+0x200] ;  /* 0x000200004e047984 */ /* 0x000f280000004800 */
[----:B------:R-:W0:Y:S04]  /*c020*/  LDS R7, [R78.X4+0x220] ;  /* 0x000220004e077984 */ /* 0x000e280000004800 */
[----:B------:R-:W0:Y:S04]  /*c030*/  LDS R6, [R78.X4+0x240] ;  /* 0x000240004e067984 */ /* 0x000e280000004800 */
        /* <DEDUP_REMOVED lines=13> */
[----:B------:R-:W-:-:S03]  /*c110*/  FADD.FTZ R52, R52, R7 ;  /* 0x0000000734347221 */ /* 0x000fc60000010000 */
[----:B------:R-:W4:Y:S01]  /*c120*/  LDS R16, [R78.X4+0x380] ;  /* 0x000380004e107984 */ /* 0x000f220000004800 */
        /* <DEDUP_REMOVED lines=19> */
[----:B------:R-:W-:Y:S02]  /*c260*/  FADD.FTZ R64, R64, R19 ;  /* 0x0000001340407221 */ /* 0x000fe40000010000 */
[----:B------:R-:W-:Y:S02]  /*c270*/  FADD.FTZ R67, R67, R18 ;  /* 0x0000001243437221 */ /* 0x000fe40000010000 */
[----:B------:R-:W-:-:S02]  /*c280*/  FADD.FTZ R66, R66, R21 ;  /* 0x0000001542427221 */ /* 0x000fc40000010000 */
[----:B------:R-:W-:Y:S02]  /*c290*/  FADD.FTZ R69, R69, R20 ;  /* 0x0000001445457221 */ /* 0x000fe40000010000 */
[----:B------:R-:W-:Y:S02]  /*c2a0*/  FADD.FTZ R68, R68, R23 ;  /* 0x0000001744447221 */ /* 0x000fe40000010000 */
[----:B------:R-:W-:Y:S02]  /*c2b0*/  FADD.FTZ R71, R71, R22 ;  /* 0x0000001647477221 */ /* 0x000fe40000010000 */
[----:B0-----:R-:W-:Y:S02]  /*c2c0*/  FADD.FTZ R70, R70, R25 ;  /* 0x0000001946467221 */ /* 0x001fe40000010000 */
[----:B-1----:R-:W-:Y:S02]  /*c2d0*/  FADD.FTZ R73, R73, R24 ;  /* 0x0000001849497221 */ /* 0x002fe40000010000 */
.L_x_13759:
[----:B------:R-:W-:Y:S05]  /*c2e0*/  BSYNC B0 ;  /* 0x0000000000007941 */ /* 0x000fea0003800000 */
.L_x_13758:
        /* <DEDUP_REMOVED lines=27> */
.L_x_13761:
[----:B------:R-:W-:Y:S05]  /*c4a0*/  BSYNC B0 ;  /* 0x0000000000007941 */ /* 0x000fea0003800000 */
.L_x_13760:
[----:B------:R-:W-:Y:S06]  /*c4b0*/  BAR.SYNC.DEFER_BLOCKING 0x0 ;  /* 0x0000000000007b1d */ /* 0x000fec0000010000 */
[----:B------:R-:W-:Y:S01]  /*c4c0*/  BSSY B0, `(.L_x_13762) ;  /* 0x0000032000007945 */ /* 0x000fe20003800000 */
[----:B------:R-:W-:Y:S05]  /*c4d0*/  @P1 BRA `(.L_x_13763) ;  /* 0x0000030000001947 */ /* 0x000fea0003800000 */
[----:B------:R-:W2:Y:S04]  /*c4e0*/  LDS R24, [R78.X4+0x480] ;  /* 0x000480004e187984 */ /* 0x000ea80000004800 */
[----:B------:R-:W3:Y:S04]  /*c4f0*/  LDS R3, [R78.X4+0x1a0] ;  /* 0x0001a0004e037984 */ /* 0x000ee80000004800 */
[----:B------:R-:W4:Y:S04]  /*c500*/  LDS R2, [R78.X4+0x1c0] ;  /* 0x0001c0004e027984 */ /* 0x000f280000004800 */
[----:B------:R-:W0:Y:S04]  /*c510*/  LDS R5, [R78.X4+0x1e0] ;  /* 0x0001e0004e057984 */ /* 0x000e280000004800 */
[----:B------:R-:W1:Y:S04]  /*c520*/  LDS R4, [R78.X4+0x200] ;  /* 0x000200004e047984 */ /* 0x000e680000004800 */
[----:B------:R-:W1:Y:S04]  /*c530*/  LDS R7, [R78.X4+0x220] ;  /* 0x000220004e077984 */ /* 0x000e680000004800 */
[----:B------:R-:W1:Y:S04]  /*c540*/  LDS R6, [R78.X4+0x240] ;  /* 0x000240004e067984 */ /* 0x000e680000004800 */
[----:B------:R-:W1:Y:S04]  /*c550*/  LDS R9, [R78.X4+0x260] ;  /* 0x000260004e097984 */ /* 0x000e680000004800 */
[----:B------:R-:W1:Y:S04]  /*c560*/  LDS R8, [R78.X4+0x280] ;  /* 0x000280004e087984 */ /* 0x000e680000004800 */
        /* <DEDUP_REMOVED lines=8> */
[----:B------:R-:W-:-:S03]  /*c5f0*/  FADD.FTZ R50, R50, R5 ;  /* 0x0000000532327221 */ /* 0x000fc60000010000 */
        /* <DEDUP_REMOVED lines=30> */
.L_x_13763:
[----:B------:R-:W-:Y:S05]  /*c7e0*/  BSYNC B0 ;  /* 0x0000000000007941 */ /* 0x000fea0003800000 */
.L_x_13762:
[----:B------:R-:W-:Y:S06]  /*c7f0*/  BAR.SYNC.DEFER_BLOCKING 0x0 ;  /* 0x0000000000007b1d */ /* 0x000fec0000010000 */
[----:B------:R-:W-:Y:S05]  /*c800*/  @P3 EXIT ;  /* 0x000000000000394d */ /* 0x000fea0003800000 */
[----:B------:R-:W-:Y:S05]  /*c810*/  @P2 EXIT ;  /* 0x000000000000294d */ /* 0x000fea0003800000 */
[----:B------:R-:W2:Y:S01]  /*c820*/  S2UR UR4, SR_CTAID.Y ;  /* 0x00000000000479c3 */ /* 0x000ea20000002600 */
[----:B------:R-:W-:Y:S01]  /*c830*/  ULDC UR6, c[0x0][0x14] ;  /* 0x0000050000067ab9 */ /* 0x000fe20000000800 */
[C---:B------:R-:W-:Y:S01]  /*c840*/  IADD3 R3, R45.reuse, 0x8, RZ ;  /* 0x000000082d037810 */ /* 0x040fe20007ffe0ff */
[----:B------:R-:W-:Y:S01]  /*c850*/  ULDC UR8, c[0x0][0xc] ;  /* 0x0000030000087ab9 */ /* 0x000fe20000000800 */
[C---:B------:R-:W-:Y:S01]  /*c860*/  IADD3 R6, R45.reuse, 0x10, RZ ;  /* 0x000000102d067810 */ /* 0x040fe20007ffe0ff */
[----:B------:R-:W-:Y:S01]  /*c870*/  UIMAD UR6, UR6, 0xc0, URZ ;  /* 0x000000c0060678a4 */ /* 0x000fe2000f8e023f */
[----:B------:R-:W-:-:S02]  /*c880*/  IADD3 R7, R45, 0x18, RZ ;  /* 0x000000182d077810 */ /* 0x000fc40007ffe0ff */
[----:B------:R-:W3:Y:S01]  /*c890*/  S2UR UR7, SR_CTAID.Z ;  /* 0x00000000000779c3 */ /* 0x000ee20000002700 */
[C---:B------:R-:W-:Y:S02]  /*c8a0*/  IADD3 R11, R45.reuse, 0x28, RZ ;  /* 0x000000282d0b7810 */ /* 0x040fe40007ffe0ff */
[C---:B------:R-:W-:Y:S02]  /*c8b0*/  IADD3 R19, R45.reuse, 0x48, RZ ;  /* 0x000000482d137810 */ /* 0x040fe40007ffe0ff */
[C---:B------:R-:W-:Y:S02]  /*c8c0*/  IADD3 R23, R45.reuse, 0x58, RZ ;  /* 0x000000582d177810 */ /* 0x040fe40007ffe0ff */
[C---:B------:R-:W-:Y:S01]  /*c8d0*/  IADD3 R31, R45.reuse, 0x78, RZ ;  /* 0x000000782d1f7810 */ /* 0x040fe20007ffe0ff */
[----:B------:R-:W4:Y:S01]  /*c8e0*/  S2UR UR5, SR_CTAID.X ;  /* 0x00000000000579c3 */ /* 0x000f220000002500 */
[----:B------:R-:W-:Y:S02]  /*c8f0*/  IADD3 R35, R45, 0x88, RZ ;  /* 0x000000882d237810 */ /* 0x000fe40007ffe0ff */
[----:B01----:R-:W-:-:S02]  /*c900*/  F2FP.BF16.PACK_AB R0, R51, R0 ;  /* 0x000000003300723e */ /* 0x003fc400000010ff */
[----:B------:R-:W-:Y:S02]  /*c910*/  IADD3 R41, R45, 0xa0, RZ ;  /* 0x000000a02d297810 */ /* 0x000fe40007ffe0ff */
[----:B------:R-:W-:Y:S01]  /*c920*/  F2FP.BF16.PACK_AB R50, R53, R50 ;  /* 0x000000323532723e */ /* 0x000fe200000010ff */
[----:B--2---:R-:W-:Y:S01]  /*c930*/  UIMAD UR8, UR4, UR8, URZ ;  /* 0x00000008040872a4 */ /* 0x004fe2000f8e023f */
[----:B------:R-:W-:Y:S02]  /*c940*/  PRMT R51, R0, 0x7632, R51 ;  /* 0x0000763200337816 */ /* 0x000fe40000000033 */
[----:B------:R-:W-:Y:S02]  /*c950*/  F2FP.BF16.PACK_AB R52, R55, R52 ;  /* 0x000000343734723e */ /* 0x000fe400000010ff */
[----:B------:R-:W-:Y:S02]  /*c960*/  F2FP.BF16.PACK_AB R54, R57, R54 ;  /* 0x000000363936723e */ /* 0x000fe400000010ff */
[----:B------:R-:W-:Y:S01]  /*c970*/  F2FP.BF16.PACK_AB R56, R59, R56 ;  /* 0x000000383b38723e */ /* 0x000fe200000010ff */
[----:B---3--:R-:W-:Y:S01]  /*c980*/  UIMAD UR4, UR7, 0xc0, URZ ;  /* 0x000000c0070478a4 */ /* 0x008fe2000f8e023f */
[----:B------:R-:W-:-:S02]  /*c990*/  F2FP.BF16.PACK_AB R58, R61, R58 ;  /* 0x0000003a3d3a723e */ /* 0x000fc400000010ff */
[----:B------:R-:W-:Y:S01]  /*c9a0*/  IADD3 R46, R45, 0xb0, RZ ;  /* 0x000000b02d2e7810 */ /* 0x000fe20007ffe0ff */
[----:B------:R-:W-:Y:S01]  /*c9b0*/  USHF.R.S32.HI UR7, URZ, 0x1f, UR4 ;  /* 0x0000001f3f077899 */ /* 0x000fe20008011404 */
[----:B------:R-:W-:Y:S02]  /*c9c0*/  F2FP.BF16.PACK_AB R60, R63, R60 ;  /* 0x0000003c3f3c723e */ /* 0x000fe400000010ff */
[----:B------:R-:W-:Y:S01]  /*c9d0*/  F2FP.BF16.PACK_AB R62, R65, R62 ;  /* 0x0000003e413e723e */ /* 0x000fe200000010ff */
[----:B----4-:R-:W-:Y:S01]  /*c9e0*/  UIMAD UR5, UR5, UR6, URZ ;  /* 0x00000006050572a4 */ /* 0x010fe2000f8e023f */
[----:B------:R-:W-:Y:S01]  /*c9f0*/  F2FP.BF16.PACK_AB R64, R67, R64 ;  /* 0x000000404340723e */ /* 0x000fe200000010ff */
[----:B------:R-:W-:Y:S01]  /*ca00*/  UIMAD UR6, UR8, UR6, URZ ;  /* 0x00000006080672a4 */ /* 0x000fe2000f8e023f */
[----:B------:R-:W-:Y:S01]  /*ca10*/  F2FP.BF16.PACK_AB R66, R69, R66 ;  /* 0x000000424542723e */ /* 0x000fe200000010ff */
[----:B------:R-:W-:Y:S01]  /*ca20*/  USHF.R.S32.HI UR8, URZ, 0x1f, UR5 ;  /* 0x0000001f3f087899 */ /* 0x000fe20008011405 */
[----:B------:R-:W-:Y:S01]  /*ca30*/  F2FP.BF16.PACK_AB R68, R71, R68 ;  /* 0x000000444744723e */ /* 0x000fe200000010ff */
[----:B------:R-:W-:Y:S01]  /*ca40*/  USHF.R.S32.HI UR9, URZ, 0x1f, UR6 ;  /* 0x0000001f3f097899 */ /* 0x000fe20008011406 */
[----:B------:R-:W-:Y:S01]  /*ca50*/  F2FP.BF16.PACK_AB R70, R73, R70 ;  /* 0x000000464946723e */ /* 0x000fe200000010ff */
[----:B------:R-:W-:-:S04]  /*ca60*/  UIADD3 UR4, UP0, UP1, UR6, UR5, UR4 ;  /* 0x0000000506047290 */ /* 0x000fc8000f91e004 */
[----:B------:R-:W-:Y:S02]  /*ca70*/  UIADD3.X UR7, UR9, UR8, UR7, UP0, UP1 ;  /* 0x0000000809077290 */ /* 0x000fe400087e2407 */
[----:B------:R-:W-:Y:S02]  /*ca80*/  IADD3 R9, P0, R45, UR4, RZ ;  /* 0x000000042d097c10 */ /* 0x000fe4000ff1e0ff */
[----:B------:R-:W-:Y:S02]  /*ca90*/  IADD3 R5, P1, R3, UR4, RZ ;  /* 0x0000000403057c10 */ /* 0x000fe4000ff3e0ff */
[----:B------:R-:W-:Y:S02]  /*caa0*/  LEA.HI.X.SX32 R10, R45, UR7, 0x1, P0 ;  /* 0x000000072d0a7c11 */ /* 0x000fe400080f0eff */
[----:B------:R-:W-:Y:S02]  /*cab0*/  LEA R2, P0, R9, c[0x0][0x170], 0x1 ;  /* 0x00005c0009027a11 */ /* 0x000fe400078008ff */
[----:B------:R-:W-:-:S02]  /*cac0*/  LEA.HI.X.SX32 R8, R3, UR7, 0x1, P1 ;  /* 0x0000000703087c11 */ /* 0x000fc400088f0eff */
[----:B------:R-:W-:Y:S02]  /*cad0*/  LEA.HI.X R3, R9, c[0x0][0x174], R10, 0x1, P0 ;  /* 0x00005d0009037a11 */ /* 0x000fe400000f0c0a */
[----:B------:R-:W-:Y:S02]  /*cae0*/  LEA R4, P1, R5, c[0x0][0x170], 0x1 ;  /* 0x00005c0005047a11 */ /* 0x000fe400078208ff */
[----:B------:R-:W-:Y:S01]  /*caf0*/  IADD3 R13, P0, R6, UR4, RZ ;  /* 0x00000004060d7c10 */ /* 0x000fe2000ff1e0ff */
[----:B------:R0:W-:Y:S01]  /*cb00*/  STG.E.U16 [R2.64], R0 ;  /* 0x0000000002007986 */ /* 0x0001e2000c10150c */
[----:B------:R-:W-:Y:S02]  /*cb10*/  IADD3 R9, P2, R7, UR4, RZ ;  /* 0x0000000407097c10 */ /* 0x000fe4000ff5e0ff */
[----:B------:R-:W-:Y:S02]  /*cb20*/  IADD3 R10, R45, 0x20, RZ ;  /* 0x000000202d0a7810 */ /* 0x000fe40007ffe0ff */
[----:B------:R-:W-:-:S02]  /*cb30*/  LEA.HI.X R5, R5, c[0x0][0x174], R8, 0x1, P1 ;  /* 0x00005d0005057a11 */ /* 0x000fc400008f0c08 */
[----:B------:R-:W-:Y:S02]  /*cb40*/  LEA.HI.X.SX32 R14, R6, UR7, 0x1, P0 ;  /* 0x00000007060e7c11 */ /* 0x000fe400080f0eff */
[----:B------:R-:W-:Y:S01]  /*cb50*/  LEA.HI.X.SX32 R12, R7, UR7, 0x1, P2 ;  /* 0x00000007070c7c11 */ /* 0x000fe200090f0eff */
[----:B------:R1:W-:Y:S01]  /*cb60*/  STG.E.U16 [R4.64], R51 ;  /* 0x0000003304007986 */ /* 0x0003e2000c10150c */
[----:B------:R-:W-:Y:S02]  /*cb70*/  LEA R6, P0, R13, c[0x0][0x170], 0x1 ;  /* 0x00005c000d067a11 */ /* 0x000fe400078008ff */
[----:B------:R-:W-:Y:S02]  /*cb80*/  LEA R8, P1, R9, c[0x0][0x170], 0x1 ;  /* 0x00005c0009087a11 */ /* 0x000fe400078208ff */
[----:B------:R-:W-:Y:S02]  /*cb90*/  IADD3 R15, P2, R10, UR4, RZ ;  /* 0x000000040a0f7c10 */ /* 0x000fe4000ff5e0ff */
[----:B------:R-:W-:-:S02]  /*cba0*/  LEA.HI.X R7, R13, c[0x0][0x174], R14, 0x1, P0 ;  /* 0x00005d000d077a11 */ /* 0x000fc400000f0c0e */
[----:B------:R-:W-:Y:S02]  /*cbb0*/  LEA.HI.X R9, R9, c[0x0][0x174], R12, 0x1, P1 ;  /* 0x00005d0009097a11 */ /* 0x000fe400008f0c0c */
[----:B------:R-:W-:Y:S01]  /*cbc0*/  IADD3 R13, P1, R11, UR4, RZ ;  /* 0x000000040b0d7c10 */ /* 0x000fe2000ff3e0ff */
[----:B------:R-:W-:Y:S01]  /*cbd0*/  STG.E.U16 [R6.64], R50 ;  /* 0x0000003206007986 */ /* 0x000fe2000c10150c */
[----:B------:R-:W-:Y:S02]  /*cbe0*/  LEA.HI.X.SX32 R18, R10, UR7, 0x1, P2 ;  /* 0x000000070a127c11 */ /* 0x000fe400090f0eff */
[----:B------:R-:W-:Y:S02]  /*cbf0*/  LEA R10, P0, R15, c[0x0][0x170], 0x1 ;  /* 0x00005c000f0a7a11 */ /* 0x000fe400078008ff */
[----:B------:R-:W-:Y:S02]  /*cc00*/  IADD3 R14, R45, 0x30, RZ ;  /* 0x000000302d0e7810 */ /* 0x000fe40007ffe0ff */
[----:B------:R-:W-:-:S02]  /*cc10*/  LEA.HI.X.SX32 R16, R11, UR7, 0x1, P1 ;  /* 0x000000070b107c11 */ /* 0x000fc400088f0eff */
        /* <DEDUP_REMOVED lines=8> */
[----:B------:R-:W-:Y:S02]  /*cca0*/  IADD3 R18, R45, 0x40, RZ ;  /* 0x000000402d127810 */ /* 0x000fe40007ffe0ff */
[----:B------:R-:W-:Y:S02]  /*ccb0*/  LEA.HI.X.SX32 R20, R15, UR7, 0x1, P1 ;  /* 0x000000070f147c11 */ /* 0x000fe400088f0eff */
[----:B------:R-:W-:Y:S02]  /*ccc0*/  LEA.HI.X R15, R21, c[0x0][0x174], R22, 0x1, P0 ;  /* 0x00005d00150f7a11 */ /* 0x000fe400000f0c16 */
[----:B------:R-:W-:-:S02]  /*ccd0*/  LEA R16, P1, R17, c[0x0][0x170], 0x1 ;  /* 0x00005c0011107a11 */ /* 0x000fc400078208ff */
[C---:B------:R-:W-:Y:S02]  /*cce0*/  IADD3 R25, P0, R18.reuse, UR4, RZ ;  /* 0x0000000412197c10 */ /* 0x040fe4000ff1e0ff */
[----:B------:R-:W-:Y:S02]  /*ccf0*/  IADD3 R21, P2, R19, UR4, RZ ;  /* 0x0000000413157c10 */ /* 0x000fe4000ff5e0ff */
[----:B------:R-:W-:Y:S02]  /*cd00*/  IADD3 R22, R45, 0x50, RZ ;  /* 0x000000502d167810 */ /* 0x000fe40007ffe0ff */
[----:B------:R-:W-:Y:S02]  /*cd10*/  LEA.HI.X R17, R17, c[0x0][0x174], R20, 0x1, P1 ;  /* 0x00005d0011117a11 */ /* 0x000fe400008f0c14 */
[----:B------:R-:W-:Y:S02]  /*cd20*/  LEA.HI.X.SX32 R26, R18, UR7, 0x1, P0 ;  /* 0x00000007121a7c11 */ /* 0x000fe400080f0eff */
[----:B------:R-:W-:-:S02]  /*cd30*/  LEA.HI.X.SX32 R24, R19, UR7, 0x1, P2 ;  /* 0x0000000713187c11 */ /* 0x000fc400090f0eff */
[----:B------:R-:W-:Y:S02]  /*cd40*/  LEA R18, P0, R25, c[0x0][0x170], 0x1 ;  /* 0x00005c0019127a11 */ /* 0x000fe400078008ff */
[----:B------:R-:W-:Y:S02]  /*cd50*/  LEA R20, P1, R21, c[0x0][0x170], 0x1 ;  /* 0x00005c0015147a11 */ /* 0x000fe400078208ff */
        /* <DEDUP_REMOVED lines=28> */
[C---:B------:R-:W-:Y:S02]  /*cf20*/  IADD3 R39, P2, R34.reuse, UR4, RZ ;  /* 0x0000000422277c10 */ /* 0x040fe4000ff5e0ff */
[----:B------:R-:W-:Y:S02]  /*cf30*/  LEA.HI.X R31, R37, c[0x0][0x174], R38, 0x1, P0 ;  /* 0x00005d00251f7a11 */ /* 0x000fe400000f0c26 */
[----:B------:R-:W-:Y:S02]  /*cf40*/  LEA.HI.X R33, R33, c[0x0][0x174], R36, 0x1, P1 ;  /* 0x00005d0021217a11 */ /* 0x000fe400008f0c24 */
[----:B------:R-:W-:Y:S02]  /*cf50*/  IADD3 R37, P1, R35, UR4, RZ ;  /* 0x0000000423257c10 */ /* 0x000fe4000ff3e0ff */
[----:B------:R-:W-:Y:S02]  /*cf60*/  LEA.HI.X.SX32 R42, R34, UR7, 0x1, P2 ;  /* 0x00000007222a7c11 */ /* 0x000fe400090f0eff */
[----:B------:R-:W-:-:S02]  /*cf70*/  LEA R34, P0, R39, c[0x0][0x170], 0x1 ;  /* 0x00005c0027227a11 */ /* 0x000fc400078008ff */
[----:B------:R-:W-:Y:S02]  /*cf80*/  LEA.HI.X.SX32 R40, R35, UR7, 0x1, P1 ;  /* 0x0000000723287c11 */ /* 0x000fe400088f0eff */
[----:B------:R-:W-:Y:S02]  /*cf90*/  IADD3 R38, R45, 0x90, RZ ;  /* 0x000000902d267810 */ /* 0x000fe40007ffe0ff */
        /* <DEDUP_REMOVED lines=8> */
[----:B------:R-:W-:Y:S02]  /*d020*/  IADD3 R43, P2, R41, UR4, RZ ;  /* 0x00000004292b7c10 */ /* 0x000fe4000ff5e0ff */
[----:B------:R-:W-:-:S02]  /*d030*/  LEA.HI.X.SX32 R47, R39, UR7, 0x1, P1 ;  /* 0x00000007272f7c11 */ /* 0x000fc400088f0eff */
[----:B------:R-:W-:Y:S02]  /*d040*/  LEA R40, P1, R44, c[0x0][0x170], 0x1 ;  /* 0x00005c002c287a11 */ /* 0x000fe400078208ff */
[----:B0-----:R-:W-:Y:S02]  /*d050*/  PRMT R3, R50, 0x7632, R3 ;  /* 0x0000763232037816 */ /* 0x001fe40000000003 */
[----:B-1----:R-:W-:Y:S02]  /*d060*/  PRMT R5, R52, 0x7632, R5 ;  /* 0x0000763234057816 */ /* 0x002fe40000000005 */
[----:B------:R-:W-:Y:S01]  /*d070*/  LEA.HI.X R39, R42, c[0x0][0x174], R49, 0x1, P0 ;  /* 0x00005d002a277a11 */ /* 0x000fe200000f0c31 */
[----:B------:R-:W-:Y:S01]  /*d080*/  STG.E.U16 [R8.64], R3 ;  /* 0x0000000308007986 */ /* 0x000fe2000c10150c */
[----:B------:R-:W-:Y:S02]  /*d090*/  LEA.HI.X.SX32 R48, R41, UR7, 0x1, P2 ;  /* 0x0000000729307c11 */ /* 0x000fe400090f0eff */
[----:B------:R-:W-:Y:S01]  /*d0a0*/  LEA R42, P0, R43, c[0x0][0x170], 0x1 ;  /* 0x00005c002b2a7a11 */ /* 0x000fe200078008ff */
[----:B------:R-:W-:Y:S01]  /*d0b0*/  STG.E.U16 [R10.64], R52 ;  /* 0x000000340a007986 */ /* 0x000fe2000c10150c */
[----:B------:R-:W-:-:S02]  /*d0c0*/  LEA.HI.X R41, R44, c[0x0][0x174], R47, 0x1, P1 ;  /* 0x00005d002c297a11 */ /* 0x000fc400008f0c2f */
[----:B------:R-:W-:Y:S01]  /*d0d0*/  PRMT R0, R54, 0x7632, R0 ;  /* 0x0000763236007816 */ /* 0x000fe20000000000 */
[----:B------:R0:W-:Y:S01]  /*d0e0*/  STG.E.U16 [R12.64], R5 ;  /* 0x000000050c007986 */ /* 0x0001e2000c10150c */
[C---:B------:R-:W-:Y:S02]  /*d0f0*/  IADD3 R44, R45.reuse, 0xa8, RZ ;  /* 0x000000a82d2c7810 */ /* 0x040fe40007ffe0ff */
[----:B------:R-:W-:Y:S01]  /*d100*/  PRMT R2, R56, 0x7632, R2 ;  /* 0x0000763238027816 */ /* 0x000fe20000000002 */
[----:B------:R1:W-:Y:S01]  /*d110*/  STG.E.U16 [R14.64], R54 ;  /* 0x000000360e007986 */ /* 0x0003e2000c10150c */
[----:B------:R-:W-:Y:S02]  /*d120*/  IADD3 R45, R45, 0xb8, RZ ;  /* 0x000000b82d2d7810 */ /* 0x000fe40007ffe0ff */
[----:B------:R-:W-:Y:S01]  /*d130*/  LEA.HI.X R43, R43, c[0x0][0x174], R48, 0x1, P0 ;  /* 0x00005d002b2b7a11 */ /* 0x000fe200000f0c30 */
[----:B------:R2:W-:Y:S01]  /*d140*/  STG.E.U16 [R16.64], R0 ;  /* 0x0000000010007986 */ /* 0x0005e2000c10150c */
[----:B------:R-:W-:-:S02]  /*d150*/  IADD3 R75, P0, R44, UR4, RZ ;  /* 0x000000042c4b7c10 */ /* 0x000fc4000ff1e0ff */
[----:B------:R-:W-:Y:S01]  /*d160*/  IADD3 R47, P1, R46, UR4, RZ ;  /* 0x000000042e2f7c10 */ /* 0x000fe2000ff3e0ff */
[----:B------:R3:W-:Y:S01]  /*d170*/  STG.E.U16 [R18.64], R56 ;  /* 0x0000003812007986 */ /* 0x0007e2000c10150c */
[----:B0-----:R-:W-:Y:S02]  /*d180*/  PRMT R12, R58, 0x7632, R12 ;  /* 0x000076323a0c7816 */ /* 0x001fe4000000000c */
[----:B------:R-:W-:Y:S01]  /*d190*/  IADD3 R49, P2, R45, UR4, RZ ;  /* 0x000000042d317c10 */ /* 0x000fe2000ff5e0ff */
[----:B------:R0:W-:Y:S01]  /*d1a0*/  STG.E.U16 [R20.64], R2 ;  /* 0x0000000214007986 */ /* 0x0001e2000c10150c */
[----:B-1----:R-:W-:Y:S02]  /*d1b0*/  PRMT R14, R60, 0x7632, R14 ;  /* 0x000076323c0e7816 */ /* 0x002fe4000000000e */
[----:B------:R-:W-:Y:S01]  /*d1c0*/  LEA.HI.X.SX32 R76, R44, UR7, 0x1, P0 ;  /* 0x000000072c4c7c11 */ /* 0x000fe200080f0eff */
[----:B------:R1:W-:Y:S01]  /*d1d0*/  STG.E.U16 [R22.64], R58 ;  /* 0x0000003a16007986 */ /* 0x0003e2000c10150c */
[----:B--2---:R-:W-:-:S02]  /*d1e0*/  PRMT R16, R62, 0x7632, R16 ;  /* 0x000076323e107816 */ /* 0x004fc40000000010 */
[----:B------:R-:W-:Y:S01]  /*d1f0*/  LEA.HI.X.SX32 R74, R46, UR7, 0x1, P1 ;  /* 0x000000072e4a7c11 */ /* 0x000fe200088f0eff */
[----:B------:R2:W-:Y:S01]  /*d200*/  STG.E.U16 [R24.64], R12 ;  /* 0x0000000c18007986 */ /* 0x0005e2000c10150c */
[----:B------:R-:W-:Y:S02]  /*d210*/  LEA R44, P0, R75, c[0x0][0x170], 0x1 ;  /* 0x00005c004b2c7a11 */ /* 0x000fe400078008ff */
[----:B---3--:R-:W-:Y:S01]  /*d220*/  PRMT R18, R64, 0x7632, R18 ;  /* 0x0000763240127816 */ /* 0x008fe20000000012 */
[----:B------:R-:W-:Y:S01]  /*d230*/  STG.E.U16 [R26.64], R60 ;  /* 0x0000003c1a007986 */ /* 0x000fe2000c10150c */
[----:B------:R-:W-:Y:S02]  /*d240*/  LEA R46, P1, R47, c[0x0][0x170], 0x1 ;  /* 0x00005c002f2e7a11 */ /* 0x000fe400078208ff */
[----:B------:R-:W-:Y:S01]  /*d250*/  LEA.HI.X.SX32 R72, R45, UR7, 0x1, P2 ;  /* 0x000000072d487c11 */ /* 0x000fe200090f0eff */
[----:B------:R-:W-:Y:S01]  /*d260*/  STG.E.U16 [R28.64], R14 ;  /* 0x0000000e1c007986 */ /* 0x000fe2000c10150c */
[----:B------:R-:W-:-:S02]  /*d270*/  LEA R48, P2, R49, c[0x0][0x170], 0x1 ;  /* 0x00005c0031307a11 */ /* 0x000fc400078408ff */
[----:B0-----:R-:W-:Y:S01]  /*d280*/  PRMT R20, R66, 0x7632, R20 ;  /* 0x0000763242147816 */ /* 0x001fe20000000014 */
[----:B------:R-:W-:Y:S01]  /*d290*/  STG.E.U16 [R30.64], R62 ;  /* 0x0000003e1e007986 */ /* 0x000fe2000c10150c */
[----:B------:R-:W-:Y:S02]  /*d2a0*/  LEA.HI.X R45, R75, c[0x0][0x174], R76, 0x1, P0 ;  /* 0x00005d004b2d7a11 */ /* 0x000fe400000f0c4c */
[----:B-1----:R-:W-:Y:S01]  /*d2b0*/  PRMT R22, R68, 0x7632, R22 ;  /* 0x0000763244167816 */ /* 0x002fe20000000016 */
[----:B------:R-:W-:Y:S01]  /*d2c0*/  STG.E.U16 [R32.64], R16 ;  /* 0x0000001020007986 */ /* 0x000fe2000c10150c */
[----:B------:R-:W-:Y:S02]  /*d2d0*/  LEA.HI.X R47, R47, c[0x0][0x174], R74, 0x1, P1 ;  /* 0x00005d002f2f7a11 */ /* 0x000fe400008f0c4a */
[----:B------:R-:W-:Y:S01]  /*d2e0*/  LEA.HI.X R49, R49, c[0x0][0x174], R72, 0x1, P2 ;  /* 0x00005d0031317a11 */ /* 0x000fe200010f0c48 */
        /* <DEDUP_REMOVED lines=10> */
.L_x_13764:
        /* <DEDUP_REMOVED lines=15> */
.L_x_25418:


//--------------------- .text._ZN4vllm25paged_attention_v2_kernelI13__nv_bfloat16S1_Li128ELi32ELi128ELNS_18Fp8KVCacheDataTypeE0ELb0ELi512EEEvPfS3_PT_PKS4_PKT0_SA_ifPKiSC_iPKfiiiSE_SE_iiiii --------------------------
	.section	.text._ZN4vllm25paged_attention_v2_kernelI13__nv_bfloat16S1_Li128ELi32ELi128ELNS_18Fp8KVCacheDataTypeE0ELb0ELi512EEEvPfS3_PT_PKS4_PKT0_SA_ifPKiSC_iPKfiiiSE_SE_iiiii,"ax",@progbits
	.sectioninfo	@"SHI_REGISTERS=165"
	.align	128
        .global         _ZN4vllm25paged_attention_v2_kernelI13__nv_bfloat16S1_Li128ELi32ELi128ELNS_18Fp8KVCacheDataTypeE0ELb0ELi512EEEvPfS3_PT_PKS4_PKT0_SA_ifPKiSC_iPKfiiiSE_SE_iiiii
        .type           _ZN4vllm25paged_attention_v2_kernelI13__nv_bfloat16S1_Li128ELi32ELi128ELNS_18Fp8KVCacheDataTypeE0ELb0ELi512EEEvPfS3_PT_PKS4_PKT0_SA_ifPKiSC_iPKfiiiSE_SE_iiiii,@function
        .size           _ZN4vllm25paged_attention_v2_kernelI13__nv_bfloat16S1_Li128ELi32ELi128ELNS_18Fp8KVCacheDataTypeE0ELb0ELi512EEEvPfS3_PT_PKS4_PKT0_SA_ifPKiSC_iPKfiiiSE_SE_iiiii,(.L_x_25419 - _ZN4vllm25paged_attention_v2_kernelI13__nv_bfloat16S1_Li128ELi32ELi128ELNS_18Fp8KVCacheDataTypeE0ELb0ELi512EEEvPfS3_PT_PKS4_PKT0_SA_ifPKiSC_iPKfiiiSE_SE_iiiii)
        .other          _ZN4vllm25paged_attention_v2_kernelI13__nv_bfloat16S1_Li128ELi32ELi128ELNS_18Fp8KVCacheDataTypeE0ELb0ELi512EEEvPfS3_PT_PKS4_PKT0_SA_ifPKiSC_iPKfiiiSE_SE_iiiii,@"STO_CUDA_ENTRY STV_DEFAULT"
_ZN4vllm25paged_attention_v2_kernelI13__nv_bfloat16S1_Li128ELi32ELi128ELNS_18Fp8KVCacheDataTypeE0ELb0ELi512EEEvPfS3_PT_PKS4_PKT0_SA_ifPKiSC_iPKfiiiSE_SE_iiiii:
.text._ZN4vllm25paged_attention_v2_kernelI13__nv_bfloat16S1_Li128ELi32ELi128ELNS_18Fp8KVCacheDataTypeE0ELb0ELi512EEEvPfS3_PT_PKS4_PKT0_SA_ifPKiSC_iPKfiiiSE_SE_iiiii:
        /* <DEDUP_REMOVED lines=10> */
[----:B------:R-:W0:Y:S01]  /*00a0*/  S2R R55, SR_CTAID.X ;  /* 0x0000000000377919 */ /* 0x000e220000002500 */
[----:B------:R-:W-:Y:S01]  /*00b0*/  ISETP.NE.U32.AND P0, PT, RZ, c[0x0][0x1b0], PT ;  /* 0x00006c00ff007a0c */ /* 0x000fe20003f05070 */
[----:B------:R-:W-:-:S03]  /*00c0*/  IMAD.MOV.U32 R53, RZ, RZ, RZ ;  /* 0x000000ffff357224 */ /* 0x000fc600078e00ff */
[----:B------:R-:W-:Y:S02]  /*00d0*/  ISETP.NE.AND.EX P0, PT, RZ, c[0x0][0x1b4], PT, P0 ;  /* 0x00006d00ff007a0c */ /* 0x000fe40003f05300 */
[----:B------:R-:W-:-:S11]  /*00e0*/  IABS R7, c[0x0][0x190] ;  /* 0x0000640000077a13 */ /* 0x000fd60000000000 */
[----:B0-----:R-:W-:Y:S02]  /*00f0*/  @P0 IMAD.WIDE R2, R55, R0, c[0x0][0x1b0] ;  /* 0x00006c0037020625 */ /* 0x001fe400078e0200 */
[----:B------:R-:W0:Y:S03]  /*0100*/  I2F.RP R0, R7 ;  /* 0x0000000700007306 */ /* 0x000e260000209400 */
[----:B------:R1:W5:Y:S01]  /*0110*/  @P0 LDG.E.CONSTANT R53, [R2.64] ;  /* 0x0000000a02350981 */ /* 0x000362000c1e9900 */
[----:B------:R-:W-:Y:S01]  /*0120*/  ULDC UR4, c[0x0][0xc] ;  /* 0x0000030000047ab9 */ /* 0x000fe20000000800 */
[----:B------:R-:W-:Y:S01]  /*0130*/  LEA R51, R58, 0x10, 0x4 ;  /* 0x000000103a337811 */ /* 0x000fe200078e20ff */
[----:B------:R-:W-:Y:S01]  /*0140*/  ULDC UR5, c[0x0][0x190] ;  /* 0x0000640000057ab9 */ /* 0x000fe20000000800 */
[----:B------:R-:W2:Y:S01]  /*0150*/  S2R R54, SR_TID.X ;  /* 0x0000000000367919 */ /* 0x000ea20000002100 */
[----:B------:R-:W-:Y:S01]  /*0160*/  ULOP3.LUT UR4, UR4, UR5, URZ, 0x3c, !UPT ;  /* 0x0000000504047292 */ /* 0x000fe2000f8e3c3f */
[----:B------:R-:W-:Y:S01]  /*0170*/  BSSY B0, `(.L_x_13765) ;  /* 0x000008b000007945 */ /* 0x000fe20003800000 */
[----:B-1----:R-:W-:-:S04]  /*0180*/  IABS R2, c[0x0][0xc] ;  /* 0x0000030000027a13 */ /* 0x002fc80000000000 */
[----:B------:R-:W-:Y:S01]  /*0190*/  ISETP.LE.AND P2, PT, RZ, UR4, PT ;  /* 0x00000004ff007c0c */ /* 0x000fe2000bf43270 */
        /* <DEDUP_REMOVED lines=24> */
[----:B------:R-:W-:-:S04]  /*0320*/  IADD3 R0, R57, 0x1f, RZ ;  /* 0x0000001f39007810 */ /* 0x000fc80007ffe0ff */
[----:B------:R0:W1:Y:S02]  /*0330*/  F2I.FTZ.U32.TRUNC.NTZ R3, R2 ;  /* 0x0000000200037305 */ /* 0x000064000021f000 */
[----:B0-----:R-:W-:Y:S02]  /*0340*/  IMAD.MOV.U32 R2, RZ, RZ, RZ ;  /* 0x000000ffff027224 */ /* 0x001fe400078e00ff */
[----:B-1----:R-:W-:-:S04]  /*0350*/  IMAD.MOV R4, RZ, RZ, -R3 ;  /* 0x000000ffff047224 */ /* 0x002fc800078e0a03 */
[----:B------:R-:W-:Y:S01]  /*0360*/  IMAD R7, R4, R5, RZ ;  /* 0x0000000504077224 */ /* 0x000fe200078e02ff */
[----:B------:R-:W-:-:S03]  /*0370*/  IABS R4, R55 ;  /* 0x0000003700047213 */ /* 0x000fc60000000000 */
[----:B------:R-:W-:-:S04]  /*0380*/  IMAD.HI.U32 R3, R3, R7, R2 ;  /* 0x0000000703037227 */ /* 0x000fc800078e0002 */
[----:B------:R-:W-:Y:S02]  /*0390*/  IMAD.MOV R7, RZ, RZ, -R8 ;  /* 0x000000ffff077224 */ /* 0x000fe400078e0a08 */
[----:B------:R-:W-:Y:S01]  /*03a0*/  IMAD.HI.U32 R50, R3, R4, RZ ;  /* 0x0000000403327227 */ /* 0x000fe200078e00ff */
[----:B------:R-:W-:-:S03]  /*03b0*/  SHF.R.S32.HI R3, RZ, 0x1f, R0 ;  /* 0x0000001fff037819 */ /* 0x000fc60000011400 */
[----:B------:R-:W-:Y:S01]  /*03c0*/  IMAD R2, R50, R7, R4 ;  /* 0x0000000732027224 */ /* 0x000fe200078e0204 */
[----:B------:R-:W-:Y:S02]  /*03d0*/  LEA.HI R3, R3, R0, RZ, 0x5 ;  /* 0x0000000003037211 */ /* 0x000fe400078f28ff */
[----:B------:R-:W-:Y:S02]  /*03e0*/  LOP3.LUT R0, R55, R6, RZ, 0x3c, !PT ;  /* 0x0000000637007212 */ /* 0x000fe400078e3cff */
[----:B------:R-:W-:Y:S02]  /*03f0*/  ISETP.GT.U32.AND P1, PT, R5, R2, PT ;  /* 0x000000020500720c */ /* 0x000fe40003f24070 */
[----:B------:R-:W-:Y:S02]  /*0400*/  SHF.R.S32.HI R52, RZ, 0x5, R3 ;  /* 0x00000005ff347819 */ /* 0x000fe40000011403 */
[----:B------:R-:W-:Y:S02]  /*0410*/  ISETP.GE.AND P2, PT, R0, RZ, PT ;  /* 0x000000ff0000720c */ /* 0x000fe40003f46270 */
[----:B------:R-:W-:-:S05]  /*0420*/  IMNMX R51, R52, R51, PT ;  /* 0x0000003334337217 */ /* 0x000fca0003800200 */
[----:B------:R-:W-:Y:S02]  /*0430*/  IMAD R3, R58, -0x10, R51 ;  /* 0xfffffff03a037824 */ /* 0x000fe400078e0233 */
[----:B------:R-:W-:Y:S01]  /*0440*/  @!P1 IMAD.IADD R2, R2, 0x1, -R5 ;  /* 0x0000000102029824 */ /* 0x000fe200078e0a05 */
[----:B------:R-:W-:Y:S01]  /*0450*/  @!P1 IADD3 R50, R50, 0x1, RZ ;  /* 0x0000000132329810 */ /* 0x000fe20007ffe0ff */
[----:B------:R-:W-:Y:S01]  /*0460*/  IMAD R0, R3, 0x20, R56 ;  /* 0x0000002003007824 */ /* 0x000fe200078e0238 */
[----:B------:R-:W-:Y:S02]  /*0470*/  ISETP.NE.AND P1, PT, R6, RZ, PT ;  /* 0x000000ff0600720c */ /* 0x000fe40003f25270 */
[----:B------:R-:W-:Y:S02]  /*0480*/  ISETP.GE.U32.AND P0, PT, R2, R5, PT ;  /* 0x000000050200720c */ /* 0x000fe40003f06070 */
[----:B--2---:R-:W-:Y:S02]  /*0490*/  SHF.R.S32.HI R5, RZ, 0x1f, R54 ;  /* 0x0000001fff057819 */ /* 0x004fe40000011436 */
[----:B------:R-:W-:-:S02]  /*04a0*/  IMNMX R47, R57, R0, PT ;  /* 0x00000000392f7217 */ /* 0x000fc40003800200 */
[----:B------:R-:W-:-:S03]  /*04b0*/  LEA.HI R5, R5, R54, RZ, 0x5 ;  /* 0x0000003605057211 */ /* 0x000fc600078f28ff */
[----:B------:R-:W-:Y:S01]  /*04c0*/  IMAD.IADD R47, R47, 0x1, -R56 ;  /* 0x000000012f2f7824 */ /* 0x000fe200078e0a38 */
[----:B------:R-:W-:Y:S02]  /*04d0*/  LOP3.LUT R3, R5, 0xffffffe0, RZ, 0xc0, !PT ;  /* 0xffffffe005037812 */ /* 0x000fe400078ec0ff */
[----:B------:R-:W-:Y:S02]  /*04e0*/  SHF.R.S32.HI R49, RZ, 0x5, R5 ;  /* 0x00000005ff317819 */ /* 0x000fe40000011405 */
[----:B------:R-:W-:Y:S01]  /*04f0*/  @P0 IADD3 R50, R50, 0x1, RZ ;  /* 0x0000000132320810 */ /* 0x000fe20007ffe0ff */
[C---:B------:R-:W-:Y:S01]  /*0500*/  IMAD.IADD R48, R54.reuse, 0x1, -R3 ;  /* 0x0000000136307824 */ /* 0x040fe200078e0a03 */
[----:B------:R-:W-:-:S03]  /*0510*/  ISETP.GT.AND P0, PT, R54, 0xf, PT ;  /* 0x0000000f3600780c */ /* 0x000fc60003f04270 */
[----:B------:R-:W-:Y:S01]  /*0520*/  @!P2 IMAD.MOV R50, RZ, RZ, -R50 ;  /* 0x000000ffff32a224 */ /* 0x000fe200078e0a32 */
[----:B------:R-:W-:-:S09]  /*0530*/  @!P1 LOP3.LUT R50, RZ, R6, RZ, 0x33, !PT ;  /* 0x00000006ff329212 */ /* 0x000fd200078e33ff */
[----:B------:R-:W-:Y:S05]  /*0540*/  @P0 BRA `(.L_x_13766) ;  /* 0x000004d000000947 */ /* 0x000fea0003800000 */
[C---:B------:R-:W-:Y:S01]  /*0550*/  IMNMX R3, R54.reuse, -0x70, !PT ;  /* 0xffffff9036037817 */ /* 0x040fe20007800200 */
[----:B------:R-:W-:Y:S01]  /*0560*/  IMAD.SHL.U32 R5, R55, 0x80, RZ ;  /* 0x0000008037057824 */ /* 0x000fe200078e00ff */
[----:B------:R-:W-:Y:S01]  /*0570*/  BSSY B1, `(.L_x_13767) ;  /* 0x0000024000017945 */ /* 0x000fe20003800000 */
[----:B------:R-:W-:Y:S01]  /*0580*/  IMAD.MOV.U32 R6, RZ, RZ, R54 ;  /* 0x000000ffff067224 */ /* 0x000fe200078e0036 */
[----:B------:R-:W-:Y:S02]  /*0590*/  IADD3 R3, -R54, 0x7f, R3 ;  /* 0x0000007f36037810 */ /* 0x000fe40007ffe103 */
[----:B------:R-:W-:Y:S02]  /*05a0*/  SHF.R.S32.HI R13, RZ, 0x1f, R5 ;  /* 0x0000001fff0d7819 */ /* 0x000fe40000011405 */
[C---:B------:R-:W-:Y:S02]  /*05b0*/  LEA.HI R0, R3.reuse, 0x1, RZ, 0x19 ;  /* 0x0000000103007811 */ /* 0x040fe400078fc8ff */
[----:B------:R-:W-:-:S02]  /*05c0*/  ISETP.GE.U32.AND P0, PT, R3, 0x180, PT ;  /* 0x000001800300780c */ /* 0x000fc40003f06070 */
[----:B------:R-:W-:Y:S01]  /*05d0*/  LOP3.LUT P1, R2, R0, 0x3, RZ, 0xc0, !PT ;  /* 0x0000000300027812 */ /* 0x000fe2000782c0ff */
[----:B------:R-:W-:-:S05]  /*05e0*/  IMAD R0, R59, c[0x0][0x1b8], RZ ;  /* 0x00006e003b007a24 */ /* 0x000fca00078e02ff */
[----:B------:R-:W-:-:S07]  /*05f0*/  SHF.R.S32.HI R12, RZ, 0x1f, R0 ;  /* 0x0000001fff0c7819 */ /* 0x000fce0000011400 */
        /* <DEDUP_REMOVED lines=12> */
.L_x_13769:
        /* <DEDUP_REMOVED lines=15> */
.L_x_13768:
[----:B------:R-:W-:Y:S05]  /*07b0*/  BSYNC B1 ;  /* 0x0000000000017941 */ /* 0x000fea0003800000 */
.L_x_13767:
        /* <DEDUP_REMOVED lines=10> */
.L_x_13770:
        /* <DEDUP_REMOVED lines=28> */
.L_x_13766:
[----:B------:R-:W-:Y:S05]  /*0a20*/  BSYNC B0 ;  /* 0x0000000000007941 */ /* 0x000fea0003800000 */
.L_x_13765:
[----:B------:R-:W-:Y:S01]  /*0a30*/  IMAD R46, R58, 0x10, R49 ;  /* 0x000000103a2e7824 */ /* 0x000fe200078e0231 */
[----:B------:R-:W-:Y:S01]  /*0a40*/  BAR.SYNC.DEFER_BLOCKING 0x0 ;  /* 0x0000000000007b1d */ /* 0x000fe20000010000 */
[----:B------:R-:W-:-:S02]  /*0a50*/  IMAD R45, R59, c[0x0][0x1a8], RZ ;  /* 0x00006a003b2d7a24 */ /* 0x000fc400078e02ff */
[----:B------:R-:W-:Y:S01]  /*0a60*/  IMAD.MOV.U32 R11, RZ, RZ, -0x800001 ;  /* 0xff7fffffff0b7424 */ /* 0x000fe200078e00ff */
[----:B------:R-:W-:Y:S02]  /*0a70*/  ISETP.GE.AND P0, PT, R46, R51, PT ;  /* 0x000000332e00720c */ /* 0x000fe40003f06270 */
[----:B------:R-:W-:Y:S01]  /*0a80*/  BSSY B0, `(.L_x_13771) ;  /* 0x0000200000007945 */ /* 0x000fe20003800000 */
[----:B------:R-:W-:-:S10]  /*0a90*/  SHF.R.S32.HI R44, RZ, 0x1f, R45 ;  /* 0x0000001fff2c7819 */ /* 0x000fd4000001142d */
[----:B------:R-:W-:Y:S05]  /*0aa0*/  @P0 BRA `(.L_x_13772) ;  /* 0x00001fd000000947 */ /* 0x000fea0003800000 */
[----:B------:R-:W0:Y:S01]  /*0ab0*/  LDS.128 R20, [RZ] ;  /* 0x00000000ff147984 */ /* 0x000e220000000c00 */
[----:B------:R-:W-:Y:S01]  /*0ac0*/  IMAD.SHL.U32 R3, R48, 0x8, RZ ;  /* 0x0000000830037824 */ /* 0x000fe200078e00ff */
[----:B------:R-:W-:Y:S01]  /*0ad0*/  IADD3 R150, -R57, 0x1, RZ ;  /* 0x0000000139967810 */ /* 0x000fe20007ffe1ff */
[----:B------:R-:W-:Y:S01]  /*0ae0*/  IMAD R0, R50, c[0x0][0x1c0], RZ ;  /* 0x0000700032007a24 */ /* 0x000fe200078e02ff */
[----:B------:R-:W1:Y:S01]  /*0af0*/  LDS.128 R8, [0x20] ;  /* 0x00002000ff087984 */ /* 0x000e620000000c00 */
[----:B------:R-:W-:Y:S01]  /*0b00*/  IMAD.MOV.U32 R151, RZ, RZ, c[0x0][0x1bc] ;  /* 0x00006f00ff977624 */ /* 0x000fe200078e00ff */
[----:B------:R-:W-:Y:S01]  /*0b10*/  SHF.R.S32.HI R25, RZ, 0x1f, R3 ;  /* 0x0000001fff197819 */ /* 0x000fe20000011403 */
[----:B------:R-:W-:Y:S01]  /*0b20*/  IMAD.MOV.U32 R153, RZ, RZ, R46 ;  /* 0x000000ffff997224 */ /* 0x000fe200078e002e */
[----:B------:R-:W2:Y:S01]  /*0b30*/  LDS.128 R12, [0x30] ;  /* 0x00003000ff0c7984 */ /* 0x000ea20000000c00 */
[C---:B------:R-:W-:Y:S02]  /*0b40*/  IADD3 R2, P0, R0.reuse, R3, RZ ;  /* 0x0000000300027210 */ /* 0x040fe40007f1e0ff */
[----:B------:R-:W-:Y:S01]  /*0b50*/  SHF.R.S32.HI R151, RZ, 0x1f, R151 ;  /* 0x0000001fff977819 */ /* 0x000fe20000011497 */
[----:B------:R-:W3:Y:S01]  /*0b60*/  LDS.128 R4, [0x10] ;  /* 0x00001000ff047984 */ /* 0x000ee20000000c00 */
[----:B------:R-:W-:-:S03]  /*0b70*/  LEA.HI.X.SX32 R3, R0, R25, 0x1, P0 ;  /* 0x0000001900037211 */ /* 0x000fc600000f0eff */
[----:B------:R-:W4:Y:S04]  /*0b80*/  LDS.128 R16, [0x40] ;  /* 0x00004000ff107984 */ /* 0x000f280000000c00 */
[----:B------:R-:W2:Y:S01]  /*0b90*/  LDS.128 R24, [0x50] ;  /* 0x00005000ff187984 */ /* 0x000ea20000000c00 */
[--C-:B0-----:R-:W-:Y:S02]  /*0ba0*/  PRMT R43, RZ, 0x5410, R20.reuse ;  /* 0x00005410ff2b7816 */ /* 0x101fe40000000014 */
        /* <DEDUP_REMOVED lines=8> */
[--C-:B-1----:R-:W-:Y:S02]  /*0c30*/  PRMT R0, RZ, 0x5410, R8.reuse ;  /* 0x00005410ff007816 */ /* 0x102fe40000000008 */
[----:B------:R-:W-:-:S02]  /*0c40*/  PRMT R61, RZ, 0x7610, R8 ;  /* 0x00007610ff3d7816 */ /* 0x000fc40000000008 */
[--C-:B------:R-:W-:Y:S02]  /*0c50*/  PRMT R60, RZ, 0x5410, R9.reuse ;  /* 0x00005410ff3c7816 */ /* 0x100fe40000000009 */
[----:B------:R-:W-:Y:S02]  /*0c60*/  PRMT R63, RZ, 0x7610, R9 ;  /* 0x00007610ff3f7816 */ /* 0x000fe40000000009 */
[--C-:B------:R-:W-:Y:S02]  /*0c70*/  PRMT R62, RZ, 0x5410, R10.reuse ;  /* 0x00005410ff3e7816 */ /* 0x100fe4000000000a */
[----:B------:R-:W-:Y:S02]  /*0c80*/  PRMT R65, RZ, 0x7610, R10 ;  /* 0x00007610ff417816 */ /* 0x000fe4000000000a */
[--C-:B------:R-:W-:Y:S02]  /*0c90*/  PRMT R64, RZ, 0x5410, R11.reuse ;  /* 0x00005410ff407816 */ /* 0x100fe4000000000b */
[----:B------:R-:W-:-:S02]  /*0ca0*/  PRMT R67, RZ, 0x7610, R11 ;  /* 0x00007610ff437816 */ /* 0x000fc4000000000b */
[--C-:B--2---:R-:W-:Y:S01]  /*0cb0*/  PRMT R66, RZ, 0x5410, R12.reuse ;  /* 0x00005410ff427816 */ /* 0x104fe2000000000c */
        /* <DEDUP_REMOVED lines=9> */
[----:B------:R-:W2:Y:S01]  /*0d50*/  LDS.128 R12, [0x90] ;  /* 0x00009000ff0c7984 */ /* 0x000ea20000000c00 */
        /* <DEDUP_REMOVED lines=8> */
[--C-:B----4-:R-:W-:Y:S02]  /*0de0*/  PRMT R74, RZ, 0x5410, R16.reuse ;  /* 0x00005410ff4a7816 */ /* 0x110fe40000000010 */
        /* <DEDUP_REMOVED lines=73> */
[----:B------:R-:W-:Y:S02]  /*1280*/  PRMT R16, RZ, 0x5410, R17 ;  /* 0x00005410ff107816 */ /* 0x000fe40000000011 */
[--C-:B------:R-:W-:Y:S02]  /*1290*/  PRMT R22, RZ, 0x5410, R23.reuse ;  /* 0x00005410ff167816 */ /* 0x100fe40000000017 */
[----:B------:R-:W-:Y:S02]  /*12a0*/  PRMT R135, RZ, 0x7610, R23 ;  /* 0x00007610ff877816 */ /* 0x000fe40000000017 */
[----:B-1----:R-:W-:Y:S02]  /*12b0*/  PRMT R147, RZ, 0x5410, R10 ;  /* 0x00005410ff937816 */ /* 0x002fe4000000000a */
[--C-:B------:R-:W-:Y:S02]  /*12c0*/  PRMT R148, RZ, 0x5410, R11.reuse ;  /* 0x00005410ff947816 */ /* 0x100fe4000000000b */
[----:B------:R-:W-:Y:S01]  /*12d0*/  PRMT R149, RZ, 0x7610, R11 ;  /* 0x00007610ff957816 */ /* 0x000fe2000000000b */
[----:B------:R-:W-:Y:S01]  /*12e0*/  IMAD.MOV.U32 R11, RZ, RZ, -0x800001 ;  /* 0xff7fffffff0b7424 */ /* 0x000fe200078e00ff */
[----:B--2---:R-:W-:-:S02]  /*12f0*/  PRMT R152, RZ, 0x5410, R12 ;  /* 0x00005410ff987816 */ /* 0x004fc4000000000c */
[----:B------:R-:W-:Y:S02]  /*1300*/  PRMT R154, RZ, 0x5410, R13 ;  /* 0x00005410ff9a7816 */ /* 0x000fe4000000000d */
[----:B------:R-:W-:Y:S02]  /*1310*/  PRMT R155, RZ, 0x5410, R14 ;  /* 0x00005410ff9b7816 */ /* 0x000fe4000000000e */
[----:B------:R-:W-:Y:S02]  /*1320*/  PRMT R156, RZ, 0x5410, R15 ;  /* 0x00005410ff9c7816 */ /* 0x000fe4000000000f */
[----:B------:R-:W-:Y:S02]  /*1330*/  PRMT R17, RZ, 0x7610, R17 ;  /* 0x00007610ff117816 */ /* 0x000fe40000000011 */
[--C-:B---3--:R-:W-:Y:S02]  /*1340*/  PRMT R23, RZ, 0x5410, R4.reuse ;  /* 0x00005410ff177816 */ /* 0x108fe40000000004 */
        /* <DEDUP_REMOVED lines=11> */
[----:B------:R-:W-:Y:S02]  /*1400*/  PRMT R10, RZ, 0x7610, R10 ;  /* 0x00007610ff0a7816 */ /* 0x000fe4000000000a */
[----:B------:R-:W-:-:S02]  /*1410*/  PRMT R12, RZ, 0x7610, R12 ;  /* 0x00007610ff0c7816 */ /* 0x000fc4000000000c */
[----:B------:R-:W-:Y:S02]  /*1420*/  PRMT R13, RZ, 0x7610, R13 ;  /* 0x00007610ff0d7816 */ /* 0x000fe4000000000d */
[----:B------:R-:W-:Y:S02]  /*1430*/  PRMT R14, RZ, 0x7610, R14 ;  /* 0x00007610ff0e7816 */ /* 0x000fe4000000000e */
[----:B------:R-:W-:Y:S02]  /*1440*/  PRMT R15, RZ, 0x7610, R15 ;  /* 0x00007610ff0f7816 */ /* 0x000fe4000000000f */
.L_x_13773:
[----:B0-----:R-:W-:-:S04]  /*1450*/  IADD3 R4, P0, R45, R153, RZ ;  /* 0x000000992d047210 */ /* 0x001fc80007f1e0ff */
[----:B------:R-:W-:Y:S02]  /*1460*/  LEA.HI.X.SX32 R5, R153, R44, 0x1, P0 ;  /* 0x0000002c99057211 */ /* 0x000fe400000f0eff */
[----:B------:R-:W-:-:S04]  /*1470*/  LEA R8, P0, R4, c[0x0][0x198], 0x2 ;  /* 0x0000660004087a11 */ /* 0x000fc800078010ff */
[----:B------:R-:W-:-:S05]  /*1480*/  LEA.HI.X R9, R4, c[0x0][0x19c], R5, 0x2, P0 ;  /* 0x0000670004097a11 */ /* 0x000fca00000f1405 */
[----:B------:R-:W2:Y:S02]  /*1490*/  LDG.E.CONSTANT R8, [R8.64] ;  /* 0x0000000a08087981 */ /* 0x000ea4000c1e9900 */
[----:B--2---:R-:W-:-:S05]  /*14a0*/  SHF.R.S32.HI R4, RZ, 0x1f, R8 ;  /* 0x0000001fff047819 */ /* 0x004fca0000011408 */
[----:B------:R-:W-:-:S04]  /*14b0*/  IMAD R4, R4, c[0x0][0x1bc], RZ ;  /* 0x00006f0004047a24 */ /* 0x000fc800078e02ff */
[C---:B------:R-:W-:Y:S02]  /*14c0*/  IMAD R7, R8.reuse, R151, R4 ;  /* 0x0000009708077224 */ /* 0x040fe400078e0204 */
[----:B------:R-:W-:-:S04]  /*14d0*/  IMAD.WIDE.U32 R4, R8, c[0x0][0x1bc], R2 ;  /* 0x00006f0008047a25 */ /* 0x000fc800078e0002 */
[----:B------:R-:W-:Y:S01]  /*14e0*/  IMAD.IADD R5, R5, 0x1, R7 ;  /* 0x0000000105057824 */ /* 0x000fe200078e0207 */
[----:B------:R-:W-:-:S04]  /*14f0*/  LEA R6, P0, R4, c[0x0][0x180], 0x1 ;  /* 0x0000600004067a11 */ /* 0x000fc800078008ff */
[----:B------:R-:W-:-:S05]  /*1500*/  LEA.HI.X R7, R4, c[0x0][0x184], R5, 0x1, P0 ;  /* 0x0000610004077a11 */ /* 0x000fca00000f0c05 */
[----:B------:R-:W2:Y:S04]  /*1510*/  LDG.E.CONSTANT R160, [R6.64+0x200] ;  /* 0x0002000a06a07981 */ /* 0x000ea8000c1e9900 */
[----:B------:R-:W3:Y:S04]  /*1520*/  LDG.E.CONSTANT R161, [R6.64] ;  /* 0x0000000a06a17981 */ /* 0x000ee8000c1e9900 */
[----:B------:R-:W4:Y:S04]  /*1530*/  LDG.E.CONSTANT R157, [R6.64+0x400] ;  /* 0x0004000a069d7981 */ /* 0x000f28000c1e9900 */
[----:B------:R-:W4:Y:S04]  /*1540*/  LDG.E.CONSTANT R5, [R6.64+0x600] ;  /* 0x0006000a06057981 */ /* 0x000f28000c1e9900 */
[----:B------:R-:W4:Y:S04]  /*1550*/  LDG.E.CONSTANT R8, [R6.64+0x800] ;  /* 0x0008000a06087981 */ /* 0x000f28000c1e9900 */
[----:B------:R-:W4:Y:S01]  /*1560*/  LDG.E.CONSTANT R4, [R6.64+0xa00] ;  /* 0x000a000a06047981 */ /* 0x000f22000c1e9900 */
[----:B--2---:R-:W-:-:S02]  /*1570*/  PRMT R158, RZ, 0x5410, R160 ;  /* 0x00005410ff9e7816 */ /* 0x004fc400000000a0 */
[----:B------:R-:W-:-:S03]  /*1580*/  PRMT R9, RZ, 0x7610, R160 ;  /* 0x00007610ff097816 */ /* 0x000fc600000000a0 */
[----:B------:R-:W-:Y:S01]  /*1590*/  FMUL.FTZ R159, R35, R158 ;  /* 0x0000009e239f7220 */ /* 0x000fe20000410000 */
[--C-:B---3--:R-:W-:Y:S01]  /*15a0*/  PRMT R158, RZ, 0x5410, R161.reuse ;  /* 0x00005410ff9e7816 */ /* 0x108fe200000000a1 */
[----:B------:R-:W-:Y:S01]  /*15b0*/  FMUL.FTZ R160, R34, R9 ;  /* 0x0000000922a07220 */ /* 0x000fe20000410000 */
[----:B------:R-:W-:-:S03]  /*15c0*/  PRMT R9, RZ, 0x7610, R161 ;  /* 0x00007610ff097816 */ /* 0x000fc600000000a1 */
[----:B------:R-:W-:Y:S02]  /*15d0*/  FFMA.FTZ R159, R43, R158, R159 ;  /* 0x0000009e2b9f7223 */ /* 0x000fe4000001009f */
[----:B------:R-:W-:Y:S01]  /*15e0*/  FFMA.FTZ R160, R42, R9, R160 ;  /* 0x000000092aa07223 */ /* 0x000fe200000100a0 */
[----:B------:R-:W2:Y:S01]  /*15f0*/  LDG.E.CONSTANT R158, [R6.64+0xc00] ;  /* 0x000c000a069e7981 */ /* 0x000ea2000c1e9900 */
[----:B----4-:R-:W-:-:S05]  /*1600*/  PRMT R9, RZ, 0x5410, R157 ;  /* 0x00005410ff097816 */ /* 0x010fca000000009d */
[----:B------:R-:W-:Y:S02]  /*1610*/  FFMA.FTZ R159, R0, R9, R159 ;  /* 0x00000009009f7223 */ /* 0x000fe4000001009f */
[----:B------:R-:W3:Y:S01]  /*1620*/  LDG.E.CONSTANT R9, [R6.64+0xe00] ;  /* 0x000e000a06097981 */ /* 0x000ee2000c1e9900 */
[----:B------:R-:W-:-:S05]  /*1630*/  PRMT R157, RZ, 0x7610, R157 ;  /* 0x00007610ff9d7816 */ /* 0x000fca000000009d */
[----:B------:R-:W-:Y:S01]  /*1640*/  FFMA.FTZ R160, R61, R157, R160 ;  /* 0x0000009d3da07223 */ /* 0x000fe200000100a0 */
[----:B------:R-:W-:-:S05]  /*1650*/  PRMT R157, RZ, 0x5410, R5 ;  /* 0x00005410ff9d7816 */ /* 0x000fca0000000005 */
        /* <DEDUP_REMOVED lines=8> */
[----:B------:R-:W-:-:S05]  /*16e0*/  PRMT R8, RZ, 0x5410, R4 ;  /* 0x00005410ff087816 */ /* 0x000fca0000000004 */
[----:B------:R-:W-:Y:S02]  /*16f0*/  FFMA.FTZ R159, R82, R8, R5 ;  /* 0x00000008529f7223 */ /* 0x000fe40000010005 */
[----:B------:R-:W4:Y:S01]  /*1700*/  LDG.E.CONSTANT R8, [R6.64+0x1200] ;  /* 0x0012000a06087981 */ /* 0x000f22000c1e9900 */
[----:B------:R-:W-:-:S03]  /*1710*/  PRMT R4, RZ, 0x7610, R4 ;  /* 0x00007610ff047816 */ /* 0x000fc60000000004 */
[----:B------:R-:W4:Y:S02]  /*1720*/  LDG.E.CONSTANT R5, [R6.64+0x1400] ;  /* 0x0014000a06057981 */ /* 0x000f24000c1e9900 */
[----:B------:R-:W-:Y:S01]  /*1730*/  FFMA.FTZ R4, R85, R4, R160 ;  /* 0x0000000455047223 */ /* 0x000fe200000100a0 */
[--C-:B--2---:R-:W-:Y:S02]  /*1740*/  PRMT R160, RZ, 0x5410, R158.reuse ;  /* 0x00005410ffa07816 */ /* 0x104fe4000000009e */
[----:B------:R-:W-:-:S03]  /*1750*/  PRMT R158, RZ, 0x7610, R158 ;  /* 0x00007610ff9e7816 */ /* 0x000fc6000000009e */
[----:B------:R-:W-:Y:S02]  /*1760*/  FFMA.FTZ R159, R90, R160, R159 ;  /* 0x000000a05a9f7223 */ /* 0x000fe4000001009f */
[----:B------:R-:W-:Y:S01]  /*1770*/  FFMA.FTZ R160, R93, R158, R4 ;  /* 0x0000009e5da07223 */ /* 0x000fe20000010004 */
[----:B---3--:R-:W-:Y:S01]  /*1780*/  PRMT R4, RZ, 0x5410, R9 ;  /* 0x00005410ff047816 */ /* 0x008fe20000000009 */
[----:B------:R-:W2:Y:S04]  /*1790*/  LDG.E.CONSTANT R158, [R6.64+0x1600] ;  /* 0x0016000a069e7981 */ /* 0x000ea8000c1e9900 */
[----:B------:R-:W-:Y:S02]  /*17a0*/  FFMA.FTZ R159, R98, R4, R159 ;  /* 0x00000004629f7223 */ /* 0x000fe4000001009f */
[----:B------:R-:W3:Y:S01]  /*17b0*/  LDG.E.CONSTANT R4, [R6.64+0x1800] ;  /* 0x0018000a06047981 */ /* 0x000ee2000c1e9900 */
[----:B------:R-:W-:-:S05]  /*17c0*/  PRMT R9, RZ, 0x7610, R9 ;  /* 0x00007610ff097816 */ /* 0x000fca0000000009 */
[----:B------:R-:W-:Y:S01]  /*17d0*/  FFMA.FTZ R160, R101, R9, R160 ;  /* 0x0000000965a07223 */ /* 0x000fe200000100a0 */
[----:B----4-:R-:W-:-:S05]  /*17e0*/  PRMT R9, RZ, 0x5410, R157 ;  /* 0x00005410ff097816 */ /* 0x010fca000000009d */
        /* <DEDUP_REMOVED lines=8> */
[----:B------:R-:W-:Y:S01]  /*1870*/  PRMT R8, RZ, 0x5410, R5 ;  /* 0x00005410ff087816 */ /* 0x000fe20000000005 */
[----:B------:R-:W4:Y:S04]  /*1880*/  LDG.E.CONSTANT R160, [R6.64+0x1c00] ;  /* 0x001c000a06a07981 */ /* 0x000f28000c1e9900 */
[----:B------:R-:W-:Y:S02]  /*1890*/  FFMA.FTZ R162, R122, R8, R9 ;  /* 0x000000087aa27223 */ /* 0x000fe40000010009 */
[----:B------:R-:W4:Y:S01]  /*18a0*/  LDG.E.CONSTANT R8, [R6.64+0x1e00] ;  /* 0x001e000a06087981 */ /* 0x000f22000c1e9900 */
[----:B------:R-:W-:-:S05]  /*18b0*/  PRMT R5, RZ, 0x7610, R5 ;  /* 0x00007610ff057816 */ /* 0x000fca0000000005 */
[----:B------:R-:W-:Y:S02]  /*18c0*/  FFMA.FTZ R5, R124, R5, R157 ;  /* 0x000000057c057223 */ /* 0x000fe4000001009d */
[----:B------:R-:W4:Y:S01]  /*18d0*/  LDG.E.CONSTANT R157, [R6.64+0x204] ;  /* 0x0002040a069d7981 */ /* 0x000f22000c1e9900 */
[----:B--2---:R-:W-:-:S05]  /*18e0*/  PRMT R9, RZ, 0x5410, R158 ;  /* 0x00005410ff097816 */ /* 0x004fca000000009e */
[----:B------:R-:W-:Y:S01]  /*18f0*/  FFMA.FTZ R162, R19, R9, R162 ;  /* 0x0000000913a27223 */ /* 0x000fe200000100a2 */
[----:B---3--:R-:W-:-:S05]  /*1900*/  PRMT R9, RZ, 0x5410, R4 ;  /* 0x00005410ff097816 */ /* 0x008fca0000000004 */
[----:B------:R-:W-:Y:S02]  /*1910*/  FFMA.FTZ R162, R27, R9, R162 ;  /* 0x000000091ba27223 */ /* 0x000fe400000100a2 */
[----:B------:R-:W2:Y:S01]  /*1920*/  LDG.E.CONSTANT R9, [R6.64+0x4] ;  /* 0x0000040a06097981 */ /* 0x000ea2000c1e9900 */
[----:B------:R-:W-:Y:S02]  /*1930*/  PRMT R158, RZ, 0x7610, R158 ;  /* 0x00007610ff9e7816 */ /* 0x000fe4000000009e */
[----:B------:R-:W-:-:S03]  /*1940*/  PRMT R4, RZ, 0x7610, R4 ;  /* 0x00007610ff047816 */ /* 0x000fc60000000004 */
[----:B------:R-:W-:Y:S02]  /*1950*/  FFMA.FTZ R5, R128, R158, R5 ;  /* 0x0000009e80057223 */ /* 0x000fe40000010005 */
[----:B------:R-:W3:Y:S02]  /*1960*/  LDG.E.CONSTANT R158, [R6.64+0x604] ;  /* 0x0006040a069e7981 */ /* 0x000ee4000c1e9900 */
        /* <DEDUP_REMOVED lines=8> */
[----:B------:R-:W-:Y:S01]  /*19f0*/  FFMA.FTZ R161, R143, R4, R162 ;  /* 0x000000048fa17223 */ /* 0x000fe200000100a2 */
[--C-:B------:R-:W-:Y:S01]  /*1a00*/  PRMT R4, RZ, 0x5410, R8.reuse ;  /* 0x00005410ff047816 */ /* 0x100fe20000000008 */
[----:B------:R-:W-:Y:S01]  /*1a10*/  FFMA.FTZ R159, R144, R160, R159 ;  /* 0x000000a0909f7223 */ /* 0x000fe2000001009f */
[----:B------:R-:W-:-:S05]  /*1a20*/  PRMT R8, RZ, 0x7610, R8 ;  /* 0x00007610ff087816 */ /* 0x000fca0000000008 */
[----:B------:R-:W-:Y:S02]  /*1a30*/  FFMA.FTZ R159, R12, R8, R159 ;  /* 0x000000080c9f7223 */ /* 0x000fe4000001009f */
[----:B------:R-:W3:Y:S01]  /*1a40*/  LDG.E.CONSTANT R8, [R6.64+0x804] ;  /* 0x0008040a06087981 */ /* 0x000ee2000c1e9900 */
[----:B------:R-:W-:Y:S01]  /*1a50*/  FFMA.FTZ R4, R152, R4, R161 ;  /* 0x0000000498047223 */ /* 0x000fe200000100a1 */
[----:B------:R-:W-:-:S03]  /*1a60*/  PRMT R160, RZ, 0x5410, R157 ;  /* 0x00005410ffa07816 */ /* 0x000fc6000000009d */
[----:B------:R-:W-:Y:S02]  /*1a70*/  FADD.FTZ R4, R4, R159 ;  /* 0x0000009f04047221 */ /* 0x000fe40000010000 */
[----:B------:R-:W-:Y:S01]  /*1a80*/  FMUL.FTZ R159, R33, R160 ;  /* 0x000000a0219f7220 */ /* 0x000fe20000410000 */
[----:B------:R-:W-:-:S05]  /*1a90*/  PRMT R157, RZ, 0x7610, R157 ;  /* 0x00007610ff9d7816 */ /* 0x000fca000000009d */
[----:B------:R-:W-:Y:S01]  /*1aa0*/  FMUL.FTZ R157, R32, R157 ;  /* 0x0000009d209d7220 */ /* 0x000fe20000410000 */
[----:B--2---:R-:W-:-:S05]  /*1ab0*/  PRMT R160, RZ, 0x5410, R9 ;  /* 0x00005410ffa07816 */ /* 0x004fca0000000009 */
[----:B------:R-:W-:Y:S02]  /*1ac0*/  FFMA.FTZ R161, R41, R160, R159 ;  /* 0x000000a029a17223 */ /* 0x000fe4000001009f */
[----:B------:R-:W2:Y:S01]  /*1ad0*/  LDG.E.CONSTANT R159, [R6.64+0xa04] ;  /* 0x000a040a069f7981 */ /* 0x000ea2000c1e9900 */
[----:B------:R-:W-:-:S05]  /*1ae0*/  PRMT R9, RZ, 0x7610, R9 ;  /* 0x00007610ff097816 */ /* 0x000fca0000000009 */
[----:B------:R-:W-:Y:S01]  /*1af0*/  FFMA.FTZ R160, R40, R9, R157 ;  /* 0x0000000928a07223 */ /* 0x000fe2000001009d */
[----:B----4-:R-:W-:-:S05]  /*1b00*/  PRMT R9, RZ, 0x5410, R5 ;  /* 0x00005410ff097816 */ /* 0x010fca0000000005 */
[----:B------:R-:W-:Y:S02]  /*1b10*/  FFMA.FTZ R161, R60, R9, R161 ;  /* 0x000000093ca17223 */ /* 0x000fe400000100a1 */
[----:B------:R-:W4:Y:S01]  /*1b20*/  LDG.E.CONSTANT R9, [R6.64+0xc04] ;  /* 0x000c040a06097981 */ /* 0x000f22000c1e9900 */
[----:B------:R-:W-:-:S05]  /*1b30*/  PRMT R5, RZ, 0x7610, R5 ;  /* 0x00007610ff057816 */ /* 0x000fca0000000005 */
[----:B------:R-:W-:Y:S01]  /*1b40*/  FFMA.FTZ R160, R63, R5, R160 ;  /* 0x000000053fa07223 */ /* 0x000fe200000100a0 */
[--C-:B---3--:R-:W-:Y:S02]  /*1b50*/  PRMT R5, RZ, 0x5410, R158.reuse ;  /* 0x00005410ff057816 */ /* 0x108fe4000000009e */
[----:B------:R-:W-:-:S03]  /*1b60*/  PRMT R158, RZ, 0x7610, R158 ;  /* 0x00007610ff9e7816 */ /* 0x000fc6000000009e */
[----:B------:R-:W-:Y:S01]  /*1b70*/  FFMA.FTZ R5, R68, R5, R161 ;  /* 0x0000000544057223 */ /* 0x000fe200000100a1 */
[----:B------:R-:W-:Y:S01]  /*1b80*/  PRMT R157, RZ, 0x5410, R8 ;  /* 0x00005410ff9d7816 */ /* 0x000fe20000000008 */
[----:B------:R-:W-:Y:S01]  /*1b90*/  FFMA.FTZ R158, R71, R158, R160 ;  /* 0x0000009e479e7223 */ /* 0x000fe200000100a0 */
[----:B------:R-:W-:-:S03]  /*1ba0*/  PRMT R8, RZ, 0x7610, R8 ;  /* 0x00007610ff087816 */ /* 0x000fc60000000008 */
[----:B------:R-:W-:Y:S02]  /*1bb0*/  FFMA.FTZ R161, R76, R157, R5 ;  /* 0x0000009d4ca17223 */ /* 0x000fe40000010005 */
[----:B------:R-:W3:Y:S01]  /*1bc0*/  LDG.E.CONSTANT R157, [R6.64+0xe04] ;  /* 0x000e040a069d7981 */ /* 0x000ee2000c1e9900 */
[----:B------:R-:W-:-:S03]  /*1bd0*/  FFMA.FTZ R158, R79, R8, R158 ;  /* 0x000000084f9e7223 */ /* 0x000fc6000001009e */
[----:B------:R-:W3:Y:S01]  /*1be0*/  LDG.E.CONSTANT R5, [R6.64+0x1004] ;  /* 0x0010040a06057981 */ /* 0x000ee2000c1e9900 */
        /* <DEDUP_REMOVED lines=12> */
[----:B------:R-:W-:Y:S02]  /*1cb0*/  FFMA.FTZ R9, R100, R9, R161 ;  /* 0x0000000964097223 */ /* 0x000fe400000100a1 */
[----:B------:R-:W-:Y:S01]  /*1cc0*/  FFMA.FTZ R160, R103, R157, R160 ;  /* 0x0000009d67a07223 */ /* 0x000fe200000100a0 */
[--C-:B------:R-:W-:Y:S02]  /*1cd0*/  PRMT R157, RZ, 0x5410, R5.reuse ;  /* 0x00005410ff9d7816 */ /* 0x100fe40000000005 */
[----:B------:R-:W-:-:S03]  /*1ce0*/  PRMT R5, RZ, 0x7610, R5 ;  /* 0x00007610ff057816 */ /* 0x000fc60000000005 */
[----:B------:R-:W-:Y:S02]  /*1cf0*/  FFMA.FTZ R157, R108, R157, R9 ;  /* 0x0000009d6c9d7223 */ /* 0x000fe40000010009 */
[----:B------:R-:W3:Y:S01]  /*1d00*/  LDG.E.CONSTANT R9, [R6.64+0x1604] ;  /* 0x0016040a06097981 */ /* 0x000ee2000c1e9900 */
[----:B------:R-:W-:Y:S01]  /*1d10*/  FFMA.FTZ R160, R111, R5, R160 ;  /* 0x000000056fa07223 */ /* 0x000fe200000100a0 */
[----:B--2---:R-:W-:-:S05]  /*1d20*/  PRMT R5, RZ, 0x5410, R8 ;  /* 0x00005410ff057816 */ /* 0x004fca0000000008 */
[----:B------:R-:W-:Y:S02]  /*1d30*/  FFMA.FTZ R159, R116, R5, R157 ;  /* 0x00000005749f7223 */ /* 0x000fe4000001009d */
[----:B------:R-:W2:Y:S04]  /*1d40*/  LDG.E.CONSTANT R157, [R6.64+0x1804] ;  /* 0x0018040a069d7981 */ /* 0x000ea8000c1e9900 */
        /* <DEDUP_REMOVED lines=12> */
[----:B------:R-:W3:Y:S01]  /*1e10*/  LDG.E.CONSTANT R158, [R6.64+0x1e04] ;  /* 0x001e040a069e7981 */ /* 0x000ee2000c1e9900 */
[--C-:B--2---:R-:W-:Y:S02]  /*1e20*/  PRMT R9, RZ, 0x5410, R157.reuse ;  /* 0x00005410ff097816 */ /* 0x104fe4000000009d */
[----:B------:R-:W-:-:S03]  /*1e30*/  PRMT R157, RZ, 0x7610, R157 ;  /* 0x00007610ff9d7816 */ /* 0x000fc6000000009d */
[----:B------:R-:W-:Y:S02]  /*1e40*/  FFMA.FTZ R9, R20, R9, R161 ;  /* 0x0000000914097223 */ /* 0x000fe400000100a1 */
[----:B------:R-:W-:Y:S01]  /*1e50*/  FFMA.FTZ R160, R133, R157, R8 ;  /* 0x0000009d85a07223 */ /* 0x000fe20000010008 */
[----:B------:R-:W-:-:S05]  /*1e60*/  PRMT R8, RZ, 0x5410, R5 ;  /* 0x00005410ff087816 */ /* 0x000fca0000000005 */
        /* <DEDUP_REMOVED lines=9> */
[----:B------:R-:W-:Y:S02]  /*1f00*/  FFMA.FTZ R160, R146, R159, R157 ;  /* 0x0000009f92a07223 */ /* 0x000fe4000001009d */
[----:B------:R-:W4:Y:S01]  /*1f10*/  LDG.E.CONSTANT R159, [R6.64+0x608] ;  /* 0x0006080a069f7981 */ /* 0x000f22000c1e9900 */
[--C-:B---3--:R-:W-:Y:S02]  /*1f20*/  PRMT R157, RZ, 0x5410, R158.reuse ;  /* 0x00005410ff9d7816 */ /* 0x108fe4000000009e */
[----:B------:R-:W-:-:S03]  /*1f30*/  PRMT R158, RZ, 0x7610, R158 ;  /* 0x00007610ff9e7816 */ /* 0x000fc6000000009e */
[----:B------:R-:W-:Y:S02]  /*1f40*/  FFMA.FTZ R157, R154, R157, R161 ;  /* 0x0000009d9a9d7223 */ /* 0x000fe400000100a1 */
[----:B------:R-:W-:Y:S02]  /*1f50*/  FFMA.FTZ R158, R13, R158, R160 ;  /* 0x0000009e0d9e7223 */ /* 0x000fe400000100a0 */
[----:B------:R-:W-:-:S04]  /*1f60*/  FADD.FTZ R157, R157, R4 ;  /* 0x000000049d9d7221 */ /* 0x000fc80000010000 */
[----:B------:R-:W-:Y:S01]  /*1f70*/  FADD.FTZ R4, R158, R157 ;  /* 0x0000009d9e047221 */ /* 0x000fe20000010000 */
[----:B--2---:R-:W-:-:S05]  /*1f80*/  PRMT R158, RZ, 0x5410, R9 ;  /* 0x00005410ff9e7816 */ /* 0x004fca0000000009 */
[----:B------:R-:W-:Y:S01]  /*1f90*/  FMUL.FTZ R157, R31, R158 ;  /* 0x0000009e1f9d7220 */ /* 0x000fe20000410000 */
[----:B------:R-:W-:-:S05]  /*1fa0*/  PRMT R158, RZ, 0x5410, R8 ;  /* 0x00005410ff9e7816 */ /* 0x000fca0000000008 */
[----:B------:R-:W-:Y:S02]  /*1fb0*/  FFMA.FTZ R161, R39, R158, R157 ;  /* 0x0000009e27a17223 */ /* 0x000fe4000001009d */
[----:B------:R-:W2:Y:S04]  /*1fc0*/  LDG.E.CONSTANT R158, [R6.64+0x808] ;  /* 0x0008080a069e7981 */ /* 0x000ea8000c1e9900 */
[----:B------:R-:W3:Y:S01]  /*1fd0*/  LDG.E.CONSTANT R157, [R6.64+0xa08] ;  /* 0x000a080a069d7981 */ /* 0x000ee2000c1e9900 */
[----:B------:R-:W-:-:S05]  /*1fe0*/  PRMT R9, RZ, 0x7610, R9 ;  /* 0x00007610ff097816 */ /* 0x000fca0000000009 */
[----:B------:R-:W-:Y:S01]  /*1ff0*/  FMUL.FTZ R160, R30, R9 ;  /* 0x000000091ea07220 */ /* 0x000fe20000410000 */
[----:B------:R-:W-:Y:S02]  /*2000*/  PRMT R9, RZ, 0x7610, R8 ;  /* 0x00007610ff097816 */ /* 0x000fe40000000008 */
[----:B----4-:R-:W-:-:S05]  /*2010*/  PRMT R8, RZ, 0x5410, R5 ;  /* 0x00005410ff087816 */ /* 0x010fca0000000005 */
[----:B------:R-:W-:Y:S02]  /*2020*/  FFMA.FTZ R161, R62, R8, R161 ;  /* 0x000000083ea17223 */ /* 0x000fe400000100a1 */
[----:B------:R-:W4:Y:S01]  /*2030*/  LDG.E.CONSTANT R8, [R6.64+0xc08] ;  /* 0x000c080a06087981 */ /* 0x000f22000c1e9900 */
[----:B------:R-:W-:Y:S01]  /*2040*/  PRMT R5, RZ, 0x7610, R5 ;  /* 0x00007610ff057816 */ /* 0x000fe20000000005 */
[----:B------:R-:W-:-:S04]  /*2050*/  FFMA.FTZ R160, R38, R9, R160 ;  /* 0x0000000926a07223 */ /* 0x000fc800000100a0 */
[----:B------:R-:W-:Y:S01]  /*2060*/  FFMA.FTZ R160, R65, R5, R160 ;  /* 0x0000000541a07223 */ /* 0x000fe200000100a0 */
[----:B------:R-:W-:-:S05]  /*2070*/  PRMT R5, RZ, 0x5410, R159 ;  /* 0x00005410ff057816 */ /* 0x000fca000000009f */
[----:B------:R-:W-:Y:S01]  /*2080*/  FFMA.FTZ R5, R70, R5, R161 ;  /* 0x0000000546057223 */ /* 0x000fe200000100a1 */
[----:B------:R-:W-:-:S05]  /*2090*/  PRMT R159, RZ, 0x7610, R159 ;  /* 0x00007610ff9f7816 */ /* 0x000fca000000009f */
[----:B------:R-:W-:Y:S01]  /*20a0*/  FFMA.FTZ R160, R73, R159, R160 ;  /* 0x0000009f49a07223 */ /* 0x000fe200000100a0 */
[----:B--2---:R-:W-:-:S05]  /*20b0*/  PRMT R9, RZ, 0x5410, R158 ;  /* 0x00005410ff097816 */ /* 0x004fca000000009e */
[----:B------:R-:W-:Y:S01]  /*20c0*/  FFMA.FTZ R5, R78, R9, R5 ;  /* 0x000000094e057223 */ /* 0x000fe20000010005 */
[----:B---3--:R-:W-:-:S05]  /*20d0*/  PRMT R9, RZ, 0x5410, R157 ;  /* 0x00005410ff097816 */ /* 0x008fca000000009d */
[----:B------:R-:W-:Y:S02]  /*20e0*/  FFMA.FTZ R159, R86, R9, R5 ;  /* 0x00000009569f7223 */ /* 0x000fe40000010005 */
[----:B------:R-:W2:Y:S01]  /*20f0*/  LDG.E.CONSTANT R9, [R6.64+0xe08] ;  /* 0x000e080a06097981 */ /* 0x000ea2000c1e9900 */
[----:B------:R-:W-:-:S03]  /*2100*/  PRMT R158, RZ, 0x7610, R158 ;  /* 0x00007610ff9e7816 */ /* 0x000fc6000000009e */
[----:B------:R-:W3:Y:S01]  /*2110*/  LDG.E.CONSTANT R5, [R6.64+0x1008] ;  /* 0x0010080a06057981 */ /* 0x000ee2000c1e9900 */
[----:B------:R-:W-:Y:S01]  /*2120*/  PRMT R157, RZ, 0x7610, R157 ;  /* 0x00007610ff9d7816 */ /* 0x000fe2000000009d */
[----:B------:R-:W-:-:S04]  /*2130*/  FFMA.FTZ R158, R81, R158, R160 ;  /* 0x0000009e519e7223 */ /* 0x000fc800000100a0 */
[----:B------:R-:W-:Y:S02]  /*2140*/  FFMA.FTZ R160, R89, R157, R158 ;  /* 0x0000009d59a07223 */ /* 0x000fe4000001009e */
[----:B------:R-:W3:Y:S01]  /*2150*/  LDG.E.CONSTANT R158, [R6.64+0x1208] ;  /* 0x0012080a069e7981 */ /* 0x000ee2000c1e9900 */
[----:B----4-:R-:W-:-:S05]  /*2160*/  PRMT R157, RZ, 0x5410, R8 ;  /* 0x00005410ff9d7816 */ /* 0x010fca0000000008 */
        /* <DEDUP_REMOVED lines=10> */
[----:B------:R-:W-:Y:S02]  /*2210*/  FFMA.FTZ R8, R113, R5, R8 ;  /* 0x0000000571087223 */ /* 0x000fe40000010008 */
[----:B------:R-:W2:Y:S01]  /*2220*/  LDG.E.CONSTANT R5, [R6.64+0x1608] ;  /* 0x0016080a06057981 */ /* 0x000ea2000c1e9900 */
[----:B------:R-:W-:Y:S01]  /*2230*/  FFMA.FTZ R9, R110, R9, R159 ;  /* 0x000000096e097223 */ /* 0x000fe2000001009f */
[--C-:B------:R-:W-:Y:S02]  /*2240*/  PRMT R159, RZ, 0x5410, R158.reuse ;  /* 0x00005410ff9f7816 */ /* 0x100fe4000000009e */
[----:B------:R-:W-:-:S03]  /*2250*/  PRMT R158, RZ, 0x7610, R158 ;  /* 0x00007610ff9e7816 */ /* 0x000fc6000000009e */
[----:B------:R-:W-:Y:S02]  /*2260*/  FFMA.FTZ R160, R118, R159, R9 ;  /* 0x0000009f76a07223 */ /* 0x000fe40000010009 */
[----:B------:R-:W-:Y:S01]  /*2270*/  FFMA.FTZ R159, R121, R158, R8 ;  /* 0x0000009e799f7223 */ /* 0x000fe20000010008 */
[----:B------:R-:W3:Y:S04]  /*2280*/  LDG.E.CONSTANT R9, [R6.64+0x1a08] ;  /* 0x001a080a06097981 */ /* 0x000ee8000c1e9900 */
[----:B------:R-:W3:Y:S01]  /*2290*/  LDG.E.CONSTANT R158, [R6.64+0x1808] ;  /* 0x0018080a069e7981 */ /* 0x000ee2000c1e9900 */
[----:B----4-:R-:W-:-:S05]  /*22a0*/  PRMT R8, RZ, 0x5410, R157 ;  /* 0x00005410ff087816 */ /* 0x010fca000000009d */
[----:B------:R-:W-:Y:S02]  /*22b0*/  FFMA.FTZ R160, R125, R8, R160 ;  /* 0x000000087da07223 */ /* 0x000fe400000100a0 */
[----:B------:R-:W4:Y:S01]  /*22c0*/  LDG.E.CONSTANT R8, [R6.64+0x1c08] ;  /* 0x001c080a06087981 */ /* 0x000f22000c1e9900 */
[----:B------:R-:W-:-:S05]  /*22d0*/  PRMT R157, RZ, 0x7610, R157 ;  /* 0x00007610ff9d7816 */ /* 0x000fca000000009d */
[----:B------:R-:W-:Y:S01]  /*22e0*/  FFMA.FTZ R157, R126, R157, R159 ;  /* 0x0000009d7e9d7223 */ /* 0x000fe2000001009f */
[--C-:B--2---:R-:W-:Y:S02]  /*22f0*/  PRMT R159, RZ, 0x5410, R5.reuse ;  /* 0x00005410ff9f7816 */ /* 0x104fe40000000005 */
[----:B------:R-:W-:-:S03]  /*2300*/  PRMT R5, RZ, 0x7610, R5 ;  /* 0x00007610ff057816 */ /* 0x000fc60000000005 */
[----:B------:R-:W-:Y:S02]  /*2310*/  FFMA.FTZ R160, R25, R159, R160 ;  /* 0x0000009f19a07223 */ /* 0x000fe400000100a0 */
[----:B------:R-:W2:Y:S01]  /*2320*/  LDG.E.CONSTANT R159, [R6.64+0x1e08] ;  /* 0x001e080a069f7981 */ /* 0x000ea2000c1e9900 */
[----:B------:R-:W-:Y:S01]  /*2330*/  FFMA.FTZ R5, R130, R5, R157 ;  /* 0x0000000582057223 */ /* 0x000fe2000001009d */
[--C-:B---3--:R-:W-:Y:S02]  /*2340*/  PRMT R157, RZ, 0x5410, R158.reuse ;  /* 0x00005410ff9d7816 */ /* 0x108fe4000000009e */
[----:B------:R-:W-:-:S05]  /*2350*/  PRMT R158, RZ, 0x7610, R158 ;  /* 0x00007610ff9e7816 */ /* 0x000fca000000009e */
[----:B------:R-:W-:Y:S01]  /*2360*/  FFMA.FTZ R5, R134, R158, R5 ;  /* 0x0000009e86057223 */ /* 0x000fe20000010005 */
[--C-:B------:R-:W-:Y:S02]  /*2370*/  PRMT R158, RZ, 0x5410, R9.reuse ;  /* 0x00005410ff9e7816 */ /* 0x100fe40000000009 */
[----:B------:R-:W-:Y:S01]  /*2380*/  PRMT R9, RZ, 0x7610, R9 ;  /* 0x00007610ff097816 */ /* 0x000fe20000000009 */
[----:B------:R-:W-:-:S04]  /*2390*/  FFMA.FTZ R157, R21, R157, R160 ;  /* 0x0000009d159d7223 */ /* 0x000fc800000100a0 */
[----:B------:R-:W-:Y:S01]  /*23a0*/  FFMA.FTZ R9, R140, R9, R5 ;  /* 0x000000098c097223 */ /* 0x000fe20000010005 */
[----:B----4-:R-:W-:Y:S01]  /*23b0*/  PRMT R5, RZ, 0x5410, R8 ;  /* 0x00005410ff057816 */ /* 0x010fe20000000008 */
[----:B------:R-:W-:Y:S02]  /*23c0*/  FFMA.FTZ R158, R138, R158, R157 ;  /* 0x0000009e8a9e7223 */ /* 0x000fe4000001009d */
[----:B------:R-:W3:Y:S02]  /*23d0*/  LDG.E.CONSTANT R157, [R6.64+0xc] ;  /* 0x00000c0a069d7981 */ /* 0x000ee4000c1e9900 */
[----:B------:R-:W-:Y:S02]  /*23e0*/  FFMA.FTZ R160, R147, R5, R158 ;  /* 0x0000000593a07223 */ /* 0x000fe4000001009e */
[----:B------:R-:W4:Y:S04]  /*23f0*/  LDG.E.CONSTANT R158, [R6.64+0x20c] ;  /* 0x00020c0a069e7981 */ /* 0x000f28000c1e9900 */
[----:B------:R-:W3:Y:S01]  /*2400*/  LDG.E.CONSTANT R5, [R6.64+0x40c] ;  /* 0x00040c0a06057981 */ /* 0x000ee2000c1e9900 */
[----:B------:R-:W-:-:S05]  /*2410*/  PRMT R8, RZ, 0x7610, R8 ;  /* 0x00007610ff087816 */ /* 0x000fca0000000008 */
[----:B------:R-:W-:Y:S01]  /*2420*/  FFMA.FTZ R9, R10, R8, R9 ;  /* 0x000000080a097223 */ /* 0x000fe20000010009 */
[--C-:B--2---:R-:W-:Y:S02]  /*2430*/  PRMT R8, RZ, 0x5410, R159.reuse ;  /* 0x00005410ff087816 */ /* 0x104fe4000000009f */
[----:B------:R-:W-:-:S03]  /*2440*/  PRMT R159, RZ, 0x7610, R159 ;  /* 0x00007610ff9f7816 */ /* 0x000fc6000000009f */
[----:B------:R-:W-:Y:S02]  /*2450*/  FFMA.FTZ R161, R155, R8, R160 ;  /* 0x000000089ba17223 */ /* 0x000fe400000100a0 */
[----:B------:R-:W-:Y:S01]  /*2460*/  FFMA.FTZ R9, R14, R159, R9 ;  /* 0x0000009f0e097223 */ /* 0x000fe20000010009 */
[----:B------:R-:W2:Y:S01]  /*2470*/  LDG.E.CONSTANT R8, [R6.64+0x80c] ;  /* 0x00080c0a06087981 */ /* 0x000ea2000c1e9900 */
[----:B------:R-:W-:-:S04]  /*2480*/  FADD.FTZ R4, R161, R4 ;  /* 0x00000004a1047221 */ /* 0x000fc80000010000 */
[----:B------:R-:W-:Y:S02]  /*2490*/  FADD.FTZ R4, R9, R4 ;  /* 0x0000000409047221 */ /* 0x000fe40000010000 */
[----:B------:R-:W2:Y:S01]  /*24a0*/  LDG.E.CONSTANT R9, [R6.64+0x60c] ;  /* 0x00060c0a06097981 */ /* 0x000ea2000c1e9900 */
[--C-:B----4-:R-:W-:Y:S02]  /*24b0*/  PRMT R160, RZ, 0x5410, R158.reuse ;  /* 0x00005410ffa07816 */ /* 0x110fe4000000009e */
[----:B------:R-:W-:Y:S02]  /*24c0*/  PRMT R159, RZ, 0x7610, R158 ;  /* 0x00007610ff9f7816 */ /* 0x000fe4000000009e */
[--C-:B---3--:R-:W-:Y:S01]  /*24d0*/  PRMT R158, RZ, 0x5410, R157.reuse ;  /* 0x00005410ff9e7816 */ /* 0x108fe2000000009d */
[----:B------:R-:W-:Y:S01]  /*24e0*/  FMUL.FTZ R160, R29, R160 ;  /* 0x000000a01da07220 */ /* 0x000fe20000410000 */
[----:B------:R-:W-:Y:S01]  /*24f0*/  PRMT R157, RZ, 0x7610, R157 ;  /* 0x00007610ff9d7816 */ /* 0x000fe2000000009d */
[----:B------:R-:W-:-:S02]  /*2500*/  FMUL.FTZ R161, R28, R159 ;  /* 0x0000009f1ca17220 */ /* 0x000fc40000410000 */
[----:B------:R-:W-:Y:S02]  /*2510*/  FFMA.FTZ R159, R37, R158, R160 ;  /* 0x0000009e259f7223 */ /* 0x000fe400000100a0 */
[----:B------:R-:W3:Y:S01]  /*2520*/  LDG.E.CONSTANT R158, [R6.64+0xa0c] ;  /* 0x000a0c0a069e7981 */ /* 0x000ee2000c1e9900 */
[----:B------:R-:W-:Y:S01]  /*2530*/  FFMA.FTZ R160, R36, R157, R161 ;  /* 0x0000009d24a07223 */ /* 0x000fe200000100a1 */
[----:B------:R-:W-:-:S05]  /*2540*/  PRMT R157, RZ, 0x5410, R5 ;  /* 0x00005410ff9d7816 */ /* 0x000fca0000000005 */
[----:B------:R-:W-:Y:S02]  /*2550*/  FFMA.FTZ R159, R64, R157, R159 ;  /* 0x0000009d409f7223 */ /* 0x000fe4000001009f */
[----:B------:R-:W4:Y:S01]  /*2560*/  LDG.E.CONSTANT R157, [R6.64+0xc0c] ;  /* 0x000c0c0a069d7981 */ /* 0x000f22000c1e9900 */
[----:B------:R-:W-:-:S05]  /*2570*/  PRMT R5, RZ, 0x7610, R5 ;  /* 0x00007610ff057816 */ /* 0x000fca0000000005 */
[----:B------:R-:W-:Y:S01]  /*2580*/  FFMA.FTZ R160, R67, R5, R160 ;  /* 0x0000000543a07223 */ /* 0x000fe200000100a0 */
[--C-:B--2---:R-:W-:Y:S02]  /*2590*/  PRMT R5, RZ, 0x5410, R9.reuse ;  /* 0x00005410ff057816 */ /* 0x104fe40000000009 */
[----:B------:R-:W-:-:S03]  /*25a0*/  PRMT R9, RZ, 0x7610, R9 ;  /* 0x00007610ff097816 */ /* 0x000fc60000000009 */
[----:B------:R-:W-:Y:S02]  /*25b0*/  FFMA.FTZ R5, R72, R5, R159 ;  /* 0x0000000548057223 */ /* 0x000fe4000001009f */
[----:B------:R-:W-:Y:S01]  /*25c0*/  FFMA.FTZ R160, R75, R9, R160 ;  /* 0x000000094ba07223 */ /* 0x000fe200000100a0 */
[----:B------:R-:W-:-:S05]  /*25d0*/  PRMT R9, RZ, 0x5410, R8 ;  /* 0x00005410ff097816 */ /* 0x000fca0000000008 */
[----:B------:R-:W-:Y:S02]  /*25e0*/  FFMA.FTZ R159, R80, R9, R5 ;  /* 0x00000009509f7223 */ /* 0x000fe40000010005 */
[----:B------:R-:W2:Y:S01]  /*25f0*/  LDG.E.CONSTANT R9, [R6.64+0xe0c] ;  /* 0x000e0c0a06097981 */ /* 0x000ea2000c1e9900 */
[----:B------:R-:W-:-:S03]  /*2600*/  PRMT R8, RZ, 0x7610, R8 ;  /* 0x00007610ff087816 */ /* 0x000fc60000000008 */
[----:B------:R-:W2:Y:S02]  /*2610*/  LDG.E.CONSTANT R5, [R6.64+0x100c] ;  /* 0x00100c0a06057981 */ /* 0x000ea4000c1e9900 */
[----:B------:R-:W-:Y:S01]  /*2620*/  FFMA.FTZ R8, R83, R8, R160 ;  /* 0x0000000853087223 */ /* 0x000fe200000100a0 */
[--C-:B---3--:R-:W-:Y:S02]  /*2630*/  PRMT R160, RZ, 0x5410, R158.reuse ;  /* 0x00005410ffa07816 */ /* 0x108fe4000000009e */
[----:B------:R-:W-:-:S03]  /*2640*/  PRMT R158, RZ, 0x7610, R158 ;  /* 0x00007610ff9e7816 */ /* 0x000fc6000000009e */
[----:B------:R-:W-:Y:S02]  /*2650*/  FFMA.FTZ R159, R88, R160, R159 ;  /* 0x000000a0589f7223 */ /* 0x000fe4000001009f */
        /* <DEDUP_REMOVED lines=11> */
[--C-:B------:R-:W-:Y:S02]  /*2710*/  PRMT R9, RZ, 0x5410, R5.reuse ;  /* 0x00005410ff097816 */ /* 0x100fe40000000005 */
[----:B------:R-:W-:-:S03]  /*2720*/  PRMT R5, RZ, 0x7610, R5 ;  /* 0x00007610ff057816 */ /* 0x000fc60000000005 */
[----:B------:R-:W-:Y:S02]  /*2730*/  FFMA.FTZ R159, R112, R9, R157 ;  /* 0x00000009709f7223 */ /* 0x000fe4000001009d */
[----:B------:R0:W2:Y:S01]  /*2740*/  LDG.E.CONSTANT R157, [R6.64+0x160c] ;  /* 0x00160c0a069d7981 */ /* 0x0000a2000c1e9900 */
[----:B------:R-:W-:-:S03]  /*2750*/  FFMA.FTZ R160, R115, R5, R160 ;  /* 0x0000000573a07223 */ /* 0x000fc600000100a0 */
[----:B------:R0:W2:Y:S01]  /*2760*/  LDG.E.CONSTANT R9, [R6.64+0x180c] ;  /* 0x00180c0a06097981 */ /* 0x0000a2000c1e9900 */
[--C-:B---3--:R-:W-:Y:S02]  /*2770*/  PRMT R5, RZ, 0x5410, R158.reuse ;  /* 0x00005410ff057816 */ /* 0x108fe4000000009e */
[----:B------:R-:W-:-:S03]  /*2780*/  PRMT R158, RZ, 0x7610, R158 ;  /* 0x00007610ff9e7816 */ /* 0x000fc6000000009e */
[----:B------:R-:W-:Y:S02]  /*2790*/  FFMA.FTZ R5, R120, R5, R159 ;  /* 0x0000000578057223 */ /* 0x000fe4000001009f */
[----:B------:R-:W-:Y:S01]  /*27a0*/  FFMA.FTZ R160, R123, R158, R160 ;  /* 0x0000009e7ba07223 */ /* 0x000fe200000100a0 */
[--C-:B----4-:R-:W-:Y:S01]  /*27b0*/  PRMT R158, RZ, 0x5410, R8.reuse ;  /* 0x00005410ff9e7816 */ /* 0x110fe20000000008 */
[----:B------:R0:W3:Y:S04]  /*27c0*/  LDG.E.CONSTANT R159, [R6.64+0x1e0c] ;  /* 0x001e0c0a069f7981 */ /* 0x0000e8000c1e9900 */
[----:B------:R-:W-:Y:S02]  /*27d0*/  FFMA.FTZ R161, R18, R158, R5 ;  /* 0x0000009e12a17223 */ /* 0x000fe40000010005 */
[----:B------:R0:W4:Y:S04]  /*27e0*/  LDG.E.CONSTANT R5, [R6.64+0x1a0c] ;  /* 0x001a0c0a06057981 */ /* 0x000128000c1e9900 */
[----:B------:R0:W3:Y:S01]  /*27f0*/  LDG.E.CONSTANT R158, [R6.64+0x1c0c] ;  /* 0x001c0c0a069e7981 */ /* 0x0000e2000c1e9900 */
[----:B------:R-:W-:-:S05]  /*2800*/  PRMT R8, RZ, 0x7610, R8 ;  /* 0x00007610ff087816 */ /* 0x000fca0000000008 */
[----:B------:R-:W-:Y:S02]  /*2810*/  FFMA.FTZ R8, R127, R8, R160 ;  /* 0x000000087f087223 */ /* 0x000fe400000100a0 */
[----:B0-----:R-:W-:Y:S01]  /*2820*/  IMAD R7, R153, 0x20, R48 ;  /* 0x0000002099077824 */ /* 0x001fe200078e0230 */
[----:B-----5:R-:W-:Y:S02]  /*2830*/  FSETP.NEU.FTZ.AND P0, PT, R53, RZ, PT ;  /* 0x000000ff3500720b */ /* 0x020fe40003f1d000 */
[----:B------:R-:W-:-:S04]  /*2840*/  IADD3 R153, R153, 0x4, RZ ;  /* 0x0000000499997810 */ /* 0x000fc80007ffe0ff */
[----:B------:R-:W-:Y:S02]  /*2850*/  ISETP.GE.AND P1, PT, R153, R51, PT ;  /* 0x000000339900720c */ /* 0x000fe40003f26270 */
[--C-:B--2---:R-:W-:Y:S02]  /*2860*/  PRMT R6, RZ, 0x5410, R157.reuse ;  /* 0x00005410ff067816 */ /* 0x104fe4000000009d */
[----:B------:R-:W-:-:S03]  /*2870*/  PRMT R157, RZ, 0x7610, R157 ;  /* 0x00007610ff9d7816 */ /* 0x000fc6000000009d */
[----:B------:R-:W-:Y:S01]  /*2880*/  FFMA.FTZ R161, R26, R6, R161 ;  /* 0x000000061aa17223 */ /* 0x000fe200000100a1 */
[--C-:B------:R-:W-:Y:S01]  /*2890*/  PRMT R6, RZ, 0x5410, R9.reuse ;  /* 0x00005410ff067816 */ /* 0x100fe20000000009 */
[----:B------:R-:W-:Y:S01]  /*28a0*/  FFMA.FTZ R8, R131, R157, R8 ;  /* 0x0000009d83087223 */ /* 0x000fe20000010008 */
[----:B------:R-:W-:-:S03]  /*28b0*/  PRMT R9, RZ, 0x7610, R9 ;  /* 0x00007610ff097816 */ /* 0x000fc60000000009 */
[----:B------:R-:W-:Y:S02]  /*28c0*/  FFMA.FTZ R160, R22, R6, R161 ;  /* 0x0000000616a07223 */ /* 0x000fe400000100a1 */
[----:B------:R-:W-:Y:S02]  /*28d0*/  IMAD.IADD R6, R150, 0x1, R7 ;  /* 0x0000000196067824 */ /* 0x000fe400078e0207 */
[----:B------:R-:W-:Y:S01]  /*28e0*/  FFMA.FTZ R9, R135, R9, R8 ;  /* 0x0000000987097223 */ /* 0x000fe20000010008 */
[----:B----4-:R-:W-:-:S03]  /*28f0*/  PRMT R8, RZ, 0x5410, R5 ;  /* 0x00005410ff087816 */ /* 0x010fc60000000005 */
[----:B------:R-:W0:Y:S01]  /*2900*/  I2F R6, R6 ;  /* 0x0000000600067306 */ /* 0x000e220000201400 */
[----:B------:R-:W-:Y:S01]  /*2910*/  PRMT R5, RZ, 0x7610, R5 ;  /* 0x00007610ff057816 */ /* 0x000fe20000000005 */
[----:B------:R-:W-:-:S04]  /*2920*/  FFMA.FTZ R157, R141, R8, R160 ;  /* 0x000000088d9d7223 */ /* 0x000fc800000100a0 */
[----:B------:R-:W-:Y:S01]  /*2930*/  FFMA.FTZ R8, R142, R5, R9 ;  /* 0x000000058e087223 */ /* 0x000fe20000010009 */
[--C-:B---3--:R-:W-:Y:S02]  /*2940*/  PRMT R5, RZ, 0x5410, R158.reuse ;  /* 0x00005410ff057816 */ /* 0x108fe4000000009e */
[----:B------:R-:W-:Y:S02]  /*2950*/  PRMT R158, RZ, 0x7610, R158 ;  /* 0x00007610ff9e7816 */ /* 0x000fe4000000009e */
[----:B------:R-:W-:Y:S01]  /*2960*/  PRMT R9, RZ, 0x5410, R159 ;  /* 0x00005410ff097816 */ /* 0x000fe2000000009f */
[----:B------:R-:W-:Y:S01]  /*2970*/  FFMA.FTZ R5, R148, R5, R157 ;  /* 0x0000000594057223 */ /* 0x000fe2000001009d */
[----:B------:R-:W-:Y:S01]  /*2980*/  PRMT R159, RZ, 0x7610, R159 ;  /* 0x00007610ff9f7816 */ /* 0x000fe2000000009f */
[----:B------:R-:W-:Y:S02]  /*2990*/  FFMA.FTZ R8, R149, R158, R8 ;  /* 0x0000009e95087223 */ /* 0x000fe40000010008 */
[----:B------:R-:W-:-:S02]  /*29a0*/  FFMA.FTZ R5, R156, R9, R5 ;  /* 0x000000099c057223 */ /* 0x000fc40000010005 */
[----:B0-----:R-:W-:Y:S02]  /*29b0*/  FMUL.FTZ R6, R6, R53 ;  /* 0x0000003506067220 */ /* 0x001fe40000410000 */
[----:B------:R-:W-:Y:S02]  /*29c0*/  FFMA.FTZ R8, R15, R159, R8 ;  /* 0x0000009f0f087223 */ /* 0x000fe40000010008 */
[----:B------:R-:W-:Y:S01]  /*29d0*/  FADD.FTZ R5, R5, R4 ;  /* 0x0000000405057221 */ /* 0x000fe20000010000 */
[----:B------:R-:W-:-:S03]  /*29e0*/  FSEL R6, R6, RZ, P0 ;  /* 0x000000ff06067208 */ /* 0x000fc60000000000 */
[----:B------:R-:W-:Y:S01]  /*29f0*/  FADD.FTZ R5, R8, R5 ;  /* 0x0000000508057221 */ /* 0x000fe20000010000 */
[----:B------:R-:W-:-:S03]  /*2a00*/  ISETP.GE.AND P0, PT, R7, R57, PT ;  /* 0x000000390700720c */ /* 0x000fc60003f06270 */
[----:B------:R-:W-:Y:S02]  /*2a10*/  FFMA.FTZ R6, R5, c[0x0][0x194], R6 ;  /* 0x0000650005067a23 */ /* 0x000fe40000010006 */
[----:B------:R-:W-:-:S03]  /*2a20*/  IMAD.IADD R7, R7, 0x1, -R56 ;  /* 0x0000000107077824 */ /* 0x000fc600078e0a38 */
[----:B------:R-:W-:-:S05]  /*2a30*/  FSEL R4, R6, RZ, !P0 ;  /* 0x000000ff06047208 */ /* 0x000fca0004000000 */
[----:B------:R0:W-:Y:S01]  /*2a40*/  STS [R7.X4+0x120], R4 ;  /* 0x0001200407007388 */ /* 0x0001e20000004800 */
[----:B------:R-:W-:Y:S01]  /*2a50*/  @!P0 FMNMX.FTZ R11, R11, R6, !PT ;  /* 0x000000060b0b8209 */ /* 0x000fe20007810000 */
[----:B------:R-:W-:Y:S01]  /*2a60*/  @P1 CALL.REL.NOINC `(.L_x_13772) ;  /* 0x0000001000001944 */ /* 0x000fe20003c00000 */
[----:B------:R-:W-:Y:S05]  /*2a70*/  BRA `(.L_x_13773) ;  /* 0xffffe9d000007947 */ /* 0x000fea000383ffff */
.L_x_13772:
[----:B------:R-:W-:Y:S05]  /*2a80*/  BSYNC B0 ;  /* 0x0000000000007941 */ /* 0x000fea0003800000 */
.L_x_13771:
[----:B------:R-:W1:Y:S01]  /*2a90*/  SHFL.BFLY PT, R0, R11, 0x10, 0x1f ;  /* 0x0e001f000b007f89 */ /* 0x000e6200000e0000 */
[C---:B------:R-:W-:Y:S01]  /*2aa0*/  ISETP.NE.AND P0, PT, R48.reuse, RZ, PT ;  /* 0x000000ff3000720c */ /* 0x040fe20003f05270 */
[----:B------:R-:W-:Y:S01]  /*2ab0*/  BSSY B0, `(.L_x_13774) ;  /* 0x00000f7000007945 */ /* 0x000fe20003800000 */
[----:B------:R-:W-:Y:S02]  /*2ac0*/  ISETP.GT.AND P1, PT, R48, 0x3, PT ;  /* 0x000000033000780c */ /* 0x000fe40003f24270 */
[----:B-1----:R-:W-:-:S05]  /*2ad0*/  FMNMX.FTZ R0, R0, R11, !PT ;  /* 0x0000000b00007209 */ /* 0x002fca0007810000 */
[----:B------:R-:W1:Y:S02]  /*2ae0*/  SHFL.BFLY PT, R3, R0, 0x8, 0x1f ;  /* 0x0d001f0000037f89 */ /* 0x000e6400000e0000 */
[----:B-1----:R-:W-:-:S05]  /*2af0*/  FMNMX.FTZ R3, R0, R3, !PT ;  /* 0x0000000300037209 */ /* 0x002fca0007810000 */
[----:B------:R-:W1:Y:S02]  /*2b00*/  SHFL.BFLY PT, R2, R3, 0x4, 0x1f ;  /* 0x0c801f0003027f89 */ /* 0x000e6400000e0000 */
[----:B-1----:R-:W-:-:S05]  /*2b10*/  FMNMX.FTZ R2, R3, R2, !PT ;  /* 0x0000000203027209 */ /* 0x002fca0007810000 */
[----:B------:R-:W1:Y:S02]  /*2b20*/  SHFL.BFLY PT, R5, R2, 0x2, 0x1f ;  /* 0x0c401f0002057f89 */ /* 0x000e6400000e0000 */
[----:B-1----:R-:W-:-:S05]  /*2b30*/  FMNMX.FTZ R6, R2, R5, !PT ;  /* 0x0000000502067209 */ /* 0x002fca0007810000 */
[----:B------:R-:W1:Y:S02]  /*2b40*/  SHFL.BFLY PT, R5, R6, 0x1, 0x1f ;  /* 0x0c201f0006057f89 */ /* 0x000e6400000e0000 */
[----:B01----:R-:W-:Y:S01]  /*2b50*/  @!P0 FMNMX.FTZ R4, R6, R5, !PT ;  /* 0x0000000506048209 */ /* 0x003fe20007810000 */
[----:B------:R-:W-:-:S04]  /*2b60*/  IMAD.MOV.U32 R5, RZ, RZ, -0x800001 ;  /* 0xff7fffffff057424 */ /* 0x000fc800078e00ff */
[----:B------:R-:W-:Y:S04]  /*2b70*/  @!P0 STS [R49.X4+0x100], R4 ;  /* 0x0001000431008388 */ /* 0x000fe80000004800 */
[----:B------:R-:W-:Y:S06]  /*2b80*/  BAR.SYNC.DEFER_BLOCKING 0x0 ;  /* 0x0000000000007b1d */ /* 0x000fec0000010000 */
[----:B------:R-:W0:Y:S01]  /*2b90*/  @!P1 LDS R5, [R48.X4+0x100] ;  /* 0x0001000030059984 */ /* 0x000e220000004800 */
[----:B------:R-:W-:-:S03]  /*2ba0*/  ISETP.GE.AND P1, PT, R54, R47, PT ;  /* 0x0000002f3600720c */ /* 0x000fc60003f26270 */
[----:B0-----:R-:W0:Y:S02]  /*2bb0*/  SHFL.BFLY PT, R0, R5, 0x2, 0x1f ;  /* 0x0c401f0005007f89 */ /* 0x001e2400000e0000 */
[----:B0-----:R-:W-:-:S05]  /*2bc0*/  FMNMX.FTZ R2, R0, R5, !PT ;  /* 0x0000000500027209 */ /* 0x001fca0007810000 */
[----:B------:R-:W0:Y:S02]  /*2bd0*/  SHFL.BFLY PT, R3, R2, 0x1, 0x1f ;  /* 0x0c201f0002037f89 */ /* 0x000e2400000e0000 */
        /* <DEDUP_REMOVED lines=23> */
.L_x_13778:
        /* <DEDUP_REMOVED lines=11> */
.L_x_13777:
[----:B------:R-:W-:Y:S05]  /*2e00*/  BSYNC B1 ;  /* 0x0000000000017941 */ /* 0x000fea0003800000 */
.L_x_13776:
        /* <DEDUP_REMOVED lines=10> */
.L_x_13781:
        /* <DEDUP_REMOVED lines=38> */
[C---:B------:R-:W-:Y:S01]  /*3110*/  FADD.FTZ R21, -R0.reuse, R21 ;  /* 0x0000001500157221 */ /* 0x040fe20000010100 */
        /* <DEDUP_REMOVED lines=11> */
[C---:B------:R-:W-:Y:S01]  /*31d0*/  FADD.FTZ R27, -R0.reuse, R27 ;  /* 0x0000001b001b7221 */ /* 0x040fe20000010100 */
        /* <DEDUP_REMOVED lines=11> */
[C---:B----4-:R-:W-:Y:S01]  /*3290*/  FADD.FTZ R33, -R0.reuse, R33 ;  /* 0x0000002100217221 */ /* 0x050fe20000010100 */
        /* <DEDUP_REMOVED lines=37> */
.L_x_13780:
[----:B------:R-:W-:Y:S05]  /*34f0*/  BSYNC B1 ;  /* 0x0000000000017941 */ /* 0x000fea0003800000 */
.L_x_13779:
        /* <DEDUP_REMOVED lines=55> */
.L_x_13783:
[----:B------:R-:W-:Y:S05]  /*3870*/  BSYNC B1 ;  /* 0x0000000000017941 */ /* 0x000fea0003800000 */
.L_x_13782:
        /* <DEDUP_REMOVED lines=26> */
.L_x_13775:
[----:B------:R-:W-:Y:S05]  /*3a20*/  BSYNC B0 ;  /* 0x0000000000007941 */ /* 0x000fea0003800000 */
.L_x_13774:
        /* <DEDUP_REMOVED lines=25> */
[----:B0-----:R-:W-:Y:S01]  /*3bc0*/  LOP3.LUT R2, RZ, R52, RZ, 0x33, !PT ;  /* 0x00000034ff027212 */ /* 0x001fe200078e33ff */
        /* <DEDUP_REMOVED lines=12> */
[----:B-1----:R-:W-:-:S04]  /*3c90*/  FADD.FTZ R2, R27, 9.9999999747524270788e-07 ;  /* 0x358637bd1b027421 */ /* 0x002fc80000010000 */
[----:B------:R0:W1:Y:S08]  /*3ca0*/  MUFU.RCP R29, R2 ;  /* 0x00000002001d7308 */ /* 0x0000700000001000 */
[----:B------:R-:W-:Y:S05]  /*3cb0*/  @!P0 BRA `(.L_x_13787) ;  /* 0x000000b000008947 */ /* 0x000fea0003800000 */
[----:B0-----:R-:W-:Y:S01]  /*3cc0*/  IMAD.MOV.U32 R2, RZ, RZ, R5 ;  /* 0x000000ffff027224 */ /* 0x001fe200078e0005 */
[----:B------:R-:W-:Y:S01]  /*3cd0*/  LEA R3, R54, 0x120, 0x2 ;  /* 0x0000012036037811 */ /* 0x000fe200078e10ff */
[----:B------:R-:W-:-:S04]  /*3ce0*/  IMAD.MOV.U32 R4, RZ, RZ, R54 ;  /* 0x000000ffff047224 */ /* 0x000fc800078e0036 */
.L_x_13788:
        /* <DEDUP_REMOVED lines=8> */
.L_x_13787:
[----:B------:R-:W-:Y:S05]  /*3d70*/  BSYNC B1 ;  /* 0x0000000000017941 */ /* 0x000fea0003800000 */
.L_x_13786:
        /* <DEDUP_REMOVED lines=10> */
.L_x_13791:
        /* <DEDUP_REMOVED lines=52> */
.L_x_13790:
[----:B------:R-:W-:Y:S05]  /*4160*/  BSYNC B1 ;  /* 0x0000000000017941 */ /* 0x000fea0003800000 */
.L_x_13789:
        /* <DEDUP_REMOVED lines=31> */
.L_x_13793:
[----:B------:R-:W-:Y:S05]  /*4360*/  BSYNC B1 ;  /* 0x0000000000017941 */ /* 0x000fea0003800000 */
.L_x_13792:
        /* <DEDUP_REMOVED lines=14> */
.L_x_13785:
[----:B------:R-:W-:Y:S05]  /*4450*/  BSYNC B0 ;  /* 0x0000000000007941 */ /* 0x000fea0003800000 */
.L_x_13784:
[----:B------:R-:W-:Y:S01]  /*4460*/  BAR.SYNC.DEFER_BLOCKING 0x0 ;  /* 0x0000000000007b1d */ /* 0x000fe20000010000 */
[----:B------:R-:W-:Y:S02]  /*4470*/  ISETP.NE.AND P0, PT, R54, RZ, PT ;  /* 0x000000ff3600720c */ /* 0x000fe40003f05270 */
[----:B------:R-:W-:-:S03]  /*4480*/  ISETP.GE.AND P1, PT, R46, R51, PT ;  /* 0x000000332e00720c */ /* 0x000fc60003f26270 */
        /* <DEDUP_REMOVED lines=18> */
.L_x_13795:
[----:B------:R-:W-:Y:S05]  /*45b0*/  BSYNC B0 ;  /* 0x0000000000007941 */ /* 0x000fea0003800000 */
.L_x_13794:
[----:B------:R-:W-:Y:S01]  /*45c0*/  BSSY B0, `(.L_x_13796) ;  /* 0x0000421000007945 */ /* 0x000fe20003800000 */
[----:B------:R-:W-:Y:S05]  /*45d0*/  @!P1 BRA `(.L_x_13797) ;  /* 0x000000a000009947 */ /* 0x000fea0003800000 */
[----:B------:R-:W-:Y:S01]  /*45e0*/  IMAD.MOV.U32 R20, RZ, RZ, RZ ;  /* 0x000000ffff147224 */ /* 0x000fe200078e00ff */
[----:B------:R-:W-:Y:S01]  /*45f0*/  CS2R R24, SRZ ;  /* 0x0000000000187805 */ /* 0x000fe2000001ff00 */
[----:B------:R-:W-:Y:S01]  /*4600*/  IMAD.MOV.U32 R22, RZ, RZ, RZ ;  /* 0x000000ffff167224 */ /* 0x000fe200078e00ff */
[----:B01----:R-:W-:Y:S01]  /*4610*/  CS2R R26, SRZ ;  /* 0x00000000001a7805 */ /* 0x003fe2000001ff00 */
[----:B------:R-:W-:Y:S01]  /*4620*/  CS2R R28, SRZ ;  /* 0x00000000001c7805 */ /* 0x000fe2000001ff00 */
[----:B------:R-:W-:Y:S01]  /*4630*/  CS2R R30, SRZ ;  /* 0x00000000001e7805 */ /* 0x000fe2000001ff00 */
[----:B------:R-:W-:Y:S01]  /*4640*/  CS2R R32, SRZ ;  /* 0x0000000000207805 */ /* 0x000fe2000001ff00 */
[----:B------:R-:W-:Y:S01]  /*4650*/  CS2R R34, SRZ ;  /* 0x0000000000227805 */ /* 0x000fe2000001ff00 */
[----:B------:R-:W-:Y:S01]  /*4660*/  CS2R R36, SRZ ;  /* 0x0000000000247805 */ /* 0x000fe2000001ff00 */
[----:B------:R-:W-:Y:S05]  /*4670*/  BRA `(.L_x_13798) ;  /* 0x0000415000007947 */ /* 0x000fea0003800000 */
.L_x_13797:
[----:B0-----:R-:W-:Y:S01]  /*4680*/  SHF.R.S32.HI R3, RZ, 0x1f, R48 ;  /* 0x0000001fff037819 */ /* 0x001fe20000011430 */
[----:B------:R-:W-:Y:S01]  /*4690*/  IMAD.MOV.U32 R38, RZ, RZ, c[0x0][0x1bc] ;  /* 0x00006f00ff267624 */ /* 0x000fe200078e00ff */
[----:B------:R-:W-:Y:S01]  /*46a0*/  IADD3 R21, P0, R45, R46, RZ ;  /* 0x0000002e2d157210 */ /* 0x000fe20007f1e0ff */
[----:B------:R-:W-:Y:S01]  /*46b0*/  IMAD.MOV.U32 R20, RZ, RZ, RZ ;  /* 0x000000ffff147224 */ /* 0x000fe200078e00ff */
[----:B------:R-:W-:Y:S01]  /*46c0*/  LEA.HI R3, R3, R48, RZ, 0x2 ;  /* 0x0000003003037211 */ /* 0x000fe200078f10ff */
[----:B------:R-:W-:Y:S01]  /*46d0*/  IMAD.MOV.U32 R22, RZ, RZ, RZ ;  /* 0x000000ffff167224 */ /* 0x000fe200078e00ff */
[----:B------:R-:W-:Y:S01]  /*46e0*/  IADD3 R7, -R49, -0x1, R52 ;  /* 0xffffffff31077810 */ /* 0x000fe20007ffe134 */
[----:B------:R-:W-:Y:S01]  /*46f0*/  CS2R R24, SRZ ;  /* 0x0000000000187805 */ /* 0x000fe2000001ff00 */
[C---:B------:R-:W-:Y:S01]  /*4700*/  LOP3.LUT R5, R3.reuse, 0xfffffffc, RZ, 0xc0, !PT ;  /* 0xfffffffc03057812 */ /* 0x040fe200078ec0ff */
[----:B------:R-:W-:Y:S01]  /*4710*/  IMAD.SHL.U32 R3, R3, 0x8, RZ ;  /* 0x0000000803037824 */ /* 0x000fe200078e00ff */
[----:B------:R-:W-:Y:S01]  /*4720*/  LEA.HI.X.SX32 R44, R46, R44, 0x1, P0 ;  /* 0x0000002c2e2c7211 */ /* 0x000fe200000f0eff */
[----:B------:R-:W-:Y:S01]  /*4730*/  IMAD R58, R58, -0x10, R7 ;  /* 0xfffffff03a3a7824 */ /* 0x000fe200078e0207 */
[----:B------:R-:W-:Y:S01]  /*4740*/  LEA R0, P0, R21, c[0x0][0x198], 0x2 ;  /* 0x0000660015007a11 */ /* 0x000fe200078010ff */
[----:B------:R-:W-:Y:S01]  /*4750*/  IMAD.IADD R4, R48, 0x1, -R5 ;  /* 0x0000000130047824 */ /* 0x000fe200078e0a05 */
[----:B------:R-:W-:Y:S01]  /*4760*/  LOP3.LUT R3, R3, 0xffffffe0, RZ, 0xc0, !PT ;  /* 0xffffffe003037812 */ /* 0x000fe200078ec0ff */
[----:B-1----:R-:W-:Y:S01]  /*4770*/  CS2R R26, SRZ ;  /* 0x00000000001a7805 */ /* 0x002fe2000001ff00 */
[----:B------:R-:W-:Y:S01]  /*4780*/  LEA.HI.X R21, R21, c[0x0][0x19c], R44, 0x2, P0 ;  /* 0x0000670015157a11 */ /* 0x000fe200000f142c */
[----:B------:R-:W-:Y:S01]  /*4790*/  IMAD.SHL.U32 R2, R4, 0x8, RZ ;  /* 0x0000000804027824 */ /* 0x000fe200078e00ff */
[----:B------:R-:W-:Y:S01]  /*47a0*/  CS2R R28, SRZ ;  /* 0x00000000001c7805 */ /* 0x000fe2000001ff00 */
[C---:B------:R-:W-:Y:S01]  /*47b0*/  IMAD R4, R49.reuse, 0x4, R4 ;  /* 0x0000000431047824 */ /* 0x040fe200078e0204 */
[----:B------:R-:W-:Y:S01]  /*47c0*/  CS2R R30, SRZ ;  /* 0x00000000001e7805 */ /* 0x000fe2000001ff00 */
[----:B------:R-:W-:Y:S01]  /*47d0*/  IMAD R5, R49, 0x20, R2 ;  /* 0x0000002031057824 */ /* 0x000fe200078e0202 */
[----:B------:R-:W-:Y:S01]  /*47e0*/  CS2R R32, SRZ ;  /* 0x0000000000207805 */ /* 0x000fe2000001ff00 */
[----:B------:R-:W-:Y:S01]  /*47f0*/  IMAD.IADD R23, R2, 0x1, R3 ;  /* 0x0000000102177824 */ /* 0x000fe200078e0203 */
[----:B------:R-:W-:Y:S01]  /*4800*/  CS2R R34, SRZ ;  /* 0x0000000000227805 */ /* 0x000fe2000001ff00 */
[----:B------:R-:W-:Y:S01]  /*4810*/  IMAD R2, R50, c[0x0][0x1c0], RZ ;  /* 0x0000700032027a24 */ /* 0x000fe200078e02ff */
[----:B------:R-:W-:Y:S01]  /*4820*/  IADD3 R56, R5, 0x7, R56 ;  /* 0x0000000705387810 */ /* 0x000fe20007ffe038 */
        /* <DEDUP_REMOVED lines=8> */
[C---:B-----5:R-:W-:Y:S02]  /*48b0*/  IADD3 R53, R23.reuse, 0x600, RZ ;  /* 0x0000060017357810 */ /* 0x060fe40007ffe0ff */
        /* <DEDUP_REMOVED lines=8> */
[----:B------:R-:W-:Y:S02]  /*4940*/  IADD3 R73, R23, 0xf00, RZ ;  /* 0x00000f0017497810 */ /* 0x000fe40007ffe0ff */
.L_x_13831:
[----:B------:R-:W-:Y:S02]  /*4950*/  IMAD.MOV.U32 R5, RZ, RZ, R21 ;  /* 0x000000ffff057224 */ /* 0x000fe400078e0015 */
[----:B------:R-:W-:-:S05]  /*4960*/  IMAD.MOV.U32 R4, RZ, RZ, R0 ;  /* 0x000000ffff047224 */ /* 0x000fca00078e0000 */
[----:B------:R-:W2:Y:S02]  /*4970*/  LDG.E.CONSTANT R5, [R4.64] ;  /* 0x0000000a04057981 */ /* 0x000ea4000c1e9900 */
        /* <DEDUP_REMOVED lines=13> */
[----:B------:R-:W-:Y:S02]  /*4a50*/  LEA.HI.X.SX32 R4, R53, R44, 0x1, P2 ;  /* 0x0000002c35047211 */ /* 0x000fe400010f0eff */
[----:B------:R-:W-:Y:S02]  /*4a60*/  LEA.HI.X R79, R8, c[0x0][0x18c], R9, 0x1, P1 ;  /* 0x00006300084f7a11 */ /* 0x000fe400008f0c09 */
[----:B------:R-:W-:Y:S02]  /*4a70*/  LEA.HI.X R87, R6, c[0x0][0x18c], R5, 0x1, P5 ;  /* 0x0000630006577a11 */ /* 0x000fe400028f0c05 */
[----:B------:R-:W-:-:S02]  /*4a80*/  IADD3 R11, P6, R59, R12, RZ ;  /* 0x0000000c3b0b7210 */ /* 0x000fc40007fde0ff */
[----:B------:R-:W-:Y:S01]  /*4a90*/  LEA.HI.X R83, R7, c[0x0][0x18c], R4, 0x1, P3 ;  /* 0x0000630007537a11 */ /* 0x000fe200018f0c04 */
[----:B------:R0:W5:Y:S01]  /*4aa0*/  LDG.E.CONSTANT R68, [R86.64] ;  /* 0x0000000a56447981 */ /* 0x000162000c1e9900 */
[-C--:B------:R-:W-:Y:S02]  /*4ab0*/  IADD3 R9, P5, R61, R12.reuse, RZ ;  /* 0x0000000c3d097210 */ /* 0x080fe40007fbe0ff */
        /* <DEDUP_REMOVED lines=8> */
[-C--:B------:R-:W-:Y:S02]  /*4b40*/  LEA.HI.X.SX32 R16, R61, R44.reuse, 0x1, P5 ;  /* 0x0000002c3d107211 */ /* 0x080fe400028f0eff */
[----:B------:R-:W-:Y:S01]  /*4b50*/  LEA R8, P0, R7, c[0x0][0x188], 0x1 ;  /* 0x0000620007087a11 */ /* 0x000fe200078008ff */
[----:B------:R1:W5:Y:S01]  /*4b60*/  LDG.E.CONSTANT R60, [R82.64+0x4] ;  /* 0x0000040a523c7981 */ /* 0x000362000c1e9900 */
[-C--:B------:R-:W-:Y:S02]  /*4b70*/  LEA.HI.X.SX32 R14, R63, R44.reuse, 0x1, P4 ;  /* 0x0000002c3f0e7211 */ /* 0x080fe400020f0eff */
[----:B------:R-:W-:Y:S01]  /*4b80*/  LEA R6, P6, R4, c[0x0][0x188], 0x1 ;  /* 0x0000620004067a11 */ /* 0x000fe200078c08ff */
[----:B------:R1:W5:Y:S01]  /*4b90*/  LDG.E.CONSTANT R62, [R82.64+0x8] ;  /* 0x0000080a523e7981 */ /* 0x000362000c1e9900 */
[----:B------:R-:W-:-:S02]  /*4ba0*/  LEA.HI.X.SX32 R5, R65, R44, 0x1, P3 ;  /* 0x0000002c41057211 */ /* 0x000fc400018f0eff */
[----:B------:R-:W-:Y:S01]  /*4bb0*/  LEA.HI.X R91, R11, c[0x0][0x18c], R18, 0x1, P2 ;  /* 0x000063000b5b7a11 */ /* 0x000fe200010f0c12 */
[----:B------:R1:W5:Y:S01]  /*4bc0*/  LDG.E.CONSTANT R70, [R82.64+0xc] ;  /* 0x00000c0a52467981 */ /* 0x000362000c1e9900 */
[----:B------:R-:W-:Y:S02]  /*4bd0*/  LEA.HI.X R11, R9, c[0x0][0x18c], R16, 0x1, P1 ;  /* 0x00006300090b7a11 */ /* 0x000fe400008f0c10 */
[----:B------:R-:W-:Y:S01]  /*4be0*/  LEA.HI.X R9, R7, c[0x0][0x18c], R14, 0x1, P0 ;  /* 0x0000630007097a11 */ /* 0x000fe200000f0c0e */
[----:B------:R2:W5:Y:S01]  /*4bf0*/  LDG.E.CONSTANT R75, [R90.64] ;  /* 0x0000000a5a4b7981 */ /* 0x000562000c1e9900 */
[----:B------:R-:W-:Y:S02]  /*4c00*/  LEA.HI.X R7, R4, c[0x0][0x18c], R5, 0x1, P6 ;  /* 0x0000630004077a11 */ /* 0x000fe400030f0c05 */
[-C--:B------:R-:W-:Y:S01]  /*4c10*/  IADD3 R5, P6, R67, R12.reuse, RZ ;  /* 0x0000000c43057210 */ /* 0x080fe20007fde0ff */
[----:B------:R2:W5:Y:S01]  /*4c20*/  LDG.E.CONSTANT R76, [R90.64+0x4] ;  /* 0x0000040a5a4c7981 */ /* 0x000562000c1e9900 */
[----:B------:R-:W-:-:S02]  /*4c30*/  IADD3 R15, P5, R69, R12, RZ ;  /* 0x0000000c450f7210 */ /* 0x000fc40007fbe0ff */
[----:B------:R-:W-:Y:S01]  /*4c40*/  LEA R4, P2, R5, c[0x0][0x188], 0x1 ;  /* 0x0000620005047a11 */ /* 0x000fe200078408ff */
[----:B------:R2:W5:Y:S01]  /*4c50*/  LDG.E.CONSTANT R72, [R90.64+0x8] ;  /* 0x0000080a5a487981 */ /* 0x000562000c1e9900 */
[----:B------:R-:W-:Y:S02]  /*4c60*/  LEA.HI.X.SX32 R52, R67, R44, 0x1, P6 ;  /* 0x0000002c43347211 */ /* 0x000fe400030f0eff */
[-C--:B------:R-:W-:Y:S01]  /*4c70*/  IADD3 R17, P4, R71, R12.reuse, RZ ;  /* 0x0000000c47117210 */ /* 0x080fe20007f9e0ff */
[----:B------:R2:W5:Y:S01]  /*4c80*/  LDG.E.CONSTANT R80, [R90.64+0xc] ;  /* 0x00000c0a5a507981 */ /* 0x000562000c1e9900 */
[----:B------:R-:W-:Y:S02]  /*4c90*/  IADD3 R13, P3, R73, R12, RZ ;  /* 0x0000000c490d7210 */ /* 0x000fe40007f7e0ff */
[----:B------:R-:W-:Y:S01]  /*4ca0*/  LEA.HI.X R5, R5, c[0x0][0x18c], R52, 0x1, P2 ;  /* 0x0000630005057a11 */ /* 0x000fe200010f0c34 */
[----:B0-----:R0:W5:Y:S01]  /*4cb0*/  LDG.E.CONSTANT R87, [R6.64] ;  /* 0x0000000a06577981 */ /* 0x001162000c1e9900 */
[----:B------:R-:W-:-:S02]  /*4cc0*/  LEA.HI.X.SX32 R50, R69, R44, 0x1, P5 ;  /* 0x0000002c45327211 */ /* 0x000fc400028f0eff */
[-C--:B------:R-:W-:Y:S01]  /*4cd0*/  LEA.HI.X.SX32 R42, R71, R44.reuse, 0x1, P4 ;  /* 0x0000002c472a7211 */ /* 0x080fe200020f0eff */
[----:B------:R0:W5:Y:S01]  /*4ce0*/  LDG.E.CONSTANT R86, [R6.64+0x4] ;  /* 0x0000040a06567981 */ /* 0x000162000c1e9900 */
[----:B------:R-:W-:Y:S02]  /*4cf0*/  LEA.HI.X.SX32 R40, R73, R44, 0x1, P3 ;  /* 0x0000002c49287211 */ /* 0x000fe400018f0eff */
[----:B------:R-:W-:Y:S01]  /*4d00*/  LEA R14, P1, R15, c[0x0][0x188], 0x1 ;  /* 0x000062000f0e7a11 */ /* 0x000fe200078208ff */
[----:B------:R0:W5:Y:S01]  /*4d10*/  LDG.E.CONSTANT R85, [R6.64+0x8] ;  /* 0x0000080a06557981 */ /* 0x000162000c1e9900 */
[----:B------:R-:W-:Y:S02]  /*4d20*/  LEA R16, P0, R17, c[0x0][0x188], 0x1 ;  /* 0x0000620011107a11 */ /* 0x000fe400078008ff */
[----:B------:R-:W-:Y:S01]  /*4d30*/  LEA R18, P6, R13, c[0x0][0x188], 0x1 ;  /* 0x000062000d127a11 */ /* 0x000fe200078c08ff */
[----:B------:R0:W5:Y:S01]  /*4d40*/  LDG.E.CONSTANT R89, [R6.64+0xc] ;  /* 0x00000c0a06597981 */ /* 0x000162000c1e9900 */
[----:B------:R-:W-:-:S02]  /*4d50*/  LEA.HI.X R15, R15, c[0x0][0x18c], R50, 0x1, P1 ;  /* 0x000063000f0f7a11 */ /* 0x000fc400008f0c32 */
[----:B------:R-:W-:Y:S01]  /*4d60*/  LEA.HI.X R17, R17, c[0x0][0x18c], R42, 0x1, P0 ;  /* 0x0000630011117a11 */ /* 0x000fe200000f0c2a */
[----:B--2---:R0:W5:Y:S01]  /*4d70*/  LDG.E.CONSTANT R90, [R4.64] ;  /* 0x0000000a045a7981 */ /* 0x004162000c1e9900 */
[----:B------:R-:W-:-:S03]  /*4d80*/  LEA.HI.X R19, R13, c[0x0][0x18c], R40, 0x1, P6 ;  /* 0x000063000d137a11 */ /* 0x000fc600030f0c28 */
[----:B------:R0:W5:Y:S04]  /*4d90*/  LDG.E.CONSTANT R91, [R4.64+0x4] ;  /* 0x0000040a045b7981 */ /* 0x000168000c1e9900 */
[----:B------:R0:W5:Y:S04]  /*4da0*/  LDG.E.CONSTANT R92, [R4.64+0x8] ;  /* 0x0000080a045c7981 */ /* 0x000168000c1e9900 */
[----:B------:R0:W5:Y:S04]  /*4db0*/  LDG.E.CONSTANT R93, [R4.64+0xc] ;  /* 0x00000c0a045d7981 */ /* 0x000168000c1e9900 */
[----:B------:R2:W5:Y:S04]  /*4dc0*/  LDG.E.CONSTANT R42, [R78.64] ;  /* 0x0000000a4e2a7981 */ /* 0x000568000c1e9900 */
[----:B------:R2:W5:Y:S04]  /*4dd0*/  LDG.E.CONSTANT R40, [R78.64+0x4] ;  /* 0x0000040a4e287981 */ /* 0x000568000c1e9900 */
[----:B0-----:R-:W0:Y:S04]  /*4de0*/  LDS.128 R4, [R39+-0x10] ;  /* 0xfffff00027047984 */ /* 0x001e280000000c00 */
[----:B------:R2:W5:Y:S04]  /*4df0*/  LDG.E.CONSTANT R13, [R78.64+0x8] ;  /* 0x0000080a4e0d7981 */ /* 0x000568000c1e9900 */
[----:B------:R2:W5:Y:S04]  /*4e00*/  LDG.E.CONSTANT R50, [R78.64+0xc] ;  /* 0x00000c0a4e327981 */ /* 0x000568000c1e9900 */
[----:B------:R1:W5:Y:S04]  /*4e10*/  LDG.E.CONSTANT R52, [R82.64] ;  /* 0x0000000a52347981 */ /* 0x000368000c1e9900 */
[----:B------:R3:W5:Y:S04]  /*4e20*/  LDG.E.CONSTANT R77, [R10.64+0x8] ;  /* 0x0000080a0a4d7981 */ /* 0x000768000c1e9900 */
[----:B--2---:R3:W5:Y:S04]  /*4e30*/  LDG.E.CONSTANT R79, [R10.64] ;  /* 0x0000000a0a4f7981 */ /* 0x004768000c1e9900 */
[----:B------:R3:W5:Y:S04]  /*4e40*/  LDG.E.CONSTANT R78, [R10.64+0x4] ;  /* 0x0000040a0a4e7981 */ /* 0x000768000c1e9900 */
[----:B------:R3:W5:Y:S04]  /*4e50*/  LDG.E.CONSTANT R84, [R10.64+0xc] ;  /* 0x00000c0a0a547981 */ /* 0x000768000c1e9900 */
[----:B-1----:R3:W5:Y:S04]  /*4e60*/  LDG.E.CONSTANT R83, [R8.64] ;  /* 0x0000000a08537981 */ /* 0x002768000c1e9900 */
[----:B------:R3:W5:Y:S04]  /*4e70*/  LDG.E.CONSTANT R82, [R8.64+0x4] ;  /* 0x0000040a08527981 */ /* 0x000768000c1e9900 */
[----:B------:R3:W5:Y:S04]  /*4e80*/  LDG.E.CONSTANT R81, [R8.64+0x8] ;  /* 0x0000080a08517981 */ /* 0x000768000c1e9900 */
[----:B------:R3:W5:Y:S04]  /*4e90*/  LDG.E.CONSTANT R88, [R8.64+0xc] ;  /* 0x00000c0a08587981 */ /* 0x000768000c1e9900 */
[----:B------:R1:W5:Y:S04]  /*4ea0*/  LDG.E.CONSTANT R94, [R14.64] ;  /* 0x0000000a0e5e7981 */ /* 0x000368000c1e9900 */
[----:B------:R1:W5:Y:S04]  /*4eb0*/  LDG.E.CONSTANT R95, [R14.64+0x4] ;  /* 0x0000040a0e5f7981 */ /* 0x000368000c1e9900 */
[----:B---3--:R-:W2:Y:S01]  /*4ec0*/  LDS.128 R8, [R39] ;  /* 0x0000000027087984 */ /* 0x008ea20000000c00 */
[----:B0-----:R-:W-:-:S02]  /*4ed0*/  F2FP.BF16.PACK_AB R107, R7, R6 ;  /* 0x00000006076b723e */ /* 0x001fc400000010ff */
[----:B------:R-:W-:Y:S01]  /*4ee0*/  IADD3 R7, P0, R23, R12, RZ ;  /* 0x0000000c17077210 */ /* 0x000fe20007f1e0ff */
[----:B------:R1:W5:Y:S03]  /*4ef0*/  LDG.E.CONSTANT R96, [R14.64+0x8] ;  /* 0x0000080a0e607981 */ /* 0x000366000c1e9900 */
[----:B------:R-:W-:Y:S01]  /*4f00*/  LEA R6, P1, R7, c[0x0][0x188], 0x1 ;  /* 0x0000620007067a11 */ /* 0x000fe200078208ff */
[----:B------:R1:W5:Y:S04]  /*4f10*/  LDG.E.CONSTANT R97, [R14.64+0xc] ;  /* 0x00000c0a0e617981 */ /* 0x000368000c1e9900 */
[----:B------:R0:W5:Y:S04]  /*4f20*/  LDG.E.CONSTANT R98, [R16.64] ;  /* 0x0000000a10627981 */ /* 0x000168000c1e9900 */
[----:B------:R0:W5:Y:S01]  /*4f30*/  LDG.E.CONSTANT R99, [R16.64+0x4] ;  /* 0x0000040a10637981 */ /* 0x000162000c1e9900 */
[----:B-1----:R-:W-:-:S03]  /*4f40*/  F2FP.BF16.PACK_AB R14, R5, R4 ;  /* 0x00000004050e723e */ /* 0x002fc600000010ff */
[----:B------:R0:W5:Y:S04]  /*4f50*/  LDG.E.CONSTANT R100, [R16.64+0x8] ;  /* 0x0000080a10647981 */ /* 0x000168000c1e9900 */
[----:B------:R0:W5:Y:S04]  /*4f60*/  LDG.E.CONSTANT R101, [R16.64+0xc] ;  /* 0x00000c0a10657981 */ /* 0x000168000c1e9900 */
[----:B------:R1:W5:Y:S04]  /*4f70*/  LDG.E.CONSTANT R102, [R18.64] ;  /* 0x0000000a12667981 */ /* 0x000368000c1e9900 */
[----:B------:R1:W5:Y:S04]  /*4f80*/  LDG.E.CONSTANT R103, [R18.64+0x4] ;  /* 0x0000040a12677981 */ /* 0x000368000c1e9900 */
[----:B------:R1:W5:Y:S01]  /*4f90*/  LDG.E.CONSTANT R104, [R18.64+0x8] ;  /* 0x0000080a12687981 */ /* 0x000362000c1e9900 */
[----:B--2---:R-:W-:-:S03]  /*4fa0*/  F2FP.BF16.PACK_AB R111, R11, R10 ;  /* 0x0000000a0b6f723e */ /* 0x004fc600000010ff */
[----:B------:R1:W5:Y:S01]  /*4fb0*/  LDG.E.CONSTANT R105, [R18.64+0xc] ;  /* 0x00000c0a12697981 */ /* 0x000362000c1e9900 */
[----:B------:R-:W-:-:S04]  /*4fc0*/  LEA.HI.X.SX32 R10, R23, R44, 0x1, P0 ;  /* 0x0000002c170a7211 */ /* 0x000fc800000f0eff */
[----:B------:R-:W-:Y:S01]  /*4fd0*/  LEA.HI.X R7, R7, c[0x0][0x18c], R10, 0x1, P1 ;  /* 0x0000630007077a11 */ /* 0x000fe200008f0c0a */
[----:B------:R-:W-:-:S04]  /*4fe0*/  IMAD.MOV.U32 R11, RZ, RZ, R14 ;  /* 0x000000ffff0b7224 */ /* 0x000fc800078e000e */
[----:B------:R2:W5:Y:S04]  /*4ff0*/  LDG.E.CONSTANT R10, [R6.64] ;  /* 0x0000000a060a7981 */ /* 0x000568000c1e9900 */
[----:B------:R2:W5:Y:S04]  /*5000*/  LDG.E.CONSTANT R14, [R6.64+0x4] ;  /* 0x0000040a060e7981 */ /* 0x000568000c1e9900 */
[----:B0-----:R2:W5:Y:S04]  /*5010*/  LDG.E.CONSTANT R16, [R6.64+0x8] ;  /* 0x0000080a06107981 */ /* 0x001568000c1e9900 */
[----:B-1----:R2:W5:Y:S01]  /*5020*/  LDG.E.CONSTANT R18, [R6.64+0xc] ;  /* 0x00000c0a06127981 */ /* 0x002562000c1e9900 */
[----:B------:R-:W-:-:S02]  /*5030*/  ISETP.NE.AND P1, PT, R58, RZ, PT ;  /* 0x000000ff3a00720c */ /* 0x000fc40003f25270 */
[----:B------:R-:W-:Y:S02]  /*5040*/  IADD3 R5, P2, R41, R12, RZ ;  /* 0x0000000c29057210 */ /* 0x000fe40007f5e0ff */
[----:B------:R-:W-:Y:S02]  /*5050*/  F2FP.BF16.PACK_AB R109, R9, R8 ;  /* 0x00000008096d723e */ /* 0x000fe400000010ff */
[----:B------:R-:W-:Y:S02]  /*5060*/  LEA R4, P3, R5, c[0x0][0x188], 0x1 ;  /* 0x0000620005047a11 */ /* 0x000fe400078608ff */
[----:B------:R-:W-:Y:S01]  /*5070*/  LEA.HI.X.SX32 R8, R41, R44, 0x1, P2 ;  /* 0x0000002c29087211 */ /* 0x000fe200010f0eff */
[----:B------:R-:W-:Y:S01]  /*5080*/  BSSY B1, `(.L_x_13799) ;  /* 0x0000025000017945 */ /* 0x000fe20003800000 */
[----:B------:R-:W-:Y:S02]  /*5090*/  IADD3 R9, P4, R43, R12, RZ ;  /* 0x0000000c2b097210 */ /* 0x000fe40007f9e0ff */
[----:B------:R-:W-:-:S02]  /*50a0*/  LEA.HI.X R5, R5, c[0x0][0x18c], R8, 0x1, P3 ;  /* 0x0000630005057a11 */ /* 0x000fc400018f0c08 */
[----:B------:R-:W-:Y:S02]  /*50b0*/  IADD3 R12, P0, R45, R12, RZ ;  /* 0x0000000c2d0c7210 */ /* 0x000fe40007f1e0ff */
[----:B------:R-:W-:Y:S02]  /*50c0*/  LEA R8, P2, R9, c[0x0][0x188], 0x1 ;  /* 0x0000620009087a11 */ /* 0x000fe400078408ff */
[----:B------:R-:W-:Y:S01]  /*50d0*/  LEA.HI.X.SX32 R114, R43, R44, 0x1, P4 ;  /* 0x0000002c2b727211 */ /* 0x000fe200020f0eff */
[----:B------:R-:W-:Y:S05]  /*50e0*/  @P1 BRA `(.L_x_13800) ;  /* 0x000001e000001947 */ /* 0x000fea0003800000 */
[C---:B--2---:R-:W-:Y:S02]  /*50f0*/  IADD3 R106, R56.reuse, -0x7, RZ ;  /* 0xfffffff9386a7810 */ /* 0x044fe40007ffe0ff */
[----:B------:R-:W-:Y:S02]  /*5100*/  IADD3 R112, R56, -0x3, RZ ;  /* 0xfffffffd38707810 */ /* 0x000fe40007ffe0ff */
[----:B------:R-:W-:Y:S02]  /*5110*/  ISETP.GE.AND P5, PT, R106, R57, PT ;  /* 0x000000396a00720c */ /* 0x000fe40003fa6270 */
[----:B------:R-:W-:-:S02]  /*5120*/  IADD3 R108, R56, -0x5, RZ ;  /* 0xfffffffb386c7810 */ /* 0x000fc40007ffe0ff */
[-C--:B------:R-:W-:Y:S02]  /*5130*/  ISETP.GE.AND P6, PT, R112, R57.reuse, PT ;  /* 0x000000397000720c */ /* 0x080fe40003fc6270 */
[----:B------:R-:W-:Y:S02]  /*5140*/  IADD3 R110, R56, -0x4, RZ ;  /* 0xfffffffc386e7810 */ /* 0x000fe40007ffe0ff */
[-C--:B------:R-:W-:Y:S02]  /*5150*/  ISETP.GE.AND P3, PT, R108, R57.reuse, PT ;  /* 0x000000396c00720c */ /* 0x080fe40003f66270 */
[----:B-----5:R-:W-:Y:S02]  /*5160*/  SEL R19, R16, RZ, !P6 ;  /* 0x000000ff10137207 */ /* 0x020fe40007000000 */
[----:B------:R-:W-:Y:S02]  /*5170*/  ISETP.GE.AND P4, PT, R110, R57, PT ;  /* 0x000000396e00720c */ /* 0x000fe40003f86270 */
[----:B------:R-:W-:-:S02]  /*5180*/  PRMT R15, R14, 0x7632, R15 ;  /* 0x000076320e0f7816 */ /* 0x000fc4000000000f */
[C---:B------:R-:W-:Y:S02]  /*5190*/  ISETP.GE.AND P6, PT, R56.reuse, R57, PT ;  /* 0x000000393800720c */ /* 0x040fe40003fc6270 */
[----:B------:R-:W-:Y:S02]  /*51a0*/  IADD3 R110, R56, -0x1, RZ ;  /* 0xffffffff386e7810 */ /* 0x000fe40007ffe0ff */
[----:B------:R-:W-:Y:S02]  /*51b0*/  SEL R106, R14, RZ, !P3 ;  /* 0x000000ff0e6a7207 */ /* 0x000fe40005800000 */
[----:B------:R-:W-:Y:S02]  /*51c0*/  SEL R17, R15, RZ, !P4 ;  /* 0x000000ff0f117207 */ /* 0x000fe40006000000 */
[C---:B------:R-:W-:Y:S02]  /*51d0*/  IADD3 R14, R56.reuse, -0x6, RZ ;  /* 0xfffffffa380e7810 */ /* 0x040fe40007ffe0ff */
[----:B------:R-:W-:-:S02]  /*51e0*/  IADD3 R108, R56, -0x2, RZ ;  /* 0xfffffffe386c7810 */ /* 0x000fc40007ffe0ff */
[-C--:B------:R-:W-:Y:S02]  /*51f0*/  ISETP.GE.AND P4, PT, R110, R57.reuse, PT ;  /* 0x000000396e00720c */ /* 0x080fe40003f86270 */
[----:B------:R-:W-:Y:S02]  /*5200*/  @P5 PRMT R10, RZ, 0x7610, R10 ;  /* 0x00007610ff0a5816 */ /* 0x000fe4000000000a */
[-C--:B------:R-:W-:Y:S02]  /*5210*/  ISETP.GE.AND P5, PT, R14, R57.reuse, PT ;  /* 0x000000390e00720c */ /* 0x080fe40003fa6270 */
[----:B------:R-:W-:Y:S02]  /*5220*/  ISETP.GE.AND P3, PT, R108, R57, PT ;  /* 0x000000396c00720c */ /* 0x000fe40003f66270 */
[----:B------:R-:W-:Y:S02]  /*5230*/  PRMT R16, R16, 0x7632, R16 ;  /* 0x0000763210107816 */ /* 0x000fe40000000010 */
[----:B------:R-:W-:-:S02]  /*5240*/  PRMT R14, R10, 0x7632, R14 ;  /* 0x000076320a0e7816 */ /* 0x000fc4000000000e */
        /* <DEDUP_REMOVED lines=8> */
.L_x_13800:
[----:B--2---:R-:W-:Y:S05]  /*52d0*/  BSYNC B1 ;  /* 0x0000000000017941 */ /* 0x004fea0003800000 */
.L_x_13799:
[----:B-----5:R-:W-:Y:S01]  /*52e0*/  HFMA2.BF16_V2 R10, R11, R10, -RZ.H0_H0 ;  /* 0x0000000a0b0a7231 */ /* 0x020fe200003400ff */
[----:B------:R-:W-:Y:S01]  /*52f0*/  IMAD.MOV.U32 R15, RZ, RZ, R107 ;  /* 0x000000ffff0f7224 */ /* 0x000fe200078e006b */
[----:B------:R0:W5:Y:S01]  /*5300*/  LDG.E.CONSTANT R106, [R6.64+0x208] ;  /* 0x0002080a066a7981 */ /* 0x000162000c1e9900 */
[----:B------:R-:W-:Y:S01]  /*5310*/  IMAD.MOV.U32 R17, RZ, RZ, R109 ;  /* 0x000000ffff117224 */ /* 0x000fe200078e006d */
[----:B------:R-:W-:Y:S02]  /*5320*/  LEA.HI.X R9, R9, c[0x0][0x18c], R114, 0x1, P2 ;  /* 0x0000630009097a11 */ /* 0x000fe400010f0c72 */
[--C-:B------:R-:W-:Y:S01]  /*5330*/  PRMT R19, RZ, 0x5410, R10.reuse ;  /* 0x00005410ff137816 */ /* 0x100fe2000000000a */
[----:B------:R-:W-:Y:S01]  /*5340*/  HFMA2.BF16_V2 R14, R15, R14, -RZ.H0_H0 ;  /* 0x0000000e0f0e7231 */ /* 0x000fe200003400ff */
[----:B------:R-:W-:Y:S01]  /*5350*/  PRMT R10, RZ, 0x7610, R10 ;  /* 0x00007610ff0a7816 */ /* 0x000fe2000000000a */
[----:B------:R-:W-:Y:S01]  /*5360*/  HFMA2.BF16_V2 R16, R17, R16, -RZ.H0_H0 ;  /* 0x0000001011107231 */ /* 0x000fe200003400ff */
[----:B------:R0:W5:Y:S03]  /*5370*/  LDG.E.CONSTANT R108, [R6.64+0x20c] ;  /* 0x00020c0a066c7981 */ /* 0x000166000c1e9900 */
[----:B------:R-:W-:Y:S01]  /*5380*/  FADD.FTZ R10, R19, R10 ;  /* 0x0000000a130a7221 */ /* 0x000fe20000010000 */
[----:B------:R-:W-:-:S02]  /*5390*/  PRMT R19, RZ, 0x5410, R14 ;  /* 0x00005410ff137816 */ /* 0x000fc4000000000e */
[----:B------:R-:W-:-:S05]  /*53a0*/  PRMT R14, RZ, 0x7610, R14 ;  /* 0x00007610ff0e7816 */ /* 0x000fca000000000e */
[----:B------:R-:W-:Y:S01]  /*53b0*/  FADD.FTZ R19, R19, R14 ;  /* 0x0000000e13137221 */ /* 0x000fe20000010000 */
[--C-:B------:R-:W-:Y:S02]  /*53c0*/  PRMT R14, RZ, 0x5410, R16.reuse ;  /* 0x00005410ff0e7816 */ /* 0x100fe40000000010 */
[----:B------:R-:W-:Y:S01]  /*53d0*/  PRMT R16, RZ, 0x7610, R16 ;  /* 0x00007610ff107816 */ /* 0x000fe20000000010 */
[----:B------:R-:W-:Y:S02]  /*53e0*/  FADD.FTZ R10, R10, R19 ;  /* 0x000000130a0a7221 */ /* 0x000fe40000010000 */
[----:B------:R-:W-:Y:S02]  /*53f0*/  IMAD.MOV.U32 R19, RZ, RZ, R111 ;  /* 0x000000ffff137224 */ /* 0x000fe400078e006f */
[----:B------:R-:W-:Y:S02]  /*5400*/  FADD.FTZ R107, R14, R16 ;  /* 0x000000100e6b7221 */ /* 0x000fe40000010000 */
[----:B------:R0:W5:Y:S04]  /*5410*/  LDG.E.CONSTANT R14, [R6.64+0x200] ;  /* 0x0002000a060e7981 */ /* 0x000168000c1e9900 */
[----:B------:R0:W5:Y:S01]  /*5420*/  LDG.E.CONSTANT R16, [R6.64+0x204] ;  /* 0x0002040a06107981 */ /* 0x000162000c1e9900 */
[----:B------:R-:W-:Y:S01]  /*5430*/  BSSY B1, `(.L_x_13801) ;  /* 0x0000021000017945 */ /* 0x000fe20003800000 */
[----:B------:R-:W-:Y:S01]  /*5440*/  HFMA2.BF16_V2 R18, R19, R18, -RZ.H0_H0 ;  /* 0x0000001213127231 */ /* 0x000fe200003400ff */
[----:B------:R-:W-:Y:S05]  /*5450*/  @P1 BRA `(.L_x_13802) ;  /* 0x000001e000001947 */ /* 0x000fea0003800000 */
[C---:B0-----:R-:W-:Y:S02]  /*5460*/  IADD3 R6, R56.reuse, -0x7, RZ ;  /* 0xfffffff938067810 */ /* 0x041fe40007ffe0ff */
[----:B------:R-:W-:-:S02]  /*5470*/  IADD3 R110, R56, -0x5, RZ ;  /* 0xfffffffb386e7810 */ /* 0x000fc40007ffe0ff */
[-C--:B------:R-:W-:Y:S02]  /*5480*/  ISETP.GE.AND P2, PT, R6, R57.reuse, PT ;  /* 0x000000390600720c */ /* 0x080fe40003f46270 */
[C---:B------:R-:W-:Y:S02]  /*5490*/  IADD3 R6, R56.reuse, -0x3, RZ ;  /* 0xfffffffd38067810 */ /* 0x040fe40007ffe0ff */
[----:B------:R-:W-:Y:S02]  /*54a0*/  IADD3 R112, R56, -0x4, RZ ;  /* 0xfffffffc38707810 */ /* 0x000fe40007ffe0ff */
[-C--:B------:R-:W-:Y:S02]  /*54b0*/  ISETP.GE.AND P5, PT, R110, R57.reuse, PT ;  /* 0x000000396e00720c */ /* 0x080fe40003fa6270 */
[-C--:B------:R-:W-:Y:S02]  /*54c0*/  ISETP.GE.AND P3, PT, R6, R57.reuse, PT ;  /* 0x000000390600720c */ /* 0x080fe40003f66270 */
[----:B------:R-:W-:-:S02]  /*54d0*/  ISETP.GE.AND P6, PT, R112, R57, PT ;  /* 0x000000397000720c */ /* 0x000fc40003fc6270 */
[C---:B-----5:R-:W-:Y:S02]  /*54e0*/  PRMT R6, R16.reuse, 0x7632, R6 ;  /* 0x0000763210067816 */ /* 0x060fe40000000006 */
[----:B------:R-:W-:Y:S02]  /*54f0*/  SEL R109, R16, RZ, !P5 ;  /* 0x000000ff106d7207 */ /* 0x000fe40006800000 */
[----:B------:R-:W-:Y:S02]  /*5500*/  SEL R16, R6, RZ, !P6 ;  /* 0x000000ff06107207 */ /* 0x000fe40007000000 */
[C---:B------:R-:W-:Y:S02]  /*5510*/  IADD3 R110, R56.reuse, -0x2, RZ ;  /* 0xfffffffe386e7810 */ /* 0x040fe40007ffe0ff */
[C---:B------:R-:W-:Y:S02]  /*5520*/  ISETP.GE.AND P6, PT, R56.reuse, R57, PT ;  /* 0x000000393800720c */ /* 0x040fe40003fc6270 */
[----:B------:R-:W-:-:S02]  /*5530*/  IADD3 R112, R56, -0x1, RZ ;  /* 0xffffffff38707810 */ /* 0x000fc40007ffe0ff */
[-C--:B------:R-:W-:Y:S02]  /*5540*/  ISETP.GE.AND P4, PT, R110, R57.reuse, PT ;  /* 0x000000396e00720c */ /* 0x080fe40003f86270 */
[-C--:B------:R-:W-:Y:S02]  /*5550*/  ISETP.GE.AND P5, PT, R112, R57.reuse, PT ;  /* 0x000000397000720c */ /* 0x080fe40003fa6270 */
[----:B------:R-:W-:Y:S02]  /*5560*/  IADD3 R110, R56, -0x6, RZ ;  /* 0xfffffffa386e7810 */ /* 0x000fe40007ffe0ff */
[----:B------:R-:W-:Y:S02]  /*5570*/  @P2 PRMT R14, RZ, 0x7610, R14 ;  /* 0x00007610ff0e2816 */ /* 0x000fe4000000000e */
[----:B------:R-:W-:Y:S02]  /*5580*/  PRMT R7, R106, 0x7632, R7 ;  /* 0x000076326a077816 */ /* 0x000fe40000000007 */
[----:B------:R-:W-:-:S02]  /*5590*/  ISETP.GE.AND P2, PT, R110, R57, PT ;  /* 0x000000396e00720c */ /* 0x000fc40003f46270 */
        /* <DEDUP_REMOVED lines=10> */
.L_x_13802:
[----:B------:R-:W-:Y:S05]  /*5640*/  BSYNC B1 ;  /* 0x0000000000017941 */ /* 0x000fea0003800000 */
.L_x_13801:
[--C-:B0-----:R-:W-:Y:S01]  /*5650*/  PRMT R6, RZ, 0x5410, R18.reuse ;  /* 0x00005410ff067816 */ /* 0x101fe20000000012 */
[----:B-----5:R-:W-:Y:S01]  /*5660*/  HFMA2.BF16_V2 R14, R11, R14, -RZ.H0_H0 ;  /* 0x0000000e0b0e7231 */ /* 0x020fe200003400ff */
[----:B------:R-:W-:Y:S01]  /*5670*/  PRMT R18, RZ, 0x7610, R18 ;  /* 0x00007610ff127816 */ /* 0x000fe20000000012 */
[----:B------:R-:W-:Y:S01]  /*5680*/  HFMA2.BF16_V2 R16, R15, R16, -RZ.H0_H0 ;  /* 0x000000100f107231 */ /* 0x000fe200003400ff */
[----:B------:R-:W-:Y:S01]  /*5690*/  FADD.FTZ R10, R10, R107 ;  /* 0x0000006b0a0a7221 */ /* 0x000fe20000010000 */
[----:B------:R-:W-:Y:S01]  /*56a0*/  HFMA2.BF16_V2 R106, R17, R106, -RZ.H0_H0 ;  /* 0x0000006a116a7231 */ /* 0x000fe200003400ff */
[----:B------:R-:W-:Y:S01]  /*56b0*/  LEA.HI.X.SX32 R117, R45, R44, 0x1, P0 ;  /* 0x0000002c2d757211 */ /* 0x000fe200000f0eff */
[----:B------:R-:W-:Y:S01]  /*56c0*/  FADD.FTZ R109, R6, R18 ;  /* 0x00000012066d7221 */ /* 0x000fe20000010000 */
[--C-:B------:R-:W-:Y:S01]  /*56d0*/  PRMT R6, RZ, 0x5410, R14.reuse ;  /* 0x00005410ff067816 */ /* 0x100fe2000000000e */
[----:B------:R0:W5:Y:S01]  /*56e0*/  LDG.E.CONSTANT R18, [R4.64+0x4] ;  /* 0x0000040a04127981 */ /* 0x000162000c1e9900 */
[----:B------:R-:W-:Y:S01]  /*56f0*/  PRMT R14, RZ, 0x7610, R14 ;  /* 0x00007610ff0e7816 */ /* 0x000fe2000000000e */
[----:B------:R-:W-:-:S02]  /*5700*/  HFMA2.BF16_V2 R108, R19, R108, -RZ.H0_H0 ;  /* 0x0000006c136c7231 */ /* 0x000fc400003400ff */
[----:B------:R0:W5:Y:S02]  /*5710*/  LDG.E.CONSTANT R44, [R4.64+0x8] ;  /* 0x0000080a042c7981 */ /* 0x000164000c1e9900 */
[----:B------:R-:W-:Y:S01]  /*5720*/  FADD.FTZ R14, R6, R14 ;  /* 0x0000000e060e7221 */ /* 0x000fe20000010000 */
[--C-:B------:R-:W-:Y:S02]  /*5730*/  PRMT R6, RZ, 0x5410, R16.reuse ;  /* 0x00005410ff067816 */ /* 0x100fe40000000010 */
[----:B------:R-:W-:-:S05]  /*5740*/  PRMT R16, RZ, 0x7610, R16 ;  /* 0x00007610ff107816 */ /* 0x000fca0000000010 */
[----:B------:R-:W-:Y:S01]  /*5750*/  FADD.FTZ R7, R6, R16 ;  /* 0x0000001006077221 */ /* 0x000fe20000010000 */
[--C-:B------:R-:W-:Y:S01]  /*5760*/  PRMT R6, RZ, 0x5410, R106.reuse ;  /* 0x00005410ff067816 */ /* 0x100fe2000000006a */
[----:B------:R0:W5:Y:S01]  /*5770*/  LDG.E.CONSTANT R16, [R4.64] ;  /* 0x0000000a04107981 */ /* 0x000162000c1e9900 */
[----:B------:R-:W-:Y:S01]  /*5780*/  PRMT R106, RZ, 0x7610, R106 ;  /* 0x00007610ff6a7816 */ /* 0x000fe2000000006a */
[----:B------:R-:W-:Y:S01]  /*5790*/  BSSY B1, `(.L_x_13803) ;  /* 0x0000027000017945 */ /* 0x000fe20003800000 */
[----:B------:R-:W-:-:S03]  /*57a0*/  FADD.FTZ R14, R14, R7 ;  /* 0x000000070e0e7221 */ /* 0x000fc60000010000 */
[----:B------:R-:W-:Y:S01]  /*57b0*/  FADD.FTZ R107, R6, R106 ;  /* 0x0000006a066b7221 */ /* 0x000fe20000010000 */
[--C-:B------:R-:W-:Y:S01]  /*57c0*/  PRMT R6, RZ, 0x5410, R108.reuse ;  /* 0x00005410ff067816 */ /* 0x100fe2000000006c */
[----:B------:R0:W5:Y:S01]  /*57d0*/  LDG.E.CONSTANT R106, [R4.64+0xc] ;  /* 0x00000c0a046a7981 */ /* 0x000162000c1e9900 */
[----:B------:R-:W-:-:S05]  /*57e0*/  PRMT R108, RZ, 0x7610, R108 ;  /* 0x00007610ff6c7816 */ /* 0x000fca000000006c */
[----:B------:R-:W-:Y:S01]  /*57f0*/  FADD.FTZ R111, R6, R108 ;  /* 0x0000006c066f7221 */ /* 0x000fe20000010000 */
[----:B------:R-:W-:Y:S01]  /*5800*/  LEA R6, P2, R12, c[0x0][0x188], 0x1 ;  /* 0x000062000c067a11 */ /* 0x000fe200078408ff */
[----:B------:R-:W-:Y:S07]  /*5810*/  @P1 BRA `(.L_x_13804) ;  /* 0x000001e000001947 */ /* 0x000fee0003800000 */
[C---:B0-----:R-:W-:Y:S02]  /*5820*/  IADD3 R4, R56.reuse, -0x7, RZ ;  /* 0xfffffff938047810 */ /* 0x041fe40007ffe0ff */
[----:B------:R-:W-:Y:S02]  /*5830*/  IADD3 R108, R56, -0x5, RZ ;  /* 0xfffffffb386c7810 */ /* 0x000fe40007ffe0ff */
[----:B------:R-:W-:Y:S02]  /*5840*/  ISETP.GE.AND P0, PT, R4, R57, PT ;  /* 0x000000390400720c */ /* 0x000fe40003f06270 */
[C---:B------:R-:W-:Y:S02]  /*5850*/  IADD3 R4, R56.reuse, -0x3, RZ ;  /* 0xfffffffd38047810 */ /* 0x040fe40007ffe0ff */
[----:B------:R-:W-:-:S02]  /*5860*/  IADD3 R110, R56, -0x4, RZ ;  /* 0xfffffffc386e7810 */ /* 0x000fc40007ffe0ff */
[-C--:B------:R-:W-:Y:S02]  /*5870*/  ISETP.GE.AND P5, PT, R108, R57.reuse, PT ;  /* 0x000000396c00720c */ /* 0x080fe40003fa6270 */
[-C--:B------:R-:W-:Y:S02]  /*5880*/  ISETP.GE.AND P3, PT, R4, R57.reuse, PT ;  /* 0x000000390400720c */ /* 0x080fe40003f66270 */
[----:B------:R-:W-:Y:S02]  /*5890*/  ISETP.GE.AND P6, PT, R110, R57, PT ;  /* 0x000000396e00720c */ /* 0x000fe40003fc6270 */
[C---:B-----5:R-:W-:Y:S02]  /*58a0*/  PRMT R4, R18.reuse, 0x7632, R4 ;  /* 0x0000763212047816 */ /* 0x060fe40000000004 */
[----:B------:R-:W-:Y:S02]  /*58b0*/  SEL R113, R18, RZ, !P5 ;  /* 0x000000ff12717207 */ /* 0x000fe40006800000 */
[----:B------:R-:W-:-:S02]  /*58c0*/  SEL R18, R4, RZ, !P6 ;  /* 0x000000ff04127207 */ /* 0x000fc40007000000 */
[C---:B------:R-:W-:Y:S02]  /*58d0*/  IADD3 R108, R56.reuse, -0x2, RZ ;  /* 0xfffffffe386c7810 */ /* 0x040fe40007ffe0ff */
[CC--:B------:R-:W-:Y:S02]  /*58e0*/  ISETP.GE.AND P6, PT, R56.reuse, R57.reuse, PT ;  /* 0x000000393800720c */ /* 0x0c0fe40003fc6270 */
[----:B------:R-:W-:Y:S02]  /*58f0*/  IADD3 R110, R56, -0x1, RZ ;  /* 0xffffffff386e7810 */ /* 0x000fe40007ffe0ff */
[-C--:B------:R-:W-:Y:S02]  /*5900*/  ISETP.GE.AND P4, PT, R108, R57.reuse, PT ;  /* 0x000000396c00720c */ /* 0x080fe40003f86270 */
[----:B------:R-:W-:Y:S02]  /*5910*/  ISETP.GE.AND P5, PT, R110, R57, PT ;  /* 0x000000396e00720c */ /* 0x000fe40003fa6270 */
[----:B------:R-:W-:-:S02]  /*5920*/  IADD3 R108, R56, -0x6, RZ ;  /* 0xfffffffa386c7810 */ /* 0x000fc40007ffe0ff */
[----:B------:R-:W-:Y:S02]  /*5930*/  @P0 PRMT R16, RZ, 0x7610, R16 ;  /* 0x00007610ff100816 */ /* 0x000fe40000000010 */
[----:B------:R-:W-:Y:S02]  /*5940*/  PRMT R5, R44, 0x7632, R5 ;  /* 0x000076322c057816 */ /* 0x000fe40000000005 */
[----:B------:R-:W-:Y:S02]  /*5950*/  ISETP.GE.AND P0, PT, R108, R57, PT ;  /* 0x000000396c00720c */ /* 0x000fe40003f06270 */
        /* <DEDUP_REMOVED lines=10> */
.L_x_13804:
[----:B------:R-:W-:Y:S05]  /*5a00*/  BSYNC B1 ;  /* 0x0000000000017941 */ /* 0x000fea0003800000 */
.L_x_13803:
[----:B-----5:R-:W-:Y:S01]  /*5a10*/  HFMA2.BF16_V2 R16, R11, R16, -RZ.H0_H0 ;  /* 0x000000100b107231 */ /* 0x020fe200003400ff */
[----:B------:R-:W-:Y:S01]  /*5a20*/  FADD.FTZ R109, R10, R109 ;  /* 0x0000006d0a6d7221 */ /* 0x000fe20000010000 */
[----:B------:R-:W-:Y:S01]  /*5a30*/  HFMA2.BF16_V2 R44, R17, R44, -RZ.H0_H0 ;  /* 0x0000002c112c7231 */ /* 0x000fe200003400ff */
[----:B------:R-:W-:Y:S01]  /*5a40*/  FADD.FTZ R14, R14, R107 ;  /* 0x0000006b0e0e7221 */ /* 0x000fe20000010000 */
[----:B------:R-:W-:Y:S01]  /*5a50*/  LEA.HI.X R7, R12, c[0x0][0x18c], R117, 0x1, P2 ;  /* 0x000063000c077a11 */ /* 0x000fe200010f0c75 */
[----:B------:R-:W-:Y:S01]  /*5a60*/  HFMA2.BF16_V2 R18, R15, R18, -RZ.H0_H0 ;  /* 0x000000120f127231 */ /* 0x000fe200003400ff */
[----:B0-----:R-:W-:Y:S01]  /*5a70*/  PRMT R4, RZ, 0x5410, R16 ;  /* 0x00005410ff047816 */ /* 0x001fe20000000010 */
[----:B------:R-:W-:Y:S01]  /*5a80*/  FADD.FTZ R111, R14, R111 ;  /* 0x0000006f0e6f7221 */ /* 0x000fe20000010000 */
[----:B------:R-:W-:Y:S01]  /*5a90*/  PRMT R10, RZ, 0x5410, R44 ;  /* 0x00005410ff0a7816 */ /* 0x000fe2000000002c */
[----:B------:R0:W5:Y:S01]  /*5aa0*/  LDG.E.CONSTANT R12, [R8.64+0x4] ;  /* 0x0000040a080c7981 */ /* 0x000162000c1e9900 */
[----:B------:R-:W-:Y:S01]  /*5ab0*/  PRMT R16, RZ, 0x7610, R16 ;  /* 0x00007610ff107816 */ /* 0x000fe20000000010 */
[----:B------:R-:W-:Y:S01]  /*5ac0*/  HFMA2.BF16_V2 R106, R19, R106, -RZ.H0_H0 ;  /* 0x0000006a136a7231 */ /* 0x000fe200003400ff */
[----:B------:R-:W-:Y:S01]  /*5ad0*/  PRMT R44, RZ, 0x7610, R44 ;  /* 0x00007610ff2c7816 */ /* 0x000fe2000000002c */
[----:B------:R0:W5:Y:S01]  /*5ae0*/  LDG.E.CONSTANT R14, [R8.64+0x8] ;  /* 0x0000080a080e7981 */ /* 0x000162000c1e9900 */
[----:B------:R-:W-:Y:S01]  /*5af0*/  PRMT R5, RZ, 0x5410, R18 ;  /* 0x00005410ff057816 */ /* 0x000fe20000000012 */
[----:B------:R-:W-:Y:S01]  /*5b00*/  FADD.FTZ R4, R4, R16 ;  /* 0x0000001004047221 */ /* 0x000fe20000010000 */
[----:B------:R-:W-:Y:S01]  /*5b10*/  PRMT R18, RZ, 0x7610, R18 ;  /* 0x00007610ff127816 */ /* 0x000fe20000000012 */
[----:B------:R-:W-:Y:S01]  /*5b20*/  FADD.FTZ R107, R10, R44 ;  /* 0x0000002c0a6b7221 */ /* 0x000fe20000010000 */
[----:B------:R0:W5:Y:S03]  /*5b30*/  LDG.E.CONSTANT R16, [R8.64+0xc] ;  /* 0x00000c0a08107981 */ /* 0x000166000c1e9900 */
[----:B------:R-:W-:Y:S01]  /*5b40*/  FADD.FTZ R5, R5, R18 ;  /* 0x0000001205057221 */ /* 0x000fe20000010000 */
[----:B------:R0:W5:Y:S03]  /*5b50*/  LDG.E.CONSTANT R10, [R8.64] ;  /* 0x0000000a080a7981 */ /* 0x000166000c1e9900 */
[----:B------:R-:W-:Y:S01]  /*5b60*/  FADD.FTZ R4, R4, R5 ;  /* 0x0000000504047221 */ /* 0x000fe20000010000 */
[----:B------:R-:W-:-:S02]  /*5b70*/  PRMT R5, RZ, 0x5410, R106 ;  /* 0x00005410ff057816 */ /* 0x000fc4000000006a */
[----:B------:R-:W-:Y:S01]  /*5b80*/  PRMT R106, RZ, 0x7610, R106 ;  /* 0x00007610ff6a7816 */ /* 0x000fe2000000006a */
[----:B------:R-:W-:Y:S01]  /*5b90*/  BSSY B1, `(.L_x_13805) ;  /* 0x0000022000017945 */ /* 0x000fe20003800000 */
[----:B------:R-:W-:-:S03]  /*5ba0*/  FADD.FTZ R4, R4, R107 ;  /* 0x0000006b04047221 */ /* 0x000fc60000010000 */
[----:B------:R-:W-:Y:S01]  /*5bb0*/  FADD.FTZ R5, R5, R106 ;  /* 0x0000006a05057221 */ /* 0x000fe20000010000 */
[----:B------:R-:W-:Y:S05]  /*5bc0*/  @P1 BRA `(.L_x_13806) ;  /* 0x000001e000001947 */ /* 0x000fea0003800000 */
[C---:B0-----:R-:W-:Y:S02]  /*5bd0*/  IADD3 R8, R56.reuse, -0x7, RZ ;  /* 0xfffffff938087810 */ /* 0x041fe40007ffe0ff */
[----:B------:R-:W-:Y:S02]  /*5be0*/  IADD3 R18, R56, -0x5, RZ ;  /* 0xfffffffb38127810 */ /* 0x000fe40007ffe0ff */
[-C--:B------:R-:W-:Y:S02]  /*5bf0*/  ISETP.GE.AND P5, PT, R8, R57.reuse, PT ;  /* 0x000000390800720c */ /* 0x080fe40003fa6270 */
[----:B------:R-:W-:Y:S02]  /*5c00*/  ISETP.GE.AND P0, PT, R18, R57, PT ;  /* 0x000000391200720c */ /* 0x000fe40003f06270 */
[----:B------:R-:W-:Y:S02]  /*5c10*/  IADD3 R8, R56, -0x3, RZ ;  /* 0xfffffffd38087810 */ /* 0x000fe40007ffe0ff */
[----:B-----5:R-:W-:-:S02]  /*5c20*/  SEL R107, R12, RZ, !P0 ;  /* 0x000000ff0c6b7207 */ /* 0x020fc40004000000 */
[C---:B------:R-:W-:Y:S02]  /*5c30*/  IADD3 R44, R56.reuse, -0x4, RZ ;  /* 0xfffffffc382c7810 */ /* 0x040fe40007ffe0ff */
[C---:B------:R-:W-:Y:S02]  /*5c40*/  IADD3 R18, R56.reuse, -0x2, RZ ;  /* 0xfffffffe38127810 */ /* 0x040fe40007ffe0ff */
[CC--:B------:R-:W-:Y:S02]  /*5c50*/  ISETP.GE.AND P0, PT, R56.reuse, R57.reuse, PT ;  /* 0x000000393800720c */ /* 0x0c0fe40003f06270 */
[----:B------:R-:W-:Y:S02]  /*5c60*/  IADD3 R106, R56, -0x1, RZ ;  /* 0xffffffff386a7810 */ /* 0x000fe40007ffe0ff */
[-C--:B------:R-:W-:Y:S02]  /*5c70*/  ISETP.GE.AND P4, PT, R8, R57.reuse, PT ;  /* 0x000000390800720c */ /* 0x080fe40003f86270 */
[----:B------:R-:W-:-:S02]  /*5c80*/  ISETP.GE.AND P6, PT, R44, R57, PT ;  /* 0x000000392c00720c */ /* 0x000fc40003fc6270 */
[-C--:B------:R-:W-:Y:S02]  /*5c90*/  ISETP.GE.AND P3, PT, R18, R57.reuse, PT ;  /* 0x000000391200720c */ /* 0x080fe40003f66270 */
[----:B------:R-:W-:Y:S02]  /*5ca0*/  PRMT R8, R12, 0x7632, R8 ;  /* 0x000076320c087816 */ /* 0x000fe40000000008 */
[----:B------:R-:W-:Y:S02]  /*5cb0*/  ISETP.GE.AND P2, PT, R106, R57, PT ;  /* 0x000000396a00720c */ /* 0x000fe40003f46270 */
[----:B------:R-:W-:Y:S02]  /*5cc0*/  IADD3 R18, R56, -0x6, RZ ;  /* 0xfffffffa38127810 */ /* 0x000fe40007ffe0ff */
[----:B------:R-:W-:Y:S02]  /*5cd0*/  @P5 PRMT R10, RZ, 0x7610, R10 ;  /* 0x00007610ff0a5816 */ /* 0x000fe4000000000a */
[----:B------:R-:W-:-:S02]  /*5ce0*/  SEL R12, R8, RZ, !P6 ;  /* 0x000000ff080c7207 */ /* 0x000fc40007000000 */
[----:B------:R-:W-:Y:S02]  /*5cf0*/  PRMT R9, R14, 0x7632, R9 ;  /* 0x000076320e097816 */ /* 0x000fe40000000009 */
[----:B------:R-:W-:Y:S02]  /*5d00*/  ISETP.GE.AND P6, PT, R18, R57, PT ;  /* 0x000000391200720c */ /* 0x000fe40003fc6270 */
        /* <DEDUP_REMOVED lines=10> */
.L_x_13806:
[----:B0-----:R-:W-:Y:S05]  /*5db0*/  BSYNC B1 ;  /* 0x0000000000017941 */ /* 0x001fea0003800000 */
.L_x_13805:
[----:B-----5:R-:W-:Y:S01]  /*5dc0*/  HFMA2.BF16_V2 R12, R15, R12, -RZ.H0_H0 ;  /* 0x0000000c0f0c7231 */ /* 0x020fe200003400ff */
[----:B------:R-:W-:Y:S01]  /*5dd0*/  FADD.FTZ R5, R4, R5 ;  /* 0x0000000504057221 */ /* 0x000fe20000010000 */
[----:B------:R-:W-:Y:S01]  /*5de0*/  HFMA2.BF16_V2 R10, R11, R10, -RZ.H0_H0 ;  /* 0x0000000a0b0a7231 */ /* 0x000fe200003400ff */
[----:B------:R-:W-:Y:S01]  /*5df0*/  FADD.FTZ R20, R109, R20 ;  /* 0x000000146d147221 */ /* 0x000fe20000010000 */
[----:B------:R-:W-:Y:S01]  /*5e00*/  HFMA2.BF16_V2 R14, R17, R14, -RZ.H0_H0 ;  /* 0x0000000e110e7231 */ /* 0x000fe200003400ff */
[----:B------:R-:W-:Y:S01]  /*5e10*/  PRMT R8, RZ, 0x5410, R12 ;  /* 0x00005410ff087816 */ /* 0x000fe2000000000c */
[----:B------:R-:W-:Y:S01]  /*5e20*/  FADD.FTZ R22, R111, R22 ;  /* 0x000000166f167221 */ /* 0x000fe20000010000 */
[----:B------:R-:W-:-:S02]  /*5e30*/  PRMT R12, RZ, 0x7610, R12 ;  /* 0x00007610ff0c7816 */ /* 0x000fc4000000000c */
[--C-:B------:R-:W-:Y:S02]  /*5e40*/  PRMT R4, RZ, 0x5410, R10.reuse ;  /* 0x00005410ff047816 */ /* 0x100fe4000000000a */
[----:B------:R-:W-:Y:S01]  /*5e50*/  PRMT R10, RZ, 0x7610, R10 ;  /* 0x00007610ff0a7816 */ /* 0x000fe2000000000a */
[----:B------:R-:W-:Y:S01]  /*5e60*/  FADD.FTZ R9, R8, R12 ;  /* 0x0000000c08097221 */ /* 0x000fe20000010000 */
[--C-:B------:R-:W-:Y:S01]  /*5e70*/  PRMT R8, RZ, 0x5410, R14.reuse ;  /* 0x00005410ff087816 */ /* 0x100fe2000000000e */
[----:B------:R0:W5:Y:S01]  /*5e80*/  LDG.E.CONSTANT R12, [R6.64+0x8] ;  /* 0x0000080a060c7981 */ /* 0x000162000c1e9900 */
[----:B------:R-:W-:Y:S01]  /*5e90*/  PRMT R14, RZ, 0x7610, R14 ;  /* 0x00007610ff0e7816 */ /* 0x000fe2000000000e */
[----:B------:R-:W-:Y:S02]  /*5ea0*/  FADD.FTZ R4, R4, R10 ;  /* 0x0000000a04047221 */ /* 0x000fe40000010000 */
[----:B------:R0:W5:Y:S02]  /*5eb0*/  LDG.E.CONSTANT R10, [R6.64+0x4] ;  /* 0x0000040a060a7981 */ /* 0x000164000c1e9900 */
[----:B------:R-:W-:-:S02]  /*5ec0*/  FADD.FTZ R107, R8, R14 ;  /* 0x0000000e086b7221 */ /* 0x000fc40000010000 */
[----:B------:R0:W5:Y:S01]  /*5ed0*/  LDG.E.CONSTANT R8, [R6.64] ;  /* 0x0000000a06087981 */ /* 0x000162000c1e9900 */
[----:B------:R-:W-:Y:S01]  /*5ee0*/  BSSY B1, `(.L_x_13807) ;  /* 0x0000023000017945 */ /* 0x000fe20003800000 */
[----:B------:R-:W-:Y:S02]  /*5ef0*/  FADD.FTZ R4, R4, R9 ;  /* 0x0000000904047221 */ /* 0x000fe40000010000 */
[----:B------:R0:W5:Y:S01]  /*5f00*/  LDG.E.CONSTANT R14, [R6.64+0xc] ;  /* 0x00000c0a060e7981 */ /* 0x000162000c1e9900 */
[----:B------:R-:W-:Y:S01]  /*5f10*/  HFMA2.BF16_V2 R16, R19, R16, -RZ.H0_H0 ;  /* 0x0000001013107231 */ /* 0x000fe200003400ff */
[----:B------:R-:W-:Y:S05]  /*5f20*/  @P1 BRA `(.L_x_13808) ;  /* 0x000001e000001947 */ /* 0x000fea0003800000 */
[C---:B0-----:R-:W-:Y:S02]  /*5f30*/  IADD3 R6, R56.reuse, -0x7, RZ ;  /* 0xfffffff938067810 */ /* 0x041fe40007ffe0ff */
[----:B------:R-:W-:Y:S02]  /*5f40*/  IADD3 R18, R56, -0x5, RZ ;  /* 0xfffffffb38127810 */ /* 0x000fe40007ffe0ff */
[----:B------:R-:W-:-:S02]  /*5f50*/  ISETP.GE.AND P5, PT, R6, R57, PT ;  /* 0x000000390600720c */ /* 0x000fc40003fa6270 */
[-C--:B------:R-:W-:Y:S02]  /*5f60*/  ISETP.GE.AND P0, PT, R18, R57.reuse, PT ;  /* 0x000000391200720c */ /* 0x080fe40003f06270 */
[----:B------:R-:W-:Y:S02]  /*5f70*/  IADD3 R6, R56, -0x3, RZ ;  /* 0xfffffffd38067810 */ /* 0x000fe40007ffe0ff */
[----:B-----5:R-:W-:Y:S02]  /*5f80*/  SEL R9, R10, RZ, !P0 ;  /* 0x000000ff0a097207 */ /* 0x020fe40004000000 */
[C---:B------:R-:W-:Y:S02]  /*5f90*/  IADD3 R44, R56.reuse, -0x4, RZ ;  /* 0xfffffffc382c7810 */ /* 0x040fe40007ffe0ff */
[C---:B------:R-:W-:Y:S02]  /*5fa0*/  IADD3 R18, R56.reuse, -0x2, RZ ;  /* 0xfffffffe38127810 */ /* 0x040fe40007ffe0ff */
[----:B------:R-:W-:-:S02]  /*5fb0*/  ISETP.GE.AND P0, PT, R56, R57, PT ;  /* 0x000000393800720c */ /* 0x000fc40003f06270 */
[----:B------:R-:W-:Y:S02]  /*5fc0*/  IADD3 R106, R56, -0x1, RZ ;  /* 0xffffffff386a7810 */ /* 0x000fe40007ffe0ff */
[-C--:B------:R-:W-:Y:S02]  /*5fd0*/  ISETP.GE.AND P4, PT, R6, R57.reuse, PT ;  /* 0x000000390600720c */ /* 0x080fe40003f86270 */
[-C--:B------:R-:W-:Y:S02]  /*5fe0*/  ISETP.GE.AND P6, PT, R44, R57.reuse, PT ;  /* 0x000000392c00720c */ /* 0x080fe40003fc6270 */
[-C--:B------:R-:W-:Y:S02]  /*5ff0*/  ISETP.GE.AND P3, PT, R18, R57.reuse, PT ;  /* 0x000000391200720c */ /* 0x080fe40003f66270 */
[----:B------:R-:W-:Y:S02]  /*6000*/  PRMT R6, R10, 0x7632, R6 ;  /* 0x000076320a067816 */ /* 0x000fe40000000006 */
[----:B------:R-:W-:-:S02]  /*6010*/  ISETP.GE.AND P2, PT, R106, R57, PT ;  /* 0x000000396a00720c */ /* 0x000fc40003f46270 */
[----:B------:R-:W-:Y:S02]  /*6020*/  IADD3 R18, R56, -0x6, RZ ;  /* 0xfffffffa38127810 */ /* 0x000fe40007ffe0ff */
[----:B------:R-:W-:Y:S02]  /*6030*/  @P5 PRMT R8, RZ, 0x7610, R8 ;  /* 0x00007610ff085816 */ /* 0x000fe40000000008 */
[----:B------:R-:W-:Y:S02]  /*6040*/  SEL R10, R6, RZ, !P6 ;  /* 0x000000ff060a7207 */ /* 0x000fe40007000000 */
[----:B------:R-:W-:Y:S02]  /*6050*/  PRMT R7, R12, 0x7632, R7 ;  /* 0x000076320c077816 */ /* 0x000fe40000000007 */
[----:B------:R-:W-:Y:S02]  /*6060*/  ISETP.GE.AND P6, PT, R18, R57, PT ;  /* 0x000000391200720c */ /* 0x000fe40003fc6270 */
        /* <DEDUP_REMOVED lines=10> */
.L_x_13808:
[----:B------:R-:W-:Y:S05]  /*6110*/  BSYNC B1 ;  /* 0x0000000000017941 */ /* 0x000fea0003800000 */
.L_x_13807:
[--C-:B0-----:R-:W-:Y:S01]  /*6120*/  PRMT R6, RZ, 0x5410, R16.reuse ;  /* 0x00005410ff067816 */ /* 0x101fe20000000010 */
[----:B-----5:R-:W-:Y:S01]  /*6130*/  HFMA2.BF16_V2 R8, R11, R8, -RZ.H0_H0 ;  /* 0x000000080b087231 */ /* 0x020fe200003400ff */
[----:B------:R-:W-:Y:S01]  /*6140*/  PRMT R16, RZ, 0x7610, R16 ;  /* 0x00007610ff107816 */ /* 0x000fe20000000010 */
[----:B------:R-:W-:Y:S01]  /*6150*/  HFMA2.BF16_V2 R10, R15, R10, -RZ.H0_H0 ;  /* 0x0000000a0f0a7231 */ /* 0x000fe200003400ff */
[----:B------:R-:W-:Y:S01]  /*6160*/  FADD.FTZ R4, R4, R107 ;  /* 0x0000006b04047221 */ /* 0x000fe20000010000 */
[----:B------:R-:W-:Y:S01]  /*6170*/  HFMA2.BF16_V2 R12, R17, R12, -RZ.H0_H0 ;  /* 0x0000000c110c7231 */ /* 0x000fe200003400ff */
[----:B------:R-:W-:Y:S01]  /*6180*/  BSSY B1, `(.L_x_13809) ;  /* 0x0000030000017945 */ /* 0x000fe20003800000 */
[----:B------:R-:W-:Y:S01]  /*6190*/  FADD.FTZ R7, R6, R16 ;  /* 0x0000001006077221 */ /* 0x000fe20000010000 */
[--C-:B------:R-:W-:Y:S01]  /*61a0*/  PRMT R6, RZ, 0x5410, R8.reuse ;  /* 0x00005410ff067816 */ /* 0x100fe20000000008 */
[----:B------:R-:W-:Y:S01]  /*61b0*/  HFMA2.BF16_V2 R14, R19, R14, -RZ.H0_H0 ;  /* 0x0000000e130e7231 */ /* 0x000fe200003400ff */
[----:B------:R-:W-:-:S05]  /*61c0*/  PRMT R8, RZ, 0x7610, R8 ;  /* 0x00007610ff087816 */ /* 0x000fca0000000008 */
[----:B------:R-:W-:Y:S01]  /*61d0*/  FADD.FTZ R6, R6, R8 ;  /* 0x0000000806067221 */ /* 0x000fe20000010000 */
[--C-:B------:R-:W-:Y:S02]  /*61e0*/  PRMT R8, RZ, 0x5410, R10.reuse ;  /* 0x00005410ff087816 */ /* 0x100fe4000000000a */
[----:B------:R-:W-:-:S05]  /*61f0*/  PRMT R10, RZ, 0x7610, R10 ;  /* 0x00007610ff0a7816 */ /* 0x000fca000000000a */
[----:B------:R-:W-:Y:S01]  /*6200*/  FADD.FTZ R9, R8, R10 ;  /* 0x0000000a08097221 */ /* 0x000fe20000010000 */
[--C-:B------:R-:W-:Y:S02]  /*6210*/  PRMT R8, RZ, 0x5410, R12.reuse ;  /* 0x00005410ff087816 */ /* 0x100fe4000000000c */
[----:B------:R-:W-:Y:S01]  /*6220*/  PRMT R12, RZ, 0x7610, R12 ;  /* 0x00007610ff0c7816 */ /* 0x000fe2000000000c */
[----:B------:R-:W-:-:S04]  /*6230*/  FADD.FTZ R6, R6, R9 ;  /* 0x0000000906067221 */ /* 0x000fc80000010000 */
[----:B------:R-:W-:Y:S01]  /*6240*/  FADD.FTZ R107, R8, R12 ;  /* 0x0000000c086b7221 */ /* 0x000fe20000010000 */
[--C-:B------:R-:W-:Y:S02]  /*6250*/  PRMT R8, RZ, 0x5410, R14.reuse ;  /* 0x00005410ff087816 */ /* 0x100fe4000000000e */
[----:B------:R-:W-:Y:S01]  /*6260*/  PRMT R14, RZ, 0x7610, R14 ;  /* 0x00007610ff0e7816 */ /* 0x000fe2000000000e */
[----:B------:R-:W-:-:S04]  /*6270*/  FADD.FTZ R6, R6, R107 ;  /* 0x0000006b06067221 */ /* 0x000fc80000010000 */
[----:B------:R-:W-:Y:S01]  /*6280*/  FADD.FTZ R9, R8, R14 ;  /* 0x0000000e08097221 */ /* 0x000fe20000010000 */
[----:B------:R-:W-:Y:S05]  /*6290*/  @P1 BRA `(.L_x_13810) ;  /* 0x000001e000001947 */ /* 0x000fea0003800000 */
[C---:B------:R-:W-:Y:S02]  /*62a0*/  IADD3 R8, R56.reuse, -0x7, RZ ;  /* 0xfffffff938087810 */ /* 0x040fe40007ffe0ff */
[----:B------:R-:W-:Y:S02]  /*62b0*/  IADD3 R10, R56, -0x5, RZ ;  /* 0xfffffffb380a7810 */ /* 0x000fe40007ffe0ff */
[-C--:B------:R-:W-:Y:S02]  /*62c0*/  ISETP.GE.AND P5, PT, R8, R57.reuse, PT ;  /* 0x000000390800720c */ /* 0x080fe40003fa6270 */
[----:B------:R-:W-:Y:S02]  /*62d0*/  ISETP.GE.AND P0, PT, R10, R57, PT ;  /* 0x000000390a00720c */ /* 0x000fe40003f06270 */
[C---:B------:R-:W-:Y:S02]  /*62e0*/  IADD3 R8, R56.reuse, -0x3, RZ ;  /* 0xfffffffd38087810 */ /* 0x040fe40007ffe0ff */
[----:B------:R-:W-:-:S02]  /*62f0*/  IADD3 R12, R56, -0x4, RZ ;  /* 0xfffffffc380c7810 */ /* 0x000fc40007ffe0ff */
[----:B------:R-:W-:Y:S02]  /*6300*/  IADD3 R10, R56, -0x2, RZ ;  /* 0xfffffffe380a7810 */ /* 0x000fe40007ffe0ff */
[----:B------:R-:W-:Y:S02]  /*6310*/  SEL R109, R40, RZ, !P0 ;  /* 0x000000ff286d7207 */ /* 0x000fe40004000000 */
[CC--:B------:R-:W-:Y:S02]  /*6320*/  ISETP.GE.AND P0, PT, R56.reuse, R57.reuse, PT ;  /* 0x000000393800720c */ /* 0x0c0fe40003f06270 */
[----:B------:R-:W-:Y:S02]  /*6330*/  IADD3 R14, R56, -0x1, RZ ;  /* 0xffffffff380e7810 */ /* 0x000fe40007ffe0ff */
[-C--:B------:R-:W-:Y:S02]  /*6340*/  ISETP.GE.AND P4, PT, R8, R57.reuse, PT ;  /* 0x000000390800720c */ /* 0x080fe40003f86270 */
[----:B------:R-:W-:-:S02]  /*6350*/  ISETP.GE.AND P6, PT, R12, R57, PT ;  /* 0x000000390c00720c */ /* 0x000fc40003fc6270 */
[-C--:B------:R-:W-:Y:S02]  /*6360*/  ISETP.GE.AND P3, PT, R10, R57.reuse, PT ;  /* 0x000000390a00720c */ /* 0x080fe40003f66270 */
[----:B------:R-:W-:Y:S02]  /*6370*/  PRMT R8, R40, 0x7632, R8 ;  /* 0x0000763228087816 */ /* 0x000fe40000000008 */
[----:B------:R-:W-:Y:S02]  /*6380*/  IADD3 R10, R56, -0x6, RZ ;  /* 0xfffffffa380a7810 */ /* 0x000fe40007ffe0ff */
[----:B------:R-:W-:Y:S02]  /*6390*/  ISETP.GE.AND P2, PT, R14, R57, PT ;  /* 0x000000390e00720c */ /* 0x000fe40003f46270 */
[----:B------:R-:W-:Y:S02]  /*63a0*/  @P5 PRMT R42, RZ, 0x7610, R42 ;  /* 0x00007610ff2a5816 */ /* 0x000fe4000000002a */
[----:B------:R-:W-:-:S02]  /*63b0*/  SEL R40, R8, RZ, !P6 ;  /* 0x000000ff08287207 */ /* 0x000fc40007000000 */
[----:B------:R-:W-:Y:S02]  /*63c0*/  ISETP.GE.AND P6, PT, R10, R57, PT ;  /* 0x000000390a00720c */ /* 0x000fe40003fc6270 */
[C---:B------:R-:W-:Y:S02]  /*63d0*/  PRMT R10, R13.reuse, 0x7632, R10 ;  /* 0x000076320d0a7816 */ /* 0x040fe4000000000a */
        /* <DEDUP_REMOVED lines=10> */
.L_x_13810:
[----:B------:R-:W-:Y:S05]  /*6480*/  BSYNC B1 ;  /* 0x0000000000017941 */ /* 0x000fea0003800000 */
.L_x_13809:
[----:B------:R-:W-:Y:S01]  /*6490*/  HFMA2.BF16_V2 R42, R11, R42, -RZ.H0_H0 ;  /* 0x0000002a0b2a7231 */ /* 0x000fe200003400ff */
[----:B------:R-:W-:Y:S01]  /*64a0*/  FADD.FTZ R24, R5, R24 ;  /* 0x0000001805187221 */ /* 0x000fe20000010000 */
[----:B------:R-:W-:Y:S01]  /*64b0*/  HFMA2.BF16_V2 R40, R15, R40, -RZ.H0_H0 ;  /* 0x000000280f287231 */ /* 0x000fe200003400ff */
[----:B------:R-:W-:Y:S01]  /*64c0*/  FADD.FTZ R9, R6, R9 ;  /* 0x0000000906097221 */ /* 0x000fe20000010000 */
[----:B------:R-:W-:Y:S01]  /*64d0*/  HFMA2.BF16_V2 R13, R17, R13, -RZ.H0_H0 ;  /* 0x0000000d110d7231 */ /* 0x000fe200003400ff */
[----:B------:R-:W-:Y:S01]  /*64e0*/  PRMT R5, RZ, 0x5410, R42 ;  /* 0x00005410ff057816 */ /* 0x000fe2000000002a */
[----:B------:R-:W-:Y:S01]  /*64f0*/  FADD.FTZ R4, R4, R7 ;  /* 0x0000000704047221 */ /* 0x000fe20000010000 */
[----:B------:R-:W-:Y:S01]  /*6500*/  PRMT R6, RZ, 0x5410, R40 ;  /* 0x00005410ff067816 */ /* 0x000fe20000000028 */
[----:B------:R-:W-:Y:S01]  /*6510*/  BSSY B1, `(.L_x_13811) ;  /* 0x0000029000017945 */ /* 0x000fe20003800000 */
[----:B------:R-:W-:Y:S01]  /*6520*/  PRMT R42, RZ, 0x7610, R42 ;  /* 0x00007610ff2a7816 */ /* 0x000fe2000000002a */
[----:B------:R-:W-:Y:S01]  /*6530*/  HFMA2.BF16_V2 R50, R19, R50, -RZ.H0_H0 ;  /* 0x0000003213327231 */ /* 0x000fe200003400ff */
[----:B------:R-:W-:-:S02]  /*6540*/  PRMT R40, RZ, 0x7610, R40 ;  /* 0x00007610ff287816 */ /* 0x000fc40000000028 */
[--C-:B------:R-:W-:Y:S01]  /*6550*/  PRMT R7, RZ, 0x5410, R13.reuse ;  /* 0x00005410ff077816 */ /* 0x100fe2000000000d */
        /* <DEDUP_REMOVED lines=8> */
[-C--:B------:R-:W-:Y:S02]  /*65e0*/  ISETP.GE.AND P5, PT, R6, R57.reuse, PT ;  /* 0x000000390600720c */ /* 0x080fe40003fa6270 */
[----:B------:R-:W-:Y:S02]  /*65f0*/  ISETP.GE.AND P0, PT, R10, R57, PT ;  /* 0x000000390a00720c */ /* 0x000fe40003f06270 */
[----:B------:R-:W-:-:S02]  /*6600*/  IADD3 R6, R56, -0x3, RZ ;  /* 0xfffffffd38067810 */ /* 0x000fc40007ffe0ff */
[----:B------:R-:W-:Y:S02]  /*6610*/  SEL R13, R60, RZ, !P0 ;  /* 0x000000ff3c0d7207 */ /* 0x000fe40004000000 */
[C---:B------:R-:W-:Y:S02]  /*6620*/  IADD3 R12, R56.reuse, -0x4, RZ ;  /* 0xfffffffc380c7810 */ /* 0x040fe40007ffe0ff */
[C---:B------:R-:W-:Y:S02]  /*6630*/  IADD3 R10, R56.reuse, -0x2, RZ ;  /* 0xfffffffe380a7810 */ /* 0x040fe40007ffe0ff */
[CC--:B------:R-:W-:Y:S02]  /*6640*/  ISETP.GE.AND P0, PT, R56.reuse, R57.reuse, PT ;  /* 0x000000393800720c */ /* 0x0c0fe40003f06270 */
[----:B------:R-:W-:Y:S02]  /*6650*/  IADD3 R14, R56, -0x1, RZ ;  /* 0xffffffff380e7810 */ /* 0x000fe40007ffe0ff */
[----:B------:R-:W-:-:S02]  /*6660*/  ISETP.GE.AND P4, PT, R6, R57, PT ;  /* 0x000000390600720c */ /* 0x000fc40003f86270 */
[-C--:B------:R-:W-:Y:S02]  /*6670*/  ISETP.GE.AND P6, PT, R12, R57.reuse, PT ;  /* 0x000000390c00720c */ /* 0x080fe40003fc6270 */
[-C--:B------:R-:W-:Y:S02]  /*6680*/  ISETP.GE.AND P3, PT, R10, R57.reuse, PT ;  /* 0x000000390a00720c */ /* 0x080fe40003f66270 */
[----:B------:R-:W-:Y:S02]  /*6690*/  PRMT R6, R60, 0x7632, R6 ;  /* 0x000076323c067816 */ /* 0x000fe40000000006 */
[----:B------:R-:W-:Y:S02]  /*66a0*/  ISETP.GE.AND P2, PT, R14, R57, PT ;  /* 0x000000390e00720c */ /* 0x000fe40003f46270 */
[----:B------:R-:W-:Y:S02]  /*66b0*/  IADD3 R10, R56, -0x6, RZ ;  /* 0xfffffffa380a7810 */ /* 0x000fe40007ffe0ff */
[----:B------:R-:W-:-:S02]  /*66c0*/  @P5 PRMT R52, RZ, 0x7610, R52 ;  /* 0x00007610ff345816 */ /* 0x000fc40000000034 */
[----:B------:R-:W-:Y:S02]  /*66d0*/  SEL R60, R6, RZ, !P6 ;  /* 0x000000ff063c7207 */ /* 0x000fe40007000000 */
        /* <DEDUP_REMOVED lines=12> */
.L_x_13812:
[----:B------:R-:W-:Y:S05]  /*67a0*/  BSYNC B1 ;  /* 0x0000000000017941 */ /* 0x000fea0003800000 */
.L_x_13811:
        /* <DEDUP_REMOVED lines=26> */
[-C--:B------:R-:W-:Y:S02]  /*6950*/  ISETP.GE.AND P5, PT, R10, R57.reuse, PT ;  /* 0x000000390a00720c */ /* 0x080fe40003fa6270 */
[----:B------:R-:W-:Y:S02]  /*6960*/  ISETP.GE.AND P0, PT, R12, R57, PT ;  /* 0x000000390c00720c */ /* 0x000fe40003f06270 */
[C---:B------:R-:W-:Y:S02]  /*6970*/  IADD3 R10, R56.reuse, -0x3, RZ ;  /* 0xfffffffd380a7810 */ /* 0x040fe40007ffe0ff */
[C---:B------:R-:W-:Y:S02]  /*6980*/  IADD3 R14, R56.reuse, -0x4, RZ ;  /* 0xfffffffc380e7810 */ /* 0x040fe40007ffe0ff */
[----:B------:R-:W-:Y:S02]  /*6990*/  IADD3 R12, R56, -0x2, RZ ;  /* 0xfffffffe380c7810 */ /* 0x000fe40007ffe0ff */
[----:B------:R-:W-:-:S02]  /*69a0*/  SEL R107, R66, RZ, !P0 ;  /* 0x000000ff426b7207 */ /* 0x000fc40004000000 */
[CC--:B------:R-:W-:Y:S02]  /*69b0*/  ISETP.GE.AND P0, PT, R56.reuse, R57.reuse, PT ;  /* 0x000000393800720c */ /* 0x0c0fe40003f06270 */
[----:B------:R-:W-:Y:S02]  /*69c0*/  IADD3 R16, R56, -0x1, RZ ;  /* 0xffffffff38107810 */ /* 0x000fe40007ffe0ff */
[-C--:B------:R-:W-:Y:S02]  /*69d0*/  ISETP.GE.AND P4, PT, R10, R57.reuse, PT ;  /* 0x000000390a00720c */ /* 0x080fe40003f86270 */
[-C--:B------:R-:W-:Y:S02]  /*69e0*/  ISETP.GE.AND P6, PT, R14, R57.reuse, PT ;  /* 0x000000390e00720c */ /* 0x080fe40003fc6270 */
[----:B------:R-:W-:Y:S02]  /*69f0*/  ISETP.GE.AND P3, PT, R12, R57, PT ;  /* 0x000000390c00720c */ /* 0x000fe40003f66270 */
[----:B------:R-:W-:-:S02]  /*6a00*/  PRMT R10, R66, 0x7632, R10 ;  /* 0x00007632420a7816 */ /* 0x000fc4000000000a */
[----:B------:R-:W-:Y:S02]  /*6a10*/  IADD3 R12, R56, -0x6, RZ ;  /* 0xfffffffa380c7810 */ /* 0x000fe40007ffe0ff */
[-C--:B------:R-:W-:Y:S02]  /*6a20*/  ISETP.GE.AND P2, PT, R16, R57.reuse, PT ;  /* 0x000000391000720c */ /* 0x080fe40003f46270 */
[----:B------:R-:W-:Y:S02]  /*6a30*/  @P5 PRMT R68, RZ, 0x7610, R68 ;  /* 0x00007610ff445816 */ /* 0x000fe40000000044 */
[----:B------:R-:W-:Y:S02]  /*6a40*/  SEL R66, R10, RZ, !P6 ;  /* 0x000000ff0a427207 */ /* 0x000fe40007000000 */
[----:B------:R-:W-:Y:S02]  /*6a50*/  ISETP.GE.AND P6, PT, R12, R57, PT ;  /* 0x000000390c00720c */ /* 0x000fe40003fc6270 */
        /* <DEDUP_REMOVED lines=11> */
.L_x_13814:
[----:B------:R-:W-:Y:S05]  /*6b10*/  BSYNC B1 ;  /* 0x0000000000017941 */ /* 0x000fea0003800000 */
.L_x_13813:
        /* <DEDUP_REMOVED lines=28> */
[----:B------:R-:W-:Y:S02]  /*6ce0*/  IADD3 R8, R56, -0x3, RZ ;  /* 0xfffffffd38087810 */ /* 0x000fe40007ffe0ff */
[----:B------:R-:W-:Y:S02]  /*6cf0*/  SEL R107, R76, RZ, !P0 ;  /* 0x000000ff4c6b7207 */ /* 0x000fe40004000000 */
[CC--:B------:R-:W-:Y:S02]  /*6d00*/  ISETP.GE.AND P0, PT, R56.reuse, R57.reuse, PT ;  /* 0x000000393800720c */ /* 0x0c0fe40003f06270 */
[----:B------:R-:W-:Y:S02]  /*6d10*/  IADD3 R14, R56, -0x1, RZ ;  /* 0xffffffff380e7810 */ /* 0x000fe40007ffe0ff */
[-C--:B------:R-:W-:Y:S02]  /*6d20*/  ISETP.GE.AND P6, PT, R12, R57.reuse, PT ;  /* 0x000000390c00720c */ /* 0x080fe40003fc6270 */
[----:B------:R-:W-:-:S02]  /*6d30*/  ISETP.GE.AND P4, PT, R8, R57, PT ;  /* 0x000000390800720c */ /* 0x000fc40003f86270 */
[----:B------:R-:W-:Y:S02]  /*6d40*/  PRMT R5, R76, 0x7632, R5 ;  /* 0x000076324c057816 */ /* 0x000fe40000000005 */
[C---:B------:R-:W-:Y:S02]  /*6d50*/  IADD3 R8, R56.reuse, -0x6, RZ ;  /* 0xfffffffa38087810 */ /* 0x040fe40007ffe0ff */
[----:B------:R-:W-:Y:S02]  /*6d60*/  IADD3 R10, R56, -0x2, RZ ;  /* 0xfffffffe380a7810 */ /* 0x000fe40007ffe0ff */
[----:B------:R-:W-:Y:S02]  /*6d70*/  ISETP.GE.AND P2, PT, R14, R57, PT ;  /* 0x000000390e00720c */ /* 0x000fe40003f46270 */
[----:B------:R-:W-:Y:S02]  /*6d80*/  @P5 PRMT R75, RZ, 0x7610, R75 ;  /* 0x00007610ff4b5816 */ /* 0x000fe4000000004b */
[----:B------:R-:W-:-:S02]  /*6d90*/  SEL R76, R5, RZ, !P6 ;  /* 0x000000ff054c7207 */ /* 0x000fc40007000000 */
[-C--:B------:R-:W-:Y:S02]  /*6da0*/  ISETP.GE.AND P6, PT, R8, R57.reuse, PT ;  /* 0x000000390800720c */ /* 0x080fe40003fc6270 */
[----:B------:R-:W-:Y:S02]  /*6db0*/  ISETP.GE.AND P3, PT, R10, R57, PT ;  /* 0x000000390a00720c */ /* 0x000fe40003f66270 */
        /* <DEDUP_REMOVED lines=11> */
.L_x_13816:
[----:B------:R-:W-:Y:S05]  /*6e70*/  BSYNC B1 ;  /* 0x0000000000017941 */ /* 0x000fea0003800000 */
.L_x_13815:
[----:B------:R-:W-:Y:S01]  /*6e80*/  HFMA2.BF16_V2 R75, R11, R75, -RZ.H0_H0 ;  /* 0x0000004b0b4b7231 */ /* 0x000fe200003400ff */
[----:B------:R-:W-:Y:S01]  /*6e90*/  FADD.FTZ R27, R6, R27 ;  /* 0x0000001b061b7221 */ /* 0x000fe20000010000 */
[----:B------:R-:W-:Y:S01]  /*6ea0*/  HFMA2.BF16_V2 R76, R15, R76, -RZ.H0_H0 ;  /* 0x0000004c0f4c7231 */ /* 0x000fe200003400ff */
[----:B------:R-:W-:Y:S01]  /*6eb0*/  FADD.FTZ R28, R7, R28 ;  /* 0x0000001c071c7221 */ /* 0x000fe20000010000 */
[----:B------:R-:W-:Y:S01]  /*6ec0*/  HFMA2.BF16_V2 R72, R17, R72, -RZ.H0_H0 ;  /* 0x0000004811487231 */ /* 0x000fe200003400ff */
[----:B------:R-:W-:Y:S01]  /*6ed0*/  PRMT R5, RZ, 0x5410, R75 ;  /* 0x00005410ff057816 */ /* 0x000fe2000000004b */
[----:B------:R-:W-:Y:S01]  /*6ee0*/  HFMA2.BF16_V2 R80, R19, R80, -RZ.H0_H0 ;  /* 0x0000005013507231 */ /* 0x000fe200003400ff */
[--C-:B------:R-:W-:Y:S01]  /*6ef0*/  PRMT R6, RZ, 0x5410, R76.reuse ;  /* 0x00005410ff067816 */ /* 0x100fe2000000004c */
[----:B------:R-:W-:Y:S01]  /*6f00*/  FADD.FTZ R4, R4, R9 ;  /* 0x0000000904047221 */ /* 0x000fe20000010000 */
[----:B------:R-:W-:Y:S01]  /*6f10*/  PRMT R75, RZ, 0x7610, R75 ;  /* 0x00007610ff4b7816 */ /* 0x000fe2000000004b */
[----:B------:R-:W-:Y:S01]  /*6f20*/  BSSY B1, `(.L_x_13817) ;  /* 0x0000029000017945 */ /* 0x000fe20003800000 */
[----:B------:R-:W-:Y:S01]  /*6f30*/  PRMT R76, RZ, 0x7610, R76 ;  /* 0x00007610ff4c7816 */ /* 0x000fe2000000004c */
[----:B------:R-:W-:Y:S01]  /*6f40*/  FADD.FTZ R4, R4, R13 ;  /* 0x0000000d04047221 */ /* 0x000fe20000010000 */
[--C-:B------:R-:W-:Y:S01]  /*6f50*/  PRMT R7, RZ, 0x5410, R72.reuse ;  /* 0x00005410ff077816 */ /* 0x100fe20000000048 */
        /* <DEDUP_REMOVED lines=37> */
.L_x_13818:
[----:B------:R-:W-:Y:S05]  /*71b0*/  BSYNC B1 ;  /* 0x0000000000017941 */ /* 0x000fea0003800000 */
.L_x_13817:
[----:B------:R-:W-:Y:S01]  /*71c0*/  HFMA2.BF16_V2 R79, R11, R79, -RZ.H0_H0 ;  /* 0x0000004f0b4f7231 */ /* 0x000fe200003400ff */
[----:B------:R-:W-:Y:S01]  /*71d0*/  PRMT R80, RZ, 0x7610, R80 ;  /* 0x00007610ff507816 */ /* 0x000fe20000000050 */
[----:B------:R-:W-:Y:S01]  /*71e0*/  HFMA2.BF16_V2 R78, R15, R78, -RZ.H0_H0 ;  /* 0x0000004e0f4e7231 */ /* 0x000fe200003400ff */
[----:B------:R-:W-:Y:S01]  /*71f0*/  BSSY B1, `(.L_x_13819) ;  /* 0x000002e000017945 */ /* 0x000fe20003800000 */
[----:B------:R-:W-:Y:S01]  /*7200*/  HFMA2.BF16_V2 R77, R17, R77, -RZ.H0_H0 ;  /* 0x0000004d114d7231 */ /* 0x000fe200003400ff */
[--C-:B------:R-:W-:Y:S01]  /*7210*/  PRMT R7, RZ, 0x5410, R79.reuse ;  /* 0x00005410ff077816 */ /* 0x100fe2000000004f */
        /* <DEDUP_REMOVED lines=18> */
[C---:B------:R-:W-:Y:S02]  /*7340*/  IADD3 R14, R56.reuse, -0x4, RZ ;  /* 0xfffffffc380e7810 */ /* 0x040fe40007ffe0ff */
[----:B------:R-:W-:Y:S02]  /*7350*/  IADD3 R12, R56, -0x2, RZ ;  /* 0xfffffffe380c7810 */ /* 0x000fe40007ffe0ff */
[----:B------:R-:W-:Y:S02]  /*7360*/  SEL R9, R82, RZ, !P0 ;  /* 0x000000ff52097207 */ /* 0x000fe40004000000 */
[CC--:B------:R-:W-:Y:S02]  /*7370*/  ISETP.GE.AND P0, PT, R56.reuse, R57.reuse, PT ;  /* 0x000000393800720c */ /* 0x0c0fe40003f06270 */
[----:B------:R-:W-:Y:S02]  /*7380*/  IADD3 R16, R56, -0x1, RZ ;  /* 0xffffffff38107810 */ /* 0x000fe40007ffe0ff */
[----:B------:R-:W-:-:S02]  /*7390*/  ISETP.GE.AND P4, PT, R8, R57, PT ;  /* 0x000000390800720c */ /* 0x000fc40003f86270 */
[-C--:B------:R-:W-:Y:S02]  /*73a0*/  ISETP.GE.AND P6, PT, R14, R57.reuse, PT ;  /* 0x000000390e00720c */ /* 0x080fe40003fc6270 */
[-C--:B------:R-:W-:Y:S02]  /*73b0*/  ISETP.GE.AND P3, PT, R12, R57.reuse, PT ;  /* 0x000000390c00720c */ /* 0x080fe40003f66270 */
[----:B------:R-:W-:Y:S02]  /*73c0*/  PRMT R8, R82, 0x7632, R8 ;  /* 0x0000763252087816 */ /* 0x000fe40000000008 */
[----:B------:R-:W-:Y:S02]  /*73d0*/  IADD3 R12, R56, -0x6, RZ ;  /* 0xfffffffa380c7810 */ /* 0x000fe40007ffe0ff */
[----:B------:R-:W-:Y:S02]  /*73e0*/  ISETP.GE.AND P2, PT, R16, R57, PT ;  /* 0x000000391000720c */ /* 0x000fe40003f46270 */
[----:B------:R-:W-:-:S02]  /*73f0*/  @P5 PRMT R83, RZ, 0x7610, R83 ;  /* 0x00007610ff535816 */ /* 0x000fc40000000053 */
[----:B------:R-:W-:Y:S02]  /*7400*/  SEL R82, R8, RZ, !P6 ;  /* 0x000000ff08527207 */ /* 0x000fe40007000000 */
        /* <DEDUP_REMOVED lines=12> */
.L_x_13820:
[----:B------:R-:W-:Y:S05]  /*74d0*/  BSYNC B1 ;  /* 0x0000000000017941 */ /* 0x000fea0003800000 */
.L_x_13819:
        /* <DEDUP_REMOVED lines=17> */
[----:B------:R-:W-:-:S03]  /*75f0*/  PRMT R84, RZ, 0x7610, R84 ;  /* 0x00007610ff547816 */ /* 0x000fc60000000054 */
        /* <DEDUP_REMOVED lines=29> */
[----:B------:R-:W-:Y:S02]  /*77d0*/  PRMT R6, R85, 0x7632, R6 ;  /* 0x0000763255067816 */ /* 0x000fe40000000006 */
[----:B------:R-:W-:Y:S02]  /*77e0*/  PRMT R4, R87, 0x7632, R4 ;  /* 0x0000763257047816 */ /* 0x000fe40000000004 */
[----:B------:R-:W-:Y:S02]  /*77f0*/  SEL R10, R89, RZ, !P2 ;  /* 0x000000ff590a7207 */ /* 0x000fe40005000000 */
[----:B------:R-:W-:Y:S02]  /*7800*/  SEL R85, R85, RZ, !P4 ;  /* 0x000000ff55557207 */ /* 0x000fe40006000000 */
[----:B------:R-:W-:-:S02]  /*7810*/  SEL R6, R6, RZ, !P3 ;  /* 0x000000ff06067207 */ /* 0x000fc40005800000 */
[----:B------:R-:W-:Y:S02]  /*7820*/  SEL R4, R4, RZ, !P6 ;  /* 0x000000ff04047207 */ /* 0x000fe40007000000 */
[C---:B------:R-:W-:Y:S02]  /*7830*/  @P0 PRMT R89, R10.reuse, 0x5410, RZ ;  /* 0x000054100a590816 */ /* 0x040fe400000000ff */
[----:B------:R-:W-:Y:S02]  /*7840*/  PRMT R86, R7, 0x5410, R86 ;  /* 0x0000541007567816 */ /* 0x000fe40000000056 */
[----:B------:R-:W-:Y:S02]  /*7850*/  PRMT R85, R85, 0x5410, R6 ;  /* 0x0000541055557816 */ /* 0x000fe40000000006 */
[----:B------:R-:W-:Y:S02]  /*7860*/  @!P0 PRMT R89, R10, 0x7610, R89 ;  /* 0x000076100a598816 */ /* 0x000fe40000000059 */
[----:B------:R-:W-:-:S02]  /*7870*/  PRMT R87, R87, 0x5410, R4 ;  /* 0x0000541057577816 */ /* 0x000fc40000000004 */
.L_x_13822:
[----:B------:R-:W-:Y:S05]  /*7880*/  BSYNC B1 ;  /* 0x0000000000017941 */ /* 0x000fea0003800000 */
.L_x_13821:
        /* <DEDUP_REMOVED lines=22> */
[----:B------:R-:W-:Y:S02]  /*79f0*/  IADD3 R6, R56, -0x3, RZ ;  /* 0xfffffffd38067810 */ /* 0x000fe40007ffe0ff */
[----:B------:R-:W-:-:S02]  /*7a00*/  ISETP.GE.AND P0, PT, R8, R57, PT ;  /* 0x000000390800720c */ /* 0x000fc40003f06270 */
[-C--:B------:R-:W-:Y:S02]  /*7a10*/  ISETP.GE.AND P4, PT, R6, R57.reuse, PT ;  /* 0x000000390600720c */ /* 0x080fe40003f86270 */
[C---:B------:R-:W-:Y:S02]  /*7a20*/  IADD3 R10, R56.reuse, -0x4, RZ ;  /* 0xfffffffc380a7810 */ /* 0x040fe40007ffe0ff */
[C---:B------:R-:W-:Y:S02]  /*7a30*/  IADD3 R8, R56.reuse, -0x2, RZ ;  /* 0xfffffffe38087810 */ /* 0x040fe40007ffe0ff */
[----:B------:R-:W-:Y:S02]  /*7a40*/  SEL R6, R91, RZ, !P0 ;  /* 0x000000ff5b067207 */ /* 0x000fe40004000000 */
[C---:B------:R-:W-:Y:S02]  /*7a50*/  ISETP.GE.AND P0, PT, R56.reuse, R57, PT ;  /* 0x000000393800720c */ /* 0x040fe40003f06270 */
[----:B------:R-:W-:-:S02]  /*7a60*/  IADD3 R12, R56, -0x1, RZ ;  /* 0xffffffff380c7810 */ /* 0x000fc40007ffe0ff */
        /* <DEDUP_REMOVED lines=19> */
.L_x_13824:
[----:B------:R-:W-:Y:S05]  /*7ba0*/  BSYNC B1 ;  /* 0x0000000000017941 */ /* 0x000fea0003800000 */
.L_x_13823:
        /* <DEDUP_REMOVED lines=27> */
[-C--:B------:R-:W-:Y:S02]  /*7d60*/  ISETP.GE.AND P3, PT, R10, R57.reuse, PT ;  /* 0x000000390a00720c */ /* 0x080fe40003f66270 */
        /* <DEDUP_REMOVED lines=23> */
.L_x_13826:
[----:B------:R-:W-:Y:S05]  /*7ee0*/  BSYNC B1 ;  /* 0x0000000000017941 */ /* 0x000fea0003800000 */
.L_x_13825:
        /* <DEDUP_REMOVED lines=49> */
.L_x_13828:
[----:B------:R-:W-:Y:S05]  /*8200*/  BSYNC B1 ;  /* 0x0000000000017941 */ /* 0x000fea0003800000 */
.L_x_13827:
        /* <DEDUP_REMOVED lines=9> */
[--C-:B------:R-:W-:Y:S01]  /*82a0*/  PRMT R10, RZ, 0x5410, R98.reuse ;  /* 0x00005410ff0a7816 */ /* 0x100fe20000000062 */
[----:B------:R-:W-:Y:S01]  /*82b0*/  FADD.FTZ R7, R6, R7 ;  /* 0x0000000706077221 */ /* 0x000fe20000010000 */
[----:B------:R-:W-:Y:S01]  /*82c0*/  PRMT R98, RZ, 0x7610, R98 ;  /* 0x00007610ff627816 */ /* 0x000fe20000000062 */
[----:B------:R-:W-:Y:S01]  /*82d0*/  FADD.FTZ R99, R12, R99 ;  /* 0x000000630c637221 */ /* 0x000fe20000010000 */
[--C-:B------:R-:W-:Y:S01]  /*82e0*/  PRMT R12, RZ, 0x5410, R100.reuse ;  /* 0x00005410ff0c7816 */ /* 0x100fe20000000064 */
[----:B------:R-:W-:Y:S01]  /*82f0*/  BSSY B1, `(.L_x_13829) ;  /* 0x0000030000017945 */ /* 0x000fe20003800000 */
[----:B------:R-:W-:Y:S01]  /*8300*/  PRMT R100, RZ, 0x7610, R100 ;  /* 0x00007610ff647816 */ /* 0x000fe20000000064 */
[----:B------:R-:W-:Y:S01]  /*8310*/  FADD.FTZ R10, R10, R98 ;  /* 0x000000620a0a7221 */ /* 0x000fe20000010000 */
[----:B------:R-:W-:Y:S01]  /*8320*/  PRMT R97, RZ, 0x7610, R97 ;  /* 0x00007610ff617816 */ /* 0x000fe20000000061 */
[----:B------:R-:W-:-:S02]  /*8330*/  FADD.FTZ R33, R4, R33 ;  /* 0x0000002104217221 */ /* 0x000fc40000010000 */
[----:B------:R-:W-:Y:S01]  /*8340*/  FADD.FTZ R13, R12, R100 ;  /* 0x000000640c0d7221 */ /* 0x000fe20000010000 */
[----:B------:R-:W-:Y:S01]  /*8350*/  PRMT R12, RZ, 0x5410, R101 ;  /* 0x00005410ff0c7816 */ /* 0x000fe20000000065 */
        /* <DEDUP_REMOVED lines=13> */
[----:B------:R-:W-:-:S02]  /*8430*/  ISETP.GE.AND P6, PT, R4, R57, PT ;  /* 0x000000390400720c */ /* 0x000fc40003fc6270 */
[C---:B------:R-:W-:Y:S02]  /*8440*/  IADD3 R8, R56.reuse, -0x5, RZ ;  /* 0xfffffffb38087810 */ /* 0x040fe40007ffe0ff */
[----:B------:R-:W-:Y:S02]  /*8450*/  IADD3 R4, R56, -0x4, RZ ;  /* 0xfffffffc38047810 */ /* 0x000fe40007ffe0ff */
[-C--:B------:R-:W-:Y:S02]  /*8460*/  ISETP.GE.AND P0, PT, R6, R57.reuse, PT ;  /* 0x000000390600720c */ /* 0x080fe40003f06270 */
[C---:B------:R-:W-:Y:S02]  /*8470*/  IADD3 R10, R56.reuse, -0x1, RZ ;  /* 0xffffffff380a7810 */ /* 0x040fe40007ffe0ff */
[----:B------:R-:W-:Y:S02]  /*8480*/  IADD3 R6, R56, -0x3, RZ ;  /* 0xfffffffd38067810 */ /* 0x000fe40007ffe0ff */
[----:B------:R-:W-:-:S02]  /*8490*/  ISETP.GE.AND P5, PT, R8, R57, PT ;  /* 0x000000390800720c */ /* 0x000fc40003fa6270 */
[----:B------:R-:W-:Y:S02]  /*84a0*/  @P6 PRMT R102, RZ, 0x7610, R102 ;  /* 0x00007610ff666816 */ /* 0x000fe40000000066 */
[-C--:B------:R-:W-:Y:S02]  /*84b0*/  ISETP.GE.AND P6, PT, R56, R57.reuse, PT ;  /* 0x000000393800720c */ /* 0x080fe40003fc6270 */
[-C--:B------:R-:W-:Y:S02]  /*84c0*/  ISETP.GE.AND P4, PT, R4, R57.reuse, PT ;  /* 0x000000390400720c */ /* 0x080fe40003f86270 */
[----:B------:R-:W-:Y:S02]  /*84d0*/  IADD3 R8, R56, -0x2, RZ ;  /* 0xfffffffe38087810 */ /* 0x000fe40007ffe0ff */
[----:B------:R-:W-:Y:S02]  /*84e0*/  PRMT R4, R103, 0x7632, R4 ;  /* 0x0000763267047816 */ /* 0x000fe40000000004 */
[----:B------:R-:W-:-:S02]  /*84f0*/  ISETP.GE.AND P1, PT, R10, R57, PT ;  /* 0x000000390a00720c */ /* 0x000fc40003f26270 */
[-C--:B------:R-:W-:Y:S02]  /*8500*/  ISETP.GE.AND P3, PT, R6, R57.reuse, PT ;  /* 0x000000390600720c */ /* 0x080fe40003f66270 */
[----:B------:R-:W-:Y:S02]  /*8510*/  SEL R6, R103, RZ, !P5 ;  /* 0x000000ff67067207 */ /* 0x000fe40006800000 */
[----:B------:R-:W-:Y:S02]  /*8520*/  ISETP.GE.AND P2, PT, R8, R57, PT ;  /* 0x000000390800720c */ /* 0x000fe40003f46270 */
        /* <DEDUP_REMOVED lines=12> */
.L_x_13830:
[----:B------:R-:W-:Y:S05]  /*85f0*/  BSYNC B1 ;  /* 0x0000000000017941 */ /* 0x000fea0003800000 */
.L_x_13829:
[----:B------:R-:W-:Y:S01]  /*8600*/  HFMA2.BF16_V2 R11, R11, R102, -RZ.H0_H0 ;  /* 0x000000660b0b7231 */ /* 0x000fe200003400ff */
[----:B------:R-:W-:Y:S01]  /*8610*/  IADD3 R46, R46, 0x4, RZ ;  /* 0x000000042e2e7810 */ /* 0x000fe20007ffe0ff */
[----:B------:R-:W-:Y:S01]  /*8620*/  HFMA2.BF16_V2 R15, R15, R103, -RZ.H0_H0 ;  /* 0x000000670f0f7231 */ /* 0x000fe200003400ff */
[----:B------:R-:W-:Y:S01]  /*8630*/  IADD3 R0, P1, R0, 0x10, RZ ;  /* 0x0000001000007810 */ /* 0x000fe20007f3e0ff */
[----:B------:R-:W-:Y:S01]  /*8640*/  HFMA2.BF16_V2 R17, R17, R104, -RZ.H0_H0 ;  /* 0x0000006811117231 */ /* 0x000fe200003400ff */
[----:B------:R-:W-:Y:S01]  /*8650*/  PRMT R4, RZ, 0x5410, R11 ;  /* 0x00005410ff047816 */ /* 0x000fe2000000000b */
        /* <DEDUP_REMOVED lines=9> */
[----:B------:R-:W-:Y:S02]  /*86f0*/  ISETP.GE.AND P0, PT, R46, R51, PT ;  /* 0x000000332e00720c */ /* 0x000fe40003f06270 */
[----:B------:R-:W-:Y:S01]  /*8700*/  IADD3 R56, R56, 0x80, RZ ;  /* 0x0000008038387810 */ /* 0x000fe20007ffe0ff */
[----:B------:R-:W-:Y:S01]  /*8710*/  FADD.FTZ R4, R4, R5 ;  /* 0x0000000504047221 */ /* 0x000fe20000010000 */
[----:B------:R-:W-:Y:S01]  /*8720*/  PRMT R5, RZ, 0x5410, R19 ;  /* 0x00005410ff057816 */ /* 0x000fe20000000013 */
        /* <DEDUP_REMOVED lines=10> */
.L_x_13798:
[----:B------:R-:W-:Y:S05]  /*87d0*/  BSYNC B0 ;  /* 0x0000000000007941 */ /* 0x000fea0003800000 */
.L_x_13796:
[----:B------:R-:W0:Y:S01]  /*87e0*/  SHFL.BFLY PT, R0, R25, 0x2, 0x1f ;  /* 0x0c401f0019007f89 */ /* 0x000e2200000e0000 */
[----:B------:R-:W-:Y:S03]  /*87f0*/  BSSY B0, `(.L_x_13832) ;  /* 0x0000060000007945 */ /* 0x000fe60003800000 */
[----:B------:R-:W1:Y:S04]  /*8800*/  SHFL.BFLY PT, R15, R30, 0x2, 0x1f ;  /* 0x0c401f001e0f7f89 */ /* 0x000e6800000e0000 */
[----:B------:R-:W2:Y:S04]  /*8810*/  SHFL.BFLY PT, R3, R20, 0x2, 0x1f ;  /* 0x0c401f0014037f89 */ /* 0x000ea800000e0000 */
[----:B------:R-:W3:Y:S04]  /*8820*/  SHFL.BFLY PT, R5, R22, 0x2, 0x1f ;  /* 0x0c401f0016057f89 */ /* 0x000ee800000e0000 */
[----:B------:R-:W4:Y:S04]  /*8830*/  SHFL.BFLY PT, R7, R24, 0x2, 0x1f ;  /* 0x0c401f0018077f89 */ /* 0x000f2800000e0000 */
[----:B------:R-:W4:Y:S04]  /*8840*/  SHFL.BFLY PT, R9, R26, 0x2, 0x1f ;  /* 0x0c401f001a097f89 */ /* 0x000f2800000e0000 */
[----:B------:R-:W4:Y:S01]  /*8850*/  SHFL.BFLY PT, R2, R27, 0x2, 0x1f ;  /* 0x0c401f001b027f89 */ /* 0x000f2200000e0000 */
[----:B0-----:R-:W-:Y:S01]  /*8860*/  FADD.FTZ R25, R0, R25 ;  /* 0x0000001900197221 */ /* 0x001fe20000010000 */
[----:B------:R-:W-:-:S02]  /*8870*/  LOP3.LUT R0, R48, 0x3, RZ, 0xc0, !PT ;  /* 0x0000000330007812 */ /* 0x000fc400078ec0ff */
[----:B------:R-:W0:Y:S01]  /*8880*/  SHFL.BFLY PT, R11, R28, 0x2, 0x1f ;  /* 0x0c401f001c0b7f89 */ /* 0x000e2200000e0000 */
[----:B-1----:R-:W-:Y:S01]  /*8890*/  FADD.FTZ R15, R15, R30 ;  /* 0x0000001e0f0f7221 */ /* 0x002fe20000010000 */
[----:B------:R-:W-:Y:S02]  /*88a0*/  ISETP.NE.AND P2, PT, R0, RZ, PT ;  /* 0x000000ff0000720c */ /* 0x000fe40003f45270 */
[----:B------:R-:W1:Y:S01]  /*88b0*/  SHFL.BFLY PT, R4, R29, 0x2, 0x1f ;  /* 0x0c401f001d047f89 */ /* 0x000e6200000e0000 */
[----:B--2---:R-:W-:Y:S01]  /*88c0*/  FADD.FTZ R3, R3, R20 ;  /* 0x0000001403037221 */ /* 0x004fe20000010000 */
[C---:B------:R-:W-:Y:S02]  /*88d0*/  ISETP.GT.OR P0, PT, R54.reuse, 0x3f, P2 ;  /* 0x0000003f3600780c */ /* 0x040fe40001704670 */
[----:B------:R-:W2:Y:S01]  /*88e0*/  SHFL.BFLY PT, R6, R31, 0x2, 0x1f ;  /* 0x0c401f001f067f89 */ /* 0x000ea200000e0000 */
[----:B---3--:R-:W-:Y:S01]  /*88f0*/  FADD.FTZ R5, R5, R22 ;  /* 0x0000001605057221 */ /* 0x008fe20000010000 */
[----:B------:R-:W-:-:S02]  /*8900*/  ISETP.GT.OR P1, PT, R54, 0x1f, P2 ;  /* 0x0000001f3600780c */ /* 0x000fc40001724670 */
[----:B------:R-:W3:Y:S01]  /*8910*/  SHFL.BFLY PT, R17, R32, 0x2, 0x1f ;  /* 0x0c401f0020117f89 */ /* 0x000ee200000e0000 */
[----:B----4-:R-:W-:-:S03]  /*8920*/  FADD.FTZ R7, R7, R24 ;  /* 0x0000001807077221 */ /* 0x010fc60000010000 */
[----:B------:R-:W4:Y:S01]  /*8930*/  SHFL.BFLY PT, R8, R33, 0x2, 0x1f ;  /* 0x0c401f0021087f89 */ /* 0x000f2200000e0000 */
[----:B------:R-:W-:-:S03]  /*8940*/  FADD.FTZ R9, R9, R26 ;  /* 0x0000001a09097221 */ /* 0x000fc60000010000 */
[----:B------:R-:W4:Y:S01]  /*8950*/  SHFL.BFLY PT, R19, R34, 0x2, 0x1f ;  /* 0x0c401f0022137f89 */ /* 0x000f2200000e0000 */
[----:B------:R-:W-:-:S03]  /*8960*/  FADD.FTZ R27, R2, R27 ;  /* 0x0000001b021b7221 */ /* 0x000fc60000010000 */
[----:B------:R-:W4:Y:S01]  /*8970*/  SHFL.BFLY PT, R10, R35, 0x2, 0x1f ;  /* 0x0c401f00230a7f89 */ /* 0x000f2200000e0000 */
[----:B0-----:R-:W-:-:S03]  /*8980*/  FADD.FTZ R11, R11, R28 ;  /* 0x0000001c0b0b7221 */ /* 0x001fc60000010000 */
[----:B------:R-:W0:Y:S01]  /*8990*/  SHFL.BFLY PT, R23, R36, 0x2, 0x1f ;  /* 0x0c401f0024177f89 */ /* 0x000e2200000e0000 */
[----:B-1----:R-:W-:Y:S01]  /*89a0*/  FADD.FTZ R13, R4, R29 ;  /* 0x0000001d040d7221 */ /* 0x002fe20000010000 */
[----:B------:R-:W-:Y:S02]  /*89b0*/  LOP3.LUT R29, R54, 0xffffffe0, RZ, 0xc0, !PT ;  /* 0xffffffe0361d7812 */ /* 0x000fe400078ec0ff */
[----:B------:R-:W1:Y:S01]  /*89c0*/  SHFL.BFLY PT, R12, R37, 0x2, 0x1f ;  /* 0x0c401f00250c7f89 */ /* 0x000e6200000e0000 */
[----:B--2---:R-:W-:Y:S01]  /*89d0*/  FADD.FTZ R31, R6, R31 ;  /* 0x0000001f061f7221 */ /* 0x004fe20000010000 */
[----:B------:R-:W-:Y:S01]  /*89e0*/  ISETP.NE.OR P4, PT, R29, 0x20, P2 ;  /* 0x000000201d00780c */ /* 0x000fe20001785670 */
[----:B---3--:R-:W-:Y:S01]  /*89f0*/  FADD.FTZ R17, R17, R32 ;  /* 0x0000002011117221 */ /* 0x008fe20000010000 */
[----:B------:R-:W2:Y:S01]  /*8a00*/  SHFL.BFLY PT, R0, R3, 0x1, 0x1f ;  /* 0x0c201f0003007f89 */ /* 0x000ea200000e0000 */
[----:B------:R-:W-:Y:S01]  /*8a10*/  IADD3 R32, R54, 0x1f, RZ ;  /* 0x0000001f36207810 */ /* 0x000fe20007ffe0ff */
[----:B----4-:R-:W-:-:S02]  /*8a20*/  FADD.FTZ R33, R8, R33 ;  /* 0x0000002108217221 */ /* 0x010fc40000010000 */
[----:B------:R-:W3:Y:S01]  /*8a30*/  SHFL.BFLY PT, R2, R5, 0x1, 0x1f ;  /* 0x0c201f0005027f89 */ /* 0x000ee200000e0000 */
[----:B------:R-:W-:Y:S01]  /*8a40*/  ISETP.GT.U32.AND P3, PT, R32, 0x3e, PT ;  /* 0x0000003e2000780c */ /* 0x000fe20003f64070 */
[----:B------:R-:W-:Y:S02]  /*8a50*/  FADD.FTZ R19, R19, R34 ;  /* 0x0000002213137221 */ /* 0x000fe40000010000 */
[----:B------:R-:W4:Y:S01]  /*8a60*/  SHFL.BFLY PT, R4, R7, 0x1, 0x1f ;  /* 0x0c201f0007047f89 */ /* 0x000f2200000e0000 */
[----:B------:R-:W-:Y:S01]  /*8a70*/  LOP3.LUT R34, R54, 0xffffffc0, RZ, 0xc0, !PT ;  /* 0xffffffc036227812 */ /* 0x000fe200078ec0ff */
[----:B------:R-:W-:Y:S02]  /*8a80*/  FADD.FTZ R21, R10, R35 ;  /* 0x000000230a157221 */ /* 0x000fe40000010000 */
[----:B------:R-:W4:Y:S01]  /*8a90*/  SHFL.BFLY PT, R6, R25, 0x1, 0x1f ;  /* 0x0c201f0019067f89 */ /* 0x000f2200000e0000 */
[----:B------:R-:W-:Y:S01]  /*8aa0*/  ISETP.NE.OR P5, PT, R34, 0x40, P2 ;  /* 0x000000402200780c */ /* 0x000fe200017a5670 */
[----:B0-----:R-:W-:-:S02]  /*8ab0*/  FADD.FTZ R23, R23, R36 ;  /* 0x0000002417177221 */ /* 0x001fc40000010000 */
[----:B------:R-:W0:Y:S01]  /*8ac0*/  SHFL.BFLY PT, R8, R9, 0x1, 0x1f ;  /* 0x0c201f0009087f89 */ /* 0x000e2200000e0000 */
[----:B------:R-:W-:Y:S01]  /*8ad0*/  SHF.R.S32.HI R35, RZ, 0x1f, R48 ;  /* 0x0000001fff237819 */ /* 0x000fe20000011430 */
[----:B-1----:R-:W-:Y:S02]  /*8ae0*/  FADD.FTZ R30, R12, R37 ;  /* 0x000000250c1e7221 */ /* 0x002fe40000010000 */
[----:B------:R-:W1:Y:S01]  /*8af0*/  SHFL.BFLY PT, R10, R27, 0x1, 0x1f ;  /* 0x0c201f001b0a7f89 */ /* 0x000e6200000e0000 */
[----:B------:R-:W-:-:S03]  /*8b00*/  LEA.HI R48, R35, R48, RZ, 0x2 ;  /* 0x0000003023307211 */ /* 0x000fc600078f10ff */
[----:B------:R-:W1:Y:S01]  /*8b10*/  SHFL.BFLY PT, R12, R11, 0x1, 0x1f ;  /* 0x0c201f000b0c7f89 */ /* 0x000e6200000e0000 */
[----:B------:R-:W-:Y:S01]  /*8b20*/  SHF.R.S32.HI R32, RZ, 0x2, R48 ;  /* 0x00000002ff207819 */ /* 0x000fe20000011430 */
[----:B--2---:R-:W-:Y:S02]  /*8b30*/  FADD.FTZ R0, R3, R0 ;  /* 0x0000000003007221 */ /* 0x004fe40000010000 */
[----:B------:R-:W2:Y:S01]  /*8b40*/  SHFL.BFLY PT, R14, R13, 0x1, 0x1f ;  /* 0x0c201f000d0e7f89 */ /* 0x000ea200000e0000 */
[----:B---3--:R-:W-:Y:S02]  /*8b50*/  FADD.FTZ R29, R5, R2 ;  /* 0x00000002051d7221 */ /* 0x008fe40000010000 */
[----:B------:R-:W-:Y:S01]  /*8b60*/  IMAD R49, R49, 0x80, R32 ;  /* 0x0000008031317824 */ /* 0x000fe200078e0220 */
[----:B------:R-:W3:Y:S01]  /*8b70*/  SHFL.BFLY PT, R16, R15, 0x1, 0x1f ;  /* 0x0c201f000f107f89 */ /* 0x000ee200000e0000 */
[----:B----4-:R-:W-:-:S03]  /*8b80*/  FADD.FTZ R34, R7, R4 ;  /* 0x0000000407227221 */ /* 0x010fc60000010000 */
[----:B------:R-:W4:Y:S01]  /*8b90*/  SHFL.BFLY PT, R18, R31, 0x1, 0x1f ;  /* 0x0c201f001f127f89 */ /* 0x000f2200000e0000 */
[----:B------:R-:W-:-:S03]  /*8ba0*/  FADD.FTZ R35, R25, R6 ;  /* 0x0000000619237221 */ /* 0x000fc60000010000 */
[----:B------:R-:W4:Y:S01]  /*8bb0*/  SHFL.BFLY PT, R20, R17, 0x1, 0x1f ;  /* 0x0c201f0011147f89 */ /* 0x000f2200000e0000 */
[----:B0-----:R-:W-:-:S03]  /*8bc0*/  FADD.FTZ R36, R9, R8 ;  /* 0x0000000809247221 */ /* 0x001fc60000010000 */
[----:B------:R-:W0:Y:S01]  /*8bd0*/  SHFL.BFLY PT, R22, R33, 0x1, 0x1f ;  /* 0x0c201f0021167f89 */ /* 0x000e2200000e0000 */
[----:B-1----:R-:W-:-:S03]  /*8be0*/  FADD.FTZ R37, R27, R10 ;  /* 0x0000000a1b257221 */ /* 0x002fc60000010000 */
[----:B------:R-:W1:Y:S01]  /*8bf0*/  SHFL.BFLY PT, R24, R19, 0x1, 0x1f ;  /* 0x0c201f0013187f89 */ /* 0x000e6200000e0000 */
[----:B------:R-:W-:-:S03]  /*8c00*/  FADD.FTZ R38, R11, R12 ;  /* 0x0000000c0b267221 */ /* 0x000fc60000010000 */
[----:B------:R-:W1:Y:S01]  /*8c10*/  SHFL.BFLY PT, R26, R21, 0x1, 0x1f ;  /* 0x0c201f00151a7f89 */ /* 0x000e6200000e0000 */
[----:B--2---:R-:W-:-:S03]  /*8c20*/  FADD.FTZ R39, R13, R14 ;  /* 0x0000000e0d277221 */ /* 0x004fc60000010000 */
[----:B------:R-:W2:Y:S01]  /*8c30*/  SHFL.BFLY PT, R28, R23, 0x1, 0x1f ;  /* 0x0c201f00171c7f89 */ /* 0x000ea200000e0000 */
[----:B---3--:R-:W-:-:S03]  /*8c40*/  FADD.FTZ R40, R15, R16 ;  /* 0x000000100f287221 */ /* 0x008fc60000010000 */
[----:B------:R-:W3:Y:S01]  /*8c50*/  SHFL.BFLY PT, R47, R30, 0x1, 0x1f ;  /* 0x0c201f001e2f7f89 */ /* 0x000ee200000e0000 */
[----:B----4-:R-:W-:-:S03]  /*8c60*/  FADD.FTZ R41, R31, R18 ;  /* 0x000000121f297221 */ /* 0x010fc60000010000 */
[----:B------:R-:W-:Y:S01]  /*8c70*/  BAR.SYNC.DEFER_BLOCKING 0x0 ;  /* 0x0000000000007b1d */ /* 0x000fe20000010000 */
[----:B------:R-:W-:Y:S02]  /*8c80*/  FADD.FTZ R42, R17, R20 ;  /* 0x00000014112a7221 */ /* 0x000fe40000010000 */
[----:B0-----:R-:W-:Y:S02]  /*8c90*/  FADD.FTZ R43, R33, R22 ;  /* 0x00000016212b7221 */ /* 0x001fe40000010000 */
[----:B-1----:R-:W-:Y:S02]  /*8ca0*/  FADD.FTZ R44, R19, R24 ;  /* 0x00000018132c7221 */ /* 0x002fe40000010000 */
[----:B------:R-:W-:Y:S02]  /*8cb0*/  FADD.FTZ R45, R21, R26 ;  /* 0x0000001a152d7221 */ /* 0x000fe40000010000 */
[----:B--2---:R-:W-:Y:S02]  /*8cc0*/  FADD.FTZ R46, R23, R28 ;  /* 0x0000001c172e7221 */ /* 0x004fe40000010000 */
[----:B---3--:R-:W-:Y:S01]  /*8cd0*/  FADD.FTZ R47, R30, R47 ;  /* 0x0000002f1e2f7221 */ /* 0x008fe20000010000 */
        /* <DEDUP_REMOVED lines=17> */
.L_x_13833:
[----:B------:R-:W-:Y:S05]  /*8df0*/  BSYNC B0 ;  /* 0x0000000000007941 */ /* 0x000fea0003800000 */
.L_x_13832:
        /* <DEDUP_REMOVED lines=24> */
[----:B------:R-:W-:Y:S02]  /*8f80*/  FADD.FTZ R37, R37, R6 ;  /* 0x0000000625257221 */ /* 0x000fe40000010000 */
[----:B------:R-:W-:Y:S02]  /*8f90*/  FADD.FTZ R38, R38, R9 ;  /* 0x0000000926267221 */ /* 0x000fe40000010000 */
[----:B------:R-:W-:Y:S02]  /*8fa0*/  FADD.FTZ R39, R39, R8 ;  /* 0x0000000827277221 */ /* 0x000fe40000010000 */
[----:B------:R-:W-:Y:S02]  /*8fb0*/  FADD.FTZ R40, R40, R11 ;  /* 0x0000000b28287221 */ /* 0x000fe40000010000 */
[----:B------:R-:W-:Y:S02]  /*8fc0*/  FADD.FTZ R41, R41, R10 ;  /* 0x0000000a29297221 */ /* 0x000fe40000010000 */
[----:B------:R-:W-:-:S02]  /*8fd0*/  FADD.FTZ R42, R42, R13 ;  /* 0x0000000d2a2a7221 */ /* 0x000fc40000010000 */
[----:B0-----:R-:W-:Y:S02]  /*8fe0*/  FADD.FTZ R43, R43, R12 ;  /* 0x0000000c2b2b7221 */ /* 0x001fe40000010000 */
[----:B-1----:R-:W-:Y:S02]  /*8ff0*/  FADD.FTZ R44, R44, R15 ;  /* 0x0000000f2c2c7221 */ /* 0x002fe40000010000 */
[----:B--2---:R-:W-:Y:S02]  /*9000*/  FADD.FTZ R45, R45, R14 ;  /* 0x0000000e2d2d7221 */ /* 0x004fe40000010000 */
[----:B---3--:R-:W-:Y:S02]  /*9010*/  FADD.FTZ R46, R46, R17 ;  /* 0x000000112e2e7221 */ /* 0x008fe40000010000 */
[----:B----4-:R-:W-:Y:S02]  /*9020*/  FADD.FTZ R47, R47, R16 ;  /* 0x000000102f2f7221 */ /* 0x010fe40000010000 */
.L_x_13835:
[----:B------:R-:W-:Y:S05]  /*9030*/  BSYNC B0 ;  /* 0x0000000000007941 */ /* 0x000fea0003800000 */
.L_x_13834:
        /* <DEDUP_REMOVED lines=19> */
.L_x_13837:
[----:B------:R-:W-:Y:S05]  /*9170*/  BSYNC B0 ;  /* 0x0000000000007941 */ /* 0x000fea0003800000 */
.L_x_13836:
        /* <DEDUP_REMOVED lines=10> */
[----:B------:R-:W1:Y:S02]  /*9220*/  LDS R8, [R49.X4+0x200] ;  /* 0x0002000031087984 */ /* 0x000e640000004800 */
[----:B012---:R-:W-:-:S02]  /*9230*/  FADD.FTZ R0, R0, R3 ;  /* 0x0000000300007221 */ /* 0x007fc40000010000 */
[----:B---3--:R-:W-:Y:S02]  /*9240*/  FADD.FTZ R29, R29, R2 ;  /* 0x000000021d1d7221 */ /* 0x008fe40000010000 */
[----:B----4-:R-:W-:Y:S02]  /*9250*/  FADD.FTZ R34, R34, R5 ;  /* 0x0000000522227221 */ /* 0x010fe40000010000 */
[----:B------:R-:W-:Y:S02]  /*9260*/  FADD.FTZ R35, R35, R4 ;  /* 0x0000000423237221 */ /* 0x000fe40000010000 */
[----:B------:R-:W-:Y:S02]  /*9270*/  FADD.FTZ R36, R36, R7 ;  /* 0x0000000724247221 */ /* 0x000fe40000010000 */
[----:B------:R-:W-:Y:S02]  /*9280*/  FADD.FTZ R37, R37, R6 ;  /* 0x0000000625257221 */ /* 0x000fe40000010000 */
[----:B------:R-:W-:-:S02]  /*9290*/  FADD.FTZ R38, R38, R9 ;  /* 0x0000000926267221 */ /* 0x000fc40000010000 */
[----:B------:R-:W-:Y:S01]  /*92a0*/  FADD.FTZ R39, R39, R8 ;  /* 0x0000000827277221 */ /* 0x000fe20000010000 */
[----:B------:R-:W-:Y:S05]  /*92b0*/  @P2 BRA `(.L_x_13839) ;  /* 0x0000010000002947 */ /* 0x000fea0003800000 */
[----:B------:R-:W0:Y:S04]  /*92c0*/  LDS R3, [R49.X4+0x220] ;  /* 0x0002200031037984 */ /* 0x000e280000004800 */
[----:B------:R-:W1:Y:S04]  /*92d0*/  LDS R2, [R49.X4+0x240] ;  /* 0x0002400031027984 */ /* 0x000e680000004800 */
[----:B------:R-:W2:Y:S04]  /*92e0*/  LDS R5, [R49.X4+0x260] ;  /* 0x0002600031057984 */ /* 0x000ea80000004800 */
[----:B------:R-:W3:Y:S04]  /*92f0*/  LDS R4, [R49.X4+0x280] ;  /* 0x0002800031047984 */ /* 0x000ee80000004800 */
[----:B------:R-:W4:Y:S04]  /*9300*/  LDS R7, [R49.X4+0x2a0] ;  /* 0x0002a00031077984 */ /* 0x000f280000004800 */
[----:B------:R-:W4:Y:S04]  /*9310*/  LDS R6, [R49.X4+0x2c0] ;  /* 0x0002c00031067984 */ /* 0x000f280000004800 */
[----:B------:R-:W4:Y:S04]  /*9320*/  LDS R9, [R49.X4+0x2e0] ;  /* 0x0002e00031097984 */ /* 0x000f280000004800 */
[----:B------:R-:W4:Y:S01]  /*9330*/  LDS R8, [R49.X4+0x300] ;  /* 0x0003000031087984 */ /* 0x000f220000004800 */
[----:B0-----:R-:W-:-:S02]  /*9340*/  FADD.FTZ R40, R40, R3 ;  /* 0x0000000328287221 */ /* 0x001fc40000010000 */
[----:B-1----:R-:W-:Y:S02]  /*9350*/  FADD.FTZ R41, R41, R2 ;  /* 0x0000000229297221 */ /* 0x002fe40000010000 */
[----:B--2---:R-:W-:Y:S02]  /*9360*/  FADD.FTZ R42, R42, R5 ;  /* 0x000000052a2a7221 */ /* 0x004fe40000010000 */
[----:B---3--:R-:W-:Y:S02]  /*9370*/  FADD.FTZ R43, R43, R4 ;  /* 0x000000042b2b7221 */ /* 0x008fe40000010000 */
[----:B----4-:R-:W-:Y:S02]  /*9380*/  FADD.FTZ R44, R44, R7 ;  /* 0x000000072c2c7221 */ /* 0x010fe40000010000 */
[----:B------:R-:W-:Y:S02]  /*9390*/  FADD.FTZ R45, R45, R6 ;  /* 0x000000062d2d7221 */ /* 0x000fe40000010000 */
[----:B------:R-:W-:-:S02]  /*93a0*/  FADD.FTZ R46, R46, R9 ;  /* 0x000000092e2e7221 */ /* 0x000fc40000010000 */
[----:B------:R-:W-:Y:S02]  /*93b0*/  FADD.FTZ R47, R47, R8 ;  /* 0x000000082f2f7221 */ /* 0x000fe40000010000 */
.L_x_13839:
[----:B------:R-:W-:Y:S05]  /*93c0*/  BSYNC B0 ;  /* 0x0000000000007941 */ /* 0x000fea0003800000 */
.L_x_13838:
[----:B------:R-:W-:Y:S06]  /*93d0*/  BAR.SYNC.DEFER_BLOCKING 0x0 ;  /* 0x0000000000007b1d */ /* 0x000fec0000010000 */
[----:B------:R-:W-:Y:S05]  /*93e0*/  @P3 EXIT ;  /* 0x000000000000394d */ /* 0x000fea0003800000 */
[----:B------:R-:W2:Y:S01]  /*93f0*/  S2UR UR4, SR_CTAID.Y ;  /* 0x00000000000479c3 */ /* 0x000ea20000002600 */
[----:B------:R-:W-:-:S07]  /*9400*/  ULDC UR7, c[0x0][0xc] ;  /* 0x0000030000077ab9 */ /* 0x000fce0000000800 */
[----:B------:R-:W3:Y:S08]  /*9410*/  S2UR UR5, SR_CTAID.X ;  /* 0x00000000000579c3 */ /* 0x000ef00000002500 */
[----:B------:R-:W4:Y:S01]  /*9420*/  S2UR UR6, SR_CTAID.Z ;  /* 0x00000000000679c3 */ /* 0x000f220000002700 */
[----:B--2---:R-:W-:-:S03]  /*9430*/  UIMAD UR4, UR4, UR7, URZ ;  /* 0x00000007040472a4 */ /* 0x004fc6000f8e023f */
[----:B------:R-:W-:Y:S02]  /*9440*/  ULDC UR7, c[0x0][0x14] ;  /* 0x0000050000077ab9 */ /* 0x000fe40000000800 */
[----:B------:R-:W-:Y:S02]  /*9450*/  UIMAD UR4, UR4, UR7, URZ ;  /* 0x00000007040472a4 */ /* 0x000fe4000f8e023f */
[----:B---3--:R-:W-:Y:S02]  /*9460*/  UIMAD UR5, UR5, UR7, URZ ;  /* 0x00000007050572a4 */ /* 0x008fe4000f8e023f */
[----:B------:R-:W-:Y:S02]  /*9470*/  USHF.L.U32 UR4, UR4, 0x7, URZ ;  /* 0x0000000704047899 */ /* 0x000fe4000800063f */
[----:B------:R-:W-:Y:S02]  /*9480*/  USHF.L.U32 UR5, UR5, 0x7, URZ ;  /* 0x0000000705057899 */ /* 0x000fe4000800063f */
[----:B------:R-:W-:-:S02]  /*9490*/  USHF.R.S32.HI UR7, URZ, 0x1f, UR4 ;  /* 0x0000001f3f077899 */ /* 0x000fc40008011404 */
[----:B----4-:R-:W-:Y:S02]  /*94a0*/  USHF.L.U32 UR6, UR6, 0x7, URZ ;  /* 0x0000000706067899 */ /* 0x010fe4000800063f */
[----:B------:R-:W-:Y:S02]  /*94b0*/  USHF.R.S32.HI UR8, URZ, 0x1f, UR5 ;  /* 0x0000001f3f087899 */ /* 0x000fe40008011405 */
[----:B------:R-:W-:Y:S02]  /*94c0*/  USHF.R.S32.HI UR9, URZ, 0x1f, UR6 ;  /* 0x0000001f3f097899 */ /* 0x000fe40008011406 */
[----:B------:R-:W-:-:S04]  /*94d0*/  UIADD3 UR4, UP0, UP1, UR4, UR5, UR6 ;  /* 0x0000000504047290 */ /* 0x000fc8000f91e006 */
[----:B------:R-:W-:Y:S01]  /*94e0*/  UIADD3.X UR7, UR7, UR8, UR9, UP0, UP1 ;  /* 0x0000000807077290 */ /* 0x000fe200087e2409 */
[----:B------:R-:W-:Y:S11]  /*94f0*/  @P2 EXIT ;  /* 0x000000000000294d */ /* 0x000ff60003800000 */
[C---:B------:R-:W-:Y:S02]  /*9500*/  IADD3 R3, R32.reuse, 0x8, RZ ;  /* 0x0000000820037810 */ /* 0x040fe40007ffe0ff */
[C---:B------:R-:W-:Y:S02]  /*9510*/  IADD3 R9, P0, R32.reuse, UR4, RZ ;  /* 0x0000000420097c10 */ /* 0x040fe4000ff1e0ff */
[C---:B------:R-:W-:Y:S02]  /*9520*/  IADD3 R5, P1, R3.reuse, UR4, RZ ;  /* 0x0000000403057c10 */ /* 0x040fe4000ff3e0ff */
[C---:B------:R-:W-:Y:S02]  /*9530*/  IADD3 R6, R32.reuse, 0x10, RZ ;  /* 0x0000001020067810 */ /* 0x040fe40007ffe0ff */
[----:B------:R-:W-:Y:S02]  /*9540*/  LEA.HI.X.SX32 R10, R32, UR7, 0x1, P0 ;  /* 0x00000007200a7c11 */ /* 0x000fe400080f0eff */
[----:B------:R-:W-:-:S02]  /*9550*/  LEA.HI.X.SX32 R8, R3, UR7, 0x1, P1 ;  /* 0x0000000703087c11 */ /* 0x000fc400088f0eff */
[----:B------:R-:W-:Y:S02]  /*9560*/  LEA R2, P0, R9, c[0x0][0x170], 0x1 ;  /* 0x00005c0009027a11 */ /* 0x000fe400078008ff */
[----:B------:R-:W-:Y:S02]  /*9570*/  LEA R4, P1, R5, c[0x0][0x170], 0x1 ;  /* 0x00005c0005047a11 */ /* 0x000fe400078208ff */
[----:B------:R-:W-:Y:S02]  /*9580*/  IADD3 R7, R32, 0x18, RZ ;  /* 0x0000001820077810 */ /* 0x000fe40007ffe0ff */
[----:B------:R-:W-:Y:S02]  /*9590*/  IADD3 R11, P2, R6, UR4, RZ ;  /* 0x00000004060b7c10 */ /* 0x000fe4000ff5e0ff */
[----:B------:R-:W-:Y:S02]  /*95a0*/  LEA.HI.X R3, R9, c[0x0][0x174], R10, 0x1, P0 ;  /* 0x00005d0009037a11 */ /* 0x000fe400000f0c0a */
[----:B------:R-:W-:-:S02]  /*95b0*/  LEA.HI.X R5, R5, c[0x0][0x174], R8, 0x1, P1 ;  /* 0x00005d0005057a11 */ /* 0x000fc400008f0c08 */
[----:B------:R-:W-:Y:S02]  /*95c0*/  IADD3 R9, P1, R7, UR4, RZ ;  /* 0x0000000407097c10 */ /* 0x000fe4000ff3e0ff */
[----:B------:R-:W-:Y:S02]  /*95d0*/  LEA.HI.X.SX32 R14, R6, UR7, 0x1, P2 ;  /* 0x00000007060e7c11 */ /* 0x000fe400090f0eff */
        /* <DEDUP_REMOVED lines=11> */
[C---:B------:R-:W-:Y:S02]  /*9690*/  IADD3 R14, R32.reuse, 0x30, RZ ;  /* 0x00000030200e7810 */ /* 0x040fe40007ffe0ff */
[----:B------:R-:W-:Y:S02]  /*96a0*/  IADD3 R15, R32, 0x38, RZ ;  /* 0x00000038200f7810 */ /* 0x000fe40007ffe0ff */
[----:B------:R-:W-:Y:S02]  /*96b0*/  LEA.HI.X.SX32 R16, R11, UR7, 0x1, P1 ;  /* 0x000000070b107c11 */ /* 0x000fe400088f0eff */
[----:B------:R-:W-:Y:S02]  /*96c0*/  LEA.HI.X R11, R17, c[0x0][0x174], R18, 0x1, P0 ;  /* 0x00005d00110b7a11 */ /* 0x000fe400000f0c12 */
[----:B------:R-:W-:-:S02]  /*96d0*/  LEA R12, P1, R13, c[0x0][0x170], 0x1 ;  /* 0x00005c000d0c7a11 */ /* 0x000fc400078208ff */
[----:B------:R-:W-:Y:S02]  /*96e0*/  IADD3 R21, P0, R14, UR4, RZ ;  /* 0x000000040e157c10 */ /* 0x000fe4000ff1e0ff */
[----:B------:R-:W-:Y:S02]  /*96f0*/  IADD3 R17, P2, R15, UR4, RZ ;  /* 0x000000040f117c10 */ /* 0x000fe4000ff5e0ff */
[----:B------:R-:W-:Y:S02]  /*9700*/  IADD3 R18, R32, 0x40, RZ ;  /* 0x0000004020127810 */ /* 0x000fe40007ffe0ff */
[----:B------:R-:W-:Y:S02]  /*9710*/  LEA.HI.X R13, R13, c[0x0][0x174], R16, 0x1, P1 ;  /* 0x00005d000d0d7a11 */ /* 0x000fe400008f0c10 */
        /* <DEDUP_REMOVED lines=11> */
[----:B------:R-:W-:Y:S02]  /*97d0*/  LEA.HI.X.SX32 R24, R19, UR7, 0x1, P1 ;  /* 0x0000000713187c11 */ /* 0x000fe400088f0eff */
[----:B------:R-:W-:Y:S02]  /*97e0*/  IADD3 R22, R32, 0x50, RZ ;  /* 0x0000005020167810 */ /* 0x000fe40007ffe0ff */
[----:B------:R-:W-:-:S02]  /*97f0*/  LEA R20, P1, R21, c[0x0][0x170], 0x1 ;  /* 0x00005c0015147a11 */ /* 0x000fc400078208ff */
[----:B------:R-:W-:Y:S02]  /*9800*/  LEA.HI.X R19, R23, c[0x0][0x174], R26, 0x1, P0 ;  /* 0x00005d0017137a11 */ /* 0x000fe400000f0c1a */
[----:B------:R-:W-:Y:S02]  /*9810*/  IADD3 R23, R32, 0x58, RZ ;  /* 0x0000005820177810 */ /* 0x000fe40007ffe0ff */
[----:B------:R-:W-:Y:S02]  /*9820*/  IADD3 R26, P0, R22, UR4, RZ ;  /* 0x00000004161a7c10 */ /* 0x000fe4000ff1e0ff */
[----:B------:R-:W-:Y:S02]  /*9830*/  LEA.HI.X R21, R21, c[0x0][0x174], R24, 0x1, P1 ;  /* 0x00005d0015157a11 */ /* 0x000fe400008f0c18 */
[----:B------:R-:W-:Y:S02]  /*9840*/  IADD3 R25, R32, 0x60, RZ ;  /* 0x0000006020197810 */ /* 0x000fe40007ffe0ff */
[----:B------:R-:W-:-:S02]  /*9850*/  IADD3 R28, P1, R23, UR4, RZ ;  /* 0x00000004171c7c10 */ /* 0x000fc4000ff3e0ff */
[----:B------:R-:W-:Y:S02]  /*9860*/  LEA.HI.X.SX32 R33, R22, UR7, 0x1, P0 ;  /* 0x0000000716217c11 */ /* 0x000fe400080f0eff */
[----:B------:R-:W-:Y:S02]  /*9870*/  LEA R22, P0, R26, c[0x0][0x170], 0x1 ;  /* 0x00005c001a167a11 */ /* 0x000fe400078008ff */
[----:B------:R-:W-:Y:S02]  /*9880*/  IADD3 R27, P2, R25, UR4, RZ ;  /* 0x00000004191b7c10 */ /* 0x000fe4000ff5e0ff */
[----:B------:R-:W-:Y:S02]  /*9890*/  LEA.HI.X.SX32 R31, R23, UR7, 0x1, P1 ;  /* 0x00000007171f7c11 */ /* 0x000fe400088f0eff */
[----:B------:R-:W-:Y:S02]  /*98a0*/  LEA R24, P1, R28, c[0x0][0x170], 0x1 ;  /* 0x00005c001c187a11 */ /* 0x000fe400078208ff */
[----:B01----:R-:W-:-:S02]  /*98b0*/  F2FP.BF16.PACK_AB R0, R29, R0 ;  /* 0x000000001d00723e */ /* 0x003fc400000010ff */
[----:B------:R-:W-:Y:S02]  /*98c0*/  LEA.HI.X R23, R26, c[0x0][0x174], R33, 0x1, P0 ;  /* 0x00005d001a177a11 */ /* 0x000fe400000f0c21 */
[----:B------:R-:W-:Y:S01]  /*98d0*/  LEA.HI.X.SX32 R48, R25, UR7, 0x1, P2 ;  /* 0x0000000719307c11 */ /* 0x000fe200090f0eff */
[----:B------:R0:W-:Y:S01]  /*98e0*/  STG.E.U16 [R2.64], R0 ;  /* 0x0000000002007986 */ /* 0x0001e2000c10150a */
[----:B------:R-:W-:Y:S02]  /*98f0*/  F2FP.BF16.PACK_AB R34, R35, R34 ;  /* 0x000000222322723e */ /* 0x000fe400000010ff */
[----:B------:R-:W-:Y:S02]  /*9900*/  LEA R26, P0, R27, c[0x0][0x170], 0x1 ;  /* 0x00005c001b1a7a11 */ /* 0x000fe400078008ff */
[----:B------:R-:W-:Y:S02]  /*9910*/  LEA.HI.X R25, R28, c[0x0][0x174], R31, 0x1, P1 ;  /* 0x00005d001c197a11 */ /* 0x000fe400008f0c1f */
[----:B------:R-:W-:-:S02]  /*9920*/  PRMT R35, R0, 0x7632, R35 ;  /* 0x0000763200237816 */ /* 0x000fc40000000023 */
[C---:B------:R-:W-:Y:S02]  /*9930*/  IADD3 R28, R32.reuse, 0x68, RZ ;  /* 0x00000068201c7810 */ /* 0x040fe40007ffe0ff */
[C---:B------:R-:W-:Y:S01]  /*9940*/  IADD3 R30, R32.reuse, 0x70, RZ ;  /* 0x00000070201e7810 */ /* 0x040fe20007ffe0ff */
[----:B------:R1:W-:Y:S01]  /*9950*/  STG.E.U16 [R4.64], R35 ;  /* 0x0000002304007986 */ /* 0x0003e2000c10150a */
[----:B------:R-:W-:Y:S02]  /*9960*/  F2FP.BF16.PACK_AB R36, R37, R36 ;  /* 0x000000242524723e */ /* 0x000fe400000010ff */
[----:B------:R-:W-:Y:S01]  /*9970*/  IADD3 R32, R32, 0x78, RZ ;  /* 0x0000007820207810 */ /* 0x000fe20007ffe0ff */
[----:B------:R-:W-:Y:S01]  /*9980*/  STG.E.U16 [R6.64], R34 ;  /* 0x0000002206007986 */ /* 0x000fe2000c10150a */
[----:B------:R-:W-:Y:S02]  /*9990*/  LEA.HI.X R27, R27, c[0x0][0x174], R48, 0x1, P0 ;  /* 0x00005d001b1b7a11 */ /* 0x000fe400000f0c30 */
[----:B0-----:R-:W-:-:S02]  /*99a0*/  PRMT R3, R34, 0x7632, R3 ;  /* 0x0000763222037816 */ /* 0x001fc40000000003 */
[----:B------:R-:W-:Y:S02]  /*99b0*/  F2FP.BF16.PACK_AB R38, R39, R38 ;  /* 0x000000262726723e */ /* 0x000fe400000010ff */
[----:B------:R-:W-:Y:S01]  /*99c0*/  IADD3 R49, P0, R28, UR4, RZ ;  /* 0x000000041c317c10 */ /* 0x000fe2000ff1e0ff */
[----:B------:R-:W-:Y:S01]  /*99d0*/  STG.E.U16 [R8.64], R3 ;  /* 0x0000000308007986 */ /* 0x000fe2000c10150a */
[----:B------:R-:W-:Y:S02]  /*99e0*/  IADD3 R31, P1, R30, UR4, RZ ;  /* 0x000000041e1f7c10 */ /* 0x000fe4000ff3e0ff */
[----:B-1----:R-:W-:Y:S01]  /*99f0*/  PRMT R5, R36, 0x7632, R5 ;  /* 0x0000763224057816 */ /* 0x002fe20000000005 */
[----:B------:R-:W-:Y:S01]  /*9a00*/  STG.E.U16 [R10.64], R36 ;  /* 0x000000240a007986 */ /* 0x000fe2000c10150a */
[----:B------:R-:W-:Y:S02]  /*9a10*/  F2FP.BF16.PACK_AB R40, R41, R40 ;  /* 0x000000282928723e */ /* 0x000fe400000010ff */
[----:B------:R-:W-:Y:S01]  /*9a20*/  IADD3 R33, P2, R32, UR4, RZ ;  /* 0x0000000420217c10 */ /* 0x000fe2000ff5e0ff */
[----:B------:R0:W-:Y:S01]  /*9a30*/  STG.E.U16 [R12.64], R5 ;  /* 0x000000050c007986 */ /* 0x0001e2000c10150a */
[----:B------:R-:W-:-:S02]  /*9a40*/  PRMT R0, R38, 0x7632, R0 ;  /* 0x0000763226007816 */ /* 0x000fc40000000000 */
[----:B------:R-:W-:Y:S01]  /*9a50*/  F2FP.BF16.PACK_AB R42, R43, R42 ;  /* 0x0000002a2b2a723e */ /* 0x000fe200000010ff */
[----:B------:R1:W-:Y:S01]  /*9a60*/  STG.E.U16 [R14.64], R38 ;  /* 0x000000260e007986 */ /* 0x0003e2000c10150a */
[----:B------:R-:W-:Y:S02]  /*9a70*/  LEA.HI.X.SX32 R52, R28, UR7, 0x1, P0 ;  /* 0x000000071c347c11 */ /* 0x000fe400080f0eff */
[----:B------:R-:W-:Y:S01]  /*9a80*/  LEA.HI.X.SX32 R50, R30, UR7, 0x1, P1 ;  /* 0x000000071e327c11 */ /* 0x000fe200088f0eff */
[----:B------:R2:W-:Y:S01]  /*9a90*/  STG.E.U16 [R16.64], R0 ;  /* 0x0000000010007986 */ /* 0x0005e2000c10150a */
[----:B------:R-:W-:Y:S02]  /*9aa0*/  LEA R28, P0, R49, c[0x0][0x170], 0x1 ;  /* 0x00005c00311c7a11 */ /* 0x000fe400078008ff */
[----:B------:R-:W-:Y:S01]  /*9ab0*/  PRMT R2, R40, 0x7632, R2 ;  /* 0x0000763228027816 */ /* 0x000fe20000000002 */
[----:B------:R-:W-:Y:S01]  /*9ac0*/  STG.E.U16 [R18.64], R40 ;  /* 0x0000002812007986 */ /* 0x000fe2000c10150a */
[----:B------:R-:W-:-:S02]  /*9ad0*/  F2FP.BF16.PACK_AB R44, R45, R44 ;  /* 0x0000002c2d2c723e */ /* 0x000fc400000010ff */
[----:B------:R-:W-:Y:S01]  /*9ae0*/  LEA R30, P1, R31, c[0x0][0x170], 0x1 ;  /* 0x00005c001f1e7a11 */ /* 0x000fe200078208ff */
[----:B------:R-:W-:Y:S01]  /*9af0*/  STG.E.U16 [R20.64], R2 ;  /* 0x0000000214007986 */ /* 0x000fe2000c10150a */
[----:B------:R-:W-:Y:S02]  /*9b00*/  LEA.HI.X.SX32 R48, R32, UR7, 0x1, P2 ;  /* 0x0000000720307c11 */ /* 0x000fe400090f0eff */
[----:B------:R-:W-:Y:S01]  /*9b10*/  LEA R32, P2, R33, c[0x0][0x170], 0x1 ;  /* 0x00005c0021207a11 */ /* 0x000fe200078408ff */
[----:B------:R-:W-:Y:S01]  /*9b20*/  STG.E.U16 [R22.64], R42 ;  /* 0x0000002a16007986 */ /* 0x000fe2000c10150a */
[----:B0-----:R-:W-:Y:S02]  /*9b30*/  PRMT R12, R42, 0x7632, R12 ;  /* 0x000076322a0c7816 */ /* 0x001fe4000000000c */
[----:B------:R-:W-:Y:S02]  /*9b40*/  F2FP.BF16.PACK_AB R46, R47, R46 ;  /* 0x0000002e2f2e723e */ /* 0x000fe400000010ff */
[----:B------:R-:W-:Y:S01]  /*9b50*/  LEA.HI.X R29, R49, c[0x0][0x174], R52, 0x1, P0 ;  /* 0x00005d00311d7a11 */ /* 0x000fe200000f0c34 */
[----:B------:R-:W-:Y:S01]  /*9b60*/  STG.E.U16 [R24.64], R12 ;  /* 0x0000000c18007986 */ /* 0x000fe2000c10150a */
[----:B-1----:R-:W-:-:S02]  /*9b70*/  PRMT R14, R44, 0x7632, R14 ;  /* 0x000076322c0e7816 */ /* 0x002fc4000000000e */
[----:B------:R-:W-:Y:S01]  /*9b80*/  LEA.HI.X R31, R31, c[0x0][0x174], R50, 0x1, P1 ;  /* 0x00005d001f1f7a11 */ /* 0x000fe200008f0c32 */
[----:B------:R-:W-:Y:S01]  /*9b90*/  STG.E.U16 [R26.64], R44 ;  /* 0x0000002c1a007986 */ /* 0x000fe2000c10150a */
[----:B------:R-:W-:Y:S02]  /*9ba0*/  LEA.HI.X R33, R33, c[0x0][0x174], R48, 0x1, P2 ;  /* 0x00005d0021217a11 */ /* 0x000fe400010f0c30 */
[----:B--2---:R-:W-:Y:S01]  /*9bb0*/  PRMT R16, R46, 0x7632, R16 ;  /* 0x000076322e107816 */ /* 0x004fe20000000010 */
[----:B------:R-:W-:Y:S04]  /*9bc0*/  STG.E.U16 [R28.64], R14 ;  /* 0x0000000e1c007986 */ /* 0x000fe8000c10150a */
[----:B------:R-:W-:Y:S04]  /*9bd0*/  STG.E.U16 [R30.64], R46 ;  /* 0x0000002e1e007986 */ /* 0x000fe8000c10150a */
[----:B------:R-:W-:Y:S01]  /*9be0*/  STG.E.U16 [R32.64], R16 ;  /* 0x0000001020007986 */ /* 0x000fe2000c10150a */
[----:B------:R-:W-:Y:S05]  /*9bf0*/  EXIT ;  /* 0x000000000000794d */ /* 0x000fea0003800000 */
.L_x_13840:
        /* <DEDUP_REMOVED lines=16> */
.L_x_25419:


//--------------------- .text._ZN4vllm25paged_attention_v2_kernelI13__nv_bfloat16S1_Li120ELi32ELi128ELNS_18Fp8KVCacheDataTypeE0ELb0ELi512EEEvPfS3_PT_PKS4_PKT0_SA_ifPKiSC_iPKfiiiSE_SE_iiiii --------------------------
	.section	.text._ZN4vllm25paged_attention_v2_kernelI13__nv_bfloat16S1_Li120ELi32ELi128ELNS_18Fp8KVCacheDataTypeE0ELb0ELi512EEEvPfS3_PT_PKS4_PKT0_SA_ifPKiSC_iPKfiiiSE_SE_iiiii,"ax",@progbits
	.sectioninfo	@"SHI_REGISTERS=164"
	.align	128
        .global         _ZN4vllm25paged_attention_v2_kernelI13__nv_bfloat16S1_Li120ELi32ELi128ELNS_18Fp8KVCacheDataTypeE0ELb0ELi512EEEvPfS3_PT_PKS4_PKT0_SA_ifPKiSC_iPKfiiiSE_SE_iiiii
        .type           _ZN4vllm25paged_attention_v2_kernelI13__nv_bfloat16S1_Li120ELi32ELi128ELNS_18Fp8KVCacheDataTypeE0ELb0ELi512EEEvPfS3_PT_PKS4_PKT0_SA_ifPKiSC_iPKfiiiSE_SE_iiiii,@function
        .size           _ZN4vllm25paged_attention_v2_kernelI13__nv_bfloat16S1_Li120ELi32ELi128ELNS_18Fp8KVCacheDataTypeE0ELb0ELi512EEEvPfS3_PT_PKS4_PKT0_SA_ifPKiSC_iPKfiiiSE_SE_iiiii,(.L_x_25420 - _ZN4vllm25paged_attention_v2_kernelI13__nv_bfloat16S1_Li120ELi32ELi128ELNS_18Fp8KVCacheDataTypeE0ELb0ELi512EEEvPfS3_PT_PKS4_PKT0_SA_ifPKiSC_iPKfiiiSE_SE_iiiii)
        .other          _ZN4vllm25paged_attention_v2_kernelI13__nv_bfloat16S1_Li120ELi32ELi128ELNS_18Fp8KVCacheDataTypeE0ELb0ELi512EEEvPfS3_PT_PKS4_PKT0_SA_ifPKiSC_iPKfiiiSE_SE_iiiii,@"STO_CUDA_ENTRY STV_DEFAULT"
_ZN4vllm25paged_attention_v2_kernelI13__nv_bfloat16S1_Li120ELi32ELi128ELNS_18Fp8KVCacheDataTypeE0ELb0ELi512EEEvPfS3_PT_PKS4_PKT0_SA_ifPKiSC_iPKfiiiSE_SE_iiiii:
.text._ZN4vllm25paged_attention_v2_kernelI13__nv_bfloat16S1_Li120ELi32ELi128ELNS_18Fp8KVCacheDataTypeE0ELb0ELi512EEEvPfS3_PT_PKS4_PKT0_SA_ifPKiSC_iPKfiiiSE_SE_iiiii:
        /* <DEDUP_REMOVED lines=86> */
[----:B------:R-:W-:Y:S01]  /*0560*/  IMAD R5, R55, 0x78, RZ ;  /* 0x0000007837057824 */ /* 0x000fe200078e02ff */
        /* <DEDUP_REMOVED lines=21> */
.L_x_13845:
        /* <DEDUP_REMOVED lines=15> */
.L_x_13844:
[----:B------:R-:W-:Y:S05]  /*07b0*/  BSYNC B1 ;  /* 0x0000000000017941 */ /* 0x000fea0003800000 */
.L_x_13843:
        /* <DEDUP_REMOVED lines=10> */
.L_x_13846:
        /* <DEDUP_REMOVED lines=28> */
.L_x_13842:
[----:B------:R-:W-:Y:S05]  /*0a20*/  BSYNC B0 ;  /* 0x0000000000007941 */ /* 0x000fea0003800000 */
.L_x_13841:
        /* <DEDUP_REMOVED lines=9> */
[----:B------:R-:W-:Y:S01]  /*0ac0*/  IMAD R0, R50, c[0x0][0x1c0], RZ ;  /* 0x0000700032007a24 */ /* 0x000fe200078e02ff */
[----:B------:R-:W-:Y:S01]  /*0ad0*/  IADD3 R140, -R57, 0x1, RZ ;  /* 0x00000001398c7810 */ /* 0x000fe20007ffe1ff */
[----:B------:R-:W-:Y:S01]  /*0ae0*/  IMAD.SHL.U32 R3, R48, 0x8, RZ ;  /* 0x0000000830037824 */ /* 0x000fe200078e00ff */
[----:B------:R-:W1:Y:S01]  /*0af0*/  LDS.128 R8, [0x20] ;  /* 0x00002000ff087984 */ /* 0x000e620000000c00 */
[----:B------:R-:W-:Y:S02]  /*0b00*/  IMAD.MOV.U32 R141, RZ, RZ, c[0x0][0x1bc] ;  /* 0x00006f00ff8d7624 */ /* 0x000fe400078e00ff */
[----:B------:R-:W-:Y:S01]  /*0b10*/  IMAD.MOV.U32 R138, RZ, RZ, -0x800001 ;  /* 0xff7fffffff8a7424 */ /* 0x000fe200078e00ff */
[----:B------:R-:W2:Y:S01]  /*0b20*/  LDS.128 R4, [0x10] ;  /* 0x00001000ff047984 */ /* 0x000ea20000000c00 */
[----:B------:R-:W-:Y:S01]  /*0b30*/  SHF.R.S32.HI R25, RZ, 0x1f, R3 ;  /* 0x0000001fff197819 */ /* 0x000fe20000011403 */
[----:B------:R-:W-:Y:S01]  /*0b40*/  IMAD.MOV.U32 R143, RZ, RZ, R46 ;  /* 0x000000ffff8f7224 */ /* 0x000fe200078e002e */
[----:B------:R-:W-:Y:S01]  /*0b50*/  IADD3 R2, P0, R0, R3, RZ ;  /* 0x0000000300027210 */ /* 0x000fe20007f1e0ff */
[----:B------:R-:W3:Y:S01]  /*0b60*/  LDS.128 R12, [0x30] ;  /* 0x00003000ff0c7984 */ /* 0x000ee20000000c00 */
[----:B------:R-:W-:-:S02]  /*0b70*/  SHF.R.S32.HI R141, RZ, 0x1f, R141 ;  /* 0x0000001fff8d7819 */ /* 0x000fc4000001148d */
[----:B------:R-:W-:Y:S01]  /*0b80*/  LEA.HI.X.SX32 R3, R0, R25, 0x1, P0 ;  /* 0x0000001900037211 */ /* 0x000fe200000f0eff */
[----:B------:R-:W4:Y:S04]  /*0b90*/  LDS.128 R20, [0x40] ;  /* 0x00004000ff147984 */ /* 0x000f280000000c00 */
[----:B------:R-:W2:Y:S01]  /*0ba0*/  LDS.128 R24, [0x50] ;  /* 0x00005000ff187984 */ /* 0x000ea20000000c00 */
        /* <DEDUP_REMOVED lines=8> */
[--C-:B-1----:R-:W-:Y:S01]  /*0c30*/  PRMT R0, RZ, 0x5410, R8.reuse ;  /* 0x00005410ff007816 */ /* 0x102fe20000000008 */
[----:B------:R-:W0:Y:S01]  /*0c40*/  LDS.128 R16, [0x60] ;  /* 0x00006000ff107984 */ /* 0x000e220000000c00 */
        /* <DEDUP_REMOVED lines=16> */
[----:B------:R-:W2:Y:S01]  /*0d50*/  LDS.128 R4, [0x70] ;  /* 0x00007000ff047984 */ /* 0x000ea20000000c00 */
[--C-:B---3--:R-:W-:Y:S02]  /*0d60*/  PRMT R66, RZ, 0x5410, R12.reuse ;  /* 0x00005410ff427816 */ /* 0x108fe4000000000c */
        /* <DEDUP_REMOVED lines=25> */
[--C-:B0-----:R-:W-:Y:S01]  /*0f00*/  PRMT R90, RZ, 0x5410, R16.reuse ;  /* 0x00005410ff5a7816 */ /* 0x101fe20000000010 */
[----:B------:R-:W0:Y:S01]  /*0f10*/  LDS.128 R24, [0xb0] ;  /* 0x0000b000ff187984 */ /* 0x000e220000000c00 */
[----:B------:R-:W-:Y:S02]  /*0f20*/  PRMT R93, RZ, 0x7610, R16 ;  /* 0x00007610ff5d7816 */ /* 0x000fe40000000010 */
[--C-:B------:R-:W-:Y:S02]  /*0f30*/  PRMT R92, RZ, 0x5410, R17.reuse ;  /* 0x00005410ff5c7816 */ /* 0x100fe40000000011 */
[----:B------:R-:W-:-:S02]  /*0f40*/  PRMT R95, RZ, 0x7610, R17 ;  /* 0x00007610ff5f7816 */ /* 0x000fc40000000011 */
[--C-:B------:R-:W-:Y:S02]  /*0f50*/  PRMT R94, RZ, 0x5410, R18.reuse ;  /* 0x00005410ff5e7816 */ /* 0x100fe40000000012 */
[----:B------:R-:W-:Y:S02]  /*0f60*/  PRMT R97, RZ, 0x7610, R18 ;  /* 0x00007610ff617816 */ /* 0x000fe40000000012 */
[--C-:B------:R-:W-:Y:S02]  /*0f70*/  PRMT R96, RZ, 0x5410, R19.reuse ;  /* 0x00005410ff607816 */ /* 0x100fe40000000013 */
[----:B------:R-:W-:Y:S02]  /*0f80*/  PRMT R99, RZ, 0x7610, R19 ;  /* 0x00007610ff637816 */ /* 0x000fe40000000013 */
[--C-:B-1----:R-:W-:Y:S01]  /*0f90*/  PRMT R106, RZ, 0x5410, R8.reuse ;  /* 0x00005410ff6a7816 */ /* 0x102fe20000000008 */
        /* <DEDUP_REMOVED lines=9> */
[----:B------:R-:W2:Y:S01]  /*1030*/  LDS.128 R8, [0xe0] ;  /* 0x0000e000ff087984 */ /* 0x000ea20000000c00 */
        /* <DEDUP_REMOVED lines=16> */
[--C-:B----4-:R-:W-:Y:S02]  /*1140*/  PRMT R15, RZ, 0x5410, R20.reuse ;  /* 0x00005410ff0f7816 */ /* 0x110fe40000000014 */
[----:B------:R-:W-:-:S02]  /*1150*/  PRMT R120, RZ, 0x7610, R20 ;  /* 0x00007610ff787816 */ /* 0x000fc40000000014 */
[--C-:B------:R-:W-:Y:S02]  /*1160*/  PRMT R20, RZ, 0x5410, R21.reuse ;  /* 0x00005410ff147816 */ /* 0x100fe40000000015 */
[----:B------:R-:W-:Y:S02]  /*1170*/  PRMT R121, RZ, 0x7610, R21 ;  /* 0x00007610ff797816 */ /* 0x000fe40000000015 */
[----:B------:R-:W-:Y:S02]  /*1180*/  PRMT R21, RZ, 0x5410, R22 ;  /* 0x00005410ff157816 */ /* 0x000fe40000000016 */
[----:B------:R-:W-:Y:S02]  /*1190*/  PRMT R122, RZ, 0x5410, R23 ;  /* 0x00005410ff7a7816 */ /* 0x000fe40000000017 */
[----:B0-----:R-:W-:Y:S02]  /*11a0*/  PRMT R123, RZ, 0x5410, R24 ;  /* 0x00005410ff7b7816 */ /* 0x001fe40000000018 */
[----:B------:R-:W-:-:S02]  /*11b0*/  PRMT R124, RZ, 0x5410, R25 ;  /* 0x00005410ff7c7816 */ /* 0x000fc40000000019 */
[----:B------:R-:W-:Y:S02]  /*11c0*/  PRMT R125, RZ, 0x5410, R26 ;  /* 0x00005410ff7d7816 */ /* 0x000fe4000000001a */
[----:B------:R-:W-:Y:S02]  /*11d0*/  PRMT R126, RZ, 0x5410, R27 ;  /* 0x00005410ff7e7816 */ /* 0x000fe4000000001b */
[----:B-1----:R-:W-:Y:S02]  /*11e0*/  PRMT R127, RZ, 0x5410, R16 ;  /* 0x00005410ff7f7816 */ /* 0x002fe40000000010 */
[----:B------:R-:W-:Y:S02]  /*11f0*/  PRMT R128, RZ, 0x5410, R17 ;  /* 0x00005410ff807816 */ /* 0x000fe40000000011 */
[----:B------:R-:W-:Y:S02]  /*1200*/  PRMT R129, RZ, 0x5410, R18 ;  /* 0x00005410ff817816 */ /* 0x000fe40000000012 */
[----:B------:R-:W-:-:S02]  /*1210*/  PRMT R130, RZ, 0x5410, R19 ;  /* 0x00005410ff827816 */ /* 0x000fc40000000013 */
[----:B--2---:R-:W-:Y:S02]  /*1220*/  PRMT R147, RZ, 0x5410, R10 ;  /* 0x00005410ff937816 */ /* 0x004fe4000000000a */
        /* <DEDUP_REMOVED lines=24> */
[----:B------:R-:W-:Y:S02]  /*13b0*/  PRMT R11, RZ, 0x7610, R11 ;  /* 0x00007610ff0b7816 */ /* 0x000fe4000000000b */
.L_x_13849:
[----:B------:R-:W-:-:S04]  /*13c0*/  IADD3 R4, P0, R45, R143, RZ ;  /* 0x0000008f2d047210 */ /* 0x000fc80007f1e0ff */
[----:B------:R-:W-:Y:S02]  /*13d0*/  LEA.HI.X.SX32 R5, R143, R44, 0x1, P0 ;  /* 0x0000002c8f057211 */ /* 0x000fe400000f0eff */
[----:B------:R-:W-:-:S04]  /*13e0*/  LEA R8, P0, R4, c[0x0][0x198], 0x2 ;  /* 0x0000660004087a11 */ /* 0x000fc800078010ff */
[----:B------:R-:W-:-:S05]  /*13f0*/  LEA.HI.X R9, R4, c[0x0][0x19c], R5, 0x2, P0 ;  /* 0x0000670004097a11 */ /* 0x000fca00000f1405 */
[----:B------:R-:W2:Y:S02]  /*1400*/  LDG.E.CONSTANT R8, [R8.64] ;  /* 0x0000000a08087981 */ /* 0x000ea4000c1e9900 */
[----:B--2---:R-:W-:-:S05]  /*1410*/  SHF.R.S32.HI R4, RZ, 0x1f, R8 ;  /* 0x0000001fff047819 */ /* 0x004fca0000011408 */
[----:B------:R-:W-:Y:S02]  /*1420*/  IMAD R6, R4, c[0x0][0x1bc], RZ ;  /* 0x00006f0004067a24 */ /* 0x000fe400078e02ff */
[----:B------:R-:W-:-:S04]  /*1430*/  IMAD.WIDE.U32 R4, R8, c[0x0][0x1bc], R2 ;  /* 0x00006f0008047a25 */ /* 0x000fc800078e0002 */
[----:B------:R-:W-:Y:S01]  /*1440*/  IMAD R7, R8, R141, R6 ;  /* 0x0000008d08077224 */ /* 0x000fe200078e0206 */
[----:B------:R-:W-:-:S03]  /*1450*/  LEA R6, P0, R4, c[0x0][0x180], 0x1 ;  /* 0x0000600004067a11 */ /* 0x000fc600078008ff */
[----:B------:R-:W-:-:S05]  /*1460*/  IMAD.IADD R5, R5, 0x1, R7 ;  /* 0x0000000105057824 */ /* 0x000fca00078e0207 */
        /* <DEDUP_REMOVED lines=16> */
[----:B------:R-:W-:Y:S02]  /*1570*/  PRMT R153, RZ, 0x7610, R157 ;  /* 0x00007610ff997816 */ /* 0x000fe4000000009d */
[----:B------:R-:W2:Y:S01]  /*1580*/  LDG.E.CONSTANT R157, [R6.64+0x1c00] ;  /* 0x001c000a069d7981 */ /* 0x000ea2000c1e9900 */
[----:B------:R-:W-:Y:S01]  /*1590*/  FFMA.FTZ R155, R43, R152, R154 ;  /* 0x000000982b9b7223 */ /* 0x000fe2000001009a */
[----:B----4-:R-:W-:Y:S01]  /*15a0*/  PRMT R152, RZ, 0x5410, R158 ;  /* 0x00005410ff987816 */ /* 0x010fe2000000009e */
[----:B------:R-:W-:Y:S01]  /*15b0*/  FFMA.FTZ R156, R42, R153, R156 ;  /* 0x000000992a9c7223 */ /* 0x000fe2000001009c */
[--C-:B------:R-:W-:Y:S01]  /*15c0*/  PRMT R153, RZ, 0x5410, R151.reuse ;  /* 0x00005410ff997816 */ /* 0x100fe20000000097 */
[----:B------:R-:W3:Y:S01]  /*15d0*/  LDG.E.CONSTANT R154, [R6.64+0x1600] ;  /* 0x0016000a069a7981 */ /* 0x000ee2000c1e9900 */
[----:B------:R-:W-:Y:S01]  /*15e0*/  PRMT R151, RZ, 0x7610, R151 ;  /* 0x00007610ff977816 */ /* 0x000fe20000000097 */
[----:B------:R-:W-:Y:S01]  /*15f0*/  FFMA.FTZ R155, R0, R152, R155 ;  /* 0x00000098009b7223 */ /* 0x000fe2000001009b */
[----:B------:R-:W-:-:S02]  /*1600*/  PRMT R152, RZ, 0x7610, R158 ;  /* 0x00007610ff987816 */ /* 0x000fc4000000009e */
[----:B------:R-:W4:Y:S01]  /*1610*/  LDG.E.CONSTANT R158, [R6.64+0x204] ;  /* 0x0002040a069e7981 */ /* 0x000f22000c1e9900 */
[----:B------:R-:W-:Y:S02]  /*1620*/  FFMA.FTZ R153, R66, R153, R155 ;  /* 0x0000009942997223 */ /* 0x000fe4000001009b */
[----:B------:R-:W-:Y:S01]  /*1630*/  FFMA.FTZ R152, R61, R152, R156 ;  /* 0x000000983d987223 */ /* 0x000fe2000001009c */
[----:B------:R-:W2:Y:S03]  /*1640*/  LDG.E.CONSTANT R155, [R6.64+0x1800] ;  /* 0x0018000a069b7981 */ /* 0x000ea6000c1e9900 */
[----:B------:R-:W-:Y:S01]  /*1650*/  FFMA.FTZ R152, R69, R151, R152 ;  /* 0x0000009745987223 */ /* 0x000fe20000010098 */
[----:B------:R-:W-:Y:S01]  /*1660*/  PRMT R151, RZ, 0x5410, R150 ;  /* 0x00005410ff977816 */ /* 0x000fe20000000096 */
[----:B------:R-:W2:Y:S04]  /*1670*/  LDG.E.CONSTANT R156, [R6.64+0x1a00] ;  /* 0x001a000a069c7981 */ /* 0x000ea8000c1e9900 */
[----:B------:R-:W-:-:S02]  /*1680*/  FFMA.FTZ R151, R74, R151, R153 ;  /* 0x000000974a977223 */ /* 0x000fc40000010099 */
[----:B------:R-:W2:Y:S01]  /*1690*/  LDG.E.CONSTANT R153, [R6.64+0x1400] ;  /* 0x0014000a06997981 */ /* 0x000ea2000c1e9900 */
[----:B------:R-:W-:-:S05]  /*16a0*/  PRMT R150, RZ, 0x7610, R150 ;  /* 0x00007610ff967816 */ /* 0x000fca0000000096 */
[----:B------:R-:W-:Y:S01]  /*16b0*/  FFMA.FTZ R160, R77, R150, R152 ;  /* 0x000000964da07223 */ /* 0x000fe20000010098 */
[----:B------:R-:W-:Y:S01]  /*16c0*/  PRMT R150, RZ, 0x5410, R5 ;  /* 0x00005410ff967816 */ /* 0x000fe20000000005 */
[----:B------:R-:W3:Y:S04]  /*16d0*/  LDG.E.CONSTANT R152, [R6.64+0x4] ;  /* 0x0000040a06987981 */ /* 0x000ee8000c1e9900 */
[----:B------:R-:W-:Y:S02]  /*16e0*/  FFMA.FTZ R159, R82, R150, R151 ;  /* 0x00000096529f7223 */ /* 0x000fe40000010097 */
[----:B------:R-:W4:Y:S04]  /*16f0*/  LDG.E.CONSTANT R151, [R6.64+0x404] ;  /* 0x0004040a06977981 */ /* 0x000f28000c1e9900 */
        /* <DEDUP_REMOVED lines=9> */
[----:B------:R-:W4:Y:S04]  /*1790*/  LDG.E.CONSTANT R8, [R6.64+0x804] ;  /* 0x0008040a06087981 */ /* 0x000f28000c1e9900 */
[----:B------:R-:W4:Y:S01]  /*17a0*/  LDG.E.CONSTANT R5, [R6.64+0xa04] ;  /* 0x000a040a06057981 */ /* 0x000f22000c1e9900 */
[----:B------:R-:W-:-:S05]  /*17b0*/  PRMT R4, RZ, 0x7610, R4 ;  /* 0x00007610ff047816 */ /* 0x000fca0000000004 */
[----:B------:R-:W-:Y:S01]  /*17c0*/  FFMA.FTZ R4, R101, R4, R160 ;  /* 0x0000000465047223 */ /* 0x000fe200000100a0 */
[--C-:B------:R-:W-:Y:S02]  /*17d0*/  PRMT R160, RZ, 0x5410, R9.reuse ;  /* 0x00005410ffa07816 */ /* 0x100fe40000000009 */
[----:B------:R-:W-:-:S05]  /*17e0*/  PRMT R9, RZ, 0x7610, R9 ;  /* 0x00007610ff097816 */ /* 0x000fca0000000009 */
[----:B------:R-:W-:Y:S01]  /*17f0*/  FFMA.FTZ R161, R109, R9, R4 ;  /* 0x000000096da17223 */ /* 0x000fe20000010004 */
[----:B------:R-:W-:Y:S01]  /*1800*/  PRMT R4, RZ, 0x5410, R149 ;  /* 0x00005410ff047816 */ /* 0x000fe20000000095 */
[----:B------:R-:W4:Y:S01]  /*1810*/  LDG.E.CONSTANT R9, [R6.64+0xc04] ;  /* 0x000c040a06097981 */ /* 0x000f22000c1e9900 */
[----:B------:R-:W-:-:S04]  /*1820*/  FFMA.FTZ R159, R106, R160, R159 ;  /* 0x000000a06a9f7223 */ /* 0x000fc8000001009f */
        /* <DEDUP_REMOVED lines=8> */
[--C-:B---3--:R-:W-:Y:S02]  /*18b0*/  PRMT R153, RZ, 0x5410, R154.reuse ;  /* 0x00005410ff997816 */ /* 0x108fe4000000009a */
        /* <DEDUP_REMOVED lines=9> */
[--C-:B------:R-:W-:Y:S01]  /*1950*/  PRMT R154, RZ, 0x5410, R157.reuse ;  /* 0x00005410ff9a7816 */ /* 0x100fe2000000009d */
[----:B------:R-:W-:Y:S01]  /*1960*/  FFMA.FTZ R153, R131, R153, R160 ;  /* 0x0000009983997223 */ /* 0x000fe200000100a0 */
[----:B------:R-:W-:Y:S01]  /*1970*/  PRMT R157, RZ, 0x7610, R157 ;  /* 0x00007610ff9d7816 */ /* 0x000fe2000000009d */
[----:B------:R-:W-:Y:S02]  /*1980*/  FFMA.FTZ R149, R132, R156, R149 ;  /* 0x0000009c84957223 */ /* 0x000fe40000010095 */
[----:B------:R-:W-:-:S02]  /*1990*/  FFMA.FTZ R153, R142, R154, R153 ;  /* 0x0000009a8e997223 */ /* 0x000fc40000010099 */
[----:B------:R-:W-:Y:S02]  /*19a0*/  FFMA.FTZ R154, R144, R157, R149 ;  /* 0x0000009d909a7223 */ /* 0x000fe40000010095 */
[----:B------:R-:W2:Y:S02]  /*19b0*/  LDG.E.CONSTANT R157, [R6.64+0x1204] ;  /* 0x0012040a069d7981 */ /* 0x000ea4000c1e9900 */
[----:B------:R-:W-:Y:S01]  /*19c0*/  FADD.FTZ R149, R153, R154 ;  /* 0x0000009a99957221 */ /* 0x000fe20000010000 */
[--C-:B----4-:R-:W-:Y:S02]  /*19d0*/  PRMT R153, RZ, 0x7610, R158.reuse ;  /* 0x00007610ff997816 */ /* 0x110fe4000000009e */
[----:B------:R-:W-:-:S03]  /*19e0*/  PRMT R154, RZ, 0x5410, R158 ;  /* 0x00005410ff9a7816 */ /* 0x000fc6000000009e */
[----:B------:R-:W-:Y:S01]  /*19f0*/  FMUL.FTZ R156, R32, R153 ;  /* 0x00000099209c7220 */ /* 0x000fe20000410000 */
[--C-:B------:R-:W-:Y:S01]  /*1a00*/  PRMT R153, RZ, 0x7610, R152.reuse ;  /* 0x00007610ff997816 */ /* 0x100fe20000000098 */
[----:B------:R-:W-:Y:S01]  /*1a10*/  FMUL.FTZ R155, R33, R154 ;  /* 0x0000009a219b7220 */ /* 0x000fe20000410000 */
[----:B------:R-:W-:Y:S02]  /*1a20*/  PRMT R154, RZ, 0x5410, R152 ;  /* 0x00005410ff9a7816 */ /* 0x000fe40000000098 */
[--C-:B------:R-:W-:Y:S01]  /*1a30*/  PRMT R152, RZ, 0x5410, R151.reuse ;  /* 0x00005410ff987816 */ /* 0x100fe20000000097 */
[----:B------:R-:W-:Y:S01]  /*1a40*/  FFMA.FTZ R156, R40, R153, R156 ;  /* 0x00000099289c7223 */ /* 0x000fe2000001009c */
[----:B------:R-:W-:Y:S01]  /*1a50*/  PRMT R151, RZ, 0x7610, R151 ;  /* 0x00007610ff977816 */ /* 0x000fe20000000097 */
[----:B------:R-:W-:Y:S01]  /*1a60*/  FFMA.FTZ R155, R41, R154, R155 ;  /* 0x0000009a299b7223 */ /* 0x000fe2000001009b */
[----:B------:R-:W3:Y:S03]  /*1a70*/  LDG.E.CONSTANT R153, [R6.64+0x1a04] ;  /* 0x001a040a06997981 */ /* 0x000ee6000c1e9900 */
[----:B------:R-:W-:Y:S01]  /*1a80*/  FFMA.FTZ R156, R63, R151, R156 ;  /* 0x000000973f9c7223 */ /* 0x000fe2000001009c */
[--C-:B------:R-:W-:Y:S01]  /*1a90*/  PRMT R151, RZ, 0x5410, R150.reuse ;  /* 0x00005410ff977816 */ /* 0x100fe20000000096 */
[----:B------:R-:W-:Y:S01]  /*1aa0*/  FFMA.FTZ R155, R60, R152, R155 ;  /* 0x000000983c9b7223 */ /* 0x000fe2000001009b */
[----:B------:R-:W-:Y:S01]  /*1ab0*/  PRMT R150, RZ, 0x7610, R150 ;  /* 0x00007610ff967816 */ /* 0x000fe20000000096 */
[----:B------:R-:W4:Y:S02]  /*1ac0*/  LDG.E.CONSTANT R154, [R6.64+0x1804] ;  /* 0x0018040a069a7981 */ /* 0x000f24000c1e9900 */
[----:B------:R-:W-:-:S02]  /*1ad0*/  FFMA.FTZ R159, R68, R151, R155 ;  /* 0x00000097449f7223 */ /* 0x000fc4000001009b */
[----:B------:R-:W2:Y:S01]  /*1ae0*/  LDG.E.CONSTANT R151, [R6.64+0x1004] ;  /* 0x0010040a06977981 */ /* 0x000ea2000c1e9900 */
[----:B------:R-:W-:-:S03]  /*1af0*/  FFMA.FTZ R150, R71, R150, R156 ;  /* 0x0000009647967223 */ /* 0x000fc6000001009c */
[----:B------:R-:W3:Y:S04]  /*1b00*/  LDG.E.CONSTANT R156, [R6.64+0x1404] ;  /* 0x0014040a069c7981 */ /* 0x000ee8000c1e9900 */
[----:B------:R-:W3:Y:S04]  /*1b10*/  LDG.E.CONSTANT R155, [R6.64+0x1604] ;  /* 0x0016040a069b7981 */ /* 0x000ee8000c1e9900 */
[----:B------:R-:W3:Y:S01]  /*1b20*/  LDG.E.CONSTANT R152, [R6.64+0x1c04] ;  /* 0x001c040a06987981 */ /* 0x000ee2000c1e9900 */
[----:B------:R-:W-:-:S05]  /*1b30*/  PRMT R158, RZ, 0x5410, R8 ;  /* 0x00005410ff9e7816 */ /* 0x000fca0000000008 */
[----:B------:R-:W-:Y:S02]  /*1b40*/  FFMA.FTZ R159, R76, R158, R159 ;  /* 0x0000009e4c9f7223 */ /* 0x000fe4000001009f */
[----:B------:R-:W4:Y:S01]  /*1b50*/  LDG.E.CONSTANT R158, [R6.64+0x208] ;  /* 0x0002080a069e7981 */ /* 0x000f22000c1e9900 */
[----:B------:R-:W-:-:S05]  /*1b60*/  PRMT R8, RZ, 0x7610, R8 ;  /* 0x00007610ff087816 */ /* 0x000fca0000000008 */
[----:B------:R-:W-:Y:S02]  /*1b70*/  FFMA.FTZ R160, R79, R8, R150 ;  /* 0x000000084fa07223 */ /* 0x000fe40000010096 */
[----:B------:R-:W4:Y:S01]  /*1b80*/  LDG.E.CONSTANT R150, [R6.64+0x8] ;  /* 0x0000080a06967981 */ /* 0x000f22000c1e9900 */
        /* <DEDUP_REMOVED lines=15> */
[--C-:B--2---:R-:W-:Y:S02]  /*1c80*/  PRMT R159, RZ, 0x5410, R151.reuse ;  /* 0x00005410ff9f7816 */ /* 0x104fe40000000097 */
[----:B------:R-:W-:-:S05]  /*1c90*/  PRMT R151, RZ, 0x7610, R151 ;  /* 0x00007610ff977816 */ /* 0x000fca0000000097 */
[----:B------:R-:W-:Y:S01]  /*1ca0*/  FFMA.FTZ R4, R111, R151, R4 ;  /* 0x000000976f047223 */ /* 0x000fe20000010004 */
[--C-:B------:R-:W-:Y:S02]  /*1cb0*/  PRMT R151, RZ, 0x5410, R157.reuse ;  /* 0x00005410ff977816 */ /* 0x100fe4000000009d */
[----:B------:R-:W-:Y:S01]  /*1cc0*/  PRMT R157, RZ, 0x7610, R157 ;  /* 0x00007610ff9d7816 */ /* 0x000fe2000000009d */
[----:B------:R-:W-:-:S04]  /*1cd0*/  FFMA.FTZ R159, R108, R159, R161 ;  /* 0x0000009f6c9f7223 */ /* 0x000fc800000100a1 */
[----:B------:R-:W-:Y:S01]  /*1ce0*/  FFMA.FTZ R4, R117, R157, R4 ;  /* 0x0000009d75047223 */ /* 0x000fe20000010004 */
[--C-:B---3--:R-:W-:Y:S02]  /*1cf0*/  PRMT R157, RZ, 0x5410, R156.reuse ;  /* 0x00005410ff9d7816 */ /* 0x108fe4000000009c */
[----:B------:R-:W-:Y:S01]  /*1d00*/  PRMT R156, RZ, 0x7610, R156 ;  /* 0x00007610ff9c7816 */ /* 0x000fe2000000009c */
[----:B------:R-:W-:Y:S02]  /*1d10*/  FFMA.FTZ R151, R12, R151, R159 ;  /* 0x000000970c977223 */ /* 0x000fe4000001009f */
[----:B------:R-:W2:Y:S02]  /*1d20*/  LDG.E.CONSTANT R159, [R6.64+0xa08] ;  /* 0x000a080a069f7981 */ /* 0x000ea4000c1e9900 */
[----:B------:R-:W-:Y:S01]  /*1d30*/  FFMA.FTZ R4, R121, R156, R4 ;  /* 0x0000009c79047223 */ /* 0x000fe20000010004 */
[--C-:B------:R-:W-:Y:S02]  /*1d40*/  PRMT R156, RZ, 0x5410, R155.reuse ;  /* 0x00005410ff9c7816 */ /* 0x100fe4000000009b */
[----:B------:R-:W-:Y:S01]  /*1d50*/  PRMT R155, RZ, 0x7610, R155 ;  /* 0x00007610ff9b7816 */ /* 0x000fe2000000009b */
[----:B------:R-:W-:-:S02]  /*1d60*/  FFMA.FTZ R151, R20, R157, R151 ;  /* 0x0000009d14977223 */ /* 0x000fc40000010097 */
[----:B------:R-:W3:Y:S02]  /*1d70*/  LDG.E.CONSTANT R157, [R6.64+0xe08] ;  /* 0x000e080a069d7981 */ /* 0x000ee4000c1e9900 */
[----:B------:R-:W-:Y:S01]  /*1d80*/  FFMA.FTZ R4, R25, R155, R4 ;  /* 0x0000009b19047223 */ /* 0x000fe20000010004 */
[--C-:B----4-:R-:W-:Y:S01]  /*1d90*/  PRMT R155, RZ, 0x5410, R154.reuse ;  /* 0x00005410ff9b7816 */ /* 0x110fe2000000009a */
[----:B------:R-:W-:Y:S01]  /*1da0*/  FFMA.FTZ R151, R124, R156, R151 ;  /* 0x0000009c7c977223 */ /* 0x000fe20000010097 */
[----:B------:R-:W-:-:S03]  /*1db0*/  PRMT R154, RZ, 0x7610, R154 ;  /* 0x00007610ff9a7816 */ /* 0x000fc6000000009a */
[----:B------:R-:W-:Y:S02]  /*1dc0*/  FFMA.FTZ R156, R128, R155, R151 ;  /* 0x0000009b809c7223 */ /* 0x000fe40000010097 */
[----:B------:R-:W-:Y:S01]  /*1dd0*/  FFMA.FTZ R151, R17, R154, R4 ;  /* 0x0000009a11977223 */ /* 0x000fe20000010004 */
[--C-:B------:R-:W-:Y:S01]  /*1de0*/  PRMT R4, RZ, 0x5410, R153.reuse ;  /* 0x00005410ff047816 */ /* 0x100fe20000000099 */
[----:B------:R-:W4:Y:S01]  /*1df0*/  LDG.E.CONSTANT R155, [R6.64+0x1208] ;  /* 0x0012080a069b7981 */ /* 0x000f22000c1e9900 */
[----:B------:R-:W-:-:S03]  /*1e00*/  PRMT R153, RZ, 0x7610, R153 ;  /* 0x00007610ff997816 */ /* 0x000fc60000000099 */
[----:B------:R-:W-:Y:S02]  /*1e10*/  FFMA.FTZ R4, R133, R4, R156 ;  /* 0x0000000485047223 */ /* 0x000fe4000001009c */
[----:B------:R-:W-:Y:S01]  /*1e20*/  FFMA.FTZ R151, R134, R153, R151 ;  /* 0x0000009986977223 */ /* 0x000fe20000010097 */
[--C-:B------:R-:W-:Y:S01]  /*1e30*/  PRMT R153, RZ, 0x5410, R152.reuse ;  /* 0x00005410ff997816 */ /* 0x100fe20000000098 */
[----:B------:R-:W3:Y:S01]  /*1e40*/  LDG.E.CONSTANT R156, [R6.64+0x1008] ;  /* 0x0010080a069c7981 */ /* 0x000ee2000c1e9900 */
[----:B------:R-:W-:-:S03]  /*1e50*/  PRMT R152, RZ, 0x7610, R152 ;  /* 0x00007610ff987816 */ /* 0x000fc60000000098 */
[----:B------:R-:W-:Y:S02]  /*1e60*/  FFMA.FTZ R4, R145, R153, R4 ;  /* 0x0000009991047223 */ /* 0x000fe40000010004 */
[----:B------:R-:W-:Y:S02]  /*1e70*/  FFMA.FTZ R151, R146, R152, R151 ;  /* 0x0000009892977223 */ /* 0x000fe40000010097 */
[----:B------:R-:W-:-:S04]  /*1e80*/  FADD.FTZ R4, R4, R149 ;  /* 0x0000009504047221 */ /* 0x000fc80000010000 */
[----:B------:R-:W-:Y:S01]  /*1e90*/  FADD.FTZ R149, R151, R4 ;  /* 0x0000000497957221 */ /* 0x000fe20000010000 */
[--C-:B------:R-:W-:Y:S02]  /*1ea0*/  PRMT R4, RZ, 0x5410, R158.reuse ;  /* 0x00005410ff047816 */ /* 0x100fe4000000009e */
[----:B------:R-:W-:Y:S02]  /*1eb0*/  PRMT R151, RZ, 0x7610, R158 ;  /* 0x00007610ff977816 */ /* 0x000fe4000000009e */
[----:B------:R-:W3:Y:S01]  /*1ec0*/  LDG.E.CONSTANT R158, [R6.64+0xc08] ;  /* 0x000c080a069e7981 */ /* 0x000ee2000c1e9900 */
[----:B------:R-:W-:Y:S01]  /*1ed0*/  FMUL.FTZ R152, R31, R4 ;  /* 0x000000041f987220 */ /* 0x000fe20000410000 */
[--C-:B------:R-:W-:Y:S01]  /*1ee0*/  PRMT R4, RZ, 0x5410, R150.reuse ;  /* 0x00005410ff047816 */ /* 0x100fe20000000096 */
[----:B------:R-:W-:Y:S01]  /*1ef0*/  FMUL.FTZ R154, R30, R151 ;  /* 0x000000971e9a7220 */ /* 0x000fe20000410000 */
[----:B------:R-:W-:-:S03]  /*1f00*/  PRMT R151, RZ, 0x7610, R150 ;  /* 0x00007610ff977816 */ /* 0x000fc60000000096 */
[----:B------:R-:W-:Y:S02]  /*1f10*/  FFMA.FTZ R153, R39, R4, R152 ;  /* 0x0000000427997223 */ /* 0x000fe40000010098 */
[----:B------:R-:W-:Y:S01]  /*1f20*/  FFMA.FTZ R4, R38, R151, R154 ;  /* 0x0000009726047223 */ /* 0x000fe2000001009a */
[--C-:B------:R-:W-:Y:S01]  /*1f30*/  PRMT R150, RZ, 0x5410, R8.reuse ;  /* 0x00005410ff967816 */ /* 0x100fe20000000008 */
[----:B------:R-:W4:Y:S04]  /*1f40*/  LDG.E.CONSTANT R154, [R6.64+0x1408] ;  /* 0x0014080a069a7981 */ /* 0x000f28000c1e9900 */
[----:B------:R-:W-:Y:S01]  /*1f50*/  FFMA.FTZ R161, R62, R150, R153 ;  /* 0x000000963ea17223 */ /* 0x000fe20000010099 */
[----:B------:R-:W4:Y:S04]  /*1f60*/  LDG.E.CONSTANT R152, [R6.64+0x1808] ;  /* 0x0018080a06987981 */ /* 0x000f28000c1e9900 */
[----:B------:R-:W4:Y:S04]  /*1f70*/  LDG.E.CONSTANT R153, [R6.64+0x1608] ;  /* 0x0016080a06997981 */ /* 0x000f28000c1e9900 */
        /* <DEDUP_REMOVED lines=21> */
[--C-:B------:R-:W-:Y:S01]  /*20d0*/  PRMT R9, RZ, 0x5410, R157.reuse ;  /* 0x00005410ff097816 */ /* 0x100fe2000000009d */
[----:B------:R-:W-:Y:S01]  /*20e0*/  FFMA.FTZ R8, R97, R158, R8 ;  /* 0x0000009e61087223 */ /* 0x000fe20000010008 */
[----:B------:R-:W-:Y:S01]  /*20f0*/  PRMT R157, RZ, 0x7610, R157 ;  /* 0x00007610ff9d7816 */ /* 0x000fe2000000009d */
[----:B------:R0:W2:Y:S02]  /*2100*/  LDG.E.CONSTANT R159, [R6.64+0x180c] ;  /* 0x00180c0a069f7981 */ /* 0x0000a4000c1e9900 */
[----:B------:R-:W-:Y:S02]  /*2110*/  FFMA.FTZ R9, R103, R9, R160 ;  /* 0x0000000967097223 */ /* 0x000fe400000100a0 */
[----:B------:R-:W-:Y:S01]  /*2120*/  FFMA.FTZ R8, R105, R157, R8 ;  /* 0x0000009d69087223 */ /* 0x000fe20000010008 */
[--C-:B------:R-:W-:Y:S01]  /*2130*/  PRMT R157, RZ, 0x5410, R156.reuse ;  /* 0x00005410ff9d7816 */ /* 0x100fe2000000009c */
[----:B------:R0:W3:Y:S01]  /*2140*/  LDG.E.CONSTANT R160, [R6.64+0x1c0c] ;  /* 0x001c0c0a06a07981 */ /* 0x0000e2000c1e9900 */
[----:B------:R-:W-:-:S03]  /*2150*/  PRMT R156, RZ, 0x7610, R156 ;  /* 0x00007610ff9c7816 */ /* 0x000fc6000000009c */
[----:B------:R-:W-:Y:S02]  /*2160*/  FFMA.FTZ R158, R110, R157, R9 ;  /* 0x0000009d6e9e7223 */ /* 0x000fe40000010009 */
[----:B------:R-:W-:Y:S01]  /*2170*/  FFMA.FTZ R9, R113, R156, R8 ;  /* 0x0000009c71097223 */ /* 0x000fe20000010008 */
[--C-:B----4-:R-:W-:Y:S01]  /*2180*/  PRMT R8, RZ, 0x5410, R155.reuse ;  /* 0x00005410ff087816 */ /* 0x110fe2000000009b */
[----:B------:R0:W4:Y:S01]  /*2190*/  LDG.E.CONSTANT R157, [R6.64+0x60c] ;  /* 0x00060c0a069d7981 */ /* 0x000122000c1e9900 */
[----:B------:R-:W-:-:S03]  /*21a0*/  PRMT R155, RZ, 0x7610, R155 ;  /* 0x00007610ff9b7816 */ /* 0x000fc6000000009b */
[----:B------:R0:W2:Y:S02]  /*21b0*/  LDG.E.CONSTANT R156, [R6.64+0x80c] ;  /* 0x00080c0a069c7981 */ /* 0x0000a4000c1e9900 */
        /* <DEDUP_REMOVED lines=15> */
[----:B------:R-:W-:Y:S02]  /*22b0*/  FFMA.FTZ R9, R10, R150, R9 ;  /* 0x000000960a097223 */ /* 0x000fe40000010009 */
[----:B------:R0:W2:Y:S01]  /*22c0*/  LDG.E.CONSTANT R150, [R6.64+0x40c] ;  /* 0x00040c0a06967981 */ /* 0x0000a2000c1e9900 */
[----:B------:R-:W-:-:S04]  /*22d0*/  FFMA.FTZ R8, R13, R8, R158 ;  /* 0x000000080d087223 */ /* 0x000fc8000001009e */
[----:B------:R-:W-:Y:S02]  /*22e0*/  FFMA.FTZ R8, R21, R155, R8 ;  /* 0x0000009b15087223 */ /* 0x000fe40000010008 */
[----:B------:R0:W3:Y:S02]  /*22f0*/  LDG.E.CONSTANT R155, [R6.64+0xa0c] ;  /* 0x000a0c0a069b7981 */ /* 0x0000e4000c1e9900 */
[----:B------:R-:W-:Y:S02]  /*2300*/  FFMA.FTZ R8, R125, R154, R8 ;  /* 0x0000009a7d087223 */ /* 0x000fe40000010008 */
[----:B------:R0:W3:Y:S02]  /*2310*/  LDG.E.CONSTANT R154, [R6.64+0xc0c] ;  /* 0x000c0c0a069a7981 */ /* 0x0000e4000c1e9900 */
[----:B------:R-:W-:Y:S02]  /*2320*/  FFMA.FTZ R8, R129, R153, R8 ;  /* 0x0000009981087223 */ /* 0x000fe40000010008 */
[----:B------:R0:W3:Y:S02]  /*2330*/  LDG.E.CONSTANT R153, [R6.64+0xe0c] ;  /* 0x000e0c0a06997981 */ /* 0x0000e4000c1e9900 */
[----:B------:R-:W-:-:S02]  /*2340*/  FFMA.FTZ R8, R135, R152, R8 ;  /* 0x0000009887087223 */ /* 0x000fc40000010008 */
[----:B------:R0:W3:Y:S02]  /*2350*/  LDG.E.CONSTANT R152, [R6.64+0x100c] ;  /* 0x00100c0a06987981 */ /* 0x0000e4000c1e9900 */
[----:B------:R-:W-:Y:S02]  /*2360*/  FFMA.FTZ R8, R147, R151, R8 ;  /* 0x0000009793087223 */ /* 0x000fe40000010008 */
[----:B------:R0:W3:Y:S02]  /*2370*/  LDG.E.CONSTANT R151, [R6.64+0x120c] ;  /* 0x00120c0a06977981 */ /* 0x0000e4000c1e9900 */
[----:B------:R-:W-:Y:S02]  /*2380*/  FADD.FTZ R8, R8, R149 ;  /* 0x0000009508087221 */ /* 0x000fe40000010000 */
[----:B------:R0:W3:Y:S01]  /*2390*/  LDG.E.CONSTANT R149, [R6.64+0x140c] ;  /* 0x00140c0a06957981 */ /* 0x0000e2000c1e9900 */
[----:B------:R-:W-:Y:S01]  /*23a0*/  PRMT R158, RZ, 0x5410, R4 ;  /* 0x00005410ff9e7816 */ /* 0x000fe20000000004 */
[----:B------:R-:W-:-:S02]  /*23b0*/  FADD.FTZ R8, R9, R8 ;  /* 0x0000000809087221 */ /* 0x000fc40000010000 */
[----:B------:R0:W3:Y:S02]  /*23c0*/  LDG.E.CONSTANT R9, [R6.64+0x160c] ;  /* 0x00160c0a06097981 */ /* 0x0000e4000c1e9900 */
[----:B------:R-:W-:Y:S01]  /*23d0*/  FMUL.FTZ R161, R29, R158 ;  /* 0x0000009e1da17220 */ /* 0x000fe20000410000 */
[----:B------:R-:W-:-:S05]  /*23e0*/  PRMT R158, RZ, 0x5410, R5 ;  /* 0x00005410ff9e7816 */ /* 0x000fca0000000005 */
[----:B------:R-:W-:Y:S02]  /*23f0*/  FFMA.FTZ R161, R37, R158, R161 ;  /* 0x0000009e25a17223 */ /* 0x000fe400000100a1 */
[----:B------:R0:W3:Y:S01]  /*2400*/  LDG.E.CONSTANT R158, [R6.64+0x1a0c] ;  /* 0x001a0c0a069e7981 */ /* 0x0000e2000c1e9900 */
[----:B------:R-:W-:Y:S02]  /*2410*/  PRMT R5, RZ, 0x7610, R5 ;  /* 0x00007610ff057816 */ /* 0x000fe40000000005 */
[----:B0-----:R-:W-:-:S05]  /*2420*/  PRMT R7, RZ, 0x7610, R4 ;  /* 0x00007610ff077816 */ /* 0x001fca0000000004 */
[----:B------:R-:W-:-:S04]  /*2430*/  FMUL.FTZ R4, R28, R7 ;  /* 0x000000071c047220 */ /* 0x000fc80000410000 */
[----:B------:R-:W-:Y:S01]  /*2440*/  FFMA.FTZ R4, R36, R5, R4 ;  /* 0x0000000524047223 */ /* 0x000fe20000010004 */
[----:B-----5:R-:W-:Y:S02]  /*2450*/  FSETP.NEU.FTZ.AND P0, PT, R53, RZ, PT ;  /* 0x000000ff3500720b */ /* 0x020fe40003f1d000 */
[--C-:B----4-:R-:W-:Y:S02]  /*2460*/  PRMT R6, RZ, 0x5410, R157.reuse ;  /* 0x00005410ff067816 */ /* 0x110fe4000000009d */
[----:B------:R-:W-:Y:S02]  /*2470*/  PRMT R157, RZ, 0x7610, R157 ;  /* 0x00007610ff9d7816 */ /* 0x000fe4000000009d */
[----:B--2---:R-:W-:-:S05]  /*2480*/  PRMT R5, RZ, 0x5410, R150 ;  /* 0x00005410ff057816 */ /* 0x004fca0000000096 */
[----:B------:R-:W-:-:S04]  /*2490*/  FFMA.FTZ R5, R64, R5, R161 ;  /* 0x0000000540057223 */ /* 0x000fc800000100a1 */
[----:B------:R-:W-:Y:S01]  /*24a0*/  FFMA.FTZ R5, R72, R6, R5 ;  /* 0x0000000648057223 */ /* 0x000fe20000010005 */
[----:B------:R-:W-:-:S05]  /*24b0*/  PRMT R6, RZ, 0x5410, R156 ;  /* 0x00005410ff067816 */ /* 0x000fca000000009c */
[----:B------:R-:W-:Y:S01]  /*24c0*/  FFMA.FTZ R5, R80, R6, R5 ;  /* 0x0000000650057223 */ /* 0x000fe20000010005 */
[----:B---3--:R-:W-:Y:S02]  /*24d0*/  PRMT R6, RZ, 0x5410, R155 ;  /* 0x00005410ff067816 */ /* 0x008fe4000000009b */
        /* <DEDUP_REMOVED lines=27> */
[----:B------:R-:W-:-:S02]  /*2690*/  FFMA.FTZ R4, R119, R151, R4 ;  /* 0x0000009777047223 */ /* 0x000fc40000010004 */
[----:B------:R-:W-:Y:S02]  /*26a0*/  IMAD R5, R143, 0x20, R48 ;  /* 0x000000208f057824 */ /* 0x000fe400078e0230 */
[----:B------:R-:W-:Y:S02]  /*26b0*/  FFMA.FTZ R4, R23, R149, R4 ;  /* 0x0000009517047223 */ /* 0x000fe40000010004 */
[----:B------:R-:W-:Y:S01]  /*26c0*/  FFMA.FTZ R7, R126, R6, R7 ;  /* 0x000000067e077223 */ /* 0x000fe20000010007 */
[----:B------:R-:W-:Y:S01]  /*26d0*/  PRMT R6, RZ, 0x5410, R159 ;  /* 0x00005410ff067816 */ /* 0x000fe2000000009f */
[----:B------:R-:W-:Y:S01]  /*26e0*/  IMAD.IADD R149, R140, 0x1, R5 ;  /* 0x000000018c957824 */ /* 0x000fe200078e0205 */
[----:B------:R-:W-:-:S03]  /*26f0*/  PRMT R9, RZ, 0x7610, R9 ;  /* 0x00007610ff097816 */ /* 0x000fc60000000009 */
[----:B------:R-:W0:Y:S01]  /*2700*/  I2F R150, R149 ;  /* 0x0000009500967306 */ /* 0x000e220000201400 */
        /* <DEDUP_REMOVED lines=19> */
[----:B------:R-:W-:Y:S02]  /*2840*/  FSEL R4, R9, RZ, !P0 ;  /* 0x000000ff09047208 */ /* 0x000fe40004000000 */
[----:B------:R-:W-:-:S03]  /*2850*/  IADD3 R143, R143, 0x4, RZ ;  /* 0x000000048f8f7810 */ /* 0x000fc60007ffe0ff */
[----:B------:R0:W-:Y:S01]  /*2860*/  STS [R5.X4+0x110], R4 ;  /* 0x0001100405007388 */ /* 0x0001e20000004800 */
[----:B------:R-:W-:Y:S02]  /*2870*/  ISETP.GE.AND P1, PT, R143, R51, PT ;  /* 0x000000338f00720c */ /* 0x000fe40003f26270 */
[----:B------:R-:W-:-:S11]  /*2880*/  @!P0 FMNMX.FTZ R138, R138, R9, !PT ;  /* 0x000000098a8a8209 */ /* 0x000fd60007810000 */
[----:B0-----:R-:W-:Y:S01]  /*2890*/  @P1 CALL.REL.NOINC `(.L_x_13848) ;  /* 0x0000001000001944 */ /* 0x001fe20003c00000 */
[----:B------:R-:W-:Y:S05]  /*28a0*/  BRA `(.L_x_13849) ;  /* 0xffffeb1000007947 */ /* 0x000fea000383ffff */
.L_x_13848:
[----:B------:R-:W-:Y:S05]  /*28b0*/  BSYNC B0 ;  /* 0x0000000000007941 */ /* 0x000fea0003800000 */
.L_x_13847:
[----:B------:R-:W0:Y:S01]  /*28c0*/  SHFL.BFLY PT, R3, R138, 0x10, 0x1f ;  /* 0x0e001f008a037f89 */ /* 0x000e2200000e0000 */
[C---:B------:R-:W-:Y:S01]  /*28d0*/  ISETP.NE.AND P0, PT, R48.reuse, RZ, PT ;  /* 0x000000ff3000720c */ /* 0x040fe20003f05270 */
[----:B------:R-:W-:Y:S01]  /*28e0*/  IMAD.MOV.U32 R4, RZ, RZ, -0x800001 ;  /* 0xff7fffffff047424 */ /* 0x000fe200078e00ff */
[----:B------:R-:W-:Y:S01]  /*28f0*/  ISETP.GT.AND P1, PT, R48, 0x3, PT ;  /* 0x000000033000780c */ /* 0x000fe20003f24270 */
[----:B------:R-:W-:Y:S01]  /*2900*/  BSSY B0, `(.L_x_13850) ;  /* 0x00000f5000007945 */ /* 0x000fe20003800000 */
        /* <DEDUP_REMOVED lines=9> */
[----:B0-----:R-:W-:-:S05]  /*29a0*/  @!P0 FMNMX.FTZ R2, R6, R7, !PT ;  /* 0x0000000706028209 */ /* 0x001fca0007810000 */
[----:B------:R-:W-:Y:S04]  /*29b0*/  @!P0 STS [R49.X4+0xf0], R2 ;  /* 0x0000f00231008388 */ /* 0x000fe80000004800 */
[----:B------:R-:W-:Y:S06]  /*29c0*/  BAR.SYNC.DEFER_BLOCKING 0x0 ;  /* 0x0000000000007b1d */ /* 0x000fec0000010000 */
[----:B------:R-:W0:Y:S01]  /*29d0*/  @!P1 LDS R4, [R48.X4+0xf0] ;  /* 0x0000f00030049984 */ /* 0x000e220000004800 */
[----:B------:R-:W-:-:S03]  /*29e0*/  ISETP.GE.AND P1, PT, R54, R47, PT ;  /* 0x0000002f3600720c */ /* 0x000fc60003f26270 */
        /* <DEDUP_REMOVED lines=25> */
.L_x_13854:
        /* <DEDUP_REMOVED lines=11> */
.L_x_13853:
[----:B------:R-:W-:Y:S05]  /*2c30*/  BSYNC B1 ;  /* 0x0000000000017941 */ /* 0x000fea0003800000 */
.L_x_13852:
        /* <DEDUP_REMOVED lines=10> */
.L_x_13857:
        /* <DEDUP_REMOVED lines=100> */
.L_x_13856:
[----:B------:R-:W-:Y:S05]  /*3320*/  BSYNC B1 ;  /* 0x0000000000017941 */ /* 0x000fea0003800000 */
.L_x_13855:
        /* <DEDUP_REMOVED lines=55> */
.L_x_13859:
[----:B------:R-:W-:Y:S05]  /*36a0*/  BSYNC B1 ;  /* 0x0000000000017941 */ /* 0x000fea0003800000 */
.L_x_13858:
        /* <DEDUP_REMOVED lines=26> */
.L_x_13851:
[----:B------:R-:W-:Y:S05]  /*3850*/  BSYNC B0 ;  /* 0x0000000000007941 */ /* 0x000fea0003800000 */
.L_x_13850:
        /* <DEDUP_REMOVED lines=44> */
.L_x_13864:
        /* <DEDUP_REMOVED lines=8> */
.L_x_13863:
[----:B------:R-:W-:Y:S05]  /*3ba0*/  BSYNC B1 ;  /* 0x0000000000017941 */ /* 0x000fea0003800000 */
.L_x_13862:
        /* <DEDUP_REMOVED lines=10> */
.L_x_13867:
        /* <DEDUP_REMOVED lines=52> */
.L_x_13866:
[----:B------:R-:W-:Y:S05]  /*3f90*/  BSYNC B1 ;  /* 0x0000000000017941 */ /* 0x000fea0003800000 */
.L_x_13865:
        /* <DEDUP_REMOVED lines=31> */
.L_x_13869:
[----:B------:R-:W-:Y:S05]  /*4190*/  BSYNC B1 ;  /* 0x0000000000017941 */ /* 0x000fea0003800000 */
.L_x_13868:
        /* <DEDUP_REMOVED lines=14> */
.L_x_13861:
[----:B------:R-:W-:Y:S05]  /*4280*/  BSYNC B0 ;  /* 0x0000000000007941 */ /* 0x000fea0003800000 */
.L_x_13860:
        /* <DEDUP_REMOVED lines=21> */
.L_x_13871:
[----:B------:R-:W-:Y:S05]  /*43e0*/  BSYNC B0 ;  /* 0x0000000000007941 */ /* 0x000fea0003800000 */
.L_x_13870:
        /* <DEDUP_REMOVED lines=10> */
[----:B------:R-:W-:Y:S01]  /*4490*/  IMAD.MOV.U32 R36, RZ, RZ, RZ ;  /* 0x000000ffff247224 */ /* 0x000fe200078e00ff */
[----:B------:R-:W-:Y:S05]  /*44a0*/  BRA `(.L_x_13874) ;  /* 0x00003d6000007947 */ /* 0x000fea0003800000 */
.L_x_13873:
        /* <DEDUP_REMOVED lines=27> */
[----:B------:R-:W-:Y:S01]  /*4660*/  IMAD.MOV.U32 R36, RZ, RZ, RZ ;  /* 0x000000ffff247224 */ /* 0x000fe200078e00ff */
        /* <DEDUP_REMOVED lines=15> */
[----:B------:R-:W-:Y:S02]  /*4760*/  IADD3 R69, R23, 0xe00, RZ ;  /* 0x00000e0017457810 */ /* 0x000fe40007ffe0ff */
.L_x_13905:
[----:B------:R-:W-:Y:S02]  /*4770*/  IMAD.MOV.U32 R4, RZ, RZ, R0 ;  /* 0x000000ffff047224 */ /* 0x000fe400078e0000 */
[----:B------:R-:W-:-:S05]  /*4780*/  IMAD.MOV.U32 R5, RZ, RZ, R21 ;  /* 0x000000ffff057224 */ /* 0x000fca00078e0015 */
[----:B------:R-:W2:Y:S02]  /*4790*/  LDG.E.CONSTANT R4, [R4.64] ;  /* 0x0000000a04047981 */ /* 0x000ea4000c1e9900 */
[----:B--2---:R-:W-:Y:S01]  /*47a0*/  SHF.R.S32.HI R6, RZ, 0x1f, R4 ;  /* 0x0000001fff067819 */ /* 0x004fe20000011404 */
[----:B------:R-:W-:-:S04]  /*47b0*/  IMAD.WIDE.U32 R12, R4, c[0x0][0x1bc], R2 ;  /* 0x00006f00040c7a25 */ /* 0x000fc800078e0002 */
[----:B------:R-:W-:Y:S01]  /*47c0*/  IMAD R6, R6, c[0x0][0x1bc], RZ ;  /* 0x00006f0006067a24 */ /* 0x000fe200078e02ff */
[-C--:B------:R-:W-:Y:S02]  /*47d0*/  IADD3 R8, P0, R43, R12.reuse, RZ ;  /* 0x0000000c2b087210 */ /* 0x080fe40007f1e0ff */
[-C--:B------:R-:W-:Y:S01]  /*47e0*/  IADD3 R7, P2, R45, R12.reuse, RZ ;  /* 0x0000000c2d077210 */ /* 0x080fe20007f5e0ff */
        /* <DEDUP_REMOVED lines=11> */
[----:B------:R-:W-:Y:S01]  /*48a0*/  IADD3 R11, P6, R53, R12, RZ ;  /* 0x0000000c350b7210 */ /* 0x000fe20007fde0ff */
[----:B------:R0:W5:Y:S01]  /*48b0*/  LDG.E.CONSTANT R64, [R76.64+0xc] ;  /* 0x00000c0a4c407981 */ /* 0x000162000c1e9900 */
[----:B------:R-:W-:-:S02]  /*48c0*/  LEA.HI.X R81, R7, c[0x0][0x18c], R4, 0x1, P3 ;  /* 0x0000630007517a11 */ /* 0x000fc400018f0c04 */
[-C--:B------:R-:W-:Y:S01]  /*48d0*/  IADD3 R9, P5, R55, R12.reuse, RZ ;  /* 0x0000000c37097210 */ /* 0x080fe20007fbe0ff */
[----:B------:R1:W5:Y:S01]  /*48e0*/  LDG.E.CONSTANT R70, [R84.64] ;  /* 0x0000000a54467981 */ /* 0x000362000c1e9900 */
[-C--:B------:R-:W-:Y:S02]  /*48f0*/  IADD3 R7, P4, R59, R12.reuse, RZ ;  /* 0x0000000c3b077210 */ /* 0x080fe40007f9e0ff */
[----:B------:R-:W-:Y:S01]  /*4900*/  IADD3 R4, P3, R61, R12, RZ ;  /* 0x0000000c3d047210 */ /* 0x000fe20007f7e0ff */
[----:B------:R2:W5:Y:S01]  /*4910*/  LDG.E.CONSTANT R62, [R80.64] ;  /* 0x0000000a503e7981 */ /* 0x000562000c1e9900 */
[----:B------:R-:W-:Y:S02]  /*4920*/  LEA R88, P2, R11, c[0x0][0x188], 0x1 ;  /* 0x000062000b587a11 */ /* 0x000fe400078408ff */
[----:B------:R-:W-:Y:S01]  /*4930*/  LEA.HI.X.SX32 R18, R53, R50, 0x1, P6 ;  /* 0x0000003235127211 */ /* 0x000fe200030f0eff */
[----:B------:R2:W5:Y:S01]  /*4940*/  LDG.E.CONSTANT R60, [R80.64+0x4] ;  /* 0x0000040a503c7981 */ /* 0x000562000c1e9900 */
[----:B------:R-:W-:-:S02]  /*4950*/  LEA R10, P1, R9, c[0x0][0x188], 0x1 ;  /* 0x00006200090a7a11 */ /* 0x000fc400078208ff */
[-C--:B------:R-:W-:Y:S01]  /*4960*/  LEA.HI.X.SX32 R16, R55, R50.reuse, 0x1, P5 ;  /* 0x0000003237107211 */ /* 0x080fe200028f0eff */
[----:B------:R2:W5:Y:S01]  /*4970*/  LDG.E.CONSTANT R71, [R80.64+0xc] ;  /* 0x00000c0a50477981 */ /* 0x000562000c1e9900 */
[----:B------:R-:W-:Y:S02]  /*4980*/  LEA R8, P0, R7, c[0x0][0x188], 0x1 ;  /* 0x0000620007087a11 */ /* 0x000fe400078008ff */
[-C--:B------:R-:W-:Y:S01]  /*4990*/  LEA.HI.X.SX32 R14, R59, R50.reuse, 0x1, P4 ;  /* 0x000000323b0e7211 */ /* 0x080fe200020f0eff */
[----:B------:R1:W5:Y:S01]  /*49a0*/  LDG.E.CONSTANT R68, [R84.64+0x4] ;  /* 0x0000040a54447981 */ /* 0x000362000c1e9900 */
[----:B------:R-:W-:Y:S02]  /*49b0*/  LEA R6, P6, R4, c[0x0][0x188], 0x1 ;  /* 0x0000620004067a11 */ /* 0x000fe400078c08ff */
[----:B------:R-:W-:Y:S01]  /*49c0*/  LEA.HI.X.SX32 R5, R61, R50, 0x1, P3 ;  /* 0x000000323d057211 */ /* 0x000fe200018f0eff */
[----:B------:R1:W5:Y:S01]  /*49d0*/  LDG.E.CONSTANT R66, [R84.64+0x8] ;  /* 0x0000080a54427981 */ /* 0x000362000c1e9900 */
[----:B------:R-:W-:-:S02]  /*49e0*/  LEA.HI.X R89, R11, c[0x0][0x18c], R18, 0x1, P2 ;  /* 0x000063000b597a11 */ /* 0x000fc400010f0c12 */
[----:B------:R-:W-:Y:S01]  /*49f0*/  LEA.HI.X R11, R9, c[0x0][0x18c], R16, 0x1, P1 ;  /* 0x00006300090b7a11 */ /* 0x000fe200008f0c10 */
[----:B------:R1:W5:Y:S01]  /*4a00*/  LDG.E.CONSTANT R75, [R84.64+0xc] ;  /* 0x00000c0a544b7981 */ /* 0x000362000c1e9900 */
[----:B------:R-:W-:Y:S02]  /*4a10*/  LEA.HI.X R9, R7, c[0x0][0x18c], R14, 0x1, P0 ;  /* 0x0000630007097a11 */ /* 0x000fe400000f0c0e */
[----:B------:R-:W-:Y:S01]  /*4a20*/  LEA.HI.X R7, R4, c[0x0][0x18c], R5, 0x1, P6 ;  /* 0x0000630004077a11 */ /* 0x000fe200030f0c05 */
[----:B------:R3:W5:Y:S01]  /*4a30*/  LDG.E.CONSTANT R78, [R10.64+0x4] ;  /* 0x0000040a0a4e7981 */ /* 0x000762000c1e9900 */
[-C--:B------:R-:W-:Y:S02]  /*4a40*/  IADD3 R5, P6, R63, R12.reuse, RZ ;  /* 0x0000000c3f057210 */ /* 0x080fe40007fde0ff */
[-C--:B------:R-:W-:Y:S01]  /*4a50*/  IADD3 R15, P5, R65, R12.reuse, RZ ;  /* 0x0000000c410f7210 */ /* 0x080fe20007fbe0ff */
[----:B------:R3:W5:Y:S01]  /*4a60*/  LDG.E.CONSTANT R79, [R10.64+0x8] ;  /* 0x0000080a0a4f7981 */ /* 0x000762000c1e9900 */
[----:B------:R-:W-:-:S02]  /*4a70*/  IADD3 R17, P4, R67, R12, RZ ;  /* 0x0000000c43117210 */ /* 0x000fc40007f9e0ff */
[----:B------:R-:W-:Y:S01]  /*4a80*/  IADD3 R19, P3, R69, R12, RZ ;  /* 0x0000000c45137210 */ /* 0x000fe20007f7e0ff */
[----:B------:R3:W5:Y:S01]  /*4a90*/  LDG.E.CONSTANT R82, [R8.64+0x4] ;  /* 0x0000040a08527981 */ /* 0x000762000c1e9900 */
[-C--:B------:R-:W-:Y:S02]  /*4aa0*/  LEA.HI.X.SX32 R52, R63, R50.reuse, 0x1, P6 ;  /* 0x000000323f347211 */ /* 0x080fe400030f0eff */
[-C--:B------:R-:W-:Y:S01]  /*4ab0*/  LEA.HI.X.SX32 R44, R65, R50.reuse, 0x1, P5 ;  /* 0x00000032412c7211 */ /* 0x080fe200028f0eff */
[----:B------:R3:W5:Y:S01]  /*4ac0*/  LDG.E.CONSTANT R83, [R8.64+0x8] ;  /* 0x0000080a08537981 */ /* 0x000762000c1e9900 */
[-C--:B------:R-:W-:Y:S02]  /*4ad0*/  LEA.HI.X.SX32 R42, R67, R50.reuse, 0x1, P4 ;  /* 0x00000032432a7211 */ /* 0x080fe400020f0eff */
[----:B------:R-:W-:Y:S01]  /*4ae0*/  LEA.HI.X.SX32 R40, R69, R50, 0x1, P3 ;  /* 0x0000003245287211 */ /* 0x000fe200018f0eff */
[----:B-1----:R3:W5:Y:S01]  /*4af0*/  LDG.E.CONSTANT R84, [R8.64+0xc] ;  /* 0x00000c0a08547981 */ /* 0x002762000c1e9900 */
[----:B------:R-:W-:-:S02]  /*4b00*/  LEA R4, P2, R5, c[0x0][0x188], 0x1 ;  /* 0x0000620005047a11 */ /* 0x000fc400078408ff */
[----:B------:R-:W-:Y:S01]  /*4b10*/  LEA R14, P1, R15, c[0x0][0x188], 0x1 ;  /* 0x000062000f0e7a11 */ /* 0x000fe200078208ff */
[----:B------:R1:W5:Y:S01]  /*4b20*/  LDG.E.CONSTANT R74, [R88.64] ;  /* 0x0000000a584a7981 */ /* 0x000362000c1e9900 */
[----:B------:R-:W-:Y:S02]  /*4b30*/  LEA R16, P0, R17, c[0x0][0x188], 0x1 ;  /* 0x0000620011107a11 */ /* 0x000fe400078008ff */
[----:B------:R-:W-:Y:S01]  /*4b40*/  LEA R18, P6, R19, c[0x0][0x188], 0x1 ;  /* 0x0000620013127a11 */ /* 0x000fe200078c08ff */
[----:B------:R1:W5:Y:S01]  /*4b50*/  LDG.E.CONSTANT R73, [R88.64+0x4] ;  /* 0x0000040a58497981 */ /* 0x000362000c1e9900 */
[----:B------:R-:W-:Y:S02]  /*4b60*/  LEA.HI.X R5, R5, c[0x0][0x18c], R52, 0x1, P2 ;  /* 0x0000630005057a11 */ /* 0x000fe400010f0c34 */
[----:B------:R-:W-:Y:S01]  /*4b70*/  LEA.HI.X R15, R15, c[0x0][0x18c], R44, 0x1, P1 ;  /* 0x000063000f0f7a11 */ /* 0x000fe200008f0c2c */
[----:B------:R2:W5:Y:S01]  /*4b80*/  LDG.E.CONSTANT R52, [R80.64+0x8] ;  /* 0x0000080a50347981 */ /* 0x000562000c1e9900 */
[----:B------:R-:W-:-:S02]  /*4b90*/  LEA.HI.X R17, R17, c[0x0][0x18c], R42, 0x1, P0 ;  /* 0x0000630011117a11 */ /* 0x000fc400000f0c2a */
[----:B------:R-:W-:Y:S01]  /*4ba0*/  LEA.HI.X R19, R19, c[0x0][0x18c], R40, 0x1, P6 ;  /* 0x0000630013137a11 */ /* 0x000fe200030f0c28 */
[----:B------:R0:W5:Y:S04]  /*4bb0*/  LDG.E.CONSTANT R42, [R76.64+0x4] ;  /* 0x0000040a4c2a7981 */ /* 0x000168000c1e9900 */
[----:B------:R0:W5:Y:S04]  /*4bc0*/  LDG.E.CONSTANT R40, [R76.64] ;  /* 0x0000000a4c287981 */ /* 0x000168000c1e9900 */
[----:B------:R0:W5:Y:S04]  /*4bd0*/  LDG.E.CONSTANT R44, [R76.64+0x8] ;  /* 0x0000080a4c2c7981 */ /* 0x000168000c1e9900 */
[----:B--2---:R3:W5:Y:S04]  /*4be0*/  LDG.E.CONSTANT R80, [R10.64+0xc] ;  /* 0x00000c0a0a507981 */ /* 0x004768000c1e9900 */
[----:B------:R3:W5:Y:S04]  /*4bf0*/  LDG.E.CONSTANT R81, [R8.64] ;  /* 0x0000000a08517981 */ /* 0x000768000c1e9900 */
[----:B0-----:R3:W5:Y:S04]  /*4c00*/  LDG.E.CONSTANT R77, [R10.64] ;  /* 0x0000000a0a4d7981 */ /* 0x001768000c1e9900 */
[----:B------:R0:W5:Y:S04]  /*4c10*/  LDG.E.CONSTANT R93, [R14.64] ;  /* 0x0000000a0e5d7981 */ /* 0x000168000c1e9900 */
[----:B------:R0:W5:Y:S04]  /*4c20*/  LDG.E.CONSTANT R94, [R14.64+0x4] ;  /* 0x0000040a0e5e7981 */ /* 0x000168000c1e9900 */
[----:B---3--:R-:W2:Y:S04]  /*4c30*/  LDS.128 R8, [R38+-0x10] ;  /* 0xfffff00026087984 */ /* 0x008ea80000000c00 */
[----:B------:R0:W5:Y:S04]  /*4c40*/  LDG.E.CONSTANT R95, [R14.64+0x8] ;  /* 0x0000080a0e5f7981 */ /* 0x000168000c1e9900 */
[----:B------:R0:W5:Y:S04]  /*4c50*/  LDG.E.CONSTANT R96, [R14.64+0xc] ;  /* 0x00000c0a0e607981 */ /* 0x000168000c1e9900 */
[----:B------:R3:W5:Y:S04]  /*4c60*/  LDG.E.CONSTANT R101, [R18.64] ;  /* 0x0000000a12657981 */ /* 0x000768000c1e9900 */
[----:B------:R3:W5:Y:S01]  /*4c70*/  LDG.E.CONSTANT R102, [R18.64+0x4] ;  /* 0x0000040a12667981 */ /* 0x000762000c1e9900 */
[----:B0-----:R-:W-:-:S03]  /*4c80*/  IADD3 R15, P0, R23, R12, RZ ;  /* 0x0000000c170f7210 */ /* 0x001fc60007f1e0ff */
[----:B------:R3:W5:Y:S01]  /*4c90*/  LDG.E.CONSTANT R103, [R18.64+0x8] ;  /* 0x0000080a12677981 */ /* 0x000762000c1e9900 */
[----:B------:R-:W-:Y:S02]  /*4ca0*/  LEA R14, P1, R15, c[0x0][0x188], 0x1 ;  /* 0x000062000f0e7a11 */ /* 0x000fe400078208ff */
[----:B------:R-:W-:Y:S01]  /*4cb0*/  LEA.HI.X.SX32 R106, R23, R50, 0x1, P0 ;  /* 0x00000032176a7211 */ /* 0x000fe200000f0eff */
[----:B------:R3:W5:Y:S03]  /*4cc0*/  LDG.E.CONSTANT R104, [R18.64+0xc] ;  /* 0x00000c0a12687981 */ /* 0x000766000c1e9900 */
[----:B------:R-:W-:Y:S01]  /*4cd0*/  LEA.HI.X R15, R15, c[0x0][0x18c], R106, 0x1, P1 ;  /* 0x000063000f0f7a11 */ /* 0x000fe200008f0c6a */
[----:B------:R0:W5:Y:S04]  /*4ce0*/  LDG.E.CONSTANT R97, [R16.64] ;  /* 0x0000000a10617981 */ /* 0x000168000c1e9900 */
[----:B------:R0:W5:Y:S04]  /*4cf0*/  LDG.E.CONSTANT R98, [R16.64+0x4] ;  /* 0x0000040a10627981 */ /* 0x000168000c1e9900 */
[----:B------:R0:W5:Y:S01]  /*4d00*/  LDG.E.CONSTANT R99, [R16.64+0x8] ;  /* 0x0000080a10637981 */ /* 0x000162000c1e9900 */
[----:B--2---:R-:W-:-:S03]  /*4d10*/  F2FP.BF16.PACK_AB R8, R9, R8 ;  /* 0x000000080908723e */ /* 0x004fc600000010ff */
[----:B------:R0:W5:Y:S01]  /*4d20*/  LDG.E.CONSTANT R100, [R16.64+0xc] ;  /* 0x00000c0a10647981 */ /* 0x000162000c1e9900 */
[----:B---3--:R-:W-:-:S03]  /*4d30*/  F2FP.BF16.PACK_AB R19, R11, R10 ;  /* 0x0000000a0b13723e */ /* 0x008fc600000010ff */
[----:B------:R2:W5:Y:S04]  /*4d40*/  LDG.E.CONSTANT R9, [R14.64] ;  /* 0x0000000a0e097981 */ /* 0x000568000c1e9900 */
[----:B------:R2:W5:Y:S04]  /*4d50*/  LDG.E.CONSTANT R10, [R14.64+0x4] ;  /* 0x0000040a0e0a7981 */ /* 0x000568000c1e9900 */
[----:B------:R2:W5:Y:S04]  /*4d60*/  LDG.E.CONSTANT R11, [R14.64+0x8] ;  /* 0x0000080a0e0b7981 */ /* 0x000568000c1e9900 */
[----:B0-----:R2:W5:Y:S04]  /*4d70*/  LDG.E.CONSTANT R16, [R14.64+0xc] ;  /* 0x00000c0a0e107981 */ /* 0x001568000c1e9900 */
[----:B------:R1:W5:Y:S04]  /*4d80*/  LDG.E.CONSTANT R72, [R88.64+0x8] ;  /* 0x0000080a58487981 */ /* 0x000368000c1e9900 */
[----:B------:R1:W5:Y:S04]  /*4d90*/  LDG.E.CONSTANT R76, [R88.64+0xc] ;  /* 0x00000c0a584c7981 */ /* 0x000368000c1e9900 */
[----:B------:R0:W5:Y:S04]  /*4da0*/  LDG.E.CONSTANT R85, [R6.64] ;  /* 0x0000000a06557981 */ /* 0x000168000c1e9900 */
[----:B------:R0:W5:Y:S04]  /*4db0*/  LDG.E.CONSTANT R86, [R6.64+0x4] ;  /* 0x0000040a06567981 */ /* 0x000168000c1e9900 */
[----:B------:R0:W5:Y:S04]  /*4dc0*/  LDG.E.CONSTANT R87, [R6.64+0x8] ;  /* 0x0000080a06577981 */ /* 0x000168000c1e9900 */
[----:B-1----:R0:W5:Y:S04]  /*4dd0*/  LDG.E.CONSTANT R88, [R6.64+0xc] ;  /* 0x00000c0a06587981 */ /* 0x002168000c1e9900 */
[----:B------:R0:W5:Y:S04]  /*4de0*/  LDG.E.CONSTANT R89, [R4.64] ;  /* 0x0000000a04597981 */ /* 0x000168000c1e9900 */
[----:B------:R0:W5:Y:S04]  /*4df0*/  LDG.E.CONSTANT R90, [R4.64+0x4] ;  /* 0x0000040a045a7981 */ /* 0x000168000c1e9900 */
[----:B------:R0:W5:Y:S04]  /*4e00*/  LDG.E.CONSTANT R91, [R4.64+0x8] ;  /* 0x0000080a045b7981 */ /* 0x000168000c1e9900 */
[----:B------:R0:W5:Y:S04]  /*4e10*/  LDG.E.CONSTANT R92, [R4.64+0xc] ;  /* 0x00000c0a045c7981 */ /* 0x000168000c1e9900 */
[----:B0-----:R2:W0:Y:S01]  /*4e20*/  LDS.128 R4, [R38] ;  /* 0x0000000026047984 */ /* 0x0014220000000c00 */
[----:B------:R-:W-:Y:S01]  /*4e30*/  ISETP.NE.AND P0, PT, R58, RZ, PT ;  /* 0x000000ff3a00720c */ /* 0x000fe20003f05270 */
[----:B------:R-:W-:-:S12]  /*4e40*/  BSSY B1, `(.L_x_13875) ;  /* 0x0000020000017945 */ /* 0x000fd80003800000 */
[----:B------:R-:W-:Y:S05]  /*4e50*/  @P0 BRA `(.L_x_13876) ;  /* 0x000001e000000947 */ /* 0x000fea0003800000 */
[C---:B--2---:R-:W-:Y:S02]  /*4e60*/  IADD3 R18, R56.reuse, -0x7, RZ ;  /* 0xfffffff938127810 */ /* 0x044fe40007ffe0ff */
[----:B------:R-:W-:Y:S02]  /*4e70*/  IADD3 R106, R56, -0x5, RZ ;  /* 0xfffffffb386a7810 */ /* 0x000fe40007ffe0ff */
[-C--:B------:R-:W-:Y:S02]  /*4e80*/  ISETP.GE.AND P5, PT, R18, R57.reuse, PT ;  /* 0x000000391200720c */ /* 0x080fe40003fa6270 */
[----:B------:R-:W-:Y:S02]  /*4e90*/  ISETP.GE.AND P1, PT, R106, R57, PT ;  /* 0x000000396a00720c */ /* 0x000fe40003f26270 */
[C---:B------:R-:W-:Y:S02]  /*4ea0*/  IADD3 R106, R56.reuse, -0x2, RZ ;  /* 0xfffffffe386a7810 */ /* 0x040fe40007ffe0ff */
[----:B------:R-:W-:-:S02]  /*4eb0*/  IADD3 R108, R56, -0x4, RZ ;  /* 0xfffffffc386c7810 */ /* 0x000fc40007ffe0ff */
[----:B------:R-:W-:Y:S02]  /*4ec0*/  IADD3 R18, R56, -0x3, RZ ;  /* 0xfffffffd38127810 */ /* 0x000fe40007ffe0ff */
[-C--:B------:R-:W-:Y:S02]  /*4ed0*/  ISETP.GE.AND P3, PT, R106, R57.reuse, PT ;  /* 0x000000396a00720c */ /* 0x080fe40003f66270 */
[----:B-----5:R-:W-:Y:S02]  /*4ee0*/  SEL R106, R10, RZ, !P1 ;  /* 0x000000ff0a6a7207 */ /* 0x020fe40004800000 */
[CC--:B------:R-:W-:Y:S02]  /*4ef0*/  ISETP.GE.AND P1, PT, R56.reuse, R57.reuse, PT ;  /* 0x000000393800720c */ /* 0x0c0fe40003f26270 */
[----:B------:R-:W-:Y:S02]  /*4f00*/  IADD3 R110, R56, -0x1, RZ ;  /* 0xffffffff386e7810 */ /* 0x000fe40007ffe0ff */
        /* <DEDUP_REMOVED lines=19> */
.L_x_13876:
[----:B--2---:R-:W-:Y:S05]  /*5040*/  BSYNC B1 ;  /* 0x0000000000017941 */ /* 0x004fea0003800000 */
.L_x_13875:
[----:B-----5:R-:W-:Y:S01]  /*5050*/  HFMA2.BF16_V2 R17, R8, R9, -RZ.H0_H0 ;  /* 0x0000000908117231 */ /* 0x020fe200003400ff */
[----:B------:R-:W-:Y:S01]  /*5060*/  IMAD.MOV.U32 R9, RZ, RZ, R19 ;  /* 0x000000ffff097224 */ /* 0x000fe200078e0013 */
[----:B0-----:R-:W-:Y:S01]  /*5070*/  F2FP.BF16.PACK_AB R18, R5, R4 ;  /* 0x000000040512723e */ /* 0x001fe200000010ff */
[----:B------:R0:W5:Y:S01]  /*5080*/  LDG.E.CONSTANT R19, [R14.64+0x208] ;  /* 0x0002080a0e137981 */ /* 0x000162000c1e9900 */
[----:B------:R-:W-:-:S02]  /*5090*/  F2FP.BF16.PACK_AB R6, R7, R6 ;  /* 0x000000060706723e */ /* 0x000fc400000010ff */
[--C-:B------:R-:W-:Y:S01]  /*50a0*/  PRMT R5, RZ, 0x5410, R17.reuse ;  /* 0x00005410ff057816 */ /* 0x100fe20000000011 */
[----:B------:R-:W-:Y:S01]  /*50b0*/  HFMA2.BF16_V2 R4, R9, R10, -RZ.H0_H0 ;  /* 0x0000000a09047231 */ /* 0x000fe200003400ff */
[----:B------:R-:W-:Y:S01]  /*50c0*/  PRMT R17, RZ, 0x7610, R17 ;  /* 0x00007610ff117816 */ /* 0x000fe20000000011 */
[----:B------:R-:W-:Y:S01]  /*50d0*/  IMAD.MOV.U32 R10, RZ, RZ, R18 ;  /* 0x000000ffff0a7224 */ /* 0x000fe200078e0012 */
[----:B------:R-:W-:Y:S01]  /*50e0*/  IADD3 R107, P2, R39, R12, RZ ;  /* 0x0000000c276b7210 */ /* 0x000fe20007f5e0ff */
[----:B------:R0:W5:Y:S02]  /*50f0*/  LDG.E.CONSTANT R18, [R14.64+0x20c] ;  /* 0x00020c0a0e127981 */ /* 0x000164000c1e9900 */
[----:B------:R-:W-:Y:S01]  /*5100*/  FADD.FTZ R17, R5, R17 ;  /* 0x0000001105117221 */ /* 0x000fe20000010000 */
[----:B------:R-:W-:Y:S01]  /*5110*/  HFMA2.BF16_V2 R5, R10, R11, -RZ.H0_H0 ;  /* 0x0000000b0a057231 */ /* 0x000fe200003400ff */
[----:B------:R-:W-:Y:S01]  /*5120*/  IMAD.MOV.U32 R11, RZ, RZ, R6 ;  /* 0x000000ffff0b7224 */ /* 0x000fe200078e0006 */
[----:B------:R-:W-:-:S02]  /*5130*/  PRMT R6, RZ, 0x5410, R4 ;  /* 0x00005410ff067816 */ /* 0x000fc40000000004 */
[----:B------:R-:W-:Y:S02]  /*5140*/  PRMT R4, RZ, 0x7610, R4 ;  /* 0x00007610ff047816 */ /* 0x000fe40000000004 */
[----:B------:R-:W-:Y:S01]  /*5150*/  HFMA2.BF16_V2 R16, R11, R16, -RZ.H0_H0 ;  /* 0x000000100b107231 */ /* 0x000fe200003400ff */
[----:B------:R-:W-:Y:S01]  /*5160*/  BSSY B1, `(.L_x_13877) ;  /* 0x000002c000017945 */ /* 0x000fe20003800000 */
[----:B------:R-:W-:Y:S01]  /*5170*/  LEA.HI.X.SX32 R108, R39, R50, 0x1, P2 ;  /* 0x00000032276c7211 */ /* 0x000fe200010f0eff */
[----:B------:R-:W-:Y:S01]  /*5180*/  FADD.FTZ R6, R6, R4 ;  /* 0x0000000406067221 */ /* 0x000fe20000010000 */
[--C-:B------:R-:W-:Y:S02]  /*5190*/  PRMT R4, RZ, 0x5410, R5.reuse ;  /* 0x00005410ff047816 */ /* 0x100fe40000000005 */
[----:B------:R-:W-:Y:S01]  /*51a0*/  PRMT R7, RZ, 0x5410, R16 ;  /* 0x00005410ff077816 */ /* 0x000fe20000000010 */
[----:B------:R-:W-:Y:S01]  /*51b0*/  FADD.FTZ R6, R17, R6 ;  /* 0x0000000611067221 */ /* 0x000fe20000010000 */
[----:B------:R-:W-:Y:S01]  /*51c0*/  PRMT R16, RZ, 0x7610, R16 ;  /* 0x00007610ff107816 */ /* 0x000fe20000000010 */
[----:B------:R0:W5:Y:S01]  /*51d0*/  LDG.E.CONSTANT R17, [R14.64+0x200] ;  /* 0x0002000a0e117981 */ /* 0x000162000c1e9900 */
[----:B------:R-:W-:-:S03]  /*51e0*/  PRMT R5, RZ, 0x7610, R5 ;  /* 0x00007610ff057816 */ /* 0x000fc60000000005 */
[----:B------:R-:W-:Y:S02]  /*51f0*/  FADD.FTZ R7, R7, R16 ;  /* 0x0000001007077221 */ /* 0x000fe40000010000 */
[----:B------:R0:W5:Y:S01]  /*5200*/  LDG.E.CONSTANT R16, [R14.64+0x204] ;  /* 0x0002040a0e107981 */ /* 0x000162000c1e9900 */
[----:B------:R-:W-:Y:S01]  /*5210*/  FADD.FTZ R5, R4, R5 ;  /* 0x0000000504057221 */ /* 0x000fe20000010000 */
[----:B------:R-:W-:Y:S01]  /*5220*/  LEA R4, P1, R107, c[0x0][0x188], 0x1 ;  /* 0x000062006b047a11 */ /* 0x000fe200078208ff */
[----:B------:R-:W-:Y:S07]  /*5230*/  @P0 BRA `(.L_x_13878) ;  /* 0x000001e000000947 */ /* 0x000fee0003800000 */
[C---:B0-----:R-:W-:Y:S02]  /*5240*/  IADD3 R14, R56.reuse, -0x7, RZ ;  /* 0xfffffff9380e7810 */ /* 0x041fe40007ffe0ff */
[----:B------:R-:W-:Y:S02]  /*5250*/  IADD3 R106, R56, -0x5, RZ ;  /* 0xfffffffb386a7810 */ /* 0x000fe40007ffe0ff */
[----:B------:R-:W-:Y:S02]  /*5260*/  ISETP.GE.AND P2, PT, R14, R57, PT ;  /* 0x000000390e00720c */ /* 0x000fe40003f46270 */
[----:B------:R-:W-:-:S02]  /*5270*/  IADD3 R14, R56, -0x3, RZ ;  /* 0xfffffffd380e7810 */ /* 0x000fc40007ffe0ff */
[----:B------:R-:W-:Y:S02]  /*5280*/  IADD3 R110, R56, -0x4, RZ ;  /* 0xfffffffc386e7810 */ /* 0x000fe40007ffe0ff */
[-C--:B------:R-:W-:Y:S02]  /*5290*/  ISETP.GE.AND P5, PT, R106, R57.reuse, PT ;  /* 0x000000396a00720c */ /* 0x080fe40003fa6270 */
[-C--:B------:R-:W-:Y:S02]  /*52a0*/  ISETP.GE.AND P3, PT, R14, R57.reuse, PT ;  /* 0x000000390e00720c */ /* 0x080fe40003f66270 */
[----:B------:R-:W-:Y:S02]  /*52b0*/  ISETP.GE.AND P6, PT, R110, R57, PT ;  /* 0x000000396e00720c */ /* 0x000fe40003fc6270 */
[C---:B-----5:R-:W-:Y:S02]  /*52c0*/  PRMT R14, R16.reuse, 0x7632, R14 ;  /* 0x00007632100e7816 */ /* 0x060fe4000000000e */
[----:B------:R-:W-:-:S02]  /*52d0*/  SEL R15, R16, RZ, !P5 ;  /* 0x000000ff100f7207 */ /* 0x000fc40006800000 */
[----:B------:R-:W-:Y:S02]  /*52e0*/  SEL R16, R14, RZ, !P6 ;  /* 0x000000ff0e107207 */ /* 0x000fe40007000000 */
[C---:B------:R-:W-:Y:S02]  /*52f0*/  IADD3 R106, R56.reuse, -0x2, RZ ;  /* 0xfffffffe386a7810 */ /* 0x040fe40007ffe0ff */
[CC--:B------:R-:W-:Y:S02]  /*5300*/  ISETP.GE.AND P6, PT, R56.reuse, R57.reuse, PT ;  /* 0x000000393800720c */ /* 0x0c0fe40003fc6270 */
[----:B------:R-:W-:Y:S02]  /*5310*/  IADD3 R110, R56, -0x1, RZ ;  /* 0xffffffff386e7810 */ /* 0x000fe40007ffe0ff */
[-C--:B------:R-:W-:Y:S02]  /*5320*/  ISETP.GE.AND P4, PT, R106, R57.reuse, PT ;  /* 0x000000396a00720c */ /* 0x080fe40003f86270 */
[----:B------:R-:W-:-:S02]  /*5330*/  ISETP.GE.AND P5, PT, R110, R57, PT ;  /* 0x000000396e00720c */ /* 0x000fc40003fa6270 */
[----:B------:R-:W-:Y:S02]  /*5340*/  IADD3 R106, R56, -0x6, RZ ;  /* 0xfffffffa386a7810 */ /* 0x000fe40007ffe0ff */
[----:B------:R-:W-:Y:S02]  /*5350*/  @P2 PRMT R17, RZ, 0x7610, R17 ;  /* 0x00007610ff112816 */ /* 0x000fe40000000011 */
[----:B------:R-:W-:Y:S02]  /*5360*/  ISETP.GE.AND P2, PT, R106, R57, PT ;  /* 0x000000396a00720c */ /* 0x000fe40003f46270 */
        /* <DEDUP_REMOVED lines=11> */
.L_x_13878:
[----:B------:R-:W-:Y:S05]  /*5420*/  BSYNC B1 ;  /* 0x0000000000017941 */ /* 0x000fea0003800000 */
.L_x_13877:
[----:B-----5:R-:W-:Y:S01]  /*5430*/  HFMA2.BF16_V2 R17, R8, R17, -RZ.H0_H0 ;  /* 0x0000001108117231 */ /* 0x020fe200003400ff */
[----:B------:R-:W-:Y:S01]  /*5440*/  FADD.FTZ R6, R6, R5 ;  /* 0x0000000506067221 */ /* 0x000fe20000010000 */
[----:B------:R-:W-:Y:S01]  /*5450*/  HFMA2.BF16_V2 R16, R9, R16, -RZ.H0_H0 ;  /* 0x0000001009107231 */ /* 0x000fe200003400ff */
[----:B------:R-:W-:Y:S01]  /*5460*/  IADD3 R105, P2, R41, R12, RZ ;  /* 0x0000000c29697210 */ /* 0x000fe20007f5e0ff */
[----:B------:R-:W-:Y:S01]  /*5470*/  HFMA2.BF16_V2 R19, R10, R19, -RZ.H0_H0 ;  /* 0x000000130a137231 */ /* 0x000fe200003400ff */
[----:B------:R-:W-:Y:S01]  /*5480*/  FADD.FTZ R13, R6, R7 ;  /* 0x00000007060d7221 */ /* 0x000fe20000010000 */
[----:B------:R-:W-:Y:S01]  /*5490*/  PRMT R6, RZ, 0x5410, R17 ;  /* 0x00005410ff067816 */ /* 0x000fe20000000011 */
[----:B------:R-:W-:Y:S01]  /*54a0*/  HFMA2.BF16_V2 R18, R11, R18, -RZ.H0_H0 ;  /* 0x000000120b127231 */ /* 0x000fe200003400ff */
[----:B------:R-:W-:-:S02]  /*54b0*/  PRMT R7, RZ, 0x5410, R16 ;  /* 0x00005410ff077816 */ /* 0x000fc40000000010 */
[----:B------:R-:W-:Y:S02]  /*54c0*/  PRMT R12, RZ, 0x5410, R19 ;  /* 0x00005410ff0c7816 */ /* 0x000fe40000000013 */
[----:B------:R-:W-:Y:S02]  /*54d0*/  PRMT R17, RZ, 0x7610, R17 ;  /* 0x00007610ff117816 */ /* 0x000fe40000000011 */
[----:B------:R-:W-:Y:S02]  /*54e0*/  PRMT R16, RZ, 0x7610, R16 ;  /* 0x00007610ff107816 */ /* 0x000fe40000000010 */
[----:B------:R-:W-:Y:S01]  /*54f0*/  PRMT R19, RZ, 0x7610, R19 ;  /* 0x00007610ff137816 */ /* 0x000fe20000000013 */
[----:B------:R-:W-:Y:S01]  /*5500*/  FADD.FTZ R6, R6, R17 ;  /* 0x0000001106067221 */ /* 0x000fe20000010000 */
[----:B------:R-:W-:Y:S01]  /*5510*/  LEA.HI.X R5, R107, c[0x0][0x18c], R108, 0x1, P1 ;  /* 0x000063006b057a11 */ /* 0x000fe200008f0c6c */
[----:B------:R-:W-:Y:S01]  /*5520*/  FADD.FTZ R7, R7, R16 ;  /* 0x0000001007077221 */ /* 0x000fe20000010000 */
[----:B------:R-:W-:Y:S01]  /*5530*/  BSSY B1, `(.L_x_13879) ;  /* 0x000002c000017945 */ /* 0x000fe20003800000 */
[----:B------:R-:W-:Y:S01]  /*5540*/  FADD.FTZ R12, R12, R19 ;  /* 0x000000130c0c7221 */ /* 0x000fe20000010000 */
[----:B------:R-:W-:Y:S01]  /*5550*/  LEA.HI.X.SX32 R50, R41, R50, 0x1, P2 ;  /* 0x0000003229327211 */ /* 0x000fe200010f0eff */
[----:B------:R1:W5:Y:S01]  /*5560*/  LDG.E.CONSTANT R17, [R4.64] ;  /* 0x0000000a04117981 */ /* 0x000362000c1e9900 */
[----:B------:R-:W-:Y:S01]  /*5570*/  FADD.FTZ R7, R6, R7 ;  /* 0x0000000706077221 */ /* 0x000fe20000010000 */
[----:B------:R-:W-:-:S02]  /*5580*/  PRMT R6, RZ, 0x5410, R18 ;  /* 0x00005410ff067816 */ /* 0x000fc40000000012 */
[----:B0-----:R1:W5:Y:S01]  /*5590*/  LDG.E.CONSTANT R14, [R4.64+0x4] ;  /* 0x0000040a040e7981 */ /* 0x001362000c1e9900 */
[----:B------:R-:W-:Y:S01]  /*55a0*/  PRMT R18, RZ, 0x7610, R18 ;  /* 0x00007610ff127816 */ /* 0x000fe20000000012 */
[----:B------:R-:W-:Y:S02]  /*55b0*/  FADD.FTZ R12, R7, R12 ;  /* 0x0000000c070c7221 */ /* 0x000fe40000010000 */
[----:B------:R1:W5:Y:S02]  /*55c0*/  LDG.E.CONSTANT R19, [R4.64+0x8] ;  /* 0x0000080a04137981 */ /* 0x000364000c1e9900 */
[----:B------:R-:W-:Y:S01]  /*55d0*/  FADD.FTZ R15, R6, R18 ;  /* 0x00000012060f7221 */ /* 0x000fe20000010000 */
[----:B------:R-:W-:Y:S01]  /*55e0*/  LEA R6, P1, R105, c[0x0][0x188], 0x1 ;  /* 0x0000620069067a11 */ /* 0x000fe200078208ff */
[----:B------:R1:W5:Y:S01]  /*55f0*/  LDG.E.CONSTANT R16, [R4.64+0xc] ;  /* 0x00000c0a04107981 */ /* 0x000362000c1e9900 */
[----:B------:R-:W-:Y:S06]  /*5600*/  @P0 BRA `(.L_x_13880) ;  /* 0x000001e000000947 */ /* 0x000fec0003800000 */
[C---:B-1----:R-:W-:Y:S02]  /*5610*/  IADD3 R4, R56.reuse, -0x7, RZ ;  /* 0xfffffff938047810 */ /* 0x042fe40007ffe0ff */
        /* <DEDUP_REMOVED lines=9> */
[----:B------:R-:W-:Y:S02]  /*56b0*/  IADD3 R18, R56, -0x2, RZ ;  /* 0xfffffffe38127810 */ /* 0x000fe40007ffe0ff */
[----:B------:R-:W-:Y:S02]  /*56c0*/  SEL R14, R4, RZ, !P6 ;  /* 0x000000ff040e7207 */ /* 0x000fe40007000000 */
[C---:B------:R-:W-:Y:S02]  /*56d0*/  ISETP.GE.AND P6, PT, R56.reuse, R57, PT ;  /* 0x000000393800720c */ /* 0x040fe40003fc6270 */
[----:B------:R-:W-:-:S02]  /*56e0*/  IADD3 R106, R56, -0x1, RZ ;  /* 0xffffffff386a7810 */ /* 0x000fc40007ffe0ff */
[-C--:B------:R-:W-:Y:S02]  /*56f0*/  ISETP.GE.AND P4, PT, R18, R57.reuse, PT ;  /* 0x000000391200720c */ /* 0x080fe40003f86270 */
[----:B------:R-:W-:Y:S02]  /*5700*/  IADD3 R18, R56, -0x6, RZ ;  /* 0xfffffffa38127810 */ /* 0x000fe40007ffe0ff */
[-C--:B------:R-:W-:Y:S02]  /*5710*/  ISETP.GE.AND P5, PT, R106, R57.reuse, PT ;  /* 0x000000396a00720c */ /* 0x080fe40003fa6270 */
[----:B------:R-:W-:Y:S02]  /*5720*/  @P2 PRMT R17, RZ, 0x7610, R17 ;  /* 0x00007610ff112816 */ /* 0x000fe40000000011 */
        /* <DEDUP_REMOVED lines=12> */
.L_x_13880:
[----:B------:R-:W-:Y:S05]  /*57f0*/  BSYNC B1 ;  /* 0x0000000000017941 */ /* 0x000fea0003800000 */
.L_x_13879:
[----:B-----5:R-:W-:Y:S01]  /*5800*/  HFMA2.BF16_V2 R14, R9, R14, -RZ.H0_H0 ;  /* 0x0000000e090e7231 */ /* 0x020fe200003400ff */
[----:B-1----:R-:W-:Y:S01]  /*5810*/  FADD.FTZ R5, R12, R15 ;  /* 0x0000000f0c057221 */ /* 0x002fe20000010000 */
[----:B------:R-:W-:Y:S01]  /*5820*/  HFMA2.BF16_V2 R17, R8, R17, -RZ.H0_H0 ;  /* 0x0000001108117231 */ /* 0x000fe200003400ff */
[----:B------:R-:W-:Y:S01]  /*5830*/  FADD.FTZ R20, R13, R20 ;  /* 0x000000140d147221 */ /* 0x000fe20000010000 */
[----:B------:R-:W-:Y:S01]  /*5840*/  HFMA2.BF16_V2 R19, R10, R19, -RZ.H0_H0 ;  /* 0x000000130a137231 */ /* 0x000fe200003400ff */
[----:B------:R-:W-:-:S02]  /*5850*/  PRMT R12, RZ, 0x5410, R14 ;  /* 0x00005410ff0c7816 */ /* 0x000fc4000000000e */
[----:B------:R-:W-:Y:S02]  /*5860*/  PRMT R14, RZ, 0x7610, R14 ;  /* 0x00007610ff0e7816 */ /* 0x000fe4000000000e */
[--C-:B------:R-:W-:Y:S02]  /*5870*/  PRMT R4, RZ, 0x5410, R17.reuse ;  /* 0x00005410ff047816 */ /* 0x100fe40000000011 */
[----:B------:R-:W-:Y:S01]  /*5880*/  PRMT R17, RZ, 0x7610, R17 ;  /* 0x00007610ff117816 */ /* 0x000fe20000000011 */
[----:B------:R-:W-:Y:S01]  /*5890*/  FADD.FTZ R13, R12, R14 ;  /* 0x0000000e0c0d7221 */ /* 0x000fe20000010000 */
[--C-:B------:R-:W-:Y:S02]  /*58a0*/  PRMT R12, RZ, 0x5410, R19.reuse ;  /* 0x00005410ff0c7816 */ /* 0x100fe40000000013 */
[----:B------:R-:W-:Y:S01]  /*58b0*/  PRMT R19, RZ, 0x7610, R19 ;  /* 0x00007610ff137816 */ /* 0x000fe20000000013 */
[----:B------:R-:W-:Y:S01]  /*58c0*/  FADD.FTZ R4, R4, R17 ;  /* 0x0000001104047221 */ /* 0x000fe20000010000 */
[----:B------:R-:W-:-:S03]  /*58d0*/  LEA.HI.X R7, R105, c[0x0][0x18c], R50, 0x1, P1 ;  /* 0x0000630069077a11 */ /* 0x000fc600008f0c32 */
[----:B------:R-:W-:Y:S02]  /*58e0*/  FADD.FTZ R19, R12, R19 ;  /* 0x000000130c137221 */ /* 0x000fe40000010000 */
[----:B------:R-:W-:Y:S01]  /*58f0*/  FADD.FTZ R4, R4, R13 ;  /* 0x0000000d04047221 */ /* 0x000fe20000010000 */
[----:B------:R0:W5:Y:S04]  /*5900*/  LDG.E.CONSTANT R12, [R6.64+0x4] ;  /* 0x0000040a060c7981 */ /* 0x000168000c1e9900 */
[----:B------:R0:W5:Y:S04]  /*5910*/  LDG.E.CONSTANT R13, [R6.64] ;  /* 0x0000000a060d7981 */ /* 0x000168000c1e9900 */
        /* <DEDUP_REMOVED lines=8> */
[----:B------:R-:W-:Y:S02]  /*59a0*/  ISETP.GE.AND P1, PT, R18, R57, PT ;  /* 0x000000391200720c */ /* 0x000fe40003f26270 */
[----:B------:R-:W-:Y:S02]  /*59b0*/  IADD3 R6, R56, -0x3, RZ ;  /* 0xfffffffd38067810 */ /* 0x000fe40007ffe0ff */
[----:B-----5:R-:W-:Y:S02]  /*59c0*/  SEL R7, R12, RZ, !P1 ;  /* 0x000000ff0c077207 */ /* 0x020fe40004800000 */
[C---:B------:R-:W-:Y:S02]  /*59d0*/  IADD3 R50, R56.reuse, -0x4, RZ ;  /* 0xfffffffc38327810 */ /* 0x040fe40007ffe0ff */
[----:B------:R-:W-:-:S02]  /*59e0*/  IADD3 R18, R56, -0x2, RZ ;  /* 0xfffffffe38127810 */ /* 0x000fc40007ffe0ff */
[CC--:B------:R-:W-:Y:S02]  /*59f0*/  ISETP.GE.AND P1, PT, R56.reuse, R57.reuse, PT ;  /* 0x000000393800720c */ /* 0x0c0fe40003f26270 */
[----:B------:R-:W-:Y:S02]  /*5a00*/  IADD3 R106, R56, -0x1, RZ ;  /* 0xffffffff386a7810 */ /* 0x000fe40007ffe0ff */
[-C--:B------:R-:W-:Y:S02]  /*5a10*/  ISETP.GE.AND P4, PT, R6, R57.reuse, PT ;  /* 0x000000390600720c */ /* 0x080fe40003f86270 */
[-C--:B------:R-:W-:Y:S02]  /*5a20*/  ISETP.GE.AND P6, PT, R50, R57.reuse, PT ;  /* 0x000000393200720c */ /* 0x080fe40003fc6270 */
[----:B------:R-:W-:Y:S02]  /*5a30*/  ISETP.GE.AND P3, PT, R18, R57, PT ;  /* 0x000000391200720c */ /* 0x000fe40003f66270 */
[----:B------:R-:W-:-:S02]  /*5a40*/  PRMT R6, R12, 0x7632, R6 ;  /* 0x000076320c067816 */ /* 0x000fc40000000006 */
[-C--:B------:R-:W-:Y:S02]  /*5a50*/  ISETP.GE.AND P2, PT, R106, R57.reuse, PT ;  /* 0x000000396a00720c */ /* 0x080fe40003f46270 */
[----:B------:R-:W-:Y:S02]  /*5a60*/  IADD3 R18, R56, -0x6, RZ ;  /* 0xfffffffa38127810 */ /* 0x000fe40007ffe0ff */
        /* <DEDUP_REMOVED lines=14> */
.L_x_13882:
[----:B------:R-:W-:Y:S05]  /*5b50*/  BSYNC B1 ;  /* 0x0000000000017941 */ /* 0x000fea0003800000 */
.L_x_13881:
[--C-:B0-----:R-:W-:Y:S01]  /*5b60*/  PRMT R6, RZ, 0x5410, R16.reuse ;  /* 0x00005410ff067816 */ /* 0x101fe20000000010 */
[----:B-----5:R-:W-:Y:S01]  /*5b70*/  HFMA2.BF16_V2 R13, R8, R13, -RZ.H0_H0 ;  /* 0x0000000d080d7231 */ /* 0x020fe200003400ff */
[----:B------:R-:W-:Y:S01]  /*5b80*/  PRMT R16, RZ, 0x7610, R16 ;  /* 0x00007610ff107816 */ /* 0x000fe20000000010 */
[----:B------:R-:W-:Y:S01]  /*5b90*/  HFMA2.BF16_V2 R12, R9, R12, -RZ.H0_H0 ;  /* 0x0000000c090c7231 */ /* 0x000fe200003400ff */
[----:B------:R-:W-:Y:S01]  /*5ba0*/  BSSY B1, `(.L_x_13883) ;  /* 0x0000032000017945 */ /* 0x000fe20003800000 */
[----:B------:R-:W-:Y:S01]  /*5bb0*/  HFMA2.BF16_V2 R15, R10, R15, -RZ.H0_H0 ;  /* 0x0000000f0a0f7231 */ /* 0x000fe200003400ff */
[----:B------:R-:W-:Y:S01]  /*5bc0*/  FADD.FTZ R4, R4, R19 ;  /* 0x0000001304047221 */ /* 0x000fe20000010000 */
[----:B------:R-:W-:Y:S01]  /*5bd0*/  HFMA2.BF16_V2 R14, R11, R14, -RZ.H0_H0 ;  /* 0x0000000e0b0e7231 */ /* 0x000fe200003400ff */
[----:B------:R-:W-:Y:S01]  /*5be0*/  FADD.FTZ R7, R6, R16 ;  /* 0x0000001006077221 */ /* 0x000fe20000010000 */
[----:B------:R-:W-:-:S02]  /*5bf0*/  PRMT R6, RZ, 0x5410, R13 ;  /* 0x00005410ff067816 */ /* 0x000fc4000000000d */
        /* <DEDUP_REMOVED lines=44> */
.L_x_13884:
[----:B------:R-:W-:Y:S05]  /*5ec0*/  BSYNC B1 ;  /* 0x0000000000017941 */ /* 0x000fea0003800000 */
.L_x_13883:
        /* <DEDUP_REMOVED lines=44> */
[C---:B------:R-:W-:Y:S02]  /*6190*/  @P1 PRMT R71, R14.reuse, 0x5410, RZ ;  /* 0x000054100e471816 */ /* 0x040fe400000000ff */
[----:B------:R-:W-:Y:S02]  /*61a0*/  PRMT R60, R15, 0x5410, R60 ;  /* 0x000054100f3c7816 */ /* 0x000fe4000000003c */
[----:B------:R-:W-:Y:S02]  /*61b0*/  PRMT R52, R17, 0x5410, R12 ;  /* 0x0000541011347816 */ /* 0x000fe4000000000c */
[----:B------:R-:W-:-:S02]  /*61c0*/  @!P1 PRMT R71, R14, 0x7610, R71 ;  /* 0x000076100e479816 */ /* 0x000fc40000000047 */
[----:B------:R-:W-:Y:S02]  /*61d0*/  PRMT R62, R62, 0x5410, R5 ;  /* 0x000054103e3e7816 */ /* 0x000fe40000000005 */
.L_x_13886:
[----:B------:R-:W-:Y:S05]  /*61e0*/  BSYNC B1 ;  /* 0x0000000000017941 */ /* 0x000fea0003800000 */
.L_x_13885:
        /* <DEDUP_REMOVED lines=54> */
.L_x_13888:
[----:B------:R-:W-:Y:S05]  /*6550*/  BSYNC B1 ;  /* 0x0000000000017941 */ /* 0x000fea0003800000 */
.L_x_13887:
[----:B------:R-:W-:Y:S01]  /*6560*/  HFMA2.BF16_V2 R68, R9, R68, -RZ.H0_H0 ;  /* 0x0000004409447231 */ /* 0x000fe200003400ff */
        /* <DEDUP_REMOVED lines=8> */
[--C-:B------:R-:W-:Y:S01]  /*65f0*/  PRMT R4, RZ, 0x5410, R70.reuse ;  /* 0x00005410ff047816 */ /* 0x100fe20000000046 */
[----:B------:R-:W-:Y:S01]  /*6600*/  FADD.FTZ R12, R12, R13 ;  /* 0x0000000d0c0c7221 */ /* 0x000fe20000010000 */
[----:B------:R-:W-:Y:S01]  /*6610*/  PRMT R70, RZ, 0x7610, R70 ;  /* 0x00007610ff467816 */ /* 0x000fe20000000046 */
[----:B------:R-:W-:Y:S01]  /*6620*/  FADD.FTZ R7, R6, R68 ;  /* 0x0000004406077221 */ /* 0x000fe20000010000 */
[--C-:B------:R-:W-:Y:S01]  /*6630*/  PRMT R6, RZ, 0x5410, R66.reuse ;  /* 0x00005410ff067816 */ /* 0x100fe20000000042 */
[----:B------:R-:W-:Y:S01]  /*6640*/  BSSY B1, `(.L_x_13889) ;  /* 0x0000027000017945 */ /* 0x000fe20003800000 */
[----:B------:R-:W-:Y:S01]  /*6650*/  PRMT R66, RZ, 0x7610, R66 ;  /* 0x00007610ff427816 */ /* 0x000fe20000000042 */
[----:B------:R-:W-:-:S04]  /*6660*/  FADD.FTZ R4, R4, R70 ;  /* 0x0000004604047221 */ /* 0x000fc80000010000 */
[----:B------:R-:W-:Y:S01]  /*6670*/  FADD.FTZ R13, R6, R66 ;  /* 0x00000042060d7221 */ /* 0x000fe20000010000 */
[----:B------:R-:W-:Y:S01]  /*6680*/  PRMT R6, RZ, 0x5410, R75 ;  /* 0x00005410ff067816 */ /* 0x000fe2000000004b */
[----:B------:R-:W-:Y:S01]  /*6690*/  FADD.FTZ R4, R4, R7 ;  /* 0x0000000704047221 */ /* 0x000fe20000010000 */
[----:B------:R-:W-:-:S05]  /*66a0*/  PRMT R75, RZ, 0x7610, R75 ;  /* 0x00007610ff4b7816 */ /* 0x000fca000000004b */
        /* <DEDUP_REMOVED lines=8> */
[-C--:B------:R-:W-:Y:S02]  /*6730*/  ISETP.GE.AND P3, PT, R14, R57.reuse, PT ;  /* 0x000000390e00720c */ /* 0x080fe40003f66270 */
[----:B------:R-:W-:Y:S02]  /*6740*/  SEL R14, R73, RZ, !P1 ;  /* 0x000000ff490e7207 */ /* 0x000fe40004800000 */
[C---:B------:R-:W-:Y:S02]  /*6750*/  IADD3 R16, R56.reuse, -0x4, RZ ;  /* 0xfffffffc38107810 */ /* 0x040fe40007ffe0ff */
[CC--:B------:R-:W-:Y:S02]  /*6760*/  ISETP.GE.AND P1, PT, R56.reuse, R57.reuse, PT ;  /* 0x000000393800720c */ /* 0x0c0fe40003f26270 */
[----:B------:R-:W-:Y:S02]  /*6770*/  IADD3 R18, R56, -0x1, RZ ;  /* 0xffffffff38127810 */ /* 0x000fe40007ffe0ff */
        /* <DEDUP_REMOVED lines=19> */
.L_x_13890:
[----:B------:R-:W-:Y:S05]  /*68b0*/  BSYNC B1 ;  /* 0x0000000000017941 */ /* 0x000fea0003800000 */
.L_x_13889:
[----:B------:R-:W-:Y:S01]  /*68c0*/  HFMA2.BF16_V2 R74, R8, R74, -RZ.H0_H0 ;  /* 0x0000004a084a7231 */ /* 0x000fe200003400ff */
[----:B------:R-:W-:Y:S01]  /*68d0*/  FADD.FTZ R4, R4, R13 ;  /* 0x0000000d04047221 */ /* 0x000fe20000010000 */
[----:B------:R-:W-:Y:S01]  /*68e0*/  HFMA2.BF16_V2 R73, R9, R73, -RZ.H0_H0 ;  /* 0x0000004909497231 */ /* 0x000fe200003400ff */
[----:B------:R-:W-:Y:S01]  /*68f0*/  FADD.FTZ R26, R5, R26 ;  /* 0x0000001a051a7221 */ /* 0x000fe20000010000 */
[----:B------:R-:W-:Y:S01]  /*6900*/  HFMA2.BF16_V2 R72, R10, R72, -RZ.H0_H0 ;  /* 0x000000480a487231 */ /* 0x000fe200003400ff */
[----:B------:R-:W-:Y:S01]  /*6910*/  FADD.FTZ R75, R4, R75 ;  /* 0x0000004b044b7221 */ /* 0x000fe20000010000 */
[--C-:B------:R-:W-:Y:S01]  /*6920*/  PRMT R4, RZ, 0x5410, R74.reuse ;  /* 0x00005410ff047816 */ /* 0x100fe2000000004a */
[----:B------:R-:W-:Y:S01]  /*6930*/  HFMA2.BF16_V2 R76, R11, R76, -RZ.H0_H0 ;  /* 0x0000004c0b4c7231 */ /* 0x000fe200003400ff */
[----:B------:R-:W-:Y:S01]  /*6940*/  PRMT R5, RZ, 0x5410, R73 ;  /* 0x00005410ff057816 */ /* 0x000fe20000000049 */
[----:B------:R-:W-:Y:S01]  /*6950*/  BSSY B1, `(.L_x_13891) ;  /* 0x000002a000017945 */ /* 0x000fe20003800000 */
[----:B------:R-:W-:Y:S01]  /*6960*/  PRMT R74, RZ, 0x7610, R74 ;  /* 0x00007610ff4a7816 */ /* 0x000fe2000000004a */
[----:B------:R-:W-:Y:S01]  /*6970*/  FADD.FTZ R27, R12, R27 ;  /* 0x0000001b0c1b7221 */ /* 0x000fe20000010000 */
[----:B------:R-:W-:-:S02]  /*6980*/  PRMT R73, RZ, 0x7610, R73 ;  /* 0x00007610ff497816 */ /* 0x000fc40000000049 */
        /* <DEDUP_REMOVED lines=38> */
.L_x_13892:
[----:B------:R-:W-:Y:S05]  /*6bf0*/  BSYNC B1 ;  /* 0x0000000000017941 */ /* 0x000fea0003800000 */
.L_x_13891:
        /* <DEDUP_REMOVED lines=49> */
.L_x_13894:
[----:B------:R-:W-:Y:S05]  /*6f10*/  BSYNC B1 ;  /* 0x0000000000017941 */ /* 0x000fea0003800000 */
.L_x_13893:
        /* <DEDUP_REMOVED lines=58> */
.L_x_13896:
[----:B------:R-:W-:Y:S05]  /*72c0*/  BSYNC B1 ;  /* 0x0000000000017941 */ /* 0x000fea0003800000 */
.L_x_13895:
        /* <DEDUP_REMOVED lines=49> */
.L_x_13898:
[----:B------:R-:W-:Y:S05]  /*75e0*/  BSYNC B1 ;  /* 0x0000000000017941 */ /* 0x000fea0003800000 */
.L_x_13897:
        /* <DEDUP_REMOVED lines=51> */
.L_x_13900:
[----:B------:R-:W-:Y:S05]  /*7920*/  BSYNC B1 ;  /* 0x0000000000017941 */ /* 0x000fea0003800000 */
.L_x_13899:
[----:B------:R-:W-:Y:S01]  /*7930*/  HFMA2.BF16_V2 R93, R8, R93, -RZ.H0_H0 ;  /* 0x0000005d085d7231 */ /* 0x000fe200003400ff */
[----:B------:R-:W-:Y:S01]  /*7940*/  PRMT R92, RZ, 0x7610, R92 ;  /* 0x00007610ff5c7816 */ /* 0x000fe2000000005c */
        /* <DEDUP_REMOVED lines=47> */
.L_x_13902:
[----:B------:R-:W-:Y:S05]  /*7c40*/  BSYNC B1 ;  /* 0x0000000000017941 */ /* 0x000fea0003800000 */
.L_x_13901:
        /* <DEDUP_REMOVED lines=36> */
[C---:B------:R-:W-:Y:S02]  /*7e90*/  IADD3 R4, R56.reuse, -0x4, RZ ;  /* 0xfffffffc38047810 */ /* 0x040fe40007ffe0ff */
[----:B------:R-:W-:Y:S02]  /*7ea0*/  IADD3 R14, R56, -0x1, RZ ;  /* 0xffffffff380e7810 */ /* 0x000fe40007ffe0ff */
[-C--:B------:R-:W-:Y:S02]  /*7eb0*/  ISETP.GE.AND P0, PT, R6, R57.reuse, PT ;  /* 0x000000390600720c */ /* 0x080fe40003f06270 */
[-C--:B------:R-:W-:Y:S02]  /*7ec0*/  ISETP.GE.AND P5, PT, R12, R57.reuse, PT ;  /* 0x000000390c00720c */ /* 0x080fe40003fa6270 */
[----:B------:R-:W-:-:S02]  /*7ed0*/  ISETP.GE.AND P4, PT, R4, R57, PT ;  /* 0x000000390400720c */ /* 0x000fc40003f86270 */
[----:B------:R-:W-:Y:S02]  /*7ee0*/  @P6 PRMT R101, RZ, 0x7610, R101 ;  /* 0x00007610ff656816 */ /* 0x000fe40000000065 */
[CC--:B------:R-:W-:Y:S02]  /*7ef0*/  ISETP.GE.AND P6, PT, R56.reuse, R57.reuse, PT ;  /* 0x000000393800720c */ /* 0x0c0fe40003fc6270 */
[----:B------:R-:W-:Y:S02]  /*7f00*/  IADD3 R6, R56, -0x3, RZ ;  /* 0xfffffffd38067810 */ /* 0x000fe40007ffe0ff */
[----:B------:R-:W-:Y:S02]  /*7f10*/  PRMT R4, R102, 0x7632, R4 ;  /* 0x0000763266047816 */ /* 0x000fe40000000004 */
[----:B------:R-:W-:Y:S02]  /*7f20*/  IADD3 R12, R56, -0x2, RZ ;  /* 0xfffffffe380c7810 */ /* 0x000fe40007ffe0ff */
[----:B------:R-:W-:-:S02]  /*7f30*/  ISETP.GE.AND P1, PT, R14, R57, PT ;  /* 0x000000390e00720c */ /* 0x000fc40003f26270 */
[----:B------:R-:W-:Y:S02]  /*7f40*/  SEL R5, R102, RZ, !P5 ;  /* 0x000000ff66057207 */ /* 0x000fe40006800000 */
[-C--:B------:R-:W-:Y:S02]  /*7f50*/  ISETP.GE.AND P3, PT, R6, R57.reuse, PT ;  /* 0x000000390600720c */ /* 0x080fe40003f66270 */
[----:B------:R-:W-:Y:S02]  /*7f60*/  SEL R102, R4, RZ, !P4 ;  /* 0x000000ff04667207 */ /* 0x000fe40006000000 */
[----:B------:R-:W-:Y:S02]  /*7f70*/  ISETP.GE.AND P2, PT, R12, R57, PT ;  /* 0x000000390c00720c */ /* 0x000fe40003f46270 */
        /* <DEDUP_REMOVED lines=11> */
.L_x_13904:
[----:B------:R-:W-:Y:S05]  /*8030*/  BSYNC B1 ;  /* 0x0000000000017941 */ /* 0x000fea0003800000 */
.L_x_13903:
        /* <DEDUP_REMOVED lines=29> */
.L_x_13874:
[----:B------:R-:W-:Y:S05]  /*8210*/  BSYNC B0 ;  /* 0x0000000000007941 */ /* 0x000fea0003800000 */
.L_x_13872:
        /* <DEDUP_REMOVED lines=20> */
[----:B----4-:R-:W-:Y:S01]  /*8360*/  FADD.FTZ R9, R9, R26 ;  /* 0x0000001a09097221 */ /* 0x010fe20000010000 */
[----:B------:R-:W-:Y:S02]  /*8370*/  LOP3.LUT R26, R54, 0xffffffc0, RZ, 0xc0, !PT ;  /* 0xffffffc0361a7812 */ /* 0x000fe400078ec0ff */
[----:B------:R-:W4:Y:S01]  /*8380*/  SHFL.BFLY PT, R8, R33, 0x2, 0x1f ;  /* 0x0c401f0021087f89 */ /* 0x000f2200000e0000 */
[----:B------:R-:W-:Y:S01]  /*8390*/  FADD.FTZ R10, R2, R27 ;  /* 0x0000001b020a7221 */ /* 0x000fe20000010000 */
[----:B------:R-:W-:Y:S02]  /*83a0*/  ISETP.NE.OR P5, PT, R26, 0x40, P2 ;  /* 0x000000401a00780c */ /* 0x000fe400017a5670 */
[----:B------:R-:W4:Y:S01]  /*83b0*/  SHFL.BFLY PT, R17, R34, 0x2, 0x1f ;  /* 0x0c401f0022117f89 */ /* 0x000f2200000e0000 */
[----:B------:R-:W-:Y:S01]  /*83c0*/  FADD.FTZ R28, R11, R28 ;  /* 0x0000001c0b1c7221 */ /* 0x000fe20000010000 */
[----:B------:R-:W-:-:S02]  /*83d0*/  LOP3.LUT R27, R54, 0xffffffe0, RZ, 0xc0, !PT ;  /* 0xffffffe0361b7812 */ /* 0x000fc400078ec0ff */
[----:B------:R-:W4:Y:S01]  /*83e0*/  SHFL.BFLY PT, R12, R35, 0x2, 0x1f ;  /* 0x0c401f00230c7f89 */ /* 0x000f2200000e0000 */
[----:B0-----:R-:W-:Y:S01]  /*83f0*/  FADD.FTZ R29, R4, R29 ;  /* 0x0000001d041d7221 */ /* 0x001fe20000010000 */
[----:B------:R-:W-:Y:S02]  /*8400*/  ISETP.NE.OR P4, PT, R27, 0x20, P2 ;  /* 0x000000201b00780c */ /* 0x000fe40001785670 */
[----:B------:R-:W0:Y:S01]  /*8410*/  SHFL.BFLY PT, R19, R36, 0x2, 0x1f ;  /* 0x0c401f0024137f89 */ /* 0x000e2200000e0000 */
[----:B-1----:R-:W-:Y:S02]  /*8420*/  FADD.FTZ R30, R13, R30 ;  /* 0x0000001e0d1e7221 */ /* 0x002fe40000010000 */
[----:B--2---:R-:W-:Y:S01]  /*8430*/  FADD.FTZ R31, R6, R31 ;  /* 0x0000001f061f7221 */ /* 0x004fe20000010000 */
[----:B------:R-:W1:Y:S01]  /*8440*/  SHFL.BFLY PT, R2, R5, 0x1, 0x1f ;  /* 0x0c201f0005027f89 */ /* 0x000e6200000e0000 */
[----:B---3--:R-:W-:-:S03]  /*8450*/  FADD.FTZ R16, R15, R32 ;  /* 0x000000200f107221 */ /* 0x008fc60000010000 */
[----:B------:R-:W2:Y:S01]  /*8460*/  SHFL.BFLY PT, R0, R3, 0x1, 0x1f ;  /* 0x0c201f0003007f89 */ /* 0x000ea200000e0000 */
[----:B------:R-:W-:Y:S01]  /*8470*/  IADD3 R32, R54, 0x1f, RZ ;  /* 0x0000001f36207810 */ /* 0x000fe20007ffe0ff */
[----:B----4-:R-:W-:Y:S02]  /*8480*/  FADD.FTZ R18, R8, R33 ;  /* 0x0000002108127221 */ /* 0x010fe40000010000 */
[----:B------:R-:W3:Y:S01]  /*8490*/  SHFL.BFLY PT, R4, R7, 0x1, 0x1f ;  /* 0x0c201f0007047f89 */ /* 0x000ee200000e0000 */
[----:B------:R-:W-:Y:S01]  /*84a0*/  SHF.R.S32.HI R33, RZ, 0x1f, R48 ;  /* 0x0000001fff217819 */ /* 0x000fe20000011430 */
[----:B------:R-:W-:Y:S02]  /*84b0*/  FADD.FTZ R20, R17, R34 ;  /* 0x0000002211147221 */ /* 0x000fe40000010000 */
[----:B------:R-:W4:Y:S01]  /*84c0*/  SHFL.BFLY PT, R6, R25, 0x1, 0x1f ;  /* 0x0c201f0019067f89 */ /* 0x000f2200000e0000 */
[----:B------:R-:W-:Y:S01]  /*84d0*/  LEA.HI R48, R33, R48, RZ, 0x2 ;  /* 0x0000003021307211 */ /* 0x000fe200078f10ff */
[----:B------:R-:W-:-:S02]  /*84e0*/  FADD.FTZ R22, R12, R35 ;  /* 0x000000230c167221 */ /* 0x000fc40000010000 */
[----:B------:R-:W4:Y:S01]  /*84f0*/  SHFL.BFLY PT, R8, R9, 0x1, 0x1f ;  /* 0x0c201f0009087f89 */ /* 0x000f2200000e0000 */
[----:B------:R-:W-:Y:S01]  /*8500*/  SHF.R.S32.HI R26, RZ, 0x2, R48 ;  /* 0x00000002ff1a7819 */ /* 0x000fe20000011430 */
[----:B0-----:R-:W-:Y:S02]  /*8510*/  FADD.FTZ R24, R19, R36 ;  /* 0x0000002413187221 */ /* 0x001fe40000010000 */
[----:B------:R-:W0:Y:S01]  /*8520*/  SHFL.BFLY PT, R11, R10, 0x1, 0x1f ;  /* 0x0c201f000a0b7f89 */ /* 0x000e2200000e0000 */
[----:B------:R-:W-:-:S03]  /*8530*/  ISETP.GT.U32.AND P3, PT, R32, 0x3e, PT ;  /* 0x0000003e2000780c */ /* 0x000fc60003f64070 */
[----:B------:R-:W0:Y:S01]  /*8540*/  SHFL.BFLY PT, R13, R28, 0x1, 0x1f ;  /* 0x0c201f001c0d7f89 */ /* 0x000e2200000e0000 */
[----:B-1----:R-:W-:Y:S02]  /*8550*/  FADD.FTZ R27, R5, R2 ;  /* 0x00000002051b7221 */ /* 0x002fe40000010000 */
[----:B------:R-:W-:Y:S01]  /*8560*/  IMAD R2, R49, 0x78, R26 ;  /* 0x0000007831027824 */ /* 0x000fe200078e021a */
[----:B------:R-:W1:Y:S01]  /*8570*/  SHFL.BFLY PT, R12, R29, 0x1, 0x1f ;  /* 0x0c201f001d0c7f89 */ /* 0x000e6200000e0000 */
[----:B--2---:R-:W-:-:S03]  /*8580*/  FADD.FTZ R0, R3, R0 ;  /* 0x0000000003007221 */ /* 0x004fc60000010000 */
[----:B------:R-:W2:Y:S01]  /*8590*/  SHFL.BFLY PT, R15, R30, 0x1, 0x1f ;  /* 0x0c201f001e0f7f89 */ /* 0x000ea200000e0000 */
[----:B---3--:R-:W-:-:S03]  /*85a0*/  FADD.FTZ R32, R7, R4 ;  /* 0x0000000407207221 */ /* 0x008fc60000010000 */
[----:B------:R-:W3:Y:S01]  /*85b0*/  SHFL.BFLY PT, R14, R31, 0x1, 0x1f ;  /* 0x0c201f001f0e7f89 */ /* 0x000ee200000e0000 */
[----:B----4-:R-:W-:-:S03]  /*85c0*/  FADD.FTZ R33, R25, R6 ;  /* 0x0000000619217221 */ /* 0x010fc60000010000 */
[----:B------:R-:W4:Y:S01]  /*85d0*/  SHFL.BFLY PT, R17, R16, 0x1, 0x1f ;  /* 0x0c201f0010117f89 */ /* 0x000f2200000e0000 */
[----:B------:R-:W-:-:S03]  /*85e0*/  FADD.FTZ R34, R9, R8 ;  /* 0x0000000809227221 */ /* 0x000fc60000010000 */
[----:B------:R-:W4:Y:S01]  /*85f0*/  SHFL.BFLY PT, R19, R18, 0x1, 0x1f ;  /* 0x0c201f0012137f89 */ /* 0x000f2200000e0000 */
[----:B0-----:R-:W-:-:S03]  /*8600*/  FADD.FTZ R35, R10, R11 ;  /* 0x0000000b0a237221 */ /* 0x001fc60000010000 */
[----:B------:R-:W0:Y:S01]  /*8610*/  SHFL.BFLY PT, R21, R20, 0x1, 0x1f ;  /* 0x0c201f0014157f89 */ /* 0x000e2200000e0000 */
[----:B------:R-:W-:-:S03]  /*8620*/  FADD.FTZ R36, R28, R13 ;  /* 0x0000000d1c247221 */ /* 0x000fc60000010000 */
[----:B------:R-:W0:Y:S01]  /*8630*/  SHFL.BFLY PT, R23, R22, 0x1, 0x1f ;  /* 0x0c201f0016177f89 */ /* 0x000e2200000e0000 */
[----:B-1----:R-:W-:-:S03]  /*8640*/  FADD.FTZ R37, R29, R12 ;  /* 0x0000000c1d257221 */ /* 0x002fc60000010000 */
[----:B------:R-:W1:Y:S01]  /*8650*/  SHFL.BFLY PT, R45, R24, 0x1, 0x1f ;  /* 0x0c201f00182d7f89 */ /* 0x000e6200000e0000 */
[----:B--2---:R-:W-:-:S03]  /*8660*/  FADD.FTZ R38, R30, R15 ;  /* 0x0000000f1e267221 */ /* 0x004fc60000010000 */
[----:B------:R-:W-:Y:S01]  /*8670*/  BAR.SYNC.DEFER_BLOCKING 0x0 ;  /* 0x0000000000007b1d */ /* 0x000fe20000010000 */
[----:B---3--:R-:W-:Y:S02]  /*8680*/  FADD.FTZ R39, R31, R14 ;  /* 0x0000000e1f277221 */ /* 0x008fe40000010000 */
[----:B----4-:R-:W-:Y:S02]  /*8690*/  FADD.FTZ R40, R16, R17 ;  /* 0x0000001110287221 */ /* 0x010fe40000010000 */
[----:B------:R-:W-:Y:S02]  /*86a0*/  FADD.FTZ R41, R18, R19 ;  /* 0x0000001312297221 */ /* 0x000fe40000010000 */
[----:B0-----:R-:W-:Y:S02]  /*86b0*/  FADD.FTZ R42, R20, R21 ;  /* 0x00000015142a7221 */ /* 0x001fe40000010000 */
[----:B------:R-:W-:Y:S02]  /*86c0*/  FADD.FTZ R43, R22, R23 ;  /* 0x00000017162b7221 */ /* 0x000fe40000010000 */
[----:B-1----:R-:W-:Y:S01]  /*86d0*/  FADD.FTZ R45, R24, R45 ;  /* 0x0000002d182d7221 */ /* 0x002fe20000010000 */
        /* <DEDUP_REMOVED lines=16> */
.L_x_13907:
[----:B------:R-:W-:Y:S05]  /*87e0*/  BSYNC B0 ;  /* 0x0000000000007941 */ /* 0x000fea0003800000 */
.L_x_13906:
        /* <DEDUP_REMOVED lines=22> */
[----:B------:R-:W-:Y:S02]  /*8950*/  FADD.FTZ R34, R34, R7 ;  /* 0x0000000722227221 */ /* 0x000fe40000010000 */
[----:B------:R-:W-:Y:S02]  /*8960*/  FADD.FTZ R35, R35, R8 ;  /* 0x0000000823237221 */ /* 0x000fe40000010000 */
[----:B------:R-:W-:Y:S02]  /*8970*/  FADD.FTZ R36, R36, R9 ;  /* 0x0000000924247221 */ /* 0x000fe40000010000 */
[----:B------:R-:W-:Y:S02]  /*8980*/  FADD.FTZ R37, R37, R10 ;  /* 0x0000000a25257221 */ /* 0x000fe40000010000 */
[----:B------:R-:W-:Y:S02]  /*8990*/  FADD.FTZ R38, R38, R11 ;  /* 0x0000000b26267221 */ /* 0x000fe40000010000 */
[----:B------:R-:W-:-:S02]  /*89a0*/  FADD.FTZ R39, R39, R12 ;  /* 0x0000000c27277221 */ /* 0x000fc40000010000 */
[----:B------:R-:W-:Y:S02]  /*89b0*/  FADD.FTZ R40, R40, R13 ;  /* 0x0000000d28287221 */ /* 0x000fe40000010000 */
[----:B0-----:R-:W-:Y:S02]  /*89c0*/  FADD.FTZ R41, R41, R14 ;  /* 0x0000000e29297221 */ /* 0x001fe40000010000 */
[----:B-1----:R-:W-:Y:S02]  /*89d0*/  FADD.FTZ R42, R42, R15 ;  /* 0x0000000f2a2a7221 */ /* 0x002fe40000010000 */
[----:B--2---:R-:W-:Y:S02]  /*89e0*/  FADD.FTZ R43, R43, R16 ;  /* 0x000000102b2b7221 */ /* 0x004fe40000010000 */
[----:B---3--:R-:W-:Y:S02]  /*89f0*/  FADD.FTZ R45, R45, R18 ;  /* 0x000000122d2d7221 */ /* 0x008fe40000010000 */
.L_x_13909:
[----:B------:R-:W-:Y:S05]  /*8a00*/  BSYNC B0 ;  /* 0x0000000000007941 */ /* 0x000fea0003800000 */
.L_x_13908:
        /* <DEDUP_REMOVED lines=18> */
.L_x_13911:
[----:B------:R-:W-:Y:S05]  /*8b30*/  BSYNC B0 ;  /* 0x0000000000007941 */ /* 0x000fea0003800000 */
.L_x_13910:
        /* <DEDUP_REMOVED lines=34> */
.L_x_13913:
[----:B------:R-:W-:Y:S05]  /*8d60*/  BSYNC B0 ;  /* 0x0000000000007941 */ /* 0x000fea0003800000 */
.L_x_13912:
[----:B------:R-:W-:Y:S06]  /*8d70*/  BAR.SYNC.DEFER_BLOCKING 0x0 ;  /* 0x0000000000007b1d */ /* 0x000fec0000010000 */
[----:B------:R-:W-:Y:S05]  /*8d80*/  @P3 EXIT ;  /* 0x000000000000394d */ /* 0x000fea0003800000 */
[----:B------:R-:W2:Y:S01]  /*8d90*/  S2UR UR4, SR_CTAID.Y ;  /* 0x00000000000479c3 */ /* 0x000ea20000002600 */
[----:B------:R-:W-:-:S02]  /*8da0*/  ULDC UR5, c[0x0][0xc] ;  /* 0x0000030000057ab9 */ /* 0x000fc40000000800 */
[----:B------:R-:W-:-:S05]  /*8db0*/  ULDC UR8, c[0x0][0x14] ;  /* 0x0000050000087ab9 */ /* 0x000fca0000000800 */
[----:B------:R-:W3:Y:S08]  /*8dc0*/  S2UR UR6, SR_CTAID.Z ;  /* 0x00000000000679c3 */ /* 0x000ef00000002700 */
[----:B------:R-:W4:Y:S01]  /*8dd0*/  S2UR UR7, SR_CTAID.X ;  /* 0x00000000000779c3 */ /* 0x000f220000002500 */
[----:B--2---:R-:W-:Y:S02]  /*8de0*/  UIMAD UR4, UR4, UR5, URZ ;  /* 0x00000005040472a4 */ /* 0x004fe4000f8e023f */
[----:B------:R-:W-:-:S04]  /*8df0*/  UIMAD UR5, UR8, 0x78, URZ ;  /* 0x00000078080578a4 */ /* 0x000fc8000f8e023f */
[----:B------:R-:W-:Y:S02]  /*8e00*/  UIMAD UR4, UR4, UR5, URZ ;  /* 0x00000005040472a4 */ /* 0x000fe4000f8e023f */
[----:B---3--:R-:W-:-:S04]  /*8e10*/  UIMAD UR6, UR6, 0x78, URZ ;  /* 0x00000078060678a4 */ /* 0x008fc8000f8e023f */
[----:B------:R-:W-:Y:S02]  /*8e20*/  USHF.R.S32.HI UR9, URZ, 0x1f, UR6 ;  /* 0x0000001f3f097899 */ /* 0x000fe40008011406 */
[----:B----4-:R-:W-:Y:S02]  /*8e30*/  UIMAD UR5, UR7, UR5, URZ ;  /* 0x00000005070572a4 */ /* 0x010fe4000f8e023f */
[----:B------:R-:W-:Y:S02]  /*8e40*/  USHF.R.S32.HI UR7, URZ, 0x1f, UR4 ;  /* 0x0000001f3f077899 */ /* 0x000fe40008011404 */
[----:B------:R-:W-:Y:S02]  /*8e50*/  USHF.R.S32.HI UR8, URZ, 0x1f, UR5 ;  /* 0x0000001f3f087899 */ /* 0x000fe40008011405 */
[----:B------:R-:W-:-:S04]  /*8e60*/  UIADD3 UR4, UP0, UP1, UR4, UR5, UR6 ;  /* 0x0000000504047290 */ /* 0x000fc8000f91e006 */
[----:B------:R-:W-:Y:S01]  /*8e70*/  UIADD3.X UR7, UR7, UR8, UR9, UP0, UP1 ;  /* 0x0000000807077290 */ /* 0x000fe200087e2409 */
[----:B------:R-:W-:Y:S11]  /*8e80*/  @P2 EXIT ;  /* 0x000000000000294d */ /* 0x000ff60003800000 */
[C---:B------:R-:W-:Y:S02]  /*8e90*/  IADD3 R3, P0, R26.reuse, UR4, RZ ;  /* 0x000000041a037c10 */ /* 0x040fe4000ff1e0ff */
[C---:B------:R-:W-:Y:S02]  /*8ea0*/  IADD3 R4, R26.reuse, 0x8, RZ ;  /* 0x000000081a047810 */ /* 0x040fe40007ffe0ff */
[C---:B------:R-:W-:Y:S02]  /*8eb0*/  LEA.HI.X.SX32 R6, R26.reuse, UR7, 0x1, P0 ;  /* 0x000000071a067c11 */ /* 0x040fe400080f0eff */
[----:B------:R-:W-:Y:S02]  /*8ec0*/  IADD3 R5, R26, 0x10, RZ ;  /* 0x000000101a057810 */ /* 0x000fe40007ffe0ff */
[----:B01----:R-:W-:Y:S02]  /*8ed0*/  LEA R2, P0, R3, c[0x0][0x170], 0x1 ;  /* 0x00005c0003027a11 */ /* 0x003fe400078008ff */
[----:B------:R-:W-:-:S02]  /*8ee0*/  IADD3 R9, P1, R4, UR4, RZ ;  /* 0x0000000404097c10 */ /* 0x000fc4000ff3e0ff */
[----:B------:R-:W-:Y:S02]  /*8ef0*/  IADD3 R7, P2, R5, UR4, RZ ;  /* 0x0000000405077c10 */ /* 0x000fe4000ff5e0ff */
[----:B------:R-:W-:Y:S02]  /*8f00*/  LEA.HI.X R3, R3, c[0x0][0x174], R6, 0x1, P0 ;  /* 0x00005d0003037a11 */ /* 0x000fe400000f0c06 */
        /* <DEDUP_REMOVED lines=12> */
[C---:B------:R-:W-:Y:S02]  /*8fd0*/  IADD3 R12, R26.reuse, 0x28, RZ ;  /* 0x000000281a0c7810 */ /* 0x040fe40007ffe0ff */
[----:B------:R-:W-:Y:S02]  /*8fe0*/  IADD3 R13, R26, 0x30, RZ ;  /* 0x000000301a0d7810 */ /* 0x000fe40007ffe0ff */
[----:B------:R-:W-:Y:S02]  /*8ff0*/  LEA.HI.X.SX32 R14, R9, UR7, 0x1, P1 ;  /* 0x00000007090e7c11 */ /* 0x000fe400088f0eff */
[----:B------:R-:W-:-:S02]  /*9000*/  LEA.HI.X R9, R15, c[0x0][0x174], R16, 0x1, P0 ;  /* 0x00005d000f097a11 */ /* 0x000fc400000f0c10 */
[----:B------:R-:W-:Y:S02]  /*9010*/  LEA R10, P1, R11, c[0x0][0x170], 0x1 ;  /* 0x00005c000b0a7a11 */ /* 0x000fe400078208ff */
[----:B------:R-:W-:Y:S02]  /*9020*/  IADD3 R19, P0, R12, UR4, RZ ;  /* 0x000000040c137c10 */ /* 0x000fe4000ff1e0ff */
[----:B------:R-:W-:Y:S02]  /*9030*/  IADD3 R15, P2, R13, UR4, RZ ;  /* 0x000000040d0f7c10 */ /* 0x000fe4000ff5e0ff */
[----:B------:R-:W-:Y:S02]  /*9040*/  IADD3 R16, R26, 0x38, RZ ;  /* 0x000000381a107810 */ /* 0x000fe40007ffe0ff */
[----:B------:R-:W-:Y:S02]  /*9050*/  LEA.HI.X R11, R11, c[0x0][0x174], R14, 0x1, P1 ;  /* 0x00005d000b0b7a11 */ /* 0x000fe400008f0c0e */
[----:B------:R-:W-:-:S02]  /*9060*/  LEA.HI.X.SX32 R20, R12, UR7, 0x1, P0 ;  /* 0x000000070c147c11 */ /* 0x000fc400080f0eff */
[----:B------:R-:W-:Y:S02]  /*9070*/  LEA.HI.X.SX32 R18, R13, UR7, 0x1, P2 ;  /* 0x000000070d127c11 */ /* 0x000fe400090f0eff */
[----:B------:R-:W-:Y:S02]  /*9080*/  LEA R12, P0, R19, c[0x0][0x170], 0x1 ;  /* 0x00005c00130c7a11 */ /* 0x000fe400078008ff */
[----:B------:R-:W-:Y:S02]  /*9090*/  LEA R14, P1, R15, c[0x0][0x170], 0x1 ;  /* 0x00005c000f0e7a11 */ /* 0x000fe400078208ff */
[----:B------:R-:W-:Y:S02]  /*90a0*/  IADD3 R17, R26, 0x40, RZ ;  /* 0x000000401a117810 */ /* 0x000fe40007ffe0ff */
[----:B------:R-:W-:Y:S02]  /*90b0*/  IADD3 R21, P2, R16, UR4, RZ ;  /* 0x0000000410157c10 */ /* 0x000fe4000ff5e0ff */
[----:B------:R-:W-:-:S02]  /*90c0*/  LEA.HI.X R13, R19, c[0x0][0x174], R20, 0x1, P0 ;  /* 0x00005d00130d7a11 */ /* 0x000fc400000f0c14 */
[----:B------:R-:W-:Y:S02]  /*90d0*/  LEA.HI.X R15, R15, c[0x0][0x174], R18, 0x1, P1 ;  /* 0x00005d000f0f7a11 */ /* 0x000fe400008f0c12 */
[----:B------:R-:W-:Y:S02]  /*90e0*/  IADD3 R19, P1, R17, UR4, RZ ;  /* 0x0000000411137c10 */ /* 0x000fe4000ff3e0ff */
        /* <DEDUP_REMOVED lines=9> */
[----:B------:R-:W-:-:S02]  /*9180*/  IADD3 R23, R26, 0x58, RZ ;  /* 0x000000581a177810 */ /* 0x000fc40007ffe0ff */
[----:B------:R-:W-:Y:S02]  /*9190*/  IADD3 R28, P1, R21, UR4, RZ ;  /* 0x00000004151c7c10 */ /* 0x000fe4000ff3e0ff */
[----:B------:R-:W-:Y:S02]  /*91a0*/  LEA.HI.X.SX32 R31, R20, UR7, 0x1, P0 ;  /* 0x00000007141f7c11 */ /* 0x000fe400080f0eff */
[----:B------:R-:W-:Y:S02]  /*91b0*/  LEA R20, P0, R24, c[0x0][0x170], 0x1 ;  /* 0x00005c0018147a11 */ /* 0x000fe400078008ff */
[----:B------:R-:W-:Y:S02]  /*91c0*/  IADD3 R25, P2, R23, UR4, RZ ;  /* 0x0000000417197c10 */ /* 0x000fe4000ff5e0ff */
[----:B------:R-:W-:Y:S02]  /*91d0*/  LEA.HI.X.SX32 R29, R21, UR7, 0x1, P1 ;  /* 0x00000007151d7c11 */ /* 0x000fe400088f0eff */
[----:B------:R-:W-:-:S02]  /*91e0*/  LEA R22, P1, R28, c[0x0][0x170], 0x1 ;  /* 0x00005c001c167a11 */ /* 0x000fc400078208ff */
[----:B------:R-:W-:Y:S02]  /*91f0*/  LEA.HI.X R21, R24, c[0x0][0x174], R31, 0x1, P0 ;  /* 0x00005d0018157a11 */ /* 0x000fe400000f0c1f */
[----:B------:R-:W-:Y:S02]  /*9200*/  F2FP.BF16.PACK_AB R0, R27, R0 ;  /* 0x000000001b00723e */ /* 0x000fe400000010ff */
[----:B------:R-:W-:Y:S02]  /*9210*/  LEA.HI.X.SX32 R30, R23, UR7, 0x1, P2 ;  /* 0x00000007171e7c11 */ /* 0x000fe400090f0eff */
[----:B------:R-:W-:Y:S01]  /*9220*/  LEA R24, P0, R25, c[0x0][0x170], 0x1 ;  /* 0x00005c0019187a11 */ /* 0x000fe200078008ff */
[----:B------:R0:W-:Y:S01]  /*9230*/  STG.E.U16 [R2.64], R0 ;  /* 0x0000000002007986 */ /* 0x0001e2000c10150a */
[----:B------:R-:W-:Y:S02]  /*9240*/  LEA.HI.X R23, R28, c[0x0][0x174], R29, 0x1, P1 ;  /* 0x00005d001c177a11 */ /* 0x000fe400008f0c1d */
[----:B------:R-:W-:-:S02]  /*9250*/  F2FP.BF16.PACK_AB R32, R33, R32 ;  /* 0x000000202120723e */ /* 0x000fc400000010ff */
[----:B------:R-:W-:Y:S02]  /*9260*/  IADD3 R28, R26, 0x60, RZ ;  /* 0x000000601a1c7810 */ /* 0x000fe40007ffe0ff */
[----:B------:R-:W-:Y:S02]  /*9270*/  PRMT R33, R0, 0x7632, R33 ;  /* 0x0000763200217816 */ /* 0x000fe40000000021 */
[C---:B------:R-:W-:Y:S02]  /*9280*/  IADD3 R29, R26.reuse, 0x68, RZ ;  /* 0x000000681a1d7810 */ /* 0x040fe40007ffe0ff */
[----:B------:R-:W-:Y:S01]  /*9290*/  LEA.HI.X R25, R25, c[0x0][0x174], R30, 0x1, P0 ;  /* 0x00005d0019197a11 */ /* 0x000fe200000f0c1e */
[----:B------:R1:W-:Y:S01]  /*92a0*/  STG.E.U16 [R4.64], R33 ;  /* 0x0000002104007986 */ /* 0x0003e2000c10150a */
[----:B------:R-:W-:Y:S02]  /*92b0*/  IADD3 R30, R26, 0x70, RZ ;  /* 0x000000701a1e7810 */ /* 0x000fe40007ffe0ff */
[----:B------:R-:W-:Y:S01]  /*92c0*/  F2FP.BF16.PACK_AB R34, R35, R34 ;  /* 0x000000222322723e */ /* 0x000fe200000010ff */
[----:B------:R-:W-:Y:S01]  /*92d0*/  STG.E.U16 [R6.64], R32 ;  /* 0x0000002006007986 */ /* 0x000fe2000c10150a */
[----:B------:R-:W-:-:S02]  /*92e0*/  IADD3 R47, P0, R28, UR4, RZ ;  /* 0x000000041c2f7c10 */ /* 0x000fc4000ff1e0ff */
[----:B0-----:R-:W-:Y:S02]  /*92f0*/  PRMT R3, R32, 0x7632, R3 ;  /* 0x0000763220037816 */ /* 0x001fe40000000003 */
[----:B------:R-:W-:Y:S02]  /*9300*/  F2FP.BF16.PACK_AB R36, R37, R36 ;  /* 0x000000242524723e */ /* 0x000fe400000010ff */
[----:B------:R-:W-:Y:S01]  /*9310*/  IADD3 R46, P1, R29, UR4, RZ ;  /* 0x000000041d2e7c10 */ /* 0x000fe2000ff3e0ff */
[----:B------:R-:W-:Y:S01]  /*9320*/  STG.E.U16 [R8.64], R3 ;  /* 0x0000000308007986 */ /* 0x000fe2000c10150a */
[----:B------:R-:W-:Y:S02]  /*9330*/  IADD3 R31, P2, R30, UR4, RZ ;  /* 0x000000041e1f7c10 */ /* 0x000fe4000ff5e0ff */
[----:B-1----:R-:W-:Y:S01]  /*9340*/  PRMT R5, R34, 0x7632, R5 ;  /* 0x0000763222057816 */ /* 0x002fe20000000005 */
[----:B------:R-:W-:Y:S01]  /*9350*/  STG.E.U16 [R10.64], R34 ;  /* 0x000000220a007986 */ /* 0x000fe2000c10150a */
[----:B------:R-:W-:-:S02]  /*9360*/  F2FP.BF16.PACK_AB R38, R39, R38 ;  /* 0x000000262726723e */ /* 0x000fc400000010ff */
[----:B------:R-:W-:Y:S01]  /*9370*/  LEA.HI.X.SX32 R48, R28, UR7, 0x1, P0 ;  /* 0x000000071c307c11 */ /* 0x000fe200080f0eff */
[----:B------:R0:W-:Y:S01]  /*9380*/  STG.E.U16 [R12.64], R5 ;  /* 0x000000050c007986 */ /* 0x0001e2000c10150a */
[----:B------:R-:W-:Y:S02]  /*9390*/  PRMT R0, R36, 0x7632, R0 ;  /* 0x0000763224007816 */ /* 0x000fe40000000000 */
[----:B------:R-:W-:Y:S01]  /*93a0*/  F2FP.BF16.PACK_AB R40, R41, R40 ;  /* 0x000000282928723e */ /* 0x000fe200000010ff */
[----:B------:R1:W-:Y:S01]  /*93b0*/  STG.E.U16 [R14.64], R36 ;  /* 0x000000240e007986 */ /* 0x0003e2000c10150a */
[----:B------:R-:W-:Y:S02]  /*93c0*/  LEA.HI.X.SX32 R29, R29, UR7, 0x1, P1 ;  /* 0x000000071d1d7c11 */ /* 0x000fe400088f0eff */
[----:B------:R-:W-:Y:S01]  /*93d0*/  LEA R26, P0, R47, c[0x0][0x170], 0x1 ;  /* 0x00005c002f1a7a11 */ /* 0x000fe200078008ff */
[----:B------:R-:W-:Y:S01]  /*93e0*/  STG.E.U16 [R16.64], R0 ;  /* 0x0000000010007986 */ /* 0x000fe2000c10150a */
[----:B------:R-:W-:-:S02]  /*93f0*/  LEA R28, P1, R46, c[0x0][0x170], 0x1 ;  /* 0x00005c002e1c7a11 */ /* 0x000fc400078208ff */
[----:B------:R-:W-:Y:S01]  /*9400*/  LEA.HI.X.SX32 R44, R30, UR7, 0x1, P2 ;  /* 0x000000071e2c7c11 */ /* 0x000fe200090f0eff */
[----:B------:R-:W-:Y:S01]  /*9410*/  STG.E.U16 [R18.64], R38 ;  /* 0x0000002612007986 */ /* 0x000fe2000c10150a */
[----:B------:R-:W-:Y:S02]  /*9420*/  PRMT R2, R38, 0x7632, R2 ;  /* 0x0000763226027816 */ /* 0x000fe40000000002 */
[----:B------:R-:W-:Y:S02]  /*9430*/  F2FP.BF16.PACK_AB R42, R43, R42 ;  /* 0x0000002a2b2a723e */ /* 0x000fe400000010ff */
[----:B------:R-:W-:Y:S01]  /*9440*/  LEA R30, P2, R31, c[0x0][0x170], 0x1 ;  /* 0x00005c001f1e7a11 */ /* 0x000fe200078408ff */
[----:B------:R-:W-:Y:S01]  /*9450*/  STG.E.U16 [R20.64], R2 ;  /* 0x0000000214007986 */ /* 0x000fe2000c10150a */
[----:B0-----:R-:W-:Y:S02]  /*9460*/  PRMT R12, R40, 0x7632, R12 ;  /* 0x00007632280c7816 */ /* 0x001fe4000000000c */
[----:B------:R-:W-:Y:S01]  /*9470*/  LEA.HI.X R27, R47, c[0x0][0x174], R48, 0x1, P0 ;  /* 0x00005d002f1b7a11 */ /* 0x000fe200000f0c30 */
[----:B------:R-:W-:Y:S01]  /*9480*/  STG.E.U16 [R22.64], R40 ;  /* 0x0000002816007986 */ /* 0x000fe2000c10150a */
[----:B------:R-:W-:-:S02]  /*9490*/  LEA.HI.X R29, R46, c[0x0][0x174], R29, 0x1, P1 ;  /* 0x00005d002e1d7a11 */ /* 0x000fc400008f0c1d */
[----:B-1----:R-:W-:Y:S01]  /*94a0*/  PRMT R14, R42, 0x7632, R14 ;  /* 0x000076322a0e7816 */ /* 0x002fe2000000000e */
[----:B------:R-:W-:Y:S01]  /*94b0*/  STG.E.U16 [R24.64], R12 ;  /* 0x0000000c18007986 */ /* 0x000fe2000c10150a */
[----:B------:R-:W-:Y:S02]  /*94c0*/  LEA.HI.X R31, R31, c[0x0][0x174], R44, 0x1, P2 ;  /* 0x00005d001f1f7a11 */ /* 0x000fe400010f0c2c */
[----:B------:R-:W-:Y:S01]  /*94d0*/  F2FP.BF16.PACK_AB R45, RZ, R45 ;  /* 0x0000002dff2d723e */ /* 0x000fe200000010ff */
[----:B------:R-:W-:Y:S04]  /*94e0*/  STG.E.U16 [R26.64], R42 ;  /* 0x0000002a1a007986 */ /* 0x000fe8000c10150a */
[----:B------:R-:W-:Y:S04]  /*94f0*/  STG.E.U16 [R28.64], R14 ;  /* 0x0000000e1c007986 */ /* 0x000fe8000c10150a */
[----:B------:R-:W-:Y:S01]  /*9500*/  STG.E.U16 [R30.64], R45 ;  /* 0x0000002d1e007986 */ /* 0x000fe2000c10150a */
[----:B------:R-:W-:Y:S05]  /*9510*/  EXIT ;  /* 0x000000000000794d */ /* 0x000fea0003800000 */
.L_x_13914:
        /* <DEDUP_REMOVED lines=14> */
.L_x_25420:


//--------------------- .text._ZN4vllm25paged_attention_v2_kernelI13__nv_bfloat16S1_Li112ELi32ELi128ELNS_18Fp8KVCacheDataTypeE0ELb0ELi512EEEvPfS3_PT_PKS4_PKT0_SA_ifPKiSC_iPKfiiiSE_SE_iiiii --------------------------
	.section	.text._ZN4vllm25paged_attention_v2_kernelI13__nv_bfloat16S1_Li112ELi32ELi128ELNS_18Fp8KVCacheDataTypeE0ELb0ELi512EEEvPfS3_PT_PKS4_PKT0_SA_ifPKiSC_iPKfiiiSE_SE_iiiii,"ax",@progbits
	.sectioninfo	@"SHI_REGISTERS=164"
	.align	128
        .global         _ZN4vllm25paged_attention_v2_kernelI13__nv_bfloat16S1_Li112ELi32ELi128ELNS_18Fp8KVCacheDataTypeE0ELb0ELi512EEEvPfS3_PT_PKS4_PKT0_SA_ifPKiSC_iPKfiiiSE_SE_iiiii
        .type           _ZN4vllm25paged_attention_v2_kernelI13__nv_bfloat16S1_Li112ELi32ELi128ELNS_18Fp8KVCacheDataTypeE0ELb0ELi512EEEvPfS3_PT_PKS4_PKT0_SA_ifPKiSC_iPKfiiiSE_SE_iiiii,@function
        .size           _ZN4vllm25paged_attention_v2_kernelI13__nv_bfloat16S1_Li112ELi32ELi128ELNS_18Fp8KVCacheDataTypeE0ELb0ELi512EEEvPfS3_PT_PKS4_PKT0_SA_ifPKiSC_iPKfiiiSE_SE_iiiii,(.L_x_25421 - _ZN4vllm25paged_attention_v2_kernelI13__nv_bfloat16S1_Li112ELi32ELi128ELNS_18Fp8KVCacheDataTypeE0ELb0ELi512EEEvPfS3_PT_PKS4_PKT0_SA_ifPKiSC_iPKfiiiSE_SE_iiiii)
        .other          _ZN4vllm25paged_attention_v2_kernelI13__nv_bfloat16S1_Li112ELi32ELi128ELNS_18Fp8KVCacheDataTypeE0ELb0ELi512EEEvPfS3_PT_PKS4_PKT0_SA_ifPKiSC_iPKfiiiSE_SE_iiiii,@"STO_CUDA_ENTRY STV_DEFAULT"
_ZN4vllm25paged_attention_v2_kernelI13__nv_bfloat16S1_Li112ELi32ELi128ELNS_18Fp8KVCacheDataTypeE0ELb0ELi512EEEvPfS3_PT_PKS4_PKT0_SA_ifPKiSC_iPKfiiiSE_SE_iiiii:
.text._ZN4vllm25paged_attention_v2_kernelI13__nv_bfloat16S1_Li112ELi32ELi128ELNS_18Fp8KVCacheDataTypeE0ELb0ELi512EEEvPfS3_PT_PKS4_PKT0_SA_ifPKiSC_iPKfiiiSE_SE_iiiii:
        /* <DEDUP_REMOVED lines=108> */
.L_x_13919:
        /* <DEDUP_REMOVED lines=15> */
.L_x_13918:
[----:B------:R-:W-:Y:S05]  /*07b0*/  BSYNC B1 ;  /* 0x0000000000017941 */ /* 0x000fea0003800000 */
.L_x_13917:
        /* <DEDUP_REMOVED lines=10> */
.L_x_13920:
        /* <DEDUP_REMOVED lines=28> */
.L_x_13916:
[----:B------:R-:W-:Y:S05]  /*0a20*/  BSYNC B0 ;  /* 0x0000000000007941 */ /* 0x000fea0003800000 */
.L_x_13915:
        /* <DEDUP_REMOVED lines=16> */
[----:B------:R-:W-:Y:S01]  /*0b30*/  IADD3 R2, P0, R0, R3, RZ ;  /* 0x0000000300027210 */ /* 0x000fe20007f1e0ff */
[----:B------:R-:W2:Y:S01]  /*0b40*/  LDS.128 R8, [0x20] ;  /* 0x00002000ff087984 */ /* 0x000ea20000000c00 */
[----:B------:R-:W-:-:S02]  /*0b50*/  SHF.R.S32.HI R131, RZ, 0x1f, R131 ;  /* 0x0000001fff837819 */ /* 0x000fc40000011483 */
[----:B------:R-:W-:Y:S01]  /*0b60*/  LEA.HI.X.SX32 R3, R0, R21, 0x1, P0 ;  /* 0x0000001500037211 */ /* 0x000fe200000f0eff */
[----:B------:R-:W3:Y:S04]  /*0b70*/  LDS.128 R16, [0x30] ;  /* 0x00003000ff107984 */ /* 0x000ee80000000c00 */
[----:B------:R-:W4:Y:S04]  /*0b80*/  LDS.128 R24, [0x40] ;  /* 0x00004000ff187984 */ /* 0x000f280000000c00 */
[----:B------:R-:W2:Y:S01]  /*0b90*/  LDS.128 R20, [0x50] ;  /* 0x00005000ff147984 */ /* 0x000ea20000000c00 */
[----:B0-----:R-:W-:-:S02]  /*0ba0*/  PRMT R43, RZ, 0x5410, R12 ;  /* 0x00005410ff2b7816 */ /* 0x001fc4000000000c */
[----:B------:R-:W-:Y:S02]  /*0bb0*/  PRMT R42, RZ, 0x7610, R12 ;  /* 0x00007610ff2a7816 */ /* 0x000fe4000000000c */
[--C-:B------:R-:W-:Y:S02]  /*0bc0*/  PRMT R41, RZ, 0x5410, R13.reuse ;  /* 0x00005410ff297816 */ /* 0x100fe4000000000d */
[----:B------:R-:W-:Y:S02]  /*0bd0*/  PRMT R40, RZ, 0x7610, R13 ;  /* 0x00007610ff287816 */ /* 0x000fe4000000000d */
[--C-:B------:R-:W-:Y:S02]  /*0be0*/  PRMT R39, RZ, 0x5410, R14.reuse ;  /* 0x00005410ff277816 */ /* 0x100fe4000000000e */
[----:B------:R-:W-:Y:S02]  /*0bf0*/  PRMT R38, RZ, 0x7610, R14 ;  /* 0x00007610ff267816 */ /* 0x000fe4000000000e */
[----:B------:R-:W-:-:S02]  /*0c00*/  PRMT R37, RZ, 0x5410, R15 ;  /* 0x00005410ff257816 */ /* 0x000fc4000000000f */
[----:B------:R-:W-:Y:S02]  /*0c10*/  PRMT R36, RZ, 0x7610, R15 ;  /* 0x00007610ff247816 */ /* 0x000fe4000000000f */
[----:B------:R-:W0:Y:S01]  /*0c20*/  LDS.128 R12, [0x60] ;  /* 0x00006000ff0c7984 */ /* 0x000e220000000c00 */
[--C-:B-1----:R-:W-:Y:S02]  /*0c30*/  PRMT R35, RZ, 0x5410, R4.reuse ;  /* 0x00005410ff237816 */ /* 0x102fe40000000004 */
[----:B------:R-:W-:Y:S02]  /*0c40*/  PRMT R34, RZ, 0x7610, R4 ;  /* 0x00007610ff227816 */ /* 0x000fe40000000004 */
[--C-:B------:R-:W-:Y:S02]  /*0c50*/  PRMT R33, RZ, 0x5410, R5.reuse ;  /* 0x00005410ff217816 */ /* 0x100fe40000000005 */
[----:B------:R-:W-:Y:S02]  /*0c60*/  PRMT R32, RZ, 0x7610, R5 ;  /* 0x00007610ff207816 */ /* 0x000fe40000000005 */
[----:B------:R-:W-:-:S02]  /*0c70*/  PRMT R31, RZ, 0x5410, R6 ;  /* 0x00005410ff1f7816 */ /* 0x000fc40000000006 */
[----:B------:R-:W-:Y:S02]  /*0c80*/  PRMT R30, RZ, 0x7610, R6 ;  /* 0x00007610ff1e7816 */ /* 0x000fe40000000006 */
[--C-:B------:R-:W-:Y:S02]  /*0c90*/  PRMT R29, RZ, 0x5410, R7.reuse ;  /* 0x00005410ff1d7816 */ /* 0x100fe40000000007 */
[----:B------:R-:W-:Y:S02]  /*0ca0*/  PRMT R28, RZ, 0x7610, R7 ;  /* 0x00007610ff1c7816 */ /* 0x000fe40000000007 */
[----:B------:R-:W1:Y:S01]  /*0cb0*/  LDS.128 R4, [0x70] ;  /* 0x00007000ff047984 */ /* 0x000e620000000c00 */
[--C-:B--2---:R-:W-:Y:S02]  /*0cc0*/  PRMT R0, RZ, 0x5410, R8.reuse ;  /* 0x00005410ff007816 */ /* 0x104fe40000000008 */
[----:B------:R-:W-:Y:S02]  /*0cd0*/  PRMT R61, RZ, 0x7610, R8 ;  /* 0x00007610ff3d7816 */ /* 0x000fe40000000008 */
[----:B------:R-:W-:-:S02]  /*0ce0*/  PRMT R60, RZ, 0x5410, R9 ;  /* 0x00005410ff3c7816 */ /* 0x000fc40000000009 */
[----:B------:R-:W-:Y:S02]  /*0cf0*/  PRMT R63, RZ, 0x7610, R9 ;  /* 0x00007610ff3f7816 */ /* 0x000fe40000000009 */
        /* <DEDUP_REMOVED lines=22> */
[--C-:B------:R-:W-:Y:S01]  /*0e60*/  PRMT R82, RZ, 0x5410, R20.reuse ;  /* 0x00005410ff527816 */ /* 0x100fe20000000014 */
[----:B------:R-:W4:Y:S01]  /*0e70*/  LDS.128 R24, [0xa0] ;  /* 0x0000a000ff187984 */ /* 0x000f220000000c00 */
[----:B------:R-:W-:Y:S02]  /*0e80*/  PRMT R85, RZ, 0x7610, R20 ;  /* 0x00007610ff557816 */ /* 0x000fe40000000014 */
[--C-:B------:R-:W-:Y:S02]  /*0e90*/  PRMT R84, RZ, 0x5410, R21.reuse ;  /* 0x00005410ff547816 */ /* 0x100fe40000000015 */
[----:B------:R-:W-:-:S02]  /*0ea0*/  PRMT R87, RZ, 0x7610, R21 ;  /* 0x00007610ff577816 */ /* 0x000fc40000000015 */
[--C-:B------:R-:W-:Y:S02]  /*0eb0*/  PRMT R86, RZ, 0x5410, R22.reuse ;  /* 0x00005410ff567816 */ /* 0x100fe40000000016 */
[----:B------:R-:W-:Y:S02]  /*0ec0*/  PRMT R89, RZ, 0x7610, R22 ;  /* 0x00007610ff597816 */ /* 0x000fe40000000016 */
[--C-:B------:R-:W-:Y:S02]  /*0ed0*/  PRMT R88, RZ, 0x5410, R23.reuse ;  /* 0x00005410ff587816 */ /* 0x100fe40000000017 */
[----:B------:R-:W-:Y:S02]  /*0ee0*/  PRMT R91, RZ, 0x7610, R23 ;  /* 0x00007610ff5b7816 */ /* 0x000fe40000000017 */
[--C-:B0-----:R-:W-:Y:S01]  /*0ef0*/  PRMT R90, RZ, 0x5410, R12.reuse ;  /* 0x00005410ff5a7816 */ /* 0x101fe2000000000c */
        /* <DEDUP_REMOVED lines=8> */
[----:B------:R-:W0:Y:S01]  /*0f80*/  LDS.128 R12, [0xc0] ;  /* 0x0000c000ff0c7984 */ /* 0x000e220000000c00 */
        /* <DEDUP_REMOVED lines=8> */
[----:B------:R-:W1:Y:S01]  /*1010*/  LDS.128 R4, [0xd0] ;  /* 0x0000d000ff047984 */ /* 0x000e620000000c00 */
[----:B--2---:R-:W-:Y:S02]  /*1020*/  PRMT R111, RZ, 0x5410, R10 ;  /* 0x00005410ff6f7816 */ /* 0x004fe4000000000a */
[----:B------:R-:W-:Y:S02]  /*1030*/  PRMT R112, RZ, 0x5410, R11 ;  /* 0x00005410ff707816 */ /* 0x000fe4000000000b */
[----:B---3--:R-:W-:Y:S02]  /*1040*/  PRMT R113, RZ, 0x5410, R16 ;  /* 0x00005410ff717816 */ /* 0x008fe40000000010 */
[----:B------:R-:W-:-:S02]  /*1050*/  PRMT R114, RZ, 0x5410, R17 ;  /* 0x00005410ff727816 */ /* 0x000fc40000000011 */
[----:B------:R-:W-:Y:S02]  /*1060*/  PRMT R115, RZ, 0x5410, R18 ;  /* 0x00005410ff737816 */ /* 0x000fe40000000012 */
[----:B------:R-:W-:Y:S02]  /*1070*/  PRMT R116, RZ, 0x5410, R19 ;  /* 0x00005410ff747816 */ /* 0x000fe40000000013 */
[----:B----4-:R-:W-:Y:S02]  /*1080*/  PRMT R117, RZ, 0x5410, R24 ;  /* 0x00005410ff757816 */ /* 0x010fe40000000018 */
[----:B------:R-:W-:Y:S02]  /*1090*/  PRMT R118, RZ, 0x5410, R25 ;  /* 0x00005410ff767816 */ /* 0x000fe40000000019 */
[----:B------:R-:W-:Y:S02]  /*10a0*/  PRMT R119, RZ, 0x5410, R26 ;  /* 0x00005410ff777816 */ /* 0x000fe4000000001a */
[----:B------:R-:W-:-:S02]  /*10b0*/  PRMT R120, RZ, 0x5410, R27 ;  /* 0x00005410ff787816 */ /* 0x000fc4000000001b */
[----:B0-----:R-:W-:Y:S02]  /*10c0*/  PRMT R121, RZ, 0x5410, R20 ;  /* 0x00005410ff797816 */ /* 0x001fe40000000014 */
[----:B------:R-:W-:Y:S02]  /*10d0*/  PRMT R122, RZ, 0x5410, R21 ;  /* 0x00005410ff7a7816 */ /* 0x000fe40000000015 */
[----:B------:R-:W-:Y:S02]  /*10e0*/  PRMT R123, RZ, 0x5410, R22 ;  /* 0x00005410ff7b7816 */ /* 0x000fe40000000016 */
[----:B------:R-:W-:Y:S02]  /*10f0*/  PRMT R124, RZ, 0x5410, R23 ;  /* 0x00005410ff7c7816 */ /* 0x000fe40000000017 */
[----:B------:R-:W-:Y:S02]  /*1100*/  PRMT R125, RZ, 0x5410, R12 ;  /* 0x00005410ff7d7816 */ /* 0x000fe4000000000c */
[----:B------:R-:W-:-:S02]  /*1110*/  PRMT R126, RZ, 0x5410, R13 ;  /* 0x00005410ff7e7816 */ /* 0x000fc4000000000d */
[----:B------:R-:W-:Y:S02]  /*1120*/  PRMT R127, RZ, 0x5410, R14 ;  /* 0x00005410ff7f7816 */ /* 0x000fe4000000000e */
[--C-:B------:R-:W-:Y:S02]  /*1130*/  PRMT R128, RZ, 0x5410, R15.reuse ;  /* 0x00005410ff807816 */ /* 0x100fe4000000000f */
[----:B------:R-:W-:Y:S01]  /*1140*/  PRMT R129, RZ, 0x7610, R15 ;  /* 0x00007610ff817816 */ /* 0x000fe2000000000f */
[----:B------:R-:W-:Y:S01]  /*1150*/  IMAD.MOV.U32 R15, RZ, RZ, -0x800001 ;  /* 0xff7fffffff0f7424 */ /* 0x000fe200078e00ff */
[--C-:B------:R-:W-:Y:S02]  /*1160*/  PRMT R107, RZ, 0x5410, R8.reuse ;  /* 0x00005410ff6b7816 */ /* 0x100fe40000000008 */
        /* <DEDUP_REMOVED lines=28> */
.L_x_13923:
        /* <DEDUP_REMOVED lines=36> */
[----:B------:R-:W-:Y:S01]  /*1570*/  FFMA.FTZ R151, R43, R144, R148 ;  /* 0x000000902b977223 */ /* 0x000fe20000010094 */
[----:B----4-:R-:W-:Y:S01]  /*1580*/  PRMT R144, RZ, 0x5410, R153 ;  /* 0x00005410ff907816 */ /* 0x010fe20000000099 */
[----:B------:R-:W-:Y:S01]  /*1590*/  FFMA.FTZ R150, R42, R149, R150 ;  /* 0x000000952a967223 */ /* 0x000fe20000010096 */
[----:B------:R-:W-:-:S03]  /*15a0*/  PRMT R148, RZ, 0x5410, R154 ;  /* 0x00005410ff947816 */ /* 0x000fc6000000009a */
[----:B------:R-:W-:Y:S01]  /*15b0*/  FFMA.FTZ R151, R0, R144, R151 ;  /* 0x0000009000977223 */ /* 0x000fe20000010097 */
[----:B------:R-:W-:Y:S02]  /*15c0*/  PRMT R144, RZ, 0x7610, R153 ;  /* 0x00007610ff907816 */ /* 0x000fe40000000099 */
[----:B------:R-:W2:Y:S01]  /*15d0*/  LDG.E.CONSTANT R153, [R6.64+0x1404] ;  /* 0x0014040a06997981 */ /* 0x000ea2000c1e9900 */
[----:B------:R-:W-:Y:S01]  /*15e0*/  FFMA.FTZ R151, R66, R148, R151 ;  /* 0x0000009442977223 */ /* 0x000fe20000010097 */
[----:B------:R-:W-:Y:S01]  /*15f0*/  PRMT R148, RZ, 0x7610, R154 ;  /* 0x00007610ff947816 */ /* 0x000fe2000000009a */
[----:B------:R-:W-:Y:S01]  /*1600*/  FFMA.FTZ R144, R61, R144, R150 ;  /* 0x000000903d907223 */ /* 0x000fe20000010096 */
[----:B------:R-:W-:Y:S01]  /*1610*/  PRMT R149, RZ, 0x5410, R143 ;  /* 0x00005410ff957816 */ /* 0x000fe2000000008f */
[----:B------:R-:W3:Y:S02]  /*1620*/  LDG.E.CONSTANT R154, [R6.64+0x1204] ;  /* 0x0012040a069a7981 */ /* 0x000ee4000c1e9900 */
[----:B------:R-:W-:Y:S01]  /*1630*/  FFMA.FTZ R148, R69, R148, R144 ;  /* 0x0000009445947223 */ /* 0x000fe20000010090 */
[----:B------:R-:W-:-:S02]  /*1640*/  PRMT R144, RZ, 0x5410, R145 ;  /* 0x00005410ff907816 */ /* 0x000fc40000000091 */
[----:B------:R-:W-:-:S03]  /*1650*/  PRMT R145, RZ, 0x7610, R145 ;  /* 0x00007610ff917816 */ /* 0x000fc60000000091 */
[----:B------:R-:W-:Y:S02]  /*1660*/  FFMA.FTZ R151, R74, R144, R151 ;  /* 0x000000904a977223 */ /* 0x000fe40000010097 */
[----:B------:R-:W-:Y:S01]  /*1670*/  FFMA.FTZ R148, R77, R145, R148 ;  /* 0x000000914d947223 */ /* 0x000fe20000010094 */
[--C-:B------:R-:W-:Y:S01]  /*1680*/  PRMT R145, RZ, 0x5410, R146.reuse ;  /* 0x00005410ff917816 */ /* 0x100fe20000000092 */
[----:B------:R-:W4:Y:S01]  /*1690*/  LDG.E.CONSTANT R144, [R6.64+0x204] ;  /* 0x0002040a06907981 */ /* 0x000f22000c1e9900 */
[----:B------:R-:W-:-:S03]  /*16a0*/  PRMT R146, RZ, 0x7610, R146 ;  /* 0x00007610ff927816 */ /* 0x000fc60000000092 */
[----:B------:R-:W-:Y:S02]  /*16b0*/  FFMA.FTZ R151, R82, R145, R151 ;  /* 0x0000009152977223 */ /* 0x000fe40000010097 */
[----:B------:R-:W2:Y:S01]  /*16c0*/  LDG.E.CONSTANT R145, [R6.64+0x4] ;  /* 0x0000040a06917981 */ /* 0x000ea2000c1e9900 */
[----:B------:R-:W-:-:S03]  /*16d0*/  FFMA.FTZ R148, R85, R146, R148 ;  /* 0x0000009255947223 */ /* 0x000fc60000010094 */
[----:B------:R-:W3:Y:S01]  /*16e0*/  LDG.E.CONSTANT R146, [R6.64+0x404] ;  /* 0x0004040a06927981 */ /* 0x000ee2000c1e9900 */
[----:B------:R-:W-:Y:S01]  /*16f0*/  FFMA.FTZ R151, R90, R149, R151 ;  /* 0x000000955a977223 */ /* 0x000fe20000010097 */
[----:B------:R-:W-:Y:S02]  /*1700*/  PRMT R143, RZ, 0x7610, R143 ;  /* 0x00007610ff8f7816 */ /* 0x000fe4000000008f */
[----:B------:R-:W3:Y:S03]  /*1710*/  LDG.E.CONSTANT R149, [R6.64+0x604] ;  /* 0x0006040a06957981 */ /* 0x000ee6000c1e9900 */
[----:B------:R-:W-:Y:S02]  /*1720*/  FFMA.FTZ R150, R93, R143, R148 ;  /* 0x0000008f5d967223 */ /* 0x000fe40000010094 */
[----:B------:R-:W3:Y:S01]  /*1730*/  LDG.E.CONSTANT R148, [R6.64+0x804] ;  /* 0x0008040a06947981 */ /* 0x000ee2000c1e9900 */
[----:B------:R-:W-:-:S02]  /*1740*/  PRMT R143, RZ, 0x5410, R142 ;  /* 0x00005410ff8f7816 */ /* 0x000fc4000000008e */
[----:B------:R-:W-:-:S03]  /*1750*/  PRMT R142, RZ, 0x7610, R142 ;  /* 0x00007610ff8e7816 */ /* 0x000fc6000000008e */
[----:B------:R-:W-:Y:S02]  /*1760*/  FFMA.FTZ R152, R98, R143, R151 ;  /* 0x0000008f62987223 */ /* 0x000fe40000010097 */
[----:B------:R-:W-:Y:S01]  /*1770*/  FFMA.FTZ R143, R101, R142, R150 ;  /* 0x0000008e658f7223 */ /* 0x000fe20000010096 */
[----:B------:R-:W-:Y:S01]  /*1780*/  PRMT R142, RZ, 0x5410, R4 ;  /* 0x00005410ff8e7816 */ /* 0x000fe20000000004 */
[----:B------:R-:W3:Y:S04]  /*1790*/  LDG.E.CONSTANT R151, [R6.64+0x1804] ;  /* 0x0018040a06977981 */ /* 0x000ee8000c1e9900 */
[----:B------:R-:W-:Y:S01]  /*17a0*/  FFMA.FTZ R142, R107, R142, R152 ;  /* 0x0000008e6b8e7223 */ /* 0x000fe20000010098 */
[----:B------:R-:W3:Y:S04]  /*17b0*/  LDG.E.CONSTANT R150, [R6.64+0x1a04] ;  /* 0x001a040a06967981 */ /* 0x000ee8000c1e9900 */
[----:B------:R-:W3:Y:S01]  /*17c0*/  LDG.E.CONSTANT R152, [R6.64+0x1604] ;  /* 0x0016040a06987981 */ /* 0x000ee2000c1e9900 */
        /* <DEDUP_REMOVED lines=8> */
[----:B------:R-:W3:Y:S04]  /*1850*/  LDG.E.CONSTANT R4, [R6.64+0x208] ;  /* 0x0002080a06047981 */ /* 0x000ee8000c1e9900 */
[----:B------:R-:W3:Y:S01]  /*1860*/  LDG.E.CONSTANT R5, [R6.64+0x8] ;  /* 0x0000080a06057981 */ /* 0x000ee2000c1e9900 */
[----:B------:R-:W-:Y:S02]  /*1870*/  PRMT R8, RZ, 0x7610, R8 ;  /* 0x00007610ff087816 */ /* 0x000fe40000000008 */
[----:B------:R-:W-:-:S03]  /*1880*/  PRMT R159, RZ, 0x5410, R141 ;  /* 0x00005410ff9f7816 */ /* 0x000fc6000000008d */
[----:B------:R-:W-:Y:S01]  /*1890*/  FFMA.FTZ R143, R24, R8, R143 ;  /* 0x00000008188f7223 */ /* 0x000fe2000001008f */
[----:B------:R-:W-:Y:S01]  /*18a0*/  PRMT R141, RZ, 0x7610, R141 ;  /* 0x00007610ff8d7816 */ /* 0x000fe2000000008d */
[----:B------:R-:W3:Y:S01]  /*18b0*/  LDG.E.CONSTANT R8, [R6.64+0x408] ;  /* 0x0004080a06087981 */ /* 0x000ee2000c1e9900 */
[----:B------:R-:W-:-:S03]  /*18c0*/  FFMA.FTZ R160, R121, R159, R142 ;  /* 0x0000009f79a07223 */ /* 0x000fc6000001008e */
[----:B------:R-:W-:Y:S01]  /*18d0*/  FFMA.FTZ R159, R20, R141, R143 ;  /* 0x0000008d149f7223 */ /* 0x000fe2000001008f */
[----:B------:R-:W3:Y:S04]  /*18e0*/  LDG.E.CONSTANT R142, [R6.64+0x808] ;  /* 0x0008080a068e7981 */ /* 0x000ee8000c1e9900 */
[----:B------:R-:W3:Y:S01]  /*18f0*/  LDG.E.CONSTANT R143, [R6.64+0x608] ;  /* 0x0006080a068f7981 */ /* 0x000ee2000c1e9900 */
[----:B------:R-:W-:-:S05]  /*1900*/  PRMT R141, RZ, 0x5410, R9 ;  /* 0x00005410ff8d7816 */ /* 0x000fca0000000009 */
[----:B------:R-:W-:Y:S02]  /*1910*/  FFMA.FTZ R161, R125, R141, R160 ;  /* 0x0000008d7da17223 */ /* 0x000fe400000100a0 */
[----:B------:R-:W3:Y:S01]  /*1920*/  LDG.E.CONSTANT R141, [R6.64+0xa08] ;  /* 0x000a080a068d7981 */ /* 0x000ee2000c1e9900 */
[----:B------:R-:W-:-:S05]  /*1930*/  PRMT R9, RZ, 0x7610, R9 ;  /* 0x00007610ff097816 */ /* 0x000fca0000000009 */
[----:B------:R-:W-:Y:S01]  /*1940*/  FFMA.FTZ R159, R12, R9, R159 ;  /* 0x000000090c9f7223 */ /* 0x000fe2000001009f */
[----:B------:R-:W-:-:S05]  /*1950*/  PRMT R9, RZ, 0x5410, R147 ;  /* 0x00005410ff097816 */ /* 0x000fca0000000093 */
[----:B------:R-:W-:Y:S02]  /*1960*/  FFMA.FTZ R161, R132, R9, R161 ;  /* 0x0000000984a17223 */ /* 0x000fe400000100a1 */
[----:B------:R-:W3:Y:S01]  /*1970*/  LDG.E.CONSTANT R9, [R6.64+0xc08] ;  /* 0x000c080a06097981 */ /* 0x000ee2000c1e9900 */
[----:B------:R-:W-:-:S05]  /*1980*/  PRMT R147, RZ, 0x7610, R147 ;  /* 0x00007610ff937816 */ /* 0x000fca0000000093 */
[----:B------:R-:W-:-:S04]  /*1990*/  FFMA.FTZ R160, R134, R147, R159 ;  /* 0x0000009386a07223 */ /* 0x000fc8000001009f */
[----:B------:R-:W-:Y:S01]  /*19a0*/  FADD.FTZ R147, R161, R160 ;  /* 0x000000a0a1937221 */ /* 0x000fe20000010000 */
[--C-:B----4-:R-:W-:Y:S02]  /*19b0*/  PRMT R160, RZ, 0x5410, R144.reuse ;  /* 0x00005410ffa07816 */ /* 0x110fe40000000090 */
[----:B------:R-:W-:-:S03]  /*19c0*/  PRMT R159, RZ, 0x7610, R144 ;  /* 0x00007610ff9f7816 */ /* 0x000fc60000000090 */
[----:B------:R-:W-:Y:S01]  /*19d0*/  FMUL.FTZ R160, R33, R160 ;  /* 0x000000a021a07220 */ /* 0x000fe20000410000 */
[--C-:B--2---:R-:W-:Y:S01]  /*19e0*/  PRMT R144, RZ, 0x5410, R145.reuse ;  /* 0x00005410ff907816 */ /* 0x104fe20000000091 */
[----:B------:R-:W-:Y:S01]  /*19f0*/  FMUL.FTZ R161, R32, R159 ;  /* 0x0000009f20a17220 */ /* 0x000fe20000410000 */
[----:B------:R-:W-:-:S03]  /*1a00*/  PRMT R145, RZ, 0x7610, R145 ;  /* 0x00007610ff917816 */ /* 0x000fc60000000091 */
[----:B------:R-:W-:Y:S02]  /*1a10*/  FFMA.FTZ R159, R41, R144, R160 ;  /* 0x00000090299f7223 */ /* 0x000fe400000100a0 */
[----:B------:R-:W-:Y:S01]  /*1a20*/  FFMA.FTZ R144, R40, R145, R161 ;  /* 0x0000009128907223 */ /* 0x000fe200000100a1 */
[--C-:B---3--:R-:W-:Y:S02]  /*1a30*/  PRMT R145, RZ, 0x5410, R146.reuse ;  /* 0x00005410ff917816 */ /* 0x108fe40000000092 */
[----:B------:R-:W-:-:S05]  /*1a40*/  PRMT R146, RZ, 0x7610, R146 ;  /* 0x00007610ff927816 */ /* 0x000fca0000000092 */
[----:B------:R-:W-:Y:S01]  /*1a50*/  FFMA.FTZ R144, R63, R146, R144 ;  /* 0x000000923f907223 */ /* 0x000fe20000010090 */
[--C-:B------:R-:W-:Y:S02]  /*1a60*/  PRMT R146, RZ, 0x5410, R149.reuse ;  /* 0x00005410ff927816 */ /* 0x100fe40000000095 */
[----:B------:R-:W-:Y:S01]  /*1a70*/  PRMT R149, RZ, 0x7610, R149 ;  /* 0x00007610ff957816 */ /* 0x000fe20000000095 */
[----:B------:R-:W-:Y:S02]  /*1a80*/  FFMA.FTZ R145, R60, R145, R159 ;  /* 0x000000913c917223 */ /* 0x000fe4000001009f */
[----:B------:R0:W2:Y:S02]  /*1a90*/  LDG.E.CONSTANT R159, [R6.64+0x20c] ;  /* 0x00020c0a069f7981 */ /* 0x0000a4000c1e9900 */
[----:B------:R-:W-:Y:S01]  /*1aa0*/  FFMA.FTZ R149, R71, R149, R144 ;  /* 0x0000009547957223 */ /* 0x000fe20000010090 */
[--C-:B------:R-:W-:Y:S01]  /*1ab0*/  PRMT R144, RZ, 0x5410, R148.reuse ;  /* 0x00005410ff907816 */ /* 0x100fe20000000094 */
[----:B------:R-:W-:Y:S01]  /*1ac0*/  FFMA.FTZ R145, R68, R146, R145 ;  /* 0x0000009244917223 */ /* 0x000fe20000010091 */
[----:B------:R-:W-:-:S03]  /*1ad0*/  PRMT R148, RZ, 0x7610, R148 ;  /* 0x00007610ff947816 */ /* 0x000fc60000000094 */
[----:B------:R-:W-:Y:S01]  /*1ae0*/  FFMA.FTZ R145, R76, R144, R145 ;  /* 0x000000904c917223 */ /* 0x000fe20000010091 */
[--C-:B------:R-:W-:Y:S01]  /*1af0*/  PRMT R144, RZ, 0x5410, R158.reuse ;  /* 0x00005410ff907816 */ /* 0x100fe2000000009e */
[----:B------:R-:W-:Y:S01]  /*1b00*/  FFMA.FTZ R148, R78, R148, R149 ;  /* 0x000000944e947223 */ /* 0x000fe20000010095 */
[----:B------:R-:W-:-:S03]  /*1b10*/  PRMT R158, RZ, 0x7610, R158 ;  /* 0x00007610ff9e7816 */ /* 0x000fc6000000009e */
[----:B------:R-:W-:Y:S01]  /*1b20*/  FFMA.FTZ R145, R84, R144, R145 ;  /* 0x0000009054917223 */ /* 0x000fe20000010091 */
[--C-:B------:R-:W-:Y:S01]  /*1b30*/  PRMT R144, RZ, 0x5410, R157.reuse ;  /* 0x00005410ff907816 */ /* 0x100fe2000000009d */
[----:B------:R-:W-:Y:S01]  /*1b40*/  FFMA.FTZ R148, R87, R158, R148 ;  /* 0x0000009e57947223 */ /* 0x000fe20000010094 */
[----:B------:R-:W-:Y:S01]  /*1b50*/  PRMT R157, RZ, 0x7610, R157 ;  /* 0x00007610ff9d7816 */ /* 0x000fe2000000009d */
[----:B------:R0:W3:Y:S02]  /*1b60*/  LDG.E.CONSTANT R158, [R6.64+0x1a08] ;  /* 0x001a080a069e7981 */ /* 0x0000e4000c1e9900 */
        /* <DEDUP_REMOVED lines=8> */
[----:B------:R-:W-:-:S02]  /*1bf0*/  FFMA.FTZ R145, R103, R156, R148 ;  /* 0x0000009c67917223 */ /* 0x000fc40000010094 */
[----:B------:R-:W-:Y:S01]  /*1c00*/  FFMA.FTZ R149, R109, R146, R144 ;  /* 0x000000926d957223 */ /* 0x000fe20000010090 */
[----:B------:R-:W0:Y:S01]  /*1c10*/  LDG.E.CONSTANT R148, [R6.64+0x1408] ;  /* 0x0014080a06947981 */ /* 0x000e22000c1e9900 */
[----:B------:R-:W-:Y:S01]  /*1c20*/  FFMA.FTZ R144, R110, R155, R145 ;  /* 0x0000009b6e907223 */ /* 0x000fe20000010091 */
[--C-:B------:R-:W-:Y:S02]  /*1c30*/  PRMT R145, RZ, 0x5410, R154.reuse ;  /* 0x00005410ff917816 */ /* 0x100fe4000000009a */
[----:B------:R-:W-:Y:S01]  /*1c40*/  PRMT R146, RZ, 0x5410, R153 ;  /* 0x00005410ff927816 */ /* 0x000fe20000000099 */
[----:B------:R0:W2:Y:S01]  /*1c50*/  LDG.E.CONSTANT R156, [R6.64+0x1608] ;  /* 0x0016080a069c7981 */ /* 0x0000a2000c1e9900 */
[----:B------:R-:W-:Y:S01]  /*1c60*/  PRMT R154, RZ, 0x7610, R154 ;  /* 0x00007610ff9a7816 */ /* 0x000fe2000000009a */
[----:B------:R-:W-:Y:S01]  /*1c70*/  FFMA.FTZ R145, R114, R145, R149 ;  /* 0x0000009172917223 */ /* 0x000fe20000010095 */
[----:B------:R-:W-:Y:S01]  /*1c80*/  PRMT R153, RZ, 0x7610, R153 ;  /* 0x00007610ff997816 */ /* 0x000fe20000000099 */
[----:B------:R0:W2:Y:S02]  /*1c90*/  LDG.E.CONSTANT R155, [R6.64+0x1a0c] ;  /* 0x001a0c0a069b7981 */ /* 0x0000a4000c1e9900 */
[----:B------:R-:W-:Y:S01]  /*1ca0*/  FFMA.FTZ R145, R118, R146, R145 ;  /* 0x0000009276917223 */ /* 0x000fe20000010091 */
[----:B------:R-:W-:Y:S01]  /*1cb0*/  PRMT R146, RZ, 0x5410, R152 ;  /* 0x00005410ff927816 */ /* 0x000fe20000000098 */
[----:B------:R-:W-:Y:S01]  /*1cc0*/  FFMA.FTZ R144, R17, R154, R144 ;  /* 0x0000009a11907223 */ /* 0x000fe20000010090 */
[----:B------:R-:W-:Y:S01]  /*1cd0*/  PRMT R152, RZ, 0x7610, R152 ;  /* 0x00007610ff987816 */ /* 0x000fe20000000098 */
[----:B------:R0:W2:Y:S02]  /*1ce0*/  LDG.E.CONSTANT R154, [R6.64+0xc] ;  /* 0x00000c0a069a7981 */ /* 0x0000a4000c1e9900 */
[----:B------:R-:W-:-:S02]  /*1cf0*/  FFMA.FTZ R144, R25, R153, R144 ;  /* 0x0000009919907223 */ /* 0x000fc40000010090 */
        /* <DEDUP_REMOVED lines=8> */
[----:B------:R0:W2:Y:S01]  /*1d80*/  LDG.E.CONSTANT R152, [R6.64+0x60c] ;  /* 0x00060c0a06987981 */ /* 0x0000a2000c1e9900 */
[----:B------:R-:W-:-:S03]  /*1d90*/  PRMT R150, RZ, 0x7610, R150 ;  /* 0x00007610ff967816 */ /* 0x000fc60000000096 */
[----:B------:R-:W-:Y:S02]  /*1da0*/  FFMA.FTZ R146, R135, R144, R146 ;  /* 0x0000009087927223 */ /* 0x000fe40000010092 */
[----:B------:R0:W2:Y:S02]  /*1db0*/  LDG.E.CONSTANT R144, [R6.64+0xe08] ;  /* 0x000e080a06907981 */ /* 0x0000a4000c1e9900 */
[----:B------:R-:W-:Y:S02]  /*1dc0*/  FADD.FTZ R145, R146, R147 ;  /* 0x0000009392917221 */ /* 0x000fe40000010000 */
[----:B------:R0:W3:Y:S01]  /*1dd0*/  LDG.E.CONSTANT R147, [R6.64+0x1008] ;  /* 0x0010080a06937981 */ /* 0x0000e2000c1e9900 */
[----:B------:R-:W-:-:S04]  /*1de0*/  FFMA.FTZ R150, R136, R150, R151 ;  /* 0x0000009688967223 */ /* 0x000fc80000010097 */
[----:B------:R-:W-:Y:S02]  /*1df0*/  FADD.FTZ R146, R150, R145 ;  /* 0x0000009196927221 */ /* 0x000fe40000010000 */
[----:B------:R0:W4:Y:S01]  /*1e00*/  LDG.E.CONSTANT R145, [R6.64+0x1208] ;  /* 0x0012080a06917981 */ /* 0x000122000c1e9900 */
[--C-:B------:R-:W-:Y:S02]  /*1e10*/  PRMT R150, RZ, 0x5410, R4.reuse ;  /* 0x00005410ff967816 */ /* 0x100fe40000000004 */
[----:B------:R-:W-:Y:S02]  /*1e20*/  PRMT R149, RZ, 0x7610, R4 ;  /* 0x00007610ff957816 */ /* 0x000fe40000000004 */
[--C-:B------:R-:W-:Y:S01]  /*1e30*/  PRMT R4, RZ, 0x5410, R5.reuse ;  /* 0x00005410ff047816 */ /* 0x100fe20000000005 */
[----:B------:R-:W-:Y:S01]  /*1e40*/  FMUL.FTZ R150, R31, R150 ;  /* 0x000000961f967220 */ /* 0x000fe20000410000 */
[----:B------:R-:W-:Y:S01]  /*1e50*/  PRMT R5, RZ, 0x7610, R5 ;  /* 0x00007610ff057816 */ /* 0x000fe20000000005 */
[----:B------:R-:W-:-:S02]  /*1e60*/  FMUL.FTZ R151, R30, R149 ;  /* 0x000000951e977220 */ /* 0x000fc40000410000 */
[----:B------:R-:W-:Y:S02]  /*1e70*/  FFMA.FTZ R149, R39, R4, R150 ;  /* 0x0000000427957223 */ /* 0x000fe40000010096 */
[----:B------:R-:W-:Y:S01]  /*1e80*/  FFMA.FTZ R4, R38, R5, R151 ;  /* 0x0000000526047223 */ /* 0x000fe20000010097 */
[----:B------:R0:W4:Y:S04]  /*1e90*/  LDG.E.CONSTANT R150, [R6.64+0xa0c] ;  /* 0x000a0c0a06967981 */ /* 0x000128000c1e9900 */
[----:B------:R0:W4:Y:S01]  /*1ea0*/  LDG.E.CONSTANT R151, [R6.64+0x80c] ;  /* 0x00080c0a06977981 */ /* 0x000122000c1e9900 */
[--C-:B------:R-:W-:Y:S02]  /*1eb0*/  PRMT R5, RZ, 0x5410, R8.reuse ;  /* 0x00005410ff057816 */ /* 0x100fe40000000008 */
[----:B------:R-:W-:-:S03]  /*1ec0*/  PRMT R8, RZ, 0x7610, R8 ;  /* 0x00007610ff087816 */ /* 0x000fc60000000008 */
        /* <DEDUP_REMOVED lines=14> */
[----:B------:R0:W4:Y:S04]  /*1fb0*/  LDG.E.CONSTANT R142, [R6.64+0x100c] ;  /* 0x00100c0a068e7981 */ /* 0x000128000c1e9900 */
[----:B------:R-:W-:-:S02]  /*1fc0*/  FFMA.FTZ R160, R89, R141, R4 ;  /* 0x0000008d59a07223 */ /* 0x000fc40000010004 */
[----:B------:R0:W4:Y:S01]  /*1fd0*/  LDG.E.CONSTANT R4, [R6.64+0x120c] ;  /* 0x00120c0a06047981 */ /* 0x000122000c1e9900 */
[----:B------:R-:W-:Y:S01]  /*1fe0*/  FFMA.FTZ R5, R86, R8, R5 ;  /* 0x0000000856057223 */ /* 0x000fe20000010005 */
[----:B------:R-:W-:Y:S02]  /*1ff0*/  PRMT R8, RZ, 0x5410, R9 ;  /* 0x00005410ff087816 */ /* 0x000fe40000000009 */
[----:B------:R0:W4:Y:S03]  /*2000*/  LDG.E.CONSTANT R141, [R6.64+0x140c] ;  /* 0x00140c0a068d7981 */ /* 0x000126000c1e9900 */
[----:B------:R-:W-:Y:S02]  /*2010*/  FFMA.FTZ R161, R94, R8, R5 ;  /* 0x000000085ea17223 */ /* 0x000fe40000010005 */
[----:B------:R0:W4:Y:S04]  /*2020*/  LDG.E.CONSTANT R8, [R6.64+0x160c] ;  /* 0x00160c0a06087981 */ /* 0x000128000c1e9900 */
[----:B------:R0:W4:Y:S01]  /*2030*/  LDG.E.CONSTANT R5, [R6.64+0x180c] ;  /* 0x00180c0a06057981 */ /* 0x000122000c1e9900 */
[----:B------:R-:W-:-:S05]  /*2040*/  PRMT R9, RZ, 0x7610, R9 ;  /* 0x00007610ff097816 */ /* 0x000fca0000000009 */
[----:B------:R-:W-:Y:S01]  /*2050*/  FFMA.FTZ R9, R97, R9, R160 ;  /* 0x0000000961097223 */ /* 0x000fe200000100a0 */
[----:B-----5:R-:W-:Y:S02]  /*2060*/  FSETP.NEU.FTZ.AND P0, PT, R53, RZ, PT ;  /* 0x000000ff3500720b */ /* 0x020fe40003f1d000 */
[--C-:B0-----:R-:W-:Y:S02]  /*2070*/  PRMT R7, RZ, 0x5410, R148.reuse ;  /* 0x00005410ff077816 */ /* 0x101fe40000000094 */
[----:B------:R-:W-:Y:S02]  /*2080*/  PRMT R148, RZ, 0x7610, R148 ;  /* 0x00007610ff947816 */ /* 0x000fe40000000094 */
[----:B--2---:R-:W-:-:S05]  /*2090*/  PRMT R6, RZ, 0x5410, R144 ;  /* 0x00005410ff067816 */ /* 0x004fca0000000090 */
[----:B------:R-:W-:Y:S01]  /*20a0*/  FFMA.FTZ R160, R102, R6, R161 ;  /* 0x0000000666a07223 */ /* 0x000fe200000100a1 */
[----:B---3--:R-:W-:Y:S02]  /*20b0*/  PRMT R6, RZ, 0x5410, R147 ;  /* 0x00005410ff067816 */ /* 0x008fe40000000093 */
[----:B------:R-:W-:-:S03]  /*20c0*/  PRMT R144, RZ, 0x7610, R144 ;  /* 0x00007610ff907816 */ /* 0x000fc60000000090 */
[----:B------:R-:W-:Y:S01]  /*20d0*/  FFMA.FTZ R160, R111, R6, R160 ;  /* 0x000000066fa07223 */ /* 0x000fe200000100a0 */
[----:B----4-:R-:W-:Y:S01]  /*20e0*/  PRMT R6, RZ, 0x5410, R145 ;  /* 0x00005410ff067816 */ /* 0x010fe20000000091 */
[----:B------:R-:W-:Y:S01]  /*20f0*/  FFMA.FTZ R9, R104, R144, R9 ;  /* 0x0000009068097223 */ /* 0x000fe20000010009 */
[----:B------:R-:W-:-:S03]  /*2100*/  PRMT R147, RZ, 0x7610, R147 ;  /* 0x00007610ff937816 */ /* 0x000fc60000000093 */
[----:B------:R-:W-:Y:S01]  /*2110*/  FFMA.FTZ R6, R115, R6, R160 ;  /* 0x0000000673067223 */ /* 0x000fe200000100a0 */
[----:B------:R-:W-:Y:S01]  /*2120*/  PRMT R145, RZ, 0x7610, R145 ;  /* 0x00007610ff917816 */ /* 0x000fe20000000091 */
[----:B------:R-:W-:Y:S02]  /*2130*/  FFMA.FTZ R9, R10, R147, R9 ;  /* 0x000000930a097223 */ /* 0x000fe40000010009 */
        /* <DEDUP_REMOVED lines=12> */
[----:B------:R-:W-:Y:S02]  /*2200*/  FFMA.FTZ R9, R14, R157, R9 ;  /* 0x0000009d0e097223 */ /* 0x000fe40000010009 */
[----:B------:R-:W-:Y:S01]  /*2210*/  FFMA.FTZ R7, R137, R7, R6 ;  /* 0x0000000789077223 */ /* 0x000fe20000010006 */
[----:B------:R-:W-:Y:S01]  /*2220*/  PRMT R144, RZ, 0x5410, R159 ;  /* 0x00005410ff907816 */ /* 0x000fe2000000009f */
[----:B------:R-:W-:Y:S02]  /*2230*/  FFMA.FTZ R6, R138, R158, R9 ;  /* 0x0000009e8a067223 */ /* 0x000fe40000010009 */
[----:B------:R-:W-:-:S04]  /*2240*/  FADD.FTZ R7, R7, R146 ;  /* 0x0000009207077221 */ /* 0x000fc80000010000 */
[----:B------:R-:W-:Y:S02]  /*2250*/  FADD.FTZ R6, R6, R7 ;  /* 0x0000000706067221 */ /* 0x000fe40000010000 */
[----:B------:R-:W-:Y:S01]  /*2260*/  FMUL.FTZ R7, R29, R144 ;  /* 0x000000901d077220 */ /* 0x000fe20000410000 */
[----:B------:R-:W-:Y:S02]  /*2270*/  PRMT R144, RZ, 0x5410, R154 ;  /* 0x00005410ff907816 */ /* 0x000fe4000000009a */
[----:B------:R-:W-:-:S03]  /*2280*/  PRMT R159, RZ, 0x7610, R159 ;  /* 0x00007610ff9f7816 */ /* 0x000fc6000000009f */
[----:B------:R-:W-:Y:S01]  /*2290*/  FFMA.FTZ R9, R37, R144, R7 ;  /* 0x0000009025097223 */ /* 0x000fe20000010007 */
[----:B------:R-:W-:Y:S01]  /*22a0*/  PRMT R7, RZ, 0x7610, R154 ;  /* 0x00007610ff077816 */ /* 0x000fe2000000009a */
[----:B------:R-:W-:-:S04]  /*22b0*/  FMUL.FTZ R159, R28, R159 ;  /* 0x0000009f1c9f7220 */ /* 0x000fc80000410000 */
        /* <DEDUP_REMOVED lines=20> */
[--C-:B------:R-:W-:Y:S01]  /*2400*/  PRMT R7, RZ, 0x5410, R143.reuse ;  /* 0x00005410ff077816 */ /* 0x100fe2000000008f */
[----:B------:R-:W-:Y:S01]  /*2410*/  FFMA.FTZ R149, R99, R149, R144 ;  /* 0x0000009563957223 */ /* 0x000fe20000010090 */
[----:B------:R-:W-:-:S03]  /*2420*/  PRMT R143, RZ, 0x7610, R143 ;  /* 0x00007610ff8f7816 */ /* 0x000fc6000000008f */
[----:B------:R-:W-:Y:S02]  /*2430*/  FFMA.FTZ R9, R105, R7, R146 ;  /* 0x0000000769097223 */ /* 0x000fe40000010092 */
[----:B------:R-:W-:Y:S01]  /*2440*/  FFMA.FTZ R144, R106, R143, R149 ;  /* 0x0000008f6a907223 */ /* 0x000fe20000010095 */
[--C-:B------:R-:W-:Y:S02]  /*2450*/  PRMT R143, RZ, 0x5410, R142.reuse ;  /* 0x00005410ff8f7816 */ /* 0x100fe4000000008e */
[----:B------:R-:W-:-:S03]  /*2460*/  PRMT R142, RZ, 0x7610, R142 ;  /* 0x00007610ff8e7816 */ /* 0x000fc6000000008e */
[----:B------:R-:W-:Y:S01]  /*2470*/  FFMA.FTZ R9, R112, R143, R9 ;  /* 0x0000008f70097223 */ /* 0x000fe20000010009 */
[----:B------:R-:W-:Y:S01]  /*2480*/  PRMT R143, RZ, 0x5410, R4 ;  /* 0x00005410ff8f7816 */ /* 0x000fe20000000004 */
[----:B------:R-:W-:Y:S01]  /*2490*/  FFMA.FTZ R142, R11, R142, R144 ;  /* 0x0000008e0b8e7223 */ /* 0x000fe20000010090 */
[----:B------:R-:W-:Y:S01]  /*24a0*/  PRMT R4, RZ, 0x7610, R4 ;  /* 0x00007610ff047816 */ /* 0x000fe20000000004 */
[----:B------:R-:W-:-:S04]  /*24b0*/  IMAD R7, R133, 0x20, R48 ;  /* 0x0000002085077824 */ /* 0x000fc800078e0230 */
[----:B------:R-:W-:Y:S01]  /*24c0*/  FFMA.FTZ R4, R19, R4, R142 ;  /* 0x0000000413047223 */ /* 0x000fe2000001008e */
[--C-:B------:R-:W-:Y:S02]  /*24d0*/  PRMT R142, RZ, 0x5410, R141.reuse ;  /* 0x00005410ff8e7816 */ /* 0x100fe4000000008d */
[----:B------:R-:W-:Y:S01]  /*24e0*/  PRMT R141, RZ, 0x7610, R141 ;  /* 0x00007610ff8d7816 */ /* 0x000fe2000000008d */
[----:B------:R-:W-:-:S04]  /*24f0*/  IMAD.IADD R144, R130, 0x1, R7 ;  /* 0x0000000182907824 */ /* 0x000fc800078e0207 */
[----:B------:R-:W-:Y:S01]  /*2500*/  FFMA.FTZ R4, R27, R141, R4 ;  /* 0x0000008d1b047223 */ /* 0x000fe20000010004 */
[--C-:B------:R-:W-:Y:S02]  /*2510*/  PRMT R141, RZ, 0x5410, R8.reuse ;  /* 0x00005410ff8d7816 */ /* 0x100fe40000000008 */
[----:B------:R-:W-:Y:S01]  /*2520*/  PRMT R8, RZ, 0x7610, R8 ;  /* 0x00007610ff087816 */ /* 0x000fe20000000008 */
[----:B------:R-:W-:Y:S01]  /*2530*/  FFMA.FTZ R9, R116, R143, R9 ;  /* 0x0000008f74097223 */ /* 0x000fe20000010009 */
[----:B------:R-:W0:Y:S03]  /*2540*/  I2F R144, R144 ;  /* 0x0000009000907306 */ /* 0x000e260000201400 */
        /* <DEDUP_REMOVED lines=25> */
.L_x_13922:
[----:B------:R-:W-:Y:S05]  /*26e0*/  BSYNC B0 ;  /* 0x0000000000007941 */ /* 0x000fea0003800000 */
.L_x_13921:
        /* <DEDUP_REMOVED lines=10> */
[----:B0-----:R-:W-:-:S05]  /*2790*/  FMNMX.FTZ R6, R2, R5, !PT ;  /* 0x0000000502067209 */ /* 0x001fca0007810000 */
[----:B------:R-:W0:Y:S02]  /*27a0*/  SHFL.BFLY PT, R5, R6, 0x1, 0x1f ;  /* 0x0c201f0006057f89 */ /* 0x000e2400000e0000 */
[----:B0-----:R-:W-:Y:S01]  /*27b0*/  @!P0 FMNMX.FTZ R4, R6, R5, !PT ;  /* 0x0000000506048209 */ /* 0x001fe20007810000 */
        /* <DEDUP_REMOVED lines=31> */
.L_x_13928:
        /* <DEDUP_REMOVED lines=11> */
.L_x_13927:
[----:B------:R-:W-:Y:S05]  /*2a60*/  BSYNC B1 ;  /* 0x0000000000017941 */ /* 0x000fea0003800000 */
.L_x_13926:
        /* <DEDUP_REMOVED lines=10> */
.L_x_13931:
        /* <DEDUP_REMOVED lines=100> */
.L_x_13930:
[----:B------:R-:W-:Y:S05]  /*3150*/  BSYNC B1 ;  /* 0x0000000000017941 */ /* 0x000fea0003800000 */
.L_x_13929:
        /* <DEDUP_REMOVED lines=55> */
.L_x_13933:
[----:B------:R-:W-:Y:S05]  /*34d0*/  BSYNC B1 ;  /* 0x0000000000017941 */ /* 0x000fea0003800000 */
.L_x_13932:
        /* <DEDUP_REMOVED lines=26> */
.L_x_13925:
[----:B------:R-:W-:Y:S05]  /*3680*/  BSYNC B0 ;  /* 0x0000000000007941 */ /* 0x000fea0003800000 */
.L_x_13924:
        /* <DEDUP_REMOVED lines=44> */
.L_x_13938:
        /* <DEDUP_REMOVED lines=8> */
.L_x_13937:
[----:B------:R-:W-:Y:S05]  /*39d0*/  BSYNC B1 ;  /* 0x0000000000017941 */ /* 0x000fea0003800000 */
.L_x_13936:
        /* <DEDUP_REMOVED lines=10> */
.L_x_13941:
        /* <DEDUP_REMOVED lines=52> */
.L_x_13940:
[----:B------:R-:W-:Y:S05]  /*3dc0*/  BSYNC B1 ;  /* 0x0000000000017941 */ /* 0x000fea0003800000 */
.L_x_13939:
        /* <DEDUP_REMOVED lines=31> */
.L_x_13943:
[----:B------:R-:W-:Y:S05]  /*3fc0*/  BSYNC B1 ;  /* 0x0000000000017941 */ /* 0x000fea0003800000 */
.L_x_13942:
        /* <DEDUP_REMOVED lines=14> */
.L_x_13935:
[----:B------:R-:W-:Y:S05]  /*40b0*/  BSYNC B0 ;  /* 0x0000000000007941 */ /* 0x000fea0003800000 */
.L_x_13934:
        /* <DEDUP_REMOVED lines=21> */
.L_x_13945:
[----:B------:R-:W-:Y:S05]  /*4210*/  BSYNC B0 ;  /* 0x0000000000007941 */ /* 0x000fea0003800000 */
.L_x_13944:
        /* <DEDUP_REMOVED lines=10> */
[----:B------:R-:W-:Y:S05]  /*42c0*/  BRA `(.L_x_13948) ;  /* 0x0000397000007947 */ /* 0x000fea0003800000 */
.L_x_13947:
        /* <DEDUP_REMOVED lines=26> */
[----:B------:R-:W-:-:S02]  /*4470*/  IADD3 R56, R5, 0x7, R56 ;  /* 0x0000000705387810 */ /* 0x000fc40007ffe038 */
[----:B------:R-:W-:Y:S02]  /*4480*/  SHF.R.S32.HI R36, RZ, 0x1f, R36 ;  /* 0x0000001fff247819 */ /* 0x000fe40000011424 */
[----:B------:R-:W-:Y:S02]  /*4490*/  SHF.R.S32.HI R3, RZ, 0x1f, R2 ;  /* 0x0000001fff037819 */ /* 0x000fe40000011402 */
[----:B------:R-:W-:Y:S02]  /*44a0*/  LEA R37, R4, 0x110, 0x5 ;  /* 0x0000011004257811 */ /* 0x000fe400078e28ff */
[C---:B------:R-:W-:Y:S02]  /*44b0*/  IADD3 R39, R23.reuse, 0x200, RZ ;  /* 0x0000020017277810 */ /* 0x040fe40007ffe0ff */
[C---:B------:R-:W-:Y:S02]  /*44c0*/  IADD3 R41, R23.reuse, 0x300, RZ ;  /* 0x0000030017297810 */ /* 0x040fe40007ffe0ff */
[----:B------:R-:W-:-:S02]  /*44d0*/  IADD3 R43, R23, 0x400, RZ ;  /* 0x00000400172b7810 */ /* 0x000fc40007ffe0ff */
[C---:B------:R-:W-:Y:S02]  /*44e0*/  IADD3 R45, R23.reuse, 0x500, RZ ;  /* 0x00000500172d7810 */ /* 0x040fe40007ffe0ff */
[C---:B------:R-:W-:Y:S02]  /*44f0*/  IADD3 R47, R23.reuse, 0x600, RZ ;  /* 0x00000600172f7810 */ /* 0x040fe40007ffe0ff */
[C---:B-----5:R-:W-:Y:S02]  /*4500*/  IADD3 R53, R23.reuse, 0x700, RZ ;  /* 0x0000070017357810 */ /* 0x060fe40007ffe0ff */
[C---:B------:R-:W-:Y:S02]  /*4510*/  IADD3 R55, R23.reuse, 0x800, RZ ;  /* 0x0000080017377810 */ /* 0x040fe40007ffe0ff */
[C---:B------:R-:W-:Y:S02]  /*4520*/  IADD3 R59, R23.reuse, 0x900, RZ ;  /* 0x00000900173b7810 */ /* 0x040fe40007ffe0ff */
[----:B------:R-:W-:-:S02]  /*4530*/  IADD3 R61, R23, 0xa00, RZ ;  /* 0x00000a00173d7810 */ /* 0x000fc40007ffe0ff */
[C---:B------:R-:W-:Y:S02]  /*4540*/  IADD3 R63, R23.reuse, 0xb00, RZ ;  /* 0x00000b00173f7810 */ /* 0x040fe40007ffe0ff */
[C---:B------:R-:W-:Y:S02]  /*4550*/  IADD3 R65, R23.reuse, 0xc00, RZ ;  /* 0x00000c0017417810 */ /* 0x040fe40007ffe0ff */
[----:B------:R-:W-:Y:S02]  /*4560*/  IADD3 R67, R23, 0xd00, RZ ;  /* 0x00000d0017437810 */ /* 0x000fe40007ffe0ff */
.L_x_13977:
        /* <DEDUP_REMOVED lines=44> */
[----:B------:R3:W5:Y:S01]  /*4830*/  LDG.E.CONSTANT R74, [R10.64] ;  /* 0x0000000a0a4a7981 */ /* 0x000762000c1e9900 */
[-C--:B------:R-:W-:Y:S02]  /*4840*/  IADD3 R5, P6, R61, R12.reuse, RZ ;  /* 0x0000000c3d057210 */ /* 0x080fe40007fde0ff */
[----:B------:R-:W-:Y:S01]  /*4850*/  IADD3 R15, P5, R63, R12, RZ ;  /* 0x0000000c3f0f7210 */ /* 0x000fe20007fbe0ff */
[----:B------:R3:W5:Y:S01]  /*4860*/  LDG.E.CONSTANT R75, [R10.64+0x4] ;  /* 0x0000040a0a4b7981 */ /* 0x000762000c1e9900 */
[----:B------:R-:W-:-:S02]  /*4870*/  LEA.HI.X.SX32 R44, R61, R102, 0x1, P6 ;  /* 0x000000663d2c7211 */ /* 0x000fc400030f0eff */
[----:B------:R-:W-:Y:S01]  /*4880*/  LEA R4, P2, R5, c[0x0][0x188], 0x1 ;  /* 0x0000620005047a11 */ /* 0x000fe200078408ff */
[----:B------:R3:W5:Y:S01]  /*4890*/  LDG.E.CONSTANT R78, [R8.64] ;  /* 0x0000000a084e7981 */ /* 0x000762000c1e9900 */
[----:B------:R-:W-:Y:S02]  /*48a0*/  LEA R14, P1, R15, c[0x0][0x188], 0x1 ;  /* 0x000062000f0e7a11 */ /* 0x000fe400078208ff */
[----:B------:R-:W-:Y:S01]  /*48b0*/  LEA.HI.X R5, R5, c[0x0][0x18c], R44, 0x1, P2 ;  /* 0x0000630005057a11 */ /* 0x000fe200010f0c2c */
[----:B------:R3:W5:Y:S01]  /*48c0*/  LDG.E.CONSTANT R79, [R8.64+0x4] ;  /* 0x0000040a084f7981 */ /* 0x000762000c1e9900 */
[----:B------:R-:W-:Y:S02]  /*48d0*/  LEA.HI.X.SX32 R42, R63, R102, 0x1, P5 ;  /* 0x000000663f2a7211 */ /* 0x000fe400028f0eff */
[----:B------:R-:W-:Y:S01]  /*48e0*/  IADD3 R17, P4, R65, R12, RZ ;  /* 0x0000000c41117210 */ /* 0x000fe20007f9e0ff */
[----:B------:R2:W5:Y:S01]  /*48f0*/  LDG.E.CONSTANT R44, [R76.64+0x8] ;  /* 0x0000080a4c2c7981 */ /* 0x000562000c1e9900 */
[----:B------:R-:W-:-:S02]  /*4900*/  LEA.HI.X R15, R15, c[0x0][0x18c], R42, 0x1, P1 ;  /* 0x000063000f0f7a11 */ /* 0x000fc400008f0c2a */
[----:B------:R-:W-:Y:S01]  /*4910*/  LEA R16, P0, R17, c[0x0][0x188], 0x1 ;  /* 0x0000620011107a11 */ /* 0x000fe200078008ff */
[----:B-1----:R3:W5:Y:S01]  /*4920*/  LDG.E.CONSTANT R80, [R8.64+0x8] ;  /* 0x0000080a08507981 */ /* 0x002762000c1e9900 */
[----:B------:R-:W-:Y:S02]  /*4930*/  LEA.HI.X.SX32 R40, R65, R102, 0x1, P4 ;  /* 0x0000006641287211 */ /* 0x000fe400020f0eff */
[----:B------:R-:W-:Y:S01]  /*4940*/  IADD3 R19, P3, R67, R12, RZ ;  /* 0x0000000c43137210 */ /* 0x000fe20007f7e0ff */
[----:B------:R3:W5:Y:S01]  /*4950*/  LDG.E.CONSTANT R81, [R8.64+0xc] ;  /* 0x00000c0a08517981 */ /* 0x000762000c1e9900 */
[----:B------:R-:W-:Y:S02]  /*4960*/  LEA.HI.X R17, R17, c[0x0][0x18c], R40, 0x1, P0 ;  /* 0x0000630011117a11 */ /* 0x000fe400000f0c28 */
[----:B------:R-:W-:Y:S01]  /*4970*/  LEA R18, P6, R19, c[0x0][0x188], 0x1 ;  /* 0x0000620013127a11 */ /* 0x000fe200078c08ff */
[----:B--2---:R3:W5:Y:S01]  /*4980*/  LDG.E.CONSTANT R76, [R10.64+0x8] ;  /* 0x0000080a0a4c7981 */ /* 0x004762000c1e9900 */
[----:B------:R-:W-:-:S03]  /*4990*/  LEA.HI.X.SX32 R38, R67, R102, 0x1, P3 ;  /* 0x0000006643267211 */ /* 0x000fc600018f0eff */
[----:B------:R3:W5:Y:S01]  /*49a0*/  LDG.E.CONSTANT R77, [R10.64+0xc] ;  /* 0x00000c0a0a4d7981 */ /* 0x000762000c1e9900 */
[----:B------:R-:W-:-:S03]  /*49b0*/  LEA.HI.X R19, R19, c[0x0][0x18c], R38, 0x1, P6 ;  /* 0x0000630013137a11 */ /* 0x000fc600030f0c26 */
[----:B------:R1:W5:Y:S04]  /*49c0*/  LDG.E.CONSTANT R90, [R14.64] ;  /* 0x0000000a0e5a7981 */ /* 0x000368000c1e9900 */
[----:B------:R1:W5:Y:S04]  /*49d0*/  LDG.E.CONSTANT R91, [R14.64+0x4] ;  /* 0x0000040a0e5b7981 */ /* 0x000368000c1e9900 */
[----:B---3--:R-:W2:Y:S04]  /*49e0*/  LDS.128 R8, [R37+-0x10] ;  /* 0xfffff00025087984 */ /* 0x008ea80000000c00 */
[----:B------:R1:W5:Y:S04]  /*49f0*/  LDG.E.CONSTANT R92, [R14.64+0x8] ;  /* 0x0000080a0e5c7981 */ /* 0x000368000c1e9900 */
[----:B------:R1:W5:Y:S04]  /*4a00*/  LDG.E.CONSTANT R93, [R14.64+0xc] ;  /* 0x00000c0a0e5d7981 */ /* 0x000368000c1e9900 */
[----:B------:R3:W5:Y:S04]  /*4a10*/  LDG.E.CONSTANT R94, [R16.64] ;  /* 0x0000000a105e7981 */ /* 0x000768000c1e9900 */
[----:B------:R3:W5:Y:S01]  /*4a20*/  LDG.E.CONSTANT R95, [R16.64+0x4] ;  /* 0x0000040a105f7981 */ /* 0x000762000c1e9900 */
[----:B-1----:R-:W-:-:S03]  /*4a30*/  IADD3 R15, P0, R23, R12, RZ ;  /* 0x0000000c170f7210 */ /* 0x002fc60007f1e0ff */
        /* <DEDUP_REMOVED lines=10> */
[----:B------:R-:W-:-:S03]  /*4ae0*/  F2FP.BF16.PACK_AB R107, R11, R10 ;  /* 0x0000000a0b6b723e */ /* 0x000fc600000010ff */
[----:B------:R1:W5:Y:S04]  /*4af0*/  LDG.E.CONSTANT R8, [R14.64] ;  /* 0x0000000a0e087981 */ /* 0x000368000c1e9900 */
[----:B------:R1:W5:Y:S04]  /*4b00*/  LDG.E.CONSTANT R11, [R14.64+0x4] ;  /* 0x0000040a0e0b7981 */ /* 0x000368000c1e9900 */
[----:B------:R1:W5:Y:S04]  /*4b10*/  LDG.E.CONSTANT R10, [R14.64+0x8] ;  /* 0x0000080a0e0a7981 */ /* 0x000368000c1e9900 */
[----:B---3--:R1:W5:Y:S04]  /*4b20*/  LDG.E.CONSTANT R17, [R14.64+0xc] ;  /* 0x00000c0a0e117981 */ /* 0x008368000c1e9900 */
[----:B------:R0:W5:Y:S04]  /*4b30*/  LDG.E.CONSTANT R42, [R72.64] ;  /* 0x0000000a482a7981 */ /* 0x000168000c1e9900 */
[----:B------:R0:W5:Y:S04]  /*4b40*/  LDG.E.CONSTANT R40, [R72.64+0x4] ;  /* 0x0000040a48287981 */ /* 0x000168000c1e9900 */
[----:B------:R0:W5:Y:S04]  /*4b50*/  LDG.E.CONSTANT R38, [R72.64+0x8] ;  /* 0x0000080a48267981 */ /* 0x000168000c1e9900 */
[----:B------:R2:W5:Y:S04]  /*4b60*/  LDG.E.CONSTANT R70, [R84.64] ;  /* 0x0000000a54467981 */ /* 0x000568000c1e9900 */
[----:B------:R2:W5:Y:S04]  /*4b70*/  LDG.E.CONSTANT R71, [R84.64+0x4] ;  /* 0x0000040a54477981 */ /* 0x000568000c1e9900 */
[----:B0-----:R2:W5:Y:S04]  /*4b80*/  LDG.E.CONSTANT R72, [R84.64+0x8] ;  /* 0x0000080a54487981 */ /* 0x001568000c1e9900 */
[----:B------:R2:W5:Y:S04]  /*4b90*/  LDG.E.CONSTANT R73, [R84.64+0xc] ;  /* 0x00000c0a54497981 */ /* 0x000568000c1e9900 */
[----:B------:R0:W5:Y:S04]  /*4ba0*/  LDG.E.CONSTANT R82, [R6.64] ;  /* 0x0000000a06527981 */ /* 0x000168000c1e9900 */
[----:B------:R0:W5:Y:S04]  /*4bb0*/  LDG.E.CONSTANT R83, [R6.64+0x4] ;  /* 0x0000040a06537981 */ /* 0x000168000c1e9900 */
[----:B--2---:R0:W5:Y:S04]  /*4bc0*/  LDG.E.CONSTANT R84, [R6.64+0x8] ;  /* 0x0000080a06547981 */ /* 0x004168000c1e9900 */
[----:B------:R0:W5:Y:S04]  /*4bd0*/  LDG.E.CONSTANT R88, [R6.64+0xc] ;  /* 0x00000c0a06587981 */ /* 0x000168000c1e9900 */
        /* <DEDUP_REMOVED lines=8> */
[C---:B-1----:R-:W-:Y:S02]  /*4c60*/  IADD3 R16, R56.reuse, -0x7, RZ ;  /* 0xfffffff938107810 */ /* 0x042fe40007ffe0ff */
[----:B------:R-:W-:Y:S02]  /*4c70*/  IADD3 R18, R56, -0x5, RZ ;  /* 0xfffffffb38127810 */ /* 0x000fe40007ffe0ff */
[-C--:B------:R-:W-:Y:S02]  /*4c80*/  ISETP.GE.AND P5, PT, R16, R57.reuse, PT ;  /* 0x000000391000720c */ /* 0x080fe40003fa6270 */
[----:B------:R-:W-:Y:S02]  /*4c90*/  ISETP.GE.AND P1, PT, R18, R57, PT ;  /* 0x000000391200720c */ /* 0x000fe40003f26270 */
[C---:B------:R-:W-:Y:S02]  /*4ca0*/  IADD3 R18, R56.reuse, -0x2, RZ ;  /* 0xfffffffe38127810 */ /* 0x040fe40007ffe0ff */
[----:B------:R-:W-:-:S02]  /*4cb0*/  IADD3 R104, R56, -0x4, RZ ;  /* 0xfffffffc38687810 */ /* 0x000fc40007ffe0ff */
[C---:B------:R-:W-:Y:S02]  /*4cc0*/  IADD3 R16, R56.reuse, -0x3, RZ ;  /* 0xfffffffd38107810 */ /* 0x040fe40007ffe0ff */
[----:B-----5:R-:W-:Y:S02]  /*4cd0*/  SEL R103, R11, RZ, !P1 ;  /* 0x000000ff0b677207 */ /* 0x020fe40004800000 */
        /* <DEDUP_REMOVED lines=22> */
.L_x_13950:
[----:B-1----:R-:W-:Y:S05]  /*4e40*/  BSYNC B1 ;  /* 0x0000000000017941 */ /* 0x002fea0003800000 */
.L_x_13949:
[----:B0-----:R-:W-:Y:S01]  /*4e50*/  F2FP.BF16.PACK_AB R13, R7, R6 ;  /* 0x00000006070d723e */ /* 0x001fe200000010ff */
[----:B------:R-:W-:Y:S01]  /*4e60*/  IMAD.MOV.U32 R6, RZ, RZ, R107 ;  /* 0x000000ffff067224 */ /* 0x000fe200078e006b */
[----:B-----5:R-:W-:Y:S01]  /*4e70*/  HFMA2.BF16_V2 R8, R9, R8, -RZ.H0_H0 ;  /* 0x0000000809087231 */ /* 0x020fe200003400ff */
[----:B------:R-:W-:Y:S01]  /*4e80*/  F2FP.BF16.PACK_AB R5, R5, R4 ;  /* 0x000000040505723e */ /* 0x000fe200000010ff */
[----:B------:R0:W5:Y:S01]  /*4e90*/  LDG.E.CONSTANT R16, [R14.64+0x208] ;  /* 0x0002080a0e107981 */ /* 0x000162000c1e9900 */
[----:B------:R-:W-:Y:S01]  /*4ea0*/  IADD3 R18, P2, R39, R12, RZ ;  /* 0x0000000c27127210 */ /* 0x000fe20007f5e0ff */
[----:B------:R-:W-:Y:S01]  /*4eb0*/  HFMA2.BF16_V2 R11, R6, R11, -RZ.H0_H0 ;  /* 0x0000000b060b7231 */ /* 0x000fe200003400ff */
[--C-:B------:R-:W-:Y:S01]  /*4ec0*/  PRMT R4, RZ, 0x5410, R8.reuse ;  /* 0x00005410ff047816 */ /* 0x100fe20000000008 */
[----:B------:R-:W-:Y:S01]  /*4ed0*/  IMAD.MOV.U32 R7, RZ, RZ, R5 ;  /* 0x000000ffff077224 */ /* 0x000fe200078e0005 */
[----:B------:R-:W-:Y:S01]  /*4ee0*/  PRMT R8, RZ, 0x7610, R8 ;  /* 0x00007610ff087816 */ /* 0x000fe20000000008 */
[----:B------:R0:W5:Y:S01]  /*4ef0*/  LDG.E.CONSTANT R12, [R14.64+0x200] ;  /* 0x0002000a0e0c7981 */ /* 0x000162000c1e9900 */
[----:B------:R-:W-:-:S02]  /*4f00*/  PRMT R5, RZ, 0x5410, R11 ;  /* 0x00005410ff057816 */ /* 0x000fc4000000000b */
[----:B------:R-:W-:Y:S01]  /*4f10*/  PRMT R11, RZ, 0x7610, R11 ;  /* 0x00007610ff0b7816 */ /* 0x000fe2000000000b */
[----:B------:R-:W-:Y:S01]  /*4f20*/  HFMA2.BF16_V2 R10, R7, R10, -RZ.H0_H0 ;  /* 0x0000000a070a7231 */ /* 0x000fe200003400ff */
[----:B------:R-:W-:Y:S01]  /*4f30*/  FADD.FTZ R4, R4, R8 ;  /* 0x0000000804047221 */ /* 0x000fe20000010000 */
[----:B------:R-:W-:Y:S01]  /*4f40*/  BSSY B1, `(.L_x_13951) ;  /* 0x000002f000017945 */ /* 0x000fe20003800000 */
[----:B------:R-:W-:Y:S01]  /*4f50*/  IMAD.MOV.U32 R8, RZ, RZ, R13 ;  /* 0x000000ffff087224 */ /* 0x000fe200078e000d */
[----:B------:R-:W-:Y:S01]  /*4f60*/  LEA.HI.X.SX32 R105, R39, R102, 0x1, P2 ;  /* 0x0000006627697211 */ /* 0x000fe200010f0eff */
[----:B------:R-:W-:Y:S01]  /*4f70*/  FADD.FTZ R5, R5, R11 ;  /* 0x0000000b05057221 */ /* 0x000fe20000010000 */
[--C-:B------:R-:W-:Y:S01]  /*4f80*/  PRMT R11, RZ, 0x5410, R10.reuse ;  /* 0x00005410ff0b7816 */ /* 0x100fe2000000000a */
[----:B------:R0:W5:Y:S01]  /*4f90*/  LDG.E.CONSTANT R13, [R14.64+0x204] ;  /* 0x0002040a0e0d7981 */ /* 0x000162000c1e9900 */
[----:B------:R-:W-:Y:S01]  /*4fa0*/  PRMT R10, RZ, 0x7610, R10 ;  /* 0x00007610ff0a7816 */ /* 0x000fe2000000000a */
[----:B------:R-:W-:Y:S01]  /*4fb0*/  HFMA2.BF16_V2 R17, R8, R17, -RZ.H0_H0 ;  /* 0x0000001108117231 */ /* 0x000fe200003400ff */
[----:B------:R-:W-:Y:S01]  /*4fc0*/  FADD.FTZ R5, R4, R5 ;  /* 0x0000000504057221 */ /* 0x000fe20000010000 */
[----:B------:R-:W-:-:S02]  /*4fd0*/  LEA R4, P1, R18, c[0x0][0x188], 0x1 ;  /* 0x0000620012047a11 */ /* 0x000fc400078208ff */
[----:B------:R-:W-:Y:S01]  /*4fe0*/  FADD.FTZ R10, R11, R10 ;  /* 0x0000000a0b0a7221 */ /* 0x000fe20000010000 */
[--C-:B------:R-:W-:Y:S02]  /*4ff0*/  PRMT R11, RZ, 0x5410, R17.reuse ;  /* 0x00005410ff0b7816 */ /* 0x100fe40000000011 */
[----:B------:R-:W-:Y:S01]  /*5000*/  PRMT R17, RZ, 0x7610, R17 ;  /* 0x00007610ff117816 */ /* 0x000fe20000000011 */
[----:B------:R-:W-:-:S04]  /*5010*/  FADD.FTZ R10, R5, R10 ;  /* 0x0000000a050a7221 */ /* 0x000fc80000010000 */
[----:B------:R-:W-:Y:S02]  /*5020*/  FADD.FTZ R11, R11, R17 ;  /* 0x000000110b0b7221 */ /* 0x000fe40000010000 */
[----:B------:R0:W5:Y:S01]  /*5030*/  LDG.E.CONSTANT R17, [R14.64+0x20c] ;  /* 0x00020c0a0e117981 */ /* 0x000162000c1e9900 */
[----:B------:R-:W-:Y:S05]  /*5040*/  @P0 BRA `(.L_x_13952) ;  /* 0x000001e000000947 */ /* 0x000fea0003800000 */
[C---:B0-----:R-:W-:Y:S02]  /*5050*/  IADD3 R14, R56.reuse, -0x7, RZ ;  /* 0xfffffff9380e7810 */ /* 0x041fe40007ffe0ff */
[----:B------:R-:W-:Y:S02]  /*5060*/  IADD3 R104, R56, -0x4, RZ ;  /* 0xfffffffc38687810 */ /* 0x000fe40007ffe0ff */
[----:B------:R-:W-:Y:S02]  /*5070*/  ISETP.GE.AND P2, PT, R14, R57, PT ;  /* 0x000000390e00720c */ /* 0x000fe40003f46270 */
[C---:B------:R-:W-:Y:S02]  /*5080*/  IADD3 R14, R56.reuse, -0x3, RZ ;  /* 0xfffffffd380e7810 */ /* 0x040fe40007ffe0ff */
[----:B------:R-:W-:-:S02]  /*5090*/  IADD3 R102, R56, -0x5, RZ ;  /* 0xfffffffb38667810 */ /* 0x000fc40007ffe0ff */
[-C--:B------:R-:W-:Y:S02]  /*50a0*/  ISETP.GE.AND P3, PT, R14, R57.reuse, PT ;  /* 0x000000390e00720c */ /* 0x080fe40003f66270 */
[-C--:B------:R-:W-:Y:S02]  /*50b0*/  ISETP.GE.AND P6, PT, R104, R57.reuse, PT ;  /* 0x000000396800720c */ /* 0x080fe40003fc6270 */
[----:B-----5:R-:W-:Y:S02]  /*50c0*/  PRMT R14, R13, 0x7632, R14 ;  /* 0x000076320d0e7816 */ /* 0x020fe4000000000e */
[----:B------:R-:W-:Y:S02]  /*50d0*/  ISETP.GE.AND P5, PT, R102, R57, PT ;  /* 0x000000396600720c */ /* 0x000fe40003fa6270 */
[----:B------:R-:W-:Y:S02]  /*50e0*/  IADD3 R102, R56, -0x2, RZ ;  /* 0xfffffffe38667810 */ /* 0x000fe40007ffe0ff */
[----:B------:R-:W-:-:S02]  /*50f0*/  SEL R14, R14, RZ, !P6 ;  /* 0x000000ff0e0e7207 */ /* 0x000fc40007000000 */
[CC--:B------:R-:W-:Y:S02]  /*5100*/  ISETP.GE.AND P6, PT, R56.reuse, R57.reuse, PT ;  /* 0x000000393800720c */ /* 0x0c0fe40003fc6270 */
[----:B------:R-:W-:Y:S02]  /*5110*/  IADD3 R104, R56, -0x1, RZ ;  /* 0xffffffff38687810 */ /* 0x000fe40007ffe0ff */
[-C--:B------:R-:W-:Y:S02]  /*5120*/  ISETP.GE.AND P4, PT, R102, R57.reuse, PT ;  /* 0x000000396600720c */ /* 0x080fe40003f86270 */
[----:B------:R-:W-:Y:S02]  /*5130*/  SEL R19, R13, RZ, !P5 ;  /* 0x000000ff0d137207 */ /* 0x000fe40006800000 */
[----:B------:R-:W-:Y:S02]  /*5140*/  IADD3 R102, R56, -0x6, RZ ;  /* 0xfffffffa38667810 */ /* 0x000fe40007ffe0ff */
[----:B------:R-:W-:-:S02]  /*5150*/  ISETP.GE.AND P5, PT, R104, R57, PT ;  /* 0x000000396800720c */ /* 0x000fc40003fa6270 */
[----:B------:R-:W-:Y:S02]  /*5160*/  @P2 PRMT R12, RZ, 0x7610, R12 ;  /* 0x00007610ff0c2816 */ /* 0x000fe4000000000c */
        /* <DEDUP_REMOVED lines=12> */
.L_x_13952:
[----:B------:R-:W-:Y:S05]  /*5230*/  BSYNC B1 ;  /* 0x0000000000017941 */ /* 0x000fea0003800000 */
.L_x_13951:
[----:B-----5:R-:W-:Y:S01]  /*5240*/  HFMA2.BF16_V2 R12, R9, R12, -RZ.H0_H0 ;  /* 0x0000000c090c7231 */ /* 0x020fe200003400ff */
[----:B------:R-:W-:Y:S01]  /*5250*/  FADD.FTZ R11, R10, R11 ;  /* 0x0000000b0a0b7221 */ /* 0x000fe20000010000 */
[----:B------:R-:W-:Y:S01]  /*5260*/  HFMA2.BF16_V2 R13, R6, R13, -RZ.H0_H0 ;  /* 0x0000000d060d7231 */ /* 0x000fe200003400ff */
[----:B------:R-:W-:Y:S01]  /*5270*/  LEA.HI.X R5, R18, c[0x0][0x18c], R105, 0x1, P1 ;  /* 0x0000630012057a11 */ /* 0x000fe200008f0c69 */
[----:B------:R-:W-:Y:S01]  /*5280*/  HFMA2.BF16_V2 R16, R7, R16, -RZ.H0_H0 ;  /* 0x0000001007107231 */ /* 0x000fe200003400ff */
[--C-:B------:R-:W-:Y:S02]  /*5290*/  PRMT R10, RZ, 0x5410, R12.reuse ;  /* 0x00005410ff0a7816 */ /* 0x100fe4000000000c */
[----:B------:R-:W-:Y:S01]  /*52a0*/  PRMT R12, RZ, 0x7610, R12 ;  /* 0x00007610ff0c7816 */ /* 0x000fe2000000000c */
[----:B0-----:R0:W5:Y:S04]  /*52b0*/  LDG.E.CONSTANT R14, [R4.64+0x8] ;  /* 0x0000080a040e7981 */ /* 0x001168000c1e9900 */
[----:B------:R-:W-:Y:S01]  /*52c0*/  FADD.FTZ R10, R10, R12 ;  /* 0x0000000c0a0a7221 */ /* 0x000fe20000010000 */
[--C-:B------:R-:W-:Y:S01]  /*52d0*/  PRMT R12, RZ, 0x5410, R13.reuse ;  /* 0x00005410ff0c7816 */ /* 0x100fe2000000000d */
[----:B------:R0:W5:Y:S01]  /*52e0*/  LDG.E.CONSTANT R19, [R4.64+0xc] ;  /* 0x00000c0a04137981 */ /* 0x000162000c1e9900 */
[----:B------:R-:W-:-:S05]  /*52f0*/  PRMT R13, RZ, 0x7610, R13 ;  /* 0x00007610ff0d7816 */ /* 0x000fca000000000d */
        /* <DEDUP_REMOVED lines=8> */
[----:B------:R-:W-:Y:S01]  /*5380*/  HFMA2.BF16_V2 R17, R8, R17, -RZ.H0_H0 ;  /* 0x0000001108117231 */ /* 0x000fe200003400ff */
[----:B------:R-:W-:Y:S05]  /*5390*/  @P0 BRA `(.L_x_13954) ;  /* 0x000001e000000947 */ /* 0x000fea0003800000 */
[C---:B0-----:R-:W-:Y:S02]  /*53a0*/  IADD3 R4, R56.reuse, -0x7, RZ ;  /* 0xfffffff938047810 */ /* 0x041fe40007ffe0ff */
[----:B------:R-:W-:-:S02]  /*53b0*/  IADD3 R16, R56, -0x5, RZ ;  /* 0xfffffffb38107810 */ /* 0x000fc40007ffe0ff */
[-C--:B------:R-:W-:Y:S02]  /*53c0*/  ISETP.GE.AND P5, PT, R4, R57.reuse, PT ;  /* 0x000000390400720c */ /* 0x080fe40003fa6270 */
[-C--:B------:R-:W-:Y:S02]  /*53d0*/  ISETP.GE.AND P1, PT, R16, R57.reuse, PT ;  /* 0x000000391000720c */ /* 0x080fe40003f26270 */
[C---:B------:R-:W-:Y:S02]  /*53e0*/  IADD3 R16, R56.reuse, -0x2, RZ ;  /* 0xfffffffe38107810 */ /* 0x040fe40007ffe0ff */
[----:B------:R-:W-:Y:S02]  /*53f0*/  IADD3 R4, R56, -0x3, RZ ;  /* 0xfffffffd38047810 */ /* 0x000fe40007ffe0ff */
[----:B------:R-:W-:Y:S02]  /*5400*/  ISETP.GE.AND P3, PT, R16, R57, PT ;  /* 0x000000391000720c */ /* 0x000fe40003f66270 */
[----:B------:R-:W-:-:S02]  /*5410*/  IADD3 R18, R56, -0x4, RZ ;  /* 0xfffffffc38127810 */ /* 0x000fc40007ffe0ff */
[C---:B-----5:R-:W-:Y:S02]  /*5420*/  SEL R16, R13.reuse, RZ, !P1 ;  /* 0x000000ff0d107207 */ /* 0x060fe40004800000 */
[CC--:B------:R-:W-:Y:S02]  /*5430*/  ISETP.GE.AND P1, PT, R56.reuse, R57.reuse, PT ;  /* 0x000000393800720c */ /* 0x0c0fe40003f26270 */
[----:B------:R-:W-:Y:S02]  /*5440*/  IADD3 R102, R56, -0x1, RZ ;  /* 0xffffffff38667810 */ /* 0x000fe40007ffe0ff */
        /* <DEDUP_REMOVED lines=19> */
.L_x_13954:
[----:B------:R-:W-:Y:S05]  /*5580*/  BSYNC B1 ;  /* 0x0000000000017941 */ /* 0x000fea0003800000 */
.L_x_13953:
        /* <DEDUP_REMOVED lines=10> */
[--C-:B------:R-:W-:Y:S02]  /*5630*/  PRMT R5, RZ, 0x5410, R13.reuse ;  /* 0x00005410ff057816 */ /* 0x100fe4000000000d */
[----:B------:R-:W-:Y:S02]  /*5640*/  PRMT R12, RZ, 0x7610, R12 ;  /* 0x00007610ff0c7816 */ /* 0x000fe4000000000c */
[----:B------:R-:W-:-:S03]  /*5650*/  PRMT R13, RZ, 0x7610, R13 ;  /* 0x00007610ff0d7816 */ /* 0x000fc6000000000d */
[----:B------:R-:W-:Y:S01]  /*5660*/  FADD.FTZ R4, R4, R12 ;  /* 0x0000000c04047221 */ /* 0x000fe20000010000 */
[--C-:B------:R-:W-:Y:S01]  /*5670*/  PRMT R12, RZ, 0x5410, R14.reuse ;  /* 0x00005410ff0c7816 */ /* 0x100fe2000000000e */
[----:B------:R-:W-:Y:S01]  /*5680*/  FADD.FTZ R5, R5, R13 ;  /* 0x0000000d05057221 */ /* 0x000fe20000010000 */
[----:B------:R-:W-:-:S03]  /*5690*/  PRMT R14, RZ, 0x7610, R14 ;  /* 0x00007610ff0e7816 */ /* 0x000fc6000000000e */
        /* <DEDUP_REMOVED lines=37> */
.L_x_13956:
[----:B------:R-:W-:Y:S05]  /*58f0*/  BSYNC B1 ;  /* 0x0000000000017941 */ /* 0x000fea0003800000 */
.L_x_13955:
        /* <DEDUP_REMOVED lines=9> */
[--C-:B------:R-:W-:Y:S01]  /*5990*/  PRMT R4, RZ, 0x5410, R42.reuse ;  /* 0x00005410ff047816 */ /* 0x100fe2000000002a */
[----:B------:R-:W-:Y:S01]  /*59a0*/  HFMA2.BF16_V2 R60, R8, R60, -RZ.H0_H0 ;  /* 0x0000003c083c7231 */ /* 0x000fe200003400ff */
[----:B------:R-:W-:Y:S01]  /*59b0*/  PRMT R42, RZ, 0x7610, R42 ;  /* 0x00007610ff2a7816 */ /* 0x000fe2000000002a */
[----:B------:R-:W-:Y:S01]  /*59c0*/  FADD.FTZ R11, R10, R40 ;  /* 0x000000280a0b7221 */ /* 0x000fe20000010000 */
[----:B------:R-:W-:-:S02]  /*59d0*/  PRMT R10, RZ, 0x5410, R38 ;  /* 0x00005410ff0a7816 */ /* 0x000fc40000000026 */
        /* <DEDUP_REMOVED lines=35> */
.L_x_13958:
[----:B------:R-:W-:Y:S05]  /*5c10*/  BSYNC B1 ;  /* 0x0000000000017941 */ /* 0x000fea0003800000 */
.L_x_13957:
[----:B------:R-:W-:Y:S01]  /*5c20*/  HFMA2.BF16_V2 R50, R6, R50, -RZ.H0_H0 ;  /* 0x0000003206327231 */ /* 0x000fe200003400ff */
[--C-:B------:R-:W-:Y:S01]  /*5c30*/  PRMT R10, RZ, 0x5410, R60.reuse ;  /* 0x00005410ff0a7816 */ /* 0x100fe2000000003c */
[----:B------:R-:W-:Y:S01]  /*5c40*/  HFMA2.BF16_V2 R52, R9, R52, -RZ.H0_H0 ;  /* 0x0000003409347231 */ /* 0x000fe200003400ff */
[----:B------:R-:W-:Y:S01]  /*5c50*/  PRMT R60, RZ, 0x7610, R60 ;  /* 0x00007610ff3c7816 */ /* 0x000fe2000000003c */
[----:B------:R-:W-:Y:S01]  /*5c60*/  HFMA2.BF16_V2 R44, R7, R44, -RZ.H0_H0 ;  /* 0x0000002c072c7231 */ /* 0x000fe200003400ff */
[--C-:B------:R-:W-:Y:S01]  /*5c70*/  PRMT R12, RZ, 0x5410, R50.reuse ;  /* 0x00005410ff0c7816 */ /* 0x100fe20000000032 */
[----:B------:R-:W-:Y:S01]  /*5c80*/  FADD.FTZ R4, R4, R13 ;  /* 0x0000000d04047221 */ /* 0x000fe20000010000 */
[----:B------:R-:W-:Y:S01]  /*5c90*/  PRMT R50, RZ, 0x7610, R50 ;  /* 0x00007610ff327816 */ /* 0x000fe20000000032 */
[----:B------:R-:W-:Y:S01]  /*5ca0*/  FADD.FTZ R11, R10, R60 ;  /* 0x0000003c0a0b7221 */ /* 0x000fe20000010000 */
[--C-:B------:R-:W-:Y:S01]  /*5cb0*/  PRMT R10, RZ, 0x5410, R52.reuse ;  /* 0x00005410ff0a7816 */ /* 0x100fe20000000034 */
[----:B------:R-:W-:Y:S01]  /*5cc0*/  HFMA2.BF16_V2 R62, R8, R62, -RZ.H0_H0 ;  /* 0x0000003e083e7231 */ /* 0x000fe200003400ff */
[----:B------:R-:W-:Y:S01]  /*5cd0*/  PRMT R52, RZ, 0x7610, R52 ;  /* 0x00007610ff347816 */ /* 0x000fe20000000034 */
[----:B------:R-:W-:Y:S01]  /*5ce0*/  FADD.FTZ R13, R12, R50 ;  /* 0x000000320c0d7221 */ /* 0x000fe20000010000 */
[--C-:B------:R-:W-:Y:S01]  /*5cf0*/  PRMT R12, RZ, 0x5410, R44.reuse ;  /* 0x00005410ff0c7816 */ /* 0x100fe2000000002c */
[----:B------:R-:W-:Y:S01]  /*5d00*/  BSSY B1, `(.L_x_13959) ;  /* 0x0000028000017945 */ /* 0x000fe20003800000 */
        /* <DEDUP_REMOVED lines=39> */
.L_x_13960:
[----:B------:R-:W-:Y:S05]  /*5f80*/  BSYNC B1 ;  /* 0x0000000000017941 */ /* 0x000fea0003800000 */
.L_x_13959:
        /* <DEDUP_REMOVED lines=53> */
.L_x_13962:
[----:B------:R-:W-:Y:S05]  /*62e0*/  BSYNC B1 ;  /* 0x0000000000017941 */ /* 0x000fea0003800000 */
.L_x_13961:
        /* <DEDUP_REMOVED lines=8> */
[--C-:B------:R-:W-:Y:S01]  /*6370*/  PRMT R5, RZ, 0x5410, R71.reuse ;  /* 0x00005410ff057816 */ /* 0x100fe20000000047 */
        /* <DEDUP_REMOVED lines=42> */
.L_x_13964:
[----:B------:R-:W-:Y:S05]  /*6620*/  BSYNC B1 ;  /* 0x0000000000017941 */ /* 0x000fea0003800000 */
.L_x_13963:
        /* <DEDUP_REMOVED lines=49> */
.L_x_13966:
[----:B------:R-:W-:Y:S05]  /*6940*/  BSYNC B1 ;  /* 0x0000000000017941 */ /* 0x000fea0003800000 */
.L_x_13965:
        /* <DEDUP_REMOVED lines=58> */
.L_x_13968:
[----:B------:R-:W-:Y:S05]  /*6cf0*/  BSYNC B1 ;  /* 0x0000000000017941 */ /* 0x000fea0003800000 */
.L_x_13967:
[----:B------:R-:W-:Y:S01]  /*6d00*/  HFMA2.BF16_V2 R82, R9, R82, -RZ.H0_H0 ;  /* 0x0000005209527231 */ /* 0x000fe200003400ff */
[----:B------:R-:W-:Y:S01]  /*6d10*/  FADD.FTZ R28, R5, R28 ;  /* 0x0000001c051c7221 */ /* 0x000fe20000010000 */
[----:B------:R-:W-:Y:S01]  /*6d20*/  HFMA2.BF16_V2 R83, R6, R83, -RZ.H0_H0 ;  /* 0x0000005306537231 */ /* 0x000fe200003400ff */
[----:B------:R-:W-:Y:S01]  /*6d30*/  FADD.FTZ R29, R10, R29 ;  /* 0x0000001d0a1d7221 */ /* 0x000fe20000010000 */
[----:B------:R-:W-:Y:S01]  /*6d40*/  HFMA2.BF16_V2 R84, R7, R84, -RZ.H0_H0 ;  /* 0x0000005407547231 */ /* 0x000fe200003400ff */
[----:B------:R-:W-:Y:S01]  /*6d50*/  PRMT R4, RZ, 0x5410, R82 ;  /* 0x00005410ff047816 */ /* 0x000fe20000000052 */
[----:B------:R-:W-:Y:S01]  /*6d60*/  BSSY B1, `(.L_x_13969) ;  /* 0x000002b000017945 */ /* 0x000fe20003800000 */
        /* <DEDUP_REMOVED lines=42> */
.L_x_13970:
[----:B------:R-:W-:Y:S05]  /*7010*/  BSYNC B1 ;  /* 0x0000000000017941 */ /* 0x000fea0003800000 */
.L_x_13969:
        /* <DEDUP_REMOVED lines=23> */
[-C--:B------:R-:W-:Y:S02]  /*7190*/  ISETP.GE.AND P5, PT, R12, R57.reuse, PT ;  /* 0x000000390c00720c */ /* 0x080fe40003fa6270 */
[----:B------:R-:W-:-:S02]  /*71a0*/  ISETP.GE.AND P1, PT, R14, R57, PT ;  /* 0x000000390e00720c */ /* 0x000fc40003f26270 */
[C---:B------:R-:W-:Y:S02]  /*71b0*/  IADD3 R14, R56.reuse, -0x2, RZ ;  /* 0xfffffffe380e7810 */ /* 0x040fe40007ffe0ff */
[----:B------:R-:W-:Y:S02]  /*71c0*/  IADD3 R12, R56, -0x3, RZ ;  /* 0xfffffffd380c7810 */ /* 0x000fe40007ffe0ff */
[-C--:B------:R-:W-:Y:S02]  /*71d0*/  ISETP.GE.AND P3, PT, R14, R57.reuse, PT ;  /* 0x000000390e00720c */ /* 0x080fe40003f66270 */
[C---:B------:R-:W-:Y:S02]  /*71e0*/  IADD3 R16, R56.reuse, -0x4, RZ ;  /* 0xfffffffc38107810 */ /* 0x040fe40007ffe0ff */
[----:B------:R-:W-:Y:S02]  /*71f0*/  SEL R14, R91, RZ, !P1 ;  /* 0x000000ff5b0e7207 */ /* 0x000fe40004800000 */
[----:B------:R-:W-:-:S02]  /*7200*/  ISETP.GE.AND P1, PT, R56, R57, PT ;  /* 0x000000393800720c */ /* 0x000fc40003f26270 */
[----:B------:R-:W-:Y:S02]  /*7210*/  IADD3 R18, R56, -0x1, RZ ;  /* 0xffffffff38127810 */ /* 0x000fe40007ffe0ff */
[-C--:B------:R-:W-:Y:S02]  /*7220*/  ISETP.GE.AND P4, PT, R12, R57.reuse, PT ;  /* 0x000000390c00720c */ /* 0x080fe40003f86270 */
[-C--:B------:R-:W-:Y:S02]  /*7230*/  ISETP.GE.AND P6, PT, R16, R57.reuse, PT ;  /* 0x000000391000720c */ /* 0x080fe40003fc6270 */
[----:B------:R-:W-:Y:S02]  /*7240*/  PRMT R12, R91, 0x7632, R12 ;  /* 0x000076325b0c7816 */ /* 0x000fe4000000000c */
[----:B------:R-:W-:Y:S02]  /*7250*/  IADD3 R16, R56, -0x6, RZ ;  /* 0xfffffffa38107810 */ /* 0x000fe40007ffe0ff */
[----:B------:R-:W-:-:S02]  /*7260*/  ISETP.GE.AND P2, PT, R18, R57, PT ;  /* 0x000000391200720c */ /* 0x000fc40003f46270 */
[----:B------:R-:W-:Y:S02]  /*7270*/  @P5 PRMT R90, RZ, 0x7610, R90 ;  /* 0x00007610ff5a5816 */ /* 0x000fe4000000005a */
[----:B------:R-:W-:Y:S02]  /*7280*/  SEL R91, R12, RZ, !P6 ;  /* 0x000000ff0c5b7207 */ /* 0x000fe40007000000 */
        /* <DEDUP_REMOVED lines=12> */
.L_x_13972:
[----:B------:R-:W-:Y:S05]  /*7350*/  BSYNC B1 ;  /* 0x0000000000017941 */ /* 0x000fea0003800000 */
.L_x_13971:
        /* <DEDUP_REMOVED lines=49> */
.L_x_13974:
[----:B------:R-:W-:Y:S05]  /*7670*/  BSYNC B1 ;  /* 0x0000000000017941 */ /* 0x000fea0003800000 */
.L_x_13973:
        /* <DEDUP_REMOVED lines=62> */
.L_x_13976:
[----:B------:R-:W-:Y:S05]  /*7a60*/  BSYNC B1 ;  /* 0x0000000000017941 */ /* 0x000fea0003800000 */
.L_x_13975:
        /* <DEDUP_REMOVED lines=11> */
[----:B------:R-:W-:Y:S01]  /*7b20*/  ISETP.GE.AND P0, PT, R46, R51, PT ;  /* 0x000000332e00720c */ /* 0x000fe20003f06270 */
[----:B------:R-:W-:Y:S01]  /*7b30*/  FADD.FTZ R4, R4, R9 ;  /* 0x0000000904047221 */ /* 0x000fe20000010000 */
[----:B------:R-:W-:Y:S01]  /*7b40*/  IADD3 R56, R56, 0x80, RZ ;  /* 0x0000008038387810 */ /* 0x000fe20007ffe0ff */
[----:B------:R-:W-:Y:S01]  /*7b50*/  FADD.FTZ R5, R5, R6 ;  /* 0x0000000605057221 */ /* 0x000fe20000010000 */
[--C-:B------:R-:W-:Y:S02]  /*7b60*/  PRMT R6, RZ, 0x5410, R7.reuse ;  /* 0x00005410ff067816 */ /* 0x100fe40000000007 */
[----:B------:R-:W-:Y:S01]  /*7b70*/  PRMT R7, RZ, 0x7610, R7 ;  /* 0x00007610ff077816 */ /* 0x000fe20000000007 */
[----:B------:R-:W-:Y:S01]  /*7b80*/  FADD.FTZ R4, R4, R5 ;  /* 0x0000000504047221 */ /* 0x000fe20000010000 */
[----:B------:R-:W-:-:S02]  /*7b90*/  PRMT R5, RZ, 0x5410, R8 ;  /* 0x00005410ff057816 */ /* 0x000fc40000000008 */
[----:B------:R-:W-:Y:S01]  /*7ba0*/  PRMT R8, RZ, 0x7610, R8 ;  /* 0x00007610ff087816 */ /* 0x000fe20000000008 */
[----:B------:R-:W-:Y:S01]  /*7bb0*/  FADD.FTZ R7, R6, R7 ;  /* 0x0000000706077221 */ /* 0x000fe20000010000 */
[----:B------:R-:W-:Y:S02]  /*7bc0*/  IADD3 R58, R58, -0x4, RZ ;  /* 0xfffffffc3a3a7810 */ /* 0x000fe40007ffe0ff */
[----:B------:R-:W-:Y:S01]  /*7bd0*/  IADD3 R37, R37, 0x200, RZ ;  /* 0x0000020025257810 */ /* 0x000fe20007ffe0ff */
[----:B------:R-:W-:Y:S02]  /*7be0*/  FADD.FTZ R5, R5, R8 ;  /* 0x0000000805057221 */ /* 0x000fe40000010000 */
[----:B------:R-:W-:-:S04]  /*7bf0*/  FADD.FTZ R4, R4, R7 ;  /* 0x0000000704047221 */ /* 0x000fc80000010000 */
[----:B------:R-:W-:-:S04]  /*7c00*/  FADD.FTZ R4, R4, R5 ;  /* 0x0000000504047221 */ /* 0x000fc80000010000 */
[----:B------:R-:W-:Y:S01]  /*7c10*/  FADD.FTZ R35, R4, R35 ;  /* 0x0000002304237221 */ /* 0x000fe20000010000 */
[----:B------:R-:W-:Y:S01]  /*7c20*/  @P0 CALL.REL.NOINC `(.L_x_13948) ;  /* 0x0000001000000944 */ /* 0x000fe20003c00000 */
[----:B------:R-:W-:Y:S05]  /*7c30*/  BRA `(.L_x_13977) ;  /* 0xffffc93000007947 */ /* 0x000fea000383ffff */
.L_x_13948:
[----:B------:R-:W-:Y:S05]  /*7c40*/  BSYNC B0 ;  /* 0x0000000000007941 */ /* 0x000fea0003800000 */
.L_x_13946:
        /* <DEDUP_REMOVED lines=15> */
[C---:B------:R-:W-:Y:S02]  /*7d40*/  LOP3.LUT R25, R54.reuse, 0xffffffe0, RZ, 0xc0, !PT ;  /* 0xffffffe036197812 */ /* 0x040fe400078ec0ff */
[----:B------:R-:W2:Y:S01]  /*7d50*/  SHFL.BFLY PT, R8, R31, 0x2, 0x1f ;  /* 0x0c401f001f087f89 */ /* 0x000ea200000e0000 */
[----:B---3--:R-:W-:Y:S01]  /*7d60*/  FADD.FTZ R7, R7, R24 ;  /* 0x0000001807077221 */ /* 0x008fe20000010000 */
[----:B------:R-:W-:-:S02]  /*7d70*/  LOP3.LUT R24, R54, 0xffffffc0, RZ, 0xc0, !PT ;  /* 0xffffffc036187812 */ /* 0x000fc400078ec0ff */
[----:B------:R-:W3:Y:S01]  /*7d80*/  SHFL.BFLY PT, R15, R32, 0x2, 0x1f ;  /* 0x0c401f00200f7f89 */ /* 0x000ee200000e0000 */
[----:B----4-:R-:W-:Y:S01]  /*7d90*/  FADD.FTZ R26, R9, R26 ;  /* 0x0000001a091a7221 */ /* 0x010fe20000010000 */
[----:B------:R-:W-:Y:S02]  /*7da0*/  ISETP.NE.OR P5, PT, R24, 0x40, P2 ;  /* 0x000000401800780c */ /* 0x000fe400017a5670 */
[----:B------:R-:W4:Y:S01]  /*7db0*/  SHFL.BFLY PT, R10, R33, 0x2, 0x1f ;  /* 0x0c401f00210a7f89 */ /* 0x000f2200000e0000 */
[----:B------:R-:W-:Y:S01]  /*7dc0*/  FADD.FTZ R27, R2, R27 ;  /* 0x0000001b021b7221 */ /* 0x000fe20000010000 */
[----:B------:R-:W-:Y:S02]  /*7dd0*/  ISETP.NE.OR P4, PT, R25, 0x20, P2 ;  /* 0x000000201900780c */ /* 0x000fe40001785670 */
[----:B------:R-:W4:Y:S01]  /*7de0*/  SHFL.BFLY PT, R17, R34, 0x2, 0x1f ;  /* 0x0c401f0022117f89 */ /* 0x000f2200000e0000 */
[----:B------:R-:W-:Y:S01]  /*7df0*/  FADD.FTZ R28, R11, R28 ;  /* 0x0000001c0b1c7221 */ /* 0x000fe20000010000 */
[----:B------:R-:W-:-:S02]  /*7e00*/  ISETP.GT.OR P0, PT, R54, 0x3f, P2 ;  /* 0x0000003f3600780c */ /* 0x000fc40001704670 */
[----:B------:R-:W4:Y:S01]  /*7e10*/  SHFL.BFLY PT, R36, R35, 0x2, 0x1f ;  /* 0x0c401f0023247f89 */ /* 0x000f2200000e0000 */
[----:B0-----:R-:W-:Y:S01]  /*7e20*/  FADD.FTZ R29, R4, R29 ;  /* 0x0000001d041d7221 */ /* 0x001fe20000010000 */
[C---:B------:R-:W-:Y:S01]  /*7e30*/  ISETP.GT.OR P1, PT, R54.reuse, 0x1f, P2 ;  /* 0x0000001f3600780c */ /* 0x040fe20001724670 */
[----:B-1----:R-:W-:Y:S01]  /*7e40*/  FADD.FTZ R12, R13, R30 ;  /* 0x0000001e0d0c7221 */ /* 0x002fe20000010000 */
[----:B------:R-:W0:Y:S01]  /*7e50*/  SHFL.BFLY PT, R0, R3, 0x1, 0x1f ;  /* 0x0c201f0003007f89 */ /* 0x000e2200000e0000 */
[----:B------:R-:W-:Y:S01]  /*7e60*/  IADD3 R30, R54, 0x1f, RZ ;  /* 0x0000001f361e7810 */ /* 0x000fe20007ffe0ff */
[----:B--2---:R-:W-:Y:S02]  /*7e70*/  FADD.FTZ R14, R8, R31 ;  /* 0x0000001f080e7221 */ /* 0x004fe40000010000 */
[----:B------:R-:W1:Y:S01]  /*7e80*/  SHFL.BFLY PT, R2, R5, 0x1, 0x1f ;  /* 0x0c201f0005027f89 */ /* 0x000e6200000e0000 */
[----:B------:R-:W-:Y:S01]  /*7e90*/  SHF.R.S32.HI R31, RZ, 0x1f, R48 ;  /* 0x0000001fff1f7819 */ /* 0x000fe20000011430 */
[----:B---3--:R-:W-:-:S02]  /*7ea0*/  FADD.FTZ R16, R15, R32 ;  /* 0x000000200f107221 */ /* 0x008fc40000010000 */
[----:B------:R-:W2:Y:S01]  /*7eb0*/  SHFL.BFLY PT, R4, R7, 0x1, 0x1f ;  /* 0x0c201f0007047f89 */ /* 0x000ea200000e0000 */
[----:B------:R-:W-:Y:S01]  /*7ec0*/  LEA.HI R48, R31, R48, RZ, 0x2 ;  /* 0x000000301f307211 */ /* 0x000fe200078f10ff */
[----:B----4-:R-:W-:Y:S02]  /*7ed0*/  FADD.FTZ R18, R10, R33 ;  /* 0x000000210a127221 */ /* 0x010fe40000010000 */
[----:B------:R-:W3:Y:S01]  /*7ee0*/  SHFL.BFLY PT, R9, R6, 0x1, 0x1f ;  /* 0x0c201f0006097f89 */ /* 0x000ee200000e0000 */
[----:B------:R-:W-:Y:S01]  /*7ef0*/  SHF.R.S32.HI R24, RZ, 0x2, R48 ;  /* 0x00000002ff187819 */ /* 0x000fe20000011430 */
[----:B------:R-:W-:Y:S02]  /*7f00*/  FADD.FTZ R20, R17, R34 ;  /* 0x0000002211147221 */ /* 0x000fe40000010000 */
[----:B------:R-:W4:Y:S01]  /*7f10*/  SHFL.BFLY PT, R11, R26, 0x1, 0x1f ;  /* 0x0c201f001a0b7f89 */ /* 0x000f2200000e0000 */
[----:B------:R-:W-:Y:S01]  /*7f20*/  ISETP.GT.U32.AND P3, PT, R30, 0x3e, PT ;  /* 0x0000003e1e00780c */ /* 0x000fe20003f64070 */
[----:B------:R-:W-:-:S02]  /*7f30*/  IMAD R49, R49, 0x70, R24 ;  /* 0x0000007031317824 */ /* 0x000fc400078e0218 */
[----:B------:R-:W-:Y:S01]  /*7f40*/  FADD.FTZ R22, R36, R35 ;  /* 0x0000002324167221 */ /* 0x000fe20000010000 */
[----:B------:R-:W4:Y:S01]  /*7f50*/  SHFL.BFLY PT, R8, R27, 0x1, 0x1f ;  /* 0x0c201f001b087f89 */ /* 0x000f2200000e0000 */
[----:B0-----:R-:W-:-:S03]  /*7f60*/  FADD.FTZ R0, R3, R0 ;  /* 0x0000000003007221 */ /* 0x001fc60000010000 */
[----:B------:R-:W0:Y:S01]  /*7f70*/  SHFL.BFLY PT, R13, R28, 0x1, 0x1f ;  /* 0x0c201f001c0d7f89 */ /* 0x000e2200000e0000 */
[----:B-1----:R-:W-:-:S03]  /*7f80*/  FADD.FTZ R25, R5, R2 ;  /* 0x0000000205197221 */ /* 0x002fc60000010000 */
[----:B------:R-:W1:Y:S01]  /*7f90*/  SHFL.BFLY PT, R10, R29, 0x1, 0x1f ;  /* 0x0c201f001d0a7f89 */ /* 0x000e6200000e0000 */
[----:B--2---:R-:W-:-:S03]  /*7fa0*/  FADD.FTZ R30, R7, R4 ;  /* 0x00000004071e7221 */ /* 0x004fc60000010000 */
[----:B------:R-:W2:Y:S01]  /*7fb0*/  SHFL.BFLY PT, R15, R12, 0x1, 0x1f ;  /* 0x0c201f000c0f7f89 */ /* 0x000ea200000e0000 */
[----:B---3--:R-:W-:-:S03]  /*7fc0*/  FADD.FTZ R31, R6, R9 ;  /* 0x00000009061f7221 */ /* 0x008fc60000010000 */
[----:B------:R-:W3:Y:S01]  /*7fd0*/  SHFL.BFLY PT, R17, R14, 0x1, 0x1f ;  /* 0x0c201f000e117f89 */ /* 0x000ee200000e0000 */
[----:B----4-:R-:W-:-:S03]  /*7fe0*/  FADD.FTZ R32, R26, R11 ;  /* 0x0000000b1a207221 */ /* 0x010fc60000010000 */
[----:B------:R-:W4:Y:S04]  /*7ff0*/  SHFL.BFLY PT, R19, R16, 0x1, 0x1f ;  /* 0x0c201f0010137f89 */ /* 0x000f2800000e0000 */
[----:B------:R-:W4:Y:S01]  /*8000*/  SHFL.BFLY PT, R21, R18, 0x1, 0x1f ;  /* 0x0c201f0012157f89 */ /* 0x000f2200000e0000 */
[----:B------:R-:W-:-:S03]  /*8010*/  FADD.FTZ R33, R27, R8 ;  /* 0x000000081b217221 */ /* 0x000fc60000010000 */
[----:B------:R-:W4:Y:S01]  /*8020*/  SHFL.BFLY PT, R23, R20, 0x1, 0x1f ;  /* 0x0c201f0014177f89 */ /* 0x000f2200000e0000 */
[----:B0-----:R-:W-:-:S03]  /*8030*/  FADD.FTZ R34, R28, R13 ;  /* 0x0000000d1c227221 */ /* 0x001fc60000010000 */
[----:B------:R-:W0:Y:S01]  /*8040*/  SHFL.BFLY PT, R41, R22, 0x1, 0x1f ;  /* 0x0c201f0016297f89 */ /* 0x000e2200000e0000 */
[----:B-1----:R-:W-:-:S03]  /*8050*/  FADD.FTZ R35, R29, R10 ;  /* 0x0000000a1d237221 */ /* 0x002fc60000010000 */
[----:B------:R-:W-:Y:S01]  /*8060*/  BAR.SYNC.DEFER_BLOCKING 0x0 ;  /* 0x0000000000007b1d */ /* 0x000fe20000010000 */
[----:B--2---:R-:W-:Y:S02]  /*8070*/  FADD.FTZ R36, R12, R15 ;  /* 0x0000000f0c247221 */ /* 0x004fe40000010000 */
[----:B---3--:R-:W-:Y:S02]  /*8080*/  FADD.FTZ R37, R14, R17 ;  /* 0x000000110e257221 */ /* 0x008fe40000010000 */
[----:B----4-:R-:W-:Y:S02]  /*8090*/  FADD.FTZ R38, R16, R19 ;  /* 0x0000001310267221 */ /* 0x010fe40000010000 */
[----:B------:R-:W-:Y:S02]  /*80a0*/  FADD.FTZ R39, R18, R21 ;  /* 0x0000001512277221 */ /* 0x000fe40000010000 */
[----:B------:R-:W-:Y:S02]  /*80b0*/  FADD.FTZ R40, R20, R23 ;  /* 0x0000001714287221 */ /* 0x000fe40000010000 */
[----:B0-----:R-:W-:Y:S01]  /*80c0*/  FADD.FTZ R41, R22, R41 ;  /* 0x0000002916297221 */ /* 0x001fe20000010000 */
        /* <DEDUP_REMOVED lines=15> */
.L_x_13979:
[----:B------:R-:W-:Y:S05]  /*81c0*/  BSYNC B0 ;  /* 0x0000000000007941 */ /* 0x000fea0003800000 */
.L_x_13978:
        /* <DEDUP_REMOVED lines=21> */
[----:B------:R-:W-:Y:S02]  /*8320*/  FADD.FTZ R32, R32, R7 ;  /* 0x0000000720207221 */ /* 0x000fe40000010000 */
[----:B------:R-:W-:Y:S02]  /*8330*/  FADD.FTZ R33, R33, R6 ;  /* 0x0000000621217221 */ /* 0x000fe40000010000 */
[----:B------:R-:W-:Y:S02]  /*8340*/  FADD.FTZ R34, R34, R9 ;  /* 0x0000000922227221 */ /* 0x000fe40000010000 */
[----:B------:R-:W-:Y:S02]  /*8350*/  FADD.FTZ R35, R35, R8 ;  /* 0x0000000823237221 */ /* 0x000fe40000010000 */
[----:B------:R-:W-:-:S02]  /*8360*/  FADD.FTZ R36, R36, R11 ;  /* 0x0000000b24247221 */ /* 0x000fc40000010000 */
[----:B------:R-:W-:Y:S02]  /*8370*/  FADD.FTZ R37, R37, R10 ;  /* 0x0000000a25257221 */ /* 0x000fe40000010000 */
[----:B------:R-:W-:Y:S02]  /*8380*/  FADD.FTZ R38, R38, R13 ;  /* 0x0000000d26267221 */ /* 0x000fe40000010000 */
[----:B0-----:R-:W-:Y:S02]  /*8390*/  FADD.FTZ R39, R39, R12 ;  /* 0x0000000c27277221 */ /* 0x001fe40000010000 */
[----:B-1----:R-:W-:Y:S02]  /*83a0*/  FADD.FTZ R40, R40, R15 ;  /* 0x0000000f28287221 */ /* 0x002fe40000010000 */
[----:B--2---:R-:W-:Y:S02]  /*83b0*/  FADD.FTZ R41, R41, R14 ;  /* 0x0000000e29297221 */ /* 0x004fe40000010000 */
.L_x_13981:
[----:B------:R-:W-:Y:S05]  /*83c0*/  BSYNC B0 ;  /* 0x0000000000007941 */ /* 0x000fea0003800000 */
.L_x_13980:
        /* <DEDUP_REMOVED lines=17> */
.L_x_13983:
[----:B------:R-:W-:Y:S05]  /*84e0*/  BSYNC B0 ;  /* 0x0000000000007941 */ /* 0x000fea0003800000 */
.L_x_13982:
        /* <DEDUP_REMOVED lines=32> */
.L_x_13985:
[----:B------:R-:W-:Y:S05]  /*86f0*/  BSYNC B0 ;  /* 0x0000000000007941 */ /* 0x000fea0003800000 */
.L_x_13984:
        /* <DEDUP_REMOVED lines=18> */
[C---:B------:R-:W-:Y:S02]  /*8820*/  IADD3 R3, R24.reuse, 0x8, RZ ;  /* 0x0000000818037810 */ /* 0x040fe40007ffe0ff */
[C---:B------:R-:W-:Y:S02]  /*8830*/  IADD3 R7, P0, R24.reuse, UR4, RZ ;  /* 0x0000000418077c10 */ /* 0x040fe4000ff1e0ff */
[----:B------:R-:W-:Y:S02]  /*8840*/  IADD3 R5, P1, R3, UR4, RZ ;  /* 0x0000000403057c10 */ /* 0x000fe4000ff3e0ff */
[C---:B------:R-:W-:Y:S02]  /*8850*/  LEA.HI.X.SX32 R10, R24.reuse, UR7, 0x1, P0 ;  /* 0x00000007180a7c11 */ /* 0x040fe400080f0eff */
[----:B------:R-:W-:Y:S02]  /*8860*/  LEA R2, P0, R7, c[0x0][0x170], 0x1 ;  /* 0x00005c0007027a11 */ /* 0x000fe400078008ff */
[----:B------:R-:W-:-:S02]  /*8870*/  IADD3 R6, R24, 0x10, RZ ;  /* 0x0000001018067810 */ /* 0x000fc40007ffe0ff */
[----:B------:R-:W-:Y:S02]  /*8880*/  LEA.HI.X.SX32 R8, R3, UR7, 0x1, P1 ;  /* 0x0000000703087c11 */ /* 0x000fe400088f0eff */
[----:B------:R-:W-:Y:S02]  /*8890*/  LEA R4, P1, R5, c[0x0][0x170], 0x1 ;  /* 0x00005c0005047a11 */ /* 0x000fe400078208ff */
[----:B------:R-:W-:Y:S02]  /*88a0*/  LEA.HI.X R3, R7, c[0x0][0x174], R10, 0x1, P0 ;  /* 0x00005d0007037a11 */ /* 0x000fe400000f0c0a */
[----:B------:R-:W-:Y:S02]  /*88b0*/  IADD3 R7, R24, 0x18, RZ ;  /* 0x0000001818077810 */ /* 0x000fe40007ffe0ff */
[----:B------:R-:W-:Y:S02]  /*88c0*/  IADD3 R13, P0, R6, UR4, RZ ;  /* 0x00000004060d7c10 */ /* 0x000fe4000ff1e0ff */
[----:B------:R-:W-:-:S02]  /*88d0*/  LEA.HI.X R5, R5, c[0x0][0x174], R8, 0x1, P1 ;  /* 0x00005d0005057a11 */ /* 0x000fc400008f0c08 */
[----:B------:R-:W-:Y:S02]  /*88e0*/  IADD3 R9, P1, R7, UR4, RZ ;  /* 0x0000000407097c10 */ /* 0x000fe4000ff3e0ff */
[----:B------:R-:W-:Y:S02]  /*88f0*/  LEA.HI.X.SX32 R14, R6, UR7, 0x1, P0 ;  /* 0x00000007060e7c11 */ /* 0x000fe400080f0eff */
[----:B------:R-:W-:Y:S02]  /*8900*/  LEA R6, P0, R13, c[0x0][0x170], 0x1 ;  /* 0x00005c000d067a11 */ /* 0x000fe400078008ff */
[C---:B------:R-:W-:Y:S02]  /*8910*/  IADD3 R10, R24.reuse, 0x20, RZ ;  /* 0x00000020180a7810 */ /* 0x040fe40007ffe0ff */
        /* <DEDUP_REMOVED lines=12> */
[----:B------:R-:W-:Y:S02]  /*89e0*/  IADD3 R15, R24, 0x38, RZ ;  /* 0x00000038180f7810 */ /* 0x000fe40007ffe0ff */
[----:B------:R-:W-:-:S02]  /*89f0*/  IADD3 R19, P2, R14, UR4, RZ ;  /* 0x000000040e137c10 */ /* 0x000fc4000ff5e0ff */
[----:B------:R-:W-:Y:S02]  /*8a00*/  LEA.HI.X R11, R17, c[0x0][0x174], R18, 0x1, P0 ;  /* 0x00005d00110b7a11 */ /* 0x000fe400000f0c12 */
[----:B------:R-:W-:Y:S02]  /*8a10*/  LEA.HI.X R13, R13, c[0x0][0x174], R16, 0x1, P1 ;  /* 0x00005d000d0d7a11 */ /* 0x000fe400008f0c10 */
[----:B------:R-:W-:Y:S02]  /*8a20*/  IADD3 R17, P1, R15, UR4, RZ ;  /* 0x000000040f117c10 */ /* 0x000fe4000ff3e0ff */
[----:B------:R-:W-:Y:S02]  /*8a30*/  LEA.HI.X.SX32 R22, R14, UR7, 0x1, P2 ;  /* 0x000000070e167c11 */ /* 0x000fe400090f0eff */
        /* <DEDUP_REMOVED lines=8> */
[----:B------:R-:W-:Y:S02]  /*8ac0*/  IADD3 R21, R24, 0x50, RZ ;  /* 0x0000005018157810 */ /* 0x000fe40007ffe0ff */
[----:B------:R-:W-:Y:S02]  /*8ad0*/  IADD3 R26, P1, R19, UR4, RZ ;  /* 0x00000004131a7c10 */ /* 0x000fe4000ff3e0ff */
[----:B------:R-:W-:Y:S02]  /*8ae0*/  LEA.HI.X.SX32 R29, R18, UR7, 0x1, P0 ;  /* 0x00000007121d7c11 */ /* 0x000fe400080f0eff */
[----:B------:R-:W-:Y:S02]  /*8af0*/  LEA R18, P0, R22, c[0x0][0x170], 0x1 ;  /* 0x00005c0016127a11 */ /* 0x000fe400078008ff */
[----:B------:R-:W-:Y:S02]  /*8b00*/  IADD3 R23, P2, R21, UR4, RZ ;  /* 0x0000000415177c10 */ /* 0x000fe4000ff5e0ff */
[----:B------:R-:W-:-:S02]  /*8b10*/  LEA.HI.X.SX32 R27, R19, UR7, 0x1, P1 ;  /* 0x00000007131b7c11 */ /* 0x000fc400088f0eff */
[----:B------:R-:W-:Y:S02]  /*8b20*/  LEA R20, P1, R26, c[0x0][0x170], 0x1 ;  /* 0x00005c001a147a11 */ /* 0x000fe400078208ff */
[----:B------:R-:W-:Y:S02]  /*8b30*/  LEA.HI.X R19, R22, c[0x0][0x174], R29, 0x1, P0 ;  /* 0x00005d0016137a11 */ /* 0x000fe400000f0c1d */
[----:B------:R-:W-:Y:S02]  /*8b40*/  LEA.HI.X.SX32 R28, R21, UR7, 0x1, P2 ;  /* 0x00000007151c7c11 */ /* 0x000fe400090f0eff */
[----:B------:R-:W-:Y:S02]  /*8b50*/  LEA R22, P0, R23, c[0x0][0x170], 0x1 ;  /* 0x00005c0017167a11 */ /* 0x000fe400078008ff */
[----:B01----:R-:W-:Y:S02]  /*8b60*/  F2FP.BF16.PACK_AB R0, R25, R0 ;  /* 0x000000001900723e */ /* 0x003fe400000010ff */
[----:B------:R-:W-:-:S02]  /*8b70*/  LEA.HI.X R21, R26, c[0x0][0x174], R27, 0x1, P1 ;  /* 0x00005d001a157a11 */ /* 0x000fc400008f0c1b */
[C---:B------:R-:W-:Y:S01]  /*8b80*/  IADD3 R26, R24.reuse, 0x58, RZ ;  /* 0x00000058181a7810 */ /* 0x040fe20007ffe0ff */
[----:B------:R0:W-:Y:S01]  /*8b90*/  STG.E.U16 [R2.64], R0 ;  /* 0x0000000002007986 */ /* 0x0001e2000c10150a */
[----:B------:R-:W-:Y:S02]  /*8ba0*/  F2FP.BF16.PACK_AB R30, R31, R30 ;  /* 0x0000001e1f1e723e */ /* 0x000fe400000010ff */
[----:B------:R-:W-:Y:S02]  /*8bb0*/  IADD3 R27, R24, 0x60, RZ ;  /* 0x00000060181b7810 */ /* 0x000fe40007ffe0ff */
[----:B------:R-:W-:Y:S02]  /*8bc0*/  LEA.HI.X R23, R23, c[0x0][0x174], R28, 0x1, P0 ;  /* 0x00005d0017177a11 */ /* 0x000fe400000f0c1c */
[----:B------:R-:W-:Y:S02]  /*8bd0*/  PRMT R31, R0, 0x7632, R31 ;  /* 0x00007632001f7816 */ /* 0x000fe4000000001f */
[----:B------:R-:W-:-:S02]  /*8be0*/  IADD3 R28, R24, 0x68, RZ ;  /* 0x00000068181c7810 */ /* 0x000fc40007ffe0ff */
[----:B------:R-:W-:Y:S01]  /*8bf0*/  F2FP.BF16.PACK_AB R32, R33, R32 ;  /* 0x000000202120723e */ /* 0x000fe200000010ff */
[----:B------:R1:W-:Y:S01]  /*8c00*/  STG.E.U16 [R4.64], R31 ;  /* 0x0000001f04007986 */ /* 0x0003e2000c10150a */
[----:B------:R-:W-:Y:S02]  /*8c10*/  IADD3 R45, P0, R26, UR4, RZ ;  /* 0x000000041a2d7c10 */ /* 0x000fe4000ff1e0ff */
[----:B------:R-:W-:Y:S01]  /*8c20*/  IADD3 R43, P1, R27, UR4, RZ ;  /* 0x000000041b2b7c10 */ /* 0x000fe2000ff3e0ff */
[----:B------:R-:W-:Y:S01]  /*8c30*/  STG.E.U16 [R6.64], R30 ;  /* 0x0000001e06007986 */ /* 0x000fe2000c10150a */
[----:B0-----:R-:W-:Y:S02]  /*8c40*/  PRMT R3, R30, 0x7632, R3 ;  /* 0x000076321e037816 */ /* 0x001fe40000000003 */
[----:B------:R-:W-:Y:S02]  /*8c50*/  F2FP.BF16.PACK_AB R34, R35, R34 ;  /* 0x000000222322723e */ /* 0x000fe400000010ff */
[----:B------:R-:W-:Y:S01]  /*8c60*/  IADD3 R29, P2, R28, UR4, RZ ;  /* 0x000000041c1d7c10 */ /* 0x000fe2000ff5e0ff */
[----:B------:R-:W-:Y:S01]  /*8c70*/  STG.E.U16 [R8.64], R3 ;  /* 0x0000000308007986 */ /* 0x000fe2000c10150a */
[----:B------:R-:W-:-:S02]  /*8c80*/  F2FP.BF16.PACK_AB R36, R37, R36 ;  /* 0x000000242524723e */ /* 0x000fc400000010ff */
[----:B-1----:R-:W-:Y:S01]  /*8c90*/  PRMT R5, R32, 0x7632, R5 ;  /* 0x0000763220057816 */ /* 0x002fe20000000005 */
[----:B------:R-:W-:Y:S01]  /*8ca0*/  STG.E.U16 [R10.64], R32 ;  /* 0x000000200a007986 */ /* 0x000fe2000c10150a */
[----:B------:R-:W-:Y:S02]  /*8cb0*/  LEA.HI.X.SX32 R46, R26, UR7, 0x1, P0 ;  /* 0x000000071a2e7c11 */ /* 0x000fe400080f0eff */
[----:B------:R-:W-:Y:S01]  /*8cc0*/  LEA.HI.X.SX32 R44, R27, UR7, 0x1, P1 ;  /* 0x000000071b2c7c11 */ /* 0x000fe200088f0eff */
[----:B------:R0:W-:Y:S01]  /*8cd0*/  STG.E.U16 [R12.64], R5 ;  /* 0x000000050c007986 */ /* 0x0001e2000c10150a */
[----:B------:R-:W-:Y:S02]  /*8ce0*/  LEA R24, P0, R45, c[0x0][0x170], 0x1 ;  /* 0x00005c002d187a11 */ /* 0x000fe400078008ff */
[----:B------:R-:W-:Y:S01]  /*8cf0*/  PRMT R0, R34, 0x7632, R0 ;  /* 0x0000763222007816 */ /* 0x000fe20000000000 */
[----:B------:R1:W-:Y:S01]  /*8d00*/  STG.E.U16 [R14.64], R34 ;  /* 0x000000220e007986 */ /* 0x0003e2000c10150a */
[----:B------:R-:W-:-:S02]  /*8d10*/  F2FP.BF16.PACK_AB R38, R39, R38 ;  /* 0x000000262726723e */ /* 0x000fc400000010ff */
[----:B------:R-:W-:Y:S01]  /*8d20*/  LEA R26, P1, R43, c[0x0][0x170], 0x1 ;  /* 0x00005c002b1a7a11 */ /* 0x000fe200078208ff */
[----:B------:R-:W-:Y:S01]  /*8d30*/  STG.E.U16 [R16.64], R0 ;  /* 0x0000000010007986 */ /* 0x000fe2000c10150a */
[----:B------:R-:W-:Y:S02]  /*8d40*/  LEA.HI.X.SX32 R42, R28, UR7, 0x1, P2 ;  /* 0x000000071c2a7c11 */ /* 0x000fe400090f0eff */
[----:B------:R-:W-:Y:S01]  /*8d50*/  LEA R28, P2, R29, c[0x0][0x170], 0x1 ;  /* 0x00005c001d1c7a11 */ /* 0x000fe200078408ff */
[----:B------:R-:W-:Y:S01]  /*8d60*/  STG.E.U16 [R18.64], R36 ;  /* 0x0000002412007986 */ /* 0x000fe2000c10150a */
[----:B------:R-:W-:Y:S02]  /*8d70*/  PRMT R2, R36, 0x7632, R2 ;  /* 0x0000763224027816 */ /* 0x000fe40000000002 */
[----:B------:R-:W-:Y:S02]  /*8d80*/  F2FP.BF16.PACK_AB R40, R41, R40 ;  /* 0x000000282928723e */ /* 0x000fe400000010ff */
[----:B------:R-:W-:Y:S01]  /*8d90*/  LEA.HI.X R25, R45, c[0x0][0x174], R46, 0x1, P0 ;  /* 0x00005d002d197a11 */ /* 0x000fe200000f0c2e */
[----:B------:R-:W-:Y:S01]  /*8da0*/  STG.E.U16 [R20.64], R2 ;  /* 0x0000000214007986 */ /* 0x000fe2000c10150a */
        /* <DEDUP_REMOVED lines=9> */
.L_x_13986:
        /* <DEDUP_REMOVED lines=12> */
.L_x_25421:


//--------------------- .text._ZN4vllm25paged_attention_v2_kernelI13__nv_bfloat16S1_Li96ELi32ELi128ELNS_18Fp8KVCacheDataTypeE0ELb0ELi512EEEvPfS3_PT_PKS4_PKT0_SA_ifPKiSC_iPKfiiiSE_SE_iiiii --------------------------
	.section	.text._ZN4vllm25paged_attention_v2_kernelI13__nv_bfloat16S1_Li96ELi32ELi128ELNS_18Fp8KVCacheDataTypeE0ELb0ELi512EEEvPfS3_PT_PKS4_PKT0_SA_ifPKiSC_iPKfiiiSE_SE_iiiii,"ax",@progbits
	.sectioninfo	@"SHI_REGISTERS=127"
	.align	128
        .global         _ZN4vllm25paged_attention_v2_kernelI13__nv_bfloat16S1_Li96ELi32ELi128ELNS_18Fp8KVCacheDataTypeE0ELb0ELi512EEEvPfS3_PT_PKS4_PKT0_SA_ifPKiSC_iPKfiiiSE_SE_iiiii
        .type           _ZN4vllm25paged_attention_v2_kernelI13__nv_bfloat16S1_Li96ELi32ELi128ELNS_18Fp8KVCacheDataTypeE0ELb0ELi512EEEvPfS3_PT_PKS4_PKT0_SA_ifPKiSC_iPKfiiiSE_SE_iiiii,@function
        .size           _ZN4vllm25paged_attention_v2_kernelI13__nv_bfloat16S1_Li96ELi32ELi128ELNS_18Fp8KVCacheDataTypeE0ELb0ELi512EEEvPfS3_PT_PKS4_PKT0_SA_ifPKiSC_iPKfiiiSE_SE_iiiii,(.L_x_25422 - _ZN4vllm25paged_attention_v2_kernelI13__nv_bfloat16S1_Li96ELi32ELi128ELNS_18Fp8KVCacheDataTypeE0ELb0ELi512EEEvPfS3_PT_PKS4_PKT0_SA_ifPKiSC_iPKfiiiSE_SE_iiiii)
        .other          _ZN4vllm25paged_attention_v2_kernelI13__nv_bfloat16S1_Li96ELi32ELi128ELNS_18Fp8KVCacheDataTypeE0ELb0ELi512EEEvPfS3_PT_PKS4_PKT0_SA_ifPKiSC_iPKfiiiSE_SE_iiiii,@"STO_CUDA_ENTRY STV_DEFAULT"
_ZN4vllm25paged_attention_v2_kernelI13__nv_bfloat16S1_Li96ELi32ELi128ELNS_18Fp8KVCacheDataTypeE0ELb0ELi512EEEvPfS3_PT_PKS4_PKT0_SA_ifPKiSC_iPKfiiiSE_SE_iiiii:
.text._ZN4vllm25paged_attention_v2_kernelI13__nv_bfloat16S1_Li96ELi32ELi128ELNS_18Fp8KVCacheDataTypeE0ELb0ELi512EEEvPfS3_PT_PKS4_PKT0_SA_ifPKiSC_iPKfiiiSE_SE_iiiii:
        /* <DEDUP_REMOVED lines=91> */
[----:B------:R-:W-:-:S07]  /*05b0*/  ISETP.GE.AND P2, PT, R0, RZ, PT ;  /* 0x000000ff0000720c */ /* 0x000fce0003f46270 */
        /* <DEDUP_REMOVED lines=10> */
[----:B------:R-:W-:Y:S02]  /*0660*/  IMAD.MOV.U32 R6, RZ, RZ, R48 ;  /* 0x000000ffff067224 */ /* 0x000fe400078e0030 */
[----:B------:R-:W-:Y:S01]  /*0670*/  IMAD R5, R5, 0x60, RZ ;  /* 0x0000006005057824 */ /* 0x000fe200078e02ff */
[C---:B------:R-:W-:Y:S02]  /*0680*/  LEA.HI R0, R3.reuse, 0x1, RZ, 0x19 ;  /* 0x0000000103007811 */ /* 0x040fe400078fc8ff */
[----:B------:R-:W-:-:S02]  /*0690*/  ISETP.GE.U32.AND P0, PT, R3, 0x180, PT ;  /* 0x000001800300780c */ /* 0x000fc40003f06070 */
[----:B------:R-:W-:Y:S01]  /*06a0*/  LOP3.LUT P1, R2, R0, 0x3, RZ, 0xc0, !PT ;  /* 0x0000000300027812 */ /* 0x000fe2000782c0ff */
[----:B------:R-:W-:Y:S01]  /*06b0*/  IMAD R0, R4, c[0x0][0x1b8], RZ ;  /* 0x00006e0004007a24 */ /* 0x000fe200078e02ff */
[----:B------:R-:W-:-:S04]  /*06c0*/  SHF.R.S32.HI R13, RZ, 0x1f, R5 ;  /* 0x0000001fff0d7819 */ /* 0x000fc80000011405 */
        /* <DEDUP_REMOVED lines=13> */
.L_x_13991:
        /* <DEDUP_REMOVED lines=15> */
.L_x_13990:
[----:B------:R-:W-:Y:S05]  /*0890*/  BSYNC B1 ;  /* 0x0000000000017941 */ /* 0x000fea0003800000 */
.L_x_13989:
        /* <DEDUP_REMOVED lines=10> */
.L_x_13992:
        /* <DEDUP_REMOVED lines=28> */
.L_x_13988:
[----:B------:R-:W-:Y:S05]  /*0b00*/  BSYNC B0 ;  /* 0x0000000000007941 */ /* 0x000fea0003800000 */
.L_x_13987:
        /* <DEDUP_REMOVED lines=11> */
[----:B------:R-:W0:Y:S01]  /*0bc0*/  LDS.128 R8, [0x10] ;  /* 0x00001000ff087984 */ /* 0x000e220000000c00 */
[----:B------:R-:W-:Y:S02]  /*0bd0*/  IMAD R0, R47, c[0x0][0x1c0], RZ ;  /* 0x000070002f007a24 */ /* 0x000fe400078e02ff */
[----:B------:R-:W-:Y:S01]  /*0be0*/  IMAD.U32 R108, RZ, RZ, UR17 ;  /* 0x00000011ff6c7e24 */ /* 0x000fe2000f8e00ff */
[----:B------:R-:W-:Y:S01]  /*0bf0*/  SHF.R.S32.HI R13, RZ, 0x1f, R3 ;  /* 0x0000001fff0d7819 */ /* 0x000fe20000011403 */
[----:B------:R-:W1:Y:S01]  /*0c00*/  LDS.128 R16, [0x20] ;  /* 0x00002000ff107984 */ /* 0x000e620000000c00 */
[----:B------:R-:W-:Y:S01]  /*0c10*/  IADD3 R2, P0, R0, R3, RZ ;  /* 0x0000000300027210 */ /* 0x000fe20007f1e0ff */
[----:B------:R-:W-:Y:S01]  /*0c20*/  IMAD.MOV.U32 R109, RZ, RZ, c[0x0][0x1bc] ;  /* 0x00006f00ff6d7624 */ /* 0x000fe200078e00ff */
[----:B------:R-:W-:Y:S01]  /*0c30*/  IADD3 R108, -R108, 0x1, RZ ;  /* 0x000000016c6c7810 */ /* 0x000fe20007ffe1ff */
[----:B------:R-:W2:Y:S01]  /*0c40*/  LDS.128 R24, [0x30] ;  /* 0x00003000ff187984 */ /* 0x000ea20000000c00 */
[----:B------:R-:W-:Y:S01]  /*0c50*/  LEA.HI.X.SX32 R3, R0, R13, 0x1, P0 ;  /* 0x0000000d00037211 */ /* 0x000fe200000f0eff */
[----:B------:R-:W-:Y:S01]  /*0c60*/  IMAD.MOV.U32 R112, RZ, RZ, R44 ;  /* 0x000000ffff707224 */ /* 0x000fe200078e002c */
[----:B------:R-:W-:Y:S01]  /*0c70*/  SHF.R.S32.HI R109, RZ, 0x1f, R109 ;  /* 0x0000001fff6d7819 */ /* 0x000fe2000001146d */
[----:B------:R-:W3:Y:S04]  /*0c80*/  LDS.128 R20, [0x40] ;  /* 0x00004000ff147984 */ /* 0x000ee80000000c00 */
[----:B------:R-:W4:Y:S04]  /*0c90*/  LDS.128 R12, [0x50] ;  /* 0x00005000ff0c7984 */ /* 0x000f280000000c00 */
[----:B------:R-:W2:Y:S01]  /*0ca0*/  LDS.128 R4, [RZ] ;  /* 0x00000000ff047984 */ /* 0x000ea20000000c00 */
        /* <DEDUP_REMOVED lines=54> */
[--C-:B0-----:R-:W-:Y:S02]  /*1010*/  PRMT R92, RZ, 0x5410, R10.reuse ;  /* 0x00005410ff5c7816 */ /* 0x101fe4000000000a */
[----:B------:R-:W-:-:S02]  /*1020*/  PRMT R94, RZ, 0x7610, R10 ;  /* 0x00007610ff5e7816 */ /* 0x000fc4000000000a */
[--C-:B------:R-:W-:Y:S02]  /*1030*/  PRMT R10, RZ, 0x5410, R11.reuse ;  /* 0x00005410ff0a7816 */ /* 0x100fe4000000000b */
        /* <DEDUP_REMOVED lines=17> */
[----:B------:R-:W-:Y:S01]  /*1150*/  PRMT R107, RZ, 0x7610, R23 ;  /* 0x00007610ff6b7816 */ /* 0x000fe20000000017 */
[----:B------:R-:W-:Y:S01]  /*1160*/  IMAD.MOV.U32 R23, RZ, RZ, -0x800001 ;  /* 0xff7fffffff177424 */ /* 0x000fe200078e00ff */
[----:B----4-:R-:W-:Y:S02]  /*1170*/  PRMT R110, RZ, 0x5410, R12 ;  /* 0x00005410ff6e7816 */ /* 0x010fe4000000000c */
[----:B------:R-:W-:Y:S02]  /*1180*/  PRMT R111, RZ, 0x5410, R13 ;  /* 0x00005410ff6f7816 */ /* 0x000fe4000000000d */
[----:B------:R-:W-:Y:S02]  /*1190*/  PRMT R113, RZ, 0x5410, R14 ;  /* 0x00005410ff717816 */ /* 0x000fe4000000000e */
        /* <DEDUP_REMOVED lines=24> */
.L_x_13995:
[----:B0-----:R-:W-:-:S04]  /*1320*/  IADD3 R4, P0, R112, UR7, RZ ;  /* 0x0000000770047c10 */ /* 0x001fc8000ff1e0ff */
[----:B------:R-:W-:Y:S02]  /*1330*/  LEA.HI.X.SX32 R5, R112, UR21, 0x1, P0 ;  /* 0x0000001570057c11 */ /* 0x000fe400080f0eff */
        /* <DEDUP_REMOVED lines=27> */
[----:B------:R-:W-:Y:S02]  /*14f0*/  FFMA.FTZ R122, R42, R119, R122 ;  /* 0x000000772a7a7223 */ /* 0x000fe4000001007a */
[----:B------:R-:W2:Y:S02]  /*1500*/  LDG.E.CONSTANT R119, [R6.64+0x1200] ;  /* 0x0012000c06777981 */ /* 0x000ea4000c1e9900 */
[----:B------:R-:W-:Y:S02]  /*1510*/  FFMA.FTZ R121, R0, R4, R121 ;  /* 0x0000000400797223 */ /* 0x000fe40000010079 */
[----:B------:R-:W3:Y:S01]  /*1520*/  LDG.E.CONSTANT R4, [R6.64+0x1400] ;  /* 0x0014000c06047981 */ /* 0x000ee2000c1e9900 */
[----:B------:R-:W-:Y:S02]  /*1530*/  PRMT R116, RZ, 0x7610, R116 ;  /* 0x00007610ff747816 */ /* 0x000fe40000000074 */
[----:B------:R-:W-:-:S02]  /*1540*/  PRMT R120, RZ, 0x5410, R118 ;  /* 0x00005410ff787816 */ /* 0x000fc40000000076 */
[----:B------:R-:W-:Y:S01]  /*1550*/  PRMT R118, RZ, 0x7610, R118 ;  /* 0x00007610ff767816 */ /* 0x000fe20000000076 */
[----:B------:R-:W-:-:S04]  /*1560*/  FFMA.FTZ R116, R51, R116, R122 ;  /* 0x0000007433747223 */ /* 0x000fc8000001007a */
[----:B------:R-:W-:Y:S01]  /*1570*/  FFMA.FTZ R116, R59, R118, R116 ;  /* 0x000000763b747223 */ /* 0x000fe20000010074 */
[--C-:B------:R-:W-:Y:S02]  /*1580*/  PRMT R118, RZ, 0x5410, R117.reuse ;  /* 0x00005410ff767816 */ /* 0x100fe40000000075 */
[----:B------:R-:W-:Y:S01]  /*1590*/  PRMT R117, RZ, 0x7610, R117 ;  /* 0x00007610ff757816 */ /* 0x000fe20000000075 */
[----:B------:R-:W-:Y:S02]  /*15a0*/  FFMA.FTZ R121, R56, R120, R121 ;  /* 0x0000007838797223 */ /* 0x000fe40000010079 */
[----:B------:R-:W4:Y:S02]  /*15b0*/  LDG.E.CONSTANT R120, [R6.64+0x204] ;  /* 0x0002040c06787981 */ /* 0x000f24000c1e9900 */
[----:B------:R-:W-:Y:S01]  /*15c0*/  FFMA.FTZ R116, R67, R117, R116 ;  /* 0x0000007543747223 */ /* 0x000fe20000010074 */
[----:B------:R-:W-:Y:S01]  /*15d0*/  PRMT R117, RZ, 0x5410, R5 ;  /* 0x00005410ff757816 */ /* 0x000fe20000000005 */
[----:B------:R-:W-:Y:S01]  /*15e0*/  FFMA.FTZ R121, R64, R118, R121 ;  /* 0x0000007640797223 */ /* 0x000fe20000010079 */
[----:B------:R-:W-:-:S03]  /*15f0*/  PRMT R5, RZ, 0x7610, R5 ;  /* 0x00007610ff057816 */ /* 0x000fc60000000005 */
[----:B------:R-:W-:Y:S02]  /*1600*/  FFMA.FTZ R118, R72, R117, R121 ;  /* 0x0000007548767223 */ /* 0x000fe40000010079 */
[----:B------:R-:W4:Y:S01]  /*1610*/  LDG.E.CONSTANT R121, [R6.64+0x1600] ;  /* 0x0016000c06797981 */ /* 0x000f22000c1e9900 */
        /* <DEDUP_REMOVED lines=12> */
[----:B------:R-:W4:Y:S01]  /*16e0*/  LDG.E.CONSTANT R116, [R6.64+0x604] ;  /* 0x0006040c06747981 */ /* 0x000f22000c1e9900 */
[----:B------:R-:W-:-:S03]  /*16f0*/  PRMT R9, RZ, 0x7610, R9 ;  /* 0x00007610ff097816 */ /* 0x000fc60000000009 */
[----:B------:R-:W-:Y:S01]  /*1700*/  FFMA.FTZ R122, R11, R8, R122 ;  /* 0x000000080b7a7223 */ /* 0x000fe2000001007a */
[----:B------:R-:W4:Y:S01]  /*1710*/  LDG.E.CONSTANT R117, [R6.64+0xa04] ;  /* 0x000a040c06757981 */ /* 0x000f22000c1e9900 */
[----:B------:R-:W-:-:S03]  /*1720*/  FFMA.FTZ R9, R96, R9, R115 ;  /* 0x0000000960097223 */ /* 0x000fc60000010073 */
[----:B------:R-:W4:Y:S01]  /*1730*/  LDG.E.CONSTANT R8, [R6.64+0x804] ;  /* 0x0008040c06087981 */ /* 0x000f22000c1e9900 */
[--C-:B--2---:R-:W-:Y:S02]  /*1740*/  PRMT R115, RZ, 0x5410, R119.reuse ;  /* 0x00005410ff737816 */ /* 0x104fe40000000077 */
[----:B------:R-:W-:-:S03]  /*1750*/  PRMT R119, RZ, 0x7610, R119 ;  /* 0x00007610ff777816 */ /* 0x000fc60000000077 */
[----:B------:R-:W-:Y:S02]  /*1760*/  FFMA.FTZ R122, R19, R115, R122 ;  /* 0x00000073137a7223 */ /* 0x000fe4000001007a */
[----:B------:R-:W-:Y:S01]  /*1770*/  FFMA.FTZ R119, R24, R119, R9 ;  /* 0x0000007718777223 */ /* 0x000fe20000010009 */
[----:B---3--:R-:W-:-:S05]  /*1780*/  PRMT R9, RZ, 0x5410, R4 ;  /* 0x00005410ff097816 */ /* 0x008fca0000000004 */
[----:B------:R-:W-:Y:S02]  /*1790*/  FFMA.FTZ R115, R103, R9, R122 ;  /* 0x0000000967737223 */ /* 0x000fe4000001007a */
[----:B------:R-:W2:Y:S01]  /*17a0*/  LDG.E.CONSTANT R9, [R6.64+0xc04] ;  /* 0x000c040c06097981 */ /* 0x000ea2000c1e9900 */
[----:B------:R-:W-:-:S05]  /*17b0*/  PRMT R4, RZ, 0x7610, R4 ;  /* 0x00007610ff047816 */ /* 0x000fca0000000004 */
[----:B------:R-:W-:Y:S01]  /*17c0*/  FFMA.FTZ R119, R20, R4, R119 ;  /* 0x0000000414777223 */ /* 0x000fe20000010077 */
[----:B----4-:R-:W-:Y:S02]  /*17d0*/  PRMT R122, RZ, 0x5410, R120 ;  /* 0x00005410ff7a7816 */ /* 0x010fe40000000078 */
[--C-:B------:R-:W-:Y:S02]  /*17e0*/  PRMT R4, RZ, 0x5410, R121.reuse ;  /* 0x00005410ff047816 */ /* 0x100fe40000000079 */
[----:B------:R-:W-:-:S03]  /*17f0*/  PRMT R121, RZ, 0x7610, R121 ;  /* 0x00007610ff797816 */ /* 0x000fc60000000079 */
[----:B------:R-:W-:Y:S01]  /*1800*/  FFMA.FTZ R4, R110, R4, R115 ;  /* 0x000000046e047223 */ /* 0x000fe20000010073 */
[----:B------:R-:W-:Y:S01]  /*1810*/  PRMT R115, RZ, 0x7610, R120 ;  /* 0x00007610ff737816 */ /* 0x000fe20000000078 */
[----:B------:R-:W-:Y:S01]  /*1820*/  FFMA.FTZ R119, R12, R121, R119 ;  /* 0x000000790c777223 */ /* 0x000fe20000010077 */
[--C-:B------:R-:W-:Y:S01]  /*1830*/  PRMT R120, RZ, 0x5410, R118.reuse ;  /* 0x00005410ff787816 */ /* 0x100fe20000000076 */
[----:B------:R-:W-:Y:S02]  /*1840*/  FMUL.FTZ R122, R33, R122 ;  /* 0x0000007a217a7220 */ /* 0x000fe40000410000 */
[----:B------:R-:W-:Y:S01]  /*1850*/  FMUL.FTZ R121, R32, R115 ;  /* 0x0000007320797220 */ /* 0x000fe20000410000 */
[----:B------:R-:W-:Y:S01]  /*1860*/  PRMT R115, RZ, 0x7610, R118 ;  /* 0x00007610ff737816 */ /* 0x000fe20000000076 */
[----:B------:R-:W-:Y:S01]  /*1870*/  FADD.FTZ R4, R4, R119 ;  /* 0x0000007704047221 */ /* 0x000fe20000010000 */
[----:B------:R-:W3:Y:S01]  /*1880*/  LDG.E.CONSTANT R118, [R6.64+0xe04] ;  /* 0x000e040c06767981 */ /* 0x000ee2000c1e9900 */
[----:B------:R-:W-:-:S02]  /*1890*/  FFMA.FTZ R119, R41, R120, R122 ;  /* 0x0000007829777223 */ /* 0x000fc4000001007a */
[----:B------:R-:W-:Y:S01]  /*18a0*/  FFMA.FTZ R120, R40, R115, R121 ;  /* 0x0000007328787223 */ /* 0x000fe20000010079 */
[----:B------:R-:W-:-:S05]  /*18b0*/  PRMT R115, RZ, 0x5410, R5 ;  /* 0x00005410ff737816 */ /* 0x000fca0000000005 */
[----:B------:R-:W-:Y:S02]  /*18c0*/  FFMA.FTZ R121, R50, R115, R119 ;  /* 0x0000007332797223 */ /* 0x000fe40000010077 */
[----:B------:R-:W4:Y:S01]  /*18d0*/  LDG.E.CONSTANT R119, [R6.64+0x1004] ;  /* 0x0010040c06777981 */ /* 0x000f22000c1e9900 */
[----:B------:R-:W-:-:S03]  /*18e0*/  PRMT R5, RZ, 0x7610, R5 ;  /* 0x00007610ff057816 */ /* 0x000fc60000000005 */
        /* <DEDUP_REMOVED lines=12> */
[----:B------:R-:W-:Y:S01]  /*19b0*/  PRMT R117, RZ, 0x7610, R117 ;  /* 0x00007610ff757816 */ /* 0x000fe20000000075 */
[----:B------:R-:W4:Y:S02]  /*19c0*/  LDG.E.CONSTANT R116, [R6.64+0x1604] ;  /* 0x0016040c06747981 */ /* 0x000f24000c1e9900 */
[----:B------:R-:W-:-:S02]  /*19d0*/  FFMA.FTZ R5, R74, R120, R5 ;  /* 0x000000784a057223 */ /* 0x000fc40000010005 */
[----:B------:R-:W-:Y:S01]  /*19e0*/  FFMA.FTZ R120, R77, R117, R8 ;  /* 0x000000754d787223 */ /* 0x000fe20000010008 */
[----:B--2---:R-:W-:-:S05]  /*19f0*/  PRMT R8, RZ, 0x5410, R9 ;  /* 0x00005410ff087816 */ /* 0x004fca0000000009 */
[----:B------:R-:W-:Y:S02]  /*1a00*/  FFMA.FTZ R117, R82, R8, R5 ;  /* 0x0000000852757223 */ /* 0x000fe40000010005 */
[----:B------:R-:W2:Y:S04]  /*1a10*/  LDG.E.CONSTANT R5, [R6.64+0x208] ;  /* 0x0002080c06057981 */ /* 0x000ea8000c1e9900 */
[----:B------:R-:W2:Y:S01]  /*1a20*/  LDG.E.CONSTANT R8, [R6.64+0x8] ;  /* 0x0000080c06087981 */ /* 0x000ea2000c1e9900 */
[----:B------:R-:W-:-:S05]  /*1a30*/  PRMT R9, RZ, 0x7610, R9 ;  /* 0x00007610ff097816 */ /* 0x000fca0000000009 */
[----:B------:R-:W-:Y:S01]  /*1a40*/  FFMA.FTZ R120, R85, R9, R120 ;  /* 0x0000000955787223 */ /* 0x000fe20000010078 */
[--C-:B---3--:R-:W-:Y:S02]  /*1a50*/  PRMT R9, RZ, 0x5410, R118.reuse ;  /* 0x00005410ff097816 */ /* 0x108fe40000000076 */
[----:B------:R-:W-:-:S03]  /*1a60*/  PRMT R118, RZ, 0x7610, R118 ;  /* 0x00007610ff767816 */ /* 0x000fc60000000076 */
[----:B------:R-:W-:Y:S02]  /*1a70*/  FFMA.FTZ R9, R90, R9, R117 ;  /* 0x000000095a097223 */ /* 0x000fe40000010075 */
[----:B------:R-:W-:Y:S02]  /*1a80*/  FFMA.FTZ R118, R93, R118, R120 ;  /* 0x000000765d767223 */ /* 0x000fe40000010078 */
[----:B------:R-:W3:Y:S01]  /*1a90*/  LDG.E.CONSTANT R120, [R6.64+0x408] ;  /* 0x0004080c06787981 */ /* 0x000ee2000c1e9900 */
[--C-:B----4-:R-:W-:Y:S02]  /*1aa0*/  PRMT R117, RZ, 0x5410, R119.reuse ;  /* 0x00005410ff757816 */ /* 0x110fe40000000077 */
[----:B------:R-:W-:-:S05]  /*1ab0*/  PRMT R119, RZ, 0x7610, R119 ;  /* 0x00007610ff777816 */ /* 0x000fca0000000077 */
        /* <DEDUP_REMOVED lines=9> */
[----:B------:R-:W-:-:S05]  /*1b50*/  PRMT R115, RZ, 0x5410, R121 ;  /* 0x00005410ff737816 */ /* 0x000fca0000000079 */
[----:B------:R-:W-:Y:S01]  /*1b60*/  FFMA.FTZ R124, R104, R115, R9 ;  /* 0x00000073687c7223 */ /* 0x000fe20000010009 */
[----:B------:R-:W-:-:S05]  /*1b70*/  PRMT R9, RZ, 0x5410, R116 ;  /* 0x00005410ff097816 */ /* 0x000fca0000000074 */
[----:B------:R-:W-:Y:S01]  /*1b80*/  FFMA.FTZ R115, R111, R9, R124 ;  /* 0x000000096f737223 */ /* 0x000fe2000001007c */
[----:B------:R-:W-:Y:S01]  /*1b90*/  PRMT R121, RZ, 0x7610, R121 ;  /* 0x00007610ff797816 */ /* 0x000fe20000000079 */
[----:B------:R-:W4:Y:S02]  /*1ba0*/  LDG.E.CONSTANT R9, [R6.64+0xc08] ;  /* 0x000c080c06097981 */ /* 0x000f24000c1e9900 */
[----:B------:R-:W-:Y:S02]  /*1bb0*/  FADD.FTZ R115, R115, R4 ;  /* 0x0000000473737221 */ /* 0x000fe40000010000 */
[----:B------:R-:W-:Y:S01]  /*1bc0*/  FFMA.FTZ R122, R21, R121, R122 ;  /* 0x00000079157a7223 */ /* 0x000fe2000001007a */
[----:B------:R-:W-:-:S05]  /*1bd0*/  PRMT R116, RZ, 0x7610, R116 ;  /* 0x00007610ff747816 */ /* 0x000fca0000000074 */
[----:B------:R-:W-:-:S04]  /*1be0*/  FFMA.FTZ R116, R13, R116, R122 ;  /* 0x000000740d747223 */ /* 0x000fc8000001007a */
[----:B------:R-:W-:Y:S02]  /*1bf0*/  FADD.FTZ R116, R116, R115 ;  /* 0x0000007374747221 */ /* 0x000fe40000010000 */
[----:B------:R-:W4:Y:S01]  /*1c00*/  LDG.E.CONSTANT R115, [R6.64+0x1008] ;  /* 0x0010080c06737981 */ /* 0x000f22000c1e9900 */
[----:B--2---:R-:W-:-:S05]  /*1c10*/  PRMT R4, RZ, 0x5410, R5 ;  /* 0x00005410ff047816 */ /* 0x004fca0000000005 */
[----:B------:R-:W-:Y:S01]  /*1c20*/  FMUL.FTZ R121, R31, R4 ;  /* 0x000000041f797220 */ /* 0x000fe20000410000 */
[----:B------:R-:W-:-:S05]  /*1c30*/  PRMT R4, RZ, 0x5410, R8 ;  /* 0x00005410ff047816 */ /* 0x000fca0000000008 */
[----:B------:R-:W-:Y:S02]  /*1c40*/  FFMA.FTZ R121, R39, R4, R121 ;  /* 0x0000000427797223 */ /* 0x000fe40000010079 */
[----:B------:R-:W2:Y:S01]  /*1c50*/  LDG.E.CONSTANT R4, [R6.64+0xe08] ;  /* 0x000e080c06047981 */ /* 0x000ea2000c1e9900 */
[----:B------:R-:W-:-:S05]  /*1c60*/  PRMT R5, RZ, 0x7610, R5 ;  /* 0x00007610ff057816 */ /* 0x000fca0000000005 */
[----:B------:R-:W-:Y:S01]  /*1c70*/  FMUL.FTZ R122, R30, R5 ;  /* 0x000000051e7a7220 */ /* 0x000fe20000410000 */
[----:B------:R-:W-:-:S05]  /*1c80*/  PRMT R5, RZ, 0x7610, R8 ;  /* 0x00007610ff057816 */ /* 0x000fca0000000008 */
[----:B------:R-:W-:Y:S01]  /*1c90*/  FFMA.FTZ R122, R38, R5, R122 ;  /* 0x00000005267a7223 */ /* 0x000fe2000001007a */
[--C-:B---3--:R-:W-:Y:S02]  /*1ca0*/  PRMT R5, RZ, 0x5410, R120.reuse ;  /* 0x00005410ff057816 */ /* 0x108fe40000000078 */
[----:B------:R-:W-:-:S03]  /*1cb0*/  PRMT R120, RZ, 0x7610, R120 ;  /* 0x00007610ff787816 */ /* 0x000fc60000000078 */
[----:B------:R-:W-:Y:S02]  /*1cc0*/  FFMA.FTZ R5, R52, R5, R121 ;  /* 0x0000000534057223 */ /* 0x000fe40000010079 */
[----:B------:R-:W-:Y:S01]  /*1cd0*/  FFMA.FTZ R120, R55, R120, R122 ;  /* 0x0000007837787223 */ /* 0x000fe2000001007a */
[--C-:B----4-:R-:W-:Y:S02]  /*1ce0*/  PRMT R8, RZ, 0x5410, R119.reuse ;  /* 0x00005410ff087816 */ /* 0x110fe40000000077 */
[----:B------:R-:W-:-:S03]  /*1cf0*/  PRMT R119, RZ, 0x7610, R119 ;  /* 0x00007610ff777816 */ /* 0x000fc60000000077 */
[----:B------:R-:W-:Y:S01]  /*1d00*/  FFMA.FTZ R5, R60, R8, R5 ;  /* 0x000000083c057223 */ /* 0x000fe20000010005 */
[----:B------:R-:W-:Y:S01]  /*1d10*/  PRMT R8, RZ, 0x5410, R118 ;  /* 0x00005410ff087816 */ /* 0x000fe20000000076 */
[----:B------:R-:W-:Y:S01]  /*1d20*/  FFMA.FTZ R120, R63, R119, R120 ;  /* 0x000000773f787223 */ /* 0x000fe20000010078 */
[----:B------:R-:W-:Y:S01]  /*1d30*/  PRMT R118, RZ, 0x7610, R118 ;  /* 0x00007610ff767816 */ /* 0x000fe20000000076 */
[----:B------:R-:W3:Y:S02]  /*1d40*/  LDG.E.CONSTANT R119, [R6.64+0x1408] ;  /* 0x0014080c06777981 */ /* 0x000ee4000c1e9900 */
[----:B------:R-:W-:Y:S02]  /*1d50*/  FFMA.FTZ R5, R68, R8, R5 ;  /* 0x0000000844057223 */ /* 0x000fe40000010005 */
[----:B------:R-:W-:Y:S02]  /*1d60*/  FFMA.FTZ R8, R71, R118, R120 ;  /* 0x0000007647087223 */ /* 0x000fe40000010078 */
[----:B------:R-:W4:Y:S01]  /*1d70*/  LDG.E.CONSTANT R120, [R6.64+0x1208] ;  /* 0x0012080c06787981 */ /* 0x000f22000c1e9900 */
[----:B------:R-:W-:-:S03]  /*1d80*/  PRMT R121, RZ, 0x5410, R117 ;  /* 0x00005410ff797816 */ /* 0x000fc60000000075 */
[----:B------:R-:W3:Y:S01]  /*1d90*/  LDG.E.CONSTANT R118, [R6.64+0x1608] ;  /* 0x0016080c06767981 */ /* 0x000ee2000c1e9900 */
[----:B------:R-:W-:Y:S01]  /*1da0*/  PRMT R117, RZ, 0x7610, R117 ;  /* 0x00007610ff757816 */ /* 0x000fe20000000075 */
[----:B------:R-:W-:-:S04]  /*1db0*/  FFMA.FTZ R5, R76, R121, R5 ;  /* 0x000000794c057223 */ /* 0x000fc80000010005 */
[----:B------:R-:W-:Y:S01]  /*1dc0*/  FFMA.FTZ R122, R79, R117, R8 ;  /* 0x000000754f7a7223 */ /* 0x000fe20000010008 */
[--C-:B------:R-:W-:Y:S02]  /*1dd0*/  PRMT R8, RZ, 0x5410, R9.reuse ;  /* 0x00005410ff087816 */ /* 0x100fe40000000009 */
[----:B------:R-:W-:-:S03]  /*1de0*/  PRMT R9, RZ, 0x7610, R9 ;  /* 0x00007610ff097816 */ /* 0x000fc60000000009 */
[----:B------:R-:W-:Y:S02]  /*1df0*/  FFMA.FTZ R117, R84, R8, R5 ;  /* 0x0000000854757223 */ /* 0x000fe40000010005 */
[----:B------:R-:W3:Y:S01]  /*1e00*/  LDG.E.CONSTANT R5, [R6.64+0x20c] ;  /* 0x00020c0c06057981 */ /* 0x000ee2000c1e9900 */
[----:B------:R-:W-:-:S03]  /*1e10*/  FFMA.FTZ R9, R87, R9, R122 ;  /* 0x0000000957097223 */ /* 0x000fc6000001007a */
[----:B------:R-:W3:Y:S01]  /*1e20*/  LDG.E.CONSTANT R8, [R6.64+0xc] ;  /* 0x00000c0c06087981 */ /* 0x000ee2000c1e9900 */
[--C-:B--2---:R-:W-:Y:S02]  /*1e30*/  PRMT R121, RZ, 0x5410, R4.reuse ;  /* 0x00005410ff797816 */ /* 0x104fe40000000004 */
[----:B------:R-:W-:-:S03]  /*1e40*/  PRMT R4, RZ, 0x7610, R4 ;  /* 0x00007610ff047816 */ /* 0x000fc60000000004 */
[----:B------:R-:W-:Y:S02]  /*1e50*/  FFMA.FTZ R122, R92, R121, R117 ;  /* 0x000000795c7a7223 */ /* 0x000fe40000010075 */
[----:B------:R-:W-:Y:S01]  /*1e60*/  FFMA.FTZ R117, R94, R4, R9 ;  /* 0x000000045e757223 */ /* 0x000fe20000010009 */
[--C-:B------:R-:W-:Y:S01]  /*1e70*/  PRMT R4, RZ, 0x5410, R115.reuse ;  /* 0x00005410ff047816 */ /* 0x100fe20000000073 */
[----:B------:R-:W2:Y:S04]  /*1e80*/  LDG.E.CONSTANT R9, [R6.64+0x40c] ;  /* 0x00040c0c06097981 */ /* 0x000ea8000c1e9900 */
[----:B------:R-:W-:Y:S02]  /*1e90*/  FFMA.FTZ R122, R17, R4, R122 ;  /* 0x00000004117a7223 */ /* 0x000fe4000001007a */
[----:B------:R-:W2:Y:S01]  /*1ea0*/  LDG.E.CONSTANT R4, [R6.64+0x60c] ;  /* 0x00060c0c06047981 */ /* 0x000ea2000c1e9900 */
[----:B------:R-:W-:-:S05]  /*1eb0*/  PRMT R115, RZ, 0x7610, R115 ;  /* 0x00007610ff737816 */ /* 0x000fca0000000073 */
[----:B------:R-:W-:Y:S01]  /*1ec0*/  FFMA.FTZ R115, R98, R115, R117 ;  /* 0x0000007362737223 */ /* 0x000fe20000010075 */
[--C-:B----4-:R-:W-:Y:S02]  /*1ed0*/  PRMT R117, RZ, 0x5410, R120.reuse ;  /* 0x00005410ff757816 */ /* 0x110fe40000000078 */
[----:B------:R-:W-:-:S03]  /*1ee0*/  PRMT R120, RZ, 0x7610, R120 ;  /* 0x00007610ff787816 */ /* 0x000fc60000000078 */
[----:B------:R-:W-:Y:S01]  /*1ef0*/  FFMA.FTZ R122, R101, R117, R122 ;  /* 0x00000075657a7223 */ /* 0x000fe2000001007a */
[----:B---3--:R-:W-:Y:S01]  /*1f00*/  PRMT R117, RZ, 0x5410, R119 ;  /* 0x00005410ff757816 */ /* 0x008fe20000000077 */
[----:B------:R-:W-:Y:S01]  /*1f10*/  FFMA.FTZ R115, R26, R120, R115 ;  /* 0x000000781a737223 */ /* 0x000fe20000010073 */
[----:B------:R-:W-:Y:S01]  /*1f20*/  PRMT R119, RZ, 0x7610, R119 ;  /* 0x00007610ff777816 */ /* 0x000fe20000000077 */
[----:B------:R-:W3:Y:S02]  /*1f30*/  LDG.E.CONSTANT R120, [R6.64+0x80c] ;  /* 0x00080c0c06787981 */ /* 0x000ee4000c1e9900 */
[----:B------:R-:W-:Y:S01]  /*1f40*/  FFMA.FTZ R122, R105, R117, R122 ;  /* 0x00000075697a7223 */ /* 0x000fe2000001007a */
[--C-:B------:R-:W-:Y:S01]  /*1f50*/  PRMT R117, RZ, 0x5410, R118.reuse ;  /* 0x00005410ff757816 */ /* 0x100fe20000000076 */
[----:B------:R-:W-:Y:S01]  /*1f60*/  FFMA.FTZ R115, R22, R119, R115 ;  /* 0x0000007716737223 */ /* 0x000fe20000010073 */
[----:B------:R-:W-:Y:S01]  /*1f70*/  PRMT R118, RZ, 0x7610, R118 ;  /* 0x00007610ff767816 */ /* 0x000fe20000000076 */
[----:B------:R3:W4:Y:S02]  /*1f80*/  LDG.E.CONSTANT R119, [R6.64+0xa0c] ;  /* 0x000a0c0c06777981 */ /* 0x000724000c1e9900 */
[----:B------:R-:W-:-:S02]  /*1f90*/  FFMA.FTZ R117, R113, R117, R122 ;  /* 0x0000007571757223 */ /* 0x000fc4000001007a */
[----:B------:R-:W-:Y:S02]  /*1fa0*/  FFMA.FTZ R115, R14, R118, R115 ;  /* 0x000000760e737223 */ /* 0x000fe40000010073 */
[----:B------:R-:W-:Y:S01]  /*1fb0*/  FADD.FTZ R116, R117, R116 ;  /* 0x0000007475747221 */ /* 0x000fe20000010000 */
[----:B------:R3:W4:Y:S03]  /*1fc0*/  LDG.E.CONSTANT R118, [R6.64+0xc0c] ;  /* 0x000c0c0c06767981 */ /* 0x000726000c1e9900 */
[----:B------:R-:W-:Y:S01]  /*1fd0*/  FADD.FTZ R115, R115, R116 ;  /* 0x0000007473737221 */ /* 0x000fe20000010000 */
[--C-:B------:R-:W-:Y:S01]  /*1fe0*/  PRMT R116, RZ, 0x5410, R5.reuse ;  /* 0x00005410ff747816 */ /* 0x100fe20000000005 */
[----:B------:R3:W4:Y:S01]  /*1ff0*/  LDG.E.CONSTANT R117, [R6.64+0xe0c] ;  /* 0x000e0c0c06757981 */ /* 0x000722000c1e9900 */
[----:B------:R-:W-:-:S03]  /*2000*/  PRMT R5, RZ, 0x7610, R5 ;  /* 0x00007610ff057816 */ /* 0x000fc60000000005 */
[----:B------:R-:W-:Y:S02]  /*2010*/  FMUL.FTZ R121, R29, R116 ;  /* 0x000000741d797220 */ /* 0x000fe40000410000 */
[----:B------:R-:W-:Y:S01]  /*2020*/  FMUL.FTZ R122, R28, R5 ;  /* 0x000000051c7a7220 */ /* 0x000fe20000410000 */
[--C-:B------:R-:W-:Y:S02]  /*2030*/  PRMT R5, RZ, 0x7610, R8.reuse ;  /* 0x00007610ff057816 */ /* 0x100fe40000000008 */
[----:B------:R-:W-:-:S03]  /*2040*/  PRMT R116, RZ, 0x5410, R8 ;  /* 0x00005410ff747816 */ /* 0x000fc60000000008 */
[----:B------:R-:W-:Y:S02]  /*2050*/  FFMA.FTZ R122, R36, R5, R122 ;  /* 0x00000005247a7223 */ /* 0x000fe4000001007a */
[----:B------:R-:W-:Y:S02]  /*2060*/  FFMA.FTZ R121, R37, R116, R121 ;  /* 0x0000007425797223 */ /* 0x000fe40000010079 */
[----:B------:R3:W4:Y:S01]  /*2070*/  LDG.E.CONSTANT R116, [R6.64+0x100c] ;  /* 0x00100c0c06747981 */ /* 0x000722000c1e9900 */
[----:B--2---:R-:W-:-:S05]  /*2080*/  PRMT R5, RZ, 0x5410, R9 ;  /* 0x00005410ff057816 */ /* 0x004fca0000000009 */
[----:B------:R-:W-:Y:S01]  /*2090*/  FFMA.FTZ R5, R54, R5, R121 ;  /* 0x0000000536057223 */ /* 0x000fe20000010079 */
[----:B------:R-:W-:-:S05]  /*20a0*/  PRMT R8, RZ, 0x5410, R4 ;  /* 0x00005410ff087816 */ /* 0x000fca0000000004 */
[----:B------:R-:W-:Y:S02]  /*20b0*/  FFMA.FTZ R121, R62, R8, R5 ;  /* 0x000000083e797223 */ /* 0x000fe40000010005 */
[----:B------:R3:W2:Y:S01]  /*20c0*/  LDG.E.CONSTANT R8, [R6.64+0x120c] ;  /* 0x00120c0c06087981 */ /* 0x0006a2000c1e9900 */
[----:B------:R-:W-:-:S03]  /*20d0*/  PRMT R9, RZ, 0x7610, R9 ;  /* 0x00007610ff097816 */ /* 0x000fc60000000009 */
[----:B------:R3:W2:Y:S02]  /*20e0*/  LDG.E.CONSTANT R5, [R6.64+0x140c] ;  /* 0x00140c0c06057981 */ /* 0x0006a4000c1e9900 */
[----:B------:R-:W-:Y:S02]  /*20f0*/  FFMA.FTZ R122, R57, R9, R122 ;  /* 0x00000009397a7223 */ /* 0x000fe4000001007a */
[----:B------:R3:W2:Y:S01]  /*2100*/  LDG.E.CONSTANT R9, [R6.64+0x160c] ;  /* 0x00160c0c06097981 */ /* 0x0006a2000c1e9900 */
[----:B------:R-:W-:-:S05]  /*2110*/  PRMT R4, RZ, 0x7610, R4 ;  /* 0x00007610ff047816 */ /* 0x000fca0000000004 */
[----:B------:R-:W-:Y:S01]  /*2120*/  FFMA.FTZ R4, R65, R4, R122 ;  /* 0x0000000441047223 */ /* 0x000fe2000001007a */
[--C-:B---3--:R-:W-:Y:S02]  /*2130*/  PRMT R6, RZ, 0x5410, R120.reuse ;  /* 0x00005410ff067816 */ /* 0x108fe40000000078 */
[----:B------:R-:W-:-:S03]  /*2140*/  PRMT R120, RZ, 0x7610, R120 ;  /* 0x00007610ff787816 */ /* 0x000fc60000000078 */
[----:B------:R-:W-:Y:S02]  /*2150*/  FFMA.FTZ R121, R70, R6, R121 ;  /* 0x0000000646797223 */ /* 0x000fe40000010079 */
[----:B------:R-:W-:Y:S01]  /*2160*/  FFMA.FTZ R123, R73, R120, R4 ;  /* 0x00000078497b7223 */ /* 0x000fe20000010004 */
[--C-:B----4-:R-:W-:Y:S02]  /*2170*/  PRMT R4, RZ, 0x5410, R119.reuse ;  /* 0x00005410ff047816 */ /* 0x110fe40000000077 */
[----:B------:R-:W-:Y:S02]  /*2180*/  PRMT R119, RZ, 0x7610, R119 ;  /* 0x00007610ff777816 */ /* 0x000fe40000000077 */
[--C-:B------:R-:W-:Y:S01]  /*2190*/  PRMT R6, RZ, 0x5410, R118.reuse ;  /* 0x00005410ff067816 */ /* 0x100fe20000000076 */
[----:B------:R-:W-:Y:S01]  /*21a0*/  FFMA.FTZ R121, R78, R4, R121 ;  /* 0x000000044e797223 */ /* 0x000fe20000010079 */
[----:B------:R-:W-:Y:S01]  /*21b0*/  PRMT R118, RZ, 0x7610, R118 ;  /* 0x00007610ff767816 */ /* 0x000fe20000000076 */
[----:B------:R-:W-:-:S02]  /*21c0*/  FFMA.FTZ R4, R80, R119, R123 ;  /* 0x0000007750047223 */ /* 0x000fc4000001007b */
[----:B------:R-:W-:Y:S01]  /*21d0*/  FFMA.FTZ R121, R86, R6, R121 ;  /* 0x0000000656797223 */ /* 0x000fe20000010079 */
[--C-:B------:R-:W-:Y:S01]  /*21e0*/  PRMT R6, RZ, 0x5410, R117.reuse ;  /* 0x00005410ff067816 */ /* 0x100fe20000000075 */
[----:B------:R-:W-:Y:S01]  /*21f0*/  FFMA.FTZ R4, R89, R118, R4 ;  /* 0x0000007659047223 */ /* 0x000fe20000010004 */
[----:B------:R-:W-:-:S03]  /*2200*/  PRMT R117, RZ, 0x7610, R117 ;  /* 0x00007610ff757816 */ /* 0x000fc60000000075 */
[----:B------:R-:W-:Y:S02]  /*2210*/  FFMA.FTZ R121, R10, R6, R121 ;  /* 0x000000060a797223 */ /* 0x000fe40000010079 */
[----:B------:R-:W-:Y:S02]  /*2220*/  FFMA.FTZ R6, R95, R117, R4 ;  /* 0x000000755f067223 */ /* 0x000fe40000010004 */
[----:B------:R-:W-:Y:S01]  /*2230*/  IMAD R7, R112, 0x20, R45 ;  /* 0x0000002070077824 */ /* 0x000fe200078e022d */
[--C-:B------:R-:W-:Y:S02]  /*2240*/  PRMT R4, RZ, 0x5410, R116.reuse ;  /* 0x00005410ff047816 */ /* 0x100fe40000000074 */
[----:B------:R-:W-:-:S03]  /*2250*/  PRMT R116, RZ, 0x7610, R116 ;  /* 0x00007610ff747816 */ /* 0x000fc60000000074 */
[----:B------:R-:W-:Y:S02]  /*2260*/  FFMA.FTZ R121, R18, R4, R121 ;  /* 0x0000000412797223 */ /* 0x000fe40000010079 */
[----:B------:R-:W-:Y:S02]  /*2270*/  IMAD.IADD R4, R108, 0x1, R7 ;  /* 0x000000016c047824 */ /* 0x000fe400078e0207 */
[----:B------:R-:W-:-:S04]  /*2280*/  FFMA.FTZ R6, R99, R116, R6 ;  /* 0x0000007463067223 */ /* 0x000fc80000010006 */
[----:B------:R-:W0:Y:S01]  /*2290*/  I2F R4, R4 ;  /* 0x0000000400047306 */ /* 0x000e220000201400 */
[----:B-----5:R-:W-:Y:S01]  /*22a0*/  FSETP.NEU.FTZ.AND P0, PT, R49, RZ, PT ;  /* 0x000000ff3100720b */ /* 0x020fe20003f1d000 */
[----:B0-----:R-:W-:Y:S01]  /*22b0*/  FMUL.FTZ R4, R4, R49 ;  /* 0x0000003104047220 */ /* 0x001fe20000410000 */
[----:B------:R-:W-:-:S04]  /*22c0*/  IADD3 R112, R112, 0x4, RZ ;  /* 0x0000000470707810 */ /* 0x000fc80007ffe0ff */
[----:B------:R-:W-:Y:S02]  /*22d0*/  ISETP.GE.AND P1, PT, R112, UR4, PT ;  /* 0x0000000470007c0c */ /* 0x000fe4000bf26270 */
[--C-:B--2---:R-:W-:Y:S02]  /*22e0*/  PRMT R116, RZ, 0x5410, R8.reuse ;  /* 0x00005410ff747816 */ /* 0x104fe40000000008 */
[----:B------:R-:W-:-:S05]  /*22f0*/  PRMT R8, RZ, 0x7610, R8 ;  /* 0x00007610ff087816 */ /* 0x000fca0000000008 */
        /* <DEDUP_REMOVED lines=9> */
[----:B------:R-:W-:Y:S02]  /*2390*/  FFMA.FTZ R6, R15, R9, R6 ;  /* 0x000000090f067223 */ /* 0x000fe40000010006 */
[----:B------:R-:W-:Y:S01]  /*23a0*/  FADD.FTZ R115, R8, R115 ;  /* 0x0000007308737221 */ /* 0x000fe20000010000 */
[----:B------:R-:W-:-:S03]  /*23b0*/  FSEL R5, R4, RZ, P0 ;  /* 0x000000ff04057208 */ /* 0x000fc60000000000 */
[----:B------:R-:W-:Y:S01]  /*23c0*/  FADD.FTZ R6, R6, R115 ;  /* 0x0000007306067221 */ /* 0x000fe20000010000 */
[----:B------:R-:W-:-:S03]  /*23d0*/  ISETP.GE.AND P0, PT, R7, UR17, PT ;  /* 0x0000001107007c0c */ /* 0x000fc6000bf06270 */
[----:B------:R-:W-:Y:S01]  /*23e0*/  FFMA.FTZ R6, R6, c[0x0][0x194], R5 ;  /* 0x0000650006067a23 */ /* 0x000fe20000010005 */
[----:B------:R-:W-:-:S04]  /*23f0*/  IADD3 R7, R7, -UR16, RZ ;  /* 0x8000001007077c10 */ /* 0x000fc8000fffe0ff */
[----:B------:R-:W-:-:S05]  /*2400*/  FSEL R4, R6, RZ, !P0 ;  /* 0x000000ff06047208 */ /* 0x000fca0004000000 */
[----:B------:R0:W-:Y:S01]  /*2410*/  STS [R7.X4+0xe0], R4 ;  /* 0x0000e00407007388 */ /* 0x0001e20000004800 */
[----:B------:R-:W-:Y:S01]  /*2420*/  @!P0 FMNMX.FTZ R23, R23, R6, !PT ;  /* 0x0000000617178209 */ /* 0x000fe20007810000 */
[----:B------:R-:W-:Y:S01]  /*2430*/  @P1 CALL.REL.NOINC `(.L_x_13994) ;  /* 0x0000001000001944 */ /* 0x000fe20003c00000 */
[----:B------:R-:W-:Y:S05]  /*2440*/  BRA `(.L_x_13995) ;  /* 0xffffeed000007947 */ /* 0x000fea000383ffff */
.L_x_13994:
[----:B------:R-:W-:Y:S05]  /*2450*/  BSYNC B0 ;  /* 0x0000000000007941 */ /* 0x000fea0003800000 */
.L_x_13993:
[----:B------:R-:W1:Y:S01]  /*2460*/  SHFL.BFLY PT, R0, R23, 0x10, 0x1f ;  /* 0x0e001f0017007f89 */ /* 0x000e6200000e0000 */
[C---:B------:R-:W-:Y:S01]  /*2470*/  ISETP.NE.AND P0, PT, R45.reuse, RZ, PT ;  /* 0x000000ff2d00720c */ /* 0x040fe20003f05270 */
[----:B0-----:R-:W-:Y:S01]  /*2480*/  IMAD.MOV.U32 R4, RZ, RZ, -0x800001 ;  /* 0xff7fffffff047424 */ /* 0x001fe200078e00ff */
[----:B------:R-:W-:Y:S01]  /*2490*/  ISETP.GT.AND P1, PT, R45, 0x3, PT ;  /* 0x000000032d00780c */ /* 0x000fe20003f24270 */
[----:B------:R-:W-:Y:S01]  /*24a0*/  BSSY B0, `(.L_x_13996) ;  /* 0x00000f6000007945 */ /* 0x000fe20003800000 */
[----:B-1----:R-:W-:-:S05]  /*24b0*/  FMNMX.FTZ R0, R0, R23, !PT ;  /* 0x0000001700007209 */ /* 0x002fca0007810000 */
        /* <DEDUP_REMOVED lines=8> */
[----:B------:R-:W-:-:S04]  /*2540*/  IMAD.MOV.U32 R6, RZ, RZ, RZ ;  /* 0x000000ffff067224 */ /* 0x000fc800078e00ff */
        /* <DEDUP_REMOVED lines=29> */
.L_x_14000:
        /* <DEDUP_REMOVED lines=11> */
.L_x_13999:
[----:B------:R-:W-:Y:S05]  /*27d0*/  BSYNC B1 ;  /* 0x0000000000017941 */ /* 0x000fea0003800000 */
.L_x_13998:
        /* <DEDUP_REMOVED lines=11> */
.L_x_14003:
        /* <DEDUP_REMOVED lines=100> */
.L_x_14002:
[----:B------:R-:W-:Y:S05]  /*2ed0*/  BSYNC B1 ;  /* 0x0000000000017941 */ /* 0x000fea0003800000 */
.L_x_14001:
        /* <DEDUP_REMOVED lines=55> */
.L_x_14005:
[----:B------:R-:W-:Y:S05]  /*3250*/  BSYNC B1 ;  /* 0x0000000000017941 */ /* 0x000fea0003800000 */
.L_x_14004:
        /* <DEDUP_REMOVED lines=26> */
.L_x_13997:
[----:B------:R-:W-:Y:S05]  /*3400*/  BSYNC B0 ;  /* 0x0000000000007941 */ /* 0x000fea0003800000 */
.L_x_13996:
        /* <DEDUP_REMOVED lines=44> */
.L_x_14010:
        /* <DEDUP_REMOVED lines=8> */
.L_x_14009:
[----:B------:R-:W-:Y:S05]  /*3750*/  BSYNC B1 ;  /* 0x0000000000017941 */ /* 0x000fea0003800000 */
.L_x_14008:
        /* <DEDUP_REMOVED lines=11> */
.L_x_14013:
        /* <DEDUP_REMOVED lines=52> */
.L_x_14012:
[----:B------:R-:W-:Y:S05]  /*3b50*/  BSYNC B1 ;  /* 0x0000000000017941 */ /* 0x000fea0003800000 */
.L_x_14011:
        /* <DEDUP_REMOVED lines=31> */
.L_x_14015:
[----:B------:R-:W-:Y:S05]  /*3d50*/  BSYNC B1 ;  /* 0x0000000000017941 */ /* 0x000fea0003800000 */
.L_x_14014:
        /* <DEDUP_REMOVED lines=14> */
.L_x_14007:
[----:B------:R-:W-:Y:S05]  /*3e40*/  BSYNC B0 ;  /* 0x0000000000007941 */ /* 0x000fea0003800000 */
.L_x_14006:
        /* <DEDUP_REMOVED lines=29> */
.L_x_14017:
[----:B------:R-:W-:Y:S05]  /*4020*/  BSYNC B0 ;  /* 0x0000000000007941 */ /* 0x000fea0003800000 */
.L_x_14016:
[----:B------:R-:W-:Y:S01]  /*4030*/  BSSY B0, `(.L_x_14018) ;  /* 0x0000325000007945 */ /* 0x000fe20003800000 */
[----:B------:R-:W-:Y:S05]  /*4040*/  @!P1 BRA `(.L_x_14019) ;  /* 0x0000007000009947 */ /* 0x000fea0003800000 */
[----:B------:R-:W-:Y:S01]  /*4050*/  CS2R R32, SRZ ;  /* 0x0000000000207805 */ /* 0x000fe2000001ff00 */
[----:B-1----:R-:W-:Y:S01]  /*4060*/  CS2R R30, SRZ ;  /* 0x00000000001e7805 */ /* 0x002fe2000001ff00 */
[----:B0-----:R-:W-:Y:S01]  /*4070*/  CS2R R28, SRZ ;  /* 0x00000000001c7805 */ /* 0x001fe2000001ff00 */
[----:B------:R-:W-:Y:S01]  /*4080*/  CS2R R26, SRZ ;  /* 0x00000000001a7805 */ /* 0x000fe2000001ff00 */
[----:B------:R-:W-:Y:S01]  /*4090*/  CS2R R24, SRZ ;  /* 0x0000000000187805 */ /* 0x000fe2000001ff00 */
[----:B------:R-:W-:Y:S01]  /*40a0*/  CS2R R22, SRZ ;  /* 0x0000000000167805 */ /* 0x000fe2000001ff00 */
[----:B------:R-:W-:Y:S05]  /*40b0*/  BRA `(.L_x_14020) ;  /* 0x000031c000007947 */ /* 0x000fea0003800000 */
.L_x_14019:
[----:B0-----:R-:W-:Y:S01]  /*40c0*/  SHF.R.S32.HI R0, RZ, 0x1f, R45 ;  /* 0x0000001fff007819 */ /* 0x001fe2000001142d */
[----:B------:R-:W-:Y:S01]  /*40d0*/  IMAD.U32 R5, RZ, RZ, UR5 ;  /* 0x00000005ff057e24 */ /* 0x000fe2000f8e00ff */
[----:B------:R-:W-:Y:S01]  /*40e0*/  IADD3 R19, P0, R44, UR7, RZ ;  /* 0x000000072c137c10 */ /* 0x000fe2000ff1e0ff */
[----:B------:R-:W-:Y:S01]  /*40f0*/  IMAD.U32 R6, RZ, RZ, UR16 ;  /* 0x00000010ff067e24 */ /* 0x000fe2000f8e00ff */
[----:B------:R-:W-:Y:S01]  /*4100*/  LEA.HI R0, R0, R45, RZ, 0x2 ;  /* 0x0000002d00007211 */ /* 0x000fe200078f10ff */
[----:B------:R-:W-:Y:S01]  /*4110*/  IMAD R12, R47, c[0x0][0x1c0], RZ ;  /* 0x000070002f0c7a24 */ /* 0x000fe200078e02ff */
[----:B------:R-:W-:Y:S01]  /*4120*/  IADD3 R18, -R46, -0x1, R5 ;  /* 0xffffffff2e127810 */ /* 0x000fe20007ffe105 */
[----:B------:R-:W-:Y:S01]  /*4130*/  IMAD.MOV.U32 R34, RZ, RZ, c[0x0][0x1bc] ;  /* 0x00006f00ff227624 */ /* 0x000fe200078e00ff */
[----:B------:R-:W-:Y:S01]  /*4140*/  LOP3.LUT R2, R0, 0xfffffffc, RZ, 0xc0, !PT ;  /* 0xfffffffc00027812 */ /* 0x000fe200078ec0ff */
[----:B------:R-:W-:Y:S01]  /*4150*/  IMAD.U32 R7, RZ, RZ, UR19 ;  /* 0x00000013ff077e24 */ /* 0x000fe2000f8e00ff */
[----:B------:R-:W-:Y:S01]  /*4160*/  LEA.HI.X.SX32 R4, R44, UR21, 0x1, P0 ;  /* 0x000000152c047c11 */ /* 0x000fe200080f0eff */
[----:B------:R-:W-:Y:S01]  /*4170*/  CS2R R32, SRZ ;  /* 0x0000000000207805 */ /* 0x000fe2000001ff00 */
[----:B-1----:R-:W-:Y:S01]  /*4180*/  CS2R R30, SRZ ;  /* 0x00000000001e7805 */ /* 0x002fe2000001ff00 */
[----:B------:R-:W-:Y:S01]  /*4190*/  IMAD.IADD R3, R45, 0x1, -R2 ;  /* 0x000000012d037824 */ /* 0x000fe200078e0a02 */
[----:B------:R-:W-:Y:S01]  /*41a0*/  CS2R R28, SRZ ;  /* 0x00000000001c7805 */ /* 0x000fe2000001ff00 */
[----:B------:R-:W-:Y:S01]  /*41b0*/  IMAD.SHL.U32 R2, R0, 0x8, RZ ;  /* 0x0000000800027824 */ /* 0x000fe200078e00ff */
[----:B------:R-:W-:Y:S01]  /*41c0*/  LEA R0, P0, R19, c[0x0][0x198], 0x2 ;  /* 0x0000660013007a11 */ /* 0x000fe200078010ff */
[----:B------:R-:W-:Y:S01]  /*41d0*/  IMAD.SHL.U32 R5, R3, 0x8, RZ ;  /* 0x0000000803057824 */ /* 0x000fe200078e00ff */
[----:B------:R-:W-:Y:S01]  /*41e0*/  CS2R R26, SRZ ;  /* 0x00000000001a7805 */ /* 0x000fe2000001ff00 */
[----:B------:R-:W-:Y:S01]  /*41f0*/  IMAD R3, R46, 0x4, R3 ;  /* 0x000000042e037824 */ /* 0x000fe200078e0203 */
[----:B------:R-:W-:Y:S01]  /*4200*/  LOP3.LUT R2, R2, 0xffffffe0, RZ, 0xc0, !PT ;  /* 0xffffffe002027812 */ /* 0x000fe200078ec0ff */
[----:B------:R-:W-:Y:S01]  /*4210*/  IMAD R21, R46, 0x20, R5 ;  /* 0x000000202e157824 */ /* 0x000fe200078e0205 */
[----:B------:R-:W-:Y:S01]  /*4220*/  LEA.HI.X R19, R19, c[0x0][0x19c], R4, 0x2, P0 ;  /* 0x0000670013137a11 */ /* 0x000fe200000f1404 */
[----:B------:R-:W-:Y:S01]  /*4230*/  IMAD R18, R7, -0x10, R18 ;  /* 0xfffffff007127824 */ /* 0x000fe200078e0212 */
[----:B------:R-:W-:Y:S01]  /*4240*/  CS2R R24, SRZ ;  /* 0x0000000000187805 */ /* 0x000fe2000001ff00 */
[----:B------:R-:W-:Y:S01]  /*4250*/  IMAD.IADD R20, R5, 0x1, R2 ;  /* 0x0000000105147824 */ /* 0x000fe200078e0202 */
        /* <DEDUP_REMOVED lines=14> */
[----:B-----5:R-:W-:-:S02]  /*4340*/  IADD3 R49, R20, 0xb00, RZ ;  /* 0x00000b0014317810 */ /* 0x020fc40007ffe0ff */
.L_x_14045:
[----:B------:R-:W-:Y:S02]  /*4350*/  IMAD.MOV.U32 R4, RZ, RZ, R0 ;  /* 0x000000ffff047224 */ /* 0x000fe400078e0000 */
[----:B------:R-:W-:-:S05]  /*4360*/  IMAD.MOV.U32 R5, RZ, RZ, R19 ;  /* 0x000000ffff057224 */ /* 0x000fca00078e0013 */
[----:B------:R-:W2:Y:S02]  /*4370*/  LDG.E.CONSTANT R3, [R4.64] ;  /* 0x0000000c04037981 */ /* 0x000ea4000c1e9900 */
[----:B--2---:R-:W-:Y:S01]  /*4380*/  SHF.R.S32.HI R2, RZ, 0x1f, R3 ;  /* 0x0000001fff027819 */ /* 0x004fe20000011403 */
[----:B------:R-:W-:-:S04]  /*4390*/  IMAD.WIDE.U32 R6, R3, c[0x0][0x1bc], R12 ;  /* 0x00006f0003067a25 */ /* 0x000fc800078e000c */
[----:B------:R-:W-:Y:S01]  /*43a0*/  IMAD R2, R2, c[0x0][0x1bc], RZ ;  /* 0x00006f0002027a24 */ /* 0x000fe200078e02ff */
[----:B------:R-:W-:-:S03]  /*43b0*/  IADD3 R4, P5, R39, R6, RZ ;  /* 0x0000000627047210 */ /* 0x000fc60007fbe0ff */
[----:B------:R-:W-:Y:S01]  /*43c0*/  IMAD R9, R3, R34, R2 ;  /* 0x0000002203097224 */ /* 0x000fe200078e0202 */
[----:B------:R-:W-:-:S03]  /*43d0*/  IADD3 R3, P0, R20, R6, RZ ;  /* 0x0000000614037210 */ /* 0x000fc60007f1e0ff */
[----:B------:R-:W-:Y:S01]  /*43e0*/  IMAD.IADD R50, R7, 0x1, R9 ;  /* 0x0000000107327824 */ /* 0x000fe200078e0209 */
[----:B------:R-:W-:Y:S02]  /*43f0*/  LEA R2, P2, R3, c[0x0][0x188], 0x1 ;  /* 0x0000620003027a11 */ /* 0x000fe400078408ff */
[----:B------:R-:W-:Y:S02]  /*4400*/  IADD3 R9, P1, R37, R6, RZ ;  /* 0x0000000625097210 */ /* 0x000fe40007f3e0ff */
[----:B------:R-:W-:Y:S02]  /*4410*/  LEA.HI.X.SX32 R8, R20, R50, 0x1, P0 ;  /* 0x0000003214087211 */ /* 0x000fe400000f0eff */
[-C--:B------:R-:W-:Y:S02]  /*4420*/  IADD3 R11, P0, R36, R6.reuse, RZ ;  /* 0x00000006240b7210 */ /* 0x080fe40007f1e0ff */
[----:B------:R-:W-:Y:S02]  /*4430*/  IADD3 R7, P6, R38, R6, RZ ;  /* 0x0000000626077210 */ /* 0x000fe40007fde0ff */
[----:B------:R-:W-:-:S02]  /*4440*/  LEA.HI.X.SX32 R14, R36, R50, 0x1, P0 ;  /* 0x00000032240e7211 */ /* 0x000fc400000f0eff */
[----:B------:R-:W-:Y:S02]  /*4450*/  LEA.HI.X R3, R3, c[0x0][0x18c], R8, 0x1, P2 ;  /* 0x0000630003037a11 */ /* 0x000fe400010f0c08 */
[----:B------:R-:W-:Y:S02]  /*4460*/  LEA R68, P3, R9, c[0x0][0x188], 0x1 ;  /* 0x0000620009447a11 */ /* 0x000fe400078608ff */
[----:B------:R-:W-:Y:S01]  /*4470*/  LEA R78, P0, R4, c[0x0][0x188], 0x1 ;  /* 0x00006200044e7a11 */ /* 0x000fe200078008ff */
[----:B------:R0:W5:Y:S01]  /*4480*/  LDG.E.CONSTANT R90, [R2.64+0x200] ;  /* 0x0002000c025a7981 */ /* 0x000162000c1e9900 */
[-C--:B------:R-:W-:Y:S02]  /*4490*/  LEA.HI.X.SX32 R10, R37, R50.reuse, 0x1, P1 ;  /* 0x00000032250a7211 */ /* 0x080fe400008f0eff */
[----:B------:R-:W-:Y:S02]  /*44a0*/  LEA.HI.X.SX32 R5, R39, R50, 0x1, P5 ;  /* 0x0000003227057211 */ /* 0x000fe400028f0eff */
[----:B------:R-:W-:-:S02]  /*44b0*/  LEA R64, P4, R11, c[0x0][0x188], 0x1 ;  /* 0x000062000b407a11 */ /* 0x000fc400078808ff */
[----:B------:R-:W-:Y:S02]  /*44c0*/  LEA R72, P2, R7, c[0x0][0x188], 0x1 ;  /* 0x0000620007487a11 */ /* 0x000fe400078408ff */
[----:B------:R-:W-:Y:S02]  /*44d0*/  LEA.HI.X.SX32 R8, R38, R50, 0x1, P6 ;  /* 0x0000003226087211 */ /* 0x000fe400030f0eff */
[----:B------:R-:W-:Y:S02]  /*44e0*/  LEA.HI.X R69, R9, c[0x0][0x18c], R10, 0x1, P3 ;  /* 0x0000630009457a11 */ /* 0x000fe400018f0c0a */
[----:B------:R-:W-:Y:S02]  /*44f0*/  LEA.HI.X R79, R4, c[0x0][0x18c], R5, 0x1, P0 ;  /* 0x00006300044f7a11 */ /* 0x000fe400000f0c05 */
[----:B------:R-:W-:Y:S01]  /*4500*/  LEA.HI.X R65, R11, c[0x0][0x18c], R14, 0x1, P4 ;  /* 0x000063000b417a11 */ /* 0x000fe200020f0c0e */
[----:B------:R1:W5:Y:S01]  /*4510*/  LDG.E.CONSTANT R55, [R68.64+0x4] ;  /* 0x0000040c44377981 */ /* 0x000362000c1e9900 */
[----:B------:R-:W-:-:S02]  /*4520*/  LEA.HI.X R73, R7, c[0x0][0x18c], R8, 0x1, P2 ;  /* 0x0000630007497a11 */ /* 0x000fc400010f0c08 */
[-C--:B------:R-:W-:Y:S01]  /*4530*/  IADD3 R5, P3, R41, R6.reuse, RZ ;  /* 0x0000000629057210 */ /* 0x080fe20007f7e0ff */
[----:B------:R2:W5:Y:S01]  /*4540*/  LDG.E.CONSTANT R51, [R64.64+0x4] ;  /* 0x0000040c40337981 */ /* 0x000562000c1e9900 */
[----:B------:R-:W-:Y:S02]  /*4550*/  IADD3 R11, P2, R40, R6, RZ ;  /* 0x00000006280b7210 */ /* 0x000fe40007f5e0ff */
[----:B------:R-:W-:Y:S01]  /*4560*/  LEA R4, P5, R5, c[0x0][0x188], 0x1 ;  /* 0x0000620005047a11 */ /* 0x000fe200078a08ff */
[----:B------:R2:W5:Y:S01]  /*4570*/  LDG.E.CONSTANT R53, [R64.64+0xc] ;  /* 0x00000c0c40357981 */ /* 0x000562000c1e9900 */
[----:B------:R-:W-:Y:S02]  /*4580*/  LEA.HI.X.SX32 R8, R41, R50, 0x1, P3 ;  /* 0x0000003229087211 */ /* 0x000fe400018f0eff */
[-C--:B------:R-:W-:Y:S01]  /*4590*/  IADD3 R7, P1, R42, R6.reuse, RZ ;  /* 0x000000062a077210 */ /* 0x080fe20007f3e0ff */
[----:B------:R1:W5:Y:S01]  /*45a0*/  LDG.E.CONSTANT R58, [R68.64+0xc] ;  /* 0x00000c0c443a7981 */ /* 0x000362000c1e9900 */
[----:B------:R-:W-:-:S02]  /*45b0*/  IADD3 R9, P0, R43, R6, RZ ;  /* 0x000000062b097210 */ /* 0x000fc40007f1e0ff */
[----:B------:R-:W-:Y:S01]  /*45c0*/  LEA.HI.X.SX32 R14, R40, R50, 0x1, P2 ;  /* 0x00000032280e7211 */ /* 0x000fe200010f0eff */
[----:B------:R3:W5:Y:S01]  /*45d0*/  LDG.E.CONSTANT R59, [R72.64] ;  /* 0x0000000c483b7981 */ /* 0x000762000c1e9900 */
[-C--:B------:R-:W-:Y:S02]  /*45e0*/  IADD3 R15, P3, R47, R6.reuse, RZ ;  /* 0x000000062f0f7210 */ /* 0x080fe40007f7e0ff */
[----:B------:R-:W-:Y:S01]  /*45f0*/  LEA R10, P4, R11, c[0x0][0x188], 0x1 ;  /* 0x000062000b0a7a11 */ /* 0x000fe200078808ff */
[----:B------:R3:W5:Y:S01]  /*4600*/  LDG.E.CONSTANT R60, [R72.64+0x4] ;  /* 0x0000040c483c7981 */ /* 0x000762000c1e9900 */
[----:B------:R-:W-:Y:S02]  /*4610*/  IADD3 R17, P2, R49, R6, RZ ;  /* 0x0000000631117210 */ /* 0x000fe40007f5e0ff */
[----:B------:R-:W-:Y:S01]  /*4620*/  LEA.HI.X R5, R5, c[0x0][0x18c], R8, 0x1, P5 ;  /* 0x0000630005057a11 */ /* 0x000fe200028f0c08 */
[----:B------:R3:W5:Y:S01]  /*4630*/  LDG.E.CONSTANT R57, [R72.64+0x8] ;  /* 0x0000080c48397981 */ /* 0x000762000c1e9900 */
[----:B------:R-:W-:-:S02]  /*4640*/  LEA R6, P6, R7, c[0x0][0x188], 0x1 ;  /* 0x0000620007067a11 */ /* 0x000fc400078c08ff */
[----:B------:R-:W-:Y:S01]  /*4650*/  LEA R8, P5, R9, c[0x0][0x188], 0x1 ;  /* 0x0000620009087a11 */ /* 0x000fe200078a08ff */
[----:B------:R3:W5:Y:S01]  /*4660*/  LDG.E.CONSTANT R61, [R72.64+0xc] ;  /* 0x00000c0c483d7981 */ /* 0x000762000c1e9900 */
[-C--:B------:R-:W-:Y:S02]  /*4670*/  LEA.HI.X.SX32 R56, R42, R50.reuse, 0x1, P1 ;  /* 0x000000322a387211 */ /* 0x080fe400008f0eff */
[-C--:B------:R-:W-:Y:S01]  /*4680*/  LEA.HI.X.SX32 R54, R43, R50.reuse, 0x1, P0 ;  /* 0x000000322b367211 */ /* 0x080fe200000f0eff */
[----:B------:R4:W5:Y:S01]  /*4690*/  LDG.E.CONSTANT R62, [R78.64] ;  /* 0x0000000c4e3e7981 */ /* 0x000962000c1e9900 */
[-C--:B------:R-:W-:Y:S02]  /*46a0*/  LEA.HI.X.SX32 R52, R47, R50.reuse, 0x1, P3 ;  /* 0x000000322f347211 */ /* 0x080fe400018f0eff */
[----:B------:R-:W-:Y:S01]  /*46b0*/  LEA.HI.X R11, R11, c[0x0][0x18c], R14, 0x1, P4 ;  /* 0x000063000b0b7a11 */ /* 0x000fe200020f0c0e */
[----:B------:R4:W5:Y:S01]  /*46c0*/  LDG.E.CONSTANT R63, [R78.64+0x4] ;  /* 0x0000040c4e3f7981 */ /* 0x000962000c1e9900 */
[----:B------:R-:W-:-:S02]  /*46d0*/  LEA.HI.X.SX32 R50, R49, R50, 0x1, P2 ;  /* 0x0000003231327211 */ /* 0x000fc400010f0eff */
[----:B------:R-:W-:Y:S01]  /*46e0*/  LEA R14, P4, R15, c[0x0][0x188], 0x1 ;  /* 0x000062000f0e7a11 */ /* 0x000fe200078808ff */
[----:B------:R0:W5:Y:S01]  /*46f0*/  LDG.E.CONSTANT R66, [R10.64] ;  /* 0x0000000c0a427981 */ /* 0x000162000c1e9900 */
[----:B------:R-:W-:Y:S02]  /*4700*/  LEA R16, P1, R17, c[0x0][0x188], 0x1 ;  /* 0x0000620011107a11 */ /* 0x000fe400078208ff */
[----:B------:R-:W-:Y:S01]  /*4710*/  LEA.HI.X R7, R7, c[0x0][0x18c], R56, 0x1, P6 ;  /* 0x0000630007077a11 */ /* 0x000fe200030f0c38 */
[----:B------:R0:W5:Y:S01]  /*4720*/  LDG.E.CONSTANT R67, [R10.64+0x4] ;  /* 0x0000040c0a437981 */ /* 0x000162000c1e9900 */
[----:B------:R-:W-:Y:S02]  /*4730*/  LEA.HI.X R9, R9, c[0x0][0x18c], R54, 0x1, P5 ;  /* 0x0000630009097a11 */ /* 0x000fe400028f0c36 */
[----:B------:R-:W-:Y:S01]  /*4740*/  LEA.HI.X R15, R15, c[0x0][0x18c], R52, 0x1, P4 ;  /* 0x000063000f0f7a11 */ /* 0x000fe200020f0c34 */
[----:B------:R1:W5:Y:S01]  /*4750*/  LDG.E.CONSTANT R54, [R68.64] ;  /* 0x0000000c44367981 */ /* 0x000362000c1e9900 */
[----:B------:R-:W-:-:S03]  /*4760*/  LEA.HI.X R17, R17, c[0x0][0x18c], R50, 0x1, P1 ;  /* 0x0000630011117a11 */ /* 0x000fc600008f0c32 */
[----:B------:R2:W5:Y:S04]  /*4770*/  LDG.E.CONSTANT R50, [R64.64] ;  /* 0x0000000c40327981 */ /* 0x000568000c1e9900 */
[----:B------:R2:W5:Y:S04]  /*4780*/  LDG.E.CONSTANT R52, [R64.64+0x8] ;  /* 0x0000080c40347981 */ /* 0x000568000c1e9900 */
[----:B------:R1:W5:Y:S04]  /*4790*/  LDG.E.CONSTANT R56, [R68.64+0x8] ;  /* 0x0000080c44387981 */ /* 0x000368000c1e9900 */
[----:B------:R0:W5:Y:S04]  /*47a0*/  LDG.E.CONSTANT R70, [R4.64] ;  /* 0x0000000c04467981 */ /* 0x000168000c1e9900 */
[----:B--2---:R4:W5:Y:S04]  /*47b0*/  LDG.E.CONSTANT R64, [R78.64+0x8] ;  /* 0x0000080c4e407981 */ /* 0x004968000c1e9900 */
[----:B------:R4:W5:Y:S04]  /*47c0*/  LDG.E.CONSTANT R65, [R78.64+0xc] ;  /* 0x00000c0c4e417981 */ /* 0x000968000c1e9900 */
[----:B-1----:R1:W5:Y:S04]  /*47d0*/  LDG.E.CONSTANT R68, [R10.64+0x8] ;  /* 0x0000080c0a447981 */ /* 0x002368000c1e9900 */
[----:B------:R1:W5:Y:S04]  /*47e0*/  LDG.E.CONSTANT R69, [R10.64+0xc] ;  /* 0x00000c0c0a457981 */ /* 0x000368000c1e9900 */
[----:B------:R0:W5:Y:S04]  /*47f0*/  LDG.E.CONSTANT R71, [R4.64+0x4] ;  /* 0x0000040c04477981 */ /* 0x000168000c1e9900 */
[----:B---3--:R0:W5:Y:S04]  /*4800*/  LDG.E.CONSTANT R72, [R4.64+0x8] ;  /* 0x0000080c04487981 */ /* 0x008168000c1e9900 */
[----:B------:R0:W5:Y:S04]  /*4810*/  LDG.E.CONSTANT R75, [R4.64+0xc] ;  /* 0x00000c0c044b7981 */ /* 0x000168000c1e9900 */
[----:B------:R0:W5:Y:S04]  /*4820*/  LDG.E.CONSTANT R76, [R6.64] ;  /* 0x0000000c064c7981 */ /* 0x000168000c1e9900 */
[----:B------:R0:W5:Y:S04]  /*4830*/  LDG.E.CONSTANT R74, [R6.64+0x4] ;  /* 0x0000040c064a7981 */ /* 0x000168000c1e9900 */
[----:B------:R0:W5:Y:S04]  /*4840*/  LDG.E.CONSTANT R73, [R6.64+0x8] ;  /* 0x0000080c06497981 */ /* 0x000168000c1e9900 */
[----:B------:R0:W5:Y:S04]  /*4850*/  LDG.E.CONSTANT R77, [R6.64+0xc] ;  /* 0x00000c0c064d7981 */ /* 0x000168000c1e9900 */
[----:B----4-:R1:W5:Y:S04]  /*4860*/  LDG.E.CONSTANT R78, [R8.64] ;  /* 0x0000000c084e7981 */ /* 0x010368000c1e9900 */
[----:B------:R1:W5:Y:S04]  /*4870*/  LDG.E.CONSTANT R79, [R8.64+0x4] ;  /* 0x0000040c084f7981 */ /* 0x000368000c1e9900 */
[----:B------:R1:W5:Y:S04]  /*4880*/  LDG.E.CONSTANT R80, [R8.64+0x8] ;  /* 0x0000080c08507981 */ /* 0x000368000c1e9900 */
[----:B------:R1:W5:Y:S04]  /*4890*/  LDG.E.CONSTANT R81, [R8.64+0xc] ;  /* 0x00000c0c08517981 */ /* 0x000368000c1e9900 */
[----:B0-----:R-:W0:Y:S04]  /*48a0*/  LDS.128 R4, [R35+-0x10] ;  /* 0xfffff00023047984 */ /* 0x001e280000000c00 */
[----:B------:R2:W5:Y:S04]  /*48b0*/  LDG.E.CONSTANT R82, [R14.64] ;  /* 0x0000000c0e527981 */ /* 0x000568000c1e9900 */
[----:B-1----:R-:W2:Y:S04]  /*48c0*/  LDS.128 R8, [R35] ;  /* 0x0000000023087984 */ /* 0x002ea80000000c00 */
[----:B------:R2:W5:Y:S04]  /*48d0*/  LDG.E.CONSTANT R83, [R14.64+0x4] ;  /* 0x0000040c0e537981 */ /* 0x000568000c1e9900 */
[----:B------:R2:W5:Y:S04]  /*48e0*/  LDG.E.CONSTANT R84, [R14.64+0x8] ;  /* 0x0000080c0e547981 */ /* 0x000568000c1e9900 */
[----:B------:R2:W5:Y:S04]  /*48f0*/  LDG.E.CONSTANT R85, [R14.64+0xc] ;  /* 0x00000c0c0e557981 */ /* 0x000568000c1e9900 */
[----:B------:R1:W5:Y:S04]  /*4900*/  LDG.E.CONSTANT R86, [R16.64] ;  /* 0x0000000c10567981 */ /* 0x000368000c1e9900 */
[----:B------:R1:W5:Y:S04]  /*4910*/  LDG.E.CONSTANT R87, [R16.64+0x4] ;  /* 0x0000040c10577981 */ /* 0x000368000c1e9900 */
[----:B------:R1:W5:Y:S04]  /*4920*/  LDG.E.CONSTANT R88, [R16.64+0x8] ;  /* 0x0000080c10587981 */ /* 0x000368000c1e9900 */
[----:B------:R1:W5:Y:S01]  /*4930*/  LDG.E.CONSTANT R89, [R16.64+0xc] ;  /* 0x00000c0c10597981 */ /* 0x000362000c1e9900 */
[----:B0-----:R-:W-:-:S02]  /*4940*/  F2FP.BF16.PACK_AB R5, R5, R4 ;  /* 0x000000040505723e */ /* 0x001fc400000010ff */
[----:B------:R-:W-:Y:S01]  /*4950*/  F2FP.BF16.PACK_AB R91, R7, R6 ;  /* 0x00000006075b723e */ /* 0x000fe200000010ff */
[----:B------:R1:W5:Y:S04]  /*4960*/  LDG.E.CONSTANT R4, [R2.64] ;  /* 0x0000000c02047981 */ /* 0x000368000c1e9900 */
[----:B------:R1:W5:Y:S01]  /*4970*/  LDG.E.CONSTANT R7, [R2.64+0x4] ;  /* 0x0000040c02077981 */ /* 0x000362000c1e9900 */
[----:B--2---:R-:W-:-:S03]  /*4980*/  F2FP.BF16.PACK_AB R14, R9, R8 ;  /* 0x00000008090e723e */ /* 0x004fc600000010ff */
[----:B------:R1:W5:Y:S04]  /*4990*/  LDG.E.CONSTANT R6, [R2.64+0x8] ;  /* 0x0000080c02067981 */ /* 0x000368000c1e9900 */
[----:B------:R1:W5:Y:S01]  /*49a0*/  LDG.E.CONSTANT R9, [R2.64+0xc] ;  /* 0x00000c0c02097981 */ /* 0x000362000c1e9900 */
[----:B------:R-:W-:Y:S01]  /*49b0*/  ISETP.NE.AND P0, PT, R18, RZ, PT ;  /* 0x000000ff1200720c */ /* 0x000fe20003f05270 */
[----:B------:R-:W-:Y:S01]  /*49c0*/  BSSY B1, `(.L_x_14021) ;  /* 0x0000021000017945 */ /* 0x000fe20003800000 */
[----:B------:R-:W-:-:S11]  /*49d0*/  F2FP.BF16.PACK_AB R92, R11, R10 ;  /* 0x0000000a0b5c723e */ /* 0x000fd600000010ff */
[----:B------:R-:W-:Y:S05]  /*49e0*/  @P0 BRA `(.L_x_14022) ;  /* 0x000001e000000947 */ /* 0x000fea0003800000 */
[C---:B-1----:R-:W-:Y:S02]  /*49f0*/  IADD3 R8, R21.reuse, -0x7, RZ ;  /* 0xfffffff915087810 */ /* 0x042fe40007ffe0ff */
[C---:B------:R-:W-:Y:S02]  /*4a00*/  IADD3 R10, R21.reuse, -0x5, RZ ;  /* 0xfffffffb150a7810 */ /* 0x040fe40007ffe0ff */
[----:B------:R-:W-:Y:S02]  /*4a10*/  ISETP.GE.AND P5, PT, R8, UR17, PT ;  /* 0x0000001108007c0c */ /* 0x000fe4000bfa6270 */
[C---:B------:R-:W-:Y:S02]  /*4a20*/  IADD3 R15, R21.reuse, -0x1, RZ ;  /* 0xffffffff150f7810 */ /* 0x040fe40007ffe0ff */
[----:B------:R-:W-:Y:S02]  /*4a30*/  ISETP.GE.AND P1, PT, R10, UR17, PT ;  /* 0x000000110a007c0c */ /* 0x000fe4000bf26270 */
[----:B------:R-:W-:-:S02]  /*4a40*/  IADD3 R8, R21, -0x3, RZ ;  /* 0xfffffffd15087810 */ /* 0x000fc40007ffe0ff */
[----:B------:R-:W-:Y:S02]  /*4a50*/  ISETP.GE.AND P2, PT, R15, UR17, PT ;  /* 0x000000110f007c0c */ /* 0x000fe4000bf46270 */
[C---:B------:R-:W-:Y:S02]  /*4a60*/  IADD3 R11, R21.reuse, -0x4, RZ ;  /* 0xfffffffc150b7810 */ /* 0x040fe40007ffe0ff */
[----:B------:R-:W-:Y:S02]  /*4a70*/  IADD3 R10, R21, -0x2, RZ ;  /* 0xfffffffe150a7810 */ /* 0x000fe40007ffe0ff */
[----:B-----5:R-:W-:Y:S02]  /*4a80*/  SEL R15, R7, RZ, !P1 ;  /* 0x000000ff070f7207 */ /* 0x020fe40004800000 */
[----:B------:R-:W-:Y:S02]  /*4a90*/  ISETP.GE.AND P1, PT, R21, UR17, PT ;  /* 0x0000001115007c0c */ /* 0x000fe4000bf26270 */
[----:B------:R-:W-:-:S02]  /*4aa0*/  ISETP.GE.AND P4, PT, R8, UR17, PT ;  /* 0x0000001108007c0c */ /* 0x000fc4000bf86270 */
[----:B------:R-:W-:Y:S02]  /*4ab0*/  ISETP.GE.AND P6, PT, R11, UR17, PT ;  /* 0x000000110b007c0c */ /* 0x000fe4000bfc6270 */
[----:B------:R-:W-:Y:S02]  /*4ac0*/  ISETP.GE.AND P3, PT, R10, UR17, PT ;  /* 0x000000110a007c0c */ /* 0x000fe4000bf66270 */
[----:B------:R-:W-:Y:S02]  /*4ad0*/  PRMT R8, R7, 0x7632, R8 ;  /* 0x0000763207087816 */ /* 0x000fe40000000008 */
[----:B------:R-:W-:Y:S02]  /*4ae0*/  IADD3 R10, R21, -0x6, RZ ;  /* 0xfffffffa150a7810 */ /* 0x000fe40007ffe0ff */
        /* <DEDUP_REMOVED lines=14> */
.L_x_14022:
[----:B-1----:R-:W-:Y:S05]  /*4bd0*/  BSYNC B1 ;  /* 0x0000000000017941 */ /* 0x002fea0003800000 */
.L_x_14021:
[----:B-----5:R-:W-:Y:S01]  /*4be0*/  HFMA2.BF16_V2 R10, R5, R4, -RZ.H0_H0 ;  /* 0x00000004050a7231 */ /* 0x020fe200003400ff */
[----:B------:R0:W5:Y:S04]  /*4bf0*/  LDG.E.CONSTANT R15, [R2.64+0x204] ;  /* 0x0002040c020f7981 */ /* 0x000168000c1e9900 */
[----:B------:R0:W5:Y:S04]  /*4c00*/  LDG.E.CONSTANT R8, [R2.64+0x208] ;  /* 0x0002080c02087981 */ /* 0x000168000c1e9900 */
[----:B------:R0:W5:Y:S01]  /*4c10*/  LDG.E.CONSTANT R4, [R2.64+0x20c] ;  /* 0x00020c0c02047981 */ /* 0x000162000c1e9900 */
[----:B------:R-:W-:Y:S01]  /*4c20*/  BSSY B1, `(.L_x_14023) ;  /* 0x0000034000017945 */ /* 0x000fe20003800000 */
[----:B0-----:R-:W-:Y:S01]  /*4c30*/  IMAD.MOV.U32 R2, RZ, RZ, R91 ;  /* 0x000000ffff027224 */ /* 0x001fe200078e005b */
[----:B------:R-:W-:-:S02]  /*4c40*/  PRMT R3, RZ, 0x5410, R10 ;  /* 0x00005410ff037816 */ /* 0x000fc4000000000a */
[----:B------:R-:W-:Y:S02]  /*4c50*/  PRMT R10, RZ, 0x7610, R10 ;  /* 0x00007610ff0a7816 */ /* 0x000fe4000000000a */
[----:B------:R-:W-:-:S03]  /*4c60*/  HFMA2.BF16_V2 R7, R2, R7, -RZ.H0_H0 ;  /* 0x0000000702077231 */ /* 0x000fc600003400ff */
[----:B------:R-:W-:Y:S02]  /*4c70*/  FADD.FTZ R11, R3, R10 ;  /* 0x0000000a030b7221 */ /* 0x000fe40000010000 */
[----:B------:R-:W-:Y:S01]  /*4c80*/  IMAD.MOV.U32 R3, RZ, RZ, R14 ;  /* 0x000000ffff037224 */ /* 0x000fe200078e000e */
[--C-:B------:R-:W-:Y:S02]  /*4c90*/  PRMT R14, RZ, 0x5410, R7.reuse ;  /* 0x00005410ff0e7816 */ /* 0x100fe40000000007 */
[----:B------:R-:W-:Y:S02]  /*4ca0*/  PRMT R7, RZ, 0x7610, R7 ;  /* 0x00007610ff077816 */ /* 0x000fe40000000007 */
[----:B------:R-:W-:Y:S01]  /*4cb0*/  HFMA2.BF16_V2 R10, R3, R6, -RZ.H0_H0 ;  /* 0x00000006030a7231 */ /* 0x000fe200003400ff */
[----:B------:R-:W-:Y:S02]  /*4cc0*/  IMAD.MOV.U32 R6, RZ, RZ, R92 ;  /* 0x000000ffff067224 */ /* 0x000fe400078e005c */
[----:B------:R-:W-:-:S02]  /*4cd0*/  FADD.FTZ R14, R14, R7 ;  /* 0x000000070e0e7221 */ /* 0x000fc40000010000 */
[--C-:B------:R-:W-:Y:S01]  /*4ce0*/  PRMT R7, RZ, 0x5410, R10.reuse ;  /* 0x00005410ff077816 */ /* 0x100fe2000000000a */
[----:B------:R-:W-:Y:S01]  /*4cf0*/  HFMA2.BF16_V2 R9, R6, R9, -RZ.H0_H0 ;  /* 0x0000000906097231 */ /* 0x000fe200003400ff */
[----:B------:R-:W-:Y:S01]  /*4d00*/  PRMT R10, RZ, 0x7610, R10 ;  /* 0x00007610ff0a7816 */ /* 0x000fe2000000000a */
[----:B------:R-:W-:-:S04]  /*4d10*/  FADD.FTZ R11, R11, R14 ;  /* 0x0000000e0b0b7221 */ /* 0x000fc80000010000 */
[----:B------:R-:W-:Y:S01]  /*4d20*/  FADD.FTZ R10, R7, R10 ;  /* 0x0000000a070a7221 */ /* 0x000fe20000010000 */
[--C-:B------:R-:W-:Y:S02]  /*4d30*/  PRMT R7, RZ, 0x5410, R9.reuse ;  /* 0x00005410ff077816 */ /* 0x100fe40000000009 */
[----:B------:R-:W-:-:S05]  /*4d40*/  PRMT R9, RZ, 0x7610, R9 ;  /* 0x00007610ff097816 */ /* 0x000fca0000000009 */
        /* <DEDUP_REMOVED lines=9> */
[----:B------:R-:W-:Y:S02]  /*4de0*/  ISETP.GE.AND P3, PT, R10, UR17, PT ;  /* 0x000000110a007c0c */ /* 0x000fe4000bf66270 */
[----:B------:R-:W-:Y:S02]  /*4df0*/  IADD3 R11, R21, -0x4, RZ ;  /* 0xfffffffc150b7810 */ /* 0x000fe40007ffe0ff */
[----:B-----5:R-:W-:Y:S02]  /*4e00*/  SEL R10, R15, RZ, !P1 ;  /* 0x000000ff0f0a7207 */ /* 0x020fe40004800000 */
        /* <DEDUP_REMOVED lines=21> */
.L_x_14024:
[----:B------:R-:W-:Y:S05]  /*4f60*/  BSYNC B1 ;  /* 0x0000000000017941 */ /* 0x000fea0003800000 */
.L_x_14023:
[----:B------:R-:W-:Y:S01]  /*4f70*/  HFMA2.BF16_V2 R90, R5, R90, -RZ.H0_H0 ;  /* 0x0000005a055a7231 */ /* 0x000fe200003400ff */
[----:B------:R-:W-:Y:S01]  /*4f80*/  BSSY B1, `(.L_x_14025) ;  /* 0x000002e000017945 */ /* 0x000fe20003800000 */
[----:B-----5:R-:W-:Y:S01]  /*4f90*/  HFMA2.BF16_V2 R15, R2, R15, -RZ.H0_H0 ;  /* 0x0000000f020f7231 */ /* 0x020fe200003400ff */
[----:B------:R-:W-:Y:S01]  /*4fa0*/  FADD.FTZ R7, R7, R14 ;  /* 0x0000000e07077221 */ /* 0x000fe20000010000 */
[----:B------:R-:W-:Y:S01]  /*4fb0*/  HFMA2.BF16_V2 R8, R3, R8, -RZ.H0_H0 ;  /* 0x0000000803087231 */ /* 0x000fe200003400ff */
[--C-:B------:R-:W-:Y:S01]  /*4fc0*/  PRMT R9, RZ, 0x5410, R90.reuse ;  /* 0x00005410ff097816 */ /* 0x100fe2000000005a */
[----:B------:R-:W-:Y:S01]  /*4fd0*/  HFMA2.BF16_V2 R4, R6, R4, -RZ.H0_H0 ;  /* 0x0000000406047231 */ /* 0x000fe200003400ff */
[--C-:B------:R-:W-:Y:S02]  /*4fe0*/  PRMT R10, RZ, 0x5410, R15.reuse ;  /* 0x00005410ff0a7816 */ /* 0x100fe4000000000f */
[----:B------:R-:W-:Y:S02]  /*4ff0*/  PRMT R90, RZ, 0x7610, R90 ;  /* 0x00007610ff5a7816 */ /* 0x000fe4000000005a */
        /* <DEDUP_REMOVED lines=38> */
.L_x_14026:
[----:B------:R-:W-:Y:S05]  /*5260*/  BSYNC B1 ;  /* 0x0000000000017941 */ /* 0x000fea0003800000 */
.L_x_14025:
[--C-:B------:R-:W-:Y:S01]  /*5270*/  PRMT R10, RZ, 0x5410, R4.reuse ;  /* 0x00005410ff0a7816 */ /* 0x100fe20000000004 */
[----:B------:R-:W-:Y:S01]  /*5280*/  HFMA2.BF16_V2 R50, R5, R50, -RZ.H0_H0 ;  /* 0x0000003205327231 */ /* 0x000fe200003400ff */
[----:B------:R-:W-:Y:S01]  /*5290*/  PRMT R4, RZ, 0x7610, R4 ;  /* 0x00007610ff047816 */ /* 0x000fe20000000004 */
[----:B------:R-:W-:Y:S01]  /*52a0*/  HFMA2.BF16_V2 R51, R2, R51, -RZ.H0_H0 ;  /* 0x0000003302337231 */ /* 0x000fe200003400ff */
[----:B------:R-:W-:Y:S01]  /*52b0*/  FADD.FTZ R8, R9, R8 ;  /* 0x0000000809087221 */ /* 0x000fe20000010000 */
[----:B------:R-:W-:Y:S01]  /*52c0*/  HFMA2.BF16_V2 R52, R3, R52, -RZ.H0_H0 ;  /* 0x0000003403347231 */ /* 0x000fe200003400ff */
[----:B------:R-:W-:Y:S01]  /*52d0*/  BSSY B1, `(.L_x_14027) ;  /* 0x0000030000017945 */ /* 0x000fe20003800000 */
[----:B------:R-:W-:Y:S01]  /*52e0*/  FADD.FTZ R11, R10, R4 ;  /* 0x000000040a0b7221 */ /* 0x000fe20000010000 */
        /* <DEDUP_REMOVED lines=17> */
[C---:B------:R-:W-:Y:S02]  /*5400*/  IADD3 R14, R21.reuse, -0x5, RZ ;  /* 0xfffffffb150e7810 */ /* 0x040fe40007ffe0ff */
        /* <DEDUP_REMOVED lines=28> */
.L_x_14028:
[----:B------:R-:W-:Y:S05]  /*55d0*/  BSYNC B1 ;  /* 0x0000000000017941 */ /* 0x000fea0003800000 */
.L_x_14027:
[----:B------:R-:W-:Y:S01]  /*55e0*/  HFMA2.BF16_V2 R56, R3, R56, -RZ.H0_H0 ;  /* 0x0000003803387231 */ /* 0x000fe200003400ff */
        /* <DEDUP_REMOVED lines=8> */
[----:B------:R-:W-:Y:S01]  /*5670*/  PRMT R4, RZ, 0x5410, R54 ;  /* 0x00005410ff047816 */ /* 0x000fe20000000036 */
[----:B------:R-:W-:Y:S01]  /*5680*/  BSSY B1, `(.L_x_14029) ;  /* 0x000002a000017945 */ /* 0x000fe20003800000 */
[----:B------:R-:W-:Y:S01]  /*5690*/  PRMT R7, RZ, 0x5410, R55 ;  /* 0x00005410ff077816 */ /* 0x000fe20000000037 */
[----:B------:R-:W-:Y:S01]  /*56a0*/  FADD.FTZ R11, R10, R56 ;  /* 0x000000380a0b7221 */ /* 0x000fe20000010000 */
[----:B------:R-:W-:-:S02]  /*56b0*/  PRMT R54, RZ, 0x7610, R54 ;  /* 0x00007610ff367816 */ /* 0x000fc40000000036 */
[----:B------:R-:W-:Y:S02]  /*56c0*/  PRMT R55, RZ, 0x7610, R55 ;  /* 0x00007610ff377816 */ /* 0x000fe40000000037 */
        /* <DEDUP_REMOVED lines=13> */
[C---:B------:R-:W-:Y:S02]  /*57a0*/  IADD3 R10, R21.reuse, -0x2, RZ ;  /* 0xfffffffe150a7810 */ /* 0x040fe40007ffe0ff */
[----:B------:R-:W-:Y:S02]  /*57b0*/  SEL R17, R60, RZ, !P1 ;  /* 0x000000ff3c117207 */ /* 0x000fe40004800000 */
[C---:B------:R-:W-:Y:S02]  /*57c0*/  ISETP.GE.AND P1, PT, R21.reuse, UR17, PT ;  /* 0x0000001115007c0c */ /* 0x040fe4000bf26270 */
[----:B------:R-:W-:Y:S02]  /*57d0*/  IADD3 R16, R21, -0x1, RZ ;  /* 0xffffffff15107810 */ /* 0x000fe40007ffe0ff */
[----:B------:R-:W-:-:S02]  /*57e0*/  ISETP.GE.AND P4, PT, R7, UR17, PT ;  /* 0x0000001107007c0c */ /* 0x000fc4000bf86270 */
        /* <DEDUP_REMOVED lines=19> */
.L_x_14030:
[----:B------:R-:W-:Y:S05]  /*5920*/  BSYNC B1 ;  /* 0x0000000000017941 */ /* 0x000fea0003800000 */
.L_x_14029:
        /* <DEDUP_REMOVED lines=51> */
.L_x_14032:
[----:B------:R-:W-:Y:S05]  /*5c60*/  BSYNC B1 ;  /* 0x0000000000017941 */ /* 0x000fea0003800000 */
.L_x_14031:
        /* <DEDUP_REMOVED lines=49> */
.L_x_14034:
[----:B------:R-:W-:Y:S05]  /*5f80*/  BSYNC B1 ;  /* 0x0000000000017941 */ /* 0x000fea0003800000 */
.L_x_14033:
        /* <DEDUP_REMOVED lines=58> */
.L_x_14036:
[----:B------:R-:W-:Y:S05]  /*6330*/  BSYNC B1 ;  /* 0x0000000000017941 */ /* 0x000fea0003800000 */
.L_x_14035:
        /* <DEDUP_REMOVED lines=49> */
.L_x_14038:
[----:B------:R-:W-:Y:S05]  /*6650*/  BSYNC B1 ;  /* 0x0000000000017941 */ /* 0x000fea0003800000 */
.L_x_14037:
        /* <DEDUP_REMOVED lines=22> */
[C---:B------:R-:W-:Y:S02]  /*67c0*/  IADD3 R11, R21.reuse, -0x5, RZ ;  /* 0xfffffffb150b7810 */ /* 0x040fe40007ffe0ff */
[----:B------:R-:W-:Y:S02]  /*67d0*/  ISETP.GE.AND P5, PT, R10, UR17, PT ;  /* 0x000000110a007c0c */ /* 0x000fe4000bfa6270 */
[----:B------:R-:W-:-:S02]  /*67e0*/  IADD3 R14, R21, -0x4, RZ ;  /* 0xfffffffc150e7810 */ /* 0x000fc40007ffe0ff */
[----:B------:R-:W-:Y:S02]  /*67f0*/  ISETP.GE.AND P1, PT, R11, UR17, PT ;  /* 0x000000110b007c0c */ /* 0x000fe4000bf26270 */
        /* <DEDUP_REMOVED lines=25> */
.L_x_14040:
[----:B------:R-:W-:Y:S05]  /*6990*/  BSYNC B1 ;  /* 0x0000000000017941 */ /* 0x000fea0003800000 */
.L_x_14039:
        /* <DEDUP_REMOVED lines=49> */
.L_x_14042:
[----:B------:R-:W-:Y:S05]  /*6cb0*/  BSYNC B1 ;  /* 0x0000000000017941 */ /* 0x000fea0003800000 */
.L_x_14041:
        /* <DEDUP_REMOVED lines=36> */
[C---:B------:R-:W-:Y:S02]  /*6f00*/  IADD3 R4, R21.reuse, -0x4, RZ ;  /* 0xfffffffc15047810 */ /* 0x040fe40007ffe0ff */
[----:B------:R-:W-:Y:S02]  /*6f10*/  ISETP.GE.AND P5, PT, R8, UR17, PT ;  /* 0x0000001108007c0c */ /* 0x000fe4000bfa6270 */
[----:B------:R-:W-:Y:S02]  /*6f20*/  IADD3 R9, R21, -0x1, RZ ;  /* 0xffffffff15097810 */ /* 0x000fe40007ffe0ff */
        /* <DEDUP_REMOVED lines=23> */
.L_x_14044:
[----:B------:R-:W-:Y:S05]  /*70a0*/  BSYNC B1 ;  /* 0x0000000000017941 */ /* 0x000fea0003800000 */
.L_x_14043:
        /* <DEDUP_REMOVED lines=10> */
[----:B------:R-:W-:Y:S01]  /*7150*/  PRMT R5, RZ, 0x7610, R5 ;  /* 0x00007610ff057816 */ /* 0x000fe20000000005 */
[----:B------:R-:W-:Y:S01]  /*7160*/  FADD.FTZ R7, R7, R2 ;  /* 0x0000000207077221 */ /* 0x000fe20000010000 */
[--C-:B------:R-:W-:Y:S02]  /*7170*/  PRMT R2, RZ, 0x5410, R3.reuse ;  /* 0x00005410ff027816 */ /* 0x100fe40000000003 */
        /* <DEDUP_REMOVED lines=16> */
.L_x_14020:
[----:B------:R-:W-:Y:S05]  /*7280*/  BSYNC B0 ;  /* 0x0000000000007941 */ /* 0x000fea0003800000 */
.L_x_14018:
[----:B------:R-:W0:Y:S01]  /*7290*/  SHFL.BFLY PT, R3, R32, 0x2, 0x1f ;  /* 0x0c401f0020037f89 */ /* 0x000e2200000e0000 */
[----:B------:R-:W-:Y:S01]  /*72a0*/  LOP3.LUT R19, R45, 0x3, RZ, 0xc0, !PT ;  /* 0x000000032d137812 */ /* 0x000fe200078ec0ff */
[----:B------:R-:W-:Y:S01]  /*72b0*/  BSSY B0, `(.L_x_14046) ;  /* 0x000004b000007945 */ /* 0x000fe20003800000 */
[C---:B------:R-:W-:Y:S01]  /*72c0*/  LOP3.LUT R21, R48.reuse, 0xffffffe0, RZ, 0xc0, !PT ;  /* 0xffffffe030157812 */ /* 0x040fe200078ec0ff */
[----:B------:R-:W1:Y:S01]  /*72d0*/  SHFL.BFLY PT, R0, R31, 0x2, 0x1f ;  /* 0x0c401f001f007f89 */ /* 0x000e6200000e0000 */
[----:B------:R-:W-:Y:S02]  /*72e0*/  ISETP.NE.AND P2, PT, R19, RZ, PT ;  /* 0x000000ff1300720c */ /* 0x000fe40003f45270 */
[----:B------:R-:W-:Y:S01]  /*72f0*/  LOP3.LUT R19, R48, 0xffffffc0, RZ, 0xc0, !PT ;  /* 0xffffffc030137812 */ /* 0x000fe200078ec0ff */
[----:B------:R-:W2:Y:S01]  /*7300*/  SHFL.BFLY PT, R5, R30, 0x2, 0x1f ;  /* 0x0c401f001e057f89 */ /* 0x000ea200000e0000 */
[----:B------:R-:W-:-:S02]  /*7310*/  ISETP.NE.OR P4, PT, R21, 0x20, P2 ;  /* 0x000000201500780c */ /* 0x000fc40001785670 */
[----:B------:R-:W-:Y:S01]  /*7320*/  ISETP.NE.OR P5, PT, R19, 0x40, P2 ;  /* 0x000000401300780c */ /* 0x000fe200017a5670 */
[----:B------:R-:W3:Y:S01]  /*7330*/  SHFL.BFLY PT, R2, R29, 0x2, 0x1f ;  /* 0x0c401f001d027f89 */ /* 0x000ee200000e0000 */
[C---:B------:R-:W-:Y:S02]  /*7340*/  ISETP.GT.OR P0, PT, R48.reuse, 0x3f, P2 ;  /* 0x0000003f3000780c */ /* 0x040fe40001704670 */
[----:B------:R-:W-:Y:S01]  /*7350*/  ISETP.GT.OR P1, PT, R48, 0x1f, P2 ;  /* 0x0000001f3000780c */ /* 0x000fe20001724670 */
[----:B------:R-:W4:Y:S04]  /*7360*/  SHFL.BFLY PT, R7, R28, 0x2, 0x1f ;  /* 0x0c401f001c077f89 */ /* 0x000f2800000e0000 */
[----:B------:R-:W4:Y:S04]  /*7370*/  SHFL.BFLY PT, R4, R27, 0x2, 0x1f ;  /* 0x0c401f001b047f89 */ /* 0x000f2800000e0000 */
        /* <DEDUP_REMOVED lines=10> */
[----:B------:R-:W4:Y:S01]  /*7420*/  SHFL.BFLY PT, R10, R33, 0x2, 0x1f ;  /* 0x0c401f00210a7f89 */ /* 0x000f2200000e0000 */
[----:B------:R-:W-:Y:S02]  /*7430*/  FADD.FTZ R9, R4, R27 ;  /* 0x0000001b04097221 */ /* 0x000fe40000010000 */
[----:B------:R-:W-:Y:S01]  /*7440*/  FADD.FTZ R11, R11, R26 ;  /* 0x0000001a0b0b7221 */ /* 0x000fe20000010000 */
[----:B------:R-:W4:Y:S01]  /*7450*/  SHFL.BFLY PT, R0, R3, 0x1, 0x1f ;  /* 0x0c201f0003007f89 */ /* 0x000f2200000e0000 */
[----:B------:R-:W-:Y:S01]  /*7460*/  SHF.R.S32.HI R26, RZ, 0x1f, R45 ;  /* 0x0000001fff1a7819 */ /* 0x000fe2000001142d */
[----:B0-----:R-:W-:Y:S02]  /*7470*/  FADD.FTZ R25, R6, R25 ;  /* 0x0000001906197221 */ /* 0x001fe40000010000 */
[----:B------:R-:W0:Y:S01]  /*7480*/  SHFL.BFLY PT, R2, R31, 0x1, 0x1f ;  /* 0x0c201f001f027f89 */ /* 0x000e2200000e0000 */
[----:B------:R-:W-:Y:S01]  /*7490*/  LEA.HI R45, R26, R45, RZ, 0x2 ;  /* 0x0000002d1a2d7211 */ /* 0x000fe200078f10ff */
[----:B-1----:R-:W-:-:S02]  /*74a0*/  FADD.FTZ R13, R13, R24 ;  /* 0x000000180d0d7221 */ /* 0x002fc40000010000 */
[----:B------:R-:W1:Y:S01]  /*74b0*/  SHFL.BFLY PT, R4, R5, 0x1, 0x1f ;  /* 0x0c201f0005047f89 */ /* 0x000e6200000e0000 */
[----:B------:R-:W-:Y:S01]  /*74c0*/  SHF.R.S32.HI R21, RZ, 0x2, R45 ;  /* 0x00000002ff157819 */ /* 0x000fe2000001142d */
[----:B--2---:R-:W-:Y:S02]  /*74d0*/  FADD.FTZ R23, R8, R23 ;  /* 0x0000001708177221 */ /* 0x004fe40000010000 */
[----:B------:R-:W2:Y:S01]  /*74e0*/  SHFL.BFLY PT, R6, R29, 0x1, 0x1f ;  /* 0x0c201f001d067f89 */ /* 0x000ea200000e0000 */
[----:B------:R-:W-:Y:S01]  /*74f0*/  IADD3 R24, R48, 0x1f, RZ ;  /* 0x0000001f30187810 */ /* 0x000fe20007ffe0ff */
[----:B------:R-:W-:Y:S02]  /*7500*/  IMAD R46, R46, 0x60, R21 ;  /* 0x000000602e2e7824 */ /* 0x000fe400078e0215 */
[----:B---3--:R-:W-:Y:S01]  /*7510*/  FADD.FTZ R15, R15, R22 ;  /* 0x000000160f0f7221 */ /* 0x008fe20000010000 */
[----:B------:R-:W3:Y:S01]  /*7520*/  SHFL.BFLY PT, R8, R7, 0x1, 0x1f ;  /* 0x0c201f0007087f89 */ /* 0x000ee200000e0000 */
[----:B------:R-:W-:Y:S01]  /*7530*/  ISETP.GT.U32.AND P3, PT, R24, 0x3e, PT ;  /* 0x0000003e1800780c */ /* 0x000fe20003f64070 */
[----:B----4-:R-:W-:-:S02]  /*7540*/  FADD.FTZ R17, R10, R33 ;  /* 0x000000210a117221 */ /* 0x010fc40000010000 */
[----:B------:R-:W4:Y:S01]  /*7550*/  SHFL.BFLY PT, R10, R9, 0x1, 0x1f ;  /* 0x0c201f00090a7f89 */ /* 0x000f2200000e0000 */
[----:B------:R-:W-:-:S03]  /*7560*/  FADD.FTZ R0, R3, R0 ;  /* 0x0000000003007221 */ /* 0x000fc60000010000 */
[----:B------:R-:W4:Y:S01]  /*7570*/  SHFL.BFLY PT, R12, R11, 0x1, 0x1f ;  /* 0x0c201f000b0c7f89 */ /* 0x000f2200000e0000 */
[----:B0-----:R-:W-:-:S03]  /*7580*/  FADD.FTZ R31, R31, R2 ;  /* 0x000000021f1f7221 */ /* 0x001fc60000010000 */
[----:B------:R-:W0:Y:S01]  /*7590*/  SHFL.BFLY PT, R14, R25, 0x1, 0x1f ;  /* 0x0c201f00190e7f89 */ /* 0x000e2200000e0000 */
[----:B-1----:R-:W-:-:S03]  /*75a0*/  FADD.FTZ R26, R5, R4 ;  /* 0x00000004051a7221 */ /* 0x002fc60000010000 */
[----:B------:R-:W1:Y:S01]  /*75b0*/  SHFL.BFLY PT, R16, R13, 0x1, 0x1f ;  /* 0x0c201f000d107f89 */ /* 0x000e6200000e0000 */
[----:B--2---:R-:W-:-:S03]  /*75c0*/  FADD.FTZ R29, R29, R6 ;  /* 0x000000061d1d7221 */ /* 0x004fc60000010000 */
[----:B------:R-:W2:Y:S04]  /*75d0*/  SHFL.BFLY PT, R18, R23, 0x1, 0x1f ;  /* 0x0c201f0017127f89 */ /* 0x000ea800000e0000 */
        /* <DEDUP_REMOVED lines=8> */
[----:B--2---:R-:W-:Y:S02]  /*7660*/  FADD.FTZ R35, R23, R18 ;  /* 0x0000001217237221 */ /* 0x004fe40000010000 */
[----:B------:R-:W-:Y:S02]  /*7670*/  FADD.FTZ R34, R15, R20 ;  /* 0x000000140f227221 */ /* 0x000fe40000010000 */
        /* <DEDUP_REMOVED lines=14> */
.L_x_14047:
[----:B------:R-:W-:Y:S05]  /*7760*/  BSYNC B0 ;  /* 0x0000000000007941 */ /* 0x000fea0003800000 */
.L_x_14046:
        /* <DEDUP_REMOVED lines=25> */
[----:B------:R-:W-:Y:S02]  /*7900*/  FADD.FTZ R34, R34, R13 ;  /* 0x0000000d22227221 */ /* 0x000fe40000010000 */
[----:B0-----:R-:W-:Y:S02]  /*7910*/  FADD.FTZ R37, R37, R12 ;  /* 0x0000000c25257221 */ /* 0x001fe40000010000 */
.L_x_14049:
[----:B------:R-:W-:Y:S05]  /*7920*/  BSYNC B0 ;  /* 0x0000000000007941 */ /* 0x000fea0003800000 */
.L_x_14048:
        /* <DEDUP_REMOVED lines=15> */
.L_x_14051:
[----:B------:R-:W-:Y:S05]  /*7a20*/  BSYNC B0 ;  /* 0x0000000000007941 */ /* 0x000fea0003800000 */
.L_x_14050:
        /* <DEDUP_REMOVED lines=11> */
[----:B------:R-:W1:Y:S04]  /*7ae0*/  @!P2 LDS R11, [R46.X4+0x1e0] ;  /* 0x0001e0002e0ba984 */ /* 0x000e680000004800 */
[----:B------:R-:W1:Y:S04]  /*7af0*/  @!P2 LDS R10, [R46.X4+0x200] ;  /* 0x000200002e0aa984 */ /* 0x000e680000004800 */
[----:B------:R-:W1:Y:S02]  /*7b00*/  @!P2 LDS R13, [R46.X4+0x220] ;  /* 0x000220002e0da984 */ /* 0x000e640000004800 */
[----:B012---:R-:W-:-:S02]  /*7b10*/  FADD.FTZ R0, R0, R3 ;  /* 0x0000000300007221 */ /* 0x007fc40000010000 */
[----:B------:R-:W0:Y:S01]  /*7b20*/  @!P2 LDS R12, [R46.X4+0x240] ;  /* 0x000240002e0ca984 */ /* 0x000e220000004800 */
[----:B---3--:R-:W-:Y:S02]  /*7b30*/  FADD.FTZ R31, R31, R2 ;  /* 0x000000021f1f7221 */ /* 0x008fe40000010000 */
[----:B----4-:R-:W-:Y:S02]  /*7b40*/  FADD.FTZ R26, R26, R5 ;  /* 0x000000051a1a7221 */ /* 0x010fe40000010000 */
[----:B------:R-:W-:Y:S02]  /*7b50*/  FADD.FTZ R29, R29, R4 ;  /* 0x000000041d1d7221 */ /* 0x000fe40000010000 */
[----:B------:R-:W-:Y:S02]  /*7b60*/  FADD.FTZ R27, R27, R6 ;  /* 0x000000061b1b7221 */ /* 0x000fe40000010000 */
[----:B------:R-:W-:Y:S02]  /*7b70*/  FADD.FTZ R28, R28, R7 ;  /* 0x000000071c1c7221 */ /* 0x000fe40000010000 */
[----:B------:R-:W-:-:S02]  /*7b80*/  FADD.FTZ R30, R30, R9 ;  /* 0x000000091e1e7221 */ /* 0x000fc40000010000 */
[----:B------:R-:W-:Y:S02]  /*7b90*/  FADD.FTZ R33, R33, R8 ;  /* 0x0000000821217221 */ /* 0x000fe40000010000 */
[----:B------:R-:W-:Y:S02]  /*7ba0*/  @!P2 FADD.FTZ R32, R32, R11 ;  /* 0x0000000b2020a221 */ /* 0x000fe40000010000 */
[----:B------:R-:W-:Y:S02]  /*7bb0*/  @!P2 FADD.FTZ R35, R35, R10 ;  /* 0x0000000a2323a221 */ /* 0x000fe40000010000 */
[----:B------:R-:W-:Y:S02]  /*7bc0*/  @!P2 FADD.FTZ R34, R34, R13 ;  /* 0x0000000d2222a221 */ /* 0x000fe40000010000 */
[----:B0-----:R-:W-:Y:S02]  /*7bd0*/  @!P2 FADD.FTZ R37, R37, R12 ;  /* 0x0000000c2525a221 */ /* 0x001fe40000010000 */
.L_x_14053:
[----:B------:R-:W-:Y:S05]  /*7be0*/  BSYNC B0 ;  /* 0x0000000000007941 */ /* 0x000fea0003800000 */
.L_x_14052:
        /* <DEDUP_REMOVED lines=19> */
[----:B------:R-:W-:Y:S02]  /*7d20*/  IADD3 R9, P0, R21, UR4, RZ ;  /* 0x0000000415097c10 */ /* 0x000fe4000ff1e0ff */
[----:B------:R-:W-:Y:S02]  /*7d30*/  IADD3 R5, P1, R3, UR4, RZ ;  /* 0x0000000403057c10 */ /* 0x000fe4000ff3e0ff */
[----:B------:R-:W-:Y:S02]  /*7d40*/  LEA.HI.X.SX32 R10, R21, UR7, 0x1, P0 ;  /* 0x00000007150a7c11 */ /* 0x000fe400080f0eff */
[----:B------:R-:W-:Y:S02]  /*7d50*/  LEA R2, P0, R9, c[0x0][0x170], 0x1 ;  /* 0x00005c0009027a11 */ /* 0x000fe400078008ff */
[----:B------:R-:W-:-:S02]  /*7d60*/  IADD3 R6, R21, 0x10, RZ ;  /* 0x0000001015067810 */ /* 0x000fc40007ffe0ff */
        /* <DEDUP_REMOVED lines=12> */
[----:B------:R-:W-:Y:S02]  /*7e30*/  IADD3 R11, R21, 0x28, RZ ;  /* 0x00000028150b7810 */ /* 0x000fe40007ffe0ff */
[C---:B------:R-:W-:Y:S02]  /*7e40*/  IADD3 R15, P2, R10.reuse, UR4, RZ ;  /* 0x000000040a0f7c10 */ /* 0x040fe4000ff5e0ff */
[----:B------:R-:W-:Y:S02]  /*7e50*/  LEA.HI.X R7, R13, c[0x0][0x174], R14, 0x1, P0 ;  /* 0x00005d000d077a11 */ /* 0x000fe400000f0c0e */
[----:B------:R-:W-:Y:S02]  /*7e60*/  LEA.HI.X R9, R9, c[0x0][0x174], R12, 0x1, P1 ;  /* 0x00005d0009097a11 */ /* 0x000fe400008f0c0c */
[----:B------:R-:W-:Y:S02]  /*7e70*/  IADD3 R13, P1, R11, UR4, RZ ;  /* 0x000000040b0d7c10 */ /* 0x000fe4000ff3e0ff */
[----:B------:R-:W-:-:S02]  /*7e80*/  LEA.HI.X.SX32 R18, R10, UR7, 0x1, P2 ;  /* 0x000000070a127c11 */ /* 0x000fc400090f0eff */
[----:B------:R-:W-:Y:S02]  /*7e90*/  LEA R10, P0, R15, c[0x0][0x170], 0x1 ;  /* 0x00005c000f0a7a11 */ /* 0x000fe400078008ff */
[----:B------:R-:W-:Y:S02]  /*7ea0*/  LEA.HI.X.SX32 R16, R11, UR7, 0x1, P1 ;  /* 0x000000070b107c11 */ /* 0x000fe400088f0eff */
[----:B------:R-:W-:Y:S02]  /*7eb0*/  IADD3 R14, R21, 0x30, RZ ;  /* 0x00000030150e7810 */ /* 0x000fe40007ffe0ff */
[----:B------:R-:W-:Y:S02]  /*7ec0*/  LEA R12, P1, R13, c[0x0][0x170], 0x1 ;  /* 0x00005c000d0c7a11 */ /* 0x000fe400078208ff */
[----:B------:R-:W-:Y:S02]  /*7ed0*/  LEA.HI.X R11, R15, c[0x0][0x174], R18, 0x1, P0 ;  /* 0x00005d000f0b7a11 */ /* 0x000fe400000f0c12 */
[----:B------:R-:W-:-:S02]  /*7ee0*/  IADD3 R15, R21, 0x38, RZ ;  /* 0x00000038150f7810 */ /* 0x000fc40007ffe0ff */
[C---:B------:R-:W-:Y:S02]  /*7ef0*/  IADD3 R18, P0, R14.reuse, UR4, RZ ;  /* 0x000000040e127c10 */ /* 0x040fe4000ff1e0ff */
[----:B------:R-:W-:Y:S02]  /*7f00*/  LEA.HI.X R13, R13, c[0x0][0x174], R16, 0x1, P1 ;  /* 0x00005d000d0d7a11 */ /* 0x000fe400008f0c10 */
[----:B------:R-:W-:Y:S02]  /*7f10*/  IADD3 R17, R21, 0x40, RZ ;  /* 0x0000004015117810 */ /* 0x000fe40007ffe0ff */
[----:B------:R-:W-:Y:S02]  /*7f20*/  IADD3 R20, P1, R15, UR4, RZ ;  /* 0x000000040f147c10 */ /* 0x000fe4000ff3e0ff */
[----:B------:R-:W-:Y:S02]  /*7f30*/  LEA.HI.X.SX32 R25, R14, UR7, 0x1, P0 ;  /* 0x000000070e197c11 */ /* 0x000fe400080f0eff */
[----:B------:R-:W-:-:S02]  /*7f40*/  LEA R14, P0, R18, c[0x0][0x170], 0x1 ;  /* 0x00005c00120e7a11 */ /* 0x000fc400078008ff */
[----:B------:R-:W-:Y:S02]  /*7f50*/  IADD3 R19, P2, R17, UR4, RZ ;  /* 0x0000000411137c10 */ /* 0x000fe4000ff5e0ff */
[----:B------:R-:W-:Y:S02]  /*7f60*/  LEA.HI.X.SX32 R23, R15, UR7, 0x1, P1 ;  /* 0x000000070f177c11 */ /* 0x000fe400088f0eff */
[----:B------:R-:W-:Y:S02]  /*7f70*/  LEA R16, P1, R20, c[0x0][0x170], 0x1 ;  /* 0x00005c0014107a11 */ /* 0x000fe400078208ff */
[----:B------:R-:W-:Y:S02]  /*7f80*/  LEA.HI.X R15, R18, c[0x0][0x174], R25, 0x1, P0 ;  /* 0x00005d00120f7a11 */ /* 0x000fe400000f0c19 */
[----:B------:R-:W-:Y:S02]  /*7f90*/  LEA.HI.X.SX32 R24, R17, UR7, 0x1, P2 ;  /* 0x0000000711187c11 */ /* 0x000fe400090f0eff */
[----:B------:R-:W-:-:S02]  /*7fa0*/  LEA R18, P0, R19, c[0x0][0x170], 0x1 ;  /* 0x00005c0013127a11 */ /* 0x000fc400078008ff */
[----:B------:R-:W-:Y:S02]  /*7fb0*/  LEA.HI.X R17, R20, c[0x0][0x174], R23, 0x1, P1 ;  /* 0x00005d0014117a11 */ /* 0x000fe400008f0c17 */
[----:B01----:R-:W-:Y:S02]  /*7fc0*/  F2FP.BF16.PACK_AB R0, R31, R0 ;  /* 0x000000001f00723e */ /* 0x003fe400000010ff */
[C---:B------:R-:W-:Y:S02]  /*7fd0*/  IADD3 R20, R21.reuse, 0x48, RZ ;  /* 0x0000004815147810 */ /* 0x040fe40007ffe0ff */
[C---:B------:R-:W-:Y:S01]  /*7fe0*/  IADD3 R22, R21.reuse, 0x50, RZ ;  /* 0x0000005015167810 */ /* 0x040fe20007ffe0ff */
[----:B------:R0:W-:Y:S01]  /*7ff0*/  STG.E.U16 [R2.64], R0 ;  /* 0x0000000002007986 */ /* 0x0001e2000c10150c */
[----:B------:R-:W-:Y:S02]  /*8000*/  IADD3 R21, R21, 0x58, RZ ;  /* 0x0000005815157810 */ /* 0x000fe40007ffe0ff */
[----:B------:R-:W-:-:S02]  /*8010*/  F2FP.BF16.PACK_AB R26, R29, R26 ;  /* 0x0000001a1d1a723e */ /* 0x000fc400000010ff */
[----:B------:R-:W-:Y:S02]  /*8020*/  LEA.HI.X R19, R19, c[0x0][0x174], R24, 0x1, P0 ;  /* 0x00005d0013137a11 */ /* 0x000fe400000f0c18 */
[----:B------:R-:W-:Y:S02]  /*8030*/  PRMT R29, R0, 0x7632, R29 ;  /* 0x00007632001d7816 */ /* 0x000fe4000000001d */
[----:B------:R-:W-:Y:S02]  /*8040*/  IADD3 R39, P0, R20, UR4, RZ ;  /* 0x0000000414277c10 */ /* 0x000fe4000ff1e0ff */
[----:B------:R-:W-:Y:S01]  /*8050*/  IADD3 R23, P1, R22, UR4, RZ ;  /* 0x0000000416177c10 */ /* 0x000fe2000ff3e0ff */
[----:B------:R1:W-:Y:S01]  /*8060*/  STG.E.U16 [R4.64], R29 ;  /* 0x0000001d04007986 */ /* 0x0003e2000c10150c */
[----:B------:R-:W-:Y:S02]  /*8070*/  F2FP.BF16.PACK_AB R27, R28, R27 ;  /* 0x0000001b1c1b723e */ /* 0x000fe400000010ff */
[----:B------:R-:W-:Y:S01]  /*8080*/  IADD3 R25, P2, R21, UR4, RZ ;  /* 0x0000000415197c10 */ /* 0x000fe2000ff5e0ff */
[----:B------:R-:W-:Y:S01]  /*8090*/  STG.E.U16 [R6.64], R26 ;  /* 0x0000001a06007986 */ /* 0x000fe2000c10150c */
[----:B0-----:R-:W-:-:S02]  /*80a0*/  PRMT R3, R26, 0x7632, R3 ;  /* 0x000076321a037816 */ /* 0x001fc40000000003 */
[----:B------:R-:W-:Y:S02]  /*80b0*/  F2FP.BF16.PACK_AB R30, R33, R30 ;  /* 0x0000001e211e723e */ /* 0x000fe400000010ff */
[----:B------:R-:W-:Y:S01]  /*80c0*/  LEA.HI.X.SX32 R40, R20, UR7, 0x1, P0 ;  /* 0x0000000714287c11 */ /* 0x000fe200080f0eff */
[----:B------:R0:W-:Y:S01]  /*80d0*/  STG.E.U16 [R8.64], R3 ;  /* 0x0000000308007986 */ /* 0x0001e2000c10150c */
[----:B------:R-:W-:Y:S02]  /*80e0*/  LEA.HI.X.SX32 R38, R22, UR7, 0x1, P1 ;  /* 0x0000000716267c11 */ /* 0x000fe400088f0eff */
[----:B------:R-:W-:Y:S01]  /*80f0*/  LEA R20, P0, R39, c[0x0][0x170], 0x1 ;  /* 0x00005c0027147a11 */ /* 0x000fe200078008ff */
[----:B------:R-:W-:Y:S01]  /*8100*/  STG.E.U16 [R10.64], R27 ;  /* 0x0000001b0a007986 */ /* 0x000fe2000c10150c */
[----:B-1----:R-:W-:Y:S02]  /*8110*/  PRMT R5, R27, 0x7632, R5 ;  /* 0x000076321b057816 */ /* 0x002fe40000000005 */
        /* <DEDUP_REMOVED lines=10> */
[----:B------:R-:W-:-:S02]  /*81c0*/  PRMT R2, R32, 0x7632, R2 ;  /* 0x0000763220027816 */ /* 0x000fc40000000002 */
[----:B------:R-:W-:Y:S01]  /*81d0*/  LEA.HI.X R23, R23, c[0x0][0x174], R38, 0x1, P1 ;  /* 0x00005d0017177a11 */ /* 0x000fe200008f0c26 */
[----:B------:R-:W-:Y:S01]  /*81e0*/  STG.E.U16 [R18.64], R32 ;  /* 0x0000002012007986 */ /* 0x000fe2000c10150c */
[----:B------:R-:W-:Y:S02]  /*81f0*/  LEA.HI.X R25, R25, c[0x0][0x174], R36, 0x1, P2 ;  /* 0x00005d0019197a11 */ /* 0x000fe400010f0c24 */
[----:B0-----:R-:W-:Y:S01]  /*8200*/  PRMT R3, R34, 0x7632, R3 ;  /* 0x0000763222037816 */ /* 0x001fe20000000003 */
[----:B------:R-:W-:Y:S04]  /*8210*/  STG.E.U16 [R20.64], R2 ;  /* 0x0000000214007986 */ /* 0x000fe8000c10150c */
[----:B------:R-:W-:Y:S04]  /*8220*/  STG.E.U16 [R22.64], R34 ;  /* 0x0000002216007986 */ /* 0x000fe8000c10150c */
[----:B------:R-:W-:Y:S01]  /*8230*/  STG.E.U16 [R24.64], R3 ;  /* 0x0000000318007986 */ /* 0x000fe2000c10150c */
[----:B------:R-:W-:Y:S05]  /*8240*/  EXIT ;  /* 0x000000000000794d */ /* 0x000fea0003800000 */
.L_x_14054:
        /* <DEDUP_REMOVED lines=11> */
.L_x_25422:


//--------------------- .text._ZN4vllm25paged_attention_v2_kernelI13__nv_bfloat16S1_Li80ELi32ELi128ELNS_18Fp8KVCacheDataTypeE0ELb0ELi512EEEvPfS3_PT_PKS4_PKT0_SA_ifPKiSC_iPKfiiiSE_SE_iiiii --------------------------
	.section	.text._ZN4vllm25paged_attention_v2_kernelI13__nv_bfloat16S1_Li80ELi32ELi128ELNS_18Fp8KVCacheDataTypeE0ELb0ELi512EEEvPfS3_PT_PKS4_PKT0_SA_ifPKiSC_iPKfiiiSE_SE_iiiii,"ax",@progbits
	.sectioninfo	@"SHI_REGISTERS=126"
	.align	128
        .global         _ZN4vllm25paged_attention_v2_kernelI13__nv_bfloat16S1_Li80ELi32ELi128ELNS_18Fp8KVCacheDataTypeE0ELb0ELi512EEEvPfS3_PT_PKS4_PKT0_SA_ifPKiSC_iPKfiiiSE_SE_iiiii
        .type           _ZN4vllm25paged_attention_v2_kernelI13__nv_bfloat16S1_Li80ELi32ELi128ELNS_18Fp8KVCacheDataTypeE0ELb0ELi512EEEvPfS3_PT_PKS4_PKT0_SA_ifPKiSC_iPKfiiiSE_SE_iiiii,@function
        .size           _ZN4vllm25paged_attention_v2_kernelI13__nv_bfloat16S1_Li80ELi32ELi128ELNS_18Fp8KVCacheDataTypeE0ELb0ELi512EEEvPfS3_PT_PKS4_PKT0_SA_ifPKiSC_iPKfiiiSE_SE_iiiii,(.L_x_25423 - _ZN4vllm25paged_attention_v2_kernelI13__nv_bfloat16S1_Li80ELi32ELi128ELNS_18Fp8KVCacheDataTypeE0ELb0ELi512EEEvPfS3_PT_PKS4_PKT0_SA_ifPKiSC_iPKfiiiSE_SE_iiiii)
        .other          _ZN4vllm25paged_attention_v2_kernelI13__nv_bfloat16S1_Li80ELi32ELi128ELNS_18Fp8KVCacheDataTypeE0ELb0ELi512EEEvPfS3_PT_PKS4_PKT0_SA_ifPKiSC_iPKfiiiSE_SE_iiiii,@"STO_CUDA_ENTRY STV_DEFAULT"
_ZN4vllm25paged_attention_v2_kernelI13__nv_bfloat16S1_Li80ELi32ELi128ELNS_18Fp8KVCacheDataTypeE0ELb0ELi512EEEvPfS3_PT_PKS4_PKT0_SA_ifPKiSC_iPKfiiiSE_SE_iiiii:
.text._ZN4vllm25paged_attention_v2_kernelI13__nv_bfloat16S1_Li80ELi32ELi128ELNS_18Fp8KVCacheDataTypeE0ELb0ELi512EEEvPfS3_PT_PKS4_PKT0_SA_ifPKiSC_iPKfiiiSE_SE_iiiii:
        /* <DEDUP_REMOVED lines=19> */
[----:B------:R-:W-:Y:S01]  /*0130*/  BSSY B0, `(.L_x_14055) ;  /* 0x000008f000007945 */ /* 0x000fe20003800000 */
[----:B------:R-:W-:Y:S01]  /*0140*/  ULDC UR5, c[0x0][0x190] ;  /* 0x0000640000057ab9 */ /* 0x000fe20000000800 */
[----:B------:R-:W2:Y:S01]  /*0150*/  S2R R51, SR_TID.X ;  /* 0x0000000000337919 */ /* 0x000ea20000002100 */
[----:B------:R-:W-:Y:S01]  /*0160*/  ULOP3.LUT UR4, UR4, UR5, URZ, 0x3c, !UPT ;  /* 0x0000000504047292 */ /* 0x000fe2000f8e3c3f */
[----:B-1----:R-:W-:-:S05]  /*0170*/  IABS R2, c[0x0][0xc] ;  /* 0x0000030000027a13 */ /* 0x002fca0000000000 */
        /* <DEDUP_REMOVED lines=30> */
[----:B------:R-:W-:-:S03]  /*0360*/  IABS R4, R53 ;  /* 0x0000003500047213 */ /* 0x000fc60000000000 */
[----:B------:R-:W-:-:S06]  /*0370*/  IMAD.HI.U32 R3, R3, R7, R2 ;  /* 0x0000000703037227 */ /* 0x000fcc00078e0002 */
[----:B------:R-:W-:-:S04]  /*0380*/  IMAD.HI.U32 R49, R3, R4, RZ ;  /* 0x0000000403317227 */ /* 0x000fc800078e00ff */
[----:B------:R-:W-:Y:S01]  /*0390*/  IMAD R2, R49, R0, R4 ;  /* 0x0000000031027224 */ /* 0x000fe200078e0204 */
[----:B------:R-:W-:-:S04]  /*03a0*/  IADD3 R0, R55, 0x1f, RZ ;  /* 0x0000001f37007810 */ /* 0x000fc80007ffe0ff */
[----:B------:R-:W-:Y:S02]  /*03b0*/  ISETP.GT.U32.AND P1, PT, R5, R2, PT ;  /* 0x000000020500720c */ /* 0x000fe40003f24070 */
[----:B------:R-:W-:-:S04]  /*03c0*/  SHF.R.S32.HI R3, RZ, 0x1f, R0 ;  /* 0x0000001fff037819 */ /* 0x000fc80000011400 */
[----:B------:R-:W-:Y:S02]  /*03d0*/  LEA.HI R3, R3, R0, RZ, 0x5 ;  /* 0x0000000003037211 */ /* 0x000fe400078f28ff */
[----:B------:R-:W-:Y:S02]  /*03e0*/  LOP3.LUT R0, R53, R6, RZ, 0x3c, !PT ;  /* 0x0000000635007212 */ /* 0x000fe400078e3cff */
[----:B------:R-:W-:Y:S02]  /*03f0*/  SHF.R.S32.HI R52, RZ, 0x5, R3 ;  /* 0x00000005ff347819 */ /* 0x000fe40000011403 */
[----:B------:R-:W-:Y:S01]  /*0400*/  ISETP.GE.AND P2, PT, R0, RZ, PT ;  /* 0x000000ff0000720c */ /* 0x000fe20003f46270 */
[----:B------:R-:W-:Y:S01]  /*0410*/  @!P1 IMAD.IADD R2, R2, 0x1, -R5 ;  /* 0x0000000102029824 */ /* 0x000fe200078e0a05 */
[----:B------:R-:W-:Y:S02]  /*0420*/  @!P1 IADD3 R49, R49, 0x1, RZ ;  /* 0x0000000131319810 */ /* 0x000fe40007ffe0ff */
[----:B------:R-:W-:-:S02]  /*0430*/  ISETP.NE.AND P1, PT, R6, RZ, PT ;  /* 0x000000ff0600720c */ /* 0x000fc40003f25270 */
[----:B------:R-:W-:Y:S02]  /*0440*/  ISETP.GE.U32.AND P0, PT, R2, R5, PT ;  /* 0x000000050200720c */ /* 0x000fe40003f06070 */
[----:B------:R-:W-:Y:S02]  /*0450*/  LEA R5, R54, 0x10, 0x4 ;  /* 0x0000001036057811 */ /* 0x000fe400078e20ff */
[----:B--2---:R-:W-:Y:S02]  /*0460*/  SHF.R.S32.HI R2, RZ, 0x1f, R51 ;  /* 0x0000001fff027819 */ /* 0x004fe40000011433 */
[----:B------:R-:W-:Y:S02]  /*0470*/  IMNMX R50, R52, R5, PT ;  /* 0x0000000534327217 */ /* 0x000fe40003800200 */
[----:B------:R-:W-:-:S03]  /*0480*/  LEA.HI R2, R2, R51, RZ, 0x5 ;  /* 0x0000003302027211 */ /* 0x000fc600078f28ff */
[----:B------:R-:W-:Y:S01]  /*0490*/  IMAD R3, R54, -0x10, R50 ;  /* 0xfffffff036037824 */ /* 0x000fe200078e0232 */
[----:B------:R-:W-:Y:S02]  /*04a0*/  LOP3.LUT R46, R2, 0xffffffe0, RZ, 0xc0, !PT ;  /* 0xffffffe0022e7812 */ /* 0x000fe400078ec0ff */
[----:B------:R-:W-:Y:S01]  /*04b0*/  @P0 IADD3 R49, R49, 0x1, RZ ;  /* 0x0000000131310810 */ /* 0x000fe20007ffe0ff */
[----:B------:R-:W-:Y:S01]  /*04c0*/  IMAD R0, R3, 0x20, R48 ;  /* 0x0000002003007824 */ /* 0x000fe200078e0230 */
[C---:B------:R-:W-:Y:S01]  /*04d0*/  ISETP.GT.AND P0, PT, R51.reuse, 0x9, PT ;  /* 0x000000093300780c */ /* 0x040fe20003f04270 */
[----:B------:R-:W-:Y:S01]  /*04e0*/  IMAD.IADD R46, R51, 0x1, -R46 ;  /* 0x00000001332e7824 */ /* 0x000fe200078e0a2e */
[----:B------:R-:W-:Y:S01]  /*04f0*/  SHF.R.S32.HI R47, RZ, 0x5, R2 ;  /* 0x00000005ff2f7819 */ /* 0x000fe20000011402 */
[----:B------:R-:W-:Y:S01]  /*0500*/  @!P2 IMAD.MOV R49, RZ, RZ, -R49 ;  /* 0x000000ffff31a224 */ /* 0x000fe200078e0a31 */
[----:B------:R-:W-:Y:S02]  /*0510*/  IMNMX R3, R55, R0, PT ;  /* 0x0000000037037217 */ /* 0x000fe40003800200 */
[----:B------:R-:W-:-:S03]  /*0520*/  @!P1 LOP3.LUT R49, RZ, R6, RZ, 0x33, !PT ;  /* 0x00000006ff319212 */ /* 0x000fc600078e33ff */
[----:B------:R-:W-:-:S04]  /*0530*/  IMAD.IADD R48, R3, 0x1, -R48 ;  /* 0x0000000103307824 */ /* 0x000fc800078e0a30 */
[----:B------:R-:W-:Y:S05]  /*0540*/  @P0 BRA `(.L_x_14056) ;  /* 0x000004d000000947 */ /* 0x000fea0003800000 */
[----:B------:R-:W-:Y:S01]  /*0550*/  IMNMX R0, R51, -0x76, !PT ;  /* 0xffffff8a33007817 */ /* 0x000fe20007800200 */
[----:B------:R-:W-:Y:S01]  /*0560*/  IMAD R5, R53, 0x50, RZ ;  /* 0x0000005035057824 */ /* 0x000fe200078e02ff */
[----:B------:R-:W-:Y:S01]  /*0570*/  BSSY B1, `(.L_x_14057) ;  /* 0x0000024000017945 */ /* 0x000fe20003800000 */
[----:B------:R-:W-:Y:S01]  /*0580*/  IMAD.MOV.U32 R6, RZ, RZ, R51 ;  /* 0x000000ffff067224 */ /* 0x000fe200078e0033 */
[----:B------:R-:W-:Y:S02]  /*0590*/  IADD3 R0, -R51, 0x7f, R0 ;  /* 0x0000007f33007810 */ /* 0x000fe40007ffe100 */
[----:B------:R-:W-:Y:S02]  /*05a0*/  SHF.R.S32.HI R13, RZ, 0x1f, R5 ;  /* 0x0000001fff0d7819 */ /* 0x000fe40000011405 */
[C---:B------:R-:W-:Y:S02]  /*05b0*/  LEA.HI R2, R0.reuse, 0x1, RZ, 0x19 ;  /* 0x0000000100027811 */ /* 0x040fe400078fc8ff */
[----:B------:R-:W-:Y:S01]  /*05c0*/  ISETP.GE.U32.AND P0, PT, R0, 0x180, PT ;  /* 0x000001800000780c */ /* 0x000fe20003f06070 */
[----:B------:R-:W-:Y:S01]  /*05d0*/  IMAD R0, R56, c[0x0][0x1b8], RZ ;  /* 0x00006e0038007a24 */ /* 0x000fe200078e02ff */
[----:B------:R-:W-:-:S04]  /*05e0*/  LOP3.LUT P1, R2, R2, 0x3, RZ, 0xc0, !PT ;  /* 0x0000000302027812 */ /* 0x000fc8000782c0ff */
[----:B------:R-:W-:-:S09]  /*05f0*/  SHF.R.S32.HI R12, RZ, 0x1f, R0 ;  /* 0x0000001fff0c7819 */ /* 0x000fd20000011400 */
        /* <DEDUP_REMOVED lines=12> */
.L_x_14059:
        /* <DEDUP_REMOVED lines=15> */
.L_x_14058:
[----:B------:R-:W-:Y:S05]  /*07b0*/  BSYNC B1 ;  /* 0x0000000000017941 */ /* 0x000fea0003800000 */
.L_x_14057:
        /* <DEDUP_REMOVED lines=10> */
.L_x_14060:
        /* <DEDUP_REMOVED lines=28> */
.L_x_14056:
[----:B------:R-:W-:Y:S05]  /*0a20*/  BSYNC B0 ;  /* 0x0000000000007941 */ /* 0x000fea0003800000 */
.L_x_14055:
[----:B------:R-:W-:Y:S01]  /*0a30*/  IMAD R45, R54, 0x10, R47 ;  /* 0x00000010362d7824 */ /* 0x000fe200078e022f */
[----:B------:R-:W-:Y:S01]  /*0a40*/  BAR.SYNC.DEFER_BLOCKING 0x0 ;  /* 0x0000000000007b1d */ /* 0x000fe20000010000 */
[----:B------:R-:W-:-:S02]  /*0a50*/  IMAD R44, R56, c[0x0][0x1a8], RZ ;  /* 0x00006a00382c7a24 */ /* 0x000fc400078e02ff */
[----:B------:R-:W-:Y:S01]  /*0a60*/  IMAD.MOV.U32 R10, RZ, RZ, -0x800001 ;  /* 0xff7fffffff0a7424 */ /* 0x000fe200078e00ff */
[----:B------:R-:W-:Y:S02]  /*0a70*/  ISETP.GE.AND P0, PT, R45, R50, PT ;  /* 0x000000322d00720c */ /* 0x000fe40003f06270 */
[----:B------:R-:W-:Y:S11]  /*0a80*/  BSSY B0, `(.L_x_14061) ;  /* 0x0000295000007945 */ /* 0x000ff60003800000 */
[----:B------:R-:W-:Y:S05]  /*0a90*/  @P0 BRA `(.L_x_14062) ;  /* 0x0000293000000947 */ /* 0x000fea0003800000 */
[----:B------:R-:W0:Y:S01]  /*0aa0*/  LDS.128 R40, [RZ] ;  /* 0x00000000ff287984 */ /* 0x000e220000000c00 */
[----:B-----5:R-:W-:Y:S01]  /*0ab0*/  FSETP.NEU.FTZ.AND P0, PT, R58, RZ, PT ;  /* 0x000000ff3a00720b */ /* 0x020fe20003f1d000 */
[----:B------:R-:W-:Y:S01]  /*0ac0*/  IMAD R0, R49, c[0x0][0x1c0], RZ ;  /* 0x0000700031007a24 */ /* 0x000fe200078e02ff */
[----:B------:R-:W-:Y:S01]  /*0ad0*/  SHF.R.S32.HI R66, RZ, 0x1f, R44 ;  /* 0x0000001fff427819 */ /* 0x000fe2000001142c */
[----:B------:R-:W1:Y:S01]  /*0ae0*/  LDS.128 R36, [0x10] ;  /* 0x00001000ff247984 */ /* 0x000e620000000c00 */
[----:B------:R-:W-:-:S02]  /*0af0*/  IMAD.SHL.U32 R3, R46, 0x8, RZ ;  /* 0x000000082e037824 */ /* 0x000fc400078e00ff */
[----:B------:R-:W-:Y:S01]  /*0b00*/  IMAD.MOV.U32 R59, RZ, RZ, c[0x0][0x1bc] ;  /* 0x00006f00ff3b7624 */ /* 0x000fe200078e00ff */
[----:B------:R-:W2:Y:S02]  /*0b10*/  LDS.128 R32, [0x20] ;  /* 0x00002000ff207984 */ /* 0x000ea40000000c00 */
[----:B------:R-:W-:Y:S02]  /*0b20*/  SHF.R.S32.HI R57, RZ, 0x1f, R3 ;  /* 0x0000001fff397819 */ /* 0x000fe40000011403 */
[----:B------:R-:W3:Y:S01]  /*0b30*/  LDS.128 R28, [0x30] ;  /* 0x00003000ff1c7984 */ /* 0x000ee20000000c00 */
[----:B------:R-:W-:-:S03]  /*0b40*/  IADD3 R2, P1, R0, R3, RZ ;  /* 0x0000000300027210 */ /* 0x000fc60007f3e0ff */
[----:B------:R-:W4:Y:S01]  /*0b50*/  LDS.128 R24, [0x40] ;  /* 0x00004000ff187984 */ /* 0x000f220000000c00 */
[----:B------:R-:W-:Y:S02]  /*0b60*/  LEA.HI.X.SX32 R3, R0, R57, 0x1, P1 ;  /* 0x0000003900037211 */ /* 0x000fe400008f0eff */
[----:B------:R-:W-:Y:S01]  /*0b70*/  SHF.R.S32.HI R0, RZ, 0x1f, R59 ;  /* 0x0000001fff007819 */ /* 0x000fe2000001143b */
[----:B------:R-:W0:Y:S04]  /*0b80*/  LDS.128 R20, [0x50] ;  /* 0x00005000ff147984 */ /* 0x000e280000000c00 */
[----:B------:R-:W0:Y:S04]  /*0b90*/  LDS.128 R16, [0x60] ;  /* 0x00006000ff107984 */ /* 0x000e280000000c00 */
[----:B------:R-:W0:Y:S04]  /*0ba0*/  LDS.128 R12, [0x70] ;  /* 0x00007000ff0c7984 */ /* 0x000e280000000c00 */
[----:B------:R-:W0:Y:S04]  /*0bb0*/  LDS.128 R8, [0x80] ;  /* 0x00008000ff087984 */ /* 0x000e280000000c00 */
[----:B------:R-:W0:Y:S01]  /*0bc0*/  LDS.128 R4, [0x90] ;  /* 0x00009000ff047984 */ /* 0x000e220000000c00 */
[----:B------:R-:W-:Y:S05]  /*0bd0*/  @P0 BRA `(.L_x_14063) ;  /* 0x000013d000000947 */ /* 0x000fea0003800000 */
[----:B0-----:R-:W-:Y:S01]  /*0be0*/  PRMT R57, RZ, 0x5410, R40 ;  /* 0x00005410ff397816 */ /* 0x001fe20000000028 */
[----:B------:R-:W-:Y:S01]  /*0bf0*/  IMAD R99, R47, 0x20, R46 ;  /* 0x000000202f637824 */ /* 0x000fe200078e022e */
[----:B------:R-:W-:-:S02]  /*0c00*/  PRMT R58, RZ, 0x7610, R40 ;  /* 0x00007610ff3a7816 */ /* 0x000fc40000000028 */
[----:B------:R-:W-:Y:S01]  /*0c10*/  PRMT R40, RZ, 0x5410, R41 ;  /* 0x00005410ff287816 */ /* 0x000fe20000000029 */
[----:B------:R-:W-:Y:S01]  /*0c20*/  IMAD R100, R54, 0x200, R99 ;  /* 0x0000020036647824 */ /* 0x000fe200078e0263 */
[----:B------:R-:W-:Y:S02]  /*0c30*/  PRMT R59, RZ, 0x7610, R41 ;  /* 0x00007610ff3b7816 */ /* 0x000fe40000000029 */
[--C-:B------:R-:W-:Y:S02]  /*0c40*/  PRMT R41, RZ, 0x5410, R42.reuse ;  /* 0x00005410ff297816 */ /* 0x100fe4000000002a */
[----:B------:R-:W-:Y:S02]  /*0c50*/  PRMT R60, RZ, 0x7610, R42 ;  /* 0x00007610ff3c7816 */ /* 0x000fe4000000002a */
[--C-:B------:R-:W-:Y:S02]  /*0c60*/  PRMT R42, RZ, 0x5410, R43.reuse ;  /* 0x00005410ff2a7816 */ /* 0x100fe4000000002b */
        /* <DEDUP_REMOVED lines=9> */
[--C-:B--2---:R-:W-:Y:S02]  /*0d00*/  PRMT R39, RZ, 0x5410, R32.reuse ;  /* 0x00005410ff277816 */ /* 0x104fe40000000020 */
[----:B------:R-:W-:Y:S02]  /*0d10*/  PRMT R67, RZ, 0x7610, R32 ;  /* 0x00007610ff437816 */ /* 0x000fe40000000020 */
[--C-:B------:R-:W-:Y:S02]  /*0d20*/  PRMT R32, RZ, 0x5410, R33.reuse ;  /* 0x00005410ff207816 */ /* 0x100fe40000000021 */
[----:B------:R-:W-:-:S02]  /*0d30*/  PRMT R68, RZ, 0x7610, R33 ;  /* 0x00007610ff447816 */ /* 0x000fc40000000021 */
[--C-:B------:R-:W-:Y:S02]  /*0d40*/  PRMT R33, RZ, 0x5410, R34.reuse ;  /* 0x00005410ff217816 */ /* 0x100fe40000000022 */
[----:B------:R-:W-:Y:S02]  /*0d50*/  PRMT R69, RZ, 0x7610, R34 ;  /* 0x00007610ff457816 */ /* 0x000fe40000000022 */
[--C-:B------:R-:W-:Y:S02]  /*0d60*/  PRMT R34, RZ, 0x5410, R35.reuse ;  /* 0x00005410ff227816 */ /* 0x100fe40000000023 */
[----:B------:R-:W-:Y:S02]  /*0d70*/  PRMT R70, RZ, 0x7610, R35 ;  /* 0x00007610ff467816 */ /* 0x000fe40000000023 */
[--C-:B---3--:R-:W-:Y:S02]  /*0d80*/  PRMT R35, RZ, 0x5410, R28.reuse ;  /* 0x00005410ff237816 */ /* 0x108fe4000000001c */
[----:B------:R-:W-:-:S02]  /*0d90*/  PRMT R71, RZ, 0x7610, R28 ;  /* 0x00007610ff477816 */ /* 0x000fc4000000001c */
[--C-:B------:R-:W-:Y:S02]  /*0da0*/  PRMT R28, RZ, 0x5410, R29.reuse ;  /* 0x00005410ff1c7816 */ /* 0x100fe4000000001d */
[----:B------:R-:W-:Y:S02]  /*0db0*/  PRMT R72, RZ, 0x7610, R29 ;  /* 0x00007610ff487816 */ /* 0x000fe4000000001d */
[----:B------:R-:W-:Y:S02]  /*0dc0*/  IADD3 R97, P0, R44, R45, RZ ;  /* 0x0000002d2c617210 */ /* 0x000fe40007f1e0ff */
[--C-:B------:R-:W-:Y:S02]  /*0dd0*/  PRMT R29, RZ, 0x5410, R30.reuse ;  /* 0x00005410ff1d7816 */ /* 0x100fe4000000001e */
[----:B------:R-:W-:Y:S02]  /*0de0*/  PRMT R73, RZ, 0x7610, R30 ;  /* 0x00007610ff497816 */ /* 0x000fe4000000001e */
[----:B------:R-:W-:-:S02]  /*0df0*/  PRMT R30, RZ, 0x5410, R31 ;  /* 0x00005410ff1e7816 */ /* 0x000fc4000000001f */
[----:B------:R-:W-:Y:S02]  /*0e00*/  PRMT R74, RZ, 0x7610, R31 ;  /* 0x00007610ff4a7816 */ /* 0x000fe4000000001f */
[--C-:B----4-:R-:W-:Y:S02]  /*0e10*/  PRMT R31, RZ, 0x5410, R24.reuse ;  /* 0x00005410ff1f7816 */ /* 0x110fe40000000018 */
[----:B------:R-:W-:Y:S02]  /*0e20*/  PRMT R75, RZ, 0x7610, R24 ;  /* 0x00007610ff4b7816 */ /* 0x000fe40000000018 */
[--C-:B------:R-:W-:Y:S02]  /*0e30*/  PRMT R24, RZ, 0x5410, R25.reuse ;  /* 0x00005410ff187816 */ /* 0x100fe40000000019 */
[----:B------:R-:W-:Y:S02]  /*0e40*/  PRMT R76, RZ, 0x7610, R25 ;  /* 0x00007610ff4c7816 */ /* 0x000fe40000000019 */
[----:B------:R-:W-:-:S02]  /*0e50*/  PRMT R90, RZ, 0x5410, R8 ;  /* 0x00005410ff5a7816 */ /* 0x000fc40000000008 */
[----:B------:R-:W-:Y:S02]  /*0e60*/  PRMT R91, RZ, 0x7610, R8 ;  /* 0x00007610ff5b7816 */ /* 0x000fe40000000008 */
[----:B------:R-:W-:Y:S02]  /*0e70*/  LEA.HI.X.SX32 R98, R45, R66, 0x1, P0 ;  /* 0x000000422d627211 */ /* 0x000fe400000f0eff */
[--C-:B------:R-:W-:Y:S02]  /*0e80*/  PRMT R25, RZ, 0x5410, R26.reuse ;  /* 0x00005410ff197816 */ /* 0x100fe4000000001a */
[----:B------:R-:W-:Y:S02]  /*0e90*/  PRMT R77, RZ, 0x7610, R26 ;  /* 0x00007610ff4d7816 */ /* 0x000fe4000000001a */
[----:B------:R-:W-:Y:S02]  /*0ea0*/  LEA R8, P0, R97, c[0x0][0x198], 0x2 ;  /* 0x0000660061087a11 */ /* 0x000fe400078010ff */
        /* <DEDUP_REMOVED lines=10> */
[----:B------:R-:W-:Y:S02]  /*0f50*/  LEA.HI.X R9, R97, c[0x0][0x19c], R98, 0x2, P0 ;  /* 0x0000670061097a11 */ /* 0x000fe400000f1462 */
        /* <DEDUP_REMOVED lines=13> */
[----:B------:R-:W-:Y:S01]  /*1030*/  PRMT R96, RZ, 0x7610, R11 ;  /* 0x00007610ff607816 */ /* 0x000fe2000000000b */
[----:B------:R-:W-:Y:S01]  /*1040*/  IMAD.MOV.U32 R11, RZ, RZ, R45 ;  /* 0x000000ffff0b7224 */ /* 0x000fe200078e002d */
[----:B------:R-:W-:-:S02]  /*1050*/  LEA R97, R99, 0xc0, 0x2 ;  /* 0x000000c063617811 */ /* 0x000fc400078e10ff */
        /* <DEDUP_REMOVED lines=17> */
.L_x_14064:
        /* <DEDUP_REMOVED lines=11> */
[----:B------:R-:W5:Y:S04]  /*1220*/  LDG.E.CONSTANT R114, [R6.64+0x600] ;  /* 0x0006000a06727981 */ /* 0x000f68000c1e9900 */
        /* <DEDUP_REMOVED lines=8> */
[----:B------:R-:W5:Y:S01]  /*12b0*/  LDG.E.CONSTANT R5, [R6.64+0x404] ;  /* 0x0004040a06057981 */ /* 0x000f62000c1e9900 */
        /* <DEDUP_REMOVED lines=8> */
[--C-:B----4-:R-:W-:Y:S02]  /*1340*/  PRMT R117, RZ, 0x5410, R115.reuse ;  /* 0x00005410ff757816 */ /* 0x110fe40000000073 */
[----:B------:R-:W-:-:S03]  /*1350*/  PRMT R115, RZ, 0x7610, R115 ;  /* 0x00007610ff737816 */ /* 0x000fc60000000073 */
[----:B------:R-:W-:Y:S02]  /*1360*/  FFMA.FTZ R116, R39, R117, R116 ;  /* 0x0000007527747223 */ /* 0x000fe40000010074 */
[----:B------:R-:W-:Y:S01]  /*1370*/  FFMA.FTZ R118, R67, R115, R118 ;  /* 0x0000007343767223 */ /* 0x000fe20000010076 */
[--C-:B-----5:R-:W-:Y:S01]  /*1380*/  PRMT R115, RZ, 0x5410, R114.reuse ;  /* 0x00005410ff737816 */ /* 0x120fe20000000072 */
[----:B------:R-:W2:Y:S01]  /*1390*/  LDG.E.CONSTANT R117, [R6.64+0xa04] ;  /* 0x000a040a06757981 */ /* 0x000ea2000c1e9900 */
[----:B------:R-:W-:-:S03]  /*13a0*/  PRMT R114, RZ, 0x7610, R114 ;  /* 0x00007610ff727816 */ /* 0x000fc60000000072 */
[----:B------:R-:W-:Y:S01]  /*13b0*/  FFMA.FTZ R116, R35, R115, R116 ;  /* 0x0000007323747223 */ /* 0x000fe20000010074 */
[--C-:B------:R-:W-:Y:S01]  /*13c0*/  PRMT R115, RZ, 0x5410, R113.reuse ;  /* 0x00005410ff737816 */ /* 0x100fe20000000071 */
[----:B------:R-:W-:Y:S01]  /*13d0*/  FFMA.FTZ R114, R71, R114, R118 ;  /* 0x0000007247727223 */ /* 0x000fe20000010076 */
[----:B------:R-:W-:Y:S01]  /*13e0*/  PRMT R113, RZ, 0x7610, R113 ;  /* 0x00007610ff717816 */ /* 0x000fe20000000071 */
[----:B------:R-:W3:Y:S02]  /*13f0*/  LDG.E.CONSTANT R118, [R6.64+0x208] ;  /* 0x0002080a06767981 */ /* 0x000ee4000c1e9900 */
[----:B------:R-:W-:Y:S02]  /*1400*/  FFMA.FTZ R116, R31, R115, R116 ;  /* 0x000000731f747223 */ /* 0x000fe40000010074 */
        /* <DEDUP_REMOVED lines=11> */
[----:B------:R-:W5:Y:S04]  /*14c0*/  LDG.E.CONSTANT R111, [R6.64+0x604] ;  /* 0x0006040a066f7981 */ /* 0x000f68000c1e9900 */
[----:B------:R-:W-:Y:S02]  /*14d0*/  FFMA.FTZ R113, R86, R110, R113 ;  /* 0x0000006e56717223 */ /* 0x000fe40000010071 */
[----:B------:R-:W2:Y:S01]  /*14e0*/  LDG.E.CONSTANT R110, [R6.64+0x804] ;  /* 0x0008040a066e7981 */ /* 0x000ea2000c1e9900 */
[----:B------:R-:W-:-:S02]  /*14f0*/  PRMT R112, RZ, 0x7610, R112 ;  /* 0x00007610ff707816 */ /* 0x000fc40000000070 */
[----:B------:R-:W-:-:S03]  /*1500*/  PRMT R114, RZ, 0x5410, R109 ;  /* 0x00005410ff727816 */ /* 0x000fc6000000006d */
[----:B------:R-:W-:Y:S02]  /*1510*/  FFMA.FTZ R112, R12, R112, R115 ;  /* 0x000000700c707223 */ /* 0x000fe40000010073 */
[----:B------:R-:W3:Y:S01]  /*1520*/  LDG.E.CONSTANT R115, [R6.64+0xe04] ;  /* 0x000e040a06737981 */ /* 0x000ee2000c1e9900 */
[----:B------:R-:W-:-:S03]  /*1530*/  FFMA.FTZ R119, R90, R114, R113 ;  /* 0x000000725a777223 */ /* 0x000fc60000010071 */
[----:B------:R-:W3:Y:S04]  /*1540*/  LDG.E.CONSTANT R114, [R6.64+0x1004] ;  /* 0x0010040a06727981 */ /* 0x000ee8000c1e9900 */
[----:B------:R-:W3:Y:S01]  /*1550*/  LDG.E.CONSTANT R113, [R6.64+0x1204] ;  /* 0x0012040a06717981 */ /* 0x000ee2000c1e9900 */
[----:B------:R-:W-:-:S05]  /*1560*/  PRMT R109, RZ, 0x7610, R109 ;  /* 0x00007610ff6d7816 */ /* 0x000fca000000006d */
[----:B------:R-:W-:Y:S01]  /*1570*/  FFMA.FTZ R112, R91, R109, R112 ;  /* 0x0000006d5b707223 */ /* 0x000fe20000010070 */
[--C-:B------:R-:W-:Y:S02]  /*1580*/  PRMT R109, RZ, 0x5410, R108.reuse ;  /* 0x00005410ff6d7816 */ /* 0x100fe4000000006c */
[----:B------:R-:W-:-:S05]  /*1590*/  PRMT R108, RZ, 0x7610, R108 ;  /* 0x00007610ff6c7816 */ /* 0x000fca000000006c */
[----:B------:R-:W-:Y:S02]  /*15a0*/  FFMA.FTZ R108, R99, R108, R112 ;  /* 0x0000006c636c7223 */ /* 0x000fe40000010070 */
[----:B------:R-:W3:Y:S01]  /*15b0*/  LDG.E.CONSTANT R112, [R6.64+0x8] ;  /* 0x0000080a06707981 */ /* 0x000ee2000c1e9900 */
[----:B------:R-:W-:Y:S01]  /*15c0*/  FFMA.FTZ R119, R98, R109, R119 ;  /* 0x0000006d62777223 */ /* 0x000fe20000010077 */
[----:B------:R-:W-:-:S03]  /*15d0*/  PRMT R109, RZ, 0x5410, R107 ;  /* 0x00005410ff6d7816 */ /* 0x000fc6000000006b */
[----:B------:R-:W-:Y:S02]  /*15e0*/  FADD.FTZ R119, R119, R108 ;  /* 0x0000006c77777221 */ /* 0x000fe40000010000 */
[----:B------:R-:W-:Y:S01]  /*15f0*/  FMUL.FTZ R108, R36, R109 ;  /* 0x0000006d246c7220 */ /* 0x000fe20000410000 */
[----:B------:R-:W-:Y:S01]  /*1600*/  PRMT R121, RZ, 0x5410, R4 ;  /* 0x00005410ff797816 */ /* 0x000fe20000000004 */
[----:B------:R-:W3:Y:S01]  /*1610*/  LDG.E.CONSTANT R109, [R6.64+0x408] ;  /* 0x0004080a066d7981 */ /* 0x000ee2000c1e9900 */
[----:B------:R-:W-:-:S03]  /*1620*/  PRMT R120, RZ, 0x7610, R107 ;  /* 0x00007610ff787816 */ /* 0x000fc6000000006b */
[----:B------:R-:W-:Y:S01]  /*1630*/  FFMA.FTZ R121, R40, R121, R108 ;  /* 0x0000007928797223 */ /* 0x000fe2000001006c */
[----:B------:R-:W-:Y:S01]  /*1640*/  PRMT R4, RZ, 0x7610, R4 ;  /* 0x00007610ff047816 */ /* 0x000fe20000000004 */
[----:B------:R-:W3:Y:S01]  /*1650*/  LDG.E.CONSTANT R108, [R6.64+0x608] ;  /* 0x0006080a066c7981 */ /* 0x000ee2000c1e9900 */
[----:B------:R-:W-:-:S03]  /*1660*/  FMUL.FTZ R120, R63, R120 ;  /* 0x000000783f787220 */ /* 0x000fc60000410000 */
[----:B------:R-:W3:Y:S01]  /*1670*/  LDG.E.CONSTANT R107, [R6.64+0x808] ;  /* 0x0008080a066b7981 */ /* 0x000ee2000c1e9900 */
[----:B------:R-:W-:Y:S01]  /*1680*/  FFMA.FTZ R123, R59, R4, R120 ;  /* 0x000000043b7b7223 */ /* 0x000fe20000010078 */
[----:B------:R-:W-:-:S05]  /*1690*/  PRMT R4, RZ, 0x5410, R5 ;  /* 0x00005410ff047816 */ /* 0x000fca0000000005 */
[----:B------:R-:W-:Y:S02]  /*16a0*/  FFMA.FTZ R121, R32, R4, R121 ;  /* 0x0000000420797223 */ /* 0x000fe40000010079 */
[----:B------:R-:W3:Y:S01]  /*16b0*/  LDG.E.CONSTANT R4, [R6.64+0xa08] ;  /* 0x000a080a06047981 */ /* 0x000ee2000c1e9900 */
[----:B------:R-:W-:-:S05]  /*16c0*/  PRMT R5, RZ, 0x7610, R5 ;  /* 0x00007610ff057816 */ /* 0x000fca0000000005 */
[----:B------:R-:W-:Y:S01]  /*16d0*/  FFMA.FTZ R5, R68, R5, R123 ;  /* 0x0000000544057223 */ /* 0x000fe2000001007b */
[--C-:B-----5:R-:W-:Y:S02]  /*16e0*/  PRMT R120, RZ, 0x5410, R111.reuse ;  /* 0x00005410ff787816 */ /* 0x120fe4000000006f */
[----:B------:R-:W-:-:S05]  /*16f0*/  PRMT R111, RZ, 0x7610, R111 ;  /* 0x00007610ff6f7816 */ /* 0x000fca000000006f */
[----:B------:R-:W-:Y:S01]  /*1700*/  FFMA.FTZ R5, R72, R111, R5 ;  /* 0x0000006f48057223 */ /* 0x000fe20000010005 */
[--C-:B--2---:R-:W-:Y:S02]  /*1710*/  PRMT R111, RZ, 0x5410, R110.reuse ;  /* 0x00005410ff6f7816 */ /* 0x104fe4000000006e */
[----:B------:R-:W-:Y:S01]  /*1720*/  PRMT R110, RZ, 0x7610, R110 ;  /* 0x00007610ff6e7816 */ /* 0x000fe2000000006e */
[----:B------:R-:W-:-:S04]  /*1730*/  FFMA.FTZ R121, R28, R120, R121 ;  /* 0x000000781c797223 */ /* 0x000fc80000010079 */
[----:B------:R-:W-:Y:S01]  /*1740*/  FFMA.FTZ R5, R76, R110, R5 ;  /* 0x0000006e4c057223 */ /* 0x000fe20000010005 */
[--C-:B------:R-:W-:Y:S02]  /*1750*/  PRMT R110, RZ, 0x5410, R117.reuse ;  /* 0x00005410ff6e7816 */ /* 0x100fe40000000075 */
[----:B------:R-:W-:Y:S01]  /*1760*/  PRMT R117, RZ, 0x7610, R117 ;  /* 0x00007610ff757816 */ /* 0x000fe20000000075 */
[----:B------:R-:W-:-:S04]  /*1770*/  FFMA.FTZ R111, R24, R111, R121 ;  /* 0x0000006f186f7223 */ /* 0x000fc80000010079 */
[----:B------:R-:W-:Y:S01]  /*1780*/  FFMA.FTZ R120, R80, R117, R5 ;  /* 0x0000007550787223 */ /* 0x000fe20000010005 */
[--C-:B----4-:R-:W-:Y:S01]  /*1790*/  PRMT R5, RZ, 0x5410, R116.reuse ;  /* 0x00005410ff057816 */ /* 0x110fe20000000074 */
[----:B------:R-:W-:Y:S01]  /*17a0*/  FFMA.FTZ R110, R20, R110, R111 ;  /* 0x0000006e146e7223 */ /* 0x000fe2000001006f */
[----:B------:R-:W-:Y:S01]  /*17b0*/  PRMT R116, RZ, 0x7610, R116 ;  /* 0x00007610ff747816 */ /* 0x000fe20000000074 */
[----:B------:R0:W2:Y:S02]  /*17c0*/  LDG.E.CONSTANT R117, [R6.64+0xe08] ;  /* 0x000e080a06757981 */ /* 0x0000a4000c1e9900 */
[----:B------:R-:W-:Y:S01]  /*17d0*/  FFMA.FTZ R110, R83, R5, R110 ;  /* 0x00000005536e7223 */ /* 0x000fe2000001006e */
[--C-:B---3--:R-:W-:Y:S01]  /*17e0*/  PRMT R5, RZ, 0x5410, R115.reuse ;  /* 0x00005410ff057816 */ /* 0x108fe20000000073 */
[----:B------:R-:W-:Y:S01]  /*17f0*/  FFMA.FTZ R116, R17, R116, R120 ;  /* 0x0000007411747223 */ /* 0x000fe20000010078 */
[----:B------:R-:W-:Y:S01]  /*1800*/  PRMT R115, RZ, 0x7610, R115 ;  /* 0x00007610ff737816 */ /* 0x000fe20000000073 */
[----:B------:R-:W0:Y:S02]  /*1810*/  LDG.E.CONSTANT R120, [R6.64+0x20c] ;  /* 0x00020c0a06787981 */ /* 0x000e24000c1e9900 */
[----:B------:R-:W-:Y:S01]  /*1820*/  FFMA.FTZ R5, R87, R5, R110 ;  /* 0x0000000557057223 */ /* 0x000fe2000001006e */
[----:B------:R-:W-:Y:S01]  /*1830*/  PRMT R110, RZ, 0x5410, R114 ;  /* 0x00005410ff6e7816 */ /* 0x000fe20000000072 */
[----:B------:R-:W-:Y:S01]  /*1840*/  FFMA.FTZ R116, R13, R115, R116 ;  /* 0x000000730d747223 */ /* 0x000fe20000010074 */
[----:B------:R-:W-:-:S02]  /*1850*/  PRMT R114, RZ, 0x7610, R114 ;  /* 0x00007610ff727816 */ /* 0x000fc40000000072 */
[----:B------:R-:W-:Y:S01]  /*1860*/  PRMT R111, RZ, 0x5410, R113 ;  /* 0x00005410ff6f7816 */ /* 0x000fe20000000071 */
[----:B------:R-:W-:Y:S01]  /*1870*/  FFMA.FTZ R110, R92, R110, R5 ;  /* 0x0000006e5c6e7223 */ /* 0x000fe20000010005 */
[----:B------:R-:W-:Y:S01]  /*1880*/  PRMT R113, RZ, 0x7610, R113 ;  /* 0x00007610ff717816 */ /* 0x000fe20000000071 */
[----:B------:R-:W-:Y:S02]  /*1890*/  FFMA.FTZ R5, R93, R114, R116 ;  /* 0x000000725d057223 */ /* 0x000fe40000010074 */
[----:B------:R-:W-:Y:S01]  /*18a0*/  FFMA.FTZ R110, R101, R111, R110 ;  /* 0x0000006f656e7223 */ /* 0x000fe2000001006e */
[----:B------:R0:W3:Y:S01]  /*18b0*/  LDG.E.CONSTANT R116, [R6.64+0x120c] ;  /* 0x00120c0a06747981 */ /* 0x0000e2000c1e9900 */
[----:B------:R-:W-:Y:S02]  /*18c0*/  FFMA.FTZ R5, R102, R113, R5 ;  /* 0x0000007166057223 */ /* 0x000fe40000010005 */
[----:B------:R-:W-:Y:S01]  /*18d0*/  FADD.FTZ R110, R110, R119 ;  /* 0x000000776e6e7221 */ /* 0x000fe20000010000 */
[----:B------:R-:W-:Y:S01]  /*18e0*/  PRMT R111, RZ, 0x7610, R118 ;  /* 0x00007610ff6f7816 */ /* 0x000fe20000000076 */
[----:B------:R0:W4:Y:S02]  /*18f0*/  LDG.E.CONSTANT R119, [R6.64+0x1208] ;  /* 0x0012080a06777981 */ /* 0x000124000c1e9900 */
[----:B------:R-:W-:Y:S01]  /*1900*/  FADD.FTZ R5, R5, R110 ;  /* 0x0000006e05057221 */ /* 0x000fe20000010000 */
[----:B------:R-:W-:Y:S01]  /*1910*/  PRMT R110, RZ, 0x5410, R118 ;  /* 0x00005410ff6e7816 */ /* 0x000fe20000000076 */
[----:B------:R-:W-:Y:S01]  /*1920*/  FMUL.FTZ R115, R64, R111 ;  /* 0x0000006f40737220 */ /* 0x000fe20000410000 */
[----:B------:R0:W5:Y:S03]  /*1930*/  LDG.E.CONSTANT R118, [R6.64+0x1008] ;  /* 0x0010080a06767981 */ /* 0x000166000c1e9900 */
[----:B------:R-:W-:Y:S01]  /*1940*/  FMUL.FTZ R113, R37, R110 ;  /* 0x0000006e25717220 */ /* 0x000fe20000410000 */
[----:B------:R-:W-:-:S05]  /*1950*/  PRMT R110, RZ, 0x5410, R112 ;  /* 0x00005410ff6e7816 */ /* 0x000fca0000000070 */
[----:B------:R-:W-:Y:S02]  /*1960*/  FFMA.FTZ R114, R41, R110, R113 ;  /* 0x0000006e29727223 */ /* 0x000fe40000010071 */
[----:B------:R0:W2:Y:S01]  /*1970*/  LDG.E.CONSTANT R110, [R6.64+0xc08] ;  /* 0x000c080a066e7981 */ /* 0x0000a2000c1e9900 */
[----:B------:R-:W-:-:S03]  /*1980*/  PRMT R111, RZ, 0x7610, R112 ;  /* 0x00007610ff6f7816 */ /* 0x000fc60000000070 */
[----:B------:R0:W3:Y:S02]  /*1990*/  LDG.E.CONSTANT R113, [R6.64+0x60c] ;  /* 0x00060c0a06717981 */ /* 0x0000e4000c1e9900 */
[----:B------:R-:W-:Y:S01]  /*19a0*/  FFMA.FTZ R112, R60, R111, R115 ;  /* 0x0000006f3c707223 */ /* 0x000fe20000010073 */
[--C-:B------:R-:W-:Y:S01]  /*19b0*/  PRMT R111, RZ, 0x5410, R109.reuse ;  /* 0x00005410ff6f7816 */ /* 0x100fe2000000006d */
[----:B------:R0:W3:Y:S01]  /*19c0*/  LDG.E.CONSTANT R115, [R6.64+0xc] ;  /* 0x00000c0a06737981 */ /* 0x0000e2000c1e9900 */
[----:B------:R-:W-:-:S03]  /*19d0*/  PRMT R109, RZ, 0x7610, R109 ;  /* 0x00007610ff6d7816 */ /* 0x000fc6000000006d */
[----:B------:R-:W-:Y:S02]  /*19e0*/  FFMA.FTZ R114, R33, R111, R114 ;  /* 0x0000006f21727223 */ /* 0x000fe40000010072 */
[----:B------:R-:W-:Y:S01]  /*19f0*/  FFMA.FTZ R112, R69, R109, R112 ;  /* 0x0000006d45707223 */ /* 0x000fe20000010070 */
[--C-:B------:R-:W-:Y:S01]  /*1a00*/  PRMT R109, RZ, 0x5410, R108.reuse ;  /* 0x00005410ff6d7816 */ /* 0x100fe2000000006c */
[----:B------:R0:W3:Y:S01]  /*1a10*/  LDG.E.CONSTANT R111, [R6.64+0xa0c] ;  /* 0x000a0c0a066f7981 */ /* 0x0000e2000c1e9900 */
[----:B------:R-:W-:-:S03]  /*1a20*/  PRMT R108, RZ, 0x7610, R108 ;  /* 0x00007610ff6c7816 */ /* 0x000fc6000000006c */
[----:B------:R-:W-:Y:S01]  /*1a30*/  FFMA.FTZ R114, R29, R109, R114 ;  /* 0x0000006d1d727223 */ /* 0x000fe20000010072 */
[--C-:B------:R-:W-:Y:S01]  /*1a40*/  PRMT R109, RZ, 0x5410, R107.reuse ;  /* 0x00005410ff6d7816 */ /* 0x100fe2000000006b */
[----:B------:R-:W-:Y:S01]  /*1a50*/  FFMA.FTZ R108, R73, R108, R112 ;  /* 0x0000006c496c7223 */ /* 0x000fe20000010070 */
[----:B------:R-:W-:Y:S01]  /*1a60*/  PRMT R107, RZ, 0x7610, R107 ;  /* 0x00007610ff6b7816 */ /* 0x000fe2000000006b */
[----:B------:R0:W3:Y:S02]  /*1a70*/  LDG.E.CONSTANT R112, [R6.64+0x80c] ;  /* 0x00080c0a06707981 */ /* 0x0000e4000c1e9900 */
[----:B------:R-:W-:Y:S02]  /*1a80*/  FFMA.FTZ R114, R25, R109, R114 ;  /* 0x0000006d19727223 */ /* 0x000fe40000010072 */
[----:B------:R-:W-:Y:S01]  /*1a90*/  FFMA.FTZ R122, R77, R107, R108 ;  /* 0x0000006b4d7a7223 */ /* 0x000fe2000001006c */
[----:B------:R-:W-:Y:S01]  /*1aa0*/  PRMT R107, RZ, 0x5410, R4 ;  /* 0x00005410ff6b7816 */ /* 0x000fe20000000004 */
[----:B------:R0:W3:Y:S04]  /*1ab0*/  LDG.E.CONSTANT R109, [R6.64+0xc0c] ;  /* 0x000c0c0a066d7981 */ /* 0x0000e8000c1e9900 */
[----:B------:R-:W-:Y:S01]  /*1ac0*/  FFMA.FTZ R121, R21, R107, R114 ;  /* 0x0000006b15797223 */ /* 0x000fe20000010072 */
[----:B------:R0:W3:Y:S04]  /*1ad0*/  LDG.E.CONSTANT R108, [R6.64+0xe0c] ;  /* 0x000e0c0a066c7981 */ /* 0x0000e8000c1e9900 */
[----:B------:R0:W3:Y:S04]  /*1ae0*/  LDG.E.CONSTANT R114, [R6.64+0x40c] ;  /* 0x00040c0a06727981 */ /* 0x0000e8000c1e9900 */
[----:B------:R0:W3:Y:S01]  /*1af0*/  LDG.E.CONSTANT R107, [R6.64+0x100c] ;  /* 0x00100c0a066b7981 */ /* 0x0000e2000c1e9900 */
[----:B------:R-:W-:-:S05]  /*1b00*/  PRMT R4, RZ, 0x7610, R4 ;  /* 0x00007610ff047816 */ /* 0x000fca0000000004 */
[----:B------:R-:W-:Y:S01]  /*1b10*/  FFMA.FTZ R123, R81, R4, R122 ;  /* 0x00000004517b7223 */ /* 0x000fe2000001007a */
[----:B------:R-:W-:Y:S02]  /*1b20*/  IADD3 R11, R11, 0x4, RZ ;  /* 0x000000040b0b7810 */ /* 0x000fe40007ffe0ff */
[----:B------:R-:W-:Y:S02]  /*1b30*/  ISETP.GE.AND P0, PT, R100, R55, PT ;  /* 0x000000376400720c */ /* 0x000fe40003f06270 */
[----:B------:R-:W-:Y:S02]  /*1b40*/  ISETP.GE.AND P2, PT, R11, R50, PT ;  /* 0x000000320b00720c */ /* 0x000fe40003f46270 */
[----:B------:R-:W-:Y:S02]  /*1b50*/  IADD3 R8, P1, R8, 0x10, RZ ;  /* 0x0000001008087810 */ /* 0x000fe40007f3e0ff */
[----:B------:R-:W-:-:S03]  /*1b60*/  IADD3 R100, R100, 0x80, RZ ;  /* 0x0000008064647810 */ /* 0x000fc60007ffe0ff */
[----:B------:R-:W-:Y:S01]  /*1b70*/  IMAD.X R9, RZ, RZ, R9, P1 ;  /* 0x000000ffff097224 */ /* 0x000fe200008e0609 */
[--C-:B0-----:R-:W-:Y:S02]  /*1b80*/  PRMT R7, RZ, 0x5410, R120.reuse ;  /* 0x00005410ff077816 */ /* 0x101fe40000000078 */
[----:B------:R-:W-:Y:S02]  /*1b90*/  PRMT R120, RZ, 0x7610, R120 ;  /* 0x00007610ff787816 */ /* 0x000fe40000000078 */
[----:B----4-:R-:W-:Y:S02]  /*1ba0*/  PRMT R6, RZ, 0x5410, R119 ;  /* 0x00005410ff067816 */ /* 0x010fe40000000077 */
[----:B--2---:R-:W-:-:S05]  /*1bb0*/  PRMT R4, RZ, 0x5410, R110 ;  /* 0x00005410ff047816 */ /* 0x004fca000000006e */
[----:B------:R-:W-:Y:S01]  /*1bc0*/  FFMA.FTZ R121, R84, R4, R121 ;  /* 0x0000000454797223 */ /* 0x000fe20000010079 */
[----:B------:R-:W-:-:S05]  /*1bd0*/  PRMT R4, RZ, 0x5410, R117 ;  /* 0x00005410ff047816 */ /* 0x000fca0000000075 */
[----:B------:R-:W-:Y:S01]  /*1be0*/  FFMA.FTZ R121, R88, R4, R121 ;  /* 0x0000000458797223 */ /* 0x000fe20000010079 */
[----:B-----5:R-:W-:-:S05]  /*1bf0*/  PRMT R4, RZ, 0x5410, R118 ;  /* 0x00005410ff047816 */ /* 0x020fca0000000076 */
[----:B------:R-:W-:-:S04]  /*1c00*/  FFMA.FTZ R4, R94, R4, R121 ;  /* 0x000000045e047223 */ /* 0x000fc80000010079 */
[----:B------:R-:W-:-:S04]  /*1c10*/  FFMA.FTZ R6, R103, R6, R4 ;  /* 0x0000000667067223 */ /* 0x000fc80000010004 */
[----:B------:R-:W-:Y:S02]  /*1c20*/  FADD.FTZ R5, R6, R5 ;  /* 0x0000000506057221 */ /* 0x000fe40000010000 */
[----:B------:R-:W-:Y:S01]  /*1c30*/  FMUL.FTZ R6, R38, R7 ;  /* 0x0000000726067220 */ /* 0x000fe20000410000 */
[----:B---3--:R-:W-:Y:S01]  /*1c40*/  PRMT R7, RZ, 0x5410, R115 ;  /* 0x00005410ff077816 */ /* 0x008fe20000000073 */
[----:B------:R-:W-:-:S04]  /*1c50*/  FMUL.FTZ R120, R65, R120 ;  /* 0x0000007841787220 */ /* 0x000fc80000410000 */
        /* <DEDUP_REMOVED lines=19> */
[----:B------:R-:W-:Y:S02]  /*1d90*/  PRMT R109, RZ, 0x7610, R109 ;  /* 0x00007610ff6d7816 */ /* 0x000fe4000000006d */
[----:B------:R-:W-:Y:S01]  /*1da0*/  PRMT R110, RZ, 0x7610, R110 ;  /* 0x00007610ff6e7816 */ /* 0x000fe2000000006e */
[----:B------:R-:W-:-:S02]  /*1db0*/  FFMA.FTZ R112, R23, R111, R112 ;  /* 0x0000006f17707223 */ /* 0x000fc40000010070 */
[----:B------:R-:W-:Y:S01]  /*1dc0*/  FFMA.FTZ R6, R85, R7, R6 ;  /* 0x0000000755067223 */ /* 0x000fe20000010006 */
[----:B------:R-:W-:Y:S01]  /*1dd0*/  PRMT R7, RZ, 0x5410, R108 ;  /* 0x00005410ff077816 */ /* 0x000fe2000000006c */
        /* <DEDUP_REMOVED lines=9> */
[----:B------:R-:W-:-:S02]  /*1e70*/  PRMT R107, RZ, 0x7610, R107 ;  /* 0x00007610ff6b7816 */ /* 0x000fc4000000006b */
[----:B------:R-:W-:Y:S01]  /*1e80*/  PRMT R4, RZ, 0x7610, R119 ;  /* 0x00007610ff047816 */ /* 0x000fe20000000077 */
[----:B------:R-:W-:Y:S02]  /*1e90*/  FFMA.FTZ R117, R66, R118, R117 ;  /* 0x0000007642757223 */ /* 0x000fe40000010075 */
[----:B------:R-:W-:Y:S01]  /*1ea0*/  FFMA.FTZ R7, R96, R107, R7 ;  /* 0x0000006b60077223 */ /* 0x000fe20000010007 */
[----:B------:R-:W-:Y:S01]  /*1eb0*/  PRMT R107, RZ, 0x5410, R116 ;  /* 0x00005410ff6b7816 */ /* 0x000fe20000000074 */
[----:B------:R-:W-:Y:S02]  /*1ec0*/  FFMA.FTZ R4, R104, R4, R117 ;  /* 0x0000000468047223 */ /* 0x000fe40000010075 */
[----:B------:R-:W-:Y:S01]  /*1ed0*/  FFMA.FTZ R6, R95, R108, R6 ;  /* 0x0000006c5f067223 */ /* 0x000fe20000010006 */
[----:B------:R-:W-:Y:S01]  /*1ee0*/  PRMT R116, RZ, 0x7610, R116 ;  /* 0x00007610ff747816 */ /* 0x000fe20000000074 */
[----:B------:R-:W-:Y:S02]  /*1ef0*/  FADD.FTZ R5, R4, R5 ;  /* 0x0000000504057221 */ /* 0x000fe40000010000 */
[----:B------:R-:W-:-:S02]  /*1f00*/  FFMA.FTZ R6, R105, R107, R6 ;  /* 0x0000006b69067223 */ /* 0x000fc40000010006 */
[----:B------:R-:W-:Y:S02]  /*1f10*/  FFMA.FTZ R7, R106, R116, R7 ;  /* 0x000000746a077223 */ /* 0x000fe40000010007 */
[----:B------:R-:W-:-:S04]  /*1f20*/  FADD.FTZ R6, R6, R5 ;  /* 0x0000000506067221 */ /* 0x000fc80000010000 */
[----:B------:R-:W-:-:S04]  /*1f30*/  FADD.FTZ R6, R7, R6 ;  /* 0x0000000607067221 */ /* 0x000fc80000010000 */
[----:B------:R-:W-:-:S05]  /*1f40*/  FFMA.FTZ R5, R6, c[0x0][0x194], RZ ;  /* 0x0000650006057a23 */ /* 0x000fca00000100ff */
[----:B------:R-:W-:Y:S02]  /*1f50*/  FSEL R4, R5, RZ, !P0 ;  /* 0x000000ff05047208 */ /* 0x000fe40004000000 */
[----:B------:R-:W-:-:S03]  /*1f60*/  @!P0 FMNMX.FTZ R10, R10, R5, !PT ;  /* 0x000000050a0a8209 */ /* 0x000fc60007810000 */
[----:B------:R0:W-:Y:S02]  /*1f70*/  STS [R97], R4 ;  /* 0x0000000461007388 */ /* 0x0001e40000000800 */
[----:B0-----:R-:W-:Y:S01]  /*1f80*/  IADD3 R97, R97, 0x200, RZ ;  /* 0x0000020061617810 */ /* 0x001fe20007ffe0ff */
[----:B------:R-:W-:Y:S05]  /*1f90*/  @!P2 BRA `(.L_x_14064) ;  /* 0xfffff1d00000a947 */ /* 0x000fea000383ffff */
[----:B------:R-:W-:Y:S05]  /*1fa0*/  BRA `(.L_x_14062) ;  /* 0x0000142000007947 */ /* 0x000fea0003800000 */
.L_x_14063:
[----:B0-----:R-:W-:Y:S01]  /*1fb0*/  PRMT R57, RZ, 0x5410, R40 ;  /* 0x00005410ff397816 */ /* 0x001fe20000000028 */
[----:B------:R-:W-:Y:S01]  /*1fc0*/  IMAD R101, R47, 0x20, R46 ;  /* 0x000000202f657824 */ /* 0x000fe200078e022e */
[----:B------:R-:W-:Y:S02]  /*1fd0*/  PRMT R59, RZ, 0x7610, R40 ;  /* 0x00007610ff3b7816 */ /* 0x000fe40000000028 */
[----:B------:R-:W-:Y:S01]  /*1fe0*/  PRMT R40, RZ, 0x5410, R41 ;  /* 0x00005410ff287816 */ /* 0x000fe20000000029 */
[----:B------:R-:W-:Y:S01]  /*1ff0*/  IMAD R102, R54, 0x200, R101 ;  /* 0x0000020036667824 */ /* 0x000fe200078e0265 */
[----:B------:R-:W-:Y:S02]  /*2000*/  PRMT R60, RZ, 0x7610, R41 ;  /* 0x00007610ff3c7816 */ /* 0x000fe40000000029 */
[----:B------:R-:W-:-:S02]  /*2010*/  PRMT R41, RZ, 0x5410, R42 ;  /* 0x00005410ff297816 */ /* 0x000fc4000000002a */
[----:B------:R-:W-:Y:S02]  /*2020*/  PRMT R61, RZ, 0x7610, R42 ;  /* 0x00007610ff3d7816 */ /* 0x000fe4000000002a */
[--C-:B------:R-:W-:Y:S02]  /*2030*/  PRMT R42, RZ, 0x5410, R43.reuse ;  /* 0x00005410ff2a7816 */ /* 0x100fe4000000002b */
[----:B------:R-:W-:Y:S02]  /*2040*/  PRMT R62, RZ, 0x7610, R43 ;  /* 0x00007610ff3e7816 */ /* 0x000fe4000000002b */
[--C-:B-1----:R-:W-:Y:S02]  /*2050*/  PRMT R43, RZ, 0x5410, R36.reuse ;  /* 0x00005410ff2b7816 */ /* 0x102fe40000000024 */
[----:B------:R-:W-:Y:S02]  /*2060*/  PRMT R63, RZ, 0x7610, R36 ;  /* 0x00007610ff3f7816 */ /* 0x000fe40000000024 */
[----:B------:R-:W-:-:S02]  /*2070*/  PRMT R36, RZ, 0x5410, R37 ;  /* 0x00005410ff247816 */ /* 0x000fc40000000025 */
[----:B------:R-:W-:Y:S02]  /*2080*/  PRMT R64, RZ, 0x7610, R37 ;  /* 0x00007610ff407816 */ /* 0x000fe40000000025 */
[--C-:B------:R-:W-:Y:S02]  /*2090*/  PRMT R37, RZ, 0x5410, R38.reuse ;  /* 0x00005410ff257816 */ /* 0x100fe40000000026 */
[----:B------:R-:W-:Y:S02]  /*20a0*/  PRMT R65, RZ, 0x7610, R38 ;  /* 0x00007610ff417816 */ /* 0x000fe40000000026 */
[--C-:B------:R-:W-:Y:S02]  /*20b0*/  PRMT R38, RZ, 0x5410, R39.reuse ;  /* 0x00005410ff267816 */ /* 0x100fe40000000027 */
[----:B------:R-:W-:Y:S02]  /*20c0*/  PRMT R67, RZ, 0x7610, R39 ;  /* 0x00007610ff437816 */ /* 0x000fe40000000027 */
[----:B--2---:R-:W-:-:S02]  /*20d0*/  PRMT R39, RZ, 0x5410, R32 ;  /* 0x00005410ff277816 */ /* 0x004fc40000000020 */
[----:B------:R-:W-:Y:S02]  /*20e0*/  PRMT R68, RZ, 0x7610, R32 ;  /* 0x00007610ff447816 */ /* 0x000fe40000000020 */
[--C-:B------:R-:W-:Y:S02]  /*20f0*/  PRMT R32, RZ, 0x5410, R33.reuse ;  /* 0x00005410ff207816 */ /* 0x100fe40000000021 */
[----:B------:R-:W-:Y:S02]  /*2100*/  PRMT R69, RZ, 0x7610, R33 ;  /* 0x00007610ff457816 */ /* 0x000fe40000000021 */
[--C-:B------:R-:W-:Y:S02]  /*2110*/  PRMT R33, RZ, 0x5410, R34.reuse ;  /* 0x00005410ff217816 */ /* 0x100fe40000000022 */
[----:B------:R-:W-:Y:S02]  /*2120*/  PRMT R70, RZ, 0x7610, R34 ;  /* 0x00007610ff467816 */ /* 0x000fe40000000022 */
[----:B------:R-:W-:-:S02]  /*2130*/  PRMT R34, RZ, 0x5410, R35 ;  /* 0x00005410ff227816 */ /* 0x000fc40000000023 */
[----:B------:R-:W-:Y:S02]  /*2140*/  PRMT R71, RZ, 0x7610, R35 ;  /* 0x00007610ff477816 */ /* 0x000fe40000000023 */
[--C-:B---3--:R-:W-:Y:S02]  /*2150*/  PRMT R35, RZ, 0x5410, R28.reuse ;  /* 0x00005410ff237816 */ /* 0x108fe4000000001c */
[----:B------:R-:W-:Y:S02]  /*2160*/  PRMT R72, RZ, 0x7610, R28 ;  /* 0x00007610ff487816 */ /* 0x000fe4000000001c */
[--C-:B------:R-:W-:Y:S02]  /*2170*/  PRMT R28, RZ, 0x5410, R29.reuse ;  /* 0x00005410ff1c7816 */ /* 0x100fe4000000001d */
[----:B------:R-:W-:Y:S02]  /*2180*/  PRMT R73, RZ, 0x7610, R29 ;  /* 0x00007610ff497816 */ /* 0x000fe4000000001d */
[----:B------:R-:W-:-:S02]  /*2190*/  PRMT R29, RZ, 0x5410, R30 ;  /* 0x00005410ff1d7816 */ /* 0x000fc4000000001e */
[----:B------:R-:W-:Y:S02]  /*21a0*/  PRMT R74, RZ, 0x7610, R30 ;  /* 0x00007610ff4a7816 */ /* 0x000fe4000000001e */
[--C-:B------:R-:W-:Y:S02]  /*21b0*/  PRMT R30, RZ, 0x5410, R31.reuse ;  /* 0x00005410ff1e7816 */ /* 0x100fe4000000001f */
[----:B------:R-:W-:Y:S02]  /*21c0*/  PRMT R75, RZ, 0x7610, R31 ;  /* 0x00007610ff4b7816 */ /* 0x000fe4000000001f */
[--C-:B----4-:R-:W-:Y:S02]  /*21d0*/  PRMT R31, RZ, 0x5410, R24.reuse ;  /* 0x00005410ff1f7816 */ /* 0x110fe40000000018 */
[----:B------:R-:W-:Y:S02]  /*21e0*/  PRMT R76, RZ, 0x7610, R24 ;  /* 0x00007610ff4c7816 */ /* 0x000fe40000000018 */
[----:B------:R-:W-:-:S02]  /*21f0*/  PRMT R24, RZ, 0x5410, R25 ;  /* 0x00005410ff187816 */ /* 0x000fc40000000019 */
[----:B------:R-:W-:Y:S02]  /*2200*/  PRMT R77, RZ, 0x7610, R25 ;  /* 0x00007610ff4d7816 */ /* 0x000fe40000000019 */
[----:B------:R-:W-:Y:S02]  /*2210*/  IADD3 R98, P0, R44, R45, RZ ;  /* 0x0000002d2c627210 */ /* 0x000fe40007f1e0ff */
        /* <DEDUP_REMOVED lines=12> */
[----:B------:R-:W-:Y:S02]  /*22e0*/  LEA.HI.X.SX32 R9, R45, R66, 0x1, P0 ;  /* 0x000000422d097211 */ /* 0x000fe400000f0eff */
[--C-:B------:R-:W-:Y:S02]  /*22f0*/  PRMT R21, RZ, 0x5410, R22.reuse ;  /* 0x00005410ff157816 */ /* 0x100fe40000000016 */
[----:B------:R-:W-:Y:S02]  /*2300*/  PRMT R82, RZ, 0x7610, R22 ;  /* 0x00007610ff527816 */ /* 0x000fe40000000016 */
[----:B------:R-:W-:-:S02]  /*2310*/  LEA R8, P0, R98, c[0x0][0x198], 0x2 ;  /* 0x0000660062087a11 */ /* 0x000fc400078010ff */
        /* <DEDUP_REMOVED lines=8> */
[----:B------:R-:W-:Y:S02]  /*23a0*/  LEA.HI.X R9, R98, c[0x0][0x19c], R9, 0x2, P0 ;  /* 0x0000670062097a11 */ /* 0x000fe400000f1409 */
[----:B------:R-:W-:Y:S02]  /*23b0*/  PRMT R18, RZ, 0x5410, R19 ;  /* 0x00005410ff127816 */ /* 0x000fe40000000013 */
[----:B------:R-:W-:Y:S02]  /*23c0*/  PRMT R87, RZ, 0x5410, R12 ;  /* 0x00005410ff577816 */ /* 0x000fe4000000000c */
[----:B------:R-:W-:-:S02]  /*23d0*/  PRMT R88, RZ, 0x5410, R13 ;  /* 0x00005410ff587816 */ /* 0x000fc4000000000d */
[----:B------:R-:W-:Y:S02]  /*23e0*/  PRMT R89, RZ, 0x5410, R14 ;  /* 0x00005410ff597816 */ /* 0x000fe4000000000e */
        /* <DEDUP_REMOVED lines=14> */
[----:B------:R-:W-:Y:S02]  /*24d0*/  IADD3 R100, -R55, 0x1, R102 ;  /* 0x0000000137647810 */ /* 0x000fe40007ffe166 */
[----:B------:R-:W-:Y:S02]  /*24e0*/  PRMT R101, RZ, 0x7610, R4 ;  /* 0x00007610ff657816 */ /* 0x000fe40000000004 */
[--C-:B------:R-:W-:Y:S02]  /*24f0*/  PRMT R103, RZ, 0x5410, R5.reuse ;  /* 0x00005410ff677816 */ /* 0x100fe40000000005 */
[----:B------:R-:W-:Y:S02]  /*2500*/  PRMT R104, RZ, 0x7610, R5 ;  /* 0x00007610ff687816 */ /* 0x000fe40000000005 */
[--C-:B------:R-:W-:Y:S02]  /*2510*/  PRMT R105, RZ, 0x5410, R6.reuse ;  /* 0x00005410ff697816 */ /* 0x100fe40000000006 */
[----:B------:R-:W-:-:S02]  /*2520*/  PRMT R106, RZ, 0x7610, R6 ;  /* 0x00007610ff6a7816 */ /* 0x000fc40000000006 */
[--C-:B------:R-:W-:Y:S02]  /*2530*/  PRMT R107, RZ, 0x5410, R7.reuse ;  /* 0x00005410ff6b7816 */ /* 0x100fe40000000007 */
[----:B------:R-:W-:Y:S02]  /*2540*/  PRMT R108, RZ, 0x7610, R7 ;  /* 0x00007610ff6c7816 */ /* 0x000fe40000000007 */
.L_x_14065:
[----:B------:R-:W2:Y:S01]  /*2550*/  LDG.E.CONSTANT R7, [R8.64] ;  /* 0x0000000a08077981 */ /* 0x000ea2000c1e9900 */
[----:B------:R-:W-:Y:S01]  /*2560*/  IMAD.MOV.U32 R5, RZ, RZ, R3 ;  /* 0x000000ffff057224 */ /* 0x000fe200078e0003 */
[----:B--2---:R-:W-:-:S05]  /*2570*/  SHF.R.S32.HI R4, RZ, 0x1f, R7 ;  /* 0x0000001fff047819 */ /* 0x004fca0000011407 */
[----:B------:R-:W-:Y:S02]  /*2580*/  IMAD R6, R4, c[0x0][0x1bc], RZ ;  /* 0x00006f0004067a24 */ /* 0x000fe400078e02ff */
[----:B------:R-:W-:-:S04]  /*2590*/  IMAD.MOV.U32 R4, RZ, RZ, R2 ;  /* 0x000000ffff047224 */ /* 0x000fc800078e0002 */
        /* <DEDUP_REMOVED lines=9> */
[----:B------:R-:W4:Y:S04]  /*2630*/  LDG.E.CONSTANT R110, [R6.64+0x800] ;  /* 0x0008000a066e7981 */ /* 0x000f28000c1e9900 */
[----:B------:R-:W4:Y:S04]  /*2640*/  LDG.E.CONSTANT R119, [R6.64+0xa00] ;  /* 0x000a000a06777981 */ /* 0x000f28000c1e9900 */
[----:B------:R-:W5:Y:S04]  /*2650*/  LDG.E.CONSTANT R118, [R6.64+0xc00] ;  /* 0x000c000a06767981 */ /* 0x000f68000c1e9900 */
[----:B------:R-:W5:Y:S04]  /*2660*/  LDG.E.CONSTANT R117, [R6.64+0xe00] ;  /* 0x000e000a06757981 */ /* 0x000f68000c1e9900 */
[----:B------:R-:W5:Y:S04]  /*2670*/  LDG.E.CONSTANT R116, [R6.64+0x1000] ;  /* 0x0010000a06747981 */ /* 0x000f68000c1e9900 */
[----:B------:R-:W5:Y:S04]  /*2680*/  LDG.E.CONSTANT R115, [R6.64+0x1200] ;  /* 0x0012000a06737981 */ /* 0x000f68000c1e9900 */
[----:B------:R-:W5:Y:S04]  /*2690*/  LDG.E.CONSTANT R114, [R6.64+0x204] ;  /* 0x0002040a06727981 */ /* 0x000f68000c1e9900 */
[----:B------:R-:W5:Y:S04]  /*26a0*/  LDG.E.CONSTANT R113, [R6.64+0x4] ;  /* 0x0000040a06717981 */ /* 0x000f68000c1e9900 */
[----:B------:R-:W5:Y:S01]  /*26b0*/  LDG.E.CONSTANT R112, [R6.64+0x404] ;  /* 0x0004040a06707981 */ /* 0x000f62000c1e9900 */
[----:B--2---:R-:W-:-:S05]  /*26c0*/  PRMT R120, RZ, 0x5410, R111 ;  /* 0x00005410ff787816 */ /* 0x004fca000000006f */
[----:B------:R-:W-:Y:S01]  /*26d0*/  FMUL.FTZ R109, R120, R43 ;  /* 0x0000002b786d7220 */ /* 0x000fe20000410000 */
[----:B------:R-:W-:-:S05]  /*26e0*/  PRMT R120, RZ, 0x7610, R111 ;  /* 0x00007610ff787816 */ /* 0x000fca000000006f */
[----:B------:R-:W-:Y:S01]  /*26f0*/  FMUL.FTZ R111, R120, R63 ;  /* 0x0000003f786f7220 */ /* 0x000fe20000410000 */
[----:B---3--:R-:W-:-:S05]  /*2700*/  PRMT R120, RZ, 0x5410, R121 ;  /* 0x00005410ff787816 */ /* 0x008fca0000000079 */
[----:B------:R-:W-:Y:S01]  /*2710*/  FFMA.FTZ R122, R120, R57, R109 ;  /* 0x00000039787a7223 */ /* 0x000fe2000001006d */
[----:B------:R-:W-:Y:S02]  /*2720*/  PRMT R120, RZ, 0x7610, R121 ;  /* 0x00007610ff787816 */ /* 0x000fe40000000079 */
[----:B----4-:R-:W-:-:S03]  /*2730*/  PRMT R109, RZ, 0x5410, R5 ;  /* 0x00005410ff6d7816 */ /* 0x010fc60000000005 */
[----:B------:R-:W-:Y:S02]  /*2740*/  FFMA.FTZ R121, R120, R59, R111 ;  /* 0x0000003b78797223 */ /* 0x000fe4000001006f */
[----:B------:R-:W2:Y:S01]  /*2750*/  LDG.E.CONSTANT R111, [R6.64+0x604] ;  /* 0x0006040a066f7981 */ /* 0x000ea2000c1e9900 */
[----:B------:R-:W-:-:S03]  /*2760*/  FFMA.FTZ R122, R109, R39, R122 ;  /* 0x000000276d7a7223 */ /* 0x000fc6000001007a */
[----:B------:R-:W3:Y:S01]  /*2770*/  LDG.E.CONSTANT R109, [R6.64+0x804] ;  /* 0x0008040a066d7981 */ /* 0x000ee2000c1e9900 */
[----:B------:R-:W-:-:S05]  /*2780*/  PRMT R5, RZ, 0x7610, R5 ;  /* 0x00007610ff057816 */ /* 0x000fca0000000005 */
[----:B------:R-:W-:Y:S01]  /*2790*/  FFMA.FTZ R121, R5, R68, R121 ;  /* 0x0000004405797223 */ /* 0x000fe20000010079 */
[--C-:B-----5:R-:W-:Y:S02]  /*27a0*/  PRMT R5, RZ, 0x5410, R4.reuse ;  /* 0x00005410ff057816 */ /* 0x120fe40000000004 */
[----:B------:R-:W-:-:S03]  /*27b0*/  PRMT R4, RZ, 0x7610, R4 ;  /* 0x00007610ff047816 */ /* 0x000fc60000000004 */
[----:B------:R-:W-:Y:S02]  /*27c0*/  FFMA.FTZ R122, R5, R35, R122 ;  /* 0x00000023057a7223 */ /* 0x000fe4000001007a */
[----:B------:R-:W4:Y:S01]  /*27d0*/  LDG.E.CONSTANT R5, [R6.64+0xa04] ;  /* 0x000a040a06057981 */ /* 0x000f22000c1e9900 */
[----:B------:R-:W-:Y:S01]  /*27e0*/  FFMA.FTZ R121, R4, R72, R121 ;  /* 0x0000004804797223 */ /* 0x000fe20000010079 */
[----:B------:R-:W-:-:S05]  /*27f0*/  PRMT R4, RZ, 0x5410, R110 ;  /* 0x00005410ff047816 */ /* 0x000fca000000006e */
[----:B------:R-:W-:Y:S02]  /*2800*/  FFMA.FTZ R122, R4, R31, R122 ;  /* 0x0000001f047a7223 */ /* 0x000fe4000001007a */
[----:B------:R-:W5:Y:S01]  /*2810*/  LDG.E.CONSTANT R4, [R6.64+0xc04] ;  /* 0x000c040a06047981 */ /* 0x000f62000c1e9900 */
[----:B------:R-:W-:-:S05]  /*2820*/  PRMT R110, RZ, 0x7610, R110 ;  /* 0x00007610ff6e7816 */ /* 0x000fca000000006e */
[----:B------:R-:W-:Y:S01]  /*2830*/  FFMA.FTZ R121, R110, R76, R121 ;  /* 0x0000004c6e797223 */ /* 0x000fe20000010079 */
[--C-:B------:R-:W-:Y:S02]  /*2840*/  PRMT R110, RZ, 0x5410, R119.reuse ;  /* 0x00005410ff6e7816 */ /* 0x100fe40000000077 */
[----:B------:R-:W-:Y:S02]  /*2850*/  PRMT R119, RZ, 0x7610, R119 ;  /* 0x00007610ff777816 */ /* 0x000fe40000000077 */
[--C-:B------:R-:W-:Y:S02]  /*2860*/  PRMT R120, RZ, 0x5410, R118.reuse ;  /* 0x00005410ff787816 */ /* 0x100fe40000000076 */
[----:B------:R-:W-:Y:S01]  /*2870*/  PRMT R118, RZ, 0x7610, R118 ;  /* 0x00007610ff767816 */ /* 0x000fe20000000076 */
[----:B------:R-:W-:Y:S02]  /*2880*/  FFMA.FTZ R119, R119, R80, R121 ;  /* 0x0000005077777223 */ /* 0x000fe40000010079 */
[----:B------:R-:W-:-:S02]  /*2890*/  FFMA.FTZ R110, R110, R27, R122 ;  /* 0x0000001b6e6e7223 */ /* 0x000fc4000001007a */
        /* <DEDUP_REMOVED lines=8> */
[----:B------:R-:W5:Y:S04]  /*2920*/  LDG.E.CONSTANT R119, [R6.64+0x208] ;  /* 0x0002080a06777981 */ /* 0x000f68000c1e9900 */
[----:B------:R-:W-:Y:S01]  /*2930*/  FFMA.FTZ R116, R116, R92, R117 ;  /* 0x0000005c74747223 */ /* 0x000fe20000010075 */
[--C-:B------:R-:W-:Y:S01]  /*2940*/  PRMT R117, RZ, 0x5410, R115.reuse ;  /* 0x00005410ff757816 */ /* 0x100fe20000000073 */
[----:B------:R-:W-:Y:S01]  /*2950*/  FFMA.FTZ R110, R118, R91, R110 ;  /* 0x0000005b766e7223 */ /* 0x000fe2000001006e */
[----:B------:R-:W-:Y:S01]  /*2960*/  PRMT R115, RZ, 0x7610, R115 ;  /* 0x00007610ff737816 */ /* 0x000fe20000000073 */
[----:B------:R-:W5:Y:S02]  /*2970*/  LDG.E.CONSTANT R118, [R6.64+0x1004] ;  /* 0x0010040a06767981 */ /* 0x000f64000c1e9900 */
[----:B------:R-:W-:-:S02]  /*2980*/  FFMA.FTZ R110, R117, R99, R110 ;  /* 0x00000063756e7223 */ /* 0x000fc4000001006e */
[----:B------:R-:W-:Y:S01]  /*2990*/  FFMA.FTZ R115, R115, R101, R116 ;  /* 0x0000006573737223 */ /* 0x000fe20000010074 */
[----:B------:R-:W5:Y:S03]  /*29a0*/  LDG.E.CONSTANT R117, [R6.64+0xe04] ;  /* 0x000e040a06757981 */ /* 0x000f66000c1e9900 */
[----:B------:R-:W-:Y:S01]  /*29b0*/  FADD.FTZ R110, R110, R115 ;  /* 0x000000736e6e7221 */ /* 0x000fe20000010000 */
[----:B------:R-:W-:-:S05]  /*29c0*/  PRMT R115, RZ, 0x5410, R114 ;  /* 0x00005410ff737816 */ /* 0x000fca0000000072 */
[----:B------:R-:W-:Y:S01]  /*29d0*/  FMUL.FTZ R116, R115, R36 ;  /* 0x0000002473747220 */ /* 0x000fe20000410000 */
[----:B------:R-:W-:-:S05]  /*29e0*/  PRMT R115, RZ, 0x7610, R114 ;  /* 0x00007610ff737816 */ /* 0x000fca0000000072 */
[----:B------:R-:W-:Y:S01]  /*29f0*/  FMUL.FTZ R114, R115, R64 ;  /* 0x0000004073727220 */ /* 0x000fe20000410000 */
[----:B------:R-:W-:-:S05]  /*2a00*/  PRMT R115, RZ, 0x5410, R113 ;  /* 0x00005410ff737816 */ /* 0x000fca0000000071 */
[----:B------:R-:W-:Y:S02]  /*2a10*/  FFMA.FTZ R115, R115, R40, R116 ;  /* 0x0000002873737223 */ /* 0x000fe40000010074 */
[----:B------:R-:W5:Y:S01]  /*2a20*/  LDG.E.CONSTANT R116, [R6.64+0x1204] ;  /* 0x0012040a06747981 */ /* 0x000f62000c1e9900 */
[----:B------:R-:W-:-:S05]  /*2a30*/  PRMT R113, RZ, 0x7610, R113 ;  /* 0x00007610ff717816 */ /* 0x000fca0000000071 */
[----:B------:R-:W-:Y:S01]  /*2a40*/  FFMA.FTZ R114, R113, R60, R114 ;  /* 0x0000003c71727223 */ /* 0x000fe20000010072 */
[--C-:B------:R-:W-:Y:S02]  /*2a50*/  PRMT R113, RZ, 0x5410, R112.reuse ;  /* 0x00005410ff717816 */ /* 0x100fe40000000070 */
[----:B------:R-:W-:-:S03]  /*2a60*/  PRMT R112, RZ, 0x7610, R112 ;  /* 0x00007610ff707816 */ /* 0x000fc60000000070 */
[----:B------:R-:W-:Y:S02]  /*2a70*/  FFMA.FTZ R113, R113, R32, R115 ;  /* 0x0000002071717223 */ /* 0x000fe40000010073 */
[----:B------:R-:W5:Y:S01]  /*2a80*/  LDG.E.CONSTANT R115, [R6.64+0x8] ;  /* 0x0000080a06737981 */ /* 0x000f62000c1e9900 */
[----:B------:R-:W-:Y:S01]  /*2a90*/  FFMA.FTZ R112, R112, R69, R114 ;  /* 0x0000004570707223 */ /* 0x000fe20000010072 */
[--C-:B--2---:R-:W-:Y:S02]  /*2aa0*/  PRMT R114, RZ, 0x5410, R111.reuse ;  /* 0x00005410ff727816 */ /* 0x104fe4000000006f */
[----:B------:R-:W-:-:S03]  /*2ab0*/  PRMT R111, RZ, 0x7610, R111 ;  /* 0x00007610ff6f7816 */ /* 0x000fc6000000006f */
[----:B------:R-:W-:Y:S02]  /*2ac0*/  FFMA.FTZ R113, R114, R28, R113 ;  /* 0x0000001c72717223 */ /* 0x000fe40000010071 */
[----:B------:R-:W-:Y:S01]  /*2ad0*/  FFMA.FTZ R120, R111, R73, R112 ;  /* 0x000000496f787223 */ /* 0x000fe20000010070 */
[----:B------:R-:W2:Y:S01]  /*2ae0*/  LDG.E.CONSTANT R114, [R6.64+0x408] ;  /* 0x0004080a06727981 */ /* 0x000ea2000c1e9900 */
[----:B---3--:R-:W-:-:S03]  /*2af0*/  PRMT R111, RZ, 0x5410, R109 ;  /* 0x00005410ff6f7816 */ /* 0x008fc6000000006d */
[----:B------:R-:W3:Y:S02]  /*2b00*/  LDG.E.CONSTANT R112, [R6.64+0x808] ;  /* 0x0008080a06707981 */ /* 0x000ee4000c1e9900 */
[----:B------:R-:W-:Y:S02]  /*2b10*/  FFMA.FTZ R121, R111, R24, R113 ;  /* 0x000000186f797223 */ /* 0x000fe40000010071 */
[----:B------:R-:W3:Y:S01]  /*2b20*/  LDG.E.CONSTANT R113, [R6.64+0x608] ;  /* 0x0006080a06717981 */ /* 0x000ee2000c1e9900 */
[----:B------:R-:W-:-:S03]  /*2b30*/  PRMT R109, RZ, 0x7610, R109 ;  /* 0x00007610ff6d7816 */ /* 0x000fc6000000006d */
[----:B------:R-:W3:Y:S02]  /*2b40*/  LDG.E.CONSTANT R111, [R6.64+0xa08] ;  /* 0x000a080a066f7981 */ /* 0x000ee4000c1e9900 */
[----:B------:R-:W-:Y:S01]  /*2b50*/  FFMA.FTZ R120, R109, R77, R120 ;  /* 0x0000004d6d787223 */ /* 0x000fe20000010078 */
[--C-:B----4-:R-:W-:Y:S02]  /*2b60*/  PRMT R109, RZ, 0x5410, R5.reuse ;  /* 0x00005410ff6d7816 */ /* 0x110fe40000000005 */
[----:B------:R-:W-:-:S03]  /*2b70*/  PRMT R5, RZ, 0x7610, R5 ;  /* 0x00007610ff057816 */ /* 0x000fc60000000005 */
[----:B------:R-:W-:Y:S02]  /*2b80*/  FFMA.FTZ R121, R109, R20, R121 ;  /* 0x000000146d797223 */ /* 0x000fe40000010079 */
[----:B------:R-:W4:Y:S01]  /*2b90*/  LDG.E.CONSTANT R109, [R6.64+0xc08] ;  /* 0x000c080a066d7981 */ /* 0x000f22000c1e9900 */
[----:B------:R-:W-:Y:S01]  /*2ba0*/  FFMA.FTZ R120, R5, R81, R120 ;  /* 0x0000005105787223 */ /* 0x000fe20000010078 */
[----:B-----5:R-:W-:-:S05]  /*2bb0*/  PRMT R5, RZ, 0x5410, R4 ;  /* 0x00005410ff057816 */ /* 0x020fca0000000004 */
[----:B------:R-:W-:Y:S02]  /*2bc0*/  FFMA.FTZ R121, R5, R16, R121 ;  /* 0x0000001005797223 */ /* 0x000fe40000010079 */
[----:B------:R-:W5:Y:S01]  /*2bd0*/  LDG.E.CONSTANT R5, [R6.64+0xe08] ;  /* 0x000e080a06057981 */ /* 0x000f62000c1e9900 */
[----:B------:R-:W-:-:S05]  /*2be0*/  PRMT R4, RZ, 0x7610, R4 ;  /* 0x00007610ff047816 */ /* 0x000fca0000000004 */
[----:B------:R-:W-:Y:S01]  /*2bf0*/  FFMA.FTZ R4, R4, R85, R120 ;  /* 0x0000005504047223 */ /* 0x000fe20000010078 */
[--C-:B------:R-:W-:Y:S02]  /*2c00*/  PRMT R120, RZ, 0x5410, R117.reuse ;  /* 0x00005410ff787816 */ /* 0x100fe40000000075 */
[----:B------:R-:W-:-:S05]  /*2c10*/  PRMT R117, RZ, 0x7610, R117 ;  /* 0x00007610ff757816 */ /* 0x000fca0000000075 */
[----:B------:R-:W-:Y:S01]  /*2c20*/  FFMA.FTZ R117, R117, R13, R4 ;  /* 0x0000000d75757223 */ /* 0x000fe20000010004 */
[--C-:B------:R-:W-:Y:S02]  /*2c30*/  PRMT R4, RZ, 0x5410, R118.reuse ;  /* 0x00005410ff047816 */ /* 0x100fe40000000076 */
[----:B------:R-:W-:Y:S01]  /*2c40*/  PRMT R118, RZ, 0x7610, R118 ;  /* 0x00007610ff767816 */ /* 0x000fe20000000076 */
[----:B------:R-:W-:-:S04]  /*2c50*/  FFMA.FTZ R120, R120, R88, R121 ;  /* 0x0000005878787223 */ /* 0x000fc80000010079 */
[----:B------:R-:W-:Y:S02]  /*2c60*/  FFMA.FTZ R117, R118, R94, R117 ;  /* 0x0000005e76757223 */ /* 0x000fe40000010075 */
[----:B------:R-:W-:Y:S02]  /*2c70*/  FFMA.FTZ R4, R4, R93, R120 ;  /* 0x0000005d04047223 */ /* 0x000fe40000010078 */
[----:B------:R-:W5:Y:S01]  /*2c80*/  LDG.E.CONSTANT R120, [R6.64+0x20c] ;  /* 0x00020c0a06787981 */ /* 0x000f62000c1e9900 */
[----:B------:R-:W-:-:S05]  /*2c90*/  PRMT R118, RZ, 0x5410, R116 ;  /* 0x00005410ff767816 */ /* 0x000fca0000000074 */
[----:B------:R-:W-:Y:S01]  /*2ca0*/  FFMA.FTZ R121, R118, R103, R4 ;  /* 0x0000006776797223 */ /* 0x000fe20000010004 */
[----:B------:R-:W-:Y:S01]  /*2cb0*/  PRMT R116, RZ, 0x7610, R116 ;  /* 0x00007610ff747816 */ /* 0x000fe20000000074 */
[----:B------:R0:W5:Y:S02]  /*2cc0*/  LDG.E.CONSTANT R118, [R6.64+0x1008] ;  /* 0x0010080a06767981 */ /* 0x000164000c1e9900 */
[----:B------:R-:W-:Y:S01]  /*2cd0*/  FADD.FTZ R121, R121, R110 ;  /* 0x0000006e79797221 */ /* 0x000fe20000010000 */
[----:B------:R-:W-:Y:S01]  /*2ce0*/  PRMT R110, RZ, 0x5410, R119 ;  /* 0x00005410ff6e7816 */ /* 0x000fe20000000077 */
[----:B------:R-:W-:-:S04]  /*2cf0*/  FFMA.FTZ R4, R116, R104, R117 ;  /* 0x0000006874047223 */ /* 0x000fc80000010075 */
[----:B------:R-:W-:Y:S01]  /*2d00*/  FMUL.FTZ R116, R110, R37 ;  /* 0x000000256e747220 */ /* 0x000fe20000410000 */
[----:B------:R-:W-:Y:S02]  /*2d10*/  PRMT R110, RZ, 0x7610, R119 ;  /* 0x00007610ff6e7816 */ /* 0x000fe40000000077 */
[----:B------:R0:W5:Y:S03]  /*2d20*/  LDG.E.CONSTANT R119, [R6.64+0x1208] ;  /* 0x0012080a06777981 */ /* 0x000166000c1e9900 */
[----:B------:R-:W-:Y:S01]  /*2d30*/  FMUL.FTZ R117, R110, R65 ;  /* 0x000000416e757220 */ /* 0x000fe20000410000 */
[----:B------:R-:W-:-:S05]  /*2d40*/  PRMT R110, RZ, 0x5410, R115 ;  /* 0x00005410ff6e7816 */ /* 0x000fca0000000073 */
[----:B------:R-:W-:Y:S01]  /*2d50*/  FFMA.FTZ R116, R110, R41, R116 ;  /* 0x000000296e747223 */ /* 0x000fe20000010074 */
[----:B------:R-:W-:Y:S02]  /*2d60*/  PRMT R110, RZ, 0x7610, R115 ;  /* 0x00007610ff6e7816 */ /* 0x000fe40000000073 */
[----:B------:R0:W5:Y:S03]  /*2d70*/  LDG.E.CONSTANT R115, [R6.64+0x40c] ;  /* 0x00040c0a06737981 */ /* 0x000166000c1e9900 */
[----:B------:R-:W-:Y:S02]  /*2d80*/  FFMA.FTZ R117, R110, R61, R117 ;  /* 0x0000003d6e757223 */ /* 0x000fe40000010075 */
[----:B------:R-:W-:Y:S01]  /*2d90*/  FADD.FTZ R4, R4, R121 ;  /* 0x0000007904047221 */ /* 0x000fe20000010000 */
[--C-:B--2---:R-:W-:Y:S02]  /*2da0*/  PRMT R110, RZ, 0x5410, R114.reuse ;  /* 0x00005410ff6e7816 */ /* 0x104fe40000000072 */
[----:B------:R-:W-:-:S03]  /*2db0*/  PRMT R114, RZ, 0x7610, R114 ;  /* 0x00007610ff727816 */ /* 0x000fc60000000072 */
[----:B------:R-:W-:Y:S02]  /*2dc0*/  FFMA.FTZ R110, R110, R33, R116 ;  /* 0x000000216e6e7223 */ /* 0x000fe40000010074 */
[----:B------:R-:W-:Y:S01]  /*2dd0*/  FFMA.FTZ R117, R114, R70, R117 ;  /* 0x0000004672757223 */ /* 0x000fe20000010075 */
[--C-:B---3--:R-:W-:Y:S01]  /*2de0*/  PRMT R114, RZ, 0x5410, R113.reuse ;  /* 0x00005410ff727816 */ /* 0x108fe20000000071 */
[----:B------:R0:W2:Y:S01]  /*2df0*/  LDG.E.CONSTANT R116, [R6.64+0xc] ;  /* 0x00000c0a06747981 */ /* 0x0000a2000c1e9900 */
        /* <DEDUP_REMOVED lines=8> */
[--C-:B------:R-:W-:Y:S01]  /*2e80*/  PRMT R112, RZ, 0x5410, R111.reuse ;  /* 0x00005410ff707816 */ /* 0x100fe2000000006f */
[----:B------:R0:W3:Y:S01]  /*2e90*/  LDG.E.CONSTANT R114, [R6.64+0x60c] ;  /* 0x00060c0a06727981 */ /* 0x0000e2000c1e9900 */
[----:B------:R-:W-:-:S03]  /*2ea0*/  PRMT R111, RZ, 0x7610, R111 ;  /* 0x00007610ff6f7816 */ /* 0x000fc6000000006f */
[----:B------:R-:W-:Y:S01]  /*2eb0*/  FFMA.FTZ R110, R112, R21, R110 ;  /* 0x00000015706e7223 */ /* 0x000fe2000001006e */
[----:B----4-:R-:W-:Y:S01]  /*2ec0*/  PRMT R112, RZ, 0x5410, R109 ;  /* 0x00005410ff707816 */ /* 0x010fe2000000006d */
[----:B------:R-:W-:Y:S02]  /*2ed0*/  FFMA.FTZ R111, R111, R82, R113 ;  /* 0x000000526f6f7223 */ /* 0x000fe40000010071 */
[----:B------:R0:W4:Y:S01]  /*2ee0*/  LDG.E.CONSTANT R113, [R6.64+0x80c] ;  /* 0x00080c0a06717981 */ /* 0x000122000c1e9900 */
[----:B------:R-:W-:Y:S01]  /*2ef0*/  PRMT R109, RZ, 0x7610, R109 ;  /* 0x00007610ff6d7816 */ /* 0x000fe2000000006d */
[----:B------:R-:W-:Y:S02]  /*2f00*/  FFMA.FTZ R110, R112, R17, R110 ;  /* 0x00000011706e7223 */ /* 0x000fe4000001006e */
[----:B------:R0:W4:Y:S02]  /*2f10*/  LDG.E.CONSTANT R112, [R6.64+0xa0c] ;  /* 0x000a0c0a06707981 */ /* 0x000124000c1e9900 */
[----:B------:R-:W-:Y:S01]  /*2f20*/  FFMA.FTZ R121, R109, R86, R111 ;  /* 0x000000566d797223 */ /* 0x000fe2000001006f */
[----:B-----5:R-:W-:Y:S01]  /*2f30*/  PRMT R109, RZ, 0x5410, R5 ;  /* 0x00005410ff6d7816 */ /* 0x020fe20000000005 */
[----:B------:R0:W5:Y:S04]  /*2f40*/  LDG.E.CONSTANT R111, [R6.64+0xc0c] ;  /* 0x000c0c0a066f7981 */ /* 0x000168000c1e9900 */
[----:B------:R-:W-:-:S02]  /*2f50*/  FFMA.FTZ R122, R109, R89, R110 ;  /* 0x000000596d7a7223 */ /* 0x000fc4000001006e */
[----:B------:R0:W5:Y:S04]  /*2f60*/  LDG.E.CONSTANT R110, [R6.64+0xe0c] ;  /* 0x000e0c0a066e7981 */ /* 0x000168000c1e9900 */
[----:B------:R0:W5:Y:S01]  /*2f70*/  LDG.E.CONSTANT R109, [R6.64+0x100c] ;  /* 0x00100c0a066d7981 */ /* 0x000162000c1e9900 */
[----:B------:R-:W-:-:S05]  /*2f80*/  PRMT R5, RZ, 0x7610, R5 ;  /* 0x00007610ff057816 */ /* 0x000fca0000000005 */
[----:B------:R-:W-:Y:S01]  /*2f90*/  FFMA.FTZ R5, R5, R14, R121 ;  /* 0x0000000e05057223 */ /* 0x000fe20000010079 */
[----:B0-----:R-:W-:Y:S02]  /*2fa0*/  PRMT R7, RZ, 0x5410, R120 ;  /* 0x00005410ff077816 */ /* 0x001fe40000000078 */
[--C-:B------:R-:W-:Y:S02]  /*2fb0*/  PRMT R6, RZ, 0x5410, R118.reuse ;  /* 0x00005410ff067816 */ /* 0x100fe40000000076 */
[----:B------:R-:W-:-:S03]  /*2fc0*/  PRMT R118, RZ, 0x7610, R118 ;  /* 0x00007610ff767816 */ /* 0x000fc60000000076 */
[----:B------:R-:W-:Y:S01]  /*2fd0*/  FFMA.FTZ R122, R6, R95, R122 ;  /* 0x0000005f067a7223 */ /* 0x000fe2000001007a */
[----:B------:R-:W-:Y:S01]  /*2fe0*/  PRMT R6, RZ, 0x5410, R119 ;  /* 0x00005410ff067816 */ /* 0x000fe20000000077 */
[----:B------:R-:W-:Y:S01]  /*2ff0*/  FFMA.FTZ R5, R118, R96, R5 ;  /* 0x0000006076057223 */ /* 0x000fe20000010005 */
[----:B------:R-:W-:-:S03]  /*3000*/  PRMT R119, RZ, 0x7610, R119 ;  /* 0x00007610ff777816 */ /* 0x000fc60000000077 */
[----:B------:R-:W-:Y:S02]  /*3010*/  FFMA.FTZ R121, R6, R105, R122 ;  /* 0x0000006906797223 */ /* 0x000fe4000001007a */
[----:B------:R-:W-:Y:S02]  /*3020*/  FMUL.FTZ R6, R7, R38 ;  /* 0x0000002607067220 */ /* 0x000fe40000410000 */
[----:B------:R-:W-:Y:S01]  /*3030*/  FFMA.FTZ R5, R119, R106, R5 ;  /* 0x0000006a77057223 */ /* 0x000fe20000010005 */
[----:B------:R-:W-:-:S05]  /*3040*/  PRMT R120, RZ, 0x7610, R120 ;  /* 0x00007610ff787816 */ /* 0x000fca0000000078 */
[----:B------:R-:W-:Y:S02]  /*3050*/  FMUL.FTZ R120, R120, R67 ;  /* 0x0000004378787220 */ /* 0x000fe40000410000 */
[----:B------:R-:W-:-:S04]  /*3060*/  FADD.FTZ R4, R121, R4 ;  /* 0x0000000479047221 */ /* 0x000fc80000010000 */
[----:B------:R-:W-:Y:S02]  /*3070*/  FADD.FTZ R5, R5, R4 ;  /* 0x0000000405057221 */ /* 0x000fe40000010000 */
[----:B------:R0:W1:Y:S01]  /*3080*/  I2F R4, R100 ;  /* 0x0000006400047306 */ /* 0x0000620000201400 */
[----:B------:R-:W-:Y:S02]  /*3090*/  IADD3 R11, R11, 0x4, RZ ;  /* 0x000000040b0b7810 */ /* 0x000fe40007ffe0ff */
[----:B------:R-:W-:Y:S02]  /*30a0*/  ISETP.GE.AND P0, PT, R102, R55, PT ;  /* 0x000000376600720c */ /* 0x000fe40003f06270 */
[----:B------:R-:W-:Y:S02]  /*30b0*/  ISETP.GE.AND P2, PT, R11, R50, PT ;  /* 0x000000320b00720c */ /* 0x000fe40003f46270 */
[----:B------:R-:W-:Y:S02]  /*30c0*/  IADD3 R8, P1, R8, 0x10, RZ ;  /* 0x0000001008087810 */ /* 0x000fe40007f3e0ff */
[----:B------:R-:W-:-:S02]  /*30d0*/  IADD3 R102, R102, 0x80, RZ ;  /* 0x0000008066667810 */ /* 0x000fc40007ffe0ff */
[----:B0-----:R-:W-:Y:S01]  /*30e0*/  IADD3 R100, R100, 0x80, RZ ;  /* 0x0000008064647810 */ /* 0x001fe20007ffe0ff */
[----:B------:R-:W-:Y:S01]  /*30f0*/  IMAD.X R9, RZ, RZ, R9, P1 ;  /* 0x000000ffff097224 */ /* 0x000fe200008e0609 */
[----:B--2---:R-:W-:-:S05]  /*3100*/  PRMT R7, RZ, 0x5410, R116 ;  /* 0x00005410ff077816 */ /* 0x004fca0000000074 */
[----:B------:R-:W-:Y:S01]  /*3110*/  FFMA.FTZ R119, R7, R42, R6 ;  /* 0x0000002a07777223 */ /* 0x000fe20000010006 */
[----:B------:R-:W-:-:S05]  /*3120*/  PRMT R6, RZ, 0x5410, R115 ;  /* 0x00005410ff067816 */ /* 0x000fca0000000073 */
        /* <DEDUP_REMOVED lines=13> */
[----:B-----5:R-:W-:Y:S01]  /*3200*/  PRMT R6, RZ, 0x5410, R111 ;  /* 0x00005410ff067816 */ /* 0x020fe2000000006f */
        /* <DEDUP_REMOVED lines=11> */
[----:B------:R-:W-:-:S02]  /*32c0*/  PRMT R109, RZ, 0x7610, R109 ;  /* 0x00007610ff6d7816 */ /* 0x000fc4000000006d */
[----:B------:R-:W-:Y:S01]  /*32d0*/  PRMT R7, RZ, 0x5410, R117 ;  /* 0x00005410ff077816 */ /* 0x000fe20000000075 */
[----:B------:R-:W-:Y:S02]  /*32e0*/  FFMA.FTZ R110, R110, R15, R112 ;  /* 0x0000000f6e6e7223 */ /* 0x000fe40000010070 */
[----:B------:R-:W-:Y:S01]  /*32f0*/  FFMA.FTZ R6, R6, R66, R119 ;  /* 0x0000004206067223 */ /* 0x000fe20000010077 */
[----:B------:R-:W-:Y:S01]  /*3300*/  PRMT R117, RZ, 0x7610, R117 ;  /* 0x00007610ff757816 */ /* 0x000fe20000000075 */
[----:B------:R-:W-:Y:S02]  /*3310*/  FFMA.FTZ R109, R109, R97, R110 ;  /* 0x000000616d6d7223 */ /* 0x000fe4000001006e */
[----:B------:R-:W-:Y:S02]  /*3320*/  FFMA.FTZ R6, R7, R107, R6 ;  /* 0x0000006b07067223 */ /* 0x000fe40000010006 */
[----:B------:R-:W-:Y:S02]  /*3330*/  FFMA.FTZ R109, R117, R108, R109 ;  /* 0x0000006c756d7223 */ /* 0x000fe4000001006d */
[----:B------:R-:W-:-:S04]  /*3340*/  FADD.FTZ R6, R6, R5 ;  /* 0x0000000506067221 */ /* 0x000fc80000010000 */
[----:B------:R-:W-:-:S04]  /*3350*/  FADD.FTZ R6, R109, R6 ;  /* 0x000000066d067221 */ /* 0x000fc80000010000 */
[----:B------:R-:W-:-:S04]  /*3360*/  FMUL.FTZ R5, R6, c[0x0][0x194] ;  /* 0x0000650006057a20 */ /* 0x000fc80000410000 */
[----:B-1----:R-:W-:-:S05]  /*3370*/  FFMA.FTZ R7, R4, R58, R5 ;  /* 0x0000003a04077223 */ /* 0x002fca0000010005 */
[----:B------:R-:W-:Y:S02]  /*3380*/  FSEL R5, R7, RZ, !P0 ;  /* 0x000000ff07057208 */ /* 0x000fe40004000000 */
[----:B------:R-:W-:-:S03]  /*3390*/  @!P0 FMNMX.FTZ R10, R10, R7, !PT ;  /* 0x000000070a0a8209 */ /* 0x000fc60007810000 */
[----:B------:R0:W-:Y:S02]  /*33a0*/  STS [R98], R5 ;  /* 0x0000000562007388 */ /* 0x0001e40000000800 */
[----:B0-----:R-:W-:Y:S01]  /*33b0*/  IADD3 R98, R98, 0x200, RZ ;  /* 0x0000020062627810 */ /* 0x001fe20007ffe0ff */
[----:B------:R-:W-:Y:S05]  /*33c0*/  @!P2 BRA `(.L_x_14065) ;  /* 0xfffff1800000a947 */ /* 0x000fea000383ffff */
.L_x_14062:
[----:B------:R-:W-:Y:S05]  /*33d0*/  BSYNC B0 ;  /* 0x0000000000007941 */ /* 0x000fea0003800000 */
.L_x_14061:
        /* <DEDUP_REMOVED lines=35> */
[----:B------:R-:W-:-:S05]  /*3610*/  IMAD R3, R54, -0x200, R3 ;  /* 0xfffffe0036037824 */ /* 0x000fca00078e0203 */
        /* <DEDUP_REMOVED lines=8> */
.L_x_14070:
        /* <DEDUP_REMOVED lines=11> */
.L_x_14069:
[----:B------:R-:W-:Y:S05]  /*3750*/  BSYNC B1 ;  /* 0x0000000000017941 */ /* 0x000fea0003800000 */
.L_x_14068:
        /* <DEDUP_REMOVED lines=10> */
.L_x_14073:
        /* <DEDUP_REMOVED lines=100> */
.L_x_14072:
[----:B------:R-:W-:Y:S05]  /*3e40*/  BSYNC B1 ;  /* 0x0000000000017941 */ /* 0x000fea0003800000 */
.L_x_14071:
        /* <DEDUP_REMOVED lines=55> */
.L_x_14075:
[----:B------:R-:W-:Y:S05]  /*41c0*/  BSYNC B1 ;  /* 0x0000000000017941 */ /* 0x000fea0003800000 */
.L_x_14074:
        /* <DEDUP_REMOVED lines=26> */
.L_x_14067:
[----:B------:R-:W-:Y:S05]  /*4370*/  BSYNC B0 ;  /* 0x0000000000007941 */ /* 0x000fea0003800000 */
.L_x_14066:
        /* <DEDUP_REMOVED lines=44> */
.L_x_14080:
        /* <DEDUP_REMOVED lines=8> */
.L_x_14079:
[----:B------:R-:W-:Y:S05]  /*46c0*/  BSYNC B1 ;  /* 0x0000000000017941 */ /* 0x000fea0003800000 */
.L_x_14078:
        /* <DEDUP_REMOVED lines=10> */
.L_x_14083:
        /* <DEDUP_REMOVED lines=52> */
.L_x_14082:
[----:B------:R-:W-:Y:S05]  /*4ab0*/  BSYNC B1 ;  /* 0x0000000000017941 */ /* 0x000fea0003800000 */
.L_x_14081:
        /* <DEDUP_REMOVED lines=31> */
.L_x_14085:
[----:B------:R-:W-:Y:S05]  /*4cb0*/  BSYNC B1 ;  /* 0x0000000000017941 */ /* 0x000fea0003800000 */
.L_x_14084:
        /* <DEDUP_REMOVED lines=14> */
.L_x_14077:
[----:B------:R-:W-:Y:S05]  /*4da0*/  BSYNC B0 ;  /* 0x0000000000007941 */ /* 0x000fea0003800000 */
.L_x_14076:
[----:B------:R-:W-:Y:S01]  /*4db0*/  BAR.SYNC.DEFER_BLOCKING 0x0 ;  /* 0x0000000000007b1d */ /* 0x000fe20000010000 */
[----:B------:R-:W-:Y:S02]  /*4dc0*/  ISETP.NE.AND P0, PT, R51, RZ, PT ;  /* 0x000000ff3300720c */ /* 0x000fe40003f05270 */
[----:B------:R-:W-:-:S03]  /*4dd0*/  ISETP.GE.AND P1, PT, R45, R50, PT ;  /* 0x000000322d00720c */ /* 0x000fc60003f26270 */
[----:B------:R-:W-:Y:S08]  /*4de0*/  BSSY B0, `(.L_x_14086) ;  /* 0x0000012000007945 */ /* 0x000ff00003800000 */
[----:B------:R-:W-:Y:S05]  /*4df0*/  @P0 BRA `(.L_x_14087) ;  /* 0x0000010000000947 */ /* 0x000fea0003800000 */
[----:B------:R-:W-:Y:S01]  /*4e00*/  IMAD R56, R56, c[0x0][0xc], RZ ;  /* 0x0000030038387a24 */ /* 0x000fe200078e02ff */
[----:B------:R-:W-:Y:S01]  /*4e10*/  SHF.R.S32.HI R4, RZ, 0x1f, R54 ;  /* 0x0000001fff047819 */ /* 0x000fe20000011436 */
[----:B------:R-:W-:-:S02]  /*4e20*/  IMAD R53, R53, c[0x0][0x14], RZ ;  /* 0x0000050035357a24 */ /* 0x000fc400078e02ff */
[----:B0-----:R-:W-:-:S03]  /*4e30*/  IMAD R3, R56, c[0x0][0x14], RZ ;  /* 0x0000050038037a24 */ /* 0x001fc600078e02ff */
        /* <DEDUP_REMOVED lines=11> */
[----:B-1----:R0:W-:Y:S02]  /*4ef0*/  STG.E [R4.64], R29 ;  /* 0x0000001d04007986 */ /* 0x0021e4000c10190a */
.L_x_14087:
[----:B------:R-:W-:Y:S05]  /*4f00*/  BSYNC B0 ;  /* 0x0000000000007941 */ /* 0x000fea0003800000 */
.L_x_14086:
[----:B------:R-:W-:Y:S01]  /*4f10*/  BSSY B0, `(.L_x_14088) ;  /* 0x00002a8000007945 */ /* 0x000fe20003800000 */
[----:B------:R-:W-:Y:S05]  /*4f20*/  @!P1 BRA `(.L_x_14089) ;  /* 0x0000007000009947 */ /* 0x000fea0003800000 */
[----:B------:R-:W-:Y:S01]  /*4f30*/  IMAD.MOV.U32 R19, RZ, RZ, RZ ;  /* 0x000000ffff137224 */ /* 0x000fe200078e00ff */
[----:B------:R-:W-:Y:S01]  /*4f40*/  CS2R R20, SRZ ;  /* 0x0000000000147805 */ /* 0x000fe2000001ff00 */
[----:B------:R-:W-:Y:S01]  /*4f50*/  CS2R R22, SRZ ;  /* 0x0000000000167805 */ /* 0x000fe2000001ff00 */
[----:B------:R-:W-:Y:S01]  /*4f60*/  CS2R R24, SRZ ;  /* 0x0000000000187805 */ /* 0x000fe2000001ff00 */
[----:B------:R-:W-:Y:S01]  /*4f70*/  CS2R R26, SRZ ;  /* 0x00000000001a7805 */ /* 0x000fe2000001ff00 */
[----:B------:R-:W-:Y:S01]  /*4f80*/  IMAD.MOV.U32 R28, RZ, RZ, RZ ;  /* 0x000000ffff1c7224 */ /* 0x000fe200078e00ff */
[----:B------:R-:W-:Y:S05]  /*4f90*/  BRA `(.L_x_14090) ;  /* 0x000029f000007947 */ /* 0x000fea0003800000 */
.L_x_14089:
[----:B0-----:R-:W-:Y:S01]  /*4fa0*/  SHF.R.S32.HI R3, RZ, 0x1f, R46 ;  /* 0x0000001fff037819 */ /* 0x001fe2000001142e */
[----:B-1----:R-:W-:Y:S01]  /*4fb0*/  IMAD.MOV.U32 R29, RZ, RZ, c[0x0][0x1bc] ;  /* 0x00006f00ff1d7624 */ /* 0x002fe200078e00ff */
[----:B------:R-:W-:Y:S01]  /*4fc0*/  SHF.R.S32.HI R7, RZ, 0x1f, R45 ;  /* 0x0000001fff077819 */ /* 0x000fe2000001142d */
[----:B------:R-:W-:Y:S01]  /*4fd0*/  IMAD.MOV.U32 R19, RZ, RZ, RZ ;  /* 0x000000ffff137224 */ /* 0x000fe200078e00ff */
[----:B------:R-:W-:Y:S01]  /*4fe0*/  LEA.HI R3, R3, R46, RZ, 0x2 ;  /* 0x0000002e03037211 */ /* 0x000fe200078f10ff */
[----:B------:R-:W-:Y:S01]  /*4ff0*/  CS2R R20, SRZ ;  /* 0x0000000000147805 */ /* 0x000fe2000001ff00 */
[C---:B------:R-:W-:Y:S01]  /*5000*/  IADD3 R2, P0, R44.reuse, R45, RZ ;  /* 0x0000002d2c027210 */ /* 0x040fe20007f1e0ff */
[----:B------:R-:W-:Y:S01]  /*5010*/  CS2R R22, SRZ ;  /* 0x0000000000167805 */ /* 0x000fe2000001ff00 */
[C---:B------:R-:W-:Y:S01]  /*5020*/  LOP3.LUT R5, R3.reuse, 0xfffffffc, RZ, 0xc0, !PT ;  /* 0xfffffffc03057812 */ /* 0x040fe200078ec0ff */
[----:B------:R-:W-:Y:S01]  /*5030*/  IMAD.SHL.U32 R3, R3, 0x8, RZ ;  /* 0x0000000803037824 */ /* 0x000fe200078e00ff */
[----:B------:R-:W-:Y:S01]  /*5040*/  LEA.HI.X.SX32 R17, R44, R7, 0x1, P0 ;  /* 0x000000072c117211 */ /* 0x000fe200000f0eff */
[----:B------:R-:W-:Y:S01]  /*5050*/  CS2R R24, SRZ ;  /* 0x0000000000187805 */ /* 0x000fe2000001ff00 */
[----:B------:R-:W-:Y:S01]  /*5060*/  LEA R0, P0, R2, c[0x0][0x198], 0x2 ;  /* 0x0000660002007a11 */ /* 0x000fe200078010ff */
[----:B------:R-:W-:Y:S01]  /*5070*/  IMAD.IADD R4, R46, 0x1, -R5 ;  /* 0x000000012e047824 */ /* 0x000fe200078e0a05 */
[----:B------:R-:W-:Y:S01]  /*5080*/  LOP3.LUT R3, R3, 0xffffffe0, RZ, 0xc0, !PT ;  /* 0xffffffe003037812 */ /* 0x000fe200078ec0ff */
[----:B------:R-:W-:Y:S01]  /*5090*/  CS2R R26, SRZ ;  /* 0x00000000001a7805 */ /* 0x000fe2000001ff00 */
[----:B------:R-:W-:Y:S01]  /*50a0*/  LEA.HI.X R17, R2, c[0x0][0x19c], R17, 0x2, P0 ;  /* 0x0000670002117a11 */ /* 0x000fe200000f1411 */
[----:B------:R-:W-:Y:S01]  /*50b0*/  IMAD.SHL.U32 R16, R4, 0x8, RZ ;  /* 0x0000000804107824 */ /* 0x000fe200078e00ff */
[----:B------:R-:W-:Y:S01]  /*50c0*/  IADD3 R7, -R47, -0x1, R52 ;  /* 0xffffffff2f077810 */ /* 0x000fe20007ffe134 */
[----:B------:R-:W-:Y:S01]  /*50d0*/  IMAD R2, R49, c[0x0][0x1c0], RZ ;  /* 0x0000700031027a24 */ /* 0x000fe200078e02ff */
[----:B------:R-:W-:Y:S01]  /*50e0*/  SHF.R.S32.HI R29, RZ, 0x1f, R29 ;  /* 0x0000001fff1d7819 */ /* 0x000fe2000001141d */
[----:B------:R-:W-:-:S02]  /*50f0*/  IMAD R5, R47, 0x20, R16 ;  /* 0x000000202f057824 */ /* 0x000fc400078e0210 */
[----:B------:R-:W-:Y:S01]  /*5100*/  IMAD.IADD R16, R16, 0x1, R3 ;  /* 0x0000000110107824 */ /* 0x000fe200078e0203 */
[----:B------:R-:W-:Y:S01]  /*5110*/  SHF.R.S32.HI R3, RZ, 0x1f, R2 ;  /* 0x0000001fff037819 */ /* 0x000fe20000011402 */
[----:B------:R-:W-:Y:S02]  /*5120*/  IMAD R5, R54, 0x200, R5 ;  /* 0x0000020036057824 */ /* 0x000fe400078e0205 */
[----:B------:R-:W-:Y:S01]  /*5130*/  IMAD R4, R47, 0x4, R4 ;  /* 0x000000042f047824 */ /* 0x000fe200078e0204 */
[----:B------:R-:W-:Y:S01]  /*5140*/  IADD3 R31, R16, 0x200, RZ ;  /* 0x00000200101f7810 */ /* 0x000fe20007ffe0ff */
[----:B------:R-:W-:Y:S01]  /*5150*/  IMAD R18, R54, -0x10, R7 ;  /* 0xfffffff036127824 */ /* 0x000fe200078e0207 */
[----:B------:R-:W-:Y:S01]  /*5160*/  IADD3 R32, R16, 0x300, RZ ;  /* 0x0000030010207810 */ /* 0x000fe20007ffe0ff */
[----:B------:R-:W-:Y:S01]  /*5170*/  IMAD.MOV.U32 R28, RZ, RZ, RZ ;  /* 0x000000ffff1c7224 */ /* 0x000fe200078e00ff */
[----:B------:R-:W-:Y:S02]  /*5180*/  LEA R30, R4, 0xd0, 0x5 ;  /* 0x000000d0041e7811 */ /* 0x000fe400078e28ff */
[----:B------:R-:W-:-:S02]  /*5190*/  IADD3 R33, R16, 0x400, RZ ;  /* 0x0000040010217810 */ /* 0x000fc40007ffe0ff */
[C---:B------:R-:W-:Y:S02]  /*51a0*/  IADD3 R34, R16.reuse, 0x500, RZ ;  /* 0x0000050010227810 */ /* 0x040fe40007ffe0ff */
[C---:B------:R-:W-:Y:S02]  /*51b0*/  IADD3 R35, R16.reuse, 0x600, RZ ;  /* 0x0000060010237810 */ /* 0x040fe40007ffe0ff */
[C---:B------:R-:W-:Y:S02]  /*51c0*/  IADD3 R36, R16.reuse, 0x700, RZ ;  /* 0x0000070010247810 */ /* 0x040fe40007ffe0ff */
[C---:B------:R-:W-:Y:S02]  /*51d0*/  IADD3 R37, R16.reuse, 0x800, RZ ;  /* 0x0000080010257810 */ /* 0x040fe40007ffe0ff */
[----:B------:R-:W-:Y:S02]  /*51e0*/  IADD3 R38, R16, 0x900, RZ ;  /* 0x0000090010267810 */ /* 0x000fe40007ffe0ff */
[----:B------:R-:W-:-:S02]  /*51f0*/  IADD3 R40, R5, 0x7, RZ ;  /* 0x0000000705287810 */ /* 0x000fc40007ffe0ff */
.L_x_14111:
[----:B------:R-:W-:Y:S02]  /*5200*/  IMAD.MOV.U32 R4, RZ, RZ, R0 ;  /* 0x000000ffff047224 */ /* 0x000fe400078e0000 */
[----:B------:R-:W-:-:S05]  /*5210*/  IMAD.MOV.U32 R5, RZ, RZ, R17 ;  /* 0x000000ffff057224 */ /* 0x000fca00078e0011 */
[----:B------:R-:W2:Y:S02]  /*5220*/  LDG.E.CONSTANT R4, [R4.64] ;  /* 0x0000000a04047981 */ /* 0x000ea4000c1e9900 */
[----:B--2---:R-:W-:-:S05]  /*5230*/  SHF.R.S32.HI R6, RZ, 0x1f, R4 ;  /* 0x0000001fff067819 */ /* 0x004fca0000011404 */
[----:B------:R-:W-:Y:S02]  /*5240*/  IMAD R8, R6, c[0x0][0x1bc], RZ ;  /* 0x00006f0006087a24 */ /* 0x000fe400078e02ff */
[----:B------:R-:W-:-:S04]  /*5250*/  IMAD.WIDE.U32 R6, R4, c[0x0][0x1bc], R2 ;  /* 0x00006f0004067a25 */ /* 0x000fc800078e0002 */
[----:B------:R-:W-:Y:S01]  /*5260*/  IMAD R11, R4, R29, R8 ;  /* 0x0000001d040b7224 */ /* 0x000fe200078e0208 */
[-C--:B------:R-:W-:Y:S02]  /*5270*/  IADD3 R8, P4, R32, R6.reuse, RZ ;  /* 0x0000000620087210 */ /* 0x080fe40007f9e0ff */
[-C--:B------:R-:W-:Y:S01]  /*5280*/  IADD3 R10, P0, R16, R6.reuse, RZ ;  /* 0x00000006100a7210 */ /* 0x080fe20007f1e0ff */
[----:B------:R-:W-:Y:S01]  /*5290*/  IMAD.IADD R41, R7, 0x1, R11 ;  /* 0x0000000107297824 */ /* 0x000fe200078e020b */
[----:B------:R-:W-:Y:S02]  /*52a0*/  IADD3 R9, P2, R31, R6, RZ ;  /* 0x000000061f097210 */ /* 0x000fe40007f5e0ff */
[----:B------:R-:W-:Y:S02]  /*52b0*/  LEA R64, P5, R8, c[0x0][0x188], 0x1 ;  /* 0x0000620008407a11 */ /* 0x000fe400078a08ff */
[----:B------:R-:W-:Y:S02]  /*52c0*/  LEA.HI.X.SX32 R5, R32, R41, 0x1, P4 ;  /* 0x0000002920057211 */ /* 0x000fe400020f0eff */
[----:B------:R-:W-:-:S02]  /*52d0*/  LEA R12, P1, R10, c[0x0][0x188], 0x1 ;  /* 0x000062000a0c7a11 */ /* 0x000fc400078208ff */
[-C--:B------:R-:W-:Y:S02]  /*52e0*/  LEA.HI.X.SX32 R7, R16, R41.reuse, 0x1, P0 ;  /* 0x0000002910077211 */ /* 0x080fe400000f0eff */
[----:B------:R-:W-:Y:S02]  /*52f0*/  LEA.HI.X.SX32 R4, R31, R41, 0x1, P2 ;  /* 0x000000291f047211 */ /* 0x000fe400010f0eff */
[----:B------:R-:W-:Y:S02]  /*5300*/  LEA.HI.X R65, R8, c[0x0][0x18c], R5, 0x1, P5 ;  /* 0x0000630008417a11 */ /* 0x000fe400028f0c05 */
[-C--:B------:R-:W-:Y:S02]  /*5310*/  IADD3 R8, P2, R33, R6.reuse, RZ ;  /* 0x0000000621087210 */ /* 0x080fe40007f5e0ff */
[----:B------:R-:W-:Y:S01]  /*5320*/  LEA.HI.X R13, R10, c[0x0][0x18c], R7, 0x1, P1 ;  /* 0x000063000a0d7a11 */ /* 0x000fe200008f0c07 */
[----:B-----5:R0:W5:Y:S01]  /*5330*/  LDG.E.CONSTANT R49, [R64.64+0x8] ;  /* 0x0000080a40317981 */ /* 0x020162000c1e9900 */
[----:B------:R-:W-:-:S02]  /*5340*/  IADD3 R7, P1, R35, R6, RZ ;  /* 0x0000000623077210 */ /* 0x000fc40007f3e0ff */
[-C--:B------:R-:W-:Y:S01]  /*5350*/  LEA.HI.X.SX32 R39, R33, R41.reuse, 0x1, P2 ;  /* 0x0000002921277211 */ /* 0x080fe200010f0eff */
[----:B------:R-:W-:Y:S01]  /*5360*/  BSSY B1, `(.L_x_14091) ;  /* 0x0000063000017945 */ /* 0x000fe20003800000 */
[C---:B------:R-:W-:Y:S01]  /*5370*/  IADD3 R15, P2, R38.reuse, R6, RZ ;  /* 0x00000006260f7210 */ /* 0x040fe20007f5e0ff */
[----:B------:R1:W5:Y:S01]  /*5380*/  LDG.E.CONSTANT R80, [R12.64+0x200] ;  /* 0x0002000a0c507981 */ /* 0x000362000c1e9900 */
[-C--:B------:R-:W-:Y:S02]  /*5390*/  LEA.HI.X.SX32 R52, R35, R41.reuse, 0x1, P1 ;  /* 0x0000002923347211 */ /* 0x080fe400008f0eff */
[----:B------:R-:W-:Y:S01]  /*53a0*/  LEA R14, P1, R15, c[0x0][0x188], 0x1 ;  /* 0x000062000f0e7a11 */ /* 0x000fe200078208ff */
[----:B------:R1:W5:Y:S01]  /*53b0*/  LDG.E.CONSTANT R81, [R12.64+0x204] ;  /* 0x0002040a0c517981 */ /* 0x000362000c1e9900 */
[----:B------:R-:W-:Y:S02]  /*53c0*/  LEA.HI.X.SX32 R42, R38, R41, 0x1, P2 ;  /* 0x00000029262a7211 */ /* 0x000fe400010f0eff */
[----:B------:R-:W-:Y:S01]  /*53d0*/  LEA R60, P3, R9, c[0x0][0x188], 0x1 ;  /* 0x00006200093c7a11 */ /* 0x000fe200078608ff */
[----:B------:R1:W5:Y:S01]  /*53e0*/  LDG.E.CONSTANT R78, [R12.64+0x208] ;  /* 0x0002080a0c4e7981 */ /* 0x000362000c1e9900 */
[----:B------:R-:W-:-:S02]  /*53f0*/  LEA.HI.X R15, R15, c[0x0][0x18c], R42, 0x1, P1 ;  /* 0x000063000f0f7a11 */ /* 0x000fc400008f0c2a */
[----:B------:R-:W-:Y:S01]  /*5400*/  LEA.HI.X R61, R9, c[0x0][0x18c], R4, 0x1, P3 ;  /* 0x00006300093d7a11 */ /* 0x000fe200018f0c04 */
[----:B------:R1:W5:Y:S01]  /*5410*/  LDG.E.CONSTANT R79, [R12.64+0x20c] ;  /* 0x00020c0a0c4f7981 */ /* 0x000362000c1e9900 */
[-C--:B------:R-:W-:Y:S02]  /*5420*/  IADD3 R4, P3, R34, R6.reuse, RZ ;  /* 0x0000000622047210 */ /* 0x080fe40007f7e0ff */
[----:B------:R-:W-:Y:S01]  /*5430*/  IADD3 R5, P0, R36, R6, RZ ;  /* 0x0000000624057210 */ /* 0x000fe20007f1e0ff */
[----:B------:R2:W5:Y:S01]  /*5440*/  LDG.E.CONSTANT R75, [R14.64] ;  /* 0x0000000a0e4b7981 */ /* 0x000562000c1e9900 */
[----:B------:R-:W-:Y:S02]  /*5450*/  LEA R10, P5, R4, c[0x0][0x188], 0x1 ;  /* 0x00006200040a7a11 */ /* 0x000fe400078a08ff */
[----:B------:R-:W-:Y:S01]  /*5460*/  LEA.HI.X.SX32 R11, R34, R41, 0x1, P3 ;  /* 0x00000029220b7211 */ /* 0x000fe200018f0eff */
[----:B------:R2:W5:Y:S01]  /*5470*/  LDG.E.CONSTANT R74, [R14.64+0x4] ;  /* 0x0000040a0e4a7981 */ /* 0x000562000c1e9900 */
[----:B------:R-:W-:-:S02]  /*5480*/  LEA R70, P4, R8, c[0x0][0x188], 0x1 ;  /* 0x0000620008467a11 */ /* 0x000fc400078808ff */
[----:B------:R-:W-:Y:S01]  /*5490*/  IADD3 R9, P3, R37, R6, RZ ;  /* 0x0000000625097210 */ /* 0x000fe20007f7e0ff */
[----:B------:R2:W5:Y:S01]  /*54a0*/  LDG.E.CONSTANT R73, [R14.64+0x8] ;  /* 0x0000080a0e497981 */ /* 0x000562000c1e9900 */
[----:B------:R-:W-:Y:S02]  /*54b0*/  LEA.HI.X R11, R4, c[0x0][0x18c], R11, 0x1, P5 ;  /* 0x00006300040b7a11 */ /* 0x000fe400028f0c0b */
[----:B------:R-:W-:Y:S01]  /*54c0*/  LEA R6, P6, R7, c[0x0][0x188], 0x1 ;  /* 0x0000620007067a11 */ /* 0x000fe200078c08ff */
[----:B------:R2:W5:Y:S01]  /*54d0*/  LDG.E.CONSTANT R77, [R14.64+0xc] ;  /* 0x00000c0a0e4d7981 */ /* 0x000562000c1e9900 */
[----:B------:R-:W-:Y:S02]  /*54e0*/  LEA R4, P5, R5, c[0x0][0x188], 0x1 ;  /* 0x0000620005047a11 */ /* 0x000fe400078a08ff */
[----:B------:R-:W-:Y:S01]  /*54f0*/  LEA.HI.X.SX32 R48, R36, R41, 0x1, P0 ;  /* 0x0000002924307211 */ /* 0x000fe200000f0eff */
[----:B------:R3:W5:Y:S01]  /*5500*/  LDG.E.CONSTANT R42, [R60.64+0x4] ;  /* 0x0000040a3c2a7981 */ /* 0x000762000c1e9900 */
[----:B------:R-:W-:-:S02]  /*5510*/  LEA.HI.X R71, R8, c[0x0][0x18c], R39, 0x1, P4 ;  /* 0x0000630008477a11 */ /* 0x000fc400020f0c27 */
[----:B------:R-:W-:Y:S01]  /*5520*/  LEA.HI.X.SX32 R44, R37, R41, 0x1, P3 ;  /* 0x00000029252c7211 */ /* 0x000fe200018f0eff */
[----:B------:R3:W5:Y:S01]  /*5530*/  LDG.E.CONSTANT R39, [R60.64+0x8] ;  /* 0x0000080a3c277981 */ /* 0x000762000c1e9900 */
[----:B------:R-:W-:Y:S02]  /*5540*/  LEA R8, P4, R9, c[0x0][0x188], 0x1 ;  /* 0x0000620009087a11 */ /* 0x000fe400078808ff */
[----:B------:R-:W-:Y:S01]  /*5550*/  LEA.HI.X R7, R7, c[0x0][0x18c], R52, 0x1, P6 ;  /* 0x0000630007077a11 */ /* 0x000fe200030f0c34 */
[----:B------:R3:W5:Y:S01]  /*5560*/  LDG.E.CONSTANT R41, [R60.64] ;  /* 0x0000000a3c297981 */ /* 0x000762000c1e9900 */
[----:B------:R-:W-:Y:S02]  /*5570*/  LEA.HI.X R5, R5, c[0x0][0x18c], R48, 0x1, P5 ;  /* 0x0000630005057a11 */ /* 0x000fe400028f0c30 */
[----:B------:R-:W-:Y:S01]  /*5580*/  LEA.HI.X R9, R9, c[0x0][0x18c], R44, 0x1, P4 ;  /* 0x0000630009097a11 */ /* 0x000fe200020f0c2c */
[----:B------:R3:W5:Y:S04]  /*5590*/  LDG.E.CONSTANT R43, [R60.64+0xc] ;  /* 0x00000c0a3c2b7981 */ /* 0x000768000c1e9900 */
[----:B------:R0:W5:Y:S04]  /*55a0*/  LDG.E.CONSTANT R44, [R64.64] ;  /* 0x0000000a402c7981 */ /* 0x000168000c1e9900 */
[----:B------:R0:W5:Y:S04]  /*55b0*/  LDG.E.CONSTANT R48, [R64.64+0x4] ;  /* 0x0000040a40307981 */ /* 0x000168000c1e9900 */
[----:B------:R0:W5:Y:S04]  /*55c0*/  LDG.E.CONSTANT R52, [R64.64+0xc] ;  /* 0x00000c0a40347981 */ /* 0x000168000c1e9900 */
[----:B------:R4:W5:Y:S04]  /*55d0*/  LDG.E.CONSTANT R67, [R6.64] ;  /* 0x0000000a06437981 */ /* 0x000968000c1e9900 */
[----:B------:R4:W5:Y:S04]  /*55e0*/  LDG.E.CONSTANT R62, [R6.64+0x4] ;  /* 0x0000040a063e7981 */ /* 0x000968000c1e9900 */
[----:B---3--:R4:W5:Y:S04]  /*55f0*/  LDG.E.CONSTANT R61, [R6.64+0x8] ;  /* 0x0000080a063d7981 */ /* 0x008968000c1e9900 */
[----:B------:R4:W5:Y:S04]  /*5600*/  LDG.E.CONSTANT R66, [R6.64+0xc] ;  /* 0x00000c0a06427981 */ /* 0x000968000c1e9900 */
[----:B0-----:R4:W5:Y:S04]  /*5610*/  LDG.E.CONSTANT R65, [R4.64] ;  /* 0x0000000a04417981 */ /* 0x001968000c1e9900 */
[----:B------:R4:W5:Y:S04]  /*5620*/  LDG.E.CONSTANT R64, [R4.64+0x4] ;  /* 0x0000040a04407981 */ /* 0x000968000c1e9900 */
[----:B------:R4:W5:Y:S04]  /*5630*/  LDG.E.CONSTANT R63, [R4.64+0x8] ;  /* 0x0000080a043f7981 */ /* 0x000968000c1e9900 */
[----:B------:R4:W5:Y:S04]  /*5640*/  LDG.E.CONSTANT R69, [R4.64+0xc] ;  /* 0x00000c0a04457981 */ /* 0x000968000c1e9900 */
[----:B------:R0:W5:Y:S04]  /*5650*/  LDG.E.CONSTANT R53, [R70.64] ;  /* 0x0000000a46357981 */ /* 0x000168000c1e9900 */
[----:B------:R0:W5:Y:S04]  /*5660*/  LDG.E.CONSTANT R54, [R70.64+0x4] ;  /* 0x0000040a46367981 */ /* 0x000168000c1e9900 */
[----:B----4-:R-:W3:Y:S04]  /*5670*/  LDS.128 R4, [R30+-0x10] ;  /* 0xfffff0001e047984 */ /* 0x010ee80000000c00 */
[----:B------:R0:W5:Y:S04]  /*5680*/  LDG.E.CONSTANT R56, [R70.64+0x8] ;  /* 0x0000080a46387981 */ /* 0x000168000c1e9900 */
[----:B------:R0:W5:Y:S04]  /*5690*/  LDG.E.CONSTANT R57, [R70.64+0xc] ;  /* 0x00000c0a46397981 */ /* 0x000168000c1e9900 */
[----:B------:R4:W5:Y:S04]  /*56a0*/  LDG.E.CONSTANT R58, [R10.64] ;  /* 0x0000000a0a3a7981 */ /* 0x000968000c1e9900 */
[----:B------:R4:W5:Y:S04]  /*56b0*/  LDG.E.CONSTANT R59, [R10.64+0x4] ;  /* 0x0000040a0a3b7981 */ /* 0x000968000c1e9900 */
[----:B------:R4:W5:Y:S04]  /*56c0*/  LDG.E.CONSTANT R60, [R10.64+0x8] ;  /* 0x0000080a0a3c7981 */ /* 0x000968000c1e9900 */
[----:B------:R4:W5:Y:S04]  /*56d0*/  LDG.E.CONSTANT R68, [R10.64+0xc] ;  /* 0x00000c0a0a447981 */ /* 0x000968000c1e9900 */
[----:B0-----:R4:W5:Y:S04]  /*56e0*/  LDG.E.CONSTANT R70, [R8.64] ;  /* 0x0000000a08467981 */ /* 0x001968000c1e9900 */
[----:B------:R4:W5:Y:S04]  /*56f0*/  LDG.E.CONSTANT R71, [R8.64+0x4] ;  /* 0x0000040a08477981 */ /* 0x000968000c1e9900 */
[----:B------:R4:W5:Y:S04]  /*5700*/  LDG.E.CONSTANT R72, [R8.64+0x8] ;  /* 0x0000080a08487981 */ /* 0x000968000c1e9900 */
[----:B------:R4:W5:Y:S04]  /*5710*/  LDG.E.CONSTANT R76, [R8.64+0xc] ;  /* 0x00000c0a084c7981 */ /* 0x000968000c1e9900 */
[----:B------:R1:W5:Y:S04]  /*5720*/  LDG.E.CONSTANT R83, [R12.64] ;  /* 0x0000000a0c537981 */ /* 0x000368000c1e9900 */
[----:B------:R1:W5:Y:S04]  /*5730*/  LDG.E.CONSTANT R82, [R12.64+0x4] ;  /* 0x0000040a0c527981 */ /* 0x000368000c1e9900 */
[----:B----4-:R2:W0:Y:S01]  /*5740*/  LDS.128 R8, [R30] ;  /* 0x000000001e087984 */ /* 0x0104220000000c00 */
[----:B------:R-:W-:-:S02]  /*5750*/  ISETP.NE.AND P0, PT, R18, RZ, PT ;  /* 0x000000ff1200720c */ /* 0x000fc40003f05270 */
[----:B---3--:R-:W-:Y:S01]  /*5760*/  F2FP.BF16.PACK_AB R4, R5, R4 ;  /* 0x000000040504723e */ /* 0x008fe200000010ff */
[----:B------:R1:W5:Y:S04]  /*5770*/  LDG.E.CONSTANT R85, [R12.64+0x8] ;  /* 0x0000080a0c557981 */ /* 0x000368000c1e9900 */
[----:B------:R1:W5:Y:S02]  /*5780*/  LDG.E.CONSTANT R87, [R12.64+0xc] ;  /* 0x00000c0a0c577981 */ /* 0x000364000c1e9900 */
[----:B-1----:R-:W-:-:S04]  /*5790*/  F2FP.BF16.PACK_AB R13, R7, R6 ;  /* 0x00000006070d723e */ /* 0x002fc800000010ff */
[----:B------:R-:W-:Y:S05]  /*57a0*/  @P0 BRA `(.L_x_14092) ;  /* 0x000001e000000947 */ /* 0x000fea0003800000 */
[C---:B--2---:R-:W-:Y:S02]  /*57b0*/  IADD3 R6, R40.reuse, -0x7, RZ ;  /* 0xfffffff928067810 */ /* 0x044fe40007ffe0ff */
[----:B------:R-:W-:Y:S02]  /*57c0*/  IADD3 R12, R40, -0x5, RZ ;  /* 0xfffffffb280c7810 */ /* 0x000fe40007ffe0ff */
[-C--:B------:R-:W-:Y:S02]  /*57d0*/  ISETP.GE.AND P5, PT, R6, R55.reuse, PT ;  /* 0x000000370600720c */ /* 0x080fe40003fa6270 */
[----:B------:R-:W-:Y:S02]  /*57e0*/  ISETP.GE.AND P1, PT, R12, R55, PT ;  /* 0x000000370c00720c */ /* 0x000fe40003f26270 */
[C---:B------:R-:W-:Y:S02]  /*57f0*/  IADD3 R14, R40.reuse, -0x4, RZ ;  /* 0xfffffffc280e7810 */ /* 0x040fe40007ffe0ff */
[----:B------:R-:W-:-:S02]  /*5800*/  IADD3 R6, R40, -0x3, RZ ;  /* 0xfffffffd28067810 */ /* 0x000fc40007ffe0ff */
[----:B-----5:R-:W-:Y:S02]  /*5810*/  SEL R7, R82, RZ, !P1 ;  /* 0x000000ff52077207 */ /* 0x020fe40004800000 */
[CC--:B------:R-:W-:Y:S02]  /*5820*/  ISETP.GE.AND P1, PT, R40.reuse, R55.reuse, PT ;  /* 0x000000372800720c */ /* 0x0c0fe40003f26270 */
[----:B------:R-:W-:Y:S02]  /*5830*/  IADD3 R84, R40, -0x1, RZ ;  /* 0xffffffff28547810 */ /* 0x000fe40007ffe0ff */
[-C--:B------:R-:W-:Y:S02]  /*5840*/  ISETP.GE.AND P6, PT, R14, R55.reuse, PT ;  /* 0x000000370e00720c */ /* 0x080fe40003fc6270 */
[----:B------:R-:W-:Y:S02]  /*5850*/  ISETP.GE.AND P4, PT, R6, R55, PT ;  /* 0x000000370600720c */ /* 0x000fe40003f86270 */
[----:B------:R-:W-:-:S02]  /*5860*/  PRMT R5, R82, 0x7632, R5 ;  /* 0x0000763252057816 */ /* 0x000fc40000000005 */
[C---:B------:R-:W-:Y:S02]  /*5870*/  IADD3 R6, R40.reuse, -0x6, RZ ;  /* 0xfffffffa28067810 */ /* 0x040fe40007ffe0ff */
[----:B------:R-:W-:Y:S02]  /*5880*/  IADD3 R12, R40, -0x2, RZ ;  /* 0xfffffffe280c7810 */ /* 0x000fe40007ffe0ff */
[-C--:B------:R-:W-:Y:S02]  /*5890*/  ISETP.GE.AND P2, PT, R84, R55.reuse, PT ;  /* 0x000000375400720c */ /* 0x080fe40003f46270 */
[----:B------:R-:W-:Y:S02]  /*58a0*/  @P5 PRMT R83, RZ, 0x7610, R83 ;  /* 0x00007610ff535816 */ /* 0x000fe40000000053 */
[----:B------:R-:W-:Y:S02]  /*58b0*/  SEL R82, R5, RZ, !P6 ;  /* 0x000000ff05527207 */ /* 0x000fe40007000000 */
[----:B------:R-:W-:-:S02]  /*58c0*/  ISETP.GE.AND P6, PT, R6, R55, PT ;  /* 0x000000370600720c */ /* 0x000fc40003fc6270 */
        /* <DEDUP_REMOVED lines=12> */
.L_x_14092:
[----:B--2---:R-:W-:Y:S05]  /*5990*/  BSYNC B1 ;  /* 0x0000000000017941 */ /* 0x004fea0003800000 */
.L_x_14091:
[----:B-----5:R-:W-:Y:S01]  /*59a0*/  HFMA2.BF16_V2 R83, R4, R83, -RZ.H0_H0 ;  /* 0x0000005304537231 */ /* 0x020fe200003400ff */
[----:B------:R-:W-:Y:S01]  /*59b0*/  IMAD.MOV.U32 R5, RZ, RZ, R13 ;  /* 0x000000ffff057224 */ /* 0x000fe200078e000d */
[----:B0-----:R-:W-:Y:S01]  /*59c0*/  F2FP.BF16.PACK_AB R8, R9, R8 ;  /* 0x000000080908723e */ /* 0x001fe200000010ff */
[----:B------:R-:W-:Y:S01]  /*59d0*/  BSSY B1, `(.L_x_14093) ;  /* 0x0000034000017945 */ /* 0x000fe20003800000 */
[----:B------:R-:W-:-:S02]  /*59e0*/  F2FP.BF16.PACK_AB R10, R11, R10 ;  /* 0x0000000a0b0a723e */ /* 0x000fc400000010ff */
[--C-:B------:R-:W-:Y:S01]  /*59f0*/  PRMT R6, RZ, 0x5410, R83.reuse ;  /* 0x00005410ff067816 */ /* 0x100fe20000000053 */
[----:B------:R-:W-:Y:S01]  /*5a00*/  HFMA2.BF16_V2 R82, R5, R82, -RZ.H0_H0 ;  /* 0x0000005205527231 */ /* 0x000fe200003400ff */
[----:B------:R-:W-:-:S04]  /*5a10*/  PRMT R83, RZ, 0x7610, R83 ;  /* 0x00007610ff537816 */ /* 0x000fc80000000053 */
[--C-:B------:R-:W-:Y:S01]  /*5a20*/  PRMT R7, RZ, 0x5410, R82.reuse ;  /* 0x00005410ff077816 */ /* 0x100fe20000000052 */
[----:B------:R-:W-:Y:S01]  /*5a30*/  FADD.FTZ R83, R6, R83 ;  /* 0x0000005306537221 */ /* 0x000fe20000010000 */
[----:B------:R-:W-:Y:S01]  /*5a40*/  PRMT R82, RZ, 0x7610, R82 ;  /* 0x00007610ff527816 */ /* 0x000fe20000000052 */
[----:B------:R-:W-:Y:S02]  /*5a50*/  IMAD.MOV.U32 R6, RZ, RZ, R8 ;  /* 0x000000ffff067224 */ /* 0x000fe400078e0008 */
[----:B------:R-:W-:Y:S02]  /*5a60*/  IMAD.MOV.U32 R8, RZ, RZ, R10 ;  /* 0x000000ffff087224 */ /* 0x000fe400078e000a */
[----:B------:R-:W-:Y:S01]  /*5a70*/  FADD.FTZ R82, R7, R82 ;  /* 0x0000005207527221 */ /* 0x000fe20000010000 */
[----:B------:R-:W-:Y:S02]  /*5a80*/  HFMA2.BF16_V2 R85, R6, R85, -RZ.H0_H0 ;  /* 0x0000005506557231 */ /* 0x000fe400003400ff */
[----:B------:R-:W-:Y:S01]  /*5a90*/  HFMA2.BF16_V2 R87, R8, R87, -RZ.H0_H0 ;  /* 0x0000005708577231 */ /* 0x000fe200003400ff */
[----:B------:R-:W-:-:S02]  /*5aa0*/  FADD.FTZ R82, R83, R82 ;  /* 0x0000005253527221 */ /* 0x000fc40000010000 */
[--C-:B------:R-:W-:Y:S02]  /*5ab0*/  PRMT R7, RZ, 0x5410, R85.reuse ;  /* 0x00005410ff077816 */ /* 0x100fe40000000055 */
[----:B------:R-:W-:Y:S02]  /*5ac0*/  PRMT R85, RZ, 0x7610, R85 ;  /* 0x00007610ff557816 */ /* 0x000fe40000000055 */
[--C-:B------:R-:W-:Y:S02]  /*5ad0*/  PRMT R9, RZ, 0x5410, R87.reuse ;  /* 0x00005410ff097816 */ /* 0x100fe40000000057 */
        /* <DEDUP_REMOVED lines=35> */
.L_x_14094:
[----:B------:R-:W-:Y:S05]  /*5d10*/  BSYNC B1 ;  /* 0x0000000000017941 */ /* 0x000fea0003800000 */
.L_x_14093:
[----:B------:R-:W-:Y:S01]  /*5d20*/  HFMA2.BF16_V2 R78, R6, R78, -RZ.H0_H0 ;  /* 0x0000004e064e7231 */ /* 0x000fe200003400ff */
[----:B------:R-:W-:Y:S01]  /*5d30*/  FADD.FTZ R7, R7, R10 ;  /* 0x0000000a07077221 */ /* 0x000fe20000010000 */
[----:B------:R-:W-:Y:S01]  /*5d40*/  HFMA2.BF16_V2 R80, R4, R80, -RZ.H0_H0 ;  /* 0x0000005004507231 */ /* 0x000fe200003400ff */
[----:B------:R-:W-:Y:S01]  /*5d50*/  BSSY B1, `(.L_x_14095) ;  /* 0x000002f000017945 */ /* 0x000fe20003800000 */
[----:B------:R-:W-:Y:S01]  /*5d60*/  HFMA2.BF16_V2 R81, R5, R81, -RZ.H0_H0 ;  /* 0x0000005105517231 */ /* 0x000fe200003400ff */
[--C-:B------:R-:W-:Y:S01]  /*5d70*/  PRMT R11, RZ, 0x5410, R78.reuse ;  /* 0x00005410ff0b7816 */ /* 0x100fe2000000004e */
[----:B------:R-:W-:Y:S01]  /*5d80*/  HFMA2.BF16_V2 R79, R8, R79, -RZ.H0_H0 ;  /* 0x0000004f084f7231 */ /* 0x000fe200003400ff */
[----:B------:R-:W-:Y:S02]  /*5d90*/  PRMT R78, RZ, 0x7610, R78 ;  /* 0x00007610ff4e7816 */ /* 0x000fe4000000004e */
[----:B------:R-:W-:Y:S02]  /*5da0*/  PRMT R9, RZ, 0x5410, R80 ;  /* 0x00005410ff097816 */ /* 0x000fe40000000050 */
[----:B------:R-:W-:Y:S01]  /*5db0*/  PRMT R10, RZ, 0x5410, R81 ;  /* 0x00005410ff0a7816 */ /* 0x000fe20000000051 */
[----:B------:R-:W-:Y:S01]  /*5dc0*/  FADD.FTZ R78, R11, R78 ;  /* 0x0000004e0b4e7221 */ /* 0x000fe20000010000 */
[----:B------:R-:W-:-:S02]  /*5dd0*/  PRMT R80, RZ, 0x7610, R80 ;  /* 0x00007610ff507816 */ /* 0x000fc40000000050 */
[----:B------:R-:W-:Y:S02]  /*5de0*/  PRMT R81, RZ, 0x7610, R81 ;  /* 0x00007610ff517816 */ /* 0x000fe40000000051 */
        /* <DEDUP_REMOVED lines=37> */
.L_x_14096:
[----:B------:R-:W-:Y:S05]  /*6040*/  BSYNC B1 ;  /* 0x0000000000017941 */ /* 0x000fea0003800000 */
.L_x_14095:
[----:B------:R-:W-:Y:S01]  /*6050*/  FADD.FTZ R9, R9, R78 ;  /* 0x0000004e09097221 */ /* 0x000fe20000010000 */
        /* <DEDUP_REMOVED lines=8> */
[----:B------:R-:W-:Y:S01]  /*60e0*/  BSSY B1, `(.L_x_14097) ;  /* 0x0000029000017945 */ /* 0x000fe20003800000 */
[----:B------:R-:W-:-:S02]  /*60f0*/  PRMT R7, RZ, 0x5410, R41 ;  /* 0x00005410ff077816 */ /* 0x000fc40000000029 */
[----:B------:R-:W-:Y:S01]  /*6100*/  PRMT R41, RZ, 0x7610, R41 ;  /* 0x00007610ff297816 */ /* 0x000fe20000000029 */
[----:B------:R-:W-:Y:S01]  /*6110*/  FADD.FTZ R42, R9, R42 ;  /* 0x0000002a092a7221 */ /* 0x000fe20000010000 */
[--C-:B------:R-:W-:Y:S02]  /*6120*/  PRMT R9, RZ, 0x5410, R39.reuse ;  /* 0x00005410ff097816 */ /* 0x100fe40000000027 */
        /* <DEDUP_REMOVED lines=25> */
[C---:B------:R-:W-:Y:S02]  /*62c0*/  PRMT R14, R49.reuse, 0x7632, R14 ;  /* 0x00007632310e7816 */ /* 0x040fe4000000000e */
        /* <DEDUP_REMOVED lines=10> */
.L_x_14098:
[----:B------:R-:W-:Y:S05]  /*6370*/  BSYNC B1 ;  /* 0x0000000000017941 */ /* 0x000fea0003800000 */
.L_x_14097:
        /* <DEDUP_REMOVED lines=26> */
[CC--:B------:R-:W-:Y:S02]  /*6520*/  ISETP.GE.AND P1, PT, R40.reuse, R55.reuse, PT ;  /* 0x000000372800720c */ /* 0x0c0fe40003f26270 */
[C---:B------:R-:W-:Y:S02]  /*6530*/  IADD3 R78, R40.reuse, -0x1, RZ ;  /* 0xffffffff284e7810 */ /* 0x040fe40007ffe0ff */
[----:B------:R-:W-:Y:S02]  /*6540*/  IADD3 R44, R40, -0x2, RZ ;  /* 0xfffffffe282c7810 */ /* 0x000fe40007ffe0ff */
[----:B------:R-:W-:-:S02]  /*6550*/  ISETP.GE.AND P6, PT, R48, R55, PT ;  /* 0x000000373000720c */ /* 0x000fc40003fc6270 */
[-C--:B------:R-:W-:Y:S02]  /*6560*/  ISETP.GE.AND P4, PT, R42, R55.reuse, PT ;  /* 0x000000372a00720c */ /* 0x080fe40003f86270 */
[----:B------:R-:W-:Y:S02]  /*6570*/  PRMT R11, R54, 0x7632, R11 ;  /* 0x00007632360b7816 */ /* 0x000fe4000000000b */
[-C--:B------:R-:W-:Y:S02]  /*6580*/  ISETP.GE.AND P2, PT, R78, R55.reuse, PT ;  /* 0x000000374e00720c */ /* 0x080fe40003f46270 */
[----:B------:R-:W-:Y:S02]  /*6590*/  IADD3 R42, R40, -0x6, RZ ;  /* 0xfffffffa282a7810 */ /* 0x000fe40007ffe0ff */
[----:B------:R-:W-:Y:S02]  /*65a0*/  @P5 PRMT R53, RZ, 0x7610, R53 ;  /* 0x00007610ff355816 */ /* 0x000fe40000000035 */
[----:B------:R-:W-:-:S02]  /*65b0*/  ISETP.GE.AND P3, PT, R44, R55, PT ;  /* 0x000000372c00720c */ /* 0x000fc40003f66270 */
[----:B------:R-:W-:Y:S02]  /*65c0*/  SEL R54, R11, RZ, !P6 ;  /* 0x000000ff0b367207 */ /* 0x000fe40007000000 */
        /* <DEDUP_REMOVED lines=12> */
.L_x_14100:
[----:B------:R-:W-:Y:S05]  /*6690*/  BSYNC B1 ;  /* 0x0000000000017941 */ /* 0x000fea0003800000 */
.L_x_14099:
        /* <DEDUP_REMOVED lines=15> */
[----:B------:R-:W-:Y:S01]  /*6790*/  FADD.FTZ R52, R9, R52 ;  /* 0x0000003409347221 */ /* 0x000fe20000010000 */
[--C-:B------:R-:W-:Y:S01]  /*67a0*/  PRMT R13, RZ, 0x5410, R56.reuse ;  /* 0x00005410ff0d7816 */ /* 0x100fe20000000038 */
        /* <DEDUP_REMOVED lines=8> */
[----:B------:R-:W-:-:S04]  /*6830*/  FADD.FTZ R12, R12, R57 ;  /* 0x000000390c0c7221 */ /* 0x000fc80000010000 */
[----:B------:R-:W-:Y:S01]  /*6840*/  FADD.FTZ R11, R11, R12 ;  /* 0x0000000c0b0b7221 */ /* 0x000fe20000010000 */
[----:B------:R-:W-:Y:S05]  /*6850*/  @P0 BRA `(.L_x_14102) ;  /* 0x000001e000000947 */ /* 0x000fea0003800000 */
[C---:B------:R-:W-:Y:S02]  /*6860*/  IADD3 R10, R40.reuse, -0x7, RZ ;  /* 0xfffffff9280a7810 */ /* 0x040fe40007ffe0ff */
[----:B------:R-:W-:Y:S02]  /*6870*/  IADD3 R12, R40, -0x5, RZ ;  /* 0xfffffffb280c7810 */ /* 0x000fe40007ffe0ff */
[-C--:B------:R-:W-:Y:S02]  /*6880*/  ISETP.GE.AND P5, PT, R10, R55.reuse, PT ;  /* 0x000000370a00720c */ /* 0x080fe40003fa6270 */
[----:B------:R-:W-:Y:S02]  /*6890*/  IADD3 R10, R40, -0x3, RZ ;  /* 0xfffffffd280a7810 */ /* 0x000fe40007ffe0ff */
[-C--:B------:R-:W-:Y:S02]  /*68a0*/  ISETP.GE.AND P1, PT, R12, R55.reuse, PT ;  /* 0x000000370c00720c */ /* 0x080fe40003f26270 */
[----:B------:R-:W-:-:S02]  /*68b0*/  ISETP.GE.AND P4, PT, R10, R55, PT ;  /* 0x000000370a00720c */ /* 0x000fc40003f86270 */
[C---:B------:R-:W-:Y:S02]  /*68c0*/  IADD3 R14, R40.reuse, -0x4, RZ ;  /* 0xfffffffc280e7810 */ /* 0x040fe40007ffe0ff */
[C---:B------:R-:W-:Y:S02]  /*68d0*/  IADD3 R12, R40.reuse, -0x2, RZ ;  /* 0xfffffffe280c7810 */ /* 0x040fe40007ffe0ff */
[----:B------:R-:W-:Y:S02]  /*68e0*/  SEL R10, R59, RZ, !P1 ;  /* 0x000000ff3b0a7207 */ /* 0x000fe40004800000 */
        /* <DEDUP_REMOVED lines=21> */
.L_x_14102:
[----:B------:R-:W-:Y:S05]  /*6a40*/  BSYNC B1 ;  /* 0x0000000000017941 */ /* 0x000fea0003800000 */
.L_x_14101:
        /* <DEDUP_REMOVED lines=49> */
.L_x_14104:
[----:B------:R-:W-:Y:S05]  /*6d60*/  BSYNC B1 ;  /* 0x0000000000017941 */ /* 0x000fea0003800000 */
.L_x_14103:
        /* <DEDUP_REMOVED lines=9> */
[--C-:B------:R-:W-:Y:S02]  /*6e00*/  PRMT R9, RZ, 0x5410, R67.reuse ;  /* 0x00005410ff097816 */ /* 0x100fe40000000043 */
[----:B------:R-:W-:Y:S01]  /*6e10*/  PRMT R67, RZ, 0x7610, R67 ;  /* 0x00007610ff437816 */ /* 0x000fe20000000043 */
[----:B------:R-:W-:Y:S01]  /*6e20*/  FADD.FTZ R62, R11, R62 ;  /* 0x0000003e0b3e7221 */ /* 0x000fe20000010000 */
[----:B------:R-:W-:-:S02]  /*6e30*/  PRMT R11, RZ, 0x5410, R61 ;  /* 0x00005410ff0b7816 */ /* 0x000fc4000000003d */
        /* <DEDUP_REMOVED lines=14> */
[----:B------:R-:W-:Y:S02]  /*6f20*/  SEL R15, R64, RZ, !P1 ;  /* 0x000000ff400f7207 */ /* 0x000fe40004800000 */
[CC--:B------:R-:W-:Y:S02]  /*6f30*/  ISETP.GE.AND P1, PT, R40.reuse, R55.reuse, PT ;  /* 0x000000372800720c */ /* 0x0c0fe40003f26270 */
[----:B------:R-:W-:Y:S02]  /*6f40*/  IADD3 R48, R40, -0x1, RZ ;  /* 0xffffffff28307810 */ /* 0x000fe40007ffe0ff */
[----:B------:R-:W-:-:S02]  /*6f50*/  ISETP.GE.AND P6, PT, R44, R55, PT ;  /* 0x000000372c00720c */ /* 0x000fc40003fc6270 */
[-C--:B------:R-:W-:Y:S02]  /*6f60*/  ISETP.GE.AND P4, PT, R14, R55.reuse, PT ;  /* 0x000000370e00720c */ /* 0x080fe40003f86270 */
[----:B------:R-:W-:Y:S02]  /*6f70*/  PRMT R13, R64, 0x7632, R13 ;  /* 0x00007632400d7816 */ /* 0x000fe4000000000d */
[C---:B------:R-:W-:Y:S02]  /*6f80*/  IADD3 R14, R40.reuse, -0x6, RZ ;  /* 0xfffffffa280e7810 */ /* 0x040fe40007ffe0ff */
[----:B------:R-:W-:Y:S02]  /*6f90*/  IADD3 R42, R40, -0x2, RZ ;  /* 0xfffffffe282a7810 */ /* 0x000fe40007ffe0ff */
[----:B------:R-:W-:Y:S02]  /*6fa0*/  ISETP.GE.AND P2, PT, R48, R55, PT ;  /* 0x000000373000720c */ /* 0x000fe40003f46270 */
[----:B------:R-:W-:-:S02]  /*6fb0*/  @P5 PRMT R65, RZ, 0x7610, R65 ;  /* 0x00007610ff415816 */ /* 0x000fc40000000041 */
[----:B------:R-:W-:Y:S02]  /*6fc0*/  SEL R64, R13, RZ, !P6 ;  /* 0x000000ff0d407207 */ /* 0x000fe40007000000 */
[-C--:B------:R-:W-:Y:S02]  /*6fd0*/  ISETP.GE.AND P6, PT, R14, R55.reuse, PT ;  /* 0x000000370e00720c */ /* 0x080fe40003fc6270 */
        /* <DEDUP_REMOVED lines=12> */
.L_x_14106:
[----:B------:R-:W-:Y:S05]  /*70a0*/  BSYNC B1 ;  /* 0x0000000000017941 */ /* 0x000fea0003800000 */
.L_x_14105:
[----:B------:R-:W-:Y:S01]  /*70b0*/  PRMT R66, RZ, 0x7610, R66 ;  /* 0x00007610ff427816 */ /* 0x000fe20000000042 */
[----:B------:R-:W-:Y:S01]  /*70c0*/  HFMA2.BF16_V2 R65, R4, R65, -RZ.H0_H0 ;  /* 0x0000004104417231 */ /* 0x000fe200003400ff */
[----:B------:R-:W-:Y:S01]  /*70d0*/  FADD.FTZ R9, R9, R12 ;  /* 0x0000000c09097221 */ /* 0x000fe20000010000 */
[----:B------:R-:W-:Y:S01]  /*70e0*/  HFMA2.BF16_V2 R64, R5, R64, -RZ.H0_H0 ;  /* 0x0000004005407231 */ /* 0x000fe200003400ff */
[----:B------:R-:W-:Y:S01]  /*70f0*/  BSSY B1, `(.L_x_14107) ;  /* 0x000002d000017945 */ /* 0x000fe20003800000 */
[----:B------:R-:W-:Y:S01]  /*7100*/  FADD.FTZ R66, R11, R66 ;  /* 0x000000420b427221 */ /* 0x000fe20000010000 */
        /* <DEDUP_REMOVED lines=20> */
[----:B------:R-:W-:Y:S02]  /*7250*/  SEL R42, R71, RZ, !P1 ;  /* 0x000000ff472a7207 */ /* 0x000fe40004800000 */
[C---:B------:R-:W-:Y:S02]  /*7260*/  IADD3 R44, R40.reuse, -0x4, RZ ;  /* 0xfffffffc282c7810 */ /* 0x040fe40007ffe0ff */
[C---:B------:R-:W-:Y:S02]  /*7270*/  ISETP.GE.AND P1, PT, R40.reuse, R55, PT ;  /* 0x000000372800720c */ /* 0x040fe40003f26270 */
[----:B------:R-:W-:-:S02]  /*7280*/  IADD3 R48, R40, -0x1, RZ ;  /* 0xffffffff28307810 */ /* 0x000fc40007ffe0ff */
        /* <DEDUP_REMOVED lines=19> */
.L_x_14108:
[----:B------:R-:W-:Y:S05]  /*73c0*/  BSYNC B1 ;  /* 0x0000000000017941 */ /* 0x000fea0003800000 */
.L_x_14107:
        /* <DEDUP_REMOVED lines=39> */
[----:B------:R-:W-:Y:S02]  /*7640*/  ISETP.GE.AND P5, PT, R14, R55, PT ;  /* 0x000000370e00720c */ /* 0x000fe40003fa6270 */
[----:B------:R-:W-:-:S02]  /*7650*/  IADD3 R12, R40, -0x3, RZ ;  /* 0xfffffffd280c7810 */ /* 0x000fc40007ffe0ff */
[----:B------:R-:W-:Y:S02]  /*7660*/  @P6 PRMT R75, RZ, 0x7610, R75 ;  /* 0x00007610ff4b6816 */ /* 0x000fe4000000004b */
[CC--:B------:R-:W-:Y:S02]  /*7670*/  ISETP.GE.AND P6, PT, R40.reuse, R55.reuse, PT ;  /* 0x000000372800720c */ /* 0x0c0fe40003fc6270 */
[----:B------:R-:W-:Y:S02]  /*7680*/  IADD3 R14, R40, -0x2, RZ ;  /* 0xfffffffe280e7810 */ /* 0x000fe40007ffe0ff */
[-C--:B------:R-:W-:Y:S02]  /*7690*/  ISETP.GE.AND P4, PT, R10, R55.reuse, PT ;  /* 0x000000370a00720c */ /* 0x080fe40003f86270 */
        /* <DEDUP_REMOVED lines=17> */
.L_x_14110:
[----:B------:R-:W-:Y:S05]  /*77b0*/  BSYNC B1 ;  /* 0x0000000000017941 */ /* 0x000fea0003800000 */
.L_x_14109:
        /* <DEDUP_REMOVED lines=11> */
[----:B------:R-:W-:Y:S01]  /*7870*/  ISETP.GE.AND P0, PT, R45, R50, PT ;  /* 0x000000322d00720c */ /* 0x000fe20003f06270 */
[----:B------:R-:W-:Y:S01]  /*7880*/  FADD.FTZ R4, R7, R4 ;  /* 0x0000000407047221 */ /* 0x000fe20000010000 */
[--C-:B------:R-:W-:Y:S01]  /*7890*/  PRMT R7, RZ, 0x5410, R6.reuse ;  /* 0x00005410ff077816 */ /* 0x100fe20000000006 */
[----:B------:R-:W-:Y:S01]  /*78a0*/  FADD.FTZ R5, R9, R5 ;  /* 0x0000000509057221 */ /* 0x000fe20000010000 */
[----:B------:R-:W-:Y:S02]  /*78b0*/  PRMT R6, RZ, 0x7610, R6 ;  /* 0x00007610ff067816 */ /* 0x000fe40000000006 */
        /* <DEDUP_REMOVED lines=13> */
.L_x_14090:
[----:B------:R-:W-:Y:S05]  /*7990*/  BSYNC B0 ;  /* 0x0000000000007941 */ /* 0x000fea0003800000 */
.L_x_14088:
[----:B0-----:R-:W0:Y:S01]  /*79a0*/  SHFL.BFLY PT, R3, R28, 0x2, 0x1f ;  /* 0x0c401f001c037f89 */ /* 0x001e2200000e0000 */
[----:B------:R-:W-:Y:S01]  /*79b0*/  LOP3.LUT R17, R46, 0x3, RZ, 0xc0, !PT ;  /* 0x000000032e117812 */ /* 0x000fe200078ec0ff */
[----:B------:R-:W-:Y:S02]  /*79c0*/  BSSY B0, `(.L_x_14112) ;  /* 0x0000041000007945 */ /* 0x000fe40003800000 */
[----:B------:R-:W2:Y:S01]  /*79d0*/  SHFL.BFLY PT, R0, R27, 0x2, 0x1f ;  /* 0x0c401f001b007f89 */ /* 0x000ea200000e0000 */
[----:B------:R-:W-:Y:S02]  /*79e0*/  ISETP.NE.AND P2, PT, R17, RZ, PT ;  /* 0x000000ff1100720c */ /* 0x000fe40003f45270 */
[C---:B------:R-:W-:Y:S01]  /*79f0*/  LOP3.LUT R17, R51.reuse, 0xffffffc0, RZ, 0xc0, !PT ;  /* 0xffffffc033117812 */ /* 0x040fe200078ec0ff */
[----:B------:R-:W3:Y:S01]  /*7a00*/  SHFL.BFLY PT, R5, R26, 0x2, 0x1f ;  /* 0x0c401f001a057f89 */ /* 0x000ee200000e0000 */
[----:B------:R-:W-:-:S02]  /*7a10*/  ISETP.GT.OR P0, PT, R51, 0x3f, P2 ;  /* 0x0000003f3300780c */ /* 0x000fc40001704670 */
[----:B------:R-:W-:Y:S01]  /*7a20*/  ISETP.NE.OR P5, PT, R17, 0x40, P2 ;  /* 0x000000401100780c */ /* 0x000fe200017a5670 */
[----:B------:R-:W4:Y:S01]  /*7a30*/  SHFL.BFLY PT, R6, R25, 0x2, 0x1f ;  /* 0x0c401f0019067f89 */ /* 0x000f2200000e0000 */
[----:B------:R-:W-:-:S03]  /*7a40*/  ISETP.GT.OR P1, PT, R51, 0x1f, P2 ;  /* 0x0000001f3300780c */ /* 0x000fc60001724670 */
[----:B------:R-:W1:Y:S04]  /*7a50*/  SHFL.BFLY PT, R7, R24, 0x2, 0x1f ;  /* 0x0c401f0018077f89 */ /* 0x000e6800000e0000 */
[----:B------:R-:W1:Y:S04]  /*7a60*/  SHFL.BFLY PT, R10, R23, 0x2, 0x1f ;  /* 0x0c401f00170a7f89 */ /* 0x000e6800000e0000 */
[----:B------:R-:W1:Y:S01]  /*7a70*/  SHFL.BFLY PT, R9, R22, 0x2, 0x1f ;  /* 0x0c401f0016097f89 */ /* 0x000e6200000e0000 */
[----:B0-----:R-:W-:-:S03]  /*7a80*/  FADD.FTZ R3, R3, R28 ;  /* 0x0000001c03037221 */ /* 0x001fc60000010000 */
[----:B------:R-:W0:Y:S01]  /*7a90*/  SHFL.BFLY PT, R14, R21, 0x2, 0x1f ;  /* 0x0c401f00150e7f89 */ /* 0x000e2200000e0000 */
[----:B--2---:R-:W-:-:S03]  /*7aa0*/  FADD.FTZ R2, R0, R27 ;  /* 0x0000001b00027221 */ /* 0x004fc60000010000 */
[----:B------:R-:W2:Y:S01]  /*7ab0*/  SHFL.BFLY PT, R11, R20, 0x2, 0x1f ;  /* 0x0c401f00140b7f89 */ /* 0x000ea200000e0000 */
[----:B---3--:R-:W-:-:S03]  /*7ac0*/  FADD.FTZ R4, R5, R26 ;  /* 0x0000001a05047221 */ /* 0x008fc60000010000 */
[----:B------:R-:W3:Y:S01]  /*7ad0*/  SHFL.BFLY PT, R18, R19, 0x2, 0x1f ;  /* 0x0c401f0013127f89 */ /* 0x000ee200000e0000 */
[----:B----4-:R-:W-:Y:S02]  /*7ae0*/  FADD.FTZ R6, R6, R25 ;  /* 0x0000001906067221 */ /* 0x010fe40000010000 */
[----:B-1----:R-:W-:Y:S01]  /*7af0*/  FADD.FTZ R8, R7, R24 ;  /* 0x0000001807087221 */ /* 0x002fe20000010000 */
[----:B------:R-:W1:Y:S01]  /*7b00*/  SHFL.BFLY PT, R0, R3, 0x1, 0x1f ;  /* 0x0c201f0003007f89 */ /* 0x000e6200000e0000 */
[----:B------:R-:W-:-:S03]  /*7b10*/  FADD.FTZ R10, R10, R23 ;  /* 0x000000170a0a7221 */ /* 0x000fc60000010000 */
[----:B------:R-:W4:Y:S01]  /*7b20*/  SHFL.BFLY PT, R5, R2, 0x1, 0x1f ;  /* 0x0c201f0002057f89 */ /* 0x000f2200000e0000 */
[----:B------:R-:W-:Y:S01]  /*7b30*/  SHF.R.S32.HI R23, RZ, 0x1f, R46 ;  /* 0x0000001fff177819 */ /* 0x000fe2000001142e */
[----:B------:R-:W-:Y:S02]  /*7b40*/  FADD.FTZ R12, R9, R22 ;  /* 0x00000016090c7221 */ /* 0x000fe40000010000 */
[----:B------:R-:W4:Y:S01]  /*7b50*/  SHFL.BFLY PT, R7, R4, 0x1, 0x1f ;  /* 0x0c201f0004077f89 */ /* 0x000f2200000e0000 */
[----:B------:R-:W-:Y:S01]  /*7b60*/  LEA.HI R46, R23, R46, RZ, 0x2 ;  /* 0x0000002e172e7211 */ /* 0x000fe200078f10ff */
[----:B0-----:R-:W-:Y:S02]  /*7b70*/  FADD.FTZ R14, R14, R21 ;  /* 0x000000150e0e7221 */ /* 0x001fe40000010000 */
[----:B------:R-:W0:Y:S01]  /*7b80*/  SHFL.BFLY PT, R9, R6, 0x1, 0x1f ;  /* 0x0c201f0006097f89 */ /* 0x000e2200000e0000 */
[----:B------:R-:W-:Y:S01]  /*7b90*/  IADD3 R22, R51, 0x1f, RZ ;  /* 0x0000001f33167810 */ /* 0x000fe20007ffe0ff */
[----:B--2---:R-:W-:-:S02]  /*7ba0*/  FADD.FTZ R16, R11, R20 ;  /* 0x000000140b107221 */ /* 0x004fc40000010000 */
[----:B------:R-:W2:Y:S01]  /*7bb0*/  SHFL.BFLY PT, R13, R10, 0x1, 0x1f ;  /* 0x0c201f000a0d7f89 */ /* 0x000ea200000e0000 */
[----:B------:R-:W-:Y:S01]  /*7bc0*/  LOP3.LUT R20, R51, 0xffffffe0, RZ, 0xc0, !PT ;  /* 0xffffffe033147812 */ /* 0x000fe200078ec0ff */
[----:B---3--:R-:W-:Y:S02]  /*7bd0*/  FADD.FTZ R18, R18, R19 ;  /* 0x0000001312127221 */ /* 0x008fe40000010000 */
[----:B------:R-:W3:Y:S01]  /*7be0*/  SHFL.BFLY PT, R11, R8, 0x1, 0x1f ;  /* 0x0c201f00080b7f89 */ /* 0x000ee200000e0000 */
[----:B------:R-:W-:Y:S02]  /*7bf0*/  ISETP.NE.OR P4, PT, R20, 0x20, P2 ;  /* 0x000000201400780c */ /* 0x000fe40001785670 */
[----:B------:R-:W-:Y:S01]  /*7c00*/  SHF.R.S32.HI R20, RZ, 0x2, R46 ;  /* 0x00000002ff147819 */ /* 0x000fe2000001142e */
[----:B------:R-:W3:Y:S01]  /*7c10*/  SHFL.BFLY PT, R15, R12, 0x1, 0x1f ;  /* 0x0c201f000c0f7f89 */ /* 0x000ee200000e0000 */
[----:B------:R-:W-:Y:S01]  /*7c20*/  ISETP.GT.U32.AND P3, PT, R22, 0x3e, PT ;  /* 0x0000003e1600780c */ /* 0x000fe20003f64070 */
[----:B-1----:R-:W-:-:S02]  /*7c30*/  FADD.FTZ R0, R3, R0 ;  /* 0x0000000003007221 */ /* 0x002fc40000010000 */
[----:B------:R-:W1:Y:S01]  /*7c40*/  SHFL.BFLY PT, R19, R14, 0x1, 0x1f ;  /* 0x0c201f000e137f89 */ /* 0x000e6200000e0000 */
[----:B----4-:R-:W-:Y:S02]  /*7c50*/  FADD.FTZ R17, R2, R5 ;  /* 0x0000000502117221 */ /* 0x010fe40000010000 */
[----:B------:R-:W-:Y:S01]  /*7c60*/  IMAD R47, R47, 0x50, R20 ;  /* 0x000000502f2f7824 */ /* 0x000fe200078e0214 */
[----:B------:R-:W4:Y:S01]  /*7c70*/  SHFL.BFLY PT, R21, R16, 0x1, 0x1f ;  /* 0x0c201f0010157f89 */ /* 0x000f2200000e0000 */
[----:B------:R-:W-:-:S03]  /*7c80*/  FADD.FTZ R22, R4, R7 ;  /* 0x0000000704167221 */ /* 0x000fc60000010000 */
[----:B------:R-:W4:Y:S01]  /*7c90*/  SHFL.BFLY PT, R29, R18, 0x1, 0x1f ;  /* 0x0c201f00121d7f89 */ /* 0x000f2200000e0000 */
[----:B0-----:R-:W-:-:S03]  /*7ca0*/  FADD.FTZ R23, R6, R9 ;  /* 0x0000000906177221 */ /* 0x001fc60000010000 */
[----:B------:R-:W-:Y:S01]  /*7cb0*/  BAR.SYNC.DEFER_BLOCKING 0x0 ;  /* 0x0000000000007b1d */ /* 0x000fe20000010000 */
[----:B--2---:R-:W-:Y:S02]  /*7cc0*/  FADD.FTZ R25, R10, R13 ;  /* 0x0000000d0a197221 */ /* 0x004fe40000010000 */
[----:B---3--:R-:W-:Y:S02]  /*7cd0*/  FADD.FTZ R24, R8, R11 ;  /* 0x0000000b08187221 */ /* 0x008fe40000010000 */
[----:B------:R-:W-:Y:S02]  /*7ce0*/  FADD.FTZ R26, R12, R15 ;  /* 0x0000000f0c1a7221 */ /* 0x000fe40000010000 */
[----:B-1----:R-:W-:Y:S02]  /*7cf0*/  FADD.FTZ R27, R14, R19 ;  /* 0x000000130e1b7221 */ /* 0x002fe40000010000 */
[----:B----4-:R-:W-:Y:S02]  /*7d00*/  FADD.FTZ R28, R16, R21 ;  /* 0x00000015101c7221 */ /* 0x010fe40000010000 */
        /* <DEDUP_REMOVED lines=12> */
.L_x_14113:
[----:B------:R-:W-:Y:S05]  /*7dd0*/  BSYNC B0 ;  /* 0x0000000000007941 */ /* 0x000fea0003800000 */
.L_x_14112:
        /* <DEDUP_REMOVED lines=23> */
.L_x_14115:
[----:B------:R-:W-:Y:S05]  /*7f50*/  BSYNC B0 ;  /* 0x0000000000007941 */ /* 0x000fea0003800000 */
.L_x_14114:
        /* <DEDUP_REMOVED lines=13> */
.L_x_14117:
[----:B------:R-:W-:Y:S05]  /*8030*/  BSYNC B0 ;  /* 0x0000000000007941 */ /* 0x000fea0003800000 */
.L_x_14116:
        /* <DEDUP_REMOVED lines=23> */
.L_x_14119:
[----:B------:R-:W-:Y:S05]  /*81b0*/  BSYNC B0 ;  /* 0x0000000000007941 */ /* 0x000fea0003800000 */
.L_x_14118:
        /* <DEDUP_REMOVED lines=52> */
[----:B------:R-:W-:Y:S02]  /*8500*/  IADD3 R18, R20, 0x40, RZ ;  /* 0x0000004014127810 */ /* 0x000fe40007ffe0ff */
[----:B01----:R-:W-:-:S02]  /*8510*/  F2FP.BF16.PACK_AB R0, R17, R0 ;  /* 0x000000001100723e */ /* 0x003fc400000010ff */
[----:B------:R-:W-:Y:S02]  /*8520*/  IADD3 R20, R20, 0x48, RZ ;  /* 0x0000004814147810 */ /* 0x000fe40007ffe0ff */
[----:B------:R-:W-:Y:S01]  /*8530*/  LEA.HI.X R15, R15, c[0x0][0x174], R30, 0x1, P0 ;  /* 0x00005d000f0f7a11 */ /* 0x000fe200000f0c1e */
[----:B------:R0:W-:Y:S01]  /*8540*/  STG.E.U16 [R2.64], R0 ;  /* 0x0000000002007986 */ /* 0x0001e2000c10150a */
[----:B------:R-:W-:Y:S02]  /*8550*/  IADD3 R31, P0, R16, UR4, RZ ;  /* 0x00000004101f7c10 */ /* 0x000fe4000ff1e0ff */
[----:B------:R-:W-:Y:S02]  /*8560*/  F2FP.BF16.PACK_AB R22, R23, R22 ;  /* 0x000000161716723e */ /* 0x000fe400000010ff */
[----:B------:R-:W-:Y:S02]  /*8570*/  IADD3 R19, P1, R18, UR4, RZ ;  /* 0x0000000412137c10 */ /* 0x000fe4000ff3e0ff */
[----:B------:R-:W-:-:S02]  /*8580*/  PRMT R23, R0, 0x7632, R23 ;  /* 0x0000763200177816 */ /* 0x000fc40000000017 */
[----:B------:R-:W-:Y:S02]  /*8590*/  IADD3 R21, P2, R20, UR4, RZ ;  /* 0x0000000414157c10 */ /* 0x000fe4000ff5e0ff */
[----:B------:R-:W-:Y:S01]  /*85a0*/  F2FP.BF16.PACK_AB R24, R25, R24 ;  /* 0x000000181918723e */ /* 0x000fe200000010ff */
[----:B------:R1:W-:Y:S01]  /*85b0*/  STG.E.U16 [R4.64], R23 ;  /* 0x0000001704007986 */ /* 0x0003e2000c10150a */
[----:B------:R-:W-:Y:S02]  /*85c0*/  LEA.HI.X.SX32 R34, R16, UR7, 0x1, P0 ;  /* 0x0000000710227c11 */ /* 0x000fe400080f0eff */
[----:B------:R-:W-:Y:S01]  /*85d0*/  LEA.HI.X.SX32 R32, R18, UR7, 0x1, P1 ;  /* 0x0000000712207c11 */ /* 0x000fe200088f0eff */
[----:B------:R-:W-:Y:S01]  /*85e0*/  STG.E.U16 [R6.64], R22 ;  /* 0x0000001606007986 */ /* 0x000fe2000c10150a */
[----:B------:R-:W-:Y:S02]  /*85f0*/  LEA R16, P0, R31, c[0x0][0x170], 0x1 ;  /* 0x00005c001f107a11 */ /* 0x000fe400078008ff */
[----:B0-----:R-:W-:-:S02]  /*8600*/  PRMT R3, R22, 0x7632, R3 ;  /* 0x0000763216037816 */ /* 0x001fc40000000003 */
[----:B------:R-:W-:Y:S02]  /*8610*/  F2FP.BF16.PACK_AB R26, R27, R26 ;  /* 0x0000001a1b1a723e */ /* 0x000fe400000010ff */
[----:B------:R-:W-:Y:S01]  /*8620*/  LEA R18, P1, R19, c[0x0][0x170], 0x1 ;  /* 0x00005c0013127a11 */ /* 0x000fe200078208ff */
[----:B------:R-:W-:Y:S01]  /*8630*/  STG.E.U16 [R8.64], R3 ;  /* 0x0000000308007986 */ /* 0x000fe2000c10150a */
[----:B------:R-:W-:Y:S02]  /*8640*/  LEA.HI.X.SX32 R30, R20, UR7, 0x1, P2 ;  /* 0x00000007141e7c11 */ /* 0x000fe400090f0eff */
[----:B------:R-:W-:Y:S01]  /*8650*/  LEA R20, P2, R21, c[0x0][0x170], 0x1 ;  /* 0x00005c0015147a11 */ /* 0x000fe200078408ff */
[----:B------:R-:W-:Y:S01]  /*8660*/  STG.E.U16 [R10.64], R24 ;  /* 0x000000180a007986 */ /* 0x000fe2000c10150a */
[----:B-1----:R-:W-:Y:S02]  /*8670*/  PRMT R5, R24, 0x7632, R5 ;  /* 0x0000763218057816 */ /* 0x002fe40000000005 */
[----:B------:R-:W-:-:S02]  /*8680*/  F2FP.BF16.PACK_AB R28, R29, R28 ;  /* 0x0000001c1d1c723e */ /* 0x000fc400000010ff */
[----:B------:R-:W-:Y:S01]  /*8690*/  LEA.HI.X R17, R31, c[0x0][0x174], R34, 0x1, P0 ;  /* 0x00005d001f117a11 */ /* 0x000fe200000f0c22 */
[----:B------:R-:W-:Y:S01]  /*86a0*/  STG.E.U16 [R12.64], R5 ;  /* 0x000000050c007986 */ /* 0x000fe2000c10150a */
[----:B------:R-:W-:Y:S02]  /*86b0*/  PRMT R0, R26, 0x7632, R0 ;  /* 0x000076321a007816 */ /* 0x000fe40000000000 */
        /* <DEDUP_REMOVED lines=8> */
.L_x_14120:
        /* <DEDUP_REMOVED lines=12> */
.L_x_25423:


//--------------------- .text._ZN4vllm25paged_attention_v2_kernelI13__nv_bfloat16S1_Li64ELi32ELi128ELNS_18Fp8KVCacheDataTypeE0ELb0ELi512EEEvPfS3_PT_PKS4_PKT0_SA_ifPKiSC_iPKfiiiSE_SE_iiiii --------------------------
	.section	.text._ZN4vllm25paged_attention_v2_kernelI13__nv_bfloat16S1_Li64ELi32ELi128ELNS_18Fp8KVCacheDataTypeE0ELb0ELi512EEEvPfS3_PT_PKS4_PKT0_SA_ifPKiSC_iPKfiiiSE_SE_iiiii,"ax",@progbits
	.sectioninfo	@"SHI_REGISTERS=96"
	.align	128
        .global         _ZN4vllm25paged_attention_v2_kernelI13__nv_bfloat16S1_Li64ELi32ELi128ELNS_18Fp8KVCacheDataTypeE0ELb0ELi512EEEvPfS3_PT_PKS4_PKT0_SA_ifPKiSC_iPKfiiiSE_SE_iiiii
        .type           _ZN4vllm25paged_attention_v2_kernelI13__nv_bfloat16S1_Li64ELi32ELi128ELNS_18Fp8KVCacheDataTypeE0ELb0ELi512EEEvPfS3_PT_PKS4_PKT0_SA_ifPKiSC_iPKfiiiSE_SE_iiiii,@function
        .size           _ZN4vllm25paged_attention_v2_kernelI13__nv_bfloat16S1_Li64ELi32ELi128ELNS_18Fp8KVCacheDataTypeE0ELb0ELi512EEEvPfS3_PT_PKS4_PKT0_SA_ifPKiSC_iPKfiiiSE_SE_iiiii,(.L_x_25424 - _ZN4vllm25paged_attention_v2_kernelI13__nv_bfloat16S1_Li64ELi32ELi128ELNS_18Fp8KVCacheDataTypeE0ELb0ELi512EEEvPfS3_PT_PKS4_PKT0_SA_ifPKiSC_iPKfiiiSE_SE_iiiii)
        .other          _ZN4vllm25paged_attention_v2_kernelI13__nv_bfloat16S1_Li64ELi32ELi128ELNS_18Fp8KVCacheDataTypeE0ELb0ELi512EEEvPfS3_PT_PKS4_PKT0_SA_ifPKiSC_iPKfiiiSE_SE_iiiii,@"STO_CUDA_ENTRY STV_DEFAULT"
_ZN4vllm25paged_attention_v2_kernelI13__nv_bfloat16S1_Li64ELi32ELi128ELNS_18Fp8KVCacheDataTypeE0ELb0ELi512EEEvPfS3_PT_PKS4_PKT0_SA_ifPKiSC_iPKfiiiSE_SE_iiiii:
.text._ZN4vllm25paged_attention_v2_kernelI13__nv_bfloat16S1_Li64ELi32ELi128ELNS_18Fp8KVCacheDataTypeE0ELb0ELi512EEEvPfS3_PT_PKS4_PKT0_SA_ifPKiSC_iPKfiiiSE_SE_iiiii:
        /* <DEDUP_REMOVED lines=11> */
[----:B--2---:R-:W-:-:S13]  /*00b0*/  ISETP.LE.AND P0, PT, R44, UR7, PT ;  /* 0x000000072c007c0c */ /* 0x004fda000bf03270 */
        /* <DEDUP_REMOVED lines=24> */
[----:B------:R-:W-:-:S05]  /*0240*/  ISETP.LE.AND P2, PT, RZ, UR4, PT ;  /* 0x00000004ff007c0c */ /* 0x000fca000bf43270 */
[----:B------:R-:W0:Y:S01]  /*0250*/  R2UR UR4, R44 ;  /* 0x000000002c0473c2 */ /* 0x000e2200000e0000 */
[----:B--2---:R-:W-:-:S04]  /*0260*/  IMAD.MOV R6, RZ, RZ, -R5 ;  /* 0x000000ffff067224 */ /* 0x004fc800078e0a05 */
[----:B------:R-:W-:-:S04]  /*0270*/  IMAD R9, R6, R7, RZ ;  /* 0x0000000706097224 */ /* 0x000fc800078e02ff */
[----:B------:R-:W-:-:S06]  /*0280*/  IMAD.HI.U32 R5, R5, R9, R4 ;  /* 0x0000000905057227 */ /* 0x000fcc00078e0004 */
[----:B------:R-:W-:-:S04]  /*0290*/  IMAD.HI.U32 R5, R5, R2, RZ ;  /* 0x0000000205057227 */ /* 0x000fc800078e00ff */
[----:B------:R-:W-:-:S04]  /*02a0*/  IMAD.MOV R0, RZ, RZ, -R5 ;  /* 0x000000ffff007224 */ /* 0x000fc800078e0a05 */
[----:B------:R-:W-:Y:S01]  /*02b0*/  IMAD R0, R7, R0, R2 ;  /* 0x0000000007007224 */ /* 0x000fe200078e0202 */
[----:B0-----:R-:W-:-:S04]  /*02c0*/  UIADD3 UR4, UR4, 0x1f, URZ ;  /* 0x0000001f04047890 */ /* 0x001fc8000fffe03f */
[----:B------:R-:W-:Y:S01]  /*02d0*/  ISETP.GT.U32.AND P1, PT, R7, R0, PT ;  /* 0x000000000700720c */ /* 0x000fe20003f24070 */
[----:B------:R-:W-:-:S04]  /*02e0*/  USHF.R.S32.HI UR5, URZ, 0x1f, UR4 ;  /* 0x0000001f3f057899 */ /* 0x000fc80008011404 */
[----:B------:R-:W-:Y:S02]  /*02f0*/  ULEA.HI UR5, UR5, UR4, URZ, 0x5 ;  /* 0x0000000405057291 */ /* 0x000fe4000f8f283f */
[----:B------:R-:W-:Y:S02]  /*0300*/  ULEA UR4, UR17, 0x10, 0x4 ;  /* 0x0000001011047891 */ /* 0x000fe4000f8e203f */
[----:B------:R-:W-:-:S04]  /*0310*/  USHF.R.S32.HI UR5, URZ, 0x5, UR5 ;  /* 0x000000053f057899 */ /* 0x000fc80008011405 */
[----:B------:R-:W-:Y:S01]  /*0320*/  @!P1 IMAD.IADD R0, R0, 0x1, -R7 ;  /* 0x0000000100009824 */ /* 0x000fe200078e0a07 */
[----:B------:R-:W-:Y:S01]  /*0330*/  @!P1 IADD3 R5, R5, 0x1, RZ ;  /* 0x0000000105059810 */ /* 0x000fe20007ffe0ff */
[----:B------:R-:W-:Y:S01]  /*0340*/  UISETP.LT.AND UP0, UPT, UR5, UR4, UPT ;  /* 0x000000040500728c */ /* 0x000fe2000bf01270 */
[----:B------:R-:W-:Y:S02]  /*0350*/  ISETP.NE.AND P1, PT, RZ, c[0x0][0x190], PT ;  /* 0x00006400ff007a0c */ /* 0x000fe40003f25270 */
[----:B------:R-:W-:Y:S01]  /*0360*/  ISETP.GE.U32.AND P0, PT, R0, R7, PT ;  /* 0x000000070000720c */ /* 0x000fe20003f06070 */
[----:B------:R-:W-:-:S04]  /*0370*/  USEL UR4, UR5, UR4, UP0 ;  /* 0x0000000405047287 */ /* 0x000fc80008000000 */
[----:B------:R-:W-:-:S04]  /*0380*/  UIMAD UR6, UR17, -0x10, UR4 ;  /* 0xfffffff0110678a4 */ /* 0x000fc8000f8e0204 */
[----:B------:R-:W-:-:S04]  /*0390*/  ULEA UR6, UR6, UR7, 0x5 ;  /* 0x0000000706067291 */ /* 0x000fc8000f8e283f */
[----:B------:R-:W-:Y:S02]  /*03a0*/  @P0 IADD3 R5, R5, 0x1, RZ ;  /* 0x0000000105050810 */ /* 0x000fe40007ffe0ff */
[----:B------:R-:W-:-:S03]  /*03b0*/  IMNMX R38, R44, UR6, PT ;  /* 0x000000062c267c17 */ /* 0x000fc6000b800200 */
[----:B------:R-:W-:Y:S01]  /*03c0*/  IMAD.MOV.U32 R4, RZ, RZ, R5 ;  /* 0x000000ffff047224 */ /* 0x000fe200078e0005 */
[----:B------:R-:W-:-:S03]  /*03d0*/  IADD3 R38, R38, -UR7, RZ ;  /* 0x8000000726267c10 */ /* 0x000fc6000fffe0ff */
[----:B------:R-:W-:Y:S01]  /*03e0*/  @!P2 IMAD.MOV R4, RZ, RZ, -R4 ;  /* 0x000000ffff04a224 */ /* 0x000fe200078e0a04 */
[----:B------:R-:W-:-:S04]  /*03f0*/  @!P1 LOP3.LUT R4, RZ, c[0x0][0x190], RZ, 0x33, !PT ;  /* 0x00006400ff049a12 */ /* 0x000fc800078e33ff */
[----:B------:R-:W-:-:S04]  /*0400*/  IABS R5, R4 ;  /* 0x0000000400057213 */ /* 0x000fc80000000000 */
[----:B------:R-:W0:Y:S08]  /*0410*/  I2F.RP R0, R5 ;  /* 0x0000000500007306 */ /* 0x000e300000209400 */
[----:B0-----:R-:W0:Y:S02]  /*0420*/  MUFU.RCP R0, R0 ;  /* 0x0000000000007308 */ /* 0x001e240000001000 */
[----:B0-----:R-:W-:-:S02]  /*0430*/  IADD3 R2, R0, 0xffffffe, RZ ;  /* 0x0ffffffe00027810 */ /* 0x001fc40007ffe0ff */
[----:B------:R-:W-:-:S04]  /*0440*/  IABS R0, UR18 ;  /* 0x0000001200007c13 */ /* 0x000fc80008000000 */
[----:B------:R0:W1:Y:S02]  /*0450*/  F2I.FTZ.U32.TRUNC.NTZ R3, R2 ;  /* 0x0000000200037305 */ /* 0x000064000021f000 */
[----:B0-----:R-:W-:Y:S02]  /*0460*/  IMAD.MOV.U32 R2, RZ, RZ, RZ ;  /* 0x000000ffff027224 */ /* 0x001fe400078e00ff */
[----:B-1----:R-:W-:-:S04]  /*0470*/  IMAD.MOV R6, RZ, RZ, -R3 ;  /* 0x000000ffff067224 */ /* 0x002fc800078e0a03 */
[----:B------:R-:W-:Y:S01]  /*0480*/  IMAD R7, R6, R5, RZ ;  /* 0x0000000506077224 */ /* 0x000fe200078e02ff */
[----:B------:R-:W-:-:S03]  /*0490*/  IABS R6, R4 ;  /* 0x0000000400067213 */ /* 0x000fc60000000000 */
[----:B------:R-:W-:-:S04]  /*04a0*/  IMAD.HI.U32 R3, R3, R7, R2 ;  /* 0x0000000703037227 */ /* 0x000fc800078e0002 */
[----:B------:R-:W-:Y:S02]  /*04b0*/  IMAD.MOV R2, RZ, RZ, -R6 ;  /* 0x000000ffff027224 */ /* 0x000fe400078e0a06 */
        /* <DEDUP_REMOVED lines=9> */
[----:B---3--:R-:W-:-:S04]  /*0550*/  SHF.R.S32.HI R0, RZ, 0x1f, R43 ;  /* 0x0000001fff007819 */ /* 0x008fc8000001142b */
[----:B------:R-:W-:Y:S02]  /*0560*/  LEA.HI R0, R0, R43, RZ, 0x5 ;  /* 0x0000002b00007211 */ /* 0x000fe400078f28ff */
[----:B------:R-:W-:Y:S02]  /*0570*/  @P0 IADD3 R41, R41, 0x1, RZ ;  /* 0x0000000129290810 */ /* 0x000fe40007ffe0ff */
[C---:B------:R-:W-:Y:S02]  /*0580*/  ISETP.GT.AND P0, PT, R43.reuse, 0x7, PT ;  /* 0x000000072b00780c */ /* 0x040fe40003f04270 */
[----:B------:R-:W-:Y:S01]  /*0590*/  LOP3.LUT R2, R0, 0xffffffe0, RZ, 0xc0, !PT ;  /* 0xffffffe000027812 */ /* 0x000fe200078ec0ff */
[----:B------:R-:W-:Y:S01]  /*05a0*/  @!P2 IMAD.MOV R41, RZ, RZ, -R41 ;  /* 0x000000ffff29a224 */ /* 0x000fe200078e0a29 */
[----:B------:R-:W-:Y:S02]  /*05b0*/  @!P1 LOP3.LUT R41, RZ, R4, RZ, 0x33, !PT ;  /* 0x00000004ff299212 */ /* 0x000fe400078e33ff */
[----:B------:R-:W-:Y:S01]  /*05c0*/  SHF.R.S32.HI R40, RZ, 0x5, R0 ;  /* 0x00000005ff287819 */ /* 0x000fe20000011400 */
[----:B------:R-:W-:-:S06]  /*05d0*/  IMAD.IADD R39, R43, 0x1, -R2 ;  /* 0x000000012b277824 */ /* 0x000fcc00078e0a02 */
[----:B------:R-:W-:Y:S05]  /*05e0*/  @P0 BRA `(.L_x_14122) ;  /* 0x000004f000000947 */ /* 0x000fea0003800000 */
[C---:B------:R-:W-:Y:S01]  /*05f0*/  IMNMX R0, R43.reuse, -0x78, !PT ;  /* 0xffffff882b007817 */ /* 0x040fe20007800200 */
[----:B------:R-:W-:Y:S01]  /*0600*/  IMAD.U32 R3, RZ, RZ, UR16 ;  /* 0x00000010ff037e24 */ /* 0x000fe2000f8e00ff */
[----:B------:R-:W-:Y:S01]  /*0610*/  BSSY B1, `(.L_x_14123) ;  /* 0x0000026000017945 */ /* 0x000fe20003800000 */
[----:B------:R-:W-:Y:S01]  /*0620*/  IMAD.U32 R5, RZ, RZ, UR18 ;  /* 0x00000012ff057e24 */ /* 0x000fe2000f8e00ff */
[----:B------:R-:W-:Y:S01]  /*0630*/  IADD3 R0, -R43, 0x7f, R0 ;  /* 0x0000007f2b007810 */ /* 0x000fe20007ffe100 */
[----:B------:R-:W-:Y:S02]  /*0640*/  IMAD.MOV.U32 R6, RZ, RZ, R43 ;  /* 0x000000ffff067224 */ /* 0x000fe400078e002b */
[----:B------:R-:W-:Y:S01]  /*0650*/  IMAD.SHL.U32 R5, R5, 0x40, RZ ;  /* 0x0000004005057824 */ /* 0x000fe200078e00ff */
[C---:B------:R-:W-:Y:S02]  /*0660*/  LEA.HI R2, R0.reuse, 0x1, RZ, 0x19 ;  /* 0x0000000100027811 */ /* 0x040fe400078fc8ff */
[----:B------:R-:W-:Y:S01]  /*0670*/  ISETP.GE.U32.AND P0, PT, R0, 0x180, PT ;  /* 0x000001800000780c */ /* 0x000fe20003f06070 */
[----:B------:R-:W-:Y:S01]  /*0680*/  IMAD R0, R3, c[0x0][0x1b8], RZ ;  /* 0x00006e0003007a24 */ /* 0x000fe200078e02ff */
[----:B------:R-:W-:-:S02]  /*0690*/  LOP3.LUT P1, R2, R2, 0x3, RZ, 0xc0, !PT ;  /* 0x0000000302027812 */ /* 0x000fc4000782c0ff */
[----:B------:R-:W-:Y:S02]  /*06a0*/  SHF.R.S32.HI R13, RZ, 0x1f, R5 ;  /* 0x0000001fff0d7819 */ /* 0x000fe40000011405 */
        /* <DEDUP_REMOVED lines=13> */
.L_x_14125:
        /* <DEDUP_REMOVED lines=15> */
.L_x_14124:
[----:B------:R-:W-:Y:S05]  /*0870*/  BSYNC B1 ;  /* 0x0000000000017941 */ /* 0x000fea0003800000 */
.L_x_14123:
        /* <DEDUP_REMOVED lines=10> */
.L_x_14126:
        /* <DEDUP_REMOVED lines=28> */
.L_x_14122:
[----:B------:R-:W-:Y:S05]  /*0ae0*/  BSYNC B0 ;  /* 0x0000000000007941 */ /* 0x000fea0003800000 */
.L_x_14121:
[----:B------:R-:W-:Y:S01]  /*0af0*/  IMAD.U32 R37, RZ, RZ, UR17 ;  /* 0x00000011ff257e24 */ /* 0x000fe2000f8e00ff */
[----:B------:R-:W-:Y:S01]  /*0b00*/  ULDC UR6, c[0x0][0x1a8] ;  /* 0x00006a0000067ab9 */ /* 0x000fe20000000800 */
[----:B------:R-:W-:Y:S01]  /*0b10*/  BAR.SYNC.DEFER_BLOCKING 0x0 ;  /* 0x0000000000007b1d */ /* 0x000fe20000010000 */
[----:B------:R-:W-:Y:S01]  /*0b20*/  UIMAD UR6, UR16, UR6, URZ ;  /* 0x00000006100672a4 */ /* 0x000fe2000f8e023f */
[----:B------:R-:W-:-:S02]  /*0b30*/  IMAD R37, R37, 0x10, R40 ;  /* 0x0000001025257824 */ /* 0x000fc400078e0228 */
[----:B------:R-:W-:Y:S02]  /*0b40*/  IMAD.MOV.U32 R10, RZ, RZ, -0x800001 ;  /* 0xff7fffffff0a7424 */ /* 0x000fe400078e00ff */
[----:B------:R-:W-:Y:S01]  /*0b50*/  BSSY B0, `(.L_x_14127) ;  /* 0x0000226000007945 */ /* 0x000fe20003800000 */
[----:B------:R-:W-:-:S13]  /*0b60*/  ISETP.GE.AND P0, PT, R37, UR4, PT ;  /* 0x0000000425007c0c */ /* 0x000fda000bf06270 */
[----:B------:R-:W-:Y:S05]  /*0b70*/  @P0 BRA `(.L_x_14128) ;  /* 0x0000223000000947 */ /* 0x000fea0003800000 */
[----:B------:R-:W0:Y:S01]  /*0b80*/  LDS.128 R32, [RZ] ;  /* 0x00000000ff207984 */ /* 0x000e220000000c00 */
[----:B-----5:R-:W-:Y:S01]  /*0b90*/  FSETP.NEU.FTZ.AND P0, PT, R42, RZ, PT ;  /* 0x000000ff2a00720b */ /* 0x020fe20003f1d000 */
[----:B------:R-:W-:Y:S01]  /*0ba0*/  IMAD R0, R41, c[0x0][0x1c0], RZ ;  /* 0x0000700029007a24 */ /* 0x000fe200078e02ff */
[----:B------:R-:W-:Y:S01]  /*0bb0*/  USHF.R.S32.HI UR7, URZ, 0x1f, UR6 ;  /* 0x0000001f3f077899 */ /* 0x000fe20008011406 */
[----:B------:R-:W1:Y:S01]  /*0bc0*/  LDS.128 R28, [0x10] ;  /* 0x00001000ff1c7984 */ /* 0x000e620000000c00 */
[----:B------:R-:W-:Y:S02]  /*0bd0*/  IMAD.SHL.U32 R3, R39, 0x8, RZ ;  /* 0x0000000827037824 */ /* 0x000fe400078e00ff */
[----:B------:R-:W-:Y:S01]  /*0be0*/  IMAD.MOV.U32 R36, RZ, RZ, c[0x0][0x1bc] ;  /* 0x00006f00ff247624 */ /* 0x000fe200078e00ff */
[----:B------:R-:W2:Y:S02]  /*0bf0*/  LDS.128 R24, [0x20] ;  /* 0x00002000ff187984 */ /* 0x000ea40000000c00 */
[----:B------:R-:W-:-:S02]  /*0c00*/  IADD3 R2, P1, R0, R3, RZ ;  /* 0x0000000300027210 */ /* 0x000fc40007f3e0ff */
[----:B------:R-:W3:Y:S01]  /*0c10*/  LDS.128 R20, [0x30] ;  /* 0x00003000ff147984 */ /* 0x000ee20000000c00 */
[----:B------:R-:W-:Y:S02]  /*0c20*/  SHF.R.S32.HI R3, RZ, 0x1f, R3 ;  /* 0x0000001fff037819 */ /* 0x000fe40000011403 */
[----:B------:R-:W-:Y:S01]  /*0c30*/  SHF.R.S32.HI R36, RZ, 0x1f, R36 ;  /* 0x0000001fff247819 */ /* 0x000fe20000011424 */
[----:B------:R-:W4:Y:S01]  /*0c40*/  LDS.128 R16, [0x40] ;  /* 0x00004000ff107984 */ /* 0x000f220000000c00 */
[----:B------:R-:W-:-:S03]  /*0c50*/  LEA.HI.X.SX32 R3, R0, R3, 0x1, P1 ;  /* 0x0000000300037211 */ /* 0x000fc600008f0eff */
[----:B------:R-:W0:Y:S04]  /*0c60*/  LDS.128 R12, [0x50] ;  /* 0x00005000ff0c7984 */ /* 0x000e280000000c00 */
[----:B------:R-:W0:Y:S04]  /*0c70*/  LDS.128 R8, [0x60] ;  /* 0x00006000ff087984 */ /* 0x000e280000000c00 */
[----:B------:R-:W0:Y:S01]  /*0c80*/  LDS.128 R4, [0x70] ;  /* 0x00007000ff047984 */ /* 0x000e220000000c00 */
[----:B------:R-:W-:Y:S05]  /*0c90*/  @P0 BRA `(.L_x_14129) ;  /* 0x0000106000000947 */ /* 0x000fea0003800000 */
[--C-:B0-----:R-:W-:Y:S01]  /*0ca0*/  PRMT R0, RZ, 0x5410, R32.reuse ;  /* 0x00005410ff007816 */ /* 0x101fe20000000020 */
[----:B------:R-:W-:Y:S01]  /*0cb0*/  IMAD.U32 R78, RZ, RZ, UR17 ;  /* 0x00000011ff4e7e24 */ /* 0x000fe2000f8e00ff */
[----:B------:R-:W-:-:S02]  /*0cc0*/  PRMT R42, RZ, 0x7610, R32 ;  /* 0x00007610ff2a7816 */ /* 0x000fc40000000020 */
[--C-:B------:R-:W-:Y:S02]  /*0cd0*/  PRMT R32, RZ, 0x5410, R33.reuse ;  /* 0x00005410ff207816 */ /* 0x100fe40000000021 */
        /* <DEDUP_REMOVED lines=39> */
[----:B------:R-:W-:Y:S02]  /*0f50*/  IADD3 R75, P0, R37, UR6, RZ ;  /* 0x00000006254b7c10 */ /* 0x000fe4000ff1e0ff */
        /* <DEDUP_REMOVED lines=8> */
[----:B------:R-:W-:Y:S02]  /*0fe0*/  LEA.HI.X.SX32 R76, R37, UR7, 0x1, P0 ;  /* 0x00000007254c7c11 */ /* 0x000fe400080f0eff */
[C---:B------:R-:W-:Y:S02]  /*0ff0*/  LEA R8, P0, R75.reuse, c[0x0][0x198], 0x2 ;  /* 0x000066004b087a11 */ /* 0x040fe400078010ff */
[--C-:B------:R-:W-:Y:S02]  /*1000*/  PRMT R69, RZ, 0x5410, R9.reuse ;  /* 0x00005410ff457816 */ /* 0x100fe40000000009 */
[----:B------:R-:W-:Y:S02]  /*1010*/  PRMT R70, RZ, 0x7610, R9 ;  /* 0x00007610ff467816 */ /* 0x000fe40000000009 */
[----:B------:R-:W-:Y:S01]  /*1020*/  LEA.HI.X R9, R75, c[0x0][0x19c], R76, 0x2, P0 ;  /* 0x000067004b097a11 */ /* 0x000fe200000f144c */
[----:B------:R-:W-:Y:S01]  /*1030*/  IMAD R75, R40, 0x20, R39 ;  /* 0x00000020284b7824 */ /* 0x000fe200078e0227 */
[----:B------:R-:W-:-:S02]  /*1040*/  PRMT R71, RZ, 0x5410, R10 ;  /* 0x00005410ff477816 */ /* 0x000fc4000000000a */
[----:B------:R-:W-:Y:S01]  /*1050*/  PRMT R72, RZ, 0x7610, R10 ;  /* 0x00007610ff487816 */ /* 0x000fe2000000000a */
[----:B------:R-:W-:Y:S01]  /*1060*/  IMAD R77, R78, 0x200, R75 ;  /* 0x000002004e4d7824 */ /* 0x000fe200078e024b */
[--C-:B------:R-:W-:Y:S01]  /*1070*/  PRMT R73, RZ, 0x5410, R11.reuse ;  /* 0x00005410ff497816 */ /* 0x100fe2000000000b */
[----:B------:R-:W-:Y:S01]  /*1080*/  IMAD.MOV.U32 R10, RZ, RZ, -0x800001 ;  /* 0xff7fffffff0a7424 */ /* 0x000fe200078e00ff */
[----:B------:R-:W-:Y:S01]  /*1090*/  PRMT R74, RZ, 0x7610, R11 ;  /* 0x00007610ff4a7816 */ /* 0x000fe2000000000b */
[----:B------:R-:W-:Y:S01]  /*10a0*/  IMAD.MOV.U32 R11, RZ, RZ, R37 ;  /* 0x000000ffff0b7224 */ /* 0x000fe200078e0025 */
[--C-:B------:R-:W-:Y:S02]  /*10b0*/  PRMT R76, RZ, 0x5410, R4.reuse ;  /* 0x00005410ff4c7816 */ /* 0x100fe40000000004 */
[----:B------:R-:W-:Y:S02]  /*10c0*/  LEA R75, R75, 0xa0, 0x2 ;  /* 0x000000a04b4b7811 */ /* 0x000fe400078e10ff */
[----:B------:R-:W-:-:S02]  /*10d0*/  PRMT R78, RZ, 0x7610, R4 ;  /* 0x00007610ff4e7816 */ /* 0x000fc40000000004 */
[--C-:B------:R-:W-:Y:S02]  /*10e0*/  PRMT R79, RZ, 0x5410, R5.reuse ;  /* 0x00005410ff4f7816 */ /* 0x100fe40000000005 */
[----:B------:R-:W-:Y:S02]  /*10f0*/  PRMT R80, RZ, 0x7610, R5 ;  /* 0x00007610ff507816 */ /* 0x000fe40000000005 */
[--C-:B------:R-:W-:Y:S02]  /*1100*/  PRMT R81, RZ, 0x5410, R6.reuse ;  /* 0x00005410ff517816 */ /* 0x100fe40000000006 */
[----:B------:R-:W-:Y:S02]  /*1110*/  PRMT R82, RZ, 0x7610, R6 ;  /* 0x00007610ff527816 */ /* 0x000fe40000000006 */
[--C-:B------:R-:W-:Y:S02]  /*1120*/  PRMT R83, RZ, 0x5410, R7.reuse ;  /* 0x00005410ff537816 */ /* 0x100fe40000000007 */
[----:B------:R-:W-:-:S02]  /*1130*/  PRMT R84, RZ, 0x7610, R7 ;  /* 0x00007610ff547816 */ /* 0x000fc40000000007 */
.L_x_14130:
        /* <DEDUP_REMOVED lines=11> */
[----:B------:R-:W5:Y:S01]  /*11f0*/  LDG.E.CONSTANT R4, [R6.64+0x600] ;  /* 0x0006000c06047981 */ /* 0x000f62000c1e9900 */
[----:B--2---:R-:W-:-:S02]  /*1200*/  PRMT R86, RZ, 0x5410, R85 ;  /* 0x00005410ff567816 */ /* 0x004fc40000000055 */
[----:B------:R-:W-:-:S03]  /*1210*/  PRMT R85, RZ, 0x7610, R85 ;  /* 0x00007610ff557816 */ /* 0x000fc60000000055 */
[----:B------:R-:W-:Y:S02]  /*1220*/  FMUL.FTZ R86, R35, R86 ;  /* 0x0000005623567220 */ /* 0x000fe40000410000 */
[----:B------:R-:W-:Y:S01]  /*1230*/  FMUL.FTZ R87, R48, R85 ;  /* 0x0000005530577220 */ /* 0x000fe20000410000 */
[----:B---3--:R-:W-:-:S05]  /*1240*/  PRMT R85, RZ, 0x5410, R88 ;  /* 0x00005410ff557816 */ /* 0x008fca0000000058 */
[----:B------:R-:W-:Y:S01]  /*1250*/  FFMA.FTZ R86, R0, R85, R86 ;  /* 0x0000005500567223 */ /* 0x000fe20000010056 */
[----:B------:R-:W-:Y:S02]  /*1260*/  PRMT R85, RZ, 0x7610, R88 ;  /* 0x00007610ff557816 */ /* 0x000fe40000000058 */
[----:B------:R-:W2:Y:S03]  /*1270*/  LDG.E.CONSTANT R88, [R6.64+0x800] ;  /* 0x0008000c06587981 */ /* 0x000ea6000c1e9900 */
[----:B------:R-:W-:Y:S01]  /*1280*/  FFMA.FTZ R85, R42, R85, R87 ;  /* 0x000000552a557223 */ /* 0x000fe20000010057 */
[--C-:B----4-:R-:W-:Y:S02]  /*1290*/  PRMT R87, RZ, 0x5410, R5.reuse ;  /* 0x00005410ff577816 */ /* 0x110fe40000000005 */
[----:B------:R-:W-:-:S03]  /*12a0*/  PRMT R5, RZ, 0x7610, R5 ;  /* 0x00007610ff057816 */ /* 0x000fc60000000005 */
[----:B------:R-:W-:Y:S02]  /*12b0*/  FFMA.FTZ R86, R31, R87, R86 ;  /* 0x000000571f567223 */ /* 0x000fe40000010056 */
[----:B------:R-:W-:Y:S01]  /*12c0*/  FFMA.FTZ R89, R52, R5, R85 ;  /* 0x0000000534597223 */ /* 0x000fe20000010055 */
[----:B-----5:R-:W-:Y:S01]  /*12d0*/  PRMT R5, RZ, 0x5410, R4 ;  /* 0x00005410ff057816 */ /* 0x020fe20000000004 */
[----:B------:R-:W3:Y:S04]  /*12e0*/  LDG.E.CONSTANT R85, [R6.64+0xa00] ;  /* 0x000a000c06557981 */ /* 0x000ee8000c1e9900 */
[----:B------:R-:W-:Y:S01]  /*12f0*/  FFMA.FTZ R86, R27, R5, R86 ;  /* 0x000000051b567223 */ /* 0x000fe20000010056 */
[----:B------:R-:W4:Y:S04]  /*1300*/  LDG.E.CONSTANT R87, [R6.64+0xe00] ;  /* 0x000e000c06577981 */ /* 0x000f28000c1e9900 */
[----:B------:R-:W5:Y:S01]  /*1310*/  LDG.E.CONSTANT R5, [R6.64+0xc00] ;  /* 0x000c000c06057981 */ /* 0x000f62000c1e9900 */
[----:B------:R-:W-:-:S05]  /*1320*/  PRMT R4, RZ, 0x7610, R4 ;  /* 0x00007610ff047816 */ /* 0x000fca0000000004 */
[----:B------:R-:W-:Y:S01]  /*1330*/  FFMA.FTZ R89, R56, R4, R89 ;  /* 0x0000000438597223 */ /* 0x000fe20000010059 */
[----:B--2---:R-:W-:-:S05]  /*1340*/  PRMT R4, RZ, 0x5410, R88 ;  /* 0x00005410ff047816 */ /* 0x004fca0000000058 */
[----:B------:R-:W-:Y:S01]  /*1350*/  FFMA.FTZ R86, R23, R4, R86 ;  /* 0x0000000417567223 */ /* 0x000fe20000010056 */
[----:B------:R-:W-:Y:S02]  /*1360*/  PRMT R4, RZ, 0x7610, R88 ;  /* 0x00007610ff047816 */ /* 0x000fe40000000058 */
[----:B------:R-:W2:Y:S03]  /*1370*/  LDG.E.CONSTANT R88, [R6.64+0x204] ;  /* 0x0002040c06587981 */ /* 0x000ea6000c1e9900 */
[----:B------:R-:W-:Y:S01]  /*1380*/  FFMA.FTZ R89, R60, R4, R89 ;  /* 0x000000043c597223 */ /* 0x000fe20000010059 */
[--C-:B---3--:R-:W-:Y:S02]  /*1390*/  PRMT R4, RZ, 0x5410, R85.reuse ;  /* 0x00005410ff047816 */ /* 0x108fe40000000055 */
[----:B------:R-:W-:-:S03]  /*13a0*/  PRMT R85, RZ, 0x7610, R85 ;  /* 0x00007610ff557816 */ /* 0x000fc60000000055 */
[----:B------:R-:W-:Y:S01]  /*13b0*/  FFMA.FTZ R4, R19, R4, R86 ;  /* 0x0000000413047223 */ /* 0x000fe20000010056 */
[----:B-----5:R-:W-:Y:S01]  /*13c0*/  PRMT R86, RZ, 0x5410, R5 ;  /* 0x00005410ff567816 */ /* 0x020fe20000000005 */
[----:B------:R-:W-:Y:S01]  /*13d0*/  FFMA.FTZ R85, R64, R85, R89 ;  /* 0x0000005540557223 */ /* 0x000fe20000010059 */
[----:B------:R-:W-:-:S03]  /*13e0*/  PRMT R5, RZ, 0x7610, R5 ;  /* 0x00007610ff057816 */ /* 0x000fc60000000005 */
[----:B------:R-:W-:Y:S02]  /*13f0*/  FFMA.FTZ R89, R15, R86, R4 ;  /* 0x000000560f597223 */ /* 0x000fe40000010004 */
[----:B------:R-:W3:Y:S01]  /*1400*/  LDG.E.CONSTANT R86, [R6.64+0x4] ;  /* 0x0000040c06567981 */ /* 0x000ee2000c1e9900 */
[----:B------:R-:W-:-:S03]  /*1410*/  FFMA.FTZ R91, R68, R5, R85 ;  /* 0x00000005445b7223 */ /* 0x000fc60000010055 */
[----:B------:R-:W5:Y:S04]  /*1420*/  LDG.E.CONSTANT R85, [R6.64+0x404] ;  /* 0x0004040c06557981 */ /* 0x000f68000c1e9900 */
[----:B------:R-:W5:Y:S01]  /*1430*/  LDG.E.CONSTANT R5, [R6.64+0x604] ;  /* 0x0006040c06057981 */ /* 0x000f62000c1e9900 */
[--C-:B----4-:R-:W-:Y:S02]  /*1440*/  PRMT R4, RZ, 0x5410, R87.reuse ;  /* 0x00005410ff047816 */ /* 0x110fe40000000057 */
[----:B------:R-:W-:-:S03]  /*1450*/  PRMT R87, RZ, 0x7610, R87 ;  /* 0x00007610ff577816 */ /* 0x000fc60000000057 */
[----:B------:R-:W-:Y:S02]  /*1460*/  FFMA.FTZ R4, R76, R4, R89 ;  /* 0x000000044c047223 */ /* 0x000fe40000010059 */
[----:B------:R-:W-:Y:S02]  /*1470*/  FFMA.FTZ R87, R78, R87, R91 ;  /* 0x000000574e577223 */ /* 0x000fe4000001005b */
[----:B------:R-:W4:Y:S02]  /*1480*/  LDG.E.CONSTANT R91, [R6.64+0x808] ;  /* 0x0008080c065b7981 */ /* 0x000f24000c1e9900 */
[----:B------:R-:W-:Y:S01]  /*1490*/  FADD.FTZ R4, R4, R87 ;  /* 0x0000005704047221 */ /* 0x000fe20000010000 */
[--C-:B--2---:R-:W-:Y:S02]  /*14a0*/  PRMT R87, RZ, 0x5410, R88.reuse ;  /* 0x00005410ff577816 */ /* 0x104fe40000000058 */
[----:B------:R-:W-:-:S03]  /*14b0*/  PRMT R88, RZ, 0x7610, R88 ;  /* 0x00007610ff587816 */ /* 0x000fc60000000058 */
[----:B------:R-:W-:Y:S02]  /*14c0*/  FMUL.FTZ R89, R28, R87 ;  /* 0x000000571c597220 */ /* 0x000fe40000410000 */
[----:B------:R-:W-:Y:S01]  /*14d0*/  FMUL.FTZ R88, R49, R88 ;  /* 0x0000005831587220 */ /* 0x000fe20000410000 */
[--C-:B---3--:R-:W-:Y:S02]  /*14e0*/  PRMT R87, RZ, 0x5410, R86.reuse ;  /* 0x00005410ff577816 */ /* 0x108fe40000000056 */
[----:B------:R-:W-:-:S03]  /*14f0*/  PRMT R86, RZ, 0x7610, R86 ;  /* 0x00007610ff567816 */ /* 0x000fc60000000056 */
[----:B------:R-:W-:Y:S02]  /*1500*/  FFMA.FTZ R87, R32, R87, R89 ;  /* 0x0000005720577223 */ /* 0x000fe40000010059 */
[----:B------:R-:W-:Y:S01]  /*1510*/  FFMA.FTZ R86, R45, R86, R88 ;  /* 0x000000562d567223 */ /* 0x000fe20000010058 */
[--C-:B-----5:R-:W-:Y:S02]  /*1520*/  PRMT R88, RZ, 0x5410, R85.reuse ;  /* 0x00005410ff587816 */ /* 0x120fe40000000055 */
[----:B------:R-:W-:-:S03]  /*1530*/  PRMT R85, RZ, 0x7610, R85 ;  /* 0x00007610ff557816 */ /* 0x000fc60000000055 */
[----:B------:R-:W-:Y:S02]  /*1540*/  FFMA.FTZ R87, R24, R88, R87 ;  /* 0x0000005818577223 */ /* 0x000fe40000010057 */
[----:B------:R-:W-:Y:S01]  /*1550*/  FFMA.FTZ R88, R53, R85, R86 ;  /* 0x0000005535587223 */ /* 0x000fe20000010056 */
[----:B------:R-:W-:Y:S01]  /*1560*/  PRMT R85, RZ, 0x5410, R5 ;  /* 0x00005410ff557816 */ /* 0x000fe20000000005 */
[----:B------:R-:W2:Y:S04]  /*1570*/  LDG.E.CONSTANT R86, [R6.64+0xa04] ;  /* 0x000a040c06567981 */ /* 0x000ea8000c1e9900 */
[----:B------:R-:W-:Y:S02]  /*1580*/  FFMA.FTZ R89, R20, R85, R87 ;  /* 0x0000005514597223 */ /* 0x000fe40000010057 */
[----:B------:R-:W3:Y:S04]  /*1590*/  LDG.E.CONSTANT R87, [R6.64+0x804] ;  /* 0x0008040c06577981 */ /* 0x000ee8000c1e9900 */
[----:B------:R-:W5:Y:S01]  /*15a0*/  LDG.E.CONSTANT R85, [R6.64+0xc04] ;  /* 0x000c040c06557981 */ /* 0x000f62000c1e9900 */
[----:B------:R-:W-:-:S05]  /*15b0*/  PRMT R5, RZ, 0x7610, R5 ;  /* 0x00007610ff057816 */ /* 0x000fca0000000005 */
[----:B------:R-:W-:Y:S02]  /*15c0*/  FFMA.FTZ R88, R57, R5, R88 ;  /* 0x0000000539587223 */ /* 0x000fe40000010058 */
[----:B------:R-:W4:Y:S01]  /*15d0*/  LDG.E.CONSTANT R5, [R6.64+0xe04] ;  /* 0x000e040c06057981 */ /* 0x000f22000c1e9900 */
[--C-:B---3--:R-:W-:Y:S02]  /*15e0*/  PRMT R90, RZ, 0x5410, R87.reuse ;  /* 0x00005410ff5a7816 */ /* 0x108fe40000000057 */
[----:B------:R-:W-:-:S03]  /*15f0*/  PRMT R87, RZ, 0x7610, R87 ;  /* 0x00007610ff577816 */ /* 0x000fc60000000057 */
[----:B------:R-:W-:Y:S02]  /*1600*/  FFMA.FTZ R89, R16, R90, R89 ;  /* 0x0000005a10597223 */ /* 0x000fe40000010059 */
[----:B------:R-:W-:Y:S01]  /*1610*/  FFMA.FTZ R88, R61, R87, R88 ;  /* 0x000000573d587223 */ /* 0x000fe20000010058 */
[--C-:B--2---:R-:W-:Y:S02]  /*1620*/  PRMT R87, RZ, 0x5410, R86.reuse ;  /* 0x00005410ff577816 */ /* 0x104fe40000000056 */
[----:B------:R-:W-:-:S03]  /*1630*/  PRMT R86, RZ, 0x7610, R86 ;  /* 0x00007610ff567816 */ /* 0x000fc60000000056 */
[----:B------:R-:W-:Y:S02]  /*1640*/  FFMA.FTZ R90, R12, R87, R89 ;  /* 0x000000570c5a7223 */ /* 0x000fe40000010059 */
[----:B------:R-:W-:Y:S01]  /*1650*/  FFMA.FTZ R87, R65, R86, R88 ;  /* 0x0000005641577223 */ /* 0x000fe20000010058 */
[--C-:B-----5:R-:W-:Y:S01]  /*1660*/  PRMT R86, RZ, 0x5410, R85.reuse ;  /* 0x00005410ff567816 */ /* 0x120fe20000000055 */
[----:B------:R-:W2:Y:S01]  /*1670*/  LDG.E.CONSTANT R88, [R6.64+0x208] ;  /* 0x0002080c06587981 */ /* 0x000ea2000c1e9900 */
[----:B------:R-:W-:-:S05]  /*1680*/  PRMT R85, RZ, 0x7610, R85 ;  /* 0x00007610ff557816 */ /* 0x000fca0000000055 */
[----:B------:R-:W-:Y:S02]  /*1690*/  FFMA.FTZ R85, R70, R85, R87 ;  /* 0x0000005546557223 */ /* 0x000fe40000010057 */
[----:B------:R-:W3:Y:S01]  /*16a0*/  LDG.E.CONSTANT R87, [R6.64+0x8] ;  /* 0x0000080c06577981 */ /* 0x000ee2000c1e9900 */
[----:B------:R-:W-:Y:S01]  /*16b0*/  FFMA.FTZ R86, R69, R86, R90 ;  /* 0x0000005645567223 */ /* 0x000fe2000001005a */
[--C-:B----4-:R-:W-:Y:S02]  /*16c0*/  PRMT R89, RZ, 0x5410, R5.reuse ;  /* 0x00005410ff597816 */ /* 0x110fe40000000005 */
[----:B------:R-:W-:-:S03]  /*16d0*/  PRMT R5, RZ, 0x7610, R5 ;  /* 0x00007610ff057816 */ /* 0x000fc60000000005 */
[----:B------:R-:W-:Y:S02]  /*16e0*/  FFMA.FTZ R89, R79, R89, R86 ;  /* 0x000000594f597223 */ /* 0x000fe40000010056 */
[----:B------:R-:W4:Y:S01]  /*16f0*/  LDG.E.CONSTANT R86, [R6.64+0x408] ;  /* 0x0004080c06567981 */ /* 0x000f22000c1e9900 */
[----:B------:R-:W-:-:S03]  /*1700*/  FFMA.FTZ R5, R80, R5, R85 ;  /* 0x0000000550057223 */ /* 0x000fc60000010055 */
[----:B------:R-:W5:Y:S01]  /*1710*/  LDG.E.CONSTANT R85, [R6.64+0x608] ;  /* 0x0006080c06557981 */ /* 0x000f62000c1e9900 */
[----:B------:R-:W-:Y:S01]  /*1720*/  FADD.FTZ R4, R89, R4 ;  /* 0x0000000459047221 */ /* 0x000fe20000010000 */
[----:B--2---:R-:W-:-:S05]  /*1730*/  PRMT R90, RZ, 0x5410, R88 ;  /* 0x00005410ff5a7816 */ /* 0x004fca0000000058 */
[----:B------:R-:W-:Y:S01]  /*1740*/  FMUL.FTZ R89, R29, R90 ;  /* 0x0000005a1d597220 */ /* 0x000fe20000410000 */
[----:B---3--:R-:W-:-:S05]  /*1750*/  PRMT R90, RZ, 0x5410, R87 ;  /* 0x00005410ff5a7816 */ /* 0x008fca0000000057 */
[----:B------:R-:W-:Y:S01]  /*1760*/  FFMA.FTZ R90, R33, R90, R89 ;  /* 0x0000005a215a7223 */ /* 0x000fe20000010059 */
[----:B------:R-:W-:Y:S02]  /*1770*/  PRMT R89, RZ, 0x7610, R88 ;  /* 0x00007610ff597816 */ /* 0x000fe40000000058 */
[----:B------:R-:W-:-:S03]  /*1780*/  PRMT R87, RZ, 0x7610, R87 ;  /* 0x00007610ff577816 */ /* 0x000fc60000000057 */
[----:B------:R-:W-:Y:S01]  /*1790*/  FMUL.FTZ R89, R50, R89 ;  /* 0x0000005932597220 */ /* 0x000fe20000410000 */
[--C-:B----4-:R-:W-:Y:S02]  /*17a0*/  PRMT R88, RZ, 0x5410, R86.reuse ;  /* 0x00005410ff587816 */ /* 0x110fe40000000056 */
[----:B------:R-:W-:Y:S01]  /*17b0*/  PRMT R86, RZ, 0x7610, R86 ;  /* 0x00007610ff567816 */ /* 0x000fe20000000056 */
[----:B------:R-:W-:-:S04]  /*17c0*/  FFMA.FTZ R87, R46, R87, R89 ;  /* 0x000000572e577223 */ /* 0x000fc80000010059 */
[----:B------:R-:W-:Y:S01]  /*17d0*/  FFMA.FTZ R87, R54, R86, R87 ;  /* 0x0000005636577223 */ /* 0x000fe20000010057 */
[--C-:B-----5:R-:W-:Y:S02]  /*17e0*/  PRMT R86, RZ, 0x5410, R85.reuse ;  /* 0x00005410ff567816 */ /* 0x120fe40000000055 */
[----:B------:R-:W-:Y:S01]  /*17f0*/  PRMT R85, RZ, 0x7610, R85 ;  /* 0x00007610ff557816 */ /* 0x000fe20000000055 */
[----:B------:R-:W-:-:S04]  /*1800*/  FFMA.FTZ R88, R25, R88, R90 ;  /* 0x0000005819587223 */ /* 0x000fc8000001005a */
[----:B------:R-:W-:Y:S02]  /*1810*/  FFMA.FTZ R89, R58, R85, R87 ;  /* 0x000000553a597223 */ /* 0x000fe40000010057 */
[----:B------:R-:W2:Y:S01]  /*1820*/  LDG.E.CONSTANT R87, [R6.64+0xa08] ;  /* 0x000a080c06577981 */ /* 0x000ea2000c1e9900 */
[----:B------:R-:W-:-:S03]  /*1830*/  FFMA.FTZ R88, R21, R86, R88 ;  /* 0x0000005615587223 */ /* 0x000fc60000010058 */
[----:B------:R-:W3:Y:S04]  /*1840*/  LDG.E.CONSTANT R86, [R6.64+0xc08] ;  /* 0x000c080c06567981 */ /* 0x000ee8000c1e9900 */
[----:B------:R-:W4:Y:S01]  /*1850*/  LDG.E.CONSTANT R85, [R6.64+0xe08] ;  /* 0x000e080c06557981 */ /* 0x000f22000c1e9900 */
[----:B------:R-:W-:-:S05]  /*1860*/  PRMT R90, RZ, 0x5410, R91 ;  /* 0x00005410ff5a7816 */ /* 0x000fca000000005b */
[----:B------:R-:W-:Y:S01]  /*1870*/  FFMA.FTZ R90, R17, R90, R88 ;  /* 0x0000005a115a7223 */ /* 0x000fe20000010058 */
[----:B------:R-:W-:-:S05]  /*1880*/  PRMT R88, RZ, 0x7610, R91 ;  /* 0x00007610ff587816 */ /* 0x000fca000000005b */
[----:B------:R-:W-:Y:S01]  /*1890*/  FFMA.FTZ R89, R62, R88, R89 ;  /* 0x000000583e597223 */ /* 0x000fe20000010059 */
[--C-:B--2---:R-:W-:Y:S02]  /*18a0*/  PRMT R88, RZ, 0x5410, R87.reuse ;  /* 0x00005410ff587816 */ /* 0x104fe40000000057 */
[----:B------:R-:W-:-:S03]  /*18b0*/  PRMT R87, RZ, 0x7610, R87 ;  /* 0x00007610ff577816 */ /* 0x000fc60000000057 */
[----:B------:R-:W-:Y:S02]  /*18c0*/  FFMA.FTZ R88, R13, R88, R90 ;  /* 0x000000580d587223 */ /* 0x000fe4000001005a */
[----:B------:R-:W-:Y:S01]  /*18d0*/  FFMA.FTZ R87, R66, R87, R89 ;  /* 0x0000005742577223 */ /* 0x000fe20000010059 */
[--C-:B---3--:R-:W-:Y:S01]  /*18e0*/  PRMT R89, RZ, 0x5410, R86.reuse ;  /* 0x00005410ff597816 */ /* 0x108fe20000000056 */
[----:B------:R-:W2:Y:S01]  /*18f0*/  LDG.E.CONSTANT R90, [R6.64+0x20c] ;  /* 0x00020c0c065a7981 */ /* 0x000ea2000c1e9900 */
[----:B------:R-:W-:-:S03]  /*1900*/  PRMT R86, RZ, 0x7610, R86 ;  /* 0x00007610ff567816 */ /* 0x000fc60000000056 */
[----:B------:R-:W-:Y:S02]  /*1910*/  FFMA.FTZ R88, R71, R89, R88 ;  /* 0x0000005947587223 */ /* 0x000fe40000010058 */
[----:B------:R-:W-:Y:S01]  /*1920*/  FFMA.FTZ R89, R72, R86, R87 ;  /* 0x0000005648597223 */ /* 0x000fe20000010057 */
[--C-:B----4-:R-:W-:Y:S01]  /*1930*/  PRMT R87, RZ, 0x5410, R85.reuse ;  /* 0x00005410ff577816 */ /* 0x110fe20000000055 */
[----:B------:R-:W3:Y:S01]  /*1940*/  LDG.E.CONSTANT R86, [R6.64+0xc] ;  /* 0x00000c0c06567981 */ /* 0x000ee2000c1e9900 */
[----:B------:R-:W-:-:S05]  /*1950*/  PRMT R85, RZ, 0x7610, R85 ;  /* 0x00007610ff557816 */ /* 0x000fca0000000055 */
[----:B------:R-:W-:Y:S02]  /*1960*/  FFMA.FTZ R89, R82, R85, R89 ;  /* 0x0000005552597223 */ /* 0x000fe40000010059 */
[----:B------:R-:W4:Y:S01]  /*1970*/  LDG.E.CONSTANT R85, [R6.64+0x40c] ;  /* 0x00040c0c06557981 */ /* 0x000f22000c1e9900 */
[----:B------:R-:W-:Y:S02]  /*1980*/  FFMA.FTZ R87, R81, R87, R88 ;  /* 0x0000005751577223 */ /* 0x000fe40000010058 */
[----:B------:R-:W-:Y:S02]  /*1990*/  FADD.FTZ R88, R5, R4 ;  /* 0x0000000405587221 */ /* 0x000fe40000010000 */
[----:B------:R-:W5:Y:S02]  /*19a0*/  LDG.E.CONSTANT R4, [R6.64+0x60c] ;  /* 0x00060c0c06047981 */ /* 0x000f64000c1e9900 */
[----:B------:R-:W-:-:S04]  /*19b0*/  FADD.FTZ R88, R87, R88 ;  /* 0x0000005857587221 */ /* 0x000fc80000010000 */
[----:B------:R-:W-:Y:S01]  /*19c0*/  FADD.FTZ R5, R89, R88 ;  /* 0x0000005859057221 */ /* 0x000fe20000010000 */
[--C-:B--2---:R-:W-:Y:S02]  /*19d0*/  PRMT R87, RZ, 0x5410, R90.reuse ;  /* 0x00005410ff577816 */ /* 0x104fe4000000005a */
[----:B------:R-:W-:-:S03]  /*19e0*/  PRMT R88, RZ, 0x7610, R90 ;  /* 0x00007610ff587816 */ /* 0x000fc6000000005a */
[----:B------:R-:W-:Y:S01]  /*19f0*/  FMUL.FTZ R89, R30, R87 ;  /* 0x000000571e597220 */ /* 0x000fe20000410000 */
[--C-:B---3--:R-:W-:Y:S01]  /*1a00*/  PRMT R87, RZ, 0x5410, R86.reuse ;  /* 0x00005410ff577816 */ /* 0x108fe20000000056 */
[----:B------:R-:W-:Y:S01]  /*1a10*/  FMUL.FTZ R88, R51, R88 ;  /* 0x0000005833587220 */ /* 0x000fe20000410000 */
[----:B------:R-:W-:-:S05]  /*1a20*/  PRMT R86, RZ, 0x7610, R86 ;  /* 0x00007610ff567816 */ /* 0x000fca0000000056 */
[----:B------:R-:W-:Y:S01]  /*1a30*/  FFMA.FTZ R86, R47, R86, R88 ;  /* 0x000000562f567223 */ /* 0x000fe20000010058 */
[--C-:B----4-:R-:W-:Y:S02]  /*1a40*/  PRMT R88, RZ, 0x5410, R85.reuse ;  /* 0x00005410ff587816 */ /* 0x110fe40000000055 */
[----:B------:R-:W-:Y:S01]  /*1a50*/  PRMT R85, RZ, 0x7610, R85 ;  /* 0x00007610ff557816 */ /* 0x000fe20000000055 */
[----:B------:R-:W-:-:S04]  /*1a60*/  FFMA.FTZ R87, R34, R87, R89 ;  /* 0x0000005722577223 */ /* 0x000fc80000010059 */
[----:B------:R-:W-:Y:S01]  /*1a70*/  FFMA.FTZ R90, R55, R85, R86 ;  /* 0x00000055375a7223 */ /* 0x000fe20000010056 */
[--C-:B-----5:R-:W-:Y:S01]  /*1a80*/  PRMT R85, RZ, 0x5410, R4.reuse ;  /* 0x00005410ff557816 */ /* 0x120fe20000000004 */
[----:B------:R-:W-:Y:S01]  /*1a90*/  FFMA.FTZ R87, R26, R88, R87 ;  /* 0x000000581a577223 */ /* 0x000fe20000010057 */
[----:B------:R0:W2:Y:S03]  /*1aa0*/  LDG.E.CONSTANT R86, [R6.64+0xa0c] ;  /* 0x000a0c0c06567981 */ /* 0x0000a6000c1e9900 */
[----:B------:R-:W-:Y:S01]  /*1ab0*/  FFMA.FTZ R89, R22, R85, R87 ;  /* 0x0000005516597223 */ /* 0x000fe20000010057 */
[----:B------:R0:W3:Y:S04]  /*1ac0*/  LDG.E.CONSTANT R88, [R6.64+0xe0c] ;  /* 0x000e0c0c06587981 */ /* 0x0000e8000c1e9900 */
[----:B------:R-:W0:Y:S04]  /*1ad0*/  LDG.E.CONSTANT R87, [R6.64+0x80c] ;  /* 0x00080c0c06577981 */ /* 0x000e28000c1e9900 */
[----:B------:R0:W4:Y:S01]  /*1ae0*/  LDG.E.CONSTANT R85, [R6.64+0xc0c] ;  /* 0x000c0c0c06557981 */ /* 0x000122000c1e9900 */
[----:B------:R-:W-:-:S05]  /*1af0*/  PRMT R4, RZ, 0x7610, R4 ;  /* 0x00007610ff047816 */ /* 0x000fca0000000004 */
[----:B------:R-:W-:Y:S01]  /*1b00*/  FFMA.FTZ R4, R59, R4, R90 ;  /* 0x000000043b047223 */ /* 0x000fe2000001005a */
[----:B------:R-:W-:Y:S02]  /*1b10*/  IADD3 R11, R11, 0x4, RZ ;  /* 0x000000040b0b7810 */ /* 0x000fe40007ffe0ff */
[----:B------:R-:W-:Y:S02]  /*1b20*/  ISETP.GE.AND P0, PT, R77, R44, PT ;  /* 0x0000002c4d00720c */ /* 0x000fe40003f06270 */
[----:B------:R-:W-:Y:S02]  /*1b30*/  ISETP.GE.AND P2, PT, R11, UR4, PT ;  /* 0x000000040b007c0c */ /* 0x000fe4000bf46270 */
[----:B------:R-:W-:Y:S02]  /*1b40*/  IADD3 R8, P1, R8, 0x10, RZ ;  /* 0x0000001008087810 */ /* 0x000fe40007f3e0ff */
[----:B------:R-:W-:-:S03]  /*1b50*/  IADD3 R77, R77, 0x80, RZ ;  /* 0x000000804d4d7810 */ /* 0x000fc60007ffe0ff */
[----:B------:R-:W-:Y:S01]  /*1b60*/  IMAD.X R9, RZ, RZ, R9, P1 ;  /* 0x000000ffff097224 */ /* 0x000fe200008e0609 */
[--C-:B0-----:R-:W-:Y:S02]  /*1b70*/  PRMT R6, RZ, 0x5410, R87.reuse ;  /* 0x00005410ff067816 */ /* 0x101fe40000000057 */
[----:B------:R-:W-:-:S03]  /*1b80*/  PRMT R87, RZ, 0x7610, R87 ;  /* 0x00007610ff577816 */ /* 0x000fc60000000057 */
[----:B------:R-:W-:Y:S01]  /*1b90*/  FFMA.FTZ R89, R18, R6, R89 ;  /* 0x0000000612597223 */ /* 0x000fe20000010059 */
[----:B--2---:R-:W-:Y:S01]  /*1ba0*/  PRMT R6, RZ, 0x5410, R86 ;  /* 0x00005410ff067816 */ /* 0x004fe20000000056 */
[----:B------:R-:W-:Y:S01]  /*1bb0*/  FFMA.FTZ R4, R63, R87, R4 ;  /* 0x000000573f047223 */ /* 0x000fe20000010004 */
[----:B------:R-:W-:-:S03]  /*1bc0*/  PRMT R86, RZ, 0x7610, R86 ;  /* 0x00007610ff567816 */ /* 0x000fc60000000056 */
[----:B------:R-:W-:Y:S02]  /*1bd0*/  FFMA.FTZ R90, R14, R6, R89 ;  /* 0x000000060e5a7223 */ /* 0x000fe40000010059 */
[----:B------:R-:W-:Y:S01]  /*1be0*/  FFMA.FTZ R87, R67, R86, R4 ;  /* 0x0000005643577223 */ /* 0x000fe20000010004 */
[--C-:B----4-:R-:W-:Y:S02]  /*1bf0*/  PRMT R4, RZ, 0x5410, R85.reuse ;  /* 0x00005410ff047816 */ /* 0x110fe40000000055 */
[----:B------:R-:W-:Y:S02]  /*1c00*/  PRMT R85, RZ, 0x7610, R85 ;  /* 0x00007610ff557816 */ /* 0x000fe40000000055 */
[----:B---3--:R-:W-:Y:S01]  /*1c10*/  PRMT R6, RZ, 0x5410, R88 ;  /* 0x00005410ff067816 */ /* 0x008fe20000000058 */
[----:B------:R-:W-:Y:S01]  /*1c20*/  FFMA.FTZ R4, R73, R4, R90 ;  /* 0x0000000449047223 */ /* 0x000fe2000001005a */
[----:B------:R-:W-:Y:S01]  /*1c30*/  PRMT R88, RZ, 0x7610, R88 ;  /* 0x00007610ff587816 */ /* 0x000fe20000000058 */
[----:B------:R-:W-:-:S02]  /*1c40*/  FFMA.FTZ R85, R74, R85, R87 ;  /* 0x000000554a557223 */ /* 0x000fc40000010057 */
[----:B------:R-:W-:Y:S02]  /*1c50*/  FFMA.FTZ R4, R83, R6, R4 ;  /* 0x0000000653047223 */ /* 0x000fe40000010004 */
        /* <DEDUP_REMOVED lines=10> */
.L_x_14129:
[--C-:B0-----:R-:W-:Y:S01]  /*1d00*/  PRMT R0, RZ, 0x5410, R32.reuse ;  /* 0x00005410ff007816 */ /* 0x101fe20000000020 */
[----:B------:R-:W-:Y:S01]  /*1d10*/  IMAD R75, R40, 0x20, R39 ;  /* 0x00000020284b7824 */ /* 0x000fe200078e0227 */
[----:B------:R-:W-:Y:S01]  /*1d20*/  PRMT R45, RZ, 0x7610, R32 ;  /* 0x00007610ff2d7816 */ /* 0x000fe20000000020 */
[----:B------:R-:W-:Y:S01]  /*1d30*/  IMAD.U32 R76, RZ, RZ, UR17 ;  /* 0x00000011ff4c7e24 */ /* 0x000fe2000f8e00ff */
[--C-:B------:R-:W-:Y:S02]  /*1d40*/  PRMT R32, RZ, 0x5410, R33.reuse ;  /* 0x00005410ff207816 */ /* 0x100fe40000000021 */
[----:B------:R-:W-:Y:S01]  /*1d50*/  PRMT R46, RZ, 0x7610, R33 ;  /* 0x00007610ff2e7816 */ /* 0x000fe20000000021 */
[----:B------:R-:W-:Y:S01]  /*1d60*/  IMAD R77, R76, 0x200, R75 ;  /* 0x000002004c4d7824 */ /* 0x000fe200078e024b */
[--C-:B------:R-:W-:Y:S01]  /*1d70*/  PRMT R33, RZ, 0x5410, R34.reuse ;  /* 0x00005410ff217816 */ /* 0x100fe20000000022 */
[----:B------:R-:W-:Y:S01]  /*1d80*/  IMAD.MOV.U32 R76, RZ, RZ, R37 ;  /* 0x000000ffff4c7224 */ /* 0x000fe200078e0025 */
        /* <DEDUP_REMOVED lines=11> */
[--C-:B--2---:R-:W-:Y:S02]  /*1e40*/  PRMT R31, RZ, 0x5410, R24.reuse ;  /* 0x00005410ff1f7816 */ /* 0x104fe40000000018 */
[----:B------:R-:W-:-:S02]  /*1e50*/  PRMT R53, RZ, 0x7610, R24 ;  /* 0x00007610ff357816 */ /* 0x000fc40000000018 */
[--C-:B------:R-:W-:Y:S02]  /*1e60*/  PRMT R24, RZ, 0x5410, R25.reuse ;  /* 0x00005410ff187816 */ /* 0x100fe40000000019 */
[----:B------:R-:W-:Y:S02]  /*1e70*/  PRMT R54, RZ, 0x7610, R25 ;  /* 0x00007610ff367816 */ /* 0x000fe40000000019 */
[--C-:B------:R-:W-:Y:S02]  /*1e80*/  PRMT R25, RZ, 0x5410, R26.reuse ;  /* 0x00005410ff197816 */ /* 0x100fe4000000001a */
[----:B------:R-:W-:Y:S02]  /*1e90*/  PRMT R55, RZ, 0x7610, R26 ;  /* 0x00007610ff377816 */ /* 0x000fe4000000001a */
[--C-:B------:R-:W-:Y:S02]  /*1ea0*/  PRMT R26, RZ, 0x5410, R27.reuse ;  /* 0x00005410ff1a7816 */ /* 0x100fe4000000001b */
[----:B------:R-:W-:-:S02]  /*1eb0*/  PRMT R56, RZ, 0x7610, R27 ;  /* 0x00007610ff387816 */ /* 0x000fc4000000001b */
[--C-:B---3--:R-:W-:Y:S02]  /*1ec0*/  PRMT R27, RZ, 0x5410, R20.reuse ;  /* 0x00005410ff1b7816 */ /* 0x108fe40000000014 */
[----:B------:R-:W-:Y:S02]  /*1ed0*/  PRMT R57, RZ, 0x7610, R20 ;  /* 0x00007610ff397816 */ /* 0x000fe40000000014 */
[--C-:B------:R-:W-:Y:S02]  /*1ee0*/  PRMT R20, RZ, 0x5410, R21.reuse ;  /* 0x00005410ff147816 */ /* 0x100fe40000000015 */
[----:B------:R-:W-:Y:S02]  /*1ef0*/  PRMT R58, RZ, 0x7610, R21 ;  /* 0x00007610ff3a7816 */ /* 0x000fe40000000015 */
[--C-:B------:R-:W-:Y:S02]  /*1f00*/  PRMT R21, RZ, 0x5410, R22.reuse ;  /* 0x00005410ff157816 */ /* 0x100fe40000000016 */
[----:B------:R-:W-:-:S02]  /*1f10*/  PRMT R59, RZ, 0x7610, R22 ;  /* 0x00007610ff3b7816 */ /* 0x000fc40000000016 */
[--C-:B------:R-:W-:Y:S02]  /*1f20*/  PRMT R22, RZ, 0x5410, R23.reuse ;  /* 0x00005410ff167816 */ /* 0x100fe40000000017 */
[----:B------:R-:W-:Y:S02]  /*1f30*/  PRMT R60, RZ, 0x7610, R23 ;  /* 0x00007610ff3c7816 */ /* 0x000fe40000000017 */
[--C-:B----4-:R-:W-:Y:S02]  /*1f40*/  PRMT R23, RZ, 0x5410, R16.reuse ;  /* 0x00005410ff177816 */ /* 0x110fe40000000010 */
        /* <DEDUP_REMOVED lines=11> */
[----:B------:R-:W-:Y:S02]  /*2000*/  IADD3 R9, P0, R37, UR6, RZ ;  /* 0x0000000625097c10 */ /* 0x000fe4000ff1e0ff */
        /* <DEDUP_REMOVED lines=15> */
[----:B------:R-:W-:Y:S01]  /*2100*/  IMAD.MOV.U32 R10, RZ, RZ, -0x800001 ;  /* 0xff7fffffff0a7424 */ /* 0x000fe200078e00ff */
[----:B------:R-:W-:-:S02]  /*2110*/  PRMT R78, RZ, 0x5410, R4 ;  /* 0x00005410ff4e7816 */ /* 0x000fc40000000004 */
[----:B------:R-:W-:Y:S02]  /*2120*/  LEA R75, R75, 0xa0, 0x2 ;  /* 0x000000a04b4b7811 */ /* 0x000fe400078e10ff */
[----:B------:R-:W-:Y:S02]  /*2130*/  IADD3 R11, -R44, 0x1, R77 ;  /* 0x000000012c0b7810 */ /* 0x000fe40007ffe14d */
[----:B------:R-:W-:Y:S02]  /*2140*/  PRMT R80, RZ, 0x7610, R4 ;  /* 0x00007610ff507816 */ /* 0x000fe40000000004 */
[--C-:B------:R-:W-:Y:S02]  /*2150*/  PRMT R81, RZ, 0x5410, R5.reuse ;  /* 0x00005410ff517816 */ /* 0x100fe40000000005 */
[----:B------:R-:W-:Y:S02]  /*2160*/  PRMT R82, RZ, 0x7610, R5 ;  /* 0x00007610ff527816 */ /* 0x000fe40000000005 */
[----:B------:R-:W-:-:S02]  /*2170*/  PRMT R83, RZ, 0x5410, R6 ;  /* 0x00005410ff537816 */ /* 0x000fc40000000006 */
[----:B------:R-:W-:Y:S02]  /*2180*/  PRMT R84, RZ, 0x7610, R6 ;  /* 0x00007610ff547816 */ /* 0x000fe40000000006 */
[--C-:B------:R-:W-:Y:S02]  /*2190*/  PRMT R85, RZ, 0x5410, R7.reuse ;  /* 0x00005410ff557816 */ /* 0x100fe40000000007 */
[----:B------:R-:W-:Y:S02]  /*21a0*/  PRMT R86, RZ, 0x7610, R7 ;  /* 0x00007610ff567816 */ /* 0x000fe40000000007 */
.L_x_14131:
[----:B------:R-:W2:Y:S01]  /*21b0*/  LDG.E.CONSTANT R7, [R8.64] ;  /* 0x0000000c08077981 */ /* 0x000ea2000c1e9900 */
[----:B------:R-:W-:Y:S01]  /*21c0*/  IMAD.MOV.U32 R5, RZ, RZ, R3 ;  /* 0x000000ffff057224 */ /* 0x000fe200078e0003 */
[----:B--2---:R-:W-:-:S05]  /*21d0*/  SHF.R.S32.HI R4, RZ, 0x1f, R7 ;  /* 0x0000001fff047819 */ /* 0x004fca0000011407 */
[----:B------:R-:W-:-:S04]  /*21e0*/  IMAD R4, R4, c[0x0][0x1bc], RZ ;  /* 0x00006f0004047a24 */ /* 0x000fc800078e02ff */
[----:B------:R-:W-:Y:S02]  /*21f0*/  IMAD R87, R7, R36, R4 ;  /* 0x0000002407577224 */ /* 0x000fe400078e0204 */
[----:B------:R-:W-:-:S04]  /*2200*/  IMAD.MOV.U32 R4, RZ, RZ, R2 ;  /* 0x000000ffff047224 */ /* 0x000fc800078e0002 */
[----:B------:R-:W-:-:S04]  /*2210*/  IMAD.WIDE.U32 R4, R7, c[0x0][0x1bc], R4 ;  /* 0x00006f0007047a25 */ /* 0x000fc800078e0004 */
[----:B------:R-:W-:Y:S01]  /*2220*/  IMAD.IADD R5, R5, 0x1, R87 ;  /* 0x0000000105057824 */ /* 0x000fe200078e0257 */
[----:B------:R-:W-:-:S04]  /*2230*/  LEA R6, P0, R4, c[0x0][0x180], 0x1 ;  /* 0x0000600004067a11 */ /* 0x000fc800078008ff */
[----:B------:R-:W-:-:S05]  /*2240*/  LEA.HI.X R7, R4, c[0x0][0x184], R5, 0x1, P0 ;  /* 0x0000610004077a11 */ /* 0x000fca00000f0c05 */
[----:B------:R-:W2:Y:S04]  /*2250*/  LDG.E.CONSTANT R5, [R6.64+0x200] ;  /* 0x0002000c06057981 */ /* 0x000ea8000c1e9900 */
[----:B------:R-:W3:Y:S04]  /*2260*/  LDG.E.CONSTANT R89, [R6.64] ;  /* 0x0000000c06597981 */ /* 0x000ee8000c1e9900 */
[----:B------:R-:W4:Y:S01]  /*2270*/  LDG.E.CONSTANT R91, [R6.64+0x400] ;  /* 0x0004000c065b7981 */ /* 0x000f22000c1e9900 */
[----:B--2---:R-:W-:-:S05]  /*2280*/  PRMT R4, RZ, 0x5410, R5 ;  /* 0x00005410ff047816 */ /* 0x004fca0000000005 */
[----:B------:R-:W-:Y:S01]  /*2290*/  FMUL.FTZ R88, R4, R35 ;  /* 0x0000002304587220 */ /* 0x000fe20000410000 */
[----:B------:R-:W-:Y:S02]  /*22a0*/  PRMT R4, RZ, 0x7610, R5 ;  /* 0x00007610ff047816 */ /* 0x000fe40000000005 */
[----:B---3--:R-:W-:-:S03]  /*22b0*/  PRMT R5, RZ, 0x5410, R89 ;  /* 0x00005410ff057816 */ /* 0x008fc60000000059 */
[----:B------:R-:W-:Y:S01]  /*22c0*/  FMUL.FTZ R87, R4, R49 ;  /* 0x0000003104577220 */ /* 0x000fe20000410000 */
[----:B------:R-:W-:Y:S01]  /*22d0*/  PRMT R4, RZ, 0x7610, R89 ;  /* 0x00007610ff047816 */ /* 0x000fe20000000059 */
[----:B------:R-:W-:Y:S02]  /*22e0*/  FFMA.FTZ R88, R5, R0, R88 ;  /* 0x0000000005587223 */ /* 0x000fe40000010058 */
[----:B------:R-:W2:Y:S02]  /*22f0*/  LDG.E.CONSTANT R5, [R6.64+0x800] ;  /* 0x0008000c06057981 */ /* 0x000ea4000c1e9900 */
[----:B------:R-:W-:Y:S02]  /*2300*/  FFMA.FTZ R90, R4, R45, R87 ;  /* 0x0000002d045a7223 */ /* 0x000fe40000010057 */
[----:B------:R-:W3:Y:S04]  /*2310*/  LDG.E.CONSTANT R87, [R6.64+0x600] ;  /* 0x0006000c06577981 */ /* 0x000ee8000c1e9900 */
[----:B------:R-:W5:Y:S01]  /*2320*/  LDG.E.CONSTANT R4, [R6.64+0xa00] ;  /* 0x000a000c06047981 */ /* 0x000f62000c1e9900 */
[----:B----4-:R-:W-:-:S05]  /*2330*/  PRMT R89, RZ, 0x5410, R91 ;  /* 0x00005410ff597816 */ /* 0x010fca000000005b */
[----:B------:R-:W-:Y:S01]  /*2340*/  FFMA.FTZ R92, R89, R31, R88 ;  /* 0x0000001f595c7223 */ /* 0x000fe20000010058 */
[----:B------:R-:W-:-:S05]  /*2350*/  PRMT R88, RZ, 0x7610, R91 ;  /* 0x00007610ff587816 */ /* 0x000fca000000005b */
[----:B------:R-:W-:Y:S01]  /*2360*/  FFMA.FTZ R88, R88, R53, R90 ;  /* 0x0000003558587223 */ /* 0x000fe2000001005a */
[--C-:B---3--:R-:W-:Y:S02]  /*2370*/  PRMT R89, RZ, 0x5410, R87.reuse ;  /* 0x00005410ff597816 */ /* 0x108fe40000000057 */
[----:B------:R-:W-:-:S03]  /*2380*/  PRMT R87, RZ, 0x7610, R87 ;  /* 0x00007610ff577816 */ /* 0x000fc60000000057 */
[----:B------:R-:W-:Y:S02]  /*2390*/  FFMA.FTZ R92, R89, R27, R92 ;  /* 0x0000001b595c7223 */ /* 0x000fe4000001005c */
[----:B------:R-:W-:Y:S01]  /*23a0*/  FFMA.FTZ R88, R87, R57, R88 ;  /* 0x0000003957587223 */ /* 0x000fe20000010058 */
[--C-:B--2---:R-:W-:Y:S01]  /*23b0*/  PRMT R87, RZ, 0x5410, R5.reuse ;  /* 0x00005410ff577816 */ /* 0x104fe20000000005 */
[----:B------:R-:W2:Y:S01]  /*23c0*/  LDG.E.CONSTANT R89, [R6.64+0xc00] ;  /* 0x000c000c06597981 */ /* 0x000ea2000c1e9900 */
[----:B------:R-:W-:-:S03]  /*23d0*/  PRMT R5, RZ, 0x7610, R5 ;  /* 0x00007610ff057816 */ /* 0x000fc60000000005 */
[----:B------:R-:W-:Y:S02]  /*23e0*/  FFMA.FTZ R90, R87, R23, R92 ;  /* 0x00000017575a7223 */ /* 0x000fe4000001005c */
[----:B------:R-:W-:Y:S01]  /*23f0*/  FFMA.FTZ R92, R5, R61, R88 ;  /* 0x0000003d055c7223 */ /* 0x000fe20000010058 */
[----:B------:R-:W3:Y:S04]  /*2400*/  LDG.E.CONSTANT R87, [R6.64+0x204] ;  /* 0x0002040c06577981 */ /* 0x000ee8000c1e9900 */
[----:B------:R-:W4:Y:S01]  /*2410*/  LDG.E.CONSTANT R88, [R6.64+0xe00] ;  /* 0x000e000c06587981 */ /* 0x000f22000c1e9900 */
[----:B-----5:R-:W-:-:S05]  /*2420*/  PRMT R5, RZ, 0x5410, R4 ;  /* 0x00005410ff057816 */ /* 0x020fca0000000004 */
[----:B------:R-:W-:Y:S02]  /*2430*/  FFMA.FTZ R90, R5, R19, R90 ;  /* 0x00000013055a7223 */ /* 0x000fe4000001005a */
[----:B------:R-:W5:Y:S01]  /*2440*/  LDG.E.CONSTANT R5, [R6.64+0x4] ;  /* 0x0000040c06057981 */ /* 0x000f62000c1e9900 */
[----:B------:R-:W-:-:S05]  /*2450*/  PRMT R4, RZ, 0x7610, R4 ;  /* 0x00007610ff047816 */ /* 0x000fca0000000004 */
[----:B------:R-:W-:Y:S02]  /*2460*/  FFMA.FTZ R91, R4, R65, R92 ;  /* 0x00000041045b7223 */ /* 0x000fe4000001005c */
[----:B------:R-:W5:Y:S01]  /*2470*/  LDG.E.CONSTANT R92, [R6.64+0x404] ;  /* 0x0004040c065c7981 */ /* 0x000f62000c1e9900 */
[--C-:B--2---:R-:W-:Y:S02]  /*2480*/  PRMT R4, RZ, 0x5410, R89.reuse ;  /* 0x00005410ff047816 */ /* 0x104fe40000000059 */
[----:B------:R-:W-:-:S03]  /*2490*/  PRMT R89, RZ, 0x7610, R89 ;  /* 0x00007610ff597816 */ /* 0x000fc60000000059 */
[----:B------:R-:W-:Y:S02]  /*24a0*/  FFMA.FTZ R93, R4, R15, R90 ;  /* 0x0000000f045d7223 */ /* 0x000fe4000001005a */
[----:B------:R-:W-:Y:S01]  /*24b0*/  FFMA.FTZ R89, R89, R70, R91 ;  /* 0x0000004659597223 */ /* 0x000fe2000001005b */
[--C-:B----4-:R-:W-:Y:S02]  /*24c0*/  PRMT R4, RZ, 0x5410, R88.reuse ;  /* 0x00005410ff047816 */ /* 0x110fe40000000058 */
[----:B------:R-:W-:-:S03]  /*24d0*/  PRMT R88, RZ, 0x7610, R88 ;  /* 0x00007610ff587816 */ /* 0x000fc60000000058 */
[----:B------:R-:W-:Y:S02]  /*24e0*/  FFMA.FTZ R4, R4, R78, R93 ;  /* 0x0000004e04047223 */ /* 0x000fe4000001005d */
[----:B------:R-:W-:-:S04]  /*24f0*/  FFMA.FTZ R89, R88, R80, R89 ;  /* 0x0000005058597223 */ /* 0x000fc80000010059 */
[----:B------:R-:W-:Y:S01]  /*2500*/  FADD.FTZ R4, R4, R89 ;  /* 0x0000005904047221 */ /* 0x000fe20000010000 */
[--C-:B---3--:R-:W-:Y:S02]  /*2510*/  PRMT R89, RZ, 0x5410, R87.reuse ;  /* 0x00005410ff597816 */ /* 0x108fe40000000057 */
[----:B------:R-:W-:-:S03]  /*2520*/  PRMT R87, RZ, 0x7610, R87 ;  /* 0x00007610ff577816 */ /* 0x000fc60000000057 */
[----:B------:R-:W-:Y:S02]  /*2530*/  FMUL.FTZ R89, R89, R28 ;  /* 0x0000001c59597220 */ /* 0x000fe40000410000 */
[----:B------:R-:W-:Y:S01]  /*2540*/  FMUL.FTZ R88, R87, R50 ;  /* 0x0000003257587220 */ /* 0x000fe20000410000 */
[--C-:B-----5:R-:W-:Y:S02]  /*2550*/  PRMT R87, RZ, 0x5410, R5.reuse ;  /* 0x00005410ff577816 */ /* 0x120fe40000000005 */
[----:B------:R-:W-:Y:S02]  /*2560*/  PRMT R91, RZ, 0x7610, R5 ;  /* 0x00007610ff5b7816 */ /* 0x000fe40000000005 */
[----:B------:R-:W2:Y:S01]  /*2570*/  LDG.E.CONSTANT R5, [R6.64+0xa04] ;  /* 0x000a040c06057981 */ /* 0x000ea2000c1e9900 */
[----:B------:R-:W-:-:S03]  /*2580*/  FFMA.FTZ R87, R87, R32, R89 ;  /* 0x0000002057577223 */ /* 0x000fc60000010059 */
[----:B------:R-:W3:Y:S01]  /*2590*/  LDG.E.CONSTANT R89, [R6.64+0x604] ;  /* 0x0006040c06597981 */ /* 0x000ee2000c1e9900 */
[----:B------:R-:W-:-:S03]  /*25a0*/  FFMA.FTZ R91, R91, R46, R88 ;  /* 0x0000002e5b5b7223 */ /* 0x000fc60000010058 */
[----:B------:R-:W4:Y:S01]  /*25b0*/  LDG.E.CONSTANT R88, [R6.64+0x804] ;  /* 0x0008040c06587981 */ /* 0x000f22000c1e9900 */
[----:B------:R-:W-:-:S05]  /*25c0*/  PRMT R90, RZ, 0x5410, R92 ;  /* 0x00005410ff5a7816 */ /* 0x000fca000000005c */
[----:B------:R-:W-:Y:S01]  /*25d0*/  FFMA.FTZ R87, R90, R24, R87 ;  /* 0x000000185a577223 */ /* 0x000fe20000010057 */
[----:B------:R-:W-:Y:S02]  /*25e0*/  PRMT R90, RZ, 0x7610, R92 ;  /* 0x00007610ff5a7816 */ /* 0x000fe4000000005c */
[----:B------:R-:W5:Y:S03]  /*25f0*/  LDG.E.CONSTANT R92, [R6.64+0xc04] ;  /* 0x000c040c065c7981 */ /* 0x000f66000c1e9900 */
[----:B------:R-:W-:Y:S01]  /*2600*/  FFMA.FTZ R91, R90, R54, R91 ;  /* 0x000000365a5b7223 */ /* 0x000fe2000001005b */
[--C-:B---3--:R-:W-:Y:S02]  /*2610*/  PRMT R90, RZ, 0x5410, R89.reuse ;  /* 0x00005410ff5a7816 */ /* 0x108fe40000000059 */
[----:B------:R-:W-:-:S03]  /*2620*/  PRMT R89, RZ, 0x7610, R89 ;  /* 0x00007610ff597816 */ /* 0x000fc60000000059 */
[----:B------:R-:W-:Y:S01]  /*2630*/  FFMA.FTZ R87, R90, R20, R87 ;  /* 0x000000145a577223 */ /* 0x000fe20000010057 */
[--C-:B----4-:R-:W-:Y:S01]  /*2640*/  PRMT R90, RZ, 0x5410, R88.reuse ;  /* 0x00005410ff5a7816 */ /* 0x110fe20000000058 */
[----:B------:R-:W-:Y:S01]  /*2650*/  FFMA.FTZ R89, R89, R58, R91 ;  /* 0x0000003a59597223 */ /* 0x000fe2000001005b */
[----:B------:R-:W-:Y:S02]  /*2660*/  PRMT R88, RZ, 0x7610, R88 ;  /* 0x00007610ff587816 */ /* 0x000fe40000000058 */
[----:B--2---:R-:W-:-:S03]  /*2670*/  PRMT R91, RZ, 0x7610, R5 ;  /* 0x00007610ff5b7816 */ /* 0x004fc60000000005 */
[----:B------:R-:W-:-:S04]  /*2680*/  FFMA.FTZ R89, R88, R62, R89 ;  /* 0x0000003e58597223 */ /* 0x000fc80000010059 */
[----:B------:R-:W-:Y:S02]  /*2690*/  FFMA.FTZ R91, R91, R66, R89 ;  /* 0x000000425b5b7223 */ /* 0x000fe40000010059 */
[----:B------:R-:W2:Y:S01]  /*26a0*/  LDG.E.CONSTANT R89, [R6.64+0xe04] ;  /* 0x000e040c06597981 */ /* 0x000ea2000c1e9900 */
[----:B------:R-:W-:Y:S01]  /*26b0*/  FFMA.FTZ R87, R90, R16, R87 ;  /* 0x000000105a577223 */ /* 0x000fe20000010057 */
[----:B------:R-:W-:Y:S02]  /*26c0*/  PRMT R88, RZ, 0x5410, R5 ;  /* 0x00005410ff587816 */ /* 0x000fe40000000005 */
[----:B------:R-:W3:Y:S03]  /*26d0*/  LDG.E.CONSTANT R5, [R6.64+0x8] ;  /* 0x0000080c06057981 */ /* 0x000ee6000c1e9900 */
[----:B------:R-:W-:Y:S02]  /*26e0*/  FFMA.FTZ R88, R88, R12, R87 ;  /* 0x0000000c58587223 */ /* 0x000fe40000010057 */
[----:B------:R-:W4:Y:S01]  /*26f0*/  LDG.E.CONSTANT R87, [R6.64+0x208] ;  /* 0x0002080c06577981 */ /* 0x000f22000c1e9900 */
[----:B-----5:R-:W-:-:S05]  /*2700*/  PRMT R90, RZ, 0x5410, R92 ;  /* 0x00005410ff5a7816 */ /* 0x020fca000000005c */
[----:B------:R-:W-:Y:S01]  /*2710*/  FFMA.FTZ R88, R90, R69, R88 ;  /* 0x000000455a587223 */ /* 0x000fe20000010058 */
[----:B------:R-:W-:Y:S02]  /*2720*/  PRMT R90, RZ, 0x7610, R92 ;  /* 0x00007610ff5a7816 */ /* 0x000fe4000000005c */
[----:B------:R-:W5:Y:S03]  /*2730*/  LDG.E.CONSTANT R92, [R6.64+0x408] ;  /* 0x0004080c065c7981 */ /* 0x000f66000c1e9900 */
[----:B------:R-:W-:Y:S01]  /*2740*/  FFMA.FTZ R91, R90, R72, R91 ;  /* 0x000000485a5b7223 */ /* 0x000fe2000001005b */
[--C-:B--2---:R-:W-:Y:S02]  /*2750*/  PRMT R90, RZ, 0x5410, R89.reuse ;  /* 0x00005410ff5a7816 */ /* 0x104fe40000000059 */
[----:B------:R-:W-:-:S03]  /*2760*/  PRMT R89, RZ, 0x7610, R89 ;  /* 0x00007610ff597816 */ /* 0x000fc60000000059 */
[----:B------:R-:W-:Y:S02]  /*2770*/  FFMA.FTZ R93, R90, R81, R88 ;  /* 0x000000515a5d7223 */ /* 0x000fe40000010058 */
[----:B------:R-:W-:Y:S02]  /*2780*/  FFMA.FTZ R89, R89, R82, R91 ;  /* 0x0000005259597223 */ /* 0x000fe4000001005b */
[----:B------:R-:W-:Y:S01]  /*2790*/  FADD.FTZ R4, R93, R4 ;  /* 0x000000045d047221 */ /* 0x000fe20000010000 */
[----:B----4-:R-:W-:-:S03]  /*27a0*/  PRMT R88, RZ, 0x5410, R87 ;  /* 0x00005410ff587816 */ /* 0x010fc60000000057 */
[----:B------:R-:W-:Y:S02]  /*27b0*/  FADD.FTZ R4, R89, R4 ;  /* 0x0000000459047221 */ /* 0x000fe40000010000 */
[----:B------:R-:W-:Y:S01]  /*27c0*/  FMUL.FTZ R89, R88, R29 ;  /* 0x0000001d58597220 */ /* 0x000fe20000410000 */
[----:B------:R-:W-:-:S05]  /*27d0*/  PRMT R88, RZ, 0x7610, R87 ;  /* 0x00007610ff587816 */ /* 0x000fca0000000057 */
[----:B------:R-:W-:Y:S01]  /*27e0*/  FMUL.FTZ R87, R88, R51 ;  /* 0x0000003358577220 */ /* 0x000fe20000410000 */
[--C-:B---3--:R-:W-:Y:S02]  /*27f0*/  PRMT R88, RZ, 0x5410, R5.reuse ;  /* 0x00005410ff587816 */ /* 0x108fe40000000005 */
[----:B------:R-:W-:Y:S02]  /*2800*/  PRMT R90, RZ, 0x7610, R5 ;  /* 0x00007610ff5a7816 */ /* 0x000fe40000000005 */
[----:B------:R-:W2:Y:S01]  /*2810*/  LDG.E.CONSTANT R5, [R6.64+0xa08] ;  /* 0x000a080c06057981 */ /* 0x000ea2000c1e9900 */
[----:B------:R-:W-:-:S03]  /*2820*/  FFMA.FTZ R88, R88, R33, R89 ;  /* 0x0000002158587223 */ /* 0x000fc60000010059 */
[----:B------:R-:W3:Y:S01]  /*2830*/  LDG.E.CONSTANT R89, [R6.64+0x608] ;  /* 0x0006080c06597981 */ /* 0x000ee2000c1e9900 */
[----:B------:R-:W-:-:S03]  /*2840*/  FFMA.FTZ R90, R90, R47, R87 ;  /* 0x0000002f5a5a7223 */ /* 0x000fc60000010057 */
[----:B------:R-:W4:Y:S01]  /*2850*/  LDG.E.CONSTANT R87, [R6.64+0x808] ;  /* 0x0008080c06577981 */ /* 0x000f22000c1e9900 */
[----:B-----5:R-:W-:-:S05]  /*2860*/  PRMT R91, RZ, 0x5410, R92 ;  /* 0x00005410ff5b7816 */ /* 0x020fca000000005c */
[----:B------:R-:W-:Y:S01]  /*2870*/  FFMA.FTZ R88, R91, R25, R88 ;  /* 0x000000195b587223 */ /* 0x000fe20000010058 */
[----:B------:R-:W-:Y:S02]  /*2880*/  PRMT R91, RZ, 0x7610, R92 ;  /* 0x00007610ff5b7816 */ /* 0x000fe4000000005c */
[----:B------:R-:W5:Y:S03]  /*2890*/  LDG.E.CONSTANT R92, [R6.64+0xc08] ;  /* 0x000c080c065c7981 */ /* 0x000f66000c1e9900 */
[----:B------:R-:W-:Y:S01]  /*28a0*/  FFMA.FTZ R90, R91, R55, R90 ;  /* 0x000000375b5a7223 */ /* 0x000fe2000001005a */
[--C-:B---3--:R-:W-:Y:S02]  /*28b0*/  PRMT R91, RZ, 0x5410, R89.reuse ;  /* 0x00005410ff5b7816 */ /* 0x108fe40000000059 */
[----:B------:R-:W-:-:S03]  /*28c0*/  PRMT R89, RZ, 0x7610, R89 ;  /* 0x00007610ff597816 */ /* 0x000fc60000000059 */
[----:B------:R-:W-:Y:S02]  /*28d0*/  FFMA.FTZ R88, R91, R21, R88 ;  /* 0x000000155b587223 */ /* 0x000fe40000010058 */
[----:B------:R-:W-:Y:S01]  /*28e0*/  FFMA.FTZ R90, R89, R59, R90 ;  /* 0x0000003b595a7223 */ /* 0x000fe2000001005a */
[--C-:B----4-:R-:W-:Y:S02]  /*28f0*/  PRMT R89, RZ, 0x5410, R87.reuse ;  /* 0x00005410ff597816 */ /* 0x110fe40000000057 */
[----:B------:R-:W-:-:S03]  /*2900*/  PRMT R87, RZ, 0x7610, R87 ;  /* 0x00007610ff577816 */ /* 0x000fc60000000057 */
[----:B------:R-:W-:Y:S02]  /*2910*/  FFMA.FTZ R88, R89, R17, R88 ;  /* 0x0000001159587223 */ /* 0x000fe40000010058 */
[----:B------:R-:W3:Y:S01]  /*2920*/  LDG.E.CONSTANT R89, [R6.64+0xe08] ;  /* 0x000e080c06597981 */ /* 0x000ee2000c1e9900 */
[----:B------:R-:W-:Y:S01]  /*2930*/  FFMA.FTZ R90, R87, R63, R90 ;  /* 0x0000003f575a7223 */ /* 0x000fe2000001005a */
[----:B--2---:R-:W-:-:S05]  /*2940*/  PRMT R87, RZ, 0x5410, R5 ;  /* 0x00005410ff577816 */ /* 0x004fca0000000005 */
[----:B------:R-:W-:Y:S02]  /*2950*/  FFMA.FTZ R88, R87, R13, R88 ;  /* 0x0000000d57587223 */ /* 0x000fe40000010058 */
[----:B------:R-:W2:Y:S01]  /*2960*/  LDG.E.CONSTANT R87, [R6.64+0x20c] ;  /* 0x00020c0c06577981 */ /* 0x000ea2000c1e9900 */
[----:B------:R-:W-:-:S03]  /*2970*/  PRMT R91, RZ, 0x7610, R5 ;  /* 0x00007610ff5b7816 */ /* 0x000fc60000000005 */
[----:B------:R-:W4:Y:S02]  /*2980*/  LDG.E.CONSTANT R5, [R6.64+0xc] ;  /* 0x00000c0c06057981 */ /* 0x000f24000c1e9900 */
[----:B------:R-:W-:Y:S01]  /*2990*/  FFMA.FTZ R91, R91, R67, R90 ;  /* 0x000000435b5b7223 */ /* 0x000fe2000001005a */
        /* <DEDUP_REMOVED lines=8> */
[----:B------:R-:W-:Y:S02]  /*2a20*/  FFMA.FTZ R89, R89, R84, R91 ;  /* 0x0000005459597223 */ /* 0x000fe4000001005b */
[----:B------:R-:W-:-:S04]  /*2a30*/  FADD.FTZ R4, R93, R4 ;  /* 0x000000045d047221 */ /* 0x000fc80000010000 */
[----:B------:R-:W-:Y:S01]  /*2a40*/  FADD.FTZ R4, R89, R4 ;  /* 0x0000000459047221 */ /* 0x000fe20000010000 */
[--C-:B--2---:R-:W-:Y:S02]  /*2a50*/  PRMT R89, RZ, 0x5410, R87.reuse ;  /* 0x00005410ff597816 */ /* 0x104fe40000000057 */
[----:B------:R-:W-:-:S03]  /*2a60*/  PRMT R87, RZ, 0x7610, R87 ;  /* 0x00007610ff577816 */ /* 0x000fc60000000057 */
[----:B------:R-:W-:Y:S02]  /*2a70*/  FMUL.FTZ R89, R89, R30 ;  /* 0x0000001e59597220 */ /* 0x000fe40000410000 */
[----:B------:R-:W-:Y:S01]  /*2a80*/  FMUL.FTZ R88, R87, R52 ;  /* 0x0000003457587220 */ /* 0x000fe20000410000 */
[--C-:B----4-:R-:W-:Y:S02]  /*2a90*/  PRMT R87, RZ, 0x5410, R5.reuse ;  /* 0x00005410ff577816 */ /* 0x110fe40000000005 */
        /* <DEDUP_REMOVED lines=8> */
[----:B------:R-:W-:-:S05]  /*2b20*/  PRMT R90, RZ, 0x7610, R92 ;  /* 0x00007610ff5a7816 */ /* 0x000fca000000005c */
[----:B------:R-:W-:Y:S01]  /*2b30*/  FFMA.FTZ R91, R90, R56, R91 ;  /* 0x000000385a5b7223 */ /* 0x000fe2000001005b */
[--C-:B---3--:R-:W-:Y:S02]  /*2b40*/  PRMT R90, RZ, 0x5410, R89.reuse ;  /* 0x00005410ff5a7816 */ /* 0x108fe40000000059 */
[----:B------:R-:W-:-:S03]  /*2b50*/  PRMT R89, RZ, 0x7610, R89 ;  /* 0x00007610ff597816 */ /* 0x000fc60000000059 */
[----:B------:R-:W-:Y:S01]  /*2b60*/  FFMA.FTZ R87, R90, R22, R87 ;  /* 0x000000165a577223 */ /* 0x000fe20000010057 */
[--C-:B----4-:R-:W-:Y:S01]  /*2b70*/  PRMT R90, RZ, 0x5410, R88.reuse ;  /* 0x00005410ff5a7816 */ /* 0x110fe20000000058 */
[----:B------:R-:W-:Y:S01]  /*2b80*/  FFMA.FTZ R89, R89, R60, R91 ;  /* 0x0000003c59597223 */ /* 0x000fe2000001005b */
[----:B------:R-:W-:-:S03]  /*2b90*/  PRMT R88, RZ, 0x7610, R88 ;  /* 0x00007610ff587816 */ /* 0x000fc60000000058 */
[----:B------:R-:W-:Y:S02]  /*2ba0*/  FFMA.FTZ R87, R90, R18, R87 ;  /* 0x000000125a577223 */ /* 0x000fe40000010057 */
[----:B------:R-:W-:Y:S01]  /*2bb0*/  FFMA.FTZ R89, R88, R64, R89 ;  /* 0x0000004058597223 */ /* 0x000fe20000010059 */
[----:B--2---:R-:W-:-:S05]  /*2bc0*/  PRMT R88, RZ, 0x5410, R5 ;  /* 0x00005410ff587816 */ /* 0x004fca0000000005 */
[----:B------:R-:W-:Y:S02]  /*2bd0*/  FFMA.FTZ R90, R88, R14, R87 ;  /* 0x0000000e585a7223 */ /* 0x000fe40000010057 */
[----:B------:R0:W2:Y:S04]  /*2be0*/  LDG.E.CONSTANT R87, [R6.64+0xc0c] ;  /* 0x000c0c0c06577981 */ /* 0x0000a8000c1e9900 */
[----:B------:R0:W3:Y:S01]  /*2bf0*/  LDG.E.CONSTANT R88, [R6.64+0xe0c] ;  /* 0x000e0c0c06587981 */ /* 0x0000e2000c1e9900 */
[----:B------:R-:W-:-:S05]  /*2c00*/  PRMT R5, RZ, 0x7610, R5 ;  /* 0x00007610ff057816 */ /* 0x000fca0000000005 */
[----:B------:R-:W-:Y:S01]  /*2c10*/  FFMA.FTZ R92, R5, R68, R89 ;  /* 0x00000044055c7223 */ /* 0x000fe20000010059 */
[----:B0-----:R0:W1:Y:S01]  /*2c20*/  I2F R6, R11 ;  /* 0x0000000b00067306 */ /* 0x0010620000201400 */
[----:B------:R-:W-:Y:S02]  /*2c30*/  IADD3 R76, R76, 0x4, RZ ;  /* 0x000000044c4c7810 */ /* 0x000fe40007ffe0ff */
[C---:B------:R-:W-:Y:S02]  /*2c40*/  ISETP.GE.AND P0, PT, R77.reuse, R44, PT ;  /* 0x0000002c4d00720c */ /* 0x040fe40003f06270 */
[----:B------:R-:W-:Y:S02]  /*2c50*/  ISETP.GE.AND P2, PT, R76, UR4, PT ;  /* 0x000000044c007c0c */ /* 0x000fe4000bf46270 */
[----:B------:R-:W-:Y:S02]  /*2c60*/  IADD3 R8, P1, R8, 0x10, RZ ;  /* 0x0000001008087810 */ /* 0x000fe40007f3e0ff */
[----:B------:R-:W-:-:S02]  /*2c70*/  IADD3 R77, R77, 0x80, RZ ;  /* 0x000000804d4d7810 */ /* 0x000fc40007ffe0ff */
[----:B0-----:R-:W-:Y:S01]  /*2c80*/  IADD3 R11, R11, 0x80, RZ ;  /* 0x000000800b0b7810 */ /* 0x001fe20007ffe0ff */
[----:B------:R-:W-:Y:S01]  /*2c90*/  IMAD.X R9, RZ, RZ, R9, P1 ;  /* 0x000000ffff097224 */ /* 0x000fe200008e0609 */
[--C-:B--2---:R-:W-:Y:S02]  /*2ca0*/  PRMT R5, RZ, 0x5410, R87.reuse ;  /* 0x00005410ff057816 */ /* 0x104fe40000000057 */
[----:B------:R-:W-:-:S03]  /*2cb0*/  PRMT R87, RZ, 0x7610, R87 ;  /* 0x00007610ff577816 */ /* 0x000fc60000000057 */
[----:B------:R-:W-:Y:S01]  /*2cc0*/  FFMA.FTZ R90, R5, R73, R90 ;  /* 0x00000049055a7223 */ /* 0x000fe2000001005a */
[----:B---3--:R-:W-:Y:S01]  /*2cd0*/  PRMT R5, RZ, 0x5410, R88 ;  /* 0x00005410ff057816 */ /* 0x008fe20000000058 */
[----:B------:R-:W-:Y:S01]  /*2ce0*/  FFMA.FTZ R87, R87, R79, R92 ;  /* 0x0000004f57577223 */ /* 0x000fe2000001005c */
[----:B------:R-:W-:-:S03]  /*2cf0*/  PRMT R88, RZ, 0x7610, R88 ;  /* 0x00007610ff587816 */ /* 0x000fc60000000058 */
        /* <DEDUP_REMOVED lines=11> */
.L_x_14128:
[----:B------:R-:W-:Y:S05]  /*2db0*/  BSYNC B0 ;  /* 0x0000000000007941 */ /* 0x000fea0003800000 */
.L_x_14127:
        /* <DEDUP_REMOVED lines=11> */
[----:B------:R-:W-:-:S04]  /*2e70*/  IMAD.MOV.U32 R2, RZ, RZ, -0x800001 ;  /* 0xff7fffffff027424 */ /* 0x000fc800078e00ff */
        /* <DEDUP_REMOVED lines=16> */
[----:B------:R-:W-:Y:S01]  /*2f80*/  LOP3.LUT R3, RZ, R44, RZ, 0x33, !PT ;  /* 0x0000002cff037212 */ /* 0x000fe200078e33ff */
[----:B------:R-:W-:Y:S01]  /*2f90*/  BSSY B1, `(.L_x_14134) ;  /* 0x000001b000017945 */ /* 0x000fe20003800000 */
[----:B------:R-:W-:-:S03]  /*2fa0*/  IMAD.MOV.U32 R4, RZ, RZ, RZ ;  /* 0x000000ffff047224 */ /* 0x000fc600078e00ff */
[----:B------:R-:W-:-:S04]  /*2fb0*/  IMNMX R2, R2, UR7, !PT ;  /* 0x0000000702027c17 */ /* 0x000fc8000f800200 */
[----:B------:R-:W-:-:S04]  /*2fc0*/  LEA R2, R2, 0x1f, 0x5 ;  /* 0x0000001f02027811 */ /* 0x000fc800078e28ff */
[----:B------:R-:W-:Y:S01]  /*2fd0*/  IMNMX R2, R2, R3, !PT ;  /* 0x0000000302027217 */ /* 0x000fe20007800200 */
[----:B------:R-:W-:-:S03]  /*2fe0*/  IMAD.U32 R3, RZ, RZ, UR17 ;  /* 0x00000011ff037e24 */ /* 0x000fc6000f8e00ff */
[----:B------:R-:W-:-:S05]  /*2ff0*/  IADD3 R2, -R43, -0x2, -R2 ;  /* 0xfffffffe2b027810 */ /* 0x000fca0007ffe902 */
[----:B------:R-:W-:-:S05]  /*3000*/  IMAD R2, R3, -0x200, R2 ;  /* 0xfffffe0003027824 */ /* 0x000fca00078e0202 */
[C---:B------:R-:W-:Y:S02]  /*3010*/  LEA.HI R3, R2.reuse, 0x1, RZ, 0x19 ;  /* 0x0000000102037811 */ /* 0x040fe400078fc8ff */
[----:B------:R-:W-:Y:S02]  /*3020*/  ISETP.GE.U32.AND P2, PT, R2, 0x180, PT ;  /* 0x000001800200780c */ /* 0x000fe40003f46070 */
[----:B------:R-:W-:Y:S01]  /*3030*/  LOP3.LUT P0, R5, R3, 0x3, RZ, 0xc0, !PT ;  /* 0x0000000303057812 */ /* 0x000fe2000780c0ff */
[----:B------:R-:W-:-:S12]  /*3040*/  IMAD.MOV.U32 R3, RZ, RZ, R43 ;  /* 0x000000ffff037224 */ /* 0x000fd800078e002b */
[----:B------:R-:W-:Y:S05]  /*3050*/  @!P0 BRA `(.L_x_14135) ;  /* 0x000000e000008947 */ /* 0x000fea0003800000 */
[----:B------:R-:W-:Y:S01]  /*3060*/  LEA R2, R43, 0xa0, 0x2 ;  /* 0x000000a02b027811 */ /* 0x000fe200078e10ff */
[----:B------:R-:W-:Y:S02]  /*3070*/  IMAD.MOV.U32 R4, RZ, RZ, RZ ;  /* 0x000000ffff047224 */ /* 0x000fe400078e00ff */
[----:B------:R-:W-:Y:S02]  /*3080*/  IMAD.MOV.U32 R3, RZ, RZ, R43 ;  /* 0x000000ffff037224 */ /* 0x000fe400078e002b */
.L_x_14136:
        /* <DEDUP_REMOVED lines=11> */
.L_x_14135:
[----:B------:R-:W-:Y:S05]  /*3140*/  BSYNC B1 ;  /* 0x0000000000017941 */ /* 0x000fea0003800000 */
.L_x_14134:
        /* <DEDUP_REMOVED lines=10> */
.L_x_14139:
        /* <DEDUP_REMOVED lines=100> */
.L_x_14138:
[----:B------:R-:W-:Y:S05]  /*3830*/  BSYNC B1 ;  /* 0x0000000000017941 */ /* 0x000fea0003800000 */
.L_x_14137:
        /* <DEDUP_REMOVED lines=55> */
.L_x_14141:
[----:B------:R-:W-:Y:S05]  /*3bb0*/  BSYNC B1 ;  /* 0x0000000000017941 */ /* 0x000fea0003800000 */
.L_x_14140:
        /* <DEDUP_REMOVED lines=26> */
.L_x_14133:
[----:B------:R-:W-:Y:S05]  /*3d60*/  BSYNC B0 ;  /* 0x0000000000007941 */ /* 0x000fea0003800000 */
.L_x_14132:
        /* <DEDUP_REMOVED lines=27> */
[----:B0-----:R-:W-:Y:S01]  /*3f20*/  LOP3.LUT R3, RZ, R44, RZ, 0x33, !PT ;  /* 0x0000002cff037212 */ /* 0x001fe200078e33ff */
[----:B------:R-:W-:Y:S04]  /*3f30*/  BSSY B1, `(.L_x_14144) ;  /* 0x0000019000017945 */ /* 0x000fe80003800000 */
[----:B------:R-:W-:-:S04]  /*3f40*/  IMNMX R2, R2, UR7, !PT ;  /* 0x0000000702027c17 */ /* 0x000fc8000f800200 */
[----:B------:R-:W-:-:S04]  /*3f50*/  LEA R2, R2, 0x1f, 0x5 ;  /* 0x0000001f02027811 */ /* 0x000fc800078e28ff */
[----:B------:R-:W-:Y:S01]  /*3f60*/  IMNMX R2, R2, R3, !PT ;  /* 0x0000000302027217 */ /* 0x000fe20007800200 */
[----:B------:R-:W-:-:S03]  /*3f70*/  IMAD.U32 R3, RZ, RZ, UR17 ;  /* 0x00000011ff037e24 */ /* 0x000fc6000f8e00ff */
[----:B------:R-:W-:-:S05]  /*3f80*/  IADD3 R2, -R43, -0x2, -R2 ;  /* 0xfffffffe2b027810 */ /* 0x000fca0007ffe902 */
[----:B------:R-:W-:-:S05]  /*3f90*/  IMAD R2, R3, -0x200, R2 ;  /* 0xfffffe0003027824 */ /* 0x000fca00078e0202 */
        /* <DEDUP_REMOVED lines=10> */
.L_x_14146:
        /* <DEDUP_REMOVED lines=8> */
.L_x_14145:
[----:B0-----:R-:W-:Y:S05]  /*40c0*/  BSYNC B1 ;  /* 0x0000000000017941 */ /* 0x001fea0003800000 */
.L_x_14144:
        /* <DEDUP_REMOVED lines=10> */
.L_x_14149:
        /* <DEDUP_REMOVED lines=52> */
.L_x_14148:
[----:B------:R-:W-:Y:S05]  /*44b0*/  BSYNC B1 ;  /* 0x0000000000017941 */ /* 0x000fea0003800000 */
.L_x_14147:
        /* <DEDUP_REMOVED lines=31> */
.L_x_14151:
[----:B------:R-:W-:Y:S05]  /*46b0*/  BSYNC B1 ;  /* 0x0000000000017941 */ /* 0x000fea0003800000 */
.L_x_14150:
        /* <DEDUP_REMOVED lines=14> */
.L_x_14143:
[----:B------:R-:W-:Y:S05]  /*47a0*/  BSYNC B0 ;  /* 0x0000000000007941 */ /* 0x000fea0003800000 */
.L_x_14142:
        /* <DEDUP_REMOVED lines=29> */
.L_x_14153:
[----:B------:R-:W-:Y:S05]  /*4980*/  BSYNC B0 ;  /* 0x0000000000007941 */ /* 0x000fea0003800000 */
.L_x_14152:
[----:B------:R-:W-:Y:S01]  /*4990*/  BSSY B0, `(.L_x_14154) ;  /* 0x000022b000007945 */ /* 0x000fe20003800000 */
[----:B------:R-:W-:Y:S05]  /*49a0*/  @!P1 BRA `(.L_x_14155) ;  /* 0x0000006000009947 */ /* 0x000fea0003800000 */
[----:B0-----:R-:W-:Y:S01]  /*49b0*/  IMAD.MOV.U32 R0, RZ, RZ, RZ ;  /* 0x000000ffff007224 */ /* 0x001fe200078e00ff */
[----:B------:R-:W-:Y:S01]  /*49c0*/  CS2R R16, SRZ ;  /* 0x0000000000107805 */ /* 0x000fe2000001ff00 */
[----:B------:R-:W-:Y:S01]  /*49d0*/  CS2R R18, SRZ ;  /* 0x0000000000127805 */ /* 0x000fe2000001ff00 */
[----:B------:R-:W-:Y:S01]  /*49e0*/  CS2R R20, SRZ ;  /* 0x0000000000147805 */ /* 0x000fe2000001ff00 */
[----:B------:R-:W-:Y:S01]  /*49f0*/  IMAD.MOV.U32 R22, RZ, RZ, RZ ;  /* 0x000000ffff167224 */ /* 0x000fe200078e00ff */
[----:B------:R-:W-:Y:S05]  /*4a00*/  BRA `(.L_x_14156) ;  /* 0x0000223000007947 */ /* 0x000fea0003800000 */
.L_x_14155:
[----:B0-----:R-:W-:Y:S01]  /*4a10*/  SHF.R.S32.HI R0, RZ, 0x1f, R39 ;  /* 0x0000001fff007819 */ /* 0x001fe20000011427 */
[----:B------:R-:W-:Y:S01]  /*4a20*/  IMAD.U32 R6, RZ, RZ, UR6 ;  /* 0x00000006ff067e24 */ /* 0x000fe2000f8e00ff */
[----:B------:R-:W-:Y:S01]  /*4a30*/  SHF.R.S32.HI R3, RZ, 0x1f, R37 ;  /* 0x0000001fff037819 */ /* 0x000fe20000011425 */
[----:B------:R-:W-:Y:S01]  /*4a40*/  IMAD.U32 R23, RZ, RZ, UR5 ;  /* 0x00000005ff177e24 */ /* 0x000fe2000f8e00ff */
[----:B------:R-:W-:Y:S01]  /*4a50*/  LEA.HI R0, R0, R39, RZ, 0x2 ;  /* 0x0000002700007211 */ /* 0x000fe200078f10ff */
[----:B------:R-:W-:Y:S01]  /*4a60*/  IMAD.U32 R35, RZ, RZ, UR17 ;  /* 0x00000011ff237e24 */ /* 0x000fe2000f8e00ff */
[----:B------:R-:W-:Y:S01]  /*4a70*/  IADD3 R4, P0, R37, UR6, RZ ;  /* 0x0000000625047c10 */ /* 0x000fe2000ff1e0ff */
[----:B------:R-:W-:Y:S01]  /*4a80*/  IMAD.MOV.U32 R27, RZ, RZ, c[0x0][0x1bc] ;  /* 0x00006f00ff1b7624 */ /* 0x000fe200078e00ff */
[C---:B------:R-:W-:Y:S01]  /*4a90*/  LOP3.LUT R2, R0.reuse, 0xfffffffc, RZ, 0xc0, !PT ;  /* 0xfffffffc00027812 */ /* 0x040fe200078ec0ff */
[----:B------:R-:W-:Y:S01]  /*4aa0*/  IMAD.SHL.U32 R0, R0, 0x8, RZ ;  /* 0x0000000800007824 */ /* 0x000fe200078e00ff */
[----:B------:R-:W-:Y:S01]  /*4ab0*/  LEA.HI.X.SX32 R25, R6, R3, 0x1, P0 ;  /* 0x0000000306197211 */ /* 0x000fe200000f0eff */
[----:B------:R-:W-:Y:S01]  /*4ac0*/  IMAD.U32 R6, RZ, RZ, UR17 ;  /* 0x00000011ff067e24 */ /* 0x000fe2000f8e00ff */
[----:B------:R-:W-:Y:S01]  /*4ad0*/  IADD3 R23, -R40, -0x1, R23 ;  /* 0xffffffff28177810 */ /* 0x000fe20007ffe117 */
[----:B------:R-:W-:Y:S01]  /*4ae0*/  IMAD.IADD R3, R39, 0x1, -R2 ;  /* 0x0000000127037824 */ /* 0x000fe200078e0a02 */
[----:B------:R-:W-:Y:S01]  /*4af0*/  LOP3.LUT R0, R0, 0xffffffe0, RZ, 0xc0, !PT ;  /* 0xffffffe000007812 */ /* 0x000fe200078ec0ff */
[----:B------:R-:W-:Y:S01]  /*4b00*/  CS2R R16, SRZ ;  /* 0x0000000000107805 */ /* 0x000fe2000001ff00 */
[----:B------:R-:W-:Y:S01]  /*4b10*/  LEA R24, P0, R4, c[0x0][0x198], 0x2 ;  /* 0x0000660004187a11 */ /* 0x000fe200078010ff */
[----:B------:R-:W-:Y:S01]  /*4b20*/  IMAD.SHL.U32 R5, R3, 0x8, RZ ;  /* 0x0000000803057824 */ /* 0x000fe200078e00ff */
[----:B------:R-:W-:Y:S01]  /*4b30*/  CS2R R18, SRZ ;  /* 0x0000000000127805 */ /* 0x000fe2000001ff00 */
[----:B------:R-:W-:Y:S01]  /*4b40*/  IMAD R28, R40, 0x4, R3 ;  /* 0x00000004281c7824 */ /* 0x000fe200078e0203 */
[----:B------:R-:W-:Y:S01]  /*4b50*/  LEA.HI.X R25, R4, c[0x0][0x19c], R25, 0x2, P0 ;  /* 0x0000670004197a11 */ /* 0x000fe200000f1419 */
[----:B------:R-:W-:Y:S01]  /*4b60*/  IMAD R2, R40, 0x20, R5 ;  /* 0x0000002028027824 */ /* 0x000fe200078e0205 */
[----:B------:R-:W-:Y:S01]  /*4b70*/  CS2R R20, SRZ ;  /* 0x0000000000147805 */ /* 0x000fe2000001ff00 */
[----:B------:R-:W-:Y:S01]  /*4b80*/  IMAD.IADD R26, R5, 0x1, R0 ;  /* 0x00000001051a7824 */ /* 0x000fe200078e0200 */
[----:B------:R-:W-:Y:S01]  /*4b90*/  SHF.R.S32.HI R27, RZ, 0x1f, R27 ;  /* 0x0000001fff1b7819 */ /* 0x000fe2000001141b */
[----:B------:R-:W-:Y:S01]  /*4ba0*/  IMAD R35, R35, 0x200, R2 ;  /* 0x0000020023237824 */ /* 0x000fe200078e0202 */
[----:B------:R-:W-:Y:S01]  /*4bb0*/  LEA R28, R28, 0xb0, 0x5 ;  /* 0x000000b01c1c7811 */ /* 0x000fe200078e28ff */
[----:B------:R-:W-:Y:S01]  /*4bc0*/  IMAD R2, R41, c[0x0][0x1c0], RZ ;  /* 0x0000700029027a24 */ /* 0x000fe200078e02ff */
[----:B-1----:R-:W-:Y:S01]  /*4bd0*/  IADD3 R29, R26, 0x200, RZ ;  /* 0x000002001a1d7810 */ /* 0x002fe20007ffe0ff */
[----:B------:R-:W-:Y:S01]  /*4be0*/  IMAD R23, R6, -0x10, R23 ;  /* 0xfffffff006177824 */ /* 0x000fe200078e0217 */
[C---:B------:R-:W-:Y:S01]  /*4bf0*/  IADD3 R30, R26.reuse, 0x300, RZ ;  /* 0x000003001a1e7810 */ /* 0x040fe20007ffe0ff */
[----:B------:R-:W-:Y:S01]  /*4c00*/  IMAD.MOV.U32 R0, RZ, RZ, RZ ;  /* 0x000000ffff007224 */ /* 0x000fe200078e00ff */
[----:B------:R-:W-:Y:S01]  /*4c10*/  SHF.R.S32.HI R3, RZ, 0x1f, R2 ;  /* 0x0000001fff037819 */ /* 0x000fe20000011402 */
[----:B------:R-:W-:Y:S01]  /*4c20*/  IMAD.MOV.U32 R22, RZ, RZ, RZ ;  /* 0x000000ffff167224 */ /* 0x000fe200078e00ff */
[----:B------:R-:W-:-:S02]  /*4c30*/  IADD3 R31, R26, 0x400, RZ ;  /* 0x000004001a1f7810 */ /* 0x000fc40007ffe0ff */
[C---:B------:R-:W-:Y:S02]  /*4c40*/  IADD3 R32, R26.reuse, 0x500, RZ ;  /* 0x000005001a207810 */ /* 0x040fe40007ffe0ff */
[C---:B------:R-:W-:Y:S02]  /*4c50*/  IADD3 R33, R26.reuse, 0x600, RZ ;  /* 0x000006001a217810 */ /* 0x040fe40007ffe0ff */
[----:B------:R-:W-:Y:S02]  /*4c60*/  IADD3 R34, R26, 0x700, RZ ;  /* 0x000007001a227810 */ /* 0x000fe40007ffe0ff */
[----:B------:R-:W-:Y:S02]  /*4c70*/  IADD3 R35, R35, 0x7, RZ ;  /* 0x0000000723237810 */ /* 0x000fe40007ffe0ff */
.L_x_14173:
        /* <DEDUP_REMOVED lines=8> */
[----:B------:R-:W-:Y:S02]  /*4d00*/  LEA R12, P1, R7, c[0x0][0x188], 0x1 ;  /* 0x00006200070c7a11 */ /* 0x000fe400078208ff */
[----:B------:R-:W-:Y:S02]  /*4d10*/  IADD3 R6, P3, R30, R4, RZ ;  /* 0x000000041e067210 */ /* 0x000fe40007f7e0ff */
[----:B------:R-:W-:Y:S02]  /*4d20*/  LEA.HI.X.SX32 R10, R26, R45, 0x1, P0 ;  /* 0x0000002d1a0a7211 */ /* 0x000fe400000f0eff */
[----:B------:R-:W-:-:S02]  /*4d30*/  LEA R56, P4, R8, c[0x0][0x188], 0x1 ;  /* 0x0000620008387a11 */ /* 0x000fc400078808ff */
[----:B------:R-:W-:Y:S02]  /*4d40*/  LEA.HI.X R13, R7, c[0x0][0x18c], R10, 0x1, P1 ;  /* 0x00006300070d7a11 */ /* 0x000fe400008f0c0a */
[-C--:B------:R-:W-:Y:S02]  /*4d50*/  LEA.HI.X.SX32 R41, R29, R45.reuse, 0x1, P2 ;  /* 0x0000002d1d297211 */ /* 0x080fe400010f0eff */
[----:B------:R-:W-:Y:S01]  /*4d60*/  IADD3 R9, P1, R31, R4, RZ ;  /* 0x000000041f097210 */ /* 0x000fe20007f3e0ff */
[----:B-----5:R0:W5:Y:S01]  /*4d70*/  LDG.E.CONSTANT R68, [R12.64+0x200] ;  /* 0x0002000c0c447981 */ /* 0x020162000c1e9900 */
[----:B------:R-:W-:Y:S02]  /*4d80*/  LEA R10, P5, R6, c[0x0][0x188], 0x1 ;  /* 0x00006200060a7a11 */ /* 0x000fe400078a08ff */
[----:B------:R-:W-:Y:S01]  /*4d90*/  LEA.HI.X.SX32 R11, R30, R45, 0x1, P3 ;  /* 0x0000002d1e0b7211 */ /* 0x000fe200018f0eff */
[----:B------:R0:W5:Y:S01]  /*4da0*/  LDG.E.CONSTANT R67, [R12.64+0x204] ;  /* 0x0002040c0c437981 */ /* 0x000162000c1e9900 */
[----:B------:R-:W-:-:S02]  /*4db0*/  LEA.HI.X R57, R8, c[0x0][0x18c], R41, 0x1, P4 ;  /* 0x0000630008397a11 */ /* 0x000fc400020f0c29 */
[-C--:B------:R-:W-:Y:S01]  /*4dc0*/  IADD3 R7, P0, R32, R4.reuse, RZ ;  /* 0x0000000420077210 */ /* 0x080fe20007f1e0ff */
[----:B------:R0:W5:Y:S01]  /*4dd0*/  LDG.E.CONSTANT R65, [R12.64+0x208] ;  /* 0x0002080c0c417981 */ /* 0x000162000c1e9900 */
[-C--:B------:R-:W-:Y:S02]  /*4de0*/  IADD3 R5, P3, R33, R4.reuse, RZ ;  /* 0x0000000421057210 */ /* 0x080fe40007f7e0ff */
[----:B------:R-:W-:Y:S01]  /*4df0*/  LEA R8, P6, R9, c[0x0][0x188], 0x1 ;  /* 0x0000620009087a11 */ /* 0x000fe200078c08ff */
[----:B------:R0:W5:Y:S01]  /*4e00*/  LDG.E.CONSTANT R66, [R12.64+0x20c] ;  /* 0x00020c0c0c427981 */ /* 0x000162000c1e9900 */
[----:B------:R-:W-:Y:S02]  /*4e10*/  LEA.HI.X.SX32 R46, R31, R45, 0x1, P1 ;  /* 0x0000002d1f2e7211 */ /* 0x000fe400008f0eff */
[----:B------:R-:W-:Y:S01]  /*4e20*/  IADD3 R15, P2, R34, R4, RZ ;  /* 0x00000004220f7210 */ /* 0x000fe20007f5e0ff */
[----:B------:R0:W5:Y:S01]  /*4e30*/  LDG.E.CONSTANT R73, [R12.64] ;  /* 0x0000000c0c497981 */ /* 0x000162000c1e9900 */
[----:B------:R-:W-:-:S02]  /*4e40*/  LEA.HI.X R11, R6, c[0x0][0x18c], R11, 0x1, P5 ;  /* 0x00006300060b7a11 */ /* 0x000fc400028f0c0b */
[----:B------:R-:W-:Y:S01]  /*4e50*/  LEA R6, P5, R7, c[0x0][0x188], 0x1 ;  /* 0x0000620007067a11 */ /* 0x000fe200078a08ff */
[----:B------:R0:W5:Y:S01]  /*4e60*/  LDG.E.CONSTANT R70, [R12.64+0x4] ;  /* 0x0000040c0c467981 */ /* 0x000162000c1e9900 */
[----:B------:R-:W-:Y:S02]  /*4e70*/  LEA R4, P4, R5, c[0x0][0x188], 0x1 ;  /* 0x0000620005047a11 */ /* 0x000fe400078808ff */
[-C--:B------:R-:W-:Y:S01]  /*4e80*/  LEA.HI.X.SX32 R42, R32, R45.reuse, 0x1, P0 ;  /* 0x0000002d202a7211 */ /* 0x080fe200000f0eff */
[----:B------:R0:W5:Y:S01]  /*4e90*/  LDG.E.CONSTANT R71, [R12.64+0x8] ;  /* 0x0000080c0c477981 */ /* 0x000162000c1e9900 */
[-C--:B------:R-:W-:Y:S02]  /*4ea0*/  LEA.HI.X.SX32 R38, R33, R45.reuse, 0x1, P3 ;  /* 0x0000002d21267211 */ /* 0x080fe400018f0eff */
[----:B------:R-:W-:Y:S01]  /*4eb0*/  LEA.HI.X R9, R9, c[0x0][0x18c], R46, 0x1, P6 ;  /* 0x0000630009097a11 */ /* 0x000fe200030f0c2e */
[----:B------:R0:W5:Y:S01]  /*4ec0*/  LDG.E.CONSTANT R69, [R12.64+0xc] ;  /* 0x00000c0c0c457981 */ /* 0x000162000c1e9900 */
[----:B------:R-:W-:-:S02]  /*4ed0*/  LEA.HI.X.SX32 R36, R34, R45, 0x1, P2 ;  /* 0x0000002d22247211 */ /* 0x000fc400010f0eff */
[----:B------:R-:W-:Y:S01]  /*4ee0*/  LEA R14, P1, R15, c[0x0][0x188], 0x1 ;  /* 0x000062000f0e7a11 */ /* 0x000fe200078208ff */
[----:B------:R1:W5:Y:S01]  /*4ef0*/  LDG.E.CONSTANT R45, [R10.64] ;  /* 0x0000000c0a2d7981 */ /* 0x000362000c1e9900 */
[----:B------:R-:W-:Y:S02]  /*4f00*/  LEA.HI.X R7, R7, c[0x0][0x18c], R42, 0x1, P5 ;  /* 0x0000630007077a11 */ /* 0x000fe400028f0c2a */
[----:B------:R-:W-:Y:S01]  /*4f10*/  LEA.HI.X R5, R5, c[0x0][0x18c], R38, 0x1, P4 ;  /* 0x0000630005057a11 */ /* 0x000fe200020f0c26 */
[----:B------:R1:W5:Y:S01]  /*4f20*/  LDG.E.CONSTANT R46, [R10.64+0x4] ;  /* 0x0000040c0a2e7981 */ /* 0x000362000c1e9900 */
[----:B------:R-:W-:-:S03]  /*4f30*/  LEA.HI.X R15, R15, c[0x0][0x18c], R36, 0x1, P1 ;  /* 0x000063000f0f7a11 */ /* 0x000fc600008f0c24 */
[----:B------:R1:W5:Y:S04]  /*4f40*/  LDG.E.CONSTANT R47, [R10.64+0x8] ;  /* 0x0000080c0a2f7981 */ /* 0x000368000c1e9900 */
[----:B------:R1:W5:Y:S04]  /*4f50*/  LDG.E.CONSTANT R52, [R10.64+0xc] ;  /* 0x00000c0c0a347981 */ /* 0x000368000c1e9900 */
[----:B------:R1:W5:Y:S04]  /*4f60*/  LDG.E.CONSTANT R53, [R8.64] ;  /* 0x0000000c08357981 */ /* 0x000368000c1e9900 */
[----:B------:R1:W5:Y:S04]  /*4f70*/  LDG.E.CONSTANT R50, [R8.64+0x4] ;  /* 0x0000040c08327981 */ /* 0x000368000c1e9900 */
[----:B------:R1:W5:Y:S04]  /*4f80*/  LDG.E.CONSTANT R48, [R8.64+0x8] ;  /* 0x0000080c08307981 */ /* 0x000368000c1e9900 */
[----:B------:R1:W5:Y:S04]  /*4f90*/  LDG.E.CONSTANT R54, [R8.64+0xc] ;  /* 0x00000c0c08367981 */ /* 0x000368000c1e9900 */
[----:B------:R2:W5:Y:S04]  /*4fa0*/  LDG.E.CONSTANT R36, [R56.64] ;  /* 0x0000000c38247981 */ /* 0x000568000c1e9900 */
[----:B------:R2:W5:Y:S04]  /*4fb0*/  LDG.E.CONSTANT R38, [R56.64+0x4] ;  /* 0x0000040c38267981 */ /* 0x000568000c1e9900 */
[----:B-1----:R-:W1:Y:S04]  /*4fc0*/  LDS.128 R8, [R28+-0x10] ;  /* 0xfffff0001c087984 */ /* 0x002e680000000c00 */
[----:B------:R2:W5:Y:S04]  /*4fd0*/  LDG.E.CONSTANT R41, [R56.64+0x8] ;  /* 0x0000080c38297981 */ /* 0x000568000c1e9900 */
[----:B------:R2:W5:Y:S04]  /*4fe0*/  LDG.E.CONSTANT R42, [R56.64+0xc] ;  /* 0x00000c0c382a7981 */ /* 0x000568000c1e9900 */
[----:B------:R3:W5:Y:S04]  /*4ff0*/  LDG.E.CONSTANT R55, [R6.64] ;  /* 0x0000000c06377981 */ /* 0x000768000c1e9900 */
[----:B------:R3:W5:Y:S04]  /*5000*/  LDG.E.CONSTANT R51, [R6.64+0x4] ;  /* 0x0000040c06337981 */ /* 0x000768000c1e9900 */
[----:B------:R3:W5:Y:S04]  /*5010*/  LDG.E.CONSTANT R49, [R6.64+0x8] ;  /* 0x0000080c06317981 */ /* 0x000768000c1e9900 */
[----:B--2---:R3:W5:Y:S04]  /*5020*/  LDG.E.CONSTANT R56, [R6.64+0xc] ;  /* 0x00000c0c06387981 */ /* 0x004768000c1e9900 */
[----:B------:R3:W5:Y:S04]  /*5030*/  LDG.E.CONSTANT R57, [R4.64] ;  /* 0x0000000c04397981 */ /* 0x000768000c1e9900 */
[----:B------:R3:W5:Y:S04]  /*5040*/  LDG.E.CONSTANT R58, [R4.64+0x4] ;  /* 0x0000040c043a7981 */ /* 0x000768000c1e9900 */
[----:B------:R3:W5:Y:S04]  /*5050*/  LDG.E.CONSTANT R59, [R4.64+0x8] ;  /* 0x0000080c043b7981 */ /* 0x000768000c1e9900 */
[----:B------:R3:W5:Y:S01]  /*5060*/  LDG.E.CONSTANT R60, [R4.64+0xc] ;  /* 0x00000c0c043c7981 */ /* 0x000762000c1e9900 */
[----:B------:R-:W-:Y:S01]  /*5070*/  ISETP.NE.AND P0, PT, R23, RZ, PT ;  /* 0x000000ff1700720c */ /* 0x000fe20003f05270 */
[----:B------:R-:W-:Y:S02]  /*5080*/  BSSY B1, `(.L_x_14157) ;  /* 0x0000027000017945 */ /* 0x000fe40003800000 */
[----:B------:R2:W5:Y:S04]  /*5090*/  LDG.E.CONSTANT R61, [R14.64] ;  /* 0x0000000c0e3d7981 */ /* 0x000568000c1e9900 */
[----:B------:R2:W5:Y:S04]  /*50a0*/  LDG.E.CONSTANT R62, [R14.64+0x4] ;  /* 0x0000040c0e3e7981 */ /* 0x000568000c1e9900 */
[----:B---3--:R0:W3:Y:S01]  /*50b0*/  LDS.128 R4, [R28] ;  /* 0x000000001c047984 */ /* 0x0080e20000000c00 */
[----:B-1----:R-:W-:-:S03]  /*50c0*/  F2FP.BF16.PACK_AB R8, R9, R8 ;  /* 0x000000080908723e */ /* 0x002fc600000010ff */
[----:B------:R2:W5:Y:S04]  /*50d0*/  LDG.E.CONSTANT R63, [R14.64+0x8] ;  /* 0x0000080c0e3f7981 */ /* 0x000568000c1e9900 */
[----:B------:R2:W5:Y:S02]  /*50e0*/  LDG.E.CONSTANT R64, [R14.64+0xc] ;  /* 0x00000c0c0e407981 */ /* 0x000564000c1e9900 */
[----:B--2---:R-:W-:Y:S01]  /*50f0*/  F2FP.BF16.PACK_AB R14, R11, R10 ;  /* 0x0000000a0b0e723e */ /* 0x004fe200000010ff */
[----:B------:R-:W-:Y:S05]  /*5100*/  @P0 BRA `(.L_x_14158) ;  /* 0x000001e000000947 */ /* 0x000fea0003800000 */
[C---:B0-----:R-:W-:Y:S02]  /*5110*/  IADD3 R9, R35.reuse, -0x7, RZ ;  /* 0xfffffff923097810 */ /* 0x041fe40007ffe0ff */
[----:B------:R-:W-:Y:S02]  /*5120*/  IADD3 R11, R35, -0x5, RZ ;  /* 0xfffffffb230b7810 */ /* 0x000fe40007ffe0ff */
[----:B------:R-:W-:-:S02]  /*5130*/  ISETP.GE.AND P5, PT, R9, R44, PT ;  /* 0x0000002c0900720c */ /* 0x000fc40003fa6270 */
[-C--:B------:R-:W-:Y:S02]  /*5140*/  ISETP.GE.AND P1, PT, R11, R44.reuse, PT ;  /* 0x0000002c0b00720c */ /* 0x080fe40003f26270 */
[C---:B------:R-:W-:Y:S02]  /*5150*/  IADD3 R11, R35.reuse, -0x2, RZ ;  /* 0xfffffffe230b7810 */ /* 0x040fe40007ffe0ff */
[----:B------:R-:W-:Y:S02]  /*5160*/  IADD3 R13, R35, -0x4, RZ ;  /* 0xfffffffc230d7810 */ /* 0x000fe40007ffe0ff */
[----:B------:R-:W-:Y:S02]  /*5170*/  ISETP.GE.AND P3, PT, R11, R44, PT ;  /* 0x0000002c0b00720c */ /* 0x000fe40003f66270 */
[----:B------:R-:W-:Y:S02]  /*5180*/  IADD3 R9, R35, -0x3, RZ ;  /* 0xfffffffd23097810 */ /* 0x000fe40007ffe0ff */
[----:B-----5:R-:W-:-:S02]  /*5190*/  SEL R11, R70, RZ, !P1 ;  /* 0x000000ff460b7207 */ /* 0x020fc40004800000 */
[CC--:B------:R-:W-:Y:S02]  /*51a0*/  ISETP.GE.AND P1, PT, R35.reuse, R44.reuse, PT ;  /* 0x0000002c2300720c */ /* 0x0c0fe40003f26270 */
[----:B------:R-:W-:Y:S02]  /*51b0*/  IADD3 R15, R35, -0x1, RZ ;  /* 0xffffffff230f7810 */ /* 0x000fe40007ffe0ff */
[-C--:B------:R-:W-:Y:S02]  /*51c0*/  ISETP.GE.AND P6, PT, R13, R44.reuse, PT ;  /* 0x0000002c0d00720c */ /* 0x080fe40003fc6270 */
[----:B------:R-:W-:Y:S02]  /*51d0*/  ISETP.GE.AND P4, PT, R9, R44, PT ;  /* 0x0000002c0900720c */ /* 0x000fe40003f86270 */
[----:B------:R-:W-:Y:S02]  /*51e0*/  PRMT R10, R70, 0x7632, R10 ;  /* 0x00007632460a7816 */ /* 0x000fe4000000000a */
[----:B------:R-:W-:-:S02]  /*51f0*/  IADD3 R9, R35, -0x6, RZ ;  /* 0xfffffffa23097810 */ /* 0x000fc40007ffe0ff */
[-C--:B------:R-:W-:Y:S02]  /*5200*/  ISETP.GE.AND P2, PT, R15, R44.reuse, PT ;  /* 0x0000002c0f00720c */ /* 0x080fe40003f46270 */
[----:B------:R-:W-:Y:S02]  /*5210*/  @P5 PRMT R73, RZ, 0x7610, R73 ;  /* 0x00007610ff495816 */ /* 0x000fe40000000049 */
        /* <DEDUP_REMOVED lines=13> */
.L_x_14158:
[----:B0-----:R-:W-:Y:S05]  /*52f0*/  BSYNC B1 ;  /* 0x0000000000017941 */ /* 0x001fea0003800000 */
.L_x_14157:
[----:B-----5:R-:W-:Y:S01]  /*5300*/  HFMA2.BF16_V2 R73, R8, R73, -RZ.H0_H0 ;  /* 0x0000004908497231 */ /* 0x020fe200003400ff */
[----:B---3--:R-:W-:Y:S01]  /*5310*/  F2FP.BF16.PACK_AB R9, R5, R4 ;  /* 0x000000040509723e */ /* 0x008fe200000010ff */
[----:B------:R-:W-:Y:S01]  /*5320*/  IMAD.MOV.U32 R5, RZ, RZ, R14 ;  /* 0x000000ffff057224 */ /* 0x000fe200078e000e */
[----:B------:R-:W-:Y:S01]  /*5330*/  F2FP.BF16.PACK_AB R7, R7, R6 ;  /* 0x000000060707723e */ /* 0x000fe200000010ff */
[----:B------:R-:W-:Y:S01]  /*5340*/  BSSY B1, `(.L_x_14159) ;  /* 0x000002f000017945 */ /* 0x000fe20003800000 */
[--C-:B------:R-:W-:Y:S02]  /*5350*/  PRMT R4, RZ, 0x5410, R73.reuse ;  /* 0x00005410ff047816 */ /* 0x100fe40000000049 */
[----:B------:R-:W-:Y:S01]  /*5360*/  PRMT R73, RZ, 0x7610, R73 ;  /* 0x00007610ff497816 */ /* 0x000fe20000000049 */
[----:B------:R-:W-:-:S02]  /*5370*/  HFMA2.BF16_V2 R70, R5, R70, -RZ.H0_H0 ;  /* 0x0000004605467231 */ /* 0x000fc400003400ff */
[----:B------:R-:W-:Y:S02]  /*5380*/  HFMA2.BF16_V2 R69, R7, R69, -RZ.H0_H0 ;  /* 0x0000004507457231 */ /* 0x000fe400003400ff */
[----:B------:R-:W-:Y:S01]  /*5390*/  FADD.FTZ R73, R4, R73 ;  /* 0x0000004904497221 */ /* 0x000fe20000010000 */
[--C-:B------:R-:W-:Y:S01]  /*53a0*/  PRMT R6, RZ, 0x5410, R70.reuse ;  /* 0x00005410ff067816 */ /* 0x100fe20000000046 */
[----:B------:R-:W-:Y:S01]  /*53b0*/  IMAD.MOV.U32 R4, RZ, RZ, R9 ;  /* 0x000000ffff047224 */ /* 0x000fe200078e0009 */
[----:B------:R-:W-:-:S04]  /*53c0*/  PRMT R70, RZ, 0x7610, R70 ;  /* 0x00007610ff467816 */ /* 0x000fc80000000046 */
[----:B------:R-:W-:Y:S01]  /*53d0*/  HFMA2.BF16_V2 R71, R4, R71, -RZ.H0_H0 ;  /* 0x0000004704477231 */ /* 0x000fe200003400ff */
[----:B------:R-:W-:-:S04]  /*53e0*/  FADD.FTZ R6, R6, R70 ;  /* 0x0000004606067221 */ /* 0x000fc80000010000 */
[--C-:B------:R-:W-:Y:S02]  /*53f0*/  PRMT R9, RZ, 0x5410, R71.reuse ;  /* 0x00005410ff097816 */ /* 0x100fe40000000047 */
[----:B------:R-:W-:-:S05]  /*5400*/  PRMT R71, RZ, 0x7610, R71 ;  /* 0x00007610ff477816 */ /* 0x000fca0000000047 */
[----:B------:R-:W-:Y:S02]  /*5410*/  FADD.FTZ R10, R9, R71 ;  /* 0x00000047090a7221 */ /* 0x000fe40000010000 */
[----:B------:R-:W-:Y:S01]  /*5420*/  FADD.FTZ R9, R73, R6 ;  /* 0x0000000649097221 */ /* 0x000fe20000010000 */
[----:B------:R-:W-:Y:S01]  /*5430*/  PRMT R6, RZ, 0x5410, R69 ;  /* 0x00005410ff067816 */ /* 0x000fe20000000045 */
[----:B------:R-:W-:Y:S05]  /*5440*/  @P0 BRA `(.L_x_14160) ;  /* 0x000001e000000947 */ /* 0x000fea0003800000 */
[C---:B------:R-:W-:Y:S02]  /*5450*/  IADD3 R11, R35.reuse, -0x7, RZ ;  /* 0xfffffff9230b7810 */ /* 0x040fe40007ffe0ff */
[----:B------:R-:W-:Y:S02]  /*5460*/  IADD3 R13, R35, -0x5, RZ ;  /* 0xfffffffb230d7810 */ /* 0x000fe40007ffe0ff */
[-C--:B------:R-:W-:Y:S02]  /*5470*/  ISETP.GE.AND P5, PT, R11, R44.reuse, PT ;  /* 0x0000002c0b00720c */ /* 0x080fe40003fa6270 */
[----:B------:R-:W-:-:S02]  /*5480*/  ISETP.GE.AND P1, PT, R13, R44, PT ;  /* 0x0000002c0d00720c */ /* 0x000fc40003f26270 */
[C---:B------:R-:W-:Y:S02]  /*5490*/  IADD3 R11, R35.reuse, -0x3, RZ ;  /* 0xfffffffd230b7810 */ /* 0x040fe40007ffe0ff */
[C---:B------:R-:W-:Y:S02]  /*54a0*/  IADD3 R15, R35.reuse, -0x4, RZ ;  /* 0xfffffffc230f7810 */ /* 0x040fe40007ffe0ff */
[----:B------:R-:W-:Y:S02]  /*54b0*/  IADD3 R13, R35, -0x2, RZ ;  /* 0xfffffffe230d7810 */ /* 0x000fe40007ffe0ff */
[----:B------:R-:W-:Y:S02]  /*54c0*/  SEL R12, R67, RZ, !P1 ;  /* 0x000000ff430c7207 */ /* 0x000fe40004800000 */
[C---:B------:R-:W-:Y:S02]  /*54d0*/  ISETP.GE.AND P1, PT, R35.reuse, R44, PT ;  /* 0x0000002c2300720c */ /* 0x040fe40003f26270 */
[----:B------:R-:W-:-:S02]  /*54e0*/  IADD3 R71, R35, -0x1, RZ ;  /* 0xffffffff23477810 */ /* 0x000fc40007ffe0ff */
[-C--:B------:R-:W-:Y:S02]  /*54f0*/  ISETP.GE.AND P4, PT, R11, R44.reuse, PT ;  /* 0x0000002c0b00720c */ /* 0x080fe40003f86270 */
        /* <DEDUP_REMOVED lines=19> */
.L_x_14160:
[----:B------:R-:W-:Y:S05]  /*5630*/  BSYNC B1 ;  /* 0x0000000000017941 */ /* 0x000fea0003800000 */
.L_x_14159:
        /* <DEDUP_REMOVED lines=49> */
.L_x_14162:
[----:B------:R-:W-:Y:S05]  /*5950*/  BSYNC B1 ;  /* 0x0000000000017941 */ /* 0x000fea0003800000 */
.L_x_14161:
        /* <DEDUP_REMOVED lines=13> */
[--C-:B------:R-:W-:Y:S01]  /*5a30*/  PRMT R14, RZ, 0x5410, R41.reuse ;  /* 0x00005410ff0e7816 */ /* 0x100fe20000000029 */
        /* <DEDUP_REMOVED lines=43> */
.L_x_14164:
[----:B------:R-:W-:Y:S05]  /*5cf0*/  BSYNC B1 ;  /* 0x0000000000017941 */ /* 0x000fea0003800000 */
.L_x_14163:
[----:B------:R-:W-:Y:S01]  /*5d00*/  HFMA2.BF16_V2 R45, R8, R45, -RZ.H0_H0 ;  /* 0x0000002d082d7231 */ /* 0x000fe200003400ff */
[----:B------:R-:W-:Y:S01]  /*5d10*/  FADD.FTZ R22, R9, R22 ;  /* 0x0000001609167221 */ /* 0x000fe20000010000 */
[----:B------:R-:W-:Y:S01]  /*5d20*/  HFMA2.BF16_V2 R46, R5, R46, -RZ.H0_H0 ;  /* 0x0000002e052e7231 */ /* 0x000fe200003400ff */
[----:B------:R-:W-:Y:S01]  /*5d30*/  FADD.FTZ R21, R10, R21 ;  /* 0x000000150a157221 */ /* 0x000fe20000010000 */
        /* <DEDUP_REMOVED lines=21> */
[----:B------:R-:W-:Y:S02]  /*5e90*/  SEL R11, R50, RZ, !P1 ;  /* 0x000000ff320b7207 */ /* 0x000fe40004800000 */
[C---:B------:R-:W-:Y:S02]  /*5ea0*/  IADD3 R15, R35.reuse, -0x4, RZ ;  /* 0xfffffffc230f7810 */ /* 0x040fe40007ffe0ff */
        /* <DEDUP_REMOVED lines=22> */
.L_x_14166:
[----:B------:R-:W-:Y:S05]  /*6010*/  BSYNC B1 ;  /* 0x0000000000017941 */ /* 0x000fea0003800000 */
.L_x_14165:
        /* <DEDUP_REMOVED lines=51> */
.L_x_14168:
[----:B------:R-:W-:Y:S05]  /*6350*/  BSYNC B1 ;  /* 0x0000000000017941 */ /* 0x000fea0003800000 */
.L_x_14167:
        /* <DEDUP_REMOVED lines=49> */
.L_x_14170:
[----:B------:R-:W-:Y:S05]  /*6670*/  BSYNC B1 ;  /* 0x0000000000017941 */ /* 0x000fea0003800000 */
.L_x_14169:
        /* <DEDUP_REMOVED lines=42> */
[-C--:B------:R-:W-:Y:S02]  /*6920*/  ISETP.GE.AND P6, PT, R35, R44.reuse, PT ;  /* 0x0000002c2300720c */ /* 0x080fe40003fc6270 */
[-C--:B------:R-:W-:Y:S02]  /*6930*/  ISETP.GE.AND P4, PT, R9, R44.reuse, PT ;  /* 0x0000002c0900720c */ /* 0x080fe40003f86270 */
        /* <DEDUP_REMOVED lines=18> */
.L_x_14172:
[----:B------:R-:W-:Y:S05]  /*6a60*/  BSYNC B1 ;  /* 0x0000000000017941 */ /* 0x000fea0003800000 */
.L_x_14171:
        /* <DEDUP_REMOVED lines=11> */
[----:B------:R-:W-:Y:S01]  /*6b20*/  ISETP.GE.AND P0, PT, R37, UR4, PT ;  /* 0x0000000425007c0c */ /* 0x000fe2000bf06270 */
[----:B------:R-:W-:Y:S01]  /*6b30*/  FADD.FTZ R6, R6, R8 ;  /* 0x0000000806067221 */ /* 0x000fe20000010000 */
[--C-:B------:R-:W-:Y:S01]  /*6b40*/  PRMT R8, RZ, 0x5410, R4.reuse ;  /* 0x00005410ff087816 */ /* 0x100fe20000000004 */
[----:B------:R-:W-:Y:S01]  /*6b50*/  FADD.FTZ R5, R9, R5 ;  /* 0x0000000509057221 */ /* 0x000fe20000010000 */
[----:B------:R-:W-:Y:S02]  /*6b60*/  PRMT R4, RZ, 0x7610, R4 ;  /* 0x00007610ff047816 */ /* 0x000fe40000000004 */
        /* <DEDUP_REMOVED lines=13> */
.L_x_14156:
[----:B------:R-:W-:Y:S05]  /*6c40*/  BSYNC B0 ;  /* 0x0000000000007941 */ /* 0x000fea0003800000 */
.L_x_14154:
[----:B------:R-:W0:Y:S01]  /*6c50*/  SHFL.BFLY PT, R9, R16, 0x2, 0x1f ;  /* 0x0c401f0010097f89 */ /* 0x000e2200000e0000 */
[----:B------:R-:W-:Y:S01]  /*6c60*/  IADD3 R13, R43, 0x1f, RZ ;  /* 0x0000001f2b0d7810 */ /* 0x000fe20007ffe0ff */
[----:B------:R-:W-:Y:S02]  /*6c70*/  BSSY B0, `(.L_x_14174) ;  /* 0x0000048000007945 */ /* 0x000fe40003800000 */
[----:B------:R-:W2:Y:S01]  /*6c80*/  SHFL.BFLY PT, R3, R22, 0x2, 0x1f ;  /* 0x0c401f0016037f89 */ /* 0x000ea200000e0000 */
[----:B------:R-:W-:Y:S02]  /*6c90*/  ISETP.GT.U32.AND P3, PT, R13, 0x3e, PT ;  /* 0x0000003e0d00780c */ /* 0x000fe40003f64070 */
[----:B------:R-:W-:Y:S01]  /*6ca0*/  LOP3.LUT R13, R43, 0xffffffe0, RZ, 0xc0, !PT ;  /* 0xffffffe02b0d7812 */ /* 0x000fe200078ec0ff */
[----:B------:R-:W3:Y:S04]  /*6cb0*/  SHFL.BFLY PT, R2, R21, 0x2, 0x1f ;  /* 0x0c401f0015027f89 */ /* 0x000ee800000e0000 */
[----:B------:R-:W4:Y:S04]  /*6cc0*/  SHFL.BFLY PT, R5, R20, 0x2, 0x1f ;  /* 0x0c401f0014057f89 */ /* 0x000f2800000e0000 */
[----:B------:R-:W1:Y:S04]  /*6cd0*/  SHFL.BFLY PT, R8, R19, 0x2, 0x1f ;  /* 0x0c401f0013087f89 */ /* 0x000e6800000e0000 */
[----:B------:R-:W1:Y:S04]  /*6ce0*/  SHFL.BFLY PT, R7, R18, 0x2, 0x1f ;  /* 0x0c401f0012077f89 */ /* 0x000e6800000e0000 */
[----:B------:R-:W1:Y:S01]  /*6cf0*/  SHFL.BFLY PT, R12, R17, 0x2, 0x1f ;  /* 0x0c401f00110c7f89 */ /* 0x000e6200000e0000 */
[----:B0-----:R-:W-:-:S03]  /*6d00*/  FADD.FTZ R14, R9, R16 ;  /* 0x00000010090e7221 */ /* 0x001fc60000010000 */
[----:B------:R-:W0:Y:S01]  /*6d10*/  SHFL.BFLY PT, R11, R0, 0x2, 0x1f ;  /* 0x0c401f00000b7f89 */ /* 0x000e2200000e0000 */
[----:B--2---:R-:W-:Y:S02]  /*6d20*/  FADD.FTZ R3, R3, R22 ;  /* 0x0000001603037221 */ /* 0x004fe40000010000 */
[----:B---3--:R-:W-:Y:S01]  /*6d30*/  FADD.FTZ R4, R2, R21 ;  /* 0x0000001502047221 */ /* 0x008fe20000010000 */
[----:B------:R-:W-:Y:S01]  /*6d40*/  BAR.SYNC.DEFER_BLOCKING 0x0 ;  /* 0x0000000000007b1d */ /* 0x000fe20000010000 */
[----:B----4-:R-:W-:-:S05]  /*6d50*/  FADD.FTZ R6, R5, R20 ;  /* 0x0000001405067221 */ /* 0x010fca0000010000 */
[----:B------:R-:W2:Y:S01]  /*6d60*/  SHFL.BFLY PT, R2, R3, 0x1, 0x1f ;  /* 0x0c201f0003027f89 */ /* 0x000ea200000e0000 */
[----:B-1----:R-:W-:-:S03]  /*6d70*/  FADD.FTZ R8, R8, R19 ;  /* 0x0000001308087221 */ /* 0x002fc60000010000 */
[----:B------:R-:W1:Y:S01]  /*6d80*/  SHFL.BFLY PT, R5, R4, 0x1, 0x1f ;  /* 0x0c201f0004057f89 */ /* 0x000e6200000e0000 */
[----:B------:R-:W-:Y:S01]  /*6d90*/  FADD.FTZ R10, R7, R18 ;  /* 0x00000012070a7221 */ /* 0x000fe20000010000 */
[----:B------:R-:W-:Y:S02]  /*6da0*/  SHF.R.S32.HI R18, RZ, 0x1f, R39 ;  /* 0x0000001fff127819 */ /* 0x000fe40000011427 */
[----:B------:R-:W3:Y:S01]  /*6db0*/  SHFL.BFLY PT, R7, R6, 0x1, 0x1f ;  /* 0x0c201f0006077f89 */ /* 0x000ee200000e0000 */
[----:B------:R-:W-:Y:S01]  /*6dc0*/  FADD.FTZ R12, R12, R17 ;  /* 0x000000110c0c7221 */ /* 0x000fe20000010000 */
[----:B------:R-:W-:Y:S02]  /*6dd0*/  LEA.HI R18, R18, R39, RZ, 0x2 ;  /* 0x0000002712127211 */ /* 0x000fe400078f10ff */
[----:B------:R-:W4:Y:S01]  /*6de0*/  SHFL.BFLY PT, R9, R8, 0x1, 0x1f ;  /* 0x0c201f0008097f89 */ /* 0x000f2200000e0000 */
[----:B0-----:R-:W-:Y:S01]  /*6df0*/  FADD.FTZ R16, R11, R0 ;  /* 0x000000000b107221 */ /* 0x001fe20000010000 */
[----:B------:R-:W-:-:S02]  /*6e00*/  LOP3.LUT R0, R39, 0x3, RZ, 0xc0, !PT ;  /* 0x0000000327007812 */ /* 0x000fc400078ec0ff */
[----:B------:R-:W0:Y:S01]  /*6e10*/  SHFL.BFLY PT, R11, R10, 0x1, 0x1f ;  /* 0x0c201f000a0b7f89 */ /* 0x000e2200000e0000 */
[----:B------:R-:W-:Y:S02]  /*6e20*/  SHF.R.S32.HI R25, RZ, 0x2, R18 ;  /* 0x00000002ff197819 */ /* 0x000fe40000011412 */
[----:B------:R-:W-:Y:S01]  /*6e30*/  ISETP.NE.AND P2, PT, R0, RZ, PT ;  /* 0x000000ff0000720c */ /* 0x000fe20003f45270 */
[----:B------:R-:W0:Y:S01]  /*6e40*/  SHFL.BFLY PT, R15, R12, 0x1, 0x1f ;  /* 0x0c201f000c0f7f89 */ /* 0x000e2200000e0000 */
[C---:B------:R-:W-:Y:S01]  /*6e50*/  LOP3.LUT R0, R43.reuse, 0xffffffc0, RZ, 0xc0, !PT ;  /* 0xffffffc02b007812 */ /* 0x040fe200078ec0ff */
[----:B------:R-:W-:Y:S01]  /*6e60*/  IMAD R40, R40, 0x40, R25 ;  /* 0x0000004028287824 */ /* 0x000fe200078e0219 */
[----:B------:R-:W-:Y:S01]  /*6e70*/  ISETP.GT.OR P0, PT, R43, 0x3f, P2 ;  /* 0x0000003f2b00780c */ /* 0x000fe20001704670 */
[----:B------:R-:W0:Y:S01]  /*6e80*/  SHFL.BFLY PT, R17, R14, 0x1, 0x1f ;  /* 0x0c201f000e117f89 */ /* 0x000e2200000e0000 */
[----:B------:R-:W-:Y:S01]  /*6e90*/  ISETP.NE.OR P5, PT, R0, 0x40, P2 ;  /* 0x000000400000780c */ /* 0x000fe200017a5670 */
[----:B--2---:R-:W-:Y:S01]  /*6ea0*/  FADD.FTZ R0, R3, R2 ;  /* 0x0000000203007221 */ /* 0x004fe20000010000 */
[----:B------:R-:W-:Y:S01]  /*6eb0*/  ISETP.NE.OR P4, PT, R13, 0x20, P2 ;  /* 0x000000200d00780c */ /* 0x000fe20001785670 */
[----:B------:R-:W2:Y:S01]  /*6ec0*/  SHFL.BFLY PT, R23, R16, 0x1, 0x1f ;  /* 0x0c201f0010177f89 */ /* 0x000ea200000e0000 */
[----:B-1----:R-:W-:Y:S01]  /*6ed0*/  FADD.FTZ R13, R4, R5 ;  /* 0x00000005040d7221 */ /* 0x002fe20000010000 */
[----:B------:R-:W-:Y:S01]  /*6ee0*/  ISETP.GT.OR P1, PT, R43, 0x1f, P2 ;  /* 0x0000001f2b00780c */ /* 0x000fe20001724670 */
[----:B---3--:R-:W-:-:S02]  /*6ef0*/  FADD.FTZ R18, R6, R7 ;  /* 0x0000000706127221 */ /* 0x008fc40000010000 */
[----:B----4-:R-:W-:-:S05]  /*6f00*/  FADD.FTZ R19, R8, R9 ;  /* 0x0000000908137221 */ /* 0x010fca0000010000 */
[----:B------:R1:W-:Y:S01]  /*6f10*/  @!P5 STS [R40.X4+-0x160], R0 ;  /* 0xfffea0002800d388 */ /* 0x0003e20000004800 */
[----:B0-----:R-:W-:-:S03]  /*6f20*/  FADD.FTZ R20, R10, R11 ;  /* 0x0000000b0a147221 */ /* 0x001fc60000010000 */
[----:B------:R1:W-:Y:S01]  /*6f30*/  @!P5 STS [R40.X4+-0x140], R13 ;  /* 0xfffec00d2800d388 */ /* 0x0003e20000004800 */
[----:B------:R-:W-:-:S03]  /*6f40*/  FADD.FTZ R21, R12, R15 ;  /* 0x0000000f0c157221 */ /* 0x000fc60000010000 */
[----:B------:R1:W-:Y:S01]  /*6f50*/  @!P5 STS [R40.X4+-0x120], R18 ;  /* 0xfffee0122800d388 */ /* 0x0003e20000004800 */
[----:B------:R-:W-:-:S03]  /*6f60*/  FADD.FTZ R22, R14, R17 ;  /* 0x000000110e167221 */ /* 0x000fc60000010000 */
[----:B------:R1:W-:Y:S01]  /*6f70*/  @!P5 STS [R40.X4+-0x100], R19 ;  /* 0xffff00132800d388 */ /* 0x0003e20000004800 */
[----:B--2---:R-:W-:-:S03]  /*6f80*/  FADD.FTZ R23, R16, R23 ;  /* 0x0000001710177221 */ /* 0x004fc60000010000 */
[----:B------:R1:W-:Y:S04]  /*6f90*/  @!P5 STS [R40.X4+-0xe0], R20 ;  /* 0xffff20142800d388 */ /* 0x0003e80000004800 */
[----:B------:R1:W-:Y:S04]  /*6fa0*/  @!P5 STS [R40.X4+-0xc0], R21 ;  /* 0xffff40152800d388 */ /* 0x0003e80000004800 */
[----:B------:R1:W-:Y:S04]  /*6fb0*/  @!P5 STS [R40.X4+-0xa0], R22 ;  /* 0xffff60162800d388 */ /* 0x0003e80000004800 */
[----:B------:R1:W-:Y:S04]  /*6fc0*/  @!P5 STS [R40.X4+-0x80], R23 ;  /* 0xffff80172800d388 */ /* 0x0003e80000004800 */
[----:B------:R-:W-:Y:S06]  /*6fd0*/  BAR.SYNC.DEFER_BLOCKING 0x0 ;  /* 0x0000000000007b1d */ /* 0x000fec0000010000 */
[----:B------:R-:W-:Y:S05]  /*6fe0*/  @P0 BRA `(.L_x_14175) ;  /* 0x0000010000000947 */ /* 0x000fea0003800000 */
[----:B-1----:R-:W0:Y:S04]  /*6ff0*/  LDS R3, [R40.X4+0xa0] ;  /* 0x0000a00028037984 */ /* 0x002e280000004800 */
        /* <DEDUP_REMOVED lines=15> */
.L_x_14175:
[----:B-1----:R-:W-:Y:S05]  /*70f0*/  BSYNC B0 ;  /* 0x0000000000007941 */ /* 0x002fea0003800000 */
.L_x_14174:
        /* <DEDUP_REMOVED lines=17> */
[----:B------:R-:W4:Y:S04]  /*7210*/  @!P2 LDS R6, [R40.X4+0x140] ;  /* 0x000140002806a984 */ /* 0x000f280000004800 */
[----:B------:R-:W4:Y:S04]  /*7220*/  @!P2 LDS R9, [R40.X4+0x160] ;  /* 0x000160002809a984 */ /* 0x000f280000004800 */
[----:B------:R-:W4:Y:S01]  /*7230*/  @!P2 LDS R8, [R40.X4+0x180] ;  /* 0x000180002808a984 */ /* 0x000f220000004800 */
[----:B0-----:R-:W-:-:S02]  /*7240*/  FADD.FTZ R0, R0, R3 ;  /* 0x0000000300007221 */ /* 0x001fc40000010000 */
[----:B-1----:R-:W-:Y:S02]  /*7250*/  FADD.FTZ R13, R13, R2 ;  /* 0x000000020d0d7221 */ /* 0x002fe40000010000 */
[----:B--2---:R-:W-:Y:S02]  /*7260*/  FADD.FTZ R18, R18, R5 ;  /* 0x0000000512127221 */ /* 0x004fe40000010000 */
[----:B---3--:R-:W-:Y:S02]  /*7270*/  FADD.FTZ R19, R19, R4 ;  /* 0x0000000413137221 */ /* 0x008fe40000010000 */
[----:B----4-:R-:W-:Y:S02]  /*7280*/  @!P2 FADD.FTZ R20, R20, R7 ;  /* 0x000000071414a221 */ /* 0x010fe40000010000 */
[----:B------:R-:W-:Y:S02]  /*7290*/  @!P2 FADD.FTZ R21, R21, R6 ;  /* 0x000000061515a221 */ /* 0x000fe40000010000 */
[----:B------:R-:W-:-:S02]  /*72a0*/  @!P2 FADD.FTZ R22, R22, R9 ;  /* 0x000000091616a221 */ /* 0x000fc40000010000 */
[----:B------:R-:W-:Y:S02]  /*72b0*/  @!P2 FADD.FTZ R23, R23, R8 ;  /* 0x000000081717a221 */ /* 0x000fe40000010000 */
.L_x_14177:
[----:B0-----:R-:W-:Y:S05]  /*72c0*/  BSYNC B0 ;  /* 0x0000000000007941 */ /* 0x001fea0003800000 */
.L_x_14176:
[----:B------:R-:W-:Y:S06]  /*72d0*/  BAR.SYNC.DEFER_BLOCKING 0x0 ;  /* 0x0000000000007b1d */ /* 0x000fec0000010000 */
[----:B------:R-:W-:Y:S05]  /*72e0*/  @P3 EXIT ;  /* 0x000000000000394d */ /* 0x000fea0003800000 */
[----:B------:R-:W0:Y:S01]  /*72f0*/  S2UR UR4, SR_CTAID.Y ;  /* 0x00000000000479c3 */ /* 0x000e220000002600 */
[----:B------:R-:W-:-:S07]  /*7300*/  ULDC UR7, c[0x0][0xc] ;  /* 0x0000030000077ab9 */ /* 0x000fce0000000800 */
[----:B------:R-:W1:Y:S08]  /*7310*/  S2UR UR5, SR_CTAID.X ;  /* 0x00000000000579c3 */ /* 0x000e700000002500 */
[----:B------:R-:W2:Y:S01]  /*7320*/  S2UR UR6, SR_CTAID.Z ;  /* 0x00000000000679c3 */ /* 0x000ea20000002700 */
[----:B0-----:R-:W-:-:S03]  /*7330*/  UIMAD UR4, UR4, UR7, URZ ;  /* 0x00000007040472a4 */ /* 0x001fc6000f8e023f */
[----:B------:R-:W-:Y:S02]  /*7340*/  ULDC UR7, c[0x0][0x14] ;  /* 0x0000050000077ab9 */ /* 0x000fe40000000800 */
[----:B------:R-:W-:Y:S02]  /*7350*/  UIMAD UR4, UR4, UR7, URZ ;  /* 0x00000007040472a4 */ /* 0x000fe4000f8e023f */
[----:B-1----:R-:W-:Y:S02]  /*7360*/  UIMAD UR5, UR5, UR7, URZ ;  /* 0x00000007050572a4 */ /* 0x002fe4000f8e023f */
[----:B------:R-:W-:Y:S02]  /*7370*/  USHF.L.U32 UR4, UR4, 0x6, URZ ;  /* 0x0000000604047899 */ /* 0x000fe4000800063f */
[----:B------:R-:W-:Y:S02]  /*7380*/  USHF.L.U32 UR5, UR5, 0x6, URZ ;  /* 0x0000000605057899 */ /* 0x000fe4000800063f */
[----:B------:R-:W-:-:S02]  /*7390*/  USHF.R.S32.HI UR7, URZ, 0x1f, UR4 ;  /* 0x0000001f3f077899 */ /* 0x000fc40008011404 */
[----:B--2---:R-:W-:Y:S02]  /*73a0*/  USHF.L.U32 UR6, UR6, 0x6, URZ ;  /* 0x0000000606067899 */ /* 0x004fe4000800063f */
        /* <DEDUP_REMOVED lines=10> */
[----:B------:R-:W-:-:S02]  /*7450*/  LEA.HI.X.SX32 R8, R3, UR7, 0x1, P1 ;  /* 0x0000000703087c11 */ /* 0x000fc400088f0eff */
[----:B------:R-:W-:Y:S02]  /*7460*/  IADD3 R6, R25, 0x10, RZ ;  /* 0x0000001019067810 */ /* 0x000fe40007ffe0ff */
        /* <DEDUP_REMOVED lines=15> */
[----:B------:R-:W-:Y:S02]  /*7560*/  LEA.HI.X R9, R12, c[0x0][0x174], R15, 0x1, P1 ;  /* 0x00005d000c097a11 */ /* 0x000fe400008f0c0f */
[----:B------:R-:W-:-:S02]  /*7570*/  IADD3 R12, R25, 0x28, RZ ;  /* 0x00000028190c7810 */ /* 0x000fc40007ffe0ff */
[C---:B------:R-:W-:Y:S02]  /*7580*/  IADD3 R14, R25.reuse, 0x30, RZ ;  /* 0x00000030190e7810 */ /* 0x040fe40007ffe0ff */
[----:B------:R-:W-:Y:S02]  /*7590*/  IADD3 R25, R25, 0x38, RZ ;  /* 0x0000003819197810 */ /* 0x000fe40007ffe0ff */
[----:B------:R-:W-:Y:S02]  /*75a0*/  LEA.HI.X R11, R11, c[0x0][0x174], R16, 0x1, P0 ;  /* 0x00005d000b0b7a11 */ /* 0x000fe400000f0c10 */
[----:B------:R-:W-:Y:S02]  /*75b0*/  F2FP.BF16.PACK_AB R0, R13, R0 ;  /* 0x000000000d00723e */ /* 0x000fe400000010ff */
[----:B------:R-:W-:Y:S02]  /*75c0*/  IADD3 R27, P0, R12, UR4, RZ ;  /* 0x000000040c1b7c10 */ /* 0x000fe4000ff1e0ff */
[----:B------:R-:W-:Y:S01]  /*75d0*/  IADD3 R15, P1, R14, UR4, RZ ;  /* 0x000000040e0f7c10 */ /* 0x000fe2000ff3e0ff */
[----:B------:R0:W-:Y:S01]  /*75e0*/  STG.E.U16 [R2.64], R0 ;  /* 0x0000000002007986 */ /* 0x0001e2000c10150c */
[----:B------:R-:W-:-:S02]  /*75f0*/  IADD3 R17, P2, R25, UR4, RZ ;  /* 0x0000000419117c10 */ /* 0x000fc4000ff5e0ff */
[----:B------:R-:W-:Y:S02]  /*7600*/  F2FP.BF16.PACK_AB R18, R19, R18 ;  /* 0x000000121312723e */ /* 0x000fe400000010ff */
[----:B------:R-:W-:Y:S02]  /*7610*/  PRMT R19, R0, 0x7632, R19 ;  /* 0x0000763200137816 */ /* 0x000fe40000000013 */
[----:B------:R-:W-:Y:S02]  /*7620*/  LEA.HI.X.SX32 R28, R12, UR7, 0x1, P0 ;  /* 0x000000070c1c7c11 */ /* 0x000fe400080f0eff */
[----:B------:R-:W-:Y:S01]  /*7630*/  LEA.HI.X.SX32 R26, R14, UR7, 0x1, P1 ;  /* 0x000000070e1a7c11 */ /* 0x000fe200088f0eff */
[----:B------:R1:W-:Y:S01]  /*7640*/  STG.E.U16 [R4.64], R19 ;  /* 0x0000001304007986 */ /* 0x0003e2000c10150c */
[----:B------:R-:W-:Y:S02]  /*7650*/  LEA R12, P0, R27, c[0x0][0x170], 0x1 ;  /* 0x00005c001b0c7a11 */ /* 0x000fe400078008ff */
[----:B------:R-:W-:Y:S01]  /*7660*/  F2FP.BF16.PACK_AB R20, R21, R20 ;  /* 0x000000141514723e */ /* 0x000fe200000010ff */
[----:B------:R-:W-:Y:S01]  /*7670*/  STG.E.U16 [R6.64], R18 ;  /* 0x0000001206007986 */ /* 0x000fe2000c10150c */
[----:B------:R-:W-:-:S02]  /*7680*/  LEA R14, P1, R15, c[0x0][0x170], 0x1 ;  /* 0x00005c000f0e7a11 */ /* 0x000fc400078208ff */
[----:B------:R-:W-:Y:S02]  /*7690*/  LEA.HI.X.SX32 R24, R25, UR7, 0x1, P2 ;  /* 0x0000000719187c11 */ /* 0x000fe400090f0eff */
[----:B------:R-:W-:Y:S02]  /*76a0*/  LEA R16, P2, R17, c[0x0][0x170], 0x1 ;  /* 0x00005c0011107a11 */ /* 0x000fe400078408ff */
        /* <DEDUP_REMOVED lines=13> */
.L_x_14178:
        /* <DEDUP_REMOVED lines=16> */
.L_x_25424:


//--------------------- .text._ZN4vllm25paged_attention_v2_kernelI13__nv_bfloat16S1_Li32ELi32ELi128ELNS_18Fp8KVCacheDataTypeE0ELb0ELi512EEEvPfS3_PT_PKS4_PKT0_SA_ifPKiSC_iPKfiiiSE_SE_iiiii --------------------------
	.section	.text._ZN4vllm25paged_attention_v2_kernelI13__nv_bfloat16S1_Li32ELi32ELi128ELNS_18Fp8KVCacheDataTypeE0ELb0ELi512EEEvPfS3_PT_PKS4_PKT0_SA_ifPKiSC_iPKfiiiSE_SE_iiiii,"ax",@progbits
	.sectioninfo	@"SHI_REGISTERS=63"
	.align	128
        .global         _ZN4vllm25paged_attention_v2_kernelI13__nv_bfloat16S1_Li32ELi32ELi128ELNS_18Fp8KVCacheDataTypeE0ELb0ELi512EEEvPfS3_PT_PKS4_PKT0_SA_ifPKiSC_iPKfiiiSE_SE_iiiii
        .type           _ZN4vllm25paged_attention_v2_kernelI13__nv_bfloat16S1_Li32ELi32ELi128ELNS_18Fp8KVCacheDataTypeE0ELb0ELi512EEEvPfS3_PT_PKS4_PKT0_SA_ifPKiSC_iPKfiiiSE_SE_iiiii,@function
        .size           _ZN4vllm25paged_attention_v2_kernelI13__nv_bfloat16S1_Li32ELi32ELi128ELNS_18Fp8KVCacheDataTypeE0ELb0ELi512EEEvPfS3_PT_PKS4_PKT0_SA_ifPKiSC_iPKfiiiSE_SE_iiiii,(.L_x_25425 - _ZN4vllm25paged_attention_v2_kernelI13__nv_bfloat16S1_Li32ELi32ELi128ELNS_18Fp8KVCacheDataTypeE0ELb0ELi512EEEvPfS3_PT_PKS4_PKT0_SA_ifPKiSC_iPKfiiiSE_SE_iiiii)
        .other          _ZN4vllm25paged_attention_v2_kernelI13__nv_bfloat16S1_Li32ELi32ELi128ELNS_18Fp8KVCacheDataTypeE0ELb0ELi512EEEvPfS3_PT_PKS4_PKT0_SA_ifPKiSC_iPKfiiiSE_SE_iiiii,@"STO_CUDA_ENTRY STV_DEFAULT"
_ZN4vllm25paged_attention_v2_kernelI13__nv_bfloat16S1_Li32ELi32ELi128ELNS_18Fp8KVCacheDataTypeE0ELb0ELi512EEEvPfS3_PT_PKS4_PKT0_SA_ifPKiSC_iPKfiiiSE_SE_iiiii:
.text._ZN4vllm25paged_attention_v2_kernelI13__nv_bfloat16S1_Li32ELi32ELi128ELNS_18Fp8KVCacheDataTypeE0ELb0ELi512EEEvPfS3_PT_PKS4_PKT0_SA_ifPKiSC_iPKfiiiSE_SE_iiiii:
        /* <DEDUP_REMOVED lines=72> */
[----:B0-----:R-:W-:Y:S02]  /*0480*/  IMAD.MOV.U32 R2, RZ, RZ, RZ ;  /* 0x000000ffff027224 */ /* 0x001fe400078e00ff */
[----:B-1----:R-:W-:-:S04]  /*0490*/  IMAD.MOV R4, RZ, RZ, -R3 ;  /* 0x000000ffff047224 */ /* 0x002fc800078e0a03 */
[----:B------:R-:W-:Y:S01]  /*04a0*/  IMAD R7, R4, R5, RZ ;  /* 0x0000000504077224 */ /* 0x000fe200078e02ff */
[----:B------:R-:W-:-:S03]  /*04b0*/  IABS R4, UR19 ;  /* 0x0000001300047c13 */ /* 0x000fc60008000000 */
        /* <DEDUP_REMOVED lines=46> */
.L_x_14183:
        /* <DEDUP_REMOVED lines=15> */
.L_x_14182:
[----:B------:R-:W-:Y:S05]  /*0890*/  BSYNC B1 ;  /* 0x0000000000017941 */ /* 0x000fea0003800000 */
.L_x_14181:
        /* <DEDUP_REMOVED lines=10> */
.L_x_14184:
        /* <DEDUP_REMOVED lines=28> */
.L_x_14180:
[----:B------:R-:W-:Y:S05]  /*0b00*/  BSYNC B0 ;  /* 0x0000000000007941 */ /* 0x000fea0003800000 */
.L_x_14179:
        /* <DEDUP_REMOVED lines=20> */
[----:B------:R-:W-:Y:S02]  /*0c50*/  SHF.R.S32.HI R20, RZ, 0x1f, R20 ;  /* 0x0000001fff147819 */ /* 0x000fe40000011414 */
[----:B------:R-:W-:Y:S01]  /*0c60*/  LEA.HI.X.SX32 R3, R0, R3, 0x1, P1 ;  /* 0x0000000300037211 */ /* 0x000fe200008f0eff */
[----:B------:R-:W-:Y:S05]  /*0c70*/  @P0 BRA `(.L_x_14187) ;  /* 0x0000097000000947 */ /* 0x000fea0003800000 */
[----:B------:R-:W-:Y:S01]  /*0c80*/  IADD3 R41, P0, R21, UR7, RZ ;  /* 0x0000000715297c10 */ /* 0x000fe2000ff1e0ff */
[----:B------:R-:W-:Y:S01]  /*0c90*/  IMAD R43, R23, 0x20, R22 ;  /* 0x00000020172b7824 */ /* 0x000fe200078e0216 */
[--C-:B0-----:R-:W-:Y:S01]  /*0ca0*/  PRMT R0, RZ, 0x5410, R16.reuse ;  /* 0x00005410ff007816 */ /* 0x101fe20000000010 */
[----:B------:R-:W-:Y:S01]  /*0cb0*/  BSSY B1, `(.L_x_14188) ;  /* 0x0000092000017945 */ /* 0x000fe20003800000 */
[----:B------:R-:W-:-:S02]  /*0cc0*/  PRMT R26, RZ, 0x7610, R16 ;  /* 0x00007610ff1a7816 */ /* 0x000fc40000000010 */
[--C-:B--2---:R-:W-:Y:S02]  /*0cd0*/  PRMT R33, RZ, 0x5410, R8.reuse ;  /* 0x00005410ff217816 */ /* 0x104fe40000000008 */
[----:B------:R-:W-:Y:S02]  /*0ce0*/  PRMT R34, RZ, 0x7610, R8 ;  /* 0x00007610ff227816 */ /* 0x000fe40000000008 */
[----:B------:R-:W-:Y:S02]  /*0cf0*/  LEA.HI.X.SX32 R42, R21, UR9, 0x1, P0 ;  /* 0x00000009152a7c11 */ /* 0x000fe400080f0eff */
[--C-:B------:R-:W-:Y:S02]  /*0d00*/  PRMT R16, RZ, 0x5410, R17.reuse ;  /* 0x00005410ff107816 */ /* 0x100fe40000000011 */
[----:B------:R-:W-:Y:S02]  /*0d10*/  PRMT R27, RZ, 0x7610, R17 ;  /* 0x00007610ff1b7816 */ /* 0x000fe40000000011 */
[----:B------:R-:W-:-:S02]  /*0d20*/  LEA R8, P0, R41, c[0x0][0x198], 0x2 ;  /* 0x0000660029087a11 */ /* 0x000fc400078010ff */
[--C-:B------:R-:W-:Y:S02]  /*0d30*/  PRMT R17, RZ, 0x5410, R18.reuse ;  /* 0x00005410ff117816 */ /* 0x100fe40000000012 */
[----:B------:R-:W-:Y:S02]  /*0d40*/  PRMT R28, RZ, 0x7610, R18 ;  /* 0x00007610ff1c7816 */ /* 0x000fe40000000012 */
[--C-:B------:R-:W-:Y:S02]  /*0d50*/  PRMT R18, RZ, 0x5410, R19.reuse ;  /* 0x00005410ff127816 */ /* 0x100fe40000000013 */
[----:B------:R-:W-:Y:S02]  /*0d60*/  PRMT R29, RZ, 0x7610, R19 ;  /* 0x00007610ff1d7816 */ /* 0x000fe40000000013 */
[--C-:B-1----:R-:W-:Y:S02]  /*0d70*/  PRMT R19, RZ, 0x5410, R12.reuse ;  /* 0x00005410ff137816 */ /* 0x102fe4000000000c */
[----:B------:R-:W-:-:S02]  /*0d80*/  PRMT R30, RZ, 0x7610, R12 ;  /* 0x00007610ff1e7816 */ /* 0x000fc4000000000c */
[--C-:B------:R-:W-:Y:S02]  /*0d90*/  PRMT R35, RZ, 0x5410, R9.reuse ;  /* 0x00005410ff237816 */ /* 0x100fe40000000009 */
[----:B------:R-:W-:Y:S02]  /*0da0*/  PRMT R36, RZ, 0x7610, R9 ;  /* 0x00007610ff247816 */ /* 0x000fe40000000009 */
[--C-:B------:R-:W-:Y:S02]  /*0db0*/  PRMT R12, RZ, 0x5410, R13.reuse ;  /* 0x00005410ff0c7816 */ /* 0x100fe4000000000d */
[----:B------:R-:W-:Y:S02]  /*0dc0*/  PRMT R31, RZ, 0x7610, R13 ;  /* 0x00007610ff1f7816 */ /* 0x000fe4000000000d */
[----:B------:R-:W-:Y:S02]  /*0dd0*/  LEA.HI.X R9, R41, c[0x0][0x19c], R42, 0x2, P0 ;  /* 0x0000670029097a11 */ /* 0x000fe400000f142a */
        /* <DEDUP_REMOVED lines=11> */
[--C-:B---3--:R-:W-:Y:S02]  /*0e90*/  PRMT R42, RZ, 0x5410, R4.reuse ;  /* 0x00005410ff2a7816 */ /* 0x108fe40000000004 */
[----:B------:R-:W-:Y:S02]  /*0ea0*/  IADD3 R43, R43, UR8, RZ ;  /* 0x000000082b2b7c10 */ /* 0x000fe4000fffe0ff */
[----:B------:R-:W-:Y:S02]  /*0eb0*/  PRMT R44, RZ, 0x7610, R4 ;  /* 0x00007610ff2c7816 */ /* 0x000fe40000000004 */
[----:B------:R-:W-:-:S02]  /*0ec0*/  PRMT R45, RZ, 0x5410, R5 ;  /* 0x00005410ff2d7816 */ /* 0x000fc40000000005 */
[----:B------:R-:W-:Y:S02]  /*0ed0*/  PRMT R46, RZ, 0x7610, R5 ;  /* 0x00007610ff2e7816 */ /* 0x000fe40000000005 */
[--C-:B------:R-:W-:Y:S02]  /*0ee0*/  PRMT R47, RZ, 0x5410, R6.reuse ;  /* 0x00005410ff2f7816 */ /* 0x100fe40000000006 */
[----:B------:R-:W-:Y:S02]  /*0ef0*/  PRMT R48, RZ, 0x7610, R6 ;  /* 0x00007610ff307816 */ /* 0x000fe40000000006 */
[--C-:B------:R-:W-:Y:S02]  /*0f00*/  PRMT R49, RZ, 0x5410, R7.reuse ;  /* 0x00005410ff317816 */ /* 0x100fe40000000007 */
[----:B------:R-:W-:Y:S02]  /*0f10*/  PRMT R50, RZ, 0x7610, R7 ;  /* 0x00007610ff327816 */ /* 0x000fe40000000007 */
.L_x_14189:
        /* <DEDUP_REMOVED lines=15> */
[----:B------:R-:W5:Y:S01]  /*1010*/  LDG.E.CONSTANT R5, [R6.64+0x604] ;  /* 0x0006040c06057981 */ /* 0x000f62000c1e9900 */
[----:B--2---:R-:W-:-:S02]  /*1020*/  PRMT R56, RZ, 0x5410, R57 ;  /* 0x00005410ff387816 */ /* 0x004fc40000000039 */
[----:B------:R-:W-:-:S03]  /*1030*/  PRMT R57, RZ, 0x7610, R57 ;  /* 0x00007610ff397816 */ /* 0x000fc60000000039 */
[----:B------:R-:W-:Y:S02]  /*1040*/  FMUL.FTZ R56, R19, R56 ;  /* 0x0000003813387220 */ /* 0x000fe40000410000 */
[----:B------:R-:W-:Y:S01]  /*1050*/  FMUL.FTZ R58, R30, R57 ;  /* 0x000000391e3a7220 */ /* 0x000fe20000410000 */
[--C-:B---3--:R-:W-:Y:S02]  /*1060*/  PRMT R57, RZ, 0x5410, R55.reuse ;  /* 0x00005410ff397816 */ /* 0x108fe40000000037 */
[----:B------:R-:W-:-:S03]  /*1070*/  PRMT R55, RZ, 0x7610, R55 ;  /* 0x00007610ff377816 */ /* 0x000fc60000000037 */
[----:B------:R-:W-:Y:S01]  /*1080*/  FFMA.FTZ R56, R0, R57, R56 ;  /* 0x0000003900387223 */ /* 0x000fe20000010038 */
[----:B----4-:R-:W-:Y:S01]  /*1090*/  PRMT R57, RZ, 0x5410, R54 ;  /* 0x00005410ff397816 */ /* 0x010fe20000000036 */
[----:B------:R-:W-:Y:S01]  /*10a0*/  FFMA.FTZ R55, R26, R55, R58 ;  /* 0x000000371a377223 */ /* 0x000fe2000001003a */
[----:B------:R-:W-:-:S03]  /*10b0*/  PRMT R54, RZ, 0x7610, R54 ;  /* 0x00007610ff367816 */ /* 0x000fc60000000036 */
[----:B------:R-:W-:Y:S02]  /*10c0*/  FFMA.FTZ R57, R33, R57, R56 ;  /* 0x0000003921397223 */ /* 0x000fe40000010038 */
[----:B------:R-:W-:Y:S01]  /*10d0*/  FFMA.FTZ R55, R34, R54, R55 ;  /* 0x0000003622377223 */ /* 0x000fe20000010037 */
[--C-:B-----5:R-:W-:Y:S02]  /*10e0*/  PRMT R54, RZ, 0x5410, R4.reuse ;  /* 0x00005410ff367816 */ /* 0x120fe40000000004 */
[----:B------:R-:W-:-:S03]  /*10f0*/  PRMT R4, RZ, 0x7610, R4 ;  /* 0x00007610ff047816 */ /* 0x000fc60000000004 */
[----:B------:R-:W-:Y:S02]  /*1100*/  FFMA.FTZ R54, R42, R54, R57 ;  /* 0x000000362a367223 */ /* 0x000fe40000010039 */
[----:B------:R-:W-:Y:S01]  /*1110*/  FFMA.FTZ R55, R44, R4, R55 ;  /* 0x000000042c377223 */ /* 0x000fe20000010037 */
[----:B------:R-:W2:Y:S03]  /*1120*/  LDG.E.CONSTANT R57, [R6.64+0x208] ;  /* 0x0002080c06397981 */ /* 0x000ea6000c1e9900 */
[----:B------:R-:W-:Y:S01]  /*1130*/  FADD.FTZ R4, R54, R55 ;  /* 0x0000003736047221 */ /* 0x000fe20000010000 */
        /* <DEDUP_REMOVED lines=8> */
[--C-:B------:R-:W-:Y:S01]  /*11c0*/  PRMT R52, RZ, 0x5410, R51.reuse ;  /* 0x00005410ff347816 */ /* 0x100fe20000000033 */
[----:B------:R2:W3:Y:S01]  /*11d0*/  LDG.E.CONSTANT R53, [R6.64+0x8] ;  /* 0x0000080c06357981 */ /* 0x0004e2000c1e9900 */
[----:B------:R-:W-:Y:S02]  /*11e0*/  PRMT R51, RZ, 0x7610, R51 ;  /* 0x00007610ff337816 */ /* 0x000fe40000000033 */
[----:B------:R-:W-:Y:S01]  /*11f0*/  PRMT R59, RZ, 0x5410, R5 ;  /* 0x00005410ff3b7816 */ /* 0x000fe20000000005 */
[----:B------:R2:W4:Y:S02]  /*1200*/  LDG.E.CONSTANT R56, [R6.64+0x60c] ;  /* 0x00060c0c06387981 */ /* 0x000524000c1e9900 */
[----:B------:R-:W-:-:S02]  /*1210*/  FFMA.FTZ R51, R36, R51, R55 ;  /* 0x0000003324337223 */ /* 0x000fc40000010037 */
[----:B------:R2:W5:Y:S01]  /*1220*/  LDG.E.CONSTANT R55, [R6.64+0x408] ;  /* 0x0004080c06377981 */ /* 0x000562000c1e9900 */
[----:B------:R-:W-:-:S03]  /*1230*/  FFMA.FTZ R52, R35, R52, R54 ;  /* 0x0000003423347223 */ /* 0x000fc60000010036 */
[----:B------:R2:W4:Y:S01]  /*1240*/  LDG.E.CONSTANT R54, [R6.64+0x608] ;  /* 0x0006080c06367981 */ /* 0x000522000c1e9900 */
[----:B------:R-:W-:Y:S01]  /*1250*/  PRMT R5, RZ, 0x7610, R5 ;  /* 0x00007610ff057816 */ /* 0x000fe20000000005 */
[----:B------:R-:W-:Y:S02]  /*1260*/  FFMA.FTZ R59, R45, R59, R52 ;  /* 0x0000003b2d3b7223 */ /* 0x000fe40000010034 */
[----:B------:R2:W4:Y:S02]  /*1270*/  LDG.E.CONSTANT R52, [R6.64+0xc] ;  /* 0x00000c0c06347981 */ /* 0x000524000c1e9900 */
[----:B------:R-:W-:Y:S02]  /*1280*/  FFMA.FTZ R58, R46, R5, R51 ;  /* 0x000000052e3a7223 */ /* 0x000fe40000010033 */
[----:B------:R2:W4:Y:S04]  /*1290*/  LDG.E.CONSTANT R5, [R6.64+0x20c] ;  /* 0x00020c0c06057981 */ /* 0x000528000c1e9900 */
[----:B------:R2:W4:Y:S01]  /*12a0*/  LDG.E.CONSTANT R51, [R6.64+0x40c] ;  /* 0x00040c0c06337981 */ /* 0x000522000c1e9900 */
[----:B------:R-:W-:-:S04]  /*12b0*/  FADD.FTZ R59, R59, R4 ;  /* 0x000000043b3b7221 */ /* 0x000fc80000010000 */
[----:B------:R-:W-:Y:S01]  /*12c0*/  FADD.FTZ R4, R58, R59 ;  /* 0x0000003b3a047221 */ /* 0x000fe20000010000 */
[----:B------:R-:W-:Y:S02]  /*12d0*/  IADD3 R11, R11, 0x4, RZ ;  /* 0x000000040b0b7810 */ /* 0x000fe40007ffe0ff */
[----:B------:R-:W-:Y:S02]  /*12e0*/  ISETP.GE.AND P0, PT, R43, UR16, PT ;  /* 0x000000102b007c0c */ /* 0x000fe4000bf06270 */
[----:B------:R-:W-:Y:S02]  /*12f0*/  ISETP.GE.AND P2, PT, R11, UR4, PT ;  /* 0x000000040b007c0c */ /* 0x000fe4000bf46270 */
[----:B------:R-:W-:Y:S02]  /*1300*/  IADD3 R8, P1, R8, 0x10, RZ ;  /* 0x0000001008087810 */ /* 0x000fe40007f3e0ff */
[----:B------:R-:W-:-:S03]  /*1310*/  IADD3 R43, R43, 0x80, RZ ;  /* 0x000000802b2b7810 */ /* 0x000fc60007ffe0ff */
[----:B------:R-:W-:Y:S01]  /*1320*/  IMAD.X R9, RZ, RZ, R9, P1 ;  /* 0x000000ffff097224 */ /* 0x000fe200008e0609 */
[----:B--2---:R-:W-:-:S05]  /*1330*/  PRMT R6, RZ, 0x5410, R57 ;  /* 0x00005410ff067816 */ /* 0x004fca0000000039 */
[----:B------:R-:W-:Y:S01]  /*1340*/  FMUL.FTZ R58, R13, R6 ;  /* 0x000000060d3a7220 */ /* 0x000fe20000410000 */
[----:B------:R-:W-:Y:S02]  /*1350*/  PRMT R57, RZ, 0x7610, R57 ;  /* 0x00007610ff397816 */ /* 0x000fe40000000039 */
[----:B---3--:R-:W-:-:S03]  /*1360*/  PRMT R6, RZ, 0x5410, R53 ;  /* 0x00005410ff067816 */ /* 0x008fc60000000035 */
[----:B------:R-:W-:Y:S01]  /*1370*/  FMUL.FTZ R57, R14, R57 ;  /* 0x000000390e397220 */ /* 0x000fe20000410000 */
[----:B------:R-:W-:Y:S01]  /*1380*/  PRMT R53, RZ, 0x7610, R53 ;  /* 0x00007610ff357816 */ /* 0x000fe20000000035 */
[----:B------:R-:W-:Y:S01]  /*1390*/  FFMA.FTZ R58, R17, R6, R58 ;  /* 0x00000006113a7223 */ /* 0x000fe2000001003a */
[----:B-----5:R-:W-:-:S03]  /*13a0*/  PRMT R6, RZ, 0x5410, R55 ;  /* 0x00005410ff067816 */ /* 0x020fc60000000037 */
[----:B------:R-:W-:Y:S01]  /*13b0*/  FFMA.FTZ R53, R28, R53, R57 ;  /* 0x000000351c357223 */ /* 0x000fe20000010039 */
[----:B------:R-:W-:Y:S02]  /*13c0*/  PRMT R55, RZ, 0x7610, R55 ;  /* 0x00007610ff377816 */ /* 0x000fe40000000037 */
[----:B----4-:R-:W-:Y:S01]  /*13d0*/  PRMT R7, RZ, 0x5410, R54 ;  /* 0x00005410ff077816 */ /* 0x010fe20000000036 */
[----:B------:R-:W-:Y:S02]  /*13e0*/  FFMA.FTZ R6, R37, R6, R58 ;  /* 0x0000000625067223 */ /* 0x000fe4000001003a */
[----:B------:R-:W-:Y:S02]  /*13f0*/  FFMA.FTZ R53, R38, R55, R53 ;  /* 0x0000003726357223 */ /* 0x000fe40000010035 */
[----:B------:R-:W-:Y:S01]  /*1400*/  FFMA.FTZ R7, R47, R7, R6 ;  /* 0x000000072f077223 */ /* 0x000fe20000010006 */
[----:B------:R-:W-:-:S03]  /*1410*/  PRMT R6, RZ, 0x7610, R54 ;  /* 0x00007610ff067816 */ /* 0x000fc60000000036 */
[----:B------:R-:W-:Y:S02]  /*1420*/  FADD.FTZ R7, R7, R4 ;  /* 0x0000000407077221 */ /* 0x000fe40000010000 */
[----:B------:R-:W-:Y:S01]  /*1430*/  FFMA.FTZ R6, R48, R6, R53 ;  /* 0x0000000630067223 */ /* 0x000fe20000010035 */
        /* <DEDUP_REMOVED lines=8> */
[--C-:B------:R-:W-:Y:S02]  /*14c0*/  PRMT R52, RZ, 0x5410, R51.reuse ;  /* 0x00005410ff347816 */ /* 0x100fe40000000033 */
[----:B------:R-:W-:-:S03]  /*14d0*/  PRMT R51, RZ, 0x7610, R51 ;  /* 0x00007610ff337816 */ /* 0x000fc60000000033 */
[----:B------:R-:W-:Y:S02]  /*14e0*/  FFMA.FTZ R4, R39, R52, R4 ;  /* 0x0000003427047223 */ /* 0x000fe40000010004 */
[----:B------:R-:W-:Y:S01]  /*14f0*/  FFMA.FTZ R5, R40, R51, R5 ;  /* 0x0000003328057223 */ /* 0x000fe20000010005 */
[--C-:B------:R-:W-:Y:S01]  /*1500*/  PRMT R51, RZ, 0x5410, R56.reuse ;  /* 0x00005410ff337816 */ /* 0x100fe20000000038 */
[----:B------:R-:W-:Y:S01]  /*1510*/  FADD.FTZ R7, R6, R7 ;  /* 0x0000000706077221 */ /* 0x000fe20000010000 */
[----:B------:R-:W-:-:S03]  /*1520*/  PRMT R56, RZ, 0x7610, R56 ;  /* 0x00007610ff387816 */ /* 0x000fc60000000038 */
        /* <DEDUP_REMOVED lines=10> */
[----:B------:R-:W-:Y:S05]  /*15d0*/  BSYNC B1 ;  /* 0x0000000000017941 */ /* 0x000fea0003800000 */
.L_x_14188:
[----:B------:R-:W-:Y:S05]  /*15e0*/  BRA `(.L_x_14186) ;  /* 0x000009b000007947 */ /* 0x000fea0003800000 */
.L_x_14187:
[----:B0-----:R-:W-:Y:S01]  /*15f0*/  PRMT R0, RZ, 0x5410, R16 ;  /* 0x00005410ff007816 */ /* 0x001fe20000000010 */
[----:B------:R-:W-:Y:S01]  /*1600*/  IMAD R42, R23, 0x20, R22 ;  /* 0x00000020172a7824 */ /* 0x000fe200078e0216 */
[----:B------:R-:W-:Y:S01]  /*1610*/  PRMT R27, RZ, 0x7610, R16 ;  /* 0x00007610ff1b7816 */ /* 0x000fe20000000010 */
[----:B------:R-:W-:Y:S01]  /*1620*/  IMAD.U32 R44, RZ, RZ, UR16 ;  /* 0x00000010ff2c7e24 */ /* 0x000fe2000f8e00ff */
[--C-:B------:R-:W-:Y:S02]  /*1630*/  PRMT R16, RZ, 0x5410, R17.reuse ;  /* 0x00005410ff107816 */ /* 0x100fe40000000011 */
[----:B------:R-:W-:Y:S02]  /*1640*/  PRMT R28, RZ, 0x7610, R17 ;  /* 0x00007610ff1c7816 */ /* 0x000fe40000000011 */
[----:B------:R-:W-:-:S02]  /*1650*/  PRMT R17, RZ, 0x5410, R18 ;  /* 0x00005410ff117816 */ /* 0x000fc40000000012 */
[----:B------:R-:W-:Y:S02]  /*1660*/  PRMT R29, RZ, 0x7610, R18 ;  /* 0x00007610ff1d7816 */ /* 0x000fe40000000012 */
[--C-:B------:R-:W-:Y:S02]  /*1670*/  PRMT R18, RZ, 0x5410, R19.reuse ;  /* 0x00005410ff127816 */ /* 0x100fe40000000013 */
[----:B------:R-:W-:Y:S02]  /*1680*/  PRMT R30, RZ, 0x7610, R19 ;  /* 0x00007610ff1e7816 */ /* 0x000fe40000000013 */
[--C-:B-1----:R-:W-:Y:S02]  /*1690*/  PRMT R19, RZ, 0x5410, R12.reuse ;  /* 0x00005410ff137816 */ /* 0x102fe4000000000c */
[----:B------:R-:W-:Y:S02]  /*16a0*/  PRMT R31, RZ, 0x7610, R12 ;  /* 0x00007610ff1f7816 */ /* 0x000fe4000000000c */
[----:B------:R-:W-:-:S02]  /*16b0*/  IADD3 R43, P0, R21, UR7, RZ ;  /* 0x00000007152b7c10 */ /* 0x000fc4000ff1e0ff */
[--C-:B------:R-:W-:Y:S02]  /*16c0*/  PRMT R12, RZ, 0x5410, R13.reuse ;  /* 0x00005410ff0c7816 */ /* 0x100fe4000000000d */
[----:B------:R-:W-:Y:S02]  /*16d0*/  PRMT R32, RZ, 0x7610, R13 ;  /* 0x00007610ff207816 */ /* 0x000fe4000000000d */
[--C-:B------:R-:W-:Y:S02]  /*16e0*/  PRMT R13, RZ, 0x5410, R14.reuse ;  /* 0x00005410ff0d7816 */ /* 0x100fe4000000000e */
[----:B------:R-:W-:Y:S02]  /*16f0*/  PRMT R33, RZ, 0x7610, R14 ;  /* 0x00007610ff217816 */ /* 0x000fe4000000000e */
[--C-:B------:R-:W-:Y:S02]  /*1700*/  PRMT R14, RZ, 0x5410, R15.reuse ;  /* 0x00005410ff0e7816 */ /* 0x100fe4000000000f */
[----:B------:R-:W-:-:S02]  /*1710*/  PRMT R34, RZ, 0x7610, R15 ;  /* 0x00007610ff227816 */ /* 0x000fc4000000000f */
[--C-:B--2---:R-:W-:Y:S02]  /*1720*/  PRMT R37, RZ, 0x5410, R10.reuse ;  /* 0x00005410ff257816 */ /* 0x104fe4000000000a */
[----:B------:R-:W-:Y:S02]  /*1730*/  PRMT R39, RZ, 0x7610, R10 ;  /* 0x00007610ff277816 */ /* 0x000fe4000000000a */
[--C-:B------:R-:W-:Y:S02]  /*1740*/  PRMT R15, RZ, 0x5410, R8.reuse ;  /* 0x00005410ff0f7816 */ /* 0x100fe40000000008 */
[----:B------:R-:W-:Y:S02]  /*1750*/  PRMT R36, RZ, 0x7610, R8 ;  /* 0x00007610ff247816 */ /* 0x000fe40000000008 */
[----:B------:R-:W-:Y:S02]  /*1760*/  LEA.HI.X.SX32 R10, R21, UR9, 0x1, P0 ;  /* 0x00000009150a7c11 */ /* 0x000fe400080f0eff */
[----:B------:R-:W-:-:S02]  /*1770*/  LEA R8, P0, R43, c[0x0][0x198], 0x2 ;  /* 0x000066002b087a11 */ /* 0x000fc400078010ff */
[----:B------:R-:W-:Y:S02]  /*1780*/  IADD3 R45, R42, UR8, RZ ;  /* 0x000000082a2d7c10 */ /* 0x000fe4000fffe0ff */
[--C-:B------:R-:W-:Y:S02]  /*1790*/  PRMT R35, RZ, 0x5410, R9.reuse ;  /* 0x00005410ff237816 */ /* 0x100fe40000000009 */
[----:B------:R-:W-:Y:S02]  /*17a0*/  PRMT R38, RZ, 0x7610, R9 ;  /* 0x00007610ff267816 */ /* 0x000fe40000000009 */
[--C-:B------:R-:W-:Y:S02]  /*17b0*/  PRMT R40, RZ, 0x5410, R11.reuse ;  /* 0x00005410ff287816 */ /* 0x100fe4000000000b */
[----:B------:R-:W-:Y:S01]  /*17c0*/  PRMT R41, RZ, 0x7610, R11 ;  /* 0x00007610ff297816 */ /* 0x000fe2000000000b */
[----:B------:R-:W-:Y:S01]  /*17d0*/  IMAD.MOV.U32 R11, RZ, RZ, R21 ;  /* 0x000000ffff0b7224 */ /* 0x000fe200078e0015 */
[----:B------:R-:W-:Y:S01]  /*17e0*/  LEA.HI.X R9, R43, c[0x0][0x19c], R10, 0x2, P0 ;  /* 0x000067002b097a11 */ /* 0x000fe200000f140a */
[----:B------:R-:W-:Y:S01]  /*17f0*/  IMAD.MOV.U32 R10, RZ, RZ, -0x800001 ;  /* 0xff7fffffff0a7424 */ /* 0x000fe200078e00ff */
[----:B---3--:R-:W-:-:S02]  /*1800*/  PRMT R43, RZ, 0x5410, R4 ;  /* 0x00005410ff2b7816 */ /* 0x008fc40000000004 */
        /* <DEDUP_REMOVED lines=9> */
.L_x_14190:
        /* <DEDUP_REMOVED lines=15> */
[----:B------:R-:W4:Y:S01]  /*1990*/  LDG.E.CONSTANT R5, [R6.64+0x4] ;  /* 0x0000040c06057981 */ /* 0x000f22000c1e9900 */
[----:B--2---:R-:W-:-:S02]  /*19a0*/  PRMT R4, RZ, 0x5410, R60 ;  /* 0x00005410ff047816 */ /* 0x004fc4000000003c */
[----:B---3--:R-:W-:-:S03]  /*19b0*/  PRMT R57, RZ, 0x5410, R56 ;  /* 0x00005410ff397816 */ /* 0x008fc60000000038 */
[----:B------:R-:W-:-:S04]  /*19c0*/  FMUL.FTZ R4, R4, R19 ;  /* 0x0000001304047220 */ /* 0x000fc80000410000 */
[----:B------:R-:W-:Y:S02]  /*19d0*/  FFMA.FTZ R58, R57, R0, R4 ;  /* 0x00000000393a7223 */ /* 0x000fe40000010004 */
[----:B------:R-:W2:Y:S01]  /*19e0*/  LDG.E.CONSTANT R4, [R6.64+0x404] ;  /* 0x0004040c06047981 */ /* 0x000ea2000c1e9900 */
[----:B------:R-:W-:Y:S02]  /*19f0*/  PRMT R60, RZ, 0x7610, R60 ;  /* 0x00007610ff3c7816 */ /* 0x000fe4000000003c */
[----:B------:R-:W-:-:S03]  /*1a00*/  PRMT R56, RZ, 0x7610, R56 ;  /* 0x00007610ff387816 */ /* 0x000fc60000000038 */
[----:B------:R-:W-:-:S04]  /*1a10*/  FMUL.FTZ R60, R60, R31 ;  /* 0x0000001f3c3c7220 */ /* 0x000fc80000410000 */
[----:B------:R-:W-:Y:S01]  /*1a20*/  FFMA.FTZ R57, R56, R27, R60 ;  /* 0x0000001b38397223 */ /* 0x000fe2000001003c */
[--C-:B----4-:R-:W-:Y:S02]  /*1a30*/  PRMT R56, RZ, 0x5410, R55.reuse ;  /* 0x00005410ff387816 */ /* 0x110fe40000000037 */
[----:B------:R-:W-:-:S03]  /*1a40*/  PRMT R55, RZ, 0x7610, R55 ;  /* 0x00007610ff377816 */ /* 0x000fc60000000037 */
[----:B------:R-:W-:Y:S02]  /*1a50*/  FFMA.FTZ R56, R56, R15, R58 ;  /* 0x0000000f38387223 */ /* 0x000fe4000001003a */
[----:B------:R-:W-:Y:S01]  /*1a60*/  FFMA.FTZ R55, R55, R36, R57 ;  /* 0x0000002437377223 */ /* 0x000fe20000010039 */
[--C-:B-----5:R-:W-:Y:S02]  /*1a70*/  PRMT R57, RZ, 0x5410, R54.reuse ;  /* 0x00005410ff397816 */ /* 0x120fe40000000036 */
[----:B------:R-:W-:-:S03]  /*1a80*/  PRMT R54, RZ, 0x7610, R54 ;  /* 0x00007610ff367816 */ /* 0x000fc60000000036 */
[----:B------:R-:W-:Y:S02]  /*1a90*/  FFMA.FTZ R56, R57, R43, R56 ;  /* 0x0000002b39387223 */ /* 0x000fe40000010038 */
[----:B------:R-:W-:-:S04]  /*1aa0*/  FFMA.FTZ R55, R54, R46, R55 ;  /* 0x0000002e36377223 */ /* 0x000fc80000010037 */
[----:B------:R-:W-:Y:S02]  /*1ab0*/  FADD.FTZ R54, R56, R55 ;  /* 0x0000003738367221 */ /* 0x000fe40000010000 */
[----:B------:R-:W3:Y:S01]  /*1ac0*/  LDG.E.CONSTANT R55, [R6.64+0x604] ;  /* 0x0006040c06377981 */ /* 0x000ee2000c1e9900 */
[--C-:B------:R-:W-:Y:S02]  /*1ad0*/  PRMT R57, RZ, 0x5410, R53.reuse ;  /* 0x00005410ff397816 */ /* 0x100fe40000000035 */
[----:B------:R-:W-:Y:S01]  /*1ae0*/  PRMT R53, RZ, 0x7610, R53 ;  /* 0x00007610ff357816 */ /* 0x000fe20000000035 */
[----:B------:R-:W4:Y:S02]  /*1af0*/  LDG.E.CONSTANT R56, [R6.64+0x208] ;  /* 0x0002080c06387981 */ /* 0x000f24000c1e9900 */
[----:B------:R-:W-:Y:S01]  /*1b00*/  FMUL.FTZ R58, R57, R12 ;  /* 0x0000000c393a7220 */ /* 0x000fe20000410000 */
[--C-:B------:R-:W-:Y:S02]  /*1b10*/  PRMT R57, RZ, 0x5410, R5.reuse ;  /* 0x00005410ff397816 */ /* 0x100fe40000000005 */
[----:B------:R-:W-:-:S03]  /*1b20*/  PRMT R5, RZ, 0x7610, R5 ;  /* 0x00007610ff057816 */ /* 0x000fc60000000005 */
[----:B------:R-:W-:Y:S02]  /*1b30*/  FFMA.FTZ R58, R57, R16, R58 ;  /* 0x00000010393a7223 */ /* 0x000fe4000001003a */
[----:B------:R-:W-:Y:S02]  /*1b40*/  FMUL.FTZ R57, R53, R32 ;  /* 0x0000002035397220 */ /* 0x000fe40000410000 */
[----:B------:R-:W5:Y:S02]  /*1b50*/  LDG.E.CONSTANT R53, [R6.64+0x8] ;  /* 0x0000080c06357981 */ /* 0x000f64000c1e9900 */
[----:B------:R-:W-:Y:S01]  /*1b60*/  FFMA.FTZ R57, R5, R28, R57 ;  /* 0x0000001c05397223 */ /* 0x000fe20000010039 */
[----:B--2---:R-:W-:-:S05]  /*1b70*/  PRMT R5, RZ, 0x5410, R4 ;  /* 0x00005410ff057816 */ /* 0x004fca0000000004 */
[----:B------:R-:W-:Y:S02]  /*1b80*/  FFMA.FTZ R58, R5, R35, R58 ;  /* 0x00000023053a7223 */ /* 0x000fe4000001003a */
[----:B------:R-:W2:Y:S01]  /*1b90*/  LDG.E.CONSTANT R5, [R6.64+0x408] ;  /* 0x0004080c06057981 */ /* 0x000ea2000c1e9900 */
[----:B------:R-:W-:-:S05]  /*1ba0*/  PRMT R4, RZ, 0x7610, R4 ;  /* 0x00007610ff047816 */ /* 0x000fca0000000004 */
[----:B------:R-:W-:Y:S01]  /*1bb0*/  FFMA.FTZ R57, R4, R38, R57 ;  /* 0x0000002604397223 */ /* 0x000fe20000010039 */
[----:B---3--:R-:W-:-:S05]  /*1bc0*/  PRMT R4, RZ, 0x5410, R55 ;  /* 0x00005410ff047816 */ /* 0x008fca0000000037 */
[----:B------:R-:W-:-:S04]  /*1bd0*/  FFMA.FTZ R59, R4, R47, R58 ;  /* 0x0000002f043b7223 */ /* 0x000fc8000001003a */
[----:B------:R-:W-:Y:S01]  /*1be0*/  FADD.FTZ R59, R59, R54 ;  /* 0x000000363b3b7221 */ /* 0x000fe20000010000 */
[--C-:B----4-:R-:W-:Y:S02]  /*1bf0*/  PRMT R54, RZ, 0x5410, R56.reuse ;  /* 0x00005410ff367816 */ /* 0x110fe40000000038 */
[----:B------:R-:W-:Y:S02]  /*1c00*/  PRMT R56, RZ, 0x7610, R56 ;  /* 0x00007610ff387816 */ /* 0x000fe40000000038 */
[----:B------:R-:W-:Y:S02]  /*1c10*/  PRMT R55, RZ, 0x7610, R55 ;  /* 0x00007610ff377816 */ /* 0x000fe40000000037 */
[----:B-----5:R-:W-:Y:S01]  /*1c20*/  PRMT R58, RZ, 0x7610, R53 ;  /* 0x00007610ff3a7816 */ /* 0x020fe20000000035 */
[----:B------:R-:W-:Y:S02]  /*1c30*/  FMUL.FTZ R56, R56, R33 ;  /* 0x0000002138387220 */ /* 0x000fe40000410000 */
[----:B------:R-:W-:-:S02]  /*1c40*/  FFMA.FTZ R4, R55, R48, R57 ;  /* 0x0000003037047223 */ /* 0x000fc40000010039 */
[----:B------:R-:W3:Y:S01]  /*1c50*/  LDG.E.CONSTANT R57, [R6.64+0x608] ;  /* 0x0006080c06397981 */ /* 0x000ee2000c1e9900 */
[----:B------:R-:W-:Y:S02]  /*1c60*/  FFMA.FTZ R58, R58, R29, R56 ;  /* 0x0000001d3a3a7223 */ /* 0x000fe40000010038 */
[----:B------:R-:W-:Y:S01]  /*1c70*/  FMUL.FTZ R55, R54, R13 ;  /* 0x0000000d36377220 */ /* 0x000fe20000410000 */
[----:B------:R3:W4:Y:S01]  /*1c80*/  LDG.E.CONSTANT R56, [R6.64+0x20c] ;  /* 0x00020c0c06387981 */ /* 0x000722000c1e9900 */
[----:B------:R-:W-:-:S03]  /*1c90*/  PRMT R54, RZ, 0x5410, R53 ;  /* 0x00005410ff367816 */ /* 0x000fc60000000035 */
[----:B------:R3:W5:Y:S02]  /*1ca0*/  LDG.E.CONSTANT R53, [R6.64+0x40c] ;  /* 0x00040c0c06357981 */ /* 0x000764000c1e9900 */
[----:B------:R-:W-:Y:S02]  /*1cb0*/  FFMA.FTZ R54, R54, R17, R55 ;  /* 0x0000001136367223 */ /* 0x000fe40000010037 */
[----:B------:R3:W5:Y:S01]  /*1cc0*/  LDG.E.CONSTANT R55, [R6.64+0x60c] ;  /* 0x00060c0c06377981 */ /* 0x000762000c1e9900 */
[----:B--2---:R-:W-:-:S05]  /*1cd0*/  PRMT R60, RZ, 0x5410, R5 ;  /* 0x00005410ff3c7816 */ /* 0x004fca0000000005 */
[----:B------:R-:W-:Y:S02]  /*1ce0*/  FFMA.FTZ R60, R60, R37, R54 ;  /* 0x000000253c3c7223 */ /* 0x000fe40000010036 */
[----:B------:R3:W2:Y:S01]  /*1cf0*/  LDG.E.CONSTANT R54, [R6.64+0xc] ;  /* 0x00000c0c06367981 */ /* 0x0006a2000c1e9900 */
[----:B------:R-:W-:-:S05]  /*1d00*/  PRMT R5, RZ, 0x7610, R5 ;  /* 0x00007610ff057816 */ /* 0x000fca0000000005 */
[----:B------:R-:W-:Y:S02]  /*1d10*/  FFMA.FTZ R5, R5, R39, R58 ;  /* 0x0000002705057223 */ /* 0x000fe4000001003a */
[----:B------:R-:W-:Y:S01]  /*1d20*/  FADD.FTZ R4, R4, R59 ;  /* 0x0000003b04047221 */ /* 0x000fe20000010000 */
[--C-:B---3--:R-:W-:Y:S02]  /*1d30*/  PRMT R6, RZ, 0x5410, R57.reuse ;  /* 0x00005410ff067816 */ /* 0x108fe40000000039 */
[----:B------:R-:W-:Y:S02]  /*1d40*/  PRMT R57, RZ, 0x7610, R57 ;  /* 0x00007610ff397816 */ /* 0x000fe40000000039 */
[----:B----4-:R-:W-:-:S03]  /*1d50*/  PRMT R7, RZ, 0x5410, R56 ;  /* 0x00005410ff077816 */ /* 0x010fc60000000038 */
[----:B------:R-:W-:Y:S02]  /*1d60*/  FFMA.FTZ R5, R57, R50, R5 ;  /* 0x0000003239057223 */ /* 0x000fe40000010005 */
[----:B------:R-:W-:Y:S01]  /*1d70*/  FMUL.FTZ R57, R7, R14 ;  /* 0x0000000e07397220 */ /* 0x000fe20000410000 */
[----:B------:R-:W-:Y:S01]  /*1d80*/  PRMT R7, RZ, 0x7610, R56 ;  /* 0x00007610ff077816 */ /* 0x000fe20000000038 */
[----:B------:R-:W-:-:S04]  /*1d90*/  FFMA.FTZ R59, R6, R49, R60 ;  /* 0x00000031063b7223 */ /* 0x000fc8000001003c */
[----:B------:R-:W-:Y:S02]  /*1da0*/  FMUL.FTZ R6, R7, R34 ;  /* 0x0000002207067220 */ /* 0x000fe40000410000 */
[----:B------:R-:W-:-:S04]  /*1db0*/  FADD.FTZ R4, R59, R4 ;  /* 0x000000043b047221 */ /* 0x000fc80000010000 */
[----:B------:R-:W-:Y:S02]  /*1dc0*/  FADD.FTZ R5, R5, R4 ;  /* 0x0000000405057221 */ /* 0x000fe40000010000 */
[----:B------:R0:W1:Y:S01]  /*1dd0*/  I2F R4, R44 ;  /* 0x0000002c00047306 */ /* 0x0000620000201400 */
[----:B------:R-:W-:Y:S02]  /*1de0*/  IADD3 R11, R11, 0x4, RZ ;  /* 0x000000040b0b7810 */ /* 0x000fe40007ffe0ff */
[----:B------:R-:W-:Y:S02]  /*1df0*/  ISETP.GE.AND P0, PT, R45, UR16, PT ;  /* 0x000000102d007c0c */ /* 0x000fe4000bf06270 */
[----:B------:R-:W-:Y:S02]  /*1e00*/  ISETP.GE.AND P2, PT, R11, UR4, PT ;  /* 0x000000040b007c0c */ /* 0x000fe4000bf46270 */
        /* <DEDUP_REMOVED lines=8> */
[--C-:B-----5:R-:W-:Y:S02]  /*1e90*/  PRMT R7, RZ, 0x5410, R53.reuse ;  /* 0x00005410ff077816 */ /* 0x120fe40000000035 */
[----:B------:R-:W-:-:S03]  /*1ea0*/  PRMT R53, RZ, 0x7610, R53 ;  /* 0x00007610ff357816 */ /* 0x000fc60000000035 */
[----:B------:R-:W-:Y:S02]  /*1eb0*/  FFMA.FTZ R54, R7, R40, R57 ;  /* 0x0000002807367223 */ /* 0x000fe40000010039 */
[----:B------:R-:W-:Y:S01]  /*1ec0*/  FFMA.FTZ R53, R53, R41, R6 ;  /* 0x0000002935357223 */ /* 0x000fe20000010006 */
[--C-:B------:R-:W-:Y:S02]  /*1ed0*/  PRMT R6, RZ, 0x5410, R55.reuse ;  /* 0x00005410ff067816 */ /* 0x100fe40000000037 */
        /* <DEDUP_REMOVED lines=12> */
.L_x_14186:
[----:B------:R-:W-:Y:S05]  /*1fa0*/  BSYNC B0 ;  /* 0x0000000000007941 */ /* 0x000fea0003800000 */
.L_x_14185:
        /* <DEDUP_REMOVED lines=13> */
[----:B0-----:R-:W-:-:S05]  /*2080*/  @!P0 FMNMX.FTZ R4, R2, R7, !PT ;  /* 0x0000000702048209 */ /* 0x001fca0007810000 */
[----:B------:R-:W-:Y:S04]  /*2090*/  @!P0 STS [R23.X4+0x40], R4 ;  /* 0x0000400417008388 */ /* 0x000fe80000004800 */
[----:B------:R-:W-:Y:S06]  /*20a0*/  BAR.SYNC.DEFER_BLOCKING 0x0 ;  /* 0x0000000000007b1d */ /* 0x000fec0000010000 */
[----:B------:R-:W0:Y:S01]  /*20b0*/  @!P1 LDS R6, [R22.X4+0x40] ;  /* 0x0000400016069984 */ /* 0x000e220000004800 */
[----:B------:R-:W-:-:S03]  /*20c0*/  ISETP.GE.AND P1, PT, R25, UR6, PT ;  /* 0x0000000619007c0c */ /* 0x000fc6000bf26270 */
[----:B0-----:R-:W0:Y:S02]  /*20d0*/  SHFL.BFLY PT, R3, R6, 0x2, 0x1f ;  /* 0x0c401f0006037f89 */ /* 0x001e2400000e0000 */
[----:B0-----:R-:W-:-:S05]  /*20e0*/  FMNMX.FTZ R3, R3, R6, !PT ;  /* 0x0000000603037209 */ /* 0x001fca0007810000 */
        /* <DEDUP_REMOVED lines=25> */
.L_x_14195:
        /* <DEDUP_REMOVED lines=11> */
.L_x_14194:
[----:B------:R-:W-:Y:S05]  /*2330*/  BSYNC B1 ;  /* 0x0000000000017941 */ /* 0x000fea0003800000 */
.L_x_14193:
        /* <DEDUP_REMOVED lines=11> */
.L_x_14198:
        /* <DEDUP_REMOVED lines=12> */
[----:B01----:R-:W-:-:S04]  /*24b0*/  FADD.FTZ R7, -R2, R7 ;  /* 0x0000000702077221 */ /* 0x003fc80000010100 */
        /* <DEDUP_REMOVED lines=10> */
[C---:B------:R-:W-:Y:S01]  /*2560*/  FADD.FTZ R15, -R2.reuse, R15 ;  /* 0x0000000f020f7221 */ /* 0x040fe20000010100 */
[----:B------:R-:W4:Y:S01]  /*2570*/  MUFU.EX2 R8, R8 ;  /* 0x0000000800087308 */ /* 0x000f220000000800 */
[----:B------:R-:W-:Y:S02]  /*2580*/  FMUL.FTZ R12, R13, 1.4426950216293334961 ;  /* 0x3fb8aa3b0d0c7820 */ /* 0x000fe40000410000 */
[----:B------:R-:W3:Y:S01]  /*2590*/  LDS R13, [R3+0x1200] ;  /* 0x00120000030d7984 */ /* 0x000ee20000000800 */
[C---:B------:R-:W-:Y:S02]  /*25a0*/  FADD.FTZ R17, -R2.reuse, R17 ;  /* 0x0000001102117221 */ /* 0x040fe40000010100 */
[----:B------:R-:W-:Y:S01]  /*25b0*/  FMUL.FTZ R14, R15, 1.4426950216293334961 ;  /* 0x3fb8aa3b0f0e7820 */ /* 0x000fe20000410000 */
[----:B-1----:R-:W-:Y:S01]  /*25c0*/  STS [R3+-0x400], R6 ;  /* 0xfffc000603007388 */ /* 0x002fe20000000800 */
[----:B------:R-:W-:Y:S01]  /*25d0*/  FMUL.FTZ R16, R17, 1.4426950216293334961 ;  /* 0x3fb8aa3b11107820 */ /* 0x000fe20000410000 */
[----:B------:R-:W1:Y:S01]  /*25e0*/  MUFU.EX2 R10, R10 ;  /* 0x0000000a000a7308 */ /* 0x000e620000000800 */
[C---:B------:R-:W-:Y:S01]  /*25f0*/  FADD.FTZ R19, -R2.reuse, R19 ;  /* 0x0000001302137221 */ /* 0x040fe20000010100 */
[----:B------:R-:W3:Y:S01]  /*2600*/  LDS R15, [R3+0x1400] ;  /* 0x00140000030f7984 */ /* 0x000ee20000000800 */
[----:B------:R-:W-:-:S02]  /*2610*/  FADD.FTZ R27, -R2, R27 ;  /* 0x0000001b021b7221 */ /* 0x000fc40000010100 */
[----:B------:R-:W-:Y:S01]  /*2620*/  FMUL.FTZ R19, R19, 1.4426950216293334961 ;  /* 0x3fb8aa3b13137820 */ /* 0x000fe20000410000 */
[----:B------:R-:W3:Y:S01]  /*2630*/  LDS R17, [R3+0x1600] ;  /* 0x0016000003117984 */ /* 0x000ee20000000800 */
[----:B------:R-:W-:Y:S01]  /*2640*/  FMUL.FTZ R27, R27, 1.4426950216293334961 ;  /* 0x3fb8aa3b1b1b7820 */ /* 0x000fe20000410000 */
[----:B------:R-:W2:Y:S01]  /*2650*/  MUFU.EX2 R12, R12 ;  /* 0x0000000c000c7308 */ /* 0x000ea20000000800 */
[C---:B------:R-:W-:Y:S01]  /*2660*/  FADD.FTZ R29, -R2.reuse, R29 ;  /* 0x0000001d021d7221 */ /* 0x040fe20000010100 */
[----:B----4-:R-:W-:Y:S01]  /*2670*/  STS [R3+-0x200], R8 ;  /* 0xfffe000803007388 */ /* 0x010fe20000000800 */
[C---:B------:R-:W-:Y:S02]  /*2680*/  FADD.FTZ R31, -R2.reuse, R31 ;  /* 0x0000001f021f7221 */ /* 0x040fe40000010100 */
[----:B------:R-:W-:Y:S02]  /*2690*/  FMUL.FTZ R29, R29, 1.4426950216293334961 ;  /* 0x3fb8aa3b1d1d7820 */ /* 0x000fe40000410000 */
[----:B------:R-:W-:Y:S01]  /*26a0*/  FMUL.FTZ R31, R31, 1.4426950216293334961 ;  /* 0x3fb8aa3b1f1f7820 */ /* 0x000fe20000410000 */
[----:B------:R-:W4:Y:S01]  /*26b0*/  MUFU.EX2 R14, R14 ;  /* 0x0000000e000e7308 */ /* 0x000f220000000800 */
[----:B0-----:R-:W-:Y:S01]  /*26c0*/  FADD.FTZ R7, -R2, R7 ;  /* 0x0000000702077221 */ /* 0x001fe20000010100 */
[----:B-1----:R-:W-:Y:S03]  /*26d0*/  STS [R3], R10 ;  /* 0x0000000a03007388 */ /* 0x002fe60000000800 */
[----:B------:R-:W-:-:S03]  /*26e0*/  FMUL.FTZ R7, R7, 1.4426950216293334961 ;  /* 0x3fb8aa3b07077820 */ /* 0x000fc60000410000 */
[----:B------:R-:W0:Y:S01]  /*26f0*/  MUFU.EX2 R16, R16 ;  /* 0x0000001000107308 */ /* 0x000e220000000800 */
[C---:B--2---:R-:W-:Y:S01]  /*2700*/  FADD.FTZ R9, -R2.reuse, R9 ;  /* 0x0000000902097221 */ /* 0x044fe20000010100 */
[----:B------:R-:W-:Y:S03]  /*2710*/  STS [R3+0x200], R12 ;  /* 0x0002000c03007388 */ /* 0x000fe60000000800 */
[----:B------:R-:W-:Y:S02]  /*2720*/  FMUL.FTZ R9, R9, 1.4426950216293334961 ;  /* 0x3fb8aa3b09097820 */ /* 0x000fe40000410000 */
[C---:B---3--:R-:W-:Y:S01]  /*2730*/  FADD.FTZ R11, -R2.reuse, R11 ;  /* 0x0000000b020b7221 */ /* 0x048fe20000010100 */
[----:B------:R1:W2:Y:S01]  /*2740*/  MUFU.EX2 R20, R7 ;  /* 0x0000000700147308 */ /* 0x0002a20000000800 */
[----:B----4-:R-:W-:Y:S01]  /*2750*/  STS [R3+0x400], R14 ;  /* 0x0004000e03007388 */ /* 0x010fe20000000800 */
[----:B------:R-:W-:-:S02]  /*2760*/  FADD.FTZ R13, -R2, R13 ;  /* 0x0000000d020d7221 */ /* 0x000fc40000010100 */
[----:B------:R-:W-:Y:S02]  /*2770*/  FMUL.FTZ R11, R11, 1.4426950216293334961 ;  /* 0x3fb8aa3b0b0b7820 */ /* 0x000fe40000410000 */
[----:B------:R-:W-:Y:S02]  /*2780*/  FMUL.FTZ R13, R13, 1.4426950216293334961 ;  /* 0x3fb8aa3b0d0d7820 */ /* 0x000fe40000410000 */
[----:B------:R-:W3:Y:S01]  /*2790*/  MUFU.EX2 R18, R19 ;  /* 0x0000001300127308 */ /* 0x000ee20000000800 */
[----:B-1----:R-:W-:Y:S01]  /*27a0*/  FADD.FTZ R7, R6, R0 ;  /* 0x0000000006077221 */ /* 0x002fe20000010000 */
[----:B0-----:R-:W-:Y:S01]  /*27b0*/  STS [R3+0x600], R16 ;  /* 0x0006001003007388 */ /* 0x001fe20000000800 */
[C---:B------:R-:W-:Y:S02]  /*27c0*/  FADD.FTZ R15, -R2.reuse, R15 ;  /* 0x0000000f020f7221 */ /* 0x040fe40000010100 */
[----:B------:R-:W-:Y:S02]  /*27d0*/  FADD.FTZ R7, R7, R8 ;  /* 0x0000000807077221 */ /* 0x000fe40000010000 */
[----:B------:R-:W-:Y:S01]  /*27e0*/  FMUL.FTZ R15, R15, 1.4426950216293334961 ;  /* 0x3fb8aa3b0f0f7820 */ /* 0x000fe20000410000 */
[----:B-----5:R-:W0:Y:S01]  /*27f0*/  MUFU.EX2 R26, R27 ;  /* 0x0000001b001a7308 */ /* 0x020e220000000800 */
[----:B------:R-:W-:Y:S01]  /*2800*/  FADD.FTZ R7, R7, R10 ;  /* 0x0000000a07077221 */ /* 0x000fe20000010000 */
[----:B--2---:R-:W-:Y:S01]  /*2810*/  STS [R3+0xa00], R20 ;  /* 0x000a001403007388 */ /* 0x004fe20000000800 */
[----:B------:R-:W-:-:S02]  /*2820*/  FADD.FTZ R17, -R2, R17 ;  /* 0x0000001102117221 */ /* 0x000fc40000010100 */
[----:B------:R-:W-:Y:S02]  /*2830*/  FADD.FTZ R7, R7, R12 ;  /* 0x0000000c07077221 */ /* 0x000fe40000010000 */
[----:B------:R-:W-:Y:S01]  /*2840*/  FMUL.FTZ R17, R17, 1.4426950216293334961 ;  /* 0x3fb8aa3b11117820 */ /* 0x000fe20000410000 */
[----:B------:R-:W1:Y:S01]  /*2850*/  MUFU.EX2 R28, R9 ;  /* 0x00000009001c7308 */ /* 0x000e620000000800 */
[----:B------:R-:W-:Y:S01]  /*2860*/  FADD.FTZ R7, R7, R14 ;  /* 0x0000000e07077221 */ /* 0x000fe20000010000 */
[----:B---3--:R-:W-:Y:S03]  /*2870*/  STS [R3+0x800], R18 ;  /* 0x0008001203007388 */ /* 0x008fe60000000800 */
[----:B------:R-:W-:-:S03]  /*2880*/  FADD.FTZ R7, R7, R16 ;  /* 0x0000001007077221 */ /* 0x000fc60000010000 */
[----:B------:R-:W2:Y:S01]  /*2890*/  MUFU.EX2 R30, R11 ;  /* 0x0000000b001e7308 */ /* 0x000ea20000000800 */
[----:B------:R-:W-:Y:S01]  /*28a0*/  FADD.FTZ R7, R7, R18 ;  /* 0x0000001207077221 */ /* 0x000fe20000010000 */
[----:B0-----:R-:W-:Y:S03]  /*28b0*/  STS [R3+0xc00], R26 ;  /* 0x000c001a03007388 */ /* 0x001fe60000000800 */
        /* <DEDUP_REMOVED lines=13> */
[----:B------:R1:W-:Y:S06]  /*2990*/  STS [R3+0x1400], R0 ;  /* 0x0014000003007388 */ /* 0x0003ec0000000800 */
[----:B------:R-:W3:Y:S01]  /*29a0*/  MUFU.EX2 R38, R31 ;  /* 0x0000001f00267308 */ /* 0x000ee20000000800 */
[----:B--2---:R-:W-:Y:S01]  /*29b0*/  FADD.FTZ R7, R7, R34 ;  /* 0x0000002207077221 */ /* 0x004fe20000010000 */
[----:B------:R-:W-:Y:S03]  /*29c0*/  STS [R3+0x1600], R34 ;  /* 0x0016002203007388 */ /* 0x000fe60000000800 */
[----:B0-----:R-:W-:Y:S01]  /*29d0*/  FADD.FTZ R7, R7, R36 ;  /* 0x0000002407077221 */ /* 0x001fe20000010000 */
[----:B------:R-:W-:Y:S04]  /*29e0*/  STS [R3+0x1800], R36 ;  /* 0x0018002403007388 */ /* 0x000fe80000000800 */
[----:B---3--:R0:W-:Y:S01]  /*29f0*/  STS [R3+0x1a00], R38 ;  /* 0x001a002603007388 */ /* 0x0081e20000000800 */
[----:B-1----:R-:W-:Y:S01]  /*2a00*/  FADD.FTZ R0, R7, R38 ;  /* 0x0000002607007221 */ /* 0x002fe20000010000 */
[----:B0-----:R-:W-:Y:S01]  /*2a10*/  IADD3 R3, R3, 0x2000, RZ ;  /* 0x0000200003037810 */ /* 0x001fe20007ffe0ff */
[----:B------:R-:W-:Y:S05]  /*2a20*/  @!P2 BRA `(.L_x_14198) ;  /* 0xfffff9c00000a947 */ /* 0x000fea000383ffff */
.L_x_14197:
[----:B------:R-:W-:Y:S05]  /*2a30*/  BSYNC B1 ;  /* 0x0000000000017941 */ /* 0x000fea0003800000 */
.L_x_14196:
        /* <DEDUP_REMOVED lines=55> */
.L_x_14200:
[----:B------:R-:W-:Y:S05]  /*2db0*/  BSYNC B1 ;  /* 0x0000000000017941 */ /* 0x000fea0003800000 */
.L_x_14199:
        /* <DEDUP_REMOVED lines=26> */
.L_x_14192:
[----:B------:R-:W-:Y:S05]  /*2f60*/  BSYNC B0 ;  /* 0x0000000000007941 */ /* 0x000fea0003800000 */
.L_x_14191:
        /* <DEDUP_REMOVED lines=32> */
[----:B------:R-:W-:-:S03]  /*3170*/  IMAD.U32 R5, RZ, RZ, UR18 ;  /* 0x00000012ff057e24 */ /* 0x000fc6000f8e00ff */
[----:B------:R-:W-:-:S05]  /*3180*/  IADD3 R0, -R25, -0x2, -R0 ;  /* 0xfffffffe19007810 */ /* 0x000fca0007ffe900 */
[----:B------:R-:W-:Y:S02]  /*3190*/  IMAD R0, R5, -0x200, R0 ;  /* 0xfffffe0005007824 */ /* 0x000fe400078e0200 */
[----:B------:R-:W-:-:S03]  /*31a0*/  IMAD.MOV.U32 R5, RZ, RZ, R25 ;  /* 0x000000ffff057224 */ /* 0x000fc600078e0019 */
        /* <DEDUP_REMOVED lines=8> */
.L_x_14205:
        /* <DEDUP_REMOVED lines=8> */
.L_x_14204:
[----:B------:R-:W-:Y:S05]  /*32b0*/  BSYNC B1 ;  /* 0x0000000000017941 */ /* 0x000fea0003800000 */
.L_x_14203:
        /* <DEDUP_REMOVED lines=11> */
.L_x_14208:
        /* <DEDUP_REMOVED lines=52> */
.L_x_14207:
[----:B------:R-:W-:Y:S05]  /*36b0*/  BSYNC B1 ;  /* 0x0000000000017941 */ /* 0x000fea0003800000 */
.L_x_14206:
        /* <DEDUP_REMOVED lines=31> */
.L_x_14210:
[----:B------:R-:W-:Y:S05]  /*38b0*/  BSYNC B1 ;  /* 0x0000000000017941 */ /* 0x000fea0003800000 */
.L_x_14209:
        /* <DEDUP_REMOVED lines=14> */
.L_x_14202:
[----:B------:R-:W-:Y:S05]  /*39a0*/  BSYNC B0 ;  /* 0x0000000000007941 */ /* 0x000fea0003800000 */
.L_x_14201:
[----:B------:R-:W-:Y:S01]  /*39b0*/  BAR.SYNC.DEFER_BLOCKING 0x0 ;  /* 0x0000000000007b1d */ /* 0x000fe20000010000 */
[----:B------:R-:W-:Y:S02]  /*39c0*/  ISETP.NE.AND P0, PT, R25, RZ, PT ;  /* 0x000000ff1900720c */ /* 0x000fe40003f05270 */
[----:B------:R-:W-:-:S03]  /*39d0*/  ISETP.GE.AND P1, PT, R21, UR4, PT ;  /* 0x0000000415007c0c */ /* 0x000fc6000bf26270 */
[----:B------:R-:W-:Y:S10]  /*39e0*/  BSSY B0, `(.L_x_14211) ;  /* 0x000001c000007945 */ /* 0x000ff40003800000 */
[----:B0-----:R-:W-:-:S02]  /*39f0*/  @P1 IMAD.MOV.U32 R0, RZ, RZ, RZ ;  /* 0x000000ffff001224 */ /* 0x001fc400078e00ff */
[----:B------:R-:W-:Y:S01]  /*3a00*/  @P1 IMAD.MOV.U32 R14, RZ, RZ, RZ ;  /* 0x000000ffff0e1224 */ /* 0x000fe200078e00ff */
        /* <DEDUP_REMOVED lines=25> */
.L_x_14212:
[----:B------:R-:W-:Y:S05]  /*3ba0*/  BSYNC B0 ;  /* 0x0000000000007941 */ /* 0x000fea0003800000 */
.L_x_14211:
[----:B------:R-:W-:Y:S01]  /*3bb0*/  BSSY B0, `(.L_x_14213) ;  /* 0x000012d000007945 */ /* 0x000fe20003800000 */
[----:B------:R-:W-:Y:S02]  /*3bc0*/  @P1 IMAD.MOV.U32 R15, RZ, RZ, RZ ;  /* 0x000000ffff0f1224 */ /* 0x000fe400078e00ff */
[----:B------:R-:W-:Y:S01]  /*3bd0*/  @P1 IMAD.MOV.U32 R20, RZ, RZ, RZ ;  /* 0x000000ffff141224 */ /* 0x000fe200078e00ff */
[----:B------:R-:W-:Y:S05]  /*3be0*/  @P1 BRA `(.L_x_14214) ;  /* 0x0000129000001947 */ /* 0x000fea0003800000 */
[----:B0-----:R-:W-:Y:S01]  /*3bf0*/  SHF.R.S32.HI R3, RZ, 0x1f, R22 ;  /* 0x0000001fff037819 */ /* 0x001fe20000011416 */
[----:B------:R-:W-:Y:S01]  /*3c00*/  IMAD.U32 R19, RZ, RZ, UR7 ;  /* 0x00000007ff137e24 */ /* 0x000fe2000f8e00ff */
[----:B------:R-:W-:Y:S01]  /*3c10*/  SHF.R.S32.HI R0, RZ, 0x1f, R21 ;  /* 0x0000001fff007819 */ /* 0x000fe20000011415 */
[----:B------:R-:W-:Y:S01]  /*3c20*/  IMAD.U32 R6, RZ, RZ, UR5 ;  /* 0x00000005ff067e24 */ /* 0x000fe2000f8e00ff */
[----:B------:R-:W-:Y:S01]  /*3c30*/  LEA.HI R3, R3, R22, RZ, 0x2 ;  /* 0x0000001603037211 */ /* 0x000fe200078f10ff */
[----:B------:R-:W-:Y:S01]  /*3c40*/  IMAD.U32 R29, RZ, RZ, UR18 ;  /* 0x00000012ff1d7e24 */ /* 0x000fe2000f8e00ff */
[----:B------:R-:W-:Y:S01]  /*3c50*/  IADD3 R2, P0, R21, UR7, RZ ;  /* 0x0000000715027c10 */ /* 0x000fe2000ff1e0ff */
[----:B------:R-:W-:Y:S01]  /*3c60*/  IMAD.U32 R8, RZ, RZ, UR18 ;  /* 0x00000012ff087e24 */ /* 0x000fe2000f8e00ff */
[C---:B------:R-:W-:Y:S01]  /*3c70*/  LOP3.LUT R5, R3.reuse, 0xfffffffc, RZ, 0xc0, !PT ;  /* 0xfffffffc03057812 */ /* 0x040fe200078ec0ff */
[----:B------:R-:W-:Y:S01]  /*3c80*/  IMAD.SHL.U32 R3, R3, 0x8, RZ ;  /* 0x0000000803037824 */ /* 0x000fe200078e00ff */
[----:B------:R-:W-:Y:S01]  /*3c90*/  LEA.HI.X.SX32 R19, R19, R0, 0x1, P0 ;  /* 0x0000000013137211 */ /* 0x000fe200000f0eff */
[----:B------:R-:W-:Y:S01]  /*3ca0*/  CS2R R14, SRZ ;  /* 0x00000000000e7805 */ /* 0x000fe2000001ff00 */
[----:B------:R-:W-:Y:S01]  /*3cb0*/  LEA R18, P0, R2, c[0x0][0x198], 0x2 ;  /* 0x0000660002127a11 */ /* 0x000fe200078010ff */
[----:B------:R-:W-:Y:S01]  /*3cc0*/  IMAD.IADD R4, R22, 0x1, -R5 ;  /* 0x0000000116047824 */ /* 0x000fe200078e0a05 */
[----:B------:R-:W-:Y:S01]  /*3cd0*/  LOP3.LUT R3, R3, 0xffffffe0, RZ, 0xc0, !PT ;  /* 0xffffffe003037812 */ /* 0x000fe200078ec0ff */
[----:B------:R-:W-:Y:S01]  /*3ce0*/  IMAD.MOV.U32 R20, RZ, RZ, RZ ;  /* 0x000000ffff147224 */ /* 0x000fe200078e00ff */
[----:B------:R-:W-:Y:S01]  /*3cf0*/  LEA.HI.X R19, R2, c[0x0][0x19c], R19, 0x2, P0 ;  /* 0x0000670002137a11 */ /* 0x000fe200000f1413 */
[----:B------:R-:W-:Y:S01]  /*3d00*/  IMAD.SHL.U32 R16, R4, 0x8, RZ ;  /* 0x0000000804107824 */ /* 0x000fe200078e00ff */
[----:B------:R-:W-:Y:S01]  /*3d10*/  IADD3 R17, -R23, -0x1, R6 ;  /* 0xffffffff17117810 */ /* 0x000fe20007ffe106 */
[----:B------:R-:W-:-:S02]  /*3d20*/  IMAD R2, R24, c[0x0][0x1c0], RZ ;  /* 0x0000700018027a24 */ /* 0x000fc400078e02ff */
[----:B------:R-:W-:Y:S02]  /*3d30*/  IMAD R0, R23, 0x20, R16 ;  /* 0x0000002017007824 */ /* 0x000fe400078e0210 */
[----:B------:R-:W-:Y:S01]  /*3d40*/  IMAD.IADD R16, R16, 0x1, R3 ;  /* 0x0000000110107824 */ /* 0x000fe200078e0203 */
[----:B------:R-:W-:Y:S01]  /*3d50*/  SHF.R.S32.HI R3, RZ, 0x1f, R2 ;  /* 0x0000001fff037819 */ /* 0x000fe20000011402 */
[----:B------:R-:W-:Y:S02]  /*3d60*/  IMAD R29, R29, 0x200, R0 ;  /* 0x000002001d1d7824 */ /* 0x000fe400078e0200 */
[----:B------:R-:W-:Y:S01]  /*3d70*/  IMAD.MOV.U32 R24, RZ, RZ, c[0x0][0x1bc] ;  /* 0x00006f00ff187624 */ /* 0x000fe200078e00ff */
[C---:B------:R-:W-:Y:S01]  /*3d80*/  IADD3 R27, R16.reuse, 0x200, RZ ;  /* 0x00000200101b7810 */ /* 0x040fe20007ffe0ff */
[----:B------:R-:W-:Y:S01]  /*3d90*/  IMAD R4, R23, 0x4, R4 ;  /* 0x0000000417047824 */ /* 0x000fe200078e0204 */
[----:B------:R-:W-:Y:S01]  /*3da0*/  IADD3 R28, R16, 0x300, RZ ;  /* 0x00000300101c7810 */ /* 0x000fe20007ffe0ff */
[----:B------:R-:W-:Y:S01]  /*3db0*/  IMAD R17, R8, -0x10, R17 ;  /* 0xfffffff008117824 */ /* 0x000fe200078e0211 */
[----:B------:R-:W-:Y:S01]  /*3dc0*/  SHF.R.S32.HI R24, RZ, 0x1f, R24 ;  /* 0x0000001fff187819 */ /* 0x000fe20000011418 */
[----:B------:R-:W-:Y:S01]  /*3dd0*/  IMAD.MOV.U32 R0, RZ, RZ, RZ ;  /* 0x000000ffff007224 */ /* 0x000fe200078e00ff */
[----:B-----5:R-:W-:-:S02]  /*3de0*/  LEA R26, R4, 0x70, 0x5 ;  /* 0x00000070041a7811 */ /* 0x020fc400078e28ff */
[----:B------:R-:W-:Y:S02]  /*3df0*/  IADD3 R29, R29, 0x7, RZ ;  /* 0x000000071d1d7810 */ /* 0x000fe40007ffe0ff */
.L_x_14223:
        /* <DEDUP_REMOVED lines=12> */
[----:B------:R-:W-:Y:S02]  /*3ec0*/  LEA.HI.X R5, R7, c[0x0][0x18c], R8, 0x1, P2 ;  /* 0x0000630007057a11 */ /* 0x000fe400010f0c08 */
[-C--:B------:R-:W-:Y:S02]  /*3ed0*/  LEA.HI.X.SX32 R8, R16, R11.reuse, 0x1, P0 ;  /* 0x0000000b10087211 */ /* 0x080fe400000f0eff */
[----:B------:R-:W-:Y:S01]  /*3ee0*/  LEA.HI.X.SX32 R7, R28, R11, 0x1, P3 ;  /* 0x0000000b1c077211 */ /* 0x000fe200018f0eff */
[----:B------:R0:W5:Y:S01]  /*3ef0*/  LDG.E.CONSTANT R30, [R4.64] ;  /* 0x0000000c041e7981 */ /* 0x000162000c1e9900 */
[----:B------:R-:W-:Y:S02]  /*3f00*/  LEA.HI.X R13, R9, c[0x0][0x18c], R8, 0x1, P1 ;  /* 0x00006300090d7a11 */ /* 0x000fe400008f0c08 */
[C---:B------:R-:W-:Y:S01]  /*3f10*/  LEA R44, P4, R6.reuse, c[0x0][0x188], 0x1 ;  /* 0x00006200062c7a11 */ /* 0x040fe200078808ff */
[----:B------:R-:W1:Y:S03]  /*3f20*/  LDS.128 R8, [R26+-0x10] ;  /* 0xfffff0001a087984 */ /* 0x000e660000000c00 */
[----:B------:R-:W-:Y:S01]  /*3f30*/  LEA.HI.X R45, R6, c[0x0][0x18c], R7, 0x1, P4 ;  /* 0x00006300062d7a11 */ /* 0x000fe200020f0c07 */
[----:B------:R2:W5:Y:S04]  /*3f40*/  LDG.E.CONSTANT R41, [R12.64+0x200] ;  /* 0x0002000c0c297981 */ /* 0x000568000c1e9900 */
[----:B------:R2:W5:Y:S04]  /*3f50*/  LDG.E.CONSTANT R40, [R12.64+0x204] ;  /* 0x0002040c0c287981 */ /* 0x000568000c1e9900 */
[----:B------:R2:W5:Y:S04]  /*3f60*/  LDG.E.CONSTANT R38, [R12.64+0x208] ;  /* 0x0002080c0c267981 */ /* 0x000568000c1e9900 */
[----:B------:R2:W5:Y:S04]  /*3f70*/  LDG.E.CONSTANT R39, [R12.64+0x20c] ;  /* 0x00020c0c0c277981 */ /* 0x000568000c1e9900 */
[----:B------:R2:W5:Y:S04]  /*3f80*/  LDG.E.CONSTANT R48, [R12.64] ;  /* 0x0000000c0c307981 */ /* 0x000568000c1e9900 */
[----:B------:R2:W5:Y:S04]  /*3f90*/  LDG.E.CONSTANT R43, [R12.64+0x4] ;  /* 0x0000040c0c2b7981 */ /* 0x000568000c1e9900 */
[----:B------:R2:W5:Y:S04]  /*3fa0*/  LDG.E.CONSTANT R46, [R12.64+0x8] ;  /* 0x0000080c0c2e7981 */ /* 0x000568000c1e9900 */
[----:B------:R2:W5:Y:S04]  /*3fb0*/  LDG.E.CONSTANT R42, [R12.64+0xc] ;  /* 0x00000c0c0c2a7981 */ /* 0x000568000c1e9900 */
[----:B------:R0:W5:Y:S04]  /*3fc0*/  LDG.E.CONSTANT R31, [R4.64+0x4] ;  /* 0x0000040c041f7981 */ /* 0x000168000c1e9900 */
[----:B------:R0:W5:Y:S04]  /*3fd0*/  LDG.E.CONSTANT R32, [R4.64+0x8] ;  /* 0x0000080c04207981 */ /* 0x000168000c1e9900 */
[----:B------:R0:W5:Y:S01]  /*3fe0*/  LDG.E.CONSTANT R33, [R4.64+0xc] ;  /* 0x00000c0c04217981 */ /* 0x000162000c1e9900 */
[----:B------:R-:W-:Y:S01]  /*3ff0*/  ISETP.NE.AND P0, PT, R17, RZ, PT ;  /* 0x000000ff1100720c */ /* 0x000fe20003f05270 */
[----:B------:R-:W-:Y:S01]  /*4000*/  BSSY B1, `(.L_x_14215) ;  /* 0x0000027000017945 */ /* 0x000fe20003800000 */
[----:B-1----:R-:W-:Y:S01]  /*4010*/  F2FP.BF16.PACK_AB R9, R9, R8 ;  /* 0x000000080909723e */ /* 0x002fe200000010ff */
[----:B------:R1:W5:Y:S04]  /*4020*/  LDG.E.CONSTANT R34, [R44.64] ;  /* 0x0000000c2c227981 */ /* 0x000368000c1e9900 */
[----:B------:R1:W5:Y:S04]  /*4030*/  LDG.E.CONSTANT R35, [R44.64+0x4] ;  /* 0x0000040c2c237981 */ /* 0x000368000c1e9900 */
[----:B0-----:R2:W0:Y:S04]  /*4040*/  LDS.128 R4, [R26] ;  /* 0x000000001a047984 */ /* 0x0014280000000c00 */
[----:B------:R1:W5:Y:S04]  /*4050*/  LDG.E.CONSTANT R36, [R44.64+0x8] ;  /* 0x0000080c2c247981 */ /* 0x000368000c1e9900 */
[----:B------:R1:W5:Y:S02]  /*4060*/  LDG.E.CONSTANT R37, [R44.64+0xc] ;  /* 0x00000c0c2c257981 */ /* 0x000364000c1e9900 */
[----:B-1----:R-:W-:Y:S01]  /*4070*/  F2FP.BF16.PACK_AB R44, R11, R10 ;  /* 0x0000000a0b2c723e */ /* 0x002fe200000010ff */
[----:B------:R-:W-:Y:S05]  /*4080*/  @P0 BRA `(.L_x_14216) ;  /* 0x000001e000000947 */ /* 0x000fea0003800000 */
[C---:B--2---:R-:W-:Y:S02]  /*4090*/  IADD3 R8, R29.reuse, -0x7, RZ ;  /* 0xfffffff91d087810 */ /* 0x044fe40007ffe0ff */
[----:B------:R-:W-:-:S02]  /*40a0*/  IADD3 R10, R29, -0x5, RZ ;  /* 0xfffffffb1d0a7810 */ /* 0x000fc40007ffe0ff */
[----:B------:R-:W-:Y:S02]  /*40b0*/  ISETP.GE.AND P5, PT, R8, UR16, PT ;  /* 0x0000001008007c0c */ /* 0x000fe4000bfa6270 */
[----:B------:R-:W-:Y:S02]  /*40c0*/  ISETP.GE.AND P1, PT, R10, UR16, PT ;  /* 0x000000100a007c0c */ /* 0x000fe4000bf26270 */
[C---:B------:R-:W-:Y:S02]  /*40d0*/  IADD3 R10, R29.reuse, -0x2, RZ ;  /* 0xfffffffe1d0a7810 */ /* 0x040fe40007ffe0ff */
        /* <DEDUP_REMOVED lines=25> */
.L_x_14216:
[----:B--2---:R-:W-:Y:S05]  /*4270*/  BSYNC B1 ;  /* 0x0000000000017941 */ /* 0x004fea0003800000 */
.L_x_14215:
[----:B-----5:R-:W-:Y:S01]  /*4280*/  HFMA2.BF16_V2 R48, R9, R48, -RZ.H0_H0 ;  /* 0x0000003009307231 */ /* 0x020fe200003400ff */
[----:B0-----:R-:W-:Y:S01]  /*4290*/  F2FP.BF16.PACK_AB R8, R5, R4 ;  /* 0x000000040508723e */ /* 0x001fe200000010ff */
[----:B------:R-:W-:Y:S01]  /*42a0*/  IMAD.MOV.U32 R4, RZ, RZ, R44 ;  /* 0x000000ffff047224 */ /* 0x000fe200078e002c */
[----:B------:R-:W-:Y:S01]  /*42b0*/  F2FP.BF16.PACK_AB R6, R7, R6 ;  /* 0x000000060706723e */ /* 0x000fe200000010ff */
[----:B------:R-:W-:Y:S01]  /*42c0*/  BSSY B1, `(.L_x_14217) ;  /* 0x000002f000017945 */ /* 0x000fe20003800000 */
[----:B------:R-:W-:-:S02]  /*42d0*/  PRMT R5, RZ, 0x5410, R48 ;  /* 0x00005410ff057816 */ /* 0x000fc40000000030 */
[----:B------:R-:W-:Y:S01]  /*42e0*/  PRMT R48, RZ, 0x7610, R48 ;  /* 0x00007610ff307816 */ /* 0x000fe20000000030 */
[----:B------:R-:W-:Y:S02]  /*42f0*/  HFMA2.BF16_V2 R43, R4, R43, -RZ.H0_H0 ;  /* 0x0000002b042b7231 */ /* 0x000fe400003400ff */
        /* <DEDUP_REMOVED lines=14> */
[C---:B------:R-:W-:Y:S02]  /*43e0*/  IADD3 R12, R29.reuse, -0x5, RZ ;  /* 0xfffffffb1d0c7810 */ /* 0x040fe40007ffe0ff */
[----:B------:R-:W-:Y:S02]  /*43f0*/  ISETP.GE.AND P5, PT, R10, UR16, PT ;  /* 0x000000100a007c0c */ /* 0x000fe4000bfa6270 */
[----:B------:R-:W-:-:S02]  /*4400*/  IADD3 R13, R29, -0x4, RZ ;  /* 0xfffffffc1d0d7810 */ /* 0x000fc40007ffe0ff */
[----:B------:R-:W-:Y:S02]  /*4410*/  ISETP.GE.AND P1, PT, R12, UR16, PT ;  /* 0x000000100c007c0c */ /* 0x000fe4000bf26270 */
[----:B------:R-:W-:Y:S02]  /*4420*/  IADD3 R10, R29, -0x3, RZ ;  /* 0xfffffffd1d0a7810 */ /* 0x000fe40007ffe0ff */
[----:B------:R-:W-:Y:S02]  /*4430*/  ISETP.GE.AND P6, PT, R13, UR16, PT ;  /* 0x000000100d007c0c */ /* 0x000fe4000bfc6270 */
[C---:B------:R-:W-:Y:S02]  /*4440*/  IADD3 R12, R29.reuse, -0x2, RZ ;  /* 0xfffffffe1d0c7810 */ /* 0x040fe40007ffe0ff */
[----:B------:R-:W-:Y:S02]  /*4450*/  SEL R13, R40, RZ, !P1 ;  /* 0x000000ff280d7207 */ /* 0x000fe40004800000 */
[----:B------:R-:W-:-:S02]  /*4460*/  ISETP.GE.AND P1, PT, R29, UR16, PT ;  /* 0x000000101d007c0c */ /* 0x000fc4000bf26270 */
[C---:B------:R-:W-:Y:S02]  /*4470*/  IADD3 R43, R29.reuse, -0x1, RZ ;  /* 0xffffffff1d2b7810 */ /* 0x040fe40007ffe0ff */
        /* <DEDUP_REMOVED lines=19> */
.L_x_14218:
[----:B------:R-:W-:Y:S05]  /*45b0*/  BSYNC B1 ;  /* 0x0000000000017941 */ /* 0x000fea0003800000 */
.L_x_14217:
        /* <DEDUP_REMOVED lines=49> */
.L_x_14220:
[----:B------:R-:W-:Y:S05]  /*48d0*/  BSYNC B1 ;  /* 0x0000000000017941 */ /* 0x000fea0003800000 */
.L_x_14219:
        /* <DEDUP_REMOVED lines=15> */
[--C-:B------:R-:W-:Y:S01]  /*49d0*/  PRMT R30, RZ, 0x5410, R32.reuse ;  /* 0x00005410ff1e7816 */ /* 0x100fe20000000020 */
        /* <DEDUP_REMOVED lines=11> */
[----:B------:R-:W-:-:S04]  /*4a90*/  FADD.FTZ R13, R12, R13 ;  /* 0x0000000d0c0d7221 */ /* 0x000fc80000010000 */
[----:B------:R-:W-:Y:S01]  /*4aa0*/  FADD.FTZ R14, R13, R14 ;  /* 0x0000000e0d0e7221 */ /* 0x000fe20000010000 */
[----:B------:R-:W-:Y:S05]  /*4ab0*/  @P0 BRA `(.L_x_14222) ;  /* 0x000001e000000947 */ /* 0x000fea0003800000 */
[C---:B------:R-:W-:Y:S02]  /*4ac0*/  IADD3 R7, R29.reuse, -0x7, RZ ;  /* 0xfffffff91d077810 */ /* 0x040fe40007ffe0ff */
[----:B------:R-:W-:Y:S02]  /*4ad0*/  IADD3 R8, R29, -0x6, RZ ;  /* 0xfffffffa1d087810 */ /* 0x000fe40007ffe0ff */
[----:B------:R-:W-:Y:S02]  /*4ae0*/  ISETP.GE.AND P6, PT, R7, UR16, PT ;  /* 0x0000001007007c0c */ /* 0x000fe4000bfc6270 */
[C---:B------:R-:W-:Y:S02]  /*4af0*/  IADD3 R10, R29.reuse, -0x5, RZ ;  /* 0xfffffffb1d0a7810 */ /* 0x040fe40007ffe0ff */
[----:B------:R-:W-:Y:S02]  /*4b00*/  IADD3 R7, R29, -0x4, RZ ;  /* 0xfffffffc1d077810 */ /* 0x000fe40007ffe0ff */
[----:B------:R-:W-:-:S02]  /*4b10*/  ISETP.GE.AND P0, PT, R8, UR16, PT ;  /* 0x0000001008007c0c */ /* 0x000fc4000bf06270 */
[C---:B------:R-:W-:Y:S02]  /*4b20*/  IADD3 R11, R29.reuse, -0x1, RZ ;  /* 0xffffffff1d0b7810 */ /* 0x040fe40007ffe0ff */
[C---:B------:R-:W-:Y:S02]  /*4b30*/  IADD3 R8, R29.reuse, -0x3, RZ ;  /* 0xfffffffd1d087810 */ /* 0x040fe40007ffe0ff */
[----:B------:R-:W-:Y:S02]  /*4b40*/  ISETP.GE.AND P5, PT, R10, UR16, PT ;  /* 0x000000100a007c0c */ /* 0x000fe4000bfa6270 */
[----:B------:R-:W-:Y:S02]  /*4b50*/  @P6 PRMT R34, RZ, 0x7610, R34 ;  /* 0x00007610ff226816 */ /* 0x000fe40000000022 */
[----:B------:R-:W-:Y:S02]  /*4b60*/  ISETP.GE.AND P6, PT, R29, UR16, PT ;  /* 0x000000101d007c0c */ /* 0x000fe4000bfc6270 */
[----:B------:R-:W-:-:S02]  /*4b70*/  ISETP.GE.AND P4, PT, R7, UR16, PT ;  /* 0x0000001007007c0c */ /* 0x000fc4000bf86270 */
[----:B------:R-:W-:Y:S02]  /*4b80*/  IADD3 R10, R29, -0x2, RZ ;  /* 0xfffffffe1d0a7810 */ /* 0x000fe40007ffe0ff */
[----:B------:R-:W-:Y:S02]  /*4b90*/  PRMT R7, R35, 0x7632, R7 ;  /* 0x0000763223077816 */ /* 0x000fe40000000007 */
[----:B------:R-:W-:Y:S02]  /*4ba0*/  ISETP.GE.AND P1, PT, R11, UR16, PT ;  /* 0x000000100b007c0c */ /* 0x000fe4000bf26270 */
[----:B------:R-:W-:Y:S02]  /*4bb0*/  ISETP.GE.AND P3, PT, R8, UR16, PT ;  /* 0x0000001008007c0c */ /* 0x000fe4000bf66270 */
[----:B------:R-:W-:Y:S02]  /*4bc0*/  SEL R8, R35, RZ, !P5 ;  /* 0x000000ff23087207 */ /* 0x000fe40006800000 */
[----:B------:R-:W-:-:S02]  /*4bd0*/  ISETP.GE.AND P2, PT, R10, UR16, PT ;  /* 0x000000100a007c0c */ /* 0x000fc4000bf46270 */
[----:B------:R-:W-:Y:S02]  /*4be0*/  SEL R35, R7, RZ, !P4 ;  /* 0x000000ff07237207 */ /* 0x000fe40006000000 */
        /* <DEDUP_REMOVED lines=11> */
.L_x_14222:
[----:B------:R-:W-:Y:S05]  /*4ca0*/  BSYNC B1 ;  /* 0x0000000000017941 */ /* 0x000fea0003800000 */
.L_x_14221:
        /* <DEDUP_REMOVED lines=11> */
[----:B------:R-:W-:Y:S01]  /*4d60*/  ISETP.GE.AND P0, PT, R21, UR4, PT ;  /* 0x0000000415007c0c */ /* 0x000fe2000bf06270 */
        /* <DEDUP_REMOVED lines=17> */
.L_x_14214:
[----:B------:R-:W-:Y:S05]  /*4e80*/  BSYNC B0 ;  /* 0x0000000000007941 */ /* 0x000fea0003800000 */
.L_x_14213:
[----:B0-----:R-:W0:Y:S01]  /*4e90*/  SHFL.BFLY PT, R3, R20, 0x2, 0x1f ;  /* 0x0c401f0014037f89 */ /* 0x001e2200000e0000 */
[----:B------:R-:W-:Y:S01]  /*4ea0*/  LOP3.LUT R10, R22, 0x3, RZ, 0xc0, !PT ;  /* 0x00000003160a7812 */ /* 0x000fe200078ec0ff */
[----:B------:R-:W-:Y:S01]  /*4eb0*/  BSSY B0, `(.L_x_14224) ;  /* 0x000003a000007945 */ /* 0x000fe20003800000 */
[----:B------:R-:W-:Y:S01]  /*4ec0*/  SHF.R.S32.HI R11, RZ, 0x1f, R22 ;  /* 0x0000001fff0b7819 */ /* 0x000fe20000011416 */
[----:B------:R-:W1:Y:S04]  /*4ed0*/  SHFL.BFLY PT, R2, R15, 0x2, 0x1f ;  /* 0x0c401f000f027f89 */ /* 0x000e6800000e0000 */
[----:B------:R-:W-:Y:S01]  /*4ee0*/  BAR.SYNC.DEFER_BLOCKING 0x0 ;  /* 0x0000000000007b1d */ /* 0x000fe20000010000 */
[----:B------:R-:W-:-:S02]  /*4ef0*/  ISETP.NE.AND P2, PT, R10, RZ, PT ;  /* 0x000000ff0a00720c */ /* 0x000fc40003f45270 */
[----:B------:R-:W-:Y:S02]  /*4f00*/  LEA.HI R11, R11, R22, RZ, 0x2 ;  /* 0x000000160b0b7211 */ /* 0x000fe400078f10ff */
[----:B------:R-:W-:Y:S01]  /*4f10*/  ISETP.GT.OR P0, PT, R25, 0x3f, P2 ;  /* 0x0000003f1900780c */ /* 0x000fe20001704670 */
[----:B------:R-:W2:Y:S01]  /*4f20*/  SHFL.BFLY PT, R5, R14, 0x2, 0x1f ;  /* 0x0c401f000e057f89 */ /* 0x000ea200000e0000 */
[----:B------:R-:W-:-:S03]  /*4f30*/  SHF.R.S32.HI R12, RZ, 0x2, R11 ;  /* 0x00000002ff0c7819 */ /* 0x000fc6000001140b */
[----:B------:R-:W3:Y:S02]  /*4f40*/  SHFL.BFLY PT, R7, R0, 0x2, 0x1f ;  /* 0x0c401f0000077f89 */ /* 0x000ee400000e0000 */
[----:B------:R-:W-:Y:S02]  /*4f50*/  IMAD R23, R23, 0x20, R12 ;  /* 0x0000002017177824 */ /* 0x000fe400078e020c */
[----:B0-----:R-:W-:Y:S02]  /*4f60*/  FADD.FTZ R3, R3, R20 ;  /* 0x0000001403037221 */ /* 0x001fe40000010000 */
[----:B-1----:R-:W-:-:S03]  /*4f70*/  FADD.FTZ R4, R2, R15 ;  /* 0x0000000f02047221 */ /* 0x002fc60000010000 */
[----:B------:R-:W0:Y:S01]  /*4f80*/  SHFL.BFLY PT, R2, R3, 0x1, 0x1f ;  /* 0x0c201f0003027f89 */ /* 0x000e2200000e0000 */
[----:B--2---:R-:W-:-:S03]  /*4f90*/  FADD.FTZ R6, R5, R14 ;  /* 0x0000000e05067221 */ /* 0x004fc60000010000 */
[----:B------:R-:W1:Y:S01]  /*4fa0*/  SHFL.BFLY PT, R5, R4, 0x1, 0x1f ;  /* 0x0c201f0004057f89 */ /* 0x000e6200000e0000 */
[----:B---3--:R-:W-:Y:S01]  /*4fb0*/  FADD.FTZ R8, R7, R0 ;  /* 0x0000000007087221 */ /* 0x008fe20000010000 */
[----:B------:R-:W-:Y:S02]  /*4fc0*/  LOP3.LUT R0, R25, 0xffffffc0, RZ, 0xc0, !PT ;  /* 0xffffffc019007812 */ /* 0x000fe400078ec0ff */
[----:B------:R-:W2:Y:S02]  /*4fd0*/  SHFL.BFLY PT, R7, R6, 0x1, 0x1f ;  /* 0x0c201f0006077f89 */ /* 0x000ea400000e0000 */
[----:B------:R-:W-:Y:S02]  /*4fe0*/  ISETP.NE.OR P1, PT, R0, 0x40, P2 ;  /* 0x000000400000780c */ /* 0x000fe40001725670 */
[----:B------:R-:W3:Y:S01]  /*4ff0*/  SHFL.BFLY PT, R9, R8, 0x1, 0x1f ;  /* 0x0c201f0008097f89 */ /* 0x000ee200000e0000 */
[----:B0-----:R-:W-:-:S10]  /*5000*/  FADD.FTZ R0, R3, R2 ;  /* 0x0000000203007221 */ /* 0x001fd40000010000 */
[----:B------:R-:W-:Y:S01]  /*5010*/  @!P1 STS [R23.X4+-0xa0], R0 ;  /* 0xffff600017009388 */ /* 0x000fe20000004800 */
[----:B-1----:R-:W-:Y:S02]  /*5020*/  FADD.FTZ R5, R4, R5 ;  /* 0x0000000504057221 */ /* 0x002fe40000010000 */
[----:B--2---:R-:W-:-:S03]  /*5030*/  FADD.FTZ R10, R6, R7 ;  /* 0x00000007060a7221 */ /* 0x004fc60000010000 */
[----:B------:R-:W-:Y:S01]  /*5040*/  @!P1 STS [R23.X4+-0x80], R5 ;  /* 0xffff800517009388 */ /* 0x000fe20000004800 */
[C---:B------:R-:W-:Y:S01]  /*5050*/  LOP3.LUT R6, R25.reuse, 0xffffffe0, RZ, 0xc0, !PT ;  /* 0xffffffe019067812 */ /* 0x040fe200078ec0ff */
[----:B---3--:R-:W-:Y:S02]  /*5060*/  FADD.FTZ R11, R8, R9 ;  /* 0x00000009080b7221 */ /* 0x008fe40000010000 */
[----:B------:R-:W-:Y:S01]  /*5070*/  @!P1 STS [R23.X4+-0x60], R10 ;  /* 0xffffa00a17009388 */ /* 0x000fe20000004800 */
[----:B------:R-:W-:Y:S02]  /*5080*/  ISETP.NE.OR P4, PT, R6, 0x20, P2 ;  /* 0x000000200600780c */ /* 0x000fe40001785670 */
[C---:B------:R-:W-:Y:S01]  /*5090*/  IADD3 R6, R25.reuse, 0x1f, RZ ;  /* 0x0000001f19067810 */ /* 0x040fe20007ffe0ff */
[----:B------:R-:W-:Y:S04]  /*50a0*/  @!P1 STS [R23.X4+-0x40], R11 ;  /* 0xffffc00b17009388 */ /* 0x000fe80000004800 */
[----:B------:R-:W-:Y:S01]  /*50b0*/  BAR.SYNC.DEFER_BLOCKING 0x0 ;  /* 0x0000000000007b1d */ /* 0x000fe20000010000 */
[----:B------:R-:W-:-:S02]  /*50c0*/  ISETP.GT.OR P1, PT, R25, 0x1f, P2 ;  /* 0x0000001f1900780c */ /* 0x000fc40001724670 */
[----:B------:R-:W-:-:S03]  /*50d0*/  ISETP.GT.U32.AND P3, PT, R6, 0x3e, PT ;  /* 0x0000003e0600780c */ /* 0x000fc60003f64070 */
        /* <DEDUP_REMOVED lines=23> */
.L_x_14225:
[----:B0-----:R-:W-:Y:S05]  /*5250*/  BSYNC B0 ;  /* 0x0000000000007941 */ /* 0x001fea0003800000 */
.L_x_14224:
        /* <DEDUP_REMOVED lines=22> */
[----:B------:R-:W-:Y:S02]  /*53c0*/  LEA R2, P0, R3, c[0x0][0x170], 0x1 ;  /* 0x00005c0003027a11 */ /* 0x000fe400078008ff */
[C---:B------:R-:W-:Y:S02]  /*53d0*/  IADD3 R6, R12.reuse, 0x10, RZ ;  /* 0x000000100c067810 */ /* 0x040fe40007ffe0ff */
[----:B------:R-:W-:-:S02]  /*53e0*/  IADD3 R12, R12, 0x18, RZ ;  /* 0x000000180c0c7810 */ /* 0x000fc40007ffe0ff */
[----:B------:R-:W-:Y:S02]  /*53f0*/  LEA.HI.X R3, R3, c[0x0][0x174], R8, 0x1, P0 ;  /* 0x00005d0003037a11 */ /* 0x000fe400000f0c08 */
[----:B------:R-:W-:Y:S02]  /*5400*/  IADD3 R13, P0, R4, UR4, RZ ;  /* 0x00000004040d7c10 */ /* 0x000fe4000ff1e0ff */
[----:B------:R-:W-:Y:S02]  /*5410*/  IADD3 R7, P1, R6, UR4, RZ ;  /* 0x0000000406077c10 */ /* 0x000fe4000ff3e0ff */
[----:B------:R-:W-:Y:S02]  /*5420*/  IADD3 R9, P2, R12, UR4, RZ ;  /* 0x000000040c097c10 */ /* 0x000fe4000ff5e0ff */
[----:B------:R-:W-:Y:S02]  /*5430*/  LEA.HI.X.SX32 R16, R4, UR7, 0x1, P0 ;  /* 0x0000000704107c11 */ /* 0x000fe400080f0eff */
[----:B------:R-:W-:-:S02]  /*5440*/  F2FP.BF16.PACK_AB R0, R5, R0 ;  /* 0x000000000500723e */ /* 0x000fc400000010ff */
[----:B------:R-:W-:Y:S02]  /*5450*/  LEA.HI.X.SX32 R14, R6, UR7, 0x1, P1 ;  /* 0x00000007060e7c11 */ /* 0x000fe400088f0eff */
[----:B------:R-:W-:Y:S01]  /*5460*/  LEA R4, P0, R13, c[0x0][0x170], 0x1 ;  /* 0x00005c000d047a11 */ /* 0x000fe200078008ff */
[----:B------:R0:W-:Y:S01]  /*5470*/  STG.E.U16 [R2.64], R0 ;  /* 0x0000000002007986 */ /* 0x0001e2000c10150c */
[----:B------:R-:W-:Y:S02]  /*5480*/  LEA R6, P1, R7, c[0x0][0x170], 0x1 ;  /* 0x00005c0007067a11 */ /* 0x000fe400078208ff */
[----:B------:R-:W-:Y:S02]  /*5490*/  LEA.HI.X.SX32 R12, R12, UR7, 0x1, P2 ;  /* 0x000000070c0c7c11 */ /* 0x000fe400090f0eff */
[----:B------:R-:W-:Y:S02]  /*54a0*/  LEA R8, P2, R9, c[0x0][0x170], 0x1 ;  /* 0x00005c0009087a11 */ /* 0x000fe400078408ff */
        /* <DEDUP_REMOVED lines=10> */
.L_x_14226:
        /* <DEDUP_REMOVED lines=11> */
.L_x_25425:


//--------------------- .text._ZN4vllm25paged_attention_v2_kernelI13__nv_bfloat16S1_Li256ELi32ELi128ELNS_18Fp8KVCacheDataTypeE0ELb1ELi512EEEvPfS3_PT_PKS4_PKT0_SA_ifPKiSC_iPKfiiiSE_SE_iiiii --------------------------
	.section	.text._ZN4vllm25paged_attention_v2_kernelI13__nv_bfloat16S1_Li256ELi32ELi128ELNS_18Fp8KVCacheDataTypeE0ELb1ELi512EEEvPfS3_PT_PKS4_PKT0_SA_ifPKiSC_iPKfiiiSE_SE_iiiii,"ax",@progbits
	.sectioninfo	@"SHI_REGISTERS=255"
	.align	128
        .global         _ZN4vllm25paged_attention_v2_kernelI13__nv_bfloat16S1_Li256ELi32ELi128ELNS_18Fp8KVCacheDataTypeE0ELb1ELi512EEEvPfS3_PT_PKS4_PKT0_SA_ifPKiSC_iPKfiiiSE_SE_iiiii
        .type           _ZN4vllm25paged_attention_v2_kernelI13__nv_bfloat16S1_Li256ELi32ELi128ELNS_18Fp8KVCacheDataTypeE0ELb1ELi512EEEvPfS3_PT_PKS4_PKT0_SA_ifPKiSC_iPKfiiiSE_SE_iiiii,@function
        .size           _ZN4vllm25paged_attention_v2_kernelI13__nv_bfloat16S1_Li256ELi32ELi128ELNS_18Fp8KVCacheDataTypeE0ELb1ELi512EEEvPfS3_PT_PKS4_PKT0_SA_ifPKiSC_iPKfiiiSE_SE_iiiii,(.L_x_25426 - _ZN4vllm25paged_attention_v2_kernelI13__nv_bfloat16S1_Li256ELi32ELi128ELNS_18Fp8KVCacheDataTypeE0ELb1ELi512EEEvPfS3_PT_PKS4_PKT0_SA_ifPKiSC_iPKfiiiSE_SE_iiiii)
        .other          _ZN4vllm25paged_attention_v2_kernelI13__nv_bfloat16S1_Li256ELi32ELi128ELNS_18Fp8KVCacheDataTypeE0ELb1ELi512EEEvPfS3_PT_PKS4_PKT0_SA_ifPKiSC_iPKfiiiSE_SE_iiiii,@"STO_CUDA_ENTRY STV_DEFAULT"
_ZN4vllm25paged_attention_v2_kernelI13__nv_bfloat16S1_Li256ELi32ELi128ELNS_18Fp8KVCacheDataTypeE0ELb1ELi512EEEvPfS3_PT_PKS4_PKT0_SA_ifPKiSC_iPKfiiiSE_SE_iiiii:
.text._ZN4vllm25paged_attention_v2_kernelI13__nv_bfloat16S1_Li256ELi32ELi128ELNS_18Fp8KVCacheDataTypeE0ELb1ELi512EEEvPfS3_PT_PKS4_PKT0_SA_ifPKiSC_iPKfiiiSE_SE_iiiii:
        /* <DEDUP_REMOVED lines=20> */
[----:B------:R-:W-:-:S04]  /*0140*/  UISETP.NE.U32.AND UP0, UPT, URZ, UR4, UPT ;  /* 0x000000043f00728c */ /* 0x000fc8000bf05070 */
[----:B------:R-:W-:Y:S01]  /*0150*/  UISETP.NE.AND.EX UP0, UPT, URZ, UR5, UPT, UP0 ;  /* 0x000000053f00728c */ /* 0x000fe2000bf05300 */
[----:B------:R-:W1:Y:S02]  /*0160*/  R2UR UR10, R2 ;  /* 0x00000000020a73c2 */ /* 0x000e6400000e0000 */
[----:B------:R-:W-:-:S03]  /*0170*/  ULDC.64 UR4, c[0x0][0x1b0] ;  /* 0x00006c0000047ab9 */ /* 0x000fc60000000a00 */
[----:B------:R-:W-:-:S05]  /*0180*/  PLOP3.LUT P0, PT, PT, PT, UP0, 0x80, 0x0 ;  /* 0x000000000000781c */ /* 0x000fca0003f0f008 */
[----:B0-----:R-:W-:-:S06]  /*0190*/  @UP0 UIMAD.WIDE UR4, UR6, UR7, UR4 ;  /* 0x00000007060402a5 */ /* 0x001fcc000f8e0204 */
[----:B------:R-:W-:Y:S01]  /*01a0*/  IMAD.U32 R3, RZ, RZ, UR5 ;  /* 0x00000005ff037e24 */ /* 0x000fe2000f8e00ff */
[----:B-1----:R-:W0:Y:S01]  /*01b0*/  I2F.RP R0, UR10 ;  /* 0x0000000a00007d06 */ /* 0x002e220008209400 */
[----:B------:R-:W-:-:S07]  /*01c0*/  IMAD.U32 R2, RZ, RZ, UR4 ;  /* 0x00000004ff027e24 */ /* 0x000fce000f8e00ff */
[----:B0-----:R-:W0:Y:S01]  /*01d0*/  MUFU.RCP R0, R0 ;  /* 0x0000000000007308 */ /* 0x001e220000001000 */
[----:B------:R-:W-:Y:S01]  /*01e0*/  UMOV UR4, URZ ;  /* 0x0000003f00047c82 */ /* 0x000fe20008000000 */
[----:B------:R1:W5:Y:S01]  /*01f0*/  @P0 LDG.E.CONSTANT R58, [R2.64] ;  /* 0x0000000c023a0981 */ /* 0x000362000c1e9900 */
[----:B0-----:R-:W-:-:S06]  /*0200*/  IADD3 R4, R0, 0xffffffe, RZ ;  /* 0x0ffffffe00047810 */ /* 0x001fcc0007ffe0ff */
[----:B------:R-:W0:Y:S01]  /*0210*/  F2I.FTZ.U32.TRUNC.NTZ R4, R4 ;  /* 0x0000000400047305 */ /* 0x000e22000021f000 */
[----:B------:R-:W-:Y:S01]  /*0220*/  IABS R0, c[0x0][0xc] ;  /* 0x0000030000007a13 */ /* 0x000fe20000000000 */
[----:B0-----:R-:W0:Y:S08]  /*0230*/  R2UR UR5, R4 ;  /* 0x00000000040573c2 */ /* 0x001e3000000e0000 */
[----:B------:R-:W2:Y:S01]  /*0240*/  R2UR UR8, R0 ;  /* 0x00000000000873c2 */ /* 0x000ea200000e0000 */
[----:B0-----:R-:W-:-:S04]  /*0250*/  UIADD3 UR7, URZ, -UR5, URZ ;  /* 0x800000053f077290 */ /* 0x001fc8000fffe03f */
[----:B------:R-:W-:-:S04]  /*0260*/  UIMAD UR7, UR7, UR10, URZ ;  /* 0x0000000a070772a4 */ /* 0x000fc8000f8e023f */
[----:B------:R-:W-:-:S04]  /*0270*/  UIMAD.WIDE.U32 UR4, UR5, UR7, UR4 ;  /* 0x00000007050472a5 */ /* 0x000fc8000f8e0004 */
[----:B--2---:R-:W-:-:S04]  /*0280*/  UIMAD.WIDE.U32 UR4, UR5, UR8, URZ ;  /* 0x00000008050472a5 */ /* 0x004fc8000f8e003f */
[----:B------:R-:W-:-:S04]  /*0290*/  UIADD3 UR4, URZ, -UR5, URZ ;  /* 0x800000053f047290 */ /* 0x000fc8000fffe03f */
[----:B------:R-:W-:-:S04]  /*02a0*/  UIMAD UR4, UR10, UR4, UR8 ;  /* 0x000000040a0472a4 */ /* 0x000fc8000f8e0208 */
[----:B------:R-:W-:Y:S02]  /*02b0*/  UISETP.GT.U32.AND UP1, UPT, UR10, UR4, UPT ;  /* 0x000000040a00728c */ /* 0x000fe4000bf24070 */
[----:B------:R-:W-:-:S09]  /*02c0*/  ULDC UR16, c[0x0][0xc] ;  /* 0x0000030000107ab9 */ /* 0x000fd20000000800 */
[----:B------:R-:W-:-:S04]  /*02d0*/  @!UP1 UIADD3 UR4, UR4, -UR10, URZ ;  /* 0x8000000a04049290 */ /* 0x000fc8000fffe03f */
[----:B------:R-:W-:Y:S02]  /*02e0*/  UISETP.GE.U32.AND UP0, UPT, UR4, UR10, UPT ;  /* 0x0000000a0400728c */ /* 0x000fe4000bf06070 */
[----:B------:R-:W-:Y:S02]  /*02f0*/  ULDC UR7, c[0x0][0x190] ;  /* 0x0000640000077ab9 */ /* 0x000fe40000000800 */
[----:B------:R-:W-:Y:S02]  /*0300*/  ULOP3.LUT UR4, UR16, UR7, URZ, 0x3c, !UPT ;  /* 0x0000000710047292 */ /* 0x000fe4000f8e3c3f */
[----:B------:R-:W-:Y:S02]  /*0310*/  @!UP1 UIADD3 UR5, UR5, 0x1, URZ ;  /* 0x0000000105059890 */ /* 0x000fe4000fffe03f */
[----:B------:R-:W-:-:S03]  /*0320*/  UISETP.GE.AND UP1, UPT, UR4, URZ, UPT ;  /* 0x0000003f0400728c */ /* 0x000fc6000bf26270 */
[----:B------:R-:W-:Y:S02]  /*0330*/  @UP0 UIADD3 UR5, UR5, 0x1, URZ ;  /* 0x0000000105050890 */ /* 0x000fe4000fffe03f */
[----:B------:R-:W-:-:S05]  /*0340*/  UISETP.NE.AND UP0, UPT, URZ, UR7, UPT ;  /* 0x000000073f00728c */ /* 0x000fca000bf05270 */
[----:B------:R-:W-:Y:S02]  /*0350*/  UMOV UR18, UR5 ;  /* 0x0000000500127c82 */ /* 0x000fe40008000000 */
[----:B------:R-:W-:-:S04]  /*0360*/  @!UP1 UIADD3 UR18, URZ, -UR18, URZ ;  /* 0x800000123f129290 */ /* 0x000fc8000fffe03f */
[----:B------:R-:W-:-:S06]  /*0370*/  @!UP0 ULOP3.LUT UR18, URZ, UR7, URZ, 0x33, !UPT ;  /* 0x000000073f128292 */ /* 0x000fcc000f8e333f */
[----:B-1----:R-:W-:-:S05]  /*0380*/  IMAD.U32 R3, RZ, RZ, UR18 ;  /* 0x00000012ff037e24 */ /* 0x002fca000f8e00ff */
[----:B------:R-:W-:-:S04]  /*0390*/  IABS R5, R3 ;  /* 0x0000000300057213 */ /* 0x000fc80000000000 */
[----:B------:R-:W0:Y:S02]  /*03a0*/  R2UR UR19, R5 ;  /* 0x00000000051373c2 */ /* 0x000e2400000e0000 */
[----:B0-----:R-:W0:Y:S08]  /*03b0*/  I2F.RP R0, UR19 ;  /* 0x0000001300007d06 */ /* 0x001e300008209400 */
[----:B0-----:R-:W0:Y:S01]  /*03c0*/  MUFU.RCP R0, R0 ;  /* 0x0000000000007308 */ /* 0x001e220000001000 */
[----:B------:R-:W1:Y:S01]  /*03d0*/  S2R R4, SR_CTAID.X ;  /* 0x0000000000047919 */ /* 0x000e620000002500 */
[----:B0-----:R-:W-:-:S06]  /*03e0*/  IADD3 R2, R0, 0xffffffe, RZ ;  /* 0x0ffffffe00027810 */ /* 0x001fcc0007ffe0ff */
[----:B------:R-:W0:Y:S01]  /*03f0*/  F2I.FTZ.U32.TRUNC.NTZ R2, R2 ;  /* 0x0000000200027305 */ /* 0x000e22000021f000 */
[----:B-1----:R-:W-:Y:S02]  /*0400*/  IABS R4, R4 ;  /* 0x0000000400047213 */ /* 0x002fe40000000000 */
[----:B------:R-:W-:-:S03]  /*0410*/  IABS R6, R3 ;  /* 0x0000000300067213 */ /* 0x000fc60000000000 */
[----:B------:R-:W-:Y:S01]  /*0420*/  IMAD.MOV.U32 R3, RZ, RZ, R4 ;  /* 0x000000ffff037224 */ /* 0x000fe200078e0004 */
[----:B0-----:R-:W0:Y:S01]  /*0430*/  R2UR UR5, R2 ;  /* 0x00000000020573c2 */ /* 0x001e2200000e0000 */
[----:B------:R-:W-:-:S07]  /*0440*/  IMAD.MOV R4, RZ, RZ, -R6 ;  /* 0x000000ffff047224 */ /* 0x000fce00078e0a06 */
[----:B------:R-:W1:Y:S08]  /*0450*/  R2UR UR10, R3 ;  /* 0x00000000030a73c2 */ /* 0x000e7000000e0000 */
[----:B------:R-:W2:Y:S01]  /*0460*/  R2UR UR17, R4 ;  /* 0x00000000041173c2 */ /* 0x000ea200000e0000 */
[----:B------:R-:W-:Y:S02]  /*0470*/  UMOV UR4, URZ ;  /* 0x0000003f00047c82 */ /* 0x000fe40008000000 */
[----:B0-----:R-:W-:-:S04]  /*0480*/  UIADD3 UR7, URZ, -UR5, URZ ;  /* 0x800000053f077290 */ /* 0x001fc8000fffe03f */
[----:B------:R-:W-:Y:S01]  /*0490*/  UIMAD UR7, UR7, UR19, URZ ;  /* 0x00000013070772a4 */ /* 0x000fe2000f8e023f */
[----:B------:R-:W0:Y:S03]  /*04a0*/  S2R R6, SR_TID.X ;  /* 0x0000000000067919 */ /* 0x000e260000002100 */
[----:B------:R-:W-:-:S04]  /*04b0*/  UIMAD.WIDE.U32 UR4, UR5, UR7, UR4 ;  /* 0x00000007050472a5 */ /* 0x000fc8000f8e0004 */
[----:B-1----:R-:W-:-:S07]  /*04c0*/  UIMAD.WIDE.U32 UR4, UR5, UR10, URZ ;  /* 0x0000000a050472a5 */ /* 0x002fce000f8e003f */
[----:B------:R-:W-:Y:S02]  /*04d0*/  UMOV UR8, UR5 ;  /* 0x0000000500087c82 */ /* 0x000fe40008000000 */
[----:B--2---:R-:W-:-:S04]  /*04e0*/  UIMAD UR7, UR8, UR17, UR10 ;  /* 0x00000011080772a4 */ /* 0x004fc8000f8e020a */
[----:B------:R-:W-:Y:S01]  /*04f0*/  UISETP.GT.U32.AND UP1, UPT, UR19, UR7, UPT ;  /* 0x000000071300728c */ /* 0x000fe2000bf24070 */
[----:B0-----:R-:W-:Y:S01]  /*0500*/  SHF.R.S32.HI R0, RZ, 0x1f, R6 ;  /* 0x0000001fff007819 */ /* 0x001fe20000011406 */
[----:B------:R-:W-:-:S03]  /*0510*/  UIADD3 UR4, UR14, 0x1f, URZ ;  /* 0x0000001f0e047890 */ /* 0x000fc6000fffe03f */
[----:B------:R-:W-:-:S06]  /*0520*/  LEA.HI R0, R0, R6, RZ, 0x5 ;  /* 0x0000000600007211 */ /* 0x000fcc00078f28ff */
[----:B------:R-:W-:Y:S01]  /*0530*/  @!UP1 UIADD3 UR7, UR7, -UR19, URZ ;  /* 0x8000001307079290 */ /* 0x000fe2000fffe03f */
[----:B------:R-:W-:Y:S01]  /*0540*/  LOP3.LUT R57, R0, 0xffffffe0, RZ, 0xc0, !PT ;  /* 0xffffffe000397812 */ /* 0x000fe200078ec0ff */
[----:B------:R-:W-:Y:S01]  /*0550*/  USHF.R.S32.HI UR5, URZ, 0x1f, UR4 ;  /* 0x0000001f3f057899 */ /* 0x000fe20008011404 */
[----:B------:R-:W-:Y:S01]  /*0560*/  SHF.R.S32.HI R0, RZ, 0x5, R0 ;  /* 0x00000005ff007819 */ /* 0x000fe20000011400 */
[----:B------:R-:W-:Y:S02]  /*0570*/  UISETP.GE.U32.AND UP0, UPT, UR7, UR19, UPT ;  /* 0x000000130700728c */ /* 0x000fe4000bf06070 */
[----:B------:R-:W-:Y:S02]  /*0580*/  ULEA.HI UR5, UR5, UR4, URZ, 0x5 ;  /* 0x0000000405057291 */ /* 0x000fe4000f8f283f */
[----:B------:R0:W-:Y:S01]  /*0590*/  STL [R1+0x68], R0 ;  /* 0x0000680001007387 */ /* 0x0001e20000100800 */
[----:B------:R-:W-:Y:S02]  /*05a0*/  ULOP3.LUT UR4, UR6, UR18, URZ, 0x3c, !UPT ;  /* 0x0000001206047292 */ /* 0x000fe4000f8e3c3f */
[----:B------:R-:W-:Y:S01]  /*05b0*/  @!UP1 UIADD3 UR8, UR8, 0x1, URZ ;  /* 0x0000000108089890 */ /* 0x000fe2000fffe03f */
[----:B------:R-:W-:Y:S01]  /*05c0*/  ISETP.GT.AND P0, PT, R6, 0x1f, PT ;  /* 0x0000001f0600780c */ /* 0x000fe20003f04270 */
[----:B------:R-:W-:-:S02]  /*05d0*/  UISETP.GE.AND UP1, UPT, UR4, URZ, UPT ;  /* 0x0000003f0400728c */ /* 0x000fc4000bf26270 */
[----:B------:R-:W-:Y:S02]  /*05e0*/  @UP0 UIADD3 UR8, UR8, 0x1, URZ ;  /* 0x0000000108080890 */ /* 0x000fe4000fffe03f */
[----:B------:R-:W-:Y:S02]  /*05f0*/  UISETP.NE.AND UP0, UPT, UR18, URZ, UPT ;  /* 0x0000003f1200728c */ /* 0x000fe4000bf05270 */
[----:B------:R-:W-:Y:S02]  /*0600*/  ULEA UR9, UR9, 0x10, 0x4 ;  /* 0x0000001009097891 */ /* 0x000fe4000f8e203f */
[----:B------:R-:W-:-:S04]  /*0610*/  USHF.R.S32.HI UR7, URZ, 0x5, UR5 ;  /* 0x000000053f077899 */ /* 0x000fc80008011405 */
[----:B------:R-:W-:Y:S01]  /*0620*/  UISETP.LT.AND UP2, UPT, UR7, UR9, UPT ;  /* 0x000000090700728c */ /* 0x000fe2000bf41270 */
[----:B------:R-:W-:Y:S01]  /*0630*/  BSSY B0, `(.L_x_14227) ;  /* 0x0000053000007945 */ /* 0x000fe20003800000 */
[----:B------:R-:W-:Y:S02]  /*0640*/  @!UP1 UIADD3 UR8, URZ, -UR8, URZ ;  /* 0x800000083f089290 */ /* 0x000fe4000fffe03f */
[----:B------:R-:W-:Y:S02]  /*0650*/  USEL UR9, UR7, UR9, UP2 ;  /* 0x0000000907097287 */ /* 0x000fe40009000000 */
[----:B------:R-:W-:Y:S01]  /*0660*/  @!UP0 ULOP3.LUT UR8, URZ, UR18, URZ, 0x33, !UPT ;  /* 0x000000123f088292 */ /* 0x000fe2000f8e333f */
[----:B------:R-:W-:Y:S01]  /*0670*/  IMAD.IADD R57, R6, 0x1, -R57 ;  /* 0x0000000106397824 */ /* 0x000fe200078e0a39 */
[----:B------:R-:W-:Y:S05]  /*0680*/  @P0 BRA `(.L_x_14228) ;  /* 0x000004d000000947 */ /* 0x000fea0003800000 */
[----:B0-----:R-:W0:Y:S01]  /*0690*/  S2R R5, SR_CTAID.X ;  /* 0x0000000000057919 */ /* 0x001e220000002500 */
[C---:B------:R-:W-:Y:S01]  /*06a0*/  IMNMX R3, R6.reuse, -0x60, !PT ;  /* 0xffffffa006037817 */ /* 0x040fe20007800200 */
[----:B------:R-:W-:Y:S01]  /*06b0*/  IMAD.U32 R4, RZ, RZ, UR11 ;  /* 0x0000000bff047e24 */ /* 0x000fe2000f8e00ff */
[----:B------:R-:W-:Y:S02]  /*06c0*/  BSSY B1, `(.L_x_14229) ;  /* 0x0000023000017945 */ /* 0x000fe40003800000 */
[----:B------:R-:W-:-:S04]  /*06d0*/  IADD3 R3, -R6, 0x7f, R3 ;  /* 0x0000007f06037810 */ /* 0x000fc80007ffe103 */
[C---:B------:R-:W-:Y:S02]  /*06e0*/  LEA.HI R0, R3.reuse, 0x1, RZ, 0x19 ;  /* 0x0000000103007811 */ /* 0x040fe400078fc8ff */
[----:B------:R-:W-:Y:S02]  /*06f0*/  ISETP.GE.U32.AND P0, PT, R3, 0x180, PT ;  /* 0x000001800300780c */ /* 0x000fe40003f06070 */
[----:B------:R-:W-:Y:S01]  /*0700*/  LOP3.LUT P1, R2, R0, 0x3, RZ, 0xc0, !PT ;  /* 0x0000000300027812 */ /* 0x000fe2000782c0ff */
[----:B------:R-:W-:-:S05]  /*0710*/  IMAD R0, R4, c[0x0][0x1b8], RZ ;  /* 0x00006e0004007a24 */ /* 0x000fca00078e02ff */
[----:B------:R-:W-:Y:S01]  /*0720*/  SHF.R.S32.HI R12, RZ, 0x1f, R0 ;  /* 0x0000001fff0c7819 */ /* 0x000fe20000011400 */
[----:B0-----:R-:W-:-:S05]  /*0730*/  IMAD.SHL.U32 R5, R5, 0x100, RZ ;  /* 0x0000010005057824 */ /* 0x001fca00078e00ff */
[----:B------:R-:W-:Y:S01]  /*0740*/  SHF.R.S32.HI R13, RZ, 0x1f, R5 ;  /* 0x0000001fff0d7819 */ /* 0x000fe20000011405 */
        /* <DEDUP_REMOVED lines=11> */
.L_x_14231:
        /* <DEDUP_REMOVED lines=15> */
.L_x_14230:
[----:B------:R-:W-:Y:S05]  /*08f0*/  BSYNC B1 ;  /* 0x0000000000017941 */ /* 0x000fea0003800000 */
.L_x_14229:
        /* <DEDUP_REMOVED lines=10> */
.L_x_14232:
        /* <DEDUP_REMOVED lines=28> */
.L_x_14228:
[----:B0-----:R-:W-:Y:S05]  /*0b60*/  BSYNC B0 ;  /* 0x0000000000007941 */ /* 0x001fea0003800000 */
.L_x_14227:
[----:B------:R-:W2:Y:S01]  /*0b70*/  LDL R8, [R1+0x68] ;  /* 0x0000680001087983 */ /* 0x000ea20000100800 */
[----:B------:R-:W-:Y:S01]  /*0b80*/  IABS R67, c[0x0][0x1e4] ;  /* 0x0000790000437a13 */ /* 0x000fe20000000000 */
[----:B------:R-:W-:Y:S01]  /*0b90*/  UIADD3 UR10, UR14, -0x1, URZ ;  /* 0xffffffff0e0a7890 */ /* 0x000fe2000fffe03f */
[----:B------:R-:W-:Y:S01]  /*0ba0*/  BSSY B0, `(.L_x_14233) ;  /* 0x000046e000007945 */ /* 0x000fe20003800000 */
[----:B------:R-:W2:Y:S01]  /*0bb0*/  S2R R234, SR_CTAID.Z ;  /* 0x0000000000ea7919 */ /* 0x000ea20000002700 */
[----:B------:R-:W0:Y:S01]  /*0bc0*/  I2F.RP R0, R67 ;  /* 0x0000004300007306 */ /* 0x000e220000209400 */
[----:B------:R-:W1:Y:S01]  /*0bd0*/  R2UR UR21, R67 ;  /* 0x00000000431573c2 */ /* 0x000e6200000e0000 */
[----:B------:R-:W-:Y:S01]  /*0be0*/  ULDC UR20, c[0x0][0x1e8] ;  /* 0x00007a0000147ab9 */ /* 0x000fe20000000800 */
[----:B------:R-:W-:Y:S01]  /*0bf0*/  IMAD.U32 R3, RZ, RZ, UR10 ;  /* 0x0000000aff037e24 */ /* 0x000fe2000f8e00ff */
[----:B------:R-:W-:Y:S01]  /*0c00*/  UISETP.GT.AND UP1, UPT, UR20, -0x1, UPT ;  /* 0xffffffff1400788c */ /* 0x000fe2000bf24270 */
[----:B------:R-:W-:Y:S01]  /*0c10*/  IMAD.MOV.U32 R64, RZ, RZ, -0x800001 ;  /* 0xff7fffffff407424 */ /* 0x000fe200078e00ff */
[----:B------:R-:W-:Y:S01]  /*0c20*/  ULDC UR23, c[0x0][0x1e4] ;  /* 0x0000790000177ab9 */ /* 0x000fe20000000800 */
[----:B------:R-:W-:Y:S01]  /*0c30*/  IMAD.MOV.U32 R56, RZ, RZ, R67 ;  /* 0x000000ffff387224 */ /* 0x000fe200078e0043 */
[----:B------:R-:W-:Y:S01]  /*0c40*/  IABS R3, R3 ;  /* 0x0000000300037213 */ /* 0x000fe20000000000 */
[----:B------:R-:W3:Y:S01]  /*0c50*/  R2UR UR22, R67 ;  /* 0x00000000431673c2 */ /* 0x000ee200000e0000 */
[----:B------:R-:W-:-:S02]  /*0c60*/  ULOP3.LUT UR10, UR10, UR23, URZ, 0x3c, !UPT ;  /* 0x000000170a0a7292 */ /* 0x000fc4000f8e3c3f */
[----:B------:R-:W-:Y:S01]  /*0c70*/  UISETP.NE.AND UP0, UPT, URZ, UR23, UPT ;  /* 0x000000173f00728c */ /* 0x000fe2000bf05270 */
[----:B0-----:R-:W0:Y:S04]  /*0c80*/  MUFU.RCP R0, R0 ;  /* 0x0000000000007308 */ /* 0x001e280000001000 */
[----:B------:R-:W4:Y:S01]  /*0c90*/  R2UR UR18, R3 ;  /* 0x00000000031273c2 */ /* 0x000f2200000e0000 */
[----:B0-----:R-:W-:-:S06]  /*0ca0*/  IADD3 R2, R0, 0xffffffe, RZ ;  /* 0x0ffffffe00027810 */ /* 0x001fcc0007ffe0ff */
[----:B------:R-:W0:Y:S02]  /*0cb0*/  F2I.FTZ.U32.TRUNC.NTZ R2, R2 ;  /* 0x0000000200027305 */ /* 0x000e24000021f000 */
[----:B0-----:R-:W1:Y:S02]  /*0cc0*/  R2UR UR5, R2 ;  /* 0x00000000020573c2 */ /* 0x001e6400000e0000 */
[----:B-1----:R-:W-:-:S04]  /*0cd0*/  UIMAD UR4, UR5, UR21, URZ ;  /* 0x00000015050472a4 */ /* 0x002fc8000f8e023f */
[----:B------:R-:W-:-:S03]  /*0ce0*/  UIADD3 UR17, URZ, -UR4, URZ ;  /* 0x800000043f117290 */ /* 0x000fc6000fffe03f */
[----:B------:R-:W-:Y:S02]  /*0cf0*/  UMOV UR4, URZ ;  /* 0x0000003f00047c82 */ /* 0x000fe40008000000 */
[----:B------:R-:W-:-:S03]  /*0d00*/  UIMAD.WIDE.U32 UR4, UR5, UR17, UR4 ;  /* 0x00000011050472a5 */ /* 0x000fc6000f8e0004 */
[----:B------:R-:W-:Y:S02]  /*0d10*/  ULDC UR17, c[0x0][0x1d8] ;  /* 0x0000760000117ab9 */ /* 0x000fe40000000800 */
[----:B------:R-:W-:Y:S02]  /*0d20*/  @UP1 UIMAD UR6, UR16, UR17, UR6 ;  /* 0x00000011100612a4 */ /* 0x000fe4000f8e0206 */
[----:B------:R-:W-:Y:S02]  /*0d30*/  UMOV UR19, UR5 ;  /* 0x0000000500137c82 */ /* 0x000fe40008000000 */
[----:B----4-:R-:W-:-:S04]  /*0d40*/  UIMAD.WIDE.U32 UR4, UR19, UR18, URZ ;  /* 0x00000012130472a5 */ /* 0x010fc8000f8e003f */
[----:B------:R-:W-:-:S04]  /*0d50*/  UIADD3 UR4, URZ, -UR5, URZ ;  /* 0x800000053f047290 */ /* 0x000fc8000fffe03f */
[----:B------:R-:W-:-:S03]  /*0d60*/  UIMAD UR4, UR21, UR4, UR18 ;  /* 0x00000004150472a4 */ /* 0x000fc6000f8e0212 */
[----:B------:R-:W-:Y:S02]  /*0d70*/  ULDC UR18, c[0x0][0x190] ;  /* 0x0000640000127ab9 */ /* 0x000fe40000000800 */
[----:B---3--:R-:W-:-:S11]  /*0d80*/  UISETP.GT.U32.AND UP3, UPT, UR22, UR4, UPT ;  /* 0x000000041600728c */ /* 0x008fd6000bf64070 */
[----:B------:R-:W-:Y:S02]  /*0d90*/  @!UP3 UIADD3 UR4, UR4, -UR21, URZ ;  /* 0x800000150404b290 */ /* 0x000fe4000fffe03f */
[----:B------:R-:W-:Y:S02]  /*0da0*/  @!UP3 UIADD3 UR5, UR5, 0x1, URZ ;  /* 0x000000010505b890 */ /* 0x000fe4000fffe03f */
[----:B------:R-:W-:Y:S02]  /*0db0*/  UISETP.GE.U32.AND UP2, UPT, UR4, UR22, UPT ;  /* 0x000000160400728c */ /* 0x000fe4000bf46070 */
[----:B------:R-:W-:Y:S02]  /*0dc0*/  UISETP.GE.AND UP3, UPT, UR10, URZ, UPT ;  /* 0x0000003f0a00728c */ /* 0x000fe4000bf66270 */
[----:B------:R-:W-:Y:S02]  /*0dd0*/  @!UP1 UIMAD UR4, UR17, UR18, UR8 ;  /* 0x00000012110492a4 */ /* 0x000fe4000f8e0208 */
[----:B------:R-:W-:-:S04]  /*0de0*/  @!UP1 UIADD3 UR18, URZ, -UR20, URZ ;  /* 0x800000143f129290 */ /* 0x000fc8000fffe03f */
[----:B------:R-:W-:Y:S02]  /*0df0*/  @!UP1 UIMAD UR4, UR4, UR18, URZ ;  /* 0x00000012040492a4 */ /* 0x000fe4000f8e023f */
[----:B------:R-:W-:Y:S02]  /*0e00*/  @UP2 UIADD3 UR5, UR5, 0x1, URZ ;  /* 0x0000000105052890 */ /* 0x000fe4000fffe03f */
[----:B------:R-:W-:-:S04]  /*0e10*/  @UP1 UIMAD UR4, UR6, UR20, URZ ;  /* 0x00000014060412a4 */ /* 0x000fc8000f8e023f */
[----:B------:R-:W-:Y:S02]  /*0e20*/  UIADD3 UR18, UR4, 0x1, URZ ;  /* 0x0000000104127890 */ /* 0x000fe4000fffe03f */
[----:B------:R-:W-:Y:S02]  /*0e30*/  UMOV UR17, UR5 ;  /* 0x0000000500117c82 */ /* 0x000fe40008000000 */
[----:B------:R-:W-:Y:S02]  /*0e40*/  @!UP3 UIADD3 UR17, URZ, -UR17, URZ ;  /* 0x800000113f11b290 */ /* 0x000fe4000fffe03f */
[----:B------:R-:W-:Y:S01]  /*0e50*/  @!UP0 ULOP3.LUT UR17, URZ, UR23, URZ, 0x33, !UPT ;  /* 0x000000173f118292 */ /* 0x000fe2000f8e333f */
[----:B--2---:R-:W-:Y:S01]  /*0e60*/  IMAD R234, R234, 0x10, R8 ;  /* 0x00000010eaea7824 */ /* 0x004fe200078e0208 */
[----:B------:R-:W-:Y:S04]  /*0e70*/  BAR.SYNC.DEFER_BLOCKING 0x0 ;  /* 0x0000000000007b1d */ /* 0x000fe80000010000 */
[----:B------:R-:W-:-:S13]  /*0e80*/  ISETP.GE.AND P0, PT, R234, UR9, PT ;  /* 0x00000009ea007c0c */ /* 0x000fda000bf06270 */
[----:B------:R-:W-:Y:S05]  /*0e90*/  @P0 BRA `(.L_x_14234) ;  /* 0x000043e000000947 */ /* 0x000fea0003800000 */
[----:B------:R-:W0:Y:S04]  /*0ea0*/  LDS.128 R4, [RZ] ;  /* 0x00000000ff047984 */ /* 0x000e280000000c00 */
[----:B------:R-:W-:Y:S04]  /*0eb0*/  LDS.128 R8, [0x10] ;  /* 0x00001000ff087984 */ /* 0x000fe80000000c00 */
[----:B------:R-:W-:Y:S04]  /*0ec0*/  LDS.128 R20, [0x20] ;  /* 0x00002000ff147984 */ /* 0x000fe80000000c00 */
[----:B------:R-:W1:Y:S04]  /*0ed0*/  LDS.128 R24, [0x30] ;  /* 0x00003000ff187984 */ /* 0x000e680000000c00 */
[----:B------:R-:W2:Y:S04]  /*0ee0*/  LDS.128 R28, [0x40] ;  /* 0x00004000ff1c7984 */ /* 0x000ea80000000c00 */
[----:B------:R-:W3:Y:S04]  /*0ef0*/  LDS.128 R16, [0x50] ;  /* 0x00005000ff107984 */ /* 0x000ee80000000c00 */
[----:B------:R-:W4:Y:S04]  /*0f00*/  LDS.128 R12, [0x60] ;  /* 0x00006000ff0c7984 */ /* 0x000f280000000c00 */
[----:B------:R-:W3:Y:S04]  /*0f10*/  LDS.128 R76, [0xa0] ;  /* 0x0000a000ff4c7984 */ /* 0x000ee80000000c00 */
[----:B------:R-:W-:Y:S04]  /*0f20*/  LDS.128 R72, [0x90] ;  /* 0x00009000ff487984 */ /* 0x000fe80000000c00 */
[----:B------:R-:W-:Y:S01]  /*0f30*/  LDS.128 R80, [0xb0] ;  /* 0x0000b000ff507984 */ /* 0x000fe20000000c00 */
[----:B0-----:R-:W-:-:S03]  /*0f40*/  PRMT R2, RZ, 0x5410, R4 ;  /* 0x00005410ff027816 */ /* 0x001fc60000000004 */
[----:B------:R-:W-:Y:S01]  /*0f50*/  LDS.128 R64, [0xd0] ;  /* 0x0000d000ff407984 */ /* 0x000fe20000000c00 */
[----:B------:R-:W-:Y:S02]  /*0f60*/  PRMT R0, RZ, 0x7610, R4 ;  /* 0x00007610ff007816 */ /* 0x000fe40000000004 */
[----:B------:R-:W-:Y:S01]  /*0f70*/  PRMT R3, RZ, 0x5410, R5 ;  /* 0x00005410ff037816 */ /* 0x000fe20000000005 */
[----:B------:R0:W-:Y:S04]  /*0f80*/  STL [R1+0x64], R2 ;  /* 0x0000640201007387 */ /* 0x0001e80000100800 */
[----:B------:R2:W-:Y:S01]  /*0f90*/  STL [R1+0x60], R0 ;  /* 0x0000600001007387 */ /* 0x0005e20000100800 */
[----:B-1----:R-:W-:-:S03]  /*0fa0*/  PRMT R53, RZ, 0x5410, R26 ;  /* 0x00005410ff357816 */ /* 0x002fc6000000001a */
[----:B------:R1:W-:Y:S01]  /*0fb0*/  STL [R1+0x5c], R3 ;  /* 0x00005c0301007387 */ /* 0x0003e20000100800 */
[----:B------:R-:W-:Y:S02]  /*0fc0*/  PRMT R52, RZ, 0x7610, R26 ;  /* 0x00007610ff347816 */ /* 0x000fe4000000001a */
[----:B0-----:R-:W-:Y:S01]  /*0fd0*/  PRMT R2, RZ, 0x7610, R5 ;  /* 0x00007610ff027816 */ /* 0x001fe20000000005 */
[----:B------:R-:W-:Y:S01]  /*0fe0*/  LDS.128 R60, [0xc0] ;  /* 0x0000c000ff3c7984 */ /* 0x000fe20000000c00 */
[--C-:B------:R-:W-:Y:S02]  /*0ff0*/  PRMT R51, RZ, 0x5410, R27.reuse ;  /* 0x00005410ff337816 */ /* 0x100fe4000000001b */
[--C-:B--2---:R-:W-:Y:S01]  /*1000*/  PRMT R0, RZ, 0x5410, R6.reuse ;  /* 0x00005410ff007816 */ /* 0x104fe20000000006 */
[----:B------:R0:W-:Y:S01]  /*1010*/  STL [R1+0x58], R2 ;  /* 0x0000580201007387 */ /* 0x0001e20000100800 */
[----:B------:R-:W-:Y:S02]  /*1020*/  PRMT R50, RZ, 0x7610, R27 ;  /* 0x00007610ff327816 */ /* 0x000fe4000000001b */
[----:B-1----:R-:W-:Y:S01]  /*1030*/  PRMT R3, RZ, 0x7610, R6 ;  /* 0x00007610ff037816 */ /* 0x002fe20000000006 */
[----:B------:R1:W-:Y:S01]  /*1040*/  STL [R1+0x54], R0 ;  /* 0x0000540001007387 */ /* 0x0003e20000100800 */
[----:B------:R-:W-:-:S02]  /*1050*/  PRMT R49, RZ, 0x5410, R28 ;  /* 0x00005410ff317816 */ /* 0x000fc4000000001c */
[----:B------:R-:W-:Y:S01]  /*1060*/  PRMT R48, RZ, 0x7610, R28 ;  /* 0x00007610ff307816 */ /* 0x000fe2000000001c */
[----:B------:R2:W-:Y:S01]  /*1070*/  STL [R1+0x50], R3 ;  /* 0x0000500301007387 */ /* 0x0005e20000100800 */
[----:B------:R-:W-:Y:S02]  /*1080*/  PRMT R47, RZ, 0x5410, R29 ;  /* 0x00005410ff2f7816 */ /* 0x000fe4000000001d */
[----:B0-----:R-:W-:Y:S01]  /*1090*/  PRMT R2, RZ, 0x5410, R7 ;  /* 0x00005410ff027816 */ /* 0x001fe20000000007 */
[----:B------:R-:W-:Y:S01]  /*10a0*/  LDS.128 R68, [0xe0] ;  /* 0x0000e000ff447984 */ /* 0x000fe20000000c00 */
[----:B------:R-:W-:Y:S02]  /*10b0*/  PRMT R46, RZ, 0x7610, R29 ;  /* 0x00007610ff2e7816 */ /* 0x000fe4000000001d */
[----:B-1----:R-:W-:Y:S01]  /*10c0*/  PRMT R0, RZ, 0x7610, R7 ;  /* 0x00007610ff007816 */ /* 0x002fe20000000007 */
[----:B------:R0:W-:Y:S01]  /*10d0*/  STL [R1+0x4c], R2 ;  /* 0x00004c0201007387 */ /* 0x0001e20000100800 */
[----:B------:R-:W-:-:S02]  /*10e0*/  PRMT R45, RZ, 0x5410, R30 ;  /* 0x00005410ff2d7816 */ /* 0x000fc4000000001e */
[----:B--2---:R-:W-:Y:S01]  /*10f0*/  PRMT R3, RZ, 0x5410, R9 ;  /* 0x00005410ff037816 */ /* 0x004fe20000000009 */
[----:B------:R1:W-:Y:S01]  /*1100*/  STL [R1+0x48], R0 ;  /* 0x0000480001007387 */ /* 0x0003e20000100800 */
[----:B------:R-:W-:Y:S02]  /*1110*/  PRMT R44, RZ, 0x7610, R30 ;  /* 0x00007610ff2c7816 */ /* 0x000fe4000000001e */
[--C-:B------:R-:W-:Y:S01]  /*1120*/  PRMT R43, RZ, 0x5410, R31.reuse ;  /* 0x00005410ff2b7816 */ /* 0x100fe2000000001f */
[----:B------:R-:W2:Y:S01]  /*1130*/  LDS.128 R4, [0x80] ;  /* 0x00008000ff047984 */ /* 0x000ea20000000c00 */
[----:B------:R-:W-:Y:S02]  /*1140*/  PRMT R42, RZ, 0x7610, R31 ;  /* 0x00007610ff2a7816 */ /* 0x000fe4000000001f */
[----:B0-----:R-:W-:Y:S02]  /*1150*/  PRMT R2, RZ, 0x5410, R8 ;  /* 0x00005410ff027816 */ /* 0x001fe40000000008 */
[----:B---3--:R-:W-:-:S02]  /*1160*/  PRMT R37, RZ, 0x5410, R18 ;  /* 0x00005410ff257816 */ /* 0x008fc40000000012 */
[----:B-1----:R-:W-:Y:S01]  /*1170*/  PRMT R0, RZ, 0x7610, R8 ;  /* 0x00007610ff007816 */ /* 0x002fe20000000008 */
[----:B------:R0:W-:Y:S01]  /*1180*/  STL [R1+0x44], R2 ;  /* 0x0000440201007387 */ /* 0x0001e20000100800 */
[----:B------:R-:W-:Y:S02]  /*1190*/  PRMT R36, RZ, 0x7610, R18 ;  /* 0x00007610ff247816 */ /* 0x000fe40000000012 */
[--C-:B------:R-:W-:Y:S01]  /*11a0*/  PRMT R35, RZ, 0x5410, R19.reuse ;  /* 0x00005410ff237816 */ /* 0x100fe20000000013 */
[----:B------:R1:W-:Y:S01]  /*11b0*/  STL [R1+0x40], R0 ;  /* 0x0000400001007387 */ /* 0x0003e20000100800 */
[----:B------:R-:W-:Y:S02]  /*11c0*/  PRMT R34, RZ, 0x7610, R19 ;  /* 0x00007610ff227816 */ /* 0x000fe40000000013 */
[--C-:B------:R-:W-:Y:S01]  /*11d0*/  PRMT R55, RZ, 0x5410, R25.reuse ;  /* 0x00005410ff377816 */ /* 0x100fe20000000019 */
[----:B------:R3:W-:Y:S01]  /*11e0*/  STL [R1+0x3c], R3 ;  /* 0x00003c0301007387 */ /* 0x0007e20000100800 */
[----:B------:R-:W-:-:S02]  /*11f0*/  PRMT R54, RZ, 0x7610, R25 ;  /* 0x00007610ff367816 */ /* 0x000fc40000000019 */
[----:B0-----:R-:W-:Y:S02]  /*1200*/  PRMT R2, RZ, 0x7610, R9 ;  /* 0x00007610ff027816 */ /* 0x001fe40000000009 */
[----:B------:R-:W-:Y:S02]  /*1210*/  PRMT R41, RZ, 0x5410, R16 ;  /* 0x00005410ff297816 */ /* 0x000fe40000000010 */
[----:B-1----:R-:W-:Y:S01]  /*1220*/  PRMT R0, RZ, 0x5410, R10 ;  /* 0x00005410ff007816 */ /* 0x002fe2000000000a */
[----:B------:R0:W-:Y:S01]  /*1230*/  STL [R1+0x38], R2 ;  /* 0x0000380201007387 */ /* 0x0001e20000100800 */
[----:B------:R-:W-:Y:S02]  /*1240*/  PRMT R40, RZ, 0x7610, R16 ;  /* 0x00007610ff287816 */ /* 0x000fe40000000010 */
[----:B---3--:R-:W-:Y:S01]  /*1250*/  PRMT R3, RZ, 0x7610, R10 ;  /* 0x00007610ff037816 */ /* 0x008fe2000000000a */
[----:B------:R1:W-:Y:S01]  /*1260*/  STL [R1+0x34], R0 ;  /* 0x0000340001007387 */ /* 0x0003e20000100800 */
[----:B------:R-:W-:-:S02]  /*1270*/  PRMT R39, RZ, 0x5410, R17 ;  /* 0x00005410ff277816 */ /* 0x000fc40000000011 */
[----:B------:R-:W-:Y:S01]  /*1280*/  PRMT R38, RZ, 0x7610, R17 ;  /* 0x00007610ff267816 */ /* 0x000fe20000000011 */
[----:B------:R3:W-:Y:S01]  /*1290*/  STL [R1+0x30], R3 ;  /* 0x0000300301007387 */ /* 0x0007e20000100800 */
[--C-:B----4-:R-:W-:Y:S02]  /*12a0*/  PRMT R33, RZ, 0x5410, R12.reuse ;  /* 0x00005410ff217816 */ /* 0x110fe4000000000c */
[--C-:B0-----:R-:W-:Y:S02]  /*12b0*/  PRMT R2, RZ, 0x5410, R11.reuse ;  /* 0x00005410ff027816 */ /* 0x101fe4000000000b */
[----:B------:R-:W-:Y:S02]  /*12c0*/  PRMT R32, RZ, 0x7610, R12 ;  /* 0x00007610ff207816 */ /* 0x000fe4000000000c */
[----:B-1----:R-:W-:Y:S01]  /*12d0*/  PRMT R0, RZ, 0x7610, R11 ;  /* 0x00007610ff007816 */ /* 0x002fe2000000000b */
[----:B------:R0:W-:Y:S01]  /*12e0*/  STL [R1+0x2c], R2 ;  /* 0x00002c0201007387 */ /* 0x0001e20000100800 */
[----:B------:R-:W-:-:S02]  /*12f0*/  PRMT R31, RZ, 0x5410, R13 ;  /* 0x00005410ff1f7816 */ /* 0x000fc4000000000d */
[----:B---3--:R-:W-:Y:S01]  /*1300*/  PRMT R3, RZ, 0x5410, R21 ;  /* 0x00005410ff037816 */ /* 0x008fe20000000015 */
[----:B------:R-:W1:Y:S01]  /*1310*/  LDS.128 R8, [0x70] ;  /* 0x00007000ff087984 */ /* 0x000e620000000c00 */
[----:B------:R-:W-:Y:S02]  /*1320*/  PRMT R30, RZ, 0x7610, R13 ;  /* 0x00007610ff1e7816 */ /* 0x000fe4000000000d */
[--C-:B------:R-:W-:Y:S01]  /*1330*/  PRMT R29, RZ, 0x5410, R14.reuse ;  /* 0x00005410ff1d7816 */ /* 0x100fe2000000000e */
[----:B------:R3:W-:Y:S01]  /*1340*/  STL [R1+0x28], R0 ;  /* 0x0000280001007387 */ /* 0x0007e20000100800 */
[----:B------:R-:W-:Y:S02]  /*1350*/  PRMT R28, RZ, 0x7610, R14 ;  /* 0x00007610ff1c7816 */ /* 0x000fe4000000000e */
[----:B0-----:R-:W-:Y:S02]  /*1360*/  PRMT R2, RZ, 0x5410, R20 ;  /* 0x00005410ff027816 */ /* 0x001fe40000000014 */
[----:B------:R-:W-:-:S02]  /*1370*/  PRMT R27, RZ, 0x5410, R15 ;  /* 0x00005410ff1b7816 */ /* 0x000fc4000000000f */
[----:B------:R-:W-:Y:S01]  /*1380*/  PRMT R26, RZ, 0x7610, R15 ;  /* 0x00007610ff1a7816 */ /* 0x000fe2000000000f */
[----:B------:R0:W-:Y:S01]  /*1390*/  STL [R1+0x24], R2 ;  /* 0x0000240201007387 */ /* 0x0001e20000100800 */
[----:B------:R-:W-:Y:S02]  /*13a0*/  PRMT R84, RZ, 0x7610, R76 ;  /* 0x00007610ff547816 */ /* 0x000fe4000000004c */
[----:B---3--:R-:W-:Y:S02]  /*13b0*/  PRMT R0, RZ, 0x7610, R20 ;  /* 0x00007610ff007816 */ /* 0x008fe40000000014 */
[--C-:B------:R-:W-:Y:S02]  /*13c0*/  PRMT R59, RZ, 0x5410, R77.reuse ;  /* 0x00005410ff3b7816 */ /* 0x100fe4000000004d */
[----:B------:R-:W-:Y:S01]  /*13d0*/  PRMT R86, RZ, 0x7610, R77 ;  /* 0x00007610ff567816 */ /* 0x000fe2000000004d */
[----:B------:R3:W-:Y:S01]  /*13e0*/  STL [R1+0x20], R0 ;  /* 0x0000200001007387 */ /* 0x0007e20000100800 */
[----:B------:R-:W-:-:S02]  /*13f0*/  PRMT R85, RZ, 0x5410, R78 ;  /* 0x00005410ff557816 */ /* 0x000fc4000000004e */
[----:B0-----:R-:W-:Y:S01]  /*1400*/  PRMT R2, RZ, 0x7610, R21 ;  /* 0x00007610ff027816 */ /* 0x001fe20000000015 */
[----:B------:R0:W-:Y:S01]  /*1410*/  STL [R1+0x1c], R3 ;  /* 0x00001c0301007387 */ /* 0x0001e20000100800 */
[----:B------:R-:W-:Y:S02]  /*1420*/  PRMT R88, RZ, 0x7610, R78 ;  /* 0x00007610ff587816 */ /* 0x000fe4000000004e */
[--C-:B------:R-:W-:Y:S01]  /*1430*/  PRMT R87, RZ, 0x5410, R79.reuse ;  /* 0x00005410ff577816 */ /* 0x100fe2000000004f */
[----:B------:R4:W-:Y:S01]  /*1440*/  STL [R1+0x18], R2 ;  /* 0x0000180201007387 */ /* 0x0009e20000100800 */
[----:B------:R-:W-:Y:S02]  /*1450*/  PRMT R90, RZ, 0x7610, R79 ;  /* 0x00007610ff5a7816 */ /* 0x000fe4000000004f */
[----:B---3--:R-:W-:Y:S02]  /*1460*/  PRMT R0, RZ, 0x5410, R22 ;  /* 0x00005410ff007816 */ /* 0x008fe40000000016 */
[----:B--2---:R-:W-:-:S02]  /*1470*/  PRMT R17, RZ, 0x5410, R4 ;  /* 0x00005410ff117816 */ /* 0x004fc40000000004 */
[----:B0-----:R-:W-:Y:S01]  /*1480*/  PRMT R3, RZ, 0x7610, R22 ;  /* 0x00007610ff037816 */ /* 0x001fe20000000016 */
[----:B------:R0:W-:Y:S01]  /*1490*/  STL [R1+0x14], R0 ;  /* 0x0000140001007387 */ /* 0x0001e20000100800 */
[----:B------:R-:W-:Y:S02]  /*14a0*/  PRMT R16, RZ, 0x7610, R4 ;  /* 0x00007610ff107816 */ /* 0x000fe40000000004 */
[----:B----4-:R-:W-:Y:S01]  /*14b0*/  PRMT R2, RZ, 0x5410, R23 ;  /* 0x00005410ff027816 */ /* 0x010fe20000000017 */
[----:B------:R-:W-:Y:S01]  /*14c0*/  STL [R1+0x10], R3 ;  /* 0x0000100301007387 */ /* 0x000fe20000100800 */
[--C-:B-1----:R-:W-:Y:S02]  /*14d0*/  PRMT R21, RZ, 0x5410, R10.reuse ;  /* 0x00005410ff157816 */ /* 0x102fe4000000000a */
[----:B------:R-:W-:Y:S01]  /*14e0*/  PRMT R20, RZ, 0x7610, R10 ;  /* 0x00007610ff147816 */ /* 0x000fe2000000000a */
[----:B------:R1:W-:Y:S01]  /*14f0*/  STL [R1+0xc], R2 ;  /* 0x00000c0201007387 */ /* 0x0003e20000100800 */
[----:B------:R-:W-:-:S02]  /*1500*/  PRMT R19, RZ, 0x5410, R11 ;  /* 0x00005410ff137816 */ /* 0x000fc4000000000b */
[----:B0-----:R-:W-:Y:S02]  /*1510*/  PRMT R0, RZ, 0x7610, R23 ;  /* 0x00007610ff007816 */ /* 0x001fe40000000017 */
[----:B------:R-:W-:Y:S02]  /*1520*/  PRMT R18, RZ, 0x7610, R11 ;  /* 0x00007610ff127816 */ /* 0x000fe4000000000b */
[----:B------:R-:W-:Y:S01]  /*1530*/  PRMT R25, RZ, 0x5410, R8 ;  /* 0x00005410ff197816 */ /* 0x000fe20000000008 */
[----:B------:R0:W-:Y:S01]  /*1540*/  STL [R1+0x8], R0 ;  /* 0x0000080001007387 */ /* 0x0001e20000100800 */
[--C-:B------:R-:W-:Y:S02]  /*1550*/  PRMT R23, RZ, 0x5410, R9.reuse ;  /* 0x00005410ff177816 */ /* 0x100fe40000000009 */
[----:B-1----:R-:W-:Y:S02]  /*1560*/  PRMT R2, RZ, 0x5410, R24 ;  /* 0x00005410ff027816 */ /* 0x002fe40000000018 */
[----:B------:R-:W-:-:S02]  /*1570*/  PRMT R22, RZ, 0x7610, R9 ;  /* 0x00007610ff167816 */ /* 0x000fc40000000009 */
[--C-:B------:R-:W-:Y:S01]  /*1580*/  PRMT R15, RZ, 0x5410, R5.reuse ;  /* 0x00005410ff0f7816 */ /* 0x100fe20000000005 */
[----:B------:R-:W-:Y:S01]  /*1590*/  STL [R1+0x4], R2 ;  /* 0x0000040201007387 */ /* 0x000fe20000100800 */
[----:B------:R-:W-:Y:S02]  /*15a0*/  PRMT R14, RZ, 0x7610, R5 ;  /* 0x00007610ff0e7816 */ /* 0x000fe40000000005 */
[----:B0-----:R-:W-:Y:S02]  /*15b0*/  PRMT R0, RZ, 0x7610, R24 ;  /* 0x00007610ff007816 */ /* 0x001fe40000000018 */
[----:B------:R-:W-:Y:S02]  /*15c0*/  PRMT R24, RZ, 0x7610, R8 ;  /* 0x00007610ff187816 */ /* 0x000fe40000000008 */
[--C-:B------:R-:W-:Y:S01]  /*15d0*/  PRMT R13, RZ, 0x5410, R6.reuse ;  /* 0x00005410ff0d7816 */ /* 0x100fe20000000006 */
[----:B------:R0:W-:Y:S01]  /*15e0*/  STL [R1], R0 ;  /* 0x0000000001007387 */ /* 0x0001e20000100800 */
[----:B------:R-:W-:-:S02]  /*15f0*/  PRMT R12, RZ, 0x7610, R6 ;  /* 0x00007610ff0c7816 */ /* 0x000fc40000000006 */
[--C-:B------:R-:W-:Y:S02]  /*1600*/  PRMT R11, RZ, 0x5410, R7.reuse ;  /* 0x00005410ff0b7816 */ /* 0x100fe40000000007 */
[----:B------:R-:W-:Y:S02]  /*1610*/  PRMT R10, RZ, 0x7610, R7 ;  /* 0x00007610ff0a7816 */ /* 0x000fe40000000007 */
[--C-:B------:R-:W-:Y:S02]  /*1620*/  PRMT R9, RZ, 0x5410, R72.reuse ;  /* 0x00005410ff097816 */ /* 0x100fe40000000048 */
[----:B------:R-:W-:Y:S02]  /*1630*/  PRMT R8, RZ, 0x7610, R72 ;  /* 0x00007610ff087816 */ /* 0x000fe40000000048 */
[----:B0-----:R-:W-:Y:S02]  /*1640*/  PRMT R0, RZ, 0x5410, R76 ;  /* 0x00005410ff007816 */ /* 0x001fe4000000004c */
[----:B------:R-:W0:Y:S01]  /*1650*/  LDS.128 R76, [0x100] ;  /* 0x00010000ff4c7984 */ /* 0x000e220000000c00 */
[----:B------:R-:W-:-:S02]  /*1660*/  PRMT R7, RZ, 0x5410, R73 ;  /* 0x00005410ff077816 */ /* 0x000fc40000000049 */
[----:B------:R-:W-:Y:S02]  /*1670*/  PRMT R6, RZ, 0x7610, R73 ;  /* 0x00007610ff067816 */ /* 0x000fe40000000049 */
[--C-:B------:R-:W-:Y:S02]  /*1680*/  PRMT R5, RZ, 0x5410, R74.reuse ;  /* 0x00005410ff057816 */ /* 0x100fe4000000004a */
[----:B------:R-:W-:Y:S02]  /*1690*/  PRMT R4, RZ, 0x7610, R74 ;  /* 0x00007610ff047816 */ /* 0x000fe4000000004a */
[--C-:B------:R-:W-:Y:S02]  /*16a0*/  PRMT R3, RZ, 0x5410, R75.reuse ;  /* 0x00005410ff037816 */ /* 0x100fe4000000004b */
[----:B------:R-:W-:Y:S02]  /*16b0*/  PRMT R2, RZ, 0x7610, R75 ;  /* 0x00007610ff027816 */ /* 0x000fe4000000004b */
[----:B------:R-:W1:Y:S01]  /*16c0*/  LDS.128 R72, [0xf0] ;  /* 0x0000f000ff487984 */ /* 0x000e620000000c00 */
        /* <DEDUP_REMOVED lines=8> */
[----:B------:R-:W2:Y:S01]  /*1750*/  LDS.128 R80, [0x110] ;  /* 0x00011000ff507984 */ /* 0x000ea20000000c00 */
        /* <DEDUP_REMOVED lines=8> */
[--C-:B------:R-:W-:Y:S01]  /*17e0*/  PRMT R97, RZ, 0x5410, R60.reuse ;  /* 0x00005410ff617816 */ /* 0x100fe2000000003c */
[----:B------:R-:W3:Y:S01]  /*17f0*/  LDS.128 R64, [0x130] ;  /* 0x00013000ff407984 */ /* 0x000ee20000000c00 */
[----:B------:R-:W-:Y:S02]  /*1800*/  PRMT R100, RZ, 0x7610, R60 ;  /* 0x00007610ff647816 */ /* 0x000fe4000000003c */
[----:B------:R-:W-:-:S02]  /*1810*/  PRMT R99, RZ, 0x5410, R61 ;  /* 0x00005410ff637816 */ /* 0x000fc4000000003d */
[----:B------:R-:W-:Y:S02]  /*1820*/  PRMT R102, RZ, 0x7610, R61 ;  /* 0x00007610ff667816 */ /* 0x000fe4000000003d */
[--C-:B------:R-:W-:Y:S02]  /*1830*/  PRMT R101, RZ, 0x5410, R62.reuse ;  /* 0x00005410ff657816 */ /* 0x100fe4000000003e */
[----:B------:R-:W-:Y:S02]  /*1840*/  PRMT R104, RZ, 0x7610, R62 ;  /* 0x00007610ff687816 */ /* 0x000fe4000000003e */
[--C-:B------:R-:W-:Y:S02]  /*1850*/  PRMT R103, RZ, 0x5410, R63.reuse ;  /* 0x00005410ff677816 */ /* 0x100fe4000000003f */
[----:B------:R-:W-:Y:S02]  /*1860*/  PRMT R106, RZ, 0x7610, R63 ;  /* 0x00007610ff6a7816 */ /* 0x000fe4000000003f */
[----:B------:R-:W4:Y:S01]  /*1870*/  LDS.128 R60, [0x120] ;  /* 0x00012000ff3c7984 */ /* 0x000f220000000c00 */
        /* <DEDUP_REMOVED lines=8> */
[----:B------:R-:W3:Y:S01]  /*1900*/  LDS.128 R68, [0x140] ;  /* 0x00014000ff447984 */ /* 0x000ee20000000c00 */
[--C-:B0-----:R-:W-:Y:S02]  /*1910*/  PRMT R129, RZ, 0x5410, R76.reuse ;  /* 0x00005410ff817816 */ /* 0x101fe4000000004c */
[----:B------:R-:W-:Y:S02]  /*1920*/  PRMT R132, RZ, 0x7610, R76 ;  /* 0x00007610ff847816 */ /* 0x000fe4000000004c */
[--C-:B------:R-:W-:Y:S02]  /*1930*/  PRMT R131, RZ, 0x5410, R77.reuse ;  /* 0x00005410ff837816 */ /* 0x100fe4000000004d */
[----:B------:R-:W-:Y:S02]  /*1940*/  PRMT R134, RZ, 0x7610, R77 ;  /* 0x00007610ff867816 */ /* 0x000fe4000000004d */
[----:B------:R-:W-:-:S02]  /*1950*/  PRMT R133, RZ, 0x5410, R78 ;  /* 0x00005410ff857816 */ /* 0x000fc4000000004e */
[----:B------:R-:W-:Y:S02]  /*1960*/  PRMT R136, RZ, 0x7610, R78 ;  /* 0x00007610ff887816 */ /* 0x000fe4000000004e */
[--C-:B------:R-:W-:Y:S02]  /*1970*/  PRMT R135, RZ, 0x5410, R79.reuse ;  /* 0x00005410ff877816 */ /* 0x100fe4000000004f */
[----:B------:R-:W-:Y:S02]  /*1980*/  PRMT R138, RZ, 0x7610, R79 ;  /* 0x00007610ff8a7816 */ /* 0x000fe4000000004f */
[----:B------:R-:W0:Y:S01]  /*1990*/  LDS.128 R76, [0x160] ;  /* 0x00016000ff4c7984 */ /* 0x000e220000000c00 */
        /* <DEDUP_REMOVED lines=8> */
[----:B------:R-:W1:Y:S01]  /*1a20*/  LDS.128 R72, [0x150] ;  /* 0x00015000ff487984 */ /* 0x000e620000000c00 */
        /* <DEDUP_REMOVED lines=17> */
[--C-:B----4-:R-:W-:Y:S01]  /*1b40*/  PRMT R145, RZ, 0x5410, R60.reuse ;  /* 0x00005410ff917816 */ /* 0x110fe2000000003c */
        /* <DEDUP_REMOVED lines=69> */
[----:B0-----:R-:W-:-:S02]  /*1fa0*/  PRMT R219, RZ, 0x5410, R77 ;  /* 0x00005410ffdb7816 */ /* 0x001fc4000000004d */
[----:B------:R-:W-:Y:S02]  /*1fb0*/  PRMT R220, RZ, 0x7610, R77 ;  /* 0x00007610ffdc7816 */ /* 0x000fe4000000004d */
[--C-:B------:R-:W-:Y:S02]  /*1fc0*/  PRMT R70, RZ, 0x5410, R71.reuse ;  /* 0x00005410ff467816 */ /* 0x100fe40000000047 */
[----:B------:R-:W-:Y:S02]  /*1fd0*/  PRMT R214, RZ, 0x7610, R71 ;  /* 0x00007610ffd67816 */ /* 0x000fe40000000047 */
[--C-:B------:R-:W-:Y:S02]  /*1fe0*/  PRMT R77, RZ, 0x5410, R78.reuse ;  /* 0x00005410ff4d7816 */ /* 0x100fe4000000004e */
[----:B------:R-:W-:Y:S02]  /*1ff0*/  PRMT R221, RZ, 0x7610, R78 ;  /* 0x00007610ffdd7816 */ /* 0x000fe4000000004e */
[----:B-1----:R-:W-:-:S02]  /*2000*/  PRMT R71, RZ, 0x5410, R72 ;  /* 0x00005410ff477816 */ /* 0x002fc40000000048 */
        /* <DEDUP_REMOVED lines=17> */
[----:B---3--:R-:W-:-:S02]  /*2120*/  PRMT R235, RZ, 0x5410, R64 ;  /* 0x00005410ffeb7816 */ /* 0x008fc40000000040 */
[----:B------:R-:W-:Y:S01]  /*2130*/  PRMT R236, RZ, 0x7610, R64 ;  /* 0x00007610ffec7816 */ /* 0x000fe20000000040 */
[----:B------:R-:W-:Y:S01]  /*2140*/  IMAD.MOV.U32 R64, RZ, RZ, -0x800001 ;  /* 0xff7fffffff407424 */ /* 0x000fe200078e00ff */
[----:B------:R-:W-:Y:S02]  /*2150*/  PRMT R237, RZ, 0x5410, R65 ;  /* 0x00005410ffed7816 */ /* 0x000fe40000000041 */
[----:B------:R-:W-:Y:S02]  /*2160*/  PRMT R238, RZ, 0x5410, R66 ;  /* 0x00005410ffee7816 */ /* 0x000fe40000000042 */
[----:B------:R-:W-:Y:S02]  /*2170*/  PRMT R76, RZ, 0x7610, R76 ;  /* 0x00007610ff4c7816 */ /* 0x000fe4000000004c */
[----:B------:R-:W-:Y:S02]  /*2180*/  PRMT R83, RZ, 0x7610, R83 ;  /* 0x00007610ff537816 */ /* 0x000fe40000000053 */
[----:B----4-:R-:W-:-:S02]  /*2190*/  PRMT R226, RZ, 0x5410, R60 ;  /* 0x00005410ffe27816 */ /* 0x010fc4000000003c */
        /* <DEDUP_REMOVED lines=10> */
[----:B------:R-:W-:Y:S02]  /*2240*/  PRMT R240, RZ, 0x7610, R67 ;  /* 0x00007610fff07816 */ /* 0x000fe40000000043 */
.L_x_14238:
[----:B------:R-:W-:Y:S01]  /*2250*/  IMAD.SHL.U32 R241, R234, 0x20, RZ ;  /* 0x00000020eaf17824 */ /* 0x000fe200078e00ff */
[----:B-----5:R-:W-:Y:S01]  /*2260*/  IABS R67, c[0x0][0x1e4] ;  /* 0x0000790000437a13 */ /* 0x020fe20000000000 */
[----:B------:R-:W-:Y:S01]  /*2270*/  ULDC UR4, c[0x0][0x1dc] ;  /* 0x0000770000047ab9 */ /* 0x000fe20000000800 */
[----:B------:R-:W-:Y:S01]  /*2280*/  IABS R63, c[0x0][0x1e0] ;  /* 0x00007800003f7a13 */ /* 0x000fe20000000000 */
[----:B------:R-:W-:Y:S01]  /*2290*/  UIADD3 UR4, UR17, -UR4, URZ ;  /* 0x8000000411047290 */ /* 0x000fe2000fffe03f */
[----:B0-----:R-:W-:Y:S01]  /*22a0*/  IABS R60, R241 ;  /* 0x000000f1003c7213 */ /* 0x001fe20000000000 */
[----:B------:R-:W-:Y:S04]  /*22b0*/  BSSY B1, `(.L_x_14235) ;  /* 0x00002f8000017945 */ /* 0x000fe80003800000 */
[----:B------:R-:W-:-:S04]  /*22c0*/  IMAD.HI.U32 R62, R60, UR19, RZ ;  /* 0x000000133c3e7c27 */ /* 0x000fc8000f8e00ff */
[----:B------:R-:W-:-:S04]  /*22d0*/  IMAD.MOV R61, RZ, RZ, -R62 ;  /* 0x000000ffff3d7224 */ /* 0x000fc800078e0a3e */
[----:B------:R-:W-:-:S05]  /*22e0*/  IMAD R60, R67, R61, R60 ;  /* 0x0000003d433c7224 */ /* 0x000fca00078e023c */
[----:B------:R-:W-:-:S13]  /*22f0*/  ISETP.GT.U32.AND P1, PT, R56, R60, PT ;  /* 0x0000003c3800720c */ /* 0x000fda0003f24070 */
[----:B------:R-:W-:Y:S01]  /*2300*/  @!P1 IMAD.IADD R60, R60, 0x1, -R67 ;  /* 0x000000013c3c9824 */ /* 0x000fe200078e0a43 */
[----:B------:R-:W-:Y:S02]  /*2310*/  @!P1 IADD3 R62, R62, 0x1, RZ ;  /* 0x000000013e3e9810 */ /* 0x000fe40007ffe0ff */
[----:B------:R-:W-:Y:S02]  /*2320*/  ISETP.NE.AND P1, PT, RZ, c[0x0][0x1e4], PT ;  /* 0x00007900ff007a0c */ /* 0x000fe40003f25270 */
[----:B------:R-:W-:Y:S02]  /*2330*/  ISETP.GE.U32.AND P0, PT, R60, R56, PT ;  /* 0x000000383c00720c */ /* 0x000fe40003f06070 */
[----:B------:R-:W0:Y:S11]  /*2340*/  I2F.RP R60, R63 ;  /* 0x0000003f003c7306 */ /* 0x000e360000209400 */
[----:B------:R-:W-:Y:S01]  /*2350*/  @P0 IADD3 R62, R62, 0x1, RZ ;  /* 0x000000013e3e0810 */ /* 0x000fe20007ffe0ff */
[----:B0-----:R-:W0:Y:S02]  /*2360*/  MUFU.RCP R60, R60 ;  /* 0x0000003c003c7308 */ /* 0x001e240000001000 */
[----:B0-----:R-:W-:-:S06]  /*2370*/  IADD3 R60, R60, 0xffffffe, RZ ;  /* 0x0ffffffe3c3c7810 */ /* 0x001fcc0007ffe0ff */
[----:B------:R-:W0:Y:S02]  /*2380*/  F2I.FTZ.U32.TRUNC.NTZ R61, R60 ;  /* 0x0000003c003d7305 */ /* 0x000e24000021f000 */
[----:B0-----:R-:W-:-:S04]  /*2390*/  IMAD.MOV R60, RZ, RZ, -R61 ;  /* 0x000000ffff3c7224 */ /* 0x001fc800078e0a3d */
[----:B------:R-:W-:Y:S02]  /*23a0*/  IMAD R242, R60, R63, RZ ;  /* 0x0000003f3cf27224 */ /* 0x000fe400078e02ff */
[----:B------:R-:W-:-:S04]  /*23b0*/  IMAD.MOV.U32 R60, RZ, RZ, RZ ;  /* 0x000000ffff3c7224 */ /* 0x000fc800078e00ff */
[----:B------:R-:W-:Y:S01]  /*23c0*/  IMAD.HI.U32 R242, R61, R242, R60 ;  /* 0x000000f23df27227 */ /* 0x000fe200078e003c */
[----:B------:R-:W-:-:S04]  /*23d0*/  LOP3.LUT R60, R241, c[0x0][0x1e4], RZ, 0x3c, !PT ;  /* 0x00007900f13c7a12 */ /* 0x000fc800078e3cff */
[----:B------:R-:W-:-:S13]  /*23e0*/  ISETP.GE.AND P2, PT, R60, RZ, PT ;  /* 0x000000ff3c00720c */ /* 0x000fda0003f46270 */
[----:B------:R-:W-:Y:S01]  /*23f0*/  @!P2 IMAD.MOV R62, RZ, RZ, -R62 ;  /* 0x000000ffff3ea224 */ /* 0x000fe200078e0a3e */
[----:B------:R-:W-:-:S04]  /*2400*/  @!P1 LOP3.LUT R62, RZ, c[0x0][0x1e4], RZ, 0x33, !PT ;  /* 0x00007900ff3e9a12 */ /* 0x000fc800078e33ff */
[C---:B------:R-:W-:Y:S02]  /*2410*/  IADD3 R60, R62.reuse, UR18, RZ ;  /* 0x000000123e3c7c10 */ /* 0x040fe4000fffe0ff */
[----:B------:R-:W-:Y:S02]  /*2420*/  ISETP.LE.AND P2, PT, R62, UR4, PT ;  /* 0x000000043e007c0c */ /* 0x000fe4000bf43270 */
[----:B------:R-:W-:Y:S02]  /*2430*/  IABS R61, R60 ;  /* 0x0000003c003d7213 */ /* 0x000fe40000000000 */
[----:B------:R-:W-:-:S03]  /*2440*/  ISETP.GE.AND P1, PT, R60, RZ, PT ;  /* 0x000000ff3c00720c */ /* 0x000fc60003f26270 */
[----:B------:R-:W-:-:S04]  /*2450*/  IMAD.HI.U32 R242, R242, R61, RZ ;  /* 0x0000003df2f27227 */ /* 0x000fc800078e00ff */
[----:B------:R-:W-:-:S04]  /*2460*/  IMAD.MOV R242, RZ, RZ, -R242 ;  /* 0x000000fffff27224 */ /* 0x000fc800078e0af2 */
[----:B------:R-:W-:Y:S01]  /*2470*/  IMAD R61, R63, R242, R61 ;  /* 0x000000f23f3d7224 */ /* 0x000fe200078e023d */
[----:B------:R-:W-:-:S04]  /*2480*/  IADD3 R242, R241, -UR15, R57 ;  /* 0x8000000ff1f27c10 */ /* 0x000fc8000fffe039 */
[----:B------:R-:W-:Y:S02]  /*2490*/  ISETP.GT.U32.AND P0, PT, R63, R61, PT ;  /* 0x0000003d3f00720c */ /* 0x000fe40003f04070 */
[----:B------:R-:W-:-:S11]  /*24a0*/  LEA R242, R242, 0x220, 0x2 ;  /* 0x00000220f2f27811 */ /* 0x000fd600078e10ff */
[----:B------:R-:W-:-:S05]  /*24b0*/  @!P0 IMAD.IADD R61, R61, 0x1, -R63 ;  /* 0x000000013d3d8824 */ /* 0x000fca00078e0a3f */
[----:B------:R-:W-:-:S13]  /*24c0*/  ISETP.GT.U32.AND P0, PT, R63, R61, PT ;  /* 0x0000003d3f00720c */ /* 0x000fda0003f04070 */
[----:B------:R-:W-:Y:S01]  /*24d0*/  @!P0 IMAD.IADD R61, R61, 0x1, -R63 ;  /* 0x000000013d3d8824 */ /* 0x000fe200078e0a3f */
[----:B------:R-:W-:-:S03]  /*24e0*/  ISETP.NE.AND P0, PT, RZ, c[0x0][0x1e0], PT ;  /* 0x00007800ff007a0c */ /* 0x000fc60003f05270 */
[----:B------:R-:W-:-:S10]  /*24f0*/  @!P1 IMAD.MOV R61, RZ, RZ, -R61 ;  /* 0x000000ffff3d9224 */ /* 0x000fd400078e0a3d */
[----:B------:R-:W-:-:S04]  /*2500*/  @!P0 LOP3.LUT R61, RZ, c[0x0][0x1e0], RZ, 0x33, !PT ;  /* 0x00007800ff3d8a12 */ /* 0x000fc800078e33ff */
[----:B------:R-:W-:-:S13]  /*2510*/  ISETP.NE.AND P0, PT, R61, RZ, PT ;  /* 0x000000ff3d00720c */ /* 0x000fda0003f05270 */
[----:B------:R-:W-:Y:S05]  /*2520*/  @P0 BRA P2, `(.L_x_14236) ;  /* 0x00002ce000000947 */ /* 0x000fea0001000000 */
[----:B------:R-:W-:Y:S01]  /*2530*/  ULDC UR4, c[0x0][0x1a8] ;  /* 0x00006a0000047ab9 */ /* 0x000fe20000000800 */
[----:B------:R0:W-:Y:S01]  /*2540*/  STL [R1+0x80], R240 ;  /* 0x000080f001007387 */ /* 0x0001e20000100800 */
[----:B------:R-:W-:Y:S01]  /*2550*/  UIMAD UR4, UR11, UR4, URZ ;  /* 0x000000040b0472a4 */ /* 0x000fe2000f8e023f */
[----:B------:R-:W-:Y:S02]  /*2560*/  SHF.R.S32.HI R62, RZ, 0x1f, R234 ;  /* 0x0000001fff3e7819 */ /* 0x000fe400000114ea */
[----:B------:R-:W2:Y:S03]  /*2570*/  LDL R252, [R1+0x40] ;  /* 0x0000400001fc7983 */ /* 0x000ea60000100800 */
[----:B------:R-:W-:Y:S01]  /*2580*/  IMAD.U32 R60, RZ, RZ, UR4 ;  /* 0x00000004ff3c7e24 */ /* 0x000fe2000f8e00ff */
[----:B------:R-:W-:Y:S01]  /*2590*/  IADD3 R61, P0, R234, UR4, RZ ;  /* 0x00000004ea3d7c10 */ /* 0x000fe2000ff1e0ff */
[----:B0-----:R-:W3:Y:S03]  /*25a0*/  LDL R240, [R1+0x44] ;  /* 0x0000440001f07983 */ /* 0x001ee60000100800 */
[----:B------:R-:W-:-:S02]  /*25b0*/  LEA.HI.X.SX32 R62, R60, R62, 0x1, P0 ;  /* 0x0000003e3c3e7211 */ /* 0x000fc400000f0eff */
[----:B------:R-:W-:-:S04]  /*25c0*/  LEA R60, P0, R61, c[0x0][0x198], 0x2 ;  /* 0x000066003d3c7a11 */ /* 0x000fc800078010ff */
[----:B------:R-:W-:-:S05]  /*25d0*/  LEA.HI.X R61, R61, c[0x0][0x19c], R62, 0x2, P0 ;  /* 0x000067003d3d7a11 */ /* 0x000fca00000f143e */
[----:B------:R0:W4:Y:S01]  /*25e0*/  LDG.E.CONSTANT R62, [R60.64] ;  /* 0x0000000c3c3e7981 */ /* 0x000122000c1e9900 */
[----:B------:R-:W-:Y:S02]  /*25f0*/  ULDC UR4, c[0x0][0x1c0] ;  /* 0x0000700000047ab9 */ /* 0x000fe40000000800 */
[----:B------:R-:W-:Y:S01]  /*2600*/  UIMAD UR4, UR8, UR4, URZ ;  /* 0x00000004080472a4 */ /* 0x000fe2000f8e023f */
[----:B0-----:R-:W-:-:S05]  /*2610*/  IMAD.SHL.U32 R60, R57, 0x8, RZ ;  /* 0x00000008393c7824 */ /* 0x001fca00078e00ff */
[----:B------:R-:W-:Y:S01]  /*2620*/  IMAD.U32 R63, RZ, RZ, UR4 ;  /* 0x00000004ff3f7e24 */ /* 0x000fe2000f8e00ff */
[----:B------:R-:W-:Y:S02]  /*2630*/  SHF.R.S32.HI R61, RZ, 0x1f, R60 ;  /* 0x0000001fff3d7819 */ /* 0x000fe4000001143c */
[----:B------:R-:W-:-:S04]  /*2640*/  IADD3 R60, P0, R60, UR4, RZ ;  /* 0x000000043c3c7c10 */ /* 0x000fc8000ff1e0ff */
[----:B------:R-:W-:Y:S01]  /*2650*/  LEA.HI.X.SX32 R61, R63, R61, 0x1, P0 ;  /* 0x0000003d3f3d7211 */ /* 0x000fe200000f0eff */
[----:B-----5:R0:W-:Y:S04]  /*2660*/  STL [R1+0x7c], R58 ;  /* 0x00007c3a01007387 */ /* 0x0201e80000100800 */
[----:B0-----:R-:W2:Y:S01]  /*2670*/  LDL R58, [R1+0x64] ;  /* 0x00006400013a7983 */ /* 0x001ea20000100800 */
[----:B----4-:R-:W-:-:S05]  /*2680*/  IMAD.WIDE R60, R62, c[0x0][0x1bc], R60 ;  /* 0x00006f003e3c7a25 */ /* 0x010fca00078e023c */
[----:B------:R-:W-:-:S04]  /*2690*/  LEA R62, P0, R60, c[0x0][0x180], 0x1 ;  /* 0x000060003c3e7a11 */ /* 0x000fc800078008ff */
[----:B------:R-:W-:-:S05]  /*26a0*/  LEA.HI.X R63, R60, c[0x0][0x184], R61, 0x1, P0 ;  /* 0x000061003c3f7a11 */ /* 0x000fca00000f0c3d */
[----:B------:R-:W4:Y:S04]  /*26b0*/  LDG.E.CONSTANT R251, [R62.64+0x200] ;  /* 0x0002000c3efb7981 */ /* 0x000f28000c1e9900 */
[----:B------:R-:W2:Y:S04]  /*26c0*/  LDG.E.CONSTANT R243, [R62.64] ;  /* 0x0000000c3ef37981 */ /* 0x000ea8000c1e9900 */
[----:B------:R0:W-:Y:S04]  /*26d0*/  STL [R1+0x78], R242 ;  /* 0x000078f201007387 */ /* 0x0001e80000100800 */
[----:B------:R-:W2:Y:S04]  /*26e0*/  LDG.E.CONSTANT R60, [R62.64+0x400] ;  /* 0x0004000c3e3c7981 */ /* 0x000ea8000c1e9900 */
[----:B------:R-:W2:Y:S04]  /*26f0*/  LDG.E.CONSTANT R248, [R62.64+0x600] ;  /* 0x0006000c3ef87981 */ /* 0x000ea8000c1e9900 */
[----:B0-----:R-:W2:Y:S04]  /*2700*/  LDL R242, [R1+0x60] ;  /* 0x0000600001f27983 */ /* 0x001ea80000100800 */
[----:B------:R0:W-:Y:S04]  /*2710*/  STL [R1+0x74], R67 ;  /* 0x0000744301007387 */ /* 0x0001e80000100800 */
[----:B------:R-:W2:Y:S04]  /*2720*/  LDG.E.CONSTANT R247, [R62.64+0x800] ;  /* 0x0008000c3ef77981 */ /* 0x000ea8000c1e9900 */
[----:B------:R-:W2:Y:S04]  /*2730*/  LDG.E.CONSTANT R246, [R62.64+0xa00] ;  /* 0x000a000c3ef67981 */ /* 0x000ea8000c1e9900 */
[----:B0-----:R-:W2:Y:S04]  /*2740*/  LDL R67, [R1] ;  /* 0x0000000001437983 */ /* 0x001ea80000100800 */
[----:B------:R0:W-:Y:S04]  /*2750*/  STL [R1+0x70], R64 ;  /* 0x0000704001007387 */ /* 0x0001e80000100800 */
[----:B------:R-:W2:Y:S04]  /*2760*/  LDG.E.CONSTANT R61, [R62.64+0xc00] ;  /* 0x000c000c3e3d7981 */ /* 0x000ea8000c1e9900 */
[----:B------:R-:W2:Y:S04]  /*2770*/  LDG.E.CONSTANT R245, [R62.64+0xe00] ;  /* 0x000e000c3ef57981 */ /* 0x000ea8000c1e9900 */
[----:B0-----:R-:W2:Y:S04]  /*2780*/  LDL R64, [R1+0x4] ;  /* 0x0000040001407983 */ /* 0x001ea80000100800 */
[----:B------:R0:W-:Y:S04]  /*2790*/  STL [R1+0x6c], R56 ;  /* 0x00006c3801007387 */ /* 0x0001e80000100800 */
[----:B------:R-:W2:Y:S04]  /*27a0*/  LDG.E.CONSTANT R250, [R62.64+0x1000] ;  /* 0x0010000c3efa7981 */ /* 0x000ea8000c1e9900 */
[----:B------:R-:W2:Y:S04]  /*27b0*/  LDG.E.CONSTANT R249, [R62.64+0x1200] ;  /* 0x0012000c3ef97981 */ /* 0x000ea8000c1e9900 */
[----:B0-----:R-:W2:Y:S01]  /*27c0*/  LDL R56, [R1+0x20] ;  /* 0x0000200001387983 */ /* 0x001ea20000100800 */
[----:B----4-:R-:W-:-:S02]  /*27d0*/  PRMT R244, RZ, 0x5410, R251 ;  /* 0x00005410fff47816 */ /* 0x010fc400000000fb */
[----:B------:R-:W-:-:S03]  /*27e0*/  PRMT R251, RZ, 0x7610, R251 ;  /* 0x00007610fffb7816 */ /* 0x000fc600000000fb */
[----:B---3--:R-:W-:Y:S02]  /*27f0*/  FMUL.FTZ R244, R240, R244 ;  /* 0x000000f4f0f47220 */ /* 0x008fe40000410000 */
[----:B--2---:R-:W-:Y:S01]  /*2800*/  FMUL.FTZ R251, R252, R251 ;  /* 0x000000fbfcfb7220 */ /* 0x004fe20000410000 */
[--C-:B------:R-:W-:Y:S01]  /*2810*/  PRMT R252, RZ, 0x5410, R243.reuse ;  /* 0x00005410fffc7816 */ /* 0x100fe200000000f3 */
[----:B------:R-:W2:Y:S04]  /*2820*/  LDL.LU R240, [R1+0x80] ;  /* 0x0000800001f07983 */ /* 0x000ea80000300800 */
[----:B------:R-:W-:Y:S02]  /*2830*/  FFMA.FTZ R252, R58, R252, R244 ;  /* 0x000000fc3afc7223 */ /* 0x000fe400000100f4 */
[----:B------:R-:W3:Y:S04]  /*2840*/  LDL.LU R58, [R1+0x7c] ;  /* 0x00007c00013a7983 */ /* 0x000ee80000300800 */
[----:B------:R-:W4:Y:S01]  /*2850*/  LDL R244, [R1+0x24] ;  /* 0x0000240001f47983 */ /* 0x000f220000100800 */
[----:B------:R-:W-:-:S05]  /*2860*/  PRMT R243, RZ, 0x7610, R243 ;  /* 0x00007610fff37816 */ /* 0x000fca00000000f3 */
[----:B------:R-:W-:Y:S01]  /*2870*/  FFMA.FTZ R251, R242, R243, R251 ;  /* 0x000000f3f2fb7223 */ /* 0x000fe200000100fb */
[--C-:B------:R-:W-:Y:S01]  /*2880*/  PRMT R243, RZ, 0x5410, R60.reuse ;  /* 0x00005410fff37816 */ /* 0x100fe2000000003c */
[----:B------:R-:W2:Y:S01]  /*2890*/  LDL.LU R242, [R1+0x78] ;  /* 0x0000780001f27983 */ /* 0x000ea20000300800 */
[----:B------:R-:W-:-:S05]  /*28a0*/  PRMT R60, RZ, 0x7610, R60 ;  /* 0x00007610ff3c7816 */ /* 0x000fca000000003c */
[----:B------:R-:W-:Y:S01]  /*28b0*/  FFMA.FTZ R60, R56, R60, R251 ;  /* 0x0000003c383c7223 */ /* 0x000fe200000100fb */
[--C-:B------:R-:W-:Y:S01]  /*28c0*/  PRMT R251, RZ, 0x5410, R248.reuse ;  /* 0x00005410fffb7816 */ /* 0x100fe200000000f8 */
[----:B------:R-:W2:Y:S01]  /*28d0*/  LDL R56, [R1+0x18] ;  /* 0x0000180001387983 */ /* 0x000ea20000100800 */
[----:B------:R-:W-:-:S05]  /*28e0*/  PRMT R248, RZ, 0x7610, R248 ;  /* 0x00007610fff87816 */ /* 0x000fca00000000f8 */
[----:B------:R-:W-:Y:S01]  /*28f0*/  FFMA.FTZ R60, R67, R248, R60 ;  /* 0x000000f8433c7223 */ /* 0x000fe2000001003c */
[--C-:B------:R-:W-:Y:S01]  /*2900*/  PRMT R248, RZ, 0x5410, R247.reuse ;  /* 0x00005410fff87816 */ /* 0x100fe200000000f7 */
[----:B------:R-:W2:Y:S01]  /*2910*/  LDL R67, [R1+0x58] ;  /* 0x0000580001437983 */ /* 0x000ea20000100800 */
[----:B------:R-:W-:-:S05]  /*2920*/  PRMT R247, RZ, 0x7610, R247 ;  /* 0x00007610fff77816 */ /* 0x000fca00000000f7 */
[----:B------:R-:W-:Y:S01]  /*2930*/  FFMA.FTZ R60, R48, R247, R60 ;  /* 0x000000f7303c7223 */ /* 0x000fe2000001003c */
[----:B------:R-:W-:Y:S01]  /*2940*/  PRMT R247, RZ, 0x5410, R246 ;  /* 0x00005410fff77816 */ /* 0x000fe200000000f6 */
[----:B----4-:R-:W-:Y:S02]  /*2950*/  FFMA.FTZ R252, R244, R243, R252 ;  /* 0x000000f3f4fc7223 */ /* 0x010fe400000100fc */
[----:B------:R-:W4:Y:S02]  /*2960*/  LDG.E.CONSTANT R244, [R62.64+0x1400] ;  /* 0x0014000c3ef47981 */ /* 0x000f24000c1e9900 */
[----:B------:R-:W-:Y:S02]  /*2970*/  FFMA.FTZ R251, R64, R251, R252 ;  /* 0x000000fb40fb7223 */ /* 0x000fe400000100fc */
[----:B------:R-:W2:Y:S02]  /*2980*/  LDG.E.CONSTANT R243, [R62.64+0x1600] ;  /* 0x0016000c3ef37981 */ /* 0x000ea4000c1e9900 */
[----:B------:R-:W-:Y:S01]  /*2990*/  FFMA.FTZ R248, R49, R248, R251 ;  /* 0x000000f831f87223 */ /* 0x000fe200000100fb */
[----:B------:R-:W-:Y:S01]  /*29a0*/  PRMT R252, RZ, 0x5410, R61 ;  /* 0x00005410fffc7816 */ /* 0x000fe2000000003d */
[----:B------:R-:W2:Y:S02]  /*29b0*/  LDL R64, [R1+0x1c] ;  /* 0x00001c0001407983 */ /* 0x000ea40000100800 */
[----:B------:R-:W-:-:S02]  /*29c0*/  FFMA.FTZ R247, R41, R247, R248 ;  /* 0x000000f729f77223 */ /* 0x000fc400000100f8 */
[----:B------:R-:W3:Y:S02]  /*29d0*/  LDG.E.CONSTANT R248, [R62.64+0x1800] ;  /* 0x0018000c3ef87981 */ /* 0x000ee4000c1e9900 */
[----:B------:R-:W-:Y:S02]  /*29e0*/  FFMA.FTZ R252, R33, R252, R247 ;  /* 0x000000fc21fc7223 */ /* 0x000fe400000100f7 */
[----:B------:R-:W3:Y:S01]  /*29f0*/  LDG.E.CONSTANT R247, [R62.64+0x1a00] ;  /* 0x001a000c3ef77981 */ /* 0x000ee2000c1e9900 */
[----:B------:R-:W-:-:S03]  /*2a00*/  PRMT R251, RZ, 0x7610, R246 ;  /* 0x00007610fffb7816 */ /* 0x000fc600000000f6 */
[----:B------:R-:W3:Y:S02]  /*2a10*/  LDG.E.CONSTANT R246, [R62.64+0x1c00] ;  /* 0x001c000c3ef67981 */ /* 0x000ee4000c1e9900 */
[----:B------:R-:W-:Y:S02]  /*2a20*/  FFMA.FTZ R251, R40, R251, R60 ;  /* 0x000000fb28fb7223 */ /* 0x000fe4000001003c */
[----:B------:R-:W3:Y:S01]  /*2a30*/  LDG.E.CONSTANT R60, [R62.64+0x1e00] ;  /* 0x001e000c3e3c7981 */ /* 0x000ee2000c1e9900 */
        /* <DEDUP_REMOVED lines=8> */
[----:B------:R-:W3:Y:S02]  /*2ac0*/  LDG.E.CONSTANT R61, [R62.64+0x2000] ;  /* 0x0020000c3e3d7981 */ /* 0x000ee4000c1e9900 */
[----:B------:R-:W-:Y:S01]  /*2ad0*/  FFMA.FTZ R251, R16, R250, R251 ;  /* 0x000000fa10fb7223 */ /* 0x000fe200000100fb */
[--C-:B------:R-:W-:Y:S02]  /*2ae0*/  PRMT R250, RZ, 0x5410, R249.reuse ;  /* 0x00005410fffa7816 */ /* 0x100fe400000000f9 */
[----:B------:R-:W-:Y:S01]  /*2af0*/  PRMT R249, RZ, 0x7610, R249 ;  /* 0x00007610fff97816 */ /* 0x000fe200000000f9 */
[----:B------:R-:W-:-:S02]  /*2b00*/  FFMA.FTZ R252, R17, R245, R252 ;  /* 0x000000f511fc7223 */ /* 0x000fc400000100fc */
[----:B------:R-:W3:Y:S02]  /*2b10*/  LDG.E.CONSTANT R245, [R62.64+0x2200] ;  /* 0x0022000c3ef57981 */ /* 0x000ee4000c1e9900 */
[----:B------:R-:W-:Y:S02]  /*2b20*/  FFMA.FTZ R251, R8, R249, R251 ;  /* 0x000000f908fb7223 */ /* 0x000fe400000100fb */
[----:B------:R-:W-:Y:S02]  /*2b30*/  FFMA.FTZ R252, R9, R250, R252 ;  /* 0x000000fa09fc7223 */ /* 0x000fe400000100fc */
[----:B------:R-:W3:Y:S01]  /*2b40*/  LDG.E.CONSTANT R250, [R62.64+0x2400] ;  /* 0x0024000c3efa7981 */ /* 0x000ee2000c1e9900 */
[--C-:B----4-:R-:W-:Y:S02]  /*2b50*/  PRMT R249, RZ, 0x5410, R244.reuse ;  /* 0x00005410fff97816 */ /* 0x110fe400000000f4 */
[----:B------:R-:W-:-:S05]  /*2b60*/  PRMT R244, RZ, 0x7610, R244 ;  /* 0x00007610fff47816 */ /* 0x000fca00000000f4 */
[----:B------:R-:W-:Y:S01]  /*2b70*/  FFMA.FTZ R251, R84, R244, R251 ;  /* 0x000000f454fb7223 */ /* 0x000fe200000100fb */
[--C-:B--2---:R-:W-:Y:S02]  /*2b80*/  PRMT R244, RZ, 0x5410, R243.reuse ;  /* 0x00005410fff47816 */ /* 0x104fe400000000f3 */
[----:B------:R-:W-:Y:S01]  /*2b90*/  PRMT R243, RZ, 0x7610, R243 ;  /* 0x00007610fff37816 */ /* 0x000fe200000000f3 */
[----:B------:R-:W-:Y:S02]  /*2ba0*/  FFMA.FTZ R252, R0, R249, R252 ;  /* 0x000000f900fc7223 */ /* 0x000fe400000100fc */
[----:B------:R-:W2:Y:S02]  /*2bb0*/  LDG.E.CONSTANT R249, [R62.64+0x2600] ;  /* 0x0026000c3ef97981 */ /* 0x000ea4000c1e9900 */
[----:B------:R-:W-:Y:S01]  /*2bc0*/  FFMA.FTZ R243, R92, R243, R251 ;  /* 0x000000f35cf37223 */ /* 0x000fe200000100fb */
[--C-:B---3--:R-:W-:Y:S02]  /*2bd0*/  PRMT R251, RZ, 0x5410, R248.reuse ;  /* 0x00005410fffb7816 */ /* 0x108fe400000000f8 */
[----:B------:R-:W-:Y:S01]  /*2be0*/  PRMT R248, RZ, 0x7610, R248 ;  /* 0x00007610fff87816 */ /* 0x000fe200000000f8 */
[----:B------:R-:W-:-:S02]  /*2bf0*/  FFMA.FTZ R252, R89, R244, R252 ;  /* 0x000000f459fc7223 */ /* 0x000fc400000100fc */
[----:B------:R-:W3:Y:S02]  /*2c00*/  LDG.E.CONSTANT R244, [R62.64+0x2800] ;  /* 0x0028000c3ef47981 */ /* 0x000ee4000c1e9900 */
        /* <DEDUP_REMOVED lines=33> */
[----:B--2---:R-:W-:-:S05]  /*2e20*/  PRMT R252, RZ, 0x5410, R249 ;  /* 0x00005410fffc7816 */ /* 0x004fca00000000f9 */
[----:B------:R-:W-:Y:S01]  /*2e30*/  FFMA.FTZ R252, R153, R252, R251 ;  /* 0x000000fc99fc7223 */ /* 0x000fe200000100fb */
[----:B------:R-:W-:Y:S02]  /*2e40*/  PRMT R251, RZ, 0x7610, R249 ;  /* 0x00007610fffb7816 */ /* 0x000fe400000000f9 */
[--C-:B---3--:R-:W-:Y:S02]  /*2e50*/  PRMT R249, RZ, 0x5410, R244.reuse ;  /* 0x00005410fff97816 */ /* 0x108fe400000000f4 */
[----:B------:R-:W-:Y:S01]  /*2e60*/  PRMT R244, RZ, 0x7610, R244 ;  /* 0x00007610fff47816 */ /* 0x000fe200000000f4 */
[----:B------:R-:W-:Y:S02]  /*2e70*/  FFMA.FTZ R251, R156, R251, R250 ;  /* 0x000000fb9cfb7223 */ /* 0x000fe400000100fa */
[----:B------:R-:W2:Y:S02]  /*2e80*/  LDG.E.CONSTANT R250, [R62.64+0x3800] ;  /* 0x0038000c3efa7981 */ /* 0x000ea4000c1e9900 */
[----:B------:R-:W-:-:S02]  /*2e90*/  FFMA.FTZ R244, R164, R244, R251 ;  /* 0x000000f4a4f47223 */ /* 0x000fc400000100fb */
[----:B------:R-:W-:Y:S02]  /*2ea0*/  FFMA.FTZ R252, R161, R249, R252 ;  /* 0x000000f9a1fc7223 */ /* 0x000fe400000100fc */
[----:B------:R-:W3:Y:S01]  /*2eb0*/  LDG.E.CONSTANT R249, [R62.64+0x3a00] ;  /* 0x003a000c3ef97981 */ /* 0x000ee2000c1e9900 */
[--C-:B----4-:R-:W-:Y:S02]  /*2ec0*/  PRMT R251, RZ, 0x5410, R248.reuse ;  /* 0x00005410fffb7816 */ /* 0x110fe400000000f8 */
        /* <DEDUP_REMOVED lines=227> */
[----:B------:R0:W5:Y:S01]  /*3d00*/  LDL.LU R67, [R1+0x74] ;  /* 0x0000740001437983 */ /* 0x0001620000300800 */
        /* <DEDUP_REMOVED lines=9> */
[----:B------:R0:W5:Y:S04]  /*3da0*/  LDL.LU R64, [R1+0x70] ;  /* 0x0000700001407983 */ /* 0x0001680000300800 */
        /* <DEDUP_REMOVED lines=142> */
[----:B------:R-:W-:Y:S01]  /*4690*/  FFMA.FTZ R243, R232, R243, R251 ;  /* 0x000000f3e8f37223 */ /* 0x000fe200000100fb */
[--C-:B--2---:R-:W-:Y:S02]  /*46a0*/  PRMT R251, RZ, 0x5410, R61.reuse ;  /* 0x00005410fffb7816 */ /* 0x104fe4000000003d */
[----:B------:R-:W-:-:S05]  /*46b0*/  PRMT R61, RZ, 0x7610, R61 ;  /* 0x00007610ff3d7816 */ /* 0x000fca000000003d */
[----:B------:R-:W-:Y:S02]  /*46c0*/  FFMA.FTZ R61, R66, R61, R243 ;  /* 0x0000003d423d7223 */ /* 0x000fe400000100f3 */
[----:B------:R-:W2:Y:S01]  /*46d0*/  LDL R243, [R1+0x2c] ;  /* 0x00002c0001f37983 */ /* 0x000ea20000100800 */
[----:B------:R-:W-:-:S03]  /*46e0*/  FFMA.FTZ R252, R229, R249, R252 ;  /* 0x000000f9e5fc7223 */ /* 0x000fc600000100fc */
[----:B------:R-:W3:Y:S01]  /*46f0*/  LDG.E.CONSTANT R249, [R62.64+0xc0c] ;  /* 0x000c0c0c3ef97981 */ /* 0x000ee2000c1e9900 */
[----:B------:R-:W-:-:S03]  /*4700*/  FFMA.FTZ R251, R238, R251, R252 ;  /* 0x000000fbeefb7223 */ /* 0x000fc600000100fc */
[----:B------:R-:W3:Y:S01]  /*4710*/  LDL R252, [R1+0x8] ;  /* 0x0000080001fc7983 */ /* 0x000ee20000100800 */
[----:B------:R-:W-:-:S03]  /*4720*/  FADD.FTZ R60, R251, R60 ;  /* 0x0000003cfb3c7221 */ /* 0x000fc60000010000 */
[----:B------:R-:W3:Y:S01]  /*4730*/  LDL R251, [R1+0xc] ;  /* 0x00000c0001fb7983 */ /* 0x000ee20000100800 */
[----:B------:R-:W-:Y:S01]  /*4740*/  FADD.FTZ R60, R61, R60 ;  /* 0x0000003c3d3c7221 */ /* 0x000fe20000010000 */
[----:B----4-:R-:W-:-:S05]  /*4750*/  PRMT R61, RZ, 0x5410, R245 ;  /* 0x00005410ff3d7816 */ /* 0x010fca00000000f5 */
[----:B--2---:R-:W-:Y:S01]  /*4760*/  FMUL.FTZ R61, R243, R61 ;  /* 0x0000003df33d7220 */ /* 0x004fe20000410000 */
[----:B------:R-:W-:Y:S02]  /*4770*/  PRMT R243, RZ, 0x7610, R245 ;  /* 0x00007610fff37816 */ /* 0x000fe400000000f5 */
[----:B------:R-:W2:Y:S03]  /*4780*/  LDL R245, [R1+0x28] ;  /* 0x0000280001f57983 */ /* 0x000ea60000100800 */
[----:B--2---:R-:W-:Y:S01]  /*4790*/  FMUL.FTZ R243, R245, R243 ;  /* 0x000000f3f5f37220 */ /* 0x004fe20000410000 */
[----:B---3--:R-:W-:-:S05]  /*47a0*/  PRMT R245, RZ, 0x5410, R248 ;  /* 0x00005410fff57816 */ /* 0x008fca00000000f8 */
[----:B------:R-:W-:Y:S02]  /*47b0*/  FFMA.FTZ R61, R56, R245, R61 ;  /* 0x000000f5383d7223 */ /* 0x000fe4000001003d */
[----:B------:R0:W5:Y:S04]  /*47c0*/  LDL.LU R56, [R1+0x6c] ;  /* 0x00006c0001387983 */ /* 0x0001680000300800 */
[----:B------:R-:W2:Y:S01]  /*47d0*/  LDL R245, [R1+0x48] ;  /* 0x0000480001f57983 */ /* 0x000ea20000100800 */
[----:B------:R-:W-:-:S05]  /*47e0*/  PRMT R248, RZ, 0x7610, R248 ;  /* 0x00007610fff87816 */ /* 0x000fca00000000f8 */
[----:B--2---:R-:W-:Y:S01]  /*47f0*/  FFMA.FTZ R243, R245, R248, R243 ;  /* 0x000000f8f5f37223 */ /* 0x004fe200000100f3 */
[--C-:B------:R-:W-:Y:S01]  /*4800*/  PRMT R245, RZ, 0x5410, R247.reuse ;  /* 0x00005410fff57816 */ /* 0x100fe200000000f7 */
[----:B------:R-:W2:Y:S01]  /*4810*/  LDG.E.CONSTANT R248, [R62.64+0xe0c] ;  /* 0x000e0c0c3ef87981 */ /* 0x000ea2000c1e9900 */
[----:B------:R-:W-:-:S03]  /*4820*/  PRMT R247, RZ, 0x7610, R247 ;  /* 0x00007610fff77816 */ /* 0x000fc600000000f7 */
[----:B------:R-:W-:Y:S02]  /*4830*/  FFMA.FTZ R61, R251, R245, R61 ;  /* 0x000000f5fb3d7223 */ /* 0x000fe4000001003d */
[----:B------:R-:W-:Y:S01]  /*4840*/  FFMA.FTZ R243, R252, R247, R243 ;  /* 0x000000f7fcf37223 */ /* 0x000fe200000100f3 */
[--C-:B------:R-:W-:Y:S01]  /*4850*/  PRMT R245, RZ, 0x5410, R244.reuse ;  /* 0x00005410fff57816 */ /* 0x100fe200000000f4 */
[----:B------:R-:W3:Y:S04]  /*4860*/  LDG.E.CONSTANT R247, [R62.64+0x100c] ;  /* 0x00100c0c3ef77981 */ /* 0x000ee8000c1e9900 */
[----:B------:R-:W-:Y:S02]  /*4870*/  FFMA.FTZ R61, R51, R245, R61 ;  /* 0x000000f5333d7223 */ /* 0x000fe4000001003d */
[----:B------:R-:W4:Y:S01]  /*4880*/  LDG.E.CONSTANT R245, [R62.64+0x120c] ;  /* 0x00120c0c3ef57981 */ /* 0x000f22000c1e9900 */
[----:B------:R-:W-:-:S02]  /*4890*/  PRMT R252, RZ, 0x7610, R244 ;  /* 0x00007610fffc7816 */ /* 0x000fc400000000f4 */
[----:B------:R-:W-:Y:S01]  /*48a0*/  PRMT R251, RZ, 0x5410, R246 ;  /* 0x00005410fffb7816 */ /* 0x000fe200000000f6 */
[----:B------:R-:W4:Y:S04]  /*48b0*/  LDG.E.CONSTANT R244, [R62.64+0x140c] ;  /* 0x00140c0c3ef47981 */ /* 0x000f28000c1e9900 */
[----:B------:R-:W-:Y:S02]  /*48c0*/  FFMA.FTZ R251, R43, R251, R61 ;  /* 0x000000fb2bfb7223 */ /* 0x000fe4000001003d */
[----:B------:R-:W4:Y:S01]  /*48d0*/  LDG.E.CONSTANT R61, [R62.64+0x160c] ;  /* 0x00160c0c3e3d7981 */ /* 0x000f22000c1e9900 */
[----:B------:R-:W-:-:S03]  /*48e0*/  FFMA.FTZ R252, R50, R252, R243 ;  /* 0x000000fc32fc7223 */ /* 0x000fc600000100f3 */
        /* <DEDUP_REMOVED lines=91> */
[----:B-1----:R2:W4:Y:S01]  /*4ea0*/  LDG.E.CONSTANT R62, [R62.64+0x3e0c] ;  /* 0x003e0c0c3e3e7981 */ /* 0x002522000c1e9900 */
[----:B------:R-:W-:-:S05]  /*4eb0*/  PRMT R243, RZ, 0x7610, R243 ;  /* 0x00007610fff37816 */ /* 0x000fca00000000f3 */
[----:B------:R-:W-:Y:S02]  /*4ec0*/  FFMA.FTZ R243, R186, R243, R244 ;  /* 0x000000f3baf37223 */ /* 0x000fe400000100f4 */
[----:B------:R-:W-:Y:S01]  /*4ed0*/  IMAD.IADD R241, R57, 0x1, R241 ;  /* 0x0000000139f17824 */ /* 0x000fe200078e02f1 */
        /* <DEDUP_REMOVED lines=22> */
[----:B------:R-:W-:Y:S02]  /*5040*/  FFMA.FTZ R63, R78, R61, R63 ;  /* 0x0000003d4e3f7223 */ /* 0x000fe4000001003f */
[----:B------:R-:W-:-:S05]  /*5050*/  IMAD.U32 R61, RZ, RZ, UR14 ;  /* 0x0000000eff3d7e24 */ /* 0x000fca000f8e00ff */
[----:B------:R-:W-:Y:S02]  /*5060*/  IADD3 R61, R241, 0x1, -R61 ;  /* 0x00000001f13d7810 */ /* 0x000fe40007ffe83d */
[----:B------:R-:W-:Y:S02]  /*5070*/  PRMT R244, RZ, 0x5410, R250 ;  /* 0x00005410fff47816 */ /* 0x000fe400000000fa */
[----:B------:R-:W-:Y:S02]  /*5080*/  PRMT R245, RZ, 0x7610, R245 ;  /* 0x00007610fff57816 */ /* 0x000fe400000000f5 */
[----:B------:R-:W1:Y:S01]  /*5090*/  I2F R61, R61 ;  /* 0x0000003d003d7306 */ /* 0x000e620000201400 */
[----:B------:R-:W-:Y:S01]  /*50a0*/  FFMA.FTZ R63, R82, R244, R63 ;  /* 0x000000f4523f7223 */ /* 0x000fe2000001003f */
[----:B------:R-:W-:Y:S01]  /*50b0*/  PRMT R244, RZ, 0x5410, R252 ;  /* 0x00005410fff47816 */ /* 0x000fe200000000fc */
[----:B------:R-:W-:Y:S01]  /*50c0*/  FFMA.FTZ R243, R222, R245, R243 ;  /* 0x000000f5def37223 */ /* 0x000fe200000100f3 */
[----:B------:R-:W-:-:S02]  /*50d0*/  PRMT R250, RZ, 0x7610, R250 ;  /* 0x00007610fffa7816 */ /* 0x000fc400000000fa */
[----:B------:R-:W-:Y:S01]  /*50e0*/  PRMT R252, RZ, 0x7610, R252 ;  /* 0x00007610fffc7816 */ /* 0x000fe200000000fc */
[----:B------:R-:W-:Y:S01]  /*50f0*/  FFMA.FTZ R63, R231, R244, R63 ;  /* 0x000000f4e73f7223 */ /* 0x000fe2000001003f */
[--C-:B------:R-:W-:Y:S01]  /*5100*/  PRMT R244, RZ, 0x5410, R62.reuse ;  /* 0x00005410fff47816 */ /* 0x100fe2000000003e */
[----:B------:R-:W-:Y:S01]  /*5110*/  FFMA.FTZ R243, R83, R250, R243 ;  /* 0x000000fa53f37223 */ /* 0x000fe200000100f3 */
[----:B------:R-:W-:-:S03]  /*5120*/  PRMT R62, RZ, 0x7610, R62 ;  /* 0x00007610ff3e7816 */ /* 0x000fc6000000003e */
[----:B------:R-:W-:Y:S02]  /*5130*/  FFMA.FTZ R243, R233, R252, R243 ;  /* 0x000000fce9f37223 */ /* 0x000fe400000100f3 */
[----:B------:R-:W-:Y:S02]  /*5140*/  FFMA.FTZ R63, R239, R244, R63 ;  /* 0x000000f4ef3f7223 */ /* 0x000fe4000001003f */
[----:B-1----:R-:W-:Y:S02]  /*5150*/  FMUL.FTZ R61, R61, R58 ;  /* 0x0000003a3d3d7220 */ /* 0x002fe40000410000 */
[----:B------:R-:W-:Y:S02]  /*5160*/  FFMA.FTZ R62, R240, R62, R243 ;  /* 0x0000003ef03e7223 */ /* 0x000fe400000100f3 */
[----:B------:R-:W-:Y:S01]  /*5170*/  FADD.FTZ R60, R63, R60 ;  /* 0x0000003c3f3c7221 */ /* 0x000fe20000010000 */
[----:B------:R-:W-:-:S03]  /*5180*/  FSEL R61, R61, RZ, P0 ;  /* 0x000000ff3d3d7208 */ /* 0x000fc60000000000 */
[----:B------:R-:W-:Y:S01]  /*5190*/  FADD.FTZ R60, R62, R60 ;  /* 0x0000003c3e3c7221 */ /* 0x000fe20000010000 */
[----:B------:R-:W-:-:S03]  /*51a0*/  ISETP.GE.AND P0, PT, R241, UR14, PT ;  /* 0x0000000ef1007c0c */ /* 0x000fc6000bf06270 */
[----:B------:R-:W-:-:S05]  /*51b0*/  FFMA.FTZ R60, R60, c[0x0][0x194], R61 ;  /* 0x000065003c3c7a23 */ /* 0x000fca000001003d */
[----:B------:R-:W-:-:S05]  /*51c0*/  FSEL R61, R60, RZ, !P0 ;  /* 0x000000ff3c3d7208 */ /* 0x000fca0004000000 */
[----:B------:R0:W-:Y:S01]  /*51d0*/  STS [R242], R61 ;  /* 0x0000003df2007388 */ /* 0x0001e20000000800 */
[----:B------:R-:W-:Y:S05]  /*51e0*/  @P0 BRA `(.L_x_14237) ;  /* 0x0000004000000947 */ /* 0x000fea0003800000 */
[----:B-----5:R-:W-:Y:S01]  /*51f0*/  FMNMX.FTZ R64, R64, R60, !PT ;  /* 0x0000003c40407209 */ /* 0x020fe20007810000 */
[----:B------:R-:W-:Y:S05]  /*5200*/  BRA `(.L_x_14237) ;  /* 0x0000002000007947 */ /* 0x000fea0003800000 */
.L_x_14236:
[----:B------:R-:W-:-:S05]  /*5210*/  IMAD.MOV.U32 R60, RZ, RZ, -0x800001 ;  /* 0xff7fffffff3c7424 */ /* 0x000fca00078e00ff */
[----:B------:R0:W-:Y:S02]  /*5220*/  STS [R242], R60 ;  /* 0x0000003cf2007388 */ /* 0x0001e40000000800 */
.L_x_14237:
[----:B------:R-:W-:Y:S05]  /*5230*/  BSYNC B1 ;  /* 0x0000000000017941 */ /* 0x000fea0003800000 */
.L_x_14235:
[----:B------:R-:W-:-:S04]  /*5240*/  IADD3 R234, R234, 0x4, RZ ;  /* 0x00000004eaea7810 */ /* 0x000fc80007ffe0ff */
[----:B------:R-:W-:-:S13]  /*5250*/  ISETP.GE.AND P0, PT, R234, UR9, PT ;  /* 0x00000009ea007c0c */ /* 0x000fda000bf06270 */
[----:B------:R-:W-:Y:S01]  /*5260*/  @P0 CALL.REL.NOINC `(.L_x_14234) ;  /* 0x0000001000000944 */ /* 0x000fe20003c00000 */
[----:B------:R-:W-:Y:S05]  /*5270*/  BRA `(.L_x_14238) ;  /* 0xffffcfd000007947 */ /* 0x000fea000383ffff */
.L_x_14234:
[----:B------:R-:W-:Y:S05]  /*5280*/  BSYNC B0 ;  /* 0x0000000000007941 */ /* 0x000fea0003800000 */
.L_x_14233:
[----:B0-----:R-:W2:Y:S01]  /*5290*/  LDL R60, [R1+0x68] ;  /* 0x00006800013c7983 */ /* 0x001ea20000100800 */
[C---:B------:R-:W-:Y:S01]  /*52a0*/  ISETP.NE.AND P0, PT, R57.reuse, RZ, PT ;  /* 0x000000ff3900720c */ /* 0x040fe20003f05270 */
[----:B------:R-:W-:Y:S01]  /*52b0*/  IMAD.MOV.U32 R4, RZ, RZ, -0x800001 ;  /* 0xff7fffffff047424 */ /* 0x000fe200078e00ff */
[----:B------:R-:W-:Y:S01]  /*52c0*/  ISETP.GT.AND P1, PT, R57, 0x3, PT ;  /* 0x000000033900780c */ /* 0x000fe20003f24270 */
[----:B-----5:R-:W0:Y:S01]  /*52d0*/  SHFL.BFLY PT, R3, R64, 0x10, 0x1f ;  /* 0x0e001f0040037f89 */ /* 0x020e2200000e0000 */
[----:B------:R-:W1:Y:S01]  /*52e0*/  S2UR UR19, SR_CTAID.Z ;  /* 0x00000000001379c3 */ /* 0x000e620000002700 */
[----:B------:R-:W-:Y:S01]  /*52f0*/  BSSY B0, `(.L_x_14239) ;  /* 0x00000fc000007945 */ /* 0x000fe20003800000 */
[----:B0-----:R-:W-:Y:S01]  /*5300*/  FMNMX.FTZ R3, R3, R64, !PT ;  /* 0x0000004003037209 */ /* 0x001fe20007810000 */
[----:B-1----:R-:W-:-:S04]  /*5310*/  UIMAD UR4, UR19, -0x10, UR9 ;  /* 0xfffffff0130478a4 */ /* 0x002fc8000f8e0209 */
[----:B------:R-:W0:Y:S01]  /*5320*/  SHFL.BFLY PT, R0, R3, 0x8, 0x1f ;  /* 0x0d001f0003007f89 */ /* 0x000e2200000e0000 */
[----:B------:R-:W-:-:S04]  /*5330*/  ULEA UR4, UR4, UR15, 0x5 ;  /* 0x0000000f04047291 */ /* 0x000fc8000f8e283f */
[----:B------:R-:W-:-:S04]  /*5340*/  UISETP.LT.AND UP0, UPT, UR14, UR4, UPT ;  /* 0x000000040e00728c */ /* 0x000fc8000bf01270 */
[----:B------:R-:W-:-:S04]  /*5350*/  USEL UR4, UR14, UR4, UP0 ;  /* 0x000000040e047287 */ /* 0x000fc80008000000 */
[----:B------:R-:W-:Y:S01]  /*5360*/  UIADD3 UR4, -UR15, UR4, URZ ;  /* 0x000000040f047290 */ /* 0x000fe2000fffe13f */
[----:B0-----:R-:W-:-:S05]  /*5370*/  FMNMX.FTZ R0, R3, R0, !PT ;  /* 0x0000000003007209 */ /* 0x001fca0007810000 */
[----:B------:R-:W0:Y:S02]  /*5380*/  SHFL.BFLY PT, R5, R0, 0x4, 0x1f ;  /* 0x0c801f0000057f89 */ /* 0x000e2400000e0000 */
[----:B0-----:R-:W-:Y:S02]  /*5390*/  FMNMX.FTZ R5, R0, R5, !PT ;  /* 0x0000000500057209 */ /* 0x001fe40007810000 */
[----:B------:R-:W0:Y:S04]  /*53a0*/  S2R R0, SR_TID.X ;  /* 0x0000000000007919 */ /* 0x000e280000002100 */
[----:B------:R-:W1:Y:S02]  /*53b0*/  SHFL.BFLY PT, R2, R5, 0x2, 0x1f ;  /* 0x0c401f0005027f89 */ /* 0x000e6400000e0000 */
[----:B-1----:R-:W-:-:S05]  /*53c0*/  FMNMX.FTZ R2, R5, R2, !PT ;  /* 0x0000000205027209 */ /* 0x002fca0007810000 */
[----:B------:R-:W1:Y:S02]  /*53d0*/  SHFL.BFLY PT, R7, R2, 0x1, 0x1f ;  /* 0x0c201f0002077f89 */ /* 0x000e6400000e0000 */
[----:B-1----:R-:W-:-:S05]  /*53e0*/  FMNMX.FTZ R7, R2, R7, !PT ;  /* 0x0000000702077209 */ /* 0x002fca0007810000 */
[----:B--2---:R-:W-:Y:S04]  /*53f0*/  @!P0 STS [R60.X4+0x200], R7 ;  /* 0x000200073c008388 */ /* 0x004fe80000004800 */
[----:B------:R-:W-:Y:S06]  /*5400*/  BAR.SYNC.DEFER_BLOCKING 0x0 ;  /* 0x0000000000007b1d */ /* 0x000fec0000010000 */
[----:B------:R-:W1:Y:S01]  /*5410*/  @!P1 LDS R4, [R57.X4+0x200] ;  /* 0x0002000039049984 */ /* 0x000e620000004800 */
[----:B0-----:R-:W-:-:S03]  /*5420*/  ISETP.GE.AND P1, PT, R0, UR4, PT ;  /* 0x0000000400007c0c */ /* 0x001fc6000bf26270 */
[----:B-1----:R-:W0:Y:S02]  /*5430*/  SHFL.BFLY PT, R3, R4, 0x2, 0x1f ;  /* 0x0c401f0004037f89 */ /* 0x002e2400000e0000 */
[----:B0-----:R-:W-:Y:S01]  /*5440*/  FMNMX.FTZ R3, R3, R4, !PT ;  /* 0x0000000403037209 */ /* 0x001fe20007810000 */
[----:B------:R-:W-:-:S04]  /*5450*/  IMAD.MOV.U32 R4, RZ, RZ, RZ ;  /* 0x000000ffff047224 */ /* 0x000fc800078e00ff */
        /* <DEDUP_REMOVED lines=23> */
.L_x_14243:
        /* <DEDUP_REMOVED lines=11> */
.L_x_14242:
[----:B------:R-:W-:Y:S05]  /*5680*/  BSYNC B1 ;  /* 0x0000000000017941 */ /* 0x000fea0003800000 */
.L_x_14241:
[----:B------:R-:W-:Y:S05]  /*5690*/  @!P2 BRA `(.L_x_14240) ;  /* 0x00000c100000a947 */ /* 0x000fea0003800000 */
[----:B------:R-:W-:Y:S01]  /*56a0*/  IADD3 R5, -R3, UR4, RZ ;  /* 0x0000000403057c10 */ /* 0x000fe2000fffe1ff */
        /* <DEDUP_REMOVED lines=9> */
.L_x_14246:
        /* <DEDUP_REMOVED lines=100> */
.L_x_14245:
[----:B------:R-:W-:Y:S05]  /*5d80*/  BSYNC B1 ;  /* 0x0000000000017941 */ /* 0x000fea0003800000 */
.L_x_14244:
        /* <DEDUP_REMOVED lines=55> */
.L_x_14248:
[----:B------:R-:W-:Y:S05]  /*6100*/  BSYNC B1 ;  /* 0x0000000000017941 */ /* 0x000fea0003800000 */
.L_x_14247:
        /* <DEDUP_REMOVED lines=26> */
.L_x_14240:
[----:B------:R-:W-:Y:S05]  /*62b0*/  BSYNC B0 ;  /* 0x0000000000007941 */ /* 0x000fea0003800000 */
.L_x_14239:
        /* <DEDUP_REMOVED lines=44> */
.L_x_14253:
        /* <DEDUP_REMOVED lines=8> */
.L_x_14252:
[----:B0-----:R-:W-:Y:S05]  /*6600*/  BSYNC B1 ;  /* 0x0000000000017941 */ /* 0x001fea0003800000 */
.L_x_14251:
        /* <DEDUP_REMOVED lines=11> */
.L_x_14256:
        /* <DEDUP_REMOVED lines=52> */
.L_x_14255:
[----:B------:R-:W-:Y:S05]  /*6a00*/  BSYNC B1 ;  /* 0x0000000000017941 */ /* 0x000fea0003800000 */
.L_x_14254:
        /* <DEDUP_REMOVED lines=31> */
.L_x_14258:
[----:B------:R-:W-:Y:S05]  /*6c00*/  BSYNC B1 ;  /* 0x0000000000017941 */ /* 0x000fea0003800000 */
.L_x_14257:
        /* <DEDUP_REMOVED lines=14> */
.L_x_14250:
[----:B------:R-:W-:Y:S05]  /*6cf0*/  BSYNC B0 ;  /* 0x0000000000007941 */ /* 0x000fea0003800000 */
.L_x_14249:
[----:B------:R-:W2:Y:S04]  /*6d00*/  S2R R79, SR_CTAID.Z ;  /* 0x00000000004f7919 */ /* 0x000ea80000002700 */
[----:B------:R-:W-:Y:S01]  /*6d10*/  BAR.SYNC.DEFER_BLOCKING 0x0 ;  /* 0x0000000000007b1d */ /* 0x000fe20000010000 */
[----:B------:R-:W-:Y:S01]  /*6d20*/  ISETP.NE.AND P0, PT, R0, RZ, PT ;  /* 0x000000ff0000720c */ /* 0x000fe20003f05270 */
[----:B------:R-:W-:-:S04]  /*6d30*/  IMAD.MOV.U32 R80, RZ, RZ, RZ ;  /* 0x000000ffff507224 */ /* 0x000fc800078e00ff */
[----:B------:R-:W-:Y:S08]  /*6d40*/  BSSY B0, `(.L_x_14259) ;  /* 0x000001b000007945 */ /* 0x000ff00003800000 */
[----:B------:R-:W-:Y:S05]  /*6d50*/  @P0 BRA `(.L_x_14260) ;  /* 0x0000019000000947 */ /* 0x000fea0003800000 */
[----:B------:R-:W3:Y:S01]  /*6d60*/  S2UR UR5, SR_CTAID.X ;  /* 0x00000000000579c3 */ /* 0x000ee20000002500 */
[----:B------:R-:W-:Y:S02]  /*6d70*/  ULDC UR4, c[0x0][0xc] ;  /* 0x0000030000047ab9 */ /* 0x000fe40000000800 */
[----:B------:R-:W-:-:S02]  /*6d80*/  UIMAD UR4, UR11, UR4, URZ ;  /* 0x000000040b0472a4 */ /* 0x000fc4000f8e023f */
[----:B------:R-:W-:Y:S02]  /*6d90*/  ULDC UR6, c[0x0][0x14] ;  /* 0x0000050000067ab9 */ /* 0x000fe40000000800 */
[----:B------:R-:W-:Y:S02]  /*6da0*/  UIMAD UR4, UR4, UR6, URZ ;  /* 0x00000006040472a4 */ /* 0x000fe4000f8e023f */
[----:B------:R-:W-:Y:S02]  /*6db0*/  USHF.R.S32.HI UR16, URZ, 0x1f, UR19 ;  /* 0x0000001f3f107899 */ /* 0x000fe40008011413 */
[----:B------:R-:W-:Y:S02]  /*6dc0*/  ULDC.64 UR20, c[0x0][0x168] ;  /* 0x00005a0000147ab9 */ /* 0x000fe40000000a00 */
[----:B------:R-:W-:Y:S02]  /*6dd0*/  ULDC.64 UR22, c[0x0][0x160] ;  /* 0x0000580000167ab9 */ /* 0x000fe40000000a00 */
[----:B---3--:R-:W-:-:S02]  /*6de0*/  UIMAD UR5, UR5, UR6, URZ ;  /* 0x00000006050572a4 */ /* 0x008fc4000f8e023f */
[----:B------:R-:W-:Y:S02]  /*6df0*/  USHF.R.S32.HI UR6, URZ, 0x1f, UR4 ;  /* 0x0000001f3f067899 */ /* 0x000fe40008011404 */
[----:B------:R-:W-:Y:S02]  /*6e00*/  USHF.R.S32.HI UR10, URZ, 0x1f, UR5 ;  /* 0x0000001f3f0a7899 */ /* 0x000fe40008011405 */
[----:B------:R-:W-:-:S04]  /*6e10*/  UIADD3 UR5, UP0, UP1, UR4, UR5, UR19 ;  /* 0x0000000504057290 */ /* 0x000fc8000f91e013 */
[----:B------:R-:W-:Y:S02]  /*6e20*/  UIADD3.X UR6, UR6, UR10, UR16, UP0, UP1 ;  /* 0x0000000a06067290 */ /* 0x000fe400087e2410 */
[----:B------:R-:W-:Y:S02]  /*6e30*/  USHF.L.U32 UR4, UR5, 0x2, URZ ;  /* 0x0000000205047899 */ /* 0x000fe4000800063f */
[----:B------:R-:W-:Y:S02]  /*6e40*/  USHF.L.U64.HI UR5, UR5, 0x2, UR6 ;  /* 0x0000000205057899 */ /* 0x000fe40008010206 */
[----:B------:R-:W-:Y:S02]  /*6e50*/  UIADD3 UR6, UP0, UR4, UR20, URZ ;  /* 0x0000001404067290 */ /* 0x000fe4000ff1e03f */
[----:B------:R-:W-:Y:S02]  /*6e60*/  UIADD3 UR4, UP1, UR4, UR22, URZ ;  /* 0x0000001604047290 */ /* 0x000fe4000ff3e03f */
[----:B------:R-:W-:-:S02]  /*6e70*/  UIADD3.X UR10, UR5, UR21, URZ, UP0, !UPT ;  /* 0x00000015050a7290 */ /* 0x000fc400087fe43f */
[----:B------:R-:W-:Y:S01]  /*6e80*/  UIADD3.X UR5, UR5, UR23, URZ, UP1, !UPT ;  /* 0x0000001705057290 */ /* 0x000fe20008ffe43f */
[----:B0-----:R-:W-:Y:S02]  /*6e90*/  IMAD.U32 R4, RZ, RZ, UR6 ;  /* 0x00000006ff047e24 */ /* 0x001fe4000f8e00ff */
[----:B------:R-:W-:Y:S02]  /*6ea0*/  IMAD.U32 R6, RZ, RZ, UR4 ;  /* 0x00000004ff067e24 */ /* 0x000fe4000f8e00ff */
[----:B------:R-:W-:Y:S02]  /*6eb0*/  IMAD.U32 R5, RZ, RZ, UR10 ;  /* 0x0000000aff057e24 */ /* 0x000fe4000f8e00ff */
[----:B------:R-:W-:-:S03]  /*6ec0*/  IMAD.U32 R7, RZ, RZ, UR5 ;  /* 0x00000005ff077e24 */ /* 0x000fc6000f8e00ff */
[----:B------:R0:W-:Y:S04]  /*6ed0*/  STG.E [R4.64], R2 ;  /* 0x0000000204007986 */ /* 0x0001e8000c10190c */
[----:B-1----:R0:W-:Y:S02]  /*6ee0*/  STG.E [R6.64], R31 ;  /* 0x0000001f06007986 */ /* 0x0021e4000c10190c */
.L_x_14260:
[----:B------:R-:W-:Y:S05]  /*6ef0*/  BSYNC B0 ;  /* 0x0000000000007941 */ /* 0x000fea0003800000 */
.L_x_14259:
[----:B0-----:R-:W3:Y:S01]  /*6f00*/  LDL R3, [R1+0x68] ;  /* 0x0000680001037983 */ /* 0x001ee20000100800 */
[----:B------:R-:W-:Y:S01]  /*6f10*/  BSSY B1, `(.L_x_14261) ;  /* 0x0000831000017945 */ /* 0x000fe20003800000 */
        /* <DEDUP_REMOVED lines=17> */
[----:B--23--:R-:W-:-:S05]  /*7030*/  IMAD R79, R79, 0x10, R3 ;  /* 0x000000104f4f7824 */ /* 0x00cfca00078e0203 */
[----:B------:R-:W-:-:S13]  /*7040*/  ISETP.GE.AND P0, PT, R79, UR9, PT ;  /* 0x000000094f007c0c */ /* 0x000fda000bf06270 */
[----:B------:R-:W-:Y:S05]  /*7050*/  @P0 BRA `(.L_x_14262) ;  /* 0x000081c000000947 */ /* 0x000fea0003800000 */
[----:B------:R-:W0:Y:S01]  /*7060*/  I2F.RP R5, R67 ;  /* 0x0000004300057306 */ /* 0x000e220000209400 */
[----:B------:R-:W-:Y:S01]  /*7070*/  SHF.R.S32.HI R2, RZ, 0x1f, R57 ;  /* 0x0000001fff027819 */ /* 0x000fe20000011439 */
[----:B------:R-:W-:Y:S02]  /*7080*/  IMAD.U32 R83, RZ, RZ, UR17 ;  /* 0x00000011ff537e24 */ /* 0x000fe4000f8e00ff */
[----:B------:R-:W-:Y:S02]  /*7090*/  IMAD.MOV.U32 R84, RZ, RZ, c[0x0][0x1bc] ;  /* 0x00006f00ff547624 */ /* 0x000fe400078e00ff */
[----:B------:R-:W-:Y:S01]  /*70a0*/  IMAD.U32 R86, RZ, RZ, UR7 ;  /* 0x00000007ff567e24 */ /* 0x000fe2000f8e00ff */
[----:B------:R-:W-:Y:S01]  /*70b0*/  IADD3 R83, R83, -c[0x0][0x1dc], RZ ;  /* 0x8000770053537a10 */ /* 0x000fe20007ffe0ff */
[----:B------:R-:W-:Y:S01]  /*70c0*/  IMAD.MOV.U32 R80, RZ, RZ, RZ ;  /* 0x000000ffff507224 */ /* 0x000fe200078e00ff */
[----:B------:R-:W-:Y:S02]  /*70d0*/  SHF.R.S32.HI R84, RZ, 0x1f, R84 ;  /* 0x0000001fff547819 */ /* 0x000fe40000011454 */
[----:B------:R-:W-:Y:S01]  /*70e0*/  IADD3 R86, R86, -0x1, RZ ;  /* 0xffffffff56567810 */ /* 0x000fe20007ffe0ff */
[----:B0-----:R-:W0:Y:S02]  /*70f0*/  MUFU.RCP R5, R5 ;  /* 0x0000000500057308 */ /* 0x001e240000001000 */
[----:B0-----:R-:W-:-:S06]  /*7100*/  IADD3 R3, R5, 0xffffffe, RZ ;  /* 0x0ffffffe05037810 */ /* 0x001fcc0007ffe0ff */
[----:B------:R-:W0:Y:S02]  /*7110*/  F2I.FTZ.U32.TRUNC.NTZ R3, R3 ;  /* 0x0000000300037305 */ /* 0x000e24000021f000 */
[----:B0-----:R-:W-:-:S04]  /*7120*/  IMAD.MOV R4, RZ, RZ, -R3 ;  /* 0x000000ffff047224 */ /* 0x001fc800078e0a03 */
[----:B------:R-:W-:Y:S01]  /*7130*/  IMAD R81, R4, R67, RZ ;  /* 0x0000004304517224 */ /* 0x000fe200078e02ff */
[----:B------:R-:W-:Y:S01]  /*7140*/  LEA.HI R4, R2, R57, RZ, 0x2 ;  /* 0x0000003902047211 */ /* 0x000fe200078f10ff */
[----:B------:R-:W-:-:S03]  /*7150*/  IMAD.MOV.U32 R2, RZ, RZ, RZ ;  /* 0x000000ffff027224 */ /* 0x000fc600078e00ff */
[C---:B------:R-:W-:Y:S01]  /*7160*/  LOP3.LUT R82, R4.reuse, 0x1ffffffc, RZ, 0xc0, !PT ;  /* 0x1ffffffc04527812 */ /* 0x040fe200078ec0ff */
[----:B------:R-:W-:Y:S02]  /*7170*/  IMAD.SHL.U32 R4, R4, 0x8, RZ ;  /* 0x0000000804047824 */ /* 0x000fe400078e00ff */
[----:B------:R-:W-:-:S03]  /*7180*/  IMAD.HI.U32 R81, R3, R81, R2 ;  /* 0x0000005103517227 */ /* 0x000fc600078e0002 */
[----:B------:R-:W-:Y:S01]  /*7190*/  LOP3.LUT R85, R4, 0xffffffe0, RZ, 0xc0, !PT ;  /* 0xffffffe004557812 */ /* 0x000fe200078ec0ff */
[----:B------:R-:W-:Y:S02]  /*71a0*/  IMAD.U32 R2, RZ, RZ, UR8 ;  /* 0x00000008ff027e24 */ /* 0x000fe4000f8e00ff */
[----:B------:R-:W-:Y:S02]  /*71b0*/  IMAD.IADD R82, R57, 0x1, -R82 ;  /* 0x0000000139527824 */ /* 0x000fe400078e0a52 */
[----:B------:R-:W-:Y:S02]  /*71c0*/  IMAD R2, R2, c[0x0][0x1c0], RZ ;  /* 0x0000700002027a24 */ /* 0x000fe400078e02ff */
[----:B------:R-:W-:-:S03]  /*71d0*/  IMAD R85, R82, 0x8, R85 ;  /* 0x0000000852557824 */ /* 0x000fc600078e0255 */
[----:B------:R-:W-:Y:S02]  /*71e0*/  SHF.R.S32.HI R3, RZ, 0x1f, R2 ;  /* 0x0000001fff037819 */ /* 0x000fe40000011402 */
        /* <DEDUP_REMOVED lines=29> */
[----:B------:R-:W-:Y:S02]  /*73c0*/  IADD3 R145, R85, 0x1f00, RZ ;  /* 0x00001f0055917810 */ /* 0x000fe40007ffe0ff */
.L_x_14329:
[----:B------:R-:W-:Y:S01]  /*73d0*/  IMAD.SHL.U32 R157, R79, 0x20, RZ ;  /* 0x000000204f9d7824 */ /* 0x000fe200078e00ff */
[----:B------:R-:W-:Y:S01]  /*73e0*/  IABS R9, c[0x0][0x1e0] ;  /* 0x0000780000097a13 */ /* 0x000fe20000000000 */
[----:B------:R-:W-:Y:S01]  /*73f0*/  BSSY B0, `(.L_x_14263) ;  /* 0x00007de000007945 */ /* 0x000fe20003800000 */
[----:B------:R-:W-:Y:S02]  /*7400*/  IABS R7, c[0x0][0x1e4] ;  /* 0x0000790000077a13 */ /* 0x000fe40000000000 */
[----:B------:R-:W-:Y:S01]  /*7410*/  IABS R6, R157 ;  /* 0x0000009d00067213 */ /* 0x000fe20000000000 */
[----:B0-----:R-:W0:Y:S04]  /*7420*/  I2F.RP R10, R9 ;  /* 0x00000009000a7306 */ /* 0x001e280000209400 */
[----:B------:R-:W-:-:S04]  /*7430*/  IMAD.HI.U32 R4, R81, R6, RZ ;  /* 0x0000000651047227 */ /* 0x000fc800078e00ff */
[----:B------:R-:W-:-:S04]  /*7440*/  IMAD.MOV R5, RZ, RZ, -R4 ;  /* 0x000000ffff057224 */ /* 0x000fc800078e0a04 */
[----:B------:R-:W-:Y:S01]  /*7450*/  IMAD R6, R5, R7, R6 ;  /* 0x0000000705067224 */ /* 0x000fe200078e0206 */
[----:B0-----:R-:W0:Y:S04]  /*7460*/  MUFU.RCP R10, R10 ;  /* 0x0000000a000a7308 */ /* 0x001e280000001000 */
[----:B------:R-:W-:-:S13]  /*7470*/  ISETP.GT.U32.AND P1, PT, R67, R6, PT ;  /* 0x000000064300720c */ /* 0x000fda0003f24070 */
[----:B------:R-:W-:Y:S01]  /*7480*/  @!P1 IMAD.IADD R6, R6, 0x1, -R7 ;  /* 0x0000000106069824 */ /* 0x000fe200078e0a07 */
[----:B------:R-:W-:Y:S02]  /*7490*/  @!P1 IADD3 R4, R4, 0x1, RZ ;  /* 0x0000000104049810 */ /* 0x000fe40007ffe0ff */
[----:B0-----:R-:W-:Y:S02]  /*74a0*/  IADD3 R5, R10, 0xffffffe, RZ ;  /* 0x0ffffffe0a057810 */ /* 0x001fe40007ffe0ff */
[----:B------:R-:W-:Y:S02]  /*74b0*/  ISETP.GE.U32.AND P0, PT, R6, R67, PT ;  /* 0x000000430600720c */ /* 0x000fe40003f06070 */
[----:B------:R-:W-:Y:S02]  /*74c0*/  LOP3.LUT R6, R157, c[0x0][0x1e4], RZ, 0x3c, !PT ;  /* 0x000079009d067a12 */ /* 0x000fe400078e3cff */
[----:B------:R-:W0:Y:S01]  /*74d0*/  F2I.FTZ.U32.TRUNC.NTZ R5, R5 ;  /* 0x0000000500057305 */ /* 0x000e22000021f000 */
[----:B------:R-:W-:-:S02]  /*74e0*/  ISETP.NE.AND P1, PT, RZ, c[0x0][0x1e4], PT ;  /* 0x00007900ff007a0c */ /* 0x000fc40003f25270 */
[----:B------:R-:W-:-:S06]  /*74f0*/  ISETP.GE.AND P2, PT, R6, RZ, PT ;  /* 0x000000ff0600720c */ /* 0x000fcc0003f46270 */
[----:B------:R-:W-:-:S05]  /*7500*/  @P0 IADD3 R4, R4, 0x1, RZ ;  /* 0x0000000104040810 */ /* 0x000fca0007ffe0ff */
[----:B------:R-:W-:Y:S02]  /*7510*/  IMAD.MOV.U32 R8, RZ, RZ, R4 ;  /* 0x000000ffff087224 */ /* 0x000fe400078e0004 */
[----:B0-----:R-:W-:Y:S02]  /*7520*/  IMAD.MOV R4, RZ, RZ, -R5 ;  /* 0x000000ffff047224 */ /* 0x001fe400078e0a05 */
[----:B------:R-:W-:Y:S01]  /*7530*/  @!P2 IMAD.MOV R8, RZ, RZ, -R8 ;  /* 0x000000ffff08a224 */ /* 0x000fe200078e0a08 */
[----:B------:R-:W-:Y:S01]  /*7540*/  @!P1 LOP3.LUT R8, RZ, c[0x0][0x1e4], RZ, 0x33, !PT ;  /* 0x00007900ff089a12 */ /* 0x000fe200078e33ff */
[----:B------:R-:W-:Y:S01]  /*7550*/  IMAD R7, R4, R9, RZ ;  /* 0x0000000904077224 */ /* 0x000fe200078e02ff */
[----:B------:R-:W-:Y:S01]  /*7560*/  ISETP.NE.AND P2, PT, RZ, c[0x0][0x1e0], PT ;  /* 0x00007800ff007a0c */ /* 0x000fe20003f45270 */
[----:B------:R-:W-:Y:S01]  /*7570*/  IMAD.MOV.U32 R4, RZ, RZ, RZ ;  /* 0x000000ffff047224 */ /* 0x000fe200078e00ff */
[----:B------:R-:W-:-:S03]  /*7580*/  IADD3 R6, R8, UR18, RZ ;  /* 0x0000001208067c10 */ /* 0x000fc6000fffe0ff */
[----:B------:R-:W-:Y:S01]  /*7590*/  IMAD.HI.U32 R4, R5, R7, R4 ;  /* 0x0000000705047227 */ /* 0x000fe200078e0004 */
[----:B------:R-:W-:Y:S02]  /*75a0*/  IABS R10, R6 ;  /* 0x00000006000a7213 */ /* 0x000fe40000000000 */
[----:B------:R-:W-:-:S03]  /*75b0*/  ISETP.GE.AND P1, PT, R6, RZ, PT ;  /* 0x000000ff0600720c */ /* 0x000fc60003f26270 */
[----:B------:R-:W-:-:S04]  /*75c0*/  IMAD.MOV.U32 R5, RZ, RZ, R10 ;  /* 0x000000ffff057224 */ /* 0x000fc800078e000a */
        /* <DEDUP_REMOVED lines=8> */
[----:B------:R-:W-:Y:S02]  /*7650*/  @!P2 LOP3.LUT R4, RZ, c[0x0][0x1e0], RZ, 0x33, !PT ;  /* 0x00007800ff04aa12 */ /* 0x000fe400078e33ff */
[----:B------:R-:W-:Y:S02]  /*7660*/  ISETP.LE.AND P1, PT, R8, R83, PT ;  /* 0x000000530800720c */ /* 0x000fe40003f23270 */
[----:B------:R-:W-:-:S13]  /*7670*/  ISETP.NE.AND P0, PT, R4, RZ, PT ;  /* 0x000000ff0400720c */ /* 0x000fda0003f05270 */
[----:B-1234-:R-:W-:Y:S05]  /*7680*/  @P0 BRA P1, `(.L_x_14264) ;  /* 0x00007b4000000947 */ /* 0x01efea0000800000 */
[----:B------:R-:W-:Y:S01]  /*7690*/  ULDC UR4, c[0x0][0x1a8] ;  /* 0x00006a0000047ab9 */ /* 0x000fe20000000800 */
[----:B------:R-:W-:Y:S01]  /*76a0*/  SHF.R.S32.HI R4, RZ, 0x1f, R79 ;  /* 0x0000001fff047819 */ /* 0x000fe2000001144f */
[----:B------:R-:W-:-:S06]  /*76b0*/  UIMAD UR4, UR11, UR4, URZ ;  /* 0x000000040b0472a4 */ /* 0x000fcc000f8e023f */
[----:B------:R-:W-:Y:S01]  /*76c0*/  IMAD.U32 R7, RZ, RZ, UR4 ;  /* 0x00000004ff077e24 */ /* 0x000fe2000f8e00ff */
[----:B------:R-:W-:-:S04]  /*76d0*/  IADD3 R5, P0, R79, UR4, RZ ;  /* 0x000000044f057c10 */ /* 0x000fc8000ff1e0ff */
[----:B------:R-:W-:Y:S02]  /*76e0*/  LEA.HI.X.SX32 R6, R7, R4, 0x1, P0 ;  /* 0x0000000407067211 */ /* 0x000fe400000f0eff */
[----:B------:R-:W-:-:S04]  /*76f0*/  LEA R4, P0, R5, c[0x0][0x198], 0x2 ;  /* 0x0000660005047a11 */ /* 0x000fc800078010ff */
[----:B------:R-:W-:-:S06]  /*7700*/  LEA.HI.X R5, R5, c[0x0][0x19c], R6, 0x2, P0 ;  /* 0x0000670005057a11 */ /* 0x000fcc00000f1406 */
[----:B------:R-:W2:Y:S02]  /*7710*/  LDG.E.CONSTANT R5, [R4.64] ;  /* 0x0000000c04057981 */ /* 0x000ea4000c1e9900 */
[----:B--2---:R-:W-:Y:S01]  /*7720*/  SHF.R.S32.HI R6, RZ, 0x1f, R5 ;  /* 0x0000001fff067819 */ /* 0x004fe20000011405 */
[----:B------:R-:W-:-:S04]  /*7730*/  IMAD.WIDE.U32 R44, R5, c[0x0][0x1bc], R2 ;  /* 0x00006f00052c7a25 */ /* 0x000fc800078e0002 */
[----:B------:R-:W-:Y:S01]  /*7740*/  IMAD R6, R6, c[0x0][0x1bc], RZ ;  /* 0x00006f0006067a24 */ /* 0x000fe200078e02ff */
[-C--:B------:R-:W-:Y:S02]  /*7750*/  IADD3 R7, P0, R127, R44.reuse, RZ ;  /* 0x0000002c7f077210 */ /* 0x080fe40007f1e0ff */
[----:B------:R-:W-:Y:S01]  /*7760*/  IADD3 R4, P4, R137, R44, RZ ;  /* 0x0000002c89047210 */ /* 0x000fe20007f9e0ff */
[----:B------:R-:W-:Y:S01]  /*7770*/  IMAD R9, R5, R84, R6 ;  /* 0x0000005405097224 */ /* 0x000fe200078e0206 */
[-C--:B------:R-:W-:Y:S02]  /*7780*/  IADD3 R6, P2, R129, R44.reuse, RZ ;  /* 0x0000002c81067210 */ /* 0x080fe40007f5e0ff */
[----:B------:R-:W-:Y:S01]  /*7790*/  LEA R12, P1, R7, c[0x0][0x188], 0x1 ;  /* 0x00006200070c7a11 */ /* 0x000fe200078208ff */
[----:B------:R-:W-:Y:S01]  /*77a0*/  IMAD.IADD R92, R45, 0x1, R9 ;  /* 0x000000012d5c7824 */ /* 0x000fe200078e0209 */
[----:B------:R-:W-:Y:S02]  /*77b0*/  LEA R14, P3, R6, c[0x0][0x188], 0x1 ;  /* 0x00006200060e7a11 */ /* 0x000fe400078608ff */
[----:B------:R-:W-:-:S02]  /*77c0*/  IADD3 R9, P6, R133, R44, RZ ;  /* 0x0000002c85097210 */ /* 0x000fc40007fde0ff */
[-C--:B------:R-:W-:Y:S02]  /*77d0*/  LEA.HI.X.SX32 R5, R129, R92.reuse, 0x1, P2 ;  /* 0x0000005c81057211 */ /* 0x080fe400010f0eff */
[----:B------:R-:W-:Y:S02]  /*77e0*/  LEA.HI.X.SX32 R8, R127, R92, 0x1, P0 ;  /* 0x0000005c7f087211 */ /* 0x000fe400000f0eff */
[-C--:B------:R-:W-:Y:S02]  /*77f0*/  IADD3 R11, P0, R131, R44.reuse, RZ ;  /* 0x0000002c830b7210 */ /* 0x080fe40007f1e0ff */
[----:B------:R-:W-:Y:S02]  /*7800*/  LEA.HI.X R15, R6, c[0x0][0x18c], R5, 0x1, P3 ;  /* 0x00006300060f7a11 */ /* 0x000fe400018f0c05 */
[----:B------:R-:W-:Y:S02]  /*7810*/  IADD3 R6, P5, R135, R44, RZ ;  /* 0x0000002c87067210 */ /* 0x000fe40007fbe0ff */
[----:B------:R-:W-:Y:S01]  /*7820*/  LEA.HI.X R13, R7, c[0x0][0x18c], R8, 0x1, P1 ;  /* 0x00006300070d7a11 */ /* 0x000fe200008f0c08 */
[----:B------:R0:W5:Y:S01]  /*7830*/  LDG.E.CONSTANT R98, [R14.64] ;  /* 0x0000000c0e627981 */ /* 0x000162000c1e9900 */
[----:B------:R-:W-:-:S02]  /*7840*/  LEA R16, P3, R11, c[0x0][0x188], 0x1 ;  /* 0x000062000b107a11 */ /* 0x000fc400078608ff */
[-C--:B------:R-:W-:Y:S01]  /*7850*/  LEA.HI.X.SX32 R22, R131, R92.reuse, 0x1, P0 ;  /* 0x0000005c83167211 */ /* 0x080fe200000f0eff */
[----:B------:R2:W5:Y:S01]  /*7860*/  LDG.E.CONSTANT R45, [R12.64] ;  /* 0x0000000c0c2d7981 */ /* 0x000562000c1e9900 */
[----:B------:R-:W-:Y:S02]  /*7870*/  LEA R20, P1, R6, c[0x0][0x188], 0x1 ;  /* 0x0000620006147a11 */ /* 0x000fe400078208ff */
[-C--:B------:R-:W-:Y:S01]  /*7880*/  LEA.HI.X.SX32 R7, R135, R92.reuse, 0x1, P5 ;  /* 0x0000005c87077211 */ /* 0x080fe200028f0eff */
[----:B------:R2:W5:Y:S01]  /*7890*/  LDG.E.CONSTANT R88, [R12.64+0x4] ;  /* 0x0000040c0c587981 */ /* 0x000562000c1e9900 */
[----:B------:R-:W-:Y:S02]  /*78a0*/  LEA R18, P2, R9, c[0x0][0x188], 0x1 ;  /* 0x0000620009127a11 */ /* 0x000fe400078408ff */
[----:B------:R-:W-:Y:S01]  /*78b0*/  LEA.HI.X.SX32 R10, R133, R92, 0x1, P6 ;  /* 0x0000005c850a7211 */ /* 0x000fe200030f0eff */
[----:B------:R2:W5:Y:S01]  /*78c0*/  LDG.E.CONSTANT R90, [R12.64+0x8] ;  /* 0x0000080c0c5a7981 */ /* 0x000562000c1e9900 */
[----:B------:R-:W-:-:S02]  /*78d0*/  LEA.HI.X R17, R11, c[0x0][0x18c], R22, 0x1, P3 ;  /* 0x000063000b117a11 */ /* 0x000fc400018f0c16 */
[----:B------:R-:W-:Y:S01]  /*78e0*/  LEA R8, P0, R4, c[0x0][0x188], 0x1 ;  /* 0x0000620004087a11 */ /* 0x000fe200078008ff */
[----:B------:R2:W5:Y:S01]  /*78f0*/  LDG.E.CONSTANT R100, [R12.64+0xc] ;  /* 0x00000c0c0c647981 */ /* 0x000562000c1e9900 */
[----:B------:R-:W-:Y:S02]  /*7900*/  LEA.HI.X.SX32 R5, R137, R92, 0x1, P4 ;  /* 0x0000005c89057211 */ /* 0x000fe400020f0eff */
[----:B------:R-:W-:Y:S01]  /*7910*/  LEA.HI.X R21, R6, c[0x0][0x18c], R7, 0x1, P1 ;  /* 0x0000630006157a11 */ /* 0x000fe200008f0c07 */
[----:B------:R3:W5:Y:S01]  /*7920*/  LDG.E.CONSTANT R106, [R16.64] ;  /* 0x0000000c106a7981 */ /* 0x000762000c1e9900 */
[-C--:B------:R-:W-:Y:S02]  /*7930*/  IADD3 R11, P5, R141, R44.reuse, RZ ;  /* 0x0000002c8d0b7210 */ /* 0x080fe40007fbe0ff */
[----:B------:R-:W-:Y:S01]  /*7940*/  IADD3 R7, P4, R143, R44, RZ ;  /* 0x0000002c8f077210 */ /* 0x000fe20007f9e0ff */
[----:B------:R3:W5:Y:S01]  /*7950*/  LDG.E.CONSTANT R104, [R16.64+0x4] ;  /* 0x0000040c10687981 */ /* 0x000762000c1e9900 */
[----:B------:R-:W-:-:S02]  /*7960*/  LEA.HI.X R19, R9, c[0x0][0x18c], R10, 0x1, P2 ;  /* 0x0000630009137a11 */ /* 0x000fc400010f0c0a */
[----:B------:R-:W-:Y:S01]  /*7970*/  LEA.HI.X R9, R4, c[0x0][0x18c], R5, 0x1, P0 ;  /* 0x0000630004097a11 */ /* 0x000fe200000f0c05 */
[----:B------:R3:W5:Y:S01]  /*7980*/  LDG.E.CONSTANT R102, [R16.64+0x8] ;  /* 0x0000080c10667981 */ /* 0x000762000c1e9900 */
[----:B------:R-:W-:Y:S02]  /*7990*/  LEA R10, P1, R11, c[0x0][0x188], 0x1 ;  /* 0x000062000b0a7a11 */ /* 0x000fe400078208ff */
[----:B------:R-:W-:Y:S01]  /*79a0*/  LEA.HI.X.SX32 R28, R141, R92, 0x1, P5 ;  /* 0x0000005c8d1c7211 */ /* 0x000fe200028f0eff */
[----:B------:R4:W5:Y:S01]  /*79b0*/  LDG.E.CONSTANT R128, [R8.64] ;  /* 0x0000000c08807981 */ /* 0x000962000c1e9900 */
[----:B------:R-:W-:Y:S02]  /*79c0*/  IADD3 R23, P6, R139, R44, RZ ;  /* 0x0000002c8b177210 */ /* 0x000fe40007fde0ff */
[----:B------:R-:W-:Y:S01]  /*79d0*/  LEA R6, P0, R7, c[0x0][0x188], 0x1 ;  /* 0x0000620007067a11 */ /* 0x000fe200078008ff */
[----:B------:R4:W5:Y:S01]  /*79e0*/  LDG.E.CONSTANT R130, [R8.64+0x4] ;  /* 0x0000040c08827981 */ /* 0x000962000c1e9900 */
[----:B------:R-:W-:-:S02]  /*79f0*/  LEA.HI.X.SX32 R26, R143, R92, 0x1, P4 ;  /* 0x0000005c8f1a7211 */ /* 0x000fc400020f0eff */
[----:B------:R-:W-:Y:S01]  /*7a00*/  IADD3 R5, P3, R145, R44, RZ ;  /* 0x0000002c91057210 */ /* 0x000fe20007f7e0ff */
[----:B------:R4:W5:Y:S01]  /*7a10*/  LDG.E.CONSTANT R132, [R8.64+0x8] ;  /* 0x0000080c08847981 */ /* 0x000962000c1e9900 */
[----:B------:R-:W-:Y:S02]  /*7a20*/  LEA.HI.X R11, R11, c[0x0][0x18c], R28, 0x1, P1 ;  /* 0x000063000b0b7a11 */ /* 0x000fe400008f0c1c */
[-C--:B-1----:R-:W-:Y:S01]  /*7a30*/  LEA.HI.X.SX32 R30, R139, R92.reuse, 0x1, P6 ;  /* 0x0000005c8b1e7211 */ /* 0x082fe200030f0eff */
[----:B------:R4:W5:Y:S01]  /*7a40*/  LDG.E.CONSTANT R134, [R8.64+0xc] ;  /* 0x00000c0c08867981 */ /* 0x000962000c1e9900 */
[----:B------:R-:W-:Y:S02]  /*7a50*/  LEA.HI.X R7, R7, c[0x0][0x18c], R26, 0x1, P0 ;  /* 0x0000630007077a11 */ /* 0x000fe400000f0c1a */
[----:B------:R-:W-:Y:S01]  /*7a60*/  LEA R4, P6, R5, c[0x0][0x188], 0x1 ;  /* 0x0000620005047a11 */ /* 0x000fe200078c08ff */
[----:B------:R1:W5:Y:S01]  /*7a70*/  LDG.E.CONSTANT R144, [R10.64] ;  /* 0x0000000c0a907981 */ /* 0x000362000c1e9900 */
[----:B------:R-:W-:-:S02]  /*7a80*/  LEA.HI.X.SX32 R24, R145, R92, 0x1, P3 ;  /* 0x0000005c91187211 */ /* 0x000fc400018f0eff */
[----:B--2---:R-:W-:Y:S01]  /*7a90*/  IADD3 R12, P0, R85, R44, RZ ;  /* 0x0000002c550c7210 */ /* 0x004fe20007f1e0ff */
[----:B------:R1:W5:Y:S01]  /*7aa0*/  LDG.E.CONSTANT R146, [R10.64+0x4] ;  /* 0x0000040c0a927981 */ /* 0x000362000c1e9900 */
[----:B------:R-:W-:Y:S02]  /*7ab0*/  LEA.HI.X R5, R5, c[0x0][0x18c], R24, 0x1, P6 ;  /* 0x0000630005057a11 */ /* 0x000fe400030f0c18 */
[----:B------:R-:W-:Y:S01]  /*7ac0*/  LEA R22, P2, R23, c[0x0][0x188], 0x1 ;  /* 0x0000620017167a11 */ /* 0x000fe200078408ff */
[----:B------:R1:W5:Y:S04]  /*7ad0*/  LDG.E.CONSTANT R147, [R10.64+0x8] ;  /* 0x0000080c0a937981 */ /* 0x000368000c1e9900 */
[----:B------:R1:W5:Y:S04]  /*7ae0*/  LDG.E.CONSTANT R148, [R10.64+0xc] ;  /* 0x00000c0c0a947981 */ /* 0x000368000c1e9900 */
[----:B------:R2:W5:Y:S04]  /*7af0*/  LDG.E.CONSTANT R149, [R6.64] ;  /* 0x0000000c06957981 */ /* 0x000568000c1e9900 */
[----:B------:R2:W5:Y:S04]  /*7b00*/  LDG.E.CONSTANT R150, [R6.64+0x4] ;  /* 0x0000040c06967981 */ /* 0x000568000c1e9900 */
[----:B------:R2:W5:Y:S01]  /*7b10*/  LDG.E.CONSTANT R151, [R6.64+0x8] ;  /* 0x0000080c06977981 */ /* 0x000562000c1e9900 */
[----:B-1----:R-:W-:-:S02]  /*7b20*/  LEA.HI.X.SX32 R11, R85, R92, 0x1, P0 ;  /* 0x0000005c550b7211 */ /* 0x002fc400000f0eff */
[C---:B----4-:R-:W-:Y:S01]  /*7b30*/  IADD3 R9, P0, R87.reuse, R44, RZ ;  /* 0x0000002c57097210 */ /* 0x050fe20007f1e0ff */
[----:B------:R2:W5:Y:S01]  /*7b40*/  LDG.E.CONSTANT R155, [R6.64+0xc] ;  /* 0x00000c0c069b7981 */ /* 0x000562000c1e9900 */
[----:B------:R-:W-:Y:S02]  /*7b50*/  LEA R42, P1, R12, c[0x0][0x188], 0x1 ;  /* 0x000062000c2a7a11 */ /* 0x000fe400078208ff */
[----:B------:R-:W-:Y:S01]  /*7b60*/  LEA.HI.X.SX32 R10, R87, R92, 0x1, P0 ;  /* 0x0000005c570a7211 */ /* 0x000fe200000f0eff */
[----:B------:R3:W5:Y:S01]  /*7b70*/  LDG.E.CONSTANT R116, [R16.64+0xc] ;  /* 0x00000c0c10747981 */ /* 0x000762000c1e9900 */
[----:B------:R-:W-:-:S03]  /*7b80*/  LEA.HI.X R23, R23, c[0x0][0x18c], R30, 0x1, P2 ;  /* 0x0000630017177a11 */ /* 0x000fc600010f0c1e */
[----:B------:R1:W5:Y:S01]  /*7b90*/  LDG.E.CONSTANT R154, [R4.64] ;  /* 0x0000000c049a7981 */ /* 0x000362000c1e9900 */
[----:B--2---:R-:W-:-:S03]  /*7ba0*/  IADD3 R6, P4, R91, R44, RZ ;  /* 0x0000002c5b067210 */ /* 0x004fc60007f9e0ff */
[----:B------:R1:W5:Y:S01]  /*7bb0*/  LDG.E.CONSTANT R153, [R4.64+0x4] ;  /* 0x0000040c04997981 */ /* 0x000362000c1e9900 */
[----:B------:R-:W-:Y:S02]  /*7bc0*/  IADD3 R8, P2, R89, R44, RZ ;  /* 0x0000002c59087210 */ /* 0x000fe40007f5e0ff */
[----:B---3--:R-:W-:Y:S01]  /*7bd0*/  LEA R16, P0, R6, c[0x0][0x188], 0x1 ;  /* 0x0000620006107a11 */ /* 0x008fe200078008ff */
[----:B------:R1:W5:Y:S04]  /*7be0*/  LDG.E.CONSTANT R152, [R4.64+0x8] ;  /* 0x0000080c04987981 */ /* 0x000368000c1e9900 */
[----:B------:R1:W5:Y:S01]  /*7bf0*/  LDG.E.CONSTANT R156, [R4.64+0xc] ;  /* 0x00000c0c049c7981 */ /* 0x000362000c1e9900 */
[----:B------:R-:W-:Y:S02]  /*7c00*/  LEA.HI.X R43, R12, c[0x0][0x18c], R11, 0x1, P1 ;  /* 0x000063000c2b7a11 */ /* 0x000fe400008f0c0b */
[----:B------:R-:W-:Y:S01]  /*7c10*/  LEA R12, P1, R9, c[0x0][0x188], 0x1 ;  /* 0x00006200090c7a11 */ /* 0x000fe200078208ff */
[----:B------:R0:W5:Y:S01]  /*7c20*/  LDG.E.CONSTANT R96, [R14.64+0x4] ;  /* 0x0000040c0e607981 */ /* 0x000162000c1e9900 */
[----:B------:R-:W-:-:S03]  /*7c30*/  LEA.HI.X.SX32 R7, R89, R92, 0x1, P2 ;  /* 0x0000005c59077211 */ /* 0x000fc600010f0eff */
[----:B------:R0:W5:Y:S01]  /*7c40*/  LDG.E.CONSTANT R94, [R14.64+0x8] ;  /* 0x0000080c0e5e7981 */ /* 0x000162000c1e9900 */
[----:B-1----:R-:W-:-:S03]  /*7c50*/  LEA.HI.X.SX32 R5, R91, R92, 0x1, P4 ;  /* 0x0000005c5b057211 */ /* 0x002fc600020f0eff */
[----:B------:R0:W5:Y:S01]  /*7c60*/  LDG.E.CONSTANT R108, [R14.64+0xc] ;  /* 0x00000c0c0e6c7981 */ /* 0x000162000c1e9900 */
[----:B------:R-:W-:Y:S02]  /*7c70*/  LEA.HI.X R17, R6, c[0x0][0x18c], R5, 0x1, P0 ;  /* 0x0000630006117a11 */ /* 0x000fe400000f0c05 */
[----:B------:R-:W-:Y:S01]  /*7c80*/  IADD3 R6, P0, R93, R44, RZ ;  /* 0x0000002c5d067210 */ /* 0x000fe20007f1e0ff */
[----:B------:R1:W5:Y:S01]  /*7c90*/  LDG.E.CONSTANT R114, [R18.64] ;  /* 0x0000000c12727981 */ /* 0x000362000c1e9900 */
[----:B------:R-:W-:-:S03]  /*7ca0*/  LEA.HI.X R13, R9, c[0x0][0x18c], R10, 0x1, P1 ;  /* 0x00006300090d7a11 */ /* 0x000fc600008f0c0a */
[----:B------:R1:W5:Y:S01]  /*7cb0*/  LDG.E.CONSTANT R112, [R18.64+0x4] ;  /* 0x0000040c12707981 */ /* 0x000362000c1e9900 */
[C---:B0-----:R-:W-:Y:S02]  /*7cc0*/  LEA R14, P3, R8.reuse, c[0x0][0x188], 0x1 ;  /* 0x00006200080e7a11 */ /* 0x041fe400078608ff */
[----:B------:R-:W-:Y:S01]  /*7cd0*/  IADD3 R5, P4, R97, R44, RZ ;  /* 0x0000002c61057210 */ /* 0x000fe20007f9e0ff */
[----:B------:R1:W5:Y:S01]  /*7ce0*/  LDG.E.CONSTANT R110, [R18.64+0x8] ;  /* 0x0000080c126e7981 */ /* 0x000362000c1e9900 */
[----:B------:R-:W-:Y:S02]  /*7cf0*/  LEA.HI.X R15, R8, c[0x0][0x18c], R7, 0x1, P3 ;  /* 0x00006300080f7a11 */ /* 0x000fe400018f0c07 */
[----:B------:R-:W-:Y:S01]  /*7d00*/  LEA.HI.X.SX32 R9, R93, R92, 0x1, P0 ;  /* 0x0000005c5d097211 */ /* 0x000fe200000f0eff */
[----:B------:R1:W5:Y:S01]  /*7d10*/  LDG.E.CONSTANT R118, [R18.64+0xc] ;  /* 0x00000c0c12767981 */ /* 0x000362000c1e9900 */
[----:B------:R-:W-:Y:S02]  /*7d20*/  IADD3 R7, P2, R95, R44, RZ ;  /* 0x0000002c5f077210 */ /* 0x000fe40007f5e0ff */
[-C--:B------:R-:W-:Y:S01]  /*7d30*/  LEA.HI.X.SX32 R8, R97, R92.reuse, 0x1, P4 ;  /* 0x0000005c61087211 */ /* 0x080fe200020f0eff */
[----:B------:R0:W5:Y:S01]  /*7d40*/  LDG.E.CONSTANT R136, [R22.64] ;  /* 0x0000000c16887981 */ /* 0x000162000c1e9900 */
[----:B------:R-:W-:-:S03]  /*7d50*/  LEA.HI.X.SX32 R10, R95, R92, 0x1, P2 ;  /* 0x0000005c5f0a7211 */ /* 0x000fc600010f0eff */
[----:B------:R0:W5:Y:S01]  /*7d60*/  LDG.E.CONSTANT R138, [R22.64+0x4] ;  /* 0x0000040c168a7981 */ /* 0x000162000c1e9900 */
[----:B-1----:R-:W-:-:S03]  /*7d70*/  LEA R18, P1, R6, c[0x0][0x188], 0x1 ;  /* 0x0000620006127a11 */ /* 0x002fc600078208ff */
[----:B------:R0:W5:Y:S01]  /*7d80*/  LDG.E.CONSTANT R140, [R22.64+0x8] ;  /* 0x0000080c168c7981 */ /* 0x000162000c1e9900 */
[----:B------:R-:W-:-:S03]  /*7d90*/  LEA.HI.X R19, R6, c[0x0][0x18c], R9, 0x1, P1 ;  /* 0x0000630006137a11 */ /* 0x000fc600008f0c09 */
[----:B------:R0:W5:Y:S01]  /*7da0*/  LDG.E.CONSTANT R142, [R22.64+0xc] ;  /* 0x00000c0c168e7981 */ /* 0x000162000c1e9900 */
[----:B------:R-:W-:-:S03]  /*7db0*/  IADD3 R6, P1, R99, R44, RZ ;  /* 0x0000002c63067210 */ /* 0x000fc60007f3e0ff */
[----:B------:R1:W5:Y:S04]  /*7dc0*/  LDG.E.CONSTANT R120, [R20.64] ;  /* 0x0000000c14787981 */ /* 0x000368000c1e9900 */
[----:B------:R1:W5:Y:S01]  /*7dd0*/  LDG.E.CONSTANT R122, [R20.64+0x4] ;  /* 0x0000040c147a7981 */ /* 0x000362000c1e9900 */
[----:B0-----:R-:W-:-:S03]  /*7de0*/  LEA R22, P0, R5, c[0x0][0x188], 0x1 ;  /* 0x0000620005167a11 */ /* 0x001fc600078008ff */
[----:B------:R1:W5:Y:S04]  /*7df0*/  LDG.E.CONSTANT R124, [R20.64+0x8] ;  /* 0x0000080c147c7981 */ /* 0x000368000c1e9900 */
[----:B------:R1:W5:Y:S01]  /*7e00*/  LDG.E.CONSTANT R126, [R20.64+0xc] ;  /* 0x00000c0c147e7981 */ /* 0x000362000c1e9900 */
[----:B------:R-:W-:Y:S02]  /*7e10*/  LEA.HI.X R23, R5, c[0x0][0x18c], R8, 0x1, P0 ;  /* 0x0000630005177a11 */ /* 0x000fe400000f0c08 */
[----:B------:R-:W-:Y:S01]  /*7e20*/  LEA R24, P0, R6, c[0x0][0x188], 0x1 ;  /* 0x0000620006187a11 */ /* 0x000fe200078008ff */
[----:B------:R0:W5:Y:S01]  /*7e30*/  LDG.E.CONSTANT R162, [R42.64+0x8] ;  /* 0x0000080c2aa27981 */ /* 0x000162000c1e9900 */
[----:B------:R-:W-:-:S03]  /*7e40*/  LEA.HI.X.SX32 R25, R99, R92, 0x1, P1 ;  /* 0x0000005c63197211 */ /* 0x000fc600008f0eff */
[----:B------:R0:W5:Y:S01]  /*7e50*/  LDG.E.CONSTANT R164, [R42.64+0xc] ;  /* 0x00000c0c2aa47981 */ /* 0x000162000c1e9900 */
[----:B-1----:R-:W-:Y:S02]  /*7e60*/  LEA R20, P3, R7, c[0x0][0x188], 0x1 ;  /* 0x0000620007147a11 */ /* 0x002fe400078608ff */
[-C--:B------:R-:W-:Y:S02]  /*7e70*/  IADD3 R27, P1, R101, R44.reuse, RZ ;  /* 0x0000002c651b7210 */ /* 0x080fe40007f3e0ff */
[----:B------:R-:W-:Y:S02]  /*7e80*/  LEA.HI.X R21, R7, c[0x0][0x18c], R10, 0x1, P3 ;  /* 0x0000630007157a11 */ /* 0x000fe400018f0c0a */
[----:B------:R-:W-:Y:S02]  /*7e90*/  IADD3 R7, P2, R103, R44, RZ ;  /* 0x0000002c67077210 */ /* 0x000fe40007f5e0ff */
[----:B------:R-:W-:Y:S02]  /*7ea0*/  LEA.HI.X R25, R6, c[0x0][0x18c], R25, 0x1, P0 ;  /* 0x0000630006197a11 */ /* 0x000fe400000f0c19 */
[----:B------:R-:W-:-:S02]  /*7eb0*/  LEA R26, P0, R27, c[0x0][0x188], 0x1 ;  /* 0x000062001b1a7a11 */ /* 0x000fc400078008ff */
[----:B------:R-:W-:Y:S02]  /*7ec0*/  LEA R28, P3, R7, c[0x0][0x188], 0x1 ;  /* 0x00006200071c7a11 */ /* 0x000fe400078608ff */
[-C--:B------:R-:W-:Y:S02]  /*7ed0*/  LEA.HI.X.SX32 R34, R101, R92.reuse, 0x1, P1 ;  /* 0x0000005c65227211 */ /* 0x080fe400008f0eff */
[----:B------:R-:W-:Y:S02]  /*7ee0*/  LEA.HI.X.SX32 R32, R103, R92, 0x1, P2 ;  /* 0x0000005c67207211 */ /* 0x000fe400010f0eff */
[----:B------:R-:W-:Y:S02]  /*7ef0*/  IADD3 R33, P1, R107, R44, RZ ;  /* 0x0000002c6b217210 */ /* 0x000fe40007f3e0ff */
[----:B------:R-:W-:Y:S02]  /*7f00*/  LEA.HI.X R27, R27, c[0x0][0x18c], R34, 0x1, P0 ;  /* 0x000063001b1b7a11 */ /* 0x000fe400000f0c22 */
[----:B------:R-:W-:-:S02]  /*7f10*/  LEA.HI.X R29, R7, c[0x0][0x18c], R32, 0x1, P3 ;  /* 0x00006300071d7a11 */ /* 0x000fc400018f0c20 */
[----:B------:R-:W-:Y:S02]  /*7f20*/  LEA R32, P0, R33, c[0x0][0x188], 0x1 ;  /* 0x0000620021207a11 */ /* 0x000fe400078008ff */
[----:B------:R-:W-:Y:S02]  /*7f30*/  LEA.HI.X.SX32 R34, R107, R92, 0x1, P1 ;  /* 0x0000005c6b227211 */ /* 0x000fe400008f0eff */
[-C--:B------:R-:W-:Y:S02]  /*7f40*/  IADD3 R5, P4, R105, R44.reuse, RZ ;  /* 0x0000002c69057210 */ /* 0x080fe40007f9e0ff */
[----:B------:R-:W-:Y:S02]  /*7f50*/  IADD3 R35, P1, R109, R44, RZ ;  /* 0x0000002c6d237210 */ /* 0x000fe40007f3e0ff */
[----:B------:R-:W-:Y:S02]  /*7f60*/  LEA.HI.X R33, R33, c[0x0][0x18c], R34, 0x1, P0 ;  /* 0x0000630021217a11 */ /* 0x000fe400000f0c22 */
[----:B------:R-:W-:-:S02]  /*7f70*/  LEA.HI.X.SX32 R6, R105, R92, 0x1, P4 ;  /* 0x0000005c69067211 */ /* 0x000fc400020f0eff */
[----:B------:R-:W-:Y:S02]  /*7f80*/  IADD3 R37, P2, R111, R44, RZ ;  /* 0x0000002c6f257210 */ /* 0x000fe40007f5e0ff */
[----:B------:R-:W-:Y:S02]  /*7f90*/  LEA R34, P0, R35, c[0x0][0x188], 0x1 ;  /* 0x0000620023227a11 */ /* 0x000fe400078008ff */
[----:B------:R-:W-:Y:S02]  /*7fa0*/  LEA.HI.X.SX32 R160, R109, R92, 0x1, P1 ;  /* 0x0000005c6da07211 */ /* 0x000fe400008f0eff */
[----:B------:R-:W-:Y:S02]  /*7fb0*/  IADD3 R39, P4, R113, R44, RZ ;  /* 0x0000002c71277210 */ /* 0x000fe40007f9e0ff */
[----:B------:R-:W-:Y:S02]  /*7fc0*/  LEA R36, P3, R37, c[0x0][0x188], 0x1 ;  /* 0x0000620025247a11 */ /* 0x000fe400078608ff */
[----:B------:R-:W-:-:S02]  /*7fd0*/  LEA.HI.X.SX32 R158, R111, R92, 0x1, P2 ;  /* 0x0000005c6f9e7211 */ /* 0x000fc400010f0eff */
[----:B------:R-:W-:Y:S02]  /*7fe0*/  LEA.HI.X R35, R35, c[0x0][0x18c], R160, 0x1, P0 ;  /* 0x0000630023237a11 */ /* 0x000fe400000f0ca0 */
[----:B------:R-:W-:Y:S01]  /*7ff0*/  LEA R38, P1, R39, c[0x0][0x188], 0x1 ;  /* 0x0000620027267a11 */ /* 0x000fe200078208ff */
[----:B------:R0:W5:Y:S01]  /*8000*/  LDG.E.CONSTANT R160, [R42.64+0x4] ;  /* 0x0000040c2aa07981 */ /* 0x000162000c1e9900 */
[----:B------:R-:W-:Y:S02]  /*8010*/  LEA.HI.X.SX32 R40, R113, R92, 0x1, P4 ;  /* 0x0000005c71287211 */ /* 0x000fe400020f0eff */
[----:B------:R-:W-:Y:S02]  /*8020*/  IADD3 R41, P0, R115, R44, RZ ;  /* 0x0000002c73297210 */ /* 0x000fe40007f1e0ff */
[----:B------:R-:W-:Y:S02]  /*8030*/  LEA.HI.X R37, R37, c[0x0][0x18c], R158, 0x1, P3 ;  /* 0x0000630025257a11 */ /* 0x000fe400018f0c9e */
[----:B------:R-:W-:-:S02]  /*8040*/  LEA.HI.X R39, R39, c[0x0][0x18c], R40, 0x1, P1 ;  /* 0x0000630027277a11 */ /* 0x000fc400008f0c28 */
[----:B------:R-:W-:Y:S02]  /*8050*/  LEA.HI.X.SX32 R158, R115, R92, 0x1, P0 ;  /* 0x0000005c739e7211 */ /* 0x000fe400000f0eff */
[----:B------:R-:W-:-:S04]  /*8060*/  LEA R40, P1, R41, c[0x0][0x188], 0x1 ;  /* 0x0000620029287a11 */ /* 0x000fc800078208ff */
[----:B------:R-:W-:Y:S02]  /*8070*/  LEA.HI.X R41, R41, c[0x0][0x18c], R158, 0x1, P1 ;  /* 0x0000630029297a11 */ /* 0x000fe400008f0c9e */
[----:B------:R0:W5:Y:S01]  /*8080*/  LDG.E.CONSTANT R158, [R42.64] ;  /* 0x0000000c2a9e7981 */ /* 0x000162000c1e9900 */
[----:B------:R-:W-:-:S05]  /*8090*/  IMAD R157, R82, 0x8, R157 ;  /* 0x00000008529d7824 */ /* 0x000fca00078e029d */
[----:B------:R-:W-:Y:S02]  /*80a0*/  IADD3 R4, R157, -UR15, RZ ;  /* 0x8000000f9d047c10 */ /* 0x000fe4000fffe0ff */
[----:B------:R-:W-:-:S03]  /*80b0*/  LEA R30, P5, R5, c[0x0][0x188], 0x1 ;  /* 0x00006200051e7a11 */ /* 0x000fc600078a08ff */
[----:B------:R-:W1:Y:S01]  /*80c0*/  LDS.128 R8, [R4.X4+0x220] ;  /* 0x0002200004087984 */ /* 0x000e620000004c00 */
[----:B------:R-:W-:-:S03]  /*80d0*/  LEA.HI.X R31, R5, c[0x0][0x18c], R6, 0x1, P5 ;  /* 0x00006300051f7a11 */ /* 0x000fc600028f0c06 */
[----:B------:R-:W2:Y:S01]  /*80e0*/  LDS.128 R4, [R4.X4+0x230] ;  /* 0x0002300004047984 */ /* 0x000ea20000004c00 */
[----:B------:R-:W-:Y:S02]  /*80f0*/  ISETP.NE.AND P1, PT, R79, R86, PT ;  /* 0x000000564f00720c */ /* 0x000fe40003f25270 */
[-C--:B------:R-:W-:Y:S01]  /*8100*/  IADD3 R169, P6, R117, R44.reuse, RZ ;  /* 0x0000002c75a97210 */ /* 0x080fe20007fde0ff */
[----:B------:R-:W-:Y:S01]  /*8110*/  BSSY B2, `(.L_x_14265) ;  /* 0x000002a000027945 */ /* 0x000fe20003800000 */
[-C--:B------:R-:W-:Y:S02]  /*8120*/  IADD3 R167, P3, R119, R44.reuse, RZ ;  /* 0x0000002c77a77210 */ /* 0x080fe40007f7e0ff */
[-C--:B------:R-:W-:Y:S02]  /*8130*/  IADD3 R170, P5, R121, R44.reuse, RZ ;  /* 0x0000002c79aa7210 */ /* 0x080fe40007fbe0ff */
[----:B------:R-:W-:Y:S02]  /*8140*/  IADD3 R168, P4, R123, R44, RZ ;  /* 0x0000002c7ba87210 */ /* 0x000fe40007f9e0ff */
[----:B------:R-:W-:-:S02]  /*8150*/  LEA.HI.X.SX32 R174, R117, R92, 0x1, P6 ;  /* 0x0000005c75ae7211 */ /* 0x000fc400030f0eff */
[----:B------:R-:W-:Y:S02]  /*8160*/  IADD3 R44, P0, R125, R44, RZ ;  /* 0x0000002c7d2c7210 */ /* 0x000fe40007f1e0ff */
[----:B------:R-:W-:Y:S02]  /*8170*/  LEA.HI.X.SX32 R172, R119, R92, 0x1, P3 ;  /* 0x0000005c77ac7211 */ /* 0x000fe400018f0eff */
[----:B-1----:R-:W-:Y:S02]  /*8180*/  F2FP.BF16.PACK_AB R159, R9, R8 ;  /* 0x00000008099f723e */ /* 0x002fe400000010ff */
[----:B------:R-:W-:Y:S02]  /*8190*/  F2FP.BF16.PACK_AB R171, R11, R10 ;  /* 0x0000000a0bab723e */ /* 0x000fe400000010ff */
[----:B------:R-:W-:Y:S02]  /*81a0*/  LEA R8, P2, R169, c[0x0][0x188], 0x1 ;  /* 0x00006200a9087a11 */ /* 0x000fe400078408ff */
[----:B------:R-:W-:Y:S01]  /*81b0*/  LEA R10, P6, R167, c[0x0][0x188], 0x1 ;  /* 0x00006200a70a7a11 */ /* 0x000fe200078c08ff */
[----:B------:R-:W-:Y:S07]  /*81c0*/  @P1 BRA `(.L_x_14266) ;  /* 0x000001e000001947 */ /* 0x000fee0003800000 */
[C---:B0-2---:R-:W-:Y:S02]  /*81d0*/  IADD3 R161, R157.reuse, 0x2, RZ ;  /* 0x000000029da17810 */ /* 0x045fe40007ffe0ff */
[----:B------:R-:W-:-:S02]  /*81e0*/  IADD3 R163, R157, 0x3, RZ ;  /* 0x000000039da37810 */ /* 0x000fc40007ffe0ff */
[----:B------:R-:W-:Y:S02]  /*81f0*/  ISETP.GE.AND P3, PT, R161, UR14, PT ;  /* 0x0000000ea1007c0c */ /* 0x000fe4000bf66270 */
[C---:B-----5:R-:W-:Y:S02]  /*8200*/  PRMT R161, R160.reuse, 0x7632, R161 ;  /* 0x00007632a0a17816 */ /* 0x060fe400000000a1 */
[----:B------:R-:W-:Y:S02]  /*8210*/  SEL R166, R160, RZ, !P3 ;  /* 0x000000ffa0a67207 */ /* 0x000fe40005800000 */
[----:B------:R-:W-:Y:S02]  /*8220*/  ISETP.GE.AND P3, PT, R163, UR14, PT ;  /* 0x0000000ea3007c0c */ /* 0x000fe4000bf66270 */
[----:B------:R-:W-:Y:S02]  /*8230*/  IADD3 R160, R157, 0x4, RZ ;  /* 0x000000049da07810 */ /* 0x000fe40007ffe0ff */
[----:B------:R-:W-:-:S02]  /*8240*/  SEL R163, R161, RZ, !P3 ;  /* 0x000000ffa1a37207 */ /* 0x000fc40005800000 */
[----:B------:R-:W-:Y:S02]  /*8250*/  ISETP.GE.AND P3, PT, R160, UR14, PT ;  /* 0x0000000ea0007c0c */ /* 0x000fe4000bf66270 */
[C---:B------:R-:W-:Y:S02]  /*8260*/  IADD3 R160, R157.reuse, 0x5, RZ ;  /* 0x000000059da07810 */ /* 0x040fe40007ffe0ff */
[----:B------:R-:W-:Y:S02]  /*8270*/  SEL R165, R162, RZ, !P3 ;  /* 0x000000ffa2a57207 */ /* 0x000fe40005800000 */
[----:B------:R-:W-:Y:S02]  /*8280*/  ISETP.GE.AND P3, PT, R160, UR14, PT ;  /* 0x0000000ea0007c0c */ /* 0x000fe4000bf66270 */
[----:B------:R-:W-:Y:S02]  /*8290*/  PRMT R162, R162, 0x7632, R162 ;  /* 0x00007632a2a27816 */ /* 0x000fe400000000a2 */
[----:B------:R-:W-:-:S02]  /*82a0*/  IADD3 R160, R157, 0x6, RZ ;  /* 0x000000069da07810 */ /* 0x000fc40007ffe0ff */
[----:B------:R-:W-:Y:S02]  /*82b0*/  SEL R162, R162, RZ, !P3 ;  /* 0x000000ffa2a27207 */ /* 0x000fe40005800000 */
[----:B------:R-:W-:Y:S02]  /*82c0*/  ISETP.GE.AND P3, PT, R160, UR14, PT ;  /* 0x0000000ea0007c0c */ /* 0x000fe4000bf66270 */
[C---:B------:R-:W-:Y:S02]  /*82d0*/  IADD3 R160, R157.reuse, 0x7, RZ ;  /* 0x000000079da07810 */ /* 0x040fe40007ffe0ff */
[----:B------:R-:W-:Y:S02]  /*82e0*/  SEL R161, R164, RZ, !P3 ;  /* 0x000000ffa4a17207 */ /* 0x000fe40005800000 */
[----:B------:R-:W-:Y:S02]  /*82f0*/  ISETP.GE.AND P3, PT, R160, UR14, PT ;  /* 0x0000000ea0007c0c */ /* 0x000fe4000bf66270 */
[----:B------:R-:W-:-:S02]  /*8300*/  IADD3 R160, R157, 0x1, RZ ;  /* 0x000000019da07810 */ /* 0x000fc40007ffe0ff */
[----:B------:R-:W-:-:S09]  /*8310*/  PRMT R162, R165, 0x5410, R162 ;  /* 0x00005410a5a27816 */ /* 0x000fd200000000a2 */
[----:B------:R-:W-:-:S04]  /*8320*/  @P3 PRMT R164, R161, 0x5410, RZ ;  /* 0x00005410a1a43816 */ /* 0x000fc800000000ff */
[----:B------:R-:W-:Y:S02]  /*8330*/  @!P3 PRMT R164, R161, 0x7610, R164 ;  /* 0x00007610a1a4b816 */ /* 0x000fe400000000a4 */
[----:B------:R-:W-:-:S13]  /*8340*/  ISETP.GE.AND P3, PT, R157, UR14, PT ;  /* 0x0000000e9d007c0c */ /* 0x000fda000bf66270 */
[----:B------:R-:W-:Y:S02]  /*8350*/  @P3 PRMT R158, RZ, 0x7610, R158 ;  /* 0x00007610ff9e3816 */ /* 0x000fe4000000009e */
[----:B------:R-:W-:Y:S02]  /*8360*/  ISETP.GE.AND P3, PT, R160, UR14, PT ;  /* 0x0000000ea0007c0c */ /* 0x000fe4000bf66270 */
[----:B------:R-:W-:-:S04]  /*8370*/  PRMT R160, R158, 0x7632, R160 ;  /* 0x000076329ea07816 */ /* 0x000fc800000000a0 */
[----:B------:R-:W-:Y:S02]  /*8380*/  SEL R161, R160, RZ, !P3 ;  /* 0x000000ffa0a17207 */ /* 0x000fe40005800000 */
[----:B------:R-:W-:Y:S02]  /*8390*/  PRMT R160, R166, 0x5410, R163 ;  /* 0x00005410a6a07816 */ /* 0x000fe400000000a3 */
[----:B------:R-:W-:Y:S02]  /*83a0*/  PRMT R158, R158, 0x5410, R161 ;  /* 0x000054109e9e7816 */ /* 0x000fe400000000a1 */
.L_x_14266:
[----:B0-2---:R-:W-:Y:S05]  /*83b0*/  BSYNC B2 ;  /* 0x0000000000027941 */ /* 0x005fea0003800000 */
.L_x_14265:
[----:B-----5:R-:W-:Y:S01]  /*83c0*/  HFMA2.BF16_V2 R158, R159, R158, -RZ.H0_H0 ;  /* 0x0000009e9f9e7231 */ /* 0x020fe200003400ff */
[----:B------:R-:W-:Y:S01]  /*83d0*/  IMAD.MOV.U32 R161, RZ, RZ, R171 ;  /* 0x000000ffffa17224 */ /* 0x000fe200078e00ab */
[----:B------:R-:W-:Y:S01]  /*83e0*/  F2FP.BF16.PACK_AB R163, R5, R4 ;  /* 0x0000000405a3723e */ /* 0x000fe200000010ff */
[----:B------:R0:W5:Y:S01]  /*83f0*/  LDG.E.CONSTANT R166, [R42.64+0x20c] ;  /* 0x00020c0c2aa67981 */ /* 0x000162000c1e9900 */
[----:B------:R-:W-:Y:S02]  /*8400*/  F2FP.BF16.PACK_AB R165, R7, R6 ;  /* 0x0000000607a5723e */ /* 0x000fe400000010ff */
[--C-:B------:R-:W-:Y:S01]  /*8410*/  PRMT R4, RZ, 0x5410, R158.reuse ;  /* 0x00005410ff047816 */ /* 0x100fe2000000009e */
[----:B------:R-:W-:Y:S01]  /*8420*/  HFMA2.BF16_V2 R160, R161, R160, -RZ.H0_H0 ;  /* 0x000000a0a1a07231 */ /* 0x000fe200003400ff */
[----:B------:R-:W-:Y:S01]  /*8430*/  PRMT R158, RZ, 0x7610, R158 ;  /* 0x00007610ff9e7816 */ /* 0x000fe2000000009e */
[----:B------:R-:W-:Y:S01]  /*8440*/  HFMA2.BF16_V2 R162, R163, R162, -RZ.H0_H0 ;  /* 0x000000a2a3a27231 */ /* 0x000fe200003400ff */
[----:B------:R-:W-:Y:S01]  /*8450*/  LEA.HI.X R11, R167, c[0x0][0x18c], R172, 0x1, P6 ;  /* 0x00006300a70b7a11 */ /* 0x000fe200030f0cac */
[----:B------:R-:W-:Y:S01]  /*8460*/  HFMA2.BF16_V2 R164, R165, R164, -RZ.H0_H0 ;  /* 0x000000a4a5a47231 */ /* 0x000fe200003400ff */
[----:B------:R-:W-:Y:S01]  /*8470*/  BSSY B2, `(.L_x_14267) ;  /* 0x0000033000027945 */ /* 0x000fe20003800000 */
[----:B------:R-:W-:Y:S01]  /*8480*/  FADD.FTZ R158, R4, R158 ;  /* 0x0000009e049e7221 */ /* 0x000fe20000010000 */
[----:B------:R-:W-:-:S02]  /*8490*/  PRMT R4, RZ, 0x5410, R160 ;  /* 0x00005410ff047816 */ /* 0x000fc400000000a0 */
[----:B------:R-:W-:Y:S02]  /*84a0*/  PRMT R160, RZ, 0x7610, R160 ;  /* 0x00007610ffa07816 */ /* 0x000fe400000000a0 */
[----:B------:R-:W-:Y:S02]  /*84b0*/  LEA.HI.X R9, R169, c[0x0][0x18c], R174, 0x1, P2 ;  /* 0x00006300a9097a11 */ /* 0x000fe400010f0cae */
[----:B------:R-:W-:Y:S01]  /*84c0*/  LEA R6, P3, R168, c[0x0][0x188], 0x1 ;  /* 0x00006200a8067a11 */ /* 0x000fe200078608ff */
[----:B------:R-:W-:Y:S01]  /*84d0*/  FADD.FTZ R5, R4, R160 ;  /* 0x000000a004057221 */ /* 0x000fe20000010000 */
[--C-:B------:R-:W-:Y:S01]  /*84e0*/  PRMT R4, RZ, 0x5410, R162.reuse ;  /* 0x00005410ff047816 */ /* 0x100fe200000000a2 */
[----:B------:R0:W5:Y:S01]  /*84f0*/  LDG.E.CONSTANT R160, [R42.64+0x200] ;  /* 0x0002000c2aa07981 */ /* 0x000162000c1e9900 */
[----:B------:R-:W-:Y:S01]  /*8500*/  PRMT R162, RZ, 0x7610, R162 ;  /* 0x00007610ffa27816 */ /* 0x000fe200000000a2 */
[----:B------:R-:W-:Y:S01]  /*8510*/  FADD.FTZ R158, R158, R5 ;  /* 0x000000059e9e7221 */ /* 0x000fe20000010000 */
[----:B------:R-:W-:-:S02]  /*8520*/  LEA.HI.X.SX32 R175, R121, R92, 0x1, P5 ;  /* 0x0000005c79af7211 */ /* 0x000fc400028f0eff */
[----:B------:R-:W-:Y:S01]  /*8530*/  LEA.HI.X.SX32 R173, R123, R92, 0x1, P4 ;  /* 0x0000005c7bad7211 */ /* 0x000fe200020f0eff */
[----:B------:R-:W-:Y:S01]  /*8540*/  FADD.FTZ R7, R4, R162 ;  /* 0x000000a204077221 */ /* 0x000fe20000010000 */
[--C-:B------:R-:W-:Y:S01]  /*8550*/  PRMT R4, RZ, 0x5410, R164.reuse ;  /* 0x00005410ff047816 */ /* 0x100fe200000000a4 */
[----:B------:R0:W5:Y:S01]  /*8560*/  LDG.E.CONSTANT R162, [R42.64+0x204] ;  /* 0x0002040c2aa27981 */ /* 0x000162000c1e9900 */
[----:B------:R-:W-:-:S05]  /*8570*/  PRMT R164, RZ, 0x7610, R164 ;  /* 0x00007610ffa47816 */ /* 0x000fca00000000a4 */
[----:B------:R-:W-:Y:S01]  /*8580*/  FADD.FTZ R167, R4, R164 ;  /* 0x000000a404a77221 */ /* 0x000fe20000010000 */
[----:B------:R-:W-:Y:S01]  /*8590*/  LEA R4, P2, R170, c[0x0][0x188], 0x1 ;  /* 0x00006200aa047a11 */ /* 0x000fe200078408ff */
[----:B------:R0:W5:Y:S01]  /*85a0*/  LDG.E.CONSTANT R164, [R42.64+0x208] ;  /* 0x0002080c2aa47981 */ /* 0x000162000c1e9900 */
[----:B------:R-:W-:Y:S06]  /*85b0*/  @P1 BRA `(.L_x_14268) ;  /* 0x000001e000001947 */ /* 0x000fec0003800000 */
[C---:B0-----:R-:W-:Y:S02]  /*85c0*/  IADD3 R42, R157.reuse, 0x2, RZ ;  /* 0x000000029d2a7810 */ /* 0x041fe40007ffe0ff */
[----:B------:R-:W-:Y:S02]  /*85d0*/  IADD3 R43, R157, 0x3, RZ ;  /* 0x000000039d2b7810 */ /* 0x000fe40007ffe0ff */
[----:B------:R-:W-:Y:S02]  /*85e0*/  ISETP.GE.AND P6, PT, R42, UR14, PT ;  /* 0x0000000e2a007c0c */ /* 0x000fe4000bfc6270 */
[----:B------:R-:W-:Y:S02]  /*85f0*/  ISETP.GE.AND P5, PT, R43, UR14, PT ;  /* 0x0000000e2b007c0c */ /* 0x000fe4000bfa6270 */
[----:B------:R-:W-:-:S02]  /*8600*/  IADD3 R43, R157, 0x4, RZ ;  /* 0x000000049d2b7810 */ /* 0x000fc40007ffe0ff */
[C---:B-----5:R-:W-:Y:S02]  /*8610*/  PRMT R42, R162.reuse, 0x7632, R42 ;  /* 0x00007632a22a7816 */ /* 0x060fe4000000002a */
[C---:B------:R-:W-:Y:S02]  /*8620*/  IADD3 R171, R157.reuse, 0x5, RZ ;  /* 0x000000059dab7810 */ /* 0x040fe40007ffe0ff */
[----:B------:R-:W-:Y:S02]  /*8630*/  ISETP.GE.AND P4, PT, R157, UR14, PT ;  /* 0x0000000e9d007c0c */ /* 0x000fe4000bf86270 */
[----:B------:R-:W-:Y:S02]  /*8640*/  SEL R169, R162, RZ, !P6 ;  /* 0x000000ffa2a97207 */ /* 0x000fe40007000000 */
[----:B------:R-:W-:Y:S02]  /*8650*/  ISETP.GE.AND P6, PT, R43, UR14, PT ;  /* 0x0000000e2b007c0c */ /* 0x000fe4000bfc6270 */
[----:B------:R-:W-:-:S02]  /*8660*/  SEL R162, R42, RZ, !P5 ;  /* 0x000000ff2aa27207 */ /* 0x000fc40006800000 */
[----:B------:R-:W-:Y:S02]  /*8670*/  ISETP.GE.AND P5, PT, R171, UR14, PT ;  /* 0x0000000eab007c0c */ /* 0x000fe4000bfa6270 */
[C---:B------:R-:W-:Y:S02]  /*8680*/  PRMT R42, R164.reuse, 0x7632, R42 ;  /* 0x00007632a42a7816 */ /* 0x040fe4000000002a */
[C---:B------:R-:W-:Y:S02]  /*8690*/  IADD3 R172, R157.reuse, 0x7, RZ ;  /* 0x000000079dac7810 */ /* 0x040fe40007ffe0ff */
[----:B------:R-:W-:Y:S02]  /*86a0*/  SEL R171, R164, RZ, !P6 ;  /* 0x000000ffa4ab7207 */ /* 0x000fe40007000000 */
[----:B------:R-:W-:Y:S02]  /*86b0*/  SEL R164, R42, RZ, !P5 ;  /* 0x000000ff2aa47207 */ /* 0x000fe40006800000 */
[----:B------:R-:W-:-:S02]  /*86c0*/  IADD3 R43, R157, 0x6, RZ ;  /* 0x000000069d2b7810 */ /* 0x000fc40007ffe0ff */
[----:B------:R-:W-:Y:S02]  /*86d0*/  ISETP.GE.AND P5, PT, R172, UR14, PT ;  /* 0x0000000eac007c0c */ /* 0x000fe4000bfa6270 */
[----:B------:R-:W-:Y:S02]  /*86e0*/  ISETP.GE.AND P6, PT, R43, UR14, PT ;  /* 0x0000000e2b007c0c */ /* 0x000fe4000bfc6270 */
[----:B------:R-:W-:Y:S02]  /*86f0*/  IADD3 R43, R157, 0x1, RZ ;  /* 0x000000019d2b7810 */ /* 0x000fe40007ffe0ff */
        /* <DEDUP_REMOVED lines=10> */
.L_x_14268:
[----:B------:R-:W-:Y:S05]  /*87a0*/  BSYNC B2 ;  /* 0x0000000000027941 */ /* 0x000fea0003800000 */
.L_x_14267:
[----:B-----5:R-:W-:Y:S01]  /*87b0*/  HFMA2.BF16_V2 R160, R159, R160, -RZ.H0_H0 ;  /* 0x000000a09fa07231 */ /* 0x020fe200003400ff */
[----:B------:R-:W-:Y:S01]  /*87c0*/  FADD.FTZ R158, R158, R7 ;  /* 0x000000079e9e7221 */ /* 0x000fe20000010000 */
[----:B------:R-:W-:Y:S01]  /*87d0*/  HFMA2.BF16_V2 R162, R161, R162, -RZ.H0_H0 ;  /* 0x000000a2a1a27231 */ /* 0x000fe200003400ff */
[----:B------:R-:W-:Y:S01]  /*87e0*/  LEA.HI.X R5, R170, c[0x0][0x18c], R175, 0x1, P2 ;  /* 0x00006300aa057a11 */ /* 0x000fe200010f0caf */
[----:B------:R-:W-:Y:S01]  /*87f0*/  HFMA2.BF16_V2 R164, R163, R164, -RZ.H0_H0 ;  /* 0x000000a4a3a47231 */ /* 0x000fe200003400ff */
[----:B------:R-:W-:Y:S01]  /*8800*/  FADD.FTZ R175, R158, R167 ;  /* 0x000000a79eaf7221 */ /* 0x000fe20000010000 */
[----:B0-----:R-:W-:Y:S01]  /*8810*/  PRMT R42, RZ, 0x5410, R160 ;  /* 0x00005410ff2a7816 */ /* 0x001fe200000000a0 */
[----:B------:R-:W-:Y:S01]  /*8820*/  HFMA2.BF16_V2 R166, R165, R166, -RZ.H0_H0 ;  /* 0x000000a6a5a67231 */ /* 0x000fe200003400ff */
[----:B------:R-:W-:Y:S02]  /*8830*/  PRMT R43, RZ, 0x5410, R162 ;  /* 0x00005410ff2b7816 */ /* 0x000fe400000000a2 */
[----:B------:R-:W-:-:S02]  /*8840*/  PRMT R158, RZ, 0x5410, R164 ;  /* 0x00005410ff9e7816 */ /* 0x000fc400000000a4 */
[----:B------:R-:W-:Y:S02]  /*8850*/  PRMT R160, RZ, 0x7610, R160 ;  /* 0x00007610ffa07816 */ /* 0x000fe400000000a0 */
[----:B------:R-:W-:Y:S02]  /*8860*/  PRMT R162, RZ, 0x7610, R162 ;  /* 0x00007610ffa27816 */ /* 0x000fe400000000a2 */
[----:B------:R-:W-:Y:S01]  /*8870*/  PRMT R164, RZ, 0x7610, R164 ;  /* 0x00007610ffa47816 */ /* 0x000fe200000000a4 */
[----:B------:R-:W-:Y:S01]  /*8880*/  FADD.FTZ R42, R42, R160 ;  /* 0x000000a02a2a7221 */ /* 0x000fe20000010000 */
[----:B------:R-:W-:Y:S01]  /*8890*/  LEA.HI.X R7, R168, c[0x0][0x18c], R173, 0x1, P3 ;  /* 0x00006300a8077a11 */ /* 0x000fe200018f0cad */
[----:B------:R-:W-:Y:S01]  /*88a0*/  FADD.FTZ R43, R43, R162 ;  /* 0x000000a22b2b7221 */ /* 0x000fe20000010000 */
[----:B------:R-:W-:Y:S01]  /*88b0*/  LEA.HI.X.SX32 R173, R125, R92, 0x1, P0 ;  /* 0x0000005c7dad7211 */ /* 0x000fe200000f0eff */
[----:B------:R-:W-:Y:S01]  /*88c0*/  FADD.FTZ R158, R158, R164 ;  /* 0x000000a49e9e7221 */ /* 0x000fe20000010000 */
[----:B------:R0:W5:Y:S01]  /*88d0*/  LDG.E.CONSTANT R92, [R12.64] ;  /* 0x0000000c0c5c7981 */ /* 0x000162000c1e9900 */
[----:B------:R-:W-:Y:S01]  /*88e0*/  FADD.FTZ R43, R42, R43 ;  /* 0x0000002b2a2b7221 */ /* 0x000fe20000010000 */
[----:B------:R-:W-:-:S02]  /*88f0*/  PRMT R42, RZ, 0x5410, R166 ;  /* 0x00005410ff2a7816 */ /* 0x000fc400000000a6 */
[----:B------:R0:W5:Y:S01]  /*8900*/  LDG.E.CONSTANT R160, [R12.64+0x4] ;  /* 0x0000040c0ca07981 */ /* 0x000162000c1e9900 */
[----:B------:R-:W-:Y:S01]  /*8910*/  PRMT R166, RZ, 0x7610, R166 ;  /* 0x00007610ffa67816 */ /* 0x000fe200000000a6 */
[----:B------:R-:W-:Y:S01]  /*8920*/  BSSY B2, `(.L_x_14269) ;  /* 0x0000025000027945 */ /* 0x000fe20003800000 */
[----:B------:R-:W-:Y:S01]  /*8930*/  FADD.FTZ R158, R43, R158 ;  /* 0x0000009e2b9e7221 */ /* 0x000fe20000010000 */
[----:B------:R0:W5:Y:S02]  /*8940*/  LDG.E.CONSTANT R162, [R12.64+0x8] ;  /* 0x0000080c0ca27981 */ /* 0x000164000c1e9900 */
[----:B------:R-:W-:Y:S01]  /*8950*/  FADD.FTZ R167, R42, R166 ;  /* 0x000000a62aa77221 */ /* 0x000fe20000010000 */
[----:B------:R-:W-:Y:S01]  /*8960*/  LEA R42, P2, R44, c[0x0][0x188], 0x1 ;  /* 0x000062002c2a7a11 */ /* 0x000fe200078408ff */
[----:B------:R0:W5:Y:S01]  /*8970*/  LDG.E.CONSTANT R164, [R12.64+0xc] ;  /* 0x00000c0c0ca47981 */ /* 0x000162000c1e9900 */
[----:B------:R-:W-:Y:S06]  /*8980*/  @P1 BRA `(.L_x_14270) ;  /* 0x000001e000001947 */ /* 0x000fec0003800000 */
[C---:B0-----:R-:W-:Y:S02]  /*8990*/  IADD3 R12, R157.reuse, 0x2, RZ ;  /* 0x000000029d0c7810 */ /* 0x041fe40007ffe0ff */
[----:B------:R-:W-:-:S02]  /*89a0*/  IADD3 R13, R157, 0x3, RZ ;  /* 0x000000039d0d7810 */ /* 0x000fc40007ffe0ff */
[C---:B------:R-:W-:Y:S02]  /*89b0*/  IADD3 R166, R157.reuse, 0x4, RZ ;  /* 0x000000049da67810 */ /* 0x040fe40007ffe0ff */
[----:B------:R-:W-:Y:S02]  /*89c0*/  ISETP.GE.AND P0, PT, R157, UR14, PT ;  /* 0x0000000e9d007c0c */ /* 0x000fe4000bf06270 */
[----:B------:R-:W-:Y:S02]  /*89d0*/  ISETP.GE.AND P5, PT, R12, UR14, PT ;  /* 0x0000000e0c007c0c */ /* 0x000fe4000bfa6270 */
[----:B------:R-:W-:Y:S02]  /*89e0*/  ISETP.GE.AND P6, PT, R13, UR14, PT ;  /* 0x0000000e0d007c0c */ /* 0x000fe4000bfc6270 */
[----:B------:R-:W-:Y:S02]  /*89f0*/  ISETP.GE.AND P3, PT, R166, UR14, PT ;  /* 0x0000000ea6007c0c */ /* 0x000fe4000bf66270 */
[----:B-----5:R-:W-:-:S02]  /*8a00*/  PRMT R12, R160, 0x7632, R12 ;  /* 0x00007632a00c7816 */ /* 0x020fc4000000000c */
[C---:B------:R-:W-:Y:S02]  /*8a10*/  IADD3 R166, R157.reuse, 0x7, RZ ;  /* 0x000000079da67810 */ /* 0x040fe40007ffe0ff */
[----:B------:R-:W-:Y:S02]  /*8a20*/  IADD3 R13, R157, 0x6, RZ ;  /* 0x000000069d0d7810 */ /* 0x000fe40007ffe0ff */
[----:B------:R-:W-:Y:S02]  /*8a30*/  SEL R169, R160, RZ, !P5 ;  /* 0x000000ffa0a97207 */ /* 0x000fe40006800000 */
[----:B------:R-:W-:Y:S02]  /*8a40*/  SEL R160, R12, RZ, !P6 ;  /* 0x000000ff0ca07207 */ /* 0x000fe40007000000 */
[----:B------:R-:W-:Y:S02]  /*8a50*/  ISETP.GE.AND P6, PT, R166, UR14, PT ;  /* 0x0000000ea6007c0c */ /* 0x000fe4000bfc6270 */
[----:B------:R-:W-:-:S02]  /*8a60*/  ISETP.GE.AND P5, PT, R13, UR14, PT ;  /* 0x0000000e0d007c0c */ /* 0x000fc4000bfa6270 */
[C---:B------:R-:W-:Y:S02]  /*8a70*/  IADD3 R13, R157.reuse, 0x1, RZ ;  /* 0x000000019d0d7810 */ /* 0x040fe40007ffe0ff */
[----:B------:R-:W-:Y:S02]  /*8a80*/  IADD3 R168, R157, 0x5, RZ ;  /* 0x000000059da87810 */ /* 0x000fe40007ffe0ff */
[----:B------:R-:W-:Y:S02]  /*8a90*/  @P0 PRMT R92, RZ, 0x7610, R92 ;  /* 0x00007610ff5c0816 */ /* 0x000fe4000000005c */
[----:B------:R-:W-:Y:S02]  /*8aa0*/  ISETP.GE.AND P0, PT, R13, UR14, PT ;  /* 0x0000000e0d007c0c */ /* 0x000fe4000bf06270 */
        /* <DEDUP_REMOVED lines=12> */
.L_x_14270:
[----:B------:R-:W-:Y:S05]  /*8b70*/  BSYNC B2 ;  /* 0x0000000000027941 */ /* 0x000fea0003800000 */
.L_x_14269:
[----:B-----5:R-:W-:Y:S01]  /*8b80*/  HFMA2.BF16_V2 R92, R159, R92, -RZ.H0_H0 ;  /* 0x0000005c9f5c7231 */ /* 0x020fe200003400ff */
[----:B------:R-:W-:Y:S01]  /*8b90*/  LEA.HI.X R43, R44, c[0x0][0x18c], R173, 0x1, P2 ;  /* 0x000063002c2b7a11 */ /* 0x000fe200010f0cad */
[----:B------:R-:W-:Y:S01]  /*8ba0*/  HFMA2.BF16_V2 R160, R161, R160, -RZ.H0_H0 ;  /* 0x000000a0a1a07231 */ /* 0x000fe200003400ff */
[----:B------:R-:W-:Y:S01]  /*8bb0*/  FADD.FTZ R173, R158, R167 ;  /* 0x000000a79ead7221 */ /* 0x000fe20000010000 */
[----:B------:R-:W-:Y:S01]  /*8bc0*/  HFMA2.BF16_V2 R162, R163, R162, -RZ.H0_H0 ;  /* 0x000000a2a3a27231 */ /* 0x000fe200003400ff */
[----:B0-----:R-:W-:Y:S01]  /*8bd0*/  PRMT R12, RZ, 0x5410, R92 ;  /* 0x00005410ff0c7816 */ /* 0x001fe2000000005c */
[----:B------:R0:W5:Y:S01]  /*8be0*/  LDG.E.CONSTANT R158, [R14.64+0x8] ;  /* 0x0000080c0e9e7981 */ /* 0x000162000c1e9900 */
[----:B------:R-:W-:Y:S01]  /*8bf0*/  PRMT R13, RZ, 0x5410, R160 ;  /* 0x00005410ff0d7816 */ /* 0x000fe200000000a0 */
[----:B------:R-:W-:Y:S01]  /*8c00*/  FADD.FTZ R80, R80, R175 ;  /* 0x000000af50507221 */ /* 0x000fe20000010000 */
        /* <DEDUP_REMOVED lines=44> */
.L_x_14272:
[----:B------:R-:W-:Y:S05]  /*8ed0*/  BSYNC B2 ;  /* 0x0000000000027941 */ /* 0x000fea0003800000 */
.L_x_14271:
        /* <DEDUP_REMOVED lines=17> */
[--C-:B------:R-:W-:Y:S01]  /*8ff0*/  PRMT R44, RZ, 0x5410, R160.reuse ;  /* 0x00005410ff2c7816 */ /* 0x100fe200000000a0 */
[----:B------:R0:W5:Y:S01]  /*9000*/  LDG.E.CONSTANT R158, [R16.64+0x8] ;  /* 0x0000080c109e7981 */ /* 0x000162000c1e9900 */
[----:B------:R-:W-:Y:S01]  /*9010*/  PRMT R160, RZ, 0x7610, R160 ;  /* 0x00007610ffa07816 */ /* 0x000fe200000000a0 */
[----:B------:R-:W-:Y:S01]  /*9020*/  BSSY B2, `(.L_x_14273) ;  /* 0x0000025000027945 */ /* 0x000fe20003800000 */
[----:B------:R-:W-:-:S02]  /*9030*/  FADD.FTZ R13, R13, R164 ;  /* 0x000000a40d0d7221 */ /* 0x000fc40000010000 */
[----:B------:R-:W-:Y:S02]  /*9040*/  FADD.FTZ R14, R14, R15 ;  /* 0x0000000f0e0e7221 */ /* 0x000fe40000010000 */
[----:B------:R-:W-:Y:S02]  /*9050*/  FADD.FTZ R169, R44, R160 ;  /* 0x000000a02ca97221 */ /* 0x000fe40000010000 */
[----:B------:R0:W5:Y:S04]  /*9060*/  LDG.E.CONSTANT R44, [R16.64] ;  /* 0x0000000c102c7981 */ /* 0x000168000c1e9900 */
[----:B------:R0:W5:Y:S01]  /*9070*/  LDG.E.CONSTANT R160, [R16.64+0xc] ;  /* 0x00000c0c10a07981 */ /* 0x000162000c1e9900 */
        /* <DEDUP_REMOVED lines=31> */
.L_x_14274:
[----:B------:R-:W-:Y:S05]  /*9270*/  BSYNC B2 ;  /* 0x0000000000027941 */ /* 0x000fea0003800000 */
.L_x_14273:
[----:B-----5:R-:W-:Y:S01]  /*9280*/  HFMA2.BF16_V2 R44, R159, R44, -RZ.H0_H0 ;  /* 0x0000002c9f2c7231 */ /* 0x020fe200003400ff */
[----:B------:R-:W-:Y:S01]  /*9290*/  FADD.FTZ R14, R14, R167 ;  /* 0x000000a70e0e7221 */ /* 0x000fe20000010000 */
[----:B------:R-:W-:Y:S01]  /*92a0*/  HFMA2.BF16_V2 R92, R161, R92, -RZ.H0_H0 ;  /* 0x0000005ca15c7231 */ /* 0x000fe200003400ff */
[----:B------:R-:W-:Y:S01]  /*92b0*/  FADD.FTZ R162, R12, R13 ;  /* 0x0000000d0ca27221 */ /* 0x000fe20000010000 */
[----:B------:R-:W-:Y:S01]  /*92c0*/  HFMA2.BF16_V2 R158, R163, R158, -RZ.H0_H0 ;  /* 0x0000009ea39e7231 */ /* 0x000fe200003400ff */
[----:B------:R-:W-:Y:S01]  /*92d0*/  FADD.FTZ R169, R14, R169 ;  /* 0x000000a90ea97221 */ /* 0x000fe20000010000 */
[----:B------:R-:W-:Y:S01]  /*92e0*/  PRMT R12, RZ, 0x5410, R44 ;  /* 0x00005410ff0c7816 */ /* 0x000fe2000000002c */
[----:B0-----:R0:W5:Y:S01]  /*92f0*/  LDG.E.CONSTANT R16, [R18.64+0x4] ;  /* 0x0000040c12107981 */ /* 0x001162000c1e9900 */
[----:B------:R-:W-:Y:S01]  /*9300*/  PRMT R13, RZ, 0x5410, R92 ;  /* 0x00005410ff0d7816 */ /* 0x000fe2000000005c */
[----:B------:R-:W-:Y:S01]  /*9310*/  HFMA2.BF16_V2 R160, R165, R160, -RZ.H0_H0 ;  /* 0x000000a0a5a07231 */ /* 0x000fe200003400ff */
[----:B------:R-:W-:Y:S01]  /*9320*/  PRMT R14, RZ, 0x5410, R158 ;  /* 0x00005410ff0e7816 */ /* 0x000fe2000000009e */
[----:B------:R-:W-:Y:S01]  /*9330*/  FADD.FTZ R46, R46, R173 ;  /* 0x000000ad2e2e7221 */ /* 0x000fe20000010000 */
[----:B------:R-:W-:-:S02]  /*9340*/  PRMT R44, RZ, 0x7610, R44 ;  /* 0x00007610ff2c7816 */ /* 0x000fc4000000002c */
[----:B------:R-:W-:Y:S02]  /*9350*/  PRMT R92, RZ, 0x7610, R92 ;  /* 0x00007610ff5c7816 */ /* 0x000fe4000000005c */
[----:B------:R-:W-:Y:S01]  /*9360*/  PRMT R158, RZ, 0x7610, R158 ;  /* 0x00007610ff9e7816 */ /* 0x000fe2000000009e */
[----:B------:R-:W-:Y:S02]  /*9370*/  FADD.FTZ R12, R12, R44 ;  /* 0x0000002c0c0c7221 */ /* 0x000fe40000010000 */
[----:B------:R-:W-:Y:S01]  /*9380*/  FADD.FTZ R13, R13, R92 ;  /* 0x0000005c0d0d7221 */ /* 0x000fe20000010000 */
[----:B------:R0:W5:Y:S01]  /*9390*/  LDG.E.CONSTANT R44, [R18.64+0x8] ;  /* 0x0000080c122c7981 */ /* 0x000162000c1e9900 */
[----:B------:R-:W-:Y:S02]  /*93a0*/  FADD.FTZ R15, R14, R158 ;  /* 0x0000009e0e0f7221 */ /* 0x000fe40000010000 */
[----:B------:R-:W-:Y:S01]  /*93b0*/  FADD.FTZ R12, R12, R13 ;  /* 0x0000000d0c0c7221 */ /* 0x000fe20000010000 */
[----:B------:R0:W5:Y:S01]  /*93c0*/  LDG.E.CONSTANT R14, [R18.64] ;  /* 0x0000000c120e7981 */ /* 0x000162000c1e9900 */
[----:B------:R-:W-:-:S02]  /*93d0*/  PRMT R13, RZ, 0x5410, R160 ;  /* 0x00005410ff0d7816 */ /* 0x000fc400000000a0 */
[----:B------:R-:W-:Y:S01]  /*93e0*/  PRMT R160, RZ, 0x7610, R160 ;  /* 0x00007610ffa07816 */ /* 0x000fe200000000a0 */
[----:B------:R0:W5:Y:S01]  /*93f0*/  LDG.E.CONSTANT R92, [R18.64+0xc] ;  /* 0x00000c0c125c7981 */ /* 0x000162000c1e9900 */
[----:B------:R-:W-:Y:S01]  /*9400*/  BSSY B2, `(.L_x_14275) ;  /* 0x0000022000027945 */ /* 0x000fe20003800000 */
[----:B------:R-:W-:Y:S02]  /*9410*/  FADD.FTZ R12, R12, R15 ;  /* 0x0000000f0c0c7221 */ /* 0x000fe40000010000 */
[----:B------:R-:W-:Y:S01]  /*9420*/  FADD.FTZ R13, R13, R160 ;  /* 0x000000a00d0d7221 */ /* 0x000fe20000010000 */
        /* <DEDUP_REMOVED lines=31> */
.L_x_14276:
[----:B------:R-:W-:Y:S05]  /*9620*/  BSYNC B2 ;  /* 0x0000000000027941 */ /* 0x000fea0003800000 */
.L_x_14275:
[----:B-----5:R-:W-:Y:S01]  /*9630*/  HFMA2.BF16_V2 R14, R159, R14, -RZ.H0_H0 ;  /* 0x0000000e9f0e7231 */ /* 0x020fe200003400ff */
[----:B------:R-:W-:Y:S01]  /*9640*/  FADD.FTZ R158, R12, R13 ;  /* 0x0000000d0c9e7221 */ /* 0x000fe20000010000 */
[----:B------:R-:W-:Y:S01]  /*9650*/  HFMA2.BF16_V2 R16, R161, R16, -RZ.H0_H0 ;  /* 0x00000010a1107231 */ /* 0x000fe200003400ff */
[----:B0-----:R0:W5:Y:S01]  /*9660*/  LDG.E.CONSTANT R18, [R20.64+0x8] ;  /* 0x0000080c14127981 */ /* 0x001162000c1e9900 */
[----:B------:R-:W-:Y:S01]  /*9670*/  HFMA2.BF16_V2 R44, R163, R44, -RZ.H0_H0 ;  /* 0x0000002ca32c7231 */ /* 0x000fe200003400ff */
[----:B------:R-:W-:Y:S01]  /*9680*/  PRMT R12, RZ, 0x5410, R14 ;  /* 0x00005410ff0c7816 */ /* 0x000fe2000000000e */
[----:B------:R-:W-:Y:S01]  /*9690*/  FADD.FTZ R47, R47, R162 ;  /* 0x000000a22f2f7221 */ /* 0x000fe20000010000 */
        /* <DEDUP_REMOVED lines=46> */
.L_x_14278:
[----:B------:R-:W-:Y:S05]  /*9980*/  BSYNC B2 ;  /* 0x0000000000027941 */ /* 0x000fea0003800000 */
.L_x_14277:
[----:B-----5:R-:W-:Y:S01]  /*9990*/  HFMA2.BF16_V2 R14, R159, R14, -RZ.H0_H0 ;  /* 0x0000000e9f0e7231 */ /* 0x020fe200003400ff */
[----:B------:R-:W-:Y:S01]  /*99a0*/  FADD.FTZ R12, R12, R15 ;  /* 0x0000000f0c0c7221 */ /* 0x000fe20000010000 */
[----:B------:R-:W-:Y:S01]  /*99b0*/  HFMA2.BF16_V2 R16, R161, R16, -RZ.H0_H0 ;  /* 0x00000010a1107231 */ /* 0x000fe200003400ff */
[----:B0-----:R0:W5:Y:S01]  /*99c0*/  LDG.E.CONSTANT R20, [R22.64+0x8] ;  /* 0x0000080c16147981 */ /* 0x001162000c1e9900 */
[----:B------:R-:W-:Y:S01]  /*99d0*/  HFMA2.BF16_V2 R18, R163, R18, -RZ.H0_H0 ;  /* 0x00000012a3127231 */ /* 0x000fe200003400ff */
[--C-:B------:R-:W-:Y:S01]  /*99e0*/  PRMT R15, RZ, 0x5410, R14.reuse ;  /* 0x00005410ff0f7816 */ /* 0x100fe2000000000e */
[----:B------:R-:W-:Y:S01]  /*99f0*/  HFMA2.BF16_V2 R44, R165, R44, -RZ.H0_H0 ;  /* 0x0000002ca52c7231 */ /* 0x000fe200003400ff */
[----:B------:R-:W-:Y:S02]  /*9a00*/  PRMT R14, RZ, 0x7610, R14 ;  /* 0x00007610ff0e7816 */ /* 0x000fe4000000000e */
[--C-:B------:R-:W-:Y:S02]  /*9a10*/  PRMT R13, RZ, 0x5410, R92.reuse ;  /* 0x00005410ff0d7816 */ /* 0x100fe4000000005c */
[----:B------:R-:W-:Y:S01]  /*9a20*/  PRMT R92, RZ, 0x7610, R92 ;  /* 0x00007610ff5c7816 */ /* 0x000fe2000000005c */
[----:B------:R-:W-:Y:S01]  /*9a30*/  FADD.FTZ R14, R15, R14 ;  /* 0x0000000e0f0e7221 */ /* 0x000fe20000010000 */
[----:B------:R-:W-:-:S02]  /*9a40*/  PRMT R15, RZ, 0x5410, R16 ;  /* 0x00005410ff0f7816 */ /* 0x000fc40000000010 */
[----:B------:R-:W-:Y:S01]  /*9a50*/  PRMT R16, RZ, 0x7610, R16 ;  /* 0x00007610ff107816 */ /* 0x000fe20000000010 */
[----:B------:R-:W-:Y:S01]  /*9a60*/  BSSY B2, `(.L_x_14279) ;  /* 0x000002c000027945 */ /* 0x000fe20003800000 */
[----:B------:R-:W-:-:S03]  /*9a70*/  FADD.FTZ R13, R13, R92 ;  /* 0x0000005c0d0d7221 */ /* 0x000fc60000010000 */
[----:B------:R-:W-:Y:S01]  /*9a80*/  FADD.FTZ R15, R15, R16 ;  /* 0x000000100f0f7221 */ /* 0x000fe20000010000 */
[--C-:B------:R-:W-:Y:S02]  /*9a90*/  PRMT R16, RZ, 0x5410, R18.reuse ;  /* 0x00005410ff107816 */ /* 0x100fe40000000012 */
[----:B------:R-:W-:Y:S01]  /*9aa0*/  PRMT R18, RZ, 0x7610, R18 ;  /* 0x00007610ff127816 */ /* 0x000fe20000000012 */
[----:B------:R-:W-:-:S04]  /*9ab0*/  FADD.FTZ R14, R14, R15 ;  /* 0x0000000f0e0e7221 */ /* 0x000fc80000010000 */
        /* <DEDUP_REMOVED lines=38> */
.L_x_14280:
[----:B------:R-:W-:Y:S05]  /*9d20*/  BSYNC B2 ;  /* 0x0000000000027941 */ /* 0x000fea0003800000 */
.L_x_14279:
[----:B-----5:R-:W-:Y:S01]  /*9d30*/  HFMA2.BF16_V2 R16, R159, R16, -RZ.H0_H0 ;  /* 0x000000109f107231 */ /* 0x020fe200003400ff */
[----:B------:R-:W-:Y:S01]  /*9d40*/  FADD.FTZ R14, R14, R17 ;  /* 0x000000110e0e7221 */ /* 0x000fe20000010000 */
[----:B------:R-:W-:Y:S01]  /*9d50*/  HFMA2.BF16_V2 R18, R161, R18, -RZ.H0_H0 ;  /* 0x00000012a1127231 */ /* 0x000fe200003400ff */
[----:B------:R-:W-:Y:S01]  /*9d60*/  FADD.FTZ R21, R12, R13 ;  /* 0x0000000d0c157221 */ /* 0x000fe20000010000 */
[----:B------:R-:W-:Y:S01]  /*9d70*/  HFMA2.BF16_V2 R20, R163, R20, -RZ.H0_H0 ;  /* 0x00000014a3147231 */ /* 0x000fe200003400ff */
[----:B0-----:R-:W-:Y:S01]  /*9d80*/  FADD.FTZ R22, R14, R19 ;  /* 0x000000130e167221 */ /* 0x001fe20000010000 */
[----:B------:R-:W-:Y:S01]  /*9d90*/  PRMT R12, RZ, 0x5410, R16 ;  /* 0x00005410ff0c7816 */ /* 0x000fe20000000010 */
[----:B------:R-:W-:Y:S01]  /*9da0*/  HFMA2.BF16_V2 R44, R165, R44, -RZ.H0_H0 ;  /* 0x0000002ca52c7231 */ /* 0x000fe200003400ff */
        /* <DEDUP_REMOVED lines=17> */
[----:B------:R0:W5:Y:S01]  /*9ec0*/  LDG.E.CONSTANT R20, [R24.64+0xc] ;  /* 0x00000c0c18147981 */ /* 0x000162000c1e9900 */
[----:B------:R-:W-:Y:S01]  /*9ed0*/  FADD.FTZ R13, R13, R44 ;  /* 0x0000002c0d0d7221 */ /* 0x000fe20000010000 */
        /* <DEDUP_REMOVED lines=11> */
[C---:B-----5:R-:W-:Y:S02]  /*9f90*/  SEL R17, R16.reuse, RZ, !P0 ;  /* 0x000000ff10117207 */ /* 0x060fe40004000000 */
        /* <DEDUP_REMOVED lines=19> */
.L_x_14282:
[----:B------:R-:W-:Y:S05]  /*a0d0*/  BSYNC B2 ;  /* 0x0000000000027941 */ /* 0x000fea0003800000 */
.L_x_14281:
[----:B-----5:R-:W-:Y:S01]  /*a0e0*/  HFMA2.BF16_V2 R14, R159, R14, -RZ.H0_H0 ;  /* 0x0000000e9f0e7231 */ /* 0x020fe200003400ff */
[----:B0-----:R-:W-:Y:S01]  /*a0f0*/  FADD.FTZ R25, R12, R13 ;  /* 0x0000000d0c197221 */ /* 0x001fe20000010000 */
        /* <DEDUP_REMOVED lines=51> */
.L_x_14284:
[----:B------:R-:W-:Y:S05]  /*a430*/  BSYNC B2 ;  /* 0x0000000000027941 */ /* 0x000fea0003800000 */
.L_x_14283:
        /* <DEDUP_REMOVED lines=48> */
[----:B0-----:R-:W-:Y:S02]  /*a740*/  SEL R27, R22, RZ, !P2 ;  /* 0x000000ff161b7207 */ /* 0x001fe40005000000 */
        /* <DEDUP_REMOVED lines=8> */
.L_x_14286:
[----:B------:R-:W-:Y:S05]  /*a7d0*/  BSYNC B2 ;  /* 0x0000000000027941 */ /* 0x000fea0003800000 */
.L_x_14285:
        /* <DEDUP_REMOVED lines=58> */
.L_x_14288:
[----:B------:R-:W-:Y:S05]  /*ab80*/  BSYNC B2 ;  /* 0x0000000000027941 */ /* 0x000fea0003800000 */
.L_x_14287:
        /* <DEDUP_REMOVED lines=53> */
.L_x_14290:
[----:B------:R-:W-:Y:S05]  /*aee0*/  BSYNC B2 ;  /* 0x0000000000027941 */ /* 0x000fea0003800000 */
.L_x_14289:
        /* <DEDUP_REMOVED lines=57> */
.L_x_14292:
[----:B------:R-:W-:Y:S05]  /*b280*/  BSYNC B2 ;  /* 0x0000000000027941 */ /* 0x000fea0003800000 */
.L_x_14291:
        /* <DEDUP_REMOVED lines=58> */
.L_x_14294:
[----:B------:R-:W-:Y:S05]  /*b630*/  BSYNC B2 ;  /* 0x0000000000027941 */ /* 0x000fea0003800000 */
.L_x_14293:
[----:B-----5:R-:W-:Y:S01]  /*b640*/  HFMA2.BF16_V2 R14, R159, R14, -RZ.H0_H0 ;  /* 0x0000000e9f0e7231 */ /* 0x020fe200003400ff */
[----:B------:R-:W-:Y:S01]  /*b650*/  FADD.FTZ R24, R12, R13 ;  /* 0x0000000d0c187221 */ /* 0x000fe20000010000 */
[----:B------:R-:W-:Y:S01]  /*b660*/  HFMA2.BF16_V2 R16, R161, R16, -RZ.H0_H0 ;  /* 0x00000010a1107231 */ /* 0x000fe200003400ff */
[----:B------:R0:W5:Y:S01]  /*b670*/  LDG.E.CONSTANT R22, [R38.64+0xc] ;  /* 0x00000c0c26167981 */ /* 0x000162000c1e9900 */
[----:B------:R-:W-:Y:S01]  /*b680*/  HFMA2.BF16_V2 R18, R163, R18, -RZ.H0_H0 ;  /* 0x00000012a3127231 */ /* 0x000fe200003400ff */
[--C-:B------:R-:W-:Y:S01]  /*b690*/  PRMT R12, RZ, 0x5410, R14.reuse ;  /* 0x00005410ff0c7816 */ /* 0x100fe2000000000e */
        /* <DEDUP_REMOVED lines=47> */
.L_x_14296:
[----:B------:R-:W-:Y:S05]  /*b990*/  BSYNC B2 ;  /* 0x0000000000027941 */ /* 0x000fea0003800000 */
.L_x_14295:
        /* <DEDUP_REMOVED lines=57> */
.L_x_14298:
[----:B------:R-:W-:Y:S05]  /*bd30*/  BSYNC B2 ;  /* 0x0000000000027941 */ /* 0x000fea0003800000 */
.L_x_14297:
[----:B-----5:R-:W-:Y:S01]  /*bd40*/  HFMA2.BF16_V2 R16, R159, R16, -RZ.H0_H0 ;  /* 0x000000109f107231 */ /* 0x020fe200003400ff */
[----:B------:R-:W-:Y:S01]  /*bd50*/  FADD.FTZ R14, R14, R17 ;  /* 0x000000110e0e7221 */ /* 0x000fe20000010000 */
[----:B------:R-:W-:Y:S01]  /*bd60*/  HFMA2.BF16_V2 R18, R161, R18, -RZ.H0_H0 ;  /* 0x00000012a1127231 */ /* 0x000fe200003400ff */
[----:B------:R-:W-:Y:S01]  /*bd70*/  FADD.FTZ R59, R59, R24 ;  /* 0x000000183b3b7221 */ /* 0x000fe20000010000 */
[----:B------:R-:W-:Y:S01]  /*bd80*/  HFMA2.BF16_V2 R20, R163, R20, -RZ.H0_H0 ;  /* 0x00000014a3147231 */ /* 0x000fe200003400ff */
[----:B------:R-:W-:Y:S01]  /*bd90*/  FADD.FTZ R21, R12, R13 ;  /* 0x0000000d0c157221 */ /* 0x000fe20000010000 */
[----:B------:R-:W-:Y:S01]  /*bda0*/  PRMT R12, RZ, 0x5410, R16 ;  /* 0x00005410ff0c7816 */ /* 0x000fe20000000010 */
[----:B------:R-:W-:Y:S01]  /*bdb0*/  FADD.FTZ R24, R14, R19 ;  /* 0x000000130e187221 */ /* 0x000fe20000010000 */
[----:B------:R-:W-:Y:S01]  /*bdc0*/  PRMT R13, RZ, 0x5410, R18 ;  /* 0x00005410ff0d7816 */ /* 0x000fe20000000012 */
[----:B------:R-:W-:Y:S01]  /*bdd0*/  HFMA2.BF16_V2 R22, R165, R22, -RZ.H0_H0 ;  /* 0x00000016a5167231 */ /* 0x000fe200003400ff */
        /* <DEDUP_REMOVED lines=48> */
.L_x_14300:
[----:B------:R-:W-:Y:S05]  /*c0e0*/  BSYNC B2 ;  /* 0x0000000000027941 */ /* 0x000fea0003800000 */
.L_x_14299:
[----:B-----5:R-:W-:Y:S01]  /*c0f0*/  HFMA2.BF16_V2 R14, R159, R14, -RZ.H0_H0 ;  /* 0x0000000e9f0e7231 */ /* 0x020fe200003400ff */
[----:B------:R-:W-:Y:S01]  /*c100*/  FADD.FTZ R19, R12, R13 ;  /* 0x0000000d0c137221 */ /* 0x000fe20000010000 */
[----:B------:R-:W-:Y:S01]  /*c110*/  HFMA2.BF16_V2 R16, R161, R16, -RZ.H0_H0 ;  /* 0x00000010a1107231 */ /* 0x000fe200003400ff */
[----:B------:R-:W-:Y:S01]  /*c120*/  FADD.FTZ R60, R60, R21 ;  /* 0x000000153c3c7221 */ /* 0x000fe20000010000 */
[----:B------:R-:W-:Y:S01]  /*c130*/  HFMA2.BF16_V2 R18, R163, R18, -RZ.H0_H0 ;  /* 0x00000012a3127231 */ /* 0x000fe200003400ff */
[----:B0-----:R-:W-:Y:S01]  /*c140*/  PRMT R8, RZ, 0x5410, R14 ;  /* 0x00005410ff087816 */ /* 0x001fe2000000000e */
[----:B------:R-:W-:Y:S01]  /*c150*/  FADD.FTZ R61, R61, R24 ;  /* 0x000000183d3d7221 */ /* 0x000fe20000010000 */
[----:B------:R-:W-:-:S02]  /*c160*/  PRMT R9, RZ, 0x5410, R16 ;  /* 0x00005410ff097816 */ /* 0x000fc40000000010 */
[----:B------:R-:W-:Y:S02]  /*c170*/  PRMT R12, RZ, 0x5410, R18 ;  /* 0x00005410ff0c7816 */ /* 0x000fe40000000012 */
        /* <DEDUP_REMOVED lines=10> */
[----:B------:R0:W5:Y:S04]  /*c220*/  LDG.E.CONSTANT R16, [R10.64+0x8] ;  /* 0x0000080c0a107981 */ /* 0x000168000c1e9900 */
        /* <DEDUP_REMOVED lines=33> */
.L_x_14302:
[----:B------:R-:W-:Y:S05]  /*c440*/  BSYNC B2 ;  /* 0x0000000000027941 */ /* 0x000fea0003800000 */
.L_x_14301:
        /* <DEDUP_REMOVED lines=27> */
[C---:B0-----:R-:W-:Y:S02]  /*c600*/  IADD3 R4, R157.reuse, 0x2, RZ ;  /* 0x000000029d047810 */ /* 0x041fe40007ffe0ff */
[----:B------:R-:W-:-:S02]  /*c610*/  IADD3 R17, R157, 0x6, RZ ;  /* 0x000000069d117810 */ /* 0x000fc40007ffe0ff */
[C---:B------:R-:W-:Y:S02]  /*c620*/  ISETP.GE.AND P5, PT, R157.reuse, UR14, PT ;  /* 0x0000000e9d007c0c */ /* 0x040fe4000bfa6270 */
[----:B------:R-:W-:Y:S02]  /*c630*/  IADD3 R11, R157, 0x5, RZ ;  /* 0x000000059d0b7810 */ /* 0x000fe40007ffe0ff */
[----:B------:R-:W-:Y:S02]  /*c640*/  ISETP.GE.AND P0, PT, R4, UR14, PT ;  /* 0x0000000e04007c0c */ /* 0x000fe4000bf06270 */
[----:B------:R-:W-:Y:S02]  /*c650*/  ISETP.GE.AND P2, PT, R17, UR14, PT ;  /* 0x0000000e11007c0c */ /* 0x000fe4000bf46270 */
[C---:B------:R-:W-:Y:S02]  /*c660*/  IADD3 R17, R157.reuse, 0x7, RZ ;  /* 0x000000079d117810 */ /* 0x040fe40007ffe0ff */
[----:B------:R-:W-:-:S02]  /*c670*/  IADD3 R4, R157, 0x4, RZ ;  /* 0x000000049d047810 */ /* 0x000fc40007ffe0ff */
[----:B------:R-:W-:Y:S02]  /*c680*/  IADD3 R5, R157, 0x3, RZ ;  /* 0x000000039d057810 */ /* 0x000fe40007ffe0ff */
[----:B------:R-:W-:Y:S02]  /*c690*/  ISETP.GE.AND P3, PT, R11, UR14, PT ;  /* 0x0000000e0b007c0c */ /* 0x000fe4000bf66270 */
        /* <DEDUP_REMOVED lines=20> */
.L_x_14304:
[----:B------:R-:W-:Y:S05]  /*c7e0*/  BSYNC B2 ;  /* 0x0000000000027941 */ /* 0x000fea0003800000 */
.L_x_14303:
[----:B-----5:R-:W-:Y:S01]  /*c7f0*/  HFMA2.BF16_V2 R12, R159, R12, -RZ.H0_H0 ;  /* 0x0000000c9f0c7231 */ /* 0x020fe200003400ff */
[----:B------:R-:W-:Y:S01]  /*c800*/  FADD.FTZ R20, R8, R9 ;  /* 0x0000000908147221 */ /* 0x000fe20000010000 */
[----:B------:R-:W-:Y:S01]  /*c810*/  HFMA2.BF16_V2 R14, R161, R14, -RZ.H0_H0 ;  /* 0x0000000ea10e7231 */ /* 0x000fe200003400ff */
[----:B------:R-:W-:Y:S01]  /*c820*/  FADD.FTZ R10, R10, R13 ;  /* 0x0000000d0a0a7221 */ /* 0x000fe20000010000 */
[----:B------:R-:W-:Y:S01]  /*c830*/  HFMA2.BF16_V2 R16, R163, R16, -RZ.H0_H0 ;  /* 0x00000010a3107231 */ /* 0x000fe200003400ff */
[----:B0-----:R-:W-:Y:S01]  /*c840*/  PRMT R4, RZ, 0x5410, R12 ;  /* 0x00005410ff047816 */ /* 0x001fe2000000000c */
[----:B------:R-:W-:Y:S01]  /*c850*/  HFMA2.BF16_V2 R18, R165, R18, -RZ.H0_H0 ;  /* 0x00000012a5127231 */ /* 0x000fe200003400ff */
[----:B------:R-:W-:Y:S01]  /*c860*/  PRMT R5, RZ, 0x5410, R14 ;  /* 0x00005410ff057816 */ /* 0x000fe2000000000e */
[----:B------:R-:W-:Y:S01]  /*c870*/  FADD.FTZ R15, R10, R15 ;  /* 0x0000000f0a0f7221 */ /* 0x000fe20000010000 */
[----:B------:R-:W-:Y:S01]  /*c880*/  PRMT R8, RZ, 0x5410, R16 ;  /* 0x00005410ff087816 */ /* 0x000fe20000000010 */
[----:B------:R0:W5:Y:S01]  /*c890*/  LDG.E.CONSTANT R10, [R6.64+0x4] ;  /* 0x0000040c060a7981 */ /* 0x000162000c1e9900 */
[----:B------:R-:W-:Y:S01]  /*c8a0*/  PRMT R12, RZ, 0x7610, R12 ;  /* 0x00007610ff0c7816 */ /* 0x000fe2000000000c */
[----:B------:R-:W-:Y:S01]  /*c8b0*/  FADD.FTZ R62, R62, R19 ;  /* 0x000000133e3e7221 */ /* 0x000fe20000010000 */
[----:B------:R-:W-:-:S02]  /*c8c0*/  PRMT R14, RZ, 0x7610, R14 ;  /* 0x00007610ff0e7816 */ /* 0x000fc4000000000e */
[----:B------:R-:W-:Y:S01]  /*c8d0*/  PRMT R16, RZ, 0x7610, R16 ;  /* 0x00007610ff107816 */ /* 0x000fe20000000010 */
[----:B------:R-:W-:Y:S02]  /*c8e0*/  FADD.FTZ R4, R4, R12 ;  /* 0x0000000c04047221 */ /* 0x000fe40000010000 */
[----:B------:R-:W-:Y:S01]  /*c8f0*/  FADD.FTZ R5, R5, R14 ;  /* 0x0000000e05057221 */ /* 0x000fe20000010000 */
[----:B------:R0:W5:Y:S01]  /*c900*/  LDG.E.CONSTANT R12, [R6.64+0x8] ;  /* 0x0000080c060c7981 */ /* 0x000162000c1e9900 */
[----:B------:R-:W-:Y:S02]  /*c910*/  FADD.FTZ R9, R8, R16 ;  /* 0x0000001008097221 */ /* 0x000fe40000010000 */
[----:B------:R-:W-:Y:S01]  /*c920*/  FADD.FTZ R4, R4, R5 ;  /* 0x0000000504047221 */ /* 0x000fe20000010000 */
[----:B------:R0:W5:Y:S01]  /*c930*/  LDG.E.CONSTANT R8, [R6.64] ;  /* 0x0000000c06087981 */ /* 0x000162000c1e9900 */
[--C-:B------:R-:W-:Y:S02]  /*c940*/  PRMT R5, RZ, 0x5410, R18.reuse ;  /* 0x00005410ff057816 */ /* 0x100fe40000000012 */
[----:B------:R-:W-:Y:S01]  /*c950*/  PRMT R18, RZ, 0x7610, R18 ;  /* 0x00007610ff127816 */ /* 0x000fe20000000012 */
[----:B------:R0:W5:Y:S01]  /*c960*/  LDG.E.CONSTANT R14, [R6.64+0xc] ;  /* 0x00000c0c060e7981 */ /* 0x000162000c1e9900 */
[----:B------:R-:W-:Y:S01]  /*c970*/  BSSY B2, `(.L_x_14305) ;  /* 0x0000022000027945 */ /* 0x000fe20003800000 */
[----:B------:R-:W-:-:S02]  /*c980*/  FADD.FTZ R4, R4, R9 ;  /* 0x0000000904047221 */ /* 0x000fc40000010000 */
        /* <DEDUP_REMOVED lines=32> */
.L_x_14306:
[----:B------:R-:W-:Y:S05]  /*cb90*/  BSYNC B2 ;  /* 0x0000000000027941 */ /* 0x000fea0003800000 */
.L_x_14305:
        /* <DEDUP_REMOVED lines=8> */
[----:B0-----:R-:W-:Y:S02]  /*cc20*/  PRMT R6, RZ, 0x5410, R12 ;  /* 0x00005410ff067816 */ /* 0x001fe4000000000c */
        /* <DEDUP_REMOVED lines=44> */
.L_x_14308:
[----:B------:R-:W-:Y:S05]  /*cef0*/  BSYNC B2 ;  /* 0x0000000000027941 */ /* 0x000fea0003800000 */
.L_x_14307:
        /* <DEDUP_REMOVED lines=13> */
[----:B------:R-:W-:-:S05]  /*cfd0*/  PRMT R8, RZ, 0x7610, R8 ;  /* 0x00007610ff087816 */ /* 0x000fca0000000008 */
[----:B------:R-:W-:Y:S01]  /*cfe0*/  FADD.FTZ R7, R7, R8 ;  /* 0x0000000807077221 */ /* 0x000fe20000010000 */
[--C-:B------:R-:W-:Y:S02]  /*cff0*/  PRMT R8, RZ, 0x5410, R10.reuse ;  /* 0x00005410ff087816 */ /* 0x100fe4000000000a */
[----:B------:R-:W-:Y:S01]  /*d000*/  PRMT R10, RZ, 0x7610, R10 ;  /* 0x00007610ff0a7816 */ /* 0x000fe2000000000a */
[----:B------:R-:W-:Y:S01]  /*d010*/  FADD.FTZ R6, R6, R7 ;  /* 0x0000000706067221 */ /* 0x000fe20000010000 */
[--C-:B------:R-:W-:Y:S02]  /*d020*/  PRMT R7, RZ, 0x5410, R12.reuse ;  /* 0x00005410ff077816 */ /* 0x100fe4000000000c */
        /* <DEDUP_REMOVED lines=35> */
.L_x_14310:
[----:B------:R-:W-:Y:S05]  /*d260*/  BSYNC B2 ;  /* 0x0000000000027941 */ /* 0x000fea0003800000 */
.L_x_14309:
        /* <DEDUP_REMOVED lines=49> */
.L_x_14312:
[----:B------:R-:W-:Y:S05]  /*d580*/  BSYNC B2 ;  /* 0x0000000000027941 */ /* 0x000fea0003800000 */
.L_x_14311:
        /* <DEDUP_REMOVED lines=26> */
[C---:B------:R-:W-:Y:S02]  /*d730*/  ISETP.GE.AND P5, PT, R157.reuse, UR14, PT ;  /* 0x0000000e9d007c0c */ /* 0x040fe4000bfa6270 */
[C---:B------:R-:W-:Y:S02]  /*d740*/  IADD3 R11, R157.reuse, 0x6, RZ ;  /* 0x000000069d0b7810 */ /* 0x040fe40007ffe0ff */
[----:B------:R-:W-:Y:S02]  /*d750*/  ISETP.GE.AND P0, PT, R8, UR14, PT ;  /* 0x0000000e08007c0c */ /* 0x000fe4000bf06270 */
[----:B------:R-:W-:Y:S02]  /*d760*/  ISETP.GE.AND P3, PT, R10, UR14, PT ;  /* 0x0000000e0a007c0c */ /* 0x000fe4000bf66270 */
[C---:B------:R-:W-:Y:S02]  /*d770*/  IADD3 R10, R157.reuse, 0x7, RZ ;  /* 0x000000079d0a7810 */ /* 0x040fe40007ffe0ff */
[----:B------:R-:W-:-:S02]  /*d780*/  IADD3 R8, R157, 0x4, RZ ;  /* 0x000000049d087810 */ /* 0x000fc40007ffe0ff */
[----:B------:R-:W-:Y:S02]  /*d790*/  IADD3 R9, R157, 0x3, RZ ;  /* 0x000000039d097810 */ /* 0x000fe40007ffe0ff */
[----:B------:R-:W-:Y:S02]  /*d7a0*/  ISETP.GE.AND P2, PT, R11, UR14, PT ;  /* 0x0000000e0b007c0c */ /* 0x000fe4000bf46270 */
[----:B------:R-:W-:Y:S02]  /*d7b0*/  SEL R11, R104, RZ, !P0 ;  /* 0x000000ff680b7207 */ /* 0x000fe40004000000 */
        /* <DEDUP_REMOVED lines=19> */
.L_x_14314:
[----:B------:R-:W-:Y:S05]  /*d8f0*/  BSYNC B2 ;  /* 0x0000000000027941 */ /* 0x000fea0003800000 */
.L_x_14313:
        /* <DEDUP_REMOVED lines=53> */
.L_x_14316:
[----:B------:R-:W-:Y:S05]  /*dc50*/  BSYNC B2 ;  /* 0x0000000000027941 */ /* 0x000fea0003800000 */
.L_x_14315:
[----:B------:R-:W-:Y:S01]  /*dc60*/  HFMA2.BF16_V2 R114, R159, R114, -RZ.H0_H0 ;  /* 0x000000729f727231 */ /* 0x000fe200003400ff */
[----:B------:R-:W-:Y:S01]  /*dc70*/  FADD.FTZ R4, R4, R7 ;  /* 0x0000000704047221 */ /* 0x000fe20000010000 */
[----:B------:R-:W-:Y:S01]  /*dc80*/  HFMA2.BF16_V2 R112, R161, R112, -RZ.H0_H0 ;  /* 0x00000070a1707231 */ /* 0x000fe200003400ff */
[----:B------:R-:W-:Y:S01]  /*dc90*/  BSSY B2, `(.L_x_14317) ;  /* 0x0000030000027945 */ /* 0x000fe20003800000 */
[----:B------:R-:W-:Y:S01]  /*dca0*/  HFMA2.BF16_V2 R110, R163, R110, -RZ.H0_H0 ;  /* 0x0000006ea36e7231 */ /* 0x000fe200003400ff */
        /* <DEDUP_REMOVED lines=46> */
.L_x_14318:
[----:B------:R-:W-:Y:S05]  /*df90*/  BSYNC B2 ;  /* 0x0000000000027941 */ /* 0x000fea0003800000 */
.L_x_14317:
        /* <DEDUP_REMOVED lines=49> */
.L_x_14320:
[----:B------:R-:W-:Y:S05]  /*e2b0*/  BSYNC B2 ;  /* 0x0000000000027941 */ /* 0x000fea0003800000 */
.L_x_14319:
        /* <DEDUP_REMOVED lines=58> */
.L_x_14322:
[----:B------:R-:W-:Y:S05]  /*e660*/  BSYNC B2 ;  /* 0x0000000000027941 */ /* 0x000fea0003800000 */
.L_x_14321:
        /* <DEDUP_REMOVED lines=49> */
.L_x_14324:
[----:B------:R-:W-:Y:S05]  /*e980*/  BSYNC B2 ;  /* 0x0000000000027941 */ /* 0x000fea0003800000 */
.L_x_14323:
        /* <DEDUP_REMOVED lines=11> */
[--C-:B------:R-:W-:Y:S01]  /*ea40*/  PRMT R8, RZ, 0x5410, R147.reuse ;  /* 0x00005410ff087816 */ /* 0x100fe20000000093 */
        /* <DEDUP_REMOVED lines=39> */
.L_x_14326:
[----:B------:R-:W-:Y:S05]  /*ecc0*/  BSYNC B2 ;  /* 0x0000000000027941 */ /* 0x000fea0003800000 */
.L_x_14325:
        /* <DEDUP_REMOVED lines=20> */
[----:B------:R-:W-:Y:S02]  /*ee10*/  ISETP.GE.AND P6, PT, R157, UR14, PT ;  /* 0x0000000e9d007c0c */ /* 0x000fe4000bfc6270 */
[----:B------:R-:W-:Y:S02]  /*ee20*/  ISETP.GE.AND P1, PT, R9, UR14, PT ;  /* 0x0000000e09007c0c */ /* 0x000fe4000bf26270 */
[C---:B------:R-:W-:Y:S02]  /*ee30*/  IADD3 R9, R157.reuse, 0x3, RZ ;  /* 0x000000039d097810 */ /* 0x040fe40007ffe0ff */
[----:B------:R-:W-:-:S02]  /*ee40*/  IADD3 R10, R157, 0x2, RZ ;  /* 0x000000029d0a7810 */ /* 0x000fc40007ffe0ff */
[----:B------:R-:W-:Y:S02]  /*ee50*/  ISETP.GE.AND P4, PT, R9, UR14, PT ;  /* 0x0000000e09007c0c */ /* 0x000fe4000bf86270 */
[C---:B------:R-:W-:Y:S02]  /*ee60*/  IADD3 R9, R157.reuse, 0x7, RZ ;  /* 0x000000079d097810 */ /* 0x040fe40007ffe0ff */
[----:B------:R-:W-:Y:S02]  /*ee70*/  ISETP.GE.AND P5, PT, R10, UR14, PT ;  /* 0x0000000e0a007c0c */ /* 0x000fe4000bfa6270 */
[C---:B------:R-:W-:Y:S02]  /*ee80*/  IADD3 R10, R157.reuse, 0x4, RZ ;  /* 0x000000049d0a7810 */ /* 0x040fe40007ffe0ff */
[----:B------:R-:W-:Y:S02]  /*ee90*/  IADD3 R11, R157, 0x5, RZ ;  /* 0x000000059d0b7810 */ /* 0x000fe40007ffe0ff */
[----:B------:R-:W-:-:S02]  /*eea0*/  ISETP.GE.AND P0, PT, R9, UR14, PT ;  /* 0x0000000e09007c0c */ /* 0x000fc4000bf06270 */
[----:B------:R-:W-:Y:S02]  /*eeb0*/  IADD3 R157, R157, 0x6, RZ ;  /* 0x000000069d9d7810 */ /* 0x000fe40007ffe0ff */
[----:B------:R-:W-:Y:S02]  /*eec0*/  PRMT R9, R153, 0x7632, R9 ;  /* 0x0000763299097816 */ /* 0x000fe40000000009 */
[----:B------:R-:W-:Y:S02]  /*eed0*/  @P6 PRMT R154, RZ, 0x7610, R154 ;  /* 0x00007610ff9a6816 */ /* 0x000fe4000000009a */
[----:B------:R-:W-:Y:S02]  /*eee0*/  ISETP.GE.AND P6, PT, R157, UR14, PT ;  /* 0x0000000e9d007c0c */ /* 0x000fe4000bfc6270 */
[----:B------:R-:W-:Y:S02]  /*eef0*/  ISETP.GE.AND P3, PT, R10, UR14, PT ;  /* 0x0000000e0a007c0c */ /* 0x000fe4000bf66270 */
[----:B------:R-:W-:-:S02]  /*ef00*/  SEL R10, R153, RZ, !P5 ;  /* 0x000000ff990a7207 */ /* 0x000fc40006800000 */
[----:B------:R-:W-:Y:S02]  /*ef10*/  ISETP.GE.AND P2, PT, R11, UR14, PT ;  /* 0x0000000e0b007c0c */ /* 0x000fe4000bf46270 */
[----:B------:R-:W-:Y:S02]  /*ef20*/  SEL R153, R9, RZ, !P4 ;  /* 0x000000ff09997207 */ /* 0x000fe40006000000 */
        /* <DEDUP_REMOVED lines=9> */
[----:B------:R-:W-:-:S02]  /*efc0*/  PRMT R154, R154, 0x5410, R9 ;  /* 0x000054109a9a7816 */ /* 0x000fc40000000009 */
[----:B------:R-:W-:Y:S02]  /*efd0*/  @!P0 PRMT R156, R13, 0x7610, R156 ;  /* 0x000076100d9c8816 */ /* 0x000fe4000000009c */
.L_x_14328:
[----:B------:R-:W-:Y:S05]  /*efe0*/  BSYNC B2 ;  /* 0x0000000000027941 */ /* 0x000fea0003800000 */
.L_x_14327:
        /* <DEDUP_REMOVED lines=26> */
[----:B------:R-:W-:Y:S02]  /*f190*/  FADD.FTZ R11, R10, R11 ;  /* 0x0000000b0a0b7221 */ /* 0x000fe40000010000 */
[----:B------:R-:W-:Y:S02]  /*f1a0*/  FADD.FTZ R76, R76, R7 ;  /* 0x000000074c4c7221 */ /* 0x000fe40000010000 */
[----:B------:R-:W-:Y:S02]  /*f1b0*/  FADD.FTZ R77, R77, R8 ;  /* 0x000000084d4d7221 */ /* 0x000fe40000010000 */
[----:B------:R-:W-:Y:S02]  /*f1c0*/  FADD.FTZ R78, R78, R11 ;  /* 0x0000000b4e4e7221 */ /* 0x000fe40000010000 */
.L_x_14264:
[----:B------:R-:W-:Y:S05]  /*f1d0*/  BSYNC B0 ;  /* 0x0000000000007941 */ /* 0x000fea0003800000 */
.L_x_14263:
[----:B------:R-:W-:-:S04]  /*f1e0*/  IADD3 R79, R79, 0x4, RZ ;  /* 0x000000044f4f7810 */ /* 0x000fc80007ffe0ff */
[----:B------:R-:W-:-:S13]  /*f1f0*/  ISETP.GE.AND P0, PT, R79, UR9, PT ;  /* 0x000000094f007c0c */ /* 0x000fda000bf06270 */
[----:B------:R-:W-:Y:S01]  /*f200*/  @P0 CALL.REL.NOINC `(.L_x_14262) ;  /* 0x0000001000000944 */ /* 0x000fe20003c00000 */
[----:B------:R-:W-:Y:S05]  /*f210*/  BRA `(.L_x_14329) ;  /* 0xffff81b000007947 */ /* 0x000fea000383ffff */
.L_x_14262:
[----:B------:R-:W-:Y:S05]  /*f220*/  BSYNC B1 ;  /* 0x0000000000017941 */ /* 0x000fea0003800000 */
.L_x_14261:
[----:B------:R-:W5:Y:S01]  /*f230*/  LDL.LU R38, [R1+0x68] ;  /* 0x0000680001267983 */ /* 0x000f620000300800 */
[----:B------:R-:W-:Y:S01]  /*f240*/  LOP3.LUT P0, RZ, R57, 0x3, RZ, 0xc0, !PT ;  /* 0x0000000339ff7812 */ /* 0x000fe2000780c0ff */
[----:B------:R-:W-:Y:S02]  /*f250*/  BSSY B0, `(.L_x_14330) ;  /* 0x00000aa000007945 */ /* 0x000fe40003800000 */
[----:B------:R-:W0:Y:S04]  /*f260*/  SHFL.BFLY PT, R2, R47, 0x2, 0x1f ;  /* 0x0c401f002f027f89 */ /* 0x000e2800000e0000 */
[----:B------:R-:W2:Y:S04]  /*f270*/  SHFL.BFLY PT, R9, R50, 0x2, 0x1f ;  /* 0x0c401f0032097f89 */ /* 0x000ea800000e0000 */
[----:B------:R-:W3:Y:S04]  /*f280*/  SHFL.BFLY PT, R3, R80, 0x2, 0x1f ;  /* 0x0c401f0050037f89 */ /* 0x000ee800000e0000 */
[----:B------:R-:W4:Y:S04]  /*f290*/  SHFL.BFLY PT, R5, R46, 0x2, 0x1f ;  /* 0x0c401f002e057f89 */ /* 0x000f2800000e0000 */
        /* <DEDUP_REMOVED lines=9> */
[----:B----4-:R-:W-:-:S03]  /*f330*/  FADD.FTZ R5, R5, R46 ;  /* 0x0000002e05057221 */ /* 0x010fc60000010000 */
[----:B------:R-:W4:Y:S01]  /*f340*/  SHFL.BFLY PT, R11, R52, 0x2, 0x1f ;  /* 0x0c401f00340b7f89 */ /* 0x000f2200000e0000 */
[----:B-1----:R-:W-:-:S03]  /*f350*/  FADD.FTZ R7, R7, R48 ;  /* 0x0000003007077221 */ /* 0x002fc60000010000 */
[----:B------:R-:W1:Y:S01]  /*f360*/  SHFL.BFLY PT, R10, R55, 0x2, 0x1f ;  /* 0x0c401f00370a7f89 */ /* 0x000e6200000e0000 */
[----:B------:R-:W-:-:S03]  /*f370*/  FADD.FTZ R61, R14, R61 ;  /* 0x0000003d0e3d7221 */ /* 0x000fc60000010000 */
[----:B------:R-:W1:Y:S01]  /*f380*/  SHFL.BFLY PT, R12, R59, 0x2, 0x1f ;  /* 0x0c401f003b0c7f89 */ /* 0x000e6200000e0000 */
[----:B------:R-:W-:-:S03]  /*f390*/  FADD.FTZ R49, R4, R49 ;  /* 0x0000003104317221 */ /* 0x000fc60000010000 */
        /* <DEDUP_REMOVED lines=15> */
[----:B0-----:R-:W-:Y:S01]  /*f490*/  FADD.FTZ R64, R9, R64 ;  /* 0x0000004009407221 */ /* 0x001fe20000010000 */
[----:B------:R-:W-:Y:S02]  /*f4a0*/  LOP3.LUT R9, R0, 0xffffffc0, RZ, 0xc0, !PT ;  /* 0xffffffc000097812 */ /* 0x000fe400078ec0ff */
[----:B------:R-:W0:Y:S01]  /*f4b0*/  SHFL.BFLY PT, R25, R68, 0x2, 0x1f ;  /* 0x0c401f0044197f89 */ /* 0x000e2200000e0000 */
[----:B--2---:R-:W-:Y:S01]  /*f4c0*/  FADD.FTZ R17, R17, R58 ;  /* 0x0000003a11117221 */ /* 0x004fe20000010000 */
[----:B------:R-:W-:Y:S02]  /*f4d0*/  ISETP.NE.OR P1, PT, R9, 0x40, P0 ;  /* 0x000000400900780c */ /* 0x000fe40000725670 */
        /* <DEDUP_REMOVED lines=83> */
[----:B--2---:R-:W-:Y:S02]  /*fa10*/  FADD.FTZ R33, R33, R34 ;  /* 0x0000002221217221 */ /* 0x004fe40000010000 */
[----:B---3--:R-:W-:Y:S02]  /*fa20*/  FADD.FTZ R46, R46, R35 ;  /* 0x000000232e2e7221 */ /* 0x008fe40000010000 */
[----:B----4-:R-:W-:Y:S02]  /*fa30*/  FADD.FTZ R47, R74, R47 ;  /* 0x0000002f4a2f7221 */ /* 0x010fe40000010000 */
[----:B-1----:R-:W-:Y:S02]  /*fa40*/  FADD.FTZ R60, R60, R37 ;  /* 0x000000253c3c7221 */ /* 0x002fe40000010000 */
[----:B------:R-:W-:Y:S02]  /*fa50*/  FADD.FTZ R61, R76, R39 ;  /* 0x000000274c3d7221 */ /* 0x000fe40000010000 */
[----:B------:R-:W-:-:S02]  /*fa60*/  FADD.FTZ R64, R77, R36 ;  /* 0x000000244d407221 */ /* 0x000fc40000010000 */
[----:B0-----:R-:W-:Y:S02]  /*fa70*/  FADD.FTZ R65, R78, R41 ;  /* 0x000000294e417221 */ /* 0x001fe40000010000 */
[----:B-----5:R-:W-:Y:S01]  /*fa80*/  IMAD.SHL.U32 R26, R38, 0x100, RZ ;  /* 0x00000100261a7824 */ /* 0x020fe200078e00ff */
[----:B------:R-:W-:Y:S06]  /*fa90*/  BAR.SYNC.DEFER_BLOCKING 0x0 ;  /* 0x0000000000007b1d */ /* 0x000fec0000010000 */
        /* <DEDUP_REMOVED lines=37> */
.L_x_14331:
[----:B------:R-:W-:Y:S05]  /*fcf0*/  BSYNC B0 ;  /* 0x0000000000007941 */ /* 0x000fea0003800000 */
.L_x_14330:
[----:B------:R-:W-:Y:S01]  /*fd00*/  BAR.SYNC.DEFER_BLOCKING 0x0 ;  /* 0x0000000000007b1d */ /* 0x000fe20000010000 */
[----:B------:R-:W-:-:S02]  /*fd10*/  ISETP.GT.OR P1, PT, R0, 0x3f, P0 ;  /* 0x0000003f0000780c */ /* 0x000fc40000724670 */
[----:B------:R-:W-:-:S03]  /*fd20*/  LOP3.LUT R69, R0, 0xffffffe0, RZ, 0xc0, !PT ;  /* 0xffffffe000457812 */ /* 0x000fc600078ec0ff */
        /* <DEDUP_REMOVED lines=69> */
.L_x_14333:
[----:B------:R-:W-:Y:S05]  /*10180*/  BSYNC B0 ;  /* 0x0000000000007941 */ /* 0x000fea0003800000 */
.L_x_14332:
[----:B------:R-:W-:Y:S01]  /*10190*/  BAR.SYNC.DEFER_BLOCKING 0x0 ;  /* 0x0000000000007b1d */ /* 0x000fe20000010000 */
[----:B------:R-:W-:Y:S02]  /*101a0*/  ISETP.NE.OR P1, PT, R69, 0x20, P0 ;  /* 0x000000204500780c */ /* 0x000fe40000725670 */
[----:B------:R-:W-:-:S03]  /*101b0*/  IADD3 R29, R0, 0x1f, RZ ;  /* 0x0000001f001d7810 */ /* 0x000fc60007ffe0ff */
[----:B------:R-:W-:Y:S08]  /*101c0*/  BSSY B0, `(.L_x_14334) ;  /* 0x0000025000007945 */ /* 0x000ff00003800000 */
        /* <DEDUP_REMOVED lines=36> */
.L_x_14335:
[----:B------:R-:W-:Y:S05]  /*10410*/  BSYNC B0 ;  /* 0x0000000000007941 */ /* 0x000fea0003800000 */
.L_x_14334:
        /* <DEDUP_REMOVED lines=72> */
.L_x_14337:
[----:B------:R-:W-:Y:S05]  /*108a0*/  BSYNC B0 ;  /* 0x0000000000007941 */ /* 0x000fea0003800000 */
.L_x_14336:
[----:B------:R-:W-:Y:S06]  /*108b0*/  BAR.SYNC.DEFER_BLOCKING 0x0 ;  /* 0x0000000000007b1d */ /* 0x000fec0000010000 */
[----:B------:R-:W-:Y:S05]  /*108c0*/  @P2 EXIT ;  /* 0x000000000000294d */ /* 0x000fea0003800000 */
[----:B------:R-:W-:Y:S05]  /*108d0*/  @P0 EXIT ;  /* 0x000000000000094d */ /* 0x000fea0003800000 */
[----:B------:R-:W1:Y:S01]  /*108e0*/  S2UR UR4, SR_CTAID.X ;  /* 0x00000000000479c3 */ /* 0x000e620000002500 */
[----:B------:R-:W-:Y:S01]  /*108f0*/  ULDC UR7, c[0x0][0xc] ;  /* 0x0000030000077ab9 */ /* 0x000fe20000000800 */
[----:B------:R-:W-:Y:S01]  /*10900*/  SHF.R.S32.HI R0, RZ, 0x1f, R57 ;  /* 0x0000001fff007819 */ /* 0x000fe20000011439 */
[----:B------:R-:W-:Y:S01]  /*10910*/  UIMAD UR7, UR11, UR7, URZ ;  /* 0x000000070b0772a4 */ /* 0x000fe2000f8e023f */
[----:B0-----:R-:W-:Y:S01]  /*10920*/  F2FP.BF16.PACK_AB R4, R9, R4 ;  /* 0x000000040904723e */ /* 0x001fe200000010ff */
[----:B------:R-:W-:Y:S01]  /*10930*/  ULDC UR8, c[0x0][0x14] ;  /* 0x0000050000087ab9 */ /* 0x000fe20000000800 */
[----:B------:R-:W-:Y:S01]  /*10940*/  LEA.HI R0, R0, R57, RZ, 0x2 ;  /* 0x0000003900007211 */ /* 0x000fe200078f10ff */
[----:B------:R-:W-:Y:S01]  /*10950*/  UIMAD UR7, UR7, UR8, URZ ;  /* 0x00000008070772a4 */ /* 0x000fe2000f8e023f */
[----:B------:R-:W0:Y:S01]  /*10960*/  S2UR UR5, SR_CTAID.Z ;  /* 0x00000000000579c3 */ /* 0x000e220000002700 */
[----:B------:R-:W-:-:S02]  /*10970*/  F2FP.BF16.PACK_AB R2, R3, R2 ;  /* 0x000000020302723e */ /* 0x000fc400000010ff */
[----:B------:R-:W-:Y:S02]  /*10980*/  SHF.R.S32.HI R0, RZ, 0x2, R0 ;  /* 0x00000002ff007819 */ /* 0x000fe40000011400 */
[----:B------:R-:W-:Y:S02]  /*10990*/  F2FP.BF16.PACK_AB R5, R6, R5 ;  /* 0x000000050605723e */ /* 0x000fe400000010ff */
[C---:B------:R-:W-:Y:S02]  /*109a0*/  IADD3 R27, R0.reuse, 0x8, RZ ;  /* 0x00000008001b7810 */ /* 0x040fe40007ffe0ff */
[C---:B------:R-:W-:Y:S02]  /*109b0*/  IADD3 R28, R0.reuse, 0x10, RZ ;  /* 0x00000010001c7810 */ /* 0x040fe40007ffe0ff */
[C---:B------:R-:W-:Y:S02]  /*109c0*/  IADD3 R37, R0.reuse, 0x28, RZ ;  /* 0x0000002800257810 */ /* 0x040fe40007ffe0ff */
[----:B------:R-:W-:-:S02]  /*109d0*/  IADD3 R51, R0, 0x58, RZ ;  /* 0x0000005800337810 */ /* 0x000fc40007ffe0ff */
[C---:B------:R-:W-:Y:S01]  /*109e0*/  IADD3 R67, R0.reuse, 0x88, RZ ;  /* 0x0000008800437810 */ /* 0x040fe20007ffe0ff */
[----:B-1----:R-:W-:Y:S01]  /*109f0*/  UIMAD UR6, UR4, UR8, URZ ;  /* 0x00000008040672a4 */ /* 0x002fe2000f8e023f */
[C---:B------:R-:W-:Y:S02]  /*10a00*/  IADD3 R71, R0.reuse, 0x98, RZ ;  /* 0x0000009800477810 */ /* 0x040fe40007ffe0ff */
[C---:B------:R-:W-:Y:S02]  /*10a10*/  IADD3 R79, R0.reuse, 0xb8, RZ ;  /* 0x000000b8004f7810 */ /* 0x040fe40007ffe0ff */
[C---:B------:R-:W-:Y:S02]  /*10a20*/  IADD3 R83, R0.reuse, 0xc8, RZ ;  /* 0x000000c800537810 */ /* 0x040fe40007ffe0ff */
[----:B------:R-:W-:Y:S01]  /*10a30*/  IADD3 R89, R0, 0xe0, RZ ;  /* 0x000000e000597810 */ /* 0x000fe20007ffe0ff */
[----:B0-----:R-:W-:Y:S01]  /*10a40*/  USHF.L.U32 UR4, UR5, 0x8, URZ ;  /* 0x0000000805047899 */ /* 0x001fe2000800063f */
[----:B------:R-:W-:Y:S01]  /*10a50*/  PRMT R3, R2, 0x7632, R3 ;  /* 0x0000763202037816 */ /* 0x000fe20000000003 */
[----:B------:R-:W-:Y:S01]  /*10a60*/  USHF.L.U32 UR5, UR6, 0x8, URZ ;  /* 0x0000000806057899 */ /* 0x000fe2000800063f */
[----:B------:R-:W-:Y:S01]  /*10a70*/  F2FP.BF16.PACK_AB R7, R8, R7 ;  /* 0x000000070807723e */ /* 0x000fe200000010ff */
[----:B------:R-:W-:Y:S01]  /*10a80*/  USHF.L.U32 UR6, UR7, 0x8, URZ ;  /* 0x0000000807067899 */ /* 0x000fe2000800063f */
[----:B------:R-:W-:Y:S01]  /*10a90*/  PRMT R6, R5, 0x7632, R6 ;  /* 0x0000763205067816 */ /* 0x000fe20000000006 */
        /* <DEDUP_REMOVED lines=20> */
[----:B------:R-:W-:Y:S01]  /*10be0*/  STG.E.U16 [R26.64], R4 ;  /* 0x000000041a007986 */ /* 0x000fe2000c10150c */
        /* <DEDUP_REMOVED lines=8> */
[----:B------:R-:W-:Y:S02]  /*10c70*/  IADD3 R41, P0, R36, UR4, RZ ;  /* 0x0000000424297c10 */ /* 0x000fe4000ff1e0ff */
[----:B------:R-:W-:Y:S02]  /*10c80*/  IADD3 R42, P2, R37, UR4, RZ ;  /* 0x00000004252a7c10 */ /* 0x000fe4000ff5e0ff */
[----:B------:R-:W-:Y:S02]  /*10c90*/  LEA.HI.X R35, R35, c[0x0][0x174], R38, 0x1, P1 ;  /* 0x00005d0023237a11 */ /* 0x000fe400008f0c26 */
[----:B------:R-:W-:Y:S02]  /*10ca0*/  IADD3 R38, R0, 0x30, RZ ;  /* 0x0000003000267810 */ /* 0x000fe40007ffe0ff */
        /* <DEDUP_REMOVED lines=26> */
[----:B------:R-:W-:Y:S02]  /*10e50*/  IADD3 R56, P2, R51, UR4, RZ ;  /* 0x0000000433387c10 */ /* 0x000fe4000ff5e0ff */
[----:B------:R-:W-:Y:S02]  /*10e60*/  LEA.HI.X R49, R49, c[0x0][0x174], R52, 0x1, P1 ;  /* 0x00005d0031317a11 */ /* 0x000fe400008f0c34 */
[----:B------:R-:W-:Y:S02]  /*10e70*/  IADD3 R52, R0, 0x60, RZ ;  /* 0x0000006000347810 */ /* 0x000fe40007ffe0ff */
[----:B------:R-:W-:Y:S02]  /*10e80*/  LEA.HI.X.SX32 R58, R50, UR7, 0x1, P0 ;  /* 0x00000007323a7c11 */ /* 0x000fe400080f0eff */
        /* <DEDUP_REMOVED lines=22> */
[----:B------:R-:W-:Y:S02]  /*10ff0*/  LEA.HI.X R59, R69, c[0x0][0x174], R70, 0x1, P0 ;  /* 0x00005d00453b7a11 */ /* 0x000fe400000f0c46 */
[----:B------:R-:W-:Y:S02]  /*11000*/  LEA R62, P1, R63, c[0x0][0x170], 0x1 ;  /* 0x00005c003f3e7a11 */ /* 0x000fe400078208ff */
[----:B------:R-:W-:-:S02]  /*11010*/  IADD3 R69, P0, R66, UR4, RZ ;  /* 0x0000000442457c10 */ /* 0x000fc4000ff1e0ff */
[----:B------:R-:W-:Y:S02]  /*11020*/  IADD3 R72, P2, R67, UR4, RZ ;  /* 0x0000000443487c10 */ /* 0x000fe4000ff5e0ff */
[----:B------:R-:W-:Y:S02]  /*11030*/  IADD3 R70, R0, 0x90, RZ ;  /* 0x0000009000467810 */ /* 0x000fe40007ffe0ff */
[----:B------:R-:W-:Y:S02]  /*11040*/  LEA.HI.X R63, R63, c[0x0][0x174], R68, 0x1, P1 ;  /* 0x00005d003f3f7a11 */ /* 0x000fe400008f0c44 */
[----:B------:R-:W-:Y:S02]  /*11050*/  LEA.HI.X.SX32 R74, R66, UR7, 0x1, P0 ;  /* 0x00000007424a7c11 */ /* 0x000fe400080f0eff */
[----:B------:R-:W-:Y:S02]  /*11060*/  LEA.HI.X.SX32 R67, R67, UR7, 0x1, P2 ;  /* 0x0000000743437c11 */ /* 0x000fe400090f0eff */
[----:B------:R-:W-:-:S02]  /*11070*/  LEA R66, P1, R72, c[0x0][0x170], 0x1 ;  /* 0x00005c0048427a11 */ /* 0x000fc400078208ff */
[C---:B------:R-:W-:Y:S02]  /*11080*/  LEA R68, P0, R69.reuse, c[0x0][0x170], 0x1 ;  /* 0x00005c0045447a11 */ /* 0x040fe400078008ff */
[----:B------:R-:W-:Y:S02]  /*11090*/  IADD3 R75, P2, R70, UR4, RZ ;  /* 0x00000004464b7c10 */ /* 0x000fe4000ff5e0ff */
[----:B------:R-:W-:Y:S02]  /*110a0*/  LEA.HI.X R67, R72, c[0x0][0x174], R67, 0x1, P1 ;  /* 0x00005d0048437a11 */ /* 0x000fe400008f0c43 */
[----:B------:R-:W-:Y:S02]  /*110b0*/  LEA.HI.X R69, R69, c[0x0][0x174], R74, 0x1, P0 ;  /* 0x00005d0045457a11 */ /* 0x000fe400000f0c4a */
[----:B------:R-:W-:Y:S02]  /*110c0*/  IADD3 R73, P1, R71, UR4, RZ ;  /* 0x0000000447497c10 */ /* 0x000fe4000ff3e0ff */
[----:B------:R-:W-:-:S02]  /*110d0*/  LEA.HI.X.SX32 R78, R70, UR7, 0x1, P2 ;  /* 0x00000007464e7c11 */ /* 0x000fc400090f0eff */
[----:B------:R-:W-:Y:S02]  /*110e0*/  LEA R70, P0, R75, c[0x0][0x170], 0x1 ;  /* 0x00005c004b467a11 */ /* 0x000fe400078008ff */
[C---:B------:R-:W-:Y:S02]  /*110f0*/  IADD3 R74, R0.reuse, 0xa0, RZ ;  /* 0x000000a0004a7810 */ /* 0x040fe40007ffe0ff */
[----:B------:R-:W-:Y:S02]  /*11100*/  LEA.HI.X.SX32 R76, R71, UR7, 0x1, P1 ;  /* 0x00000007474c7c11 */ /* 0x000fe400088f0eff */
[----:B------:R-:W-:Y:S02]  /*11110*/  LEA R72, P1, R73, c[0x0][0x170], 0x1 ;  /* 0x00005c0049487a11 */ /* 0x000fe400078208ff */
[----:B------:R-:W-:Y:S02]  /*11120*/  LEA.HI.X R71, R75, c[0x0][0x174], R78, 0x1, P0 ;  /* 0x00005d004b477a11 */ /* 0x000fe400000f0c4e */
[----:B------:R-:W-:-:S02]  /*11130*/  IADD3 R75, R0, 0xa8, RZ ;  /* 0x000000a8004b7810 */ /* 0x000fc40007ffe0ff */
[C---:B------:R-:W-:Y:S02]  /*11140*/  IADD3 R81, P0, R74.reuse, UR4, RZ ;  /* 0x000000044a517c10 */ /* 0x040fe4000ff1e0ff */
[----:B------:R-:W-:Y:S02]  /*11150*/  LEA.HI.X R73, R73, c[0x0][0x174], R76, 0x1, P1 ;  /* 0x00005d0049497a11 */ /* 0x000fe400008f0c4c */
[----:B------:R-:W-:Y:S02]  /*11160*/  IADD3 R77, P1, R75, UR4, RZ ;  /* 0x000000044b4d7c10 */ /* 0x000fe4000ff3e0ff */
[----:B------:R-:W-:Y:S02]  /*11170*/  LEA.HI.X.SX32 R82, R74, UR7, 0x1, P0 ;  /* 0x000000074a527c11 */ /* 0x000fe400080f0eff */
[----:B------:R-:W-:Y:S02]  /*11180*/  LEA R74, P0, R81, c[0x0][0x170], 0x1 ;  /* 0x00005c00514a7a11 */ /* 0x000fe400078008ff */
[----:B------:R-:W-:-:S02]  /*11190*/  IADD3 R78, R0, 0xb0, RZ ;  /* 0x000000b0004e7810 */ /* 0x000fc40007ffe0ff */
[----:B------:R-:W-:Y:S02]  /*111a0*/  LEA.HI.X.SX32 R80, R75, UR7, 0x1, P1 ;  /* 0x000000074b507c11 */ /* 0x000fe400088f0eff */
[----:B------:R-:W-:Y:S02]  /*111b0*/  LEA.HI.X R75, R81, c[0x0][0x174], R82, 0x1, P0 ;  /* 0x00005d00514b7a11 */ /* 0x000fe400000f0c52 */
[----:B------:R-:W-:Y:S02]  /*111c0*/  LEA R76, P1, R77, c[0x0][0x170], 0x1 ;  /* 0x00005c004d4c7a11 */ /* 0x000fe400078208ff */
[----:B------:R-:W-:Y:S02]  /*111d0*/  IADD3 R81, P0, R78, UR4, RZ ;  /* 0x000000044e517c10 */ /* 0x000fe4000ff1e0ff */
[----:B------:R-:W-:Y:S02]  /*111e0*/  IADD3 R84, P2, R79, UR4, RZ ;  /* 0x000000044f547c10 */ /* 0x000fe4000ff5e0ff */
[----:B------:R-:W-:-:S02]  /*111f0*/  IADD3 R82, R0, 0xc0, RZ ;  /* 0x000000c000527810 */ /* 0x000fc40007ffe0ff */
[----:B------:R-:W-:Y:S02]  /*11200*/  LEA.HI.X R77, R77, c[0x0][0x174], R80, 0x1, P1 ;  /* 0x00005d004d4d7a11 */ /* 0x000fe400008f0c50 */
[----:B------:R-:W-:Y:S02]  /*11210*/  LEA.HI.X.SX32 R86, R78, UR7, 0x1, P0 ;  /* 0x000000074e567c11 */ /* 0x000fe400080f0eff */
[----:B------:R-:W-:Y:S02]  /*11220*/  LEA.HI.X.SX32 R79, R79, UR7, 0x1, P2 ;  /* 0x000000074f4f7c11 */ /* 0x000fe400090f0eff */
[----:B------:R-:W-:Y:S02]  /*11230*/  LEA R78, P1, R84, c[0x0][0x170], 0x1 ;  /* 0x00005c00544e7a11 */ /* 0x000fe400078208ff */
[----:B------:R-:W-:Y:S02]  /*11240*/  LEA R80, P0, R81, c[0x0][0x170], 0x1 ;  /* 0x00005c0051507a11 */ /* 0x000fe400078008ff */
[----:B------:R-:W-:-:S02]  /*11250*/  IADD3 R87, P2, R82, UR4, RZ ;  /* 0x0000000452577c10 */ /* 0x000fc4000ff5e0ff */
[----:B------:R-:W-:Y:S02]  /*11260*/  LEA.HI.X R79, R84, c[0x0][0x174], R79, 0x1, P1 ;  /* 0x00005d00544f7a11 */ /* 0x000fe400008f0c4f */
[----:B------:R-:W-:Y:S02]  /*11270*/  LEA.HI.X R81, R81, c[0x0][0x174], R86, 0x1, P0 ;  /* 0x00005d0051517a11 */ /* 0x000fe400000f0c56 */
[----:B------:R-:W-:Y:S02]  /*11280*/  IADD3 R85, P1, R83, UR4, RZ ;  /* 0x0000000453557c10 */ /* 0x000fe4000ff3e0ff */
[----:B------:R-:W-:Y:S02]  /*11290*/  LEA.HI.X.SX32 R90, R82, UR7, 0x1, P2 ;  /* 0x00000007525a7c11 */ /* 0x000fe400090f0eff */
[----:B------:R-:W-:Y:S02]  /*112a0*/  LEA R82, P0, R87, c[0x0][0x170], 0x1 ;  /* 0x00005c0057527a11 */ /* 0x000fe400078008ff */
[----:B------:R-:W-:-:S02]  /*112b0*/  LEA.HI.X.SX32 R88, R83, UR7, 0x1, P1 ;  /* 0x0000000753587c11 */ /* 0x000fc400088f0eff */
[C---:B------:R-:W-:Y:S02]  /*112c0*/  IADD3 R86, R0.reuse, 0xd0, RZ ;  /* 0x000000d000567810 */ /* 0x040fe40007ffe0ff */
        /* <DEDUP_REMOVED lines=8> */
[----:B------:R-:W-:Y:S02]  /*11350*/  IADD3 R91, P2, R89, UR4, RZ ;  /* 0x00000004595b7c10 */ /* 0x000fe4000ff5e0ff */
[----:B------:R-:W-:Y:S02]  /*11360*/  LEA.HI.X.SX32 R93, R87, UR7, 0x1, P1 ;  /* 0x00000007575d7c11 */ /* 0x000fe400088f0eff */
[----:B------:R-:W-:-:S02]  /*11370*/  LEA R88, P1, R92, c[0x0][0x170], 0x1 ;  /* 0x00005c005c587a11 */ /* 0x000fc400078208ff */
[----:B------:R-:W-:Y:S02]  /*11380*/  LEA.HI.X R87, R90, c[0x0][0x174], R95, 0x1, P0 ;  /* 0x00005d005a577a11 */ /* 0x000fe400000f0c5f */
[----:B------:R-:W-:Y:S02]  /*11390*/  LEA.HI.X.SX32 R94, R89, UR7, 0x1, P2 ;  /* 0x00000007595e7c11 */ /* 0x000fe400090f0eff */
[----:B------:R-:W-:Y:S02]  /*113a0*/  LEA R90, P0, R91, c[0x0][0x170], 0x1 ;  /* 0x00005c005b5a7a11 */ /* 0x000fe400078008ff */
[----:B------:R-:W-:Y:S02]  /*113b0*/  LEA.HI.X R89, R92, c[0x0][0x174], R93, 0x1, P1 ;  /* 0x00005d005c597a11 */ /* 0x000fe400008f0c5d */
[C---:B------:R-:W-:Y:S02]  /*113c0*/  IADD3 R92, R0.reuse, 0xe8, RZ ;  /* 0x000000e8005c7810 */ /* 0x040fe40007ffe0ff */
[----:B------:R-:W-:-:S02]  /*113d0*/  IADD3 R93, R0, 0xf0, RZ ;  /* 0x000000f0005d7810 */ /* 0x000fc40007ffe0ff */
[----:B------:R-:W-:Y:S02]  /*113e0*/  IADD3 R0, R0, 0xf8, RZ ;  /* 0x000000f800007810 */ /* 0x000fe40007ffe0ff */
[----:B------:R-:W-:Y:S02]  /*113f0*/  LEA.HI.X R91, R91, c[0x0][0x174], R94, 0x1, P0 ;  /* 0x00005d005b5b7a11 */ /* 0x000fe400000f0c5e */
[----:B------:R-:W-:Y:S02]  /*11400*/  IADD3 R97, P0, R92, UR4, RZ ;  /* 0x000000045c617c10 */ /* 0x000fe4000ff1e0ff */
[----:B------:R-:W-:Y:S02]  /*11410*/  IADD3 R9, P2, R0, UR4, RZ ;  /* 0x0000000400097c10 */ /* 0x000fe4000ff5e0ff */
[----:B------:R-:W-:Y:S02]  /*11420*/  IADD3 R95, P1, R93, UR4, RZ ;  /* 0x000000045d5f7c10 */ /* 0x000fe4000ff3e0ff */
[----:B------:R-:W-:-:S02]  /*11430*/  LEA.HI.X.SX32 R100, R92, UR7, 0x1, P0 ;  /* 0x000000075c647c11 */ /* 0x000fc400080f0eff */
[----:B------:R-:W-:Y:S02]  /*11440*/  LEA R92, P0, R97, c[0x0][0x170], 0x1 ;  /* 0x00005c00615c7a11 */ /* 0x000fe400078008ff */
[----:B------:R-:W-:Y:S02]  /*11450*/  LEA.HI.X.SX32 R0, R0, UR7, 0x1, P2 ;  /* 0x0000000700007c11 */ /* 0x000fe400090f0eff */
[----:B------:R-:W-:Y:S02]  /*11460*/  LEA R96, P2, R9, c[0x0][0x170], 0x1 ;  /* 0x00005c0009607a11 */ /* 0x000fe400078408ff */
[----:B------:R-:W-:Y:S02]  /*11470*/  LEA.HI.X.SX32 R98, R93, UR7, 0x1, P1 ;  /* 0x000000075d627c11 */ /* 0x000fe400088f0eff */
[----:B------:R-:W-:Y:S02]  /*11480*/  LEA.HI.X R93, R97, c[0x0][0x174], R100, 0x1, P0 ;  /* 0x00005d00615d7a11 */ /* 0x000fe400000f0c64 */
[----:B------:R-:W-:-:S02]  /*11490*/  LEA.HI.X R97, R9, c[0x0][0x174], R0, 0x1, P2 ;  /* 0x00005d0009617a11 */ /* 0x000fc400010f0c00 */
[----:B------:R-:W-:Y:S02]  /*114a0*/  PRMT R0, R4, 0x7632, R0 ;  /* 0x0000763204007816 */ /* 0x000fe40000000000 */
[----:B------:R-:W-:Y:S02]  /*114b0*/  F2FP.BF16.PACK_AB R22, R23, R22 ;  /* 0x000000161716723e */ /* 0x000fe400000010ff */
[----:B------:R-:W-:Y:S01]  /*114c0*/  F2FP.BF16.PACK_AB R24, R25, R24 ;  /* 0x000000181918723e */ /* 0x000fe200000010ff */
[----:B------:R0:W-:Y:S01]  /*114d0*/  STG.E.U16 [R30.64], R0 ;  /* 0x000000001e007986 */ /* 0x0001e2000c10150c */
[----:B------:R-:W-:Y:S02]  /*114e0*/  F2FP.BF16.PACK_AB R32, R33, R32 ;  /* 0x000000202120723e */ /* 0x000fe400000010ff */
[----:B------:R-:W-:Y:S01]  /*114f0*/  F2FP.BF16.PACK_AB R46, R47, R46 ;  /* 0x0000002e2f2e723e */ /* 0x000fe200000010ff */
[----:B------:R1:W-:Y:S01]  /*11500*/  STG.E.U16 [R28.64], R2 ;  /* 0x000000021c007986 */ /* 0x0003e2000c10150c */
[----:B------:R-:W-:-:S02]  /*11510*/  F2FP.BF16.PACK_AB R60, R61, R60 ;  /* 0x0000003c3d3c723e */ /* 0x000fc400000010ff */
[----:B------:R-:W-:Y:S01]  /*11520*/  LEA R94, P1, R95, c[0x0][0x170], 0x1 ;  /* 0x00005c005f5e7a11 */ /* 0x000fe200078208ff */
[----:B------:R2:W-:Y:S01]  /*11530*/  STG.E.U16 [R34.64], R3 ;  /* 0x0000000322007986 */ /* 0x0005e2000c10150c */
[----:B------:R-:W-:Y:S02]  /*11540*/  F2FP.BF16.PACK_AB R64, R65, R64 ;  /* 0x000000404140723e */ /* 0x000fe400000010ff */
[----:B------:R-:W-:Y:S01]  /*11550*/  LEA.HI.X R95, R95, c[0x0][0x174], R98, 0x1, P1 ;  /* 0x00005d005f5f7a11 */ /* 0x000fe200008f0c62 */
[----:B------:R-:W-:Y:S01]  /*11560*/  STG.E.U16 [R40.64], R5 ;  /* 0x0000000528007986 */ /* 0x000fe2000c10150c */
[----:B0-----:R-:W-:Y:S02]  /*11570*/  PRMT R0, R7, 0x7632, R0 ;  /* 0x0000763207007816 */ /* 0x001fe40000000000 */
[----:B------:R-:W-:Y:S01]  /*11580*/  PRMT R31, R16, 0x7632, R31 ;  /* 0x00007632101f7816 */ /* 0x000fe2000000001f */
[----:B------:R0:W-:Y:S01]  /*11590*/  STG.E.U16 [R36.64], R6 ;  /* 0x0000000624007986 */ /* 0x0001e2000c10150c */
[----:B-1----:R-:W-:-:S02]  /*115a0*/  PRMT R2, R10, 0x7632, R2 ;  /* 0x000076320a027816 */ /* 0x002fc40000000002 */
[----:B------:R-:W-:Y:S01]  /*115b0*/  PRMT R28, R14, 0x7632, R28 ;  /* 0x000076320e1c7816 */ /* 0x000fe2000000001c */
[----:B------:R1:W-:Y:S01]  /*115c0*/  STG.E.U16 [R38.64], R7 ;  /* 0x0000000726007986 */ /* 0x0003e2000c10150c */
[----:B--2---:R-:W-:-:S03]  /*115d0*/  PRMT R3, R12, 0x7632, R3 ;  /* 0x000076320c037816 */ /* 0x004fc60000000003 */
[----:B------:R2:W-:Y:S04]  /*115e0*/  STG.E.U16 [R42.64], R0 ;  /* 0x000000002a007986 */ /* 0x0005e8000c10150c */
[----:B------:R3:W-:Y:S01]  /*115f0*/  STG.E.U16 [R44.64], R10 ;  /* 0x0000000a2c007986 */ /* 0x0007e2000c10150c */
[----:B0-----:R-:W-:-:S03]  /*11600*/  PRMT R36, R20, 0x7632, R36 ;  /* 0x0000763214247816 */ /* 0x001fc60000000024 */
[----:B------:R0:W-:Y:S01]  /*11610*/  STG.E.U16 [R48.64], R2 ;  /* 0x0000000230007986 */ /* 0x0001e2000c10150c */
[----:B-1----:R-:W-:Y:S02]  /*11620*/  PRMT R38, R22, 0x7632, R38 ;  /* 0x0000763216267816 */ /* 0x002fe40000000026 */
[----:B------:R-:W-:Y:S01]  /*11630*/  PRMT R39, R24, 0x7632, R39 ;  /* 0x0000763218277816 */ /* 0x000fe20000000027 */
[----:B------:R-:W-:Y:S01]  /*11640*/  STG.E.U16 [R54.64], R12 ;  /* 0x0000000c36007986 */ /* 0x000fe2000c10150c */
[----:B--2---:R-:W-:Y:S02]  /*11650*/  PRMT R0, R18, 0x7632, R0 ;  /* 0x0000763212007816 */ /* 0x004fe40000000000 */
[----:B------:R-:W-:Y:S01]  /*11660*/  PRMT R42, R32, 0x7632, R42 ;  /* 0x00007632202a7816 */ /* 0x000fe2000000002a */
[----:B------:R-:W-:Y:S01]  /*11670*/  STG.E.U16 [R50.64], R3 ;  /* 0x0000000332007986 */ /* 0x000fe2000c10150c */
[----:B---3--:R-:W-:-:S03]  /*11680*/  PRMT R44, R46, 0x7632, R44 ;  /* 0x000076322e2c7816 */ /* 0x008fc6000000002c */
[----:B------:R-:W-:Y:S01]  /*11690*/  STG.E.U16 [R52.64], R14 ;  /* 0x0000000e34007986 */ /* 0x000fe2000c10150c */
[----:B0-----:R-:W-:-:S03]  /*116a0*/  PRMT R48, R64, 0x7632, R48 ;  /* 0x0000763240307816 */ /* 0x001fc60000000030 */
[----:B------:R-:W-:Y:S04]  /*116b0*/  STG.E.U16 [R56.64], R28 ;  /* 0x0000001c38007986 */ /* 0x000fe8000c10150c */
[----:B------:R-:W-:Y:S04]  /*116c0*/  STG.E.U16 [R58.64], R16 ;  /* 0x000000103a007986 */ /* 0x000fe8000c10150c */
[----:B------:R-:W-:Y:S04]  /*116d0*/  STG.E.U16 [R62.64], R31 ;  /* 0x0000001f3e007986 */ /* 0x000fe8000c10150c */
[----:B------:R-:W-:Y:S04]  /*116e0*/  STG.E.U16 [R68.64], R18 ;  /* 0x0000001244007986 */ /* 0x000fe8000c10150c */
[----:B------:R0:W-:Y:S04]  /*116f0*/  STG.E.U16 [R66.64], R0 ;  /* 0x0000000042007986 */ /* 0x0001e8000c10150c */
[----:B------:R-:W-:Y:S04]  /*11700*/  STG.E.U16 [R70.64], R20 ;  /* 0x0000001446007986 */ /* 0x000fe8000c10150c */
        /* <DEDUP_REMOVED lines=15> */
.L_x_14338:
        /* <DEDUP_REMOVED lines=16> */
.L_x_25426:


//--------------------- .text._ZN4vllm25paged_attention_v2_kernelI13__nv_bfloat16S1_Li192ELi32ELi128ELNS_18Fp8KVCacheDataTypeE0ELb1ELi512EEEvPfS3_PT_PKS4_PKT0_SA_ifPKiSC_iPKfiiiSE_SE_iiiii --------------------------
	.section	.text._ZN4vllm25paged_attention_v2_kernelI13__nv_bfloat16S1_Li192ELi32ELi128ELNS_18Fp8KVCacheDataTypeE0ELb1ELi512EEEvPfS3_PT_PKS4_PKT0_SA_ifPKiSC_iPKfiiiSE_SE_iiiii,"ax",@progbits
	.sectioninfo	@"SHI_REGISTERS=255"
	.align	128
        .global         _ZN4vllm25paged_attention_v2_kernelI13__nv_bfloat16S1_Li192ELi32ELi128ELNS_18Fp8KVCacheDataTypeE0ELb1ELi512EEEvPfS3_PT_PKS4_PKT0_SA_ifPKiSC_iPKfiiiSE_SE_iiiii
        .type           _ZN4vllm25paged_attention_v2_kernelI13__nv_bfloat16S1_Li192ELi32ELi128ELNS_18Fp8KVCacheDataTypeE0ELb1ELi512EEEvPfS3_PT_PKS4_PKT0_SA_ifPKiSC_iPKfiiiSE_SE_iiiii,@function
        .size           _ZN4vllm25paged_attention_v2_kernelI13__nv_bfloat16S1_Li192ELi32ELi128ELNS_18Fp8KVCacheDataTypeE0ELb1ELi512EEEvPfS3_PT_PKS4_PKT0_SA_ifPKiSC_iPKfiiiSE_SE_iiiii,(.L_x_25427 - _ZN4vllm25paged_attention_v2_kernelI13__nv_bfloat16S1_Li192ELi32ELi128ELNS_18Fp8KVCacheDataTypeE0ELb1ELi512EEEvPfS3_PT_PKS4_PKT0_SA_ifPKiSC_iPKfiiiSE_SE_iiiii)
        .other          _ZN4vllm25paged_attention_v2_kernelI13__nv_bfloat16S1_Li192ELi32ELi128ELNS_18Fp8KVCacheDataTypeE0ELb1ELi512EEEvPfS3_PT_PKS4_PKT0_SA_ifPKiSC_iPKfiiiSE_SE_iiiii,@"STO_CUDA_ENTRY STV_DEFAULT"
_ZN4vllm25paged_attention_v2_kernelI13__nv_bfloat16S1_Li192ELi32ELi128ELNS_18Fp8KVCacheDataTypeE0ELb1ELi512EEEvPfS3_PT_PKS4_PKT0_SA_ifPKiSC_iPKfiiiSE_SE_iiiii:
.text._ZN4vllm25paged_attention_v2_kernelI13__nv_bfloat16S1_Li192ELi32ELi128ELNS_18Fp8KVCacheDataTypeE0ELb1ELi512EEEvPfS3_PT_PKS4_PKT0_SA_ifPKiSC_iPKfiiiSE_SE_iiiii:
        /* <DEDUP_REMOVED lines=72> */
[----:B------:R-:W-:-:S04]  /*0480*/  UIMAD UR8, UR8, UR20, URZ ;  /* 0x00000014080872a4 */ /* 0x000fc8000f8e023f */
[----:B------:R-:W-:-:S04]  /*0490*/  UIMAD.WIDE.U32 UR4, UR5, UR8, UR4 ;  /* 0x00000008050472a5 */ /* 0x000fc8000f8e0004 */
[----:B-1----:R-:W-:Y:S02]  /*04a0*/  UIMAD.WIDE.U32 UR4, UR5, UR12, URZ ;  /* 0x0000000c050472a5 */ /* 0x002fe4000f8e003f */
[----:B------:R-:W-:Y:S02]  /*04b0*/  UIADD3 UR8, UR16, 0x1f, URZ ;  /* 0x0000001f10087890 */ /* 0x000fe4000fffe03f */
[----:B--2---:R-:W-:Y:S01]  /*04c0*/  UIMAD UR12, UR5, UR18, UR12 ;  /* 0x00000012050c72a4 */ /* 0x004fe2000f8e020c */
[----:B------:R-:W0:Y:S01]  /*04d0*/  S2R R6, SR_TID.X ;  /* 0x0000000000067919 */ /* 0x000e220000002100 */
[----:B------:R-:W-:Y:S02]  /*04e0*/  USHF.R.S32.HI UR9, URZ, 0x1f, UR8 ;  /* 0x0000001f3f097899 */ /* 0x000fe40008011408 */
[----:B------:R-:W-:Y:S02]  /*04f0*/  UISETP.GT.U32.AND UP2, UPT, UR20, UR12, UPT ;  /* 0x0000000c1400728c */ /* 0x000fe4000bf44070 */
[----:B------:R-:W-:-:S02]  /*0500*/  ULEA.HI UR8, UR9, UR8, URZ, 0x5 ;  /* 0x0000000809087291 */ /* 0x000fc4000f8f283f */
[----:B------:R-:W-:Y:S02]  /*0510*/  ULEA UR10, UR13, 0x10, 0x4 ;  /* 0x000000100d0a7891 */ /* 0x000fe4000f8e203f */
[----:B------:R-:W-:-:S05]  /*0520*/  USHF.R.S32.HI UR8, URZ, 0x5, UR8 ;  /* 0x000000053f087899 */ /* 0x000fca0008011408 */
[----:B------:R-:W-:Y:S02]  /*0530*/  @!UP2 UIADD3 UR12, UR12, -UR20, URZ ;  /* 0x800000140c0ca290 */ /* 0x000fe4000fffe03f */
[----:B------:R-:W-:Y:S02]  /*0540*/  UISETP.LT.AND UP0, UPT, UR8, UR10, UPT ;  /* 0x0000000a0800728c */ /* 0x000fe4000bf01270 */
[----:B------:R-:W-:Y:S02]  /*0550*/  UISETP.GE.U32.AND UP1, UPT, UR12, UR20, UPT ;  /* 0x000000140c00728c */ /* 0x000fe4000bf26070 */
[----:B------:R-:W-:Y:S02]  /*0560*/  USEL UR9, UR8, UR10, UP0 ;  /* 0x0000000a08097287 */ /* 0x000fe40008000000 */
[----:B------:R-:W-:Y:S02]  /*0570*/  ULOP3.LUT UR10, UR7, UR19, URZ, 0x3c, !UPT ;  /* 0x00000013070a7292 */ /* 0x000fe4000f8e3c3f */
[----:B------:R-:W-:-:S02]  /*0580*/  UIMAD UR4, UR13, -0x10, UR9 ;  /* 0xfffffff00d0478a4 */ /* 0x000fc4000f8e0209 */
[----:B------:R-:W-:Y:S01]  /*0590*/  @!UP2 UIADD3 UR5, UR5, 0x1, URZ ;  /* 0x000000010505a890 */ /* 0x000fe2000fffe03f */
[----:B0-----:R-:W-:Y:S01]  /*05a0*/  ISETP.GT.AND P0, PT, R6, 0x17, PT ;  /* 0x000000170600780c */ /* 0x001fe20003f04270 */
[----:B------:R-:W-:Y:S02]  /*05b0*/  ULEA UR4, UR4, UR17, 0x5 ;  /* 0x0000001104047291 */ /* 0x000fe4000f8e283f */
[----:B------:R-:W-:Y:S02]  /*05c0*/  UISETP.GE.AND UP2, UPT, UR10, URZ, UPT ;  /* 0x0000003f0a00728c */ /* 0x000fe4000bf46270 */
[----:B------:R-:W-:Y:S01]  /*05d0*/  @UP1 UIADD3 UR5, UR5, 0x1, URZ ;  /* 0x0000000105051890 */ /* 0x000fe2000fffe03f */
[----:B------:R-:W-:Y:S01]  /*05e0*/  SHF.R.S32.HI R0, RZ, 0x1f, R6 ;  /* 0x0000001fff007819 */ /* 0x000fe20000011406 */
[----:B------:R-:W-:Y:S02]  /*05f0*/  UISETP.NE.AND UP1, UPT, UR19, URZ, UPT ;  /* 0x0000003f1300728c */ /* 0x000fe4000bf25270 */
[----:B------:R-:W-:Y:S01]  /*0600*/  UISETP.LT.AND UP0, UPT, UR16, UR4, UPT ;  /* 0x000000041000728c */ /* 0x000fe2000bf01270 */
[----:B------:R-:W-:-:S02]  /*0610*/  LEA.HI R0, R0, R6, RZ, 0x5 ;  /* 0x0000000600007211 */ /* 0x000fc400078f28ff */
[----:B------:R-:W-:Y:S02]  /*0620*/  UMOV UR10, UR5 ;  /* 0x00000005000a7c82 */ /* 0x000fe40008000000 */
[----:B------:R-:W-:Y:S01]  /*0630*/  USEL UR4, UR16, UR4, UP0 ;  /* 0x0000000410047287 */ /* 0x000fe20008000000 */
[----:B------:R-:W-:Y:S01]  /*0640*/  LOP3.LUT R77, R0, 0xffffffe0, RZ, 0xc0, !PT ;  /* 0xffffffe0004d7812 */ /* 0x000fe200078ec0ff */
[----:B------:R-:W-:Y:S01]  /*0650*/  @!UP2 UIADD3 UR10, URZ, -UR10, URZ ;  /* 0x8000000a3f0aa290 */ /* 0x000fe2000fffe03f */
[----:B------:R-:W-:Y:S01]  /*0660*/  BSSY B0, `(.L_x_14339) ;  /* 0x0000052000007945 */ /* 0x000fe20003800000 */
[----:B------:R-:W-:Y:S02]  /*0670*/  UIADD3 UR12, -UR17, UR4, URZ ;  /* 0x00000004110c7290 */ /* 0x000fe4000fffe13f */
[----:B------:R-:W-:Y:S01]  /*0680*/  @!UP1 ULOP3.LUT UR10, URZ, UR19, URZ, 0x33, !UPT ;  /* 0x000000133f0a9292 */ /* 0x000fe2000f8e333f */
[----:B------:R-:W-:Y:S01]  /*0690*/  SHF.R.S32.HI R78, RZ, 0x5, R0 ;  /* 0x00000005ff4e7819 */ /* 0x000fe20000011400 */
[----:B------:R-:W-:Y:S01]  /*06a0*/  IMAD.IADD R77, R6, 0x1, -R77 ;  /* 0x00000001064d7824 */ /* 0x000fe200078e0a4d */
[----:B------:R-:W-:Y:S05]  /*06b0*/  @P0 BRA `(.L_x_14340) ;  /* 0x000004c000000947 */ /* 0x000fea0003800000 */
[----:B------:R-:W0:Y:S01]  /*06c0*/  S2R R4, SR_CTAID.Y ;  /* 0x0000000000047919 */ /* 0x000e220000002600 */
[C---:B------:R-:W-:Y:S01]  /*06d0*/  IMNMX R3, R6.reuse, -0x68, !PT ;  /* 0xffffff9806037817 */ /* 0x040fe20007800200 */
[----:B------:R-:W-:Y:S01]  /*06e0*/  IMAD R5, R5, 0xc0, RZ ;  /* 0x000000c005057824 */ /* 0x000fe200078e02ff */
[----:B------:R-:W-:Y:S02]  /*06f0*/  BSSY B1, `(.L_x_14341) ;  /* 0x0000022000017945 */ /* 0x000fe40003800000 */
[----:B------:R-:W-:-:S02]  /*0700*/  IADD3 R3, -R6, 0x7f, R3 ;  /* 0x0000007f06037810 */ /* 0x000fc40007ffe103 */
[----:B------:R-:W-:Y:S02]  /*0710*/  SHF.R.S32.HI R13, RZ, 0x1f, R5 ;  /* 0x0000001fff0d7819 */ /* 0x000fe40000011405 */
[C---:B------:R-:W-:Y:S02]  /*0720*/  LEA.HI R0, R3.reuse, 0x1, RZ, 0x19 ;  /* 0x0000000103007811 */ /* 0x040fe400078fc8ff */
[----:B------:R-:W-:Y:S02]  /*0730*/  ISETP.GE.U32.AND P0, PT, R3, 0x180, PT ;  /* 0x000001800300780c */ /* 0x000fe40003f06070 */
[----:B------:R-:W-:Y:S01]  /*0740*/  LOP3.LUT P1, R2, R0, 0x3, RZ, 0xc0, !PT ;  /* 0x0000000300027812 */ /* 0x000fe2000782c0ff */
[----:B0-----:R-:W-:-:S05]  /*0750*/  IMAD R0, R4, c[0x0][0x1b8], RZ ;  /* 0x00006e0004007a24 */ /* 0x001fca00078e02ff */
        /* <DEDUP_REMOVED lines=12> */
.L_x_14343:
        /* <DEDUP_REMOVED lines=15> */
.L_x_14342:
[----:B------:R-:W-:Y:S05]  /*0910*/  BSYNC B1 ;  /* 0x0000000000017941 */ /* 0x000fea0003800000 */
.L_x_14341:
        /* <DEDUP_REMOVED lines=10> */
.L_x_14344:
        /* <DEDUP_REMOVED lines=28> */
.L_x_14340:
[----:B------:R-:W-:Y:S05]  /*0b80*/  BSYNC B0 ;  /* 0x0000000000007941 */ /* 0x000fea0003800000 */
.L_x_14339:
[----:B------:R-:W-:Y:S01]  /*0b90*/  IABS R205, c[0x0][0x1e4] ;  /* 0x0000790000cd7a13 */ /* 0x000fe20000000000 */
[----:B------:R-:W-:Y:S01]  /*0ba0*/  UIADD3 UR13, UR16, -0x1, URZ ;  /* 0xffffffff100d7890 */ /* 0x000fe2000fffe03f */
[----:B------:R-:W-:Y:S01]  /*0bb0*/  BAR.SYNC.DEFER_BLOCKING 0x0 ;  /* 0x0000000000007b1d */ /* 0x000fe20000010000 */
[----:B------:R-:W-:-:S02]  /*0bc0*/  IMAD.MOV.U32 R27, RZ, RZ, -0x800001 ;  /* 0xff7fffffff1b7424 */ /* 0x000fc400078e00ff */
[----:B------:R-:W-:Y:S02]  /*0bd0*/  IMAD.MOV.U32 R76, RZ, RZ, R205 ;  /* 0x000000ffff4c7224 */ /* 0x000fe400078e00cd */
[----:B------:R-:W-:Y:S01]  /*0be0*/  IMAD.U32 R3, RZ, RZ, UR13 ;  /* 0x0000000dff037e24 */ /* 0x000fe2000f8e00ff */
[----:B------:R-:W0:Y:S01]  /*0bf0*/  I2F.RP R0, R205 ;  /* 0x000000cd00007306 */ /* 0x000e220000209400 */
[----:B------:R-:W1:Y:S01]  /*0c00*/  R2UR UR21, R205 ;  /* 0x00000000cd1573c2 */ /* 0x000e6200000e0000 */
[----:B------:R-:W-:Y:S01]  /*0c10*/  ULDC UR22, c[0x0][0x1e8] ;  /* 0x00007a0000167ab9 */ /* 0x000fe20000000800 */
[----:B------:R-:W-:Y:S01]  /*0c20*/  BSSY B0, `(.L_x_14345) ;  /* 0x0000341000007945 */ /* 0x000fe20003800000 */
[----:B------:R-:W-:Y:S01]  /*0c30*/  IABS R3, R3 ;  /* 0x0000000300037213 */ /* 0x000fe20000000000 */
[----:B------:R-:W-:Y:S02]  /*0c40*/  UISETP.GT.AND UP1, UPT, UR22, -0x1, UPT ;  /* 0xffffffff1600788c */ /* 0x000fe4000bf24270 */
[----:B------:R-:W-:-:S02]  /*0c50*/  ULDC UR25, c[0x0][0x1e4] ;  /* 0x0000790000197ab9 */ /* 0x000fc40000000800 */
[----:B------:R2:W3:Y:S01]  /*0c60*/  R2UR UR19, R3 ;  /* 0x00000000031373c2 */ /* 0x0004e200000e0000 */
[----:B------:R-:W-:Y:S02]  /*0c70*/  ULOP3.LUT UR13, UR13, UR25, URZ, 0x3c, !UPT ;  /* 0x000000190d0d7292 */ /* 0x000fe4000f8e3c3f */
[----:B------:R-:W-:Y:S01]  /*0c80*/  UISETP.NE.AND UP0, UPT, URZ, UR25, UPT ;  /* 0x000000193f00728c */ /* 0x000fe2000bf05270 */
[----:B0-----:R-:W0:Y:S04]  /*0c90*/  MUFU.RCP R0, R0 ;  /* 0x0000000000007308 */ /* 0x001e280000001000 */
[----:B------:R-:W4:Y:S01]  /*0ca0*/  R2UR UR23, R205 ;  /* 0x00000000cd1773c2 */ /* 0x000f2200000e0000 */
[----:B--2---:R-:W2:Y:S01]  /*0cb0*/  S2R R3, SR_CTAID.Z ;  /* 0x0000000000037919 */ /* 0x004ea20000002700 */
[----:B0-----:R-:W-:-:S06]  /*0cc0*/  IADD3 R2, R0, 0xffffffe, RZ ;  /* 0x0ffffffe00027810 */ /* 0x001fcc0007ffe0ff */
[----:B------:R-:W0:Y:S01]  /*0cd0*/  F2I.FTZ.U32.TRUNC.NTZ R2, R2 ;  /* 0x0000000200027305 */ /* 0x000e22000021f000 */
[----:B--2---:R-:W-:-:S05]  /*0ce0*/  IMAD R96, R3, 0x10, R78 ;  /* 0x0000001003607824 */ /* 0x004fca00078e024e */
[----:B------:R-:W-:Y:S01]  /*0cf0*/  ISETP.GE.AND P0, PT, R96, UR9, PT ;  /* 0x0000000960007c0c */ /* 0x000fe2000bf06270 */
        /* <DEDUP_REMOVED lines=8> */
[----:B---3--:R-:W-:-:S04]  /*0d80*/  UIMAD.WIDE.U32 UR4, UR20, UR19, URZ ;  /* 0x00000013140472a5 */ /* 0x008fc8000f8e003f */
[----:B------:R-:W-:-:S04]  /*0d90*/  UIADD3 UR4, URZ, -UR5, URZ ;  /* 0x800000053f047290 */ /* 0x000fc8000fffe03f */
[----:B------:R-:W-:-:S03]  /*0da0*/  UIMAD UR4, UR21, UR4, UR19 ;  /* 0x00000004150472a4 */ /* 0x000fc6000f8e0213 */
[----:B------:R-:W-:Y:S02]  /*0db0*/  ULDC UR19, c[0x0][0x1a8] ;  /* 0x00006a0000137ab9 */ /* 0x000fe40000000800 */
[----:B----4-:R-:W-:Y:S02]  /*0dc0*/  UISETP.GT.U32.AND UP3, UPT, UR23, UR4, UPT ;  /* 0x000000041700728c */ /* 0x010fe4000bf64070 */
[----:B------:R-:W-:Y:S02]  /*0dd0*/  UIMAD UR6, UR6, UR19, URZ ;  /* 0x00000013060672a4 */ /* 0x000fe4000f8e023f */
[----:B------:R-:W-:Y:S02]  /*0de0*/  @!UP1 UIADD3 UR19, URZ, -UR22, URZ ;  /* 0x800000163f139290 */ /* 0x000fe4000fffe03f */
[----:B------:R-:W-:-:S05]  /*0df0*/  USHF.R.S32.HI UR24, URZ, 0x1f, UR6 ;  /* 0x0000001f3f187899 */ /* 0x000fca0008011406 */
[----:B------:R-:W-:Y:S02]  /*0e00*/  @!UP3 UIADD3 UR4, UR4, -UR21, URZ ;  /* 0x800000150404b290 */ /* 0x000fe4000fffe03f */
[----:B------:R-:W-:Y:S02]  /*0e10*/  @!UP3 UIADD3 UR5, UR5, 0x1, URZ ;  /* 0x000000010505b890 */ /* 0x000fe4000fffe03f */
[----:B------:R-:W-:Y:S02]  /*0e20*/  UISETP.GE.U32.AND UP2, UPT, UR4, UR23, UPT ;  /* 0x000000170400728c */ /* 0x000fe4000bf46070 */
[----:B------:R-:W-:Y:S02]  /*0e30*/  UISETP.GE.AND UP3, UPT, UR13, URZ, UPT ;  /* 0x0000003f0d00728c */ /* 0x000fe4000bf66270 */
[----:B------:R-:W-:Y:S02]  /*0e40*/  ULDC UR21, c[0x0][0x190] ;  /* 0x0000640000157ab9 */ /* 0x000fe40000000800 */
[----:B------:R-:W-:-:S04]  /*0e50*/  @!UP1 UIMAD UR4, UR18, UR21, UR10 ;  /* 0x00000015120492a4 */ /* 0x000fc8000f8e020a */
[----:B------:R-:W-:Y:S02]  /*0e60*/  @!UP1 UIMAD UR4, UR4, UR19, URZ ;  /* 0x00000013040492a4 */ /* 0x000fe4000f8e023f */
[----:B------:R-:W-:Y:S02]  /*0e70*/  @UP2 UIADD3 UR5, UR5, 0x1, URZ ;  /* 0x0000000105052890 */ /* 0x000fe4000fffe03f */
[----:B------:R-:W-:-:S04]  /*0e80*/  @UP1 UIMAD UR4, UR7, UR22, URZ ;  /* 0x00000016070412a4 */ /* 0x000fc8000f8e023f */
[----:B------:R-:W-:Y:S02]  /*0e90*/  UIADD3 UR18, UR4, 0x1, URZ ;  /* 0x0000000104127890 */ /* 0x000fe4000fffe03f */
[----:B------:R-:W-:Y:S02]  /*0ea0*/  UMOV UR13, UR5 ;  /* 0x00000005000d7c82 */ /* 0x000fe40008000000 */
[----:B------:R-:W-:Y:S02]  /*0eb0*/  @!UP3 UIADD3 UR13, URZ, -UR13, URZ ;  /* 0x8000000d3f0db290 */ /* 0x000fe4000fffe03f */
[----:B------:R-:W-:Y:S01]  /*0ec0*/  @!UP0 ULOP3.LUT UR13, URZ, UR25, URZ, 0x33, !UPT ;  /* 0x000000193f0d8292 */ /* 0x000fe2000f8e333f */
[----:B------:R-:W-:Y:S06]  /*0ed0*/  @P0 BRA `(.L_x_14346) ;  /* 0x0000315000000947 */ /* 0x000fec0003800000 */
[----:B------:R-:W0:Y:S01]  /*0ee0*/  LDS.128 R8, [RZ] ;  /* 0x00000000ff087984 */ /* 0x000e220000000c00 */
[----:B------:R-:W-:Y:S01]  /*0ef0*/  ULDC UR4, c[0x0][0x1c0] ;  /* 0x0000700000047ab9 */ /* 0x000fe20000000800 */
[C---:B------:R-:W-:Y:S01]  /*0f00*/  IMAD.SHL.U32 R2, R77.reuse, 0x8, RZ ;  /* 0x000000084d027824 */ /* 0x040fe200078e00ff */
[----:B------:R-:W-:Y:S01]  /*0f10*/  UIMAD UR4, UR10, UR4, URZ ;  /* 0x000000040a0472a4 */ /* 0x000fe2000f8e023f */
[----:B------:R-:W1:Y:S01]  /*0f20*/  LDS.128 R12, [0x10] ;  /* 0x00001000ff0c7984 */ /* 0x000e620000000c00 */
[----:B------:R-:W-:-:S02]  /*0f30*/  IADD3 R199, R77, -UR17, RZ ;  /* 0x800000114dc77c10 */ /* 0x000fc4000fffe0ff */
[----:B------:R-:W-:Y:S01]  /*0f40*/  SHF.R.S32.HI R0, RZ, 0x1f, R2 ;  /* 0x0000001fff007819 */ /* 0x000fe20000011402 */
[----:B------:R-:W2:Y:S01]  /*0f50*/  LDS.128 R16, [0x20] ;  /* 0x00002000ff107984 */ /* 0x000ea20000000c00 */
[----:B------:R-:W-:Y:S01]  /*0f60*/  IMAD.U32 R3, RZ, RZ, UR4 ;  /* 0x00000004ff037e24 */ /* 0x000fe2000f8e00ff */
[----:B------:R-:W-:Y:S02]  /*0f70*/  IADD3 R2, P0, R2, UR4, RZ ;  /* 0x0000000402027c10 */ /* 0x000fe4000ff1e0ff */
[----:B------:R-:W3:Y:S02]  /*0f80*/  LDS.128 R20, [0x30] ;  /* 0x00003000ff147984 */ /* 0x000ee40000000c00 */
[----:B------:R-:W-:Y:S02]  /*0f90*/  LEA.HI.X.SX32 R3, R3, R0, 0x1, P0 ;  /* 0x0000000003037211 */ /* 0x000fe400000f0eff */
        /* <DEDUP_REMOVED lines=10> */
[--C-:B-1----:R-:W-:Y:S01]  /*1040*/  PRMT R67, RZ, 0x5410, R12.reuse ;  /* 0x00005410ff437816 */ /* 0x102fe2000000000c */
[----:B------:R-:W0:Y:S01]  /*1050*/  LDS.128 R8, [0x60] ;  /* 0x00006000ff087984 */ /* 0x000e220000000c00 */
[----:B------:R-:W-:Y:S02]  /*1060*/  PRMT R66, RZ, 0x7610, R12 ;  /* 0x00007610ff427816 */ /* 0x000fe4000000000c */
[--C-:B------:R-:W-:Y:S02]  /*1070*/  PRMT R65, RZ, 0x5410, R13.reuse ;  /* 0x00005410ff417816 */ /* 0x100fe4000000000d */
[----:B------:R-:W-:Y:S02]  /*1080*/  PRMT R64, RZ, 0x7610, R13 ;  /* 0x00007610ff407816 */ /* 0x000fe4000000000d */
[----:B------:R-:W-:-:S02]  /*1090*/  PRMT R63, RZ, 0x5410, R14 ;  /* 0x00005410ff3f7816 */ /* 0x000fc4000000000e */
[----:B------:R-:W-:Y:S02]  /*10a0*/  PRMT R62, RZ, 0x7610, R14 ;  /* 0x00007610ff3e7816 */ /* 0x000fe4000000000e */
[--C-:B------:R-:W-:Y:S02]  /*10b0*/  PRMT R61, RZ, 0x5410, R15.reuse ;  /* 0x00005410ff3d7816 */ /* 0x100fe4000000000f */
[----:B------:R-:W-:Y:S02]  /*10c0*/  PRMT R60, RZ, 0x7610, R15 ;  /* 0x00007610ff3c7816 */ /* 0x000fe4000000000f */
[--C-:B--2---:R-:W-:Y:S01]  /*10d0*/  PRMT R59, RZ, 0x5410, R16.reuse ;  /* 0x00005410ff3b7816 */ /* 0x104fe20000000010 */
[----:B------:R-:W1:Y:S01]  /*10e0*/  LDS.128 R12, [0x70] ;  /* 0x00007000ff0c7984 */ /* 0x000e620000000c00 */
        /* <DEDUP_REMOVED lines=192> */
.L_x_14350:
[----:B------:R-:W-:Y:S01]  /*1cf0*/  IMAD.SHL.U32 R210, R96, 0x20, RZ ;  /* 0x0000002060d27824 */ /* 0x000fe200078e00ff */
[----:B------:R-:W-:Y:S01]  /*1d00*/  IABS R9, c[0x0][0x1e0] ;  /* 0x0000780000097a13 */ /* 0x000fe20000000000 */
[----:B------:R-:W-:Y:S01]  /*1d10*/  ULDC UR4, c[0x0][0x1dc] ;  /* 0x0000770000047ab9 */ /* 0x000fe20000000800 */
[----:B------:R-:W-:Y:S01]  /*1d20*/  IABS R205, c[0x0][0x1e4] ;  /* 0x0000790000cd7a13 */ /* 0x000fe20000000000 */
[----:B------:R-:W-:Y:S01]  /*1d30*/  UIADD3 UR4, UR13, -UR4, URZ ;  /* 0x800000040d047290 */ /* 0x000fe2000fffe03f */
[----:B------:R-:W-:Y:S01]  /*1d40*/  IABS R6, R210 ;  /* 0x000000d200067213 */ /* 0x000fe20000000000 */
[----:B0-----:R-:W0:Y:S01]  /*1d50*/  I2F.RP R7, R9 ;  /* 0x0000000900077306 */ /* 0x001e220000209400 */
[----:B------:R-:W-:Y:S03]  /*1d60*/  BSSY B1, `(.L_x_14347) ;  /* 0x0000228000017945 */ /* 0x000fe60003800000 */
[----:B------:R-:W-:-:S04]  /*1d70*/  IMAD.HI.U32 R4, R6, UR20, RZ ;  /* 0x0000001406047c27 */ /* 0x000fc8000f8e00ff */
[----:B------:R-:W-:-:S04]  /*1d80*/  IMAD.MOV R5, RZ, RZ, -R4 ;  /* 0x000000ffff057224 */ /* 0x000fc800078e0a04 */
[----:B------:R-:W-:Y:S01]  /*1d90*/  IMAD R5, R205, R5, R6 ;  /* 0x00000005cd057224 */ /* 0x000fe200078e0206 */
[----:B------:R-:W-:Y:S01]  /*1da0*/  LOP3.LUT R6, R210, c[0x0][0x1e4], RZ, 0x3c, !PT ;  /* 0x00007900d2067a12 */ /* 0x000fe200078e3cff */
[----:B0-----:R-:W0:Y:S03]  /*1db0*/  MUFU.RCP R7, R7 ;  /* 0x0000000700077308 */ /* 0x001e260000001000 */
[----:B------:R-:W-:Y:S02]  /*1dc0*/  ISETP.GT.U32.AND P1, PT, R76, R5, PT ;  /* 0x000000054c00720c */ /* 0x000fe40003f24070 */
[----:B------:R-:W-:-:S11]  /*1dd0*/  ISETP.GE.AND P2, PT, R6, RZ, PT ;  /* 0x000000ff0600720c */ /* 0x000fd60003f46270 */
[----:B------:R-:W-:Y:S01]  /*1de0*/  @!P1 IMAD.IADD R5, R5, 0x1, -R205 ;  /* 0x0000000105059824 */ /* 0x000fe200078e0acd */
[----:B------:R-:W-:Y:S02]  /*1df0*/  @!P1 IADD3 R4, R4, 0x1, RZ ;  /* 0x0000000104049810 */ /* 0x000fe40007ffe0ff */
[----:B------:R-:W-:Y:S02]  /*1e00*/  ISETP.NE.AND P1, PT, RZ, c[0x0][0x1e4], PT ;  /* 0x00007900ff007a0c */ /* 0x000fe40003f25270 */
[----:B------:R-:W-:Y:S02]  /*1e10*/  ISETP.GE.U32.AND P0, PT, R5, R76, PT ;  /* 0x0000004c0500720c */ /* 0x000fe40003f06070 */
[----:B0-----:R-:W-:-:S06]  /*1e20*/  IADD3 R5, R7, 0xffffffe, RZ ;  /* 0x0ffffffe07057810 */ /* 0x001fcc0007ffe0ff */
[----:B------:R-:W0:Y:S05]  /*1e30*/  F2I.FTZ.U32.TRUNC.NTZ R5, R5 ;  /* 0x0000000500057305 */ /* 0x000e2a000021f000 */
[----:B------:R-:W-:-:S05]  /*1e40*/  @P0 IADD3 R4, R4, 0x1, RZ ;  /* 0x0000000104040810 */ /* 0x000fca0007ffe0ff */
[----:B------:R-:W-:-:S04]  /*1e50*/  IMAD.MOV.U32 R8, RZ, RZ, R4 ;  /* 0x000000ffff087224 */ /* 0x000fc800078e0004 */
[----:B------:R-:W-:Y:S01]  /*1e60*/  @!P2 IMAD.MOV R8, RZ, RZ, -R8 ;  /* 0x000000ffff08a224 */ /* 0x000fe200078e0a08 */
[----:B------:R-:W-:Y:S01]  /*1e70*/  @!P1 LOP3.LUT R8, RZ, c[0x0][0x1e4], RZ, 0x33, !PT ;  /* 0x00007900ff089a12 */ /* 0x000fe200078e33ff */
[----:B0-----:R-:W-:-:S03]  /*1e80*/  IMAD.MOV R4, RZ, RZ, -R5 ;  /* 0x000000ffff047224 */ /* 0x001fc600078e0a05 */
[----:B------:R-:W-:Y:S01]  /*1e90*/  IADD3 R6, R8, UR18, RZ ;  /* 0x0000001208067c10 */ /* 0x000fe2000fffe0ff */
[----:B------:R-:W-:Y:S02]  /*1ea0*/  IMAD R7, R4, R9, RZ ;  /* 0x0000000904077224 */ /* 0x000fe400078e02ff */
[----:B------:R-:W-:Y:S01]  /*1eb0*/  IMAD.MOV.U32 R4, RZ, RZ, RZ ;  /* 0x000000ffff047224 */ /* 0x000fe200078e00ff */
[----:B------:R-:W-:Y:S02]  /*1ec0*/  IABS R209, R6 ;  /* 0x0000000600d17213 */ /* 0x000fe40000000000 */
[----:B------:R-:W-:Y:S01]  /*1ed0*/  ISETP.GE.AND P2, PT, R6, RZ, PT ;  /* 0x000000ff0600720c */ /* 0x000fe20003f46270 */
[----:B------:R-:W-:-:S04]  /*1ee0*/  IMAD.HI.U32 R4, R5, R7, R4 ;  /* 0x0000000705047227 */ /* 0x000fc800078e0004 */
[----:B------:R-:W-:Y:S02]  /*1ef0*/  IMAD.MOV.U32 R5, RZ, RZ, R209 ;  /* 0x000000ffff057224 */ /* 0x000fe400078e00d1 */
[----:B------:R-:W-:Y:S02]  /*1f00*/  IMAD.IADD R209, R199, 0x1, R210 ;  /* 0x00000001c7d17824 */ /* 0x000fe400078e02d2 */
[----:B------:R-:W-:-:S03]  /*1f10*/  IMAD.HI.U32 R4, R4, R5, RZ ;  /* 0x0000000504047227 */ /* 0x000fc600078e00ff */
[----:B------:R-:W-:Y:S01]  /*1f20*/  LEA R209, R209, 0x1a0, 0x2 ;  /* 0x000001a0d1d17811 */ /* 0x000fe200078e10ff */
[----:B------:R-:W-:-:S04]  /*1f30*/  IMAD.MOV R4, RZ, RZ, -R4 ;  /* 0x000000ffff047224 */ /* 0x000fc800078e0a04 */
[----:B------:R-:W-:-:S05]  /*1f40*/  IMAD R4, R9, R4, R5 ;  /* 0x0000000409047224 */ /* 0x000fca00078e0205 */
[----:B------:R-:W-:-:S13]  /*1f50*/  ISETP.GT.U32.AND P0, PT, R9, R4, PT ;  /* 0x000000040900720c */ /* 0x000fda0003f04070 */
[----:B------:R-:W-:Y:S01]  /*1f60*/  @!P0 IMAD.IADD R4, R4, 0x1, -R9 ;  /* 0x0000000104048824 */ /* 0x000fe200078e0a09 */
[----:B------:R-:W-:-:S04]  /*1f70*/  ISETP.NE.AND P0, PT, RZ, c[0x0][0x1e0], PT ;  /* 0x00007800ff007a0c */ /* 0x000fc80003f05270 */
[----:B------:R-:W-:-:S13]  /*1f80*/  ISETP.GT.U32.AND P1, PT, R9, R4, PT ;  /* 0x000000040900720c */ /* 0x000fda0003f24070 */
[----:B------:R-:W-:Y:S01]  /*1f90*/  @!P1 IMAD.IADD R4, R4, 0x1, -R9 ;  /* 0x0000000104049824 */ /* 0x000fe200078e0a09 */
[----:B------:R-:W-:-:S03]  /*1fa0*/  ISETP.LE.AND P1, PT, R8, UR4, PT ;  /* 0x0000000408007c0c */ /* 0x000fc6000bf23270 */
[----:B------:R-:W-:Y:S01]  /*1fb0*/  @!P2 IMAD.MOV R4, RZ, RZ, -R4 ;  /* 0x000000ffff04a224 */ /* 0x000fe200078e0a04 */
[----:B------:R-:W-:-:S04]  /*1fc0*/  @!P0 LOP3.LUT R4, RZ, c[0x0][0x1e0], RZ, 0x33, !PT ;  /* 0x00007800ff048a12 */ /* 0x000fc800078e33ff */
[----:B------:R-:W-:-:S13]  /*1fd0*/  ISETP.NE.AND P0, PT, R4, RZ, PT ;  /* 0x000000ff0400720c */ /* 0x000fda0003f05270 */
[----:B------:R-:W-:Y:S05]  /*1fe0*/  @P0 BRA P1, `(.L_x_14348) ;  /* 0x00001fd000000947 */ /* 0x000fea0000800000 */
        /* <DEDUP_REMOVED lines=55> */
[----:B------:R-:W-:-:S04]  /*2360*/  FFMA.FTZ R219, R74, R219, R222 ;  /* 0x000000db4adb7223 */ /* 0x000fc800000100de */
[----:B------:R-:W-:Y:S01]  /*2370*/  FFMA.FTZ R222, R59, R221, R220 ;  /* 0x000000dd3bde7223 */ /* 0x000fe200000100dc */
[----:B------:R-:W-:Y:S02]  /*2380*/  PRMT R220, RZ, 0x7610, R224 ;  /* 0x00007610ffdc7816 */ /* 0x000fe400000000e0 */
[----:B------:R-:W3:Y:S03]  /*2390*/  LDG.E.CONSTANT R224, [R6.64+0x1e04] ;  /* 0x001e040e06e07981 */ /* 0x000ee6000c1e9900 */
[----:B------:R-:W-:Y:S01]  /*23a0*/  FFMA.FTZ R219, R58, R220, R219 ;  /* 0x000000dc3adb7223 */ /* 0x000fe200000100db */
[----:B------:R-:W-:-:S05]  /*23b0*/  PRMT R220, RZ, 0x5410, R225 ;  /* 0x00005410ffdc7816 */ /* 0x000fca00000000e1 */
[----:B------:R-:W-:Y:S01]  /*23c0*/  FFMA.FTZ R222, R51, R220, R222 ;  /* 0x000000dc33de7223 */ /* 0x000fe200000100de */
[----:B------:R-:W-:Y:S02]  /*23d0*/  PRMT R220, RZ, 0x7610, R225 ;  /* 0x00007610ffdc7816 */ /* 0x000fe400000000e1 */
[----:B------:R-:W4:Y:S03]  /*23e0*/  LDG.E.CONSTANT R225, [R6.64+0x1c04] ;  /* 0x001c040e06e17981 */ /* 0x000f26000c1e9900 */
[----:B------:R-:W-:Y:S01]  /*23f0*/  FFMA.FTZ R219, R50, R220, R219 ;  /* 0x000000dc32db7223 */ /* 0x000fe200000100db */
[--C-:B------:R-:W-:Y:S02]  /*2400*/  PRMT R220, RZ, 0x5410, R218.reuse ;  /* 0x00005410ffdc7816 */ /* 0x100fe400000000da */
[----:B------:R-:W-:-:S03]  /*2410*/  PRMT R218, RZ, 0x7610, R218 ;  /* 0x00007610ffda7816 */ /* 0x000fc600000000da */
[----:B------:R-:W-:Y:S02]  /*2420*/  FFMA.FTZ R220, R43, R220, R222 ;  /* 0x000000dc2bdc7223 */ /* 0x000fe400000100de */
[----:B------:R-:W-:Y:S01]  /*2430*/  FFMA.FTZ R219, R42, R218, R219 ;  /* 0x000000da2adb7223 */ /* 0x000fe200000100db */
[--C-:B------:R-:W-:Y:S01]  /*2440*/  PRMT R218, RZ, 0x5410, R217.reuse ;  /* 0x00005410ffda7816 */ /* 0x100fe200000000d9 */
[----:B------:R-:W2:Y:S01]  /*2450*/  LDG.E.CONSTANT R222, [R6.64+0x2204] ;  /* 0x0022040e06de7981 */ /* 0x000ea2000c1e9900 */
[----:B------:R-:W-:-:S03]  /*2460*/  PRMT R217, RZ, 0x7610, R217 ;  /* 0x00007610ffd97816 */ /* 0x000fc600000000d9 */
[----:B------:R-:W-:Y:S02]  /*2470*/  FFMA.FTZ R221, R35, R218, R220 ;  /* 0x000000da23dd7223 */ /* 0x000fe400000100dc */
[----:B------:R-:W-:Y:S01]  /*2480*/  FFMA.FTZ R218, R34, R217, R219 ;  /* 0x000000d922da7223 */ /* 0x000fe200000100db */
[--C-:B------:R-:W-:Y:S01]  /*2490*/  PRMT R217, RZ, 0x5410, R216.reuse ;  /* 0x00005410ffd97816 */ /* 0x100fe200000000d8 */
[----:B------:R-:W2:Y:S01]  /*24a0*/  LDG.E.CONSTANT R220, [R6.64+0x2604] ;  /* 0x0026040e06dc7981 */ /* 0x000ea2000c1e9900 */
[----:B------:R-:W-:-:S03]  /*24b0*/  PRMT R216, RZ, 0x7610, R216 ;  /* 0x00007610ffd87816 */ /* 0x000fc600000000d8 */
[----:B------:R-:W-:Y:S02]  /*24c0*/  FFMA.FTZ R217, R0, R217, R221 ;  /* 0x000000d900d97223 */ /* 0x000fe400000100dd */
[----:B------:R-:W2:Y:S01]  /*24d0*/  LDG.E.CONSTANT R221, [R6.64+0x2404] ;  /* 0x0024040e06dd7981 */ /* 0x000ea2000c1e9900 */
[----:B------:R-:W-:Y:S01]  /*24e0*/  FFMA.FTZ R216, R81, R216, R218 ;  /* 0x000000d851d87223 */ /* 0x000fe200000100da */
[--C-:B------:R-:W-:Y:S02]  /*24f0*/  PRMT R218, RZ, 0x5410, R212.reuse ;  /* 0x00005410ffda7816 */ /* 0x100fe400000000d4 */
[----:B------:R-:W-:-:S05]  /*2500*/  PRMT R212, RZ, 0x7610, R212 ;  /* 0x00007610ffd47816 */ /* 0x000fca00000000d4 */
[----:B------:R-:W-:Y:S01]  /*2510*/  FFMA.FTZ R219, R89, R212, R216 ;  /* 0x000000d459db7223 */ /* 0x000fe200000100d8 */
[--C-:B------:R-:W-:Y:S02]  /*2520*/  PRMT R212, RZ, 0x5410, R9.reuse ;  /* 0x00005410ffd47816 */ /* 0x100fe40000000009 */
[----:B------:R-:W-:-:S05]  /*2530*/  PRMT R9, RZ, 0x7610, R9 ;  /* 0x00007610ff097816 */ /* 0x000fca0000000009 */
[----:B------:R-:W-:Y:S02]  /*2540*/  FFMA.FTZ R9, R98, R9, R219 ;  /* 0x0000000962097223 */ /* 0x000fe400000100db */
[----:B------:R-:W2:Y:S01]  /*2550*/  LDG.E.CONSTANT R219, [R6.64+0x2804] ;  /* 0x0028040e06db7981 */ /* 0x000ea2000c1e9900 */
[----:B------:R-:W-:-:S03]  /*2560*/  FFMA.FTZ R217, R86, R218, R217 ;  /* 0x000000da56d97223 */ /* 0x000fc600000100d9 */
[----:B------:R-:W2:Y:S01]  /*2570*/  LDG.E.CONSTANT R218, [R6.64+0x2a04] ;  /* 0x002a040e06da7981 */ /* 0x000ea2000c1e9900 */
        /* <DEDUP_REMOVED lines=9> */
[----:B------:R-:W-:Y:S01]  /*2610*/  FFMA.FTZ R5, R114, R5, R9 ;  /* 0x0000000572057223 */ /* 0x000fe20000010009 */
[--C-:B------:R-:W-:Y:S02]  /*2620*/  PRMT R9, RZ, 0x5410, R4.reuse ;  /* 0x00005410ff097816 */ /* 0x100fe40000000004 */
[----:B------:R-:W-:-:S05]  /*2630*/  PRMT R4, RZ, 0x7610, R4 ;  /* 0x00007610ff047816 */ /* 0x000fca0000000004 */
[----:B------:R-:W-:Y:S02]  /*2640*/  FFMA.FTZ R249, R122, R4, R5 ;  /* 0x000000047af97223 */ /* 0x000fe40000010005 */
[----:B------:R-:W2:Y:S01]  /*2650*/  LDG.E.CONSTANT R4, [R6.64+0x208] ;  /* 0x0002080e06047981 */ /* 0x000ea2000c1e9900 */
[----:B------:R-:W-:-:S03]  /*2660*/  FFMA.FTZ R8, R111, R8, R212 ;  /* 0x000000086f087223 */ /* 0x000fc600000100d4 */
[----:B------:R-:W2:Y:S01]  /*2670*/  LDG.E.CONSTANT R5, [R6.64+0x8] ;  /* 0x0000080e06057981 */ /* 0x000ea2000c1e9900 */
[----:B------:R-:W-:Y:S01]  /*2680*/  FFMA.FTZ R212, R119, R9, R8 ;  /* 0x0000000977d47223 */ /* 0x000fe20000010008 */
[--C-:B------:R-:W-:Y:S02]  /*2690*/  PRMT R9, RZ, 0x5410, R211.reuse ;  /* 0x00005410ff097816 */ /* 0x100fe400000000d3 */
[----:B------:R-:W2:Y:S03]  /*26a0*/  LDG.E.CONSTANT R8, [R6.64+0x408] ;  /* 0x0004080e06087981 */ /* 0x000ea6000c1e9900 */
[----:B------:R-:W-:Y:S02]  /*26b0*/  FFMA.FTZ R212, R127, R9, R212 ;  /* 0x000000097fd47223 */ /* 0x000fe400000100d4 */
[----:B------:R-:W2:Y:S01]  /*26c0*/  LDG.E.CONSTANT R9, [R6.64+0x608] ;  /* 0x0006080e06097981 */ /* 0x000ea2000c1e9900 */
[----:B------:R-:W-:-:S02]  /*26d0*/  PRMT R211, RZ, 0x7610, R211 ;  /* 0x00007610ffd37816 */ /* 0x000fc400000000d3 */
[----:B------:R-:W-:-:S03]  /*26e0*/  PRMT R248, RZ, 0x5410, R213 ;  /* 0x00005410fff87816 */ /* 0x000fc600000000d5 */
[----:B------:R-:W-:Y:S02]  /*26f0*/  FFMA.FTZ R249, R130, R211, R249 ;  /* 0x000000d382f97223 */ /* 0x000fe400000100f9 */
[----:B------:R-:W2:Y:S01]  /*2700*/  LDG.E.CONSTANT R211, [R6.64+0x808] ;  /* 0x0008080e06d37981 */ /* 0x000ea2000c1e9900 */
[----:B------:R-:W-:-:S03]  /*2710*/  FFMA.FTZ R248, R135, R248, R212 ;  /* 0x000000f887f87223 */ /* 0x000fc600000100d4 */
        /* <DEDUP_REMOVED lines=8> */
[----:B------:R-:W2:Y:S01]  /*27a0*/  LDG.E.CONSTANT R213, [R6.64+0xc08] ;  /* 0x000c080e06d57981 */ /* 0x000ea2000c1e9900 */
[----:B------:R-:W-:-:S05]  /*27b0*/  PRMT R215, RZ, 0x7610, R215 ;  /* 0x00007610ffd77816 */ /* 0x000fca00000000d7 */
[----:B------:R-:W-:Y:S01]  /*27c0*/  FFMA.FTZ R250, R153, R215, R250 ;  /* 0x000000d799fa7223 */ /* 0x000fe200000100fa */
[--C-:B------:R-:W-:Y:S02]  /*27d0*/  PRMT R215, RZ, 0x5410, R240.reuse ;  /* 0x00005410ffd77816 */ /* 0x100fe400000000f0 */
[----:B------:R-:W-:Y:S01]  /*27e0*/  PRMT R240, RZ, 0x7610, R240 ;  /* 0x00007610fff07816 */ /* 0x000fe200000000f0 */
[----:B------:R-:W-:Y:S01]  /*27f0*/  FFMA.FTZ R249, R152, R214, R249 ;  /* 0x000000d698f97223 */ /* 0x000fe200000100f9 */
[--C-:B------:R-:W-:Y:S01]  /*2800*/  PRMT R248, RZ, 0x5410, R241.reuse ;  /* 0x00005410fff87816 */ /* 0x100fe200000000f1 */
[----:B------:R-:W2:Y:S01]  /*2810*/  LDG.E.CONSTANT R214, [R6.64+0xe08] ;  /* 0x000e080e06d67981 */ /* 0x000ea2000c1e9900 */
[----:B------:R-:W-:Y:S01]  /*2820*/  PRMT R241, RZ, 0x7610, R241 ;  /* 0x00007610fff17816 */ /* 0x000fe200000000f1 */
[----:B------:R-:W-:Y:S02]  /*2830*/  FFMA.FTZ R240, R161, R240, R250 ;  /* 0x000000f0a1f07223 */ /* 0x000fe400000100fa */
        /* <DEDUP_REMOVED lines=15> */
[----:B------:R-:W-:Y:S01]  /*2930*/  PRMT R244, RZ, 0x7610, R244 ;  /* 0x00007610fff47816 */ /* 0x000fe200000000f4 */
[----:B------:R0:W2:Y:S02]  /*2940*/  LDG.E.CONSTANT R243, [R6.64+0xc0c] ;  /* 0x000c0c0e06f37981 */ /* 0x0000a4000c1e9900 */
[----:B------:R-:W-:Y:S01]  /*2950*/  FFMA.FTZ R215, R190, R240, R215 ;  /* 0x000000f0bed77223 */ /* 0x000fe200000100d7 */
[--C-:B------:R-:W-:Y:S01]  /*2960*/  PRMT R240, RZ, 0x5410, R246.reuse ;  /* 0x00005410fff07816 */ /* 0x100fe200000000f6 */
[----:B------:R-:W-:Y:S01]  /*2970*/  FFMA.FTZ R241, R16, R244, R241 ;  /* 0x000000f410f17223 */ /* 0x000fe200000100f1 */
[----:B------:R-:W-:Y:S01]  /*2980*/  PRMT R245, RZ, 0x7610, R245 ;  /* 0x00007610fff57816 */ /* 0x000fe200000000f5 */
[----:B------:R0:W2:Y:S02]  /*2990*/  LDG.E.CONSTANT R244, [R6.64+0x2c0c] ;  /* 0x002c0c0e06f47981 */ /* 0x0000a4000c1e9900 */
        /* <DEDUP_REMOVED lines=9> */
[----:B------:R-:W-:Y:S02]  /*2a30*/  FMUL.FTZ R240, R65, R240 ;  /* 0x000000f041f07220 */ /* 0x000fe40000410000 */
[----:B------:R-:W-:Y:S01]  /*2a40*/  FMUL.FTZ R242, R64, R241 ;  /* 0x000000f140f27220 */ /* 0x000fe20000410000 */
[----:B------:R-:W-:Y:S01]  /*2a50*/  PRMT R241, RZ, 0x7610, R228 ;  /* 0x00007610fff17816 */ /* 0x000fe200000000e4 */
[----:B------:R-:W-:Y:S01]  /*2a60*/  FFMA.FTZ R226, R73, R226, R240 ;  /* 0x000000e249e27223 */ /* 0x000fe200000100f0 */
[--C-:B------:R-:W-:Y:S01]  /*2a70*/  PRMT R228, RZ, 0x5410, R229.reuse ;  /* 0x00005410ffe47816 */ /* 0x100fe200000000e5 */
[----:B------:R0:W2:Y:S04]  /*2a80*/  LDG.E.CONSTANT R240, [R6.64+0x120c] ;  /* 0x00120c0e06f07981 */ /* 0x0000a8000c1e9900 */
[----:B------:R-:W-:Y:S01]  /*2a90*/  FFMA.FTZ R226, R57, R228, R226 ;  /* 0x000000e439e27223 */ /* 0x000fe200000100e2 */
        /* <DEDUP_REMOVED lines=8> */
[----:B------:R0:W2:Y:S01]  /*2b20*/  LDG.E.CONSTANT R241, [R6.64+0x100c] ;  /* 0x00100c0e06f17981 */ /* 0x0000a2000c1e9900 */
[----:B------:R-:W-:Y:S01]  /*2b30*/  PRMT R231, RZ, 0x7610, R231 ;  /* 0x00007610ffe77816 */ /* 0x000fe200000000e7 */
[----:B------:R-:W-:Y:S01]  /*2b40*/  FFMA.FTZ R226, R41, R228, R226 ;  /* 0x000000e429e27223 */ /* 0x000fe200000100e2 */
[----:B------:R-:W-:Y:S01]  /*2b50*/  PRMT R228, RZ, 0x5410, R232 ;  /* 0x00005410ffe47816 */ /* 0x000fe200000000e8 */
[----:B------:R-:W-:-:S04]  /*2b60*/  FFMA.FTZ R229, R48, R230, R229 ;  /* 0x000000e630e57223 */ /* 0x000fc800000100e5 */
[----:B------:R-:W-:Y:S02]  /*2b70*/  FFMA.FTZ R229, R40, R231, R229 ;  /* 0x000000e728e57223 */ /* 0x000fe400000100e5 */
        /* <DEDUP_REMOVED lines=31> */
[----:B------:R0:W2:Y:S01]  /*2d70*/  LDG.E.CONSTANT R238, [R6.64+0x160c] ;  /* 0x00160c0e06ee7981 */ /* 0x0000a2000c1e9900 */
[----:B------:R-:W-:Y:S01]  /*2d80*/  PRMT R227, RZ, 0x7610, R227 ;  /* 0x00007610ffe37816 */ /* 0x000fe200000000e3 */
[----:B------:R-:W-:Y:S02]  /*2d90*/  FFMA.FTZ R229, R137, R228, R226 ;  /* 0x000000e489e57223 */ /* 0x000fe400000100e2 */
[----:B------:R-:W-:Y:S01]  /*2da0*/  FFMA.FTZ R237, R132, R239, R237 ;  /* 0x000000ef84ed7223 */ /* 0x000fe200000100ed */
[----:B------:R-:W0:Y:S03]  /*2db0*/  LDG.E.CONSTANT R226, [R6.64+0x1008] ;  /* 0x0010080e06e27981 */ /* 0x000e26000c1e9900 */
[----:B------:R-:W-:Y:S01]  /*2dc0*/  FFMA.FTZ R228, R140, R227, R237 ;  /* 0x000000e38ce47223 */ /* 0x000fe200000100ed */
[----:B------:R-:W-:Y:S01]  /*2dd0*/  PRMT R247, RZ, 0x7610, R247 ;  /* 0x00007610fff77816 */ /* 0x000fe200000000f7 */
[----:B------:R0:W2:Y:S01]  /*2de0*/  LDG.E.CONSTANT R227, [R6.64+0x1208] ;  /* 0x0012080e06e37981 */ /* 0x0000a2000c1e9900 */
[----:B----4-:R-:W-:-:S03]  /*2df0*/  PRMT R230, RZ, 0x5410, R225 ;  /* 0x00005410ffe67816 */ /* 0x010fc600000000e1 */
[----:B------:R0:W4:Y:S01]  /*2e00*/  LDG.E.CONSTANT R239, [R6.64+0x140c] ;  /* 0x00140c0e06ef7981 */ /* 0x000122000c1e9900 */
[----:B------:R-:W-:Y:S01]  /*2e10*/  PRMT R225, RZ, 0x7610, R225 ;  /* 0x00007610ffe17816 */ /* 0x000fe200000000e1 */
[----:B------:R-:W-:Y:S02]  /*2e20*/  FFMA.FTZ R229, R146, R230, R229 ;  /* 0x000000e692e57223 */ /* 0x000fe400000100e5 */
[----:B------:R0:W4:Y:S02]  /*2e30*/  LDG.E.CONSTANT R237, [R6.64+0x180c] ;  /* 0x00180c0e06ed7981 */ /* 0x000124000c1e9900 */
[----:B------:R-:W-:Y:S01]  /*2e40*/  FFMA.FTZ R230, R147, R225, R228 ;  /* 0x000000e193e67223 */ /* 0x000fe200000100e4 */
[--C-:B---3--:R-:W-:Y:S02]  /*2e50*/  PRMT R228, RZ, 0x5410, R224.reuse ;  /* 0x00005410ffe47816 */ /* 0x108fe400000000e0 */
[----:B------:R-:W-:Y:S01]  /*2e60*/  PRMT R224, RZ, 0x7610, R224 ;  /* 0x00007610ffe07816 */ /* 0x000fe200000000e0 */
[----:B------:R0:W3:Y:S02]  /*2e70*/  LDG.E.CONSTANT R225, [R6.64+0x1408] ;  /* 0x0014080e06e17981 */ /* 0x0000e4000c1e9900 */
[----:B------:R-:W-:-:S02]  /*2e80*/  FFMA.FTZ R229, R154, R228, R229 ;  /* 0x000000e49ae57223 */ /* 0x000fc400000100e5 */
[----:B------:R-:W-:Y:S01]  /*2e90*/  FFMA.FTZ R230, R155, R224, R230 ;  /* 0x000000e09be67223 */ /* 0x000fe200000100e6 */
[----:B------:R0:W4:Y:S01]  /*2ea0*/  LDG.E.CONSTANT R228, [R6.64+0x1608] ;  /* 0x0016080e06e47981 */ /* 0x000122000c1e9900 */
[--C-:B--2---:R-:W-:Y:S02]  /*2eb0*/  PRMT R224, RZ, 0x5410, R223.reuse ;  /* 0x00005410ffe07816 */ /* 0x104fe400000000df */
[----:B------:R-:W-:Y:S01]  /*2ec0*/  PRMT R223, RZ, 0x7610, R223 ;  /* 0x00007610ffdf7816 */ /* 0x000fe200000000df */
[----:B------:R0:W2:Y:S02]  /*2ed0*/  LDG.E.CONSTANT R236, [R6.64+0x1a0c] ;  /* 0x001a0c0e06ec7981 */ /* 0x0000a4000c1e9900 */
[----:B------:R-:W-:Y:S02]  /*2ee0*/  FFMA.FTZ R229, R162, R224, R229 ;  /* 0x000000e0a2e57223 */ /* 0x000fe400000100e5 */
[----:B------:R0:W2:Y:S01]  /*2ef0*/  LDG.E.CONSTANT R224, [R6.64+0x1808] ;  /* 0x0018080e06e07981 */ /* 0x0000a2000c1e9900 */
        /* <DEDUP_REMOVED lines=9> */
[----:B------:R-:W-:-:S02]  /*2f90*/  FFMA.FTZ R232, R178, R231, R229 ;  /* 0x000000e7b2e87223 */ /* 0x000fc400000100e5 */
[----:B------:R-:W-:Y:S01]  /*2fa0*/  FFMA.FTZ R230, R179, R221, R230 ;  /* 0x000000ddb3e67223 */ /* 0x000fe200000100e6 */
[----:B------:R0:W2:Y:S01]  /*2fb0*/  LDG.E.CONSTANT R229, [R6.64+0x1e08] ;  /* 0x001e080e06e57981 */ /* 0x0000a2000c1e9900 */
[--C-:B------:R-:W-:Y:S02]  /*2fc0*/  PRMT R221, RZ, 0x5410, R220.reuse ;  /* 0x00005410ffdd7816 */ /* 0x100fe400000000dc */
[----:B------:R-:W-:-:S03]  /*2fd0*/  PRMT R220, RZ, 0x7610, R220 ;  /* 0x00007610ffdc7816 */ /* 0x000fc600000000dc */
[----:B------:R-:W-:Y:S02]  /*2fe0*/  FFMA.FTZ R232, R183, R221, R232 ;  /* 0x000000ddb7e87223 */ /* 0x000fe400000100e8 */
[----:B------:R0:W2:Y:S01]  /*2ff0*/  LDG.E.CONSTANT R221, [R6.64+0x2008] ;  /* 0x0020080e06dd7981 */ /* 0x0000a2000c1e9900 */
[----:B------:R-:W-:Y:S01]  /*3000*/  FFMA.FTZ R230, R13, R220, R230 ;  /* 0x000000dc0de67223 */ /* 0x000fe200000100e6 */
[--C-:B------:R-:W-:Y:S02]  /*3010*/  PRMT R231, RZ, 0x5410, R219.reuse ;  /* 0x00005410ffe77816 */ /* 0x100fe400000000db */
[----:B------:R0:W2:Y:S01]  /*3020*/  LDG.E.CONSTANT R220, [R6.64+0x2208] ;  /* 0x0022080e06dc7981 */ /* 0x0000a2000c1e9900 */
[----:B------:R-:W-:Y:S02]  /*3030*/  PRMT R219, RZ, 0x7610, R219 ;  /* 0x00007610ffdb7816 */ /* 0x000fe400000000db */
[----:B------:R-:W-:-:S03]  /*3040*/  FFMA.FTZ R232, R187, R231, R232 ;  /* 0x000000e7bbe87223 */ /* 0x000fc600000100e8 */
[----:B------:R-:W-:Y:S01]  /*3050*/  FFMA.FTZ R234, R17, R219, R230 ;  /* 0x000000db11ea7223 */ /* 0x000fe200000100e6 */
[--C-:B------:R-:W-:Y:S01]  /*3060*/  PRMT R230, RZ, 0x5410, R218.reuse ;  /* 0x00005410ffe67816 */ /* 0x100fe200000000da */
[----:B------:R0:W2:Y:S01]  /*3070*/  LDG.E.CONSTANT R219, [R6.64+0x2408] ;  /* 0x0024080e06db7981 */ /* 0x0000a2000c1e9900 */
[----:B------:R-:W-:-:S03]  /*3080*/  PRMT R218, RZ, 0x7610, R218 ;  /* 0x00007610ffda7816 */ /* 0x000fc600000000da */
[----:B------:R-:W-:Y:S02]  /*3090*/  FFMA.FTZ R232, R191, R230, R232 ;  /* 0x000000e6bfe87223 */ /* 0x000fe400000100e8 */
[----:B------:R-:W-:Y:S01]  /*30a0*/  FFMA.FTZ R234, R21, R218, R234 ;  /* 0x000000da15ea7223 */ /* 0x000fe200000100ea */
[----:B------:R0:W2:Y:S01]  /*30b0*/  LDG.E.CONSTANT R230, [R6.64+0x2608] ;  /* 0x0026080e06e67981 */ /* 0x0000a2000c1e9900 */
[--C-:B------:R-:W-:Y:S02]  /*30c0*/  PRMT R218, RZ, 0x5410, R217.reuse ;  /* 0x00005410ffda7816 */ /* 0x100fe400000000d9 */
[----:B------:R-:W-:-:S03]  /*30d0*/  PRMT R217, RZ, 0x7610, R217 ;  /* 0x00007610ffd97816 */ /* 0x000fc600000000d9 */
[----:B------:R-:W-:Y:S02]  /*30e0*/  FFMA.FTZ R231, R195, R218, R232 ;  /* 0x000000dac3e77223 */ /* 0x000fe400000100e8 */
[----:B------:R0:W2:Y:S01]  /*30f0*/  LDG.E.CONSTANT R218, [R6.64+0x2808] ;  /* 0x0028080e06da7981 */ /* 0x0000a2000c1e9900 */
[----:B------:R-:W-:Y:S01]  /*3100*/  PRMT R232, RZ, 0x5410, R216 ;  /* 0x00005410ffe87816 */ /* 0x000fe200000000d8 */
[----:B------:R-:W-:Y:S01]  /*3110*/  FFMA.FTZ R246, R201, R247, R246 ;  /* 0x000000f7c9f67223 */ /* 0x000fe200000100f6 */
[----:B------:R-:W-:Y:S01]  /*3120*/  PRMT R216, RZ, 0x7610, R216 ;  /* 0x00007610ffd87816 */ /* 0x000fe200000000d8 */
[----:B------:R-:W-:Y:S01]  /*3130*/  FFMA.FTZ R234, R25, R217, R234 ;  /* 0x000000d919ea7223 */ /* 0x000fe200000100ea */
[----:B------:R-:W-:Y:S01]  /*3140*/  PRMT R233, RZ, 0x7610, R4 ;  /* 0x00007610ffe97816 */ /* 0x000fe20000000004 */
[----:B------:R0:W2:Y:S01]  /*3150*/  LDG.E.CONSTANT R217, [R6.64+0x2a08] ;  /* 0x002a080e06d97981 */ /* 0x0000a2000c1e9900 */
[----:B------:R-:W-:Y:S02]  /*3160*/  FADD.FTZ R215, R215, R246 ;  /* 0x000000f6d7d77221 */ /* 0x000fe40000010000 */
[----:B------:R-:W-:Y:S01]  /*3170*/  FFMA.FTZ R232, R202, R232, R231 ;  /* 0x000000e8cae87223 */ /* 0x000fe200000100e7 */
[----:B------:R0:W2:Y:S01]  /*3180*/  LDG.E.CONSTANT R247, [R6.64+0x240c] ;  /* 0x00240c0e06f77981 */ /* 0x0000a2000c1e9900 */
[----:B------:R-:W-:-:S02]  /*3190*/  FFMA.FTZ R234, R203, R216, R234 ;  /* 0x000000d8cbea7223 */ /* 0x000fc400000100ea */
[----:B------:R-:W-:Y:S01]  /*31a0*/  FADD.FTZ R215, R232, R215 ;  /* 0x000000d7e8d77221 */ /* 0x000fe20000010000 */
[----:B------:R0:W2:Y:S01]  /*31b0*/  LDG.E.CONSTANT R216, [R6.64+0x2c08] ;  /* 0x002c080e06d87981 */ /* 0x0000a2000c1e9900 */
[----:B------:R-:W-:Y:S02]  /*31c0*/  PRMT R232, RZ, 0x5410, R4 ;  /* 0x00005410ffe87816 */ /* 0x000fe40000000004 */
[--C-:B------:R-:W-:Y:S01]  /*31d0*/  PRMT R4, RZ, 0x5410, R5.reuse ;  /* 0x00005410ff047816 */ /* 0x100fe20000000005 */
[----:B------:R-:W-:Y:S01]  /*31e0*/  FMUL.FTZ R233, R62, R233 ;  /* 0x000000e93ee97220 */ /* 0x000fe20000410000 */
[----:B------:R-:W-:Y:S01]  /*31f0*/  PRMT R5, RZ, 0x7610, R5 ;  /* 0x00007610ff057816 */ /* 0x000fe20000000005 */
[----:B------:R0:W2:Y:S01]  /*3200*/  LDG.E.CONSTANT R231, [R6.64+0x2e08] ;  /* 0x002e080e06e77981 */ /* 0x0000a2000c1e9900 */
[----:B------:R-:W-:-:S03]  /*3210*/  FMUL.FTZ R232, R63, R232 ;  /* 0x000000e83fe87220 */ /* 0x000fc60000410000 */
[----:B------:R-:W-:Y:S01]  /*3220*/  FFMA.FTZ R233, R70, R5, R233 ;  /* 0x0000000546e97223 */ /* 0x000fe200000100e9 */
[----:B------:R-:W-:Y:S01]  /*3230*/  PRMT R5, RZ, 0x5410, R8 ;  /* 0x00005410ff057816 */ /* 0x000fe20000000008 */
[----:B------:R-:W-:Y:S01]  /*3240*/  FFMA.FTZ R232, R71, R4, R232 ;  /* 0x0000000447e87223 */ /* 0x000fe200000100e8 */
[----:B------:R-:W-:Y:S01]  /*3250*/  PRMT R8, RZ, 0x7610, R8 ;  /* 0x00007610ff087816 */ /* 0x000fe20000000008 */
[----:B------:R0:W2:Y:S02]  /*3260*/  LDG.E.CONSTANT R4, [R6.64+0x20c] ;  /* 0x00020c0e06047981 */ /* 0x0000a4000c1e9900 */
[----:B------:R-:W-:Y:S02]  /*3270*/  FFMA.FTZ R232, R55, R5, R232 ;  /* 0x0000000537e87223 */ /* 0x000fe400000100e8 */
[----:B------:R0:W2:Y:S01]  /*3280*/  LDG.E.CONSTANT R5, [R6.64+0xc] ;  /* 0x00000c0e06057981 */ /* 0x0000a2000c1e9900 */
[----:B------:R-:W-:Y:S01]  /*3290*/  FFMA.FTZ R233, R54, R8, R233 ;  /* 0x0000000836e97223 */ /* 0x000fe200000100e9 */
[----:B------:R-:W-:-:S02]  /*32a0*/  PRMT R8, RZ, 0x5410, R9 ;  /* 0x00005410ff087816 */ /* 0x000fc40000000009 */
[----:B------:R-:W-:Y:S01]  /*32b0*/  PRMT R9, RZ, 0x7610, R9 ;  /* 0x00007610ff097816 */ /* 0x000fe20000000009 */
[----:B------:R0:W2:Y:S02]  /*32c0*/  LDG.E.CONSTANT R246, [R6.64+0x280c] ;  /* 0x00280c0e06f67981 */ /* 0x0000a4000c1e9900 */
[----:B------:R-:W-:Y:S02]  /*32d0*/  FFMA.FTZ R232, R47, R8, R232 ;  /* 0x000000082fe87223 */ /* 0x000fe400000100e8 */
[----:B------:R0:W2:Y:S01]  /*32e0*/  LDG.E.CONSTANT R8, [R6.64+0x40c] ;  /* 0x00040c0e06087981 */ /* 0x0000a2000c1e9900 */
[----:B------:R-:W-:Y:S01]  /*32f0*/  FADD.FTZ R215, R234, R215 ;  /* 0x000000d7ead77221 */ /* 0x000fe20000010000 */
[----:B------:R-:W-:Y:S01]  /*3300*/  PRMT R234, RZ, 0x5410, R211 ;  /* 0x00005410ffea7816 */ /* 0x000fe200000000d3 */
[----:B------:R-:W-:Y:S01]  /*3310*/  FFMA.FTZ R233, R46, R9, R233 ;  /* 0x000000092ee97223 */ /* 0x000fe200000100e9 */
[----:B------:R-:W-:Y:S01]  /*3320*/  PRMT R211, RZ, 0x7610, R211 ;  /* 0x00007610ffd37816 */ /* 0x000fe200000000d3 */
[----:B------:R0:W2:Y:S02]  /*3330*/  LDG.E.CONSTANT R9, [R6.64+0x60c] ;  /* 0x00060c0e06097981 */ /* 0x0000a4000c1e9900 */
[----:B------:R-:W-:-:S02]  /*3340*/  FFMA.FTZ R234, R39, R234, R232 ;  /* 0x000000ea27ea7223 */ /* 0x000fc400000100e8 */
[----:B------:R-:W-:Y:S01]  /*3350*/  FFMA.FTZ R233, R38, R211, R233 ;  /* 0x000000d326e97223 */ /* 0x000fe200000100e9 */
[----:B------:R0:W2:Y:S01]  /*3360*/  LDG.E.CONSTANT R232, [R6.64+0x80c] ;  /* 0x00080c0e06e87981 */ /* 0x0000a2000c1e9900 */
[----:B------:R-:W-:-:S05]  /*3370*/  PRMT R211, RZ, 0x5410, R212 ;  /* 0x00005410ffd37816 */ /* 0x000fca00000000d4 */
[----:B------:R-:W-:Y:S02]  /*3380*/  FFMA.FTZ R235, R31, R211, R234 ;  /* 0x000000d31feb7223 */ /* 0x000fe400000100ea */
[----:B------:R0:W2:Y:S01]  /*3390*/  LDG.E.CONSTANT R211, [R6.64+0xa0c] ;  /* 0x000a0c0e06d37981 */ /* 0x0000a2000c1e9900 */
[----:B------:R-:W-:-:S03]  /*33a0*/  PRMT R212, RZ, 0x7610, R212 ;  /* 0x00007610ffd47816 */ /* 0x000fc600000000d4 */
[----:B------:R0:W2:Y:S02]  /*33b0*/  LDG.E.CONSTANT R234, [R6.64+0x1e0c] ;  /* 0x001e0c0e06ea7981 */ /* 0x0000a4000c1e9900 */
[----:B------:R-:W-:Y:S01]  /*33c0*/  FFMA.FTZ R250, R30, R212, R233 ;  /* 0x000000d41efa7223 */ /* 0x000fe200000100e9 */
[----:B------:R-:W-:Y:S01]  /*33d0*/  PRMT R212, RZ, 0x5410, R213 ;  /* 0x00005410ffd47816 */ /* 0x000fe200000000d5 */
[----:B------:R0:W2:Y:S04]  /*33e0*/  LDG.E.CONSTANT R233, [R6.64+0x200c] ;  /* 0x00200c0e06e97981 */ /* 0x0000a8000c1e9900 */
[----:B------:R-:W-:Y:S02]  /*33f0*/  FFMA.FTZ R245, R82, R212, R235 ;  /* 0x000000d452f57223 */ /* 0x000fe400000100eb */
[----:B------:R0:W2:Y:S04]  /*3400*/  LDG.E.CONSTANT R235, [R6.64+0x1c0c] ;  /* 0x001c0c0e06eb7981 */ /* 0x0000a8000c1e9900 */
[----:B------:R0:W2:Y:S01]  /*3410*/  LDG.E.CONSTANT R212, [R6.64+0x220c] ;  /* 0x00220c0e06d47981 */ /* 0x0000a2000c1e9900 */
[----:B------:R-:W-:-:S05]  /*3420*/  PRMT R213, RZ, 0x7610, R213 ;  /* 0x00007610ffd57816 */ /* 0x000fca00000000d5 */
[----:B------:R-:W-:Y:S02]  /*3430*/  FFMA.FTZ R250, R85, R213, R250 ;  /* 0x000000d555fa7223 */ /* 0x000fe400000100fa */
[----:B------:R0:W2:Y:S01]  /*3440*/  LDG.E.CONSTANT R213, [R6.64+0x260c] ;  /* 0x00260c0e06d57981 */ /* 0x0000a2000c1e9900 */
[----:B------:R-:W-:-:S05]  /*3450*/  PRMT R252, RZ, 0x5410, R214 ;  /* 0x00005410fffc7816 */ /* 0x000fca00000000d6 */
[----:B------:R-:W-:Y:S02]  /*3460*/  FFMA.FTZ R252, R90, R252, R245 ;  /* 0x000000fc5afc7223 */ /* 0x000fe400000100f5 */
[----:B------:R0:W2:Y:S01]  /*3470*/  LDG.E.CONSTANT R245, [R6.64+0x2a0c] ;  /* 0x002a0c0e06f57981 */ /* 0x0000a2000c1e9900 */
[----:B------:R-:W-:-:S05]  /*3480*/  PRMT R214, RZ, 0x7610, R214 ;  /* 0x00007610ffd67816 */ /* 0x000fca00000000d6 */
[----:B------:R-:W-:Y:S01]  /*3490*/  FFMA.FTZ R249, R93, R214, R250 ;  /* 0x000000d65df97223 */ /* 0x000fe200000100fa */
[--C-:B0-----:R-:W-:Y:S02]  /*34a0*/  PRMT R6, RZ, 0x5410, R226.reuse ;  /* 0x00005410ff067816 */ /* 0x101fe400000000e2 */
[----:B------:R-:W-:-:S03]  /*34b0*/  PRMT R226, RZ, 0x7610, R226 ;  /* 0x00007610ffe27816 */ /* 0x000fc600000000e2 */
[----:B------:R-:W-:Y:S01]  /*34c0*/  FFMA.FTZ R252, R99, R6, R252 ;  /* 0x0000000663fc7223 */ /* 0x000fe200000100fc */
[----:B------:R-:W-:Y:S01]  /*34d0*/  PRMT R6, RZ, 0x5410, R227 ;  /* 0x00005410ff067816 */ /* 0x000fe200000000e3 */
[----:B------:R-:W-:Y:S01]  /*34e0*/  FFMA.FTZ R249, R102, R226, R249 ;  /* 0x000000e266f97223 */ /* 0x000fe200000100f9 */
[----:B------:R-:W-:-:S03]  /*34f0*/  PRMT R227, RZ, 0x7610, R227 ;  /* 0x00007610ffe37816 */ /* 0x000fc600000000e3 */
[----:B------:R-:W-:Y:S02]  /*3500*/  FFMA.FTZ R251, R107, R6, R252 ;  /* 0x000000066bfb7223 */ /* 0x000fe400000100fc */
[----:B------:R-:W-:Y:S01]  /*3510*/  FFMA.FTZ R227, R110, R227, R249 ;  /* 0x000000e36ee37223 */ /* 0x000fe200000100f9 */
[--C-:B---3--:R-:W-:Y:S02]  /*3520*/  PRMT R6, RZ, 0x5410, R225.reuse ;  /* 0x00005410ff067816 */ /* 0x108fe400000000e1 */
[----:B------:R-:W-:Y:S02]  /*3530*/  PRMT R225, RZ, 0x7610, R225 ;  /* 0x00007610ffe17816 */ /* 0x000fe400000000e1 */
[--C-:B----4-:R-:W-:Y:S01]  /*3540*/  PRMT R7, RZ, 0x5410, R228.reuse ;  /* 0x00005410ff077816 */ /* 0x110fe200000000e4 */
[----:B------:R-:W-:Y:S01]  /*3550*/  FFMA.FTZ R6, R116, R6, R251 ;  /* 0x0000000674067223 */ /* 0x000fe200000100fb */
[----:B------:R-:W-:Y:S01]  /*3560*/  PRMT R228, RZ, 0x7610, R228 ;  /* 0x00007610ffe47816 */ /* 0x000fe200000000e4 */
[----:B------:R-:W-:-:S02]  /*3570*/  FFMA.FTZ R225, R118, R225, R227 ;  /* 0x000000e176e17223 */ /* 0x000fc400000100e3 */
[----:B------:R-:W-:Y:S01]  /*3580*/  FFMA.FTZ R6, R123, R7, R6 ;  /* 0x000000077b067223 */ /* 0x000fe20000010006 */
[--C-:B--2---:R-:W-:Y:S01]  /*3590*/  PRMT R7, RZ, 0x5410, R224.reuse ;  /* 0x00005410ff077816 */ /* 0x104fe200000000e0 */
[----:B------:R-:W-:Y:S01]  /*35a0*/  FFMA.FTZ R228, R126, R228, R225 ;  /* 0x000000e47ee47223 */ /* 0x000fe200000100e1 */
[----:B------:R-:W-:Y:S02]  /*35b0*/  PRMT R224, RZ, 0x7610, R224 ;  /* 0x00007610ffe07816 */ /* 0x000fe400000000e0 */
[--C-:B------:R-:W-:Y:S01]  /*35c0*/  PRMT R214, RZ, 0x5410, R223.reuse ;  /* 0x00005410ffd67816 */ /* 0x100fe200000000df */
[----:B------:R-:W-:Y:S01]  /*35d0*/  FFMA.FTZ R6, R131, R7, R6 ;  /* 0x0000000783067223 */ /* 0x000fe20000010006 */
[----:B------:R-:W-:Y:S01]  /*35e0*/  PRMT R223, RZ, 0x7610, R223 ;  /* 0x00007610ffdf7816 */ /* 0x000fe200000000df */
[----:B------:R-:W-:Y:S02]  /*35f0*/  FFMA.FTZ R7, R133, R224, R228 ;  /* 0x000000e085077223 */ /* 0x000fe400000100e4 */
[----:B------:R-:W-:-:S02]  /*3600*/  FFMA.FTZ R225, R139, R214, R6 ;  /* 0x000000d68be17223 */ /* 0x000fc40000010006 */
[----:B------:R-:W-:Y:S01]  /*3610*/  FFMA.FTZ R6, R142, R223, R7 ;  /* 0x000000df8e067223 */ /* 0x000fe20000010007 */
[--C-:B------:R-:W-:Y:S02]  /*3620*/  PRMT R7, RZ, 0x5410, R222.reuse ;  /* 0x00005410ff077816 */ /* 0x100fe400000000de */
[----:B------:R-:W-:Y:S02]  /*3630*/  PRMT R222, RZ, 0x7610, R222 ;  /* 0x00007610ffde7816 */ /* 0x000fe400000000de */
[----:B------:R-:W-:Y:S01]  /*3640*/  PRMT R214, RZ, 0x5410, R229 ;  /* 0x00005410ffd67816 */ /* 0x000fe200000000e5 */
        /* <DEDUP_REMOVED lines=25> */
[--C-:B------:R-:W-:Y:S02]  /*37e0*/  PRMT R7, RZ, 0x7610, R4.reuse ;  /* 0x00007610ff077816 */ /* 0x100fe40000000004 */
[----:B------:R-:W-:Y:S02]  /*37f0*/  PRMT R214, RZ, 0x5410, R4 ;  /* 0x00005410ffd67816 */ /* 0x000fe40000000004 */
[--C-:B------:R-:W-:Y:S01]  /*3800*/  PRMT R4, RZ, 0x5410, R5.reuse ;  /* 0x00005410ff047816 */ /* 0x100fe20000000005 */
[----:B------:R-:W-:Y:S01]  /*3810*/  FMUL.FTZ R7, R60, R7 ;  /* 0x000000073c077220 */ /* 0x000fe20000410000 */
[----:B------:R-:W-:Y:S01]  /*3820*/  PRMT R5, RZ, 0x7610, R5 ;  /* 0x00007610ff057816 */ /* 0x000fe20000000005 */
[----:B------:R-:W-:-:S04]  /*3830*/  FMUL.FTZ R214, R61, R214 ;  /* 0x000000d63dd67220 */ /* 0x000fc80000410000 */
        /* <DEDUP_REMOVED lines=23> */
[----:B------:R-:W-:-:S03]  /*39b0*/  PRMT R242, RZ, 0x7610, R242 ;  /* 0x00007610fff27816 */ /* 0x000fc600000000f2 */
[----:B------:R-:W-:Y:S02]  /*39c0*/  FFMA.FTZ R8, R92, R7, R5 ;  /* 0x000000075c087223 */ /* 0x000fe40000010005 */
[----:B------:R-:W-:Y:S01]  /*39d0*/  FFMA.FTZ R5, R95, R242, R4 ;  /* 0x000000f25f057223 */ /* 0x000fe20000010004 */
[----:B------:R-:W-:Y:S02]  /*39e0*/  PRMT R4, RZ, 0x5410, R241 ;  /* 0x00005410ff047816 */ /* 0x000fe400000000f1 */
[----:B------:R-:W-:-:S03]  /*39f0*/  PRMT R7, RZ, 0x5410, R240 ;  /* 0x00005410ff077816 */ /* 0x000fc600000000f0 */
[----:B------:R-:W-:-:S04]  /*3a00*/  FFMA.FTZ R4, R101, R4, R8 ;  /* 0x0000000465047223 */ /* 0x000fc80000010008 */
        /* <DEDUP_REMOVED lines=44> */
[----:B------:R-:W-:-:S02]  /*3cd0*/  IMAD.IADD R210, R77, 0x1, R210 ;  /* 0x000000014dd27824 */ /* 0x000fc400078e02d2 */
[----:B------:R-:W-:Y:S01]  /*3ce0*/  IMAD.U32 R7, RZ, RZ, UR16 ;  /* 0x00000010ff077e24 */ /* 0x000fe2000f8e00ff */
[----:B------:R-:W-:Y:S01]  /*3cf0*/  PRMT R218, RZ, 0x7610, R218 ;  /* 0x00007610ffda7816 */ /* 0x000fe200000000da */
[----:B------:R-:W-:Y:S01]  /*3d00*/  FFMA.FTZ R219, R14, R230, R219 ;  /* 0x000000e60edb7223 */ /* 0x000fe200000100db */
[----:B------:R-:W-:Y:S01]  /*3d10*/  PRMT R247, RZ, 0x7610, R247 ;  /* 0x00007610fff77816 */ /* 0x000fe200000000f7 */
[----:B------:R-:W-:Y:S01]  /*3d20*/  FFMA.FTZ R212, R175, R212, R234 ;  /* 0x000000d4afd47223 */ /* 0x000fe200000100ea */
[----:B------:R-:W-:Y:S01]  /*3d30*/  IADD3 R7, R210, 0x1, -R7 ;  /* 0x00000001d2077810 */ /* 0x000fe20007ffe807 */
[----:B------:R-:W-:Y:S01]  /*3d40*/  FFMA.FTZ R4, R189, R5, R4 ;  /* 0x00000005bd047223 */ /* 0x000fe20000010004 */
[----:B------:R-:W-:Y:S01]  /*3d50*/  PRMT R217, RZ, 0x7610, R217 ;  /* 0x00007610ffd97816 */ /* 0x000fe200000000d9 */
[----:B------:R-:W-:Y:S01]  /*3d60*/  FFMA.FTZ R219, R18, R218, R219 ;  /* 0x000000da12db7223 */ /* 0x000fe200000100db */
[----:B------:R-:W-:Y:S01]  /*3d70*/  PRMT R213, RZ, 0x7610, R213 ;  /* 0x00007610ffd57816 */ /* 0x000fe200000000d5 */
[----:B------:R-:W-:Y:S01]  /*3d80*/  FFMA.FTZ R212, R11, R247, R212 ;  /* 0x000000f70bd47223 */ /* 0x000fe200000100d4 */
[----:B------:R-:W-:Y:S01]  /*3d90*/  PRMT R5, RZ, 0x5410, R245 ;  /* 0x00005410ff057816 */ /* 0x000fe200000000f5 */
[----:B------:R-:W0:Y:S01]  /*3da0*/  I2F R8, R7 ;  /* 0x0000000700087306 */ /* 0x000e220000201400 */
[----:B------:R-:W-:Y:S01]  /*3db0*/  PRMT R216, RZ, 0x7610, R216 ;  /* 0x00007610ffd87816 */ /* 0x000fe200000000d8 */
[----:B------:R-:W-:Y:S01]  /*3dc0*/  FFMA.FTZ R217, R22, R217, R219 ;  /* 0x000000d916d97223 */ /* 0x000fe200000100db */
        /* <DEDUP_REMOVED lines=12> */
[----:B------:R-:W-:-:S02]  /*3e90*/  FADD.FTZ R6, R6, R215 ;  /* 0x000000d706067221 */ /* 0x000fc40000010000 */
[----:B------:R-:W-:Y:S01]  /*3ea0*/  FFMA.FTZ R245, R23, R245, R212 ;  /* 0x000000f517f57223 */ /* 0x000fe200000100d4 */
[----:B------:R-:W-:Y:S01]  /*3eb0*/  PRMT R248, RZ, 0x7610, R248 ;  /* 0x00007610fff87816 */ /* 0x000fe200000000f8 */
[----:B------:R-:W-:Y:S02]  /*3ec0*/  FADD.FTZ R6, R217, R6 ;  /* 0x00000006d9067221 */ /* 0x000fe40000010000 */
[----:B------:R-:W-:Y:S02]  /*3ed0*/  FFMA.FTZ R245, R198, R244, R245 ;  /* 0x000000f4c6f57223 */ /* 0x000fe400000100f5 */
[----:B------:R-:W-:Y:S01]  /*3ee0*/  FFMA.FTZ R5, R207, R5, R4 ;  /* 0x00000005cf057223 */ /* 0x000fe20000010004 */
[----:B-----5:R-:W-:Y:S01]  /*3ef0*/  FSETP.NEU.FTZ.AND P0, PT, R79, RZ, PT ;  /* 0x000000ff4f00720b */ /* 0x020fe20003f1d000 */
[----:B0-----:R-:W-:Y:S02]  /*3f00*/  FMUL.FTZ R8, R8, R79 ;  /* 0x0000004f08087220 */ /* 0x001fe40000410000 */
[----:B------:R-:W-:-:S02]  /*3f10*/  FFMA.FTZ R245, R208, R248, R245 ;  /* 0x000000f8d0f57223 */ /* 0x000fc400000100f5 */
        /* <DEDUP_REMOVED lines=8> */
[----:B------:R-:W-:Y:S01]  /*3fa0*/  FMNMX.FTZ R27, R27, R6, !PT ;  /* 0x000000061b1b7209 */ /* 0x000fe20007810000 */
[----:B------:R-:W-:Y:S05]  /*3fb0*/  BRA `(.L_x_14349) ;  /* 0x0000002000007947 */ /* 0x000fea0003800000 */
.L_x_14348:
[----:B------:R-:W-:-:S05]  /*3fc0*/  IMAD.MOV.U32 R4, RZ, RZ, -0x800001 ;  /* 0xff7fffffff047424 */ /* 0x000fca00078e00ff */
[----:B------:R0:W-:Y:S02]  /*3fd0*/  STS [R209], R4 ;  /* 0x00000004d1007388 */ /* 0x0001e40000000800 */
.L_x_14349:
[----:B------:R-:W-:Y:S05]  /*3fe0*/  BSYNC B1 ;  /* 0x0000000000017941 */ /* 0x000fea0003800000 */
.L_x_14347:
[----:B------:R-:W-:-:S04]  /*3ff0*/  IADD3 R96, R96, 0x4, RZ ;  /* 0x0000000460607810 */ /* 0x000fc80007ffe0ff */
[----:B------:R-:W-:-:S13]  /*4000*/  ISETP.GE.AND P0, PT, R96, UR9, PT ;  /* 0x0000000960007c0c */ /* 0x000fda000bf06270 */
[----:B------:R-:W-:Y:S01]  /*4010*/  @P0 CALL.REL.NOINC `(.L_x_14346) ;  /* 0x0000001000000944 */ /* 0x000fe20003c00000 */
[----:B------:R-:W-:Y:S05]  /*4020*/  BRA `(.L_x_14350) ;  /* 0xffffdcc000007947 */ /* 0x000fea000383ffff */
.L_x_14346:
[----:B------:R-:W-:Y:S05]  /*4030*/  BSYNC B0 ;  /* 0x0000000000007941 */ /* 0x000fea0003800000 */
.L_x_14345:
[----:B------:R-:W1:Y:S01]  /*4040*/  SHFL.BFLY PT, R0, R27, 0x10, 0x1f ;  /* 0x0e001f001b007f89 */ /* 0x000e6200000e0000 */
[C---:B------:R-:W-:Y:S01]  /*4050*/  ISETP.NE.AND P0, PT, R77.reuse, RZ, PT ;  /* 0x000000ff4d00720c */ /* 0x040fe20003f05270 */
[----:B------:R-:W-:Y:S01]  /*4060*/  BSSY B0, `(.L_x_14351) ;  /* 0x00000fa000007945 */ /* 0x000fe20003800000 */
[----:B------:R-:W-:Y:S02]  /*4070*/  ISETP.GT.AND P1, PT, R77, 0x3, PT ;  /* 0x000000034d00780c */ /* 0x000fe40003f24270 */
[----:B-1----:R-:W-:-:S05]  /*4080*/  FMNMX.FTZ R0, R0, R27, !PT ;  /* 0x0000001b00007209 */ /* 0x002fca0007810000 */
[----:B------:R-:W1:Y:S02]  /*4090*/  SHFL.BFLY PT, R3, R0, 0x8, 0x1f ;  /* 0x0d001f0000037f89 */ /* 0x000e6400000e0000 */
[----:B-1----:R-:W-:Y:S02]  /*40a0*/  FMNMX.FTZ R3, R0, R3, !PT ;  /* 0x0000000300037209 */ /* 0x002fe40007810000 */
[----:B------:R-:W1:Y:S04]  /*40b0*/  S2R R0, SR_TID.X ;  /* 0x0000000000007919 */ /* 0x000e680000002100 */
[----:B------:R-:W2:Y:S02]  /*40c0*/  SHFL.BFLY PT, R2, R3, 0x4, 0x1f ;  /* 0x0c801f0003027f89 */ /* 0x000ea400000e0000 */
[----:B--2---:R-:W-:-:S05]  /*40d0*/  FMNMX.FTZ R2, R3, R2, !PT ;  /* 0x0000000203027209 */ /* 0x004fca0007810000 */
[----:B------:R-:W2:Y:S02]  /*40e0*/  SHFL.BFLY PT, R5, R2, 0x2, 0x1f ;  /* 0x0c401f0002057f89 */ /* 0x000ea400000e0000 */
[----:B--2---:R-:W-:-:S05]  /*40f0*/  FMNMX.FTZ R5, R2, R5, !PT ;  /* 0x0000000502057209 */ /* 0x004fca0007810000 */
[----:B0-----:R-:W0:Y:S02]  /*4100*/  SHFL.BFLY PT, R4, R5, 0x1, 0x1f ;  /* 0x0c201f0005047f89 */ /* 0x001e2400000e0000 */
[----:B0-----:R-:W-:Y:S01]  /*4110*/  FMNMX.FTZ R7, R5, R4, !PT ;  /* 0x0000000405077209 */ /* 0x001fe20007810000 */
[----:B------:R-:W-:Y:S02]  /*4120*/  IMAD.MOV.U32 R4, RZ, RZ, -0x800001 ;  /* 0xff7fffffff047424 */ /* 0x000fe400078e00ff */
[----:B------:R-:W-:Y:S02]  /*4130*/  IMAD.MOV.U32 R5, RZ, RZ, RZ ;  /* 0x000000ffff057224 */ /* 0x000fe400078e00ff */
[----:B------:R-:W-:Y:S04]  /*4140*/  @!P0 STS [R78.X4+0x180], R7 ;  /* 0x000180074e008388 */ /* 0x000fe80000004800 */
[----:B------:R-:W-:Y:S06]  /*4150*/  BAR.SYNC.DEFER_BLOCKING 0x0 ;  /* 0x0000000000007b1d */ /* 0x000fec0000010000 */
[----:B------:R-:W0:Y:S01]  /*4160*/  @!P1 LDS R4, [R77.X4+0x180] ;  /* 0x000180004d049984 */ /* 0x000e220000004800 */
[----:B-1----:R-:W-:-:S03]  /*4170*/  ISETP.GE.AND P1, PT, R0, UR12, PT ;  /* 0x0000000c00007c0c */ /* 0x002fc6000bf26270 */
[----:B0-----:R-:W0:Y:S02]  /*4180*/  SHFL.BFLY PT, R3, R4, 0x2, 0x1f ;  /* 0x0c401f0004037f89 */ /* 0x001e2400000e0000 */
[----:B0-----:R-:W-:-:S05]  /*4190*/  FMNMX.FTZ R3, R3, R4, !PT ;  /* 0x0000000403037209 */ /* 0x001fca0007810000 */
[----:B------:R-:W0:Y:S02]  /*41a0*/  SHFL.BFLY PT, R2, R3, 0x1, 0x1f ;  /* 0x0c201f0003027f89 */ /* 0x000e2400000e0000 */
[----:B0-----:R-:W-:-:S06]  /*41b0*/  FMNMX.FTZ R2, R3, R2, !PT ;  /* 0x0000000203027209 */ /* 0x001fcc0007810000 */
[----:B------:R-:W0:Y:S01]  /*41c0*/  SHFL.IDX PT, R2, R2, RZ, 0x1f ;  /* 0x00001fff02027589 */ /* 0x000e2200000e0000 */
[----:B------:R-:W-:Y:S05]  /*41d0*/  @P1 BRA `(.L_x_14352) ;  /* 0x00000e2000001947 */ /* 0x000fea0003800000 */
[----:B------:R-:W1:Y:S01]  /*41e0*/  S2UR UR5, SR_CTAID.Z ;  /* 0x00000000000579c3 */ /* 0x000e620000002700 */
[----:B------:R-:W-:Y:S01]  /*41f0*/  UMOV UR4, 0xfffffff0 ;  /* 0xfffffff000047882 */ /* 0x000fe20000000000 */
[----:B------:R-:W-:Y:S01]  /*4200*/  LOP3.LUT R3, RZ, UR8, RZ, 0x33, !PT ;  /* 0x00000008ff037c12 */ /* 0x000fe2000f8e33ff */
[----:B------:R-:W-:Y:S01]  /*4210*/  BSSY B1, `(.L_x_14353) ;  /* 0x000001c000017945 */ /* 0x000fe20003800000 */
[----:B------:R-:W-:Y:S01]  /*4220*/  LOP3.LUT R4, RZ, UR16, RZ, 0x33, !PT ;  /* 0x00000010ff047c12 */ /* 0x000fe2000f8e33ff */
[----:B------:R-:W-:Y:S01]  /*4230*/  IMAD.MOV.U32 R5, RZ, RZ, RZ ;  /* 0x000000ffff057224 */ /* 0x000fe200078e00ff */
[----:B-1----:R-:W-:-:S06]  /*4240*/  UIMAD UR4, UR5, UR4, -0x11 ;  /* 0xffffffef050474a4 */ /* 0x002fcc000f8e0204 */
        /* <DEDUP_REMOVED lines=13> */
.L_x_14355:
        /* <DEDUP_REMOVED lines=11> */
.L_x_14354:
[----:B------:R-:W-:Y:S05]  /*43d0*/  BSYNC B1 ;  /* 0x0000000000017941 */ /* 0x000fea0003800000 */
.L_x_14353:
        /* <DEDUP_REMOVED lines=11> */
.L_x_14358:
        /* <DEDUP_REMOVED lines=100> */
.L_x_14357:
[----:B------:R-:W-:Y:S05]  /*4ad0*/  BSYNC B1 ;  /* 0x0000000000017941 */ /* 0x000fea0003800000 */
.L_x_14356:
        /* <DEDUP_REMOVED lines=55> */
.L_x_14360:
[----:B------:R-:W-:Y:S05]  /*4e50*/  BSYNC B1 ;  /* 0x0000000000017941 */ /* 0x000fea0003800000 */
.L_x_14359:
        /* <DEDUP_REMOVED lines=26> */
.L_x_14352:
[----:B------:R-:W-:Y:S05]  /*5000*/  BSYNC B0 ;  /* 0x0000000000007941 */ /* 0x000fea0003800000 */
.L_x_14351:
        /* <DEDUP_REMOVED lines=24> */
[----:B------:R-:W2:Y:S01]  /*5190*/  S2UR UR4, SR_CTAID.Z ;  /* 0x00000000000479c3 */ /* 0x000ea20000002700 */
[----:B------:R-:W-:Y:S01]  /*51a0*/  UMOV UR5, 0xfffffff0 ;  /* 0xfffffff000057882 */ /* 0x000fe20000000000 */
[----:B------:R-:W-:Y:S01]  /*51b0*/  LOP3.LUT R3, RZ, UR8, RZ, 0x33, !PT ;  /* 0x00000008ff037c12 */ /* 0x000fe2000f8e33ff */
[----:B------:R-:W-:Y:S01]  /*51c0*/  BSSY B1, `(.L_x_14363) ;  /* 0x000001a000017945 */ /* 0x000fe20003800000 */
[----:B0-----:R-:W-:Y:S01]  /*51d0*/  LOP3.LUT R4, RZ, UR16, RZ, 0x33, !PT ;  /* 0x00000010ff047c12 */ /* 0x001fe2000f8e33ff */
[----:B--2---:R-:W-:-:S06]  /*51e0*/  UIMAD UR4, UR4, UR5, -0x11 ;  /* 0xffffffef040474a4 */ /* 0x004fcc000f8e0205 */
        /* <DEDUP_REMOVED lines=15> */
.L_x_14365:
        /* <DEDUP_REMOVED lines=8> */
.L_x_14364:
[----:B0-----:R-:W-:Y:S05]  /*5360*/  BSYNC B1 ;  /* 0x0000000000017941 */ /* 0x001fea0003800000 */
.L_x_14363:
        /* <DEDUP_REMOVED lines=11> */
.L_x_14368:
        /* <DEDUP_REMOVED lines=52> */
.L_x_14367:
[----:B------:R-:W-:Y:S05]  /*5760*/  BSYNC B1 ;  /* 0x0000000000017941 */ /* 0x000fea0003800000 */
.L_x_14366:
        /* <DEDUP_REMOVED lines=31> */
.L_x_14370:
[----:B------:R-:W-:Y:S05]  /*5960*/  BSYNC B1 ;  /* 0x0000000000017941 */ /* 0x000fea0003800000 */
.L_x_14369:
        /* <DEDUP_REMOVED lines=14> */
.L_x_14362:
[----:B------:R-:W-:Y:S05]  /*5a50*/  BSYNC B0 ;  /* 0x0000000000007941 */ /* 0x000fea0003800000 */
.L_x_14361:
[----:B0-----:R-:W0:Y:S04]  /*5a60*/  S2R R3, SR_CTAID.Z ;  /* 0x0000000000037919 */ /* 0x001e280000002700 */
[----:B------:R-:W-:Y:S01]  /*5a70*/  BAR.SYNC.DEFER_BLOCKING 0x0 ;  /* 0x0000000000007b1d */ /* 0x000fe20000010000 */
[----:B------:R-:W-:-:S05]  /*5a80*/  ISETP.NE.AND P0, PT, R0, RZ, PT ;  /* 0x000000ff0000720c */ /* 0x000fca0003f05270 */
[----:B------:R-:W-:Y:S01]  /*5a90*/  BSSY B0, `(.L_x_14371) ;  /* 0x000001f000007945 */ /* 0x000fe20003800000 */
[----:B0-----:R-:W-:-:S05]  /*5aa0*/  IMAD R36, R3, 0x10, R78 ;  /* 0x0000001003247824 */ /* 0x001fca00078e024e */
[----:B------:R-:W-:Y:S02]  /*5ab0*/  ISETP.GE.AND P1, PT, R36, UR9, PT ;  /* 0x0000000924007c0c */ /* 0x000fe4000bf26270 */
[----:B------:R-:W-:Y:S06]  /*5ac0*/  @P0 BRA `(.L_x_14372) ;  /* 0x000001b000000947 */ /* 0x000fec0003800000 */
[----:B------:R-:W0:Y:S01]  /*5ad0*/  S2UR UR4, SR_CTAID.Y ;  /* 0x00000000000479c3 */ /* 0x000e220000002600 */
[----:B------:R-:W-:Y:S02]  /*5ae0*/  ULDC UR7, c[0x0][0xc] ;  /* 0x0000030000077ab9 */ /* 0x000fe40000000800 */
[----:B------:R-:W-:Y:S02]  /*5af0*/  ULDC.64 UR20, c[0x0][0x168] ;  /* 0x00005a0000147ab9 */ /* 0x000fe40000000a00 */
[----:B------:R-:W-:-:S03]  /*5b00*/  ULDC.64 UR22, c[0x0][0x160] ;  /* 0x0000580000167ab9 */ /* 0x000fc60000000a00 */
[----:B------:R-:W2:Y:S08]  /*5b10*/  S2UR UR5, SR_CTAID.X ;  /* 0x00000000000579c3 */ /* 0x000eb00000002500 */
[----:B------:R-:W3:Y:S01]  /*5b20*/  S2UR UR19, SR_CTAID.Z ;  /* 0x00000000001379c3 */ /* 0x000ee20000002700 */
[----:B0-----:R-:W-:-:S03]  /*5b30*/  UIMAD UR4, UR4, UR7, URZ ;  /* 0x00000007040472a4 */ /* 0x001fc6000f8e023f */
[----:B------:R-:W-:Y:S02]  /*5b40*/  ULDC UR7, c[0x0][0x14] ;  /* 0x0000050000077ab9 */ /* 0x000fe40000000800 */
[----:B------:R-:W-:Y:S02]  /*5b50*/  UIMAD UR4, UR4, UR7, URZ ;  /* 0x00000007040472a4 */ /* 0x000fe4000f8e023f */
[----:B--2---:R-:W-:Y:S02]  /*5b60*/  UIMAD UR5, UR5, UR7, URZ ;  /* 0x00000007050572a4 */ /* 0x004fe4000f8e023f */
[----:B------:R-:W-:Y:S02]  /*5b70*/  USHF.R.S32.HI UR7, URZ, 0x1f, UR4 ;  /* 0x0000001f3f077899 */ /* 0x000fe40008011404 */
[----:B------:R-:W-:Y:S02]  /*5b80*/  USHF.R.S32.HI UR11, URZ, 0x1f, UR5 ;  /* 0x0000001f3f0b7899 */ /* 0x000fe40008011405 */
[----:B---3--:R-:W-:-:S02]  /*5b90*/  USHF.R.S32.HI UR12, URZ, 0x1f, UR19 ;  /* 0x0000001f3f0c7899 */ /* 0x008fc40008011413 */
        /* <DEDUP_REMOVED lines=8> */
[----:B------:R-:W-:Y:S02]  /*5c20*/  IMAD.U32 R4, RZ, RZ, UR7 ;  /* 0x00000007ff047e24 */ /* 0x000fe4000f8e00ff */
[----:B------:R-:W-:Y:S02]  /*5c30*/  IMAD.U32 R6, RZ, RZ, UR4 ;  /* 0x00000004ff067e24 */ /* 0x000fe4000f8e00ff */
[----:B------:R-:W-:Y:S02]  /*5c40*/  IMAD.U32 R5, RZ, RZ, UR11 ;  /* 0x0000000bff057e24 */ /* 0x000fe4000f8e00ff */
[----:B------:R-:W-:-:S03]  /*5c50*/  IMAD.U32 R7, RZ, RZ, UR5 ;  /* 0x00000005ff077e24 */ /* 0x000fc6000f8e00ff */
[----:B------:R0:W-:Y:S04]  /*5c60*/  STG.E [R4.64], R2 ;  /* 0x0000000204007986 */ /* 0x0001e8000c10190e */
[----:B-1----:R0:W-:Y:S02]  /*5c70*/  STG.E [R6.64], R31 ;  /* 0x0000001f06007986 */ /* 0x0021e4000c10190e */
.L_x_14372:
[----:B------:R-:W-:Y:S05]  /*5c80*/  BSYNC B0 ;  /* 0x0000000000007941 */ /* 0x000fea0003800000 */
.L_x_14371:
[----:B------:R-:W-:Y:S01]  /*5c90*/  BSSY B1, `(.L_x_14373) ;  /* 0x0000648000017945 */ /* 0x000fe20003800000 */
[----:B------:R-:W-:Y:S05]  /*5ca0*/  @!P1 BRA `(.L_x_14374) ;  /* 0x000000f000009947 */ /* 0x000fea0003800000 */
        /* <DEDUP_REMOVED lines=12> */
[----:B------:R-:W-:-:S02]  /*5d70*/  IMAD.MOV.U32 R60, RZ, RZ, RZ ;  /* 0x000000ffff3c7224 */ /* 0x000fc400078e00ff */
[----:B------:R-:W-:Y:S01]  /*5d80*/  IMAD.MOV.U32 R62, RZ, RZ, RZ ;  /* 0x000000ffff3e7224 */ /* 0x000fe200078e00ff */
[----:B------:R-:W-:Y:S05]  /*5d90*/  BRA `(.L_x_14375) ;  /* 0x0000637000007947 */ /* 0x000fea0003800000 */
.L_x_14374:
[----:B0-----:R-:W0:Y:S01]  /*5da0*/  I2F.RP R5, R205 ;  /* 0x000000cd00057306 */ /* 0x001e220000209400 */
[----:B------:R-:W-:Y:S01]  /*5db0*/  IMAD.U32 R63, RZ, RZ, UR13 ;  /* 0x0000000dff3f7e24 */ /* 0x000fe2000f8e00ff */
[----:B------:R-:W-:Y:S01]  /*5dc0*/  CS2R R38, SRZ ;  /* 0x0000000000267805 */ /* 0x000fe2000001ff00 */
[----:B------:R-:W-:Y:S01]  /*5dd0*/  IMAD.MOV.U32 R64, RZ, RZ, c[0x0][0x1bc] ;  /* 0x00006f00ff407624 */ /* 0x000fe200078e00ff */
[----:B------:R-:W-:Y:S01]  /*5de0*/  CS2R R40, SRZ ;  /* 0x0000000000287805 */ /* 0x000fe2000001ff00 */
[----:B------:R-:W-:Y:S01]  /*5df0*/  IMAD.U32 R67, RZ, RZ, UR8 ;  /* 0x00000008ff437e24 */ /* 0x000fe2000f8e00ff */
[----:B------:R-:W-:Y:S01]  /*5e00*/  CS2R R42, SRZ ;  /* 0x00000000002a7805 */ /* 0x000fe2000001ff00 */
[----:B------:R-:W-:Y:S01]  /*5e10*/  IMAD.MOV.U32 R37, RZ, RZ, RZ ;  /* 0x000000ffff257224 */ /* 0x000fe200078e00ff */
        /* <DEDUP_REMOVED lines=8> */
[----:B0-----:R-:W0:Y:S01]  /*5ea0*/  MUFU.RCP R5, R5 ;  /* 0x0000000500057308 */ /* 0x001e220000001000 */
[----:B------:R-:W-:Y:S01]  /*5eb0*/  IMAD.MOV.U32 R60, RZ, RZ, RZ ;  /* 0x000000ffff3c7224 */ /* 0x000fe200078e00ff */
[----:B------:R-:W-:Y:S01]  /*5ec0*/  IADD3 R63, R63, -c[0x0][0x1dc], RZ ;  /* 0x800077003f3f7a10 */ /* 0x000fe20007ffe0ff */
[----:B------:R-:W-:Y:S01]  /*5ed0*/  IMAD.MOV.U32 R62, RZ, RZ, RZ ;  /* 0x000000ffff3e7224 */ /* 0x000fe200078e00ff */
[----:B------:R-:W-:-:S02]  /*5ee0*/  SHF.R.S32.HI R64, RZ, 0x1f, R64 ;  /* 0x0000001fff407819 */ /* 0x000fc40000011440 */
[----:B------:R-:W-:Y:S02]  /*5ef0*/  IADD3 R67, R67, -0x1, RZ ;  /* 0xffffffff43437810 */ /* 0x000fe40007ffe0ff */
[----:B0-----:R-:W-:-:S04]  /*5f00*/  IADD3 R2, R5, 0xffffffe, RZ ;  /* 0x0ffffffe05027810 */ /* 0x001fc80007ffe0ff */
[----:B------:R0:W2:Y:S02]  /*5f10*/  F2I.FTZ.U32.TRUNC.NTZ R3, R2 ;  /* 0x0000000200037305 */ /* 0x0000a4000021f000 */
[----:B0-----:R-:W-:Y:S02]  /*5f20*/  IMAD.MOV.U32 R2, RZ, RZ, RZ ;  /* 0x000000ffff027224 */ /* 0x001fe400078e00ff */
[----:B--2---:R-:W-:-:S04]  /*5f30*/  IMAD.MOV R4, RZ, RZ, -R3 ;  /* 0x000000ffff047224 */ /* 0x004fc800078e0a03 */
[----:B------:R-:W-:Y:S01]  /*5f40*/  IMAD R55, R4, R205, RZ ;  /* 0x000000cd04377224 */ /* 0x000fe200078e02ff */
[----:B------:R-:W-:-:S03]  /*5f50*/  SHF.R.S32.HI R4, RZ, 0x1f, R77 ;  /* 0x0000001fff047819 */ /* 0x000fc6000001144d */
[----:B------:R-:W-:Y:S01]  /*5f60*/  IMAD.HI.U32 R55, R3, R55, R2 ;  /* 0x0000003703377227 */ /* 0x000fe200078e0002 */
[----:B------:R-:W-:-:S03]  /*5f70*/  LEA.HI R4, R4, R77, RZ, 0x2 ;  /* 0x0000004d04047211 */ /* 0x000fc600078f10ff */
[----:B------:R-:W-:Y:S01]  /*5f80*/  IMAD.U32 R3, RZ, RZ, UR10 ;  /* 0x0000000aff037e24 */ /* 0x000fe2000f8e00ff */
[C---:B------:R-:W-:Y:S01]  /*5f90*/  LOP3.LUT R2, R4.reuse, 0x1ffffffc, RZ, 0xc0, !PT ;  /* 0x1ffffffc04027812 */ /* 0x040fe200078ec0ff */
[----:B------:R-:W-:-:S04]  /*5fa0*/  IMAD.SHL.U32 R4, R4, 0x8, RZ ;  /* 0x0000000804047824 */ /* 0x000fc800078e00ff */
[----:B------:R-:W-:Y:S01]  /*5fb0*/  IMAD.IADD R61, R77, 0x1, -R2 ;  /* 0x000000014d3d7824 */ /* 0x000fe200078e0a02 */
[----:B------:R-:W-:Y:S01]  /*5fc0*/  LOP3.LUT R4, R4, 0xffffffe0, RZ, 0xc0, !PT ;  /* 0xffffffe004047812 */ /* 0x000fe200078ec0ff */
[----:B------:R-:W-:-:S04]  /*5fd0*/  IMAD R2, R3, c[0x0][0x1c0], RZ ;  /* 0x0000700003027a24 */ /* 0x000fc800078e02ff */
[----:B------:R-:W-:Y:S01]  /*5fe0*/  IMAD R65, R61, 0x8, R4 ;  /* 0x000000083d417824 */ /* 0x000fe200078e0204 */
[----:B------:R-:W-:-:S04]  /*5ff0*/  SHF.R.S32.HI R3, RZ, 0x1f, R2 ;  /* 0x0000001fff037819 */ /* 0x000fc80000011402 */
[C---:B------:R-:W-:Y:S02]  /*6000*/  IADD3 R69, R65.reuse, 0x200, RZ ;  /* 0x0000020041457810 */ /* 0x040fe40007ffe0ff */
[C---:B------:R-:W-:Y:S02]  /*6010*/  IADD3 R71, R65.reuse, 0x300, RZ ;  /* 0x0000030041477810 */ /* 0x040fe40007ffe0ff */
[C---:B------:R-:W-:Y:S02]  /*6020*/  IADD3 R73, R65.reuse, 0x400, RZ ;  /* 0x0000040041497810 */ /* 0x040fe40007ffe0ff */
[C---:B------:R-:W-:Y:S02]  /*6030*/  IADD3 R75, R65.reuse, 0x500, RZ ;  /* 0x00000500414b7810 */ /* 0x040fe40007ffe0ff */
[C---:B-----5:R-:W-:Y:S02]  /*6040*/  IADD3 R79, R65.reuse, 0x600, RZ ;  /* 0x00000600414f7810 */ /* 0x060fe40007ffe0ff */
        /* <DEDUP_REMOVED lines=17> */
.L_x_14426:
[----:B-1----:R-:W-:Y:S01]  /*6160*/  IMAD.SHL.U32 R34, R36, 0x20, RZ ;  /* 0x0000002024227824 */ /* 0x002fe200078e00ff */
        /* <DEDUP_REMOVED lines=42> */
[----:B------:R-:W-:Y:S05]  /*6410*/  @P0 BRA P1, `(.L_x_14377) ;  /* 0x00005ca000000947 */ /* 0x000fea0000800000 */
[----:B------:R-:W-:-:S04]  /*6420*/  IADD3 R4, P0, R36, UR6, RZ ;  /* 0x0000000624047c10 */ /* 0x000fc8000ff1e0ff */
[----:B------:R-:W-:Y:S02]  /*6430*/  LEA.HI.X.SX32 R5, R36, UR24, 0x1, P0 ;  /* 0x0000001824057c11 */ /* 0x000fe400080f0eff */
[----:B------:R-:W-:-:S04]  /*6440*/  LEA R8, P0, R4, c[0x0][0x198], 0x2 ;  /* 0x0000660004087a11 */ /* 0x000fc800078010ff */
[----:B------:R-:W-:-:S06]  /*6450*/  LEA.HI.X R9, R4, c[0x0][0x19c], R5, 0x2, P0 ;  /* 0x0000670004097a11 */ /* 0x000fcc00000f1405 */
[----:B------:R-:W2:Y:S01]  /*6460*/  LDG.E.CONSTANT R9, [R8.64] ;  /* 0x0000000e08097981 */ /* 0x000ea2000c1e9900 */
[----:B------:R-:W-:Y:S01]  /*6470*/  IMAD R131, R61, 0x8, R34 ;  /* 0x000000083d837824 */ /* 0x000fe200078e0222 */
[----:B--2---:R-:W-:Y:S01]  /*6480*/  SHF.R.S32.HI R4, RZ, 0x1f, R9 ;  /* 0x0000001fff047819 */ /* 0x004fe20000011409 */
[----:B------:R-:W-:-:S04]  /*6490*/  IMAD.WIDE.U32 R12, R9, c[0x0][0x1bc], R2 ;  /* 0x00006f00090c7a25 */ /* 0x000fc800078e0002 */
[----:B------:R-:W-:Y:S01]  /*64a0*/  IMAD R4, R4, c[0x0][0x1bc], RZ ;  /* 0x00006f0004047a24 */ /* 0x000fe200078e02ff */
[-C--:B------:R-:W-:Y:S02]  /*64b0*/  IADD3 R5, P0, R95, R12.reuse, RZ ;  /* 0x0000000c5f057210 */ /* 0x080fe40007f1e0ff */
[----:B------:R-:W-:Y:S01]  /*64c0*/  IADD3 R11, P6, R101, R12, RZ ;  /* 0x0000000c650b7210 */ /* 0x000fe20007fde0ff */
[----:B------:R-:W-:Y:S01]  /*64d0*/  IMAD R7, R9, R64, R4 ;  /* 0x0000004009077224 */ /* 0x000fe200078e0204 */
[----:B------:R-:W-:Y:S02]  /*64e0*/  LEA R4, P1, R5, c[0x0][0x188], 0x1 ;  /* 0x0000620005047a11 */ /* 0x000fe400078208ff */
[-C--:B------:R-:W-:Y:S01]  /*64f0*/  IADD3 R15, P5, R103, R12.reuse, RZ ;  /* 0x0000000c670f7210 */ /* 0x080fe20007fbe0ff */
[----:B------:R-:W-:Y:S01]  /*6500*/  IMAD.IADD R132, R13, 0x1, R7 ;  /* 0x000000010d847824 */ /* 0x000fe200078e0207 */
[-C--:B------:R-:W-:Y:S02]  /*6510*/  IADD3 R7, P2, R97, R12.reuse, RZ ;  /* 0x0000000c61077210 */ /* 0x080fe40007f5e0ff */
[----:B------:R-:W-:-:S02]  /*6520*/  IADD3 R13, P4, R105, R12, RZ ;  /* 0x0000000c690d7210 */ /* 0x000fc40007f9e0ff */
[-C--:B------:R-:W-:Y:S02]  /*6530*/  LEA.HI.X.SX32 R10, R95, R132.reuse, 0x1, P0 ;  /* 0x000000845f0a7211 */ /* 0x080fe400000f0eff */
[----:B------:R-:W-:Y:S02]  /*6540*/  LEA R6, P3, R7, c[0x0][0x188], 0x1 ;  /* 0x0000620007067a11 */ /* 0x000fe400078608ff */
[----:B------:R-:W-:Y:S02]  /*6550*/  LEA.HI.X.SX32 R8, R97, R132, 0x1, P2 ;  /* 0x0000008461087211 */ /* 0x000fe400010f0eff */
[----:B------:R-:W-:Y:S02]  /*6560*/  IADD3 R9, P0, R99, R12, RZ ;  /* 0x0000000c63097210 */ /* 0x000fe40007f1e0ff */
[----:B------:R-:W-:Y:S02]  /*6570*/  LEA.HI.X R7, R7, c[0x0][0x18c], R8, 0x1, P3 ;  /* 0x0000630007077a11 */ /* 0x000fe400018f0c08 */
[----:B------:R-:W-:-:S02]  /*6580*/  LEA.HI.X.SX32 R24, R99, R132, 0x1, P0 ;  /* 0x0000008463187211 */ /* 0x000fc400000f0eff */
[----:B------:R-:W-:Y:S01]  /*6590*/  LEA R8, P3, R9, c[0x0][0x188], 0x1 ;  /* 0x0000620009087a11 */ /* 0x000fe200078608ff */
[----:B------:R0:W5:Y:S01]  /*65a0*/  LDG.E.CONSTANT R76, [R6.64] ;  /* 0x0000000e064c7981 */ /* 0x000162000c1e9900 */
[----:B------:R-:W-:Y:S02]  /*65b0*/  LEA R16, P0, R13, c[0x0][0x188], 0x1 ;  /* 0x000062000d107a11 */ /* 0x000fe400078008ff */
[-C--:B------:R-:W-:Y:S01]  /*65c0*/  LEA.HI.X.SX32 R18, R105, R132.reuse, 0x1, P4 ;  /* 0x0000008469127211 */ /* 0x080fe200020f0eff */
[----:B------:R0:W5:Y:S01]  /*65d0*/  LDG.E.CONSTANT R74, [R6.64+0x4] ;  /* 0x0000040e064a7981 */ /* 0x000162000c1e9900 */
[----:B------:R-:W-:Y:S02]  /*65e0*/  LEA.HI.X R5, R5, c[0x0][0x18c], R10, 0x1, P1 ;  /* 0x0000630005057a11 */ /* 0x000fe400008f0c0a */
[----:B------:R-:W-:Y:S01]  /*65f0*/  LEA R10, P2, R11, c[0x0][0x188], 0x1 ;  /* 0x000062000b0a7a11 */ /* 0x000fe200078408ff */
[----:B------:R0:W5:Y:S01]  /*6600*/  LDG.E.CONSTANT R72, [R6.64+0x8] ;  /* 0x0000080e06487981 */ /* 0x000162000c1e9900 */
[----:B------:R-:W-:-:S02]  /*6610*/  LEA.HI.X.SX32 R22, R101, R132, 0x1, P6 ;  /* 0x0000008465167211 */ /* 0x000fc400030f0eff */
[----:B------:R-:W-:Y:S01]  /*6620*/  LEA R14, P1, R15, c[0x0][0x188], 0x1 ;  /* 0x000062000f0e7a11 */ /* 0x000fe200078208ff */
[----:B------:R0:W5:Y:S01]  /*6630*/  LDG.E.CONSTANT R70, [R4.64] ;  /* 0x0000000e04467981 */ /* 0x000162000c1e9900 */
[----:B------:R-:W-:Y:S02]  /*6640*/  LEA.HI.X.SX32 R20, R103, R132, 0x1, P5 ;  /* 0x0000008467147211 */ /* 0x000fe400028f0eff */
[----:B------:R-:W-:Y:S01]  /*6650*/  LEA.HI.X R9, R9, c[0x0][0x18c], R24, 0x1, P3 ;  /* 0x0000630009097a11 */ /* 0x000fe200018f0c18 */
[----:B------:R0:W5:Y:S01]  /*6660*/  LDG.E.CONSTANT R68, [R4.64+0x4] ;  /* 0x0000040e04447981 */ /* 0x000162000c1e9900 */
[----:B------:R-:W-:Y:S02]  /*6670*/  LEA.HI.X R17, R13, c[0x0][0x18c], R18, 0x1, P0 ;  /* 0x000063000d117a11 */ /* 0x000fe400000f0c12 */
[-C--:B------:R-:W-:Y:S01]  /*6680*/  IADD3 R19, P6, R107, R12.reuse, RZ ;  /* 0x0000000c6b137210 */ /* 0x080fe20007fde0ff */
[----:B------:R2:W5:Y:S01]  /*6690*/  LDG.E.CONSTANT R84, [R8.64] ;  /* 0x0000000e08547981 */ /* 0x000562000c1e9900 */
[----:B------:R-:W-:-:S02]  /*66a0*/  IADD3 R23, P4, R111, R12, RZ ;  /* 0x0000000c6f177210 */ /* 0x000fc40007f9e0ff */
[----:B------:R-:W-:Y:S01]  /*66b0*/  IADD3 R13, P3, R113, R12, RZ ;  /* 0x0000000c710d7210 */ /* 0x000fe20007f7e0ff */
[----:B------:R2:W5:Y:S01]  /*66c0*/  LDG.E.CONSTANT R86, [R8.64+0x4] ;  /* 0x0000040e08567981 */ /* 0x000562000c1e9900 */
[----:B------:R-:W-:Y:S02]  /*66d0*/  LEA.HI.X R11, R11, c[0x0][0x18c], R22, 0x1, P2 ;  /* 0x000063000b0b7a11 */ /* 0x000fe400010f0c16 */
[----:B------:R-:W-:Y:S01]  /*66e0*/  LEA.HI.X R15, R15, c[0x0][0x18c], R20, 0x1, P1 ;  /* 0x000063000f0f7a11 */ /* 0x000fe200008f0c14 */
[----:B------:R2:W5:Y:S01]  /*66f0*/  LDG.E.CONSTANT R88, [R8.64+0x8] ;  /* 0x0000080e08587981 */ /* 0x000562000c1e9900 */
[----:B------:R-:W-:Y:S02]  /*6700*/  LEA R18, P2, R19, c[0x0][0x188], 0x1 ;  /* 0x0000620013127a11 */ /* 0x000fe400078408ff */
[----:B------:R-:W-:Y:S01]  /*6710*/  LEA.HI.X.SX32 R32, R107, R132, 0x1, P6 ;  /* 0x000000846b207211 */ /* 0x000fe200030f0eff */
[----:B------:R2:W5:Y:S01]  /*6720*/  LDG.E.CONSTANT R90, [R8.64+0xc] ;  /* 0x00000c0e085a7981 */ /* 0x000562000c1e9900 */
[----:B------:R-:W-:-:S02]  /*6730*/  IADD3 R21, P5, R109, R12, RZ ;  /* 0x0000000c6d157210 */ /* 0x000fc40007fbe0ff */
[----:B------:R-:W-:Y:S01]  /*6740*/  LEA R22, P0, R23, c[0x0][0x188], 0x1 ;  /* 0x0000620017167a11 */ /* 0x000fe200078008ff */
[----:B------:R3:W5:Y:S01]  /*6750*/  LDG.E.CONSTANT R92, [R10.64] ;  /* 0x0000000e0a5c7981 */ /* 0x000762000c1e9900 */
[----:B------:R-:W-:Y:S02]  /*6760*/  LEA R24, P6, R13, c[0x0][0x188], 0x1 ;  /* 0x000062000d187a11 */ /* 0x000fe400078c08ff */
[-C--:B------:R-:W-:Y:S01]  /*6770*/  LEA.HI.X.SX32 R28, R111, R132.reuse, 0x1, P4 ;  /* 0x000000846f1c7211 */ /* 0x080fe200020f0eff */
[----:B------:R3:W5:Y:S01]  /*6780*/  LDG.E.CONSTANT R94, [R10.64+0x4] ;  /* 0x0000040e0a5e7981 */ /* 0x000762000c1e9900 */
[----:B------:R-:W-:Y:S02]  /*6790*/  LEA.HI.X.SX32 R26, R113, R132, 0x1, P3 ;  /* 0x00000084711a7211 */ /* 0x000fe400018f0eff */
[----:B------:R-:W-:Y:S01]  /*67a0*/  LEA.HI.X R19, R19, c[0x0][0x18c], R32, 0x1, P2 ;  /* 0x0000630013137a11 */ /* 0x000fe200010f0c20 */
[----:B------:R3:W5:Y:S01]  /*67b0*/  LDG.E.CONSTANT R96, [R10.64+0x8] ;  /* 0x0000080e0a607981 */ /* 0x000762000c1e9900 */
[----:B------:R-:W-:-:S02]  /*67c0*/  LEA R20, P1, R21, c[0x0][0x188], 0x1 ;  /* 0x0000620015147a11 */ /* 0x000fc400078208ff */
[----:B-1----:R-:W-:Y:S01]  /*67d0*/  LEA.HI.X.SX32 R30, R109, R132, 0x1, P5 ;  /* 0x000000846d1e7211 */ /* 0x002fe200028f0eff */
[----:B------:R3:W5:Y:S01]  /*67e0*/  LDG.E.CONSTANT R98, [R10.64+0xc] ;  /* 0x00000c0e0a627981 */ /* 0x000762000c1e9900 */
[----:B------:R-:W-:Y:S02]  /*67f0*/  LEA.HI.X R23, R23, c[0x0][0x18c], R28, 0x1, P0 ;  /* 0x0000630017177a11 */ /* 0x000fe400000f0c1c */
[----:B------:R-:W-:Y:S01]  /*6800*/  LEA.HI.X R25, R13, c[0x0][0x18c], R26, 0x1, P6 ;  /* 0x000063000d197a11 */ /* 0x000fe200030f0c1a */
[----:B------:R1:W5:Y:S01]  /*6810*/  LDG.E.CONSTANT R100, [R14.64] ;  /* 0x0000000e0e647981 */ /* 0x000362000c1e9900 */
[----:B--2---:R-:W-:Y:S02]  /*6820*/  IADD3 R8, P4, R71, R12, RZ ;  /* 0x0000000c47087210 */ /* 0x004fe40007f9e0ff */
[----:B------:R-:W-:Y:S01]  /*6830*/  IADD3 R13, R131, -UR17, RZ ;  /* 0x80000011830d7c10 */ /* 0x000fe2000fffe0ff */
[----:B------:R1:W5:Y:S01]  /*6840*/  LDG.E.CONSTANT R102, [R14.64+0x4] ;  /* 0x0000040e0e667981 */ /* 0x000362000c1e9900 */
[----:B------:R-:W-:-:S02]  /*6850*/  LEA.HI.X R21, R21, c[0x0][0x18c], R30, 0x1, P1 ;  /* 0x0000630015157a11 */ /* 0x000fc400008f0c1e */
[C---:B---3--:R-:W-:Y:S01]  /*6860*/  IADD3 R10, P2, R69.reuse, R12, RZ ;  /* 0x0000000c450a7210 */ /* 0x048fe20007f5e0ff */
[----:B------:R1:W5:Y:S04]  /*6870*/  LDG.E.CONSTANT R104, [R14.64+0x8] ;  /* 0x0000080e0e687981 */ /* 0x000368000c1e9900 */
[----:B------:R1:W5:Y:S01]  /*6880*/  LDG.E.CONSTANT R106, [R14.64+0xc] ;  /* 0x00000c0e0e6a7981 */ /* 0x000362000c1e9900 */
[-C--:B------:R-:W-:Y:S02]  /*6890*/  LEA.HI.X.SX32 R11, R69, R132.reuse, 0x1, P2 ;  /* 0x00000084450b7211 */ /* 0x080fe400010f0eff */
[----:B------:R-:W-:Y:S01]  /*68a0*/  LEA.HI.X.SX32 R9, R71, R132, 0x1, P4 ;  /* 0x0000008447097211 */ /* 0x000fe200020f0eff */
[----:B------:R2:W5:Y:S04]  /*68b0*/  LDG.E.CONSTANT R115, [R18.64] ;  /* 0x0000000e12737981 */ /* 0x000568000c1e9900 */
[----:B------:R2:W5:Y:S01]  /*68c0*/  LDG.E.CONSTANT R116, [R18.64+0x4] ;  /* 0x0000040e12747981 */ /* 0x000562000c1e9900 */
[----:B-1----:R-:W-:-:S03]  /*68d0*/  IADD3 R15, P0, R65, R12, RZ ;  /* 0x0000000c410f7210 */ /* 0x002fc60007f1e0ff */
[----:B------:R2:W5:Y:S01]  /*68e0*/  LDG.E.CONSTANT R117, [R18.64+0x8] ;  /* 0x0000080e12757981 */ /* 0x000562000c1e9900 */
[----:B------:R-:W-:Y:S02]  /*68f0*/  LEA R14, P5, R8, c[0x0][0x188], 0x1 ;  /* 0x00006200080e7a11 */ /* 0x000fe400078a08ff */
[----:B------:R-:W-:Y:S01]  /*6900*/  LEA R30, P1, R15, c[0x0][0x188], 0x1 ;  /* 0x000062000f1e7a11 */ /* 0x000fe200078208ff */
[----:B------:R2:W5:Y:S04]  /*6910*/  LDG.E.CONSTANT R118, [R18.64+0xc] ;  /* 0x00000c0e12767981 */ /* 0x000568000c1e9900 */
[----:B------:R0:W5:Y:S04]  /*6920*/  LDG.E.CONSTANT R66, [R4.64+0x8] ;  /* 0x0000080e04427981 */ /* 0x000168000c1e9900 */
[----:B------:R0:W5:Y:S01]  /*6930*/  LDG.E.CONSTANT R80, [R4.64+0xc] ;  /* 0x00000c0e04507981 */ /* 0x000162000c1e9900 */
[----:B--2---:R-:W-:-:S03]  /*6940*/  LEA.HI.X.SX32 R18, R65, R132, 0x1, P0 ;  /* 0x0000008441127211 */ /* 0x004fc600000f0eff */
[----:B------:R0:W5:Y:S04]  /*6950*/  LDG.E.CONSTANT R82, [R6.64+0xc] ;  /* 0x00000c0e06527981 */ /* 0x000168000c1e9900 */
[----:B------:R1:W5:Y:S04]  /*6960*/  LDG.E.CONSTANT R108, [R16.64] ;  /* 0x0000000e106c7981 */ /* 0x000368000c1e9900 */
[----:B------:R1:W5:Y:S04]  /*6970*/  LDG.E.CONSTANT R110, [R16.64+0x4] ;  /* 0x0000040e106e7981 */ /* 0x000368000c1e9900 */
[----:B------:R1:W5:Y:S04]  /*6980*/  LDG.E.CONSTANT R112, [R16.64+0x8] ;  /* 0x0000080e10707981 */ /* 0x000368000c1e9900 */
[----:B------:R1:W5:Y:S01]  /*6990*/  LDG.E.CONSTANT R114, [R16.64+0xc] ;  /* 0x00000c0e10727981 */ /* 0x000362000c1e9900 */
[----:B------:R-:W-:-:S03]  /*69a0*/  LEA.HI.X R31, R15, c[0x0][0x18c], R18, 0x1, P1 ;  /* 0x000063000f1f7a11 */ /* 0x000fc600008f0c12 */
[----:B0-----:R-:W0:Y:S01]  /*69b0*/  LDS.128 R4, [R13.X4+0x1a0] ;  /* 0x0001a0000d047984 */ /* 0x001e220000004c00 */
[----:B------:R-:W-:-:S03]  /*69c0*/  LEA.HI.X R15, R8, c[0x0][0x18c], R9, 0x1, P5 ;  /* 0x00006300080f7a11 */ /* 0x000fc600028f0c09 */
[----:B------:R2:W5:Y:S01]  /*69d0*/  LDG.E.CONSTANT R119, [R20.64] ;  /* 0x0000000e14777981 */ /* 0x000562000c1e9900 */
[----:B-1----:R-:W-:-:S03]  /*69e0*/  LEA R16, P3, R10, c[0x0][0x188], 0x1 ;  /* 0x000062000a107a11 */ /* 0x002fc600078608ff */
[----:B------:R2:W5:Y:S01]  /*69f0*/  LDG.E.CONSTANT R120, [R20.64+0x4] ;  /* 0x0000040e14787981 */ /* 0x000562000c1e9900 */
[----:B------:R-:W-:-:S03]  /*6a00*/  LEA.HI.X R17, R10, c[0x0][0x18c], R11, 0x1, P3 ;  /* 0x000063000a117a11 */ /* 0x000fc600018f0c0b */
[----:B------:R1:W3:Y:S01]  /*6a10*/  LDS.128 R8, [R13.X4+0x1b0] ;  /* 0x0001b0000d087984 */ /* 0x0002e20000004c00 */
[----:B------:R-:W-:-:S03]  /*6a20*/  IADD3 R19, P4, R79, R12, RZ ;  /* 0x0000000c4f137210 */ /* 0x000fc60007f9e0ff */
[----:B------:R2:W5:Y:S04]  /*6a30*/  LDG.E.CONSTANT R121, [R20.64+0x8] ;  /* 0x0000080e14797981 */ /* 0x000568000c1e9900 */
[----:B------:R2:W5:Y:S01]  /*6a40*/  LDG.E.CONSTANT R122, [R20.64+0xc] ;  /* 0x00000c0e147a7981 */ /* 0x000562000c1e9900 */
[----:B------:R-:W-:-:S03]  /*6a50*/  IADD3 R18, P3, R81, R12, RZ ;  /* 0x0000000c51127210 */ /* 0x000fc60007f7e0ff */
[----:B------:R4:W5:Y:S04]  /*6a60*/  LDG.E.CONSTANT R123, [R22.64] ;  /* 0x0000000e167b7981 */ /* 0x000968000c1e9900 */
[----:B------:R4:W5:Y:S01]  /*6a70*/  LDG.E.CONSTANT R124, [R22.64+0x4] ;  /* 0x0000040e167c7981 */ /* 0x000962000c1e9900 */
[----:B--2---:R-:W-:-:S03]  /*6a80*/  IADD3 R21, P5, R75, R12, RZ ;  /* 0x0000000c4b157210 */ /* 0x004fc60007fbe0ff */
[----:B------:R4:W5:Y:S01]  /*6a90*/  LDG.E.CONSTANT R125, [R22.64+0x8] ;  /* 0x0000080e167d7981 */ /* 0x000962000c1e9900 */
[----:B------:R-:W-:-:S03]  /*6aa0*/  LEA.HI.X.SX32 R20, R79, R132, 0x1, P4 ;  /* 0x000000844f147211 */ /* 0x000fc600020f0eff */
[----:B------:R4:W5:Y:S01]  /*6ab0*/  LDG.E.CONSTANT R126, [R22.64+0xc] ;  /* 0x00000c0e167e7981 */ /* 0x000962000c1e9900 */
[----:B------:R-:W-:-:S03]  /*6ac0*/  LEA R26, P1, R21, c[0x0][0x188], 0x1 ;  /* 0x00006200151a7a11 */ /* 0x000fc600078208ff */
[----:B------:R2:W5:Y:S01]  /*6ad0*/  LDG.E.CONSTANT R127, [R24.64] ;  /* 0x0000000e187f7981 */ /* 0x000562000c1e9900 */
[----:B------:R-:W-:-:S03]  /*6ae0*/  LEA.HI.X.SX32 R32, R75, R132, 0x1, P5 ;  /* 0x000000844b207211 */ /* 0x000fc600028f0eff */
[----:B------:R2:W5:Y:S01]  /*6af0*/  LDG.E.CONSTANT R128, [R24.64+0x4] ;  /* 0x0000040e18807981 */ /* 0x000562000c1e9900 */
[----:B----4-:R-:W-:-:S03]  /*6b00*/  IADD3 R23, P6, R73, R12, RZ ;  /* 0x0000000c49177210 */ /* 0x010fc60007fde0ff */
[----:B------:R2:W5:Y:S04]  /*6b10*/  LDG.E.CONSTANT R129, [R24.64+0x8] ;  /* 0x0000080e18817981 */ /* 0x000568000c1e9900 */
[----:B------:R2:W5:Y:S01]  /*6b20*/  LDG.E.CONSTANT R130, [R24.64+0xc] ;  /* 0x00000c0e18827981 */ /* 0x000562000c1e9900 */
[----:B------:R-:W-:Y:S02]  /*6b30*/  LEA R28, P2, R23, c[0x0][0x188], 0x1 ;  /* 0x00006200171c7a11 */ /* 0x000fe400078408ff */
[----:B------:R-:W-:Y:S02]  /*6b40*/  LEA.HI.X.SX32 R34, R73, R132, 0x1, P6 ;  /* 0x0000008449227211 */ /* 0x000fe400030f0eff */
[----:B------:R-:W-:Y:S02]  /*6b50*/  LEA R22, P6, R18, c[0x0][0x188], 0x1 ;  /* 0x0000620012167a11 */ /* 0x000fe400078c08ff */
[----:B--2---:R-:W-:-:S02]  /*6b60*/  LEA R24, P0, R19, c[0x0][0x188], 0x1 ;  /* 0x0000620013187a11 */ /* 0x004fc400078008ff */
[----:B-1----:R-:W-:Y:S02]  /*6b70*/  LEA.HI.X.SX32 R13, R81, R132, 0x1, P3 ;  /* 0x00000084510d7211 */ /* 0x002fe400018f0eff */
[----:B------:R-:W-:Y:S02]  /*6b80*/  LEA.HI.X R25, R19, c[0x0][0x18c], R20, 0x1, P0 ;  /* 0x0000630013197a11 */ /* 0x000fe400000f0c14 */
[----:B------:R-:W-:Y:S02]  /*6b90*/  LEA.HI.X R27, R21, c[0x0][0x18c], R32, 0x1, P1 ;  /* 0x00006300151b7a11 */ /* 0x000fe400008f0c20 */
[-C--:B------:R-:W-:Y:S02]  /*6ba0*/  IADD3 R19, P5, R85, R12.reuse, RZ ;  /* 0x0000000c55137210 */ /* 0x080fe40007fbe0ff */
[----:B------:R-:W-:Y:S02]  /*6bb0*/  IADD3 R21, P0, R83, R12, RZ ;  /* 0x0000000c53157210 */ /* 0x000fe40007f1e0ff */
[----:B------:R-:W-:-:S02]  /*6bc0*/  LEA.HI.X R29, R23, c[0x0][0x18c], R34, 0x1, P2 ;  /* 0x00006300171d7a11 */ /* 0x000fc400010f0c22 */
[----:B------:R-:W-:Y:S02]  /*6bd0*/  LEA.HI.X R23, R18, c[0x0][0x18c], R13, 0x1, P6 ;  /* 0x0000630012177a11 */ /* 0x000fe400030f0c0d */
[----:B------:R-:W-:Y:S02]  /*6be0*/  LEA R18, P4, R19, c[0x0][0x188], 0x1 ;  /* 0x0000620013127a11 */ /* 0x000fe400078808ff */
[----:B------:R-:W-:Y:S02]  /*6bf0*/  LEA.HI.X.SX32 R32, R85, R132, 0x1, P5 ;  /* 0x0000008455207211 */ /* 0x000fe400028f0eff */
[-C--:B------:R-:W-:Y:S02]  /*6c00*/  IADD3 R13, P1, R87, R12.reuse, RZ ;  /* 0x0000000c570d7210 */ /* 0x080fe40007f3e0ff */
[----:B------:R-:W-:Y:S02]  /*6c10*/  IADD3 R33, P2, R89, R12, RZ ;  /* 0x0000000c59217210 */ /* 0x000fe40007f5e0ff */
[----:B------:R-:W-:-:S02]  /*6c20*/  LEA R20, P3, R21, c[0x0][0x188], 0x1 ;  /* 0x0000620015147a11 */ /* 0x000fc400078608ff */
[----:B------:R-:W-:Y:S02]  /*6c30*/  LEA.HI.X.SX32 R34, R83, R132, 0x1, P0 ;  /* 0x0000008453227211 */ /* 0x000fe400000f0eff */
[----:B------:R-:W-:Y:S02]  /*6c40*/  IADD3 R35, P5, R91, R12, RZ ;  /* 0x0000000c5b237210 */ /* 0x000fe40007fbe0ff */
[----:B------:R-:W-:Y:S02]  /*6c50*/  LEA.HI.X R19, R19, c[0x0][0x18c], R32, 0x1, P4 ;  /* 0x0000630013137a11 */ /* 0x000fe400020f0c20 */
[----:B------:R-:W-:Y:S02]  /*6c60*/  LEA.HI.X R21, R21, c[0x0][0x18c], R34, 0x1, P3 ;  /* 0x0000630015157a11 */ /* 0x000fe400018f0c22 */
[----:B------:R-:W-:Y:S02]  /*6c70*/  LEA R32, P4, R33, c[0x0][0x188], 0x1 ;  /* 0x0000620021207a11 */ /* 0x000fe400078808ff */
[----:B------:R-:W-:-:S02]  /*6c80*/  LEA.HI.X.SX32 R140, R87, R132, 0x1, P1 ;  /* 0x00000084578c7211 */ /* 0x000fc400008f0eff */
[-C--:B------:R-:W-:Y:S02]  /*6c90*/  LEA.HI.X.SX32 R136, R89, R132.reuse, 0x1, P2 ;  /* 0x0000008459887211 */ /* 0x080fe400010f0eff */
[----:B------:R-:W-:Y:S02]  /*6ca0*/  LEA.HI.X.SX32 R134, R91, R132, 0x1, P5 ;  /* 0x000000845b867211 */ /* 0x000fe400028f0eff */
[----:B0-----:R-:W-:Y:S02]  /*6cb0*/  F2FP.BF16.PACK_AB R4, R5, R4 ;  /* 0x000000040504723e */ /* 0x001fe400000010ff */
[----:B------:R-:W-:Y:S02]  /*6cc0*/  LEA R34, P1, R35, c[0x0][0x188], 0x1 ;  /* 0x0000620023227a11 */ /* 0x000fe400078208ff */
[----:B------:R-:W-:Y:S02]  /*6cd0*/  LEA.HI.X R33, R33, c[0x0][0x18c], R136, 0x1, P4 ;  /* 0x0000630021217a11 */ /* 0x000fe400020f0c88 */
[----:B------:R-:W-:Y:S01]  /*6ce0*/  F2FP.BF16.PACK_AB R135, R7, R6 ;  /* 0x000000060787723e */ /* 0x000fe200000010ff */
[----:B------:R-:W-:Y:S01]  /*6cf0*/  IMAD.MOV.U32 R7, RZ, RZ, R4 ;  /* 0x000000ffff077224 */ /* 0x000fe200078e0004 */
[----:B------:R-:W-:Y:S01]  /*6d00*/  LEA.HI.X R35, R35, c[0x0][0x18c], R134, 0x1, P1 ;  /* 0x0000630023237a11 */ /* 0x000fe200008f0c86 */
[----:B------:R0:W5:Y:S01]  /*6d10*/  LDG.E.CONSTANT R4, [R30.64] ;  /* 0x0000000e1e047981 */ /* 0x000162000c1e9900 */
[----:B---3--:R-:W-:-:S03]  /*6d20*/  F2FP.BF16.PACK_AB R136, R9, R8 ;  /* 0x000000080988723e */ /* 0x008fc600000010ff */
[----:B------:R0:W5:Y:S04]  /*6d30*/  LDG.E.CONSTANT R6, [R30.64+0x4] ;  /* 0x0000040e1e067981 */ /* 0x000168000c1e9900 */
[----:B------:R0:W5:Y:S04]  /*6d40*/  LDG.E.CONSTANT R8, [R30.64+0x8] ;  /* 0x0000080e1e087981 */ /* 0x000168000c1e9900 */
[----:B------:R0:W5:Y:S01]  /*6d50*/  LDG.E.CONSTANT R134, [R30.64+0xc] ;  /* 0x00000c0e1e867981 */ /* 0x000162000c1e9900 */
[----:B------:R-:W-:Y:S02]  /*6d60*/  ISETP.NE.AND P1, PT, R36, R67, PT ;  /* 0x000000432400720c */ /* 0x000fe40003f25270 */
[----:B------:R-:W-:Y:S01]  /*6d70*/  IADD3 R138, P0, R93, R12, RZ ;  /* 0x0000000c5d8a7210 */ /* 0x000fe20007f1e0ff */
[----:B------:R-:W-:Y:S01]  /*6d80*/  BSSY B2, `(.L_x_14378) ;  /* 0x0000022000027945 */ /* 0x000fe20003800000 */
[----:B------:R-:W-:-:S04]  /*6d90*/  LEA R12, P3, R13, c[0x0][0x188], 0x1 ;  /* 0x000062000d0c7a11 */ /* 0x000fc800078608ff */
[----:B------:R-:W-:-:S05]  /*6da0*/  LEA.HI.X R13, R13, c[0x0][0x18c], R140, 0x1, P3 ;  /* 0x000063000d0d7a11 */ /* 0x000fca00018f0c8c */
[----:B------:R-:W-:Y:S05]  /*6db0*/  @P1 BRA `(.L_x_14379) ;  /* 0x000001e000001947 */ /* 0x000fea0003800000 */
[C---:B0-----:R-:W-:Y:S02]  /*6dc0*/  IADD3 R5, R131.reuse, 0x2, RZ ;  /* 0x0000000283057810 */ /* 0x041fe40007ffe0ff */
[C---:B------:R-:W-:Y:S02]  /*6dd0*/  IADD3 R9, R131.reuse, 0x3, RZ ;  /* 0x0000000383097810 */ /* 0x040fe40007ffe0ff */
[C---:B------:R-:W-:Y:S02]  /*6de0*/  IADD3 R137, R131.reuse, 0x5, RZ ;  /* 0x0000000583897810 */ /* 0x040fe40007ffe0ff */
[C---:B------:R-:W-:Y:S02]  /*6df0*/  ISETP.GE.AND P2, PT, R131.reuse, UR16, PT ;  /* 0x0000001083007c0c */ /* 0x040fe4000bf46270 */
[----:B------:R-:W-:Y:S02]  /*6e00*/  IADD3 R133, R131, 0x4, RZ ;  /* 0x0000000483857810 */ /* 0x000fe40007ffe0ff */
[----:B------:R-:W-:-:S02]  /*6e10*/  ISETP.GE.AND P5, PT, R5, UR16, PT ;  /* 0x0000001005007c0c */ /* 0x000fc4000bfa6270 */
[----:B------:R-:W-:Y:S02]  /*6e20*/  ISETP.GE.AND P6, PT, R9, UR16, PT ;  /* 0x0000001009007c0c */ /* 0x000fe4000bfc6270 */
[----:B------:R-:W-:Y:S02]  /*6e30*/  ISETP.GE.AND P4, PT, R137, UR16, PT ;  /* 0x0000001089007c0c */ /* 0x000fe4000bf86270 */
[C---:B-----5:R-:W-:Y:S02]  /*6e40*/  PRMT R5, R6.reuse, 0x7632, R5 ;  /* 0x0000763206057816 */ /* 0x060fe40000000005 */
[----:B------:R-:W-:Y:S02]  /*6e50*/  IADD3 R137, R131, 0x7, RZ ;  /* 0x0000000783897810 */ /* 0x000fe40007ffe0ff */
[----:B------:R-:W-:Y:S02]  /*6e60*/  ISETP.GE.AND P3, PT, R133, UR16, PT ;  /* 0x0000001085007c0c */ /* 0x000fe4000bf66270 */
[----:B------:R-:W-:-:S02]  /*6e70*/  SEL R9, R6, RZ, !P5 ;  /* 0x000000ff06097207 */ /* 0x000fc40006800000 */
[----:B------:R-:W-:Y:S02]  /*6e80*/  IADD3 R133, R131, 0x6, RZ ;  /* 0x0000000683857810 */ /* 0x000fe40007ffe0ff */
[----:B------:R-:W-:Y:S02]  /*6e90*/  SEL R6, R5, RZ, !P6 ;  /* 0x000000ff05067207 */ /* 0x000fe40007000000 */
[----:B------:R-:W-:Y:S02]  /*6ea0*/  ISETP.GE.AND P6, PT, R137, UR16, PT ;  /* 0x0000001089007c0c */ /* 0x000fe4000bfc6270 */
[----:B------:R-:W-:Y:S02]  /*6eb0*/  ISETP.GE.AND P5, PT, R133, UR16, PT ;  /* 0x0000001085007c0c */ /* 0x000fe4000bfa6270 */
[----:B------:R-:W-:Y:S02]  /*6ec0*/  IADD3 R133, R131, 0x1, RZ ;  /* 0x0000000183857810 */ /* 0x000fe40007ffe0ff */
[----:B------:R-:W-:-:S02]  /*6ed0*/  @P2 PRMT R4, RZ, 0x7610, R4 ;  /* 0x00007610ff042816 */ /* 0x000fc40000000004 */
        /* <DEDUP_REMOVED lines=12> */
.L_x_14379:
[----:B0-----:R-:W-:Y:S05]  /*6fa0*/  BSYNC B2 ;  /* 0x0000000000027941 */ /* 0x001fea0003800000 */
.L_x_14378:
[----:B-----5:R-:W-:Y:S01]  /*6fb0*/  HFMA2.BF16_V2 R4, R7, R4, -RZ.H0_H0 ;  /* 0x0000000407047231 */ /* 0x020fe200003400ff */
[----:B------:R-:W-:Y:S01]  /*6fc0*/  IMAD.MOV.U32 R9, RZ, RZ, R135 ;  /* 0x000000ffff097224 */ /* 0x000fe200078e0087 */
[----:B------:R-:W-:Y:S01]  /*6fd0*/  F2FP.BF16.PACK_AB R133, R11, R10 ;  /* 0x0000000a0b85723e */ /* 0x000fe200000010ff */
[----:B------:R-:W-:Y:S01]  /*6fe0*/  IMAD.MOV.U32 R11, RZ, RZ, R136 ;  /* 0x000000ffff0b7224 */ /* 0x000fe200078e0088 */
[----:B------:R0:W5:Y:S01]  /*6ff0*/  LDG.E.CONSTANT R10, [R30.64+0x208] ;  /* 0x0002080e1e0a7981 */ /* 0x000162000c1e9900 */
        /* <DEDUP_REMOVED lines=11> */
[----:B------:R-:W-:Y:S01]  /*70b0*/  BSSY B2, `(.L_x_14380) ;  /* 0x0000025000027945 */ /* 0x000fe20003800000 */
[----:B------:R-:W-:-:S03]  /*70c0*/  FADD.FTZ R4, R4, R5 ;  /* 0x0000000504047221 */ /* 0x000fc60000010000 */
[----:B------:R-:W-:Y:S02]  /*70d0*/  FADD.FTZ R135, R6, R8 ;  /* 0x0000000806877221 */ /* 0x000fe40000010000 */
[----:B------:R0:W5:Y:S04]  /*70e0*/  LDG.E.CONSTANT R6, [R30.64+0x200] ;  /* 0x0002000e1e067981 */ /* 0x000168000c1e9900 */
[----:B------:R0:W5:Y:S01]  /*70f0*/  LDG.E.CONSTANT R8, [R30.64+0x204] ;  /* 0x0002040e1e087981 */ /* 0x000162000c1e9900 */
[----:B------:R-:W-:Y:S01]  /*7100*/  HFMA2.BF16_V2 R134, R133, R134, -RZ.H0_H0 ;  /* 0x0000008685867231 */ /* 0x000fe200003400ff */
[----:B------:R-:W-:Y:S05]  /*7110*/  @P1 BRA `(.L_x_14381) ;  /* 0x000001e000001947 */ /* 0x000fea0003800000 */
[C---:B------:R-:W-:Y:S02]  /*7120*/  IADD3 R5, R131.reuse, 0x2, RZ ;  /* 0x0000000283057810 */ /* 0x040fe40007ffe0ff */
[----:B0-----:R-:W-:-:S02]  /*7130*/  IADD3 R30, R131, 0x3, RZ ;  /* 0x00000003831e7810 */ /* 0x001fc40007ffe0ff */
[C---:B------:R-:W-:Y:S02]  /*7140*/  IADD3 R137, R131.reuse, 0x5, RZ ;  /* 0x0000000583897810 */ /* 0x040fe40007ffe0ff */
[C---:B------:R-:W-:Y:S02]  /*7150*/  ISETP.GE.AND P2, PT, R131.reuse, UR16, PT ;  /* 0x0000001083007c0c */ /* 0x040fe4000bf46270 */
[----:B------:R-:W-:Y:S02]  /*7160*/  IADD3 R31, R131, 0x4, RZ ;  /* 0x00000004831f7810 */ /* 0x000fe40007ffe0ff */
[----:B------:R-:W-:Y:S02]  /*7170*/  ISETP.GE.AND P5, PT, R5, UR16, PT ;  /* 0x0000001005007c0c */ /* 0x000fe4000bfa6270 */
[----:B------:R-:W-:Y:S02]  /*7180*/  ISETP.GE.AND P6, PT, R30, UR16, PT ;  /* 0x000000101e007c0c */ /* 0x000fe4000bfc6270 */
[----:B------:R-:W-:-:S02]  /*7190*/  ISETP.GE.AND P4, PT, R137, UR16, PT ;  /* 0x0000001089007c0c */ /* 0x000fc4000bf86270 */
[C---:B-----5:R-:W-:Y:S02]  /*71a0*/  PRMT R5, R8.reuse, 0x7632, R5 ;  /* 0x0000763208057816 */ /* 0x060fe40000000005 */
[----:B------:R-:W-:Y:S02]  /*71b0*/  IADD3 R137, R131, 0x7, RZ ;  /* 0x0000000783897810 */ /* 0x000fe40007ffe0ff */
[----:B------:R-:W-:Y:S02]  /*71c0*/  ISETP.GE.AND P3, PT, R31, UR16, PT ;  /* 0x000000101f007c0c */ /* 0x000fe4000bf66270 */
[----:B------:R-:W-:Y:S02]  /*71d0*/  SEL R31, R8, RZ, !P5 ;  /* 0x000000ff081f7207 */ /* 0x000fe40006800000 */
[----:B------:R-:W-:Y:S02]  /*71e0*/  IADD3 R30, R131, 0x6, RZ ;  /* 0x00000006831e7810 */ /* 0x000fe40007ffe0ff */
[----:B------:R-:W-:-:S02]  /*71f0*/  SEL R8, R5, RZ, !P6 ;  /* 0x000000ff05087207 */ /* 0x000fc40007000000 */
[----:B------:R-:W-:Y:S02]  /*7200*/  ISETP.GE.AND P6, PT, R137, UR16, PT ;  /* 0x0000001089007c0c */ /* 0x000fe4000bfc6270 */
[----:B------:R-:W-:Y:S02]  /*7210*/  ISETP.GE.AND P5, PT, R30, UR16, PT ;  /* 0x000000101e007c0c */ /* 0x000fe4000bfa6270 */
[----:B------:R-:W-:Y:S02]  /*7220*/  IADD3 R30, R131, 0x1, RZ ;  /* 0x00000001831e7810 */ /* 0x000fe40007ffe0ff */
[----:B------:R-:W-:Y:S02]  /*7230*/  @P2 PRMT R6, RZ, 0x7610, R6 ;  /* 0x00007610ff062816 */ /* 0x000fe40000000006 */
        /* <DEDUP_REMOVED lines=12> */
.L_x_14381:
[----:B------:R-:W-:Y:S05]  /*7300*/  BSYNC B2 ;  /* 0x0000000000027941 */ /* 0x000fea0003800000 */
.L_x_14380:
[----:B-----5:R-:W-:Y:S01]  /*7310*/  HFMA2.BF16_V2 R6, R7, R6, -RZ.H0_H0 ;  /* 0x0000000607067231 */ /* 0x020fe200003400ff */
[----:B------:R-:W-:Y:S01]  /*7320*/  FADD.FTZ R135, R4, R135 ;  /* 0x0000008704877221 */ /* 0x000fe20000010000 */
[----:B------:R-:W-:Y:S01]  /*7330*/  HFMA2.BF16_V2 R8, R9, R8, -RZ.H0_H0 ;  /* 0x0000000809087231 */ /* 0x000fe200003400ff */
[----:B------:R-:W-:Y:S01]  /*7340*/  PRMT R5, RZ, 0x5410, R134 ;  /* 0x00005410ff057816 */ /* 0x000fe20000000086 */
[----:B------:R-:W-:Y:S01]  /*7350*/  HFMA2.BF16_V2 R10, R11, R10, -RZ.H0_H0 ;  /* 0x0000000a0b0a7231 */ /* 0x000fe200003400ff */
[--C-:B------:R-:W-:Y:S01]  /*7360*/  PRMT R4, RZ, 0x5410, R6.reuse ;  /* 0x00005410ff047816 */ /* 0x100fe20000000006 */
[----:B0-----:R0:W5:Y:S01]  /*7370*/  LDG.E.CONSTANT R30, [R16.64+0x8] ;  /* 0x0000080e101e7981 */ /* 0x001162000c1e9900 */
[----:B------:R-:W-:Y:S01]  /*7380*/  PRMT R6, RZ, 0x7610, R6 ;  /* 0x00007610ff067816 */ /* 0x000fe20000000006 */
[----:B------:R-:W-:Y:S01]  /*7390*/  HFMA2.BF16_V2 R136, R133, R136, -RZ.H0_H0 ;  /* 0x0000008885887231 */ /* 0x000fe200003400ff */
[----:B------:R-:W-:-:S02]  /*73a0*/  PRMT R134, RZ, 0x7610, R134 ;  /* 0x00007610ff867816 */ /* 0x000fc40000000086 */
[----:B------:R-:W-:Y:S01]  /*73b0*/  LEA.HI.X.SX32 R143, R93, R132, 0x1, P0 ;  /* 0x000000845d8f7211 */ /* 0x000fe200000f0eff */
[----:B------:R-:W-:Y:S01]  /*73c0*/  FADD.FTZ R6, R4, R6 ;  /* 0x0000000604067221 */ /* 0x000fe20000010000 */
[----:B------:R-:W-:Y:S01]  /*73d0*/  PRMT R4, RZ, 0x5410, R8 ;  /* 0x00005410ff047816 */ /* 0x000fe20000000008 */
[----:B------:R-:W-:Y:S01]  /*73e0*/  FADD.FTZ R134, R5, R134 ;  /* 0x0000008605867221 */ /* 0x000fe20000010000 */
[----:B------:R-:W-:Y:S01]  /*73f0*/  PRMT R8, RZ, 0x7610, R8 ;  /* 0x00007610ff087816 */ /* 0x000fe20000000008 */
[----:B------:R0:W5:Y:S04]  /*7400*/  LDG.E.CONSTANT R132, [R16.64+0xc] ;  /* 0x00000c0e10847981 */ /* 0x000168000c1e9900 */
        /* <DEDUP_REMOVED lines=13> */
[C---:B0-----:R-:W-:Y:S02]  /*74e0*/  IADD3 R16, R131.reuse, 0x2, RZ ;  /* 0x0000000283107810 */ /* 0x041fe40007ffe0ff */
[C---:B------:R-:W-:Y:S02]  /*74f0*/  IADD3 R17, R131.reuse, 0x3, RZ ;  /* 0x0000000383117810 */ /* 0x040fe40007ffe0ff */
[C---:B------:R-:W-:Y:S02]  /*7500*/  IADD3 R136, R131.reuse, 0x4, RZ ;  /* 0x0000000483887810 */ /* 0x040fe40007ffe0ff */
[----:B------:R-:W-:Y:S02]  /*7510*/  ISETP.GE.AND P0, PT, R131, UR16, PT ;  /* 0x0000001083007c0c */ /* 0x000fe4000bf06270 */
[----:B------:R-:W-:-:S02]  /*7520*/  ISETP.GE.AND P5, PT, R16, UR16, PT ;  /* 0x0000001010007c0c */ /* 0x000fc4000bfa6270 */
[----:B------:R-:W-:Y:S02]  /*7530*/  ISETP.GE.AND P6, PT, R17, UR16, PT ;  /* 0x0000001011007c0c */ /* 0x000fe4000bfc6270 */
[----:B------:R-:W-:Y:S02]  /*7540*/  ISETP.GE.AND P3, PT, R136, UR16, PT ;  /* 0x0000001088007c0c */ /* 0x000fe4000bf66270 */
[----:B-----5:R-:W-:Y:S02]  /*7550*/  PRMT R16, R10, 0x7632, R16 ;  /* 0x000076320a107816 */ /* 0x020fe40000000010 */
[C---:B------:R-:W-:Y:S02]  /*7560*/  IADD3 R136, R131.reuse, 0x7, RZ ;  /* 0x0000000783887810 */ /* 0x040fe40007ffe0ff */
[----:B------:R-:W-:Y:S02]  /*7570*/  IADD3 R139, R131, 0x5, RZ ;  /* 0x00000005838b7810 */ /* 0x000fe40007ffe0ff */
[----:B------:R-:W-:-:S02]  /*7580*/  SEL R16, R16, RZ, !P6 ;  /* 0x000000ff10107207 */ /* 0x000fc40007000000 */
[----:B------:R-:W-:Y:S02]  /*7590*/  ISETP.GE.AND P6, PT, R136, UR16, PT ;  /* 0x0000001088007c0c */ /* 0x000fe4000bfc6270 */
[----:B------:R-:W-:Y:S02]  /*75a0*/  IADD3 R17, R131, 0x6, RZ ;  /* 0x0000000683117810 */ /* 0x000fe40007ffe0ff */
[----:B------:R-:W-:Y:S02]  /*75b0*/  ISETP.GE.AND P4, PT, R139, UR16, PT ;  /* 0x000000108b007c0c */ /* 0x000fe4000bf86270 */
[----:B------:R-:W-:Y:S02]  /*75c0*/  SEL R139, R10, RZ, !P5 ;  /* 0x000000ff0a8b7207 */ /* 0x000fe40006800000 */
[----:B------:R-:W-:Y:S02]  /*75d0*/  IADD3 R10, R131, 0x1, RZ ;  /* 0x00000001830a7810 */ /* 0x000fe40007ffe0ff */
        /* <DEDUP_REMOVED lines=14> */
.L_x_14383:
[----:B------:R-:W-:Y:S05]  /*76c0*/  BSYNC B2 ;  /* 0x0000000000027941 */ /* 0x000fea0003800000 */
.L_x_14382:
[----:B-----5:R-:W-:Y:S01]  /*76d0*/  HFMA2.BF16_V2 R8, R7, R8, -RZ.H0_H0 ;  /* 0x0000000807087231 */ /* 0x020fe200003400ff */
[----:B------:R-:W-:Y:S01]  /*76e0*/  FADD.FTZ R6, R6, R31 ;  /* 0x0000001f06067221 */ /* 0x000fe20000010000 */
[----:B------:R-:W-:Y:S01]  /*76f0*/  HFMA2.BF16_V2 R10, R9, R10, -RZ.H0_H0 ;  /* 0x0000000a090a7231 */ /* 0x000fe200003400ff */
[----:B0-----:R0:W5:Y:S01]  /*7700*/  LDG.E.CONSTANT R16, [R14.64+0x8] ;  /* 0x0000080e0e107981 */ /* 0x001162000c1e9900 */
[----:B------:R-:W-:Y:S01]  /*7710*/  HFMA2.BF16_V2 R30, R11, R30, -RZ.H0_H0 ;  /* 0x0000001e0b1e7231 */ /* 0x000fe200003400ff */
[----:B------:R-:W-:Y:S01]  /*7720*/  FADD.FTZ R137, R6, R137 ;  /* 0x0000008906897221 */ /* 0x000fe20000010000 */
[--C-:B------:R-:W-:Y:S01]  /*7730*/  PRMT R6, RZ, 0x5410, R8.reuse ;  /* 0x00005410ff067816 */ /* 0x100fe20000000008 */
[----:B------:R-:W-:Y:S01]  /*7740*/  HFMA2.BF16_V2 R132, R133, R132, -RZ.H0_H0 ;  /* 0x0000008485847231 */ /* 0x000fe200003400ff */
[----:B------:R-:W-:Y:S01]  /*7750*/  PRMT R8, RZ, 0x7610, R8 ;  /* 0x00007610ff087816 */ /* 0x000fe20000000008 */
[----:B------:R-:W-:Y:S01]  /*7760*/  FADD.FTZ R134, R135, R134 ;  /* 0x0000008687867221 */ /* 0x000fe20000010000 */
        /* <DEDUP_REMOVED lines=16> */
[----:B------:R0:W5:Y:S01]  /*7870*/  LDG.E.CONSTANT R8, [R14.64] ;  /* 0x0000000e0e087981 */ /* 0x000162000c1e9900 */
[----:B------:R-:W-:Y:S05]  /*7880*/  @P1 BRA `(.L_x_14385) ;  /* 0x000001e000001947 */ /* 0x000fea0003800000 */
[C---:B0-----:R-:W-:Y:S02]  /*7890*/  IADD3 R14, R131.reuse, 0x2, RZ ;  /* 0x00000002830e7810 */ /* 0x041fe40007ffe0ff */
        /* <DEDUP_REMOVED lines=29> */
.L_x_14385:
[----:B------:R-:W-:Y:S05]  /*7a70*/  BSYNC B2 ;  /* 0x0000000000027941 */ /* 0x000fea0003800000 */
.L_x_14384:
        /* <DEDUP_REMOVED lines=8> */
[----:B------:R-:W-:-:S04]  /*7b00*/  FADD.FTZ R38, R38, R137 ;  /* 0x0000008926267221 */ /* 0x000fc80000010000 */
        /* <DEDUP_REMOVED lines=23> */
[----:B-----5:R-:W-:Y:S02]  /*7c80*/  SEL R29, R10, RZ, !P0 ;  /* 0x000000ff0a1d7207 */ /* 0x020fe40004000000 */
[----:B------:R-:W-:Y:S02]  /*7c90*/  IADD3 R31, R131, 0x6, RZ ;  /* 0x00000006831f7810 */ /* 0x000fe40007ffe0ff */
[----:B------:R-:W-:Y:S02]  /*7ca0*/  ISETP.GE.AND P0, PT, R28, UR16, PT ;  /* 0x000000101c007c0c */ /* 0x000fe4000bf06270 */
[----:B------:R-:W-:Y:S02]  /*7cb0*/  ISETP.GE.AND P4, PT, R15, UR16, PT ;  /* 0x000000100f007c0c */ /* 0x000fe4000bf86270 */
[----:B------:R-:W-:-:S02]  /*7cc0*/  PRMT R15, R10, 0x7632, R15 ;  /* 0x000076320a0f7816 */ /* 0x000fc4000000000f */
[----:B------:R-:W-:Y:S02]  /*7cd0*/  ISETP.GE.AND P2, PT, R31, UR16, PT ;  /* 0x000000101f007c0c */ /* 0x000fe4000bf46270 */
[----:B------:R-:W-:Y:S02]  /*7ce0*/  IADD3 R31, R131, 0x1, RZ ;  /* 0x00000001831f7810 */ /* 0x000fe40007ffe0ff */
[----:B------:R-:W-:Y:S02]  /*7cf0*/  @P5 PRMT R8, RZ, 0x7610, R8 ;  /* 0x00007610ff085816 */ /* 0x000fe40000000008 */
[----:B------:R-:W-:Y:S02]  /*7d00*/  SEL R28, R15, RZ, !P6 ;  /* 0x000000ff0f1c7207 */ /* 0x000fe40007000000 */
[----:B------:R-:W-:Y:S02]  /*7d10*/  PRMT R15, R14, 0x7632, R15 ;  /* 0x000076320e0f7816 */ /* 0x000fe4000000000f */
[----:B------:R-:W-:-:S02]  /*7d20*/  ISETP.GE.AND P6, PT, R31, UR16, PT ;  /* 0x000000101f007c0c */ /* 0x000fc4000bfc6270 */
        /* <DEDUP_REMOVED lines=10> */
.L_x_14387:
[----:B------:R-:W-:Y:S05]  /*7dd0*/  BSYNC B2 ;  /* 0x0000000000027941 */ /* 0x000fea0003800000 */
.L_x_14386:
[----:B-----5:R-:W-:Y:S01]  /*7de0*/  HFMA2.BF16_V2 R10, R9, R10, -RZ.H0_H0 ;  /* 0x0000000a090a7231 */ /* 0x020fe200003400ff */
[----:B------:R-:W-:Y:S01]  /*7df0*/  FADD.FTZ R6, R6, R17 ;  /* 0x0000001106067221 */ /* 0x000fe20000010000 */
[----:B------:R-:W-:Y:S02]  /*7e00*/  HFMA2.BF16_V2 R14, R11, R14, -RZ.H0_H0 ;  /* 0x0000000e0b0e7231 */ /* 0x000fe400003400ff */
[----:B0-----:R-:W-:Y:S01]  /*7e10*/  HFMA2.BF16_V2 R28, R7, R8, -RZ.H0_H0 ;  /* 0x00000008071c7231 */ /* 0x001fe200003400ff */
[--C-:B------:R-:W-:Y:S01]  /*7e20*/  PRMT R17, RZ, 0x5410, R10.reuse ;  /* 0x00005410ff117816 */ /* 0x100fe2000000000a */
        /* <DEDUP_REMOVED lines=15> */
[----:B------:R0:W5:Y:S02]  /*7f20*/  LDG.E.CONSTANT R28, [R26.64+0xc] ;  /* 0x00000c0e1a1c7981 */ /* 0x000164000c1e9900 */
[----:B------:R-:W-:Y:S02]  /*7f30*/  FADD.FTZ R31, R10, R16 ;  /* 0x000000100a1f7221 */ /* 0x000fe40000010000 */
[----:B------:R0:W5:Y:S01]  /*7f40*/  LDG.E.CONSTANT R10, [R26.64] ;  /* 0x0000000e1a0a7981 */ /* 0x000162000c1e9900 */
[----:B------:R-:W-:Y:S01]  /*7f50*/  BSSY B2, `(.L_x_14388) ;  /* 0x0000022000027945 */ /* 0x000fe20003800000 */
[----:B------:R-:W-:Y:S02]  /*7f60*/  FADD.FTZ R8, R8, R17 ;  /* 0x0000001108087221 */ /* 0x000fe40000010000 */
[----:B------:R0:W5:Y:S01]  /*7f70*/  LDG.E.CONSTANT R16, [R26.64+0x8] ;  /* 0x0000080e1a107981 */ /* 0x000162000c1e9900 */
        /* <DEDUP_REMOVED lines=31> */
.L_x_14389:
[----:B------:R-:W-:Y:S05]  /*8170*/  BSYNC B2 ;  /* 0x0000000000027941 */ /* 0x000fea0003800000 */
.L_x_14388:
[----:B------:R-:W-:Y:S01]  /*8180*/  FADD.FTZ R8, R8, R29 ;  /* 0x0000001d08087221 */ /* 0x000fe20000010000 */
[----:B-----5:R-:W-:Y:S01]  /*8190*/  HFMA2.BF16_V2 R14, R9, R14, -RZ.H0_H0 ;  /* 0x0000000e090e7231 */ /* 0x020fe200003400ff */
[----:B------:R-:W-:Y:S01]  /*81a0*/  FADD.FTZ R29, R6, R15 ;  /* 0x0000000f061d7221 */ /* 0x000fe20000010000 */
[----:B------:R-:W-:Y:S01]  /*81b0*/  HFMA2.BF16_V2 R16, R11, R16, -RZ.H0_H0 ;  /* 0x000000100b107231 */ /* 0x000fe200003400ff */
[----:B0-----:R-:W-:Y:S01]  /*81c0*/  FADD.FTZ R26, R8, R31 ;  /* 0x0000001f081a7221 */ /* 0x001fe20000010000 */
        /* <DEDUP_REMOVED lines=13> */
[----:B------:R-:W-:Y:S01]  /*82a0*/  FADD.FTZ R17, R8, R16 ;  /* 0x0000001008117221 */ /* 0x000fe20000010000 */
[--C-:B------:R-:W-:Y:S01]  /*82b0*/  PRMT R8, RZ, 0x5410, R28.reuse ;  /* 0x00005410ff087816 */ /* 0x100fe2000000001c */
[----:B------:R-:W-:Y:S01]  /*82c0*/  FADD.FTZ R6, R6, R15 ;  /* 0x0000000f06067221 */ /* 0x000fe20000010000 */
[----:B------:R-:W-:Y:S01]  /*82d0*/  PRMT R28, RZ, 0x7610, R28 ;  /* 0x00007610ff1c7816 */ /* 0x000fe2000000001c */
[----:B------:R0:W5:Y:S01]  /*82e0*/  LDG.E.CONSTANT R16, [R24.64+0xc] ;  /* 0x00000c0e18107981 */ /* 0x000162000c1e9900 */
[----:B------:R-:W-:Y:S01]  /*82f0*/  BSSY B2, `(.L_x_14390) ;  /* 0x0000023000027945 */ /* 0x000fe20003800000 */
[----:B------:R-:W-:-:S02]  /*8300*/  FADD.FTZ R6, R6, R17 ;  /* 0x0000001106067221 */ /* 0x000fc40000010000 */
        /* <DEDUP_REMOVED lines=12> */
[----:B-----5:R-:W-:Y:S02]  /*83d0*/  SEL R25, R10, RZ, !P0 ;  /* 0x000000ff0a197207 */ /* 0x020fe40004000000 */
[----:B------:R-:W-:-:S02]  /*83e0*/  IADD3 R27, R131, 0x6, RZ ;  /* 0x00000006831b7810 */ /* 0x000fc40007ffe0ff */
[----:B------:R-:W-:Y:S02]  /*83f0*/  ISETP.GE.AND P0, PT, R24, UR16, PT ;  /* 0x0000001018007c0c */ /* 0x000fe4000bf06270 */
[----:B------:R-:W-:Y:S02]  /*8400*/  ISETP.GE.AND P4, PT, R17, UR16, PT ;  /* 0x0000001011007c0c */ /* 0x000fe4000bf86270 */
[----:B------:R-:W-:Y:S02]  /*8410*/  PRMT R17, R10, 0x7632, R17 ;  /* 0x000076320a117816 */ /* 0x000fe40000000011 */
[----:B------:R-:W-:Y:S02]  /*8420*/  ISETP.GE.AND P2, PT, R27, UR16, PT ;  /* 0x000000101b007c0c */ /* 0x000fe4000bf46270 */
[----:B------:R-:W-:Y:S02]  /*8430*/  IADD3 R27, R131, 0x1, RZ ;  /* 0x00000001831b7810 */ /* 0x000fe40007ffe0ff */
[----:B------:R-:W-:-:S02]  /*8440*/  @P5 PRMT R8, RZ, 0x7610, R8 ;  /* 0x00007610ff085816 */ /* 0x000fc40000000008 */
[----:B------:R-:W-:Y:S02]  /*8450*/  SEL R24, R17, RZ, !P6 ;  /* 0x000000ff11187207 */ /* 0x000fe40007000000 */
[----:B------:R-:W-:Y:S02]  /*8460*/  PRMT R17, R14, 0x7632, R17 ;  /* 0x000076320e117816 */ /* 0x000fe40000000011 */
[----:B------:R-:W-:Y:S02]  /*8470*/  ISETP.GE.AND P6, PT, R27, UR16, PT ;  /* 0x000000101b007c0c */ /* 0x000fe4000bfc6270 */
        /* <DEDUP_REMOVED lines=10> */
.L_x_14391:
[----:B------:R-:W-:Y:S05]  /*8520*/  BSYNC B2 ;  /* 0x0000000000027941 */ /* 0x000fea0003800000 */
.L_x_14390:
        /* <DEDUP_REMOVED lines=53> */
.L_x_14393:
[----:B------:R-:W-:Y:S05]  /*8880*/  BSYNC B2 ;  /* 0x0000000000027941 */ /* 0x000fea0003800000 */
.L_x_14392:
        /* <DEDUP_REMOVED lines=8> */
[--C-:B------:R-:W-:Y:S02]  /*8910*/  PRMT R16, RZ, 0x5410, R10.reuse ;  /* 0x00005410ff107816 */ /* 0x100fe4000000000a */
[----:B------:R-:W-:Y:S02]  /*8920*/  PRMT R10, RZ, 0x7610, R10 ;  /* 0x00007610ff0a7816 */ /* 0x000fe4000000000a */
        /* <DEDUP_REMOVED lines=47> */
.L_x_14395:
[----:B------:R-:W-:Y:S05]  /*8c20*/  BSYNC B2 ;  /* 0x0000000000027941 */ /* 0x000fea0003800000 */
.L_x_14394:
[----:B------:R-:W-:Y:S01]  /*8c30*/  FADD.FTZ R8, R8, R23 ;  /* 0x0000001708087221 */ /* 0x000fe20000010000 */
[----:B-----5:R-:W-:Y:S01]  /*8c40*/  HFMA2.BF16_V2 R14, R9, R14, -RZ.H0_H0 ;  /* 0x0000000e090e7231 */ /* 0x020fe200003400ff */
[----:B0-----:R-:W-:Y:S01]  /*8c50*/  FADD.FTZ R20, R6, R15 ;  /* 0x0000000f06147221 */ /* 0x001fe20000010000 */
        /* <DEDUP_REMOVED lines=55> */
.L_x_14397:
[----:B------:R-:W-:Y:S05]  /*8fd0*/  BSYNC B2 ;  /* 0x0000000000027941 */ /* 0x000fea0003800000 */
.L_x_14396:
        /* <DEDUP_REMOVED lines=53> */
.L_x_14399:
[----:B------:R-:W-:Y:S05]  /*9330*/  BSYNC B2 ;  /* 0x0000000000027941 */ /* 0x000fea0003800000 */
.L_x_14398:
        /* <DEDUP_REMOVED lines=57> */
.L_x_14401:
[----:B------:R-:W-:Y:S05]  /*96d0*/  BSYNC B2 ;  /* 0x0000000000027941 */ /* 0x000fea0003800000 */
.L_x_14400:
        /* <DEDUP_REMOVED lines=58> */
.L_x_14403:
[----:B------:R-:W-:Y:S05]  /*9a80*/  BSYNC B2 ;  /* 0x0000000000027941 */ /* 0x000fea0003800000 */
.L_x_14402:
        /* <DEDUP_REMOVED lines=23> */
[C---:B--2---:R-:W-:Y:S02]  /*9c00*/  IADD3 R4, R131.reuse, 0x2, RZ ;  /* 0x0000000283047810 */ /* 0x044fe40007ffe0ff */
        /* <DEDUP_REMOVED lines=29> */
.L_x_14405:
[----:B------:R-:W-:Y:S05]  /*9de0*/  BSYNC B2 ;  /* 0x0000000000027941 */ /* 0x000fea0003800000 */
.L_x_14404:
[--C-:B--2---:R-:W-:Y:S01]  /*9df0*/  PRMT R4, RZ, 0x5410, R14.reuse ;  /* 0x00005410ff047816 */ /* 0x104fe2000000000e */
        /* <DEDUP_REMOVED lines=23> */
[C---:B------:R-:W-:Y:S02]  /*9f70*/  IADD3 R8, R131.reuse, 0x2, RZ ;  /* 0x0000000283087810 */ /* 0x040fe40007ffe0ff */
[C---:B------:R-:W-:Y:S02]  /*9f80*/  IADD3 R12, R131.reuse, 0x5, RZ ;  /* 0x00000005830c7810 */ /* 0x040fe40007ffe0ff */
[C---:B------:R-:W-:Y:S02]  /*9f90*/  ISETP.GE.AND P5, PT, R131.reuse, UR16, PT ;  /* 0x0000001083007c0c */ /* 0x040fe4000bfa6270 */
[----:B------:R-:W-:Y:S02]  /*9fa0*/  ISETP.GE.AND P0, PT, R8, UR16, PT ;  /* 0x0000001008007c0c */ /* 0x000fe4000bf06270 */
[----:B------:R-:W-:Y:S02]  /*9fb0*/  ISETP.GE.AND P3, PT, R12, UR16, PT ;  /* 0x000000100c007c0c */ /* 0x000fe4000bf66270 */
[----:B------:R-:W-:-:S02]  /*9fc0*/  IADD3 R12, R131, 0x7, RZ ;  /* 0x00000007830c7810 */ /* 0x000fc40007ffe0ff */
[C---:B------:R-:W-:Y:S02]  /*9fd0*/  IADD3 R8, R131.reuse, 0x4, RZ ;  /* 0x0000000483087810 */ /* 0x040fe40007ffe0ff */
[C---:B------:R-:W-:Y:S02]  /*9fe0*/  IADD3 R10, R131.reuse, 0x3, RZ ;  /* 0x00000003830a7810 */ /* 0x040fe40007ffe0ff */
[----:B------:R-:W-:Y:S02]  /*9ff0*/  SEL R17, R68, RZ, !P0 ;  /* 0x000000ff44117207 */ /* 0x000fe40004000000 */
[----:B------:R-:W-:Y:S02]  /*a000*/  ISETP.GE.AND P0, PT, R12, UR16, PT ;  /* 0x000000100c007c0c */ /* 0x000fe4000bf06270 */
[----:B------:R-:W-:Y:S02]  /*a010*/  IADD3 R14, R131, 0x6, RZ ;  /* 0x00000006830e7810 */ /* 0x000fe40007ffe0ff */
[----:B------:R-:W-:-:S02]  /*a020*/  ISETP.GE.AND P4, PT, R8, UR16, PT ;  /* 0x0000001008007c0c */ /* 0x000fc4000bf86270 */
[----:B------:R-:W-:Y:S02]  /*a030*/  ISETP.GE.AND P6, PT, R10, UR16, PT ;  /* 0x000000100a007c0c */ /* 0x000fe4000bfc6270 */
[----:B------:R-:W-:Y:S02]  /*a040*/  PRMT R8, R68, 0x7632, R8 ;  /* 0x0000763244087816 */ /* 0x000fe40000000008 */
[----:B------:R-:W-:Y:S02]  /*a050*/  IADD3 R10, R131, 0x1, RZ ;  /* 0x00000001830a7810 */ /* 0x000fe40007ffe0ff */
[----:B------:R-:W-:Y:S02]  /*a060*/  ISETP.GE.AND P2, PT, R14, UR16, PT ;  /* 0x000000100e007c0c */ /* 0x000fe4000bf46270 */
        /* <DEDUP_REMOVED lines=14> */
.L_x_14407:
[----:B------:R-:W-:Y:S05]  /*a150*/  BSYNC B2 ;  /* 0x0000000000027941 */ /* 0x000fea0003800000 */
.L_x_14406:
[----:B------:R-:W-:Y:S01]  /*a160*/  HFMA2.BF16_V2 R70, R7, R70, -RZ.H0_H0 ;  /* 0x0000004607467231 */ /* 0x000fe200003400ff */
[----:B------:R-:W-:Y:S01]  /*a170*/  FADD.FTZ R48, R48, R21 ;  /* 0x0000001530307221 */ /* 0x000fe20000010000 */
[----:B------:R-:W-:Y:S01]  /*a180*/  HFMA2.BF16_V2 R68, R9, R68, -RZ.H0_H0 ;  /* 0x0000004409447231 */ /* 0x000fe200003400ff */
[----:B------:R-:W-:Y:S01]  /*a190*/  FADD.FTZ R12, R6, R5 ;  /* 0x00000005060c7221 */ /* 0x000fe20000010000 */
[----:B------:R-:W-:Y:S01]  /*a1a0*/  HFMA2.BF16_V2 R66, R11, R66, -RZ.H0_H0 ;  /* 0x000000420b427231 */ /* 0x000fe200003400ff */
[----:B------:R-:W-:Y:S01]  /*a1b0*/  FADD.FTZ R21, R4, R13 ;  /* 0x0000000d04157221 */ /* 0x000fe20000010000 */
[----:B------:R-:W-:Y:S01]  /*a1c0*/  PRMT R4, RZ, 0x5410, R70 ;  /* 0x00005410ff047816 */ /* 0x000fe20000000046 */
[----:B------:R-:W-:Y:S01]  /*a1d0*/  BSSY B2, `(.L_x_14408) ;  /* 0x000002a000027945 */ /* 0x000fe20003800000 */
[----:B------:R-:W-:Y:S01]  /*a1e0*/  PRMT R5, RZ, 0x5410, R68 ;  /* 0x00005410ff057816 */ /* 0x000fe20000000044 */
[----:B------:R-:W-:Y:S01]  /*a1f0*/  HFMA2.BF16_V2 R80, R133, R80, -RZ.H0_H0 ;  /* 0x0000005085507231 */ /* 0x000fe200003400ff */
        /* <DEDUP_REMOVED lines=39> */
.L_x_14409:
[----:B------:R-:W-:Y:S05]  /*a470*/  BSYNC B2 ;  /* 0x0000000000027941 */ /* 0x000fea0003800000 */
.L_x_14408:
        /* <DEDUP_REMOVED lines=54> */
.L_x_14411:
[----:B------:R-:W-:Y:S05]  /*a7e0*/  BSYNC B2 ;  /* 0x0000000000027941 */ /* 0x000fea0003800000 */
.L_x_14410:
        /* <DEDUP_REMOVED lines=53> */
.L_x_14413:
[----:B------:R-:W-:Y:S05]  /*ab40*/  BSYNC B2 ;  /* 0x0000000000027941 */ /* 0x000fea0003800000 */
.L_x_14412:
        /* <DEDUP_REMOVED lines=51> */
.L_x_14415:
[----:B------:R-:W-:Y:S05]  /*ae80*/  BSYNC B2 ;  /* 0x0000000000027941 */ /* 0x000fea0003800000 */
.L_x_14414:
        /* <DEDUP_REMOVED lines=49> */
.L_x_14417:
[----:B------:R-:W-:Y:S05]  /*b1a0*/  BSYNC B2 ;  /* 0x0000000000027941 */ /* 0x000fea0003800000 */
.L_x_14416:
        /* <DEDUP_REMOVED lines=58> */
.L_x_14419:
[----:B------:R-:W-:Y:S05]  /*b550*/  BSYNC B2 ;  /* 0x0000000000027941 */ /* 0x000fea0003800000 */
.L_x_14418:
[----:B------:R-:W-:Y:S01]  /*b560*/  HFMA2.BF16_V2 R115, R7, R115, -RZ.H0_H0 ;  /* 0x0000007307737231 */ /* 0x000fe200003400ff */
[----:B------:R-:W-:Y:S01]  /*b570*/  BSSY B2, `(.L_x_14420) ;  /* 0x0000030000027945 */ /* 0x000fe20003800000 */
[----:B------:R-:W-:Y:S01]  /*b580*/  HFMA2.BF16_V2 R116, R9, R116, -RZ.H0_H0 ;  /* 0x0000007409747231 */ /* 0x000fe200003400ff */
[----:B------:R-:W-:Y:S01]  /*b590*/  FADD.FTZ R54, R54, R17 ;  /* 0x0000001136367221 */ /* 0x000fe20000010000 */
        /* <DEDUP_REMOVED lines=45> */
.L_x_14421:
[----:B------:R-:W-:Y:S05]  /*b870*/  BSYNC B2 ;  /* 0x0000000000027941 */ /* 0x000fea0003800000 */
.L_x_14420:
        /* <DEDUP_REMOVED lines=9> */
[--C-:B------:R-:W-:Y:S01]  /*b910*/  PRMT R6, RZ, 0x5410, R119.reuse ;  /* 0x00005410ff067816 */ /* 0x100fe20000000077 */
        /* <DEDUP_REMOVED lines=41> */
.L_x_14423:
[----:B------:R-:W-:Y:S05]  /*bbb0*/  BSYNC B2 ;  /* 0x0000000000027941 */ /* 0x000fea0003800000 */
.L_x_14422:
        /* <DEDUP_REMOVED lines=20> */
[C---:B------:R-:W-:Y:S02]  /*bd00*/  ISETP.GE.AND P6, PT, R131.reuse, UR16, PT ;  /* 0x0000001083007c0c */ /* 0x040fe4000bfc6270 */
        /* <DEDUP_REMOVED lines=10> */
[C---:B------:R-:W-:Y:S02]  /*bdb0*/  PRMT R10, R128.reuse, 0x7632, R10 ;  /* 0x00007632800a7816 */ /* 0x040fe4000000000a */
[----:B------:R-:W-:Y:S02]  /*bdc0*/  @P6 PRMT R127, RZ, 0x7610, R127 ;  /* 0x00007610ff7f6816 */ /* 0x000fe4000000007f */
[----:B------:R-:W-:Y:S02]  /*bdd0*/  ISETP.GE.AND P6, PT, R131, UR16, PT ;  /* 0x0000001083007c0c */ /* 0x000fe4000bfc6270 */
[----:B------:R-:W-:Y:S02]  /*bde0*/  SEL R15, R128, RZ, !P5 ;  /* 0x000000ff800f7207 */ /* 0x000fe40006800000 */
[----:B------:R-:W-:-:S02]  /*bdf0*/  ISETP.GE.AND P3, PT, R12, UR16, PT ;  /* 0x000000100c007c0c */ /* 0x000fc4000bf66270 */
        /* <DEDUP_REMOVED lines=13> */
.L_x_14425:
[----:B------:R-:W-:Y:S05]  /*bed0*/  BSYNC B2 ;  /* 0x0000000000027941 */ /* 0x000fea0003800000 */
.L_x_14424:
        /* <DEDUP_REMOVED lines=23> */
[----:B------:R-:W-:Y:S02]  /*c050*/  FADD.FTZ R58, R58, R5 ;  /* 0x000000053a3a7221 */ /* 0x000fe40000010000 */
[----:B------:R-:W-:Y:S02]  /*c060*/  FADD.FTZ R10, R10, R130 ;  /* 0x000000820a0a7221 */ /* 0x000fe40000010000 */
[----:B------:R-:W-:Y:S02]  /*c070*/  FADD.FTZ R9, R9, R12 ;  /* 0x0000000c09097221 */ /* 0x000fe40000010000 */
[----:B------:R-:W-:Y:S02]  /*c080*/  FADD.FTZ R59, R59, R6 ;  /* 0x000000063b3b7221 */ /* 0x000fe40000010000 */
[----:B------:R-:W-:Y:S02]  /*c090*/  FADD.FTZ R9, R9, R10 ;  /* 0x0000000a09097221 */ /* 0x000fe40000010000 */
[----:B------:R-:W-:-:S02]  /*c0a0*/  FADD.FTZ R60, R60, R7 ;  /* 0x000000073c3c7221 */ /* 0x000fc40000010000 */
[----:B------:R-:W-:Y:S02]  /*c0b0*/  FADD.FTZ R62, R62, R9 ;  /* 0x000000093e3e7221 */ /* 0x000fe40000010000 */
.L_x_14377:
[----:B------:R-:W-:Y:S05]  /*c0c0*/  BSYNC B0 ;  /* 0x0000000000007941 */ /* 0x000fea0003800000 */
.L_x_14376:
[----:B------:R-:W-:-:S04]  /*c0d0*/  IADD3 R36, R36, 0x4, RZ ;  /* 0x0000000424247810 */ /* 0x000fc80007ffe0ff */
[----:B------:R-:W-:-:S13]  /*c0e0*/  ISETP.GE.AND P0, PT, R36, UR9, PT ;  /* 0x0000000924007c0c */ /* 0x000fda000bf06270 */
[----:B------:R-:W-:Y:S01]  /*c0f0*/  @P0 CALL.REL.NOINC `(.L_x_14375) ;  /* 0x0000001000000944 */ /* 0x000fe20003c00000 */
[----:B------:R-:W-:Y:S05]  /*c100*/  BRA `(.L_x_14426) ;  /* 0xffffa05000007947 */ /* 0x000fea000383ffff */
.L_x_14375:
[----:B------:R-:W-:Y:S05]  /*c110*/  BSYNC B1 ;  /* 0x0000000000017941 */ /* 0x000fea0003800000 */
.L_x_14373:
[----:B------:R-:W2:Y:S01]  /*c120*/  SHFL.BFLY PT, R3, R38, 0x2, 0x1f ;  /* 0x0c401f0026037f89 */ /* 0x000ea200000e0000 */
[----:B------:R-:W-:Y:S03]  /*c130*/  BSSY B0, `(.L_x_14427) ;  /* 0x0000088000007945 */ /* 0x000fe60003800000 */
[----:B0-----:R-:W0:Y:S04]  /*c140*/  SHFL.BFLY PT, R2, R37, 0x2, 0x1f ;  /* 0x0c401f0025027f89 */ /* 0x001e2800000e0000 */
[----:B------:R-:W3:Y:S04]  /*c150*/  SHFL.BFLY PT, R5, R40, 0x2, 0x1f ;  /* 0x0c401f0028057f89 */ /* 0x000ee800000e0000 */
[----:B------:R-:W4:Y:S04]  /*c160*/  SHFL.BFLY PT, R7, R42, 0x2, 0x1f ;  /* 0x0c401f002a077f89 */ /* 0x000f2800000e0000 */
[----:B------:R-:W1:Y:S04]  /*c170*/  SHFL.BFLY PT, R4, R39, 0x2, 0x1f ;  /* 0x0c401f0027047f89 */ /* 0x000e6800000e0000 */
[----:B------:R-:W1:Y:S01]  /*c180*/  SHFL.BFLY PT, R6, R41, 0x2, 0x1f ;  /* 0x0c401f0029067f89 */ /* 0x000e6200000e0000 */
[----:B--2---:R-:W-:Y:S01]  /*c190*/  FADD.FTZ R38, R3, R38 ;  /* 0x0000002603267221 */ /* 0x004fe20000010000 */
[----:B------:R-:W-:-:S02]  /*c1a0*/  LOP3.LUT R3, R77, 0x3, RZ, 0xc0, !PT ;  /* 0x000000034d037812 */ /* 0x000fc400078ec0ff */
[----:B------:R-:W2:Y:S01]  /*c1b0*/  SHFL.BFLY PT, R8, R43, 0x2, 0x1f ;  /* 0x0c401f002b087f89 */ /* 0x000ea200000e0000 */
[----:B0-----:R-:W-:Y:S01]  /*c1c0*/  FADD.FTZ R2, R2, R37 ;  /* 0x0000002502027221 */ /* 0x001fe20000010000 */
[----:B------:R-:W-:Y:S02]  /*c1d0*/  ISETP.NE.AND P2, PT, R3, RZ, PT ;  /* 0x000000ff0300720c */ /* 0x000fe40003f45270 */
[----:B------:R-:W0:Y:S01]  /*c1e0*/  SHFL.BFLY PT, R9, R44, 0x2, 0x1f ;  /* 0x0c401f002c097f89 */ /* 0x000e2200000e0000 */
[C---:B------:R-:W-:Y:S01]  /*c1f0*/  LOP3.LUT R3, R0.reuse, 0xffffffc0, RZ, 0xc0, !PT ;  /* 0xffffffc000037812 */ /* 0x040fe200078ec0ff */
[----:B---3--:R-:W-:Y:S01]  /*c200*/  FADD.FTZ R40, R5, R40 ;  /* 0x0000002805287221 */ /* 0x008fe20000010000 */
[C---:B------:R-:W-:Y:S01]  /*c210*/  LOP3.LUT R5, R0.reuse, 0xffffffe0, RZ, 0xc0, !PT ;  /* 0xffffffe000057812 */ /* 0x040fe200078ec0ff */
[----:B------:R-:W3:Y:S01]  /*c220*/  SHFL.BFLY PT, R10, R45, 0x2, 0x1f ;  /* 0x0c401f002d0a7f89 */ /* 0x000ee200000e0000 */
[----:B------:R-:W-:Y:S01]  /*c230*/  ISETP.NE.OR P5, PT, R3, 0x40, P2 ;  /* 0x000000400300780c */ /* 0x000fe200017a5670 */
[----:B----4-:R-:W-:Y:S01]  /*c240*/  FADD.FTZ R42, R7, R42 ;  /* 0x0000002a072a7221 */ /* 0x010fe20000010000 */
[C---:B------:R-:W-:Y:S01]  /*c250*/  IADD3 R7, R0.reuse, 0x1f, RZ ;  /* 0x0000001f00077810 */ /* 0x040fe20007ffe0ff */
[----:B------:R-:W4:Y:S01]  /*c260*/  SHFL.BFLY PT, R11, R46, 0x2, 0x1f ;  /* 0x0c401f002e0b7f89 */ /* 0x000f2200000e0000 */
[----:B------:R-:W-:Y:S01]  /*c270*/  ISETP.GT.OR P0, PT, R0, 0x3f, P2 ;  /* 0x0000003f0000780c */ /* 0x000fe20001704670 */
[----:B-1----:R-:W-:Y:S01]  /*c280*/  FADD.FTZ R4, R4, R39 ;  /* 0x0000002704047221 */ /* 0x002fe20000010000 */
[----:B------:R-:W-:Y:S01]  /*c290*/  ISETP.GT.OR P1, PT, R0, 0x1f, P2 ;  /* 0x0000001f0000780c */ /* 0x000fe20001724670 */
[----:B------:R-:W1:Y:S01]  /*c2a0*/  SHFL.BFLY PT, R12, R47, 0x2, 0x1f ;  /* 0x0c401f002f0c7f89 */ /* 0x000e6200000e0000 */
[----:B------:R-:W-:Y:S01]  /*c2b0*/  ISETP.GT.U32.AND P3, PT, R7, 0x3e, PT ;  /* 0x0000003e0700780c */ /* 0x000fe20003f64070 */
[----:B------:R-:W-:Y:S01]  /*c2c0*/  FADD.FTZ R6, R6, R41 ;  /* 0x0000002906067221 */ /* 0x000fe20000010000 */
[----:B------:R-:W-:Y:S01]  /*c2d0*/  ISETP.NE.OR P4, PT, R5, 0x20, P2 ;  /* 0x000000200500780c */ /* 0x000fe20001785670 */
[----:B------:R-:W1:Y:S04]  /*c2e0*/  SHFL.BFLY PT, R13, R48, 0x2, 0x1f ;  /* 0x0c401f00300d7f89 */ /* 0x000e6800000e0000 */
[----:B------:R-:W1:Y:S01]  /*c2f0*/  SHFL.BFLY PT, R14, R49, 0x2, 0x1f ;  /* 0x0c401f00310e7f89 */ /* 0x000e6200000e0000 */
[----:B--2---:R-:W-:-:S03]  /*c300*/  FADD.FTZ R8, R8, R43 ;  /* 0x0000002b08087221 */ /* 0x004fc60000010000 */
[----:B------:R-:W2:Y:S01]  /*c310*/  SHFL.BFLY PT, R15, R50, 0x2, 0x1f ;  /* 0x0c401f00320f7f89 */ /* 0x000ea200000e0000 */
[----:B0-----:R-:W-:-:S03]  /*c320*/  FADD.FTZ R44, R9, R44 ;  /* 0x0000002c092c7221 */ /* 0x001fc60000010000 */
[----:B------:R-:W0:Y:S01]  /*c330*/  SHFL.BFLY PT, R18, R51, 0x2, 0x1f ;  /* 0x0c401f0033127f89 */ /* 0x000e2200000e0000 */
        /* <DEDUP_REMOVED lines=10> */
[----:B--2---:R-:W-:Y:S01]  /*c3e0*/  FADD.FTZ R16, R15, R50 ;  /* 0x000000320f107221 */ /* 0x004fe20000010000 */
[----:B------:R-:W-:Y:S02]  /*c3f0*/  SHF.R.S32.HI R50, RZ, 0x1f, R77 ;  /* 0x0000001fff327819 */ /* 0x000fe4000001144d */
[----:B------:R-:W2:Y:S01]  /*c400*/  SHFL.BFLY PT, R23, R58, 0x2, 0x1f ;  /* 0x0c401f003a177f89 */ /* 0x000ea200000e0000 */
[----:B0-----:R-:W-:Y:S01]  /*c410*/  FADD.FTZ R18, R18, R51 ;  /* 0x0000003312127221 */ /* 0x001fe20000010000 */
[----:B------:R-:W-:Y:S02]  /*c420*/  LEA.HI R73, R50, R77, RZ, 0x2 ;  /* 0x0000004d32497211 */ /* 0x000fe400078f10ff */
[----:B------:R-:W0:Y:S01]  /*c430*/  SHFL.BFLY PT, R32, R59, 0x2, 0x1f ;  /* 0x0c401f003b207f89 */ /* 0x000e2200000e0000 */
[----:B---3--:R-:W-:Y:S01]  /*c440*/  FADD.FTZ R20, R17, R52 ;  /* 0x0000003411147221 */ /* 0x008fe20000010000 */
[----:B------:R-:W-:-:S02]  /*c450*/  SHF.R.S32.HI R73, RZ, 0x2, R73 ;  /* 0x00000002ff497819 */ /* 0x000fc40000011449 */
[----:B------:R-:W3:Y:S01]  /*c460*/  SHFL.BFLY PT, R25, R60, 0x2, 0x1f ;  /* 0x0c401f003c197f89 */ /* 0x000ee200000e0000 */
[----:B----4-:R-:W-:Y:S02]  /*c470*/  FADD.FTZ R22, R22, R53 ;  /* 0x0000003516167221 */ /* 0x010fe40000010000 */
[----:B------:R-:W-:Y:S01]  /*c480*/  IMAD R78, R78, 0xc0, R73 ;  /* 0x000000c04e4e7824 */ /* 0x000fe200078e0249 */
[----:B------:R-:W4:Y:S01]  /*c490*/  SHFL.BFLY PT, R27, R62, 0x2, 0x1f ;  /* 0x0c401f003e1b7f89 */ /* 0x000f2200000e0000 */
[----:B-1----:R-:W-:-:S03]  /*c4a0*/  FADD.FTZ R24, R19, R54 ;  /* 0x0000003613187221 */ /* 0x002fc60000010000 */
[----:B------:R-:W1:Y:S01]  /*c4b0*/  SHFL.BFLY PT, R3, R2, 0x1, 0x1f ;  /* 0x0c201f0002037f89 */ /* 0x000e6200000e0000 */
[----:B------:R-:W-:Y:S02]  /*c4c0*/  FADD.FTZ R26, R21, R56 ;  /* 0x00000038151a7221 */ /* 0x000fe40000010000 */
[----:B------:R-:W-:Y:S01]  /*c4d0*/  FADD.FTZ R28, R28, R57 ;  /* 0x000000391c1c7221 */ /* 0x000fe20000010000 */
        /* <DEDUP_REMOVED lines=10> */
[----:B------:R-:W1:Y:S04]  /*c580*/  SHFL.BFLY PT, R15, R8, 0x1, 0x1f ;  /* 0x0c201f00080f7f89 */ /* 0x000e6800000e0000 */
[----:B------:R-:W1:Y:S01]  /*c590*/  SHFL.BFLY PT, R17, R44, 0x1, 0x1f ;  /* 0x0c201f002c117f89 */ /* 0x000e6200000e0000 */
[----:B------:R-:W-:-:S03]  /*c5a0*/  FADD.FTZ R45, R38, R5 ;  /* 0x00000005262d7221 */ /* 0x000fc60000010000 */
        /* <DEDUP_REMOVED lines=32> */
[----:B------:R-:W-:Y:S01]  /*c7b0*/  BAR.SYNC.DEFER_BLOCKING 0x0 ;  /* 0x0000000000007b1d */ /* 0x000fe20000010000 */
[----:B---3--:R-:W-:Y:S02]  /*c7c0*/  FADD.FTZ R66, R26, R39 ;  /* 0x000000271a427221 */ /* 0x008fe40000010000 */
[----:B----4-:R-:W-:Y:S02]  /*c7d0*/  FADD.FTZ R67, R28, R41 ;  /* 0x000000291c437221 */ /* 0x010fe40000010000 */
[----:B-1----:R-:W-:Y:S02]  /*c7e0*/  FADD.FTZ R68, R30, R43 ;  /* 0x0000002b1e447221 */ /* 0x002fe40000010000 */
[----:B------:R-:W-:Y:S02]  /*c7f0*/  FADD.FTZ R69, R32, R3 ;  /* 0x0000000320457221 */ /* 0x000fe40000010000 */
[----:B------:R-:W-:Y:S02]  /*c800*/  FADD.FTZ R70, R34, R47 ;  /* 0x0000002f22467221 */ /* 0x000fe40000010000 */
[----:B--2---:R-:W-:Y:S01]  /*c810*/  FADD.FTZ R71, R36, R49 ;  /* 0x0000003124477221 */ /* 0x004fe20000010000 */
        /* <DEDUP_REMOVED lines=25> */
.L_x_14428:
[----:B------:R-:W-:Y:S05]  /*c9b0*/  BSYNC B0 ;  /* 0x0000000000007941 */ /* 0x000fea0003800000 */
.L_x_14427:
        /* <DEDUP_REMOVED lines=51> */
.L_x_14430:
[----:B------:R-:W-:Y:S05]  /*ccf0*/  BSYNC B0 ;  /* 0x0000000000007941 */ /* 0x000fea0003800000 */
.L_x_14429:
        /* <DEDUP_REMOVED lines=27> */
.L_x_14432:
[----:B------:R-:W-:Y:S05]  /*ceb0*/  BSYNC B0 ;  /* 0x0000000000007941 */ /* 0x000fea0003800000 */
.L_x_14431:
        /* <DEDUP_REMOVED lines=51> */
.L_x_14434:
[----:B------:R-:W-:Y:S05]  /*d1f0*/  BSYNC B0 ;  /* 0x0000000000007941 */ /* 0x000fea0003800000 */
.L_x_14433:
        /* <DEDUP_REMOVED lines=186> */
.L_x_14435:
        /* <DEDUP_REMOVED lines=14> */
.L_x_25427:


//--------------------- .text._ZN4vllm25paged_attention_v2_kernelI13__nv_bfloat16S1_Li128ELi32ELi128ELNS_18Fp8KVCacheDataTypeE0ELb1ELi512EEEvPfS3_PT_PKS4_PKT0_SA_ifPKiSC_iPKfiiiSE_SE_iiiii --------------------------
	.section	.text._ZN4vllm25paged_attention_v2_kernelI13__nv_bfloat16S1_Li128ELi32ELi128ELNS_18Fp8KVCacheDataTypeE0ELb1ELi512EEEvPfS3_PT_PKS4_PKT0_SA_ifPKiSC_iPKfiiiSE_SE_iiiii,"ax",@progbits
	.sectioninfo	@"SHI_REGISTERS=166"
	.align	128
        .global         _ZN4vllm25paged_attention_v2_kernelI13__nv_bfloat16S1_Li128ELi32ELi128ELNS_18Fp8KVCacheDataTypeE0ELb1ELi512EEEvPfS3_PT_PKS4_PKT0_SA_ifPKiSC_iPKfiiiSE_SE_iiiii
        .type           _ZN4vllm25paged_attention_v2_kernelI13__nv_bfloat16S1_Li128ELi32ELi128ELNS_18Fp8KVCacheDataTypeE0ELb1ELi512EEEvPfS3_PT_PKS4_PKT0_SA_ifPKiSC_iPKfiiiSE_SE_iiiii,@function
        .size           _ZN4vllm25paged_attention_v2_kernelI13__nv_bfloat16S1_Li128ELi32ELi128ELNS_18Fp8KVCacheDataTypeE0ELb1ELi512EEEvPfS3_PT_PKS4_PKT0_SA_ifPKiSC_iPKfiiiSE_SE_iiiii,(.L_x_25428 - _ZN4vllm25paged_attention_v2_kernelI13__nv_bfloat16S1_Li128ELi32ELi128ELNS_18Fp8KVCacheDataTypeE0ELb1ELi512EEEvPfS3_PT_PKS4_PKT0_SA_ifPKiSC_iPKfiiiSE_SE_iiiii)
        .other          _ZN4vllm25paged_attention_v2_kernelI13__nv_bfloat16S1_Li128ELi32ELi128ELNS_18Fp8KVCacheDataTypeE0ELb1ELi512EEEvPfS3_PT_PKS4_PKT0_SA_ifPKiSC_iPKfiiiSE_SE_iiiii,@"STO_CUDA_ENTRY STV_DEFAULT"
_ZN4vllm25paged_attention_v2_kernelI13__nv_bfloat16S1_Li128ELi32ELi128ELNS_18Fp8KVCacheDataTypeE0ELb1ELi512EEEvPfS3_PT_PKS4_PKT0_SA_ifPKiSC_iPKfiiiSE_SE_iiiii:
.text._ZN4vllm25paged_attention_v2_kernelI13__nv_bfloat16S1_Li128ELi32ELi128ELNS_18Fp8KVCacheDataTypeE0ELb1ELi512EEEvPfS3_PT_PKS4_PKT0_SA_ifPKiSC_iPKfiiiSE_SE_iiiii:
        /* <DEDUP_REMOVED lines=11> */
[----:B------:R-:W0:Y:S01]  /*00b0*/  S2R R24, SR_CTAID.X ;  /* 0x0000000000187919 */ /* 0x000e220000002500 */
[----:B------:R-:W-:Y:S01]  /*00c0*/  ISETP.NE.U32.AND P0, PT, RZ, c[0x0][0x1b0], PT ;  /* 0x00006c00ff007a0c */ /* 0x000fe20003f05070 */
[----:B------:R-:W-:Y:S01]  /*00d0*/  IMAD.MOV.U32 R56, RZ, RZ, RZ ;  /* 0x000000ffff387224 */ /* 0x000fe200078e00ff */
[----:B------:R-:W1:Y:S02]  /*00e0*/  I2F.RP R0, R7 ;  /* 0x0000000700007306 */ /* 0x000e640000209400 */
[----:B------:R-:W-:-:S06]  /*00f0*/  ISETP.NE.AND.EX P0, PT, RZ, c[0x0][0x1b4], PT, P0 ;  /* 0x00006d00ff007a0c */ /* 0x000fcc0003f05300 */
[----:B-1----:R-:W1:Y:S07]  /*0100*/  MUFU.RCP R0, R0 ;  /* 0x0000000000007308 */ /* 0x002e6e0000001000 */
[----:B0-----:R-:W-:-:S05]  /*0110*/  @P0 IMAD.WIDE R2, R24, R3, c[0x0][0x1b0] ;  /* 0x00006c0018020625 */ /* 0x001fca00078e0203 */
[----:B------:R0:W5:Y:S01]  /*0120*/  @P0 LDG.E.CONSTANT R56, [R2.64] ;  /* 0x0000000a02380981 */ /* 0x000162000c1e9900 */
[----:B------:R-:W-:Y:S01]  /*0130*/  IMAD.MOV.U32 R27, RZ, RZ, c[0x0][0xc] ;  /* 0x00000300ff1b7624 */ /* 0x000fe200078e00ff */
[----:B------:R-:W-:Y:S01]  /*0140*/  LEA R54, R75, 0x10, 0x4 ;  /* 0x000000104b367811 */ /* 0x000fe200078e20ff */
[----:B------:R-:W-:Y:S01]  /*0150*/  BSSY B0, `(.L_x_14436) ;  /* 0x000008c000007945 */ /* 0x000fe20003800000 */
[----:B------:R-:W2:Y:S01]  /*0160*/  S2R R57, SR_TID.X ;  /* 0x0000000000397919 */ /* 0x000ea20000002100 */
[----:B-1----:R-:W-:-:S04]  /*0170*/  IADD3 R4, R0, 0xffffffe, RZ ;  /* 0x0ffffffe00047810 */ /* 0x002fc80007ffe0ff */
[----:B------:R1:W3:Y:S01]  /*0180*/  F2I.FTZ.U32.TRUNC.NTZ R5, R4 ;  /* 0x0000000400057305 */ /* 0x0002e2000021f000 */
[----:B0-----:R-:W-:Y:S01]  /*0190*/  IABS R2, c[0x0][0xc] ;  /* 0x0000030000027a13 */ /* 0x001fe20000000000 */
[----:B-1----:R-:W-:Y:S02]  /*01a0*/  IMAD.MOV.U32 R4, RZ, RZ, RZ ;  /* 0x000000ffff047224 */ /* 0x002fe400078e00ff */
[----:B---3--:R-:W-:-:S04]  /*01b0*/  IMAD.MOV R6, RZ, RZ, -R5 ;  /* 0x000000ffff067224 */ /* 0x008fc800078e0a05 */
        /* <DEDUP_REMOVED lines=10> */
[----:B------:R-:W-:-:S04]  /*0260*/  LOP3.LUT R0, R27, c[0x0][0x190], RZ, 0x3c, !PT ;  /* 0x000064001b007a12 */ /* 0x000fc800078e3cff */
[----:B------:R-:W-:-:S07]  /*0270*/  ISETP.GE.AND P2, PT, R0, RZ, PT ;  /* 0x000000ff0000720c */ /* 0x000fce0003f46270 */
        /* <DEDUP_REMOVED lines=27> */
[----:B------:R-:W-:-:S02]  /*0430*/  IMNMX R54, R55, R54, PT ;  /* 0x0000003637367217 */ /* 0x000fc40003800200 */
[----:B------:R-:W-:Y:S02]  /*0440*/  ISETP.GE.U32.AND P0, PT, R2, R5, PT ;  /* 0x000000050200720c */ /* 0x000fe40003f06070 */
[----:B------:R-:W-:Y:S01]  /*0450*/  ISETP.NE.AND P1, PT, R9, RZ, PT ;  /* 0x000000ff0900720c */ /* 0x000fe20003f25270 */
[----:B------:R-:W-:Y:S01]  /*0460*/  IMAD R3, R75, -0x10, R54 ;  /* 0xfffffff04b037824 */ /* 0x000fe200078e0236 */
[----:B--2---:R-:W-:-:S03]  /*0470*/  SHF.R.S32.HI R0, RZ, 0x1f, R57 ;  /* 0x0000001fff007819 */ /* 0x004fc60000011439 */
[----:B------:R-:W-:Y:S01]  /*0480*/  IMAD R3, R3, 0x20, R76 ;  /* 0x0000002003037824 */ /* 0x000fe200078e024c */
[----:B------:R-:W-:-:S04]  /*0490*/  LEA.HI R0, R0, R57, RZ, 0x5 ;  /* 0x0000003900007211 */ /* 0x000fc800078f28ff */
[----:B------:R-:W-:Y:S02]  /*04a0*/  LOP3.LUT R2, R0, 0xffffffe0, RZ, 0xc0, !PT ;  /* 0xffffffe000027812 */ /* 0x000fe400078ec0ff */
[----:B------:R-:W-:Y:S02]  /*04b0*/  @P0 IADD3 R53, R53, 0x1, RZ ;  /* 0x0000000135350810 */ /* 0x000fe40007ffe0ff */
[C---:B------:R-:W-:Y:S01]  /*04c0*/  ISETP.GT.AND P0, PT, R57.reuse, 0xf, PT ;  /* 0x0000000f3900780c */ /* 0x040fe20003f04270 */
[----:B------:R-:W-:Y:S01]  /*04d0*/  IMAD.IADD R51, R57, 0x1, -R2 ;  /* 0x0000000139337824 */ /* 0x000fe200078e0a02 */
[----:B------:R-:W-:Y:S01]  /*04e0*/  IMNMX R3, R58, R3, PT ;  /* 0x000000033a037217 */ /* 0x000fe20003800200 */
[----:B------:R-:W-:Y:S01]  /*04f0*/  @!P2 IMAD.MOV R53, RZ, RZ, -R53 ;  /* 0x000000ffff35a224 */ /* 0x000fe200078e0a35 */
[----:B------:R-:W-:Y:S02]  /*0500*/  @!P1 LOP3.LUT R53, RZ, R9, RZ, 0x33, !PT ;  /* 0x00000009ff359212 */ /* 0x000fe400078e33ff */
[----:B------:R-:W-:Y:S01]  /*0510*/  SHF.R.S32.HI R52, RZ, 0x5, R0 ;  /* 0x00000005ff347819 */ /* 0x000fe20000011400 */
[----:B------:R-:W-:-:S06]  /*0520*/  IMAD.IADD R50, R3, 0x1, -R76 ;  /* 0x0000000103327824 */ /* 0x000fcc00078e0a4c */
        /* <DEDUP_REMOVED lines=24> */
.L_x_14440:
        /* <DEDUP_REMOVED lines=15> */
.L_x_14439:
[----:B------:R-:W-:Y:S05]  /*07a0*/  BSYNC B1 ;  /* 0x0000000000017941 */ /* 0x000fea0003800000 */
.L_x_14438:
        /* <DEDUP_REMOVED lines=10> */
.L_x_14441:
        /* <DEDUP_REMOVED lines=28> */
.L_x_14437:
[----:B------:R-:W-:Y:S05]  /*0a10*/  BSYNC B0 ;  /* 0x0000000000007941 */ /* 0x000fea0003800000 */
.L_x_14436:
[----:B------:R-:W-:Y:S01]  /*0a20*/  IABS R13, c[0x0][0x1e4] ;  /* 0x00007900000d7a13 */ /* 0x000fe20000000000 */
[----:B------:R-:W-:Y:S01]  /*0a30*/  IMAD R75, R75, 0x10, R52 ;  /* 0x000000104b4b7824 */ /* 0x000fe200078e0234 */
[----:B------:R-:W-:Y:S01]  /*0a40*/  IADD3 R0, R58, -0x1, RZ ;  /* 0xffffffff3a007810 */ /* 0x000fe20007ffe0ff */
[----:B------:R-:W-:Y:S01]  /*0a50*/  IMAD R48, R48, c[0x0][0x1a8], RZ ;  /* 0x00006a0030307a24 */ /* 0x000fe200078e02ff */
[----:B------:R-:W0:Y:S01]  /*0a60*/  I2F.RP R4, R13 ;  /* 0x0000000d00047306 */ /* 0x000e220000209400 */
[----:B------:R-:W-:Y:S01]  /*0a70*/  BAR.SYNC.DEFER_BLOCKING 0x0 ;  /* 0x0000000000007b1d */ /* 0x000fe20000010000 */
[----:B------:R-:W-:Y:S01]  /*0a80*/  IABS R6, R0 ;  /* 0x0000000000067213 */ /* 0x000fe20000000000 */
[----:B------:R-:W-:Y:S01]  /*0a90*/  IMAD.MOV.U32 R150, RZ, RZ, -0x800001 ;  /* 0xff7fffffff967424 */ /* 0x000fe200078e00ff */
[----:B------:R-:W-:Y:S01]  /*0aa0*/  LOP3.LUT R0, R0, c[0x0][0x1e4], RZ, 0x3c, !PT ;  /* 0x0000790000007a12 */ /* 0x000fe200078e3cff */
[----:B------:R-:W-:Y:S01]  /*0ab0*/  IMAD.MOV.U32 R45, RZ, RZ, R13 ;  /* 0x000000ffff2d7224 */ /* 0x000fe200078e000d */
[----:B------:R-:W-:Y:S01]  /*0ac0*/  SHF.R.S32.HI R46, RZ, 0x1f, R48 ;  /* 0x0000001fff2e7819 */ /* 0x000fe20000011430 */
[----:B------:R-:W-:Y:S01]  /*0ad0*/  BSSY B0, `(.L_x_14442) ;  /* 0x0000246000007945 */ /* 0x000fe20003800000 */
[----:B------:R-:W-:Y:S01]  /*0ae0*/  ISETP.GE.AND P2, PT, R0, RZ, PT ;  /* 0x000000ff0000720c */ /* 0x000fe20003f46270 */
[----:B0-----:R-:W0:Y:S02]  /*0af0*/  MUFU.RCP R4, R4 ;  /* 0x0000000400047308 */ /* 0x001e240000001000 */
[----:B0-----:R-:W-:-:S06]  /*0b00*/  IADD3 R2, R4, 0xffffffe, RZ ;  /* 0x0ffffffe04027810 */ /* 0x001fcc0007ffe0ff */
[----:B------:R0:W1:Y:S02]  /*0b10*/  F2I.FTZ.U32.TRUNC.NTZ R3, R2 ;  /* 0x0000000200037305 */ /* 0x000064000021f000 */
[----:B0-----:R-:W-:Y:S02]  /*0b20*/  IMAD.MOV.U32 R2, RZ, RZ, RZ ;  /* 0x000000ffff027224 */ /* 0x001fe400078e00ff */
[----:B-1----:R-:W-:-:S04]  /*0b30*/  IMAD R5, R3, R13, RZ ;  /* 0x0000000d03057224 */ /* 0x002fc800078e02ff */
[----:B------:R-:W-:-:S04]  /*0b40*/  IMAD.MOV R5, RZ, RZ, -R5 ;  /* 0x000000ffff057224 */ /* 0x000fc800078e0a05 */
[----:B------:R-:W-:-:S04]  /*0b50*/  IMAD.HI.U32 R49, R3, R5, R2 ;  /* 0x0000000503317227 */ /* 0x000fc800078e0002 */
[----:B------:R-:W-:Y:S02]  /*0b60*/  IMAD.MOV.U32 R2, RZ, RZ, c[0x0][0x1e8] ;  /* 0x00007a00ff027624 */ /* 0x000fe400078e00ff */
[----:B------:R-:W-:-:S03]  /*0b70*/  IMAD.HI.U32 R47, R49, R6, RZ ;  /* 0x00000006312f7227 */ /* 0x000fc600078e00ff */
[----:B------:R-:W-:Y:S01]  /*0b80*/  ISETP.GT.AND P3, PT, R2, -0x1, PT ;  /* 0xffffffff0200780c */ /* 0x000fe20003f64270 */
[----:B------:R-:W-:-:S04]  /*0b90*/  IMAD.MOV R4, RZ, RZ, -R47 ;  /* 0x000000ffff047224 */ /* 0x000fc800078e0a2f */
[----:B------:R-:W-:-:S05]  /*0ba0*/  IMAD R4, R13, R4, R6 ;  /* 0x000000040d047224 */ /* 0x000fca00078e0206 */
[----:B------:R-:W-:-:S03]  /*0bb0*/  ISETP.GT.U32.AND P1, PT, R13, R4, PT ;  /* 0x000000040d00720c */ /* 0x000fc60003f24070 */
[----:B------:R-:W-:Y:S02]  /*0bc0*/  @!P3 IMAD.MOV.U32 R44, RZ, RZ, c[0x0][0x1d8] ;  /* 0x00007600ff2cb624 */ /* 0x000fe400078e00ff */
[----:B------:R-:W-:Y:S02]  /*0bd0*/  @!P3 IMAD.MOV R3, RZ, RZ, -c[0x0][0x1e8] ;  /* 0x80007a00ff03b624 */ /* 0x000fe400078e02ff */
[----:B------:R-:W-:Y:S02]  /*0be0*/  @!P3 IMAD R44, R44, c[0x0][0x190], R53 ;  /* 0x000064002c2cba24 */ /* 0x000fe400078e0235 */
[----:B------:R-:W-:Y:S02]  /*0bf0*/  @P3 IMAD R0, R27, c[0x0][0x1d8], R24 ;  /* 0x000076001b003a24 */ /* 0x000fe400078e0218 */
[----:B------:R-:W-:Y:S02]  /*0c00*/  @!P3 IMAD R44, R44, R3, RZ ;  /* 0x000000032c2cb224 */ /* 0x000fe400078e02ff */
[----:B------:R-:W-:Y:S01]  /*0c10*/  @!P1 IMAD.IADD R4, R4, 0x1, -R13 ;  /* 0x0000000104049824 */ /* 0x000fe200078e0a0d */
[----:B------:R-:W-:Y:S01]  /*0c20*/  @!P1 IADD3 R47, R47, 0x1, RZ ;  /* 0x000000012f2f9810 */ /* 0x000fe20007ffe0ff */
[----:B------:R-:W-:Y:S01]  /*0c30*/  @P3 IMAD R44, R0, c[0x0][0x1e8], RZ ;  /* 0x00007a00002c3a24 */ /* 0x000fe200078e02ff */
[----:B------:R-:W-:-:S02]  /*0c40*/  ISETP.NE.AND P1, PT, RZ, c[0x0][0x1e4], PT ;  /* 0x00007900ff007a0c */ /* 0x000fc40003f25270 */
[----:B------:R-:W-:Y:S02]  /*0c50*/  ISETP.GE.U32.AND P0, PT, R4, R13, PT ;  /* 0x0000000d0400720c */ /* 0x000fe40003f06070 */
[----:B------:R-:W-:-:S11]  /*0c60*/  IADD3 R44, R44, 0x1, RZ ;  /* 0x000000012c2c7810 */ /* 0x000fd60007ffe0ff */
[----:B------:R-:W-:Y:S02]  /*0c70*/  @P0 IADD3 R47, R47, 0x1, RZ ;  /* 0x000000012f2f0810 */ /* 0x000fe40007ffe0ff */
[----:B------:R-:W-:-:S03]  /*0c80*/  ISETP.GE.AND P0, PT, R75, R54, PT ;  /* 0x000000364b00720c */ /* 0x000fc60003f06270 */
[----:B------:R-:W-:Y:S01]  /*0c90*/  @!P2 IMAD.MOV R47, RZ, RZ, -R47 ;  /* 0x000000ffff2fa224 */ /* 0x000fe200078e0a2f */
[----:B------:R-:W-:-:S09]  /*0ca0*/  @!P1 LOP3.LUT R47, RZ, c[0x0][0x1e4], RZ, 0x33, !PT ;  /* 0x00007900ff2f9a12 */ /* 0x000fd200078e33ff */
[----:B------:R-:W-:Y:S05]  /*0cb0*/  @P0 BRA `(.L_x_14443) ;  /* 0x0000227000000947 */ /* 0x000fea0003800000 */
[----:B------:R-:W0:Y:S01]  /*0cc0*/  LDS.128 R20, [RZ] ;  /* 0x00000000ff147984 */ /* 0x000e220000000c00 */
[----:B------:R-:W-:Y:S01]  /*0cd0*/  IMAD.SHL.U32 R3, R51, 0x8, RZ ;  /* 0x0000000833037824 */ /* 0x000fe200078e00ff */
[----:B------:R-:W-:Y:S01]  /*0ce0*/  IADD3 R151, R47, -c[0x0][0x1dc], RZ ;  /* 0x800077002f977a10 */ /* 0x000fe20007ffe0ff */
[----:B------:R-:W-:Y:S01]  /*0cf0*/  IMAD R0, R53, c[0x0][0x1c0], RZ ;  /* 0x0000700035007a24 */ /* 0x000fe200078e02ff */
[----:B------:R-:W1:Y:S01]  /*0d00*/  LDS.128 R8, [0x20] ;  /* 0x00002000ff087984 */ /* 0x000e620000000c00 */
[----:B------:R-:W-:Y:S01]  /*0d10*/  IMAD.IADD R76, R51, 0x1, -R76 ;  /* 0x00000001334c7824 */ /* 0x000fe200078e0a4c */
[----:B------:R-:W-:Y:S01]  /*0d20*/  SHF.R.S32.HI R25, RZ, 0x1f, R3 ;  /* 0x0000001fff197819 */ /* 0x000fe20000011403 */
[----:B------:R-:W-:Y:S01]  /*0d30*/  IMAD.MOV.U32 R150, RZ, RZ, -0x800001 ;  /* 0xff7fffffff967424 */ /* 0x000fe200078e00ff */
[----:B------:R-:W2:Y:S01]  /*0d40*/  LDS.128 R12, [0x30] ;  /* 0x00003000ff0c7984 */ /* 0x000ea20000000c00 */
[----:B------:R-:W-:-:S03]  /*0d50*/  IADD3 R2, P0, R0, R3, RZ ;  /* 0x0000000300027210 */ /* 0x000fc60007f1e0ff */
        /* <DEDUP_REMOVED lines=21> */
[----:B------:R-:W1:Y:S01]  /*0eb0*/  LDS.128 R8, [0x80] ;  /* 0x00008000ff087984 */ /* 0x000e620000000c00 */
[--C-:B--2---:R-:W-:Y:S02]  /*0ec0*/  PRMT R65, RZ, 0x5410, R12.reuse ;  /* 0x00005410ff417816 */ /* 0x104fe4000000000c */
        /* <DEDUP_REMOVED lines=26> */
[----:B------:R-:W4:Y:S01]  /*1070*/  LDS.128 R16, [0xa0] ;  /* 0x0000a000ff107984 */ /* 0x000f220000000c00 */
        /* <DEDUP_REMOVED lines=66> */
[----:B------:R-:W-:Y:S02]  /*14a0*/  PRMT R24, RZ, 0x5410, R25 ;  /* 0x00005410ff187816 */ /* 0x000fe40000000019 */
[--C-:B------:R-:W-:Y:S02]  /*14b0*/  PRMT R22, RZ, 0x5410, R23.reuse ;  /* 0x00005410ff167816 */ /* 0x100fe40000000017 */
[----:B------:R-:W-:Y:S02]  /*14c0*/  PRMT R136, RZ, 0x7610, R23 ;  /* 0x00007610ff887816 */ /* 0x000fe40000000017 */
[----:B------:R-:W-:-:S02]  /*14d0*/  PRMT R10, RZ, 0x5410, R11 ;  /* 0x00005410ff0a7816 */ /* 0x000fc4000000000b */
[----:B--2---:R-:W-:Y:S02]  /*14e0*/  PRMT R152, RZ, 0x5410, R12 ;  /* 0x00005410ff987816 */ /* 0x004fe4000000000c */
        /* <DEDUP_REMOVED lines=17> */
[--C-:B------:R-:W-:Y:S02]  /*1600*/  PRMT R153, RZ, 0x5410, R13.reuse ;  /* 0x00005410ff997816 */ /* 0x100fe4000000000d */
[----:B------:R-:W-:Y:S02]  /*1610*/  PRMT R154, RZ, 0x7610, R13 ;  /* 0x00007610ff9a7816 */ /* 0x000fe4000000000d */
[----:B------:R-:W-:Y:S02]  /*1620*/  PRMT R14, RZ, 0x7610, R14 ;  /* 0x00007610ff0e7816 */ /* 0x000fe4000000000e */
[----:B------:R-:W-:Y:S02]  /*1630*/  PRMT R15, RZ, 0x7610, R15 ;  /* 0x00007610ff0f7816 */ /* 0x000fe4000000000f */
.L_x_14447:
[----:B------:R-:W-:Y:S01]  /*1640*/  IABS R6, c[0x0][0x1e0] ;  /* 0x0000780000067a13 */ /* 0x000fe20000000000 */
[----:B------:R-:W-:Y:S01]  /*1650*/  IMAD.SHL.U32 R157, R75, 0x20, RZ ;  /* 0x000000204b9d7824 */ /* 0x000fe200078e00ff */
[----:B------:R-:W-:Y:S01]  /*1660*/  IABS R13, c[0x0][0x1e4] ;  /* 0x00007900000d7a13 */ /* 0x000fe20000000000 */
[----:B------:R-:W-:Y:S01]  /*1670*/  BSSY B1, `(.L_x_14444) ;  /* 0x0000187000017945 */ /* 0x000fe20003800000 */
[----:B0-----:R-:W0:Y:S02]  /*1680*/  I2F.RP R9, R6 ;  /* 0x0000000600097306 */ /* 0x001e240000209400 */
[----:B------:R-:W-:-:S05]  /*1690*/  IABS R8, R157 ;  /* 0x0000009d00087213 */ /* 0x000fca0000000000 */
[----:B------:R-:W-:-:S04]  /*16a0*/  IMAD.HI.U32 R7, R49, R8, RZ ;  /* 0x0000000831077227 */ /* 0x000fc800078e00ff */
[----:B------:R-:W-:-:S04]  /*16b0*/  IMAD.MOV R158, RZ, RZ, -R7 ;  /* 0x000000ffff9e7224 */ /* 0x000fc800078e0a07 */
[----:B------:R-:W-:Y:S01]  /*16c0*/  IMAD R8, R13, R158, R8 ;  /* 0x0000009e0d087224 */ /* 0x000fe200078e0208 */
[----:B0-----:R-:W0:Y:S01]  /*16d0*/  MUFU.RCP R9, R9 ;  /* 0x0000000900097308 */ /* 0x001e220000001000 */
[----:B------:R-:W-:-:S03]  /*16e0*/  IMAD.IADD R158, R76, 0x1, R157 ;  /* 0x000000014c9e7824 */ /* 0x000fc600078e029d */
[----:B------:R-:W-:Y:S02]  /*16f0*/  ISETP.GT.U32.AND P1, PT, R45, R8, PT ;  /* 0x000000082d00720c */ /* 0x000fe40003f24070 */
[----:B------:R-:W-:Y:S02]  /*1700*/  LEA R158, R158, 0x120, 0x2 ;  /* 0x000001209e9e7811 */ /* 0x000fe400078e10ff */
[----:B0-----:R-:W-:-:S09]  /*1710*/  IADD3 R4, R9, 0xffffffe, RZ ;  /* 0x0ffffffe09047810 */ /* 0x001fd20007ffe0ff */
[----:B------:R-:W-:Y:S01]  /*1720*/  @!P1 IMAD.IADD R8, R8, 0x1, -R13 ;  /* 0x0000000108089824 */ /* 0x000fe200078e0a0d */
[----:B------:R-:W-:Y:S01]  /*1730*/  @!P1 IADD3 R7, R7, 0x1, RZ ;  /* 0x0000000107079810 */ /* 0x000fe20007ffe0ff */
[----:B------:R0:W1:Y:S01]  /*1740*/  F2I.FTZ.U32.TRUNC.NTZ R5, R4 ;  /* 0x0000000400057305 */ /* 0x000062000021f000 */
[----:B------:R-:W-:Y:S02]  /*1750*/  ISETP.NE.AND P1, PT, RZ, c[0x0][0x1e4], PT ;  /* 0x00007900ff007a0c */ /* 0x000fe40003f25270 */
[----:B------:R-:W-:Y:S01]  /*1760*/  ISETP.GE.U32.AND P0, PT, R8, R45, PT ;  /* 0x0000002d0800720c */ /* 0x000fe20003f06070 */
[----:B0-----:R-:W-:Y:S02]  /*1770*/  IMAD.MOV.U32 R4, RZ, RZ, RZ ;  /* 0x000000ffff047224 */ /* 0x001fe400078e00ff */
[----:B-1----:R-:W-:-:S10]  /*1780*/  IMAD.MOV R9, RZ, RZ, -R5 ;  /* 0x000000ffff097224 */ /* 0x002fd400078e0a05 */
[----:B------:R-:W-:Y:S01]  /*1790*/  @P0 IADD3 R7, R7, 0x1, RZ ;  /* 0x0000000107070810 */ /* 0x000fe20007ffe0ff */
[----:B------:R-:W-:-:S04]  /*17a0*/  IMAD R9, R9, R6, RZ ;  /* 0x0000000609097224 */ /* 0x000fc800078e02ff */
[----:B------:R-:W-:Y:S01]  /*17b0*/  IMAD.HI.U32 R4, R5, R9, R4 ;  /* 0x0000000905047227 */ /* 0x000fe200078e0004 */
[----:B------:R-:W-:-:S04]  /*17c0*/  LOP3.LUT R5, R157, c[0x0][0x1e4], RZ, 0x3c, !PT ;  /* 0x000079009d057a12 */ /* 0x000fc800078e3cff */
[----:B------:R-:W-:-:S13]  /*17d0*/  ISETP.GE.AND P2, PT, R5, RZ, PT ;  /* 0x000000ff0500720c */ /* 0x000fda0003f46270 */
        /* <DEDUP_REMOVED lines=11> */
[----:B------:R-:W-:Y:S01]  /*1890*/  @!P0 IMAD.IADD R5, R5, 0x1, -R6 ;  /* 0x0000000105058824 */ /* 0x000fe200078e0a06 */
[----:B------:R-:W-:-:S03]  /*18a0*/  ISETP.NE.AND P0, PT, RZ, c[0x0][0x1e0], PT ;  /* 0x00007800ff007a0c */ /* 0x000fc60003f05270 */
[----:B------:R-:W-:Y:S01]  /*18b0*/  @!P1 IMAD.MOV R5, RZ, RZ, -R5 ;  /* 0x000000ffff059224 */ /* 0x000fe200078e0a05 */
[----:B------:R-:W-:-:S09]  /*18c0*/  ISETP.LE.AND P1, PT, R7, R151, PT ;  /* 0x000000970700720c */ /* 0x000fd20003f23270 */
[----:B------:R-:W-:-:S04]  /*18d0*/  @!P0 LOP3.LUT R5, RZ, c[0x0][0x1e0], RZ, 0x33, !PT ;  /* 0x00007800ff058a12 */ /* 0x000fc800078e33ff */
[----:B------:R-:W-:-:S13]  /*18e0*/  ISETP.NE.AND P0, PT, R5, RZ, PT ;  /* 0x000000ff0500720c */ /* 0x000fda0003f05270 */
[----:B------:R-:W-:Y:S05]  /*18f0*/  @P0 BRA P1, `(.L_x_14445) ;  /* 0x000015c000000947 */ /* 0x000fea0000800000 */
[----:B------:R-:W-:-:S04]  /*1900*/  IADD3 R4, P0, R48, R75, RZ ;  /* 0x0000004b30047210 */ /* 0x000fc80007f1e0ff */
[----:B------:R-:W-:Y:S02]  /*1910*/  LEA.HI.X.SX32 R5, R75, R46, 0x1, P0 ;  /* 0x0000002e4b057211 */ /* 0x000fe400000f0eff */
        /* <DEDUP_REMOVED lines=18> */
[--C-:B----4-:R-:W-:Y:S01]  /*1a40*/  PRMT R8, RZ, 0x5410, R5.reuse ;  /* 0x00005410ff087816 */ /* 0x110fe20000000005 */
[----:B------:R-:W-:Y:S01]  /*1a50*/  FFMA.FTZ R9, R42, R9, R160 ;  /* 0x000000092a097223 */ /* 0x000fe200000100a0 */
[----:B------:R-:W-:-:S03]  /*1a60*/  PRMT R5, RZ, 0x7610, R5 ;  /* 0x00007610ff057816 */ /* 0x000fc60000000005 */
[----:B------:R-:W-:Y:S02]  /*1a70*/  FFMA.FTZ R8, R0, R8, R159 ;  /* 0x0000000800087223 */ /* 0x000fe4000001009f */
[----:B------:R-:W-:Y:S01]  /*1a80*/  FFMA.FTZ R5, R60, R5, R9 ;  /* 0x000000053c057223 */ /* 0x000fe20000010009 */
[--C-:B------:R-:W-:Y:S02]  /*1a90*/  PRMT R9, RZ, 0x5410, R4.reuse ;  /* 0x00005410ff097816 */ /* 0x100fe40000000004 */
[----:B------:R-:W-:-:S03]  /*1aa0*/  PRMT R4, RZ, 0x7610, R4 ;  /* 0x00007610ff047816 */ /* 0x000fc60000000004 */
[----:B------:R-:W-:Y:S02]  /*1ab0*/  FFMA.FTZ R160, R65, R9, R8 ;  /* 0x0000000941a07223 */ /* 0x000fe40000010008 */
[----:B------:R-:W3:Y:S01]  /*1ac0*/  LDG.E.CONSTANT R8, [R6.64+0xa00] ;  /* 0x000a000a06087981 */ /* 0x000ee2000c1e9900 */
[----:B------:R-:W-:-:S03]  /*1ad0*/  FFMA.FTZ R9, R68, R4, R5 ;  /* 0x0000000444097223 */ /* 0x000fc60000010005 */
[----:B------:R-:W4:Y:S04]  /*1ae0*/  LDG.E.CONSTANT R5, [R6.64+0xc00] ;  /* 0x000c000a06057981 */ /* 0x000f28000c1e9900 */
[----:B------:R-:W4:Y:S01]  /*1af0*/  LDG.E.CONSTANT R4, [R6.64+0xe00] ;  /* 0x000e000a06047981 */ /* 0x000f22000c1e9900 */
[----:B--2---:R-:W-:-:S05]  /*1b00*/  PRMT R159, RZ, 0x5410, R161 ;  /* 0x00005410ff9f7816 */ /* 0x004fca00000000a1 */
[----:B------:R-:W-:Y:S01]  /*1b10*/  FFMA.FTZ R160, R73, R159, R160 ;  /* 0x0000009f49a07223 */ /* 0x000fe200000100a0 */
[----:B------:R-:W-:Y:S02]  /*1b20*/  PRMT R159, RZ, 0x7610, R161 ;  /* 0x00007610ff9f7816 */ /* 0x000fe400000000a1 */
[----:B------:R-:W2:Y:S03]  /*1b30*/  LDG.E.CONSTANT R161, [R6.64+0x1000] ;  /* 0x0010000a06a17981 */ /* 0x000ea6000c1e9900 */
        /* <DEDUP_REMOVED lines=8> */
[----:B------:R-:W-:Y:S01]  /*1bc0*/  PRMT R9, RZ, 0x5410, R4 ;  /* 0x00005410ff097816 */ /* 0x000fe20000000004 */
[----:B------:R-:W-:-:S04]  /*1bd0*/  FFMA.FTZ R8, R91, R8, R160 ;  /* 0x000000085b087223 */ /* 0x000fc800000100a0 */
[----:B------:R-:W-:Y:S02]  /*1be0*/  FFMA.FTZ R160, R99, R9, R8 ;  /* 0x0000000963a07223 */ /* 0x000fe40000010008 */
[----:B------:R-:W3:Y:S01]  /*1bf0*/  LDG.E.CONSTANT R8, [R6.64+0x1200] ;  /* 0x0012000a06087981 */ /* 0x000ee2000c1e9900 */
[----:B------:R-:W-:-:S05]  /*1c00*/  PRMT R4, RZ, 0x7610, R4 ;  /* 0x00007610ff047816 */ /* 0x000fca0000000004 */
[----:B------:R-:W-:Y:S02]  /*1c10*/  FFMA.FTZ R9, R102, R4, R5 ;  /* 0x0000000466097223 */ /* 0x000fe40000010005 */
        /* <DEDUP_REMOVED lines=8> */
[----:B------:R-:W-:-:S03]  /*1ca0*/  PRMT R8, RZ, 0x7610, R8 ;  /* 0x00007610ff087816 */ /* 0x000fc60000000008 */
[----:B------:R-:W-:Y:S02]  /*1cb0*/  FFMA.FTZ R160, R115, R159, R160 ;  /* 0x0000009f73a07223 */ /* 0x000fe400000100a0 */
[----:B------:R-:W3:Y:S01]  /*1cc0*/  LDG.E.CONSTANT R159, [R6.64+0x1800] ;  /* 0x0018000a069f7981 */ /* 0x000ee2000c1e9900 */
[----:B------:R-:W-:Y:S01]  /*1cd0*/  FFMA.FTZ R8, R118, R8, R9 ;  /* 0x0000000876087223 */ /* 0x000fe20000010009 */
[--C-:B----4-:R-:W-:Y:S02]  /*1ce0*/  PRMT R9, RZ, 0x5410, R5.reuse ;  /* 0x00005410ff097816 */ /* 0x110fe40000000005 */
[----:B------:R-:W-:-:S05]  /*1cf0*/  PRMT R5, RZ, 0x7610, R5 ;  /* 0x00007610ff057816 */ /* 0x000fca0000000005 */
[----:B------:R-:W-:Y:S01]  /*1d00*/  FFMA.FTZ R162, R125, R5, R8 ;  /* 0x000000057da27223 */ /* 0x000fe20000010008 */
[----:B------:R-:W-:Y:S01]  /*1d10*/  PRMT R5, RZ, 0x5410, R4 ;  /* 0x00005410ff057816 */ /* 0x000fe20000000004 */
[----:B------:R-:W4:Y:S01]  /*1d20*/  LDG.E.CONSTANT R8, [R6.64+0x1a00] ;  /* 0x001a000a06087981 */ /* 0x000f22000c1e9900 */
[----:B------:R-:W-:Y:S01]  /*1d30*/  FFMA.FTZ R160, R123, R9, R160 ;  /* 0x000000097ba07223 */ /* 0x000fe200000100a0 */
[----:B------:R-:W-:-:S03]  /*1d40*/  PRMT R4, RZ, 0x7610, R4 ;  /* 0x00007610ff047816 */ /* 0x000fc60000000004 */
[----:B------:R-:W-:Y:S02]  /*1d50*/  FFMA.FTZ R160, R19, R5, R160 ;  /* 0x0000000513a07223 */ /* 0x000fe400000100a0 */
[----:B------:R-:W2:Y:S01]  /*1d60*/  LDG.E.CONSTANT R5, [R6.64+0x1c00] ;  /* 0x001c000a06057981 */ /* 0x000ea2000c1e9900 */
[----:B------:R-:W-:-:S03]  /*1d70*/  FFMA.FTZ R162, R129, R4, R162 ;  /* 0x0000000481a27223 */ /* 0x000fc600000100a2 */
[----:B------:R-:W2:Y:S01]  /*1d80*/  LDG.E.CONSTANT R4, [R6.64+0x1e00] ;  /* 0x001e000a06047981 */ /* 0x000ea2000c1e9900 */
[----:B---3--:R-:W-:-:S05]  /*1d90*/  PRMT R9, RZ, 0x5410, R159 ;  /* 0x00005410ff097816 */ /* 0x008fca000000009f */
[----:B------:R-:W-:Y:S01]  /*1da0*/  FFMA.FTZ R160, R27, R9, R160 ;  /* 0x000000091ba07223 */ /* 0x000fe200000100a0 */
[----:B------:R-:W-:Y:S02]  /*1db0*/  PRMT R9, RZ, 0x7610, R159 ;  /* 0x00007610ff097816 */ /* 0x000fe4000000009f */
[----:B------:R-:W3:Y:S03]  /*1dc0*/  LDG.E.CONSTANT R159, [R6.64+0x4] ;  /* 0x0000040a069f7981 */ /* 0x000ee6000c1e9900 */
[----:B------:R-:W-:Y:S01]  /*1dd0*/  FFMA.FTZ R162, R133, R9, R162 ;  /* 0x0000000985a27223 */ /* 0x000fe200000100a2 */
[--C-:B----4-:R-:W-:Y:S02]  /*1de0*/  PRMT R9, RZ, 0x5410, R8.reuse ;  /* 0x00005410ff097816 */ /* 0x110fe40000000008 */
[----:B------:R-:W-:-:S03]  /*1df0*/  PRMT R8, RZ, 0x7610, R8 ;  /* 0x00007610ff087816 */ /* 0x000fc60000000008 */
[----:B------:R-:W-:Y:S02]  /*1e00*/  FFMA.FTZ R160, R23, R9, R160 ;  /* 0x0000000917a07223 */ /* 0x000fe400000100a0 */
        /* <DEDUP_REMOVED lines=8> */
[----:B------:R-:W-:-:S03]  /*1e90*/  FFMA.FTZ R163, R143, R8, R160 ;  /* 0x000000088fa37223 */ /* 0x000fc600000100a0 */
[----:B------:R-:W4:Y:S01]  /*1ea0*/  LDG.E.CONSTANT R8, [R6.64+0x604] ;  /* 0x0006040a06087981 */ /* 0x000f22000c1e9900 */
[--C-:B------:R-:W-:Y:S02]  /*1eb0*/  PRMT R160, RZ, 0x5410, R161.reuse ;  /* 0x00005410ffa07816 */ /* 0x100fe400000000a1 */
[----:B------:R-:W-:-:S03]  /*1ec0*/  PRMT R161, RZ, 0x7610, R161 ;  /* 0x00007610ffa17816 */ /* 0x000fc600000000a1 */
[----:B------:R-:W-:Y:S02]  /*1ed0*/  FMUL.FTZ R162, R33, R160 ;  /* 0x000000a021a27220 */ /* 0x000fe40000410000 */
[----:B------:R-:W-:Y:S02]  /*1ee0*/  FMUL.FTZ R161, R32, R161 ;  /* 0x000000a120a17220 */ /* 0x000fe40000410000 */
[----:B------:R-:W-:Y:S02]  /*1ef0*/  FFMA.FTZ R5, R152, R5, R163 ;  /* 0x0000000598057223 */ /* 0x000fe400000100a3 */
[----:B------:R-:W4:Y:S01]  /*1f00*/  LDG.E.CONSTANT R163, [R6.64+0x804] ;  /* 0x0008040a06a37981 */ /* 0x000f22000c1e9900 */
[--C-:B---3--:R-:W-:Y:S02]  /*1f10*/  PRMT R160, RZ, 0x5410, R159.reuse ;  /* 0x00005410ffa07816 */ /* 0x108fe4000000009f */
[----:B------:R-:W-:-:S05]  /*1f20*/  PRMT R159, RZ, 0x7610, R159 ;  /* 0x00007610ff9f7816 */ /* 0x000fca000000009f */
[----:B------:R-:W-:Y:S02]  /*1f30*/  FFMA.FTZ R159, R40, R159, R161 ;  /* 0x0000009f289f7223 */ /* 0x000fe400000100a1 */
[----:B------:R-:W-:Y:S01]  /*1f40*/  FFMA.FTZ R160, R41, R160, R162 ;  /* 0x000000a029a07223 */ /* 0x000fe200000100a2 */
[--C-:B--2---:R-:W-:Y:S02]  /*1f50*/  PRMT R161, RZ, 0x5410, R9.reuse ;  /* 0x00005410ffa17816 */ /* 0x104fe40000000009 */
[----:B------:R-:W-:-:S03]  /*1f60*/  PRMT R9, RZ, 0x7610, R9 ;  /* 0x00007610ff097816 */ /* 0x000fc60000000009 */
[----:B------:R-:W-:Y:S02]  /*1f70*/  FFMA.FTZ R160, R59, R161, R160 ;  /* 0x000000a13ba07223 */ /* 0x000fe400000100a0 */
[----:B------:R-:W-:Y:S01]  /*1f80*/  FFMA.FTZ R9, R62, R9, R159 ;  /* 0x000000093e097223 */ /* 0x000fe2000001009f */
[--C-:B----4-:R-:W-:Y:S02]  /*1f90*/  PRMT R159, RZ, 0x5410, R8.reuse ;  /* 0x00005410ff9f7816 */ /* 0x110fe40000000008 */
[----:B------:R-:W-:-:S03]  /*1fa0*/  PRMT R8, RZ, 0x7610, R8 ;  /* 0x00007610ff087816 */ /* 0x000fc60000000008 */
[----:B------:R-:W-:Y:S02]  /*1fb0*/  FFMA.FTZ R160, R67, R159, R160 ;  /* 0x0000009f43a07223 */ /* 0x000fe400000100a0 */
[----:B------:R-:W2:Y:S01]  /*1fc0*/  LDG.E.CONSTANT R159, [R6.64+0xa04] ;  /* 0x000a040a069f7981 */ /* 0x000ea2000c1e9900 */
[----:B------:R-:W-:-:S03]  /*1fd0*/  FFMA.FTZ R161, R70, R8, R9 ;  /* 0x0000000846a17223 */ /* 0x000fc60000010009 */
[----:B------:R-:W3:Y:S04]  /*1fe0*/  LDG.E.CONSTANT R9, [R6.64+0xc04] ;  /* 0x000c040a06097981 */ /* 0x000ee8000c1e9900 */
[----:B------:R-:W4:Y:S01]  /*1ff0*/  LDG.E.CONSTANT R8, [R6.64+0xe04] ;  /* 0x000e040a06087981 */ /* 0x000f22000c1e9900 */
[----:B------:R-:W-:-:S05]  /*2000*/  PRMT R162, RZ, 0x5410, R163 ;  /* 0x00005410ffa27816 */ /* 0x000fca00000000a3 */
[----:B------:R-:W-:Y:S01]  /*2010*/  FFMA.FTZ R162, R77, R162, R160 ;  /* 0x000000a24da27223 */ /* 0x000fe200000100a0 */
[----:B------:R-:W-:Y:S02]  /*2020*/  PRMT R160, RZ, 0x7610, R163 ;  /* 0x00007610ffa07816 */ /* 0x000fe400000000a3 */
[----:B------:R-:W4:Y:S03]  /*2030*/  LDG.E.CONSTANT R163, [R6.64+0x1004] ;  /* 0x0010040a06a37981 */ /* 0x000f26000c1e9900 */
        /* <DEDUP_REMOVED lines=19> */
[----:B------:R-:W-:Y:S02]  /*2170*/  FFMA.FTZ R161, R112, R160, R161 ;  /* 0x000000a070a17223 */ /* 0x000fe400000100a1 */
[----:B------:R-:W-:Y:S02]  /*2180*/  FADD.FTZ R4, R5, R4 ;  /* 0x0000000405047221 */ /* 0x000fe40000010000 */
[----:B------:R-:W4:Y:S01]  /*2190*/  LDG.E.CONSTANT R5, [R6.64+0x1e04] ;  /* 0x001e040a06057981 */ /* 0x000f22000c1e9900 */
[--C-:B--2---:R-:W-:Y:S02]  /*21a0*/  PRMT R160, RZ, 0x5410, R159.reuse ;  /* 0x00005410ffa07816 */ /* 0x104fe4000000009f */
[----:B------:R-:W-:-:S03]  /*21b0*/  PRMT R159, RZ, 0x7610, R159 ;  /* 0x00007610ff9f7816 */ /* 0x000fc6000000009f */
[----:B------:R-:W-:Y:S02]  /*21c0*/  FFMA.FTZ R163, R117, R160, R162 ;  /* 0x000000a075a37223 */ /* 0x000fe400000100a2 */
[----:B------:R-:W2:Y:S01]  /*21d0*/  LDG.E.CONSTANT R162, [R6.64+0x1804] ;  /* 0x0018040a06a27981 */ /* 0x000ea2000c1e9900 */
[----:B---3--:R-:W-:Y:S01]  /*21e0*/  PRMT R160, RZ, 0x5410, R9 ;  /* 0x00005410ffa07816 */ /* 0x008fe20000000009 */
[----:B------:R-:W-:Y:S01]  /*21f0*/  FFMA.FTZ R159, R120, R159, R161 ;  /* 0x0000009f789f7223 */ /* 0x000fe200000100a1 */
[----:B------:R-:W-:-:S03]  /*2200*/  PRMT R9, RZ, 0x7610, R9 ;  /* 0x00007610ff097816 */ /* 0x000fc60000000009 */
[----:B------:R-:W-:Y:S02]  /*2210*/  FFMA.FTZ R163, R16, R160, R163 ;  /* 0x000000a010a37223 */ /* 0x000fe400000100a3 */
[----:B------:R-:W-:Y:S02]  /*2220*/  FFMA.FTZ R160, R126, R9, R159 ;  /* 0x000000097ea07223 */ /* 0x000fe4000001009f */
[----:B------:R-:W3:Y:S01]  /*2230*/  LDG.E.CONSTANT R159, [R6.64+0x1a04] ;  /* 0x001a040a069f7981 */ /* 0x000ee2000c1e9900 */
[--C-:B----4-:R-:W-:Y:S02]  /*2240*/  PRMT R9, RZ, 0x5410, R8.reuse ;  /* 0x00005410ff097816 */ /* 0x110fe40000000008 */
[----:B------:R-:W-:Y:S02]  /*2250*/  PRMT R161, RZ, 0x7610, R8 ;  /* 0x00007610ffa17816 */ /* 0x000fe40000000008 */
[----:B------:R-:W4:Y:S01]  /*2260*/  LDG.E.CONSTANT R8, [R6.64+0x1c04] ;  /* 0x001c040a06087981 */ /* 0x000f22000c1e9900 */
[----:B------:R-:W-:-:S02]  /*2270*/  FFMA.FTZ R9, R24, R9, R163 ;  /* 0x0000000918097223 */ /* 0x000fc400000100a3 */
[----:B------:R-:W-:Y:S01]  /*2280*/  FFMA.FTZ R161, R25, R161, R160 ;  /* 0x000000a119a17223 */ /* 0x000fe200000100a0 */
[----:B--2---:R-:W-:-:S05]  /*2290*/  PRMT R160, RZ, 0x5410, R162 ;  /* 0x00005410ffa07816 */ /* 0x004fca00000000a2 */
[----:B------:R-:W-:Y:S01]  /*22a0*/  FFMA.FTZ R163, R20, R160, R9 ;  /* 0x000000a014a37223 */ /* 0x000fe20000010009 */
[----:B------:R-:W-:Y:S02]  /*22b0*/  PRMT R9, RZ, 0x7610, R162 ;  /* 0x00007610ff097816 */ /* 0x000fe400000000a2 */
[----:B---3--:R-:W-:-:S03]  /*22c0*/  PRMT R160, RZ, 0x5410, R159 ;  /* 0x00005410ffa07816 */ /* 0x008fc6000000009f */
[----:B------:R-:W-:Y:S01]  /*22d0*/  FFMA.FTZ R9, R134, R9, R161 ;  /* 0x0000000986097223 */ /* 0x000fe200000100a1 */
[----:B------:R-:W-:Y:S01]  /*22e0*/  PRMT R159, RZ, 0x7610, R159 ;  /* 0x00007610ff9f7816 */ /* 0x000fe2000000009f */
[----:B------:R-:W-:-:S04]  /*22f0*/  FFMA.FTZ R160, R138, R160, R163 ;  /* 0x000000a08aa07223 */ /* 0x000fc800000100a3 */
[----:B------:R-:W-:Y:S01]  /*2300*/  FFMA.FTZ R9, R140, R159, R9 ;  /* 0x0000009f8c097223 */ /* 0x000fe20000010009 */
[--C-:B----4-:R-:W-:Y:S01]  /*2310*/  PRMT R159, RZ, 0x5410, R8.reuse ;  /* 0x00005410ff9f7816 */ /* 0x110fe20000000008 */
        /* <DEDUP_REMOVED lines=8> */
[----:B------:R-:W-:-:S03]  /*23a0*/  PRMT R5, RZ, 0x7610, R5 ;  /* 0x00007610ff057816 */ /* 0x000fc60000000005 */
[----:B------:R-:W2:Y:S02]  /*23b0*/  LDG.E.CONSTANT R8, [R6.64+0x608] ;  /* 0x0006080a06087981 */ /* 0x000ea4000c1e9900 */
[----:B------:R-:W-:Y:S02]  /*23c0*/  FFMA.FTZ R5, R154, R5, R159 ;  /* 0x000000059a057223 */ /* 0x000fe4000001009f */
[----:B------:R-:W2:Y:S01]  /*23d0*/  LDG.E.CONSTANT R159, [R6.64+0x408] ;  /* 0x0004080a069f7981 */ /* 0x000ea2000c1e9900 */
[----:B------:R-:W-:Y:S01]  /*23e0*/  FADD.FTZ R4, R161, R4 ;  /* 0x00000004a1047221 */ /* 0x000fe20000010000 */
[----:B----4-:R-:W-:-:S05]  /*23f0*/  PRMT R162, RZ, 0x5410, R160 ;  /* 0x00005410ffa27816 */ /* 0x010fca00000000a0 */
[----:B------:R-:W-:Y:S01]  /*2400*/  FMUL.FTZ R161, R31, R162 ;  /* 0x000000a21fa17220 */ /* 0x000fe20000410000 */
[----:B---3--:R-:W-:-:S05]  /*2410*/  PRMT R162, RZ, 0x5410, R9 ;  /* 0x00005410ffa27816 */ /* 0x008fca0000000009 */
[----:B------:R-:W-:Y:S01]  /*2420*/  FFMA.FTZ R162, R39, R162, R161 ;  /* 0x000000a227a27223 */ /* 0x000fe200000100a1 */
[----:B------:R-:W-:Y:S02]  /*2430*/  PRMT R161, RZ, 0x7610, R160 ;  /* 0x00007610ffa17816 */ /* 0x000fe400000000a0 */
[----:B------:R-:W-:-:S03]  /*2440*/  PRMT R9, RZ, 0x7610, R9 ;  /* 0x00007610ff097816 */ /* 0x000fc60000000009 */
[----:B------:R-:W-:Y:S01]  /*2450*/  FMUL.FTZ R161, R30, R161 ;  /* 0x000000a11ea17220 */ /* 0x000fe20000410000 */
[--C-:B--2---:R-:W-:Y:S02]  /*2460*/  PRMT R160, RZ, 0x5410, R159.reuse ;  /* 0x00005410ffa07816 */ /* 0x104fe4000000009f */
[----:B------:R-:W-:Y:S01]  /*2470*/  PRMT R159, RZ, 0x7610, R159 ;  /* 0x00007610ff9f7816 */ /* 0x000fe2000000009f */
[----:B------:R-:W-:Y:S02]  /*2480*/  FFMA.FTZ R9, R38, R9, R161 ;  /* 0x0000000926097223 */ /* 0x000fe400000100a1 */
[----:B------:R-:W-:Y:S02]  /*2490*/  FFMA.FTZ R160, R61, R160, R162 ;  /* 0x000000a03da07223 */ /* 0x000fe400000100a2 */
[----:B------:R-:W-:Y:S01]  /*24a0*/  FFMA.FTZ R9, R64, R159, R9 ;  /* 0x0000009f40097223 */ /* 0x000fe20000010009 */
[--C-:B------:R-:W-:Y:S02]  /*24b0*/  PRMT R159, RZ, 0x5410, R8.reuse ;  /* 0x00005410ff9f7816 */ /* 0x100fe40000000008 */
        /* <DEDUP_REMOVED lines=19> */
[----:B------:R-:W-:-:S04]  /*25f0*/  FFMA.FTZ R160, R95, R161, R160 ;  /* 0x000000a15fa07223 */ /* 0x000fc800000100a0 */
[----:B------:R-:W-:Y:S02]  /*2600*/  FFMA.FTZ R160, R103, R159, R160 ;  /* 0x0000009f67a07223 */ /* 0x000fe400000100a0 */
[----:B------:R-:W2:Y:S01]  /*2610*/  LDG.E.CONSTANT R159, [R6.64+0x1208] ;  /* 0x0012080a069f7981 */ /* 0x000ea2000c1e9900 */
[----:B------:R-:W-:-:S05]  /*2620*/  PRMT R8, RZ, 0x7610, R8 ;  /* 0x00007610ff087816 */ /* 0x000fca0000000008 */
[----:B------:R-:W-:Y:S02]  /*2630*/  FFMA.FTZ R161, R106, R8, R9 ;  /* 0x000000086aa17223 */ /* 0x000fe40000010009 */
        /* <DEDUP_REMOVED lines=11> */
[----:B------:R-:W-:Y:S02]  /*26f0*/  FFMA.FTZ R162, R122, R159, R161 ;  /* 0x0000009f7aa27223 */ /* 0x000fe400000100a1 */
[----:B------:R-:W2:Y:S01]  /*2700*/  LDG.E.CONSTANT R161, [R6.64+0x1808] ;  /* 0x0018080a06a17981 */ /* 0x000ea2000c1e9900 */
[--C-:B---3--:R-:W-:Y:S02]  /*2710*/  PRMT R159, RZ, 0x5410, R9.reuse ;  /* 0x00005410ff9f7816 */ /* 0x108fe40000000009 */
[----:B------:R-:W-:-:S03]  /*2720*/  PRMT R9, RZ, 0x7610, R9 ;  /* 0x00007610ff097816 */ /* 0x000fc60000000009 */
[----:B------:R-:W-:Y:S01]  /*2730*/  FFMA.FTZ R159, R17, R159, R160 ;  /* 0x0000009f119f7223 */ /* 0x000fe200000100a0 */
[----:B----4-:R-:W-:Y:S01]  /*2740*/  PRMT R160, RZ, 0x5410, R8 ;  /* 0x00005410ffa07816 */ /* 0x010fe20000000008 */
[----:B------:R-:W-:Y:S01]  /*2750*/  FFMA.FTZ R162, R127, R9, R162 ;  /* 0x000000097fa27223 */ /* 0x000fe200000100a2 */
[----:B------:R-:W-:Y:S01]  /*2760*/  PRMT R8, RZ, 0x7610, R8 ;  /* 0x00007610ff087816 */ /* 0x000fe20000000008 */
[----:B------:R-:W3:Y:S04]  /*2770*/  LDG.E.CONSTANT R9, [R6.64+0x1a08] ;  /* 0x001a080a06097981 */ /* 0x000ee8000c1e9900 */
[----:B------:R-:W-:Y:S02]  /*2780*/  FFMA.FTZ R162, R131, R8, R162 ;  /* 0x0000000883a27223 */ /* 0x000fe400000100a2 */
[----:B------:R-:W4:Y:S01]  /*2790*/  LDG.E.CONSTANT R8, [R6.64+0x1c08] ;  /* 0x001c080a06087981 */ /* 0x000f22000c1e9900 */
        /* <DEDUP_REMOVED lines=13> */
[----:B------:R-:W3:Y:S01]  /*2870*/  LDG.E.CONSTANT R9, [R6.64+0x20c] ;  /* 0x00020c0a06097981 */ /* 0x000ee2000c1e9900 */
[----:B------:R-:W-:Y:S01]  /*2880*/  FFMA.FTZ R161, R149, R8, R162 ;  /* 0x0000000895a17223 */ /* 0x000fe200000100a2 */
[--C-:B------:R-:W-:Y:S02]  /*2890*/  PRMT R8, RZ, 0x5410, R5.reuse ;  /* 0x00005410ff087816 */ /* 0x100fe40000000005 */
[----:B------:R-:W-:-:S05]  /*28a0*/  PRMT R5, RZ, 0x7610, R5 ;  /* 0x00007610ff057816 */ /* 0x000fca0000000005 */
[----:B------:R-:W-:Y:S02]  /*28b0*/  FFMA.FTZ R5, R14, R5, R161 ;  /* 0x000000050e057223 */ /* 0x000fe400000100a1 */
[----:B------:R-:W4:Y:S01]  /*28c0*/  LDG.E.CONSTANT R161, [R6.64+0x40c] ;  /* 0x00040c0a06a17981 */ /* 0x000f22000c1e9900 */
[----:B------:R-:W-:-:S03]  /*28d0*/  FFMA.FTZ R163, R155, R8, R160 ;  /* 0x000000089ba37223 */ /* 0x000fc600000100a0 */
[----:B------:R-:W4:Y:S04]  /*28e0*/  LDG.E.CONSTANT R160, [R6.64+0x60c] ;  /* 0x00060c0a06a07981 */ /* 0x000f28000c1e9900 */
[----:B------:R-:W4:Y:S01]  /*28f0*/  LDG.E.CONSTANT R8, [R6.64+0x80c] ;  /* 0x00080c0a06087981 */ /* 0x000f22000c1e9900 */
[----:B------:R-:W-:Y:S01]  /*2900*/  FADD.FTZ R4, R163, R4 ;  /* 0x00000004a3047221 */ /* 0x000fe20000010000 */
[--C-:B---3--:R-:W-:Y:S02]  /*2910*/  PRMT R162, RZ, 0x5410, R9.reuse ;  /* 0x00005410ffa27816 */ /* 0x108fe40000000009 */
[----:B------:R-:W-:-:S03]  /*2920*/  PRMT R9, RZ, 0x7610, R9 ;  /* 0x00007610ff097816 */ /* 0x000fc60000000009 */
[----:B------:R-:W-:Y:S01]  /*2930*/  FMUL.FTZ R163, R29, R162 ;  /* 0x000000a21da37220 */ /* 0x000fe20000410000 */
[--C-:B--2---:R-:W-:Y:S01]  /*2940*/  PRMT R162, RZ, 0x5410, R159.reuse ;  /* 0x00005410ffa27816 */ /* 0x104fe2000000009f */
[----:B------:R-:W-:Y:S01]  /*2950*/  FMUL.FTZ R9, R28, R9 ;  /* 0x000000091c097220 */ /* 0x000fe20000410000 */
[----:B------:R-:W-:-:S03]  /*2960*/  PRMT R159, RZ, 0x7610, R159 ;  /* 0x00007610ff9f7816 */ /* 0x000fc6000000009f */
[----:B------:R-:W-:Y:S02]  /*2970*/  FFMA.FTZ R162, R37, R162, R163 ;  /* 0x000000a225a27223 */ /* 0x000fe400000100a3 */
[----:B------:R-:W-:Y:S01]  /*2980*/  FFMA.FTZ R9, R36, R159, R9 ;  /* 0x0000009f24097223 */ /* 0x000fe20000010009 */
[--C-:B----4-:R-:W-:Y:S01]  /*2990*/  PRMT R159, RZ, 0x5410, R161.reuse ;  /* 0x00005410ff9f7816 */ /* 0x110fe200000000a1 */
[----:B------:R-:W2:Y:S01]  /*29a0*/  LDG.E.CONSTANT R163, [R6.64+0xa0c] ;  /* 0x000a0c0a06a37981 */ /* 0x000ea2000c1e9900 */
[----:B------:R-:W-:-:S03]  /*29b0*/  PRMT R161, RZ, 0x7610, R161 ;  /* 0x00007610ffa17816 */ /* 0x000fc600000000a1 */
[----:B------:R-:W-:Y:S01]  /*29c0*/  FFMA.FTZ R162, R63, R159, R162 ;  /* 0x0000009f3fa27223 */ /* 0x000fe200000100a2 */
[--C-:B------:R-:W-:Y:S01]  /*29d0*/  PRMT R159, RZ, 0x5410, R160.reuse ;  /* 0x00005410ff9f7816 */ /* 0x100fe200000000a0 */
[----:B------:R-:W-:Y:S01]  /*29e0*/  FFMA.FTZ R9, R66, R161, R9 ;  /* 0x000000a142097223 */ /* 0x000fe20000010009 */
[----:B------:R-:W-:-:S03]  /*29f0*/  PRMT R160, RZ, 0x7610, R160 ;  /* 0x00007610ffa07816 */ /* 0x000fc600000000a0 */
[----:B------:R-:W-:Y:S02]  /*2a00*/  FFMA.FTZ R162, R71, R159, R162 ;  /* 0x0000009f47a27223 */ /* 0x000fe400000100a2 */
[----:B------:R-:W-:Y:S01]  /*2a10*/  FFMA.FTZ R9, R74, R160, R9 ;  /* 0x000000a04a097223 */ /* 0x000fe20000010009 */
[--C-:B------:R-:W-:Y:S01]  /*2a20*/  PRMT R160, RZ, 0x5410, R8.reuse ;  /* 0x00005410ffa07816 */ /* 0x100fe20000000008 */
[----:B------:R-:W3:Y:S01]  /*2a30*/  LDG.E.CONSTANT R159, [R6.64+0xc0c] ;  /* 0x000c0c0a069f7981 */ /* 0x000ee2000c1e9900 */
[----:B------:R-:W-:-:S05]  /*2a40*/  PRMT R8, RZ, 0x7610, R8 ;  /* 0x00007610ff087816 */ /* 0x000fca0000000008 */
[----:B------:R-:W-:Y:S02]  /*2a50*/  FFMA.FTZ R161, R84, R8, R9 ;  /* 0x0000000854a17223 */ /* 0x000fe40000010009 */
[----:B------:R-:W4:Y:S04]  /*2a60*/  LDG.E.CONSTANT R9, [R6.64+0xe0c] ;  /* 0x000e0c0a06097981 */ /* 0x000f28000c1e9900 */
[----:B------:R-:W4:Y:S01]  /*2a70*/  LDG.E.CONSTANT R8, [R6.64+0x100c] ;  /* 0x00100c0a06087981 */ /* 0x000f22000c1e9900 */
[----:B------:R-:W-:Y:S02]  /*2a80*/  FFMA.FTZ R160, R81, R160, R162 ;  /* 0x000000a051a07223 */ /* 0x000fe400000100a2 */
[----:B------:R-:W-:Y:S02]  /*2a90*/  FADD.FTZ R4, R5, R4 ;  /* 0x0000000405047221 */ /* 0x000fe40000010000 */
[----:B------:R-:W4:Y:S01]  /*2aa0*/  LDG.E.CONSTANT R5, [R6.64+0x180c] ;  /* 0x00180c0a06057981 */ /* 0x000f22000c1e9900 */
[----:B--2---:R-:W-:-:S05]  /*2ab0*/  PRMT R162, RZ, 0x5410, R163 ;  /* 0x00005410ffa27816 */ /* 0x004fca00000000a3 */
[----:B------:R-:W-:Y:S01]  /*2ac0*/  FFMA.FTZ R162, R89, R162, R160 ;  /* 0x000000a259a27223 */ /* 0x000fe200000100a0 */
[----:B------:R-:W-:-:S05]  /*2ad0*/  PRMT R160, RZ, 0x7610, R163 ;  /* 0x00007610ffa07816 */ /* 0x000fca00000000a3 */
[----:B------:R-:W-:Y:S01]  /*2ae0*/  FFMA.FTZ R161, R92, R160, R161 ;  /* 0x000000a05ca17223 */ /* 0x000fe200000100a1 */
[--C-:B---3--:R-:W-:Y:S02]  /*2af0*/  PRMT R160, RZ, 0x5410, R159.reuse ;  /* 0x00005410ffa07816 */ /* 0x108fe4000000009f */
[----:B------:R-:W-:-:S03]  /*2b00*/  PRMT R159, RZ, 0x7610, R159 ;  /* 0x00007610ff9f7816 */ /* 0x000fc6000000009f */
[----:B------:R-:W-:Y:S02]  /*2b10*/  FFMA.FTZ R160, R97, R160, R162 ;  /* 0x000000a061a07223 */ /* 0x000fe400000100a2 */
[----:B------:R-:W-:Y:S01]  /*2b20*/  FFMA.FTZ R159, R100, R159, R161 ;  /* 0x0000009f649f7223 */ /* 0x000fe200000100a1 */
[--C-:B----4-:R-:W-:Y:S01]  /*2b30*/  PRMT R161, RZ, 0x5410, R9.reuse ;  /* 0x00005410ffa17816 */ /* 0x110fe20000000009 */
[----:B------:R-:W2:Y:S01]  /*2b40*/  LDG.E.CONSTANT R162, [R6.64+0x120c] ;  /* 0x00120c0a06a27981 */ /* 0x000ea2000c1e9900 */
        /* <DEDUP_REMOVED lines=20> */
[----:B------:R-:W-:Y:S02]  /*2c90*/  FFMA.FTZ R161, R132, R8, R9 ;  /* 0x0000000884a17223 */ /* 0x000fe40000010009 */
[----:B------:R-:W2:Y:S01]  /*2ca0*/  LDG.E.CONSTANT R9, [R6.64+0x1a0c] ;  /* 0x001a0c0a06097981 */ /* 0x000ea2000c1e9900 */
[----:B------:R-:W-:-:S03]  /*2cb0*/  PRMT R160, RZ, 0x5410, R5 ;  /* 0x00005410ffa07816 */ /* 0x000fc60000000005 */
[----:B------:R2:W3:Y:S02]  /*2cc0*/  LDG.E.CONSTANT R8, [R6.64+0x1c0c] ;  /* 0x001c0c0a06087981 */ /* 0x0004e4000c1e9900 */
[----:B------:R-:W-:Y:S02]  /*2cd0*/  FFMA.FTZ R160, R22, R160, R159 ;  /* 0x000000a016a07223 */ /* 0x000fe4000001009f */
[----:B------:R2:W4:Y:S01]  /*2ce0*/  LDG.E.CONSTANT R159, [R6.64+0x1e0c] ;  /* 0x001e0c0a069f7981 */ /* 0x000522000c1e9900 */
[----:B------:R-:W-:Y:S01]  /*2cf0*/  PRMT R5, RZ, 0x7610, R5 ;  /* 0x00007610ff057816 */ /* 0x000fe20000000005 */
[----:B------:R-:W-:-:S04]  /*2d00*/  IMAD.IADD R157, R51, 0x1, R157 ;  /* 0x00000001339d7824 */ /* 0x000fc800078e029d */
[----:B------:R-:W-:Y:S01]  /*2d10*/  FFMA.FTZ R161, R136, R5, R161 ;  /* 0x0000000588a17223 */ /* 0x000fe200000100a1 */
[----:B------:R-:W-:-:S06]  /*2d20*/  IADD3 R5, R157, 0x1, -R58 ;  /* 0x000000019d057810 */ /* 0x000fcc0007ffe83a */
[----:B------:R-:W0:Y:S01]  /*2d30*/  I2F R5, R5 ;  /* 0x0000000500057306 */ /* 0x000e220000201400 */
[----:B-----5:R-:W-:Y:S01]  /*2d40*/  FSETP.NEU.FTZ.AND P0, PT, R56, RZ, PT ;  /* 0x000000ff3800720b */ /* 0x020fe20003f1d000 */
[----:B0-----:R-:W-:-:S05]  /*2d50*/  FMUL.FTZ R5, R5, R56 ;  /* 0x0000003805057220 */ /* 0x001fca0000410000 */
[----:B------:R-:W-:Y:S02]  /*2d60*/  FSEL R5, R5, RZ, P0 ;  /* 0x000000ff05057208 */ /* 0x000fe40000000000 */
[----:B------:R-:W-:Y:S02]  /*2d70*/  ISETP.GE.AND P0, PT, R157, R58, PT ;  /* 0x0000003a9d00720c */ /* 0x000fe40003f06270 */
[--C-:B--2---:R-:W-:Y:S02]  /*2d80*/  PRMT R6, RZ, 0x5410, R9.reuse ;  /* 0x00005410ff067816 */ /* 0x104fe40000000009 */
[----:B------:R-:W-:-:S03]  /*2d90*/  PRMT R9, RZ, 0x7610, R9 ;  /* 0x00007610ff097816 */ /* 0x000fc60000000009 */
[----:B------:R-:W-:Y:S01]  /*2da0*/  FFMA.FTZ R163, R141, R6, R160 ;  /* 0x000000068da37223 */ /* 0x000fe200000100a0 */
[--C-:B---3--:R-:W-:Y:S01]  /*2db0*/  PRMT R6, RZ, 0x5410, R8.reuse ;  /* 0x00005410ff067816 */ /* 0x108fe20000000008 */
[----:B------:R-:W-:Y:S01]  /*2dc0*/  FFMA.FTZ R160, R144, R9, R161 ;  /* 0x0000000990a07223 */ /* 0x000fe200000100a1 */
[----:B------:R-:W-:-:S03]  /*2dd0*/  PRMT R8, RZ, 0x7610, R8 ;  /* 0x00007610ff087816 */ /* 0x000fc60000000008 */
[----:B------:R-:W-:Y:S01]  /*2de0*/  FFMA.FTZ R163, R10, R6, R163 ;  /* 0x000000060aa37223 */ /* 0x000fe200000100a3 */
[--C-:B----4-:R-:W-:Y:S01]  /*2df0*/  PRMT R6, RZ, 0x5410, R159.reuse ;  /* 0x00005410ff067816 */ /* 0x110fe2000000009f */
[----:B------:R-:W-:Y:S01]  /*2e00*/  FFMA.FTZ R8, R11, R8, R160 ;  /* 0x000000080b087223 */ /* 0x000fe200000100a0 */
[----:B------:R-:W-:-:S03]  /*2e10*/  PRMT R159, RZ, 0x7610, R159 ;  /* 0x00007610ff9f7816 */ /* 0x000fc6000000009f */
[----:B------:R-:W-:Y:S02]  /*2e20*/  FFMA.FTZ R163, R156, R6, R163 ;  /* 0x000000069ca37223 */ /* 0x000fe400000100a3 */
[----:B------:R-:W-:Y:S02]  /*2e30*/  FFMA.FTZ R8, R15, R159, R8 ;  /* 0x0000009f0f087223 */ /* 0x000fe40000010008 */
[----:B------:R-:W-:-:S04]  /*2e40*/  FADD.FTZ R163, R163, R4 ;  /* 0x00000004a3a37221 */ /* 0x000fc80000010000 */
[----:B------:R-:W-:-:S04]  /*2e50*/  FADD.FTZ R8, R8, R163 ;  /* 0x000000a308087221 */ /* 0x000fc80000010000 */
[----:B------:R-:W-:-:S05]  /*2e60*/  FFMA.FTZ R7, R8, c[0x0][0x194], R5 ;  /* 0x0000650008077a23 */ /* 0x000fca0000010005 */
[----:B------:R-:W-:-:S05]  /*2e70*/  FSEL R5, R7, RZ, !P0 ;  /* 0x000000ff07057208 */ /* 0x000fca0004000000 */
[----:B------:R0:W-:Y:S01]  /*2e80*/  STS [R158], R5 ;  /* 0x000000059e007388 */ /* 0x0001e20000000800 */
[----:B------:R-:W-:Y:S05]  /*2e90*/  @P0 BRA `(.L_x_14446) ;  /* 0x0000004000000947 */ /* 0x000fea0003800000 */
[----:B------:R-:W-:Y:S01]  /*2ea0*/  FMNMX.FTZ R150, R150, R7, !PT ;  /* 0x0000000796967209 */ /* 0x000fe20007810000 */
[----:B------:R-:W-:Y:S05]  /*2eb0*/  BRA `(.L_x_14446) ;  /* 0x0000002000007947 */ /* 0x000fea0003800000 */
.L_x_14445:
[----:B------:R-:W-:-:S05]  /*2ec0*/  IMAD.MOV.U32 R5, RZ, RZ, -0x800001 ;  /* 0xff7fffffff057424 */ /* 0x000fca00078e00ff */
[----:B------:R0:W-:Y:S02]  /*2ed0*/  STS [R158], R5 ;  /* 0x000000059e007388 */ /* 0x0001e40000000800 */
.L_x_14446:
[----:B------:R-:W-:Y:S05]  /*2ee0*/  BSYNC B1 ;  /* 0x0000000000017941 */ /* 0x000fea0003800000 */
.L_x_14444:
[----:B------:R-:W-:-:S04]  /*2ef0*/  IADD3 R75, R75, 0x4, RZ ;  /* 0x000000044b4b7810 */ /* 0x000fc80007ffe0ff */
[----:B------:R-:W-:-:S13]  /*2f00*/  ISETP.GE.AND P0, PT, R75, R54, PT ;  /* 0x000000364b00720c */ /* 0x000fda0003f06270 */
[----:B------:R-:W-:Y:S01]  /*2f10*/  @P0 CALL.REL.NOINC `(.L_x_14443) ;  /* 0x0000001000000944 */ /* 0x000fe20003c00000 */
[----:B------:R-:W-:Y:S05]  /*2f20*/  BRA `(.L_x_14447) ;  /* 0xffffe71000007947 */ /* 0x000fea000383ffff */
.L_x_14443:
[----:B------:R-:W-:Y:S05]  /*2f30*/  BSYNC B0 ;  /* 0x0000000000007941 */ /* 0x000fea0003800000 */
.L_x_14442:
[----:B------:R-:W1:Y:S01]  /*2f40*/  SHFL.BFLY PT, R3, R150, 0x10, 0x1f ;  /* 0x0e001f0096037f89 */ /* 0x000e6200000e0000 */
[C---:B------:R-:W-:Y:S01]  /*2f50*/  ISETP.NE.AND P0, PT, R51.reuse, RZ, PT ;  /* 0x000000ff3300720c */ /* 0x040fe20003f05270 */
[----:B------:R-:W-:Y:S01]  /*2f60*/  IMAD.MOV.U32 R4, RZ, RZ, -0x800001 ;  /* 0xff7fffffff047424 */ /* 0x000fe200078e00ff */
[----:B------:R-:W-:Y:S01]  /*2f70*/  ISETP.GT.AND P1, PT, R51, 0x3, PT ;  /* 0x000000033300780c */ /* 0x000fe20003f24270 */
[----:B------:R-:W-:Y:S01]  /*2f80*/  BSSY B0, `(.L_x_14448) ;  /* 0x00000f6000007945 */ /* 0x000fe20003800000 */
[----:B-1----:R-:W-:-:S05]  /*2f90*/  FMNMX.FTZ R3, R3, R150, !PT ;  /* 0x0000009603037209 */ /* 0x002fca0007810000 */
[----:B------:R-:W1:Y:S02]  /*2fa0*/  SHFL.BFLY PT, R0, R3, 0x8, 0x1f ;  /* 0x0d001f0003007f89 */ /* 0x000e6400000e0000 */
[----:B-1----:R-:W-:-:S05]  /*2fb0*/  FMNMX.FTZ R0, R3, R0, !PT ;  /* 0x0000000003007209 */ /* 0x002fca0007810000 */
[----:B0-----:R-:W0:Y:S02]  /*2fc0*/  SHFL.BFLY PT, R5, R0, 0x4, 0x1f ;  /* 0x0c801f0000057f89 */ /* 0x001e2400000e0000 */
[----:B0-----:R-:W-:-:S05]  /*2fd0*/  FMNMX.FTZ R5, R0, R5, !PT ;  /* 0x0000000500057209 */ /* 0x001fca0007810000 */
[----:B------:R-:W0:Y:S02]  /*2fe0*/  SHFL.BFLY PT, R2, R5, 0x2, 0x1f ;  /* 0x0c401f0005027f89 */ /* 0x000e2400000e0000 */
[----:B0-----:R-:W-:-:S05]  /*2ff0*/  FMNMX.FTZ R2, R5, R2, !PT ;  /* 0x0000000205027209 */ /* 0x001fca0007810000 */
[----:B------:R-:W0:Y:S02]  /*3000*/  SHFL.BFLY PT, R7, R2, 0x1, 0x1f ;  /* 0x0c201f0002077f89 */ /* 0x000e2400000e0000 */
[----:B0-----:R-:W-:Y:S01]  /*3010*/  FMNMX.FTZ R7, R2, R7, !PT ;  /* 0x0000000702077209 */ /* 0x001fe20007810000 */
        /* <DEDUP_REMOVED lines=11> */
[----:B------:R-:W1:Y:S01]  /*30d0*/  S2R R4, SR_CTAID.Z ;  /* 0x0000000000047919 */ /* 0x000e620000002700 */
[----:B------:R-:W-:Y:S01]  /*30e0*/  IMAD.MOV.U32 R3, RZ, RZ, -0x10 ;  /* 0xfffffff0ff037424 */ /* 0x000fe200078e00ff */
[----:B------:R-:W-:Y:S01]  /*30f0*/  LOP3.LUT R2, RZ, R55, RZ, 0x33, !PT ;  /* 0x00000037ff027212 */ /* 0x000fe200078e33ff */
[----:B------:R-:W-:Y:S01]  /*3100*/  BSSY B1, `(.L_x_14450) ;  /* 0x000001c000017945 */ /* 0x000fe20003800000 */
[----:B------:R-:W-:Y:S02]  /*3110*/  IMAD.MOV.U32 R5, RZ, RZ, R57 ;  /* 0x000000ffff057224 */ /* 0x000fe400078e0039 */
[----:B-1----:R-:W-:-:S05]  /*3120*/  IMAD R3, R4, R3, -0x11 ;  /* 0xffffffef04037424 */ /* 0x002fca00078e0203 */
        /* <DEDUP_REMOVED lines=14> */
.L_x_14452:
        /* <DEDUP_REMOVED lines=11> */
.L_x_14451:
[----:B------:R-:W-:Y:S05]  /*32c0*/  BSYNC B1 ;  /* 0x0000000000017941 */ /* 0x000fea0003800000 */
.L_x_14450:
        /* <DEDUP_REMOVED lines=10> */
.L_x_14455:
        /* <DEDUP_REMOVED lines=100> */
.L_x_14454:
[----:B------:R-:W-:Y:S05]  /*39b0*/  BSYNC B1 ;  /* 0x0000000000017941 */ /* 0x000fea0003800000 */
.L_x_14453:
        /* <DEDUP_REMOVED lines=55> */
.L_x_14457:
[----:B------:R-:W-:Y:S05]  /*3d30*/  BSYNC B1 ;  /* 0x0000000000017941 */ /* 0x000fea0003800000 */
.L_x_14456:
        /* <DEDUP_REMOVED lines=26> */
.L_x_14449:
[----:B------:R-:W-:Y:S05]  /*3ee0*/  BSYNC B0 ;  /* 0x0000000000007941 */ /* 0x000fea0003800000 */
.L_x_14448:
        /* <DEDUP_REMOVED lines=24> */
[----:B------:R-:W2:Y:S01]  /*4070*/  S2R R2, SR_CTAID.Z ;  /* 0x0000000000027919 */ /* 0x000ea20000002700 */
[----:B0-----:R-:W-:Y:S01]  /*4080*/  IMAD.MOV.U32 R3, RZ, RZ, -0x10 ;  /* 0xfffffff0ff037424 */ /* 0x001fe200078e00ff */
[----:B------:R-:W-:Y:S03]  /*4090*/  BSSY B1, `(.L_x_14460) ;  /* 0x000001b000017945 */ /* 0x000fe60003800000 */
[----:B--2---:R-:W-:Y:S01]  /*40a0*/  IMAD R4, R2, R3, -0x11 ;  /* 0xffffffef02047424 */ /* 0x004fe200078e0203 */
[----:B------:R-:W-:-:S04]  /*40b0*/  LOP3.LUT R3, RZ, R55, RZ, 0x33, !PT ;  /* 0x00000037ff037212 */ /* 0x000fc800078e33ff */
        /* <DEDUP_REMOVED lines=16> */
.L_x_14462:
        /* <DEDUP_REMOVED lines=8> */
.L_x_14461:
[----:B------:R-:W-:Y:S05]  /*4240*/  BSYNC B1 ;  /* 0x0000000000017941 */ /* 0x000fea0003800000 */
.L_x_14460:
        /* <DEDUP_REMOVED lines=10> */
.L_x_14465:
        /* <DEDUP_REMOVED lines=52> */
.L_x_14464:
[----:B------:R-:W-:Y:S05]  /*4630*/  BSYNC B1 ;  /* 0x0000000000017941 */ /* 0x000fea0003800000 */
.L_x_14463:
        /* <DEDUP_REMOVED lines=31> */
.L_x_14467:
[----:B------:R-:W-:Y:S05]  /*4830*/  BSYNC B1 ;  /* 0x0000000000017941 */ /* 0x000fea0003800000 */
.L_x_14466:
        /* <DEDUP_REMOVED lines=14> */
.L_x_14459:
[----:B------:R-:W-:Y:S05]  /*4920*/  BSYNC B0 ;  /* 0x0000000000007941 */ /* 0x000fea0003800000 */
.L_x_14458:
[----:B------:R-:W2:Y:S04]  /*4930*/  S2R R79, SR_CTAID.Z ;  /* 0x00000000004f7919 */ /* 0x000ea80000002700 */
[----:B------:R-:W-:Y:S01]  /*4940*/  BAR.SYNC.DEFER_BLOCKING 0x0 ;  /* 0x0000000000007b1d */ /* 0x000fe20000010000 */
[----:B------:R-:W-:-:S05]  /*4950*/  ISETP.NE.AND P0, PT, R57, RZ, PT ;  /* 0x000000ff3900720c */ /* 0x000fca0003f05270 */
[----:B------:R-:W-:Y:S01]  /*4960*/  BSSY B0, `(.L_x_14468) ;  /* 0x000001f000007945 */ /* 0x000fe20003800000 */
[----:B--2---:R-:W-:-:S05]  /*4970*/  IMAD R23, R79, 0x10, R52 ;  /* 0x000000104f177824 */ /* 0x004fca00078e0234 */
[----:B------:R-:W-:Y:S02]  /*4980*/  ISETP.GE.AND P1, PT, R23, R54, PT ;  /* 0x000000361700720c */ /* 0x000fe40003f26270 */
[----:B------:R-:W-:Y:S06]  /*4990*/  @P0 BRA `(.L_x_14469) ;  /* 0x000001b000000947 */ /* 0x000fec0003800000 */
[----:B------:R-:W2:Y:S01]  /*49a0*/  S2UR UR4, SR_CTAID.Y ;  /* 0x00000000000479c3 */ /* 0x000ea20000002600 */
[----:B------:R-:W-:Y:S02]  /*49b0*/  ULDC UR6, c[0x0][0xc] ;  /* 0x0000030000067ab9 */ /* 0x000fe40000000800 */
[----:B------:R-:W-:-:S05]  /*49c0*/  ULDC.64 UR12, c[0x0][0x168] ;  /* 0x00005a00000c7ab9 */ /* 0x000fca0000000a00 */
[----:B------:R-:W3:Y:S08]  /*49d0*/  S2UR UR5, SR_CTAID.X ;  /* 0x00000000000579c3 */ /* 0x000ef00000002500 */
[----:B------:R-:W4:Y:S01]  /*49e0*/  S2UR UR9, SR_CTAID.Z ;  /* 0x00000000000979c3 */ /* 0x000f220000002700 */
[----:B--2---:R-:W-:-:S03]  /*49f0*/  UIMAD UR4, UR4, UR6, URZ ;  /* 0x00000006040472a4 */ /* 0x004fc6000f8e023f */
[----:B------:R-:W-:Y:S02]  /*4a00*/  ULDC UR6, c[0x0][0x14] ;  /* 0x0000050000067ab9 */ /* 0x000fe40000000800 */
[----:B------:R-:W-:Y:S02]  /*4a10*/  UIMAD UR4, UR4, UR6, URZ ;  /* 0x00000006040472a4 */ /* 0x000fe4000f8e023f */
[----:B---3--:R-:W-:Y:S02]  /*4a20*/  UIMAD UR5, UR5, UR6, URZ ;  /* 0x00000006050572a4 */ /* 0x008fe4000f8e023f */
[----:B------:R-:W-:Y:S02]  /*4a30*/  USHF.R.S32.HI UR6, URZ, 0x1f, UR4 ;  /* 0x0000001f3f067899 */ /* 0x000fe40008011404 */
[----:B------:R-:W-:Y:S02]  /*4a40*/  USHF.R.S32.HI UR7, URZ, 0x1f, UR5 ;  /* 0x0000001f3f077899 */ /* 0x000fe40008011405 */
[----:B----4-:R-:W-:-:S02]  /*4a50*/  USHF.R.S32.HI UR8, URZ, 0x1f, UR9 ;  /* 0x0000001f3f087899 */ /* 0x010fc40008011409 */
[----:B------:R-:W-:-:S04]  /*4a60*/  UIADD3 UR5, UP0, UP1, UR4, UR5, UR9 ;  /* 0x0000000504057290 */ /* 0x000fc8000f91e009 */
[----:B------:R-:W-:Y:S02]  /*4a70*/  UIADD3.X UR6, UR6, UR7, UR8, UP0, UP1 ;  /* 0x0000000706067290 */ /* 0x000fe400087e2408 */
[----:B------:R-:W-:Y:S02]  /*4a80*/  USHF.L.U32 UR4, UR5, 0x2, URZ ;  /* 0x0000000205047899 */ /* 0x000fe4000800063f */
[----:B------:R-:W-:Y:S02]  /*4a90*/  ULDC.64 UR8, c[0x0][0x160] ;  /* 0x0000580000087ab9 */ /* 0x000fe40000000a00 */
[----:B------:R-:W-:Y:S02]  /*4aa0*/  USHF.L.U64.HI UR5, UR5, 0x2, UR6 ;  /* 0x0000000205057899 */ /* 0x000fe40008010206 */
[----:B------:R-:W-:Y:S02]  /*4ab0*/  UIADD3 UR6, UP0, UR4, UR12, URZ ;  /* 0x0000000c04067290 */ /* 0x000fe4000ff1e03f */
[----:B------:R-:W-:-:S02]  /*4ac0*/  UIADD3 UR4, UP1, UR4, UR8, URZ ;  /* 0x0000000804047290 */ /* 0x000fc4000ff3e03f */
[----:B------:R-:W-:Y:S02]  /*4ad0*/  UIADD3.X UR7, UR5, UR13, URZ, UP0, !UPT ;  /* 0x0000000d05077290 */ /* 0x000fe400087fe43f */
[----:B------:R-:W-:Y:S01]  /*4ae0*/  UIADD3.X UR5, UR5, UR9, URZ, UP1, !UPT ;  /* 0x0000000905057290 */ /* 0x000fe20008ffe43f */
[----:B0-----:R-:W-:Y:S02]  /*4af0*/  IMAD.U32 R2, RZ, RZ, UR6 ;  /* 0x00000006ff027e24 */ /* 0x001fe4000f8e00ff */
[----:B------:R-:W-:Y:S02]  /*4b00*/  IMAD.U32 R4, RZ, RZ, UR4 ;  /* 0x00000004ff047e24 */ /* 0x000fe4000f8e00ff */
[----:B------:R-:W-:Y:S02]  /*4b10*/  IMAD.U32 R3, RZ, RZ, UR7 ;  /* 0x00000007ff037e24 */ /* 0x000fe4000f8e00ff */
[----:B------:R-:W-:-:S03]  /*4b20*/  IMAD.U32 R5, RZ, RZ, UR5 ;  /* 0x00000005ff057e24 */ /* 0x000fc6000f8e00ff */
[----:B------:R0:W-:Y:S04]  /*4b30*/  STG.E [R2.64], R0 ;  /* 0x0000000002007986 */ /* 0x0001e8000c10190a */
[----:B-1----:R0:W-:Y:S02]  /*4b40*/  STG.E [R4.64], R31 ;  /* 0x0000001f04007986 */ /* 0x0021e4000c10190a */
.L_x_14469:
[----:B------:R-:W-:Y:S05]  /*4b50*/  BSYNC B0 ;  /* 0x0000000000007941 */ /* 0x000fea0003800000 */
.L_x_14468:
[----:B------:R-:W-:Y:S01]  /*4b60*/  BSSY B1, `(.L_x_14470) ;  /* 0x0000457000017945 */ /* 0x000fe20003800000 */
[----:B------:R-:W-:Y:S05]  /*4b70*/  @!P1 BRA `(.L_x_14471) ;  /* 0x000000b000009947 */ /* 0x000fea0003800000 */
[----:B------:R-:W-:Y:S01]  /*4b80*/  IMAD.MOV.U32 R22, RZ, RZ, RZ ;  /* 0x000000ffff167224 */ /* 0x000fe200078e00ff */
[----:B------:R-:W-:Y:S01]  /*4b90*/  CS2R R26, SRZ ;  /* 0x00000000001a7805 */ /* 0x000fe2000001ff00 */
[----:B------:R-:W-:Y:S01]  /*4ba0*/  IMAD.MOV.U32 R24, RZ, RZ, RZ ;  /* 0x000000ffff187224 */ /* 0x000fe200078e00ff */
[----:B------:R-:W-:Y:S01]  /*4bb0*/  CS2R R28, SRZ ;  /* 0x00000000001c7805 */ /* 0x000fe2000001ff00 */
[----:B01----:R-:W-:Y:S01]  /*4bc0*/  CS2R R30, SRZ ;  /* 0x00000000001e7805 */ /* 0x003fe2000001ff00 */
[----:B------:R-:W-:Y:S01]  /*4bd0*/  IMAD.MOV.U32 R33, RZ, RZ, RZ ;  /* 0x000000ffff217224 */ /* 0x000fe200078e00ff */
[----:B------:R-:W-:Y:S01]  /*4be0*/  CS2R R34, SRZ ;  /* 0x0000000000227805 */ /* 0x000fe2000001ff00 */
[----:B------:R-:W-:Y:S01]  /*4bf0*/  CS2R R36, SRZ ;  /* 0x0000000000247805 */ /* 0x000fe2000001ff00 */
[----:B------:R-:W-:Y:S01]  /*4c00*/  CS2R R38, SRZ ;  /* 0x0000000000267805 */ /* 0x000fe2000001ff00 */
[----:B------:R-:W-:Y:S01]  /*4c10*/  IMAD.MOV.U32 R40, RZ, RZ, RZ ;  /* 0x000000ffff287224 */ /* 0x000fe200078e00ff */
[----:B------:R-:W-:Y:S05]  /*4c20*/  BRA `(.L_x_14472) ;  /* 0x000044a000007947 */ /* 0x000fea0003800000 */
.L_x_14471:
[----:B0-----:R-:W0:Y:S01]  /*4c30*/  I2F.RP R4, R13 ;  /* 0x0000000d00047306 */ /* 0x001e220000209400 */
[----:B------:R-:W-:Y:S01]  /*4c40*/  IADD3 R25, P0, R48, R23, RZ ;  /* 0x0000001730197210 */ /* 0x000fe20007f1e0ff */
[----:B------:R-:W-:Y:S01]  /*4c50*/  IMAD.MOV.U32 R42, RZ, RZ, c[0x0][0x1bc] ;  /* 0x00006f00ff2a7624 */ /* 0x000fe200078e00ff */
[----:B------:R-:W-:Y:S01]  /*4c60*/  IADD3 R32, -R55, 0x1, RZ ;  /* 0x0000000137207810 */ /* 0x000fe20007ffe1ff */
[C---:B------:R-:W-:Y:S01]  /*4c70*/  IMAD.SHL.U32 R108, R23.reuse, 0x20, RZ ;  /* 0x00000020176c7824 */ /* 0x040fe200078e00ff */
[----:B------:R-:W-:Y:S01]  /*4c80*/  LEA.HI.X.SX32 R46, R23, R46, 0x1, P0 ;  /* 0x0000002e172e7211 */ /* 0x000fe200000f0eff */
[----:B------:R-:W-:Y:S01]  /*4c90*/  IMAD.MOV.U32 R22, RZ, RZ, RZ ;  /* 0x000000ffff167224 */ /* 0x000fe200078e00ff */
[----:B------:R-:W-:Y:S01]  /*4ca0*/  LEA R0, P0, R25, c[0x0][0x198], 0x2 ;  /* 0x0000660019007a11 */ /* 0x000fe200078010ff */
[----:B------:R-:W-:Y:S01]  /*4cb0*/  IMAD.MOV.U32 R24, RZ, RZ, RZ ;  /* 0x000000ffff187224 */ /* 0x000fe200078e00ff */
[----:B------:R-:W-:Y:S01]  /*4cc0*/  IADD3 R47, R47, -c[0x0][0x1dc], RZ ;  /* 0x800077002f2f7a10 */ /* 0x000fe20007ffe0ff */
[----:B------:R-:W-:Y:S01]  /*4cd0*/  CS2R R26, SRZ ;  /* 0x00000000001a7805 */ /* 0x000fe2000001ff00 */
[----:B------:R-:W-:Y:S01]  /*4ce0*/  LEA.HI.X R25, R25, c[0x0][0x19c], R46, 0x2, P0 ;  /* 0x0000670019197a11 */ /* 0x000fe200000f142e */
[----:B------:R-:W-:Y:S01]  /*4cf0*/  CS2R R28, SRZ ;  /* 0x00000000001c7805 */ /* 0x000fe2000001ff00 */
[----:B-1----:R-:W-:Y:S01]  /*4d00*/  CS2R R30, SRZ ;  /* 0x00000000001e7805 */ /* 0x002fe2000001ff00 */
[----:B------:R-:W-:Y:S01]  /*4d10*/  IMAD.MOV.U32 R33, RZ, RZ, RZ ;  /* 0x000000ffff217224 */ /* 0x000fe200078e00ff */
[----:B------:R-:W-:Y:S01]  /*4d20*/  CS2R R34, SRZ ;  /* 0x0000000000227805 */ /* 0x000fe2000001ff00 */
[----:B0-----:R-:W0:Y:S01]  /*4d30*/  MUFU.RCP R4, R4 ;  /* 0x0000000400047308 */ /* 0x001e220000001000 */
[----:B------:R-:W-:Y:S01]  /*4d40*/  CS2R R36, SRZ ;  /* 0x0000000000247805 */ /* 0x000fe2000001ff00 */
[----:B------:R-:W-:Y:S01]  /*4d50*/  CS2R R38, SRZ ;  /* 0x0000000000267805 */ /* 0x000fe2000001ff00 */
[----:B------:R-:W-:Y:S01]  /*4d60*/  IMAD.MOV.U32 R40, RZ, RZ, RZ ;  /* 0x000000ffff287224 */ /* 0x000fe200078e00ff */
[----:B------:R-:W-:-:S02]  /*4d70*/  SHF.R.S32.HI R42, RZ, 0x1f, R42 ;  /* 0x0000001fff2a7819 */ /* 0x000fc4000001142a */
[----:B0-----:R-:W-:Y:S02]  /*4d80*/  IADD3 R2, R4, 0xffffffe, RZ ;  /* 0x0ffffffe04027810 */ /* 0x001fe40007ffe0ff */
[----:B------:R-:W-:Y:S02]  /*4d90*/  SHF.R.S32.HI R4, RZ, 0x1f, R51 ;  /* 0x0000001fff047819 */ /* 0x000fe40000011433 */
[----:B------:R0:W1:Y:S02]  /*4da0*/  F2I.FTZ.U32.TRUNC.NTZ R3, R2 ;  /* 0x0000000200037305 */ /* 0x000064000021f000 */
[----:B------:R-:W-:Y:S01]  /*4db0*/  LEA.HI R4, R4, R51, RZ, 0x2 ;  /* 0x0000003304047211 */ /* 0x000fe200078f10ff */
[----:B0-----:R-:W-:Y:S02]  /*4dc0*/  IMAD.MOV.U32 R2, RZ, RZ, RZ ;  /* 0x000000ffff027224 */ /* 0x001fe400078e00ff */
[----:B-1----:R-:W-:-:S04]  /*4dd0*/  IMAD.MOV R6, RZ, RZ, -R3 ;  /* 0x000000ffff067224 */ /* 0x002fc800078e0a03 */
[----:B------:R-:W-:Y:S01]  /*4de0*/  IMAD R5, R6, R13, RZ ;  /* 0x0000000d06057224 */ /* 0x000fe200078e02ff */
[C---:B------:R-:W-:Y:S01]  /*4df0*/  LOP3.LUT R6, R4.reuse, 0xfffffffc, RZ, 0xc0, !PT ;  /* 0xfffffffc04067812 */ /* 0x040fe200078ec0ff */
[----:B------:R-:W-:Y:S02]  /*4e00*/  IMAD.SHL.U32 R4, R4, 0x8, RZ ;  /* 0x0000000804047824 */ /* 0x000fe400078e00ff */
[----:B------:R-:W-:-:S03]  /*4e10*/  IMAD.HI.U32 R12, R3, R5, R2 ;  /* 0x00000005030c7227 */ /* 0x000fc600078e0002 */
[----:B------:R-:W-:Y:S01]  /*4e20*/  LOP3.LUT R4, R4, 0xffffffe0, RZ, 0xc0, !PT ;  /* 0xffffffe004047812 */ /* 0x000fe200078ec0ff */
[----:B------:R-:W-:Y:S02]  /*4e30*/  IMAD.IADD R3, R51, 0x1, -R6 ;  /* 0x0000000133037824 */ /* 0x000fe400078e0a06 */
[----:B------:R-:W-:Y:S02]  /*4e40*/  IMAD R2, R53, c[0x0][0x1c0], RZ ;  /* 0x0000700035027a24 */ /* 0x000fe400078e02ff */
[----:B------:R-:W-:Y:S02]  /*4e50*/  IMAD R43, R52, 0x4, R3 ;  /* 0x00000004342b7824 */ /* 0x000fe400078e0203 */
[----:B------:R-:W-:Y:S01]  /*4e60*/  IMAD R41, R3, 0x8, R4 ;  /* 0x0000000803297824 */ /* 0x000fe200078e0204 */
[----:B------:R-:W-:Y:S01]  /*4e70*/  SHF.R.S32.HI R3, RZ, 0x1f, R2 ;  /* 0x0000001fff037819 */ /* 0x000fe20000011402 */
[----:B------:R-:W-:Y:S01]  /*4e80*/  IMAD R79, R79, 0x40, R43 ;  /* 0x000000404f4f7824 */ /* 0x000fe200078e022b */
[----:B------:R-:W-:-:S02]  /*4e90*/  LEA R43, R43, 0x130, 0x5 ;  /* 0x000001302b2b7811 */ /* 0x000fc400078e28ff */
[----:B------:R-:W-:Y:S01]  /*4ea0*/  IADD3 R45, R41, 0x200, RZ ;  /* 0x00000200292d7810 */ /* 0x000fe20007ffe0ff */
[----:B------:R-:W-:Y:S01]  /*4eb0*/  IMAD.SHL.U32 R79, R79, 0x8, RZ ;  /* 0x000000084f4f7824 */ /* 0x000fe200078e00ff */
        /* <DEDUP_REMOVED lines=12> */
[----:B------:R-:W-:Y:S02]  /*4f80*/  IADD3 R77, R41, 0xf00, RZ ;  /* 0x00000f00294d7810 */ /* 0x000fe40007ffe0ff */
.L_x_14507:
[----:B------:R-:W-:Y:S01]  /*4f90*/  IABS R5, R108 ;  /* 0x0000006c00057213 */ /* 0x000fe20000000000 */
[----:B------:R-:W-:Y:S01]  /*4fa0*/  IMAD.IADD R107, R32, 0x1, R23 ;  /* 0x00000001206b7824 */ /* 0x000fe200078e0217 */
[----:B------:R-:W-:Y:S01]  /*4fb0*/  IABS R9, c[0x0][0x1e0] ;  /* 0x0000780000097a13 */ /* 0x000fe20000000000 */
[----:B------:R-:W-:Y:S01]  /*4fc0*/  BSSY B0, `(.L_x_14473) ;  /* 0x0000409000007945 */ /* 0x000fe20003800000 */
[----:B------:R-:W-:Y:S01]  /*4fd0*/  IABS R7, c[0x0][0x1e4] ;  /* 0x0000790000077a13 */ /* 0x000fe20000000000 */
[----:B------:R-:W-:Y:S01]  /*4fe0*/  IMAD.HI.U32 R4, R12, R5, RZ ;  /* 0x000000050c047227 */ /* 0x000fe200078e00ff */
[----:B------:R-:W0:Y:S01]  /*4ff0*/  I2F.RP R8, R9 ;  /* 0x0000000900087306 */ /* 0x000e220000209400 */
[----:B------:R-:W-:Y:S02]  /*5000*/  IADD3 R23, R23, 0x4, RZ ;  /* 0x0000000417177810 */ /* 0x000fe40007ffe0ff */
[----:B------:R-:W-:-:S04]  /*5010*/  IMAD.MOV R6, RZ, RZ, -R4 ;  /* 0x000000ffff067224 */ /* 0x000fc800078e0a04 */
[----:B------:R-:W-:-:S05]  /*5020*/  IMAD R6, R6, R7, R5 ;  /* 0x0000000706067224 */ /* 0x000fca00078e0205 */
[----:B------:R-:W-:Y:S01]  /*5030*/  ISETP.GT.U32.AND P1, PT, R13, R6, PT ;  /* 0x000000060d00720c */ /* 0x000fe20003f24070 */
[----:B0-----:R-:W0:-:S12]  /*5040*/  MUFU.RCP R8, R8 ;  /* 0x0000000800087308 */ /* 0x001e180000001000 */
[----:B------:R-:W-:Y:S01]  /*5050*/  @!P1 IMAD.IADD R6, R6, 0x1, -R7 ;  /* 0x0000000106069824 */ /* 0x000fe200078e0a07 */
[----:B------:R-:W-:Y:S02]  /*5060*/  @!P1 IADD3 R4, R4, 0x1, RZ ;  /* 0x0000000104049810 */ /* 0x000fe40007ffe0ff */
[----:B------:R-:W-:Y:S02]  /*5070*/  ISETP.NE.AND P1, PT, RZ, c[0x0][0x1e4], PT ;  /* 0x00007900ff007a0c */ /* 0x000fe40003f25270 */
[----:B------:R-:W-:Y:S02]  /*5080*/  ISETP.GE.U32.AND P0, PT, R6, R13, PT ;  /* 0x0000000d0600720c */ /* 0x000fe40003f06070 */
[----:B0-----:R-:W-:Y:S02]  /*5090*/  IADD3 R5, R8, 0xffffffe, RZ ;  /* 0x0ffffffe08057810 */ /* 0x001fe40007ffe0ff */
[----:B------:R-:W-:-:S04]  /*50a0*/  LOP3.LUT R6, R108, c[0x0][0x1e4], RZ, 0x3c, !PT ;  /* 0x000079006c067a12 */ /* 0x000fc800078e3cff */
[----:B------:R-:W-:Y:S01]  /*50b0*/  ISETP.GE.AND P2, PT, R6, RZ, PT ;  /* 0x000000ff0600720c */ /* 0x000fe20003f46270 */
[----:B------:R-:W0:Y:S04]  /*50c0*/  F2I.FTZ.U32.TRUNC.NTZ R5, R5 ;  /* 0x0000000500057305 */ /* 0x000e28000021f000 */
[----:B------:R-:W-:-:S05]  /*50d0*/  @P0 IADD3 R4, R4, 0x1, RZ ;  /* 0x0000000104040810 */ /* 0x000fca0007ffe0ff */
[----:B------:R-:W-:-:S04]  /*50e0*/  IMAD.MOV.U32 R7, RZ, RZ, R4 ;  /* 0x000000ffff077224 */ /* 0x000fc800078e0004 */
[----:B------:R-:W-:Y:S01]  /*50f0*/  @!P2 IMAD.MOV R7, RZ, RZ, -R7 ;  /* 0x000000ffff07a224 */ /* 0x000fe200078e0a07 */
[----:B------:R-:W-:Y:S01]  /*5100*/  @!P1 LOP3.LUT R7, RZ, c[0x0][0x1e4], RZ, 0x33, !PT ;  /* 0x00007900ff079a12 */ /* 0x000fe200078e33ff */
[----:B0-----:R-:W-:Y:S01]  /*5110*/  IMAD.MOV R4, RZ, RZ, -R5 ;  /* 0x000000ffff047224 */ /* 0x001fe200078e0a05 */
[----:B------:R-:W-:-:S03]  /*5120*/  ISETP.NE.AND P2, PT, RZ, c[0x0][0x1e0], PT ;  /* 0x00007800ff007a0c */ /* 0x000fc60003f45270 */
[----:B------:R-:W-:Y:S02]  /*5130*/  IMAD.IADD R6, R44, 0x1, R7 ;  /* 0x000000012c067824 */ /* 0x000fe400078e0207 */
[----:B------:R-:W-:Y:S02]  /*5140*/  IMAD R11, R4, R9, RZ ;  /* 0x00000009040b7224 */ /* 0x000fe400078e02ff */
[----:B------:R-:W-:Y:S01]  /*5150*/  IMAD.MOV.U32 R4, RZ, RZ, RZ ;  /* 0x000000ffff047224 */ /* 0x000fe200078e00ff */
[----:B------:R-:W-:Y:S02]  /*5160*/  IABS R8, R6 ;  /* 0x0000000600087213 */ /* 0x000fe40000000000 */
[----:B------:R-:W-:Y:S01]  /*5170*/  ISETP.GE.AND P1, PT, R6, RZ, PT ;  /* 0x000000ff0600720c */ /* 0x000fe20003f26270 */
[----:B------:R-:W-:-:S04]  /*5180*/  IMAD.HI.U32 R4, R5, R11, R4 ;  /* 0x0000000b05047227 */ /* 0x000fc800078e0004 */
        /* <DEDUP_REMOVED lines=11> */
[----:B------:R-:W-:Y:S02]  /*5240*/  ISETP.NE.AND P0, PT, R4, RZ, PT ;  /* 0x000000ff0400720c */ /* 0x000fe40003f05270 */
[----:B------:R-:W-:-:S11]  /*5250*/  ISETP.GE.AND P2, PT, R23, R54, PT ;  /* 0x000000361700720c */ /* 0x000fd60003f46270 */
[----:B------:R-:W-:Y:S05]  /*5260*/  @P0 BRA P1, `(.L_x_14474) ;  /* 0x00003de000000947 */ /* 0x000fea0000800000 */
        /* <DEDUP_REMOVED lines=12> */
[-C--:B------:R-:W-:Y:S02]  /*5330*/  IADD3 R9, P5, R65, R14.reuse, RZ ;  /* 0x0000000e41097210 */ /* 0x080fe40007fbe0ff */
[----:B------:R-:W-:-:S02]  /*5340*/  IADD3 R4, P4, R69, R14, RZ ;  /* 0x0000000e45047210 */ /* 0x000fc40007f9e0ff */
[-C--:B------:R-:W-:Y:S02]  /*5350*/  LEA.HI.X.SX32 R8, R59, R66.reuse, 0x1, P0 ;  /* 0x000000423b087211 */ /* 0x080fe400000f0eff */
[C---:B------:R-:W-:Y:S02]  /*5360*/  LEA R86, P0, R6.reuse, c[0x0][0x188], 0x1 ;  /* 0x0000620006567a11 */ /* 0x040fe400078008ff */
[----:B------:R-:W-:Y:S02]  /*5370*/  LEA.HI.X.SX32 R5, R61, R66, 0x1, P3 ;  /* 0x000000423d057211 */ /* 0x000fe400018f0eff */
[----:B------:R-:W-:Y:S02]  /*5380*/  LEA.HI.X R83, R7, c[0x0][0x18c], R8, 0x1, P1 ;  /* 0x0000630007537a11 */ /* 0x000fe400008f0c08 */
[----:B------:R-:W-:Y:S02]  /*5390*/  LEA.HI.X R87, R6, c[0x0][0x18c], R5, 0x1, P0 ;  /* 0x0000630006577a11 */ /* 0x000fe400000f0c05 */
[----:B------:R-:W-:-:S02]  /*53a0*/  IADD3 R7, P0, R67, R14, RZ ;  /* 0x0000000e43077210 */ /* 0x000fc40007f1e0ff */
[----:B------:R-:W-:Y:S01]  /*53b0*/  LEA R90, P3, R11, c[0x0][0x188], 0x1 ;  /* 0x000062000b5a7a11 */ /* 0x000fe200078608ff */
[----:B------:R0:W5:Y:S01]  /*53c0*/  LDG.E.CONSTANT R60, [R86.64] ;  /* 0x0000000a563c7981 */ /* 0x000162000c1e9900 */
[-C--:B------:R-:W-:Y:S02]  /*53d0*/  LEA.HI.X.SX32 R20, R63, R66.reuse, 0x1, P6 ;  /* 0x000000423f147211 */ /* 0x080fe400030f0eff */
[----:B------:R-:W-:Y:S01]  /*53e0*/  LEA R10, P1, R9, c[0x0][0x188], 0x1 ;  /* 0x00006200090a7a11 */ /* 0x000fe200078208ff */
[----:B------:R0:W5:Y:S01]  /*53f0*/  LDG.E.CONSTANT R62, [R86.64+0x4] ;  /* 0x0000040a563e7981 */ /* 0x000162000c1e9900 */
[-C--:B------:R-:W-:Y:S02]  /*5400*/  LEA.HI.X.SX32 R18, R65, R66.reuse, 0x1, P5 ;  /* 0x0000004241127211 */ /* 0x080fe400028f0eff */
[----:B------:R-:W-:Y:S01]  /*5410*/  LEA R8, P6, R7, c[0x0][0x188], 0x1 ;  /* 0x0000620007087a11 */ /* 0x000fe200078c08ff */
[----:B------:R0:W5:Y:S01]  /*5420*/  LDG.E.CONSTANT R64, [R86.64+0x8] ;  /* 0x0000080a56407981 */ /* 0x000162000c1e9900 */
[----:B------:R-:W-:-:S02]  /*5430*/  LEA.HI.X.SX32 R16, R67, R66, 0x1, P0 ;  /* 0x0000004243107211 */ /* 0x000fc400000f0eff */
[C---:B------:R-:W-:Y:S01]  /*5440*/  LEA R6, P5, R4.reuse, c[0x0][0x188], 0x1 ;  /* 0x0000620004067a11 */ /* 0x040fe200078a08ff */
[----:B------:R0:W5:Y:S01]  /*5450*/  LDG.E.CONSTANT R68, [R86.64+0xc] ;  /* 0x00000c0a56447981 */ /* 0x000162000c1e9900 */
[----:B------:R-:W-:Y:S02]  /*5460*/  LEA.HI.X.SX32 R5, R69, R66, 0x1, P4 ;  /* 0x0000004245057211 */ /* 0x000fe400020f0eff */
[----:B------:R-:W-:Y:S02]  /*5470*/  LEA.HI.X R91, R11, c[0x0][0x18c], R20, 0x1, P3 ;  /* 0x000063000b5b7a11 */ /* 0x000fe400018f0c14 */
[----:B------:R-:W-:Y:S02]  /*5480*/  LEA.HI.X R11, R9, c[0x0][0x18c], R18, 0x1, P1 ;  /* 0x00006300090b7a11 */ /* 0x000fe400008f0c12 */
[----:B------:R-:W-:Y:S01]  /*5490*/  LEA.HI.X R9, R7, c[0x0][0x18c], R16, 0x1, P6 ;  /* 0x0000630007097a11 */ /* 0x000fe200030f0c10 */
[----:B------:R1:W5:Y:S01]  /*54a0*/  LDG.E.CONSTANT R70, [R90.64] ;  /* 0x0000000a5a467981 */ /* 0x000362000c1e9900 */
[----:B------:R-:W-:-:S02]  /*54b0*/  LEA.HI.X R7, R4, c[0x0][0x18c], R5, 0x1, P5 ;  /* 0x0000630004077a11 */ /* 0x000fc400028f0c05 */
[-C--:B------:R-:W-:Y:S01]  /*54c0*/  IADD3 R5, P6, R71, R14.reuse, RZ ;  /* 0x0000000e47057210 */ /* 0x080fe20007fde0ff */
[----:B------:R1:W5:Y:S01]  /*54d0*/  LDG.E.CONSTANT R72, [R90.64+0x4] ;  /* 0x0000040a5a487981 */ /* 0x000362000c1e9900 */
[----:B------:R-:W-:Y:S02]  /*54e0*/  IADD3 R17, P0, R73, R14, RZ ;  /* 0x0000000e49117210 */ /* 0x000fe40007f1e0ff */
[----:B------:R-:W-:Y:S01]  /*54f0*/  LEA R4, P4, R5, c[0x0][0x188], 0x1 ;  /* 0x0000620005047a11 */ /* 0x000fe200078808ff */
[----:B------:R1:W5:Y:S02]  /*5500*/  LDG.E.CONSTANT R74, [R90.64+0x8] ;  /* 0x0000080a5a4a7981 */ /* 0x000364000c1e9900 */
[----:B-----5:R-:W-:Y:S02]  /*5510*/  LEA.HI.X.SX32 R56, R71, R66, 0x1, P6 ;  /* 0x0000004247387211 */ /* 0x020fe400030f0eff */
[----:B------:R-:W-:Y:S01]  /*5520*/  IADD3 R19, P1, R75, R14, RZ ;  /* 0x0000000e4b137210 */ /* 0x000fe20007f3e0ff */
[----:B------:R1:W5:Y:S01]  /*5530*/  LDG.E.CONSTANT R78, [R90.64+0xc] ;  /* 0x00000c0a5a4e7981 */ /* 0x000362000c1e9900 */
[----:B------:R-:W-:-:S02]  /*5540*/  LEA.HI.X R5, R5, c[0x0][0x18c], R56, 0x1, P4 ;  /* 0x0000630005057a11 */ /* 0x000fc400020f0c38 */
[----:B------:R-:W-:Y:S01]  /*5550*/  IADD3 R21, P3, R77, R14, RZ ;  /* 0x0000000e4d157210 */ /* 0x000fe20007f7e0ff */
[----:B0-----:R0:W5:Y:S01]  /*5560*/  LDG.E.CONSTANT R87, [R6.64] ;  /* 0x0000000a06577981 */ /* 0x001162000c1e9900 */
[-C--:B------:R-:W-:Y:S02]  /*5570*/  LEA.HI.X.SX32 R50, R73, R66.reuse, 0x1, P0 ;  /* 0x0000004249327211 */ /* 0x080fe400000f0eff */
[-C--:B------:R-:W-:Y:S01]  /*5580*/  LEA.HI.X.SX32 R48, R75, R66.reuse, 0x1, P1 ;  /* 0x000000424b307211 */ /* 0x080fe200008f0eff */
[----:B------:R0:W5:Y:S01]  /*5590*/  LDG.E.CONSTANT R88, [R6.64+0x4] ;  /* 0x0000040a06587981 */ /* 0x000162000c1e9900 */
[----:B------:R-:W-:Y:S02]  /*55a0*/  LEA.HI.X.SX32 R46, R77, R66, 0x1, P3 ;  /* 0x000000424d2e7211 */ /* 0x000fe400018f0eff */
[----:B------:R-:W-:Y:S01]  /*55b0*/  LEA R16, P5, R17, c[0x0][0x188], 0x1 ;  /* 0x0000620011107a11 */ /* 0x000fe200078a08ff */
[----:B------:R0:W5:Y:S01]  /*55c0*/  LDG.E.CONSTANT R89, [R6.64+0x8] ;  /* 0x0000080a06597981 */ /* 0x000162000c1e9900 */
[----:B------:R-:W-:-:S02]  /*55d0*/  LEA R18, P6, R19, c[0x0][0x188], 0x1 ;  /* 0x0000620013127a11 */ /* 0x000fc400078c08ff */
[----:B------:R-:W-:Y:S01]  /*55e0*/  LEA R20, P0, R21, c[0x0][0x188], 0x1 ;  /* 0x0000620015147a11 */ /* 0x000fe200078008ff */
[----:B------:R0:W5:Y:S01]  /*55f0*/  LDG.E.CONSTANT R93, [R6.64+0xc] ;  /* 0x00000c0a065d7981 */ /* 0x000162000c1e9900 */
[----:B------:R-:W-:Y:S02]  /*5600*/  LEA.HI.X R17, R17, c[0x0][0x18c], R50, 0x1, P5 ;  /* 0x0000630011117a11 */ /* 0x000fe400028f0c32 */
[----:B------:R-:W-:Y:S01]  /*5610*/  LEA.HI.X R19, R19, c[0x0][0x18c], R48, 0x1, P6 ;  /* 0x0000630013137a11 */ /* 0x000fe200030f0c30 */
[----:B------:R0:W5:Y:S01]  /*5620*/  LDG.E.CONSTANT R92, [R4.64] ;  /* 0x0000000a045c7981 */ /* 0x000162000c1e9900 */
[----:B------:R-:W-:-:S03]  /*5630*/  LEA.HI.X R21, R21, c[0x0][0x18c], R46, 0x1, P0 ;  /* 0x0000630015157a11 */ /* 0x000fc600000f0c2e */
[----:B-1----:R0:W5:Y:S04]  /*5640*/  LDG.E.CONSTANT R91, [R4.64+0x4] ;  /* 0x0000040a045b7981 */ /* 0x002168000c1e9900 */
        /* <DEDUP_REMOVED lines=9> */
[----:B------:R2:W5:Y:S04]  /*56e0*/  LDG.E.CONSTANT R76, [R10.64+0x8] ;  /* 0x0000080a0a4c7981 */ /* 0x000568000c1e9900 */
[----:B------:R2:W5:Y:S04]  /*56f0*/  LDG.E.CONSTANT R85, [R10.64+0xc] ;  /* 0x00000c0a0a557981 */ /* 0x000568000c1e9900 */
[----:B------:R2:W5:Y:S04]  /*5700*/  LDG.E.CONSTANT R84, [R8.64] ;  /* 0x0000000a08547981 */ /* 0x000568000c1e9900 */
[----:B-1----:R2:W5:Y:S04]  /*5710*/  LDG.E.CONSTANT R83, [R8.64+0x4] ;  /* 0x0000040a08537981 */ /* 0x002568000c1e9900 */
[----:B------:R2:W5:Y:S04]  /*5720*/  LDG.E.CONSTANT R82, [R8.64+0x8] ;  /* 0x0000080a08527981 */ /* 0x000568000c1e9900 */
[----:B------:R2:W5:Y:S04]  /*5730*/  LDG.E.CONSTANT R86, [R8.64+0xc] ;  /* 0x00000c0a08567981 */ /* 0x000568000c1e9900 */
[----:B------:R1:W5:Y:S04]  /*5740*/  LDG.E.CONSTANT R96, [R16.64] ;  /* 0x0000000a10607981 */ /* 0x000368000c1e9900 */
[----:B------:R1:W5:Y:S04]  /*5750*/  LDG.E.CONSTANT R95, [R16.64+0x4] ;  /* 0x0000040a105f7981 */ /* 0x000368000c1e9900 */
[----:B--2---:R-:W2:Y:S04]  /*5760*/  LDS.128 R8, [R43] ;  /* 0x000000002b087984 */ /* 0x004ea80000000c00 */
[----:B------:R1:W5:Y:S04]  /*5770*/  LDG.E.CONSTANT R94, [R16.64+0x8] ;  /* 0x0000080a105e7981 */ /* 0x000368000c1e9900 */
[----:B------:R1:W5:Y:S04]  /*5780*/  LDG.E.CONSTANT R98, [R16.64+0xc] ;  /* 0x00000c0a10627981 */ /* 0x000368000c1e9900 */
[----:B------:R3:W5:Y:S04]  /*5790*/  LDG.E.CONSTANT R99, [R18.64] ;  /* 0x0000000a12637981 */ /* 0x000768000c1e9900 */
[----:B------:R3:W5:Y:S01]  /*57a0*/  LDG.E.CONSTANT R100, [R18.64+0x4] ;  /* 0x0000040a12647981 */ /* 0x000762000c1e9900 */
[----:B-1----:R-:W-:-:S02]  /*57b0*/  IADD3 R16, P0, R41, R14, RZ ;  /* 0x0000000e29107210 */ /* 0x002fc40007f1e0ff */
[----:B0-----:R-:W-:Y:S01]  /*57c0*/  F2FP.BF16.PACK_AB R17, R5, R4 ;  /* 0x000000040511723e */ /* 0x001fe200000010ff */
[----:B------:R3:W5:Y:S01]  /*57d0*/  LDG.E.CONSTANT R101, [R18.64+0x8] ;  /* 0x0000080a12657981 */ /* 0x000762000c1e9900 */
[C---:B------:R-:W-:Y:S02]  /*57e0*/  LEA R4, P3, R16.reuse, c[0x0][0x188], 0x1 ;  /* 0x0000620010047a11 */ /* 0x040fe400078608ff */
[----:B------:R-:W-:Y:S01]  /*57f0*/  LEA.HI.X.SX32 R5, R41, R66, 0x1, P0 ;  /* 0x0000004229057211 */ /* 0x000fe200000f0eff */
[----:B------:R3:W5:Y:S03]  /*5800*/  LDG.E.CONSTANT R102, [R18.64+0xc] ;  /* 0x00000c0a12667981 */ /* 0x000766000c1e9900 */
[----:B------:R-:W-:Y:S01]  /*5810*/  LEA.HI.X R5, R16, c[0x0][0x18c], R5, 0x1, P3 ;  /* 0x0000630010057a11 */ /* 0x000fe200018f0c05 */
[----:B------:R0:W5:Y:S04]  /*5820*/  LDG.E.CONSTANT R103, [R20.64] ;  /* 0x0000000a14677981 */ /* 0x000168000c1e9900 */
[----:B------:R0:W5:Y:S04]  /*5830*/  LDG.E.CONSTANT R104, [R20.64+0x4] ;  /* 0x0000040a14687981 */ /* 0x000168000c1e9900 */
[----:B------:R0:W5:Y:S01]  /*5840*/  LDG.E.CONSTANT R105, [R20.64+0x8] ;  /* 0x0000080a14697981 */ /* 0x000162000c1e9900 */
[----:B--2---:R-:W-:-:S03]  /*5850*/  F2FP.BF16.PACK_AB R115, R11, R10 ;  /* 0x0000000a0b73723e */ /* 0x004fc600000010ff */
[----:B------:R0:W5:Y:S04]  /*5860*/  LDG.E.CONSTANT R106, [R20.64+0xc] ;  /* 0x00000c0a146a7981 */ /* 0x000168000c1e9900 */
[----:B------:R1:W5:Y:S04]  /*5870*/  LDG.E.CONSTANT R10, [R4.64] ;  /* 0x0000000a040a7981 */ /* 0x000368000c1e9900 */
[----:B------:R1:W5:Y:S04]  /*5880*/  LDG.E.CONSTANT R16, [R4.64+0x4] ;  /* 0x0000040a04107981 */ /* 0x000368000c1e9900 */
[----:B---3--:R1:W5:Y:S04]  /*5890*/  LDG.E.CONSTANT R18, [R4.64+0x8] ;  /* 0x0000080a04127981 */ /* 0x008368000c1e9900 */
[----:B0-----:R1:W5:Y:S01]  /*58a0*/  LDG.E.CONSTANT R20, [R4.64+0xc] ;  /* 0x00000c0a04147981 */ /* 0x001362000c1e9900 */
[----:B------:R-:W-:-:S02]  /*58b0*/  ISETP.NE.AND P1, PT, R107, RZ, PT ;  /* 0x000000ff6b00720c */ /* 0x000fc40003f25270 */
[----:B------:R-:W-:Y:S02]  /*58c0*/  F2FP.BF16.PACK_AB R111, R7, R6 ;  /* 0x00000006076f723e */ /* 0x000fe400000010ff */
[----:B------:R-:W-:Y:S01]  /*58d0*/  F2FP.BF16.PACK_AB R113, R9, R8 ;  /* 0x000000080971723e */ /* 0x000fe200000010ff */
[----:B------:R-:W-:Y:S01]  /*58e0*/  BSSY B2, `(.L_x_14475) ;  /* 0x0000027000027945 */ /* 0x000fe20003800000 */
[-C--:B------:R-:W-:Y:S02]  /*58f0*/  IADD3 R7, P3, R45, R14.reuse, RZ ;  /* 0x0000000e2d077210 */ /* 0x080fe40007f7e0ff */
[-C--:B------:R-:W-:Y:S02]  /*5900*/  IADD3 R9, P6, R49, R14.reuse, RZ ;  /* 0x0000000e31097210 */ /* 0x080fe40007fde0ff */
[----:B------:R-:W-:Y:S02]  /*5910*/  IADD3 R11, P0, R53, R14, RZ ;  /* 0x0000000e350b7210 */ /* 0x000fe40007f1e0ff */
[----:B------:R-:W-:-:S02]  /*5920*/  LEA R6, P4, R7, c[0x0][0x188], 0x1 ;  /* 0x0000620007067a11 */ /* 0x000fc400078808ff */
[----:B------:R-:W-:Y:S02]  /*5930*/  LEA R8, P5, R9, c[0x0][0x188], 0x1 ;  /* 0x0000620009087a11 */ /* 0x000fe400078a08ff */
[-C--:B------:R-:W-:Y:S02]  /*5940*/  LEA.HI.X.SX32 R116, R45, R66.reuse, 0x1, P3 ;  /* 0x000000422d747211 */ /* 0x080fe400018f0eff */
[----:B------:R-:W-:Y:S01]  /*5950*/  LEA.HI.X.SX32 R114, R49, R66, 0x1, P6 ;  /* 0x0000004231727211 */ /* 0x000fe200030f0eff */
[----:B------:R-:W-:Y:S05]  /*5960*/  @P1 BRA `(.L_x_14476) ;  /* 0x000001e000001947 */ /* 0x000fea0003800000 */
[C---:B-1----:R-:W-:Y:S02]  /*5970*/  IADD3 R19, R79.reuse, 0x2, RZ ;  /* 0x000000024f137810 */ /* 0x042fe40007ffe0ff */
[----:B------:R-:W-:Y:S02]  /*5980*/  IADD3 R21, R79, 0x3, RZ ;  /* 0x000000034f157810 */ /* 0x000fe40007ffe0ff */
[----:B------:R-:W-:Y:S02]  /*5990*/  ISETP.GE.AND P6, PT, R19, R58, PT ;  /* 0x0000003a1300720c */ /* 0x000fe40003fc6270 */
[----:B------:R-:W-:-:S02]  /*59a0*/  IADD3 R107, R79, 0x4, RZ ;  /* 0x000000044f6b7810 */ /* 0x000fc40007ffe0ff */
[C---:B-----5:R-:W-:Y:S02]  /*59b0*/  SEL R110, R16.reuse, RZ, !P6 ;  /* 0x000000ff106e7207 */ /* 0x060fe40007000000 */
[-C--:B------:R-:W-:Y:S02]  /*59c0*/  ISETP.GE.AND P3, PT, R21, R58.reuse, PT ;  /* 0x0000003a1500720c */ /* 0x080fe40003f66270 */
[----:B------:R-:W-:Y:S02]  /*59d0*/  ISETP.GE.AND P6, PT, R107, R58, PT ;  /* 0x0000003a6b00720c */ /* 0x000fe40003fc6270 */
[----:B------:R-:W-:Y:S02]  /*59e0*/  PRMT R19, R16, 0x7632, R19 ;  /* 0x0000763210137816 */ /* 0x000fe40000000013 */
[----:B------:R-:W-:Y:S02]  /*59f0*/  IADD3 R21, R79, 0x5, RZ ;  /* 0x000000054f157810 */ /* 0x000fe40007ffe0ff */
[----:B------:R-:W-:-:S02]  /*5a00*/  SEL R109, R18, RZ, !P6 ;  /* 0x000000ff126d7207 */ /* 0x000fc40007000000 */
[----:B------:R-:W-:Y:S02]  /*5a10*/  SEL R107, R19, RZ, !P3 ;  /* 0x000000ff136b7207 */ /* 0x000fe40005800000 */
[-C--:B------:R-:W-:Y:S02]  /*5a20*/  ISETP.GE.AND P6, PT, R21, R58.reuse, PT ;  /* 0x0000003a1500720c */ /* 0x080fe40003fc6270 */
[----:B------:R-:W-:Y:S02]  /*5a30*/  PRMT R18, R18, 0x7632, R18 ;  /* 0x0000763212127816 */ /* 0x000fe40000000012 */
[C---:B------:R-:W-:Y:S02]  /*5a40*/  IADD3 R19, R79.reuse, 0x6, RZ ;  /* 0x000000064f137810 */ /* 0x040fe40007ffe0ff */
[----:B------:R-:W-:Y:S02]  /*5a50*/  ISETP.GE.AND P3, PT, R79, R58, PT ;  /* 0x0000003a4f00720c */ /* 0x000fe40003f66270 */
[----:B------:R-:W-:-:S02]  /*5a60*/  SEL R18, R18, RZ, !P6 ;  /* 0x000000ff12127207 */ /* 0x000fc40007000000 */
[-C--:B------:R-:W-:Y:S02]  /*5a70*/  ISETP.GE.AND P6, PT, R19, R58.reuse, PT ;  /* 0x0000003a1300720c */ /* 0x080fe40003fc6270 */
[----:B------:R-:W-:Y:S02]  /*5a80*/  IADD3 R19, R79, 0x7, RZ ;  /* 0x000000074f137810 */ /* 0x000fe40007ffe0ff */
[----:B------:R-:W-:Y:S02]  /*5a90*/  SEL R117, R20, RZ, !P6 ;  /* 0x000000ff14757207 */ /* 0x000fe40007000000 */
[----:B------:R-:W-:Y:S02]  /*5aa0*/  ISETP.GE.AND P6, PT, R19, R58, PT ;  /* 0x0000003a1300720c */ /* 0x000fe40003fc6270 */
[----:B------:R-:W-:Y:S02]  /*5ab0*/  IADD3 R21, R79, 0x1, RZ ;  /* 0x000000014f157810 */ /* 0x000fe40007ffe0ff */
[----:B------:R-:W-:-:S02]  /*5ac0*/  @P3 PRMT R10, RZ, 0x7610, R10 ;  /* 0x00007610ff0a3816 */ /* 0x000fc4000000000a */
[----:B------:R-:W-:Y:S02]  /*5ad0*/  ISETP.GE.AND P3, PT, R21, R58, PT ;  /* 0x0000003a1500720c */ /* 0x000fe40003f66270 */
[----:B------:R-:W-:Y:S02]  /*5ae0*/  PRMT R16, R10, 0x7632, R16 ;  /* 0x000076320a107816 */ /* 0x000fe40000000010 */
[----:B------:R-:W-:Y:S02]  /*5af0*/  PRMT R18, R109, 0x5410, R18 ;  /* 0x000054106d127816 */ /* 0x000fe40000000012 */
[----:B------:R-:W-:Y:S02]  /*5b00*/  SEL R19, R16, RZ, !P3 ;  /* 0x000000ff10137207 */ /* 0x000fe40005800000 */
[----:B------:R-:W-:Y:S02]  /*5b10*/  @P6 PRMT R20, R117, 0x5410, RZ ;  /* 0x0000541075146816 */ /* 0x000fe400000000ff */
[----:B------:R-:W-:-:S02]  /*5b20*/  PRMT R16, R110, 0x5410, R107 ;  /* 0x000054106e107816 */ /* 0x000fc4000000006b */
[----:B------:R-:W-:Y:S02]  /*5b30*/  @!P6 PRMT R20, R117, 0x7610, R20 ;  /* 0x000076107514e816 */ /* 0x000fe40000000014 */
[----:B------:R-:W-:Y:S02]  /*5b40*/  PRMT R10, R10, 0x5410, R19 ;  /* 0x000054100a0a7816 */ /* 0x000fe40000000013 */
.L_x_14476:
[----:B-1----:R-:W-:Y:S05]  /*5b50*/  BSYNC B2 ;  /* 0x0000000000027941 */ /* 0x002fea0003800000 */
.L_x_14475:
[----:B-----5:R-:W-:Y:S01]  /*5b60*/  HFMA2.BF16_V2 R10, R17, R10, -RZ.H0_H0 ;  /* 0x0000000a110a7231 */ /* 0x020fe200003400ff */
[----:B------:R-:W-:Y:S01]  /*5b70*/  IMAD.MOV.U32 R19, RZ, RZ, R111 ;  /* 0x000000ffff137224 */ /* 0x000fe200078e006f */
[----:B------:R-:W-:Y:S01]  /*5b80*/  IADD3 R112, P3, R55, R14, RZ ;  /* 0x0000000e37707210 */ /* 0x000fe20007f7e0ff */
[----:B------:R-:W-:Y:S01]  /*5b90*/  IMAD.MOV.U32 R107, RZ, RZ, R115 ;  /* 0x000000ffff6b7224 */ /* 0x000fe200078e0073 */
[----:B------:R-:W-:Y:S01]  /*5ba0*/  LEA.HI.X R9, R9, c[0x0][0x18c], R114, 0x1, P5 ;  /* 0x0000630009097a11 */ /* 0x000fe200028f0c72 */
[----:B------:R0:W5:Y:S01]  /*5bb0*/  LDG.E.CONSTANT R110, [R4.64+0x20c] ;  /* 0x00020c0a046e7981 */ /* 0x000162000c1e9900 */
[--C-:B------:R-:W-:Y:S01]  /*5bc0*/  PRMT R14, RZ, 0x5410, R10.reuse ;  /* 0x00005410ff0e7816 */ /* 0x100fe2000000000a */
[----:B------:R-:W-:Y:S01]  /*5bd0*/  HFMA2.BF16_V2 R16, R19, R16, -RZ.H0_H0 ;  /* 0x0000001013107231 */ /* 0x000fe200003400ff */
[----:B------:R-:W-:Y:S01]  /*5be0*/  PRMT R10, RZ, 0x7610, R10 ;  /* 0x00007610ff0a7816 */ /* 0x000fe2000000000a */
[----:B------:R-:W-:Y:S01]  /*5bf0*/  HFMA2.BF16_V2 R20, R107, R20, -RZ.H0_H0 ;  /* 0x000000146b147231 */ /* 0x000fe200003400ff */
[-C--:B------:R-:W-:Y:S01]  /*5c00*/  LEA.HI.X.SX32 R114, R53, R66.reuse, 0x1, P0 ;  /* 0x0000004235727211 */ /* 0x080fe200000f0eff */
[----:B------:R-:W-:Y:S01]  /*5c10*/  IMAD.MOV.U32 R21, RZ, RZ, R113 ;  /* 0x000000ffff157224 */ /* 0x000fe200078e0071 */
[----:B------:R-:W-:Y:S01]  /*5c20*/  LEA.HI.X.SX32 R115, R55, R66, 0x1, P3 ;  /* 0x0000004237737211 */ /* 0x000fe200018f0eff */
[----:B------:R-:W-:Y:S01]  /*5c30*/  FADD.FTZ R10, R14, R10 ;  /* 0x0000000a0e0a7221 */ /* 0x000fe20000010000 */
[--C-:B------:R-:W-:Y:S01]  /*5c40*/  PRMT R14, RZ, 0x5410, R16.reuse ;  /* 0x00005410ff0e7816 */ /* 0x100fe20000000010 */
[----:B------:R0:W5:Y:S01]  /*5c50*/  LDG.E.CONSTANT R66, [R4.64+0x208] ;  /* 0x0002080a04427981 */ /* 0x000162000c1e9900 */
[----:B------:R-:W-:Y:S01]  /*5c60*/  PRMT R16, RZ, 0x7610, R16 ;  /* 0x00007610ff107816 */ /* 0x000fe20000000010 */
[----:B------:R-:W-:Y:S01]  /*5c70*/  HFMA2.BF16_V2 R18, R21, R18, -RZ.H0_H0 ;  /* 0x0000001215127231 */ /* 0x000fe200003400ff */
[----:B------:R-:W-:-:S03]  /*5c80*/  LEA.HI.X R7, R7, c[0x0][0x18c], R116, 0x1, P4 ;  /* 0x0000630007077a11 */ /* 0x000fc600020f0c74 */
[----:B------:R-:W-:Y:S01]  /*5c90*/  FADD.FTZ R15, R14, R16 ;  /* 0x000000100e0f7221 */ /* 0x000fe20000010000 */
[--C-:B------:R-:W-:Y:S01]  /*5ca0*/  PRMT R14, RZ, 0x5410, R18.reuse ;  /* 0x00005410ff0e7816 */ /* 0x100fe20000000012 */
[----:B------:R0:W5:Y:S01]  /*5cb0*/  LDG.E.CONSTANT R16, [R4.64+0x200] ;  /* 0x0002000a04107981 */ /* 0x000162000c1e9900 */
[----:B------:R-:W-:Y:S01]  /*5cc0*/  PRMT R18, RZ, 0x7610, R18 ;  /* 0x00007610ff127816 */ /* 0x000fe20000000012 */
[----:B------:R-:W-:Y:S01]  /*5cd0*/  FADD.FTZ R15, R10, R15 ;  /* 0x0000000f0a0f7221 */ /* 0x000fe20000010000 */
[--C-:B------:R-:W-:Y:S02]  /*5ce0*/  PRMT R10, RZ, 0x5410, R20.reuse ;  /* 0x00005410ff0a7816 */ /* 0x100fe40000000014 */
[----:B------:R-:W-:Y:S01]  /*5cf0*/  PRMT R20, RZ, 0x7610, R20 ;  /* 0x00007610ff147816 */ /* 0x000fe20000000014 */
[----:B------:R-:W-:Y:S01]  /*5d00*/  FADD.FTZ R18, R14, R18 ;  /* 0x000000120e127221 */ /* 0x000fe20000010000 */
[----:B------:R-:W-:Y:S01]  /*5d10*/  BSSY B2, `(.L_x_14477) ;  /* 0x0000025000027945 */ /* 0x000fe20003800000 */
[----:B------:R-:W-:-:S02]  /*5d20*/  LEA R14, P5, R112, c[0x0][0x188], 0x1 ;  /* 0x00006200700e7a11 */ /* 0x000fc400078a08ff */
[----:B------:R-:W-:Y:S01]  /*5d30*/  FADD.FTZ R109, R10, R20 ;  /* 0x000000140a6d7221 */ /* 0x000fe20000010000 */
[----:B------:R-:W-:Y:S01]  /*5d40*/  LEA R10, P4, R11, c[0x0][0x188], 0x1 ;  /* 0x000062000b0a7a11 */ /* 0x000fe200078808ff */
[----:B------:R0:W5:Y:S01]  /*5d50*/  LDG.E.CONSTANT R20, [R4.64+0x204] ;  /* 0x0002040a04147981 */ /* 0x000162000c1e9900 */
[----:B------:R-:W-:Y:S01]  /*5d60*/  FADD.FTZ R18, R15, R18 ;  /* 0x000000120f127221 */ /* 0x000fe20000010000 */
[----:B------:R-:W-:Y:S05]  /*5d70*/  @P1 BRA `(.L_x_14478) ;  /* 0x000001e000001947 */ /* 0x000fea0003800000 */
[C---:B0-----:R-:W-:Y:S02]  /*5d80*/  IADD3 R5, R79.reuse, 0x2, RZ ;  /* 0x000000024f057810 */ /* 0x041fe40007ffe0ff */
[----:B------:R-:W-:Y:S02]  /*5d90*/  IADD3 R111, R79, 0x3, RZ ;  /* 0x000000034f6f7810 */ /* 0x000fe40007ffe0ff */
[-C--:B------:R-:W-:Y:S02]  /*5da0*/  ISETP.GE.AND P6, PT, R5, R58.reuse, PT ;  /* 0x0000003a0500720c */ /* 0x080fe40003fc6270 */
[----:B------:R-:W-:-:S02]  /*5db0*/  ISETP.GE.AND P3, PT, R111, R58, PT ;  /* 0x0000003a6f00720c */ /* 0x000fc40003f66270 */
[C---:B------:R-:W-:Y:S02]  /*5dc0*/  IADD3 R5, R79.reuse, 0x4, RZ ;  /* 0x000000044f057810 */ /* 0x040fe40007ffe0ff */
[C---:B-----5:R-:W-:Y:S02]  /*5dd0*/  PRMT R4, R20.reuse, 0x7632, R4 ;  /* 0x0000763214047816 */ /* 0x060fe40000000004 */
[C---:B------:R-:W-:Y:S02]  /*5de0*/  IADD3 R113, R79.reuse, 0x5, RZ ;  /* 0x000000054f717810 */ /* 0x040fe40007ffe0ff */
[-C--:B------:R-:W-:Y:S02]  /*5df0*/  ISETP.GE.AND P0, PT, R79, R58.reuse, PT ;  /* 0x0000003a4f00720c */ /* 0x080fe40003f06270 */
[----:B------:R-:W-:Y:S02]  /*5e00*/  SEL R111, R20, RZ, !P6 ;  /* 0x000000ff146f7207 */ /* 0x000fe40007000000 */
[----:B------:R-:W-:-:S02]  /*5e10*/  ISETP.GE.AND P6, PT, R5, R58, PT ;  /* 0x0000003a0500720c */ /* 0x000fc40003fc6270 */
[----:B------:R-:W-:Y:S02]  /*5e20*/  SEL R20, R4, RZ, !P3 ;  /* 0x000000ff04147207 */ /* 0x000fe40005800000 */
[----:B------:R-:W-:Y:S02]  /*5e30*/  ISETP.GE.AND P3, PT, R113, R58, PT ;  /* 0x0000003a7100720c */ /* 0x000fe40003f66270 */
[C---:B------:R-:W-:Y:S02]  /*5e40*/  PRMT R4, R66.reuse, 0x7632, R4 ;  /* 0x0000763242047816 */ /* 0x040fe40000000004 */
[C---:B------:R-:W-:Y:S02]  /*5e50*/  IADD3 R5, R79.reuse, 0x7, RZ ;  /* 0x000000074f057810 */ /* 0x040fe40007ffe0ff */
[----:B------:R-:W-:Y:S02]  /*5e60*/  SEL R113, R66, RZ, !P6 ;  /* 0x000000ff42717207 */ /* 0x000fe40007000000 */
[----:B------:R-:W-:-:S02]  /*5e70*/  IADD3 R117, R79, 0x6, RZ ;  /* 0x000000064f757810 */ /* 0x000fc40007ffe0ff */
[----:B------:R-:W-:Y:S02]  /*5e80*/  SEL R66, R4, RZ, !P3 ;  /* 0x000000ff04427207 */ /* 0x000fe40005800000 */
[-C--:B------:R-:W-:Y:S02]  /*5e90*/  ISETP.GE.AND P3, PT, R5, R58.reuse, PT ;  /* 0x0000003a0500720c */ /* 0x080fe40003f66270 */
[-C--:B------:R-:W-:Y:S02]  /*5ea0*/  ISETP.GE.AND P6, PT, R117, R58.reuse, PT ;  /* 0x0000003a7500720c */ /* 0x080fe40003fc6270 */
[----:B------:R-:W-:Y:S02]  /*5eb0*/  IADD3 R117, R79, 0x1, RZ ;  /* 0x000000014f757810 */ /* 0x000fe40007ffe0ff */
[----:B------:R-:W-:Y:S02]  /*5ec0*/  @P0 PRMT R16, RZ, 0x7610, R16 ;  /* 0x00007610ff100816 */ /* 0x000fe40000000010 */
[----:B------:R-:W-:-:S02]  /*5ed0*/  ISETP.GE.AND P0, PT, R117, R58, PT ;  /* 0x0000003a7500720c */ /* 0x000fc40003f06270 */
[----:B------:R-:W-:Y:S02]  /*5ee0*/  PRMT R4, R16, 0x7632, R4 ;  /* 0x0000763210047816 */ /* 0x000fe40000000004 */
[----:B------:R-:W-:Y:S02]  /*5ef0*/  SEL R117, R110, RZ, !P6 ;  /* 0x000000ff6e757207 */ /* 0x000fe40007000000 */
[----:B------:R-:W-:Y:S02]  /*5f00*/  SEL R5, R4, RZ, !P0 ;  /* 0x000000ff04057207 */ /* 0x000fe40004000000 */
[----:B------:R-:W-:Y:S02]  /*5f10*/  @P3 PRMT R110, R117, 0x5410, RZ ;  /* 0x00005410756e3816 */ /* 0x000fe400000000ff */
[----:B------:R-:W-:Y:S02]  /*5f20*/  PRMT R20, R111, 0x5410, R20 ;  /* 0x000054106f147816 */ /* 0x000fe40000000014 */
[----:B------:R-:W-:-:S02]  /*5f30*/  PRMT R66, R113, 0x5410, R66 ;  /* 0x0000541071427816 */ /* 0x000fc40000000042 */
[----:B------:R-:W-:Y:S02]  /*5f40*/  @!P3 PRMT R110, R117, 0x7610, R110 ;  /* 0x00007610756eb816 */ /* 0x000fe4000000006e */
[----:B------:R-:W-:Y:S02]  /*5f50*/  PRMT R16, R16, 0x5410, R5 ;  /* 0x0000541010107816 */ /* 0x000fe40000000005 */
.L_x_14478:
[----:B------:R-:W-:Y:S05]  /*5f60*/  BSYNC B2 ;  /* 0x0000000000027941 */ /* 0x000fea0003800000 */
.L_x_14477:
[----:B-----5:R-:W-:Y:S01]  /*5f70*/  HFMA2.BF16_V2 R16, R17, R16, -RZ.H0_H0 ;  /* 0x0000001011107231 */ /* 0x020fe200003400ff */
[----:B0-----:R-:W-:Y:S01]  /*5f80*/  FADD.FTZ R5, R18, R109 ;  /* 0x0000006d12057221 */ /* 0x001fe20000010000 */
[----:B------:R-:W-:Y:S01]  /*5f90*/  HFMA2.BF16_V2 R20, R19, R20, -RZ.H0_H0 ;  /* 0x0000001413147231 */ /* 0x000fe200003400ff */
[----:B------:R0:W5:Y:S01]  /*5fa0*/  LDG.E.CONSTANT R18, [R6.64+0x4] ;  /* 0x0000040a06127981 */ /* 0x000162000c1e9900 */
[----:B------:R-:W-:Y:S01]  /*5fb0*/  HFMA2.BF16_V2 R66, R21, R66, -RZ.H0_H0 ;  /* 0x0000004215427231 */ /* 0x000fe200003400ff */
[--C-:B------:R-:W-:Y:S02]  /*5fc0*/  PRMT R4, RZ, 0x5410, R16.reuse ;  /* 0x00005410ff047816 */ /* 0x100fe40000000010 */
[----:B------:R-:W-:Y:S02]  /*5fd0*/  PRMT R16, RZ, 0x7610, R16 ;  /* 0x00007610ff107816 */ /* 0x000fe40000000010 */
[----:B------:R-:W-:-:S02]  /*5fe0*/  LEA.HI.X R11, R11, c[0x0][0x18c], R114, 0x1, P4 ;  /* 0x000063000b0b7a11 */ /* 0x000fc400020f0c72 */
[----:B------:R-:W-:Y:S01]  /*5ff0*/  LEA.HI.X R15, R112, c[0x0][0x18c], R115, 0x1, P5 ;  /* 0x00006300700f7a11 */ /* 0x000fe200028f0c73 */
        /* <DEDUP_REMOVED lines=16> */
[-C--:B------:R-:W-:Y:S02]  /*6100*/  ISETP.GE.AND P0, PT, R79, R58.reuse, PT ;  /* 0x0000003a4f00720c */ /* 0x080fe40003f06270 */
[-C--:B------:R-:W-:Y:S02]  /*6110*/  ISETP.GE.AND P5, PT, R7, R58.reuse, PT ;  /* 0x0000003a0700720c */ /* 0x080fe40003fa6270 */
[----:B------:R-:W-:Y:S02]  /*6120*/  IADD3 R113, R79, 0x4, RZ ;  /* 0x000000044f717810 */ /* 0x000fe40007ffe0ff */
[----:B------:R-:W-:Y:S02]  /*6130*/  ISETP.GE.AND P6, PT, R109, R58, PT ;  /* 0x0000003a6d00720c */ /* 0x000fe40003fc6270 */
[----:B-----5:R-:W-:Y:S02]  /*6140*/  PRMT R6, R18, 0x7632, R6 ;  /* 0x0000763212067816 */ /* 0x020fe40000000006 */
[----:B------:R-:W-:-:S02]  /*6150*/  IADD3 R7, R79, 0x7, RZ ;  /* 0x000000074f077810 */ /* 0x000fc40007ffe0ff */
[----:B------:R-:W-:Y:S02]  /*6160*/  SEL R109, R18, RZ, !P5 ;  /* 0x000000ff126d7207 */ /* 0x000fe40006800000 */
[-C--:B------:R-:W-:Y:S02]  /*6170*/  ISETP.GE.AND P3, PT, R113, R58.reuse, PT ;  /* 0x0000003a7100720c */ /* 0x080fe40003f66270 */
[----:B------:R-:W-:Y:S02]  /*6180*/  SEL R18, R6, RZ, !P6 ;  /* 0x000000ff06127207 */ /* 0x000fe40007000000 */
[----:B------:R-:W-:Y:S02]  /*6190*/  IADD3 R113, R79, 0x6, RZ ;  /* 0x000000064f717810 */ /* 0x000fe40007ffe0ff */
[----:B------:R-:W-:Y:S02]  /*61a0*/  ISETP.GE.AND P6, PT, R7, R58, PT ;  /* 0x0000003a0700720c */ /* 0x000fe40003fc6270 */
[----:B------:R-:W-:-:S02]  /*61b0*/  IADD3 R115, R79, 0x5, RZ ;  /* 0x000000054f737810 */ /* 0x000fc40007ffe0ff */
[-C--:B------:R-:W-:Y:S02]  /*61c0*/  ISETP.GE.AND P5, PT, R113, R58.reuse, PT ;  /* 0x0000003a7100720c */ /* 0x080fe40003fa6270 */
[----:B------:R-:W-:Y:S02]  /*61d0*/  IADD3 R113, R79, 0x1, RZ ;  /* 0x000000014f717810 */ /* 0x000fe40007ffe0ff */
[----:B------:R-:W-:Y:S02]  /*61e0*/  @P0 PRMT R16, RZ, 0x7610, R16 ;  /* 0x00007610ff100816 */ /* 0x000fe40000000010 */
[-C--:B------:R-:W-:Y:S02]  /*61f0*/  ISETP.GE.AND P4, PT, R115, R58.reuse, PT ;  /* 0x0000003a7300720c */ /* 0x080fe40003f86270 */
        /* <DEDUP_REMOVED lines=12> */
.L_x_14480:
[----:B------:R-:W-:Y:S05]  /*62c0*/  BSYNC B2 ;  /* 0x0000000000027941 */ /* 0x000fea0003800000 */
.L_x_14479:
[--C-:B0-----:R-:W-:Y:S01]  /*62d0*/  PRMT R6, RZ, 0x5410, R110.reuse ;  /* 0x00005410ff067816 */ /* 0x101fe2000000006e */
[----:B-----5:R-:W-:Y:S01]  /*62e0*/  HFMA2.BF16_V2 R16, R17, R16, -RZ.H0_H0 ;  /* 0x0000001011107231 */ /* 0x020fe200003400ff */
[----:B------:R-:W-:Y:S01]  /*62f0*/  PRMT R110, RZ, 0x7610, R110 ;  /* 0x00007610ff6e7816 */ /* 0x000fe2000000006e */
[----:B------:R-:W-:Y:S01]  /*6300*/  HFMA2.BF16_V2 R18, R19, R18, -RZ.H0_H0 ;  /* 0x0000001213127231 */ /* 0x000fe200003400ff */
[----:B------:R-:W-:Y:S01]  /*6310*/  FADD.FTZ R4, R4, R111 ;  /* 0x0000006f04047221 */ /* 0x000fe20000010000 */
[----:B------:R-:W-:-:S02]  /*6320*/  HFMA2.BF16_V2 R20, R21, R20, -RZ.H0_H0 ;  /* 0x0000001415147231 */ /* 0x000fc400003400ff */
        /* <DEDUP_REMOVED lines=23> */
[----:B------:R-:W-:-:S02]  /*64a0*/  ISETP.GE.AND P0, PT, R79, R58, PT ;  /* 0x0000003a4f00720c */ /* 0x000fc40003f06270 */
[-C--:B------:R-:W-:Y:S02]  /*64b0*/  ISETP.GE.AND P5, PT, R9, R58.reuse, PT ;  /* 0x0000003a0900720c */ /* 0x080fe40003fa6270 */
[----:B------:R-:W-:Y:S02]  /*64c0*/  IADD3 R115, R79, 0x4, RZ ;  /* 0x000000044f737810 */ /* 0x000fe40007ffe0ff */
[----:B------:R-:W-:Y:S02]  /*64d0*/  ISETP.GE.AND P6, PT, R109, R58, PT ;  /* 0x0000003a6d00720c */ /* 0x000fe40003fc6270 */
[C---:B-----5:R-:W-:Y:S02]  /*64e0*/  PRMT R8, R18.reuse, 0x7632, R8 ;  /* 0x0000763212087816 */ /* 0x060fe40000000008 */
[----:B------:R-:W-:Y:S02]  /*64f0*/  IADD3 R9, R79, 0x7, RZ ;  /* 0x000000074f097810 */ /* 0x000fe40007ffe0ff */
[----:B------:R-:W-:-:S02]  /*6500*/  SEL R109, R18, RZ, !P5 ;  /* 0x000000ff126d7207 */ /* 0x000fc40006800000 */
[-C--:B------:R-:W-:Y:S02]  /*6510*/  ISETP.GE.AND P3, PT, R115, R58.reuse, PT ;  /* 0x0000003a7300720c */ /* 0x080fe40003f66270 */
[----:B------:R-:W-:Y:S02]  /*6520*/  SEL R18, R8, RZ, !P6 ;  /* 0x000000ff08127207 */ /* 0x000fe40007000000 */
[----:B------:R-:W-:Y:S02]  /*6530*/  IADD3 R115, R79, 0x6, RZ ;  /* 0x000000064f737810 */ /* 0x000fe40007ffe0ff */
[-C--:B------:R-:W-:Y:S02]  /*6540*/  ISETP.GE.AND P6, PT, R9, R58.reuse, PT ;  /* 0x0000003a0900720c */ /* 0x080fe40003fc6270 */
[----:B------:R-:W-:Y:S02]  /*6550*/  IADD3 R117, R79, 0x5, RZ ;  /* 0x000000054f757810 */ /* 0x000fe40007ffe0ff */
[----:B------:R-:W-:-:S02]  /*6560*/  ISETP.GE.AND P5, PT, R115, R58, PT ;  /* 0x0000003a7300720c */ /* 0x000fc40003fa6270 */
[----:B------:R-:W-:Y:S02]  /*6570*/  IADD3 R115, R79, 0x1, RZ ;  /* 0x000000014f737810 */ /* 0x000fe40007ffe0ff */
[----:B------:R-:W-:Y:S02]  /*6580*/  @P0 PRMT R16, RZ, 0x7610, R16 ;  /* 0x00007610ff100816 */ /* 0x000fe40000000010 */
[-C--:B------:R-:W-:Y:S02]  /*6590*/  ISETP.GE.AND P4, PT, R117, R58.reuse, PT ;  /* 0x0000003a7500720c */ /* 0x080fe40003f86270 */
        /* <DEDUP_REMOVED lines=12> */
.L_x_14482:
[----:B------:R-:W-:Y:S05]  /*6660*/  BSYNC B2 ;  /* 0x0000000000027941 */ /* 0x000fea0003800000 */
.L_x_14481:
        /* <DEDUP_REMOVED lines=9> */
[----:B0-----:R0:W5:Y:S01]  /*6700*/  LDG.E.CONSTANT R8, [R10.64+0x4] ;  /* 0x0000040a0a087981 */ /* 0x001162000c1e9900 */
[----:B------:R-:W-:Y:S01]  /*6710*/  PRMT R6, RZ, 0x5410, R20 ;  /* 0x00005410ff067816 */ /* 0x000fe20000000014 */
[----:B------:R-:W-:Y:S01]  /*6720*/  HFMA2.BF16_V2 R66, R107, R66, -RZ.H0_H0 ;  /* 0x000000426b427231 */ /* 0x000fe200003400ff */
        /* <DEDUP_REMOVED lines=17> */
[C---:B------:R-:W-:Y:S02]  /*6840*/  IADD3 R9, R79.reuse, 0x3, RZ ;  /* 0x000000034f097810 */ /* 0x040fe40007ffe0ff */
[----:B0-----:R-:W-:-:S02]  /*6850*/  IADD3 R11, R79, 0x4, RZ ;  /* 0x000000044f0b7810 */ /* 0x001fc40007ffe0ff */
[CC--:B------:R-:W-:Y:S02]  /*6860*/  ISETP.GE.AND P0, PT, R79.reuse, R58.reuse, PT ;  /* 0x0000003a4f00720c */ /* 0x0c0fe40003f06270 */
[----:B------:R-:W-:Y:S02]  /*6870*/  IADD3 R111, R79, 0x5, RZ ;  /* 0x000000054f6f7810 */ /* 0x000fe40007ffe0ff */
[-C--:B------:R-:W-:Y:S02]  /*6880*/  ISETP.GE.AND P5, PT, R7, R58.reuse, PT ;  /* 0x0000003a0700720c */ /* 0x080fe40003fa6270 */
[-C--:B------:R-:W-:Y:S02]  /*6890*/  ISETP.GE.AND P6, PT, R9, R58.reuse, PT ;  /* 0x0000003a0900720c */ /* 0x080fe40003fc6270 */
[----:B------:R-:W-:Y:S02]  /*68a0*/  ISETP.GE.AND P3, PT, R11, R58, PT ;  /* 0x0000003a0b00720c */ /* 0x000fe40003f66270 */
[----:B-----5:R-:W-:-:S02]  /*68b0*/  PRMT R7, R8, 0x7632, R7 ;  /* 0x0000763208077816 */ /* 0x020fc40000000007 */
[----:B------:R-:W-:Y:S02]  /*68c0*/  IADD3 R11, R79, 0x7, RZ ;  /* 0x000000074f0b7810 */ /* 0x000fe40007ffe0ff */
[-C--:B------:R-:W-:Y:S02]  /*68d0*/  ISETP.GE.AND P4, PT, R111, R58.reuse, PT ;  /* 0x0000003a6f00720c */ /* 0x080fe40003f86270 */
[----:B------:R-:W-:Y:S02]  /*68e0*/  SEL R9, R8, RZ, !P5 ;  /* 0x000000ff08097207 */ /* 0x000fe40006800000 */
[----:B------:R-:W-:Y:S02]  /*68f0*/  IADD3 R111, R79, 0x6, RZ ;  /* 0x000000064f6f7810 */ /* 0x000fe40007ffe0ff */
[----:B------:R-:W-:Y:S02]  /*6900*/  SEL R8, R7, RZ, !P6 ;  /* 0x000000ff07087207 */ /* 0x000fe40007000000 */
[----:B------:R-:W-:-:S02]  /*6910*/  ISETP.GE.AND P6, PT, R11, R58, PT ;  /* 0x0000003a0b00720c */ /* 0x000fc40003fc6270 */
[-C--:B------:R-:W-:Y:S02]  /*6920*/  ISETP.GE.AND P5, PT, R111, R58.reuse, PT ;  /* 0x0000003a6f00720c */ /* 0x080fe40003fa6270 */
[----:B------:R-:W-:Y:S02]  /*6930*/  IADD3 R111, R79, 0x1, RZ ;  /* 0x000000014f6f7810 */ /* 0x000fe40007ffe0ff */
[----:B------:R-:W-:Y:S02]  /*6940*/  @P0 PRMT R6, RZ, 0x7610, R6 ;  /* 0x00007610ff060816 */ /* 0x000fe40000000006 */
        /* <DEDUP_REMOVED lines=12> */
.L_x_14484:
[----:B------:R-:W-:Y:S05]  /*6a10*/  BSYNC B2 ;  /* 0x0000000000027941 */ /* 0x000fea0003800000 */
.L_x_14483:
[----:B-----5:R-:W-:Y:S01]  /*6a20*/  HFMA2.BF16_V2 R6, R17, R6, -RZ.H0_H0 ;  /* 0x0000000611067231 */ /* 0x020fe200003400ff */
[----:B------:R-:W-:Y:S01]  /*6a30*/  FADD.FTZ R4, R4, R5 ;  /* 0x0000000504047221 */ /* 0x000fe20000010000 */
[----:B------:R-:W-:Y:S01]  /*6a40*/  HFMA2.BF16_V2 R8, R19, R8, -RZ.H0_H0 ;  /* 0x0000000813087231 */ /* 0x000fe200003400ff */
[----:B0-----:R0:W5:Y:S01]  /*6a50*/  LDG.E.CONSTANT R10, [R14.64+0x8] ;  /* 0x0000080a0e0a7981 */ /* 0x001162000c1e9900 */
[----:B------:R-:W-:Y:S01]  /*6a60*/  HFMA2.BF16_V2 R16, R21, R16, -RZ.H0_H0 ;  /* 0x0000001015107231 */ /* 0x000fe200003400ff */
[--C-:B------:R-:W-:Y:S01]  /*6a70*/  PRMT R5, RZ, 0x5410, R6.reuse ;  /* 0x00005410ff057816 */ /* 0x100fe20000000006 */
[----:B------:R-:W-:Y:S01]  /*6a80*/  FADD.FTZ R24, R24, R109 ;  /* 0x0000006d18187221 */ /* 0x000fe20000010000 */
[----:B------:R-:W-:Y:S01]  /*6a90*/  PRMT R6, RZ, 0x7610, R6 ;  /* 0x00007610ff067816 */ /* 0x000fe20000000006 */
[----:B------:R0:W5:Y:S01]  /*6aa0*/  LDG.E.CONSTANT R20, [R14.64+0xc] ;  /* 0x00000c0a0e147981 */ /* 0x000162000c1e9900 */
[--C-:B------:R-:W-:Y:S01]  /*6ab0*/  PRMT R7, RZ, 0x5410, R16.reuse ;  /* 0x00005410ff077816 */ /* 0x100fe20000000010 */
[----:B------:R-:W-:Y:S01]  /*6ac0*/  FADD.FTZ R26, R26, R113 ;  /* 0x000000711a1a7221 */ /* 0x000fe20000010000 */
[----:B------:R-:W-:Y:S01]  /*6ad0*/  PRMT R16, RZ, 0x7610, R16 ;  /* 0x00007610ff107816 */ /* 0x000fe20000000010 */
[----:B------:R-:W-:Y:S01]  /*6ae0*/  FADD.FTZ R5, R5, R6 ;  /* 0x0000000605057221 */ /* 0x000fe20000010000 */
[----:B------:R-:W-:-:S02]  /*6af0*/  PRMT R6, RZ, 0x5410, R8 ;  /* 0x00005410ff067816 */ /* 0x000fc40000000008 */
[----:B------:R-:W-:Y:S01]  /*6b00*/  PRMT R8, RZ, 0x7610, R8 ;  /* 0x00007610ff087816 */ /* 0x000fe20000000008 */
[----:B------:R-:W-:Y:S01]  /*6b10*/  BSSY B2, `(.L_x_14485) ;  /* 0x0000026000027945 */ /* 0x000fe20003800000 */
[----:B------:R-:W-:-:S03]  /*6b20*/  FADD.FTZ R16, R7, R16 ;  /* 0x0000001007107221 */ /* 0x000fc60000010000 */
[----:B------:R-:W-:Y:S02]  /*6b30*/  FADD.FTZ R6, R6, R8 ;  /* 0x0000000806067221 */ /* 0x000fe40000010000 */
[----:B------:R0:W5:Y:S02]  /*6b40*/  LDG.E.CONSTANT R8, [R14.64+0x4] ;  /* 0x0000040a0e087981 */ /* 0x000164000c1e9900 */
[----:B------:R-:W-:Y:S02]  /*6b50*/  FADD.FTZ R5, R5, R6 ;  /* 0x0000000605057221 */ /* 0x000fe40000010000 */
[----:B------:R0:W5:Y:S01]  /*6b60*/  LDG.E.CONSTANT R6, [R14.64] ;  /* 0x0000000a0e067981 */ /* 0x000162000c1e9900 */
[----:B------:R-:W-:Y:S01]  /*6b70*/  HFMA2.BF16_V2 R18, R107, R18, -RZ.H0_H0 ;  /* 0x000000126b127231 */ /* 0x000fe200003400ff */
[----:B------:R-:W-:Y:S05]  /*6b80*/  @P1 BRA `(.L_x_14486) ;  /* 0x000001e000001947 */ /* 0x000fea0003800000 */
[C---:B------:R-:W-:Y:S02]  /*6b90*/  IADD3 R7, R79.reuse, 0x2, RZ ;  /* 0x000000024f077810 */ /* 0x040fe40007ffe0ff */
[----:B------:R-:W-:-:S02]  /*6ba0*/  IADD3 R9, R79, 0x3, RZ ;  /* 0x000000034f097810 */ /* 0x000fc40007ffe0ff */
[C---:B------:R-:W-:Y:S02]  /*6bb0*/  IADD3 R11, R79.reuse, 0x4, RZ ;  /* 0x000000044f0b7810 */ /* 0x040fe40007ffe0ff */
[CC--:B------:R-:W-:Y:S02]  /*6bc0*/  ISETP.GE.AND P0, PT, R79.reuse, R58.reuse, PT ;  /* 0x0000003a4f00720c */ /* 0x0c0fe40003f06270 */
[----:B0-----:R-:W-:Y:S02]  /*6bd0*/  IADD3 R15, R79, 0x5, RZ ;  /* 0x000000054f0f7810 */ /* 0x001fe40007ffe0ff */
[-C--:B------:R-:W-:Y:S02]  /*6be0*/  ISETP.GE.AND P5, PT, R7, R58.reuse, PT ;  /* 0x0000003a0700720c */ /* 0x080fe40003fa6270 */
[-C--:B------:R-:W-:Y:S02]  /*6bf0*/  ISETP.GE.AND P6, PT, R9, R58.reuse, PT ;  /* 0x0000003a0900720c */ /* 0x080fe40003fc6270 */
[----:B------:R-:W-:-:S02]  /*6c00*/  ISETP.GE.AND P3, PT, R11, R58, PT ;  /* 0x0000003a0b00720c */ /* 0x000fc40003f66270 */
[C---:B-----5:R-:W-:Y:S02]  /*6c10*/  PRMT R7, R8.reuse, 0x7632, R7 ;  /* 0x0000763208077816 */ /* 0x060fe40000000007 */
[----:B------:R-:W-:Y:S02]  /*6c20*/  IADD3 R11, R79, 0x7, RZ ;  /* 0x000000074f0b7810 */ /* 0x000fe40007ffe0ff */
[----:B------:R-:W-:Y:S02]  /*6c30*/  ISETP.GE.AND P4, PT, R15, R58, PT ;  /* 0x0000003a0f00720c */ /* 0x000fe40003f86270 */
[----:B------:R-:W-:Y:S02]  /*6c40*/  SEL R9, R8, RZ, !P5 ;  /* 0x000000ff08097207 */ /* 0x000fe40006800000 */
[----:B------:R-:W-:Y:S02]  /*6c50*/  IADD3 R15, R79, 0x6, RZ ;  /* 0x000000064f0f7810 */ /* 0x000fe40007ffe0ff */
[----:B------:R-:W-:-:S02]  /*6c60*/  SEL R8, R7, RZ, !P6 ;  /* 0x000000ff07087207 */ /* 0x000fc40007000000 */
[-C--:B------:R-:W-:Y:S02]  /*6c70*/  ISETP.GE.AND P6, PT, R11, R58.reuse, PT ;  /* 0x0000003a0b00720c */ /* 0x080fe40003fc6270 */
[-C--:B------:R-:W-:Y:S02]  /*6c80*/  ISETP.GE.AND P5, PT, R15, R58.reuse, PT ;  /* 0x0000003a0f00720c */ /* 0x080fe40003fa6270 */
[----:B------:R-:W-:Y:S02]  /*6c90*/  IADD3 R15, R79, 0x1, RZ ;  /* 0x000000014f0f7810 */ /* 0x000fe40007ffe0ff */
        /* <DEDUP_REMOVED lines=13> */
.L_x_14486:
[----:B------:R-:W-:Y:S05]  /*6d70*/  BSYNC B2 ;  /* 0x0000000000027941 */ /* 0x000fea0003800000 */
.L_x_14485:
[----:B-----5:R-:W-:Y:S01]  /*6d80*/  HFMA2.BF16_V2 R7, R17, R6, -RZ.H0_H0 ;  /* 0x0000000611077231 */ /* 0x020fe200003400ff */
        /* <DEDUP_REMOVED lines=8> */
[----:B------:R-:W-:-:S02]  /*6e10*/  FADD.FTZ R6, R6, R18 ;  /* 0x0000001206067221 */ /* 0x000fc40000010000 */
[----:B------:R-:W-:Y:S02]  /*6e20*/  FADD.FTZ R5, R5, R16 ;  /* 0x0000001005057221 */ /* 0x000fe40000010000 */
[----:B------:R-:W-:Y:S01]  /*6e30*/  FADD.FTZ R7, R9, R7 ;  /* 0x0000000709077221 */ /* 0x000fe20000010000 */
[--C-:B------:R-:W-:Y:S02]  /*6e40*/  PRMT R9, RZ, 0x5410, R8.reuse ;  /* 0x00005410ff097816 */ /* 0x100fe40000000008 */
        /* <DEDUP_REMOVED lines=13> */
[C---:B0-----:R-:W-:Y:S02]  /*6f20*/  IADD3 R15, R79.reuse, 0x4, RZ ;  /* 0x000000044f0f7810 */ /* 0x041fe40007ffe0ff */
[C---:B------:R-:W-:Y:S02]  /*6f30*/  ISETP.GE.AND P0, PT, R79.reuse, R58, PT ;  /* 0x0000003a4f00720c */ /* 0x040fe40003f06270 */
[----:B------:R-:W-:-:S02]  /*6f40*/  IADD3 R109, R79, 0x5, RZ ;  /* 0x000000054f6d7810 */ /* 0x000fc40007ffe0ff */
[-C--:B------:R-:W-:Y:S02]  /*6f50*/  ISETP.GE.AND P5, PT, R9, R58.reuse, PT ;  /* 0x0000003a0900720c */ /* 0x080fe40003fa6270 */
[-C--:B------:R-:W-:Y:S02]  /*6f60*/  ISETP.GE.AND P6, PT, R11, R58.reuse, PT ;  /* 0x0000003a0b00720c */ /* 0x080fe40003fc6270 */
[-C--:B------:R-:W-:Y:S02]  /*6f70*/  ISETP.GE.AND P3, PT, R15, R58.reuse, PT ;  /* 0x0000003a0f00720c */ /* 0x080fe40003f66270 */
[----:B------:R-:W-:Y:S02]  /*6f80*/  PRMT R9, R46, 0x7632, R9 ;  /* 0x000076322e097816 */ /* 0x000fe40000000009 */
[----:B------:R-:W-:Y:S02]  /*6f90*/  IADD3 R15, R79, 0x7, RZ ;  /* 0x000000074f0f7810 */ /* 0x000fe40007ffe0ff */
[----:B------:R-:W-:-:S02]  /*6fa0*/  ISETP.GE.AND P4, PT, R109, R58, PT ;  /* 0x0000003a6d00720c */ /* 0x000fc40003f86270 */
[----:B------:R-:W-:Y:S02]  /*6fb0*/  SEL R11, R46, RZ, !P5 ;  /* 0x000000ff2e0b7207 */ /* 0x000fe40006800000 */
[----:B------:R-:W-:Y:S02]  /*6fc0*/  IADD3 R109, R79, 0x6, RZ ;  /* 0x000000064f6d7810 */ /* 0x000fe40007ffe0ff */
[----:B------:R-:W-:Y:S02]  /*6fd0*/  SEL R46, R9, RZ, !P6 ;  /* 0x000000ff092e7207 */ /* 0x000fe40007000000 */
[-C--:B------:R-:W-:Y:S02]  /*6fe0*/  ISETP.GE.AND P6, PT, R15, R58.reuse, PT ;  /* 0x0000003a0f00720c */ /* 0x080fe40003fc6270 */
[----:B------:R-:W-:Y:S02]  /*6ff0*/  ISETP.GE.AND P5, PT, R109, R58, PT ;  /* 0x0000003a6d00720c */ /* 0x000fe40003fa6270 */
[----:B------:R-:W-:-:S02]  /*7000*/  IADD3 R109, R79, 0x1, RZ ;  /* 0x000000014f6d7810 */ /* 0x000fc40007ffe0ff */
        /* <DEDUP_REMOVED lines=13> */
.L_x_14488:
[----:B------:R-:W-:Y:S05]  /*70e0*/  BSYNC B2 ;  /* 0x0000000000027941 */ /* 0x000fea0003800000 */
.L_x_14487:
[----:B------:R-:W-:Y:S01]  /*70f0*/  HFMA2.BF16_V2 R46, R19, R46, -RZ.H0_H0 ;  /* 0x0000002e132e7231 */ /* 0x000fe200003400ff */
[----:B------:R-:W-:Y:S01]  /*7100*/  FADD.FTZ R5, R5, R6 ;  /* 0x0000000605057221 */ /* 0x000fe20000010000 */
[----:B------:R-:W-:Y:S01]  /*7110*/  HFMA2.BF16_V2 R50, R17, R50, -RZ.H0_H0 ;  /* 0x0000003211327231 */ /* 0x000fe200003400ff */
[----:B------:R-:W-:Y:S01]  /*7120*/  FADD.FTZ R27, R27, R4 ;  /* 0x000000041b1b7221 */ /* 0x000fe20000010000 */
[----:B------:R-:W-:Y:S01]  /*7130*/  HFMA2.BF16_V2 R48, R21, R48, -RZ.H0_H0 ;  /* 0x0000003015307231 */ /* 0x000fe200003400ff */
[----:B------:R-:W-:Y:S01]  /*7140*/  PRMT R6, RZ, 0x5410, R46 ;  /* 0x00005410ff067816 */ /* 0x000fe2000000002e */
[----:B0-----:R-:W-:Y:S01]  /*7150*/  FADD.FTZ R14, R7, R8 ;  /* 0x00000008070e7221 */ /* 0x001fe20000010000 */
        /* <DEDUP_REMOVED lines=14> */
[-C--:B------:R-:W-:Y:S02]  /*7240*/  ISETP.GE.AND P0, PT, R79, R58.reuse, PT ;  /* 0x0000003a4f00720c */ /* 0x080fe40003f06270 */
[----:B------:R-:W-:Y:S02]  /*7250*/  ISETP.GE.AND P5, PT, R7, R58, PT ;  /* 0x0000003a0700720c */ /* 0x000fe40003fa6270 */
[----:B------:R-:W-:-:S02]  /*7260*/  IADD3 R15, R79, 0x4, RZ ;  /* 0x000000044f0f7810 */ /* 0x000fc40007ffe0ff */
[-C--:B------:R-:W-:Y:S02]  /*7270*/  ISETP.GE.AND P6, PT, R11, R58.reuse, PT ;  /* 0x0000003a0b00720c */ /* 0x080fe40003fc6270 */
[C---:B------:R-:W-:Y:S02]  /*7280*/  PRMT R6, R62.reuse, 0x7632, R6 ;  /* 0x000076323e067816 */ /* 0x040fe40000000006 */
[----:B------:R-:W-:Y:S02]  /*7290*/  IADD3 R7, R79, 0x7, RZ ;  /* 0x000000074f077810 */ /* 0x000fe40007ffe0ff */
[----:B------:R-:W-:Y:S02]  /*72a0*/  SEL R11, R62, RZ, !P5 ;  /* 0x000000ff3e0b7207 */ /* 0x000fe40006800000 */
[----:B------:R-:W-:Y:S02]  /*72b0*/  ISETP.GE.AND P3, PT, R15, R58, PT ;  /* 0x0000003a0f00720c */ /* 0x000fe40003f66270 */
[----:B------:R-:W-:-:S02]  /*72c0*/  SEL R62, R6, RZ, !P6 ;  /* 0x000000ff063e7207 */ /* 0x000fc40007000000 */
[----:B------:R-:W-:Y:S02]  /*72d0*/  IADD3 R15, R79, 0x6, RZ ;  /* 0x000000064f0f7810 */ /* 0x000fe40007ffe0ff */
[-C--:B------:R-:W-:Y:S02]  /*72e0*/  ISETP.GE.AND P6, PT, R7, R58.reuse, PT ;  /* 0x0000003a0700720c */ /* 0x080fe40003fc6270 */
[----:B------:R-:W-:Y:S02]  /*72f0*/  IADD3 R109, R79, 0x5, RZ ;  /* 0x000000054f6d7810 */ /* 0x000fe40007ffe0ff */
[----:B------:R-:W-:Y:S02]  /*7300*/  ISETP.GE.AND P5, PT, R15, R58, PT ;  /* 0x0000003a0f00720c */ /* 0x000fe40003fa6270 */
[----:B------:R-:W-:Y:S02]  /*7310*/  IADD3 R15, R79, 0x1, RZ ;  /* 0x000000014f0f7810 */ /* 0x000fe40007ffe0ff */
[----:B------:R-:W-:-:S02]  /*7320*/  @P0 PRMT R60, RZ, 0x7610, R60 ;  /* 0x00007610ff3c0816 */ /* 0x000fc4000000003c */
[-C--:B------:R-:W-:Y:S02]  /*7330*/  ISETP.GE.AND P4, PT, R109, R58.reuse, PT ;  /* 0x0000003a6d00720c */ /* 0x080fe40003f86270 */
        /* <DEDUP_REMOVED lines=12> */
.L_x_14490:
[----:B------:R-:W-:Y:S05]  /*7400*/  BSYNC B2 ;  /* 0x0000000000027941 */ /* 0x000fea0003800000 */
.L_x_14489:
        /* <DEDUP_REMOVED lines=54> */
.L_x_14492:
[----:B------:R-:W-:Y:S05]  /*7770*/  BSYNC B2 ;  /* 0x0000000000027941 */ /* 0x000fea0003800000 */
.L_x_14491:
        /* <DEDUP_REMOVED lines=29> */
[----:B------:R-:W-:Y:S02]  /*7950*/  PRMT R5, R81, 0x7632, R5 ;  /* 0x0000763251057816 */ /* 0x000fe40000000005 */
[----:B------:R-:W-:Y:S02]  /*7960*/  IADD3 R11, R79, 0x7, RZ ;  /* 0x000000074f0b7810 */ /* 0x000fe40007ffe0ff */
[----:B------:R-:W-:Y:S02]  /*7970*/  SEL R6, R81, RZ, !P5 ;  /* 0x000000ff51067207 */ /* 0x000fe40006800000 */
[----:B------:R-:W-:Y:S02]  /*7980*/  ISETP.GE.AND P3, PT, R109, R58, PT ;  /* 0x0000003a6d00720c */ /* 0x000fe40003f66270 */
[----:B------:R-:W-:-:S02]  /*7990*/  SEL R81, R5, RZ, !P6 ;  /* 0x000000ff05517207 */ /* 0x000fc40007000000 */
[----:B------:R-:W-:Y:S02]  /*79a0*/  IADD3 R109, R79, 0x6, RZ ;  /* 0x000000064f6d7810 */ /* 0x000fe40007ffe0ff */
[-C--:B------:R-:W-:Y:S02]  /*79b0*/  ISETP.GE.AND P6, PT, R11, R58.reuse, PT ;  /* 0x0000003a0b00720c */ /* 0x080fe40003fc6270 */
[----:B------:R-:W-:Y:S02]  /*79c0*/  ISETP.GE.AND P5, PT, R109, R58, PT ;  /* 0x0000003a6d00720c */ /* 0x000fe40003fa6270 */
[C---:B------:R-:W-:Y:S02]  /*79d0*/  IADD3 R111, R79.reuse, 0x5, RZ ;  /* 0x000000054f6f7810 */ /* 0x040fe40007ffe0ff */
        /* <DEDUP_REMOVED lines=15> */
.L_x_14494:
[----:B------:R-:W-:Y:S05]  /*7ad0*/  BSYNC B2 ;  /* 0x0000000000027941 */ /* 0x000fea0003800000 */
.L_x_14493:
[----:B------:R-:W-:Y:S01]  /*7ae0*/  HFMA2.BF16_V2 R80, R17, R80, -RZ.H0_H0 ;  /* 0x0000005011507231 */ /* 0x000fe200003400ff */
[----:B------:R-:W-:Y:S01]  /*7af0*/  FADD.FTZ R4, R4, R7 ;  /* 0x0000000704047221 */ /* 0x000fe20000010000 */
[----:B------:R-:W-:Y:S01]  /*7b00*/  HFMA2.BF16_V2 R81, R19, R81, -RZ.H0_H0 ;  /* 0x0000005113517231 */ /* 0x000fe200003400ff */
[----:B------:R-:W-:Y:S01]  /*7b10*/  BSSY B2, `(.L_x_14495) ;  /* 0x0000030000027945 */ /* 0x000fe20003800000 */
        /* <DEDUP_REMOVED lines=19> */
[CC--:B------:R-:W-:Y:S02]  /*7c50*/  ISETP.GE.AND P0, PT, R79.reuse, R58.reuse, PT ;  /* 0x0000003a4f00720c */ /* 0x0c0fe40003f06270 */
[----:B------:R-:W-:Y:S02]  /*7c60*/  IADD3 R11, R79, 0x4, RZ ;  /* 0x000000044f0b7810 */ /* 0x000fe40007ffe0ff */
[----:B------:R-:W-:-:S02]  /*7c70*/  ISETP.GE.AND P5, PT, R7, R58, PT ;  /* 0x0000003a0700720c */ /* 0x000fc40003fa6270 */
[-C--:B------:R-:W-:Y:S02]  /*7c80*/  ISETP.GE.AND P6, PT, R9, R58.reuse, PT ;  /* 0x0000003a0900720c */ /* 0x080fe40003fc6270 */
[----:B------:R-:W-:Y:S02]  /*7c90*/  PRMT R7, R83, 0x7632, R7 ;  /* 0x0000763253077816 */ /* 0x000fe40000000007 */
[----:B------:R-:W-:Y:S02]  /*7ca0*/  IADD3 R9, R79, 0x7, RZ ;  /* 0x000000074f097810 */ /* 0x000fe40007ffe0ff */
[----:B------:R-:W-:Y:S02]  /*7cb0*/  ISETP.GE.AND P3, PT, R11, R58, PT ;  /* 0x0000003a0b00720c */ /* 0x000fe40003f66270 */
[----:B------:R-:W-:Y:S02]  /*7cc0*/  SEL R8, R83, RZ, !P5 ;  /* 0x000000ff53087207 */ /* 0x000fe40006800000 */
[----:B------:R-:W-:-:S02]  /*7cd0*/  IADD3 R11, R79, 0x6, RZ ;  /* 0x000000064f0b7810 */ /* 0x000fc40007ffe0ff */
[----:B------:R-:W-:Y:S02]  /*7ce0*/  SEL R83, R7, RZ, !P6 ;  /* 0x000000ff07537207 */ /* 0x000fe40007000000 */
        /* <DEDUP_REMOVED lines=18> */
.L_x_14496:
[----:B------:R-:W-:Y:S05]  /*7e10*/  BSYNC B2 ;  /* 0x0000000000027941 */ /* 0x000fea0003800000 */
.L_x_14495:
        /* <DEDUP_REMOVED lines=49> */
.L_x_14498:
[----:B------:R-:W-:Y:S05]  /*8130*/  BSYNC B2 ;  /* 0x0000000000027941 */ /* 0x000fea0003800000 */
.L_x_14497:
        /* <DEDUP_REMOVED lines=30> */
[-C--:B------:R-:W-:Y:S02]  /*8320*/  ISETP.GE.AND P0, PT, R79, R58.reuse, PT ;  /* 0x0000003a4f00720c */ /* 0x080fe40003f06270 */
[-C--:B------:R-:W-:Y:S02]  /*8330*/  ISETP.GE.AND P5, PT, R5, R58.reuse, PT ;  /* 0x0000003a0500720c */ /* 0x080fe40003fa6270 */
[----:B------:R-:W-:-:S02]  /*8340*/  ISETP.GE.AND P6, PT, R7, R58, PT ;  /* 0x0000003a0700720c */ /* 0x000fc40003fc6270 */
[----:B------:R-:W-:Y:S02]  /*8350*/  PRMT R4, R91, 0x7632, R4 ;  /* 0x000076325b047816 */ /* 0x000fe40000000004 */
[----:B------:R-:W-:Y:S02]  /*8360*/  IADD3 R5, R79, 0x7, RZ ;  /* 0x000000074f057810 */ /* 0x000fe40007ffe0ff */
[----:B------:R-:W-:Y:S02]  /*8370*/  SEL R6, R91, RZ, !P5 ;  /* 0x000000ff5b067207 */ /* 0x000fe40006800000 */
[----:B------:R-:W-:Y:S02]  /*8380*/  SEL R91, R4, RZ, !P6 ;  /* 0x000000ff045b7207 */ /* 0x000fe40007000000 */
[----:B------:R-:W-:Y:S02]  /*8390*/  IADD3 R7, R79, 0x6, RZ ;  /* 0x000000064f077810 */ /* 0x000fe40007ffe0ff */
[----:B------:R-:W-:-:S02]  /*83a0*/  ISETP.GE.AND P6, PT, R5, R58, PT ;  /* 0x0000003a0500720c */ /* 0x000fc40003fc6270 */
[C---:B------:R-:W-:Y:S02]  /*83b0*/  IADD3 R15, R79.reuse, 0x4, RZ ;  /* 0x000000044f0f7810 */ /* 0x040fe40007ffe0ff */
[----:B------:R-:W-:Y:S02]  /*83c0*/  IADD3 R81, R79, 0x5, RZ ;  /* 0x000000054f517810 */ /* 0x000fe40007ffe0ff */
[-C--:B------:R-:W-:Y:S02]  /*83d0*/  ISETP.GE.AND P5, PT, R7, R58.reuse, PT ;  /* 0x0000003a0700720c */ /* 0x080fe40003fa6270 */
[----:B------:R-:W-:Y:S02]  /*83e0*/  IADD3 R7, R79, 0x1, RZ ;  /* 0x000000014f077810 */ /* 0x000fe40007ffe0ff */
[----:B------:R-:W-:Y:S02]  /*83f0*/  @P0 PRMT R92, RZ, 0x7610, R92 ;  /* 0x00007610ff5c0816 */ /* 0x000fe4000000005c */
[----:B------:R-:W-:-:S02]  /*8400*/  ISETP.GE.AND P3, PT, R15, R58, PT ;  /* 0x0000003a0f00720c */ /* 0x000fc40003f66270 */
        /* <DEDUP_REMOVED lines=13> */
.L_x_14500:
[----:B------:R-:W-:Y:S05]  /*84e0*/  BSYNC B2 ;  /* 0x0000000000027941 */ /* 0x000fea0003800000 */
.L_x_14499:
        /* <DEDUP_REMOVED lines=49> */
.L_x_14502:
[----:B------:R-:W-:Y:S05]  /*8800*/  BSYNC B2 ;  /* 0x0000000000027941 */ /* 0x000fea0003800000 */
.L_x_14501:
        /* <DEDUP_REMOVED lines=23> */
[-C--:B------:R-:W-:Y:S02]  /*8980*/  ISETP.GE.AND P0, PT, R79, R58.reuse, PT ;  /* 0x0000003a4f00720c */ /* 0x080fe40003f06270 */
[----:B------:R-:W-:-:S02]  /*8990*/  ISETP.GE.AND P5, PT, R11, R58, PT ;  /* 0x0000003a0b00720c */ /* 0x000fc40003fa6270 */
[----:B------:R-:W-:Y:S02]  /*89a0*/  IADD3 R81, R79, 0x4, RZ ;  /* 0x000000044f517810 */ /* 0x000fe40007ffe0ff */
[-C--:B------:R-:W-:Y:S02]  /*89b0*/  ISETP.GE.AND P6, PT, R15, R58.reuse, PT ;  /* 0x0000003a0f00720c */ /* 0x080fe40003fc6270 */
[C---:B------:R-:W-:Y:S02]  /*89c0*/  PRMT R8, R100.reuse, 0x7632, R8 ;  /* 0x0000763264087816 */ /* 0x040fe40000000008 */
[----:B------:R-:W-:Y:S02]  /*89d0*/  IADD3 R15, R79, 0x7, RZ ;  /* 0x000000074f0f7810 */ /* 0x000fe40007ffe0ff */
[----:B------:R-:W-:Y:S02]  /*89e0*/  SEL R11, R100, RZ, !P5 ;  /* 0x000000ff640b7207 */ /* 0x000fe40006800000 */
[----:B------:R-:W-:-:S02]  /*89f0*/  ISETP.GE.AND P3, PT, R81, R58, PT ;  /* 0x0000003a5100720c */ /* 0x000fc40003f66270 */
[----:B------:R-:W-:Y:S02]  /*8a00*/  SEL R100, R8, RZ, !P6 ;  /* 0x000000ff08647207 */ /* 0x000fe40007000000 */
[----:B------:R-:W-:Y:S02]  /*8a10*/  IADD3 R81, R79, 0x6, RZ ;  /* 0x000000064f517810 */ /* 0x000fe40007ffe0ff */
[-C--:B------:R-:W-:Y:S02]  /*8a20*/  ISETP.GE.AND P6, PT, R15, R58.reuse, PT ;  /* 0x0000003a0f00720c */ /* 0x080fe40003fc6270 */
[----:B------:R-:W-:Y:S02]  /*8a30*/  ISETP.GE.AND P5, PT, R81, R58, PT ;  /* 0x0000003a5100720c */ /* 0x000fe40003fa6270 */
[C---:B------:R-:W-:Y:S02]  /*8a40*/  IADD3 R83, R79.reuse, 0x5, RZ ;  /* 0x000000054f537810 */ /* 0x040fe40007ffe0ff */
[----:B------:R-:W-:-:S02]  /*8a50*/  IADD3 R81, R79, 0x1, RZ ;  /* 0x000000014f517810 */ /* 0x000fc40007ffe0ff */
[----:B------:R-:W-:Y:S02]  /*8a60*/  @P0 PRMT R99, RZ, 0x7610, R99 ;  /* 0x00007610ff630816 */ /* 0x000fe40000000063 */
        /* <DEDUP_REMOVED lines=13> */
.L_x_14504:
[----:B------:R-:W-:Y:S05]  /*8b40*/  BSYNC B2 ;  /* 0x0000000000027941 */ /* 0x000fea0003800000 */
.L_x_14503:
        /* <DEDUP_REMOVED lines=25> */
[----:B------:R-:W-:Y:S02]  /*8ce0*/  IADD3 R15, R79, 0x7, RZ ;  /* 0x000000074f0f7810 */ /* 0x000fe40007ffe0ff */
[----:B------:R-:W-:Y:S02]  /*8cf0*/  ISETP.GE.AND P6, PT, R11, R58, PT ;  /* 0x0000003a0b00720c */ /* 0x000fe40003fc6270 */
[C---:B------:R-:W-:Y:S02]  /*8d00*/  IADD3 R9, R79.reuse, 0x4, RZ ;  /* 0x000000044f097810 */ /* 0x040fe40007ffe0ff */
[----:B------:R-:W-:Y:S02]  /*8d10*/  SEL R11, R104, RZ, !P0 ;  /* 0x000000ff680b7207 */ /* 0x000fe40004000000 */
[----:B------:R-:W-:-:S02]  /*8d20*/  IADD3 R81, R79, 0x6, RZ ;  /* 0x000000064f517810 */ /* 0x000fc40007ffe0ff */
[-C--:B------:R-:W-:Y:S02]  /*8d30*/  ISETP.GE.AND P0, PT, R15, R58.reuse, PT ;  /* 0x0000003a0f00720c */ /* 0x080fe40003f06270 */
[-C--:B------:R-:W-:Y:S02]  /*8d40*/  ISETP.GE.AND P4, PT, R9, R58.reuse, PT ;  /* 0x0000003a0900720c */ /* 0x080fe40003f86270 */
[----:B------:R-:W-:Y:S02]  /*8d50*/  ISETP.GE.AND P1, PT, R81, R58, PT ;  /* 0x0000003a5100720c */ /* 0x000fe40003f26270 */
[----:B------:R-:W-:Y:S02]  /*8d60*/  PRMT R9, R104, 0x7632, R9 ;  /* 0x0000763268097816 */ /* 0x000fe40000000009 */
[----:B------:R-:W-:Y:S02]  /*8d70*/  IADD3 R81, R79, 0x1, RZ ;  /* 0x000000014f517810 */ /* 0x000fe40007ffe0ff */
        /* <DEDUP_REMOVED lines=14> */
.L_x_14506:
[----:B------:R-:W-:Y:S05]  /*8e60*/  BSYNC B2 ;  /* 0x0000000000027941 */ /* 0x000fea0003800000 */
.L_x_14505:
        /* <DEDUP_REMOVED lines=30> */
.L_x_14474:
[----:B------:R-:W-:Y:S05]  /*9050*/  BSYNC B0 ;  /* 0x0000000000007941 */ /* 0x000fea0003800000 */
.L_x_14473:
[----:B------:R-:W-:Y:S02]  /*9060*/  IADD3 R0, P0, R0, 0x10, RZ ;  /* 0x0000001000007810 */ /* 0x000fe40007f1e0ff */
[----:B------:R-:W-:-:S02]  /*9070*/  IADD3 R79, R79, 0x80, RZ ;  /* 0x000000804f4f7810 */ /* 0x000fc40007ffe0ff */
[----:B------:R-:W-:Y:S01]  /*9080*/  IADD3 R43, R43, 0x200, RZ ;  /* 0x000002002b2b7810 */ /* 0x000fe20007ffe0ff */
[----:B------:R-:W-:Y:S01]  /*9090*/  IMAD.X R25, RZ, RZ, R25, P0 ;  /* 0x000000ffff197224 */ /* 0x000fe200000e0619 */
[----:B------:R-:W-:Y:S01]  /*90a0*/  IADD3 R108, R108, 0x80, RZ ;  /* 0x000000806c6c7810 */ /* 0x000fe20007ffe0ff */
[----:B------:R-:W-:Y:S01]  /*90b0*/  @P2 CALL.REL.NOINC `(.L_x_14472) ;  /* 0x0000001000002944 */ /* 0x000fe20003c00000 */
[----:B------:R-:W-:Y:S05]  /*90c0*/  BRA `(.L_x_14507) ;  /* 0xffffbec000007947 */ /* 0x000fea000383ffff */
.L_x_14472:
[----:B------:R-:W-:Y:S05]  /*90d0*/  BSYNC B1 ;  /* 0x0000000000017941 */ /* 0x000fea0003800000 */
.L_x_14470:
[----:B------:R-:W0:Y:S01]  /*90e0*/  SHFL.BFLY PT, R4, R31, 0x2, 0x1f ;  /* 0x0c401f001f047f89 */ /* 0x000e2200000e0000 */
[----:B------:R-:W-:Y:S01]  /*90f0*/  IADD3 R32, R57, 0x1f, RZ ;  /* 0x0000001f39207810 */ /* 0x000fe20007ffe0ff */
[----:B------:R-:W-:Y:S02]  /*9100*/  BSSY B0, `(.L_x_14508) ;  /* 0x000005f000007945 */ /* 0x000fe40003800000 */
[----:B------:R-:W1:Y:S01]  /*9110*/  SHFL.BFLY PT, R0, R27, 0x2, 0x1f ;  /* 0x0c401f001b007f89 */ /* 0x000e6200000e0000 */
[----:B------:R-:W-:-:S03]  /*9120*/  ISETP.GT.U32.AND P3, PT, R32, 0x3e, PT ;  /* 0x0000003e2000780c */ /* 0x000fc60003f64070 */
[----:B------:R-:W2:Y:S04]  /*9130*/  SHFL.BFLY PT, R12, R37, 0x2, 0x1f ;  /* 0x0c401f00250c7f89 */ /* 0x000ea800000e0000 */
[----:B------:R-:W3:Y:S04]  /*9140*/  SHFL.BFLY PT, R9, R28, 0x2, 0x1f ;  /* 0x0c401f001c097f89 */ /* 0x000ee800000e0000 */
[----:B------:R-:W4:Y:S04]  /*9150*/  SHFL.BFLY PT, R3, R22, 0x2, 0x1f ;  /* 0x0c401f0016037f89 */ /* 0x000f2800000e0000 */
[----:B------:R-:W4:Y:S04]  /*9160*/  SHFL.BFLY PT, R5, R24, 0x2, 0x1f ;  /* 0x0c401f0018057f89 */ /* 0x000f2800000e0000 */
[----:B------:R-:W4:Y:S01]  /*9170*/  SHFL.BFLY PT, R7, R26, 0x2, 0x1f ;  /* 0x0c401f001a077f89 */ /* 0x000f2200000e0000 */
[----:B0-----:R-:W-:-:S03]  /*9180*/  FADD.FTZ R31, R4, R31 ;  /* 0x0000001f041f7221 */ /* 0x001fc60000010000 */
[----:B------:R-:W0:Y:S01]  /*9190*/  SHFL.BFLY PT, R2, R29, 0x2, 0x1f ;  /* 0x0c401f001d027f89 */ /* 0x000e2200000e0000 */
[----:B-1----:R-:W-:Y:S01]  /*91a0*/  FADD.FTZ R27, R0, R27 ;  /* 0x0000001b001b7221 */ /* 0x002fe20000010000 */
[----:B------:R-:W-:Y:S02]  /*91b0*/  LOP3.LUT R0, R51, 0x3, RZ, 0xc0, !PT ;  /* 0x0000000333007812 */ /* 0x000fe400078ec0ff */
[----:B------:R-:W1:Y:S01]  /*91c0*/  SHFL.BFLY PT, R11, R30, 0x2, 0x1f ;  /* 0x0c401f001e0b7f89 */ /* 0x000e6200000e0000 */
[----:B--2---:R-:W-:Y:S01]  /*91d0*/  FADD.FTZ R21, R12, R37 ;  /* 0x000000250c157221 */ /* 0x004fe20000010000 */
[----:B------:R-:W-:Y:S02]  /*91e0*/  ISETP.NE.AND P2, PT, R0, RZ, PT ;  /* 0x000000ff0000720c */ /* 0x000fe40003f45270 */
[----:B------:R-:W2:Y:S01]  /*91f0*/  SHFL.BFLY PT, R6, R33, 0x2, 0x1f ;  /* 0x0c401f0021067f89 */ /* 0x000ea200000e0000 */
[----:B---3--:R-:W-:Y:S01]  /*9200*/  FADD.FTZ R9, R9, R28 ;  /* 0x0000001c09097221 */ /* 0x008fe20000010000 */
[----:B------:R-:W-:-:S02]  /*9210*/  ISETP.GT.OR P0, PT, R57, 0x3f, P2 ;  /* 0x0000003f3900780c */ /* 0x000fc40001704670 */
[----:B------:R-:W3:Y:S01]  /*9220*/  SHFL.BFLY PT, R13, R34, 0x2, 0x1f ;  /* 0x0c401f00220d7f89 */ /* 0x000ee200000e0000 */
[----:B----4-:R-:W-:Y:S01]  /*9230*/  FADD.FTZ R3, R3, R22 ;  /* 0x0000001603037221 */ /* 0x010fe20000010000 */
[----:B------:R-:W-:Y:S02]  /*9240*/  ISETP.GT.OR P1, PT, R57, 0x1f, P2 ;  /* 0x0000001f3900780c */ /* 0x000fe40001724670 */
[----:B------:R-:W4:Y:S01]  /*9250*/  SHFL.BFLY PT, R8, R35, 0x2, 0x1f ;  /* 0x0c401f0023087f89 */ /* 0x000f2200000e0000 */
[----:B------:R-:W-:-:S03]  /*9260*/  FADD.FTZ R5, R5, R24 ;  /* 0x0000001805057221 */ /* 0x000fc60000010000 */
[----:B------:R-:W4:Y:S01]  /*9270*/  SHFL.BFLY PT, R19, R36, 0x2, 0x1f ;  /* 0x0c401f0024137f89 */ /* 0x000f2200000e0000 */
[----:B------:R-:W-:-:S03]  /*9280*/  FADD.FTZ R7, R7, R26 ;  /* 0x0000001a07077221 */ /* 0x000fc60000010000 */
[----:B------:R-:W4:Y:S01]  /*9290*/  SHFL.BFLY PT, R23, R38, 0x2, 0x1f ;  /* 0x0c401f0026177f89 */ /* 0x000f2200000e0000 */
[----:B0-----:R-:W-:Y:S01]  /*92a0*/  FADD.FTZ R10, R2, R29 ;  /* 0x0000001d020a7221 */ /* 0x001fe20000010000 */
[----:B------:R-:W-:Y:S02]  /*92b0*/  LOP3.LUT R29, R57, 0xffffffe0, RZ, 0xc0, !PT ;  /* 0xffffffe0391d7812 */ /* 0x000fe400078ec0ff */
[----:B------:R-:W0:Y:S01]  /*92c0*/  SHFL.BFLY PT, R14, R39, 0x2, 0x1f ;  /* 0x0c401f00270e7f89 */ /* 0x000e2200000e0000 */
[----:B-1----:R-:W-:Y:S01]  /*92d0*/  FADD.FTZ R30, R11, R30 ;  /* 0x0000001e0b1e7221 */ /* 0x002fe20000010000 */
[----:B------:R-:W-:Y:S02]  /*92e0*/  ISETP.NE.OR P4, PT, R29, 0x20, P2 ;  /* 0x000000201d00780c */ /* 0x000fe40001785670 */
[----:B------:R-:W1:Y:S01]  /*92f0*/  SHFL.BFLY PT, R41, R40, 0x2, 0x1f ;  /* 0x0c401f0028297f89 */ /* 0x000e6200000e0000 */
[----:B--2---:R-:W-:-:S03]  /*9300*/  FADD.FTZ R33, R6, R33 ;  /* 0x0000002106217221 */ /* 0x004fc60000010000 */
[----:B------:R-:W2:Y:S01]  /*9310*/  SHFL.BFLY PT, R12, R31, 0x1, 0x1f ;  /* 0x0c201f001f0c7f89 */ /* 0x000ea200000e0000 */
[----:B---3--:R-:W-:Y:S01]  /*9320*/  FADD.FTZ R15, R13, R34 ;  /* 0x000000220d0f7221 */ /* 0x008fe20000010000 */
[----:B------:R-:W-:Y:S01]  /*9330*/  SHF.R.S32.HI R34, RZ, 0x1f, R51 ;  /* 0x0000001fff227819 */ /* 0x000fe20000011433 */
[----:B----4-:R-:W-:Y:S01]  /*9340*/  FADD.FTZ R17, R8, R35 ;  /* 0x0000002308117221 */ /* 0x010fe20000010000 */
[----:B------:R-:W3:Y:S01]  /*9350*/  SHFL.BFLY PT, R0, R3, 0x1, 0x1f ;  /* 0x0c201f0003007f89 */ /* 0x000ee200000e0000 */
[----:B------:R-:W-:Y:S01]  /*9360*/  LOP3.LUT R35, R57, 0xffffffc0, RZ, 0xc0, !PT ;  /* 0xffffffc039237812 */ /* 0x000fe200078ec0ff */
[----:B------:R-:W-:Y:S02]  /*9370*/  FADD.FTZ R19, R19, R36 ;  /* 0x0000002413137221 */ /* 0x000fe40000010000 */
[----:B------:R-:W4:Y:S01]  /*9380*/  SHFL.BFLY PT, R2, R5, 0x1, 0x1f ;  /* 0x0c201f0005027f89 */ /* 0x000f2200000e0000 */
[----:B------:R-:W-:Y:S01]  /*9390*/  ISETP.NE.OR P5, PT, R35, 0x40, P2 ;  /* 0x000000402300780c */ /* 0x000fe200017a5670 */
[----:B------:R-:W-:-:S02]  /*93a0*/  FADD.FTZ R23, R23, R38 ;  /* 0x0000002617177221 */ /* 0x000fc40000010000 */
[----:B------:R-:W4:Y:S01]  /*93b0*/  SHFL.BFLY PT, R4, R7, 0x1, 0x1f ;  /* 0x0c201f0007047f89 */ /* 0x000f2200000e0000 */
[----:B------:R-:W-:Y:S01]  /*93c0*/  LEA.HI R51, R34, R51, RZ, 0x2 ;  /* 0x0000003322337211 */ /* 0x000fe200078f10ff */
[----:B0-----:R-:W-:Y:S02]  /*93d0*/  FADD.FTZ R25, R14, R39 ;  /* 0x000000270e197221 */ /* 0x001fe40000010000 */
[----:B------:R-:W0:Y:S01]  /*93e0*/  SHFL.BFLY PT, R6, R27, 0x1, 0x1f ;  /* 0x0c201f001b067f89 */ /* 0x000e2200000e0000 */
[----:B-1----:R-:W-:-:S03]  /*93f0*/  FADD.FTZ R28, R41, R40 ;  /* 0x00000028291c7221 */ /* 0x002fc60000010000 */
[----:B------:R-:W1:Y:S01]  /*9400*/  SHFL.BFLY PT, R8, R9, 0x1, 0x1f ;  /* 0x0c201f0009087f89 */ /* 0x000e6200000e0000 */
[----:B--2---:R-:W-:-:S03]  /*9410*/  FADD.FTZ R39, R31, R12 ;  /* 0x0000000c1f277221 */ /* 0x004fc60000010000 */
[----:B------:R-:W2:Y:S01]  /*9420*/  SHFL.BFLY PT, R11, R10, 0x1, 0x1f ;  /* 0x0c201f000a0b7f89 */ /* 0x000ea200000e0000 */
[----:B------:R-:W-:-:S03]  /*9430*/  SHF.R.S32.HI R31, RZ, 0x2, R51 ;  /* 0x00000002ff1f7819 */ /* 0x000fc60000011433 */
        /* <DEDUP_REMOVED lines=13> */
[----:B------:R-:W2:Y:S01]  /*9510*/  SHFL.BFLY PT, R24, R23, 0x1, 0x1f ;  /* 0x0c201f0017187f89 */ /* 0x000ea200000e0000 */
[----:B------:R-:W-:-:S03]  /*9520*/  FADD.FTZ R38, R30, R13 ;  /* 0x0000000d1e267221 */ /* 0x000fc60000010000 */
        /* <DEDUP_REMOVED lines=28> */
.L_x_14509:
[----:B------:R-:W-:Y:S05]  /*96f0*/  BSYNC B0 ;  /* 0x0000000000007941 */ /* 0x000fea0003800000 */
.L_x_14508:
        /* <DEDUP_REMOVED lines=35> */
.L_x_14511:
[----:B------:R-:W-:Y:S05]  /*9930*/  BSYNC B0 ;  /* 0x0000000000007941 */ /* 0x000fea0003800000 */
.L_x_14510:
        /* <DEDUP_REMOVED lines=19> */
.L_x_14513:
[----:B------:R-:W-:Y:S05]  /*9a70*/  BSYNC B0 ;  /* 0x0000000000007941 */ /* 0x000fea0003800000 */
.L_x_14512:
        /* <DEDUP_REMOVED lines=36> */
.L_x_14515:
[----:B------:R-:W-:Y:S05]  /*9cc0*/  BSYNC B0 ;  /* 0x0000000000007941 */ /* 0x000fea0003800000 */
.L_x_14514:
[----:B------:R-:W-:Y:S06]  /*9cd0*/  BAR.SYNC.DEFER_BLOCKING 0x0 ;  /* 0x0000000000007b1d */ /* 0x000fec0000010000 */
[----:B------:R-:W-:Y:S05]  /*9ce0*/  @P3 EXIT ;  /* 0x000000000000394d */ /* 0x000fea0003800000 */
[----:B------:R-:W-:Y:S05]  /*9cf0*/  @P2 EXIT ;  /* 0x000000000000294d */ /* 0x000fea0003800000 */
[----:B------:R-:W2:Y:S01]  /*9d00*/  S2UR UR4, SR_CTAID.Y ;  /* 0x00000000000479c3 */ /* 0x000ea20000002600 */
[----:B------:R-:W-:Y:S01]  /*9d10*/  ULDC UR7, c[0x0][0xc] ;  /* 0x0000030000077ab9 */ /* 0x000fe20000000800 */
[C---:B------:R-:W-:Y:S02]  /*9d20*/  IADD3 R2, R31.reuse, 0x8, RZ ;  /* 0x000000081f027810 */ /* 0x040fe40007ffe0ff */
[----:B------:R-:W-:-:S02]  /*9d30*/  IADD3 R6, R31, 0x10, RZ ;  /* 0x000000101f067810 */ /* 0x000fc40007ffe0ff */
[C---:B------:R-:W-:Y:S02]  /*9d40*/  IADD3 R7, R31.reuse, 0x18, RZ ;  /* 0x000000181f077810 */ /* 0x040fe40007ffe0ff */
[----:B------:R-:W3:Y:S01]  /*9d50*/  S2UR UR5, SR_CTAID.X ;  /* 0x00000000000579c3 */ /* 0x000ee20000002500 */
[C---:B------:R-:W-:Y:S02]  /*9d60*/  IADD3 R15, R31.reuse, 0x38, RZ ;  /* 0x000000381f0f7810 */ /* 0x040fe40007ffe0ff */
[C---:B------:R-:W-:Y:S02]  /*9d70*/  IADD3 R19, R31.reuse, 0x48, RZ ;  /* 0x000000481f137810 */ /* 0x040fe40007ffe0ff */
[----:B------:R-:W-:Y:S02]  /*9d80*/  IADD3 R25, R31, 0x60, RZ ;  /* 0x000000601f197810 */ /* 0x000fe40007ffe0ff */
[----:B01----:R-:W-:Y:S01]  /*9d90*/  F2FP.BF16.PACK_AB R0, R29, R0 ;  /* 0x000000001d00723e */ /* 0x003fe200000010ff */
[----:B------:R-:W0:Y:S01]  /*9da0*/  S2UR UR6, SR_CTAID.Z ;  /* 0x00000000000679c3 */ /* 0x000e220000002700 */
[----:B------:R-:W-:-:S02]  /*9db0*/  F2FP.BF16.PACK_AB R34, R35, R34 ;  /* 0x000000222322723e */ /* 0x000fc400000010ff */
[----:B------:R-:W-:Y:S02]  /*9dc0*/  PRMT R35, R0, 0x7632, R35 ;  /* 0x0000763200237816 */ /* 0x000fe40000000023 */
[----:B------:R-:W-:Y:S02]  /*9dd0*/  IADD3 R30, R31, 0x70, RZ ;  /* 0x000000701f1e7810 */ /* 0x000fe40007ffe0ff */
[----:B------:R-:W-:Y:S01]  /*9de0*/  F2FP.BF16.PACK_AB R36, R37, R36 ;  /* 0x000000242524723e */ /* 0x000fe200000010ff */
[----:B--2---:R-:W-:Y:S01]  /*9df0*/  UIMAD UR4, UR4, UR7, URZ ;  /* 0x00000007040472a4 */ /* 0x004fe2000f8e023f */
[----:B------:R-:W-:Y:S02]  /*9e00*/  F2FP.BF16.PACK_AB R38, R39, R38 ;  /* 0x000000262726723e */ /* 0x000fe400000010ff */
[----:B------:R-:W-:Y:S01]  /*9e10*/  ULDC UR7, c[0x0][0x14] ;  /* 0x0000050000077ab9 */ /* 0x000fe20000000800 */
[----:B------:R-:W-:Y:S02]  /*9e20*/  F2FP.BF16.PACK_AB R40, R41, R40 ;  /* 0x000000282928723e */ /* 0x000fe400000010ff */
[----:B------:R-:W-:Y:S01]  /*9e30*/  F2FP.BF16.PACK_AB R42, R43, R42 ;  /* 0x0000002a2b2a723e */ /* 0x000fe200000010ff */
[----:B---3--:R-:W-:Y:S01]  /*9e40*/  UIMAD UR5, UR5, UR7, URZ ;  /* 0x00000007050572a4 */ /* 0x008fe2000f8e023f */
[----:B------:R-:W-:Y:S01]  /*9e50*/  F2FP.BF16.PACK_AB R44, R45, R44 ;  /* 0x0000002c2d2c723e */ /* 0x000fe200000010ff */
[----:B------:R-:W-:Y:S01]  /*9e60*/  UIMAD UR7, UR4, UR7, URZ ;  /* 0x00000007040772a4 */ /* 0x000fe2000f8e023f */
[----:B------:R-:W-:Y:S01]  /*9e70*/  F2FP.BF16.PACK_AB R46, R47, R46 ;  /* 0x0000002e2f2e723e */ /* 0x000fe200000010ff */
[----:B------:R-:W-:-:S02]  /*9e80*/  USHF.L.U32 UR5, UR5, 0x7, URZ ;  /* 0x0000000705057899 */ /* 0x000fc4000800063f */
[----:B0-----:R-:W-:Y:S02]  /*9e90*/  USHF.L.U32 UR4, UR6, 0x7, URZ ;  /* 0x0000000706047899 */ /* 0x001fe4000800063f */
[----:B------:R-:W-:Y:S02]  /*9ea0*/  USHF.L.U32 UR6, UR7, 0x7, URZ ;  /* 0x0000000707067899 */ /* 0x000fe4000800063f */
[----:B------:R-:W-:Y:S02]  /*9eb0*/  USHF.R.S32.HI UR7, URZ, 0x1f, UR4 ;  /* 0x0000001f3f077899 */ /* 0x000fe40008011404 */
[----:B------:R-:W-:Y:S02]  /*9ec0*/  USHF.R.S32.HI UR8, URZ, 0x1f, UR5 ;  /* 0x0000001f3f087899 */ /* 0x000fe40008011405 */
[----:B------:R-:W-:Y:S02]  /*9ed0*/  USHF.R.S32.HI UR9, URZ, 0x1f, UR6 ;  /* 0x0000001f3f097899 */ /* 0x000fe40008011406 */
[----:B------:R-:W-:-:S04]  /*9ee0*/  UIADD3 UR4, UP0, UP1, UR6, UR5, UR4 ;  /* 0x0000000506047290 */ /* 0x000fc8000f91e004 */
[----:B------:R-:W-:Y:S02]  /*9ef0*/  UIADD3.X UR7, UR9, UR8, UR7, UP0, UP1 ;  /* 0x0000000809077290 */ /* 0x000fe400087e2407 */
[C---:B------:R-:W-:Y:S02]  /*9f00*/  IADD3 R3, P1, R2.reuse, UR4, RZ ;  /* 0x0000000402037c10 */ /* 0x040fe4000ff3e0ff */
[C---:B------:R-:W-:Y:S02]  /*9f10*/  IADD3 R5, P0, R31.reuse, UR4, RZ ;  /* 0x000000041f057c10 */ /* 0x040fe4000ff1e0ff */
[----:B------:R-:W-:Y:S02]  /*9f20*/  LEA.HI.X.SX32 R8, R2, UR7, 0x1, P1 ;  /* 0x0000000702087c11 */ /* 0x000fe400088f0eff */
[----:B------:R-:W-:Y:S02]  /*9f30*/  LEA.HI.X.SX32 R10, R31, UR7, 0x1, P0 ;  /* 0x000000071f0a7c11 */ /* 0x000fe400080f0eff */
[----:B------:R-:W-:-:S02]  /*9f40*/  LEA R2, P1, R3, c[0x0][0x170], 0x1 ;  /* 0x00005c0003027a11 */ /* 0x000fc400078208ff */
[----:B------:R-:W-:Y:S02]  /*9f50*/  LEA R4, P0, R5, c[0x0][0x170], 0x1 ;  /* 0x00005c0005047a11 */ /* 0x000fe400078008ff */
[C---:B------:R-:W-:Y:S02]  /*9f60*/  IADD3 R11, P2, R6.reuse, UR4, RZ ;  /* 0x00000004060b7c10 */ /* 0x040fe4000ff5e0ff */
[----:B------:R-:W-:Y:S02]  /*9f70*/  LEA.HI.X R3, R3, c[0x0][0x174], R8, 0x1, P1 ;  /* 0x00005d0003037a11 */ /* 0x000fe400008f0c08 */
[----:B------:R-:W-:Y:S02]  /*9f80*/  LEA.HI.X R5, R5, c[0x0][0x174], R10, 0x1, P0 ;  /* 0x00005d0005057a11 */ /* 0x000fe400000f0c0a */
[----:B------:R-:W-:Y:S02]  /*9f90*/  IADD3 R9, P1, R7, UR4, RZ ;  /* 0x0000000407097c10 */ /* 0x000fe4000ff3e0ff */
[----:B------:R-:W-:Y:S01]  /*9fa0*/  LEA.HI.X.SX32 R14, R6, UR7, 0x1, P2 ;  /* 0x00000007060e7c11 */ /* 0x000fe200090f0eff */
[----:B------:R-:W-:Y:S01]  /*9fb0*/  STG.E.U16 [R4.64], R0 ;  /* 0x0000000004007986 */ /* 0x000fe2000c10150a */
[----:B------:R-:W-:-:S02]  /*9fc0*/  LEA R6, P0, R11, c[0x0][0x170], 0x1 ;  /* 0x00005c000b067a11 */ /* 0x000fc400078008ff */
[----:B------:R-:W-:Y:S01]  /*9fd0*/  IADD3 R10, R31, 0x20, RZ ;  /* 0x000000201f0a7810 */ /* 0x000fe20007ffe0ff */
[----:B------:R0:W-:Y:S01]  /*9fe0*/  STG.E.U16 [R2.64], R35 ;  /* 0x0000002302007986 */ /* 0x0001e2000c10150a */
        /* <DEDUP_REMOVED lines=12> */
[----:B------:R-:W-:-:S02]  /*a0b0*/  LEA.HI.X R11, R17, c[0x0][0x174], R18, 0x1, P0 ;  /* 0x00005d00110b7a11 */ /* 0x000fc400000f0c12 */
[----:B------:R-:W-:Y:S02]  /*a0c0*/  LEA R12, P1, R13, c[0x0][0x170], 0x1 ;  /* 0x00005c000d0c7a11 */ /* 0x000fe400078208ff */
[C---:B------:R-:W-:Y:S02]  /*a0d0*/  IADD3 R21, P0, R14.reuse, UR4, RZ ;  /* 0x000000040e157c10 */ /* 0x040fe4000ff1e0ff */
[----:B------:R-:W-:Y:S02]  /*a0e0*/  IADD3 R17, P2, R15, UR4, RZ ;  /* 0x000000040f117c10 */ /* 0x000fe4000ff5e0ff */
[----:B------:R-:W-:Y:S02]  /*a0f0*/  IADD3 R18, R31, 0x40, RZ ;  /* 0x000000401f127810 */ /* 0x000fe40007ffe0ff */
[----:B------:R-:W-:Y:S02]  /*a100*/  LEA.HI.X R13, R13, c[0x0][0x174], R16, 0x1, P1 ;  /* 0x00005d000d0d7a11 */ /* 0x000fe400008f0c10 */
[----:B------:R-:W-:-:S02]  /*a110*/  LEA.HI.X.SX32 R22, R14, UR7, 0x1, P0 ;  /* 0x000000070e167c11 */ /* 0x000fc400080f0eff */
[----:B------:R-:W-:Y:S02]  /*a120*/  LEA.HI.X.SX32 R20, R15, UR7, 0x1, P2 ;  /* 0x000000070f147c11 */ /* 0x000fe400090f0eff */
[----:B------:R-:W-:Y:S02]  /*a130*/  LEA R14, P0, R21, c[0x0][0x170], 0x1 ;  /* 0x00005c00150e7a11 */ /* 0x000fe400078008ff */
[----:B------:R-:W-:Y:S02]  /*a140*/  LEA R16, P1, R17, c[0x0][0x170], 0x1 ;  /* 0x00005c0011107a11 */ /* 0x000fe400078208ff */
        /* <DEDUP_REMOVED lines=16> */
[----:B------:R-:W-:Y:S02]  /*a250*/  IADD3 R27, P2, R25, UR4, RZ ;  /* 0x00000004191b7c10 */ /* 0x000fe4000ff5e0ff */
[----:B------:R-:W-:Y:S02]  /*a260*/  LEA.HI.X.SX32 R33, R23, UR7, 0x1, P1 ;  /* 0x0000000717217c11 */ /* 0x000fe400088f0eff */
[----:B------:R-:W-:Y:S02]  /*a270*/  LEA R24, P1, R28, c[0x0][0x170], 0x1 ;  /* 0x00005c001c187a11 */ /* 0x000fe400078208ff */
[----:B------:R-:W-:Y:S02]  /*a280*/  LEA.HI.X R23, R26, c[0x0][0x174], R49, 0x1, P0 ;  /* 0x00005d001a177a11 */ /* 0x000fe400000f0c31 */
[----:B------:R-:W-:-:S02]  /*a290*/  LEA.HI.X.SX32 R32, R25, UR7, 0x1, P2 ;  /* 0x0000000719207c11 */ /* 0x000fc400090f0eff */
[----:B------:R-:W-:Y:S02]  /*a2a0*/  LEA R26, P0, R27, c[0x0][0x170], 0x1 ;  /* 0x00005c001b1a7a11 */ /* 0x000fe400078008ff */
[----:B------:R-:W-:Y:S02]  /*a2b0*/  LEA.HI.X R25, R28, c[0x0][0x174], R33, 0x1, P1 ;  /* 0x00005d001c197a11 */ /* 0x000fe400008f0c21 */
[C---:B------:R-:W-:Y:S02]  /*a2c0*/  IADD3 R28, R31.reuse, 0x68, RZ ;  /* 0x000000681f1c7810 */ /* 0x040fe40007ffe0ff */
[----:B------:R-:W-:Y:S02]  /*a2d0*/  IADD3 R31, R31, 0x78, RZ ;  /* 0x000000781f1f7810 */ /* 0x000fe40007ffe0ff */
[----:B------:R-:W-:Y:S02]  /*a2e0*/  LEA.HI.X R27, R27, c[0x0][0x174], R32, 0x1, P0 ;  /* 0x00005d001b1b7a11 */ /* 0x000fe400000f0c20 */
[----:B0-----:R-:W-:-:S02]  /*a2f0*/  PRMT R3, R34, 0x7632, R3 ;  /* 0x0000763222037816 */ /* 0x001fc40000000003 */
[----:B------:R-:W-:Y:S02]  /*a300*/  IADD3 R51, P0, R28, UR4, RZ ;  /* 0x000000041c337c10 */ /* 0x000fe4000ff1e0ff */
[----:B------:R-:W-:Y:S01]  /*a310*/  IADD3 R49, P1, R30, UR4, RZ ;  /* 0x000000041e317c10 */ /* 0x000fe2000ff3e0ff */
[----:B------:R-:W-:Y:S01]  /*a320*/  STG.E.U16 [R8.64], R3 ;  /* 0x0000000308007986 */ /* 0x000fe2000c10150a */
[----:B------:R-:W-:Y:S02]  /*a330*/  PRMT R5, R36, 0x7632, R5 ;  /* 0x0000763224057816 */ /* 0x000fe40000000005 */
[----:B------:R-:W-:Y:S01]  /*a340*/  IADD3 R33, P2, R31, UR4, RZ ;  /* 0x000000041f217c10 */ /* 0x000fe2000ff5e0ff */
[----:B------:R-:W-:Y:S01]  /*a350*/  STG.E.U16 [R10.64], R36 ;  /* 0x000000240a007986 */ /* 0x000fe2000c10150a */
[----:B------:R-:W-:Y:S02]  /*a360*/  PRMT R0, R38, 0x7632, R0 ;  /* 0x0000763226007816 */ /* 0x000fe40000000000 */
[----:B------:R-:W-:Y:S01]  /*a370*/  LEA.HI.X.SX32 R52, R28, UR7, 0x1, P0 ;  /* 0x000000071c347c11 */ /* 0x000fe200080f0eff */
[----:B------:R0:W-:Y:S01]  /*a380*/  STG.E.U16 [R12.64], R5 ;  /* 0x000000050c007986 */ /* 0x0001e2000c10150a */
[----:B------:R-:W-:-:S02]  /*a390*/  LEA.HI.X.SX32 R50, R30, UR7, 0x1, P1 ;  /* 0x000000071e327c11 */ /* 0x000fc400088f0eff */
[----:B------:R-:W-:Y:S01]  /*a3a0*/  LEA R28, P0, R51, c[0x0][0x170], 0x1 ;  /* 0x00005c00331c7a11 */ /* 0x000fe200078008ff */
[----:B------:R1:W-:Y:S01]  /*a3b0*/  STG.E.U16 [R14.64], R38 ;  /* 0x000000260e007986 */ /* 0x0003e2000c10150a */
[----:B------:R-:W-:Y:S02]  /*a3c0*/  PRMT R2, R40, 0x7632, R2 ;  /* 0x0000763228027816 */ /* 0x000fe40000000002 */
[----:B------:R-:W-:Y:S01]  /*a3d0*/  LEA R30, P1, R49, c[0x0][0x170], 0x1 ;  /* 0x00005c00311e7a11 */ /* 0x000fe200078208ff */
[----:B------:R2:W-:Y:S01]  /*a3e0*/  STG.E.U16 [R16.64], R0 ;  /* 0x0000000010007986 */ /* 0x0005e2000c10150a */
[----:B------:R-:W-:Y:S02]  /*a3f0*/  LEA.HI.X.SX32 R48, R31, UR7, 0x1, P2 ;  /* 0x000000071f307c11 */ /* 0x000fe400090f0eff */
[----:B------:R-:W-:Y:S01]  /*a400*/  LEA R32, P2, R33, c[0x0][0x170], 0x1 ;  /* 0x00005c0021207a11 */ /* 0x000fe200078408ff */
[----:B------:R-:W-:Y:S01]  /*a410*/  STG.E.U16 [R18.64], R40 ;  /* 0x0000002812007986 */ /* 0x000fe2000c10150a */
[----:B0-----:R-:W-:-:S02]  /*a420*/  PRMT R12, R42, 0x7632, R12 ;  /* 0x000076322a0c7816 */ /* 0x001fc4000000000c */
[----:B------:R-:W-:Y:S01]  /*a430*/  LEA.HI.X R29, R51, c[0x0][0x174], R52, 0x1, P0 ;  /* 0x00005d00331d7a11 */ /* 0x000fe200000f0c34 */
[----:B------:R-:W-:Y:S01]  /*a440*/  STG.E.U16 [R20.64], R2 ;  /* 0x0000000214007986 */ /* 0x000fe2000c10150a */
[----:B-1----:R-:W-:Y:S02]  /*a450*/  PRMT R14, R44, 0x7632, R14 ;  /* 0x000076322c0e7816 */ /* 0x002fe4000000000e */
[----:B------:R-:W-:Y:S01]  /*a460*/  LEA.HI.X R31, R49, c[0x0][0x174], R50, 0x1, P1 ;  /* 0x00005d00311f7a11 */ /* 0x000fe200008f0c32 */
[----:B------:R-:W-:Y:S01]  /*a470*/  STG.E.U16 [R22.64], R42 ;  /* 0x0000002a16007986 */ /* 0x000fe2000c10150a */
[----:B------:R-:W-:Y:S02]  /*a480*/  LEA.HI.X R33, R33, c[0x0][0x174], R48, 0x1, P2 ;  /* 0x00005d0021217a11 */ /* 0x000fe400010f0c30 */
[----:B--2---:R-:W-:Y:S01]  /*a490*/  PRMT R16, R46, 0x7632, R16 ;  /* 0x000076322e107816 */ /* 0x004fe20000000010 */
[----:B------:R-:W-:Y:S04]  /*a4a0*/  STG.E.U16 [R24.64], R12 ;  /* 0x0000000c18007986 */ /* 0x000fe8000c10150a */
[----:B------:R-:W-:Y:S04]  /*a4b0*/  STG.E.U16 [R26.64], R44 ;  /* 0x0000002c1a007986 */ /* 0x000fe8000c10150a */
[----:B------:R-:W-:Y:S04]  /*a4c0*/  STG.E.U16 [R28.64], R14 ;  /* 0x0000000e1c007986 */ /* 0x000fe8000c10150a */
[----:B------:R-:W-:Y:S04]  /*a4d0*/  STG.E.U16 [R30.64], R46 ;  /* 0x0000002e1e007986 */ /* 0x000fe8000c10150a */
[----:B------:R-:W-:Y:S01]  /*a4e0*/  STG.E.U16 [R32.64], R16 ;  /* 0x0000001020007986 */ /* 0x000fe2000c10150a */
[----:B------:R-:W-:Y:S05]  /*a4f0*/  EXIT ;  /* 0x000000000000794d */ /* 0x000fea0003800000 */
.L_x_14516:
        /* <DEDUP_REMOVED lines=16> */
.L_x_25428:


//--------------------- .text._ZN4vllm25paged_attention_v2_kernelI13__nv_bfloat16S1_Li120ELi32ELi128ELNS_18Fp8KVCacheDataTypeE0ELb1ELi512EEEvPfS3_PT_PKS4_PKT0_SA_ifPKiSC_iPKfiiiSE_SE_iiiii --------------------------
	.section	.text._ZN4vllm25paged_attention_v2_kernelI13__nv_bfloat16S1_Li120ELi32ELi128ELNS_18Fp8KVCacheDataTypeE0ELb1ELi512EEEvPfS3_PT_PKS4_PKT0_SA_ifPKiSC_iPKfiiiSE_SE_iiiii,"ax",@progbits
	.sectioninfo	@"SHI_REGISTERS=165"
	.align	128
        .global         _ZN4vllm25paged_attention_v2_kernelI13__nv_bfloat16S1_Li120ELi32ELi128ELNS_18Fp8KVCacheDataTypeE0ELb1ELi512EEEvPfS3_PT_PKS4_PKT0_SA_ifPKiSC_iPKfiiiSE_SE_iiiii
        .type           _ZN4vllm25paged_attention_v2_kernelI13__nv_bfloat16S1_Li120ELi32ELi128ELNS_18Fp8KVCacheDataTypeE0ELb1ELi512EEEvPfS3_PT_PKS4_PKT0_SA_ifPKiSC_iPKfiiiSE_SE_iiiii,@function
        .size           _ZN4vllm25paged_attention_v2_kernelI13__nv_bfloat16S1_Li120ELi32ELi128ELNS_18Fp8KVCacheDataTypeE0ELb1ELi512EEEvPfS3_PT_PKS4_PKT0_SA_ifPKiSC_iPKfiiiSE_SE_iiiii,(.L_x_25429 - _ZN4vllm25paged_attention_v2_kernelI13__nv_bfloat16S1_Li120ELi32ELi128ELNS_18Fp8KVCacheDataTypeE0ELb1ELi512EEEvPfS3_PT_PKS4_PKT0_SA_ifPKiSC_iPKfiiiSE_SE_iiiii)
        .other          _ZN4vllm25paged_attention_v2_kernelI13__nv_bfloat16S1_Li120ELi32ELi128ELNS_18Fp8KVCacheDataTypeE0ELb1ELi512EEEvPfS3_PT_PKS4_PKT0_SA_ifPKiSC_iPKfiiiSE_SE_iiiii,@"STO_CUDA_ENTRY STV_DEFAULT"
_ZN4vllm25paged_attention_v2_kernelI13__nv_bfloat16S1_Li120ELi32ELi128ELNS_18Fp8KVCacheDataTypeE0ELb1ELi512EEEvPfS3_PT_PKS4_PKT0_SA_ifPKiSC_iPKfiiiSE_SE_iiiii:
.text._ZN4vllm25paged_attention_v2_kernelI13__nv_bfloat16S1_Li120ELi32ELi128ELNS_18Fp8KVCacheDataTypeE0ELb1ELi512EEEvPfS3_PT_PKS4_PKT0_SA_ifPKiSC_iPKfiiiSE_SE_iiiii:
        /* <DEDUP_REMOVED lines=107> */
.L_x_14521:
        /* <DEDUP_REMOVED lines=15> */
.L_x_14520:
[----:B------:R-:W-:Y:S05]  /*07a0*/  BSYNC B1 ;  /* 0x0000000000017941 */ /* 0x000fea0003800000 */
.L_x_14519:
        /* <DEDUP_REMOVED lines=10> */
.L_x_14522:
        /* <DEDUP_REMOVED lines=28> */
.L_x_14518:
[----:B------:R-:W-:Y:S05]  /*0a10*/  BSYNC B0 ;  /* 0x0000000000007941 */ /* 0x000fea0003800000 */
.L_x_14517:
        /* <DEDUP_REMOVED lines=20> */
[----:B------:R-:W-:Y:S02]  /*0b60*/  IMAD.MOV.U32 R3, RZ, RZ, R6 ;  /* 0x000000ffff037224 */ /* 0x000fe400078e0006 */
[----:B------:R-:W-:Y:S02]  /*0b70*/  IMAD.MOV.U32 R2, RZ, RZ, c[0x0][0x1e8] ;  /* 0x00007a00ff027624 */ /* 0x000fe400078e00ff */
[----:B------:R-:W-:-:S03]  /*0b80*/  IMAD.HI.U32 R47, R49, R3, RZ ;  /* 0x00000003312f7227 */ /* 0x000fc600078e00ff */
[----:B------:R-:W-:Y:S01]  /*0b90*/  ISETP.GT.AND P3, PT, R2, -0x1, PT ;  /* 0xffffffff0200780c */ /* 0x000fe20003f64270 */
[----:B------:R-:W-:-:S04]  /*0ba0*/  IMAD.MOV R4, RZ, RZ, -R47 ;  /* 0x000000ffff047224 */ /* 0x000fc800078e0a2f */
[----:B------:R-:W-:-:S05]  /*0bb0*/  IMAD R3, R10, R4, R3 ;  /* 0x000000040a037224 */ /* 0x000fca00078e0203 */
[----:B------:R-:W-:-:S03]  /*0bc0*/  ISETP.GT.U32.AND P1, PT, R10, R3, PT ;  /* 0x000000030a00720c */ /* 0x000fc60003f24070 */
[----:B------:R-:W-:Y:S02]  /*0bd0*/  @!P3 IMAD.MOV.U32 R44, RZ, RZ, c[0x0][0x1d8] ;  /* 0x00007600ff2cb624 */ /* 0x000fe400078e00ff */
[----:B------:R-:W-:Y:S02]  /*0be0*/  @P3 IMAD R0, R27, c[0x0][0x1d8], R24 ;  /* 0x000076001b003a24 */ /* 0x000fe400078e0218 */
[----:B------:R-:W-:-:S06]  /*0bf0*/  @!P3 IMAD R44, R44, c[0x0][0x190], R53 ;  /* 0x000064002c2cba24 */ /* 0x000fcc00078e0235 */
[----:B------:R-:W-:Y:S01]  /*0c00*/  @!P1 IMAD.IADD R3, R3, 0x1, -R10 ;  /* 0x0000000103039824 */ /* 0x000fe200078e0a0a */
[----:B------:R-:W-:Y:S02]  /*0c10*/  @!P1 IADD3 R47, R47, 0x1, RZ ;  /* 0x000000012f2f9810 */ /* 0x000fe40007ffe0ff */
[----:B------:R-:W-:Y:S02]  /*0c20*/  ISETP.NE.AND P1, PT, RZ, c[0x0][0x1e4], PT ;  /* 0x00007900ff007a0c */ /* 0x000fe40003f25270 */
[----:B------:R-:W-:Y:S01]  /*0c30*/  ISETP.GE.U32.AND P0, PT, R3, R10, PT ;  /* 0x0000000a0300720c */ /* 0x000fe20003f06070 */
[----:B------:R-:W-:-:S04]  /*0c40*/  @!P3 IMAD.MOV R3, RZ, RZ, -c[0x0][0x1e8] ;  /* 0x80007a00ff03b624 */ /* 0x000fc800078e02ff */
[----:B------:R-:W-:Y:S02]  /*0c50*/  @!P3 IMAD R44, R44, R3, RZ ;  /* 0x000000032c2cb224 */ /* 0x000fe400078e02ff */
[----:B------:R-:W-:-:S05]  /*0c60*/  @P3 IMAD R44, R0, c[0x0][0x1e8], RZ ;  /* 0x00007a00002c3a24 */ /* 0x000fca00078e02ff */
[----:B------:R-:W-:Y:S02]  /*0c70*/  IADD3 R44, R44, 0x1, RZ ;  /* 0x000000012c2c7810 */ /* 0x000fe40007ffe0ff */
        /* <DEDUP_REMOVED lines=123> */
[----:B0-----:R-:W-:Y:S02]  /*1430*/  PRMT R27, RZ, 0x5410, R16 ;  /* 0x00005410ff1b7816 */ /* 0x001fe40000000010 */
[----:B------:R-:W-:Y:S02]  /*1440*/  PRMT R129, RZ, 0x5410, R17 ;  /* 0x00005410ff817816 */ /* 0x000fe40000000011 */
[----:B------:R-:W-:Y:S02]  /*1450*/  PRMT R130, RZ, 0x5410, R18 ;  /* 0x00005410ff827816 */ /* 0x000fe40000000012 */
[----:B------:R-:W-:Y:S02]  /*1460*/  PRMT R131, RZ, 0x5410, R19 ;  /* 0x00005410ff837816 */ /* 0x000fe40000000013 */
[----:B-1----:R-:W-:-:S02]  /*1470*/  PRMT R148, RZ, 0x5410, R11 ;  /* 0x00005410ff947816 */ /* 0x002fc4000000000b */
[----:B------:R-:W-:Y:S02]  /*1480*/  PRMT R20, RZ, 0x7610, R20 ;  /* 0x00007610ff147816 */ /* 0x000fe40000000014 */
[----:B------:R-:W-:Y:S02]  /*1490*/  PRMT R16, RZ, 0x7610, R16 ;  /* 0x00007610ff107816 */ /* 0x000fe40000000010 */
[----:B------:R-:W-:Y:S02]  /*14a0*/  PRMT R17, RZ, 0x7610, R17 ;  /* 0x00007610ff117816 */ /* 0x000fe40000000011 */
[----:B------:R-:W-:Y:S02]  /*14b0*/  PRMT R18, RZ, 0x7610, R18 ;  /* 0x00007610ff127816 */ /* 0x000fe40000000012 */
        /* <DEDUP_REMOVED lines=16> */
.L_x_14528:
[----:B------:R-:W-:Y:S01]  /*15c0*/  IMAD.SHL.U32 R149, R75, 0x20, RZ ;  /* 0x000000204b957824 */ /* 0x000fe200078e00ff */
[----:B------:R-:W-:Y:S01]  /*15d0*/  IABS R6, c[0x0][0x1e0] ;  /* 0x0000780000067a13 */ /* 0x000fe20000000000 */
[----:B------:R-:W-:Y:S01]  /*15e0*/  BSSY B1, `(.L_x_14525) ;  /* 0x0000175000017945 */ /* 0x000fe20003800000 */
[----:B------:R-:W-:Y:S01]  /*15f0*/  IABS R10, c[0x0][0x1e4] ;  /* 0x00007900000a7a13 */ /* 0x000fe20000000000 */
[----:B0-----:R-:W-:Y:S01]  /*1600*/  IMAD.IADD R150, R76, 0x1, R149 ;  /* 0x000000014c967824 */ /* 0x001fe200078e0295 */
[----:B------:R-:W-:Y:S01]  /*1610*/  IABS R8, R149 ;  /* 0x0000009500087213 */ /* 0x000fe20000000000 */
[----:B------:R-:W0:Y:S01]  /*1620*/  I2F.RP R9, R6 ;  /* 0x0000000600097306 */ /* 0x000e220000209400 */
[----:B------:R-:W-:Y:S02]  /*1630*/  LOP3.LUT R7, R149, c[0x0][0x1e4], RZ, 0x3c, !PT ;  /* 0x0000790095077a12 */ /* 0x000fe400078e3cff */
[----:B------:R-:W-:Y:S01]  /*1640*/  LEA R150, R150, 0x110, 0x2 ;  /* 0x0000011096967811 */ /* 0x000fe200078e10ff */
[----:B------:R-:W-:Y:S01]  /*1650*/  IMAD.HI.U32 R4, R49, R8, RZ ;  /* 0x0000000831047227 */ /* 0x000fe200078e00ff */
[----:B------:R-:W-:-:S03]  /*1660*/  ISETP.GE.AND P2, PT, R7, RZ, PT ;  /* 0x000000ff0700720c */ /* 0x000fc60003f46270 */
        /* <DEDUP_REMOVED lines=8> */
[----:B------:R-:W-:Y:S02]  /*16f0*/  ISETP.NE.AND P1, PT, RZ, c[0x0][0x1e4], PT ;  /* 0x00007900ff007a0c */ /* 0x000fe40003f25270 */
[----:B------:R-:W0:Y:S09]  /*1700*/  F2I.FTZ.U32.TRUNC.NTZ R5, R5 ;  /* 0x0000000500057305 */ /* 0x000e32000021f000 */
[----:B------:R-:W-:-:S05]  /*1710*/  @P0 IADD3 R4, R4, 0x1, RZ ;  /* 0x0000000104040810 */ /* 0x000fca0007ffe0ff */
[----:B------:R-:W-:Y:S02]  /*1720*/  IMAD.MOV.U32 R8, RZ, RZ, R4 ;  /* 0x000000ffff087224 */ /* 0x000fe400078e0004 */
[----:B0-----:R-:W-:Y:S02]  /*1730*/  IMAD.MOV R7, RZ, RZ, -R5 ;  /* 0x000000ffff077224 */ /* 0x001fe400078e0a05 */
[----:B------:R-:W-:Y:S01]  /*1740*/  @!P2 IMAD.MOV R8, RZ, RZ, -R8 ;  /* 0x000000ffff08a224 */ /* 0x000fe200078e0a08 */
[----:B------:R-:W-:Y:S01]  /*1750*/  @!P1 LOP3.LUT R8, RZ, c[0x0][0x1e4], RZ, 0x33, !PT ;  /* 0x00007900ff089a12 */ /* 0x000fe200078e33ff */
[----:B------:R-:W-:Y:S02]  /*1760*/  IMAD R7, R7, R6, RZ ;  /* 0x0000000607077224 */ /* 0x000fe400078e02ff */
[----:B------:R-:W-:Y:S02]  /*1770*/  IMAD.MOV.U32 R4, RZ, RZ, RZ ;  /* 0x000000ffff047224 */ /* 0x000fe400078e00ff */
[----:B------:R-:W-:-:S02]  /*1780*/  IMAD.IADD R9, R44, 0x1, R8 ;  /* 0x000000012c097824 */ /* 0x000fc400078e0208 */
[----:B------:R-:W-:-:S03]  /*1790*/  IMAD.HI.U32 R4, R5, R7, R4 ;  /* 0x0000000705047227 */ /* 0x000fc600078e0004 */
[----:B------:R-:W-:Y:S02]  /*17a0*/  IABS R5, R9 ;  /* 0x0000000900057213 */ /* 0x000fe40000000000 */
[----:B------:R-:W-:-:S03]  /*17b0*/  ISETP.GE.AND P2, PT, R9, RZ, PT ;  /* 0x000000ff0900720c */ /* 0x000fc60003f46270 */
[----:B------:R-:W-:-:S04]  /*17c0*/  IMAD.HI.U32 R4, R4, R5, RZ ;  /* 0x0000000504047227 */ /* 0x000fc800078e00ff */
[----:B------:R-:W-:-:S04]  /*17d0*/  IMAD.MOV R4, RZ, RZ, -R4 ;  /* 0x000000ffff047224 */ /* 0x000fc800078e0a04 */
[----:B------:R-:W-:-:S05]  /*17e0*/  IMAD R5, R6, R4, R5 ;  /* 0x0000000406057224 */ /* 0x000fca00078e0205 */
[----:B------:R-:W-:-:S13]  /*17f0*/  ISETP.GT.U32.AND P0, PT, R6, R5, PT ;  /* 0x000000050600720c */ /* 0x000fda0003f04070 */
[----:B------:R-:W-:Y:S01]  /*1800*/  @!P0 IMAD.IADD R5, R5, 0x1, -R6 ;  /* 0x0000000105058824 */ /* 0x000fe200078e0a06 */
[----:B------:R-:W-:-:S04]  /*1810*/  ISETP.NE.AND P0, PT, RZ, c[0x0][0x1e0], PT ;  /* 0x00007800ff007a0c */ /* 0x000fc80003f05270 */
[----:B------:R-:W-:-:S13]  /*1820*/  ISETP.GT.U32.AND P1, PT, R6, R5, PT ;  /* 0x000000050600720c */ /* 0x000fda0003f24070 */
[----:B------:R-:W-:Y:S01]  /*1830*/  @!P1 IMAD.IADD R5, R5, 0x1, -R6 ;  /* 0x0000000105059824 */ /* 0x000fe200078e0a06 */
[----:B------:R-:W-:-:S03]  /*1840*/  ISETP.LE.AND P1, PT, R8, R141, PT ;  /* 0x0000008d0800720c */ /* 0x000fc60003f23270 */
[----:B------:R-:W-:Y:S01]  /*1850*/  @!P2 IMAD.MOV R5, RZ, RZ, -R5 ;  /* 0x000000ffff05a224 */ /* 0x000fe200078e0a05 */
        /* <DEDUP_REMOVED lines=30> */
[----:B------:R-:W-:-:S05]  /*1a40*/  PRMT R9, RZ, 0x7610, R161 ;  /* 0x00007610ff097816 */ /* 0x000fca00000000a1 */
[----:B------:R-:W-:Y:S01]  /*1a50*/  FFMA.FTZ R9, R42, R9, R8 ;  /* 0x000000092a097223 */ /* 0x000fe20000010008 */
[--C-:B----4-:R-:W-:Y:S02]  /*1a60*/  PRMT R8, RZ, 0x5410, R152.reuse ;  /* 0x00005410ff087816 */ /* 0x110fe40000000098 */
        /* <DEDUP_REMOVED lines=9> */
[----:B------:R-:W3:Y:S01]  /*1b00*/  LDG.E.CONSTANT R152, [R6.64+0x1c00] ;  /* 0x001c000a06987981 */ /* 0x000ee2000c1e9900 */
        /* <DEDUP_REMOVED lines=29> */
[----:B------:R-:W4:Y:S01]  /*1ce0*/  LDG.E.CONSTANT R158, [R6.64+0xa04] ;  /* 0x000a040a069e7981 */ /* 0x000f22000c1e9900 */
[----:B------:R-:W-:-:S03]  /*1cf0*/  PRMT R159, RZ, 0x7610, R159 ;  /* 0x00007610ff9f7816 */ /* 0x000fc6000000009f */
[----:B------:R-:W-:Y:S02]  /*1d00*/  FFMA.FTZ R154, R15, R154, R156 ;  /* 0x0000009a0f9a7223 */ /* 0x000fe4000001009c */
[----:B------:R-:W-:Y:S02]  /*1d10*/  FFMA.FTZ R156, R20, R159, R155 ;  /* 0x0000009f149c7223 */ /* 0x000fe4000001009b */
[----:B------:R-:W4:Y:S01]  /*1d20*/  LDG.E.CONSTANT R159, [R6.64+0x804] ;  /* 0x0008040a069f7981 */ /* 0x000f22000c1e9900 */
[--C-:B------:R-:W-:Y:S02]  /*1d30*/  PRMT R155, RZ, 0x5410, R160.reuse ;  /* 0x00005410ff9b7816 */ /* 0x100fe400000000a0 */
[----:B------:R-:W-:-:S03]  /*1d40*/  PRMT R160, RZ, 0x7610, R160 ;  /* 0x00007610ffa07816 */ /* 0x000fc600000000a0 */
        /* <DEDUP_REMOVED lines=8> */
[--C-:B--2---:R-:W-:Y:S02]  /*1dd0*/  PRMT R153, RZ, 0x5410, R151.reuse ;  /* 0x00005410ff997816 */ /* 0x104fe40000000097 */
[----:B------:R-:W-:-:S03]  /*1de0*/  PRMT R151, RZ, 0x7610, R151 ;  /* 0x00007610ff977816 */ /* 0x000fc60000000097 */
[----:B------:R-:W-:Y:S02]  /*1df0*/  FFMA.FTZ R161, R132, R153, R161 ;  /* 0x0000009984a17223 */ /* 0x000fe400000100a1 */
[----:B------:R-:W2:Y:S01]  /*1e00*/  LDG.E.CONSTANT R153, [R6.64+0x1204] ;  /* 0x0012040a06997981 */ /* 0x000ea2000c1e9900 */
[----:B------:R-:W-:Y:S01]  /*1e10*/  FFMA.FTZ R154, R133, R151, R154 ;  /* 0x00000097859a7223 */ /* 0x000fe2000001009a */
[--C-:B---3--:R-:W-:Y:S02]  /*1e20*/  PRMT R151, RZ, 0x5410, R152.reuse ;  /* 0x00005410ff977816 */ /* 0x108fe40000000098 */
[----:B------:R-:W-:-:S03]  /*1e30*/  PRMT R152, RZ, 0x7610, R152 ;  /* 0x00007610ff987816 */ /* 0x000fc60000000098 */
[----:B------:R-:W-:Y:S02]  /*1e40*/  FFMA.FTZ R151, R142, R151, R161 ;  /* 0x000000978e977223 */ /* 0x000fe400000100a1 */
[----:B------:R-:W-:-:S04]  /*1e50*/  FFMA.FTZ R152, R143, R152, R154 ;  /* 0x000000988f987223 */ /* 0x000fc8000001009a */
[----:B------:R-:W-:Y:S01]  /*1e60*/  FADD.FTZ R151, R151, R152 ;  /* 0x0000009897977221 */ /* 0x000fe20000010000 */
[----:B----4-:R-:W-:-:S05]  /*1e70*/  PRMT R152, RZ, 0x5410, R4 ;  /* 0x00005410ff987816 */ /* 0x010fca0000000004 */
[----:B------:R-:W-:Y:S01]  /*1e80*/  FMUL.FTZ R154, R33, R152 ;  /* 0x00000098219a7220 */ /* 0x000fe20000410000 */
[----:B------:R-:W-:-:S05]  /*1e90*/  PRMT R152, RZ, 0x5410, R5 ;  /* 0x00005410ff987816 */ /* 0x000fca0000000005 */
[----:B------:R-:W-:Y:S02]  /*1ea0*/  FFMA.FTZ R160, R41, R152, R154 ;  /* 0x0000009829a07223 */ /* 0x000fe4000001009a */
[----:B------:R-:W3:Y:S01]  /*1eb0*/  LDG.E.CONSTANT R154, [R6.64+0x1404] ;  /* 0x0014040a069a7981 */ /* 0x000ee2000c1e9900 */
[----:B------:R-:W-:-:S03]  /*1ec0*/  PRMT R161, RZ, 0x7610, R4 ;  /* 0x00007610ffa17816 */ /* 0x000fc60000000004 */
[----:B------:R-:W4:Y:S01]  /*1ed0*/  LDG.E.CONSTANT R152, [R6.64+0x1604] ;  /* 0x0016040a06987981 */ /* 0x000f22000c1e9900 */
[----:B------:R-:W-:Y:S01]  /*1ee0*/  PRMT R5, RZ, 0x7610, R5 ;  /* 0x00007610ff057816 */ /* 0x000fe20000000005 */
[----:B------:R-:W-:Y:S01]  /*1ef0*/  FMUL.FTZ R161, R32, R161 ;  /* 0x000000a120a17220 */ /* 0x000fe20000410000 */
[----:B------:R-:W-:-:S03]  /*1f00*/  PRMT R4, RZ, 0x5410, R9 ;  /* 0x00005410ff047816 */ /* 0x000fc60000000009 */
[----:B------:R-:W-:Y:S01]  /*1f10*/  FFMA.FTZ R5, R40, R5, R161 ;  /* 0x0000000528057223 */ /* 0x000fe200000100a1 */
[----:B------:R-:W-:Y:S01]  /*1f20*/  PRMT R9, RZ, 0x7610, R9 ;  /* 0x00007610ff097816 */ /* 0x000fe20000000009 */
[----:B------:R-:W-:-:S04]  /*1f30*/  FFMA.FTZ R4, R59, R4, R160 ;  /* 0x000000043b047223 */ /* 0x000fc800000100a0 */
        /* <DEDUP_REMOVED lines=15> */
[----:B------:R-:W4:Y:S01]  /*2030*/  LDG.E.CONSTANT R159, [R6.64+0x1c04] ;  /* 0x001c040a069f7981 */ /* 0x000f22000c1e9900 */
[----:B------:R-:W-:Y:S01]  /*2040*/  FFMA.FTZ R5, R88, R158, R5 ;  /* 0x0000009e58057223 */ /* 0x000fe20000010005 */
[--C-:B------:R-:W-:Y:S02]  /*2050*/  PRMT R158, RZ, 0x5410, R157.reuse ;  /* 0x00005410ff9e7816 */ /* 0x100fe4000000009d */
[----:B------:R-:W-:-:S03]  /*2060*/  PRMT R157, RZ, 0x7610, R157 ;  /* 0x00007610ff9d7816 */ /* 0x000fc6000000009d */
[----:B------:R-:W-:Y:S02]  /*2070*/  FFMA.FTZ R8, R93, R158, R8 ;  /* 0x0000009e5d087223 */ /* 0x000fe40000010008 */
[----:B------:R-:W-:Y:S01]  /*2080*/  FFMA.FTZ R5, R96, R157, R5 ;  /* 0x0000009d60057223 */ /* 0x000fe20000010005 */
[----:B------:R-:W-:Y:S01]  /*2090*/  PRMT R157, RZ, 0x5410, R156 ;  /* 0x00005410ff9d7816 */ /* 0x000fe2000000009c */
[----:B------:R-:W4:Y:S04]  /*20a0*/  LDG.E.CONSTANT R158, [R6.64+0x8] ;  /* 0x0000080a069e7981 */ /* 0x000f28000c1e9900 */
[----:B------:R-:W-:Y:S01]  /*20b0*/  FFMA.FTZ R157, R101, R157, R8 ;  /* 0x0000009d659d7223 */ /* 0x000fe20000010008 */
[----:B------:R-:W-:-:S05]  /*20c0*/  PRMT R8, RZ, 0x5410, R155 ;  /* 0x00005410ff087816 */ /* 0x000fca000000009b */
[----:B------:R-:W-:Y:S01]  /*20d0*/  FFMA.FTZ R157, R110, R8, R157 ;  /* 0x000000086e9d7223 */ /* 0x000fe2000001009d */
[----:B------:R-:W-:Y:S02]  /*20e0*/  PRMT R156, RZ, 0x7610, R156 ;  /* 0x00007610ff9c7816 */ /* 0x000fe4000000009c */
[----:B------:R-:W-:-:S03]  /*20f0*/  PRMT R155, RZ, 0x7610, R155 ;  /* 0x00007610ff9b7816 */ /* 0x000fc6000000009b */
[----:B------:R-:W-:Y:S02]  /*2100*/  FFMA.FTZ R5, R104, R156, R5 ;  /* 0x0000009c68057223 */ /* 0x000fe40000010005 */
[----:B------:R-:W4:Y:S02]  /*2110*/  LDG.E.CONSTANT R156, [R6.64+0x608] ;  /* 0x0006080a069c7981 */ /* 0x000f24000c1e9900 */
[----:B------:R-:W-:Y:S02]  /*2120*/  FFMA.FTZ R5, R112, R155, R5 ;  /* 0x0000009b70057223 */ /* 0x000fe40000010005 */
[----:B------:R-:W4:Y:S01]  /*2130*/  LDG.E.CONSTANT R155, [R6.64+0x808] ;  /* 0x0008080a069b7981 */ /* 0x000f22000c1e9900 */
[----:B--2---:R-:W-:-:S05]  /*2140*/  PRMT R8, RZ, 0x5410, R153 ;  /* 0x00005410ff087816 */ /* 0x004fca0000000099 */
[----:B------:R-:W-:Y:S02]  /*2150*/  FFMA.FTZ R8, R12, R8, R157 ;  /* 0x000000080c087223 */ /* 0x000fe4000001009d */
[----:B------:R-:W2:Y:S01]  /*2160*/  LDG.E.CONSTANT R157, [R6.64+0x408] ;  /* 0x0004080a069d7981 */ /* 0x000ea2000c1e9900 */
[----:B------:R-:W-:-:S05]  /*2170*/  PRMT R153, RZ, 0x7610, R153 ;  /* 0x00007610ff997816 */ /* 0x000fca0000000099 */
[----:B------:R-:W-:Y:S01]  /*2180*/  FFMA.FTZ R5, R118, R153, R5 ;  /* 0x0000009976057223 */ /* 0x000fe20000010005 */
[--C-:B---3--:R-:W-:Y:S02]  /*2190*/  PRMT R153, RZ, 0x5410, R154.reuse ;  /* 0x00005410ff997816 */ /* 0x108fe4000000009a */
[----:B------:R-:W-:-:S03]  /*21a0*/  PRMT R154, RZ, 0x7610, R154 ;  /* 0x00007610ff9a7816 */ /* 0x000fc6000000009a */
[----:B------:R-:W-:Y:S02]  /*21b0*/  FFMA.FTZ R153, R121, R153, R8 ;  /* 0x0000009979997223 */ /* 0x000fe40000010008 */
[----:B------:R-:W-:Y:S01]  /*21c0*/  FFMA.FTZ R161, R122, R154, R5 ;  /* 0x0000009a7aa17223 */ /* 0x000fe20000010005 */
[--C-:B----4-:R-:W-:Y:S01]  /*21d0*/  PRMT R5, RZ, 0x5410, R152.reuse ;  /* 0x00005410ff057816 */ /* 0x110fe20000000098 */
[----:B------:R-:W3:Y:S04]  /*21e0*/  LDG.E.CONSTANT R8, [R6.64+0xc08] ;  /* 0x000c080a06087981 */ /* 0x000ee8000c1e9900 */
        /* <DEDUP_REMOVED lines=9> */
[----:B------:R-:W3:Y:S04]  /*2280*/  LDG.E.CONSTANT R152, [R6.64+0xe08] ;  /* 0x000e080a06987981 */ /* 0x000ee8000c1e9900 */
[----:B------:R-:W-:Y:S02]  /*2290*/  FFMA.FTZ R153, R134, R9, R153 ;  /* 0x0000000986997223 */ /* 0x000fe40000010099 */
[----:B------:R-:W3:Y:S01]  /*22a0*/  LDG.E.CONSTANT R9, [R6.64+0x1008] ;  /* 0x0010080a06097981 */ /* 0x000ee2000c1e9900 */
[----:B------:R-:W-:-:S05]  /*22b0*/  PRMT R4, RZ, 0x7610, R4 ;  /* 0x00007610ff047816 */ /* 0x000fca0000000004 */
[----:B------:R-:W-:Y:S01]  /*22c0*/  FFMA.FTZ R4, R135, R4, R154 ;  /* 0x0000000487047223 */ /* 0x000fe2000001009a */
[--C-:B------:R-:W-:Y:S02]  /*22d0*/  PRMT R154, RZ, 0x5410, R159.reuse ;  /* 0x00005410ff9a7816 */ /* 0x100fe4000000009f */
[----:B------:R-:W-:-:S03]  /*22e0*/  PRMT R159, RZ, 0x7610, R159 ;  /* 0x00007610ff9f7816 */ /* 0x000fc6000000009f */
[----:B------:R-:W-:Y:S02]  /*22f0*/  FFMA.FTZ R154, R144, R154, R153 ;  /* 0x0000009a909a7223 */ /* 0x000fe40000010099 */
[----:B------:R-:W-:Y:S02]  /*2300*/  FFMA.FTZ R4, R145, R159, R4 ;  /* 0x0000009f91047223 */ /* 0x000fe40000010004 */
[----:B------:R-:W-:-:S04]  /*2310*/  FADD.FTZ R151, R154, R151 ;  /* 0x000000979a977221 */ /* 0x000fc80000010000 */
[----:B------:R-:W-:Y:S01]  /*2320*/  FADD.FTZ R153, R4, R151 ;  /* 0x0000009704997221 */ /* 0x000fe20000010000 */
[--C-:B------:R-:W-:Y:S02]  /*2330*/  PRMT R151, RZ, 0x7610, R160.reuse ;  /* 0x00007610ff977816 */ /* 0x100fe400000000a0 */
[----:B------:R-:W-:-:S03]  /*2340*/  PRMT R4, RZ, 0x5410, R160 ;  /* 0x00005410ff047816 */ /* 0x000fc600000000a0 */
[----:B------:R-:W-:Y:S01]  /*2350*/  FMUL.FTZ R159, R30, R151 ;  /* 0x000000971e9f7220 */ /* 0x000fe20000410000 */
[--C-:B------:R-:W-:Y:S01]  /*2360*/  PRMT R151, RZ, 0x7610, R158.reuse ;  /* 0x00007610ff977816 */ /* 0x100fe2000000009e */
[----:B------:R-:W-:Y:S01]  /*2370*/  FMUL.FTZ R154, R31, R4 ;  /* 0x000000041f9a7220 */ /* 0x000fe20000410000 */
[----:B------:R-:W-:Y:S02]  /*2380*/  PRMT R4, RZ, 0x5410, R158 ;  /* 0x00005410ff047816 */ /* 0x000fe4000000009e */
[----:B------:R-:W3:Y:S01]  /*2390*/  LDG.E.CONSTANT R158, [R6.64+0x1408] ;  /* 0x0014080a069e7981 */ /* 0x000ee2000c1e9900 */
[----:B------:R-:W-:-:S03]  /*23a0*/  FFMA.FTZ R151, R38, R151, R159 ;  /* 0x0000009726977223 */ /* 0x000fc6000001009f */
[----:B------:R-:W3:Y:S01]  /*23b0*/  LDG.E.CONSTANT R159, [R6.64+0x1208] ;  /* 0x0012080a069f7981 */ /* 0x000ee2000c1e9900 */
[----:B------:R-:W-:Y:S01]  /*23c0*/  FFMA.FTZ R4, R39, R4, R154 ;  /* 0x0000000427047223 */ /* 0x000fe2000001009a */
[--C-:B--2---:R-:W-:Y:S02]  /*23d0*/  PRMT R154, RZ, 0x5410, R157.reuse ;  /* 0x00005410ff9a7816 */ /* 0x104fe4000000009d */
[----:B------:R-:W-:-:S03]  /*23e0*/  PRMT R157, RZ, 0x7610, R157 ;  /* 0x00007610ff9d7816 */ /* 0x000fc6000000009d */
[----:B------:R-:W-:Y:S01]  /*23f0*/  FFMA.FTZ R4, R61, R154, R4 ;  /* 0x0000009a3d047223 */ /* 0x000fe20000010004 */
[--C-:B------:R-:W-:Y:S01]  /*2400*/  PRMT R154, RZ, 0x5410, R156.reuse ;  /* 0x00005410ff9a7816 */ /* 0x100fe2000000009c */
[----:B------:R-:W-:Y:S01]  /*2410*/  FFMA.FTZ R151, R64, R157, R151 ;  /* 0x0000009d40977223 */ /* 0x000fe20000010097 */
[----:B------:R-:W-:Y:S01]  /*2420*/  PRMT R156, RZ, 0x7610, R156 ;  /* 0x00007610ff9c7816 */ /* 0x000fe2000000009c */
[----:B------:R-:W2:Y:S02]  /*2430*/  LDG.E.CONSTANT R157, [R6.64+0x1608] ;  /* 0x0016080a069d7981 */ /* 0x000ea4000c1e9900 */
[----:B------:R-:W-:Y:S01]  /*2440*/  FFMA.FTZ R4, R69, R154, R4 ;  /* 0x0000009a45047223 */ /* 0x000fe20000010004 */
[----:B------:R-:W-:Y:S01]  /*2450*/  PRMT R154, RZ, 0x5410, R155 ;  /* 0x00005410ff9a7816 */ /* 0x000fe2000000009b */
[----:B------:R-:W-:Y:S01]  /*2460*/  FFMA.FTZ R151, R72, R156, R151 ;  /* 0x0000009c48977223 */ /* 0x000fe20000010097 */
[----:B------:R-:W-:Y:S01]  /*2470*/  PRMT R155, RZ, 0x7610, R155 ;  /* 0x00007610ff9b7816 */ /* 0x000fe2000000009b */
[----:B------:R-:W2:Y:S04]  /*2480*/  LDG.E.CONSTANT R156, [R6.64+0x1808] ;  /* 0x0018080a069c7981 */ /* 0x000ea8000c1e9900 */
[----:B------:R-:W-:-:S02]  /*2490*/  FFMA.FTZ R151, R82, R155, R151 ;  /* 0x0000009b52977223 */ /* 0x000fc40000010097 */
[----:B------:R-:W2:Y:S01]  /*24a0*/  LDG.E.CONSTANT R155, [R6.64+0x1a08] ;  /* 0x001a080a069b7981 */ /* 0x000ea2000c1e9900 */
[----:B------:R-:W-:-:S03]  /*24b0*/  FFMA.FTZ R4, R79, R154, R4 ;  /* 0x0000009a4f047223 */ /* 0x000fc60000010004 */
[----:B------:R-:W2:Y:S01]  /*24c0*/  LDG.E.CONSTANT R154, [R6.64+0x1c08] ;  /* 0x001c080a069a7981 */ /* 0x000ea2000c1e9900 */
[--C-:B----4-:R-:W-:Y:S02]  /*24d0*/  PRMT R160, RZ, 0x5410, R5.reuse ;  /* 0x00005410ffa07816 */ /* 0x110fe40000000005 */
[----:B------:R-:W-:-:S03]  /*24e0*/  PRMT R5, RZ, 0x7610, R5 ;  /* 0x00007610ff057816 */ /* 0x000fc60000000005 */
[----:B------:R-:W-:Y:S02]  /*24f0*/  FFMA.FTZ R4, R87, R160, R4 ;  /* 0x000000a057047223 */ /* 0x000fe40000010004 */
[----:B------:R-:W-:Y:S01]  /*2500*/  FFMA.FTZ R161, R90, R5, R151 ;  /* 0x000000055aa17223 */ /* 0x000fe20000010097 */
[--C-:B---3--:R-:W-:Y:S01]  /*2510*/  PRMT R5, RZ, 0x5410, R8.reuse ;  /* 0x00005410ff057816 */ /* 0x108fe20000000008 */
[----:B------:R-:W3:Y:S01]  /*2520*/  LDG.E.CONSTANT R151, [R6.64+0x20c] ;  /* 0x00020c0a06977981 */ /* 0x000ee2000c1e9900 */
[----:B------:R-:W-:-:S03]  /*2530*/  PRMT R8, RZ, 0x7610, R8 ;  /* 0x00007610ff087816 */ /* 0x000fc60000000008 */
[----:B------:R-:W-:Y:S02]  /*2540*/  FFMA.FTZ R4, R95, R5, R4 ;  /* 0x000000055f047223 */ /* 0x000fe40000010004 */
[----:B------:R-:W4:Y:S01]  /*2550*/  LDG.E.CONSTANT R5, [R6.64+0xc] ;  /* 0x00000c0a06057981 */ /* 0x000f22000c1e9900 */
[----:B------:R-:W-:Y:S01]  /*2560*/  FFMA.FTZ R161, R98, R8, R161 ;  /* 0x0000000862a17223 */ /* 0x000fe200000100a1 */
[--C-:B------:R-:W-:Y:S02]  /*2570*/  PRMT R8, RZ, 0x5410, R152.reuse ;  /* 0x00005410ff087816 */ /* 0x100fe40000000098 */
[----:B------:R-:W-:-:S03]  /*2580*/  PRMT R152, RZ, 0x7610, R152 ;  /* 0x00007610ff987816 */ /* 0x000fc60000000098 */
[----:B------:R-:W-:Y:S01]  /*2590*/  FFMA.FTZ R4, R103, R8, R4 ;  /* 0x0000000867047223 */ /* 0x000fe20000010004 */
[----:B------:R-:W-:Y:S01]  /*25a0*/  PRMT R8, RZ, 0x5410, R9 ;  /* 0x00005410ff087816 */ /* 0x000fe20000000009 */
[----:B------:R-:W-:-:S04]  /*25b0*/  FFMA.FTZ R161, R106, R152, R161 ;  /* 0x000000986aa17223 */ /* 0x000fc800000100a1 */
[----:B------:R-:W-:Y:S02]  /*25c0*/  FFMA.FTZ R152, R111, R8, R4 ;  /* 0x000000086f987223 */ /* 0x000fe40000010004 */
[----:B------:R-:W4:Y:S04]  /*25d0*/  LDG.E.CONSTANT R8, [R6.64+0x40c] ;  /* 0x00040c0a06087981 */ /* 0x000f28000c1e9900 */
[----:B------:R-:W4:Y:S01]  /*25e0*/  LDG.E.CONSTANT R4, [R6.64+0x60c] ;  /* 0x00060c0a06047981 */ /* 0x000f22000c1e9900 */
        /* <DEDUP_REMOVED lines=8> */
[----:B------:R-:W-:-:S04]  /*2670*/  FFMA.FTZ R160, R119, R159, R160 ;  /* 0x0000009f77a07223 */ /* 0x000fc800000100a0 */
[----:B------:R-:W-:Y:S01]  /*2680*/  FFMA.FTZ R158, R123, R158, R160 ;  /* 0x0000009e7b9e7223 */ /* 0x000fe200000100a0 */
[--C-:B--2---:R-:W-:Y:S02]  /*2690*/  PRMT R9, RZ, 0x5410, R157.reuse ;  /* 0x00005410ff097816 */ /* 0x104fe4000000009d */
        /* <DEDUP_REMOVED lines=9> */
[----:B------:R-:W2:Y:S02]  /*2730*/  LDG.E.CONSTANT R157, [R6.64+0x80c] ;  /* 0x00080c0a069d7981 */ /* 0x000ea4000c1e9900 */
[----:B------:R-:W-:Y:S01]  /*2740*/  FFMA.FTZ R9, R136, R152, R9 ;  /* 0x0000009888097223 */ /* 0x000fe20000010009 */
[----:B------:R-:W-:Y:S01]  /*2750*/  PRMT R152, RZ, 0x5410, R154 ;  /* 0x00005410ff987816 */ /* 0x000fe2000000009a */
[----:B------:R-:W-:Y:S01]  /*2760*/  FFMA.FTZ R156, R137, R155, R156 ;  /* 0x0000009b899c7223 */ /* 0x000fe2000001009c */
[----:B------:R-:W-:Y:S01]  /*2770*/  PRMT R154, RZ, 0x7610, R154 ;  /* 0x00007610ff9a7816 */ /* 0x000fe2000000009a */
[----:B------:R0:W2:Y:S02]  /*2780*/  LDG.E.CONSTANT R155, [R6.64+0xc0c] ;  /* 0x000c0c0a069b7981 */ /* 0x0000a4000c1e9900 */
[----:B------:R-:W-:-:S02]  /*2790*/  FFMA.FTZ R152, R146, R152, R9 ;  /* 0x0000009892987223 */ /* 0x000fc40000010009 */
[----:B------:R-:W-:Y:S02]  /*27a0*/  FFMA.FTZ R9, R147, R154, R156 ;  /* 0x0000009a93097223 */ /* 0x000fe4000001009c */
[----:B------:R-:W0:Y:S01]  /*27b0*/  LDG.E.CONSTANT R156, [R6.64+0xa0c] ;  /* 0x000a0c0a069c7981 */ /* 0x000e22000c1e9900 */
[----:B------:R-:W-:-:S03]  /*27c0*/  FADD.FTZ R152, R152, R153 ;  /* 0x0000009998987221 */ /* 0x000fc60000010000 */
[----:B------:R0:W2:Y:S01]  /*27d0*/  LDG.E.CONSTANT R154, [R6.64+0xe0c] ;  /* 0x000e0c0a069a7981 */ /* 0x0000a2000c1e9900 */
[----:B------:R-:W-:Y:S01]  /*27e0*/  FADD.FTZ R9, R9, R152 ;  /* 0x0000009809097221 */ /* 0x000fe20000010000 */
[----:B---3--:R-:W-:-:S05]  /*27f0*/  PRMT R152, RZ, 0x5410, R151 ;  /* 0x00005410ff987816 */ /* 0x008fca0000000097 */
[----:B------:R-:W-:Y:S01]  /*2800*/  FMUL.FTZ R153, R29, R152 ;  /* 0x000000981d997220 */ /* 0x000fe20000410000 */
[----:B----4-:R-:W-:-:S05]  /*2810*/  PRMT R152, RZ, 0x5410, R5 ;  /* 0x00005410ff987816 */ /* 0x010fca0000000005 */
[----:B------:R-:W-:Y:S02]  /*2820*/  FFMA.FTZ R158, R37, R152, R153 ;  /* 0x00000098259e7223 */ /* 0x000fe40000010099 */
[----:B------:R0:W3:Y:S01]  /*2830*/  LDG.E.CONSTANT R153, [R6.64+0x100c] ;  /* 0x00100c0a06997981 */ /* 0x0000e2000c1e9900 */
[----:B------:R-:W-:-:S03]  /*2840*/  PRMT R151, RZ, 0x7610, R151 ;  /* 0x00007610ff977816 */ /* 0x000fc60000000097 */
[----:B------:R0:W4:Y:S01]  /*2850*/  LDG.E.CONSTANT R152, [R6.64+0x120c] ;  /* 0x00120c0a06987981 */ /* 0x000122000c1e9900 */
[----:B------:R-:W-:Y:S01]  /*2860*/  PRMT R5, RZ, 0x7610, R5 ;  /* 0x00007610ff057816 */ /* 0x000fe20000000005 */
[----:B------:R-:W-:Y:S02]  /*2870*/  FMUL.FTZ R159, R28, R151 ;  /* 0x000000971c9f7220 */ /* 0x000fe40000410000 */
[----:B------:R0:W4:Y:S01]  /*2880*/  LDG.E.CONSTANT R151, [R6.64+0x140c] ;  /* 0x00140c0a06977981 */ /* 0x000122000c1e9900 */
[--C-:B------:R-:W-:Y:S01]  /*2890*/  PRMT R160, RZ, 0x5410, R8.reuse ;  /* 0x00005410ffa07816 */ /* 0x100fe20000000008 */
[----:B------:R-:W-:Y:S01]  /*28a0*/  FFMA.FTZ R159, R36, R5, R159 ;  /* 0x00000005249f7223 */ /* 0x000fe2000001009f */
[----:B------:R-:W-:Y:S01]  /*28b0*/  PRMT R8, RZ, 0x7610, R8 ;  /* 0x00007610ff087816 */ /* 0x000fe20000000008 */
[----:B------:R0:W4:Y:S02]  /*28c0*/  LDG.E.CONSTANT R5, [R6.64+0x160c] ;  /* 0x00160c0a06057981 */ /* 0x000124000c1e9900 */
[----:B------:R-:W-:-:S02]  /*28d0*/  FFMA.FTZ R158, R63, R160, R158 ;  /* 0x000000a03f9e7223 */ /* 0x000fc4000001009e */
        /* <DEDUP_REMOVED lines=8> */
[----:B------:R-:W-:Y:S01]  /*2960*/  IMAD.IADD R149, R51, 0x1, R149 ;  /* 0x0000000133957824 */ /* 0x000fe200078e0295 */
[----:B-----5:R-:W-:Y:S02]  /*2970*/  FSETP.NEU.FTZ.AND P0, PT, R56, RZ, PT ;  /* 0x000000ff3800720b */ /* 0x020fe40003f1d000 */
[----:B--2---:R-:W-:-:S05]  /*2980*/  PRMT R4, RZ, 0x5410, R157 ;  /* 0x00005410ff047816 */ /* 0x004fca000000009d */
[----:B------:R-:W-:Y:S01]  /*2990*/  FFMA.FTZ R4, R81, R4, R160 ;  /* 0x0000000451047223 */ /* 0x000fe200000100a0 */
[----:B0-----:R-:W-:-:S05]  /*29a0*/  PRMT R6, RZ, 0x5410, R156 ;  /* 0x00005410ff067816 */ /* 0x001fca000000009c */
        /* <DEDUP_REMOVED lines=10> */
[----:B---3--:R-:W-:-:S03]  /*2a50*/  PRMT R6, RZ, 0x5410, R153 ;  /* 0x00005410ff067816 */ /* 0x008fc60000000099 */
[----:B------:R-:W-:Y:S01]  /*2a60*/  FFMA.FTZ R155, R100, R155, R157 ;  /* 0x0000009b649b7223 */ /* 0x000fe2000001009d */
[----:B------:R-:W-:Y:S01]  /*2a70*/  PRMT R154, RZ, 0x7610, R154 ;  /* 0x00007610ff9a7816 */ /* 0x000fe2000000009a */
[----:B------:R-:W-:Y:S01]  /*2a80*/  FFMA.FTZ R7, R113, R6, R4 ;  /* 0x0000000671077223 */ /* 0x000fe20000010004 */
[----:B----4-:R-:W-:-:S03]  /*2a90*/  PRMT R4, RZ, 0x5410, R152 ;  /* 0x00005410ff047816 */ /* 0x010fc60000000098 */
[----:B------:R-:W-:Y:S01]  /*2aa0*/  FFMA.FTZ R155, R108, R154, R155 ;  /* 0x0000009a6c9b7223 */ /* 0x000fe2000001009b */
[----:B------:R-:W-:Y:S01]  /*2ab0*/  PRMT R153, RZ, 0x7610, R153 ;  /* 0x00007610ff997816 */ /* 0x000fe20000000099 */
[----:B------:R-:W-:Y:S01]  /*2ac0*/  FFMA.FTZ R7, R14, R4, R7 ;  /* 0x000000040e077223 */ /* 0x000fe20000010007 */
[----:B------:R-:W-:-:S03]  /*2ad0*/  PRMT R4, RZ, 0x5410, R151 ;  /* 0x00005410ff047816 */ /* 0x000fc60000000097 */
        /* <DEDUP_REMOVED lines=9> */
[----:B------:R-:W-:Y:S01]  /*2b70*/  IADD3 R7, R149, 0x1, -R58 ;  /* 0x0000000195077810 */ /* 0x000fe20007ffe83a */
[----:B------:R-:W-:Y:S01]  /*2b80*/  FFMA.FTZ R6, R128, R5, R151 ;  /* 0x0000000580067223 */ /* 0x000fe20000010097 */
        /* <DEDUP_REMOVED lines=18> */
[----:B------:R-:W-:-:S05]  /*2cb0*/  FFMA.FTZ R8, R8, c[0x0][0x194], R7 ;  /* 0x0000650008087a23 */ /* 0x000fca0000010007 */
[----:B------:R-:W-:-:S05]  /*2cc0*/  FSEL R5, R8, RZ, !P0 ;  /* 0x000000ff08057208 */ /* 0x000fca0004000000 */
[----:B------:R0:W-:Y:S01]  /*2cd0*/  STS [R150], R5 ;  /* 0x0000000596007388 */ /* 0x0001e20000000800 */
[----:B------:R-:W-:Y:S05]  /*2ce0*/  @P0 BRA `(.L_x_14527) ;  /* 0x0000004000000947 */ /* 0x000fea0003800000 */
[----:B------:R-:W-:Y:S01]  /*2cf0*/  FMNMX.FTZ R139, R139, R8, !PT ;  /* 0x000000088b8b7209 */ /* 0x000fe20007810000 */
[----:B------:R-:W-:Y:S05]  /*2d00*/  BRA `(.L_x_14527) ;  /* 0x0000002000007947 */ /* 0x000fea0003800000 */
.L_x_14526:
[----:B------:R-:W-:-:S05]  /*2d10*/  IMAD.MOV.U32 R5, RZ, RZ, -0x800001 ;  /* 0xff7fffffff057424 */ /* 0x000fca00078e00ff */
[----:B------:R0:W-:Y:S02]  /*2d20*/  STS [R150], R5 ;  /* 0x0000000596007388 */ /* 0x0001e40000000800 */
.L_x_14527:
[----:B------:R-:W-:Y:S05]  /*2d30*/  BSYNC B1 ;  /* 0x0000000000017941 */ /* 0x000fea0003800000 */
.L_x_14525:
[----:B------:R-:W-:-:S04]  /*2d40*/  IADD3 R75, R75, 0x4, RZ ;  /* 0x000000044b4b7810 */ /* 0x000fc80007ffe0ff */
[----:B------:R-:W-:-:S13]  /*2d50*/  ISETP.GE.AND P0, PT, R75, R54, PT ;  /* 0x000000364b00720c */ /* 0x000fda0003f06270 */
[----:B------:R-:W-:Y:S01]  /*2d60*/  @P0 CALL.REL.NOINC `(.L_x_14524) ;  /* 0x0000001000000944 */ /* 0x000fe20003c00000 */
[----:B------:R-:W-:Y:S05]  /*2d70*/  BRA `(.L_x_14528) ;  /* 0xffffe84000007947 */ /* 0x000fea000383ffff */
.L_x_14524:
[----:B------:R-:W-:Y:S05]  /*2d80*/  BSYNC B0 ;  /* 0x0000000000007941 */ /* 0x000fea0003800000 */
.L_x_14523:
        /* <DEDUP_REMOVED lines=9> */
[----:B0-----:R-:W0:Y:S02]  /*2e20*/  SHFL.BFLY PT, R5, R2, 0x2, 0x1f ;  /* 0x0c401f0002057f89 */ /* 0x001e2400000e0000 */
        /* <DEDUP_REMOVED lines=35> */
.L_x_14533:
        /* <DEDUP_REMOVED lines=11> */
.L_x_14532:
[----:B------:R-:W-:Y:S05]  /*3110*/  BSYNC B1 ;  /* 0x0000000000017941 */ /* 0x000fea0003800000 */
.L_x_14531:
        /* <DEDUP_REMOVED lines=10> */
.L_x_14536:
        /* <DEDUP_REMOVED lines=100> */
.L_x_14535:
[----:B------:R-:W-:Y:S05]  /*3800*/  BSYNC B1 ;  /* 0x0000000000017941 */ /* 0x000fea0003800000 */
.L_x_14534:
        /* <DEDUP_REMOVED lines=55> */
.L_x_14538:
[----:B------:R-:W-:Y:S05]  /*3b80*/  BSYNC B1 ;  /* 0x0000000000017941 */ /* 0x000fea0003800000 */
.L_x_14537:
        /* <DEDUP_REMOVED lines=26> */
.L_x_14530:
[----:B------:R-:W-:Y:S05]  /*3d30*/  BSYNC B0 ;  /* 0x0000000000007941 */ /* 0x000fea0003800000 */
.L_x_14529:
        /* <DEDUP_REMOVED lines=45> */
.L_x_14543:
        /* <DEDUP_REMOVED lines=8> */
.L_x_14542:
[----:B------:R-:W-:Y:S05]  /*4090*/  BSYNC B1 ;  /* 0x0000000000017941 */ /* 0x000fea0003800000 */
.L_x_14541:
        /* <DEDUP_REMOVED lines=10> */
.L_x_14546:
        /* <DEDUP_REMOVED lines=52> */
.L_x_14545:
[----:B------:R-:W-:Y:S05]  /*4480*/  BSYNC B1 ;  /* 0x0000000000017941 */ /* 0x000fea0003800000 */
.L_x_14544:
        /* <DEDUP_REMOVED lines=31> */
.L_x_14548:
[----:B------:R-:W-:Y:S05]  /*4680*/  BSYNC B1 ;  /* 0x0000000000017941 */ /* 0x000fea0003800000 */
.L_x_14547:
        /* <DEDUP_REMOVED lines=14> */
.L_x_14540:
[----:B------:R-:W-:Y:S05]  /*4770*/  BSYNC B0 ;  /* 0x0000000000007941 */ /* 0x000fea0003800000 */
.L_x_14539:
        /* <DEDUP_REMOVED lines=34> */
.L_x_14550:
[----:B------:R-:W-:Y:S05]  /*49a0*/  BSYNC B0 ;  /* 0x0000000000007941 */ /* 0x000fea0003800000 */
.L_x_14549:
[----:B------:R-:W-:Y:S01]  /*49b0*/  BSSY B1, `(.L_x_14551) ;  /* 0x0000418000017945 */ /* 0x000fe20003800000 */
[----:B------:R-:W-:Y:S05]  /*49c0*/  @!P1 BRA `(.L_x_14552) ;  /* 0x000000a000009947 */ /* 0x000fea0003800000 */
[----:B------:R-:W-:Y:S01]  /*49d0*/  CS2R R24, SRZ ;  /* 0x0000000000187805 */ /* 0x000fe2000001ff00 */
[----:B------:R-:W-:Y:S01]  /*49e0*/  CS2R R26, SRZ ;  /* 0x00000000001a7805 */ /* 0x000fe2000001ff00 */
[----:B01----:R-:W-:Y:S01]  /*49f0*/  CS2R R28, SRZ ;  /* 0x00000000001c7805 */ /* 0x003fe2000001ff00 */
[----:B------:R-:W-:Y:S01]  /*4a00*/  IMAD.MOV.U32 R31, RZ, RZ, RZ ;  /* 0x000000ffff1f7224 */ /* 0x000fe200078e00ff */
[----:B------:R-:W-:Y:S01]  /*4a10*/  CS2R R32, SRZ ;  /* 0x0000000000207805 */ /* 0x000fe2000001ff00 */
[----:B------:R-:W-:Y:S01]  /*4a20*/  CS2R R34, SRZ ;  /* 0x0000000000227805 */ /* 0x000fe2000001ff00 */
[----:B------:R-:W-:Y:S01]  /*4a30*/  CS2R R36, SRZ ;  /* 0x0000000000247805 */ /* 0x000fe2000001ff00 */
[----:B------:R-:W-:-:S02]  /*4a40*/  IMAD.MOV.U32 R38, RZ, RZ, RZ ;  /* 0x000000ffff267224 */ /* 0x000fc400078e00ff */
[----:B------:R-:W-:Y:S01]  /*4a50*/  IMAD.MOV.U32 R40, RZ, RZ, RZ ;  /* 0x000000ffff287224 */ /* 0x000fe200078e00ff */
[----:B------:R-:W-:Y:S05]  /*4a60*/  BRA `(.L_x_14553) ;  /* 0x000040c000007947 */ /* 0x000fea0003800000 */
.L_x_14552:
[----:B0-----:R-:W0:Y:S01]  /*4a70*/  I2F.RP R4, R10 ;  /* 0x0000000a00047306 */ /* 0x001e220000209400 */
[----:B------:R-:W-:Y:S01]  /*4a80*/  IADD3 R23, P0, R48, R11, RZ ;  /* 0x0000000b30177210 */ /* 0x000fe20007f1e0ff */
[----:B------:R-:W-:Y:S01]  /*4a90*/  IMAD.MOV.U32 R41, RZ, RZ, c[0x0][0x1bc] ;  /* 0x00006f00ff297624 */ /* 0x000fe200078e00ff */
[----:B------:R-:W-:Y:S01]  /*4aa0*/  IADD3 R30, -R55, 0x1, RZ ;  /* 0x00000001371e7810 */ /* 0x000fe20007ffe1ff */
[C---:B------:R-:W-:Y:S01]  /*4ab0*/  IMAD.SHL.U32 R105, R11.reuse, 0x20, RZ ;  /* 0x000000200b697824 */ /* 0x040fe200078e00ff */
[----:B------:R-:W-:Y:S01]  /*4ac0*/  LEA.HI.X.SX32 R46, R11, R46, 0x1, P0 ;  /* 0x0000002e0b2e7211 */ /* 0x000fe200000f0eff */
[----:B------:R-:W-:Y:S01]  /*4ad0*/  CS2R R24, SRZ ;  /* 0x0000000000187805 */ /* 0x000fe2000001ff00 */
[----:B------:R-:W-:Y:S01]  /*4ae0*/  LEA R0, P0, R23, c[0x0][0x198], 0x2 ;  /* 0x0000660017007a11 */ /* 0x000fe200078010ff */
[----:B------:R-:W-:Y:S01]  /*4af0*/  CS2R R26, SRZ ;  /* 0x00000000001a7805 */ /* 0x000fe2000001ff00 */
[----:B------:R-:W-:Y:S01]  /*4b00*/  IADD3 R47, R47, -c[0x0][0x1dc], RZ ;  /* 0x800077002f2f7a10 */ /* 0x000fe20007ffe0ff */
[----:B-1----:R-:W-:Y:S01]  /*4b10*/  CS2R R28, SRZ ;  /* 0x00000000001c7805 */ /* 0x002fe2000001ff00 */
[----:B------:R-:W-:Y:S01]  /*4b20*/  LEA.HI.X R23, R23, c[0x0][0x19c], R46, 0x2, P0 ;  /* 0x0000670017177a11 */ /* 0x000fe200000f142e */
[----:B------:R-:W-:Y:S01]  /*4b30*/  IMAD.MOV.U32 R31, RZ, RZ, RZ ;  /* 0x000000ffff1f7224 */ /* 0x000fe200078e00ff */
[----:B------:R-:W-:Y:S01]  /*4b40*/  CS2R R32, SRZ ;  /* 0x0000000000207805 */ /* 0x000fe2000001ff00 */
[----:B------:R-:W-:Y:S01]  /*4b50*/  CS2R R34, SRZ ;  /* 0x0000000000227805 */ /* 0x000fe2000001ff00 */
[----:B------:R-:W-:Y:S01]  /*4b60*/  CS2R R36, SRZ ;  /* 0x0000000000247805 */ /* 0x000fe2000001ff00 */
[----:B0-----:R-:W0:Y:S01]  /*4b70*/  MUFU.RCP R4, R4 ;  /* 0x0000000400047308 */ /* 0x001e220000001000 */
[----:B------:R-:W-:Y:S01]  /*4b80*/  IMAD.MOV.U32 R38, RZ, RZ, RZ ;  /* 0x000000ffff267224 */ /* 0x000fe200078e00ff */
[----:B------:R-:W-:Y:S01]  /*4b90*/  SHF.R.S32.HI R41, RZ, 0x1f, R41 ;  /* 0x0000001fff297819 */ /* 0x000fe20000011429 */
[----:B------:R-:W-:Y:S01]  /*4ba0*/  IMAD.MOV.U32 R40, RZ, RZ, RZ ;  /* 0x000000ffff287224 */ /* 0x000fe200078e00ff */
[----:B0-----:R-:W-:-:S02]  /*4bb0*/  IADD3 R2, R4, 0xffffffe, RZ ;  /* 0x0ffffffe04027810 */ /* 0x001fc40007ffe0ff */
[----:B------:R-:W-:Y:S02]  /*4bc0*/  SHF.R.S32.HI R4, RZ, 0x1f, R51 ;  /* 0x0000001fff047819 */ /* 0x000fe40000011433 */
[----:B------:R0:W1:Y:S02]  /*4bd0*/  F2I.FTZ.U32.TRUNC.NTZ R3, R2 ;  /* 0x0000000200037305 */ /* 0x000064000021f000 */
[----:B------:R-:W-:-:S04]  /*4be0*/  LEA.HI R4, R4, R51, RZ, 0x2 ;  /* 0x0000003304047211 */ /* 0x000fc800078f10ff */
[C---:B------:R-:W-:Y:S01]  /*4bf0*/  LOP3.LUT R6, R4.reuse, 0xfffffffc, RZ, 0xc0, !PT ;  /* 0xfffffffc04067812 */ /* 0x040fe200078ec0ff */
[----:B------:R-:W-:Y:S02]  /*4c00*/  IMAD.SHL.U32 R4, R4, 0x8, RZ ;  /* 0x0000000804047824 */ /* 0x000fe400078e00ff */
[----:B0-----:R-:W-:-:S03]  /*4c10*/  IMAD.MOV.U32 R2, RZ, RZ, RZ ;  /* 0x000000ffff027224 */ /* 0x001fc600078e00ff */
[----:B------:R-:W-:Y:S01]  /*4c20*/  LOP3.LUT R4, R4, 0xffffffe0, RZ, 0xc0, !PT ;  /* 0xffffffe004047812 */ /* 0x000fe200078ec0ff */
[----:B-1----:R-:W-:-:S04]  /*4c30*/  IMAD.MOV R5, RZ, RZ, -R3 ;  /* 0x000000ffff057224 */ /* 0x002fc800078e0a03 */
[----:B------:R-:W-:-:S04]  /*4c40*/  IMAD R5, R5, R10, RZ ;  /* 0x0000000a05057224 */ /* 0x000fc800078e02ff */
[----:B------:R-:W-:-:S04]  /*4c50*/  IMAD.HI.U32 R22, R3, R5, R2 ;  /* 0x0000000503167227 */ /* 0x000fc800078e0002 */
[----:B------:R-:W-:Y:S02]  /*4c60*/  IMAD.IADD R3, R51, 0x1, -R6 ;  /* 0x0000000133037824 */ /* 0x000fe400078e0a06 */
[----:B------:R-:W-:Y:S02]  /*4c70*/  IMAD R2, R53, c[0x0][0x1c0], RZ ;  /* 0x0000700035027a24 */ /* 0x000fe400078e02ff */
[----:B------:R-:W-:Y:S02]  /*4c80*/  IMAD R42, R52, 0x4, R3 ;  /* 0x00000004342a7824 */ /* 0x000fe400078e0203 */
[----:B------:R-:W-:Y:S01]  /*4c90*/  IMAD R39, R3, 0x8, R4 ;  /* 0x0000000803277824 */ /* 0x000fe200078e0204 */
[----:B------:R-:W-:Y:S01]  /*4ca0*/  SHF.R.S32.HI R3, RZ, 0x1f, R2 ;  /* 0x0000001fff037819 */ /* 0x000fe20000011402 */
[----:B------:R-:W-:Y:S01]  /*4cb0*/  IMAD R75, R75, 0x40, R42 ;  /* 0x000000404b4b7824 */ /* 0x000fe200078e022a */
[----:B------:R-:W-:Y:S02]  /*4cc0*/  LEA R42, R42, 0x120, 0x5 ;  /* 0x000001202a2a7811 */ /* 0x000fe400078e28ff */
[----:B------:R-:W-:Y:S01]  /*4cd0*/  IADD3 R43, R39, 0x200, RZ ;  /* 0x00000200272b7810 */ /* 0x000fe20007ffe0ff */
[----:B------:R-:W-:Y:S01]  /*4ce0*/  IMAD.SHL.U32 R75, R75, 0x8, RZ ;  /* 0x000000084b4b7824 */ /* 0x000fe200078e00ff */
        /* <DEDUP_REMOVED lines=11> */
[----:B------:R-:W-:Y:S02]  /*4da0*/  IADD3 R73, R39, 0xe00, RZ ;  /* 0x00000e0027497810 */ /* 0x000fe40007ffe0ff */
.L_x_14586:
[----:B------:R-:W-:Y:S01]  /*4db0*/  IABS R5, R105 ;  /* 0x0000006900057213 */ /* 0x000fe20000000000 */
[----:B------:R-:W-:Y:S01]  /*4dc0*/  IMAD.IADD R106, R30, 0x1, R11 ;  /* 0x000000011e6a7824 */ /* 0x000fe200078e020b */
[----:B------:R-:W-:Y:S01]  /*4dd0*/  IABS R9, c[0x0][0x1e0] ;  /* 0x0000780000097a13 */ /* 0x000fe20000000000 */
[----:B------:R-:W-:Y:S01]  /*4de0*/  BSSY B0, `(.L_x_14554) ;  /* 0x00003cd000007945 */ /* 0x000fe20003800000 */
[----:B------:R-:W-:Y:S01]  /*4df0*/  IABS R8, c[0x0][0x1e4] ;  /* 0x0000790000087a13 */ /* 0x000fe20000000000 */
[----:B------:R-:W-:Y:S01]  /*4e00*/  IMAD.HI.U32 R4, R22, R5, RZ ;  /* 0x0000000516047227 */ /* 0x000fe200078e00ff */
[----:B------:R-:W0:Y:S01]  /*4e10*/  I2F.RP R12, R9 ;  /* 0x00000009000c7306 */ /* 0x000e220000209400 */
[----:B------:R-:W-:-:S02]  /*4e20*/  IADD3 R11, R11, 0x4, RZ ;  /* 0x000000040b0b7810 */ /* 0x000fc40007ffe0ff */
[----:B------:R-:W-:-:S04]  /*4e30*/  IMAD.MOV R6, RZ, RZ, -R4 ;  /* 0x000000ffff067224 */ /* 0x000fc800078e0a04 */
[----:B------:R-:W-:Y:S01]  /*4e40*/  IMAD R5, R6, R8, R5 ;  /* 0x0000000806057224 */ /* 0x000fe200078e0205 */
[----:B------:R-:W-:-:S04]  /*4e50*/  LOP3.LUT R6, R105, c[0x0][0x1e4], RZ, 0x3c, !PT ;  /* 0x0000790069067a12 */ /* 0x000fc800078e3cff */
[----:B------:R-:W-:Y:S02]  /*4e60*/  ISETP.GT.U32.AND P1, PT, R10, R5, PT ;  /* 0x000000050a00720c */ /* 0x000fe40003f24070 */
[----:B------:R-:W-:Y:S01]  /*4e70*/  ISETP.GE.AND P2, PT, R6, RZ, PT ;  /* 0x000000ff0600720c */ /* 0x000fe20003f46270 */
[----:B0-----:R-:W0:Y:S10]  /*4e80*/  MUFU.RCP R12, R12 ;  /* 0x0000000c000c7308 */ /* 0x001e340000001000 */
[----:B------:R-:W-:Y:S01]  /*4e90*/  @!P1 IMAD.IADD R5, R5, 0x1, -R8 ;  /* 0x0000000105059824 */ /* 0x000fe200078e0a08 */
[----:B------:R-:W-:-:S02]  /*4ea0*/  @!P1 IADD3 R4, R4, 0x1, RZ ;  /* 0x0000000104049810 */ /* 0x000fc40007ffe0ff */
        /* <DEDUP_REMOVED lines=23> */
[----:B------:R-:W-:Y:S01]  /*5020*/  @!P0 IMAD.IADD R4, R4, 0x1, -R9 ;  /* 0x0000000104048824 */ /* 0x000fe200078e0a09 */
[----:B------:R-:W-:-:S03]  /*5030*/  ISETP.GE.AND P0, PT, R11, R54, PT ;  /* 0x000000360b00720c */ /* 0x000fc60003f06270 */
[----:B------:R-:W-:Y:S01]  /*5040*/  @!P1 IMAD.MOV R4, RZ, RZ, -R4 ;  /* 0x000000ffff049224 */ /* 0x000fe200078e0a04 */
[----:B------:R-:W-:Y:S02]  /*5050*/  @!P2 LOP3.LUT R4, RZ, c[0x0][0x1e0], RZ, 0x33, !PT ;  /* 0x00007800ff04aa12 */ /* 0x000fe400078e33ff */
[----:B------:R-:W-:Y:S02]  /*5060*/  ISETP.LE.AND P2, PT, R7, R47, PT ;  /* 0x0000002f0700720c */ /* 0x000fe40003f43270 */
[----:B------:R-:W-:-:S13]  /*5070*/  ISETP.NE.AND P1, PT, R4, RZ, PT ;  /* 0x000000ff0400720c */ /* 0x000fda0003f25270 */
[----:B------:R-:W-:Y:S05]  /*5080*/  @P1 BRA P2, `(.L_x_14555) ;  /* 0x00003a2000001947 */ /* 0x000fea0001000000 */
        /* <DEDUP_REMOVED lines=8> */
[-C--:B------:R-:W-:Y:S02]  /*5110*/  IADD3 R6, P3, R55, R8.reuse, RZ ;  /* 0x0000000837067210 */ /* 0x080fe40007f7e0ff */
[----:B------:R-:W-:Y:S01]  /*5120*/  LEA R80, P2, R7, c[0x0][0x188], 0x1 ;  /* 0x0000620007507a11 */ /* 0x000fe200078408ff */
[----:B-----5:R-:W-:Y:S01]  /*5130*/  IMAD.IADD R56, R9, 0x1, R13 ;  /* 0x0000000109387824 */ /* 0x020fe200078e020d */
[-C--:B------:R-:W-:Y:S02]  /*5140*/  IADD3 R13, P6, R59, R8.reuse, RZ ;  /* 0x000000083b0d7210 */ /* 0x080fe40007fde0ff */
[----:B------:R-:W-:Y:S02]  /*5150*/  IADD3 R9, P5, R61, R8, RZ ;  /* 0x000000083d097210 */ /* 0x000fe40007fbe0ff */
[----:B------:R-:W-:Y:S02]  /*5160*/  LEA.HI.X.SX32 R12, R53, R56, 0x1, P1 ;  /* 0x00000038350c7211 */ /* 0x000fe400008f0eff */
[----:B------:R-:W-:-:S02]  /*5170*/  LEA R84, P1, R6, c[0x0][0x188], 0x1 ;  /* 0x0000620006547a11 */ /* 0x000fc400078208ff */
[----:B------:R-:W-:Y:S02]  /*5180*/  LEA.HI.X.SX32 R5, R55, R56, 0x1, P3 ;  /* 0x0000003837057211 */ /* 0x000fe400018f0eff */
[----:B------:R-:W-:Y:S02]  /*5190*/  LEA.HI.X R81, R7, c[0x0][0x18c], R12, 0x1, P2 ;  /* 0x0000630007517a11 */ /* 0x000fe400010f0c0c */
[----:B------:R-:W-:Y:S02]  /*51a0*/  LEA.HI.X R85, R6, c[0x0][0x18c], R5, 0x1, P1 ;  /* 0x0000630006557a11 */ /* 0x000fe400008f0c05 */
[-C--:B------:R-:W-:Y:S02]  /*51b0*/  IADD3 R7, P1, R63, R8.reuse, RZ ;  /* 0x000000083f077210 */ /* 0x080fe40007f3e0ff */
[----:B------:R-:W-:Y:S01]  /*51c0*/  IADD3 R4, P4, R65, R8, RZ ;  /* 0x0000000841047210 */ /* 0x000fe20007f9e0ff */
[----:B------:R0:W5:Y:S01]  /*51d0*/  LDG.E.CONSTANT R62, [R84.64] ;  /* 0x0000000a543e7981 */ /* 0x000162000c1e9900 */
[----:B------:R-:W-:-:S02]  /*51e0*/  LEA R88, P3, R13, c[0x0][0x188], 0x1 ;  /* 0x000062000d587a11 */ /* 0x000fc400078608ff */
[-C--:B------:R-:W-:Y:S01]  /*51f0*/  LEA.HI.X.SX32 R20, R59, R56.reuse, 0x1, P6 ;  /* 0x000000383b147211 */ /* 0x080fe200030f0eff */
[----:B------:R0:W5:Y:S01]  /*5200*/  LDG.E.CONSTANT R64, [R84.64+0x4] ;  /* 0x0000040a54407981 */ /* 0x000162000c1e9900 */
[----:B------:R-:W-:Y:S02]  /*5210*/  LEA R12, P6, R7, c[0x0][0x188], 0x1 ;  /* 0x00006200070c7a11 */ /* 0x000fe400078c08ff */
[-C--:B------:R-:W-:Y:S01]  /*5220*/  LEA.HI.X.SX32 R18, R61, R56.reuse, 0x1, P5 ;  /* 0x000000383d127211 */ /* 0x080fe200028f0eff */
[----:B------:R0:W5:Y:S01]  /*5230*/  LDG.E.CONSTANT R66, [R84.64+0x8] ;  /* 0x0000080a54427981 */ /* 0x000162000c1e9900 */
[-C--:B------:R-:W-:Y:S02]  /*5240*/  LEA.HI.X.SX32 R16, R63, R56.reuse, 0x1, P1 ;  /* 0x000000383f107211 */ /* 0x080fe400008f0eff */
[----:B------:R-:W-:Y:S01]  /*5250*/  LEA R6, P5, R4, c[0x0][0x188], 0x1 ;  /* 0x0000620004067a11 */ /* 0x000fe200078a08ff */
[----:B------:R0:W5:Y:S01]  /*5260*/  LDG.E.CONSTANT R74, [R84.64+0xc] ;  /* 0x00000c0a544a7981 */ /* 0x000162000c1e9900 */
[----:B------:R-:W-:-:S02]  /*5270*/  LEA.HI.X.SX32 R5, R65, R56, 0x1, P4 ;  /* 0x0000003841057211 */ /* 0x000fc400020f0eff */
[----:B------:R-:W-:Y:S02]  /*5280*/  LEA.HI.X R89, R13, c[0x0][0x18c], R20, 0x1, P3 ;  /* 0x000063000d597a11 */ /* 0x000fe400018f0c14 */
[----:B------:R-:W-:Y:S02]  /*5290*/  LEA.HI.X R13, R7, c[0x0][0x18c], R16, 0x1, P6 ;  /* 0x00006300070d7a11 */ /* 0x000fe400030f0c10 */
[----:B------:R-:W-:Y:S01]  /*52a0*/  LEA.HI.X R7, R4, c[0x0][0x18c], R5, 0x1, P5 ;  /* 0x0000630004077a11 */ /* 0x000fe200028f0c05 */
[----:B------:R1:W5:Y:S01]  /*52b0*/  LDG.E.CONSTANT R72, [R88.64] ;  /* 0x0000000a58487981 */ /* 0x000362000c1e9900 */
[----:B------:R-:W-:Y:S02]  /*52c0*/  IADD3 R5, P6, R67, R8, RZ ;  /* 0x0000000843057210 */ /* 0x000fe40007fde0ff */
[----:B------:R-:W-:Y:S01]  /*52d0*/  LEA R14, P2, R9, c[0x0][0x188], 0x1 ;  /* 0x00006200090e7a11 */ /* 0x000fe200078408ff */
[----:B------:R1:W5:Y:S01]  /*52e0*/  LDG.E.CONSTANT R70, [R88.64+0x4] ;  /* 0x0000040a58467981 */ /* 0x000362000c1e9900 */
[----:B------:R-:W-:-:S02]  /*52f0*/  LEA R4, P4, R5, c[0x0][0x188], 0x1 ;  /* 0x0000620005047a11 */ /* 0x000fc400078808ff */
[----:B------:R-:W-:Y:S01]  /*5300*/  LEA.HI.X.SX32 R60, R67, R56, 0x1, P6 ;  /* 0x00000038433c7211 */ /* 0x000fe200030f0eff */
[----:B------:R1:W5:Y:S01]  /*5310*/  LDG.E.CONSTANT R68, [R88.64+0x8] ;  /* 0x0000080a58447981 */ /* 0x000362000c1e9900 */
[----:B------:R-:W-:Y:S02]  /*5320*/  LEA.HI.X R15, R9, c[0x0][0x18c], R18, 0x1, P2 ;  /* 0x00006300090f7a11 */ /* 0x000fe400010f0c12 */
[-C--:B------:R-:W-:Y:S01]  /*5330*/  IADD3 R17, P1, R69, R8.reuse, RZ ;  /* 0x0000000845117210 */ /* 0x080fe20007f3e0ff */
[----:B------:R1:W5:Y:S01]  /*5340*/  LDG.E.CONSTANT R79, [R88.64+0xc] ;  /* 0x00000c0a584f7981 */ /* 0x000362000c1e9900 */
[-C--:B------:R-:W-:Y:S02]  /*5350*/  IADD3 R19, P2, R71, R8.reuse, RZ ;  /* 0x0000000847137210 */ /* 0x080fe40007f5e0ff */
[----:B------:R-:W-:Y:S01]  /*5360*/  IADD3 R9, P3, R73, R8, RZ ;  /* 0x0000000849097210 */ /* 0x000fe20007f7e0ff */
[----:B0-----:R0:W5:Y:S01]  /*5370*/  LDG.E.CONSTANT R85, [R6.64] ;  /* 0x0000000a06557981 */ /* 0x001162000c1e9900 */
[----:B------:R-:W-:-:S02]  /*5380*/  LEA.HI.X R5, R5, c[0x0][0x18c], R60, 0x1, P4 ;  /* 0x0000630005057a11 */ /* 0x000fc400020f0c3c */
[-C--:B------:R-:W-:Y:S01]  /*5390*/  LEA.HI.X.SX32 R50, R69, R56.reuse, 0x1, P1 ;  /* 0x0000003845327211 */ /* 0x080fe200008f0eff */
[----:B------:R0:W5:Y:S01]  /*53a0*/  LDG.E.CONSTANT R86, [R6.64+0x4] ;  /* 0x0000040a06567981 */ /* 0x000162000c1e9900 */
[-C--:B------:R-:W-:Y:S02]  /*53b0*/  LEA.HI.X.SX32 R48, R71, R56.reuse, 0x1, P2 ;  /* 0x0000003847307211 */ /* 0x080fe400010f0eff */
[----:B------:R-:W-:Y:S01]  /*53c0*/  LEA.HI.X.SX32 R46, R73, R56, 0x1, P3 ;  /* 0x00000038492e7211 */ /* 0x000fe200018f0eff */
[----:B------:R0:W5:Y:S01]  /*53d0*/  LDG.E.CONSTANT R87, [R6.64+0x8] ;  /* 0x0000080a06577981 */ /* 0x000162000c1e9900 */
[----:B------:R-:W-:Y:S02]  /*53e0*/  LEA R16, P5, R17, c[0x0][0x188], 0x1 ;  /* 0x0000620011107a11 */ /* 0x000fe400078a08ff */
[----:B------:R-:W-:Y:S01]  /*53f0*/  LEA R18, P6, R19, c[0x0][0x188], 0x1 ;  /* 0x0000620013127a11 */ /* 0x000fe200078c08ff */
[----:B-1----:R0:W5:Y:S01]  /*5400*/  LDG.E.CONSTANT R88, [R6.64+0xc] ;  /* 0x00000c0a06587981 */ /* 0x002162000c1e9900 */
[----:B------:R-:W-:-:S02]  /*5410*/  LEA R20, P1, R9, c[0x0][0x188], 0x1 ;  /* 0x0000620009147a11 */ /* 0x000fc400078208ff */
[----:B------:R-:W-:Y:S01]  /*5420*/  LEA.HI.X R17, R17, c[0x0][0x18c], R50, 0x1, P5 ;  /* 0x0000630011117a11 */ /* 0x000fe200028f0c32 */
[----:B------:R0:W5:Y:S01]  /*5430*/  LDG.E.CONSTANT R89, [R4.64] ;  /* 0x0000000a04597981 */ /* 0x000162000c1e9900 */
[----:B------:R-:W-:Y:S02]  /*5440*/  LEA.HI.X R19, R19, c[0x0][0x18c], R48, 0x1, P6 ;  /* 0x0000630013137a11 */ /* 0x000fe400030f0c30 */
[----:B------:R-:W-:Y:S01]  /*5450*/  LEA.HI.X R21, R9, c[0x0][0x18c], R46, 0x1, P1 ;  /* 0x0000630009157a11 */ /* 0x000fe200008f0c2e */
        /* <DEDUP_REMOVED lines=18> */
[----:B--2---:R-:W2:Y:S01]  /*5580*/  LDS.128 R12, [R42] ;  /* 0x000000002a0c7984 */ /* 0x004ea20000000c00 */
[----:B0-----:R-:W-:-:S02]  /*5590*/  F2FP.BF16.PACK_AB R110, R7, R6 ;  /* 0x00000006076e723e */ /* 0x001fc400000010ff */
[----:B------:R-:W-:Y:S01]  /*55a0*/  IADD3 R7, P2, R39, R8, RZ ;  /* 0x0000000827077210 */ /* 0x000fe20007f5e0ff */
[----:B------:R1:W5:Y:S04]  /*55b0*/  LDG.E.CONSTANT R95, [R16.64+0x8] ;  /* 0x0000080a105f7981 */ /* 0x000368000c1e9900 */
[----:B------:R1:W5:Y:S01]  /*55c0*/  LDG.E.CONSTANT R96, [R16.64+0xc] ;  /* 0x00000c0a10607981 */ /* 0x000362000c1e9900 */
[----:B------:R-:W-:-:S03]  /*55d0*/  LEA R6, P3, R7, c[0x0][0x188], 0x1 ;  /* 0x0000620007067a11 */ /* 0x000fc600078608ff */
[----:B------:R0:W5:Y:S04]  /*55e0*/  LDG.E.CONSTANT R97, [R18.64] ;  /* 0x0000000a12617981 */ /* 0x000168000c1e9900 */
[----:B------:R0:W5:Y:S01]  /*55f0*/  LDG.E.CONSTANT R98, [R18.64+0x4] ;  /* 0x0000040a12627981 */ /* 0x000162000c1e9900 */
[----:B-1----:R-:W-:Y:S02]  /*5600*/  F2FP.BF16.PACK_AB R16, R5, R4 ;  /* 0x000000040510723e */ /* 0x002fe400000010ff */
[----:B------:R-:W-:Y:S01]  /*5610*/  IADD3 R5, P5, R43, R8, RZ ;  /* 0x000000082b057210 */ /* 0x000fe20007fbe0ff */
[----:B------:R0:W5:Y:S03]  /*5620*/  LDG.E.CONSTANT R99, [R18.64+0x8] ;  /* 0x0000080a12637981 */ /* 0x000166000c1e9900 */
[----:B------:R-:W-:Y:S01]  /*5630*/  LEA R4, P4, R5, c[0x0][0x188], 0x1 ;  /* 0x0000620005047a11 */ /* 0x000fe200078808ff */
[----:B------:R0:W5:Y:S04]  /*5640*/  LDG.E.CONSTANT R100, [R18.64+0xc] ;  /* 0x00000c0a12647981 */ /* 0x000168000c1e9900 */
[----:B------:R0:W5:Y:S04]  /*5650*/  LDG.E.CONSTANT R101, [R20.64] ;  /* 0x0000000a14657981 */ /* 0x000168000c1e9900 */
[----:B------:R0:W5:Y:S04]  /*5660*/  LDG.E.CONSTANT R102, [R20.64+0x4] ;  /* 0x0000040a14667981 */ /* 0x000168000c1e9900 */
[----:B------:R0:W5:Y:S01]  /*5670*/  LDG.E.CONSTANT R103, [R20.64+0x8] ;  /* 0x0000080a14677981 */ /* 0x000162000c1e9900 */
[----:B--2---:R-:W-:-:S03]  /*5680*/  F2FP.BF16.PACK_AB R112, R15, R14 ;  /* 0x0000000e0f70723e */ /* 0x004fc600000010ff */
[----:B------:R0:W5:Y:S01]  /*5690*/  LDG.E.CONSTANT R104, [R20.64+0xc] ;  /* 0x00000c0a14687981 */ /* 0x000162000c1e9900 */
[----:B------:R-:W-:Y:S02]  /*56a0*/  LEA.HI.X.SX32 R14, R39, R56, 0x1, P2 ;  /* 0x00000038270e7211 */ /* 0x000fe400010f0eff */
[----:B------:R-:W-:Y:S02]  /*56b0*/  F2FP.BF16.PACK_AB R111, R13, R12 ;  /* 0x0000000c0d6f723e */ /* 0x000fe400000010ff */
[----:B------:R-:W-:Y:S02]  /*56c0*/  LEA.HI.X.SX32 R12, R43, R56, 0x1, P5 ;  /* 0x000000382b0c7211 */ /* 0x000fe400028f0eff */
[----:B------:R-:W-:Y:S02]  /*56d0*/  LEA.HI.X R7, R7, c[0x0][0x18c], R14, 0x1, P3 ;  /* 0x0000630007077a11 */ /* 0x000fe400018f0c0e */
[----:B------:R-:W-:Y:S01]  /*56e0*/  LEA.HI.X R5, R5, c[0x0][0x18c], R12, 0x1, P4 ;  /* 0x0000630005057a11 */ /* 0x000fe200020f0c0c */
[----:B------:R-:W-:-:S02]  /*56f0*/  IMAD.MOV.U32 R12, RZ, RZ, R16 ;  /* 0x000000ffff0c7224 */ /* 0x000fc400078e0010 */
[----:B------:R0:W5:Y:S04]  /*5700*/  LDG.E.CONSTANT R15, [R6.64] ;  /* 0x0000000a060f7981 */ /* 0x000168000c1e9900 */
[----:B------:R0:W5:Y:S04]  /*5710*/  LDG.E.CONSTANT R14, [R6.64+0x4] ;  /* 0x0000040a060e7981 */ /* 0x000168000c1e9900 */
[----:B------:R0:W5:Y:S04]  /*5720*/  LDG.E.CONSTANT R17, [R6.64+0x8] ;  /* 0x0000080a06117981 */ /* 0x000168000c1e9900 */
[----:B------:R0:W5:Y:S01]  /*5730*/  LDG.E.CONSTANT R16, [R6.64+0xc] ;  /* 0x00000c0a06107981 */ /* 0x000162000c1e9900 */
[----:B------:R-:W-:Y:S01]  /*5740*/  ISETP.NE.AND P1, PT, R106, RZ, PT ;  /* 0x000000ff6a00720c */ /* 0x000fe20003f25270 */
[----:B------:R-:W-:Y:S01]  /*5750*/  BSSY B2, `(.L_x_14556) ;  /* 0x0000024000027945 */ /* 0x000fe20003800000 */
[----:B------:R-:W-:-:S02]  /*5760*/  IADD3 R9, P5, R45, R8, RZ ;  /* 0x000000082d097210 */ /* 0x000fc40007fbe0ff */
[----:B------:R-:W-:Y:S02]  /*5770*/  IADD3 R13, P2, R49, R8, RZ ;  /* 0x00000008310d7210 */ /* 0x000fe40007f5e0ff */
[----:B------:R-:W-:Y:S02]  /*5780*/  LEA R8, P3, R9, c[0x0][0x188], 0x1 ;  /* 0x0000620009087a11 */ /* 0x000fe400078608ff */
[----:B------:R-:W-:-:S05]  /*5790*/  LEA.HI.X.SX32 R108, R45, R56, 0x1, P5 ;  /* 0x000000382d6c7211 */ /* 0x000fca00028f0eff */
[----:B------:R-:W-:Y:S05]  /*57a0*/  @P1 BRA `(.L_x_14557) ;  /* 0x000001e000001947 */ /* 0x000fea0003800000 */
[C---:B0-----:R-:W-:Y:S02]  /*57b0*/  IADD3 R19, R75.reuse, 0x2, RZ ;  /* 0x000000024b137810 */ /* 0x041fe40007ffe0ff */
[----:B------:R-:W-:Y:S02]  /*57c0*/  IADD3 R21, R75, 0x3, RZ ;  /* 0x000000034b157810 */ /* 0x000fe40007ffe0ff */
[-C--:B------:R-:W-:Y:S02]  /*57d0*/  ISETP.GE.AND P6, PT, R19, R58.reuse, PT ;  /* 0x0000003a1300720c */ /* 0x080fe40003fc6270 */
[----:B------:R-:W-:Y:S02]  /*57e0*/  ISETP.GE.AND P5, PT, R21, R58, PT ;  /* 0x0000003a1500720c */ /* 0x000fe40003fa6270 */
[----:B-----5:R-:W-:Y:S02]  /*57f0*/  PRMT R18, R14, 0x7632, R18 ;  /* 0x000076320e127816 */ /* 0x020fe40000000012 */
[----:B------:R-:W-:-:S02]  /*5800*/  IADD3 R19, R75, 0x4, RZ ;  /* 0x000000044b137810 */ /* 0x000fc40007ffe0ff */
[C---:B------:R-:W-:Y:S02]  /*5810*/  IADD3 R107, R75.reuse, 0x5, RZ ;  /* 0x000000054b6b7810 */ /* 0x040fe40007ffe0ff */
[-C--:B------:R-:W-:Y:S02]  /*5820*/  ISETP.GE.AND P4, PT, R75, R58.reuse, PT ;  /* 0x0000003a4b00720c */ /* 0x080fe40003f86270 */
[----:B------:R-:W-:Y:S02]  /*5830*/  SEL R21, R14, RZ, !P6 ;  /* 0x000000ff0e157207 */ /* 0x000fe40007000000 */
[----:B------:R-:W-:Y:S02]  /*5840*/  SEL R20, R18, RZ, !P5 ;  /* 0x000000ff12147207 */ /* 0x000fe40006800000 */
[-C--:B------:R-:W-:Y:S02]  /*5850*/  ISETP.GE.AND P6, PT, R19, R58.reuse, PT ;  /* 0x0000003a1300720c */ /* 0x080fe40003fc6270 */
[----:B------:R-:W-:-:S02]  /*5860*/  ISETP.GE.AND P5, PT, R107, R58, PT ;  /* 0x0000003a6b00720c */ /* 0x000fc40003fa6270 */
[----:B------:R-:W-:Y:S02]  /*5870*/  PRMT R14, R17, 0x7632, R14 ;  /* 0x00007632110e7816 */ /* 0x000fe4000000000e */
[----:B------:R-:W-:Y:S02]  /*5880*/  IADD3 R19, R75, 0x7, RZ ;  /* 0x000000074b137810 */ /* 0x000fe40007ffe0ff */
[----:B------:R-:W-:Y:S02]  /*5890*/  SEL R106, R14, RZ, !P5 ;  /* 0x000000ff0e6a7207 */ /* 0x000fe40006800000 */
[----:B------:R-:W-:Y:S02]  /*58a0*/  ISETP.GE.AND P5, PT, R19, R58, PT ;  /* 0x0000003a1300720c */ /* 0x000fe40003fa6270 */
[----:B------:R-:W-:Y:S02]  /*58b0*/  IADD3 R109, R75, 0x6, RZ ;  /* 0x000000064b6d7810 */ /* 0x000fe40007ffe0ff */
[----:B------:R-:W-:-:S02]  /*58c0*/  SEL R107, R17, RZ, !P6 ;  /* 0x000000ff116b7207 */ /* 0x000fc40007000000 */
[-C--:B------:R-:W-:Y:S02]  /*58d0*/  ISETP.GE.AND P6, PT, R109, R58.reuse, PT ;  /* 0x0000003a6d00720c */ /* 0x080fe40003fc6270 */
[----:B------:R-:W-:Y:S02]  /*58e0*/  IADD3 R17, R75, 0x1, RZ ;  /* 0x000000014b117810 */ /* 0x000fe40007ffe0ff */
[----:B------:R-:W-:Y:S02]  /*58f0*/  @P4 PRMT R15, RZ, 0x7610, R15 ;  /* 0x00007610ff0f4816 */ /* 0x000fe4000000000f */
[----:B------:R-:W-:Y:S02]  /*5900*/  ISETP.GE.AND P4, PT, R17, R58, PT ;  /* 0x0000003a1100720c */ /* 0x000fe40003f86270 */
        /* <DEDUP_REMOVED lines=8> */
.L_x_14557:
[----:B0-----:R-:W-:Y:S05]  /*5990*/  BSYNC B2 ;  /* 0x0000000000027941 */ /* 0x001fea0003800000 */
.L_x_14556:
[----:B-----5:R-:W-:Y:S01]  /*59a0*/  HFMA2.BF16_V2 R18, R12, R15, -RZ.H0_H0 ;  /* 0x0000000f0c127231 */ /* 0x020fe200003400ff */
[----:B------:R-:W-:Y:S01]  /*59b0*/  IMAD.MOV.U32 R15, RZ, RZ, R110 ;  /* 0x000000ffff0f7224 */ /* 0x000fe200078e006e */
[----:B------:R0:W5:Y:S01]  /*59c0*/  LDG.E.CONSTANT R107, [R6.64+0x208] ;  /* 0x0002080a066b7981 */ /* 0x000162000c1e9900 */
[----:B------:R-:W-:-:S02]  /*59d0*/  LEA.HI.X R9, R9, c[0x0][0x18c], R108, 0x1, P3 ;  /* 0x0000630009097a11 */ /* 0x000fc400018f0c6c */
[--C-:B------:R-:W-:Y:S01]  /*59e0*/  PRMT R20, RZ, 0x5410, R18.reuse ;  /* 0x00005410ff147816 */ /* 0x100fe20000000012 */
[----:B------:R-:W-:Y:S01]  /*59f0*/  HFMA2.BF16_V2 R19, R15, R14, -RZ.H0_H0 ;  /* 0x0000000e0f137231 */ /* 0x000fe200003400ff */
[----:B------:R-:W-:Y:S01]  /*5a00*/  PRMT R18, RZ, 0x7610, R18 ;  /* 0x00007610ff127816 */ /* 0x000fe20000000012 */
[----:B------:R-:W-:Y:S01]  /*5a10*/  IMAD.MOV.U32 R14, RZ, RZ, R111 ;  /* 0x000000ffff0e7224 */ /* 0x000fe200078e006f */
[----:B------:R0:W5:Y:S03]  /*5a20*/  LDG.E.CONSTANT R106, [R6.64+0x20c] ;  /* 0x00020c0a066a7981 */ /* 0x000166000c1e9900 */
[----:B------:R-:W-:Y:S01]  /*5a30*/  FADD.FTZ R18, R20, R18 ;  /* 0x0000001214127221 */ /* 0x000fe20000010000 */
[--C-:B------:R-:W-:Y:S01]  /*5a40*/  PRMT R20, RZ, 0x5410, R19.reuse ;  /* 0x00005410ff147816 */ /* 0x100fe20000000013 */
[----:B------:R-:W-:Y:S01]  /*5a50*/  HFMA2.BF16_V2 R17, R14, R17, -RZ.H0_H0 ;  /* 0x000000110e117231 */ /* 0x000fe200003400ff */
[----:B------:R-:W-:-:S05]  /*5a60*/  PRMT R19, RZ, 0x7610, R19 ;  /* 0x00007610ff137816 */ /* 0x000fca0000000013 */
[----:B------:R-:W-:Y:S01]  /*5a70*/  FADD.FTZ R19, R20, R19 ;  /* 0x0000001314137221 */ /* 0x000fe20000010000 */
[--C-:B------:R-:W-:Y:S02]  /*5a80*/  PRMT R20, RZ, 0x5410, R17.reuse ;  /* 0x00005410ff147816 */ /* 0x100fe40000000011 */
[----:B------:R-:W-:Y:S01]  /*5a90*/  PRMT R17, RZ, 0x7610, R17 ;  /* 0x00007610ff117816 */ /* 0x000fe20000000011 */
[----:B------:R-:W-:Y:S02]  /*5aa0*/  FADD.FTZ R18, R18, R19 ;  /* 0x0000001312127221 */ /* 0x000fe40000010000 */
[----:B------:R0:W5:Y:S02]  /*5ab0*/  LDG.E.CONSTANT R19, [R6.64+0x200] ;  /* 0x0002000a06137981 */ /* 0x000164000c1e9900 */
[----:B------:R-:W-:Y:S02]  /*5ac0*/  FADD.FTZ R21, R20, R17 ;  /* 0x0000001114157221 */ /* 0x000fe40000010000 */
[----:B------:R0:W5:Y:S01]  /*5ad0*/  LDG.E.CONSTANT R20, [R6.64+0x204] ;  /* 0x0002040a06147981 */ /* 0x000162000c1e9900 */
[----:B------:R-:W-:Y:S01]  /*5ae0*/  IMAD.MOV.U32 R17, RZ, RZ, R112 ;  /* 0x000000ffff117224 */ /* 0x000fe200078e0070 */
[----:B------:R-:W-:Y:S04]  /*5af0*/  BSSY B2, `(.L_x_14558) ;  /* 0x0000021000027945 */ /* 0x000fe80003800000 */
[----:B------:R-:W-:Y:S01]  /*5b00*/  HFMA2.BF16_V2 R16, R17, R16, -RZ.H0_H0 ;  /* 0x0000001011107231 */ /* 0x000fe200003400ff */
[----:B------:R-:W-:Y:S05]  /*5b10*/  @P1 BRA `(.L_x_14559) ;  /* 0x000001e000001947 */ /* 0x000fea0003800000 */
[C---:B0-----:R-:W-:Y:S02]  /*5b20*/  IADD3 R7, R75.reuse, 0x2, RZ ;  /* 0x000000024b077810 */ /* 0x041fe40007ffe0ff */
[----:B------:R-:W-:-:S02]  /*5b30*/  IADD3 R109, R75, 0x3, RZ ;  /* 0x000000034b6d7810 */ /* 0x000fc40007ffe0ff */
[-C--:B------:R-:W-:Y:S02]  /*5b40*/  ISETP.GE.AND P3, PT, R7, R58.reuse, PT ;  /* 0x0000003a0700720c */ /* 0x080fe40003f66270 */
[-C--:B------:R-:W-:Y:S02]  /*5b50*/  ISETP.GE.AND P4, PT, R109, R58.reuse, PT ;  /* 0x0000003a6d00720c */ /* 0x080fe40003f86270 */
[C---:B------:R-:W-:Y:S02]  /*5b60*/  IADD3 R111, R75.reuse, 0x4, RZ ;  /* 0x000000044b6f7810 */ /* 0x040fe40007ffe0ff */
[C---:B------:R-:W-:Y:S02]  /*5b70*/  IADD3 R109, R75.reuse, 0x5, RZ ;  /* 0x000000054b6d7810 */ /* 0x040fe40007ffe0ff */
[----:B------:R-:W-:Y:S02]  /*5b80*/  ISETP.GE.AND P5, PT, R75, R58, PT ;  /* 0x0000003a4b00720c */ /* 0x000fe40003fa6270 */
[----:B-----5:R-:W-:-:S02]  /*5b90*/  SEL R7, R20, RZ, !P3 ;  /* 0x000000ff14077207 */ /* 0x020fc40005800000 */
[-C--:B------:R-:W-:Y:S02]  /*5ba0*/  ISETP.GE.AND P6, PT, R111, R58.reuse, PT ;  /* 0x0000003a6f00720c */ /* 0x080fe40003fc6270 */
[----:B------:R-:W-:Y:S02]  /*5bb0*/  ISETP.GE.AND P3, PT, R109, R58, PT ;  /* 0x0000003a6d00720c */ /* 0x000fe40003f66270 */
[----:B------:R-:W-:Y:S02]  /*5bc0*/  IADD3 R109, R75, 0x7, RZ ;  /* 0x000000074b6d7810 */ /* 0x000fe40007ffe0ff */
[----:B------:R-:W-:Y:S02]  /*5bd0*/  PRMT R6, R20, 0x7632, R6 ;  /* 0x0000763214067816 */ /* 0x000fe40000000006 */
[----:B------:R-:W-:Y:S02]  /*5be0*/  SEL R108, R107, RZ, !P6 ;  /* 0x000000ff6b6c7207 */ /* 0x000fe40007000000 */
[----:B------:R-:W-:-:S02]  /*5bf0*/  IADD3 R111, R75, 0x6, RZ ;  /* 0x000000064b6f7810 */ /* 0x000fc40007ffe0ff */
[-C--:B------:R-:W-:Y:S02]  /*5c00*/  ISETP.GE.AND P6, PT, R109, R58.reuse, PT ;  /* 0x0000003a6d00720c */ /* 0x080fe40003fc6270 */
[----:B------:R-:W-:Y:S02]  /*5c10*/  SEL R20, R6, RZ, !P4 ;  /* 0x000000ff06147207 */ /* 0x000fe40006000000 */
[-C--:B------:R-:W-:Y:S02]  /*5c20*/  ISETP.GE.AND P4, PT, R111, R58.reuse, PT ;  /* 0x0000003a6f00720c */ /* 0x080fe40003f86270 */
[----:B------:R-:W-:Y:S02]  /*5c30*/  IADD3 R111, R75, 0x1, RZ ;  /* 0x000000014b6f7810 */ /* 0x000fe40007ffe0ff */
[----:B------:R-:W-:Y:S02]  /*5c40*/  @P5 PRMT R19, RZ, 0x7610, R19 ;  /* 0x00007610ff135816 */ /* 0x000fe40000000013 */
[----:B------:R-:W-:-:S02]  /*5c50*/  ISETP.GE.AND P5, PT, R111, R58, PT ;  /* 0x0000003a6f00720c */ /* 0x000fc40003fa6270 */
        /* <DEDUP_REMOVED lines=10> */
.L_x_14559:
[----:B------:R-:W-:Y:S05]  /*5d00*/  BSYNC B2 ;  /* 0x0000000000027941 */ /* 0x000fea0003800000 */
.L_x_14558:
[--C-:B0-----:R-:W-:Y:S01]  /*5d10*/  PRMT R6, RZ, 0x5410, R16.reuse ;  /* 0x00005410ff067816 */ /* 0x101fe20000000010 */
[----:B-----5:R-:W-:Y:S01]  /*5d20*/  HFMA2.BF16_V2 R7, R12, R19, -RZ.H0_H0 ;  /* 0x000000130c077231 */ /* 0x020fe200003400ff */
[----:B------:R-:W-:Y:S01]  /*5d30*/  PRMT R16, RZ, 0x7610, R16 ;  /* 0x00007610ff107816 */ /* 0x000fe20000000010 */
[----:B------:R0:W5:Y:S01]  /*5d40*/  LDG.E.CONSTANT R109, [R4.64] ;  /* 0x0000000a046d7981 */ /* 0x000162000c1e9900 */
[----:B------:R-:W-:Y:S01]  /*5d50*/  LEA.HI.X.SX32 R108, R49, R56, 0x1, P2 ;  /* 0x00000038316c7211 */ /* 0x000fe200010f0eff */
[----:B------:R-:W-:Y:S01]  /*5d60*/  HFMA2.BF16_V2 R20, R15, R20, -RZ.H0_H0 ;  /* 0x000000140f147231 */ /* 0x000fe200003400ff */
[----:B------:R-:W-:Y:S01]  /*5d70*/  FADD.FTZ R18, R18, R21 ;  /* 0x0000001512127221 */ /* 0x000fe20000010000 */
[----:B------:R0:W5:Y:S01]  /*5d80*/  LDG.E.CONSTANT R111, [R4.64+0x8] ;  /* 0x0000080a046f7981 */ /* 0x000162000c1e9900 */
[----:B------:R-:W-:Y:S01]  /*5d90*/  FADD.FTZ R19, R6, R16 ;  /* 0x0000001006137221 */ /* 0x000fe20000010000 */
[--C-:B------:R-:W-:Y:S01]  /*5da0*/  PRMT R6, RZ, 0x5410, R7.reuse ;  /* 0x00005410ff067816 */ /* 0x100fe20000000007 */
[----:B------:R-:W-:Y:S01]  /*5db0*/  HFMA2.BF16_V2 R107, R14, R107, -RZ.H0_H0 ;  /* 0x0000006b0e6b7231 */ /* 0x000fe200003400ff */
        /* <DEDUP_REMOVED lines=12> */
[----:B------:R-:W-:Y:S01]  /*5e80*/  FADD.FTZ R107, R6, R107 ;  /* 0x0000006b066b7221 */ /* 0x000fe20000010000 */
[--C-:B------:R-:W-:Y:S02]  /*5e90*/  PRMT R6, RZ, 0x5410, R106.reuse ;  /* 0x00005410ff067816 */ /* 0x100fe4000000006a */
[----:B------:R-:W-:-:S05]  /*5ea0*/  PRMT R106, RZ, 0x7610, R106 ;  /* 0x00007610ff6a7816 */ /* 0x000fca000000006a */
[----:B------:R-:W-:Y:S01]  /*5eb0*/  FADD.FTZ R21, R6, R106 ;  /* 0x0000006a06157221 */ /* 0x000fe20000010000 */
[----:B------:R-:W-:Y:S01]  /*5ec0*/  LEA R6, P3, R13, c[0x0][0x188], 0x1 ;  /* 0x000062000d067a11 */ /* 0x000fe200078608ff */
[----:B------:R-:W-:Y:S07]  /*5ed0*/  @P1 BRA `(.L_x_14561) ;  /* 0x000001e000001947 */ /* 0x000fee0003800000 */
[C---:B0-----:R-:W-:Y:S02]  /*5ee0*/  IADD3 R5, R75.reuse, 0x2, RZ ;  /* 0x000000024b057810 */ /* 0x041fe40007ffe0ff */
[----:B------:R-:W-:Y:S02]  /*5ef0*/  IADD3 R113, R75, 0x3, RZ ;  /* 0x000000034b717810 */ /* 0x000fe40007ffe0ff */
[-C--:B------:R-:W-:Y:S02]  /*5f00*/  ISETP.GE.AND P2, PT, R5, R58.reuse, PT ;  /* 0x0000003a0500720c */ /* 0x080fe40003f46270 */
[----:B------:R-:W-:Y:S02]  /*5f10*/  ISETP.GE.AND P4, PT, R113, R58, PT ;  /* 0x0000003a7100720c */ /* 0x000fe40003f86270 */
[----:B------:R-:W-:-:S02]  /*5f20*/  IADD3 R115, R75, 0x4, RZ ;  /* 0x000000044b737810 */ /* 0x000fc40007ffe0ff */
[C---:B------:R-:W-:Y:S02]  /*5f30*/  IADD3 R113, R75.reuse, 0x5, RZ ;  /* 0x000000054b717810 */ /* 0x040fe40007ffe0ff */
[-C--:B------:R-:W-:Y:S02]  /*5f40*/  ISETP.GE.AND P5, PT, R75, R58.reuse, PT ;  /* 0x0000003a4b00720c */ /* 0x080fe40003fa6270 */
[----:B-----5:R-:W-:Y:S02]  /*5f50*/  SEL R5, R16, RZ, !P2 ;  /* 0x000000ff10057207 */ /* 0x020fe40005000000 */
[-C--:B------:R-:W-:Y:S02]  /*5f60*/  ISETP.GE.AND P6, PT, R115, R58.reuse, PT ;  /* 0x0000003a7300720c */ /* 0x080fe40003fc6270 */
[----:B------:R-:W-:Y:S02]  /*5f70*/  ISETP.GE.AND P2, PT, R113, R58, PT ;  /* 0x0000003a7100720c */ /* 0x000fe40003f46270 */
[----:B------:R-:W-:-:S02]  /*5f80*/  IADD3 R113, R75, 0x7, RZ ;  /* 0x000000074b717810 */ /* 0x000fc40007ffe0ff */
[----:B------:R-:W-:Y:S02]  /*5f90*/  PRMT R4, R16, 0x7632, R4 ;  /* 0x0000763210047816 */ /* 0x000fe40000000004 */
[----:B------:R-:W-:Y:S02]  /*5fa0*/  SEL R106, R111, RZ, !P6 ;  /* 0x000000ff6f6a7207 */ /* 0x000fe40007000000 */
[----:B------:R-:W-:Y:S02]  /*5fb0*/  IADD3 R115, R75, 0x6, RZ ;  /* 0x000000064b737810 */ /* 0x000fe40007ffe0ff */
[-C--:B------:R-:W-:Y:S02]  /*5fc0*/  ISETP.GE.AND P6, PT, R113, R58.reuse, PT ;  /* 0x0000003a7100720c */ /* 0x080fe40003fc6270 */
[----:B------:R-:W-:Y:S02]  /*5fd0*/  SEL R16, R4, RZ, !P4 ;  /* 0x000000ff04107207 */ /* 0x000fe40006000000 */
[----:B------:R-:W-:-:S02]  /*5fe0*/  ISETP.GE.AND P4, PT, R115, R58, PT ;  /* 0x0000003a7300720c */ /* 0x000fc40003f86270 */
[----:B------:R-:W-:Y:S02]  /*5ff0*/  IADD3 R115, R75, 0x1, RZ ;  /* 0x000000014b737810 */ /* 0x000fe40007ffe0ff */
[----:B------:R-:W-:Y:S02]  /*6000*/  @P5 PRMT R109, RZ, 0x7610, R109 ;  /* 0x00007610ff6d5816 */ /* 0x000fe4000000006d */
[----:B------:R-:W-:Y:S02]  /*6010*/  ISETP.GE.AND P5, PT, R115, R58, PT ;  /* 0x0000003a7300720c */ /* 0x000fe40003fa6270 */
[----:B------:R-:W-:Y:S02]  /*6020*/  PRMT R111, R111, 0x7632, R111 ;  /* 0x000076326f6f7816 */ /* 0x000fe4000000006f */
[----:B------:R-:W-:Y:S02]  /*6030*/  PRMT R4, R109, 0x7632, R4 ;  /* 0x000076326d047816 */ /* 0x000fe40000000004 */
        /* <DEDUP_REMOVED lines=8> */
.L_x_14561:
[----:B0-----:R-:W-:Y:S05]  /*60c0*/  BSYNC B2 ;  /* 0x0000000000027941 */ /* 0x001fea0003800000 */
.L_x_14560:
[----:B-----5:R-:W-:Y:S01]  /*60d0*/  HFMA2.BF16_V2 R109, R12, R109, -RZ.H0_H0 ;  /* 0x0000006d0c6d7231 */ /* 0x020fe200003400ff */
[----:B------:R-:W-:Y:S01]  /*60e0*/  LEA.HI.X R7, R13, c[0x0][0x18c], R108, 0x1, P3 ;  /* 0x000063000d077a11 */ /* 0x000fe200018f0c6c */
[----:B------:R-:W-:Y:S01]  /*60f0*/  HFMA2.BF16_V2 R16, R15, R16, -RZ.H0_H0 ;  /* 0x000000100f107231 */ /* 0x000fe200003400ff */
[----:B------:R-:W-:Y:S01]  /*6100*/  FADD.FTZ R20, R20, R107 ;  /* 0x0000006b14147221 */ /* 0x000fe20000010000 */
[----:B------:R-:W-:Y:S01]  /*6110*/  HFMA2.BF16_V2 R111, R14, R111, -RZ.H0_H0 ;  /* 0x0000006f0e6f7231 */ /* 0x000fe200003400ff */
[----:B------:R-:W-:Y:S01]  /*6120*/  PRMT R4, RZ, 0x5410, R109 ;  /* 0x00005410ff047816 */ /* 0x000fe2000000006d */
[----:B------:R-:W-:Y:S01]  /*6130*/  FADD.FTZ R107, R18, R19 ;  /* 0x00000013126b7221 */ /* 0x000fe20000010000 */
[--C-:B------:R-:W-:Y:S01]  /*6140*/  PRMT R5, RZ, 0x5410, R16.reuse ;  /* 0x00005410ff057816 */ /* 0x100fe20000000010 */
        /* <DEDUP_REMOVED lines=8> */
[----:B------:R-:W-:-:S02]  /*61d0*/  FADD.FTZ R5, R5, R16 ;  /* 0x0000001005057221 */ /* 0x000fc40000010000 */
[----:B------:R0:W5:Y:S01]  /*61e0*/  LDG.E.CONSTANT R16, [R8.64+0x4] ;  /* 0x0000040a08107981 */ /* 0x000162000c1e9900 */
[----:B------:R-:W-:Y:S01]  /*61f0*/  BSSY B2, `(.L_x_14562) ;  /* 0x0000028000027945 */ /* 0x000fe20003800000 */
[----:B------:R-:W-:Y:S02]  /*6200*/  FADD.FTZ R13, R13, R111 ;  /* 0x0000006f0d0d7221 */ /* 0x000fe40000010000 */
[----:B------:R-:W-:Y:S01]  /*6210*/  FADD.FTZ R4, R4, R5 ;  /* 0x0000000504047221 */ /* 0x000fe20000010000 */
[--C-:B------:R-:W-:Y:S01]  /*6220*/  PRMT R5, RZ, 0x5410, R56.reuse ;  /* 0x00005410ff057816 */ /* 0x100fe20000000038 */
[----:B------:R-:W-:Y:S01]  /*6230*/  FADD.FTZ R106, R20, R21 ;  /* 0x00000015146a7221 */ /* 0x000fe20000010000 */
[----:B------:R-:W-:Y:S01]  /*6240*/  PRMT R56, RZ, 0x7610, R56 ;  /* 0x00007610ff387816 */ /* 0x000fe20000000038 */
[----:B------:R-:W-:Y:S02]  /*6250*/  FADD.FTZ R4, R4, R13 ;  /* 0x0000000d04047221 */ /* 0x000fe40000010000 */
[----:B------:R0:W5:Y:S02]  /*6260*/  LDG.E.CONSTANT R13, [R8.64] ;  /* 0x0000000a080d7981 */ /* 0x000164000c1e9900 */
[----:B------:R-:W-:Y:S01]  /*6270*/  FADD.FTZ R5, R5, R56 ;  /* 0x0000003805057221 */ /* 0x000fe20000010000 */
        /* <DEDUP_REMOVED lines=13> */
[-C--:B------:R-:W-:Y:S02]  /*6350*/  ISETP.GE.AND P6, PT, R21, R58.reuse, PT ;  /* 0x0000003a1500720c */ /* 0x080fe40003fc6270 */
[----:B------:R-:W-:-:S02]  /*6360*/  ISETP.GE.AND P5, PT, R109, R58, PT ;  /* 0x0000003a6d00720c */ /* 0x000fc40003fa6270 */
[C---:B------:R-:W-:Y:S02]  /*6370*/  IADD3 R111, R75.reuse, 0x5, RZ ;  /* 0x000000054b6f7810 */ /* 0x040fe40007ffe0ff */
[----:B------:R-:W-:Y:S02]  /*6380*/  IADD3 R109, R75, 0x1, RZ ;  /* 0x000000014b6d7810 */ /* 0x000fe40007ffe0ff */
[----:B------:R-:W-:Y:S02]  /*6390*/  @P2 PRMT R13, RZ, 0x7610, R13 ;  /* 0x00007610ff0d2816 */ /* 0x000fe4000000000d */
[-C--:B------:R-:W-:Y:S02]  /*63a0*/  ISETP.GE.AND P4, PT, R111, R58.reuse, PT ;  /* 0x0000003a6f00720c */ /* 0x080fe40003f86270 */
        /* <DEDUP_REMOVED lines=12> */
.L_x_14563:
[----:B------:R-:W-:Y:S05]  /*6470*/  BSYNC B2 ;  /* 0x0000000000027941 */ /* 0x000fea0003800000 */
.L_x_14562:
        /* <DEDUP_REMOVED lines=17> */
[----:B------:R-:W-:Y:S01]  /*6590*/  FADD.FTZ R4, R4, R9 ;  /* 0x0000000904047221 */ /* 0x000fe20000010000 */
[----:B------:R0:W5:Y:S04]  /*65a0*/  LDG.E.CONSTANT R8, [R6.64+0x4] ;  /* 0x0000040a06087981 */ /* 0x000168000c1e9900 */
[----:B------:R0:W5:Y:S01]  /*65b0*/  LDG.E.CONSTANT R9, [R6.64] ;  /* 0x0000000a06097981 */ /* 0x000162000c1e9900 */
[----:B------:R-:W-:Y:S01]  /*65c0*/  BSSY B2, `(.L_x_14564) ;  /* 0x0000021000027945 */ /* 0x000fe20003800000 */
        /* <DEDUP_REMOVED lines=32> */
.L_x_14565:
[----:B------:R-:W-:Y:S05]  /*67d0*/  BSYNC B2 ;  /* 0x0000000000027941 */ /* 0x000fea0003800000 */
.L_x_14564:
        /* <DEDUP_REMOVED lines=26> */
[-C--:B------:R-:W-:Y:S02]  /*6980*/  ISETP.GE.AND P2, PT, R75, R58.reuse, PT ;  /* 0x0000003a4b00720c */ /* 0x080fe40003f46270 */
[-C--:B------:R-:W-:Y:S02]  /*6990*/  ISETP.GE.AND P5, PT, R13, R58.reuse, PT ;  /* 0x0000003a0d00720c */ /* 0x080fe40003fa6270 */
[----:B------:R-:W-:Y:S02]  /*69a0*/  IADD3 R21, R75, 0x4, RZ ;  /* 0x000000044b157810 */ /* 0x000fe40007ffe0ff */
[----:B------:R-:W-:-:S02]  /*69b0*/  ISETP.GE.AND P6, PT, R19, R58, PT ;  /* 0x0000003a1300720c */ /* 0x000fc40003fc6270 */
[C---:B------:R-:W-:Y:S02]  /*69c0*/  PRMT R8, R48.reuse, 0x7632, R8 ;  /* 0x0000763230087816 */ /* 0x040fe40000000008 */
[----:B------:R-:W-:Y:S02]  /*69d0*/  IADD3 R13, R75, 0x7, RZ ;  /* 0x000000074b0d7810 */ /* 0x000fe40007ffe0ff */
[----:B------:R-:W-:Y:S02]  /*69e0*/  SEL R19, R48, RZ, !P5 ;  /* 0x000000ff30137207 */ /* 0x000fe40006800000 */
[----:B------:R-:W-:Y:S02]  /*69f0*/  ISETP.GE.AND P3, PT, R21, R58, PT ;  /* 0x0000003a1500720c */ /* 0x000fe40003f66270 */
[----:B------:R-:W-:Y:S02]  /*6a00*/  SEL R48, R8, RZ, !P6 ;  /* 0x000000ff08307207 */ /* 0x000fe40007000000 */
[----:B------:R-:W-:-:S02]  /*6a10*/  IADD3 R21, R75, 0x6, RZ ;  /* 0x000000064b157810 */ /* 0x000fc40007ffe0ff */
[-C--:B------:R-:W-:Y:S02]  /*6a20*/  ISETP.GE.AND P6, PT, R13, R58.reuse, PT ;  /* 0x0000003a0d00720c */ /* 0x080fe40003fc6270 */
[----:B------:R-:W-:Y:S02]  /*6a30*/  IADD3 R107, R75, 0x5, RZ ;  /* 0x000000054b6b7810 */ /* 0x000fe40007ffe0ff */
[-C--:B------:R-:W-:Y:S02]  /*6a40*/  ISETP.GE.AND P5, PT, R21, R58.reuse, PT ;  /* 0x0000003a1500720c */ /* 0x080fe40003fa6270 */
[----:B------:R-:W-:Y:S02]  /*6a50*/  IADD3 R21, R75, 0x1, RZ ;  /* 0x000000014b157810 */ /* 0x000fe40007ffe0ff */
[----:B------:R-:W-:Y:S02]  /*6a60*/  @P2 PRMT R50, RZ, 0x7610, R50 ;  /* 0x00007610ff322816 */ /* 0x000fe40000000032 */
[----:B------:R-:W-:-:S02]  /*6a70*/  ISETP.GE.AND P4, PT, R107, R58, PT ;  /* 0x0000003a6b00720c */ /* 0x000fc40003f86270 */
        /* <DEDUP_REMOVED lines=12> */
.L_x_14567:
[----:B------:R-:W-:Y:S05]  /*6b40*/  BSYNC B2 ;  /* 0x0000000000027941 */ /* 0x000fea0003800000 */
.L_x_14566:
        /* <DEDUP_REMOVED lines=21> */
[C---:B------:R-:W-:Y:S02]  /*6ca0*/  IADD3 R13, R75.reuse, 0x4, RZ ;  /* 0x000000044b0d7810 */ /* 0x040fe40007ffe0ff */
        /* <DEDUP_REMOVED lines=27> */
.L_x_14569:
[----:B------:R-:W-:Y:S05]  /*6e60*/  BSYNC B2 ;  /* 0x0000000000027941 */ /* 0x000fea0003800000 */
.L_x_14568:
        /* <DEDUP_REMOVED lines=26> */
[-C--:B------:R-:W-:Y:S02]  /*7010*/  ISETP.GE.AND P2, PT, R75, R58.reuse, PT ;  /* 0x0000003a4b00720c */ /* 0x080fe40003f46270 */
[-C--:B------:R-:W-:Y:S02]  /*7020*/  ISETP.GE.AND P5, PT, R9, R58.reuse, PT ;  /* 0x0000003a0900720c */ /* 0x080fe40003fa6270 */
[----:B------:R-:W-:Y:S02]  /*7030*/  IADD3 R19, R75, 0x4, RZ ;  /* 0x000000044b137810 */ /* 0x000fe40007ffe0ff */
[----:B------:R-:W-:Y:S02]  /*7040*/  ISETP.GE.AND P6, PT, R13, R58, PT ;  /* 0x0000003a0d00720c */ /* 0x000fe40003fc6270 */
[----:B------:R-:W-:Y:S02]  /*7050*/  PRMT R8, R70, 0x7632, R8 ;  /* 0x0000763246087816 */ /* 0x000fe40000000008 */
        /* <DEDUP_REMOVED lines=23> */
.L_x_14571:
[----:B------:R-:W-:Y:S05]  /*71d0*/  BSYNC B2 ;  /* 0x0000000000027941 */ /* 0x000fea0003800000 */
.L_x_14570:
        /* <DEDUP_REMOVED lines=53> */
.L_x_14573:
[----:B------:R-:W-:Y:S05]  /*7530*/  BSYNC B2 ;  /* 0x0000000000027941 */ /* 0x000fea0003800000 */
.L_x_14572:
        /* <DEDUP_REMOVED lines=51> */
.L_x_14575:
[----:B------:R-:W-:Y:S05]  /*7870*/  BSYNC B2 ;  /* 0x0000000000027941 */ /* 0x000fea0003800000 */
.L_x_14574:
        /* <DEDUP_REMOVED lines=22> */
[-C--:B------:R-:W-:Y:S02]  /*79e0*/  ISETP.GE.AND P2, PT, R75, R58.reuse, PT ;  /* 0x0000003a4b00720c */ /* 0x080fe40003f46270 */
[----:B------:R-:W-:-:S02]  /*79f0*/  ISETP.GE.AND P5, PT, R7, R58, PT ;  /* 0x0000003a0700720c */ /* 0x000fc40003fa6270 */
[----:B------:R-:W-:Y:S02]  /*7a00*/  IADD3 R21, R75, 0x5, RZ ;  /* 0x000000054b157810 */ /* 0x000fe40007ffe0ff */
[-C--:B------:R-:W-:Y:S02]  /*7a10*/  ISETP.GE.AND P6, PT, R13, R58.reuse, PT ;  /* 0x0000003a0d00720c */ /* 0x080fe40003fc6270 */
[----:B------:R-:W-:Y:S02]  /*7a20*/  ISETP.GE.AND P3, PT, R19, R58, PT ;  /* 0x0000003a1300720c */ /* 0x000fe40003f66270 */
[C---:B------:R-:W-:Y:S02]  /*7a30*/  PRMT R7, R86.reuse, 0x7632, R7 ;  /* 0x0000763256077816 */ /* 0x040fe40000000007 */
[----:B------:R-:W-:Y:S02]  /*7a40*/  IADD3 R19, R75, 0x7, RZ ;  /* 0x000000074b137810 */ /* 0x000fe40007ffe0ff */
[----:B------:R-:W-:-:S02]  /*7a50*/  SEL R13, R86, RZ, !P5 ;  /* 0x000000ff560d7207 */ /* 0x000fc40006800000 */
[-C--:B------:R-:W-:Y:S02]  /*7a60*/  ISETP.GE.AND P4, PT, R21, R58.reuse, PT ;  /* 0x0000003a1500720c */ /* 0x080fe40003f86270 */
[----:B------:R-:W-:Y:S02]  /*7a70*/  SEL R86, R7, RZ, !P6 ;  /* 0x000000ff07567207 */ /* 0x000fe40007000000 */
[----:B------:R-:W-:Y:S02]  /*7a80*/  IADD3 R21, R75, 0x6, RZ ;  /* 0x000000064b157810 */ /* 0x000fe40007ffe0ff */
[-C--:B------:R-:W-:Y:S02]  /*7a90*/  ISETP.GE.AND P6, PT, R19, R58.reuse, PT ;  /* 0x0000003a1300720c */ /* 0x080fe40003fc6270 */
[----:B------:R-:W-:Y:S02]  /*7aa0*/  ISETP.GE.AND P5, PT, R21, R58, PT ;  /* 0x0000003a1500720c */ /* 0x000fe40003fa6270 */
[----:B------:R-:W-:-:S02]  /*7ab0*/  IADD3 R21, R75, 0x1, RZ ;  /* 0x000000014b157810 */ /* 0x000fc40007ffe0ff */
        /* <DEDUP_REMOVED lines=13> */
.L_x_14577:
[----:B------:R-:W-:Y:S05]  /*7b90*/  BSYNC B2 ;  /* 0x0000000000027941 */ /* 0x000fea0003800000 */
.L_x_14576:
        /* <DEDUP_REMOVED lines=41> */
[-C--:B------:R-:W-:Y:S02]  /*7e30*/  ISETP.GE.AND P5, PT, R13, R58.reuse, PT ;  /* 0x0000003a0d00720c */ /* 0x080fe40003fa6270 */
[C---:B------:R-:W-:Y:S02]  /*7e40*/  IADD3 R19, R75.reuse, 0x5, RZ ;  /* 0x000000054b137810 */ /* 0x040fe40007ffe0ff */
[----:B------:R-:W-:Y:S02]  /*7e50*/  IADD3 R13, R75, 0x1, RZ ;  /* 0x000000014b0d7810 */ /* 0x000fe40007ffe0ff */
[----:B------:R-:W-:Y:S02]  /*7e60*/  @P2 PRMT R89, RZ, 0x7610, R89 ;  /* 0x00007610ff592816 */ /* 0x000fe40000000059 */
        /* <DEDUP_REMOVED lines=13> */
.L_x_14579:
[----:B------:R-:W-:Y:S05]  /*7f40*/  BSYNC B2 ;  /* 0x0000000000027941 */ /* 0x000fea0003800000 */
.L_x_14578:
        /* <DEDUP_REMOVED lines=49> */
.L_x_14581:
[----:B------:R-:W-:Y:S05]  /*8260*/  BSYNC B2 ;  /* 0x0000000000027941 */ /* 0x000fea0003800000 */
.L_x_14580:
        /* <DEDUP_REMOVED lines=27> */
[C---:B------:R-:W-:Y:S02]  /*8420*/  PRMT R8, R98.reuse, 0x7632, R8 ;  /* 0x0000763262087816 */ /* 0x040fe40000000008 */
        /* <DEDUP_REMOVED lines=23> */
.L_x_14583:
[----:B------:R-:W-:Y:S05]  /*85a0*/  BSYNC B2 ;  /* 0x0000000000027941 */ /* 0x000fea0003800000 */
.L_x_14582:
        /* <DEDUP_REMOVED lines=49> */
.L_x_14585:
[----:B------:R-:W-:Y:S05]  /*88c0*/  BSYNC B2 ;  /* 0x0000000000027941 */ /* 0x000fea0003800000 */
.L_x_14584:
        /* <DEDUP_REMOVED lines=26> */
[----:B------:R-:W-:Y:S02]  /*8a70*/  FADD.FTZ R13, R13, R17 ;  /* 0x000000110d0d7221 */ /* 0x000fe40000010000 */
[----:B------:R-:W-:-:S04]  /*8a80*/  FADD.FTZ R12, R12, R15 ;  /* 0x0000000f0c0c7221 */ /* 0x000fc80000010000 */
[----:B------:R-:W-:-:S04]  /*8a90*/  FADD.FTZ R13, R12, R13 ;  /* 0x0000000d0c0d7221 */ /* 0x000fc80000010000 */
[----:B------:R-:W-:Y:S02]  /*8aa0*/  FADD.FTZ R40, R40, R13 ;  /* 0x0000000d28287221 */ /* 0x000fe40000010000 */
.L_x_14555:
[----:B------:R-:W-:Y:S05]  /*8ab0*/  BSYNC B0 ;  /* 0x0000000000007941 */ /* 0x000fea0003800000 */
.L_x_14554:
[----:B------:R-:W-:Y:S02]  /*8ac0*/  IADD3 R0, P1, R0, 0x10, RZ ;  /* 0x0000001000007810 */ /* 0x000fe40007f3e0ff */
[----:B------:R-:W-:Y:S02]  /*8ad0*/  IADD3 R75, R75, 0x80, RZ ;  /* 0x000000804b4b7810 */ /* 0x000fe40007ffe0ff */
[----:B------:R-:W-:Y:S01]  /*8ae0*/  IADD3 R42, R42, 0x200, RZ ;  /* 0x000002002a2a7810 */ /* 0x000fe20007ffe0ff */
[----:B------:R-:W-:Y:S01]  /*8af0*/  IMAD.X R23, RZ, RZ, R23, P1 ;  /* 0x000000ffff177224 */ /* 0x000fe200008e0617 */
[----:B------:R-:W-:Y:S01]  /*8b00*/  IADD3 R105, R105, 0x80, RZ ;  /* 0x0000008069697810 */ /* 0x000fe20007ffe0ff */
[----:B------:R-:W-:Y:S01]  /*8b10*/  @P0 CALL.REL.NOINC `(.L_x_14553) ;  /* 0x0000001000000944 */ /* 0x000fe20003c00000 */
[----:B------:R-:W-:Y:S05]  /*8b20*/  BRA `(.L_x_14586) ;  /* 0xffffc28000007947 */ /* 0x000fea000383ffff */
.L_x_14553:
[----:B------:R-:W-:Y:S05]  /*8b30*/  BSYNC B1 ;  /* 0x0000000000017941 */ /* 0x000fea0003800000 */
.L_x_14551:
[----:B------:R-:W0:Y:S01]  /*8b40*/  SHFL.BFLY PT, R4, R29, 0x2, 0x1f ;  /* 0x0c401f001d047f89 */ /* 0x000e2200000e0000 */
[----:B------:R-:W-:Y:S01]  /*8b50*/  LOP3.LUT R30, R57, 0xffffffe0, RZ, 0xc0, !PT ;  /* 0xffffffe0391e7812 */ /* 0x000fe200078ec0ff */
[----:B------:R-:W-:Y:S02]  /*8b60*/  BSSY B0, `(.L_x_14587) ;  /* 0x000005a000007945 */ /* 0x000fe40003800000 */
[----:B------:R-:W1:Y:S04]  /*8b70*/  SHFL.BFLY PT, R0, R25, 0x2, 0x1f ;  /* 0x0c401f0019007f89 */ /* 0x000e6800000e0000 */
        /* <DEDUP_REMOVED lines=14> */
[----:B------:R-:W-:-:S02]  /*8c60*/  ISETP.NE.OR P4, PT, R30, 0x20, P2 ;  /* 0x000000201e00780c */ /* 0x000fc40001785670 */
[----:B------:R-:W3:Y:S01]  /*8c70*/  SHFL.BFLY PT, R12, R35, 0x2, 0x1f ;  /* 0x0c401f00230c7f89 */ /* 0x000ee200000e0000 */
[----:B----4-:R-:W-:Y:S01]  /*8c80*/  FADD.FTZ R3, R3, R24 ;  /* 0x0000001803037221 */ /* 0x010fe20000010000 */
[C---:B------:R-:W-:Y:S02]  /*8c90*/  ISETP.GT.OR P0, PT, R57.reuse, 0x3f, P2 ;  /* 0x0000003f3900780c */ /* 0x040fe40001704670 */
[----:B------:R-:W4:Y:S01]  /*8ca0*/  SHFL.BFLY PT, R19, R36, 0x2, 0x1f ;  /* 0x0c401f0024137f89 */ /* 0x000f2200000e0000 */
[----:B------:R-:W-:Y:S01]  /*8cb0*/  FADD.FTZ R6, R2, R27 ;  /* 0x0000001b02067221 */ /* 0x000fe20000010000 */
[----:B------:R-:W-:Y:S02]  /*8cc0*/  LOP3.LUT R27, R57, 0xffffffc0, RZ, 0xc0, !PT ;  /* 0xffffffc0391b7812 */ /* 0x000fe400078ec0ff */
[----:B------:R-:W4:Y:S01]  /*8cd0*/  SHFL.BFLY PT, R14, R37, 0x2, 0x1f ;  /* 0x0c401f00250e7f89 */ /* 0x000f2200000e0000 */
[----:B------:R-:W-:Y:S01]  /*8ce0*/  FADD.FTZ R28, R7, R28 ;  /* 0x0000001c071c7221 */ /* 0x000fe20000010000 */
[----:B------:R-:W-:-:S02]  /*8cf0*/  ISETP.NE.OR P5, PT, R27, 0x40, P2 ;  /* 0x000000401b00780c */ /* 0x000fc400017a5670 */
[----:B------:R-:W4:Y:S01]  /*8d00*/  SHFL.BFLY PT, R23, R38, 0x2, 0x1f ;  /* 0x0c401f0026177f89 */ /* 0x000f2200000e0000 */
[----:B0-----:R-:W-:Y:S01]  /*8d10*/  FADD.FTZ R11, R9, R32 ;  /* 0x00000020090b7221 */ /* 0x001fe20000010000 */
[----:B------:R-:W-:Y:S02]  /*8d20*/  IADD3 R32, R57, 0x1f, RZ ;  /* 0x0000001f39207810 */ /* 0x000fe40007ffe0ff */
[----:B------:R-:W0:Y:S01]  /*8d30*/  SHFL.BFLY PT, R39, R40, 0x2, 0x1f ;  /* 0x0c401f0028277f89 */ /* 0x000e2200000e0000 */
[----:B-1----:R-:W-:Y:S01]  /*8d40*/  FADD.FTZ R13, R10, R33 ;  /* 0x000000210a0d7221 */ /* 0x002fe20000010000 */
[----:B------:R-:W-:Y:S02]  /*8d50*/  ISETP.GT.U32.AND P3, PT, R32, 0x3e, PT ;  /* 0x0000003e2000780c */ /* 0x000fe40003f64070 */
[----:B------:R-:W1:Y:S01]  /*8d60*/  SHFL.BFLY PT, R8, R29, 0x1, 0x1f ;  /* 0x0c201f001d087f89 */ /* 0x000e6200000e0000 */
[----:B--2---:R-:W-:Y:S01]  /*8d70*/  FADD.FTZ R15, R15, R34 ;  /* 0x000000220f0f7221 */ /* 0x004fe20000010000 */
[----:B------:R-:W-:Y:S01]  /*8d80*/  SHF.R.S32.HI R34, RZ, 0x1f, R51 ;  /* 0x0000001fff227819 */ /* 0x000fe20000011433 */
[----:B---3--:R-:W-:Y:S01]  /*8d90*/  FADD.FTZ R17, R12, R35 ;  /* 0x000000230c117221 */ /* 0x008fe20000010000 */
[----:B------:R-:W2:Y:S02]  /*8da0*/  SHFL.BFLY PT, R0, R3, 0x1, 0x1f ;  /* 0x0c201f0003007f89 */ /* 0x000ea400000e0000 */
[----:B------:R-:W-:Y:S01]  /*8db0*/  LEA.HI R51, R34, R51, RZ, 0x2 ;  /* 0x0000003322337211 */ /* 0x000fe200078f10ff */
[----:B----4-:R-:W-:Y:S01]  /*8dc0*/  FADD.FTZ R19, R19, R36 ;  /* 0x0000002413137221 */ /* 0x010fe20000010000 */
[----:B------:R-:W3:Y:S01]  /*8dd0*/  SHFL.BFLY PT, R2, R25, 0x1, 0x1f ;  /* 0x0c201f0019027f89 */ /* 0x000ee200000e0000 */
[----:B------:R-:W-:Y:S01]  /*8de0*/  ISETP.GT.OR P1, PT, R57, 0x1f, P2 ;  /* 0x0000001f3900780c */ /* 0x000fe20001724670 */
[----:B------:R-:W-:-:S02]  /*8df0*/  FADD.FTZ R21, R14, R37 ;  /* 0x000000250e157221 */ /* 0x000fc40000010000 */
[----:B------:R-:W4:Y:S01]  /*8e00*/  SHFL.BFLY PT, R4, R5, 0x1, 0x1f ;  /* 0x0c201f0005047f89 */ /* 0x000f2200000e0000 */
[----:B------:R-:W-:-:S03]  /*8e10*/  FADD.FTZ R23, R23, R38 ;  /* 0x0000002617177221 */ /* 0x000fc60000010000 */
[----:B------:R-:W4:Y:S01]  /*8e20*/  SHFL.BFLY PT, R7, R6, 0x1, 0x1f ;  /* 0x0c201f0006077f89 */ /* 0x000f2200000e0000 */
[----:B0-----:R-:W-:-:S03]  /*8e30*/  FADD.FTZ R26, R39, R40 ;  /* 0x00000028271a7221 */ /* 0x001fc60000010000 */
[----:B------:R-:W0:Y:S01]  /*8e40*/  SHFL.BFLY PT, R9, R28, 0x1, 0x1f ;  /* 0x0c201f001c097f89 */ /* 0x000e2200000e0000 */
[----:B-1----:R-:W-:-:S03]  /*8e50*/  FADD.FTZ R35, R29, R8 ;  /* 0x000000081d237221 */ /* 0x002fc60000010000 */
[----:B------:R-:W1:Y:S01]  /*8e60*/  SHFL.BFLY PT, R10, R31, 0x1, 0x1f ;  /* 0x0c201f001f0a7f89 */ /* 0x000e6200000e0000 */
[----:B------:R-:W-:-:S03]  /*8e70*/  SHF.R.S32.HI R29, RZ, 0x2, R51 ;  /* 0x00000002ff1d7819 */ /* 0x000fc60000011433 */
[----:B------:R-:W1:Y:S01]  /*8e80*/  SHFL.BFLY PT, R12, R11, 0x1, 0x1f ;  /* 0x0c201f000b0c7f89 */ /* 0x000e6200000e0000 */
[----:B--2---:R-:W-:Y:S02]  /*8e90*/  FADD.FTZ R0, R3, R0 ;  /* 0x0000000003007221 */ /* 0x004fe40000010000 */
[----:B------:R-:W-:Y:S01]  /*8ea0*/  IMAD R52, R52, 0x78, R29 ;  /* 0x0000007834347824 */ /* 0x000fe200078e021d */
        /* <DEDUP_REMOVED lines=14> */
[----:B------:R-:W-:Y:S01]  /*8f90*/  BAR.SYNC.DEFER_BLOCKING 0x0 ;  /* 0x0000000000007b1d */ /* 0x000fe20000010000 */
[----:B---3--:R-:W-:Y:S02]  /*8fa0*/  FADD.FTZ R39, R15, R16 ;  /* 0x000000100f277221 */ /* 0x008fe40000010000 */
[----:B----4-:R-:W-:Y:S02]  /*8fb0*/  FADD.FTZ R40, R17, R18 ;  /* 0x0000001211287221 */ /* 0x010fe40000010000 */
[----:B------:R-:W-:Y:S02]  /*8fc0*/  FADD.FTZ R41, R19, R20 ;  /* 0x0000001413297221 */ /* 0x000fe40000010000 */
[----:B0-----:R-:W-:Y:S02]  /*8fd0*/  FADD.FTZ R42, R21, R22 ;  /* 0x00000016152a7221 */ /* 0x001fe40000010000 */
[----:B-1----:R-:W-:Y:S02]  /*8fe0*/  FADD.FTZ R43, R23, R24 ;  /* 0x00000018172b7221 */ /* 0x002fe40000010000 */
        /* <DEDUP_REMOVED lines=17> */
.L_x_14588:
[----:B------:R-:W-:Y:S05]  /*9100*/  BSYNC B0 ;  /* 0x0000000000007941 */ /* 0x000fea0003800000 */
.L_x_14587:
        /* <DEDUP_REMOVED lines=33> */
.L_x_14590:
[----:B------:R-:W-:Y:S05]  /*9320*/  BSYNC B0 ;  /* 0x0000000000007941 */ /* 0x000fea0003800000 */
.L_x_14589:
        /* <DEDUP_REMOVED lines=18> */
.L_x_14592:
[----:B------:R-:W-:Y:S05]  /*9450*/  BSYNC B0 ;  /* 0x0000000000007941 */ /* 0x000fea0003800000 */
.L_x_14591:
        /* <DEDUP_REMOVED lines=34> */
.L_x_14594:
[----:B------:R-:W-:Y:S05]  /*9680*/  BSYNC B0 ;  /* 0x0000000000007941 */ /* 0x000fea0003800000 */
.L_x_14593:
        /* <DEDUP_REMOVED lines=13> */
[----:B------:R-:W-:Y:S02]  /*9760*/  IADD3 R23, R29, 0x58, RZ ;  /* 0x000000581d177810 */ /* 0x000fe40007ffe0ff */
[----:B01----:R-:W-:Y:S01]  /*9770*/  F2FP.BF16.PACK_AB R0, R27, R0 ;  /* 0x000000001b00723e */ /* 0x003fe200000010ff */
[----:B------:R-:W0:Y:S01]  /*9780*/  S2UR UR5, SR_CTAID.X ;  /* 0x00000000000579c3 */ /* 0x000e220000002500 */
[----:B------:R-:W-:Y:S02]  /*9790*/  F2FP.BF16.PACK_AB R32, R33, R32 ;  /* 0x000000202120723e */ /* 0x000fe400000010ff */
[----:B------:R-:W-:-:S02]  /*97a0*/  PRMT R33, R0, 0x7632, R33 ;  /* 0x0000763200217816 */ /* 0x000fc40000000021 */
[----:B------:R-:W-:Y:S02]  /*97b0*/  IADD3 R28, R29, 0x68, RZ ;  /* 0x000000681d1c7810 */ /* 0x000fe40007ffe0ff */
[----:B------:R-:W-:Y:S01]  /*97c0*/  F2FP.BF16.PACK_AB R34, R35, R34 ;  /* 0x000000222322723e */ /* 0x000fe200000010ff */
[----:B--2---:R-:W-:Y:S01]  /*97d0*/  UIMAD UR8, UR4, UR8, URZ ;  /* 0x00000008040872a4 */ /* 0x004fe2000f8e023f */
[----:B------:R-:W-:Y:S02]  /*97e0*/  F2FP.BF16.PACK_AB R36, R37, R36 ;  /* 0x000000242524723e */ /* 0x000fe400000010ff */
[----:B------:R-:W-:Y:S02]  /*97f0*/  F2FP.BF16.PACK_AB R38, R39, R38 ;  /* 0x000000262726723e */ /* 0x000fe400000010ff */
[----:B------:R-:W-:Y:S02]  /*9800*/  F2FP.BF16.PACK_AB R40, R41, R40 ;  /* 0x000000282928723e */ /* 0x000fe400000010ff */
[----:B------:R-:W-:Y:S01]  /*9810*/  F2FP.BF16.PACK_AB R42, R43, R42 ;  /* 0x0000002a2b2a723e */ /* 0x000fe200000010ff */
[----:B---3--:R-:W-:Y:S01]  /*9820*/  UIMAD UR4, UR7, 0x78, URZ ;  /* 0x00000078070478a4 */ /* 0x008fe2000f8e023f */
[----:B------:R-:W-:-:S03]  /*9830*/  F2FP.BF16.PACK_AB R45, RZ, R45 ;  /* 0x0000002dff2d723e */ /* 0x000fc600000010ff */
[----:B------:R-:W-:Y:S02]  /*9840*/  USHF.R.S32.HI UR7, URZ, 0x1f, UR4 ;  /* 0x0000001f3f077899 */ /* 0x000fe40008011404 */
[----:B0-----:R-:W-:Y:S02]  /*9850*/  UIMAD UR5, UR5, UR6, URZ ;  /* 0x00000006050572a4 */ /* 0x001fe4000f8e023f */
[----:B------:R-:W-:Y:S02]  /*9860*/  UIMAD UR6, UR8, UR6, URZ ;  /* 0x00000006080672a4 */ /* 0x000fe4000f8e023f */
[----:B------:R-:W-:Y:S02]  /*9870*/  USHF.R.S32.HI UR8, URZ, 0x1f, UR5 ;  /* 0x0000001f3f087899 */ /* 0x000fe40008011405 */
[----:B------:R-:W-:Y:S02]  /*9880*/  USHF.R.S32.HI UR9, URZ, 0x1f, UR6 ;  /* 0x0000001f3f097899 */ /* 0x000fe40008011406 */
[----:B------:R-:W-:-:S04]  /*9890*/  UIADD3 UR4, UP0, UP1, UR6, UR5, UR4 ;  /* 0x0000000506047290 */ /* 0x000fc8000f91e004 */
[----:B------:R-:W-:Y:S02]  /*98a0*/  UIADD3.X UR7, UR9, UR8, UR7, UP0, UP1 ;  /* 0x0000000809077290 */ /* 0x000fe400087e2407 */
[----:B------:R-:W-:Y:S02]  /*98b0*/  IADD3 R4, P0, R29, UR4, RZ ;  /* 0x000000041d047c10 */ /* 0x000fe4000ff1e0ff */
[----:B------:R-:W-:Y:S02]  /*98c0*/  IADD3 R9, P1, R3, UR4, RZ ;  /* 0x0000000403097c10 */ /* 0x000fe4000ff3e0ff */
[----:B------:R-:W-:Y:S02]  /*98d0*/  LEA.HI.X.SX32 R11, R29, UR7, 0x1, P0 ;  /* 0x000000071d0b7c11 */ /* 0x000fe400080f0eff */
[----:B------:R-:W-:Y:S02]  /*98e0*/  LEA R2, P0, R4, c[0x0][0x170], 0x1 ;  /* 0x00005c0004027a11 */ /* 0x000fe400078008ff */
[----:B------:R-:W-:-:S02]  /*98f0*/  LEA.HI.X.SX32 R12, R3, UR7, 0x1, P1 ;  /* 0x00000007030c7c11 */ /* 0x000fc400088f0eff */
[----:B------:R-:W-:Y:S02]  /*9900*/  IADD3 R7, P2, R5, UR4, RZ ;  /* 0x0000000405077c10 */ /* 0x000fe4000ff5e0ff */
[----:B------:R-:W-:Y:S02]  /*9910*/  LEA.HI.X R3, R4, c[0x0][0x174], R11, 0x1, P0 ;  /* 0x00005d0004037a11 */ /* 0x000fe400000f0c0b */
[----:B------:R-:W-:Y:S02]  /*9920*/  LEA R4, P0, R9, c[0x0][0x170], 0x1 ;  /* 0x00005c0009047a11 */ /* 0x000fe400078008ff */
[----:B------:R-:W-:Y:S01]  /*9930*/  LEA.HI.X.SX32 R10, R5, UR7, 0x1, P2 ;  /* 0x00000007050a7c11 */ /* 0x000fe200090f0eff */
[----:B------:R0:W-:Y:S01]  /*9940*/  STG.E.U16 [R2.64], R0 ;  /* 0x0000000002007986 */ /* 0x0001e2000c10150a */
[----:B------:R-:W-:Y:S02]  /*9950*/  LEA R6, P1, R7, c[0x0][0x170], 0x1 ;  /* 0x00005c0007067a11 */ /* 0x000fe400078208ff */
[----:B------:R-:W-:-:S02]  /*9960*/  LEA.HI.X R5, R9, c[0x0][0x174], R12, 0x1, P0 ;  /* 0x00005d0009057a11 */ /* 0x000fc400000f0c0c */
[----:B------:R-:W-:Y:S02]  /*9970*/  IADD3 R9, R29, 0x20, RZ ;  /* 0x000000201d097810 */ /* 0x000fe40007ffe0ff */
[C---:B------:R-:W-:Y:S01]  /*9980*/  IADD3 R15, P0, R8.reuse, UR4, RZ ;  /* 0x00000004080f7c10 */ /* 0x040fe2000ff1e0ff */
[----:B------:R1:W-:Y:S01]  /*9990*/  STG.E.U16 [R4.64], R33 ;  /* 0x0000002104007986 */ /* 0x0003e2000c10150a */
[----:B------:R-:W-:Y:S02]  /*99a0*/  LEA.HI.X R7, R7, c[0x0][0x174], R10, 0x1, P1 ;  /* 0x00005d0007077a11 */ /* 0x000fe400008f0c0a */
[----:B------:R-:W-:Y:S02]  /*99b0*/  IADD3 R11, P1, R9, UR4, RZ ;  /* 0x00000004090b7c10 */ /* 0x000fe4000ff3e0ff */
[----:B------:R-:W-:Y:S01]  /*99c0*/  LEA.HI.X.SX32 R16, R8, UR7, 0x1, P0 ;  /* 0x0000000708107c11 */ /* 0x000fe200080f0eff */
[----:B------:R-:W-:Y:S01]  /*99d0*/  STG.E.U16 [R6.64], R32 ;  /* 0x0000002006007986 */ /* 0x000fe2000c10150a */
        /* <DEDUP_REMOVED lines=37> */
[----:B------:R-:W-:Y:S02]  /*9c30*/  IADD3 R29, R29, 0x70, RZ ;  /* 0x000000701d1d7810 */ /* 0x000fe40007ffe0ff */
[----:B------:R-:W-:Y:S02]  /*9c40*/  LEA.HI.X R25, R25, c[0x0][0x174], R30, 0x1, P0 ;  /* 0x00005d0019197a11 */ /* 0x000fe400000f0c1e */
[----:B------:R-:W-:Y:S02]  /*9c50*/  IADD3 R48, P0, R26, UR4, RZ ;  /* 0x000000041a307c10 */ /* 0x000fe4000ff1e0ff */
[----:B0-----:R-:W-:Y:S02]  /*9c60*/  PRMT R3, R32, 0x7632, R3 ;  /* 0x0000763220037816 */ /* 0x001fe40000000003 */
[----:B------:R-:W-:Y:S02]  /*9c70*/  IADD3 R46, P1, R28, UR4, RZ ;  /* 0x000000041c2e7c10 */ /* 0x000fe4000ff3e0ff */
[----:B------:R-:W-:Y:S01]  /*9c80*/  IADD3 R31, P2, R29, UR4, RZ ;  /* 0x000000041d1f7c10 */ /* 0x000fe2000ff5e0ff */
[----:B------:R-:W-:Y:S01]  /*9c90*/  STG.E.U16 [R8.64], R3 ;  /* 0x0000000308007986 */ /* 0x000fe2000c10150a */
[----:B-1----:R-:W-:-:S02]  /*9ca0*/  PRMT R5, R34, 0x7632, R5 ;  /* 0x0000763222057816 */ /* 0x002fc40000000005 */
[----:B------:R-:W-:Y:S01]  /*9cb0*/  LEA.HI.X.SX32 R27, R26, UR7, 0x1, P0 ;  /* 0x000000071a1b7c11 */ /* 0x000fe200080f0eff */
[----:B------:R-:W-:Y:S01]  /*9cc0*/  STG.E.U16 [R10.64], R34 ;  /* 0x000000220a007986 */ /* 0x000fe2000c10150a */
[----:B------:R-:W-:Y:S02]  /*9cd0*/  PRMT R0, R36, 0x7632, R0 ;  /* 0x0000763224007816 */ /* 0x000fe40000000000 */
[----:B------:R-:W-:Y:S01]  /*9ce0*/  LEA.HI.X.SX32 R47, R28, UR7, 0x1, P1 ;  /* 0x000000071c2f7c11 */ /* 0x000fe200088f0eff */
[----:B------:R0:W-:Y:S01]  /*9cf0*/  STG.E.U16 [R12.64], R5 ;  /* 0x000000050c007986 */ /* 0x0001e2000c10150a */
[----:B------:R-:W-:Y:S02]  /*9d00*/  LEA R26, P0, R48, c[0x0][0x170], 0x1 ;  /* 0x00005c00301a7a11 */ /* 0x000fe400078008ff */
[----:B------:R-:W-:Y:S01]  /*9d10*/  LEA R28, P1, R46, c[0x0][0x170], 0x1 ;  /* 0x00005c002e1c7a11 */ /* 0x000fe200078208ff */
[----:B------:R1:W-:Y:S01]  /*9d20*/  STG.E.U16 [R14.64], R36 ;  /* 0x000000240e007986 */ /* 0x0003e2000c10150a */
[----:B------:R-:W-:-:S02]  /*9d30*/  LEA.HI.X.SX32 R44, R29, UR7, 0x1, P2 ;  /* 0x000000071d2c7c11 */ /* 0x000fc400090f0eff */
[----:B------:R-:W-:Y:S01]  /*9d40*/  PRMT R2, R38, 0x7632, R2 ;  /* 0x0000763226027816 */ /* 0x000fe20000000002 */
[----:B------:R-:W-:Y:S01]  /*9d50*/  STG.E.U16 [R16.64], R0 ;  /* 0x0000000010007986 */ /* 0x000fe2000c10150a */
[----:B------:R-:W-:Y:S02]  /*9d60*/  LEA R30, P2, R31, c[0x0][0x170], 0x1 ;  /* 0x00005c001f1e7a11 */ /* 0x000fe400078408ff */
[----:B------:R-:W-:Y:S01]  /*9d70*/  LEA.HI.X R27, R48, c[0x0][0x174], R27, 0x1, P0 ;  /* 0x00005d00301b7a11 */ /* 0x000fe200000f0c1b */
[----:B------:R-:W-:Y:S01]  /*9d80*/  STG.E.U16 [R18.64], R38 ;  /* 0x0000002612007986 */ /* 0x000fe2000c10150a */
[----:B0-----:R-:W-:Y:S02]  /*9d90*/  PRMT R12, R40, 0x7632, R12 ;  /* 0x00007632280c7816 */ /* 0x001fe4000000000c */
[----:B------:R-:W-:Y:S01]  /*9da0*/  LEA.HI.X R29, R46, c[0x0][0x174], R47, 0x1, P1 ;  /* 0x00005d002e1d7a11 */ /* 0x000fe200008f0c2f */
[----:B------:R-:W-:Y:S01]  /*9db0*/  STG.E.U16 [R20.64], R2 ;  /* 0x0000000214007986 */ /* 0x000fe2000c10150a */
[----:B-1----:R-:W-:-:S02]  /*9dc0*/  PRMT R14, R42, 0x7632, R14 ;  /* 0x000076322a0e7816 */ /* 0x002fc4000000000e */
[----:B------:R-:W-:Y:S01]  /*9dd0*/  LEA.HI.X R31, R31, c[0x0][0x174], R44, 0x1, P2 ;  /* 0x00005d001f1f7a11 */ /* 0x000fe200010f0c2c */
[----:B------:R-:W-:Y:S04]  /*9de0*/  STG.E.U16 [R22.64], R40 ;  /* 0x0000002816007986 */ /* 0x000fe8000c10150a */
[----:B------:R-:W-:Y:S04]  /*9df0*/  STG.E.U16 [R24.64], R12 ;  /* 0x0000000c18007986 */ /* 0x000fe8000c10150a */
[----:B------:R-:W-:Y:S04]  /*9e00*/  STG.E.U16 [R26.64], R42 ;  /* 0x0000002a1a007986 */ /* 0x000fe8000c10150a */
[----:B------:R-:W-:Y:S04]  /*9e10*/  STG.E.U16 [R28.64], R14 ;  /* 0x0000000e1c007986 */ /* 0x000fe8000c10150a */
[----:B------:R-:W-:Y:S01]  /*9e20*/  STG.E.U16 [R30.64], R45 ;  /* 0x0000002d1e007986 */ /* 0x000fe2000c10150a */
[----:B------:R-:W-:Y:S05]  /*9e30*/  EXIT ;  /* 0x000000000000794d */ /* 0x000fea0003800000 */
.L_x_14595:
        /* <DEDUP_REMOVED lines=12> */
.L_x_25429:


//--------------------- .text._ZN4vllm25paged_attention_v2_kernelI13__nv_bfloat16S1_Li112ELi32ELi128ELNS_18Fp8KVCacheDataTypeE0ELb1ELi512EEEvPfS3_PT_PKS4_PKT0_SA_ifPKiSC_iPKfiiiSE_SE_iiiii --------------------------
	.section	.text._ZN4vllm25paged_attention_v2_kernelI13__nv_bfloat16S1_Li112ELi32ELi128ELNS_18Fp8KVCacheDataTypeE0ELb1ELi512EEEvPfS3_PT_PKS4_PKT0_SA_ifPKiSC_iPKfiiiSE_SE_iiiii,"ax",@progbits
	.sectioninfo	@"SHI_REGISTERS=166"
	.align	128
        .global         _ZN4vllm25paged_attention_v2_kernelI13__nv_bfloat16S1_Li112ELi32ELi128ELNS_18Fp8KVCacheDataTypeE0ELb1ELi512EEEvPfS3_PT_PKS4_PKT0_SA_ifPKiSC_iPKfiiiSE_SE_iiiii
        .type           _ZN4vllm25paged_attention_v2_kernelI13__nv_bfloat16S1_Li112ELi32ELi128ELNS_18Fp8KVCacheDataTypeE0ELb1ELi512EEEvPfS3_PT_PKS4_PKT0_SA_ifPKiSC_iPKfiiiSE_SE_iiiii,@function
        .size           _ZN4vllm25paged_attention_v2_kernelI13__nv_bfloat16S1_Li112ELi32ELi128ELNS_18Fp8KVCacheDataTypeE0ELb1ELi512EEEvPfS3_PT_PKS4_PKT0_SA_ifPKiSC_iPKfiiiSE_SE_iiiii,(.L_x_25430 - _ZN4vllm25paged_attention_v2_kernelI13__nv_bfloat16S1_Li112ELi32ELi128ELNS_18Fp8KVCacheDataTypeE0ELb1ELi512EEEvPfS3_PT_PKS4_PKT0_SA_ifPKiSC_iPKfiiiSE_SE_iiiii)
        .other          _ZN4vllm25paged_attention_v2_kernelI13__nv_bfloat16S1_Li112ELi32ELi128ELNS_18Fp8KVCacheDataTypeE0ELb1ELi512EEEvPfS3_PT_PKS4_PKT0_SA_ifPKiSC_iPKfiiiSE_SE_iiiii,@"STO_CUDA_ENTRY STV_DEFAULT"
_ZN4vllm25paged_attention_v2_kernelI13__nv_bfloat16S1_Li112ELi32ELi128ELNS_18Fp8KVCacheDataTypeE0ELb1ELi512EEEvPfS3_PT_PKS4_PKT0_SA_ifPKiSC_iPKfiiiSE_SE_iiiii:
.text._ZN4vllm25paged_attention_v2_kernelI13__nv_bfloat16S1_Li112ELi32ELi128ELNS_18Fp8KVCacheDataTypeE0ELb1ELi512EEEvPfS3_PT_PKS4_PKT0_SA_ifPKiSC_iPKfiiiSE_SE_iiiii:
        /* <DEDUP_REMOVED lines=107> */
.L_x_14600:
        /* <DEDUP_REMOVED lines=15> */
.L_x_14599:
[----:B------:R-:W-:Y:S05]  /*07a0*/  BSYNC B1 ;  /* 0x0000000000017941 */ /* 0x000fea0003800000 */
.L_x_14598:
        /* <DEDUP_REMOVED lines=10> */
.L_x_14601:
        /* <DEDUP_REMOVED lines=28> */
.L_x_14597:
[----:B------:R-:W-:Y:S05]  /*0a10*/  BSYNC B0 ;  /* 0x0000000000007941 */ /* 0x000fea0003800000 */
.L_x_14596:
        /* <DEDUP_REMOVED lines=49> */
[----:B------:R-:W-:Y:S02]  /*0d30*/  SHF.R.S32.HI R21, RZ, 0x1f, R3 ;  /* 0x0000001fff157819 */ /* 0x000fe40000011403 */
[----:B------:R-:W-:Y:S01]  /*0d40*/  IADD3 R2, P0, R0, R3, RZ ;  /* 0x0000000300027210 */ /* 0x000fe20007f1e0ff */
[----:B------:R-:W2:Y:S01]  /*0d50*/  LDS.128 R8, [0x20] ;  /* 0x00002000ff087984 */ /* 0x000ea20000000c00 */
[----:B------:R-:W-:-:S02]  /*0d60*/  IADD3 R133, -R58, 0x1, RZ ;  /* 0x000000013a857810 */ /* 0x000fc40007ffe1ff */
        /* <DEDUP_REMOVED lines=30> */
[----:B------:R-:W2:Y:S01]  /*0f50*/  LDS.128 R8, [0x80] ;  /* 0x00008000ff087984 */ /* 0x000ea20000000c00 */
[----:B---3--:R-:W-:-:S02]  /*0f60*/  PRMT R65, RZ, 0x5410, R16 ;  /* 0x00005410ff417816 */ /* 0x008fc40000000010 */
        /* <DEDUP_REMOVED lines=8> */
[--C-:B----4-:R-:W-:Y:S02]  /*0ff0*/  PRMT R73, RZ, 0x5410, R24.reuse ;  /* 0x00005410ff497816 */ /* 0x110fe40000000018 */
        /* <DEDUP_REMOVED lines=8> */
[----:B------:R-:W4:Y:S01]  /*1080*/  LDS.128 R24, [0xa0] ;  /* 0x0000a000ff187984 */ /* 0x000f220000000c00 */
[----:B------:R-:W-:Y:S02]  /*1090*/  PRMT R86, RZ, 0x7610, R20 ;  /* 0x00007610ff567816 */ /* 0x000fe40000000014 */
[----:B------:R-:W-:-:S02]  /*10a0*/  PRMT R85, RZ, 0x5410, R21 ;  /* 0x00005410ff557816 */ /* 0x000fc40000000015 */
[----:B------:R-:W-:Y:S02]  /*10b0*/  PRMT R87, RZ, 0x7610, R21 ;  /* 0x00007610ff577816 */ /* 0x000fe40000000015 */
        /* <DEDUP_REMOVED lines=23> */
[--C-:B--2---:R-:W-:Y:S02]  /*1230*/  PRMT R111, RZ, 0x5410, R10.reuse ;  /* 0x00005410ff6f7816 */ /* 0x104fe4000000000a */
[----:B------:R-:W-:Y:S02]  /*1240*/  PRMT R113, RZ, 0x7610, R10 ;  /* 0x00007610ff717816 */ /* 0x000fe4000000000a */
[--C-:B------:R-:W-:Y:S02]  /*1250*/  PRMT R10, RZ, 0x5410, R11.reuse ;  /* 0x00005410ff0a7816 */ /* 0x100fe4000000000b */
[----:B------:R-:W-:-:S02]  /*1260*/  PRMT R114, RZ, 0x7610, R11 ;  /* 0x00007610ff727816 */ /* 0x000fc4000000000b */
[--C-:B---3--:R-:W-:Y:S02]  /*1270*/  PRMT R11, RZ, 0x5410, R16.reuse ;  /* 0x00005410ff0b7816 */ /* 0x108fe40000000010 */
[----:B------:R-:W-:Y:S02]  /*1280*/  PRMT R115, RZ, 0x7610, R16 ;  /* 0x00007610ff737816 */ /* 0x000fe40000000010 */
[----:B------:R-:W-:Y:S02]  /*1290*/  PRMT R16, RZ, 0x5410, R17 ;  /* 0x00005410ff107816 */ /* 0x000fe40000000011 */
[----:B------:R-:W-:Y:S02]  /*12a0*/  PRMT R116, RZ, 0x5410, R18 ;  /* 0x00005410ff747816 */ /* 0x000fe40000000012 */
[----:B------:R-:W-:Y:S02]  /*12b0*/  PRMT R117, RZ, 0x5410, R19 ;  /* 0x00005410ff757816 */ /* 0x000fe40000000013 */
[----:B----4-:R-:W-:-:S02]  /*12c0*/  PRMT R118, RZ, 0x5410, R24 ;  /* 0x00005410ff767816 */ /* 0x010fc40000000018 */
[----:B------:R-:W-:Y:S02]  /*12d0*/  PRMT R119, RZ, 0x5410, R25 ;  /* 0x00005410ff777816 */ /* 0x000fe40000000019 */
[----:B------:R-:W-:Y:S02]  /*12e0*/  PRMT R120, RZ, 0x5410, R26 ;  /* 0x00005410ff787816 */ /* 0x000fe4000000001a */
[----:B------:R-:W-:Y:S02]  /*12f0*/  PRMT R121, RZ, 0x5410, R27 ;  /* 0x00005410ff797816 */ /* 0x000fe4000000001b */
[----:B0-----:R-:W-:Y:S02]  /*1300*/  PRMT R122, RZ, 0x5410, R20 ;  /* 0x00005410ff7a7816 */ /* 0x001fe40000000014 */
        /* <DEDUP_REMOVED lines=35> */
.L_x_14607:
        /* <DEDUP_REMOVED lines=16> */
[----:B------:R-:W-:Y:S01]  /*1640*/  ISETP.NE.AND P1, PT, RZ, c[0x0][0x1e4], PT ;  /* 0x00007900ff007a0c */ /* 0x000fe20003f25270 */
[----:B------:R-:W0:Y:S01]  /*1650*/  F2I.FTZ.U32.TRUNC.NTZ R5, R5 ;  /* 0x0000000500057305 */ /* 0x000e22000021f000 */
[----:B------:R-:W-:-:S07]  /*1660*/  ISETP.GE.AND P2, PT, R6, RZ, PT ;  /* 0x000000ff0600720c */ /* 0x000fce0003f46270 */
        /* <DEDUP_REMOVED lines=11> */
[----:B------:R-:W-:-:S04]  /*1720*/  IMAD.MOV.U32 R5, RZ, RZ, R8 ;  /* 0x000000ffff057224 */ /* 0x000fc800078e0008 */
        /* <DEDUP_REMOVED lines=8> */
[----:B------:R-:W-:Y:S01]  /*17b0*/  ISETP.LE.AND P1, PT, R143, R132, PT ;  /* 0x000000848f00720c */ /* 0x000fe20003f23270 */
[----:B------:R-:W-:Y:S02]  /*17c0*/  IMAD.IADD R143, R76, 0x1, R142 ;  /* 0x000000014c8f7824 */ /* 0x000fe400078e028e */
[----:B------:R-:W-:Y:S01]  /*17d0*/  @!P2 IMAD.MOV R4, RZ, RZ, -R4 ;  /* 0x000000ffff04a224 */ /* 0x000fe200078e0a04 */
[----:B------:R-:W-:Y:S02]  /*17e0*/  @!P0 LOP3.LUT R4, RZ, c[0x0][0x1e0], RZ, 0x33, !PT ;  /* 0x00007800ff048a12 */ /* 0x000fe400078e33ff */
[----:B------:R-:W-:Y:S02]  /*17f0*/  LEA R143, R143, 0x100, 0x2 ;  /* 0x000001008f8f7811 */ /* 0x000fe400078e10ff */
        /* <DEDUP_REMOVED lines=31> */
[----:B---3--:R-:W-:Y:S02]  /*19f0*/  PRMT R4, RZ, 0x5410, R160 ;  /* 0x00005410ff047816 */ /* 0x008fe400000000a0 */
[----:B------:R-:W-:-:S03]  /*1a00*/  PRMT R159, RZ, 0x7610, R159 ;  /* 0x00007610ff9f7816 */ /* 0x000fc6000000009f */
[----:B------:R-:W-:Y:S02]  /*1a10*/  FFMA.FTZ R161, R43, R4, R5 ;  /* 0x000000042ba17223 */ /* 0x000fe40000010005 */
[----:B------:R-:W2:Y:S01]  /*1a20*/  LDG.E.CONSTANT R5, [R6.64+0xa04] ;  /* 0x000a040a06057981 */ /* 0x000ea2000c1e9900 */
[----:B------:R-:W-:Y:S01]  /*1a30*/  FMUL.FTZ R4, R34, R159 ;  /* 0x0000009f22047220 */ /* 0x000fe20000410000 */
[----:B------:R-:W-:-:S05]  /*1a40*/  PRMT R159, RZ, 0x7610, R160 ;  /* 0x00007610ff9f7816 */ /* 0x000fca00000000a0 */
[----:B------:R-:W-:Y:S01]  /*1a50*/  FFMA.FTZ R159, R42, R159, R4 ;  /* 0x0000009f2a9f7223 */ /* 0x000fe20000010004 */
[----:B----4-:R-:W-:-:S05]  /*1a60*/  PRMT R4, RZ, 0x5410, R147 ;  /* 0x00005410ff047816 */ /* 0x010fca0000000093 */
[----:B------:R-:W-:Y:S02]  /*1a70*/  FFMA.FTZ R160, R0, R4, R161 ;  /* 0x0000000400a07223 */ /* 0x000fe400000100a1 */
[----:B------:R-:W3:Y:S01]  /*1a80*/  LDG.E.CONSTANT R4, [R6.64+0xc04] ;  /* 0x000c040a06047981 */ /* 0x000ee2000c1e9900 */
[----:B------:R-:W-:-:S05]  /*1a90*/  PRMT R147, RZ, 0x7610, R147 ;  /* 0x00007610ff937816 */ /* 0x000fca0000000093 */
[----:B------:R-:W-:Y:S01]  /*1aa0*/  FFMA.FTZ R147, R60, R147, R159 ;  /* 0x000000933c937223 */ /* 0x000fe2000001009f */
[--C-:B------:R-:W-:Y:S02]  /*1ab0*/  PRMT R159, RZ, 0x5410, R158.reuse ;  /* 0x00005410ff9f7816 */ /* 0x100fe4000000009e */
[----:B------:R-:W-:-:S03]  /*1ac0*/  PRMT R158, RZ, 0x7610, R158 ;  /* 0x00007610ff9e7816 */ /* 0x000fc6000000009e */
[----:B------:R-:W-:Y:S02]  /*1ad0*/  FFMA.FTZ R160, R65, R159, R160 ;  /* 0x0000009f41a07223 */ /* 0x000fe400000100a0 */
        /* <DEDUP_REMOVED lines=31> */
[--C-:B------:R-:W-:Y:S01]  /*1cd0*/  PRMT R152, RZ, 0x5410, R150.reuse ;  /* 0x00005410ff987816 */ /* 0x100fe20000000096 */
        /* <DEDUP_REMOVED lines=14> */
[----:B------:R-:W4:Y:S03]  /*1dc0*/  LDG.E.CONSTANT R147, [R6.64+0xe04] ;  /* 0x000e040a06937981 */ /* 0x000f26000c1e9900 */
[----:B------:R-:W-:Y:S01]  /*1dd0*/  FADD.FTZ R149, R149, R148 ;  /* 0x0000009495957221 */ /* 0x000fe20000010000 */
[----:B------:R-:W-:-:S05]  /*1de0*/  PRMT R148, RZ, 0x5410, R146 ;  /* 0x00005410ff947816 */ /* 0x000fca0000000092 */
[----:B------:R-:W-:Y:S02]  /*1df0*/  FMUL.FTZ R151, R33, R148 ;  /* 0x0000009421977220 */ /* 0x000fe40000410000 */
[----:B------:R-:W4:Y:S01]  /*1e00*/  LDG.E.CONSTANT R148, [R6.64+0x1004] ;  /* 0x0010040a06947981 */ /* 0x000f22000c1e9900 */
[----:B------:R-:W-:-:S05]  /*1e10*/  PRMT R150, RZ, 0x5410, R145 ;  /* 0x00005410ff967816 */ /* 0x000fca0000000091 */
[----:B------:R-:W-:Y:S02]  /*1e20*/  FFMA.FTZ R154, R41, R150, R151 ;  /* 0x00000096299a7223 */ /* 0x000fe40000010097 */
[----:B------:R-:W4:Y:S04]  /*1e30*/  LDG.E.CONSTANT R151, [R6.64+0x1404] ;  /* 0x0014040a06977981 */ /* 0x000f28000c1e9900 */
[----:B------:R-:W4:Y:S01]  /*1e40*/  LDG.E.CONSTANT R150, [R6.64+0x1604] ;  /* 0x0016040a06967981 */ /* 0x000f22000c1e9900 */
[----:B------:R-:W-:-:S03]  /*1e50*/  PRMT R155, RZ, 0x7610, R146 ;  /* 0x00007610ff9b7816 */ /* 0x000fc60000000092 */
[----:B------:R-:W4:Y:S01]  /*1e60*/  LDG.E.CONSTANT R146, [R6.64+0x1a04] ;  /* 0x001a040a06927981 */ /* 0x000f22000c1e9900 */
[----:B------:R-:W-:Y:S01]  /*1e70*/  PRMT R145, RZ, 0x7610, R145 ;  /* 0x00007610ff917816 */ /* 0x000fe20000000091 */
[----:B------:R-:W-:-:S04]  /*1e80*/  FMUL.FTZ R155, R32, R155 ;  /* 0x0000009b209b7220 */ /* 0x000fc80000410000 */
        /* <DEDUP_REMOVED lines=13> */
[----:B------:R-:W-:-:S05]  /*1f60*/  PRMT R8, RZ, 0x7610, R8 ;  /* 0x00007610ff087816 */ /* 0x000fca0000000008 */
[----:B------:R-:W-:Y:S02]  /*1f70*/  FFMA.FTZ R162, R80, R8, R145 ;  /* 0x0000000850a27223 */ /* 0x000fe40000010091 */
[----:B------:R-:W4:Y:S01]  /*1f80*/  LDG.E.CONSTANT R145, [R6.64+0xc08] ;  /* 0x000c080a06917981 */ /* 0x000f22000c1e9900 */
[----:B------:R-:W-:-:S03]  /*1f90*/  FFMA.FTZ R160, R77, R144, R160 ;  /* 0x000000904da07223 */ /* 0x000fc600000100a0 */
[----:B------:R-:W4:Y:S01]  /*1fa0*/  LDG.E.CONSTANT R144, [R6.64+0xe08] ;  /* 0x000e080a06907981 */ /* 0x000f22000c1e9900 */
[----:B--2---:R-:W-:-:S05]  /*1fb0*/  PRMT R8, RZ, 0x5410, R5 ;  /* 0x00005410ff087816 */ /* 0x004fca0000000005 */
[----:B------:R-:W-:Y:S02]  /*1fc0*/  FFMA.FTZ R160, R85, R8, R160 ;  /* 0x0000000855a07223 */ /* 0x000fe400000100a0 */
[----:B------:R-:W2:Y:S01]  /*1fd0*/  LDG.E.CONSTANT R8, [R6.64+0x1008] ;  /* 0x0010080a06087981 */ /* 0x000ea2000c1e9900 */
[----:B------:R-:W-:-:S05]  /*1fe0*/  PRMT R5, RZ, 0x7610, R5 ;  /* 0x00007610ff057816 */ /* 0x000fca0000000005 */
[----:B------:R-:W-:Y:S01]  /*1ff0*/  FFMA.FTZ R159, R87, R5, R162 ;  /* 0x00000005579f7223 */ /* 0x000fe200000100a2 */
[----:B---3--:R-:W-:-:S05]  /*2000*/  PRMT R5, RZ, 0x5410, R4 ;  /* 0x00005410ff057816 */ /* 0x008fca0000000004 */
[----:B------:R-:W-:Y:S02]  /*2010*/  FFMA.FTZ R160, R93, R5, R160 ;  /* 0x000000055da07223 */ /* 0x000fe400000100a0 */
[----:B------:R-:W3:Y:S01]  /*2020*/  LDG.E.CONSTANT R5, [R6.64+0x1208] ;  /* 0x0012080a06057981 */ /* 0x000ee2000c1e9900 */
[----:B------:R-:W-:-:S05]  /*2030*/  PRMT R4, RZ, 0x7610, R4 ;  /* 0x00007610ff047816 */ /* 0x000fca0000000004 */
[----:B------:R-:W-:Y:S01]  /*2040*/  FFMA.FTZ R159, R96, R4, R159 ;  /* 0x00000004609f7223 */ /* 0x000fe2000001009f */
[--C-:B----4-:R-:W-:Y:S02]  /*2050*/  PRMT R4, RZ, 0x5410, R147.reuse ;  /* 0x00005410ff047816 */ /* 0x110fe40000000093 */
        /* <DEDUP_REMOVED lines=9> */
[----:B------:R-:W-:Y:S01]  /*20f0*/  FFMA.FTZ R4, R16, R4, R159 ;  /* 0x0000000410047223 */ /* 0x000fe2000001009f */
[----:B------:R-:W-:Y:S01]  /*2100*/  PRMT R152, RZ, 0x7610, R152 ;  /* 0x00007610ff987816 */ /* 0x000fe20000000098 */
[----:B------:R0:W4:Y:S02]  /*2110*/  LDG.E.CONSTANT R159, [R6.64+0x20c] ;  /* 0x00020c0a069f7981 */ /* 0x000124000c1e9900 */
        /* <DEDUP_REMOVED lines=18> */
[----:B------:R0:W4:Y:S01]  /*2240*/  LDG.E.CONSTANT R153, [R6.64+0xc] ;  /* 0x00000c0a06997981 */ /* 0x000122000c1e9900 */
[----:B------:R-:W-:Y:S02]  /*2250*/  FFMA.FTZ R146, R137, R146, R148 ;  /* 0x0000009289927223 */ /* 0x000fe40000010094 */
[----:B------:R-:W-:-:S04]  /*2260*/  FADD.FTZ R149, R4, R149 ;  /* 0x0000009504957221 */ /* 0x000fc80000010000 */
[----:B------:R-:W-:Y:S01]  /*2270*/  FADD.FTZ R4, R146, R149 ;  /* 0x0000009592047221 */ /* 0x000fe20000010000 */
[--C-:B------:R-:W-:Y:S02]  /*2280*/  PRMT R146, RZ, 0x5410, R158.reuse ;  /* 0x00005410ff927816 */ /* 0x100fe4000000009e */
[----:B------:R-:W-:Y:S02]  /*2290*/  PRMT R147, RZ, 0x7610, R158 ;  /* 0x00007610ff937816 */ /* 0x000fe4000000009e */
[----:B------:R0:W4:Y:S01]  /*22a0*/  LDG.E.CONSTANT R158, [R6.64+0x1a08] ;  /* 0x001a080a069e7981 */ /* 0x000122000c1e9900 */
[----:B------:R-:W-:Y:S01]  /*22b0*/  FMUL.FTZ R148, R31, R146 ;  /* 0x000000921f947220 */ /* 0x000fe20000410000 */
[--C-:B------:R-:W-:Y:S01]  /*22c0*/  PRMT R146, RZ, 0x5410, R157.reuse ;  /* 0x00005410ff927816 */ /* 0x100fe2000000009d */
[----:B------:R-:W-:Y:S01]  /*22d0*/  FMUL.FTZ R147, R30, R147 ;  /* 0x000000931e937220 */ /* 0x000fe20000410000 */
[----:B------:R-:W-:-:S03]  /*22e0*/  PRMT R157, RZ, 0x7610, R157 ;  /* 0x00007610ff9d7816 */ /* 0x000fc6000000009d */
[----:B------:R-:W-:Y:S02]  /*22f0*/  FFMA.FTZ R146, R39, R146, R148 ;  /* 0x0000009227927223 */ /* 0x000fe40000010094 */
[----:B------:R-:W-:Y:S01]  /*2300*/  FFMA.FTZ R148, R38, R157, R147 ;  /* 0x0000009d26947223 */ /* 0x000fe20000010093 */
[--C-:B------:R-:W-:Y:S01]  /*2310*/  PRMT R147, RZ, 0x5410, R156.reuse ;  /* 0x00005410ff937816 */ /* 0x100fe2000000009c */
[----:B------:R0:W4:Y:S01]  /*2320*/  LDG.E.CONSTANT R157, [R6.64+0x1808] ;  /* 0x0018080a069d7981 */ /* 0x000122000c1e9900 */
[----:B------:R-:W-:-:S03]  /*2330*/  PRMT R156, RZ, 0x7610, R156 ;  /* 0x00007610ff9c7816 */ /* 0x000fc6000000009c */
[----:B------:R-:W-:Y:S02]  /*2340*/  FFMA.FTZ R146, R61, R147, R146 ;  /* 0x000000933d927223 */ /* 0x000fe40000010092 */
[----:B------:R-:W-:Y:S01]  /*2350*/  FFMA.FTZ R147, R63, R156, R148 ;  /* 0x0000009c3f937223 */ /* 0x000fe20000010094 */
[--C-:B------:R-:W-:Y:S01]  /*2360*/  PRMT R148, RZ, 0x5410, R155.reuse ;  /* 0x00005410ff947816 */ /* 0x100fe2000000009b */
[----:B------:R0:W4:Y:S01]  /*2370*/  LDG.E.CONSTANT R156, [R6.64+0x1608] ;  /* 0x0016080a069c7981 */ /* 0x000122000c1e9900 */
[----:B------:R-:W-:-:S05]  /*2380*/  PRMT R155, RZ, 0x7610, R155 ;  /* 0x00007610ff9b7816 */ /* 0x000fca000000009b */
[----:B------:R-:W-:Y:S02]  /*2390*/  FFMA.FTZ R147, R72, R155, R147 ;  /* 0x0000009b48937223 */ /* 0x000fe40000010093 */
[----:B------:R-:W0:Y:S01]  /*23a0*/  LDG.E.CONSTANT R155, [R6.64+0x1408] ;  /* 0x0014080a069b7981 */ /* 0x000e22000c1e9900 */
[----:B------:R-:W-:Y:S01]  /*23b0*/  FFMA.FTZ R146, R69, R148, R146 ;  /* 0x0000009445927223 */ /* 0x000fe20000010092 */
[--C-:B------:R-:W-:Y:S02]  /*23c0*/  PRMT R148, RZ, 0x5410, R154.reuse ;  /* 0x00005410ff947816 */ /* 0x100fe4000000009a */
[----:B------:R-:W-:-:S03]  /*23d0*/  PRMT R154, RZ, 0x7610, R154 ;  /* 0x00007610ff9a7816 */ /* 0x000fc6000000009a */
[----:B------:R-:W-:Y:S01]  /*23e0*/  FFMA.FTZ R149, R79, R148, R146 ;  /* 0x000000944f957223 */ /* 0x000fe20000010092 */
[----:B------:R-:W-:Y:S01]  /*23f0*/  PRMT R146, RZ, 0x5410, R9 ;  /* 0x00005410ff927816 */ /* 0x000fe20000000009 */
[----:B------:R-:W-:Y:S01]  /*2400*/  FFMA.FTZ R147, R82, R154, R147 ;  /* 0x0000009a52937223 */ /* 0x000fe20000010093 */
[----:B------:R-:W-:Y:S01]  /*2410*/  PRMT R9, RZ, 0x7610, R9 ;  /* 0x00007610ff097816 */ /* 0x000fe20000000009 */
[----:B------:R0:W4:Y:S02]  /*2420*/  LDG.E.CONSTANT R148, [R6.64+0xc0c] ;  /* 0x000c0c0a06947981 */ /* 0x000124000c1e9900 */
[----:B------:R-:W-:Y:S02]  /*2430*/  FFMA.FTZ R146, R88, R146, R149 ;  /* 0x0000009258927223 */ /* 0x000fe40000010095 */
[----:B------:R-:W-:Y:S01]  /*2440*/  FFMA.FTZ R9, R90, R9, R147 ;  /* 0x000000095a097223 */ /* 0x000fe20000010093 */
[--C-:B------:R-:W-:Y:S01]  /*2450*/  PRMT R147, RZ, 0x5410, R145.reuse ;  /* 0x00005410ff937816 */ /* 0x100fe20000000091 */
[----:B------:R0:W4:Y:S01]  /*2460*/  LDG.E.CONSTANT R149, [R6.64+0xa0c] ;  /* 0x000a0c0a06957981 */ /* 0x000122000c1e9900 */
[----:B------:R-:W-:-:S03]  /*2470*/  PRMT R145, RZ, 0x7610, R145 ;  /* 0x00007610ff917816 */ /* 0x000fc60000000091 */
[----:B------:R0:W4:Y:S02]  /*2480*/  LDG.E.CONSTANT R154, [R6.64+0x1a0c] ;  /* 0x001a0c0a069a7981 */ /* 0x000124000c1e9900 */
[----:B------:R-:W-:Y:S01]  /*2490*/  FFMA.FTZ R9, R98, R145, R9 ;  /* 0x0000009162097223 */ /* 0x000fe20000010009 */
[--C-:B------:R-:W-:Y:S02]  /*24a0*/  PRMT R145, RZ, 0x5410, R144.reuse ;  /* 0x00005410ff917816 */ /* 0x100fe40000000090 */
[----:B------:R-:W-:Y:S01]  /*24b0*/  PRMT R144, RZ, 0x7610, R144 ;  /* 0x00007610ff907816 */ /* 0x000fe20000000090 */
[----:B------:R-:W-:Y:S02]  /*24c0*/  FFMA.FTZ R146, R95, R147, R146 ;  /* 0x000000935f927223 */ /* 0x000fe40000010092 */
[----:B------:R0:W4:Y:S02]  /*24d0*/  LDG.E.CONSTANT R147, [R6.64+0xe0c] ;  /* 0x000e0c0a06937981 */ /* 0x000124000c1e9900 */
[----:B------:R-:W-:-:S02]  /*24e0*/  FFMA.FTZ R144, R106, R144, R9 ;  /* 0x000000906a907223 */ /* 0x000fc40000010009 */
[----:B------:R-:W-:Y:S02]  /*24f0*/  FFMA.FTZ R146, R103, R145, R146 ;  /* 0x0000009167927223 */ /* 0x000fe40000010092 */
[----:B------:R0:W4:Y:S01]  /*2500*/  LDG.E.CONSTANT R145, [R6.64+0x140c] ;  /* 0x00140c0a06917981 */ /* 0x000122000c1e9900 */
[--C-:B--2---:R-:W-:Y:S02]  /*2510*/  PRMT R9, RZ, 0x5410, R8.reuse ;  /* 0x00005410ff097816 */ /* 0x104fe40000000008 */
[----:B------:R-:W-:-:S03]  /*2520*/  PRMT R8, RZ, 0x7610, R8 ;  /* 0x00007610ff087816 */ /* 0x000fc60000000008 */
[----:B------:R-:W-:Y:S02]  /*2530*/  FFMA.FTZ R9, R111, R9, R146 ;  /* 0x000000096f097223 */ /* 0x000fe40000010092 */
[----:B------:R0:W2:Y:S01]  /*2540*/  LDG.E.CONSTANT R146, [R6.64+0x100c] ;  /* 0x00100c0a06927981 */ /* 0x0000a2000c1e9900 */
[----:B------:R-:W-:-:S03]  /*2550*/  FFMA.FTZ R161, R113, R8, R144 ;  /* 0x0000000871a17223 */ /* 0x000fc60000010090 */
[----:B------:R0:W2:Y:S01]  /*2560*/  LDG.E.CONSTANT R8, [R6.64+0x120c] ;  /* 0x00120c0a06087981 */ /* 0x0000a2000c1e9900 */
[----:B---3--:R-:W-:-:S05]  /*2570*/  PRMT R144, RZ, 0x5410, R5 ;  /* 0x00005410ff907816 */ /* 0x008fca0000000005 */
[----:B------:R-:W-:Y:S02]  /*2580*/  FFMA.FTZ R163, R116, R144, R9 ;  /* 0x0000009074a37223 */ /* 0x000fe40000010009 */
[----:B------:R0:W3:Y:S04]  /*2590*/  LDG.E.CONSTANT R144, [R6.64+0x160c] ;  /* 0x00160c0a06907981 */ /* 0x0000e8000c1e9900 */
[----:B------:R0:W3:Y:S01]  /*25a0*/  LDG.E.CONSTANT R9, [R6.64+0x180c] ;  /* 0x00180c0a06097981 */ /* 0x0000e2000c1e9900 */
[----:B------:R-:W-:-:S05]  /*25b0*/  PRMT R5, RZ, 0x7610, R5 ;  /* 0x00007610ff057816 */ /* 0x000fca0000000005 */
[----:B------:R-:W-:Y:S02]  /*25c0*/  FFMA.FTZ R5, R18, R5, R161 ;  /* 0x0000000512057223 */ /* 0x000fe400000100a1 */
[----:B------:R-:W-:Y:S01]  /*25d0*/  IMAD.IADD R142, R51, 0x1, R142 ;  /* 0x00000001338e7824 */ /* 0x000fe200078e028e */
[----:B-----5:R-:W-:Y:S02]  /*25e0*/  FSETP.NEU.FTZ.AND P0, PT, R56, RZ, PT ;  /* 0x000000ff3800720b */ /* 0x020fe40003f1d000 */
[--C-:B0-----:R-:W-:Y:S02]  /*25f0*/  PRMT R6, RZ, 0x5410, R155.reuse ;  /* 0x00005410ff067816 */ /* 0x101fe4000000009b */
[----:B------:R-:W-:-:S03]  /*2600*/  PRMT R155, RZ, 0x7610, R155 ;  /* 0x00007610ff9b7816 */ /* 0x000fc6000000009b */
[----:B------:R-:W-:Y:S01]  /*2610*/  FFMA.FTZ R163, R120, R6, R163 ;  /* 0x0000000678a37223 */ /* 0x000fe200000100a3 */
[--C-:B----4-:R-:W-:Y:S01]  /*2620*/  PRMT R6, RZ, 0x5410, R156.reuse ;  /* 0x00005410ff067816 */ /* 0x110fe2000000009c */
        /* <DEDUP_REMOVED lines=13> */
[----:B------:R-:W-:Y:S01]  /*2700*/  FADD.FTZ R4, R6, R5 ;  /* 0x0000000506047221 */ /* 0x000fe20000010000 */
[----:B------:R-:W-:-:S05]  /*2710*/  PRMT R6, RZ, 0x5410, R159 ;  /* 0x00005410ff067816 */ /* 0x000fca000000009f */
[----:B------:R-:W-:Y:S01]  /*2720*/  FMUL.FTZ R5, R29, R6 ;  /* 0x000000061d057220 */ /* 0x000fe20000410000 */
        /* <DEDUP_REMOVED lines=10> */
[----:B------:R-:W-:Y:S01]  /*27d0*/  FMUL.FTZ R159, R28, R159 ;  /* 0x0000009f1c9f7220 */ /* 0x000fe20000410000 */
        /* <DEDUP_REMOVED lines=16> */
[----:B------:R-:W-:-:S03]  /*28e0*/  PRMT R147, RZ, 0x7610, R147 ;  /* 0x00007610ff937816 */ /* 0x000fc60000000093 */
[----:B------:R-:W-:Y:S02]  /*28f0*/  FFMA.FTZ R149, R100, R148, R149 ;  /* 0x0000009464957223 */ /* 0x000fe40000010095 */
[----:B------:R-:W-:Y:S02]  /*2900*/  IMAD.IADD R7, R133, 0x1, R142 ;  /* 0x0000000185077824 */ /* 0x000fe400078e028e */
[----:B------:R-:W-:Y:S01]  /*2910*/  FFMA.FTZ R147, R108, R147, R149 ;  /* 0x000000936c937223 */ /* 0x000fe20000010095 */
[----:B--2---:R-:W-:-:S05]  /*2920*/  PRMT R6, RZ, 0x5410, R146 ;  /* 0x00005410ff067816 */ /* 0x004fca0000000092 */
        /* <DEDUP_REMOVED lines=8> */
[----:B---3--:R-:W-:Y:S01]  /*29b0*/  PRMT R5, RZ, 0x5410, R144 ;  /* 0x00005410ff057816 */ /* 0x008fe20000000090 */
[----:B------:R-:W0:Y:S01]  /*29c0*/  I2F R7, R7 ;  /* 0x0000000700077306 */ /* 0x000e220000201400 */
[----:B------:R-:W-:Y:S01]  /*29d0*/  PRMT R145, RZ, 0x7610, R145 ;  /* 0x00007610ff917816 */ /* 0x000fe20000000091 */
[----:B------:R-:W-:Y:S02]  /*29e0*/  FFMA.FTZ R8, R19, R8, R146 ;  /* 0x0000000813087223 */ /* 0x000fe40000010092 */
        /* <DEDUP_REMOVED lines=23> */
.L_x_14605:
[----:B------:R-:W-:-:S05]  /*2b60*/  IMAD.MOV.U32 R4, RZ, RZ, -0x800001 ;  /* 0xff7fffffff047424 */ /* 0x000fca00078e00ff */
[----:B------:R0:W-:Y:S02]  /*2b70*/  STS [R143], R4 ;  /* 0x000000048f007388 */ /* 0x0001e40000000800 */
.L_x_14606:
[----:B------:R-:W-:Y:S05]  /*2b80*/  BSYNC B1 ;  /* 0x0000000000017941 */ /* 0x000fea0003800000 */
.L_x_14604:
[----:B------:R-:W-:-:S04]  /*2b90*/  IADD3 R75, R75, 0x4, RZ ;  /* 0x000000044b4b7810 */ /* 0x000fc80007ffe0ff */
[----:B------:R-:W-:-:S13]  /*2ba0*/  ISETP.GE.AND P0, PT, R75, R54, PT ;  /* 0x000000364b00720c */ /* 0x000fda0003f06270 */
[----:B------:R-:W-:Y:S01]  /*2bb0*/  @P0 CALL.REL.NOINC `(.L_x_14603) ;  /* 0x0000001000000944 */ /* 0x000fe20003c00000 */
[----:B------:R-:W-:Y:S05]  /*2bc0*/  BRA `(.L_x_14607) ;  /* 0xffffe97000007947 */ /* 0x000fea000383ffff */
.L_x_14603:
[----:B------:R-:W-:Y:S05]  /*2bd0*/  BSYNC B0 ;  /* 0x0000000000007941 */ /* 0x000fea0003800000 */
.L_x_14602:
        /* <DEDUP_REMOVED lines=10> */
[----:B-1----:R-:W-:Y:S01]  /*2c80*/  FMNMX.FTZ R5, R2, R5, !PT ;  /* 0x0000000502057209 */ /* 0x002fe20007810000 */
[----:B------:R-:W-:-:S04]  /*2c90*/  IMAD.MOV.U32 R2, RZ, RZ, RZ ;  /* 0x000000ffff027224 */ /* 0x000fc800078e00ff */
[----:B0-----:R-:W0:Y:S02]  /*2ca0*/  SHFL.BFLY PT, R4, R5, 0x1, 0x1f ;  /* 0x0c201f0005047f89 */ /* 0x001e2400000e0000 */
        /* <DEDUP_REMOVED lines=32> */
.L_x_14612:
        /* <DEDUP_REMOVED lines=11> */
.L_x_14611:
[----:B------:R-:W-:Y:S05]  /*2f60*/  BSYNC B1 ;  /* 0x0000000000017941 */ /* 0x000fea0003800000 */
.L_x_14610:
        /* <DEDUP_REMOVED lines=10> */
.L_x_14615:
        /* <DEDUP_REMOVED lines=100> */
.L_x_14614:
[----:B------:R-:W-:Y:S05]  /*3650*/  BSYNC B1 ;  /* 0x0000000000017941 */ /* 0x000fea0003800000 */
.L_x_14613:
        /* <DEDUP_REMOVED lines=55> */
.L_x_14617:
[----:B------:R-:W-:Y:S05]  /*39d0*/  BSYNC B1 ;  /* 0x0000000000017941 */ /* 0x000fea0003800000 */
.L_x_14616:
        /* <DEDUP_REMOVED lines=26> */
.L_x_14609:
[----:B------:R-:W-:Y:S05]  /*3b80*/  BSYNC B0 ;  /* 0x0000000000007941 */ /* 0x000fea0003800000 */
.L_x_14608:
        /* <DEDUP_REMOVED lines=45> */
.L_x_14622:
        /* <DEDUP_REMOVED lines=8> */
.L_x_14621:
[----:B------:R-:W-:Y:S05]  /*3ee0*/  BSYNC B1 ;  /* 0x0000000000017941 */ /* 0x000fea0003800000 */
.L_x_14620:
        /* <DEDUP_REMOVED lines=10> */
.L_x_14625:
        /* <DEDUP_REMOVED lines=52> */
.L_x_14624:
[----:B------:R-:W-:Y:S05]  /*42d0*/  BSYNC B1 ;  /* 0x0000000000017941 */ /* 0x000fea0003800000 */
.L_x_14623:
        /* <DEDUP_REMOVED lines=31> */
.L_x_14627:
[----:B------:R-:W-:Y:S05]  /*44d0*/  BSYNC B1 ;  /* 0x0000000000017941 */ /* 0x000fea0003800000 */
.L_x_14626:
        /* <DEDUP_REMOVED lines=14> */
.L_x_14619:
[----:B------:R-:W-:Y:S05]  /*45c0*/  BSYNC B0 ;  /* 0x0000000000007941 */ /* 0x000fea0003800000 */
.L_x_14618:
        /* <DEDUP_REMOVED lines=34> */
.L_x_14629:
[----:B------:R-:W-:Y:S05]  /*47f0*/  BSYNC B0 ;  /* 0x0000000000007941 */ /* 0x000fea0003800000 */
.L_x_14628:
        /* <DEDUP_REMOVED lines=11> */
.L_x_14631:
        /* <DEDUP_REMOVED lines=18> */
[----:B------:R-:W-:-:S02]  /*49d0*/  SHF.R.S32.HI R40, RZ, 0x1f, R40 ;  /* 0x0000001fff287819 */ /* 0x000fc40000011428 */
[----:B0-----:R-:W-:Y:S02]  /*49e0*/  IADD3 R2, R4, 0xffffffe, RZ ;  /* 0x0ffffffe04027810 */ /* 0x001fe40007ffe0ff */
        /* <DEDUP_REMOVED lines=30> */
.L_x_14663:
        /* <DEDUP_REMOVED lines=65> */
[----:B------:R-:W-:Y:S01]  /*4fe0*/  IADD3 R7, P1, R61, R14, RZ ;  /* 0x0000000e3d077210 */ /* 0x000fe20007f3e0ff */
[----:B------:R0:W5:Y:S01]  /*4ff0*/  LDG.E.CONSTANT R64, [R78.64+0xc] ;  /* 0x00000c0a4e407981 */ /* 0x000162000c1e9900 */
        /* <DEDUP_REMOVED lines=9> */
[----:B------:R-:W-:-:S02]  /*5090*/  LEA R6, P5, R4, c[0x0][0x188], 0x1 ;  /* 0x0000620004067a11 */ /* 0x000fc400078a08ff */
[----:B------:R-:W-:Y:S02]  /*50a0*/  LEA.HI.X.SX32 R5, R63, R50, 0x1, P4 ;  /* 0x000000323f057211 */ /* 0x000fe400020f0eff */
[----:B------:R-:W-:Y:S02]  /*50b0*/  LEA.HI.X R87, R11, c[0x0][0x18c], R20, 0x1, P3 ;  /* 0x000063000b577a11 */ /* 0x000fe400018f0c14 */
[----:B------:R-:W-:Y:S02]  /*50c0*/  LEA.HI.X R11, R9, c[0x0][0x18c], R18, 0x1, P2 ;  /* 0x00006300090b7a11 */ /* 0x000fe400010f0c12 */
[----:B------:R-:W-:Y:S01]  /*50d0*/  LEA.HI.X R9, R7, c[0x0][0x18c], R16, 0x1, P6 ;  /* 0x0000630007097a11 */ /* 0x000fe200030f0c10 */
[----:B------:R2:W5:Y:S01]  /*50e0*/  LDG.E.CONSTANT R68, [R86.64] ;  /* 0x0000000a56447981 */ /* 0x000562000c1e9900 */
[----:B------:R-:W-:Y:S02]  /*50f0*/  LEA.HI.X R7, R4, c[0x0][0x18c], R5, 0x1, P5 ;  /* 0x0000630004077a11 */ /* 0x000fe400028f0c05 */
[-C--:B------:R-:W-:Y:S01]  /*5100*/  IADD3 R5, P6, R65, R14.reuse, RZ ;  /* 0x0000000e41057210 */ /* 0x080fe20007fde0ff */
[----:B------:R3:W5:Y:S01]  /*5110*/  LDG.E.CONSTANT R75, [R10.64] ;  /* 0x0000000a0a4b7981 */ /* 0x000762000c1e9900 */
[----:B------:R-:W-:-:S02]  /*5120*/  IADD3 R17, P1, R67, R14, RZ ;  /* 0x0000000e43117210 */ /* 0x000fc40007f3e0ff */
[-C--:B------:R-:W-:Y:S01]  /*5130*/  IADD3 R19, P2, R69, R14.reuse, RZ ;  /* 0x0000000e45137210 */ /* 0x080fe20007f5e0ff */
[----:B------:R3:W5:Y:S01]  /*5140*/  LDG.E.CONSTANT R76, [R10.64+0x4] ;  /* 0x0000040a0a4c7981 */ /* 0x000762000c1e9900 */
[----:B------:R-:W-:Y:S02]  /*5150*/  IADD3 R21, P3, R71, R14, RZ ;  /* 0x0000000e47157210 */ /* 0x000fe40007f7e0ff */
[-C--:B-----5:R-:W-:Y:S01]  /*5160*/  LEA.HI.X.SX32 R56, R65, R50.reuse, 0x1, P6 ;  /* 0x0000003241387211 */ /* 0x0a0fe200030f0eff */
[----:B------:R3:W5:Y:S01]  /*5170*/  LDG.E.CONSTANT R77, [R10.64+0x8] ;  /* 0x0000080a0a4d7981 */ /* 0x000762000c1e9900 */
[-C--:B------:R-:W-:Y:S02]  /*5180*/  LEA.HI.X.SX32 R48, R67, R50.reuse, 0x1, P1 ;  /* 0x0000003243307211 */ /* 0x080fe400008f0eff */
[-C--:B------:R-:W-:Y:S01]  /*5190*/  LEA.HI.X.SX32 R46, R69, R50.reuse, 0x1, P2 ;  /* 0x00000032452e7211 */ /* 0x080fe200010f0eff */
[----:B------:R3:W5:Y:S01]  /*51a0*/  LDG.E.CONSTANT R80, [R8.64+0x4] ;  /* 0x0000040a08507981 */ /* 0x000762000c1e9900 */
[----:B------:R-:W-:-:S02]  /*51b0*/  LEA.HI.X.SX32 R42, R71, R50, 0x1, P3 ;  /* 0x00000032472a7211 */ /* 0x000fc400018f0eff */
[----:B------:R-:W-:Y:S01]  /*51c0*/  LEA R4, P4, R5, c[0x0][0x188], 0x1 ;  /* 0x0000620005047a11 */ /* 0x000fe200078808ff */
[----:B------:R3:W5:Y:S01]  /*51d0*/  LDG.E.CONSTANT R81, [R8.64+0x8] ;  /* 0x0000080a08517981 */ /* 0x000762000c1e9900 */
[----:B------:R-:W-:Y:S02]  /*51e0*/  LEA R16, P5, R17, c[0x0][0x188], 0x1 ;  /* 0x0000620011107a11 */ /* 0x000fe400078a08ff */
[----:B------:R-:W-:Y:S01]  /*51f0*/  LEA R18, P6, R19, c[0x0][0x188], 0x1 ;  /* 0x0000620013127a11 */ /* 0x000fe200078c08ff */
[----:B------:R2:W5:Y:S01]  /*5200*/  LDG.E.CONSTANT R70, [R86.64+0x4] ;  /* 0x0000040a56467981 */ /* 0x000562000c1e9900 */
[----:B------:R-:W-:Y:S02]  /*5210*/  LEA R20, P1, R21, c[0x0][0x188], 0x1 ;  /* 0x0000620015147a11 */ /* 0x000fe400078208ff */
[----:B------:R-:W-:Y:S01]  /*5220*/  LEA.HI.X R5, R5, c[0x0][0x18c], R56, 0x1, P4 ;  /* 0x0000630005057a11 */ /* 0x000fe200020f0c38 */
[----:B------:R2:W5:Y:S01]  /*5230*/  LDG.E.CONSTANT R72, [R86.64+0x8] ;  /* 0x0000080a56487981 */ /* 0x000562000c1e9900 */
        /* <DEDUP_REMOVED lines=8> */
[----:B0-----:R3:W5:Y:S04]  /*52c0*/  LDG.E.CONSTANT R78, [R10.64+0xc] ;  /* 0x00000c0a0a4e7981 */ /* 0x001768000c1e9900 */
[----:B------:R3:W5:Y:S04]  /*52d0*/  LDG.E.CONSTANT R79, [R8.64] ;  /* 0x0000000a084f7981 */ /* 0x000768000c1e9900 */
[----:B-1----:R3:W5:Y:S04]  /*52e0*/  LDG.E.CONSTANT R82, [R8.64+0xc] ;  /* 0x00000c0a08527981 */ /* 0x002768000c1e9900 */
[----:B------:R4:W5:Y:S04]  /*52f0*/  LDG.E.CONSTANT R92, [R16.64+0x4] ;  /* 0x0000040a105c7981 */ /* 0x000968000c1e9900 */
[----:B------:R4:W5:Y:S04]  /*5300*/  LDG.E.CONSTANT R93, [R16.64+0x8] ;  /* 0x0000080a105d7981 */ /* 0x000968000c1e9900 */
[----:B---3--:R-:W0:Y:S04]  /*5310*/  LDS.128 R8, [R41+-0x10] ;  /* 0xfffff00029087984 */ /* 0x008e280000000c00 */
[----:B------:R4:W5:Y:S04]  /*5320*/  LDG.E.CONSTANT R94, [R16.64+0xc] ;  /* 0x00000c0a105e7981 */ /* 0x000968000c1e9900 */
[----:B------:R1:W5:Y:S04]  /*5330*/  LDG.E.CONSTANT R95, [R18.64] ;  /* 0x0000000a125f7981 */ /* 0x000368000c1e9900 */
[----:B------:R1:W5:Y:S01]  /*5340*/  LDG.E.CONSTANT R96, [R18.64+0x4] ;  /* 0x0000040a12607981 */ /* 0x000362000c1e9900 */
[----:B----4-:R-:W-:-:S03]  /*5350*/  IADD3 R17, P1, R39, R14, RZ ;  /* 0x0000000e27117210 */ /* 0x010fc60007f3e0ff */
[----:B------:R1:W5:Y:S01]  /*5360*/  LDG.E.CONSTANT R97, [R18.64+0x8] ;  /* 0x0000080a12617981 */ /* 0x000362000c1e9900 */
[----:B------:R-:W-:Y:S02]  /*5370*/  LEA R16, P2, R17, c[0x0][0x188], 0x1 ;  /* 0x0000620011107a11 */ /* 0x000fe400078408ff */
[----:B------:R-:W-:Y:S01]  /*5380*/  LEA.HI.X.SX32 R104, R39, R50, 0x1, P1 ;  /* 0x0000003227687211 */ /* 0x000fe200008f0eff */
[----:B------:R1:W5:Y:S03]  /*5390*/  LDG.E.CONSTANT R98, [R18.64+0xc] ;  /* 0x00000c0a12627981 */ /* 0x000366000c1e9900 */
[----:B------:R-:W-:Y:S01]  /*53a0*/  LEA.HI.X R17, R17, c[0x0][0x18c], R104, 0x1, P2 ;  /* 0x0000630011117a11 */ /* 0x000fe200010f0c68 */
[----:B------:R3:W5:Y:S04]  /*53b0*/  LDG.E.CONSTANT R99, [R20.64] ;  /* 0x0000000a14637981 */ /* 0x000768000c1e9900 */
[----:B------:R3:W5:Y:S04]  /*53c0*/  LDG.E.CONSTANT R100, [R20.64+0x4] ;  /* 0x0000040a14647981 */ /* 0x000768000c1e9900 */
[----:B------:R3:W5:Y:S04]  /*53d0*/  LDG.E.CONSTANT R101, [R20.64+0x8] ;  /* 0x0000080a14657981 */ /* 0x000768000c1e9900 */
[----:B------:R3:W5:Y:S01]  /*53e0*/  LDG.E.CONSTANT R102, [R20.64+0xc] ;  /* 0x00000c0a14667981 */ /* 0x000762000c1e9900 */
[----:B0-----:R-:W-:-:S03]  /*53f0*/  F2FP.BF16.PACK_AB R8, R9, R8 ;  /* 0x000000080908723e */ /* 0x001fc600000010ff */
[----:B-1----:R3:W5:Y:S01]  /*5400*/  LDG.E.CONSTANT R18, [R16.64+0xc] ;  /* 0x00000c0a10127981 */ /* 0x002762000c1e9900 */
[----:B------:R-:W-:-:S03]  /*5410*/  F2FP.BF16.PACK_AB R108, R11, R10 ;  /* 0x0000000a0b6c723e */ /* 0x000fc600000010ff */
[----:B------:R3:W5:Y:S04]  /*5420*/  LDG.E.CONSTANT R9, [R16.64] ;  /* 0x0000000a10097981 */ /* 0x000768000c1e9900 */
[----:B------:R3:W5:Y:S04]  /*5430*/  LDG.E.CONSTANT R10, [R16.64+0x4] ;  /* 0x0000040a100a7981 */ /* 0x000768000c1e9900 */
        /* <DEDUP_REMOVED lines=14> */
[C---:B---3--:R-:W-:Y:S02]  /*5520*/  IADD3 R19, R73.reuse, 0x2, RZ ;  /* 0x0000000249137810 */ /* 0x048fe40007ffe0ff */
[C---:B------:R-:W-:Y:S02]  /*5530*/  IADD3 R21, R73.reuse, 0x3, RZ ;  /* 0x0000000349157810 */ /* 0x040fe40007ffe0ff */
[CC--:B------:R-:W-:Y:S02]  /*5540*/  ISETP.GE.AND P2, PT, R73.reuse, R58.reuse, PT ;  /* 0x0000003a4900720c */ /* 0x0c0fe40003f46270 */
[----:B------:R-:W-:Y:S02]  /*5550*/  IADD3 R103, R73, 0x4, RZ ;  /* 0x0000000449677810 */ /* 0x000fe40007ffe0ff */
[-C--:B------:R-:W-:Y:S02]  /*5560*/  ISETP.GE.AND P5, PT, R19, R58.reuse, PT ;  /* 0x0000003a1300720c */ /* 0x080fe40003fa6270 */
[----:B------:R-:W-:-:S02]  /*5570*/  ISETP.GE.AND P6, PT, R21, R58, PT ;  /* 0x0000003a1500720c */ /* 0x000fc40003fc6270 */
[----:B-----5:R-:W-:Y:S02]  /*5580*/  PRMT R20, R10, 0x7632, R20 ;  /* 0x000076320a147816 */ /* 0x020fe40000000014 */
[----:B------:R-:W-:Y:S02]  /*5590*/  IADD3 R19, R73, 0x7, RZ ;  /* 0x0000000749137810 */ /* 0x000fe40007ffe0ff */
[-C--:B------:R-:W-:Y:S02]  /*55a0*/  ISETP.GE.AND P3, PT, R103, R58.reuse, PT ;  /* 0x0000003a6700720c */ /* 0x080fe40003f66270 */
[----:B------:R-:W-:Y:S02]  /*55b0*/  IADD3 R21, R73, 0x6, RZ ;  /* 0x0000000649157810 */ /* 0x000fe40007ffe0ff */
[----:B------:R-:W-:Y:S02]  /*55c0*/  SEL R103, R20, RZ, !P6 ;  /* 0x000000ff14677207 */ /* 0x000fe40007000000 */
[----:B------:R-:W-:-:S02]  /*55d0*/  ISETP.GE.AND P6, PT, R19, R58, PT ;  /* 0x0000003a1300720c */ /* 0x000fc40003fc6270 */
[----:B------:R-:W-:Y:S02]  /*55e0*/  SEL R104, R10, RZ, !P5 ;  /* 0x000000ff0a687207 */ /* 0x000fe40006800000 */
        /* <DEDUP_REMOVED lines=17> */
.L_x_14636:
[----:B---3--:R-:W-:Y:S05]  /*5700*/  BSYNC B2 ;  /* 0x0000000000027941 */ /* 0x008fea0003800000 */
.L_x_14635:
        /* <DEDUP_REMOVED lines=31> */
[C---:B0-----:R-:W-:Y:S02]  /*5900*/  IADD3 R17, R73.reuse, 0x2, RZ ;  /* 0x0000000249117810 */ /* 0x041fe40007ffe0ff */
[----:B------:R-:W-:Y:S02]  /*5910*/  IADD3 R103, R73, 0x3, RZ ;  /* 0x0000000349677810 */ /* 0x000fe40007ffe0ff */
[-C--:B------:R-:W-:Y:S02]  /*5920*/  ISETP.GE.AND P3, PT, R17, R58.reuse, PT ;  /* 0x0000003a1100720c */ /* 0x080fe40003f66270 */
[----:B------:R-:W-:-:S02]  /*5930*/  ISETP.GE.AND P4, PT, R103, R58, PT ;  /* 0x0000003a6700720c */ /* 0x000fc40003f86270 */
[C---:B------:R-:W-:Y:S02]  /*5940*/  IADD3 R109, R73.reuse, 0x4, RZ ;  /* 0x00000004496d7810 */ /* 0x040fe40007ffe0ff */
[C---:B------:R-:W-:Y:S02]  /*5950*/  IADD3 R103, R73.reuse, 0x5, RZ ;  /* 0x0000000549677810 */ /* 0x040fe40007ffe0ff */
[-C--:B------:R-:W-:Y:S02]  /*5960*/  ISETP.GE.AND P5, PT, R73, R58.reuse, PT ;  /* 0x0000003a4900720c */ /* 0x080fe40003fa6270 */
[----:B-----5:R-:W-:Y:S02]  /*5970*/  SEL R17, R18, RZ, !P3 ;  /* 0x000000ff12117207 */ /* 0x020fe40005800000 */
[-C--:B------:R-:W-:Y:S02]  /*5980*/  ISETP.GE.AND P6, PT, R109, R58.reuse, PT ;  /* 0x0000003a6d00720c */ /* 0x080fe40003fc6270 */
[----:B------:R-:W-:-:S02]  /*5990*/  ISETP.GE.AND P3, PT, R103, R58, PT ;  /* 0x0000003a6700720c */ /* 0x000fc40003f66270 */
[----:B------:R-:W-:Y:S02]  /*59a0*/  IADD3 R103, R73, 0x7, RZ ;  /* 0x0000000749677810 */ /* 0x000fe40007ffe0ff */
[----:B------:R-:W-:Y:S02]  /*59b0*/  PRMT R16, R18, 0x7632, R16 ;  /* 0x0000763212107816 */ /* 0x000fe40000000010 */
[----:B------:R-:W-:Y:S02]  /*59c0*/  SEL R104, R21, RZ, !P6 ;  /* 0x000000ff15687207 */ /* 0x000fe40007000000 */
[----:B------:R-:W-:Y:S02]  /*59d0*/  IADD3 R109, R73, 0x6, RZ ;  /* 0x00000006496d7810 */ /* 0x000fe40007ffe0ff */
[----:B------:R-:W-:Y:S02]  /*59e0*/  ISETP.GE.AND P6, PT, R103, R58, PT ;  /* 0x0000003a6700720c */ /* 0x000fe40003fc6270 */
[----:B------:R-:W-:-:S02]  /*59f0*/  SEL R18, R16, RZ, !P4 ;  /* 0x000000ff10127207 */ /* 0x000fc40006000000 */
        /* <DEDUP_REMOVED lines=14> */
.L_x_14638:
[----:B------:R-:W-:Y:S05]  /*5ae0*/  BSYNC B2 ;  /* 0x0000000000027941 */ /* 0x000fea0003800000 */
.L_x_14637:
[----:B-----5:R-:W-:Y:S01]  /*5af0*/  HFMA2.BF16_V2 R19, R8, R19, -RZ.H0_H0 ;  /* 0x0000001308137231 */ /* 0x020fe200003400ff */
[----:B------:R-:W-:Y:S01]  /*5b00*/  FADD.FTZ R6, R6, R5 ;  /* 0x0000000506067221 */ /* 0x000fe20000010000 */
[----:B------:R-:W-:Y:S01]  /*5b10*/  HFMA2.BF16_V2 R18, R9, R18, -RZ.H0_H0 ;  /* 0x0000001209127231 */ /* 0x000fe200003400ff */
[----:B------:R-:W-:Y:S01]  /*5b20*/  LEA.HI.X R5, R105, c[0x0][0x18c], R106, 0x1, P2 ;  /* 0x0000630069057a11 */ /* 0x000fe200010f0c6a */
[----:B------:R-:W-:Y:S01]  /*5b30*/  HFMA2.BF16_V2 R21, R10, R21, -RZ.H0_H0 ;  /* 0x000000150a157231 */ /* 0x000fe200003400ff */
[----:B------:R-:W-:Y:S01]  /*5b40*/  FADD.FTZ R105, R6, R7 ;  /* 0x0000000706697221 */ /* 0x000fe20000010000 */
[--C-:B------:R-:W-:Y:S01]  /*5b50*/  PRMT R6, RZ, 0x5410, R19.reuse ;  /* 0x00005410ff067816 */ /* 0x100fe20000000013 */
[----:B------:R-:W-:Y:S01]  /*5b60*/  HFMA2.BF16_V2 R20, R11, R20, -RZ.H0_H0 ;  /* 0x000000140b147231 */ /* 0x000fe200003400ff */
[----:B------:R-:W-:Y:S01]  /*5b70*/  PRMT R7, RZ, 0x5410, R18 ;  /* 0x00005410ff077816 */ /* 0x000fe20000000012 */
[----:B0-----:R0:W5:Y:S01]  /*5b80*/  LDG.E.CONSTANT R17, [R4.64] ;  /* 0x0000000a04117981 */ /* 0x001162000c1e9900 */
[----:B------:R-:W-:-:S02]  /*5b90*/  PRMT R19, RZ, 0x7610, R19 ;  /* 0x00007610ff137816 */ /* 0x000fc40000000013 */
[----:B------:R-:W-:Y:S01]  /*5ba0*/  PRMT R18, RZ, 0x7610, R18 ;  /* 0x00007610ff127816 */ /* 0x000fe20000000012 */
[----:B------:R0:W5:Y:S01]  /*5bb0*/  LDG.E.CONSTANT R16, [R4.64+0x4] ;  /* 0x0000040a04107981 */ /* 0x000162000c1e9900 */
[----:B------:R-:W-:Y:S01]  /*5bc0*/  IADD3 R103, P3, R45, R14, RZ ;  /* 0x0000000e2d677210 */ /* 0x000fe20007f7e0ff */
[----:B------:R-:W-:Y:S01]  /*5bd0*/  FADD.FTZ R6, R6, R19 ;  /* 0x0000001306067221 */ /* 0x000fe20000010000 */
[--C-:B------:R-:W-:Y:S01]  /*5be0*/  PRMT R14, RZ, 0x5410, R21.reuse ;  /* 0x00005410ff0e7816 */ /* 0x100fe20000000015 */
[----:B------:R-:W-:Y:S01]  /*5bf0*/  FADD.FTZ R7, R7, R18 ;  /* 0x0000001207077221 */ /* 0x000fe20000010000 */
[----:B------:R0:W5:Y:S01]  /*5c00*/  LDG.E.CONSTANT R19, [R4.64+0x8] ;  /* 0x0000080a04137981 */ /* 0x000162000c1e9900 */
[----:B------:R-:W-:Y:S02]  /*5c10*/  PRMT R21, RZ, 0x7610, R21 ;  /* 0x00007610ff157816 */ /* 0x000fe40000000015 */
[----:B------:R-:W-:Y:S01]  /*5c20*/  FADD.FTZ R7, R6, R7 ;  /* 0x0000000706077221 */ /* 0x000fe20000010000 */
[----:B------:R0:W5:Y:S01]  /*5c30*/  LDG.E.CONSTANT R18, [R4.64+0xc] ;  /* 0x00000c0a04127981 */ /* 0x000162000c1e9900 */
[--C-:B------:R-:W-:Y:S01]  /*5c40*/  PRMT R6, RZ, 0x5410, R20.reuse ;  /* 0x00005410ff067816 */ /* 0x100fe20000000014 */
[----:B------:R-:W-:Y:S01]  /*5c50*/  FADD.FTZ R14, R14, R21 ;  /* 0x000000150e0e7221 */ /* 0x000fe20000010000 */
[----:B------:R-:W-:Y:S01]  /*5c60*/  PRMT R20, RZ, 0x7610, R20 ;  /* 0x00007610ff147816 */ /* 0x000fe20000000014 */
[----:B------:R-:W-:Y:S01]  /*5c70*/  BSSY B2, `(.L_x_14639) ;  /* 0x0000024000027945 */ /* 0x000fe20003800000 */
[----:B------:R-:W-:Y:S01]  /*5c80*/  LEA.HI.X.SX32 R50, R45, R50, 0x1, P3 ;  /* 0x000000322d327211 */ /* 0x000fe200018f0eff */
[----:B------:R-:W-:-:S02]  /*5c90*/  FADD.FTZ R14, R7, R14 ;  /* 0x0000000e070e7221 */ /* 0x000fc40000010000 */
        /* <DEDUP_REMOVED lines=33> */
.L_x_14640:
[----:B0-----:R-:W-:Y:S05]  /*5eb0*/  BSYNC B2 ;  /* 0x0000000000027941 */ /* 0x001fea0003800000 */
.L_x_14639:
[----:B-----5:R-:W-:Y:S01]  /*5ec0*/  HFMA2.BF16_V2 R16, R9, R16, -RZ.H0_H0 ;  /* 0x0000001009107231 */ /* 0x020fe200003400ff */
[----:B------:R-:W-:Y:S01]  /*5ed0*/  FADD.FTZ R4, R14, R15 ;  /* 0x0000000f0e047221 */ /* 0x000fe20000010000 */
[----:B------:R-:W-:Y:S01]  /*5ee0*/  HFMA2.BF16_V2 R17, R8, R17, -RZ.H0_H0 ;  /* 0x0000001108117231 */ /* 0x000fe200003400ff */
[----:B------:R-:W-:Y:S01]  /*5ef0*/  LEA.HI.X R7, R103, c[0x0][0x18c], R50, 0x1, P2 ;  /* 0x0000630067077a11 */ /* 0x000fe200010f0c32 */
[----:B------:R-:W-:Y:S01]  /*5f00*/  HFMA2.BF16_V2 R19, R10, R19, -RZ.H0_H0 ;  /* 0x000000130a137231 */ /* 0x000fe200003400ff */
[--C-:B------:R-:W-:Y:S01]  /*5f10*/  PRMT R14, RZ, 0x5410, R16.reuse ;  /* 0x00005410ff0e7816 */ /* 0x100fe20000000010 */
[----:B------:R-:W-:Y:S01]  /*5f20*/  FADD.FTZ R24, R24, R105 ;  /* 0x0000006918187221 */ /* 0x000fe20000010000 */
[--C-:B------:R-:W-:Y:S01]  /*5f30*/  PRMT R5, RZ, 0x5410, R17.reuse ;  /* 0x00005410ff057816 */ /* 0x100fe20000000011 */
[----:B------:R0:W5:Y:S01]  /*5f40*/  LDG.E.CONSTANT R20, [R6.64+0xc] ;  /* 0x00000c0a06147981 */ /* 0x000162000c1e9900 */
[----:B------:R-:W-:Y:S02]  /*5f50*/  PRMT R16, RZ, 0x7610, R16 ;  /* 0x00007610ff107816 */ /* 0x000fe40000000010 */
[----:B------:R-:W-:-:S02]  /*5f60*/  PRMT R17, RZ, 0x7610, R17 ;  /* 0x00007610ff117816 */ /* 0x000fc40000000011 */
[--C-:B------:R-:W-:Y:S01]  /*5f70*/  PRMT R15, RZ, 0x5410, R19.reuse ;  /* 0x00005410ff0f7816 */ /* 0x100fe20000000013 */
[----:B------:R-:W-:Y:S01]  /*5f80*/  FADD.FTZ R14, R14, R16 ;  /* 0x000000100e0e7221 */ /* 0x000fe20000010000 */
        /* <DEDUP_REMOVED lines=8> */
[----:B------:R-:W-:Y:S01]  /*6010*/  HFMA2.BF16_V2 R18, R11, R18, -RZ.H0_H0 ;  /* 0x000000120b127231 */ /* 0x000fe200003400ff */
[----:B------:R-:W-:Y:S05]  /*6020*/  @P1 BRA `(.L_x_14642) ;  /* 0x000001e000001947 */ /* 0x000fea0003800000 */
[C---:B0-----:R-:W-:Y:S02]  /*6030*/  IADD3 R7, R73.reuse, 0x2, RZ ;  /* 0x0000000249077810 */ /* 0x041fe40007ffe0ff */
[----:B------:R-:W-:-:S02]  /*6040*/  IADD3 R19, R73, 0x3, RZ ;  /* 0x0000000349137810 */ /* 0x000fc40007ffe0ff */
[CC--:B------:R-:W-:Y:S02]  /*6050*/  ISETP.GE.AND P2, PT, R73.reuse, R58.reuse, PT ;  /* 0x0000003a4900720c */ /* 0x0c0fe40003f46270 */
[----:B------:R-:W-:Y:S02]  /*6060*/  IADD3 R21, R73, 0x4, RZ ;  /* 0x0000000449157810 */ /* 0x000fe40007ffe0ff */
[-C--:B------:R-:W-:Y:S02]  /*6070*/  ISETP.GE.AND P5, PT, R7, R58.reuse, PT ;  /* 0x0000003a0700720c */ /* 0x080fe40003fa6270 */
[----:B------:R-:W-:Y:S02]  /*6080*/  ISETP.GE.AND P6, PT, R19, R58, PT ;  /* 0x0000003a1300720c */ /* 0x000fe40003fc6270 */
[----:B-----5:R-:W-:Y:S02]  /*6090*/  PRMT R6, R14, 0x7632, R6 ;  /* 0x000076320e067816 */ /* 0x020fe40000000006 */
[----:B------:R-:W-:-:S02]  /*60a0*/  IADD3 R19, R73, 0x7, RZ ;  /* 0x0000000749137810 */ /* 0x000fc40007ffe0ff */
[-C--:B------:R-:W-:Y:S02]  /*60b0*/  ISETP.GE.AND P3, PT, R21, R58.reuse, PT ;  /* 0x0000003a1500720c */ /* 0x080fe40003f66270 */
[----:B------:R-:W-:Y:S02]  /*60c0*/  SEL R7, R14, RZ, !P5 ;  /* 0x000000ff0e077207 */ /* 0x000fe40006800000 */
[----:B------:R-:W-:Y:S02]  /*60d0*/  IADD3 R21, R73, 0x6, RZ ;  /* 0x0000000649157810 */ /* 0x000fe40007ffe0ff */
[----:B------:R-:W-:Y:S02]  /*60e0*/  SEL R14, R6, RZ, !P6 ;  /* 0x000000ff060e7207 */ /* 0x000fe40007000000 */
        /* <DEDUP_REMOVED lines=18> */
.L_x_14642:
[----:B------:R-:W-:Y:S05]  /*6210*/  BSYNC B2 ;  /* 0x0000000000027941 */ /* 0x000fea0003800000 */
.L_x_14641:
[----:B-----5:R-:W-:Y:S01]  /*6220*/  HFMA2.BF16_V2 R15, R8, R15, -RZ.H0_H0 ;  /* 0x0000000f080f7231 */ /* 0x020fe200003400ff */
[--C-:B0-----:R-:W-:Y:S01]  /*6230*/  PRMT R6, RZ, 0x5410, R18.reuse ;  /* 0x00005410ff067816 */ /* 0x101fe20000000012 */
[----:B------:R-:W-:Y:S01]  /*6240*/  HFMA2.BF16_V2 R14, R9, R14, -RZ.H0_H0 ;  /* 0x0000000e090e7231 */ /* 0x000fe200003400ff */
[----:B------:R-:W-:Y:S01]  /*6250*/  PRMT R18, RZ, 0x7610, R18 ;  /* 0x00007610ff127816 */ /* 0x000fe20000000012 */
[----:B------:R-:W-:Y:S01]  /*6260*/  HFMA2.BF16_V2 R17, R10, R17, -RZ.H0_H0 ;  /* 0x000000110a117231 */ /* 0x000fe200003400ff */
[--C-:B------:R-:W-:Y:S01]  /*6270*/  PRMT R7, RZ, 0x5410, R15.reuse ;  /* 0x00005410ff077816 */ /* 0x100fe2000000000f */
[----:B------:R-:W-:Y:S01]  /*6280*/  HFMA2.BF16_V2 R20, R11, R20, -RZ.H0_H0 ;  /* 0x000000140b147231 */ /* 0x000fe200003400ff */
[----:B------:R-:W-:Y:S01]  /*6290*/  PRMT R15, RZ, 0x7610, R15 ;  /* 0x00007610ff0f7816 */ /* 0x000fe2000000000f */
[----:B------:R-:W-:Y:S01]  /*62a0*/  FADD.FTZ R5, R5, R16 ;  /* 0x0000001005057221 */ /* 0x000fe20000010000 */
[----:B------:R-:W-:Y:S01]  /*62b0*/  BSSY B2, `(.L_x_14643) ;  /* 0x000002d000027945 */ /* 0x000fe20003800000 */
[----:B------:R-:W-:-:S02]  /*62c0*/  FADD.FTZ R6, R6, R18 ;  /* 0x0000001206067221 */ /* 0x000fc40000010000 */
        /* <DEDUP_REMOVED lines=43> */
.L_x_14644:
[----:B------:R-:W-:Y:S05]  /*6580*/  BSYNC B2 ;  /* 0x0000000000027941 */ /* 0x000fea0003800000 */
.L_x_14643:
        /* <DEDUP_REMOVED lines=49> */
.L_x_14646:
[----:B------:R-:W-:Y:S05]  /*68a0*/  BSYNC B2 ;  /* 0x0000000000027941 */ /* 0x000fea0003800000 */
.L_x_14645:
        /* <DEDUP_REMOVED lines=54> */
.L_x_14648:
[----:B------:R-:W-:Y:S05]  /*6c10*/  BSYNC B2 ;  /* 0x0000000000027941 */ /* 0x000fea0003800000 */
.L_x_14647:
        /* <DEDUP_REMOVED lines=53> */
.L_x_14650:
[----:B------:R-:W-:Y:S05]  /*6f70*/  BSYNC B2 ;  /* 0x0000000000027941 */ /* 0x000fea0003800000 */
.L_x_14649:
        /* <DEDUP_REMOVED lines=51> */
.L_x_14652:
[----:B------:R-:W-:Y:S05]  /*72b0*/  BSYNC B2 ;  /* 0x0000000000027941 */ /* 0x000fea0003800000 */
.L_x_14651:
        /* <DEDUP_REMOVED lines=49> */
.L_x_14654:
[----:B------:R-:W-:Y:S05]  /*75d0*/  BSYNC B2 ;  /* 0x0000000000027941 */ /* 0x000fea0003800000 */
.L_x_14653:
        /* <DEDUP_REMOVED lines=58> */
.L_x_14656:
[----:B------:R-:W-:Y:S05]  /*7980*/  BSYNC B2 ;  /* 0x0000000000027941 */ /* 0x000fea0003800000 */
.L_x_14655:
[----:B------:R-:W-:Y:S01]  /*7990*/  HFMA2.BF16_V2 R87, R8, R87, -RZ.H0_H0 ;  /* 0x0000005708577231 */ /* 0x000fe200003400ff */
[----:B------:R-:W-:Y:S01]  /*79a0*/  BSSY B2, `(.L_x_14657) ;  /* 0x0000030000027945 */ /* 0x000fe20003800000 */
[----:B------:R-:W-:Y:S01]  /*79b0*/  HFMA2.BF16_V2 R88, R9, R88, -RZ.H0_H0 ;  /* 0x0000005809587231 */ /* 0x000fe200003400ff */
[----:B------:R-:W-:Y:S01]  /*79c0*/  FADD.FTZ R32, R32, R17 ;  /* 0x0000001120207221 */ /* 0x000fe20000010000 */
        /* <DEDUP_REMOVED lines=45> */
.L_x_14658:
[----:B------:R-:W-:Y:S05]  /*7ca0*/  BSYNC B2 ;  /* 0x0000000000027941 */ /* 0x000fea0003800000 */
.L_x_14657:
        /* <DEDUP_REMOVED lines=51> */
.L_x_14660:
[----:B------:R-:W-:Y:S05]  /*7fe0*/  BSYNC B2 ;  /* 0x0000000000027941 */ /* 0x000fea0003800000 */
.L_x_14659:
        /* <DEDUP_REMOVED lines=49> */
.L_x_14662:
[----:B------:R-:W-:Y:S05]  /*8300*/  BSYNC B2 ;  /* 0x0000000000027941 */ /* 0x000fea0003800000 */
.L_x_14661:
[----:B------:R-:W-:Y:S01]  /*8310*/  HFMA2.BF16_V2 R99, R8, R99, -RZ.H0_H0 ;  /* 0x0000006308637231 */ /* 0x000fe200003400ff */
[--C-:B------:R-:W-:Y:S01]  /*8320*/  PRMT R8, RZ, 0x5410, R98.reuse ;  /* 0x00005410ff087816 */ /* 0x100fe20000000062 */
[----:B------:R-:W-:Y:S01]  /*8330*/  HFMA2.BF16_V2 R9, R9, R100, -RZ.H0_H0 ;  /* 0x0000006409097231 */ /* 0x000fe200003400ff */
[----:B------:R-:W-:Y:S01]  /*8340*/  PRMT R98, RZ, 0x7610, R98 ;  /* 0x00007610ff627816 */ /* 0x000fe20000000062 */
        /* <DEDUP_REMOVED lines=22> */
[----:B------:R-:W-:Y:S02]  /*84b0*/  FADD.FTZ R9, R9, R11 ;  /* 0x0000000b09097221 */ /* 0x000fe40000010000 */
[----:B------:R-:W-:-:S04]  /*84c0*/  FADD.FTZ R8, R8, R17 ;  /* 0x0000001108087221 */ /* 0x000fc80000010000 */
[----:B------:R-:W-:-:S04]  /*84d0*/  FADD.FTZ R9, R8, R9 ;  /* 0x0000000908097221 */ /* 0x000fc80000010000 */
[----:B------:R-:W-:Y:S02]  /*84e0*/  FADD.FTZ R38, R38, R9 ;  /* 0x0000000926267221 */ /* 0x000fe40000010000 */
.L_x_14634:
[----:B------:R-:W-:Y:S05]  /*84f0*/  BSYNC B0 ;  /* 0x0000000000007941 */ /* 0x000fea0003800000 */
.L_x_14633:
[----:B------:R-:W-:Y:S02]  /*8500*/  IADD3 R0, P1, R0, 0x10, RZ ;  /* 0x0000001000007810 */ /* 0x000fe40007f3e0ff */
[----:B------:R-:W-:Y:S02]  /*8510*/  IADD3 R73, R73, 0x80, RZ ;  /* 0x0000008049497810 */ /* 0x000fe40007ffe0ff */
[----:B------:R-:W-:Y:S01]  /*8520*/  IADD3 R41, R41, 0x200, RZ ;  /* 0x0000020029297810 */ /* 0x000fe20007ffe0ff */
[----:B------:R-:W-:Y:S01]  /*8530*/  IMAD.X R23, RZ, RZ, R23, P1 ;  /* 0x000000ffff177224 */ /* 0x000fe200008e0617 */
[----:B------:R-:W-:Y:S01]  /*8540*/  IADD3 R107, R107, 0x80, RZ ;  /* 0x000000806b6b7810 */ /* 0x000fe20007ffe0ff */
[----:B------:R-:W-:Y:S01]  /*8550*/  @P0 CALL.REL.NOINC `(.L_x_14632) ;  /* 0x0000001000000944 */ /* 0x000fe20003c00000 */
[----:B------:R-:W-:Y:S05]  /*8560*/  BRA `(.L_x_14663) ;  /* 0xffffc66000007947 */ /* 0x000fea000383ffff */
.L_x_14632:
[----:B------:R-:W-:Y:S05]  /*8570*/  BSYNC B1 ;  /* 0x0000000000017941 */ /* 0x000fea0003800000 */
.L_x_14630:
        /* <DEDUP_REMOVED lines=18> */
[----:B------:R-:W-:-:S02]  /*86a0*/  IADD3 R31, R57, 0x1f, RZ ;  /* 0x0000001f391f7810 */ /* 0x000fc40007ffe0ff */
[----:B------:R-:W3:Y:S01]  /*86b0*/  SHFL.BFLY PT, R10, R35, 0x2, 0x1f ;  /* 0x0c401f00230a7f89 */ /* 0x000ee200000e0000 */
[----:B----4-:R-:W-:Y:S01]  /*86c0*/  FADD.FTZ R5, R5, R26 ;  /* 0x0000001a05057221 */ /* 0x010fe20000010000 */
[----:B------:R-:W-:Y:S02]  /*86d0*/  ISETP.GT.U32.AND P3, PT, R31, 0x3e, PT ;  /* 0x0000003e1f00780c */ /* 0x000fe40003f64070 */
        /* <DEDUP_REMOVED lines=8> */
[----:B------:R-:W-:Y:S02]  /*8760*/  SHF.R.S32.HI R32, RZ, 0x1f, R51 ;  /* 0x0000001fff207819 */ /* 0x000fe40000011433 */
[----:B------:R-:W0:Y:S01]  /*8770*/  SHFL.BFLY PT, R6, R27, 0x1, 0x1f ;  /* 0x0c201f001b067f89 */ /* 0x000e2200000e0000 */
[----:B-1----:R-:W-:Y:S01]  /*8780*/  FADD.FTZ R13, R8, R33 ;  /* 0x00000021080d7221 */ /* 0x002fe20000010000 */
[----:B------:R-:W-:Y:S01]  /*8790*/  LEA.HI R51, R32, R51, RZ, 0x2 ;  /* 0x0000003320337211 */ /* 0x000fe200078f10ff */
[----:B--2---:R-:W-:Y:S01]  /*87a0*/  FADD.FTZ R15, R15, R34 ;  /* 0x000000220f0f7221 */ /* 0x004fe20000010000 */
[----:B------:R-:W1:Y:S01]  /*87b0*/  SHFL.BFLY PT, R0, R3, 0x1, 0x1f ;  /* 0x0c201f0003007f89 */ /* 0x000e6200000e0000 */
[----:B------:R-:W-:Y:S01]  /*87c0*/  ISETP.NE.OR P4, PT, R30, 0x20, P2 ;  /* 0x000000201e00780c */ /* 0x000fe20001785670 */
[----:B---3--:R-:W-:-:S02]  /*87d0*/  FADD.FTZ R17, R10, R35 ;  /* 0x000000230a117221 */ /* 0x008fc40000010000 */
[----:B------:R-:W2:Y:S01]  /*87e0*/  SHFL.BFLY PT, R2, R25, 0x1, 0x1f ;  /* 0x0c201f0019027f89 */ /* 0x000ea200000e0000 */
[----:B------:R-:W-:Y:S01]  /*87f0*/  ISETP.GT.OR P0, PT, R57, 0x3f, P2 ;  /* 0x0000003f3900780c */ /* 0x000fe20001704670 */
[----:B----4-:R-:W-:Y:S02]  /*8800*/  FADD.FTZ R19, R19, R36 ;  /* 0x0000002413137221 */ /* 0x010fe40000010000 */
[----:B------:R-:W3:Y:S01]  /*8810*/  SHFL.BFLY PT, R4, R5, 0x1, 0x1f ;  /* 0x0c201f0005047f89 */ /* 0x000ee200000e0000 */
[----:B------:R-:W-:Y:S01]  /*8820*/  ISETP.GT.OR P1, PT, R57, 0x1f, P2 ;  /* 0x0000001f3900780c */ /* 0x000fe20001724670 */
[----:B------:R-:W-:Y:S02]  /*8830*/  FADD.FTZ R21, R12, R37 ;  /* 0x000000250c157221 */ /* 0x000fe40000010000 */
[----:B------:R-:W4:Y:S01]  /*8840*/  SHFL.BFLY PT, R8, R7, 0x1, 0x1f ;  /* 0x0c201f0007087f89 */ /* 0x000f2200000e0000 */
[----:B------:R-:W-:-:S03]  /*8850*/  FADD.FTZ R23, R23, R38 ;  /* 0x0000002617177221 */ /* 0x000fc60000010000 */
[----:B------:R-:W4:Y:S01]  /*8860*/  SHFL.BFLY PT, R10, R29, 0x1, 0x1f ;  /* 0x0c201f001d0a7f89 */ /* 0x000f2200000e0000 */
[----:B0-----:R-:W-:-:S03]  /*8870*/  FADD.FTZ R31, R27, R6 ;  /* 0x000000061b1f7221 */ /* 0x001fc60000010000 */
[----:B------:R-:W0:Y:S01]  /*8880*/  SHFL.BFLY PT, R12, R9, 0x1, 0x1f ;  /* 0x0c201f00090c7f89 */ /* 0x000e2200000e0000 */
[----:B------:R-:W-:-:S03]  /*8890*/  SHF.R.S32.HI R27, RZ, 0x2, R51 ;  /* 0x00000002ff1b7819 */ /* 0x000fc60000011433 */
        /* <DEDUP_REMOVED lines=15> */
[----:B------:R-:W-:Y:S01]  /*8990*/  BAR.SYNC.DEFER_BLOCKING 0x0 ;  /* 0x0000000000007b1d */ /* 0x000fe20000010000 */
[----:B-1----:R-:W-:Y:S02]  /*89a0*/  FADD.FTZ R36, R13, R16 ;  /* 0x000000100d247221 */ /* 0x002fe40000010000 */
[----:B--2---:R-:W-:Y:S02]  /*89b0*/  FADD.FTZ R37, R15, R18 ;  /* 0x000000120f257221 */ /* 0x004fe40000010000 */
[----:B---3--:R-:W-:Y:S02]  /*89c0*/  FADD.FTZ R38, R17, R20 ;  /* 0x0000001411267221 */ /* 0x008fe40000010000 */
[----:B----4-:R-:W-:Y:S02]  /*89d0*/  FADD.FTZ R39, R19, R22 ;  /* 0x0000001613277221 */ /* 0x010fe40000010000 */
        /* <DEDUP_REMOVED lines=17> */
.L_x_14665:
[----:B------:R-:W-:Y:S05]  /*8af0*/  BSYNC B0 ;  /* 0x0000000000007941 */ /* 0x000fea0003800000 */
.L_x_14664:
        /* <DEDUP_REMOVED lines=31> */
.L_x_14667:
[----:B------:R-:W-:Y:S05]  /*8cf0*/  BSYNC B0 ;  /* 0x0000000000007941 */ /* 0x000fea0003800000 */
.L_x_14666:
        /* <DEDUP_REMOVED lines=17> */
.L_x_14669:
[----:B------:R-:W-:Y:S05]  /*8e10*/  BSYNC B0 ;  /* 0x0000000000007941 */ /* 0x000fea0003800000 */
.L_x_14668:
        /* <DEDUP_REMOVED lines=32> */
.L_x_14671:
[----:B------:R-:W-:Y:S05]  /*9020*/  BSYNC B0 ;  /* 0x0000000000007941 */ /* 0x000fea0003800000 */
.L_x_14670:
        /* <DEDUP_REMOVED lines=12> */
[----:B------:R-:W-:Y:S02]  /*90f0*/  IADD3 R21, R27, 0x50, RZ ;  /* 0x000000501b157810 */ /* 0x000fe40007ffe0ff */
[----:B01----:R-:W-:Y:S02]  /*9100*/  F2FP.BF16.PACK_AB R0, R25, R0 ;  /* 0x000000001900723e */ /* 0x003fe400000010ff */
[----:B------:R-:W-:Y:S01]  /*9110*/  F2FP.BF16.PACK_AB R30, R31, R30 ;  /* 0x0000001e1f1e723e */ /* 0x000fe200000010ff */
[----:B------:R-:W0:Y:S01]  /*9120*/  S2UR UR5, SR_CTAID.X ;  /* 0x00000000000579c3 */ /* 0x000e220000002500 */
[----:B------:R-:W-:Y:S02]  /*9130*/  IADD3 R26, R27, 0x60, RZ ;  /* 0x000000601b1a7810 */ /* 0x000fe40007ffe0ff */
[----:B------:R-:W-:-:S02]  /*9140*/  PRMT R31, R0, 0x7632, R31 ;  /* 0x00007632001f7816 */ /* 0x000fc4000000001f */
[----:B------:R-:W-:Y:S02]  /*9150*/  F2FP.BF16.PACK_AB R32, R33, R32 ;  /* 0x000000202120723e */ /* 0x000fe400000010ff */
[----:B------:R-:W-:Y:S01]  /*9160*/  F2FP.BF16.PACK_AB R34, R35, R34 ;  /* 0x000000222322723e */ /* 0x000fe200000010ff */
[----:B--2---:R-:W-:Y:S01]  /*9170*/  UIMAD UR8, UR4, UR8, URZ ;  /* 0x00000008040872a4 */ /* 0x004fe2000f8e023f */
[----:B------:R-:W-:Y:S02]  /*9180*/  F2FP.BF16.PACK_AB R36, R37, R36 ;  /* 0x000000242524723e */ /* 0x000fe400000010ff */
[----:B------:R-:W-:Y:S02]  /*9190*/  F2FP.BF16.PACK_AB R38, R39, R38 ;  /* 0x000000262726723e */ /* 0x000fe400000010ff */
[----:B------:R-:W-:Y:S01]  /*91a0*/  F2FP.BF16.PACK_AB R40, R41, R40 ;  /* 0x000000282928723e */ /* 0x000fe200000010ff */
[----:B---3--:R-:W-:-:S04]  /*91b0*/  UIMAD UR4, UR7, 0x70, URZ ;  /* 0x00000070070478a4 */ /* 0x008fc8000f8e023f */
        /* <DEDUP_REMOVED lines=12> */
[----:B------:R-:W-:Y:S02]  /*9280*/  LEA R4, P1, R5, c[0x0][0x170], 0x1 ;  /* 0x00005c0005047a11 */ /* 0x000fe400078208ff */
[----:B------:R-:W-:Y:S02]  /*9290*/  LEA.HI.X R3, R7, c[0x0][0x174], R10, 0x1, P0 ;  /* 0x00005d0007037a11 */ /* 0x000fe400000f0c0a */
[----:B------:R-:W-:Y:S02]  /*92a0*/  IADD3 R7, R27, 0x18, RZ ;  /* 0x000000181b077810 */ /* 0x000fe40007ffe0ff */
[----:B------:R-:W-:Y:S01]  /*92b0*/  IADD3 R13, P0, R6, UR4, RZ ;  /* 0x00000004060d7c10 */ /* 0x000fe2000ff1e0ff */
[----:B------:R0:W-:Y:S01]  /*92c0*/  STG.E.U16 [R2.64], R0 ;  /* 0x0000000002007986 */ /* 0x0001e2000c10150a */
[----:B------:R-:W-:Y:S02]  /*92d0*/  LEA.HI.X R5, R5, c[0x0][0x174], R8, 0x1, P1 ;  /* 0x00005d0005057a11 */ /* 0x000fe400008f0c08 */
[----:B------:R-:W-:-:S02]  /*92e0*/  IADD3 R9, P1, R7, UR4, RZ ;  /* 0x0000000407097c10 */ /* 0x000fc4000ff3e0ff */
[----:B------:R-:W-:Y:S01]  /*92f0*/  LEA.HI.X.SX32 R14, R6, UR7, 0x1, P0 ;  /* 0x00000007060e7c11 */ /* 0x000fe200080f0eff */
[----:B------:R1:W-:Y:S01]  /*9300*/  STG.E.U16 [R4.64], R31 ;  /* 0x0000001f04007986 */ /* 0x0003e2000c10150a */
[----:B------:R-:W-:Y:S02]  /*9310*/  LEA R6, P0, R13, c[0x0][0x170], 0x1 ;  /* 0x00005c000d067a11 */ /* 0x000fe400078008ff */
[----:B------:R-:W-:Y:S02]  /*9320*/  IADD3 R10, R27, 0x20, RZ ;  /* 0x000000201b0a7810 */ /* 0x000fe40007ffe0ff */
[----:B------:R-:W-:Y:S02]  /*9330*/  LEA.HI.X.SX32 R12, R7, UR7, 0x1, P1 ;  /* 0x00000007070c7c11 */ /* 0x000fe400088f0eff */
[----:B------:R-:W-:Y:S02]  /*9340*/  LEA.HI.X R7, R13, c[0x0][0x174], R14, 0x1, P0 ;  /* 0x00005d000d077a11 */ /* 0x000fe400000f0c0e */
[----:B------:R-:W-:-:S02]  /*9350*/  LEA R8, P1, R9, c[0x0][0x170], 0x1 ;  /* 0x00005c0009087a11 */ /* 0x000fc400078208ff */
[C---:B------:R-:W-:Y:S01]  /*9360*/  IADD3 R17, P0, R10.reuse, UR4, RZ ;  /* 0x000000040a117c10 */ /* 0x040fe2000ff1e0ff */
[----:B------:R-:W-:Y:S01]  /*9370*/  STG.E.U16 [R6.64], R30 ;  /* 0x0000001e06007986 */ /* 0x000fe2000c10150a */
        /* <DEDUP_REMOVED lines=13> */
[----:B------:R-:W-:Y:S02]  /*9450*/  LEA.HI.X.SX32 R20, R15, UR7, 0x1, P1 ;  /* 0x000000070f147c11 */ /* 0x000fe400088f0eff */
[----:B------:R-:W-:Y:S02]  /*9460*/  IADD3 R18, R27, 0x40, RZ ;  /* 0x000000401b127810 */ /* 0x000fe40007ffe0ff */
        /* <DEDUP_REMOVED lines=15> */
[C---:B------:R-:W-:Y:S02]  /*9560*/  IADD3 R24, R27.reuse, 0x58, RZ ;  /* 0x000000581b187810 */ /* 0x040fe40007ffe0ff */
[----:B------:R-:W-:Y:S02]  /*9570*/  IADD3 R27, R27, 0x68, RZ ;  /* 0x000000681b1b7810 */ /* 0x000fe40007ffe0ff */
[----:B------:R-:W-:Y:S02]  /*9580*/  LEA.HI.X R23, R23, c[0x0][0x174], R28, 0x1, P0 ;  /* 0x00005d0017177a11 */ /* 0x000fe400000f0c1c */
[----:B------:R-:W-:Y:S02]  /*9590*/  IADD3 R45, P0, R24, UR4, RZ ;  /* 0x00000004182d7c10 */ /* 0x000fe4000ff1e0ff */
[----:B------:R-:W-:-:S02]  /*95a0*/  IADD3 R43, P1, R26, UR4, RZ ;  /* 0x000000041a2b7c10 */ /* 0x000fc4000ff3e0ff */
[----:B0-----:R-:W-:Y:S02]  /*95b0*/  PRMT R3, R30, 0x7632, R3 ;  /* 0x000076321e037816 */ /* 0x001fe40000000003 */
[----:B------:R-:W-:Y:S02]  /*95c0*/  IADD3 R29, P2, R27, UR4, RZ ;  /* 0x000000041b1d7c10 */ /* 0x000fe4000ff5e0ff */
[----:B-1----:R-:W-:Y:S01]  /*95d0*/  PRMT R5, R32, 0x7632, R5 ;  /* 0x0000763220057816 */ /* 0x002fe20000000005 */
[----:B------:R-:W-:Y:S01]  /*95e0*/  STG.E.U16 [R8.64], R3 ;  /* 0x0000000308007986 */ /* 0x000fe2000c10150a */
[----:B------:R-:W-:Y:S02]  /*95f0*/  LEA.HI.X.SX32 R46, R24, UR7, 0x1, P0 ;  /* 0x00000007182e7c11 */ /* 0x000fe400080f0eff */
[----:B------:R-:W-:Y:S01]  /*9600*/  LEA.HI.X.SX32 R44, R26, UR7, 0x1, P1 ;  /* 0x000000071a2c7c11 */ /* 0x000fe200088f0eff */
[----:B------:R-:W-:Y:S01]  /*9610*/  STG.E.U16 [R10.64], R32 ;  /* 0x000000200a007986 */ /* 0x000fe2000c10150a */
[----:B------:R-:W-:-:S02]  /*9620*/  LEA R24, P0, R45, c[0x0][0x170], 0x1 ;  /* 0x00005c002d187a11 */ /* 0x000fc400078008ff */
[----:B------:R-:W-:Y:S01]  /*9630*/  PRMT R0, R34, 0x7632, R0 ;  /* 0x0000763222007816 */ /* 0x000fe20000000000 */
[----:B------:R0:W-:Y:S01]  /*9640*/  STG.E.U16 [R12.64], R5 ;  /* 0x000000050c007986 */ /* 0x0001e2000c10150a */
[----:B------:R-:W-:Y:S02]  /*9650*/  LEA R26, P1, R43, c[0x0][0x170], 0x1 ;  /* 0x00005c002b1a7a11 */ /* 0x000fe400078208ff */
[----:B------:R-:W-:Y:S01]  /*9660*/  LEA.HI.X.SX32 R42, R27, UR7, 0x1, P2 ;  /* 0x000000071b2a7c11 */ /* 0x000fe200090f0eff */
[----:B------:R1:W-:Y:S01]  /*9670*/  STG.E.U16 [R14.64], R34 ;  /* 0x000000220e007986 */ /* 0x0003e2000c10150a */
[----:B------:R-:W-:Y:S02]  /*9680*/  LEA R28, P2, R29, c[0x0][0x170], 0x1 ;  /* 0x00005c001d1c7a11 */ /* 0x000fe400078408ff */
[----:B------:R-:W-:Y:S01]  /*9690*/  PRMT R2, R36, 0x7632, R2 ;  /* 0x0000763224027816 */ /* 0x000fe20000000002 */
[----:B------:R-:W-:Y:S01]  /*96a0*/  STG.E.U16 [R16.64], R0 ;  /* 0x0000000010007986 */ /* 0x000fe2000c10150a */
[----:B------:R-:W-:-:S02]  /*96b0*/  LEA.HI.X R25, R45, c[0x0][0x174], R46, 0x1, P0 ;  /* 0x00005d002d197a11 */ /* 0x000fc400000f0c2e */
        /* <DEDUP_REMOVED lines=11> */
.L_x_14672:
        /* <DEDUP_REMOVED lines=9> */
.L_x_25430:


//--------------------- .text._ZN4vllm25paged_attention_v2_kernelI13__nv_bfloat16S1_Li96ELi32ELi128ELNS_18Fp8KVCacheDataTypeE0ELb1ELi512EEEvPfS3_PT_PKS4_PKT0_SA_ifPKiSC_iPKfiiiSE_SE_iiiii --------------------------
	.section	.text._ZN4vllm25paged_attention_v2_kernelI13__nv_bfloat16S1_Li96ELi32ELi128ELNS_18Fp8KVCacheDataTypeE0ELb1ELi512EEEvPfS3_PT_PKS4_PKT0_SA_ifPKiSC_iPKfiiiSE_SE_iiiii,"ax",@progbits
	.sectioninfo	@"SHI_REGISTERS=164"
	.align	128
        .global         _ZN4vllm25paged_attention_v2_kernelI13__nv_bfloat16S1_Li96ELi32ELi128ELNS_18Fp8KVCacheDataTypeE0ELb1ELi512EEEvPfS3_PT_PKS4_PKT0_SA_ifPKiSC_iPKfiiiSE_SE_iiiii
        .type           _ZN4vllm25paged_attention_v2_kernelI13__nv_bfloat16S1_Li96ELi32ELi128ELNS_18Fp8KVCacheDataTypeE0ELb1ELi512EEEvPfS3_PT_PKS4_PKT0_SA_ifPKiSC_iPKfiiiSE_SE_iiiii,@function
        .size           _ZN4vllm25paged_attention_v2_kernelI13__nv_bfloat16S1_Li96ELi32ELi128ELNS_18Fp8KVCacheDataTypeE0ELb1ELi512EEEvPfS3_PT_PKS4_PKT0_SA_ifPKiSC_iPKfiiiSE_SE_iiiii,(.L_x_25431 - _ZN4vllm25paged_attention_v2_kernelI13__nv_bfloat16S1_Li96ELi32ELi128ELNS_18Fp8KVCacheDataTypeE0ELb1ELi512EEEvPfS3_PT_PKS4_PKT0_SA_ifPKiSC_iPKfiiiSE_SE_iiiii)
        .other          _ZN4vllm25paged_attention_v2_kernelI13__nv_bfloat16S1_Li96ELi32ELi128ELNS_18Fp8KVCacheDataTypeE0ELb1ELi512EEEvPfS3_PT_PKS4_PKT0_SA_ifPKiSC_iPKfiiiSE_SE_iiiii,@"STO_CUDA_ENTRY STV_DEFAULT"
_ZN4vllm25paged_attention_v2_kernelI13__nv_bfloat16S1_Li96ELi32ELi128ELNS_18Fp8KVCacheDataTypeE0ELb1ELi512EEEvPfS3_PT_PKS4_PKT0_SA_ifPKiSC_iPKfiiiSE_SE_iiiii:
.text._ZN4vllm25paged_attention_v2_kernelI13__nv_bfloat16S1_Li96ELi32ELi128ELNS_18Fp8KVCacheDataTypeE0ELb1ELi512EEEvPfS3_PT_PKS4_PKT0_SA_ifPKiSC_iPKfiiiSE_SE_iiiii:
        /* <DEDUP_REMOVED lines=107> */
.L_x_14677:
        /* <DEDUP_REMOVED lines=15> */
.L_x_14676:
[----:B------:R-:W-:Y:S05]  /*07a0*/  BSYNC B1 ;  /* 0x0000000000017941 */ /* 0x000fea0003800000 */
.L_x_14675:
        /* <DEDUP_REMOVED lines=10> */
.L_x_14678:
        /* <DEDUP_REMOVED lines=28> */
.L_x_14674:
[----:B------:R-:W-:Y:S05]  /*0a10*/  BSYNC B0 ;  /* 0x0000000000007941 */ /* 0x000fea0003800000 */
.L_x_14673:
        /* <DEDUP_REMOVED lines=27> */
[----:B------:R-:W-:Y:S02]  /*0bd0*/  @!P3 IMAD.MOV R5, RZ, RZ, -c[0x0][0x1e8] ;  /* 0x80007a00ff05b624 */ /* 0x000fe400078e02ff */
[----:B------:R-:W-:-:S08]  /*0be0*/  @P3 IMAD R0, R27, c[0x0][0x1d8], R24 ;  /* 0x000076001b003a24 */ /* 0x000fd000078e0218 */
[----:B------:R-:W-:Y:S01]  /*0bf0*/  @!P1 IMAD.IADD R3, R3, 0x1, -R10 ;  /* 0x0000000103039824 */ /* 0x000fe200078e0a0a */
[----:B------:R-:W-:Y:S02]  /*0c00*/  @!P1 IADD3 R47, R47, 0x1, RZ ;  /* 0x000000012f2f9810 */ /* 0x000fe40007ffe0ff */
[----:B------:R-:W-:Y:S02]  /*0c10*/  ISETP.NE.AND P1, PT, RZ, c[0x0][0x1e4], PT ;  /* 0x00007900ff007a0c */ /* 0x000fe40003f25270 */
[----:B------:R-:W-:Y:S01]  /*0c20*/  ISETP.GE.U32.AND P0, PT, R3, R10, PT ;  /* 0x0000000a0300720c */ /* 0x000fe20003f06070 */
[----:B------:R-:W-:-:S04]  /*0c30*/  @!P3 IMAD.MOV.U32 R3, RZ, RZ, c[0x0][0x1d8] ;  /* 0x00007600ff03b624 */ /* 0x000fc800078e00ff */
[----:B------:R-:W-:-:S04]  /*0c40*/  @!P3 IMAD R44, R3, c[0x0][0x190], R54 ;  /* 0x00006400032cba24 */ /* 0x000fc800078e0236 */
[----:B------:R-:W-:Y:S02]  /*0c50*/  @!P3 IMAD R44, R44, R5, RZ ;  /* 0x000000052c2cb224 */ /* 0x000fe400078e02ff */
[----:B------:R-:W-:Y:S02]  /*0c60*/  @P3 IMAD R44, R0, c[0x0][0x1e8], RZ ;  /* 0x00007a00002c3a24 */ /* 0x000fe400078e02ff */
[----:B------:R-:W-:Y:S02]  /*0c70*/  @P0 IADD3 R47, R47, 0x1, RZ ;  /* 0x000000012f2f0810 */ /* 0x000fe40007ffe0ff */
[----:B------:R-:W-:Y:S02]  /*0c80*/  ISETP.GE.AND P0, PT, R49, R56, PT ;  /* 0x000000383100720c */ /* 0x000fe40003f06270 */
[----:B------:R-:W-:Y:S01]  /*0c90*/  IADD3 R44, R44, 0x1, RZ ;  /* 0x000000012c2c7810 */ /* 0x000fe20007ffe0ff */
[----:B------:R-:W-:Y:S01]  /*0ca0*/  @!P2 IMAD.MOV R47, RZ, RZ, -R47 ;  /* 0x000000ffff2fa224 */ /* 0x000fe200078e0a2f */
[----:B------:R-:W-:-:S09]  /*0cb0*/  @!P1 LOP3.LUT R47, RZ, c[0x0][0x1e4], RZ, 0x33, !PT ;  /* 0x00007900ff2f9a12 */ /* 0x000fd200078e33ff */
[----:B------:R-:W-:Y:S05]  /*0cc0*/  @P0 BRA `(.L_x_14680) ;  /* 0x00001bd000000947 */ /* 0x000fea0003800000 */
[----:B------:R-:W-:Y:S01]  /*0cd0*/  IMAD.SHL.U32 R3, R52, 0x8, RZ ;  /* 0x0000000834037824 */ /* 0x000fe200078e00ff */
[----:B------:R-:W0:Y:S01]  /*0ce0*/  LDS.128 R12, [RZ] ;  /* 0x00000000ff0c7984 */ /* 0x000e220000000c00 */
[----:B------:R-:W-:Y:S01]  /*0cf0*/  IMAD R0, R54, c[0x0][0x1c0], RZ ;  /* 0x0000700036007a24 */ /* 0x000fe200078e02ff */
[----:B------:R-:W-:Y:S01]  /*0d00*/  IADD3 R117, R47, -c[0x0][0x1dc], RZ ;  /* 0x800077002f757a10 */ /* 0x000fe20007ffe0ff */
[----:B------:R-:W-:Y:S01]  /*0d10*/  IMAD.MOV.U32 R120, RZ, RZ, c[0x0][0x1bc] ;  /* 0x00006f00ff787624 */ /* 0x000fe200078e00ff */
[----:B------:R-:W-:Y:S01]  /*0d20*/  SHF.R.S32.HI R9, RZ, 0x1f, R3 ;  /* 0x0000001fff097819 */ /* 0x000fe20000011403 */
[----:B------:R-:W1:Y:S01]  /*0d30*/  LDS.128 R16, [0x20] ;  /* 0x00002000ff107984 */ /* 0x000e620000000c00 */
[----:B------:R-:W-:Y:S01]  /*0d40*/  IADD3 R2, P0, R0, R3, RZ ;  /* 0x0000000300027210 */ /* 0x000fe20007f1e0ff */
[----:B------:R-:W-:Y:S01]  /*0d50*/  IMAD.IADD R116, R52, 0x1, -R116 ;  /* 0x0000000134747824 */ /* 0x000fe200078e0a74 */
[----:B------:R-:W-:Y:S01]  /*0d60*/  IADD3 R118, -R59, 0x1, RZ ;  /* 0x000000013b767810 */ /* 0x000fe20007ffe1ff */
[----:B------:R-:W2:Y:S01]  /*0d70*/  LDS.128 R24, [0x30] ;  /* 0x00003000ff187984 */ /* 0x000ea20000000c00 */
[----:B------:R-:W-:Y:S01]  /*0d80*/  LEA.HI.X.SX32 R3, R0, R9, 0x1, P0 ;  /* 0x0000000900037211 */ /* 0x000fe200000f0eff */
[----:B------:R-:W-:Y:S01]  /*0d90*/  IMAD.MOV.U32 R119, RZ, RZ, R49 ;  /* 0x000000ffff777224 */ /* 0x000fe200078e0031 */
[----:B------:R-:W-:Y:S01]  /*0da0*/  SHF.R.S32.HI R120, RZ, 0x1f, R120 ;  /* 0x0000001fff787819 */ /* 0x000fe20000011478 */
        /* <DEDUP_REMOVED lines=69> */
[----:B---3--:R-:W-:Y:S02]  /*1200*/  PRMT R111, RZ, 0x5410, R20 ;  /* 0x00005410ff6f7816 */ /* 0x008fe40000000014 */
[----:B------:R-:W-:-:S02]  /*1210*/  PRMT R112, RZ, 0x5410, R21 ;  /* 0x00005410ff707816 */ /* 0x000fc40000000015 */
[----:B------:R-:W-:Y:S02]  /*1220*/  PRMT R113, RZ, 0x5410, R22 ;  /* 0x00005410ff717816 */ /* 0x000fe40000000016 */
[--C-:B------:R-:W-:Y:S02]  /*1230*/  PRMT R114, RZ, 0x5410, R23.reuse ;  /* 0x00005410ff727816 */ /* 0x100fe40000000017 */
[----:B------:R-:W-:Y:S01]  /*1240*/  PRMT R115, RZ, 0x7610, R23 ;  /* 0x00007610ff737816 */ /* 0x000fe20000000017 */
[----:B------:R-:W-:Y:S01]  /*1250*/  IMAD.MOV.U32 R23, RZ, RZ, -0x800001 ;  /* 0xff7fffffff177424 */ /* 0x000fe200078e00ff */
[----:B----4-:R-:W-:Y:S02]  /*1260*/  PRMT R127, RZ, 0x5410, R11 ;  /* 0x00005410ff7f7816 */ /* 0x010fe4000000000b */
        /* <DEDUP_REMOVED lines=30> */
.L_x_14684:
[----:B------:R-:W-:Y:S01]  /*1450*/  IMAD.SHL.U32 R129, R119, 0x20, RZ ;  /* 0x0000002077817824 */ /* 0x000fe200078e00ff */
[----:B------:R-:W-:Y:S01]  /*1460*/  IABS R9, c[0x0][0x1e0] ;  /* 0x0000780000097a13 */ /* 0x000fe20000000000 */
[----:B------:R-:W-:Y:S01]  /*1470*/  BSSY B1, `(.L_x_14681) ;  /* 0x000013e000017945 */ /* 0x000fe20003800000 */
[----:B------:R-:W-:Y:S02]  /*1480*/  IABS R10, c[0x0][0x1e4] ;  /* 0x00007900000a7a13 */ /* 0x000fe40000000000 */
[----:B0-----:R-:W-:Y:S01]  /*1490*/  IABS R5, R129 ;  /* 0x0000008100057213 */ /* 0x001fe20000000000 */
[----:B------:R-:W0:Y:S04]  /*14a0*/  I2F.RP R7, R9 ;  /* 0x0000000900077306 */ /* 0x000e280000209400 */
        /* <DEDUP_REMOVED lines=43> */
[----:B------:R-:W-:-:S06]  /*1760*/  LEA.HI.X R9, R4, c[0x0][0x19c], R5, 0x2, P0 ;  /* 0x0000670004097a11 */ /* 0x000fcc00000f1405 */
        /* <DEDUP_REMOVED lines=26> */
[----:B------:R0:W4:Y:S04]  /*1910*/  LDG.E.CONSTANT R9, [R6.64+0xc04] ;  /* 0x000c040a06097981 */ /* 0x000128000c1e9900 */
[----:B------:R0:W4:Y:S04]  /*1920*/  LDG.E.CONSTANT R130, [R6.64+0xe04] ;  /* 0x000e040a06827981 */ /* 0x000128000c1e9900 */
[----:B------:R0:W4:Y:S04]  /*1930*/  LDG.E.CONSTANT R158, [R6.64+0x20c] ;  /* 0x00020c0a069e7981 */ /* 0x000128000c1e9900 */
[----:B------:R0:W4:Y:S04]  /*1940*/  LDG.E.CONSTANT R157, [R6.64+0xc] ;  /* 0x00000c0a069d7981 */ /* 0x000128000c1e9900 */
[----:B------:R0:W4:Y:S04]  /*1950*/  LDG.E.CONSTANT R156, [R6.64+0x40c] ;  /* 0x00040c0a069c7981 */ /* 0x000128000c1e9900 */
[----:B------:R0:W4:Y:S04]  /*1960*/  LDG.E.CONSTANT R155, [R6.64+0x60c] ;  /* 0x00060c0a069b7981 */ /* 0x000128000c1e9900 */
[----:B------:R0:W4:Y:S04]  /*1970*/  LDG.E.CONSTANT R154, [R6.64+0x80c] ;  /* 0x00080c0a069a7981 */ /* 0x000128000c1e9900 */
[----:B------:R0:W4:Y:S04]  /*1980*/  LDG.E.CONSTANT R152, [R6.64+0x100c] ;  /* 0x00100c0a06987981 */ /* 0x000128000c1e9900 */
[----:B------:R0:W4:Y:S01]  /*1990*/  LDG.E.CONSTANT R159, [R6.64+0x160c] ;  /* 0x00160c0a069f7981 */ /* 0x000122000c1e9900 */
        /* <DEDUP_REMOVED lines=9> */
[----:B------:R-:W-:Y:S01]  /*1a30*/  PRMT R142, RZ, 0x7610, R149 ;  /* 0x00007610ff8e7816 */ /* 0x000fe20000000095 */
[----:B------:R0:W2:Y:S02]  /*1a40*/  LDG.E.CONSTANT R131, [R6.64+0x1004] ;  /* 0x0010040a06837981 */ /* 0x0000a4000c1e9900 */
[----:B------:R-:W-:Y:S01]  /*1a50*/  FFMA.FTZ R145, R0, R132, R133 ;  /* 0x0000008400917223 */ /* 0x000fe20000010085 */
[----:B------:R-:W-:Y:S01]  /*1a60*/  PRMT R133, RZ, 0x7610, R144 ;  /* 0x00007610ff857816 */ /* 0x000fe20000000090 */
[----:B------:R0:W3:Y:S04]  /*1a70*/  LDG.E.CONSTANT R132, [R6.64+0x1204] ;  /* 0x0012040a06847981 */ /* 0x0000e8000c1e9900 */
[----:B------:R-:W-:Y:S01]  /*1a80*/  FFMA.FTZ R134, R61, R133, R134 ;  /* 0x000000853d867223 */ /* 0x000fe20000010086 */
[----:B------:R-:W-:-:S05]  /*1a90*/  PRMT R133, RZ, 0x5410, R149 ;  /* 0x00005410ff857816 */ /* 0x000fca0000000095 */
[----:B------:R-:W-:Y:S02]  /*1aa0*/  FFMA.FTZ R144, R66, R133, R145 ;  /* 0x0000008542907223 */ /* 0x000fe40000010091 */
[----:B------:R-:W-:Y:S01]  /*1ab0*/  FFMA.FTZ R145, R69, R142, R134 ;  /* 0x0000008e45917223 */ /* 0x000fe20000010086 */
[--C-:B------:R-:W-:Y:S01]  /*1ac0*/  PRMT R142, RZ, 0x5410, R138.reuse ;  /* 0x00005410ff8e7816 */ /* 0x100fe2000000008a */
[----:B------:R0:W4:Y:S01]  /*1ad0*/  LDG.E.CONSTANT R133, [R6.64+0x1404] ;  /* 0x0014040a06857981 */ /* 0x000122000c1e9900 */
[----:B------:R-:W-:-:S03]  /*1ae0*/  PRMT R138, RZ, 0x7610, R138 ;  /* 0x00007610ff8a7816 */ /* 0x000fc6000000008a */
[----:B------:R0:W4:Y:S01]  /*1af0*/  LDG.E.CONSTANT R134, [R6.64+0x1604] ;  /* 0x0016040a06867981 */ /* 0x000122000c1e9900 */
        /* <DEDUP_REMOVED lines=9> */
[----:B------:R0:W4:Y:S01]  /*1b90*/  LDG.E.CONSTANT R135, [R6.64+0x208] ;  /* 0x0002080a06877981 */ /* 0x000122000c1e9900 */
[----:B------:R-:W-:-:S03]  /*1ba0*/  FFMA.FTZ R145, R12, R136, R145 ;  /* 0x000000880c917223 */ /* 0x000fc60000010091 */
[----:B------:R0:W4:Y:S01]  /*1bb0*/  LDG.E.CONSTANT R136, [R6.64+0x8] ;  /* 0x0000080a06887981 */ /* 0x000122000c1e9900 */
        /* <DEDUP_REMOVED lines=9> */
[----:B------:R0:W4:Y:S01]  /*1c50*/  LDG.E.CONSTANT R138, [R6.64+0x608] ;  /* 0x0006080a068a7981 */ /* 0x000122000c1e9900 */
[----:B------:R-:W-:-:S02]  /*1c60*/  PRMT R139, RZ, 0x5410, R140 ;  /* 0x00005410ff8b7816 */ /* 0x000fc4000000008c */
[----:B------:R-:W-:-:S03]  /*1c70*/  PRMT R140, RZ, 0x7610, R140 ;  /* 0x00007610ff8c7816 */ /* 0x000fc6000000008c */
[----:B------:R-:W-:Y:S02]  /*1c80*/  FFMA.FTZ R142, R107, R139, R142 ;  /* 0x0000008b6b8e7223 */ /* 0x000fe4000001008e */
[----:B------:R0:W4:Y:S01]  /*1c90*/  LDG.E.CONSTANT R139, [R6.64+0x808] ;  /* 0x0008080a068b7981 */ /* 0x000122000c1e9900 */
[----:B------:R-:W-:Y:S01]  /*1ca0*/  FFMA.FTZ R145, R24, R140, R145 ;  /* 0x0000008c18917223 */ /* 0x000fe20000010091 */
[--C-:B------:R-:W-:Y:S02]  /*1cb0*/  PRMT R144, RZ, 0x5410, R141.reuse ;  /* 0x00005410ff907816 */ /* 0x100fe4000000008d */
[----:B------:R0:W4:Y:S01]  /*1cc0*/  LDG.E.CONSTANT R140, [R6.64+0xa08] ;  /* 0x000a080a068c7981 */ /* 0x000122000c1e9900 */
[----:B------:R-:W-:Y:S02]  /*1cd0*/  PRMT R141, RZ, 0x7610, R141 ;  /* 0x00007610ff8d7816 */ /* 0x000fe4000000008d */
[----:B------:R-:W-:Y:S02]  /*1ce0*/  FFMA.FTZ R144, R111, R144, R142 ;  /* 0x000000906f907223 */ /* 0x000fe4000001008e */
[----:B------:R0:W4:Y:S01]  /*1cf0*/  LDG.E.CONSTANT R142, [R6.64+0xc08] ;  /* 0x000c080a068e7981 */ /* 0x000122000c1e9900 */
[----:B------:R-:W-:Y:S01]  /*1d00*/  FFMA.FTZ R145, R20, R141, R145 ;  /* 0x0000008d14917223 */ /* 0x000fe20000010091 */
[----:B------:R-:W-:-:S02]  /*1d10*/  PRMT R141, RZ, 0x5410, R143 ;  /* 0x00005410ff8d7816 */ /* 0x000fc4000000008f */
[----:B------:R-:W-:-:S03]  /*1d20*/  PRMT R143, RZ, 0x7610, R143 ;  /* 0x00007610ff8f7816 */ /* 0x000fc6000000008f */
[----:B------:R-:W-:Y:S02]  /*1d30*/  FFMA.FTZ R149, R121, R141, R144 ;  /* 0x0000008d79957223 */ /* 0x000fe40000010090 */
[----:B------:R0:W4:Y:S01]  /*1d40*/  LDG.E.CONSTANT R141, [R6.64+0xe08] ;  /* 0x000e080a068d7981 */ /* 0x000122000c1e9900 */
[----:B------:R-:W-:-:S03]  /*1d50*/  FFMA.FTZ R150, R122, R143, R145 ;  /* 0x0000008f7a967223 */ /* 0x000fc60000010091 */
[----:B------:R0:W4:Y:S01]  /*1d60*/  LDG.E.CONSTANT R144, [R6.64+0x1008] ;  /* 0x0010080a06907981 */ /* 0x000122000c1e9900 */
[----:B------:R-:W-:Y:S01]  /*1d70*/  FADD.FTZ R149, R149, R150 ;  /* 0x0000009695957221 */ /* 0x000fe20000010000 */
[----:B------:R-:W-:Y:S02]  /*1d80*/  PRMT R150, RZ, 0x5410, R148 ;  /* 0x00005410ff967816 */ /* 0x000fe40000000094 */
[----:B------:R0:W4:Y:S03]  /*1d90*/  LDG.E.CONSTANT R143, [R6.64+0x1208] ;  /* 0x0012080a068f7981 */ /* 0x000126000c1e9900 */
[----:B------:R-:W-:Y:S01]  /*1da0*/  FMUL.FTZ R145, R33, R150 ;  /* 0x0000009621917220 */ /* 0x000fe20000410000 */
[----:B------:R-:W-:-:S05]  /*1db0*/  PRMT R150, RZ, 0x5410, R147 ;  /* 0x00005410ff967816 */ /* 0x000fca0000000093 */
[----:B------:R-:W-:Y:S02]  /*1dc0*/  FFMA.FTZ R153, R41, R150, R145 ;  /* 0x0000009629997223 */ /* 0x000fe40000010091 */
[----:B------:R0:W4:Y:S01]  /*1dd0*/  LDG.E.CONSTANT R145, [R6.64+0x1408] ;  /* 0x0014080a06917981 */ /* 0x000122000c1e9900 */
[----:B------:R-:W-:-:S03]  /*1de0*/  PRMT R151, RZ, 0x7610, R148 ;  /* 0x00007610ff977816 */ /* 0x000fc60000000094 */
[----:B------:R0:W4:Y:S01]  /*1df0*/  LDG.E.CONSTANT R148, [R6.64+0x1608] ;  /* 0x0016080a06947981 */ /* 0x000122000c1e9900 */
[----:B------:R-:W-:Y:S01]  /*1e00*/  PRMT R147, RZ, 0x7610, R147 ;  /* 0x00007610ff937816 */ /* 0x000fe20000000093 */
[----:B------:R-:W-:-:S04]  /*1e10*/  FMUL.FTZ R151, R32, R151 ;  /* 0x0000009720977220 */ /* 0x000fc80000410000 */
[----:B------:R-:W-:Y:S01]  /*1e20*/  FFMA.FTZ R150, R40, R147, R151 ;  /* 0x0000009328967223 */ /* 0x000fe20000010097 */
[--C-:B------:R-:W-:Y:S02]  /*1e30*/  PRMT R147, RZ, 0x5410, R146.reuse ;  /* 0x00005410ff937816 */ /* 0x100fe40000000092 */
[----:B------:R-:W-:-:S05]  /*1e40*/  PRMT R146, RZ, 0x7610, R146 ;  /* 0x00007610ff927816 */ /* 0x000fca0000000092 */
[----:B------:R-:W-:Y:S02]  /*1e50*/  FFMA.FTZ R161, R63, R146, R150 ;  /* 0x000000923fa17223 */ /* 0x000fe40000010096 */
[----:B------:R0:W4:Y:S01]  /*1e60*/  LDG.E.CONSTANT R146, [R6.64+0xa0c] ;  /* 0x000a0c0a06927981 */ /* 0x000122000c1e9900 */
[----:B------:R-:W-:-:S03]  /*1e70*/  FFMA.FTZ R151, R60, R147, R153 ;  /* 0x000000933c977223 */ /* 0x000fc60000010099 */
[----:B------:R0:W4:Y:S04]  /*1e80*/  LDG.E.CONSTANT R153, [R6.64+0xc0c] ;  /* 0x000c0c0a06997981 */ /* 0x000128000c1e9900 */
[----:B------:R0:W4:Y:S01]  /*1e90*/  LDG.E.CONSTANT R147, [R6.64+0xe0c] ;  /* 0x000e0c0a06937981 */ /* 0x000122000c1e9900 */
[----:B------:R-:W-:-:S05]  /*1ea0*/  PRMT R150, RZ, 0x5410, R4 ;  /* 0x00005410ff967816 */ /* 0x000fca0000000004 */
[----:B------:R-:W-:Y:S02]  /*1eb0*/  FFMA.FTZ R160, R68, R150, R151 ;  /* 0x0000009644a07223 */ /* 0x000fe40000010097 */
[----:B------:R0:W4:Y:S04]  /*1ec0*/  LDG.E.CONSTANT R151, [R6.64+0x120c] ;  /* 0x00120c0a06977981 */ /* 0x000128000c1e9900 */
[----:B------:R0:W4:Y:S01]  /*1ed0*/  LDG.E.CONSTANT R150, [R6.64+0x140c] ;  /* 0x00140c0a06967981 */ /* 0x000122000c1e9900 */
[----:B------:R-:W-:-:S05]  /*1ee0*/  PRMT R4, RZ, 0x7610, R4 ;  /* 0x00007610ff047816 */ /* 0x000fca0000000004 */
[----:B------:R-:W-:Y:S01]  /*1ef0*/  FFMA.FTZ R161, R70, R4, R161 ;  /* 0x0000000446a17223 */ /* 0x000fe200000100a1 */
[--C-:B------:R-:W-:Y:S02]  /*1f00*/  PRMT R4, RZ, 0x5410, R5.reuse ;  /* 0x00005410ff047816 */ /* 0x100fe40000000005 */
[----:B------:R-:W-:Y:S02]  /*1f10*/  PRMT R5, RZ, 0x7610, R5 ;  /* 0x00007610ff057816 */ /* 0x000fe40000000005 */
[----:B0-----:R-:W-:Y:S01]  /*1f20*/  PRMT R6, RZ, 0x5410, R8 ;  /* 0x00005410ff067816 */ /* 0x001fe20000000008 */
[----:B------:R-:W-:Y:S01]  /*1f30*/  FFMA.FTZ R4, R77, R4, R160 ;  /* 0x000000044d047223 */ /* 0x000fe200000100a0 */
[----:B------:R-:W-:Y:S01]  /*1f40*/  PRMT R8, RZ, 0x7610, R8 ;  /* 0x00007610ff087816 */ /* 0x000fe20000000008 */
[----:B------:R-:W-:Y:S02]  /*1f50*/  FFMA.FTZ R5, R78, R5, R161 ;  /* 0x000000054e057223 */ /* 0x000fe400000100a1 */
[----:B------:R-:W-:Y:S01]  /*1f60*/  FFMA.FTZ R161, R85, R6, R4 ;  /* 0x0000000655a17223 */ /* 0x000fe20000010004 */
[----:B------:R-:W-:Y:S01]  /*1f70*/  PRMT R4, RZ, 0x5410, R9 ;  /* 0x00005410ff047816 */ /* 0x000fe20000000009 */
[----:B------:R-:W-:Y:S01]  /*1f80*/  FFMA.FTZ R8, R86, R8, R5 ;  /* 0x0000000856087223 */ /* 0x000fe20000010005 */
[----:B------:R-:W-:-:S03]  /*1f90*/  PRMT R5, RZ, 0x5410, R130 ;  /* 0x00005410ff057816 */ /* 0x000fc60000000082 */
        /* <DEDUP_REMOVED lines=9> */
[----:B------:R-:W-:Y:S01]  /*2030*/  FFMA.FTZ R5, R108, R4, R5 ;  /* 0x000000046c057223 */ /* 0x000fe20000010005 */
[----:B----4-:R-:W-:-:S05]  /*2040*/  PRMT R4, RZ, 0x5410, R133 ;  /* 0x00005410ff047816 */ /* 0x010fca0000000085 */
[----:B------:R-:W-:Y:S01]  /*2050*/  FFMA.FTZ R4, R112, R4, R5 ;  /* 0x0000000470047223 */ /* 0x000fe20000010005 */
[----:B------:R-:W-:-:S05]  /*2060*/  PRMT R5, RZ, 0x5410, R134 ;  /* 0x00005410ff057816 */ /* 0x000fca0000000086 */
[----:B------:R-:W-:Y:S01]  /*2070*/  FFMA.FTZ R4, R123, R5, R4 ;  /* 0x000000057b047223 */ /* 0x000fe20000010004 */
[--C-:B------:R-:W-:Y:S02]  /*2080*/  PRMT R6, RZ, 0x5410, R135.reuse ;  /* 0x00005410ff067816 */ /* 0x100fe40000000087 */
[----:B------:R-:W-:-:S03]  /*2090*/  PRMT R135, RZ, 0x7610, R135 ;  /* 0x00007610ff877816 */ /* 0x000fc60000000087 */
[----:B------:R-:W-:Y:S01]  /*20a0*/  FMUL.FTZ R5, R31, R6 ;  /* 0x000000061f057220 */ /* 0x000fe20000410000 */
[----:B------:R-:W-:Y:S01]  /*20b0*/  PRMT R6, RZ, 0x5410, R136 ;  /* 0x00005410ff067816 */ /* 0x000fe20000000088 */
[----:B------:R-:W-:-:S04]  /*20c0*/  FMUL.FTZ R135, R30, R135 ;  /* 0x000000871e877220 */ /* 0x000fc80000410000 */
        /* <DEDUP_REMOVED lines=27> */
[----:B------:R-:W-:Y:S02]  /*2280*/  FADD.FTZ R4, R4, R149 ;  /* 0x0000009504047221 */ /* 0x000fe40000010000 */
[----:B------:R-:W-:Y:S01]  /*2290*/  FFMA.FTZ R8, R113, R5, R8 ;  /* 0x0000000571087223 */ /* 0x000fe20000010008 */
[----:B------:R-:W-:Y:S01]  /*22a0*/  PRMT R5, RZ, 0x5410, R148 ;  /* 0x00005410ff057816 */ /* 0x000fe20000000094 */
[----:B------:R-:W-:Y:S01]  /*22b0*/  FFMA.FTZ R133, R124, R134, R133 ;  /* 0x000000867c857223 */ /* 0x000fe20000010085 */
[----:B------:R-:W-:-:S03]  /*22c0*/  PRMT R137, RZ, 0x7610, R137 ;  /* 0x00007610ff897816 */ /* 0x000fc60000000089 */
[----:B------:R-:W-:Y:S02]  /*22d0*/  FADD.FTZ R4, R133, R4 ;  /* 0x0000000485047221 */ /* 0x000fe40000010000 */
[----:B------:R-:W-:Y:S02]  /*22e0*/  FFMA.FTZ R5, R125, R5, R8 ;  /* 0x000000057d057223 */ /* 0x000fe40000010008 */
[----:B------:R-:W-:Y:S01]  /*22f0*/  FFMA.FTZ R137, R65, R137, R6 ;  /* 0x0000008941897223 */ /* 0x000fe20000010006 */
[----:B------:R-:W-:Y:S01]  /*2300*/  PRMT R6, RZ, 0x5410, R158 ;  /* 0x00005410ff067816 */ /* 0x000fe2000000009e */
[----:B------:R-:W-:Y:S01]  /*2310*/  FADD.FTZ R4, R5, R4 ;  /* 0x0000000405047221 */ /* 0x000fe20000010000 */
[----:B------:R-:W-:-:S03]  /*2320*/  PRMT R5, RZ, 0x7610, R158 ;  /* 0x00007610ff057816 */ /* 0x000fc6000000009e */
[----:B------:R-:W-:Y:S01]  /*2330*/  FMUL.FTZ R7, R29, R6 ;  /* 0x000000061d077220 */ /* 0x000fe20000410000 */
[--C-:B------:R-:W-:Y:S01]  /*2340*/  PRMT R6, RZ, 0x5410, R157.reuse ;  /* 0x00005410ff067816 */ /* 0x100fe2000000009d */
[----:B------:R-:W-:Y:S01]  /*2350*/  FMUL.FTZ R5, R28, R5 ;  /* 0x000000051c057220 */ /* 0x000fe20000410000 */
        /* <DEDUP_REMOVED lines=8> */
[----:B------:R-:W-:Y:S02]  /*23e0*/  PRMT R155, RZ, 0x7610, R155 ;  /* 0x00007610ff9b7816 */ /* 0x000fe4000000009b */
[----:B------:R-:W-:Y:S01]  /*23f0*/  PRMT R7, RZ, 0x5410, R154 ;  /* 0x00005410ff077816 */ /* 0x000fe2000000009a */
[----:B------:R-:W-:Y:S01]  /*2400*/  FFMA.FTZ R6, R73, R6, R8 ;  /* 0x0000000649067223 */ /* 0x000fe20000010008 */
[----:B------:R-:W-:Y:S01]  /*2410*/  PRMT R154, RZ, 0x7610, R154 ;  /* 0x00007610ff9a7816 */ /* 0x000fe2000000009a */
[----:B------:R-:W-:Y:S01]  /*2420*/  FFMA.FTZ R5, R74, R155, R5 ;  /* 0x0000009b4a057223 */ /* 0x000fe20000010005 */
[----:B------:R-:W-:Y:S01]  /*2430*/  PRMT R138, RZ, 0x7610, R138 ;  /* 0x00007610ff8a7816 */ /* 0x000fe2000000008a */
[----:B------:R-:W-:Y:S01]  /*2440*/  FFMA.FTZ R6, R81, R7, R6 ;  /* 0x0000000751067223 */ /* 0x000fe20000010006 */
[--C-:B------:R-:W-:Y:S01]  /*2450*/  PRMT R7, RZ, 0x5410, R146.reuse ;  /* 0x00005410ff077816 */ /* 0x100fe20000000092 */
[----:B------:R-:W-:Y:S01]  /*2460*/  FFMA.FTZ R5, R82, R154, R5 ;  /* 0x0000009a52057223 */ /* 0x000fe20000010005 */
        /* <DEDUP_REMOVED lines=8> */
[----:B------:R-:W-:Y:S01]  /*24f0*/  IMAD.IADD R129, R52, 0x1, R129 ;  /* 0x0000000134817824 */ /* 0x000fe200078e0281 */
[----:B------:R-:W-:Y:S01]  /*2500*/  PRMT R142, RZ, 0x7610, R142 ;  /* 0x00007610ff8e7816 */ /* 0x000fe2000000008e */
[----:B------:R-:W-:Y:S01]  /*2510*/  FFMA.FTZ R6, R94, R5, R7 ;  /* 0x000000055e067223 */ /* 0x000fe20000010007 */
[----:B------:R-:W-:Y:S01]  /*2520*/  PRMT R5, RZ, 0x5410, R147 ;  /* 0x00005410ff057816 */ /* 0x000fe20000000093 */
[----:B------:R-:W-:Y:S02]  /*2530*/  FFMA.FTZ R137, R88, R140, R137 ;  /* 0x0000008c58897223 */ /* 0x000fe40000010089 */
[----:B------:R-:W-:Y:S01]  /*2540*/  IMAD.IADD R7, R118, 0x1, R129 ;  /* 0x0000000176077824 */ /* 0x000fe200078e0281 */
[----:B------:R-:W-:Y:S01]  /*2550*/  PRMT R141, RZ, 0x7610, R141 ;  /* 0x00007610ff8d7816 */ /* 0x000fe2000000008d */
[----:B------:R-:W-:-:S02]  /*2560*/  FFMA.FTZ R137, R14, R142, R137 ;  /* 0x0000008e0e897223 */ /* 0x000fc40000010089 */
[----:B------:R0:W1:Y:S01]  /*2570*/  I2F R130, R7 ;  /* 0x0000000700827306 */ /* 0x0000620000201400 */
[----:B------:R-:W-:Y:S01]  /*2580*/  FFMA.FTZ R5, R101, R5, R6 ;  /* 0x0000000565057223 */ /* 0x000fe20000010006 */
[----:B------:R-:W-:Y:S01]  /*2590*/  PRMT R144, RZ, 0x7610, R144 ;  /* 0x00007610ff907816 */ /* 0x000fe20000000090 */
[----:B------:R-:W-:Y:S01]  /*25a0*/  FFMA.FTZ R137, R100, R141, R137 ;  /* 0x0000008d64897223 */ /* 0x000fe20000010089 */
[----:B------:R-:W-:Y:S02]  /*25b0*/  PRMT R153, RZ, 0x7610, R153 ;  /* 0x00007610ff997816 */ /* 0x000fe40000000099 */
[----:B0-----:R-:W-:Y:S01]  /*25c0*/  PRMT R7, RZ, 0x5410, R152 ;  /* 0x00005410ff077816 */ /* 0x001fe20000000098 */
        /* <DEDUP_REMOVED lines=22> */
[----:B------:R-:W-:-:S02]  /*2730*/  FADD.FTZ R4, R137, R4 ;  /* 0x0000000489047221 */ /* 0x000fc40000010000 */
[----:B------:R-:W-:Y:S02]  /*2740*/  FFMA.FTZ R6, R115, R150, R6 ;  /* 0x0000009673067223 */ /* 0x000fe40000010006 */
[----:B------:R-:W-:Y:S01]  /*2750*/  FFMA.FTZ R5, R127, R5, R8 ;  /* 0x000000057f057223 */ /* 0x000fe20000010008 */
[----:B-----5:R-:W-:Y:S01]  /*2760*/  FSETP.NEU.FTZ.AND P0, PT, R57, RZ, PT ;  /* 0x000000ff3900720b */ /* 0x020fe20003f1d000 */
[----:B-1----:R-:W-:Y:S02]  /*2770*/  FMUL.FTZ R130, R130, R57 ;  /* 0x0000003982827220 */ /* 0x002fe40000410000 */
        /* <DEDUP_REMOVED lines=11> */
.L_x_14682:
[----:B------:R-:W-:-:S05]  /*2830*/  IMAD.MOV.U32 R5, RZ, RZ, -0x800001 ;  /* 0xff7fffffff057424 */ /* 0x000fca00078e00ff */
[----:B------:R0:W-:Y:S02]  /*2840*/  STS [R128], R5 ;  /* 0x0000000580007388 */ /* 0x0001e40000000800 */
.L_x_14683:
[----:B------:R-:W-:Y:S05]  /*2850*/  BSYNC B1 ;  /* 0x0000000000017941 */ /* 0x000fea0003800000 */
.L_x_14681:
[----:B------:R-:W-:-:S04]  /*2860*/  IADD3 R119, R119, 0x4, RZ ;  /* 0x0000000477777810 */ /* 0x000fc80007ffe0ff */
[----:B------:R-:W-:-:S13]  /*2870*/  ISETP.GE.AND P0, PT, R119, R56, PT ;  /* 0x000000387700720c */ /* 0x000fda0003f06270 */
[----:B------:R-:W-:Y:S01]  /*2880*/  @P0 CALL.REL.NOINC `(.L_x_14680) ;  /* 0x0000001000000944 */ /* 0x000fe20003c00000 */
[----:B------:R-:W-:Y:S05]  /*2890*/  BRA `(.L_x_14684) ;  /* 0xffffebb000007947 */ /* 0x000fea000383ffff */
.L_x_14680:
[----:B------:R-:W-:Y:S05]  /*28a0*/  BSYNC B0 ;  /* 0x0000000000007941 */ /* 0x000fea0003800000 */
.L_x_14679:
        /* <DEDUP_REMOVED lines=25> */
[----:B------:R-:W1:Y:S01]  /*2a40*/  S2R R4, SR_CTAID.Z ;  /* 0x0000000000047919 */ /* 0x000e620000002700 */
[----:B------:R-:W-:Y:S01]  /*2a50*/  IMAD.MOV.U32 R3, RZ, RZ, -0x10 ;  /* 0xfffffff0ff037424 */ /* 0x000fe200078e00ff */
[----:B------:R-:W-:Y:S01]  /*2a60*/  LOP3.LUT R2, RZ, R55, RZ, 0x33, !PT ;  /* 0x00000037ff027212 */ /* 0x000fe200078e33ff */
[----:B------:R-:W-:Y:S02]  /*2a70*/  BSSY B1, `(.L_x_14687) ;  /* 0x000001c000017945 */ /* 0x000fe40003800000 */
[----:B-1----:R-:W-:-:S05]  /*2a80*/  IMAD R3, R4, R3, -0x11 ;  /* 0xffffffef04037424 */ /* 0x002fca00078e0203 */
[----:B------:R-:W-:Y:S02]  /*2a90*/  IMNMX R2, R2, R3, !PT ;  /* 0x0000000302027217 */ /* 0x000fe40007800200 */
[----:B------:R-:W-:Y:S02]  /*2aa0*/  LOP3.LUT R3, RZ, R59, RZ, 0x33, !PT ;  /* 0x0000003bff037212 */ /* 0x000fe400078e33ff */
[----:B------:R-:W-:-:S04]  /*2ab0*/  LEA R2, R2, 0x1f, 0x5 ;  /* 0x0000001f02027811 */ /* 0x000fc800078e28ff */
[----:B------:R-:W-:-:S04]  /*2ac0*/  IMNMX R3, R2, R3, !PT ;  /* 0x0000000302037217 */ /* 0x000fc80007800200 */
[----:B------:R-:W-:-:S05]  /*2ad0*/  IADD3 R3, -R58, -0x2, -R3 ;  /* 0xfffffffe3a037810 */ /* 0x000fca0007ffe903 */
[----:B------:R-:W-:Y:S02]  /*2ae0*/  IMAD R3, R4, -0x200, R3 ;  /* 0xfffffe0004037824 */ /* 0x000fe400078e0203 */
[----:B------:R-:W-:-:S03]  /*2af0*/  IMAD.MOV.U32 R4, RZ, RZ, R58 ;  /* 0x000000ffff047224 */ /* 0x000fc600078e003a */
        /* <DEDUP_REMOVED lines=8> */
.L_x_14689:
        /* <DEDUP_REMOVED lines=11> */
.L_x_14688:
[----:B------:R-:W-:Y:S05]  /*2c30*/  BSYNC B1 ;  /* 0x0000000000017941 */ /* 0x000fea0003800000 */
.L_x_14687:
        /* <DEDUP_REMOVED lines=10> */
.L_x_14692:
        /* <DEDUP_REMOVED lines=100> */
.L_x_14691:
[----:B------:R-:W-:Y:S05]  /*3320*/  BSYNC B1 ;  /* 0x0000000000017941 */ /* 0x000fea0003800000 */
.L_x_14690:
        /* <DEDUP_REMOVED lines=55> */
.L_x_14694:
[----:B------:R-:W-:Y:S05]  /*36a0*/  BSYNC B1 ;  /* 0x0000000000017941 */ /* 0x000fea0003800000 */
.L_x_14693:
        /* <DEDUP_REMOVED lines=26> */
.L_x_14686:
[----:B------:R-:W-:Y:S05]  /*3850*/  BSYNC B0 ;  /* 0x0000000000007941 */ /* 0x000fea0003800000 */
.L_x_14685:
        /* <DEDUP_REMOVED lines=24> */
[----:B0-----:R-:W0:Y:S01]  /*39e0*/  S2R R2, SR_CTAID.Z ;  /* 0x0000000000027919 */ /* 0x001e220000002700 */
[----:B------:R-:W-:Y:S01]  /*39f0*/  IMAD.MOV.U32 R3, RZ, RZ, -0x10 ;  /* 0xfffffff0ff037424 */ /* 0x000fe200078e00ff */
[----:B------:R-:W-:Y:S03]  /*3a00*/  BSSY B1, `(.L_x_14697) ;  /* 0x000001b000017945 */ /* 0x000fe60003800000 */
        /* <DEDUP_REMOVED lines=8> */
[----:B------:R-:W-:-:S05]  /*3a90*/  IMAD R3, R2, -0x200, R3 ;  /* 0xfffffe0002037824 */ /* 0x000fca00078e0203 */
        /* <DEDUP_REMOVED lines=9> */
.L_x_14699:
        /* <DEDUP_REMOVED lines=8> */
.L_x_14698:
[----:B------:R-:W-:Y:S05]  /*3bb0*/  BSYNC B1 ;  /* 0x0000000000017941 */ /* 0x000fea0003800000 */
.L_x_14697:
        /* <DEDUP_REMOVED lines=10> */
.L_x_14702:
        /* <DEDUP_REMOVED lines=52> */
.L_x_14701:
[----:B------:R-:W-:Y:S05]  /*3fa0*/  BSYNC B1 ;  /* 0x0000000000017941 */ /* 0x000fea0003800000 */
.L_x_14700:
        /* <DEDUP_REMOVED lines=31> */
.L_x_14704:
[----:B------:R-:W-:Y:S05]  /*41a0*/  BSYNC B1 ;  /* 0x0000000000017941 */ /* 0x000fea0003800000 */
.L_x_14703:
        /* <DEDUP_REMOVED lines=14> */
.L_x_14696:
[----:B------:R-:W-:Y:S05]  /*4290*/  BSYNC B0 ;  /* 0x0000000000007941 */ /* 0x000fea0003800000 */
.L_x_14695:
[----:B------:R-:W-:Y:S01]  /*42a0*/  BAR.SYNC.DEFER_BLOCKING 0x0 ;  /* 0x0000000000007b1d */ /* 0x000fe20000010000 */
[----:B------:R-:W-:Y:S02]  /*42b0*/  ISETP.NE.AND P0, PT, R58, RZ, PT ;  /* 0x000000ff3a00720c */ /* 0x000fe40003f05270 */
[----:B------:R-:W-:-:S03]  /*42c0*/  ISETP.GE.AND P1, PT, R49, R56, PT ;  /* 0x000000383100720c */ /* 0x000fc60003f26270 */
[----:B------:R-:W-:Y:S08]  /*42d0*/  BSSY B0, `(.L_x_14705) ;  /* 0x000001d000007945 */ /* 0x000ff00003800000 */
[----:B------:R-:W-:Y:S05]  /*42e0*/  @P0 BRA `(.L_x_14706) ;  /* 0x000001b000000947 */ /* 0x000fea0003800000 */
        /* <DEDUP_REMOVED lines=27> */
.L_x_14706:
[----:B------:R-:W-:Y:S05]  /*44a0*/  BSYNC B0 ;  /* 0x0000000000007941 */ /* 0x000fea0003800000 */
.L_x_14705:
[----:B------:R-:W-:Y:S01]  /*44b0*/  BSSY B1, `(.L_x_14707) ;  /* 0x000035b000017945 */ /* 0x000fe20003800000 */
[----:B------:R-:W-:Y:S05]  /*44c0*/  @!P1 BRA `(.L_x_14708) ;  /* 0x0000008000009947 */ /* 0x000fea0003800000 */
[----:B01----:R-:W-:Y:S01]  /*44d0*/  CS2R R26, SRZ ;  /* 0x00000000001a7805 */ /* 0x003fe2000001ff00 */
[----:B------:R-:W-:Y:S01]  /*44e0*/  CS2R R24, SRZ ;  /* 0x0000000000187805 */ /* 0x000fe2000001ff00 */
[----:B------:R-:W-:Y:S01]  /*44f0*/  IMAD.MOV.U32 R23, RZ, RZ, RZ ;  /* 0x000000ffff177224 */ /* 0x000fe200078e00ff */
[----:B------:R-:W-:Y:S01]  /*4500*/  CS2R R28, SRZ ;  /* 0x00000000001c7805 */ /* 0x000fe2000001ff00 */
[----:B------:R-:W-:Y:S01]  /*4510*/  IMAD.MOV.U32 R21, RZ, RZ, RZ ;  /* 0x000000ffff157224 */ /* 0x000fe200078e00ff */
[----:B------:R-:W-:Y:S01]  /*4520*/  CS2R R30, SRZ ;  /* 0x00000000001e7805 */ /* 0x000fe2000001ff00 */
[----:B------:R-:W-:Y:S01]  /*4530*/  CS2R R32, SRZ ;  /* 0x0000000000207805 */ /* 0x000fe2000001ff00 */
[----:B------:R-:W-:Y:S05]  /*4540*/  BRA `(.L_x_14709) ;  /* 0x0000351000007947 */ /* 0x000fea0003800000 */
.L_x_14708:
[----:B0-----:R-:W0:Y:S01]  /*4550*/  I2F.RP R2, R10 ;  /* 0x0000000a00027306 */ /* 0x001e220000209400 */
[----:B------:R-:W-:Y:S01]  /*4560*/  IMAD.MOV.U32 R20, RZ, RZ, RZ ;  /* 0x000000ffff147224 */ /* 0x000fe200078e00ff */
[----:B------:R-:W2:Y:S01]  /*4570*/  S2R R38, SR_CTAID.Z ;  /* 0x0000000000267919 */ /* 0x000ea20000002700 */
[----:B------:R-:W-:Y:S01]  /*4580*/  IADD3 R11, P0, R48, R49, RZ ;  /* 0x00000031300b7210 */ /* 0x000fe20007f1e0ff */
[----:B------:R-:W-:Y:S01]  /*4590*/  IMAD R54, R54, c[0x0][0x1c0], RZ ;  /* 0x0000700036367a24 */ /* 0x000fe200078e02ff */
[----:B------:R-:W-:Y:S01]  /*45a0*/  IADD3 R22, -R55, 0x1, RZ ;  /* 0x0000000137167810 */ /* 0x000fe20007ffe1ff */
[----:B------:R-:W-:Y:S01]  /*45b0*/  IMAD.MOV.U32 R34, RZ, RZ, c[0x0][0x1bc] ;  /* 0x00006f00ff227624 */ /* 0x000fe200078e00ff */
[----:B------:R-:W-:Y:S01]  /*45c0*/  LEA.HI.X.SX32 R46, R49, R46, 0x1, P0 ;  /* 0x0000002e312e7211 */ /* 0x000fe200000f0eff */
[----:B-1----:R-:W-:Y:S01]  /*45d0*/  CS2R R26, SRZ ;  /* 0x00000000001a7805 */ /* 0x002fe2000001ff00 */
[----:B------:R-:W-:Y:S01]  /*45e0*/  LEA R0, P0, R11, c[0x0][0x198], 0x2 ;  /* 0x000066000b007a11 */ /* 0x000fe200078010ff */
[----:B------:R-:W-:Y:S01]  /*45f0*/  CS2R R24, SRZ ;  /* 0x0000000000187805 */ /* 0x000fe2000001ff00 */
[----:B------:R-:W-:Y:S01]  /*4600*/  IADD3 R47, R47, -c[0x0][0x1dc], RZ ;  /* 0x800077002f2f7a10 */ /* 0x000fe20007ffe0ff */
[----:B------:R-:W-:Y:S01]  /*4610*/  IMAD.MOV.U32 R23, RZ, RZ, RZ ;  /* 0x000000ffff177224 */ /* 0x000fe200078e00ff */
[----:B------:R-:W-:Y:S01]  /*4620*/  LEA.HI.X R11, R11, c[0x0][0x19c], R46, 0x2, P0 ;  /* 0x000067000b0b7a11 */ /* 0x000fe200000f142e */
[----:B------:R-:W-:Y:S01]  /*4630*/  CS2R R28, SRZ ;  /* 0x00000000001c7805 */ /* 0x000fe2000001ff00 */
[----:B------:R-:W-:Y:S01]  /*4640*/  CS2R R30, SRZ ;  /* 0x00000000001e7805 */ /* 0x000fe2000001ff00 */
[----:B0-----:R-:W0:Y:S01]  /*4650*/  MUFU.RCP R2, R2 ;  /* 0x0000000200027308 */ /* 0x001e220000001000 */
[----:B------:R-:W-:Y:S01]  /*4660*/  CS2R R32, SRZ ;  /* 0x0000000000207805 */ /* 0x000fe2000001ff00 */
[----:B------:R-:W-:-:S02]  /*4670*/  SHF.R.S32.HI R34, RZ, 0x1f, R34 ;  /* 0x0000001fff227819 */ /* 0x000fc40000011422 */
[----:B------:R-:W-:Y:S01]  /*4680*/  SHF.R.S32.HI R55, RZ, 0x1f, R54 ;  /* 0x0000001fff377819 */ /* 0x000fe20000011436 */
[----:B--2---:R-:W-:-:S04]  /*4690*/  IMAD R36, R38, 0x10, R53 ;  /* 0x0000001026247824 */ /* 0x004fc800078e0235 */
[----:B------:R-:W-:Y:S01]  /*46a0*/  IMAD.SHL.U32 R36, R36, 0x20, RZ ;  /* 0x0000002024247824 */ /* 0x000fe200078e00ff */
[----:B0-----:R-:W-:-:S06]  /*46b0*/  IADD3 R21, R2, 0xffffffe, RZ ;  /* 0x0ffffffe02157810 */ /* 0x001fcc0007ffe0ff */
[----:B------:R-:W0:Y:S02]  /*46c0*/  F2I.FTZ.U32.TRUNC.NTZ R21, R21 ;  /* 0x0000001500157305 */ /* 0x000e24000021f000 */
[----:B0-----:R-:W-:-:S04]  /*46d0*/  IMAD.MOV R3, RZ, RZ, -R21 ;  /* 0x000000ffff037224 */ /* 0x001fc800078e0a15 */
[----:B------:R-:W-:-:S04]  /*46e0*/  IMAD R3, R3, R10, RZ ;  /* 0x0000000a03037224 */ /* 0x000fc800078e02ff */
[----:B------:R-:W-:Y:S01]  /*46f0*/  IMAD.HI.U32 R20, R21, R3, R20 ;  /* 0x0000000315147227 */ /* 0x000fe200078e0014 */
[----:B------:R-:W-:-:S03]  /*4700*/  SHF.R.S32.HI R3, RZ, 0x1f, R52 ;  /* 0x0000001fff037819 */ /* 0x000fc60000011434 */
[----:B------:R-:W-:Y:S01]  /*4710*/  IMAD.MOV.U32 R21, RZ, RZ, RZ ;  /* 0x000000ffff157224 */ /* 0x000fe200078e00ff */
[----:B------:R-:W-:-:S04]  /*4720*/  LEA.HI R3, R3, R52, RZ, 0x2 ;  /* 0x0000003403037211 */ /* 0x000fc800078f10ff */
[C---:B------:R-:W-:Y:S01]  /*4730*/  LOP3.LUT R5, R3.reuse, 0xfffffffc, RZ, 0xc0, !PT ;  /* 0xfffffffc03057812 */ /* 0x040fe200078ec0ff */
[----:B------:R-:W-:-:S04]  /*4740*/  IMAD.SHL.U32 R3, R3, 0x8, RZ ;  /* 0x0000000803037824 */ /* 0x000fc800078e00ff */
[----:B------:R-:W-:Y:S01]  /*4750*/  IMAD.IADD R2, R52, 0x1, -R5 ;  /* 0x0000000134027824 */ /* 0x000fe200078e0a05 */
[----:B------:R-:W-:-:S05]  /*4760*/  LOP3.LUT R3, R3, 0xffffffe0, RZ, 0xc0, !PT ;  /* 0xffffffe003037812 */ /* 0x000fca00078ec0ff */
[----:B------:R-:W-:Y:S02]  /*4770*/  IMAD R35, R2, 0x8, R3 ;  /* 0x0000000802237824 */ /* 0x000fe400078e0203 */
[----:B------:R-:W-:-:S03]  /*4780*/  IMAD R2, R53, 0x4, R2 ;  /* 0x0000000435027824 */ /* 0x000fc600078e0202 */
[C---:B------:R-:W-:Y:S01]  /*4790*/  IADD3 R39, R35.reuse, 0x200, RZ ;  /* 0x0000020023277810 */ /* 0x040fe20007ffe0ff */
[----:B------:R-:W-:Y:S01]  /*47a0*/  IMAD R38, R38, 0x40, R2 ;  /* 0x0000004026267824 */ /* 0x000fe200078e0202 */
[----:B------:R-:W-:Y:S02]  /*47b0*/  LEA R37, R2, 0xf0, 0x5 ;  /* 0x000000f002257811 */ /* 0x000fe400078e28ff */
[C---:B------:R-:W-:Y:S01]  /*47c0*/  IADD3 R41, R35.reuse, 0x300, RZ ;  /* 0x0000030023297810 */ /* 0x040fe20007ffe0ff */
[----:B------:R-:W-:Y:S01]  /*47d0*/  IMAD.SHL.U32 R38, R38, 0x8, RZ ;  /* 0x0000000826267824 */ /* 0x000fe200078e00ff */
[C---:B------:R-:W-:Y:S02]  /*47e0*/  IADD3 R43, R35.reuse, 0x400, RZ ;  /* 0x00000400232b7810 */ /* 0x040fe40007ffe0ff */
[C---:B------:R-:W-:Y:S02]  /*47f0*/  IADD3 R45, R35.reuse, 0x500, RZ ;  /* 0x00000500232d7810 */ /* 0x040fe40007ffe0ff */
[----:B------:R-:W-:-:S02]  /*4800*/  IADD3 R51, R35, 0x600, RZ ;  /* 0x0000060023337810 */ /* 0x000fc40007ffe0ff */
[C---:B-----5:R-:W-:Y:S02]  /*4810*/  IADD3 R57, R35.reuse, 0x700, RZ ;  /* 0x0000070023397810 */ /* 0x060fe40007ffe0ff */
[C---:B------:R-:W-:Y:S02]  /*4820*/  IADD3 R61, R35.reuse, 0x800, RZ ;  /* 0x00000800233d7810 */ /* 0x040fe40007ffe0ff */
[C---:B------:R-:W-:Y:S02]  /*4830*/  IADD3 R63, R35.reuse, 0x900, RZ ;  /* 0x00000900233f7810 */ /* 0x040fe40007ffe0ff */
[C---:B------:R-:W-:Y:S02]  /*4840*/  IADD3 R65, R35.reuse, 0xa00, RZ ;  /* 0x00000a0023417810 */ /* 0x040fe40007ffe0ff */
[----:B------:R-:W-:Y:S02]  /*4850*/  IADD3 R67, R35, 0xb00, RZ ;  /* 0x00000b0023437810 */ /* 0x000fe40007ffe0ff */
.L_x_14736:
[----:B------:R-:W-:Y:S01]  /*4860*/  IABS R3, R36 ;  /* 0x0000002400037213 */ /* 0x000fe20000000000 */
[----:B------:R-:W-:Y:S01]  /*4870*/  BSSY B0, `(.L_x_14710) ;  /* 0x0000315000007945 */ /* 0x000fe20003800000 */
[----:B------:R-:W-:Y:S01]  /*4880*/  IABS R7, c[0x0][0x1e0] ;  /* 0x0000780000077a13 */ /* 0x000fe20000000000 */
[----:B------:R-:W-:Y:S01]  /*4890*/  IMAD.IADD R99, R22, 0x1, R49 ;  /* 0x0000000116637824 */ /* 0x000fe200078e0231 */
[----:B------:R-:W-:Y:S01]  /*48a0*/  IABS R6, c[0x0][0x1e4] ;  /* 0x0000790000067a13 */ /* 0x000fe20000000000 */
[----:B------:R-:W-:Y:S01]  /*48b0*/  IMAD.HI.U32 R2, R20, R3, RZ ;  /* 0x0000000314027227 */ /* 0x000fe200078e00ff */
[----:B------:R-:W0:Y:S03]  /*48c0*/  I2F.RP R8, R7 ;  /* 0x0000000700087306 */ /* 0x000e260000209400 */
        /* <DEDUP_REMOVED lines=51> */
[----:B------:R-:W-:Y:S02]  /*4c00*/  LEA.HI.X.SX32 R4, R41, R100, 0x1, P2 ;  /* 0x0000006429047211 */ /* 0x000fe400010f0eff */
[----:B------:R-:W-:Y:S02]  /*4c10*/  LEA.HI.X R75, R6, c[0x0][0x18c], R7, 0x1, P1 ;  /* 0x00006300064b7a11 */ /* 0x000fe400008f0c07 */
[-C--:B------:R-:W-:Y:S02]  /*4c20*/  IADD3 R9, P0, R43, R2.reuse, RZ ;  /* 0x000000022b097210 */ /* 0x080fe40007f1e0ff */
        /* <DEDUP_REMOVED lines=15> */
[----:B------:R-:W-:Y:S02]  /*4d20*/  IADD3 R5, P6, R61, R2, RZ ;  /* 0x000000023d057210 */ /* 0x000fe40007fde0ff */
[----:B------:R-:W-:Y:S01]  /*4d30*/  LEA.HI.X R15, R7, c[0x0][0x18c], R16, 0x1, P2 ;  /* 0x00006300070f7a11 */ /* 0x000fe200010f0c10 */
[----:B------:R1:W5:Y:S01]  /*4d40*/  LDG.E.CONSTANT R76, [R12.64+0x4] ;  /* 0x0000040a0c4c7981 */ /* 0x000362000c1e9900 */
[----:B------:R-:W-:Y:S02]  /*4d50*/  LEA R82, P3, R9, c[0x0][0x188], 0x1 ;  /* 0x0000620009527a11 */ /* 0x000fe400078608ff */
[----:B------:R-:W-:Y:S01]  /*4d60*/  LEA.HI.X R7, R3, c[0x0][0x18c], R4, 0x1, P0 ;  /* 0x0000630003077a11 */ /* 0x000fe200000f0c04 */
[----:B------:R1:W5:Y:S01]  /*4d70*/  LDG.E.CONSTANT R71, [R14.64] ;  /* 0x0000000a0e477981 */ /* 0x000362000c1e9900 */
[----:B------:R-:W-:-:S02]  /*4d80*/  LEA R4, P2, R5, c[0x0][0x188], 0x1 ;  /* 0x0000620005047a11 */ /* 0x000fc400078408ff */
[----:B------:R-:W-:Y:S01]  /*4d90*/  LEA.HI.X.SX32 R48, R61, R100, 0x1, P6 ;  /* 0x000000643d307211 */ /* 0x000fe200030f0eff */
[----:B0-----:R0:W5:Y:S01]  /*4da0*/  LDG.E.CONSTANT R79, [R6.64] ;  /* 0x0000000a064f7981 */ /* 0x001162000c1e9900 */
[----:B------:R-:W-:Y:S02]  /*4db0*/  LEA.HI.X R83, R9, c[0x0][0x18c], R18, 0x1, P3 ;  /* 0x0000630009537a11 */ /* 0x000fe400018f0c12 */
[----:B------:R-:W-:Y:S01]  /*4dc0*/  LEA.HI.X R5, R5, c[0x0][0x18c], R48, 0x1, P2 ;  /* 0x0000630005057a11 */ /* 0x000fe200010f0c30 */
[----:B------:R0:W5:Y:S01]  /*4dd0*/  LDG.E.CONSTANT R80, [R6.64+0x4] ;  /* 0x0000040a06507981 */ /* 0x000162000c1e9900 */
[-C--:B------:R-:W-:Y:S02]  /*4de0*/  IADD3 R17, P5, R63, R2.reuse, RZ ;  /* 0x000000023f117210 */ /* 0x080fe40007fbe0ff */
[-C--:B------:R-:W-:Y:S01]  /*4df0*/  IADD3 R9, P4, R65, R2.reuse, RZ ;  /* 0x0000000241097210 */ /* 0x080fe20007f9e0ff */
[----:B------:R2:W5:Y:S01]  /*4e00*/  LDG.E.CONSTANT R66, [R82.64] ;  /* 0x0000000a52427981 */ /* 0x000562000c1e9900 */
[----:B------:R-:W-:-:S02]  /*4e10*/  IADD3 R3, P3, R67, R2, RZ ;  /* 0x0000000243037210 */ /* 0x000fc40007f7e0ff */
        /* <DEDUP_REMOVED lines=13> */
[----:B------:R0:W5:Y:S04]  /*4ef0*/  LDG.E.CONSTANT R84, [R4.64+0x4] ;  /* 0x0000040a04547981 */ /* 0x000168000c1e9900 */
[----:B--2---:R0:W5:Y:S04]  /*4f00*/  LDG.E.CONSTANT R82, [R6.64+0xc] ;  /* 0x00000c0a06527981 */ /* 0x004168000c1e9900 */
[----:B------:R0:W5:Y:S04]  /*4f10*/  LDG.E.CONSTANT R83, [R4.64] ;  /* 0x0000000a04537981 */ /* 0x000168000c1e9900 */
[----:B------:R0:W5:Y:S04]  /*4f20*/  LDG.E.CONSTANT R85, [R4.64+0x8] ;  /* 0x0000080a04557981 */ /* 0x000168000c1e9900 */
[----:B------:R0:W5:Y:S01]  /*4f30*/  LDG.E.CONSTANT R86, [R4.64+0xc] ;  /* 0x00000c0a04567981 */ /* 0x000162000c1e9900 */
[----:B------:R-:W-:-:S03]  /*4f40*/  IADD3 R3, P0, R35, R2, RZ ;  /* 0x0000000223037210 */ /* 0x000fc60007f1e0ff */
[----:B------:R2:W5:Y:S04]  /*4f50*/  LDG.E.CONSTANT R87, [R18.64] ;  /* 0x0000000a12577981 */ /* 0x000568000c1e9900 */
[----:B------:R2:W5:Y:S04]  /*4f60*/  LDG.E.CONSTANT R88, [R18.64+0x4] ;  /* 0x0000040a12587981 */ /* 0x000568000c1e9900 */
[----:B0-----:R-:W0:Y:S01]  /*4f70*/  LDS.128 R4, [R37+-0x10] ;  /* 0xfffff00025047984 */ /* 0x001e220000000c00 */
[----:B------:R-:W-:-:S03]  /*4f80*/  LEA R2, P1, R3, c[0x0][0x188], 0x1 ;  /* 0x0000620003027a11 */ /* 0x000fc600078208ff */
[----:B------:R2:W5:Y:S04]  /*4f90*/  LDG.E.CONSTANT R89, [R18.64+0x8] ;  /* 0x0000080a12597981 */ /* 0x000568000c1e9900 */
[----:B------:R2:W5:Y:S04]  /*4fa0*/  LDG.E.CONSTANT R93, [R18.64+0xc] ;  /* 0x00000c0a125d7981 */ /* 0x000568000c1e9900 */
[----:B------:R3:W5:Y:S04]  /*4fb0*/  LDG.E.CONSTANT R92, [R16.64] ;  /* 0x0000000a105c7981 */ /* 0x000768000c1e9900 */
[----:B------:R3:W5:Y:S01]  /*4fc0*/  LDG.E.CONSTANT R91, [R16.64+0x4] ;  /* 0x0000040a105b7981 */ /* 0x000762000c1e9900 */
[----:B--2---:R-:W-:-:S03]  /*4fd0*/  LEA.HI.X.SX32 R18, R35, R100, 0x1, P0 ;  /* 0x0000006423127211 */ /* 0x004fc600000f0eff */
[----:B------:R3:W5:Y:S01]  /*4fe0*/  LDG.E.CONSTANT R90, [R16.64+0x8] ;  /* 0x0000080a105a7981 */ /* 0x000762000c1e9900 */
[----:B------:R-:W-:-:S03]  /*4ff0*/  LEA.HI.X R3, R3, c[0x0][0x18c], R18, 0x1, P1 ;  /* 0x0000630003037a11 */ /* 0x000fc600008f0c12 */
[----:B------:R3:W5:Y:S04]  /*5000*/  LDG.E.CONSTANT R94, [R16.64+0xc] ;  /* 0x00000c0a105e7981 */ /* 0x000768000c1e9900 */
[----:B------:R2:W5:Y:S04]  /*5010*/  LDG.E.CONSTANT R95, [R8.64] ;  /* 0x0000000a085f7981 */ /* 0x000568000c1e9900 */
[----:B------:R2:W5:Y:S04]  /*5020*/  LDG.E.CONSTANT R96, [R8.64+0x4] ;  /* 0x0000040a08607981 */ /* 0x000568000c1e9900 */
[----:B------:R2:W5:Y:S04]  /*5030*/  LDG.E.CONSTANT R97, [R8.64+0x8] ;  /* 0x0000080a08617981 */ /* 0x000568000c1e9900 */
[----:B------:R2:W5:Y:S01]  /*5040*/  LDG.E.CONSTANT R98, [R8.64+0xc] ;  /* 0x00000c0a08627981 */ /* 0x000562000c1e9900 */
[----:B0-----:R-:W-:-:S02]  /*5050*/  F2FP.BF16.PACK_AB R4, R5, R4 ;  /* 0x000000040504723e */ /* 0x001fc400000010ff */
[----:B---3--:R-:W-:Y:S01]  /*5060*/  F2FP.BF16.PACK_AB R17, R7, R6 ;  /* 0x000000060711723e */ /* 0x008fe200000010ff */
        /* <DEDUP_REMOVED lines=8> */
[----:B------:R1:W5:Y:S04]  /*50f0*/  LDG.E.CONSTANT R72, [R14.64+0x4] ;  /* 0x0000040a0e487981 */ /* 0x000368000c1e9900 */
[----:B------:R1:W5:Y:S04]  /*5100*/  LDG.E.CONSTANT R73, [R14.64+0x8] ;  /* 0x0000080a0e497981 */ /* 0x000368000c1e9900 */
[----:B--2---:R1:W5:Y:S04]  /*5110*/  LDG.E.CONSTANT R74, [R14.64+0xc] ;  /* 0x00000c0a0e4a7981 */ /* 0x004368000c1e9900 */
[----:B------:R1:W5:Y:S04]  /*5120*/  LDG.E.CONSTANT R75, [R12.64] ;  /* 0x0000000a0c4b7981 */ /* 0x000368000c1e9900 */
[----:B------:R1:W5:Y:S04]  /*5130*/  LDG.E.CONSTANT R77, [R12.64+0x8] ;  /* 0x0000080a0c4d7981 */ /* 0x000368000c1e9900 */
[----:B------:R1:W5:Y:S04]  /*5140*/  LDG.E.CONSTANT R78, [R12.64+0xc] ;  /* 0x00000c0a0c4e7981 */ /* 0x000368000c1e9900 */
[----:B-1----:R-:W1:Y:S01]  /*5150*/  LDS.128 R12, [R37] ;  /* 0x00000000250c7984 */ /* 0x002e620000000c00 */
[----:B------:R-:W-:Y:S01]  /*5160*/  ISETP.NE.AND P0, PT, R99, RZ, PT ;  /* 0x000000ff6300720c */ /* 0x000fe20003f05270 */
[----:B------:R-:W-:Y:S01]  /*5170*/  BSSY B2, `(.L_x_14712) ;  /* 0x0000021000027945 */ /* 0x000fe20003800000 */
[----:B-1----:R-:W-:-:S11]  /*5180*/  F2FP.BF16.PACK_AB R13, R13, R12 ;  /* 0x0000000c0d0d723e */ /* 0x002fd600000010ff */
[----:B------:R-:W-:Y:S05]  /*5190*/  @P0 BRA `(.L_x_14713) ;  /* 0x000001e000000947 */ /* 0x000fea0003800000 */
[C---:B0-----:R-:W-:Y:S02]  /*51a0*/  IADD3 R12, R38.reuse, 0x2, RZ ;  /* 0x00000002260c7810 */ /* 0x041fe40007ffe0ff */
[-C--:B------:R-:W-:Y:S02]  /*51b0*/  ISETP.GE.AND P5, PT, R38, R59.reuse, PT ;  /* 0x0000003b2600720c */ /* 0x080fe40003fa6270 */
[-C--:B------:R-:W-:Y:S02]  /*51c0*/  ISETP.GE.AND P1, PT, R12, R59.reuse, PT ;  /* 0x0000003b0c00720c */ /* 0x080fe40003f26270 */
[C---:B------:R-:W-:Y:S02]  /*51d0*/  IADD3 R12, R38.reuse, 0x4, RZ ;  /* 0x00000004260c7810 */ /* 0x040fe40007ffe0ff */
[----:B------:R-:W-:Y:S02]  /*51e0*/  IADD3 R18, R38, 0x5, RZ ;  /* 0x0000000526127810 */ /* 0x000fe40007ffe0ff */
[----:B------:R-:W-:-:S02]  /*51f0*/  ISETP.GE.AND P4, PT, R12, R59, PT ;  /* 0x0000003b0c00720c */ /* 0x000fc40003f86270 */
[----:B------:R-:W-:Y:S02]  /*5200*/  IADD3 R12, R38, 0x7, RZ ;  /* 0x00000007260c7810 */ /* 0x000fe40007ffe0ff */
[-C--:B------:R-:W-:Y:S02]  /*5210*/  ISETP.GE.AND P3, PT, R18, R59.reuse, PT ;  /* 0x0000003b1200720c */ /* 0x080fe40003f66270 */
[----:B-----5:R-:W-:Y:S02]  /*5220*/  SEL R18, R6, RZ, !P1 ;  /* 0x000000ff06127207 */ /* 0x020fe40004800000 */
[----:B------:R-:W-:Y:S02]  /*5230*/  IADD3 R16, R38, 0x3, RZ ;  /* 0x0000000326107810 */ /* 0x000fe40007ffe0ff */
[----:B------:R-:W-:Y:S02]  /*5240*/  ISETP.GE.AND P1, PT, R12, R59, PT ;  /* 0x0000003b0c00720c */ /* 0x000fe40003f26270 */
[----:B------:R-:W-:-:S02]  /*5250*/  IADD3 R100, R38, 0x6, RZ ;  /* 0x0000000626647810 */ /* 0x000fc40007ffe0ff */
[-C--:B------:R-:W-:Y:S02]  /*5260*/  ISETP.GE.AND P6, PT, R16, R59.reuse, PT ;  /* 0x0000003b1000720c */ /* 0x080fe40003fc6270 */
[----:B------:R-:W-:Y:S02]  /*5270*/  PRMT R9, R6, 0x7632, R9 ;  /* 0x0000763206097816 */ /* 0x000fe40000000009 */
[----:B------:R-:W-:Y:S02]  /*5280*/  ISETP.GE.AND P2, PT, R100, R59, PT ;  /* 0x0000003b6400720c */ /* 0x000fe40003f46270 */
[----:B------:R-:W-:Y:S02]  /*5290*/  IADD3 R16, R38, 0x1, RZ ;  /* 0x0000000126107810 */ /* 0x000fe40007ffe0ff */
        /* <DEDUP_REMOVED lines=14> */
.L_x_14713:
[----:B0-----:R-:W-:Y:S05]  /*5380*/  BSYNC B2 ;  /* 0x0000000000027941 */ /* 0x001fea0003800000 */
.L_x_14712:
[----:B-----5:R-:W-:Y:S01]  /*5390*/  HFMA2.BF16_V2 R9, R4, R5, -RZ.H0_H0 ;  /* 0x0000000504097231 */ /* 0x020fe200003400ff */
[----:B------:R-:W-:Y:S01]  /*53a0*/  IMAD.MOV.U32 R5, RZ, RZ, R17 ;  /* 0x000000ffff057224 */ /* 0x000fe200078e0011 */
[----:B------:R-:W-:Y:S01]  /*53b0*/  F2FP.BF16.PACK_AB R15, R15, R14 ;  /* 0x0000000e0f0f723e */ /* 0x000fe200000010ff */
[----:B------:R0:W5:Y:S03]  /*53c0*/  LDG.E.CONSTANT R16, [R2.64+0x20c] ;  /* 0x00020c0a02107981 */ /* 0x000166000c1e9900 */
[----:B------:R-:W-:Y:S01]  /*53d0*/  HFMA2.BF16_V2 R12, R5, R6, -RZ.H0_H0 ;  /* 0x00000006050c7231 */ /* 0x000fe200003400ff */
[----:B------:R-:W-:Y:S01]  /*53e0*/  IMAD.MOV.U32 R6, RZ, RZ, R13 ;  /* 0x000000ffff067224 */ /* 0x000fe200078e000d */
[----:B------:R-:W-:-:S02]  /*53f0*/  PRMT R13, RZ, 0x5410, R9 ;  /* 0x00005410ff0d7816 */ /* 0x000fc40000000009 */
[----:B------:R-:W-:Y:S02]  /*5400*/  PRMT R9, RZ, 0x7610, R9 ;  /* 0x00007610ff097816 */ /* 0x000fe40000000009 */
[----:B------:R-:W-:-:S03]  /*5410*/  HFMA2.BF16_V2 R7, R6, R7, -RZ.H0_H0 ;  /* 0x0000000706077231 */ /* 0x000fc600003400ff */
[----:B------:R-:W-:Y:S01]  /*5420*/  FADD.FTZ R9, R13, R9 ;  /* 0x000000090d097221 */ /* 0x000fe20000010000 */
[--C-:B------:R-:W-:Y:S02]  /*5430*/  PRMT R13, RZ, 0x5410, R12.reuse ;  /* 0x00005410ff0d7816 */ /* 0x100fe4000000000c */
[----:B------:R-:W-:-:S05]  /*5440*/  PRMT R12, RZ, 0x7610, R12 ;  /* 0x00007610ff0c7816 */ /* 0x000fca000000000c */
[----:B------:R-:W-:Y:S01]  /*5450*/  FADD.FTZ R12, R13, R12 ;  /* 0x0000000c0d0c7221 */ /* 0x000fe20000010000 */
[--C-:B------:R-:W-:Y:S02]  /*5460*/  PRMT R13, RZ, 0x5410, R7.reuse ;  /* 0x00005410ff0d7816 */ /* 0x100fe40000000007 */
[----:B------:R-:W-:Y:S01]  /*5470*/  PRMT R7, RZ, 0x7610, R7 ;  /* 0x00007610ff077816 */ /* 0x000fe20000000007 */
[----:B------:R-:W-:Y:S02]  /*5480*/  FADD.FTZ R9, R9, R12 ;  /* 0x0000000c09097221 */ /* 0x000fe40000010000 */
[----:B------:R0:W5:Y:S02]  /*5490*/  LDG.E.CONSTANT R12, [R2.64+0x204] ;  /* 0x0002040a020c7981 */ /* 0x000164000c1e9900 */
[----:B------:R-:W-:Y:S02]  /*54a0*/  FADD.FTZ R14, R13, R7 ;  /* 0x000000070d0e7221 */ /* 0x000fe40000010000 */
[----:B------:R-:W-:Y:S01]  /*54b0*/  IMAD.MOV.U32 R7, RZ, RZ, R15 ;  /* 0x000000ffff077224 */ /* 0x000fe200078e000f */
[----:B------:R0:W5:Y:S04]  /*54c0*/  LDG.E.CONSTANT R13, [R2.64+0x200] ;  /* 0x0002000a020d7981 */ /* 0x000168000c1e9900 */
[----:B------:R0:W5:Y:S01]  /*54d0*/  LDG.E.CONSTANT R15, [R2.64+0x208] ;  /* 0x0002080a020f7981 */ /* 0x000162000c1e9900 */
[----:B------:R-:W-:Y:S01]  /*54e0*/  BSSY B2, `(.L_x_14714) ;  /* 0x0000021000027945 */ /* 0x000fe20003800000 */
[----:B------:R-:W-:Y:S01]  /*54f0*/  HFMA2.BF16_V2 R8, R7, R8, -RZ.H0_H0 ;  /* 0x0000000807087231 */ /* 0x000fe200003400ff */
[----:B------:R-:W-:Y:S05]  /*5500*/  @P0 BRA `(.L_x_14715) ;  /* 0x000001e000000947 */ /* 0x000fea0003800000 */
[C---:B0-----:R-:W-:Y:S02]  /*5510*/  IADD3 R2, R38.reuse, 0x2, RZ ;  /* 0x0000000226027810 */ /* 0x041fe40007ffe0ff */
[----:B------:R-:W-:-:S02]  /*5520*/  IADD3 R18, R38, 0x3, RZ ;  /* 0x0000000326127810 */ /* 0x000fc40007ffe0ff */
[-C--:B------:R-:W-:Y:S02]  /*5530*/  ISETP.GE.AND P5, PT, R38, R59.reuse, PT ;  /* 0x0000003b2600720c */ /* 0x080fe40003fa6270 */
[-C--:B------:R-:W-:Y:S02]  /*5540*/  ISETP.GE.AND P1, PT, R2, R59.reuse, PT ;  /* 0x0000003b0200720c */ /* 0x080fe40003f26270 */
[----:B------:R-:W-:Y:S02]  /*5550*/  ISETP.GE.AND P6, PT, R18, R59, PT ;  /* 0x0000003b1200720c */ /* 0x000fe40003fc6270 */
[C---:B------:R-:W-:Y:S02]  /*5560*/  IADD3 R18, R38.reuse, 0x7, RZ ;  /* 0x0000000726127810 */ /* 0x040fe40007ffe0ff */
[----:B------:R-:W-:Y:S02]  /*5570*/  IADD3 R2, R38, 0x4, RZ ;  /* 0x0000000426027810 */ /* 0x000fe40007ffe0ff */
[----:B-----5:R-:W-:-:S02]  /*5580*/  SEL R3, R12, RZ, !P1 ;  /* 0x000000ff0c037207 */ /* 0x020fc40004800000 */
[----:B------:R-:W-:Y:S02]  /*5590*/  IADD3 R100, R38, 0x5, RZ ;  /* 0x0000000526647810 */ /* 0x000fe40007ffe0ff */
[-C--:B------:R-:W-:Y:S02]  /*55a0*/  ISETP.GE.AND P1, PT, R18, R59.reuse, PT ;  /* 0x0000003b1200720c */ /* 0x080fe40003f26270 */
[----:B------:R-:W-:Y:S02]  /*55b0*/  IADD3 R102, R38, 0x6, RZ ;  /* 0x0000000626667810 */ /* 0x000fe40007ffe0ff */
[-C--:B------:R-:W-:Y:S02]  /*55c0*/  ISETP.GE.AND P4, PT, R2, R59.reuse, PT ;  /* 0x0000003b0200720c */ /* 0x080fe40003f86270 */
[----:B------:R-:W-:Y:S02]  /*55d0*/  ISETP.GE.AND P3, PT, R100, R59, PT ;  /* 0x0000003b6400720c */ /* 0x000fe40003f66270 */
[----:B------:R-:W-:-:S02]  /*55e0*/  PRMT R2, R12, 0x7632, R2 ;  /* 0x000076320c027816 */ /* 0x000fc40000000002 */
[-C--:B------:R-:W-:Y:S02]  /*55f0*/  ISETP.GE.AND P2, PT, R102, R59.reuse, PT ;  /* 0x0000003b6600720c */ /* 0x080fe40003f46270 */
[----:B------:R-:W-:Y:S02]  /*5600*/  IADD3 R100, R38, 0x1, RZ ;  /* 0x0000000126647810 */ /* 0x000fe40007ffe0ff */
        /* <DEDUP_REMOVED lines=14> */
.L_x_14715:
[----:B------:R-:W-:Y:S05]  /*56f0*/  BSYNC B2 ;  /* 0x0000000000027941 */ /* 0x000fea0003800000 */
.L_x_14714:
[--C-:B0-----:R-:W-:Y:S01]  /*5700*/  PRMT R2, RZ, 0x5410, R8.reuse ;  /* 0x00005410ff027816 */ /* 0x101fe20000000008 */
[----:B-----5:R-:W-:Y:S01]  /*5710*/  HFMA2.BF16_V2 R13, R4, R13, -RZ.H0_H0 ;  /* 0x0000000d040d7231 */ /* 0x020fe200003400ff */
[----:B------:R-:W-:Y:S01]  /*5720*/  PRMT R8, RZ, 0x7610, R8 ;  /* 0x00007610ff087816 */ /* 0x000fe20000000008 */
[----:B------:R-:W-:Y:S01]  /*5730*/  HFMA2.BF16_V2 R12, R5, R12, -RZ.H0_H0 ;  /* 0x0000000c050c7231 */ /* 0x000fe200003400ff */
[----:B------:R-:W-:Y:S01]  /*5740*/  BSSY B2, `(.L_x_14716) ;  /* 0x0000032000027945 */ /* 0x000fe20003800000 */
[----:B------:R-:W-:Y:S01]  /*5750*/  HFMA2.BF16_V2 R15, R6, R15, -RZ.H0_H0 ;  /* 0x0000000f060f7231 */ /* 0x000fe200003400ff */
[--C-:B------:R-:W-:Y:S01]  /*5760*/  PRMT R3, RZ, 0x5410, R13.reuse ;  /* 0x00005410ff037816 */ /* 0x100fe2000000000d */
[----:B------:R-:W-:Y:S01]  /*5770*/  FADD.FTZ R2, R2, R8 ;  /* 0x0000000802027221 */ /* 0x000fe20000010000 */
[----:B------:R-:W-:Y:S01]  /*5780*/  PRMT R8, RZ, 0x5410, R12 ;  /* 0x00005410ff087816 */ /* 0x000fe2000000000c */
[----:B------:R-:W-:Y:S01]  /*5790*/  HFMA2.BF16_V2 R16, R7, R16, -RZ.H0_H0 ;  /* 0x0000001007107231 */ /* 0x000fe200003400ff */
[----:B------:R-:W-:Y:S01]  /*57a0*/  PRMT R13, RZ, 0x7610, R13 ;  /* 0x00007610ff0d7816 */ /* 0x000fe2000000000d */
[----:B------:R-:W-:Y:S01]  /*57b0*/  FADD.FTZ R9, R9, R14 ;  /* 0x0000000e09097221 */ /* 0x000fe20000010000 */
[----:B------:R-:W-:-:S03]  /*57c0*/  PRMT R12, RZ, 0x7610, R12 ;  /* 0x00007610ff0c7816 */ /* 0x000fc6000000000c */
[----:B------:R-:W-:Y:S02]  /*57d0*/  FADD.FTZ R3, R3, R13 ;  /* 0x0000000d03037221 */ /* 0x000fe40000010000 */
        /* <DEDUP_REMOVED lines=15> */
[C---:B------:R-:W-:Y:S02]  /*58d0*/  IADD3 R14, R38.reuse, 0x7, RZ ;  /* 0x00000007260e7810 */ /* 0x040fe40007ffe0ff */
[----:B------:R-:W-:Y:S02]  /*58e0*/  IADD3 R12, R38, 0x4, RZ ;  /* 0x00000004260c7810 */ /* 0x000fe40007ffe0ff */
[----:B------:R-:W-:Y:S02]  /*58f0*/  SEL R15, R42, RZ, !P1 ;  /* 0x000000ff2a0f7207 */ /* 0x000fe40004800000 */
[----:B------:R-:W-:Y:S02]  /*5900*/  IADD3 R16, R38, 0x5, RZ ;  /* 0x0000000526107810 */ /* 0x000fe40007ffe0ff */
[----:B------:R-:W-:Y:S02]  /*5910*/  ISETP.GE.AND P1, PT, R14, R59, PT ;  /* 0x0000003b0e00720c */ /* 0x000fe40003f26270 */
[----:B------:R-:W-:-:S02]  /*5920*/  IADD3 R18, R38, 0x6, RZ ;  /* 0x0000000626127810 */ /* 0x000fc40007ffe0ff */
[-C--:B------:R-:W-:Y:S02]  /*5930*/  ISETP.GE.AND P4, PT, R12, R59.reuse, PT ;  /* 0x0000003b0c00720c */ /* 0x080fe40003f86270 */
[-C--:B------:R-:W-:Y:S02]  /*5940*/  ISETP.GE.AND P3, PT, R16, R59.reuse, PT ;  /* 0x0000003b1000720c */ /* 0x080fe40003f66270 */
[----:B------:R-:W-:Y:S02]  /*5950*/  PRMT R12, R42, 0x7632, R12 ;  /* 0x000076322a0c7816 */ /* 0x000fe4000000000c */
[----:B------:R-:W-:Y:S02]  /*5960*/  ISETP.GE.AND P2, PT, R18, R59, PT ;  /* 0x0000003b1200720c */ /* 0x000fe40003f46270 */
        /* <DEDUP_REMOVED lines=15> */
.L_x_14717:
[----:B------:R-:W-:Y:S05]  /*5a60*/  BSYNC B2 ;  /* 0x0000000000027941 */ /* 0x000fea0003800000 */
.L_x_14716:
        /* <DEDUP_REMOVED lines=8> */
[----:B------:R-:W-:Y:S01]  /*5af0*/  HFMA2.BF16_V2 R48, R7, R48, -RZ.H0_H0 ;  /* 0x0000003007307231 */ /* 0x000fe200003400ff */
        /* <DEDUP_REMOVED lines=10> */
[-C--:B------:R-:W-:Y:S02]  /*5ba0*/  ISETP.GE.AND P5, PT, R38, R59.reuse, PT ;  /* 0x0000003b2600720c */ /* 0x080fe40003fa6270 */
[----:B------:R-:W-:Y:S02]  /*5bb0*/  ISETP.GE.AND P1, PT, R8, R59, PT ;  /* 0x0000003b0800720c */ /* 0x000fe40003f26270 */
[----:B------:R-:W-:Y:S02]  /*5bc0*/  IADD3 R8, R38, 0x4, RZ ;  /* 0x0000000426087810 */ /* 0x000fe40007ffe0ff */
[----:B------:R-:W-:-:S02]  /*5bd0*/  SEL R13, R60, RZ, !P1 ;  /* 0x000000ff3c0d7207 */ /* 0x000fc40004800000 */
[-C--:B------:R-:W-:Y:S02]  /*5be0*/  ISETP.GE.AND P4, PT, R8, R59.reuse, PT ;  /* 0x0000003b0800720c */ /* 0x080fe40003f86270 */
[C---:B------:R-:W-:Y:S02]  /*5bf0*/  IADD3 R8, R38.reuse, 0x7, RZ ;  /* 0x0000000726087810 */ /* 0x040fe40007ffe0ff */
[----:B------:R-:W-:Y:S02]  /*5c00*/  IADD3 R12, R38, 0x3, RZ ;  /* 0x00000003260c7810 */ /* 0x000fe40007ffe0ff */
[-C--:B------:R-:W-:Y:S02]  /*5c10*/  ISETP.GE.AND P1, PT, R8, R59.reuse, PT ;  /* 0x0000003b0800720c */ /* 0x080fe40003f26270 */
[----:B------:R-:W-:Y:S02]  /*5c20*/  IADD3 R18, R38, 0x6, RZ ;  /* 0x0000000626127810 */ /* 0x000fe40007ffe0ff */
[----:B------:R-:W-:-:S02]  /*5c30*/  ISETP.GE.AND P6, PT, R12, R59, PT ;  /* 0x0000003b0c00720c */ /* 0x000fc40003fc6270 */
[----:B------:R-:W-:Y:S02]  /*5c40*/  PRMT R3, R60, 0x7632, R3 ;  /* 0x000076323c037816 */ /* 0x000fe40000000003 */
[----:B------:R-:W-:Y:S02]  /*5c50*/  IADD3 R14, R38, 0x5, RZ ;  /* 0x00000005260e7810 */ /* 0x000fe40007ffe0ff */
[----:B------:R-:W-:Y:S02]  /*5c60*/  ISETP.GE.AND P2, PT, R18, R59, PT ;  /* 0x0000003b1200720c */ /* 0x000fe40003f46270 */
[----:B------:R-:W-:Y:S02]  /*5c70*/  IADD3 R12, R38, 0x1, RZ ;  /* 0x00000001260c7810 */ /* 0x000fe40007ffe0ff */
        /* <DEDUP_REMOVED lines=15> */
.L_x_14719:
[----:B------:R-:W-:Y:S05]  /*5d70*/  BSYNC B2 ;  /* 0x0000000000027941 */ /* 0x000fea0003800000 */
.L_x_14718:
        /* <DEDUP_REMOVED lines=28> */
[----:B------:R-:W-:Y:S02]  /*5f40*/  ISETP.GE.AND P6, PT, R14, R59, PT ;  /* 0x0000003b0e00720c */ /* 0x000fe40003fc6270 */
[C---:B------:R-:W-:Y:S02]  /*5f50*/  IADD3 R14, R38.reuse, 0x7, RZ ;  /* 0x00000007260e7810 */ /* 0x040fe40007ffe0ff */
[----:B------:R-:W-:Y:S02]  /*5f60*/  IADD3 R12, R38, 0x4, RZ ;  /* 0x00000004260c7810 */ /* 0x000fe40007ffe0ff */
[----:B------:R-:W-:-:S02]  /*5f70*/  SEL R15, R68, RZ, !P1 ;  /* 0x000000ff440f7207 */ /* 0x000fc40004800000 */
        /* <DEDUP_REMOVED lines=22> */
.L_x_14721:
[----:B------:R-:W-:Y:S05]  /*60e0*/  BSYNC B2 ;  /* 0x0000000000027941 */ /* 0x000fea0003800000 */
.L_x_14720:
        /* <DEDUP_REMOVED lines=31> */
[----:B------:R-:W-:Y:S02]  /*62e0*/  ISETP.GE.AND P1, PT, R8, R59, PT ;  /* 0x0000003b0800720c */ /* 0x000fe40003f26270 */
[C---:B------:R-:W-:Y:S02]  /*62f0*/  IADD3 R18, R38.reuse, 0x6, RZ ;  /* 0x0000000626127810 */ /* 0x040fe40007ffe0ff */
[----:B------:R-:W-:-:S02]  /*6300*/  IADD3 R16, R38, 0x5, RZ ;  /* 0x0000000526107810 */ /* 0x000fc40007ffe0ff */
[-C--:B------:R-:W-:Y:S02]  /*6310*/  ISETP.GE.AND P6, PT, R12, R59.reuse, PT ;  /* 0x0000003b0c00720c */ /* 0x080fe40003fc6270 */
[----:B------:R-:W-:Y:S02]  /*6320*/  PRMT R3, R72, 0x7632, R3 ;  /* 0x0000763248037816 */ /* 0x000fe40000000003 */
[-C--:B------:R-:W-:Y:S02]  /*6330*/  ISETP.GE.AND P2, PT, R18, R59.reuse, PT ;  /* 0x0000003b1200720c */ /* 0x080fe40003f46270 */
[----:B------:R-:W-:Y:S02]  /*6340*/  IADD3 R12, R38, 0x1, RZ ;  /* 0x00000001260c7810 */ /* 0x000fe40007ffe0ff */
[----:B------:R-:W-:Y:S02]  /*6350*/  @P5 PRMT R71, RZ, 0x7610, R71 ;  /* 0x00007610ff475816 */ /* 0x000fe40000000047 */
[----:B------:R-:W-:-:S02]  /*6360*/  ISETP.GE.AND P3, PT, R16, R59, PT ;  /* 0x0000003b1000720c */ /* 0x000fc40003f66270 */
        /* <DEDUP_REMOVED lines=13> */
.L_x_14723:
[----:B------:R-:W-:Y:S05]  /*6440*/  BSYNC B2 ;  /* 0x0000000000027941 */ /* 0x000fea0003800000 */
.L_x_14722:
        /* <DEDUP_REMOVED lines=51> */
.L_x_14725:
[----:B------:R-:W-:Y:S05]  /*6780*/  BSYNC B2 ;  /* 0x0000000000027941 */ /* 0x000fea0003800000 */
.L_x_14724:
        /* <DEDUP_REMOVED lines=49> */
.L_x_14727:
[----:B------:R-:W-:Y:S05]  /*6aa0*/  BSYNC B2 ;  /* 0x0000000000027941 */ /* 0x000fea0003800000 */
.L_x_14726:
        /* <DEDUP_REMOVED lines=58> */
.L_x_14729:
[----:B------:R-:W-:Y:S05]  /*6e50*/  BSYNC B2 ;  /* 0x0000000000027941 */ /* 0x000fea0003800000 */
.L_x_14728:
        /* <DEDUP_REMOVED lines=49> */
.L_x_14731:
[----:B------:R-:W-:Y:S05]  /*7170*/  BSYNC B2 ;  /* 0x0000000000027941 */ /* 0x000fea0003800000 */
.L_x_14730:
        /* <DEDUP_REMOVED lines=51> */
.L_x_14733:
[----:B------:R-:W-:Y:S05]  /*74b0*/  BSYNC B2 ;  /* 0x0000000000027941 */ /* 0x000fea0003800000 */
.L_x_14732:
        /* <DEDUP_REMOVED lines=22> */
[C---:B------:R-:W-:Y:S02]  /*7620*/  IADD3 R14, R38.reuse, 0x3, RZ ;  /* 0x00000003260e7810 */ /* 0x040fe40007ffe0ff */
[----:B------:R-:W-:-:S02]  /*7630*/  IADD3 R16, R38, 0x2, RZ ;  /* 0x0000000226107810 */ /* 0x000fc40007ffe0ff */
[-C--:B------:R-:W-:Y:S02]  /*7640*/  ISETP.GE.AND P4, PT, R14, R59.reuse, PT ;  /* 0x0000003b0e00720c */ /* 0x080fe40003f86270 */
[C---:B------:R-:W-:Y:S02]  /*7650*/  IADD3 R14, R38.reuse, 0x7, RZ ;  /* 0x00000007260e7810 */ /* 0x040fe40007ffe0ff */
[----:B------:R-:W-:Y:S02]  /*7660*/  IADD3 R40, R38, 0x6, RZ ;  /* 0x0000000626287810 */ /* 0x000fe40007ffe0ff */
[----:B------:R-:W-:Y:S02]  /*7670*/  @P6 PRMT R95, RZ, 0x7610, R95 ;  /* 0x00007610ff5f6816 */ /* 0x000fe4000000005f */
[-C--:B------:R-:W-:Y:S02]  /*7680*/  ISETP.GE.AND P6, PT, R14, R59.reuse, PT ;  /* 0x0000003b0e00720c */ /* 0x080fe40003fc6270 */
[----:B------:R-:W-:-:S02]  /*7690*/  ISETP.GE.AND P5, PT, R16, R59, PT ;  /* 0x0000003b1000720c */ /* 0x000fc40003fa6270 */
[C---:B------:R-:W-:Y:S02]  /*76a0*/  IADD3 R16, R38.reuse, 0x4, RZ ;  /* 0x0000000426107810 */ /* 0x040fe40007ffe0ff */
[----:B------:R-:W-:Y:S02]  /*76b0*/  IADD3 R18, R38, 0x5, RZ ;  /* 0x0000000526127810 */ /* 0x000fe40007ffe0ff */
[----:B------:R-:W-:Y:S02]  /*76c0*/  PRMT R13, R96, 0x7632, R13 ;  /* 0x00007632600d7816 */ /* 0x000fe4000000000d */
[-C--:B------:R-:W-:Y:S02]  /*76d0*/  ISETP.GE.AND P1, PT, R40, R59.reuse, PT ;  /* 0x0000003b2800720c */ /* 0x080fe40003f26270 */
[----:B------:R-:W-:Y:S02]  /*76e0*/  ISETP.GE.AND P3, PT, R16, R59, PT ;  /* 0x0000003b1000720c */ /* 0x000fe40003f66270 */
[----:B------:R-:W-:-:S02]  /*76f0*/  SEL R17, R96, RZ, !P5 ;  /* 0x000000ff60117207 */ /* 0x000fc40006800000 */
[----:B------:R-:W-:Y:S02]  /*7700*/  ISETP.GE.AND P2, PT, R18, R59, PT ;  /* 0x0000003b1200720c */ /* 0x000fe40003f46270 */
[----:B------:R-:W-:Y:S02]  /*7710*/  PRMT R14, R97, 0x7632, R14 ;  /* 0x00007632610e7816 */ /* 0x000fe4000000000e */
[----:B------:R-:W-:Y:S02]  /*7720*/  SEL R96, R13, RZ, !P4 ;  /* 0x000000ff0d607207 */ /* 0x000fe40006000000 */
        /* <DEDUP_REMOVED lines=10> */
.L_x_14735:
[----:B------:R-:W-:Y:S05]  /*77d0*/  BSYNC B2 ;  /* 0x0000000000027941 */ /* 0x000fea0003800000 */
.L_x_14734:
        /* <DEDUP_REMOVED lines=30> */
.L_x_14711:
[----:B------:R-:W-:Y:S05]  /*79c0*/  BSYNC B0 ;  /* 0x0000000000007941 */ /* 0x000fea0003800000 */
.L_x_14710:
[----:B------:R-:W-:Y:S02]  /*79d0*/  IADD3 R49, R49, 0x4, RZ ;  /* 0x0000000431317810 */ /* 0x000fe40007ffe0ff */
[----:B------:R-:W-:Y:S02]  /*79e0*/  IADD3 R0, P1, R0, 0x10, RZ ;  /* 0x0000001000007810 */ /* 0x000fe40007f3e0ff */
[----:B------:R-:W-:Y:S02]  /*79f0*/  ISETP.GE.AND P0, PT, R49, R56, PT ;  /* 0x000000383100720c */ /* 0x000fe40003f06270 */
[----:B------:R-:W-:Y:S01]  /*7a00*/  IADD3 R38, R38, 0x80, RZ ;  /* 0x0000008026267810 */ /* 0x000fe20007ffe0ff */
[----:B------:R-:W-:Y:S01]  /*7a10*/  IMAD.X R11, RZ, RZ, R11, P1 ;  /* 0x000000ffff0b7224 */ /* 0x000fe200008e060b */
[----:B------:R-:W-:Y:S02]  /*7a20*/  IADD3 R37, R37, 0x200, RZ ;  /* 0x0000020025257810 */ /* 0x000fe40007ffe0ff */
[----:B------:R-:W-:-:S07]  /*7a30*/  IADD3 R36, R36, 0x80, RZ ;  /* 0x0000008024247810 */ /* 0x000fce0007ffe0ff */
[----:B------:R-:W-:Y:S01]  /*7a40*/  @P0 CALL.REL.NOINC `(.L_x_14709) ;  /* 0x0000001000000944 */ /* 0x000fe20003c00000 */
[----:B------:R-:W-:Y:S05]  /*7a50*/  BRA `(.L_x_14736) ;  /* 0xffffce0000007947 */ /* 0x000fea000383ffff */
.L_x_14709:
[----:B------:R-:W-:Y:S05]  /*7a60*/  BSYNC B1 ;  /* 0x0000000000017941 */ /* 0x000fea0003800000 */
.L_x_14707:
        /* <DEDUP_REMOVED lines=11> */
[----:B-1----:R-:W-:-:S03]  /*7b20*/  FADD.FTZ R25, R0, R25 ;  /* 0x0000001900197221 */ /* 0x002fc60000010000 */
[----:B------:R-:W1:Y:S01]  /*7b30*/  SHFL.BFLY PT, R13, R30, 0x2, 0x1f ;  /* 0x0c401f001e0d7f89 */ /* 0x000e6200000e0000 */
[----:B--2---:R-:W-:Y:S01]  /*7b40*/  FADD.FTZ R5, R5, R24 ;  /* 0x0000001805057221 */ /* 0x004fe20000010000 */
[----:B------:R-:W-:Y:S02]  /*7b50*/  LOP3.LUT R24, R52, 0x3, RZ, 0xc0, !PT ;  /* 0x0000000334187812 */ /* 0x000fe400078ec0ff */
[----:B------:R-:W2:Y:S01]  /*7b60*/  SHFL.BFLY PT, R10, R31, 0x2, 0x1f ;  /* 0x0c401f001f0a7f89 */ /* 0x000ea200000e0000 */
[----:B---3--:R-:W-:Y:S01]  /*7b70*/  FADD.FTZ R23, R2, R23 ;  /* 0x0000001702177221 */ /* 0x008fe20000010000 */
[----:B------:R-:W-:Y:S02]  /*7b80*/  ISETP.NE.AND P2, PT, R24, RZ, PT ;  /* 0x000000ff1800720c */ /* 0x000fe40003f45270 */
[----:B------:R-:W3:Y:S01]  /*7b90*/  SHFL.BFLY PT, R12, R33, 0x2, 0x1f ;  /* 0x0c401f00210c7f89 */ /* 0x000ee200000e0000 */
[----:B----4-:R-:W-:Y:S01]  /*7ba0*/  FADD.FTZ R21, R4, R21 ;  /* 0x0000001504157221 */ /* 0x010fe20000010000 */
[----:B------:R-:W-:-:S02]  /*7bb0*/  LOP3.LUT R24, R58, 0xffffffc0, RZ, 0xc0, !PT ;  /* 0xffffffc03a187812 */ /* 0x000fc400078ec0ff */
[----:B------:R-:W4:Y:S01]  /*7bc0*/  SHFL.BFLY PT, R19, R32, 0x2, 0x1f ;  /* 0x0c401f0020137f89 */ /* 0x000f2200000e0000 */
[----:B------:R-:W-:Y:S01]  /*7bd0*/  FADD.FTZ R7, R6, R27 ;  /* 0x0000001b06077221 */ /* 0x000fe20000010000 */
[----:B------:R-:W-:Y:S01]  /*7be0*/  ISETP.NE.OR P5, PT, R24, 0x40, P2 ;  /* 0x000000401800780c */ /* 0x000fe200017a5670 */
[----:B------:R-:W-:Y:S01]  /*7bf0*/  FADD.FTZ R9, R9, R28 ;  /* 0x0000001c09097221 */ /* 0x000fe20000010000 */
[----:B------:R-:W4:Y:S01]  /*7c00*/  SHFL.BFLY PT, R0, R3, 0x1, 0x1f ;  /* 0x0c201f0003007f89 */ /* 0x000f2200000e0000 */
[----:B------:R-:W-:Y:S01]  /*7c10*/  IADD3 R27, R58, 0x1f, RZ ;  /* 0x0000001f3a1b7810 */ /* 0x000fe20007ffe0ff */
[----:B0-----:R-:W-:Y:S02]  /*7c20*/  FADD.FTZ R11, R8, R29 ;  /* 0x0000001d080b7221 */ /* 0x001fe40000010000 */
[----:B------:R-:W0:Y:S01]  /*7c30*/  SHFL.BFLY PT, R2, R25, 0x1, 0x1f ;  /* 0x0c201f0019027f89 */ /* 0x000e2200000e0000 */
[----:B------:R-:W-:Y:S01]  /*7c40*/  SHF.R.S32.HI R29, RZ, 0x1f, R52 ;  /* 0x0000001fff1d7819 */ /* 0x000fe20000011434 */
[----:B-1----:R-:W-:-:S02]  /*7c50*/  FADD.FTZ R13, R13, R30 ;  /* 0x0000001e0d0d7221 */ /* 0x002fc40000010000 */
[----:B------:R-:W1:Y:S01]  /*7c60*/  SHFL.BFLY PT, R4, R5, 0x1, 0x1f ;  /* 0x0c201f0005047f89 */ /* 0x000e6200000e0000 */
[----:B------:R-:W-:Y:S01]  /*7c70*/  LEA.HI R52, R29, R52, RZ, 0x2 ;  /* 0x000000341d347211 */ /* 0x000fe200078f10ff */
[----:B--2---:R-:W-:Y:S02]  /*7c80*/  FADD.FTZ R15, R10, R31 ;  /* 0x0000001f0a0f7221 */ /* 0x004fe40000010000 */
[----:B------:R-:W2:Y:S01]  /*7c90*/  SHFL.BFLY PT, R6, R23, 0x1, 0x1f ;  /* 0x0c201f0017067f89 */ /* 0x000ea200000e0000 */
[----:B------:R-:W-:Y:S01]  /*7ca0*/  SHF.R.S32.HI R24, RZ, 0x2, R52 ;  /* 0x00000002ff187819 */ /* 0x000fe20000011434 */
[----:B---3--:R-:W-:Y:S02]  /*7cb0*/  FADD.FTZ R17, R12, R33 ;  /* 0x000000210c117221 */ /* 0x008fe40000010000 */
[----:B------:R-:W3:Y:S01]  /*7cc0*/  SHFL.BFLY PT, R8, R21, 0x1, 0x1f ;  /* 0x0c201f0015087f89 */ /* 0x000ee200000e0000 */
[----:B------:R-:W-:Y:S01]  /*7cd0*/  ISETP.GT.U32.AND P3, PT, R27, 0x3e, PT ;  /* 0x0000003e1b00780c */ /* 0x000fe20003f64070 */
[----:B------:R-:W-:Y:S01]  /*7ce0*/  IMAD R53, R53, 0x60, R24 ;  /* 0x0000006035357824 */ /* 0x000fe200078e0218 */
[----:B------:R-:W-:Y:S01]  /*7cf0*/  ISETP.NE.OR P4, PT, R26, 0x20, P2 ;  /* 0x000000201a00780c */ /* 0x000fe20001785670 */
[----:B----4-:R-:W-:Y:S01]  /*7d00*/  FADD.FTZ R19, R19, R32 ;  /* 0x0000002013137221 */ /* 0x010fe20000010000 */
[----:B------:R-:W4:Y:S01]  /*7d10*/  SHFL.BFLY PT, R10, R7, 0x1, 0x1f ;  /* 0x0c201f00070a7f89 */ /* 0x000f2200000e0000 */
[----:B------:R-:W-:-:S02]  /*7d20*/  ISETP.GT.OR P0, PT, R58, 0x3f, P2 ;  /* 0x0000003f3a00780c */ /* 0x000fc40001704670 */
[----:B------:R-:W-:Y:S01]  /*7d30*/  ISETP.GT.OR P1, PT, R58, 0x1f, P2 ;  /* 0x0000001f3a00780c */ /* 0x000fe20001724670 */
[----:B------:R-:W4:Y:S01]  /*7d40*/  SHFL.BFLY PT, R12, R9, 0x1, 0x1f ;  /* 0x0c201f00090c7f89 */ /* 0x000f2200000e0000 */
[----:B------:R-:W-:Y:S02]  /*7d50*/  FADD.FTZ R0, R3, R0 ;  /* 0x0000000003007221 */ /* 0x000fe40000010000 */
[----:B0-----:R-:W-:Y:S01]  /*7d60*/  FADD.FTZ R25, R25, R2 ;  /* 0x0000000219197221 */ /* 0x001fe20000010000 */
[----:B------:R-:W0:Y:S01]  /*7d70*/  SHFL.BFLY PT, R14, R11, 0x1, 0x1f ;  /* 0x0c201f000b0e7f89 */ /* 0x000e2200000e0000 */
[----:B-1----:R-:W-:-:S03]  /*7d80*/  FADD.FTZ R26, R5, R4 ;  /* 0x00000004051a7221 */ /* 0x002fc60000010000 */
[----:B------:R-:W1:Y:S01]  /*7d90*/  SHFL.BFLY PT, R16, R13, 0x1, 0x1f ;  /* 0x0c201f000d107f89 */ /* 0x000e6200000e0000 */
[----:B--2---:R-:W-:-:S03]  /*7da0*/  FADD.FTZ R27, R23, R6 ;  /* 0x00000006171b7221 */ /* 0x004fc60000010000 */
[----:B------:R-:W2:Y:S01]  /*7db0*/  SHFL.BFLY PT, R18, R15, 0x1, 0x1f ;  /* 0x0c201f000f127f89 */ /* 0x000ea200000e0000 */
[----:B---3--:R-:W-:-:S03]  /*7dc0*/  FADD.FTZ R28, R21, R8 ;  /* 0x00000008151c7221 */ /* 0x008fc60000010000 */
[----:B------:R-:W3:Y:S04]  /*7dd0*/  SHFL.BFLY PT, R20, R17, 0x1, 0x1f ;  /* 0x0c201f0011147f89 */ /* 0x000ee800000e0000 */
[----:B------:R-:W3:Y:S01]  /*7de0*/  SHFL.BFLY PT, R22, R19, 0x1, 0x1f ;  /* 0x0c201f0013167f89 */ /* 0x000ee200000e0000 */
[----:B----4-:R-:W-:-:S03]  /*7df0*/  FADD.FTZ R29, R7, R10 ;  /* 0x0000000a071d7221 */ /* 0x010fc60000010000 */
[----:B------:R-:W-:Y:S01]  /*7e00*/  BAR.SYNC.DEFER_BLOCKING 0x0 ;  /* 0x0000000000007b1d */ /* 0x000fe20000010000 */
[----:B------:R-:W-:Y:S02]  /*7e10*/  FADD.FTZ R30, R9, R12 ;  /* 0x0000000c091e7221 */ /* 0x000fe40000010000 */
[----:B0-----:R-:W-:Y:S02]  /*7e20*/  FADD.FTZ R31, R11, R14 ;  /* 0x0000000e0b1f7221 */ /* 0x001fe40000010000 */
[----:B-1----:R-:W-:Y:S02]  /*7e30*/  FADD.FTZ R32, R13, R16 ;  /* 0x000000100d207221 */ /* 0x002fe40000010000 */
[----:B--2---:R-:W-:Y:S02]  /*7e40*/  FADD.FTZ R33, R15, R18 ;  /* 0x000000120f217221 */ /* 0x004fe40000010000 */
        /* <DEDUP_REMOVED lines=15> */
.L_x_14738:
[----:B------:R-:W-:Y:S05]  /*7f40*/  BSYNC B0 ;  /* 0x0000000000007941 */ /* 0x000fea0003800000 */
.L_x_14737:
        /* <DEDUP_REMOVED lines=27> */
.L_x_14740:
[----:B------:R-:W-:Y:S05]  /*8100*/  BSYNC B0 ;  /* 0x0000000000007941 */ /* 0x000fea0003800000 */
.L_x_14739:
        /* <DEDUP_REMOVED lines=15> */
.L_x_14742:
[----:B------:R-:W-:Y:S05]  /*8200*/  BSYNC B0 ;  /* 0x0000000000007941 */ /* 0x000fea0003800000 */
.L_x_14741:
        /* <DEDUP_REMOVED lines=27> */
.L_x_14744:
[----:B------:R-:W-:Y:S05]  /*83c0*/  BSYNC B0 ;  /* 0x0000000000007941 */ /* 0x000fea0003800000 */
.L_x_14743:
        /* <DEDUP_REMOVED lines=44> */
[C---:B------:R-:W-:Y:S02]  /*8690*/  IADD3 R14, R24.reuse, 0x30, RZ ;  /* 0x00000030180e7810 */ /* 0x040fe40007ffe0ff */
[----:B------:R-:W-:Y:S02]  /*86a0*/  LEA R12, P1, R13, c[0x0][0x170], 0x1 ;  /* 0x00005c000d0c7a11 */ /* 0x000fe400078208ff */
[----:B------:R-:W-:Y:S02]  /*86b0*/  LEA.HI.X R11, R15, c[0x0][0x174], R18, 0x1, P0 ;  /* 0x00005d000f0b7a11 */ /* 0x000fe400000f0c12 */
[----:B------:R-:W-:-:S02]  /*86c0*/  IADD3 R15, R24, 0x38, RZ ;  /* 0x00000038180f7810 */ /* 0x000fc40007ffe0ff */
[----:B------:R-:W-:Y:S02]  /*86d0*/  IADD3 R18, P0, R14, UR4, RZ ;  /* 0x000000040e127c10 */ /* 0x000fe4000ff1e0ff */
        /* <DEDUP_REMOVED lines=53> */
.L_x_14745:
        /* <DEDUP_REMOVED lines=13> */
.L_x_25431:


//--------------------- .text._ZN4vllm25paged_attention_v2_kernelI13__nv_bfloat16S1_Li80ELi32ELi128ELNS_18Fp8KVCacheDataTypeE0ELb1ELi512EEEvPfS3_PT_PKS4_PKT0_SA_ifPKiSC_iPKfiiiSE_SE_iiiii --------------------------
	.section	.text._ZN4vllm25paged_attention_v2_kernelI13__nv_bfloat16S1_Li80ELi32ELi128ELNS_18Fp8KVCacheDataTypeE0ELb1ELi512EEEvPfS3_PT_PKS4_PKT0_SA_ifPKiSC_iPKfiiiSE_SE_iiiii,"ax",@progbits
	.sectioninfo	@"SHI_REGISTERS=127"
	.align	128
        .global         _ZN4vllm25paged_attention_v2_kernelI13__nv_bfloat16S1_Li80ELi32ELi128ELNS_18Fp8KVCacheDataTypeE0ELb1ELi512EEEvPfS3_PT_PKS4_PKT0_SA_ifPKiSC_iPKfiiiSE_SE_iiiii
        .type           _ZN4vllm25paged_attention_v2_kernelI13__nv_bfloat16S1_Li80ELi32ELi128ELNS_18Fp8KVCacheDataTypeE0ELb1ELi512EEEvPfS3_PT_PKS4_PKT0_SA_ifPKiSC_iPKfiiiSE_SE_iiiii,@function
        .size           _ZN4vllm25paged_attention_v2_kernelI13__nv_bfloat16S1_Li80ELi32ELi128ELNS_18Fp8KVCacheDataTypeE0ELb1ELi512EEEvPfS3_PT_PKS4_PKT0_SA_ifPKiSC_iPKfiiiSE_SE_iiiii,(.L_x_25432 - _ZN4vllm25paged_attention_v2_kernelI13__nv_bfloat16S1_Li80ELi32ELi128ELNS_18Fp8KVCacheDataTypeE0ELb1ELi512EEEvPfS3_PT_PKS4_PKT0_SA_ifPKiSC_iPKfiiiSE_SE_iiiii)
        .other          _ZN4vllm25paged_attention_v2_kernelI13__nv_bfloat16S1_Li80ELi32ELi128ELNS_18Fp8KVCacheDataTypeE0ELb1ELi512EEEvPfS3_PT_PKS4_PKT0_SA_ifPKiSC_iPKfiiiSE_SE_iiiii,@"STO_CUDA_ENTRY STV_DEFAULT"
_ZN4vllm25paged_attention_v2_kernelI13__nv_bfloat16S1_Li80ELi32ELi128ELNS_18Fp8KVCacheDataTypeE0ELb1ELi512EEEvPfS3_PT_PKS4_PKT0_SA_ifPKiSC_iPKfiiiSE_SE_iiiii:
.text._ZN4vllm25paged_attention_v2_kernelI13__nv_bfloat16S1_Li80ELi32ELi128ELNS_18Fp8KVCacheDataTypeE0ELb1ELi512EEEvPfS3_PT_PKS4_PKT0_SA_ifPKiSC_iPKfiiiSE_SE_iiiii:
        /* <DEDUP_REMOVED lines=53> */
[----:B------:R-:W-:-:S03]  /*0350*/  IABS R6, R0 ;  /* 0x0000000000067213 */ /* 0x000fc60000000000 */
[----:B------:R-:W-:Y:S01]  /*0360*/  IMAD.HI.U32 R3, R3, R7, R2 ;  /* 0x0000000703037227 */ /* 0x000fe200078e0002 */
[----:B------:R-:W-:-:S03]  /*0370*/  IADD3 R2, R43, 0x1f, RZ ;  /* 0x0000001f2b027810 */ /* 0x000fc60007ffe0ff */
        /* <DEDUP_REMOVED lines=29> */
[----:B------:R-:W-:Y:S01]  /*0550*/  IMAD R4, R32, c[0x0][0x1b8], RZ ;  /* 0x00006e0020047a24 */ /* 0x000fe200078e02ff */
[----:B------:R-:W-:Y:S01]  /*0560*/  BSSY B1, `(.L_x_14748) ;  /* 0x0000024000017945 */ /* 0x000fe20003800000 */
[----:B------:R-:W-:Y:S01]  /*0570*/  IMAD R5, R0, 0x50, RZ ;  /* 0x0000005000057824 */ /* 0x000fe200078e02ff */
[----:B------:R-:W-:Y:S01]  /*0580*/  IADD3 R3, -R42, 0x7f, R3 ;  /* 0x0000007f2a037810 */ /* 0x000fe20007ffe103 */
[----:B------:R-:W-:Y:S01]  /*0590*/  IMAD.MOV.U32 R7, RZ, RZ, R42 ;  /* 0x000000ffff077224 */ /* 0x000fe200078e002a */
[----:B------:R-:W-:Y:S02]  /*05a0*/  SHF.R.S32.HI R9, RZ, 0x1f, R4 ;  /* 0x0000001fff097819 */ /* 0x000fe40000011404 */
[C---:B------:R-:W-:Y:S02]  /*05b0*/  LEA.HI R2, R3.reuse, 0x1, RZ, 0x19 ;  /* 0x0000000103027811 */ /* 0x040fe400078fc8ff */
[----:B------:R-:W-:-:S02]  /*05c0*/  ISETP.GE.U32.AND P0, PT, R3, 0x180, PT ;  /* 0x000001800300780c */ /* 0x000fc40003f06070 */
        /* <DEDUP_REMOVED lines=14> */
.L_x_14750:
        /* <DEDUP_REMOVED lines=15> */
.L_x_14749:
[----:B------:R-:W-:Y:S05]  /*07a0*/  BSYNC B1 ;  /* 0x0000000000017941 */ /* 0x000fea0003800000 */
.L_x_14748:
        /* <DEDUP_REMOVED lines=10> */
.L_x_14751:
        /* <DEDUP_REMOVED lines=28> */
.L_x_14747:
[----:B------:R-:W-:Y:S05]  /*0a10*/  BSYNC B0 ;  /* 0x0000000000007941 */ /* 0x000fea0003800000 */
.L_x_14746:
[----:B------:R-:W-:Y:S01]  /*0a20*/  IABS R10, c[0x0][0x1e4] ;  /* 0x00007900000a7a13 */ /* 0x000fe20000000000 */
[----:B------:R-:W-:Y:S01]  /*0a30*/  IMAD R33, R33, 0x10, R37 ;  /* 0x0000001021217824 */ /* 0x000fe200078e0225 */
[----:B------:R-:W-:Y:S01]  /*0a40*/  IADD3 R4, R43, -0x1, RZ ;  /* 0xffffffff2b047810 */ /* 0x000fe20007ffe0ff */
[----:B------:R-:W-:Y:S01]  /*0a50*/  IMAD R32, R32, c[0x0][0x1a8], RZ ;  /* 0x00006a0020207a24 */ /* 0x000fe200078e02ff */
[----:B------:R-:W0:Y:S01]  /*0a60*/  I2F.RP R5, R10 ;  /* 0x0000000a00057306 */ /* 0x000e220000209400 */
[----:B------:R-:W-:Y:S01]  /*0a70*/  BAR.SYNC.DEFER_BLOCKING 0x0 ;  /* 0x0000000000007b1d */ /* 0x000fe20000010000 */
[----:B------:R-:W-:-:S02]  /*0a80*/  IMAD.MOV.U32 R23, RZ, RZ, -0x800001 ;  /* 0xff7fffffff177424 */ /* 0x000fc400078e00ff */
[----:B------:R-:W-:Y:S01]  /*0a90*/  SHF.R.S32.HI R30, RZ, 0x1f, R32 ;  /* 0x0000001fff1e7819 */ /* 0x000fe20000011420 */
[----:B------:R-:W-:Y:S02]  /*0aa0*/  IMAD.MOV.U32 R29, RZ, RZ, R10 ;  /* 0x000000ffff1d7224 */ /* 0x000fe400078e000a */
[----:B------:R-:W-:Y:S01]  /*0ab0*/  BSSY B0, `(.L_x_14752) ;  /* 0x00001a5000007945 */ /* 0x000fe20003800000 */
[----:B0-----:R-:W0:Y:S02]  /*0ac0*/  MUFU.RCP R5, R5 ;  /* 0x0000000500057308 */ /* 0x001e240000001000 */
[----:B0-----:R-:W-:-:S06]  /*0ad0*/  IADD3 R2, R5, 0xffffffe, RZ ;  /* 0x0ffffffe05027810 */ /* 0x001fcc0007ffe0ff */
[----:B------:R0:W1:Y:S02]  /*0ae0*/  F2I.FTZ.U32.TRUNC.NTZ R3, R2 ;  /* 0x0000000200037305 */ /* 0x000064000021f000 */
[----:B0-----:R-:W-:Y:S02]  /*0af0*/  IMAD.MOV.U32 R2, RZ, RZ, RZ ;  /* 0x000000ffff027224 */ /* 0x001fe400078e00ff */
[----:B-1----:R-:W-:-:S04]  /*0b00*/  IMAD R6, R3, R10, RZ ;  /* 0x0000000a03067224 */ /* 0x002fc800078e02ff */
[----:B------:R-:W-:Y:S01]  /*0b10*/  IMAD.MOV R7, RZ, RZ, -R6 ;  /* 0x000000ffff077224 */ /* 0x000fe200078e0a06 */
[----:B------:R-:W-:Y:S02]  /*0b20*/  IABS R6, R4 ;  /* 0x0000000400067213 */ /* 0x000fe40000000000 */
[----:B------:R-:W-:Y:S01]  /*0b30*/  LOP3.LUT R4, R4, c[0x0][0x1e4], RZ, 0x3c, !PT ;  /* 0x0000790004047a12 */ /* 0x000fe200078e3cff */
[----:B------:R-:W-:-:S03]  /*0b40*/  IMAD.HI.U32 R34, R3, R7, R2 ;  /* 0x0000000703227227 */ /* 0x000fc600078e0002 */
[----:B------:R-:W-:Y:S01]  /*0b50*/  ISETP.GE.AND P2, PT, R4, RZ, PT ;  /* 0x000000ff0400720c */ /* 0x000fe20003f46270 */
        /* <DEDUP_REMOVED lines=23> */
[----:B------:R-:W0:Y:S01]  /*0cd0*/  LDS.128 R16, [RZ] ;  /* 0x00000000ff107984 */ /* 0x000e220000000c00 */
[----:B------:R-:W-:Y:S01]  /*0ce0*/  IMAD R0, R38, c[0x0][0x1c0], RZ ;  /* 0x0000700026007a24 */ /* 0x000fe200078e02ff */
[----:B------:R-:W-:Y:S01]  /*0cf0*/  IADD3 R101, R31, -c[0x0][0x1dc], RZ ;  /* 0x800077001f657a10 */ /* 0x000fe20007ffe0ff */
[C---:B------:R-:W-:Y:S01]  /*0d00*/  IMAD.SHL.U32 R3, R36.reuse, 0x8, RZ ;  /* 0x0000000824037824 */ /* 0x040fe200078e00ff */
[----:B------:R-:W1:Y:S01]  /*0d10*/  LDS.128 R24, [0x10] ;  /* 0x00001000ff187984 */ /* 0x000e620000000c00 */
[----:B------:R-:W-:Y:S01]  /*0d20*/  IMAD.MOV.U32 R104, RZ, RZ, c[0x0][0x1bc] ;  /* 0x00006f00ff687624 */ /* 0x000fe200078e00ff */
[----:B------:R-:W-:Y:S01]  /*0d30*/  IADD3 R102, -R43, 0x1, RZ ;  /* 0x000000012b667810 */ /* 0x000fe20007ffe1ff */
[----:B------:R-:W-:Y:S01]  /*0d40*/  IMAD.IADD R60, R36, 0x1, -R60 ;  /* 0x00000001243c7824 */ /* 0x000fe200078e0a3c */
[----:B------:R-:W2:Y:S01]  /*0d50*/  LDS.128 R20, [0x20] ;  /* 0x00002000ff147984 */ /* 0x000ea20000000c00 */
[----:B------:R-:W-:Y:S01]  /*0d60*/  SHF.R.S32.HI R5, RZ, 0x1f, R3 ;  /* 0x0000001fff057819 */ /* 0x000fe20000011403 */
[----:B------:R-:W-:Y:S01]  /*0d70*/  IMAD.MOV.U32 R103, RZ, RZ, R33 ;  /* 0x000000ffff677224 */ /* 0x000fe200078e0021 */
[----:B------:R-:W-:Y:S01]  /*0d80*/  IADD3 R2, P0, R0, R3, RZ ;  /* 0x0000000300027210 */ /* 0x000fe20007f1e0ff */
[----:B------:R-:W3:Y:S01]  /*0d90*/  LDS.128 R8, [0x30] ;  /* 0x00003000ff087984 */ /* 0x000ee20000000c00 */
[----:B------:R-:W-:-:S02]  /*0da0*/  SHF.R.S32.HI R104, RZ, 0x1f, R104 ;  /* 0x0000001fff687819 */ /* 0x000fc40000011468 */
[----:B------:R-:W-:Y:S01]  /*0db0*/  LEA.HI.X.SX32 R3, R0, R5, 0x1, P0 ;  /* 0x0000000500037211 */ /* 0x000fe200000f0eff */
[----:B------:R-:W-:Y:S04]  /*0dc0*/  LDS.128 R12, [0x40] ;  /* 0x00004000ff0c7984 */ /* 0x000fe80000000c00 */
[----:B------:R-:W-:Y:S01]  /*0dd0*/  LDS.128 R4, [0x50] ;  /* 0x00005000ff047984 */ /* 0x000fe20000000c00 */
        /* <DEDUP_REMOVED lines=8> */
[----:B------:R-:W0:Y:S01]  /*0e60*/  LDS.128 R16, [0x60] ;  /* 0x00006000ff107984 */ /* 0x000e220000000c00 */
[----:B-1----:R-:W-:-:S02]  /*0e70*/  PRMT R50, RZ, 0x5410, R24 ;  /* 0x00005410ff327816 */ /* 0x002fc40000000018 */
[----:B------:R-:W-:Y:S02]  /*0e80*/  PRMT R53, RZ, 0x7610, R24 ;  /* 0x00007610ff357816 */ /* 0x000fe40000000018 */
[--C-:B------:R-:W-:Y:S02]  /*0e90*/  PRMT R52, RZ, 0x5410, R25.reuse ;  /* 0x00005410ff347816 */ /* 0x100fe40000000019 */
[----:B------:R-:W-:Y:S02]  /*0ea0*/  PRMT R55, RZ, 0x7610, R25 ;  /* 0x00007610ff377816 */ /* 0x000fe40000000019 */
[--C-:B------:R-:W-:Y:S02]  /*0eb0*/  PRMT R54, RZ, 0x5410, R26.reuse ;  /* 0x00005410ff367816 */ /* 0x100fe4000000001a */
[----:B------:R-:W-:Y:S02]  /*0ec0*/  PRMT R57, RZ, 0x7610, R26 ;  /* 0x00007610ff397816 */ /* 0x000fe4000000001a */
[----:B------:R-:W-:-:S02]  /*0ed0*/  PRMT R56, RZ, 0x5410, R27 ;  /* 0x00005410ff387816 */ /* 0x000fc4000000001b */
[----:B------:R-:W-:Y:S02]  /*0ee0*/  PRMT R59, RZ, 0x7610, R27 ;  /* 0x00007610ff3b7816 */ /* 0x000fe4000000001b */
[----:B------:R-:W1:Y:S01]  /*0ef0*/  LDS.128 R24, [0x70] ;  /* 0x00007000ff187984 */ /* 0x000e620000000c00 */
[--C-:B--2---:R-:W-:Y:S02]  /*0f00*/  PRMT R58, RZ, 0x5410, R20.reuse ;  /* 0x00005410ff3a7816 */ /* 0x104fe40000000014 */
[----:B------:R-:W-:Y:S02]  /*0f10*/  PRMT R62, RZ, 0x7610, R20 ;  /* 0x00007610ff3e7816 */ /* 0x000fe40000000014 */
[--C-:B------:R-:W-:Y:S02]  /*0f20*/  PRMT R61, RZ, 0x5410, R21.reuse ;  /* 0x00005410ff3d7816 */ /* 0x100fe40000000015 */
[----:B------:R-:W-:Y:S02]  /*0f30*/  PRMT R64, RZ, 0x7610, R21 ;  /* 0x00007610ff407816 */ /* 0x000fe40000000015 */
[----:B------:R-:W-:-:S02]  /*0f40*/  PRMT R63, RZ, 0x5410, R22 ;  /* 0x00005410ff3f7816 */ /* 0x000fc40000000016 */
[----:B------:R-:W-:Y:S02]  /*0f50*/  PRMT R66, RZ, 0x7610, R22 ;  /* 0x00007610ff427816 */ /* 0x000fe40000000016 */
[--C-:B------:R-:W-:Y:S02]  /*0f60*/  PRMT R65, RZ, 0x5410, R23.reuse ;  /* 0x00005410ff417816 */ /* 0x100fe40000000017 */
[----:B------:R-:W-:Y:S02]  /*0f70*/  PRMT R68, RZ, 0x7610, R23 ;  /* 0x00007610ff447816 */ /* 0x000fe40000000017 */
[--C-:B---3--:R-:W-:Y:S01]  /*0f80*/  PRMT R67, RZ, 0x5410, R8.reuse ;  /* 0x00005410ff437816 */ /* 0x108fe20000000008 */
[----:B------:R-:W2:Y:S01]  /*0f90*/  LDS.128 R20, [0x80] ;  /* 0x00008000ff147984 */ /* 0x000ea20000000c00 */
[----:B------:R-:W-:Y:S02]  /*0fa0*/  PRMT R69, RZ, 0x7610, R8 ;  /* 0x00007610ff457816 */ /* 0x000fe40000000008 */
[----:B------:R-:W-:-:S02]  /*0fb0*/  PRMT R70, RZ, 0x5410, R9 ;  /* 0x00005410ff467816 */ /* 0x000fc40000000009 */
[----:B------:R-:W-:Y:S02]  /*0fc0*/  PRMT R72, RZ, 0x7610, R9 ;  /* 0x00007610ff487816 */ /* 0x000fe40000000009 */
[--C-:B------:R-:W-:Y:S02]  /*0fd0*/  PRMT R71, RZ, 0x5410, R10.reuse ;  /* 0x00005410ff477816 */ /* 0x100fe4000000000a */
[----:B------:R-:W-:Y:S02]  /*0fe0*/  PRMT R74, RZ, 0x7610, R10 ;  /* 0x00007610ff4a7816 */ /* 0x000fe4000000000a */
[--C-:B------:R-:W-:Y:S02]  /*0ff0*/  PRMT R73, RZ, 0x5410, R11.reuse ;  /* 0x00005410ff497816 */ /* 0x100fe4000000000b */
[----:B------:R-:W-:Y:S02]  /*1000*/  PRMT R76, RZ, 0x7610, R11 ;  /* 0x00007610ff4c7816 */ /* 0x000fe4000000000b */
[----:B------:R-:W3:Y:S01]  /*1010*/  LDS.128 R8, [0x90] ;  /* 0x00009000ff087984 */ /* 0x000ee20000000c00 */
        /* <DEDUP_REMOVED lines=21> */
[----:B--2---:R-:W-:Y:S02]  /*1170*/  PRMT R96, RZ, 0x5410, R20 ;  /* 0x00005410ff607816 */ /* 0x004fe40000000014 */
[----:B------:R-:W-:Y:S02]  /*1180*/  PRMT R97, RZ, 0x5410, R21 ;  /* 0x00005410ff617816 */ /* 0x000fe40000000015 */
[----:B------:R-:W-:Y:S02]  /*1190*/  PRMT R98, RZ, 0x5410, R22 ;  /* 0x00005410ff627816 */ /* 0x000fe40000000016 */
[----:B------:R-:W-:-:S02]  /*11a0*/  PRMT R99, RZ, 0x5410, R23 ;  /* 0x00005410ff637816 */ /* 0x000fc40000000017 */
[----:B------:R-:W-:Y:S01]  /*11b0*/  PRMT R100, RZ, 0x7610, R23 ;  /* 0x00007610ff647816 */ /* 0x000fe20000000017 */
[----:B------:R-:W-:Y:S01]  /*11c0*/  IMAD.MOV.U32 R23, RZ, RZ, -0x800001 ;  /* 0xff7fffffff177424 */ /* 0x000fe200078e00ff */
[----:B---3--:R-:W-:Y:S02]  /*11d0*/  PRMT R111, RZ, 0x5410, R11 ;  /* 0x00005410ff6f7816 */ /* 0x008fe4000000000b */
        /* <DEDUP_REMOVED lines=21> */
.L_x_14757:
[----:B------:R-:W-:Y:S01]  /*1330*/  IMAD.SHL.U32 R113, R103, 0x20, RZ ;  /* 0x0000002067717824 */ /* 0x000fe200078e00ff */
[----:B------:R-:W-:Y:S01]  /*1340*/  IABS R6, c[0x0][0x1e0] ;  /* 0x0000780000067a13 */ /* 0x000fe20000000000 */
[----:B------:R-:W-:Y:S01]  /*1350*/  BSSY B1, `(.L_x_14754) ;  /* 0x0000116000017945 */ /* 0x000fe20003800000 */
[----:B------:R-:W-:-:S02]  /*1360*/  IABS R10, c[0x0][0x1e4] ;  /* 0x00007900000a7a13 */ /* 0x000fc40000000000 */
[----:B0-----:R-:W-:Y:S01]  /*1370*/  IABS R5, R113 ;  /* 0x0000007100057213 */ /* 0x001fe20000000000 */
[----:B------:R-:W0:Y:S01]  /*1380*/  I2F.RP R9, R6 ;  /* 0x0000000600097306 */ /* 0x000e220000209400 */
[----:B------:R-:W-:-:S03]  /*1390*/  LOP3.LUT R7, R113, c[0x0][0x1e4], RZ, 0x3c, !PT ;  /* 0x0000790071077a12 */ /* 0x000fc600078e3cff */
        /* <DEDUP_REMOVED lines=64> */
[----:B------:R-:W-:Y:S02]  /*17a0*/  PRMT R4, RZ, 0x7610, R120 ;  /* 0x00007610ff047816 */ /* 0x000fe40000000078 */
[----:B------:R-:W2:Y:S03]  /*17b0*/  LDG.E.CONSTANT R120, [R6.64+0x1200] ;  /* 0x0012000a06787981 */ /* 0x000ea6000c1e9900 */
[----:B------:R-:W-:Y:S01]  /*17c0*/  FMUL.FTZ R8, R53, R4 ;  /* 0x0000000435087220 */ /* 0x000fe20000410000 */
[----:B------:R-:W-:-:S05]  /*17d0*/  PRMT R4, RZ, 0x7610, R121 ;  /* 0x00007610ff047816 */ /* 0x000fca0000000079 */
[----:B------:R-:W-:Y:S01]  /*17e0*/  FFMA.FTZ R121, R45, R4, R8 ;  /* 0x000000042d797223 */ /* 0x000fe20000010008 */
[----:B----4-:R-:W-:Y:S01]  /*17f0*/  PRMT R4, RZ, 0x5410, R5 ;  /* 0x00005410ff047816 */ /* 0x010fe20000000005 */
[----:B------:R-:W3:Y:S04]  /*1800*/  LDG.E.CONSTANT R8, [R6.64+0x4] ;  /* 0x0000040a06087981 */ /* 0x000ee8000c1e9900 */
[----:B------:R-:W-:Y:S02]  /*1810*/  FFMA.FTZ R122, R58, R4, R115 ;  /* 0x000000043a7a7223 */ /* 0x000fe40000010073 */
[----:B------:R-:W4:Y:S01]  /*1820*/  LDG.E.CONSTANT R4, [R6.64+0x204] ;  /* 0x0002040a06047981 */ /* 0x000f22000c1e9900 */
[----:B------:R-:W-:-:S03]  /*1830*/  PRMT R5, RZ, 0x7610, R5 ;  /* 0x00007610ff057816 */ /* 0x000fc60000000005 */
[----:B------:R-:W3:Y:S02]  /*1840*/  LDG.E.CONSTANT R115, [R6.64+0x404] ;  /* 0x0004040a06737981 */ /* 0x000ee4000c1e9900 */
[----:B------:R-:W-:Y:S01]  /*1850*/  FFMA.FTZ R124, R62, R5, R121 ;  /* 0x000000053e7c7223 */ /* 0x000fe20000010079 */
[--C-:B------:R-:W-:Y:S02]  /*1860*/  PRMT R5, RZ, 0x5410, R114.reuse ;  /* 0x00005410ff057816 */ /* 0x100fe40000000072 */
[----:B------:R-:W-:-:S03]  /*1870*/  PRMT R114, RZ, 0x7610, R114 ;  /* 0x00007610ff727816 */ /* 0x000fc60000000072 */
[----:B------:R-:W-:Y:S01]  /*1880*/  FFMA.FTZ R122, R67, R5, R122 ;  /* 0x00000005437a7223 */ /* 0x000fe2000001007a */
[--C-:B------:R-:W-:Y:S01]  /*1890*/  PRMT R5, RZ, 0x5410, R9.reuse ;  /* 0x00005410ff057816 */ /* 0x100fe20000000009 */
[----:B------:R-:W-:Y:S01]  /*18a0*/  FFMA.FTZ R114, R69, R114, R124 ;  /* 0x0000007245727223 */ /* 0x000fe2000001007c */
        /* <DEDUP_REMOVED lines=9> */
[----:B------:R-:W-:-:S04]  /*1940*/  FFMA.FTZ R114, R15, R114, R122 ;  /* 0x000000720f727223 */ /* 0x000fc8000001007a */
[----:B------:R-:W-:Y:S01]  /*1950*/  FFMA.FTZ R118, R16, R118, R9 ;  /* 0x0000007610767223 */ /* 0x000fe20000010009 */
[--C-:B------:R-:W-:Y:S01]  /*1960*/  PRMT R9, RZ, 0x5410, R117.reuse ;  /* 0x00005410ff097816 */ /* 0x100fe20000000075 */
[----:B------:R-:W-:Y:S01]  /*1970*/  FFMA.FTZ R114, R87, R119, R114 ;  /* 0x0000007757727223 */ /* 0x000fe20000010072 */
[----:B------:R-:W-:Y:S01]  /*1980*/  PRMT R117, RZ, 0x7610, R117 ;  /* 0x00007610ff757816 */ /* 0x000fe20000000075 */
[----:B------:R-:W3:Y:S02]  /*1990*/  LDG.E.CONSTANT R119, [R6.64+0xa04] ;  /* 0x000a040a06777981 */ /* 0x000ee4000c1e9900 */
[----:B------:R-:W-:Y:S01]  /*19a0*/  FFMA.FTZ R9, R19, R9, R114 ;  /* 0x0000000913097223 */ /* 0x000fe20000010072 */
[----:B------:R-:W-:Y:S01]  /*19b0*/  PRMT R114, RZ, 0x5410, R116 ;  /* 0x00005410ff727816 */ /* 0x000fe20000000074 */
[----:B------:R-:W-:Y:S01]  /*19c0*/  FFMA.FTZ R117, R93, R117, R118 ;  /* 0x000000755d757223 */ /* 0x000fe20000010076 */
[----:B------:R-:W-:Y:S01]  /*19d0*/  PRMT R116, RZ, 0x7610, R116 ;  /* 0x00007610ff747816 */ /* 0x000fe20000000074 */
[----:B------:R-:W3:Y:S02]  /*19e0*/  LDG.E.CONSTANT R118, [R6.64+0xc04] ;  /* 0x000c040a06767981 */ /* 0x000ee4000c1e9900 */
[----:B------:R-:W-:-:S02]  /*19f0*/  FFMA.FTZ R114, R96, R114, R9 ;  /* 0x0000007260727223 */ /* 0x000fc40000010009 */
[----:B------:R-:W-:Y:S02]  /*1a00*/  FFMA.FTZ R117, R20, R116, R117 ;  /* 0x0000007414757223 */ /* 0x000fe40000010075 */
[----:B------:R-:W3:Y:S01]  /*1a10*/  LDG.E.CONSTANT R116, [R6.64+0x1004] ;  /* 0x0010040a06747981 */ /* 0x000ee2000c1e9900 */
[--C-:B--2---:R-:W-:Y:S02]  /*1a20*/  PRMT R9, RZ, 0x5410, R120.reuse ;  /* 0x00005410ff097816 */ /* 0x104fe40000000078 */
[----:B------:R-:W-:-:S05]  /*1a30*/  PRMT R120, RZ, 0x7610, R120 ;  /* 0x00007610ff787816 */ /* 0x000fca0000000078 */
[----:B------:R-:W-:Y:S02]  /*1a40*/  FFMA.FTZ R117, R106, R120, R117 ;  /* 0x000000786a757223 */ /* 0x000fe40000010075 */
[----:B------:R-:W2:Y:S01]  /*1a50*/  LDG.E.CONSTANT R120, [R6.64+0x804] ;  /* 0x0008040a06787981 */ /* 0x000ea2000c1e9900 */
[----:B------:R-:W-:-:S04]  /*1a60*/  FFMA.FTZ R114, R105, R9, R114 ;  /* 0x0000000969727223 */ /* 0x000fc80000010072 */
[----:B------:R-:W-:Y:S02]  /*1a70*/  FADD.FTZ R114, R114, R117 ;  /* 0x0000007572727221 */ /* 0x000fe40000010000 */
[----:B------:R-:W2:Y:S01]  /*1a80*/  LDG.E.CONSTANT R117, [R6.64+0xe04] ;  /* 0x000e040a06757981 */ /* 0x000ea2000c1e9900 */
[----:B----4-:R-:W-:-:S05]  /*1a90*/  PRMT R9, RZ, 0x5410, R4 ;  /* 0x00005410ff097816 */ /* 0x010fca0000000004 */
[----:B------:R-:W-:Y:S01]  /*1aa0*/  FMUL.FTZ R122, R52, R9 ;  /* 0x00000009347a7220 */ /* 0x000fe20000410000 */
[----:B---3--:R-:W-:-:S05]  /*1ab0*/  PRMT R9, RZ, 0x5410, R8 ;  /* 0x00005410ff097816 */ /* 0x008fca0000000008 */
[----:B------:R-:W-:Y:S02]  /*1ac0*/  FFMA.FTZ R122, R44, R9, R122 ;  /* 0x000000092c7a7223 */ /* 0x000fe4000001007a */
[----:B------:R-:W3:Y:S01]  /*1ad0*/  LDG.E.CONSTANT R9, [R6.64+0x1204] ;  /* 0x0012040a06097981 */ /* 0x000ee2000c1e9900 */
[----:B------:R-:W-:Y:S02]  /*1ae0*/  PRMT R4, RZ, 0x7610, R4 ;  /* 0x00007610ff047816 */ /* 0x000fe40000000004 */
[----:B------:R-:W-:-:S03]  /*1af0*/  PRMT R8, RZ, 0x7610, R8 ;  /* 0x00007610ff087816 */ /* 0x000fc60000000008 */
[----:B------:R-:W-:-:S04]  /*1b00*/  FMUL.FTZ R4, R55, R4 ;  /* 0x0000000437047220 */ /* 0x000fc80000410000 */
[----:B------:R-:W-:Y:S01]  /*1b10*/  FFMA.FTZ R121, R47, R8, R4 ;  /* 0x000000082f797223 */ /* 0x000fe20000010004 */
[--C-:B------:R-:W-:Y:S01]  /*1b20*/  PRMT R4, RZ, 0x5410, R115.reuse ;  /* 0x00005410ff047816 */ /* 0x100fe20000000073 */
[----:B------:R-:W4:Y:S01]  /*1b30*/  LDG.E.CONSTANT R8, [R6.64+0x208] ;  /* 0x0002080a06087981 */ /* 0x000f22000c1e9900 */
[----:B------:R-:W-:-:S03]  /*1b40*/  PRMT R115, RZ, 0x7610, R115 ;  /* 0x00007610ff737816 */ /* 0x000fc60000000073 */
[----:B------:R-:W-:Y:S01]  /*1b50*/  FFMA.FTZ R123, R61, R4, R122 ;  /* 0x000000043d7b7223 */ /* 0x000fe2000001007a */
[----:B------:R-:W-:Y:S01]  /*1b60*/  PRMT R4, RZ, 0x5410, R5 ;  /* 0x00005410ff047816 */ /* 0x000fe20000000005 */
[----:B------:R-:W-:Y:S01]  /*1b70*/  FFMA.FTZ R115, R64, R115, R121 ;  /* 0x0000007340737223 */ /* 0x000fe20000010079 */
[----:B------:R-:W-:-:S03]  /*1b80*/  PRMT R5, RZ, 0x7610, R5 ;  /* 0x00007610ff057816 */ /* 0x000fc60000000005 */
[----:B------:R-:W-:Y:S02]  /*1b90*/  FFMA.FTZ R123, R70, R4, R123 ;  /* 0x00000004467b7223 */ /* 0x000fe4000001007b */
[----:B------:R-:W-:Y:S01]  /*1ba0*/  FFMA.FTZ R5, R72, R5, R115 ;  /* 0x0000000548057223 */ /* 0x000fe20000010073 */
[----:B------:R-:W4:Y:S01]  /*1bb0*/  LDG.E.CONSTANT R4, [R6.64+0x8] ;  /* 0x0000080a06047981 */ /* 0x000f22000c1e9900 */
[--C-:B--2---:R-:W-:Y:S02]  /*1bc0*/  PRMT R115, RZ, 0x5410, R120.reuse ;  /* 0x00005410ff737816 */ /* 0x104fe40000000078 */
        /* <DEDUP_REMOVED lines=8> */
[----:B------:R-:W-:Y:S01]  /*1c50*/  PRMT R118, RZ, 0x7610, R118 ;  /* 0x00007610ff767816 */ /* 0x000fe20000000076 */
[----:B------:R-:W2:Y:S04]  /*1c60*/  LDG.E.CONSTANT R119, [R6.64+0x608] ;  /* 0x0006080a06777981 */ /* 0x000ea8000c1e9900 */
        /* <DEDUP_REMOVED lines=8> */
[----:B------:R-:W2:Y:S02]  /*1cf0*/  LDG.E.CONSTANT R117, [R6.64+0xa08] ;  /* 0x000a080a06757981 */ /* 0x000ea4000c1e9900 */
[----:B------:R-:W-:Y:S02]  /*1d00*/  FFMA.FTZ R118, R97, R5, R118 ;  /* 0x0000000561767223 */ /* 0x000fe40000010076 */
[----:B------:R-:W-:Y:S02]  /*1d10*/  FFMA.FTZ R5, R21, R116, R120 ;  /* 0x0000007415057223 */ /* 0x000fe40000010078 */
[----:B------:R-:W2:Y:S01]  /*1d20*/  LDG.E.CONSTANT R120, [R6.64+0x408] ;  /* 0x0004080a06787981 */ /* 0x000ea2000c1e9900 */
[----:B---3--:R-:W-:-:S03]  /*1d30*/  PRMT R115, RZ, 0x5410, R9 ;  /* 0x00005410ff737816 */ /* 0x008fc60000000009 */
[----:B------:R-:W3:Y:S02]  /*1d40*/  LDG.E.CONSTANT R116, [R6.64+0xc08] ;  /* 0x000c080a06747981 */ /* 0x000ee4000c1e9900 */
[----:B------:R-:W-:Y:S02]  /*1d50*/  FFMA.FTZ R121, R107, R115, R118 ;  /* 0x000000736b797223 */ /* 0x000fe40000010076 */
[----:B------:R-:W3:Y:S04]  /*1d60*/  LDG.E.CONSTANT R118, [R6.64+0x808] ;  /* 0x0008080a06767981 */ /* 0x000ee8000c1e9900 */
[----:B------:R-:W3:Y:S01]  /*1d70*/  LDG.E.CONSTANT R115, [R6.64+0xe08] ;  /* 0x000e080a06737981 */ /* 0x000ee2000c1e9900 */
[----:B------:R-:W-:Y:S01]  /*1d80*/  PRMT R9, RZ, 0x7610, R9 ;  /* 0x00007610ff097816 */ /* 0x000fe20000000009 */
[----:B------:R-:W-:-:S04]  /*1d90*/  FADD.FTZ R114, R121, R114 ;  /* 0x0000007279727221 */ /* 0x000fc80000010000 */
[----:B------:R-:W-:Y:S02]  /*1da0*/  FFMA.FTZ R5, R108, R9, R5 ;  /* 0x000000096c057223 */ /* 0x000fe40000010005 */
[----:B------:R-:W3:Y:S02]  /*1db0*/  LDG.E.CONSTANT R9, [R6.64+0x1008] ;  /* 0x0010080a06097981 */ /* 0x000ee4000c1e9900 */
[----:B------:R-:W-:Y:S02]  /*1dc0*/  FADD.FTZ R5, R5, R114 ;  /* 0x0000007205057221 */ /* 0x000fe40000010000 */
[----:B------:R-:W3:Y:S01]  /*1dd0*/  LDG.E.CONSTANT R114, [R6.64+0x1208] ;  /* 0x0012080a06727981 */ /* 0x000ee2000c1e9900 */
[--C-:B----4-:R-:W-:Y:S02]  /*1de0*/  PRMT R121, RZ, 0x5410, R8.reuse ;  /* 0x00005410ff797816 */ /* 0x110fe40000000008 */
[----:B------:R-:W-:-:S03]  /*1df0*/  PRMT R8, RZ, 0x7610, R8 ;  /* 0x00007610ff087816 */ /* 0x000fc60000000008 */
[----:B------:R-:W-:Y:S01]  /*1e00*/  FMUL.FTZ R122, R54, R121 ;  /* 0x00000079367a7220 */ /* 0x000fe20000410000 */
[--C-:B------:R-:W-:Y:S01]  /*1e10*/  PRMT R121, RZ, 0x5410, R4.reuse ;  /* 0x00005410ff797816 */ /* 0x100fe20000000004 */
[----:B------:R-:W-:Y:S01]  /*1e20*/  FMUL.FTZ R8, R57, R8 ;  /* 0x0000000839087220 */ /* 0x000fe20000410000 */
[----:B------:R-:W-:-:S03]  /*1e30*/  PRMT R4, RZ, 0x7610, R4 ;  /* 0x00007610ff047816 */ /* 0x000fc60000000004 */
[----:B------:R-:W-:Y:S02]  /*1e40*/  FFMA.FTZ R122, R46, R121, R122 ;  /* 0x000000792e7a7223 */ /* 0x000fe4000001007a */
[----:B------:R-:W-:Y:S01]  /*1e50*/  FFMA.FTZ R121, R49, R4, R8 ;  /* 0x0000000431797223 */ /* 0x000fe20000010008 */
[--C-:B--2---:R-:W-:Y:S02]  /*1e60*/  PRMT R8, RZ, 0x5410, R119.reuse ;  /* 0x00005410ff087816 */ /* 0x104fe40000000077 */
[----:B------:R-:W-:Y:S02]  /*1e70*/  PRMT R119, RZ, 0x7610, R119 ;  /* 0x00007610ff777816 */ /* 0x000fe40000000077 */
[--C-:B------:R-:W-:Y:S02]  /*1e80*/  PRMT R4, RZ, 0x5410, R120.reuse ;  /* 0x00005410ff047816 */ /* 0x100fe40000000078 */
[----:B------:R-:W-:-:S03]  /*1e90*/  PRMT R120, RZ, 0x7610, R120 ;  /* 0x00007610ff787816 */ /* 0x000fc60000000078 */
[----:B------:R-:W-:Y:S02]  /*1ea0*/  FFMA.FTZ R4, R63, R4, R122 ;  /* 0x000000043f047223 */ /* 0x000fe4000001007a */
[----:B------:R-:W-:Y:S02]  /*1eb0*/  FFMA.FTZ R121, R66, R120, R121 ;  /* 0x0000007842797223 */ /* 0x000fe40000010079 */
[----:B------:R-:W-:Y:S01]  /*1ec0*/  FFMA.FTZ R4, R71, R8, R4 ;  /* 0x0000000847047223 */ /* 0x000fe20000010004 */
[----:B------:R-:W2:Y:S01]  /*1ed0*/  LDG.E.CONSTANT R120, [R6.64+0x20c] ;  /* 0x00020c0a06787981 */ /* 0x000ea2000c1e9900 */
[----:B------:R-:W-:Y:S01]  /*1ee0*/  FFMA.FTZ R8, R74, R119, R121 ;  /* 0x000000774a087223 */ /* 0x000fe20000010079 */
[--C-:B---3--:R-:W-:Y:S02]  /*1ef0*/  PRMT R119, RZ, 0x5410, R118.reuse ;  /* 0x00005410ff777816 */ /* 0x108fe40000000076 */
[----:B------:R-:W-:-:S03]  /*1f00*/  PRMT R118, RZ, 0x7610, R118 ;  /* 0x00007610ff767816 */ /* 0x000fc60000000076 */
[----:B------:R-:W-:Y:S02]  /*1f10*/  FFMA.FTZ R4, R13, R119, R4 ;  /* 0x000000770d047223 */ /* 0x000fe40000010004 */
[----:B------:R-:W-:Y:S01]  /*1f20*/  FFMA.FTZ R119, R79, R118, R8 ;  /* 0x000000764f777223 */ /* 0x000fe20000010008 */
[--C-:B------:R-:W-:Y:S01]  /*1f30*/  PRMT R8, RZ, 0x5410, R117.reuse ;  /* 0x00005410ff087816 */ /* 0x100fe20000000075 */
[----:B------:R2:W3:Y:S01]  /*1f40*/  LDG.E.CONSTANT R118, [R6.64+0xc] ;  /* 0x00000c0a06767981 */ /* 0x0004e2000c1e9900 */
        /* <DEDUP_REMOVED lines=8> */
[----:B------:R2:W4:Y:S01]  /*1fd0*/  LDG.E.CONSTANT R116, [R6.64+0x60c] ;  /* 0x00060c0a06747981 */ /* 0x000522000c1e9900 */
[----:B------:R-:W-:-:S05]  /*1fe0*/  PRMT R115, RZ, 0x7610, R115 ;  /* 0x00007610ff737816 */ /* 0x000fca0000000073 */
[----:B------:R-:W-:Y:S02]  /*1ff0*/  FFMA.FTZ R121, R26, R115, R117 ;  /* 0x000000731a797223 */ /* 0x000fe40000010075 */
[----:B------:R2:W4:Y:S04]  /*2000*/  LDG.E.CONSTANT R117, [R6.64+0x40c] ;  /* 0x00040c0a06757981 */ /* 0x000528000c1e9900 */
[----:B------:R2:W4:Y:S01]  /*2010*/  LDG.E.CONSTANT R115, [R6.64+0x80c] ;  /* 0x00080c0a06737981 */ /* 0x000522000c1e9900 */
[----:B------:R-:W-:Y:S01]  /*2020*/  FFMA.FTZ R119, R25, R8, R4 ;  /* 0x0000000819777223 */ /* 0x000fe20000010004 */
[--C-:B------:R-:W-:Y:S02]  /*2030*/  PRMT R4, RZ, 0x5410, R9.reuse ;  /* 0x00005410ff047816 */ /* 0x100fe40000000009 */
[----:B------:R2:W4:Y:S01]  /*2040*/  LDG.E.CONSTANT R8, [R6.64+0xa0c] ;  /* 0x000a0c0a06087981 */ /* 0x000522000c1e9900 */
[----:B------:R-:W-:-:S02]  /*2050*/  PRMT R9, RZ, 0x7610, R9 ;  /* 0x00007610ff097816 */ /* 0x000fc40000000009 */
[----:B------:R-:W-:Y:S01]  /*2060*/  FFMA.FTZ R122, R98, R4, R119 ;  /* 0x00000004627a7223 */ /* 0x000fe20000010077 */
[--C-:B------:R-:W-:Y:S01]  /*2070*/  PRMT R119, RZ, 0x5410, R114.reuse ;  /* 0x00005410ff777816 */ /* 0x100fe20000000072 */
[----:B------:R2:W4:Y:S01]  /*2080*/  LDG.E.CONSTANT R4, [R6.64+0xc0c] ;  /* 0x000c0c0a06047981 */ /* 0x000522000c1e9900 */
[----:B------:R-:W-:Y:S01]  /*2090*/  PRMT R114, RZ, 0x7610, R114 ;  /* 0x00007610ff727816 */ /* 0x000fe20000000072 */
[----:B------:R-:W-:-:S04]  /*20a0*/  FFMA.FTZ R9, R22, R9, R121 ;  /* 0x0000000916097223 */ /* 0x000fc80000010079 */
[----:B------:R-:W-:Y:S02]  /*20b0*/  FFMA.FTZ R121, R110, R114, R9 ;  /* 0x000000726e797223 */ /* 0x000fe40000010009 */
[----:B------:R2:W4:Y:S04]  /*20c0*/  LDG.E.CONSTANT R114, [R6.64+0xe0c] ;  /* 0x000e0c0a06727981 */ /* 0x000528000c1e9900 */
[----:B------:R2:W4:Y:S01]  /*20d0*/  LDG.E.CONSTANT R9, [R6.64+0x100c] ;  /* 0x00100c0a06097981 */ /* 0x000522000c1e9900 */
[----:B------:R-:W-:-:S03]  /*20e0*/  FFMA.FTZ R122, R109, R119, R122 ;  /* 0x000000776d7a7223 */ /* 0x000fc6000001007a */
[----:B------:R2:W4:Y:S01]  /*20f0*/  LDG.E.CONSTANT R119, [R6.64+0x120c] ;  /* 0x00120c0a06777981 */ /* 0x000522000c1e9900 */
[----:B------:R-:W-:-:S04]  /*2100*/  FADD.FTZ R122, R122, R5 ;  /* 0x000000057a7a7221 */ /* 0x000fc80000010000 */
[----:B------:R-:W-:Y:S02]  /*2110*/  FADD.FTZ R5, R121, R122 ;  /* 0x0000007a79057221 */ /* 0x000fe40000010000 */
[----:B------:R-:W-:Y:S01]  /*2120*/  IMAD.IADD R113, R36, 0x1, R113 ;  /* 0x0000000124717824 */ /* 0x000fe200078e0271 */
[----:B-----5:R-:W-:Y:S02]  /*2130*/  FSETP.NEU.FTZ.AND P0, PT, R41, RZ, PT ;  /* 0x000000ff2900720b */ /* 0x020fe40003f1d000 */
[--C-:B--2---:R-:W-:Y:S02]  /*2140*/  PRMT R7, RZ, 0x5410, R120.reuse ;  /* 0x00005410ff077816 */ /* 0x104fe40000000078 */
[----:B------:R-:W-:-:S03]  /*2150*/  PRMT R120, RZ, 0x7610, R120 ;  /* 0x00007610ff787816 */ /* 0x000fc60000000078 */
[----:B------:R-:W-:Y:S02]  /*2160*/  FMUL.FTZ R121, R56, R7 ;  /* 0x0000000738797220 */ /* 0x000fe40000410000 */
[----:B------:R-:W-:Y:S01]  /*2170*/  FMUL.FTZ R122, R59, R120 ;  /* 0x000000783b7a7220 */ /* 0x000fe20000410000 */
[----:B---3--:R-:W-:-:S05]  /*2180*/  PRMT R7, RZ, 0x5410, R118 ;  /* 0x00005410ff077816 */ /* 0x008fca0000000076 */
[----:B------:R-:W-:Y:S01]  /*2190*/  FFMA.FTZ R120, R48, R7, R121 ;  /* 0x0000000730787223 */ /* 0x000fe20000010079 */
[----:B------:R-:W-:Y:S02]  /*21a0*/  PRMT R118, RZ, 0x7610, R118 ;  /* 0x00007610ff767816 */ /* 0x000fe40000000076 */
[----:B----4-:R-:W-:Y:S02]  /*21b0*/  PRMT R7, RZ, 0x5410, R116 ;  /* 0x00005410ff077816 */ /* 0x010fe40000000074 */
[----:B------:R-:W-:-:S05]  /*21c0*/  PRMT R6, RZ, 0x5410, R117 ;  /* 0x00005410ff067816 */ /* 0x000fca0000000075 */
[----:B------:R-:W-:Y:S01]  /*21d0*/  FFMA.FTZ R6, R65, R6, R120 ;  /* 0x0000000641067223 */ /* 0x000fe20000010078 */
[----:B------:R-:W-:Y:S01]  /*21e0*/  PRMT R117, RZ, 0x7610, R117 ;  /* 0x00007610ff757816 */ /* 0x000fe20000000075 */
        /* <DEDUP_REMOVED lines=17> */
[----:B------:R-:W-:Y:S01]  /*2300*/  IMAD.IADD R6, R102, 0x1, R113 ;  /* 0x0000000166067824 */ /* 0x000fe200078e0271 */
[----:B------:R-:W-:Y:S01]  /*2310*/  PRMT R114, RZ, 0x7610, R114 ;  /* 0x00007610ff727816 */ /* 0x000fe20000000072 */
[----:B------:R-:W-:Y:S02]  /*2320*/  FFMA.FTZ R4, R92, R4, R115 ;  /* 0x000000045c047223 */ /* 0x000fe40000010073 */
[----:B------:R-:W-:Y:S02]  /*2330*/  FFMA.FTZ R8, R95, R7, R8 ;  /* 0x000000075f087223 */ /* 0x000fe40000010008 */
[----:B------:R-:W0:Y:S01]  /*2340*/  I2F R6, R6 ;  /* 0x0000000600067306 */ /* 0x000e220000201400 */
[----:B------:R-:W-:Y:S01]  /*2350*/  FFMA.FTZ R7, R27, R114, R4 ;  /* 0x000000721b077223 */ /* 0x000fe20000010004 */
[----:B------:R-:W-:-:S02]  /*2360*/  PRMT R4, RZ, 0x5410, R9 ;  /* 0x00005410ff047816 */ /* 0x000fc40000000009 */
[----:B------:R-:W-:-:S03]  /*2370*/  PRMT R9, RZ, 0x7610, R9 ;  /* 0x00007610ff097816 */ /* 0x000fc60000000009 */
[----:B------:R-:W-:Y:S02]  /*2380*/  FFMA.FTZ R4, R99, R4, R8 ;  /* 0x0000000463047223 */ /* 0x000fe40000010008 */
[----:B------:R-:W-:Y:S01]  /*2390*/  FFMA.FTZ R8, R100, R9, R7 ;  /* 0x0000000964087223 */ /* 0x000fe20000010007 */
[--C-:B------:R-:W-:Y:S02]  /*23a0*/  PRMT R7, RZ, 0x5410, R119.reuse ;  /* 0x00005410ff077816 */ /* 0x100fe40000000077 */
        /* <DEDUP_REMOVED lines=14> */
.L_x_14755:
[----:B------:R-:W-:-:S05]  /*2490*/  IMAD.MOV.U32 R5, RZ, RZ, -0x800001 ;  /* 0xff7fffffff057424 */ /* 0x000fca00078e00ff */
[----:B------:R0:W-:Y:S02]  /*24a0*/  STS [R112], R5 ;  /* 0x0000000570007388 */ /* 0x0001e40000000800 */
.L_x_14756:
[----:B------:R-:W-:Y:S05]  /*24b0*/  BSYNC B1 ;  /* 0x0000000000017941 */ /* 0x000fea0003800000 */
.L_x_14754:
[----:B------:R-:W-:-:S04]  /*24c0*/  IADD3 R103, R103, 0x4, RZ ;  /* 0x0000000467677810 */ /* 0x000fc80007ffe0ff */
[----:B------:R-:W-:-:S13]  /*24d0*/  ISETP.GE.AND P0, PT, R103, R40, PT ;  /* 0x000000286700720c */ /* 0x000fda0003f06270 */
[----:B------:R-:W-:Y:S01]  /*24e0*/  @P0 CALL.REL.NOINC `(.L_x_14753) ;  /* 0x0000001000000944 */ /* 0x000fe20003c00000 */
[----:B------:R-:W-:Y:S05]  /*24f0*/  BRA `(.L_x_14757) ;  /* 0xffffee3000007947 */ /* 0x000fea000383ffff */
.L_x_14753:
[----:B------:R-:W-:Y:S05]  /*2500*/  BSYNC B0 ;  /* 0x0000000000007941 */ /* 0x000fea0003800000 */
.L_x_14752:
        /* <DEDUP_REMOVED lines=45> */
.L_x_14762:
        /* <DEDUP_REMOVED lines=11> */
.L_x_14761:
[----:B------:R-:W-:Y:S05]  /*2890*/  BSYNC B1 ;  /* 0x0000000000017941 */ /* 0x000fea0003800000 */
.L_x_14760:
        /* <DEDUP_REMOVED lines=10> */
.L_x_14765:
        /* <DEDUP_REMOVED lines=22> */
[----:B-----5:R-:W2:Y:S01]  /*2aa0*/  LDS R41, [R2+0x1600] ;  /* 0x0016000002297984 */ /* 0x020ea20000000800 */
        /* <DEDUP_REMOVED lines=77> */
.L_x_14764:
[----:B------:R-:W-:Y:S05]  /*2f80*/  BSYNC B1 ;  /* 0x0000000000017941 */ /* 0x000fea0003800000 */
.L_x_14763:
        /* <DEDUP_REMOVED lines=55> */
.L_x_14767:
[----:B------:R-:W-:Y:S05]  /*3300*/  BSYNC B1 ;  /* 0x0000000000017941 */ /* 0x000fea0003800000 */
.L_x_14766:
        /* <DEDUP_REMOVED lines=26> */
.L_x_14759:
[----:B------:R-:W-:Y:S05]  /*34b0*/  BSYNC B0 ;  /* 0x0000000000007941 */ /* 0x000fea0003800000 */
.L_x_14758:
        /* <DEDUP_REMOVED lines=45> */
.L_x_14772:
        /* <DEDUP_REMOVED lines=8> */
.L_x_14771:
[----:B------:R-:W-:Y:S05]  /*3810*/  BSYNC B1 ;  /* 0x0000000000017941 */ /* 0x000fea0003800000 */
.L_x_14770:
        /* <DEDUP_REMOVED lines=9> */
[----:B-----5:R-:W-:Y:S02]  /*38b0*/  IADD3 R41, R35, -0x600, RZ ;  /* 0xfffffa0023297810 */ /* 0x020fe40007ffe0ff */
.L_x_14775:
        /* <DEDUP_REMOVED lines=52> */
.L_x_14774:
[----:B------:R-:W-:Y:S05]  /*3c00*/  BSYNC B1 ;  /* 0x0000000000017941 */ /* 0x000fea0003800000 */
.L_x_14773:
        /* <DEDUP_REMOVED lines=31> */
.L_x_14777:
[----:B------:R-:W-:Y:S05]  /*3e00*/  BSYNC B1 ;  /* 0x0000000000017941 */ /* 0x000fea0003800000 */
.L_x_14776:
        /* <DEDUP_REMOVED lines=14> */
.L_x_14769:
[----:B------:R-:W-:Y:S05]  /*3ef0*/  BSYNC B0 ;  /* 0x0000000000007941 */ /* 0x000fea0003800000 */
.L_x_14768:
        /* <DEDUP_REMOVED lines=32> */
.L_x_14779:
[----:B------:R-:W-:Y:S05]  /*4100*/  BSYNC B0 ;  /* 0x0000000000007941 */ /* 0x000fea0003800000 */
.L_x_14778:
[----:B------:R-:W-:Y:S01]  /*4110*/  BSSY B1, `(.L_x_14780) ;  /* 0x00002e0000017945 */ /* 0x000fe20003800000 */
[----:B------:R-:W-:Y:S05]  /*4120*/  @!P1 BRA `(.L_x_14781) ;  /* 0x0000008000009947 */ /* 0x000fea0003800000 */
[----:B------:R-:W-:Y:S01]  /*4130*/  CS2R R22, SRZ ;  /* 0x0000000000167805 */ /* 0x000fe2000001ff00 */
[----:B------:R-:W-:Y:S01]  /*4140*/  IMAD.MOV.U32 R21, RZ, RZ, RZ ;  /* 0x000000ffff157224 */ /* 0x000fe200078e00ff */
[----:B------:R-:W-:Y:S01]  /*4150*/  CS2R R24, SRZ ;  /* 0x0000000000187805 */ /* 0x000fe2000001ff00 */
[----:B------:R-:W-:Y:S01]  /*4160*/  IMAD.MOV.U32 R19, RZ, RZ, RZ ;  /* 0x000000ffff137224 */ /* 0x000fe200078e00ff */
[----:B01----:R-:W-:Y:S01]  /*4170*/  CS2R R26, SRZ ;  /* 0x00000000001a7805 */ /* 0x003fe2000001ff00 */
[----:B------:R-:W-:-:S02]  /*4180*/  IMAD.MOV.U32 R30, RZ, RZ, RZ ;  /* 0x000000ffff1e7224 */ /* 0x000fc400078e00ff */
[----:B------:R-:W-:Y:S01]  /*4190*/  IMAD.MOV.U32 R29, RZ, RZ, RZ ;  /* 0x000000ffff1d7224 */ /* 0x000fe200078e00ff */
[----:B------:R-:W-:Y:S05]  /*41a0*/  BRA `(.L_x_14782) ;  /* 0x00002d6000007947 */ /* 0x000fea0003800000 */
.L_x_14781:
        /* <DEDUP_REMOVED lines=8> */
[----:B------:R-:W-:Y:S01]  /*4230*/  CS2R R22, SRZ ;  /* 0x0000000000167805 */ /* 0x000fe2000001ff00 */
[----:B------:R-:W-:Y:S01]  /*4240*/  LEA R0, P0, R11, c[0x0][0x198], 0x2 ;  /* 0x000066000b007a11 */ /* 0x000fe200078010ff */
[----:B------:R-:W-:Y:S01]  /*4250*/  IMAD.MOV.U32 R21, RZ, RZ, RZ ;  /* 0x000000ffff157224 */ /* 0x000fe200078e00ff */
[----:B------:R-:W-:Y:S01]  /*4260*/  IADD3 R31, R31, -c[0x0][0x1dc], RZ ;  /* 0x800077001f1f7a10 */ /* 0x000fe20007ffe0ff */
[----:B------:R-:W-:Y:S01]  /*4270*/  CS2R R24, SRZ ;  /* 0x0000000000187805 */ /* 0x000fe2000001ff00 */
[----:B------:R-:W-:Y:S01]  /*4280*/  LEA.HI.X R11, R11, c[0x0][0x19c], R30, 0x2, P0 ;  /* 0x000067000b0b7a11 */ /* 0x000fe200000f141e */
[----:B-1----:R-:W-:Y:S01]  /*4290*/  CS2R R26, SRZ ;  /* 0x00000000001a7805 */ /* 0x002fe2000001ff00 */
[----:B------:R-:W-:Y:S01]  /*42a0*/  IMAD.MOV.U32 R30, RZ, RZ, RZ ;  /* 0x000000ffff1e7224 */ /* 0x000fe200078e00ff */
[----:B0-----:R-:W0:Y:S01]  /*42b0*/  MUFU.RCP R2, R2 ;  /* 0x0000000200027308 */ /* 0x001e220000001000 */
[----:B------:R-:W-:Y:S01]  /*42c0*/  IMAD.MOV.U32 R29, RZ, RZ, RZ ;  /* 0x000000ffff1d7224 */ /* 0x000fe200078e00ff */
        /* <DEDUP_REMOVED lines=18> */
[----:B------:R-:W-:Y:S01]  /*43f0*/  IADD3 R44, R32, 0x200, RZ ;  /* 0x00000200202c7810 */ /* 0x000fe20007ffe0ff */
[----:B------:R-:W-:Y:S01]  /*4400*/  IMAD R52, R52, 0x40, R2 ;  /* 0x0000004034347824 */ /* 0x000fe200078e0202 */
[----:B-----5:R-:W-:Y:S02]  /*4410*/  LEA R41, R2, 0xd0, 0x5 ;  /* 0x000000d002297811 */ /* 0x020fe400078e28ff */
[----:B------:R-:W-:Y:S01]  /*4420*/  IADD3 R45, R32, 0x300, RZ ;  /* 0x00000300202d7810 */ /* 0x000fe20007ffe0ff */
[----:B------:R-:W-:Y:S01]  /*4430*/  IMAD.SHL.U32 R52, R52, 0x8, RZ ;  /* 0x0000000834347824 */ /* 0x000fe200078e00ff */
[C---:B------:R-:W-:Y:S02]  /*4440*/  IADD3 R46, R32.reuse, 0x400, RZ ;  /* 0x00000400202e7810 */ /* 0x040fe40007ffe0ff */
[C---:B------:R-:W-:Y:S02]  /*4450*/  IADD3 R47, R32.reuse, 0x500, RZ ;  /* 0x00000500202f7810 */ /* 0x040fe40007ffe0ff */
[----:B------:R-:W-:-:S02]  /*4460*/  IADD3 R48, R32, 0x600, RZ ;  /* 0x0000060020307810 */ /* 0x000fc40007ffe0ff */
[C---:B------:R-:W-:Y:S02]  /*4470*/  IADD3 R49, R32.reuse, 0x700, RZ ;  /* 0x0000070020317810 */ /* 0x040fe40007ffe0ff */
[C---:B------:R-:W-:Y:S02]  /*4480*/  IADD3 R50, R32.reuse, 0x800, RZ ;  /* 0x0000080020327810 */ /* 0x040fe40007ffe0ff */
[----:B------:R-:W-:Y:S02]  /*4490*/  IADD3 R51, R32, 0x900, RZ ;  /* 0x0000090020337810 */ /* 0x000fe40007ffe0ff */
.L_x_14805:
        /* <DEDUP_REMOVED lines=62> */
[-C--:B------:R-:W-:Y:S02]  /*4880*/  IADD3 R8, P2, R46, R6.reuse, RZ ;  /* 0x000000062e087210 */ /* 0x080fe40007f5e0ff */
[----:B------:R-:W-:Y:S01]  /*4890*/  LEA.HI.X R3, R3, c[0x0][0x18c], R12, 0x1, P1 ;  /* 0x0000630003037a11 */ /* 0x000fe200008f0c0c */
[----:B------:R0:W5:Y:S01]  /*48a0*/  LDG.E.CONSTANT R59, [R72.64+0x4] ;  /* 0x0000040a483b7981 */ /* 0x000162000c1e9900 */
[----:B------:R-:W-:-:S02]  /*48b0*/  IADD3 R7, P1, R48, R6, RZ ;  /* 0x0000000630077210 */ /* 0x000fc40007f3e0ff */
[-C--:B------:R-:W-:Y:S01]  /*48c0*/  LEA.HI.X.SX32 R15, R46, R53.reuse, 0x1, P2 ;  /* 0x000000352e0f7211 */ /* 0x080fe200010f0eff */
[----:B------:R-:W-:Y:S01]  /*48d0*/  BSSY B2, `(.L_x_14785) ;  /* 0x0000064000027945 */ /* 0x000fe20003800000 */
[----:B------:R-:W-:Y:S01]  /*48e0*/  IADD3 R17, P2, R51, R6, RZ ;  /* 0x0000000633117210 */ /* 0x000fe20007f5e0ff */
[----:B------:R1:W5:Y:S01]  /*48f0*/  LDG.E.CONSTANT R88, [R2.64+0x200] ;  /* 0x0002000a02587981 */ /* 0x000362000c1e9900 */
[-C--:B------:R-:W-:Y:S02]  /*4900*/  LEA.HI.X.SX32 R60, R48, R53.reuse, 0x1, P1 ;  /* 0x00000035303c7211 */ /* 0x080fe400008f0eff */
[----:B------:R-:W-:Y:S01]  /*4910*/  LEA R16, P1, R17, c[0x0][0x188], 0x1 ;  /* 0x0000620011107a11 */ /* 0x000fe200078208ff */
[----:B------:R1:W5:Y:S01]  /*4920*/  LDG.E.CONSTANT R87, [R2.64+0x204] ;  /* 0x0002040a02577981 */ /* 0x000362000c1e9900 */
[----:B------:R-:W-:Y:S02]  /*4930*/  LEA.HI.X.SX32 R54, R51, R53, 0x1, P2 ;  /* 0x0000003533367211 */ /* 0x000fe400010f0eff */
[----:B------:R-:W-:Y:S01]  /*4940*/  LEA.HI.X R69, R9, c[0x0][0x18c], R4, 0x1, P3 ;  /* 0x0000630009457a11 */ /* 0x000fe200018f0c04 */
[----:B------:R1:W5:Y:S01]  /*4950*/  LDG.E.CONSTANT R86, [R2.64+0x208] ;  /* 0x0002080a02567981 */ /* 0x000362000c1e9900 */
[----:B------:R-:W-:-:S02]  /*4960*/  LEA.HI.X R17, R17, c[0x0][0x18c], R54, 0x1, P1 ;  /* 0x0000630011117a11 */ /* 0x000fc400008f0c36 */
[-C--:B------:R-:W-:Y:S01]  /*4970*/  IADD3 R4, P3, R47, R6.reuse, RZ ;  /* 0x000000062f047210 */ /* 0x080fe20007f7e0ff */
[----:B------:R2:W5:Y:S01]  /*4980*/  LDG.E.CONSTANT R54, [R68.64+0x4] ;  /* 0x0000040a44367981 */ /* 0x000562000c1e9900 */
[-C--:B------:R-:W-:Y:S02]  /*4990*/  IADD3 R5, P0, R49, R6.reuse, RZ ;  /* 0x0000000631057210 */ /* 0x080fe40007f1e0ff */
[----:B------:R-:W-:Y:S01]  /*49a0*/  LEA R12, P5, R4, c[0x0][0x188], 0x1 ;  /* 0x00006200040c7a11 */ /* 0x000fe200078a08ff */
[----:B------:R3:W5:Y:S01]  /*49b0*/  LDG.E.CONSTANT R82, [R16.64] ;  /* 0x0000000a10527981 */ /* 0x000762000c1e9900 */
[----:B------:R-:W-:Y:S02]  /*49c0*/  LEA.HI.X.SX32 R13, R47, R53, 0x1, P3 ;  /* 0x000000352f0d7211 */ /* 0x000fe400018f0eff */
[----:B------:R-:W-:Y:S01]  /*49d0*/  LEA R14, P4, R8, c[0x0][0x188], 0x1 ;  /* 0x00006200080e7a11 */ /* 0x000fe200078808ff */
[----:B------:R3:W5:Y:S01]  /*49e0*/  LDG.E.CONSTANT R81, [R16.64+0x4] ;  /* 0x0000040a10517981 */ /* 0x000762000c1e9900 */
[----:B------:R-:W-:-:S02]  /*49f0*/  IADD3 R9, P3, R50, R6, RZ ;  /* 0x0000000632097210 */ /* 0x000fc40007f7e0ff */
[----:B------:R-:W-:Y:S01]  /*4a00*/  LEA.HI.X R13, R4, c[0x0][0x18c], R13, 0x1, P5 ;  /* 0x00006300040d7a11 */ /* 0x000fe200028f0c0d */
[----:B------:R3:W5:Y:S01]  /*4a10*/  LDG.E.CONSTANT R80, [R16.64+0x8] ;  /* 0x0000080a10507981 */ /* 0x000762000c1e9900 */
[----:B------:R-:W-:Y:S02]  /*4a20*/  LEA R6, P6, R7, c[0x0][0x188], 0x1 ;  /* 0x0000620007067a11 */ /* 0x000fe400078c08ff */
[----:B------:R-:W-:Y:S01]  /*4a30*/  LEA R4, P5, R5, c[0x0][0x188], 0x1 ;  /* 0x0000620005047a11 */ /* 0x000fe200078a08ff */
        /* <DEDUP_REMOVED lines=11> */
[----:B------:R0:W5:Y:S04]  /*4af0*/  LDG.E.CONSTANT R58, [R72.64] ;  /* 0x0000000a483a7981 */ /* 0x000168000c1e9900 */
[----:B------:R0:W5:Y:S04]  /*4b00*/  LDG.E.CONSTANT R56, [R72.64+0x8] ;  /* 0x0000080a48387981 */ /* 0x000168000c1e9900 */
[----:B------:R0:W5:Y:S04]  /*4b10*/  LDG.E.CONSTANT R60, [R72.64+0xc] ;  /* 0x00000c0a483c7981 */ /* 0x000168000c1e9900 */
[----:B--2---:R2:W5:Y:S04]  /*4b20*/  LDG.E.CONSTANT R69, [R6.64] ;  /* 0x0000000a06457981 */ /* 0x004568000c1e9900 */
[----:B------:R2:W5:Y:S04]  /*4b30*/  LDG.E.CONSTANT R70, [R6.64+0x4] ;  /* 0x0000040a06467981 */ /* 0x000568000c1e9900 */
[----:B------:R2:W5:Y:S04]  /*4b40*/  LDG.E.CONSTANT R71, [R6.64+0x8] ;  /* 0x0000080a06477981 */ /* 0x000568000c1e9900 */
[----:B------:R2:W5:Y:S04]  /*4b50*/  LDG.E.CONSTANT R74, [R6.64+0xc] ;  /* 0x00000c0a064a7981 */ /* 0x000568000c1e9900 */
[----:B------:R2:W5:Y:S04]  /*4b60*/  LDG.E.CONSTANT R75, [R4.64] ;  /* 0x0000000a044b7981 */ /* 0x000568000c1e9900 */
[----:B0-----:R2:W5:Y:S04]  /*4b70*/  LDG.E.CONSTANT R73, [R4.64+0x4] ;  /* 0x0000040a04497981 */ /* 0x001568000c1e9900 */
[----:B------:R2:W5:Y:S04]  /*4b80*/  LDG.E.CONSTANT R72, [R4.64+0x8] ;  /* 0x0000080a04487981 */ /* 0x000568000c1e9900 */
[----:B------:R2:W5:Y:S04]  /*4b90*/  LDG.E.CONSTANT R76, [R4.64+0xc] ;  /* 0x00000c0a044c7981 */ /* 0x000568000c1e9900 */
[----:B------:R0:W5:Y:S04]  /*4ba0*/  LDG.E.CONSTANT R61, [R14.64] ;  /* 0x0000000a0e3d7981 */ /* 0x000168000c1e9900 */
[----:B------:R0:W5:Y:S04]  /*4bb0*/  LDG.E.CONSTANT R62, [R14.64+0x4] ;  /* 0x0000040a0e3e7981 */ /* 0x000168000c1e9900 */
[----:B--2---:R-:W2:Y:S04]  /*4bc0*/  LDS.128 R4, [R41+-0x10] ;  /* 0xfffff00029047984 */ /* 0x004ea80000000c00 */
[----:B------:R0:W5:Y:S04]  /*4bd0*/  LDG.E.CONSTANT R63, [R14.64+0x8] ;  /* 0x0000080a0e3f7981 */ /* 0x000168000c1e9900 */
[----:B------:R0:W5:Y:S04]  /*4be0*/  LDG.E.CONSTANT R64, [R14.64+0xc] ;  /* 0x00000c0a0e407981 */ /* 0x000168000c1e9900 */
[----:B------:R0:W5:Y:S04]  /*4bf0*/  LDG.E.CONSTANT R65, [R12.64] ;  /* 0x0000000a0c417981 */ /* 0x000168000c1e9900 */
[----:B------:R0:W5:Y:S04]  /*4c00*/  LDG.E.CONSTANT R66, [R12.64+0x4] ;  /* 0x0000040a0c427981 */ /* 0x000168000c1e9900 */
[----:B------:R0:W5:Y:S04]  /*4c10*/  LDG.E.CONSTANT R67, [R12.64+0x8] ;  /* 0x0000080a0c437981 */ /* 0x000168000c1e9900 */
[----:B------:R0:W5:Y:S01]  /*4c20*/  LDG.E.CONSTANT R68, [R12.64+0xc] ;  /* 0x00000c0a0c447981 */ /* 0x000162000c1e9900 */
[----:B------:R-:W-:-:S03]  /*4c30*/  ISETP.NE.AND P0, PT, R91, RZ, PT ;  /* 0x000000ff5b00720c */ /* 0x000fc60003f05270 */
[----:B------:R4:W5:Y:S04]  /*4c40*/  LDG.E.CONSTANT R77, [R8.64] ;  /* 0x0000000a084d7981 */ /* 0x000968000c1e9900 */
[----:B------:R4:W5:Y:S04]  /*4c50*/  LDG.E.CONSTANT R78, [R8.64+0x4] ;  /* 0x0000040a084e7981 */ /* 0x000968000c1e9900 */
[----:B0-----:R-:W0:Y:S01]  /*4c60*/  LDS.128 R12, [R41] ;  /* 0x00000000290c7984 */ /* 0x001e220000000c00 */
[----:B--2---:R-:W-:-:S03]  /*4c70*/  F2FP.BF16.PACK_AB R4, R5, R4 ;  /* 0x000000040504723e */ /* 0x004fc600000010ff */
[----:B------:R4:W5:Y:S01]  /*4c80*/  LDG.E.CONSTANT R79, [R8.64+0x8] ;  /* 0x0000080a084f7981 */ /* 0x000962000c1e9900 */
[----:B------:R-:W-:-:S03]  /*4c90*/  F2FP.BF16.PACK_AB R7, R7, R6 ;  /* 0x000000060707723e */ /* 0x000fc600000010ff */
[----:B------:R4:W5:Y:S04]  /*4ca0*/  LDG.E.CONSTANT R83, [R8.64+0xc] ;  /* 0x00000c0a08537981 */ /* 0x000968000c1e9900 */
[----:B------:R1:W5:Y:S04]  /*4cb0*/  LDG.E.CONSTANT R85, [R2.64+0x20c] ;  /* 0x00020c0a02557981 */ /* 0x000368000c1e9900 */
[----:B------:R1:W5:Y:S04]  /*4cc0*/  LDG.E.CONSTANT R89, [R2.64+0x8] ;  /* 0x0000080a02597981 */ /* 0x000368000c1e9900 */
[----:B----4-:R1:W5:Y:S04]  /*4cd0*/  LDG.E.CONSTANT R9, [R2.64] ;  /* 0x0000000a02097981 */ /* 0x010368000c1e9900 */
[----:B------:R1:W5:Y:S04]  /*4ce0*/  LDG.E.CONSTANT R8, [R2.64+0x4] ;  /* 0x0000040a02087981 */ /* 0x000368000c1e9900 */
[----:B------:R1:W5:Y:S02]  /*4cf0*/  LDG.E.CONSTANT R90, [R2.64+0xc] ;  /* 0x00000c0a025a7981 */ /* 0x000364000c1e9900 */
[----:B-1----:R-:W-:Y:S01]  /*4d00*/  IMAD.MOV.U32 R2, RZ, RZ, R4 ;  /* 0x000000ffff027224 */ /* 0x002fe200078e0004 */
[----:B0-----:R-:W-:Y:S01]  /*4d10*/  F2FP.BF16.PACK_AB R13, R13, R12 ;  /* 0x0000000c0d0d723e */ /* 0x001fe200000010ff */
[----:B------:R-:W-:Y:S05]  /*4d20*/  @P0 BRA `(.L_x_14786) ;  /* 0x000001e000000947 */ /* 0x000fea0003800000 */
[C---:B---3--:R-:W-:Y:S02]  /*4d30*/  IADD3 R4, R52.reuse, 0x2, RZ ;  /* 0x0000000234047810 */ /* 0x048fe40007ffe0ff */
[----:B------:R-:W-:-:S02]  /*4d40*/  ISETP.GE.AND P5, PT, R52, R43, PT ;  /* 0x0000002b3400720c */ /* 0x000fc40003fa6270 */
[-C--:B------:R-:W-:Y:S02]  /*4d50*/  ISETP.GE.AND P1, PT, R4, R43.reuse, PT ;  /* 0x0000002b0400720c */ /* 0x080fe40003f26270 */
[----:B------:R-:W-:Y:S02]  /*4d60*/  IADD3 R4, R52, 0x4, RZ ;  /* 0x0000000434047810 */ /* 0x000fe40007ffe0ff */
[----:B-----5:R-:W-:Y:S02]  /*4d70*/  SEL R5, R8, RZ, !P1 ;  /* 0x000000ff08057207 */ /* 0x020fe40004800000 */
[----:B------:R-:W-:Y:S02]  /*4d80*/  ISETP.GE.AND P4, PT, R4, R43, PT ;  /* 0x0000002b0400720c */ /* 0x000fe40003f86270 */
[C---:B------:R-:W-:Y:S02]  /*4d90*/  IADD3 R4, R52.reuse, 0x7, RZ ;  /* 0x0000000734047810 */ /* 0x040fe40007ffe0ff */
[----:B------:R-:W-:-:S02]  /*4da0*/  IADD3 R6, R52, 0x3, RZ ;  /* 0x0000000334067810 */ /* 0x000fc40007ffe0ff */
[-C--:B------:R-:W-:Y:S02]  /*4db0*/  ISETP.GE.AND P1, PT, R4, R43.reuse, PT ;  /* 0x0000002b0400720c */ /* 0x080fe40003f26270 */
[C---:B------:R-:W-:Y:S02]  /*4dc0*/  IADD3 R16, R52.reuse, 0x6, RZ ;  /* 0x0000000634107810 */ /* 0x040fe40007ffe0ff */
[----:B------:R-:W-:Y:S02]  /*4dd0*/  IADD3 R12, R52, 0x5, RZ ;  /* 0x00000005340c7810 */ /* 0x000fe40007ffe0ff */
[-C--:B------:R-:W-:Y:S02]  /*4de0*/  ISETP.GE.AND P6, PT, R6, R43.reuse, PT ;  /* 0x0000002b0600720c */ /* 0x080fe40003fc6270 */
[----:B------:R-:W-:Y:S02]  /*4df0*/  PRMT R3, R8, 0x7632, R3 ;  /* 0x0000763208037816 */ /* 0x000fe40000000003 */
[----:B------:R-:W-:-:S02]  /*4e00*/  ISETP.GE.AND P2, PT, R16, R43, PT ;  /* 0x0000002b1000720c */ /* 0x000fc40003f46270 */
[----:B------:R-:W-:Y:S02]  /*4e10*/  IADD3 R6, R52, 0x1, RZ ;  /* 0x0000000134067810 */ /* 0x000fe40007ffe0ff */
[----:B------:R-:W-:Y:S02]  /*4e20*/  @P5 PRMT R9, RZ, 0x7610, R9 ;  /* 0x00007610ff095816 */ /* 0x000fe40000000009 */
[-C--:B------:R-:W-:Y:S02]  /*4e30*/  ISETP.GE.AND P3, PT, R12, R43.reuse, PT ;  /* 0x0000002b0c00720c */ /* 0x080fe40003f66270 */
        /* <DEDUP_REMOVED lines=13> */
.L_x_14786:
[----:B---3--:R-:W-:Y:S05]  /*4f10*/  BSYNC B2 ;  /* 0x0000000000027941 */ /* 0x008fea0003800000 */
.L_x_14785:
[----:B------:R-:W-:Y:S01]  /*4f20*/  IMAD.MOV.U32 R3, RZ, RZ, R7 ;  /* 0x000000ffff037224 */ /* 0x000fe200078e0007 */
[----:B-----5:R-:W-:Y:S01]  /*4f30*/  HFMA2.BF16_V2 R9, R2, R9, -RZ.H0_H0 ;  /* 0x0000000902097231 */ /* 0x020fe200003400ff */
[----:B------:R-:W-:Y:S01]  /*4f40*/  IMAD.MOV.U32 R4, RZ, RZ, R13 ;  /* 0x000000ffff047224 */ /* 0x000fe200078e000d */
[----:B------:R-:W-:Y:S01]  /*4f50*/  F2FP.BF16.PACK_AB R14, R15, R14 ;  /* 0x0000000e0f0e723e */ /* 0x000fe200000010ff */
[----:B------:R-:W-:Y:S01]  /*4f60*/  BSSY B2, `(.L_x_14787) ;  /* 0x000002e000027945 */ /* 0x000fe20003800000 */
[----:B------:R-:W-:Y:S01]  /*4f70*/  HFMA2.BF16_V2 R8, R3, R8, -RZ.H0_H0 ;  /* 0x0000000803087231 */ /* 0x000fe200003400ff */
        /* <DEDUP_REMOVED lines=8> */
[----:B------:R-:W-:-:S04]  /*5000*/  FADD.FTZ R6, R6, R8 ;  /* 0x0000000806067221 */ /* 0x000fc80000010000 */
[----:B------:R-:W-:Y:S02]  /*5010*/  FADD.FTZ R6, R5, R6 ;  /* 0x0000000605067221 */ /* 0x000fe40000010000 */
[----:B------:R-:W-:Y:S02]  /*5020*/  IMAD.MOV.U32 R5, RZ, RZ, R14 ;  /* 0x000000ffff057224 */ /* 0x000fe400078e000e */
[----:B------:R-:W-:-:S03]  /*5030*/  FADD.FTZ R7, R7, R89 ;  /* 0x0000005907077221 */ /* 0x000fc60000010000 */
[----:B------:R-:W-:Y:S01]  /*5040*/  HFMA2.BF16_V2 R90, R5, R90, -RZ.H0_H0 ;  /* 0x0000005a055a7231 */ /* 0x000fe200003400ff */
[----:B------:R-:W-:Y:S05]  /*5050*/  @P0 BRA `(.L_x_14788) ;  /* 0x000001e000000947 */ /* 0x000fea0003800000 */
[C---:B------:R-:W-:Y:S02]  /*5060*/  IADD3 R8, R52.reuse, 0x2, RZ ;  /* 0x0000000234087810 */ /* 0x040fe40007ffe0ff */
[C---:B------:R-:W-:Y:S02]  /*5070*/  IADD3 R14, R52.reuse, 0x5, RZ ;  /* 0x00000005340e7810 */ /* 0x040fe40007ffe0ff */
[CC--:B------:R-:W-:Y:S02]  /*5080*/  ISETP.GE.AND P5, PT, R52.reuse, R43.reuse, PT ;  /* 0x0000002b3400720c */ /* 0x0c0fe40003fa6270 */
[----:B------:R-:W-:Y:S02]  /*5090*/  IADD3 R12, R52, 0x3, RZ ;  /* 0x00000003340c7810 */ /* 0x000fe40007ffe0ff */
[-C--:B------:R-:W-:Y:S02]  /*50a0*/  ISETP.GE.AND P1, PT, R8, R43.reuse, PT ;  /* 0x0000002b0800720c */ /* 0x080fe40003f26270 */
[----:B------:R-:W-:-:S02]  /*50b0*/  ISETP.GE.AND P3, PT, R14, R43, PT ;  /* 0x0000002b0e00720c */ /* 0x000fc40003f66270 */
[----:B------:R-:W-:Y:S02]  /*50c0*/  IADD3 R14, R52, 0x7, RZ ;  /* 0x00000007340e7810 */ /* 0x000fe40007ffe0ff */
[-C--:B------:R-:W-:Y:S02]  /*50d0*/  ISETP.GE.AND P6, PT, R12, R43.reuse, PT ;  /* 0x0000002b0c00720c */ /* 0x080fe40003fc6270 */
[C---:B------:R-:W-:Y:S02]  /*50e0*/  IADD3 R8, R52.reuse, 0x4, RZ ;  /* 0x0000000434087810 */ /* 0x040fe40007ffe0ff */
[----:B------:R-:W-:Y:S02]  /*50f0*/  SEL R12, R87, RZ, !P1 ;  /* 0x000000ff570c7207 */ /* 0x000fe40004800000 */
[----:B------:R-:W-:Y:S02]  /*5100*/  IADD3 R16, R52, 0x6, RZ ;  /* 0x0000000634107810 */ /* 0x000fe40007ffe0ff */
[----:B------:R-:W-:-:S02]  /*5110*/  ISETP.GE.AND P1, PT, R14, R43, PT ;  /* 0x0000002b0e00720c */ /* 0x000fc40003f26270 */
[-C--:B------:R-:W-:Y:S02]  /*5120*/  ISETP.GE.AND P4, PT, R8, R43.reuse, PT ;  /* 0x0000002b0800720c */ /* 0x080fe40003f86270 */
[----:B------:R-:W-:Y:S02]  /*5130*/  ISETP.GE.AND P2, PT, R16, R43, PT ;  /* 0x0000002b1000720c */ /* 0x000fe40003f46270 */
[----:B------:R-:W-:Y:S02]  /*5140*/  PRMT R8, R87, 0x7632, R8 ;  /* 0x0000763257087816 */ /* 0x000fe40000000008 */
        /* <DEDUP_REMOVED lines=15> */
.L_x_14788:
[----:B------:R-:W-:Y:S05]  /*5240*/  BSYNC B2 ;  /* 0x0000000000027941 */ /* 0x000fea0003800000 */
.L_x_14787:
        /* <DEDUP_REMOVED lines=8> */
[--C-:B------:R-:W-:Y:S01]  /*52d0*/  PRMT R8, RZ, 0x5410, R87.reuse ;  /* 0x00005410ff087816 */ /* 0x100fe20000000057 */
[----:B------:R-:W-:Y:S01]  /*52e0*/  HFMA2.BF16_V2 R85, R5, R85, -RZ.H0_H0 ;  /* 0x0000005505557231 */ /* 0x000fe200003400ff */
[----:B------:R-:W-:Y:S01]  /*52f0*/  PRMT R88, RZ, 0x7610, R88 ;  /* 0x00007610ff587816 */ /* 0x000fe20000000058 */
[----:B------:R-:W-:Y:S01]  /*5300*/  BSSY B2, `(.L_x_14789) ;  /* 0x000002b000027945 */ /* 0x000fe20003800000 */
[----:B------:R-:W-:-:S02]  /*5310*/  PRMT R87, RZ, 0x7610, R87 ;  /* 0x00007610ff577816 */ /* 0x000fc40000000057 */
        /* <DEDUP_REMOVED lines=17> */
[C---:B------:R-:W-:Y:S02]  /*5430*/  IADD3 R12, R52.reuse, 0x4, RZ ;  /* 0x00000004340c7810 */ /* 0x040fe40007ffe0ff */
[----:B------:R-:W-:Y:S02]  /*5440*/  IADD3 R16, R52, 0x5, RZ ;  /* 0x0000000534107810 */ /* 0x000fe40007ffe0ff */
[----:B------:R-:W-:Y:S02]  /*5450*/  SEL R13, R54, RZ, !P1 ;  /* 0x000000ff360d7207 */ /* 0x000fe40004800000 */
[----:B------:R-:W-:Y:S02]  /*5460*/  ISETP.GE.AND P1, PT, R14, R43, PT ;  /* 0x0000002b0e00720c */ /* 0x000fe40003f26270 */
[----:B------:R-:W-:-:S02]  /*5470*/  IADD3 R86, R52, 0x6, RZ ;  /* 0x0000000634567810 */ /* 0x000fc40007ffe0ff */
[-C--:B------:R-:W-:Y:S02]  /*5480*/  ISETP.GE.AND P4, PT, R12, R43.reuse, PT ;  /* 0x0000002b0c00720c */ /* 0x080fe40003f86270 */
[-C--:B------:R-:W-:Y:S02]  /*5490*/  ISETP.GE.AND P3, PT, R16, R43.reuse, PT ;  /* 0x0000002b1000720c */ /* 0x080fe40003f66270 */
[----:B------:R-:W-:Y:S02]  /*54a0*/  PRMT R12, R54, 0x7632, R12 ;  /* 0x00007632360c7816 */ /* 0x000fe4000000000c */
[----:B------:R-:W-:Y:S02]  /*54b0*/  IADD3 R16, R52, 0x1, RZ ;  /* 0x0000000134107810 */ /* 0x000fe40007ffe0ff */
        /* <DEDUP_REMOVED lines=15> */
.L_x_14790:
[----:B------:R-:W-:Y:S05]  /*55b0*/  BSYNC B2 ;  /* 0x0000000000027941 */ /* 0x000fea0003800000 */
.L_x_14789:
        /* <DEDUP_REMOVED lines=9> */
[----:B------:R-:W-:Y:S02]  /*5650*/  PRMT R6, RZ, 0x5410, R53 ;  /* 0x00005410ff067816 */ /* 0x000fe40000000035 */
        /* <DEDUP_REMOVED lines=17> */
[----:B------:R-:W-:Y:S02]  /*5770*/  IADD3 R14, R52, 0x7, RZ ;  /* 0x00000007340e7810 */ /* 0x000fe40007ffe0ff */
[-C--:B------:R-:W-:Y:S02]  /*5780*/  ISETP.GE.AND P4, PT, R8, R43.reuse, PT ;  /* 0x0000002b0800720c */ /* 0x080fe40003f86270 */
[----:B------:R-:W-:Y:S02]  /*5790*/  SEL R8, R59, RZ, !P1 ;  /* 0x000000ff3b087207 */ /* 0x000fe40004800000 */
[----:B------:R-:W-:Y:S02]  /*57a0*/  IADD3 R16, R52, 0x5, RZ ;  /* 0x0000000534107810 */ /* 0x000fe40007ffe0ff */
[----:B------:R-:W-:-:S02]  /*57b0*/  ISETP.GE.AND P1, PT, R14, R43, PT ;  /* 0x0000002b0e00720c */ /* 0x000fc40003f26270 */
[----:B------:R-:W-:Y:S02]  /*57c0*/  IADD3 R54, R52, 0x6, RZ ;  /* 0x0000000634367810 */ /* 0x000fe40007ffe0ff */
        /* <DEDUP_REMOVED lines=18> */
.L_x_14792:
[----:B------:R-:W-:Y:S05]  /*58f0*/  BSYNC B2 ;  /* 0x0000000000027941 */ /* 0x000fea0003800000 */
.L_x_14791:
        /* <DEDUP_REMOVED lines=51> */
.L_x_14794:
[----:B------:R-:W-:Y:S05]  /*5c30*/  BSYNC B2 ;  /* 0x0000000000027941 */ /* 0x000fea0003800000 */
.L_x_14793:
        /* <DEDUP_REMOVED lines=49> */
.L_x_14796:
[----:B------:R-:W-:Y:S05]  /*5f50*/  BSYNC B2 ;  /* 0x0000000000027941 */ /* 0x000fea0003800000 */
.L_x_14795:
        /* <DEDUP_REMOVED lines=58> */
.L_x_14798:
[----:B------:R-:W-:Y:S05]  /*6300*/  BSYNC B2 ;  /* 0x0000000000027941 */ /* 0x000fea0003800000 */
.L_x_14797:
        /* <DEDUP_REMOVED lines=49> */
.L_x_14800:
[----:B------:R-:W-:Y:S05]  /*6620*/  BSYNC B2 ;  /* 0x0000000000027941 */ /* 0x000fea0003800000 */
.L_x_14799:
        /* <DEDUP_REMOVED lines=25> */
[-C--:B------:R-:W-:Y:S02]  /*67c0*/  ISETP.GE.AND P6, PT, R14, R43.reuse, PT ;  /* 0x0000002b0e00720c */ /* 0x080fe40003fc6270 */
[C---:B------:R-:W-:Y:S02]  /*67d0*/  IADD3 R14, R52.reuse, 0x7, RZ ;  /* 0x00000007340e7810 */ /* 0x040fe40007ffe0ff */
[C---:B------:R-:W-:Y:S02]  /*67e0*/  IADD3 R12, R52.reuse, 0x4, RZ ;  /* 0x00000004340c7810 */ /* 0x040fe40007ffe0ff */
[----:B------:R-:W-:Y:S02]  /*67f0*/  IADD3 R16, R52, 0x5, RZ ;  /* 0x0000000534107810 */ /* 0x000fe40007ffe0ff */
[----:B------:R-:W-:Y:S02]  /*6800*/  SEL R15, R78, RZ, !P1 ;  /* 0x000000ff4e0f7207 */ /* 0x000fe40004800000 */
[----:B------:R-:W-:-:S02]  /*6810*/  ISETP.GE.AND P1, PT, R14, R43, PT ;  /* 0x0000002b0e00720c */ /* 0x000fc40003f26270 */
[----:B------:R-:W-:Y:S02]  /*6820*/  IADD3 R54, R52, 0x6, RZ ;  /* 0x0000000634367810 */ /* 0x000fe40007ffe0ff */
[-C--:B------:R-:W-:Y:S02]  /*6830*/  ISETP.GE.AND P4, PT, R12, R43.reuse, PT ;  /* 0x0000002b0c00720c */ /* 0x080fe40003f86270 */
[-C--:B------:R-:W-:Y:S02]  /*6840*/  ISETP.GE.AND P3, PT, R16, R43.reuse, PT ;  /* 0x0000002b1000720c */ /* 0x080fe40003f66270 */
[----:B------:R-:W-:Y:S02]  /*6850*/  PRMT R12, R78, 0x7632, R12 ;  /* 0x000076324e0c7816 */ /* 0x000fe4000000000c */
[----:B------:R-:W-:Y:S02]  /*6860*/  IADD3 R16, R52, 0x1, RZ ;  /* 0x0000000134107810 */ /* 0x000fe40007ffe0ff */
        /* <DEDUP_REMOVED lines=15> */
.L_x_14802:
[----:B------:R-:W-:Y:S05]  /*6960*/  BSYNC B2 ;  /* 0x0000000000027941 */ /* 0x000fea0003800000 */
.L_x_14801:
        /* <DEDUP_REMOVED lines=30> */
[C---:B------:R-:W-:Y:S02]  /*6b50*/  PRMT R13, R81.reuse, 0x7632, R13 ;  /* 0x00007632510d7816 */ /* 0x040fe4000000000d */
[C---:B------:R-:W-:Y:S02]  /*6b60*/  IADD3 R16, R52.reuse, 0x4, RZ ;  /* 0x0000000434107810 */ /* 0x040fe40007ffe0ff */
[----:B------:R-:W-:Y:S02]  /*6b70*/  IADD3 R54, R52, 0x5, RZ ;  /* 0x0000000534367810 */ /* 0x000fe40007ffe0ff */
[----:B------:R-:W-:Y:S02]  /*6b80*/  ISETP.GE.AND P1, PT, R56, R43, PT ;  /* 0x0000002b3800720c */ /* 0x000fe40003f26270 */
[----:B------:R-:W-:Y:S02]  /*6b90*/  SEL R14, R81, RZ, !P5 ;  /* 0x000000ff510e7207 */ /* 0x000fe40006800000 */
        /* <DEDUP_REMOVED lines=14> */
.L_x_14804:
[----:B------:R-:W-:Y:S05]  /*6c80*/  BSYNC B2 ;  /* 0x0000000000027941 */ /* 0x000fea0003800000 */
.L_x_14803:
        /* <DEDUP_REMOVED lines=30> */
.L_x_14784:
[----:B------:R-:W-:Y:S05]  /*6e70*/  BSYNC B0 ;  /* 0x0000000000007941 */ /* 0x000fea0003800000 */
.L_x_14783:
        /* <DEDUP_REMOVED lines=9> */
.L_x_14782:
[----:B------:R-:W-:Y:S05]  /*6f10*/  BSYNC B1 ;  /* 0x0000000000017941 */ /* 0x000fea0003800000 */
.L_x_14780:
        /* <DEDUP_REMOVED lines=8> */
[----:B------:R-:W-:Y:S02]  /*6fa0*/  ISETP.NE.OR P4, PT, R20, 0x20, P2 ;  /* 0x000000201400780c */ /* 0x000fe40001785670 */
[----:B------:R-:W-:Y:S01]  /*6fb0*/  ISETP.NE.OR P5, PT, R17, 0x40, P2 ;  /* 0x000000401100780c */ /* 0x000fe200017a5670 */
[----:B------:R-:W3:Y:S01]  /*6fc0*/  SHFL.BFLY PT, R6, R23, 0x2, 0x1f ;  /* 0x0c401f0017067f89 */ /* 0x000ee200000e0000 */
[----:B------:R-:W-:-:S02]  /*6fd0*/  ISETP.GT.OR P0, PT, R42, 0x3f, P2 ;  /* 0x0000003f2a00780c */ /* 0x000fc40001704670 */
[C---:B------:R-:W-:Y:S01]  /*6fe0*/  ISETP.GT.OR P1, PT, R42.reuse, 0x1f, P2 ;  /* 0x0000001f2a00780c */ /* 0x040fe20001724670 */
[----:B------:R-:W4:Y:S04]  /*6ff0*/  SHFL.BFLY PT, R5, R24, 0x2, 0x1f ;  /* 0x0c401f0018057f89 */ /* 0x000f2800000e0000 */
[----:B------:R-:W4:Y:S04]  /*7000*/  SHFL.BFLY PT, R10, R25, 0x2, 0x1f ;  /* 0x0c401f00190a7f89 */ /* 0x000f2800000e0000 */
[----:B------:R-:W4:Y:S01]  /*7010*/  SHFL.BFLY PT, R12, R27, 0x2, 0x1f ;  /* 0x0c401f001b0c7f89 */ /* 0x000f2200000e0000 */
[----:B0-----:R-:W-:Y:S01]  /*7020*/  FADD.FTZ R3, R3, R22 ;  /* 0x0000001603037221 */ /* 0x001fe20000010000 */
[----:B------:R-:W-:-:S02]  /*7030*/  IADD3 R22, R42, 0x1f, RZ ;  /* 0x0000001f2a167810 */ /* 0x000fc40007ffe0ff */
[----:B------:R-:W0:Y:S01]  /*7040*/  SHFL.BFLY PT, R7, R26, 0x2, 0x1f ;  /* 0x0c401f001a077f89 */ /* 0x000e2200000e0000 */
[----:B-1----:R-:W-:Y:S01]  /*7050*/  FADD.FTZ R2, R0, R21 ;  /* 0x0000001500027221 */ /* 0x002fe20000010000 */
[----:B------:R-:W-:Y:S02]  /*7060*/  ISETP.GT.U32.AND P3, PT, R22, 0x3e, PT ;  /* 0x0000003e1600780c */ /* 0x000fe40003f64070 */
[----:B------:R-:W1:Y:S01]  /*7070*/  SHFL.BFLY PT, R9, R30, 0x2, 0x1f ;  /* 0x0c401f001e097f89 */ /* 0x000e6200000e0000 */
[----:B--2---:R-:W-:-:S03]  /*7080*/  FADD.FTZ R4, R4, R19 ;  /* 0x0000001304047221 */ /* 0x004fc60000010000 */
[----:B------:R-:W2:Y:S01]  /*7090*/  SHFL.BFLY PT, R18, R29, 0x2, 0x1f ;  /* 0x0c401f001d127f89 */ /* 0x000ea200000e0000 */
[----:B---3--:R-:W-:Y:S01]  /*70a0*/  FADD.FTZ R6, R6, R23 ;  /* 0x0000001706067221 */ /* 0x008fe20000010000 */
[----:B------:R-:W-:Y:S01]  /*70b0*/  SHF.R.S32.HI R23, RZ, 0x1f, R36 ;  /* 0x0000001fff177819 */ /* 0x000fe20000011424 */
[----:B----4-:R-:W-:Y:S01]  /*70c0*/  FADD.FTZ R8, R5, R24 ;  /* 0x0000001805087221 */ /* 0x010fe20000010000 */
[----:B------:R-:W3:Y:S02]  /*70d0*/  SHFL.BFLY PT, R0, R3, 0x1, 0x1f ;  /* 0x0c201f0003007f89 */ /* 0x000ee400000e0000 */
[----:B------:R-:W-:Y:S01]  /*70e0*/  LEA.HI R36, R23, R36, RZ, 0x2 ;  /* 0x0000002417247211 */ /* 0x000fe200078f10ff */
[----:B------:R-:W-:Y:S01]  /*70f0*/  FADD.FTZ R10, R10, R25 ;  /* 0x000000190a0a7221 */ /* 0x000fe20000010000 */
[----:B------:R-:W4:Y:S02]  /*7100*/  SHFL.BFLY PT, R5, R2, 0x1, 0x1f ;  /* 0x0c201f0002057f89 */ /* 0x000f2400000e0000 */
[----:B------:R-:W-:Y:S01]  /*7110*/  SHF.R.S32.HI R20, RZ, 0x2, R36 ;  /* 0x00000002ff147819 */ /* 0x000fe20000011424 */
[----:B------:R-:W-:Y:S01]  /*7120*/  FADD.FTZ R12, R12, R27 ;  /* 0x0000001b0c0c7221 */ /* 0x000fe20000010000 */
[----:B------:R-:W4:Y:S03]  /*7130*/  SHFL.BFLY PT, R11, R8, 0x1, 0x1f ;  /* 0x0c201f00080b7f89 */ /* 0x000f2600000e0000 */
[----:B------:R-:W-:-:S02]  /*7140*/  IMAD R37, R37, 0x50, R20 ;  /* 0x0000005025257824 */ /* 0x000fc400078e0214 */
[----:B0-----:R-:W-:Y:S01]  /*7150*/  FADD.FTZ R14, R7, R26 ;  /* 0x0000001a070e7221 */ /* 0x001fe20000010000 */
        /* <DEDUP_REMOVED lines=10> */
[----:B------:R-:W4:Y:S04]  /*7200*/  SHFL.BFLY PT, R21, R16, 0x1, 0x1f ;  /* 0x0c201f0010157f89 */ /* 0x000f2800000e0000 */
[----:B------:R-:W4:Y:S01]  /*7210*/  SHFL.BFLY PT, R29, R18, 0x1, 0x1f ;  /* 0x0c201f00121d7f89 */ /* 0x000f2200000e0000 */
[----:B0-----:R-:W-:-:S03]  /*7220*/  FADD.FTZ R25, R10, R13 ;  /* 0x0000000d0a197221 */ /* 0x001fc60000010000 */
[----:B------:R-:W-:Y:S01]  /*7230*/  BAR.SYNC.DEFER_BLOCKING 0x0 ;  /* 0x0000000000007b1d */ /* 0x000fe20000010000 */
[----:B-1----:R-:W-:Y:S02]  /*7240*/  FADD.FTZ R22, R4, R7 ;  /* 0x0000000704167221 */ /* 0x002fe40000010000 */
[----:B--2---:R-:W-:Y:S02]  /*7250*/  FADD.FTZ R23, R6, R9 ;  /* 0x0000000906177221 */ /* 0x004fe40000010000 */
[----:B---3--:R-:W-:Y:S02]  /*7260*/  FADD.FTZ R26, R12, R15 ;  /* 0x0000000f0c1a7221 */ /* 0x008fe40000010000 */
[----:B----4-:R-:W-:Y:S02]  /*7270*/  FADD.FTZ R27, R14, R19 ;  /* 0x000000130e1b7221 */ /* 0x010fe40000010000 */
[----:B------:R-:W-:Y:S02]  /*7280*/  FADD.FTZ R28, R16, R21 ;  /* 0x00000015101c7221 */ /* 0x000fe40000010000 */
        /* <DEDUP_REMOVED lines=12> */
.L_x_14807:
[----:B------:R-:W-:Y:S05]  /*7350*/  BSYNC B0 ;  /* 0x0000000000007941 */ /* 0x000fea0003800000 */
.L_x_14806:
        /* <DEDUP_REMOVED lines=23> */
.L_x_14809:
[----:B------:R-:W-:Y:S05]  /*74d0*/  BSYNC B0 ;  /* 0x0000000000007941 */ /* 0x000fea0003800000 */
.L_x_14808:
        /* <DEDUP_REMOVED lines=13> */
.L_x_14811:
[----:B------:R-:W-:Y:S05]  /*75b0*/  BSYNC B0 ;  /* 0x0000000000007941 */ /* 0x000fea0003800000 */
.L_x_14810:
        /* <DEDUP_REMOVED lines=23> */
.L_x_14813:
[----:B------:R-:W-:Y:S05]  /*7730*/  BSYNC B0 ;  /* 0x0000000000007941 */ /* 0x000fea0003800000 */
.L_x_14812:
        /* <DEDUP_REMOVED lines=88> */
.L_x_14814:
        /* <DEDUP_REMOVED lines=12> */
.L_x_25432:


//--------------------- .text._ZN4vllm25paged_attention_v2_kernelI13__nv_bfloat16S1_Li64ELi32ELi128ELNS_18Fp8KVCacheDataTypeE0ELb1ELi512EEEvPfS3_PT_PKS4_PKT0_SA_ifPKiSC_iPKfiiiSE_SE_iiiii --------------------------
	.section	.text._ZN4vllm25paged_attention_v2_kernelI13__nv_bfloat16S1_Li64ELi32ELi128ELNS_18Fp8KVCacheDataTypeE0ELb1ELi512EEEvPfS3_PT_PKS4_PKT0_SA_ifPKiSC_iPKfiiiSE_SE_iiiii,"ax",@progbits
	.sectioninfo	@"SHI_REGISTERS=126"
	.align	128
        .global         _ZN4vllm25paged_attention_v2_kernelI13__nv_bfloat16S1_Li64ELi32ELi128ELNS_18Fp8KVCacheDataTypeE0ELb1ELi512EEEvPfS3_PT_PKS4_PKT0_SA_ifPKiSC_iPKfiiiSE_SE_iiiii
        .type           _ZN4vllm25paged_attention_v2_kernelI13__nv_bfloat16S1_Li64ELi32ELi128ELNS_18Fp8KVCacheDataTypeE0ELb1ELi512EEEvPfS3_PT_PKS4_PKT0_SA_ifPKiSC_iPKfiiiSE_SE_iiiii,@function
        .size           _ZN4vllm25paged_attention_v2_kernelI13__nv_bfloat16S1_Li64ELi32ELi128ELNS_18Fp8KVCacheDataTypeE0ELb1ELi512EEEvPfS3_PT_PKS4_PKT0_SA_ifPKiSC_iPKfiiiSE_SE_iiiii,(.L_x_25433 - _ZN4vllm25paged_attention_v2_kernelI13__nv_bfloat16S1_Li64ELi32ELi128ELNS_18Fp8KVCacheDataTypeE0ELb1ELi512EEEvPfS3_PT_PKS4_PKT0_SA_ifPKiSC_iPKfiiiSE_SE_iiiii)
        .other          _ZN4vllm25paged_attention_v2_kernelI13__nv_bfloat16S1_Li64ELi32ELi128ELNS_18Fp8KVCacheDataTypeE0ELb1ELi512EEEvPfS3_PT_PKS4_PKT0_SA_ifPKiSC_iPKfiiiSE_SE_iiiii,@"STO_CUDA_ENTRY STV_DEFAULT"
_ZN4vllm25paged_attention_v2_kernelI13__nv_bfloat16S1_Li64ELi32ELi128ELNS_18Fp8KVCacheDataTypeE0ELb1ELi512EEEvPfS3_PT_PKS4_PKT0_SA_ifPKiSC_iPKfiiiSE_SE_iiiii:
.text._ZN4vllm25paged_attention_v2_kernelI13__nv_bfloat16S1_Li64ELi32ELi128ELNS_18Fp8KVCacheDataTypeE0ELb1ELi512EEEvPfS3_PT_PKS4_PKT0_SA_ifPKiSC_iPKfiiiSE_SE_iiiii:
        /* <DEDUP_REMOVED lines=38> */
[----:B------:R-:W-:Y:S02]  /*0260*/  LOP3.LUT R3, R29, c[0x0][0x190], RZ, 0x3c, !PT ;  /* 0x000064001d037a12 */ /* 0x000fe400078e3cff */
[----:B------:R-:W-:Y:S02]  /*0270*/  IABS R8, R2 ;  /* 0x0000000200087213 */ /* 0x000fe40000000000 */
        /* <DEDUP_REMOVED lines=16> */
[----:B------:R-:W-:-:S04]  /*0380*/  IMAD.MOV.U32 R7, RZ, RZ, R8 ;  /* 0x000000ffff077224 */ /* 0x000fc800078e0008 */
        /* <DEDUP_REMOVED lines=28> */
[----:B------:R-:W-:Y:S01]  /*0550*/  IMNMX R3, R42, -0x78, !PT ;  /* 0xffffff882a037817 */ /* 0x000fe20007800200 */
        /* <DEDUP_REMOVED lines=22> */
.L_x_14819:
        /* <DEDUP_REMOVED lines=15> */
.L_x_14818:
[----:B------:R-:W-:Y:S05]  /*07b0*/  BSYNC B1 ;  /* 0x0000000000017941 */ /* 0x000fea0003800000 */
.L_x_14817:
        /* <DEDUP_REMOVED lines=10> */
.L_x_14820:
        /* <DEDUP_REMOVED lines=28> */
.L_x_14816:
[----:B------:R-:W-:Y:S05]  /*0a20*/  BSYNC B0 ;  /* 0x0000000000007941 */ /* 0x000fea0003800000 */
.L_x_14815:
[----:B------:R-:W-:Y:S01]  /*0a30*/  IABS R10, c[0x0][0x1e4] ;  /* 0x00007900000a7a13 */ /* 0x000fe20000000000 */
[----:B------:R-:W-:Y:S01]  /*0a40*/  IMAD R33, R33, 0x10, R37 ;  /* 0x0000001021217824 */ /* 0x000fe200078e0225 */
[----:B------:R-:W-:Y:S01]  /*0a50*/  IADD3 R3, R43, -0x1, RZ ;  /* 0xffffffff2b037810 */ /* 0x000fe20007ffe0ff */
[----:B------:R-:W-:Y:S01]  /*0a60*/  BAR.SYNC.DEFER_BLOCKING 0x0 ;  /* 0x0000000000007b1d */ /* 0x000fe20000010000 */
[----:B------:R-:W-:-:S02]  /*0a70*/  IMAD.MOV.U32 R19, RZ, RZ, -0x800001 ;  /* 0xff7fffffff137424 */ /* 0x000fc400078e00ff */
[----:B------:R-:W-:Y:S01]  /*0a80*/  IABS R8, R3 ;  /* 0x0000000300087213 */ /* 0x000fe20000000000 */
[----:B------:R-:W-:Y:S01]  /*0a90*/  IMAD.MOV.U32 R31, RZ, RZ, R10 ;  /* 0x000000ffff1f7224 */ /* 0x000fe200078e000a */
[----:B------:R-:W-:Y:S01]  /*0aa0*/  LOP3.LUT R3, R3, c[0x0][0x1e4], RZ, 0x3c, !PT ;  /* 0x0000790003037a12 */ /* 0x000fe200078e3cff */
[----:B------:R-:W0:Y:S01]  /*0ab0*/  I2F.RP R6, R10 ;  /* 0x0000000a00067306 */ /* 0x000e220000209400 */
[----:B------:R-:W-:Y:S02]  /*0ac0*/  BSSY B0, `(.L_x_14821) ;  /* 0x0000170000007945 */ /* 0x000fe40003800000 */
[----:B------:R-:W-:-:S05]  /*0ad0*/  ISETP.GE.AND P2, PT, R3, RZ, PT ;  /* 0x000000ff0300720c */ /* 0x000fca0003f46270 */
        /* <DEDUP_REMOVED lines=32> */
[--C-:B------:R-:W-:Y:S01]  /*0ce0*/  SHF.R.S32.HI R9, RZ, 0x1f, R33.reuse ;  /* 0x0000001fff097819 */ /* 0x100fe20000011421 */
[----:B------:R-:W-:Y:S01]  /*0cf0*/  IMAD.SHL.U32 R2, R36, 0x8, RZ ;  /* 0x0000000824027824 */ /* 0x000fe200078e00ff */
[----:B------:R-:W1:Y:S01]  /*0d00*/  LDS.128 R20, [0x10] ;  /* 0x00001000ff147984 */ /* 0x000e620000000c00 */
[----:B------:R-:W-:Y:S01]  /*0d10*/  IMAD R3, R38, c[0x0][0x1c0], RZ ;  /* 0x0000700026037a24 */ /* 0x000fe200078e02ff */
[C---:B------:R-:W-:Y:S01]  /*0d20*/  IADD3 R28, P0, R0.reuse, R33, RZ ;  /* 0x00000021001c7210 */ /* 0x040fe20007f1e0ff */
[----:B------:R-:W-:Y:S01]  /*0d30*/  IMAD R114, R37, 0x20, R88 ;  /* 0x0000002025727824 */ /* 0x000fe200078e0258 */
[----:B------:R-:W2:Y:S01]  /*0d40*/  LDS.128 R4, [0x30] ;  /* 0x00003000ff047984 */ /* 0x000ea20000000c00 */
[----:B------:R-:W-:Y:S01]  /*0d50*/  IMAD.MOV.U32 R91, RZ, RZ, c[0x0][0x1bc] ;  /* 0x00006f00ff5b7624 */ /* 0x000fe200078e00ff */
[----:B------:R-:W-:Y:S01]  /*0d60*/  LEA.HI.X.SX32 R13, R0, R9, 0x1, P0 ;  /* 0x00000009000d7211 */ /* 0x000fe200000f0eff */
[----:B------:R-:W-:Y:S01]  /*0d70*/  IMAD.MOV.U32 R89, RZ, RZ, R33 ;  /* 0x000000ffff597224 */ /* 0x000fe200078e0021 */
[----:B------:R-:W-:Y:S01]  /*0d80*/  LEA R29, P1, R28, c[0x0][0x198], 0x2 ;  /* 0x000066001c1d7a11 */ /* 0x000fe200078210ff */
[----:B------:R-:W3:Y:S01]  /*0d90*/  LDS.128 R16, [0x60] ;  /* 0x00006000ff107984 */ /* 0x000ee20000000c00 */
[----:B------:R-:W-:-:S02]  /*0da0*/  SHF.R.S32.HI R0, RZ, 0x1f, R2 ;  /* 0x0000001fff007819 */ /* 0x000fc40000011402 */
[----:B------:R-:W-:Y:S01]  /*0db0*/  LEA.HI.X R28, R28, c[0x0][0x19c], R13, 0x2, P1 ;  /* 0x000067001c1c7a11 */ /* 0x000fe200008f140d */
[----:B------:R-:W4:Y:S01]  /*0dc0*/  LDS.128 R24, [0x20] ;  /* 0x00002000ff187984 */ /* 0x000f220000000c00 */
[C---:B------:R-:W-:Y:S02]  /*0dd0*/  IADD3 R2, P0, R3.reuse, R2, RZ ;  /* 0x0000000203027210 */ /* 0x040fe40007f1e0ff */
[----:B------:R-:W-:Y:S01]  /*0de0*/  IADD3 R87, R32, -c[0x0][0x1dc], RZ ;  /* 0x8000770020577a10 */ /* 0x000fe20007ffe0ff */
[----:B------:R-:W2:Y:S01]  /*0df0*/  LDS.128 R8, [0x40] ;  /* 0x00004000ff087984 */ /* 0x000ea20000000c00 */
[----:B------:R-:W-:Y:S02]  /*0e00*/  LEA.HI.X.SX32 R3, R3, R0, 0x1, P0 ;  /* 0x0000000003037211 */ /* 0x000fe400000f0eff */
[----:B------:R-:W-:Y:S01]  /*0e10*/  SHF.R.S32.HI R91, RZ, 0x1f, R91 ;  /* 0x0000001fff5b7819 */ /* 0x000fe2000001145b */
[----:B------:R-:W2:Y:S01]  /*0e20*/  LDS.128 R12, [0x50] ;  /* 0x00005000ff0c7984 */ /* 0x000ea20000000c00 */
[----:B0-----:R-:W-:-:S02]  /*0e30*/  PRMT R44, RZ, 0x5410, R49 ;  /* 0x00005410ff2c7816 */ /* 0x001fc40000000031 */
        /* <DEDUP_REMOVED lines=12> */
[----:B--2---:R-:W-:-:S02]  /*0f00*/  PRMT R65, RZ, 0x5410, R5 ;  /* 0x00005410ff417816 */ /* 0x004fc40000000005 */
[----:B------:R-:W-:Y:S01]  /*0f10*/  PRMT R66, RZ, 0x7610, R5 ;  /* 0x00007610ff427816 */ /* 0x000fe20000000005 */
[----:B------:R-:W-:Y:S01]  /*0f20*/  IMAD R5, R37, 0x20, R36 ;  /* 0x0000002025057824 */ /* 0x000fe200078e0224 */
[--C-:B------:R-:W-:Y:S02]  /*0f30*/  PRMT R0, RZ, 0x5410, R48.reuse ;  /* 0x00005410ff007816 */ /* 0x100fe40000000030 */
[----:B------:R-:W-:Y:S01]  /*0f40*/  PRMT R45, RZ, 0x7610, R48 ;  /* 0x00007610ff2d7816 */ /* 0x000fe20000000030 */
[----:B------:R-:W-:Y:S01]  /*0f50*/  IMAD.IADD R88, R88, 0x1, R5 ;  /* 0x0000000158587824 */ /* 0x000fe200078e0205 */
[--C-:B---3--:R-:W-:Y:S02]  /*0f60*/  PRMT R84, RZ, 0x5410, R18.reuse ;  /* 0x00005410ff547816 */ /* 0x108fe40000000012 */
[----:B------:R-:W-:Y:S02]  /*0f70*/  PRMT R85, RZ, 0x7610, R18 ;  /* 0x00007610ff557816 */ /* 0x000fe40000000012 */
[----:B------:R-:W-:-:S02]  /*0f80*/  PRMT R48, RZ, 0x5410, R51 ;  /* 0x00005410ff307816 */ /* 0x000fc40000000033 */
[----:B----4-:R-:W-:Y:S02]  /*0f90*/  PRMT R59, RZ, 0x5410, R24 ;  /* 0x00005410ff3b7816 */ /* 0x010fe40000000018 */
        /* <DEDUP_REMOVED lines=11> */
[----:B------:R-:W-:Y:S01]  /*1050*/  PRMT R86, RZ, 0x7610, R19 ;  /* 0x00007610ff567816 */ /* 0x000fe20000000013 */
[----:B------:R-:W-:Y:S01]  /*1060*/  IMAD.MOV.U32 R19, RZ, RZ, -0x800001 ;  /* 0xff7fffffff137424 */ /* 0x000fe200078e00ff */
[----:B0-----:R-:W-:Y:S02]  /*1070*/  PRMT R92, RZ, 0x5410, R20 ;  /* 0x00005410ff5c7816 */ /* 0x001fe40000000014 */
        /* <DEDUP_REMOVED lines=27> */
[----:B------:R-:W-:-:S02]  /*1230*/  LEA R90, R5, 0xa0, 0x2 ;  /* 0x000000a0055a7811 */ /* 0x000fc400078e10ff */
[----:B------:R-:W-:Y:S02]  /*1240*/  IADD3 R93, -R43, 0x1, R88 ;  /* 0x000000012b5d7810 */ /* 0x000fe40007ffe158 */
[----:B------:R-:W-:Y:S02]  /*1250*/  PRMT R20, RZ, 0x7610, R20 ;  /* 0x00007610ff147816 */ /* 0x000fe40000000014 */
[----:B------:R-:W-:Y:S02]  /*1260*/  PRMT R21, RZ, 0x7610, R21 ;  /* 0x00007610ff157816 */ /* 0x000fe40000000015 */
[----:B------:R-:W-:Y:S02]  /*1270*/  PRMT R22, RZ, 0x7610, R22 ;  /* 0x00007610ff167816 */ /* 0x000fe40000000016 */
[----:B------:R-:W-:Y:S02]  /*1280*/  PRMT R23, RZ, 0x7610, R23 ;  /* 0x00007610ff177816 */ /* 0x000fe40000000017 */
.L_x_14826:
[----:B------:R-:W-:Y:S01]  /*1290*/  IABS R5, R114 ;  /* 0x0000007200057213 */ /* 0x000fe20000000000 */
[----:B------:R-:W-:Y:S01]  /*12a0*/  BSSY B1, `(.L_x_14823) ;  /* 0x00000e8000017945 */ /* 0x000fe20003800000 */
[----:B------:R-:W-:-:S02]  /*12b0*/  IABS R9, c[0x0][0x1e0] ;  /* 0x0000780000097a13 */ /* 0x000fc40000000000 */
[----:B------:R-:W-:Y:S01]  /*12c0*/  IABS R10, c[0x0][0x1e4] ;  /* 0x00007900000a7a13 */ /* 0x000fe20000000000 */
[----:B------:R-:W-:Y:S01]  /*12d0*/  IMAD.HI.U32 R4, R34, R5, RZ ;  /* 0x0000000522047227 */ /* 0x000fe200078e00ff */
[----:B------:R-:W0:Y:S03]  /*12e0*/  I2F.RP R7, R9 ;  /* 0x0000000900077306 */ /* 0x000e260000209400 */
        /* <DEDUP_REMOVED lines=16> */
[----:B0-----:R-:W-:-:S04]  /*13f0*/  IMAD.MOV R4, RZ, RZ, -R5 ;  /* 0x000000ffff047224 */ /* 0x001fc800078e0a05 */
        /* <DEDUP_REMOVED lines=33> */
[----:B------:R-:W3:Y:S04]  /*1610*/  LDG.E.CONSTANT R109, [R6.64+0x600] ;  /* 0x0006000a066d7981 */ /* 0x000ee8000c1e9900 */
        /* <DEDUP_REMOVED lines=19> */
[----:B--2---:R-:W-:-:S05]  /*1750*/  PRMT R103, RZ, 0x5410, R105 ;  /* 0x00005410ff677816 */ /* 0x004fca0000000069 */
[----:B------:R-:W-:Y:S01]  /*1760*/  FMUL.FTZ R104, R50, R103 ;  /* 0x0000006732687220 */ /* 0x000fe20000410000 */
[----:B------:R-:W-:-:S05]  /*1770*/  PRMT R103, RZ, 0x7610, R105 ;  /* 0x00007610ff677816 */ /* 0x000fca0000000069 */
[----:B------:R-:W-:Y:S01]  /*1780*/  FMUL.FTZ R105, R52, R103 ;  /* 0x0000006734697220 */ /* 0x000fe20000410000 */
[----:B---3--:R-:W-:-:S05]  /*1790*/  PRMT R103, RZ, 0x5410, R107 ;  /* 0x00005410ff677816 */ /* 0x008fca000000006b */
[----:B------:R-:W-:Y:S01]  /*17a0*/  FFMA.FTZ R106, R0, R103, R104 ;  /* 0x00000067006a7223 */ /* 0x000fe20000010068 */
[----:B------:R-:W-:Y:S02]  /*17b0*/  PRMT R104, RZ, 0x7610, R107 ;  /* 0x00007610ff687816 */ /* 0x000fe4000000006b */
[----:B------:R0:W2:Y:S01]  /*17c0*/  LDG.E.CONSTANT R107, [R6.64+0x608] ;  /* 0x0006080a066b7981 */ /* 0x0000a2000c1e9900 */
[----:B----4-:R-:W-:Y:S02]  /*17d0*/  PRMT R103, RZ, 0x5410, R110 ;  /* 0x00005410ff677816 */ /* 0x010fe4000000006e */
[----:B------:R-:W-:-:S03]  /*17e0*/  FFMA.FTZ R105, R45, R104, R105 ;  /* 0x000000682d697223 */ /* 0x000fc60000010069 */
[----:B------:R-:W-:Y:S01]  /*17f0*/  FFMA.FTZ R104, R59, R103, R106 ;  /* 0x000000673b687223 */ /* 0x000fe2000001006a */
[----:B------:R-:W-:Y:S01]  /*1800*/  PRMT R103, RZ, 0x7610, R110 ;  /* 0x00007610ff677816 */ /* 0x000fe2000000006e */
[----:B------:R0:W3:Y:S04]  /*1810*/  LDG.E.CONSTANT R106, [R6.64+0x808] ;  /* 0x0008080a066a7981 */ /* 0x0000e8000c1e9900 */
[----:B------:R-:W-:Y:S01]  /*1820*/  FFMA.FTZ R111, R24, R103, R105 ;  /* 0x00000067186f7223 */ /* 0x000fe20000010069 */
[----:B------:R-:W-:Y:S01]  /*1830*/  PRMT R103, RZ, 0x5410, R109 ;  /* 0x00005410ff677816 */ /* 0x000fe2000000006d */
[----:B------:R0:W4:Y:S04]  /*1840*/  LDG.E.CONSTANT R105, [R6.64+0xa08] ;  /* 0x000a080a06697981 */ /* 0x000128000c1e9900 */
[----:B------:R-:W-:-:S02]  /*1850*/  FFMA.FTZ R110, R63, R103, R104 ;  /* 0x000000673f6e7223 */ /* 0x000fc40000010068 */
[----:B------:R0:W4:Y:S01]  /*1860*/  LDG.E.CONSTANT R104, [R6.64+0xc08] ;  /* 0x000c080a06687981 */ /* 0x000122000c1e9900 */
[----:B------:R-:W-:-:S03]  /*1870*/  PRMT R109, RZ, 0x7610, R109 ;  /* 0x00007610ff6d7816 */ /* 0x000fc6000000006d */
[----:B------:R0:W4:Y:S02]  /*1880*/  LDG.E.CONSTANT R103, [R6.64+0xe08] ;  /* 0x000e080a06677981 */ /* 0x000124000c1e9900 */
[----:B------:R-:W-:Y:S01]  /*1890*/  FFMA.FTZ R109, R64, R109, R111 ;  /* 0x0000006d406d7223 */ /* 0x000fe2000001006f */
[--C-:B------:R-:W-:Y:S02]  /*18a0*/  PRMT R111, RZ, 0x5410, R108.reuse ;  /* 0x00005410ff6f7816 */ /* 0x100fe4000000006c */
[----:B------:R-:W-:-:S05]  /*18b0*/  PRMT R108, RZ, 0x7610, R108 ;  /* 0x00007610ff6c7816 */ /* 0x000fca000000006c */
[----:B------:R-:W-:Y:S02]  /*18c0*/  FFMA.FTZ R121, R72, R108, R109 ;  /* 0x0000006c48797223 */ /* 0x000fe4000001006d */
[----:B------:R0:W4:Y:S04]  /*18d0*/  LDG.E.CONSTANT R108, [R6.64+0x20c] ;  /* 0x00020c0a066c7981 */ /* 0x000128000c1e9900 */
[----:B------:R0:W4:Y:S01]  /*18e0*/  LDG.E.CONSTANT R109, [R6.64+0x60c] ;  /* 0x00060c0a066d7981 */ /* 0x000122000c1e9900 */
[----:B------:R-:W-:Y:S01]  /*18f0*/  FFMA.FTZ R111, R71, R111, R110 ;  /* 0x0000006f476f7223 */ /* 0x000fe2000001006e */
        /* <DEDUP_REMOVED lines=8> */
[--C-:B0-----:R-:W-:Y:S02]  /*1980*/  PRMT R7, RZ, 0x5410, R102.reuse ;  /* 0x00005410ff077816 */ /* 0x101fe40000000066 */
[----:B------:R-:W-:Y:S01]  /*1990*/  PRMT R102, RZ, 0x7610, R102 ;  /* 0x00007610ff667816 */ /* 0x000fe20000000066 */
[----:B------:R-:W-:Y:S02]  /*19a0*/  FMUL.FTZ R117, R54, R117 ;  /* 0x0000007536757220 */ /* 0x000fe40000410000 */
[----:B------:R-:W-:-:S02]  /*19b0*/  FMUL.FTZ R118, R53, R118 ;  /* 0x0000007635767220 */ /* 0x000fc40000410000 */
[----:B------:R-:W-:Y:S01]  /*19c0*/  FFMA.FTZ R102, R47, R102, R117 ;  /* 0x000000662f667223 */ /* 0x000fe20000010075 */
[----:B------:R-:W-:Y:S01]  /*19d0*/  PRMT R117, RZ, 0x5410, R101 ;  /* 0x00005410ff757816 */ /* 0x000fe20000000065 */
[----:B------:R-:W-:-:S04]  /*19e0*/  FFMA.FTZ R7, R44, R7, R118 ;  /* 0x000000072c077223 */ /* 0x000fc80000010076 */
[----:B------:R-:W-:Y:S01]  /*19f0*/  FFMA.FTZ R118, R60, R117, R7 ;  /* 0x000000753c767223 */ /* 0x000fe20000010007 */
[----:B------:R-:W-:Y:S02]  /*1a00*/  PRMT R7, RZ, 0x5410, R100 ;  /* 0x00005410ff077816 */ /* 0x000fe40000000064 */
        /* <DEDUP_REMOVED lines=24> */
[----:B------:R-:W-:Y:S02]  /*1b90*/  FFMA.FTZ R120, R20, R120, R119 ;  /* 0x0000007814787223 */ /* 0x000fe40000010077 */
[----:B------:R-:W-:Y:S01]  /*1ba0*/  FFMA.FTZ R7, R83, R7, R118 ;  /* 0x0000000753077223 */ /* 0x000fe20000010076 */
[----:B------:R-:W-:Y:S01]  /*1bb0*/  PRMT R9, RZ, 0x7610, R9 ;  /* 0x00007610ff097816 */ /* 0x000fe20000000009 */
[----:B------:R-:W-:Y:S02]  /*1bc0*/  FADD.FTZ R6, R123, R120 ;  /* 0x000000787b067221 */ /* 0x000fe40000010000 */
[----:B------:R-:W-:Y:S02]  /*1bd0*/  FFMA.FTZ R7, R94, R97, R7 ;  /* 0x000000615e077223 */ /* 0x000fe40000010007 */
[----:B------:R-:W-:Y:S02]  /*1be0*/  FFMA.FTZ R9, R21, R9, R98 ;  /* 0x0000000915097223 */ /* 0x000fe40000010062 */
[----:B------:R-:W-:Y:S01]  /*1bf0*/  FADD.FTZ R6, R7, R6 ;  /* 0x0000000607067221 */ /* 0x000fe20000010000 */
[----:B------:R-:W-:-:S02]  /*1c00*/  PRMT R7, RZ, 0x7610, R4 ;  /* 0x00007610ff077816 */ /* 0x000fc40000000004 */
        /* <DEDUP_REMOVED lines=10> */
[----:B------:R-:W-:Y:S02]  /*1cb0*/  FFMA.FTZ R5, R26, R5, R7 ;  /* 0x000000051a057223 */ /* 0x000fe40000010007 */
[----:B------:R-:W-:Y:S01]  /*1cc0*/  FADD.FTZ R6, R9, R6 ;  /* 0x0000000609067221 */ /* 0x000fe20000010000 */
        /* <DEDUP_REMOVED lines=25> */
[----:B------:R-:W-:Y:S01]  /*1e60*/  PRMT R5, RZ, 0x7610, R108 ;  /* 0x00007610ff057816 */ /* 0x000fe2000000006c */
[----:B------:R-:W-:Y:S01]  /*1e70*/  FADD.FTZ R7, R7, R6 ;  /* 0x0000000607077221 */ /* 0x000fe20000010000 */
[----:B------:R-:W-:-:S03]  /*1e80*/  PRMT R6, RZ, 0x5410, R108 ;  /* 0x00005410ff067816 */ /* 0x000fc6000000006c */
[----:B------:R-:W-:Y:S02]  /*1e90*/  FADD.FTZ R4, R4, R7 ;  /* 0x0000000704047221 */ /* 0x000fe40000010000 */
[----:B------:R-:W-:Y:S01]  /*1ea0*/  FMUL.FTZ R7, R58, R5 ;  /* 0x000000053a077220 */ /* 0x000fe20000410000 */
[----:B------:R-:W-:Y:S01]  /*1eb0*/  PRMT R5, RZ, 0x5410, R115 ;  /* 0x00005410ff057816 */ /* 0x000fe20000000073 */
[----:B------:R-:W-:-:S04]  /*1ec0*/  FMUL.FTZ R6, R57, R6 ;  /* 0x0000000639067220 */ /* 0x000fc80000410000 */
[----:B------:R-:W-:Y:S01]  /*1ed0*/  FFMA.FTZ R5, R48, R5, R6 ;  /* 0x0000000530057223 */ /* 0x000fe20000010006 */
[----:B------:R-:W-:-:S05]  /*1ee0*/  PRMT R6, RZ, 0x7610, R115 ;  /* 0x00007610ff067816 */ /* 0x000fca0000000073 */
[----:B------:R-:W-:Y:S01]  /*1ef0*/  FFMA.FTZ R6, R51, R6, R7 ;  /* 0x0000000633067223 */ /* 0x000fe20000010007 */
[--C-:B------:R-:W-:Y:S02]  /*1f00*/  PRMT R7, RZ, 0x5410, R113.reuse ;  /* 0x00005410ff077816 */ /* 0x100fe40000000071 */
        /* <DEDUP_REMOVED lines=18> */
[--C-:B------:R-:W-:Y:S01]  /*2030*/  PRMT R6, RZ, 0x5410, R116.reuse ;  /* 0x00005410ff067816 */ /* 0x100fe20000000074 */
        /* <DEDUP_REMOVED lines=12> */
.L_x_14824:
[----:B------:R-:W-:-:S05]  /*2100*/  IMAD.MOV.U32 R5, RZ, RZ, -0x800001 ;  /* 0xff7fffffff057424 */ /* 0x000fca00078e00ff */
[----:B------:R0:W-:Y:S02]  /*2110*/  STS [R90], R5 ;  /* 0x000000055a007388 */ /* 0x0001e40000000800 */
.L_x_14825:
[----:B------:R-:W-:Y:S05]  /*2120*/  BSYNC B1 ;  /* 0x0000000000017941 */ /* 0x000fea0003800000 */
.L_x_14823:
[----:B------:R-:W-:Y:S02]  /*2130*/  IADD3 R89, R89, 0x4, RZ ;  /* 0x0000000459597810 */ /* 0x000fe40007ffe0ff */
[----:B------:R-:W-:Y:S02]  /*2140*/  IADD3 R29, P1, R29, 0x10, RZ ;  /* 0x000000101d1d7810 */ /* 0x000fe40007f3e0ff */
[----:B------:R-:W-:Y:S02]  /*2150*/  ISETP.GE.AND P0, PT, R89, R40, PT ;  /* 0x000000285900720c */ /* 0x000fe40003f06270 */
[----:B0-----:R-:W-:Y:S01]  /*2160*/  IADD3 R90, R90, 0x200, RZ ;  /* 0x000002005a5a7810 */ /* 0x001fe20007ffe0ff */
[----:B------:R-:W-:Y:S01]  /*2170*/  IMAD.X R28, RZ, RZ, R28, P1 ;  /* 0x000000ffff1c7224 */ /* 0x000fe200008e061c */
[----:B------:R-:W-:Y:S02]  /*2180*/  IADD3 R93, R93, 0x80, RZ ;  /* 0x000000805d5d7810 */ /* 0x000fe40007ffe0ff */
[----:B------:R-:W-:-:S02]  /*2190*/  IADD3 R88, R88, 0x80, RZ ;  /* 0x0000008058587810 */ /* 0x000fc40007ffe0ff */
[----:B------:R-:W-:-:S05]  /*21a0*/  IADD3 R114, R114, 0x80, RZ ;  /* 0x0000008072727810 */ /* 0x000fca0007ffe0ff */
[----:B------:R-:W-:Y:S05]  /*21b0*/  @!P0 BRA `(.L_x_14826) ;  /* 0xfffff0d000008947 */ /* 0x000fea000383ffff */
.L_x_14822:
[----:B------:R-:W-:Y:S05]  /*21c0*/  BSYNC B0 ;  /* 0x0000000000007941 */ /* 0x000fea0003800000 */
.L_x_14821:
        /* <DEDUP_REMOVED lines=45> */
.L_x_14831:
        /* <DEDUP_REMOVED lines=11> */
.L_x_14830:
[----:B------:R-:W-:Y:S05]  /*2550*/  BSYNC B1 ;  /* 0x0000000000017941 */ /* 0x000fea0003800000 */
.L_x_14829:
        /* <DEDUP_REMOVED lines=10> */
.L_x_14834:
        /* <DEDUP_REMOVED lines=25> */
[----:B-----5:R-:W4:Y:S01]  /*2790*/  LDS R41, [R2+0x1800] ;  /* 0x0018000002297984 */ /* 0x020f220000000800 */
        /* <DEDUP_REMOVED lines=74> */
.L_x_14833:
[----:B------:R-:W-:Y:S05]  /*2c40*/  BSYNC B1 ;  /* 0x0000000000017941 */ /* 0x000fea0003800000 */
.L_x_14832:
        /* <DEDUP_REMOVED lines=55> */
.L_x_14836:
[----:B------:R-:W-:Y:S05]  /*2fc0*/  BSYNC B1 ;  /* 0x0000000000017941 */ /* 0x000fea0003800000 */
.L_x_14835:
        /* <DEDUP_REMOVED lines=26> */
.L_x_14828:
[----:B------:R-:W-:Y:S05]  /*3170*/  BSYNC B0 ;  /* 0x0000000000007941 */ /* 0x000fea0003800000 */
.L_x_14827:
        /* <DEDUP_REMOVED lines=45> */
.L_x_14841:
        /* <DEDUP_REMOVED lines=8> */
.L_x_14840:
[----:B------:R-:W-:Y:S05]  /*34d0*/  BSYNC B1 ;  /* 0x0000000000017941 */ /* 0x000fea0003800000 */
.L_x_14839:
        /* <DEDUP_REMOVED lines=10> */
.L_x_14844:
        /* <DEDUP_REMOVED lines=52> */
.L_x_14843:
[----:B------:R-:W-:Y:S05]  /*38c0*/  BSYNC B1 ;  /* 0x0000000000017941 */ /* 0x000fea0003800000 */
.L_x_14842:
        /* <DEDUP_REMOVED lines=31> */
.L_x_14846:
[----:B------:R-:W-:Y:S05]  /*3ac0*/  BSYNC B1 ;  /* 0x0000000000017941 */ /* 0x000fea0003800000 */
.L_x_14845:
        /* <DEDUP_REMOVED lines=14> */
.L_x_14838:
[----:B------:R-:W-:Y:S05]  /*3bb0*/  BSYNC B0 ;  /* 0x0000000000007941 */ /* 0x000fea0003800000 */
.L_x_14837:
        /* <DEDUP_REMOVED lines=32> */
.L_x_14848:
[----:B------:R-:W-:Y:S05]  /*3dc0*/  BSYNC B0 ;  /* 0x0000000000007941 */ /* 0x000fea0003800000 */
.L_x_14847:
[----:B------:R-:W-:Y:S01]  /*3dd0*/  BSSY B1, `(.L_x_14849) ;  /* 0x0000263000017945 */ /* 0x000fe20003800000 */
[----:B------:R-:W-:Y:S05]  /*3de0*/  @!P1 BRA `(.L_x_14850) ;  /* 0x0000006000009947 */ /* 0x000fea0003800000 */
[----:B------:R-:W-:Y:S01]  /*3df0*/  IMAD.MOV.U32 R17, RZ, RZ, RZ ;  /* 0x000000ffff117224 */ /* 0x000fe200078e00ff */
[----:B------:R-:W-:Y:S01]  /*3e00*/  CS2R R20, SRZ ;  /* 0x0000000000147805 */ /* 0x000fe2000001ff00 */
[----:B------:R-:W-:Y:S01]  /*3e10*/  IMAD.MOV.U32 R19, RZ, RZ, RZ ;  /* 0x000000ffff137224 */ /* 0x000fe200078e00ff */
[----:B------:R-:W-:Y:S01]  /*3e20*/  CS2R R22, SRZ ;  /* 0x0000000000167805 */ /* 0x000fe2000001ff00 */
[----:B------:R-:W-:Y:S01]  /*3e30*/  CS2R R24, SRZ ;  /* 0x0000000000187805 */ /* 0x000fe2000001ff00 */
[----:B------:R-:W-:Y:S05]  /*3e40*/  BRA `(.L_x_14851) ;  /* 0x000025b000007947 */ /* 0x000fea0003800000 */
.L_x_14850:
[----:B0-----:R-:W0:Y:S01]  /*3e50*/  I2F.RP R4, R10 ;  /* 0x0000000a00047306 */ /* 0x001e220000209400 */
[----:B------:R-:W2:Y:S01]  /*3e60*/  S2R R0, SR_CTAID.Y ;  /* 0x0000000000007919 */ /* 0x000ea20000002600 */
[----:B------:R-:W-:Y:S01]  /*3e70*/  SHF.R.S32.HI R3, RZ, 0x1f, R33 ;  /* 0x0000001fff037819 */ /* 0x000fe20000011421 */
[----:B------:R-:W-:Y:S01]  /*3e80*/  IMAD R38, R38, c[0x0][0x1c0], RZ ;  /* 0x0000700026267a24 */ /* 0x000fe200078e02ff */
[----:B------:R-:W-:Y:S01]  /*3e90*/  IADD3 R18, -R39, 0x1, RZ ;  /* 0x0000000127127810 */ /* 0x000fe20007ffe1ff */
[----:B------:R-:W3:Y:S01]  /*3ea0*/  S2R R46, SR_CTAID.Z ;  /* 0x00000000002e7919 */ /* 0x000ee20000002700 */
[----:B-1----:R-:W-:Y:S01]  /*3eb0*/  IMAD.MOV.U32 R27, RZ, RZ, c[0x0][0x1bc] ;  /* 0x00006f00ff1b7624 */ /* 0x002fe200078e00ff */
[----:B------:R-:W-:Y:S01]  /*3ec0*/  IADD3 R32, R32, -c[0x0][0x1dc], RZ ;  /* 0x8000770020207a10 */ /* 0x000fe20007ffe0ff */
[----:B------:R-:W-:Y:S01]  /*3ed0*/  IMAD.MOV.U32 R19, RZ, RZ, RZ ;  /* 0x000000ffff137224 */ /* 0x000fe200078e00ff */
[----:B------:R-:W-:Y:S01]  /*3ee0*/  CS2R R20, SRZ ;  /* 0x0000000000147805 */ /* 0x000fe2000001ff00 */
[----:B------:R-:W-:Y:S01]  /*3ef0*/  CS2R R22, SRZ ;  /* 0x0000000000167805 */ /* 0x000fe2000001ff00 */
[----:B------:R-:W-:Y:S01]  /*3f00*/  CS2R R24, SRZ ;  /* 0x0000000000187805 */ /* 0x000fe2000001ff00 */
[----:B------:R-:W-:-:S02]  /*3f10*/  SHF.R.S32.HI R27, RZ, 0x1f, R27 ;  /* 0x0000001fff1b7819 */ /* 0x000fc4000001141b */
[----:B------:R-:W-:Y:S01]  /*3f20*/  SHF.R.S32.HI R39, RZ, 0x1f, R38 ;  /* 0x0000001fff277819 */ /* 0x000fe20000011426 */
[----:B0-----:R-:W0:Y:S01]  /*3f30*/  MUFU.RCP R4, R4 ;  /* 0x0000000400047308 */ /* 0x001e220000001000 */
[----:B--2---:R-:W-:Y:S02]  /*3f40*/  IMAD R0, R0, c[0x0][0x1a8], RZ ;  /* 0x00006a0000007a24 */ /* 0x004fe400078e02ff */
[----:B---3--:R-:W-:-:S03]  /*3f50*/  IMAD R28, R46, 0x10, R37 ;  /* 0x000000102e1c7824 */ /* 0x008fc600078e0225 */
[----:B------:R-:W-:Y:S02]  /*3f60*/  IADD3 R11, P0, R0, R33, RZ ;  /* 0x00000021000b7210 */ /* 0x000fe40007f1e0ff */
[----:B0-----:R-:W-:Y:S01]  /*3f70*/  IADD3 R16, R4, 0xffffffe, RZ ;  /* 0x0ffffffe04107810 */ /* 0x001fe20007ffe0ff */
[----:B------:R-:W-:Y:S01]  /*3f80*/  IMAD.SHL.U32 R28, R28, 0x20, RZ ;  /* 0x000000201c1c7824 */ /* 0x000fe200078e00ff */
[----:B------:R-:W-:Y:S02]  /*3f90*/  LEA.HI.X.SX32 R2, R0, R3, 0x1, P0 ;  /* 0x0000000300027211 */ /* 0x000fe400000f0eff */
[----:B------:R0:W1:Y:S01]  /*3fa0*/  F2I.FTZ.U32.TRUNC.NTZ R17, R16 ;  /* 0x0000001000117305 */ /* 0x000062000021f000 */
[----:B------:R-:W-:-:S04]  /*3fb0*/  LEA R0, P0, R11, c[0x0][0x198], 0x2 ;  /* 0x000066000b007a11 */ /* 0x000fc800078010ff */
[----:B------:R-:W-:Y:S01]  /*3fc0*/  LEA.HI.X R11, R11, c[0x0][0x19c], R2, 0x2, P0 ;  /* 0x000067000b0b7a11 */ /* 0x000fe200000f1402 */
[----:B0-----:R-:W-:Y:S02]  /*3fd0*/  IMAD.MOV.U32 R16, RZ, RZ, RZ ;  /* 0x000000ffff107224 */ /* 0x001fe400078e00ff */
[----:B-1----:R-:W-:-:S04]  /*3fe0*/  IMAD.MOV R5, RZ, RZ, -R17 ;  /* 0x000000ffff057224 */ /* 0x002fc800078e0a11 */
        /* <DEDUP_REMOVED lines=13> */
[----:B------:R-:W-:Y:S02]  /*40c0*/  LEA R29, R2, 0xb0, 0x5 ;  /* 0x000000b0021d7811 */ /* 0x000fe400078e28ff */
[----:B------:R-:W-:Y:S01]  /*40d0*/  IADD3 R34, R26, 0x300, RZ ;  /* 0x000003001a227810 */ /* 0x000fe20007ffe0ff */
[----:B------:R-:W-:Y:S01]  /*40e0*/  IMAD.SHL.U32 R46, R46, 0x8, RZ ;  /* 0x000000082e2e7824 */ /* 0x000fe200078e00ff */
[C---:B------:R-:W-:Y:S02]  /*40f0*/  IADD3 R35, R26.reuse, 0x400, RZ ;  /* 0x000004001a237810 */ /* 0x040fe40007ffe0ff */
[C---:B-----5:R-:W-:Y:S02]  /*4100*/  IADD3 R41, R26.reuse, 0x500, RZ ;  /* 0x000005001a297810 */ /* 0x060fe40007ffe0ff */
[----:B------:R-:W-:-:S02]  /*4110*/  IADD3 R44, R26, 0x600, RZ ;  /* 0x000006001a2c7810 */ /* 0x000fc40007ffe0ff */
[----:B------:R-:W-:Y:S02]  /*4120*/  IADD3 R45, R26, 0x700, RZ ;  /* 0x000007001a2d7810 */ /* 0x000fe40007ffe0ff */
.L_x_14870:
        /* <DEDUP_REMOVED lines=56> */
[----:B------:R-:W-:-:S04]  /*44b0*/  LEA R2, P1, R3, c[0x0][0x188], 0x1 ;  /* 0x0000620003027a11 */ /* 0x000fc800078208ff */
[-C--:B------:R-:W-:Y:S02]  /*44c0*/  LEA.HI.X.SX32 R12, R26, R48.reuse, 0x1, P0 ;  /* 0x000000301a0c7211 */ /* 0x080fe400000f0eff */
[----:B------:R-:W-:Y:S02]  /*44d0*/  LEA.HI.X.SX32 R15, R34, R48, 0x1, P3 ;  /* 0x00000030220f7211 */ /* 0x000fe400018f0eff */
[----:B------:R-:W-:Y:S02]  /*44e0*/  LEA.HI.X R3, R3, c[0x0][0x18c], R12, 0x1, P1 ;  /* 0x0000630003037a11 */ /* 0x000fe400008f0c0c */
[-C--:B------:R-:W-:Y:S02]  /*44f0*/  IADD3 R47, P1, R35, R6.reuse, RZ ;  /* 0x00000006232f7210 */ /* 0x080fe40007f3e0ff */
[----:B------:R-:W-:Y:S01]  /*4500*/  IADD3 R7, P0, R41, R6, RZ ;  /* 0x0000000629077210 */ /* 0x000fe20007f1e0ff */
[----:B------:R-:W-:Y:S01]  /*4510*/  BSSY B2, `(.L_x_14854) ;  /* 0x0000058000027945 */ /* 0x000fe20003800000 */
[----:B------:R-:W-:Y:S01]  /*4520*/  LEA.HI.X.SX32 R4, R31, R48, 0x1, P2 ;  /* 0x000000301f047211 */ /* 0x000fe200010f0eff */
[----:B------:R0:W5:Y:S01]  /*4530*/  LDG.E.CONSTANT R75, [R2.64+0x200] ;  /* 0x0002000a024b7981 */ /* 0x000162000c1e9900 */
[----:B------:R-:W-:-:S02]  /*4540*/  IADD3 R5, P3, R44, R6, RZ ;  /* 0x000000062c057210 */ /* 0x000fc40007f7e0ff */
[----:B------:R-:W-:Y:S01]  /*4550*/  IADD3 R9, P2, R45, R6, RZ ;  /* 0x000000062d097210 */ /* 0x000fe20007f5e0ff */
[----:B------:R0:W5:Y:S01]  /*4560*/  LDG.E.CONSTANT R72, [R2.64+0x204] ;  /* 0x0002040a02487981 */ /* 0x000162000c1e9900 */
[----:B------:R-:W-:Y:S02]  /*4570*/  LEA.HI.X R15, R8, c[0x0][0x18c], R15, 0x1, P5 ;  /* 0x00006300080f7a11 */ /* 0x000fe400028f0c0f */
[----:B------:R-:W-:Y:S01]  /*4580*/  LEA R70, P6, R47, c[0x0][0x188], 0x1 ;  /* 0x000062002f467a11 */ /* 0x000fe200078c08ff */
[----:B------:R0:W5:Y:S01]  /*4590*/  LDG.E.CONSTANT R73, [R2.64+0x208] ;  /* 0x0002080a02497981 */ /* 0x000162000c1e9900 */
[-C--:B------:R-:W-:Y:S02]  /*45a0*/  LEA.HI.X.SX32 R54, R35, R48.reuse, 0x1, P1 ;  /* 0x0000003023367211 */ /* 0x080fe400008f0eff */
[-C--:B------:R-:W-:Y:S01]  /*45b0*/  LEA.HI.X.SX32 R52, R41, R48.reuse, 0x1, P0 ;  /* 0x0000003029347211 */ /* 0x080fe200000f0eff */
[----:B------:R1:W5:Y:S01]  /*45c0*/  LDG.E.CONSTANT R51, [R14.64] ;  /* 0x0000000a0e337981 */ /* 0x000362000c1e9900 */
[----:B------:R-:W-:-:S02]  /*45d0*/  LEA.HI.X.SX32 R50, R44, R48, 0x1, P3 ;  /* 0x000000302c327211 */ /* 0x000fc400018f0eff */
[----:B------:R-:W-:Y:S01]  /*45e0*/  LEA R8, P1, R9, c[0x0][0x188], 0x1 ;  /* 0x0000620009087a11 */ /* 0x000fe200078208ff */
[----:B------:R1:W5:Y:S01]  /*45f0*/  LDG.E.CONSTANT R53, [R14.64+0x8] ;  /* 0x0000080a0e357981 */ /* 0x000362000c1e9900 */
[----:B------:R-:W-:Y:S02]  /*4600*/  LEA.HI.X.SX32 R48, R45, R48, 0x1, P2 ;  /* 0x000000302d307211 */ /* 0x000fe400010f0eff */
[----:B------:R-:W-:Y:S01]  /*4610*/  LEA.HI.X R71, R47, c[0x0][0x18c], R54, 0x1, P6 ;  /* 0x000063002f477a11 */ /* 0x000fe200030f0c36 */
[----:B------:R0:W5:Y:S01]  /*4620*/  LDG.E.CONSTANT R77, [R2.64] ;  /* 0x0000000a024d7981 */ /* 0x000162000c1e9900 */
[----:B------:R-:W-:Y:S02]  /*4630*/  LEA.HI.X R9, R9, c[0x0][0x18c], R48, 0x1, P1 ;  /* 0x0000630009097a11 */ /* 0x000fe400008f0c30 */
[----:B------:R-:W-:Y:S01]  /*4640*/  LEA R12, P4, R13, c[0x0][0x188], 0x1 ;  /* 0x000062000d0c7a11 */ /* 0x000fe200078808ff */
[----:B------:R2:W5:Y:S01]  /*4650*/  LDG.E.CONSTANT R55, [R70.64] ;  /* 0x0000000a46377981 */ /* 0x000562000c1e9900 */
[----:B------:R-:W-:-:S02]  /*4660*/  LEA R6, P5, R7, c[0x0][0x188], 0x1 ;  /* 0x0000620007067a11 */ /* 0x000fc400078a08ff */
[----:B------:R-:W-:Y:S01]  /*4670*/  LEA.HI.X R13, R13, c[0x0][0x18c], R4, 0x1, P4 ;  /* 0x000063000d0d7a11 */ /* 0x000fe200020f0c04 */
[----:B------:R2:W5:Y:S01]  /*4680*/  LDG.E.CONSTANT R56, [R70.64+0x4] ;  /* 0x0000040a46387981 */ /* 0x000562000c1e9900 */
[----:B------:R-:W-:Y:S02]  /*4690*/  LEA R4, P4, R5, c[0x0][0x188], 0x1 ;  /* 0x0000620005047a11 */ /* 0x000fe400078808ff */
[----:B------:R-:W-:Y:S01]  /*46a0*/  LEA.HI.X R7, R7, c[0x0][0x18c], R52, 0x1, P5 ;  /* 0x0000630007077a11 */ /* 0x000fe200028f0c34 */
[----:B------:R2:W5:Y:S01]  /*46b0*/  LDG.E.CONSTANT R57, [R70.64+0x8] ;  /* 0x0000080a46397981 */ /* 0x000562000c1e9900 */
[----:B------:R-:W-:-:S03]  /*46c0*/  LEA.HI.X R5, R5, c[0x0][0x18c], R50, 0x1, P4 ;  /* 0x0000630005057a11 */ /* 0x000fc600020f0c32 */
        /* <DEDUP_REMOVED lines=19> */
[----:B------:R2:W5:Y:S01]  /*4800*/  LDG.E.CONSTANT R66, [R4.64+0xc] ;  /* 0x00000c0a04427981 */ /* 0x000562000c1e9900 */
[----:B------:R-:W-:-:S03]  /*4810*/  ISETP.NE.AND P0, PT, R78, RZ, PT ;  /* 0x000000ff4e00720c */ /* 0x000fc60003f05270 */
[----:B------:R0:W5:Y:S04]  /*4820*/  LDG.E.CONSTANT R71, [R2.64+0x20c] ;  /* 0x00020c0a02477981 */ /* 0x000168000c1e9900 */
[----:B------:R0:W5:Y:S04]  /*4830*/  LDG.E.CONSTANT R74, [R2.64+0x4] ;  /* 0x0000040a024a7981 */ /* 0x000168000c1e9900 */
[----:B--2---:R3:W2:Y:S01]  /*4840*/  LDS.128 R4, [R29] ;  /* 0x000000001d047984 */ /* 0x0046a20000000c00 */
[----:B-1----:R-:W-:-:S03]  /*4850*/  F2FP.BF16.PACK_AB R12, R13, R12 ;  /* 0x0000000c0d0c723e */ /* 0x002fc600000010ff */
[----:B------:R0:W5:Y:S01]  /*4860*/  LDG.E.CONSTANT R79, [R2.64+0x8] ;  /* 0x0000080a024f7981 */ /* 0x000162000c1e9900 */
[----:B------:R-:W-:-:S03]  /*4870*/  F2FP.BF16.PACK_AB R15, R15, R14 ;  /* 0x0000000e0f0f723e */ /* 0x000fc600000010ff */
[----:B------:R0:W5:Y:S02]  /*4880*/  LDG.E.CONSTANT R76, [R2.64+0xc] ;  /* 0x00000c0a024c7981 */ /* 0x000164000c1e9900 */
[----:B0-----:R-:W-:Y:S01]  /*4890*/  IMAD.MOV.U32 R2, RZ, RZ, R12 ;  /* 0x000000ffff027224 */ /* 0x001fe200078e000c */
[----:B------:R-:W-:Y:S05]  /*48a0*/  @P0 BRA `(.L_x_14855) ;  /* 0x000001e000000947 */ /* 0x000fea0003800000 */
[C---:B---3--:R-:W-:Y:S02]  /*48b0*/  IADD3 R8, R46.reuse, 0x2, RZ ;  /* 0x000000022e087810 */ /* 0x048fe40007ffe0ff */
[-C--:B------:R-:W-:Y:S02]  /*48c0*/  ISETP.GE.AND P5, PT, R46, R43.reuse, PT ;  /* 0x0000002b2e00720c */ /* 0x080fe40003fa6270 */
[----:B------:R-:W-:Y:S02]  /*48d0*/  ISETP.GE.AND P1, PT, R8, R43, PT ;  /* 0x0000002b0800720c */ /* 0x000fe40003f26270 */
[----:B------:R-:W-:Y:S02]  /*48e0*/  IADD3 R8, R46, 0x4, RZ ;  /* 0x000000042e087810 */ /* 0x000fe40007ffe0ff */
[----:B-----5:R-:W-:-:S02]  /*48f0*/  SEL R9, R74, RZ, !P1 ;  /* 0x000000ff4a097207 */ /* 0x020fc40004800000 */
        /* <DEDUP_REMOVED lines=25> */
.L_x_14855:
[----:B---3--:R-:W-:Y:S05]  /*4a90*/  BSYNC B2 ;  /* 0x0000000000027941 */ /* 0x008fea0003800000 */
.L_x_14854:
[----:B-----5:R-:W-:Y:S01]  /*4aa0*/  HFMA2.BF16_V2 R77, R2, R77, -RZ.H0_H0 ;  /* 0x0000004d024d7231 */ /* 0x020fe200003400ff */
[----:B--2---:R-:W-:Y:S01]  /*4ab0*/  F2FP.BF16.PACK_AB R5, R5, R4 ;  /* 0x000000040505723e */ /* 0x004fe200000010ff */
[----:B------:R-:W-:Y:S01]  /*4ac0*/  IMAD.MOV.U32 R3, RZ, RZ, R15 ;  /* 0x000000ffff037224 */ /* 0x000fe200078e000f */
[----:B------:R-:W-:Y:S01]  /*4ad0*/  F2FP.BF16.PACK_AB R6, R7, R6 ;  /* 0x000000060706723e */ /* 0x000fe200000010ff */
[----:B------:R-:W-:Y:S01]  /*4ae0*/  BSSY B2, `(.L_x_14856) ;  /* 0x0000032000027945 */ /* 0x000fe20003800000 */
[--C-:B------:R-:W-:Y:S02]  /*4af0*/  PRMT R4, RZ, 0x5410, R77.reuse ;  /* 0x00005410ff047816 */ /* 0x100fe4000000004d */
[----:B------:R-:W-:Y:S01]  /*4b00*/  PRMT R77, RZ, 0x7610, R77 ;  /* 0x00007610ff4d7816 */ /* 0x000fe2000000004d */
[----:B------:R-:W-:-:S04]  /*4b10*/  HFMA2.BF16_V2 R74, R3, R74, -RZ.H0_H0 ;  /* 0x0000004a034a7231 */ /* 0x000fc800003400ff */
[----:B------:R-:W-:Y:S02]  /*4b20*/  FADD.FTZ R77, R4, R77 ;  /* 0x0000004d044d7221 */ /* 0x000fe40000010000 */
[----:B------:R-:W-:Y:S02]  /*4b30*/  IMAD.MOV.U32 R4, RZ, RZ, R5 ;  /* 0x000000ffff047224 */ /* 0x000fe400078e0005 */
[----:B------:R-:W-:Y:S01]  /*4b40*/  IMAD.MOV.U32 R5, RZ, RZ, R6 ;  /* 0x000000ffff057224 */ /* 0x000fe200078e0006 */
[--C-:B------:R-:W-:Y:S02]  /*4b50*/  PRMT R6, RZ, 0x5410, R74.reuse ;  /* 0x00005410ff067816 */ /* 0x100fe4000000004a */
[----:B------:R-:W-:Y:S01]  /*4b60*/  HFMA2.BF16_V2 R79, R4, R79, -RZ.H0_H0 ;  /* 0x0000004f044f7231 */ /* 0x000fe200003400ff */
[----:B------:R-:W-:Y:S01]  /*4b70*/  PRMT R74, RZ, 0x7610, R74 ;  /* 0x00007610ff4a7816 */ /* 0x000fe2000000004a */
[----:B------:R-:W-:-:S03]  /*4b80*/  HFMA2.BF16_V2 R76, R5, R76, -RZ.H0_H0 ;  /* 0x0000004c054c7231 */ /* 0x000fc600003400ff */
[--C-:B------:R-:W-:Y:S01]  /*4b90*/  PRMT R7, RZ, 0x5410, R79.reuse ;  /* 0x00005410ff077816 */ /* 0x100fe2000000004f */
[----:B------:R-:W-:Y:S01]  /*4ba0*/  FADD.FTZ R6, R6, R74 ;  /* 0x0000004a06067221 */ /* 0x000fe20000010000 */
[----:B------:R-:W-:Y:S02]  /*4bb0*/  PRMT R8, RZ, 0x5410, R76 ;  /* 0x00005410ff087816 */ /* 0x000fe4000000004c */
        /* <DEDUP_REMOVED lines=36> */
.L_x_14857:
[----:B------:R-:W-:Y:S05]  /*4e00*/  BSYNC B2 ;  /* 0x0000000000027941 */ /* 0x000fea0003800000 */
.L_x_14856:
        /* <DEDUP_REMOVED lines=8> */
[----:B------:R-:W-:Y:S01]  /*4e90*/  HFMA2.BF16_V2 R71, R5, R71, -RZ.H0_H0 ;  /* 0x0000004705477231 */ /* 0x000fe200003400ff */
[----:B------:R-:W-:Y:S02]  /*4ea0*/  PRMT R75, RZ, 0x7610, R75 ;  /* 0x00007610ff4b7816 */ /* 0x000fe4000000004b */
        /* <DEDUP_REMOVED lines=39> */
.L_x_14859:
[----:B------:R-:W-:Y:S05]  /*5120*/  BSYNC B2 ;  /* 0x0000000000027941 */ /* 0x000fea0003800000 */
.L_x_14858:
[----:B------:R-:W-:Y:S01]  /*5130*/  HFMA2.BF16_V2 R49, R2, R49, -RZ.H0_H0 ;  /* 0x0000003102317231 */ /* 0x000fe200003400ff */
[----:B------:R-:W-:Y:S01]  /*5140*/  FADD.FTZ R7, R7, R12 ;  /* 0x0000000c07077221 */ /* 0x000fe20000010000 */
[----:B------:R-:W-:Y:S01]  /*5150*/  HFMA2.BF16_V2 R48, R3, R48, -RZ.H0_H0 ;  /* 0x0000003003307231 */ /* 0x000fe200003400ff */
[----:B------:R-:W-:Y:S01]  /*5160*/  PRMT R71, RZ, 0x7610, R71 ;  /* 0x00007610ff477816 */ /* 0x000fe20000000047 */
        /* <DEDUP_REMOVED lines=45> */
.L_x_14861:
[----:B------:R-:W-:Y:S05]  /*5440*/  BSYNC B2 ;  /* 0x0000000000027941 */ /* 0x000fea0003800000 */
.L_x_14860:
        /* <DEDUP_REMOVED lines=58> */
.L_x_14863:
[----:B------:R-:W-:Y:S05]  /*57f0*/  BSYNC B2 ;  /* 0x0000000000027941 */ /* 0x000fea0003800000 */
.L_x_14862:
        /* <DEDUP_REMOVED lines=49> */
.L_x_14865:
[----:B------:R-:W-:Y:S05]  /*5b10*/  BSYNC B2 ;  /* 0x0000000000027941 */ /* 0x000fea0003800000 */
.L_x_14864:
        /* <DEDUP_REMOVED lines=27> */
[----:B------:R-:W-:Y:S02]  /*5cd0*/  IADD3 R12, R46, 0x4, RZ ;  /* 0x000000042e0c7810 */ /* 0x000fe40007ffe0ff */
[----:B------:R-:W-:Y:S02]  /*5ce0*/  SEL R15, R64, RZ, !P1 ;  /* 0x000000ff400f7207 */ /* 0x000fe40004800000 */
[----:B------:R-:W-:Y:S02]  /*5cf0*/  IADD3 R48, R46, 0x5, RZ ;  /* 0x000000052e307810 */ /* 0x000fe40007ffe0ff */
[----:B------:R-:W-:-:S02]  /*5d00*/  ISETP.GE.AND P1, PT, R14, R43, PT ;  /* 0x0000002b0e00720c */ /* 0x000fc40003f26270 */
[----:B------:R-:W-:Y:S02]  /*5d10*/  IADD3 R50, R46, 0x6, RZ ;  /* 0x000000062e327810 */ /* 0x000fe40007ffe0ff */
[-C--:B------:R-:W-:Y:S02]  /*5d20*/  ISETP.GE.AND P4, PT, R12, R43.reuse, PT ;  /* 0x0000002b0c00720c */ /* 0x080fe40003f86270 */
[-C--:B------:R-:W-:Y:S02]  /*5d30*/  ISETP.GE.AND P3, PT, R48, R43.reuse, PT ;  /* 0x0000002b3000720c */ /* 0x080fe40003f66270 */
[----:B------:R-:W-:Y:S02]  /*5d40*/  PRMT R12, R64, 0x7632, R12 ;  /* 0x00007632400c7816 */ /* 0x000fe4000000000c */
[----:B------:R-:W-:Y:S02]  /*5d50*/  ISETP.GE.AND P2, PT, R50, R43, PT ;  /* 0x0000002b3200720c */ /* 0x000fe40003f46270 */
[----:B------:R-:W-:-:S02]  /*5d60*/  IADD3 R48, R46, 0x1, RZ ;  /* 0x000000012e307810 */ /* 0x000fc40007ffe0ff */
        /* <DEDUP_REMOVED lines=14> */
.L_x_14867:
[----:B------:R-:W-:Y:S05]  /*5e50*/  BSYNC B2 ;  /* 0x0000000000027941 */ /* 0x000fea0003800000 */
.L_x_14866:
        /* <DEDUP_REMOVED lines=49> */
.L_x_14869:
[----:B------:R-:W-:Y:S05]  /*6170*/  BSYNC B2 ;  /* 0x0000000000027941 */ /* 0x000fea0003800000 */
.L_x_14868:
        /* <DEDUP_REMOVED lines=30> */
.L_x_14853:
[----:B------:R-:W-:Y:S05]  /*6360*/  BSYNC B0 ;  /* 0x0000000000007941 */ /* 0x000fea0003800000 */
.L_x_14852:
        /* <DEDUP_REMOVED lines=9> */
.L_x_14851:
[----:B------:R-:W-:Y:S05]  /*6400*/  BSYNC B1 ;  /* 0x0000000000017941 */ /* 0x000fea0003800000 */
.L_x_14849:
[----:B0-----:R-:W0:Y:S01]  /*6410*/  SHFL.BFLY PT, R0, R17, 0x2, 0x1f ;  /* 0x0c401f0011007f89 */ /* 0x001e2200000e0000 */
[----:B------:R-:W-:Y:S01]  /*6420*/  LOP3.LUT R13, R36, 0x3, RZ, 0xc0, !PT ;  /* 0x00000003240d7812 */ /* 0x000fe200078ec0ff */
[----:B------:R-:W-:Y:S01]  /*6430*/  BSSY B0, `(.L_x_14871) ;  /* 0x0000048000007945 */ /* 0x000fe20003800000 */
[C---:B------:R-:W-:Y:S01]  /*6440*/  IADD3 R16, R42.reuse, 0x1f, RZ ;  /* 0x0000001f2a107810 */ /* 0x040fe20007ffe0ff */
[----:B------:R-:W2:Y:S01]  /*6450*/  SHFL.BFLY PT, R2, R19, 0x2, 0x1f ;  /* 0x0c401f0013027f89 */ /* 0x000ea200000e0000 */
[----:B------:R-:W-:Y:S02]  /*6460*/  ISETP.NE.AND P2, PT, R13, RZ, PT ;  /* 0x000000ff0d00720c */ /* 0x000fe40003f45270 */
[----:B------:R-:W-:Y:S01]  /*6470*/  LOP3.LUT R13, R42, 0xffffffc0, RZ, 0xc0, !PT ;  /* 0xffffffc02a0d7812 */ /* 0x000fe200078ec0ff */
[----:B------:R-:W3:Y:S01]  /*6480*/  SHFL.BFLY PT, R3, R20, 0x2, 0x1f ;  /* 0x0c401f0014037f89 */ /* 0x000ee200000e0000 */
[----:B------:R-:W-:Y:S02]  /*6490*/  ISETP.GT.U32.AND P3, PT, R16, 0x3e, PT ;  /* 0x0000003e1000780c */ /* 0x000fe40003f64070 */
[----:B------:R-:W-:Y:S01]  /*64a0*/  LOP3.LUT R16, R42, 0xffffffe0, RZ, 0xc0, !PT ;  /* 0xffffffe02a107812 */ /* 0x000fe200078ec0ff */
[----:B------:R-:W4:Y:S01]  /*64b0*/  SHFL.BFLY PT, R6, R21, 0x2, 0x1f ;  /* 0x0c401f0015067f89 */ /* 0x000f2200000e0000 */
[----:B------:R-:W-:-:S02]  /*64c0*/  ISETP.NE.OR P5, PT, R13, 0x40, P2 ;  /* 0x000000400d00780c */ /* 0x000fc400017a5670 */
[----:B------:R-:W-:Y:S01]  /*64d0*/  ISETP.GT.OR P0, PT, R42, 0x3f, P2 ;  /* 0x0000003f2a00780c */ /* 0x000fe20001704670 */
[----:B------:R-:W1:Y:S01]  /*64e0*/  SHFL.BFLY PT, R5, R22, 0x2, 0x1f ;  /* 0x0c401f0016057f89 */ /* 0x000e6200000e0000 */
[----:B------:R-:W-:Y:S02]  /*64f0*/  ISETP.NE.OR P4, PT, R16, 0x20, P2 ;  /* 0x000000201000780c */ /* 0x000fe40001785670 */
[----:B------:R-:W-:Y:S01]  /*6500*/  ISETP.GT.OR P1, PT, R42, 0x1f, P2 ;  /* 0x0000001f2a00780c */ /* 0x000fe20001724670 */
[----:B------:R-:W1:Y:S04]  /*6510*/  SHFL.BFLY PT, R10, R23, 0x2, 0x1f ;  /* 0x0c401f00170a7f89 */ /* 0x000e6800000e0000 */
[----:B------:R-:W1:Y:S01]  /*6520*/  SHFL.BFLY PT, R7, R24, 0x2, 0x1f ;  /* 0x0c401f0018077f89 */ /* 0x000e6200000e0000 */
[----:B0-----:R-:W-:-:S03]  /*6530*/  FADD.FTZ R0, R0, R17 ;  /* 0x0000001100007221 */ /* 0x001fc60000010000 */
[----:B------:R-:W0:Y:S01]  /*6540*/  SHFL.BFLY PT, R14, R25, 0x2, 0x1f ;  /* 0x0c401f00190e7f89 */ /* 0x000e2200000e0000 */
[----:B--2---:R-:W-:Y:S01]  /*6550*/  FADD.FTZ R2, R2, R19 ;  /* 0x0000001302027221 */ /* 0x004fe20000010000 */
[----:B------:R-:W-:Y:S01]  /*6560*/  SHF.R.S32.HI R19, RZ, 0x1f, R36 ;  /* 0x0000001fff137819 */ /* 0x000fe20000011424 */
[----:B---3--:R-:W-:Y:S01]  /*6570*/  FADD.FTZ R4, R3, R20 ;  /* 0x0000001403047221 */ /* 0x008fe20000010000 */
[----:B------:R-:W-:Y:S02]  /*6580*/  BAR.SYNC.DEFER_BLOCKING 0x0 ;  /* 0x0000000000007b1d */ /* 0x000fe40000010000 */
[----:B------:R-:W-:Y:S01]  /*6590*/  LEA.HI R19, R19, R36, RZ, 0x2 ;  /* 0x0000002413137211 */ /* 0x000fe200078f10ff */
[----:B----4-:R-:W-:-:S03]  /*65a0*/  FADD.FTZ R6, R6, R21 ;  /* 0x0000001506067221 */ /* 0x010fc60000010000 */
[----:B------:R-:W-:Y:S01]  /*65b0*/  SHF.R.S32.HI R16, RZ, 0x2, R19 ;  /* 0x00000002ff107819 */ /* 0x000fe20000011413 */
[----:B------:R-:W2:Y:S01]  /*65c0*/  SHFL.BFLY PT, R3, R0, 0x1, 0x1f ;  /* 0x0c201f0000037f89 */ /* 0x000ea200000e0000 */
[----:B-1----:R-:W-:-:S03]  /*65d0*/  FADD.FTZ R8, R5, R22 ;  /* 0x0000001605087221 */ /* 0x002fc60000010000 */
[----:B------:R-:W1:Y:S01]  /*65e0*/  SHFL.BFLY PT, R5, R2, 0x1, 0x1f ;  /* 0x0c201f0002057f89 */ /* 0x000e6200000e0000 */
[----:B------:R-:W-:Y:S02]  /*65f0*/  FADD.FTZ R10, R10, R23 ;  /* 0x000000170a0a7221 */ /* 0x000fe40000010000 */
[----:B------:R-:W-:Y:S01]  /*6600*/  IMAD R37, R37, 0x40, R16 ;  /* 0x0000004025257824 */ /* 0x000fe200078e0210 */
[----:B------:R-:W3:Y:S01]  /*6610*/  SHFL.BFLY PT, R9, R6, 0x1, 0x1f ;  /* 0x0c201f0006097f89 */ /* 0x000ee200000e0000 */
[----:B------:R-:W-:-:S03]  /*6620*/  FADD.FTZ R12, R7, R24 ;  /* 0x00000018070c7221 */ /* 0x000fc60000010000 */
[----:B------:R-:W4:Y:S01]  /*6630*/  SHFL.BFLY PT, R7, R4, 0x1, 0x1f ;  /* 0x0c201f0004077f89 */ /* 0x000f2200000e0000 */
[----:B0-----:R-:W-:-:S03]  /*6640*/  FADD.FTZ R14, R14, R25 ;  /* 0x000000190e0e7221 */ /* 0x001fc60000010000 */
[----:B------:R-:W0:Y:S04]  /*6650*/  SHFL.BFLY PT, R11, R8, 0x1, 0x1f ;  /* 0x0c201f00080b7f89 */ /* 0x000e2800000e0000 */
[----:B------:R-:W0:Y:S04]  /*6660*/  SHFL.BFLY PT, R15, R10, 0x1, 0x1f ;  /* 0x0c201f000a0f7f89 */ /* 0x000e2800000e0000 */
[----:B------:R-:W0:Y:S01]  /*6670*/  SHFL.BFLY PT, R17, R12, 0x1, 0x1f ;  /* 0x0c201f000c117f89 */ /* 0x000e2200000e0000 */
[----:B--2---:R-:W-:-:S03]  /*6680*/  FADD.FTZ R0, R0, R3 ;  /* 0x0000000300007221 */ /* 0x004fc60000010000 */
[----:B------:R-:W2:Y:S01]  /*6690*/  SHFL.BFLY PT, R23, R14, 0x1, 0x1f ;  /* 0x0c201f000e177f89 */ /* 0x000ea200000e0000 */
[----:B-1----:R-:W-:Y:S02]  /*66a0*/  FADD.FTZ R13, R2, R5 ;  /* 0x00000005020d7221 */ /* 0x002fe40000010000 */
[----:B---3--:R-:W-:Y:S01]  /*66b0*/  FADD.FTZ R19, R6, R9 ;  /* 0x0000000906137221 */ /* 0x008fe20000010000 */
[----:B------:R1:W-:Y:S01]  /*66c0*/  @!P5 STS [R37.X4+-0x160], R0 ;  /* 0xfffea0002500d388 */ /* 0x0003e20000004800 */
[----:B----4-:R-:W-:-:S03]  /*66d0*/  FADD.FTZ R18, R4, R7 ;  /* 0x0000000704127221 */ /* 0x010fc60000010000 */
        /* <DEDUP_REMOVED lines=29> */
.L_x_14872:
[----:B-1----:R-:W-:Y:S05]  /*68b0*/  BSYNC B0 ;  /* 0x0000000000007941 */ /* 0x002fea0003800000 */
.L_x_14871:
        /* <DEDUP_REMOVED lines=28> */
.L_x_14874:
[----:B0-----:R-:W-:Y:S05]  /*6a80*/  BSYNC B0 ;  /* 0x0000000000007941 */ /* 0x001fea0003800000 */
.L_x_14873:
        /* <DEDUP_REMOVED lines=75> */
.L_x_14875:
        /* <DEDUP_REMOVED lines=12> */
.L_x_25433:


//--------------------- .text._ZN4vllm25paged_attention_v2_kernelI13__nv_bfloat16S1_Li32ELi32ELi128ELNS_18Fp8KVCacheDataTypeE0ELb1ELi512EEEvPfS3_PT_PKS4_PKT0_SA_ifPKiSC_iPKfiiiSE_SE_iiiii --------------------------
	.section	.text._ZN4vllm25paged_attention_v2_kernelI13__nv_bfloat16S1_Li32ELi32ELi128ELNS_18Fp8KVCacheDataTypeE0ELb1ELi512EEEvPfS3_PT_PKS4_PKT0_SA_ifPKiSC_iPKfiiiSE_SE_iiiii,"ax",@progbits
	.sectioninfo	@"SHI_REGISTERS=71"
	.align	128
        .global         _ZN4vllm25paged_attention_v2_kernelI13__nv_bfloat16S1_Li32ELi32ELi128ELNS_18Fp8KVCacheDataTypeE0ELb1ELi512EEEvPfS3_PT_PKS4_PKT0_SA_ifPKiSC_iPKfiiiSE_SE_iiiii
        .type           _ZN4vllm25paged_attention_v2_kernelI13__nv_bfloat16S1_Li32ELi32ELi128ELNS_18Fp8KVCacheDataTypeE0ELb1ELi512EEEvPfS3_PT_PKS4_PKT0_SA_ifPKiSC_iPKfiiiSE_SE_iiiii,@function
        .size           _ZN4vllm25paged_attention_v2_kernelI13__nv_bfloat16S1_Li32ELi32ELi128ELNS_18Fp8KVCacheDataTypeE0ELb1ELi512EEEvPfS3_PT_PKS4_PKT0_SA_ifPKiSC_iPKfiiiSE_SE_iiiii,(.L_x_25434 - _ZN4vllm25paged_attention_v2_kernelI13__nv_bfloat16S1_Li32ELi32ELi128ELNS_18Fp8KVCacheDataTypeE0ELb1ELi512EEEvPfS3_PT_PKS4_PKT0_SA_ifPKiSC_iPKfiiiSE_SE_iiiii)
        .other          _ZN4vllm25paged_attention_v2_kernelI13__nv_bfloat16S1_Li32ELi32ELi128ELNS_18Fp8KVCacheDataTypeE0ELb1ELi512EEEvPfS3_PT_PKS4_PKT0_SA_ifPKiSC_iPKfiiiSE_SE_iiiii,@"STO_CUDA_ENTRY STV_DEFAULT"
_ZN4vllm25paged_attention_v2_kernelI13__nv_bfloat16S1_Li32ELi32ELi128ELNS_18Fp8KVCacheDataTypeE0ELb1ELi512EEEvPfS3_PT_PKS4_PKT0_SA_ifPKiSC_iPKfiiiSE_SE_iiiii:
.text._ZN4vllm25paged_attention_v2_kernelI13__nv_bfloat16S1_Li32ELi32ELi128ELNS_18Fp8KVCacheDataTypeE0ELb1ELi512EEEvPfS3_PT_PKS4_PKT0_SA_ifPKiSC_iPKfiiiSE_SE_iiiii:
        /* <DEDUP_REMOVED lines=19> */
[----:B------:R-:W-:Y:S01]  /*0130*/  LEA R32, R25, 0x10, 0x4 ;  /* 0x0000001019207811 */ /* 0x000fe200078e20ff */
[----:B------:R-:W-:Y:S02]  /*0140*/  BSSY B0, `(.L_x_14876) ;  /* 0x000008d000007945 */ /* 0x000fe40003800000 */
        /* <DEDUP_REMOVED lines=66> */
[----:B------:R-:W-:Y:S01]  /*0570*/  IMAD.SHL.U32 R7, R2, 0x20, RZ ;  /* 0x0000002002077824 */ /* 0x000fe200078e00ff */
        /* <DEDUP_REMOVED lines=19> */
.L_x_14880:
        /* <DEDUP_REMOVED lines=15> */
.L_x_14879:
[----:B------:R-:W-:Y:S05]  /*07a0*/  BSYNC B1 ;  /* 0x0000000000017941 */ /* 0x000fea0003800000 */
.L_x_14878:
        /* <DEDUP_REMOVED lines=10> */
.L_x_14881:
        /* <DEDUP_REMOVED lines=28> */
.L_x_14877:
[----:B------:R-:W-:Y:S05]  /*0a10*/  BSYNC B0 ;  /* 0x0000000000007941 */ /* 0x000fea0003800000 */
.L_x_14876:
[----:B------:R-:W-:Y:S01]  /*0a20*/  IABS R17, c[0x0][0x1e4] ;  /* 0x0000790000117a13 */ /* 0x000fe20000000000 */
[----:B------:R-:W-:Y:S01]  /*0a30*/  IMAD R25, R25, 0x10, R29 ;  /* 0x0000001019197824 */ /* 0x000fe200078e021d */
[----:B------:R-:W-:Y:S01]  /*0a40*/  IADD3 R6, R35, -0x1, RZ ;  /* 0xffffffff23067810 */ /* 0x000fe20007ffe0ff */
[----:B------:R-:W-:Y:S01]  /*0a50*/  BAR.SYNC.DEFER_BLOCKING 0x0 ;  /* 0x0000000000007b1d */ /* 0x000fe20000010000 */
[----:B------:R-:W-:-:S02]  /*0a60*/  IMAD.MOV.U32 R55, RZ, RZ, -0x800001 ;  /* 0xff7fffffff377424 */ /* 0x000fc400078e00ff */
[----:B------:R-:W-:-:S03]  /*0a70*/  IMAD.MOV.U32 R23, RZ, RZ, R17 ;  /* 0x000000ffff177224 */ /* 0x000fc600078e0011 */
[----:B------:R-:W0:Y:S01]  /*0a80*/  I2F.RP R7, R17 ;  /* 0x0000001100077306 */ /* 0x000e220000209400 */
[----:B------:R-:W-:Y:S07]  /*0a90*/  BSSY B0, `(.L_x_14882) ;  /* 0x00000fb000007945 */ /* 0x000fee0003800000 */
        /* <DEDUP_REMOVED lines=32> */
[----:B------:R-:W-:Y:S01]  /*0ca0*/  IMAD R0, R0, c[0x0][0x1a8], RZ ;  /* 0x00006a0000007a24 */ /* 0x000fe200078e02ff */
[----:B------:R-:W-:Y:S01]  /*0cb0*/  SHF.R.S32.HI R17, RZ, 0x1f, R25 ;  /* 0x0000001fff117819 */ /* 0x000fe20000011419 */
[----:B------:R-:W0:Y:S01]  /*0cc0*/  LDS.128 R12, [0x20] ;  /* 0x00002000ff0c7984 */ /* 0x000e220000000c00 */
[----:B------:R-:W-:Y:S01]  /*0cd0*/  IMAD.SHL.U32 R2, R28, 0x8, RZ ;  /* 0x000000081c027824 */ /* 0x000fe200078e00ff */
[----:B------:R-:W-:Y:S01]  /*0ce0*/  IADD3 R53, R24, -c[0x0][0x1dc], RZ ;  /* 0x8000770018357a10 */ /* 0x000fe20007ffe0ff */
[----:B------:R-:W-:Y:S01]  /*0cf0*/  IMAD R3, R30, c[0x0][0x1c0], RZ ;  /* 0x000070001e037a24 */ /* 0x000fe200078e02ff */
[C---:B------:R-:W-:Y:S01]  /*0d00*/  IADD3 R20, P0, R0.reuse, R25, RZ ;  /* 0x0000001900147210 */ /* 0x040fe20007f1e0ff */
[----:B------:R-:W1:Y:S01]  /*0d10*/  LDS.128 R8, [0x10] ;  /* 0x00001000ff087984 */ /* 0x000e620000000c00 */
[C---:B------:R-:W-:Y:S02]  /*0d20*/  IMAD R59, R29.reuse, 0x20, R28 ;  /* 0x000000201d3b7824 */ /* 0x040fe400078e021c */
[----:B------:R-:W-:Y:S01]  /*0d30*/  LEA.HI.X.SX32 R37, R0, R17, 0x1, P0 ;  /* 0x0000001100257211 */ /* 0x000fe200000f0eff */
[----:B------:R-:W-:Y:S01]  /*0d40*/  LDS.128 R4, [RZ] ;  /* 0x00000000ff047984 */ /* 0x000fe20000000c00 */
[----:B------:R-:W-:Y:S01]  /*0d50*/  SHF.R.S32.HI R0, RZ, 0x1f, R2 ;  /* 0x0000001fff007819 */ /* 0x000fe20000011402 */
[----:B------:R-:W-:Y:S01]  /*0d60*/  IMAD R64, R29, 0x20, R60 ;  /* 0x000000201d407824 */ /* 0x000fe200078e023c */
[C---:B------:R-:W-:Y:S01]  /*0d70*/  IADD3 R2, P0, R3.reuse, R2, RZ ;  /* 0x0000000203027210 */ /* 0x040fe20007f1e0ff */
[----:B------:R-:W2:Y:S01]  /*0d80*/  LDS.128 R16, [0x30] ;  /* 0x00003000ff107984 */ /* 0x000ea20000000c00 */
[----:B------:R-:W-:Y:S01]  /*0d90*/  LEA R21, P1, R20, c[0x0][0x198], 0x2 ;  /* 0x0000660014157a11 */ /* 0x000fe200078210ff */
[----:B------:R-:W-:Y:S01]  /*0da0*/  IMAD.MOV.U32 R58, RZ, RZ, c[0x0][0x1bc] ;  /* 0x00006f00ff3a7624 */ /* 0x000fe200078e00ff */
[----:B------:R-:W-:Y:S01]  /*0db0*/  LEA.HI.X.SX32 R3, R3, R0, 0x1, P0 ;  /* 0x0000000003037211 */ /* 0x000fe200000f0eff */
[----:B------:R-:W-:Y:S01]  /*0dc0*/  IMAD.IADD R60, R60, 0x1, R59 ;  /* 0x000000013c3c7824 */ /* 0x000fe200078e023b */
[----:B------:R-:W-:Y:S01]  /*0dd0*/  LEA.HI.X R20, R20, c[0x0][0x19c], R37, 0x2, P1 ;  /* 0x0000670014147a11 */ /* 0x000fe200008f1425 */
[----:B------:R-:W-:Y:S01]  /*0de0*/  IMAD.MOV.U32 R55, RZ, RZ, -0x800001 ;  /* 0xff7fffffff377424 */ /* 0x000fe200078e00ff */
[----:B------:R-:W-:-:S02]  /*0df0*/  LEA R59, R59, 0x60, 0x2 ;  /* 0x000000603b3b7811 */ /* 0x000fc400078e10ff */
[----:B------:R-:W-:Y:S02]  /*0e00*/  SHF.R.S32.HI R58, RZ, 0x1f, R58 ;  /* 0x0000001fff3a7819 */ /* 0x000fe4000001143a */
[----:B------:R-:W-:Y:S02]  /*0e10*/  IADD3 R56, -R35, 0x1, R60 ;  /* 0x0000000123387810 */ /* 0x000fe40007ffe13c */
[--C-:B0-----:R-:W-:Y:S02]  /*0e20*/  PRMT R49, RZ, 0x5410, R12.reuse ;  /* 0x00005410ff317816 */ /* 0x101fe4000000000c */
[----:B------:R-:W-:Y:S02]  /*0e30*/  PRMT R50, RZ, 0x7610, R12 ;  /* 0x00007610ff327816 */ /* 0x000fe4000000000c */
[--C-:B------:R-:W-:Y:S02]  /*0e40*/  PRMT R12, RZ, 0x5410, R13.reuse ;  /* 0x00005410ff0c7816 */ /* 0x100fe4000000000d */
[----:B------:R-:W-:-:S02]  /*0e50*/  PRMT R51, RZ, 0x7610, R13 ;  /* 0x00007610ff337816 */ /* 0x000fc4000000000d */
[--C-:B------:R-:W-:Y:S02]  /*0e60*/  PRMT R13, RZ, 0x5410, R14.reuse ;  /* 0x00005410ff0d7816 */ /* 0x100fe4000000000e */
[----:B------:R-:W-:Y:S02]  /*0e70*/  PRMT R52, RZ, 0x7610, R14 ;  /* 0x00007610ff347816 */ /* 0x000fe4000000000e */
[----:B-1----:R-:W-:Y:S02]  /*0e80*/  PRMT R46, RZ, 0x5410, R10 ;  /* 0x00005410ff2e7816 */ /* 0x002fe4000000000a */
[----:B------:R-:W-:Y:S02]  /*0e90*/  PRMT R48, RZ, 0x5410, R11 ;  /* 0x00005410ff307816 */ /* 0x000fe4000000000b */
[--C-:B------:R-:W-:Y:S02]  /*0ea0*/  PRMT R14, RZ, 0x5410, R15.reuse ;  /* 0x00005410ff0e7816 */ /* 0x100fe4000000000f */
[----:B------:R-:W-:Y:S01]  /*0eb0*/  PRMT R54, RZ, 0x7610, R15 ;  /* 0x00007610ff367816 */ /* 0x000fe2000000000f */
[----:B------:R-:W-:Y:S01]  /*0ec0*/  IMAD.MOV.U32 R15, RZ, RZ, R25 ;  /* 0x000000ffff0f7224 */ /* 0x000fe200078e0019 */
[----:B--2---:R-:W-:-:S02]  /*0ed0*/  PRMT R57, RZ, 0x5410, R16 ;  /* 0x00005410ff397816 */ /* 0x004fc40000000010 */
        /* <DEDUP_REMOVED lines=21> */
.L_x_14887:
[----:B------:R-:W-:Y:S01]  /*1030*/  IABS R6, c[0x0][0x1e0] ;  /* 0x0000780000067a13 */ /* 0x000fe20000000000 */
[----:B------:R-:W-:Y:S01]  /*1040*/  BSSY B1, `(.L_x_14884) ;  /* 0x0000096000017945 */ /* 0x000fe20003800000 */
[----:B------:R-:W-:Y:S02]  /*1050*/  IABS R4, R64 ;  /* 0x0000004000047213 */ /* 0x000fe40000000000 */
[----:B------:R-:W0:Y:S01]  /*1060*/  I2F.RP R8, R6 ;  /* 0x0000000600087306 */ /* 0x000e220000209400 */
[----:B------:R-:W-:Y:S02]  /*1070*/  IABS R17, c[0x0][0x1e4] ;  /* 0x0000790000117a13 */ /* 0x000fe40000000000 */
        /* <DEDUP_REMOVED lines=8> */
[----:B------:R-:W-:Y:S01]  /*1100*/  ISETP.GE.U32.AND P0, PT, R4, R23, PT ;  /* 0x000000170400720c */ /* 0x000fe20003f06070 */
[----:B------:R-:W-:Y:S01]  /*1110*/  IMAD.MOV.U32 R4, RZ, RZ, RZ ;  /* 0x000000ffff047224 */ /* 0x000fe200078e00ff */
[----:B------:R-:W-:Y:S02]  /*1120*/  ISETP.NE.AND P1, PT, RZ, c[0x0][0x1e4], PT ;  /* 0x00007900ff007a0c */ /* 0x000fe40003f25270 */
[----:B------:R-:W0:Y:S09]  /*1130*/  F2I.FTZ.U32.TRUNC.NTZ R5, R5 ;  /* 0x0000000500057305 */ /* 0x000e32000021f000 */
[----:B------:R-:W-:Y:S01]  /*1140*/  @P0 IADD3 R7, R7, 0x1, RZ ;  /* 0x0000000107070810 */ /* 0x000fe20007ffe0ff */
[----:B0-----:R-:W-:-:S04]  /*1150*/  IMAD.MOV R9, RZ, RZ, -R5 ;  /* 0x000000ffff097224 */ /* 0x001fc800078e0a05 */
        /* <DEDUP_REMOVED lines=22> */
[----:B------:R-:W-:Y:S02]  /*12c0*/  IMAD.MOV.U32 R8, RZ, RZ, R21 ;  /* 0x000000ffff087224 */ /* 0x000fe400078e0015 */
[----:B------:R-:W-:-:S05]  /*12d0*/  IMAD.MOV.U32 R9, RZ, RZ, R20 ;  /* 0x000000ffff097224 */ /* 0x000fca00078e0014 */
        /* <DEDUP_REMOVED lines=20> */
[----:B------:R-:W2:Y:S04]  /*1420*/  LDG.E.CONSTANT R5, [R6.64+0x4] ;  /* 0x0000040a06057981 */ /* 0x000ea8000c1e9900 */
[----:B------:R-:W3:Y:S01]  /*1430*/  LDG.E.CONSTANT R4, [R6.64+0x600] ;  /* 0x0006000a06047981 */ /* 0x000ee2000c1e9900 */
        /* <DEDUP_REMOVED lines=8> */
[----:B--2---:R-:W-:Y:S01]  /*14c0*/  PRMT R67, RZ, 0x5410, R5 ;  /* 0x00005410ff437816 */ /* 0x004fe20000000005 */
[----:B------:R-:W2:Y:S02]  /*14d0*/  LDG.E.CONSTANT R68, [R6.64+0x40c] ;  /* 0x00040c0a06447981 */ /* 0x000ea4000c1e9900 */
[----:B------:R-:W-:Y:S01]  /*14e0*/  FADD.FTZ R4, R9, R4 ;  /* 0x0000000409047221 */ /* 0x000fe20000010000 */
[--C-:B------:R-:W-:Y:S02]  /*14f0*/  PRMT R9, RZ, 0x5410, R8.reuse ;  /* 0x00005410ff097816 */ /* 0x100fe40000000008 */
[----:B------:R-:W-:-:S03]  /*1500*/  PRMT R8, RZ, 0x7610, R8 ;  /* 0x00007610ff087816 */ /* 0x000fc60000000008 */
[----:B------:R-:W-:Y:S02]  /*1510*/  FMUL.FTZ R9, R44, R9 ;  /* 0x000000092c097220 */ /* 0x000fe40000410000 */
[----:B------:R-:W-:Y:S02]  /*1520*/  FMUL.FTZ R66, R47, R8 ;  /* 0x000000082f427220 */ /* 0x000fe40000410000 */
[----:B------:R-:W-:Y:S01]  /*1530*/  FFMA.FTZ R67, R36, R67, R9 ;  /* 0x0000004324437223 */ /* 0x000fe20000010009 */
[----:B------:R-:W-:Y:S01]  /*1540*/  PRMT R8, RZ, 0x7610, R5 ;  /* 0x00007610ff087816 */ /* 0x000fe20000000005 */
[----:B------:R-:W3:Y:S04]  /*1550*/  LDG.E.CONSTANT R9, [R6.64+0x404] ;  /* 0x0004040a06097981 */ /* 0x000ee8000c1e9900 */
[----:B------:R-:W-:-:S02]  /*1560*/  FFMA.FTZ R8, R39, R8, R66 ;  /* 0x0000000827087223 */ /* 0x000fc40000010042 */
[----:B------:R-:W4:Y:S01]  /*1570*/  LDG.E.CONSTANT R66, [R6.64+0x604] ;  /* 0x0006040a06427981 */ /* 0x000f22000c1e9900 */
[--C-:B---3--:R-:W-:Y:S02]  /*1580*/  PRMT R5, RZ, 0x5410, R9.reuse ;  /* 0x00005410ff057816 */ /* 0x108fe40000000009 */
[----:B------:R-:W-:-:S03]  /*1590*/  PRMT R9, RZ, 0x7610, R9 ;  /* 0x00007610ff097816 */ /* 0x000fc60000000009 */
[----:B------:R-:W-:Y:S02]  /*15a0*/  FFMA.FTZ R5, R12, R5, R67 ;  /* 0x000000050c057223 */ /* 0x000fe40000010043 */
[----:B------:R-:W-:Y:S01]  /*15b0*/  FFMA.FTZ R9, R51, R9, R8 ;  /* 0x0000000933097223 */ /* 0x000fe20000010008 */
[----:B----4-:R-:W-:-:S05]  /*15c0*/  PRMT R8, RZ, 0x5410, R66 ;  /* 0x00005410ff087816 */ /* 0x010fca0000000042 */
[----:B------:R-:W-:Y:S02]  /*15d0*/  FFMA.FTZ R67, R16, R8, R5 ;  /* 0x0000000810437223 */ /* 0x000fe40000010005 */
[----:B------:R-:W3:Y:S04]  /*15e0*/  LDG.E.CONSTANT R5, [R6.64+0x208] ;  /* 0x0002080a06057981 */ /* 0x000ee8000c1e9900 */
[----:B------:R-:W4:Y:S01]  /*15f0*/  LDG.E.CONSTANT R8, [R6.64+0x8] ;  /* 0x0000080a06087981 */ /* 0x000f22000c1e9900 */
[----:B------:R-:W-:Y:S01]  /*1600*/  PRMT R66, RZ, 0x7610, R66 ;  /* 0x00007610ff427816 */ /* 0x000fe20000000042 */
[----:B------:R-:W-:-:S04]  /*1610*/  FADD.FTZ R4, R67, R4 ;  /* 0x0000000443047221 */ /* 0x000fc80000010000 */
[----:B------:R-:W-:-:S04]  /*1620*/  FFMA.FTZ R9, R62, R66, R9 ;  /* 0x000000423e097223 */ /* 0x000fc80000010009 */
[----:B------:R-:W-:Y:S01]  /*1630*/  FADD.FTZ R4, R9, R4 ;  /* 0x0000000409047221 */ /* 0x000fe20000010000 */
[----:B---3--:R-:W-:-:S05]  /*1640*/  PRMT R9, RZ, 0x5410, R5 ;  /* 0x00005410ff097816 */ /* 0x008fca0000000005 */
[----:B------:R-:W-:Y:S01]  /*1650*/  FMUL.FTZ R66, R46, R9 ;  /* 0x000000092e427220 */ /* 0x000fe20000410000 */
[----:B----4-:R-:W-:-:S05]  /*1660*/  PRMT R9, RZ, 0x5410, R8 ;  /* 0x00005410ff097816 */ /* 0x010fca0000000008 */
[----:B------:R-:W-:Y:S02]  /*1670*/  FFMA.FTZ R66, R38, R9, R66 ;  /* 0x0000000926427223 */ /* 0x000fe40000010042 */
[----:B------:R-:W3:Y:S01]  /*1680*/  LDG.E.CONSTANT R9, [R6.64+0x408] ;  /* 0x0004080a06097981 */ /* 0x000ee2000c1e9900 */
[----:B------:R-:W-:Y:S02]  /*1690*/  PRMT R5, RZ, 0x7610, R5 ;  /* 0x00007610ff057816 */ /* 0x000fe40000000005 */
[----:B------:R-:W-:-:S03]  /*16a0*/  PRMT R8, RZ, 0x7610, R8 ;  /* 0x00007610ff087816 */ /* 0x000fc60000000008 */
[----:B------:R-:W-:-:S04]  /*16b0*/  FMUL.FTZ R5, R10, R5 ;  /* 0x000000050a057220 */ /* 0x000fc80000410000 */
[----:B------:R-:W-:Y:S01]  /*16c0*/  FFMA.FTZ R5, R41, R8, R5 ;  /* 0x0000000829057223 */ /* 0x000fe20000010005 */
[----:B---3--:R-:W-:-:S05]  /*16d0*/  PRMT R8, RZ, 0x5410, R9 ;  /* 0x00005410ff087816 */ /* 0x008fca0000000009 */
[----:B------:R-:W-:Y:S02]  /*16e0*/  FFMA.FTZ R8, R13, R8, R66 ;  /* 0x000000080d087223 */ /* 0x000fe40000010042 */
[----:B------:R-:W3:Y:S01]  /*16f0*/  LDG.E.CONSTANT R66, [R6.64+0x608] ;  /* 0x0006080a06427981 */ /* 0x000ee2000c1e9900 */
[----:B------:R-:W-:-:S05]  /*1700*/  PRMT R9, RZ, 0x7610, R9 ;  /* 0x00007610ff097816 */ /* 0x000fca0000000009 */
[----:B------:R-:W-:Y:S01]  /*1710*/  FFMA.FTZ R9, R52, R9, R5 ;  /* 0x0000000934097223 */ /* 0x000fe20000010005 */
[----:B---3--:R-:W-:-:S05]  /*1720*/  PRMT R5, RZ, 0x5410, R66 ;  /* 0x00005410ff057816 */ /* 0x008fca0000000042 */
        /* <DEDUP_REMOVED lines=10> */
[----:B------:R-:W-:Y:S01]  /*17d0*/  FFMA.FTZ R9, R40, R9, R66 ;  /* 0x0000000928097223 */ /* 0x000fe20000010042 */
[----:B------:R-:W-:Y:S02]  /*17e0*/  PRMT R66, RZ, 0x7610, R5 ;  /* 0x00007610ff427816 */ /* 0x000fe40000000005 */
[----:B------:R2:W3:Y:S01]  /*17f0*/  LDG.E.CONSTANT R5, [R6.64+0x60c] ;  /* 0x00060c0a06057981 */ /* 0x0004e2000c1e9900 */
[----:B------:R-:W-:Y:S02]  /*1800*/  PRMT R8, RZ, 0x7610, R8 ;  /* 0x00007610ff087816 */ /* 0x000fe40000000008 */
[----:B------:R-:W-:Y:S01]  /*1810*/  FMUL.FTZ R66, R11, R66 ;  /* 0x000000420b427220 */ /* 0x000fe20000410000 */
[----:B--2---:R-:W-:-:S03]  /*1820*/  PRMT R6, RZ, 0x5410, R68 ;  /* 0x00005410ff067816 */ /* 0x004fc60000000044 */
[----:B------:R-:W-:Y:S02]  /*1830*/  FFMA.FTZ R67, R43, R8, R66 ;  /* 0x000000082b437223 */ /* 0x000fe40000010042 */
[----:B------:R-:W0:Y:S01]  /*1840*/  I2F R8, R56 ;  /* 0x0000003800087306 */ /* 0x000e220000201400 */
[----:B------:R-:W-:Y:S01]  /*1850*/  FFMA.FTZ R66, R14, R6, R9 ;  /* 0x000000060e427223 */ /* 0x000fe20000010009 */
[----:B------:R-:W-:-:S05]  /*1860*/  PRMT R6, RZ, 0x7610, R68 ;  /* 0x00007610ff067816 */ /* 0x000fca0000000044 */
[----:B------:R-:W-:Y:S01]  /*1870*/  FFMA.FTZ R68, R54, R6, R67 ;  /* 0x0000000636447223 */ /* 0x000fe20000010043 */
[----:B-----5:R-:W-:Y:S01]  /*1880*/  FSETP.NEU.FTZ.AND P0, PT, R33, RZ, PT ;  /* 0x000000ff2100720b */ /* 0x020fe20003f1d000 */
[----:B0-----:R-:W-:Y:S01]  /*1890*/  FMUL.FTZ R8, R8, R33 ;  /* 0x0000002108087220 */ /* 0x001fe20000410000 */
[--C-:B---3--:R-:W-:Y:S02]  /*18a0*/  PRMT R6, RZ, 0x5410, R5.reuse ;  /* 0x00005410ff067816 */ /* 0x108fe40000000005 */
[----:B------:R-:W-:-:S03]  /*18b0*/  PRMT R5, RZ, 0x7610, R5 ;  /* 0x00007610ff057816 */ /* 0x000fc60000000005 */
[----:B------:R-:W-:Y:S02]  /*18c0*/  FFMA.FTZ R9, R65, R6, R66 ;  /* 0x0000000641097223 */ /* 0x000fe40000010042 */
[----:B------:R-:W-:Y:S02]  /*18d0*/  FFMA.FTZ R5, R19, R5, R68 ;  /* 0x0000000513057223 */ /* 0x000fe40000010044 */
[----:B------:R-:W-:-:S04]  /*18e0*/  FADD.FTZ R4, R9, R4 ;  /* 0x0000000409047221 */ /* 0x000fc80000010000 */
[----:B------:R-:W-:Y:S01]  /*18f0*/  FADD.FTZ R4, R5, R4 ;  /* 0x0000000405047221 */ /* 0x000fe20000010000 */
[----:B------:R-:W-:Y:S02]  /*1900*/  FSEL R5, R8, RZ, P0 ;  /* 0x000000ff08057208 */ /* 0x000fe40000000000 */
[----:B------:R-:W-:-:S03]  /*1910*/  ISETP.GE.AND P0, PT, R60, R35, PT ;  /* 0x000000233c00720c */ /* 0x000fc60003f06270 */
[----:B------:R-:W-:-:S05]  /*1920*/  FFMA.FTZ R6, R4, c[0x0][0x194], R5 ;  /* 0x0000650004067a23 */ /* 0x000fca0000010005 */
[----:B------:R-:W-:-:S05]  /*1930*/  FSEL R4, R6, RZ, !P0 ;  /* 0x000000ff06047208 */ /* 0x000fca0004000000 */
[----:B------:R0:W-:Y:S01]  /*1940*/  STS [R59], R4 ;  /* 0x000000043b007388 */ /* 0x0001e20000000800 */
[----:B------:R-:W-:Y:S05]  /*1950*/  @P0 BRA `(.L_x_14886) ;  /* 0x0000004000000947 */ /* 0x000fea0003800000 */
[----:B------:R-:W-:Y:S01]  /*1960*/  FMNMX.FTZ R55, R55, R6, !PT ;  /* 0x0000000637377209 */ /* 0x000fe20007810000 */
[----:B------:R-:W-:Y:S05]  /*1970*/  BRA `(.L_x_14886) ;  /* 0x0000002000007947 */ /* 0x000fea0003800000 */
.L_x_14885:
[----:B------:R-:W-:-:S05]  /*1980*/  IMAD.MOV.U32 R4, RZ, RZ, -0x800001 ;  /* 0xff7fffffff047424 */ /* 0x000fca00078e00ff */
[----:B------:R0:W-:Y:S02]  /*1990*/  STS [R59], R4 ;  /* 0x000000043b007388 */ /* 0x0001e40000000800 */
.L_x_14886:
[----:B------:R-:W-:Y:S05]  /*19a0*/  BSYNC B1 ;  /* 0x0000000000017941 */ /* 0x000fea0003800000 */
.L_x_14884:
        /* <DEDUP_REMOVED lines=9> */
.L_x_14883:
[----:B------:R-:W-:Y:S05]  /*1a40*/  BSYNC B0 ;  /* 0x0000000000007941 */ /* 0x000fea0003800000 */
.L_x_14882:
        /* <DEDUP_REMOVED lines=45> */
.L_x_14892:
        /* <DEDUP_REMOVED lines=11> */
.L_x_14891:
[----:B------:R-:W-:Y:S05]  /*1dd0*/  BSYNC B1 ;  /* 0x0000000000017941 */ /* 0x000fea0003800000 */
.L_x_14890:
        /* <DEDUP_REMOVED lines=10> */
.L_x_14895:
        /* <DEDUP_REMOVED lines=10> */
[----:B-----5:R-:W0:Y:S04]  /*1f20*/  LDS R33, [R3+0x1800] ;  /* 0x0018000003217984 */ /* 0x020e280000000800 */
        /* <DEDUP_REMOVED lines=53> */
[----:B------:R-:W0:Y:S01]  /*2280*/  MUFU.EX2 R26, R23 ;  /* 0x00000017001a7308 */ /* 0x000e220000000800 */
        /* <DEDUP_REMOVED lines=35> */
.L_x_14894:
[----:B------:R-:W-:Y:S05]  /*24c0*/  BSYNC B1 ;  /* 0x0000000000017941 */ /* 0x000fea0003800000 */
.L_x_14893:
        /* <DEDUP_REMOVED lines=55> */
.L_x_14897:
[----:B------:R-:W-:Y:S05]  /*2840*/  BSYNC B1 ;  /* 0x0000000000017941 */ /* 0x000fea0003800000 */
.L_x_14896:
        /* <DEDUP_REMOVED lines=26> */
.L_x_14889:
[----:B------:R-:W-:Y:S05]  /*29f0*/  BSYNC B0 ;  /* 0x0000000000007941 */ /* 0x000fea0003800000 */
.L_x_14888:
        /* <DEDUP_REMOVED lines=44> */
.L_x_14902:
        /* <DEDUP_REMOVED lines=8> */
.L_x_14901:
[----:B------:R-:W-:Y:S05]  /*2d40*/  BSYNC B1 ;  /* 0x0000000000017941 */ /* 0x000fea0003800000 */
.L_x_14900:
        /* <DEDUP_REMOVED lines=10> */
.L_x_14905:
        /* <DEDUP_REMOVED lines=11> */
[----:B-----5:R-:W0:Y:S04]  /*2ea0*/  LDS R33, [R4+0xe00] ;  /* 0x000e000004217984 */ /* 0x020e280000000800 */
        /* <DEDUP_REMOVED lines=40> */
.L_x_14904:
[----:B------:R-:W-:Y:S05]  /*3130*/  BSYNC B1 ;  /* 0x0000000000017941 */ /* 0x000fea0003800000 */
.L_x_14903:
        /* <DEDUP_REMOVED lines=31> */
.L_x_14907:
[----:B------:R-:W-:Y:S05]  /*3330*/  BSYNC B1 ;  /* 0x0000000000017941 */ /* 0x000fea0003800000 */
.L_x_14906:
        /* <DEDUP_REMOVED lines=14> */
.L_x_14899:
[----:B------:R-:W-:Y:S05]  /*3420*/  BSYNC B0 ;  /* 0x0000000000007941 */ /* 0x000fea0003800000 */
.L_x_14898:
[----:B------:R-:W-:Y:S01]  /*3430*/  BAR.SYNC.DEFER_BLOCKING 0x0 ;  /* 0x0000000000007b1d */ /* 0x000fe20000010000 */
[----:B------:R-:W-:Y:S02]  /*3440*/  ISETP.NE.AND P0, PT, R34, RZ, PT ;  /* 0x000000ff2200720c */ /* 0x000fe40003f05270 */
[----:B------:R-:W-:-:S03]  /*3450*/  ISETP.GE.AND P1, PT, R25, R32, PT ;  /* 0x000000201900720c */ /* 0x000fc60003f26270 */
[----:B------:R-:W-:Y:S10]  /*3460*/  BSSY B0, `(.L_x_14908) ;  /* 0x000001f000007945 */ /* 0x000ff40003800000 */
[----:B------:R-:W-:-:S02]  /*3470*/  @P1 IMAD.MOV.U32 R14, RZ, RZ, RZ ;  /* 0x000000ffff0e1224 */ /* 0x000fc400078e00ff */
[----:B0-----:R-:W-:Y:S01]  /*3480*/  @P1 IMAD.MOV.U32 R0, RZ, RZ, RZ ;  /* 0x000000ffff001224 */ /* 0x001fe200078e00ff */
[----:B------:R-:W-:Y:S05]  /*3490*/  @P0 BRA `(.L_x_14909) ;  /* 0x000001b000000947 */ /* 0x000fea0003800000 */
[----:B------:R-:W0:Y:S01]  /*34a0*/  S2UR UR4, SR_CTAID.Y ;  /* 0x00000000000479c3 */ /* 0x000e220000002600 */
[----:B------:R-:W-:Y:S02]  /*34b0*/  ULDC UR6, c[0x0][0xc] ;  /* 0x0000030000067ab9 */ /* 0x000fe40000000800 */
[----:B------:R-:W-:-:S05]  /*34c0*/  ULDC.64 UR12, c[0x0][0x168] ;  /* 0x00005a00000c7ab9 */ /* 0x000fca0000000a00 */
[----:B------:R-:W1:Y:S08]  /*34d0*/  S2UR UR5, SR_CTAID.X ;  /* 0x00000000000579c3 */ /* 0x000e700000002500 */
[----:B------:R-:W2:Y:S01]  /*34e0*/  S2UR UR9, SR_CTAID.Z ;  /* 0x00000000000979c3 */ /* 0x000ea20000002700 */
[----:B0-----:R-:W-:-:S03]  /*34f0*/  UIMAD UR4, UR4, UR6, URZ ;  /* 0x00000006040472a4 */ /* 0x001fc6000f8e023f */
[----:B------:R-:W-:Y:S02]  /*3500*/  ULDC UR6, c[0x0][0x14] ;  /* 0x0000050000067ab9 */ /* 0x000fe40000000800 */
[----:B------:R-:W-:Y:S02]  /*3510*/  UIMAD UR4, UR4, UR6, URZ ;  /* 0x00000006040472a4 */ /* 0x000fe4000f8e023f */
[----:B-1----:R-:W-:Y:S02]  /*3520*/  UIMAD UR5, UR5, UR6, URZ ;  /* 0x00000006050572a4 */ /* 0x002fe4000f8e023f */
[----:B------:R-:W-:Y:S02]  /*3530*/  USHF.R.S32.HI UR6, URZ, 0x1f, UR4 ;  /* 0x0000001f3f067899 */ /* 0x000fe40008011404 */
[----:B------:R-:W-:Y:S02]  /*3540*/  USHF.R.S32.HI UR7, URZ, 0x1f, UR5 ;  /* 0x0000001f3f077899 */ /* 0x000fe40008011405 */
[----:B--2---:R-:W-:-:S02]  /*3550*/  USHF.R.S32.HI UR8, URZ, 0x1f, UR9 ;  /* 0x0000001f3f087899 */ /* 0x004fc40008011409 */
        /* <DEDUP_REMOVED lines=9> */
[----:B------:R-:W-:Y:S02]  /*35f0*/  IMAD.U32 R4, RZ, RZ, UR6 ;  /* 0x00000006ff047e24 */ /* 0x000fe4000f8e00ff */
[----:B------:R-:W-:Y:S02]  /*3600*/  IMAD.U32 R6, RZ, RZ, UR4 ;  /* 0x00000004ff067e24 */ /* 0x000fe4000f8e00ff */
[----:B------:R-:W-:Y:S02]  /*3610*/  IMAD.U32 R5, RZ, RZ, UR7 ;  /* 0x00000007ff057e24 */ /* 0x000fe4000f8e00ff */
[----:B------:R-:W-:-:S03]  /*3620*/  IMAD.U32 R7, RZ, RZ, UR5 ;  /* 0x00000005ff077e24 */ /* 0x000fc6000f8e00ff */
[----:B------:R0:W-:Y:S04]  /*3630*/  STG.E [R4.64], R2 ;  /* 0x0000000204007986 */ /* 0x0001e8000c10190a */
[----:B------:R0:W-:Y:S02]  /*3640*/  STG.E [R6.64], R3 ;  /* 0x0000000306007986 */ /* 0x0001e4000c10190a */
.L_x_14909:
[----:B------:R-:W-:Y:S05]  /*3650*/  BSYNC B0 ;  /* 0x0000000000007941 */ /* 0x000fea0003800000 */
.L_x_14908:
[----:B------:R-:W-:Y:S01]  /*3660*/  BSSY B1, `(.L_x_14910) ;  /* 0x0000163000017945 */ /* 0x000fe20003800000 */
[----:B------:R-:W-:Y:S02]  /*3670*/  @P1 IMAD.MOV.U32 R15, RZ, RZ, RZ ;  /* 0x000000ffff0f1224 */ /* 0x000fe400078e00ff */
[----:B------:R-:W-:Y:S01]  /*3680*/  @P1 IMAD.MOV.U32 R16, RZ, RZ, RZ ;  /* 0x000000ffff101224 */ /* 0x000fe200078e00ff */
[----:B------:R-:W-:Y:S05]  /*3690*/  @P1 BRA `(.L_x_14911) ;  /* 0x000015f000001947 */ /* 0x000fea0003800000 */
[----:B0-----:R-:W0:Y:S01]  /*36a0*/  I2F.RP R2, R17 ;  /* 0x0000001100027306 */ /* 0x001e220000209400 */
[----:B------:R-:W1:Y:S01]  /*36b0*/  S2R R0, SR_CTAID.Y ;  /* 0x0000000000007919 */ /* 0x000e620000002600 */
[----:B------:R-:W-:Y:S01]  /*36c0*/  SHF.R.S32.HI R3, RZ, 0x1f, R25 ;  /* 0x0000001fff037819 */ /* 0x000fe20000011419 */
[----:B------:R-:W-:Y:S01]  /*36d0*/  IMAD R30, R30, c[0x0][0x1c0], RZ ;  /* 0x000070001e1e7a24 */ /* 0x000fe200078e02ff */
[----:B------:R-:W-:Y:S01]  /*36e0*/  IADD3 R26, -R31, 0x1, RZ ;  /* 0x000000011f1a7810 */ /* 0x000fe20007ffe1ff */
[----:B------:R-:W2:Y:S01]  /*36f0*/  S2R R38, SR_CTAID.Z ;  /* 0x0000000000267919 */ /* 0x000ea20000002700 */
[----:B------:R-:W-:Y:S01]  /*3700*/  IMAD.MOV.U32 R23, RZ, RZ, c[0x0][0x1bc] ;  /* 0x00006f00ff177624 */ /* 0x000fe200078e00ff */
[----:B------:R-:W-:Y:S01]  /*3710*/  IADD3 R24, R24, -c[0x0][0x1dc], RZ ;  /* 0x8000770018187a10 */ /* 0x000fe20007ffe0ff */
[----:B------:R-:W-:Y:S01]  /*3720*/  CS2R R14, SRZ ;  /* 0x00000000000e7805 */ /* 0x000fe2000001ff00 */
[----:B------:R-:W-:Y:S01]  /*3730*/  IMAD.MOV.U32 R16, RZ, RZ, RZ ;  /* 0x000000ffff107224 */ /* 0x000fe200078e00ff */
[----:B------:R-:W-:-:S02]  /*3740*/  SHF.R.S32.HI R31, RZ, 0x1f, R30 ;  /* 0x0000001fff1f7819 */ /* 0x000fc4000001141e */
[----:B------:R-:W-:Y:S01]  /*3750*/  SHF.R.S32.HI R23, RZ, 0x1f, R23 ;  /* 0x0000001fff177819 */ /* 0x000fe20000011417 */
[----:B0-----:R-:W0:Y:S01]  /*3760*/  MUFU.RCP R2, R2 ;  /* 0x0000000200027308 */ /* 0x001e220000001000 */
[----:B-1----:R-:W-:Y:S02]  /*3770*/  IMAD R0, R0, c[0x0][0x1a8], RZ ;  /* 0x00006a0000007a24 */ /* 0x002fe400078e02ff */
[----:B--2---:R-:W-:-:S03]  /*3780*/  IMAD R27, R38, 0x10, R29 ;  /* 0x00000010261b7824 */ /* 0x004fc600078e021d */
[----:B------:R-:W-:Y:S02]  /*3790*/  IADD3 R19, P0, R0, R25, RZ ;  /* 0x0000001900137210 */ /* 0x000fe40007f1e0ff */
[----:B0-----:R-:W-:Y:S01]  /*37a0*/  IADD3 R20, R2, 0xffffffe, RZ ;  /* 0x0ffffffe02147810 */ /* 0x001fe20007ffe0ff */
[----:B------:R-:W-:Y:S01]  /*37b0*/  IMAD.SHL.U32 R27, R27, 0x20, RZ ;  /* 0x000000201b1b7824 */ /* 0x000fe200078e00ff */
[----:B------:R-:W-:Y:S02]  /*37c0*/  LEA.HI.X.SX32 R0, R0, R3, 0x1, P0 ;  /* 0x0000000300007211 */ /* 0x000fe400000f0eff */
[----:B------:R0:W1:Y:S01]  /*37d0*/  F2I.FTZ.U32.TRUNC.NTZ R21, R20 ;  /* 0x0000001400157305 */ /* 0x000062000021f000 */
[----:B------:R-:W-:Y:S02]  /*37e0*/  SHF.R.S32.HI R3, RZ, 0x1f, R28 ;  /* 0x0000001fff037819 */ /* 0x000fe4000001141c */
[----:B------:R-:W-:Y:S02]  /*37f0*/  LEA R18, P0, R19, c[0x0][0x198], 0x2 ;  /* 0x0000660013127a11 */ /* 0x000fe400078010ff */
[----:B------:R-:W-:-:S02]  /*3800*/  LEA.HI R3, R3, R28, RZ, 0x2 ;  /* 0x0000001c03037211 */ /* 0x000fc400078f10ff */
[----:B------:R-:W-:Y:S01]  /*3810*/  LEA.HI.X R19, R19, c[0x0][0x19c], R0, 0x2, P0 ;  /* 0x0000670013137a11 */ /* 0x000fe200000f1400 */
[----:B------:R-:W-:Y:S02]  /*3820*/  IMAD.MOV.U32 R0, RZ, RZ, RZ ;  /* 0x000000ffff007224 */ /* 0x000fe400078e00ff */
[----:B0-----:R-:W-:Y:S02]  /*3830*/  IMAD.MOV.U32 R20, RZ, RZ, RZ ;  /* 0x000000ffff147224 */ /* 0x001fe400078e00ff */
[----:B-1----:R-:W-:-:S04]  /*3840*/  IMAD.MOV R4, RZ, RZ, -R21 ;  /* 0x000000ffff047224 */ /* 0x002fc800078e0a15 */
[----:B------:R-:W-:-:S04]  /*3850*/  IMAD R5, R4, R17, RZ ;  /* 0x0000001104057224 */ /* 0x000fc800078e02ff */
[----:B------:R-:W-:Y:S01]  /*3860*/  IMAD.HI.U32 R20, R21, R5, R20 ;  /* 0x0000000515147227 */ /* 0x000fe200078e0014 */
[----:B------:R-:W-:-:S03]  /*3870*/  LOP3.LUT R5, R3, 0xfffffffc, RZ, 0xc0, !PT ;  /* 0xfffffffc03057812 */ /* 0x000fc600078ec0ff */
[----:B------:R-:W-:Y:S02]  /*3880*/  IMAD.SHL.U32 R3, R3, 0x8, RZ ;  /* 0x0000000803037824 */ /* 0x000fe400078e00ff */
[----:B------:R-:W-:-:S03]  /*3890*/  IMAD.IADD R2, R28, 0x1, -R5 ;  /* 0x000000011c027824 */ /* 0x000fc600078e0a05 */
[----:B------:R-:W-:-:S05]  /*38a0*/  LOP3.LUT R3, R3, 0xffffffe0, RZ, 0xc0, !PT ;  /* 0xffffffe003037812 */ /* 0x000fca00078ec0ff */
[----:B------:R-:W-:Y:S02]  /*38b0*/  IMAD R21, R2, 0x8, R3 ;  /* 0x0000000802157824 */ /* 0x000fe400078e0203 */
[----:B------:R-:W-:-:S03]  /*38c0*/  IMAD R2, R29, 0x4, R2 ;  /* 0x000000041d027824 */ /* 0x000fc600078e0202 */
[C---:B------:R-:W-:Y:S01]  /*38d0*/  IADD3 R36, R21.reuse, 0x200, RZ ;  /* 0x0000020015247810 */ /* 0x040fe20007ffe0ff */
[----:B------:R-:W-:Y:S01]  /*38e0*/  IMAD R38, R38, 0x40, R2 ;  /* 0x0000004026267824 */ /* 0x000fe200078e0202 */
[----:B-----5:R-:W-:Y:S02]  /*38f0*/  LEA R33, R2, 0x70, 0x5 ;  /* 0x0000007002217811 */ /* 0x020fe400078e28ff */
[----:B------:R-:W-:Y:S01]  /*3900*/  IADD3 R37, R21, 0x300, RZ ;  /* 0x0000030015257810 */ /* 0x000fe20007ffe0ff */
[----:B------:R-:W-:Y:S02]  /*3910*/  IMAD.SHL.U32 R38, R38, 0x8, RZ ;  /* 0x0000000826267824 */ /* 0x000fe400078e00ff */
.L_x_14922:
        /* <DEDUP_REMOVED lines=44> */
[----:B------:R-:W2:Y:S01]  /*3be0*/  LDG.E.CONSTANT R4, [R18.64] ;  /* 0x0000000a12047981 */ /* 0x000ea2000c1e9900 */
[----:B------:R-:W-:Y:S01]  /*3bf0*/  BSSY B2, `(.L_x_14914) ;  /* 0x0000048000027945 */ /* 0x000fe20003800000 */
[----:B--2---:R-:W-:-:S05]  /*3c00*/  SHF.R.S32.HI R2, RZ, 0x1f, R4 ;  /* 0x0000001fff027819 */ /* 0x004fca0000011404 */
[----:B------:R-:W-:Y:S02]  /*3c10*/  IMAD R5, R2, c[0x0][0x1bc], RZ ;  /* 0x00006f0002057a24 */ /* 0x000fe400078e02ff */
[----:B------:R-:W-:-:S04]  /*3c20*/  IMAD.WIDE.U32 R2, R4, c[0x0][0x1bc], R30 ;  /* 0x00006f0004027a25 */ /* 0x000fc800078e001e */
[----:B------:R-:W-:Y:S01]  /*3c30*/  IMAD R7, R4, R23, R5 ;  /* 0x0000001704077224 */ /* 0x000fe200078e0205 */
[CC--:B------:R-:W-:Y:S02]  /*3c40*/  IADD3 R5, P1, R36.reuse, R2.reuse, RZ ;  /* 0x0000000224057210 */ /* 0x0c0fe40007f3e0ff */
[-C--:B------:R-:W-:Y:S01]  /*3c50*/  IADD3 R6, P3, R37, R2.reuse, RZ ;  /* 0x0000000225067210 */ /* 0x080fe20007f7e0ff */
[----:B------:R-:W-:Y:S01]  /*3c60*/  IMAD.IADD R10, R3, 0x1, R7 ;  /* 0x00000001030a7824 */ /* 0x000fe200078e0207 */
[----:B------:R-:W-:Y:S02]  /*3c70*/  LEA R4, P2, R5, c[0x0][0x188], 0x1 ;  /* 0x0000620005047a11 */ /* 0x000fe400078408ff */
[----:B------:R-:W-:Y:S02]  /*3c80*/  IADD3 R3, P0, R21, R2, RZ ;  /* 0x0000000215037210 */ /* 0x000fe40007f1e0ff */
[-C--:B------:R-:W-:Y:S02]  /*3c90*/  LEA.HI.X.SX32 R8, R36, R10.reuse, 0x1, P1 ;  /* 0x0000000a24087211 */ /* 0x080fe400008f0eff */
[----:B------:R-:W-:-:S02]  /*3ca0*/  LEA.HI.X.SX32 R7, R37, R10, 0x1, P3 ;  /* 0x0000000a25077211 */ /* 0x000fc400018f0eff */
[----:B------:R-:W-:Y:S02]  /*3cb0*/  LEA.HI.X R5, R5, c[0x0][0x18c], R8, 0x1, P2 ;  /* 0x0000630005057a11 */ /* 0x000fe400010f0c08 */
[C---:B------:R-:W-:Y:S02]  /*3cc0*/  LEA R12, P4, R6.reuse, c[0x0][0x188], 0x1 ;  /* 0x00006200060c7a11 */ /* 0x040fe400078808ff */
[----:B------:R-:W-:Y:S01]  /*3cd0*/  LEA.HI.X.SX32 R8, R21, R10, 0x1, P0 ;  /* 0x0000000a15087211 */ /* 0x000fe200000f0eff */
[----:B------:R0:W5:Y:S01]  /*3ce0*/  LDG.E.CONSTANT R41, [R4.64] ;  /* 0x0000000a04297981 */ /* 0x000162000c1e9900 */
[----:B------:R-:W-:Y:S02]  /*3cf0*/  LEA.HI.X R13, R6, c[0x0][0x18c], R7, 0x1, P4 ;  /* 0x00006300060d7a11 */ /* 0x000fe400020f0c07 */
[C---:B------:R-:W-:Y:S01]  /*3d00*/  LEA R2, P1, R3.reuse, c[0x0][0x188], 0x1 ;  /* 0x0000620003027a11 */ /* 0x040fe200078208ff */
[----:B------:R0:W5:Y:S03]  /*3d10*/  LDG.E.CONSTANT R40, [R4.64+0x4] ;  /* 0x0000040a04287981 */ /* 0x000166000c1e9900 */
[----:B------:R-:W-:Y:S01]  /*3d20*/  LEA.HI.X R3, R3, c[0x0][0x18c], R8, 0x1, P1 ;  /* 0x0000630003037a11 */ /* 0x000fe200008f0c08 */
[----:B------:R0:W5:Y:S04]  /*3d30*/  LDG.E.CONSTANT R39, [R4.64+0x8] ;  /* 0x0000080a04277981 */ /* 0x000168000c1e9900 */
[----:B------:R0:W5:Y:S04]  /*3d40*/  LDG.E.CONSTANT R42, [R4.64+0xc] ;  /* 0x00000c0a042a7981 */ /* 0x000168000c1e9900 */
[----:B------:R-:W1:Y:S01]  /*3d50*/  LDS.128 R8, [R33] ;  /* 0x0000000021087984 */ /* 0x000e620000000c00 */
[----:B------:R-:W-:-:S03]  /*3d60*/  ISETP.NE.AND P0, PT, R55, RZ, PT ;  /* 0x000000ff3700720c */ /* 0x000fc60003f05270 */
[----:B------:R2:W5:Y:S04]  /*3d70*/  LDG.E.CONSTANT R43, [R12.64] ;  /* 0x0000000a0c2b7981 */ /* 0x000568000c1e9900 */
[----:B0-----:R-:W0:Y:S04]  /*3d80*/  LDS.128 R4, [R33+-0x10] ;  /* 0xfffff00021047984 */ /* 0x001e280000000c00 */
[----:B------:R2:W5:Y:S04]  /*3d90*/  LDG.E.CONSTANT R44, [R12.64+0x4] ;  /* 0x0000040a0c2c7981 */ /* 0x000568000c1e9900 */
[----:B------:R2:W5:Y:S04]  /*3da0*/  LDG.E.CONSTANT R45, [R12.64+0x8] ;  /* 0x0000080a0c2d7981 */ /* 0x000568000c1e9900 */
[----:B------:R2:W5:Y:S04]  /*3db0*/  LDG.E.CONSTANT R46, [R12.64+0xc] ;  /* 0x00000c0a0c2e7981 */ /* 0x000568000c1e9900 */
[----:B------:R3:W5:Y:S04]  /*3dc0*/  LDG.E.CONSTANT R50, [R2.64+0x200] ;  /* 0x0002000a02327981 */ /* 0x000768000c1e9900 */
[----:B------:R3:W5:Y:S04]  /*3dd0*/  LDG.E.CONSTANT R49, [R2.64+0x204] ;  /* 0x0002040a02317981 */ /* 0x000768000c1e9900 */
[----:B------:R3:W5:Y:S04]  /*3de0*/  LDG.E.CONSTANT R47, [R2.64+0x208] ;  /* 0x0002080a022f7981 */ /* 0x000768000c1e9900 */
[----:B------:R3:W5:Y:S04]  /*3df0*/  LDG.E.CONSTANT R48, [R2.64+0x20c] ;  /* 0x00020c0a02307981 */ /* 0x000768000c1e9900 */
[----:B------:R3:W5:Y:S01]  /*3e00*/  LDG.E.CONSTANT R53, [R2.64] ;  /* 0x0000000a02357981 */ /* 0x000762000c1e9900 */
[----:B-1----:R-:W-:-:S03]  /*3e10*/  F2FP.BF16.PACK_AB R9, R9, R8 ;  /* 0x000000080909723e */ /* 0x002fc600000010ff */
[----:B------:R3:W5:Y:S01]  /*3e20*/  LDG.E.CONSTANT R54, [R2.64+0x4] ;  /* 0x0000040a02367981 */ /* 0x000762000c1e9900 */
[----:B0-----:R-:W-:-:S03]  /*3e30*/  F2FP.BF16.PACK_AB R4, R5, R4 ;  /* 0x000000040504723e */ /* 0x001fc600000010ff */
[----:B------:R3:W5:Y:S01]  /*3e40*/  LDG.E.CONSTANT R52, [R2.64+0x8] ;  /* 0x0000080a02347981 */ /* 0x000762000c1e9900 */
[----:B--2---:R-:W-:-:S03]  /*3e50*/  F2FP.BF16.PACK_AB R13, R7, R6 ;  /* 0x00000006070d723e */ /* 0x004fc600000010ff */
[----:B------:R3:W5:Y:S02]  /*3e60*/  LDG.E.CONSTANT R51, [R2.64+0xc] ;  /* 0x00000c0a02337981 */ /* 0x000764000c1e9900 */
[----:B---3--:R-:W-:Y:S01]  /*3e70*/  IMAD.MOV.U32 R2, RZ, RZ, R4 ;  /* 0x000000ffff027224 */ /* 0x008fe200078e0004 */
[----:B------:R-:W-:Y:S05]  /*3e80*/  @P0 BRA `(.L_x_14915) ;  /* 0x000001e000000947 */ /* 0x000fea0003800000 */
[C---:B------:R-:W-:Y:S02]  /*3e90*/  IADD3 R4, R38.reuse, 0x2, RZ ;  /* 0x0000000226047810 */ /* 0x040fe40007ffe0ff */
[-C--:B------:R-:W-:Y:S02]  /*3ea0*/  ISETP.GE.AND P5, PT, R38, R35.reuse, PT ;  /* 0x000000232600720c */ /* 0x080fe40003fa6270 */
[----:B------:R-:W-:Y:S02]  /*3eb0*/  ISETP.GE.AND P1, PT, R4, R35, PT ;  /* 0x000000230400720c */ /* 0x000fe40003f26270 */
[C---:B------:R-:W-:Y:S02]  /*3ec0*/  IADD3 R4, R38.reuse, 0x4, RZ ;  /* 0x0000000426047810 */ /* 0x040fe40007ffe0ff */
[----:B------:R-:W-:-:S02]  /*3ed0*/  IADD3 R6, R38, 0x3, RZ ;  /* 0x0000000326067810 */ /* 0x000fc40007ffe0ff */
[-C--:B------:R-:W-:Y:S02]  /*3ee0*/  ISETP.GE.AND P4, PT, R4, R35.reuse, PT ;  /* 0x000000230400720c */ /* 0x080fe40003f86270 */
[----:B------:R-:W-:Y:S02]  /*3ef0*/  IADD3 R4, R38, 0x7, RZ ;  /* 0x0000000726047810 */ /* 0x000fe40007ffe0ff */
[----:B-----5:R-:W-:Y:S02]  /*3f00*/  SEL R5, R54, RZ, !P1 ;  /* 0x000000ff36057207 */ /* 0x020fe40004800000 */
[-C--:B------:R-:W-:Y:S02]  /*3f10*/  ISETP.GE.AND P1, PT, R4, R35.reuse, PT ;  /* 0x000000230400720c */ /* 0x080fe40003f26270 */
[----:B------:R-:W-:Y:S02]  /*3f20*/  IADD3 R12, R38, 0x6, RZ ;  /* 0x00000006260c7810 */ /* 0x000fe40007ffe0ff */
[----:B------:R-:W-:-:S02]  /*3f30*/  ISETP.GE.AND P6, PT, R6, R35, PT ;  /* 0x000000230600720c */ /* 0x000fc40003fc6270 */
[----:B------:R-:W-:Y:S02]  /*3f40*/  PRMT R3, R54, 0x7632, R3 ;  /* 0x0000763236037816 */ /* 0x000fe40000000003 */
[C---:B------:R-:W-:Y:S02]  /*3f50*/  IADD3 R8, R38.reuse, 0x5, RZ ;  /* 0x0000000526087810 */ /* 0x040fe40007ffe0ff */
[----:B------:R-:W-:Y:S02]  /*3f60*/  IADD3 R6, R38, 0x1, RZ ;  /* 0x0000000126067810 */ /* 0x000fe40007ffe0ff */
        /* <DEDUP_REMOVED lines=16> */
.L_x_14915:
[----:B------:R-:W-:Y:S05]  /*4070*/  BSYNC B2 ;  /* 0x0000000000027941 */ /* 0x000fea0003800000 */
.L_x_14914:
        /* <DEDUP_REMOVED lines=8> */
[----:B------:R-:W-:Y:S02]  /*4100*/  PRMT R53, RZ, 0x7610, R53 ;  /* 0x00007610ff357816 */ /* 0x000fe40000000035 */
[----:B------:R-:W-:-:S02]  /*4110*/  PRMT R6, RZ, 0x5410, R54 ;  /* 0x00005410ff067816 */ /* 0x000fc40000000036 */
        /* <DEDUP_REMOVED lines=28> */
[C---:B------:R-:W-:Y:S02]  /*42e0*/  PRMT R9, R47.reuse, 0x7632, R9 ;  /* 0x000076322f097816 */ /* 0x040fe40000000009 */
        /* <DEDUP_REMOVED lines=11> */
.L_x_14917:
[----:B------:R-:W-:Y:S05]  /*43a0*/  BSYNC B2 ;  /* 0x0000000000027941 */ /* 0x000fea0003800000 */
.L_x_14916:
        /* <DEDUP_REMOVED lines=9> */
[----:B------:R-:W-:-:S02]  /*4440*/  PRMT R50, RZ, 0x7610, R50 ;  /* 0x00007610ff327816 */ /* 0x000fc40000000032 */
[----:B------:R-:W-:Y:S02]  /*4450*/  PRMT R49, RZ, 0x7610, R49 ;  /* 0x00007610ff317816 */ /* 0x000fe40000000031 */
        /* <DEDUP_REMOVED lines=11> */
[-C--:B------:R-:W-:Y:S02]  /*4510*/  ISETP.GE.AND P5, PT, R38, R35.reuse, PT ;  /* 0x000000232600720c */ /* 0x080fe40003fa6270 */
[----:B------:R-:W-:Y:S02]  /*4520*/  ISETP.GE.AND P1, PT, R12, R35, PT ;  /* 0x000000230c00720c */ /* 0x000fe40003f26270 */
[----:B------:R-:W-:-:S02]  /*4530*/  IADD3 R12, R38, 0x4, RZ ;  /* 0x00000004260c7810 */ /* 0x000fc40007ffe0ff */
[----:B------:R-:W-:Y:S02]  /*4540*/  SEL R13, R40, RZ, !P1 ;  /* 0x000000ff280d7207 */ /* 0x000fe40004800000 */
[-C--:B------:R-:W-:Y:S02]  /*4550*/  ISETP.GE.AND P4, PT, R12, R35.reuse, PT ;  /* 0x000000230c00720c */ /* 0x080fe40003f86270 */
[C---:B------:R-:W-:Y:S02]  /*4560*/  IADD3 R12, R38.reuse, 0x7, RZ ;  /* 0x00000007260c7810 */ /* 0x040fe40007ffe0ff */
[----:B------:R-:W-:Y:S02]  /*4570*/  IADD3 R50, R38, 0x3, RZ ;  /* 0x0000000326327810 */ /* 0x000fe40007ffe0ff */
[----:B------:R-:W-:Y:S02]  /*4580*/  ISETP.GE.AND P1, PT, R12, R35, PT ;  /* 0x000000230c00720c */ /* 0x000fe40003f26270 */
[----:B------:R-:W-:-:S02]  /*4590*/  IADD3 R54, R38, 0x6, RZ ;  /* 0x0000000626367810 */ /* 0x000fc40007ffe0ff */
[----:B------:R-:W-:Y:S02]  /*45a0*/  IADD3 R52, R38, 0x5, RZ ;  /* 0x0000000526347810 */ /* 0x000fe40007ffe0ff */
[-C--:B------:R-:W-:Y:S02]  /*45b0*/  ISETP.GE.AND P6, PT, R50, R35.reuse, PT ;  /* 0x000000233200720c */ /* 0x080fe40003fc6270 */
[----:B------:R-:W-:Y:S02]  /*45c0*/  PRMT R11, R40, 0x7632, R11 ;  /* 0x00007632280b7816 */ /* 0x000fe4000000000b */
[----:B------:R-:W-:Y:S02]  /*45d0*/  ISETP.GE.AND P2, PT, R54, R35, PT ;  /* 0x000000233600720c */ /* 0x000fe40003f46270 */
[----:B------:R-:W-:Y:S02]  /*45e0*/  IADD3 R50, R38, 0x1, RZ ;  /* 0x0000000126327810 */ /* 0x000fe40007ffe0ff */
[----:B------:R-:W-:-:S02]  /*45f0*/  @P5 PRMT R41, RZ, 0x7610, R41 ;  /* 0x00007610ff295816 */ /* 0x000fc40000000029 */
[-C--:B------:R-:W-:Y:S02]  /*4600*/  ISETP.GE.AND P3, PT, R52, R35.reuse, PT ;  /* 0x000000233400720c */ /* 0x080fe40003f66270 */
[----:B------:R-:W-:Y:S02]  /*4610*/  SEL R40, R11, RZ, !P6 ;  /* 0x000000ff0b287207 */ /* 0x000fe40007000000 */
[----:B------:R-:W-:Y:S02]  /*4620*/  PRMT R12, R39, 0x7632, R12 ;  /* 0x00007632270c7816 */ /* 0x000fe4000000000c */
[----:B------:R-:W-:Y:S02]  /*4630*/  ISETP.GE.AND P6, PT, R50, R35, PT ;  /* 0x000000233200720c */ /* 0x000fe40003fc6270 */
        /* <DEDUP_REMOVED lines=10> */
.L_x_14919:
[----:B------:R-:W-:Y:S05]  /*46e0*/  BSYNC B2 ;  /* 0x0000000000027941 */ /* 0x000fea0003800000 */
.L_x_14918:
        /* <DEDUP_REMOVED lines=49> */
.L_x_14921:
[----:B------:R-:W-:Y:S05]  /*4a00*/  BSYNC B2 ;  /* 0x0000000000027941 */ /* 0x000fea0003800000 */
.L_x_14920:
        /* <DEDUP_REMOVED lines=30> */
.L_x_14913:
[----:B------:R-:W-:Y:S05]  /*4bf0*/  BSYNC B0 ;  /* 0x0000000000007941 */ /* 0x000fea0003800000 */
.L_x_14912:
        /* <DEDUP_REMOVED lines=9> */
.L_x_14911:
[----:B------:R-:W-:Y:S05]  /*4c90*/  BSYNC B1 ;  /* 0x0000000000017941 */ /* 0x000fea0003800000 */
.L_x_14910:
[----:B0-----:R-:W0:Y:S01]  /*4ca0*/  SHFL.BFLY PT, R3, R14, 0x2, 0x1f ;  /* 0x0c401f000e037f89 */ /* 0x001e2200000e0000 */
[----:B------:R-:W-:Y:S01]  /*4cb0*/  SHF.R.S32.HI R11, RZ, 0x1f, R28 ;  /* 0x0000001fff0b7819 */ /* 0x000fe2000001141c */
[----:B------:R-:W-:Y:S02]  /*4cc0*/  BSSY B0, `(.L_x_14923) ;  /* 0x000003a000007945 */ /* 0x000fe40003800000 */
[----:B------:R-:W1:Y:S01]  /*4cd0*/  SHFL.BFLY PT, R5, R0, 0x2, 0x1f ;  /* 0x0c401f0000057f89 */ /* 0x000e6200000e0000 */
[----:B------:R-:W-:-:S03]  /*4ce0*/  LEA.HI R11, R11, R28, RZ, 0x2 ;  /* 0x0000001c0b0b7211 */ /* 0x000fc600078f10ff */
[----:B------:R-:W2:Y:S01]  /*4cf0*/  SHFL.BFLY PT, R2, R15, 0x2, 0x1f ;  /* 0x0c401f000f027f89 */ /* 0x000ea200000e0000 */
[----:B------:R-:W-:-:S03]  /*4d00*/  SHF.R.S32.HI R12, RZ, 0x2, R11 ;  /* 0x00000002ff0c7819 */ /* 0x000fc6000001140b */
[----:B------:R-:W3:Y:S02]  /*4d10*/  SHFL.BFLY PT, R7, R16, 0x2, 0x1f ;  /* 0x0c401f0010077f89 */ /* 0x000ee400000e0000 */
[----:B------:R-:W-:Y:S02]  /*4d20*/  IMAD R29, R29, 0x20, R12 ;  /* 0x000000201d1d7824 */ /* 0x000fe400078e020c */
[----:B------:R-:W-:Y:S01]  /*4d30*/  BAR.SYNC.DEFER_BLOCKING 0x0 ;  /* 0x0000000000007b1d */ /* 0x000fe20000010000 */
[----:B0-----:R-:W-:Y:S02]  /*4d40*/  FADD.FTZ R3, R3, R14 ;  /* 0x0000000e03037221 */ /* 0x001fe40000010000 */
[----:B-1----:R-:W-:Y:S01]  /*4d50*/  FADD.FTZ R5, R5, R0 ;  /* 0x0000000005057221 */ /* 0x002fe20000010000 */
[----:B------:R-:W-:Y:S01]  /*4d60*/  LOP3.LUT R0, R28, 0x3, RZ, 0xc0, !PT ;  /* 0x000000031c007812 */ /* 0x000fe200078ec0ff */
[----:B--2---:R-:W-:-:S03]  /*4d70*/  FADD.FTZ R6, R2, R15 ;  /* 0x0000000f02067221 */ /* 0x004fc60000010000 */
[----:B------:R-:W0:Y:S01]  /*4d80*/  SHFL.BFLY PT, R4, R5, 0x1, 0x1f ;  /* 0x0c201f0005047f89 */ /* 0x000e2200000e0000 */
[----:B------:R-:W-:Y:S01]  /*4d90*/  ISETP.NE.AND P2, PT, R0, RZ, PT ;  /* 0x000000ff0000720c */ /* 0x000fe20003f45270 */
[----:B---3--:R-:W-:Y:S02]  /*4da0*/  FADD.FTZ R8, R7, R16 ;  /* 0x0000001007087221 */ /* 0x008fe40000010000 */
[----:B------:R-:W1:Y:S01]  /*4db0*/  SHFL.BFLY PT, R2, R3, 0x1, 0x1f ;  /* 0x0c201f0003027f89 */ /* 0x000e6200000e0000 */
[C---:B------:R-:W-:Y:S02]  /*4dc0*/  LOP3.LUT R0, R34.reuse, 0xffffffc0, RZ, 0xc0, !PT ;  /* 0xffffffc022007812 */ /* 0x040fe400078ec0ff */
[----:B------:R-:W-:Y:S01]  /*4dd0*/  ISETP.GT.OR P0, PT, R34, 0x3f, P2 ;  /* 0x0000003f2200780c */ /* 0x000fe20001704670 */
[----:B------:R-:W2:Y:S01]  /*4de0*/  SHFL.BFLY PT, R7, R6, 0x1, 0x1f ;  /* 0x0c201f0006077f89 */ /* 0x000ea200000e0000 */
[----:B------:R-:W-:-:S03]  /*4df0*/  ISETP.NE.OR P1, PT, R0, 0x40, P2 ;  /* 0x000000400000780c */ /* 0x000fc60001725670 */
[----:B------:R-:W3:Y:S01]  /*4e00*/  SHFL.BFLY PT, R9, R8, 0x1, 0x1f ;  /* 0x0c201f0008097f89 */ /* 0x000ee200000e0000 */
[----:B0-----:R-:W-:Y:S02]  /*4e10*/  FADD.FTZ R5, R5, R4 ;  /* 0x0000000405057221 */ /* 0x001fe40000010000 */
[----:B-1----:R-:W-:-:S07]  /*4e20*/  FADD.FTZ R0, R3, R2 ;  /* 0x0000000203007221 */ /* 0x002fce0000010000 */
[----:B------:R-:W-:Y:S01]  /*4e30*/  @!P1 STS [R29.X4+-0x80], R5 ;  /* 0xffff80051d009388 */ /* 0x000fe20000004800 */
[----:B--2---:R-:W-:-:S03]  /*4e40*/  FADD.FTZ R10, R6, R7 ;  /* 0x00000007060a7221 */ /* 0x004fc60000010000 */
[----:B------:R-:W-:Y:S01]  /*4e50*/  @!P1 STS [R29.X4+-0xa0], R0 ;  /* 0xffff60001d009388 */ /* 0x000fe20000004800 */
[----:B------:R-:W-:Y:S01]  /*4e60*/  LOP3.LUT R6, R34, 0xffffffe0, RZ, 0xc0, !PT ;  /* 0xffffffe022067812 */ /* 0x000fe200078ec0ff */
        /* <DEDUP_REMOVED lines=31> */
.L_x_14924:
[----:B0-----:R-:W-:Y:S05]  /*5060*/  BSYNC B0 ;  /* 0x0000000000007941 */ /* 0x001fea0003800000 */
.L_x_14923:
        /* <DEDUP_REMOVED lines=47> */
.L_x_14925:
        /* <DEDUP_REMOVED lines=10> */
.L_x_25434:


//--------------------- .text._ZN4vllm25paged_attention_v2_kernelI13__nv_bfloat16S1_Li256ELi16ELi128ELNS_18Fp8KVCacheDataTypeE0ELb0ELi512EEEvPfS3_PT_PKS4_PKT0_SA_ifPKiSC_iPKfiiiSE_SE_iiiii --------------------------
	.section	.text._ZN4vllm25paged_attention_v2_kernelI13__nv_bfloat16S1_Li256ELi16ELi128ELNS_18Fp8KVCacheDataTypeE0ELb0ELi512EEEvPfS3_PT_PKS4_PKT0_SA_ifPKiSC_iPKfiiiSE_SE_iiiii,"ax",@progbits
	.sectioninfo	@"SHI_REGISTERS=167"
	.align	128
        .global         _ZN4vllm25paged_attention_v2_kernelI13__nv_bfloat16S1_Li256ELi16ELi128ELNS_18Fp8KVCacheDataTypeE0ELb0ELi512EEEvPfS3_PT_PKS4_PKT0_SA_ifPKiSC_iPKfiiiSE_SE_iiiii
        .type           _ZN4vllm25paged_attention_v2_kernelI13__nv_bfloat16S1_Li256ELi16ELi128ELNS_18Fp8KVCacheDataTypeE0ELb0ELi512EEEvPfS3_PT_PKS4_PKT0_SA_ifPKiSC_iPKfiiiSE_SE_iiiii,@function
        .size           _ZN4vllm25paged_attention_v2_kernelI13__nv_bfloat16S1_Li256ELi16ELi128ELNS_18Fp8KVCacheDataTypeE0ELb0ELi512EEEvPfS3_PT_PKS4_PKT0_SA_ifPKiSC_iPKfiiiSE_SE_iiiii,(.L_x_24985 - _ZN4vllm25paged_attention_v2_kernelI13__nv_bfloat16S1_Li256ELi16ELi128ELNS_18Fp8KVCacheDataTypeE0ELb0ELi512EEEvPfS3_PT_PKS4_PKT0_SA_ifPKiSC_iPKfiiiSE_SE_iiiii)
        .other          _ZN4vllm25paged_attention_v2_kernelI13__nv_bfloat16S1_Li256ELi16ELi128ELNS_18Fp8KVCacheDataTypeE0ELb0ELi512EEEvPfS3_PT_PKS4_PKT0_SA_ifPKiSC_iPKfiiiSE_SE_iiiii,@"STO_CUDA_ENTRY STV_DEFAULT"
_ZN4vllm25paged_attention_v2_kernelI13__nv_bfloat16S1_Li256ELi16ELi128ELNS_18Fp8KVCacheDataTypeE0ELb0ELi512EEEvPfS3_PT_PKS4_PKT0_SA_ifPKiSC_iPKfiiiSE_SE_iiiii:
.text._ZN4vllm25paged_attention_v2_kernelI13__nv_bfloat16S1_Li256ELi16ELi128ELNS_18Fp8KVCacheDataTypeE0ELb0ELi512EEEvPfS3_PT_PKS4_PKT0_SA_ifPKiSC_iPKfiiiSE_SE_iiiii:
        /* <DEDUP_REMOVED lines=19> */
[----:B------:R-:W-:Y:S01]  /*0130*/  ULDC UR4, c[0x0][0xc] ;  /* 0x0000030000047ab9 */ /* 0x000fe20000000800 */
[----:B------:R-:W-:Y:S01]  /*0140*/  LEA R146, R139, 0x20, 0x5 ;  /* 0x000000208b927811 */ /* 0x000fe200078e28ff */
[----:B------:R-:W-:Y:S01]  /*0150*/  ULDC UR5, c[0x0][0x190] ;  /* 0x0000640000057ab9 */ /* 0x000fe20000000800 */
[----:B------:R-:W2:Y:S01]  /*0160*/  S2R R71, SR_TID.X ;  /* 0x0000000000477919 */ /* 0x000ea20000002100 */
[----:B------:R-:W-:Y:S01]  /*0170*/  ULOP3.LUT UR4, UR4, UR5, URZ, 0x3c, !UPT ;  /* 0x0000000504047292 */ /* 0x000fe2000f8e3c3f */
[----:B-1----:R-:W-:Y:S01]  /*0180*/  IADD3 R4, R0, 0xffffffe, RZ ;  /* 0x0ffffffe00047810 */ /* 0x002fe20007ffe0ff */
[----:B------:R-:W-:Y:S03]  /*0190*/  BSSY B0, `(.L_x_14926) ;  /* 0x0000087000007945 */ /* 0x000fe60003800000 */
[----:B------:R1:W3:Y:S01]  /*01a0*/  F2I.FTZ.U32.TRUNC.NTZ R5, R4 ;  /* 0x0000000400057305 */ /* 0x0002e2000021f000 */
[----:B0-----:R-:W-:-:S02]  /*01b0*/  IABS R2, c[0x0][0xc] ;  /* 0x0000030000027a13 */ /* 0x001fc40000000000 */
[----:B------:R-:W-:Y:S01]  /*01c0*/  ISETP.LE.AND P2, PT, RZ, UR4, PT ;  /* 0x00000004ff007c0c */ /* 0x000fe2000bf43270 */
        /* <DEDUP_REMOVED lines=29> */
[----:B------:R-:W-:Y:S01]  /*03a0*/  IMAD R0, R2, R7, R4 ;  /* 0x0000000702007224 */ /* 0x000fe200078e0204 */
[----:B------:R-:W-:-:S04]  /*03b0*/  LOP3.LUT R4, R6, R9, RZ, 0x3c, !PT ;  /* 0x0000000906047212 */ /* 0x000fc800078e3cff */
[----:B------:R-:W-:Y:S02]  /*03c0*/  ISETP.GT.U32.AND P1, PT, R5, R0, PT ;  /* 0x000000000500720c */ /* 0x000fe40003f24070 */
[----:B------:R-:W-:Y:S02]  /*03d0*/  ISETP.GE.AND P2, PT, R4, RZ, PT ;  /* 0x000000ff0400720c */ /* 0x000fe40003f46270 */
[----:B--2---:R-:W-:-:S04]  /*03e0*/  LEA.HI R4, R71, R71, RZ, 0x1 ;  /* 0x0000004747047211 */ /* 0x004fc800078f08ff */
[----:B------:R-:W-:Y:S02]  /*03f0*/  SHF.R.S32.HI R136, RZ, 0x1, R4 ;  /* 0x00000001ff887819 */ /* 0x000fe40000011404 */
[----:B------:R-:W-:-:S03]  /*0400*/  LOP3.LUT R140, R4, 0xfffffffe, RZ, 0xc0, !PT ;  /* 0xfffffffe048c7812 */ /* 0x000fc600078ec0ff */
[----:B------:R-:W-:Y:S01]  /*0410*/  @!P1 IMAD.IADD R0, R0, 0x1, -R5 ;  /* 0x0000000100009824 */ /* 0x000fe200078e0a05 */
[----:B------:R-:W-:Y:S01]  /*0420*/  @!P1 IADD3 R2, R2, 0x1, RZ ;  /* 0x0000000102029810 */ /* 0x000fe20007ffe0ff */
[----:B------:R-:W-:Y:S01]  /*0430*/  IMAD.IADD R140, R71, 0x1, -R140 ;  /* 0x00000001478c7824 */ /* 0x000fe200078e0a8c */
[----:B------:R-:W-:Y:S02]  /*0440*/  ISETP.NE.AND P1, PT, R9, RZ, PT ;  /* 0x000000ff0900720c */ /* 0x000fe40003f25270 */
[----:B------:R-:W-:Y:S02]  /*0450*/  ISETP.GE.U32.AND P0, PT, R0, R5, PT ;  /* 0x000000050000720c */ /* 0x000fe40003f06070 */
[----:B------:R-:W-:-:S04]  /*0460*/  IADD3 R0, R145, 0xf, RZ ;  /* 0x0000000f91007810 */ /* 0x000fc80007ffe0ff */
[----:B------:R-:W-:-:S04]  /*0470*/  SHF.R.S32.HI R3, RZ, 0x1f, R0 ;  /* 0x0000001fff037819 */ /* 0x000fc80000011400 */
[----:B------:R-:W-:-:S03]  /*0480*/  LEA.HI R3, R3, R0, RZ, 0x4 ;  /* 0x0000000003037211 */ /* 0x000fc600078f20ff */
[----:B------:R-:W-:Y:S02]  /*0490*/  @P0 IADD3 R2, R2, 0x1, RZ ;  /* 0x0000000102020810 */ /* 0x000fe40007ffe0ff */
[----:B------:R-:W-:Y:S02]  /*04a0*/  SHF.R.S32.HI R143, RZ, 0x4, R3 ;  /* 0x00000004ff8f7819 */ /* 0x000fe40000011403 */
[----:B------:R-:W-:Y:S01]  /*04b0*/  ISETP.GT.AND P0, PT, R71, 0x3f, PT ;  /* 0x0000003f4700780c */ /* 0x000fe20003f04270 */
[----:B------:R-:W-:Y:S01]  /*04c0*/  IMAD.MOV.U32 R0, RZ, RZ, R2 ;  /* 0x000000ffff007224 */ /* 0x000fe200078e0002 */
[----:B------:R-:W-:Y:S02]  /*04d0*/  IMNMX R146, R143, R146, PT ;  /* 0x000000928f927217 */ /* 0x000fe40003800200 */
[----:B------:R-:W-:Y:S01]  /*04e0*/  SHF.R.S32.HI R2, RZ, 0x1f, R71 ;  /* 0x0000001fff027819 */ /* 0x000fe20000011447 */
[----:B------:R-:W-:Y:S01]  /*04f0*/  @!P2 IMAD.MOV R0, RZ, RZ, -R0 ;  /* 0x000000ffff00a224 */ /* 0x000fe200078e0a00 */
[----:B------:R-:W-:Y:S01]  /*0500*/  @!P1 LOP3.LUT R0, RZ, R9, RZ, 0x33, !PT ;  /* 0x00000009ff009212 */ /* 0x000fe200078e33ff */
[----:B------:R-:W-:Y:S01]  /*0510*/  IMAD R3, R139, -0x20, R146 ;  /* 0xffffffe08b037824 */ /* 0x000fe200078e0292 */
[----:B------:R-:W-:-:S03]  /*0520*/  LEA.HI R142, R2, R71, RZ, 0x5 ;  /* 0x00000047028e7211 */ /* 0x000fc600078f28ff */
[----:B------:R-:W-:Y:S01]  /*0530*/  IMAD R2, R3, 0x10, R148 ;  /* 0x0000001003027824 */ /* 0x000fe200078e0294 */
[----:B------:R-:W-:Y:S02]  /*0540*/  LOP3.LUT R4, R142, 0xffffffe0, RZ, 0xc0, !PT ;  /* 0xffffffe08e047812 */ /* 0x000fe400078ec0ff */
[----:B------:R-:W-:Y:S02]  /*0550*/  SHF.R.S32.HI R142, RZ, 0x5, R142 ;  /* 0x00000005ff8e7819 */ /* 0x000fe4000001148e */
[----:B------:R-:W-:Y:S01]  /*0560*/  IMNMX R3, R145, R2, PT ;  /* 0x0000000291037217 */ /* 0x000fe20003800200 */
[----:B------:R-:W-:-:S04]  /*0570*/  IMAD.IADD R141, R71, 0x1, -R4 ;  /* 0x00000001478d7824 */ /* 0x000fc800078e0a04 */
[----:B------:R-:W-:Y:S01]  /*0580*/  IMAD.IADD R144, R3, 0x1, -R148 ;  /* 0x0000000103907824 */ /* 0x000fe200078e0a94 */
        /* <DEDUP_REMOVED lines=26> */
.L_x_14930:
        /* <DEDUP_REMOVED lines=13> */
.L_x_14929:
[----:B------:R-:W-:Y:S05]  /*0800*/  BSYNC B1 ;  /* 0x0000000000017941 */ /* 0x000fea0003800000 */
.L_x_14928:
        /* <DEDUP_REMOVED lines=10> */
.L_x_14931:
        /* <DEDUP_REMOVED lines=15> */
[----:B--2---:R-:W-:Y:S04]  /*09a0*/  STS.64 [R5+-0x400], R6 ;  /* 0xfffc000605007388 */ /* 0x004fe80000000a00 */
[----:B---3--:R-:W-:Y:S04]  /*09b0*/  STS.64 [R5+-0x200], R8 ;  /* 0xfffe000805007388 */ /* 0x008fe80000000a00 */
[----:B----4-:R-:W-:Y:S04]  /*09c0*/  STS.64 [R5], R10 ;  /* 0x0000000a05007388 */ /* 0x010fe80000000a00 */
[----:B------:R0:W-:Y:S02]  /*09d0*/  STS.64 [R5+0x200], R12 ;  /* 0x0002000c05007388 */ /* 0x0001e40000000a00 */
[----:B0-----:R-:W-:Y:S01]  /*09e0*/  IADD3 R5, R5, 0x800, RZ ;  /* 0x0000080005057810 */ /* 0x001fe20007ffe0ff */
[----:B------:R-:W-:Y:S05]  /*09f0*/  @!P0 BRA `(.L_x_14931) ;  /* 0xfffffeb000008947 */ /* 0x000fea000383ffff */
.L_x_14927:
[----:B------:R-:W-:Y:S05]  /*0a00*/  BSYNC B0 ;  /* 0x0000000000007941 */ /* 0x000fea0003800000 */
.L_x_14926:
        /* <DEDUP_REMOVED lines=8> */
[----:B------:R-:W-:Y:S01]  /*0a90*/  SHF.R.S32.HI R3, RZ, 0x1f, R136 ;  /* 0x0000001fff037819 */ /* 0x000fe20000011488 */
[C---:B------:R-:W-:Y:S01]  /*0aa0*/  IMAD.SHL.U32 R135, R140.reuse, 0x4, RZ ;  /* 0x000000048c877824 */ /* 0x040fe200078e00ff */
[C---:B------:R-:W-:Y:S01]  /*0ab0*/  IADD3 R2, R140.reuse, 0x2, RZ ;  /* 0x000000028c027810 */ /* 0x040fe20007ffe0ff */
[----:B------:R-:W-:Y:S01]  /*0ac0*/  IMAD.MOV.U32 R69, RZ, RZ, c[0x0][0x1bc] ;  /* 0x00006f00ff457624 */ /* 0x000fe200078e00ff */
[----:B------:R-:W-:Y:S01]  /*0ad0*/  LEA.HI R3, R3, R136, RZ, 0x4 ;  /* 0x0000008803037211 */ /* 0x000fe200078f20ff */
[----:B------:R-:W-:Y:S01]  /*0ae0*/  IMAD.SHL.U32 R72, R140, 0x100, RZ ;  /* 0x000001008c487824 */ /* 0x000fe200078e00ff */
[----:B------:R-:W-:Y:S01]  /*0af0*/  SHF.R.S32.HI R4, RZ, 0x1f, R135 ;  /* 0x0000001fff047819 */ /* 0x000fe20000011487 */
[----:B------:R-:W-:Y:S01]  /*0b00*/  IMAD.SHL.U32 R134, R2, 0x4, RZ ;  /* 0x0000000402867824 */ /* 0x000fe200078e00ff */
[----:B------:R-:W-:Y:S02]  /*0b10*/  LOP3.LUT R3, R3, 0xfffffff0, RZ, 0xc0, !PT ;  /* 0xfffffff003037812 */ /* 0x000fe400078ec0ff */
[----:B------:R-:W-:-:S02]  /*0b20*/  LEA.HI R5, R4, R135, RZ, 0x3 ;  /* 0x0000008704057211 */ /* 0x000fc400078f18ff */
[----:B------:R-:W-:Y:S01]  /*0b30*/  IADD3 R4, R140, 0x4, RZ ;  /* 0x000000048c047810 */ /* 0x000fe20007ffe0ff */
[----:B------:R-:W-:Y:S01]  /*0b40*/  IMAD.IADD R136, R136, 0x1, -R3 ;  /* 0x0000000188887824 */ /* 0x000fe200078e0a03 */
[----:B------:R-:W-:Y:S02]  /*0b50*/  LOP3.LUT R6, R5, 0xfffffff8, RZ, 0xc0, !PT ;  /* 0xfffffff805067812 */ /* 0x000fe400078ec0ff */
[----:B------:R-:W-:Y:S01]  /*0b60*/  IADD3 R3, R140, 0x6, RZ ;  /* 0x000000068c037810 */ /* 0x000fe20007ffe0ff */
[----:B------:R-:W-:Y:S01]  /*0b70*/  IMAD.SHL.U32 R132, R4, 0x4, RZ ;  /* 0x0000000404847824 */ /* 0x000fe200078e00ff */
[----:B------:R-:W-:Y:S01]  /*0b80*/  SHF.R.S32.HI R7, RZ, 0x1f, R134 ;  /* 0x0000001fff077819 */ /* 0x000fe20000011486 */
[----:B------:R-:W-:Y:S01]  /*0b90*/  IMAD.IADD R135, R135, 0x1, -R6 ;  /* 0x0000000187877824 */ /* 0x000fe200078e0a06 */
[----:B------:R-:W-:Y:S01]  /*0ba0*/  IADD3 R5, R140, 0x8, RZ ;  /* 0x000000088c057810 */ /* 0x000fe20007ffe0ff */
[----:B------:R-:W-:Y:S01]  /*0bb0*/  IMAD.SHL.U32 R130, R3, 0x4, RZ ;  /* 0x0000000403827824 */ /* 0x000fe200078e00ff */
[----:B------:R-:W-:Y:S01]  /*0bc0*/  LEA.HI R7, R7, R134, RZ, 0x3 ;  /* 0x0000008607077211 */ /* 0x000fe200078f18ff */
[----:B------:R-:W-:Y:S01]  /*0bd0*/  IMAD.SHL.U32 R152, R136, 0x8, RZ ;  /* 0x0000000888987824 */ /* 0x000fe200078e00ff */
[----:B------:R-:W-:Y:S01]  /*0be0*/  SHF.R.S32.HI R9, RZ, 0x1f, R132 ;  /* 0x0000001fff097819 */ /* 0x000fe20000011484 */
[----:B------:R-:W-:Y:S01]  /*0bf0*/  IMAD.SHL.U32 R128, R5, 0x4, RZ ;  /* 0x0000000405807824 */ /* 0x000fe200078e00ff */
[----:B------:R-:W-:-:S02]  /*0c00*/  LOP3.LUT R7, R7, 0xfffffff8, RZ, 0xc0, !PT ;  /* 0xfffffff807077812 */ /* 0x000fc400078ec0ff */
[----:B------:R-:W-:Y:S02]  /*0c10*/  SHF.R.S32.HI R11, RZ, 0x1f, R130 ;  /* 0x0000001fff0b7819 */ /* 0x000fe40000011482 */
[----:B------:R-:W-:Y:S01]  /*0c20*/  SHF.R.S32.HI R13, RZ, 0x1f, R128 ;  /* 0x0000001fff0d7819 */ /* 0x000fe20000011480 */
[----:B------:R-:W-:Y:S01]  /*0c30*/  IMAD.IADD R134, R134, 0x1, -R7 ;  /* 0x0000000186867824 */ /* 0x000fe200078e0a07 */
[----:B------:R-:W-:Y:S02]  /*0c40*/  LEA.HI R9, R9, R132, RZ, 0x3 ;  /* 0x0000008409097211 */ /* 0x000fe400078f18ff */
[----:B------:R-:W-:Y:S02]  /*0c50*/  LEA.HI R11, R11, R130, RZ, 0x3 ;  /* 0x000000820b0b7211 */ /* 0x000fe400078f18ff */
[----:B------:R-:W-:Y:S02]  /*0c60*/  LEA.HI R13, R13, R128, RZ, 0x3 ;  /* 0x000000800d0d7211 */ /* 0x000fe400078f18ff */
[----:B------:R-:W-:-:S02]  /*0c70*/  IADD3 R8, R140, 0xa, RZ ;  /* 0x0000000a8c087810 */ /* 0x000fc40007ffe0ff */
[C---:B------:R-:W-:Y:S02]  /*0c80*/  IADD3 R7, R140.reuse, 0xc, RZ ;  /* 0x0000000c8c077810 */ /* 0x040fe40007ffe0ff */
[----:B------:R-:W-:Y:S01]  /*0c90*/  IADD3 R6, R140, 0xe, RZ ;  /* 0x0000000e8c067810 */ /* 0x000fe20007ffe0ff */
[----:B------:R-:W-:Y:S01]  /*0ca0*/  IMAD.SHL.U32 R126, R8, 0x4, RZ ;  /* 0x00000004087e7824 */ /* 0x000fe200078e00ff */
[----:B------:R-:W-:Y:S01]  /*0cb0*/  LOP3.LUT R9, R9, 0xfffffff8, RZ, 0xc0, !PT ;  /* 0xfffffff809097812 */ /* 0x000fe200078ec0ff */
[----:B------:R-:W-:Y:S01]  /*0cc0*/  IMAD.SHL.U32 R124, R7, 0x4, RZ ;  /* 0x00000004077c7824 */ /* 0x000fe200078e00ff */
[----:B------:R-:W-:Y:S01]  /*0cd0*/  LOP3.LUT R11, R11, 0xfffffff8, RZ, 0xc0, !PT ;  /* 0xfffffff80b0b7812 */ /* 0x000fe200078ec0ff */
[----:B------:R-:W-:Y:S01]  /*0ce0*/  IMAD.SHL.U32 R122, R6, 0x4, RZ ;  /* 0x00000004067a7824 */ /* 0x000fe200078e00ff */
[----:B------:R-:W-:Y:S01]  /*0cf0*/  LOP3.LUT R13, R13, 0xfffffff8, RZ, 0xc0, !PT ;  /* 0xfffffff80d0d7812 */ /* 0x000fe200078ec0ff */
[----:B------:R-:W-:Y:S01]  /*0d00*/  IMAD.IADD R132, R132, 0x1, -R9 ;  /* 0x0000000184847824 */ /* 0x000fe200078e0a09 */
[----:B------:R-:W-:Y:S01]  /*0d10*/  IADD3 R9, R140, 0x10, RZ ;  /* 0x000000108c097810 */ /* 0x000fe20007ffe0ff */
[----:B------:R-:W-:Y:S01]  /*0d20*/  IMAD.IADD R130, R130, 0x1, -R11 ;  /* 0x0000000182827824 */ /* 0x000fe200078e0a0b */
[----:B------:R-:W-:Y:S01]  /*0d30*/  SHF.R.S32.HI R11, RZ, 0x1f, R126 ;  /* 0x0000001fff0b7819 */ /* 0x000fe2000001147e */
[----:B------:R-:W-:Y:S01]  /*0d40*/  IMAD.IADD R128, R128, 0x1, -R13 ;  /* 0x0000000180807824 */ /* 0x000fe200078e0a0d */
[----:B------:R-:W-:Y:S01]  /*0d50*/  SHF.R.S32.HI R13, RZ, 0x1f, R124 ;  /* 0x0000001fff0d7819 */ /* 0x000fe2000001147c */
[----:B------:R-:W-:Y:S01]  /*0d60*/  IMAD.SHL.U32 R120, R9, 0x4, RZ ;  /* 0x0000000409787824 */ /* 0x000fe200078e00ff */
[----:B------:R-:W-:-:S02]  /*0d70*/  SHF.R.S32.HI R15, RZ, 0x1f, R122 ;  /* 0x0000001fff0f7819 */ /* 0x000fc4000001147a */
[----:B------:R-:W-:Y:S02]  /*0d80*/  LEA.HI R11, R11, R126, RZ, 0x3 ;  /* 0x0000007e0b0b7211 */ /* 0x000fe400078f18ff */
[----:B------:R-:W-:Y:S02]  /*0d90*/  LEA.HI R13, R13, R124, RZ, 0x3 ;  /* 0x0000007c0d0d7211 */ /* 0x000fe400078f18ff */
[----:B------:R-:W-:Y:S02]  /*0da0*/  LEA.HI R15, R15, R122, RZ, 0x3 ;  /* 0x0000007a0f0f7211 */ /* 0x000fe400078f18ff */
[----:B------:R-:W-:Y:S02]  /*0db0*/  IADD3 R12, R140, 0x12, RZ ;  /* 0x000000128c0c7810 */ /* 0x000fe40007ffe0ff */
[----:B------:R-:W-:Y:S02]  /*0dc0*/  LOP3.LUT R11, R11, 0xfffffff8, RZ, 0xc0, !PT ;  /* 0xfffffff80b0b7812 */ /* 0x000fe400078ec0ff */
[----:B------:R-:W-:Y:S01]  /*0dd0*/  LOP3.LUT R13, R13, 0xfffffff8, RZ, 0xc0, !PT ;  /* 0xfffffff80d0d7812 */ /* 0x000fe200078ec0ff */
[----:B------:R-:W-:Y:S01]  /*0de0*/  IMAD.SHL.U32 R118, R12, 0x4, RZ ;  /* 0x000000040c767824 */ /* 0x000fe200078e00ff */
[----:B------:R-:W-:Y:S01]  /*0df0*/  LOP3.LUT R15, R15, 0xfffffff8, RZ, 0xc0, !PT ;  /* 0xfffffff80f0f7812 */ /* 0x000fe200078ec0ff */
[----:B------:R-:W-:Y:S01]  /*0e00*/  IMAD.IADD R126, R126, 0x1, -R11 ;  /* 0x000000017e7e7824 */ /* 0x000fe200078e0a0b */
[----:B------:R-:W-:Y:S01]  /*0e10*/  SHF.R.S32.HI R17, RZ, 0x1f, R120 ;  /* 0x0000001fff117819 */ /* 0x000fe20000011478 */
[----:B------:R-:W-:Y:S01]  /*0e20*/  IMAD.IADD R124, R124, 0x1, -R13 ;  /* 0x000000017c7c7824 */ /* 0x000fe200078e0a0d */
[----:B------:R-:W-:Y:S01]  /*0e30*/  IADD3 R11, R140, 0x14, RZ ;  /* 0x000000148c0b7810 */ /* 0x000fe20007ffe0ff */
[----:B------:R-:W-:Y:S01]  /*0e40*/  IMAD.IADD R122, R122, 0x1, -R15 ;  /* 0x000000017a7a7824 */ /* 0x000fe200078e0a0f */
[----:B------:R-:W-:-:S02]  /*0e50*/  LEA.HI R17, R17, R120, RZ, 0x3 ;  /* 0x0000007811117211 */ /* 0x000fc400078f18ff */
[----:B------:R-:W-:Y:S01]  /*0e60*/  SHF.R.S32.HI R15, RZ, 0x1f, R118 ;  /* 0x0000001fff0f7819 */ /* 0x000fe20000011476 */
[----:B------:R-:W-:Y:S01]  /*0e70*/  IMAD.SHL.U32 R116, R11, 0x4, RZ ;  /* 0x000000040b747824 */ /* 0x000fe200078e00ff */
[C---:B------:R-:W-:Y:S02]  /*0e80*/  IADD3 R13, R140.reuse, 0x18, RZ ;  /* 0x000000188c0d7810 */ /* 0x040fe40007ffe0ff */
[----:B------:R-:W-:Y:S02]  /*0e90*/  LOP3.LUT R17, R17, 0xfffffff8, RZ, 0xc0, !PT ;  /* 0xfffffff811117812 */ /* 0x000fe400078ec0ff */
[----:B------:R-:W-:Y:S01]  /*0ea0*/  LEA.HI R15, R15, R118, RZ, 0x3 ;  /* 0x000000760f0f7211 */ /* 0x000fe200078f18ff */
[----:B------:R-:W-:Y:S01]  /*0eb0*/  IMAD.SHL.U32 R112, R13, 0x4, RZ ;  /* 0x000000040d707824 */ /* 0x000fe200078e00ff */
[----:B------:R-:W-:Y:S01]  /*0ec0*/  IADD3 R10, R140, 0x16, RZ ;  /* 0x000000168c0a7810 */ /* 0x000fe20007ffe0ff */
[----:B------:R-:W-:Y:S01]  /*0ed0*/  IMAD.IADD R120, R120, 0x1, -R17 ;  /* 0x0000000178787824 */ /* 0x000fe200078e0a11 */
[----:B------:R-:W-:-:S02]  /*0ee0*/  LOP3.LUT R15, R15, 0xfffffff8, RZ, 0xc0, !PT ;  /* 0xfffffff80f0f7812 */ /* 0x000fc400078ec0ff */
[----:B------:R-:W-:Y:S01]  /*0ef0*/  SHF.R.S32.HI R17, RZ, 0x1f, R116 ;  /* 0x0000001fff117819 */ /* 0x000fe20000011474 */
[----:B------:R-:W-:Y:S01]  /*0f00*/  IMAD.SHL.U32 R114, R10, 0x4, RZ ;  /* 0x000000040a727824 */ /* 0x000fe200078e00ff */
[----:B------:R-:W-:Y:S01]  /*0f10*/  SHF.R.S32.HI R21, RZ, 0x1f, R112 ;  /* 0x0000001fff157819 */ /* 0x000fe20000011470 */
[----:B------:R-:W-:Y:S01]  /*0f20*/  IMAD.IADD R118, R118, 0x1, -R15 ;  /* 0x0000000176767824 */ /* 0x000fe200078e0a0f */
[----:B------:R-:W-:Y:S02]  /*0f30*/  LEA.HI R17, R17, R116, RZ, 0x3 ;  /* 0x0000007411117211 */ /* 0x000fe400078f18ff */
[----:B------:R-:W-:Y:S02]  /*0f40*/  LEA.HI R21, R21, R112, RZ, 0x3 ;  /* 0x0000007015157211 */ /* 0x000fe400078f18ff */
[----:B------:R-:W-:Y:S02]  /*0f50*/  IADD3 R15, R140, 0x1c, RZ ;  /* 0x0000001c8c0f7810 */ /* 0x000fe40007ffe0ff */
[----:B------:R-:W-:-:S02]  /*0f60*/  LOP3.LUT R17, R17, 0xfffffff8, RZ, 0xc0, !PT ;  /* 0xfffffff811117812 */ /* 0x000fc400078ec0ff */
[----:B------:R-:W-:Y:S01]  /*0f70*/  LOP3.LUT R21, R21, 0xfffffff8, RZ, 0xc0, !PT ;  /* 0xfffffff815157812 */ /* 0x000fe200078ec0ff */
[----:B------:R-:W-:Y:S01]  /*0f80*/  IMAD.SHL.U32 R108, R15, 0x4, RZ ;  /* 0x000000040f6c7824 */ /* 0x000fe200078e00ff */
[----:B------:R-:W-:Y:S01]  /*0f90*/  IADD3 R14, R140, 0x1e, RZ ;  /* 0x0000001e8c0e7810 */ /* 0x000fe20007ffe0ff */
[----:B------:R-:W-:Y:S01]  /*0fa0*/  IMAD.IADD R116, R116, 0x1, -R17 ;  /* 0x0000000174747824 */ /* 0x000fe200078e0a11 */
[----:B------:R-:W-:Y:S01]  /*0fb0*/  IADD3 R17, R140, 0x20, RZ ;  /* 0x000000208c117810 */ /* 0x000fe20007ffe0ff */
[----:B------:R-:W-:Y:S01]  /*0fc0*/  IMAD.IADD R112, R112, 0x1, -R21 ;  /* 0x0000000170707824 */ /* 0x000fe200078e0a15 */
[----:B------:R-:W-:Y:S01]  /*0fd0*/  SHF.R.S32.HI R21, RZ, 0x1f, R108 ;  /* 0x0000001fff157819 */ /* 0x000fe2000001146c */
[----:B------:R-:W-:Y:S01]  /*0fe0*/  IMAD.SHL.U32 R106, R14, 0x4, RZ ;  /* 0x000000040e6a7824 */ /* 0x000fe200078e00ff */
[----:B------:R-:W-:Y:S01]  /*0ff0*/  SHF.R.S32.HI R19, RZ, 0x1f, R114 ;  /* 0x0000001fff137819 */ /* 0x000fe20000011472 */
[----:B------:R-:W-:Y:S01]  /*1000*/  IMAD.SHL.U32 R104, R17, 0x4, RZ ;  /* 0x0000000411687824 */ /* 0x000fe200078e00ff */
[----:B------:R-:W-:-:S02]  /*1010*/  LEA.HI R21, R21, R108, RZ, 0x3 ;  /* 0x0000006c15157211 */ /* 0x000fc400078f18ff */
[----:B------:R-:W-:Y:S02]  /*1020*/  LEA.HI R19, R19, R114, RZ, 0x3 ;  /* 0x0000007213137211 */ /* 0x000fe400078f18ff */
[----:B------:R-:W-:Y:S02]  /*1030*/  LOP3.LUT R21, R21, 0xfffffff8, RZ, 0xc0, !PT ;  /* 0xfffffff815157812 */ /* 0x000fe400078ec0ff */
[----:B------:R-:W-:Y:S02]  /*1040*/  IADD3 R16, R140, 0x1a, RZ ;  /* 0x0000001a8c107810 */ /* 0x000fe40007ffe0ff */
[----:B------:R-:W-:Y:S01]  /*1050*/  SHF.R.S32.HI R23, RZ, 0x1f, R106 ;  /* 0x0000001fff177819 */ /* 0x000fe2000001146a */
[----:B------:R-:W-:Y:S01]  /*1060*/  IMAD.IADD R108, R108, 0x1, -R21 ;  /* 0x000000016c6c7824 */ /* 0x000fe200078e0a15 */
[----:B------:R-:W-:Y:S01]  /*1070*/  SHF.R.S32.HI R25, RZ, 0x1f, R104 ;  /* 0x0000001fff197819 */ /* 0x000fe20000011468 */
[----:B------:R-:W-:Y:S01]  /*1080*/  IMAD.SHL.U32 R110, R16, 0x4, RZ ;  /* 0x00000004106e7824 */ /* 0x000fe200078e00ff */
[----:B------:R-:W-:-:S02]  /*1090*/  IADD3 R22, R140, 0x28, RZ ;  /* 0x000000288c167810 */ /* 0x000fc40007ffe0ff */
[----:B------:R-:W-:Y:S02]  /*10a0*/  LOP3.LUT R19, R19, 0xfffffff8, RZ, 0xc0, !PT ;  /* 0xfffffff813137812 */ /* 0x000fe400078ec0ff */
[----:B------:R-:W-:Y:S01]  /*10b0*/  LEA.HI R23, R23, R106, RZ, 0x3 ;  /* 0x0000006a17177211 */ /* 0x000fe200078f18ff */
[----:B------:R-:W-:Y:S01]  /*10c0*/  IMAD.SHL.U32 R96, R22, 0x4, RZ ;  /* 0x0000000416607824 */ /* 0x000fe200078e00ff */
[----:B------:R-:W-:Y:S01]  /*10d0*/  LEA.HI R25, R25, R104, RZ, 0x3 ;  /* 0x0000006819197211 */ /* 0x000fe200078f18ff */
[----:B------:R-:W-:Y:S01]  /*10e0*/  IMAD.IADD R114, R114, 0x1, -R19 ;  /* 0x0000000172727824 */ /* 0x000fe200078e0a13 */
[C---:B------:R-:W-:Y:S02]  /*10f0*/  IADD3 R21, R140.reuse, 0x24, RZ ;  /* 0x000000248c157810 */ /* 0x040fe40007ffe0ff */
[----:B------:R-:W-:Y:S02]  /*1100*/  IADD3 R18, R140, 0x26, RZ ;  /* 0x000000268c127810 */ /* 0x000fe40007ffe0ff */
[----:B------:R-:W-:Y:S01]  /*1110*/  LOP3.LUT R23, R23, 0xfffffff8, RZ, 0xc0, !PT ;  /* 0xfffffff817177812 */ /* 0x000fe200078ec0ff */
[----:B------:R-:W-:Y:S01]  /*1120*/  IMAD.SHL.U32 R100, R21, 0x4, RZ ;  /* 0x0000000415647824 */ /* 0x000fe200078e00ff */
[----:B------:R-:W-:Y:S01]  /*1130*/  LOP3.LUT R25, R25, 0xfffffff8, RZ, 0xc0, !PT ;  /* 0xfffffff819197812 */ /* 0x000fe200078ec0ff */
[----:B------:R-:W-:Y:S01]  /*1140*/  IMAD.SHL.U32 R98, R18, 0x4, RZ ;  /* 0x0000000412627824 */ /* 0x000fe200078e00ff */
[----:B------:R-:W-:Y:S01]  /*1150*/  SHF.R.S32.HI R19, RZ, 0x1f, R110 ;  /* 0x0000001fff137819 */ /* 0x000fe2000001146e */
[----:B------:R-:W-:Y:S01]  /*1160*/  IMAD.IADD R106, R106, 0x1, -R23 ;  /* 0x000000016a6a7824 */ /* 0x000fe200078e0a17 */
[----:B------:R-:W-:Y:S01]  /*1170*/  SHF.R.S32.HI R27, RZ, 0x1f, R96 ;  /* 0x0000001fff1b7819 */ /* 0x000fe20000011460 */
[----:B------:R-:W-:Y:S01]  /*1180*/  IMAD.IADD R104, R104, 0x1, -R25 ;  /* 0x0000000168687824 */ /* 0x000fe200078e0a19 */
[----:B------:R-:W-:-:S02]  /*1190*/  LEA.HI R19, R19, R110, RZ, 0x3 ;  /* 0x0000006e13137211 */ /* 0x000fc400078f18ff */
[----:B------:R-:W-:Y:S02]  /*11a0*/  IADD3 R20, R140, 0x22, RZ ;  /* 0x000000228c147810 */ /* 0x000fe40007ffe0ff */
[----:B------:R-:W-:Y:S02]  /*11b0*/  SHF.R.S32.HI R23, RZ, 0x1f, R100 ;  /* 0x0000001fff177819 */ /* 0x000fe40000011464 */
[----:B------:R-:W-:Y:S01]  /*11c0*/  SHF.R.S32.HI R25, RZ, 0x1f, R98 ;  /* 0x0000001fff197819 */ /* 0x000fe20000011462 */
[----:B------:R-:W-:Y:S01]  /*11d0*/  IMAD.SHL.U32 R102, R20, 0x4, RZ ;  /* 0x0000000414667824 */ /* 0x000fe200078e00ff */
[----:B------:R-:W-:Y:S02]  /*11e0*/  LEA.HI R27, R27, R96, RZ, 0x3 ;  /* 0x000000601b1b7211 */ /* 0x000fe400078f18ff */
[----:B------:R-:W-:Y:S02]  /*11f0*/  IADD3 R26, R140, 0x2e, RZ ;  /* 0x0000002e8c1a7810 */ /* 0x000fe40007ffe0ff */
[----:B------:R-:W-:-:S02]  /*1200*/  LOP3.LUT R19, R19, 0xfffffff8, RZ, 0xc0, !PT ;  /* 0xfffffff813137812 */ /* 0x000fc400078ec0ff */
[----:B------:R-:W-:Y:S01]  /*1210*/  LEA.HI R23, R23, R100, RZ, 0x3 ;  /* 0x0000006417177211 */ /* 0x000fe200078f18ff */
[----:B------:R-:W-:Y:S01]  /*1220*/  IMAD.SHL.U32 R90, R26, 0x4, RZ ;  /* 0x000000041a5a7824 */ /* 0x000fe200078e00ff */
[----:B------:R-:W-:Y:S01]  /*1230*/  LEA.HI R25, R25, R98, RZ, 0x3 ;  /* 0x0000006219197211 */ /* 0x000fe200078f18ff */
[----:B------:R-:W-:Y:S01]  /*1240*/  IMAD.IADD R110, R110, 0x1, -R19 ;  /* 0x000000016e6e7824 */ /* 0x000fe200078e0a13 */
        /* <DEDUP_REMOVED lines=8> */
[----:B------:R-:W-:Y:S01]  /*12d0*/  SHF.R.S32.HI R27, RZ, 0x1f, R90 ;  /* 0x0000001fff1b7819 */ /* 0x000fe2000001145a */
[----:B------:R-:W-:Y:S01]  /*12e0*/  IMAD.IADD R98, R98, 0x1, -R25 ;  /* 0x0000000162627824 */ /* 0x000fe200078e0a19 */
[----:B------:R-:W-:-:S02]  /*12f0*/  IADD3 R28, R140, 0x30, RZ ;  /* 0x000000308c1c7810 */ /* 0x000fc40007ffe0ff */
[----:B------:R-:W-:Y:S02]  /*1300*/  LEA.HI R19, R19, R102, RZ, 0x3 ;  /* 0x0000006613137211 */ /* 0x000fe400078f18ff */
[----:B------:R-:W-:Y:S01]  /*1310*/  IADD3 R23, R140, 0x2a, RZ ;  /* 0x0000002a8c177810 */ /* 0x000fe20007ffe0ff */
[----:B------:R-:W-:Y:S01]  /*1320*/  IMAD.SHL.U32 R88, R28, 0x4, RZ ;  /* 0x000000041c587824 */ /* 0x000fe200078e00ff */
[----:B------:R-:W-:Y:S02]  /*1330*/  SHF.R.S32.HI R25, RZ, 0x1f, R92 ;  /* 0x0000001fff197819 */ /* 0x000fe4000001145c */
[----:B------:R-:W-:Y:S01]  /*1340*/  LEA.HI R27, R27, R90, RZ, 0x3 ;  /* 0x0000005a1b1b7211 */ /* 0x000fe200078f18ff */
[----:B------:R-:W-:Y:S01]  /*1350*/  IMAD.SHL.U32 R94, R23, 0x4, RZ ;  /* 0x00000004175e7824 */ /* 0x000fe200078e00ff */
[----:B------:R-:W-:Y:S02]  /*1360*/  LOP3.LUT R19, R19, 0xfffffff8, RZ, 0xc0, !PT ;  /* 0xfffffff813137812 */ /* 0x000fe400078ec0ff */
[----:B------:R-:W-:-:S02]  /*1370*/  LEA.HI R25, R25, R92, RZ, 0x3 ;  /* 0x0000005c19197211 */ /* 0x000fc400078f18ff */
[----:B------:R-:W-:Y:S01]  /*1380*/  LOP3.LUT R27, R27, 0xfffffff8, RZ, 0xc0, !PT ;  /* 0xfffffff81b1b7812 */ /* 0x000fe200078ec0ff */
[----:B------:R-:W-:Y:S01]  /*1390*/  IMAD.IADD R102, R102, 0x1, -R19 ;  /* 0x0000000166667824 */ /* 0x000fe200078e0a13 */
[----:B------:R-:W-:Y:S02]  /*13a0*/  SHF.R.S32.HI R29, RZ, 0x1f, R88 ;  /* 0x0000001fff1d7819 */ /* 0x000fe40000011458 */
[----:B------:R-:W-:Y:S01]  /*13b0*/  LOP3.LUT R25, R25, 0xfffffff8, RZ, 0xc0, !PT ;  /* 0xfffffff819197812 */ /* 0x000fe200078ec0ff */
[----:B------:R-:W-:Y:S01]  /*13c0*/  IMAD.IADD R90, R90, 0x1, -R27 ;  /* 0x000000015a5a7824 */ /* 0x000fe200078e0a1b */
[----:B------:R-:W-:Y:S02]  /*13d0*/  SHF.R.S32.HI R19, RZ, 0x1f, R94 ;  /* 0x0000001fff137819 */ /* 0x000fe4000001145e */
[----:B------:R-:W-:Y:S01]  /*13e0*/  LEA.HI R29, R29, R88, RZ, 0x3 ;  /* 0x000000581d1d7211 */ /* 0x000fe200078f18ff */
[----:B------:R-:W-:Y:S01]  /*13f0*/  IMAD.IADD R92, R92, 0x1, -R25 ;  /* 0x000000015c5c7824 */ /* 0x000fe200078e0a19 */
[----:B------:R-:W-:-:S02]  /*1400*/  IADD3 R27, R140, 0x34, RZ ;  /* 0x000000348c1b7810 */ /* 0x000fc40007ffe0ff */
[----:B------:R-:W-:Y:S02]  /*1410*/  LEA.HI R19, R19, R94, RZ, 0x3 ;  /* 0x0000005e13137211 */ /* 0x000fe400078f18ff */
[C---:B------:R-:W-:Y:S01]  /*1420*/  IADD3 R25, R140.reuse, 0x32, RZ ;  /* 0x000000328c197810 */ /* 0x040fe20007ffe0ff */
[----:B------:R-:W-:Y:S01]  /*1430*/  IMAD.SHL.U32 R84, R27, 0x4, RZ ;  /* 0x000000041b547824 */ /* 0x000fe200078e00ff */
[----:B------:R-:W-:Y:S02]  /*1440*/  LOP3.LUT R29, R29, 0xfffffff8, RZ, 0xc0, !PT ;  /* 0xfffffff81d1d7812 */ /* 0x000fe400078ec0ff */
[----:B------:R-:W-:Y:S01]  /*1450*/  LOP3.LUT R19, R19, 0xfffffff8, RZ, 0xc0, !PT ;  /* 0xfffffff813137812 */ /* 0x000fe200078ec0ff */
[----:B------:R-:W-:Y:S01]  /*1460*/  IMAD.SHL.U32 R86, R25, 0x4, RZ ;  /* 0x0000000419567824 */ /* 0x000fe200078e00ff */
[----:B------:R-:W-:Y:S01]  /*1470*/  IADD3 R30, R140, 0x36, RZ ;  /* 0x000000368c1e7810 */ /* 0x000fe20007ffe0ff */
[----:B------:R-:W-:Y:S01]  /*1480*/  IMAD.IADD R88, R88, 0x1, -R29 ;  /* 0x0000000158587824 */ /* 0x000fe200078e0a1d */
[----:B------:R-:W-:Y:S01]  /*1490*/  SHF.R.S32.HI R29, RZ, 0x1f, R84 ;  /* 0x0000001fff1d7819 */ /* 0x000fe20000011454 */
[----:B------:R-:W-:Y:S01]  /*14a0*/  IMAD.IADD R94, R94, 0x1, -R19 ;  /* 0x000000015e5e7824 */ /* 0x000fe200078e0a13 */
[----:B------:R-:W-:Y:S01]  /*14b0*/  IADD3 R32, R140, 0x38, RZ ;  /* 0x000000388c207810 */ /* 0x000fe20007ffe0ff */
[----:B------:R-:W-:Y:S01]  /*14c0*/  IMAD.SHL.U32 R82, R30, 0x4, RZ ;  /* 0x000000041e527824 */ /* 0x000fe200078e00ff */
[----:B------:R-:W-:-:S02]  /*14d0*/  SHF.R.S32.HI R19, RZ, 0x1f, R86 ;  /* 0x0000001fff137819 */ /* 0x000fc40000011456 */
[----:B------:R-:W-:Y:S01]  /*14e0*/  LEA.HI R29, R29, R84, RZ, 0x3 ;  /* 0x000000541d1d7211 */ /* 0x000fe200078f18ff */
[----:B------:R-:W-:Y:S01]  /*14f0*/  IMAD.SHL.U32 R80, R32, 0x4, RZ ;  /* 0x0000000420507824 */ /* 0x000fe200078e00ff */
[----:B------:R-:W-:Y:S02]  /*1500*/  LEA.HI R19, R19, R86, RZ, 0x3 ;  /* 0x0000005613137211 */ /* 0x000fe400078f18ff */
[----:B------:R-:W-:Y:S02]  /*1510*/  LOP3.LUT R29, R29, 0xfffffff8, RZ, 0xc0, !PT ;  /* 0xfffffff81d1d7812 */ /* 0x000fe400078ec0ff */
[----:B------:R-:W-:Y:S02]  /*1520*/  SHF.R.S32.HI R31, RZ, 0x1f, R82 ;  /* 0x0000001fff1f7819 */ /* 0x000fe40000011452 */
[----:B------:R-:W-:Y:S01]  /*1530*/  SHF.R.S32.HI R33, RZ, 0x1f, R80 ;  /* 0x0000001fff217819 */ /* 0x000fe20000011450 */
[----:B------:R-:W-:Y:S01]  /*1540*/  IMAD.IADD R84, R84, 0x1, -R29 ;  /* 0x0000000154547824 */ /* 0x000fe200078e0a1d */
[----:B------:R-:W-:-:S02]  /*1550*/  LOP3.LUT R19, R19, 0xfffffff8, RZ, 0xc0, !PT ;  /* 0xfffffff813137812 */ /* 0x000fc400078ec0ff */
[----:B------:R-:W-:Y:S02]  /*1560*/  LEA.HI R31, R31, R82, RZ, 0x3 ;  /* 0x000000521f1f7211 */ /* 0x000fe400078f18ff */
[----:B------:R-:W-:Y:S01]  /*1570*/  LEA.HI R33, R33, R80, RZ, 0x3 ;  /* 0x0000005021217211 */ /* 0x000fe200078f18ff */
[----:B------:R-:W-:Y:S01]  /*1580*/  IMAD.IADD R86, R86, 0x1, -R19 ;  /* 0x0000000156567824 */ /* 0x000fe200078e0a13 */
[----:B------:R-:W-:Y:S01]  /*1590*/  IADD3 R29, R140, 0x3a, RZ ;  /* 0x0000003a8c1d7810 */ /* 0x000fe20007ffe0ff */
[----:B------:R-:W-:Y:S01]  /*15a0*/  IMAD R19, R0, c[0x0][0x1c0], RZ ;  /* 0x0000700000137a24 */ /* 0x000fe200078e02ff */
[C---:B------:R-:W-:Y:S02]  /*15b0*/  IADD3 R34, R140.reuse, 0x3c, RZ ;  /* 0x0000003c8c227810 */ /* 0x040fe40007ffe0ff */
[----:B------:R-:W-:Y:S01]  /*15c0*/  IADD3 R35, R140, 0x3e, RZ ;  /* 0x0000003e8c237810 */ /* 0x000fe20007ffe0ff */
[----:B------:R-:W-:Y:S01]  /*15d0*/  IMAD.SHL.U32 R78, R29, 0x4, RZ ;  /* 0x000000041d4e7824 */ /* 0x000fe200078e00ff */
[----:B------:R-:W-:Y:S01]  /*15e0*/  LOP3.LUT R31, R31, 0xfffffff8, RZ, 0xc0, !PT ;  /* 0xfffffff81f1f7812 */ /* 0x000fe200078ec0ff */
[----:B------:R-:W-:Y:S01]  /*15f0*/  IMAD.SHL.U32 R76, R34, 0x4, RZ ;  /* 0x00000004224c7824 */ /* 0x000fe200078e00ff */
[----:B------:R-:W-:Y:S01]  /*1600*/  LOP3.LUT R33, R33, 0xfffffff8, RZ, 0xc0, !PT ;  /* 0xfffffff821217812 */ /* 0x000fe200078ec0ff */
[----:B------:R-:W-:Y:S01]  /*1610*/  IMAD.SHL.U32 R74, R35, 0x4, RZ ;  /* 0x00000004234a7824 */ /* 0x000fe200078e00ff */
[----:B------:R-:W-:Y:S01]  /*1620*/  SHF.R.S32.HI R36, RZ, 0x1f, R152 ;  /* 0x0000001fff247819 */ /* 0x000fe20000011498 */
[----:B------:R-:W-:Y:S01]  /*1630*/  IMAD.IADD R82, R82, 0x1, -R31 ;  /* 0x0000000152527824 */ /* 0x000fe200078e0a1f */
[----:B------:R-:W-:Y:S01]  /*1640*/  IADD3 R152, P0, R19, R152, RZ ;  /* 0x0000009813987210 */ /* 0x000fe20007f1e0ff */
[----:B------:R-:W-:Y:S01]  /*1650*/  IMAD.IADD R80, R80, 0x1, -R33 ;  /* 0x0000000150507824 */ /* 0x000fe200078e0a21 */
[----:B------:R-:W-:-:S02]  /*1660*/  SHF.R.S32.HI R31, RZ, 0x1f, R78 ;  /* 0x0000001fff1f7819 */ /* 0x000fc4000001144e */
[----:B------:R-:W-:Y:S02]  /*1670*/  SHF.R.S32.HI R33, RZ, 0x1f, R76 ;  /* 0x0000001fff217819 */ /* 0x000fe4000001144c */
[----:B------:R-:W-:Y:S02]  /*1680*/  SHF.R.S32.HI R37, RZ, 0x1f, R74 ;  /* 0x0000001fff257819 */ /* 0x000fe4000001144a */
[----:B------:R-:W-:Y:S02]  /*1690*/  LEA.HI.X.SX32 R153, R19, R36, 0x1, P0 ;  /* 0x0000002413997211 */ /* 0x000fe400000f0eff */
[----:B-----5:R-:W-:Y:S02]  /*16a0*/  FSETP.NEU.FTZ.AND P0, PT, R151, RZ, PT ;  /* 0x000000ff9700720b */ /* 0x020fe40003f1d000 */
[----:B------:R-:W-:Y:S02]  /*16b0*/  LEA.HI R31, R31, R78, RZ, 0x3 ;  /* 0x0000004e1f1f7211 */ /* 0x000fe400078f18ff */
[----:B------:R-:W-:-:S02]  /*16c0*/  LEA.HI R33, R33, R76, RZ, 0x3 ;  /* 0x0000004c21217211 */ /* 0x000fc400078f18ff */
[----:B------:R-:W-:Y:S02]  /*16d0*/  LEA.HI R37, R37, R74, RZ, 0x3 ;  /* 0x0000004a25257211 */ /* 0x000fe400078f18ff */
[----:B------:R-:W-:Y:S02]  /*16e0*/  LEA.HI R2, R2, R2, RZ, 0x1 ;  /* 0x0000000202027211 */ /* 0x000fe400078f08ff */
[----:B------:R-:W-:Y:S02]  /*16f0*/  LEA.HI R4, R4, R4, RZ, 0x1 ;  /* 0x0000000404047211 */ /* 0x000fe400078f08ff */
[----:B------:R-:W-:Y:S01]  /*1700*/  LEA.HI R3, R3, R3, RZ, 0x1 ;  /* 0x0000000303037211 */ /* 0x000fe200078f08ff */
[----:B------:R-:W-:Y:S01]  /*1710*/  IMAD.SHL.U32 R2, R2, 0x40, RZ ;  /* 0x0000004002027824 */ /* 0x000fe200078e00ff */
        /* <DEDUP_REMOVED lines=56> */
[----:B------:R-:W-:Y:S01]  /*1aa0*/  LOP3.LUT R31, R31, 0xfffffff8, RZ, 0xc0, !PT ;  /* 0xfffffff81f1f7812 */ /* 0x000fe200078ec0ff */
[----:B------:R-:W-:Y:S01]  /*1ab0*/  IMAD.SHL.U32 R34, R34, 0x40, RZ ;  /* 0x0000004022227824 */ /* 0x000fe200078e00ff */
[----:B------:R-:W-:Y:S01]  /*1ac0*/  LOP3.LUT R33, R33, 0xfffffff8, RZ, 0xc0, !PT ;  /* 0xfffffff821217812 */ /* 0x000fe200078ec0ff */
[----:B------:R-:W-:Y:S01]  /*1ad0*/  IMAD.SHL.U32 R35, R35, 0x40, RZ ;  /* 0x0000004023237824 */ /* 0x000fe200078e00ff */
[----:B------:R-:W-:Y:S01]  /*1ae0*/  LOP3.LUT R37, R37, 0xfffffff8, RZ, 0xc0, !PT ;  /* 0xfffffff825257812 */ /* 0x000fe200078ec0ff */
[----:B------:R-:W-:Y:S01]  /*1af0*/  IMAD.IADD R78, R78, 0x1, -R31 ;  /* 0x000000014e4e7824 */ /* 0x000fe200078e0a1f */
[----:B------:R-:W-:Y:S01]  /*1b00*/  LOP3.LUT R133, R2, 0xffffff80, RZ, 0xc0, !PT ;  /* 0xffffff8002857812 */ /* 0x000fe200078ec0ff */
[----:B------:R-:W-:Y:S01]  /*1b10*/  IMAD.IADD R76, R76, 0x1, -R33 ;  /* 0x000000014c4c7824 */ /* 0x000fe200078e0a21 */
[----:B------:R-:W-:Y:S01]  /*1b20*/  LOP3.LUT R131, R4, 0xffffff80, RZ, 0xc0, !PT ;  /* 0xffffff8004837812 */ /* 0x000fe200078ec0ff */
[----:B------:R-:W-:Y:S01]  /*1b30*/  IMAD.IADD R74, R74, 0x1, -R37 ;  /* 0x000000014a4a7824 */ /* 0x000fe200078e0a25 */
[----:B------:R-:W-:-:S02]  /*1b40*/  LOP3.LUT R129, R3, 0xffffff80, RZ, 0xc0, !PT ;  /* 0xffffff8003817812 */ /* 0x000fc400078ec0ff */
[----:B------:R-:W-:Y:S02]  /*1b50*/  LOP3.LUT R127, R5, 0xffffff80, RZ, 0xc0, !PT ;  /* 0xffffff80057f7812 */ /* 0x000fe400078ec0ff */
[----:B------:R-:W-:Y:S02]  /*1b60*/  LOP3.LUT R125, R8, 0xffffff80, RZ, 0xc0, !PT ;  /* 0xffffff80087d7812 */ /* 0x000fe400078ec0ff */
[----:B------:R-:W-:Y:S02]  /*1b70*/  LOP3.LUT R123, R7, 0xffffff80, RZ, 0xc0, !PT ;  /* 0xffffff80077b7812 */ /* 0x000fe400078ec0ff */
[----:B------:R-:W-:Y:S02]  /*1b80*/  LOP3.LUT R121, R6, 0xffffff80, RZ, 0xc0, !PT ;  /* 0xffffff8006797812 */ /* 0x000fe400078ec0ff */
[----:B------:R-:W-:Y:S02]  /*1b90*/  LOP3.LUT R119, R9, 0xffffff80, RZ, 0xc0, !PT ;  /* 0xffffff8009777812 */ /* 0x000fe400078ec0ff */
        /* <DEDUP_REMOVED lines=23> */
[----:B------:R-:W-:Y:S02]  /*1d10*/  SHF.R.S32.HI R69, RZ, 0x1f, R69 ;  /* 0x0000001fff457819 */ /* 0x000fe40000011445 */
[----:B------:R-:W-:-:S02]  /*1d20*/  SHF.R.S32.HI R67, RZ, 0x1f, R133 ;  /* 0x0000001fff437819 */ /* 0x000fc40000011485 */
[----:B------:R-:W-:Y:S02]  /*1d30*/  SHF.R.S32.HI R65, RZ, 0x1f, R131 ;  /* 0x0000001fff417819 */ /* 0x000fe40000011483 */
[----:B------:R-:W-:Y:S02]  /*1d40*/  SHF.R.S32.HI R63, RZ, 0x1f, R129 ;  /* 0x0000001fff3f7819 */ /* 0x000fe40000011481 */
[----:B------:R-:W-:Y:S02]  /*1d50*/  SHF.R.S32.HI R61, RZ, 0x1f, R127 ;  /* 0x0000001fff3d7819 */ /* 0x000fe4000001147f */
[----:B------:R-:W-:Y:S02]  /*1d60*/  SHF.R.S32.HI R59, RZ, 0x1f, R125 ;  /* 0x0000001fff3b7819 */ /* 0x000fe4000001147d */
        /* <DEDUP_REMOVED lines=57> */
[----:B------:R-:W-:Y:S01]  /*2100*/  SHF.R.S32.HI R39, RZ, 0x1f, R74 ;  /* 0x0000001fff277819 */ /* 0x000fe2000001144a */
[----:B------:R-:W-:Y:S05]  /*2110*/  @P0 BRA `(.L_x_14934) ;  /* 0x0000272000000947 */ /* 0x000fea0003800000 */
[----:B------:R-:W-:Y:S02]  /*2120*/  IMAD.MOV.U32 R137, RZ, RZ, -0x800001 ;  /* 0xff7fffffff897424 */ /* 0x000fe400078e00ff */
[----:B------:R-:W-:-:S05]  /*2130*/  IMAD.MOV.U32 R149, RZ, RZ, R139 ;  /* 0x000000ffff957224 */ /* 0x000fca00078e008b */
.L_x_14939:
[----:B------:R-:W-:-:S04]  /*2140*/  IADD3 R41, P0, R138, R149, RZ ;  /* 0x000000958a297210 */ /* 0x000fc80007f1e0ff */
[----:B------:R-:W-:Y:S02]  /*2150*/  LEA.HI.X.SX32 R42, R149, R70, 0x1, P0 ;  /* 0x00000046952a7211 */ /* 0x000fe400000f0eff */
[----:B------:R-:W-:-:S04]  /*2160*/  LEA R40, P0, R41, c[0x0][0x198], 0x2 ;  /* 0x0000660029287a11 */ /* 0x000fc800078010ff */
[----:B------:R-:W-:-:S05]  /*2170*/  LEA.HI.X R41, R41, c[0x0][0x19c], R42, 0x2, P0 ;  /* 0x0000670029297a11 */ /* 0x000fca00000f142a */
[----:B------:R-:W2:Y:S02]  /*2180*/  LDG.E.CONSTANT R40, [R40.64] ;  /* 0x0000000a28287981 */ /* 0x000ea4000c1e9900 */
[----:B--2---:R-:W-:Y:S01]  /*2190*/  SHF.R.S32.HI R42, RZ, 0x1f, R40 ;  /* 0x0000001fff2a7819 */ /* 0x004fe20000011428 */
[----:B------:R-:W-:-:S04]  /*21a0*/  IMAD.WIDE.U32 R150, R40, c[0x0][0x1bc], R152 ;  /* 0x00006f0028967a25 */ /* 0x000fc800078e0098 */
[----:B------:R-:W-:-:S04]  /*21b0*/  IMAD R42, R42, c[0x0][0x1bc], RZ ;  /* 0x00006f002a2a7a24 */ /* 0x000fc800078e02ff */
[----:B------:R-:W-:Y:S01]  /*21c0*/  IMAD R147, R40, R69, R42 ;  /* 0x0000004528937224 */ /* 0x000fe200078e022a */
[----:B------:R-:W-:-:S03]  /*21d0*/  IADD3 R42, P0, P1, R134, R150, R133 ;  /* 0x00000096862a7210 */ /* 0x000fc6000791e085 */
[----:B------:R-:W-:Y:S01]  /*21e0*/  IMAD.IADD R147, R151, 0x1, R147 ;  /* 0x0000000197937824 */ /* 0x000fe200078e0293 */
[----:B------:R-:W-:-:S04]  /*21f0*/  LEA R154, P2, R42, c[0x0][0x180], 0x1 ;  /* 0x000060002a9a7a11 */ /* 0x000fc800078408ff */
[----:B------:R-:W-:-:S04]  /*2200*/  IADD3.X R43, R66, R147, R67, P0, P1 ;  /* 0x00000093422b7210 */ /* 0x000fc800007e2443 */
[----:B------:R-:W-:Y:S02]  /*2210*/  LEA.HI.X R155, R42, c[0x0][0x184], R43, 0x1, P2 ;  /* 0x000061002a9b7a11 */ /* 0x000fe400010f0c2b */
[----:B------:R-:W-:-:S03]  /*2220*/  IADD3 R42, P0, R135, R150, RZ ;  /* 0x00000096872a7210 */ /* 0x000fc60007f1e0ff */
[----:B------:R0:W2:Y:S01]  /*2230*/  LDG.E.CONSTANT R151, [R154.64] ;  /* 0x0000000a9a977981 */ /* 0x0000a2000c1e9900 */
[----:B------:R-:W-:Y:S01]  /*2240*/  LEA R156, P1, R42, c[0x0][0x180], 0x1 ;  /* 0x000060002a9c7a11 */ /* 0x000fe200078208ff */
[----:B------:R-:W-:Y:S02]  /*2250*/  IMAD.X R41, R68, 0x1, R147, P0 ;  /* 0x0000000144297824 */ /* 0x000fe400000e0693 */
[----:B------:R0:W3:Y:S03]  /*2260*/  LDG.E.CONSTANT R160, [R154.64+0x4] ;  /* 0x0000040a9aa07981 */ /* 0x0000e6000c1e9900 */
[----:B------:R-:W-:Y:S02]  /*2270*/  LEA.HI.X R157, R42, c[0x0][0x184], R41, 0x1, P1 ;  /* 0x000061002a9d7a11 */ /* 0x000fe400008f0c29 */
[----:B------:R-:W0:Y:S04]  /*2280*/  LDS.128 R40, [R72] ;  /* 0x0000000048287984 */ /* 0x000e280000000c00 */
[----:B------:R-:W4:Y:S04]  /*2290*/  LDG.E.CONSTANT R159, [R156.64] ;  /* 0x0000000a9c9f7981 */ /* 0x000f28000c1e9900 */
[----:B------:R1:W5:Y:S01]  /*22a0*/  LDG.E.CONSTANT R161, [R156.64+0x4] ;  /* 0x0000040a9ca17981 */ /* 0x000362000c1e9900 */
[----:B0-----:R-:W-:-:S02]  /*22b0*/  PRMT R154, RZ, 0x5410, R42 ;  /* 0x00005410ff9a7816 */ /* 0x001fc4000000002a */
[----:B------:R-:W-:Y:S02]  /*22c0*/  PRMT R42, RZ, 0x7610, R42 ;  /* 0x00007610ff2a7816 */ /* 0x000fe4000000002a */
[----:B------:R-:W-:Y:S02]  /*22d0*/  PRMT R158, RZ, 0x5410, R40 ;  /* 0x00005410ff9e7816 */ /* 0x000fe40000000028 */
[--C-:B--2---:R-:W-:Y:S02]  /*22e0*/  PRMT R155, RZ, 0x5410, R151.reuse ;  /* 0x00005410ff9b7816 */ /* 0x104fe40000000097 */
[----:B------:R-:W-:-:S03]  /*22f0*/  PRMT R151, RZ, 0x7610, R151 ;  /* 0x00007610ff977816 */ /* 0x000fc60000000097 */
[----:B------:R-:W-:Y:S02]  /*2300*/  FMUL.FTZ R162, R154, R155 ;  /* 0x0000009b9aa27220 */ /* 0x000fe40000410000 */
[----:B------:R-:W-:Y:S01]  /*2310*/  FMUL.FTZ R42, R42, R151 ;  /* 0x000000972a2a7220 */ /* 0x000fe20000410000 */
[----:B------:R-:W-:Y:S02]  /*2320*/  IADD3 R151, P0, P1, R132, R150, R131 ;  /* 0x0000009684977210 */ /* 0x000fe4000791e083 */
[----:B----4-:R-:W-:Y:S02]  /*2330*/  PRMT R155, RZ, 0x5410, R159 ;  /* 0x00005410ff9b7816 */ /* 0x010fe4000000009f */
[----:B------:R-:W-:Y:S02]  /*2340*/  LEA R154, P2, R151, c[0x0][0x180], 0x1 ;  /* 0x00006000979a7a11 */ /* 0x000fe400078408ff */
[----:B-1----:R-:W-:Y:S01]  /*2350*/  IADD3.X R156, R64, R147, R65, P0, P1 ;  /* 0x00000093409c7210 */ /* 0x002fe200007e2441 */
[----:B------:R-:W-:-:S03]  /*2360*/  FFMA.FTZ R158, R158, R155, R162 ;  /* 0x0000009b9e9e7223 */ /* 0x000fc600000100a2 */
[----:B------:R-:W-:-:S05]  /*2370*/  LEA.HI.X R155, R151, c[0x0][0x184], R156, 0x1, P2 ;  /* 0x00006100979b7a11 */ /* 0x000fca00010f0c9c */
[----:B------:R3:W2:Y:S04]  /*2380*/  LDG.E.CONSTANT R156, [R154.64] ;  /* 0x0000000a9a9c7981 */ /* 0x0006a8000c1e9900 */
[----:B------:R3:W4:Y:S01]  /*2390*/  LDG.E.CONSTANT R151, [R154.64+0x4] ;  /* 0x0000040a9a977981 */ /* 0x000722000c1e9900 */
[----:B------:R-:W-:Y:S02]  /*23a0*/  PRMT R40, RZ, 0x7610, R40 ;  /* 0x00007610ff287816 */ /* 0x000fe40000000028 */
[----:B------:R-:W-:-:S05]  /*23b0*/  PRMT R159, RZ, 0x7610, R159 ;  /* 0x00007610ff9f7816 */ /* 0x000fca000000009f */
[----:B------:R-:W-:Y:S01]  /*23c0*/  FFMA.FTZ R159, R40, R159, R42 ;  /* 0x0000009f289f7223 */ /* 0x000fe2000001002a */
[--C-:B------:R-:W-:Y:S02]  /*23d0*/  PRMT R40, RZ, 0x5410, R43.reuse ;  /* 0x00005410ff287816 */ /* 0x100fe4000000002b */
[--C-:B---3--:R-:W-:Y:S02]  /*23e0*/  PRMT R155, RZ, 0x5410, R160.reuse ;  /* 0x00005410ff9b7816 */ /* 0x108fe400000000a0 */
[----:B------:R-:W-:Y:S02]  /*23f0*/  PRMT R43, RZ, 0x7610, R43 ;  /* 0x00007610ff2b7816 */ /* 0x000fe4000000002b */
[----:B------:R-:W-:Y:S01]  /*2400*/  PRMT R160, RZ, 0x7610, R160 ;  /* 0x00007610ffa07816 */ /* 0x000fe200000000a0 */
[----:B------:R-:W-:Y:S01]  /*2410*/  FMUL.FTZ R40, R40, R155 ;  /* 0x0000009b28287220 */ /* 0x000fe20000410000 */
[----:B------:R-:W-:-:S03]  /*2420*/  PRMT R154, RZ, 0x5410, R41 ;  /* 0x00005410ff9a7816 */ /* 0x000fc60000000029 */
[----:B------:R-:W-:Y:S01]  /*2430*/  FMUL.FTZ R160, R43, R160 ;  /* 0x000000a02ba07220 */ /* 0x000fe20000410000 */
[----:B-----5:R-:W-:Y:S02]  /*2440*/  PRMT R43, RZ, 0x5410, R161 ;  /* 0x00005410ff2b7816 */ /* 0x020fe400000000a1 */
[----:B------:R-:W-:-:S03]  /*2450*/  PRMT R157, RZ, 0x7610, R41 ;  /* 0x00007610ff9d7816 */ /* 0x000fc60000000029 */
[----:B------:R-:W-:Y:S01]  /*2460*/  FFMA.FTZ R154, R154, R43, R40 ;  /* 0x0000002b9a9a7223 */ /* 0x000fe20000010028 */
[----:B------:R-:W-:-:S05]  /*2470*/  PRMT R40, RZ, 0x7610, R161 ;  /* 0x00007610ff287816 */ /* 0x000fca00000000a1 */
[----:B------:R-:W-:Y:S02]  /*2480*/  FFMA.FTZ R157, R157, R40, R160 ;  /* 0x000000289d9d7223 */ /* 0x000fe400000100a0 */
[----:B------:R-:W0:Y:S02]  /*2490*/  LDS.128 R40, [R72+0x10] ;  /* 0x0000100048287984 */ /* 0x000e240000000c00 */
[--C-:B0-----:R-:W-:Y:S02]  /*24a0*/  PRMT R155, RZ, 0x5410, R40.reuse ;  /* 0x00005410ff9b7816 */ /* 0x101fe40000000028 */
[----:B------:R-:W-:Y:S02]  /*24b0*/  PRMT R40, RZ, 0x7610, R40 ;  /* 0x00007610ff287816 */ /* 0x000fe40000000028 */
[--C-:B--2---:R-:W-:Y:S02]  /*24c0*/  PRMT R160, RZ, 0x5410, R156.reuse ;  /* 0x00005410ffa07816 */ /* 0x104fe4000000009c */
[----:B------:R-:W-:-:S03]  /*24d0*/  PRMT R156, RZ, 0x7610, R156 ;  /* 0x00007610ff9c7816 */ /* 0x000fc6000000009c */
[----:B------:R-:W-:Y:S01]  /*24e0*/  FFMA.FTZ R160, R155, R160, R158 ;  /* 0x000000a09ba07223 */ /* 0x000fe2000001009e */
[----:B----4-:R-:W-:Y:S01]  /*24f0*/  PRMT R155, RZ, 0x5410, R151 ;  /* 0x00005410ff9b7816 */ /* 0x010fe20000000097 */
[----:B------:R-:W-:Y:S01]  /*2500*/  FFMA.FTZ R40, R40, R156, R159 ;  /* 0x0000009c28287223 */ /* 0x000fe2000001009f */
[----:B------:R-:W-:-:S05]  /*2510*/  PRMT R159, RZ, 0x5410, R41 ;  /* 0x00005410ff9f7816 */ /* 0x000fca0000000029 */
[----:B------:R-:W-:Y:S01]  /*2520*/  FFMA.FTZ R159, R159, R155, R154 ;  /* 0x0000009b9f9f7223 */ /* 0x000fe2000001009a */
[----:B------:R-:W-:-:S04]  /*2530*/  IADD3 R155, P0, P1, R130, R150, R129 ;  /* 0x00000096829b7210 */ /* 0x000fc8000791e081 */
[----:B------:R-:W-:Y:S02]  /*2540*/  LEA R154, P2, R155, c[0x0][0x180], 0x1 ;  /* 0x000060009b9a7a11 */ /* 0x000fe400078408ff */
[----:B------:R-:W-:-:S04]  /*2550*/  IADD3.X R156, R62, R147, R63, P0, P1 ;  /* 0x000000933e9c7210 */ /* 0x000fc800007e243f */
[----:B------:R-:W-:-:S05]  /*2560*/  LEA.HI.X R155, R155, c[0x0][0x184], R156, 0x1, P2 ;  /* 0x000061009b9b7a11 */ /* 0x000fca00010f0c9c */
[----:B------:R0:W2:Y:S04]  /*2570*/  LDG.E.CONSTANT R158, [R154.64] ;  /* 0x0000000a9a9e7981 */ /* 0x0000a8000c1e9900 */
[----:B------:R0:W3:Y:S02]  /*2580*/  LDG.E.CONSTANT R161, [R154.64+0x4] ;  /* 0x0000040a9aa17981 */ /* 0x0000e4000c1e9900 */
[----:B0-----:R-:W-:Y:S02]  /*2590*/  PRMT R154, RZ, 0x7610, R41 ;  /* 0x00007610ff9a7816 */ /* 0x001fe40000000029 */
[----:B------:R-:W-:Y:S02]  /*25a0*/  PRMT R41, RZ, 0x7610, R151 ;  /* 0x00007610ff297816 */ /* 0x000fe40000000097 */
[----:B------:R-:W-:-:S03]  /*25b0*/  PRMT R151, RZ, 0x5410, R42 ;  /* 0x00005410ff977816 */ /* 0x000fc6000000002a */
[----:B------:R-:W-:Y:S01]  /*25c0*/  FFMA.FTZ R41, R154, R41, R157 ;  /* 0x000000299a297223 */ /* 0x000fe2000001009d */
[----:B------:R-:W-:Y:S02]  /*25d0*/  PRMT R155, RZ, 0x7610, R42 ;  /* 0x00007610ff9b7816 */ /* 0x000fe4000000002a */
[----:B--2---:R-:W-:-:S05]  /*25e0*/  PRMT R154, RZ, 0x5410, R158 ;  /* 0x00005410ff9a7816 */ /* 0x004fca000000009e */
[----:B------:R-:W-:Y:S01]  /*25f0*/  FFMA.FTZ R160, R151, R154, R160 ;  /* 0x0000009a97a07223 */ /* 0x000fe200000100a0 */
[----:B------:R-:W-:-:S04]  /*2600*/  IADD3 R151, P0, P1, R128, R150, R127 ;  /* 0x0000009680977210 */ /* 0x000fc8000791e07f */
[----:B------:R-:W-:Y:S02]  /*2610*/  LEA R156, P2, R151, c[0x0][0x180], 0x1 ;  /* 0x00006000979c7a11 */ /* 0x000fe400078408ff */
[----:B------:R-:W-:-:S04]  /*2620*/  IADD3.X R162, R60, R147, R61, P0, P1 ;  /* 0x000000933ca27210 */ /* 0x000fc800007e243d */
[----:B------:R-:W-:-:S05]  /*2630*/  LEA.HI.X R157, R151, c[0x0][0x184], R162, 0x1, P2 ;  /* 0x00006100979d7a11 */ /* 0x000fca00010f0ca2 */
[----:B------:R0:W2:Y:S04]  /*2640*/  LDG.E.CONSTANT R154, [R156.64] ;  /* 0x0000000a9c9a7981 */ /* 0x0000a8000c1e9900 */
[----:B------:R0:W4:Y:S01]  /*2650*/  LDG.E.CONSTANT R151, [R156.64+0x4] ;  /* 0x0000040a9c977981 */ /* 0x000122000c1e9900 */
[----:B------:R-:W-:Y:S02]  /*2660*/  PRMT R158, RZ, 0x7610, R158 ;  /* 0x00007610ff9e7816 */ /* 0x000fe4000000009e */
[----:B---3--:R-:W-:-:S03]  /*2670*/  PRMT R42, RZ, 0x5410, R161 ;  /* 0x00005410ff2a7816 */ /* 0x008fc600000000a1 */
[----:B------:R-:W-:Y:S01]  /*2680*/  FFMA.FTZ R155, R155, R158, R40 ;  /* 0x0000009e9b9b7223 */ /* 0x000fe20000010028 */
[----:B------:R-:W-:Y:S02]  /*2690*/  PRMT R40, RZ, 0x5410, R43 ;  /* 0x00005410ff287816 */ /* 0x000fe4000000002b */
        /* <DEDUP_REMOVED lines=8> */
[----:B------:R-:W-:-:S05]  /*2720*/  PRMT R154, RZ, 0x7610, R154 ;  /* 0x00007610ff9a7816 */ /* 0x000fca000000009a */
[----:B------:R-:W-:Y:S01]  /*2730*/  FFMA.FTZ R40, R40, R154, R155 ;  /* 0x0000009a28287223 */ /* 0x000fe2000001009b */
[----:B------:R-:W-:Y:S02]  /*2740*/  PRMT R154, RZ, 0x5410, R41 ;  /* 0x00005410ff9a7816 */ /* 0x000fe40000000029 */
[----:B----4-:R-:W-:Y:S01]  /*2750*/  PRMT R155, RZ, 0x5410, R151 ;  /* 0x00005410ff9b7816 */ /* 0x010fe20000000097 */
[----:B------:R-:W-:-:S04]  /*2760*/  FFMA.FTZ R160, R157, R156, R160 ;  /* 0x0000009c9da07223 */ /* 0x000fc800000100a0 */
[----:B------:R-:W-:Y:S01]  /*2770*/  FFMA.FTZ R159, R154, R155, R159 ;  /* 0x0000009b9a9f7223 */ /* 0x000fe2000001009f */
[----:B------:R-:W-:-:S04]  /*2780*/  IADD3 R155, P0, P1, R126, R150, R125 ;  /* 0x000000967e9b7210 */ /* 0x000fc8000791e07d */
[----:B------:R-:W-:Y:S02]  /*2790*/  LEA R154, P2, R155, c[0x0][0x180], 0x1 ;  /* 0x000060009b9a7a11 */ /* 0x000fe400078408ff */
[----:B------:R-:W-:-:S04]  /*27a0*/  IADD3.X R156, R58, R147, R59, P0, P1 ;  /* 0x000000933a9c7210 */ /* 0x000fc800007e243b */
[----:B------:R-:W-:-:S05]  /*27b0*/  LEA.HI.X R155, R155, c[0x0][0x184], R156, 0x1, P2 ;  /* 0x000061009b9b7a11 */ /* 0x000fca00010f0c9c */
[----:B------:R0:W2:Y:S04]  /*27c0*/  LDG.E.CONSTANT R158, [R154.64] ;  /* 0x0000000a9a9e7981 */ /* 0x0000a8000c1e9900 */
[----:B------:R0:W3:Y:S01]  /*27d0*/  LDG.E.CONSTANT R162, [R154.64+0x4] ;  /* 0x0000040a9aa27981 */ /* 0x0000e2000c1e9900 */
[----:B------:R-:W-:Y:S02]  /*27e0*/  PRMT R151, RZ, 0x7610, R151 ;  /* 0x00007610ff977816 */ /* 0x000fe40000000097 */
[----:B0-----:R-:W-:Y:S02]  /*27f0*/  PRMT R154, RZ, 0x7610, R41 ;  /* 0x00007610ff9a7816 */ /* 0x001fe40000000029 */
[----:B------:R-:W-:-:S03]  /*2800*/  PRMT R41, RZ, 0x5410, R42 ;  /* 0x00005410ff297816 */ /* 0x000fc6000000002a */
[----:B------:R-:W-:Y:S01]  /*2810*/  FFMA.FTZ R161, R154, R151, R161 ;  /* 0x000000979aa17223 */ /* 0x000fe200000100a1 */
[----:B--2---:R-:W-:-:S05]  /*2820*/  PRMT R151, RZ, 0x5410, R158 ;  /* 0x00005410ff977816 */ /* 0x004fca000000009e */
[----:B------:R-:W-:Y:S01]  /*2830*/  FFMA.FTZ R160, R41, R151, R160 ;  /* 0x0000009729a07223 */ /* 0x000fe200000100a0 */
[----:B------:R-:W-:-:S04]  /*2840*/  IADD3 R41, P0, P1, R124, R150, R123 ;  /* 0x000000967c297210 */ /* 0x000fc8000791e07b */
[----:B------:R-:W-:Y:S02]  /*2850*/  LEA R156, P2, R41, c[0x0][0x180], 0x1 ;  /* 0x00006000299c7a11 */ /* 0x000fe400078408ff */
[----:B------:R-:W-:-:S04]  /*2860*/  IADD3.X R164, R56, R147, R57, P0, P1 ;  /* 0x0000009338a47210 */ /* 0x000fc800007e2439 */
[----:B------:R-:W-:-:S05]  /*2870*/  LEA.HI.X R157, R41, c[0x0][0x184], R164, 0x1, P2 ;  /* 0x00006100299d7a11 */ /* 0x000fca00010f0ca4 */
[----:B------:R-:W2:Y:S04]  /*2880*/  LDG.E.CONSTANT R154, [R156.64] ;  /* 0x0000000a9c9a7981 */ /* 0x000ea8000c1e9900 */
[----:B------:R2:W4:Y:S01]  /*2890*/  LDG.E.CONSTANT R151, [R156.64+0x4] ;  /* 0x0000040a9c977981 */ /* 0x000522000c1e9900 */
[----:B------:R-:W-:Y:S02]  /*28a0*/  PRMT R41, RZ, 0x7610, R42 ;  /* 0x00007610ff297816 */ /* 0x000fe4000000002a */
[----:B------:R-:W-:-:S05]  /*28b0*/  PRMT R158, RZ, 0x7610, R158 ;  /* 0x00007610ff9e7816 */ /* 0x000fca000000009e */
[----:B------:R-:W-:Y:S01]  /*28c0*/  FFMA.FTZ R158, R41, R158, R40 ;  /* 0x0000009e299e7223 */ /* 0x000fe20000010028 */
[----:B------:R-:W-:Y:S02]  /*28d0*/  PRMT R40, RZ, 0x5410, R43 ;  /* 0x00005410ff287816 */ /* 0x000fe4000000002b */
[--C-:B---3--:R-:W-:Y:S02]  /*28e0*/  PRMT R41, RZ, 0x5410, R162.reuse ;  /* 0x00005410ff297816 */ /* 0x108fe400000000a2 */
[----:B------:R-:W-:-:S03]  /*28f0*/  PRMT R162, RZ, 0x7610, R162 ;  /* 0x00007610ffa27816 */ /* 0x000fc600000000a2 */
[----:B------:R-:W-:Y:S01]  /*2900*/  FFMA.FTZ R159, R40, R41, R159 ;  /* 0x00000029289f7223 */ /* 0x000fe2000001009f */
[----:B------:R-:W-:-:S05]  /*2910*/  PRMT R40, RZ, 0x7610, R43 ;  /* 0x00007610ff287816 */ /* 0x000fca000000002b */
[----:B------:R-:W-:Y:S02]  /*2920*/  FFMA.FTZ R161, R40, R162, R161 ;  /* 0x000000a228a17223 */ /* 0x000fe400000100a1 */
[----:B------:R-:W0:Y:S02]  /*2930*/  LDS.128 R40, [R72+0x30] ;  /* 0x0000300048287984 */ /* 0x000e240000000c00 */
[----:B0-----:R-:W-:Y:S02]  /*2940*/  PRMT R155, RZ, 0x5410, R40 ;  /* 0x00005410ff9b7816 */ /* 0x001fe40000000028 */
[--C-:B--2---:R-:W-:Y:S02]  /*2950*/  PRMT R156, RZ, 0x5410, R154.reuse ;  /* 0x00005410ff9c7816 */ /* 0x104fe4000000009a */
[----:B------:R-:W-:-:S03]  /*2960*/  PRMT R154, RZ, 0x7610, R154 ;  /* 0x00007610ff9a7816 */ /* 0x000fc6000000009a */
[----:B------:R-:W-:Y:S01]  /*2970*/  FFMA.FTZ R160, R155, R156, R160 ;  /* 0x0000009c9ba07223 */ /* 0x000fe200000100a0 */
[----:B------:R-:W-:Y:S02]  /*2980*/  PRMT R155, RZ, 0x7610, R40 ;  /* 0x00007610ff9b7816 */ /* 0x000fe40000000028 */
[----:B------:R-:W-:-:S03]  /*2990*/  PRMT R40, RZ, 0x5410, R41 ;  /* 0x00005410ff287816 */ /* 0x000fc60000000029 */
[----:B------:R-:W-:Y:S01]  /*29a0*/  FFMA.FTZ R158, R155, R154, R158 ;  /* 0x0000009a9b9e7223 */ /* 0x000fe2000001009e */
[----:B----4-:R-:W-:Y:S02]  /*29b0*/  PRMT R154, RZ, 0x5410, R151 ;  /* 0x00005410ff9a7816 */ /* 0x010fe40000000097 */
[----:B------:R-:W-:-:S03]  /*29c0*/  IADD3 R155, P0, P1, R122, R150, R121 ;  /* 0x000000967a9b7210 */ /* 0x000fc6000791e079 */
[----:B------:R-:W-:Y:S01]  /*29d0*/  FFMA.FTZ R40, R40, R154, R159 ;  /* 0x0000009a28287223 */ /* 0x000fe2000001009f */
        /* <DEDUP_REMOVED lines=19> */
[----:B------:R-:W-:-:S05]  /*2b10*/  PRMT R159, RZ, 0x7610, R159 ;  /* 0x00007610ff9f7816 */ /* 0x000fca000000009f */
[----:B------:R-:W-:Y:S01]  /*2b20*/  FFMA.FTZ R158, R41, R159, R158 ;  /* 0x0000009f299e7223 */ /* 0x000fe2000001009e */
[--C-:B---3--:R-:W-:Y:S02]  /*2b30*/  PRMT R41, RZ, 0x5410, R162.reuse ;  /* 0x00005410ff297816 */ /* 0x108fe400000000a2 */
[----:B------:R-:W-:-:S03]  /*2b40*/  PRMT R162, RZ, 0x7610, R162 ;  /* 0x00007610ffa27816 */ /* 0x000fc600000000a2 */
[----:B------:R-:W-:Y:S01]  /*2b50*/  FFMA.FTZ R155, R155, R41, R40 ;  /* 0x000000299b9b7223 */ /* 0x000fe20000010028 */
[----:B------:R-:W-:-:S05]  /*2b60*/  PRMT R40, RZ, 0x7610, R43 ;  /* 0x00007610ff287816 */ /* 0x000fca000000002b */
[----:B------:R-:W-:Y:S02]  /*2b70*/  FFMA.FTZ R161, R40, R162, R161 ;  /* 0x000000a228a17223 */ /* 0x000fe400000100a1 */
[----:B------:R-:W1:Y:S02]  /*2b80*/  LDS.128 R40, [R72+0x40] ;  /* 0x0000400048287984 */ /* 0x000e640000000c00 */
[--C-:B-1----:R-:W-:Y:S02]  /*2b90*/  PRMT R159, RZ, 0x7610, R40.reuse ;  /* 0x00007610ff9f7816 */ /* 0x102fe40000000028 */
[----:B0-----:R-:W-:Y:S02]  /*2ba0*/  PRMT R157, RZ, 0x5410, R40 ;  /* 0x00005410ff9d7816 */ /* 0x001fe40000000028 */
[--C-:B--2---:R-:W-:Y:S02]  /*2bb0*/  PRMT R156, RZ, 0x5410, R154.reuse ;  /* 0x00005410ff9c7816 */ /* 0x104fe4000000009a */
[----:B------:R-:W-:-:S02]  /*2bc0*/  PRMT R154, RZ, 0x7610, R154 ;  /* 0x00007610ff9a7816 */ /* 0x000fc4000000009a */
[----:B----4-:R-:W-:-:S03]  /*2bd0*/  PRMT R40, RZ, 0x5410, R151 ;  /* 0x00005410ff287816 */ /* 0x010fc60000000097 */
        /* <DEDUP_REMOVED lines=8> */
[----:B------:R0:W3:Y:S01]  /*2c60*/  LDG.E.CONSTANT R162, [R154.64+0x4] ;  /* 0x0000040a9aa27981 */ /* 0x0000e2000c1e9900 */
[----:B------:R-:W-:Y:S01]  /*2c70*/  PRMT R151, RZ, 0x7610, R151 ;  /* 0x00007610ff977816 */ /* 0x000fe20000000097 */
[----:B------:R-:W-:Y:S01]  /*2c80*/  FFMA.FTZ R160, R157, R156, R160 ;  /* 0x0000009c9da07223 */ /* 0x000fe200000100a0 */
        /* <DEDUP_REMOVED lines=13> */
[----:B------:R-:W-:-:S03]  /*2d60*/  PRMT R41, RZ, 0x5410, R43 ;  /* 0x00005410ff297816 */ /* 0x000fc6000000002b */
[----:B------:R-:W-:Y:S01]  /*2d70*/  FFMA.FTZ R159, R42, R40, R159 ;  /* 0x000000282a9f7223 */ /* 0x000fe2000001009f */
[--C-:B---3--:R-:W-:Y:S02]  /*2d80*/  PRMT R40, RZ, 0x5410, R162.reuse ;  /* 0x00005410ff287816 */ /* 0x108fe400000000a2 */
        /* <DEDUP_REMOVED lines=10> */
[----:B------:R-:W-:Y:S01]  /*2e30*/  PRMT R155, RZ, 0x5410, R41 ;  /* 0x00005410ff9b7816 */ /* 0x000fe20000000029 */
[----:B------:R-:W-:Y:S01]  /*2e40*/  FFMA.FTZ R159, R40, R154, R159 ;  /* 0x0000009a289f7223 */ /* 0x000fe2000001009f */
[----:B----4-:R-:W-:-:S05]  /*2e50*/  PRMT R40, RZ, 0x5410, R151 ;  /* 0x00005410ff287816 */ /* 0x010fca0000000097 */
        /* <DEDUP_REMOVED lines=33> */
[----:B------:R-:W-:Y:S02]  /*3070*/  FFMA.FTZ R160, R155, R156, R160 ;  /* 0x0000009c9ba07223 */ /* 0x000fe400000100a0 */
[----:B------:R-:W-:Y:S01]  /*3080*/  FFMA.FTZ R40, R40, R154, R159 ;  /* 0x0000009a28287223 */ /* 0x000fe2000001009f */
[----:B------:R-:W-:Y:S02]  /*3090*/  PRMT R159, RZ, 0x5410, R41 ;  /* 0x00005410ff9f7816 */ /* 0x000fe40000000029 */
        /* <DEDUP_REMOVED lines=291> */
[----:B------:R-:W-:Y:S02]  /*42d0*/  PRMT R40, RZ, 0x5410, R41 ;  /* 0x00005410ff287816 */ /* 0x000fe40000000029 */
[----:B--2---:R-:W-:-:S02]  /*42e0*/  PRMT R156, RZ, 0x5410, R154 ;  /* 0x00005410ff9c7816 */ /* 0x004fc4000000009a */
[----:B------:R-:W-:-:S05]  /*42f0*/  PRMT R154, RZ, 0x7610, R154 ;  /* 0x00007610ff9a7816 */ /* 0x000fca000000009a */
[----:B------:R-:W-:Y:S01]  /*4300*/  FFMA.FTZ R158, R157, R154, R158 ;  /* 0x0000009a9d9e7223 */ /* 0x000fe2000001009e */
        /* <DEDUP_REMOVED lines=10> */
[----:B------:R-:W-:-:S05]  /*43b0*/  PRMT R41, RZ, 0x7610, R151 ;  /* 0x00007610ff297816 */ /* 0x000fca0000000097 */
[----:B------:R-:W-:Y:S01]  /*43c0*/  FFMA.FTZ R41, R154, R41, R155 ;  /* 0x000000299a297223 */ /* 0x000fe2000001009b */
[----:B------:R-:W-:Y:S02]  /*43d0*/  PRMT R154, RZ, 0x5410, R42 ;  /* 0x00005410ff9a7816 */ /* 0x000fe4000000002a */
[----:B------:R-:W-:-:S04]  /*43e0*/  IADD3 R155, P0, P1, R76, R150, R75 ;  /* 0x000000964c9b7210 */ /* 0x000fc8000791e04b */
[----:B------:R-:W-:Y:S02]  /*43f0*/  IADD3.X R162, R38, R147, R19, P0, P1 ;  /* 0x0000009326a27210 */ /* 0x000fe400007e2413 */
[----:B0-----:R-:W-:Y:S02]  /*4400*/  PRMT R157, RZ, 0x7610, R42 ;  /* 0x00007610ff9d7816 */ /* 0x001fe4000000002a */
[----:B--2---:R-:W-:-:S05]  /*4410*/  PRMT R151, RZ, 0x5410, R159 ;  /* 0x00005410ff977816 */ /* 0x004fca000000009f */
[----:B------:R-:W-:Y:S01]  /*4420*/  FFMA.FTZ R151, R154, R151, R161 ;  /* 0x000000979a977223 */ /* 0x000fe200000100a1 */
[----:B------:R-:W-:-:S04]  /*4430*/  LEA R154, P2, R155, c[0x0][0x180], 0x1 ;  /* 0x000060009b9a7a11 */ /* 0x000fc800078408ff */
[----:B------:R-:W-:-:S05]  /*4440*/  LEA.HI.X R155, R155, c[0x0][0x184], R162, 0x1, P2 ;  /* 0x000061009b9b7a11 */ /* 0x000fca00010f0ca2 */
[----:B------:R0:W2:Y:S01]  /*4450*/  LDG.E.CONSTANT R156, [R154.64] ;  /* 0x0000000a9a9c7981 */ /* 0x0000a2000c1e9900 */
[----:B------:R-:W-:Y:S02]  /*4460*/  PRMT R159, RZ, 0x7610, R159 ;  /* 0x00007610ff9f7816 */ /* 0x000fe4000000009f */
[----:B---3--:R-:W-:-:S03]  /*4470*/  PRMT R42, RZ, 0x5410, R160 ;  /* 0x00005410ff2a7816 */ /* 0x008fc600000000a0 */
[----:B------:R-:W-:Y:S01]  /*4480*/  FFMA.FTZ R158, R157, R159, R158 ;  /* 0x0000009f9d9e7223 */ /* 0x000fe2000001009e */
[--C-:B------:R-:W-:Y:S02]  /*4490*/  PRMT R157, RZ, 0x5410, R43.reuse ;  /* 0x00005410ff9d7816 */ /* 0x100fe4000000002b */
[----:B------:R-:W-:Y:S01]  /*44a0*/  PRMT R159, RZ, 0x7610, R160 ;  /* 0x00007610ff9f7816 */ /* 0x000fe200000000a0 */
[----:B0-----:R-:W3:Y:S02]  /*44b0*/  LDG.E.CONSTANT R154, [R154.64+0x4] ;  /* 0x0000040a9a9a7981 */ /* 0x001ee4000c1e9900 */
[----:B------:R-:W-:Y:S01]  /*44c0*/  FFMA.FTZ R157, R157, R42, R40 ;  /* 0x0000002a9d9d7223 */ /* 0x000fe20000010028 */
[----:B------:R-:W-:-:S05]  /*44d0*/  PRMT R40, RZ, 0x7610, R43 ;  /* 0x00007610ff287816 */ /* 0x000fca000000002b */
[----:B------:R-:W-:Y:S02]  /*44e0*/  FFMA.FTZ R159, R40, R159, R41 ;  /* 0x0000009f289f7223 */ /* 0x000fe40000010029 */
[----:B------:R-:W0:Y:S01]  /*44f0*/  LDS.128 R40, [R72+0xf0] ;  /* 0x0000f00048287984 */ /* 0x000e220000000c00 */
[----:B------:R-:W-:-:S04]  /*4500*/  IADD3 R161, P0, P1, R74, R150, R73 ;  /* 0x000000964aa17210 */ /* 0x000fc8000791e049 */
[----:B------:R-:W-:Y:S02]  /*4510*/  IADD3.X R162, R39, R147, R20, P0, P1 ;  /* 0x0000009327a27210 */ /* 0x000fe400007e2414 */
[----:B0-----:R-:W-:Y:S02]  /*4520*/  PRMT R160, RZ, 0x5410, R40 ;  /* 0x00005410ffa07816 */ /* 0x001fe40000000028 */
[----:B--2---:R-:W-:-:S05]  /*4530*/  PRMT R150, RZ, 0x5410, R156 ;  /* 0x00005410ff967816 */ /* 0x004fca000000009c */
[----:B------:R-:W-:Y:S01]  /*4540*/  FFMA.FTZ R160, R160, R150, R151 ;  /* 0x00000096a0a07223 */ /* 0x000fe20000010097 */
[----:B------:R-:W-:-:S04]  /*4550*/  LEA R150, P0, R161, c[0x0][0x180], 0x1 ;  /* 0x00006000a1967a11 */ /* 0x000fc800078008ff */
[----:B------:R-:W-:-:S05]  /*4560*/  LEA.HI.X R151, R161, c[0x0][0x184], R162, 0x1, P0 ;  /* 0x00006100a1977a11 */ /* 0x000fca00000f0ca2 */
[----:B------:R0:W2:Y:S04]  /*4570*/  LDG.E.CONSTANT R147, [R150.64] ;  /* 0x0000000a96937981 */ /* 0x0000a8000c1e9900 */
[----:B------:R0:W4:Y:S02]  /*4580*/  LDG.E.CONSTANT R161, [R150.64+0x4] ;  /* 0x0000040a96a17981 */ /* 0x000124000c1e9900 */
[----:B0-----:R-:W-:Y:S02]  /*4590*/  PRMT R151, RZ, 0x7610, R40 ;  /* 0x00007610ff977816 */ /* 0x001fe40000000028 */
[----:B------:R-:W-:Y:S02]  /*45a0*/  PRMT R40, RZ, 0x5410, R41 ;  /* 0x00005410ff287816 */ /* 0x000fe40000000029 */
[----:B---3--:R-:W-:-:S02]  /*45b0*/  PRMT R150, RZ, 0x5410, R154 ;  /* 0x00005410ff967816 */ /* 0x008fc4000000009a */
[----:B------:R-:W-:-:S03]  /*45c0*/  PRMT R154, RZ, 0x7610, R154 ;  /* 0x00007610ff9a7816 */ /* 0x000fc6000000009a */
[----:B------:R-:W-:Y:S01]  /*45d0*/  FFMA.FTZ R157, R40, R150, R157 ;  /* 0x00000096289d7223 */ /* 0x000fe2000001009d */
[----:B------:R-:W-:Y:S02]  /*45e0*/  PRMT R40, RZ, 0x7610, R41 ;  /* 0x00007610ff287816 */ /* 0x000fe40000000029 */
[----:B------:R-:W-:-:S03]  /*45f0*/  PRMT R41, RZ, 0x5410, R42 ;  /* 0x00005410ff297816 */ /* 0x000fc6000000002a */
[----:B------:R-:W-:Y:S01]  /*4600*/  FFMA.FTZ R159, R40, R154, R159 ;  /* 0x0000009a289f7223 */ /* 0x000fe2000001009f */
[----:B------:R-:W-:-:S05]  /*4610*/  PRMT R156, RZ, 0x7610, R156 ;  /* 0x00007610ff9c7816 */ /* 0x000fca000000009c */
[----:B------:R-:W-:Y:S01]  /*4620*/  FFMA.FTZ R158, R151, R156, R158 ;  /* 0x0000009c979e7223 */ /* 0x000fe2000001009e */
[--C-:B--2---:R-:W-:Y:S02]  /*4630*/  PRMT R40, RZ, 0x5410, R147.reuse ;  /* 0x00005410ff287816 */ /* 0x104fe40000000093 */
[----:B------:R-:W-:-:S03]  /*4640*/  PRMT R147, RZ, 0x7610, R147 ;  /* 0x00007610ff937816 */ /* 0x000fc60000000093 */
[----:B------:R-:W-:Y:S01]  /*4650*/  FFMA.FTZ R40, R41, R40, R160 ;  /* 0x0000002829287223 */ /* 0x000fe200000100a0 */
[----:B------:R-:W-:Y:S02]  /*4660*/  PRMT R41, RZ, 0x7610, R42 ;  /* 0x00007610ff297816 */ /* 0x000fe4000000002a */
[----:B------:R-:W-:-:S03]  /*4670*/  PRMT R42, RZ, 0x5410, R43 ;  /* 0x00005410ff2a7816 */ /* 0x000fc6000000002b */
[----:B------:R-:W-:Y:S01]  /*4680*/  FFMA.FTZ R41, R41, R147, R158 ;  /* 0x0000009329297223 */ /* 0x000fe2000001009e */
[--C-:B----4-:R-:W-:Y:S02]  /*4690*/  PRMT R147, RZ, 0x5410, R161.reuse ;  /* 0x00005410ff937816 */ /* 0x110fe400000000a1 */
[----:B------:R-:W-:Y:S01]  /*46a0*/  PRMT R161, RZ, 0x7610, R161 ;  /* 0x00007610ffa17816 */ /* 0x000fe200000000a1 */
[----:B------:R-:W-:Y:S01]  /*46b0*/  FADD.FTZ R41, R40, R41 ;  /* 0x0000002928297221 */ /* 0x000fe20000010000 */
[----:B------:R-:W-:Y:S01]  /*46c0*/  PRMT R40, RZ, 0x7610, R43 ;  /* 0x00007610ff287816 */ /* 0x000fe2000000002b */
[----:B------:R-:W-:-:S04]  /*46d0*/  FFMA.FTZ R42, R42, R147, R157 ;  /* 0x000000932a2a7223 */ /* 0x000fc8000001009d */
[----:B------:R-:W-:Y:S02]  /*46e0*/  FFMA.FTZ R40, R40, R161, R159 ;  /* 0x000000a128287223 */ /* 0x000fe4000001009f */
[----:B------:R-:W-:-:S04]  /*46f0*/  FADD.FTZ R41, R42, R41 ;  /* 0x000000292a297221 */ /* 0x000fc80000010000 */
[----:B------:R-:W-:Y:S01]  /*4700*/  FADD.FTZ R151, R40, R41 ;  /* 0x0000002928977221 */ /* 0x000fe20000010000 */
[----:B------:R-:W-:Y:S05]  /*4710*/  BRA.DIV ~URZ, `(.L_x_14935) ;  /* 0x000099027f007947 */ /* 0x000fea000b800000 */
[----:B------:R0:W1:Y:S02]  /*4720*/  SHFL.BFLY PT, R40, R151, 0x1, 0x1f ;  /* 0x0c201f0097287f89 */ /* 0x00006400000e0000 */
.L_x_15012:
[----:B------:R-:W-:Y:S01]  /*4730*/  ISETP.NE.AND P0, PT, R140, RZ, PT ;  /* 0x000000ff8c00720c */ /* 0x000fe20003f05270 */
[----:B-1----:R-:W-:Y:S01]  /*4740*/  FADD.FTZ R40, R151, R40 ;  /* 0x0000002897287221 */ /* 0x002fe20000010000 */
[----:B------:R-:W-:Y:S03]  /*4750*/  BSSY B1, `(.L_x_14936) ;  /* 0x0000009000017945 */ /* 0x000fe60003800000 */
[----:B------:R-:W-:-:S08]  /*4760*/  FFMA.FTZ R42, R40, c[0x0][0x194], RZ ;  /* 0x00006500282a7a23 */ /* 0x000fd000000100ff */
[----:B------:R-:W-:Y:S05]  /*4770*/  @P0 BRA `(.L_x_14937) ;  /* 0x0000006000000947 */ /* 0x000fea0003800000 */
[----:B------:R-:W-:-:S04]  /*4780*/  IMAD R40, R149, 0x10, R136 ;  /* 0x0000001095287824 */ /* 0x000fc800078e0288 */
[C---:B------:R-:W-:Y:S01]  /*4790*/  IMAD.IADD R41, R40.reuse, 0x1, -R148 ;  /* 0x0000000128297824 */ /* 0x040fe200078e0a94 */
[----:B------:R-:W-:-:S04]  /*47a0*/  ISETP.GE.AND P0, PT, R40, R145, PT ;  /* 0x000000912800720c */ /* 0x000fc80003f06270 */
[----:B------:R-:W-:-:S05]  /*47b0*/  FSEL R40, R42, RZ, !P0 ;  /* 0x000000ff2a287208 */ /* 0x000fca0004000000 */
[----:B------:R1:W-:Y:S04]  /*47c0*/  STS [R41.X4+0x220], R40 ;  /* 0x0002202829007388 */ /* 0x0003e80000004800 */
[----:B------:R-:W-:Y:S02]  /*47d0*/  @!P0 FMNMX.FTZ R137, R137, R42, !PT ;  /* 0x0000002a89898209 */ /* 0x000fe40007810000 */
.L_x_14937:
[----:B------:R-:W-:Y:S05]  /*47e0*/  BSYNC B1 ;  /* 0x0000000000017941 */ /* 0x000fea0003800000 */
.L_x_14936:
[----:B------:R-:W-:-:S04]  /*47f0*/  IADD3 R149, R149, 0x4, RZ ;  /* 0x0000000495957810 */ /* 0x000fc80007ffe0ff */
[----:B------:R-:W-:-:S13]  /*4800*/  ISETP.GE.AND P0, PT, R149, R146, PT ;  /* 0x000000929500720c */ /* 0x000fda0003f06270 */
[----:B01----:R-:W-:Y:S01]  /*4810*/  @P0 CALL.REL.NOINC `(.L_x_14938) ;  /* 0x0000001000000944 */ /* 0x003fe20003c00000 */
[----:B------:R-:W-:Y:S05]  /*4820*/  BRA `(.L_x_14939) ;  /* 0xffffd91000007947 */ /* 0x000fea000383ffff */
.L_x_14938:
[----:B------:R-:W-:Y:S05]  /*4830*/  BRA `(.L_x_14933) ;  /* 0x0000277000007947 */ /* 0x000fea0003800000 */
.L_x_14934:
[----:B------:R-:W-:Y:S01]  /*4840*/  IADD3 R150, -R145, 0x1, RZ ;  /* 0x0000000191967810 */ /* 0x000fe20007ffe1ff */
[----:B------:R-:W-:Y:S02]  /*4850*/  IMAD.MOV.U32 R137, RZ, RZ, -0x800001 ;  /* 0xff7fffffff897424 */ /* 0x000fe400078e00ff */
[----:B------:R-:W-:-:S05]  /*4860*/  IMAD.MOV.U32 R149, RZ, RZ, R139 ;  /* 0x000000ffff957224 */ /* 0x000fca00078e008b */
.L_x_14943:
[----:B------:R-:W-:-:S04]  /*4870*/  IADD3 R41, P0, R138, R149, RZ ;  /* 0x000000958a297210 */ /* 0x000fc80007f1e0ff */
[----:B------:R-:W-:Y:S02]  /*4880*/  LEA.HI.X.SX32 R42, R149, R70, 0x1, P0 ;  /* 0x00000046952a7211 */ /* 0x000fe400000f0eff */
[----:B------:R-:W-:-:S04]  /*4890*/  LEA R40, P0, R41, c[0x0][0x198], 0x2 ;  /* 0x0000660029287a11 */ /* 0x000fc800078010ff */
[----:B------:R-:W-:-:S05]  /*48a0*/  LEA.HI.X R41, R41, c[0x0][0x19c], R42, 0x2, P0 ;  /* 0x0000670029297a11 */ /* 0x000fca00000f142a */
[----:B------:R-:W2:Y:S01]  /*48b0*/  LDG.E.CONSTANT R40, [R40.64] ;  /* 0x0000000a28287981 */ /* 0x000ea2000c1e9900 */
[----:B------:R-:W-:Y:S02]  /*48c0*/  IMAD.MOV.U32 R154, RZ, RZ, R152 ;  /* 0x000000ffff9a7224 */ /* 0x000fe400078e0098 */
[----:B------:R-:W-:Y:S01]  /*48d0*/  IMAD.MOV.U32 R155, RZ, RZ, R153 ;  /* 0x000000ffff9b7224 */ /* 0x000fe200078e0099 */
[----:B--2---:R-:W-:-:S03]  /*48e0*/  SHF.R.S32.HI R42, RZ, 0x1f, R40 ;  /* 0x0000001fff2a7819 */ /* 0x004fc60000011428 */
        /* <DEDUP_REMOVED lines=8> */
[----:B------:R-:W0:Y:S04]  /*4970*/  LDS.128 R40, [R72] ;  /* 0x0000000048287984 */ /* 0x000e280000000c00 */
[----:B------:R-:W2:Y:S01]  /*4980*/  LDG.E.CONSTANT R160, [R156.64] ;  /* 0x0000000a9ca07981 */ /* 0x000ea2000c1e9900 */
[----:B------:R-:W-:-:S03]  /*4990*/  IADD3 R155, P0, R135, R154, RZ ;  /* 0x0000009a879b7210 */ /* 0x000fc60007f1e0ff */
[----:B------:R2:W3:Y:S01]  /*49a0*/  LDG.E.CONSTANT R161, [R156.64+0x4] ;  /* 0x0000040a9ca17981 */ /* 0x0004e2000c1e9900 */
[----:B------:R-:W-:Y:S01]  /*49b0*/  LEA R158, P1, R155, c[0x0][0x180], 0x1 ;  /* 0x000060009b9e7a11 */ /* 0x000fe200078208ff */
[----:B------:R-:W-:-:S05]  /*49c0*/  IMAD.X R162, R68, 0x1, R147, P0 ;  /* 0x0000000144a27824 */ /* 0x000fca00000e0693 */
[----:B------:R-:W-:-:S05]  /*49d0*/  LEA.HI.X R159, R155, c[0x0][0x184], R162, 0x1, P1 ;  /* 0x000061009b9f7a11 */ /* 0x000fca00008f0ca2 */
[----:B------:R-:W4:Y:S01]  /*49e0*/  LDG.E.CONSTANT R162, [R158.64] ;  /* 0x0000000a9ea27981 */ /* 0x000f22000c1e9900 */
[--C-:B0-----:R-:W-:Y:S02]  /*49f0*/  PRMT R155, RZ, 0x5410, R42.reuse ;  /* 0x00005410ff9b7816 */ /* 0x101fe4000000002a */
[----:B------:R-:W-:Y:S02]  /*4a00*/  PRMT R42, RZ, 0x7610, R42 ;  /* 0x00007610ff2a7816 */ /* 0x000fe4000000002a */
[--C-:B--2---:R-:W-:Y:S02]  /*4a10*/  PRMT R157, RZ, 0x7610, R160.reuse ;  /* 0x00007610ff9d7816 */ /* 0x104fe400000000a0 */
[----:B------:R-:W-:-:S03]  /*4a20*/  PRMT R156, RZ, 0x5410, R160 ;  /* 0x00005410ff9c7816 */ /* 0x000fc600000000a0 */
[----:B------:R-:W-:Y:S02]  /*4a30*/  FMUL.FTZ R160, R42, R157 ;  /* 0x0000009d2aa07220 */ /* 0x000fe40000410000 */
[----:B------:R0:W2:Y:S01]  /*4a40*/  LDG.E.CONSTANT R42, [R158.64+0x4] ;  /* 0x0000040a9e2a7981 */ /* 0x0000a2000c1e9900 */
[----:B------:R-:W-:Y:S01]  /*4a50*/  FMUL.FTZ R155, R155, R156 ;  /* 0x0000009c9b9b7220 */ /* 0x000fe20000410000 */
[----:B------:R-:W-:Y:S02]  /*4a60*/  PRMT R156, RZ, 0x5410, R40 ;  /* 0x00005410ff9c7816 */ /* 0x000fe40000000028 */
[----:B----4-:R-:W-:-:S05]  /*4a70*/  PRMT R157, RZ, 0x5410, R162 ;  /* 0x00005410ff9d7816 */ /* 0x010fca00000000a2 */
[----:B------:R-:W-:Y:S01]  /*4a80*/  FFMA.FTZ R155, R156, R157, R155 ;  /* 0x0000009d9c9b7223 */ /* 0x000fe2000001009b */
[----:B------:R-:W-:Y:S02]  /*4a90*/  PRMT R157, RZ, 0x7610, R40 ;  /* 0x00007610ff9d7816 */ /* 0x000fe40000000028 */
[----:B------:R-:W-:-:S05]  /*4aa0*/  PRMT R40, RZ, 0x7610, R162 ;  /* 0x00007610ff287816 */ /* 0x000fca00000000a2 */
[----:B------:R-:W-:Y:S01]  /*4ab0*/  FFMA.FTZ R160, R157, R40, R160 ;  /* 0x000000289da07223 */ /* 0x000fe200000100a0 */
[----:B------:R-:W-:Y:S02]  /*4ac0*/  PRMT R40, RZ, 0x5410, R43 ;  /* 0x00005410ff287816 */ /* 0x000fe4000000002b */
[----:B---3--:R-:W-:Y:S02]  /*4ad0*/  PRMT R157, RZ, 0x5410, R161 ;  /* 0x00005410ff9d7816 */ /* 0x008fe400000000a1 */
[----:B0-----:R-:W-:-:S03]  /*4ae0*/  PRMT R158, RZ, 0x5410, R41 ;  /* 0x00005410ff9e7816 */ /* 0x001fc60000000029 */
[----:B------:R-:W-:Y:S01]  /*4af0*/  FMUL.FTZ R40, R40, R157 ;  /* 0x0000009d28287220 */ /* 0x000fe20000410000 */
[----:B------:R-:W-:Y:S02]  /*4b00*/  PRMT R43, RZ, 0x7610, R43 ;  /* 0x00007610ff2b7816 */ /* 0x000fe4000000002b */
[----:B--2---:R-:W-:-:S05]  /*4b10*/  PRMT R157, RZ, 0x5410, R42 ;  /* 0x00005410ff9d7816 */ /* 0x004fca000000002a */
[----:B------:R-:W-:Y:S01]  /*4b20*/  FFMA.FTZ R158, R158, R157, R40 ;  /* 0x0000009d9e9e7223 */ /* 0x000fe20000010028 */
[----:B------:R-:W-:-:S05]  /*4b30*/  PRMT R40, RZ, 0x7610, R161 ;  /* 0x00007610ff287816 */ /* 0x000fca00000000a1 */
[----:B------:R-:W-:Y:S01]  /*4b40*/  FMUL.FTZ R40, R43, R40 ;  /* 0x000000282b287220 */ /* 0x000fe20000410000 */
        /* <DEDUP_REMOVED lines=8> */
[----:B------:R-:W-:Y:S02]  /*4bd0*/  FFMA.FTZ R162, R162, R41, R40 ;  /* 0x00000029a2a27223 */ /* 0x000fe40000010028 */
[----:B------:R-:W0:Y:S02]  /*4be0*/  LDS.128 R40, [R72+0x10] ;  /* 0x0000100048287984 */ /* 0x000e240000000c00 */
[----:B0-----:R-:W-:Y:S02]  /*4bf0*/  PRMT R156, RZ, 0x5410, R40 ;  /* 0x00005410ff9c7816 */ /* 0x001fe40000000028 */
[--C-:B--2---:R-:W-:Y:S02]  /*4c00*/  PRMT R157, RZ, 0x5410, R159.reuse ;  /* 0x00005410ff9d7816 */ /* 0x104fe4000000009f */
[----:B------:R-:W-:-:S03]  /*4c10*/  PRMT R159, RZ, 0x7610, R159 ;  /* 0x00007610ff9f7816 */ /* 0x000fc6000000009f */
[----:B------:R-:W-:Y:S01]  /*4c20*/  FFMA.FTZ R155, R156, R157, R155 ;  /* 0x0000009d9c9b7223 */ /* 0x000fe2000001009b */
[----:B------:R-:W-:-:S05]  /*4c30*/  PRMT R157, RZ, 0x7610, R40 ;  /* 0x00007610ff9d7816 */ /* 0x000fca0000000028 */
[----:B------:R-:W-:Y:S01]  /*4c40*/  FFMA.FTZ R159, R157, R159, R160 ;  /* 0x0000009f9d9f7223 */ /* 0x000fe200000100a0 */
[----:B------:R-:W-:Y:S02]  /*4c50*/  PRMT R157, RZ, 0x5410, R41 ;  /* 0x00005410ff9d7816 */ /* 0x000fe40000000029 */
[----:B---3--:R-:W-:Y:S02]  /*4c60*/  PRMT R160, RZ, 0x5410, R161 ;  /* 0x00005410ffa07816 */ /* 0x008fe400000000a1 */
[----:B------:R-:W-:-:S03]  /*4c70*/  PRMT R41, RZ, 0x7610, R41 ;  /* 0x00007610ff297816 */ /* 0x000fc60000000029 */
        /* <DEDUP_REMOVED lines=9> */
[--C-:B0-----:R-:W-:Y:S02]  /*4d10*/  PRMT R40, RZ, 0x5410, R42.reuse ;  /* 0x00005410ff287816 */ /* 0x101fe4000000002a */
[----:B------:R-:W-:Y:S02]  /*4d20*/  PRMT R42, RZ, 0x7610, R42 ;  /* 0x00007610ff2a7816 */ /* 0x000fe4000000002a */
[----:B--2---:R-:W-:-:S05]  /*4d30*/  PRMT R41, RZ, 0x5410, R156 ;  /* 0x00005410ff297816 */ /* 0x004fca000000009c */
[----:B------:R-:W-:Y:S01]  /*4d40*/  FFMA.FTZ R155, R40, R41, R155 ;  /* 0x00000029289b7223 */ /* 0x000fe2000001009b */
[----:B------:R-:W-:Y:S02]  /*4d50*/  PRMT R40, RZ, 0x7610, R156 ;  /* 0x00007610ff287816 */ /* 0x000fe4000000009c */
[----:B------:R-:W-:-:S03]  /*4d60*/  PRMT R41, RZ, 0x5410, R43 ;  /* 0x00005410ff297816 */ /* 0x000fc6000000002b */
[----:B------:R-:W-:Y:S01]  /*4d70*/  FFMA.FTZ R159, R42, R40, R159 ;  /* 0x000000282a9f7223 */ /* 0x000fe2000001009f */
[----:B---3--:R-:W-:Y:S02]  /*4d80*/  PRMT R40, RZ, 0x5410, R163 ;  /* 0x00005410ff287816 */ /* 0x008fe400000000a3 */
        /* <DEDUP_REMOVED lines=18> */
[--C-:B---3--:R-:W-:Y:S02]  /*4eb0*/  PRMT R40, RZ, 0x5410, R162.reuse ;  /* 0x00005410ff287816 */ /* 0x108fe400000000a2 */
[----:B------:R-:W-:Y:S02]  /*4ec0*/  PRMT R41, RZ, 0x7610, R41 ;  /* 0x00007610ff297816 */ /* 0x000fe40000000029 */
[----:B------:R-:W-:Y:S01]  /*4ed0*/  PRMT R162, RZ, 0x7610, R162 ;  /* 0x00007610ffa27816 */ /* 0x000fe200000000a2 */
[----:B------:R-:W-:-:S04]  /*4ee0*/  FFMA.FTZ R160, R157, R40, R160 ;  /* 0x000000289da07223 */ /* 0x000fc800000100a0 */
        /* <DEDUP_REMOVED lines=453> */
[----:B--2---:R-:W-:-:S02]  /*6b40*/  PRMT R41, RZ, 0x5410, R161 ;  /* 0x00005410ff297816 */ /* 0x004fc400000000a1 */
[----:B------:R-:W-:Y:S02]  /*6b50*/  PRMT R161, RZ, 0x7610, R161 ;  /* 0x00007610ffa17816 */ /* 0x000fe400000000a1 */
[----:B---3--:R-:W-:Y:S01]  /*6b60*/  PRMT R158, RZ, 0x5410, R163 ;  /* 0x00005410ff9e7816 */ /* 0x008fe200000000a3 */
[----:B------:R-:W-:Y:S01]  /*6b70*/  FFMA.FTZ R155, R40, R41, R155 ;  /* 0x00000029289b7223 */ /* 0x000fe2000001009b */
[----:B------:R-:W-:Y:S01]  /*6b80*/  PRMT R41, RZ, 0x5410, R43 ;  /* 0x00005410ff297816 */ /* 0x000fe2000000002b */
[----:B------:R-:W-:Y:S01]  /*6b90*/  FFMA.FTZ R161, R42, R161, R159 ;  /* 0x000000a12aa17223 */ /* 0x000fe2000001009f */
[----:B------:R-:W-:-:S03]  /*6ba0*/  IADD3 R42, P0, P1, R76, R154, R75 ;  /* 0x0000009a4c2a7210 */ /* 0x000fc6000791e04b */
[----:B------:R-:W-:Y:S01]  /*6bb0*/  FFMA.FTZ R158, R41, R158, R160 ;  /* 0x0000009e299e7223 */ /* 0x000fe200000100a0 */
[----:B------:R-:W-:Y:S02]  /*6bc0*/  LEA R156, P2, R42, c[0x0][0x180], 0x1 ;  /* 0x000060002a9c7a11 */ /* 0x000fe400078408ff */
[----:B------:R-:W-:-:S04]  /*6bd0*/  IADD3.X R41, R38, R147, R19, P0, P1 ;  /* 0x0000009326297210 */ /* 0x000fc800007e2413 */
[----:B------:R-:W-:-:S05]  /*6be0*/  LEA.HI.X R157, R42, c[0x0][0x184], R41, 0x1, P2 ;  /* 0x000061002a9d7a11 */ /* 0x000fca00010f0c29 */
[----:B------:R-:W2:Y:S04]  /*6bf0*/  LDG.E.CONSTANT R160, [R156.64] ;  /* 0x0000000a9ca07981 */ /* 0x000ea8000c1e9900 */
[----:B------:R-:W3:Y:S01]  /*6c00*/  LDG.E.CONSTANT R159, [R156.64+0x4] ;  /* 0x0000040a9c9f7981 */ /* 0x000ee2000c1e9900 */
[----:B------:R-:W-:Y:S02]  /*6c10*/  PRMT R43, RZ, 0x7610, R43 ;  /* 0x00007610ff2b7816 */ /* 0x000fe4000000002b */
[----:B------:R-:W-:-:S05]  /*6c20*/  PRMT R163, RZ, 0x7610, R163 ;  /* 0x00007610ffa37816 */ /* 0x000fca00000000a3 */
[----:B------:R-:W-:Y:S02]  /*6c30*/  FFMA.FTZ R162, R43, R163, R162 ;  /* 0x000000a32ba27223 */ /* 0x000fe400000100a2 */
[----:B------:R-:W0:Y:S01]  /*6c40*/  LDS.128 R40, [R72+0xf0] ;  /* 0x0000f00048287984 */ /* 0x000e220000000c00 */
[----:B------:R-:W-:-:S04]  /*6c50*/  IADD3 R164, P0, P1, R74, R154, R73 ;  /* 0x0000009a4aa47210 */ /* 0x000fc8000791e049 */
[----:B------:R-:W-:Y:S02]  /*6c60*/  IADD3.X R147, R39, R147, R20, P0, P1 ;  /* 0x0000009327937210 */ /* 0x000fe400007e2414 */
[--C-:B0-----:R-:W-:Y:S02]  /*6c70*/  PRMT R154, RZ, 0x5410, R40.reuse ;  /* 0x00005410ff9a7816 */ /* 0x101fe40000000028 */
[----:B------:R-:W-:Y:S02]  /*6c80*/  PRMT R40, RZ, 0x7610, R40 ;  /* 0x00007610ff287816 */ /* 0x000fe40000000028 */
[--C-:B--2---:R-:W-:Y:S02]  /*6c90*/  PRMT R163, RZ, 0x5410, R160.reuse ;  /* 0x00005410ffa37816 */ /* 0x104fe400000000a0 */
[----:B------:R-:W-:-:S03]  /*6ca0*/  PRMT R160, RZ, 0x7610, R160 ;  /* 0x00007610ffa07816 */ /* 0x000fc600000000a0 */
[----:B------:R-:W-:Y:S01]  /*6cb0*/  FFMA.FTZ R163, R154, R163, R155 ;  /* 0x000000a39aa37223 */ /* 0x000fe2000001009b */
[----:B------:R-:W-:Y:S01]  /*6cc0*/  PRMT R155, RZ, 0x5410, R41 ;  /* 0x00005410ff9b7816 */ /* 0x000fe20000000029 */
[----:B------:R-:W-:Y:S01]  /*6cd0*/  FFMA.FTZ R161, R40, R160, R161 ;  /* 0x000000a028a17223 */ /* 0x000fe200000100a1 */
[----:B---3--:R-:W-:Y:S02]  /*6ce0*/  PRMT R40, RZ, 0x5410, R159 ;  /* 0x00005410ff287816 */ /* 0x008fe4000000009f */
[----:B------:R-:W-:-:S03]  /*6cf0*/  LEA R154, P0, R164, c[0x0][0x180], 0x1 ;  /* 0x00006000a49a7a11 */ /* 0x000fc600078008ff */
[----:B------:R-:W-:Y:S01]  /*6d00*/  FFMA.FTZ R158, R155, R40, R158 ;  /* 0x000000289b9e7223 */ /* 0x000fe2000001009e */
[----:B------:R-:W-:-:S05]  /*6d10*/  LEA.HI.X R155, R164, c[0x0][0x184], R147, 0x1, P0 ;  /* 0x00006100a49b7a11 */ /* 0x000fca00000f0c93 */
[----:B------:R0:W2:Y:S04]  /*6d20*/  LDG.E.CONSTANT R40, [R154.64] ;  /* 0x0000000a9a287981 */ /* 0x0000a8000c1e9900 */
[----:B------:R0:W3:Y:S01]  /*6d30*/  LDG.E.CONSTANT R147, [R154.64+0x4] ;  /* 0x0000040a9a937981 */ /* 0x0000e2000c1e9900 */
[----:B------:R-:W-:Y:S02]  /*6d40*/  PRMT R41, RZ, 0x7610, R41 ;  /* 0x00007610ff297816 */ /* 0x000fe40000000029 */
[----:B------:R-:W-:-:S05]  /*6d50*/  PRMT R159, RZ, 0x7610, R159 ;  /* 0x00007610ff9f7816 */ /* 0x000fca000000009f */
[----:B------:R-:W-:Y:S01]  /*6d60*/  FFMA.FTZ R162, R41, R159, R162 ;  /* 0x0000009f29a27223 */ /* 0x000fe200000100a2 */
[--C-:B0-----:R-:W-:Y:S02]  /*6d70*/  PRMT R154, RZ, 0x5410, R42.reuse ;  /* 0x00005410ff9a7816 */ /* 0x101fe4000000002a */
[----:B------:R-:W-:Y:S02]  /*6d80*/  PRMT R42, RZ, 0x7610, R42 ;  /* 0x00007610ff2a7816 */ /* 0x000fe4000000002a */
[--C-:B------:R-:W-:Y:S02]  /*6d90*/  PRMT R155, RZ, 0x5410, R43.reuse ;  /* 0x00005410ff9b7816 */ /* 0x100fe4000000002b */
[----:B------:R-:W-:Y:S02]  /*6da0*/  PRMT R43, RZ, 0x7610, R43 ;  /* 0x00007610ff2b7816 */ /* 0x000fe4000000002b */
[--C-:B--2---:R-:W-:Y:S02]  /*6db0*/  PRMT R41, RZ, 0x5410, R40.reuse ;  /* 0x00005410ff297816 */ /* 0x104fe40000000028 */
[----:B------:R-:W-:-:S03]  /*6dc0*/  PRMT R40, RZ, 0x7610, R40 ;  /* 0x00007610ff287816 */ /* 0x000fc60000000028 */
[----:B------:R-:W-:Y:S02]  /*6dd0*/  FFMA.FTZ R41, R154, R41, R163 ;  /* 0x000000299a297223 */ /* 0x000fe400000100a3 */
[----:B------:R-:W-:Y:S01]  /*6de0*/  FFMA.FTZ R40, R42, R40, R161 ;  /* 0x000000282a287223 */ /* 0x000fe200000100a1 */
[--C-:B---3--:R-:W-:Y:S02]  /*6df0*/  PRMT R42, RZ, 0x5410, R147.reuse ;  /* 0x00005410ff2a7816 */ /* 0x108fe40000000093 */
[----:B------:R-:W-:Y:S01]  /*6e00*/  PRMT R147, RZ, 0x7610, R147 ;  /* 0x00007610ff937816 */ /* 0x000fe20000000093 */
[----:B------:R-:W-:Y:S02]  /*6e10*/  FADD.FTZ R41, R41, R40 ;  /* 0x0000002829297221 */ /* 0x000fe40000010000 */
[----:B------:R-:W-:Y:S02]  /*6e20*/  FFMA.FTZ R42, R155, R42, R158 ;  /* 0x0000002a9b2a7223 */ /* 0x000fe4000001009e */
[----:B------:R-:W-:-:S02]  /*6e30*/  FFMA.FTZ R43, R43, R147, R162 ;  /* 0x000000932b2b7223 */ /* 0x000fc400000100a2 */
[----:B------:R-:W-:-:S04]  /*6e40*/  FADD.FTZ R42, R42, R41 ;  /* 0x000000292a2a7221 */ /* 0x000fc80000010000 */
[----:B------:R-:W-:Y:S01]  /*6e50*/  FADD.FTZ R155, R43, R42 ;  /* 0x0000002a2b9b7221 */ /* 0x000fe20000010000 */
[----:B------:R-:W-:Y:S05]  /*6e60*/  BRA.DIV ~URZ, `(.L_x_14940) ;  /* 0x000072327f007947 */ /* 0x000fea000b800000 */
[----:B------:R0:W1:Y:S02]  /*6e70*/  SHFL.BFLY PT, R40, R155, 0x1, 0x1f ;  /* 0x0c201f009b287f89 */ /* 0x00006400000e0000 */
.L_x_15013:
[----:B------:R-:W-:Y:S01]  /*6e80*/  IMAD R43, R149, 0x10, R136 ;  /* 0x00000010952b7824 */ /* 0x000fe200078e0288 */
[----:B------:R-:W-:Y:S01]  /*6e90*/  ISETP.NE.AND P0, PT, R140, RZ, PT ;  /* 0x000000ff8c00720c */ /* 0x000fe20003f05270 */
[----:B-1----:R-:W-:Y:S01]  /*6ea0*/  FADD.FTZ R40, R155, R40 ;  /* 0x000000289b287221 */ /* 0x002fe20000010000 */
[----:B------:R-:W-:Y:S01]  /*6eb0*/  BSSY B1, `(.L_x_14941) ;  /* 0x000000b000017945 */ /* 0x000fe20003800000 */
[----:B------:R-:W-:Y:S02]  /*6ec0*/  IMAD.IADD R41, R150, 0x1, R43 ;  /* 0x0000000196297824 */ /* 0x000fe400078e022b */
[----:B------:R-:W-:-:S04]  /*6ed0*/  FMUL.FTZ R40, R40, c[0x0][0x194] ;  /* 0x0000650028287a20 */ /* 0x000fc80000410000 */
[----:B------:R-:W1:Y:S02]  /*6ee0*/  I2F R41, R41 ;  /* 0x0000002900297306 */ /* 0x000e640000201400 */
[----:B-1----:R-:W-:Y:S02]  /*6ef0*/  FFMA.FTZ R42, R41, R151, R40 ;  /* 0x00000097292a7223 */ /* 0x002fe40000010028 */
[----:B------:R-:W-:Y:S05]  /*6f00*/  @P0 BRA `(.L_x_14942) ;  /* 0x0000005000000947 */ /* 0x000fea0003800000 */
[C---:B------:R-:W-:Y:S01]  /*6f10*/  ISETP.GE.AND P0, PT, R43.reuse, R145, PT ;  /* 0x000000912b00720c */ /* 0x040fe20003f06270 */
[----:B------:R-:W-:-:S03]  /*6f20*/  IMAD.IADD R41, R43, 0x1, -R148 ;  /* 0x000000012b297824 */ /* 0x000fc600078e0a94 */
[----:B------:R-:W-:-:S05]  /*6f30*/  FSEL R40, R42, RZ, !P0 ;  /* 0x000000ff2a287208 */ /* 0x000fca0004000000 */
[----:B------:R1:W-:Y:S04]  /*6f40*/  STS [R41.X4+0x220], R40 ;  /* 0x0002202829007388 */ /* 0x0003e80000004800 */
[----:B------:R-:W-:Y:S02]  /*6f50*/  @!P0 FMNMX.FTZ R137, R137, R42, !PT ;  /* 0x0000002a89898209 */ /* 0x000fe40007810000 */
.L_x_14942:
[----:B------:R-:W-:Y:S05]  /*6f60*/  BSYNC B1 ;  /* 0x0000000000017941 */ /* 0x000fea0003800000 */
.L_x_14941:
[----:B------:R-:W-:-:S04]  /*6f70*/  IADD3 R149, R149, 0x4, RZ ;  /* 0x0000000495957810 */ /* 0x000fc80007ffe0ff */
[----:B------:R-:W-:-:S13]  /*6f80*/  ISETP.GE.AND P0, PT, R149, R146, PT ;  /* 0x000000929500720c */ /* 0x000fda0003f06270 */
[----:B01----:R-:W-:Y:S01]  /*6f90*/  @P0 CALL.REL.NOINC `(.L_x_14933) ;  /* 0x0000001000000944 */ /* 0x003fe20003c00000 */
[----:B------:R-:W-:Y:S05]  /*6fa0*/  BRA `(.L_x_14943) ;  /* 0xffffd8c000007947 */ /* 0x000fea000383ffff */
.L_x_14933:
[----:B------:R-:W-:Y:S05]  /*6fb0*/  BSYNC B0 ;  /* 0x0000000000007941 */ /* 0x000fea0003800000 */
.L_x_14932:
[----:B------:R-:W-:Y:S05]  /*6fc0*/  BRA.DIV ~URZ, `(.L_x_14944) ;  /* 0x000071527f007947 */ /* 0x000fea000b800000 */
[----:B------:R0:W1:Y:S02]  /*6fd0*/  SHFL.BFLY PT, R2, R137, 0x10, 0x1f ;  /* 0x0e001f0089027f89 */ /* 0x00006400000e0000 */
.L_x_15014:
[----:B01----:R-:W-:Y:S01]  /*6fe0*/  FMNMX.FTZ R137, R2, R137, !PT ;  /* 0x0000008902897209 */ /* 0x003fe20007810000 */
[----:B------:R-:W-:Y:S05]  /*6ff0*/  BRA.DIV ~URZ, `(.L_x_14945) ;  /* 0x000071a27f007947 */ /* 0x000fea000b800000 */
[----:B------:R-:W0:Y:S02]  /*7000*/  SHFL.BFLY PT, R2, R137, 0x8, 0x1f ;  /* 0x0d001f0089027f89 */ /* 0x000e2400000e0000 */
[----:B0-----:R-:W-:-:S05]  /*7010*/  FMNMX.FTZ R2, R137, R2, !PT ;  /* 0x0000000289027209 */ /* 0x001fca0007810000 */
[----:B------:R-:W0:Y:S02]  /*7020*/  SHFL.BFLY PT, R3, R2, 0x4, 0x1f ;  /* 0x0c801f0002037f89 */ /* 0x000e2400000e0000 */
[----:B0-----:R-:W-:-:S05]  /*7030*/  FMNMX.FTZ R3, R2, R3, !PT ;  /* 0x0000000302037209 */ /* 0x001fca0007810000 */
[----:B------:R0:W1:Y:S02]  /*7040*/  SHFL.BFLY PT, R4, R3, 0x2, 0x1f ;  /* 0x0c401f0003047f89 */ /* 0x00006400000e0000 */
.L_x_15015:
[----:B------:R-:W-:Y:S01]  /*7050*/  ISETP.NE.AND P0, PT, R141, RZ, PT ;  /* 0x000000ff8d00720c */ /* 0x000fe20003f05270 */
[----:B------:R-:W-:-:S12]  /*7060*/  WARPSYNC 0xffffffff ;  /* 0xffffffff00007948 */ /* 0x000fd80003800000 */
[----:B01----:R-:W-:-:S05]  /*7070*/  @!P0 FMNMX.FTZ R3, R4, R3, !PT ;  /* 0x0000000304038209 */ /* 0x003fca0007810000 */
[----:B------:R0:W-:Y:S02]  /*7080*/  @!P0 STS [R142.X4+0x200], R3 ;  /* 0x000200038e008388 */ /* 0x0001e40000004800 */
[----:B------:R-:W-:Y:S01]  /*7090*/  BAR.SYNC.DEFER_BLOCKING 0x0 ;  /* 0x0000000000007b1d */ /* 0x000fe20000010000 */
[----:B------:R-:W-:Y:S01]  /*70a0*/  ISETP.GT.AND P0, PT, R141, 0x3, PT ;  /* 0x000000038d00780c */ /* 0x000fe20003f04270 */
[----:B0-----:R-:W-:Y:S01]  /*70b0*/  IMAD.MOV.U32 R3, RZ, RZ, -0x800001 ;  /* 0xff7fffffff037424 */ /* 0x001fe200078e00ff */
[----:B------:R-:W-:-:S03]  /*70c0*/  ISETP.GE.AND P1, PT, R71, R144, PT ;  /* 0x000000904700720c */ /* 0x000fc60003f26270 */
[----:B------:R-:W-:Y:S08]  /*70d0*/  BSSY B0, `(.L_x_14946) ;  /* 0x00000ea000007945 */ /* 0x000ff00003800000 */
[----:B------:R-:W0:Y:S04]  /*70e0*/  @!P0 LDS R3, [R141.X4+0x200] ;  /* 0x000200008d038984 */ /* 0x000e280000004800 */
[----:B0-----:R-:W0:Y:S02]  /*70f0*/  SHFL.BFLY PT, R2, R3, 0x2, 0x1f ;  /* 0x0c401f0003027f89 */ /* 0x001e2400000e0000 */
[----:B0-----:R-:W-:-:S05]  /*7100*/  FMNMX.FTZ R4, R2, R3, !PT ;  /* 0x0000000302047209 */ /* 0x001fca0007810000 */
[----:B------:R-:W0:Y:S02]  /*7110*/  SHFL.BFLY PT, R5, R4, 0x1, 0x1f ;  /* 0x0c201f0004057f89 */ /* 0x000e2400000e0000 */
[----:B0-----:R-:W-:Y:S01]  /*7120*/  FMNMX.FTZ R2, R4, R5, !PT ;  /* 0x0000000504027209 */ /* 0x001fe20007810000 */
[----:B------:R-:W-:-:S05]  /*7130*/  IMAD.MOV.U32 R5, RZ, RZ, RZ ;  /* 0x000000ffff057224 */ /* 0x000fca00078e00ff */
[----:B------:R-:W0:Y:S01]  /*7140*/  SHFL.IDX PT, R2, R2, RZ, 0x1f ;  /* 0x00001fff02027589 */ /* 0x000e2200000e0000 */
[----:B------:R-:W-:Y:S05]  /*7150*/  @P1 BRA `(.L_x_14947) ;  /* 0x00000e1000001947 */ /* 0x000fea0003800000 */
[----:B------:R-:W1:Y:S01]  /*7160*/  S2UR UR5, SR_CTAID.Z ;  /* 0x00000000000579c3 */ /* 0x000e620000002700 */
[----:B------:R-:W-:Y:S01]  /*7170*/  UMOV UR4, 0xffffffe0 ;  /* 0xffffffe000047882 */ /* 0x000fe20000000000 */
[----:B------:R-:W-:Y:S01]  /*7180*/  LOP3.LUT R3, RZ, R143, RZ, 0x33, !PT ;  /* 0x0000008fff037212 */ /* 0x000fe200078e33ff */
[----:B------:R-:W-:Y:S01]  /*7190*/  BSSY B1, `(.L_x_14948) ;  /* 0x000001c000017945 */ /* 0x000fe20003800000 */
[----:B------:R-:W-:Y:S01]  /*71a0*/  LOP3.LUT R4, RZ, R145, RZ, 0x33, !PT ;  /* 0x00000091ff047212 */ /* 0x000fe200078e33ff */
[----:B------:R-:W-:Y:S01]  /*71b0*/  IMAD.MOV.U32 R5, RZ, RZ, RZ ;  /* 0x000000ffff057224 */ /* 0x000fe200078e00ff */
[----:B-1----:R-:W-:-:S06]  /*71c0*/  UIMAD UR4, UR5, UR4, -0x21 ;  /* 0xffffffdf050474a4 */ /* 0x002fcc000f8e0204 */
[----:B------:R-:W-:-:S04]  /*71d0*/  IMNMX R3, R3, UR4, !PT ;  /* 0x0000000403037c17 */ /* 0x000fc8000f800200 */
        /* <DEDUP_REMOVED lines=12> */
.L_x_14950:
        /* <DEDUP_REMOVED lines=11> */
.L_x_14949:
[----:B------:R-:W-:Y:S05]  /*7350*/  BSYNC B1 ;  /* 0x0000000000017941 */ /* 0x000fea0003800000 */
.L_x_14948:
        /* <DEDUP_REMOVED lines=10> */
.L_x_14953:
        /* <DEDUP_REMOVED lines=100> */
.L_x_14952:
[----:B------:R-:W-:Y:S05]  /*7a40*/  BSYNC B1 ;  /* 0x0000000000017941 */ /* 0x000fea0003800000 */
.L_x_14951:
        /* <DEDUP_REMOVED lines=55> */
.L_x_14955:
[----:B------:R-:W-:Y:S05]  /*7dc0*/  BSYNC B1 ;  /* 0x0000000000017941 */ /* 0x000fea0003800000 */
.L_x_14954:
        /* <DEDUP_REMOVED lines=26> */
.L_x_14947:
[----:B------:R-:W-:Y:S05]  /*7f70*/  BSYNC B0 ;  /* 0x0000000000007941 */ /* 0x000fea0003800000 */
.L_x_14946:
        /* <DEDUP_REMOVED lines=26> */
[----:B------:R-:W-:Y:S01]  /*8120*/  LOP3.LUT R3, RZ, R143, RZ, 0x33, !PT ;  /* 0x0000008fff037212 */ /* 0x000fe200078e33ff */
[----:B------:R-:W-:Y:S01]  /*8130*/  BSSY B1, `(.L_x_14958) ;  /* 0x000001a000017945 */ /* 0x000fe20003800000 */
[----:B0-----:R-:W-:Y:S01]  /*8140*/  LOP3.LUT R4, RZ, R145, RZ, 0x33, !PT ;  /* 0x00000091ff047212 */ /* 0x001fe200078e33ff */
[----:B------:R-:W-:Y:S01]  /*8150*/  IMAD.MOV.U32 R5, RZ, RZ, R71 ;  /* 0x000000ffff057224 */ /* 0x000fe200078e0047 */
[----:B--2---:R-:W-:-:S06]  /*8160*/  UIMAD UR4, UR4, UR5, -0x21 ;  /* 0xffffffdf040474a4 */ /* 0x004fcc000f8e0205 */
[----:B------:R-:W-:-:S04]  /*8170*/  IMNMX R3, R3, UR4, !PT ;  /* 0x0000000403037c17 */ /* 0x000fc8000f800200 */
[----:B------:R-:W-:-:S04]  /*8180*/  LEA R3, R3, 0xf, 0x4 ;  /* 0x0000000f03037811 */ /* 0x000fc800078e20ff */
[----:B------:R-:W-:-:S04]  /*8190*/  IMNMX R4, R3, R4, !PT ;  /* 0x0000000403047217 */ /* 0x000fc80007800200 */
        /* <DEDUP_REMOVED lines=11> */
.L_x_14960:
        /* <DEDUP_REMOVED lines=8> */
.L_x_14959:
[----:B0-----:R-:W-:Y:S05]  /*82d0*/  BSYNC B1 ;  /* 0x0000000000017941 */ /* 0x001fea0003800000 */
.L_x_14958:
        /* <DEDUP_REMOVED lines=10> */
.L_x_14963:
        /* <DEDUP_REMOVED lines=52> */
.L_x_14962:
[----:B------:R-:W-:Y:S05]  /*86c0*/  BSYNC B1 ;  /* 0x0000000000017941 */ /* 0x000fea0003800000 */
.L_x_14961:
        /* <DEDUP_REMOVED lines=31> */
.L_x_14965:
[----:B------:R-:W-:Y:S05]  /*88c0*/  BSYNC B1 ;  /* 0x0000000000017941 */ /* 0x000fea0003800000 */
.L_x_14964:
        /* <DEDUP_REMOVED lines=14> */
.L_x_14957:
[----:B------:R-:W-:Y:S05]  /*89b0*/  BSYNC B0 ;  /* 0x0000000000007941 */ /* 0x000fea0003800000 */
.L_x_14956:
        /* <DEDUP_REMOVED lines=32> */
.L_x_14967:
[----:B------:R-:W-:Y:S05]  /*8bc0*/  BSYNC B0 ;  /* 0x0000000000007941 */ /* 0x000fea0003800000 */
.L_x_14966:
[----:B------:R-:W-:Y:S01]  /*8bd0*/  BSSY B0, `(.L_x_14968) ;  /* 0x0000423000007945 */ /* 0x000fe20003800000 */
[----:B------:R-:W-:Y:S05]  /*8be0*/  @!P1 BRA `(.L_x_14969) ;  /* 0x000000b000009947 */ /* 0x000fea0003800000 */
[----:B------:R-:W-:Y:S01]  /*8bf0*/  IMAD.MOV.U32 R0, RZ, RZ, RZ ;  /* 0x000000ffff007224 */ /* 0x000fe200078e00ff */
[----:B------:R-:W-:Y:S01]  /*8c00*/  CS2R R26, SRZ ;  /* 0x00000000001a7805 */ /* 0x000fe2000001ff00 */
[----:B------:R-:W-:Y:S01]  /*8c10*/  IMAD.MOV.U32 R22, RZ, RZ, RZ ;  /* 0x000000ffff167224 */ /* 0x000fe200078e00ff */
[----:B01----:R-:W-:Y:S01]  /*8c20*/  CS2R R28, SRZ ;  /* 0x00000000001c7805 */ /* 0x003fe2000001ff00 */
[----:B------:R-:W-:Y:S01]  /*8c30*/  IMAD.MOV.U32 R24, RZ, RZ, RZ ;  /* 0x000000ffff187224 */ /* 0x000fe200078e00ff */
[----:B------:R-:W-:Y:S01]  /*8c40*/  CS2R R30, SRZ ;  /* 0x00000000001e7805 */ /* 0x000fe2000001ff00 */
[----:B------:R-:W-:Y:S01]  /*8c50*/  CS2R R32, SRZ ;  /* 0x0000000000207805 */ /* 0x000fe2000001ff00 */
[----:B------:R-:W-:Y:S01]  /*8c60*/  CS2R R34, SRZ ;  /* 0x0000000000227805 */ /* 0x000fe2000001ff00 */
[----:B------:R-:W-:Y:S01]  /*8c70*/  CS2R R36, SRZ ;  /* 0x0000000000247805 */ /* 0x000fe2000001ff00 */
[----:B------:R-:W-:Y:S01]  /*8c80*/  IMAD.MOV.U32 R38, RZ, RZ, RZ ;  /* 0x000000ffff267224 */ /* 0x000fe200078e00ff */
[----:B------:R-:W-:Y:S05]  /*8c90*/  BRA `(.L_x_14970) ;  /* 0x0000416000007947 */ /* 0x000fea0003800000 */
.L_x_14969:
[----:B0-----:R-:W0:Y:S01]  /*8ca0*/  S2R R6, SR_CTAID.Z ;  /* 0x0000000000067919 */ /* 0x001e220000002700 */
[----:B------:R-:W-:Y:S01]  /*8cb0*/  LEA.HI R2, R141, R141, RZ, 0x1 ;  /* 0x0000008d8d027211 */ /* 0x000fe200078f08ff */
[----:B------:R-:W-:Y:S01]  /*8cc0*/  IMAD.MOV.U32 R39, RZ, RZ, c[0x0][0x1bc] ;  /* 0x00006f00ff277624 */ /* 0x000fe200078e00ff */
[----:B------:R-:W-:Y:S01]  /*8cd0*/  IADD3 R23, P0, R138, R139, RZ ;  /* 0x0000008b8a177210 */ /* 0x000fe20007f1e0ff */
[----:B------:R-:W-:Y:S01]  /*8ce0*/  IMAD.MOV.U32 R22, RZ, RZ, RZ ;  /* 0x000000ffff167224 */ /* 0x000fe200078e00ff */
[C---:B------:R-:W-:Y:S01]  /*8cf0*/  LOP3.LUT R4, R2.reuse, 0xfffffffe, RZ, 0xc0, !PT ;  /* 0xfffffffe02047812 */ /* 0x040fe200078ec0ff */
[----:B------:R-:W-:Y:S01]  /*8d00*/  IMAD.SHL.U32 R2, R2, 0x8, RZ ;  /* 0x0000000802027824 */ /* 0x000fe200078e00ff */
[----:B------:R-:W-:Y:S01]  /*8d10*/  IADD3 R21, -R142, -0x1, R143 ;  /* 0xffffffff8e157810 */ /* 0x000fe20007ffe18f */
[----:B------:R-:W-:Y:S01]  /*8d20*/  IMAD.MOV.U32 R24, RZ, RZ, RZ ;  /* 0x000000ffff187224 */ /* 0x000fe200078e00ff */
[----:B------:R-:W-:Y:S01]  /*8d30*/  LEA.HI.X.SX32 R70, R139, R70, 0x1, P0 ;  /* 0x000000468b467211 */ /* 0x000fe200000f0eff */
[----:B------:R-:W-:Y:S01]  /*8d40*/  IMAD.IADD R3, R141, 0x1, -R4 ;  /* 0x000000018d037824 */ /* 0x000fe200078e0a04 */
[----:B------:R-:W-:Y:S01]  /*8d50*/  LOP3.LUT R2, R2, 0xfffffff0, RZ, 0xc0, !PT ;  /* 0xfffffff002027812 */ /* 0x000fe200078ec0ff */
[----:B------:R-:W-:Y:S01]  /*8d60*/  CS2R R26, SRZ ;  /* 0x00000000001a7805 */ /* 0x000fe2000001ff00 */
[----:B------:R-:W-:Y:S01]  /*8d70*/  LEA R20, P0, R23, c[0x0][0x198], 0x2 ;  /* 0x0000660017147a11 */ /* 0x000fe200078010ff */
[----:B------:R-:W-:Y:S01]  /*8d80*/  IMAD.SHL.U32 R25, R3, 0x8, RZ ;  /* 0x0000000803197824 */ /* 0x000fe200078e00ff */
[----:B-1----:R-:W-:Y:S01]  /*8d90*/  CS2R R28, SRZ ;  /* 0x00000000001c7805 */ /* 0x002fe2000001ff00 */
[C---:B------:R-:W-:Y:S01]  /*8da0*/  IMAD R40, R142.reuse, 0x2, R3 ;  /* 0x000000028e287824 */ /* 0x040fe200078e0203 */
[----:B------:R-:W-:Y:S01]  /*8db0*/  LEA.HI.X R23, R23, c[0x0][0x19c], R70, 0x2, P0 ;  /* 0x0000670017177a11 */ /* 0x000fe200000f1446 */
[----:B------:R-:W-:Y:S01]  /*8dc0*/  IMAD R5, R142, 0x10, R25 ;  /* 0x000000108e057824 */ /* 0x000fe200078e0219 */
[----:B------:R-:W-:Y:S01]  /*8dd0*/  CS2R R30, SRZ ;  /* 0x00000000001e7805 */ /* 0x000fe2000001ff00 */
[----:B------:R-:W-:Y:S01]  /*8de0*/  IMAD.IADD R25, R25, 0x1, R2 ;  /* 0x0000000119197824 */ /* 0x000fe200078e0202 */
[----:B------:R-:W-:Y:S01]  /*8df0*/  CS2R R32, SRZ ;  /* 0x0000000000207805 */ /* 0x000fe2000001ff00 */
[----:B------:R-:W-:Y:S01]  /*8e00*/  IMAD R2, R0, c[0x0][0x1c0], RZ ;  /* 0x0000700000027a24 */ /* 0x000fe200078e02ff */
[----:B------:R-:W-:Y:S01]  /*8e10*/  IADD3 R148, R5, 0x7, R148 ;  /* 0x0000000705947810 */ /* 0x000fe20007ffe094 */
[----:B0-----:R-:W-:Y:S01]  /*8e20*/  IMAD R21, R6, -0x20, R21 ;  /* 0xffffffe006157824 */ /* 0x001fe200078e0215 */
[----:B------:R-:W-:Y:S01]  /*8e30*/  CS2R R34, SRZ ;  /* 0x0000000000227805 */ /* 0x000fe2000001ff00 */
[----:B------:R-:W-:Y:S01]  /*8e40*/  IMAD.MOV.U32 R0, RZ, RZ, RZ ;  /* 0x000000ffff007224 */ /* 0x000fe200078e00ff */
[----:B------:R-:W-:Y:S01]  /*8e50*/  CS2R R36, SRZ ;  /* 0x0000000000247805 */ /* 0x000fe2000001ff00 */
        /* <DEDUP_REMOVED lines=18> */
.L_x_15003:
        /* <DEDUP_REMOVED lines=21> */
[----:B-----5:R0:W5:Y:S01]  /*90d0*/  LDG.E.CONSTANT R60, [R80.64] ;  /* 0x0000000a503c7981 */ /* 0x020162000c1e9900 */
        /* <DEDUP_REMOVED lines=130> */
.L_x_14972:
[----:B--2---:R-:W-:Y:S05]  /*9900*/  BSYNC B1 ;  /* 0x0000000000017941 */ /* 0x004fea0003800000 */
.L_x_14971:
        /* <DEDUP_REMOVED lines=54> */
.L_x_14974:
[----:B------:R-:W-:Y:S05]  /*9c70*/  BSYNC B1 ;  /* 0x0000000000017941 */ /* 0x000fea0003800000 */
.L_x_14973:
        /* <DEDUP_REMOVED lines=59> */
.L_x_14976:
[----:B------:R-:W-:Y:S05]  /*a030*/  BSYNC B1 ;  /* 0x0000000000017941 */ /* 0x000fea0003800000 */
.L_x_14975:
[----:B-----5:R-:W-:Y:S01]  /*a040*/  HFMA2.BF16_V2 R16, R11, R16, -RZ.H0_H0 ;  /* 0x000000100b107231 */ /* 0x020fe200003400ff */
[----:B------:R-:W-:Y:S01]  /*a050*/  FADD.FTZ R103, R10, R103 ;  /* 0x000000670a677221 */ /* 0x000fe20000010000 */
[----:B------:R-:W-:Y:S01]  /*a060*/  HFMA2.BF16_V2 R18, R15, R18, -RZ.H0_H0 ;  /* 0x000000120f127231 */ /* 0x000fe200003400ff */
[----:B------:R-:W-:Y:S01]  /*a070*/  FADD.FTZ R14, R14, R101 ;  /* 0x000000650e0e7221 */ /* 0x000fe20000010000 */
[----:B------:R-:W-:Y:S01]  /*a080*/  HFMA2.BF16_V2 R46, R17, R46, -RZ.H0_H0 ;  /* 0x0000002e112e7231 */ /* 0x000fe200003400ff */
[----:B0-----:R-:W-:Y:S01]  /*a090*/  PRMT R4, RZ, 0x5410, R16 ;  /* 0x00005410ff047816 */ /* 0x001fe20000000010 */
[----:B------:R-:W-:Y:S01]  /*a0a0*/  HFMA2.BF16_V2 R100, R19, R100, -RZ.H0_H0 ;  /* 0x0000006413647231 */ /* 0x000fe200003400ff */
[----:B------:R-:W-:Y:S02]  /*a0b0*/  PRMT R5, RZ, 0x5410, R18 ;  /* 0x00005410ff057816 */ /* 0x000fe40000000012 */
[----:B------:R-:W-:Y:S01]  /*a0c0*/  LEA.HI.X R7, R12, c[0x0][0x18c], R111, 0x1, P2 ;  /* 0x000063000c077a11 */ /* 0x000fe200010f0c6f */
[----:B------:R-:W-:Y:S01]  /*a0d0*/  BSSY B1, `(.L_x_14977) ;  /* 0x0000031000017945 */ /* 0x000fe20003800000 */
        /* <DEDUP_REMOVED lines=48> */
.L_x_14978:
[----:B------:R-:W-:Y:S05]  /*a3e0*/  BSYNC B1 ;  /* 0x0000000000017941 */ /* 0x000fea0003800000 */
.L_x_14977:
[----:B-----5:R-:W-:Y:S01]  /*a3f0*/  HFMA2.BF16_V2 R12, R15, R12, -RZ.H0_H0 ;  /* 0x0000000c0f0c7231 */ /* 0x020fe200003400ff */
[----:B------:R-:W-:Y:S01]  /*a400*/  FADD.FTZ R5, R4, R5 ;  /* 0x0000000504057221 */ /* 0x000fe20000010000 */
[----:B------:R-:W-:Y:S01]  /*a410*/  HFMA2.BF16_V2 R10, R11, R10, -RZ.H0_H0 ;  /* 0x0000000a0b0a7231 */ /* 0x000fe200003400ff */
[----:B------:R-:W-:Y:S01]  /*a420*/  FADD.FTZ R37, R14, R37 ;  /* 0x000000250e257221 */ /* 0x000fe20000010000 */
[----:B------:R-:W-:Y:S01]  /*a430*/  HFMA2.BF16_V2 R16, R17, R16, -RZ.H0_H0 ;  /* 0x0000001011107231 */ /* 0x000fe200003400ff */
[--C-:B0-----:R-:W-:Y:S01]  /*a440*/  PRMT R8, RZ, 0x5410, R12.reuse ;  /* 0x00005410ff087816 */ /* 0x101fe2000000000c */
[----:B------:R0:W5:Y:S01]  /*a450*/  LDG.E.CONSTANT R14, [R6.64+0xc] ;  /* 0x00000c0a060e7981 */ /* 0x000162000c1e9900 */
        /* <DEDUP_REMOVED lines=46> */
.L_x_14980:
[----:B------:R-:W-:Y:S05]  /*a740*/  BSYNC B1 ;  /* 0x0000000000017941 */ /* 0x000fea0003800000 */
.L_x_14979:
        /* <DEDUP_REMOVED lines=54> */
.L_x_14982:
[----:B------:R-:W-:Y:S05]  /*aab0*/  BSYNC B1 ;  /* 0x0000000000017941 */ /* 0x000fea0003800000 */
.L_x_14981:
        /* <DEDUP_REMOVED lines=49> */
.L_x_14984:
[----:B------:R-:W-:Y:S05]  /*add0*/  BSYNC B1 ;  /* 0x0000000000017941 */ /* 0x000fea0003800000 */
.L_x_14983:
        /* <DEDUP_REMOVED lines=54> */
.L_x_14986:
[----:B------:R-:W-:Y:S05]  /*b140*/  BSYNC B1 ;  /* 0x0000000000017941 */ /* 0x000fea0003800000 */
.L_x_14985:
        /* <DEDUP_REMOVED lines=53> */
.L_x_14988:
[----:B------:R-:W-:Y:S05]  /*b4a0*/  BSYNC B1 ;  /* 0x0000000000017941 */ /* 0x000fea0003800000 */
.L_x_14987:
        /* <DEDUP_REMOVED lines=51> */
.L_x_14990:
[----:B------:R-:W-:Y:S05]  /*b7e0*/  BSYNC B1 ;  /* 0x0000000000017941 */ /* 0x000fea0003800000 */
.L_x_14989:
        /* <DEDUP_REMOVED lines=49> */
.L_x_14992:
[----:B------:R-:W-:Y:S05]  /*bb00*/  BSYNC B1 ;  /* 0x0000000000017941 */ /* 0x000fea0003800000 */
.L_x_14991:
        /* <DEDUP_REMOVED lines=58> */
.L_x_14994:
[----:B------:R-:W-:Y:S05]  /*beb0*/  BSYNC B1 ;  /* 0x0000000000017941 */ /* 0x000fea0003800000 */
.L_x_14993:
        /* <DEDUP_REMOVED lines=49> */
.L_x_14996:
[----:B------:R-:W-:Y:S05]  /*c1d0*/  BSYNC B1 ;  /* 0x0000000000017941 */ /* 0x000fea0003800000 */
.L_x_14995:
        /* <DEDUP_REMOVED lines=51> */
.L_x_14998:
[----:B------:R-:W-:Y:S05]  /*c510*/  BSYNC B1 ;  /* 0x0000000000017941 */ /* 0x000fea0003800000 */
.L_x_14997:
        /* <DEDUP_REMOVED lines=49> */
.L_x_15000:
[----:B------:R-:W-:Y:S05]  /*c830*/  BSYNC B1 ;  /* 0x0000000000017941 */ /* 0x000fea0003800000 */
.L_x_14999:
        /* <DEDUP_REMOVED lines=62> */
.L_x_15002:
[----:B------:R-:W-:Y:S05]  /*cc20*/  BSYNC B1 ;  /* 0x0000000000017941 */ /* 0x000fea0003800000 */
.L_x_15001:
        /* <DEDUP_REMOVED lines=29> */
.L_x_14970:
[----:B------:R-:W-:Y:S05]  /*ce00*/  BSYNC B0 ;  /* 0x0000000000007941 */ /* 0x000fea0003800000 */
.L_x_14968:
[----:B------:R-:W0:Y:S01]  /*ce10*/  SHFL.BFLY PT, R3, R38, 0x1, 0x1f ;  /* 0x0c201f0026037f89 */ /* 0x000e2200000e0000 */
[----:B------:R-:W-:Y:S03]  /*ce20*/  BSSY B0, `(.L_x_15004) ;  /* 0x000003f000007945 */ /* 0x000fe60003800000 */
[----:B------:R-:W1:Y:S04]  /*ce30*/  SHFL.BFLY PT, R5, R36, 0x1, 0x1f ;  /* 0x0c201f0024057f89 */ /* 0x000e6800000e0000 */
[----:B------:R-:W2:Y:S04]  /*ce40*/  SHFL.BFLY PT, R2, R37, 0x1, 0x1f ;  /* 0x0c201f0025027f89 */ /* 0x000ea800000e0000 */
[----:B------:R-:W3:Y:S04]  /*ce50*/  SHFL.BFLY PT, R4, R35, 0x1, 0x1f ;  /* 0x0c201f0023047f89 */ /* 0x000ee800000e0000 */
        /* <DEDUP_REMOVED lines=8> */
[----:B------:R-:W-:Y:S01]  /*cee0*/  LOP3.LUT R2, R141, 0x1, RZ, 0xc0, !PT ;  /* 0x000000018d027812 */ /* 0x000fe200078ec0ff */
[----:B---3--:R-:W-:Y:S02]  /*cef0*/  FADD.FTZ R35, R4, R35 ;  /* 0x0000002304237221 */ /* 0x008fe40000010000 */
[----:B------:R-:W3:Y:S01]  /*cf00*/  SHFL.BFLY PT, R11, R30, 0x1, 0x1f ;  /* 0x0c201f001e0b7f89 */ /* 0x000ee200000e0000 */
[----:B------:R-:W-:Y:S02]  /*cf10*/  ISETP.NE.AND P2, PT, R2, RZ, PT ;  /* 0x000000ff0200720c */ /* 0x000fe40003f45270 */
[----:B------:R-:W-:Y:S01]  /*cf20*/  LOP3.LUT R4, R71, 0xffffffc0, RZ, 0xc0, !PT ;  /* 0xffffffc047047812 */ /* 0x000fe200078ec0ff */
[----:B------:R-:W3:Y:S01]  /*cf30*/  SHFL.BFLY PT, R13, R28, 0x1, 0x1f ;  /* 0x0c201f001c0d7f89 */ /* 0x000ee200000e0000 */
[----:B----4-:R-:W-:Y:S01]  /*cf40*/  FADD.FTZ R43, R10, R29 ;  /* 0x0000001d0a2b7221 */ /* 0x010fe20000010000 */
[----:B------:R-:W-:Y:S01]  /*cf50*/  LEA.HI R29, R141, R141, RZ, 0x1 ;  /* 0x0000008d8d1d7211 */ /* 0x000fe200078f08ff */
[----:B------:R-:W-:Y:S01]  /*cf60*/  FADD.FTZ R39, R6, R33 ;  /* 0x0000002106277221 */ /* 0x000fe20000010000 */
[----:B------:R-:W4:Y:S01]  /*cf70*/  SHFL.BFLY PT, R12, R27, 0x1, 0x1f ;  /* 0x0c201f001b0c7f89 */ /* 0x000f2200000e0000 */
[----:B------:R-:W-:-:S02]  /*cf80*/  ISETP.NE.OR P5, PT, R4, 0x40, P2 ;  /* 0x000000400400780c */ /* 0x000fc400017a5670 */
[----:B------:R-:W-:Y:S01]  /*cf90*/  SHF.R.S32.HI R29, RZ, 0x1, R29 ;  /* 0x00000001ff1d7819 */ /* 0x000fe2000001141d */
[----:B------:R-:W4:Y:S01]  /*cfa0*/  SHFL.BFLY PT, R3, R26, 0x1, 0x1f ;  /* 0x0c201f001a037f89 */ /* 0x000f2200000e0000 */
[----:B------:R-:W-:Y:S01]  /*cfb0*/  IADD3 R2, R71, 0x1f, RZ ;  /* 0x0000001f47027810 */ /* 0x000fe20007ffe0ff */
[----:B0-----:R-:W-:Y:S01]  /*cfc0*/  FADD.FTZ R34, R7, R34 ;  /* 0x0000002207227221 */ /* 0x001fe20000010000 */
[----:B------:R-:W-:Y:S01]  /*cfd0*/  LOP3.LUT R6, R71, 0xffffffe0, RZ, 0xc0, !PT ;  /* 0xffffffe047067812 */ /* 0x000fe200078ec0ff */
[----:B------:R-:W0:Y:S01]  /*cfe0*/  SHFL.BFLY PT, R5, R24, 0x1, 0x1f ;  /* 0x0c201f0018057f89 */ /* 0x000e2200000e0000 */
[----:B-1----:R-:W-:Y:S01]  /*cff0*/  FADD.FTZ R40, R9, R32 ;  /* 0x0000002009287221 */ /* 0x002fe20000010000 */
[----:B------:R-:W-:Y:S01]  /*d000*/  ISETP.GT.U32.AND P3, PT, R2, 0x3e, PT ;  /* 0x0000003e0200780c */ /* 0x000fe20003f64070 */
[----:B------:R-:W-:Y:S01]  /*d010*/  IMAD R142, R142, 0x100, R29 ;  /* 0x000001008e8e7824 */ /* 0x000fe200078e021d */
[----:B------:R-:W1:Y:S01]  /*d020*/  SHFL.BFLY PT, R15, R22, 0x1, 0x1f ;  /* 0x0c201f00160f7f89 */ /* 0x000e6200000e0000 */
[----:B--2---:R-:W-:Y:S01]  /*d030*/  FADD.FTZ R41, R8, R31 ;  /* 0x0000001f08297221 */ /* 0x004fe20000010000 */
[----:B------:R-:W-:-:S02]  /*d040*/  ISETP.NE.OR P4, PT, R6, 0x20, P2 ;  /* 0x000000200600780c */ /* 0x000fc40001785670 */
[----:B------:R-:W2:Y:S01]  /*d050*/  SHFL.BFLY PT, R17, R0, 0x1, 0x1f ;  /* 0x0c201f0000117f89 */ /* 0x000ea200000e0000 */
[----:B---3--:R-:W-:Y:S01]  /*d060*/  FADD.FTZ R42, R11, R30 ;  /* 0x0000001e0b2a7221 */ /* 0x008fe20000010000 */
[----:B------:R-:W-:Y:S02]  /*d070*/  ISETP.GT.OR P0, PT, R71, 0x3f, P2 ;  /* 0x0000003f4700780c */ /* 0x000fe40001704670 */
[----:B------:R-:W-:Y:S01]  /*d080*/  BAR.SYNC.DEFER_BLOCKING 0x0 ;  /* 0x0000000000007b1d */ /* 0x000fe20000010000 */
[----:B------:R-:W-:Y:S01]  /*d090*/  FADD.FTZ R44, R13, R28 ;  /* 0x0000001c0d2c7221 */ /* 0x000fe20000010000 */
[----:B------:R-:W-:Y:S01]  /*d0a0*/  ISETP.GT.OR P1, PT, R71, 0x1f, P2 ;  /* 0x0000001f4700780c */ /* 0x000fe20001724670 */
[----:B----4-:R-:W-:Y:S02]  /*d0b0*/  FADD.FTZ R45, R12, R27 ;  /* 0x0000001b0c2d7221 */ /* 0x010fe40000010000 */
[----:B------:R-:W-:Y:S02]  /*d0c0*/  FADD.FTZ R46, R3, R26 ;  /* 0x0000001a032e7221 */ /* 0x000fe40000010000 */
[----:B0-----:R-:W-:-:S02]  /*d0d0*/  FADD.FTZ R47, R5, R24 ;  /* 0x00000018052f7221 */ /* 0x001fc40000010000 */
[----:B-1----:R-:W-:Y:S02]  /*d0e0*/  FADD.FTZ R48, R15, R22 ;  /* 0x000000160f307221 */ /* 0x002fe40000010000 */
        /* <DEDUP_REMOVED lines=18> */
.L_x_15005:
[----:B------:R-:W-:Y:S05]  /*d210*/  BSYNC B0 ;  /* 0x0000000000007941 */ /* 0x000fea0003800000 */
.L_x_15004:
        /* <DEDUP_REMOVED lines=35> */
.L_x_15007:
[----:B------:R-:W-:Y:S05]  /*d450*/  BSYNC B0 ;  /* 0x0000000000007941 */ /* 0x000fea0003800000 */
.L_x_15006:
        /* <DEDUP_REMOVED lines=19> */
.L_x_15009:
[----:B------:R-:W-:Y:S05]  /*d590*/  BSYNC B0 ;  /* 0x0000000000007941 */ /* 0x000fea0003800000 */
.L_x_15008:
        /* <DEDUP_REMOVED lines=36> */
.L_x_15011:
[----:B------:R-:W-:Y:S05]  /*d7e0*/  BSYNC B0 ;  /* 0x0000000000007941 */ /* 0x000fea0003800000 */
.L_x_15010:
        /* <DEDUP_REMOVED lines=22> */
[----:B------:R-:W-:Y:S02]  /*d950*/  IADD3 R6, R29, 0x20, RZ ;  /* 0x000000201d067810 */ /* 0x000fe40007ffe0ff */
[----:B------:R-:W-:Y:S02]  /*d960*/  LEA.HI.X.SX32 R8, R0, UR7, 0x1, P1 ;  /* 0x0000000700087c11 */ /* 0x000fe400088f0eff */
[----:B------:R-:W-:-:S02]  /*d970*/  LEA R4, P1, R5, c[0x0][0x170], 0x1 ;  /* 0x00005c0005047a11 */ /* 0x000fc400078208ff */
[C---:B------:R-:W-:Y:S02]  /*d980*/  LEA.HI.X.SX32 R10, R29.reuse, UR7, 0x1, P0 ;  /* 0x000000071d0a7c11 */ /* 0x040fe400080f0eff */
[----:B------:R-:W-:Y:S02]  /*d990*/  IADD3 R0, R29, 0x30, RZ ;  /* 0x000000301d007810 */ /* 0x000fe40007ffe0ff */
[----:B------:R-:W-:Y:S02]  /*d9a0*/  LEA R2, P0, R3, c[0x0][0x170], 0x1 ;  /* 0x00005c0003027a11 */ /* 0x000fe400078008ff */
[----:B------:R-:W-:Y:S02]  /*d9b0*/  IADD3 R7, P2, R6, UR4, RZ ;  /* 0x0000000406077c10 */ /* 0x000fe4000ff5e0ff */
[----:B------:R-:W-:Y:S02]  /*d9c0*/  LEA.HI.X R5, R5, c[0x0][0x174], R8, 0x1, P1 ;  /* 0x00005d0005057a11 */ /* 0x000fe400008f0c08 */
[----:B------:R-:W-:-:S02]  /*d9d0*/  IADD3 R9, P1, R0, UR4, RZ ;  /* 0x0000000400097c10 */ /* 0x000fc4000ff3e0ff */
[----:B------:R-:W-:Y:S02]  /*d9e0*/  LEA.HI.X R3, R3, c[0x0][0x174], R10, 0x1, P0 ;  /* 0x00005d0003037a11 */ /* 0x000fe400000f0c0a */
[----:B------:R-:W-:Y:S02]  /*d9f0*/  LEA.HI.X.SX32 R14, R6, UR7, 0x1, P2 ;  /* 0x00000007060e7c11 */ /* 0x000fe400090f0eff */
[----:B------:R-:W-:Y:S02]  /*da00*/  LEA R6, P0, R7, c[0x0][0x170], 0x1 ;  /* 0x00005c0007067a11 */ /* 0x000fe400078008ff */
[----:B------:R-:W-:Y:S02]  /*da10*/  IADD3 R10, R29, 0x40, RZ ;  /* 0x000000401d0a7810 */ /* 0x000fe40007ffe0ff */
[----:B------:R-:W-:Y:S02]  /*da20*/  LEA.HI.X.SX32 R12, R0, UR7, 0x1, P1 ;  /* 0x00000007000c7c11 */ /* 0x000fe400088f0eff */
[----:B------:R-:W-:-:S02]  /*da30*/  LEA R8, P1, R9, c[0x0][0x170], 0x1 ;  /* 0x00005c0009087a11 */ /* 0x000fc400078208ff */
[----:B------:R-:W-:Y:S02]  /*da40*/  LEA.HI.X R7, R7, c[0x0][0x174], R14, 0x1, P0 ;  /* 0x00005d0007077a11 */ /* 0x000fe400000f0c0e */
[----:B------:R-:W-:Y:S02]  /*da50*/  IADD3 R0, R29, 0x50, RZ ;  /* 0x000000501d007810 */ /* 0x000fe40007ffe0ff */
[----:B------:R-:W-:Y:S02]  /*da60*/  IADD3 R11, P0, R10, UR4, RZ ;  /* 0x000000040a0b7c10 */ /* 0x000fe4000ff1e0ff */
[----:B------:R-:W-:Y:S02]  /*da70*/  LEA.HI.X R9, R9, c[0x0][0x174], R12, 0x1, P1 ;  /* 0x00005d0009097a11 */ /* 0x000fe400008f0c0c */
[----:B------:R-:W-:Y:S02]  /*da80*/  IADD3 R13, P1, R0, UR4, RZ ;  /* 0x00000004000d7c10 */ /* 0x000fe4000ff3e0ff */
[----:B------:R-:W-:-:S02]  /*da90*/  LEA.HI.X.SX32 R16, R10, UR7, 0x1, P0 ;  /* 0x000000070a107c11 */ /* 0x000fc400080f0eff */
[----:B------:R-:W-:Y:S02]  /*daa0*/  LEA R10, P0, R11, c[0x0][0x170], 0x1 ;  /* 0x00005c000b0a7a11 */ /* 0x000fe400078008ff */
[C---:B------:R-:W-:Y:S02]  /*dab0*/  IADD3 R14, R29.reuse, 0x60, RZ ;  /* 0x000000601d0e7810 */ /* 0x040fe40007ffe0ff */
[----:B------:R-:W-:Y:S02]  /*dac0*/  IADD3 R15, R29, 0x70, RZ ;  /* 0x000000701d0f7810 */ /* 0x000fe40007ffe0ff */
[----:B------:R-:W-:Y:S02]  /*dad0*/  LEA.HI.X.SX32 R0, R0, UR7, 0x1, P1 ;  /* 0x0000000700007c11 */ /* 0x000fe400088f0eff */
[----:B------:R-:W-:Y:S02]  /*dae0*/  LEA R12, P1, R13, c[0x0][0x170], 0x1 ;  /* 0x00005c000d0c7a11 */ /* 0x000fe400078208ff */
[----:B------:R-:W-:-:S02]  /*daf0*/  LEA.HI.X R11, R11, c[0x0][0x174], R16, 0x1, P0 ;  /* 0x00005d000b0b7a11 */ /* 0x000fc400000f0c10 */
[C---:B------:R-:W-:Y:S02]  /*db00*/  IADD3 R20, P0, R14.reuse, UR4, RZ ;  /* 0x000000040e147c10 */ /* 0x040fe4000ff1e0ff */
[----:B------:R-:W-:Y:S02]  /*db10*/  IADD3 R17, P2, R15, UR4, RZ ;  /* 0x000000040f117c10 */ /* 0x000fe4000ff5e0ff */
[----:B------:R-:W-:Y:S02]  /*db20*/  LEA.HI.X R13, R13, c[0x0][0x174], R0, 0x1, P1 ;  /* 0x00005d000d0d7a11 */ /* 0x000fe400008f0c00 */
[----:B------:R-:W-:Y:S02]  /*db30*/  IADD3 R0, R29, 0x80, RZ ;  /* 0x000000801d007810 */ /* 0x000fe40007ffe0ff */
        /* <DEDUP_REMOVED lines=33> */
[C---:B------:R-:W-:Y:S02]  /*dd50*/  IADD3 R50, P0, R0.reuse, UR4, RZ ;  /* 0x0000000400327c10 */ /* 0x040fe4000ff1e0ff */
[C---:B------:R-:W-:Y:S02]  /*dd60*/  IADD3 R33, P2, R29.reuse, UR4, RZ ;  /* 0x000000041d217c10 */ /* 0x040fe4000ff5e0ff */
[----:B------:R-:W-:Y:S02]  /*dd70*/  LEA.HI.X.SX32 R51, R0, UR7, 0x1, P0 ;  /* 0x0000000700337c11 */ /* 0x000fe400080f0eff */
[----:B------:R-:W-:Y:S02]  /*dd80*/  LEA.HI.X.SX32 R0, R29, UR7, 0x1, P2 ;  /* 0x000000071d007c11 */ /* 0x000fe400090f0eff */
[----:B------:R-:W-:-:S02]  /*dd90*/  LEA R32, P2, R33, c[0x0][0x170], 0x1 ;  /* 0x00005c0021207a11 */ /* 0x000fc400078408ff */
[----:B01----:R-:W-:Y:S02]  /*dda0*/  F2FP.BF16.PACK_AB R37, R37, R38 ;  /* 0x000000262525723e */ /* 0x003fe400000010ff */
[--C-:B------:R-:W-:Y:S02]  /*ddb0*/  LEA.HI.X R33, R33, c[0x0][0x174], R0.reuse, 0x1, P2 ;  /* 0x00005d0021217a11 */ /* 0x100fe400010f0c00 */
[----:B------:R-:W-:Y:S01]  /*ddc0*/  F2FP.BF16.PACK_AB R35, R35, R36 ;  /* 0x000000242323723e */ /* 0x000fe200000010ff */
[----:B------:R0:W-:Y:S01]  /*ddd0*/  STG.E.U16 [R2.64], R37 ;  /* 0x0000002502007986 */ /* 0x0001e2000c10150a */
[----:B------:R-:W-:Y:S02]  /*dde0*/  PRMT R0, R37, 0x7632, R0 ;  /* 0x0000763225007816 */ /* 0x000fe40000000000 */
[----:B------:R-:W-:Y:S02]  /*ddf0*/  F2FP.BF16.PACK_AB R34, R39, R34 ;  /* 0x000000222722723e */ /* 0x000fe400000010ff */
[----:B------:R-:W-:Y:S01]  /*de00*/  F2FP.BF16.PACK_AB R40, R41, R40 ;  /* 0x000000282928723e */ /* 0x000fe200000010ff */
[----:B------:R1:W-:Y:S01]  /*de10*/  STG.E.U16 [R4.64], R0 ;  /* 0x0000000004007986 */ /* 0x0003e2000c10150a */
[----:B------:R-:W-:-:S02]  /*de20*/  IADD3 R31, P1, R28, UR4, RZ ;  /* 0x000000041c1f7c10 */ /* 0x000fc4000ff3e0ff */
[----:B------:R-:W-:Y:S01]  /*de30*/  F2FP.BF16.PACK_AB R42, R43, R42 ;  /* 0x0000002a2b2a723e */ /* 0x000fe200000010ff */
[----:B------:R-:W-:Y:S01]  /*de40*/  STG.E.U16 [R6.64], R35 ;  /* 0x0000002306007986 */ /* 0x000fe2000c10150a */
[----:B------:R-:W-:Y:S02]  /*de50*/  F2FP.BF16.PACK_AB R44, R45, R44 ;  /* 0x0000002c2d2c723e */ /* 0x000fe400000010ff */
[----:B0-----:R-:W-:Y:S02]  /*de60*/  PRMT R3, R35, 0x7632, R3 ;  /* 0x0000763223037816 */ /* 0x001fe40000000003 */
[----:B------:R-:W-:Y:S02]  /*de70*/  LEA.HI.X.SX32 R38, R28, UR7, 0x1, P1 ;  /* 0x000000071c267c11 */ /* 0x000fe400088f0eff */
[----:B------:R-:W-:Y:S01]  /*de80*/  LEA R28, P0, R50, c[0x0][0x170], 0x1 ;  /* 0x00005c00321c7a11 */ /* 0x000fe200078008ff */
[----:B------:R-:W-:Y:S01]  /*de90*/  STG.E.U16 [R8.64], R3 ;  /* 0x0000000308007986 */ /* 0x000fe2000c10150a */
[----:B-1----:R-:W-:-:S02]  /*dea0*/  PRMT R5, R34, 0x7632, R5 ;  /* 0x0000763222057816 */ /* 0x002fc40000000005 */
[----:B------:R-:W-:Y:S01]  /*deb0*/  PRMT R0, R40, 0x7632, R0 ;  /* 0x0000763228007816 */ /* 0x000fe20000000000 */
[----:B------:R-:W-:Y:S01]  /*dec0*/  STG.E.U16 [R10.64], R34 ;  /* 0x000000220a007986 */ /* 0x000fe2000c10150a */
[----:B------:R-:W-:Y:S02]  /*ded0*/  PRMT R2, R42, 0x7632, R2 ;  /* 0x000076322a027816 */ /* 0x000fe40000000002 */
[----:B------:R-:W-:Y:S01]  /*dee0*/  F2FP.BF16.PACK_AB R46, R47, R46 ;  /* 0x0000002e2f2e723e */ /* 0x000fe200000010ff */
[----:B------:R0:W-:Y:S01]  /*def0*/  STG.E.U16 [R12.64], R5 ;  /* 0x000000050c007986 */ /* 0x0001e2000c10150a */
[----:B------:R-:W-:Y:S02]  /*df00*/  LEA R30, P1, R31, c[0x0][0x170], 0x1 ;  /* 0x00005c001f1e7a11 */ /* 0x000fe400078208ff */
[----:B------:R-:W-:Y:S01]  /*df10*/  F2FP.BF16.PACK_AB R48, R49, R48 ;  /* 0x000000303130723e */ /* 0x000fe200000010ff */
[----:B------:R1:W-:Y:S01]  /*df20*/  STG.E.U16 [R14.64], R40 ;  /* 0x000000280e007986 */ /* 0x0003e2000c10150a */
[----:B------:R-:W-:-:S02]  /*df30*/  LEA.HI.X R29, R50, c[0x0][0x174], R51, 0x1, P0 ;  /* 0x00005d00321d7a11 */ /* 0x000fc400000f0c33 */
[----:B------:R-:W-:Y:S01]  /*df40*/  LEA.HI.X R31, R31, c[0x0][0x174], R38, 0x1, P1 ;  /* 0x00005d001f1f7a11 */ /* 0x000fe200008f0c26 */
[----:B------:R2:W-:Y:S01]  /*df50*/  STG.E.U16 [R16.64], R0 ;  /* 0x0000000010007986 */ /* 0x0005e2000c10150a */
[----:B0-----:R-:W-:-:S03]  /*df60*/  PRMT R12, R44, 0x7632, R12 ;  /* 0x000076322c0c7816 */ /* 0x001fc6000000000c */
[----:B------:R-:W-:Y:S01]  /*df70*/  STG.E.U16 [R18.64], R42 ;  /* 0x0000002a12007986 */ /* 0x000fe2000c10150a */
[----:B-1----:R-:W-:-:S03]  /*df80*/  PRMT R14, R46, 0x7632, R14 ;  /* 0x000076322e0e7816 */ /* 0x002fc6000000000e */
[----:B------:R-:W-:Y:S01]  /*df90*/  STG.E.U16 [R20.64], R2 ;  /* 0x0000000214007986 */ /* 0x000fe2000c10150a */
[----:B--2---:R-:W-:-:S03]  /*dfa0*/  PRMT R16, R48, 0x7632, R16 ;  /* 0x0000763230107816 */ /* 0x004fc60000000010 */
[----:B------:R-:W-:Y:S04]  /*dfb0*/  STG.E.U16 [R22.64], R44 ;  /* 0x0000002c16007986 */ /* 0x000fe8000c10150a */
[----:B------:R-:W-:Y:S04]  /*dfc0*/  STG.E.U16 [R24.64], R12 ;  /* 0x0000000c18007986 */ /* 0x000fe8000c10150a */
[----:B------:R-:W-:Y:S04]  /*dfd0*/  STG.E.U16 [R26.64], R46 ;  /* 0x0000002e1a007986 */ /* 0x000fe8000c10150a */
[----:B------:R-:W-:Y:S04]  /*dfe0*/  STG.E.U16 [R28.64], R14 ;  /* 0x0000000e1c007986 */ /* 0x000fe8000c10150a */
[----:B------:R-:W-:Y:S04]  /*dff0*/  STG.E.U16 [R30.64], R48 ;  /* 0x000000301e007986 */ /* 0x000fe8000c10150a */
[----:B------:R-:W-:Y:S01]  /*e000*/  STG.E.U16 [R32.64], R16 ;  /* 0x0000001020007986 */ /* 0x000fe2000c10150a */
[----:B------:R-:W-:Y:S05]  /*e010*/  EXIT ;  /* 0x000000000000794d */ /* 0x000fea0003800000 */
.L_x_14935:
[----:B------:R-:W-:Y:S01]  /*e020*/  IMAD.MOV.U32 R42, RZ, RZ, R151 ;  /* 0x000000ffff2a7224 */ /* 0x000fe200078e0097 */
[----:B------:R-:W-:Y:S01]  /*e030*/  MOV R40, 0xe080 ;  /* 0x0000e08000287802 */ /* 0x000fe20000000f00 */
[----:B------:R-:W-:-:S02]  /*e040*/  IMAD.MOV.U32 R43, RZ, RZ, 0x1 ;  /* 0x00000001ff2b7424 */ /* 0x000fc400078e00ff */
[----:B------:R-:W-:Y:S02]  /*e050*/  IMAD.MOV.U32 R147, RZ, RZ, 0x1f ;  /* 0x0000001fff937424 */ /* 0x000fe400078e00ff */
[----:B------:R-:W-:Y:S02]  /*e060*/  IMAD.MOV.U32 R154, RZ, RZ, -0x1 ;  /* 0xffffffffff9a7424 */ /* 0x000fe400078e00ff */
[----:B------:R-:W-:Y:S05]  /*e070*/  CALL.REL.NOINC `($__internal_324_$__cuda_sm70_shflsync_bfly_p) ;  /* 0x0000028000007944 */ /* 0x000fea0003c00000 */
[----:B-1----:R-:W-:Y:S01]  /*e080*/  IMAD.MOV.U32 R40, RZ, RZ, R42 ;  /* 0x000000ffff287224 */ /* 0x002fe200078e002a */
[----:B0-----:R-:W-:Y:S05]  /*e090*/  BRA `(.L_x_15012) ;  /* 0xffff669000007947 */ /* 0x001fea000383ffff */
.L_x_14940:
[----:B------:R-:W-:Y:S01]  /*e0a0*/  IMAD.MOV.U32 R42, RZ, RZ, R155 ;  /* 0x000000ffff2a7224 */ /* 0x000fe200078e009b */
[----:B------:R-:W-:Y:S01]  /*e0b0*/  MOV R40, 0xe100 ;  /* 0x0000e10000287802 */ /* 0x000fe20000000f00 */
[----:B------:R-:W-:Y:S02]  /*e0c0*/  IMAD.MOV.U32 R43, RZ, RZ, 0x1 ;  /* 0x00000001ff2b7424 */ /* 0x000fe400078e00ff */
[----:B------:R-:W-:Y:S02]  /*e0d0*/  IMAD.MOV.U32 R147, RZ, RZ, 0x1f ;  /* 0x0000001fff937424 */ /* 0x000fe400078e00ff */
[----:B------:R-:W-:Y:S02]  /*e0e0*/  IMAD.MOV.U32 R154, RZ, RZ, -0x1 ;  /* 0xffffffffff9a7424 */ /* 0x000fe400078e00ff */
[----:B------:R-:W-:Y:S05]  /*e0f0*/  CALL.REL.NOINC `($__internal_324_$__cuda_sm70_shflsync_bfly_p) ;  /* 0x0000020000007944 */ /* 0x000fea0003c00000 */
[----:B-1----:R-:W-:Y:S01]  /*e100*/  IMAD.MOV.U32 R40, RZ, RZ, R42 ;  /* 0x000000ffff287224 */ /* 0x002fe200078e002a */
[----:B0-----:R-:W-:Y:S05]  /*e110*/  BRA `(.L_x_15013) ;  /* 0xffff8d6000007947 */ /* 0x001fea000383ffff */
.L_x_14944:
[----:B------:R-:W-:Y:S01]  /*e120*/  IMAD.MOV.U32 R42, RZ, RZ, R137 ;  /* 0x000000ffff2a7224 */ /* 0x000fe200078e0089 */
[----:B------:R-:W-:Y:S01]  /*e130*/  MOV R40, 0xe180 ;  /* 0x0000e18000287802 */ /* 0x000fe20000000f00 */
[----:B------:R-:W-:-:S02]  /*e140*/  IMAD.MOV.U32 R43, RZ, RZ, 0x10 ;  /* 0x00000010ff2b7424 */ /* 0x000fc400078e00ff */
[----:B------:R-:W-:Y:S02]  /*e150*/  IMAD.MOV.U32 R147, RZ, RZ, 0x1f ;  /* 0x0000001fff937424 */ /* 0x000fe400078e00ff */
[----:B------:R-:W-:Y:S02]  /*e160*/  IMAD.MOV.U32 R154, RZ, RZ, -0x1 ;  /* 0xffffffffff9a7424 */ /* 0x000fe400078e00ff */
[----:B-----5:R-:W-:Y:S05]  /*e170*/  CALL.REL.NOINC `($__internal_324_$__cuda_sm70_shflsync_bfly_p) ;  /* 0x0000018000007944 */ /* 0x020fea0003c00000 */
[----:B-1----:R-:W-:Y:S01]  /*e180*/  IMAD.MOV.U32 R2, RZ, RZ, R42 ;  /* 0x000000ffff027224 */ /* 0x002fe200078e002a */
[----:B0-----:R-:W-:Y:S05]  /*e190*/  BRA `(.L_x_15014) ;  /* 0xffff8e4000007947 */ /* 0x001fea000383ffff */
.L_x_14945:
[----:B------:R-:W-:Y:S01]  /*e1a0*/  IMAD.MOV.U32 R42, RZ, RZ, R137 ;  /* 0x000000ffff2a7224 */ /* 0x000fe200078e0089 */
[----:B------:R-:W-:Y:S01]  /*e1b0*/  MOV R40, 0xe200 ;  /* 0x0000e20000287802 */ /* 0x000fe20000000f00 */
[----:B------:R-:W-:Y:S02]  /*e1c0*/  IMAD.MOV.U32 R43, RZ, RZ, 0x8 ;  /* 0x00000008ff2b7424 */ /* 0x000fe400078e00ff */
[----:B------:R-:W-:Y:S02]  /*e1d0*/  IMAD.MOV.U32 R147, RZ, RZ, 0x1f ;  /* 0x0000001fff937424 */ /* 0x000fe400078e00ff */
[----:B------:R-:W-:Y:S02]  /*e1e0*/  IMAD.MOV.U32 R154, RZ, RZ, -0x1 ;  /* 0xffffffffff9a7424 */ /* 0x000fe400078e00ff */
[----:B-----5:R-:W-:Y:S05]  /*e1f0*/  CALL.REL.NOINC `($__internal_324_$__cuda_sm70_shflsync_bfly_p) ;  /* 0x0000010000007944 */ /* 0x020fea0003c00000 */
[----:B-1----:R-:W-:Y:S01]  /*e200*/  FMNMX.FTZ R3, R137, R42, !PT ;  /* 0x0000002a89037209 */ /* 0x002fe20007810000 */
[----:B0-----:R-:W-:Y:S01]  /*e210*/  IMAD.MOV.U32 R43, RZ, RZ, 0x4 ;  /* 0x00000004ff2b7424 */ /* 0x001fe200078e00ff */
[----:B------:R-:W-:Y:S01]  /*e220*/  MOV R40, 0xe270 ;  /* 0x0000e27000287802 */ /* 0x000fe20000000f00 */
[----:B------:R-:W-:-:S02]  /*e230*/  IMAD.MOV.U32 R147, RZ, RZ, 0x1f ;  /* 0x0000001fff937424 */ /* 0x000fc400078e00ff */
[----:B------:R-:W-:Y:S02]  /*e240*/  IMAD.MOV.U32 R154, RZ, RZ, -0x1 ;  /* 0xffffffffff9a7424 */ /* 0x000fe400078e00ff */
[----:B------:R-:W-:Y:S02]  /*e250*/  IMAD.MOV.U32 R42, RZ, RZ, R3 ;  /* 0x000000ffff2a7224 */ /* 0x000fe400078e0003 */
[----:B------:R-:W-:Y:S05]  /*e260*/  CALL.REL.NOINC `($__internal_324_$__cuda_sm70_shflsync_bfly_p) ;  /* 0x0000009000007944 */ /* 0x000fea0003c00000 */
[----:B-1----:R-:W-:Y:S01]  /*e270*/  FMNMX.FTZ R3, R3, R42, !PT ;  /* 0x0000002a03037209 */ /* 0x002fe20007810000 */
[----:B0-----:R-:W-:Y:S01]  /*e280*/  IMAD.MOV.U32 R43, RZ, RZ, 0x2 ;  /* 0x00000002ff2b7424 */ /* 0x001fe200078e00ff */
[----:B------:R-:W-:Y:S01]  /*e290*/  MOV R40, 0xe2e0 ;  /* 0x0000e2e000287802 */ /* 0x000fe20000000f00 */
[----:B------:R-:W-:Y:S02]  /*e2a0*/  IMAD.MOV.U32 R147, RZ, RZ, 0x1f ;  /* 0x0000001fff937424 */ /* 0x000fe400078e00ff */
[----:B------:R-:W-:Y:S02]  /*e2b0*/  IMAD.MOV.U32 R154, RZ, RZ, -0x1 ;  /* 0xffffffffff9a7424 */ /* 0x000fe400078e00ff */
[----:B------:R-:W-:Y:S02]  /*e2c0*/  IMAD.MOV.U32 R42, RZ, RZ, R3 ;  /* 0x000000ffff2a7224 */ /* 0x000fe400078e0003 */
[----:B------:R-:W-:Y:S05]  /*e2d0*/  CALL.REL.NOINC `($__internal_324_$__cuda_sm70_shflsync_bfly_p) ;  /* 0x0000002000007944 */ /* 0x000fea0003c00000 */
[----:B-1----:R-:W-:Y:S01]  /*e2e0*/  IMAD.MOV.U32 R4, RZ, RZ, R42 ;  /* 0x000000ffff047224 */ /* 0x002fe200078e002a */
[----:B0-----:R-:W-:Y:S05]  /*e2f0*/  BRA `(.L_x_15015) ;  /* 0xffff8d5000007947 */ /* 0x001fea000383ffff */
        .weak           $__internal_324_$__cuda_sm70_shflsync_bfly_p
        .type           $__internal_324_$__cuda_sm70_shflsync_bfly_p,@function
        .size           $__internal_324_$__cuda_sm70_shflsync_bfly_p,(.L_x_24985 - $__internal_324_$__cuda_sm70_shflsync_bfly_p)
$__internal_324_$__cuda_sm70_shflsync_bfly_p:
[----:B------:R-:W-:Y:S01]  /*e300*/  IMAD.MOV.U32 R41, RZ, RZ, 0x0 ;  /* 0x00000000ff297424 */ /* 0x000fe200078e00ff */
[----:B------:R-:W-:Y:S04]  /*e310*/  WARPSYNC R154 ;  /* 0x0000009a00007348 */ /* 0x000fe80003800000 */
[----:B------:R0:W1:Y:S01]  /*e320*/  SHFL.BFLY PT, R42, R42, R43, R147 ;  /* 0x0c00002b2a2a7389 */ /* 0x00006200000e0093 */
[----:B------:R-:W-:Y:S05]  /*e330*/  RET.REL.NODEC R40 `(_ZN4vllm25paged_attention_v2_kernelI13__nv_bfloat16S1_Li256ELi16ELi128ELNS_18Fp8KVCacheDataTypeE0ELb0ELi512EEEvPfS3_PT_PKS4_PKT0_SA_ifPKiSC_iPKfiiiSE_SE_iiiii) ;  /* 0xffff1cc028007950 */ /* 0x000fea0003c3ffff */
.L_x_15016:
        /* <DEDUP_REMOVED lines=12> */
.L_x_24985:


//--------------------- .text._ZN4vllm25paged_attention_v2_kernelI13__nv_bfloat16S1_Li192ELi16ELi128ELNS_18Fp8KVCacheDataTypeE0ELb0ELi512EEEvPfS3_PT_PKS4_PKT0_SA_ifPKiSC_iPKfiiiSE_SE_iiiii --------------------------
	.section	.text._ZN4vllm25paged_attention_v2_kernelI13__nv_bfloat16S1_Li192ELi16ELi128ELNS_18Fp8KVCacheDataTypeE0ELb0ELi512EEEvPfS3_PT_PKS4_PKT0_SA_ifPKiSC_iPKfiiiSE_SE_iiiii,"ax",@progbits
	.sectioninfo	@"SHI_REGISTERS=127"
	.align	128
        .global         _ZN4vllm25paged_attention_v2_kernelI13__nv_bfloat16S1_Li192ELi16ELi128ELNS_18Fp8KVCacheDataTypeE0ELb0ELi512EEEvPfS3_PT_PKS4_PKT0_SA_ifPKiSC_iPKfiiiSE_SE_iiiii
        .type           _ZN4vllm25paged_attention_v2_kernelI13__nv_bfloat16S1_Li192ELi16ELi128ELNS_18Fp8KVCacheDataTypeE0ELb0ELi512EEEvPfS3_PT_PKS4_PKT0_SA_ifPKiSC_iPKfiiiSE_SE_iiiii,@function
        .size           _ZN4vllm25paged_attention_v2_kernelI13__nv_bfloat16S1_Li192ELi16ELi128ELNS_18Fp8KVCacheDataTypeE0ELb0ELi512EEEvPfS3_PT_PKS4_PKT0_SA_ifPKiSC_iPKfiiiSE_SE_iiiii,(.L_x_24986 - _ZN4vllm25paged_attention_v2_kernelI13__nv_bfloat16S1_Li192ELi16ELi128ELNS_18Fp8KVCacheDataTypeE0ELb0ELi512EEEvPfS3_PT_PKS4_PKT0_SA_ifPKiSC_iPKfiiiSE_SE_iiiii)
        .other          _ZN4vllm25paged_attention_v2_kernelI13__nv_bfloat16S1_Li192ELi16ELi128ELNS_18Fp8KVCacheDataTypeE0ELb0ELi512EEEvPfS3_PT_PKS4_PKT0_SA_ifPKiSC_iPKfiiiSE_SE_iiiii,@"STO_CUDA_ENTRY STV_DEFAULT"
_ZN4vllm25paged_attention_v2_kernelI13__nv_bfloat16S1_Li192ELi16ELi128ELNS_18Fp8KVCacheDataTypeE0ELb0ELi512EEEvPfS3_PT_PKS4_PKT0_SA_ifPKiSC_iPKfiiiSE_SE_iiiii:
.text._ZN4vllm25paged_attention_v2_kernelI13__nv_bfloat16S1_Li192ELi16ELi128ELNS_18Fp8KVCacheDataTypeE0ELb0ELi512EEEvPfS3_PT_PKS4_PKT0_SA_ifPKiSC_iPKfiiiSE_SE_iiiii:
        /* <DEDUP_REMOVED lines=44> */
[----:B------:R-:W-:Y:S01]  /*02c0*/  ULEA UR4, UR6, 0x20, 0x5 ;  /* 0x0000002006047891 */ /* 0x000fe2000f8e283f */
[----:B------:R-:W0:Y:S01]  /*02d0*/  S2R R6, SR_CTAID.X ;  /* 0x0000000000067919 */ /* 0x000e220000002500 */
        /* <DEDUP_REMOVED lines=21> */
[----:B------:R-:W-:-:S04]  /*0430*/  IABS R5, R4 ;  /* 0x0000000400057213 */ /* 0x000fc80000000000 */
[----:B------:R-:W1:Y:S08]  /*0440*/  I2F.RP R0, R5 ;  /* 0x0000000500007306 */ /* 0x000e700000209400 */
[----:B-1----:R-:W1:Y:S02]  /*0450*/  MUFU.RCP R0, R0 ;  /* 0x0000000000007308 */ /* 0x002e640000001000 */
[----:B-1----:R-:W-:-:S02]  /*0460*/  IADD3 R2, R0, 0xffffffe, RZ ;  /* 0x0ffffffe00027810 */ /* 0x002fc40007ffe0ff */
[----:B0-----:R-:W-:-:S04]  /*0470*/  IABS R0, R6 ;  /* 0x0000000600007213 */ /* 0x001fc80000000000 */
        /* <DEDUP_REMOVED lines=20> */
[----:B------:R-:W-:Y:S02]  /*05c0*/  ISETP.GE.AND P2, PT, R0, RZ, PT ;  /* 0x000000ff0000720c */ /* 0x000fe40003f46270 */
[----:B------:R-:W-:-:S04]  /*05d0*/  LEA.HI R0, R54, R54, RZ, 0x1 ;  /* 0x0000003636007211 */ /* 0x000fc800078f08ff */
[----:B------:R-:W-:Y:S02]  /*05e0*/  LOP3.LUT R5, R0, 0xfffffffe, RZ, 0xc0, !PT ;  /* 0xfffffffe00057812 */ /* 0x000fe400078ec0ff */
[----:B------:R-:W-:Y:S02]  /*05f0*/  @P0 IADD3 R15, R15, 0x1, RZ ;  /* 0x000000010f0f0810 */ /* 0x000fe40007ffe0ff */
[C---:B------:R-:W-:Y:S01]  /*0600*/  ISETP.GT.AND P0, PT, R54.reuse, 0x2f, PT ;  /* 0x0000002f3600780c */ /* 0x040fe20003f04270 */
[----:B------:R-:W-:Y:S01]  /*0610*/  IMAD.IADD R106, R54, 0x1, -R5 ;  /* 0x00000001366a7824 */ /* 0x000fe200078e0a05 */
[----:B------:R-:W-:Y:S01]  /*0620*/  SHF.R.S32.HI R103, RZ, 0x1, R0 ;  /* 0x00000001ff677819 */ /* 0x000fe20000011400 */
[----:B------:R-:W-:Y:S01]  /*0630*/  @!P2 IMAD.MOV R15, RZ, RZ, -R15 ;  /* 0x000000ffff0fa224 */ /* 0x000fe200078e0a0f */
[----:B------:R-:W-:-:S09]  /*0640*/  @!P1 LOP3.LUT R15, RZ, R4, RZ, 0x33, !PT ;  /* 0x00000004ff0f9212 */ /* 0x000fd200078e33ff */
[----:B------:R-:W-:Y:S05]  /*0650*/  @P0 BRA `(.L_x_15018) ;  /* 0x0000047000000947 */ /* 0x000fea0003800000 */
[----:B------:R-:W0:Y:S01]  /*0660*/  S2R R3, SR_CTAID.Y ;  /* 0x0000000000037919 */ /* 0x000e220000002600 */
        /* <DEDUP_REMOVED lines=9> */
[----:B0-----:R-:W-:-:S05]  /*0700*/  IMAD R0, R3, c[0x0][0x1b8], RZ ;  /* 0x00006e0003007a24 */ /* 0x001fca00078e02ff */
[----:B------:R-:W-:-:S07]  /*0710*/  SHF.R.S32.HI R9, RZ, 0x1f, R0 ;  /* 0x0000001fff097819 */ /* 0x000fce0000011400 */
        /* <DEDUP_REMOVED lines=14> */
.L_x_15021:
        /* <DEDUP_REMOVED lines=13> */
.L_x_15020:
[----:B------:R-:W-:Y:S05]  /*08d0*/  BSYNC B1 ;  /* 0x0000000000017941 */ /* 0x000fea0003800000 */
.L_x_15019:
        /* <DEDUP_REMOVED lines=10> */
.L_x_15022:
        /* <DEDUP_REMOVED lines=21> */
.L_x_15018:
[----:B------:R-:W-:Y:S05]  /*0ad0*/  BSYNC B0 ;  /* 0x0000000000007941 */ /* 0x000fea0003800000 */
.L_x_15017:
[----:B------:R-:W0:Y:S01]  /*0ae0*/  S2R R105, SR_CTAID.Z ;  /* 0x0000000000697919 */ /* 0x000e220000002700 */
[----:B------:R-:W-:Y:S01]  /*0af0*/  ULDC UR8, c[0x0][0x1a8] ;  /* 0x00006a0000087ab9 */ /* 0x000fe20000000800 */
[----:B------:R-:W-:Y:S01]  /*0b00*/  BSSY B0, `(.L_x_15023) ;  /* 0x00004db000007945 */ /* 0x000fe20003800000 */
[----:B------:R-:W-:Y:S01]  /*0b10*/  UIMAD UR7, UR7, UR8, URZ ;  /* 0x00000008070772a4 */ /* 0x000fe2000f8e023f */
[----:B------:R-:W-:Y:S01]  /*0b20*/  BAR.SYNC.DEFER_BLOCKING 0x0 ;  /* 0x0000000000007b1d */ /* 0x000fe20000010000 */
[----:B------:R-:W-:-:S02]  /*0b30*/  IMAD.MOV.U32 R104, RZ, RZ, -0x800001 ;  /* 0xff7fffffff687424 */ /* 0x000fc400078e00ff */
[----:B------:R-:W-:Y:S01]  /*0b40*/  USHF.R.S32.HI UR18, URZ, 0x1f, UR7 ;  /* 0x0000001f3f127899 */ /* 0x000fe20008011407 */
[----:B0-----:R-:W-:-:S05]  /*0b50*/  IMAD R105, R105, 0x20, R108 ;  /* 0x0000002069697824 */ /* 0x001fca00078e026c */
[----:B------:R-:W-:-:S13]  /*0b60*/  ISETP.GE.AND P0, PT, R105, UR4, PT ;  /* 0x0000000469007c0c */ /* 0x000fda000bf06270 */
[----:B------:R-:W-:Y:S05]  /*0b70*/  @P0 BRA `(.L_x_15024) ;  /* 0x00004d3000000947 */ /* 0x000fea0003800000 */
[----:B------:R-:W-:Y:S01]  /*0b80*/  SHF.R.S32.HI R0, RZ, 0x1f, R103 ;  /* 0x0000001fff007819 */ /* 0x000fe20000011467 */
[C---:B------:R-:W-:Y:S01]  /*0b90*/  IMAD.SHL.U32 R102, R106.reuse, 0x4, RZ ;  /* 0x000000046a667824 */ /* 0x040fe200078e00ff */
[----:B------:R-:W-:Y:S01]  /*0ba0*/  IADD3 R7, R106, 0xa, RZ ;  /* 0x0000000a6a077810 */ /* 0x000fe20007ffe0ff */
[----:B------:R-:W-:Y:S01]  /*0bb0*/  IMAD R13, R15, c[0x0][0x1c0], RZ ;  /* 0x000070000f0d7a24 */ /* 0x000fe200078e02ff */
[----:B------:R-:W-:Y:S01]  /*0bc0*/  LEA.HI R0, R0, R103, RZ, 0x4 ;  /* 0x0000006700007211 */ /* 0x000fe200078f20ff */
[----:B------:R-:W-:Y:S01]  /*0bd0*/  IMAD.MOV.U32 R52, RZ, RZ, c[0x0][0x1bc] ;  /* 0x00006f00ff347624 */ /* 0x000fe200078e00ff */
[----:B------:R-:W-:Y:S01]  /*0be0*/  SHF.R.S32.HI R3, RZ, 0x1f, R102 ;  /* 0x0000001fff037819 */ /* 0x000fe20000011466 */
[----:B------:R-:W-:Y:S01]  /*0bf0*/  IMAD.SHL.U32 R93, R7, 0x4, RZ ;  /* 0x00000004075d7824 */ /* 0x000fe200078e00ff */
[----:B------:R-:W-:Y:S01]  /*0c00*/  LOP3.LUT R2, R0, 0xfffffff0, RZ, 0xc0, !PT ;  /* 0xfffffff000027812 */ /* 0x000fe200078ec0ff */
[----:B------:R-:W-:Y:S01]  /*0c10*/  IMAD R55, R106, 0xc0, RZ ;  /* 0x000000c06a377824 */ /* 0x000fe200078e02ff */
[----:B------:R-:W-:-:S02]  /*0c20*/  LEA.HI R4, R3, R102, RZ, 0x3 ;  /* 0x0000006603047211 */ /* 0x000fc400078f18ff */
[C---:B------:R-:W-:Y:S01]  /*0c30*/  IADD3 R0, R106.reuse, 0x2, RZ ;  /* 0x000000026a007810 */ /* 0x040fe20007ffe0ff */
[----:B------:R-:W-:Y:S01]  /*0c40*/  IMAD.IADD R103, R103, 0x1, -R2 ;  /* 0x0000000167677824 */ /* 0x000fe200078e0a02 */
[C---:B------:R-:W-:Y:S02]  /*0c50*/  IADD3 R3, R106.reuse, 0x4, RZ ;  /* 0x000000046a037810 */ /* 0x040fe40007ffe0ff */
[----:B------:R-:W-:Y:S01]  /*0c60*/  IADD3 R2, R106, 0x6, RZ ;  /* 0x000000066a027810 */ /* 0x000fe20007ffe0ff */
[----:B------:R-:W-:Y:S01]  /*0c70*/  IMAD.SHL.U32 R101, R0, 0x4, RZ ;  /* 0x0000000400657824 */ /* 0x000fe200078e00ff */
[----:B------:R-:W-:Y:S01]  /*0c80*/  LOP3.LUT R5, R4, 0xfffffff8, RZ, 0xc0, !PT ;  /* 0xfffffff804057812 */ /* 0x000fe200078ec0ff */
[----:B------:R-:W-:Y:S01]  /*0c90*/  IMAD.SHL.U32 R99, R3, 0x4, RZ ;  /* 0x0000000403637824 */ /* 0x000fe200078e00ff */
[----:B------:R-:W-:Y:S01]  /*0ca0*/  IADD3 R4, R106, 0x8, RZ ;  /* 0x000000086a047810 */ /* 0x000fe20007ffe0ff */
[----:B------:R-:W-:Y:S01]  /*0cb0*/  IMAD.SHL.U32 R97, R2, 0x4, RZ ;  /* 0x0000000402617824 */ /* 0x000fe200078e00ff */
[----:B------:R-:W-:Y:S01]  /*0cc0*/  SHF.R.S32.HI R6, RZ, 0x1f, R101 ;  /* 0x0000001fff067819 */ /* 0x000fe20000011465 */
[----:B------:R-:W-:Y:S01]  /*0cd0*/  IMAD.IADD R102, R102, 0x1, -R5 ;  /* 0x0000000166667824 */ /* 0x000fe200078e0a05 */
[----:B------:R-:W-:Y:S01]  /*0ce0*/  SHF.R.S32.HI R8, RZ, 0x1f, R99 ;  /* 0x0000001fff087819 */ /* 0x000fe20000011463 */
[----:B------:R-:W-:Y:S01]  /*0cf0*/  IMAD.SHL.U32 R95, R4, 0x4, RZ ;  /* 0x00000004045f7824 */ /* 0x000fe200078e00ff */
[----:B------:R-:W-:Y:S01]  /*0d00*/  SHF.R.S32.HI R10, RZ, 0x1f, R97 ;  /* 0x0000001fff0a7819 */ /* 0x000fe20000011461 */
[----:B------:R-:W-:Y:S01]  /*0d10*/  IMAD.SHL.U32 R114, R103, 0x8, RZ ;  /* 0x0000000867727824 */ /* 0x000fe200078e00ff */
[----:B------:R-:W-:-:S02]  /*0d20*/  LEA.HI R6, R6, R101, RZ, 0x3 ;  /* 0x0000006506067211 */ /* 0x000fc400078f18ff */
        /* <DEDUP_REMOVED lines=15> */
[----:B------:R-:W-:Y:S02]  /*0e20*/  SHF.R.S32.HI R14, RZ, 0x1f, R89 ;  /* 0x0000001fff0e7819 */ /* 0x000fe40000011459 */
[----:B------:R-:W-:Y:S02]  /*0e30*/  IADD3 R8, R106, 0x10, RZ ;  /* 0x000000106a087810 */ /* 0x000fe40007ffe0ff */
[----:B------:R-:W-:Y:S02]  /*0e40*/  LOP3.LUT R12, R12, 0xfffffff8, RZ, 0xc0, !PT ;  /* 0xfffffff80c0c7812 */ /* 0x000fe400078ec0ff */
[----:B------:R-:W-:Y:S01]  /*0e50*/  LEA.HI R10, R10, R93, RZ, 0x3 ;  /* 0x0000005d0a0a7211 */ /* 0x000fe200078f18ff */
[----:B------:R-:W-:Y:S01]  /*0e60*/  IMAD.SHL.U32 R87, R8, 0x4, RZ ;  /* 0x0000000408577824 */ /* 0x000fe200078e00ff */
[----:B------:R-:W-:Y:S01]  /*0e70*/  LEA.HI R14, R14, R89, RZ, 0x3 ;  /* 0x000000590e0e7211 */ /* 0x000fe200078f18ff */
[----:B------:R-:W-:Y:S01]  /*0e80*/  IMAD.IADD R95, R95, 0x1, -R12 ;  /* 0x000000015f5f7824 */ /* 0x000fe200078e0a0c */
[----:B------:R-:W-:-:S02]  /*0e90*/  IADD3 R11, R106, 0x12, RZ ;  /* 0x000000126a0b7810 */ /* 0x000fc40007ffe0ff */
[----:B------:R-:W-:Y:S02]  /*0ea0*/  LOP3.LUT R10, R10, 0xfffffff8, RZ, 0xc0, !PT ;  /* 0xfffffff80a0a7812 */ /* 0x000fe400078ec0ff */
[----:B------:R-:W-:Y:S01]  /*0eb0*/  LOP3.LUT R14, R14, 0xfffffff8, RZ, 0xc0, !PT ;  /* 0xfffffff80e0e7812 */ /* 0x000fe200078ec0ff */
[----:B------:R-:W-:Y:S01]  /*0ec0*/  IMAD.SHL.U32 R85, R11, 0x4, RZ ;  /* 0x000000040b557824 */ /* 0x000fe200078e00ff */
[----:B------:R-:W-:Y:S01]  /*0ed0*/  SHF.R.S32.HI R12, RZ, 0x1f, R91 ;  /* 0x0000001fff0c7819 */ /* 0x000fe2000001145b */
[----:B------:R-:W-:Y:S01]  /*0ee0*/  IMAD.IADD R93, R93, 0x1, -R10 ;  /* 0x000000015d5d7824 */ /* 0x000fe200078e0a0a */
[----:B------:R-:W-:Y:S01]  /*0ef0*/  SHF.R.S32.HI R16, RZ, 0x1f, R87 ;  /* 0x0000001fff107819 */ /* 0x000fe20000011457 */
[----:B------:R-:W-:Y:S01]  /*0f00*/  IMAD.IADD R89, R89, 0x1, -R14 ;  /* 0x0000000159597824 */ /* 0x000fe200078e0a0e */
[----:B------:R-:W-:Y:S02]  /*0f10*/  LEA.HI R12, R12, R91, RZ, 0x3 ;  /* 0x0000005b0c0c7211 */ /* 0x000fe400078f18ff */
[----:B------:R-:W-:-:S02]  /*0f20*/  LEA.HI R16, R16, R87, RZ, 0x3 ;  /* 0x0000005710107211 */ /* 0x000fc400078f18ff */
[----:B------:R-:W-:Y:S02]  /*0f30*/  IADD3 R10, R106, 0x14, RZ ;  /* 0x000000146a0a7810 */ /* 0x000fe40007ffe0ff */
[----:B------:R-:W-:Y:S02]  /*0f40*/  SHF.R.S32.HI R14, RZ, 0x1f, R85 ;  /* 0x0000001fff0e7819 */ /* 0x000fe40000011455 */
[----:B------:R-:W-:Y:S01]  /*0f50*/  LOP3.LUT R12, R12, 0xfffffff8, RZ, 0xc0, !PT ;  /* 0xfffffff80c0c7812 */ /* 0x000fe200078ec0ff */
[----:B------:R-:W-:Y:S01]  /*0f60*/  IMAD.SHL.U32 R83, R10, 0x4, RZ ;  /* 0x000000040a537824 */ /* 0x000fe200078e00ff */
[----:B------:R-:W-:Y:S02]  /*0f70*/  LOP3.LUT R16, R16, 0xfffffff8, RZ, 0xc0, !PT ;  /* 0xfffffff810107812 */ /* 0x000fe400078ec0ff */
[----:B------:R-:W-:Y:S01]  /*0f80*/  LEA.HI R14, R14, R85, RZ, 0x3 ;  /* 0x000000550e0e7211 */ /* 0x000fe200078f18ff */
[----:B------:R-:W-:Y:S01]  /*0f90*/  IMAD.IADD R91, R91, 0x1, -R12 ;  /* 0x000000015b5b7824 */ /* 0x000fe200078e0a0c */
[----:B------:R-:W-:Y:S01]  /*0fa0*/  IADD3 R9, R106, 0x16, RZ ;  /* 0x000000166a097810 */ /* 0x000fe20007ffe0ff */
[----:B------:R-:W-:Y:S01]  /*0fb0*/  IMAD.IADD R87, R87, 0x1, -R16 ;  /* 0x0000000157577824 */ /* 0x000fe200078e0a10 */
[----:B------:R-:W-:-:S02]  /*0fc0*/  LOP3.LUT R14, R14, 0xfffffff8, RZ, 0xc0, !PT ;  /* 0xfffffff80e0e7812 */ /* 0x000fc400078ec0ff */
[----:B------:R-:W-:Y:S01]  /*0fd0*/  SHF.R.S32.HI R16, RZ, 0x1f, R83 ;  /* 0x0000001fff107819 */ /* 0x000fe20000011453 */
[----:B------:R-:W-:Y:S01]  /*0fe0*/  IMAD.SHL.U32 R81, R9, 0x4, RZ ;  /* 0x0000000409517824 */ /* 0x000fe200078e00ff */
[----:B------:R-:W-:Y:S01]  /*0ff0*/  IADD3 R12, R106, 0x18, RZ ;  /* 0x000000186a0c7810 */ /* 0x000fe20007ffe0ff */
[----:B------:R-:W-:Y:S01]  /*1000*/  IMAD.IADD R85, R85, 0x1, -R14 ;  /* 0x0000000155557824 */ /* 0x000fe200078e0a0e */
[----:B------:R-:W-:Y:S02]  /*1010*/  LEA.HI R16, R16, R83, RZ, 0x3 ;  /* 0x0000005310107211 */ /* 0x000fe400078f18ff */
[----:B------:R-:W-:Y:S01]  /*1020*/  IADD3 R14, R106, 0x1a, RZ ;  /* 0x0000001a6a0e7810 */ /* 0x000fe20007ffe0ff */
[----:B------:R-:W-:Y:S01]  /*1030*/  IMAD.SHL.U32 R79, R12, 0x4, RZ ;  /* 0x000000040c4f7824 */ /* 0x000fe200078e00ff */
[----:B------:R-:W-:Y:S02]  /*1040*/  LOP3.LUT R16, R16, 0xfffffff8, RZ, 0xc0, !PT ;  /* 0xfffffff810107812 */ /* 0x000fe400078ec0ff */
[----:B------:R-:W-:Y:S01]  /*1050*/  SHF.R.S32.HI R18, RZ, 0x1f, R81 ;  /* 0x0000001fff127819 */ /* 0x000fe20000011451 */
[----:B------:R-:W-:Y:S01]  /*1060*/  IMAD.SHL.U32 R77, R14, 0x4, RZ ;  /* 0x000000040e4d7824 */ /* 0x000fe200078e00ff */
[----:B------:R-:W-:Y:S01]  /*1070*/  SHF.R.S32.HI R20, RZ, 0x1f, R79 ;  /* 0x0000001fff147819 */ /* 0x000fe2000001144f */
[----:B------:R-:W-:Y:S01]  /*1080*/  IMAD.IADD R83, R83, 0x1, -R16 ;  /* 0x0000000153537824 */ /* 0x000fe200078e0a10 */
[----:B------:R-:W-:-:S02]  /*1090*/  LEA.HI R18, R18, R81, RZ, 0x3 ;  /* 0x0000005112127211 */ /* 0x000fc400078f18ff */
[----:B------:R-:W-:Y:S02]  /*10a0*/  LEA.HI R20, R20, R79, RZ, 0x3 ;  /* 0x0000004f14147211 */ /* 0x000fe400078f18ff */
[C---:B------:R-:W-:Y:S02]  /*10b0*/  IADD3 R17, R106.reuse, 0x1c, RZ ;  /* 0x0000001c6a117810 */ /* 0x040fe40007ffe0ff */
[----:B------:R-:W-:Y:S02]  /*10c0*/  IADD3 R19, R106, 0x1e, RZ ;  /* 0x0000001e6a137810 */ /* 0x000fe40007ffe0ff */
[----:B------:R-:W-:Y:S01]  /*10d0*/  SHF.R.S32.HI R16, RZ, 0x1f, R77 ;  /* 0x0000001fff107819 */ /* 0x000fe2000001144d */
[----:B------:R-:W-:Y:S01]  /*10e0*/  IMAD.SHL.U32 R75, R17, 0x4, RZ ;  /* 0x00000004114b7824 */ /* 0x000fe200078e00ff */
[----:B------:R-:W-:Y:S01]  /*10f0*/  LOP3.LUT R18, R18, 0xfffffff8, RZ, 0xc0, !PT ;  /* 0xfffffff812127812 */ /* 0x000fe200078ec0ff */
[----:B------:R-:W-:Y:S01]  /*1100*/  IMAD.SHL.U32 R73, R19, 0x4, RZ ;  /* 0x0000000413497824 */ /* 0x000fe200078e00ff */
[----:B------:R-:W-:-:S02]  /*1110*/  LOP3.LUT R20, R20, 0xfffffff8, RZ, 0xc0, !PT ;  /* 0xfffffff814147812 */ /* 0x000fc400078ec0ff */
[----:B------:R-:W-:Y:S01]  /*1120*/  LEA.HI R16, R16, R77, RZ, 0x3 ;  /* 0x0000004d10107211 */ /* 0x000fe200078f18ff */
[----:B------:R-:W-:Y:S01]  /*1130*/  IMAD.IADD R81, R81, 0x1, -R18 ;  /* 0x0000000151517824 */ /* 0x000fe200078e0a12 */
[----:B------:R-:W-:Y:S01]  /*1140*/  SHF.R.S32.HI R18, RZ, 0x1f, R75 ;  /* 0x0000001fff127819 */ /* 0x000fe2000001144b */
[----:B------:R-:W-:Y:S01]  /*1150*/  IMAD.IADD R79, R79, 0x1, -R20 ;  /* 0x000000014f4f7824 */ /* 0x000fe200078e0a14 */
[----:B------:R-:W-:Y:S02]  /*1160*/  LOP3.LUT R16, R16, 0xfffffff8, RZ, 0xc0, !PT ;  /* 0xfffffff810107812 */ /* 0x000fe400078ec0ff */
[----:B------:R-:W-:Y:S02]  /*1170*/  SHF.R.S32.HI R20, RZ, 0x1f, R73 ;  /* 0x0000001fff147819 */ /* 0x000fe40000011449 */
[----:B------:R-:W-:Y:S01]  /*1180*/  IADD3 R21, R106, 0x20, RZ ;  /* 0x000000206a157810 */ /* 0x000fe20007ffe0ff */
[----:B------:R-:W-:Y:S01]  /*1190*/  IMAD.IADD R77, R77, 0x1, -R16 ;  /* 0x000000014d4d7824 */ /* 0x000fe200078e0a10 */
[----:B------:R-:W-:-:S02]  /*11a0*/  LEA.HI R18, R18, R75, RZ, 0x3 ;  /* 0x0000004b12127211 */ /* 0x000fc400078f18ff */
[----:B------:R-:W-:Y:S01]  /*11b0*/  LEA.HI R20, R20, R73, RZ, 0x3 ;  /* 0x0000004914147211 */ /* 0x000fe200078f18ff */
[----:B------:R-:W-:Y:S01]  /*11c0*/  IMAD.SHL.U32 R71, R21, 0x4, RZ ;  /* 0x0000000415477824 */ /* 0x000fe200078e00ff */
        /* <DEDUP_REMOVED lines=11> */
[C---:B------:R-:W-:Y:S02]  /*1280*/  IADD3 R20, R106.reuse, 0x24, RZ ;  /* 0x000000246a147810 */ /* 0x040fe40007ffe0ff */
[----:B------:R-:W-:Y:S02]  /*1290*/  SHF.R.S32.HI R24, RZ, 0x1f, R65 ;  /* 0x0000001fff187819 */ /* 0x000fe40000011441 */
[----:B------:R-:W-:Y:S01]  /*12a0*/  IADD3 R25, R106, 0x28, RZ ;  /* 0x000000286a197810 */ /* 0x000fe20007ffe0ff */
[----:B------:R-:W-:Y:S01]  /*12b0*/  IMAD.SHL.U32 R67, R20, 0x4, RZ ;  /* 0x0000000414437824 */ /* 0x000fe200078e00ff */
[----:B------:R-:W-:Y:S02]  /*12c0*/  LOP3.LUT R22, R22, 0xfffffff8, RZ, 0xc0, !PT ;  /* 0xfffffff816167812 */ /* 0x000fe400078ec0ff */
[----:B------:R-:W-:Y:S01]  /*12d0*/  LEA.HI R18, R18, R69, RZ, 0x3 ;  /* 0x0000004512127211 */ /* 0x000fe200078f18ff */
[----:B------:R-:W-:Y:S01]  /*12e0*/  IMAD.SHL.U32 R63, R25, 0x4, RZ ;  /* 0x00000004193f7824 */ /* 0x000fe200078e00ff */
[----:B------:R-:W-:Y:S01]  /*12f0*/  LEA.HI R24, R24, R65, RZ, 0x3 ;  /* 0x0000004118187211 */ /* 0x000fe200078f18ff */
[----:B------:R-:W-:Y:S01]  /*1300*/  IMAD.IADD R71, R71, 0x1, -R22 ;  /* 0x0000000147477824 */ /* 0x000fe200078e0a16 */
[----:B------:R-:W-:-:S02]  /*1310*/  LOP3.LUT R18, R18, 0xfffffff8, RZ, 0xc0, !PT ;  /* 0xfffffff812127812 */ /* 0x000fc400078ec0ff */
[----:B------:R-:W-:Y:S02]  /*1320*/  LOP3.LUT R24, R24, 0xfffffff8, RZ, 0xc0, !PT ;  /* 0xfffffff818187812 */ /* 0x000fe400078ec0ff */
[----:B------:R-:W-:Y:S01]  /*1330*/  SHF.R.S32.HI R22, RZ, 0x1f, R67 ;  /* 0x0000001fff167819 */ /* 0x000fe20000011443 */
[----:B------:R-:W-:Y:S01]  /*1340*/  IMAD.IADD R69, R69, 0x1, -R18 ;  /* 0x0000000145457824 */ /* 0x000fe200078e0a12 */
[----:B------:R-:W-:Y:S01]  /*1350*/  SHF.R.S32.HI R26, RZ, 0x1f, R63 ;  /* 0x0000001fff1a7819 */ /* 0x000fe2000001143f */
[----:B------:R-:W-:Y:S01]  /*1360*/  IMAD.IADD R65, R65, 0x1, -R24 ;  /* 0x0000000141417824 */ /* 0x000fe200078e0a18 */
        /* <DEDUP_REMOVED lines=148> */
.L_x_15030:
[----:B------:R-:W-:-:S04]  /*1cb0*/  IADD3 R33, P0, R110, UR7, RZ ;  /* 0x000000076e217c10 */ /* 0x000fc8000ff1e0ff */
[----:B------:R-:W-:Y:S02]  /*1cc0*/  LEA.HI.X.SX32 R34, R110, UR18, 0x1, P0 ;  /* 0x000000126e227c11 */ /* 0x000fe400080f0eff */
[----:B------:R-:W-:-:S04]  /*1cd0*/  LEA R32, P0, R33, c[0x0][0x198], 0x2 ;  /* 0x0000660021207a11 */ /* 0x000fc800078010ff */
[----:B------:R-:W-:-:S06]  /*1ce0*/  LEA.HI.X R33, R33, c[0x0][0x19c], R34, 0x2, P0 ;  /* 0x0000670021217a11 */ /* 0x000fcc00000f1422 */
        /* <DEDUP_REMOVED lines=8> */
[----:B------:R-:W-:Y:S02]  /*1d70*/  IADD3.X R35, R48, R109, R53, P0, P1 ;  /* 0x0000006d30237210 */ /* 0x000fe400007e2435 */
[----:B------:R-:W-:Y:S02]  /*1d80*/  IADD3 R111, P0, R102, R112, RZ ;  /* 0x00000070666f7210 */ /* 0x000fe40007f1e0ff */
[----:B------:R-:W-:Y:S02]  /*1d90*/  LEA.HI.X R117, R34, c[0x0][0x184], R35, 0x1, P2 ;  /* 0x0000610022757a11 */ /* 0x000fe400010f0c23 */
[C---:B------:R-:W-:Y:S01]  /*1da0*/  LEA R118, P1, R111.reuse, c[0x0][0x180], 0x1 ;  /* 0x000060006f767a11 */ /* 0x040fe200078208ff */
[----:B------:R-:W-:Y:S02]  /*1db0*/  IMAD.X R32, R50, 0x1, R109, P0 ;  /* 0x0000000132207824 */ /* 0x000fe400000e066d */
[----:B------:R0:W2:Y:S03]  /*1dc0*/  LDG.E.CONSTANT R121, [R116.64+0x4] ;  /* 0x0000040c74797981 */ /* 0x0000a6000c1e9900 */
[----:B------:R-:W-:-:S02]  /*1dd0*/  LEA.HI.X R119, R111, c[0x0][0x184], R32, 0x1, P1 ;  /* 0x000061006f777a11 */ /* 0x000fc400008f0c20 */
[----:B------:R-:W0:Y:S04]  /*1de0*/  LDG.E.CONSTANT R111, [R116.64] ;  /* 0x0000000c746f7981 */ /* 0x000e28000c1e9900 */
[----:B------:R-:W3:Y:S04]  /*1df0*/  LDG.E.CONSTANT R120, [R118.64] ;  /* 0x0000000c76787981 */ /* 0x000ee8000c1e9900 */
[----:B------:R-:W1:Y:S04]  /*1e00*/  LDS.128 R32, [R55] ;  /* 0x0000000037207984 */ /* 0x000e680000000c00 */
[----:B------:R4:W5:Y:S01]  /*1e10*/  LDG.E.CONSTANT R122, [R118.64+0x4] ;  /* 0x0000040c767a7981 */ /* 0x000962000c1e9900 */
[----:B-1----:R-:W-:-:S02]  /*1e20*/  PRMT R113, RZ, 0x5410, R34 ;  /* 0x00005410ff717816 */ /* 0x002fc40000000022 */
[----:B------:R-:W-:Y:S02]  /*1e30*/  PRMT R34, RZ, 0x7610, R34 ;  /* 0x00007610ff227816 */ /* 0x000fe40000000022 */
[--C-:B0-----:R-:W-:Y:S02]  /*1e40*/  PRMT R116, RZ, 0x5410, R111.reuse ;  /* 0x00005410ff747816 */ /* 0x101fe4000000006f */
[----:B------:R-:W-:-:S03]  /*1e50*/  PRMT R111, RZ, 0x7610, R111 ;  /* 0x00007610ff6f7816 */ /* 0x000fc6000000006f */
[----:B------:R-:W-:Y:S01]  /*1e60*/  FMUL.FTZ R123, R113, R116 ;  /* 0x00000074717b7220 */ /* 0x000fe20000410000 */
[----:B------:R-:W-:Y:S01]  /*1e70*/  PRMT R113, RZ, 0x5410, R32 ;  /* 0x00005410ff717816 */ /* 0x000fe20000000020 */
[----:B------:R-:W-:Y:S01]  /*1e80*/  FMUL.FTZ R34, R34, R111 ;  /* 0x0000006f22227220 */ /* 0x000fe20000410000 */
[----:B---3--:R-:W-:Y:S02]  /*1e90*/  PRMT R116, RZ, 0x5410, R120 ;  /* 0x00005410ff747816 */ /* 0x008fe40000000078 */
[----:B------:R-:W-:-:S03]  /*1ea0*/  IADD3 R111, P0, P1, R99, R112, R98 ;  /* 0x00000070636f7210 */ /* 0x000fc6000791e062 */
[----:B------:R-:W-:Y:S01]  /*1eb0*/  FFMA.FTZ R113, R113, R116, R123 ;  /* 0x0000007471717223 */ /* 0x000fe2000001007b */
[----:B------:R-:W-:Y:S02]  /*1ec0*/  LEA R116, P2, R111, c[0x0][0x180], 0x1 ;  /* 0x000060006f747a11 */ /* 0x000fe400078408ff */
[----:B----4-:R-:W-:-:S04]  /*1ed0*/  IADD3.X R118, R46, R109, R51, P0, P1 ;  /* 0x0000006d2e767210 */ /* 0x010fc800007e2433 */
[----:B------:R-:W-:-:S05]  /*1ee0*/  LEA.HI.X R117, R111, c[0x0][0x184], R118, 0x1, P2 ;  /* 0x000061006f757a11 */ /* 0x000fca00010f0c76 */
[----:B------:R0:W3:Y:S04]  /*1ef0*/  LDG.E.CONSTANT R118, [R116.64] ;  /* 0x0000000c74767981 */ /* 0x0000e8000c1e9900 */
[----:B------:R0:W4:Y:S01]  /*1f00*/  LDG.E.CONSTANT R111, [R116.64+0x4] ;  /* 0x0000040c746f7981 */ /* 0x000122000c1e9900 */
[----:B------:R-:W-:Y:S02]  /*1f10*/  PRMT R120, RZ, 0x7610, R120 ;  /* 0x00007610ff787816 */ /* 0x000fe40000000078 */
[----:B0-----:R-:W-:Y:S02]  /*1f20*/  PRMT R117, RZ, 0x7610, R32 ;  /* 0x00007610ff757816 */ /* 0x001fe40000000020 */
[----:B------:R-:W-:-:S03]  /*1f30*/  PRMT R32, RZ, 0x5410, R35 ;  /* 0x00005410ff207816 */ /* 0x000fc60000000023 */
[----:B------:R-:W-:Y:S01]  /*1f40*/  FFMA.FTZ R120, R117, R120, R34 ;  /* 0x0000007875787223 */ /* 0x000fe20000010022 */
[----:B--2---:R-:W-:Y:S02]  /*1f50*/  PRMT R117, RZ, 0x5410, R121 ;  /* 0x00005410ff757816 */ /* 0x004fe40000000079 */
[----:B------:R-:W-:-:S03]  /*1f60*/  PRMT R35, RZ, 0x7610, R35 ;  /* 0x00007610ff237816 */ /* 0x000fc60000000023 */
[----:B------:R-:W-:Y:S01]  /*1f70*/  FMUL.FTZ R34, R32, R117 ;  /* 0x0000007520227220 */ /* 0x000fe20000410000 */
[----:B------:R-:W-:Y:S02]  /*1f80*/  PRMT R32, RZ, 0x7610, R121 ;  /* 0x00007610ff207816 */ /* 0x000fe40000000079 */
[----:B------:R-:W-:-:S03]  /*1f90*/  PRMT R116, RZ, 0x5410, R33 ;  /* 0x00005410ff747816 */ /* 0x000fc60000000021 */
[----:B------:R-:W-:Y:S01]  /*1fa0*/  FMUL.FTZ R32, R35, R32 ;  /* 0x0000002023207220 */ /* 0x000fe20000410000 */
[--C-:B-----5:R-:W-:Y:S02]  /*1fb0*/  PRMT R35, RZ, 0x5410, R122.reuse ;  /* 0x00005410ff237816 */ /* 0x120fe4000000007a */
[----:B------:R-:W-:Y:S02]  /*1fc0*/  PRMT R119, RZ, 0x7610, R33 ;  /* 0x00007610ff777816 */ /* 0x000fe40000000021 */
[----:B------:R-:W-:Y:S01]  /*1fd0*/  PRMT R122, RZ, 0x7610, R122 ;  /* 0x00007610ff7a7816 */ /* 0x000fe2000000007a */
[----:B------:R-:W-:-:S04]  /*1fe0*/  FFMA.FTZ R116, R116, R35, R34 ;  /* 0x0000002374747223 */ /* 0x000fc80000010022 */
[----:B------:R-:W-:Y:S02]  /*1ff0*/  FFMA.FTZ R119, R119, R122, R32 ;  /* 0x0000007a77777223 */ /* 0x000fe40000010020 */
[----:B------:R-:W0:Y:S02]  /*2000*/  LDS.128 R32, [R55+0x10] ;  /* 0x0000100037207984 */ /* 0x000e240000000c00 */
[----:B0-----:R-:W-:Y:S02]  /*2010*/  PRMT R122, RZ, 0x5410, R32 ;  /* 0x00005410ff7a7816 */ /* 0x001fe40000000020 */
[----:B---3--:R-:W-:-:S05]  /*2020*/  PRMT R121, RZ, 0x5410, R118 ;  /* 0x00005410ff797816 */ /* 0x008fca0000000076 */
[----:B------:R-:W-:Y:S01]  /*2030*/  FFMA.FTZ R121, R122, R121, R113 ;  /* 0x000000797a797223 */ /* 0x000fe20000010071 */
[----:B------:R-:W-:Y:S02]  /*2040*/  PRMT R113, RZ, 0x7610, R32 ;  /* 0x00007610ff717816 */ /* 0x000fe40000000020 */
[----:B------:R-:W-:Y:S02]  /*2050*/  PRMT R32, RZ, 0x7610, R118 ;  /* 0x00007610ff207816 */ /* 0x000fe40000000076 */
        /* <DEDUP_REMOVED lines=11> */
[----:B------:R-:W-:-:S05]  /*2110*/  PRMT R33, RZ, 0x7610, R111 ;  /* 0x00007610ff217816 */ /* 0x000fca000000006f */
[----:B------:R-:W-:Y:S01]  /*2120*/  FFMA.FTZ R33, R116, R33, R119 ;  /* 0x0000002174217223 */ /* 0x000fe20000010077 */
[--C-:B------:R-:W-:Y:S02]  /*2130*/  PRMT R116, RZ, 0x5410, R34.reuse ;  /* 0x00005410ff747816 */ /* 0x100fe40000000022 */
        /* <DEDUP_REMOVED lines=49> */
[--C-:B------:R-:W-:Y:S02]  /*2450*/  PRMT R32, RZ, 0x5410, R35.reuse ;  /* 0x00005410ff207816 */ /* 0x100fe40000000023 */
[----:B------:R-:W-:Y:S02]  /*2460*/  PRMT R35, RZ, 0x7610, R35 ;  /* 0x00007610ff237816 */ /* 0x000fe40000000023 */
[----:B------:R-:W-:Y:S01]  /*2470*/  PRMT R123, RZ, 0x7610, R123 ;  /* 0x00007610ff7b7816 */ /* 0x000fe2000000007b */
[----:B------:R-:W-:-:S04]  /*2480*/  FFMA.FTZ R113, R32, R33, R113 ;  /* 0x0000002120717223 */ /* 0x000fc80000010071 */
        /* <DEDUP_REMOVED lines=242> */
[----:B0-----:R-:W-:Y:S02]  /*33b0*/  PRMT R116, RZ, 0x5410, R34 ;  /* 0x00005410ff747816 */ /* 0x001fe40000000022 */
        /* <DEDUP_REMOVED lines=9> */
[----:B------:R-:W-:Y:S02]  /*3450*/  PRMT R120, RZ, 0x7610, R120 ;  /* 0x00007610ff787816 */ /* 0x000fe40000000078 */
[----:B------:R-:W-:-:S03]  /*3460*/  PRMT R124, RZ, 0x5410, R35 ;  /* 0x00005410ff7c7816 */ /* 0x000fc60000000023 */
[----:B------:R-:W-:Y:S01]  /*3470*/  FFMA.FTZ R120, R33, R120, R32 ;  /* 0x0000007821787223 */ /* 0x000fe20000010020 */
[----:B---3--:R-:W-:-:S05]  /*3480*/  PRMT R32, RZ, 0x5410, R123 ;  /* 0x00005410ff207816 */ /* 0x008fca000000007b */
[----:B------:R-:W-:Y:S01]  /*3490*/  FFMA.FTZ R124, R124, R32, R113 ;  /* 0x000000207c7c7223 */ /* 0x000fe20000010071 */
[----:B------:R-:W-:Y:S02]  /*34a0*/  PRMT R113, RZ, 0x7610, R35 ;  /* 0x00007610ff717816 */ /* 0x000fe40000000023 */
[----:B------:R-:W0:Y:S02]  /*34b0*/  LDS.128 R32, [R55+0xa0] ;  /* 0x0000a00037207984 */ /* 0x000e240000000c00 */
[--C-:B0-----:R-:W-:Y:S02]  /*34c0*/  PRMT R119, RZ, 0x7610, R32.reuse ;  /* 0x00007610ff777816 */ /* 0x101fe40000000020 */
[----:B------:R-:W-:Y:S02]  /*34d0*/  PRMT R118, RZ, 0x5410, R32 ;  /* 0x00005410ff767816 */ /* 0x000fe40000000020 */
[--C-:B--2---:R-:W-:Y:S02]  /*34e0*/  PRMT R117, RZ, 0x5410, R116.reuse ;  /* 0x00005410ff757816 */ /* 0x104fe40000000074 */
[----:B------:R-:W-:-:S02]  /*34f0*/  PRMT R116, RZ, 0x7610, R116 ;  /* 0x00007610ff747816 */ /* 0x000fc40000000074 */
[----:B----4-:R-:W-:-:S03]  /*3500*/  PRMT R32, RZ, 0x5410, R111 ;  /* 0x00005410ff207816 */ /* 0x010fc6000000006f */
[----:B------:R-:W-:Y:S01]  /*3510*/  FFMA.FTZ R120, R119, R116, R120 ;  /* 0x0000007477787223 */ /* 0x000fe20000010078 */
[----:B------:R-:W-:Y:S02]  /*3520*/  PRMT R119, RZ, 0x5410, R33 ;  /* 0x00005410ff777816 */ /* 0x000fe40000000021 */
[----:B------:R-:W-:Y:S01]  /*3530*/  IADD3 R116, P0, P1, R61, R112, R60 ;  /* 0x000000703d747210 */ /* 0x000fe2000791e03c */
[----:B------:R-:W-:Y:S02]  /*3540*/  FFMA.FTZ R117, R118, R117, R121 ;  /* 0x0000007576757223 */ /* 0x000fe40000010079 */
[----:B------:R-:W-:Y:S01]  /*3550*/  FFMA.FTZ R32, R119, R32, R124 ;  /* 0x0000002077207223 */ /* 0x000fe2000001007c */
[----:B------:R-:W-:Y:S02]  /*3560*/  LEA R118, P2, R116, c[0x0][0x180], 0x1 ;  /* 0x0000600074767a11 */ /* 0x000fe400078408ff */
[----:B------:R-:W-:-:S04]  /*3570*/  IADD3.X R119, R26, R109, R3, P0, P1 ;  /* 0x0000006d1a777210 */ /* 0x000fc800007e2403 */
[----:B------:R-:W-:-:S05]  /*3580*/  LEA.HI.X R119, R116, c[0x0][0x184], R119, 0x1, P2 ;  /* 0x0000610074777a11 */ /* 0x000fca00010f0c77 */
[----:B------:R0:W2:Y:S01]  /*3590*/  LDG.E.CONSTANT R121, [R118.64] ;  /* 0x0000000c76797981 */ /* 0x0000a2000c1e9900 */
[----:B------:R-:W-:-:S05]  /*35a0*/  PRMT R123, RZ, 0x7610, R123 ;  /* 0x00007610ff7b7816 */ /* 0x000fca000000007b */
[----:B------:R-:W-:Y:S02]  /*35b0*/  FFMA.FTZ R113, R113, R123, R122 ;  /* 0x0000007b71717223 */ /* 0x000fe4000001007a */
[----:B------:R0:W3:Y:S01]  /*35c0*/  LDG.E.CONSTANT R122, [R118.64+0x4] ;  /* 0x0000040c767a7981 */ /* 0x0000e2000c1e9900 */
[----:B------:R-:W-:Y:S02]  /*35d0*/  PRMT R116, RZ, 0x7610, R33 ;  /* 0x00007610ff747816 */ /* 0x000fe40000000021 */
[----:B------:R-:W-:Y:S02]  /*35e0*/  PRMT R33, RZ, 0x7610, R111 ;  /* 0x00007610ff217816 */ /* 0x000fe4000000006f */
[----:B------:R-:W-:-:S03]  /*35f0*/  IADD3 R111, P0, P1, R59, R112, R58 ;  /* 0x000000703b6f7210 */ /* 0x000fc6000791e03a */
[----:B------:R-:W-:Y:S01]  /*3600*/  FFMA.FTZ R33, R116, R33, R113 ;  /* 0x0000002174217223 */ /* 0x000fe20000010071 */
[----:B------:R-:W-:Y:S02]  /*3610*/  PRMT R116, RZ, 0x5410, R34 ;  /* 0x00005410ff747816 */ /* 0x000fe40000000022 */
        /* <DEDUP_REMOVED lines=10> */
[--C-:B------:R-:W-:Y:S01]  /*36c0*/  PRMT R119, RZ, 0x5410, R35.reuse ;  /* 0x00005410ff777816 */ /* 0x100fe20000000023 */
[----:B0-----:R-:W3:Y:S04]  /*36d0*/  LDG.E.CONSTANT R116, [R116.64+0x4] ;  /* 0x0000040c74747981 */ /* 0x001ee8000c1e9900 */
[----:B------:R-:W-:Y:S01]  /*36e0*/  FFMA.FTZ R118, R119, R118, R32 ;  /* 0x0000007677767223 */ /* 0x000fe20000010020 */
[----:B------:R-:W-:Y:S02]  /*36f0*/  PRMT R32, RZ, 0x7610, R35 ;  /* 0x00007610ff207816 */ /* 0x000fe40000000023 */
        /* <DEDUP_REMOVED lines=11> */
[----:B------:R0:W4:Y:S01]  /*37b0*/  LDG.E.CONSTANT R122, [R112.64+0x4] ;  /* 0x0000040c707a7981 */ /* 0x000122000c1e9900 */
[----:B------:R-:W-:Y:S02]  /*37c0*/  PRMT R111, RZ, 0x7610, R111 ;  /* 0x00007610ff6f7816 */ /* 0x000fe4000000006f */
[----:B0-----:R-:W-:Y:S02]  /*37d0*/  PRMT R113, RZ, 0x7610, R32 ;  /* 0x00007610ff717816 */ /* 0x001fe40000000020 */
[----:B---3--:R-:W-:-:S03]  /*37e0*/  PRMT R32, RZ, 0x5410, R116 ;  /* 0x00005410ff207816 */ /* 0x008fc60000000074 */
[----:B------:R-:W-:Y:S01]  /*37f0*/  FFMA.FTZ R120, R113, R111, R120 ;  /* 0x0000006f71787223 */ /* 0x000fe20000010078 */
[----:B------:R-:W-:Y:S02]  /*3800*/  PRMT R111, RZ, 0x5410, R33 ;  /* 0x00005410ff6f7816 */ /* 0x000fe40000000021 */
[----:B------:R-:W-:-:S03]  /*3810*/  PRMT R116, RZ, 0x7610, R116 ;  /* 0x00007610ff747816 */ /* 0x000fc60000000074 */
[----:B------:R-:W-:Y:S01]  /*3820*/  FFMA.FTZ R118, R111, R32, R118 ;  /* 0x000000206f767223 */ /* 0x000fe20000010076 */
[----:B------:R-:W-:-:S05]  /*3830*/  PRMT R32, RZ, 0x7610, R33 ;  /* 0x00007610ff207816 */ /* 0x000fca0000000021 */
[----:B------:R-:W-:Y:S01]  /*3840*/  FFMA.FTZ R119, R32, R116, R119 ;  /* 0x0000007420777223 */ /* 0x000fe20000010077 */
[----:B------:R-:W-:Y:S02]  /*3850*/  PRMT R32, RZ, 0x5410, R34 ;  /* 0x00005410ff207816 */ /* 0x000fe40000000022 */
[--C-:B--2---:R-:W-:Y:S02]  /*3860*/  PRMT R33, RZ, 0x5410, R109.reuse ;  /* 0x00005410ff217816 */ /* 0x104fe4000000006d */
[----:B------:R-:W-:-:S03]  /*3870*/  PRMT R109, RZ, 0x7610, R109 ;  /* 0x00007610ff6d7816 */ /* 0x000fc6000000006d */
[----:B------:R-:W-:Y:S01]  /*3880*/  FFMA.FTZ R32, R32, R33, R121 ;  /* 0x0000002120207223 */ /* 0x000fe20000010079 */
[----:B------:R-:W-:Y:S02]  /*3890*/  PRMT R33, RZ, 0x7610, R34 ;  /* 0x00007610ff217816 */ /* 0x000fe40000000022 */
[----:B----4-:R-:W-:-:S03]  /*38a0*/  PRMT R34, RZ, 0x5410, R122 ;  /* 0x00005410ff227816 */ /* 0x010fc6000000007a */
[----:B------:R-:W-:Y:S01]  /*38b0*/  FFMA.FTZ R33, R33, R109, R120 ;  /* 0x0000006d21217223 */ /* 0x000fe20000010078 */
[----:B------:R-:W-:Y:S02]  /*38c0*/  PRMT R109, RZ, 0x5410, R35 ;  /* 0x00005410ff6d7816 */ /* 0x000fe40000000023 */
        /* <DEDUP_REMOVED lines=9> */
.L_x_15095:
[----:B------:R-:W-:Y:S01]  /*3960*/  ISETP.NE.AND P0, PT, R106, RZ, PT ;  /* 0x000000ff6a00720c */ /* 0x000fe20003f05270 */
[----:B-1----:R-:W-:Y:S01]  /*3970*/  FADD.FTZ R32, R111, R32 ;  /* 0x000000206f207221 */ /* 0x002fe20000010000 */
[----:B------:R-:W-:Y:S03]  /*3980*/  BSSY B1, `(.L_x_15027) ;  /* 0x0000009000017945 */ /* 0x000fe60003800000 */
[----:B------:R-:W-:-:S08]  /*3990*/  FFMA.FTZ R35, R32, c[0x0][0x194], RZ ;  /* 0x0000650020237a23 */ /* 0x000fd000000100ff */
[----:B------:R-:W-:Y:S05]  /*39a0*/  @P0 BRA `(.L_x_15028) ;  /* 0x0000006000000947 */ /* 0x000fea0003800000 */
[----:B------:R-:W-:-:S05]  /*39b0*/  IMAD R32, R110, 0x10, R103 ;  /* 0x000000106e207824 */ /* 0x000fca00078e0267 */
[C---:B------:R-:W-:Y:S02]  /*39c0*/  ISETP.GE.AND P0, PT, R32.reuse, UR16, PT ;  /* 0x0000001020007c0c */ /* 0x040fe4000bf06270 */
[----:B------:R-:W-:Y:S02]  /*39d0*/  IADD3 R33, R32, -UR17, RZ ;  /* 0x8000001120217c10 */ /* 0x000fe4000fffe0ff */
[----:B------:R-:W-:-:S05]  /*39e0*/  FSEL R32, R35, RZ, !P0 ;  /* 0x000000ff23207208 */ /* 0x000fca0004000000 */
[----:B------:R1:W-:Y:S04]  /*39f0*/  STS [R33.X4+0x1a0], R32 ;  /* 0x0001a02021007388 */ /* 0x0003e80000004800 */
[----:B------:R-:W-:Y:S02]  /*3a00*/  @!P0 FMNMX.FTZ R104, R104, R35, !PT ;  /* 0x0000002368688209 */ /* 0x000fe40007810000 */
.L_x_15028:
[----:B------:R-:W-:Y:S05]  /*3a10*/  BSYNC B1 ;  /* 0x0000000000017941 */ /* 0x000fea0003800000 */
.L_x_15027:
[----:B------:R-:W-:-:S04]  /*3a20*/  IADD3 R110, R110, 0x4, RZ ;  /* 0x000000046e6e7810 */ /* 0x000fc80007ffe0ff */
[----:B------:R-:W-:-:S13]  /*3a30*/  ISETP.GE.AND P0, PT, R110, UR4, PT ;  /* 0x000000046e007c0c */ /* 0x000fda000bf06270 */
[----:B01----:R-:W-:Y:S01]  /*3a40*/  @P0 CALL.REL.NOINC `(.L_x_15029) ;  /* 0x0000001000000944 */ /* 0x003fe20003c00000 */
[----:B------:R-:W-:Y:S05]  /*3a50*/  BRA `(.L_x_15030) ;  /* 0xffffe25000007947 */ /* 0x000fea000383ffff */
.L_x_15029:
[----:B------:R-:W-:Y:S05]  /*3a60*/  BRA `(.L_x_15024) ;  /* 0x00001e4000007947 */ /* 0x000fea0003800000 */
.L_x_15025:
[----:B------:R-:W-:Y:S02]  /*3a70*/  IMAD.U32 R111, RZ, RZ, UR16 ;  /* 0x00000010ff6f7e24 */ /* 0x000fe4000f8e00ff */
[----:B------:R-:W-:Y:S02]  /*3a80*/  IMAD.MOV.U32 R104, RZ, RZ, -0x800001 ;  /* 0xff7fffffff687424 */ /* 0x000fe400078e00ff */
[----:B------:R-:W-:Y:S01]  /*3a90*/  IMAD.MOV.U32 R110, RZ, RZ, R105 ;  /* 0x000000ffff6e7224 */ /* 0x000fe200078e0069 */
[----:B------:R-:W-:-:S04]  /*3aa0*/  IADD3 R111, -R111, 0x1, RZ ;  /* 0x000000016f6f7810 */ /* 0x000fc80007ffe1ff */
.L_x_15034:
[----:B------:R-:W-:-:S04]  /*3ab0*/  IADD3 R33, P0, R110, UR7, RZ ;  /* 0x000000076e217c10 */ /* 0x000fc8000ff1e0ff */
[----:B------:R-:W-:Y:S02]  /*3ac0*/  LEA.HI.X.SX32 R34, R110, UR18, 0x1, P0 ;  /* 0x000000126e227c11 */ /* 0x000fe400080f0eff */
[----:B------:R-:W-:-:S04]  /*3ad0*/  LEA R32, P0, R33, c[0x0][0x198], 0x2 ;  /* 0x0000660021207a11 */ /* 0x000fc800078010ff */
[----:B------:R-:W-:-:S06]  /*3ae0*/  LEA.HI.X R33, R33, c[0x0][0x19c], R34, 0x2, P0 ;  /* 0x0000670021217a11 */ /* 0x000fcc00000f1422 */
        /* <DEDUP_REMOVED lines=18> */
[----:B------:R-:W-:Y:S02]  /*3c10*/  LEA.HI.X R121, R117, c[0x0][0x184], R122, 0x1, P1 ;  /* 0x0000610075797a11 */ /* 0x000fe400008f0c7a */
[----:B0-----:R-:W-:Y:S02]  /*3c20*/  PRMT R122, RZ, 0x5410, R34 ;  /* 0x00005410ff7a7816 */ /* 0x001fe40000000022 */
[----:B--2---:R-:W-:-:S05]  /*3c30*/  PRMT R117, RZ, 0x5410, R113 ;  /* 0x00005410ff757816 */ /* 0x004fca0000000071 */
[----:B------:R-:W-:Y:S01]  /*3c40*/  FMUL.FTZ R122, R122, R117 ;  /* 0x000000757a7a7220 */ /* 0x000fe20000410000 */
[----:B------:R-:W-:Y:S02]  /*3c50*/  PRMT R117, RZ, 0x7610, R34 ;  /* 0x00007610ff757816 */ /* 0x000fe40000000022 */
[----:B------:R-:W-:Y:S02]  /*3c60*/  PRMT R34, RZ, 0x7610, R113 ;  /* 0x00007610ff227816 */ /* 0x000fe40000000071 */
[----:B------:R-:W2:Y:S03]  /*3c70*/  LDG.E.CONSTANT R113, [R120.64] ;  /* 0x0000000c78717981 */ /* 0x000ea6000c1e9900 */
[----:B------:R-:W-:Y:S02]  /*3c80*/  FMUL.FTZ R117, R117, R34 ;  /* 0x0000002275757220 */ /* 0x000fe40000410000 */
[----:B------:R-:W4:Y:S01]  /*3c90*/  LDG.E.CONSTANT R34, [R120.64+0x4] ;  /* 0x0000040c78227981 */ /* 0x000f22000c1e9900 */
[----:B-1----:R-:W-:-:S02]  /*3ca0*/  PRMT R119, RZ, 0x5410, R32 ;  /* 0x00005410ff777816 */ /* 0x002fc40000000020 */
[----:B------:R-:W-:Y:S02]  /*3cb0*/  PRMT R32, RZ, 0x7610, R32 ;  /* 0x00007610ff207816 */ /* 0x000fe40000000020 */
[----:B------:R-:W-:Y:S02]  /*3cc0*/  PRMT R124, RZ, 0x7610, R35 ;  /* 0x00007610ff7c7816 */ /* 0x000fe40000000023 */
[--C-:B--2---:R-:W-:Y:S02]  /*3cd0*/  PRMT R118, RZ, 0x5410, R113.reuse ;  /* 0x00005410ff767816 */ /* 0x104fe40000000071 */
[----:B------:R-:W-:-:S05]  /*3ce0*/  PRMT R113, RZ, 0x7610, R113 ;  /* 0x00007610ff717816 */ /* 0x000fca0000000071 */
[----:B------:R-:W-:Y:S01]  /*3cf0*/  FFMA.FTZ R113, R32, R113, R117 ;  /* 0x0000007120717223 */ /* 0x000fe20000010075 */
[----:B------:R-:W-:Y:S02]  /*3d00*/  PRMT R32, RZ, 0x5410, R35 ;  /* 0x00005410ff207816 */ /* 0x000fe40000000023 */
[----:B---3--:R-:W-:Y:S01]  /*3d10*/  PRMT R117, RZ, 0x5410, R123 ;  /* 0x00005410ff757816 */ /* 0x008fe2000000007b */
[----:B------:R-:W-:-:S04]  /*3d20*/  FFMA.FTZ R122, R119, R118, R122 ;  /* 0x00000076777a7223 */ /* 0x000fc8000001007a */
[----:B------:R-:W-:Y:S01]  /*3d30*/  FMUL.FTZ R118, R32, R117 ;  /* 0x0000007520767220 */ /* 0x000fe20000410000 */
[----:B------:R-:W-:Y:S02]  /*3d40*/  PRMT R117, RZ, 0x5410, R33 ;  /* 0x00005410ff757816 */ /* 0x000fe40000000021 */
[----:B----4-:R-:W-:-:S05]  /*3d50*/  PRMT R32, RZ, 0x5410, R34 ;  /* 0x00005410ff207816 */ /* 0x010fca0000000022 */
[----:B------:R-:W-:Y:S01]  /*3d60*/  FFMA.FTZ R117, R117, R32, R118 ;  /* 0x0000002075757223 */ /* 0x000fe20000010076 */
[----:B------:R-:W-:-:S04]  /*3d70*/  IADD3 R32, P0, P1, R99, R116, R98 ;  /* 0x0000007463207210 */ /* 0x000fc8000791e062 */
[----:B------:R-:W-:Y:S02]  /*3d80*/  LEA R118, P2, R32, c[0x0][0x180], 0x1 ;  /* 0x0000600020767a11 */ /* 0x000fe400078408ff */
[----:B------:R-:W-:-:S04]  /*3d90*/  IADD3.X R35, R46, R109, R51, P0, P1 ;  /* 0x0000006d2e237210 */ /* 0x000fc800007e2433 */
[----:B------:R-:W-:Y:S02]  /*3da0*/  LEA.HI.X R119, R32, c[0x0][0x184], R35, 0x1, P2 ;  /* 0x0000610020777a11 */ /* 0x000fe400010f0c23 */
[----:B------:R-:W-:-:S03]  /*3db0*/  PRMT R123, RZ, 0x7610, R123 ;  /* 0x00007610ff7b7816 */ /* 0x000fc6000000007b */
[----:B------:R-:W2:Y:S02]  /*3dc0*/  LDG.E.CONSTANT R120, [R118.64] ;  /* 0x0000000c76787981 */ /* 0x000ea4000c1e9900 */
[----:B------:R-:W-:Y:S02]  /*3dd0*/  FMUL.FTZ R124, R124, R123 ;  /* 0x0000007b7c7c7220 */ /* 0x000fe40000410000 */
        /* <DEDUP_REMOVED lines=11> */
[--C-:B------:R-:W-:Y:S02]  /*3e90*/  PRMT R32, RZ, 0x5410, R33.reuse ;  /* 0x00005410ff207816 */ /* 0x100fe40000000021 */
[----:B------:R-:W-:Y:S02]  /*3ea0*/  PRMT R33, RZ, 0x7610, R33 ;  /* 0x00007610ff217816 */ /* 0x000fe40000000021 */
[--C-:B---3--:R-:W-:Y:S02]  /*3eb0*/  PRMT R122, RZ, 0x7610, R123.reuse ;  /* 0x00007610ff7a7816 */ /* 0x108fe4000000007b */
[----:B------:R-:W-:-:S03]  /*3ec0*/  PRMT R113, RZ, 0x5410, R123 ;  /* 0x00005410ff717816 */ /* 0x000fc6000000007b */
[----:B------:R-:W-:Y:S01]  /*3ed0*/  FFMA.FTZ R122, R33, R122, R124 ;  /* 0x0000007a217a7223 */ /* 0x000fe2000001007c */
[----:B------:R-:W-:Y:S01]  /*3ee0*/  IADD3 R33, P0, P1, R97, R116, R96 ;  /* 0x0000007461217210 */ /* 0x000fe2000791e060 */
[----:B------:R-:W-:-:S03]  /*3ef0*/  FFMA.FTZ R117, R32, R113, R117 ;  /* 0x0000007120757223 */ /* 0x000fc60000010075 */
[----:B------:R-:W-:Y:S02]  /*3f00*/  LEA R32, P2, R33, c[0x0][0x180], 0x1 ;  /* 0x0000600021207a11 */ /* 0x000fe400078408ff */
[----:B------:R-:W-:-:S04]  /*3f10*/  IADD3.X R118, R44, R109, R49, P0, P1 ;  /* 0x0000006d2c767210 */ /* 0x000fc800007e2431 */
[----:B------:R-:W-:-:S05]  /*3f20*/  LEA.HI.X R33, R33, c[0x0][0x184], R118, 0x1, P2 ;  /* 0x0000610021217a11 */ /* 0x000fca00010f0c76 */
[----:B------:R0:W2:Y:S04]  /*3f30*/  LDG.E.CONSTANT R118, [R32.64] ;  /* 0x0000000c20767981 */ /* 0x0000a8000c1e9900 */
[----:B------:R0:W3:Y:S02]  /*3f40*/  LDG.E.CONSTANT R123, [R32.64+0x4] ;  /* 0x0000040c207b7981 */ /* 0x0000e4000c1e9900 */
[----:B0-----:R-:W-:Y:S02]  /*3f50*/  PRMT R32, RZ, 0x5410, R34 ;  /* 0x00005410ff207816 */ /* 0x001fe40000000022 */
[--C-:B--2---:R-:W-:Y:S02]  /*3f60*/  PRMT R113, RZ, 0x5410, R118.reuse ;  /* 0x00005410ff717816 */ /* 0x104fe40000000076 */
[----:B------:R-:W-:-:S02]  /*3f70*/  PRMT R118, RZ, 0x7610, R118 ;  /* 0x00007610ff767816 */ /* 0x000fc40000000076 */
[----:B---3--:R-:W-:Y:S01]  /*3f80*/  PRMT R33, RZ, 0x5410, R123 ;  /* 0x00005410ff217816 */ /* 0x008fe2000000007b */
[----:B------:R-:W-:Y:S01]  /*3f90*/  FFMA.FTZ R113, R32, R113, R121 ;  /* 0x0000007120717223 */ /* 0x000fe20000010079 */
[----:B------:R-:W-:Y:S02]  /*3fa0*/  PRMT R121, RZ, 0x7610, R34 ;  /* 0x00007610ff797816 */ /* 0x000fe40000000022 */
[----:B------:R-:W-:Y:S02]  /*3fb0*/  PRMT R32, RZ, 0x5410, R35 ;  /* 0x00005410ff207816 */ /* 0x000fe40000000023 */
[----:B------:R-:W-:Y:S01]  /*3fc0*/  IADD3 R34, P0, P1, R95, R116, R94 ;  /* 0x000000745f227210 */ /* 0x000fe2000791e05e */
[----:B------:R-:W-:Y:S02]  /*3fd0*/  FFMA.FTZ R121, R121, R118, R120 ;  /* 0x0000007679797223 */ /* 0x000fe40000010078 */
[----:B------:R-:W-:Y:S01]  /*3fe0*/  FFMA.FTZ R117, R32, R33, R117 ;  /* 0x0000002120757223 */ /* 0x000fe20000010075 */
[----:B------:R-:W-:-:S02]  /*3ff0*/  LEA R118, P2, R34, c[0x0][0x180], 0x1 ;  /* 0x0000600022767a11 */ /* 0x000fc400078408ff */
        /* <DEDUP_REMOVED lines=13> */
[--C-:B---3--:R-:W-:Y:S01]  /*40d0*/  PRMT R118, RZ, 0x5410, R124.reuse ;  /* 0x00005410ff767816 */ /* 0x108fe2000000007c */
[----:B------:R-:W-:Y:S01]  /*40e0*/  FFMA.FTZ R121, R32, R120, R121 ;  /* 0x0000007820797223 */ /* 0x000fe20000010079 */
[--C-:B------:R-:W-:Y:S02]  /*40f0*/  PRMT R32, RZ, 0x5410, R33.reuse ;  /* 0x00005410ff207816 */ /* 0x100fe40000000021 */
        /* <DEDUP_REMOVED lines=13> */
[----:B------:R-:W-:-:S03]  /*41d0*/  PRMT R118, RZ, 0x7610, R118 ;  /* 0x00007610ff767816 */ /* 0x000fc60000000076 */
[----:B------:R-:W-:Y:S01]  /*41e0*/  FFMA.FTZ R113, R32, R33, R113 ;  /* 0x0000002120717223 */ /* 0x000fe20000010071 */
[----:B------:R-:W-:Y:S01]  /*41f0*/  PRMT R32, RZ, 0x5410, R35 ;  /* 0x00005410ff207816 */ /* 0x000fe20000000023 */
        /* <DEDUP_REMOVED lines=278> */
[----:B---3--:R-:W-:-:S05]  /*5360*/  PRMT R121, RZ, 0x5410, R124 ;  /* 0x00005410ff797816 */ /* 0x008fca000000007c */
[----:B------:R-:W-:Y:S01]  /*5370*/  FFMA.FTZ R121, R32, R121, R117 ;  /* 0x0000007920797223 */ /* 0x000fe20000010075 */
[----:B------:R-:W-:Y:S02]  /*5380*/  PRMT R117, RZ, 0x7610, R33 ;  /* 0x00007610ff757816 */ /* 0x000fe40000000021 */
[----:B------:R-:W-:Y:S01]  /*5390*/  IADD3 R33, P0, P1, R61, R116, R60 ;  /* 0x000000743d217210 */ /* 0x000fe2000791e03c */
[----:B------:R-:W-:-:S03]  /*53a0*/  FFMA.FTZ R113, R118, R119, R113 ;  /* 0x0000007776717223 */ /* 0x000fc60000010071 */
[----:B------:R-:W-:Y:S02]  /*53b0*/  LEA R32, P2, R33, c[0x0][0x180], 0x1 ;  /* 0x0000600021207a11 */ /* 0x000fe400078408ff */
[----:B------:R-:W-:-:S04]  /*53c0*/  IADD3.X R118, R26, R109, R3, P0, P1 ;  /* 0x0000006d1a767210 */ /* 0x000fc800007e2403 */
[----:B------:R-:W-:-:S05]  /*53d0*/  LEA.HI.X R33, R33, c[0x0][0x184], R118, 0x1, P2 ;  /* 0x0000610021217a11 */ /* 0x000fca00010f0c76 */
[----:B------:R0:W2:Y:S01]  /*53e0*/  LDG.E.CONSTANT R118, [R32.64] ;  /* 0x0000000c20767981 */ /* 0x0000a2000c1e9900 */
[----:B------:R-:W-:-:S05]  /*53f0*/  PRMT R124, RZ, 0x7610, R124 ;  /* 0x00007610ff7c7816 */ /* 0x000fca000000007c */
[----:B------:R-:W-:Y:S02]  /*5400*/  FFMA.FTZ R117, R117, R124, R122 ;  /* 0x0000007c75757223 */ /* 0x000fe4000001007a */
[----:B------:R0:W3:Y:S02]  /*5410*/  LDG.E.CONSTANT R124, [R32.64+0x4] ;  /* 0x0000040c207c7981 */ /* 0x0000e4000c1e9900 */
[----:B0-----:R-:W-:Y:S02]  /*5420*/  PRMT R32, RZ, 0x5410, R34 ;  /* 0x00005410ff207816 */ /* 0x001fe40000000022 */
[--C-:B--2---:R-:W-:Y:S02]  /*5430*/  PRMT R33, RZ, 0x5410, R118.reuse ;  /* 0x00005410ff217816 */ /* 0x104fe40000000076 */
[----:B------:R-:W-:-:S03]  /*5440*/  PRMT R118, RZ, 0x7610, R118 ;  /* 0x00007610ff767816 */ /* 0x000fc60000000076 */
        /* <DEDUP_REMOVED lines=15> */
[----:B------:R-:W1:Y:S01]  /*5540*/  LDS.128 R32, [R55+0xb0] ;  /* 0x0000b00037207984 */ /* 0x000e620000000c00 */
[----:B------:R-:W-:Y:S02]  /*5550*/  IADD3 R117, P0, P1, R57, R116, R56 ;  /* 0x0000007439757210 */ /* 0x000fe4000791e038 */
[--C-:B-1----:R-:W-:Y:S02]  /*5560*/  PRMT R116, RZ, 0x5410, R32.reuse ;  /* 0x00005410ff747816 */ /* 0x102fe40000000020 */
[----:B0-----:R-:W-:Y:S02]  /*5570*/  PRMT R119, RZ, 0x7610, R32 ;  /* 0x00007610ff777816 */ /* 0x001fe40000000020 */
[----:B------:R-:W-:Y:S02]  /*5580*/  PRMT R32, RZ, 0x5410, R33 ;  /* 0x00005410ff207816 */ /* 0x000fe40000000021 */
[----:B--2---:R-:W-:-:S05]  /*5590*/  PRMT R118, RZ, 0x5410, R122 ;  /* 0x00005410ff767816 */ /* 0x004fca000000007a */
[----:B------:R-:W-:Y:S01]  /*55a0*/  FFMA.FTZ R113, R116, R118, R113 ;  /* 0x0000007674717223 */ /* 0x000fe20000010071 */
[----:B---3--:R-:W-:-:S05]  /*55b0*/  PRMT R116, RZ, 0x5410, R123 ;  /* 0x00005410ff747816 */ /* 0x008fca000000007b */
[----:B------:R-:W-:Y:S01]  /*55c0*/  FFMA.FTZ R121, R32, R116, R121 ;  /* 0x0000007420797223 */ /* 0x000fe20000010079 */
[----:B------:R-:W-:Y:S02]  /*55d0*/  IADD3.X R32, R31, R109, R0, P0, P1 ;  /* 0x0000006d1f207210 */ /* 0x000fe400007e2400 */
[----:B------:R-:W-:-:S04]  /*55e0*/  LEA R116, P0, R117, c[0x0][0x180], 0x1 ;  /* 0x0000600075747a11 */ /* 0x000fc800078008ff */
[----:B------:R-:W-:-:S05]  /*55f0*/  LEA.HI.X R117, R117, c[0x0][0x184], R32, 0x1, P0 ;  /* 0x0000610075757a11 */ /* 0x000fca00000f0c20 */
[----:B------:R0:W2:Y:S04]  /*5600*/  LDG.E.CONSTANT R32, [R116.64] ;  /* 0x0000000c74207981 */ /* 0x0000a8000c1e9900 */
[----:B------:R0:W3:Y:S01]  /*5610*/  LDG.E.CONSTANT R109, [R116.64+0x4] ;  /* 0x0000040c746d7981 */ /* 0x0000e2000c1e9900 */
[----:B------:R-:W-:Y:S02]  /*5620*/  PRMT R33, RZ, 0x7610, R33 ;  /* 0x00007610ff217816 */ /* 0x000fe40000000021 */
[----:B------:R-:W-:Y:S02]  /*5630*/  PRMT R123, RZ, 0x7610, R123 ;  /* 0x00007610ff7b7816 */ /* 0x000fe4000000007b */
[----:B------:R-:W-:-:S03]  /*5640*/  PRMT R122, RZ, 0x7610, R122 ;  /* 0x00007610ff7a7816 */ /* 0x000fc6000000007a */
[----:B------:R-:W-:Y:S01]  /*5650*/  FFMA.FTZ R124, R33, R123, R124 ;  /* 0x0000007b217c7223 */ /* 0x000fe2000001007c */
[----:B0-----:R-:W-:Y:S01]  /*5660*/  PRMT R116, RZ, 0x5410, R34 ;  /* 0x00005410ff747816 */ /* 0x001fe20000000022 */
[----:B------:R-:W-:Y:S01]  /*5670*/  FFMA.FTZ R120, R119, R122, R120 ;  /* 0x0000007a77787223 */ /* 0x000fe20000010078 */
[--C-:B--2---:R-:W-:Y:S02]  /*5680*/  PRMT R33, RZ, 0x5410, R32.reuse ;  /* 0x00005410ff217816 */ /* 0x104fe40000000020 */
[----:B------:R-:W-:-:S03]  /*5690*/  PRMT R32, RZ, 0x7610, R32 ;  /* 0x00007610ff207816 */ /* 0x000fc60000000020 */
[----:B------:R-:W-:Y:S01]  /*56a0*/  FFMA.FTZ R113, R116, R33, R113 ;  /* 0x0000002174717223 */ /* 0x000fe20000010071 */
[----:B------:R-:W-:Y:S02]  /*56b0*/  PRMT R33, RZ, 0x7610, R34 ;  /* 0x00007610ff217816 */ /* 0x000fe40000000022 */
[----:B------:R-:W-:-:S03]  /*56c0*/  PRMT R34, RZ, 0x5410, R35 ;  /* 0x00005410ff227816 */ /* 0x000fc60000000023 */
[----:B------:R-:W-:Y:S01]  /*56d0*/  FFMA.FTZ R32, R33, R32, R120 ;  /* 0x0000002021207223 */ /* 0x000fe20000010078 */
[----:B---3--:R-:W-:Y:S02]  /*56e0*/  PRMT R33, RZ, 0x5410, R109 ;  /* 0x00005410ff217816 */ /* 0x008fe4000000006d */
        /* <DEDUP_REMOVED lines=9> */
.L_x_15096:
        /* <DEDUP_REMOVED lines=9> */
[C---:B------:R-:W-:Y:S02]  /*5810*/  ISETP.GE.AND P0, PT, R116.reuse, UR16, PT ;  /* 0x0000001074007c0c */ /* 0x040fe4000bf06270 */
[----:B------:R-:W-:Y:S02]  /*5820*/  IADD3 R33, R116, -UR17, RZ ;  /* 0x8000001174217c10 */ /* 0x000fe4000fffe0ff */
[----:B------:R-:W-:-:S05]  /*5830*/  FSEL R32, R35, RZ, !P0 ;  /* 0x000000ff23207208 */ /* 0x000fca0004000000 */
[----:B------:R1:W-:Y:S04]  /*5840*/  STS [R33.X4+0x1a0], R32 ;  /* 0x0001a02021007388 */ /* 0x0003e80000004800 */
[----:B------:R-:W-:Y:S02]  /*5850*/  @!P0 FMNMX.FTZ R104, R104, R35, !PT ;  /* 0x0000002368688209 */ /* 0x000fe40007810000 */
.L_x_15033:
[----:B------:R-:W-:Y:S05]  /*5860*/  BSYNC B1 ;  /* 0x0000000000017941 */ /* 0x000fea0003800000 */
.L_x_15032:
[----:B------:R-:W-:-:S04]  /*5870*/  IADD3 R110, R110, 0x4, RZ ;  /* 0x000000046e6e7810 */ /* 0x000fc80007ffe0ff */
[----:B------:R-:W-:-:S13]  /*5880*/  ISETP.GE.AND P0, PT, R110, UR4, PT ;  /* 0x000000046e007c0c */ /* 0x000fda000bf06270 */
[----:B01----:R-:W-:Y:S01]  /*5890*/  @P0 CALL.REL.NOINC `(.L_x_15024) ;  /* 0x0000001000000944 */ /* 0x003fe20003c00000 */
[----:B------:R-:W-:Y:S05]  /*58a0*/  BRA `(.L_x_15034) ;  /* 0xffffe20000007947 */ /* 0x000fea000383ffff */
.L_x_15024:
[----:B------:R-:W-:Y:S05]  /*58b0*/  BSYNC B0 ;  /* 0x0000000000007941 */ /* 0x000fea0003800000 */
.L_x_15023:
[----:B------:R-:W-:Y:S05]  /*58c0*/  BRA.DIV ~URZ, `(.L_x_15035) ;  /* 0x00005da27f007947 */ /* 0x000fea000b800000 */
[----:B------:R0:W1:Y:S02]  /*58d0*/  SHFL.BFLY PT, R3, R104, 0x10, 0x1f ;  /* 0x0e001f0068037f89 */ /* 0x00006400000e0000 */
.L_x_15097:
[----:B-1----:R-:W-:Y:S01]  /*58e0*/  FMNMX.FTZ R5, R3, R104, !PT ;  /* 0x0000006803057209 */ /* 0x002fe20007810000 */
[----:B------:R-:W-:Y:S05]  /*58f0*/  BRA.DIV ~URZ, `(.L_x_15036) ;  /* 0x00005df27f007947 */ /* 0x000fea000b800000 */
[----:B------:R-:W1:Y:S02]  /*5900*/  SHFL.BFLY PT, R0, R5, 0x8, 0x1f ;  /* 0x0d001f0005007f89 */ /* 0x000e6400000e0000 */
[----:B-1----:R-:W-:-:S05]  /*5910*/  FMNMX.FTZ R0, R5, R0, !PT ;  /* 0x0000000005007209 */ /* 0x002fca0007810000 */
[----:B------:R-:W1:Y:S02]  /*5920*/  SHFL.BFLY PT, R3, R0, 0x4, 0x1f ;  /* 0x0c801f0000037f89 */ /* 0x000e6400000e0000 */
[----:B-1----:R-:W-:-:S05]  /*5930*/  FMNMX.FTZ R3, R0, R3, !PT ;  /* 0x0000000300037209 */ /* 0x002fca0007810000 */
[----:B------:R1:W2:Y:S02]  /*5940*/  SHFL.BFLY PT, R2, R3, 0x2, 0x1f ;  /* 0x0c401f0003027f89 */ /* 0x0002a400000e0000 */
.L_x_15098:
[----:B------:R-:W-:Y:S01]  /*5950*/  ISETP.NE.AND P0, PT, R107, RZ, PT ;  /* 0x000000ff6b00720c */ /* 0x000fe20003f05270 */
[----:B------:R-:W-:-:S12]  /*5960*/  WARPSYNC 0xffffffff ;  /* 0xffffffff00007948 */ /* 0x000fd80003800000 */
[----:B-12---:R-:W-:-:S05]  /*5970*/  @!P0 FMNMX.FTZ R3, R2, R3, !PT ;  /* 0x0000000302038209 */ /* 0x006fca0007810000 */
[----:B------:R1:W-:Y:S02]  /*5980*/  @!P0 STS [R108.X4+0x180], R3 ;  /* 0x000180036c008388 */ /* 0x0003e40000004800 */
[----:B------:R-:W-:Y:S01]  /*5990*/  BAR.SYNC.DEFER_BLOCKING 0x0 ;  /* 0x0000000000007b1d */ /* 0x000fe20000010000 */
[----:B------:R-:W-:Y:S01]  /*59a0*/  ISETP.GT.AND P0, PT, R107, 0x3, PT ;  /* 0x000000036b00780c */ /* 0x000fe20003f04270 */
[----:B------:R-:W-:Y:S01]  /*59b0*/  IMAD.MOV.U32 R2, RZ, RZ, -0x800001 ;  /* 0xff7fffffff027424 */ /* 0x000fe200078e00ff */
[----:B------:R-:W-:Y:S01]  /*59c0*/  ISETP.GE.AND P1, PT, R54, UR6, PT ;  /* 0x0000000636007c0c */ /* 0x000fe2000bf26270 */
[----:B------:R-:W-:Y:S02]  /*59d0*/  IMAD.MOV.U32 R4, RZ, RZ, RZ ;  /* 0x000000ffff047224 */ /* 0x000fe400078e00ff */
[----:B------:R-:W-:Y:S08]  /*59e0*/  BSSY B0, `(.L_x_15037) ;  /* 0x00000ea000007945 */ /* 0x000ff00003800000 */
[----:B------:R-:W2:Y:S04]  /*59f0*/  @!P0 LDS R2, [R107.X4+0x180] ;  /* 0x000180006b028984 */ /* 0x000ea80000004800 */
[----:B-12---:R-:W1:Y:S02]  /*5a00*/  SHFL.BFLY PT, R3, R2, 0x2, 0x1f ;  /* 0x0c401f0002037f89 */ /* 0x006e6400000e0000 */
[----:B-1----:R-:W-:-:S05]  /*5a10*/  FMNMX.FTZ R3, R3, R2, !PT ;  /* 0x0000000203037209 */ /* 0x002fca0007810000 */
[----:B------:R-:W1:Y:S02]  /*5a20*/  SHFL.BFLY PT, R0, R3, 0x1, 0x1f ;  /* 0x0c201f0003007f89 */ /* 0x000e6400000e0000 */
[----:B-1----:R-:W-:-:S06]  /*5a30*/  FMNMX.FTZ R0, R3, R0, !PT ;  /* 0x0000000003007209 */ /* 0x002fcc0007810000 */
[----:B------:R-:W1:Y:S01]  /*5a40*/  SHFL.IDX PT, R0, R0, RZ, 0x1f ;  /* 0x00001fff00007589 */ /* 0x000e6200000e0000 */
[----:B------:R-:W-:Y:S05]  /*5a50*/  @P1 BRA `(.L_x_15038) ;  /* 0x00000e2000001947 */ /* 0x000fea0003800000 */
[----:B------:R-:W2:Y:S01]  /*5a60*/  S2UR UR9, SR_CTAID.Z ;  /* 0x00000000000979c3 */ /* 0x000ea20000002700 */
[----:B------:R-:W-:Y:S01]  /*5a70*/  UMOV UR8, 0xffffffe0 ;  /* 0xffffffe000087882 */ /* 0x000fe20000000000 */
[----:B------:R-:W-:Y:S01]  /*5a80*/  LOP3.LUT R2, RZ, UR5, RZ, 0x33, !PT ;  /* 0x00000005ff027c12 */ /* 0x000fe2000f8e33ff */
[----:B------:R-:W-:Y:S01]  /*5a90*/  BSSY B1, `(.L_x_15039) ;  /* 0x000001c000017945 */ /* 0x000fe20003800000 */
[----:B------:R-:W-:Y:S01]  /*5aa0*/  LOP3.LUT R3, RZ, UR16, RZ, 0x33, !PT ;  /* 0x00000010ff037c12 */ /* 0x000fe2000f8e33ff */
[----:B------:R-:W-:Y:S01]  /*5ab0*/  IMAD.MOV.U32 R4, RZ, RZ, RZ ;  /* 0x000000ffff047224 */ /* 0x000fe200078e00ff */
        /* <DEDUP_REMOVED lines=14> */
.L_x_15041:
        /* <DEDUP_REMOVED lines=11> */
.L_x_15040:
[----:B------:R-:W-:Y:S05]  /*5c50*/  BSYNC B1 ;  /* 0x0000000000017941 */ /* 0x000fea0003800000 */
.L_x_15039:
        /* <DEDUP_REMOVED lines=11> */
.L_x_15044:
[----:B------:R-:W2:Y:S01]  /*5d10*/  LDS R5, [R2+-0x400] ;  /* 0xfffc000002057984 */ /* 0x000ea20000000800 */
[----:B------:R-:W-:-:S03]  /*5d20*/  IADD3 R3, R3, 0x800, RZ ;  /* 0x0000080003037810 */ /* 0x000fc60007ffe0ff */
[----:B------:R-:W3:Y:S01]  /*5d30*/  LDS R7, [R2+-0x200] ;  /* 0xfffe000002077984 */ /* 0x000ee20000000800 */
[----:B------:R-:W-:-:S03]  /*5d40*/  ISETP.GE.AND P2, PT, R3, R6, PT ;  /* 0x000000060300720c */ /* 0x000fc60003f46270 */
[----:B------:R-:W4:Y:S04]  /*5d50*/  LDS R9, [R2] ;  /* 0x0000000002097984 */ /* 0x000f280000000800 */
[----:B------:R-:W0:Y:S04]  /*5d60*/  LDS R11, [R2+0x200] ;  /* 0x00020000020b7984 */ /* 0x000e280000000800 */
[----:B------:R-:W1:Y:S04]  /*5d70*/  LDS R13, [R2+0x400] ;  /* 0x00040000020d7984 */ /* 0x000e680000000800 */
[----:B------:R-:W1:Y:S04]  /*5d80*/  LDS R17, [R2+0x600] ;  /* 0x0006000002117984 */ /* 0x000e680000000800 */
[----:B------:R-:W1:Y:S04]  /*5d90*/  LDS R19, [R2+0x800] ;  /* 0x0008000002137984 */ /* 0x000e680000000800 */
[----:B------:R-:W1:Y:S04]  /*5da0*/  LDS R21, [R2+0xa00] ;  /* 0x000a000002157984 */ /* 0x000e680000000800 */
[----:B------:R-:W1:Y:S04]  /*5db0*/  LDS R23, [R2+0xc00] ;  /* 0x000c000002177984 */ /* 0x000e680000000800 */
[----:B------:R-:W1:Y:S02]  /*5dc0*/  LDS R25, [R2+0xe00] ;  /* 0x000e000002197984 */ /* 0x000e640000000800 */
[----:B-12---:R-:W-:-:S02]  /*5dd0*/  FADD.FTZ R5, -R0, R5 ;  /* 0x0000000500057221 */ /* 0x006fc40000010100 */
[----:B------:R-:W1:Y:S02]  /*5de0*/  LDS R27, [R2+0x1000] ;  /* 0x00100000021b7984 */ /* 0x000e640000000800 */
[----:B------:R-:W-:Y:S02]  /*5df0*/  FMUL.FTZ R5, R5, 1.4426950216293334961 ;  /* 0x3fb8aa3b05057820 */ /* 0x000fe40000410000 */
        /* <DEDUP_REMOVED lines=8> */
[----:B0-----:R-:W-:-:S02]  /*5e80*/  FADD.FTZ R11, -R0, R11 ;  /* 0x0000000b000b7221 */ /* 0x001fc40000010100 */
[C---:B------:R-:W-:Y:S01]  /*5e90*/  FADD.FTZ R13, -R0.reuse, R13 ;  /* 0x0000000d000d7221 */ /* 0x040fe20000010100 */
[----:B------:R-:W0:Y:S01]  /*5ea0*/  LDS R35, [R2+0x1800] ;  /* 0x0018000002237984 */ /* 0x000e220000000800 */
[----:B------:R-:W-:Y:S01]  /*5eb0*/  FMUL.FTZ R11, R11, 1.4426950216293334961 ;  /* 0x3fb8aa3b0b0b7820 */ /* 0x000fe20000410000 */
[----:B------:R-:W1:Y:S01]  /*5ec0*/  MUFU.EX2 R7, R7 ;  /* 0x0000000700077308 */ /* 0x000e620000000800 */
[----:B------:R-:W-:Y:S01]  /*5ed0*/  FMUL.FTZ R13, R13, 1.4426950216293334961 ;  /* 0x3fb8aa3b0d0d7820 */ /* 0x000fe20000410000 */
[----:B------:R-:W0:Y:S01]  /*5ee0*/  LDS R37, [R2+0x1a00] ;  /* 0x001a000002257984 */ /* 0x000e220000000800 */
[C---:B------:R-:W-:Y:S02]  /*5ef0*/  FADD.FTZ R17, -R0.reuse, R17 ;  /* 0x0000001100117221 */ /* 0x040fe40000010100 */
[----:B------:R-:W-:Y:S02]  /*5f00*/  FADD.FTZ R19, -R0, R19 ;  /* 0x0000001300137221 */ /* 0x000fe40000010100 */
[----:B------:R-:W-:Y:S01]  /*5f10*/  FMUL.FTZ R17, R17, 1.4426950216293334961 ;  /* 0x3fb8aa3b11117820 */ /* 0x000fe20000410000 */
[----:B------:R-:W2:Y:S01]  /*5f20*/  MUFU.EX2 R9, R9 ;  /* 0x0000000900097308 */ /* 0x000ea20000000800 */
[----:B----4-:R-:W-:Y:S01]  /*5f30*/  FADD.FTZ R4, R5, R4 ;  /* 0x0000000405047221 */ /* 0x010fe20000010000 */
[----:B------:R-:W-:Y:S01]  /*5f40*/  STS [R2+-0x400], R5 ;  /* 0xfffc000502007388 */ /* 0x000fe20000000800 */
[----:B------:R-:W-:-:S02]  /*5f50*/  FMUL.FTZ R19, R19, 1.4426950216293334961 ;  /* 0x3fb8aa3b13137820 */ /* 0x000fc40000410000 */
[C---:B------:R-:W-:Y:S02]  /*5f60*/  FADD.FTZ R21, -R0.reuse, R21 ;  /* 0x0000001500157221 */ /* 0x040fe40000010100 */
[----:B------:R-:W-:Y:S01]  /*5f70*/  FADD.FTZ R23, -R0, R23 ;  /* 0x0000001700177221 */ /* 0x000fe20000010100 */
[----:B------:R-:W4:Y:S01]  /*5f80*/  MUFU.EX2 R11, R11 ;  /* 0x0000000b000b7308 */ /* 0x000f220000000800 */
[----:B-1----:R-:W-:Y:S01]  /*5f90*/  FADD.FTZ R4, R4, R7 ;  /* 0x0000000704047221 */ /* 0x002fe20000010000 */
[----:B------:R-:W-:Y:S01]  /*5fa0*/  STS [R2+-0x200], R7 ;  /* 0xfffe000702007388 */ /* 0x000fe20000000800 */
[----:B------:R-:W-:Y:S02]  /*5fb0*/  FMUL.FTZ R21, R21, 1.4426950216293334961 ;  /* 0x3fb8aa3b15157820 */ /* 0x000fe40000410000 */
[----:B------:R-:W-:Y:S02]  /*5fc0*/  FMUL.FTZ R23, R23, 1.4426950216293334961 ;  /* 0x3fb8aa3b17177820 */ /* 0x000fe40000410000 */
[----:B------:R-:W-:Y:S01]  /*5fd0*/  FADD.FTZ R25, -R0, R25 ;  /* 0x0000001900197221 */ /* 0x000fe20000010100 */
[----:B------:R-:W1:Y:S01]  /*5fe0*/  MUFU.EX2 R13, R13 ;  /* 0x0000000d000d7308 */ /* 0x000e620000000800 */
[----:B--2---:R-:W-:Y:S01]  /*5ff0*/  FADD.FTZ R4, R4, R9 ;  /* 0x0000000904047221 */ /* 0x004fe20000010000 */
[----:B------:R-:W-:Y:S01]  /*6000*/  STS [R2], R9 ;  /* 0x0000000902007388 */ /* 0x000fe20000000800 */
[----:B------:R-:W-:-:S02]  /*6010*/  FMUL.FTZ R25, R25, 1.4426950216293334961 ;  /* 0x3fb8aa3b19197820 */ /* 0x000fc40000410000 */
[C---:B------:R-:W-:Y:S02]  /*6020*/  FADD.FTZ R27, -R0.reuse, R27 ;  /* 0x0000001b001b7221 */ /* 0x040fe40000010100 */
[----:B------:R-:W-:Y:S01]  /*6030*/  FADD.FTZ R29, -R0, R29 ;  /* 0x0000001d001d7221 */ /* 0x000fe20000010100 */
[----:B------:R-:W2:Y:S01]  /*6040*/  MUFU.EX2 R17, R17 ;  /* 0x0000001100117308 */ /* 0x000ea20000000800 */
[----:B----4-:R-:W-:Y:S01]  /*6050*/  FADD.FTZ R4, R4, R11 ;  /* 0x0000000b04047221 */ /* 0x010fe20000010000 */
[----:B------:R-:W-:Y:S01]  /*6060*/  STS [R2+0x200], R11 ;  /* 0x0002000b02007388 */ /* 0x000fe20000000800 */
[----:B------:R-:W-:Y:S02]  /*6070*/  FMUL.FTZ R27, R27, 1.4426950216293334961 ;  /* 0x3fb8aa3b1b1b7820 */ /* 0x000fe40000410000 */
[----:B------:R-:W-:Y:S02]  /*6080*/  FMUL.FTZ R29, R29, 1.4426950216293334961 ;  /* 0x3fb8aa3b1d1d7820 */ /* 0x000fe40000410000 */
[----:B---3--:R-:W-:Y:S01]  /*6090*/  FADD.FTZ R31, -R0, R31 ;  /* 0x0000001f001f7221 */ /* 0x008fe20000010100 */
[----:B------:R-:W3:Y:S01]  /*60a0*/  MUFU.EX2 R19, R19 ;  /* 0x0000001300137308 */ /* 0x000ee20000000800 */
[----:B-1----:R-:W-:Y:S01]  /*60b0*/  FADD.FTZ R4, R4, R13 ;  /* 0x0000000d04047221 */ /* 0x002fe20000010000 */
[----:B------:R-:W-:Y:S01]  /*60c0*/  STS [R2+0x400], R13 ;  /* 0x0004000d02007388 */ /* 0x000fe20000000800 */
[----:B------:R-:W-:-:S02]  /*60d0*/  FMUL.FTZ R31, R31, 1.4426950216293334961 ;  /* 0x3fb8aa3b1f1f7820 */ /* 0x000fc40000410000 */
[C---:B------:R-:W-:Y:S02]  /*60e0*/  FADD.FTZ R33, -R0.reuse, R33 ;  /* 0x0000002100217221 */ /* 0x040fe40000010100 */
[----:B0-----:R-:W-:Y:S01]  /*60f0*/  FADD.FTZ R35, -R0, R35 ;  /* 0x0000002300237221 */ /* 0x001fe20000010100 */
[----:B------:R-:W0:Y:S01]  /*6100*/  MUFU.EX2 R21, R21 ;  /* 0x0000001500157308 */ /* 0x000e220000000800 */
[----:B--2---:R-:W-:Y:S01]  /*6110*/  FADD.FTZ R4, R4, R17 ;  /* 0x0000001104047221 */ /* 0x004fe20000010000 */
[----:B------:R-:W-:Y:S01]  /*6120*/  STS [R2+0x600], R17 ;  /* 0x0006001102007388 */ /* 0x000fe20000000800 */
[----:B------:R-:W-:Y:S02]  /*6130*/  FMUL.FTZ R33, R33, 1.4426950216293334961 ;  /* 0x3fb8aa3b21217820 */ /* 0x000fe40000410000 */
[----:B------:R-:W-:Y:S02]  /*6140*/  FADD.FTZ R37, -R0, R37 ;  /* 0x0000002500257221 */ /* 0x000fe40000010100 */
[----:B------:R-:W-:Y:S01]  /*6150*/  FMUL.FTZ R35, R35, 1.4426950216293334961 ;  /* 0x3fb8aa3b23237820 */ /* 0x000fe20000410000 */
[----:B------:R-:W1:Y:S01]  /*6160*/  MUFU.EX2 R23, R23 ;  /* 0x0000001700177308 */ /* 0x000e620000000800 */
[----:B---3--:R-:W-:Y:S01]  /*6170*/  FADD.FTZ R4, R4, R19 ;  /* 0x0000001304047221 */ /* 0x008fe20000010000 */
        /* <DEDUP_REMOVED lines=29> */
.L_x_15043:
[----:B------:R-:W-:Y:S05]  /*6350*/  BSYNC B1 ;  /* 0x0000000000017941 */ /* 0x000fea0003800000 */
.L_x_15042:
        /* <DEDUP_REMOVED lines=9> */
[----:B------:R-:W0:Y:S04]  /*63f0*/  LDS R11, [R2+0x200] ;  /* 0x00020000020b7984 */ /* 0x000e280000000800 */
[----:B------:R-:W1:Y:S04]  /*6400*/  LDS R13, [R2+0x400] ;  /* 0x00040000020d7984 */ /* 0x000e680000000800 */
[----:B------:R-:W1:Y:S04]  /*6410*/  LDS R17, [R2+0x600] ;  /* 0x0006000002117984 */ /* 0x000e680000000800 */
[----:B------:R-:W1:Y:S04]  /*6420*/  LDS R19, [R2+0x800] ;  /* 0x0008000002137984 */ /* 0x000e680000000800 */
[----:B------:R-:W1:Y:S02]  /*6430*/  LDS R21, [R2+0xa00] ;  /* 0x000a000002157984 */ /* 0x000e640000000800 */
[----:B-12---:R-:W-:-:S04]  /*6440*/  FADD.FTZ R5, -R0, R5 ;  /* 0x0000000500057221 */ /* 0x006fc80000010100 */
[----:B------:R-:W-:Y:S02]  /*6450*/  FMUL.FTZ R5, R5, 1.4426950216293334961 ;  /* 0x3fb8aa3b05057820 */ /* 0x000fe40000410000 */
[C---:B---3--:R-:W-:Y:S02]  /*6460*/  FADD.FTZ R7, -R0.reuse, R7 ;  /* 0x0000000700077221 */ /* 0x048fe40000010100 */
[C---:B----4-:R-:W-:Y:S02]  /*6470*/  FADD.FTZ R9, -R0.reuse, R9 ;  /* 0x0000000900097221 */ /* 0x050fe40000010100 */
[----:B------:R-:W-:Y:S01]  /*6480*/  FMUL.FTZ R7, R7, 1.4426950216293334961 ;  /* 0x3fb8aa3b07077820 */ /* 0x000fe20000410000 */
[----:B------:R-:W1:Y:S01]  /*6490*/  MUFU.EX2 R5, R5 ;  /* 0x0000000500057308 */ /* 0x000e620000000800 */
[----:B------:R-:W-:Y:S02]  /*64a0*/  FMUL.FTZ R9, R9, 1.4426950216293334961 ;  /* 0x3fb8aa3b09097820 */ /* 0x000fe40000410000 */
[----:B0-----:R-:W-:-:S02]  /*64b0*/  FADD.FTZ R11, -R0, R11 ;  /* 0x0000000b000b7221 */ /* 0x001fc40000010100 */
[C---:B------:R-:W-:Y:S02]  /*64c0*/  FADD.FTZ R13, -R0.reuse, R13 ;  /* 0x0000000d000d7221 */ /* 0x040fe40000010100 */
[----:B------:R-:W-:Y:S01]  /*64d0*/  FMUL.FTZ R11, R11, 1.4426950216293334961 ;  /* 0x3fb8aa3b0b0b7820 */ /* 0x000fe20000410000 */
[----:B------:R-:W0:Y:S01]  /*64e0*/  MUFU.EX2 R7, R7 ;  /* 0x0000000700077308 */ /* 0x000e220000000800 */
[----:B------:R-:W-:Y:S02]  /*64f0*/  FMUL.FTZ R13, R13, 1.4426950216293334961 ;  /* 0x3fb8aa3b0d0d7820 */ /* 0x000fe40000410000 */
[C---:B------:R-:W-:Y:S02]  /*6500*/  FADD.FTZ R17, -R0.reuse, R17 ;  /* 0x0000001100117221 */ /* 0x040fe40000010100 */
[----:B------:R-:W-:Y:S02]  /*6510*/  FADD.FTZ R19, -R0, R19 ;  /* 0x0000001300137221 */ /* 0x000fe40000010100 */
[----:B------:R-:W-:Y:S01]  /*6520*/  FMUL.FTZ R17, R17, 1.4426950216293334961 ;  /* 0x3fb8aa3b11117820 */ /* 0x000fe20000410000 */
[----:B------:R-:W2:Y:S01]  /*6530*/  MUFU.EX2 R9, R9 ;  /* 0x0000000900097308 */ /* 0x000ea20000000800 */
[----:B-1----:R-:W-:Y:S01]  /*6540*/  FADD.FTZ R4, R4, R5 ;  /* 0x0000000504047221 */ /* 0x002fe20000010000 */
[----:B------:R-:W-:Y:S01]  /*6550*/  STS [R2+-0x400], R5 ;  /* 0xfffc000502007388 */ /* 0x000fe20000000800 */
[----:B------:R-:W-:-:S02]  /*6560*/  FADD.FTZ R21, -R0, R21 ;  /* 0x0000001500157221 */ /* 0x000fc40000010100 */
[----:B------:R-:W-:Y:S02]  /*6570*/  FMUL.FTZ R19, R19, 1.4426950216293334961 ;  /* 0x3fb8aa3b13137820 */ /* 0x000fe40000410000 */
[----:B------:R-:W-:Y:S01]  /*6580*/  FMUL.FTZ R21, R21, 1.4426950216293334961 ;  /* 0x3fb8aa3b15157820 */ /* 0x000fe20000410000 */
[----:B------:R-:W1:Y:S01]  /*6590*/  MUFU.EX2 R11, R11 ;  /* 0x0000000b000b7308 */ /* 0x000e620000000800 */
[----:B0-----:R-:W-:Y:S01]  /*65a0*/  FADD.FTZ R4, R4, R7 ;  /* 0x0000000704047221 */ /* 0x001fe20000010000 */
[----:B------:R-:W-:Y:S06]  /*65b0*/  STS [R2+-0x200], R7 ;  /* 0xfffe000702007388 */ /* 0x000fec0000000800 */
        /* <DEDUP_REMOVED lines=17> */
.L_x_15046:
[----:B------:R-:W-:Y:S05]  /*66d0*/  BSYNC B1 ;  /* 0x0000000000017941 */ /* 0x000fea0003800000 */
.L_x_15045:
[----:B------:R-:W-:-:S13]  /*66e0*/  ISETP.LT.OR P0, PT, R3, UR6, P0 ;  /* 0x0000000603007c0c */ /* 0x000fda0008701670 */
[----:B------:R-:W-:Y:S05]  /*66f0*/  @!P0 BRA `(.L_x_15038) ;  /* 0x0000018000008947 */ /* 0x000fea0003800000 */
[----:B------:R-:W2:Y:S04]  /*6700*/  LDS R3, [R2+-0x400] ;  /* 0xfffc000002037984 */ /* 0x000ea80000000800 */
[----:B------:R-:W3:Y:S04]  /*6710*/  LDS R5, [R2+-0x200] ;  /* 0xfffe000002057984 */ /* 0x000ee80000000800 */
[----:B------:R-:W4:Y:S04]  /*6720*/  LDS R7, [R2] ;  /* 0x0000000002077984 */ /* 0x000f280000000800 */
[----:B------:R-:W0:Y:S01]  /*6730*/  LDS R9, [R2+0x200] ;  /* 0x0002000002097984 */ /* 0x000e220000000800 */
[----:B-12---:R-:W-:-:S02]  /*6740*/  FADD.FTZ R3, -R0, R3 ;  /* 0x0000000300037221 */ /* 0x006fc40000010100 */
[C---:B---3--:R-:W-:Y:S02]  /*6750*/  FADD.FTZ R5, -R0.reuse, R5 ;  /* 0x0000000500057221 */ /* 0x048fe40000010100 */
[----:B------:R-:W-:Y:S02]  /*6760*/  FMUL.FTZ R3, R3, 1.4426950216293334961 ;  /* 0x3fb8aa3b03037820 */ /* 0x000fe40000410000 */
[C---:B----4-:R-:W-:Y:S02]  /*6770*/  FADD.FTZ R7, -R0.reuse, R7 ;  /* 0x0000000700077221 */ /* 0x050fe40000010100 */
[----:B------:R-:W-:Y:S02]  /*6780*/  FMUL.FTZ R5, R5, 1.4426950216293334961 ;  /* 0x3fb8aa3b05057820 */ /* 0x000fe40000410000 */
[----:B0-----:R-:W-:Y:S01]  /*6790*/  FADD.FTZ R9, -R0, R9 ;  /* 0x0000000900097221 */ /* 0x001fe20000010100 */
        /* <DEDUP_REMOVED lines=14> */
.L_x_15038:
[----:B------:R-:W-:Y:S05]  /*6880*/  BSYNC B0 ;  /* 0x0000000000007941 */ /* 0x000fea0003800000 */
.L_x_15037:
        /* <DEDUP_REMOVED lines=22> */
[----:B------:R0:W2:Y:S01]  /*69f0*/  SHFL.IDX PT, R31, R3, RZ, 0x1f ;  /* 0x00001fff031f7589 */ /* 0x0000a200000e0000 */
[----:B------:R-:W-:Y:S05]  /*6a00*/  @P1 BRA `(.L_x_15048) ;  /* 0x000008c000001947 */ /* 0x000fea0003800000 */
[----:B------:R-:W3:Y:S01]  /*6a10*/  S2UR UR8, SR_CTAID.Z ;  /* 0x00000000000879c3 */ /* 0x000ee20000002700 */
[----:B------:R-:W-:Y:S01]  /*6a20*/  UMOV UR9, 0xffffffe0 ;  /* 0xffffffe000097882 */ /* 0x000fe20000000000 */
[----:B------:R-:W-:Y:S01]  /*6a30*/  LOP3.LUT R2, RZ, UR5, RZ, 0x33, !PT ;  /* 0x00000005ff027c12 */ /* 0x000fe2000f8e33ff */
[----:B------:R-:W-:Y:S01]  /*6a40*/  BSSY B1, `(.L_x_15049) ;  /* 0x000001a000017945 */ /* 0x000fe20003800000 */
[----:B0-----:R-:W-:Y:S01]  /*6a50*/  LOP3.LUT R3, RZ, UR16, RZ, 0x33, !PT ;  /* 0x00000010ff037c12 */ /* 0x001fe2000f8e33ff */
[----:B---3--:R-:W-:-:S06]  /*6a60*/  UIMAD UR8, UR8, UR9, -0x21 ;  /* 0xffffffdf080874a4 */ /* 0x008fcc000f8e0209 */
        /* <DEDUP_REMOVED lines=9> */
[----:B--2---:R-:W-:-:S04]  /*6b00*/  FADD.FTZ R2, R31, 9.9999999747524270788e-07 ;  /* 0x358637bd1f027421 */ /* 0x004fc80000010000 */
[----:B------:R0:W2:Y:S08]  /*6b10*/  MUFU.RCP R33, R2 ;  /* 0x0000000200217308 */ /* 0x0000b00000001000 */
[----:B------:R-:W-:Y:S05]  /*6b20*/  @!P0 BRA `(.L_x_15050) ;  /* 0x000000b000008947 */ /* 0x000fea0003800000 */
[----:B0-----:R-:W-:Y:S01]  /*6b30*/  IMAD.MOV.U32 R2, RZ, RZ, R4 ;  /* 0x000000ffff027224 */ /* 0x001fe200078e0004 */
[----:B------:R-:W-:Y:S01]  /*6b40*/  LEA R4, R54, 0x1a0, 0x2 ;  /* 0x000001a036047811 */ /* 0x000fe200078e10ff */
[----:B------:R-:W-:-:S04]  /*6b50*/  IMAD.MOV.U32 R3, RZ, RZ, R54 ;  /* 0x000000ffff037224 */ /* 0x000fc800078e0036 */
.L_x_15051:
[----:B------:R-:W0:Y:S01]  /*6b60*/  LDS R5, [R4] ;  /* 0x0000000004057984 */ /* 0x000e220000000800 */
[----:B------:R-:W-:-:S02]  /*6b70*/  IADD3 R2, R2, -0x1, RZ ;  /* 0xffffffff02027810 */ /* 0x000fc40007ffe0ff */
[----:B------:R-:W-:Y:S02]  /*6b80*/  IADD3 R3, R3, 0x80, RZ ;  /* 0x0000008003037810 */ /* 0x000fe40007ffe0ff */
[----:B------:R-:W-:Y:S01]  /*6b90*/  ISETP.NE.AND P0, PT, R2, RZ, PT ;  /* 0x000000ff0200720c */ /* 0x000fe20003f05270 */
[----:B0-2---:R-:W-:-:S05]  /*6ba0*/  FMUL.FTZ R5, R5, R33 ;  /* 0x0000002105057220 */ /* 0x005fca0000410000 */
[----:B------:R0:W-:Y:S02]  /*6bb0*/  STS [R4], R5 ;  /* 0x0000000504007388 */ /* 0x0001e40000000800 */
[----:B0-----:R-:W-:-:S05]  /*6bc0*/  IADD3 R4, R4, 0x200, RZ ;  /* 0x0000020004047810 */ /* 0x001fca0007ffe0ff */
[----:B------:R-:W-:Y:S05]  /*6bd0*/  @P0 BRA `(.L_x_15051) ;  /* 0xffffff8000000947 */ /* 0x000fea000383ffff */
.L_x_15050:
[----:B------:R-:W-:Y:S05]  /*6be0*/  BSYNC B1 ;  /* 0x0000000000017941 */ /* 0x000fea0003800000 */
.L_x_15049:
        /* <DEDUP_REMOVED lines=11> */
.L_x_15054:
        /* <DEDUP_REMOVED lines=12> */
[----:B------:R-:W1:Y:S01]  /*6d60*/  LDS R24, [R2+0x1000] ;  /* 0x0010000002187984 */ /* 0x000e620000000800 */
[----:B0-2---:R-:W-:-:S03]  /*6d70*/  FMUL.FTZ R5, R33, R4 ;  /* 0x0000000421057220 */ /* 0x005fc60000410000 */
[----:B------:R-:W0:Y:S01]  /*6d80*/  LDS R26, [R2+0x1200] ;  /* 0x00120000021a7984 */ /* 0x000e220000000800 */
[----:B---3--:R-:W-:-:S03]  /*6d90*/  FMUL.FTZ R7, R33, R6 ;  /* 0x0000000621077220 */ /* 0x008fc60000410000 */
[----:B------:R-:W2:Y:S01]  /*6da0*/  LDS R27, [R2+0x1400] ;  /* 0x00140000021b7984 */ /* 0x000ea20000000800 */
[----:B----4-:R-:W-:-:S03]  /*6db0*/  FMUL.FTZ R9, R33, R8 ;  /* 0x0000000821097220 */ /* 0x010fc60000410000 */
[----:B------:R-:W3:Y:S01]  /*6dc0*/  LDS R28, [R2+0x1600] ;  /* 0x00160000021c7984 */ /* 0x000ee20000000800 */
[----:B------:R-:W-:-:S03]  /*6dd0*/  FMUL.FTZ R11, R33, R10 ;  /* 0x0000000a210b7220 */ /* 0x000fc60000410000 */
[----:B------:R-:W4:Y:S01]  /*6de0*/  LDS R29, [R2+0x1800] ;  /* 0x00180000021d7984 */ /* 0x000f220000000800 */
        /* <DEDUP_REMOVED lines=15> */
[----:B--2---:R-:W-:-:S03]  /*6ee0*/  FMUL.FTZ R27, R33, R27 ;  /* 0x0000001b211b7220 */ /* 0x004fc60000410000 */
        /* <DEDUP_REMOVED lines=15> */
.L_x_15053:
[----:B------:R-:W-:Y:S05]  /*6fe0*/  BSYNC B1 ;  /* 0x0000000000017941 */ /* 0x000fea0003800000 */
.L_x_15052:
        /* <DEDUP_REMOVED lines=13> */
[----:B------:R-:W1:Y:S01]  /*70c0*/  LDS R18, [R2+0xa00] ;  /* 0x000a000002127984 */ /* 0x000e620000000800 */
[----:B0-2---:R-:W-:-:S02]  /*70d0*/  FMUL.FTZ R5, R33, R4 ;  /* 0x0000000421057220 */ /* 0x005fc40000410000 */
[----:B---3--:R-:W-:-:S03]  /*70e0*/  FMUL.FTZ R7, R33, R6 ;  /* 0x0000000621077220 */ /* 0x008fc60000410000 */
[----:B------:R-:W-:Y:S01]  /*70f0*/  STS [R2+-0x400], R5 ;  /* 0xfffc000502007388 */ /* 0x000fe20000000800 */
[----:B----4-:R-:W-:-:S03]  /*7100*/  FMUL.FTZ R9, R33, R8 ;  /* 0x0000000821097220 */ /* 0x010fc60000410000 */
[----:B------:R-:W-:Y:S01]  /*7110*/  STS [R2+-0x200], R7 ;  /* 0xfffe000702007388 */ /* 0x000fe20000000800 */
[----:B------:R-:W-:-:S03]  /*7120*/  FMUL.FTZ R11, R33, R10 ;  /* 0x0000000a210b7220 */ /* 0x000fc60000410000 */
        /* <DEDUP_REMOVED lines=11> */
.L_x_15056:
[----:B------:R-:W-:Y:S05]  /*71e0*/  BSYNC B1 ;  /* 0x0000000000017941 */ /* 0x000fea0003800000 */
.L_x_15055:
[----:B------:R-:W-:-:S13]  /*71f0*/  ISETP.LT.OR P0, PT, R3, UR6, P0 ;  /* 0x0000000603007c0c */ /* 0x000fda0008701670 */
[----:B------:R-:W-:Y:S05]  /*7200*/  @!P0 BRA `(.L_x_15048) ;  /* 0x000000c000008947 */ /* 0x000fea0003800000 */
[----:B------:R-:W0:Y:S04]  /*7210*/  LDS R3, [R2+-0x400] ;  /* 0xfffc000002037984 */ /* 0x000e280000000800 */
[----:B------:R-:W3:Y:S04]  /*7220*/  LDS R4, [R2+-0x200] ;  /* 0xfffe000002047984 */ /* 0x000ee80000000800 */
[----:B------:R-:W4:Y:S04]  /*7230*/  LDS R6, [R2] ;  /* 0x0000000002067984 */ /* 0x000f280000000800 */
[----:B------:R-:W2:Y:S02]  /*7240*/  LDS R8, [R2+0x200] ;  /* 0x0002000002087984 */ /* 0x000ea40000000800 */
[----:B0-2---:R-:W-:-:S02]  /*7250*/  FMUL.FTZ R3, R3, R33 ;  /* 0x0000002103037220 */ /* 0x005fc40000410000 */
[----:B---3--:R-:W-:-:S03]  /*7260*/  FMUL.FTZ R5, R4, R33 ;  /* 0x0000002104057220 */ /* 0x008fc60000410000 */
[----:B------:R0:W-:Y:S01]  /*7270*/  STS [R2+-0x400], R3 ;  /* 0xfffc000302007388 */ /* 0x0001e20000000800 */
[----:B----4-:R-:W-:-:S03]  /*7280*/  FMUL.FTZ R7, R6, R33 ;  /* 0x0000002106077220 */ /* 0x010fc60000410000 */
[----:B------:R0:W-:Y:S01]  /*7290*/  STS [R2+-0x200], R5 ;  /* 0xfffe000502007388 */ /* 0x0001e20000000800 */
[----:B------:R-:W-:-:S03]  /*72a0*/  FMUL.FTZ R9, R8, R33 ;  /* 0x0000002108097220 */ /* 0x000fc60000410000 */
[----:B------:R0:W-:Y:S04]  /*72b0*/  STS [R2], R7 ;  /* 0x0000000702007388 */ /* 0x0001e80000000800 */
[----:B------:R0:W-:Y:S02]  /*72c0*/  STS [R2+0x200], R9 ;  /* 0x0002000902007388 */ /* 0x0001e40000000800 */
.L_x_15048:
[----:B------:R-:W-:Y:S05]  /*72d0*/  BSYNC B0 ;  /* 0x0000000000007941 */ /* 0x000fea0003800000 */
.L_x_15047:
[----:B------:R-:W-:Y:S01]  /*72e0*/  BAR.SYNC.DEFER_BLOCKING 0x0 ;  /* 0x0000000000007b1d */ /* 0x000fe20000010000 */
[----:B------:R-:W-:Y:S02]  /*72f0*/  ISETP.NE.AND P0, PT, R54, RZ, PT ;  /* 0x000000ff3600720c */ /* 0x000fe40003f05270 */
[----:B------:R-:W-:-:S03]  /*7300*/  ISETP.GE.AND P1, PT, R105, UR4, PT ;  /* 0x0000000469007c0c */ /* 0x000fc6000bf26270 */
[----:B------:R-:W-:Y:S08]  /*7310*/  BSSY B0, `(.L_x_15057) ;  /* 0x000001d000007945 */ /* 0x000ff00003800000 */
[----:B------:R-:W-:Y:S05]  /*7320*/  @P0 BRA `(.L_x_15058) ;  /* 0x000001b000000947 */ /* 0x000fea0003800000 */
[----:B------:R-:W3:Y:S01]  /*7330*/  S2UR UR6, SR_CTAID.Y ;  /* 0x00000000000679c3 */ /* 0x000ee20000002600 */
[----:B------:R-:W-:-:S07]  /*7340*/  ULDC UR9, c[0x0][0xc] ;  /* 0x0000030000097ab9 */ /* 0x000fce0000000800 */
[----:B------:R-:W4:Y:S08]  /*7350*/  S2UR UR8, SR_CTAID.X ;  /* 0x00000000000879c3 */ /* 0x000f300000002500 */
[----:B------:R-:W0:Y:S01]  /*7360*/  S2UR UR14, SR_CTAID.Z ;  /* 0x00000000000e79c3 */ /* 0x000e220000002700 */
[----:B---3--:R-:W-:-:S03]  /*7370*/  UIMAD UR6, UR6, UR9, URZ ;  /* 0x00000009060672a4 */ /* 0x008fc6000f8e023f */
[----:B------:R-:W-:Y:S02]  /*7380*/  ULDC UR9, c[0x0][0x14] ;  /* 0x0000050000097ab9 */ /* 0x000fe40000000800 */
[----:B------:R-:W-:Y:S02]  /*7390*/  UIMAD UR6, UR6, UR9, URZ ;  /* 0x00000009060672a4 */ /* 0x000fe4000f8e023f */
[----:B----4-:R-:W-:Y:S02]  /*73a0*/  UIMAD UR8, UR8, UR9, URZ ;  /* 0x00000009080872a4 */ /* 0x010fe4000f8e023f */
[----:B------:R-:W-:Y:S02]  /*73b0*/  USHF.R.S32.HI UR9, URZ, 0x1f, UR6 ;  /* 0x0000001f3f097899 */ /* 0x000fe40008011406 */
[----:B------:R-:W-:Y:S02]  /*73c0*/  USHF.R.S32.HI UR10, URZ, 0x1f, UR8 ;  /* 0x0000001f3f0a7899 */ /* 0x000fe40008011408 */
[----:B0-----:R-:W-:-:S02]  /*73d0*/  USHF.R.S32.HI UR11, URZ, 0x1f, UR14 ;  /* 0x0000001f3f0b7899 */ /* 0x001fc4000801140e */
[----:B------:R-:W-:-:S03]  /*73e0*/  UIADD3 UR8, UP0, UP1, UR6, UR8, UR14 ;  /* 0x0000000806087290 */ /* 0x000fc6000f91e00e */
[----:B------:R-:W-:Y:S02]  /*73f0*/  ULDC.64 UR14, c[0x0][0x168] ;  /* 0x00005a00000e7ab9 */ /* 0x000fe40000000a00 */
[----:B------:R-:W-:Y:S02]  /*7400*/  UIADD3.X UR9, UR9, UR10, UR11, UP0, UP1 ;  /* 0x0000000a09097290 */ /* 0x000fe400087e240b */
[----:B------:R-:W-:Y:S02]  /*7410*/  USHF.L.U32 UR6, UR8, 0x2, URZ ;  /* 0x0000000208067899 */ /* 0x000fe4000800063f */
[----:B------:R-:W-:Y:S02]  /*7420*/  ULDC.64 UR10, c[0x0][0x160] ;  /* 0x00005800000a7ab9 */ /* 0x000fe40000000a00 */
[----:B------:R-:W-:Y:S02]  /*7430*/  USHF.L.U64.HI UR8, UR8, 0x2, UR9 ;  /* 0x0000000208087899 */ /* 0x000fe40008010209 */
[----:B------:R-:W-:-:S02]  /*7440*/  UIADD3 UR9, UP0, UR6, UR14, URZ ;  /* 0x0000000e06097290 */ /* 0x000fc4000ff1e03f */
[----:B------:R-:W-:Y:S02]  /*7450*/  UIADD3 UR6, UP1, UR6, UR10, URZ ;  /* 0x0000000a06067290 */ /* 0x000fe4000ff3e03f */
[----:B------:R-:W-:Y:S02]  /*7460*/  UIADD3.X UR10, UR8, UR15, URZ, UP0, !UPT ;  /* 0x0000000f080a7290 */ /* 0x000fe400087fe43f */
[----:B------:R-:W-:Y:S01]  /*7470*/  UIADD3.X UR8, UR8, UR11, URZ, UP1, !UPT ;  /* 0x0000000b08087290 */ /* 0x000fe20008ffe43f */
[----:B------:R-:W-:Y:S02]  /*7480*/  IMAD.U32 R2, RZ, RZ, UR9 ;  /* 0x00000009ff027e24 */ /* 0x000fe4000f8e00ff */
[----:B------:R-:W-:Y:S02]  /*7490*/  IMAD.U32 R4, RZ, RZ, UR6 ;  /* 0x00000006ff047e24 */ /* 0x000fe4000f8e00ff */
[----:B------:R-:W-:Y:S02]  /*74a0*/  IMAD.U32 R3, RZ, RZ, UR10 ;  /* 0x0000000aff037e24 */ /* 0x000fe4000f8e00ff */
[----:B------:R-:W-:-:S03]  /*74b0*/  IMAD.U32 R5, RZ, RZ, UR8 ;  /* 0x00000008ff057e24 */ /* 0x000fc6000f8e00ff */
[----:B-1----:R0:W-:Y:S04]  /*74c0*/  STG.E [R2.64], R0 ;  /* 0x0000000002007986 */ /* 0x0021e8000c10190c */
[----:B--2---:R0:W-:Y:S02]  /*74d0*/  STG.E [R4.64], R31 ;  /* 0x0000001f04007986 */ /* 0x0041e4000c10190c */
.L_x_15058:
[----:B------:R-:W-:Y:S05]  /*74e0*/  BSYNC B0 ;  /* 0x0000000000007941 */ /* 0x000fea0003800000 */
.L_x_15057:
[----:B------:R-:W-:Y:S01]  /*74f0*/  BSSY B0, `(.L_x_15059) ;  /* 0x0000324000007945 */ /* 0x000fe20003800000 */
[----:B------:R-:W-:Y:S05]  /*7500*/  @!P1 BRA `(.L_x_15060) ;  /* 0x0000007000009947 */ /* 0x000fea0003800000 */
[----:B--2---:R-:W-:Y:S01]  /*7510*/  CS2R R32, SRZ ;  /* 0x0000000000207805 */ /* 0x004fe2000001ff00 */
[----:B0-----:R-:W-:Y:S01]  /*7520*/  CS2R R30, SRZ ;  /* 0x00000000001e7805 */ /* 0x001fe2000001ff00 */
[----:B------:R-:W-:Y:S01]  /*7530*/  CS2R R28, SRZ ;  /* 0x00000000001c7805 */ /* 0x000fe2000001ff00 */
[----:B------:R-:W-:Y:S01]  /*7540*/  CS2R R26, SRZ ;  /* 0x00000000001a7805 */ /* 0x000fe2000001ff00 */
[----:B------:R-:W-:Y:S01]  /*7550*/  CS2R R24, SRZ ;  /* 0x0000000000187805 */ /* 0x000fe2000001ff00 */
[----:B------:R-:W-:Y:S01]  /*7560*/  CS2R R22, SRZ ;  /* 0x0000000000167805 */ /* 0x000fe2000001ff00 */
[----:B------:R-:W-:Y:S05]  /*7570*/  BRA `(.L_x_15061) ;  /* 0x000031b000007947 */ /* 0x000fea0003800000 */
.L_x_15060:
[----:B01----:R-:W-:Y:S01]  /*7580*/  LEA.HI R0, R107, R107, RZ, 0x1 ;  /* 0x0000006b6b007211 */ /* 0x003fe200078f08ff */
[----:B------:R-:W0:Y:S01]  /*7590*/  S2R R7, SR_CTAID.Z ;  /* 0x0000000000077919 */ /* 0x000e220000002700 */
[----:B------:R-:W-:Y:S01]  /*75a0*/  IMAD.U32 R5, RZ, RZ, UR5 ;  /* 0x00000005ff057e24 */ /* 0x000fe2000f8e00ff */
[----:B------:R-:W-:Y:S01]  /*75b0*/  IADD3 R19, P0, R105, UR7, RZ ;  /* 0x0000000769137c10 */ /* 0x000fe2000ff1e0ff */
[----:B------:R-:W-:Y:S01]  /*75c0*/  IMAD.U32 R6, RZ, RZ, UR17 ;  /* 0x00000011ff067e24 */ /* 0x000fe2000f8e00ff */
[----:B------:R-:W-:Y:S01]  /*75d0*/  LOP3.LUT R2, R0, 0xfffffffe, RZ, 0xc0, !PT ;  /* 0xfffffffe00027812 */ /* 0x000fe200078ec0ff */
[----:B------:R-:W-:Y:S01]  /*75e0*/  IMAD R12, R15, c[0x0][0x1c0], RZ ;  /* 0x000070000f0c7a24 */ /* 0x000fe200078e02ff */
[----:B------:R-:W-:Y:S01]  /*75f0*/  IADD3 R18, -R108, -0x1, R5 ;  /* 0xffffffff6c127810 */ /* 0x000fe20007ffe105 */
[----:B------:R-:W-:Y:S01]  /*7600*/  IMAD.MOV.U32 R34, RZ, RZ, c[0x0][0x1bc] ;  /* 0x00006f00ff227624 */ /* 0x000fe200078e00ff */
[----:B------:R-:W-:Y:S01]  /*7610*/  LEA.HI.X.SX32 R4, R105, UR18, 0x1, P0 ;  /* 0x0000001269047c11 */ /* 0x000fe200080f0eff */
[----:B------:R-:W-:Y:S01]  /*7620*/  IMAD.IADD R3, R107, 0x1, -R2 ;  /* 0x000000016b037824 */ /* 0x000fe200078e0a02 */
[----:B--2---:R-:W-:Y:S01]  /*7630*/  CS2R R32, SRZ ;  /* 0x0000000000207805 */ /* 0x004fe2000001ff00 */
        /* <DEDUP_REMOVED lines=12> */
[----:B------:R-:W-:Y:S01]  /*7700*/  CS2R R24, SRZ ;  /* 0x0000000000187805 */ /* 0x000fe2000001ff00 */
[----:B0-----:R-:W-:Y:S01]  /*7710*/  IMAD R18, R7, -0x20, R18 ;  /* 0xffffffe007127824 */ /* 0x001fe200078e0212 */
        /* <DEDUP_REMOVED lines=14> */
.L_x_15086:
        /* <DEDUP_REMOVED lines=11> */
[-C--:B------:R-:W-:Y:S02]  /*78b0*/  IADD3 R9, P1, R37, R6.reuse, RZ ;  /* 0x0000000625097210 */ /* 0x080fe40007f3e0ff */
[-C--:B------:R-:W-:Y:S02]  /*78c0*/  LEA.HI.X.SX32 R8, R20, R47.reuse, 0x1, P0 ;  /* 0x0000002f14087211 */ /* 0x080fe400000f0eff */
[-C--:B------:R-:W-:Y:S02]  /*78d0*/  IADD3 R11, P0, R36, R6.reuse, RZ ;  /* 0x00000006240b7210 */ /* 0x080fe40007f1e0ff */
[----:B------:R-:W-:Y:S02]  /*78e0*/  IADD3 R7, P6, R38, R6, RZ ;  /* 0x0000000626077210 */ /* 0x000fe40007fde0ff */
[----:B------:R-:W-:-:S02]  /*78f0*/  LEA.HI.X.SX32 R14, R36, R47, 0x1, P0 ;  /* 0x0000002f240e7211 */ /* 0x000fc400000f0eff */
[----:B------:R-:W-:Y:S02]  /*7900*/  LEA.HI.X R3, R3, c[0x0][0x18c], R8, 0x1, P2 ;  /* 0x0000630003037a11 */ /* 0x000fe400010f0c08 */
[----:B------:R-:W-:Y:S02]  /*7910*/  LEA R66, P3, R9, c[0x0][0x188], 0x1 ;  /* 0x0000620009427a11 */ /* 0x000fe400078608ff */
[----:B------:R-:W-:Y:S01]  /*7920*/  LEA R74, P0, R4, c[0x0][0x188], 0x1 ;  /* 0x00006200044a7a11 */ /* 0x000fe200078008ff */
[----:B-----5:R0:W5:Y:S01]  /*7930*/  LDG.E.CONSTANT R87, [R2.64+0x200] ;  /* 0x0002000c02577981 */ /* 0x020162000c1e9900 */
        /* <DEDUP_REMOVED lines=16> */
[-C--:B------:R-:W-:Y:S01]  /*7a40*/  IADD3 R7, P1, R42, R6.reuse, RZ ;  /* 0x000000062a077210 */ /* 0x080fe20007f3e0ff */
[----:B------:R3:W5:Y:S01]  /*7a50*/  LDG.E.CONSTANT R56, [R70.64] ;  /* 0x0000000c46387981 */ /* 0x000762000c1e9900 */
[----:B------:R-:W-:-:S02]  /*7a60*/  IADD3 R9, P0, R43, R6, RZ ;  /* 0x000000062b097210 */ /* 0x000fc40007f1e0ff */
[----:B------:R-:W-:Y:S01]  /*7a70*/  LEA.HI.X.SX32 R14, R40, R47, 0x1, P2 ;  /* 0x0000002f280e7211 */ /* 0x000fe200010f0eff */
[----:B------:R3:W5:Y:S01]  /*7a80*/  LDG.E.CONSTANT R57, [R70.64+0x4] ;  /* 0x0000040c46397981 */ /* 0x000762000c1e9900 */
[----:B------:R-:W-:Y:S02]  /*7a90*/  LEA R10, P4, R11, c[0x0][0x188], 0x1 ;  /* 0x000062000b0a7a11 */ /* 0x000fe400078808ff */
[-C--:B------:R-:W-:Y:S01]  /*7aa0*/  IADD3 R15, P3, R44, R6.reuse, RZ ;  /* 0x000000062c0f7210 */ /* 0x080fe20007f7e0ff */
[----:B------:R3:W5:Y:S01]  /*7ab0*/  LDG.E.CONSTANT R53, [R70.64+0x8] ;  /* 0x0000080c46357981 */ /* 0x000762000c1e9900 */
[----:B------:R-:W-:Y:S02]  /*7ac0*/  IADD3 R17, P2, R45, R6, RZ ;  /* 0x000000062d117210 */ /* 0x000fe40007f5e0ff */
[----:B------:R-:W-:Y:S01]  /*7ad0*/  LEA.HI.X R5, R5, c[0x0][0x18c], R8, 0x1, P5 ;  /* 0x0000630005057a11 */ /* 0x000fe200028f0c08 */
[----:B------:R3:W5:Y:S01]  /*7ae0*/  LDG.E.CONSTANT R58, [R70.64+0xc] ;  /* 0x00000c0c463a7981 */ /* 0x000762000c1e9900 */
[----:B------:R-:W-:-:S02]  /*7af0*/  LEA R6, P6, R7, c[0x0][0x188], 0x1 ;  /* 0x0000620007067a11 */ /* 0x000fc400078c08ff */
[----:B------:R-:W-:Y:S01]  /*7b00*/  LEA R8, P5, R9, c[0x0][0x188], 0x1 ;  /* 0x0000620009087a11 */ /* 0x000fe200078a08ff */
[----:B------:R4:W5:Y:S01]  /*7b10*/  LDG.E.CONSTANT R59, [R74.64] ;  /* 0x0000000c4a3b7981 */ /* 0x000962000c1e9900 */
[-C--:B------:R-:W-:Y:S02]  /*7b20*/  LEA.HI.X.SX32 R52, R42, R47.reuse, 0x1, P1 ;  /* 0x0000002f2a347211 */ /* 0x080fe400008f0eff */
[-C--:B------:R-:W-:Y:S01]  /*7b30*/  LEA.HI.X.SX32 R50, R43, R47.reuse, 0x1, P0 ;  /* 0x0000002f2b327211 */ /* 0x080fe200000f0eff */
[----:B------:R4:W5:Y:S01]  /*7b40*/  LDG.E.CONSTANT R60, [R74.64+0x4] ;  /* 0x0000040c4a3c7981 */ /* 0x000962000c1e9900 */
[----:B------:R-:W-:Y:S02]  /*7b50*/  LEA.HI.X R11, R11, c[0x0][0x18c], R14, 0x1, P4 ;  /* 0x000063000b0b7a11 */ /* 0x000fe400020f0c0e */
[-C--:B------:R-:W-:Y:S01]  /*7b60*/  LEA.HI.X.SX32 R48, R44, R47.reuse, 0x1, P3 ;  /* 0x0000002f2c307211 */ /* 0x080fe200018f0eff */
[----:B------:R4:W5:Y:S01]  /*7b70*/  LDG.E.CONSTANT R61, [R74.64+0x8] ;  /* 0x0000080c4a3d7981 */ /* 0x000962000c1e9900 */
[----:B------:R-:W-:-:S02]  /*7b80*/  LEA.HI.X.SX32 R46, R45, R47, 0x1, P2 ;  /* 0x0000002f2d2e7211 */ /* 0x000fc400010f0eff */
[----:B------:R-:W-:Y:S01]  /*7b90*/  LEA R14, P4, R15, c[0x0][0x188], 0x1 ;  /* 0x000062000f0e7a11 */ /* 0x000fe200078808ff */
[----:B------:R2:W5:Y:S01]  /*7ba0*/  LDG.E.CONSTANT R47, [R62.64+0x4] ;  /* 0x0000040c3e2f7981 */ /* 0x000562000c1e9900 */
        /* <DEDUP_REMOVED lines=10> */
[----:B------:R0:W5:Y:S04]  /*7c50*/  LDG.E.CONSTANT R65, [R10.64+0x8] ;  /* 0x0000080c0a417981 */ /* 0x000168000c1e9900 */
[----:B--2---:R4:W5:Y:S04]  /*7c60*/  LDG.E.CONSTANT R62, [R74.64+0xc] ;  /* 0x00000c0c4a3e7981 */ /* 0x004968000c1e9900 */
[----:B------:R0:W5:Y:S04]  /*7c70*/  LDG.E.CONSTANT R63, [R10.64] ;  /* 0x0000000c0a3f7981 */ /* 0x000168000c1e9900 */
[----:B-1----:R0:W5:Y:S04]  /*7c80*/  LDG.E.CONSTANT R66, [R10.64+0xc] ;  /* 0x00000c0c0a427981 */ /* 0x002168000c1e9900 */
[----:B------:R1:W5:Y:S04]  /*7c90*/  LDG.E.CONSTANT R67, [R4.64] ;  /* 0x0000000c04437981 */ /* 0x000368000c1e9900 */
[----:B------:R1:W5:Y:S04]  /*7ca0*/  LDG.E.CONSTANT R68, [R4.64+0x4] ;  /* 0x0000040c04447981 */ /* 0x000368000c1e9900 */
[----:B------:R1:W5:Y:S04]  /*7cb0*/  LDG.E.CONSTANT R69, [R4.64+0x8] ;  /* 0x0000080c04457981 */ /* 0x000368000c1e9900 */
[----:B------:R1:W5:Y:S04]  /*7cc0*/  LDG.E.CONSTANT R72, [R4.64+0xc] ;  /* 0x00000c0c04487981 */ /* 0x000368000c1e9900 */
[----:B------:R1:W5:Y:S04]  /*7cd0*/  LDG.E.CONSTANT R73, [R6.64] ;  /* 0x0000000c06497981 */ /* 0x000368000c1e9900 */
[----:B---3--:R1:W5:Y:S04]  /*7ce0*/  LDG.E.CONSTANT R71, [R6.64+0x4] ;  /* 0x0000040c06477981 */ /* 0x008368000c1e9900 */
[----:B------:R1:W5:Y:S04]  /*7cf0*/  LDG.E.CONSTANT R70, [R6.64+0x8] ;  /* 0x0000080c06467981 */ /* 0x000368000c1e9900 */
[----:B----4-:R1:W5:Y:S04]  /*7d00*/  LDG.E.CONSTANT R74, [R6.64+0xc] ;  /* 0x00000c0c064a7981 */ /* 0x010368000c1e9900 */
[----:B------:R0:W5:Y:S04]  /*7d10*/  LDG.E.CONSTANT R75, [R8.64] ;  /* 0x0000000c084b7981 */ /* 0x000168000c1e9900 */
[----:B------:R0:W5:Y:S04]  /*7d20*/  LDG.E.CONSTANT R76, [R8.64+0x4] ;  /* 0x0000040c084c7981 */ /* 0x000168000c1e9900 */
[----:B------:R0:W5:Y:S04]  /*7d30*/  LDG.E.CONSTANT R77, [R8.64+0x8] ;  /* 0x0000080c084d7981 */ /* 0x000168000c1e9900 */
[----:B------:R0:W5:Y:S04]  /*7d40*/  LDG.E.CONSTANT R78, [R8.64+0xc] ;  /* 0x00000c0c084e7981 */ /* 0x000168000c1e9900 */
[----:B-1----:R-:W1:Y:S04]  /*7d50*/  LDS.128 R4, [R35+-0x10] ;  /* 0xfffff00023047984 */ /* 0x002e680000000c00 */
[----:B------:R2:W5:Y:S04]  /*7d60*/  LDG.E.CONSTANT R79, [R14.64] ;  /* 0x0000000c0e4f7981 */ /* 0x000568000c1e9900 */
[----:B0-----:R-:W0:Y:S04]  /*7d70*/  LDS.128 R8, [R35] ;  /* 0x0000000023087984 */ /* 0x001e280000000c00 */
[----:B------:R2:W5:Y:S04]  /*7d80*/  LDG.E.CONSTANT R80, [R14.64+0x4] ;  /* 0x0000040c0e507981 */ /* 0x000568000c1e9900 */
[----:B------:R2:W5:Y:S04]  /*7d90*/  LDG.E.CONSTANT R81, [R14.64+0x8] ;  /* 0x0000080c0e517981 */ /* 0x000568000c1e9900 */
[----:B------:R2:W5:Y:S04]  /*7da0*/  LDG.E.CONSTANT R82, [R14.64+0xc] ;  /* 0x00000c0c0e527981 */ /* 0x000568000c1e9900 */
[----:B------:R0:W5:Y:S04]  /*7db0*/  LDG.E.CONSTANT R83, [R16.64] ;  /* 0x0000000c10537981 */ /* 0x000168000c1e9900 */
[----:B------:R0:W5:Y:S04]  /*7dc0*/  LDG.E.CONSTANT R84, [R16.64+0x4] ;  /* 0x0000040c10547981 */ /* 0x000168000c1e9900 */
[----:B------:R0:W5:Y:S04]  /*7dd0*/  LDG.E.CONSTANT R85, [R16.64+0x8] ;  /* 0x0000080c10557981 */ /* 0x000168000c1e9900 */
[----:B------:R0:W5:Y:S01]  /*7de0*/  LDG.E.CONSTANT R86, [R16.64+0xc] ;  /* 0x00000c0c10567981 */ /* 0x000162000c1e9900 */
[----:B-1----:R-:W-:-:S02]  /*7df0*/  F2FP.BF16.PACK_AB R4, R5, R4 ;  /* 0x000000040504723e */ /* 0x002fc400000010ff */
[----:B--2---:R-:W-:Y:S01]  /*7e00*/  F2FP.BF16.PACK_AB R15, R7, R6 ;  /* 0x00000006070f723e */ /* 0x004fe200000010ff */
[----:B------:R1:W5:Y:S04]  /*7e10*/  LDG.E.CONSTANT R5, [R2.64] ;  /* 0x0000000c02057981 */ /* 0x000368000c1e9900 */
[----:B------:R1:W5:Y:S01]  /*7e20*/  LDG.E.CONSTANT R6, [R2.64+0x4] ;  /* 0x0000040c02067981 */ /* 0x000362000c1e9900 */
[----:B0-----:R-:W-:-:S03]  /*7e30*/  F2FP.BF16.PACK_AB R17, R9, R8 ;  /* 0x000000080911723e */ /* 0x001fc600000010ff */
[----:B------:R1:W5:Y:S04]  /*7e40*/  LDG.E.CONSTANT R7, [R2.64+0x8] ;  /* 0x0000080c02077981 */ /* 0x000368000c1e9900 */
[----:B------:R1:W5:Y:S01]  /*7e50*/  LDG.E.CONSTANT R8, [R2.64+0xc] ;  /* 0x00000c0c02087981 */ /* 0x000362000c1e9900 */
[----:B------:R-:W-:Y:S01]  /*7e60*/  ISETP.NE.AND P0, PT, R18, RZ, PT ;  /* 0x000000ff1200720c */ /* 0x000fe20003f05270 */
[----:B------:R-:W-:Y:S01]  /*7e70*/  BSSY B1, `(.L_x_15062) ;  /* 0x0000021000017945 */ /* 0x000fe20003800000 */
[----:B------:R-:W-:-:S11]  /*7e80*/  F2FP.BF16.PACK_AB R88, R11, R10 ;  /* 0x0000000a0b58723e */ /* 0x000fd600000010ff */
[----:B------:R-:W-:Y:S05]  /*7e90*/  @P0 BRA `(.L_x_15063) ;  /* 0x000001e000000947 */ /* 0x000fea0003800000 */
[C---:B-1----:R-:W-:Y:S02]  /*7ea0*/  IADD3 R9, R21.reuse, -0x7, RZ ;  /* 0xfffffff915097810 */ /* 0x042fe40007ffe0ff */
[----:B------:R-:W-:Y:S02]  /*7eb0*/  IADD3 R10, R21, -0x5, RZ ;  /* 0xfffffffb150a7810 */ /* 0x000fe40007ffe0ff */
[----:B------:R-:W-:Y:S02]  /*7ec0*/  ISETP.GE.AND P5, PT, R9, UR16, PT ;  /* 0x0000001009007c0c */ /* 0x000fe4000bfa6270 */
[C---:B------:R-:W-:Y:S02]  /*7ed0*/  IADD3 R14, R21.reuse, -0x1, RZ ;  /* 0xffffffff150e7810 */ /* 0x040fe40007ffe0ff */
[----:B------:R-:W-:Y:S02]  /*7ee0*/  ISETP.GE.AND P1, PT, R10, UR16, PT ;  /* 0x000000100a007c0c */ /* 0x000fe4000bf26270 */
[----:B------:R-:W-:-:S02]  /*7ef0*/  IADD3 R9, R21, -0x3, RZ ;  /* 0xfffffffd15097810 */ /* 0x000fc40007ffe0ff */
[C---:B------:R-:W-:Y:S02]  /*7f00*/  IADD3 R11, R21.reuse, -0x4, RZ ;  /* 0xfffffffc150b7810 */ /* 0x040fe40007ffe0ff */
[C---:B------:R-:W-:Y:S02]  /*7f10*/  IADD3 R10, R21.reuse, -0x2, RZ ;  /* 0xfffffffe150a7810 */ /* 0x040fe40007ffe0ff */
[----:B------:R-:W-:Y:S02]  /*7f20*/  ISETP.GE.AND P2, PT, R14, UR16, PT ;  /* 0x000000100e007c0c */ /* 0x000fe4000bf46270 */
        /* <DEDUP_REMOVED lines=21> */
.L_x_15063:
[----:B-1----:R-:W-:Y:S05]  /*8080*/  BSYNC B1 ;  /* 0x0000000000017941 */ /* 0x002fea0003800000 */
.L_x_15062:
        /* <DEDUP_REMOVED lines=27> */
[C---:B------:R-:W-:Y:S02]  /*8240*/  IADD3 R10, R21.reuse, -0x5, RZ ;  /* 0xfffffffb150a7810 */ /* 0x040fe40007ffe0ff */
[----:B------:R-:W-:Y:S02]  /*8250*/  ISETP.GE.AND P5, PT, R8, UR16, PT ;  /* 0x0000001008007c0c */ /* 0x000fe4000bfa6270 */
[C---:B------:R-:W-:Y:S02]  /*8260*/  IADD3 R15, R21.reuse, -0x1, RZ ;  /* 0xffffffff150f7810 */ /* 0x040fe40007ffe0ff */
[----:B------:R-:W-:Y:S02]  /*8270*/  ISETP.GE.AND P1, PT, R10, UR16, PT ;  /* 0x000000100a007c0c */ /* 0x000fe4000bf26270 */
[----:B------:R-:W-:-:S02]  /*8280*/  IADD3 R8, R21, -0x3, RZ ;  /* 0xfffffffd15087810 */ /* 0x000fc40007ffe0ff */
[----:B------:R-:W-:Y:S02]  /*8290*/  ISETP.GE.AND P2, PT, R15, UR16, PT ;  /* 0x000000100f007c0c */ /* 0x000fe4000bf46270 */
[C---:B------:R-:W-:Y:S02]  /*82a0*/  IADD3 R14, R21.reuse, -0x4, RZ ;  /* 0xfffffffc150e7810 */ /* 0x040fe40007ffe0ff */
[C---:B------:R-:W-:Y:S02]  /*82b0*/  IADD3 R10, R21.reuse, -0x2, RZ ;  /* 0xfffffffe150a7810 */ /* 0x040fe40007ffe0ff */
        /* <DEDUP_REMOVED lines=21> */
.L_x_15065:
[----:B------:R-:W-:Y:S05]  /*8410*/  BSYNC B1 ;  /* 0x0000000000017941 */ /* 0x000fea0003800000 */
.L_x_15064:
[----:B-----5:R-:W-:Y:S01]  /*8420*/  HFMA2.BF16_V2 R16, R3, R16, -RZ.H0_H0 ;  /* 0x0000001003107231 */ /* 0x020fe200003400ff */
[----:B------:R-:W-:Y:S01]  /*8430*/  FADD.FTZ R6, R6, R11 ;  /* 0x0000000b06067221 */ /* 0x000fe20000010000 */
[----:B------:R-:W-:Y:S01]  /*8440*/  HFMA2.BF16_V2 R87, R4, R87, -RZ.H0_H0 ;  /* 0x0000005704577231 */ /* 0x000fe200003400ff */
        /* <DEDUP_REMOVED lines=44> */
.L_x_15067:
[----:B------:R-:W-:Y:S05]  /*8710*/  BSYNC B1 ;  /* 0x0000000000017941 */ /* 0x000fea0003800000 */
.L_x_15066:
[--C-:B------:R-:W-:Y:S01]  /*8720*/  PRMT R10, RZ, 0x5410, R5.reuse ;  /* 0x00005410ff0a7816 */ /* 0x100fe20000000005 */
[----:B------:R-:W-:Y:S01]  /*8730*/  HFMA2.BF16_V2 R46, R4, R46, -RZ.H0_H0 ;  /* 0x0000002e042e7231 */ /* 0x000fe200003400ff */
[----:B------:R-:W-:Y:S01]  /*8740*/  PRMT R5, RZ, 0x7610, R5 ;  /* 0x00007610ff057816 */ /* 0x000fe20000000005 */
[----:B------:R-:W-:Y:S01]  /*8750*/  HFMA2.BF16_V2 R47, R3, R47, -RZ.H0_H0 ;  /* 0x0000002f032f7231 */ /* 0x000fe200003400ff */
[----:B------:R-:W-:Y:S01]  /*8760*/  FADD.FTZ R8, R8, R9 ;  /* 0x0000000908087221 */ /* 0x000fe20000010000 */
[----:B------:R-:W-:Y:S01]  /*8770*/  HFMA2.BF16_V2 R48, R2, R48, -RZ.H0_H0 ;  /* 0x0000003002307231 */ /* 0x000fe200003400ff */
[--C-:B------:R-:W-:Y:S01]  /*8780*/  PRMT R9, RZ, 0x5410, R46.reuse ;  /* 0x00005410ff097816 */ /* 0x100fe2000000002e */
        /* <DEDUP_REMOVED lines=47> */
.L_x_15069:
[----:B------:R-:W-:Y:S05]  /*8a80*/  BSYNC B1 ;  /* 0x0000000000017941 */ /* 0x000fea0003800000 */
.L_x_15068:
        /* <DEDUP_REMOVED lines=9> */
[--C-:B------:R-:W-:Y:S01]  /*8b20*/  PRMT R6, RZ, 0x5410, R50.reuse ;  /* 0x00005410ff067816 */ /* 0x100fe20000000032 */
[----:B------:R-:W-:Y:S01]  /*8b30*/  BSSY B1, `(.L_x_15070) ;  /* 0x000002a000017945 */ /* 0x000fe20003800000 */
[----:B------:R-:W-:Y:S01]  /*8b40*/  PRMT R50, RZ, 0x7610, R50 ;  /* 0x00007610ff327816 */ /* 0x000fe20000000032 */
[----:B------:R-:W-:Y:S01]  /*8b50*/  FADD.FTZ R51, R8, R51 ;  /* 0x0000003308337221 */ /* 0x000fe20000010000 */
[----:B------:R-:W-:-:S02]  /*8b60*/  PRMT R8, RZ, 0x5410, R52 ;  /* 0x00005410ff087816 */ /* 0x000fc40000000034 */
        /* <DEDUP_REMOVED lines=9> */
[C---:B------:R-:W-:Y:S02]  /*8c00*/  IADD3 R11, R21.reuse, -0x5, RZ ;  /* 0xfffffffb150b7810 */ /* 0x040fe40007ffe0ff */
[----:B------:R-:W-:Y:S02]  /*8c10*/  ISETP.GE.AND P5, PT, R8, UR16, PT ;  /* 0x0000001008007c0c */ /* 0x000fe4000bfa6270 */
[----:B------:R-:W-:Y:S02]  /*8c20*/  IADD3 R14, R21, -0x4, RZ ;  /* 0xfffffffc150e7810 */ /* 0x000fe40007ffe0ff */
[----:B------:R-:W-:Y:S02]  /*8c30*/  ISETP.GE.AND P1, PT, R11, UR16, PT ;  /* 0x000000100b007c0c */ /* 0x000fe4000bf26270 */
[----:B------:R-:W-:-:S02]  /*8c40*/  IADD3 R8, R21, -0x3, RZ ;  /* 0xfffffffd15087810 */ /* 0x000fc40007ffe0ff */
[----:B------:R-:W-:Y:S02]  /*8c50*/  IADD3 R11, R21, -0x2, RZ ;  /* 0xfffffffe150b7810 */ /* 0x000fe40007ffe0ff */
[----:B------:R-:W-:Y:S02]  /*8c60*/  ISETP.GE.AND P6, PT, R14, UR16, PT ;  /* 0x000000100e007c0c */ /* 0x000fe4000bfc6270 */
[----:B------:R-:W-:Y:S02]  /*8c70*/  SEL R14, R57, RZ, !P1 ;  /* 0x000000ff390e7207 */ /* 0x000fe40004800000 */
[C---:B------:R-:W-:Y:S02]  /*8c80*/  ISETP.GE.AND P1, PT, R21.reuse, UR16, PT ;  /* 0x0000001015007c0c */ /* 0x040fe4000bf26270 */
[----:B------:R-:W-:Y:S02]  /*8c90*/  IADD3 R15, R21, -0x1, RZ ;  /* 0xffffffff150f7810 */ /* 0x000fe40007ffe0ff */
[----:B------:R-:W-:-:S02]  /*8ca0*/  ISETP.GE.AND P4, PT, R8, UR16, PT ;  /* 0x0000001008007c0c */ /* 0x000fc4000bf86270 */
[----:B------:R-:W-:Y:S02]  /*8cb0*/  ISETP.GE.AND P3, PT, R11, UR16, PT ;  /* 0x000000100b007c0c */ /* 0x000fe4000bf66270 */
[----:B------:R-:W-:Y:S02]  /*8cc0*/  PRMT R8, R57, 0x7632, R8 ;  /* 0x0000763239087816 */ /* 0x000fe40000000008 */
[----:B------:R-:W-:Y:S02]  /*8cd0*/  IADD3 R11, R21, -0x6, RZ ;  /* 0xfffffffa150b7810 */ /* 0x000fe40007ffe0ff */
[----:B------:R-:W-:Y:S02]  /*8ce0*/  ISETP.GE.AND P2, PT, R15, UR16, PT ;  /* 0x000000100f007c0c */ /* 0x000fe4000bf46270 */
[----:B------:R-:W-:Y:S02]  /*8cf0*/  @P5 PRMT R56, RZ, 0x7610, R56 ;  /* 0x00007610ff385816 */ /* 0x000fe40000000038 */
[----:B------:R-:W-:-:S02]  /*8d00*/  SEL R57, R8, RZ, !P6 ;  /* 0x000000ff08397207 */ /* 0x000fc40007000000 */
[----:B------:R-:W-:Y:S02]  /*8d10*/  ISETP.GE.AND P6, PT, R11, UR16, PT ;  /* 0x000000100b007c0c */ /* 0x000fe4000bfc6270 */
[C---:B------:R-:W-:Y:S02]  /*8d20*/  PRMT R11, R53.reuse, 0x7632, R11 ;  /* 0x00007632350b7816 */ /* 0x040fe4000000000b */
        /* <DEDUP_REMOVED lines=10> */
.L_x_15071:
[----:B------:R-:W-:Y:S05]  /*8dd0*/  BSYNC B1 ;  /* 0x0000000000017941 */ /* 0x000fea0003800000 */
.L_x_15070:
        /* <DEDUP_REMOVED lines=51> */
.L_x_15073:
[----:B------:R-:W-:Y:S05]  /*9110*/  BSYNC B1 ;  /* 0x0000000000017941 */ /* 0x000fea0003800000 */
.L_x_15072:
        /* <DEDUP_REMOVED lines=49> */
.L_x_15075:
[----:B------:R-:W-:Y:S05]  /*9430*/  BSYNC B1 ;  /* 0x0000000000017941 */ /* 0x000fea0003800000 */
.L_x_15074:
        /* <DEDUP_REMOVED lines=58> */
.L_x_15077:
[----:B------:R-:W-:Y:S05]  /*97e0*/  BSYNC B1 ;  /* 0x0000000000017941 */ /* 0x000fea0003800000 */
.L_x_15076:
        /* <DEDUP_REMOVED lines=49> */
.L_x_15079:
[----:B------:R-:W-:Y:S05]  /*9b00*/  BSYNC B1 ;  /* 0x0000000000017941 */ /* 0x000fea0003800000 */
.L_x_15078:
        /* <DEDUP_REMOVED lines=51> */
.L_x_15081:
[----:B------:R-:W-:Y:S05]  /*9e40*/  BSYNC B1 ;  /* 0x0000000000017941 */ /* 0x000fea0003800000 */
.L_x_15080:
        /* <DEDUP_REMOVED lines=49> */
.L_x_15083:
[----:B------:R-:W-:Y:S05]  /*a160*/  BSYNC B1 ;  /* 0x0000000000017941 */ /* 0x000fea0003800000 */
.L_x_15082:
        /* <DEDUP_REMOVED lines=37> */
[C---:B------:R-:W-:Y:S02]  /*a3c0*/  IADD3 R9, R21.reuse, -0x1, RZ ;  /* 0xffffffff15097810 */ /* 0x040fe40007ffe0ff */
[----:B------:R-:W-:Y:S02]  /*a3d0*/  ISETP.GE.AND P0, PT, R6, UR16, PT ;  /* 0x0000001006007c0c */ /* 0x000fe4000bf06270 */
[----:B------:R-:W-:Y:S02]  /*a3e0*/  ISETP.GE.AND P5, PT, R8, UR16, PT ;  /* 0x0000001008007c0c */ /* 0x000fe4000bfa6270 */
[----:B------:R-:W-:-:S02]  /*a3f0*/  IADD3 R6, R21, -0x3, RZ ;  /* 0xfffffffd15067810 */ /* 0x000fc40007ffe0ff */
[----:B------:R-:W-:Y:S02]  /*a400*/  @P6 PRMT R83, RZ, 0x7610, R83 ;  /* 0x00007610ff536816 */ /* 0x000fe40000000053 */
[----:B------:R-:W-:Y:S02]  /*a410*/  ISETP.GE.AND P6, PT, R21, UR16, PT ;  /* 0x0000001015007c0c */ /* 0x000fe4000bfc6270 */
[----:B------:R-:W-:Y:S02]  /*a420*/  ISETP.GE.AND P4, PT, R5, UR16, PT ;  /* 0x0000001005007c0c */ /* 0x000fe4000bf86270 */
[----:B------:R-:W-:Y:S02]  /*a430*/  IADD3 R8, R21, -0x2, RZ ;  /* 0xfffffffe15087810 */ /* 0x000fe40007ffe0ff */
[----:B------:R-:W-:Y:S02]  /*a440*/  PRMT R5, R84, 0x7632, R5 ;  /* 0x0000763254057816 */ /* 0x000fe40000000005 */
[----:B------:R-:W-:-:S02]  /*a450*/  ISETP.GE.AND P1, PT, R9, UR16, PT ;  /* 0x0000001009007c0c */ /* 0x000fc4000bf26270 */
[----:B------:R-:W-:Y:S02]  /*a460*/  ISETP.GE.AND P3, PT, R6, UR16, PT ;  /* 0x0000001006007c0c */ /* 0x000fe4000bf66270 */
[----:B------:R-:W-:Y:S02]  /*a470*/  SEL R9, R84, RZ, !P5 ;  /* 0x000000ff54097207 */ /* 0x000fe40006800000 */
[----:B------:R-:W-:Y:S02]  /*a480*/  ISETP.GE.AND P2, PT, R8, UR16, PT ;  /* 0x0000001008007c0c */ /* 0x000fe4000bf46270 */
        /* <DEDUP_REMOVED lines=12> */
.L_x_15085:
[----:B------:R-:W-:Y:S05]  /*a550*/  BSYNC B1 ;  /* 0x0000000000017941 */ /* 0x000fea0003800000 */
.L_x_15084:
        /* <DEDUP_REMOVED lines=29> */
.L_x_15061:
[----:B------:R-:W-:Y:S05]  /*a730*/  BSYNC B0 ;  /* 0x0000000000007941 */ /* 0x000fea0003800000 */
.L_x_15059:
[----:B-1----:R-:W0:Y:S01]  /*a740*/  SHFL.BFLY PT, R0, R33, 0x1, 0x1f ;  /* 0x0c201f0021007f89 */ /* 0x002e2200000e0000 */
        /* <DEDUP_REMOVED lines=10> */
[----:B------:R-:W-:Y:S01]  /*a7f0*/  LOP3.LUT R2, R107, 0x1, RZ, 0xc0, !PT ;  /* 0x000000016b027812 */ /* 0x000fe200078ec0ff */
[----:B--2---:R-:W-:Y:S02]  /*a800*/  FADD.FTZ R21, R3, R22 ;  /* 0x0000001603157221 */ /* 0x004fe40000010000 */
[----:B------:R-:W2:Y:S01]  /*a810*/  SHFL.BFLY PT, R8, R29, 0x1, 0x1f ;  /* 0x0c201f001d087f89 */ /* 0x000ea200000e0000 */
[----:B------:R-:W-:Y:S02]  /*a820*/  ISETP.NE.AND P2, PT, R2, RZ, PT ;  /* 0x000000ff0200720c */ /* 0x000fe40003f45270 */
[----:B------:R-:W-:Y:S01]  /*a830*/  LOP3.LUT R3, R54, 0xffffffc0, RZ, 0xc0, !PT ;  /* 0xffffffc036037812 */ /* 0x000fe200078ec0ff */
[----:B------:R-:W2:Y:S01]  /*a840*/  SHFL.BFLY PT, R11, R30, 0x1, 0x1f ;  /* 0x0c201f001e0b7f89 */ /* 0x000ea200000e0000 */
[----:B------:R-:W-:Y:S01]  /*a850*/  LEA.HI R23, R107, R107, RZ, 0x1 ;  /* 0x0000006b6b177211 */ /* 0x000fe200078f08ff */
[----:B---3--:R-:W-:Y:S01]  /*a860*/  FADD.FTZ R35, R4, R25 ;  /* 0x0000001904237221 */ /* 0x008fe20000010000 */
[----:B------:R-:W-:Y:S01]  /*a870*/  ISETP.NE.OR P5, PT, R3, 0x40, P2 ;  /* 0x000000400300780c */ /* 0x000fe200017a5670 */
[----:B------:R-:W3:Y:S01]  /*a880*/  SHFL.BFLY PT, R10, R31, 0x1, 0x1f ;  /* 0x0c201f001f0a7f89 */ /* 0x000ee200000e0000 */
[----:B------:R-:W-:Y:S01]  /*a890*/  SHF.R.S32.HI R23, RZ, 0x1, R23 ;  /* 0x00000001ff177819 */ /* 0x000fe20000011417 */
[----:B----4-:R-:W-:Y:S01]  /*a8a0*/  FADD.FTZ R34, R5, R24 ;  /* 0x0000001805227221 */ /* 0x010fe20000010000 */
[C---:B------:R-:W-:Y:S01]  /*a8b0*/  IADD3 R2, R54.reuse, 0x1f, RZ ;  /* 0x0000001f36027810 */ /* 0x040fe20007ffe0ff */
[----:B------:R-:W4:Y:S01]  /*a8c0*/  SHFL.BFLY PT, R13, R32, 0x1, 0x1f ;  /* 0x0c201f00200d7f89 */ /* 0x000f2200000e0000 */
[----:B------:R-:W-:Y:S01]  /*a8d0*/  LOP3.LUT R4, R54, 0xffffffe0, RZ, 0xc0, !PT ;  /* 0xffffffe036047812 */ /* 0x000fe200078ec0ff */
[----:B------:R-:W-:Y:S01]  /*a8e0*/  FADD.FTZ R26, R7, R26 ;  /* 0x0000001a071a7221 */ /* 0x000fe20000010000 */
[----:B------:R-:W-:Y:S01]  /*a8f0*/  ISETP.GT.U32.AND P3, PT, R2, 0x3e, PT ;  /* 0x0000003e0200780c */ /* 0x000fe20003f64070 */
[----:B------:R-:W-:Y:S01]  /*a900*/  BAR.SYNC.DEFER_BLOCKING 0x0 ;  /* 0x0000000000007b1d */ /* 0x000fe20000010000 */
[----:B0-----:R-:W-:Y:S01]  /*a910*/  FADD.FTZ R27, R6, R27 ;  /* 0x0000001b061b7221 */ /* 0x001fe20000010000 */
[----:B------:R-:W-:Y:S01]  /*a920*/  ISETP.NE.OR P4, PT, R4, 0x20, P2 ;  /* 0x000000200400780c */ /* 0x000fe20001785670 */
[----:B------:R-:W-:Y:S01]  /*a930*/  IMAD R108, R108, 0xc0, R23 ;  /* 0x000000c06c6c7824 */ /* 0x000fe200078e0217 */
[C---:B------:R-:W-:Y:S01]  /*a940*/  ISETP.GT.OR P0, PT, R54.reuse, 0x3f, P2 ;  /* 0x0000003f3600780c */ /* 0x040fe20001704670 */
[----:B-1----:R-:W-:Y:S01]  /*a950*/  FADD.FTZ R28, R9, R28 ;  /* 0x0000001c091c7221 */ /* 0x002fe20000010000 */
[----:B------:R-:W-:Y:S01]  /*a960*/  ISETP.GT.OR P1, PT, R54, 0x1f, P2 ;  /* 0x0000001f3600780c */ /* 0x000fe20001724670 */
[----:B--2---:R-:W-:-:S02]  /*a970*/  FADD.FTZ R29, R8, R29 ;  /* 0x0000001d081d7221 */ /* 0x004fc40000010000 */
[----:B------:R-:W-:Y:S02]  /*a980*/  FADD.FTZ R30, R11, R30 ;  /* 0x0000001e0b1e7221 */ /* 0x000fe40000010000 */
[----:B---3--:R-:W-:Y:S02]  /*a990*/  FADD.FTZ R31, R10, R31 ;  /* 0x0000001f0a1f7221 */ /* 0x008fe40000010000 */
[----:B----4-:R-:W-:Y:S01]  /*a9a0*/  FADD.FTZ R32, R13, R32 ;  /* 0x000000200d207221 */ /* 0x010fe20000010000 */
        /* <DEDUP_REMOVED lines=13> */
.L_x_15088:
[----:B------:R-:W-:Y:S05]  /*aa80*/  BSYNC B0 ;  /* 0x0000000000007941 */ /* 0x000fea0003800000 */
.L_x_15087:
        /* <DEDUP_REMOVED lines=27> */
.L_x_15090:
[----:B------:R-:W-:Y:S05]  /*ac40*/  BSYNC B0 ;  /* 0x0000000000007941 */ /* 0x000fea0003800000 */
.L_x_15089:
        /* <DEDUP_REMOVED lines=15> */
.L_x_15092:
[----:B------:R-:W-:Y:S05]  /*ad40*/  BSYNC B0 ;  /* 0x0000000000007941 */ /* 0x000fea0003800000 */
.L_x_15091:
        /* <DEDUP_REMOVED lines=27> */
.L_x_15094:
[----:B------:R-:W-:Y:S05]  /*af00*/  BSYNC B0 ;  /* 0x0000000000007941 */ /* 0x000fea0003800000 */
.L_x_15093:
        /* <DEDUP_REMOVED lines=102> */
.L_x_15026:
[----:B------:R-:W-:Y:S01]  /*b570*/  IMAD.MOV.U32 R34, RZ, RZ, R111 ;  /* 0x000000ffff227224 */ /* 0x000fe200078e006f */
[----:B------:R-:W-:Y:S01]  /*b580*/  MOV R32, 0xb5d0 ;  /* 0x0000b5d000207802 */ /* 0x000fe20000000f00 */
[----:B------:R-:W-:-:S02]  /*b590*/  IMAD.MOV.U32 R35, RZ, RZ, 0x1 ;  /* 0x00000001ff237424 */ /* 0x000fc400078e00ff */
[----:B------:R-:W-:Y:S02]  /*b5a0*/  IMAD.MOV.U32 R109, RZ, RZ, 0x1f ;  /* 0x0000001fff6d7424 */ /* 0x000fe400078e00ff */
[----:B------:R-:W-:Y:S02]  /*b5b0*/  IMAD.MOV.U32 R116, RZ, RZ, -0x1 ;  /* 0xffffffffff747424 */ /* 0x000fe400078e00ff */
[----:B------:R-:W-:Y:S05]  /*b5c0*/  CALL.REL.NOINC `($__internal_325_$__cuda_sm70_shflsync_bfly_p) ;  /* 0x0000028000007944 */ /* 0x000fea0003c00000 */
[----:B-1----:R-:W-:Y:S01]  /*b5d0*/  IMAD.MOV.U32 R32, RZ, RZ, R34 ;  /* 0x000000ffff207224 */ /* 0x002fe200078e0022 */
[----:B0-----:R-:W-:Y:S05]  /*b5e0*/  BRA `(.L_x_15095) ;  /* 0xffff837000007947 */ /* 0x001fea000383ffff */
.L_x_15031:
[----:B------:R-:W-:Y:S01]  /*b5f0*/  IMAD.MOV.U32 R34, RZ, RZ, R113 ;  /* 0x000000ffff227224 */ /* 0x000fe200078e0071 */
[----:B------:R-:W-:Y:S01]  /*b600*/  MOV R32, 0xb650 ;  /* 0x0000b65000207802 */ /* 0x000fe20000000f00 */
[----:B------:R-:W-:Y:S02]  /*b610*/  IMAD.MOV.U32 R35, RZ, RZ, 0x1 ;  /* 0x00000001ff237424 */ /* 0x000fe400078e00ff */
[----:B------:R-:W-:Y:S02]  /*b620*/  IMAD.MOV.U32 R109, RZ, RZ, 0x1f ;  /* 0x0000001fff6d7424 */ /* 0x000fe400078e00ff */
[----:B------:R-:W-:Y:S02]  /*b630*/  IMAD.MOV.U32 R116, RZ, RZ, -0x1 ;  /* 0xffffffffff747424 */ /* 0x000fe400078e00ff */
[----:B------:R-:W-:Y:S05]  /*b640*/  CALL.REL.NOINC `($__internal_325_$__cuda_sm70_shflsync_bfly_p) ;  /* 0x0000020000007944 */ /* 0x000fea0003c00000 */
[----:B-1----:R-:W-:Y:S01]  /*b650*/  IMAD.MOV.U32 R32, RZ, RZ, R34 ;  /* 0x000000ffff207224 */ /* 0x002fe200078e0022 */
[----:B0-----:R-:W-:Y:S05]  /*b660*/  BRA `(.L_x_15096) ;  /* 0xffffa11000007947 */ /* 0x001fea000383ffff */
.L_x_15035:
[----:B------:R-:W-:Y:S01]  /*b670*/  IMAD.MOV.U32 R34, RZ, RZ, R104 ;  /* 0x000000ffff227224 */ /* 0x000fe200078e0068 */
[----:B------:R-:W-:Y:S01]  /*b680*/  MOV R32, 0xb6d0 ;  /* 0x0000b6d000207802 */ /* 0x000fe20000000f00 */
[----:B------:R-:W-:-:S02]  /*b690*/  IMAD.MOV.U32 R35, RZ, RZ, 0x10 ;  /* 0x00000010ff237424 */ /* 0x000fc400078e00ff */
[----:B------:R-:W-:Y:S02]  /*b6a0*/  IMAD.MOV.U32 R109, RZ, RZ, 0x1f ;  /* 0x0000001fff6d7424 */ /* 0x000fe400078e00ff */
[----:B------:R-:W-:Y:S02]  /*b6b0*/  IMAD.MOV.U32 R116, RZ, RZ, -0x1 ;  /* 0xffffffffff747424 */ /* 0x000fe400078e00ff */
[----:B-----5:R-:W-:Y:S05]  /*b6c0*/  CALL.REL.NOINC `($__internal_325_$__cuda_sm70_shflsync_bfly_p) ;  /* 0x0000018000007944 */ /* 0x020fea0003c00000 */
[----:B-1----:R-:W-:Y:S01]  /*b6d0*/  IMAD.MOV.U32 R3, RZ, RZ, R34 ;  /* 0x000000ffff037224 */ /* 0x002fe200078e0022 */
[----:B0-----:R-:W-:Y:S05]  /*b6e0*/  BRA `(.L_x_15097) ;  /* 0xffffa1f000007947 */ /* 0x001fea000383ffff */
.L_x_15036:
[----:B------:R-:W-:Y:S01]  /*b6f0*/  IMAD.MOV.U32 R34, RZ, RZ, R5 ;  /* 0x000000ffff227224 */ /* 0x000fe200078e0005 */
[----:B------:R-:W-:Y:S01]  /*b700*/  MOV R32, 0xb750 ;  /* 0x0000b75000207802 */ /* 0x000fe20000000f00 */
[----:B------:R-:W-:Y:S02]  /*b710*/  IMAD.MOV.U32 R35, RZ, RZ, 0x8 ;  /* 0x00000008ff237424 */ /* 0x000fe400078e00ff */
[----:B------:R-:W-:Y:S02]  /*b720*/  IMAD.MOV.U32 R109, RZ, RZ, 0x1f ;  /* 0x0000001fff6d7424 */ /* 0x000fe400078e00ff */
[----:B------:R-:W-:Y:S02]  /*b730*/  IMAD.MOV.U32 R116, RZ, RZ, -0x1 ;  /* 0xffffffffff747424 */ /* 0x000fe400078e00ff */
[----:B0----5:R-:W-:Y:S05]  /*b740*/  CALL.REL.NOINC `($__internal_325_$__cuda_sm70_shflsync_bfly_p) ;  /* 0x0000010000007944 */ /* 0x021fea0003c00000 */
[----:B-1----:R-:W-:Y:S01]  /*b750*/  FMNMX.FTZ R3, R5, R34, !PT ;  /* 0x0000002205037209 */ /* 0x002fe20007810000 */
[----:B0-----:R-:W-:Y:S01]  /*b760*/  IMAD.MOV.U32 R35, RZ, RZ, 0x4 ;  /* 0x00000004ff237424 */ /* 0x001fe200078e00ff */
[----:B------:R-:W-:Y:S01]  /*b770*/  MOV R32, 0xb7c0 ;  /* 0x0000b7c000207802 */ /* 0x000fe20000000f00 */
[----:B------:R-:W-:-:S02]  /*b780*/  IMAD.MOV.U32 R109, RZ, RZ, 0x1f ;  /* 0x0000001fff6d7424 */ /* 0x000fc400078e00ff */
[----:B------:R-:W-:Y:S02]  /*b790*/  IMAD.MOV.U32 R116, RZ, RZ, -0x1 ;  /* 0xffffffffff747424 */ /* 0x000fe400078e00ff */
[----:B------:R-:W-:Y:S02]  /*b7a0*/  IMAD.MOV.U32 R34, RZ, RZ, R3 ;  /* 0x000000ffff227224 */ /* 0x000fe400078e0003 */
[----:B------:R-:W-:Y:S05]  /*b7b0*/  CALL.REL.NOINC `($__internal_325_$__cuda_sm70_shflsync_bfly_p) ;  /* 0x0000009000007944 */ /* 0x000fea0003c00000 */
[----:B-1----:R-:W-:Y:S01]  /*b7c0*/  FMNMX.FTZ R3, R3, R34, !PT ;  /* 0x0000002203037209 */ /* 0x002fe20007810000 */
[----:B0-----:R-:W-:Y:S01]  /*b7d0*/  IMAD.MOV.U32 R35, RZ, RZ, 0x2 ;  /* 0x00000002ff237424 */ /* 0x001fe200078e00ff */
[----:B------:R-:W-:Y:S01]  /*b7e0*/  MOV R32, 0xb830 ;  /* 0x0000b83000207802 */ /* 0x000fe20000000f00 */
[----:B------:R-:W-:Y:S02]  /*b7f0*/  IMAD.MOV.U32 R109, RZ, RZ, 0x1f ;  /* 0x0000001fff6d7424 */ /* 0x000fe400078e00ff */
[----:B------:R-:W-:Y:S02]  /*b800*/  IMAD.MOV.U32 R116, RZ, RZ, -0x1 ;  /* 0xffffffffff747424 */ /* 0x000fe400078e00ff */
[----:B------:R-:W-:Y:S02]  /*b810*/  IMAD.MOV.U32 R34, RZ, RZ, R3 ;  /* 0x000000ffff227224 */ /* 0x000fe400078e0003 */
[----:B------:R-:W-:Y:S05]  /*b820*/  CALL.REL.NOINC `($__internal_325_$__cuda_sm70_shflsync_bfly_p) ;  /* 0x0000002000007944 */ /* 0x000fea0003c00000 */
[----:B-1----:R-:W-:Y:S01]  /*b830*/  IMAD.MOV.U32 R2, RZ, RZ, R34 ;  /* 0x000000ffff027224 */ /* 0x002fe200078e0022 */
[----:B0-----:R-:W-:Y:S05]  /*b840*/  BRA `(.L_x_15098) ;  /* 0xffffa10000007947 */ /* 0x001fea000383ffff */
        .weak           $__internal_325_$__cuda_sm70_shflsync_bfly_p
        .type           $__internal_325_$__cuda_sm70_shflsync_bfly_p,@function
        .size           $__internal_325_$__cuda_sm70_shflsync_bfly_p,(.L_x_24986 - $__internal_325_$__cuda_sm70_shflsync_bfly_p)
$__internal_325_$__cuda_sm70_shflsync_bfly_p:
[----:B------:R-:W-:Y:S01]  /*b850*/  IMAD.MOV.U32 R33, RZ, RZ, 0x0 ;  /* 0x00000000ff217424 */ /* 0x000fe200078e00ff */
[----:B------:R-:W-:Y:S04]  /*b860*/  WARPSYNC R116 ;  /* 0x0000007400007348 */ /* 0x000fe80003800000 */
[----:B------:R0:W1:Y:S01]  /*b870*/  SHFL.BFLY PT, R34, R34, R35, R109 ;  /* 0x0c00002322227389 */ /* 0x00006200000e006d */
[----:B------:R-:W-:Y:S05]  /*b880*/  RET.REL.NODEC R32 `(_ZN4vllm25paged_attention_v2_kernelI13__nv_bfloat16S1_Li192ELi16ELi128ELNS_18Fp8KVCacheDataTypeE0ELb0ELi512EEEvPfS3_PT_PKS4_PKT0_SA_ifPKiSC_iPKfiiiSE_SE_iiiii) ;  /* 0xffff477020007950 */ /* 0x000fea0003c3ffff */
.L_x_15099:
        /* <DEDUP_REMOVED lines=15> */
.L_x_24986:


//--------------------- .text._ZN4vllm25paged_attention_v2_kernelI13__nv_bfloat16S1_Li128ELi16ELi128ELNS_18Fp8KVCacheDataTypeE0ELb0ELi512EEEvPfS3_PT_PKS4_PKT0_SA_ifPKiSC_iPKfiiiSE_SE_iiiii --------------------------
	.section	.text._ZN4vllm25paged_attention_v2_kernelI13__nv_bfloat16S1_Li128ELi16ELi128ELNS_18Fp8KVCacheDataTypeE0ELb0ELi512EEEvPfS3_PT_PKS4_PKT0_SA_ifPKiSC_iPKfiiiSE_SE_iiiii,"ax",@progbits
	.sectioninfo	@"SHI_REGISTERS=126"
	.align	128
        .global         _ZN4vllm25paged_attention_v2_kernelI13__nv_bfloat16S1_Li128ELi16ELi128ELNS_18Fp8KVCacheDataTypeE0ELb0ELi512EEEvPfS3_PT_PKS4_PKT0_SA_ifPKiSC_iPKfiiiSE_SE_iiiii
        .type           _ZN4vllm25paged_attention_v2_kernelI13__nv_bfloat16S1_Li128ELi16ELi128ELNS_18Fp8KVCacheDataTypeE0ELb0ELi512EEEvPfS3_PT_PKS4_PKT0_SA_ifPKiSC_iPKfiiiSE_SE_iiiii,@function
        .size           _ZN4vllm25paged_attention_v2_kernelI13__nv_bfloat16S1_Li128ELi16ELi128ELNS_18Fp8KVCacheDataTypeE0ELb0ELi512EEEvPfS3_PT_PKS4_PKT0_SA_ifPKiSC_iPKfiiiSE_SE_iiiii,(.L_x_24987 - _ZN4vllm25paged_attention_v2_kernelI13__nv_bfloat16S1_Li128ELi16ELi128ELNS_18Fp8KVCacheDataTypeE0ELb0ELi512EEEvPfS3_PT_PKS4_PKT0_SA_ifPKiSC_iPKfiiiSE_SE_iiiii)
        .other          _ZN4vllm25paged_attention_v2_kernelI13__nv_bfloat16S1_Li128ELi16ELi128ELNS_18Fp8KVCacheDataTypeE0ELb0ELi512EEEvPfS3_PT_PKS4_PKT0_SA_ifPKiSC_iPKfiiiSE_SE_iiiii,@"STO_CUDA_ENTRY STV_DEFAULT"
_ZN4vllm25paged_attention_v2_kernelI13__nv_bfloat16S1_Li128ELi16ELi128ELNS_18Fp8KVCacheDataTypeE0ELb0ELi512EEEvPfS3_PT_PKS4_PKT0_SA_ifPKiSC_iPKfiiiSE_SE_iiiii:
.text._ZN4vllm25paged_attention_v2_kernelI13__nv_bfloat16S1_Li128ELi16ELi128ELNS_18Fp8KVCacheDataTypeE0ELb0ELi512EEEvPfS3_PT_PKS4_PKT0_SA_ifPKiSC_iPKfiiiSE_SE_iiiii:
        /* <DEDUP_REMOVED lines=22> */
[----:B------:R-:W-:Y:S01]  /*0160*/  BSSY B0, `(.L_x_15100) ;  /* 0x000008d000007945 */ /* 0x000fe20003800000 */
[----:B------:R-:W-:Y:S01]  /*0170*/  ULDC UR6, c[0x0][0x190] ;  /* 0x0000640000067ab9 */ /* 0x000fe20000000800 */
[----:B------:R-:W2:Y:S01]  /*0180*/  S2R R17, SR_TID.X ;  /* 0x0000000000117919 */ /* 0x000ea20000002100 */
[----:B------:R-:W-:Y:S01]  /*0190*/  ULOP3.LUT UR5, UR5, UR6, URZ, 0x3c, !UPT ;  /* 0x0000000605057292 */ /* 0x000fe2000f8e3c3f */
[----:B-1----:R-:W-:-:S04]  /*01a0*/  IADD3 R4, R6, 0xffffffe, RZ ;  /* 0x0ffffffe06047810 */ /* 0x002fc80007ffe0ff */
[----:B------:R1:W3:Y:S01]  /*01b0*/  F2I.FTZ.U32.TRUNC.NTZ R5, R4 ;  /* 0x0000000400057305 */ /* 0x0002e2000021f000 */
[----:B0-----:R-:W-:Y:S02]  /*01c0*/  IABS R2, c[0x0][0xc] ;  /* 0x0000030000027a13 */ /* 0x001fe40000000000 */
[----:B------:R-:W-:Y:S01]  /*01d0*/  ISETP.LE.AND P2, PT, RZ, UR5, PT ;  /* 0x00000005ff007c0c */ /* 0x000fe2000bf43270 */
[----:B------:R-:W-:-:S04]  /*01e0*/  UIADD3 UR5, UR16, 0xf, URZ ;  /* 0x0000000f10057890 */ /* 0x000fc8000fffe03f */
[----:B------:R-:W-:Y:S01]  /*01f0*/  USHF.R.S32.HI UR6, URZ, 0x1f, UR5 ;  /* 0x0000001f3f067899 */ /* 0x000fe20008011405 */
[----:B-1----:R-:W-:-:S03]  /*0200*/  IMAD.MOV.U32 R4, RZ, RZ, RZ ;  /* 0x000000ffff047224 */ /* 0x002fc600078e00ff */
[----:B------:R-:W-:Y:S02]  /*0210*/  ULEA.HI UR6, UR6, UR5, URZ, 0x4 ;  /* 0x0000000506067291 */ /* 0x000fe4000f8f203f */
[----:B------:R-:W-:Y:S01]  /*0220*/  ULEA UR5, UR7, 0x20, 0x5 ;  /* 0x0000002007057891 */ /* 0x000fe2000f8e283f */
[----:B---3--:R-:W-:Y:S01]  /*0230*/  IMAD.MOV R8, RZ, RZ, -R5 ;  /* 0x000000ffff087224 */ /* 0x008fe200078e0a05 */
[----:B------:R-:W-:-:S03]  /*0240*/  USHF.R.S32.HI UR6, URZ, 0x4, UR6 ;  /* 0x000000043f067899 */ /* 0x000fc60008011406 */
[----:B------:R-:W-:Y:S01]  /*0250*/  IMAD R11, R8, R9, RZ ;  /* 0x00000009080b7224 */ /* 0x000fe200078e02ff */
[----:B------:R-:W-:-:S03]  /*0260*/  UISETP.LT.AND UP0, UPT, UR6, UR5, UPT ;  /* 0x000000050600728c */ /* 0x000fc6000bf01270 */
[----:B------:R-:W-:Y:S01]  /*0270*/  IMAD.HI.U32 R5, R5, R11, R4 ;  /* 0x0000000b05057227 */ /* 0x000fe200078e0004 */
[----:B------:R-:W-:-:S04]  /*0280*/  USEL UR5, UR6, UR5, UP0 ;  /* 0x0000000506057287 */ /* 0x000fc80008000000 */
[----:B------:R-:W-:Y:S01]  /*0290*/  UIMAD UR7, UR7, -0x20, UR5 ;  /* 0xffffffe0070778a4 */ /* 0x000fe2000f8e0205 */
[----:B------:R-:W-:-:S03]  /*02a0*/  IMAD.HI.U32 R5, R5, R2, RZ ;  /* 0x0000000205057227 */ /* 0x000fc600078e00ff */
[----:B------:R-:W-:Y:S01]  /*02b0*/  ULEA UR7, UR7, UR4, 0x4 ;  /* 0x0000000407077291 */ /* 0x000fe2000f8e203f */
[----:B------:R-:W-:-:S03]  /*02c0*/  IMAD.MOV R3, RZ, RZ, -R5 ;  /* 0x000000ffff037224 */ /* 0x000fc600078e0a05 */
[----:B------:R-:W-:Y:S01]  /*02d0*/  UISETP.LT.AND UP0, UPT, UR16, UR7, UPT ;  /* 0x000000071000728c */ /* 0x000fe2000bf01270 */
[----:B------:R-:W-:-:S03]  /*02e0*/  IMAD R2, R9, R3, R2 ;  /* 0x0000000309027224 */ /* 0x000fc600078e0202 */
[----:B------:R-:W-:Y:S02]  /*02f0*/  USEL UR7, UR16, UR7, UP0 ;  /* 0x0000000710077287 */ /* 0x000fe40008000000 */
[----:B------:R-:W-:Y:S02]  /*0300*/  ISETP.GT.U32.AND P1, PT, R9, R2, PT ;  /* 0x000000020900720c */ /* 0x000fe40003f24070 */
[----:B------:R-:W-:-:S11]  /*0310*/  UIADD3 UR7, -UR4, UR7, URZ ;  /* 0x0000000704077290 */ /* 0x000fd6000fffe13f */
        /* <DEDUP_REMOVED lines=21> */
[----:B--2---:R-:W-:-:S03]  /*0470*/  LEA.HI R3, R17, R17, RZ, 0x1 ;  /* 0x0000001111037211 */ /* 0x004fc600078f08ff */
[----:B------:R-:W-:Y:S01]  /*0480*/  IMAD R2, R16, R9, R6 ;  /* 0x0000000910027224 */ /* 0x000fe200078e0206 */
[----:B------:R-:W-:Y:S02]  /*0490*/  LOP3.LUT R4, R3, 0xfffffffe, RZ, 0xc0, !PT ;  /* 0xfffffffe03047812 */ /* 0x000fe400078ec0ff */
[----:B------:R-:W-:Y:S02]  /*04a0*/  SHF.R.S32.HI R30, RZ, 0x1, R3 ;  /* 0x00000001ff1e7819 */ /* 0x000fe40000011403 */
[----:B------:R-:W-:Y:S01]  /*04b0*/  ISETP.GT.U32.AND P1, PT, R5, R2, PT ;  /* 0x000000020500720c */ /* 0x000fe20003f24070 */
[----:B------:R-:W-:-:S12]  /*04c0*/  IMAD.IADD R81, R17, 0x1, -R4 ;  /* 0x0000000111517824 */ /* 0x000fd800078e0a04 */
[----:B------:R-:W-:Y:S01]  /*04d0*/  @!P1 IMAD.IADD R2, R2, 0x1, -R5 ;  /* 0x0000000102029824 */ /* 0x000fe200078e0a05 */
[----:B------:R-:W-:Y:S02]  /*04e0*/  @!P1 IADD3 R16, R16, 0x1, RZ ;  /* 0x0000000110109810 */ /* 0x000fe40007ffe0ff */
[----:B------:R-:W-:Y:S02]  /*04f0*/  ISETP.NE.AND P1, PT, R8, RZ, PT ;  /* 0x000000ff0800720c */ /* 0x000fe40003f25270 */
[----:B------:R-:W-:Y:S02]  /*0500*/  ISETP.GE.U32.AND P0, PT, R2, R5, PT ;  /* 0x000000050200720c */ /* 0x000fe40003f06070 */
[----:B------:R-:W-:-:S04]  /*0510*/  LOP3.LUT R2, R7, R8, RZ, 0x3c, !PT ;  /* 0x0000000807027212 */ /* 0x000fc800078e3cff */
[----:B------:R-:W-:Y:S02]  /*0520*/  ISETP.GE.AND P2, PT, R2, RZ, PT ;  /* 0x000000ff0200720c */ /* 0x000fe40003f46270 */
[----:B------:R-:W-:-:S04]  /*0530*/  SHF.R.S32.HI R2, RZ, 0x1f, R17 ;  /* 0x0000001fff027819 */ /* 0x000fc80000011411 */
        /* <DEDUP_REMOVED lines=34> */
.L_x_15104:
        /* <DEDUP_REMOVED lines=13> */
.L_x_15103:
[----:B------:R-:W-:Y:S05]  /*0830*/  BSYNC B1 ;  /* 0x0000000000017941 */ /* 0x000fea0003800000 */
.L_x_15102:
        /* <DEDUP_REMOVED lines=10> */
.L_x_15105:
        /* <DEDUP_REMOVED lines=21> */
.L_x_15101:
[----:B------:R-:W-:Y:S05]  /*0a30*/  BSYNC B0 ;  /* 0x0000000000007941 */ /* 0x000fea0003800000 */
.L_x_15100:
[----:B------:R-:W0:Y:S01]  /*0a40*/  S2R R28, SR_CTAID.Z ;  /* 0x00000000001c7919 */ /* 0x000e220000002700 */
[----:B------:R-:W-:Y:S01]  /*0a50*/  BSSY B0, `(.L_x_15106) ;  /* 0x0000366000007945 */ /* 0x000fe20003800000 */
[----:B------:R-:W-:-:S02]  /*0a60*/  IMAD.MOV.U32 R79, RZ, RZ, -0x800001 ;  /* 0xff7fffffff4f7424 */ /* 0x000fc400078e00ff */
[----:B------:R-:W-:Y:S01]  /*0a70*/  BAR.SYNC.DEFER_BLOCKING 0x0 ;  /* 0x0000000000007b1d */ /* 0x000fe20000010000 */
[----:B0-----:R-:W-:-:S05]  /*0a80*/  IMAD R80, R28, 0x20, R83 ;  /* 0x000000201c507824 */ /* 0x001fca00078e0253 */
[----:B------:R-:W-:-:S13]  /*0a90*/  ISETP.GE.AND P0, PT, R80, UR5, PT ;  /* 0x0000000550007c0c */ /* 0x000fda000bf06270 */
[----:B------:R-:W-:Y:S05]  /*0aa0*/  @P0 BRA `(.L_x_15107) ;  /* 0x0000360000000947 */ /* 0x000fea0003800000 */
[C---:B------:R-:W-:Y:S01]  /*0ab0*/  IMAD.SHL.U32 R77, R81.reuse, 0x4, RZ ;  /* 0x00000004514d7824 */ /* 0x040fe200078e00ff */
[----:B------:R-:W-:Y:S02]  /*0ac0*/  SHF.R.S32.HI R3, RZ, 0x1f, R30 ;  /* 0x0000001fff037819 */ /* 0x000fe4000001141e */
[----:B------:R-:W-:Y:S02]  /*0ad0*/  IADD3 R18, R81, 0x2, RZ ;  /* 0x0000000251127810 */ /* 0x000fe40007ffe0ff */
[----:B------:R-:W-:Y:S02]  /*0ae0*/  SHF.R.S32.HI R2, RZ, 0x1f, R77 ;  /* 0x0000001fff027819 */ /* 0x000fe4000001144d */
[----:B------:R-:W-:Y:S01]  /*0af0*/  LEA.HI R3, R3, R30, RZ, 0x4 ;  /* 0x0000001e03037211 */ /* 0x000fe200078f20ff */
[----:B------:R-:W-:Y:S01]  /*0b00*/  IMAD.SHL.U32 R78, R18, 0x4, RZ ;  /* 0x00000004124e7824 */ /* 0x000fe200078e00ff */
[----:B------:R-:W-:Y:S02]  /*0b10*/  LEA.HI R2, R2, R77, RZ, 0x3 ;  /* 0x0000004d02027211 */ /* 0x000fe400078f18ff */
[----:B------:R-:W-:-:S02]  /*0b20*/  IADD3 R20, R81, 0x6, RZ ;  /* 0x0000000651147810 */ /* 0x000fc40007ffe0ff */
[----:B------:R-:W-:Y:S02]  /*0b30*/  LOP3.LUT R3, R3, 0xfffffff0, RZ, 0xc0, !PT ;  /* 0xfffffff003037812 */ /* 0x000fe400078ec0ff */
[----:B------:R-:W-:Y:S01]  /*0b40*/  LOP3.LUT R2, R2, 0xfffffff8, RZ, 0xc0, !PT ;  /* 0xfffffff802027812 */ /* 0x000fe200078ec0ff */
[----:B------:R-:W-:Y:S01]  /*0b50*/  IMAD.SHL.U32 R15, R20, 0x4, RZ ;  /* 0x00000004140f7824 */ /* 0x000fe200078e00ff */
[----:B------:R-:W-:Y:S01]  /*0b60*/  IADD3 R21, R81, 0x8, RZ ;  /* 0x0000000851157810 */ /* 0x000fe20007ffe0ff */
[----:B------:R-:W-:Y:S01]  /*0b70*/  IMAD.IADD R30, R30, 0x1, -R3 ;  /* 0x000000011e1e7824 */ /* 0x000fe200078e0a03 */
[----:B------:R-:W-:Y:S01]  /*0b80*/  SHF.R.S32.HI R3, RZ, 0x1f, R78 ;  /* 0x0000001fff037819 */ /* 0x000fe2000001144e */
[----:B------:R-:W-:Y:S01]  /*0b90*/  IMAD.IADD R77, R77, 0x1, -R2 ;  /* 0x000000014d4d7824 */ /* 0x000fe200078e0a02 */
[----:B------:R-:W-:Y:S01]  /*0ba0*/  SHF.R.S32.HI R2, RZ, 0x1f, R15 ;  /* 0x0000001fff027819 */ /* 0x000fe2000001140f */
[----:B------:R-:W-:Y:S01]  /*0bb0*/  IMAD.SHL.U32 R14, R21, 0x4, RZ ;  /* 0x00000004150e7824 */ /* 0x000fe200078e00ff */
[----:B------:R-:W-:Y:S01]  /*0bc0*/  LEA.HI R3, R3, R78, RZ, 0x3 ;  /* 0x0000004e03037211 */ /* 0x000fe200078f18ff */
[----:B------:R-:W-:Y:S01]  /*0bd0*/  IMAD.SHL.U32 R85, R30, 0x8, RZ ;  /* 0x000000081e557824 */ /* 0x000fe200078e00ff */
[----:B------:R-:W-:-:S02]  /*0be0*/  IADD3 R23, R81, 0xc, RZ ;  /* 0x0000000c51177810 */ /* 0x000fc40007ffe0ff */
[----:B------:R-:W-:Y:S02]  /*0bf0*/  LEA.HI R2, R2, R15, RZ, 0x3 ;  /* 0x0000000f02027211 */ /* 0x000fe400078f18ff */
[----:B------:R-:W-:Y:S01]  /*0c00*/  IADD3 R22, R81, 0xa, RZ ;  /* 0x0000000a51167810 */ /* 0x000fe20007ffe0ff */
[----:B------:R-:W-:Y:S01]  /*0c10*/  IMAD.SHL.U32 R12, R23, 0x4, RZ ;  /* 0x00000004170c7824 */ /* 0x000fe200078e00ff */
[----:B------:R-:W-:Y:S02]  /*0c20*/  IADD3 R19, R81, 0x4, RZ ;  /* 0x0000000451137810 */ /* 0x000fe40007ffe0ff */
[----:B------:R-:W-:Y:S01]  /*0c30*/  LOP3.LUT R3, R3, 0xfffffff8, RZ, 0xc0, !PT ;  /* 0xfffffff803037812 */ /* 0x000fe200078ec0ff */
[----:B------:R-:W-:Y:S01]  /*0c40*/  IMAD.SHL.U32 R13, R22, 0x4, RZ ;  /* 0x00000004160d7824 */ /* 0x000fe200078e00ff */
        /* <DEDUP_REMOVED lines=8> */
[----:B------:R-:W-:-:S02]  /*0cd0*/  SHF.R.S32.HI R2, RZ, 0x1f, R13 ;  /* 0x0000001fff027819 */ /* 0x000fc4000001140d */
[----:B------:R-:W-:Y:S02]  /*0ce0*/  SHF.R.S32.HI R5, RZ, 0x1f, R76 ;  /* 0x0000001fff057819 */ /* 0x000fe4000001144c */
[----:B------:R-:W-:Y:S02]  /*0cf0*/  LEA.HI R7, R7, R14, RZ, 0x3 ;  /* 0x0000000e07077211 */ /* 0x000fe400078f18ff */
[----:B------:R-:W-:Y:S02]  /*0d00*/  LEA.HI R3, R3, R12, RZ, 0x3 ;  /* 0x0000000c03037211 */ /* 0x000fe400078f18ff */
[----:B------:R-:W-:Y:S02]  /*0d10*/  IADD3 R27, R81, 0x14, RZ ;  /* 0x00000014511b7810 */ /* 0x000fe40007ffe0ff */
[----:B------:R-:W-:Y:S02]  /*0d20*/  SHF.R.S32.HI R4, RZ, 0x1f, R11 ;  /* 0x0000001fff047819 */ /* 0x000fe4000001140b */
[----:B------:R-:W-:Y:S01]  /*0d30*/  LEA.HI R2, R2, R13, RZ, 0x3 ;  /* 0x0000000d02027211 */ /* 0x000fe200078f18ff */
[----:B------:R-:W-:Y:S01]  /*0d40*/  IMAD.SHL.U32 R8, R27, 0x4, RZ ;  /* 0x000000041b087824 */ /* 0x000fe200078e00ff */
[----:B------:R-:W-:-:S02]  /*0d50*/  IADD3 R26, R81, 0x12, RZ ;  /* 0x00000012511a7810 */ /* 0x000fc40007ffe0ff */
[----:B------:R-:W-:Y:S02]  /*0d60*/  LEA.HI R5, R5, R76, RZ, 0x3 ;  /* 0x0000004c05057211 */ /* 0x000fe400078f18ff */
[----:B------:R-:W-:Y:S01]  /*0d70*/  LOP3.LUT R7, R7, 0xfffffff8, RZ, 0xc0, !PT ;  /* 0xfffffff807077812 */ /* 0x000fe200078ec0ff */
[----:B------:R-:W-:Y:S01]  /*0d80*/  IMAD.SHL.U32 R9, R26, 0x4, RZ ;  /* 0x000000041a097824 */ /* 0x000fe200078e00ff */
[----:B------:R-:W-:Y:S02]  /*0d90*/  IADD3 R25, R81, 0x10, RZ ;  /* 0x0000001051197810 */ /* 0x000fe40007ffe0ff */
[----:B------:R-:W-:Y:S01]  /*0da0*/  LOP3.LUT R3, R3, 0xfffffff8, RZ, 0xc0, !PT ;  /* 0xfffffff803037812 */ /* 0x000fe200078ec0ff */
[----:B------:R-:W-:Y:S01]  /*0db0*/  IMAD.IADD R14, R14, 0x1, -R7 ;  /* 0x000000010e0e7824 */ /* 0x000fe200078e0a07 */
[----:B------:R-:W-:Y:S01]  /*0dc0*/  LEA.HI R4, R4, R11, RZ, 0x3 ;  /* 0x0000000b04047211 */ /* 0x000fe200078f18ff */
[----:B------:R-:W-:Y:S01]  /*0dd0*/  IMAD.SHL.U32 R10, R25, 0x4, RZ ;  /* 0x00000004190a7824 */ /* 0x000fe200078e00ff */
[----:B------:R-:W-:Y:S01]  /*0de0*/  LOP3.LUT R2, R2, 0xfffffff8, RZ, 0xc0, !PT ;  /* 0xfffffff802027812 */ /* 0x000fe200078ec0ff */
[----:B------:R-:W-:Y:S01]  /*0df0*/  IMAD.IADD R12, R12, 0x1, -R3 ;  /* 0x000000010c0c7824 */ /* 0x000fe200078e0a03 */
[----:B------:R-:W-:-:S02]  /*0e00*/  IADD3 R31, R81, 0x16, RZ ;  /* 0x00000016511f7810 */ /* 0x000fc40007ffe0ff */
[----:B------:R-:W-:Y:S01]  /*0e10*/  LOP3.LUT R5, R5, 0xfffffff8, RZ, 0xc0, !PT ;  /* 0xfffffff805057812 */ /* 0x000fe200078ec0ff */
[----:B------:R-:W-:Y:S01]  /*0e20*/  IMAD.IADD R13, R13, 0x1, -R2 ;  /* 0x000000010d0d7824 */ /* 0x000fe200078e0a02 */
[----:B------:R-:W-:Y:S01]  /*0e30*/  LOP3.LUT R4, R4, 0xfffffff8, RZ, 0xc0, !PT ;  /* 0xfffffff804047812 */ /* 0x000fe200078ec0ff */
[----:B------:R-:W-:Y:S01]  /*0e40*/  IMAD.SHL.U32 R7, R31, 0x4, RZ ;  /* 0x000000041f077824 */ /* 0x000fe200078e00ff */
[----:B------:R-:W-:Y:S01]  /*0e50*/  SHF.R.S32.HI R3, RZ, 0x1f, R8 ;  /* 0x0000001fff037819 */ /* 0x000fe20000011408 */
[----:B------:R-:W-:Y:S01]  /*0e60*/  IMAD.IADD R76, R76, 0x1, -R5 ;  /* 0x000000014c4c7824 */ /* 0x000fe200078e0a05 */
[----:B------:R-:W-:Y:S01]  /*0e70*/  SHF.R.S32.HI R2, RZ, 0x1f, R9 ;  /* 0x0000001fff027819 */ /* 0x000fe20000011409 */
[----:B------:R-:W-:Y:S01]  /*0e80*/  IMAD.IADD R11, R11, 0x1, -R4 ;  /* 0x000000010b0b7824 */ /* 0x000fe200078e0a04 */
[----:B------:R-:W-:Y:S02]  /*0e90*/  SHF.R.S32.HI R5, RZ, 0x1f, R10 ;  /* 0x0000001fff057819 */ /* 0x000fe4000001140a */
[----:B------:R-:W-:-:S02]  /*0ea0*/  LEA.HI R3, R3, R8, RZ, 0x3 ;  /* 0x0000000803037211 */ /* 0x000fc400078f18ff */
[----:B------:R-:W-:Y:S02]  /*0eb0*/  SHF.R.S32.HI R4, RZ, 0x1f, R7 ;  /* 0x0000001fff047819 */ /* 0x000fe40000011407 */
[----:B------:R-:W-:Y:S02]  /*0ec0*/  LEA.HI R2, R2, R9, RZ, 0x3 ;  /* 0x0000000902027211 */ /* 0x000fe400078f18ff */
[----:B------:R-:W-:Y:S02]  /*0ed0*/  LEA.HI R5, R5, R10, RZ, 0x3 ;  /* 0x0000000a05057211 */ /* 0x000fe400078f18ff */
[----:B------:R-:W-:Y:S02]  /*0ee0*/  IADD3 R32, R81, 0x18, RZ ;  /* 0x0000001851207810 */ /* 0x000fe40007ffe0ff */
[----:B------:R-:W-:Y:S02]  /*0ef0*/  LOP3.LUT R3, R3, 0xfffffff8, RZ, 0xc0, !PT ;  /* 0xfffffff803037812 */ /* 0x000fe400078ec0ff */
[----:B------:R-:W-:Y:S01]  /*0f00*/  LEA.HI R4, R4, R7, RZ, 0x3 ;  /* 0x0000000704047211 */ /* 0x000fe200078f18ff */
[----:B------:R-:W-:Y:S01]  /*0f10*/  IMAD.SHL.U32 R6, R32, 0x4, RZ ;  /* 0x0000000420067824 */ /* 0x000fe200078e00ff */
[----:B------:R-:W-:Y:S01]  /*0f20*/  LOP3.LUT R2, R2, 0xfffffff8, RZ, 0xc0, !PT ;  /* 0xfffffff802027812 */ /* 0x000fe200078ec0ff */
[----:B------:R-:W-:Y:S01]  /*0f30*/  IMAD.IADD R8, R8, 0x1, -R3 ;  /* 0x0000000108087824 */ /* 0x000fe200078e0a03 */
[----:B------:R-:W-:-:S02]  /*0f40*/  IADD3 R33, R81, 0x1a, RZ ;  /* 0x0000001a51217810 */ /* 0x000fc40007ffe0ff */
[----:B------:R-:W-:Y:S01]  /*0f50*/  IADD3 R34, R81, 0x1c, RZ ;  /* 0x0000001c51227810 */ /* 0x000fe20007ffe0ff */
[----:B------:R-:W-:Y:S01]  /*0f60*/  IMAD.IADD R9, R9, 0x1, -R2 ;  /* 0x0000000109097824 */ /* 0x000fe200078e0a02 */
[----:B------:R-:W-:Y:S01]  /*0f70*/  LOP3.LUT R5, R5, 0xfffffff8, RZ, 0xc0, !PT ;  /* 0xfffffff805057812 */ /* 0x000fe200078ec0ff */
[----:B------:R-:W-:Y:S01]  /*0f80*/  IMAD.SHL.U32 R3, R33, 0x4, RZ ;  /* 0x0000000421037824 */ /* 0x000fe200078e00ff */
[----:B------:R-:W-:Y:S01]  /*0f90*/  IADD3 R35, R81, 0x1e, RZ ;  /* 0x0000001e51237810 */ /* 0x000fe20007ffe0ff */
[----:B------:R-:W-:Y:S01]  /*0fa0*/  IMAD.SHL.U32 R29, R34, 0x4, RZ ;  /* 0x00000004221d7824 */ /* 0x000fe200078e00ff */
[----:B------:R-:W-:Y:S01]  /*0fb0*/  LOP3.LUT R4, R4, 0xfffffff8, RZ, 0xc0, !PT ;  /* 0xfffffff804047812 */ /* 0x000fe200078ec0ff */
[----:B------:R-:W-:Y:S01]  /*0fc0*/  IMAD R2, R16, c[0x0][0x1c0], RZ ;  /* 0x0000700010027a24 */ /* 0x000fe200078e02ff */
[----:B------:R-:W-:Y:S01]  /*0fd0*/  SHF.R.S32.HI R39, RZ, 0x1f, R85 ;  /* 0x0000001fff277819 */ /* 0x000fe20000011455 */
[----:B------:R-:W-:Y:S01]  /*0fe0*/  IMAD.IADD R10, R10, 0x1, -R5 ;  /* 0x000000010a0a7824 */ /* 0x000fe200078e0a05 */
[----:B------:R-:W-:Y:S01]  /*0ff0*/  SHF.R.S32.HI R5, RZ, 0x1f, R6 ;  /* 0x0000001fff057819 */ /* 0x000fe20000011406 */
[----:B------:R-:W-:Y:S01]  /*1000*/  IMAD.SHL.U32 R37, R35, 0x4, RZ ;  /* 0x0000000423257824 */ /* 0x000fe200078e00ff */
[----:B------:R-:W-:Y:S01]  /*1010*/  SHF.R.S32.HI R36, RZ, 0x1f, R29 ;  /* 0x0000001fff247819 */ /* 0x000fe2000001141d */
[----:B------:R-:W-:Y:S01]  /*1020*/  IMAD.IADD R7, R7, 0x1, -R4 ;  /* 0x0000000107077824 */ /* 0x000fe200078e0a04 */
[----:B------:R-:W-:-:S02]  /*1030*/  SHF.R.S32.HI R4, RZ, 0x1f, R3 ;  /* 0x0000001fff047819 */ /* 0x000fc40000011403 */
[----:B------:R-:W-:Y:S02]  /*1040*/  IADD3 R84, P0, R2, R85, RZ ;  /* 0x0000005502547210 */ /* 0x000fe40007f1e0ff */
[----:B------:R-:W-:Y:S02]  /*1050*/  LEA.HI R18, R18, R18, RZ, 0x1 ;  /* 0x0000001212127211 */ /* 0x000fe400078f08ff */
[----:B------:R-:W-:Y:S02]  /*1060*/  LEA.HI R19, R19, R19, RZ, 0x1 ;  /* 0x0000001313137211 */ /* 0x000fe400078f08ff */
[----:B------:R-:W-:Y:S01]  /*1070*/  LEA.HI R5, R5, R6, RZ, 0x3 ;  /* 0x0000000605057211 */ /* 0x000fe200078f18ff */
[----:B------:R-:W-:Y:S01]  /*1080*/  IMAD.SHL.U32 R18, R18, 0x40, RZ ;  /* 0x0000004012127824 */ /* 0x000fe200078e00ff */
[----:B------:R-:W-:Y:S01]  /*1090*/  SHF.R.S32.HI R38, RZ, 0x1f, R37 ;  /* 0x0000001fff267819 */ /* 0x000fe20000011425 */
[----:B------:R-:W-:Y:S01]  /*10a0*/  IMAD.SHL.U32 R19, R19, 0x40, RZ ;  /* 0x0000004013137824 */ /* 0x000fe200078e00ff */
[----:B------:R-:W-:-:S02]  /*10b0*/  LEA.HI R20, R20, R20, RZ, 0x1 ;  /* 0x0000001414147211 */ /* 0x000fc400078f08ff */
[----:B------:R-:W-:Y:S02]  /*10c0*/  LEA.HI R21, R21, R21, RZ, 0x1 ;  /* 0x0000001515157211 */ /* 0x000fe400078f08ff */
[----:B------:R-:W-:Y:S01]  /*10d0*/  LEA.HI R4, R4, R3, RZ, 0x3 ;  /* 0x0000000304047211 */ /* 0x000fe200078f18ff */
[----:B------:R-:W-:Y:S01]  /*10e0*/  IMAD.SHL.U32 R20, R20, 0x40, RZ ;  /* 0x0000004014147824 */ /* 0x000fe200078e00ff */
[----:B------:R-:W-:Y:S01]  /*10f0*/  LEA.HI R22, R22, R22, RZ, 0x1 ;  /* 0x0000001616167211 */ /* 0x000fe200078f08ff */
[----:B------:R-:W-:Y:S01]  /*1100*/  IMAD.SHL.U32 R21, R21, 0x40, RZ ;  /* 0x0000004015157824 */ /* 0x000fe200078e00ff */
[----:B------:R-:W-:Y:S02]  /*1110*/  LEA.HI R23, R23, R23, RZ, 0x1 ;  /* 0x0000001717177211 */ /* 0x000fe400078f08ff */
[----:B------:R-:W-:Y:S01]  /*1120*/  LEA.HI R36, R36, R29, RZ, 0x3 ;  /* 0x0000001d24247211 */ /* 0x000fe200078f18ff */
[----:B------:R-:W-:Y:S01]  /*1130*/  IMAD.SHL.U32 R22, R22, 0x40, RZ ;  /* 0x0000004016167824 */ /* 0x000fe200078e00ff */
[----:B------:R-:W-:Y:S01]  /*1140*/  LEA.HI.X.SX32 R85, R2, R39, 0x1, P0 ;  /* 0x0000002702557211 */ /* 0x000fe200000f0eff */
[----:B------:R-:W-:Y:S01]  /*1150*/  IMAD.SHL.U32 R23, R23, 0x40, RZ ;  /* 0x0000004017177824 */ /* 0x000fe200078e00ff */
[----:B------:R-:W-:Y:S01]  /*1160*/  LEA.HI R24, R24, R24, RZ, 0x1 ;  /* 0x0000001818187211 */ /* 0x000fe200078f08ff */
[----:B------:R-:W-:Y:S01]  /*1170*/  IMAD.SHL.U32 R2, R81, 0x80, RZ ;  /* 0x0000008051027824 */ /* 0x000fe200078e00ff */
[----:B------:R-:W-:-:S02]  /*1180*/  LEA.HI R25, R25, R25, RZ, 0x1 ;  /* 0x0000001919197211 */ /* 0x000fc400078f08ff */
[----:B-----5:R-:W-:Y:S01]  /*1190*/  FSETP.NEU.FTZ.AND P0, PT, R87, RZ, PT ;  /* 0x000000ff5700720b */ /* 0x020fe20003f1d000 */
[----:B------:R-:W-:Y:S01]  /*11a0*/  IMAD.SHL.U32 R24, R24, 0x40, RZ ;  /* 0x0000004018187824 */ /* 0x000fe200078e00ff */
[----:B------:R-:W-:Y:S01]  /*11b0*/  LEA.HI R26, R26, R26, RZ, 0x1 ;  /* 0x0000001a1a1a7211 */ /* 0x000fe200078f08ff */
[----:B------:R-:W-:Y:S01]  /*11c0*/  IMAD.SHL.U32 R25, R25, 0x40, RZ ;  /* 0x0000004019197824 */ /* 0x000fe200078e00ff */
[----:B------:R-:W-:Y:S02]  /*11d0*/  LEA.HI R27, R27, R27, RZ, 0x1 ;  /* 0x0000001b1b1b7211 */ /* 0x000fe400078f08ff */
[----:B------:R-:W-:Y:S01]  /*11e0*/  LOP3.LUT R5, R5, 0xfffffff8, RZ, 0xc0, !PT ;  /* 0xfffffff805057812 */ /* 0x000fe200078ec0ff */
[----:B------:R-:W-:Y:S01]  /*11f0*/  IMAD.SHL.U32 R26, R26, 0x40, RZ ;  /* 0x000000401a1a7824 */ /* 0x000fe200078e00ff */
[----:B------:R-:W-:Y:S01]  /*1200*/  LEA.HI R38, R38, R37, RZ, 0x3 ;  /* 0x0000002526267211 */ /* 0x000fe200078f18ff */
[----:B------:R-:W-:Y:S01]  /*1210*/  IMAD.SHL.U32 R27, R27, 0x40, RZ ;  /* 0x000000401b1b7824 */ /* 0x000fe200078e00ff */
[----:B------:R-:W-:Y:S01]  /*1220*/  LEA.HI R31, R31, R31, RZ, 0x1 ;  /* 0x0000001f1f1f7211 */ /* 0x000fe200078f08ff */
[----:B------:R-:W-:Y:S01]  /*1230*/  IMAD.IADD R6, R6, 0x1, -R5 ;  /* 0x0000000106067824 */ /* 0x000fe200078e0a05 */
[----:B------:R-:W-:-:S02]  /*1240*/  LEA.HI R32, R32, R32, RZ, 0x1 ;  /* 0x0000002020207211 */ /* 0x000fc400078f08ff */
        /* <DEDUP_REMOVED lines=15> */
[----:B------:R-:W-:Y:S01]  /*1340*/  IMAD R29, R0, c[0x0][0x1a8], RZ ;  /* 0x00006a00001d7a24 */ /* 0x000fe200078e02ff */
[----:B------:R-:W-:Y:S01]  /*1350*/  LOP3.LUT R18, R20, 0xffffff80, RZ, 0xc0, !PT ;  /* 0xffffff8014127812 */ /* 0x000fe200078ec0ff */
[----:B------:R-:W-:Y:S01]  /*1360*/  IMAD.IADD R3, R37, 0x1, -R38 ;  /* 0x0000000125037824 */ /* 0x000fe200078e0a26 */
[----:B------:R-:W-:Y:S01]  /*1370*/  LOP3.LUT R19, R21, 0xffffff80, RZ, 0xc0, !PT ;  /* 0xffffff8015137812 */ /* 0x000fe200078ec0ff */
[----:B------:R-:W-:Y:S01]  /*1380*/  IMAD.MOV.U32 R0, RZ, RZ, c[0x0][0x1bc] ;  /* 0x00006f00ff007624 */ /* 0x000fe200078e00ff */
        /* <DEDUP_REMOVED lines=43> */
[----:B------:R-:W-:Y:S01]  /*1640*/  SHF.R.S32.HI R74, RZ, 0x1f, R3 ;  /* 0x0000001fff4a7819 */ /* 0x000fe20000011403 */
[----:B------:R-:W-:Y:S05]  /*1650*/  @P0 BRA `(.L_x_15108) ;  /* 0x000014f000000947 */ /* 0x000fea0003800000 */
[----:B------:R-:W-:Y:S01]  /*1660*/  IADD3 R29, P0, R29, R80, RZ ;  /* 0x000000501d1d7210 */ /* 0x000fe20007f1e0ff */
[----:B------:R-:W-:Y:S02]  /*1670*/  IMAD R89, R83, 0x10, R30 ;  /* 0x0000001053597824 */ /* 0x000fe400078e021e */
[----:B------:R-:W-:Y:S01]  /*1680*/  IMAD.MOV.U32 R79, RZ, RZ, -0x800001 ;  /* 0xff7fffffff4f7424 */ /* 0x000fe200078e00ff */
[----:B------:R-:W-:Y:S01]  /*1690*/  LEA.HI.X.SX32 R32, R80, R37, 0x1, P0 ;  /* 0x0000002550207211 */ /* 0x000fe200000f0eff */
[----:B------:R-:W-:Y:S01]  /*16a0*/  IMAD R88, R28, 0x200, R89 ;  /* 0x000002001c587824 */ /* 0x000fe200078e0259 */
[----:B------:R-:W-:Y:S01]  /*16b0*/  LEA R86, P0, R29, c[0x0][0x198], 0x2 ;  /* 0x000066001d567a11 */ /* 0x000fe200078010ff */
[----:B------:R-:W-:Y:S01]  /*16c0*/  IMAD.MOV.U32 R90, RZ, RZ, R80 ;  /* 0x000000ffff5a7224 */ /* 0x000fe200078e0050 */
[----:B------:R-:W-:Y:S02]  /*16d0*/  LEA R89, R89, 0x120, 0x2 ;  /* 0x0000012059597811 */ /* 0x000fe400078e10ff */
[----:B------:R-:W-:-:S05]  /*16e0*/  LEA.HI.X R87, R29, c[0x0][0x19c], R32, 0x2, P0 ;  /* 0x000067001d577a11 */ /* 0x000fca00000f1420 */
.L_x_15113:
[----:B------:R-:W2:Y:S02]  /*16f0*/  LDG.E.CONSTANT R31, [R86.64] ;  /* 0x0000000c561f7981 */ /* 0x000ea4000c1e9900 */
[----:B--2---:R-:W-:-:S05]  /*1700*/  SHF.R.S32.HI R28, RZ, 0x1f, R31 ;  /* 0x0000001fff1c7819 */ /* 0x004fca000001141f */
[----:B------:R-:W-:Y:S02]  /*1710*/  IMAD R30, R28, c[0x0][0x1bc], RZ ;  /* 0x00006f001c1e7a24 */ /* 0x000fe400078e02ff */
[----:B------:R-:W-:-:S04]  /*1720*/  IMAD.WIDE.U32 R28, R31, c[0x0][0x1bc], R84 ;  /* 0x00006f001f1c7a25 */ /* 0x000fc800078e0054 */
[----:B------:R-:W-:Y:S01]  /*1730*/  IMAD R31, R31, R0, R30 ;  /* 0x000000001f1f7224 */ /* 0x000fe200078e021e */
[-C--:B------:R-:W-:Y:S02]  /*1740*/  IADD3 R30, P1, P2, R78, R28.reuse, R75 ;  /* 0x0000001c4e1e7210 */ /* 0x080fe40007a3e04b */
[----:B------:R-:W-:Y:S01]  /*1750*/  IADD3 R35, P0, R77, R28, RZ ;  /* 0x0000001c4d237210 */ /* 0x000fe20007f1e0ff */
[----:B------:R-:W-:Y:S01]  /*1760*/  IMAD.IADD R29, R29, 0x1, R31 ;  /* 0x000000011d1d7824 */ /* 0x000fe200078e021f */
[----:B------:R-:W-:-:S03]  /*1770*/  LEA R32, P3, R30, c[0x0][0x180], 0x1 ;  /* 0x000060001e207a11 */ /* 0x000fc600078608ff */
[----:B------:R-:W-:Y:S01]  /*1780*/  IMAD.X R36, R58, 0x1, R29, P0 ;  /* 0x000000013a247824 */ /* 0x000fe200000e061d */
[----:B------:R-:W-:Y:S02]  /*1790*/  IADD3.X R31, R60, R29, R43, P1, P2 ;  /* 0x0000001d3c1f7210 */ /* 0x000fe40000fe442b */
[C---:B------:R-:W-:Y:S02]  /*17a0*/  LEA R34, P1, R35.reuse, c[0x0][0x180], 0x1 ;  /* 0x0000600023227a11 */ /* 0x040fe400078208ff */
[----:B------:R-:W-:Y:S02]  /*17b0*/  LEA.HI.X R33, R30, c[0x0][0x184], R31, 0x1, P3 ;  /* 0x000061001e217a11 */ /* 0x000fe400018f0c1f */
[----:B------:R-:W-:-:S03]  /*17c0*/  LEA.HI.X R35, R35, c[0x0][0x184], R36, 0x1, P1 ;  /* 0x0000610023237a11 */ /* 0x000fc600008f0c24 */
[----:B------:R0:W2:Y:S04]  /*17d0*/  LDG.E.CONSTANT R122, [R32.64] ;  /* 0x0000000c207a7981 */ /* 0x0000a8000c1e9900 */
[----:B------:R1:W3:Y:S01]  /*17e0*/  LDG.E.CONSTANT R121, [R34.64] ;  /* 0x0000000c22797981 */ /* 0x0002e2000c1e9900 */
[----:B------:R-:W-:-:S03]  /*17f0*/  IADD3 R31, P0, P1, R76, R28, R73 ;  /* 0x0000001c4c1f7210 */ /* 0x000fc6000791e049 */
[----:B------:R0:W4:Y:S01]  /*1800*/  LDG.E.CONSTANT R119, [R32.64+0x4] ;  /* 0x0000040c20777981 */ /* 0x000122000c1e9900 */
[----:B------:R-:W-:Y:S02]  /*1810*/  LEA R30, P2, R31, c[0x0][0x180], 0x1 ;  /* 0x000060001f1e7a11 */ /* 0x000fe400078408ff */
[----:B------:R-:W-:Y:S01]  /*1820*/  IADD3.X R36, R59, R29, R44, P0, P1 ;  /* 0x0000001d3b247210 */ /* 0x000fe200007e242c */
[----:B------:R1:W5:Y:S03]  /*1830*/  LDG.E.CONSTANT R120, [R34.64+0x4] ;  /* 0x0000040c22787981 */ /* 0x000366000c1e9900 */
[----:B------:R-:W-:-:S05]  /*1840*/  LEA.HI.X R31, R31, c[0x0][0x184], R36, 0x1, P2 ;  /* 0x000061001f1f7a11 */ /* 0x000fca00010f0c24 */
[----:B------:R0:W4:Y:S01]  /*1850*/  LDG.E.CONSTANT R116, [R30.64] ;  /* 0x0000000c1e747981 */ /* 0x000122000c1e9900 */
[----:B------:R-:W-:-:S03]  /*1860*/  IADD3 R37, P0, P1, R15, R28, R18 ;  /* 0x0000001c0f257210 */ /* 0x000fc6000791e012 */
[----:B------:R0:W5:Y:S01]  /*1870*/  LDG.E.CONSTANT R117, [R30.64+0x4] ;  /* 0x0000040c1e757981 */ /* 0x000162000c1e9900 */
[----:B------:R-:W-:Y:S02]  /*1880*/  LEA R36, P2, R37, c[0x0][0x180], 0x1 ;  /* 0x0000600025247a11 */ /* 0x000fe400078408ff */
[----:B------:R-:W-:-:S04]  /*1890*/  IADD3.X R38, R62, R29, R45, P0, P1 ;  /* 0x0000001d3e267210 */ /* 0x000fc800007e242d */
[----:B------:R-:W-:-:S05]  /*18a0*/  LEA.HI.X R37, R37, c[0x0][0x184], R38, 0x1, P2 ;  /* 0x0000610025257a11 */ /* 0x000fca00010f0c26 */
[----:B------:R1:W5:Y:S01]  /*18b0*/  LDG.E.CONSTANT R118, [R36.64] ;  /* 0x0000000c24767981 */ /* 0x000362000c1e9900 */
[----:B0-----:R-:W-:-:S03]  /*18c0*/  IADD3 R33, P0, P1, R14, R28, R19 ;  /* 0x0000001c0e217210 */ /* 0x001fc6000791e013 */
[----:B------:R0:W5:Y:S01]  /*18d0*/  LDG.E.CONSTANT R113, [R36.64+0x4] ;  /* 0x0000040c24717981 */ /* 0x000162000c1e9900 */
[----:B------:R-:W-:Y:S02]  /*18e0*/  LEA R32, P2, R33, c[0x0][0x180], 0x1 ;  /* 0x0000600021207a11 */ /* 0x000fe400078408ff */
[----:B------:R-:W-:-:S04]  /*18f0*/  IADD3.X R38, R61, R29, R46, P0, P1 ;  /* 0x0000001d3d267210 */ /* 0x000fc800007e242e */
[----:B------:R-:W-:-:S05]  /*1900*/  LEA.HI.X R33, R33, c[0x0][0x184], R38, 0x1, P2 ;  /* 0x0000610021217a11 */ /* 0x000fca00010f0c26 */
[----:B------:R0:W5:Y:S01]  /*1910*/  LDG.E.CONSTANT R114, [R32.64] ;  /* 0x0000000c20727981 */ /* 0x000162000c1e9900 */
[----:B-1----:R-:W-:-:S03]  /*1920*/  IADD3 R35, P0, P1, R13, R28, R20 ;  /* 0x0000001c0d237210 */ /* 0x002fc6000791e014 */
[----:B------:R1:W5:Y:S01]  /*1930*/  LDG.E.CONSTANT R115, [R32.64+0x4] ;  /* 0x0000040c20737981 */ /* 0x000362000c1e9900 */
[----:B------:R-:W-:Y:S02]  /*1940*/  LEA R34, P2, R35, c[0x0][0x180], 0x1 ;  /* 0x0000600023227a11 */ /* 0x000fe400078408ff */
[----:B------:R-:W-:-:S04]  /*1950*/  IADD3.X R38, R64, R29, R47, P0, P1 ;  /* 0x0000001d40267210 */ /* 0x000fc800007e242f */
[----:B------:R-:W-:-:S05]  /*1960*/  LEA.HI.X R35, R35, c[0x0][0x184], R38, 0x1, P2 ;  /* 0x0000610023237a11 */ /* 0x000fca00010f0c26 */
[----:B------:R0:W5:Y:S01]  /*1970*/  LDG.E.CONSTANT R110, [R34.64] ;  /* 0x0000000c226e7981 */ /* 0x000162000c1e9900 */
        /* <DEDUP_REMOVED lines=8> */
[----:B-1----:R-:W-:Y:S02]  /*1a00*/  LEA R32, P2, R36, c[0x0][0x180], 0x1 ;  /* 0x0000600024207a11 */ /* 0x002fe400078408ff */
[----:B------:R-:W-:-:S04]  /*1a10*/  IADD3.X R33, R66, R29, R49, P0, P1 ;  /* 0x0000001d42217210 */ /* 0x000fc800007e2431 */
[----:B------:R-:W-:Y:S02]  /*1a20*/  LEA.HI.X R33, R36, c[0x0][0x184], R33, 0x1, P2 ;  /* 0x0000610024217a11 */ /* 0x000fe400010f0c21 */
[----:B------:R-:W-:-:S03]  /*1a30*/  IADD3 R37, P0, P1, R10, R28, R23 ;  /* 0x0000001c0a257210 */ /* 0x000fc6000791e017 */
[----:B------:R1:W5:Y:S01]  /*1a40*/  LDG.E.CONSTANT R108, [R32.64] ;  /* 0x0000000c206c7981 */ /* 0x000362000c1e9900 */
[----:B------:R-:W-:Y:S02]  /*1a50*/  LEA R36, P2, R37, c[0x0][0x180], 0x1 ;  /* 0x0000600025247a11 */ /* 0x000fe400078408ff */
[----:B------:R-:W-:Y:S01]  /*1a60*/  IADD3.X R38, R65, R29, R50, P0, P1 ;  /* 0x0000001d41267210 */ /* 0x000fe200007e2432 */
[----:B------:R1:W5:Y:S03]  /*1a70*/  LDG.E.CONSTANT R109, [R32.64+0x4] ;  /* 0x0000040c206d7981 */ /* 0x000366000c1e9900 */
[----:B------:R-:W-:Y:S02]  /*1a80*/  LEA.HI.X R37, R37, c[0x0][0x184], R38, 0x1, P2 ;  /* 0x0000610025257a11 */ /* 0x000fe400010f0c26 */
[----:B------:R-:W-:-:S03]  /*1a90*/  IADD3 R34, P0, P1, R9, R28, R24 ;  /* 0x0000001c09227210 */ /* 0x000fc6000791e018 */
[----:B------:R1:W5:Y:S01]  /*1aa0*/  LDG.E.CONSTANT R105, [R36.64] ;  /* 0x0000000c24697981 */ /* 0x000362000c1e9900 */
[----:B0-----:R-:W-:Y:S02]  /*1ab0*/  LEA R30, P2, R34, c[0x0][0x180], 0x1 ;  /* 0x00006000221e7a11 */ /* 0x001fe400078408ff */
[----:B------:R-:W-:Y:S01]  /*1ac0*/  IADD3.X R31, R68, R29, R51, P0, P1 ;  /* 0x0000001d441f7210 */ /* 0x000fe200007e2433 */
[----:B------:R0:W5:Y:S03]  /*1ad0*/  LDG.E.CONSTANT R104, [R36.64+0x4] ;  /* 0x0000040c24687981 */ /* 0x000166000c1e9900 */
[----:B------:R-:W-:Y:S02]  /*1ae0*/  LEA.HI.X R31, R34, c[0x0][0x184], R31, 0x1, P2 ;  /* 0x00006100221f7a11 */ /* 0x000fe400010f0c1f */
[----:B-1----:R-:W-:-:S03]  /*1af0*/  IADD3 R32, P0, P1, R8, R28, R25 ;  /* 0x0000001c08207210 */ /* 0x002fc6000791e019 */
[----:B------:R1:W5:Y:S01]  /*1b00*/  LDG.E.CONSTANT R103, [R30.64] ;  /* 0x0000000c1e677981 */ /* 0x000362000c1e9900 */
[C---:B------:R-:W-:Y:S02]  /*1b10*/  LEA R34, P2, R32.reuse, c[0x0][0x180], 0x1 ;  /* 0x0000600020227a11 */ /* 0x040fe400078408ff */
[----:B------:R-:W-:Y:S01]  /*1b20*/  IADD3.X R35, R67, R29, R52, P0, P1 ;  /* 0x0000001d43237210 */ /* 0x000fe200007e2434 */
[----:B------:R1:W5:Y:S03]  /*1b30*/  LDG.E.CONSTANT R106, [R30.64+0x4] ;  /* 0x0000040c1e6a7981 */ /* 0x000366000c1e9900 */
[----:B------:R-:W-:Y:S02]  /*1b40*/  LEA.HI.X R35, R32, c[0x0][0x184], R35, 0x1, P2 ;  /* 0x0000610020237a11 */ /* 0x000fe400010f0c23 */
[----:B------:R-:W-:-:S03]  /*1b50*/  IADD3 R33, P0, P1, R7, R28, R26 ;  /* 0x0000001c07217210 */ /* 0x000fc6000791e01a */
[----:B------:R0:W5:Y:S01]  /*1b60*/  LDG.E.CONSTANT R91, [R34.64] ;  /* 0x0000000c225b7981 */ /* 0x000162000c1e9900 */
[C---:B------:R-:W-:Y:S02]  /*1b70*/  LEA R32, P2, R33.reuse, c[0x0][0x180], 0x1 ;  /* 0x0000600021207a11 */ /* 0x040fe400078408ff */
[----:B------:R-:W-:Y:S01]  /*1b80*/  IADD3.X R38, R70, R29, R53, P0, P1 ;  /* 0x0000001d46267210 */ /* 0x000fe200007e2435 */
[----:B------:R0:W5:Y:S03]  /*1b90*/  LDG.E.CONSTANT R92, [R34.64+0x4] ;  /* 0x0000040c225c7981 */ /* 0x000166000c1e9900 */
[----:B------:R-:W-:Y:S02]  /*1ba0*/  LEA.HI.X R33, R33, c[0x0][0x184], R38, 0x1, P2 ;  /* 0x0000610021217a11 */ /* 0x000fe400010f0c26 */
[----:B-1----:R-:W-:-:S03]  /*1bb0*/  IADD3 R30, P0, P1, R6, R28, R27 ;  /* 0x0000001c061e7210 */ /* 0x002fc6000791e01b */
[----:B------:R1:W5:Y:S01]  /*1bc0*/  LDG.E.CONSTANT R93, [R32.64] ;  /* 0x0000000c205d7981 */ /* 0x000362000c1e9900 */
[C---:B0-----:R-:W-:Y:S02]  /*1bd0*/  LEA R36, P2, R30.reuse, c[0x0][0x180], 0x1 ;  /* 0x000060001e247a11 */ /* 0x041fe400078408ff */
[-C--:B------:R-:W-:Y:S01]  /*1be0*/  IADD3.X R37, R69, R29.reuse, R54, P0, P1 ;  /* 0x0000001d45257210 */ /* 0x080fe200007e2436 */
[----:B------:R1:W5:Y:S01]  /*1bf0*/  LDG.E.CONSTANT R94, [R32.64+0x4] ;  /* 0x0000040c205e7981 */ /* 0x000362000c1e9900 */
[-C--:B------:R-:W-:Y:S02]  /*1c00*/  IADD3 R31, P0, P1, R5, R28.reuse, R40 ;  /* 0x0000001c051f7210 */ /* 0x080fe4000791e028 */
[----:B------:R-:W-:Y:S02]  /*1c10*/  LEA.HI.X R37, R30, c[0x0][0x184], R37, 0x1, P2 ;  /* 0x000061001e257a11 */ /* 0x000fe400010f0c25 */
[C---:B------:R-:W-:Y:S02]  /*1c20*/  LEA R30, P2, R31.reuse, c[0x0][0x180], 0x1 ;  /* 0x000060001f1e7a11 */ /* 0x040fe400078408ff */
[----:B------:R-:W-:Y:S01]  /*1c30*/  IADD3.X R38, R72, R29, R55, P0, P1 ;  /* 0x0000001d48267210 */ /* 0x000fe200007e2437 */
[----:B------:R0:W5:Y:S03]  /*1c40*/  LDG.E.CONSTANT R95, [R36.64] ;  /* 0x0000000c245f7981 */ /* 0x000166000c1e9900 */
[----:B------:R-:W-:Y:S01]  /*1c50*/  LEA.HI.X R31, R31, c[0x0][0x184], R38, 0x1, P2 ;  /* 0x000061001f1f7a11 */ /* 0x000fe200010f0c26 */
[----:B------:R0:W5:Y:S01]  /*1c60*/  LDG.E.CONSTANT R96, [R36.64+0x4] ;  /* 0x0000040c24607981 */ /* 0x000162000c1e9900 */
[----:B------:R-:W-:-:S03]  /*1c70*/  IADD3 R35, P0, P1, R4, R28, R41 ;  /* 0x0000001c04237210 */ /* 0x000fc6000791e029 */
[----:B------:R0:W5:Y:S01]  /*1c80*/  LDG.E.CONSTANT R97, [R30.64] ;  /* 0x0000000c1e617981 */ /* 0x000162000c1e9900 */
[----:B------:R-:W-:Y:S02]  /*1c90*/  LEA R34, P2, R35, c[0x0][0x180], 0x1 ;  /* 0x0000600023227a11 */ /* 0x000fe400078408ff */
[----:B-1----:R-:W-:Y:S01]  /*1ca0*/  IADD3.X R32, R71, R29, R56, P0, P1 ;  /* 0x0000001d47207210 */ /* 0x002fe200007e2438 */
[----:B------:R1:W5:Y:S03]  /*1cb0*/  LDG.E.CONSTANT R98, [R30.64+0x4] ;  /* 0x0000040c1e627981 */ /* 0x000366000c1e9900 */
[----:B------:R-:W-:Y:S01]  /*1cc0*/  LEA.HI.X R35, R35, c[0x0][0x184], R32, 0x1, P2 ;  /* 0x0000610023237a11 */ /* 0x000fe200010f0c20 */
[----:B0-----:R-:W-:Y:S01]  /*1cd0*/  LDS.128 R36, [R2+0x10] ;  /* 0x0000100002247984 */ /* 0x001fe20000000c00 */
[----:B------:R-:W-:-:S03]  /*1ce0*/  IADD3 R28, P0, P1, R3, R28, R42 ;  /* 0x0000001c031c7210 */ /* 0x000fc6000791e02a */
[----:B------:R0:W5:Y:S01]  /*1cf0*/  LDG.E.CONSTANT R99, [R34.64] ;  /* 0x0000000c22637981 */ /* 0x000162000c1e9900 */
[----:B------:R-:W-:Y:S02]  /*1d00*/  LEA R32, P2, R28, c[0x0][0x180], 0x1 ;  /* 0x000060001c207a11 */ /* 0x000fe400078408ff */
[----:B------:R-:W-:Y:S01]  /*1d10*/  IADD3.X R29, R74, R29, R57, P0, P1 ;  /* 0x0000001d4a1d7210 */ /* 0x000fe200007e2439 */
[----:B------:R0:W5:Y:S03]  /*1d20*/  LDG.E.CONSTANT R100, [R34.64+0x4] ;  /* 0x0000040c22647981 */ /* 0x000166000c1e9900 */
[----:B------:R-:W-:Y:S02]  /*1d30*/  LEA.HI.X R33, R28, c[0x0][0x184], R29, 0x1, P2 ;  /* 0x000061001c217a11 */ /* 0x000fe400010f0c1d */
[----:B-1----:R-:W1:Y:S04]  /*1d40*/  LDS.128 R28, [R2] ;  /* 0x00000000021c7984 */ /* 0x002e680000000c00 */
[----:B------:R1:W5:Y:S04]  /*1d50*/  LDG.E.CONSTANT R101, [R32.64] ;  /* 0x0000000c20657981 */ /* 0x000368000c1e9900 */
[----:B------:R1:W5:Y:S02]  /*1d60*/  LDG.E.CONSTANT R102, [R32.64+0x4] ;  /* 0x0000040c20667981 */ /* 0x000364000c1e9900 */
[----:B-1----:R-:W-:-:S02]  /*1d70*/  PRMT R32, RZ, 0x5410, R30 ;  /* 0x00005410ff207816 */ /* 0x002fc4000000001e */
[----:B------:R-:W-:Y:S02]  /*1d80*/  PRMT R30, RZ, 0x7610, R30 ;  /* 0x00007610ff1e7816 */ /* 0x000fe4000000001e */
[----:B--2---:R-:W-:-:S05]  /*1d90*/  PRMT R33, RZ, 0x5410, R122 ;  /* 0x00005410ff217816 */ /* 0x004fca000000007a */
[----:B------:R-:W-:Y:S01]  /*1da0*/  FMUL.FTZ R123, R32, R33 ;  /* 0x00000021207b7220 */ /* 0x000fe20000410000 */
[----:B------:R-:W-:-:S05]  /*1db0*/  PRMT R33, RZ, 0x7610, R122 ;  /* 0x00007610ff217816 */ /* 0x000fca000000007a */
[----:B------:R-:W-:Y:S01]  /*1dc0*/  FMUL.FTZ R122, R30, R33 ;  /* 0x000000211e7a7220 */ /* 0x000fe20000410000 */
[----:B------:R-:W-:Y:S02]  /*1dd0*/  PRMT R30, RZ, 0x5410, R28 ;  /* 0x00005410ff1e7816 */ /* 0x000fe4000000001c */
[----:B---3--:R-:W-:Y:S02]  /*1de0*/  PRMT R33, RZ, 0x5410, R121 ;  /* 0x00005410ff217816 */ /* 0x008fe40000000079 */
[----:B------:R-:W-:-:S03]  /*1df0*/  PRMT R32, RZ, 0x5410, R31 ;  /* 0x00005410ff207816 */ /* 0x000fc6000000001f */
[----:B------:R-:W-:Y:S01]  /*1e00*/  FFMA.FTZ R30, R30, R33, R123 ;  /* 0x000000211e1e7223 */ /* 0x000fe2000001007b */
[----:B----4-:R-:W-:Y:S02]  /*1e10*/  PRMT R33, RZ, 0x5410, R119 ;  /* 0x00005410ff217816 */ /* 0x010fe40000000077 */
[----:B------:R-:W-:-:S03]  /*1e20*/  PRMT R31, RZ, 0x7610, R31 ;  /* 0x00007610ff1f7816 */ /* 0x000fc6000000001f */
[----:B------:R-:W-:Y:S01]  /*1e30*/  FMUL.FTZ R33, R32, R33 ;  /* 0x0000002120217220 */ /* 0x000fe20000410000 */
[----:B------:R-:W-:-:S05]  /*1e40*/  PRMT R32, RZ, 0x7610, R119 ;  /* 0x00007610ff207816 */ /* 0x000fca0000000077 */
[----:B0-----:R-:W-:Y:S01]  /*1e50*/  FMUL.FTZ R34, R31, R32 ;  /* 0x000000201f227220 */ /* 0x001fe20000410000 */
[--C-:B------:R-:W-:Y:S02]  /*1e60*/  PRMT R31, RZ, 0x5410, R29.reuse ;  /* 0x00005410ff1f7816 */ /* 0x100fe4000000001d */
[--C-:B-----5:R-:W-:Y:S02]  /*1e70*/  PRMT R32, RZ, 0x5410, R120.reuse ;  /* 0x00005410ff207816 */ /* 0x120fe40000000078 */
[----:B------:R-:W-:Y:S02]  /*1e80*/  PRMT R29, RZ, 0x7610, R29 ;  /* 0x00007610ff1d7816 */ /* 0x000fe4000000001d */
[----:B------:R-:W-:Y:S01]  /*1e90*/  PRMT R120, RZ, 0x7610, R120 ;  /* 0x00007610ff787816 */ /* 0x000fe20000000078 */
[----:B------:R-:W-:Y:S01]  /*1ea0*/  FFMA.FTZ R31, R31, R32, R33 ;  /* 0x000000201f1f7223 */ /* 0x000fe20000010021 */
[----:B------:R-:W-:Y:S02]  /*1eb0*/  PRMT R33, RZ, 0x5410, R36 ;  /* 0x00005410ff217816 */ /* 0x000fe40000000024 */
[----:B------:R-:W-:-:S02]  /*1ec0*/  PRMT R32, RZ, 0x5410, R116 ;  /* 0x00005410ff207816 */ /* 0x000fc40000000074 */
[----:B------:R-:W-:Y:S02]  /*1ed0*/  PRMT R28, RZ, 0x7610, R28 ;  /* 0x00007610ff1c7816 */ /* 0x000fe4000000001c */
[----:B------:R-:W-:Y:S01]  /*1ee0*/  PRMT R121, RZ, 0x7610, R121 ;  /* 0x00007610ff797816 */ /* 0x000fe20000000079 */
[----:B------:R-:W-:Y:S02]  /*1ef0*/  FFMA.FTZ R29, R29, R120, R34 ;  /* 0x000000781d1d7223 */ /* 0x000fe40000010022 */
[----:B------:R-:W-:Y:S01]  /*1f00*/  FFMA.FTZ R30, R33, R32, R30 ;  /* 0x00000020211e7223 */ /* 0x000fe2000001001e */
[----:B------:R-:W-:Y:S01]  /*1f10*/  PRMT R119, RZ, 0x7610, R36 ;  /* 0x00007610ff777816 */ /* 0x000fe20000000024 */
[----:B------:R-:W0:Y:S01]  /*1f20*/  LDS.128 R32, [R2+0x20] ;  /* 0x0000200002207984 */ /* 0x000e220000000c00 */
[----:B------:R-:W-:Y:S01]  /*1f30*/  PRMT R116, RZ, 0x7610, R116 ;  /* 0x00007610ff747816 */ /* 0x000fe20000000074 */
[----:B------:R-:W-:Y:S01]  /*1f40*/  FFMA.FTZ R28, R28, R121, R122 ;  /* 0x000000791c1c7223 */ /* 0x000fe2000001007a */
[----:B------:R-:W-:-:S03]  /*1f50*/  PRMT R36, RZ, 0x5410, R37 ;  /* 0x00005410ff247816 */ /* 0x000fc60000000025 */
[----:B------:R-:W-:Y:S01]  /*1f60*/  FFMA.FTZ R28, R119, R116, R28 ;  /* 0x00000074771c7223 */ /* 0x000fe2000001001c */
[----:B------:R-:W-:-:S05]  /*1f70*/  PRMT R116, RZ, 0x5410, R117 ;  /* 0x00005410ff747816 */ /* 0x000fca0000000075 */
[----:B------:R-:W-:Y:S01]  /*1f80*/  FFMA.FTZ R36, R36, R116, R31 ;  /* 0x0000007424247223 */ /* 0x000fe2000001001f */
[----:B------:R-:W-:Y:S02]  /*1f90*/  PRMT R116, RZ, 0x7610, R37 ;  /* 0x00007610ff747816 */ /* 0x000fe40000000025 */
[----:B------:R-:W-:-:S05]  /*1fa0*/  PRMT R37, RZ, 0x7610, R117 ;  /* 0x00007610ff257816 */ /* 0x000fca0000000075 */
[----:B------:R-:W-:Y:S01]  /*1fb0*/  FFMA.FTZ R37, R116, R37, R29 ;  /* 0x0000002574257223 */ /* 0x000fe2000001001d */
[----:B------:R-:W-:Y:S02]  /*1fc0*/  PRMT R29, RZ, 0x5410, R38 ;  /* 0x00005410ff1d7816 */ /* 0x000fe40000000026 */
[----:B------:R-:W-:Y:S02]  /*1fd0*/  PRMT R116, RZ, 0x5410, R118 ;  /* 0x00005410ff747816 */ /* 0x000fe40000000076 */
[----:B------:R-:W-:-:S03]  /*1fe0*/  PRMT R117, RZ, 0x5410, R39 ;  /* 0x00005410ff757816 */ /* 0x000fc60000000027 */
[----:B------:R-:W-:Y:S01]  /*1ff0*/  FFMA.FTZ R116, R29, R116, R30 ;  /* 0x000000741d747223 */ /* 0x000fe2000001001e */
[----:B------:R-:W-:Y:S02]  /*2000*/  PRMT R29, RZ, 0x7610, R38 ;  /* 0x00007610ff1d7816 */ /* 0x000fe40000000026 */
[----:B------:R-:W-:Y:S02]  /*2010*/  PRMT R38, RZ, 0x7610, R118 ;  /* 0x00007610ff267816 */ /* 0x000fe40000000076 */
[--C-:B------:R-:W-:Y:S02]  /*2020*/  PRMT R118, RZ, 0x5410, R113.reuse ;  /* 0x00005410ff767816 */ /* 0x100fe40000000071 */
[----:B------:R-:W-:-:S03]  /*2030*/  PRMT R113, RZ, 0x7610, R113 ;  /* 0x00007610ff717816 */ /* 0x000fc60000000071 */
[----:B------:R-:W-:Y:S01]  /*2040*/  FFMA.FTZ R36, R117, R118, R36 ;  /* 0x0000007675247223 */ /* 0x000fe20000010024 */
[----:B------:R-:W-:Y:S01]  /*2050*/  PRMT R118, RZ, 0x7610, R39 ;  /* 0x00007610ff767816 */ /* 0x000fe20000000027 */
[----:B------:R-:W-:Y:S01]  /*2060*/  FFMA.FTZ R38, R29, R38, R28 ;  /* 0x000000261d267223 */ /* 0x000fe2000001001c */
[----:B0-----:R-:W-:Y:S01]  /*2070*/  PRMT R39, RZ, 0x5410, R32 ;  /* 0x00005410ff277816 */ /* 0x001fe20000000020 */
[----:B------:R-:W0:Y:S02]  /*2080*/  LDS.128 R28, [R2+0x30] ;  /* 0x00003000021c7984 */ /* 0x000e240000000c00 */
[----:B------:R-:W-:Y:S01]  /*2090*/  FFMA.FTZ R37, R118, R113, R37 ;  /* 0x0000007176257223 */ /* 0x000fe20000010025 */
[----:B------:R-:W-:-:S05]  /*20a0*/  PRMT R113, RZ, 0x5410, R114 ;  /* 0x00005410ff717816 */ /* 0x000fca0000000072 */
[----:B------:R-:W-:Y:S01]  /*20b0*/  FFMA.FTZ R116, R39, R113, R116 ;  /* 0x0000007127747223 */ /* 0x000fe20000010074 */
[----:B------:R-:W-:Y:S02]  /*20c0*/  PRMT R39, RZ, 0x7610, R32 ;  /* 0x00007610ff277816 */ /* 0x000fe40000000020 */
[----:B------:R-:W-:Y:S02]  /*20d0*/  PRMT R32, RZ, 0x7610, R114 ;  /* 0x00007610ff207816 */ /* 0x000fe40000000072 */
[----:B------:R-:W-:-:S03]  /*20e0*/  PRMT R113, RZ, 0x5410, R33 ;  /* 0x00005410ff717816 */ /* 0x000fc60000000021 */
[----:B------:R-:W-:Y:S01]  /*20f0*/  FFMA.FTZ R32, R39, R32, R38 ;  /* 0x0000002027207223 */ /* 0x000fe20000010026 */
[----:B------:R-:W-:Y:S02]  /*2100*/  PRMT R38, RZ, 0x5410, R115 ;  /* 0x00005410ff267816 */ /* 0x000fe40000000073 */
[----:B------:R-:W-:-:S03]  /*2110*/  PRMT R114, RZ, 0x5410, R110 ;  /* 0x00005410ff727816 */ /* 0x000fc6000000006e */
        /* <DEDUP_REMOVED lines=9> */
[----:B------:R-:W-:-:S03]  /*21b0*/  PRMT R115, RZ, 0x7610, R115 ;  /* 0x00007610ff737816 */ /* 0x000fc60000000073 */
[----:B------:R-:W-:Y:S01]  /*21c0*/  FFMA.FTZ R33, R34, R33, R113 ;  /* 0x0000002122217223 */ /* 0x000fe20000010071 */
[----:B------:R-:W-:Y:S01]  /*21d0*/  PRMT R34, RZ, 0x7610, R35 ;  /* 0x00007610ff227816 */ /* 0x000fe20000000023 */
[----:B------:R-:W-:Y:S01]  /*21e0*/  FFMA.FTZ R115, R36, R115, R37 ;  /* 0x0000007324737223 */ /* 0x000fe20000010025 */
[----:B0-----:R-:W-:Y:S01]  /*21f0*/  PRMT R35, RZ, 0x5410, R28 ;  /* 0x00005410ff237816 */ /* 0x001fe2000000001c */
[----:B------:R-:W0:Y:S01]  /*2200*/  LDS.128 R36, [R2+0x40] ;  /* 0x0000400002247984 */ /* 0x000e220000000c00 */
[--C-:B------:R-:W-:Y:S02]  /*2210*/  PRMT R110, RZ, 0x5410, R112.reuse ;  /* 0x00005410ff6e7816 */ /* 0x100fe40000000070 */
[----:B------:R-:W-:-:S03]  /*2220*/  PRMT R112, RZ, 0x7610, R112 ;  /* 0x00007610ff707816 */ /* 0x000fc60000000070 */
[----:B------:R-:W-:Y:S01]  /*2230*/  FFMA.FTZ R110, R35, R110, R114 ;  /* 0x0000006e236e7223 */ /* 0x000fe20000010072 */
[----:B------:R-:W-:Y:S02]  /*2240*/  PRMT R35, RZ, 0x7610, R28 ;  /* 0x00007610ff237816 */ /* 0x000fe4000000001c */
[----:B------:R-:W-:-:S03]  /*2250*/  PRMT R28, RZ, 0x5410, R29 ;  /* 0x00005410ff1c7816 */ /* 0x000fc6000000001d */
[----:B------:R-:W-:Y:S01]  /*2260*/  FFMA.FTZ R112, R35, R112, R32 ;  /* 0x0000007023707223 */ /* 0x000fe20000010020 */
[----:B------:R-:W-:Y:S02]  /*2270*/  PRMT R32, RZ, 0x5410, R107 ;  /* 0x00005410ff207816 */ /* 0x000fe4000000006b */
[----:B------:R-:W-:Y:S02]  /*2280*/  PRMT R111, RZ, 0x7610, R111 ;  /* 0x00007610ff6f7816 */ /* 0x000fe4000000006f */
[----:B------:R-:W-:Y:S01]  /*2290*/  PRMT R107, RZ, 0x7610, R107 ;  /* 0x00007610ff6b7816 */ /* 0x000fe2000000006b */
[----:B------:R-:W-:Y:S01]  /*22a0*/  FFMA.FTZ R113, R28, R32, R33 ;  /* 0x000000201c717223 */ /* 0x000fe20000010021 */
[----:B------:R-:W-:Y:S01]  /*22b0*/  PRMT R28, RZ, 0x7610, R29 ;  /* 0x00007610ff1c7816 */ /* 0x000fe2000000001d */
[----:B------:R-:W-:Y:S01]  /*22c0*/  FFMA.FTZ R111, R34, R111, R115 ;  /* 0x0000006f226f7223 */ /* 0x000fe20000010073 */
[--C-:B------:R-:W-:Y:S01]  /*22d0*/  PRMT R29, RZ, 0x5410, R30.reuse ;  /* 0x00005410ff1d7816 */ /* 0x100fe2000000001e */
[----:B------:R-:W1:Y:S02]  /*22e0*/  LDS.128 R32, [R2+0x50] ;  /* 0x0000500002207984 */ /* 0x000e640000000c00 */
[----:B------:R-:W-:Y:S01]  /*22f0*/  FFMA.FTZ R28, R28, R107, R111 ;  /* 0x0000006b1c1c7223 */ /* 0x000fe2000001006f */
[----:B------:R-:W-:-:S02]  /*2300*/  PRMT R107, RZ, 0x7610, R30 ;  /* 0x00007610ff6b7816 */ /* 0x000fc4000000001e */
[--C-:B------:R-:W-:Y:S02]  /*2310*/  PRMT R30, RZ, 0x5410, R108.reuse ;  /* 0x00005410ff1e7816 */ /* 0x100fe4000000006c */
[----:B------:R-:W-:Y:S02]  /*2320*/  PRMT R108, RZ, 0x7610, R108 ;  /* 0x00007610ff6c7816 */ /* 0x000fe4000000006c */
[----:B------:R-:W-:-:S03]  /*2330*/  PRMT R114, RZ, 0x5410, R31 ;  /* 0x00005410ff727816 */ /* 0x000fc6000000001f */
[----:B------:R-:W-:Y:S01]  /*2340*/  FFMA.FTZ R107, R107, R108, R112 ;  /* 0x0000006c6b6b7223 */ /* 0x000fe20000010070 */
[----:B------:R-:W-:Y:S02]  /*2350*/  PRMT R108, RZ, 0x5410, R109 ;  /* 0x00005410ff6c7816 */ /* 0x000fe4000000006d */
[----:B------:R-:W-:Y:S02]  /*2360*/  PRMT R31, RZ, 0x7610, R31 ;  /* 0x00007610ff1f7816 */ /* 0x000fe4000000001f */
[----:B------:R-:W-:Y:S02]  /*2370*/  PRMT R109, RZ, 0x7610, R109 ;  /* 0x00007610ff6d7816 */ /* 0x000fe4000000006d */
[----:B0-----:R-:W-:-:S03]  /*2380*/  PRMT R112, RZ, 0x7610, R36 ;  /* 0x00007610ff707816 */ /* 0x001fc60000000024 */
[----:B------:R-:W-:Y:S01]  /*2390*/  FFMA.FTZ R109, R31, R109, R28 ;  /* 0x0000006d1f6d7223 */ /* 0x000fe2000001001c */
[--C-:B------:R-:W-:Y:S02]  /*23a0*/  PRMT R28, RZ, 0x5410, R105.reuse ;  /* 0x00005410ff1c7816 */ /* 0x100fe40000000069 */
[----:B------:R-:W-:Y:S01]  /*23b0*/  PRMT R105, RZ, 0x7610, R105 ;  /* 0x00007610ff697816 */ /* 0x000fe20000000069 */
[----:B------:R-:W-:Y:S01]  /*23c0*/  FFMA.FTZ R110, R29, R30, R110 ;  /* 0x0000001e1d6e7223 */ /* 0x000fe2000001006e */
[----:B------:R-:W-:Y:S01]  /*23d0*/  PRMT R29, RZ, 0x5410, R36 ;  /* 0x00005410ff1d7816 */ /* 0x000fe20000000024 */
[----:B------:R-:W-:Y:S01]  /*23e0*/  FFMA.FTZ R108, R114, R108, R113 ;  /* 0x0000006c726c7223 */ /* 0x000fe20000010071 */
[----:B------:R-:W-:Y:S01]  /*23f0*/  PRMT R111, RZ, 0x5410, R37 ;  /* 0x00005410ff6f7816 */ /* 0x000fe20000000025 */
[----:B------:R-:W-:Y:S01]  /*2400*/  FFMA.FTZ R105, R112, R105, R107 ;  /* 0x0000006970697223 */ /* 0x000fe2000001006b */
[----:B------:R-:W-:Y:S02]  /*2410*/  PRMT R107, RZ, 0x5410, R104 ;  /* 0x00005410ff6b7816 */ /* 0x000fe40000000068 */
[----:B------:R-:W-:Y:S01]  /*2420*/  PRMT R114, RZ, 0x7610, R37 ;  /* 0x00007610ff727816 */ /* 0x000fe20000000025 */
[----:B------:R-:W-:-:S02]  /*2430*/  FFMA.FTZ R37, R29, R28, R110 ;  /* 0x0000001c1d257223 */ /* 0x000fc4000001006e */
[----:B------:R-:W0:Y:S01]  /*2440*/  LDS.128 R28, [R2+0x60] ;  /* 0x00006000021c7984 */ /* 0x000e220000000c00 */
[----:B------:R-:W-:Y:S01]  /*2450*/  FFMA.FTZ R107, R111, R107, R108 ;  /* 0x0000006b6f6b7223 */ /* 0x000fe2000001006c */
[--C-:B------:R-:W-:Y:S02]  /*2460*/  PRMT R116, RZ, 0x5410, R38.reuse ;  /* 0x00005410ff747816 */ /* 0x100fe40000000026 */
[--C-:B------:R-:W-:Y:S02]  /*2470*/  PRMT R108, RZ, 0x5410, R103.reuse ;  /* 0x00005410ff6c7816 */ /* 0x100fe40000000067 */
[----:B------:R-:W-:Y:S02]  /*2480*/  PRMT R38, RZ, 0x7610, R38 ;  /* 0x00007610ff267816 */ /* 0x000fe40000000026 */
[----:B------:R-:W-:Y:S02]  /*2490*/  PRMT R103, RZ, 0x7610, R103 ;  /* 0x00007610ff677816 */ /* 0x000fe40000000067 */
[----:B------:R-:W-:-:S02]  /*24a0*/  PRMT R104, RZ, 0x7610, R104 ;  /* 0x00007610ff687816 */ /* 0x000fc40000000068 */
        /* <DEDUP_REMOVED lines=9> */
[----:B-1----:R-:W-:Y:S01]  /*2540*/  PRMT R103, RZ, 0x7610, R32 ;  /* 0x00007610ff677816 */ /* 0x002fe20000000020 */
[----:B------:R-:W-:Y:S01]  /*2550*/  FFMA.FTZ R39, R39, R106, R104 ;  /* 0x0000006a27277223 */ /* 0x000fe20000010068 */
[----:B------:R-:W-:-:S02]  /*2560*/  PRMT R104, RZ, 0x5410, R32 ;  /* 0x00005410ff687816 */ /* 0x000fc40000000020 */
[--C-:B------:R-:W-:Y:S02]  /*2570*/  PRMT R107, RZ, 0x5410, R33.reuse ;  /* 0x00005410ff6b7816 */ /* 0x100fe40000000021 */
[----:B------:R-:W-:Y:S02]  /*2580*/  PRMT R106, RZ, 0x7610, R33 ;  /* 0x00007610ff6a7816 */ /* 0x000fe40000000021 */
[--C-:B------:R-:W-:Y:S02]  /*2590*/  PRMT R108, RZ, 0x5410, R34.reuse ;  /* 0x00005410ff6c7816 */ /* 0x100fe40000000022 */
[----:B------:R-:W-:Y:S02]  /*25a0*/  PRMT R109, RZ, 0x7610, R34 ;  /* 0x00007610ff6d7816 */ /* 0x000fe40000000022 */
[--C-:B------:R-:W-:Y:S02]  /*25b0*/  PRMT R111, RZ, 0x5410, R35.reuse ;  /* 0x00005410ff6f7816 */ /* 0x100fe40000000023 */
[----:B------:R-:W-:-:S02]  /*25c0*/  PRMT R110, RZ, 0x7610, R35 ;  /* 0x00007610ff6e7816 */ /* 0x000fc40000000023 */
[----:B------:R-:W-:Y:S01]  /*25d0*/  PRMT R91, RZ, 0x7610, R91 ;  /* 0x00007610ff5b7816 */ /* 0x000fe2000000005b */
[----:B------:R-:W1:Y:S04]  /*25e0*/  LDS.128 R32, [R2+0x70] ;  /* 0x0000700002207984 */ /* 0x000e680000000c00 */
        /* <DEDUP_REMOVED lines=12> */
[--C-:B0-----:R-:W-:Y:S02]  /*26b0*/  PRMT R92, RZ, 0x5410, R28.reuse ;  /* 0x00005410ff5c7816 */ /* 0x101fe4000000001c */
[----:B------:R-:W-:Y:S02]  /*26c0*/  PRMT R91, RZ, 0x7610, R28 ;  /* 0x00007610ff5b7816 */ /* 0x000fe4000000001c */
[----:B------:R-:W-:Y:S01]  /*26d0*/  PRMT R28, RZ, 0x5410, R95 ;  /* 0x00005410ff1c7816 */ /* 0x000fe2000000005f */
[----:B------:R-:W-:Y:S01]  /*26e0*/  FFMA.FTZ R38, R109, R93, R38 ;  /* 0x0000005d6d267223 */ /* 0x000fe20000010026 */
[--C-:B------:R-:W-:Y:S01]  /*26f0*/  PRMT R103, RZ, 0x5410, R30.reuse ;  /* 0x00005410ff677816 */ /* 0x100fe2000000001e */
[----:B------:R-:W-:Y:S01]  /*2700*/  FFMA.FTZ R39, R110, R94, R39 ;  /* 0x0000005e6e277223 */ /* 0x000fe20000010027 */
[----:B------:R-:W-:Y:S01]  /*2710*/  PRMT R105, RZ, 0x7610, R30 ;  /* 0x00007610ff697816 */ /* 0x000fe2000000001e */
[----:B------:R-:W-:Y:S01]  /*2720*/  FFMA.FTZ R28, R92, R28, R37 ;  /* 0x0000001c5c1c7223 */ /* 0x000fe20000010025 */
[----:B------:R-:W-:-:S02]  /*2730*/  PRMT R30, RZ, 0x5410, R97 ;  /* 0x00005410ff1e7816 */ /* 0x000fc40000000061 */
[--C-:B------:R-:W-:Y:S02]  /*2740*/  PRMT R93, RZ, 0x5410, R29.reuse ;  /* 0x00005410ff5d7816 */ /* 0x100fe4000000001d */
[----:B------:R-:W-:Y:S02]  /*2750*/  PRMT R94, RZ, 0x7610, R29 ;  /* 0x00007610ff5e7816 */ /* 0x000fe4000000001d */
[----:B------:R-:W-:Y:S01]  /*2760*/  PRMT R29, RZ, 0x5410, R96 ;  /* 0x00005410ff1d7816 */ /* 0x000fe20000000060 */
[----:B------:R-:W-:Y:S01]  /*2770*/  FFMA.FTZ R28, R103, R30, R28 ;  /* 0x0000001e671c7223 */ /* 0x000fe2000001001c */
[--C-:B------:R-:W-:Y:S02]  /*2780*/  PRMT R104, RZ, 0x5410, R31.reuse ;  /* 0x00005410ff687816 */ /* 0x100fe4000000001f */
[----:B------:R-:W-:Y:S01]  /*2790*/  PRMT R30, RZ, 0x5410, R98 ;  /* 0x00005410ff1e7816 */ /* 0x000fe20000000062 */
[----:B------:R-:W-:Y:S01]  /*27a0*/  FFMA.FTZ R29, R93, R29, R36 ;  /* 0x0000001d5d1d7223 */ /* 0x000fe20000010024 */
[----:B------:R-:W-:-:S02]  /*27b0*/  PRMT R106, RZ, 0x7610, R31 ;  /* 0x00007610ff6a7816 */ /* 0x000fc4000000001f */
[----:B-1----:R-:W-:Y:S01]  /*27c0*/  PRMT R31, RZ, 0x5410, R32 ;  /* 0x00005410ff1f7816 */ /* 0x002fe20000000020 */
[----:B------:R-:W-:Y:S01]  /*27d0*/  FFMA.FTZ R29, R104, R30, R29 ;  /* 0x0000001e681d7223 */ /* 0x000fe2000001001d */
[----:B------:R-:W-:Y:S02]  /*27e0*/  PRMT R30, RZ, 0x5410, R99 ;  /* 0x00005410ff1e7816 */ /* 0x000fe40000000063 */
[----:B------:R-:W-:Y:S02]  /*27f0*/  PRMT R95, RZ, 0x7610, R95 ;  /* 0x00007610ff5f7816 */ /* 0x000fe4000000005f */
[----:B------:R-:W-:Y:S01]  /*2800*/  PRMT R97, RZ, 0x7610, R97 ;  /* 0x00007610ff617816 */ /* 0x000fe20000000061 */
[----:B------:R-:W-:Y:S01]  /*2810*/  FFMA.FTZ R28, R31, R30, R28 ;  /* 0x0000001e1f1c7223 */ /* 0x000fe2000001001c */
[----:B------:R-:W-:Y:S01]  /*2820*/  PRMT R37, RZ, 0x7610, R32 ;  /* 0x00007610ff257816 */ /* 0x000fe20000000020 */
[----:B------:R-:W-:Y:S01]  /*2830*/  FFMA.FTZ R38, R91, R95, R38 ;  /* 0x0000005f5b267223 */ /* 0x000fe20000010026 */
[----:B------:R-:W-:-:S02]  /*2840*/  PRMT R32, RZ, 0x5410, R33 ;  /* 0x00005410ff207816 */ /* 0x000fc40000000021 */
[----:B------:R-:W-:Y:S01]  /*2850*/  PRMT R30, RZ, 0x5410, R100 ;  /* 0x00005410ff1e7816 */ /* 0x000fe20000000064 */
[----:B------:R-:W-:Y:S01]  /*2860*/  FFMA.FTZ R38, R105, R97, R38 ;  /* 0x0000006169267223 */ /* 0x000fe20000010026 */
[----:B------:R-:W-:Y:S02]  /*2870*/  PRMT R99, RZ, 0x7610, R99 ;  /* 0x00007610ff637816 */ /* 0x000fe40000000063 */
[----:B------:R-:W-:Y:S01]  /*2880*/  PRMT R36, RZ, 0x7610, R33 ;  /* 0x00007610ff247816 */ /* 0x000fe20000000021 */
[----:B------:R-:W-:Y:S01]  /*2890*/  FFMA.FTZ R29, R32, R30, R29 ;  /* 0x0000001e201d7223 */ /* 0x000fe2000001001d */
[----:B------:R-:W-:Y:S02]  /*28a0*/  PRMT R33, RZ, 0x5410, R34 ;  /* 0x00005410ff217816 */ /* 0x000fe40000000022 */
[----:B------:R-:W-:Y:S01]  /*28b0*/  PRMT R30, RZ, 0x5410, R101 ;  /* 0x00005410ff1e7816 */ /* 0x000fe20000000065 */
[----:B------:R-:W-:Y:S01]  /*28c0*/  FFMA.FTZ R37, R37, R99, R38 ;  /* 0x0000006325257223 */ /* 0x000fe20000010026 */
[----:B------:R-:W-:-:S02]  /*28d0*/  PRMT R34, RZ, 0x7610, R34 ;  /* 0x00007610ff227816 */ /* 0x000fc40000000022 */
[----:B------:R-:W-:Y:S02]  /*28e0*/  PRMT R101, RZ, 0x7610, R101 ;  /* 0x00007610ff657816 */ /* 0x000fe40000000065 */
[----:B------:R-:W-:Y:S01]  /*28f0*/  PRMT R96, RZ, 0x7610, R96 ;  /* 0x00007610ff607816 */ /* 0x000fe20000000060 */
[----:B------:R-:W-:Y:S01]  /*2900*/  FFMA.FTZ R28, R33, R30, R28 ;  /* 0x0000001e211c7223 */ /* 0x000fe2000001001c */
[----:B------:R-:W-:Y:S01]  /*2910*/  PRMT R98, RZ, 0x7610, R98 ;  /* 0x00007610ff627816 */ /* 0x000fe20000000062 */
[----:B------:R-:W-:Y:S02]  /*2920*/  FFMA.FTZ R37, R34, R101, R37 ;  /* 0x0000006522257223 */ /* 0x000fe40000010025 */
[----:B------:R-:W-:Y:S01]  /*2930*/  FFMA.FTZ R39, R94, R96, R39 ;  /* 0x000000605e277223 */ /* 0x000fe20000010027 */
[----:B------:R-:W-:Y:S01]  /*2940*/  PRMT R92, RZ, 0x5410, R35 ;  /* 0x00005410ff5c7816 */ /* 0x000fe20000000023 */
[----:B------:R-:W-:Y:S01]  /*2950*/  FADD.FTZ R37, R28, R37 ;  /* 0x000000251c257221 */ /* 0x000fe20000010000 */
[----:B------:R-:W-:Y:S01]  /*2960*/  PRMT R100, RZ, 0x7610, R100 ;  /* 0x00007610ff647816 */ /* 0x000fe20000000064 */
[----:B------:R-:W-:Y:S01]  /*2970*/  FFMA.FTZ R39, R106, R98, R39 ;  /* 0x000000626a277223 */ /* 0x000fe20000010027 */
[----:B------:R-:W-:-:S02]  /*2980*/  PRMT R28, RZ, 0x5410, R102 ;  /* 0x00005410ff1c7816 */ /* 0x000fc40000000066 */
[----:B------:R-:W-:Y:S01]  /*2990*/  PRMT R35, RZ, 0x7610, R35 ;  /* 0x00007610ff237816 */ /* 0x000fe20000000023 */
[----:B------:R-:W-:Y:S01]  /*29a0*/  FFMA.FTZ R36, R36, R100, R39 ;  /* 0x0000006424247223 */ /* 0x000fe20000010027 */
[----:B------:R-:W-:Y:S01]  /*29b0*/  PRMT R102, RZ, 0x7610, R102 ;  /* 0x00007610ff667816 */ /* 0x000fe20000000066 */
[----:B------:R-:W-:Y:S01]  /*29c0*/  FFMA.FTZ R28, R92, R28, R29 ;  /* 0x0000001c5c1c7223 */ /* 0x000fe2000001001d */
[----:B------:R-:W-:-:S03]  /*29d0*/  IADD3 R90, R90, 0x4, RZ ;  /* 0x000000045a5a7810 */ /* 0x000fc60007ffe0ff */
[----:B------:R-:W-:Y:S02]  /*29e0*/  FFMA.FTZ R35, R35, R102, R36 ;  /* 0x0000006623237223 */ /* 0x000fe40000010024 */
[----:B------:R-:W-:Y:S01]  /*29f0*/  FADD.FTZ R28, R28, R37 ;  /* 0x000000251c1c7221 */ /* 0x000fe20000010000 */
[----:B------:R-:W-:-:S03]  /*2a00*/  ISETP.GE.AND P1, PT, R90, UR5, PT ;  /* 0x000000055a007c0c */ /* 0x000fc6000bf26270 */
[----:B------:R-:W-:Y:S01]  /*2a10*/  FADD.FTZ R35, R35, R28 ;  /* 0x0000001c23237221 */ /* 0x000fe20000010000 */
[----:B------:R-:W-:Y:S07]  /*2a20*/  BRA.DIV ~URZ, `(.L_x_15109) ;  /* 0x00005fc27f007947 */ /* 0x000fee000b800000 */
[----:B------:R0:W1:Y:S02]  /*2a30*/  SHFL.BFLY PT, R28, R35, 0x1, 0x1f ;  /* 0x0c201f00231c7f89 */ /* 0x00006400000e0000 */
.L_x_15166:
[----:B------:R-:W-:Y:S01]  /*2a40*/  ISETP.NE.AND P0, PT, R81, RZ, PT ;  /* 0x000000ff5100720c */ /* 0x000fe20003f05270 */
[----:B-1----:R-:W-:Y:S01]  /*2a50*/  FADD.FTZ R28, R35, R28 ;  /* 0x0000001c231c7221 */ /* 0x002fe20000010000 */
[----:B------:R-:W-:Y:S03]  /*2a60*/  BSSY B1, `(.L_x_15110) ;  /* 0x0000007000017945 */ /* 0x000fe60003800000 */
[----:B------:R-:W-:-:S08]  /*2a70*/  FFMA.FTZ R30, R28, c[0x0][0x194], RZ ;  /* 0x000065001c1e7a23 */ /* 0x000fd000000100ff */
[----:B------:R-:W-:Y:S05]  /*2a80*/  @P0 BRA `(.L_x_15111) ;  /* 0x0000004000000947 */ /* 0x000fea0003800000 */
[----:B------:R-:W-:-:S04]  /*2a90*/  ISETP.GE.AND P0, PT, R88, UR16, PT ;  /* 0x0000001058007c0c */ /* 0x000fc8000bf06270 */
[----:B------:R-:W-:-:S05]  /*2aa0*/  FSEL R28, R30, RZ, !P0 ;  /* 0x000000ff1e1c7208 */ /* 0x000fca0004000000 */
[----:B------:R1:W-:Y:S04]  /*2ab0*/  STS [R89], R28 ;  /* 0x0000001c59007388 */ /* 0x0003e80000000800 */
[----:B------:R-:W-:Y:S02]  /*2ac0*/  @!P0 FMNMX.FTZ R79, R79, R30, !PT ;  /* 0x0000001e4f4f8209 */ /* 0x000fe40007810000 */
.L_x_15111:
[----:B------:R-:W-:Y:S05]  /*2ad0*/  BSYNC B1 ;  /* 0x0000000000017941 */ /* 0x000fea0003800000 */
.L_x_15110:
[----:B------:R-:W-:Y:S02]  /*2ae0*/  IADD3 R86, P0, R86, 0x10, RZ ;  /* 0x0000001056567810 */ /* 0x000fe40007f1e0ff */
[----:B-1----:R-:W-:Y:S02]  /*2af0*/  IADD3 R89, R89, 0x100, RZ ;  /* 0x0000010059597810 */ /* 0x002fe40007ffe0ff */
[----:B------:R-:W-:Y:S01]  /*2b00*/  IADD3 R88, R88, 0x40, RZ ;  /* 0x0000004058587810 */ /* 0x000fe20007ffe0ff */
[----:B------:R-:W-:Y:S01]  /*2b10*/  IMAD.X R87, RZ, RZ, R87, P0 ;  /* 0x000000ffff577224 */ /* 0x000fe200000e0657 */
[----:B0-----:R-:W-:Y:S01]  /*2b20*/  @P1 CALL.REL.NOINC `(.L_x_15112) ;  /* 0x0000001000001944 */ /* 0x001fe20003c00000 */
[----:B------:R-:W-:Y:S05]  /*2b30*/  BRA `(.L_x_15113) ;  /* 0xffffebb000007947 */ /* 0x000fea000383ffff */
.L_x_15112:
[----:B------:R-:W-:Y:S05]  /*2b40*/  BRA `(.L_x_15107) ;  /* 0x0000156000007947 */ /* 0x000fea0003800000 */
.L_x_15108:
[----:B------:R-:W-:Y:S01]  /*2b50*/  IADD3 R91, P0, R29, R80, RZ ;  /* 0x000000501d5b7210 */ /* 0x000fe20007f1e0ff */
[----:B------:R-:W-:-:S02]  /*2b60*/  IMAD R29, R83, 0x10, R30 ;  /* 0x00000010531d7824 */ /* 0x000fc400078e021e */
[----:B------:R-:W-:Y:S01]  /*2b70*/  IMAD.U32 R32, RZ, RZ, UR16 ;  /* 0x00000010ff207e24 */ /* 0x000fe2000f8e00ff */
[----:B------:R-:W-:Y:S01]  /*2b80*/  LEA.HI.X.SX32 R30, R80, R37, 0x1, P0 ;  /* 0x00000025501e7211 */ /* 0x000fe200000f0eff */
[----:B------:R-:W-:Y:S01]  /*2b90*/  IMAD R89, R28, 0x200, R29 ;  /* 0x000002001c597824 */ /* 0x000fe200078e021d */
[----:B------:R-:W-:Y:S01]  /*2ba0*/  LEA R88, P0, R91, c[0x0][0x198], 0x2 ;  /* 0x000066005b587a11 */ /* 0x000fe200078010ff */
[----:B------:R-:W-:Y:S01]  /*2bb0*/  IMAD.MOV.U32 R79, RZ, RZ, -0x800001 ;  /* 0xff7fffffff4f7424 */ /* 0x000fe200078e00ff */
[----:B------:R-:W-:Y:S01]  /*2bc0*/  LEA R92, R29, 0x120, 0x2 ;  /* 0x000001201d5c7811 */ /* 0x000fe200078e10ff */
[----:B------:R-:W-:Y:S01]  /*2bd0*/  IMAD.MOV.U32 R86, RZ, RZ, R80 ;  /* 0x000000ffff567224 */ /* 0x000fe200078e0050 */
[----:B------:R-:W-:Y:S02]  /*2be0*/  LEA.HI.X R91, R91, c[0x0][0x19c], R30, 0x2, P0 ;  /* 0x000067005b5b7a11 */ /* 0x000fe400000f141e */
[----:B------:R-:W-:Y:S02]  /*2bf0*/  IADD3 R93, -R32, 0x1, R89 ;  /* 0x00000001205d7810 */ /* 0x000fe40007ffe159 */
.L_x_15117:
[----:B------:R-:W-:-:S05]  /*2c00*/  IMAD.MOV.U32 R90, RZ, RZ, R88 ;  /* 0x000000ffff5a7224 */ /* 0x000fca00078e0058 */
[----:B------:R-:W2:Y:S01]  /*2c10*/  LDG.E.CONSTANT R31, [R90.64] ;  /* 0x0000000c5a1f7981 */ /* 0x000ea2000c1e9900 */
[----:B------:R-:W-:Y:S01]  /*2c20*/  IMAD.MOV.U32 R29, RZ, RZ, R85 ;  /* 0x000000ffff1d7224 */ /* 0x000fe200078e0055 */
[----:B--2---:R-:W-:-:S05]  /*2c30*/  SHF.R.S32.HI R28, RZ, 0x1f, R31 ;  /* 0x0000001fff1c7819 */ /* 0x004fca000001141f */
[----:B------:R-:W-:Y:S02]  /*2c40*/  IMAD R30, R28, c[0x0][0x1bc], RZ ;  /* 0x00006f001c1e7a24 */ /* 0x000fe400078e02ff */
[----:B------:R-:W-:Y:S02]  /*2c50*/  IMAD.MOV.U32 R28, RZ, RZ, R84 ;  /* 0x000000ffff1c7224 */ /* 0x000fe400078e0054 */
[C---:B------:R-:W-:Y:S02]  /*2c60*/  IMAD R33, R31.reuse, R0, R30 ;  /* 0x000000001f217224 */ /* 0x040fe400078e021e */
[----:B------:R-:W-:-:S04]  /*2c70*/  IMAD.WIDE.U32 R28, R31, c[0x0][0x1bc], R28 ;  /* 0x00006f001f1c7a25 */ /* 0x000fc800078e001c */
[----:B------:R-:W-:Y:S01]  /*2c80*/  IMAD.IADD R29, R29, 0x1, R33 ;  /* 0x000000011d1d7824 */ /* 0x000fe200078e0221 */
[-C--:B------:R-:W-:Y:S02]  /*2c90*/  IADD3 R31, P1, P2, R78, R28.reuse, R75 ;  /* 0x0000001c4e1f7210 */ /* 0x080fe40007a3e04b */
[----:B------:R-:W-:Y:S02]  /*2ca0*/  IADD3 R33, P0, R77, R28, RZ ;  /* 0x0000001c4d217210 */ /* 0x000fe40007f1e0ff */
[----:B------:R-:W-:Y:S02]  /*2cb0*/  LEA R30, P3, R31, c[0x0][0x180], 0x1 ;  /* 0x000060001f1e7a11 */ /* 0x000fe400078608ff */
[----:B------:R-:W-:Y:S01]  /*2cc0*/  IADD3.X R32, R60, R29, R43, P1, P2 ;  /* 0x0000001d3c207210 */ /* 0x000fe20000fe442b */
[----:B------:R-:W-:Y:S01]  /*2cd0*/  IMAD.X R34, R58, 0x1, R29, P0 ;  /* 0x000000013a227824 */ /* 0x000fe200000e061d */
[----:B------:R-:W-:Y:S02]  /*2ce0*/  LEA R94, P1, R33, c[0x0][0x180], 0x1 ;  /* 0x00006000215e7a11 */ /* 0x000fe400078208ff */
[----:B------:R-:W-:-:S02]  /*2cf0*/  LEA.HI.X R31, R31, c[0x0][0x184], R32, 0x1, P3 ;  /* 0x000061001f1f7a11 */ /* 0x000fc400018f0c20 */
[----:B------:R-:W-:-:S03]  /*2d00*/  LEA.HI.X R95, R33, c[0x0][0x184], R34, 0x1, P1 ;  /* 0x00006100215f7a11 */ /* 0x000fc600008f0c22 */
[----:B------:R0:W2:Y:S04]  /*2d10*/  LDG.E.CONSTANT R120, [R30.64] ;  /* 0x0000000c1e787981 */ /* 0x0000a8000c1e9900 */
[----:B------:R1:W3:Y:S01]  /*2d20*/  LDG.E.CONSTANT R37, [R94.64] ;  /* 0x0000000c5e257981 */ /* 0x0002e2000c1e9900 */
[----:B------:R-:W-:-:S03]  /*2d30*/  IADD3 R32, P0, P1, R76, R28, R73 ;  /* 0x0000001c4c207210 */ /* 0x000fc6000791e049 */
[----:B------:R0:W4:Y:S01]  /*2d40*/  LDG.E.CONSTANT R38, [R30.64+0x4] ;  /* 0x0000040c1e267981 */ /* 0x000122000c1e9900 */
[C---:B------:R-:W-:Y:S02]  /*2d50*/  LEA R34, P2, R32.reuse, c[0x0][0x180], 0x1 ;  /* 0x0000600020227a11 */ /* 0x040fe400078408ff */
[----:B------:R-:W-:Y:S01]  /*2d60*/  IADD3.X R33, R59, R29, R44, P0, P1 ;  /* 0x0000001d3b217210 */ /* 0x000fe200007e242c */
[----:B------:R1:W5:Y:S03]  /*2d70*/  LDG.E.CONSTANT R39, [R94.64+0x4] ;  /* 0x0000040c5e277981 */ /* 0x000366000c1e9900 */
[----:B------:R-:W-:-:S05]  /*2d80*/  LEA.HI.X R35, R32, c[0x0][0x184], R33, 0x1, P2 ;  /* 0x0000610020237a11 */ /* 0x000fca00010f0c21 */
[----:B------:R0:W4:Y:S01]  /*2d90*/  LDG.E.CONSTANT R36, [R34.64] ;  /* 0x0000000c22247981 */ /* 0x000122000c1e9900 */
[----:B------:R-:W-:-:S03]  /*2da0*/  IADD3 R33, P0, P1, R15, R28, R18 ;  /* 0x0000001c0f217210 */ /* 0x000fc6000791e012 */
[----:B------:R0:W4:Y:S01]  /*2db0*/  LDG.E.CONSTANT R117, [R34.64+0x4] ;  /* 0x0000040c22757981 */ /* 0x000122000c1e9900 */
        /* <DEDUP_REMOVED lines=10> */
[----:B------:R-:W-:-:S03]  /*2e60*/  IADD3 R90, P0, P1, R13, R28, R20 ;  /* 0x0000001c0d5a7210 */ /* 0x000fc6000791e014 */
[----:B------:R0:W5:Y:S01]  /*2e70*/  LDG.E.CONSTANT R116, [R30.64+0x4] ;  /* 0x0000040c1e747981 */ /* 0x000162000c1e9900 */
[----:B-1----:R-:W-:Y:S02]  /*2e80*/  LEA R94, P2, R90, c[0x0][0x180], 0x1 ;  /* 0x000060005a5e7a11 */ /* 0x002fe400078408ff */
        /* <DEDUP_REMOVED lines=23> */
[----:B0-----:R-:W-:Y:S02]  /*3000*/  LEA R32, P2, R90, c[0x0][0x180], 0x1 ;  /* 0x000060005a207a11 */ /* 0x001fe400078408ff */
[----:B------:R-:W-:-:S04]  /*3010*/  IADD3.X R33, R68, R29, R51, P0, P1 ;  /* 0x0000001d44217210 */ /* 0x000fc800007e2433 */
[----:B------:R-:W-:-:S05]  /*3020*/  LEA.HI.X R33, R90, c[0x0][0x184], R33, 0x1, P2 ;  /* 0x000061005a217a11 */ /* 0x000fca00010f0c21 */
[----:B------:R0:W5:Y:S01]  /*3030*/  LDG.E.CONSTANT R106, [R32.64] ;  /* 0x0000000c206a7981 */ /* 0x000162000c1e9900 */
[----:B------:R-:W-:-:S03]  /*3040*/  IADD3 R90, P0, P1, R8, R28, R25 ;  /* 0x0000001c085a7210 */ /* 0x000fc6000791e019 */
[----:B------:R0:W5:Y:S01]  /*3050*/  LDG.E.CONSTANT R107, [R32.64+0x4] ;  /* 0x0000040c206b7981 */ /* 0x000162000c1e9900 */
[C---:B-1----:R-:W-:Y:S02]  /*3060*/  LEA R94, P2, R90.reuse, c[0x0][0x180], 0x1 ;  /* 0x000060005a5e7a11 */ /* 0x042fe400078408ff */
[-C--:B------:R-:W-:Y:S02]  /*3070*/  IADD3.X R35, R67, R29.reuse, R52, P0, P1 ;  /* 0x0000001d43237210 */ /* 0x080fe400007e2434 */
[-C--:B------:R-:W-:Y:S02]  /*3080*/  IADD3 R34, P0, P1, R7, R28.reuse, R26 ;  /* 0x0000001c07227210 */ /* 0x080fe4000791e01a */
[----:B------:R-:W-:Y:S02]  /*3090*/  LEA.HI.X R95, R90, c[0x0][0x184], R35, 0x1, P2 ;  /* 0x000061005a5f7a11 */ /* 0x000fe400010f0c23 */
[----:B------:R-:W-:Y:S02]  /*30a0*/  LEA R30, P2, R34, c[0x0][0x180], 0x1 ;  /* 0x00006000221e7a11 */ /* 0x000fe400078408ff */
[----:B------:R-:W-:Y:S01]  /*30b0*/  IADD3.X R31, R70, R29, R53, P0, P1 ;  /* 0x0000001d461f7210 */ /* 0x000fe200007e2435 */
[----:B------:R1:W5:Y:S03]  /*30c0*/  LDG.E.CONSTANT R102, [R94.64+0x4] ;  /* 0x0000040c5e667981 */ /* 0x000366000c1e9900 */
[----:B------:R-:W-:Y:S01]  /*30d0*/  LEA.HI.X R31, R34, c[0x0][0x184], R31, 0x1, P2 ;  /* 0x00006100221f7a11 */ /* 0x000fe200010f0c1f */
[----:B------:R1:W5:Y:S01]  /*30e0*/  LDG.E.CONSTANT R103, [R94.64] ;  /* 0x0000000c5e677981 */ /* 0x000362000c1e9900 */
[----:B0-----:R-:W-:-:S03]  /*30f0*/  IADD3 R32, P0, P1, R6, R28, R27 ;  /* 0x0000001c06207210 */ /* 0x001fc6000791e01b */
[----:B------:R0:W5:Y:S01]  /*3100*/  LDG.E.CONSTANT R99, [R30.64] ;  /* 0x0000000c1e637981 */ /* 0x000162000c1e9900 */
[C---:B------:R-:W-:Y:S02]  /*3110*/  LEA R34, P2, R32.reuse, c[0x0][0x180], 0x1 ;  /* 0x0000600020227a11 */ /* 0x040fe400078408ff */
        /* <DEDUP_REMOVED lines=9> */
[----:B-1----:R-:W-:-:S03]  /*31b0*/  IADD3 R94, P0, P1, R4, R28, R41 ;  /* 0x0000001c045e7210 */ /* 0x002fc6000791e029 */
[----:B------:R1:W5:Y:S01]  /*31c0*/  LDG.E.CONSTANT R95, [R32.64] ;  /* 0x0000000c205f7981 */ /* 0x000362000c1e9900 */
[----:B------:R-:W-:Y:S02]  /*31d0*/  IADD3 R90, P3, P4, R3, R28, R42 ;  /* 0x0000001c035a7210 */ /* 0x000fe40007c7e02a */
[----:B0-----:R-:W-:Y:S01]  /*31e0*/  LEA R30, P2, R94, c[0x0][0x180], 0x1 ;  /* 0x000060005e1e7a11 */ /* 0x001fe200078408ff */
[----:B------:R1:W5:Y:S01]  /*31f0*/  LDG.E.CONSTANT R98, [R32.64+0x4] ;  /* 0x0000040c20627981 */ /* 0x000362000c1e9900 */
[-C--:B------:R-:W-:Y:S02]  /*3200*/  IADD3.X R31, R71, R29.reuse, R56, P0, P1 ;  /* 0x0000001d471f7210 */ /* 0x080fe400007e2438 */
[----:B------:R-:W-:Y:S02]  /*3210*/  LEA R28, P0, R90, c[0x0][0x180], 0x1 ;  /* 0x000060005a1c7a11 */ /* 0x000fe400078008ff */
[----:B------:R-:W-:Y:S02]  /*3220*/  LEA.HI.X R31, R94, c[0x0][0x184], R31, 0x1, P2 ;  /* 0x000061005e1f7a11 */ /* 0x000fe400010f0c1f */
[----:B------:R-:W-:-:S03]  /*3230*/  IADD3.X R29, R74, R29, R57, P3, P4 ;  /* 0x0000001d4a1d7210 */ /* 0x000fc60001fe8439 */
[----:B------:R0:W5:Y:S01]  /*3240*/  LDG.E.CONSTANT R94, [R30.64] ;  /* 0x0000000c1e5e7981 */ /* 0x000162000c1e9900 */
[----:B------:R-:W-:-:S03]  /*3250*/  LEA.HI.X R29, R90, c[0x0][0x184], R29, 0x1, P0 ;  /* 0x000061005a1d7a11 */ /* 0x000fc600000f0c1d */
[----:B-1----:R-:W1:Y:S04]  /*3260*/  LDS.128 R32, [R2] ;  /* 0x0000000002207984 */ /* 0x002e680000000c00 */
[----:B------:R1:W5:Y:S04]  /*3270*/  LDG.E.CONSTANT R96, [R28.64] ;  /* 0x0000000c1c607981 */ /* 0x000368000c1e9900 */
[----:B------:R0:W5:Y:S04]  /*3280*/  LDG.E.CONSTANT R90, [R30.64+0x4] ;  /* 0x0000040c1e5a7981 */ /* 0x000168000c1e9900 */
[----:B------:R1:W5:Y:S02]  /*3290*/  LDG.E.CONSTANT R104, [R28.64+0x4] ;  /* 0x0000040c1c687981 */ /* 0x000364000c1e9900 */
[----:B-1----:R-:W-:-:S02]  /*32a0*/  PRMT R28, RZ, 0x5410, R34 ;  /* 0x00005410ff1c7816 */ /* 0x002fc40000000022 */
[----:B------:R-:W-:Y:S02]  /*32b0*/  PRMT R121, RZ, 0x5410, R32 ;  /* 0x00005410ff797816 */ /* 0x000fe40000000020 */
[----:B------:R-:W-:Y:S02]  /*32c0*/  PRMT R34, RZ, 0x7610, R34 ;  /* 0x00007610ff227816 */ /* 0x000fe40000000022 */
[----:B--2---:R-:W-:-:S05]  /*32d0*/  PRMT R29, RZ, 0x5410, R120 ;  /* 0x00005410ff1d7816 */ /* 0x004fca0000000078 */
[----:B------:R-:W-:Y:S01]  /*32e0*/  FMUL.FTZ R122, R28, R29 ;  /* 0x0000001d1c7a7220 */ /* 0x000fe20000410000 */
[----:B---3--:R-:W-:Y:S02]  /*32f0*/  PRMT R28, RZ, 0x5410, R37 ;  /* 0x00005410ff1c7816 */ /* 0x008fe40000000025 */
[----:B------:R-:W-:-:S03]  /*3300*/  PRMT R29, RZ, 0x7610, R120 ;  /* 0x00007610ff1d7816 */ /* 0x000fc60000000078 */
[----:B------:R-:W-:Y:S02]  /*3310*/  FFMA.FTZ R121, R121, R28, R122 ;  /* 0x0000001c79797223 */ /* 0x000fe4000001007a */
[----:B------:R-:W-:Y:S02]  /*3320*/  FMUL.FTZ R120, R34, R29 ;  /* 0x0000001d22787220 */ /* 0x000fe40000410000 */
[----:B0-----:R-:W0:Y:S01]  /*3330*/  LDS.128 R28, [R2+0x10] ;  /* 0x00001000021c7984 */ /* 0x001e220000000c00 */
[----:B------:R-:W-:Y:S02]  /*3340*/  PRMT R34, RZ, 0x7610, R32 ;  /* 0x00007610ff227816 */ /* 0x000fe40000000020 */
[----:B------:R-:W-:Y:S02]  /*3350*/  PRMT R37, RZ, 0x7610, R37 ;  /* 0x00007610ff257816 */ /* 0x000fe40000000025 */
[----:B------:R-:W-:-:S03]  /*3360*/  PRMT R32, RZ, 0x5410, R35 ;  /* 0x00005410ff207816 */ /* 0x000fc60000000023 */
[----:B------:R-:W-:Y:S01]  /*3370*/  FFMA.FTZ R34, R34, R37, R120 ;  /* 0x0000002522227223 */ /* 0x000fe20000010078 */
[--C-:B----4-:R-:W-:Y:S02]  /*3380*/  PRMT R37, RZ, 0x5410, R38.reuse ;  /* 0x00005410ff257816 */ /* 0x110fe40000000026 */
[----:B------:R-:W-:Y:S02]  /*3390*/  PRMT R35, RZ, 0x7610, R35 ;  /* 0x00007610ff237816 */ /* 0x000fe40000000023 */
[----:B------:R-:W-:Y:S01]  /*33a0*/  PRMT R38, RZ, 0x7610, R38 ;  /* 0x00007610ff267816 */ /* 0x000fe20000000026 */
[----:B------:R-:W-:Y:S01]  /*33b0*/  FMUL.FTZ R37, R32, R37 ;  /* 0x0000002520257220 */ /* 0x000fe20000410000 */
[--C-:B------:R-:W-:Y:S02]  /*33c0*/  PRMT R32, RZ, 0x5410, R33.reuse ;  /* 0x00005410ff207816 */ /* 0x100fe40000000021 */
[----:B------:R-:W-:Y:S01]  /*33d0*/  PRMT R33, RZ, 0x7610, R33 ;  /* 0x00007610ff217816 */ /* 0x000fe20000000021 */
[----:B------:R-:W-:Y:S01]  /*33e0*/  FMUL.FTZ R120, R35, R38 ;  /* 0x0000002623787220 */ /* 0x000fe20000410000 */
[----:B-----5:R-:W-:-:S02]  /*33f0*/  PRMT R35, RZ, 0x5410, R39 ;  /* 0x00005410ff237816 */ /* 0x020fc40000000027 */
[----:B------:R-:W-:-:S03]  /*3400*/  PRMT R38, RZ, 0x7610, R39 ;  /* 0x00007610ff267816 */ /* 0x000fc60000000027 */
[----:B------:R-:W-:Y:S01]  /*3410*/  FFMA.FTZ R32, R32, R35, R37 ;  /* 0x0000002320207223 */ /* 0x000fe20000010025 */
[----:B------:R-:W-:Y:S01]  /*3420*/  PRMT R35, RZ, 0x5410, R36 ;  /* 0x00005410ff237816 */ /* 0x000fe20000000024 */
[----:B------:R-:W-:Y:S01]  /*3430*/  FFMA.FTZ R33, R33, R38, R120 ;  /* 0x0000002621217223 */ /* 0x000fe20000010078 */
[----:B------:R-:W-:Y:S02]  /*3440*/  PRMT R36, RZ, 0x7610, R36 ;  /* 0x00007610ff247816 */ /* 0x000fe40000000024 */
[----:B0-----:R-:W-:-:S05]  /*3450*/  PRMT R38, RZ, 0x5410, R28 ;  /* 0x00005410ff267816 */ /* 0x001fca000000001c */
[----:B------:R-:W-:Y:S01]  /*3460*/  FFMA.FTZ R121, R38, R35, R121 ;  /* 0x0000002326797223 */ /* 0x000fe20000010079 */
[----:B------:R-:W-:Y:S02]  /*3470*/  PRMT R35, RZ, 0x7610, R28 ;  /* 0x00007610ff237816 */ /* 0x000fe4000000001c */
[----:B------:R-:W-:-:S03]  /*3480*/  PRMT R28, RZ, 0x5410, R117 ;  /* 0x00005410ff1c7816 */ /* 0x000fc60000000075 */
[----:B------:R-:W-:Y:S02]  /*3490*/  FFMA.FTZ R34, R35, R36, R34 ;  /* 0x0000002423227223 */ /* 0x000fe40000010022 */
[----:B------:R-:W0:Y:S01]  /*34a0*/  LDS.128 R36, [R2+0x20] ;  /* 0x0000200002247984 */ /* 0x000e220000000c00 */
[----:B------:R-:W-:Y:S02]  /*34b0*/  PRMT R35, RZ, 0x5410, R29 ;  /* 0x00005410ff237816 */ /* 0x000fe4000000001d */
[----:B------:R-:W-:-:S03]  /*34c0*/  PRMT R117, RZ, 0x7610, R117 ;  /* 0x00007610ff757816 */ /* 0x000fc60000000075 */
[----:B------:R-:W-:Y:S01]  /*34d0*/  FFMA.FTZ R32, R35, R28, R32 ;  /* 0x0000001c23207223 */ /* 0x000fe20000010020 */
[----:B------:R-:W-:Y:S02]  /*34e0*/  PRMT R28, RZ, 0x7610, R29 ;  /* 0x00007610ff1c7816 */ /* 0x000fe4000000001d */
[----:B------:R-:W-:-:S03]  /*34f0*/  PRMT R29, RZ, 0x5410, R118 ;  /* 0x00005410ff1d7816 */ /* 0x000fc60000000076 */
        /* <DEDUP_REMOVED lines=12> */
[----:B------:R-:W-:Y:S02]  /*35c0*/  FFMA.FTZ R30, R30, R119, R33 ;  /* 0x000000771e1e7223 */ /* 0x000fe40000010021 */
[----:B------:R-:W1:Y:S01]  /*35d0*/  LDS.128 R32, [R2+0x30] ;  /* 0x0000300002207984 */ /* 0x000e620000000c00 */
[----:B0-----:R-:W-:-:S05]  /*35e0*/  PRMT R118, RZ, 0x5410, R36 ;  /* 0x00005410ff767816 */ /* 0x001fca0000000024 */
        /* <DEDUP_REMOVED lines=8> */
[--C-:B------:R-:W-:Y:S02]  /*3670*/  PRMT R29, RZ, 0x5410, R112.reuse ;  /* 0x00005410ff1d7816 */ /* 0x100fe40000000070 */
[----:B------:R-:W-:Y:S02]  /*3680*/  PRMT R112, RZ, 0x7610, R112 ;  /* 0x00007610ff707816 */ /* 0x000fe40000000070 */
[----:B------:R-:W-:Y:S02]  /*3690*/  PRMT R28, RZ, 0x5410, R38 ;  /* 0x00005410ff1c7816 */ /* 0x000fe40000000026 */
[----:B------:R-:W-:Y:S01]  /*36a0*/  PRMT R38, RZ, 0x5410, R39 ;  /* 0x00005410ff267816 */ /* 0x000fe20000000027 */
[----:B------:R-:W-:Y:S01]  /*36b0*/  FFMA.FTZ R36, R117, R112, R36 ;  /* 0x0000007075247223 */ /* 0x000fe20000010024 */
[----:B------:R-:W-:Y:S02]  /*36c0*/  PRMT R112, RZ, 0x5410, R113 ;  /* 0x00005410ff707816 */ /* 0x000fe40000000071 */
[----:B------:R-:W-:-:S02]  /*36d0*/  PRMT R37, RZ, 0x7610, R37 ;  /* 0x00007610ff257816 */ /* 0x000fc40000000025 */
[----:B------:R-:W-:Y:S01]  /*36e0*/  PRMT R116, RZ, 0x7610, R116 ;  /* 0x00007610ff747816 */ /* 0x000fe20000000074 */
[----:B------:R-:W-:Y:S01]  /*36f0*/  FFMA.FTZ R38, R38, R112, R115 ;  /* 0x0000007026267223 */ /* 0x000fe20000010073 */
[----:B------:R-:W-:Y:S02]  /*3700*/  PRMT R112, RZ, 0x7610, R39 ;  /* 0x00007610ff707816 */ /* 0x000fe40000000027 */
[----:B------:R-:W-:Y:S01]  /*3710*/  PRMT R113, RZ, 0x7610, R113 ;  /* 0x00007610ff717816 */ /* 0x000fe20000000071 */
[----:B------:R-:W-:Y:S02]  /*3720*/  FFMA.FTZ R37, R37, R116, R30 ;  /* 0x0000007425257223 */ /* 0x000fe4000001001e */
[----:B------:R-:W-:Y:S01]  /*3730*/  FFMA.FTZ R121, R28, R29, R121 ;  /* 0x0000001d1c797223 */ /* 0x000fe20000010079 */
[----:B-1----:R-:W-:Y:S01]  /*3740*/  PRMT R116, RZ, 0x5410, R32 ;  /* 0x00005410ff747816 */ /* 0x002fe20000000020 */
[----:B------:R-:W0:Y:S01]  /*3750*/  LDS.128 R28, [R2+0x40] ;  /* 0x00004000021c7984 */ /* 0x000e220000000c00 */
[----:B------:R-:W-:Y:S01]  /*3760*/  FFMA.FTZ R112, R112, R113, R37 ;  /* 0x0000007170707223 */ /* 0x000fe20000010025 */
[----:B------:R-:W-:-:S05]  /*3770*/  PRMT R37, RZ, 0x5410, R114 ;  /* 0x00005410ff257816 */ /* 0x000fca0000000072 */
[----:B------:R-:W-:Y:S01]  /*3780*/  FFMA.FTZ R121, R116, R37, R121 ;  /* 0x0000002574797223 */ /* 0x000fe20000010079 */
[----:B------:R-:W-:Y:S02]  /*3790*/  PRMT R37, RZ, 0x7610, R32 ;  /* 0x00007610ff257816 */ /* 0x000fe40000000020 */
[----:B------:R-:W-:Y:S02]  /*37a0*/  PRMT R32, RZ, 0x7610, R114 ;  /* 0x00007610ff207816 */ /* 0x000fe40000000072 */
[----:B------:R-:W-:-:S03]  /*37b0*/  PRMT R113, RZ, 0x5410, R33 ;  /* 0x00005410ff717816 */ /* 0x000fc60000000021 */
[----:B------:R-:W-:Y:S01]  /*37c0*/  FFMA.FTZ R32, R37, R32, R36 ;  /* 0x0000002025207223 */ /* 0x000fe20000010024 */
[--C-:B------:R-:W-:Y:S02]  /*37d0*/  PRMT R36, RZ, 0x5410, R108.reuse ;  /* 0x00005410ff247816 */ /* 0x100fe4000000006c */
[----:B------:R-:W-:Y:S02]  /*37e0*/  PRMT R33, RZ, 0x7610, R33 ;  /* 0x00007610ff217816 */ /* 0x000fe40000000021 */
[----:B------:R-:W-:-:S05]  /*37f0*/  PRMT R108, RZ, 0x7610, R108 ;  /* 0x00007610ff6c7816 */ /* 0x000fca000000006c */
[----:B------:R-:W-:Y:S01]  /*3800*/  FFMA.FTZ R108, R33, R108, R112 ;  /* 0x0000006c216c7223 */ /* 0x000fe20000010070 */
[----:B------:R-:W-:Y:S02]  /*3810*/  PRMT R112, RZ, 0x5410, R34 ;  /* 0x00005410ff707816 */ /* 0x000fe40000000022 */
[--C-:B------:R-:W-:Y:S02]  /*3820*/  PRMT R33, RZ, 0x5410, R109.reuse ;  /* 0x00005410ff217816 */ /* 0x100fe4000000006d */
[----:B------:R-:W-:-:S03]  /*3830*/  PRMT R109, RZ, 0x7610, R109 ;  /* 0x00007610ff6d7816 */ /* 0x000fc6000000006d */
[----:B------:R-:W-:Y:S01]  /*3840*/  FFMA.FTZ R112, R112, R33, R121 ;  /* 0x0000002170707223 */ /* 0x000fe20000010079 */
[----:B------:R-:W-:Y:S01]  /*3850*/  PRMT R33, RZ, 0x7610, R34 ;  /* 0x00007610ff217816 */ /* 0x000fe20000000022 */
[----:B------:R-:W-:Y:S01]  /*3860*/  FFMA.FTZ R113, R113, R36, R38 ;  /* 0x0000002471717223 */ /* 0x000fe20000010026 */
[--C-:B------:R-:W-:Y:S01]  /*3870*/  PRMT R34, RZ, 0x5410, R35.reuse ;  /* 0x00005410ff227816 */ /* 0x100fe20000000023 */
[----:B------:R-:W1:Y:S02]  /*3880*/  LDS.128 R36, [R2+0x50] ;  /* 0x0000500002247984 */ /* 0x000e640000000c00 */
[----:B------:R-:W-:Y:S01]  /*3890*/  FFMA.FTZ R32, R33, R109, R32 ;  /* 0x0000006d21207223 */ /* 0x000fe20000010020 */
[--C-:B------:R-:W-:Y:S02]  /*38a0*/  PRMT R33, RZ, 0x5410, R110.reuse ;  /* 0x00005410ff217816 */ /* 0x100fe4000000006e */
[----:B------:R-:W-:Y:S02]  /*38b0*/  PRMT R35, RZ, 0x7610, R35 ;  /* 0x00007610ff237816 */ /* 0x000fe40000000023 */
[----:B------:R-:W-:Y:S01]  /*38c0*/  PRMT R110, RZ, 0x7610, R110 ;  /* 0x00007610ff6e7816 */ /* 0x000fe2000000006e */
[----:B------:R-:W-:Y:S01]  /*38d0*/  FFMA.FTZ R33, R34, R33, R113 ;  /* 0x0000002122217223 */ /* 0x000fe20000010071 */
[----:B------:R-:W-:-:S02]  /*38e0*/  PRMT R34, RZ, 0x5410, R111 ;  /* 0x00005410ff227816 */ /* 0x000fc4000000006f */
[----:B------:R-:W-:Y:S01]  /*38f0*/  PRMT R111, RZ, 0x7610, R111 ;  /* 0x00007610ff6f7816 */ /* 0x000fe2000000006f */
[----:B------:R-:W-:Y:S01]  /*3900*/  FFMA.FTZ R108, R35, R110, R108 ;  /* 0x0000006e236c7223 */ /* 0x000fe2000001006c */
[--C-:B0-----:R-:W-:Y:S02]  /*3910*/  PRMT R35, RZ, 0x7610, R28.reuse ;  /* 0x00007610ff237816 */ /* 0x101fe4000000001c */
[----:B------:R-:W-:Y:S02]  /*3920*/  PRMT R109, RZ, 0x5410, R28 ;  /* 0x00005410ff6d7816 */ /* 0x000fe4000000001c */
[----:B------:R-:W-:Y:S01]  /*3930*/  PRMT R28, RZ, 0x5410, R29 ;  /* 0x00005410ff1c7816 */ /* 0x000fe2000000001d */
[----:B------:R-:W-:Y:S01]  /*3940*/  FFMA.FTZ R111, R35, R111, R32 ;  /* 0x0000006f236f7223 */ /* 0x000fe20000010020 */
[----:B------:R-:W-:Y:S01]  /*3950*/  PRMT R32, RZ, 0x5410, R105 ;  /* 0x00005410ff207816 */ /* 0x000fe20000000069 */
[----:B------:R-:W-:Y:S01]  /*3960*/  FFMA.FTZ R109, R109, R34, R112 ;  /* 0x000000226d6d7223 */ /* 0x000fe20000010070 */
[----:B------:R-:W-:-:S02]  /*3970*/  PRMT R29, RZ, 0x7610, R29 ;  /* 0x00007610ff1d7816 */ /* 0x000fc4000000001d */
[----:B------:R-:W-:Y:S01]  /*3980*/  PRMT R105, RZ, 0x7610, R105 ;  /* 0x00007610ff697816 */ /* 0x000fe20000000069 */
[----:B------:R-:W-:Y:S02]  /*3990*/  FFMA.FTZ R28, R28, R32, R33 ;  /* 0x000000201c1c7223 */ /* 0x000fe40000010021 */
[----:B------:R-:W0:Y:S01]  /*39a0*/  LDS.128 R32, [R2+0x60] ;  /* 0x0000600002207984 */ /* 0x000e220000000c00 */
[----:B------:R-:W-:Y:S01]  /*39b0*/  PRMT R110, RZ, 0x5410, R30 ;  /* 0x00005410ff6e7816 */ /* 0x000fe2000000001e */
[----:B------:R-:W-:Y:S01]  /*39c0*/  FFMA.FTZ R29, R29, R105, R108 ;  /* 0x000000691d1d7223 */ /* 0x000fe2000001006c */
[----:B------:R-:W-:Y:S02]  /*39d0*/  PRMT R30, RZ, 0x7610, R30 ;  /* 0x00007610ff1e7816 */ /* 0x000fe4000000001e */
[----:B------:R-:W-:Y:S02]  /*39e0*/  PRMT R105, RZ, 0x7610, R106 ;  /* 0x00007610ff697816 */ /* 0x000fe4000000006a */
[----:B------:R-:W-:-:S02]  /*39f0*/  PRMT R113, RZ, 0x5410, R31 ;  /* 0x00005410ff717816 */ /* 0x000fc4000000001f */
[----:B------:R-:W-:Y:S01]  /*3a00*/  PRMT R112, RZ, 0x7610, R31 ;  /* 0x00007610ff707816 */ /* 0x000fe2000000001f */
[----:B------:R-:W-:Y:S01]  /*3a10*/  FFMA.FTZ R105, R30, R105, R111 ;  /* 0x000000691e697223 */ /* 0x000fe2000001006f */
[--C-:B------:R-:W-:Y:S02]  /*3a20*/  PRMT R30, RZ, 0x5410, R107.reuse ;  /* 0x00005410ff1e7816 */ /* 0x100fe4000000006b */
[----:B------:R-:W-:Y:S02]  /*3a30*/  PRMT R31, RZ, 0x5410, R106 ;  /* 0x00005410ff1f7816 */ /* 0x000fe4000000006a */
[----:B------:R-:W-:Y:S01]  /*3a40*/  PRMT R107, RZ, 0x7610, R107 ;  /* 0x00007610ff6b7816 */ /* 0x000fe2000000006b */
[----:B------:R-:W-:Y:S02]  /*3a50*/  FFMA.FTZ R113, R113, R30, R28 ;  /* 0x0000001e71717223 */ /* 0x000fe4000001001c */
[----:B------:R-:W-:Y:S02]  /*3a60*/  FFMA.FTZ R109, R110, R31, R109 ;  /* 0x0000001f6e6d7223 */ /* 0x000fe4000001006d */
[----:B------:R-:W-:-:S02]  /*3a70*/  FFMA.FTZ R107, R112, R107, R29 ;  /* 0x0000006b706b7223 */ /* 0x000fc4000001001d */
[----:B------:R-:W2:Y:S01]  /*3a80*/  LDS.128 R28, [R2+0x70] ;  /* 0x00007000021c7984 */ /* 0x000ea20000000c00 */
[--C-:B-1----:R-:W-:Y:S02]  /*3a90*/  PRMT R114, RZ, 0x5410, R38.reuse ;  /* 0x00005410ff727816 */ /* 0x102fe40000000026 */
[----:B------:R-:W-:Y:S02]  /*3aa0*/  PRMT R116, RZ, 0x7610, R38 ;  /* 0x00007610ff747816 */ /* 0x000fe40000000026 */
[--C-:B------:R-:W-:Y:S02]  /*3ab0*/  PRMT R110, RZ, 0x5410, R37.reuse ;  /* 0x00005410ff6e7816 */ /* 0x100fe40000000025 */
[----:B------:R-:W-:Y:S02]  /*3ac0*/  PRMT R38, RZ, 0x5410, R102 ;  /* 0x00005410ff267816 */ /* 0x000fe40000000066 */
[----:B------:R-:W-:Y:S02]  /*3ad0*/  PRMT R112, RZ, 0x7610, R37 ;  /* 0x00007610ff707816 */ /* 0x000fe40000000025 */
[----:B------:R-:W-:-:S02]  /*3ae0*/  PRMT R106, RZ, 0x5410, R36 ;  /* 0x00005410ff6a7816 */ /* 0x000fc40000000024 */
[----:B------:R-:W-:Y:S01]  /*3af0*/  PRMT R37, RZ, 0x5410, R103 ;  /* 0x00005410ff257816 */ /* 0x000fe20000000067 */
[----:B------:R-:W-:Y:S01]  /*3b00*/  FFMA.FTZ R113, R110, R38, R113 ;  /* 0x000000266e717223 */ /* 0x000fe20000010071 */
[----:B------:R-:W-:-:S03]  /*3b10*/  PRMT R38, RZ, 0x5410, R99 ;  /* 0x00005410ff267816 */ /* 0x000fc60000000063 */
[----:B------:R-:W-:Y:S01]  /*3b20*/  FFMA.FTZ R37, R106, R37, R109 ;  /* 0x000000256a257223 */ /* 0x000fe2000001006d */
[----:B------:R-:W-:Y:S02]  /*3b30*/  PRMT R102, RZ, 0x7610, R102 ;  /* 0x00007610ff667816 */ /* 0x000fe40000000066 */
[----:B------:R-:W-:Y:S01]  /*3b40*/  PRMT R108, RZ, 0x7610, R36 ;  /* 0x00007610ff6c7816 */ /* 0x000fe20000000024 */
[----:B------:R-:W-:Y:S01]  /*3b50*/  FFMA.FTZ R37, R114, R38, R37 ;  /* 0x0000002672257223 */ /* 0x000fe20000010025 */
[----:B------:R-:W-:Y:S02]  /*3b60*/  PRMT R36, RZ, 0x5410, R39 ;  /* 0x00005410ff247816 */ /* 0x000fe40000000027 */
[----:B------:R-:W-:Y:S01]  /*3b70*/  PRMT R38, RZ, 0x5410, R101 ;  /* 0x00005410ff267816 */ /* 0x000fe20000000065 */
[----:B------:R-:W-:Y:S01]  /*3b80*/  FFMA.FTZ R102, R112, R102, R107 ;  /* 0x0000006670667223 */ /* 0x000fe2000001006b */
[----:B------:R-:W-:Y:S02]  /*3b90*/  PRMT R39, RZ, 0x7610, R39 ;  /* 0x00007610ff277816 */ /* 0x000fe40000000027 */
[----:B------:R-:W-:-:S02]  /*3ba0*/  PRMT R101, RZ, 0x7610, R101 ;  /* 0x00007610ff657816 */ /* 0x000fc40000000065 */
[----:B------:R-:W-:Y:S01]  /*3bb0*/  PRMT R103, RZ, 0x7610, R103 ;  /* 0x00007610ff677816 */ /* 0x000fe20000000067 */
[----:B------:R-:W-:Y:S01]  /*3bc0*/  FFMA.FTZ R36, R36, R38, R113 ;  /* 0x0000002624247223 */ /* 0x000fe20000010071 */
[----:B------:R-:W-:Y:S01]  /*3bd0*/  PRMT R99, RZ, 0x7610, R99 ;  /* 0x00007610ff637816 */ /* 0x000fe20000000063 */
[----:B------:R-:W-:Y:S01]  /*3be0*/  FFMA.FTZ R39, R39, R101, R102 ;  /* 0x0000006527277223 */ /* 0x000fe20000010066 */
[----:B0-----:R-:W-:Y:S01]  /*3bf0*/  PRMT R101, RZ, 0x5410, R33 ;  /* 0x00005410ff657816 */ /* 0x001fe20000000021 */
[----:B------:R-:W-:Y:S01]  /*3c00*/  FFMA.FTZ R103, R108, R103, R105 ;  /* 0x000000676c677223 */ /* 0x000fe20000010069 */
[----:B------:R-:W-:Y:S02]  /*3c10*/  PRMT R102, RZ, 0x7610, R33 ;  /* 0x00007610ff667816 */ /* 0x000fe40000000021 */
[----:B------:R-:W-:Y:S02]  /*3c20*/  PRMT R38, RZ, 0x5410, R32 ;  /* 0x00005410ff267816 */ /* 0x000fe40000000020 */
[----:B------:R-:W-:Y:S01]  /*3c30*/  PRMT R33, RZ, 0x5410, R100 ;  /* 0x00005410ff217816 */ /* 0x000fe20000000064 */
[----:B------:R-:W-:Y:S01]  /*3c40*/  FFMA.FTZ R99, R116, R99, R103 ;  /* 0x0000006374637223 */ /* 0x000fe20000010067 */
[----:B------:R-:W-:-:S02]  /*3c50*/  PRMT R105, RZ, 0x5410, R35 ;  /* 0x00005410ff697816 */ /* 0x000fc40000000023 */
[----:B------:R-:W-:Y:S01]  /*3c60*/  PRMT R108, RZ, 0x7610, R35 ;  /* 0x00007610ff6c7816 */ /* 0x000fe20000000023 */
[----:B------:R-:W-:Y:S01]  /*3c70*/  FFMA.FTZ R33, R38, R33, R37 ;  /* 0x0000002126217223 */ /* 0x000fe20000010025 */
[--C-:B------:R-:W-:Y:S02]  /*3c80*/  PRMT R106, RZ, 0x5410, R34.reuse ;  /* 0x00005410ff6a7816 */ /* 0x100fe40000000022 */
[----:B------:R-:W-:Y:S02]  /*3c90*/  PRMT R35, RZ, 0x5410, R95 ;  /* 0x00005410ff237816 */ /* 0x000fe4000000005f */
[----:B------:R-:W-:Y:S02]  /*3ca0*/  PRMT R103, RZ, 0x7610, R34 ;  /* 0x00007610ff677816 */ /* 0x000fe40000000022 */
        /* <DEDUP_REMOVED lines=8> */
[----:B------:R-:W-:Y:S01]  /*3d30*/  PRMT R95, RZ, 0x7610, R95 ;  /* 0x00007610ff5f7816 */ /* 0x000fe2000000005f */
[----:B------:R-:W-:Y:S01]  /*3d40*/  FFMA.FTZ R34, R105, R35, R34 ;  /* 0x0000002369227223 */ /* 0x000fe20000010022 */
[--C-:B--2---:R-:W-:Y:S02]  /*3d50*/  PRMT R36, RZ, 0x5410, R28.reuse ;  /* 0x00005410ff247816 */ /* 0x104fe4000000001c */
[----:B------:R-:W-:-:S02]  /*3d60*/  PRMT R35, RZ, 0x7610, R28 ;  /* 0x00007610ff237816 */ /* 0x000fc4000000001c */
[--C-:B------:R-:W-:Y:S01]  /*3d70*/  PRMT R28, RZ, 0x5410, R94.reuse ;  /* 0x00005410ff1c7816 */ /* 0x100fe2000000005e */
[----:B------:R-:W-:Y:S01]  /*3d80*/  FFMA.FTZ R39, R102, R97, R39 ;  /* 0x0000006166277223 */ /* 0x000fe20000010027 */
[----:B------:R-:W-:Y:S01]  /*3d90*/  PRMT R94, RZ, 0x7610, R94 ;  /* 0x00007610ff5e7816 */ /* 0x000fe2000000005e */
[----:B------:R-:W-:Y:S01]  /*3da0*/  FFMA.FTZ R32, R103, R95, R32 ;  /* 0x0000005f67207223 */ /* 0x000fe20000010020 */
[--C-:B------:R-:W-:Y:S02]  /*3db0*/  PRMT R95, RZ, 0x5410, R30.reuse ;  /* 0x00005410ff5f7816 */ /* 0x100fe4000000001e */
[----:B------:R-:W-:Y:S02]  /*3dc0*/  PRMT R97, RZ, 0x7610, R30 ;  /* 0x00007610ff617816 */ /* 0x000fe4000000001e */
[--C-:B------:R-:W-:Y:S01]  /*3dd0*/  PRMT R30, RZ, 0x5410, R96.reuse ;  /* 0x00005410ff1e7816 */ /* 0x100fe20000000060 */
[----:B------:R-:W-:Y:S01]  /*3de0*/  FFMA.FTZ R28, R36, R28, R33 ;  /* 0x0000001c241c7223 */ /* 0x000fe20000010021 */
[----:B------:R-:W-:Y:S01]  /*3df0*/  PRMT R96, RZ, 0x7610, R96 ;  /* 0x00007610ff607816 */ /* 0x000fe20000000060 */
[----:B------:R-:W-:Y:S01]  /*3e00*/  FFMA.FTZ R32, R35, R94, R32 ;  /* 0x0000005e23207223 */ /* 0x000fe20000010020 */
[----:B------:R-:W-:Y:S01]  /*3e10*/  PRMT R98, RZ, 0x7610, R98 ;  /* 0x00007610ff627816 */ /* 0x000fe20000000062 */
[----:B------:R-:W-:Y:S01]  /*3e20*/  FFMA.FTZ R28, R95, R30, R28 ;  /* 0x0000001e5f1c7223 */ /* 0x000fe2000001001c */
[--C-:B------:R-:W-:Y:S01]  /*3e30*/  PRMT R37, RZ, 0x5410, R29.reuse ;  /* 0x00005410ff257816 */ /* 0x100fe2000000001d */
[----:B------:R-:W-:Y:S01]  /*3e40*/  FFMA.FTZ R97, R97, R96, R32 ;  /* 0x0000006061617223 */ /* 0x000fe20000010020 */
[----:B------:R-:W-:-:S02]  /*3e50*/  PRMT R38, RZ, 0x7610, R29 ;  /* 0x00007610ff267816 */ /* 0x000fc4000000001d */
[--C-:B------:R-:W-:Y:S01]  /*3e60*/  PRMT R29, RZ, 0x5410, R90.reuse ;  /* 0x00005410ff1d7816 */ /* 0x100fe2000000005a */
[----:B------:R-:W-:Y:S01]  /*3e70*/  FFMA.FTZ R39, R108, R98, R39 ;  /* 0x000000626c277223 */ /* 0x000fe20000010027 */
[----:B------:R-:W-:Y:S01]  /*3e80*/  PRMT R98, RZ, 0x5410, R31 ;  /* 0x00005410ff627816 */ /* 0x000fe2000000001f */
[----:B------:R-:W-:Y:S01]  /*3e90*/  FADD.FTZ R97, R28, R97 ;  /* 0x000000611c617221 */ /* 0x000fe20000010000 */
[----:B------:R-:W-:Y:S01]  /*3ea0*/  PRMT R90, RZ, 0x7610, R90 ;  /* 0x00007610ff5a7816 */ /* 0x000fe2000000005a */
[----:B------:R-:W-:Y:S01]  /*3eb0*/  FFMA.FTZ R29, R37, R29, R34 ;  /* 0x0000001d251d7223 */ /* 0x000fe20000010022 */
[--C-:B------:R-:W-:Y:S02]  /*3ec0*/  PRMT R28, RZ, 0x5410, R104.reuse ;  /* 0x00005410ff1c7816 */ /* 0x100fe40000000068 */
        /* <DEDUP_REMOVED lines=11> */
.L_x_15167:
[----:B------:R-:W-:Y:S01]  /*3f80*/  ISETP.NE.AND P0, PT, R81, RZ, PT ;  /* 0x000000ff5100720c */ /* 0x000fe20003f05270 */
[----:B------:R-:W-:Y:S01]  /*3f90*/  BSSY B1, `(.L_x_15115) ;  /* 0x000000a000017945 */ /* 0x000fe20003800000 */
[----:B-1----:R-:W-:-:S11]  /*3fa0*/  FADD.FTZ R28, R35, R28 ;  /* 0x0000001c231c7221 */ /* 0x002fd60000010000 */
[----:B------:R-:W-:Y:S05]  /*3fb0*/  @P0 BRA `(.L_x_15116) ;  /* 0x0000007000000947 */ /* 0x000fea0003800000 */
[----:B------:R-:W1:Y:S01]  /*3fc0*/  I2F R30, R93 ;  /* 0x0000005d001e7306 */ /* 0x000e620000201400 */
[----:B------:R-:W-:Y:S01]  /*3fd0*/  FMUL.FTZ R28, R28, c[0x0][0x194] ;  /* 0x000065001c1c7a20 */ /* 0x000fe20000410000 */
[----:B------:R-:W-:-:S03]  /*3fe0*/  ISETP.GE.AND P0, PT, R89, UR16, PT ;  /* 0x0000001059007c0c */ /* 0x000fc6000bf06270 */
[----:B-1----:R-:W-:-:S05]  /*3ff0*/  FFMA.FTZ R30, R30, R87, R28 ;  /* 0x000000571e1e7223 */ /* 0x002fca000001001c */
[----:B------:R-:W-:-:S05]  /*4000*/  FSEL R29, R30, RZ, !P0 ;  /* 0x000000ff1e1d7208 */ /* 0x000fca0004000000 */
[----:B------:R-:W-:Y:S01]  /*4010*/  @!P0 FMNMX.FTZ R79, R79, R30, !PT ;  /* 0x0000001e4f4f8209 */ /* 0x000fe20007810000 */
[----:B------:R1:W-:Y:S04]  /*4020*/  STS [R92], R29 ;  /* 0x0000001d5c007388 */ /* 0x0003e80000000800 */
.L_x_15116:
[----:B------:R-:W-:Y:S05]  /*4030*/  BSYNC B1 ;  /* 0x0000000000017941 */ /* 0x000fea0003800000 */
.L_x_15115:
[----:B------:R-:W-:Y:S02]  /*4040*/  IADD3 R88, P0, R88, 0x10, RZ ;  /* 0x0000001058587810 */ /* 0x000fe40007f1e0ff */
[----:B-1----:R-:W-:Y:S02]  /*4050*/  IADD3 R92, R92, 0x100, RZ ;  /* 0x000001005c5c7810 */ /* 0x002fe40007ffe0ff */
[----:B------:R-:W-:Y:S01]  /*4060*/  IADD3 R89, R89, 0x40, RZ ;  /* 0x0000004059597810 */ /* 0x000fe20007ffe0ff */
[----:B------:R-:W-:Y:S01]  /*4070*/  IMAD.X R91, RZ, RZ, R91, P0 ;  /* 0x000000ffff5b7224 */ /* 0x000fe200000e065b */
[----:B------:R-:W-:Y:S01]  /*4080*/  IADD3 R93, R93, 0x40, RZ ;  /* 0x000000405d5d7810 */ /* 0x000fe20007ffe0ff */
[----:B0-----:R-:W-:Y:S01]  /*4090*/  @P1 CALL.REL.NOINC `(.L_x_15107) ;  /* 0x0000001000001944 */ /* 0x001fe20003c00000 */
[----:B------:R-:W-:Y:S05]  /*40a0*/  BRA `(.L_x_15117) ;  /* 0xffffeb5000007947 */ /* 0x000fea000383ffff */
.L_x_15107:
[----:B------:R-:W-:Y:S05]  /*40b0*/  BSYNC B0 ;  /* 0x0000000000007941 */ /* 0x000fea0003800000 */
.L_x_15106:
[----:B------:R-:W-:Y:S05]  /*40c0*/  BRA.DIV ~URZ, `(.L_x_15118) ;  /* 0x00004a227f007947 */ /* 0x000fea000b800000 */
[----:B------:R0:W1:Y:S02]  /*40d0*/  SHFL.BFLY PT, R0, R79, 0x10, 0x1f ;  /* 0x0e001f004f007f89 */ /* 0x00006400000e0000 */
.L_x_15168:
[----:B01----:R-:W-:Y:S01]  /*40e0*/  FMNMX.FTZ R79, R0, R79, !PT ;  /* 0x0000004f004f7209 */ /* 0x003fe20007810000 */
[----:B------:R-:W-:Y:S05]  /*40f0*/  BRA.DIV ~URZ, `(.L_x_15119) ;  /* 0x00004a727f007947 */ /* 0x000fea000b800000 */
[----:B------:R-:W0:Y:S02]  /*4100*/  SHFL.BFLY PT, R0, R79, 0x8, 0x1f ;  /* 0x0d001f004f007f89 */ /* 0x000e2400000e0000 */
[----:B0-----:R-:W-:-:S05]  /*4110*/  FMNMX.FTZ R0, R79, R0, !PT ;  /* 0x000000004f007209 */ /* 0x001fca0007810000 */
[----:B------:R-:W0:Y:S02]  /*4120*/  SHFL.BFLY PT, R3, R0, 0x4, 0x1f ;  /* 0x0c801f0000037f89 */ /* 0x000e2400000e0000 */
[----:B0-----:R-:W-:-:S05]  /*4130*/  FMNMX.FTZ R3, R0, R3, !PT ;  /* 0x0000000300037209 */ /* 0x001fca0007810000 */
[----:B------:R0:W1:Y:S02]  /*4140*/  SHFL.BFLY PT, R2, R3, 0x2, 0x1f ;  /* 0x0c401f0003027f89 */ /* 0x00006400000e0000 */
.L_x_15169:
[----:B------:R-:W-:Y:S01]  /*4150*/  ISETP.NE.AND P0, PT, R82, RZ, PT ;  /* 0x000000ff5200720c */ /* 0x000fe20003f05270 */
[----:B------:R-:W-:-:S12]  /*4160*/  WARPSYNC 0xffffffff ;  /* 0xffffffff00007948 */ /* 0x000fd80003800000 */
[----:B-1----:R-:W-:-:S05]  /*4170*/  @!P0 FMNMX.FTZ R2, R2, R3, !PT ;  /* 0x0000000302028209 */ /* 0x002fca0007810000 */
[----:B------:R1:W-:Y:S02]  /*4180*/  @!P0 STS [R83.X4+0x100], R2 ;  /* 0x0001000253008388 */ /* 0x0003e40000004800 */
[----:B------:R-:W-:Y:S01]  /*4190*/  BAR.SYNC.DEFER_BLOCKING 0x0 ;  /* 0x0000000000007b1d */ /* 0x000fe20000010000 */
[----:B------:R-:W-:Y:S01]  /*41a0*/  ISETP.GT.AND P0, PT, R82, 0x3, PT ;  /* 0x000000035200780c */ /* 0x000fe20003f04270 */
[----:B-1----:R-:W-:Y:S01]  /*41b0*/  IMAD.MOV.U32 R2, RZ, RZ, -0x800001 ;  /* 0xff7fffffff027424 */ /* 0x002fe200078e00ff */
[----:B------:R-:W-:Y:S01]  /*41c0*/  ISETP.GE.AND P1, PT, R17, UR7, PT ;  /* 0x0000000711007c0c */ /* 0x000fe2000bf26270 */
[----:B------:R-:W-:Y:S02]  /*41d0*/  IMAD.MOV.U32 R4, RZ, RZ, RZ ;  /* 0x000000ffff047224 */ /* 0x000fe400078e00ff */
        /* <DEDUP_REMOVED lines=8> */
[----:B------:R-:W1:Y:S01]  /*4260*/  S2R R4, SR_CTAID.Z ;  /* 0x0000000000047919 */ /* 0x000e620000002700 */
[----:B------:R-:W-:Y:S01]  /*4270*/  IMAD.MOV.U32 R3, RZ, RZ, -0x20 ;  /* 0xffffffe0ff037424 */ /* 0x000fe200078e00ff */
[----:B------:R-:W-:Y:S01]  /*4280*/  LOP3.LUT R2, RZ, UR6, RZ, 0x33, !PT ;  /* 0x00000006ff027c12 */ /* 0x000fe2000f8e33ff */
[----:B------:R-:W-:Y:S02]  /*4290*/  BSSY B1, `(.L_x_15122) ;  /* 0x000001c000017945 */ /* 0x000fe40003800000 */
[----:B-1----:R-:W-:-:S05]  /*42a0*/  IMAD R3, R4, R3, -0x21 ;  /* 0xffffffdf04037424 */ /* 0x002fca00078e0203 */
[----:B------:R-:W-:Y:S02]  /*42b0*/  IMNMX R2, R2, R3, !PT ;  /* 0x0000000302027217 */ /* 0x000fe40007800200 */
[----:B------:R-:W-:Y:S02]  /*42c0*/  LOP3.LUT R3, RZ, UR16, RZ, 0x33, !PT ;  /* 0x00000010ff037c12 */ /* 0x000fe4000f8e33ff */
[----:B------:R-:W-:-:S04]  /*42d0*/  LEA R2, R2, 0xf, 0x4 ;  /* 0x0000000f02027811 */ /* 0x000fc800078e20ff */
[----:B------:R-:W-:-:S04]  /*42e0*/  IMNMX R2, R2, R3, !PT ;  /* 0x0000000302027217 */ /* 0x000fc80007800200 */
[----:B------:R-:W-:-:S05]  /*42f0*/  IADD3 R2, -R17, -0x2, -R2 ;  /* 0xfffffffe11027810 */ /* 0x000fca0007ffe902 */
[----:B------:R-:W-:Y:S02]  /*4300*/  IMAD R2, R4, -0x200, R2 ;  /* 0xfffffe0004027824 */ /* 0x000fe400078e0202 */
[----:B------:R-:W-:-:S03]  /*4310*/  IMAD.MOV.U32 R4, RZ, RZ, RZ ;  /* 0x000000ffff047224 */ /* 0x000fc600078e00ff */
        /* <DEDUP_REMOVED lines=8> */
.L_x_15124:
        /* <DEDUP_REMOVED lines=11> */
.L_x_15123:
[----:B------:R-:W-:Y:S05]  /*4450*/  BSYNC B1 ;  /* 0x0000000000017941 */ /* 0x000fea0003800000 */
.L_x_15122:
        /* <DEDUP_REMOVED lines=11> */
.L_x_15127:
        /* <DEDUP_REMOVED lines=100> */
.L_x_15126:
[----:B------:R-:W-:Y:S05]  /*4b50*/  BSYNC B1 ;  /* 0x0000000000017941 */ /* 0x000fea0003800000 */
.L_x_15125:
        /* <DEDUP_REMOVED lines=55> */
.L_x_15129:
[----:B------:R-:W-:Y:S05]  /*4ed0*/  BSYNC B1 ;  /* 0x0000000000017941 */ /* 0x000fea0003800000 */
.L_x_15128:
        /* <DEDUP_REMOVED lines=26> */
.L_x_15121:
[----:B------:R-:W-:Y:S05]  /*5080*/  BSYNC B0 ;  /* 0x0000000000007941 */ /* 0x000fea0003800000 */
.L_x_15120:
        /* <DEDUP_REMOVED lines=28> */
[----:B------:R-:W-:-:S04]  /*5250*/  LOP3.LUT R3, RZ, UR6, RZ, 0x33, !PT ;  /* 0x00000006ff037c12 */ /* 0x000fc8000f8e33ff */
[----:B------:R-:W-:Y:S02]  /*5260*/  IMNMX R3, R3, R4, !PT ;  /* 0x0000000403037217 */ /* 0x000fe40007800200 */
[----:B------:R-:W-:Y:S02]  /*5270*/  LOP3.LUT R4, RZ, UR16, RZ, 0x33, !PT ;  /* 0x00000010ff047c12 */ /* 0x000fe4000f8e33ff */
        /* <DEDUP_REMOVED lines=14> */
.L_x_15134:
        /* <DEDUP_REMOVED lines=8> */
.L_x_15133:
[----:B------:R-:W-:Y:S05]  /*53e0*/  BSYNC B1 ;  /* 0x0000000000017941 */ /* 0x000fea0003800000 */
.L_x_15132:
        /* <DEDUP_REMOVED lines=11> */
.L_x_15137:
        /* <DEDUP_REMOVED lines=52> */
.L_x_15136:
[----:B------:R-:W-:Y:S05]  /*57e0*/  BSYNC B1 ;  /* 0x0000000000017941 */ /* 0x000fea0003800000 */
.L_x_15135:
        /* <DEDUP_REMOVED lines=31> */
.L_x_15139:
[----:B------:R-:W-:Y:S05]  /*59e0*/  BSYNC B1 ;  /* 0x0000000000017941 */ /* 0x000fea0003800000 */
.L_x_15138:
        /* <DEDUP_REMOVED lines=14> */
.L_x_15131:
[----:B------:R-:W-:Y:S05]  /*5ad0*/  BSYNC B0 ;  /* 0x0000000000007941 */ /* 0x000fea0003800000 */
.L_x_15130:
[----:B------:R-:W-:Y:S01]  /*5ae0*/  BAR.SYNC.DEFER_BLOCKING 0x0 ;  /* 0x0000000000007b1d */ /* 0x000fe20000010000 */
[----:B------:R-:W-:Y:S02]  /*5af0*/  ISETP.NE.AND P0, PT, R17, RZ, PT ;  /* 0x000000ff1100720c */ /* 0x000fe40003f05270 */
[----:B------:R-:W-:-:S03]  /*5b00*/  ISETP.GE.AND P1, PT, R80, UR5, PT ;  /* 0x0000000550007c0c */ /* 0x000fc6000bf26270 */
        /* <DEDUP_REMOVED lines=29> */
.L_x_15141:
[----:B------:R-:W-:Y:S05]  /*5ce0*/  BSYNC B0 ;  /* 0x0000000000007941 */ /* 0x000fea0003800000 */
.L_x_15140:
        /* <DEDUP_REMOVED lines=8> */
.L_x_15143:
[----:B0-----:R-:W0:Y:S01]  /*5d70*/  S2R R2, SR_CTAID.Y ;  /* 0x0000000000027919 */ /* 0x001e220000002600 */
[----:B------:R-:W-:Y:S01]  /*5d80*/  LEA.HI R0, R82, R82, RZ, 0x1 ;  /* 0x0000005252007211 */ /* 0x000fe200078f08ff */
[----:B------:R-:W-:Y:S01]  /*5d90*/  IMAD.U32 R18, RZ, RZ, UR6 ;  /* 0x00000006ff127e24 */ /* 0x000fe2000f8e00ff */
[----:B------:R-:W-:Y:S01]  /*5da0*/  CS2R R20, SRZ ;  /* 0x0000000000147805 */ /* 0x000fe2000001ff00 */
[----:B------:R-:W2:Y:S01]  /*5db0*/  S2R R5, SR_CTAID.Z ;  /* 0x0000000000057919 */ /* 0x000ea20000002700 */
[----:B------:R-:W-:Y:S01]  /*5dc0*/  LOP3.LUT R3, R0, 0xfffffffe, RZ, 0xc0, !PT ;  /* 0xfffffffe00037812 */ /* 0x000fe200078ec0ff */
[----:B------:R-:W-:Y:S01]  /*5dd0*/  IMAD.MOV.U32 R26, RZ, RZ, c[0x0][0x1bc] ;  /* 0x00006f00ff1a7624 */ /* 0x000fe200078e00ff */
[----:B------:R-:W-:Y:S01]  /*5de0*/  IADD3 R18, -R83, -0x1, R18 ;  /* 0xffffffff53127810 */ /* 0x000fe20007ffe112 */
[----:B------:R-:W-:Y:S01]  /*5df0*/  IMAD.MOV.U32 R19, RZ, RZ, RZ ;  /* 0x000000ffff137224 */ /* 0x000fe200078e00ff */
[----:B------:R-:W-:Y:S01]  /*5e00*/  CS2R R22, SRZ ;  /* 0x0000000000167805 */ /* 0x000fe2000001ff00 */
[----:B------:R-:W-:Y:S01]  /*5e10*/  IMAD.IADD R4, R82, 0x1, -R3 ;  /* 0x0000000152047824 */ /* 0x000fe200078e0a03 */
[----:B------:R-:W-:Y:S01]  /*5e20*/  CS2R R24, SRZ ;  /* 0x0000000000187805 */ /* 0x000fe2000001ff00 */
[----:B------:R-:W-:-:S02]  /*5e30*/  SHF.R.S32.HI R26, RZ, 0x1f, R26 ;  /* 0x0000001fff1a7819 */ /* 0x000fc4000001141a */
[----:B------:R-:W-:Y:S02]  /*5e40*/  IMAD.SHL.U32 R14, R4, 0x8, RZ ;  /* 0x00000008040e7824 */ /* 0x000fe400078e00ff */
[----:B------:R-:W-:-:S05]  /*5e50*/  IMAD R4, R83, 0x2, R4 ;  /* 0x0000000253047824 */ /* 0x000fca00078e0204 */
[----:B------:R-:W-:Y:S01]  /*5e60*/  LEA R27, R4, 0x130, 0x5 ;  /* 0x00000130041b7811 */ /* 0x000fe200078e28ff */
[----:B0-----:R-:W-:Y:S01]  /*5e70*/  IMAD R15, R2, c[0x0][0x1a8], RZ ;  /* 0x00006a00020f7a24 */ /* 0x001fe200078e02ff */
[----:B------:R-:W-:Y:S01]  /*5e80*/  SHF.R.S32.HI R2, RZ, 0x1f, R80 ;  /* 0x0000001fff027819 */ /* 0x000fe20000011450 */
[----:B--2---:R-:W-:-:S03]  /*5e90*/  IMAD R18, R5, -0x20, R18 ;  /* 0xffffffe005127824 */ /* 0x004fc600078e0212 */
[----:B------:R-:W-:-:S04]  /*5ea0*/  IADD3 R6, P0, R15, R80, RZ ;  /* 0x000000500f067210 */ /* 0x000fc80007f1e0ff */
[----:B------:R-:W-:Y:S01]  /*5eb0*/  LEA.HI.X.SX32 R15, R15, R2, 0x1, P0 ;  /* 0x000000020f0f7211 */ /* 0x000fe200000f0eff */
[----:B------:R-:W-:Y:S01]  /*5ec0*/  IMAD.SHL.U32 R2, R0, 0x8, RZ ;  /* 0x0000000800027824 */ /* 0x000fe200078e00ff */
[----:B------:R-:W-:-:S04]  /*5ed0*/  LEA R0, P0, R6, c[0x0][0x198], 0x2 ;  /* 0x0000660006007a11 */ /* 0x000fc800078010ff */
[----:B------:R-:W-:Y:S01]  /*5ee0*/  LOP3.LUT R3, R2, 0xfffffff0, RZ, 0xc0, !PT ;  /* 0xfffffff002037812 */ /* 0x000fe200078ec0ff */
[----:B------:R-:W-:Y:S01]  /*5ef0*/  IMAD R2, R83, 0x10, R14 ;  /* 0x0000001053027824 */ /* 0x000fe200078e020e */
[----:B------:R-:W-:-:S03]  /*5f00*/  LEA.HI.X R15, R6, c[0x0][0x19c], R15, 0x2, P0 ;  /* 0x00006700060f7a11 */ /* 0x000fc600000f140f */
[----:B------:R-:W-:Y:S02]  /*5f10*/  IMAD R34, R5, 0x200, R2 ;  /* 0x0000020005227824 */ /* 0x000fe400078e0202 */
[----:B------:R-:W-:Y:S02]  /*5f20*/  IMAD.IADD R14, R14, 0x1, R3 ;  /* 0x000000010e0e7824 */ /* 0x000fe400078e0203 */
[----:B------:R-:W-:Y:S01]  /*5f30*/  IMAD R2, R16, c[0x0][0x1c0], RZ ;  /* 0x0000700010027a24 */ /* 0x000fe200078e02ff */
[----:B------:R-:W-:Y:S01]  /*5f40*/  IADD3 R34, R34, 0x7, RZ ;  /* 0x0000000722227810 */ /* 0x000fe20007ffe0ff */
[----:B------:R-:W-:Y:S01]  /*5f50*/  IMAD.MOV.U32 R16, RZ, RZ, RZ ;  /* 0x000000ffff107224 */ /* 0x000fe200078e00ff */
[C---:B------:R-:W-:Y:S02]  /*5f60*/  IADD3 R28, R14.reuse, 0x200, RZ ;  /* 0x000002000e1c7810 */ /* 0x040fe40007ffe0ff */
[----:B------:R-:W-:Y:S02]  /*5f70*/  SHF.R.S32.HI R3, RZ, 0x1f, R2 ;  /* 0x0000001fff037819 */ /* 0x000fe40000011402 */
[----:B------:R-:W-:-:S02]  /*5f80*/  IADD3 R29, R14, 0x300, RZ ;  /* 0x000003000e1d7810 */ /* 0x000fc40007ffe0ff */
[C---:B------:R-:W-:Y:S02]  /*5f90*/  IADD3 R30, R14.reuse, 0x400, RZ ;  /* 0x000004000e1e7810 */ /* 0x040fe40007ffe0ff */
[C---:B-1----:R-:W-:Y:S02]  /*5fa0*/  IADD3 R31, R14.reuse, 0x500, RZ ;  /* 0x000005000e1f7810 */ /* 0x042fe40007ffe0ff */
[C---:B------:R-:W-:Y:S02]  /*5fb0*/  IADD3 R32, R14.reuse, 0x600, RZ ;  /* 0x000006000e207810 */ /* 0x040fe40007ffe0ff */
[----:B------:R-:W-:Y:S02]  /*5fc0*/  IADD3 R33, R14, 0x700, RZ ;  /* 0x000007000e217810 */ /* 0x000fe40007ffe0ff */
.L_x_15161:
        /* <DEDUP_REMOVED lines=10> */
[----:B------:R-:W-:Y:S01]  /*6070*/  IMAD.IADD R39, R9, 0x1, R7 ;  /* 0x0000000109277824 */ /* 0x000fe200078e0207 */
[----:B------:R-:W-:Y:S02]  /*6080*/  LEA R12, P1, R6, c[0x0][0x188], 0x1 ;  /* 0x00006200060c7a11 */ /* 0x000fe400078208ff */
[----:B------:R-:W-:Y:S02]  /*6090*/  IADD3 R7, P3, R29, R8, RZ ;  /* 0x000000081d077210 */ /* 0x000fe40007f7e0ff */
[-C--:B------:R-:W-:Y:S02]  /*60a0*/  LEA.HI.X.SX32 R9, R14, R39.reuse, 0x1, P0 ;  /* 0x000000270e097211 */ /* 0x080fe400000f0eff */
[----:B------:R-:W-:-:S02]  /*60b0*/  LEA.HI.X.SX32 R5, R28, R39, 0x1, P2 ;  /* 0x000000271c057211 */ /* 0x000fc400010f0eff */
[----:B------:R-:W-:Y:S02]  /*60c0*/  LEA.HI.X R13, R6, c[0x0][0x18c], R9, 0x1, P1 ;  /* 0x00006300060d7a11 */ /* 0x000fe400008f0c09 */
[----:B------:R-:W-:Y:S02]  /*60d0*/  LEA.HI.X.SX32 R10, R29, R39, 0x1, P3 ;  /* 0x000000271d0a7211 */ /* 0x000fe400018f0eff */
[-C--:B------:R-:W-:Y:S01]  /*60e0*/  IADD3 R9, P1, R30, R8.reuse, RZ ;  /* 0x000000081e097210 */ /* 0x080fe20007f3e0ff */
[----:B-----5:R0:W5:Y:S01]  /*60f0*/  LDG.E.CONSTANT R69, [R12.64+0x200] ;  /* 0x0002000c0c457981 */ /* 0x020162000c1e9900 */
[-C--:B------:R-:W-:Y:S02]  /*6100*/  IADD3 R37, P3, R32, R8.reuse, RZ ;  /* 0x0000000820257210 */ /* 0x080fe40007f7e0ff */
[----:B------:R-:W-:Y:S01]  /*6110*/  IADD3 R35, P2, R33, R8, RZ ;  /* 0x0000000821237210 */ /* 0x000fe20007f5e0ff */
[----:B------:R0:W5:Y:S01]  /*6120*/  LDG.E.CONSTANT R71, [R12.64+0x204] ;  /* 0x0002040c0c477981 */ /* 0x000162000c1e9900 */
[----:B------:R-:W-:-:S02]  /*6130*/  LEA.HI.X R5, R36, c[0x0][0x18c], R5, 0x1, P4 ;  /* 0x0000630024057a11 */ /* 0x000fc400020f0c05 */
[----:B------:R-:W-:Y:S01]  /*6140*/  LEA R64, P4, R37, c[0x0][0x188], 0x1 ;  /* 0x0000620025407a11 */ /* 0x000fe200078808ff */
[----:B------:R0:W5:Y:S01]  /*6150*/  LDG.E.CONSTANT R59, [R12.64+0x208] ;  /* 0x0002080c0c3b7981 */ /* 0x000162000c1e9900 */
[-C--:B------:R-:W-:Y:S02]  /*6160*/  LEA.HI.X.SX32 R42, R30, R39.reuse, 0x1, P1 ;  /* 0x000000271e2a7211 */ /* 0x080fe400008f0eff */
[-C--:B------:R-:W-:Y:S01]  /*6170*/  LEA.HI.X.SX32 R38, R32, R39.reuse, 0x1, P3 ;  /* 0x0000002720267211 */ /* 0x080fe200018f0eff */
[----:B------:R0:W5:Y:S01]  /*6180*/  LDG.E.CONSTANT R62, [R12.64+0x20c] ;  /* 0x00020c0c0c3e7981 */ /* 0x000162000c1e9900 */
[----:B------:R-:W-:Y:S02]  /*6190*/  LEA R60, P1, R35, c[0x0][0x188], 0x1 ;  /* 0x00006200233c7a11 */ /* 0x000fe400078208ff */
[----:B------:R-:W-:Y:S01]  /*61a0*/  LEA.HI.X.SX32 R36, R33, R39, 0x1, P2 ;  /* 0x0000002721247211 */ /* 0x000fe200010f0eff */
[----:B------:R0:W5:Y:S01]  /*61b0*/  LDG.E.CONSTANT R63, [R12.64] ;  /* 0x0000000c0c3f7981 */ /* 0x000162000c1e9900 */
[----:B------:R-:W-:-:S02]  /*61c0*/  LEA.HI.X R65, R37, c[0x0][0x18c], R38, 0x1, P4 ;  /* 0x0000630025417a11 */ /* 0x000fc400020f0c26 */
[----:B------:R-:W-:Y:S01]  /*61d0*/  LEA.HI.X R61, R35, c[0x0][0x18c], R36, 0x1, P1 ;  /* 0x00006300233d7a11 */ /* 0x000fe200008f0c24 */
[----:B------:R0:W5:Y:S01]  /*61e0*/  LDG.E.CONSTANT R67, [R12.64+0x4] ;  /* 0x0000040c0c437981 */ /* 0x000162000c1e9900 */
[----:B------:R-:W-:Y:S02]  /*61f0*/  LEA R6, P5, R7, c[0x0][0x188], 0x1 ;  /* 0x0000620007067a11 */ /* 0x000fe400078a08ff */
[----:B------:R-:W-:Y:S01]  /*6200*/  IADD3 R11, P0, R31, R8, RZ ;  /* 0x000000081f0b7210 */ /* 0x000fe20007f1e0ff */
[----:B------:R1:W5:Y:S01]  /*6210*/  LDG.E.CONSTANT R51, [R64.64] ;  /* 0x0000000c40337981 */ /* 0x000362000c1e9900 */
[----:B------:R-:W-:Y:S02]  /*6220*/  LEA.HI.X R7, R7, c[0x0][0x18c], R10, 0x1, P5 ;  /* 0x0000630007077a11 */ /* 0x000fe400028f0c0a */
[----:B------:R-:W-:Y:S01]  /*6230*/  LEA R8, P6, R9, c[0x0][0x188], 0x1 ;  /* 0x0000620009087a11 */ /* 0x000fe200078c08ff */
[----:B------:R1:W5:Y:S01]  /*6240*/  LDG.E.CONSTANT R52, [R64.64+0x4] ;  /* 0x0000040c40347981 */ /* 0x000362000c1e9900 */
[----:B------:R-:W-:-:S02]  /*6250*/  LEA R10, P5, R11, c[0x0][0x188], 0x1 ;  /* 0x000062000b0a7a11 */ /* 0x000fc400078a08ff */
[----:B------:R-:W-:Y:S01]  /*6260*/  LEA.HI.X.SX32 R40, R31, R39, 0x1, P0 ;  /* 0x000000271f287211 */ /* 0x000fe200000f0eff */
[----:B------:R1:W5:Y:S01]  /*6270*/  LDG.E.CONSTANT R53, [R64.64+0x8] ;  /* 0x0000080c40357981 */ /* 0x000362000c1e9900 */
[----:B------:R-:W-:Y:S02]  /*6280*/  LEA.HI.X R9, R9, c[0x0][0x18c], R42, 0x1, P6 ;  /* 0x0000630009097a11 */ /* 0x000fe400030f0c2a */
[----:B------:R-:W-:Y:S01]  /*6290*/  LEA.HI.X R11, R11, c[0x0][0x18c], R40, 0x1, P5 ;  /* 0x000063000b0b7a11 */ /* 0x000fe200028f0c28 */
[----:B------:R1:W5:Y:S04]  /*62a0*/  LDG.E.CONSTANT R57, [R64.64+0xc] ;  /* 0x00000c0c40397981 */ /* 0x000368000c1e9900 */
[----:B------:R0:W5:Y:S04]  /*62b0*/  LDG.E.CONSTANT R56, [R60.64] ;  /* 0x0000000c3c387981 */ /* 0x000168000c1e9900 */
[----:B------:R0:W5:Y:S04]  /*62c0*/  LDG.E.CONSTANT R55, [R60.64+0x4] ;  /* 0x0000040c3c377981 */ /* 0x000168000c1e9900 */
[----:B------:R0:W5:Y:S04]  /*62d0*/  LDG.E.CONSTANT R54, [R60.64+0x8] ;  /* 0x0000080c3c367981 */ /* 0x000168000c1e9900 */
[----:B------:R0:W5:Y:S04]  /*62e0*/  LDG.E.CONSTANT R58, [R60.64+0xc] ;  /* 0x00000c0c3c3a7981 */ /* 0x000168000c1e9900 */
[----:B-1----:R0:W5:Y:S04]  /*62f0*/  LDG.E.CONSTANT R65, [R12.64+0x8] ;  /* 0x0000080c0c417981 */ /* 0x002168000c1e9900 */
[----:B------:R0:W5:Y:S04]  /*6300*/  LDG.E.CONSTANT R64, [R12.64+0xc] ;  /* 0x00000c0c0c407981 */ /* 0x000168000c1e9900 */
[----:B------:R1:W5:Y:S04]  /*6310*/  LDG.E.CONSTANT R45, [R8.64] ;  /* 0x0000000c082d7981 */ /* 0x000368000c1e9900 */
[----:B------:R1:W5:Y:S04]  /*6320*/  LDG.E.CONSTANT R43, [R8.64+0x4] ;  /* 0x0000040c082b7981 */ /* 0x000368000c1e9900 */
        /* <DEDUP_REMOVED lines=14> */
[----:B------:R2:W5:Y:S04]  /*6410*/  LDG.E.CONSTANT R44, [R6.64+0xc] ;  /* 0x00000c0c062c7981 */ /* 0x000568000c1e9900 */
[----:B--2---:R0:W2:Y:S01]  /*6420*/  LDS.128 R4, [R27] ;  /* 0x000000001b047984 */ /* 0x0040a20000000c00 */
[----:B------:R-:W-:Y:S01]  /*6430*/  ISETP.NE.AND P0, PT, R18, RZ, PT ;  /* 0x000000ff1200720c */ /* 0x000fe20003f05270 */
[----:B------:R-:W-:Y:S01]  /*6440*/  BSSY B1, `(.L_x_15145) ;  /* 0x0000022000017945 */ /* 0x000fe20003800000 */
[----:B-1----:R-:W-:-:S02]  /*6450*/  F2FP.BF16.PACK_AB R8, R9, R8 ;  /* 0x000000080908723e */ /* 0x002fc400000010ff */
[----:B------:R-:W-:-:S09]  /*6460*/  F2FP.BF16.PACK_AB R11, R11, R10 ;  /* 0x0000000a0b0b723e */ /* 0x000fd200000010ff */
[----:B------:R-:W-:Y:S05]  /*6470*/  @P0 BRA `(.L_x_15146) ;  /* 0x000001e000000947 */ /* 0x000fea0003800000 */
[C---:B0-----:R-:W-:Y:S02]  /*6480*/  IADD3 R9, R34.reuse, -0x7, RZ ;  /* 0xfffffff922097810 */ /* 0x041fe40007ffe0ff */
[C---:B------:R-:W-:Y:S02]  /*6490*/  IADD3 R10, R34.reuse, -0x5, RZ ;  /* 0xfffffffb220a7810 */ /* 0x040fe40007ffe0ff */
[----:B------:R-:W-:Y:S02]  /*64a0*/  ISETP.GE.AND P5, PT, R9, UR16, PT ;  /* 0x0000001009007c0c */ /* 0x000fe4000bfa6270 */
[----:B------:R-:W-:Y:S02]  /*64b0*/  IADD3 R12, R34, -0x4, RZ ;  /* 0xfffffffc220c7810 */ /* 0x000fe40007ffe0ff */
[----:B------:R-:W-:Y:S02]  /*64c0*/  ISETP.GE.AND P1, PT, R10, UR16, PT ;  /* 0x000000100a007c0c */ /* 0x000fe4000bf26270 */
[----:B------:R-:W-:-:S02]  /*64d0*/  IADD3 R9, R34, -0x3, RZ ;  /* 0xfffffffd22097810 */ /* 0x000fc40007ffe0ff */
[----:B------:R-:W-:Y:S02]  /*64e0*/  IADD3 R10, R34, -0x2, RZ ;  /* 0xfffffffe220a7810 */ /* 0x000fe40007ffe0ff */
[----:B------:R-:W-:Y:S02]  /*64f0*/  ISETP.GE.AND P6, PT, R12, UR16, PT ;  /* 0x000000100c007c0c */ /* 0x000fe4000bfc6270 */
[----:B-----5:R-:W-:Y:S02]  /*6500*/  SEL R12, R67, RZ, !P1 ;  /* 0x000000ff430c7207 */ /* 0x020fe40004800000 */
        /* <DEDUP_REMOVED lines=21> */
.L_x_15146:
[----:B0-----:R-:W-:Y:S05]  /*6660*/  BSYNC B1 ;  /* 0x0000000000017941 */ /* 0x001fea0003800000 */
.L_x_15145:
[----:B-----5:R-:W-:Y:S01]  /*6670*/  HFMA2.BF16_V2 R63, R8, R63, -RZ.H0_H0 ;  /* 0x0000003f083f7231 */ /* 0x020fe200003400ff */
[----:B--2---:R-:W-:Y:S01]  /*6680*/  F2FP.BF16.PACK_AB R9, R5, R4 ;  /* 0x000000040509723e */ /* 0x004fe200000010ff */
[----:B------:R-:W-:Y:S01]  /*6690*/  IMAD.MOV.U32 R4, RZ, RZ, R11 ;  /* 0x000000ffff047224 */ /* 0x000fe200078e000b */
[----:B------:R-:W-:Y:S01]  /*66a0*/  F2FP.BF16.PACK_AB R7, R7, R6 ;  /* 0x000000060707723e */ /* 0x000fe200000010ff */
[----:B------:R-:W-:Y:S01]  /*66b0*/  BSSY B1, `(.L_x_15147) ;  /* 0x0000030000017945 */ /* 0x000fe20003800000 */
[----:B------:R-:W-:Y:S01]  /*66c0*/  PRMT R5, RZ, 0x5410, R63 ;  /* 0x00005410ff057816 */ /* 0x000fe2000000003f */
[----:B------:R-:W-:Y:S01]  /*66d0*/  IMAD.MOV.U32 R6, RZ, RZ, R9 ;  /* 0x000000ffff067224 */ /* 0x000fe200078e0009 */
[----:B------:R-:W-:Y:S01]  /*66e0*/  PRMT R63, RZ, 0x7610, R63 ;  /* 0x00007610ff3f7816 */ /* 0x000fe2000000003f */
[----:B------:R-:W-:-:S03]  /*66f0*/  HFMA2.BF16_V2 R67, R4, R67, -RZ.H0_H0 ;  /* 0x0000004304437231 */ /* 0x000fc600003400ff */
[----:B------:R-:W-:Y:S01]  /*6700*/  HFMA2.BF16_V2 R65, R6, R65, -RZ.H0_H0 ;  /* 0x0000004106417231 */ /* 0x000fe200003400ff */
[----:B------:R-:W-:Y:S02]  /*6710*/  FADD.FTZ R63, R5, R63 ;  /* 0x0000003f053f7221 */ /* 0x000fe40000010000 */
[----:B------:R-:W-:Y:S01]  /*6720*/  IMAD.MOV.U32 R5, RZ, RZ, R7 ;  /* 0x000000ffff057224 */ /* 0x000fe200078e0007 */
[--C-:B------:R-:W-:Y:S02]  /*6730*/  PRMT R7, RZ, 0x5410, R67.reuse ;  /* 0x00005410ff077816 */ /* 0x100fe40000000043 */
[----:B------:R-:W-:Y:S02]  /*6740*/  PRMT R67, RZ, 0x7610, R67 ;  /* 0x00007610ff437816 */ /* 0x000fe40000000043 */
[----:B------:R-:W-:-:S03]  /*6750*/  HFMA2.BF16_V2 R64, R5, R64, -RZ.H0_H0 ;  /* 0x0000004005407231 */ /* 0x000fc600003400ff */
[----:B------:R-:W-:Y:S01]  /*6760*/  FADD.FTZ R10, R7, R67 ;  /* 0x00000043070a7221 */ /* 0x000fe20000010000 */
[--C-:B------:R-:W-:Y:S02]  /*6770*/  PRMT R7, RZ, 0x5410, R65.reuse ;  /* 0x00005410ff077816 */ /* 0x100fe40000000041 */
[----:B------:R-:W-:Y:S01]  /*6780*/  PRMT R65, RZ, 0x7610, R65 ;  /* 0x00007610ff417816 */ /* 0x000fe20000000041 */
[----:B------:R-:W-:Y:S01]  /*6790*/  FADD.FTZ R10, R63, R10 ;  /* 0x0000000a3f0a7221 */ /* 0x000fe20000010000 */
[----:B------:R-:W-:-:S03]  /*67a0*/  PRMT R9, RZ, 0x5410, R64 ;  /* 0x00005410ff097816 */ /* 0x000fc60000000040 */
        /* <DEDUP_REMOVED lines=8> */
[C---:B------:R-:W-:Y:S02]  /*6830*/  IADD3 R13, R34.reuse, -0x4, RZ ;  /* 0xfffffffc220d7810 */ /* 0x040fe40007ffe0ff */
[----:B------:R-:W-:Y:S02]  /*6840*/  IADD3 R12, R34, -0x2, RZ ;  /* 0xfffffffe220c7810 */ /* 0x000fe40007ffe0ff */
[----:B------:R-:W-:Y:S02]  /*6850*/  ISETP.GE.AND P2, PT, R60, UR16, PT ;  /* 0x000000103c007c0c */ /* 0x000fe4000bf46270 */
[----:B------:R-:W-:Y:S02]  /*6860*/  SEL R60, R71, RZ, !P1 ;  /* 0x000000ff473c7207 */ /* 0x000fe40004800000 */
        /* <DEDUP_REMOVED lines=20> */
.L_x_15148:
[----:B------:R-:W-:Y:S05]  /*69b0*/  BSYNC B1 ;  /* 0x0000000000017941 */ /* 0x000fea0003800000 */
.L_x_15147:
        /* <DEDUP_REMOVED lines=49> */
.L_x_15150:
[----:B------:R-:W-:Y:S05]  /*6cd0*/  BSYNC B1 ;  /* 0x0000000000017941 */ /* 0x000fea0003800000 */
.L_x_15149:
        /* <DEDUP_REMOVED lines=29> */
[----:B------:R-:W-:Y:S02]  /*6eb0*/  ISETP.GE.AND P5, PT, R7, UR16, PT ;  /* 0x0000001007007c0c */ /* 0x000fe4000bfa6270 */
[----:B------:R-:W-:Y:S02]  /*6ec0*/  ISETP.GE.AND P1, PT, R10, UR16, PT ;  /* 0x000000100a007c0c */ /* 0x000fe4000bf26270 */
[C---:B------:R-:W-:Y:S02]  /*6ed0*/  IADD3 R10, R34.reuse, -0x2, RZ ;  /* 0xfffffffe220a7810 */ /* 0x040fe40007ffe0ff */
[----:B------:R-:W-:-:S02]  /*6ee0*/  IADD3 R7, R34, -0x3, RZ ;  /* 0xfffffffd22077810 */ /* 0x000fc40007ffe0ff */
[----:B------:R-:W-:Y:S02]  /*6ef0*/  ISETP.GE.AND P3, PT, R10, UR16, PT ;  /* 0x000000100a007c0c */ /* 0x000fe4000bf66270 */
[C---:B------:R-:W-:Y:S02]  /*6f00*/  IADD3 R11, R34.reuse, -0x4, RZ ;  /* 0xfffffffc220b7810 */ /* 0x040fe40007ffe0ff */
        /* <DEDUP_REMOVED lines=22> */
.L_x_15152:
[----:B------:R-:W-:Y:S05]  /*7070*/  BSYNC B1 ;  /* 0x0000000000017941 */ /* 0x000fea0003800000 */
.L_x_15151:
        /* <DEDUP_REMOVED lines=49> */
.L_x_15154:
[----:B------:R-:W-:Y:S05]  /*7390*/  BSYNC B1 ;  /* 0x0000000000017941 */ /* 0x000fea0003800000 */
.L_x_15153:
        /* <DEDUP_REMOVED lines=27> */
[----:B------:R-:W-:Y:S02]  /*7550*/  ISETP.GE.AND P3, PT, R13, UR16, PT ;  /* 0x000000100d007c0c */ /* 0x000fe4000bf66270 */
[----:B------:R-:W-:Y:S02]  /*7560*/  IADD3 R35, R34, -0x4, RZ ;  /* 0xfffffffc22237810 */ /* 0x000fe40007ffe0ff */
        /* <DEDUP_REMOVED lines=22> */
.L_x_15156:
[----:B------:R-:W-:Y:S05]  /*76d0*/  BSYNC B1 ;  /* 0x0000000000017941 */ /* 0x000fea0003800000 */
.L_x_15155:
[----:B------:R-:W-:Y:S01]  /*76e0*/  PRMT R46, RZ, 0x7610, R46 ;  /* 0x00007610ff2e7816 */ /* 0x000fe2000000002e */
[----:B------:R-:W-:Y:S01]  /*76f0*/  HFMA2.BF16_V2 R47, R8, R47, -RZ.H0_H0 ;  /* 0x0000002f082f7231 */ /* 0x000fe200003400ff */
[----:B------:R-:W-:Y:S01]  /*7700*/  BSSY B1, `(.L_x_15157) ;  /* 0x000002f000017945 */ /* 0x000fe20003800000 */
[----:B------:R-:W-:Y:S01]  /*7710*/  HFMA2.BF16_V2 R48, R4, R48, -RZ.H0_H0 ;  /* 0x0000003004307231 */ /* 0x000fe200003400ff */
[----:B------:R-:W-:Y:S01]  /*7720*/  FADD.FTZ R9, R9, R36 ;  /* 0x0000002409097221 */ /* 0x000fe20000010000 */
[----:B------:R-:W-:Y:S01]  /*7730*/  HFMA2.BF16_V2 R49, R6, R49, -RZ.H0_H0 ;  /* 0x0000003106317231 */ /* 0x000fe200003400ff */
        /* <DEDUP_REMOVED lines=43> */
.L_x_15158:
[----:B------:R-:W-:Y:S05]  /*79f0*/  BSYNC B1 ;  /* 0x0000000000017941 */ /* 0x000fea0003800000 */
.L_x_15157:
        /* <DEDUP_REMOVED lines=39> */
[----:B------:R-:W-:Y:S02]  /*7c70*/  IADD3 R10, R34, -0x2, RZ ;  /* 0xfffffffe220a7810 */ /* 0x000fe40007ffe0ff */
[----:B------:R-:W-:-:S02]  /*7c80*/  ISETP.GE.AND P0, PT, R9, UR16, PT ;  /* 0x0000001009007c0c */ /* 0x000fc4000bf06270 */
[----:B------:R-:W-:Y:S02]  /*7c90*/  @P6 PRMT R56, RZ, 0x7610, R56 ;  /* 0x00007610ff386816 */ /* 0x000fe40000000038 */
[C---:B------:R-:W-:Y:S02]  /*7ca0*/  ISETP.GE.AND P6, PT, R34.reuse, UR16, PT ;  /* 0x0000001022007c0c */ /* 0x040fe4000bfc6270 */
[----:B------:R-:W-:Y:S02]  /*7cb0*/  ISETP.GE.AND P4, PT, R7, UR16, PT ;  /* 0x0000001007007c0c */ /* 0x000fe4000bf86270 */
[----:B------:R-:W-:Y:S02]  /*7cc0*/  IADD3 R9, R34, -0x3, RZ ;  /* 0xfffffffd22097810 */ /* 0x000fe40007ffe0ff */
[----:B------:R-:W-:Y:S02]  /*7cd0*/  PRMT R7, R55, 0x7632, R7 ;  /* 0x0000763237077816 */ /* 0x000fe40000000007 */
        /* <DEDUP_REMOVED lines=16> */
.L_x_15160:
[----:B------:R-:W-:Y:S05]  /*7de0*/  BSYNC B1 ;  /* 0x0000000000017941 */ /* 0x000fea0003800000 */
.L_x_15159:
        /* <DEDUP_REMOVED lines=29> */
.L_x_15144:
[----:B------:R-:W-:Y:S05]  /*7fc0*/  BSYNC B0 ;  /* 0x0000000000007941 */ /* 0x000fea0003800000 */
.L_x_15142:
[----:B0-----:R-:W0:Y:S01]  /*7fd0*/  SHFL.BFLY PT, R3, R24, 0x1, 0x1f ;  /* 0x0c201f0018037f89 */ /* 0x001e2200000e0000 */
[C---:B------:R-:W-:Y:S01]  /*7fe0*/  LOP3.LUT R8, R82.reuse, 0x1, RZ, 0xc0, !PT ;  /* 0x0000000152087812 */ /* 0x040fe200078ec0ff */
[----:B------:R-:W-:Y:S01]  /*7ff0*/  BSSY B0, `(.L_x_15162) ;  /* 0x0000037000007945 */ /* 0x000fe20003800000 */
[----:B------:R-:W-:Y:S01]  /*8000*/  LEA.HI R12, R82, R82, RZ, 0x1 ;  /* 0x00000052520c7211 */ /* 0x000fe200078f08ff */
[----:B------:R-:W2:Y:S01]  /*8010*/  SHFL.BFLY PT, R2, R23, 0x1, 0x1f ;  /* 0x0c201f0017027f89 */ /* 0x000ea200000e0000 */
[----:B------:R-:W-:Y:S02]  /*8020*/  ISETP.NE.AND P2, PT, R8, RZ, PT ;  /* 0x000000ff0800720c */ /* 0x000fe40003f45270 */
[----:B------:R-:W-:Y:S01]  /*8030*/  SHF.R.S32.HI R12, RZ, 0x1, R12 ;  /* 0x00000001ff0c7819 */ /* 0x000fe2000001140c */
[----:B------:R-:W3:Y:S01]  /*8040*/  SHFL.BFLY PT, R0, R25, 0x1, 0x1f ;  /* 0x0c201f0019007f89 */ /* 0x000ee200000e0000 */
[----:B------:R-:W-:-:S02]  /*8050*/  ISETP.GT.OR P0, PT, R17, 0x3f, P2 ;  /* 0x0000003f1100780c */ /* 0x000fc40001704670 */
[----:B------:R-:W-:Y:S01]  /*8060*/  ISETP.GT.OR P1, PT, R17, 0x1f, P2 ;  /* 0x0000001f1100780c */ /* 0x000fe20001724670 */
[----:B------:R-:W4:Y:S01]  /*8070*/  SHFL.BFLY PT, R5, R22, 0x1, 0x1f ;  /* 0x0c201f0016057f89 */ /* 0x000f2200000e0000 */
[----:B------:R-:W-:-:S03]  /*8080*/  IMAD R83, R83, 0x80, R12 ;  /* 0x0000008053537824 */ /* 0x000fc600078e020c */
[----:B------:R-:W1:Y:S04]  /*8090*/  SHFL.BFLY PT, R4, R21, 0x1, 0x1f ;  /* 0x0c201f0015047f89 */ /* 0x000e6800000e0000 */
[----:B------:R-:W1:Y:S04]  /*80a0*/  SHFL.BFLY PT, R7, R20, 0x1, 0x1f ;  /* 0x0c201f0014077f89 */ /* 0x000e6800000e0000 */
[----:B------:R-:W1:Y:S01]  /*80b0*/  SHFL.BFLY PT, R6, R19, 0x1, 0x1f ;  /* 0x0c201f0013067f89 */ /* 0x000e6200000e0000 */
[----:B0-----:R-:W-:Y:S01]  /*80c0*/  FADD.FTZ R13, R3, R24 ;  /* 0x00000018030d7221 */ /* 0x001fe20000010000 */
[----:B------:R-:W-:-:S02]  /*80d0*/  LOP3.LUT R3, R17, 0xffffffc0, RZ, 0xc0, !PT ;  /* 0xffffffc011037812 */ /* 0x000fc400078ec0ff */
[----:B------:R-:W0:Y:S01]  /*80e0*/  SHFL.BFLY PT, R9, R16, 0x1, 0x1f ;  /* 0x0c201f0010097f89 */ /* 0x000e2200000e0000 */
[----:B--2---:R-:W-:Y:S01]  /*80f0*/  FADD.FTZ R23, R2, R23 ;  /* 0x0000001702177221 */ /* 0x004fe20000010000 */
[----:B------:R-:W-:Y:S02]  /*8100*/  ISETP.NE.OR P5, PT, R3, 0x40, P2 ;  /* 0x000000400300780c */ /* 0x000fe400017a5670 */
[----:B------:R-:W-:Y:S01]  /*8110*/  BAR.SYNC.DEFER_BLOCKING 0x0 ;  /* 0x0000000000007b1d */ /* 0x000fe20000010000 */
[----:B---3--:R-:W-:Y:S01]  /*8120*/  FADD.FTZ R0, R0, R25 ;  /* 0x0000001900007221 */ /* 0x008fe20000010000 */
[----:B------:R-:W-:Y:S01]  /*8130*/  IADD3 R2, R17, 0x1f, RZ ;  /* 0x0000001f11027810 */ /* 0x000fe20007ffe0ff */
[----:B----4-:R-:W-:-:S03]  /*8140*/  FADD.FTZ R22, R5, R22 ;  /* 0x0000001605167221 */ /* 0x010fc60000010000 */
[----:B------:R-:W-:Y:S01]  /*8150*/  ISETP.GT.U32.AND P3, PT, R2, 0x3e, PT ;  /* 0x0000003e0200780c */ /* 0x000fe20003f64070 */
[----:B-1----:R-:W-:Y:S01]  /*8160*/  FADD.FTZ R21, R4, R21 ;  /* 0x0000001504157221 */ /* 0x002fe20000010000 */
[----:B------:R-:W-:Y:S01]  /*8170*/  LOP3.LUT R2, R17, 0xffffffe0, RZ, 0xc0, !PT ;  /* 0xffffffe011027812 */ /* 0x000fe200078ec0ff */
[----:B------:R-:W-:-:S03]  /*8180*/  FADD.FTZ R20, R7, R20 ;  /* 0x0000001407147221 */ /* 0x000fc60000010000 */
[----:B------:R-:W-:Y:S01]  /*8190*/  ISETP.NE.OR P4, PT, R2, 0x20, P2 ;  /* 0x000000200200780c */ /* 0x000fe20001785670 */
[----:B------:R-:W-:Y:S02]  /*81a0*/  FADD.FTZ R19, R6, R19 ;  /* 0x0000001306137221 */ /* 0x000fe40000010000 */
[----:B0-----:R-:W-:Y:S01]  /*81b0*/  FADD.FTZ R18, R9, R16 ;  /* 0x0000001009127221 */ /* 0x001fe20000010000 */
        /* <DEDUP_REMOVED lines=26> */
.L_x_15163:
[----:B0-----:R-:W-:Y:S05]  /*8360*/  BSYNC B0 ;  /* 0x0000000000007941 */ /* 0x001fea0003800000 */
.L_x_15162:
        /* <DEDUP_REMOVED lines=28> */
.L_x_15165:
[----:B0-----:R-:W-:Y:S05]  /*8530*/  BSYNC B0 ;  /* 0x0000000000007941 */ /* 0x001fea0003800000 */
.L_x_15164:
        /* <DEDUP_REMOVED lines=44> */
[----:B------:R-:W-:Y:S02]  /*8800*/  LEA.HI.X R11, R11, c[0x0][0x174], R16, 0x1, P0 ;  /* 0x00005d000b0b7a11 */ /* 0x000fe400000f0c10 */
[----:B------:R-:W-:Y:S02]  /*8810*/  IADD3 R16, R12, 0x70, RZ ;  /* 0x000000700c107810 */ /* 0x000fe40007ffe0ff */
        /* <DEDUP_REMOVED lines=29> */
.L_x_15109:
[----:B------:R-:W-:Y:S01]  /*89f0*/  IMAD.MOV.U32 R30, RZ, RZ, R35 ;  /* 0x000000ffff1e7224 */ /* 0x000fe200078e0023 */
[----:B------:R-:W-:Y:S01]  /*8a00*/  MOV R28, 0x8a50 ;  /* 0x00008a50001c7802 */ /* 0x000fe20000000f00 */
[----:B------:R-:W-:-:S02]  /*8a10*/  IMAD.MOV.U32 R31, RZ, RZ, 0x1 ;  /* 0x00000001ff1f7424 */ /* 0x000fc400078e00ff */
[----:B------:R-:W-:Y:S02]  /*8a20*/  IMAD.MOV.U32 R32, RZ, RZ, 0x1f ;  /* 0x0000001fff207424 */ /* 0x000fe400078e00ff */
[----:B------:R-:W-:Y:S02]  /*8a30*/  IMAD.MOV.U32 R33, RZ, RZ, -0x1 ;  /* 0xffffffffff217424 */ /* 0x000fe400078e00ff */
[----:B------:R-:W-:Y:S05]  /*8a40*/  CALL.REL.NOINC `($__internal_326_$__cuda_sm70_shflsync_bfly_p) ;  /* 0x0000028000007944 */ /* 0x000fea0003c00000 */
[----:B-1----:R-:W-:Y:S01]  /*8a50*/  IMAD.MOV.U32 R28, RZ, RZ, R30 ;  /* 0x000000ffff1c7224 */ /* 0x002fe200078e001e */
[----:B0-----:R-:W-:Y:S05]  /*8a60*/  BRA `(.L_x_15166) ;  /* 0xffff9fd000007947 */ /* 0x001fea000383ffff */
.L_x_15114:
[----:B------:R-:W-:Y:S01]  /*8a70*/  IMAD.MOV.U32 R30, RZ, RZ, R35 ;  /* 0x000000ffff1e7224 */ /* 0x000fe200078e0023 */
[----:B------:R-:W-:Y:S01]  /*8a80*/  MOV R28, 0x8ad0 ;  /* 0x00008ad0001c7802 */ /* 0x000fe20000000f00 */
[----:B------:R-:W-:Y:S02]  /*8a90*/  IMAD.MOV.U32 R31, RZ, RZ, 0x1 ;  /* 0x00000001ff1f7424 */ /* 0x000fe400078e00ff */
[----:B------:R-:W-:Y:S02]  /*8aa0*/  IMAD.MOV.U32 R32, RZ, RZ, 0x1f ;  /* 0x0000001fff207424 */ /* 0x000fe400078e00ff */
[----:B------:R-:W-:Y:S02]  /*8ab0*/  IMAD.MOV.U32 R33, RZ, RZ, -0x1 ;  /* 0xffffffffff217424 */ /* 0x000fe400078e00ff */
[----:B------:R-:W-:Y:S05]  /*8ac0*/  CALL.REL.NOINC `($__internal_326_$__cuda_sm70_shflsync_bfly_p) ;  /* 0x0000020000007944 */ /* 0x000fea0003c00000 */
[----:B-1----:R-:W-:Y:S01]  /*8ad0*/  IMAD.MOV.U32 R28, RZ, RZ, R30 ;  /* 0x000000ffff1c7224 */ /* 0x002fe200078e001e */
[----:B0-----:R-:W-:Y:S05]  /*8ae0*/  BRA `(.L_x_15167) ;  /* 0xffffb49000007947 */ /* 0x001fea000383ffff */
.L_x_15118:
[----:B------:R-:W-:Y:S01]  /*8af0*/  IMAD.MOV.U32 R30, RZ, RZ, R79 ;  /* 0x000000ffff1e7224 */ /* 0x000fe200078e004f */
[----:B------:R-:W-:Y:S01]  /*8b00*/  MOV R28, 0x8b50 ;  /* 0x00008b50001c7802 */ /* 0x000fe20000000f00 */
[----:B------:R-:W-:-:S02]  /*8b10*/  IMAD.MOV.U32 R31, RZ, RZ, 0x10 ;  /* 0x00000010ff1f7424 */ /* 0x000fc400078e00ff */
[----:B------:R-:W-:Y:S02]  /*8b20*/  IMAD.MOV.U32 R32, RZ, RZ, 0x1f ;  /* 0x0000001fff207424 */ /* 0x000fe400078e00ff */
[----:B------:R-:W-:Y:S02]  /*8b30*/  IMAD.MOV.U32 R33, RZ, RZ, -0x1 ;  /* 0xffffffffff217424 */ /* 0x000fe400078e00ff */
[----:B-----5:R-:W-:Y:S05]  /*8b40*/  CALL.REL.NOINC `($__internal_326_$__cuda_sm70_shflsync_bfly_p) ;  /* 0x0000018000007944 */ /* 0x020fea0003c00000 */
[----:B-1----:R-:W-:Y:S01]  /*8b50*/  IMAD.MOV.U32 R0, RZ, RZ, R30 ;  /* 0x000000ffff007224 */ /* 0x002fe200078e001e */
[----:B0-----:R-:W-:Y:S05]  /*8b60*/  BRA `(.L_x_15168) ;  /* 0xffffb57000007947 */ /* 0x001fea000383ffff */
.L_x_15119:
[----:B------:R-:W-:Y:S01]  /*8b70*/  IMAD.MOV.U32 R30, RZ, RZ, R79 ;  /* 0x000000ffff1e7224 */ /* 0x000fe200078e004f */
[----:B------:R-:W-:Y:S01]  /*8b80*/  MOV R28, 0x8bd0 ;  /* 0x00008bd0001c7802 */ /* 0x000fe20000000f00 */
[----:B------:R-:W-:Y:S02]  /*8b90*/  IMAD.MOV.U32 R31, RZ, RZ, 0x8 ;  /* 0x00000008ff1f7424 */ /* 0x000fe400078e00ff */
[----:B------:R-:W-:Y:S02]  /*8ba0*/  IMAD.MOV.U32 R32, RZ, RZ, 0x1f ;  /* 0x0000001fff207424 */ /* 0x000fe400078e00ff */
[----:B------:R-:W-:Y:S02]  /*8bb0*/  IMAD.MOV.U32 R33, RZ, RZ, -0x1 ;  /* 0xffffffffff217424 */ /* 0x000fe400078e00ff */
[----:B-----5:R-:W-:Y:S05]  /*8bc0*/  CALL.REL.NOINC `($__internal_326_$__cuda_sm70_shflsync_bfly_p) ;  /* 0x0000010000007944 */ /* 0x020fea0003c00000 */
[----:B-1----:R-:W-:Y:S01]  /*8bd0*/  FMNMX.FTZ R3, R79, R30, !PT ;  /* 0x0000001e4f037209 */ /* 0x002fe20007810000 */
[----:B0-----:R-:W-:Y:S01]  /*8be0*/  IMAD.MOV.U32 R31, RZ, RZ, 0x4 ;  /* 0x00000004ff1f7424 */ /* 0x001fe200078e00ff */
[----:B------:R-:W-:Y:S01]  /*8bf0*/  MOV R28, 0x8c40 ;  /* 0x00008c40001c7802 */ /* 0x000fe20000000f00 */
[----:B------:R-:W-:-:S02]  /*8c00*/  IMAD.MOV.U32 R32, RZ, RZ, 0x1f ;  /* 0x0000001fff207424 */ /* 0x000fc400078e00ff */
[----:B------:R-:W-:Y:S02]  /*8c10*/  IMAD.MOV.U32 R33, RZ, RZ, -0x1 ;  /* 0xffffffffff217424 */ /* 0x000fe400078e00ff */
[----:B------:R-:W-:Y:S02]  /*8c20*/  IMAD.MOV.U32 R30, RZ, RZ, R3 ;  /* 0x000000ffff1e7224 */ /* 0x000fe400078e0003 */
[----:B------:R-:W-:Y:S05]  /*8c30*/  CALL.REL.NOINC `($__internal_326_$__cuda_sm70_shflsync_bfly_p) ;  /* 0x0000009000007944 */ /* 0x000fea0003c00000 */
[----:B-1----:R-:W-:Y:S01]  /*8c40*/  FMNMX.FTZ R3, R3, R30, !PT ;  /* 0x0000001e03037209 */ /* 0x002fe20007810000 */
[----:B0-----:R-:W-:Y:S01]  /*8c50*/  IMAD.MOV.U32 R31, RZ, RZ, 0x2 ;  /* 0x00000002ff1f7424 */ /* 0x001fe200078e00ff */
[----:B------:R-:W-:Y:S01]  /*8c60*/  MOV R28, 0x8cb0 ;  /* 0x00008cb0001c7802 */ /* 0x000fe20000000f00 */
[----:B------:R-:W-:Y:S02]  /*8c70*/  IMAD.MOV.U32 R32, RZ, RZ, 0x1f ;  /* 0x0000001fff207424 */ /* 0x000fe400078e00ff */
[----:B------:R-:W-:Y:S02]  /*8c80*/  IMAD.MOV.U32 R33, RZ, RZ, -0x1 ;  /* 0xffffffffff217424 */ /* 0x000fe400078e00ff */
[----:B------:R-:W-:Y:S02]  /*8c90*/  IMAD.MOV.U32 R30, RZ, RZ, R3 ;  /* 0x000000ffff1e7224 */ /* 0x000fe400078e0003 */
[----:B------:R-:W-:Y:S05]  /*8ca0*/  CALL.REL.NOINC `($__internal_326_$__cuda_sm70_shflsync_bfly_p) ;  /* 0x0000002000007944 */ /* 0x000fea0003c00000 */
[----:B-1----:R-:W-:Y:S01]  /*8cb0*/  IMAD.MOV.U32 R2, RZ, RZ, R30 ;  /* 0x000000ffff027224 */ /* 0x002fe200078e001e */
[----:B0-----:R-:W-:Y:S05]  /*8cc0*/  BRA `(.L_x_15169) ;  /* 0xffffb48000007947 */ /* 0x001fea000383ffff */
        .weak           $__internal_326_$__cuda_sm70_shflsync_bfly_p
        .type           $__internal_326_$__cuda_sm70_shflsync_bfly_p,@function
        .size           $__internal_326_$__cuda_sm70_shflsync_bfly_p,(.L_x_24987 - $__internal_326_$__cuda_sm70_shflsync_bfly_p)
$__internal_326_$__cuda_sm70_shflsync_bfly_p:
[----:B------:R-:W-:Y:S01]  /*8cd0*/  IMAD.MOV.U32 R29, RZ, RZ, 0x0 ;  /* 0x00000000ff1d7424 */ /* 0x000fe200078e00ff */
[----:B------:R-:W-:Y:S04]  /*8ce0*/  WARPSYNC R33 ;  /* 0x0000002100007348 */ /* 0x000fe80003800000 */
[----:B------:R0:W1:Y:S01]  /*8cf0*/  SHFL.BFLY PT, R30, R30, R31, R32 ;  /* 0x0c00001f1e1e7389 */ /* 0x00006200000e0020 */
[----:B------:R-:W-:Y:S05]  /*8d00*/  RET.REL.NODEC R28 `(_ZN4vllm25paged_attention_v2_kernelI13__nv_bfloat16S1_Li128ELi16ELi128ELNS_18Fp8KVCacheDataTypeE0ELb0ELi512EEEvPfS3_PT_PKS4_PKT0_SA_ifPKiSC_iPKfiiiSE_SE_iiiii) ;  /* 0xffff72f01c007950 */ /* 0x000fea0003c3ffff */
.L_x_15170:
        /* <DEDUP_REMOVED lines=15> */
.L_x_24987:


//--------------------- .text._ZN4vllm25paged_attention_v2_kernelI13__nv_bfloat16S1_Li120ELi16ELi128ELNS_18Fp8KVCacheDataTypeE0ELb0ELi512EEEvPfS3_PT_PKS4_PKT0_SA_ifPKiSC_iPKfiiiSE_SE_iiiii --------------------------
	.section	.text._ZN4vllm25paged_attention_v2_kernelI13__nv_bfloat16S1_Li120ELi16ELi128ELNS_18Fp8KVCacheDataTypeE0ELb0ELi512EEEvPfS3_PT_PKS4_PKT0_SA_ifPKiSC_iPKfiiiSE_SE_iiiii,"ax",@progbits
	.sectioninfo	@"SHI_REGISTERS=125"
	.align	128
        .global         _ZN4vllm25paged_attention_v2_kernelI13__nv_bfloat16S1_Li120ELi16ELi128ELNS_18Fp8KVCacheDataTypeE0ELb0ELi512EEEvPfS3_PT_PKS4_PKT0_SA_ifPKiSC_iPKfiiiSE_SE_iiiii
        .type           _ZN4vllm25paged_attention_v2_kernelI13__nv_bfloat16S1_Li120ELi16ELi128ELNS_18Fp8KVCacheDataTypeE0ELb0ELi512EEEvPfS3_PT_PKS4_PKT0_SA_ifPKiSC_iPKfiiiSE_SE_iiiii,@function
        .size           _ZN4vllm25paged_attention_v2_kernelI13__nv_bfloat16S1_Li120ELi16ELi128ELNS_18Fp8KVCacheDataTypeE0ELb0ELi512EEEvPfS3_PT_PKS4_PKT0_SA_ifPKiSC_iPKfiiiSE_SE_iiiii,(.L_x_24988 - _ZN4vllm25paged_attention_v2_kernelI13__nv_bfloat16S1_Li120ELi16ELi128ELNS_18Fp8KVCacheDataTypeE0ELb0ELi512EEEvPfS3_PT_PKS4_PKT0_SA_ifPKiSC_iPKfiiiSE_SE_iiiii)
        .other          _ZN4vllm25paged_attention_v2_kernelI13__nv_bfloat16S1_Li120ELi16ELi128ELNS_18Fp8KVCacheDataTypeE0ELb0ELi512EEEvPfS3_PT_PKS4_PKT0_SA_ifPKiSC_iPKfiiiSE_SE_iiiii,@"STO_CUDA_ENTRY STV_DEFAULT"
_ZN4vllm25paged_attention_v2_kernelI13__nv_bfloat16S1_Li120ELi16ELi128ELNS_18Fp8KVCacheDataTypeE0ELb0ELi512EEEvPfS3_PT_PKS4_PKT0_SA_ifPKiSC_iPKfiiiSE_SE_iiiii:
.text._ZN4vllm25paged_attention_v2_kernelI13__nv_bfloat16S1_Li120ELi16ELi128ELNS_18Fp8KVCacheDataTypeE0ELb0ELi512EEEvPfS3_PT_PKS4_PKT0_SA_ifPKiSC_iPKfiiiSE_SE_iiiii:
        /* <DEDUP_REMOVED lines=21> */
[----:B------:R-:W-:Y:S01]  /*0150*/  BSSY B0, `(.L_x_15171) ;  /* 0x000008a000007945 */ /* 0x000fe20003800000 */
        /* <DEDUP_REMOVED lines=39> */
[----:B------:R-:W0:Y:S01]  /*03d0*/  S2R R3, SR_TID.X ;  /* 0x0000000000037919 */ /* 0x000e220000002100 */
[----:B------:R-:W-:Y:S02]  /*03e0*/  LOP3.LUT R0, R7, R6, RZ, 0x3c, !PT ;  /* 0x0000000607007212 */ /* 0x000fe400078e3cff */
[----:B------:R-:W-:Y:S02]  /*03f0*/  ISETP.GT.U32.AND P1, PT, R5, R4, PT ;  /* 0x000000040500720c */ /* 0x000fe40003f24070 */
[----:B------:R-:W-:Y:S02]  /*0400*/  SHF.R.S32.HI R80, RZ, 0x4, R80 ;  /* 0x00000004ff507819 */ /* 0x000fe40000011450 */
[----:B------:R-:W-:-:S02]  /*0410*/  ISETP.GE.AND P2, PT, R0, RZ, PT ;  /* 0x000000ff0000720c */ /* 0x000fc40003f46270 */
[----:B------:R-:W-:-:S07]  /*0420*/  IMNMX R79, R80, R79, PT ;  /* 0x0000004f504f7217 */ /* 0x000fce0003800200 */
[----:B------:R-:W-:Y:S01]  /*0430*/  @!P1 IMAD.IADD R4, R4, 0x1, -R5 ;  /* 0x0000000104049824 */ /* 0x000fe200078e0a05 */
[----:B------:R-:W-:Y:S02]  /*0440*/  @!P1 IADD3 R2, R2, 0x1, RZ ;  /* 0x0000000102029810 */ /* 0x000fe40007ffe0ff */
[----:B------:R-:W-:Y:S02]  /*0450*/  ISETP.NE.AND P1, PT, R6, RZ, PT ;  /* 0x000000ff0600720c */ /* 0x000fe40003f25270 */
[----:B------:R-:W-:Y:S01]  /*0460*/  ISETP.GE.U32.AND P0, PT, R4, R5, PT ;  /* 0x000000050400720c */ /* 0x000fe20003f06070 */
[----:B------:R-:W-:Y:S01]  /*0470*/  IMAD R5, R88, -0x20, R79 ;  /* 0xffffffe058057824 */ /* 0x000fe200078e024f */
[----:B0-----:R-:W-:-:S03]  /*0480*/  LEA.HI R4, R3, R3, RZ, 0x1 ;  /* 0x0000000303047211 */ /* 0x001fc600078f08ff */
[----:B------:R-:W-:Y:S01]  /*0490*/  IMAD R0, R5, 0x10, R78 ;  /* 0x0000001005007824 */ /* 0x000fe200078e024e */
[----:B------:R-:W-:-:S04]  /*04a0*/  SHF.R.S32.HI R58, RZ, 0x1, R4 ;  /* 0x00000001ff3a7819 */ /* 0x000fc80000011404 */
[----:B------:R-:W-:Y:S02]  /*04b0*/  IMNMX R5, R81, R0, PT ;  /* 0x0000000051057217 */ /* 0x000fe40003800200 */
[----:B------:R-:W-:Y:S02]  /*04c0*/  SHF.R.S32.HI R0, RZ, 0x1f, R3 ;  /* 0x0000001fff007819 */ /* 0x000fe40000011403 */
[----:B------:R-:W-:Y:S01]  /*04d0*/  @P0 IADD3 R2, R2, 0x1, RZ ;  /* 0x0000000102020810 */ /* 0x000fe20007ffe0ff */
[----:B------:R-:W-:Y:S01]  /*04e0*/  IMAD.IADD R78, R5, 0x1, -R78 ;  /* 0x00000001054e7824 */ /* 0x000fe200078e0a4e */
[----:B------:R-:W-:Y:S02]  /*04f0*/  ISETP.GT.AND P0, PT, R3, 0x1d, PT ;  /* 0x0000001d0300780c */ /* 0x000fe40003f04270 */
[----:B------:R-:W-:Y:S01]  /*0500*/  LEA.HI R0, R0, R3, RZ, 0x5 ;  /* 0x0000000300007211 */ /* 0x000fe200078f28ff */
[----:B------:R-:W-:Y:S01]  /*0510*/  @!P2 IMAD.MOV R2, RZ, RZ, -R2 ;  /* 0x000000ffff02a224 */ /* 0x000fe200078e0a02 */
[----:B------:R-:W-:-:S02]  /*0520*/  @!P1 LOP3.LUT R2, RZ, R6, RZ, 0x33, !PT ;  /* 0x00000006ff029212 */ /* 0x000fc400078e33ff */
[----:B------:R-:W-:Y:S02]  /*0530*/  LOP3.LUT R6, R4, 0xfffffffe, RZ, 0xc0, !PT ;  /* 0xfffffffe04067812 */ /* 0x000fe400078ec0ff */
[----:B------:R-:W-:Y:S02]  /*0540*/  LOP3.LUT R76, R0, 0xffffffe0, RZ, 0xc0, !PT ;  /* 0xffffffe0004c7812 */ /* 0x000fe400078ec0ff */
[----:B------:R-:W-:Y:S01]  /*0550*/  SHF.R.S32.HI R77, RZ, 0x5, R0 ;  /* 0x00000005ff4d7819 */ /* 0x000fe20000011400 */
[C---:B------:R-:W-:Y:S02]  /*0560*/  IMAD.IADD R0, R3.reuse, 0x1, -R6 ;  /* 0x0000000103007824 */ /* 0x040fe400078e0a06 */
[----:B------:R-:W-:Y:S01]  /*0570*/  IMAD.IADD R76, R3, 0x1, -R76 ;  /* 0x00000001034c7824 */ /* 0x000fe200078e0a4c */
[----:B------:R-:W-:Y:S05]  /*0580*/  @P0 BRA `(.L_x_15172) ;  /* 0x0000046000000947 */ /* 0x000fea0003800000 */
[C---:B------:R-:W-:Y:S01]  /*0590*/  IMNMX R5, R58.reuse, -0x31, !PT ;  /* 0xffffffcf3a057817 */ /* 0x040fe20007800200 */
[----:B------:R-:W-:Y:S01]  /*05a0*/  IMAD R6, R21, c[0x0][0x1b8], RZ ;  /* 0x00006e0015067a24 */ /* 0x000fe200078e02ff */
[----:B------:R-:W-:Y:S01]  /*05b0*/  BSSY B1, `(.L_x_15173) ;  /* 0x0000024000017945 */ /* 0x000fe20003800000 */
[----:B------:R-:W-:Y:S01]  /*05c0*/  IMAD R7, R7, 0x78, RZ ;  /* 0x0000007807077824 */ /* 0x000fe200078e02ff */
        /* <DEDUP_REMOVED lines=21> */
.L_x_15175:
        /* <DEDUP_REMOVED lines=13> */
.L_x_15174:
[----:B------:R-:W-:Y:S05]  /*07f0*/  BSYNC B1 ;  /* 0x0000000000017941 */ /* 0x000fea0003800000 */
.L_x_15173:
        /* <DEDUP_REMOVED lines=10> */
.L_x_15176:
        /* <DEDUP_REMOVED lines=21> */
.L_x_15172:
[----:B------:R-:W-:Y:S05]  /*09f0*/  BSYNC B0 ;  /* 0x0000000000007941 */ /* 0x000fea0003800000 */
.L_x_15171:
[----:B------:R-:W-:Y:S01]  /*0a00*/  IMAD R4, R88, 0x20, R77 ;  /* 0x0000002058047824 */ /* 0x000fe200078e024d */
[----:B------:R-:W-:Y:S01]  /*0a10*/  BAR.SYNC.DEFER_BLOCKING 0x0 ;  /* 0x0000000000007b1d */ /* 0x000fe20000010000 */
[----:B------:R-:W-:-:S03]  /*0a20*/  IMAD.MOV.U32 R5, RZ, RZ, -0x800001 ;  /* 0xff7fffffff057424 */ /* 0x000fc600078e00ff */
[----:B------:R-:W-:Y:S02]  /*0a30*/  ISETP.GE.AND P0, PT, R4, R79, PT ;  /* 0x0000004f0400720c */ /* 0x000fe40003f06270 */
[----:B------:R-:W-:Y:S11]  /*0a40*/  BSSY B0, `(.L_x_15177) ;  /* 0x000033f000007945 */ /* 0x000ff60003800000 */
[----:B------:R-:W-:Y:S05]  /*0a50*/  @P0 BRA `(.L_x_15178) ;  /* 0x000033d000000947 */ /* 0x000fea0003800000 */
[C---:B------:R-:W-:Y:S01]  /*0a60*/  IADD3 R22, R0.reuse, 0x2, RZ ;  /* 0x0000000200167810 */ /* 0x040fe20007ffe0ff */
[C---:B------:R-:W-:Y:S01]  /*0a70*/  IMAD.SHL.U32 R6, R0.reuse, 0x4, RZ ;  /* 0x0000000400067824 */ /* 0x040fe200078e00ff */
[----:B------:R-:W-:-:S02]  /*0a80*/  IADD3 R24, R0, 0x4, RZ ;  /* 0x0000000400187810 */ /* 0x000fc40007ffe0ff */
[----:B------:R-:W-:Y:S01]  /*0a90*/  IADD3 R25, R0, 0x6, RZ ;  /* 0x0000000600197810 */ /* 0x000fe20007ffe0ff */
[----:B------:R-:W-:Y:S01]  /*0aa0*/  IMAD.SHL.U32 R7, R22, 0x4, RZ ;  /* 0x0000000416077824 */ /* 0x000fe200078e00ff */
[----:B------:R-:W-:Y:S01]  /*0ab0*/  IADD3 R28, R0, 0xa, RZ ;  /* 0x0000000a001c7810 */ /* 0x000fe20007ffe0ff */
[----:B------:R-:W-:Y:S01]  /*0ac0*/  IMAD.SHL.U32 R9, R24, 0x4, RZ ;  /* 0x0000000418097824 */ /* 0x000fe200078e00ff */
[----:B------:R-:W-:Y:S01]  /*0ad0*/  IADD3 R29, R0, 0xc, RZ ;  /* 0x0000000c001d7810 */ /* 0x000fe20007ffe0ff */
[----:B------:R-:W-:Y:S01]  /*0ae0*/  IMAD.SHL.U32 R11, R25, 0x4, RZ ;  /* 0x00000004190b7824 */ /* 0x000fe200078e00ff */
[----:B------:R-:W-:Y:S01]  /*0af0*/  SHF.R.S32.HI R8, RZ, 0x1f, R7 ;  /* 0x0000001fff087819 */ /* 0x000fe20000011407 */
[----:B------:R-:W-:Y:S01]  /*0b00*/  IMAD.SHL.U32 R13, R28, 0x4, RZ ;  /* 0x000000041c0d7824 */ /* 0x000fe200078e00ff */
[----:B------:R-:W-:Y:S01]  /*0b10*/  SHF.R.S32.HI R10, RZ, 0x1f, R9 ;  /* 0x0000001fff0a7819 */ /* 0x000fe20000011409 */
[----:B------:R-:W-:Y:S01]  /*0b20*/  IMAD.SHL.U32 R14, R29, 0x4, RZ ;  /* 0x000000041d0e7824 */ /* 0x000fe200078e00ff */
[----:B------:R-:W-:-:S02]  /*0b30*/  SHF.R.S32.HI R12, RZ, 0x1f, R11 ;  /* 0x0000001fff0c7819 */ /* 0x000fc4000001140b */
[----:B------:R-:W-:Y:S02]  /*0b40*/  LEA.HI R8, R8, R7, RZ, 0x3 ;  /* 0x0000000708087211 */ /* 0x000fe400078f18ff */
[----:B------:R-:W-:Y:S02]  /*0b50*/  LEA.HI R10, R10, R9, RZ, 0x3 ;  /* 0x000000090a0a7211 */ /* 0x000fe400078f18ff */
[----:B------:R-:W-:Y:S02]  /*0b60*/  LEA.HI R12, R12, R11, RZ, 0x3 ;  /* 0x0000000b0c0c7211 */ /* 0x000fe400078f18ff */
[----:B------:R-:W-:Y:S02]  /*0b70*/  LOP3.LUT R8, R8, 0xfffffff8, RZ, 0xc0, !PT ;  /* 0xfffffff808087812 */ /* 0x000fe400078ec0ff */
[----:B------:R-:W-:Y:S02]  /*0b80*/  LOP3.LUT R10, R10, 0xfffffff8, RZ, 0xc0, !PT ;  /* 0xfffffff80a0a7812 */ /* 0x000fe400078ec0ff */
        /* <DEDUP_REMOVED lines=10> */
[----:B------:R-:W-:Y:S02]  /*0c30*/  LOP3.LUT R5, R5, 0xfffffff0, RZ, 0xc0, !PT ;  /* 0xfffffff005057812 */ /* 0x000fe400078ec0ff */
[----:B------:R-:W-:Y:S02]  /*0c40*/  LEA.HI R12, R12, R13, RZ, 0x3 ;  /* 0x0000000d0c0c7211 */ /* 0x000fe400078f18ff */
[----:B------:R-:W-:Y:S01]  /*0c50*/  LEA.HI R11, R11, R14, RZ, 0x3 ;  /* 0x0000000e0b0b7211 */ /* 0x000fe200078f18ff */
[----:B------:R-:W-:Y:S01]  /*0c60*/  IMAD.IADD R58, R58, 0x1, -R5 ;  /* 0x000000013a3a7824 */ /* 0x000fe200078e0a05 */
[----:B------:R-:W-:-:S02]  /*0c70*/  SHF.R.S32.HI R17, RZ, 0x1f, R16 ;  /* 0x0000001fff117819 */ /* 0x000fc40000011410 */
[----:B------:R-:W-:Y:S01]  /*0c80*/  LOP3.LUT R12, R12, 0xfffffff8, RZ, 0xc0, !PT ;  /* 0xfffffff80c0c7812 */ /* 0x000fe200078ec0ff */
[----:B------:R-:W-:Y:S01]  /*0c90*/  IMAD.SHL.U32 R82, R58, 0x8, RZ ;  /* 0x000000083a527824 */ /* 0x000fe200078e00ff */
[----:B------:R-:W-:Y:S02]  /*0ca0*/  SHF.R.S32.HI R5, RZ, 0x1f, R6 ;  /* 0x0000001fff057819 */ /* 0x000fe40000011406 */
[----:B------:R-:W-:Y:S01]  /*0cb0*/  LOP3.LUT R15, R11, 0xfffffff8, RZ, 0xc0, !PT ;  /* 0xfffffff80b0f7812 */ /* 0x000fe200078ec0ff */
[----:B------:R-:W-:Y:S01]  /*0cc0*/  IMAD.IADD R11, R13, 0x1, -R12 ;  /* 0x000000010d0b7824 */ /* 0x000fe200078e0a0c */
[----:B------:R-:W-:Y:S02]  /*0cd0*/  LEA.HI R17, R17, R16, RZ, 0x3 ;  /* 0x0000001011117211 */ /* 0x000fe400078f18ff */
[----:B------:R-:W-:Y:S01]  /*0ce0*/  IADD3 R32, R0, 0x12, RZ ;  /* 0x0000001200207810 */ /* 0x000fe20007ffe0ff */
[----:B------:R-:W-:Y:S01]  /*0cf0*/  IMAD.IADD R12, R14, 0x1, -R15 ;  /* 0x000000010e0c7824 */ /* 0x000fe200078e0a0f */
[----:B------:R-:W-:-:S02]  /*0d00*/  IADD3 R33, R0, 0x14, RZ ;  /* 0x0000001400217810 */ /* 0x000fc40007ffe0ff */
[----:B------:R-:W-:Y:S01]  /*0d10*/  LEA.HI R5, R5, R6, RZ, 0x3 ;  /* 0x0000000605057211 */ /* 0x000fe200078f18ff */
[----:B------:R-:W-:Y:S01]  /*0d20*/  IMAD.SHL.U32 R15, R32, 0x4, RZ ;  /* 0x00000004200f7824 */ /* 0x000fe200078e00ff */
[C---:B------:R-:W-:Y:S02]  /*0d30*/  IADD3 R27, R0.reuse, 0x8, RZ ;  /* 0x00000008001b7810 */ /* 0x040fe40007ffe0ff */
[----:B------:R-:W-:Y:S01]  /*0d40*/  LOP3.LUT R13, R17, 0xfffffff8, RZ, 0xc0, !PT ;  /* 0xfffffff8110d7812 */ /* 0x000fe200078ec0ff */
[----:B------:R-:W-:Y:S01]  /*0d50*/  IMAD.SHL.U32 R17, R33, 0x4, RZ ;  /* 0x0000000421117824 */ /* 0x000fe200078e00ff */
[----:B------:R-:W-:Y:S01]  /*0d60*/  IADD3 R34, R0, 0x16, RZ ;  /* 0x0000001600227810 */ /* 0x000fe20007ffe0ff */
[----:B------:R-:W-:Y:S01]  /*0d70*/  IMAD.SHL.U32 R10, R27, 0x4, RZ ;  /* 0x000000041b0a7824 */ /* 0x000fe200078e00ff */
[----:B------:R-:W-:Y:S01]  /*0d80*/  LOP3.LUT R5, R5, 0xfffffff8, RZ, 0xc0, !PT ;  /* 0xfffffff805057812 */ /* 0x000fe200078ec0ff */
[----:B------:R-:W-:Y:S01]  /*0d90*/  IMAD.IADD R13, R16, 0x1, -R13 ;  /* 0x00000001100d7824 */ /* 0x000fe200078e0a0d */
[----:B------:R-:W-:Y:S01]  /*0da0*/  SHF.R.S32.HI R16, RZ, 0x1f, R15 ;  /* 0x0000001fff107819 */ /* 0x000fe2000001140f */
[----:B------:R-:W-:Y:S01]  /*0db0*/  IMAD.SHL.U32 R19, R34, 0x4, RZ ;  /* 0x0000000422137824 */ /* 0x000fe200078e00ff */
[----:B------:R-:W-:Y:S01]  /*0dc0*/  SHF.R.S32.HI R18, RZ, 0x1f, R17 ;  /* 0x0000001fff127819 */ /* 0x000fe20000011411 */
[----:B------:R-:W-:Y:S01]  /*0dd0*/  IMAD.IADD R6, R6, 0x1, -R5 ;  /* 0x0000000106067824 */ /* 0x000fe200078e0a05 */
[----:B------:R-:W-:-:S02]  /*0de0*/  SHF.R.S32.HI R5, RZ, 0x1f, R10 ;  /* 0x0000001fff057819 */ /* 0x000fc4000001140a */
[----:B------:R-:W-:Y:S02]  /*0df0*/  LEA.HI R16, R16, R15, RZ, 0x3 ;  /* 0x0000000f10107211 */ /* 0x000fe400078f18ff */
[----:B------:R-:W-:Y:S02]  /*0e00*/  LEA.HI R18, R18, R17, RZ, 0x3 ;  /* 0x0000001112127211 */ /* 0x000fe400078f18ff */
[----:B------:R-:W-:Y:S02]  /*0e10*/  SHF.R.S32.HI R20, RZ, 0x1f, R19 ;  /* 0x0000001fff147819 */ /* 0x000fe40000011413 */
[----:B------:R-:W-:Y:S02]  /*0e20*/  LEA.HI R5, R5, R10, RZ, 0x3 ;  /* 0x0000000a05057211 */ /* 0x000fe400078f18ff */
[----:B------:R-:W-:Y:S02]  /*0e30*/  IADD3 R31, R0, 0x10, RZ ;  /* 0x00000010001f7810 */ /* 0x000fe40007ffe0ff */
[----:B------:R-:W-:-:S02]  /*0e40*/  LOP3.LUT R16, R16, 0xfffffff8, RZ, 0xc0, !PT ;  /* 0xfffffff810107812 */ /* 0x000fc400078ec0ff */
[----:B------:R-:W-:Y:S01]  /*0e50*/  LOP3.LUT R18, R18, 0xfffffff8, RZ, 0xc0, !PT ;  /* 0xfffffff812127812 */ /* 0x000fe200078ec0ff */
[----:B------:R-:W-:Y:S01]  /*0e60*/  IMAD.SHL.U32 R14, R31, 0x4, RZ ;  /* 0x000000041f0e7824 */ /* 0x000fe200078e00ff */
[----:B------:R-:W-:Y:S01]  /*0e70*/  LEA.HI R20, R20, R19, RZ, 0x3 ;  /* 0x0000001314147211 */ /* 0x000fe200078f18ff */
[----:B------:R-:W-:Y:S01]  /*0e80*/  IMAD.IADD R15, R15, 0x1, -R16 ;  /* 0x000000010f0f7824 */ /* 0x000fe200078e0a10 */
[C---:B------:R-:W-:Y:S01]  /*0e90*/  IADD3 R35, R0.reuse, 0x18, RZ ;  /* 0x0000001800237810 */ /* 0x040fe20007ffe0ff */
[----:B------:R-:W-:Y:S01]  /*0ea0*/  IMAD.IADD R16, R17, 0x1, -R18 ;  /* 0x0000000111107824 */ /* 0x000fe200078e0a12 */
[----:B------:R-:W-:Y:S02]  /*0eb0*/  LOP3.LUT R5, R5, 0xfffffff8, RZ, 0xc0, !PT ;  /* 0xfffffff805057812 */ /* 0x000fe400078ec0ff */
[----:B------:R-:W-:Y:S01]  /*0ec0*/  IADD3 R36, R0, 0x1a, RZ ;  /* 0x0000001a00247810 */ /* 0x000fe20007ffe0ff */
[----:B------:R-:W-:Y:S01]  /*0ed0*/  IMAD.SHL.U32 R18, R35, 0x4, RZ ;  /* 0x0000000423127824 */ /* 0x000fe200078e00ff */
[----:B------:R-:W-:Y:S01]  /*0ee0*/  LOP3.LUT R20, R20, 0xfffffff8, RZ, 0xc0, !PT ;  /* 0xfffffff814147812 */ /* 0x000fe200078ec0ff */
[----:B------:R-:W-:Y:S01]  /*0ef0*/  IMAD.IADD R10, R10, 0x1, -R5 ;  /* 0x000000010a0a7824 */ /* 0x000fe200078e0a05 */
[----:B------:R-:W-:Y:S01]  /*0f00*/  IADD3 R37, R0, 0x1c, RZ ;  /* 0x0000001c00257810 */ /* 0x000fe20007ffe0ff */
[----:B------:R-:W-:Y:S01]  /*0f10*/  IMAD.SHL.U32 R23, R36, 0x4, RZ ;  /* 0x0000000424177824 */ /* 0x000fe200078e00ff */
[----:B------:R-:W-:Y:S01]  /*0f20*/  SHF.R.S32.HI R5, RZ, 0x1f, R14 ;  /* 0x0000001fff057819 */ /* 0x000fe2000001140e */
[----:B------:R-:W-:Y:S01]  /*0f30*/  IMAD.IADD R17, R19, 0x1, -R20 ;  /* 0x0000000113117824 */ /* 0x000fe200078e0a14 */
[----:B------:R-:W-:Y:S01]  /*0f40*/  SHF.R.S32.HI R19, RZ, 0x1f, R18 ;  /* 0x0000001fff137819 */ /* 0x000fe20000011412 */
[----:B------:R-:W-:Y:S01]  /*0f50*/  IMAD.SHL.U32 R26, R37, 0x4, RZ ;  /* 0x00000004251a7824 */ /* 0x000fe200078e00ff */
[----:B------:R-:W-:-:S02]  /*0f60*/  LEA.HI R5, R5, R14, RZ, 0x3 ;  /* 0x0000000e05057211 */ /* 0x000fc400078f18ff */
[----:B------:R-:W-:Y:S02]  /*0f70*/  SHF.R.S32.HI R20, RZ, 0x1f, R23 ;  /* 0x0000001fff147819 */ /* 0x000fe40000011417 */
[----:B------:R-:W-:Y:S02]  /*0f80*/  LEA.HI R19, R19, R18, RZ, 0x3 ;  /* 0x0000001213137211 */ /* 0x000fe400078f18ff */
[----:B------:R-:W-:Y:S02]  /*0f90*/  LOP3.LUT R5, R5, 0xfffffff8, RZ, 0xc0, !PT ;  /* 0xfffffff805057812 */ /* 0x000fe400078ec0ff */
[----:B------:R-:W-:Y:S02]  /*0fa0*/  LEA.HI R20, R20, R23, RZ, 0x3 ;  /* 0x0000001714147211 */ /* 0x000fe400078f18ff */
[----:B------:R-:W-:Y:S01]  /*0fb0*/  SHF.R.S32.HI R39, RZ, 0x1f, R26 ;  /* 0x0000001fff277819 */ /* 0x000fe2000001141a */
[----:B------:R-:W-:Y:S01]  /*0fc0*/  IMAD.IADD R14, R14, 0x1, -R5 ;  /* 0x000000010e0e7824 */ /* 0x000fe200078e0a05 */
[----:B------:R-:W-:Y:S01]  /*0fd0*/  LOP3.LUT R19, R19, 0xfffffff8, RZ, 0xc0, !PT ;  /* 0xfffffff813137812 */ /* 0x000fe200078ec0ff */
[----:B------:R-:W-:Y:S01]  /*0fe0*/  IMAD R5, R2, c[0x0][0x1c0], RZ ;  /* 0x0000700002057a24 */ /* 0x000fe200078e02ff */
[----:B------:R-:W-:-:S02]  /*0ff0*/  LOP3.LUT R20, R20, 0xfffffff8, RZ, 0xc0, !PT ;  /* 0xfffffff814147812 */ /* 0x000fc400078ec0ff */
[----:B------:R-:W-:Y:S01]  /*1000*/  LEA.HI R39, R39, R26, RZ, 0x3 ;  /* 0x0000001a27277211 */ /* 0x000fe200078f18ff */
[----:B------:R-:W-:Y:S01]  /*1010*/  IMAD.IADD R18, R18, 0x1, -R19 ;  /* 0x0000000112127824 */ /* 0x000fe200078e0a13 */
[----:B------:R-:W-:Y:S01]  /*1020*/  SHF.R.S32.HI R38, RZ, 0x1f, R82 ;  /* 0x0000001fff267819 */ /* 0x000fe20000011452 */
[----:B------:R-:W-:Y:S01]  /*1030*/  IMAD.IADD R19, R23, 0x1, -R20 ;  /* 0x0000000117137824 */ /* 0x000fe200078e0a14 */
[----:B------:R-:W-:Y:S02]  /*1040*/  LOP3.LUT R39, R39, 0xfffffff8, RZ, 0xc0, !PT ;  /* 0xfffffff827277812 */ /* 0x000fe400078ec0ff */
[----:B------:R-:W-:Y:S02]  /*1050*/  LEA.HI R23, R22, R22, RZ, 0x1 ;  /* 0x0000001616177211 */ /* 0x000fe400078f08ff */
[----:B------:R-:W-:Y:S01]  /*1060*/  IADD3 R82, P0, R5, R82, RZ ;  /* 0x0000005205527210 */ /* 0x000fe20007f1e0ff */
[----:B------:R-:W-:Y:S01]  /*1070*/  IMAD.IADD R20, R26, 0x1, -R39 ;  /* 0x000000011a147824 */ /* 0x000fe200078e0a27 */
[----:B------:R-:W-:Y:S01]  /*1080*/  LEA.HI R24, R24, R24, RZ, 0x1 ;  /* 0x0000001818187211 */ /* 0x000fe200078f08ff */
[----:B------:R-:W-:Y:S01]  /*1090*/  IMAD.SHL.U32 R23, R23, 0x40, RZ ;  /* 0x0000004017177824 */ /* 0x000fe200078e00ff */
[----:B------:R-:W-:-:S02]  /*10a0*/  LEA.HI R27, R27, R27, RZ, 0x1 ;  /* 0x0000001b1b1b7211 */ /* 0x000fc400078f08ff */
[----:B------:R-:W-:Y:S02]  /*10b0*/  LEA.HI R29, R29, R29, RZ, 0x1 ;  /* 0x0000001d1d1d7211 */ /* 0x000fe400078f08ff */
[----:B------:R-:W-:Y:S01]  /*10c0*/  LEA.HI R31, R31, R31, RZ, 0x1 ;  /* 0x0000001f1f1f7211 */ /* 0x000fe200078f08ff */
[----:B------:R-:W-:Y:S01]  /*10d0*/  IMAD.SHL.U32 R27, R27, 0x40, RZ ;  /* 0x000000401b1b7824 */ /* 0x000fe200078e00ff */
[----:B------:R-:W-:Y:S01]  /*10e0*/  LEA.HI.X.SX32 R83, R5, R38, 0x1, P0 ;  /* 0x0000002605537211 */ /* 0x000fe200000f0eff */
[----:B------:R-:W-:Y:S01]  /*10f0*/  IMAD.SHL.U32 R29, R29, 0x40, RZ ;  /* 0x000000401d1d7824 */ /* 0x000fe200078e00ff */
[----:B------:R-:W-:Y:S01]  /*1100*/  LEA.HI R26, R25, R25, RZ, 0x1 ;  /* 0x00000019191a7211 */ /* 0x000fe200078f08ff */
[----:B------:R-:W-:Y:S01]  /*1110*/  IMAD.SHL.U32 R25, R24, 0x40, RZ ;  /* 0x0000004018197824 */ /* 0x000fe200078e00ff */
[----:B------:R-:W-:Y:S01]  /*1120*/  LEA.HI R33, R33, R33, RZ, 0x1 ;  /* 0x0000002121217211 */ /* 0x000fe200078f08ff */
[----:B------:R-:W-:Y:S01]  /*1130*/  IMAD.SHL.U32 R31, R31, 0x40, RZ ;  /* 0x000000401f1f7824 */ /* 0x000fe200078e00ff */
[----:B-----5:R-:W-:Y:S01]  /*1140*/  FSETP.NEU.FTZ.AND P0, PT, R84, RZ, PT ;  /* 0x000000ff5400720b */ /* 0x020fe20003f1d000 */
[----:B------:R-:W-:Y:S01]  /*1150*/  IMAD.SHL.U32 R26, R26, 0x40, RZ ;  /* 0x000000401a1a7824 */ /* 0x000fe200078e00ff */
[----:B------:R-:W-:Y:S01]  /*1160*/  LEA.HI R35, R35, R35, RZ, 0x1 ;  /* 0x0000002323237211 */ /* 0x000fe200078f08ff */
[----:B------:R-:W-:Y:S01]  /*1170*/  IMAD.SHL.U32 R33, R33, 0x40, RZ ;  /* 0x0000004021217824 */ /* 0x000fe200078e00ff */
[----:B------:R-:W-:Y:S01]  /*1180*/  LEA.HI R28, R28, R28, RZ, 0x1 ;  /* 0x0000001c1c1c7211 */ /* 0x000fe200078f08ff */
[----:B------:R-:W-:Y:S01]  /*1190*/  IMAD.MOV.U32 R38, RZ, RZ, c[0x0][0x1bc] ;  /* 0x00006f00ff267624 */ /* 0x000fe200078e00ff */
        /* <DEDUP_REMOVED lines=15> */
[----:B------:R-:W-:Y:S01]  /*1290*/  IMAD R5, R21, c[0x0][0x1a8], RZ ;  /* 0x00006a0015057a24 */ /* 0x000fe200078e02ff */
[----:B------:R-:W-:Y:S01]  /*12a0*/  LOP3.LUT R27, R29, 0xffffff80, RZ, 0xc0, !PT ;  /* 0xffffff801d1b7812 */ /* 0x000fe200078ec0ff */
[----:B------:R-:W-:Y:S01]  /*12b0*/  IMAD R21, R0, 0x78, RZ ;  /* 0x0000007800157824 */ /* 0x000fe200078e02ff */
        /* <DEDUP_REMOVED lines=49> */
[----:B------:R-:W-:-:S02]  /*15d0*/  LEA R89, R89, 0x110, 0x2 ;  /* 0x0000011059597811 */ /* 0x000fc400078e10ff */
[----:B------:R-:W-:-:S05]  /*15e0*/  LEA.HI.X R87, R87, c[0x0][0x19c], R60, 0x2, P0 ;  /* 0x0000670057577a11 */ /* 0x000fca00000f143c */
.L_x_15184:
[----:B------:R-:W2:Y:S02]  /*15f0*/  LDG.E.CONSTANT R61, [R86.64] ;  /* 0x0000000a563d7981 */ /* 0x000ea4000c1e9900 */
[----:B--2---:R-:W-:-:S05]  /*1600*/  SHF.R.S32.HI R58, RZ, 0x1f, R61 ;  /* 0x0000001fff3a7819 */ /* 0x004fca000001143d */
[----:B------:R-:W-:Y:S02]  /*1610*/  IMAD R60, R58, c[0x0][0x1bc], RZ ;  /* 0x00006f003a3c7a24 */ /* 0x000fe400078e02ff */
[----:B------:R-:W-:-:S04]  /*1620*/  IMAD.WIDE.U32 R58, R61, c[0x0][0x1bc], R82 ;  /* 0x00006f003d3a7a25 */ /* 0x000fc800078e0052 */
[----:B------:R-:W-:Y:S01]  /*1630*/  IMAD R63, R61, R22, R60 ;  /* 0x000000163d3f7224 */ /* 0x000fe200078e023c */
[----:B------:R-:W-:-:S03]  /*1640*/  IADD3 R61, P1, P2, R7, R58, R24 ;  /* 0x0000003a073d7210 */ /* 0x000fc60007a3e018 */
[----:B------:R-:W-:Y:S01]  /*1650*/  IMAD.IADD R106, R59, 0x1, R63 ;  /* 0x000000013b6a7824 */ /* 0x000fe200078e023f */
[----:B------:R-:W-:Y:S02]  /*1660*/  IADD3 R59, P0, R6, R58, RZ ;  /* 0x0000003a063b7210 */ /* 0x000fe40007f1e0ff */
[----:B------:R-:W-:Y:S02]  /*1670*/  LEA R66, P3, R61, c[0x0][0x180], 0x1 ;  /* 0x000060003d427a11 */ /* 0x000fe400078608ff */
[----:B------:R-:W-:Y:S01]  /*1680*/  IADD3.X R62, R52, R106, R37, P1, P2 ;  /* 0x0000006a343e7210 */ /* 0x000fe20000fe4425 */
[----:B------:R-:W-:Y:S01]  /*1690*/  IMAD.X R64, R51, 0x1, R106, P0 ;  /* 0x0000000133407824 */ /* 0x000fe200000e066a */
[----:B------:R-:W-:Y:S02]  /*16a0*/  LEA R60, P1, R59, c[0x0][0x180], 0x1 ;  /* 0x000060003b3c7a11 */ /* 0x000fe400078208ff */
[----:B------:R-:W-:Y:S02]  /*16b0*/  LEA.HI.X R67, R61, c[0x0][0x184], R62, 0x1, P3 ;  /* 0x000061003d437a11 */ /* 0x000fe400018f0c3e */
[----:B------:R-:W-:-:S03]  /*16c0*/  LEA.HI.X R61, R59, c[0x0][0x184], R64, 0x1, P1 ;  /* 0x000061003b3d7a11 */ /* 0x000fc600008f0c40 */
[----:B------:R0:W2:Y:S04]  /*16d0*/  LDG.E.CONSTANT R120, [R66.64] ;  /* 0x0000000a42787981 */ /* 0x0000a8000c1e9900 */
[----:B------:R1:W3:Y:S04]  /*16e0*/  LDG.E.CONSTANT R118, [R60.64] ;  /* 0x0000000a3c767981 */ /* 0x0002e8000c1e9900 */
[----:B------:R0:W4:Y:S01]  /*16f0*/  LDG.E.CONSTANT R119, [R66.64+0x4] ;  /* 0x0000040a42777981 */ /* 0x000122000c1e9900 */
[----:B------:R-:W-:-:S03]  /*1700*/  IADD3 R59, P0, P1, R8, R58, R23 ;  /* 0x0000003a083b7210 */ /* 0x000fc6000791e017 */
[----:B------:R1:W5:Y:S01]  /*1710*/  LDG.E.CONSTANT R116, [R60.64+0x4] ;  /* 0x0000040a3c747981 */ /* 0x000362000c1e9900 */
[----:B------:R-:W-:Y:S02]  /*1720*/  LEA R64, P2, R59, c[0x0][0x180], 0x1 ;  /* 0x000060003b407a11 */ /* 0x000fe400078408ff */
[----:B------:R-:W-:-:S04]  /*1730*/  IADD3.X R62, R53, R106, R38, P0, P1 ;  /* 0x0000006a353e7210 */ /* 0x000fc800007e2426 */
[----:B------:R-:W-:Y:S02]  /*1740*/  LEA.HI.X R65, R59, c[0x0][0x184], R62, 0x1, P2 ;  /* 0x000061003b417a11 */ /* 0x000fe400010f0c3e */
[----:B------:R-:W-:-:S03]  /*1750*/  IADD3 R59, P0, P1, R9, R58, R26 ;  /* 0x0000003a093b7210 */ /* 0x000fc6000791e01a */
[----:B------:R0:W4:Y:S01]  /*1760*/  LDG.E.CONSTANT R117, [R64.64] ;  /* 0x0000000a40757981 */ /* 0x000122000c1e9900 */
[C---:B------:R-:W-:Y:S02]  /*1770*/  LEA R62, P2, R59.reuse, c[0x0][0x180], 0x1 ;  /* 0x000060003b3e7a11 */ /* 0x040fe400078408ff */
[----:B------:R-:W-:Y:S01]  /*1780*/  IADD3.X R84, R54, R106, R39, P0, P1 ;  /* 0x0000006a36547210 */ /* 0x000fe200007e2427 */
[----:B------:R0:W5:Y:S03]  /*1790*/  LDG.E.CONSTANT R115, [R64.64+0x4] ;  /* 0x0000040a40737981 */ /* 0x000166000c1e9900 */
[----:B------:R-:W-:-:S05]  /*17a0*/  LEA.HI.X R63, R59, c[0x0][0x184], R84, 0x1, P2 ;  /* 0x000061003b3f7a11 */ /* 0x000fca00010f0c54 */
[----:B------:R1:W5:Y:S01]  /*17b0*/  LDG.E.CONSTANT R114, [R62.64] ;  /* 0x0000000a3e727981 */ /* 0x000362000c1e9900 */
[----:B------:R-:W-:-:S03]  /*17c0*/  IADD3 R59, P0, P1, R10, R58, R25 ;  /* 0x0000003a0a3b7210 */ /* 0x000fc6000791e019 */
[----:B------:R1:W5:Y:S01]  /*17d0*/  LDG.E.CONSTANT R113, [R62.64+0x4] ;  /* 0x0000040a3e717981 */ /* 0x000362000c1e9900 */
[----:B0-----:R-:W-:Y:S02]  /*17e0*/  LEA R66, P2, R59, c[0x0][0x180], 0x1 ;  /* 0x000060003b427a11 */ /* 0x001fe400078408ff */
[----:B-1----:R-:W-:-:S04]  /*17f0*/  IADD3.X R60, R55, R106, R40, P0, P1 ;  /* 0x0000006a373c7210 */ /* 0x002fc800007e2428 */
[----:B------:R-:W-:Y:S02]  /*1800*/  LEA.HI.X R67, R59, c[0x0][0x184], R60, 0x1, P2 ;  /* 0x000061003b437a11 */ /* 0x000fe400010f0c3c */
[----:B------:R-:W-:-:S03]  /*1810*/  IADD3 R59, P0, P1, R11, R58, R28 ;  /* 0x0000003a0b3b7210 */ /* 0x000fc6000791e01c */
[----:B------:R0:W5:Y:S01]  /*1820*/  LDG.E.CONSTANT R111, [R66.64] ;  /* 0x0000000a426f7981 */ /* 0x000162000c1e9900 */
[C---:B------:R-:W-:Y:S02]  /*1830*/  LEA R60, P2, R59.reuse, c[0x0][0x180], 0x1 ;  /* 0x000060003b3c7a11 */ /* 0x040fe400078408ff */
[----:B------:R-:W-:Y:S01]  /*1840*/  IADD3.X R84, R56, R106, R41, P0, P1 ;  /* 0x0000006a38547210 */ /* 0x000fe200007e2429 */
[----:B------:R0:W5:Y:S03]  /*1850*/  LDG.E.CONSTANT R112, [R66.64+0x4] ;  /* 0x0000040a42707981 */ /* 0x000166000c1e9900 */
        /* <DEDUP_REMOVED lines=9> */
[C---:B------:R-:W-:Y:S02]  /*18f0*/  LEA R62, P2, R59.reuse, c[0x0][0x180], 0x1 ;  /* 0x000060003b3e7a11 */ /* 0x040fe400078408ff */
[----:B0-----:R-:W-:Y:S01]  /*1900*/  IADD3.X R66, R68, R106, R43, P0, P1 ;  /* 0x0000006a44427210 */ /* 0x001fe200007e242b */
[----:B------:R0:W5:Y:S03]  /*1910*/  LDG.E.CONSTANT R108, [R64.64+0x4] ;  /* 0x0000040a406c7981 */ /* 0x000166000c1e9900 */
[----:B------:R-:W-:Y:S02]  /*1920*/  LEA.HI.X R63, R59, c[0x0][0x184], R66, 0x1, P2 ;  /* 0x000061003b3f7a11 */ /* 0x000fe400010f0c42 */
[----:B------:R-:W-:-:S03]  /*1930*/  IADD3 R59, P0, P1, R14, R58, R29 ;  /* 0x0000003a0e3b7210 */ /* 0x000fc6000791e01d */
[----:B------:R0:W5:Y:S01]  /*1940*/  LDG.E.CONSTANT R104, [R62.64] ;  /* 0x0000000a3e687981 */ /* 0x000162000c1e9900 */
[----:B------:R-:W-:Y:S02]  /*1950*/  LEA R66, P2, R59, c[0x0][0x180], 0x1 ;  /* 0x000060003b427a11 */ /* 0x000fe400078408ff */
[----:B-1----:R-:W-:Y:S01]  /*1960*/  IADD3.X R60, R69, R106, R44, P0, P1 ;  /* 0x0000006a453c7210 */ /* 0x002fe200007e242c */
[----:B------:R1:W5:Y:S03]  /*1970*/  LDG.E.CONSTANT R105, [R62.64+0x4] ;  /* 0x0000040a3e697981 */ /* 0x000366000c1e9900 */
[----:B------:R-:W-:-:S05]  /*1980*/  LEA.HI.X R67, R59, c[0x0][0x184], R60, 0x1, P2 ;  /* 0x000061003b437a11 */ /* 0x000fca00010f0c3c */
[----:B------:R1:W5:Y:S01]  /*1990*/  LDG.E.CONSTANT R102, [R66.64] ;  /* 0x0000000a42667981 */ /* 0x000362000c1e9900 */
[----:B------:R-:W-:-:S03]  /*19a0*/  IADD3 R59, P0, P1, R15, R58, R32 ;  /* 0x0000003a0f3b7210 */ /* 0x000fc6000791e020 */
[----:B------:R1:W5:Y:S01]  /*19b0*/  LDG.E.CONSTANT R97, [R66.64+0x4] ;  /* 0x0000040a42617981 */ /* 0x000362000c1e9900 */
[----:B------:R-:W-:Y:S02]  /*19c0*/  LEA R60, P2, R59, c[0x0][0x180], 0x1 ;  /* 0x000060003b3c7a11 */ /* 0x000fe400078408ff */
[----:B0-----:R-:W-:-:S04]  /*19d0*/  IADD3.X R64, R70, R106, R45, P0, P1 ;  /* 0x0000006a46407210 */ /* 0x001fc800007e242d */
[----:B------:R-:W-:Y:S02]  /*19e0*/  LEA.HI.X R61, R59, c[0x0][0x184], R64, 0x1, P2 ;  /* 0x000061003b3d7a11 */ /* 0x000fe400010f0c40 */
[----:B------:R-:W-:-:S03]  /*19f0*/  IADD3 R59, P0, P1, R16, R58, R31 ;  /* 0x0000003a103b7210 */ /* 0x000fc6000791e01f */
[----:B------:R0:W5:Y:S01]  /*1a00*/  LDG.E.CONSTANT R98, [R60.64] ;  /* 0x0000000a3c627981 */ /* 0x000162000c1e9900 */
[----:B------:R-:W-:Y:S02]  /*1a10*/  LEA R64, P2, R59, c[0x0][0x180], 0x1 ;  /* 0x000060003b407a11 */ /* 0x000fe400078408ff */
[----:B-1----:R-:W-:Y:S01]  /*1a20*/  IADD3.X R62, R71, R106, R46, P0, P1 ;  /* 0x0000006a473e7210 */ /* 0x002fe200007e242e */
[----:B------:R0:W5:Y:S03]  /*1a30*/  LDG.E.CONSTANT R95, [R60.64+0x4] ;  /* 0x0000040a3c5f7981 */ /* 0x000166000c1e9900 */
[----:B------:R-:W-:Y:S02]  /*1a40*/  LEA.HI.X R65, R59, c[0x0][0x184], R62, 0x1, P2 ;  /* 0x000061003b417a11 */ /* 0x000fe400010f0c3e */
[----:B------:R-:W-:-:S03]  /*1a50*/  IADD3 R63, P0, P1, R17, R58, R34 ;  /* 0x0000003a113f7210 */ /* 0x000fc6000791e022 */
[----:B------:R1:W5:Y:S01]  /*1a60*/  LDG.E.CONSTANT R96, [R64.64] ;  /* 0x0000000a40607981 */ /* 0x000362000c1e9900 */
[C---:B------:R-:W-:Y:S02]  /*1a70*/  LEA R62, P2, R63.reuse, c[0x0][0x180], 0x1 ;  /* 0x000060003f3e7a11 */ /* 0x040fe400078408ff */
[----:B------:R-:W-:Y:S01]  /*1a80*/  IADD3.X R66, R72, R106, R47, P0, P1 ;  /* 0x0000006a48427210 */ /* 0x000fe200007e242f */
[----:B------:R1:W5:Y:S03]  /*1a90*/  LDG.E.CONSTANT R92, [R64.64+0x4] ;  /* 0x0000040a405c7981 */ /* 0x000366000c1e9900 */
[----:B------:R-:W-:-:S05]  /*1aa0*/  LEA.HI.X R63, R63, c[0x0][0x184], R66, 0x1, P2 ;  /* 0x000061003f3f7a11 */ /* 0x000fca00010f0c42 */
[----:B------:R0:W5:Y:S01]  /*1ab0*/  LDG.E.CONSTANT R94, [R62.64] ;  /* 0x0000000a3e5e7981 */ /* 0x000162000c1e9900 */
[----:B------:R-:W-:-:S03]  /*1ac0*/  IADD3 R59, P0, P1, R18, R58, R33 ;  /* 0x0000003a123b7210 */ /* 0x000fc6000791e021 */
[----:B------:R0:W5:Y:S01]  /*1ad0*/  LDG.E.CONSTANT R93, [R62.64+0x4] ;  /* 0x0000040a3e5d7981 */ /* 0x000162000c1e9900 */
[----:B------:R-:W-:Y:S02]  /*1ae0*/  LEA R66, P2, R59, c[0x0][0x180], 0x1 ;  /* 0x000060003b427a11 */ /* 0x000fe400078408ff */
[----:B------:R-:W-:-:S04]  /*1af0*/  IADD3.X R84, R73, R106, R48, P0, P1 ;  /* 0x0000006a49547210 */ /* 0x000fc800007e2430 */
[----:B------:R-:W-:Y:S01]  /*1b00*/  LEA.HI.X R67, R59, c[0x0][0x184], R84, 0x1, P2 ;  /* 0x000061003b437a11 */ /* 0x000fe200010f0c54 */
[----:B0-----:R-:W0:Y:S04]  /*1b10*/  LDS.64 R62, [R21+0x8] ;  /* 0x00000800153e7984 */ /* 0x001e280000000a00 */
[----:B------:R0:W5:Y:S01]  /*1b20*/  LDG.E.CONSTANT R91, [R66.64] ;  /* 0x0000000a425b7981 */ /* 0x000162000c1e9900 */
[----:B------:R-:W-:-:S03]  /*1b30*/  IADD3 R59, P0, P1, R19, R58, R36 ;  /* 0x0000003a133b7210 */ /* 0x000fc6000791e024 */
[----:B------:R0:W5:Y:S01]  /*1b40*/  LDG.E.CONSTANT R99, [R66.64+0x4] ;  /* 0x0000040a42637981 */ /* 0x000162000c1e9900 */
[----:B------:R-:W-:Y:S02]  /*1b50*/  LEA R60, P2, R59, c[0x0][0x180], 0x1 ;  /* 0x000060003b3c7a11 */ /* 0x000fe400078408ff */
[----:B-1----:R-:W-:-:S04]  /*1b60*/  IADD3.X R64, R74, R106, R49, P0, P1 ;  /* 0x0000006a4a407210 */ /* 0x002fc800007e2431 */
[----:B------:R-:W-:Y:S02]  /*1b70*/  LEA.HI.X R61, R59, c[0x0][0x184], R64, 0x1, P2 ;  /* 0x000061003b3d7a11 */ /* 0x000fe400010f0c40 */
[----:B------:R-:W-:Y:S01]  /*1b80*/  IADD3 R58, P0, P1, R20, R58, R35 ;  /* 0x0000003a143a7210 */ /* 0x000fe2000791e023 */
[----:B------:R-:W1:Y:S04]  /*1b90*/  LDS.64 R64, [R21] ;  /* 0x0000000015407984 */ /* 0x000e680000000a00 */
[----:B------:R0:W5:Y:S01]  /*1ba0*/  LDG.E.CONSTANT R100, [R60.64] ;  /* 0x0000000a3c647981 */ /* 0x000162000c1e9900 */
[----:B------:R-:W-:-:S03]  /*1bb0*/  LEA R84, P2, R58, c[0x0][0x180], 0x1 ;  /* 0x000060003a547a11 */ /* 0x000fc600078408ff */
[----:B------:R0:W5:Y:S01]  /*1bc0*/  LDG.E.CONSTANT R103, [R60.64+0x4] ;  /* 0x0000040a3c677981 */ /* 0x000162000c1e9900 */
[----:B------:R-:W-:-:S04]  /*1bd0*/  IADD3.X R59, R75, R106, R50, P0, P1 ;  /* 0x0000006a4b3b7210 */ /* 0x000fc800007e2432 */
[----:B------:R-:W-:Y:S02]  /*1be0*/  LEA.HI.X R85, R58, c[0x0][0x184], R59, 0x1, P2 ;  /* 0x000061003a557a11 */ /* 0x000fe400010f0c3b */
[----:B------:R-:W2:Y:S04]  /*1bf0*/  LDS.64 R58, [R21+0x10] ;  /* 0x00001000153a7984 */ /* 0x000ea80000000a00 */
[----:B------:R1:W5:Y:S04]  /*1c00*/  LDG.E.CONSTANT R101, [R84.64] ;  /* 0x0000000a54657981 */ /* 0x000368000c1e9900 */
[----:B------:R1:W5:Y:S01]  /*1c10*/  LDG.E.CONSTANT R106, [R84.64+0x4] ;  /* 0x0000040a546a7981 */ /* 0x000362000c1e9900 */
[----:B0-----:R-:W-:-:S02]  /*1c20*/  PRMT R60, RZ, 0x5410, R62 ;  /* 0x00005410ff3c7816 */ /* 0x001fc4000000003e */
[----:B------:R-:W-:Y:S02]  /*1c30*/  PRMT R62, RZ, 0x7610, R62 ;  /* 0x00007610ff3e7816 */ /* 0x000fe4000000003e */
[--C-:B-1----:R-:W-:Y:S02]  /*1c40*/  PRMT R66, RZ, 0x5410, R64.reuse ;  /* 0x00005410ff427816 */ /* 0x102fe40000000040 */
[----:B------:R-:W-:Y:S02]  /*1c50*/  PRMT R64, RZ, 0x7610, R64 ;  /* 0x00007610ff407816 */ /* 0x000fe40000000040 */
[----:B--2---:R-:W-:-:S05]  /*1c60*/  PRMT R61, RZ, 0x5410, R120 ;  /* 0x00005410ff3d7816 */ /* 0x004fca0000000078 */
[----:B------:R-:W-:Y:S01]  /*1c70*/  FMUL.FTZ R67, R60, R61 ;  /* 0x0000003d3c437220 */ /* 0x000fe20000410000 */
[----:B---3--:R-:W-:-:S05]  /*1c80*/  PRMT R61, RZ, 0x5410, R118 ;  /* 0x00005410ff3d7816 */ /* 0x008fca0000000076 */
[----:B------:R-:W-:Y:S01]  /*1c90*/  FFMA.FTZ R66, R66, R61, R67 ;  /* 0x0000003d42427223 */ /* 0x000fe20000010043 */
[----:B------:R-:W-:Y:S02]  /*1ca0*/  PRMT R61, RZ, 0x7610, R120 ;  /* 0x00007610ff3d7816 */ /* 0x000fe40000000078 */
[----:B------:R-:W-:-:S03]  /*1cb0*/  PRMT R67, RZ, 0x7610, R118 ;  /* 0x00007610ff437816 */ /* 0x000fc60000000076 */
[----:B------:R-:W-:Y:S02]  /*1cc0*/  FMUL.FTZ R62, R62, R61 ;  /* 0x0000003d3e3e7220 */ /* 0x000fe40000410000 */
[----:B------:R-:W0:Y:S02]  /*1cd0*/  LDS.64 R60, [R21+0x18] ;  /* 0x00001800153c7984 */ /* 0x000e240000000a00 */
[----:B------:R-:W-:Y:S01]  /*1ce0*/  FFMA.FTZ R64, R64, R67, R62 ;  /* 0x0000004340407223 */ /* 0x000fe2000001003e */
[----:B------:R-:W-:Y:S02]  /*1cf0*/  PRMT R62, RZ, 0x5410, R63 ;  /* 0x00005410ff3e7816 */ /* 0x000fe4000000003f */
[----:B----4-:R-:W-:-:S05]  /*1d00*/  PRMT R67, RZ, 0x5410, R119 ;  /* 0x00005410ff437816 */ /* 0x010fca0000000077 */
[----:B------:R-:W-:Y:S01]  /*1d10*/  FMUL.FTZ R84, R62, R67 ;  /* 0x000000433e547220 */ /* 0x000fe20000410000 */
[----:B------:R-:W-:Y:S02]  /*1d20*/  PRMT R67, RZ, 0x5410, R65 ;  /* 0x00005410ff437816 */ /* 0x000fe40000000041 */
[----:B-----5:R-:W-:Y:S02]  /*1d30*/  PRMT R62, RZ, 0x5410, R116 ;  /* 0x00005410ff3e7816 */ /* 0x020fe40000000074 */
[----:B------:R-:W-:-:S03]  /*1d40*/  PRMT R63, RZ, 0x7610, R63 ;  /* 0x00007610ff3f7816 */ /* 0x000fc6000000003f */
[----:B------:R-:W-:Y:S01]  /*1d50*/  FFMA.FTZ R67, R67, R62, R84 ;  /* 0x0000003e43437223 */ /* 0x000fe20000010054 */
[----:B------:R-:W-:Y:S02]  /*1d60*/  PRMT R62, RZ, 0x7610, R119 ;  /* 0x00007610ff3e7816 */ /* 0x000fe40000000077 */
[----:B------:R-:W-:Y:S02]  /*1d70*/  PRMT R84, RZ, 0x7610, R65 ;  /* 0x00007610ff547816 */ /* 0x000fe40000000041 */
[----:B------:R-:W-:Y:S01]  /*1d80*/  PRMT R65, RZ, 0x7610, R116 ;  /* 0x00007610ff417816 */ /* 0x000fe20000000074 */
[----:B------:R-:W-:Y:S02]  /*1d90*/  FMUL.FTZ R85, R63, R62 ;  /* 0x0000003e3f557220 */ /* 0x000fe40000410000 */
[----:B------:R-:W1:Y:S02]  /*1da0*/  LDS.64 R62, [R21+0x20] ;  /* 0x00002000153e7984 */ /* 0x000e640000000a00 */
[----:B------:R-:W-:Y:S01]  /*1db0*/  FFMA.FTZ R84, R84, R65, R85 ;  /* 0x0000004154547223 */ /* 0x000fe20000010055 */
[----:B------:R-:W-:-:S02]  /*1dc0*/  PRMT R65, RZ, 0x5410, R58 ;  /* 0x00005410ff417816 */ /* 0x000fc4000000003a */
[--C-:B------:R-:W-:Y:S02]  /*1dd0*/  PRMT R85, RZ, 0x5410, R117.reuse ;  /* 0x00005410ff557816 */ /* 0x100fe40000000075 */
[----:B------:R-:W-:-:S03]  /*1de0*/  PRMT R117, RZ, 0x7610, R117 ;  /* 0x00007610ff757816 */ /* 0x000fc60000000075 */
[----:B------:R-:W-:Y:S01]  /*1df0*/  FFMA.FTZ R66, R65, R85, R66 ;  /* 0x0000005541427223 */ /* 0x000fe20000010042 */
[----:B------:R-:W-:Y:S02]  /*1e00*/  PRMT R85, RZ, 0x7610, R58 ;  /* 0x00007610ff557816 */ /* 0x000fe4000000003a */
[----:B------:R-:W-:-:S03]  /*1e10*/  PRMT R58, RZ, 0x5410, R59 ;  /* 0x00005410ff3a7816 */ /* 0x000fc6000000003b */
[----:B------:R-:W-:Y:S01]  /*1e20*/  FFMA.FTZ R85, R85, R117, R64 ;  /* 0x0000007555557223 */ /* 0x000fe20000010040 */
[----:B------:R-:W-:Y:S01]  /*1e30*/  PRMT R116, RZ, 0x5410, R115 ;  /* 0x00005410ff747816 */ /* 0x000fe20000000073 */
[----:B------:R-:W2:Y:S01]  /*1e40*/  LDS.64 R64, [R21+0x28] ;  /* 0x0000280015407984 */ /* 0x000ea20000000a00 */
[----:B------:R-:W-:Y:S02]  /*1e50*/  PRMT R59, RZ, 0x7610, R59 ;  /* 0x00007610ff3b7816 */ /* 0x000fe4000000003b */
[----:B------:R-:W-:Y:S01]  /*1e60*/  PRMT R115, RZ, 0x7610, R115 ;  /* 0x00007610ff737816 */ /* 0x000fe20000000073 */
[----:B------:R-:W-:Y:S01]  /*1e70*/  FFMA.FTZ R67, R58, R116, R67 ;  /* 0x000000743a437223 */ /* 0x000fe20000010043 */
[----:B------:R-:W-:-:S03]  /*1e80*/  PRMT R58, RZ, 0x5410, R114 ;  /* 0x00005410ff3a7816 */ /* 0x000fc60000000072 */
[----:B------:R-:W-:Y:S01]  /*1e90*/  FFMA.FTZ R84, R59, R115, R84 ;  /* 0x000000733b547223 */ /* 0x000fe20000010054 */
[--C-:B0-----:R-:W-:Y:S02]  /*1ea0*/  PRMT R59, RZ, 0x5410, R60.reuse ;  /* 0x00005410ff3b7816 */ /* 0x101fe4000000003c */
[----:B------:R-:W-:Y:S02]  /*1eb0*/  PRMT R60, RZ, 0x7610, R60 ;  /* 0x00007610ff3c7816 */ /* 0x000fe4000000003c */
[----:B------:R-:W-:Y:S01]  /*1ec0*/  PRMT R114, RZ, 0x7610, R114 ;  /* 0x00007610ff727816 */ /* 0x000fe20000000072 */
[----:B------:R-:W-:Y:S02]  /*1ed0*/  FFMA.FTZ R66, R59, R58, R66 ;  /* 0x0000003a3b427223 */ /* 0x000fe40000010042 */
[----:B------:R-:W0:Y:S02]  /*1ee0*/  LDS.64 R58, [R21+0x30] ;  /* 0x00003000153a7984 */ /* 0x000e240000000a00 */
[----:B------:R-:W-:Y:S01]  /*1ef0*/  FFMA.FTZ R85, R60, R114, R85 ;  /* 0x000000723c557223 */ /* 0x000fe20000010055 */
[----:B------:R-:W-:-:S02]  /*1f00*/  PRMT R60, RZ, 0x5410, R61 ;  /* 0x00005410ff3c7816 */ /* 0x000fc4000000003d */
[----:B------:R-:W-:Y:S02]  /*1f10*/  PRMT R114, RZ, 0x5410, R113 ;  /* 0x00005410ff727816 */ /* 0x000fe40000000071 */
[----:B------:R-:W-:Y:S02]  /*1f20*/  PRMT R61, RZ, 0x7610, R61 ;  /* 0x00007610ff3d7816 */ /* 0x000fe4000000003d */
[----:B------:R-:W-:Y:S01]  /*1f30*/  PRMT R113, RZ, 0x7610, R113 ;  /* 0x00007610ff717816 */ /* 0x000fe20000000071 */
[----:B------:R-:W-:Y:S01]  /*1f40*/  FFMA.FTZ R67, R60, R114, R67 ;  /* 0x000000723c437223 */ /* 0x000fe20000010043 */
[----:B------:R-:W-:-:S03]  /*1f50*/  PRMT R114, RZ, 0x5410, R111 ;  /* 0x00005410ff727816 */ /* 0x000fc6000000006f */
[----:B------:R-:W-:Y:S01]  /*1f60*/  FFMA.FTZ R84, R61, R113, R84 ;  /* 0x000000713d547223 */ /* 0x000fe20000010054 */
[--C-:B-1----:R-:W-:Y:S01]  /*1f70*/  PRMT R113, RZ, 0x5410, R62.reuse ;  /* 0x00005410ff717816 */ /* 0x102fe2000000003e */
[----:B------:R-:W1:Y:S01]  /*1f80*/  LDS.64 R60, [R21+0x38] ;  /* 0x00003800153c7984 */ /* 0x000e620000000a00 */
[----:B------:R-:W-:Y:S02]  /*1f90*/  PRMT R62, RZ, 0x7610, R62 ;  /* 0x00007610ff3e7816 */ /* 0x000fe4000000003e */
[----:B------:R-:W-:-:S05]  /*1fa0*/  PRMT R111, RZ, 0x7610, R111 ;  /* 0x00007610ff6f7816 */ /* 0x000fca000000006f */
[----:B------:R-:W-:Y:S01]  /*1fb0*/  FFMA.FTZ R85, R62, R111, R85 ;  /* 0x0000006f3e557223 */ /* 0x000fe20000010055 */
[--C-:B------:R-:W-:Y:S02]  /*1fc0*/  PRMT R62, RZ, 0x5410, R63.reuse ;  /* 0x00005410ff3e7816 */ /* 0x100fe4000000003f */
[--C-:B------:R-:W-:Y:S02]  /*1fd0*/  PRMT R111, RZ, 0x5410, R112.reuse ;  /* 0x00005410ff6f7816 */ /* 0x100fe40000000070 */
[----:B------:R-:W-:Y:S02]  /*1fe0*/  PRMT R63, RZ, 0x7610, R63 ;  /* 0x00007610ff3f7816 */ /* 0x000fe4000000003f */
[----:B------:R-:W-:Y:S01]  /*1ff0*/  PRMT R112, RZ, 0x7610, R112 ;  /* 0x00007610ff707816 */ /* 0x000fe20000000070 */
[----:B------:R-:W-:Y:S01]  /*2000*/  FFMA.FTZ R67, R62, R111, R67 ;  /* 0x0000006f3e437223 */ /* 0x000fe20000010043 */
[----:B--2---:R-:W-:-:S03]  /*2010*/  PRMT R111, RZ, 0x5410, R64 ;  /* 0x00005410ff6f7816 */ /* 0x004fc60000000040 */
[----:B------:R-:W-:Y:S01]  /*2020*/  FFMA.FTZ R84, R63, R112, R84 ;  /* 0x000000703f547223 */ /* 0x000fe20000010054 */
[--C-:B------:R-:W-:Y:S01]  /*2030*/  PRMT R112, RZ, 0x5410, R109.reuse ;  /* 0x00005410ff707816 */ /* 0x100fe2000000006d */
[----:B------:R-:W2:Y:S01]  /*2040*/  LDS.64 R62, [R21+0x40] ;  /* 0x00004000153e7984 */ /* 0x000ea20000000a00 */
        /* <DEDUP_REMOVED lines=8> */
[----:B0-----:R-:W-:-:S03]  /*20d0*/  PRMT R109, RZ, 0x5410, R58 ;  /* 0x00005410ff6d7816 */ /* 0x001fc6000000003a */
[----:B------:R-:W-:Y:S01]  /*20e0*/  FFMA.FTZ R84, R65, R110, R84 ;  /* 0x0000006e41547223 */ /* 0x000fe20000010054 */
[--C-:B------:R-:W-:Y:S01]  /*20f0*/  PRMT R110, RZ, 0x5410, R107.reuse ;  /* 0x00005410ff6e7816 */ /* 0x100fe2000000006b */
[----:B------:R-:W0:Y:S01]  /*2100*/  LDS.64 R64, [R21+0x48] ;  /* 0x0000480015407984 */ /* 0x000e220000000a00 */
        /* <DEDUP_REMOVED lines=8> */
[----:B-1----:R-:W-:-:S03]  /*2190*/  PRMT R107, RZ, 0x5410, R60 ;  /* 0x00005410ff6b7816 */ /* 0x002fc6000000003c */
[----:B------:R-:W-:Y:S01]  /*21a0*/  FFMA.FTZ R84, R59, R108, R84 ;  /* 0x0000006c3b547223 */ /* 0x000fe20000010054 */
[----:B------:R-:W-:Y:S01]  /*21b0*/  PRMT R108, RZ, 0x5410, R104 ;  /* 0x00005410ff6c7816 */ /* 0x000fe20000000068 */
[----:B------:R-:W1:Y:S01]  /*21c0*/  LDS.64 R58, [R21+0x50] ;  /* 0x00005000153a7984 */ /* 0x000e620000000a00 */
[----:B------:R-:W-:Y:S02]  /*21d0*/  PRMT R60, RZ, 0x7610, R60 ;  /* 0x00007610ff3c7816 */ /* 0x000fe4000000003c */
[----:B------:R-:W-:-:S05]  /*21e0*/  PRMT R104, RZ, 0x7610, R104 ;  /* 0x00007610ff687816 */ /* 0x000fca0000000068 */
[----:B------:R-:W-:Y:S01]  /*21f0*/  FFMA.FTZ R85, R60, R104, R85 ;  /* 0x000000683c557223 */ /* 0x000fe20000010055 */
[----:B------:R-:W-:Y:S02]  /*2200*/  PRMT R60, RZ, 0x5410, R61 ;  /* 0x00005410ff3c7816 */ /* 0x000fe4000000003d */
[----:B------:R-:W-:Y:S02]  /*2210*/  PRMT R104, RZ, 0x5410, R105 ;  /* 0x00005410ff687816 */ /* 0x000fe40000000069 */
[----:B------:R-:W-:Y:S02]  /*2220*/  PRMT R61, RZ, 0x7610, R61 ;  /* 0x00007610ff3d7816 */ /* 0x000fe4000000003d */
[----:B------:R-:W-:Y:S01]  /*2230*/  PRMT R105, RZ, 0x7610, R105 ;  /* 0x00007610ff697816 */ /* 0x000fe20000000069 */
[----:B------:R-:W-:Y:S01]  /*2240*/  FFMA.FTZ R67, R60, R104, R67 ;  /* 0x000000683c437223 */ /* 0x000fe20000010043 */
[----:B------:R-:W-:-:S03]  /*2250*/  PRMT R104, RZ, 0x5410, R102 ;  /* 0x00005410ff687816 */ /* 0x000fc60000000066 */
[----:B------:R-:W-:Y:S01]  /*2260*/  FFMA.FTZ R84, R61, R105, R84 ;  /* 0x000000693d547223 */ /* 0x000fe20000010054 */
[----:B--2---:R-:W-:Y:S01]  /*2270*/  PRMT R105, RZ, 0x5410, R62 ;  /* 0x00005410ff697816 */ /* 0x004fe2000000003e */
[----:B------:R-:W-:Y:S01]  /*2280*/  FFMA.FTZ R66, R113, R114, R66 ;  /* 0x0000007271427223 */ /* 0x000fe20000010042 */
[----:B------:R-:W-:Y:S01]  /*2290*/  PRMT R62, RZ, 0x7610, R62 ;  /* 0x00007610ff3e7816 */ /* 0x000fe2000000003e */
[----:B------:R-:W2:Y:S01]  /*22a0*/  LDS.64 R60, [R21+0x58] ;  /* 0x00005800153c7984 */ /* 0x000ea20000000a00 */
[----:B------:R-:W-:Y:S01]  /*22b0*/  PRMT R102, RZ, 0x7610, R102 ;  /* 0x00007610ff667816 */ /* 0x000fe20000000066 */
[----:B------:R-:W-:-:S04]  /*22c0*/  FFMA.FTZ R66, R111, R112, R66 ;  /* 0x000000706f427223 */ /* 0x000fc80000010042 */
[----:B------:R-:W-:Y:S01]  /*22d0*/  FFMA.FTZ R85, R62, R102, R85 ;  /* 0x000000663e557223 */ /* 0x000fe20000010055 */
[----:B------:R-:W-:Y:S02]  /*22e0*/  PRMT R62, RZ, 0x5410, R63 ;  /* 0x00005410ff3e7816 */ /* 0x000fe4000000003f */
[--C-:B------:R-:W-:Y:S01]  /*22f0*/  PRMT R102, RZ, 0x5410, R97.reuse ;  /* 0x00005410ff667816 */ /* 0x100fe20000000061 */
[----:B------:R-:W-:Y:S01]  /*2300*/  FFMA.FTZ R66, R109, R110, R66 ;  /* 0x0000006e6d427223 */ /* 0x000fe20000010042 */
[----:B------:R-:W-:-:S03]  /*2310*/  PRMT R97, RZ, 0x7610, R97 ;  /* 0x00007610ff617816 */ /* 0x000fc60000000061 */
[----:B------:R-:W-:Y:S01]  /*2320*/  FFMA.FTZ R102, R62, R102, R67 ;  /* 0x000000663e667223 */ /* 0x000fe20000010043 */
[----:B------:R-:W-:Y:S01]  /*2330*/  PRMT R67, RZ, 0x7610, R63 ;  /* 0x00007610ff437816 */ /* 0x000fe2000000003f */
[----:B------:R-:W-:Y:S01]  /*2340*/  FFMA.FTZ R66, R107, R108, R66 ;  /* 0x0000006c6b427223 */ /* 0x000fe20000010042 */
[----:B------:R-:W3:Y:S03]  /*2350*/  LDS.64 R62, [R21+0x60] ;  /* 0x00006000153e7984 */ /* 0x000ee60000000a00 */
[----:B------:R-:W-:Y:S01]  /*2360*/  FFMA.FTZ R67, R67, R97, R84 ;  /* 0x0000006143437223 */ /* 0x000fe20000010054 */
[----:B0-----:R-:W-:Y:S02]  /*2370*/  PRMT R97, RZ, 0x5410, R64 ;  /* 0x00005410ff617816 */ /* 0x001fe40000000040 */
[----:B------:R-:W-:Y:S02]  /*2380*/  PRMT R84, RZ, 0x5410, R98 ;  /* 0x00005410ff547816 */ /* 0x000fe40000000062 */
[----:B------:R-:W-:-:S02]  /*2390*/  PRMT R64, RZ, 0x7610, R64 ;  /* 0x00007610ff407816 */ /* 0x000fc40000000040 */
[----:B------:R-:W-:Y:S01]  /*23a0*/  PRMT R98, RZ, 0x7610, R98 ;  /* 0x00007610ff627816 */ /* 0x000fe20000000062 */
[----:B------:R-:W-:-:S04]  /*23b0*/  FFMA.FTZ R66, R105, R104, R66 ;  /* 0x0000006869427223 */ /* 0x000fc80000010042 */
[----:B------:R-:W-:Y:S01]  /*23c0*/  FFMA.FTZ R85, R64, R98, R85 ;  /* 0x0000006240557223 */ /* 0x000fe20000010055 */
[----:B------:R-:W-:Y:S01]  /*23d0*/  PRMT R64, RZ, 0x5410, R95 ;  /* 0x00005410ff407816 */ /* 0x000fe2000000005f */
[----:B------:R-:W-:Y:S01]  /*23e0*/  FFMA.FTZ R66, R97, R84, R66 ;  /* 0x0000005461427223 */ /* 0x000fe20000010042 */
[----:B------:R-:W-:Y:S02]  /*23f0*/  PRMT R84, RZ, 0x7610, R65 ;  /* 0x00007610ff547816 */ /* 0x000fe40000000041 */
[----:B------:R-:W-:-:S05]  /*2400*/  PRMT R95, RZ, 0x7610, R95 ;  /* 0x00007610ff5f7816 */ /* 0x000fca000000005f */
[----:B------:R-:W-:Y:S01]  /*2410*/  FFMA.FTZ R84, R84, R95, R67 ;  /* 0x0000005f54547223 */ /* 0x000fe20000010043 */
[----:B-1----:R-:W-:Y:S02]  /*2420*/  PRMT R67, RZ, 0x5410, R58 ;  /* 0x00005410ff437816 */ /* 0x002fe4000000003a */
[----:B------:R-:W-:Y:S02]  /*2430*/  PRMT R95, RZ, 0x5410, R96 ;  /* 0x00005410ff5f7816 */ /* 0x000fe40000000060 */
[----:B------:R-:W-:-:S03]  /*2440*/  PRMT R58, RZ, 0x7610, R58 ;  /* 0x00007610ff3a7816 */ /* 0x000fc6000000003a */
[----:B------:R-:W-:Y:S01]  /*2450*/  FFMA.FTZ R95, R67, R95, R66 ;  /* 0x0000005f435f7223 */ /* 0x000fe20000010042 */
[--C-:B------:R-:W-:Y:S02]  /*2460*/  PRMT R66, RZ, 0x5410, R59.reuse ;  /* 0x00005410ff427816 */ /* 0x100fe4000000003b */
[----:B------:R-:W-:Y:S02]  /*2470*/  PRMT R67, RZ, 0x5410, R92 ;  /* 0x00005410ff437816 */ /* 0x000fe4000000005c */
[----:B------:R-:W-:Y:S02]  /*2480*/  PRMT R96, RZ, 0x7610, R96 ;  /* 0x00007610ff607816 */ /* 0x000fe40000000060 */
[----:B------:R-:W-:Y:S02]  /*2490*/  PRMT R59, RZ, 0x7610, R59 ;  /* 0x00007610ff3b7816 */ /* 0x000fe4000000003b */
[----:B------:R-:W-:Y:S01]  /*24a0*/  PRMT R92, RZ, 0x7610, R92 ;  /* 0x00007610ff5c7816 */ /* 0x000fe2000000005c */
[----:B------:R-:W-:Y:S01]  /*24b0*/  FFMA.FTZ R58, R58, R96, R85 ;  /* 0x000000603a3a7223 */ /* 0x000fe20000010055 */
[----:B------:R-:W-:-:S03]  /*24c0*/  PRMT R85, RZ, 0x5410, R94 ;  /* 0x00005410ff557816 */ /* 0x000fc6000000005e */
[----:B------:R-:W-:Y:S01]  /*24d0*/  FFMA.FTZ R59, R59, R92, R84 ;  /* 0x0000005c3b3b7223 */ /* 0x000fe20000010054 */
[----:B--2---:R-:W-:Y:S02]  /*24e0*/  PRMT R84, RZ, 0x5410, R60 ;  /* 0x00005410ff547816 */ /* 0x004fe4000000003c */
[----:B------:R-:W-:Y:S02]  /*24f0*/  PRMT R97, RZ, 0x5410, R65 ;  /* 0x00005410ff617816 */ /* 0x000fe40000000041 */
[----:B------:R-:W-:Y:S01]  /*2500*/  PRMT R94, RZ, 0x7610, R94 ;  /* 0x00007610ff5e7816 */ /* 0x000fe2000000005e */
[----:B------:R-:W-:Y:S01]  /*2510*/  FFMA.FTZ R84, R84, R85, R95 ;  /* 0x0000005554547223 */ /* 0x000fe2000001005f */
[----:B------:R-:W-:Y:S01]  /*2520*/  PRMT R85, RZ, 0x7610, R60 ;  /* 0x00007610ff557816 */ /* 0x000fe2000000003c */
[----:B------:R-:W-:Y:S02]  /*2530*/  FFMA.FTZ R97, R97, R64, R102 ;  /* 0x0000004061617223 */ /* 0x000fe40000010066 */
[----:B------:R-:W0:Y:S01]  /*2540*/  LDS.64 R64, [R21+0x68] ;  /* 0x0000680015407984 */ /* 0x000e220000000a00 */
[----:B------:R-:W-:Y:S01]  /*2550*/  PRMT R60, RZ, 0x5410, R61 ;  /* 0x00005410ff3c7816 */ /* 0x000fe2000000003d */
[----:B------:R-:W-:Y:S01]  /*2560*/  FFMA.FTZ R58, R85, R94, R58 ;  /* 0x0000005e553a7223 */ /* 0x000fe2000001003a */
[----:B------:R-:W-:Y:S01]  /*2570*/  PRMT R85, RZ, 0x5410, R93 ;  /* 0x00005410ff557816 */ /* 0x000fe2000000005d */
[----:B------:R-:W-:Y:S01]  /*2580*/  FFMA.FTZ R97, R66, R67, R97 ;  /* 0x0000004342617223 */ /* 0x000fe20000010061 */
[----:B------:R-:W-:Y:S01]  /*2590*/  PRMT R93, RZ, 0x7610, R93 ;  /* 0x00007610ff5d7816 */ /* 0x000fe2000000005d */
[----:B------:R-:W1:Y:S02]  /*25a0*/  LDS.64 R66, [R21+0x70] ;  /* 0x0000700015427984 */ /* 0x000e640000000a00 */
[----:B------:R-:W-:Y:S01]  /*25b0*/  FFMA.FTZ R85, R60, R85, R97 ;  /* 0x000000553c557223 */ /* 0x000fe20000010061 */
[----:B------:R-:W-:-:S02]  /*25c0*/  PRMT R60, RZ, 0x7610, R61 ;  /* 0x00007610ff3c7816 */ /* 0x000fc4000000003d */
[----:B---3--:R-:W-:-:S03]  /*25d0*/  PRMT R61, RZ, 0x5410, R62 ;  /* 0x00005410ff3d7816 */ /* 0x008fc6000000003e */
[----:B------:R-:W-:Y:S01]  /*25e0*/  FFMA.FTZ R59, R60, R93, R59 ;  /* 0x0000005d3c3b7223 */ /* 0x000fe2000001003b */
[--C-:B------:R-:W-:Y:S02]  /*25f0*/  PRMT R60, RZ, 0x5410, R91.reuse ;  /* 0x00005410ff3c7816 */ /* 0x100fe4000000005b */
[----:B------:R-:W-:-:S03]  /*2600*/  PRMT R91, RZ, 0x7610, R91 ;  /* 0x00007610ff5b7816 */ /* 0x000fc6000000005b */
[----:B------:R-:W-:Y:S01]  /*2610*/  FFMA.FTZ R60, R61, R60, R84 ;  /* 0x0000003c3d3c7223 */ /* 0x000fe20000010054 */
[----:B------:R-:W-:Y:S02]  /*2620*/  PRMT R61, RZ, 0x7610, R62 ;  /* 0x00007610ff3d7816 */ /* 0x000fe4000000003e */
[----:B------:R-:W-:-:S03]  /*2630*/  PRMT R62, RZ, 0x5410, R63 ;  /* 0x00005410ff3e7816 */ /* 0x000fc6000000003f */
[----:B------:R-:W-:Y:S01]  /*2640*/  FFMA.FTZ R58, R61, R91, R58 ;  /* 0x0000005b3d3a7223 */ /* 0x000fe2000001003a */
[--C-:B------:R-:W-:Y:S02]  /*2650*/  PRMT R61, RZ, 0x5410, R99.reuse ;  /* 0x00005410ff3d7816 */ /* 0x100fe40000000063 */
[----:B------:R-:W-:-:S03]  /*2660*/  PRMT R99, RZ, 0x7610, R99 ;  /* 0x00007610ff637816 */ /* 0x000fc60000000063 */
[----:B------:R-:W-:Y:S01]  /*2670*/  FFMA.FTZ R61, R62, R61, R85 ;  /* 0x0000003d3e3d7223 */ /* 0x000fe20000010055 */
[----:B------:R-:W-:-:S05]  /*2680*/  PRMT R62, RZ, 0x7610, R63 ;  /* 0x00007610ff3e7816 */ /* 0x000fca000000003f */
[----:B------:R-:W-:Y:S01]  /*2690*/  FFMA.FTZ R59, R62, R99, R59 ;  /* 0x000000633e3b7223 */ /* 0x000fe2000001003b */
[----:B------:R-:W-:Y:S02]  /*26a0*/  PRMT R62, RZ, 0x5410, R100 ;  /* 0x00005410ff3e7816 */ /* 0x000fe40000000064 */
[----:B0-----:R-:W-:Y:S02]  /*26b0*/  PRMT R63, RZ, 0x5410, R64 ;  /* 0x00005410ff3f7816 */ /* 0x001fe40000000040 */
        /* <DEDUP_REMOVED lines=8> */
[----:B------:R-:W-:Y:S02]  /*2740*/  PRMT R62, RZ, 0x7610, R65 ;  /* 0x00007610ff3e7816 */ /* 0x000fe40000000041 */
[----:B-1----:R-:W-:-:S03]  /*2750*/  PRMT R63, RZ, 0x5410, R66 ;  /* 0x00005410ff3f7816 */ /* 0x002fc60000000042 */
[----:B------:R-:W-:Y:S01]  /*2760*/  FFMA.FTZ R59, R62, R103, R59 ;  /* 0x000000673e3b7223 */ /* 0x000fe2000001003b */
[--C-:B------:R-:W-:Y:S02]  /*2770*/  PRMT R62, RZ, 0x5410, R101.reuse ;  /* 0x00005410ff3e7816 */ /* 0x100fe40000000065 */
[----:B------:R-:W-:-:S03]  /*2780*/  PRMT R101, RZ, 0x7610, R101 ;  /* 0x00007610ff657816 */ /* 0x000fc60000000065 */
[----:B------:R-:W-:Y:S01]  /*2790*/  FFMA.FTZ R60, R63, R62, R60 ;  /* 0x0000003e3f3c7223 */ /* 0x000fe2000001003c */
[----:B------:R-:W-:Y:S02]  /*27a0*/  PRMT R63, RZ, 0x7610, R66 ;  /* 0x00007610ff3f7816 */ /* 0x000fe40000000042 */
[----:B------:R-:W-:-:S03]  /*27b0*/  PRMT R62, RZ, 0x5410, R106 ;  /* 0x00005410ff3e7816 */ /* 0x000fc6000000006a */
[----:B------:R-:W-:Y:S01]  /*27c0*/  FFMA.FTZ R63, R63, R101, R58 ;  /* 0x000000653f3f7223 */ /* 0x000fe2000001003a */
[----:B------:R-:W-:Y:S02]  /*27d0*/  PRMT R58, RZ, 0x5410, R67 ;  /* 0x00005410ff3a7816 */ /* 0x000fe40000000043 */
[----:B------:R-:W-:Y:S01]  /*27e0*/  PRMT R106, RZ, 0x7610, R106 ;  /* 0x00007610ff6a7816 */ /* 0x000fe2000000006a */
[----:B------:R-:W-:Y:S02]  /*27f0*/  FADD.FTZ R60, R60, R63 ;  /* 0x0000003f3c3c7221 */ /* 0x000fe40000010000 */
[----:B------:R-:W-:Y:S01]  /*2800*/  FFMA.FTZ R61, R58, R62, R61 ;  /* 0x0000003e3a3d7223 */ /* 0x000fe2000001003d */
[----:B------:R-:W-:Y:S02]  /*2810*/  PRMT R58, RZ, 0x7610, R67 ;  /* 0x00007610ff3a7816 */ /* 0x000fe40000000043 */
[----:B------:R-:W-:Y:S01]  /*2820*/  IADD3 R90, R90, 0x4, RZ ;  /* 0x000000045a5a7810 */ /* 0x000fe20007ffe0ff */
[----:B------:R-:W-:-:S02]  /*2830*/  FADD.FTZ R61, R61, R60 ;  /* 0x0000003c3d3d7221 */ /* 0x000fc40000010000 */
[----:B------:R-:W-:Y:S01]  /*2840*/  FFMA.FTZ R58, R58, R106, R59 ;  /* 0x0000006a3a3a7223 */ /* 0x000fe2000001003b */
[----:B------:R-:W-:-:S03]  /*2850*/  ISETP.GE.AND P1, PT, R90, R79, PT ;  /* 0x0000004f5a00720c */ /* 0x000fc60003f26270 */
[----:B------:R-:W-:Y:S01]  /*2860*/  FADD.FTZ R65, R58, R61 ;  /* 0x0000003d3a417221 */ /* 0x000fe20000010000 */
[----:B------:R-:W-:Y:S07]  /*2870*/  BRA.DIV ~URZ, `(.L_x_15180) ;  /* 0x000060b27f007947 */ /* 0x000fee000b800000 */
[----:B------:R0:W1:Y:S02]  /*2880*/  SHFL.BFLY PT, R58, R65, 0x1, 0x1f ;  /* 0x0c201f00413a7f89 */ /* 0x00006400000e0000 */
.L_x_15249:
[----:B------:R-:W-:Y:S01]  /*2890*/  ISETP.NE.AND P0, PT, R0, RZ, PT ;  /* 0x000000ff0000720c */ /* 0x000fe20003f05270 */
[----:B-1----:R-:W-:Y:S01]  /*28a0*/  FADD.FTZ R58, R65, R58 ;  /* 0x0000003a413a7221 */ /* 0x002fe20000010000 */
[----:B------:R-:W-:Y:S03]  /*28b0*/  BSSY B1, `(.L_x_15181) ;  /* 0x0000007000017945 */ /* 0x000fe60003800000 */
[----:B------:R-:W-:-:S08]  /*28c0*/  FFMA.FTZ R60, R58, c[0x0][0x194], RZ ;  /* 0x000065003a3c7a23 */ /* 0x000fd000000100ff */
[----:B------:R-:W-:Y:S05]  /*28d0*/  @P0 BRA `(.L_x_15182) ;  /* 0x0000004000000947 */ /* 0x000fea0003800000 */
[----:B------:R-:W-:-:S04]  /*28e0*/  ISETP.GE.AND P0, PT, R88, R81, PT ;  /* 0x000000515800720c */ /* 0x000fc80003f06270 */
[----:B------:R-:W-:-:S05]  /*28f0*/  FSEL R58, R60, RZ, !P0 ;  /* 0x000000ff3c3a7208 */ /* 0x000fca0004000000 */
[----:B------:R1:W-:Y:S04]  /*2900*/  STS [R89], R58 ;  /* 0x0000003a59007388 */ /* 0x0003e80000000800 */
[----:B------:R-:W-:Y:S02]  /*2910*/  @!P0 FMNMX.FTZ R5, R5, R60, !PT ;  /* 0x0000003c05058209 */ /* 0x000fe40007810000 */
.L_x_15182:
[----:B------:R-:W-:Y:S05]  /*2920*/  BSYNC B1 ;  /* 0x0000000000017941 */ /* 0x000fea0003800000 */
.L_x_15181:
[----:B------:R-:W-:Y:S02]  /*2930*/  IADD3 R86, P0, R86, 0x10, RZ ;  /* 0x0000001056567810 */ /* 0x000fe40007f1e0ff */
[----:B-1----:R-:W-:Y:S02]  /*2940*/  IADD3 R89, R89, 0x100, RZ ;  /* 0x0000010059597810 */ /* 0x002fe40007ffe0ff */
[----:B------:R-:W-:Y:S01]  /*2950*/  IADD3 R88, R88, 0x40, RZ ;  /* 0x0000004058587810 */ /* 0x000fe20007ffe0ff */
[----:B------:R-:W-:Y:S01]  /*2960*/  IMAD.X R87, RZ, RZ, R87, P0 ;  /* 0x000000ffff577224 */ /* 0x000fe200000e0657 */
[----:B0-----:R-:W-:Y:S01]  /*2970*/  @P1 CALL.REL.NOINC `(.L_x_15183) ;  /* 0x0000001000001944 */ /* 0x001fe20003c00000 */
[----:B------:R-:W-:Y:S05]  /*2980*/  BRA `(.L_x_15184) ;  /* 0xffffec6000007947 */ /* 0x000fea000383ffff */
.L_x_15183:
[----:B------:R-:W-:Y:S05]  /*2990*/  BRA `(.L_x_15178) ;  /* 0x0000149000007947 */ /* 0x000fea0003800000 */
.L_x_15179:
[----:B------:R-:W-:Y:S01]  /*29a0*/  IADD3 R87, P0, R5, R4, RZ ;  /* 0x0000000405577210 */ /* 0x000fe20007f1e0ff */
[----:B------:R-:W-:-:S02]  /*29b0*/  IMAD R85, R77, 0x10, R58 ;  /* 0x000000104d557824 */ /* 0x000fc400078e023a */
[----:B------:R-:W-:Y:S01]  /*29c0*/  IMAD.MOV.U32 R5, RZ, RZ, -0x800001 ;  /* 0xff7fffffff057424 */ /* 0x000fe200078e00ff */
[----:B------:R-:W-:Y:S01]  /*29d0*/  LEA.HI.X.SX32 R58, R4, R59, 0x1, P0 ;  /* 0x0000003b043a7211 */ /* 0x000fe200000f0eff */
[----:B------:R-:W-:Y:S01]  /*29e0*/  IMAD R88, R88, 0x200, R85 ;  /* 0x0000020058587824 */ /* 0x000fe200078e0255 */
[----:B------:R-:W-:Y:S01]  /*29f0*/  LEA R86, P0, R87, c[0x0][0x198], 0x2 ;  /* 0x0000660057567a11 */ /* 0x000fe200078010ff */
[----:B------:R-:W-:Y:S01]  /*2a00*/  IMAD.MOV.U32 R90, RZ, RZ, R4 ;  /* 0x000000ffff5a7224 */ /* 0x000fe200078e0004 */
[----:B------:R-:W-:Y:S02]  /*2a10*/  LEA R85, R85, 0x110, 0x2 ;  /* 0x0000011055557811 */ /* 0x000fe400078e10ff */
[----:B------:R-:W-:Y:S02]  /*2a20*/  LEA.HI.X R87, R87, c[0x0][0x19c], R58, 0x2, P0 ;  /* 0x0000670057577a11 */ /* 0x000fe400000f143a */
[----:B------:R-:W-:-:S03]  /*2a30*/  IADD3 R89, -R81, 0x1, R88 ;  /* 0x0000000151597810 */ /* 0x000fc60007ffe158 */
.L_x_15188:
[----:B------:R-:W2:Y:S01]  /*2a40*/  LDG.E.CONSTANT R61, [R86.64] ;  /* 0x0000000a563d7981 */ /* 0x000ea2000c1e9900 */
[----:B------:R-:W-:Y:S01]  /*2a50*/  IMAD.MOV.U32 R59, RZ, RZ, R83 ;  /* 0x000000ffff3b7224 */ /* 0x000fe200078e0053 */
[----:B--2---:R-:W-:-:S05]  /*2a60*/  SHF.R.S32.HI R58, RZ, 0x1f, R61 ;  /* 0x0000001fff3a7819 */ /* 0x004fca000001143d */
[----:B------:R-:W-:Y:S02]  /*2a70*/  IMAD R60, R58, c[0x0][0x1bc], RZ ;  /* 0x00006f003a3c7a24 */ /* 0x000fe400078e02ff */
[----:B------:R-:W-:-:S04]  /*2a80*/  IMAD.MOV.U32 R58, RZ, RZ, R82 ;  /* 0x000000ffff3a7224 */ /* 0x000fc800078e0052 */
        /* <DEDUP_REMOVED lines=8> */
[C---:B------:R-:W-:Y:S02]  /*2b10*/  LEA R64, P1, R61.reuse, c[0x0][0x180], 0x1 ;  /* 0x000060003d407a11 */ /* 0x040fe400078208ff */
        /* <DEDUP_REMOVED lines=15> */
[----:B------:R-:W-:Y:S02]  /*2c10*/  LEA.HI.X R63, R59, c[0x0][0x184], R92, 0x1, P2 ;  /* 0x000061003b3f7a11 */ /* 0x000fe400010f0c5c */
[----:B------:R-:W-:-:S03]  /*2c20*/  IADD3 R59, P0, P1, R10, R58, R25 ;  /* 0x0000003a0a3b7210 */ /* 0x000fc6000791e019 */
[----:B------:R1:W5:Y:S01]  /*2c30*/  LDG.E.CONSTANT R117, [R62.64] ;  /* 0x0000000a3e757981 */ /* 0x000362000c1e9900 */
[----:B0-----:R-:W-:Y:S02]  /*2c40*/  LEA R66, P2, R59, c[0x0][0x180], 0x1 ;  /* 0x000060003b427a11 */ /* 0x001fe400078408ff */
[----:B-1----:R-:W-:Y:S01]  /*2c50*/  IADD3.X R64, R55, R100, R40, P0, P1 ;  /* 0x0000006437407210 */ /* 0x002fe200007e2428 */
[----:B------:R0:W5:Y:S03]  /*2c60*/  LDG.E.CONSTANT R113, [R62.64+0x4] ;  /* 0x0000040a3e717981 */ /* 0x000166000c1e9900 */
        /* <DEDUP_REMOVED lines=15> */
[C---:B0-----:R-:W-:Y:S02]  /*2d60*/  LEA R62, P2, R59.reuse, c[0x0][0x180], 0x1 ;  /* 0x000060003b3e7a11 */ /* 0x041fe400078408ff */
[----:B-1----:R-:W-:Y:S01]  /*2d70*/  IADD3.X R66, R68, R100, R43, P0, P1 ;  /* 0x0000006444427210 */ /* 0x002fe200007e242b */
[----:B------:R0:W5:Y:S03]  /*2d80*/  LDG.E.CONSTANT R108, [R64.64+0x4] ;  /* 0x0000040a406c7981 */ /* 0x000166000c1e9900 */
[----:B------:R-:W-:Y:S02]  /*2d90*/  LEA.HI.X R63, R59, c[0x0][0x184], R66, 0x1, P2 ;  /* 0x000061003b3f7a11 */ /* 0x000fe400010f0c42 */
[----:B------:R-:W-:-:S03]  /*2da0*/  IADD3 R59, P0, P1, R14, R58, R29 ;  /* 0x0000003a0e3b7210 */ /* 0x000fc6000791e01d */
[----:B------:R1:W5:Y:S01]  /*2db0*/  LDG.E.CONSTANT R105, [R62.64] ;  /* 0x0000000a3e697981 */ /* 0x000362000c1e9900 */
[----:B------:R-:W-:Y:S02]  /*2dc0*/  LEA R66, P2, R59, c[0x0][0x180], 0x1 ;  /* 0x000060003b427a11 */ /* 0x000fe400078408ff */
[----:B------:R-:W-:Y:S01]  /*2dd0*/  IADD3.X R60, R69, R100, R44, P0, P1 ;  /* 0x00000064453c7210 */ /* 0x000fe200007e242c */
        /* <DEDUP_REMOVED lines=26> */
[----:B------:R-:W-:Y:S01]  /*2f80*/  IADD3 R59, P0, P1, R19, R58, R36 ;  /* 0x0000003a133b7210 */ /* 0x000fe2000791e024 */
[----:B0-----:R-:W0:Y:S04]  /*2f90*/  LDS.64 R62, [R21+0x8] ;  /* 0x00000800153e7984 */ /* 0x001e280000000a00 */
[----:B------:R0:W5:Y:S01]  /*2fa0*/  LDG.E.CONSTANT R91, [R114.64] ;  /* 0x0000000a725b7981 */ /* 0x000162000c1e9900 */
[C---:B------:R-:W-:Y:S02]  /*2fb0*/  LEA R60, P2, R59.reuse, c[0x0][0x180], 0x1 ;  /* 0x000060003b3c7a11 */ /* 0x040fe400078408ff */
[----:B-1----:R-:W-:Y:S01]  /*2fc0*/  IADD3.X R64, R74, R100, R49, P0, P1 ;  /* 0x000000644a407210 */ /* 0x002fe200007e2431 */
[----:B------:R1:W5:Y:S03]  /*2fd0*/  LDG.E.CONSTANT R97, [R114.64+0x4] ;  /* 0x0000040a72617981 */ /* 0x000366000c1e9900 */
[----:B------:R-:W-:-:S02]  /*2fe0*/  LEA.HI.X R61, R59, c[0x0][0x184], R64, 0x1, P2 ;  /* 0x000061003b3d7a11 */ /* 0x000fc400010f0c40 */
[----:B------:R-:W-:Y:S01]  /*2ff0*/  IADD3 R58, P0, P1, R20, R58, R35 ;  /* 0x0000003a143a7210 */ /* 0x000fe2000791e023 */
[----:B------:R-:W1:Y:S04]  /*3000*/  LDS.64 R64, [R21] ;  /* 0x0000000015407984 */ /* 0x000e680000000a00 */
[----:B------:R0:W5:Y:S01]  /*3010*/  LDG.E.CONSTANT R98, [R60.64] ;  /* 0x0000000a3c627981 */ /* 0x000162000c1e9900 */
[C---:B------:R-:W-:Y:S02]  /*3020*/  LEA R66, P2, R58.reuse, c[0x0][0x180], 0x1 ;  /* 0x000060003a427a11 */ /* 0x040fe400078408ff */
[----:B------:R-:W-:Y:S02]  /*3030*/  IADD3.X R59, R75, R100, R50, P0, P1 ;  /* 0x000000644b3b7210 */ /* 0x000fe400007e2432 */
[----:B------:R0:W5:Y:S02]  /*3040*/  LDG.E.CONSTANT R100, [R60.64+0x4] ;  /* 0x0000040a3c647981 */ /* 0x000164000c1e9900 */
[----:B------:R-:W-:-:S02]  /*3050*/  LEA.HI.X R67, R58, c[0x0][0x184], R59, 0x1, P2 ;  /* 0x000061003a437a11 */ /* 0x000fc400010f0c3b */
[----:B------:R-:W2:Y:S04]  /*3060*/  LDS.64 R58, [R21+0x10] ;  /* 0x00001000153a7984 */ /* 0x000ea80000000a00 */
[----:B------:R1:W5:Y:S04]  /*3070*/  LDG.E.CONSTANT R99, [R66.64] ;  /* 0x0000000a42637981 */ /* 0x000368000c1e9900 */
[----:B------:R1:W5:Y:S01]  /*3080*/  LDG.E.CONSTANT R104, [R66.64+0x4] ;  /* 0x0000040a42687981 */ /* 0x000362000c1e9900 */
[--C-:B0-----:R-:W-:Y:S02]  /*3090*/  PRMT R60, RZ, 0x5410, R62.reuse ;  /* 0x00005410ff3c7816 */ /* 0x101fe4000000003e */
[----:B------:R-:W-:-:S02]  /*30a0*/  PRMT R62, RZ, 0x7610, R62 ;  /* 0x00007610ff3e7816 */ /* 0x000fc4000000003e */
[--C-:B-1----:R-:W-:Y:S02]  /*30b0*/  PRMT R66, RZ, 0x5410, R64.reuse ;  /* 0x00005410ff427816 */ /* 0x102fe40000000040 */
[----:B------:R-:W-:Y:S02]  /*30c0*/  PRMT R64, RZ, 0x7610, R64 ;  /* 0x00007610ff407816 */ /* 0x000fe40000000040 */
[--C-:B--2---:R-:W-:Y:S02]  /*30d0*/  PRMT R61, RZ, 0x5410, R121.reuse ;  /* 0x00005410ff3d7816 */ /* 0x104fe40000000079 */
[----:B------:R-:W-:-:S03]  /*30e0*/  PRMT R121, RZ, 0x7610, R121 ;  /* 0x00007610ff797816 */ /* 0x000fc60000000079 */
[----:B------:R-:W-:Y:S01]  /*30f0*/  FMUL.FTZ R114, R60, R61 ;  /* 0x0000003d3c727220 */ /* 0x000fe20000410000 */
[----:B---3--:R-:W-:Y:S01]  /*3100*/  PRMT R61, RZ, 0x5410, R122 ;  /* 0x00005410ff3d7816 */ /* 0x008fe2000000007a */
[----:B------:R-:W-:-:S04]  /*3110*/  FMUL.FTZ R62, R62, R121 ;  /* 0x000000793e3e7220 */ /* 0x000fc80000410000 */
[----:B------:R-:W-:Y:S01]  /*3120*/  FFMA.FTZ R66, R66, R61, R114 ;  /* 0x0000003d42427223 */ /* 0x000fe20000010072 */
[----:B------:R-:W-:Y:S02]  /*3130*/  PRMT R61, RZ, 0x7610, R122 ;  /* 0x00007610ff3d7816 */ /* 0x000fe4000000007a */
[----:B----4-:R-:W-:-:S03]  /*3140*/  PRMT R67, RZ, 0x5410, R119 ;  /* 0x00005410ff437816 */ /* 0x010fc60000000077 */
[----:B------:R-:W-:Y:S01]  /*3150*/  FFMA.FTZ R64, R64, R61, R62 ;  /* 0x0000003d40407223 */ /* 0x000fe2000001003e */
[--C-:B------:R-:W-:Y:S01]  /*3160*/  PRMT R62, RZ, 0x5410, R63.reuse ;  /* 0x00005410ff3e7816 */ /* 0x100fe2000000003f */
[----:B------:R-:W0:Y:S01]  /*3170*/  LDS.64 R60, [R21+0x18] ;  /* 0x00001800153c7984 */ /* 0x000e220000000a00 */
[----:B------:R-:W-:-:S03]  /*3180*/  PRMT R63, RZ, 0x7610, R63 ;  /* 0x00007610ff3f7816 */ /* 0x000fc6000000003f */
[----:B------:R-:W-:Y:S01]  /*3190*/  FMUL.FTZ R114, R62, R67 ;  /* 0x000000433e727220 */ /* 0x000fe20000410000 */
[----:B------:R-:W-:Y:S02]  /*31a0*/  PRMT R62, RZ, 0x7610, R119 ;  /* 0x00007610ff3e7816 */ /* 0x000fe40000000077 */
[----:B------:R-:W-:-:S03]  /*31b0*/  PRMT R67, RZ, 0x5410, R65 ;  /* 0x00005410ff437816 */ /* 0x000fc60000000041 */
[----:B------:R-:W-:Y:S01]  /*31c0*/  FMUL.FTZ R115, R63, R62 ;  /* 0x0000003e3f737220 */ /* 0x000fe20000410000 */
[--C-:B-----5:R-:W-:Y:S02]  /*31d0*/  PRMT R62, RZ, 0x5410, R120.reuse ;  /* 0x00005410ff3e7816 */ /* 0x120fe40000000078 */
[----:B------:R-:W-:-:S03]  /*31e0*/  PRMT R63, RZ, 0x7610, R120 ;  /* 0x00007610ff3f7816 */ /* 0x000fc60000000078 */
[----:B------:R-:W-:Y:S01]  /*31f0*/  FFMA.FTZ R67, R67, R62, R114 ;  /* 0x0000003e43437223 */ /* 0x000fe20000010072 */
[----:B------:R-:W-:Y:S02]  /*3200*/  PRMT R114, RZ, 0x7610, R65 ;  /* 0x00007610ff727816 */ /* 0x000fe40000000041 */
[----:B------:R-:W-:-:S03]  /*3210*/  PRMT R65, RZ, 0x5410, R58 ;  /* 0x00005410ff417816 */ /* 0x000fc6000000003a */
[----:B------:R-:W-:Y:S01]  /*3220*/  FFMA.FTZ R114, R114, R63, R115 ;  /* 0x0000003f72727223 */ /* 0x000fe20000010073 */
[----:B------:R-:W-:Y:S01]  /*3230*/  PRMT R115, RZ, 0x5410, R118 ;  /* 0x00005410ff737816 */ /* 0x000fe20000000076 */
[----:B------:R-:W1:Y:S04]  /*3240*/  LDS.64 R62, [R21+0x20] ;  /* 0x00002000153e7984 */ /* 0x000e680000000a00 */
[----:B------:R-:W-:Y:S01]  /*3250*/  FFMA.FTZ R66, R65, R115, R66 ;  /* 0x0000007341427223 */ /* 0x000fe20000010042 */
[----:B------:R-:W-:Y:S02]  /*3260*/  PRMT R65, RZ, 0x7610, R58 ;  /* 0x00007610ff417816 */ /* 0x000fe4000000003a */
[----:B------:R-:W-:-:S05]  /*3270*/  PRMT R58, RZ, 0x7610, R118 ;  /* 0x00007610ff3a7816 */ /* 0x000fca0000000076 */
[----:B------:R-:W-:Y:S01]  /*3280*/  FFMA.FTZ R58, R65, R58, R64 ;  /* 0x0000003a413a7223 */ /* 0x000fe20000010040 */
[--C-:B------:R-:W-:Y:S02]  /*3290*/  PRMT R64, RZ, 0x5410, R59.reuse ;  /* 0x00005410ff407816 */ /* 0x100fe4000000003b */
[--C-:B------:R-:W-:Y:S02]  /*32a0*/  PRMT R65, RZ, 0x5410, R116.reuse ;  /* 0x00005410ff417816 */ /* 0x100fe40000000074 */
[----:B------:R-:W-:Y:S02]  /*32b0*/  PRMT R59, RZ, 0x7610, R59 ;  /* 0x00007610ff3b7816 */ /* 0x000fe4000000003b */
[----:B------:R-:W-:Y:S01]  /*32c0*/  PRMT R116, RZ, 0x7610, R116 ;  /* 0x00007610ff747816 */ /* 0x000fe20000000074 */
[----:B------:R-:W-:Y:S02]  /*32d0*/  FFMA.FTZ R67, R64, R65, R67 ;  /* 0x0000004140437223 */ /* 0x000fe40000010043 */
[----:B------:R-:W2:Y:S01]  /*32e0*/  LDS.64 R64, [R21+0x28] ;  /* 0x0000280015407984 */ /* 0x000ea20000000a00 */
[----:B------:R-:W-:Y:S01]  /*32f0*/  PRMT R115, RZ, 0x5410, R117 ;  /* 0x00005410ff737816 */ /* 0x000fe20000000075 */
[----:B------:R-:W-:Y:S01]  /*3300*/  FFMA.FTZ R114, R59, R116, R114 ;  /* 0x000000743b727223 */ /* 0x000fe20000010072 */
[----:B0-----:R-:W-:-:S02]  /*3310*/  PRMT R59, RZ, 0x5410, R60 ;  /* 0x00005410ff3b7816 */ /* 0x001fc4000000003c */
[----:B------:R-:W-:-:S03]  /*3320*/  PRMT R117, RZ, 0x7610, R117 ;  /* 0x00007610ff757816 */ /* 0x000fc60000000075 */
[----:B------:R-:W-:Y:S01]  /*3330*/  FFMA.FTZ R66, R59, R115, R66 ;  /* 0x000000733b427223 */ /* 0x000fe20000010042 */
[----:B------:R-:W-:Y:S02]  /*3340*/  PRMT R115, RZ, 0x7610, R60 ;  /* 0x00007610ff737816 */ /* 0x000fe4000000003c */
[----:B------:R-:W-:Y:S02]  /*3350*/  PRMT R60, RZ, 0x5410, R61 ;  /* 0x00005410ff3c7816 */ /* 0x000fe4000000003d */
[----:B------:R-:W-:Y:S01]  /*3360*/  PRMT R116, RZ, 0x5410, R113 ;  /* 0x00005410ff747816 */ /* 0x000fe20000000071 */
[----:B------:R-:W-:Y:S01]  /*3370*/  FFMA.FTZ R115, R115, R117, R58 ;  /* 0x0000007573737223 */ /* 0x000fe2000001003a */
[----:B------:R-:W-:Y:S01]  /*3380*/  PRMT R61, RZ, 0x7610, R61 ;  /* 0x00007610ff3d7816 */ /* 0x000fe2000000003d */
[----:B------:R-:W0:Y:S01]  /*3390*/  LDS.64 R58, [R21+0x30] ;  /* 0x00003000153a7984 */ /* 0x000e220000000a00 */
[----:B------:R-:W-:Y:S01]  /*33a0*/  PRMT R113, RZ, 0x7610, R113 ;  /* 0x00007610ff717816 */ /* 0x000fe20000000071 */
[----:B------:R-:W-:Y:S01]  /*33b0*/  FFMA.FTZ R67, R60, R116, R67 ;  /* 0x000000743c437223 */ /* 0x000fe20000010043 */
[----:B------:R-:W-:-:S03]  /*33c0*/  PRMT R60, RZ, 0x5410, R111 ;  /* 0x00005410ff3c7816 */ /* 0x000fc6000000006f */
[----:B------:R-:W-:Y:S01]  /*33d0*/  FFMA.FTZ R113, R61, R113, R114 ;  /* 0x000000713d717223 */ /* 0x000fe20000010072 */
[--C-:B-1----:R-:W-:Y:S02]  /*33e0*/  PRMT R61, RZ, 0x5410, R62.reuse ;  /* 0x00005410ff3d7816 */ /* 0x102fe4000000003e */
[----:B------:R-:W-:Y:S02]  /*33f0*/  PRMT R62, RZ, 0x7610, R62 ;  /* 0x00007610ff3e7816 */ /* 0x000fe4000000003e */
[----:B------:R-:W-:Y:S01]  /*3400*/  PRMT R111, RZ, 0x7610, R111 ;  /* 0x00007610ff6f7816 */ /* 0x000fe2000000006f */
[----:B------:R-:W-:Y:S01]  /*3410*/  FFMA.FTZ R66, R61, R60, R66 ;  /* 0x0000003c3d427223 */ /* 0x000fe20000010042 */
[----:B------:R-:W-:Y:S01]  /*3420*/  PRMT R114, RZ, 0x5410, R112 ;  /* 0x00005410ff727816 */ /* 0x000fe20000000070 */
[----:B------:R-:W1:Y:S02]  /*3430*/  LDS.64 R60, [R21+0x38] ;  /* 0x00003800153c7984 */ /* 0x000e640000000a00 */
[----:B------:R-:W-:Y:S01]  /*3440*/  FFMA.FTZ R111, R62, R111, R115 ;  /* 0x0000006f3e6f7223 */ /* 0x000fe20000010073 */
[----:B------:R-:W-:-:S02]  /*3450*/  PRMT R62, RZ, 0x5410, R63 ;  /* 0x00005410ff3e7816 */ /* 0x000fc4000000003f */
[----:B------:R-:W-:-:S03]  /*3460*/  PRMT R112, RZ, 0x7610, R112 ;  /* 0x00007610ff707816 */ /* 0x000fc60000000070 */
[----:B------:R-:W-:Y:S01]  /*3470*/  FFMA.FTZ R67, R62, R114, R67 ;  /* 0x000000723e437223 */ /* 0x000fe20000010043 */
[----:B------:R-:W-:Y:S02]  /*3480*/  PRMT R62, RZ, 0x7610, R63 ;  /* 0x00007610ff3e7816 */ /* 0x000fe4000000003f */
[----:B------:R-:W-:-:S03]  /*3490*/  PRMT R114, RZ, 0x5410, R109 ;  /* 0x00005410ff727816 */ /* 0x000fc6000000006d */
[----:B------:R-:W-:Y:S01]  /*34a0*/  FFMA.FTZ R112, R62, R112, R113 ;  /* 0x000000703e707223 */ /* 0x000fe20000010071 */
[--C-:B--2---:R-:W-:Y:S01]  /*34b0*/  PRMT R113, RZ, 0x5410, R64.reuse ;  /* 0x00005410ff717816 */ /* 0x104fe20000000040 */
        /* <DEDUP_REMOVED lines=23> */
[--C-:B------:R-:W-:Y:S01]  /*3630*/  PRMT R110, RZ, 0x5410, R105.reuse ;  /* 0x00005410ff6e7816 */ /* 0x100fe20000000069 */
        /* <DEDUP_REMOVED lines=12> */
[----:B------:R-:W-:Y:S01]  /*3700*/  FFMA.FTZ R66, R113, R114, R66 ;  /* 0x0000007271427223 */ /* 0x000fe20000010042 */
[----:B------:R-:W-:Y:S01]  /*3710*/  PRMT R62, RZ, 0x7610, R62 ;  /* 0x00007610ff3e7816 */ /* 0x000fe2000000003e */
[----:B------:R-:W2:Y:S01]  /*3720*/  LDS.64 R60, [R21+0x58] ;  /* 0x00005800153c7984 */ /* 0x000ea20000000a00 */
[----:B------:R-:W-:-:S05]  /*3730*/  PRMT R103, RZ, 0x7610, R103 ;  /* 0x00007610ff677816 */ /* 0x000fca0000000067 */
        /* <DEDUP_REMOVED lines=10> */
[----:B0-----:R-:W-:Y:S01]  /*37e0*/  PRMT R101, RZ, 0x5410, R64 ;  /* 0x00005410ff657816 */ /* 0x001fe20000000040 */
[----:B------:R-:W-:Y:S01]  /*37f0*/  FFMA.FTZ R66, R107, R108, R66 ;  /* 0x0000006c6b427223 */ /* 0x000fe20000010042 */
[----:B------:R-:W-:Y:S02]  /*3800*/  PRMT R106, RZ, 0x5410, R102 ;  /* 0x00005410ff6a7816 */ /* 0x000fe40000000066 */
[----:B------:R-:W-:-:S03]  /*3810*/  PRMT R64, RZ, 0x7610, R64 ;  /* 0x00007610ff407816 */ /* 0x000fc60000000040 */
        /* <DEDUP_REMOVED lines=8> */
[----:B-1----:R-:W-:Y:S02]  /*38a0*/  PRMT R67, RZ, 0x5410, R58 ;  /* 0x00005410ff437816 */ /* 0x002fe4000000003a */
[----:B------:R-:W-:-:S03]  /*38b0*/  PRMT R64, RZ, 0x5410, R65 ;  /* 0x00005410ff407816 */ /* 0x000fc60000000041 */
[----:B------:R-:W-:Y:S01]  /*38c0*/  FFMA.FTZ R103, R67, R103, R66 ;  /* 0x0000006743677223 */ /* 0x000fe20000010042 */
[----:B------:R-:W-:Y:S01]  /*38d0*/  PRMT R67, RZ, 0x7610, R58 ;  /* 0x00007610ff437816 */ /* 0x000fe2000000003a */
[----:B------:R-:W-:Y:S01]  /*38e0*/  FFMA.FTZ R101, R64, R101, R105 ;  /* 0x0000006540657223 */ /* 0x000fe20000010069 */
[----:B------:R-:W-:Y:S01]  /*38f0*/  PRMT R58, RZ, 0x5410, R59 ;  /* 0x00005410ff3a7816 */ /* 0x000fe2000000003b */
[----:B------:R-:W0:Y:S01]  /*3900*/  LDS.64 R64, [R21+0x68] ;  /* 0x0000680015407984 */ /* 0x000e220000000a00 */
[--C-:B------:R-:W-:Y:S02]  /*3910*/  PRMT R66, RZ, 0x5410, R92.reuse ;  /* 0x00005410ff427816 */ /* 0x100fe4000000005c */
[----:B------:R-:W-:-:S03]  /*3920*/  PRMT R92, RZ, 0x7610, R92 ;  /* 0x00007610ff5c7816 */ /* 0x000fc6000000005c */
[----:B------:R-:W-:Y:S01]  /*3930*/  FFMA.FTZ R101, R58, R66, R101 ;  /* 0x000000423a657223 */ /* 0x000fe20000010065 */
[----:B------:R-:W-:Y:S02]  /*3940*/  PRMT R58, RZ, 0x7610, R59 ;  /* 0x00007610ff3a7816 */ /* 0x000fe4000000003b */
[----:B------:R-:W-:Y:S02]  /*3950*/  PRMT R96, RZ, 0x7610, R96 ;  /* 0x00007610ff607816 */ /* 0x000fe40000000060 */
[----:B------:R-:W-:Y:S01]  /*3960*/  PRMT R59, RZ, 0x5410, R94 ;  /* 0x00005410ff3b7816 */ /* 0x000fe2000000005e */
[----:B------:R-:W-:Y:S01]  /*3970*/  FFMA.FTZ R58, R58, R92, R95 ;  /* 0x0000005c3a3a7223 */ /* 0x000fe2000001005f */
[----:B--2---:R-:W-:Y:S01]  /*3980*/  PRMT R92, RZ, 0x5410, R60 ;  /* 0x00005410ff5c7816 */ /* 0x004fe2000000003c */
        /* <DEDUP_REMOVED lines=8> */
[----:B------:R-:W-:Y:S02]  /*3a10*/  PRMT R61, RZ, 0x7610, R61 ;  /* 0x00007610ff3d7816 */ /* 0x000fe4000000003d */
[----:B------:R-:W-:-:S05]  /*3a20*/  PRMT R93, RZ, 0x7610, R93 ;  /* 0x00007610ff5d7816 */ /* 0x000fca000000005d */
[----:B------:R-:W-:Y:S01]  /*3a30*/  FFMA.FTZ R58, R61, R93, R58 ;  /* 0x0000005d3d3a7223 */ /* 0x000fe2000001003a */
[--C-:B---3--:R-:W-:Y:S02]  /*3a40*/  PRMT R61, RZ, 0x5410, R62.reuse ;  /* 0x00005410ff3d7816 */ /* 0x108fe4000000003e */
[--C-:B------:R-:W-:Y:S02]  /*3a50*/  PRMT R93, RZ, 0x5410, R91.reuse ;  /* 0x00005410ff5d7816 */ /* 0x100fe4000000005b */
[----:B------:R-:W-:Y:S02]  /*3a60*/  PRMT R62, RZ, 0x7610, R62 ;  /* 0x00007610ff3e7816 */ /* 0x000fe4000000003e */
[----:B------:R-:W-:Y:S01]  /*3a70*/  PRMT R91, RZ, 0x7610, R91 ;  /* 0x00007610ff5b7816 */ /* 0x000fe2000000005b */
[----:B------:R-:W-:-:S04]  /*3a80*/  FFMA.FTZ R60, R60, R94, R101 ;  /* 0x0000005e3c3c7223 */ /* 0x000fc80000010065 */
[----:B------:R-:W-:Y:S01]  /*3a90*/  FFMA.FTZ R59, R62, R91, R59 ;  /* 0x0000005b3e3b7223 */ /* 0x000fe2000001003b */
[----:B------:R-:W-:Y:S02]  /*3aa0*/  PRMT R91, RZ, 0x5410, R63 ;  /* 0x00005410ff5b7816 */ /* 0x000fe4000000003f */
[----:B------:R-:W-:Y:S02]  /*3ab0*/  PRMT R62, RZ, 0x5410, R97 ;  /* 0x00005410ff3e7816 */ /* 0x000fe40000000061 */
[----:B------:R-:W-:Y:S02]  /*3ac0*/  PRMT R63, RZ, 0x7610, R63 ;  /* 0x00007610ff3f7816 */ /* 0x000fe4000000003f */
[----:B------:R-:W-:Y:S01]  /*3ad0*/  PRMT R97, RZ, 0x7610, R97 ;  /* 0x00007610ff617816 */ /* 0x000fe20000000061 */
[----:B------:R-:W-:Y:S01]  /*3ae0*/  FFMA.FTZ R60, R91, R62, R60 ;  /* 0x0000003e5b3c7223 */ /* 0x000fe2000001003c */
[----:B0-----:R-:W-:Y:S01]  /*3af0*/  PRMT R62, RZ, 0x5410, R64 ;  /* 0x00005410ff3e7816 */ /* 0x001fe20000000040 */
[----:B------:R-:W-:-:S02]  /*3b00*/  FFMA.FTZ R61, R61, R93, R92 ;  /* 0x0000005d3d3d7223 */ /* 0x000fc4000001005c */
[----:B------:R-:W-:Y:S01]  /*3b10*/  FFMA.FTZ R58, R63, R97, R58 ;  /* 0x000000613f3a7223 */ /* 0x000fe2000001003a */
[----:B------:R-:W-:-:S05]  /*3b20*/  PRMT R63, RZ, 0x5410, R98 ;  /* 0x00005410ff3f7816 */ /* 0x000fca0000000062 */
[----:B------:R-:W-:Y:S01]  /*3b30*/  FFMA.FTZ R61, R62, R63, R61 ;  /* 0x0000003f3e3d7223 */ /* 0x000fe2000001003d */
[----:B------:R-:W-:Y:S02]  /*3b40*/  PRMT R63, RZ, 0x5410, R65 ;  /* 0x00005410ff3f7816 */ /* 0x000fe40000000041 */
[----:B------:R-:W-:Y:S02]  /*3b50*/  PRMT R62, RZ, 0x5410, R100 ;  /* 0x00005410ff3e7816 */ /* 0x000fe40000000064 */
[----:B------:R-:W-:Y:S02]  /*3b60*/  PRMT R64, RZ, 0x7610, R64 ;  /* 0x00007610ff407816 */ /* 0x000fe40000000040 */
[----:B------:R-:W-:Y:S01]  /*3b70*/  PRMT R98, RZ, 0x7610, R98 ;  /* 0x00007610ff627816 */ /* 0x000fe20000000062 */
[----:B------:R-:W-:Y:S01]  /*3b80*/  FFMA.FTZ R60, R63, R62, R60 ;  /* 0x0000003e3f3c7223 */ /* 0x000fe2000001003c */
[--C-:B-1----:R-:W-:Y:S02]  /*3b90*/  PRMT R62, RZ, 0x5410, R66.reuse ;  /* 0x00005410ff3e7816 */ /* 0x102fe40000000042 */
        /* <DEDUP_REMOVED lines=8> */
[--C-:B------:R-:W-:Y:S02]  /*3c20*/  PRMT R59, RZ, 0x5410, R67.reuse ;  /* 0x00005410ff3b7816 */ /* 0x100fe40000000043 */
[----:B------:R-:W-:Y:S01]  /*3c30*/  PRMT R62, RZ, 0x5410, R104 ;  /* 0x00005410ff3e7816 */ /* 0x000fe20000000068 */
[----:B------:R-:W-:Y:S01]  /*3c40*/  FFMA.FTZ R58, R65, R100, R58 ;  /* 0x00000064413a7223 */ /* 0x000fe2000001003a */
[----:B------:R-:W-:Y:S01]  /*3c50*/  PRMT R67, RZ, 0x7610, R67 ;  /* 0x00007610ff437816 */ /* 0x000fe20000000043 */
[----:B------:R-:W-:Y:S01]  /*3c60*/  FADD.FTZ R66, R61, R66 ;  /* 0x000000423d427221 */ /* 0x000fe20000010000 */
[----:B------:R-:W-:Y:S01]  /*3c70*/  PRMT R104, RZ, 0x7610, R104 ;  /* 0x00007610ff687816 */ /* 0x000fe20000000068 */
[----:B------:R-:W-:Y:S01]  /*3c80*/  FFMA.FTZ R59, R59, R62, R60 ;  /* 0x0000003e3b3b7223 */ /* 0x000fe2000001003c */
[----:B------:R-:W-:-:S03]  /*3c90*/  IADD3 R90, R90, 0x4, RZ ;  /* 0x000000045a5a7810 */ /* 0x000fc60007ffe0ff */
[----:B------:R-:W-:Y:S02]  /*3ca0*/  FFMA.FTZ R58, R67, R104, R58 ;  /* 0x00000068433a7223 */ /* 0x000fe4000001003a */
[----:B------:R-:W-:Y:S01]  /*3cb0*/  FADD.FTZ R59, R59, R66 ;  /* 0x000000423b3b7221 */ /* 0x000fe20000010000 */
[----:B------:R-:W-:-:S03]  /*3cc0*/  ISETP.GE.AND P1, PT, R90, R79, PT ;  /* 0x0000004f5a00720c */ /* 0x000fc60003f26270 */
[----:B------:R-:W-:Y:S01]  /*3cd0*/  FADD.FTZ R65, R58, R59 ;  /* 0x0000003b3a417221 */ /* 0x000fe20000010000 */
[----:B------:R-:W-:Y:S07]  /*3ce0*/  BRA.DIV ~URZ, `(.L_x_15185) ;  /* 0x00004cc27f007947 */ /* 0x000fee000b800000 */
[----:B------:R0:W1:Y:S02]  /*3cf0*/  SHFL.BFLY PT, R58, R65, 0x1, 0x1f ;  /* 0x0c201f00413a7f89 */ /* 0x00006400000e0000 */
.L_x_15250:
[----:B------:R-:W-:Y:S01]  /*3d00*/  ISETP.NE.AND P0, PT, R0, RZ, PT ;  /* 0x000000ff0000720c */ /* 0x000fe20003f05270 */
[----:B------:R-:W-:Y:S01]  /*3d10*/  BSSY B1, `(.L_x_15186) ;  /* 0x000000a000017945 */ /* 0x000fe20003800000 */
[----:B-1----:R-:W-:-:S11]  /*3d20*/  FADD.FTZ R58, R65, R58 ;  /* 0x0000003a413a7221 */ /* 0x002fd60000010000 */
[----:B------:R-:W-:Y:S05]  /*3d30*/  @P0 BRA `(.L_x_15187) ;  /* 0x0000007000000947 */ /* 0x000fea0003800000 */
[----:B------:R-:W1:Y:S01]  /*3d40*/  I2F R59, R89 ;  /* 0x00000059003b7306 */ /* 0x000e620000201400 */
[----:B------:R-:W-:Y:S01]  /*3d50*/  FMUL.FTZ R58, R58, c[0x0][0x194] ;  /* 0x000065003a3a7a20 */ /* 0x000fe20000410000 */
[----:B------:R-:W-:-:S03]  /*3d60*/  ISETP.GE.AND P0, PT, R88, R81, PT ;  /* 0x000000515800720c */ /* 0x000fc60003f06270 */
[----:B-1----:R-:W-:-:S05]  /*3d70*/  FFMA.FTZ R58, R59, R84, R58 ;  /* 0x000000543b3a7223 */ /* 0x002fca000001003a */
[----:B------:R-:W-:-:S05]  /*3d80*/  FSEL R60, R58, RZ, !P0 ;  /* 0x000000ff3a3c7208 */ /* 0x000fca0004000000 */
[----:B------:R-:W-:Y:S01]  /*3d90*/  @!P0 FMNMX.FTZ R5, R5, R58, !PT ;  /* 0x0000003a05058209 */ /* 0x000fe20007810000 */
[----:B------:R1:W-:Y:S04]  /*3da0*/  STS [R85], R60 ;  /* 0x0000003c55007388 */ /* 0x0003e80000000800 */
.L_x_15187:
[----:B------:R-:W-:Y:S05]  /*3db0*/  BSYNC B1 ;  /* 0x0000000000017941 */ /* 0x000fea0003800000 */
.L_x_15186:
[----:B------:R-:W-:Y:S02]  /*3dc0*/  IADD3 R86, P0, R86, 0x10, RZ ;  /* 0x0000001056567810 */ /* 0x000fe40007f1e0ff */
[----:B-1----:R-:W-:Y:S02]  /*3dd0*/  IADD3 R85, R85, 0x100, RZ ;  /* 0x0000010055557810 */ /* 0x002fe40007ffe0ff */
[----:B------:R-:W-:Y:S01]  /*3de0*/  IADD3 R88, R88, 0x40, RZ ;  /* 0x0000004058587810 */ /* 0x000fe20007ffe0ff */
[----:B------:R-:W-:Y:S01]  /*3df0*/  IMAD.X R87, RZ, RZ, R87, P0 ;  /* 0x000000ffff577224 */ /* 0x000fe200000e0657 */
[----:B------:R-:W-:Y:S01]  /*3e00*/  IADD3 R89, R89, 0x40, RZ ;  /* 0x0000004059597810 */ /* 0x000fe20007ffe0ff */
[----:B0-----:R-:W-:Y:S01]  /*3e10*/  @P1 CALL.REL.NOINC `(.L_x_15178) ;  /* 0x0000001000001944 */ /* 0x001fe20003c00000 */
[----:B------:R-:W-:Y:S05]  /*3e20*/  BRA `(.L_x_15188) ;  /* 0xffffec1000007947 */ /* 0x000fea000383ffff */
.L_x_15178:
[----:B------:R-:W-:Y:S05]  /*3e30*/  BSYNC B0 ;  /* 0x0000000000007941 */ /* 0x000fea0003800000 */
.L_x_15177:
[----:B------:R-:W-:Y:S05]  /*3e40*/  BRA.DIV ~URZ, `(.L_x_15189) ;  /* 0x00004be27f007947 */ /* 0x000fea000b800000 */
[----:B------:R0:W1:Y:S02]  /*3e50*/  SHFL.BFLY PT, R0, R5, 0x10, 0x1f ;  /* 0x0e001f0005007f89 */ /* 0x00006400000e0000 */
.L_x_15251:
[----:B-1----:R-:W-:Y:S01]  /*3e60*/  FMNMX.FTZ R7, R0, R5, !PT ;  /* 0x0000000500077209 */ /* 0x002fe20007810000 */
[----:B------:R-:W-:Y:S05]  /*3e70*/  BRA.DIV ~URZ, `(.L_x_15190) ;  /* 0x00004c327f007947 */ /* 0x000fea000b800000 */
[----:B------:R-:W1:Y:S02]  /*3e80*/  SHFL.BFLY PT, R0, R7, 0x8, 0x1f ;  /* 0x0d001f0007007f89 */ /* 0x000e6400000e0000 */
[----:B-1----:R-:W-:-:S05]  /*3e90*/  FMNMX.FTZ R0, R7, R0, !PT ;  /* 0x0000000007007209 */ /* 0x002fca0007810000 */
[----:B0-----:R-:W0:Y:S02]  /*3ea0*/  SHFL.BFLY PT, R5, R0, 0x4, 0x1f ;  /* 0x0c801f0000057f89 */ /* 0x001e2400000e0000 */
[----:B0-----:R-:W-:-:S05]  /*3eb0*/  FMNMX.FTZ R5, R0, R5, !PT ;  /* 0x0000000500057209 */ /* 0x001fca0007810000 */
[----:B------:R0:W1:Y:S02]  /*3ec0*/  SHFL.BFLY PT, R6, R5, 0x2, 0x1f ;  /* 0x0c401f0005067f89 */ /* 0x00006400000e0000 */
.L_x_15252:
[----:B------:R-:W-:Y:S01]  /*3ed0*/  ISETP.NE.AND P0, PT, R76, RZ, PT ;  /* 0x000000ff4c00720c */ /* 0x000fe20003f05270 */
[----:B------:R-:W-:Y:S01]  /*3ee0*/  WARPSYNC 0xffffffff ;  /* 0xffffffff00007948 */ /* 0x000fe20003800000 */
[----:B-1----:R-:W-:-:S11]  /*3ef0*/  FMNMX.FTZ R6, R6, R5, !PT ;  /* 0x0000000506067209 */ /* 0x002fd60007810000 */
[----:B------:R1:W-:Y:S02]  /*3f00*/  @!P0 STS [R77.X4+0xf0], R6 ;  /* 0x0000f0064d008388 */ /* 0x0003e40000004800 */
[----:B------:R-:W-:Y:S01]  /*3f10*/  BAR.SYNC.DEFER_BLOCKING 0x0 ;  /* 0x0000000000007b1d */ /* 0x000fe20000010000 */
[----:B------:R-:W-:Y:S01]  /*3f20*/  ISETP.GT.AND P0, PT, R76, 0x3, PT ;  /* 0x000000034c00780c */ /* 0x000fe20003f04270 */
[----:B0-----:R-:W-:Y:S01]  /*3f30*/  IMAD.MOV.U32 R5, RZ, RZ, -0x800001 ;  /* 0xff7fffffff057424 */ /* 0x001fe200078e00ff */
[----:B------:R-:W-:Y:S01]  /*3f40*/  ISETP.GE.AND P1, PT, R3, R78, PT ;  /* 0x0000004e0300720c */ /* 0x000fe20003f26270 */
[----:B-1----:R-:W-:Y:S02]  /*3f50*/  IMAD.MOV.U32 R6, RZ, RZ, RZ ;  /* 0x000000ffff067224 */ /* 0x002fe400078e00ff */
        /* <DEDUP_REMOVED lines=28> */
.L_x_15195:
        /* <DEDUP_REMOVED lines=11> */
.L_x_15194:
[----:B------:R-:W-:Y:S05]  /*41d0*/  BSYNC B1 ;  /* 0x0000000000017941 */ /* 0x000fea0003800000 */
.L_x_15193:
        /* <DEDUP_REMOVED lines=10> */
.L_x_15198:
        /* <DEDUP_REMOVED lines=100> */
.L_x_15197:
[----:B------:R-:W-:Y:S05]  /*48c0*/  BSYNC B1 ;  /* 0x0000000000017941 */ /* 0x000fea0003800000 */
.L_x_15196:
        /* <DEDUP_REMOVED lines=55> */
.L_x_15200:
[----:B------:R-:W-:Y:S05]  /*4c40*/  BSYNC B1 ;  /* 0x0000000000017941 */ /* 0x000fea0003800000 */
.L_x_15199:
        /* <DEDUP_REMOVED lines=26> */
.L_x_15192:
[----:B------:R-:W-:Y:S05]  /*4df0*/  BSYNC B0 ;  /* 0x0000000000007941 */ /* 0x000fea0003800000 */
.L_x_15191:
        /* <DEDUP_REMOVED lines=45> */
.L_x_15205:
        /* <DEDUP_REMOVED lines=8> */
.L_x_15204:
[----:B------:R-:W-:Y:S05]  /*5150*/  BSYNC B1 ;  /* 0x0000000000017941 */ /* 0x000fea0003800000 */
.L_x_15203:
        /* <DEDUP_REMOVED lines=10> */
.L_x_15208:
        /* <DEDUP_REMOVED lines=52> */
.L_x_15207:
[----:B------:R-:W-:Y:S05]  /*5540*/  BSYNC B1 ;  /* 0x0000000000017941 */ /* 0x000fea0003800000 */
.L_x_15206:
        /* <DEDUP_REMOVED lines=31> */
.L_x_15210:
[----:B------:R-:W-:Y:S05]  /*5740*/  BSYNC B1 ;  /* 0x0000000000017941 */ /* 0x000fea0003800000 */
.L_x_15209:
        /* <DEDUP_REMOVED lines=14> */
.L_x_15202:
[----:B------:R-:W-:Y:S05]  /*5830*/  BSYNC B0 ;  /* 0x0000000000007941 */ /* 0x000fea0003800000 */
.L_x_15201:
        /* <DEDUP_REMOVED lines=32> */
.L_x_15212:
[----:B------:R-:W-:Y:S05]  /*5a40*/  BSYNC B0 ;  /* 0x0000000000007941 */ /* 0x000fea0003800000 */
.L_x_15211:
[----:B------:R-:W-:Y:S01]  /*5a50*/  BSSY B0, `(.L_x_15213) ;  /* 0x000022f000007945 */ /* 0x000fe20003800000 */
[----:B------:R-:W-:Y:S05]  /*5a60*/  @!P1 BRA `(.L_x_15214) ;  /* 0x0000006000009947 */ /* 0x000fea0003800000 */
[----:B------:R-:W-:Y:S01]  /*5a70*/  CS2R R24, SRZ ;  /* 0x0000000000187805 */ /* 0x000fe2000001ff00 */
[----:B------:R-:W-:Y:S01]  /*5a80*/  CS2R R22, SRZ ;  /* 0x0000000000167805 */ /* 0x000fe2000001ff00 */
[----:B------:R-:W-:Y:S01]  /*5a90*/  CS2R R20, SRZ ;  /* 0x0000000000147805 */ /* 0x000fe2000001ff00 */
[----:B------:R-:W-:Y:S02]  /*5aa0*/  IMAD.MOV.U32 R2, RZ, RZ, RZ ;  /* 0x000000ffff027224 */ /* 0x000fe400078e00ff */
[----:B------:R-:W-:Y:S01]  /*5ab0*/  IMAD.MOV.U32 R28, RZ, RZ, RZ ;  /* 0x000000ffff1c7224 */ /* 0x000fe200078e00ff */
[----:B------:R-:W-:Y:S05]  /*5ac0*/  BRA `(.L_x_15215) ;  /* 0x0000227000007947 */ /* 0x000fea0003800000 */
.L_x_15214:
[----:B0-----:R-:W0:Y:S01]  /*5ad0*/  S2R R5, SR_CTAID.Y ;  /* 0x0000000000057919 */ /* 0x001e220000002600 */
[----:B------:R-:W-:Y:S01]  /*5ae0*/  LEA.HI R0, R76, R76, RZ, 0x1 ;  /* 0x0000004c4c007211 */ /* 0x000fe200078f08ff */
[----:B------:R-:W-:Y:S01]  /*5af0*/  IMAD R16, R2, c[0x0][0x1c0], RZ ;  /* 0x0000700002107a24 */ /* 0x000fe200078e02ff */
[----:B------:R-:W-:Y:S01]  /*5b00*/  SHF.R.S32.HI R7, RZ, 0x1f, R4 ;  /* 0x0000001fff077819 */ /* 0x000fe20000011404 */
[----:B------:R-:W2:Y:S01]  /*5b10*/  S2R R9, SR_CTAID.Z ;  /* 0x0000000000097919 */ /* 0x000ea20000002700 */
[----:B------:R-:W-:Y:S01]  /*5b20*/  IADD3 R18, -R77, -0x1, R80 ;  /* 0xffffffff4d127810 */ /* 0x000fe20007ffe150 */
[----:B------:R-:W-:Y:S01]  /*5b30*/  IMAD.MOV.U32 R29, RZ, RZ, c[0x0][0x1bc] ;  /* 0x00006f00ff1d7624 */ /* 0x000fe200078e00ff */
[----:B------:R-:W-:Y:S01]  /*5b40*/  CS2R R24, SRZ ;  /* 0x0000000000187805 */ /* 0x000fe2000001ff00 */
[----:B------:R-:W-:Y:S01]  /*5b50*/  CS2R R22, SRZ ;  /* 0x0000000000167805 */ /* 0x000fe2000001ff00 */
[----:B------:R-:W-:Y:S01]  /*5b60*/  CS2R R20, SRZ ;  /* 0x0000000000147805 */ /* 0x000fe2000001ff00 */
[----:B------:R-:W-:Y:S01]  /*5b70*/  IMAD.MOV.U32 R2, RZ, RZ, RZ ;  /* 0x000000ffff027224 */ /* 0x000fe200078e00ff */
[----:B------:R-:W-:Y:S01]  /*5b80*/  SHF.R.S32.HI R29, RZ, 0x1f, R29 ;  /* 0x0000001fff1d7819 */ /* 0x000fe2000001141d */
[----:B------:R-:W-:Y:S01]  /*5b90*/  IMAD.MOV.U32 R28, RZ, RZ, RZ ;  /* 0x000000ffff1c7224 */ /* 0x000fe200078e00ff */
[----:B------:R-:W-:Y:S01]  /*5ba0*/  SHF.R.S32.HI R17, RZ, 0x1f, R16 ;  /* 0x0000001fff117819 */ /* 0x000fe20000011410 */
[----:B0-----:R-:W-:Y:S01]  /*5bb0*/  IMAD R19, R5, c[0x0][0x1a8], RZ ;  /* 0x00006a0005137a24 */ /* 0x001fe200078e02ff */
[C---:B------:R-:W-:Y:S01]  /*5bc0*/  LOP3.LUT R5, R0.reuse, 0xfffffffe, RZ, 0xc0, !PT ;  /* 0xfffffffe00057812 */ /* 0x040fe200078ec0ff */
[----:B------:R-:W-:-:S02]  /*5bd0*/  IMAD.SHL.U32 R0, R0, 0x8, RZ ;  /* 0x0000000800007824 */ /* 0x000fc400078e00ff */
[----:B--2---:R-:W-:Y:S01]  /*5be0*/  IMAD R18, R9, -0x20, R18 ;  /* 0xffffffe009127824 */ /* 0x004fe200078e0212 */
[C---:B------:R-:W-:Y:S01]  /*5bf0*/  IADD3 R10, P0, R19.reuse, R4, RZ ;  /* 0x00000004130a7210 */ /* 0x040fe20007f1e0ff */
[----:B------:R-:W-:Y:S01]  /*5c00*/  IMAD.IADD R6, R76, 0x1, -R5 ;  /* 0x000000014c067824 */ /* 0x000fe200078e0a05 */
[----:B------:R-:W-:Y:S02]  /*5c10*/  LOP3.LUT R5, R0, 0xfffffff0, RZ, 0xc0, !PT ;  /* 0xfffffff000057812 */ /* 0x000fe400078ec0ff */
[----:B------:R-:W-:Y:S01]  /*5c20*/  LEA.HI.X.SX32 R19, R19, R7, 0x1, P0 ;  /* 0x0000000713137211 */ /* 0x000fe200000f0eff */
[----:B------:R-:W-:Y:S01]  /*5c30*/  IMAD.SHL.U32 R8, R6, 0x8, RZ ;  /* 0x0000000806087824 */ /* 0x000fe200078e00ff */
[C---:B------:R-:W-:Y:S01]  /*5c40*/  LEA R0, P0, R10.reuse, c[0x0][0x198], 0x2 ;  /* 0x000066000a007a11 */ /* 0x040fe200078010ff */
[C---:B------:R-:W-:Y:S02]  /*5c50*/  IMAD R6, R77.reuse, 0x2, R6 ;  /* 0x000000024d067824 */ /* 0x040fe400078e0206 */
[----:B------:R-:W-:Y:S01]  /*5c60*/  IMAD R7, R77, 0x10, R8 ;  /* 0x000000104d077824 */ /* 0x000fe200078e0208 */
[----:B------:R-:W-:Y:S01]  /*5c70*/  LEA.HI.X R19, R10, c[0x0][0x19c], R19, 0x2, P0 ;  /* 0x000067000a137a11 */ /* 0x000fe200000f1413 */
[----:B------:R-:W-:Y:S01]  /*5c80*/  IMAD.IADD R5, R8, 0x1, R5 ;  /* 0x0000000108057824 */ /* 0x000fe200078e0205 */
[----:B-1----:R-:W-:Y:S01]  /*5c90*/  LEA R30, R6, 0x120, 0x5 ;  /* 0x00000120061e7811 */ /* 0x002fe200078e28ff */
[----:B------:R-:W-:-:S03]  /*5ca0*/  IMAD R7, R9, 0x200, R7 ;  /* 0x0000020009077824 */ /* 0x000fc600078e0207 */
[C---:B------:R-:W-:Y:S02]  /*5cb0*/  IADD3 R31, R5.reuse, 0x200, RZ ;  /* 0x00000200051f7810 */ /* 0x040fe40007ffe0ff */
[C---:B------:R-:W-:Y:S02]  /*5cc0*/  IADD3 R33, R5.reuse, 0x300, RZ ;  /* 0x0000030005217810 */ /* 0x040fe40007ffe0ff */
[C---:B------:R-:W-:Y:S02]  /*5cd0*/  IADD3 R35, R5.reuse, 0x400, RZ ;  /* 0x0000040005237810 */ /* 0x040fe40007ffe0ff */
[C---:B------:R-:W-:Y:S02]  /*5ce0*/  IADD3 R37, R5.reuse, 0x500, RZ ;  /* 0x0000050005257810 */ /* 0x040fe40007ffe0ff */
[C---:B------:R-:W-:Y:S02]  /*5cf0*/  IADD3 R39, R5.reuse, 0x600, RZ ;  /* 0x0000060005277810 */ /* 0x040fe40007ffe0ff */
[----:B------:R-:W-:-:S02]  /*5d00*/  IADD3 R41, R5, 0x700, RZ ;  /* 0x0000070005297810 */ /* 0x000fc40007ffe0ff */
[----:B------:R-:W-:Y:S02]  /*5d10*/  IADD3 R32, R7, 0x7, RZ ;  /* 0x0000000707207810 */ /* 0x000fe40007ffe0ff */
.L_x_15234:
        /* <DEDUP_REMOVED lines=13> */
[----:B------:R-:W-:-:S02]  /*5df0*/  IADD3 R11, P0, R33, R6, RZ ;  /* 0x00000006210b7210 */ /* 0x000fc40007f1e0ff */
[-C--:B------:R-:W-:Y:S02]  /*5e00*/  LEA.HI.X.SX32 R43, R39, R34.reuse, 0x1, P4 ;  /* 0x00000022272b7211 */ /* 0x080fe400020f0eff */
[----:B------:R-:W-:Y:S02]  /*5e10*/  LEA.HI.X.SX32 R42, R33, R34, 0x1, P0 ;  /* 0x00000022212a7211 */ /* 0x000fe400000f0eff */
[----:B------:R-:W-:Y:S02]  /*5e20*/  LEA R60, P0, R36, c[0x0][0x188], 0x1 ;  /* 0x00006200243c7a11 */ /* 0x000fe400078008ff */
[----:B------:R-:W-:Y:S02]  /*5e30*/  LEA.HI.X R27, R12, c[0x0][0x18c], R13, 0x1, P1 ;  /* 0x000063000c1b7a11 */ /* 0x000fe400008f0c0d */
[----:B------:R-:W-:Y:S02]  /*5e40*/  LEA.HI.X R61, R36, c[0x0][0x18c], R43, 0x1, P0 ;  /* 0x00006300243d7a11 */ /* 0x000fe400000f0c2b */
[-C--:B------:R-:W-:Y:S01]  /*5e50*/  IADD3 R13, P6, R35, R6.reuse, RZ ;  /* 0x00000006230d7210 */ /* 0x080fe20007fde0ff */
[----:B------:R-:W-:Y:S01]  /*5e60*/  BSSY B1, `(.L_x_15216) ;  /* 0x000004d000017945 */ /* 0x000fe20003800000 */
[----:B------:R-:W-:Y:S01]  /*5e70*/  IADD3 R15, P5, R37, R6, RZ ;  /* 0x00000006250f7210 */ /* 0x000fe20007fbe0ff */
[----:B-----5:R0:W5:Y:S01]  /*5e80*/  LDG.E.CONSTANT R55, [R60.64] ;  /* 0x0000000a3c377981 */ /* 0x020162000c1e9900 */
[----:B------:R-:W-:-:S02]  /*5e90*/  LEA R8, P3, R9, c[0x0][0x188], 0x1 ;  /* 0x0000620009087a11 */ /* 0x000fc400078608ff */
[-C--:B------:R-:W-:Y:S01]  /*5ea0*/  LEA.HI.X.SX32 R10, R31, R34.reuse, 0x1, P2 ;  /* 0x000000221f0a7211 */ /* 0x080fe200010f0eff */
[----:B------:R0:W5:Y:S01]  /*5eb0*/  LDG.E.CONSTANT R56, [R60.64+0x4] ;  /* 0x0000040a3c387981 */ /* 0x000162000c1e9900 */
[----:B------:R-:W-:Y:S02]  /*5ec0*/  LEA R12, P2, R13, c[0x0][0x188], 0x1 ;  /* 0x000062000d0c7a11 */ /* 0x000fe400078408ff */
[----:B------:R-:W-:Y:S01]  /*5ed0*/  LEA R14, P1, R15, c[0x0][0x188], 0x1 ;  /* 0x000062000f0e7a11 */ /* 0x000fe200078208ff */
[----:B------:R0:W5:Y:S01]  /*5ee0*/  LDG.E.CONSTANT R57, [R60.64+0x8] ;  /* 0x0000080a3c397981 */ /* 0x000162000c1e9900 */
[-C--:B------:R-:W-:Y:S02]  /*5ef0*/  LEA.HI.X.SX32 R40, R35, R34.reuse, 0x1, P6 ;  /* 0x0000002223287211 */ /* 0x080fe400030f0eff */
[----:B------:R-:W-:Y:S01]  /*5f00*/  LEA.HI.X.SX32 R38, R37, R34, 0x1, P5 ;  /* 0x0000002225267211 */ /* 0x000fe200028f0eff */
[----:B------:R0:W5:Y:S01]  /*5f10*/  LDG.E.CONSTANT R58, [R60.64+0xc] ;  /* 0x00000c0a3c3a7981 */ /* 0x000162000c1e9900 */
[----:B------:R-:W-:-:S02]  /*5f20*/  LEA.HI.X R9, R9, c[0x0][0x18c], R10, 0x1, P3 ;  /* 0x0000630009097a11 */ /* 0x000fc400018f0c0a */
[----:B------:R-:W-:Y:S01]  /*5f30*/  LEA R10, P3, R11, c[0x0][0x188], 0x1 ;  /* 0x000062000b0a7a11 */ /* 0x000fe200078608ff */
        /* <DEDUP_REMOVED lines=15> */
[----:B---3--:R-:W3:Y:S04]  /*6030*/  LDS.128 R12, [R30+-0x10] ;  /* 0xfffff0001e0c7984 */ /* 0x008ee80000000c00 */
[----:B------:R2:W5:Y:S04]  /*6040*/  LDG.E.CONSTANT R42, [R8.64+0xc] ;  /* 0x00000c0a082a7981 */ /* 0x000568000c1e9900 */
[----:B------:R2:W5:Y:S04]  /*6050*/  LDG.E.CONSTANT R43, [R10.64] ;  /* 0x0000000a0a2b7981 */ /* 0x000568000c1e9900 */
[----:B------:R2:W5:Y:S04]  /*6060*/  LDG.E.CONSTANT R44, [R10.64+0x4] ;  /* 0x0000040a0a2c7981 */ /* 0x000568000c1e9900 */
[----:B------:R2:W5:Y:S04]  /*6070*/  LDG.E.CONSTANT R45, [R10.64+0x8] ;  /* 0x0000080a0a2d7981 */ /* 0x000568000c1e9900 */
[----:B------:R2:W5:Y:S04]  /*6080*/  LDG.E.CONSTANT R49, [R10.64+0xc] ;  /* 0x00000c0a0a317981 */ /* 0x000568000c1e9900 */
[----:B------:R1:W5:Y:S04]  /*6090*/  LDG.E.CONSTANT R68, [R26.64+0x204] ;  /* 0x0002040a1a447981 */ /* 0x000368000c1e9900 */
[----:B------:R1:W5:Y:S04]  /*60a0*/  LDG.E.CONSTANT R63, [R26.64+0x208] ;  /* 0x0002080a1a3f7981 */ /* 0x000368000c1e9900 */
[----:B--2---:R0:W2:Y:S01]  /*60b0*/  LDS.128 R8, [R30] ;  /* 0x000000001e087984 */ /* 0x0040a20000000c00 */
[----:B------:R-:W-:-:S03]  /*60c0*/  ISETP.NE.AND P0, PT, R18, RZ, PT ;  /* 0x000000ff1200720c */ /* 0x000fc60003f05270 */
[----:B------:R1:W5:Y:S04]  /*60d0*/  LDG.E.CONSTANT R59, [R26.64+0x20c] ;  /* 0x00020c0a1a3b7981 */ /* 0x000368000c1e9900 */
[----:B------:R1:W5:Y:S01]  /*60e0*/  LDG.E.CONSTANT R67, [R26.64] ;  /* 0x0000000a1a437981 */ /* 0x000362000c1e9900 */
[----:B---3--:R-:W-:-:S03]  /*60f0*/  F2FP.BF16.PACK_AB R12, R13, R12 ;  /* 0x0000000c0d0c723e */ /* 0x008fc600000010ff */
[----:B------:R1:W5:Y:S04]  /*6100*/  LDG.E.CONSTANT R62, [R26.64+0x4] ;  /* 0x0000040a1a3e7981 */ /* 0x000368000c1e9900 */
[----:B------:R1:W5:Y:S04]  /*6110*/  LDG.E.CONSTANT R69, [R26.64+0x8] ;  /* 0x0000080a1a457981 */ /* 0x000368000c1e9900 */
[----:B------:R1:W5:Y:S02]  /*6120*/  LDG.E.CONSTANT R64, [R26.64+0xc] ;  /* 0x00000c0a1a407981 */ /* 0x000364000c1e9900 */
[----:B-1----:R-:W-:Y:S01]  /*6130*/  F2FP.BF16.PACK_AB R27, R15, R14 ;  /* 0x0000000e0f1b723e */ /* 0x002fe200000010ff */
[----:B------:R-:W-:Y:S05]  /*6140*/  @P0 BRA `(.L_x_15217) ;  /* 0x000001e000000947 */ /* 0x000fea0003800000 */
[C---:B0-----:R-:W-:Y:S02]  /*6150*/  IADD3 R14, R32.reuse, -0x7, RZ ;  /* 0xfffffff9200e7810 */ /* 0x041fe40007ffe0ff */
[----:B------:R-:W-:-:S02]  /*6160*/  IADD3 R26, R32, -0x5, RZ ;  /* 0xfffffffb201a7810 */ /* 0x000fc40007ffe0ff */
[-C--:B------:R-:W-:Y:S02]  /*6170*/  ISETP.GE.AND P5, PT, R14, R81.reuse, PT ;  /* 0x000000510e00720c */ /* 0x080fe40003fa6270 */
[-C--:B------:R-:W-:Y:S02]  /*6180*/  ISETP.GE.AND P1, PT, R26, R81.reuse, PT ;  /* 0x000000511a00720c */ /* 0x080fe40003f26270 */
[C---:B------:R-:W-:Y:S02]  /*6190*/  IADD3 R60, R32.reuse, -0x4, RZ ;  /* 0xfffffffc203c7810 */ /* 0x040fe40007ffe0ff */
[----:B------:R-:W-:Y:S02]  /*61a0*/  IADD3 R14, R32, -0x3, RZ ;  /* 0xfffffffd200e7810 */ /* 0x000fe40007ffe0ff */
[----:B-----5:R-:W-:Y:S02]  /*61b0*/  SEL R15, R62, RZ, !P1 ;  /* 0x000000ff3e0f7207 */ /* 0x020fe40004800000 */
[----:B------:R-:W-:-:S02]  /*61c0*/  ISETP.GE.AND P1, PT, R32, R81, PT ;  /* 0x000000512000720c */ /* 0x000fc40003f26270 */
[----:B------:R-:W-:Y:S02]  /*61d0*/  IADD3 R66, R32, -0x1, RZ ;  /* 0xffffffff20427810 */ /* 0x000fe40007ffe0ff */
[-C--:B------:R-:W-:Y:S02]  /*61e0*/  ISETP.GE.AND P6, PT, R60, R81.reuse, PT ;  /* 0x000000513c00720c */ /* 0x080fe40003fc6270 */
[----:B------:R-:W-:Y:S02]  /*61f0*/  ISETP.GE.AND P4, PT, R14, R81, PT ;  /* 0x000000510e00720c */ /* 0x000fe40003f86270 */
[----:B------:R-:W-:Y:S02]  /*6200*/  PRMT R13, R62, 0x7632, R13 ;  /* 0x000076323e0d7816 */ /* 0x000fe4000000000d */
[C---:B------:R-:W-:Y:S02]  /*6210*/  IADD3 R14, R32.reuse, -0x6, RZ ;  /* 0xfffffffa200e7810 */ /* 0x040fe40007ffe0ff */
[----:B------:R-:W-:-:S02]  /*6220*/  IADD3 R26, R32, -0x2, RZ ;  /* 0xfffffffe201a7810 */ /* 0x000fc40007ffe0ff */
[-C--:B------:R-:W-:Y:S02]  /*6230*/  ISETP.GE.AND P2, PT, R66, R81.reuse, PT ;  /* 0x000000514200720c */ /* 0x080fe40003f46270 */
[----:B------:R-:W-:Y:S02]  /*6240*/  @P5 PRMT R67, RZ, 0x7610, R67 ;  /* 0x00007610ff435816 */ /* 0x000fe40000000043 */
[----:B------:R-:W-:Y:S02]  /*6250*/  SEL R62, R13, RZ, !P6 ;  /* 0x000000ff0d3e7207 */ /* 0x000fe40007000000 */
        /* <DEDUP_REMOVED lines=13> */
.L_x_15217:
[----:B0-----:R-:W-:Y:S05]  /*6330*/  BSYNC B1 ;  /* 0x0000000000017941 */ /* 0x001fea0003800000 */
.L_x_15216:
[----:B-----5:R-:W-:Y:S01]  /*6340*/  HFMA2.BF16_V2 R67, R12, R67, -RZ.H0_H0 ;  /* 0x000000430c437231 */ /* 0x020fe200003400ff */
[----:B--2---:R-:W-:Y:S01]  /*6350*/  F2FP.BF16.PACK_AB R13, R9, R8 ;  /* 0x00000008090d723e */ /* 0x004fe200000010ff */
        /* <DEDUP_REMOVED lines=10> */
[----:B------:R-:W-:Y:S02]  /*6400*/  PRMT R62, RZ, 0x7610, R62 ;  /* 0x00007610ff3e7816 */ /* 0x000fe4000000003e */
[----:B------:R-:W-:-:S02]  /*6410*/  PRMT R14, RZ, 0x5410, R64 ;  /* 0x00005410ff0e7816 */ /* 0x000fc40000000040 */
[----:B------:R-:W-:Y:S01]  /*6420*/  HFMA2.BF16_V2 R69, R8, R69, -RZ.H0_H0 ;  /* 0x0000004508457231 */ /* 0x000fe200003400ff */
[----:B------:R-:W-:Y:S01]  /*6430*/  FADD.FTZ R10, R10, R62 ;  /* 0x0000003e0a0a7221 */ /* 0x000fe20000010000 */
[----:B------:R-:W-:-:S03]  /*6440*/  PRMT R64, RZ, 0x7610, R64 ;  /* 0x00007610ff407816 */ /* 0x000fc60000000040 */
[--C-:B------:R-:W-:Y:S01]  /*6450*/  PRMT R13, RZ, 0x5410, R69.reuse ;  /* 0x00005410ff0d7816 */ /* 0x100fe20000000045 */
[----:B------:R-:W-:Y:S01]  /*6460*/  FADD.FTZ R10, R67, R10 ;  /* 0x0000000a430a7221 */ /* 0x000fe20000010000 */
[----:B------:R-:W-:Y:S01]  /*6470*/  PRMT R69, RZ, 0x7610, R69 ;  /* 0x00007610ff457816 */ /* 0x000fe20000000045 */
[----:B------:R-:W-:-:S04]  /*6480*/  FADD.FTZ R14, R14, R64 ;  /* 0x000000400e0e7221 */ /* 0x000fc80000010000 */
        /* <DEDUP_REMOVED lines=33> */
.L_x_15219:
[----:B------:R-:W-:Y:S05]  /*66a0*/  BSYNC B1 ;  /* 0x0000000000017941 */ /* 0x000fea0003800000 */
.L_x_15218:
[----:B------:R-:W-:Y:S01]  /*66b0*/  HFMA2.BF16_V2 R68, R9, R68, -RZ.H0_H0 ;  /* 0x0000004409447231 */ /* 0x000fe200003400ff */
        /* <DEDUP_REMOVED lines=46> */
.L_x_15221:
[----:B------:R-:W-:Y:S05]  /*69a0*/  BSYNC B1 ;  /* 0x0000000000017941 */ /* 0x000fea0003800000 */
.L_x_15220:
[--C-:B------:R-:W-:Y:S01]  /*69b0*/  PRMT R14, RZ, 0x5410, R59.reuse ;  /* 0x00005410ff0e7816 */ /* 0x100fe2000000003b */
[----:B------:R-:W-:Y:S01]  /*69c0*/  HFMA2.BF16_V2 R36, R12, R36, -RZ.H0_H0 ;  /* 0x000000240c247231 */ /* 0x000fe200003400ff */
[----:B------:R-:W-:Y:S01]  /*69d0*/  PRMT R59, RZ, 0x7610, R59 ;  /* 0x00007610ff3b7816 */ /* 0x000fe2000000003b */
[----:B------:R-:W-:Y:S01]  /*69e0*/  HFMA2.BF16_V2 R38, R9, R38, -RZ.H0_H0 ;  /* 0x0000002609267231 */ /* 0x000fe200003400ff */
[----:B------:R-:W-:Y:S01]  /*69f0*/  BSSY B1, `(.L_x_15222) ;  /* 0x0000032000017945 */ /* 0x000fe20003800000 */
[----:B------:R-:W-:Y:S01]  /*6a00*/  HFMA2.BF16_V2 R40, R8, R40, -RZ.H0_H0 ;  /* 0x0000002808287231 */ /* 0x000fe200003400ff */
[----:B------:R-:W-:Y:S01]  /*6a10*/  FADD.FTZ R10, R10, R63 ;  /* 0x0000003f0a0a7221 */ /* 0x000fe20000010000 */
[----:B------:R-:W-:Y:S01]  /*6a20*/  HFMA2.BF16_V2 R42, R11, R42, -RZ.H0_H0 ;  /* 0x0000002a0b2a7231 */ /* 0x000fe200003400ff */
[----:B------:R-:W-:Y:S01]  /*6a30*/  FADD.FTZ R59, R14, R59 ;  /* 0x0000003b0e3b7221 */ /* 0x000fe20000010000 */
[----:B------:R-:W-:Y:S02]  /*6a40*/  PRMT R14, RZ, 0x5410, R36 ;  /* 0x00005410ff0e7816 */ /* 0x000fe40000000024 */
        /* <DEDUP_REMOVED lines=8> */
[----:B------:R-:W-:Y:S01]  /*6ad0*/  PRMT R15, RZ, 0x5410, R42 ;  /* 0x00005410ff0f7816 */ /* 0x000fe2000000002a */
        /* <DEDUP_REMOVED lines=35> */
.L_x_15223:
[----:B------:R-:W-:Y:S05]  /*6d10*/  BSYNC B1 ;  /* 0x0000000000017941 */ /* 0x000fea0003800000 */
.L_x_15222:
        /* <DEDUP_REMOVED lines=52> */
.L_x_15225:
[----:B------:R-:W-:Y:S05]  /*7060*/  BSYNC B1 ;  /* 0x0000000000017941 */ /* 0x000fea0003800000 */
.L_x_15224:
[----:B------:R-:W-:Y:S01]  /*7070*/  HFMA2.BF16_V2 R48, R12, R48, -RZ.H0_H0 ;  /* 0x000000300c307231 */ /* 0x000fe200003400ff */
[----:B------:R-:W-:Y:S01]  /*7080*/  FADD.FTZ R20, R15, R20 ;  /* 0x000000140f147221 */ /* 0x000fe20000010000 */
[----:B------:R-:W-:Y:S01]  /*7090*/  HFMA2.BF16_V2 R47, R9, R47, -RZ.H0_H0 ;  /* 0x0000002f092f7231 */ /* 0x000fe200003400ff */
[----:B------:R-:W-:Y:S01]  /*70a0*/  FADD.FTZ R10, R10, R45 ;  /* 0x0000002d0a0a7221 */ /* 0x000fe20000010000 */
        /* <DEDUP_REMOVED lines=47> */
.L_x_15227:
[----:B------:R-:W-:Y:S05]  /*73a0*/  BSYNC B1 ;  /* 0x0000000000017941 */ /* 0x000fea0003800000 */
.L_x_15226:
        /* <DEDUP_REMOVED lines=49> */
.L_x_15229:
[----:B------:R-:W-:Y:S05]  /*76c0*/  BSYNC B1 ;  /* 0x0000000000017941 */ /* 0x000fea0003800000 */
.L_x_15228:
[----:B------:R-:W-:Y:S01]  /*76d0*/  HFMA2.BF16_V2 R55, R12, R55, -RZ.H0_H0 ;  /* 0x000000370c377231 */ /* 0x000fe200003400ff */
[----:B------:R-:W-:Y:S01]  /*76e0*/  FADD.FTZ R15, R15, R36 ;  /* 0x000000240f0f7221 */ /* 0x000fe20000010000 */
[----:B------:R-:W-:Y:S01]  /*76f0*/  HFMA2.BF16_V2 R56, R9, R56, -RZ.H0_H0 ;  /* 0x0000003809387231 */ /* 0x000fe200003400ff */
[----:B------:R-:W-:Y:S01]  /*7700*/  ISETP.GT.AND P1, PT, R76, 0xf, PT ;  /* 0x0000000f4c00780c */ /* 0x000fe20003f24270 */
        /* <DEDUP_REMOVED lines=26> */
[----:B------:R-:W-:Y:S01]  /*78b0*/  FADD.FTZ R24, R27, R24 ;  /* 0x000000181b187221 */ /* 0x000fe20000010000 */
[----:B------:R-:W-:Y:S05]  /*78c0*/  @P1 BRA `(.L_x_15231) ;  /* 0x000003d000001947 */ /* 0x000fea0003800000 */
[----:B------:R-:W-:-:S04]  /*78d0*/  IADD3 R7, P1, R41, R6, RZ ;  /* 0x0000000629077210 */ /* 0x000fc80007f3e0ff */
[----:B------:R-:W-:Y:S02]  /*78e0*/  LEA.HI.X.SX32 R34, R41, R34, 0x1, P1 ;  /* 0x0000002229227211 */ /* 0x000fe400008f0eff */
[----:B------:R-:W-:-:S04]  /*78f0*/  LEA R6, P1, R7, c[0x0][0x188], 0x1 ;  /* 0x0000620007067a11 */ /* 0x000fc800078208ff */
[----:B------:R-:W-:-:S05]  /*7900*/  LEA.HI.X R7, R7, c[0x0][0x18c], R34, 0x1, P1 ;  /* 0x0000630007077a11 */ /* 0x000fca00008f0c22 */
[----:B------:R0:W5:Y:S04]  /*7910*/  LDG.E.CONSTANT R13, [R6.64] ;  /* 0x0000000a060d7981 */ /* 0x000168000c1e9900 */
[----:B------:R0:W5:Y:S04]  /*7920*/  LDG.E.CONSTANT R10, [R6.64+0x4] ;  /* 0x0000040a060a7981 */ /* 0x000168000c1e9900 */
[----:B------:R0:W5:Y:S04]  /*7930*/  LDG.E.CONSTANT R15, [R6.64+0x8] ;  /* 0x0000080a060f7981 */ /* 0x000168000c1e9900 */
[----:B------:R0:W5:Y:S01]  /*7940*/  LDG.E.CONSTANT R14, [R6.64+0xc] ;  /* 0x00000c0a060e7981 */ /* 0x000162000c1e9900 */
[----:B------:R-:W-:Y:S01]  /*7950*/  BSSY B2, `(.L_x_15232) ;  /* 0x0000020000027945 */ /* 0x000fe20003800000 */
[----:B------:R-:W-:Y:S05]  /*7960*/  @P0 BRA `(.L_x_15233) ;  /* 0x000001e000000947 */ /* 0x000fea0003800000 */
[C---:B0-----:R-:W-:Y:S02]  /*7970*/  IADD3 R6, R32.reuse, -0x7, RZ ;  /* 0xfffffff920067810 */ /* 0x041fe40007ffe0ff */
[----:B------:R-:W-:-:S02]  /*7980*/  IADD3 R26, R32, -0x6, RZ ;  /* 0xfffffffa201a7810 */ /* 0x000fc40007ffe0ff */
[-C--:B------:R-:W-:Y:S02]  /*7990*/  ISETP.GE.AND P6, PT, R6, R81.reuse, PT ;  /* 0x000000510600720c */ /* 0x080fe40003fc6270 */
[C---:B------:R-:W-:Y:S02]  /*79a0*/  IADD3 R34, R32.reuse, -0x5, RZ ;  /* 0xfffffffb20227810 */ /* 0x040fe40007ffe0ff */
[C---:B------:R-:W-:Y:S02]  /*79b0*/  IADD3 R6, R32.reuse, -0x4, RZ ;  /* 0xfffffffc20067810 */ /* 0x040fe40007ffe0ff */
[----:B------:R-:W-:Y:S02]  /*79c0*/  IADD3 R36, R32, -0x1, RZ ;  /* 0xffffffff20247810 */ /* 0x000fe40007ffe0ff */
[-C--:B------:R-:W-:Y:S02]  /*79d0*/  ISETP.GE.AND P0, PT, R26, R81.reuse, PT ;  /* 0x000000511a00720c */ /* 0x080fe40003f06270 */
[----:B------:R-:W-:-:S02]  /*79e0*/  ISETP.GE.AND P5, PT, R34, R81, PT ;  /* 0x000000512200720c */ /* 0x000fc40003fa6270 */
[-C--:B------:R-:W-:Y:S02]  /*79f0*/  ISETP.GE.AND P4, PT, R6, R81.reuse, PT ;  /* 0x000000510600720c */ /* 0x080fe40003f86270 */
[----:B-----5:R-:W-:Y:S02]  /*7a00*/  @P6 PRMT R13, RZ, 0x7610, R13 ;  /* 0x00007610ff0d6816 */ /* 0x020fe4000000000d */
[C---:B------:R-:W-:Y:S02]  /*7a10*/  ISETP.GE.AND P6, PT, R32.reuse, R81, PT ;  /* 0x000000512000720c */ /* 0x040fe40003fc6270 */
[----:B------:R-:W-:Y:S02]  /*7a20*/  IADD3 R26, R32, -0x3, RZ ;  /* 0xfffffffd201a7810 */ /* 0x000fe40007ffe0ff */
[----:B------:R-:W-:Y:S02]  /*7a30*/  PRMT R6, R10, 0x7632, R6 ;  /* 0x000076320a067816 */ /* 0x000fe40000000006 */
[----:B------:R-:W-:-:S02]  /*7a40*/  IADD3 R34, R32, -0x2, RZ ;  /* 0xfffffffe20227810 */ /* 0x000fc40007ffe0ff */
[-C--:B------:R-:W-:Y:S02]  /*7a50*/  ISETP.GE.AND P1, PT, R36, R81.reuse, PT ;  /* 0x000000512400720c */ /* 0x080fe40003f26270 */
[----:B------:R-:W-:Y:S02]  /*7a60*/  SEL R7, R10, RZ, !P5 ;  /* 0x000000ff0a077207 */ /* 0x000fe40006800000 */
[-C--:B------:R-:W-:Y:S02]  /*7a70*/  ISETP.GE.AND P3, PT, R26, R81.reuse, PT ;  /* 0x000000511a00720c */ /* 0x080fe40003f66270 */
        /* <DEDUP_REMOVED lines=13> */
.L_x_15233:
[----:B------:R-:W-:Y:S05]  /*7b50*/  BSYNC B2 ;  /* 0x0000000000027941 */ /* 0x000fea0003800000 */
.L_x_15232:
[----:B-----5:R-:W-:Y:S02]  /*7b60*/  HFMA2.BF16_V2 R12, R12, R13, -RZ.H0_H0 ;  /* 0x0000000d0c0c7231 */ /* 0x020fe400003400ff */
[----:B------:R-:W-:Y:S02]  /*7b70*/  HFMA2.BF16_V2 R9, R9, R10, -RZ.H0_H0 ;  /* 0x0000000a09097231 */ /* 0x000fe400003400ff */
[----:B------:R-:W-:Y:S01]  /*7b80*/  HFMA2.BF16_V2 R8, R8, R15, -RZ.H0_H0 ;  /* 0x0000000f08087231 */ /* 0x000fe200003400ff */
[----:B0-----:R-:W-:Y:S01]  /*7b90*/  PRMT R6, RZ, 0x5410, R12 ;  /* 0x00005410ff067816 */ /* 0x001fe2000000000c */
[----:B------:R-:W-:Y:S01]  /*7ba0*/  HFMA2.BF16_V2 R11, R11, R14, -RZ.H0_H0 ;  /* 0x0000000e0b0b7231 */ /* 0x000fe200003400ff */
[----:B------:R-:W-:-:S02]  /*7bb0*/  PRMT R7, RZ, 0x5410, R9 ;  /* 0x00005410ff077816 */ /* 0x000fc40000000009 */
[----:B------:R-:W-:Y:S02]  /*7bc0*/  PRMT R12, RZ, 0x7610, R12 ;  /* 0x00007610ff0c7816 */ /* 0x000fe4000000000c */
        /* <DEDUP_REMOVED lines=10> */
[----:B------:R-:W-:-:S04]  /*7c70*/  FADD.FTZ R6, R6, R9 ;  /* 0x0000000906067221 */ /* 0x000fc80000010000 */
[----:B------:R-:W-:-:S04]  /*7c80*/  FADD.FTZ R6, R6, R7 ;  /* 0x0000000706067221 */ /* 0x000fc80000010000 */
[----:B------:R-:W-:Y:S02]  /*7c90*/  FADD.FTZ R25, R25, R6 ;  /* 0x0000000619197221 */ /* 0x000fe40000010000 */
.L_x_15231:
[----:B------:R-:W-:Y:S05]  /*7ca0*/  BSYNC B1 ;  /* 0x0000000000017941 */ /* 0x000fea0003800000 */
.L_x_15230:
[----:B------:R-:W-:Y:S02]  /*7cb0*/  IADD3 R4, R4, 0x4, RZ ;  /* 0x0000000404047810 */ /* 0x000fe40007ffe0ff */
[----:B------:R-:W-:Y:S02]  /*7cc0*/  IADD3 R0, P1, R0, 0x10, RZ ;  /* 0x0000001000007810 */ /* 0x000fe40007f3e0ff */
[----:B------:R-:W-:Y:S02]  /*7cd0*/  ISETP.GE.AND P0, PT, R4, R79, PT ;  /* 0x0000004f0400720c */ /* 0x000fe40003f06270 */
[----:B------:R-:W-:Y:S01]  /*7ce0*/  IADD3 R32, R32, 0x40, RZ ;  /* 0x0000004020207810 */ /* 0x000fe20007ffe0ff */
[----:B------:R-:W-:Y:S01]  /*7cf0*/  IMAD.X R19, RZ, RZ, R19, P1 ;  /* 0x000000ffff137224 */ /* 0x000fe200008e0613 */
[----:B------:R-:W-:Y:S02]  /*7d00*/  IADD3 R18, R18, -0x4, RZ ;  /* 0xfffffffc12127810 */ /* 0x000fe40007ffe0ff */
[----:B------:R-:W-:-:S07]  /*7d10*/  IADD3 R30, R30, 0x100, RZ ;  /* 0x000001001e1e7810 */ /* 0x000fce0007ffe0ff */
[----:B------:R-:W-:Y:S01]  /*7d20*/  @P0 CALL.REL.NOINC `(.L_x_15215) ;  /* 0x0000001000000944 */ /* 0x000fe20003c00000 */
[----:B------:R-:W-:Y:S05]  /*7d30*/  BRA `(.L_x_15234) ;  /* 0xffffdfe000007947 */ /* 0x000fea000383ffff */
.L_x_15215:
[----:B------:R-:W-:Y:S05]  /*7d40*/  BSYNC B0 ;  /* 0x0000000000007941 */ /* 0x000fea0003800000 */
.L_x_15213:
[----:B0-----:R-:W0:Y:S01]  /*7d50*/  SHFL.BFLY PT, R5, R28, 0x1, 0x1f ;  /* 0x0c201f001c057f89 */ /* 0x001e2200000e0000 */
[C---:B------:R-:W-:Y:S01]  /*7d60*/  LEA.HI R18, R76.reuse, R76, RZ, 0x1 ;  /* 0x0000004c4c127211 */ /* 0x040fe200078f08ff */
[----:B------:R-:W-:Y:S01]  /*7d70*/  BSSY B0, `(.L_x_15235) ;  /* 0x0000022000007945 */ /* 0x000fe20003800000 */
[----:B------:R-:W-:Y:S01]  /*7d80*/  LOP3.LUT R10, R76, 0x1, RZ, 0xc0, !PT ;  /* 0x000000014c0a7812 */ /* 0x000fe200078ec0ff */
[----:B------:R-:W2:Y:S01]  /*7d90*/  SHFL.BFLY PT, R7, R2, 0x1, 0x1f ;  /* 0x0c201f0002077f89 */ /* 0x000ea200000e0000 */
[----:B------:R-:W-:-:S03]  /*7da0*/  SHF.R.S32.HI R18, RZ, 0x1, R18 ;  /* 0x00000001ff127819 */ /* 0x000fc60000011412 */
[----:B------:R-:W3:Y:S02]  /*7db0*/  SHFL.BFLY PT, R9, R20, 0x1, 0x1f ;  /* 0x0c201f0014097f89 */ /* 0x000ee400000e0000 */
[----:B------:R-:W-:Y:S02]  /*7dc0*/  IMAD R77, R77, 0x78, R18 ;  /* 0x000000784d4d7824 */ /* 0x000fe400078e0212 */
[----:B------:R-:W4:Y:S04]  /*7dd0*/  SHFL.BFLY PT, R4, R21, 0x1, 0x1f ;  /* 0x0c201f0015047f89 */ /* 0x000f2800000e0000 */
[----:B------:R-:W1:Y:S04]  /*7de0*/  SHFL.BFLY PT, R13, R22, 0x1, 0x1f ;  /* 0x0c201f00160d7f89 */ /* 0x000e6800000e0000 */
[----:B------:R-:W1:Y:S04]  /*7df0*/  SHFL.BFLY PT, R6, R23, 0x1, 0x1f ;  /* 0x0c201f0017067f89 */ /* 0x000e6800000e0000 */
[----:B------:R-:W1:Y:S01]  /*7e00*/  SHFL.BFLY PT, R15, R24, 0x1, 0x1f ;  /* 0x0c201f00180f7f89 */ /* 0x000e6200000e0000 */
[----:B0-----:R-:W-:Y:S01]  /*7e10*/  FADD.FTZ R0, R5, R28 ;  /* 0x0000001c05007221 */ /* 0x001fe20000010000 */
[----:B------:R-:W-:-:S02]  /*7e20*/  LOP3.LUT R5, R3, 0xffffffc0, RZ, 0xc0, !PT ;  /* 0xffffffc003057812 */ /* 0x000fc400078ec0ff */
[----:B------:R-:W0:Y:S01]  /*7e30*/  SHFL.BFLY PT, R8, R25, 0x1, 0x1f ;  /* 0x0c201f0019087f89 */ /* 0x000e2200000e0000 */
[----:B--2---:R-:W-:-:S03]  /*7e40*/  FADD.FTZ R11, R7, R2 ;  /* 0x00000002070b7221 */ /* 0x004fc60000010000 */
[----:B------:R-:W-:Y:S01]  /*7e50*/  BAR.SYNC.DEFER_BLOCKING 0x0 ;  /* 0x0000000000007b1d */ /* 0x000fe20000010000 */
[----:B------:R-:W-:Y:S01]  /*7e60*/  ISETP.NE.AND P0, PT, R5, 0x40, PT ;  /* 0x000000400500780c */ /* 0x000fe20003f05270 */
[----:B---3--:R-:W-:Y:S02]  /*7e70*/  FADD.FTZ R16, R9, R20 ;  /* 0x0000001409107221 */ /* 0x008fe40000010000 */
[----:B----4-:R-:W-:Y:S02]  /*7e80*/  FADD.FTZ R17, R4, R21 ;  /* 0x0000001504117221 */ /* 0x010fe40000010000 */
[----:B-1----:R-:W-:Y:S02]  /*7e90*/  FADD.FTZ R22, R13, R22 ;  /* 0x000000160d167221 */ /* 0x002fe40000010000 */
[----:B------:R-:W-:Y:S02]  /*7ea0*/  FADD.FTZ R23, R6, R23 ;  /* 0x0000001706177221 */ /* 0x000fe40000010000 */
[----:B------:R-:W-:-:S02]  /*7eb0*/  FADD.FTZ R24, R15, R24 ;  /* 0x000000180f187221 */ /* 0x000fc40000010000 */
[----:B0-----:R-:W-:Y:S02]  /*7ec0*/  FADD.FTZ R25, R8, R25 ;  /* 0x0000001908197221 */ /* 0x001fe40000010000 */
        /* <DEDUP_REMOVED lines=12> */
.L_x_15236:
[----:B------:R-:W-:Y:S05]  /*7f90*/  BSYNC B0 ;  /* 0x0000000000007941 */ /* 0x000fea0003800000 */
.L_x_15235:
        /* <DEDUP_REMOVED lines=12> */
[----:B------:R-:W0:Y:S04]  /*8060*/  LDS R7, [R77.X4+0x190] ;  /* 0x000190004d077984 */ /* 0x000e280000004800 */
[----:B------:R-:W1:Y:S04]  /*8070*/  LDS R4, [R77.X4+0x1d0] ;  /* 0x0001d0004d047984 */ /* 0x000e680000004800 */
[----:B------:R-:W2:Y:S04]  /*8080*/  LDS R9, [R77.X4+0x210] ;  /* 0x000210004d097984 */ /* 0x000ea80000004800 */
[----:B------:R-:W2:Y:S04]  /*8090*/  LDS R6, [R77.X4+0x250] ;  /* 0x000250004d067984 */ /* 0x000ea80000004800 */
[----:B------:R-:W2:Y:S01]  /*80a0*/  LDS R13, [R77.X4+0x290] ;  /* 0x000290004d0d7984 */ /* 0x000ea20000004800 */
[----:B0--3--:R-:W-:-:S02]  /*80b0*/  FADD.FTZ R0, R0, R5 ;  /* 0x0000000500007221 */ /* 0x009fc40000010000 */
[----:B----4-:R-:W-:Y:S02]  /*80c0*/  FADD.FTZ R11, R11, R2 ;  /* 0x000000020b0b7221 */ /* 0x010fe40000010000 */
[----:B------:R-:W-:Y:S02]  /*80d0*/  FADD.FTZ R16, R16, R7 ;  /* 0x0000000710107221 */ /* 0x000fe40000010000 */
[----:B-1----:R-:W-:Y:S02]  /*80e0*/  FADD.FTZ R17, R17, R4 ;  /* 0x0000000411117221 */ /* 0x002fe40000010000 */
[----:B--2---:R-:W-:Y:S02]  /*80f0*/  FADD.FTZ R22, R22, R9 ;  /* 0x0000000916167221 */ /* 0x004fe40000010000 */
[----:B------:R-:W-:Y:S02]  /*8100*/  FADD.FTZ R23, R23, R6 ;  /* 0x0000000617177221 */ /* 0x000fe40000010000 */
[----:B------:R-:W-:-:S02]  /*8110*/  FADD.FTZ R24, R24, R13 ;  /* 0x0000000d18187221 */ /* 0x000fc40000010000 */
.L_x_15240:
[----:B------:R-:W-:Y:S05]  /*8120*/  BSYNC B1 ;  /* 0x0000000000017941 */ /* 0x000fea0003800000 */
.L_x_15239:
[----:B0-2---:R-:W-:Y:S02]  /*8130*/  @!P0 FADD.FTZ R25, R25, R8 ;  /* 0x0000000819198221 */ /* 0x005fe40000010000 */
.L_x_15238:
[----:B------:R-:W-:Y:S05]  /*8140*/  BSYNC B0 ;  /* 0x0000000000007941 */ /* 0x000fea0003800000 */
.L_x_15237:
        /* <DEDUP_REMOVED lines=16> */
.L_x_15242:
[----:B------:R-:W-:Y:S05]  /*8250*/  BSYNC B0 ;  /* 0x0000000000007941 */ /* 0x000fea0003800000 */
.L_x_15241:
        /* <DEDUP_REMOVED lines=17> */
[----:B0-2---:R-:W-:-:S02]  /*8370*/  FADD.FTZ R0, R0, R5 ;  /* 0x0000000500007221 */ /* 0x005fc40000010000 */
[----:B-1----:R-:W-:Y:S02]  /*8380*/  FADD.FTZ R11, R11, R2 ;  /* 0x000000020b0b7221 */ /* 0x002fe40000010000 */
[----:B------:R-:W-:Y:S02]  /*8390*/  FADD.FTZ R16, R16, R7 ;  /* 0x0000000710107221 */ /* 0x000fe40000010000 */
[----:B---3--:R-:W-:Y:S02]  /*83a0*/  FADD.FTZ R17, R17, R4 ;  /* 0x0000000411117221 */ /* 0x008fe40000010000 */
[----:B----4-:R-:W-:Y:S02]  /*83b0*/  FADD.FTZ R22, R22, R9 ;  /* 0x0000000916167221 */ /* 0x010fe40000010000 */
[----:B------:R-:W-:Y:S02]  /*83c0*/  FADD.FTZ R23, R23, R6 ;  /* 0x0000000617177221 */ /* 0x000fe40000010000 */
[----:B------:R-:W-:-:S02]  /*83d0*/  FADD.FTZ R24, R24, R13 ;  /* 0x0000000d18187221 */ /* 0x000fc40000010000 */
.L_x_15246:
[----:B------:R-:W-:Y:S05]  /*83e0*/  BSYNC B1 ;  /* 0x0000000000017941 */ /* 0x000fea0003800000 */
.L_x_15245:
[----:B0-2-4-:R-:W-:Y:S02]  /*83f0*/  @!P0 FADD.FTZ R25, R25, R8 ;  /* 0x0000000819198221 */ /* 0x015fe40000010000 */
.L_x_15244:
[----:B------:R-:W-:Y:S05]  /*8400*/  BSYNC B0 ;  /* 0x0000000000007941 */ /* 0x000fea0003800000 */
.L_x_15243:
[----:B------:R-:W-:Y:S01]  /*8410*/  BAR.SYNC.DEFER_BLOCKING 0x0 ;  /* 0x0000000000007b1d */ /* 0x000fe20000010000 */
[----:B------:R-:W-:-:S04]  /*8420*/  IADD3 R3, R3, 0x1f, RZ ;  /* 0x0000001f03037810 */ /* 0x000fc80007ffe0ff */
[----:B------:R-:W-:-:S13]  /*8430*/  ISETP.GT.U32.AND P0, PT, R3, 0x3e, PT ;  /* 0x0000003e0300780c */ /* 0x000fda0003f04070 */
[----:B------:R-:W-:Y:S05]  /*8440*/  @P0 EXIT ;  /* 0x000000000000094d */ /* 0x000fea0003800000 */
[----:B------:R-:W4:Y:S01]  /*8450*/  S2UR UR4, SR_CTAID.Y ;  /* 0x00000000000479c3 */ /* 0x000f220000002600 */
[----:B------:R-:W-:Y:S01]  /*8460*/  ULDC UR5, c[0x0][0xc] ;  /* 0x0000030000057ab9 */ /* 0x000fe20000000800 */
[----:B------:R-:W-:Y:S01]  /*8470*/  ISETP.NE.AND P1, PT, R10, RZ, PT ;  /* 0x000000ff0a00720c */ /* 0x000fe20003f25270 */
[----:B------:R-:W-:Y:S01]  /*8480*/  ULDC UR8, c[0x0][0x14] ;  /* 0x0000050000087ab9 */ /* 0x000fe20000000800 */
[----:B------:R-:W-:Y:S01]  /*8490*/  ISETP.GT.AND P0, PT, R76, 0xf, PT ;  /* 0x0000000f4c00780c */ /* 0x000fe20003f04270 */
[----:B------:R-:W-:Y:S03]  /*84a0*/  BSSY B0, `(.L_x_15247) ;  /* 0x000003f000007945 */ /* 0x000fe60003800000 */
[----:B------:R-:W0:Y:S01]  /*84b0*/  S2UR UR6, SR_CTAID.Z ;  /* 0x00000000000679c3 */ /* 0x000e220000002700 */
[----:B------:R-:W-:-:S07]  /*84c0*/  ISETP.NE.OR P0, PT, R10, RZ, P0 ;  /* 0x000000ff0a00720c */ /* 0x000fce0000705670 */
[----:B------:R-:W1:Y:S01]  /*84d0*/  S2UR UR7, SR_CTAID.X ;  /* 0x00000000000779c3 */ /* 0x000e620000002500 */
[----:B----4-:R-:W-:Y:S02]  /*84e0*/  UIMAD UR4, UR4, UR5, URZ ;  /* 0x00000005040472a4 */ /* 0x010fe4000f8e023f */
[----:B------:R-:W-:-:S04]  /*84f0*/  UIMAD UR5, UR8, 0x78, URZ ;  /* 0x00000078080578a4 */ /* 0x000fc8000f8e023f */
[----:B------:R-:W-:Y:S02]  /*8500*/  UIMAD UR4, UR4, UR5, URZ ;  /* 0x00000005040472a4 */ /* 0x000fe4000f8e023f */
[----:B0-----:R-:W-:-:S04]  /*8510*/  UIMAD UR6, UR6, 0x78, URZ ;  /* 0x00000078060678a4 */ /* 0x001fc8000f8e023f */
[----:B------:R-:W-:Y:S02]  /*8520*/  USHF.R.S32.HI UR9, URZ, 0x1f, UR6 ;  /* 0x0000001f3f097899 */ /* 0x000fe40008011406 */
[----:B-1----:R-:W-:Y:S02]  /*8530*/  UIMAD UR5, UR7, UR5, URZ ;  /* 0x00000005070572a4 */ /* 0x002fe4000f8e023f */
[----:B------:R-:W-:Y:S02]  /*8540*/  USHF.R.S32.HI UR7, URZ, 0x1f, UR4 ;  /* 0x0000001f3f077899 */ /* 0x000fe40008011404 */
[----:B------:R-:W-:Y:S02]  /*8550*/  USHF.R.S32.HI UR8, URZ, 0x1f, UR5 ;  /* 0x0000001f3f087899 */ /* 0x000fe40008011405 */
[----:B------:R-:W-:-:S04]  /*8560*/  UIADD3 UR4, UP0, UP1, UR4, UR5, UR6 ;  /* 0x0000000504047290 */ /* 0x000fc8000f91e006 */
[----:B------:R-:W-:Y:S01]  /*8570*/  UIADD3.X UR7, UR7, UR8, UR9, UP0, UP1 ;  /* 0x0000000807077290 */ /* 0x000fe200087e2409 */
[----:B------:R-:W-:Y:S06]  /*8580*/  @P1 BRA `(.L_x_15248) ;  /* 0x0000030000001947 */ /* 0x000fec0003800000 */
[C---:B------:R-:W-:Y:S02]  /*8590*/  IADD3 R3, P1, R18.reuse, UR4, RZ ;  /* 0x0000000412037c10 */ /* 0x040fe4000ff3e0ff */
[C---:B------:R-:W-:Y:S02]  /*85a0*/  IADD3 R4, R18.reuse, 0x10, RZ ;  /* 0x0000001012047810 */ /* 0x040fe40007ffe0ff */
[C---:B------:R-:W-:Y:S02]  /*85b0*/  IADD3 R5, R18.reuse, 0x20, RZ ;  /* 0x0000002012057810 */ /* 0x040fe40007ffe0ff */
[----:B------:R-:W-:Y:S02]  /*85c0*/  LEA.HI.X.SX32 R6, R18, UR7, 0x1, P1 ;  /* 0x0000000712067c11 */ /* 0x000fe400088f0eff */
[----:B------:R-:W-:Y:S02]  /*85d0*/  LEA R2, P1, R3, c[0x0][0x170], 0x1 ;  /* 0x00005c0003027a11 */ /* 0x000fe400078208ff */
[----:B------:R-:W-:-:S02]  /*85e0*/  IADD3 R8, P2, R4, UR4, RZ ;  /* 0x0000000404087c10 */ /* 0x000fc4000ff5e0ff */
[----:B------:R-:W-:Y:S02]  /*85f0*/  IADD3 R7, R18, 0x30, RZ ;  /* 0x0000003012077810 */ /* 0x000fe40007ffe0ff */
[----:B------:R-:W-:Y:S02]  /*8600*/  IADD3 R10, P3, R5, UR4, RZ ;  /* 0x00000004050a7c10 */ /* 0x000fe4000ff7e0ff */
[----:B------:R-:W-:Y:S02]  /*8610*/  LEA.HI.X R3, R3, c[0x0][0x174], R6, 0x1, P1 ;  /* 0x00005d0003037a11 */ /* 0x000fe400008f0c06 */
[----:B------:R-:W-:Y:S02]  /*8620*/  LEA.HI.X.SX32 R15, R4, UR7, 0x1, P2 ;  /* 0x00000007040f7c11 */ /* 0x000fe400090f0eff */
[----:B------:R-:W-:Y:S02]  /*8630*/  LEA R4, P1, R8, c[0x0][0x170], 0x1 ;  /* 0x00005c0008047a11 */ /* 0x000fe400078208ff */
[----:B------:R-:W-:-:S02]  /*8640*/  IADD3 R9, P4, R7, UR4, RZ ;  /* 0x0000000407097c10 */ /* 0x000fc4000ff9e0ff */
[----:B------:R-:W-:Y:S02]  /*8650*/  LEA.HI.X.SX32 R13, R5, UR7, 0x1, P3 ;  /* 0x00000007050d7c11 */ /* 0x000fe400098f0eff */
[----:B------:R-:W-:Y:S02]  /*8660*/  LEA R6, P2, R10, c[0x0][0x170], 0x1 ;  /* 0x00005c000a067a11 */ /* 0x000fe400078408ff */
[----:B------:R-:W-:Y:S02]  /*8670*/  LEA.HI.X R5, R8, c[0x0][0x174], R15, 0x1, P1 ;  /* 0x00005d0008057a11 */ /* 0x000fe400008f0c0f */
[----:B------:R-:W-:Y:S02]  /*8680*/  LEA.HI.X.SX32 R14, R7, UR7, 0x1, P4 ;  /* 0x00000007070e7c11 */ /* 0x000fe4000a0f0eff */
[----:B------:R-:W-:Y:S02]  /*8690*/  LEA R8, P1, R9, c[0x0][0x170], 0x1 ;  /* 0x00005c0009087a11 */ /* 0x000fe400078208ff */
[----:B------:R-:W-:-:S02]  /*86a0*/  LEA.HI.X R7, R10, c[0x0][0x174], R13, 0x1, P2 ;  /* 0x00005d000a077a11 */ /* 0x000fc400010f0c0d */
[C---:B------:R-:W-:Y:S02]  /*86b0*/  IADD3 R10, R18.reuse, 0x40, RZ ;  /* 0x00000040120a7810 */ /* 0x040fe40007ffe0ff */
[C---:B------:R-:W-:Y:S02]  /*86c0*/  IADD3 R12, R18.reuse, 0x50, RZ ;  /* 0x00000050120c7810 */ /* 0x040fe40007ffe0ff */
[----:B------:R-:W-:Y:S02]  /*86d0*/  IADD3 R13, R18, 0x60, RZ ;  /* 0x00000060120d7810 */ /* 0x000fe40007ffe0ff */
[----:B------:R-:W-:Y:S02]  /*86e0*/  LEA.HI.X R9, R9, c[0x0][0x174], R14, 0x1, P1 ;  /* 0x00005d0009097a11 */ /* 0x000fe400008f0c0e */
[----:B------:R-:W-:Y:S02]  /*86f0*/  IADD3 R21, P1, R10, UR4, RZ ;  /* 0x000000040a157c10 */ /* 0x000fe4000ff3e0ff */
[----:B--2---:R-:W-:-:S02]  /*8700*/  F2FP.BF16.PACK_AB R0, R11, R0 ;  /* 0x000000000b00723e */ /* 0x004fc400000010ff */
[----:B------:R-:W-:Y:S02]  /*8710*/  IADD3 R19, P2, R12, UR4, RZ ;  /* 0x000000040c137c10 */ /* 0x000fe4000ff5e0ff */
[----:B------:R-:W-:Y:S01]  /*8720*/  IADD3 R15, P3, R13, UR4, RZ ;  /* 0x000000040d0f7c10 */ /* 0x000fe2000ff7e0ff */
[----:B------:R0:W-:Y:S01]  /*8730*/  STG.E.U16 [R2.64], R0 ;  /* 0x0000000002007986 */ /* 0x0001e2000c10150a */
[----:B------:R-:W-:Y:S02]  /*8740*/  F2FP.BF16.PACK_AB R16, R17, R16 ;  /* 0x000000101110723e */ /* 0x000fe400000010ff */
[----:B------:R-:W-:Y:S02]  /*8750*/  LEA.HI.X.SX32 R28, R10, UR7, 0x1, P1 ;  /* 0x000000070a1c7c11 */ /* 0x000fe400088f0eff */
[----:B------:R-:W-:Y:S02]  /*8760*/  PRMT R17, R0, 0x7632, R17 ;  /* 0x0000763200117816 */ /* 0x000fe40000000011 */
[----:B------:R-:W-:-:S02]  /*8770*/  LEA.HI.X.SX32 R26, R12, UR7, 0x1, P2 ;  /* 0x000000070c1a7c11 */ /* 0x000fc400090f0eff */
[----:B------:R-:W-:Y:S01]  /*8780*/  LEA R10, P1, R21, c[0x0][0x170], 0x1 ;  /* 0x00005c00150a7a11 */ /* 0x000fe200078208ff */
[----:B------:R1:W-:Y:S01]  /*8790*/  STG.E.U16 [R4.64], R17 ;  /* 0x0000001104007986 */ /* 0x0003e2000c10150a */
[----:B------:R-:W-:Y:S02]  /*87a0*/  LEA R12, P2, R19, c[0x0][0x170], 0x1 ;  /* 0x00005c00130c7a11 */ /* 0x000fe400078408ff */
[----:B------:R-:W-:Y:S01]  /*87b0*/  LEA.HI.X.SX32 R20, R13, UR7, 0x1, P3 ;  /* 0x000000070d147c11 */ /* 0x000fe200098f0eff */
[----:B------:R2:W-:Y:S01]  /*87c0*/  STG.E.U16 [R6.64], R16 ;  /* 0x0000001006007986 */ /* 0x0005e2000c10150a */
[----:B------:R-:W-:Y:S02]  /*87d0*/  F2FP.BF16.PACK_AB R22, R23, R22 ;  /* 0x000000161716723e */ /* 0x000fe400000010ff */
[----:B------:R-:W-:Y:S02]  /*87e0*/  LEA R14, P3, R15, c[0x0][0x170], 0x1 ;  /* 0x00005c000f0e7a11 */ /* 0x000fe400078608ff */
[----:B0-----:R-:W-:-:S02]  /*87f0*/  PRMT R3, R16, 0x7632, R3 ;  /* 0x0000763210037816 */ /* 0x001fc40000000003 */
[----:B------:R-:W-:Y:S02]  /*8800*/  LEA.HI.X R11, R21, c[0x0][0x174], R28, 0x1, P1 ;  /* 0x00005d00150b7a11 */ /* 0x000fe400008f0c1c */
[----:B------:R-:W-:Y:S01]  /*8810*/  LEA.HI.X R13, R19, c[0x0][0x174], R26, 0x1, P2 ;  /* 0x00005d00130d7a11 */ /* 0x000fe200010f0c1a */
[----:B------:R2:W-:Y:S01]  /*8820*/  STG.E.U16 [R8.64], R3 ;  /* 0x0000000308007986 */ /* 0x0005e2000c10150a */
[----:B-1----:R-:W-:Y:S02]  /*8830*/  PRMT R5, R22, 0x7632, R5 ;  /* 0x0000763216057816 */ /* 0x002fe40000000005 */
[----:B------:R-:W-:Y:S01]  /*8840*/  LEA.HI.X R15, R15, c[0x0][0x174], R20, 0x1, P3 ;  /* 0x00005d000f0f7a11 */ /* 0x000fe200018f0c14 */
[----:B------:R2:W-:Y:S01]  /*8850*/  STG.E.U16 [R10.64], R22 ;  /* 0x000000160a007986 */ /* 0x0005e2000c10150a */
[----:B------:R-:W-:-:S03]  /*8860*/  F2FP.BF16.PACK_AB R24, RZ, R24 ;  /* 0x00000018ff18723e */ /* 0x000fc600000010ff */
[----:B------:R2:W-:Y:S04]  /*8870*/  STG.E.U16 [R12.64], R5 ;  /* 0x000000050c007986 */ /* 0x0005e8000c10150a */
[----:B------:R2:W-:Y:S02]  /*8880*/  STG.E.U16 [R14.64], R24 ;  /* 0x000000180e007986 */ /* 0x0005e4000c10150a */
.L_x_15248:
[----:B------:R-:W-:Y:S05]  /*8890*/  BSYNC B0 ;  /* 0x0000000000007941 */ /* 0x000fea0003800000 */
.L_x_15247:
[----:B------:R-:W-:Y:S05]  /*88a0*/  @P0 EXIT ;  /* 0x000000000000094d */ /* 0x000fea0003800000 */
[----:B------:R-:W-:Y:S02]  /*88b0*/  IADD3 R18, R18, 0x70, RZ ;  /* 0x0000007012127810 */ /* 0x000fe40007ffe0ff */
[----:B--2---:R-:W-:Y:S02]  /*88c0*/  F2FP.BF16.PACK_AB R25, RZ, R25 ;  /* 0x00000019ff19723e */ /* 0x004fe400000010ff */
[----:B------:R-:W-:-:S04]  /*88d0*/  IADD3 R0, P0, R18, UR4, RZ ;  /* 0x0000000412007c10 */ /* 0x000fc8000ff1e0ff */
[----:B------:R-:W-:Y:S02]  /*88e0*/  LEA.HI.X.SX32 R3, R18, UR7, 0x1, P0 ;  /* 0x0000000712037c11 */ /* 0x000fe400080f0eff */
[----:B------:R-:W-:-:S04]  /*88f0*/  LEA R2, P0, R0, c[0x0][0x170], 0x1 ;  /* 0x00005c0000027a11 */ /* 0x000fc800078008ff */
[----:B------:R-:W-:-:S05]  /*8900*/  LEA.HI.X R3, R0, c[0x0][0x174], R3, 0x1, P0 ;  /* 0x00005d0000037a11 */ /* 0x000fca00000f0c03 */
[----:B------:R-:W-:Y:S01]  /*8910*/  STG.E.U16 [R2.64], R25 ;  /* 0x0000001902007986 */ /* 0x000fe2000c10150a */
[----:B------:R-:W-:Y:S05]  /*8920*/  EXIT ;  /* 0x000000000000794d */ /* 0x000fea0003800000 */
.L_x_15180:
[----:B------:R-:W-:Y:S01]  /*8930*/  IMAD.MOV.U32 R60, RZ, RZ, R65 ;  /* 0x000000ffff3c7224 */ /* 0x000fe200078e0041 */
[----:B------:R-:W-:Y:S01]  /*8940*/  MOV R58, 0x8990 ;  /* 0x00008990003a7802 */ /* 0x000fe20000000f00 */
[----:B------:R-:W-:Y:S02]  /*8950*/  IMAD.MOV.U32 R61, RZ, RZ, 0x1 ;  /* 0x00000001ff3d7424 */ /* 0x000fe400078e00ff */
[----:B------:R-:W-:Y:S02]  /*8960*/  IMAD.MOV.U32 R62, RZ, RZ, 0x1f ;  /* 0x0000001fff3e7424 */ /* 0x000fe400078e00ff */
[----:B------:R-:W-:Y:S02]  /*8970*/  IMAD.MOV.U32 R63, RZ, RZ, -0x1 ;  /* 0xffffffffff3f7424 */ /* 0x000fe400078e00ff */
[----:B------:R-:W-:Y:S05]  /*8980*/  CALL.REL.NOINC `($__internal_327_$__cuda_sm70_shflsync_bfly_p) ;  /* 0x0000028000007944 */ /* 0x000fea0003c00000 */
[----:B-1----:R-:W-:Y:S01]  /*8990*/  IMAD.MOV.U32 R58, RZ, RZ, R60 ;  /* 0x000000ffff3a7224 */ /* 0x002fe200078e003c */
[----:B0-----:R-:W-:Y:S05]  /*89a0*/  BRA `(.L_x_15249) ;  /* 0xffff9ee000007947 */ /* 0x001fea000383ffff */
.L_x_15185:
[----:B------:R-:W-:Y:S01]  /*89b0*/  IMAD.MOV.U32 R60, RZ, RZ, R65 ;  /* 0x000000ffff3c7224 */ /* 0x000fe200078e0041 */
[----:B------:R-:W-:Y:S01]  /*89c0*/  MOV R58, 0x8a10 ;  /* 0x00008a10003a7802 */ /* 0x000fe20000000f00 */
[----:B------:R-:W-:-:S02]  /*89d0*/  IMAD.MOV.U32 R61, RZ, RZ, 0x1 ;  /* 0x00000001ff3d7424 */ /* 0x000fc400078e00ff */
[----:B------:R-:W-:Y:S02]  /*89e0*/  IMAD.MOV.U32 R62, RZ, RZ, 0x1f ;  /* 0x0000001fff3e7424 */ /* 0x000fe400078e00ff */
[----:B------:R-:W-:Y:S02]  /*89f0*/  IMAD.MOV.U32 R63, RZ, RZ, -0x1 ;  /* 0xffffffffff3f7424 */ /* 0x000fe400078e00ff */
[----:B------:R-:W-:Y:S05]  /*8a00*/  CALL.REL.NOINC `($__internal_327_$__cuda_sm70_shflsync_bfly_p) ;  /* 0x0000020000007944 */ /* 0x000fea0003c00000 */
[----:B-1----:R-:W-:Y:S01]  /*8a10*/  IMAD.MOV.U32 R58, RZ, RZ, R60 ;  /* 0x000000ffff3a7224 */ /* 0x002fe200078e003c */
[----:B0-----:R-:W-:Y:S05]  /*8a20*/  BRA `(.L_x_15250) ;  /* 0xffffb2d000007947 */ /* 0x001fea000383ffff */
.L_x_15189:
[----:B------:R-:W-:Y:S01]  /*8a30*/  IMAD.MOV.U32 R60, RZ, RZ, R5 ;  /* 0x000000ffff3c7224 */ /* 0x000fe200078e0005 */
[----:B------:R-:W-:Y:S01]  /*8a40*/  MOV R58, 0x8a90 ;  /* 0x00008a90003a7802 */ /* 0x000fe20000000f00 */
[----:B------:R-:W-:Y:S02]  /*8a50*/  IMAD.MOV.U32 R61, RZ, RZ, 0x10 ;  /* 0x00000010ff3d7424 */ /* 0x000fe400078e00ff */
[----:B------:R-:W-:Y:S02]  /*8a60*/  IMAD.MOV.U32 R62, RZ, RZ, 0x1f ;  /* 0x0000001fff3e7424 */ /* 0x000fe400078e00ff */
[----:B------:R-:W-:Y:S02]  /*8a70*/  IMAD.MOV.U32 R63, RZ, RZ, -0x1 ;  /* 0xffffffffff3f7424 */ /* 0x000fe400078e00ff */
[----:B-----5:R-:W-:Y:S05]  /*8a80*/  CALL.REL.NOINC `($__internal_327_$__cuda_sm70_shflsync_bfly_p) ;  /* 0x0000018000007944 */ /* 0x020fea0003c00000 */
[----:B-1----:R-:W-:Y:S01]  /*8a90*/  IMAD.MOV.U32 R0, RZ, RZ, R60 ;  /* 0x000000ffff007224 */ /* 0x002fe200078e003c */
[----:B0-----:R-:W-:Y:S05]  /*8aa0*/  BRA `(.L_x_15251) ;  /* 0xffffb3b000007947 */ /* 0x001fea000383ffff */
.L_x_15190:
[----:B------:R-:W-:Y:S01]  /*8ab0*/  IMAD.MOV.U32 R60, RZ, RZ, R7 ;  /* 0x000000ffff3c7224 */ /* 0x000fe200078e0007 */
[----:B------:R-:W-:Y:S01]  /*8ac0*/  MOV R58, 0x8b10 ;  /* 0x00008b10003a7802 */ /* 0x000fe20000000f00 */
[----:B------:R-:W-:-:S02]  /*8ad0*/  IMAD.MOV.U32 R61, RZ, RZ, 0x8 ;  /* 0x00000008ff3d7424 */ /* 0x000fc400078e00ff */
[----:B------:R-:W-:Y:S02]  /*8ae0*/  IMAD.MOV.U32 R62, RZ, RZ, 0x1f ;  /* 0x0000001fff3e7424 */ /* 0x000fe400078e00ff */
[----:B------:R-:W-:Y:S02]  /*8af0*/  IMAD.MOV.U32 R63, RZ, RZ, -0x1 ;  /* 0xffffffffff3f7424 */ /* 0x000fe400078e00ff */
[----:B0----5:R-:W-:Y:S05]  /*8b00*/  CALL.REL.NOINC `($__internal_327_$__cuda_sm70_shflsync_bfly_p) ;  /* 0x0000010000007944 */ /* 0x021fea0003c00000 */
[----:B-1----:R-:W-:Y:S01]  /*8b10*/  FMNMX.FTZ R5, R7, R60, !PT ;  /* 0x0000003c07057209 */ /* 0x002fe20007810000 */
[----:B0-----:R-:W-:Y:S01]  /*8b20*/  IMAD.MOV.U32 R61, RZ, RZ, 0x4 ;  /* 0x00000004ff3d7424 */ /* 0x001fe200078e00ff */
[----:B------:R-:W-:Y:S01]  /*8b30*/  MOV R58, 0x8b80 ;  /* 0x00008b80003a7802 */ /* 0x000fe20000000f00 */
[----:B------:R-:W-:Y:S02]  /*8b40*/  IMAD.MOV.U32 R62, RZ, RZ, 0x1f ;  /* 0x0000001fff3e7424 */ /* 0x000fe400078e00ff */
[----:B------:R-:W-:Y:S02]  /*8b50*/  IMAD.MOV.U32 R63, RZ, RZ, -0x1 ;  /* 0xffffffffff3f7424 */ /* 0x000fe400078e00ff */
[----:B------:R-:W-:Y:S02]  /*8b60*/  IMAD.MOV.U32 R60, RZ, RZ, R5 ;  /* 0x000000ffff3c7224 */ /* 0x000fe400078e0005 */
[----:B------:R-:W-:Y:S05]  /*8b70*/  CALL.REL.NOINC `($__internal_327_$__cuda_sm70_shflsync_bfly_p) ;  /* 0x0000009000007944 */ /* 0x000fea0003c00000 */
[----:B-1----:R-:W-:Y:S01]  /*8b80*/  FMNMX.FTZ R5, R5, R60, !PT ;  /* 0x0000003c05057209 */ /* 0x002fe20007810000 */
[----:B0-----:R-:W-:Y:S01]  /*8b90*/  IMAD.MOV.U32 R61, RZ, RZ, 0x2 ;  /* 0x00000002ff3d7424 */ /* 0x001fe200078e00ff */
[----:B------:R-:W-:Y:S01]  /*8ba0*/  MOV R58, 0x8bf0 ;  /* 0x00008bf0003a7802 */ /* 0x000fe20000000f00 */
[----:B------:R-:W-:-:S02]  /*8bb0*/  IMAD.MOV.U32 R62, RZ, RZ, 0x1f ;  /* 0x0000001fff3e7424 */ /* 0x000fc400078e00ff */
[----:B------:R-:W-:Y:S02]  /*8bc0*/  IMAD.MOV.U32 R63, RZ, RZ, -0x1 ;  /* 0xffffffffff3f7424 */ /* 0x000fe400078e00ff */
[----:B------:R-:W-:Y:S02]  /*8bd0*/  IMAD.MOV.U32 R60, RZ, RZ, R5 ;  /* 0x000000ffff3c7224 */ /* 0x000fe400078e0005 */
[----:B------:R-:W-:Y:S05]  /*8be0*/  CALL.REL.NOINC `($__internal_327_$__cuda_sm70_shflsync_bfly_p) ;  /* 0x0000002000007944 */ /* 0x000fea0003c00000 */
[----:B-1----:R-:W-:Y:S01]  /*8bf0*/  IMAD.MOV.U32 R6, RZ, RZ, R60 ;  /* 0x000000ffff067224 */ /* 0x002fe200078e003c */
[----:B0-----:R-:W-:Y:S05]  /*8c00*/  BRA `(.L_x_15252) ;  /* 0xffffb2c000007947 */ /* 0x001fea000383ffff */
        .weak           $__internal_327_$__cuda_sm70_shflsync_bfly_p
        .type           $__internal_327_$__cuda_sm70_shflsync_bfly_p,@function
        .size           $__internal_327_$__cuda_sm70_shflsync_bfly_p,(.L_x_24988 - $__internal_327_$__cuda_sm70_shflsync_bfly_p)
$__internal_327_$__cuda_sm70_shflsync_bfly_p:
[----:B------:R-:W-:Y:S01]  /*8c10*/  IMAD.MOV.U32 R59, RZ, RZ, 0x0 ;  /* 0x00000000ff3b7424 */ /* 0x000fe200078e00ff */
[----:B------:R-:W-:Y:S04]  /*8c20*/  WARPSYNC R63 ;  /* 0x0000003f00007348 */ /* 0x000fe80003800000 */
[----:B------:R0:W1:Y:S01]  /*8c30*/  SHFL.BFLY PT, R60, R60, R61, R62 ;  /* 0x0c00003d3c3c7389 */ /* 0x00006200000e003e */
[----:B------:R-:W-:Y:S05]  /*8c40*/  RET.REL.NODEC R58 `(_ZN4vllm25paged_attention_v2_kernelI13__nv_bfloat16S1_Li120ELi16ELi128ELNS_18Fp8KVCacheDataTypeE0ELb0ELi512EEEvPfS3_PT_PKS4_PKT0_SA_ifPKiSC_iPKfiiiSE_SE_iiiii) ;  /* 0xffff73b03a007950 */ /* 0x000fea0003c3ffff */
.L_x_15253:
        /* <DEDUP_REMOVED lines=11> */
.L_x_24988:


//--------------------- .text._ZN4vllm25paged_attention_v2_kernelI13__nv_bfloat16S1_Li112ELi16ELi128ELNS_18Fp8KVCacheDataTypeE0ELb0ELi512EEEvPfS3_PT_PKS4_PKT0_SA_ifPKiSC_iPKfiiiSE_SE_iiiii --------------------------
	.section	.text._ZN4vllm25paged_attention_v2_kernelI13__nv_bfloat16S1_Li112ELi16ELi128ELNS_18Fp8KVCacheDataTypeE0ELb0ELi512EEEvPfS3_PT_PKS4_PKT0_SA_ifPKiSC_iPKfiiiSE_SE_iiiii,"ax",@progbits
	.sectioninfo	@"SHI_REGISTERS=96"
	.align	128
        .global         _ZN4vllm25paged_attention_v2_kernelI13__nv_bfloat16S1_Li112ELi16ELi128ELNS_18Fp8KVCacheDataTypeE0ELb0ELi512EEEvPfS3_PT_PKS4_PKT0_SA_ifPKiSC_iPKfiiiSE_SE_iiiii
        .type           _ZN4vllm25paged_attention_v2_kernelI13__nv_bfloat16S1_Li112ELi16ELi128ELNS_18Fp8KVCacheDataTypeE0ELb0ELi512EEEvPfS3_PT_PKS4_PKT0_SA_ifPKiSC_iPKfiiiSE_SE_iiiii,@function
        .size           _ZN4vllm25paged_attention_v2_kernelI13__nv_bfloat16S1_Li112ELi16ELi128ELNS_18Fp8KVCacheDataTypeE0ELb0ELi512EEEvPfS3_PT_PKS4_PKT0_SA_ifPKiSC_iPKfiiiSE_SE_iiiii,(.L_x_24989 - _ZN4vllm25paged_attention_v2_kernelI13__nv_bfloat16S1_Li112ELi16ELi128ELNS_18Fp8KVCacheDataTypeE0ELb0ELi512EEEvPfS3_PT_PKS4_PKT0_SA_ifPKiSC_iPKfiiiSE_SE_iiiii)
        .other          _ZN4vllm25paged_attention_v2_kernelI13__nv_bfloat16S1_Li112ELi16ELi128ELNS_18Fp8KVCacheDataTypeE0ELb0ELi512EEEvPfS3_PT_PKS4_PKT0_SA_ifPKiSC_iPKfiiiSE_SE_iiiii,@"STO_CUDA_ENTRY STV_DEFAULT"
_ZN4vllm25paged_attention_v2_kernelI13__nv_bfloat16S1_Li112ELi16ELi128ELNS_18Fp8KVCacheDataTypeE0ELb0ELi512EEEvPfS3_PT_PKS4_PKT0_SA_ifPKiSC_iPKfiiiSE_SE_iiiii:
.text._ZN4vllm25paged_attention_v2_kernelI13__nv_bfloat16S1_Li112ELi16ELi128ELNS_18Fp8KVCacheDataTypeE0ELb0ELi512EEEvPfS3_PT_PKS4_PKT0_SA_ifPKiSC_iPKfiiiSE_SE_iiiii:
        /* <DEDUP_REMOVED lines=22> */
[----:B------:R-:W-:Y:S01]  /*0160*/  BSSY B0, `(.L_x_15254) ;  /* 0x000008a000007945 */ /* 0x000fe20003800000 */
[----:B------:R-:W-:Y:S01]  /*0170*/  ULOP3.LUT UR4, UR4, UR5, URZ, 0x3c, !UPT ;  /* 0x0000000504047292 */ /* 0x000fe2000f8e3c3f */
[----:B-1----:R-:W-:-:S04]  /*0180*/  IADD3 R4, R6, 0xffffffe, RZ ;  /* 0x0ffffffe06047810 */ /* 0x002fc80007ffe0ff */
[----:B------:R1:W2:Y:S01]  /*0190*/  F2I.FTZ.U32.TRUNC.NTZ R5, R4 ;  /* 0x0000000400057305 */ /* 0x0002a2000021f000 */
[----:B0-----:R-:W-:Y:S02]  /*01a0*/  IABS R2, c[0x0][0xc] ;  /* 0x0000030000027a13 */ /* 0x001fe40000000000 */
[----:B------:R-:W-:Y:S01]  /*01b0*/  ISETP.LE.AND P2, PT, RZ, UR4, PT ;  /* 0x00000004ff007c0c */ /* 0x000fe2000bf43270 */
[----:B-1----:R-:W-:Y:S02]  /*01c0*/  IMAD.MOV.U32 R4, RZ, RZ, RZ ;  /* 0x000000ffff047224 */ /* 0x002fe400078e00ff */
[----:B--2---:R-:W-:-:S04]  /*01d0*/  IMAD.MOV R10, RZ, RZ, -R5 ;  /* 0x000000ffff0a7224 */ /* 0x004fc800078e0a05 */
        /* <DEDUP_REMOVED lines=25> */
[----:B------:R-:W-:Y:S01]  /*0370*/  IMAD.HI.U32 R3, R3, R7, R2 ;  /* 0x0000000703037227 */ /* 0x000fe200078e0002 */
[----:B------:R-:W-:-:S03]  /*0380*/  IADD3 R2, R75, 0xf, RZ ;  /* 0x0000000f4b027810 */ /* 0x000fc60007ffe0ff */
[----:B------:R-:W-:-:S04]  /*0390*/  IMAD.MOV.U32 R7, RZ, RZ, R6 ;  /* 0x000000ffff077224 */ /* 0x000fc800078e0006 */
[----:B------:R-:W-:Y:S01]  /*03a0*/  IMAD.HI.U32 R6, R3, R7, RZ ;  /* 0x0000000703067227 */ /* 0x000fe200078e00ff */
[----:B------:R-:W-:-:S03]  /*03b0*/  SHF.R.S32.HI R3, RZ, 0x1f, R2 ;  /* 0x0000001fff037819 */ /* 0x000fc60000011402 */
[----:B------:R-:W-:Y:S01]  /*03c0*/  IMAD R4, R6, R4, R7 ;  /* 0x0000000406047224 */ /* 0x000fe200078e0207 */
[----:B------:R-:W-:Y:S01]  /*03d0*/  LEA.HI R3, R3, R2, RZ, 0x4 ;  /* 0x0000000203037211 */ /* 0x000fe200078f20ff */
[----:B------:R-:W0:Y:S01]  /*03e0*/  S2R R7, SR_TID.X ;  /* 0x0000000000077919 */ /* 0x000e220000002100 */
        /* <DEDUP_REMOVED lines=11> */
[----:B------:R-:W-:Y:S02]  /*04a0*/  IMNMX R3, R75, R2, PT ;  /* 0x000000024b037217 */ /* 0x000fe40003800200 */
[----:B0-----:R-:W-:-:S03]  /*04b0*/  SHF.R.S32.HI R2, RZ, 0x1f, R7 ;  /* 0x0000001fff027819 */ /* 0x001fc60000011407 */
[----:B------:R-:W-:Y:S01]  /*04c0*/  IMAD.IADD R72, R3, 0x1, -R72 ;  /* 0x0000000103487824 */ /* 0x000fe200078e0a48 */
[-C--:B------:R-:W-:Y:S02]  /*04d0*/  LEA.HI R3, R7, R7.reuse, RZ, 0x1 ;  /* 0x0000000707037211 */ /* 0x080fe400078f08ff */
[----:B------:R-:W-:Y:S02]  /*04e0*/  LEA.HI R2, R2, R7, RZ, 0x5 ;  /* 0x0000000702027211 */ /* 0x000fe400078f28ff */
[----:B------:R-:W-:Y:S02]  /*04f0*/  LOP3.LUT R4, R3, 0xfffffffe, RZ, 0xc0, !PT ;  /* 0xfffffffe03047812 */ /* 0x000fe400078ec0ff */
[----:B------:R-:W-:Y:S02]  /*0500*/  @P0 IADD3 R6, R6, 0x1, RZ ;  /* 0x0000000106060810 */ /* 0x000fe40007ffe0ff */
[C---:B------:R-:W-:Y:S01]  /*0510*/  ISETP.GT.AND P0, PT, R7.reuse, 0x1b, PT ;  /* 0x0000001b0700780c */ /* 0x040fe20003f04270 */
[----:B------:R-:W-:Y:S01]  /*0520*/  IMAD.IADD R69, R7, 0x1, -R4 ;  /* 0x0000000107457824 */ /* 0x000fe200078e0a04 */
[----:B------:R-:W-:Y:S01]  /*0530*/  LOP3.LUT R70, R2, 0xffffffe0, RZ, 0xc0, !PT ;  /* 0xffffffe002467812 */ /* 0x000fe200078ec0ff */
[----:B------:R-:W-:Y:S01]  /*0540*/  @!P2 IMAD.MOV R6, RZ, RZ, -R6 ;  /* 0x000000ffff06a224 */ /* 0x000fe200078e0a06 */
[----:B------:R-:W-:-:S02]  /*0550*/  @!P1 LOP3.LUT R6, RZ, R9, RZ, 0x33, !PT ;  /* 0x00000009ff069212 */ /* 0x000fc400078e33ff */
[----:B------:R-:W-:Y:S01]  /*0560*/  SHF.R.S32.HI R24, RZ, 0x1, R3 ;  /* 0x00000001ff187819 */ /* 0x000fe20000011403 */
[----:B------:R-:W-:Y:S01]  /*0570*/  IMAD.IADD R70, R7, 0x1, -R70 ;  /* 0x0000000107467824 */ /* 0x000fe200078e0a46 */
[----:B------:R-:W-:-:S05]  /*0580*/  SHF.R.S32.HI R71, RZ, 0x5, R2 ;  /* 0x00000005ff477819 */ /* 0x000fca0000011402 */
        /* <DEDUP_REMOVED lines=26> */
.L_x_15258:
        /* <DEDUP_REMOVED lines=13> */
.L_x_15257:
[----:B------:R-:W-:Y:S05]  /*0800*/  BSYNC B1 ;  /* 0x0000000000017941 */ /* 0x000fea0003800000 */
.L_x_15256:
        /* <DEDUP_REMOVED lines=10> */
.L_x_15259:
        /* <DEDUP_REMOVED lines=21> */
.L_x_15255:
[----:B------:R-:W-:Y:S05]  /*0a00*/  BSYNC B0 ;  /* 0x0000000000007941 */ /* 0x000fea0003800000 */
.L_x_15254:
[----:B------:R-:W-:Y:S01]  /*0a10*/  IMAD R68, R82, 0x20, R71 ;  /* 0x0000002052447824 */ /* 0x000fe200078e0247 */
[----:B------:R-:W-:Y:S01]  /*0a20*/  BAR.SYNC.DEFER_BLOCKING 0x0 ;  /* 0x0000000000007b1d */ /* 0x000fe20000010000 */
[----:B------:R-:W-:-:S03]  /*0a30*/  IMAD.MOV.U32 R67, RZ, RZ, -0x800001 ;  /* 0xff7fffffff437424 */ /* 0x000fc600078e00ff */
[----:B------:R-:W-:Y:S02]  /*0a40*/  ISETP.GE.AND P0, PT, R68, R73, PT ;  /* 0x000000494400720c */ /* 0x000fe40003f06270 */
[----:B------:R-:W-:Y:S11]  /*0a50*/  BSSY B0, `(.L_x_15260) ;  /* 0x0000300000007945 */ /* 0x000ff60003800000 */
[----:B------:R-:W-:Y:S05]  /*0a60*/  @P0 BRA `(.L_x_15261) ;  /* 0x00002fe000000947 */ /* 0x000fea0003800000 */
[C---:B------:R-:W-:Y:S01]  /*0a70*/  IMAD.SHL.U32 R65, R69.reuse, 0x4, RZ ;  /* 0x0000000445417824 */ /* 0x040fe200078e00ff */
[C---:B------:R-:W-:Y:S01]  /*0a80*/  IADD3 R8, R69.reuse, 0x4, RZ ;  /* 0x0000000445087810 */ /* 0x040fe20007ffe0ff */
[----:B------:R-:W-:Y:S01]  /*0a90*/  IMAD R25, R0, c[0x0][0x1a8], RZ ;  /* 0x00006a0000197a24 */ /* 0x000fe200078e02ff */
[C---:B------:R-:W-:Y:S01]  /*0aa0*/  IADD3 R9, R69.reuse, 0x2, RZ ;  /* 0x0000000245097810 */ /* 0x040fe20007ffe0ff */
[----:B------:R-:W-:Y:S01]  /*0ab0*/  IMAD.MOV.U32 R0, RZ, RZ, c[0x0][0x1bc] ;  /* 0x00006f00ff007624 */ /* 0x000fe200078e00ff */
[----:B------:R-:W-:Y:S01]  /*0ac0*/  SHF.R.S32.HI R2, RZ, 0x1f, R65 ;  /* 0x0000001fff027819 */ /* 0x000fe20000011441 */
[----:B------:R-:W-:Y:S01]  /*0ad0*/  IMAD.SHL.U32 R64, R8, 0x4, RZ ;  /* 0x0000000408407824 */ /* 0x000fe200078e00ff */
[----:B------:R-:W-:Y:S01]  /*0ae0*/  IADD3 R10, R69, 0xa, RZ ;  /* 0x0000000a450a7810 */ /* 0x000fe20007ffe0ff */
[----:B------:R-:W-:Y:S01]  /*0af0*/  IMAD.SHL.U32 R66, R9, 0x4, RZ ;  /* 0x0000000409427824 */ /* 0x000fe200078e00ff */
[----:B------:R-:W-:-:S02]  /*0b00*/  LEA.HI R2, R2, R65, RZ, 0x3 ;  /* 0x0000004102027211 */ /* 0x000fc400078f18ff */
[----:B------:R-:W-:Y:S01]  /*0b10*/  SHF.R.S32.HI R3, RZ, 0x1f, R24 ;  /* 0x0000001fff037819 */ /* 0x000fe20000011418 */
[----:B------:R-:W-:Y:S01]  /*0b20*/  IMAD.SHL.U32 R58, R10, 0x4, RZ ;  /* 0x000000040a3a7824 */ /* 0x000fe200078e00ff */
[----:B------:R-:W-:Y:S02]  /*0b30*/  LOP3.LUT R2, R2, 0xfffffff8, RZ, 0xc0, !PT ;  /* 0xfffffff802027812 */ /* 0x000fe400078ec0ff */
[----:B------:R-:W-:Y:S02]  /*0b40*/  LEA.HI R3, R3, R24, RZ, 0x4 ;  /* 0x0000001803037211 */ /* 0x000fe400078f20ff */
[----:B------:R-:W-:Y:S01]  /*0b50*/  SHF.R.S32.HI R11, RZ, 0x1f, R64 ;  /* 0x0000001fff0b7819 */ /* 0x000fe20000011440 */
[----:B------:R-:W-:Y:S01]  /*0b60*/  IMAD.IADD R65, R65, 0x1, -R2 ;  /* 0x0000000141417824 */ /* 0x000fe200078e0a02 */
[----:B------:R-:W-:Y:S02]  /*0b70*/  IADD3 R13, R69, 0xc, RZ ;  /* 0x0000000c450d7810 */ /* 0x000fe40007ffe0ff */
[----:B------:R-:W-:-:S02]  /*0b80*/  SHF.R.S32.HI R5, RZ, 0x1f, R66 ;  /* 0x0000001fff057819 */ /* 0x000fc40000011442 */
[----:B------:R-:W-:Y:S01]  /*0b90*/  LOP3.LUT R3, R3, 0xfffffff0, RZ, 0xc0, !PT ;  /* 0xfffffff003037812 */ /* 0x000fe200078ec0ff */
[----:B------:R-:W-:Y:S01]  /*0ba0*/  IMAD.SHL.U32 R56, R13, 0x4, RZ ;  /* 0x000000040d387824 */ /* 0x000fe200078e00ff */
[----:B------:R-:W-:Y:S02]  /*0bb0*/  LEA.HI R2, R11, R64, RZ, 0x3 ;  /* 0x000000400b027211 */ /* 0x000fe400078f18ff */
[----:B------:R-:W-:Y:S01]  /*0bc0*/  LEA.HI R5, R5, R66, RZ, 0x3 ;  /* 0x0000004205057211 */ /* 0x000fe200078f18ff */
[----:B------:R-:W-:Y:S01]  /*0bd0*/  IMAD.IADD R24, R24, 0x1, -R3 ;  /* 0x0000000118187824 */ /* 0x000fe200078e0a03 */
[C---:B------:R-:W-:Y:S02]  /*0be0*/  IADD3 R11, R69.reuse, 0x8, RZ ;  /* 0x00000008450b7810 */ /* 0x040fe40007ffe0ff */
[----:B------:R-:W-:Y:S01]  /*0bf0*/  SHF.R.S32.HI R15, RZ, 0x1f, R58 ;  /* 0x0000001fff0f7819 */ /* 0x000fe2000001143a */
[----:B------:R-:W-:Y:S01]  /*0c00*/  IMAD.SHL.U32 R81, R24, 0x8, RZ ;  /* 0x0000000818517824 */ /* 0x000fe200078e00ff */
[----:B------:R-:W-:Y:S01]  /*0c10*/  IADD3 R12, R69, 0x6, RZ ;  /* 0x00000006450c7810 */ /* 0x000fe20007ffe0ff */
[----:B------:R-:W-:Y:S01]  /*0c20*/  IMAD.SHL.U32 R60, R11, 0x4, RZ ;  /* 0x000000040b3c7824 */ /* 0x000fe200078e00ff */
[----:B------:R-:W-:-:S02]  /*0c30*/  LOP3.LUT R5, R5, 0xfffffff8, RZ, 0xc0, !PT ;  /* 0xfffffff805057812 */ /* 0x000fc400078ec0ff */
[----:B------:R-:W-:Y:S01]  /*0c40*/  LEA.HI R15, R15, R58, RZ, 0x3 ;  /* 0x0000003a0f0f7211 */ /* 0x000fe200078f18ff */
[----:B------:R-:W-:Y:S01]  /*0c50*/  IMAD.SHL.U32 R62, R12, 0x4, RZ ;  /* 0x000000040c3e7824 */ /* 0x000fe200078e00ff */
[----:B------:R-:W-:Y:S01]  /*0c60*/  LOP3.LUT R3, R2, 0xfffffff8, RZ, 0xc0, !PT ;  /* 0xfffffff802037812 */ /* 0x000fe200078ec0ff */
[----:B------:R-:W-:Y:S01]  /*0c70*/  IMAD.IADD R66, R66, 0x1, -R5 ;  /* 0x0000000142427824 */ /* 0x000fe200078e0a05 */
[----:B------:R-:W-:Y:S01]  /*0c80*/  SHF.R.S32.HI R17, RZ, 0x1f, R56 ;  /* 0x0000001fff117819 */ /* 0x000fe20000011438 */
[----:B------:R-:W-:Y:S01]  /*0c90*/  IMAD R2, R6, c[0x0][0x1c0], RZ ;  /* 0x0000700006027a24 */ /* 0x000fe200078e02ff */
[----:B------:R-:W-:Y:S01]  /*0ca0*/  LOP3.LUT R15, R15, 0xfffffff8, RZ, 0xc0, !PT ;  /* 0xfffffff80f0f7812 */ /* 0x000fe200078ec0ff */
[----:B------:R-:W-:Y:S01]  /*0cb0*/  IMAD.IADD R64, R64, 0x1, -R3 ;  /* 0x0000000140407824 */ /* 0x000fe200078e0a03 */
[----:B------:R-:W-:Y:S02]  /*0cc0*/  LEA.HI R17, R17, R56, RZ, 0x3 ;  /* 0x0000003811117211 */ /* 0x000fe400078f18ff */
[----:B------:R-:W-:Y:S01]  /*0cd0*/  IADD3 R16, R69, 0x12, RZ ;  /* 0x0000001245107810 */ /* 0x000fe20007ffe0ff */
[----:B------:R-:W-:Y:S01]  /*0ce0*/  IMAD.IADD R58, R58, 0x1, -R15 ;  /* 0x000000013a3a7824 */ /* 0x000fe200078e0a0f */
[----:B------:R-:W-:-:S02]  /*0cf0*/  SHF.R.S32.HI R5, RZ, 0x1f, R60 ;  /* 0x0000001fff057819 */ /* 0x000fc4000001143c */
[----:B------:R-:W-:Y:S01]  /*0d00*/  SHF.R.S32.HI R3, RZ, 0x1f, R62 ;  /* 0x0000001fff037819 */ /* 0x000fe2000001143e */
[----:B------:R-:W-:Y:S01]  /*0d10*/  IMAD.SHL.U32 R50, R16, 0x4, RZ ;  /* 0x0000000410327824 */ /* 0x000fe200078e00ff */
[----:B------:R-:W-:Y:S02]  /*0d20*/  LOP3.LUT R17, R17, 0xfffffff8, RZ, 0xc0, !PT ;  /* 0xfffffff811117812 */ /* 0x000fe400078ec0ff */
[----:B------:R-:W-:Y:S02]  /*0d30*/  LEA.HI R5, R5, R60, RZ, 0x3 ;  /* 0x0000003c05057211 */ /* 0x000fe400078f18ff */
[----:B------:R-:W-:Y:S01]  /*0d40*/  IADD3 R15, R69, 0x10, RZ ;  /* 0x00000010450f7810 */ /* 0x000fe20007ffe0ff */
[----:B------:R-:W-:Y:S01]  /*0d50*/  IMAD.IADD R56, R56, 0x1, -R17 ;  /* 0x0000000138387824 */ /* 0x000fe200078e0a11 */
[----:B------:R-:W-:Y:S02]  /*0d60*/  LEA.HI R3, R3, R62, RZ, 0x3 ;  /* 0x0000003e03037211 */ /* 0x000fe400078f18ff */
[----:B------:R-:W-:Y:S01]  /*0d70*/  IADD3 R14, R69, 0xe, RZ ;  /* 0x0000000e450e7810 */ /* 0x000fe20007ffe0ff */
[----:B------:R-:W-:Y:S01]  /*0d80*/  IMAD.SHL.U32 R52, R15, 0x4, RZ ;  /* 0x000000040f347824 */ /* 0x000fe200078e00ff */
[----:B------:R-:W-:-:S02]  /*0d90*/  LOP3.LUT R5, R5, 0xfffffff8, RZ, 0xc0, !PT ;  /* 0xfffffff805057812 */ /* 0x000fc400078ec0ff */
[----:B------:R-:W-:Y:S01]  /*0da0*/  LOP3.LUT R3, R3, 0xfffffff8, RZ, 0xc0, !PT ;  /* 0xfffffff803037812 */ /* 0x000fe200078ec0ff */
[----:B------:R-:W-:Y:S01]  /*0db0*/  IMAD.SHL.U32 R54, R14, 0x4, RZ ;  /* 0x000000040e367824 */ /* 0x000fe200078e00ff */
[----:B------:R-:W-:Y:S01]  /*0dc0*/  SHF.R.S32.HI R17, RZ, 0x1f, R50 ;  /* 0x0000001fff117819 */ /* 0x000fe20000011432 */
[----:B------:R-:W-:Y:S01]  /*0dd0*/  IMAD.IADD R60, R60, 0x1, -R5 ;  /* 0x000000013c3c7824 */ /* 0x000fe200078e0a05 */
[----:B------:R-:W-:Y:S01]  /*0de0*/  IADD3 R18, R69, 0x14, RZ ;  /* 0x0000001445127810 */ /* 0x000fe20007ffe0ff */
[----:B------:R-:W-:Y:S01]  /*0df0*/  IMAD.IADD R62, R62, 0x1, -R3 ;  /* 0x000000013e3e7824 */ /* 0x000fe200078e0a03 */
[----:B------:R-:W-:Y:S02]  /*0e00*/  LEA.HI R17, R17, R50, RZ, 0x3 ;  /* 0x0000003211117211 */ /* 0x000fe400078f18ff */
[----:B------:R-:W-:Y:S01]  /*0e10*/  SHF.R.S32.HI R5, RZ, 0x1f, R52 ;  /* 0x0000001fff057819 */ /* 0x000fe20000011434 */
[----:B------:R-:W-:Y:S01]  /*0e20*/  IMAD.SHL.U32 R48, R18, 0x4, RZ ;  /* 0x0000000412307824 */ /* 0x000fe200078e00ff */
[----:B------:R-:W-:-:S02]  /*0e30*/  SHF.R.S32.HI R3, RZ, 0x1f, R54 ;  /* 0x0000001fff037819 */ /* 0x000fc40000011436 */
[----:B------:R-:W-:Y:S02]  /*0e40*/  LOP3.LUT R17, R17, 0xfffffff8, RZ, 0xc0, !PT ;  /* 0xfffffff811117812 */ /* 0x000fe400078ec0ff */
[----:B------:R-:W-:Y:S02]  /*0e50*/  LEA.HI R5, R5, R52, RZ, 0x3 ;  /* 0x0000003405057211 */ /* 0x000fe400078f18ff */
[----:B------:R-:W-:Y:S01]  /*0e60*/  LEA.HI R3, R3, R54, RZ, 0x3 ;  /* 0x0000003603037211 */ /* 0x000fe200078f18ff */
[----:B------:R-:W-:Y:S01]  /*0e70*/  IMAD.IADD R50, R50, 0x1, -R17 ;  /* 0x0000000132327824 */ /* 0x000fe200078e0a11 */
[----:B------:R-:W-:Y:S02]  /*0e80*/  SHF.R.S32.HI R19, RZ, 0x1f, R48 ;  /* 0x0000001fff137819 */ /* 0x000fe40000011430 */
[----:B------:R-:W-:Y:S02]  /*0e90*/  LOP3.LUT R5, R5, 0xfffffff8, RZ, 0xc0, !PT ;  /* 0xfffffff805057812 */ /* 0x000fe400078ec0ff */
[----:B------:R-:W-:-:S02]  /*0ea0*/  LOP3.LUT R3, R3, 0xfffffff8, RZ, 0xc0, !PT ;  /* 0xfffffff803037812 */ /* 0x000fc400078ec0ff */
[----:B------:R-:W-:Y:S01]  /*0eb0*/  LEA.HI R19, R19, R48, RZ, 0x3 ;  /* 0x0000003013137211 */ /* 0x000fe200078f18ff */
[----:B------:R-:W-:Y:S01]  /*0ec0*/  IMAD.IADD R52, R52, 0x1, -R5 ;  /* 0x0000000134347824 */ /* 0x000fe200078e0a05 */
[C---:B------:R-:W-:Y:S01]  /*0ed0*/  IADD3 R17, R69.reuse, 0x16, RZ ;  /* 0x0000001645117810 */ /* 0x040fe20007ffe0ff */
[----:B------:R-:W-:Y:S01]  /*0ee0*/  IMAD.IADD R54, R54, 0x1, -R3 ;  /* 0x0000000136367824 */ /* 0x000fe200078e0a03 */
[C---:B------:R-:W-:Y:S02]  /*0ef0*/  IADD3 R20, R69.reuse, 0x18, RZ ;  /* 0x0000001845147810 */ /* 0x040fe40007ffe0ff */
[----:B------:R-:W-:Y:S01]  /*0f00*/  IADD3 R21, R69, 0x1a, RZ ;  /* 0x0000001a45157810 */ /* 0x000fe20007ffe0ff */
[----:B------:R-:W-:Y:S01]  /*0f10*/  IMAD.SHL.U32 R5, R17, 0x4, RZ ;  /* 0x0000000411057824 */ /* 0x000fe200078e00ff */
[----:B------:R-:W-:Y:S01]  /*0f20*/  LOP3.LUT R19, R19, 0xfffffff8, RZ, 0xc0, !PT ;  /* 0xfffffff813137812 */ /* 0x000fe200078ec0ff */
[----:B------:R-:W-:Y:S01]  /*0f30*/  IMAD.SHL.U32 R3, R20, 0x4, RZ ;  /* 0x0000000414037824 */ /* 0x000fe200078e00ff */
[----:B------:R-:W-:Y:S01]  /*0f40*/  IADD3 R80, P0, R2, R81, RZ ;  /* 0x0000005102507210 */ /* 0x000fe20007f1e0ff */
[----:B------:R-:W-:Y:S01]  /*0f50*/  IMAD.SHL.U32 R23, R21, 0x4, RZ ;  /* 0x0000000415177824 */ /* 0x000fe200078e00ff */
[----:B------:R-:W-:Y:S01]  /*0f60*/  SHF.R.S32.HI R4, RZ, 0x1f, R5 ;  /* 0x0000001fff047819 */ /* 0x000fe20000011405 */
[----:B------:R-:W-:Y:S01]  /*0f70*/  IMAD.IADD R48, R48, 0x1, -R19 ;  /* 0x0000000130307824 */ /* 0x000fe200078e0a13 */
[----:B------:R-:W-:-:S02]  /*0f80*/  SHF.R.S32.HI R19, RZ, 0x1f, R81 ;  /* 0x0000001fff137819 */ /* 0x000fc40000011451 */
[----:B------:R-:W-:Y:S02]  /*0f90*/  SHF.R.S32.HI R22, RZ, 0x1f, R3 ;  /* 0x0000001fff167819 */ /* 0x000fe40000011403 */
[----:B------:R-:W-:Y:S02]  /*0fa0*/  SHF.R.S32.HI R26, RZ, 0x1f, R23 ;  /* 0x0000001fff1a7819 */ /* 0x000fe40000011417 */
[----:B------:R-:W-:Y:S02]  /*0fb0*/  LEA.HI R4, R4, R5, RZ, 0x3 ;  /* 0x0000000504047211 */ /* 0x000fe400078f18ff */
[----:B------:R-:W-:Y:S01]  /*0fc0*/  LEA.HI.X.SX32 R81, R2, R19, 0x1, P0 ;  /* 0x0000001302517211 */ /* 0x000fe200000f0eff */
[----:B------:R-:W-:Y:S01]  /*0fd0*/  IMAD R2, R69, 0x70, RZ ;  /* 0x0000007045027824 */ /* 0x000fe200078e02ff */
[----:B------:R-:W-:Y:S02]  /*0fe0*/  LEA.HI R22, R22, R3, RZ, 0x3 ;  /* 0x0000000316167211 */ /* 0x000fe400078f18ff */
[----:B-----5:R-:W-:-:S02]  /*0ff0*/  FSETP.NEU.FTZ.AND P0, PT, R79, RZ, PT ;  /* 0x000000ff4f00720b */ /* 0x020fc40003f1d000 */
        /* <DEDUP_REMOVED lines=8> */
[----:B------:R-:W-:-:S02]  /*1080*/  LEA.HI R11, R11, R11, RZ, 0x1 ;  /* 0x0000000b0b0b7211 */ /* 0x000fc400078f08ff */
        /* <DEDUP_REMOVED lines=76> */
.L_x_15267:
[----:B------:R-:W2:Y:S02]  /*1550*/  LDG.E.CONSTANT R25, [R76.64] ;  /* 0x0000000a4c197981 */ /* 0x000ea4000c1e9900 */
[----:B--2---:R-:W-:Y:S01]  /*1560*/  SHF.R.S32.HI R24, RZ, 0x1f, R25 ;  /* 0x0000001fff187819 */ /* 0x004fe20000011419 */
[----:B------:R-:W-:-:S04]  /*1570*/  IMAD.WIDE.U32 R84, R25, c[0x0][0x1bc], R80 ;  /* 0x00006f0019547a25 */ /* 0x000fc800078e0050 */
[----:B------:R-:W-:Y:S01]  /*1580*/  IMAD R24, R24, c[0x0][0x1bc], RZ ;  /* 0x00006f0018187a24 */ /* 0x000fe200078e02ff */
[----:B------:R-:W-:-:S03]  /*1590*/  IADD3 R27, P0, R65, R84, RZ ;  /* 0x00000054411b7210 */ /* 0x000fc60007f1e0ff */
[----:B------:R-:W-:Y:S01]  /*15a0*/  IMAD R83, R25, R0, R24 ;  /* 0x0000000019537224 */ /* 0x000fe200078e0218 */
[----:B------:R-:W-:-:S03]  /*15b0*/  IADD3 R25, P1, P2, R66, R84, R63 ;  /* 0x0000005442197210 */ /* 0x000fc60007a3e03f */
[----:B------:R-:W-:Y:S01]  /*15c0*/  IMAD.IADD R83, R85, 0x1, R83 ;  /* 0x0000000155537824 */ /* 0x000fe200078e0253 */
[----:B------:R-:W-:-:S03]  /*15d0*/  LEA R24, P3, R25, c[0x0][0x180], 0x1 ;  /* 0x0000600019187a11 */ /* 0x000fc600078608ff */
[----:B------:R-:W-:Y:S01]  /*15e0*/  IMAD.X R30, R32, 0x1, R83, P0 ;  /* 0x00000001201e7824 */ /* 0x000fe200000e0653 */
[----:B------:R-:W-:Y:S02]  /*15f0*/  IADD3.X R28, R34, R83, R11, P1, P2 ;  /* 0x00000053221c7210 */ /* 0x000fe40000fe440b */
[----:B------:R-:W-:Y:S02]  /*1600*/  LEA R26, P1, R27, c[0x0][0x180], 0x1 ;  /* 0x000060001b1a7a11 */ /* 0x000fe400078208ff */
[----:B------:R-:W-:Y:S02]  /*1610*/  LEA.HI.X R25, R25, c[0x0][0x184], R28, 0x1, P3 ;  /* 0x0000610019197a11 */ /* 0x000fe400018f0c1c */
[----:B------:R-:W-:Y:S02]  /*1620*/  LEA.HI.X R27, R27, c[0x0][0x184], R30, 0x1, P1 ;  /* 0x000061001b1b7a11 */ /* 0x000fe400008f0c1e */
[----:B------:R-:W0:Y:S04]  /*1630*/  LDS.128 R28, [R2] ;  /* 0x00000000021c7984 */ /* 0x000e280000000c00 */
[----:B------:R0:W2:Y:S04]  /*1640*/  LDG.E.CONSTANT R89, [R24.64] ;  /* 0x0000000a18597981 */ /* 0x0000a8000c1e9900 */
[----:B------:R-:W3:Y:S04]  /*1650*/  LDG.E.CONSTANT R90, [R26.64] ;  /* 0x0000000a1a5a7981 */ /* 0x000ee8000c1e9900 */
[----:B------:R0:W4:Y:S04]  /*1660*/  LDG.E.CONSTANT R93, [R24.64+0x4] ;  /* 0x0000040a185d7981 */ /* 0x000128000c1e9900 */
[----:B------:R-:W5:Y:S01]  /*1670*/  LDG.E.CONSTANT R92, [R26.64+0x4] ;  /* 0x0000040a1a5c7981 */ /* 0x000f62000c1e9900 */
[----:B0-----:R-:W-:-:S02]  /*1680*/  PRMT R24, RZ, 0x5410, R30 ;  /* 0x00005410ff187816 */ /* 0x001fc4000000001e */
[----:B------:R-:W-:Y:S02]  /*1690*/  PRMT R91, RZ, 0x5410, R28 ;  /* 0x00005410ff5b7816 */ /* 0x000fe4000000001c */
[----:B------:R-:W-:Y:S02]  /*16a0*/  PRMT R30, RZ, 0x7610, R30 ;  /* 0x00007610ff1e7816 */ /* 0x000fe4000000001e */
[----:B--2---:R-:W-:-:S05]  /*16b0*/  PRMT R25, RZ, 0x5410, R89 ;  /* 0x00005410ff197816 */ /* 0x004fca0000000059 */
[----:B------:R-:W-:Y:S01]  /*16c0*/  FMUL.FTZ R85, R24, R25 ;  /* 0x0000001918557220 */ /* 0x000fe20000410000 */
[----:B---3--:R-:W-:-:S05]  /*16d0*/  PRMT R24, RZ, 0x5410, R90 ;  /* 0x00005410ff187816 */ /* 0x008fca000000005a */
[----:B------:R-:W-:Y:S01]  /*16e0*/  FFMA.FTZ R91, R91, R24, R85 ;  /* 0x000000185b5b7223 */ /* 0x000fe20000010055 */
[----:B------:R-:W-:-:S04]  /*16f0*/  IADD3 R85, P0, P1, R64, R84, R61 ;  /* 0x0000005440557210 */ /* 0x000fc8000791e03d */
[----:B------:R-:W-:Y:S02]  /*1700*/  LEA R86, P2, R85, c[0x0][0x180], 0x1 ;  /* 0x0000600055567a11 */ /* 0x000fe400078408ff */
[----:B------:R-:W-:-:S04]  /*1710*/  IADD3.X R88, R33, R83, R12, P0, P1 ;  /* 0x0000005321587210 */ /* 0x000fc800007e240c */
[----:B------:R-:W-:-:S05]  /*1720*/  LEA.HI.X R87, R85, c[0x0][0x184], R88, 0x1, P2 ;  /* 0x0000610055577a11 */ /* 0x000fca00010f0c58 */
[----:B------:R-:W2:Y:S04]  /*1730*/  LDG.E.CONSTANT R85, [R86.64] ;  /* 0x0000000a56557981 */ /* 0x000ea8000c1e9900 */
[----:B------:R-:W3:Y:S01]  /*1740*/  LDG.E.CONSTANT R88, [R86.64+0x4] ;  /* 0x0000040a56587981 */ /* 0x000ee2000c1e9900 */
[----:B------:R-:W-:Y:S02]  /*1750*/  PRMT R89, RZ, 0x7610, R89 ;  /* 0x00007610ff597816 */ /* 0x000fe40000000059 */
[----:B------:R-:W-:Y:S02]  /*1760*/  PRMT R28, RZ, 0x7610, R28 ;  /* 0x00007610ff1c7816 */ /* 0x000fe4000000001c */
[----:B------:R-:W-:Y:S01]  /*1770*/  PRMT R25, RZ, 0x7610, R90 ;  /* 0x00007610ff197816 */ /* 0x000fe2000000005a */
[----:B------:R-:W-:Y:S01]  /*1780*/  FMUL.FTZ R30, R30, R89 ;  /* 0x000000591e1e7220 */ /* 0x000fe20000410000 */
[----:B------:R-:W-:-:S02]  /*1790*/  PRMT R24, RZ, 0x5410, R31 ;  /* 0x00005410ff187816 */ /* 0x000fc4000000001f */
[----:B------:R-:W-:Y:S01]  /*17a0*/  PRMT R31, RZ, 0x7610, R31 ;  /* 0x00007610ff1f7816 */ /* 0x000fe2000000001f */
[----:B------:R-:W-:Y:S01]  /*17b0*/  FFMA.FTZ R90, R28, R25, R30 ;  /* 0x000000191c5a7223 */ /* 0x000fe2000001001e */
[----:B----4-:R-:W-:Y:S02]  /*17c0*/  PRMT R25, RZ, 0x5410, R93 ;  /* 0x00005410ff197816 */ /* 0x010fe4000000005d */
[--C-:B------:R-:W-:Y:S02]  /*17d0*/  PRMT R30, RZ, 0x5410, R29.reuse ;  /* 0x00005410ff1e7816 */ /* 0x100fe4000000001d */
[----:B------:R-:W-:Y:S01]  /*17e0*/  PRMT R29, RZ, 0x7610, R29 ;  /* 0x00007610ff1d7816 */ /* 0x000fe2000000001d */
[----:B------:R-:W-:Y:S01]  /*17f0*/  FMUL.FTZ R24, R24, R25 ;  /* 0x0000001918187220 */ /* 0x000fe20000410000 */
[--C-:B-----5:R-:W-:Y:S02]  /*1800*/  PRMT R25, RZ, 0x5410, R92.reuse ;  /* 0x00005410ff197816 */ /* 0x120fe4000000005c */
[----:B------:R-:W-:-:S03]  /*1810*/  PRMT R92, RZ, 0x7610, R92 ;  /* 0x00007610ff5c7816 */ /* 0x000fc6000000005c */
[----:B------:R-:W-:Y:S01]  /*1820*/  FFMA.FTZ R30, R30, R25, R24 ;  /* 0x000000191e1e7223 */ /* 0x000fe20000010018 */
[----:B------:R-:W-:-:S05]  /*1830*/  PRMT R24, RZ, 0x7610, R93 ;  /* 0x00007610ff187816 */ /* 0x000fca000000005d */
[----:B------:R-:W-:Y:S02]  /*1840*/  FMUL.FTZ R31, R31, R24 ;  /* 0x000000181f1f7220 */ /* 0x000fe40000410000 */
[----:B------:R-:W0:Y:S02]  /*1850*/  LDS.128 R24, [R2+0x10] ;  /* 0x0000100002187984 */ /* 0x000e240000000c00 */
[----:B------:R-:W-:Y:S01]  /*1860*/  FFMA.FTZ R92, R29, R92, R31 ;  /* 0x0000005c1d5c7223 */ /* 0x000fe2000001001f */
[----:B0-----:R-:W-:Y:S02]  /*1870*/  PRMT R28, RZ, 0x5410, R24 ;  /* 0x00005410ff1c7816 */ /* 0x001fe40000000018 */
[--C-:B--2---:R-:W-:Y:S02]  /*1880*/  PRMT R29, RZ, 0x5410, R85.reuse ;  /* 0x00005410ff1d7816 */ /* 0x104fe40000000055 */
[----:B------:R-:W-:-:S03]  /*1890*/  PRMT R85, RZ, 0x7610, R85 ;  /* 0x00007610ff557816 */ /* 0x000fc60000000055 */
[----:B------:R-:W-:Y:S01]  /*18a0*/  FFMA.FTZ R91, R28, R29, R91 ;  /* 0x0000001d1c5b7223 */ /* 0x000fe2000001005b */
[----:B------:R-:W-:Y:S02]  /*18b0*/  PRMT R29, RZ, 0x7610, R24 ;  /* 0x00007610ff1d7816 */ /* 0x000fe40000000018 */
[----:B---3--:R-:W-:-:S03]  /*18c0*/  PRMT R24, RZ, 0x5410, R88 ;  /* 0x00005410ff187816 */ /* 0x008fc60000000058 */
        /* <DEDUP_REMOVED lines=9> */
[----:B------:R-:W-:-:S04]  /*1960*/  IADD3 R85, P0, P1, R60, R84, R57 ;  /* 0x000000543c557210 */ /* 0x000fc8000791e039 */
[----:B------:R-:W-:Y:S02]  /*1970*/  LEA R86, P2, R85, c[0x0][0x180], 0x1 ;  /* 0x0000600055567a11 */ /* 0x000fe400078408ff */
[----:B------:R-:W-:-:S04]  /*1980*/  IADD3.X R87, R35, R83, R14, P0, P1 ;  /* 0x0000005323577210 */ /* 0x000fc800007e240e */
[----:B------:R-:W-:-:S05]  /*1990*/  LEA.HI.X R87, R85, c[0x0][0x184], R87, 0x1, P2 ;  /* 0x0000610055577a11 */ /* 0x000fca00010f0c57 */
[----:B------:R-:W4:Y:S01]  /*19a0*/  LDG.E.CONSTANT R85, [R86.64] ;  /* 0x0000000a56557981 */ /* 0x000f22000c1e9900 */
[----:B------:R-:W-:Y:S02]  /*19b0*/  PRMT R25, RZ, 0x7610, R25 ;  /* 0x00007610ff197816 */ /* 0x000fe40000000019 */
[----:B------:R-:W-:Y:S01]  /*19c0*/  PRMT R88, RZ, 0x7610, R88 ;  /* 0x00007610ff587816 */ /* 0x000fe20000000058 */
[----:B------:R1:W5:Y:S01]  /*19d0*/  LDG.E.CONSTANT R89, [R86.64+0x4] ;  /* 0x0000040a56597981 */ /* 0x000362000c1e9900 */
[----:B0-----:R-:W-:-:S03]  /*19e0*/  PRMT R28, RZ, 0x5410, R26 ;  /* 0x00005410ff1c7816 */ /* 0x001fc6000000001a */
[----:B------:R-:W-:Y:S01]  /*19f0*/  FFMA.FTZ R92, R25, R88, R92 ;  /* 0x00000058195c7223 */ /* 0x000fe2000001005c */
[--C-:B--2---:R-:W-:Y:S02]  /*1a00*/  PRMT R25, RZ, 0x5410, R31.reuse ;  /* 0x00005410ff197816 */ /* 0x104fe4000000001f */
[----:B------:R-:W-:Y:S02]  /*1a10*/  PRMT R31, RZ, 0x7610, R31 ;  /* 0x00007610ff1f7816 */ /* 0x000fe4000000001f */
[----:B---3--:R-:W-:Y:S01]  /*1a20*/  PRMT R88, RZ, 0x5410, R24 ;  /* 0x00005410ff587816 */ /* 0x008fe20000000018 */
[----:B------:R-:W-:Y:S01]  /*1a30*/  FFMA.FTZ R91, R28, R25, R91 ;  /* 0x000000191c5b7223 */ /* 0x000fe2000001005b */
[----:B------:R-:W-:-:S05]  /*1a40*/  PRMT R25, RZ, 0x7610, R26 ;  /* 0x00007610ff197816 */ /* 0x000fca000000001a */
[----:B------:R-:W-:Y:S01]  /*1a50*/  FFMA.FTZ R90, R25, R31, R90 ;  /* 0x0000001f195a7223 */ /* 0x000fe2000001005a */
[----:B------:R-:W-:-:S05]  /*1a60*/  PRMT R25, RZ, 0x5410, R27 ;  /* 0x00005410ff197816 */ /* 0x000fca000000001b */
[----:B------:R-:W-:Y:S02]  /*1a70*/  FFMA.FTZ R88, R25, R88, R30 ;  /* 0x0000005819587223 */ /* 0x000fe4000001001e */
[----:B------:R-:W0:Y:S01]  /*1a80*/  LDS.128 R28, [R2+0x20] ;  /* 0x00002000021c7984 */ /* 0x000e220000000c00 */
[----:B------:R-:W-:Y:S02]  /*1a90*/  PRMT R27, RZ, 0x7610, R27 ;  /* 0x00007610ff1b7816 */ /* 0x000fe4000000001b */
[----:B------:R-:W-:Y:S02]  /*1aa0*/  PRMT R24, RZ, 0x7610, R24 ;  /* 0x00007610ff187816 */ /* 0x000fe40000000018 */
[----:B----4-:R-:W-:-:S03]  /*1ab0*/  PRMT R25, RZ, 0x5410, R85 ;  /* 0x00005410ff197816 */ /* 0x010fc60000000055 */
[----:B------:R-:W-:Y:S01]  /*1ac0*/  FFMA.FTZ R92, R27, R24, R92 ;  /* 0x000000181b5c7223 */ /* 0x000fe2000001005c */
[----:B0-----:R-:W-:-:S05]  /*1ad0*/  PRMT R24, RZ, 0x5410, R28 ;  /* 0x00005410ff187816 */ /* 0x001fca000000001c */
[----:B------:R-:W-:Y:S01]  /*1ae0*/  FFMA.FTZ R91, R24, R25, R91 ;  /* 0x00000019185b7223 */ /* 0x000fe2000001005b */
[----:B------:R-:W-:-:S04]  /*1af0*/  IADD3 R25, P0, P1, R58, R84, R55 ;  /* 0x000000543a197210 */ /* 0x000fc8000791e037 */
[----:B------:R-:W-:Y:S02]  /*1b00*/  LEA R24, P2, R25, c[0x0][0x180], 0x1 ;  /* 0x0000600019187a11 */ /* 0x000fe400078408ff */
[----:B------:R-:W-:-:S04]  /*1b10*/  IADD3.X R26, R38, R83, R15, P0, P1 ;  /* 0x00000053261a7210 */ /* 0x000fc800007e240f */
[----:B------:R-:W-:-:S05]  /*1b20*/  LEA.HI.X R25, R25, c[0x0][0x184], R26, 0x1, P2 ;  /* 0x0000610019197a11 */ /* 0x000fca00010f0c1a */
[----:B------:R0:W2:Y:S04]  /*1b30*/  LDG.E.CONSTANT R26, [R24.64] ;  /* 0x0000000a181a7981 */ /* 0x0000a8000c1e9900 */
[----:B-1----:R0:W3:Y:S01]  /*1b40*/  LDG.E.CONSTANT R86, [R24.64+0x4] ;  /* 0x0000040a18567981 */ /* 0x0020e2000c1e9900 */
[----:B------:R-:W-:Y:S02]  /*1b50*/  PRMT R27, RZ, 0x7610, R28 ;  /* 0x00007610ff1b7816 */ /* 0x000fe4000000001c */
[----:B------:R-:W-:Y:S02]  /*1b60*/  PRMT R87, RZ, 0x5410, R29 ;  /* 0x00005410ff577816 */ /* 0x000fe4000000001d */
[----:B-----5:R-:W-:Y:S02]  /*1b70*/  PRMT R28, RZ, 0x5410, R89 ;  /* 0x00005410ff1c7816 */ /* 0x020fe40000000059 */
[----:B------:R-:W-:-:S02]  /*1b80*/  PRMT R29, RZ, 0x7610, R29 ;  /* 0x00007610ff1d7816 */ /* 0x000fc4000000001d */
[----:B------:R-:W-:Y:S01]  /*1b90*/  PRMT R89, RZ, 0x7610, R89 ;  /* 0x00007610ff597816 */ /* 0x000fe20000000059 */
[----:B------:R-:W-:-:S04]  /*1ba0*/  FFMA.FTZ R87, R87, R28, R88 ;  /* 0x0000001c57577223 */ /* 0x000fc80000010058 */
[----:B------:R-:W-:Y:S01]  /*1bb0*/  FFMA.FTZ R92, R29, R89, R92 ;  /* 0x000000591d5c7223 */ /* 0x000fe2000001005c */
[----:B------:R-:W-:-:S04]  /*1bc0*/  IADD3 R29, P0, P1, R56, R84, R53 ;  /* 0x00000054381d7210 */ /* 0x000fc8000791e035 */
[----:B------:R-:W-:Y:S02]  /*1bd0*/  LEA R28, P2, R29, c[0x0][0x180], 0x1 ;  /* 0x000060001d1c7a11 */ /* 0x000fe400078408ff */
[----:B------:R-:W-:Y:S02]  /*1be0*/  IADD3.X R88, R37, R83, R16, P0, P1 ;  /* 0x0000005325587210 */ /* 0x000fe400007e2410 */
[----:B------:R-:W-:Y:S02]  /*1bf0*/  PRMT R85, RZ, 0x7610, R85 ;  /* 0x00007610ff557816 */ /* 0x000fe40000000055 */
[----:B------:R-:W-:-:S03]  /*1c00*/  LEA.HI.X R29, R29, c[0x0][0x184], R88, 0x1, P2 ;  /* 0x000061001d1d7a11 */ /* 0x000fc600010f0c58 */
[----:B------:R-:W-:Y:S02]  /*1c10*/  FFMA.FTZ R27, R27, R85, R90 ;  /* 0x000000551b1b7223 */ /* 0x000fe4000001005a */
[----:B------:R-:W4:Y:S04]  /*1c20*/  LDG.E.CONSTANT R85, [R28.64] ;  /* 0x0000000a1c557981 */ /* 0x000f28000c1e9900 */
[----:B------:R4:W5:Y:S01]  /*1c30*/  LDG.E.CONSTANT R88, [R28.64+0x4] ;  /* 0x0000040a1c587981 */ /* 0x000962000c1e9900 */
[--C-:B0-----:R-:W-:Y:S02]  /*1c40*/  PRMT R24, RZ, 0x5410, R30.reuse ;  /* 0x00005410ff187816 */ /* 0x101fe4000000001e */
[----:B------:R-:W-:Y:S02]  /*1c50*/  PRMT R90, RZ, 0x7610, R30 ;  /* 0x00007610ff5a7816 */ /* 0x000fe4000000001e */
[----:B------:R-:W-:-:S02]  /*1c60*/  PRMT R30, RZ, 0x5410, R31 ;  /* 0x00005410ff1e7816 */ /* 0x000fc4000000001f */
[----:B------:R-:W-:Y:S02]  /*1c70*/  PRMT R31, RZ, 0x7610, R31 ;  /* 0x00007610ff1f7816 */ /* 0x000fe4000000001f */
[--C-:B--2---:R-:W-:Y:S02]  /*1c80*/  PRMT R25, RZ, 0x5410, R26.reuse ;  /* 0x00005410ff197816 */ /* 0x104fe4000000001a */
[----:B------:R-:W-:-:S03]  /*1c90*/  PRMT R26, RZ, 0x7610, R26 ;  /* 0x00007610ff1a7816 */ /* 0x000fc6000000001a */
[----:B------:R-:W-:Y:S01]  /*1ca0*/  FFMA.FTZ R91, R24, R25, R91 ;  /* 0x00000019185b7223 */ /* 0x000fe2000001005b */
[----:B---3--:R-:W-:Y:S01]  /*1cb0*/  PRMT R24, RZ, 0x5410, R86 ;  /* 0x00005410ff187816 */ /* 0x008fe20000000056 */
[----:B------:R-:W-:-:S04]  /*1cc0*/  FFMA.FTZ R90, R90, R26, R27 ;  /* 0x0000001a5a5a7223 */ /* 0x000fc8000001001b */
[----:B------:R-:W-:Y:S02]  /*1cd0*/  FFMA.FTZ R30, R30, R24, R87 ;  /* 0x000000181e1e7223 */ /* 0x000fe40000010057 */
[----:B------:R-:W0:Y:S01]  /*1ce0*/  LDS.128 R24, [R2+0x30] ;  /* 0x0000300002187984 */ /* 0x000e220000000c00 */
[--C-:B----4-:R-:W-:Y:S02]  /*1cf0*/  PRMT R29, RZ, 0x5410, R85.reuse ;  /* 0x00005410ff1d7816 */ /* 0x110fe40000000055 */
[----:B------:R-:W-:Y:S02]  /*1d00*/  PRMT R85, RZ, 0x7610, R85 ;  /* 0x00007610ff557816 */ /* 0x000fe40000000055 */
[----:B0-----:R-:W-:-:S05]  /*1d10*/  PRMT R28, RZ, 0x5410, R24 ;  /* 0x00005410ff1c7816 */ /* 0x001fca0000000018 */
[----:B------:R-:W-:Y:S01]  /*1d20*/  FFMA.FTZ R91, R28, R29, R91 ;  /* 0x0000001d1c5b7223 */ /* 0x000fe2000001005b */
[----:B------:R-:W-:Y:S02]  /*1d30*/  PRMT R29, RZ, 0x7610, R24 ;  /* 0x00007610ff1d7816 */ /* 0x000fe40000000018 */
[----:B-----5:R-:W-:-:S03]  /*1d40*/  PRMT R24, RZ, 0x5410, R88 ;  /* 0x00005410ff187816 */ /* 0x020fc60000000058 */
[----:B------:R-:W-:Y:S01]  /*1d50*/  FFMA.FTZ R90, R29, R85, R90 ;  /* 0x000000551d5a7223 */ /* 0x000fe2000001005a */
[----:B------:R-:W-:-:S05]  /*1d60*/  PRMT R29, RZ, 0x5410, R25 ;  /* 0x00005410ff1d7816 */ /* 0x000fca0000000019 */
[----:B------:R-:W-:Y:S01]  /*1d70*/  FFMA.FTZ R30, R29, R24, R30 ;  /* 0x000000181d1e7223 */ /* 0x000fe2000001001e */
[----:B------:R-:W-:-:S04]  /*1d80*/  IADD3 R24, P0, P1, R54, R84, R51 ;  /* 0x0000005436187210 */ /* 0x000fc8000791e033 */
[----:B------:R-:W-:Y:S02]  /*1d90*/  LEA R28, P2, R24, c[0x0][0x180], 0x1 ;  /* 0x00006000181c7a11 */ /* 0x000fe400078408ff */
[----:B------:R-:W-:Y:S02]  /*1da0*/  IADD3.X R29, R40, R83, R17, P0, P1 ;  /* 0x00000053281d7210 */ /* 0x000fe400007e2411 */
[----:B------:R-:W-:Y:S02]  /*1db0*/  PRMT R86, RZ, 0x7610, R86 ;  /* 0x00007610ff567816 */ /* 0x000fe40000000056 */
[----:B------:R-:W-:-:S03]  /*1dc0*/  LEA.HI.X R29, R24, c[0x0][0x184], R29, 0x1, P2 ;  /* 0x00006100181d7a11 */ /* 0x000fc600010f0c1d */
[----:B------:R-:W-:Y:S02]  /*1dd0*/  FFMA.FTZ R92, R31, R86, R92 ;  /* 0x000000561f5c7223 */ /* 0x000fe4000001005c */
[----:B------:R0:W2:Y:S04]  /*1de0*/  LDG.E.CONSTANT R31, [R28.64] ;  /* 0x0000000a1c1f7981 */ /* 0x0000a8000c1e9900 */
[----:B------:R0:W3:Y:S01]  /*1df0*/  LDG.E.CONSTANT R24, [R28.64+0x4] ;  /* 0x0000040a1c187981 */ /* 0x0000e2000c1e9900 */
[----:B------:R-:W-:-:S04]  /*1e00*/  IADD3 R85, P0, P1, R52, R84, R49 ;  /* 0x0000005434557210 */ /* 0x000fc8000791e031 */
[----:B------:R-:W-:Y:S02]  /*1e10*/  LEA R86, P2, R85, c[0x0][0x180], 0x1 ;  /* 0x0000600055567a11 */ /* 0x000fe400078408ff */
[----:B------:R-:W-:-:S04]  /*1e20*/  IADD3.X R87, R39, R83, R18, P0, P1 ;  /* 0x0000005327577210 */ /* 0x000fc800007e2412 */
[----:B------:R-:W-:-:S05]  /*1e30*/  LEA.HI.X R87, R85, c[0x0][0x184], R87, 0x1, P2 ;  /* 0x0000610055577a11 */ /* 0x000fca00010f0c57 */
[----:B------:R-:W4:Y:S04]  /*1e40*/  LDG.E.CONSTANT R85, [R86.64] ;  /* 0x0000000a56557981 */ /* 0x000f28000c1e9900 */
[----:B------:R1:W5:Y:S01]  /*1e50*/  LDG.E.CONSTANT R89, [R86.64+0x4] ;  /* 0x0000040a56597981 */ /* 0x000362000c1e9900 */
[----:B------:R-:W-:Y:S02]  /*1e60*/  PRMT R25, RZ, 0x7610, R25 ;  /* 0x00007610ff197816 */ /* 0x000fe40000000019 */
[----:B------:R-:W-:Y:S02]  /*1e70*/  PRMT R88, RZ, 0x7610, R88 ;  /* 0x00007610ff587816 */ /* 0x000fe40000000058 */
[----:B0-----:R-:W-:-:S03]  /*1e80*/  PRMT R28, RZ, 0x5410, R26 ;  /* 0x00005410ff1c7816 */ /* 0x001fc6000000001a */
[----:B------:R-:W-:Y:S01]  /*1e90*/  FFMA.FTZ R92, R25, R88, R92 ;  /* 0x00000058195c7223 */ /* 0x000fe2000001005c */
[--C-:B--2---:R-:W-:Y:S02]  /*1ea0*/  PRMT R25, RZ, 0x5410, R31.reuse ;  /* 0x00005410ff197816 */ /* 0x104fe4000000001f */
[----:B------:R-:W-:-:S03]  /*1eb0*/  PRMT R31, RZ, 0x7610, R31 ;  /* 0x00007610ff1f7816 */ /* 0x000fc6000000001f */
[----:B------:R-:W-:Y:S01]  /*1ec0*/  FFMA.FTZ R91, R28, R25, R91 ;  /* 0x000000191c5b7223 */ /* 0x000fe2000001005b */
[----:B------:R-:W-:Y:S02]  /*1ed0*/  PRMT R25, RZ, 0x7610, R26 ;  /* 0x00007610ff197816 */ /* 0x000fe4000000001a */
[----:B---3--:R-:W-:-:S03]  /*1ee0*/  PRMT R88, RZ, 0x5410, R24 ;  /* 0x00005410ff587816 */ /* 0x008fc60000000018 */
        /* <DEDUP_REMOVED lines=18> */
[--C-:B------:R-:W-:Y:S02]  /*2010*/  PRMT R87, RZ, 0x5410, R29.reuse ;  /* 0x00005410ff577816 */ /* 0x100fe4000000001d */
[----:B------:R-:W-:Y:S01]  /*2020*/  PRMT R29, RZ, 0x7610, R29 ;  /* 0x00007610ff1d7816 */ /* 0x000fe2000000001d */
[----:B------:R-:W-:Y:S01]  /*2030*/  FFMA.FTZ R27, R27, R85, R90 ;  /* 0x000000551b1b7223 */ /* 0x000fe2000001005a */
[----:B-----5:R-:W-:-:S02]  /*2040*/  PRMT R90, RZ, 0x7610, R89 ;  /* 0x00007610ff5a7816 */ /* 0x020fc40000000059 */
[----:B------:R-:W-:-:S03]  /*2050*/  PRMT R28, RZ, 0x5410, R89 ;  /* 0x00005410ff1c7816 */ /* 0x000fc60000000059 */
[----:B------:R-:W-:Y:S01]  /*2060*/  FFMA.FTZ R90, R29, R90, R92 ;  /* 0x0000005a1d5a7223 */ /* 0x000fe2000001005c */
[----:B------:R-:W-:Y:S01]  /*2070*/  IADD3 R29, P0, P1, R48, R84, R45 ;  /* 0x00000054301d7210 */ /* 0x000fe2000791e02d */
[----:B------:R-:W-:-:S03]  /*2080*/  FFMA.FTZ R87, R87, R28, R88 ;  /* 0x0000001c57577223 */ /* 0x000fc60000010058 */
[----:B------:R-:W-:Y:S02]  /*2090*/  LEA R28, P2, R29, c[0x0][0x180], 0x1 ;  /* 0x000060001d1c7a11 */ /* 0x000fe400078408ff */
[----:B------:R-:W-:-:S04]  /*20a0*/  IADD3.X R88, R41, R83, R20, P0, P1 ;  /* 0x0000005329587210 */ /* 0x000fc800007e2414 */
[----:B------:R-:W-:-:S05]  /*20b0*/  LEA.HI.X R29, R29, c[0x0][0x184], R88, 0x1, P2 ;  /* 0x000061001d1d7a11 */ /* 0x000fca00010f0c58 */
[----:B------:R-:W4:Y:S04]  /*20c0*/  LDG.E.CONSTANT R88, [R28.64] ;  /* 0x0000000a1c587981 */ /* 0x000f28000c1e9900 */
[----:B------:R4:W5:Y:S01]  /*20d0*/  LDG.E.CONSTANT R85, [R28.64+0x4] ;  /* 0x0000040a1c557981 */ /* 0x000962000c1e9900 */
[--C-:B0-----:R-:W-:Y:S02]  /*20e0*/  PRMT R24, RZ, 0x5410, R30.reuse ;  /* 0x00005410ff187816 */ /* 0x101fe4000000001e */
[----:B------:R-:W-:Y:S02]  /*20f0*/  PRMT R30, RZ, 0x7610, R30 ;  /* 0x00007610ff1e7816 */ /* 0x000fe4000000001e */
[--C-:B--2---:R-:W-:Y:S02]  /*2100*/  PRMT R89, RZ, 0x5410, R26.reuse ;  /* 0x00005410ff597816 */ /* 0x104fe4000000001a */
[----:B------:R-:W-:-:S03]  /*2110*/  PRMT R26, RZ, 0x7610, R26 ;  /* 0x00007610ff1a7816 */ /* 0x000fc6000000001a */
[----:B------:R-:W-:Y:S01]  /*2120*/  FFMA.FTZ R89, R24, R89, R91 ;  /* 0x0000005918597223 */ /* 0x000fe2000001005b */
[----:B------:R-:W-:Y:S02]  /*2130*/  PRMT R24, RZ, 0x5410, R31 ;  /* 0x00005410ff187816 */ /* 0x000fe4000000001f */
[----:B---3--:R-:W-:Y:S01]  /*2140*/  PRMT R91, RZ, 0x5410, R86 ;  /* 0x00005410ff5b7816 */ /* 0x008fe20000000056 */
[----:B------:R-:W-:-:S04]  /*2150*/  FFMA.FTZ R30, R30, R26, R27 ;  /* 0x0000001a1e1e7223 */ /* 0x000fc8000001001b */
[----:B------:R-:W-:Y:S02]  /*2160*/  FFMA.FTZ R91, R24, R91, R87 ;  /* 0x0000005b185b7223 */ /* 0x000fe40000010057 */
[----:B------:R-:W0:Y:S01]  /*2170*/  LDS.128 R24, [R2+0x50] ;  /* 0x0000500002187984 */ /* 0x000e220000000c00 */
[----:B------:R-:W-:Y:S02]  /*2180*/  PRMT R87, RZ, 0x7610, R31 ;  /* 0x00007610ff577816 */ /* 0x000fe4000000001f */
[----:B------:R-:W-:-:S05]  /*2190*/  PRMT R86, RZ, 0x7610, R86 ;  /* 0x00007610ff567816 */ /* 0x000fca0000000056 */
[----:B------:R-:W-:Y:S01]  /*21a0*/  FFMA.FTZ R87, R87, R86, R90 ;  /* 0x0000005657577223 */ /* 0x000fe2000001005a */
        /* <DEDUP_REMOVED lines=11> */
[----:B------:R-:W-:-:S04]  /*2260*/  IADD3.X R29, R44, R83, R21, P0, P1 ;  /* 0x000000532c1d7210 */ /* 0x000fc800007e2415 */
[----:B------:R-:W-:-:S05]  /*2270*/  LEA.HI.X R93, R24, c[0x0][0x184], R29, 0x1, P2 ;  /* 0x00006100185d7a11 */ /* 0x000fca00010f0c1d */
[----:B------:R0:W2:Y:S01]  /*2280*/  LDG.E.CONSTANT R90, [R92.64] ;  /* 0x0000000a5c5a7981 */ /* 0x0000a2000c1e9900 */
[----:B------:R-:W-:-:S03]  /*2290*/  IADD3 R29, P0, P1, R4, R84, R9 ;  /* 0x00000054041d7210 */ /* 0x000fc6000791e009 */
[----:B------:R0:W3:Y:S01]  /*22a0*/  LDG.E.CONSTANT R24, [R92.64+0x4] ;  /* 0x0000040a5c187981 */ /* 0x0000e2000c1e9900 */
[----:B------:R-:W-:Y:S02]  /*22b0*/  LEA R28, P2, R29, c[0x0][0x180], 0x1 ;  /* 0x000060001d1c7a11 */ /* 0x000fe400078408ff */
[-C--:B------:R-:W-:Y:S02]  /*22c0*/  IADD3.X R30, R43, R83.reuse, R22, P0, P1 ;  /* 0x000000532b1e7210 */ /* 0x080fe400007e2416 */
[----:B------:R-:W-:Y:S02]  /*22d0*/  IADD3 R31, P3, P4, R3, R84, R10 ;  /* 0x00000054031f7210 */ /* 0x000fe40007c7e00a */
[----:B------:R-:W-:Y:S02]  /*22e0*/  LEA.HI.X R29, R29, c[0x0][0x184], R30, 0x1, P2 ;  /* 0x000061001d1d7a11 */ /* 0x000fe400010f0c1e */
[----:B------:R-:W-:Y:S02]  /*22f0*/  IADD3.X R83, R46, R83, R23, P3, P4 ;  /* 0x000000532e537210 */ /* 0x000fe40001fe8417 */
[C---:B------:R-:W-:Y:S01]  /*2300*/  LEA R30, P0, R31.reuse, c[0x0][0x180], 0x1 ;  /* 0x000060001f1e7a11 */ /* 0x040fe200078008ff */
[----:B------:R1:W4:Y:S03]  /*2310*/  LDG.E.CONSTANT R84, [R28.64] ;  /* 0x0000000a1c547981 */ /* 0x000326000c1e9900 */
[----:B------:R-:W-:Y:S01]  /*2320*/  LEA.HI.X R31, R31, c[0x0][0x184], R83, 0x1, P0 ;  /* 0x000061001f1f7a11 */ /* 0x000fe200000f0c53 */
[----:B------:R1:W5:Y:S04]  /*2330*/  LDG.E.CONSTANT R91, [R28.64+0x4] ;  /* 0x0000040a1c5b7981 */ /* 0x000368000c1e9900 */
[----:B------:R2:W4:Y:S04]  /*2340*/  LDG.E.CONSTANT R83, [R30.64] ;  /* 0x0000000a1e537981 */ /* 0x000528000c1e9900 */
[----:B0-----:R0:W5:Y:S01]  /*2350*/  LDG.E.CONSTANT R92, [R30.64+0x4] ;  /* 0x0000040a1e5c7981 */ /* 0x001162000c1e9900 */
[----:B------:R-:W-:-:S02]  /*2360*/  PRMT R85, RZ, 0x7610, R85 ;  /* 0x00007610ff557816 */ /* 0x000fc40000000055 */
[----:B-1----:R-:W-:Y:S02]  /*2370*/  PRMT R28, RZ, 0x7610, R25 ;  /* 0x00007610ff1c7816 */ /* 0x002fe40000000019 */
[----:B------:R-:W-:-:S03]  /*2380*/  PRMT R25, RZ, 0x5410, R26 ;  /* 0x00005410ff197816 */ /* 0x000fc6000000001a */
[----:B------:R-:W-:Y:S01]  /*2390*/  FFMA.FTZ R87, R28, R85, R87 ;  /* 0x000000551c577223 */ /* 0x000fe20000010057 */
[----:B------:R-:W-:Y:S02]  /*23a0*/  PRMT R26, RZ, 0x7610, R26 ;  /* 0x00007610ff1a7816 */ /* 0x000fe4000000001a */
[----:B------:R-:W-:-:S04]  /*23b0*/  IADD3 R78, R78, 0x4, RZ ;  /* 0x000000044e4e7810 */ /* 0x000fc80007ffe0ff */
[----:B------:R-:W-:Y:S02]  /*23c0*/  ISETP.GE.AND P1, PT, R78, R73, PT ;  /* 0x000000494e00720c */ /* 0x000fe40003f26270 */
[----:B--2---:R-:W-:-:S05]  /*23d0*/  PRMT R28, RZ, 0x5410, R90 ;  /* 0x00005410ff1c7816 */ /* 0x004fca000000005a */
[----:B------:R-:W-:Y:S02]  /*23e0*/  FFMA.FTZ R86, R25, R28, R86 ;  /* 0x0000001c19567223 */ /* 0x000fe40000010056 */
[----:B0-----:R-:W0:Y:S01]  /*23f0*/  LDS.128 R28, [R2+0x60] ;  /* 0x00006000021c7984 */ /* 0x001e220000000c00 */
[----:B------:R-:W-:Y:S02]  /*2400*/  PRMT R90, RZ, 0x7610, R90 ;  /* 0x00007610ff5a7816 */ /* 0x000fe4000000005a */
[----:B------:R-:W-:-:S03]  /*2410*/  PRMT R25, RZ, 0x5410, R27 ;  /* 0x00005410ff197816 */ /* 0x000fc6000000001b */
[----:B------:R-:W-:Y:S01]  /*2420*/  FFMA.FTZ R89, R26, R90, R89 ;  /* 0x0000005a1a597223 */ /* 0x000fe20000010059 */
[--C-:B---3--:R-:W-:Y:S02]  /*2430*/  PRMT R26, RZ, 0x5410, R24.reuse ;  /* 0x00005410ff1a7816 */ /* 0x108fe40000000018 */
[----:B------:R-:W-:-:S03]  /*2440*/  PRMT R24, RZ, 0x7610, R24 ;  /* 0x00007610ff187816 */ /* 0x000fc60000000018 */
[----:B------:R-:W-:Y:S01]  /*2450*/  FFMA.FTZ R88, R25, R26, R88 ;  /* 0x0000001a19587223 */ /* 0x000fe20000010058 */
[----:B------:R-:W-:-:S05]  /*2460*/  PRMT R26, RZ, 0x7610, R27 ;  /* 0x00007610ff1a7816 */ /* 0x000fca000000001b */
[----:B------:R-:W-:Y:S01]  /*2470*/  FFMA.FTZ R87, R26, R24, R87 ;  /* 0x000000181a577223 */ /* 0x000fe20000010057 */
[--C-:B----4-:R-:W-:Y:S02]  /*2480*/  PRMT R24, RZ, 0x5410, R84.reuse ;  /* 0x00005410ff187816 */ /* 0x110fe40000000054 */
[--C-:B------:R-:W-:Y:S02]  /*2490*/  PRMT R26, RZ, 0x5410, R83.reuse ;  /* 0x00005410ff1a7816 */ /* 0x100fe40000000053 */
[----:B------:R-:W-:Y:S02]  /*24a0*/  PRMT R84, RZ, 0x7610, R84 ;  /* 0x00007610ff547816 */ /* 0x000fe40000000054 */
[----:B------:R-:W-:Y:S02]  /*24b0*/  PRMT R83, RZ, 0x7610, R83 ;  /* 0x00007610ff537816 */ /* 0x000fe40000000053 */
[--C-:B0-----:R-:W-:Y:S02]  /*24c0*/  PRMT R25, RZ, 0x5410, R28.reuse ;  /* 0x00005410ff197816 */ /* 0x101fe4000000001c */
[----:B------:R-:W-:-:S03]  /*24d0*/  PRMT R28, RZ, 0x7610, R28 ;  /* 0x00007610ff1c7816 */ /* 0x000fc6000000001c */
[----:B------:R-:W-:Y:S01]  /*24e0*/  FFMA.FTZ R24, R25, R24, R86 ;  /* 0x0000001819187223 */ /* 0x000fe20000010056 */
[----:B------:R-:W-:Y:S01]  /*24f0*/  PRMT R25, RZ, 0x5410, R30 ;  /* 0x00005410ff197816 */ /* 0x000fe2000000001e */
[----:B------:R-:W-:-:S04]  /*2500*/  FFMA.FTZ R28, R28, R84, R89 ;  /* 0x000000541c1c7223 */ /* 0x000fc80000010059 */
[----:B------:R-:W-:Y:S01]  /*2510*/  FFMA.FTZ R24, R25, R26, R24 ;  /* 0x0000001a19187223 */ /* 0x000fe20000010018 */
[----:B------:R-:W-:Y:S02]  /*2520*/  PRMT R25, RZ, 0x7610, R30 ;  /* 0x00007610ff197816 */ /* 0x000fe4000000001e */
[----:B-----5:R-:W-:-:S03]  /*2530*/  PRMT R26, RZ, 0x5410, R91 ;  /* 0x00005410ff1a7816 */ /* 0x020fc6000000005b */
[----:B------:R-:W-:Y:S01]  /*2540*/  FFMA.FTZ R83, R25, R83, R28 ;  /* 0x0000005319537223 */ /* 0x000fe2000001001c */
[----:B------:R-:W-:Y:S02]  /*2550*/  PRMT R25, RZ, 0x5410, R29 ;  /* 0x00005410ff197816 */ /* 0x000fe4000000001d */
[----:B------:R-:W-:Y:S01]  /*2560*/  PRMT R28, RZ, 0x5410, R31 ;  /* 0x00005410ff1c7816 */ /* 0x000fe2000000001f */
[----:B------:R-:W-:Y:S01]  /*2570*/  FADD.FTZ R83, R24, R83 ;  /* 0x0000005318537221 */ /* 0x000fe20000010000 */
[----:B------:R-:W-:Y:S01]  /*2580*/  PRMT R91, RZ, 0x7610, R91 ;  /* 0x00007610ff5b7816 */ /* 0x000fe2000000005b */
[----:B------:R-:W-:Y:S01]  /*2590*/  FFMA.FTZ R25, R25, R26, R88 ;  /* 0x0000001a19197223 */ /* 0x000fe20000010058 */
[----:B------:R-:W-:Y:S02]  /*25a0*/  PRMT R26, RZ, 0x7610, R29 ;  /* 0x00007610ff1a7816 */ /* 0x000fe4000000001d */
[--C-:B------:R-:W-:Y:S02]  /*25b0*/  PRMT R24, RZ, 0x5410, R92.reuse ;  /* 0x00005410ff187816 */ /* 0x100fe4000000005c */
[----:B------:R-:W-:Y:S01]  /*25c0*/  PRMT R31, RZ, 0x7610, R31 ;  /* 0x00007610ff1f7816 */ /* 0x000fe2000000001f */
[----:B------:R-:W-:Y:S01]  /*25d0*/  FFMA.FTZ R26, R26, R91, R87 ;  /* 0x0000005b1a1a7223 */ /* 0x000fe20000010057 */
[----:B------:R-:W-:Y:S01]  /*25e0*/  PRMT R92, RZ, 0x7610, R92 ;  /* 0x00007610ff5c7816 */ /* 0x000fe2000000005c */
[----:B------:R-:W-:-:S04]  /*25f0*/  FFMA.FTZ R24, R28, R24, R25 ;  /* 0x000000181c187223 */ /* 0x000fc80000010019 */
[----:B------:R-:W-:Y:S02]  /*2600*/  FFMA.FTZ R26, R31, R92, R26 ;  /* 0x0000005c1f1a7223 */ /* 0x000fe4000001001a */
[----:B------:R-:W-:-:S04]  /*2610*/  FADD.FTZ R83, R24, R83 ;  /* 0x0000005318537221 */ /* 0x000fc80000010000 */
[----:B------:R-:W-:Y:S01]  /*2620*/  FADD.FTZ R83, R26, R83 ;  /* 0x000000531a537221 */ /* 0x000fe20000010000 */
[----:B------:R-:W-:Y:S05]  /*2630*/  BRA.DIV ~URZ, `(.L_x_15263) ;  /* 0x000058527f007947 */ /* 0x000fea000b800000 */
[----:B------:R0:W1:Y:S02]  /*2640*/  SHFL.BFLY PT, R24, R83, 0x1, 0x1f ;  /* 0x0c201f0053187f89 */ /* 0x00006400000e0000 */
.L_x_15318:
        /* <DEDUP_REMOVED lines=9> */
.L_x_15265:
[----:B------:R-:W-:Y:S05]  /*26e0*/  BSYNC B1 ;  /* 0x0000000000017941 */ /* 0x000fea0003800000 */
.L_x_15264:
[----:B------:R-:W-:Y:S02]  /*26f0*/  IADD3 R76, P0, R76, 0x10, RZ ;  /* 0x000000104c4c7810 */ /* 0x000fe40007f1e0ff */
[----:B-1----:R-:W-:Y:S02]  /*2700*/  IADD3 R79, R79, 0x100, RZ ;  /* 0x000001004f4f7810 */ /* 0x002fe40007ffe0ff */
[----:B------:R-:W-:Y:S01]  /*2710*/  IADD3 R82, R82, 0x40, RZ ;  /* 0x0000004052527810 */ /* 0x000fe20007ffe0ff */
[----:B------:R-:W-:Y:S01]  /*2720*/  IMAD.X R77, RZ, RZ, R77, P0 ;  /* 0x000000ffff4d7224 */ /* 0x000fe200000e064d */
[----:B0-----:R-:W-:Y:S01]  /*2730*/  @P1 CALL.REL.NOINC `(.L_x_15266) ;  /* 0x0000001000001944 */ /* 0x001fe20003c00000 */
[----:B------:R-:W-:Y:S05]  /*2740*/  BRA `(.L_x_15267) ;  /* 0xffffee0000007947 */ /* 0x000fea000383ffff */
.L_x_15266:
[----:B------:R-:W-:Y:S05]  /*2750*/  BRA `(.L_x_15261) ;  /* 0x000012f000007947 */ /* 0x000fea0003800000 */
.L_x_15262:
        /* <DEDUP_REMOVED lines=10> */
.L_x_15271:
[----:B------:R-:W2:Y:S01]  /*2800*/  LDG.E.CONSTANT R25, [R28.64] ;  /* 0x0000000a1c197981 */ /* 0x000ea2000c1e9900 */
[----:B------:R-:W-:-:S02]  /*2810*/  IMAD.MOV.U32 R82, RZ, RZ, R80 ;  /* 0x000000ffff527224 */ /* 0x000fc400078e0050 */
        /* <DEDUP_REMOVED lines=12> */
[----:B------:R-:W-:Y:S01]  /*28e0*/  IMAD.X R88, R32, 0x1, R31, P0 ;  /* 0x0000000120587824 */ /* 0x000fe200000e061f */
[----:B------:R-:W0:Y:S04]  /*28f0*/  LDS.128 R24, [R2] ;  /* 0x0000000002187984 */ /* 0x000e280000000c00 */
[----:B------:R-:W2:Y:S01]  /*2900*/  LDG.E.CONSTANT R83, [R84.64] ;  /* 0x0000000a54537981 */ /* 0x000ea2000c1e9900 */
[----:B------:R-:W-:-:S03]  /*2910*/  LEA.HI.X R87, R87, c[0x0][0x184], R88, 0x1, P1 ;  /* 0x0000610057577a11 */ /* 0x000fc600008f0c58 */
[----:B------:R2:W3:Y:S04]  /*2920*/  LDG.E.CONSTANT R89, [R84.64+0x4] ;  /* 0x0000040a54597981 */ /* 0x0004e8000c1e9900 */
[----:B------:R1:W4:Y:S04]  /*2930*/  LDG.E.CONSTANT R88, [R86.64] ;  /* 0x0000000a56587981 */ /* 0x000328000c1e9900 */
[----:B------:R1:W5:Y:S01]  /*2940*/  LDG.E.CONSTANT R90, [R86.64+0x4] ;  /* 0x0000040a565a7981 */ /* 0x000362000c1e9900 */
[--C-:B0-----:R-:W-:Y:S02]  /*2950*/  PRMT R91, RZ, 0x5410, R26.reuse ;  /* 0x00005410ff5b7816 */ /* 0x101fe4000000001a */
[----:B------:R-:W-:-:S02]  /*2960*/  PRMT R26, RZ, 0x7610, R26 ;  /* 0x00007610ff1a7816 */ /* 0x000fc4000000001a */
[----:B-1----:R-:W-:Y:S02]  /*2970*/  PRMT R86, RZ, 0x5410, R25 ;  /* 0x00005410ff567816 */ /* 0x002fe40000000019 */
[--C-:B--2---:R-:W-:Y:S02]  /*2980*/  PRMT R84, RZ, 0x5410, R83.reuse ;  /* 0x00005410ff547816 */ /* 0x104fe40000000053 */
[----:B------:R-:W-:-:S03]  /*2990*/  PRMT R83, RZ, 0x7610, R83 ;  /* 0x00007610ff537816 */ /* 0x000fc60000000053 */
[----:B------:R-:W-:Y:S02]  /*29a0*/  FMUL.FTZ R91, R91, R84 ;  /* 0x000000545b5b7220 */ /* 0x000fe40000410000 */
[----:B------:R-:W-:Y:S01]  /*29b0*/  FMUL.FTZ R92, R26, R83 ;  /* 0x000000531a5c7220 */ /* 0x000fe20000410000 */
[--C-:B------:R-:W-:Y:S02]  /*29c0*/  PRMT R26, RZ, 0x5410, R24.reuse ;  /* 0x00005410ff1a7816 */ /* 0x100fe40000000018 */
[----:B------:R-:W-:Y:S02]  /*29d0*/  PRMT R24, RZ, 0x7610, R24 ;  /* 0x00007610ff187816 */ /* 0x000fe40000000018 */
[--C-:B----4-:R-:W-:Y:S02]  /*29e0*/  PRMT R85, RZ, 0x7610, R88.reuse ;  /* 0x00007610ff557816 */ /* 0x110fe40000000058 */
[----:B------:R-:W-:-:S03]  /*29f0*/  PRMT R83, RZ, 0x5410, R88 ;  /* 0x00005410ff537816 */ /* 0x000fc60000000058 */
[----:B------:R-:W-:Y:S01]  /*2a00*/  FFMA.FTZ R88, R24, R85, R92 ;  /* 0x0000005518587223 */ /* 0x000fe2000001005c */
[----:B------:R-:W-:Y:S02]  /*2a10*/  PRMT R24, RZ, 0x5410, R27 ;  /* 0x00005410ff187816 */ /* 0x000fe4000000001b */
[----:B---3--:R-:W-:-:S05]  /*2a20*/  PRMT R85, RZ, 0x5410, R89 ;  /* 0x00005410ff557816 */ /* 0x008fca0000000059 */
[----:B------:R-:W-:Y:S01]  /*2a30*/  FMUL.FTZ R24, R24, R85 ;  /* 0x0000005518187220 */ /* 0x000fe20000410000 */
[----:B-----5:R-:W-:-:S05]  /*2a40*/  PRMT R85, RZ, 0x5410, R90 ;  /* 0x00005410ff557816 */ /* 0x020fca000000005a */
[----:B------:R-:W-:Y:S01]  /*2a50*/  FFMA.FTZ R86, R86, R85, R24 ;  /* 0x0000005556567223 */ /* 0x000fe20000010018 */
[----:B------:R-:W-:-:S04]  /*2a60*/  IADD3 R24, P0, P1, R64, R82, R61 ;  /* 0x0000005240187210 */ /* 0x000fc8000791e03d */
[----:B------:R-:W-:Y:S02]  /*2a70*/  LEA R84, P2, R24, c[0x0][0x180], 0x1 ;  /* 0x0000600018547a11 */ /* 0x000fe400078408ff */
[----:B------:R-:W-:-:S04]  /*2a80*/  IADD3.X R85, R33, R31, R12, P0, P1 ;  /* 0x0000001f21557210 */ /* 0x000fc800007e240c */
[----:B------:R-:W-:-:S05]  /*2a90*/  LEA.HI.X R85, R24, c[0x0][0x184], R85, 0x1, P2 ;  /* 0x0000610018557a11 */ /* 0x000fca00010f0c55 */
[----:B------:R0:W2:Y:S01]  /*2aa0*/  LDG.E.CONSTANT R87, [R84.64] ;  /* 0x0000000a54577981 */ /* 0x0000a2000c1e9900 */
[----:B------:R-:W-:-:S03]  /*2ab0*/  FFMA.FTZ R83, R26, R83, R91 ;  /* 0x000000531a537223 */ /* 0x000fc6000001005b */
[----:B------:R0:W3:Y:S01]  /*2ac0*/  LDG.E.CONSTANT R91, [R84.64+0x4] ;  /* 0x0000040a545b7981 */ /* 0x0000e2000c1e9900 */
[----:B------:R-:W-:Y:S02]  /*2ad0*/  PRMT R27, RZ, 0x7610, R27 ;  /* 0x00007610ff1b7816 */ /* 0x000fe4000000001b */
[----:B------:R-:W-:Y:S02]  /*2ae0*/  PRMT R24, RZ, 0x7610, R89 ;  /* 0x00007610ff187816 */ /* 0x000fe40000000059 */
[----:B------:R-:W-:Y:S02]  /*2af0*/  PRMT R89, RZ, 0x7610, R25 ;  /* 0x00007610ff597816 */ /* 0x000fe40000000019 */
[----:B------:R-:W-:Y:S01]  /*2b00*/  PRMT R90, RZ, 0x7610, R90 ;  /* 0x00007610ff5a7816 */ /* 0x000fe2000000005a */
[----:B------:R-:W-:-:S04]  /*2b10*/  FMUL.FTZ R24, R27, R24 ;  /* 0x000000181b187220 */ /* 0x000fc80000410000 */
        /* <DEDUP_REMOVED lines=9> */
[----:B---3--:R-:W-:-:S05]  /*2bb0*/  PRMT R88, RZ, 0x5410, R91 ;  /* 0x00005410ff587816 */ /* 0x008fca000000005b */
[----:B------:R-:W-:Y:S01]  /*2bc0*/  FFMA.FTZ R88, R85, R88, R86 ;  /* 0x0000005855587223 */ /* 0x000fe20000010056 */
[----:B------:R-:W-:Y:S02]  /*2bd0*/  PRMT R86, RZ, 0x7610, R25 ;  /* 0x00007610ff567816 */ /* 0x000fe40000000019 */
[----:B------:R-:W-:-:S04]  /*2be0*/  IADD3 R25, P0, P1, R62, R82, R59 ;  /* 0x000000523e197210 */ /* 0x000fc8000791e03b */
[----:B------:R-:W-:Y:S02]  /*2bf0*/  LEA R24, P2, R25, c[0x0][0x180], 0x1 ;  /* 0x0000600019187a11 */ /* 0x000fe400078408ff */
[----:B------:R-:W-:-:S04]  /*2c00*/  IADD3.X R84, R36, R31, R13, P0, P1 ;  /* 0x0000001f24547210 */ /* 0x000fc800007e240d */
[----:B------:R-:W-:-:S05]  /*2c10*/  LEA.HI.X R25, R25, c[0x0][0x184], R84, 0x1, P2 ;  /* 0x0000610019197a11 */ /* 0x000fca00010f0c54 */
[----:B------:R0:W2:Y:S01]  /*2c20*/  LDG.E.CONSTANT R84, [R24.64] ;  /* 0x0000000a18547981 */ /* 0x0000a2000c1e9900 */
[----:B------:R-:W-:-:S05]  /*2c30*/  PRMT R91, RZ, 0x7610, R91 ;  /* 0x00007610ff5b7816 */ /* 0x000fca000000005b */
[----:B------:R-:W-:Y:S02]  /*2c40*/  FFMA.FTZ R86, R86, R91, R89 ;  /* 0x0000005b56567223 */ /* 0x000fe40000010059 */
        /* <DEDUP_REMOVED lines=96> */
[----:B--2---:R-:W-:-:S05]  /*3250*/  PRMT R85, RZ, 0x5410, R89 ;  /* 0x00005410ff557816 */ /* 0x004fca0000000059 */
[----:B------:R-:W-:Y:S01]  /*3260*/  FFMA.FTZ R83, R84, R85, R83 ;  /* 0x0000005554537223 */ /* 0x000fe20000010053 */
[--C-:B------:R-:W-:Y:S02]  /*3270*/  PRMT R85, RZ, 0x5410, R25.reuse ;  /* 0x00005410ff557816 */ /* 0x100fe40000000019 */
[----:B---3--:R-:W-:Y:S02]  /*3280*/  PRMT R84, RZ, 0x5410, R90 ;  /* 0x00005410ff547816 */ /* 0x008fe4000000005a */
[----:B------:R-:W-:-:S03]  /*3290*/  PRMT R25, RZ, 0x7610, R25 ;  /* 0x00007610ff197816 */ /* 0x000fc60000000019 */
[----:B------:R-:W-:Y:S01]  /*32a0*/  FFMA.FTZ R84, R85, R84, R88 ;  /* 0x0000005455547223 */ /* 0x000fe20000010058 */
[----:B------:R-:W-:Y:S02]  /*32b0*/  PRMT R88, RZ, 0x7610, R90 ;  /* 0x00007610ff587816 */ /* 0x000fe4000000005a */
        /* <DEDUP_REMOVED lines=9> */
[--C-:B0-----:R-:W-:Y:S02]  /*3350*/  PRMT R24, RZ, 0x5410, R26.reuse ;  /* 0x00005410ff187816 */ /* 0x101fe4000000001a */
[----:B------:R-:W-:Y:S02]  /*3360*/  PRMT R26, RZ, 0x7610, R26 ;  /* 0x00007610ff1a7816 */ /* 0x000fe4000000001a */
[----:B------:R-:W-:-:S02]  /*3370*/  PRMT R25, RZ, 0x5410, R27 ;  /* 0x00005410ff197816 */ /* 0x000fc4000000001b */
[----:B------:R-:W-:Y:S02]  /*3380*/  PRMT R27, RZ, 0x7610, R27 ;  /* 0x00007610ff1b7816 */ /* 0x000fe4000000001b */
[--C-:B--2---:R-:W-:Y:S02]  /*3390*/  PRMT R91, RZ, 0x5410, R89.reuse ;  /* 0x00005410ff5b7816 */ /* 0x104fe40000000059 */
[----:B------:R-:W-:Y:S02]  /*33a0*/  PRMT R89, RZ, 0x7610, R89 ;  /* 0x00007610ff597816 */ /* 0x000fe40000000059 */
[----:B---3--:R-:W-:-:S03]  /*33b0*/  PRMT R86, RZ, 0x5410, R90 ;  /* 0x00005410ff567816 */ /* 0x008fc6000000005a */
[----:B------:R-:W-:Y:S01]  /*33c0*/  FFMA.FTZ R89, R26, R89, R87 ;  /* 0x000000591a597223 */ /* 0x000fe20000010057 */
[----:B------:R-:W-:Y:S01]  /*33d0*/  IADD3 R26, P0, P1, R48, R82, R45 ;  /* 0x00000052301a7210 */ /* 0x000fe2000791e02d */
[----:B------:R-:W-:-:S03]  /*33e0*/  FFMA.FTZ R86, R25, R86, R84 ;  /* 0x0000005619567223 */ /* 0x000fc60000010054 */
[----:B------:R-:W-:Y:S02]  /*33f0*/  LEA R84, P2, R26, c[0x0][0x180], 0x1 ;  /* 0x000060001a547a11 */ /* 0x000fe400078408ff */
[----:B------:R-:W-:-:S04]  /*3400*/  IADD3.X R25, R41, R31, R20, P0, P1 ;  /* 0x0000001f29197210 */ /* 0x000fc800007e2414 */
[----:B------:R-:W-:-:S05]  /*3410*/  LEA.HI.X R85, R26, c[0x0][0x184], R25, 0x1, P2 ;  /* 0x000061001a557a11 */ /* 0x000fca00010f0c19 */
[----:B------:R0:W2:Y:S01]  /*3420*/  LDG.E.CONSTANT R87, [R84.64] ;  /* 0x0000000a54577981 */ /* 0x0000a2000c1e9900 */
[----:B------:R-:W-:-:S03]  /*3430*/  FFMA.FTZ R91, R24, R91, R83 ;  /* 0x0000005b185b7223 */ /* 0x000fc60000010053 */
[----:B------:R0:W3:Y:S01]  /*3440*/  LDG.E.CONSTANT R83, [R84.64+0x4] ;  /* 0x0000040a54537981 */ /* 0x0000e2000c1e9900 */
        /* <DEDUP_REMOVED lines=19> */
[----:B------:R-:W-:Y:S02]  /*3580*/  PRMT R83, RZ, 0x7610, R83 ;  /* 0x00007610ff537816 */ /* 0x000fe40000000053 */
[----:B------:R-:W-:-:S03]  /*3590*/  PRMT R84, RZ, 0x5410, R26 ;  /* 0x00005410ff547816 */ /* 0x000fc6000000001a */
[----:B------:R-:W-:Y:S01]  /*35a0*/  FFMA.FTZ R25, R25, R83, R88 ;  /* 0x0000005319197223 */ /* 0x000fe20000010058 */
[----:B------:R-:W-:-:S04]  /*35b0*/  IADD3 R85, P0, P1, R4, R82, R9 ;  /* 0x0000005204557210 */ /* 0x000fc8000791e009 */
[----:B------:R-:W-:Y:S02]  /*35c0*/  IADD3.X R88, R43, R31, R22, P0, P1 ;  /* 0x0000001f2b587210 */ /* 0x000fe400007e2416 */
[----:B0-----:R-:W-:Y:S02]  /*35d0*/  PRMT R87, RZ, 0x5410, R27 ;  /* 0x00005410ff577816 */ /* 0x001fe4000000001b */
[----:B------:R-:W-:Y:S02]  /*35e0*/  PRMT R26, RZ, 0x7610, R26 ;  /* 0x00007610ff1a7816 */ /* 0x000fe4000000001a */
[----:B--2---:R-:W-:-:S05]  /*35f0*/  PRMT R83, RZ, 0x5410, R90 ;  /* 0x00005410ff537816 */ /* 0x004fca000000005a */
[----:B------:R-:W-:Y:S01]  /*3600*/  FFMA.FTZ R83, R84, R83, R91 ;  /* 0x0000005354537223 */ /* 0x000fe2000001005b */
[----:B------:R-:W-:-:S04]  /*3610*/  LEA R84, P2, R85, c[0x0][0x180], 0x1 ;  /* 0x0000600055547a11 */ /* 0x000fc800078408ff */
[----:B------:R-:W-:-:S05]  /*3620*/  LEA.HI.X R85, R85, c[0x0][0x184], R88, 0x1, P2 ;  /* 0x0000610055557a11 */ /* 0x000fca00010f0c58 */
[----:B------:R0:W2:Y:S01]  /*3630*/  LDG.E.CONSTANT R88, [R84.64] ;  /* 0x0000000a54587981 */ /* 0x0000a2000c1e9900 */
[----:B---3--:R-:W-:Y:S02]  /*3640*/  PRMT R86, RZ, 0x5410, R92 ;  /* 0x00005410ff567816 */ /* 0x008fe4000000005c */
[----:B------:R-:W-:-:S03]  /*3650*/  PRMT R90, RZ, 0x7610, R90 ;  /* 0x00007610ff5a7816 */ /* 0x000fc6000000005a */
[----:B------:R-:W-:Y:S01]  /*3660*/  FFMA.FTZ R86, R87, R86, R24 ;  /* 0x0000005657567223 */ /* 0x000fe20000010018 */
[----:B------:R-:W-:Y:S02]  /*3670*/  PRMT R24, RZ, 0x7610, R27 ;  /* 0x00007610ff187816 */ /* 0x000fe4000000001b */
[----:B------:R-:W-:Y:S01]  /*3680*/  PRMT R87, RZ, 0x7610, R92 ;  /* 0x00007610ff577816 */ /* 0x000fe2000000005c */
[----:B------:R-:W-:Y:S01]  /*3690*/  FFMA.FTZ R89, R26, R90, R89 ;  /* 0x0000005a1a597223 */ /* 0x000fe20000010059 */
[----:B------:R-:W-:Y:S01]  /*36a0*/  IADD3 R91, P0, P1, R3, R82, R10 ;  /* 0x00000052035b7210 */ /* 0x000fe2000791e00a */
[----:B0-----:R-:W3:Y:S02]  /*36b0*/  LDG.E.CONSTANT R84, [R84.64+0x4] ;  /* 0x0000040a54547981 */ /* 0x001ee4000c1e9900 */
[----:B------:R-:W-:Y:S02]  /*36c0*/  FFMA.FTZ R87, R24, R87, R25 ;  /* 0x0000005718577223 */ /* 0x000fe40000010019 */
[----:B------:R-:W0:Y:S01]  /*36d0*/  LDS.128 R24, [R2+0x60] ;  /* 0x0000600002187984 */ /* 0x000e220000000c00 */
[----:B------:R-:W-:-:S02]  /*36e0*/  IADD3.X R92, R46, R31, R23, P0, P1 ;  /* 0x0000001f2e5c7210 */ /* 0x000fc400007e2417 */
        /* <DEDUP_REMOVED lines=8> */
[----:B------:R-:W-:-:S05]  /*3770*/  PRMT R88, RZ, 0x7610, R88 ;  /* 0x00007610ff587816 */ /* 0x000fca0000000058 */
[----:B------:R-:W-:Y:S01]  /*3780*/  FFMA.FTZ R89, R24, R88, R89 ;  /* 0x0000005818597223 */ /* 0x000fe20000010059 */
[--C-:B---3--:R-:W-:Y:S02]  /*3790*/  PRMT R24, RZ, 0x5410, R84.reuse ;  /* 0x00005410ff187816 */ /* 0x108fe40000000054 */
[----:B0-----:R-:W-:Y:S02]  /*37a0*/  PRMT R83, RZ, 0x5410, R25 ;  /* 0x00005410ff537816 */ /* 0x001fe40000000019 */
[----:B------:R-:W-:-:S03]  /*37b0*/  PRMT R84, RZ, 0x7610, R84 ;  /* 0x00007610ff547816 */ /* 0x000fc60000000054 */
[----:B------:R-:W-:Y:S01]  /*37c0*/  FFMA.FTZ R86, R83, R24, R86 ;  /* 0x0000001853567223 */ /* 0x000fe20000010056 */
[----:B------:R-:W-:Y:S02]  /*37d0*/  PRMT R24, RZ, 0x7610, R25 ;  /* 0x00007610ff187816 */ /* 0x000fe40000000019 */
[----:B------:R-:W-:-:S03]  /*37e0*/  PRMT R25, RZ, 0x5410, R26 ;  /* 0x00005410ff197816 */ /* 0x000fc6000000001a */
[----:B------:R-:W-:Y:S01]  /*37f0*/  FFMA.FTZ R87, R24, R84, R87 ;  /* 0x0000005418577223 */ /* 0x000fe20000010057 */
[----:B------:R-:W-:Y:S02]  /*3800*/  PRMT R26, RZ, 0x7610, R26 ;  /* 0x00007610ff1a7816 */ /* 0x000fe4000000001a */
[----:B------:R-:W-:-:S04]  /*3810*/  IADD3 R30, R30, 0x4, RZ ;  /* 0x000000041e1e7810 */ /* 0x000fc80007ffe0ff */
[----:B------:R-:W-:Y:S02]  /*3820*/  ISETP.GE.AND P1, PT, R30, R73, PT ;  /* 0x000000491e00720c */ /* 0x000fe40003f26270 */
[--C-:B--2---:R-:W-:Y:S02]  /*3830*/  PRMT R24, RZ, 0x5410, R31.reuse ;  /* 0x00005410ff187816 */ /* 0x104fe4000000001f */
[----:B------:R-:W-:-:S03]  /*3840*/  PRMT R31, RZ, 0x7610, R31 ;  /* 0x00007610ff1f7816 */ /* 0x000fc6000000001f */
[----:B------:R-:W-:Y:S02]  /*3850*/  FFMA.FTZ R24, R25, R24, R90 ;  /* 0x0000001819187223 */ /* 0x000fe4000001005a */
[----:B------:R-:W-:Y:S01]  /*3860*/  FFMA.FTZ R31, R26, R31, R89 ;  /* 0x0000001f1a1f7223 */ /* 0x000fe20000010059 */
[----:B------:R-:W-:-:S03]  /*3870*/  PRMT R25, RZ, 0x5410, R27 ;  /* 0x00005410ff197816 */ /* 0x000fc6000000001b */
[----:B------:R-:W-:Y:S01]  /*3880*/  FADD.FTZ R31, R24, R31 ;  /* 0x0000001f181f7221 */ /* 0x000fe20000010000 */
[----:B----4-:R-:W-:Y:S02]  /*3890*/  PRMT R24, RZ, 0x5410, R91 ;  /* 0x00005410ff187816 */ /* 0x010fe4000000005b */
[----:B------:R-:W-:Y:S02]  /*38a0*/  PRMT R26, RZ, 0x7610, R27 ;  /* 0x00007610ff1a7816 */ /* 0x000fe4000000001b */
[----:B------:R-:W-:Y:S01]  /*38b0*/  PRMT R91, RZ, 0x7610, R91 ;  /* 0x00007610ff5b7816 */ /* 0x000fe2000000005b */
[----:B------:R-:W-:-:S04]  /*38c0*/  FFMA.FTZ R24, R25, R24, R86 ;  /* 0x0000001819187223 */ /* 0x000fc80000010056 */
[----:B------:R-:W-:Y:S02]  /*38d0*/  FFMA.FTZ R26, R26, R91, R87 ;  /* 0x0000005b1a1a7223 */ /* 0x000fe40000010057 */
[----:B------:R-:W-:-:S04]  /*38e0*/  FADD.FTZ R31, R24, R31 ;  /* 0x0000001f181f7221 */ /* 0x000fc80000010000 */
[----:B------:R-:W-:Y:S01]  /*38f0*/  FADD.FTZ R83, R26, R31 ;  /* 0x0000001f1a537221 */ /* 0x000fe20000010000 */
[----:B------:R-:W-:Y:S05]  /*3900*/  BRA.DIV ~URZ, `(.L_x_15268) ;  /* 0x000046027f007947 */ /* 0x000fea000b800000 */
[----:B------:R0:W1:Y:S02]  /*3910*/  SHFL.BFLY PT, R24, R83, 0x1, 0x1f ;  /* 0x0c201f0053187f89 */ /* 0x00006400000e0000 */
.L_x_15319:
[----:B------:R-:W2:Y:S01]  /*3920*/  I2F R25, R76 ;  /* 0x0000004c00197306 */ /* 0x000ea20000201400 */
[----:B------:R-:W-:Y:S01]  /*3930*/  ISETP.NE.AND P0, PT, R69, RZ, PT ;  /* 0x000000ff4500720c */ /* 0x000fe20003f05270 */
[----:B-1----:R-:W-:Y:S01]  /*3940*/  FADD.FTZ R24, R83, R24 ;  /* 0x0000001853187221 */ /* 0x002fe20000010000 */
[----:B------:R-:W-:Y:S03]  /*3950*/  BSSY B1, `(.L_x_15269) ;  /* 0x0000008000017945 */ /* 0x000fe60003800000 */
[----:B------:R-:W-:-:S04]  /*3960*/  FMUL.FTZ R24, R24, c[0x0][0x194] ;  /* 0x0000650018187a20 */ /* 0x000fc80000410000 */
[----:B--2---:R-:W-:-:S04]  /*3970*/  FFMA.FTZ R26, R25, R79, R24 ;  /* 0x0000004f191a7223 */ /* 0x004fc80000010018 */
[----:B------:R-:W-:Y:S05]  /*3980*/  @P0 BRA `(.L_x_15270) ;  /* 0x0000004000000947 */ /* 0x000fea0003800000 */
[----:B------:R-:W-:-:S04]  /*3990*/  ISETP.GE.AND P0, PT, R78, R75, PT ;  /* 0x0000004b4e00720c */ /* 0x000fc80003f06270 */
[----:B------:R-:W-:-:S05]  /*39a0*/  FSEL R24, R26, RZ, !P0 ;  /* 0x000000ff1a187208 */ /* 0x000fca0004000000 */
[----:B------:R1:W-:Y:S04]  /*39b0*/  STS [R77], R24 ;  /* 0x000000184d007388 */ /* 0x0003e80000000800 */
[----:B------:R-:W-:Y:S02]  /*39c0*/  @!P0 FMNMX.FTZ R67, R67, R26, !PT ;  /* 0x0000001a43438209 */ /* 0x000fe40007810000 */
.L_x_15270:
[----:B------:R-:W-:Y:S05]  /*39d0*/  BSYNC B1 ;  /* 0x0000000000017941 */ /* 0x000fea0003800000 */
.L_x_15269:
[----:B------:R-:W-:Y:S02]  /*39e0*/  IADD3 R28, P0, R28, 0x10, RZ ;  /* 0x000000101c1c7810 */ /* 0x000fe40007f1e0ff */
[----:B-1----:R-:W-:Y:S02]  /*39f0*/  IADD3 R77, R77, 0x100, RZ ;  /* 0x000001004d4d7810 */ /* 0x002fe40007ffe0ff */
[----:B------:R-:W-:Y:S01]  /*3a00*/  IADD3 R78, R78, 0x40, RZ ;  /* 0x000000404e4e7810 */ /* 0x000fe20007ffe0ff */
[----:B------:R-:W-:Y:S01]  /*3a10*/  IMAD.X R29, RZ, RZ, R29, P0 ;  /* 0x000000ffff1d7224 */ /* 0x000fe200000e061d */
[----:B------:R-:W-:Y:S01]  /*3a20*/  IADD3 R76, R76, 0x40, RZ ;  /* 0x000000404c4c7810 */ /* 0x000fe20007ffe0ff */
[----:B0-----:R-:W-:Y:S01]  /*3a30*/  @P1 CALL.REL.NOINC `(.L_x_15261) ;  /* 0x0000001000001944 */ /* 0x001fe20003c00000 */
[----:B------:R-:W-:Y:S05]  /*3a40*/  BRA `(.L_x_15271) ;  /* 0xffffedb000007947 */ /* 0x000fea000383ffff */
.L_x_15261:
[----:B------:R-:W-:Y:S05]  /*3a50*/  BSYNC B0 ;  /* 0x0000000000007941 */ /* 0x000fea0003800000 */
.L_x_15260:
[----:B------:R-:W-:Y:S05]  /*3a60*/  BRA.DIV ~URZ, `(.L_x_15272) ;  /* 0x000045227f007947 */ /* 0x000fea000b800000 */
[----:B------:R0:W1:Y:S02]  /*3a70*/  SHFL.BFLY PT, R0, R67, 0x10, 0x1f ;  /* 0x0e001f0043007f89 */ /* 0x00006400000e0000 */
.L_x_15320:
[----:B01----:R-:W-:Y:S01]  /*3a80*/  FMNMX.FTZ R67, R0, R67, !PT ;  /* 0x0000004300437209 */ /* 0x003fe20007810000 */
[----:B------:R-:W-:Y:S05]  /*3a90*/  BRA.DIV ~URZ, `(.L_x_15273) ;  /* 0x000045727f007947 */ /* 0x000fea000b800000 */
[----:B------:R-:W0:Y:S02]  /*3aa0*/  SHFL.BFLY PT, R0, R67, 0x8, 0x1f ;  /* 0x0d001f0043007f89 */ /* 0x000e2400000e0000 */
[----:B0-----:R-:W-:-:S05]  /*3ab0*/  FMNMX.FTZ R0, R67, R0, !PT ;  /* 0x0000000043007209 */ /* 0x001fca0007810000 */
[----:B------:R-:W0:Y:S02]  /*3ac0*/  SHFL.BFLY PT, R3, R0, 0x4, 0x1f ;  /* 0x0c801f0000037f89 */ /* 0x000e2400000e0000 */
[----:B0-----:R-:W-:-:S05]  /*3ad0*/  FMNMX.FTZ R3, R0, R3, !PT ;  /* 0x0000000300037209 */ /* 0x001fca0007810000 */
[----:B------:R0:W1:Y:S02]  /*3ae0*/  SHFL.BFLY PT, R2, R3, 0x2, 0x1f ;  /* 0x0c401f0003027f89 */ /* 0x00006400000e0000 */
.L_x_15321:
[----:B------:R-:W-:Y:S01]  /*3af0*/  ISETP.NE.AND P0, PT, R70, RZ, PT ;  /* 0x000000ff4600720c */ /* 0x000fe20003f05270 */
[----:B------:R-:W-:-:S12]  /*3b00*/  WARPSYNC 0xffffffff ;  /* 0xffffffff00007948 */ /* 0x000fd80003800000 */
[----:B-1----:R-:W-:-:S05]  /*3b10*/  @!P0 FMNMX.FTZ R2, R2, R3, !PT ;  /* 0x0000000302028209 */ /* 0x002fca0007810000 */
[----:B------:R1:W-:Y:S02]  /*3b20*/  @!P0 STS [R71.X4+0xe0], R2 ;  /* 0x0000e00247008388 */ /* 0x0003e40000004800 */
[----:B------:R-:W-:Y:S01]  /*3b30*/  BAR.SYNC.DEFER_BLOCKING 0x0 ;  /* 0x0000000000007b1d */ /* 0x000fe20000010000 */
[----:B------:R-:W-:Y:S01]  /*3b40*/  ISETP.GT.AND P0, PT, R70, 0x3, PT ;  /* 0x000000034600780c */ /* 0x000fe20003f04270 */
[----:B-1----:R-:W-:Y:S01]  /*3b50*/  IMAD.MOV.U32 R2, RZ, RZ, -0x800001 ;  /* 0xff7fffffff027424 */ /* 0x002fe200078e00ff */
[----:B------:R-:W-:Y:S01]  /*3b60*/  ISETP.GE.AND P1, PT, R7, R72, PT ;  /* 0x000000480700720c */ /* 0x000fe20003f26270 */
        /* <DEDUP_REMOVED lines=29> */
.L_x_15278:
        /* <DEDUP_REMOVED lines=11> */
.L_x_15277:
[----:B------:R-:W-:Y:S05]  /*3df0*/  BSYNC B1 ;  /* 0x0000000000017941 */ /* 0x000fea0003800000 */
.L_x_15276:
        /* <DEDUP_REMOVED lines=10> */
.L_x_15281:
        /* <DEDUP_REMOVED lines=100> */
.L_x_15280:
[----:B------:R-:W-:Y:S05]  /*44e0*/  BSYNC B1 ;  /* 0x0000000000017941 */ /* 0x000fea0003800000 */
.L_x_15279:
        /* <DEDUP_REMOVED lines=55> */
.L_x_15283:
[----:B------:R-:W-:Y:S05]  /*4860*/  BSYNC B1 ;  /* 0x0000000000017941 */ /* 0x000fea0003800000 */
.L_x_15282:
        /* <DEDUP_REMOVED lines=26> */
.L_x_15275:
[----:B------:R-:W-:Y:S05]  /*4a10*/  BSYNC B0 ;  /* 0x0000000000007941 */ /* 0x000fea0003800000 */
.L_x_15274:
        /* <DEDUP_REMOVED lines=26> */
[----:B------:R-:W-:Y:S03]  /*4bc0*/  BSSY B1, `(.L_x_15286) ;  /* 0x000001b000017945 */ /* 0x000fe60003800000 */
[----:B-1----:R-:W-:Y:S01]  /*4bd0*/  IMAD R5, R3, R4, -0x21 ;  /* 0xffffffdf03057424 */ /* 0x002fe200078e0204 */
        /* <DEDUP_REMOVED lines=11> */
[----:B0-----:R-:W-:-:S04]  /*4c90*/  FADD.FTZ R3, R2, 9.9999999747524270788e-07 ;  /* 0x358637bd02037421 */ /* 0x001fc80000010000 */
[----:B------:R0:W1:Y:S08]  /*4ca0*/  MUFU.RCP R30, R3 ;  /* 0x00000003001e7308 */ /* 0x0000700000001000 */
[----:B------:R-:W-:Y:S05]  /*4cb0*/  @!P0 BRA `(.L_x_15287) ;  /* 0x000000b000008947 */ /* 0x000fea0003800000 */
[----:B0-----:R-:W-:Y:S01]  /*4cc0*/  IMAD.MOV.U32 R3, RZ, RZ, R8 ;  /* 0x000000ffff037224 */ /* 0x001fe200078e0008 */
[----:B------:R-:W-:Y:S01]  /*4cd0*/  LEA R4, R7, 0x100, 0x2 ;  /* 0x0000010007047811 */ /* 0x000fe200078e10ff */
[----:B------:R-:W-:-:S04]  /*4ce0*/  IMAD.MOV.U32 R5, RZ, RZ, R7 ;  /* 0x000000ffff057224 */ /* 0x000fc800078e0007 */
.L_x_15288:
        /* <DEDUP_REMOVED lines=8> */
.L_x_15287:
[----:B------:R-:W-:Y:S05]  /*4d70*/  BSYNC B1 ;  /* 0x0000000000017941 */ /* 0x000fea0003800000 */
.L_x_15286:
        /* <DEDUP_REMOVED lines=10> */
.L_x_15291:
        /* <DEDUP_REMOVED lines=52> */
.L_x_15290:
[----:B------:R-:W-:Y:S05]  /*5160*/  BSYNC B1 ;  /* 0x0000000000017941 */ /* 0x000fea0003800000 */
.L_x_15289:
        /* <DEDUP_REMOVED lines=31> */
.L_x_15293:
[----:B------:R-:W-:Y:S05]  /*5360*/  BSYNC B1 ;  /* 0x0000000000017941 */ /* 0x000fea0003800000 */
.L_x_15292:
        /* <DEDUP_REMOVED lines=14> */
.L_x_15285:
[----:B------:R-:W-:Y:S05]  /*5450*/  BSYNC B0 ;  /* 0x0000000000007941 */ /* 0x000fea0003800000 */
.L_x_15284:
        /* <DEDUP_REMOVED lines=31> */
[----:B------:R0:W-:Y:S02]  /*5650*/  STG.E [R8.64], R2 ;  /* 0x0000000208007986 */ /* 0x0001e4000c10190a */
.L_x_15295:
[----:B------:R-:W-:Y:S05]  /*5660*/  BSYNC B0 ;  /* 0x0000000000007941 */ /* 0x000fea0003800000 */
.L_x_15294:
[----:B------:R-:W-:Y:S01]  /*5670*/  BSSY B0, `(.L_x_15296) ;  /* 0x00001ef000007945 */ /* 0x000fe20003800000 */
[----:B------:R-:W-:Y:S05]  /*5680*/  @!P1 BRA `(.L_x_15297) ;  /* 0x0000006000009947 */ /* 0x000fea0003800000 */
[----:B------:R-:W-:Y:S01]  /*5690*/  IMAD.MOV.U32 R6, RZ, RZ, RZ ;  /* 0x000000ffff067224 */ /* 0x000fe200078e00ff */
[----:B------:R-:W-:Y:S01]  /*56a0*/  CS2R R22, SRZ ;  /* 0x0000000000167805 */ /* 0x000fe2000001ff00 */
[----:B------:R-:W-:Y:S01]  /*56b0*/  IMAD.MOV.U32 R21, RZ, RZ, RZ ;  /* 0x000000ffff157224 */ /* 0x000fe200078e00ff */
[----:B------:R-:W-:Y:S01]  /*56c0*/  CS2R R24, SRZ ;  /* 0x0000000000187805 */ /* 0x000fe2000001ff00 */
[----:B------:R-:W-:Y:S01]  /*56d0*/  IMAD.MOV.U32 R26, RZ, RZ, RZ ;  /* 0x000000ffff1a7224 */ /* 0x000fe200078e00ff */
[----:B------:R-:W-:Y:S05]  /*56e0*/  BRA `(.L_x_15298) ;  /* 0x00001e7000007947 */ /* 0x000fea0003800000 */
.L_x_15297:
[----:B0-----:R-:W0:Y:S01]  /*56f0*/  S2R R2, SR_CTAID.Y ;  /* 0x0000000000027919 */ /* 0x001e220000002600 */
[----:B------:R-:W-:Y:S01]  /*5700*/  LEA.HI R0, R70, R70, RZ, 0x1 ;  /* 0x0000004646007211 */ /* 0x000fe200078f08ff */
[----:B------:R-:W-:Y:S01]  /*5710*/  IMAD.MOV.U32 R27, RZ, RZ, c[0x0][0x1bc] ;  /* 0x00006f00ff1b7624 */ /* 0x000fe200078e00ff */
[----:B------:R-:W-:Y:S01]  /*5720*/  IADD3 R20, -R71, -0x1, R74 ;  /* 0xffffffff47147810 */ /* 0x000fe20007ffe14a */
[----:B------:R-:W2:Y:S01]  /*5730*/  S2R R5, SR_CTAID.Z ;  /* 0x0000000000057919 */ /* 0x000ea20000002700 */
[C---:B------:R-:W-:Y:S01]  /*5740*/  LOP3.LUT R3, R0.reuse, 0xfffffffe, RZ, 0xc0, !PT ;  /* 0xfffffffe00037812 */ /* 0x040fe200078ec0ff */
[----:B------:R-:W-:Y:S01]  /*5750*/  IMAD.SHL.U32 R0, R0, 0x8, RZ ;  /* 0x0000000800007824 */ /* 0x000fe200078e00ff */
[----:B------:R-:W-:Y:S01]  /*5760*/  CS2R R22, SRZ ;  /* 0x0000000000167805 */ /* 0x000fe2000001ff00 */
[----:B------:R-:W-:Y:S01]  /*5770*/  IMAD.MOV.U32 R21, RZ, RZ, RZ ;  /* 0x000000ffff157224 */ /* 0x000fe200078e00ff */
[----:B------:R-:W-:Y:S01]  /*5780*/  CS2R R24, SRZ ;  /* 0x0000000000187805 */ /* 0x000fe2000001ff00 */
[----:B------:R-:W-:Y:S01]  /*5790*/  IMAD.IADD R4, R70, 0x1, -R3 ;  /* 0x0000000146047824 */ /* 0x000fe200078e0a03 */
[----:B------:R-:W-:Y:S01]  /*57a0*/  LOP3.LUT R3, R0, 0xfffffff0, RZ, 0xc0, !PT ;  /* 0xfffffff000037812 */ /* 0x000fe200078ec0ff */
[----:B------:R-:W-:Y:S01]  /*57b0*/  IMAD.MOV.U32 R26, RZ, RZ, RZ ;  /* 0x000000ffff1a7224 */ /* 0x000fe200078e00ff */
[----:B------:R-:W-:Y:S01]  /*57c0*/  SHF.R.S32.HI R27, RZ, 0x1f, R27 ;  /* 0x0000001fff1b7819 */ /* 0x000fe2000001141b */
[----:B------:R-:W-:-:S02]  /*57d0*/  IMAD.SHL.U32 R18, R4, 0x8, RZ ;  /* 0x0000000804127824 */ /* 0x000fc400078e00ff */
[----:B------:R-:W-:-:S05]  /*57e0*/  IMAD R4, R71, 0x2, R4 ;  /* 0x0000000247047824 */ /* 0x000fca00078e0204 */
[----:B------:R-:W-:Y:S01]  /*57f0*/  LEA R28, R4, 0x110, 0x5 ;  /* 0x00000110041c7811 */ /* 0x000fe200078e28ff */
[----:B0-----:R-:W-:Y:S01]  /*5800*/  IMAD R19, R2, c[0x0][0x1a8], RZ ;  /* 0x00006a0002137a24 */ /* 0x001fe200078e02ff */
[----:B------:R-:W-:Y:S01]  /*5810*/  SHF.R.S32.HI R2, RZ, 0x1f, R68 ;  /* 0x0000001fff027819 */ /* 0x000fe20000011444 */
[----:B--2---:R-:W-:-:S03]  /*5820*/  IMAD R20, R5, -0x20, R20 ;  /* 0xffffffe005147824 */ /* 0x004fc600078e0214 */
[----:B------:R-:W-:-:S04]  /*5830*/  IADD3 R8, P0, R19, R68, RZ ;  /* 0x0000004413087210 */ /* 0x000fc80007f1e0ff */
[----:B------:R-:W-:Y:S01]  /*5840*/  LEA.HI.X.SX32 R19, R19, R2, 0x1, P0 ;  /* 0x0000000213137211 */ /* 0x000fe200000f0eff */
[----:B------:R-:W-:Y:S01]  /*5850*/  IMAD R2, R71, 0x10, R18 ;  /* 0x0000001047027824 */ /* 0x000fe200078e0212 */
[----:B------:R-:W-:Y:S01]  /*5860*/  LEA R0, P0, R8, c[0x0][0x198], 0x2 ;  /* 0x0000660008007a11 */ /* 0x000fe200078010ff */
[----:B------:R-:W-:Y:S02]  /*5870*/  IMAD.IADD R18, R18, 0x1, R3 ;  /* 0x0000000112127824 */ /* 0x000fe400078e0203 */
[----:B------:R-:W-:Y:S01]  /*5880*/  IMAD R34, R5, 0x200, R2 ;  /* 0x0000020005227824 */ /* 0x000fe200078e0202 */
[----:B------:R-:W-:Y:S01]  /*5890*/  LEA.HI.X R19, R8, c[0x0][0x19c], R19, 0x2, P0 ;  /* 0x0000670008137a11 */ /* 0x000fe200000f1413 */
[----:B------:R-:W-:Y:S01]  /*58a0*/  IMAD R2, R6, c[0x0][0x1c0], RZ ;  /* 0x0000700006027a24 */ /* 0x000fe200078e02ff */
[C---:B------:R-:W-:Y:S01]  /*58b0*/  IADD3 R29, R18.reuse, 0x200, RZ ;  /* 0x00000200121d7810 */ /* 0x040fe20007ffe0ff */
[----:B------:R-:W-:Y:S01]  /*58c0*/  IMAD.MOV.U32 R6, RZ, RZ, RZ ;  /* 0x000000ffff067224 */ /* 0x000fe200078e00ff */
[----:B-1----:R-:W-:-:S02]  /*58d0*/  IADD3 R30, R18, 0x300, RZ ;  /* 0x00000300121e7810 */ /* 0x002fc40007ffe0ff */
[----:B------:R-:W-:Y:S02]  /*58e0*/  SHF.R.S32.HI R3, RZ, 0x1f, R2 ;  /* 0x0000001fff037819 */ /* 0x000fe40000011402 */
[C---:B------:R-:W-:Y:S02]  /*58f0*/  IADD3 R31, R18.reuse, 0x400, RZ ;  /* 0x00000400121f7810 */ /* 0x040fe40007ffe0ff */
[C---:B------:R-:W-:Y:S02]  /*5900*/  IADD3 R32, R18.reuse, 0x500, RZ ;  /* 0x0000050012207810 */ /* 0x040fe40007ffe0ff */
[----:B------:R-:W-:Y:S02]  /*5910*/  IADD3 R33, R18, 0x600, RZ ;  /* 0x0000060012217810 */ /* 0x000fe40007ffe0ff */
[----:B------:R-:W-:Y:S02]  /*5920*/  IADD3 R34, R34, 0x7, RZ ;  /* 0x0000000722227810 */ /* 0x000fe40007ffe0ff */
.L_x_15313:
        /* <DEDUP_REMOVED lines=9> */
[-C--:B------:R-:W-:Y:S02]  /*59c0*/  IADD3 R5, P2, R18, R10.reuse, RZ ;  /* 0x0000000a12057210 */ /* 0x080fe40007f5e0ff */
[----:B------:R-:W-:Y:S01]  /*59d0*/  LEA R14, P5, R12, c[0x0][0x188], 0x1 ;  /* 0x000062000c0e7a11 */ /* 0x000fe200078a08ff */
[----:B------:R-:W-:Y:S01]  /*59e0*/  IMAD.IADD R36, R11, 0x1, R15 ;  /* 0x000000010b247824 */ /* 0x000fe200078e020f */
[----:B------:R-:W-:Y:S02]  /*59f0*/  IADD3 R11, P0, R31, R10, RZ ;  /* 0x0000000a1f0b7210 */ /* 0x000fe40007f1e0ff */
[----:B------:R-:W-:-:S02]  /*5a00*/  LEA R4, P4, R5, c[0x0][0x188], 0x1 ;  /* 0x0000620005047a11 */ /* 0x000fc400078808ff */
[-C--:B------:R-:W-:Y:S02]  /*5a10*/  LEA.HI.X.SX32 R15, R29, R36.reuse, 0x1, P3 ;  /* 0x000000241d0f7211 */ /* 0x080fe400018f0eff */
[----:B------:R-:W-:Y:S02]  /*5a20*/  LEA.HI.X.SX32 R8, R18, R36, 0x1, P2 ;  /* 0x0000002412087211 */ /* 0x000fe400010f0eff */
[-C--:B------:R-:W-:Y:S02]  /*5a30*/  IADD3 R9, P3, R32, R10.reuse, RZ ;  /* 0x0000000a20097210 */ /* 0x080fe40007f7e0ff */
[----:B------:R-:W-:Y:S02]  /*5a40*/  IADD3 R17, P2, R33, R10, RZ ;  /* 0x0000000a21117210 */ /* 0x000fe40007f5e0ff */
[-C--:B------:R-:W-:Y:S02]  /*5a50*/  LEA.HI.X.SX32 R42, R30, R36.reuse, 0x1, P1 ;  /* 0x000000241e2a7211 */ /* 0x080fe400008f0eff */
[----:B------:R-:W-:-:S02]  /*5a60*/  LEA.HI.X.SX32 R40, R31, R36, 0x1, P0 ;  /* 0x000000241f287211 */ /* 0x000fc400000f0eff */
[-C--:B------:R-:W-:Y:S02]  /*5a70*/  LEA.HI.X.SX32 R38, R32, R36.reuse, 0x1, P3 ;  /* 0x0000002420267211 */ /* 0x080fe400018f0eff */
[----:B------:R-:W-:Y:S02]  /*5a80*/  LEA R16, P1, R17, c[0x0][0x188], 0x1 ;  /* 0x0000620011107a11 */ /* 0x000fe400078208ff */
[----:B------:R-:W-:Y:S02]  /*5a90*/  LEA.HI.X.SX32 R36, R33, R36, 0x1, P2 ;  /* 0x0000002421247211 */ /* 0x000fe400010f0eff */
[----:B------:R-:W-:Y:S02]  /*5aa0*/  LEA.HI.X R5, R5, c[0x0][0x18c], R8, 0x1, P4 ;  /* 0x0000630005057a11 */ /* 0x000fe400020f0c08 */
[----:B------:R-:W-:Y:S02]  /*5ab0*/  LEA.HI.X R17, R17, c[0x0][0x18c], R36, 0x1, P1 ;  /* 0x0000630011117a11 */ /* 0x000fe400008f0c24 */
[----:B------:R-:W-:Y:S01]  /*5ac0*/  LEA.HI.X R15, R12, c[0x0][0x18c], R15, 0x1, P5 ;  /* 0x000063000c0f7a11 */ /* 0x000fe200028f0c0f */
[----:B------:R-:W-:Y:S01]  /*5ad0*/  BSSY B1, `(.L_x_15299) ;  /* 0x0000049000017945 */ /* 0x000fe20003800000 */
[----:B------:R-:W-:Y:S01]  /*5ae0*/  LEA R10, P5, R11, c[0x0][0x188], 0x1 ;  /* 0x000062000b0a7a11 */ /* 0x000fe200078a08ff */
[----:B-----5:R0:W5:Y:S01]  /*5af0*/  LDG.E.CONSTANT R52, [R16.64] ;  /* 0x0000000a10347981 */ /* 0x020162000c1e9900 */
[----:B------:R-:W-:-:S02]  /*5b00*/  LEA R8, P4, R9, c[0x0][0x188], 0x1 ;  /* 0x0000620009087a11 */ /* 0x000fc400078808ff */
[----:B------:R-:W-:Y:S01]  /*5b10*/  LEA.HI.X R11, R11, c[0x0][0x18c], R40, 0x1, P5 ;  /* 0x000063000b0b7a11 */ /* 0x000fe200028f0c28 */
[----:B------:R0:W5:Y:S01]  /*5b20*/  LDG.E.CONSTANT R51, [R16.64+0x4] ;  /* 0x0000040a10337981 */ /* 0x000162000c1e9900 */
[----:B------:R-:W-:Y:S02]  /*5b30*/  LEA.HI.X R9, R9, c[0x0][0x18c], R38, 0x1, P4 ;  /* 0x0000630009097a11 */ /* 0x000fe400020f0c26 */
[C---:B------:R-:W-:Y:S01]  /*5b40*/  LEA R12, P6, R13.reuse, c[0x0][0x188], 0x1 ;  /* 0x000062000d0c7a11 */ /* 0x040fe200078c08ff */
[----:B------:R0:W5:Y:S03]  /*5b50*/  LDG.E.CONSTANT R50, [R16.64+0x8] ;  /* 0x0000080a10327981 */ /* 0x000166000c1e9900 */
[----:B------:R-:W-:Y:S01]  /*5b60*/  LEA.HI.X R13, R13, c[0x0][0x18c], R42, 0x1, P6 ;  /* 0x000063000d0d7a11 */ /* 0x000fe200030f0c2a */
        /* <DEDUP_REMOVED lines=21> */
[----:B--2---:R-:W2:Y:S01]  /*5cc0*/  LDS.128 R12, [R28] ;  /* 0x000000001c0c7984 */ /* 0x004ea20000000c00 */
[----:B-1----:R-:W-:-:S03]  /*5cd0*/  F2FP.BF16.PACK_AB R8, R9, R8 ;  /* 0x000000080908723e */ /* 0x002fc600000010ff */
[----:B------:R3:W5:Y:S01]  /*5ce0*/  LDG.E.CONSTANT R57, [R4.64+0x208] ;  /* 0x0002080a04397981 */ /* 0x000762000c1e9900 */
[----:B------:R-:W-:-:S03]  /*5cf0*/  F2FP.BF16.PACK_AB R11, R11, R10 ;  /* 0x0000000a0b0b723e */ /* 0x000fc600000010ff */
[----:B------:R3:W5:Y:S04]  /*5d00*/  LDG.E.CONSTANT R58, [R4.64+0x20c] ;  /* 0x00020c0a043a7981 */ /* 0x000768000c1e9900 */
[----:B------:R3:W5:Y:S04]  /*5d10*/  LDG.E.CONSTANT R61, [R4.64] ;  /* 0x0000000a043d7981 */ /* 0x000768000c1e9900 */
[----:B------:R3:W5:Y:S04]  /*5d20*/  LDG.E.CONSTANT R60, [R4.64+0x4] ;  /* 0x0000040a043c7981 */ /* 0x000768000c1e9900 */
[----:B------:R3:W5:Y:S04]  /*5d30*/  LDG.E.CONSTANT R63, [R4.64+0x8] ;  /* 0x0000080a043f7981 */ /* 0x000768000c1e9900 */
[----:B------:R3:W5:Y:S02]  /*5d40*/  LDG.E.CONSTANT R59, [R4.64+0xc] ;  /* 0x00000c0a043b7981 */ /* 0x000764000c1e9900 */
[----:B---3--:R-:W-:Y:S01]  /*5d50*/  IMAD.MOV.U32 R4, RZ, RZ, R8 ;  /* 0x000000ffff047224 */ /* 0x008fe200078e0008 */
[----:B--2---:R-:W-:Y:S01]  /*5d60*/  F2FP.BF16.PACK_AB R13, R13, R12 ;  /* 0x0000000c0d0d723e */ /* 0x004fe200000010ff */
        /* <DEDUP_REMOVED lines=31> */
.L_x_15300:
[----:B0-----:R-:W-:Y:S05]  /*5f60*/  BSYNC B1 ;  /* 0x0000000000017941 */ /* 0x001fea0003800000 */
.L_x_15299:
        /* <DEDUP_REMOVED lines=50> */
.L_x_15302:
[----:B------:R-:W-:Y:S05]  /*6290*/  BSYNC B1 ;  /* 0x0000000000017941 */ /* 0x000fea0003800000 */
.L_x_15301:
        /* <DEDUP_REMOVED lines=29> */
[----:B------:R-:W-:Y:S02]  /*6470*/  ISETP.GE.AND P1, PT, R14, R75, PT ;  /* 0x0000004b0e00720c */ /* 0x000fe40003f26270 */
[----:B------:R-:W-:Y:S02]  /*6480*/  IADD3 R10, R34, -0x3, RZ ;  /* 0xfffffffd220a7810 */ /* 0x000fe40007ffe0ff */
[----:B------:R-:W-:-:S02]  /*6490*/  SEL R11, R36, RZ, !P1 ;  /* 0x000000ff240b7207 */ /* 0x000fc40004800000 */
        /* <DEDUP_REMOVED lines=24> */
.L_x_15304:
[----:B------:R-:W-:Y:S05]  /*6620*/  BSYNC B1 ;  /* 0x0000000000017941 */ /* 0x000fea0003800000 */
.L_x_15303:
[----:B------:R-:W-:Y:S01]  /*6630*/  HFMA2.BF16_V2 R35, R4, R35, -RZ.H0_H0 ;  /* 0x0000002304237231 */ /* 0x000fe200003400ff */
[----:B------:R-:W-:Y:S01]  /*6640*/  FADD.FTZ R25, R12, R25 ;  /* 0x000000190c197221 */ /* 0x000fe20000010000 */
[----:B------:R-:W-:Y:S01]  /*6650*/  HFMA2.BF16_V2 R36, R5, R36, -RZ.H0_H0 ;  /* 0x0000002405247231 */ /* 0x000fe200003400ff */
[----:B------:R-:W-:Y:S01]  /*6660*/  BSSY B1, `(.L_x_15305) ;  /* 0x000002d000017945 */ /* 0x000fe20003800000 */
[----:B------:R-:W-:Y:S01]  /*6670*/  HFMA2.BF16_V2 R37, R8, R37, -RZ.H0_H0 ;  /* 0x0000002508257231 */ /* 0x000fe200003400ff */
[--C-:B------:R-:W-:Y:S01]  /*6680*/  PRMT R10, RZ, 0x5410, R35.reuse ;  /* 0x00005410ff0a7816 */ /* 0x100fe20000000023 */
[----:B------:R-:W-:Y:S01]  /*6690*/  FADD.FTZ R26, R59, R26 ;  /* 0x0000001a3b1a7221 */ /* 0x000fe20000010000 */
        /* <DEDUP_REMOVED lines=41> */
.L_x_15306:
[----:B------:R-:W-:Y:S05]  /*6930*/  BSYNC B1 ;  /* 0x0000000000017941 */ /* 0x000fea0003800000 */
.L_x_15305:
        /* <DEDUP_REMOVED lines=28> */
[-C--:B------:R-:W-:Y:S02]  /*6b00*/  ISETP.GE.AND P3, PT, R36, R75.reuse, PT ;  /* 0x0000004b2400720c */ /* 0x080fe40003f66270 */
        /* <DEDUP_REMOVED lines=22> */
.L_x_15308:
[----:B------:R-:W-:Y:S05]  /*6c70*/  BSYNC B1 ;  /* 0x0000000000017941 */ /* 0x000fea0003800000 */
.L_x_15307:
        /* <DEDUP_REMOVED lines=49> */
.L_x_15310:
[----:B------:R-:W-:Y:S05]  /*6f90*/  BSYNC B1 ;  /* 0x0000000000017941 */ /* 0x000fea0003800000 */
.L_x_15309:
        /* <DEDUP_REMOVED lines=62> */
.L_x_15312:
[----:B------:R-:W-:Y:S05]  /*7380*/  BSYNC B1 ;  /* 0x0000000000017941 */ /* 0x000fea0003800000 */
.L_x_15311:
        /* <DEDUP_REMOVED lines=29> */
.L_x_15298:
[----:B------:R-:W-:Y:S05]  /*7560*/  BSYNC B0 ;  /* 0x0000000000007941 */ /* 0x000fea0003800000 */
.L_x_15296:
[----:B0-----:R-:W0:Y:S01]  /*7570*/  SHFL.BFLY PT, R2, R25, 0x1, 0x1f ;  /* 0x0c201f0019027f89 */ /* 0x001e2200000e0000 */
[----:B------:R-:W-:Y:S01]  /*7580*/  LOP3.LUT R10, R70, 0x1, RZ, 0xc0, !PT ;  /* 0x00000001460a7812 */ /* 0x000fe200078ec0ff */
[----:B------:R-:W-:Y:S02]  /*7590*/  BSSY B0, `(.L_x_15314) ;  /* 0x0000032000007945 */ /* 0x000fe40003800000 */
[----:B------:R-:W2:Y:S01]  /*75a0*/  SHFL.BFLY PT, R3, R26, 0x1, 0x1f ;  /* 0x0c201f001a037f89 */ /* 0x000ea200000e0000 */
[----:B------:R-:W-:Y:S02]  /*75b0*/  ISETP.NE.AND P2, PT, R10, RZ, PT ;  /* 0x000000ff0a00720c */ /* 0x000fe40003f45270 */
[----:B------:R-:W-:Y:S01]  /*75c0*/  LEA.HI R10, R70, R70, RZ, 0x1 ;  /* 0x00000046460a7211 */ /* 0x000fe200078f08ff */
[----:B------:R-:W3:Y:S01]  /*75d0*/  SHFL.BFLY PT, R5, R24, 0x1, 0x1f ;  /* 0x0c201f0018057f89 */ /* 0x000ee200000e0000 */
[----:B------:R-:W-:-:S02]  /*75e0*/  ISETP.GT.OR P0, PT, R7, 0x3f, P2 ;  /* 0x0000003f0700780c */ /* 0x000fc40001704670 */
[----:B------:R-:W-:Y:S01]  /*75f0*/  SHF.R.S32.HI R10, RZ, 0x1, R10 ;  /* 0x00000001ff0a7819 */ /* 0x000fe2000001140a */
[----:B------:R-:W4:Y:S01]  /*7600*/  SHFL.BFLY PT, R4, R23, 0x1, 0x1f ;  /* 0x0c201f0017047f89 */ /* 0x000f2200000e0000 */
[----:B------:R-:W-:-:S03]  /*7610*/  ISETP.GT.OR P1, PT, R7, 0x1f, P2 ;  /* 0x0000001f0700780c */ /* 0x000fc60001724670 */
[----:B------:R-:W1:Y:S01]  /*7620*/  SHFL.BFLY PT, R9, R22, 0x1, 0x1f ;  /* 0x0c201f0016097f89 */ /* 0x000e6200000e0000 */
[----:B------:R-:W-:-:S03]  /*7630*/  IMAD R71, R71, 0x70, R10 ;  /* 0x0000007047477824 */ /* 0x000fc600078e020a */
[----:B------:R-:W1:Y:S04]  /*7640*/  SHFL.BFLY PT, R8, R21, 0x1, 0x1f ;  /* 0x0c201f0015087f89 */ /* 0x000e6800000e0000 */
[----:B------:R-:W1:Y:S01]  /*7650*/  SHFL.BFLY PT, R13, R6, 0x1, 0x1f ;  /* 0x0c201f00060d7f89 */ /* 0x000e6200000e0000 */
[----:B0-----:R-:W-:Y:S01]  /*7660*/  FADD.FTZ R11, R2, R25 ;  /* 0x00000019020b7221 */ /* 0x001fe20000010000 */
[----:B------:R-:W-:Y:S02]  /*7670*/  LOP3.LUT R2, R7, 0xffffffc0, RZ, 0xc0, !PT ;  /* 0xffffffc007027812 */ /* 0x000fe400078ec0ff */
[----:B------:R-:W-:Y:S01]  /*7680*/  BAR.SYNC.DEFER_BLOCKING 0x0 ;  /* 0x0000000000007b1d */ /* 0x000fe20000010000 */
[----:B--2---:R-:W-:Y:S01]  /*7690*/  FADD.FTZ R0, R3, R26 ;  /* 0x0000001a03007221 */ /* 0x004fe20000010000 */
[----:B------:R-:W-:Y:S01]  /*76a0*/  ISETP.NE.OR P5, PT, R2, 0x40, P2 ;  /* 0x000000400200780c */ /* 0x000fe200017a5670 */
[----:B---3--:R-:W-:Y:S01]  /*76b0*/  FADD.FTZ R16, R5, R24 ;  /* 0x0000001805107221 */ /* 0x008fe20000010000 */
[----:B------:R-:W-:Y:S01]  /*76c0*/  IADD3 R2, R7, 0x1f, RZ ;  /* 0x0000001f07027810 */ /* 0x000fe20007ffe0ff */
[----:B----4-:R-:W-:-:S03]  /*76d0*/  FADD.FTZ R17, R4, R23 ;  /* 0x0000001704117221 */ /* 0x010fc60000010000 */
[----:B------:R-:W-:Y:S02]  /*76e0*/  ISETP.GT.U32.AND P3, PT, R2, 0x3e, PT ;  /* 0x0000003e0200780c */ /* 0x000fe40003f64070 */
[----:B------:R-:W-:Y:S01]  /*76f0*/  LOP3.LUT R2, R7, 0xffffffe0, RZ, 0xc0, !PT ;  /* 0xffffffe007027812 */ /* 0x000fe200078ec0ff */
[----:B-1----:R-:W-:-:S03]  /*7700*/  FADD.FTZ R22, R9, R22 ;  /* 0x0000001609167221 */ /* 0x002fc60000010000 */
[----:B------:R-:W-:Y:S01]  /*7710*/  ISETP.NE.OR P4, PT, R2, 0x20, P2 ;  /* 0x000000200200780c */ /* 0x000fe20001785670 */
[----:B------:R-:W-:Y:S02]  /*7720*/  FADD.FTZ R21, R8, R21 ;  /* 0x0000001508157221 */ /* 0x000fe40000010000 */
[----:B------:R-:W-:Y:S01]  /*7730*/  FADD.FTZ R18, R13, R6 ;  /* 0x000000060d127221 */ /* 0x000fe20000010000 */
        /* <DEDUP_REMOVED lines=23> */
.L_x_15315:
[----:B0-----:R-:W-:Y:S05]  /*78b0*/  BSYNC B0 ;  /* 0x0000000000007941 */ /* 0x001fea0003800000 */
.L_x_15314:
        /* <DEDUP_REMOVED lines=25> */
.L_x_15317:
[----:B0-----:R-:W-:Y:S05]  /*7a50*/  BSYNC B0 ;  /* 0x0000000000007941 */ /* 0x001fea0003800000 */
.L_x_15316:
[----:B------:R-:W-:Y:S06]  /*7a60*/  BAR.SYNC.DEFER_BLOCKING 0x0 ;  /* 0x0000000000007b1d */ /* 0x000fec0000010000 */
[----:B------:R-:W-:Y:S05]  /*7a70*/  @P3 EXIT ;  /* 0x000000000000394d */ /* 0x000fea0003800000 */
[----:B------:R-:W0:Y:S01]  /*7a80*/  S2UR UR4, SR_CTAID.Y ;  /* 0x00000000000479c3 */ /* 0x000e220000002600 */
[----:B------:R-:W-:-:S02]  /*7a90*/  ULDC UR5, c[0x0][0xc] ;  /* 0x0000030000057ab9 */ /* 0x000fc40000000800 */
[----:B------:R-:W-:-:S05]  /*7aa0*/  ULDC UR8, c[0x0][0x14] ;  /* 0x0000050000087ab9 */ /* 0x000fca0000000800 */
[----:B------:R-:W1:Y:S08]  /*7ab0*/  S2UR UR6, SR_CTAID.Z ;  /* 0x00000000000679c3 */ /* 0x000e700000002700 */
[----:B------:R-:W2:Y:S01]  /*7ac0*/  S2UR UR7, SR_CTAID.X ;  /* 0x00000000000779c3 */ /* 0x000ea20000002500 */
[----:B0-----:R-:W-:Y:S02]  /*7ad0*/  UIMAD UR4, UR4, UR5, URZ ;  /* 0x00000005040472a4 */ /* 0x001fe4000f8e023f */
[----:B------:R-:W-:-:S04]  /*7ae0*/  UIMAD UR5, UR8, 0x70, URZ ;  /* 0x00000070080578a4 */ /* 0x000fc8000f8e023f */
[----:B------:R-:W-:Y:S02]  /*7af0*/  UIMAD UR4, UR4, UR5, URZ ;  /* 0x00000005040472a4 */ /* 0x000fe4000f8e023f */
[----:B-1----:R-:W-:-:S04]  /*7b00*/  UIMAD UR6, UR6, 0x70, URZ ;  /* 0x00000070060678a4 */ /* 0x002fc8000f8e023f */
[----:B------:R-:W-:Y:S02]  /*7b10*/  USHF.R.S32.HI UR9, URZ, 0x1f, UR6 ;  /* 0x0000001f3f097899 */ /* 0x000fe40008011406 */
[----:B--2---:R-:W-:Y:S02]  /*7b20*/  UIMAD UR5, UR7, UR5, URZ ;  /* 0x00000005070572a4 */ /* 0x004fe4000f8e023f */
        /* <DEDUP_REMOVED lines=9> */
[----:B------:R-:W-:Y:S02]  /*7bc0*/  IADD3 R5, R10, 0x20, RZ ;  /* 0x000000200a057810 */ /* 0x000fe40007ffe0ff */
[----:B------:R-:W-:-:S02]  /*7bd0*/  IADD3 R8, P1, R4, UR4, RZ ;  /* 0x0000000404087c10 */ /* 0x000fc4000ff3e0ff */
[----:B------:R-:W-:Y:S02]  /*7be0*/  IADD3 R7, R10, 0x30, RZ ;  /* 0x000000300a077810 */ /* 0x000fe40007ffe0ff */
[----:B------:R-:W-:Y:S02]  /*7bf0*/  LEA.HI.X R3, R3, c[0x0][0x174], R6, 0x1, P0 ;  /* 0x00005d0003037a11 */ /* 0x000fe400000f0c06 */
[----:B------:R-:W-:Y:S02]  /*7c00*/  IADD3 R12, P2, R5, UR4, RZ ;  /* 0x00000004050c7c10 */ /* 0x000fe4000ff5e0ff */
        /* <DEDUP_REMOVED lines=11> */
[----:B------:R-:W-:Y:S02]  /*7cc0*/  LEA.HI.X R9, R9, c[0x0][0x174], R14, 0x1, P0 ;  /* 0x00005d0009097a11 */ /* 0x000fe400000f0c0e */
[----:B------:R-:W-:Y:S02]  /*7cd0*/  IADD3 R14, R10, 0x60, RZ ;  /* 0x000000600a0e7810 */ /* 0x000fe40007ffe0ff */
[----:B------:R-:W-:Y:S02]  /*7ce0*/  IADD3 R23, P0, R12, UR4, RZ ;  /* 0x000000040c177c10 */ /* 0x000fe4000ff1e0ff */
[----:B------:R-:W-:-:S02]  /*7cf0*/  F2FP.BF16.PACK_AB R0, R11, R0 ;  /* 0x000000000b00723e */ /* 0x000fc400000010ff */
        /* <DEDUP_REMOVED lines=11> */
[----:B------:R-:W-:Y:S01]  /*7db0*/  STG.E.U16 [R6.64], R16 ;  /* 0x0000001006007986 */ /* 0x000fe2000c10150a */
[----:B------:R-:W-:Y:S02]  /*7dc0*/  F2FP.BF16.PACK_AB R21, R21, R22 ;  /* 0x000000161515723e */ /* 0x000fe400000010ff */
[----:B------:R-:W-:Y:S02]  /*7dd0*/  LEA R14, P2, R15, c[0x0][0x170], 0x1 ;  /* 0x00005c000f0e7a11 */ /* 0x000fe400078408ff */
        /* <DEDUP_REMOVED lines=11> */
.L_x_15263:
[----:B------:R-:W-:Y:S01]  /*7e90*/  IMAD.MOV.U32 R26, RZ, RZ, R83 ;  /* 0x000000ffff1a7224 */ /* 0x000fe200078e0053 */
[----:B------:R-:W-:Y:S01]  /*7ea0*/  MOV R24, 0x7ef0 ;  /* 0x00007ef000187802 */ /* 0x000fe20000000f00 */
[----:B------:R-:W-:Y:S02]  /*7eb0*/  IMAD.MOV.U32 R27, RZ, RZ, 0x1 ;  /* 0x00000001ff1b7424 */ /* 0x000fe400078e00ff */
[----:B------:R-:W-:Y:S02]  /*7ec0*/  IMAD.MOV.U32 R31, RZ, RZ, 0x1f ;  /* 0x0000001fff1f7424 */ /* 0x000fe400078e00ff */
[----:B------:R-:W-:-:S02]  /*7ed0*/  IMAD.MOV.U32 R84, RZ, RZ, -0x1 ;  /* 0xffffffffff547424 */ /* 0x000fc400078e00ff */
[----:B------:R-:W-:Y:S05]  /*7ee0*/  CALL.REL.NOINC `($__internal_328_$__cuda_sm70_shflsync_bfly_p) ;  /* 0x0000028000007944 */ /* 0x000fea0003c00000 */
[----:B-1----:R-:W-:Y:S01]  /*7ef0*/  IMAD.MOV.U32 R24, RZ, RZ, R26 ;  /* 0x000000ffff187224 */ /* 0x002fe200078e001a */
[----:B0-----:R-:W-:Y:S05]  /*7f00*/  BRA `(.L_x_15318) ;  /* 0xffffa74000007947 */ /* 0x001fea000383ffff */
.L_x_15268:
[----:B------:R-:W-:Y:S01]  /*7f10*/  IMAD.MOV.U32 R26, RZ, RZ, R83 ;  /* 0x000000ffff1a7224 */ /* 0x000fe200078e0053 */
[----:B------:R-:W-:Y:S01]  /*7f20*/  MOV R24, 0x7f70 ;  /* 0x00007f7000187802 */ /* 0x000fe20000000f00 */
[----:B------:R-:W-:-:S02]  /*7f30*/  IMAD.MOV.U32 R27, RZ, RZ, 0x1 ;  /* 0x00000001ff1b7424 */ /* 0x000fc400078e00ff */
[----:B------:R-:W-:Y:S02]  /*7f40*/  IMAD.MOV.U32 R31, RZ, RZ, 0x1f ;  /* 0x0000001fff1f7424 */ /* 0x000fe400078e00ff */
[----:B------:R-:W-:Y:S02]  /*7f50*/  IMAD.MOV.U32 R84, RZ, RZ, -0x1 ;  /* 0xffffffffff547424 */ /* 0x000fe400078e00ff */
[----:B------:R-:W-:Y:S05]  /*7f60*/  CALL.REL.NOINC `($__internal_328_$__cuda_sm70_shflsync_bfly_p) ;  /* 0x0000020000007944 */ /* 0x000fea0003c00000 */
[----:B-1----:R-:W-:Y:S01]  /*7f70*/  IMAD.MOV.U32 R24, RZ, RZ, R26 ;  /* 0x000000ffff187224 */ /* 0x002fe200078e001a */
[----:B0-----:R-:W-:Y:S05]  /*7f80*/  BRA `(.L_x_15319) ;  /* 0xffffb99000007947 */ /* 0x001fea000383ffff */
.L_x_15272:
[----:B------:R-:W-:Y:S01]  /*7f90*/  IMAD.MOV.U32 R26, RZ, RZ, R67 ;  /* 0x000000ffff1a7224 */ /* 0x000fe200078e0043 */
[----:B------:R-:W-:Y:S01]  /*7fa0*/  MOV R24, 0x7ff0 ;  /* 0x00007ff000187802 */ /* 0x000fe20000000f00 */
[----:B------:R-:W-:Y:S02]  /*7fb0*/  IMAD.MOV.U32 R27, RZ, RZ, 0x10 ;  /* 0x00000010ff1b7424 */ /* 0x000fe400078e00ff */
[----:B------:R-:W-:Y:S02]  /*7fc0*/  IMAD.MOV.U32 R31, RZ, RZ, 0x1f ;  /* 0x0000001fff1f7424 */ /* 0x000fe400078e00ff */
[----:B------:R-:W-:Y:S02]  /*7fd0*/  IMAD.MOV.U32 R84, RZ, RZ, -0x1 ;  /* 0xffffffffff547424 */ /* 0x000fe400078e00ff */
[----:B-----5:R-:W-:Y:S05]  /*7fe0*/  CALL.REL.NOINC `($__internal_328_$__cuda_sm70_shflsync_bfly_p) ;  /* 0x0000018000007944 */ /* 0x020fea0003c00000 */
[----:B-1----:R-:W-:Y:S01]  /*7ff0*/  IMAD.MOV.U32 R0, RZ, RZ, R26 ;  /* 0x000000ffff007224 */ /* 0x002fe200078e001a */
[----:B0-----:R-:W-:Y:S05]  /*8000*/  BRA `(.L_x_15320) ;  /* 0xffffba7000007947 */ /* 0x001fea000383ffff */
.L_x_15273:
[----:B------:R-:W-:Y:S01]  /*8010*/  IMAD.MOV.U32 R26, RZ, RZ, R67 ;  /* 0x000000ffff1a7224 */ /* 0x000fe200078e0043 */
[----:B------:R-:W-:Y:S01]  /*8020*/  MOV R24, 0x8070 ;  /* 0x0000807000187802 */ /* 0x000fe20000000f00 */
[----:B------:R-:W-:-:S02]  /*8030*/  IMAD.MOV.U32 R27, RZ, RZ, 0x8 ;  /* 0x00000008ff1b7424 */ /* 0x000fc400078e00ff */
[----:B------:R-:W-:Y:S02]  /*8040*/  IMAD.MOV.U32 R31, RZ, RZ, 0x1f ;  /* 0x0000001fff1f7424 */ /* 0x000fe400078e00ff */
[----:B------:R-:W-:Y:S02]  /*8050*/  IMAD.MOV.U32 R84, RZ, RZ, -0x1 ;  /* 0xffffffffff547424 */ /* 0x000fe400078e00ff */
[----:B-----5:R-:W-:Y:S05]  /*8060*/  CALL.REL.NOINC `($__internal_328_$__cuda_sm70_shflsync_bfly_p) ;  /* 0x0000010000007944 */ /* 0x020fea0003c00000 */
[----:B-1----:R-:W-:Y:S01]  /*8070*/  FMNMX.FTZ R3, R67, R26, !PT ;  /* 0x0000001a43037209 */ /* 0x002fe20007810000 */
[----:B0-----:R-:W-:Y:S01]  /*8080*/  IMAD.MOV.U32 R27, RZ, RZ, 0x4 ;  /* 0x00000004ff1b7424 */ /* 0x001fe200078e00ff */
[----:B------:R-:W-:Y:S01]  /*8090*/  MOV R24, 0x80e0 ;  /* 0x000080e000187802 */ /* 0x000fe20000000f00 */
[----:B------:R-:W-:Y:S02]  /*80a0*/  IMAD.MOV.U32 R31, RZ, RZ, 0x1f ;  /* 0x0000001fff1f7424 */ /* 0x000fe400078e00ff */
[----:B------:R-:W-:Y:S02]  /*80b0*/  IMAD.MOV.U32 R84, RZ, RZ, -0x1 ;  /* 0xffffffffff547424 */ /* 0x000fe400078e00ff */
[----:B------:R-:W-:Y:S02]  /*80c0*/  IMAD.MOV.U32 R26, RZ, RZ, R3 ;  /* 0x000000ffff1a7224 */ /* 0x000fe400078e0003 */
[----:B------:R-:W-:Y:S05]  /*80d0*/  CALL.REL.NOINC `($__internal_328_$__cuda_sm70_shflsync_bfly_p) ;  /* 0x0000009000007944 */ /* 0x000fea0003c00000 */
[----:B-1----:R-:W-:Y:S01]  /*80e0*/  FMNMX.FTZ R3, R3, R26, !PT ;  /* 0x0000001a03037209 */ /* 0x002fe20007810000 */
[----:B0-----:R-:W-:Y:S01]  /*80f0*/  IMAD.MOV.U32 R27, RZ, RZ, 0x2 ;  /* 0x00000002ff1b7424 */ /* 0x001fe200078e00ff */
[----:B------:R-:W-:Y:S01]  /*8100*/  MOV R24, 0x8150 ;  /* 0x0000815000187802 */ /* 0x000fe20000000f00 */
[----:B------:R-:W-:-:S02]  /*8110*/  IMAD.MOV.U32 R31, RZ, RZ, 0x1f ;  /* 0x0000001fff1f7424 */ /* 0x000fc400078e00ff */
[----:B------:R-:W-:Y:S02]  /*8120*/  IMAD.MOV.U32 R84, RZ, RZ, -0x1 ;  /* 0xffffffffff547424 */ /* 0x000fe400078e00ff */
[----:B------:R-:W-:Y:S02]  /*8130*/  IMAD.MOV.U32 R26, RZ, RZ, R3 ;  /* 0x000000ffff1a7224 */ /* 0x000fe400078e0003 */
[----:B------:R-:W-:Y:S05]  /*8140*/  CALL.REL.NOINC `($__internal_328_$__cuda_sm70_shflsync_bfly_p) ;  /* 0x0000002000007944 */ /* 0x000fea0003c00000 */
[----:B-1----:R-:W-:Y:S01]  /*8150*/  IMAD.MOV.U32 R2, RZ, RZ, R26 ;  /* 0x000000ffff027224 */ /* 0x002fe200078e001a */
[----:B0-----:R-:W-:Y:S05]  /*8160*/  BRA `(.L_x_15321) ;  /* 0xffffb98000007947 */ /* 0x001fea000383ffff */
        .weak           $__internal_328_$__cuda_sm70_shflsync_bfly_p
        .type           $__internal_328_$__cuda_sm70_shflsync_bfly_p,@function
        .size           $__internal_328_$__cuda_sm70_shflsync_bfly_p,(.L_x_24989 - $__internal_328_$__cuda_sm70_shflsync_bfly_p)
$__internal_328_$__cuda_sm70_shflsync_bfly_p:
[----:B------:R-:W-:Y:S01]  /*8170*/  IMAD.MOV.U32 R25, RZ, RZ, 0x0 ;  /* 0x00000000ff197424 */ /* 0x000fe200078e00ff */
[----:B------:R-:W-:Y:S04]  /*8180*/  WARPSYNC R84 ;  /* 0x0000005400007348 */ /* 0x000fe80003800000 */
[----:B------:R0:W1:Y:S01]  /*8190*/  SHFL.BFLY PT, R26, R26, R27, R31 ;  /* 0x0c00001b1a1a7389 */ /* 0x00006200000e001f */
[----:B------:R-:W-:Y:S05]  /*81a0*/  RET.REL.NODEC R24 `(_ZN4vllm25paged_attention_v2_kernelI13__nv_bfloat16S1_Li112ELi16ELi128ELNS_18Fp8KVCacheDataTypeE0ELb0ELi512EEEvPfS3_PT_PKS4_PKT0_SA_ifPKiSC_iPKfiiiSE_SE_iiiii) ;  /* 0xffff7e5018007950 */ /* 0x000fea0003c3ffff */
.L_x_15322:
        /* <DEDUP_REMOVED lines=13> */
.L_x_24989:


//--------------------- .text._ZN4vllm25paged_attention_v2_kernelI13__nv_bfloat16S1_Li96ELi16ELi128ELNS_18Fp8KVCacheDataTypeE0ELb0ELi512EEEvPfS3_PT_PKS4_PKT0_SA_ifPKiSC_iPKfiiiSE_SE_iiiii --------------------------
	.section	.text._ZN4vllm25paged_attention_v2_kernelI13__nv_bfloat16S1_Li96ELi16ELi128ELNS_18Fp8KVCacheDataTypeE0ELb0ELi512EEEvPfS3_PT_PKS4_PKT0_SA_ifPKiSC_iPKfiiiSE_SE_iiiii,"ax",@progbits
	.sectioninfo	@"SHI_REGISTERS=96"
	.align	128
        .global         _ZN4vllm25paged_attention_v2_kernelI13__nv_bfloat16S1_Li96ELi16ELi128ELNS_18Fp8KVCacheDataTypeE0ELb0ELi512EEEvPfS3_PT_PKS4_PKT0_SA_ifPKiSC_iPKfiiiSE_SE_iiiii
        .type           _ZN4vllm25paged_attention_v2_kernelI13__nv_bfloat16S1_Li96ELi16ELi128ELNS_18Fp8KVCacheDataTypeE0ELb0ELi512EEEvPfS3_PT_PKS4_PKT0_SA_ifPKiSC_iPKfiiiSE_SE_iiiii,@function
        .size           _ZN4vllm25paged_attention_v2_kernelI13__nv_bfloat16S1_Li96ELi16ELi128ELNS_18Fp8KVCacheDataTypeE0ELb0ELi512EEEvPfS3_PT_PKS4_PKT0_SA_ifPKiSC_iPKfiiiSE_SE_iiiii,(.L_x_24990 - _ZN4vllm25paged_attention_v2_kernelI13__nv_bfloat16S1_Li96ELi16ELi128ELNS_18Fp8KVCacheDataTypeE0ELb0ELi512EEEvPfS3_PT_PKS4_PKT0_SA_ifPKiSC_iPKfiiiSE_SE_iiiii)
        .other          _ZN4vllm25paged_attention_v2_kernelI13__nv_bfloat16S1_Li96ELi16ELi128ELNS_18Fp8KVCacheDataTypeE0ELb0ELi512EEEvPfS3_PT_PKS4_PKT0_SA_ifPKiSC_iPKfiiiSE_SE_iiiii,@"STO_CUDA_ENTRY STV_DEFAULT"
_ZN4vllm25paged_attention_v2_kernelI13__nv_bfloat16S1_Li96ELi16ELi128ELNS_18Fp8KVCacheDataTypeE0ELb0ELi512EEEvPfS3_PT_PKS4_PKT0_SA_ifPKiSC_iPKfiiiSE_SE_iiiii:
.text._ZN4vllm25paged_attention_v2_kernelI13__nv_bfloat16S1_Li96ELi16ELi128ELNS_18Fp8KVCacheDataTypeE0ELb0ELi512EEEvPfS3_PT_PKS4_PKT0_SA_ifPKiSC_iPKfiiiSE_SE_iiiii:
        /* <DEDUP_REMOVED lines=74> */
[----:B--2---:R-:W-:-:S03]  /*04a0*/  SHF.R.S32.HI R2, RZ, 0x1f, R13 ;  /* 0x0000001fff027819 */ /* 0x004fc6000001140d */
        /* <DEDUP_REMOVED lines=39> */
.L_x_15327:
        /* <DEDUP_REMOVED lines=13> */
.L_x_15326:
[----:B------:R-:W-:Y:S05]  /*07f0*/  BSYNC B1 ;  /* 0x0000000000017941 */ /* 0x000fea0003800000 */
.L_x_15325:
        /* <DEDUP_REMOVED lines=10> */
.L_x_15328:
        /* <DEDUP_REMOVED lines=21> */
.L_x_15324:
[----:B------:R-:W-:Y:S05]  /*09f0*/  BSYNC B0 ;  /* 0x0000000000007941 */ /* 0x000fea0003800000 */
.L_x_15323:
[----:B------:R-:W-:Y:S01]  /*0a00*/  IMAD R64, R76, 0x20, R67 ;  /* 0x000000204c407824 */ /* 0x000fe200078e0243 */
[----:B------:R-:W-:Y:S01]  /*0a10*/  BAR.SYNC.DEFER_BLOCKING 0x0 ;  /* 0x0000000000007b1d */ /* 0x000fe20000010000 */
[----:B------:R-:W-:-:S03]  /*0a20*/  IMAD.MOV.U32 R63, RZ, RZ, -0x800001 ;  /* 0xff7fffffff3f7424 */ /* 0x000fc600078e00ff */
[----:B------:R-:W-:Y:S02]  /*0a30*/  ISETP.GE.AND P0, PT, R64, R69, PT ;  /* 0x000000454000720c */ /* 0x000fe40003f06270 */
[----:B------:R-:W-:Y:S11]  /*0a40*/  BSSY B0, `(.L_x_15329) ;  /* 0x00002a0000007945 */ /* 0x000ff60003800000 */
[----:B------:R-:W-:Y:S05]  /*0a50*/  @P0 BRA `(.L_x_15330) ;  /* 0x000029e000000947 */ /* 0x000fea0003800000 */
[----:B------:R-:W-:Y:S01]  /*0a60*/  IMAD.SHL.U32 R61, R65, 0x4, RZ ;  /* 0x00000004413d7824 */ /* 0x000fe200078e00ff */
[----:B------:R-:W-:-:S02]  /*0a70*/  SHF.R.S32.HI R3, RZ, 0x1f, R20 ;  /* 0x0000001fff037819 */ /* 0x000fc40000011414 */
[C---:B------:R-:W-:Y:S02]  /*0a80*/  IADD3 R16, R65.reuse, 0x4, RZ ;  /* 0x0000000441107810 */ /* 0x040fe40007ffe0ff */
[----:B------:R-:W-:Y:S02]  /*0a90*/  SHF.R.S32.HI R2, RZ, 0x1f, R61 ;  /* 0x0000001fff027819 */ /* 0x000fe4000001143d */
[----:B------:R-:W-:Y:S01]  /*0aa0*/  IADD3 R15, R65, 0x6, RZ ;  /* 0x00000006410f7810 */ /* 0x000fe20007ffe0ff */
[----:B------:R-:W-:Y:S01]  /*0ab0*/  IMAD.SHL.U32 R60, R16, 0x4, RZ ;  /* 0x00000004103c7824 */ /* 0x000fe200078e00ff */
[----:B------:R-:W-:Y:S02]  /*0ac0*/  LEA.HI R2, R2, R61, RZ, 0x3 ;  /* 0x0000003d02027211 */ /* 0x000fe400078f18ff */
[----:B------:R-:W-:Y:S01]  /*0ad0*/  LEA.HI R3, R3, R20, RZ, 0x4 ;  /* 0x0000001403037211 */ /* 0x000fe200078f20ff */
[----:B------:R-:W-:Y:S01]  /*0ae0*/  IMAD.SHL.U32 R11, R15, 0x4, RZ ;  /* 0x000000040f0b7824 */ /* 0x000fe200078e00ff */
        /* <DEDUP_REMOVED lines=8> */
[----:B------:R-:W-:Y:S02]  /*0b70*/  SHF.R.S32.HI R3, RZ, 0x1f, R62 ;  /* 0x0000001fff037819 */ /* 0x000fe4000001143e */
[----:B------:R-:W-:Y:S01]  /*0b80*/  IADD3 R17, R65, 0x8, RZ ;  /* 0x0000000841117810 */ /* 0x000fe20007ffe0ff */
[----:B------:R-:W-:Y:S01]  /*0b90*/  IMAD.SHL.U32 R73, R20, 0x8, RZ ;  /* 0x0000000814497824 */ /* 0x000fe200078e00ff */
[----:B------:R-:W-:-:S02]  /*0ba0*/  LEA.HI R5, R5, R60, RZ, 0x3 ;  /* 0x0000003c05057211 */ /* 0x000fc400078f18ff */
[----:B------:R-:W-:Y:S01]  /*0bb0*/  LEA.HI R2, R2, R11, RZ, 0x3 ;  /* 0x0000000b02027211 */ /* 0x000fe200078f18ff */
[----:B------:R-:W-:Y:S01]  /*0bc0*/  IMAD.SHL.U32 R10, R17, 0x4, RZ ;  /* 0x00000004110a7824 */ /* 0x000fe200078e00ff */
[C---:B------:R-:W-:Y:S02]  /*0bd0*/  IADD3 R18, R65.reuse, 0xa, RZ ;  /* 0x0000000a41127810 */ /* 0x040fe40007ffe0ff */
[----:B------:R-:W-:Y:S02]  /*0be0*/  IADD3 R22, R65, 0xe, RZ ;  /* 0x0000000e41167810 */ /* 0x000fe40007ffe0ff */
[----:B------:R-:W-:Y:S01]  /*0bf0*/  LEA.HI R3, R3, R62, RZ, 0x3 ;  /* 0x0000003e03037211 */ /* 0x000fe200078f18ff */
[----:B------:R-:W-:Y:S01]  /*0c00*/  IMAD.SHL.U32 R9, R18, 0x4, RZ ;  /* 0x0000000412097824 */ /* 0x000fe200078e00ff */
[----:B------:R-:W-:Y:S01]  /*0c10*/  IADD3 R19, R65, 0xc, RZ ;  /* 0x0000000c41137810 */ /* 0x000fe20007ffe0ff */
[----:B------:R-:W-:Y:S01]  /*0c20*/  IMAD.SHL.U32 R4, R22, 0x4, RZ ;  /* 0x0000000416047824 */ /* 0x000fe200078e00ff */
[----:B------:R-:W-:-:S02]  /*0c30*/  LOP3.LUT R5, R5, 0xfffffff8, RZ, 0xc0, !PT ;  /* 0xfffffff805057812 */ /* 0x000fc400078ec0ff */
        /* <DEDUP_REMOVED lines=14> */
[----:B------:R-:W-:Y:S02]  /*0d20*/  LEA.HI R5, R5, R4, RZ, 0x3 ;  /* 0x0000000405057211 */ /* 0x000fe400078f18ff */
[----:B------:R-:W-:Y:S02]  /*0d30*/  LEA.HI R3, R3, R8, RZ, 0x3 ;  /* 0x0000000803037211 */ /* 0x000fe400078f18ff */
[----:B------:R-:W-:-:S02]  /*0d40*/  SHF.R.S32.HI R21, RZ, 0x1f, R6 ;  /* 0x0000001fff157819 */ /* 0x000fc40000011406 */
[----:B------:R-:W-:Y:S02]  /*0d50*/  LOP3.LUT R7, R7, 0xfffffff8, RZ, 0xc0, !PT ;  /* 0xfffffff807077812 */ /* 0x000fe400078ec0ff */
[----:B------:R-:W-:Y:S02]  /*0d60*/  LOP3.LUT R2, R2, 0xfffffff8, RZ, 0xc0, !PT ;  /* 0xfffffff802027812 */ /* 0x000fe400078ec0ff */
[----:B------:R-:W-:Y:S01]  /*0d70*/  LOP3.LUT R5, R5, 0xfffffff8, RZ, 0xc0, !PT ;  /* 0xfffffff805057812 */ /* 0x000fe200078ec0ff */
[----:B------:R-:W-:Y:S01]  /*0d80*/  IMAD.IADD R10, R10, 0x1, -R7 ;  /* 0x000000010a0a7824 */ /* 0x000fe200078e0a07 */
[----:B------:R-:W-:Y:S01]  /*0d90*/  LOP3.LUT R3, R3, 0xfffffff8, RZ, 0xc0, !PT ;  /* 0xfffffff803037812 */ /* 0x000fe200078ec0ff */
[----:B------:R-:W-:Y:S01]  /*0da0*/  IMAD.IADD R9, R9, 0x1, -R2 ;  /* 0x0000000109097824 */ /* 0x000fe200078e0a02 */
[----:B------:R-:W-:Y:S01]  /*0db0*/  LEA.HI R21, R21, R6, RZ, 0x3 ;  /* 0x0000000615157211 */ /* 0x000fe200078f18ff */
[----:B------:R-:W-:Y:S01]  /*0dc0*/  IMAD.IADD R7, R4, 0x1, -R5 ;  /* 0x0000000104077824 */ /* 0x000fe200078e0a05 */
[C---:B------:R-:W-:Y:S01]  /*0dd0*/  IADD3 R24, R65.reuse, 0x12, RZ ;  /* 0x0000001241187810 */ /* 0x040fe20007ffe0ff */
[----:B------:R-:W-:Y:S01]  /*0de0*/  IMAD.IADD R8, R8, 0x1, -R3 ;  /* 0x0000000108087824 */ /* 0x000fe200078e0a03 */
[C---:B------:R-:W-:Y:S01]  /*0df0*/  IADD3 R25, R65.reuse, 0x14, RZ ;  /* 0x0000001441197810 */ /* 0x040fe20007ffe0ff */
[----:B------:R-:W-:Y:S01]  /*0e00*/  IMAD R2, R12, c[0x0][0x1c0], RZ ;  /* 0x000070000c027a24 */ /* 0x000fe200078e02ff */
        /* <DEDUP_REMOVED lines=12> */
[----:B------:R-:W-:Y:S02]  /*0ed0*/  LEA.HI R15, R15, R15, RZ, 0x1 ;  /* 0x0000000f0f0f7211 */ /* 0x000fe400078f08ff */
[----:B------:R-:W-:Y:S01]  /*0ee0*/  LEA.HI R4, R4, R5, RZ, 0x3 ;  /* 0x0000000504047211 */ /* 0x000fe200078f18ff */
[----:B------:R-:W-:Y:S01]  /*0ef0*/  IMAD.SHL.U32 R14, R14, 0x40, RZ ;  /* 0x000000400e0e7824 */ /* 0x000fe200078e00ff */
[----:B------:R-:W-:Y:S01]  /*0f00*/  LEA.HI.X.SX32 R73, R2, R21, 0x1, P0 ;  /* 0x0000001502497211 */ /* 0x000fe200000f0eff */
[----:B------:R-:W-:Y:S01]  /*0f10*/  IMAD.SHL.U32 R15, R15, 0x40, RZ ;  /* 0x000000400f0f7824 */ /* 0x000fe200078e00ff */
[----:B------:R-:W-:Y:S01]  /*0f20*/  LEA.HI R16, R16, R16, RZ, 0x1 ;  /* 0x0000001010107211 */ /* 0x000fe200078f08ff */
[----:B------:R-:W-:Y:S01]  /*0f30*/  IMAD R21, R0, c[0x0][0x1a8], RZ ;  /* 0x00006a0000157a24 */ /* 0x000fe200078e02ff */
[----:B------:R-:W-:Y:S01]  /*0f40*/  LEA.HI R17, R17, R17, RZ, 0x1 ;  /* 0x0000001111117211 */ /* 0x000fe200078f08ff */
[----:B------:R-:W-:Y:S01]  /*0f50*/  IMAD.MOV.U32 R0, RZ, RZ, c[0x0][0x1bc] ;  /* 0x00006f00ff007624 */ /* 0x000fe200078e00ff */
[----:B------:R-:W-:Y:S01]  /*0f60*/  LEA.HI R26, R26, R3, RZ, 0x3 ;  /* 0x000000031a1a7211 */ /* 0x000fe200078f18ff */
[----:B------:R-:W-:Y:S01]  /*0f70*/  IMAD.SHL.U32 R16, R16, 0x40, RZ ;  /* 0x0000004010107824 */ /* 0x000fe200078e00ff */
[----:B-----5:R-:W-:Y:S01]  /*0f80*/  FSETP.NEU.FTZ.AND P0, PT, R28, RZ, PT ;  /* 0x000000ff1c00720b */ /* 0x020fe20003f1d000 */
[----:B------:R-:W-:Y:S01]  /*0f90*/  IMAD.SHL.U32 R17, R17, 0x40, RZ ;  /* 0x0000004011117824 */ /* 0x000fe200078e00ff */
[----:B------:R-:W-:Y:S01]  /*0fa0*/  LEA.HI R18, R18, R18, RZ, 0x1 ;  /* 0x0000001212127211 */ /* 0x000fe200078f08ff */
[----:B------:R-:W-:Y:S01]  /*0fb0*/  IMAD R2, R65, 0x60, RZ ;  /* 0x0000006041027824 */ /* 0x000fe200078e02ff */
[----:B------:R-:W-:-:S02]  /*0fc0*/  LEA.HI R19, R19, R19, RZ, 0x1 ;  /* 0x0000001313137211 */ /* 0x000fc400078f08ff */
[----:B------:R-:W-:Y:S01]  /*0fd0*/  LEA.HI R30, R30, R29, RZ, 0x3 ;  /* 0x0000001d1e1e7211 */ /* 0x000fe200078f18ff */
[----:B------:R-:W-:Y:S01]  /*0fe0*/  IMAD.SHL.U32 R18, R18, 0x40, RZ ;  /* 0x0000004012127824 */ /* 0x000fe200078e00ff */
[----:B------:R-:W-:Y:S01]  /*0ff0*/  LEA.HI R22, R22, R22, RZ, 0x1 ;  /* 0x0000001616167211 */ /* 0x000fe200078f08ff */
[----:B------:R-:W-:Y:S01]  /*1000*/  IMAD.SHL.U32 R19, R19, 0x40, RZ ;  /* 0x0000004013137824 */ /* 0x000fe200078e00ff */
[----:B------:R-:W-:Y:S02]  /*1010*/  LEA.HI R23, R23, R23, RZ, 0x1 ;  /* 0x0000001717177211 */ /* 0x000fe400078f08ff */
        /* <DEDUP_REMOVED lines=60> */
.L_x_15336:
        /* <DEDUP_REMOVED lines=13> */
[----:B------:R-:W-:-:S03]  /*14b0*/  LEA.HI.X R21, R23, c[0x0][0x184], R24, 0x1, P1 ;  /* 0x0000610017157a11 */ /* 0x000fc600008f0c18 */
[----:B------:R0:W2:Y:S04]  /*14c0*/  LDG.E.CONSTANT R85, [R26.64] ;  /* 0x0000000a1a557981 */ /* 0x0000a8000c1e9900 */
[----:B------:R1:W3:Y:S04]  /*14d0*/  LDG.E.CONSTANT R80, [R20.64] ;  /* 0x0000000a14507981 */ /* 0x0002e8000c1e9900 */
[----:B------:R0:W4:Y:S04]  /*14e0*/  LDG.E.CONSTANT R81, [R26.64+0x4] ;  /* 0x0000040a1a517981 */ /* 0x000128000c1e9900 */
[----:B------:R1:W5:Y:S01]  /*14f0*/  LDG.E.CONSTANT R30, [R20.64+0x4] ;  /* 0x0000040a141e7981 */ /* 0x000362000c1e9900 */
[----:B------:R-:W-:-:S04]  /*1500*/  IADD3 R22, P0, P1, R60, R28, R57 ;  /* 0x0000001c3c167210 */ /* 0x000fc8000791e039 */
        /* <DEDUP_REMOVED lines=9> */
[----:B------:R0:W5:Y:S04]  /*15a0*/  LDG.E.CONSTANT R83, [R22.64] ;  /* 0x0000000a16537981 */ /* 0x000168000c1e9900 */
[----:B------:R2:W5:Y:S01]  /*15b0*/  LDG.E.CONSTANT R31, [R22.64+0x4] ;  /* 0x0000040a161f7981 */ /* 0x000562000c1e9900 */
[----:B-1----:R-:W-:-:S04]  /*15c0*/  IADD3 R21, P0, P1, R10, R28, R15 ;  /* 0x0000001c0a157210 */ /* 0x002fc8000791e00f */
[----:B------:R-:W-:Y:S02]  /*15d0*/  LEA R20, P2, R21, c[0x0][0x180], 0x1 ;  /* 0x0000600015147a11 */ /* 0x000fe400078408ff */
[----:B0-----:R-:W-:-:S04]  /*15e0*/  IADD3.X R26, R49, R87, R38, P0, P1 ;  /* 0x00000057311a7210 */ /* 0x001fc800007e2426 */
[----:B------:R-:W-:Y:S02]  /*15f0*/  LEA.HI.X R21, R21, c[0x0][0x184], R26, 0x1, P2 ;  /* 0x0000610015157a11 */ /* 0x000fe400010f0c1a */
[----:B------:R-:W0:Y:S04]  /*1600*/  LDS.128 R24, [R2] ;  /* 0x0000000002187984 */ /* 0x000e280000000c00 */
[----:B------:R0:W5:Y:S04]  /*1610*/  LDG.E.CONSTANT R79, [R20.64] ;  /* 0x0000000a144f7981 */ /* 0x000168000c1e9900 */
[----:B------:R0:W5:Y:S02]  /*1620*/  LDG.E.CONSTANT R29, [R20.64+0x4] ;  /* 0x0000040a141d7981 */ /* 0x000164000c1e9900 */
[----:B0-----:R-:W-:-:S02]  /*1630*/  PRMT R20, RZ, 0x5410, R26 ;  /* 0x00005410ff147816 */ /* 0x001fc4000000001a */
[----:B------:R-:W-:Y:S02]  /*1640*/  PRMT R86, RZ, 0x5410, R24 ;  /* 0x00005410ff567816 */ /* 0x000fe40000000018 */
[----:B------:R-:W-:Y:S02]  /*1650*/  PRMT R26, RZ, 0x7610, R26 ;  /* 0x00007610ff1a7816 */ /* 0x000fe4000000001a */
[----:B------:R-:W-:Y:S02]  /*1660*/  PRMT R24, RZ, 0x7610, R24 ;  /* 0x00007610ff187816 */ /* 0x000fe40000000018 */
[--C-:B--2---:R-:W-:Y:S02]  /*1670*/  PRMT R21, RZ, 0x5410, R85.reuse ;  /* 0x00005410ff157816 */ /* 0x104fe40000000055 */
[----:B------:R-:W-:-:S03]  /*1680*/  PRMT R85, RZ, 0x7610, R85 ;  /* 0x00007610ff557816 */ /* 0x000fc60000000055 */
[----:B------:R-:W-:Y:S01]  /*1690*/  FMUL.FTZ R88, R20, R21 ;  /* 0x0000001514587220 */ /* 0x000fe20000410000 */
[--C-:B---3--:R-:W-:Y:S01]  /*16a0*/  PRMT R21, RZ, 0x5410, R80.reuse ;  /* 0x00005410ff157816 */ /* 0x108fe20000000050 */
[----:B------:R-:W-:Y:S01]  /*16b0*/  FMUL.FTZ R26, R26, R85 ;  /* 0x000000551a1a7220 */ /* 0x000fe20000410000 */
[----:B------:R-:W-:-:S03]  /*16c0*/  PRMT R85, RZ, 0x7610, R80 ;  /* 0x00007610ff557816 */ /* 0x000fc60000000050 */
[----:B------:R-:W-:Y:S02]  /*16d0*/  FFMA.FTZ R86, R86, R21, R88 ;  /* 0x0000001556567223 */ /* 0x000fe40000010058 */
[----:B------:R-:W0:Y:S01]  /*16e0*/  LDS.128 R20, [R2+0x10] ;  /* 0x0000100002147984 */ /* 0x000e220000000c00 */
[----:B------:R-:W-:Y:S01]  /*16f0*/  FFMA.FTZ R24, R24, R85, R26 ;  /* 0x0000005518187223 */ /* 0x000fe2000001001a */
[----:B------:R-:W-:Y:S02]  /*1700*/  PRMT R26, RZ, 0x5410, R27 ;  /* 0x00005410ff1a7816 */ /* 0x000fe4000000001b */
[----:B----4-:R-:W-:Y:S02]  /*1710*/  PRMT R85, RZ, 0x5410, R81 ;  /* 0x00005410ff557816 */ /* 0x010fe40000000051 */
[----:B------:R-:W-:-:S03]  /*1720*/  PRMT R27, RZ, 0x7610, R27 ;  /* 0x00007610ff1b7816 */ /* 0x000fc6000000001b */
[----:B------:R-:W-:Y:S01]  /*1730*/  FMUL.FTZ R80, R26, R85 ;  /* 0x000000551a507220 */ /* 0x000fe20000410000 */
[----:B------:R-:W-:Y:S02]  /*1740*/  PRMT R26, RZ, 0x5410, R25 ;  /* 0x00005410ff1a7816 */ /* 0x000fe40000000019 */
[--C-:B-----5:R-:W-:Y:S02]  /*1750*/  PRMT R85, RZ, 0x5410, R30.reuse ;  /* 0x00005410ff557816 */ /* 0x120fe4000000001e */
[----:B------:R-:W-:-:S03]  /*1760*/  PRMT R30, RZ, 0x7610, R30 ;  /* 0x00007610ff1e7816 */ /* 0x000fc6000000001e */
[----:B------:R-:W-:Y:S01]  /*1770*/  FFMA.FTZ R26, R26, R85, R80 ;  /* 0x000000551a1a7223 */ /* 0x000fe20000010050 */
[----:B------:R-:W-:Y:S02]  /*1780*/  PRMT R80, RZ, 0x7610, R81 ;  /* 0x00007610ff507816 */ /* 0x000fe40000000051 */
[----:B------:R-:W-:Y:S02]  /*1790*/  IADD3 R81, P0, P1, R9, R28, R16 ;  /* 0x0000001c09517210 */ /* 0x000fe4000791e010 */
[----:B------:R-:W-:Y:S01]  /*17a0*/  PRMT R85, RZ, 0x7610, R25 ;  /* 0x00007610ff557816 */ /* 0x000fe20000000019 */
[----:B------:R-:W-:Y:S01]  /*17b0*/  FMUL.FTZ R27, R27, R80 ;  /* 0x000000501b1b7220 */ /* 0x000fe20000410000 */
[----:B------:R-:W-:Y:S02]  /*17c0*/  LEA R80, P2, R81, c[0x0][0x180], 0x1 ;  /* 0x0000600051507a11 */ /* 0x000fe400078408ff */
[----:B------:R-:W-:Y:S01]  /*17d0*/  IADD3.X R88, R52, R87, R39, P0, P1 ;  /* 0x0000005734587210 */ /* 0x000fe200007e2427 */
[----:B------:R-:W-:-:S03]  /*17e0*/  FFMA.FTZ R85, R85, R30, R27 ;  /* 0x0000001e55557223 */ /* 0x000fc6000001001b */
[----:B------:R-:W-:-:S05]  /*17f0*/  LEA.HI.X R81, R81, c[0x0][0x184], R88, 0x1, P2 ;  /* 0x0000610051517a11 */ /* 0x000fca00010f0c58 */
[----:B------:R1:W2:Y:S01]  /*1800*/  LDG.E.CONSTANT R90, [R80.64] ;  /* 0x0000000a505a7981 */ /* 0x0002a2000c1e9900 */
[----:B------:R-:W-:-:S03]  /*1810*/  PRMT R27, RZ, 0x5410, R84 ;  /* 0x00005410ff1b7816 */ /* 0x000fc60000000054 */
[----:B------:R1:W3:Y:S01]  /*1820*/  LDG.E.CONSTANT R30, [R80.64+0x4] ;  /* 0x0000040a501e7981 */ /* 0x0002e2000c1e9900 */
[----:B0-----:R-:W-:Y:S02]  /*1830*/  PRMT R25, RZ, 0x5410, R20 ;  /* 0x00005410ff197816 */ /* 0x001fe40000000014 */
[----:B------:R-:W-:-:S03]  /*1840*/  PRMT R91, RZ, 0x7610, R22 ;  /* 0x00007610ff5b7816 */ /* 0x000fc60000000016 */
[----:B------:R-:W-:Y:S01]  /*1850*/  FFMA.FTZ R86, R25, R27, R86 ;  /* 0x0000001b19567223 */ /* 0x000fe20000010056 */
[----:B------:R-:W-:Y:S02]  /*1860*/  PRMT R25, RZ, 0x7610, R20 ;  /* 0x00007610ff197816 */ /* 0x000fe40000000014 */
[----:B------:R-:W-:Y:S02]  /*1870*/  PRMT R20, RZ, 0x7610, R84 ;  /* 0x00007610ff147816 */ /* 0x000fe40000000054 */
[----:B------:R-:W-:Y:S02]  /*1880*/  PRMT R84, RZ, 0x5410, R82 ;  /* 0x00005410ff547816 */ /* 0x000fe40000000052 */
[--C-:B-1----:R-:W-:Y:S01]  /*1890*/  PRMT R80, RZ, 0x7610, R21.reuse ;  /* 0x00007610ff507816 */ /* 0x102fe20000000015 */
[----:B------:R-:W-:Y:S01]  /*18a0*/  FFMA.FTZ R20, R25, R20, R24 ;  /* 0x0000001419147223 */ /* 0x000fe20000010018 */
[----:B------:R-:W-:Y:S02]  /*18b0*/  PRMT R25, RZ, 0x5410, R21 ;  /* 0x00005410ff197816 */ /* 0x000fe40000000015 */
[----:B------:R-:W-:-:S02]  /*18c0*/  PRMT R82, RZ, 0x7610, R82 ;  /* 0x00007610ff527816 */ /* 0x000fc40000000052 */
[----:B------:R-:W-:Y:S01]  /*18d0*/  PRMT R21, RZ, 0x5410, R22 ;  /* 0x00005410ff157816 */ /* 0x000fe20000000016 */
[----:B------:R-:W-:Y:S02]  /*18e0*/  FFMA.FTZ R84, R25, R84, R26 ;  /* 0x0000005419547223 */ /* 0x000fe4000001001a */
[----:B------:R-:W0:Y:S01]  /*18f0*/  LDS.128 R24, [R2+0x20] ;  /* 0x0000200002187984 */ /* 0x000e220000000c00 */
[----:B------:R-:W-:Y:S01]  /*1900*/  FFMA.FTZ R85, R80, R82, R85 ;  /* 0x0000005250557223 */ /* 0x000fe20000010055 */
[--C-:B------:R-:W-:Y:S02]  /*1910*/  PRMT R80, RZ, 0x5410, R83.reuse ;  /* 0x00005410ff507816 */ /* 0x100fe40000000053 */
[----:B------:R-:W-:-:S03]  /*1920*/  PRMT R83, RZ, 0x7610, R83 ;  /* 0x00007610ff537816 */ /* 0x000fc60000000053 */
[----:B------:R-:W-:Y:S01]  /*1930*/  FFMA.FTZ R86, R21, R80, R86 ;  /* 0x0000005015567223 */ /* 0x000fe20000010056 */
[----:B------:R-:W-:Y:S01]  /*1940*/  PRMT R21, RZ, 0x5410, R23 ;  /* 0x00005410ff157816 */ /* 0x000fe20000000017 */
[----:B------:R-:W-:Y:S01]  /*1950*/  FFMA.FTZ R91, R91, R83, R20 ;  /* 0x000000535b5b7223 */ /* 0x000fe20000010014 */
[--C-:B------:R-:W-:Y:S02]  /*1960*/  PRMT R80, RZ, 0x5410, R31.reuse ;  /* 0x00005410ff507816 */ /* 0x100fe4000000001f */
[----:B------:R-:W-:-:S03]  /*1970*/  PRMT R31, RZ, 0x7610, R31 ;  /* 0x00007610ff1f7816 */ /* 0x000fc6000000001f */
[----:B------:R-:W-:Y:S01]  /*1980*/  FFMA.FTZ R80, R21, R80, R84 ;  /* 0x0000005015507223 */ /* 0x000fe20000010054 */
[----:B------:R-:W-:-:S04]  /*1990*/  IADD3 R21, P0, P1, R8, R28, R17 ;  /* 0x0000001c08157210 */ /* 0x000fc8000791e011 */
[----:B------:R-:W-:Y:S02]  /*19a0*/  LEA R20, P2, R21, c[0x0][0x180], 0x1 ;  /* 0x0000600015147a11 */ /* 0x000fe400078408ff */
[----:B------:R-:W-:-:S04]  /*19b0*/  IADD3.X R22, R51, R87, R40, P0, P1 ;  /* 0x0000005733167210 */ /* 0x000fc800007e2428 */
[----:B------:R-:W-:Y:S02]  /*19c0*/  LEA.HI.X R21, R21, c[0x0][0x184], R22, 0x1, P2 ;  /* 0x0000610015157a11 */ /* 0x000fe400010f0c16 */
[----:B------:R-:W-:-:S03]  /*19d0*/  PRMT R22, RZ, 0x7610, R23 ;  /* 0x00007610ff167816 */ /* 0x000fc60000000017 */
[----:B------:R1:W4:Y:S02]  /*19e0*/  LDG.E.CONSTANT R89, [R20.64] ;  /* 0x0000000a14597981 */ /* 0x000324000c1e9900 */
[----:B------:R-:W-:Y:S02]  /*19f0*/  FFMA.FTZ R22, R22, R31, R85 ;  /* 0x0000001f16167223 */ /* 0x000fe40000010055 */
[----:B------:R1:W5:Y:S01]  /*1a00*/  LDG.E.CONSTANT R31, [R20.64+0x4] ;  /* 0x0000040a141f7981 */ /* 0x000362000c1e9900 */
[----:B------:R-:W-:Y:S02]  /*1a10*/  IADD3 R81, P0, P1, R7, R28, R18 ;  /* 0x0000001c07517210 */ /* 0x000fe4000791e012 */
[--C-:B0-----:R-:W-:Y:S02]  /*1a20*/  PRMT R23, RZ, 0x5410, R24.reuse ;  /* 0x00005410ff177816 */ /* 0x101fe40000000018 */
[----:B------:R-:W-:Y:S02]  /*1a30*/  PRMT R24, RZ, 0x7610, R24 ;  /* 0x00007610ff187816 */ /* 0x000fe40000000018 */
[----:B-1----:R-:W-:-:S02]  /*1a40*/  PRMT R20, RZ, 0x5410, R79 ;  /* 0x00005410ff147816 */ /* 0x002fc4000000004f */
[----:B------:R-:W-:Y:S02]  /*1a50*/  PRMT R79, RZ, 0x7610, R79 ;  /* 0x00007610ff4f7816 */ /* 0x000fe4000000004f */
[----:B------:R-:W-:-:S03]  /*1a60*/  LEA R84, P2, R81, c[0x0][0x180], 0x1 ;  /* 0x0000600051547a11 */ /* 0x000fc600078408ff */
[----:B------:R-:W-:Y:S01]  /*1a70*/  FFMA.FTZ R91, R24, R79, R91 ;  /* 0x0000004f185b7223 */ /* 0x000fe2000001005b */
[----:B------:R-:W-:-:S04]  /*1a80*/  IADD3.X R24, R54, R87, R41, P0, P1 ;  /* 0x0000005736187210 */ /* 0x000fc800007e2429 */
[----:B------:R-:W-:Y:S01]  /*1a90*/  LEA.HI.X R85, R81, c[0x0][0x184], R24, 0x1, P2 ;  /* 0x0000610051557a11 */ /* 0x000fe200010f0c18 */
[----:B------:R-:W-:Y:S01]  /*1aa0*/  FFMA.FTZ R23, R23, R20, R86 ;  /* 0x0000001417177223 */ /* 0x000fe20000010056 */
[----:B------:R-:W-:-:S03]  /*1ab0*/  PRMT R21, RZ, 0x5410, R25 ;  /* 0x00005410ff157816 */ /* 0x000fc60000000019 */
[----:B------:R0:W5:Y:S01]  /*1ac0*/  LDG.E.CONSTANT R88, [R84.64] ;  /* 0x0000000a54587981 */ /* 0x000162000c1e9900 */
[----:B------:R-:W-:Y:S02]  /*1ad0*/  PRMT R24, RZ, 0x5410, R29 ;  /* 0x00005410ff187816 */ /* 0x000fe4000000001d */
[----:B------:R-:W-:Y:S01]  /*1ae0*/  IADD3 R20, P0, P1, R6, R28, R19 ;  /* 0x0000001c06147210 */ /* 0x000fe2000791e013 */
[----:B------:R0:W5:Y:S02]  /*1af0*/  LDG.E.CONSTANT R79, [R84.64+0x4] ;  /* 0x0000040a544f7981 */ /* 0x000164000c1e9900 */
[----:B------:R-:W-:Y:S01]  /*1b00*/  FFMA.FTZ R24, R21, R24, R80 ;  /* 0x0000001815187223 */ /* 0x000fe20000010050 */
[----:B------:R-:W-:Y:S02]  /*1b10*/  LEA R82, P2, R20, c[0x0][0x180], 0x1 ;  /* 0x0000600014527a11 */ /* 0x000fe400078408ff */
[----:B------:R-:W-:-:S04]  /*1b20*/  IADD3.X R21, R53, R87, R42, P0, P1 ;  /* 0x0000005735157210 */ /* 0x000fc800007e242a */
[----:B------:R-:W-:Y:S02]  /*1b30*/  LEA.HI.X R83, R20, c[0x0][0x184], R21, 0x1, P2 ;  /* 0x0000610014537a11 */ /* 0x000fe400010f0c15 */
[----:B------:R-:W-:-:S03]  /*1b40*/  IADD3 R21, P0, P1, R5, R28, R32 ;  /* 0x0000001c05157210 */ /* 0x000fc6000791e020 */
[----:B------:R1:W5:Y:S01]  /*1b50*/  LDG.E.CONSTANT R81, [R82.64+0x4] ;  /* 0x0000040a52517981 */ /* 0x000362000c1e9900 */
[----:B------:R-:W-:Y:S02]  /*1b60*/  IADD3.X R80, R56, R87, R43, P0, P1 ;  /* 0x0000005738507210 */ /* 0x000fe400007e242b */
[----:B------:R-:W-:-:S04]  /*1b70*/  LEA R20, P2, R21, c[0x0][0x180], 0x1 ;  /* 0x0000600015147a11 */ /* 0x000fc800078408ff */
[----:B------:R-:W-:Y:S02]  /*1b80*/  LEA.HI.X R21, R21, c[0x0][0x184], R80, 0x1, P2 ;  /* 0x0000610015157a11 */ /* 0x000fe400010f0c50 */
[----:B------:R1:W5:Y:S01]  /*1b90*/  LDG.E.CONSTANT R80, [R82.64] ;  /* 0x0000000a52507981 */ /* 0x000362000c1e9900 */
[----:B0-----:R-:W-:-:S04]  /*1ba0*/  IADD3 R84, P0, P1, R4, R28, R33 ;  /* 0x0000001c04547210 */ /* 0x001fc8000791e021 */
[C---:B------:R-:W-:Y:S02]  /*1bb0*/  LEA R92, P2, R84.reuse, c[0x0][0x180], 0x1 ;  /* 0x00006000545c7a11 */ /* 0x040fe400078408ff */
[----:B------:R-:W-:Y:S01]  /*1bc0*/  IADD3.X R85, R55, R87, R44, P0, P1 ;  /* 0x0000005737557210 */ /* 0x000fe200007e242c */
[----:B-1----:R0:W5:Y:S03]  /*1bd0*/  LDG.E.CONSTANT R82, [R20.64] ;  /* 0x0000000a14527981 */ /* 0x002166000c1e9900 */
[----:B------:R-:W-:Y:S01]  /*1be0*/  LEA.HI.X R93, R84, c[0x0][0x184], R85, 0x1, P2 ;  /* 0x00006100545d7a11 */ /* 0x000fe200010f0c55 */
[----:B------:R0:W5:Y:S01]  /*1bf0*/  LDG.E.CONSTANT R83, [R20.64+0x4] ;  /* 0x0000040a14537981 */ /* 0x000162000c1e9900 */
[----:B------:R-:W-:-:S03]  /*1c00*/  IADD3 R28, P3, P4, R3, R28, R34 ;  /* 0x0000001c031c7210 */ /* 0x000fc60007c7e022 */
[----:B------:R-:W5:Y:S01]  /*1c10*/  LDG.E.CONSTANT R84, [R92.64] ;  /* 0x0000000a5c547981 */ /* 0x000f62000c1e9900 */
[----:B------:R-:W-:-:S03]  /*1c20*/  IADD3.X R87, R58, R87, R45, P3, P4 ;  /* 0x000000573a577210 */ /* 0x000fc60001fe842d */
[----:B------:R-:W5:Y:S01]  /*1c30*/  LDG.E.CONSTANT R85, [R92.64+0x4] ;  /* 0x0000040a5c557981 */ /* 0x000f62000c1e9900 */
[----:B0-----:R-:W-:-:S04]  /*1c40*/  LEA R20, P0, R28, c[0x0][0x180], 0x1 ;  /* 0x000060001c147a11 */ /* 0x001fc800078008ff */
[----:B------:R-:W-:-:S05]  /*1c50*/  LEA.HI.X R21, R28, c[0x0][0x184], R87, 0x1, P0 ;  /* 0x000061001c157a11 */ /* 0x000fca00000f0c57 */
[----:B------:R0:W5:Y:S04]  /*1c60*/  LDG.E.CONSTANT R86, [R20.64] ;  /* 0x0000000a14567981 */ /* 0x000168000c1e9900 */
[----:B------:R0:W5:Y:S01]  /*1c70*/  LDG.E.CONSTANT R87, [R20.64+0x4] ;  /* 0x0000040a14577981 */ /* 0x000162000c1e9900 */
[----:B------:R-:W-:Y:S02]  /*1c80*/  PRMT R28, RZ, 0x5410, R26 ;  /* 0x00005410ff1c7816 */ /* 0x000fe4000000001a */
[----:B------:R-:W-:Y:S02]  /*1c90*/  PRMT R25, RZ, 0x7610, R25 ;  /* 0x00007610ff197816 */ /* 0x000fe40000000019 */
[----:B------:R-:W-:Y:S02]  /*1ca0*/  PRMT R29, RZ, 0x7610, R29 ;  /* 0x00007610ff1d7816 */ /* 0x000fe4000000001d */
[----:B0-----:R-:W-:-:S03]  /*1cb0*/  PRMT R21, RZ, 0x5410, R27 ;  /* 0x00005410ff157816 */ /* 0x001fc6000000001b */
[----:B------:R-:W-:Y:S01]  /*1cc0*/  FFMA.FTZ R25, R25, R29, R22 ;  /* 0x0000001d19197223 */ /* 0x000fe20000010016 */
[----:B------:R-:W-:Y:S02]  /*1cd0*/  PRMT R26, RZ, 0x7610, R26 ;  /* 0x00007610ff1a7816 */ /* 0x000fe4000000001a */
[----:B--2---:R-:W-:-:S05]  /*1ce0*/  PRMT R20, RZ, 0x5410, R90 ;  /* 0x00005410ff147816 */ /* 0x004fca000000005a */
[----:B------:R-:W-:Y:S01]  /*1cf0*/  FFMA.FTZ R28, R28, R20, R23 ;  /* 0x000000141c1c7223 */ /* 0x000fe20000010017 */
[----:B---3--:R-:W-:-:S05]  /*1d00*/  PRMT R20, RZ, 0x5410, R30 ;  /* 0x00005410ff147816 */ /* 0x008fca000000001e */
[----:B------:R-:W-:Y:S02]  /*1d10*/  FFMA.FTZ R24, R21, R20, R24 ;  /* 0x0000001415187223 */ /* 0x000fe40000010018 */
[----:B------:R-:W0:Y:S01]  /*1d20*/  LDS.128 R20, [R2+0x30] ;  /* 0x0000300002147984 */ /* 0x000e220000000c00 */
[----:B------:R-:W-:Y:S02]  /*1d30*/  PRMT R90, RZ, 0x7610, R90 ;  /* 0x00007610ff5a7816 */ /* 0x000fe4000000005a */
[----:B------:R-:W-:-:S03]  /*1d40*/  PRMT R29, RZ, 0x7610, R30 ;  /* 0x00007610ff1d7816 */ /* 0x000fc6000000001e */
[----:B------:R-:W-:Y:S01]  /*1d50*/  FFMA.FTZ R91, R26, R90, R91 ;  /* 0x0000005a1a5b7223 */ /* 0x000fe2000001005b */
[----:B------:R-:W-:-:S05]  /*1d60*/  PRMT R26, RZ, 0x7610, R27 ;  /* 0x00007610ff1a7816 */ /* 0x000fca000000001b */
[----:B------:R-:W-:Y:S01]  /*1d70*/  FFMA.FTZ R29, R26, R29, R25 ;  /* 0x0000001d1a1d7223 */ /* 0x000fe20000010019 */
[--C-:B0-----:R-:W-:Y:S02]  /*1d80*/  PRMT R25, RZ, 0x5410, R20.reuse ;  /* 0x00005410ff197816 */ /* 0x101fe40000000014 */
[----:B------:R-:W-:Y:S02]  /*1d90*/  PRMT R20, RZ, 0x7610, R20 ;  /* 0x00007610ff147816 */ /* 0x000fe40000000014 */
[--C-:B----4-:R-:W-:Y:S02]  /*1da0*/  PRMT R26, RZ, 0x5410, R89.reuse ;  /* 0x00005410ff1a7816 */ /* 0x110fe40000000059 */
[----:B------:R-:W-:-:S03]  /*1db0*/  PRMT R89, RZ, 0x7610, R89 ;  /* 0x00007610ff597816 */ /* 0x000fc60000000059 */
[----:B------:R-:W-:Y:S01]  /*1dc0*/  FFMA.FTZ R28, R25, R26, R28 ;  /* 0x0000001a191c7223 */ /* 0x000fe2000001001c */
[----:B------:R-:W-:Y:S01]  /*1dd0*/  PRMT R25, RZ, 0x5410, R21 ;  /* 0x00005410ff197816 */ /* 0x000fe20000000015 */
[----:B------:R-:W-:Y:S01]  /*1de0*/  FFMA.FTZ R91, R20, R89, R91 ;  /* 0x00000059145b7223 */ /* 0x000fe2000001005b */
[----:B-----5:R-:W-:-:S05]  /*1df0*/  PRMT R20, RZ, 0x5410, R31 ;  /* 0x00005410ff147816 */ /* 0x020fca000000001f */
[----:B------:R-:W-:Y:S02]  /*1e00*/  FFMA.FTZ R20, R25, R20, R24 ;  /* 0x0000001419147223 */ /* 0x000fe40000010018 */
[----:B------:R-:W0:Y:S01]  /*1e10*/  LDS.128 R24, [R2+0x40] ;  /* 0x0000400002187984 */ /* 0x000e220000000c00 */
[----:B------:R-:W-:Y:S02]  /*1e20*/  PRMT R30, RZ, 0x7610, R21 ;  /* 0x00007610ff1e7816 */ /* 0x000fe40000000015 */
[----:B------:R-:W-:Y:S02]  /*1e30*/  PRMT R21, RZ, 0x7610, R31 ;  /* 0x00007610ff157816 */ /* 0x000fe4000000001f */
[----:B------:R-:W-:-:S03]  /*1e40*/  PRMT R89, RZ, 0x5410, R22 ;  /* 0x00005410ff597816 */ /* 0x000fc60000000016 */
[----:B------:R-:W-:Y:S01]  /*1e50*/  FFMA.FTZ R21, R30, R21, R29 ;  /* 0x000000151e157223 */ /* 0x000fe2000001001d */
[----:B------:R-:W-:Y:S02]  /*1e60*/  PRMT R22, RZ, 0x7610, R22 ;  /* 0x00007610ff167816 */ /* 0x000fe40000000016 */
[--C-:B------:R-:W-:Y:S02]  /*1e70*/  PRMT R29, RZ, 0x5410, R88.reuse ;  /* 0x00005410ff1d7816 */ /* 0x100fe40000000058 */
[----:B------:R-:W-:-:S03]  /*1e80*/  PRMT R88, RZ, 0x7610, R88 ;  /* 0x00007610ff587816 */ /* 0x000fc60000000058 */
[----:B------:R-:W-:Y:S01]  /*1e90*/  FFMA.FTZ R89, R89, R29, R28 ;  /* 0x0000001d59597223 */ /* 0x000fe2000001001c */
[----:B------:R-:W-:Y:S01]  /*1ea0*/  PRMT R29, RZ, 0x5410, R23 ;  /* 0x00005410ff1d7816 */ /* 0x000fe20000000017 */
[----:B------:R-:W-:Y:S01]  /*1eb0*/  FFMA.FTZ R91, R22, R88, R91 ;  /* 0x00000058165b7223 */ /* 0x000fe2000001005b */
[----:B------:R-:W-:-:S05]  /*1ec0*/  PRMT R22, RZ, 0x5410, R79 ;  /* 0x00005410ff167816 */ /* 0x000fca000000004f */
[----:B------:R-:W-:Y:S02]  /*1ed0*/  FFMA.FTZ R20, R29, R22, R20 ;  /* 0x000000161d147223 */ /* 0x000fe40000010014 */
[----:B------:R-:W1:Y:S01]  /*1ee0*/  LDS.128 R28, [R2+0x50] ;  /* 0x00005000021c7984 */ /* 0x000e620000000c00 */
[----:B------:R-:W-:Y:S02]  /*1ef0*/  PRMT R22, RZ, 0x7610, R23 ;  /* 0x00007610ff167816 */ /* 0x000fe40000000017 */
[----:B------:R-:W-:-:S05]  /*1f00*/  PRMT R79, RZ, 0x7610, R79 ;  /* 0x00007610ff4f7816 */ /* 0x000fca000000004f */
[----:B------:R-:W-:Y:S01]  /*1f10*/  FFMA.FTZ R21, R22, R79, R21 ;  /* 0x0000004f16157223 */ /* 0x000fe20000010015 */
[----:B0-----:R-:W-:Y:S02]  /*1f20*/  PRMT R22, RZ, 0x5410, R24 ;  /* 0x00005410ff167816 */ /* 0x001fe40000000018 */
[----:B------:R-:W-:-:S05]  /*1f30*/  PRMT R23, RZ, 0x5410, R80 ;  /* 0x00005410ff177816 */ /* 0x000fca0000000050 */
[----:B------:R-:W-:Y:S01]  /*1f40*/  FFMA.FTZ R89, R22, R23, R89 ;  /* 0x0000001716597223 */ /* 0x000fe20000010059 */
[----:B------:R-:W-:Y:S02]  /*1f50*/  PRMT R23, RZ, 0x5410, R25 ;  /* 0x00005410ff177816 */ /* 0x000fe40000000019 */
[--C-:B------:R-:W-:Y:S02]  /*1f60*/  PRMT R22, RZ, 0x5410, R81.reuse ;  /* 0x00005410ff167816 */ /* 0x100fe40000000051 */
[----:B------:R-:W-:-:S03]  /*1f70*/  PRMT R81, RZ, 0x7610, R81 ;  /* 0x00007610ff517816 */ /* 0x000fc60000000051 */
[----:B------:R-:W-:Y:S01]  /*1f80*/  FFMA.FTZ R20, R23, R22, R20 ;  /* 0x0000001617147223 */ /* 0x000fe20000010014 */
[----:B------:R-:W-:Y:S02]  /*1f90*/  PRMT R22, RZ, 0x7610, R25 ;  /* 0x00007610ff167816 */ /* 0x000fe40000000019 */
[----:B------:R-:W-:Y:S02]  /*1fa0*/  PRMT R24, RZ, 0x7610, R24 ;  /* 0x00007610ff187816 */ /* 0x000fe40000000018 */
[----:B------:R-:W-:Y:S01]  /*1fb0*/  PRMT R80, RZ, 0x7610, R80 ;  /* 0x00007610ff507816 */ /* 0x000fe20000000050 */
[----:B------:R-:W-:Y:S01]  /*1fc0*/  FFMA.FTZ R21, R22, R81, R21 ;  /* 0x0000005116157223 */ /* 0x000fe20000010015 */
        /* <DEDUP_REMOVED lines=9> */
[----:B-1----:R-:W-:-:S03]  /*2060*/  PRMT R26, RZ, 0x5410, R28 ;  /* 0x00005410ff1a7816 */ /* 0x002fc6000000001c */
        /* <DEDUP_REMOVED lines=15> */
[----:B------:R-:W-:-:S03]  /*2160*/  PRMT R83, RZ, 0x7610, R83 ;  /* 0x00007610ff537816 */ /* 0x000fc60000000053 */
[----:B------:R-:W-:Y:S01]  /*2170*/  FFMA.FTZ R27, R27, R86, R28 ;  /* 0x000000561b1b7223 */ /* 0x000fe2000001001c */
[----:B------:R-:W-:Y:S01]  /*2180*/  PRMT R24, RZ, 0x7610, R29 ;  /* 0x00007610ff187816 */ /* 0x000fe2000000001d */
[----:B------:R-:W-:Y:S01]  /*2190*/  FFMA.FTZ R21, R22, R83, R21 ;  /* 0x0000005316157223 */ /* 0x000fe20000010015 */
[----:B------:R-:W-:Y:S01]  /*21a0*/  PRMT R22, RZ, 0x5410, R31 ;  /* 0x00005410ff167816 */ /* 0x000fe2000000001f */
[----:B------:R-:W-:Y:S01]  /*21b0*/  FADD.FTZ R27, R20, R27 ;  /* 0x0000001b141b7221 */ /* 0x000fe20000010000 */
[----:B------:R-:W-:Y:S02]  /*21c0*/  PRMT R85, RZ, 0x7610, R85 ;  /* 0x00007610ff557816 */ /* 0x000fe40000000055 */
[----:B------:R-:W-:Y:S02]  /*21d0*/  PRMT R20, RZ, 0x5410, R87 ;  /* 0x00005410ff147816 */ /* 0x000fe40000000057 */
[----:B------:R-:W-:Y:S01]  /*21e0*/  PRMT R31, RZ, 0x7610, R31 ;  /* 0x00007610ff1f7816 */ /* 0x000fe2000000001f */
[----:B------:R-:W-:Y:S01]  /*21f0*/  FFMA.FTZ R24, R24, R85, R21 ;  /* 0x0000005518187223 */ /* 0x000fe20000010015 */
        /* <DEDUP_REMOVED lines=9> */
.L_x_15385:
        /* <DEDUP_REMOVED lines=9> */
.L_x_15334:
[----:B------:R-:W-:Y:S05]  /*2320*/  BSYNC B1 ;  /* 0x0000000000017941 */ /* 0x000fea0003800000 */
.L_x_15333:
[----:B------:R-:W-:Y:S02]  /*2330*/  IADD3 R74, P0, R74, 0x10, RZ ;  /* 0x000000104a4a7810 */ /* 0x000fe40007f1e0ff */
[----:B-1----:R-:W-:Y:S02]  /*2340*/  IADD3 R77, R77, 0x100, RZ ;  /* 0x000001004d4d7810 */ /* 0x002fe40007ffe0ff */
[----:B------:R-:W-:Y:S01]  /*2350*/  IADD3 R76, R76, 0x40, RZ ;  /* 0x000000404c4c7810 */ /* 0x000fe20007ffe0ff */
[----:B------:R-:W-:Y:S01]  /*2360*/  IMAD.X R75, RZ, RZ, R75, P0 ;  /* 0x000000ffff4b7224 */ /* 0x000fe200000e064b */
[----:B0-----:R-:W-:Y:S01]  /*2370*/  @P1 CALL.REL.NOINC `(.L_x_15335) ;  /* 0x0000001000001944 */ /* 0x001fe20003c00000 */
[----:B------:R-:W-:Y:S05]  /*2380*/  BRA `(.L_x_15336) ;  /* 0xfffff05000007947 */ /* 0x000fea000383ffff */
.L_x_15335:
[----:B------:R-:W-:Y:S05]  /*2390*/  BRA `(.L_x_15330) ;  /* 0x000010a000007947 */ /* 0x000fea0003800000 */
.L_x_15331:
        /* <DEDUP_REMOVED lines=10> */
.L_x_15340:
[----:B------:R-:W2:Y:S01]  /*2440*/  LDG.E.CONSTANT R21, [R30.64] ;  /* 0x0000000a1e157981 */ /* 0x000ea2000c1e9900 */
[----:B------:R-:W-:-:S02]  /*2450*/  IMAD.MOV.U32 R78, RZ, RZ, R72 ;  /* 0x000000ffff4e7224 */ /* 0x000fc400078e0048 */
[----:B------:R-:W-:Y:S01]  /*2460*/  IMAD.MOV.U32 R79, RZ, RZ, R73 ;  /* 0x000000ffff4f7224 */ /* 0x000fe200078e0049 */
[----:B--2---:R-:W-:-:S03]  /*2470*/  SHF.R.S32.HI R20, RZ, 0x1f, R21 ;  /* 0x0000001fff147819 */ /* 0x004fc60000011415 */
        /* <DEDUP_REMOVED lines=19> */
[----:B------:R-:W-:Y:S02]  /*25b0*/  LEA.HI.X R27, R20, c[0x0][0x184], R21, 0x1, P2 ;  /* 0x00006100141b7a11 */ /* 0x000fe400010f0c15 */
[----:B------:R-:W1:Y:S04]  /*25c0*/  LDS.128 R20, [R2] ;  /* 0x0000000002147984 */ /* 0x000e680000000c00 */
[----:B------:R1:W5:Y:S01]  /*25d0*/  LDG.E.CONSTANT R84, [R26.64] ;  /* 0x0000000a1a547981 */ /* 0x000362000c1e9900 */
[----:B------:R-:W-:-:S03]  /*25e0*/  IADD3 R25, P0, P1, R11, R78, R14 ;  /* 0x0000004e0b197210 */ /* 0x000fc6000791e00e */
[----:B------:R1:W5:Y:S01]  /*25f0*/  LDG.E.CONSTANT R87, [R26.64+0x4] ;  /* 0x0000040a1a577981 */ /* 0x000362000c1e9900 */
[----:B------:R-:W-:Y:S02]  /*2600*/  LEA R24, P2, R25, c[0x0][0x180], 0x1 ;  /* 0x0000600019187a11 */ /* 0x000fe400078408ff */
[----:B0-----:R-:W-:-:S04]  /*2610*/  IADD3.X R88, R50, R77, R37, P0, P1 ;  /* 0x0000004d32587210 */ /* 0x001fc800007e2425 */
[----:B------:R-:W-:-:S05]  /*2620*/  LEA.HI.X R25, R25, c[0x0][0x184], R88, 0x1, P2 ;  /* 0x0000610019197a11 */ /* 0x000fca00010f0c58 */
[----:B------:R1:W5:Y:S04]  /*2630*/  LDG.E.CONSTANT R88, [R24.64] ;  /* 0x0000000a18587981 */ /* 0x000368000c1e9900 */
[----:B------:R1:W5:Y:S02]  /*2640*/  LDG.E.CONSTANT R83, [R24.64+0x4] ;  /* 0x0000040a18537981 */ /* 0x000364000c1e9900 */
[--C-:B-1----:R-:W-:Y:S02]  /*2650*/  PRMT R24, RZ, 0x5410, R22.reuse ;  /* 0x00005410ff187816 */ /* 0x102fe40000000016 */
[----:B------:R-:W-:Y:S02]  /*2660*/  PRMT R22, RZ, 0x7610, R22 ;  /* 0x00007610ff167816 */ /* 0x000fe40000000016 */
[----:B------:R-:W-:-:S02]  /*2670*/  PRMT R89, RZ, 0x7610, R20 ;  /* 0x00007610ff597816 */ /* 0x000fc40000000014 */
[----:B------:R-:W-:Y:S02]  /*2680*/  PRMT R90, RZ, 0x5410, R21 ;  /* 0x00005410ff5a7816 */ /* 0x000fe40000000015 */
[----:B--2---:R-:W-:-:S05]  /*2690*/  PRMT R25, RZ, 0x5410, R86 ;  /* 0x00005410ff197816 */ /* 0x004fca0000000056 */
[----:B------:R-:W-:Y:S01]  /*26a0*/  FMUL.FTZ R80, R24, R25 ;  /* 0x0000001918507220 */ /* 0x000fe20000410000 */
[----:B------:R-:W-:Y:S02]  /*26b0*/  PRMT R25, RZ, 0x7610, R86 ;  /* 0x00007610ff197816 */ /* 0x000fe40000000056 */
[----:B------:R-:W-:Y:S02]  /*26c0*/  PRMT R86, RZ, 0x5410, R20 ;  /* 0x00005410ff567816 */ /* 0x000fe40000000014 */
[--C-:B---3--:R-:W-:Y:S01]  /*26d0*/  PRMT R20, RZ, 0x7610, R85.reuse ;  /* 0x00007610ff147816 */ /* 0x108fe20000000055 */
[----:B------:R-:W-:Y:S01]  /*26e0*/  FMUL.FTZ R22, R22, R25 ;  /* 0x0000001916167220 */ /* 0x000fe20000410000 */
[----:B------:R-:W-:Y:S02]  /*26f0*/  PRMT R25, RZ, 0x5410, R85 ;  /* 0x00005410ff197816 */ /* 0x000fe40000000055 */
[----:B----4-:R-:W-:Y:S01]  /*2700*/  PRMT R81, RZ, 0x5410, R79 ;  /* 0x00005410ff517816 */ /* 0x010fe2000000004f */
[----:B------:R-:W-:Y:S01]  /*2710*/  FFMA.FTZ R89, R89, R20, R22 ;  /* 0x0000001459597223 */ /* 0x000fe20000010016 */
[----:B------:R-:W-:Y:S01]  /*2720*/  PRMT R20, RZ, 0x5410, R23 ;  /* 0x00005410ff147816 */ /* 0x000fe20000000017 */
[----:B------:R-:W-:-:S02]  /*2730*/  FFMA.FTZ R86, R86, R25, R80 ;  /* 0x0000001956567223 */ /* 0x000fc40000010050 */
[----:B------:R-:W0:Y:S02]  /*2740*/  LDS.128 R24, [R2+0x10] ;  /* 0x0000100002187984 */ /* 0x000e240000000c00 */
        /* <DEDUP_REMOVED lines=8> */
[----:B------:R-:W-:Y:S02]  /*27d0*/  PRMT R23, RZ, 0x7610, R23 ;  /* 0x00007610ff177816 */ /* 0x000fe40000000017 */
[----:B------:R-:W-:Y:S02]  /*27e0*/  PRMT R20, RZ, 0x7610, R79 ;  /* 0x00007610ff147816 */ /* 0x000fe4000000004f */
[----:B------:R-:W-:Y:S02]  /*27f0*/  PRMT R22, RZ, 0x7610, R21 ;  /* 0x00007610ff167816 */ /* 0x000fe40000000015 */
[----:B------:R-:W-:Y:S01]  /*2800*/  PRMT R21, RZ, 0x7610, R82 ;  /* 0x00007610ff157816 */ /* 0x000fe20000000052 */
[----:B------:R-:W-:-:S04]  /*2810*/  FMUL.FTZ R20, R23, R20 ;  /* 0x0000001417147220 */ /* 0x000fc80000410000 */
[----:B------:R-:W-:Y:S01]  /*2820*/  FFMA.FTZ R22, R22, R21, R20 ;  /* 0x0000001516167223 */ /* 0x000fe20000010014 */
[----:B------:R-:W-:Y:S02]  /*2830*/  PRMT R20, RZ, 0x5410, R84 ;  /* 0x00005410ff147816 */ /* 0x000fe40000000054 */
[----:B0-----:R-:W-:Y:S02]  /*2840*/  PRMT R23, RZ, 0x5410, R24 ;  /* 0x00005410ff177816 */ /* 0x001fe40000000018 */
[----:B------:R-:W-:-:S03]  /*2850*/  IADD3 R21, P0, P1, R9, R78, R16 ;  /* 0x0000004e09157210 */ /* 0x000fc6000791e010 */
[----:B------:R-:W-:Y:S01]  /*2860*/  FFMA.FTZ R23, R23, R20, R86 ;  /* 0x0000001417177223 */ /* 0x000fe20000010056 */
[----:B------:R-:W-:Y:S01]  /*2870*/  LEA R20, P2, R21, c[0x0][0x180], 0x1 ;  /* 0x0000600015147a11 */ /* 0x000fe200078408ff */
[----:B------:R1:W3:Y:S01]  /*2880*/  LDG.E.CONSTANT R86, [R80.64+0x4] ;  /* 0x0000040a50567981 */ /* 0x0002e2000c1e9900 */
[----:B------:R-:W-:-:S04]  /*2890*/  IADD3.X R82, R52, R77, R39, P0, P1 ;  /* 0x0000004d34527210 */ /* 0x000fc800007e2427 */
[----:B------:R-:W-:-:S05]  /*28a0*/  LEA.HI.X R21, R21, c[0x0][0x184], R82, 0x1, P2 ;  /* 0x0000610015157a11 */ /* 0x000fca00010f0c52 */
[----:B------:R0:W4:Y:S04]  /*28b0*/  LDG.E.CONSTANT R79, [R20.64] ;  /* 0x0000000a144f7981 */ /* 0x000128000c1e9900 */
[----:B------:R0:W5:Y:S01]  /*28c0*/  LDG.E.CONSTANT R82, [R20.64+0x4] ;  /* 0x0000040a14527981 */ /* 0x000162000c1e9900 */
[----:B------:R-:W-:Y:S02]  /*28d0*/  PRMT R24, RZ, 0x7610, R24 ;  /* 0x00007610ff187816 */ /* 0x000fe40000000018 */
[----:B------:R-:W-:Y:S02]  /*28e0*/  PRMT R84, RZ, 0x7610, R84 ;  /* 0x00007610ff547816 */ /* 0x000fe40000000054 */
[----:B-1----:R-:W-:-:S03]  /*28f0*/  IADD3 R81, P0, P1, R8, R78, R17 ;  /* 0x0000004e08517210 */ /* 0x002fc6000791e011 */
[----:B------:R-:W-:Y:S01]  /*2900*/  FFMA.FTZ R89, R24, R84, R89 ;  /* 0x0000005418597223 */ /* 0x000fe20000010059 */
[----:B------:R-:W-:Y:S02]  /*2910*/  LEA R80, P2, R81, c[0x0][0x180], 0x1 ;  /* 0x0000600051507a11 */ /* 0x000fe400078408ff */
[----:B------:R-:W-:Y:S02]  /*2920*/  IADD3.X R84, R51, R77, R40, P0, P1 ;  /* 0x0000004d33547210 */ /* 0x000fe400007e2428 */
[----:B0-----:R-:W-:Y:S02]  /*2930*/  PRMT R21, RZ, 0x5410, R25 ;  /* 0x00005410ff157816 */ /* 0x001fe40000000019 */
[----:B------:R-:W-:Y:S02]  /*2940*/  LEA.HI.X R81, R81, c[0x0][0x184], R84, 0x1, P2 ;  /* 0x0000610051517a11 */ /* 0x000fe400010f0c54 */
[----:B------:R-:W-:-:S03]  /*2950*/  PRMT R24, RZ, 0x5410, R87 ;  /* 0x00005410ff187816 */ /* 0x000fc60000000057 */
[----:B------:R0:W5:Y:S01]  /*2960*/  LDG.E.CONSTANT R84, [R80.64] ;  /* 0x0000000a50547981 */ /* 0x000162000c1e9900 */
[----:B------:R-:W-:Y:S01]  /*2970*/  PRMT R25, RZ, 0x7610, R25 ;  /* 0x00007610ff197816 */ /* 0x000fe20000000019 */
[----:B------:R-:W-:Y:S01]  /*2980*/  FFMA.FTZ R24, R21, R24, R90 ;  /* 0x0000001815187223 */ /* 0x000fe2000001005a */
[----:B------:R-:W-:Y:S02]  /*2990*/  PRMT R87, RZ, 0x7610, R87 ;  /* 0x00007610ff577816 */ /* 0x000fe40000000057 */
[----:B------:R-:W-:-:S03]  /*29a0*/  PRMT R20, RZ, 0x5410, R26 ;  /* 0x00005410ff147816 */ /* 0x000fc6000000001a */
[----:B------:R-:W-:Y:S01]  /*29b0*/  FFMA.FTZ R25, R25, R87, R22 ;  /* 0x0000005719197223 */ /* 0x000fe20000010016 */
[----:B------:R-:W-:Y:S02]  /*29c0*/  PRMT R87, RZ, 0x5410, R88 ;  /* 0x00005410ff577816 */ /* 0x000fe40000000058 */
[----:B------:R-:W-:-:S03]  /*29d0*/  PRMT R21, RZ, 0x5410, R27 ;  /* 0x00005410ff157816 */ /* 0x000fc6000000001b */
[----:B------:R-:W-:Y:S01]  /*29e0*/  FFMA.FTZ R87, R20, R87, R23 ;  /* 0x0000005714577223 */ /* 0x000fe20000010017 */
[----:B------:R-:W-:-:S05]  /*29f0*/  PRMT R20, RZ, 0x5410, R83 ;  /* 0x00005410ff147816 */ /* 0x000fca0000000053 */
[----:B------:R-:W-:Y:S02]  /*2a00*/  FFMA.FTZ R24, R21, R20, R24 ;  /* 0x0000001415187223 */ /* 0x000fe40000010018 */
[----:B------:R-:W1:Y:S01]  /*2a10*/  LDS.128 R20, [R2+0x20] ;  /* 0x0000200002147984 */ /* 0x000e620000000c00 */
[----:B------:R-:W-:Y:S02]  /*2a20*/  PRMT R26, RZ, 0x7610, R26 ;  /* 0x00007610ff1a7816 */ /* 0x000fe4000000001a */
[----:B------:R-:W-:Y:S02]  /*2a30*/  PRMT R88, RZ, 0x7610, R88 ;  /* 0x00007610ff587816 */ /* 0x000fe40000000058 */
[----:B------:R-:W-:-:S03]  /*2a40*/  PRMT R83, RZ, 0x7610, R83 ;  /* 0x00007610ff537816 */ /* 0x000fc60000000053 */
[----:B------:R-:W-:Y:S01]  /*2a50*/  FFMA.FTZ R89, R26, R88, R89 ;  /* 0x000000581a597223 */ /* 0x000fe20000010059 */
[----:B------:R-:W-:-:S05]  /*2a60*/  PRMT R26, RZ, 0x7610, R27 ;  /* 0x00007610ff1a7816 */ /* 0x000fca000000001b */
[----:B------:R-:W-:Y:S01]  /*2a70*/  FFMA.FTZ R25, R26, R83, R25 ;  /* 0x000000531a197223 */ /* 0x000fe20000010019 */
[--C-:B-1----:R-:W-:Y:S02]  /*2a80*/  PRMT R26, RZ, 0x5410, R20.reuse ;  /* 0x00005410ff1a7816 */ /* 0x102fe40000000014 */
[----:B------:R-:W-:Y:S02]  /*2a90*/  PRMT R20, RZ, 0x7610, R20 ;  /* 0x00007610ff147816 */ /* 0x000fe40000000014 */
[----:B------:R-:W-:Y:S02]  /*2aa0*/  PRMT R90, RZ, 0x7610, R21 ;  /* 0x00007610ff5a7816 */ /* 0x000fe40000000015 */
[--C-:B--2---:R-:W-:Y:S02]  /*2ab0*/  PRMT R27, RZ, 0x5410, R85.reuse ;  /* 0x00005410ff1b7816 */ /* 0x104fe40000000055 */
[----:B------:R-:W-:-:S05]  /*2ac0*/  PRMT R85, RZ, 0x7610, R85 ;  /* 0x00007610ff557816 */ /* 0x000fca0000000055 */
[----:B------:R-:W-:Y:S01]  /*2ad0*/  FFMA.FTZ R85, R20, R85, R89 ;  /* 0x0000005514557223 */ /* 0x000fe20000010059 */
[----:B------:R-:W-:Y:S01]  /*2ae0*/  IADD3 R20, P0, P1, R7, R78, R18 ;  /* 0x0000004e07147210 */ /* 0x000fe2000791e012 */
[----:B------:R-:W-:Y:S02]  /*2af0*/  FFMA.FTZ R26, R26, R27, R87 ;  /* 0x0000001b1a1a7223 */ /* 0x000fe40000010057 */
[----:B------:R0:W2:Y:S01]  /*2b00*/  LDG.E.CONSTANT R87, [R80.64+0x4] ;  /* 0x0000040a50577981 */ /* 0x0000a2000c1e9900 */
[----:B------:R-:W-:Y:S02]  /*2b10*/  LEA R92, P2, R20, c[0x0][0x180], 0x1 ;  /* 0x00006000145c7a11 */ /* 0x000fe400078408ff */
[----:B------:R-:W-:-:S04]  /*2b20*/  IADD3.X R27, R54, R77, R41, P0, P1 ;  /* 0x0000004d361b7210 */ /* 0x000fc800007e2429 */
[----:B------:R-:W-:-:S05]  /*2b30*/  LEA.HI.X R93, R20, c[0x0][0x184], R27, 0x1, P2 ;  /* 0x00006100145d7a11 */ /* 0x000fca00010f0c1b */
[----:B------:R1:W2:Y:S01]  /*2b40*/  LDG.E.CONSTANT R83, [R92.64] ;  /* 0x0000000a5c537981 */ /* 0x0002a2000c1e9900 */
[----:B------:R-:W-:Y:S02]  /*2b50*/  PRMT R89, RZ, 0x5410, R21 ;  /* 0x00005410ff597816 */ /* 0x000fe40000000015 */
[--C-:B---3--:R-:W-:Y:S02]  /*2b60*/  PRMT R20, RZ, 0x5410, R86.reuse ;  /* 0x00005410ff147816 */ /* 0x108fe40000000056 */
[----:B------:R-:W-:Y:S02]  /*2b70*/  PRMT R86, RZ, 0x7610, R86 ;  /* 0x00007610ff567816 */ /* 0x000fe40000000056 */
[----:B------:R-:W-:Y:S01]  /*2b80*/  PRMT R21, RZ, 0x5410, R22 ;  /* 0x00005410ff157816 */ /* 0x000fe20000000016 */
[----:B------:R-:W-:Y:S01]  /*2b90*/  FFMA.FTZ R89, R89, R20, R24 ;  /* 0x0000001459597223 */ /* 0x000fe20000010018 */
[----:B----4-:R-:W-:Y:S01]  /*2ba0*/  PRMT R20, RZ, 0x5410, R79 ;  /* 0x00005410ff147816 */ /* 0x010fe2000000004f */
[----:B------:R-:W-:Y:S01]  /*2bb0*/  FFMA.FTZ R90, R90, R86, R25 ;  /* 0x000000565a5a7223 */ /* 0x000fe20000010019 */
[----:B0-----:R-:W-:Y:S01]  /*2bc0*/  PRMT R80, RZ, 0x5410, R23 ;  /* 0x00005410ff507816 */ /* 0x001fe20000000017 */
[----:B------:R1:W3:Y:S02]  /*2bd0*/  LDG.E.CONSTANT R86, [R92.64+0x4] ;  /* 0x0000040a5c567981 */ /* 0x0002e4000c1e9900 */
[----:B------:R-:W-:-:S02]  /*2be0*/  FFMA.FTZ R20, R21, R20, R26 ;  /* 0x0000001415147223 */ /* 0x000fc4000001001a */
[----:B------:R-:W0:Y:S01]  /*2bf0*/  LDS.128 R24, [R2+0x30] ;  /* 0x0000300002187984 */ /* 0x000e220000000c00 */
[----:B-----5:R-:W-:-:S05]  /*2c00*/  PRMT R21, RZ, 0x5410, R82 ;  /* 0x00005410ff157816 */ /* 0x020fca0000000052 */
[----:B------:R-:W-:Y:S01]  /*2c10*/  FFMA.FTZ R89, R80, R21, R89 ;  /* 0x0000001550597223 */ /* 0x000fe20000010059 */
[----:B------:R-:W-:-:S04]  /*2c20*/  IADD3 R21, P0, P1, R6, R78, R19 ;  /* 0x0000004e06157210 */ /* 0x000fc8000791e013 */
[----:B------:R-:W-:Y:S02]  /*2c30*/  LEA R80, P2, R21, c[0x0][0x180], 0x1 ;  /* 0x0000600015507a11 */ /* 0x000fe400078408ff */
[----:B------:R-:W-:Y:S02]  /*2c40*/  IADD3.X R88, R53, R77, R42, P0, P1 ;  /* 0x0000004d35587210 */ /* 0x000fe400007e242a */
[----:B------:R-:W-:Y:S02]  /*2c50*/  PRMT R22, RZ, 0x7610, R22 ;  /* 0x00007610ff167816 */ /* 0x000fe40000000016 */
[----:B------:R-:W-:Y:S02]  /*2c60*/  PRMT R79, RZ, 0x7610, R79 ;  /* 0x00007610ff4f7816 */ /* 0x000fe4000000004f */
[----:B------:R-:W-:-:S03]  /*2c70*/  LEA.HI.X R81, R21, c[0x0][0x184], R88, 0x1, P2 ;  /* 0x0000610015517a11 */ /* 0x000fc600010f0c58 */
[----:B------:R-:W-:Y:S02]  /*2c80*/  FFMA.FTZ R22, R22, R79, R85 ;  /* 0x0000004f16167223 */ /* 0x000fe40000010055 */
[----:B------:R4:W5:Y:S01]  /*2c90*/  LDG.E.CONSTANT R79, [R80.64] ;  /* 0x0000000a504f7981 */ /* 0x000962000c1e9900 */
[----:B------:R-:W-:Y:S02]  /*2ca0*/  PRMT R23, RZ, 0x7610, R23 ;  /* 0x00007610ff177816 */ /* 0x000fe40000000017 */
[----:B------:R-:W-:Y:S02]  /*2cb0*/  PRMT R82, RZ, 0x7610, R82 ;  /* 0x00007610ff527816 */ /* 0x000fe40000000052 */
[----:B------:R-:W-:-:S03]  /*2cc0*/  PRMT R21, RZ, 0x5410, R84 ;  /* 0x00005410ff157816 */ /* 0x000fc60000000054 */
[----:B------:R-:W-:Y:S01]  /*2cd0*/  FFMA.FTZ R90, R23, R82, R90 ;  /* 0x00000052175a7223 */ /* 0x000fe2000001005a */
[----:B----4-:R4:W5:Y:S01]  /*2ce0*/  LDG.E.CONSTANT R80, [R80.64+0x4] ;  /* 0x0000040a50507981 */ /* 0x010962000c1e9900 */
[----:B0-----:R-:W-:-:S05]  /*2cf0*/  PRMT R23, RZ, 0x5410, R24 ;  /* 0x00005410ff177816 */ /* 0x001fca0000000018 */
[----:B------:R-:W-:Y:S01]  /*2d00*/  FFMA.FTZ R23, R23, R21, R20 ;  /* 0x0000001517177223 */ /* 0x000fe20000010014 */
[----:B------:R-:W-:-:S04]  /*2d10*/  IADD3 R21, P0, P1, R5, R78, R32 ;  /* 0x0000004e05157210 */ /* 0x000fc8000791e020 */
[----:B------:R-:W-:Y:S02]  /*2d20*/  LEA R20, P2, R21, c[0x0][0x180], 0x1 ;  /* 0x0000600015147a11 */ /* 0x000fe400078408ff */
[----:B------:R-:W-:-:S04]  /*2d30*/  IADD3.X R82, R56, R77, R43, P0, P1 ;  /* 0x0000004d38527210 */ /* 0x000fc800007e242b */
[----:B------:R-:W-:Y:S02]  /*2d40*/  LEA.HI.X R21, R21, c[0x0][0x184], R82, 0x1, P2 ;  /* 0x0000610015157a11 */ /* 0x000fe400010f0c52 */
[----:B------:R-:W-:-:S03]  /*2d50*/  IADD3 R85, P0, P1, R4, R78, R33 ;  /* 0x0000004e04557210 */ /* 0x000fc6000791e021 */
[----:B----4-:R0:W4:Y:S01]  /*2d60*/  LDG.E.CONSTANT R81, [R20.64] ;  /* 0x0000000a14517981 */ /* 0x010122000c1e9900 */
[----:B------:R-:W-:Y:S02]  /*2d70*/  IADD3 R88, P3, P4, R3, R78, R34 ;  /* 0x0000004e03587210 */ /* 0x000fe40007c7e022 */
[----:B-1----:R-:W-:Y:S01]  /*2d80*/  LEA R92, P2, R85, c[0x0][0x180], 0x1 ;  /* 0x00006000555c7a11 */ /* 0x002fe200078408ff */
[----:B------:R0:W4:Y:S01]  /*2d90*/  LDG.E.CONSTANT R82, [R20.64+0x4] ;  /* 0x0000040a14527981 */ /* 0x000122000c1e9900 */
[-C--:B------:R-:W-:Y:S02]  /*2da0*/  IADD3.X R78, R55, R77.reuse, R44, P0, P1 ;  /* 0x0000004d374e7210 */ /* 0x080fe400007e242c */
[----:B------:R-:W-:Y:S02]  /*2db0*/  IADD3.X R77, R58, R77, R45, P3, P4 ;  /* 0x0000004d3a4d7210 */ /* 0x000fe40001fe842d */
[----:B------:R-:W-:Y:S02]  /*2dc0*/  LEA.HI.X R93, R85, c[0x0][0x184], R78, 0x1, P2 ;  /* 0x00006100555d7a11 */ /* 0x000fe400010f0c4e */
[----:B0-----:R-:W-:-:S03]  /*2dd0*/  LEA R20, P0, R88, c[0x0][0x180], 0x1 ;  /* 0x0000600058147a11 */ /* 0x001fc600078008ff */
[----:B------:R-:W4:Y:S01]  /*2de0*/  LDG.E.CONSTANT R85, [R92.64+0x4] ;  /* 0x0000040a5c557981 */ /* 0x000f22000c1e9900 */
[----:B------:R-:W-:-:S03]  /*2df0*/  LEA.HI.X R21, R88, c[0x0][0x184], R77, 0x1, P0 ;  /* 0x0000610058157a11 */ /* 0x000fc600000f0c4d */
[----:B------:R-:W4:Y:S04]  /*2e00*/  LDG.E.CONSTANT R78, [R92.64] ;  /* 0x0000000a5c4e7981 */ /* 0x000f28000c1e9900 */
[----:B------:R0:W4:Y:S04]  /*2e10*/  LDG.E.CONSTANT R77, [R20.64] ;  /* 0x0000000a144d7981 */ /* 0x000128000c1e9900 */
[----:B------:R0:W4:Y:S02]  /*2e20*/  LDG.E.CONSTANT R88, [R20.64+0x4] ;  /* 0x0000040a14587981 */ /* 0x000124000c1e9900 */
[----:B0-----:R-:W-:-:S02]  /*2e30*/  PRMT R21, RZ, 0x7610, R24 ;  /* 0x00007610ff157816 */ /* 0x001fc40000000018 */
        /* <DEDUP_REMOVED lines=8> */
[----:B------:R-:W-:Y:S01]  /*2ec0*/  FFMA.FTZ R89, R20, R21, R89 ;  /* 0x0000001514597223 */ /* 0x000fe20000010059 */
[----:B------:R-:W-:Y:S01]  /*2ed0*/  PRMT R20, RZ, 0x5410, R26 ;  /* 0x00005410ff147816 */ /* 0x000fe2000000001a */
[----:B------:R-:W-:Y:S01]  /*2ee0*/  FFMA.FTZ R90, R25, R87, R90 ;  /* 0x00000057195a7223 */ /* 0x000fe2000001005a */
[----:B------:R-:W-:-:S05]  /*2ef0*/  PRMT R25, RZ, 0x5410, R83 ;  /* 0x00005410ff197816 */ /* 0x000fca0000000053 */
[----:B------:R-:W-:Y:S02]  /*2f00*/  FFMA.FTZ R25, R20, R25, R23 ;  /* 0x0000001914197223 */ /* 0x000fe40000010017 */
[----:B------:R-:W0:Y:S01]  /*2f10*/  LDS.128 R20, [R2+0x40] ;  /* 0x0000400002147984 */ /* 0x000e220000000c00 */
[----:B------:R-:W-:Y:S02]  /*2f20*/  PRMT R87, RZ, 0x7610, R26 ;  /* 0x00007610ff577816 */ /* 0x000fe4000000001a */
[----:B------:R-:W-:Y:S02]  /*2f30*/  PRMT R83, RZ, 0x7610, R83 ;  /* 0x00007610ff537816 */ /* 0x000fe40000000053 */
[----:B---3--:R-:W-:-:S03]  /*2f40*/  PRMT R26, RZ, 0x5410, R86 ;  /* 0x00005410ff1a7816 */ /* 0x008fc60000000056 */
[----:B------:R-:W-:Y:S01]  /*2f50*/  FFMA.FTZ R83, R87, R83, R24 ;  /* 0x0000005357537223 */ /* 0x000fe20000010018 */
[--C-:B------:R-:W-:Y:S02]  /*2f60*/  PRMT R24, RZ, 0x5410, R27.reuse ;  /* 0x00005410ff187816 */ /* 0x100fe4000000001b */
[----:B------:R-:W-:Y:S02]  /*2f70*/  PRMT R27, RZ, 0x7610, R27 ;  /* 0x00007610ff1b7816 */ /* 0x000fe4000000001b */
[----:B------:R-:W-:Y:S01]  /*2f80*/  PRMT R86, RZ, 0x7610, R86 ;  /* 0x00007610ff567816 */ /* 0x000fe20000000056 */
[----:B------:R-:W-:-:S04]  /*2f90*/  FFMA.FTZ R89, R24, R26, R89 ;  /* 0x0000001a18597223 */ /* 0x000fc80000010059 */
[----:B------:R-:W-:Y:S01]  /*2fa0*/  FFMA.FTZ R90, R27, R86, R90 ;  /* 0x000000561b5a7223 */ /* 0x000fe2000001005a */
[----:B-----5:R-:W-:Y:S02]  /*2fb0*/  PRMT R24, RZ, 0x5410, R79 ;  /* 0x00005410ff187816 */ /* 0x020fe4000000004f */
[----:B0-----:R-:W-:-:S05]  /*2fc0*/  PRMT R84, RZ, 0x5410, R20 ;  /* 0x00005410ff547816 */ /* 0x001fca0000000014 */
[----:B------:R-:W-:Y:S02]  /*2fd0*/  FFMA.FTZ R84, R84, R24, R25 ;  /* 0x0000001854547223 */ /* 0x000fe40000010019 */
[----:B------:R-:W0:Y:S01]  /*2fe0*/  LDS.128 R24, [R2+0x50] ;  /* 0x0000500002187984 */ /* 0x000e220000000c00 */
[----:B------:R-:W-:Y:S02]  /*2ff0*/  PRMT R20, RZ, 0x7610, R20 ;  /* 0x00007610ff147816 */ /* 0x000fe40000000014 */
[----:B------:R-:W-:-:S05]  /*3000*/  PRMT R79, RZ, 0x7610, R79 ;  /* 0x00007610ff4f7816 */ /* 0x000fca000000004f */
[----:B------:R-:W-:Y:S01]  /*3010*/  FFMA.FTZ R83, R20, R79, R83 ;  /* 0x0000004f14537223 */ /* 0x000fe20000010053 */
[--C-:B------:R-:W-:Y:S02]  /*3020*/  PRMT R20, RZ, 0x5410, R21.reuse ;  /* 0x00005410ff147816 */ /* 0x100fe40000000015 */
[--C-:B------:R-:W-:Y:S02]  /*3030*/  PRMT R79, RZ, 0x5410, R80.reuse ;  /* 0x00005410ff4f7816 */ /* 0x100fe40000000050 */
[----:B------:R-:W-:Y:S02]  /*3040*/  PRMT R21, RZ, 0x7610, R21 ;  /* 0x00007610ff157816 */ /* 0x000fe40000000015 */
[----:B------:R-:W-:Y:S01]  /*3050*/  PRMT R80, RZ, 0x7610, R80 ;  /* 0x00007610ff507816 */ /* 0x000fe20000000050 */
[----:B------:R-:W-:-:S04]  /*3060*/  FFMA.FTZ R89, R20, R79, R89 ;  /* 0x0000004f14597223 */ /* 0x000fc80000010059 */
[----:B------:R-:W-:Y:S01]  /*3070*/  FFMA.FTZ R90, R21, R80, R90 ;  /* 0x00000050155a7223 */ /* 0x000fe2000001005a */
[--C-:B------:R-:W-:Y:S02]  /*3080*/  PRMT R21, RZ, 0x5410, R22.reuse ;  /* 0x00005410ff157816 */ /* 0x100fe40000000016 */
[----:B----4-:R-:W-:Y:S02]  /*3090*/  PRMT R20, RZ, 0x5410, R81 ;  /* 0x00005410ff147816 */ /* 0x010fe40000000051 */
[----:B------:R-:W-:-:S03]  /*30a0*/  PRMT R22, RZ, 0x7610, R22 ;  /* 0x00007610ff167816 */ /* 0x000fc60000000016 */
[----:B------:R-:W-:Y:S01]  /*30b0*/  FFMA.FTZ R84, R21, R20, R84 ;  /* 0x0000001415547223 */ /* 0x000fe20000010054 */
[----:B------:R-:W-:Y:S02]  /*30c0*/  PRMT R20, RZ, 0x5410, R23 ;  /* 0x00005410ff147816 */ /* 0x000fe40000000017 */
[--C-:B------:R-:W-:Y:S02]  /*30d0*/  PRMT R21, RZ, 0x5410, R82.reuse ;  /* 0x00005410ff157816 */ /* 0x100fe40000000052 */
[----:B------:R-:W-:Y:S02]  /*30e0*/  PRMT R81, RZ, 0x7610, R81 ;  /* 0x00007610ff517816 */ /* 0x000fe40000000051 */
[----:B------:R-:W-:Y:S02]  /*30f0*/  PRMT R23, RZ, 0x7610, R23 ;  /* 0x00007610ff177816 */ /* 0x000fe40000000017 */
[----:B------:R-:W-:Y:S01]  /*3100*/  PRMT R82, RZ, 0x7610, R82 ;  /* 0x00007610ff527816 */ /* 0x000fe20000000052 */
[----:B------:R-:W-:Y:S01]  /*3110*/  FFMA.FTZ R83, R22, R81, R83 ;  /* 0x0000005116537223 */ /* 0x000fe20000010053 */
[----:B0-----:R-:W-:Y:S01]  /*3120*/  PRMT R22, RZ, 0x5410, R25 ;  /* 0x00005410ff167816 */ /* 0x001fe20000000019 */
[----:B------:R-:W-:-:S02]  /*3130*/  FFMA.FTZ R89, R20, R21, R89 ;  /* 0x0000001514597223 */ /* 0x000fc40000010059 */
[----:B------:R-:W-:Y:S01]  /*3140*/  FFMA.FTZ R90, R23, R82, R90 ;  /* 0x00000052175a7223 */ /* 0x000fe2000001005a */
[----:B------:R-:W-:Y:S02]  /*3150*/  PRMT R23, RZ, 0x5410, R85 ;  /* 0x00005410ff177816 */ /* 0x000fe40000000055 */
[----:B------:R-:W-:Y:S02]  /*3160*/  PRMT R21, RZ, 0x5410, R24 ;  /* 0x00005410ff157816 */ /* 0x000fe40000000018 */
[----:B------:R-:W-:Y:S02]  /*3170*/  PRMT R20, RZ, 0x5410, R78 ;  /* 0x00005410ff147816 */ /* 0x000fe4000000004e */
[----:B------:R-:W-:Y:S02]  /*3180*/  PRMT R24, RZ, 0x7610, R24 ;  /* 0x00007610ff187816 */ /* 0x000fe40000000018 */
[----:B------:R-:W-:Y:S01]  /*3190*/  PRMT R78, RZ, 0x7610, R78 ;  /* 0x00007610ff4e7816 */ /* 0x000fe2000000004e */
[----:B------:R-:W-:Y:S01]  /*31a0*/  FFMA.FTZ R23, R22, R23, R89 ;  /* 0x0000001716177223 */ /* 0x000fe20000010059 */
[----:B------:R-:W-:Y:S01]  /*31b0*/  PRMT R22, RZ, 0x5410, R77 ;  /* 0x00005410ff167816 */ /* 0x000fe2000000004d */
[----:B------:R-:W-:Y:S01]  /*31c0*/  FFMA.FTZ R21, R21, R20, R84 ;  /* 0x0000001415157223 */ /* 0x000fe20000010054 */
[--C-:B------:R-:W-:Y:S01]  /*31d0*/  PRMT R80, RZ, 0x5410, R26.reuse ;  /* 0x00005410ff507816 */ /* 0x100fe2000000001a */
[----:B------:R-:W-:Y:S01]  /*31e0*/  FFMA.FTZ R24, R24, R78, R83 ;  /* 0x0000004e18187223 */ /* 0x000fe20000010053 */
[----:B------:R-:W-:-:S02]  /*31f0*/  PRMT R79, RZ, 0x7610, R26 ;  /* 0x00007610ff4f7816 */ /* 0x000fc4000000001a */
[----:B------:R-:W-:Y:S02]  /*3200*/  PRMT R77, RZ, 0x7610, R77 ;  /* 0x00007610ff4d7816 */ /* 0x000fe4000000004d */
[----:B------:R-:W-:Y:S02]  /*3210*/  PRMT R25, RZ, 0x7610, R25 ;  /* 0x00007610ff197816 */ /* 0x000fe40000000019 */
[----:B------:R-:W-:Y:S01]  /*3220*/  PRMT R85, RZ, 0x7610, R85 ;  /* 0x00007610ff557816 */ /* 0x000fe20000000055 */
[----:B------:R-:W-:Y:S02]  /*3230*/  FFMA.FTZ R21, R80, R22, R21 ;  /* 0x0000001650157223 */ /* 0x000fe40000010015 */
[----:B------:R-:W-:Y:S02]  /*3240*/  FFMA.FTZ R24, R79, R77, R24 ;  /* 0x0000004d4f187223 */ /* 0x000fe40000010018 */
[----:B------:R-:W-:Y:S01]  /*3250*/  FFMA.FTZ R90, R25, R85, R90 ;  /* 0x00000055195a7223 */ /* 0x000fe2000001005a */
[----:B------:R-:W-:Y:S01]  /*3260*/  PRMT R20, RZ, 0x5410, R27 ;  /* 0x00005410ff147816 */ /* 0x000fe2000000001b */
[----:B------:R-:W-:Y:S01]  /*3270*/  FADD.FTZ R25, R21, R24 ;  /* 0x0000001815197221 */ /* 0x000fe20000010000 */
[----:B------:R-:W-:-:S02]  /*3280*/  PRMT R21, RZ, 0x5410, R88 ;  /* 0x00005410ff157816 */ /* 0x000fc40000000058 */
        /* <DEDUP_REMOVED lines=8> */
.L_x_15386:
        /* <DEDUP_REMOVED lines=11> */
.L_x_15339:
[----:B------:R-:W-:Y:S05]  /*33c0*/  BSYNC B1 ;  /* 0x0000000000017941 */ /* 0x000fea0003800000 */
.L_x_15338:
[----:B------:R-:W-:Y:S02]  /*33d0*/  IADD3 R30, P0, R30, 0x10, RZ ;  /* 0x000000101e1e7810 */ /* 0x000fe40007f1e0ff */
[----:B-1----:R-:W-:Y:S02]  /*33e0*/  IADD3 R29, R29, 0x100, RZ ;  /* 0x000001001d1d7810 */ /* 0x002fe40007ffe0ff */
[----:B------:R-:W-:Y:S01]  /*33f0*/  IADD3 R74, R74, 0x40, RZ ;  /* 0x000000404a4a7810 */ /* 0x000fe20007ffe0ff */
[----:B------:R-:W-:Y:S01]  /*3400*/  IMAD.X R31, RZ, RZ, R31, P0 ;  /* 0x000000ffff1f7224 */ /* 0x000fe200000e061f */
[----:B------:R-:W-:Y:S01]  /*3410*/  IADD3 R75, R75, 0x40, RZ ;  /* 0x000000404b4b7810 */ /* 0x000fe20007ffe0ff */
[----:B0-----:R-:W-:Y:S01]  /*3420*/  @P1 CALL.REL.NOINC `(.L_x_15330) ;  /* 0x0000001000001944 */ /* 0x001fe20003c00000 */
[----:B------:R-:W-:Y:S05]  /*3430*/  BRA `(.L_x_15340) ;  /* 0xfffff00000007947 */ /* 0x000fea000383ffff */
.L_x_15330:
[----:B------:R-:W-:Y:S05]  /*3440*/  BSYNC B0 ;  /* 0x0000000000007941 */ /* 0x000fea0003800000 */
.L_x_15329:
[----:B------:R-:W-:Y:S05]  /*3450*/  BRA.DIV ~URZ, `(.L_x_15341) ;  /* 0x000040127f007947 */ /* 0x000fea000b800000 */
[----:B------:R0:W1:Y:S02]  /*3460*/  SHFL.BFLY PT, R0, R63, 0x10, 0x1f ;  /* 0x0e001f003f007f89 */ /* 0x00006400000e0000 */
.L_x_15387:
[----:B01----:R-:W-:Y:S01]  /*3470*/  FMNMX.FTZ R63, R0, R63, !PT ;  /* 0x0000003f003f7209 */ /* 0x003fe20007810000 */
[----:B------:R-:W-:Y:S05]  /*3480*/  BRA.DIV ~URZ, `(.L_x_15342) ;  /* 0x000040627f007947 */ /* 0x000fea000b800000 */
[----:B------:R-:W0:Y:S02]  /*3490*/  SHFL.BFLY PT, R0, R63, 0x8, 0x1f ;  /* 0x0d001f003f007f89 */ /* 0x000e2400000e0000 */
[----:B0-----:R-:W-:-:S05]  /*34a0*/  FMNMX.FTZ R0, R63, R0, !PT ;  /* 0x000000003f007209 */ /* 0x001fca0007810000 */
[----:B------:R-:W0:Y:S02]  /*34b0*/  SHFL.BFLY PT, R3, R0, 0x4, 0x1f ;  /* 0x0c801f0000037f89 */ /* 0x000e2400000e0000 */
[----:B0-----:R-:W-:-:S05]  /*34c0*/  FMNMX.FTZ R3, R0, R3, !PT ;  /* 0x0000000300037209 */ /* 0x001fca0007810000 */
[----:B------:R0:W1:Y:S02]  /*34d0*/  SHFL.BFLY PT, R2, R3, 0x2, 0x1f ;  /* 0x0c401f0003027f89 */ /* 0x00006400000e0000 */
.L_x_15388:
        /* <DEDUP_REMOVED lines=37> */
.L_x_15347:
        /* <DEDUP_REMOVED lines=11> */
.L_x_15346:
[----:B------:R-:W-:Y:S05]  /*37e0*/  BSYNC B1 ;  /* 0x0000000000017941 */ /* 0x000fea0003800000 */
.L_x_15345:
        /* <DEDUP_REMOVED lines=10> */
.L_x_15350:
        /* <DEDUP_REMOVED lines=100> */
.L_x_15349:
[----:B------:R-:W-:Y:S05]  /*3ed0*/  BSYNC B1 ;  /* 0x0000000000017941 */ /* 0x000fea0003800000 */
.L_x_15348:
        /* <DEDUP_REMOVED lines=55> */
.L_x_15352:
[----:B------:R-:W-:Y:S05]  /*4250*/  BSYNC B1 ;  /* 0x0000000000017941 */ /* 0x000fea0003800000 */
.L_x_15351:
        /* <DEDUP_REMOVED lines=26> */
.L_x_15344:
[----:B------:R-:W-:Y:S05]  /*4400*/  BSYNC B0 ;  /* 0x0000000000007941 */ /* 0x000fea0003800000 */
.L_x_15343:
        /* <DEDUP_REMOVED lines=45> */
.L_x_15357:
        /* <DEDUP_REMOVED lines=8> */
.L_x_15356:
[----:B------:R-:W-:Y:S05]  /*4760*/  BSYNC B1 ;  /* 0x0000000000017941 */ /* 0x000fea0003800000 */
.L_x_15355:
        /* <DEDUP_REMOVED lines=10> */
.L_x_15360:
        /* <DEDUP_REMOVED lines=20> */
[----:B-----5:R-:W3:Y:S01]  /*4950*/  LDS R28, [R3+0x1800] ;  /* 0x00180000031c7984 */ /* 0x020ee20000000800 */
        /* <DEDUP_REMOVED lines=31> */
.L_x_15359:
[----:B------:R-:W-:Y:S05]  /*4b50*/  BSYNC B1 ;  /* 0x0000000000017941 */ /* 0x000fea0003800000 */
.L_x_15358:
        /* <DEDUP_REMOVED lines=31> */
.L_x_15362:
[----:B------:R-:W-:Y:S05]  /*4d50*/  BSYNC B1 ;  /* 0x0000000000017941 */ /* 0x000fea0003800000 */
.L_x_15361:
        /* <DEDUP_REMOVED lines=14> */
.L_x_15354:
[----:B------:R-:W-:Y:S05]  /*4e40*/  BSYNC B0 ;  /* 0x0000000000007941 */ /* 0x000fea0003800000 */
.L_x_15353:
        /* <DEDUP_REMOVED lines=32> */
.L_x_15364:
[----:B------:R-:W-:Y:S05]  /*5050*/  BSYNC B0 ;  /* 0x0000000000007941 */ /* 0x000fea0003800000 */
.L_x_15363:
[----:B------:R-:W-:Y:S01]  /*5060*/  BSSY B0, `(.L_x_15365) ;  /* 0x00001ad000007945 */ /* 0x000fe20003800000 */
[----:B------:R-:W-:Y:S05]  /*5070*/  @!P1 BRA `(.L_x_15366) ;  /* 0x0000005000009947 */ /* 0x000fea0003800000 */
[----:B------:R-:W-:Y:S01]  /*5080*/  IMAD.MOV.U32 R12, RZ, RZ, RZ ;  /* 0x000000ffff0c7224 */ /* 0x000fe200078e00ff */
[----:B------:R-:W-:Y:S01]  /*5090*/  CS2R R20, SRZ ;  /* 0x0000000000147805 */ /* 0x000fe2000001ff00 */
[----:B------:R-:W-:Y:S01]  /*50a0*/  IMAD.MOV.U32 R19, RZ, RZ, RZ ;  /* 0x000000ffff137224 */ /* 0x000fe200078e00ff */
[----:B------:R-:W-:Y:S01]  /*50b0*/  CS2R R22, SRZ ;  /* 0x0000000000167805 */ /* 0x000fe2000001ff00 */
[----:B------:R-:W-:Y:S05]  /*50c0*/  BRA `(.L_x_15367) ;  /* 0x00001a6000007947 */ /* 0x000fea0003800000 */
.L_x_15366:
        /* <DEDUP_REMOVED lines=11> */
[----:B------:R-:W-:-:S02]  /*5180*/  LOP3.LUT R3, R0, 0xfffffff0, RZ, 0xc0, !PT ;  /* 0xfffffff000037812 */ /* 0x000fc400078ec0ff */
[----:B------:R-:W-:Y:S01]  /*5190*/  SHF.R.S32.HI R24, RZ, 0x1f, R24 ;  /* 0x0000001fff187819 */ /* 0x000fe20000011418 */
        /* <DEDUP_REMOVED lines=11> */
[----:B-1----:R-:W-:Y:S01]  /*5250*/  IMAD R30, R5, 0x200, R2 ;  /* 0x00000200051e7824 */ /* 0x002fe200078e0202 */
[----:B------:R-:W-:Y:S01]  /*5260*/  LEA.HI.X R17, R6, c[0x0][0x19c], R17, 0x2, P0 ;  /* 0x0000670006117a11 */ /* 0x000fe200000f1411 */
[----:B------:R-:W-:Y:S01]  /*5270*/  IMAD R2, R12, c[0x0][0x1c0], RZ ;  /* 0x000070000c027a24 */ /* 0x000fe200078e02ff */
[C---:B------:R-:W-:Y:S01]  /*5280*/  IADD3 R26, R16.reuse, 0x200, RZ ;  /* 0x00000200101a7810 */ /* 0x040fe20007ffe0ff */
[----:B------:R-:W-:Y:S01]  /*5290*/  IMAD.MOV.U32 R12, RZ, RZ, RZ ;  /* 0x000000ffff0c7224 */ /* 0x000fe200078e00ff */
[----:B------:R-:W-:-:S02]  /*52a0*/  IADD3 R27, R16, 0x300, RZ ;  /* 0x00000300101b7810 */ /* 0x000fc40007ffe0ff */
[----:B------:R-:W-:Y:S02]  /*52b0*/  SHF.R.S32.HI R3, RZ, 0x1f, R2 ;  /* 0x0000001fff037819 */ /* 0x000fe40000011402 */
[C---:B-----5:R-:W-:Y:S02]  /*52c0*/  IADD3 R28, R16.reuse, 0x400, RZ ;  /* 0x00000400101c7810 */ /* 0x060fe40007ffe0ff */
[----:B------:R-:W-:Y:S02]  /*52d0*/  IADD3 R29, R16, 0x500, RZ ;  /* 0x00000500101d7810 */ /* 0x000fe40007ffe0ff */
[----:B------:R-:W-:Y:S02]  /*52e0*/  IADD3 R30, R30, 0x7, RZ ;  /* 0x000000071e1e7810 */ /* 0x000fe40007ffe0ff */
.L_x_15380:
        /* <DEDUP_REMOVED lines=10> */
[----:B------:R-:W-:Y:S01]  /*5390*/  IADD3 R10, P2, R29, R8, RZ ;  /* 0x000000081d0a7210 */ /* 0x000fe20007f5e0ff */
[----:B------:R-:W-:Y:S01]  /*53a0*/  IMAD.IADD R11, R9, 0x1, R11 ;  /* 0x00000001090b7824 */ /* 0x000fe200078e020b */
[----:B------:R-:W-:Y:S02]  /*53b0*/  LEA R6, P4, R7, c[0x0][0x188], 0x1 ;  /* 0x0000620007067a11 */ /* 0x000fe400078808ff */
[----:B------:R-:W-:-:S02]  /*53c0*/  LEA R52, P6, R10, c[0x0][0x188], 0x1 ;  /* 0x000062000a347a11 */ /* 0x000fc400078c08ff */
[-C--:B------:R-:W-:Y:S02]  /*53d0*/  LEA.HI.X.SX32 R14, R26, R11.reuse, 0x1, P1 ;  /* 0x0000000b1a0e7211 */ /* 0x080fe400008f0eff */
[C---:B------:R-:W-:Y:S02]  /*53e0*/  IADD3 R9, P1, R27.reuse, R8, RZ ;  /* 0x000000081b097210 */ /* 0x040fe40007f3e0ff */
[-C--:B------:R-:W-:Y:S02]  /*53f0*/  LEA.HI.X.SX32 R36, R16, R11.reuse, 0x1, P0 ;  /* 0x0000000b10247211 */ /* 0x080fe400000f0eff */
[-C--:B------:R-:W-:Y:S02]  /*5400*/  LEA.HI.X.SX32 R34, R27, R11.reuse, 0x1, P1 ;  /* 0x0000000b1b227211 */ /* 0x080fe400008f0eff */
[-C--:B------:R-:W-:Y:S02]  /*5410*/  LEA.HI.X.SX32 R32, R28, R11.reuse, 0x1, P3 ;  /* 0x0000000b1c207211 */ /* 0x080fe400018f0eff */
[----:B------:R-:W-:-:S02]  /*5420*/  LEA.HI.X.SX32 R11, R29, R11, 0x1, P2 ;  /* 0x0000000b1d0b7211 */ /* 0x000fc400010f0eff */
[----:B------:R-:W-:Y:S02]  /*5430*/  LEA.HI.X R7, R7, c[0x0][0x18c], R14, 0x1, P4 ;  /* 0x0000630007077a11 */ /* 0x000fe400020f0c0e */
[----:B------:R-:W-:Y:S02]  /*5440*/  LEA.HI.X R53, R10, c[0x0][0x18c], R11, 0x1, P6 ;  /* 0x000063000a357a11 */ /* 0x000fe400030f0c0b */
[----:B------:R-:W-:Y:S01]  /*5450*/  LEA R8, P4, R9, c[0x0][0x188], 0x1 ;  /* 0x0000620009087a11 */ /* 0x000fe200078808ff */
[----:B------:R0:W5:Y:S01]  /*5460*/  LDG.E.CONSTANT R35, [R6.64] ;  /* 0x0000000a06237981 */ /* 0x000162000c1e9900 */
[----:B------:R-:W-:Y:S02]  /*5470*/  LEA R4, P0, R5, c[0x0][0x188], 0x1 ;  /* 0x0000620005047a11 */ /* 0x000fe400078008ff */
[----:B------:R-:W-:Y:S01]  /*5480*/  LEA.HI.X R9, R9, c[0x0][0x18c], R34, 0x1, P4 ;  /* 0x0000630009097a11 */ /* 0x000fe200020f0c22 */
[----:B------:R1:W5:Y:S01]  /*5490*/  LDG.E.CONSTANT R43, [R52.64] ;  /* 0x0000000a342b7981 */ /* 0x000362000c1e9900 */
[----:B------:R-:W-:-:S02]  /*54a0*/  LEA R14, P5, R15, c[0x0][0x188], 0x1 ;  /* 0x000062000f0e7a11 */ /* 0x000fc400078a08ff */
        /* <DEDUP_REMOVED lines=11> */
[----:B--2---:R-:W2:Y:S04]  /*5560*/  LDS.128 R8, [R25+-0x10] ;  /* 0xfffff00019087984 */ /* 0x004ea80000000c00 */
[----:B------:R0:W5:Y:S04]  /*5570*/  LDG.E.CONSTANT R36, [R6.64+0xc] ;  /* 0x00000c0a06247981 */ /* 0x000168000c1e9900 */
[----:B------:R0:W5:Y:S04]  /*5580*/  LDG.E.CONSTANT R39, [R4.64] ;  /* 0x0000000a04277981 */ /* 0x000168000c1e9900 */
[----:B------:R0:W5:Y:S04]  /*5590*/  LDG.E.CONSTANT R40, [R4.64+0x4] ;  /* 0x0000040a04287981 */ /* 0x000168000c1e9900 */
[----:B------:R0:W5:Y:S04]  /*55a0*/  LDG.E.CONSTANT R41, [R4.64+0x8] ;  /* 0x0000080a04297981 */ /* 0x000168000c1e9900 */
[----:B------:R0:W5:Y:S01]  /*55b0*/  LDG.E.CONSTANT R42, [R4.64+0xc] ;  /* 0x00000c0a042a7981 */ /* 0x000162000c1e9900 */
[----:B------:R-:W-:Y:S01]  /*55c0*/  ISETP.NE.AND P0, PT, R18, RZ, PT ;  /* 0x000000ff1200720c */ /* 0x000fe20003f05270 */
[----:B------:R-:W-:Y:S02]  /*55d0*/  BSSY B1, `(.L_x_15368) ;  /* 0x000002b000017945 */ /* 0x000fe40003800000 */
[----:B------:R3:W5:Y:S04]  /*55e0*/  LDG.E.CONSTANT R47, [R14.64+0x200] ;  /* 0x0002000a0e2f7981 */ /* 0x000768000c1e9900 */
[----:B------:R3:W5:Y:S04]  /*55f0*/  LDG.E.CONSTANT R48, [R14.64+0x204] ;  /* 0x0002040a0e307981 */ /* 0x000768000c1e9900 */
[----:B0-----:R1:W0:Y:S04]  /*5600*/  LDS.128 R4, [R25] ;  /* 0x0000000019047984 */ /* 0x0012280000000c00 */
[----:B------:R3:W5:Y:S04]  /*5610*/  LDG.E.CONSTANT R49, [R14.64+0x208] ;  /* 0x0002080a0e317981 */ /* 0x000768000c1e9900 */
[----:B------:R3:W5:Y:S01]  /*5620*/  LDG.E.CONSTANT R50, [R14.64+0x20c] ;  /* 0x00020c0a0e327981 */ /* 0x000762000c1e9900 */
[----:B--2---:R-:W-:-:S03]  /*5630*/  F2FP.BF16.PACK_AB R8, R9, R8 ;  /* 0x000000080908723e */ /* 0x004fc600000010ff */
[----:B------:R3:W5:Y:S04]  /*5640*/  LDG.E.CONSTANT R51, [R14.64] ;  /* 0x0000000a0e337981 */ /* 0x000768000c1e9900 */
[----:B------:R3:W5:Y:S04]  /*5650*/  LDG.E.CONSTANT R54, [R14.64+0x4] ;  /* 0x0000040a0e367981 */ /* 0x000768000c1e9900 */
[----:B------:R3:W5:Y:S04]  /*5660*/  LDG.E.CONSTANT R55, [R14.64+0x8] ;  /* 0x0000080a0e377981 */ /* 0x000768000c1e9900 */
[----:B------:R3:W5:Y:S02]  /*5670*/  LDG.E.CONSTANT R56, [R14.64+0xc] ;  /* 0x00000c0a0e387981 */ /* 0x000764000c1e9900 */
[----:B---3--:R-:W-:Y:S01]  /*5680*/  F2FP.BF16.PACK_AB R15, R11, R10 ;  /* 0x0000000a0b0f723e */ /* 0x008fe200000010ff */
[----:B------:R-:W-:Y:S05]  /*5690*/  @P0 BRA `(.L_x_15369) ;  /* 0x000001e000000947 */ /* 0x000fea0003800000 */
[C---:B-1----:R-:W-:Y:S02]  /*56a0*/  IADD3 R10, R30.reuse, -0x7, RZ ;  /* 0xfffffff91e0a7810 */ /* 0x042fe40007ffe0ff */
        /* <DEDUP_REMOVED lines=29> */
.L_x_15369:
[----:B-1----:R-:W-:Y:S05]  /*5880*/  BSYNC B1 ;  /* 0x0000000000017941 */ /* 0x002fea0003800000 */
.L_x_15368:
        /* <DEDUP_REMOVED lines=31> */
[----:B------:R-:W-:Y:S02]  /*5a80*/  SEL R11, R48, RZ, !P1 ;  /* 0x000000ff300b7207 */ /* 0x000fe40004800000 */
        /* <DEDUP_REMOVED lines=23> */
.L_x_15371:
[----:B------:R-:W-:Y:S05]  /*5c00*/  BSYNC B1 ;  /* 0x0000000000017941 */ /* 0x000fea0003800000 */
.L_x_15370:
[----:B------:R-:W-:Y:S01]  /*5c10*/  HFMA2.BF16_V2 R47, R8, R47, -RZ.H0_H0 ;  /* 0x0000002f082f7231 */ /* 0x000fe200003400ff */
[----:B------:R-:W-:Y:S01]  /*5c20*/  FADD.FTZ R23, R6, R23 ;  /* 0x0000001706177221 */ /* 0x000fe20000010000 */
[----:B------:R-:W-:Y:S01]  /*5c30*/  HFMA2.BF16_V2 R48, R5, R48, -RZ.H0_H0 ;  /* 0x0000003005307231 */ /* 0x000fe200003400ff */
[----:B------:R-:W-:Y:S01]  /*5c40*/  BSSY B1, `(.L_x_15372) ;  /* 0x000002c000017945 */ /* 0x000fe20003800000 */
        /* <DEDUP_REMOVED lines=43> */
.L_x_15373:
[----:B------:R-:W-:Y:S05]  /*5f00*/  BSYNC B1 ;  /* 0x0000000000017941 */ /* 0x000fea0003800000 */
.L_x_15372:
        /* <DEDUP_REMOVED lines=25> */
[----:B------:R-:W-:Y:S02]  /*60a0*/  IADD3 R52, R30, -0x4, RZ ;  /* 0xfffffffc1e347810 */ /* 0x000fe40007ffe0ff */
[----:B------:R-:W-:Y:S02]  /*60b0*/  SEL R31, R34, RZ, !P1 ;  /* 0x000000ff221f7207 */ /* 0x000fe40004800000 */
[C---:B------:R-:W-:Y:S02]  /*60c0*/  IADD3 R48, R30.reuse, -0x3, RZ ;  /* 0xfffffffd1e307810 */ /* 0x040fe40007ffe0ff */
[CC--:B------:R-:W-:Y:S02]  /*60d0*/  ISETP.GE.AND P1, PT, R30.reuse, R71.reuse, PT ;  /* 0x000000471e00720c */ /* 0x0c0fe40003f26270 */
[----:B------:R-:W-:Y:S02]  /*60e0*/  IADD3 R54, R30, -0x1, RZ ;  /* 0xffffffff1e367810 */ /* 0x000fe40007ffe0ff */
[----:B------:R-:W-:-:S02]  /*60f0*/  ISETP.GE.AND P6, PT, R52, R71, PT ;  /* 0x000000473400720c */ /* 0x000fc40003fc6270 */
[-C--:B------:R-:W-:Y:S02]  /*6100*/  ISETP.GE.AND P4, PT, R48, R71.reuse, PT ;  /* 0x000000473000720c */ /* 0x080fe40003f86270 */
[----:B------:R-:W-:Y:S02]  /*6110*/  PRMT R15, R34, 0x7632, R15 ;  /* 0x00007632220f7816 */ /* 0x000fe4000000000f */
[----:B------:R-:W-:Y:S02]  /*6120*/  IADD3 R50, R30, -0x2, RZ ;  /* 0xfffffffe1e327810 */ /* 0x000fe40007ffe0ff */
[----:B------:R-:W-:Y:S02]  /*6130*/  ISETP.GE.AND P2, PT, R54, R71, PT ;  /* 0x000000473600720c */ /* 0x000fe40003f46270 */
[----:B------:R-:W-:Y:S02]  /*6140*/  IADD3 R48, R30, -0x6, RZ ;  /* 0xfffffffa1e307810 */ /* 0x000fe40007ffe0ff */
        /* <DEDUP_REMOVED lines=15> */
.L_x_15375:
[----:B------:R-:W-:Y:S05]  /*6240*/  BSYNC B1 ;  /* 0x0000000000017941 */ /* 0x000fea0003800000 */
.L_x_15374:
        /* <DEDUP_REMOVED lines=49> */
.L_x_15377:
[----:B------:R-:W-:Y:S05]  /*6560*/  BSYNC B1 ;  /* 0x0000000000017941 */ /* 0x000fea0003800000 */
.L_x_15376:
        /* <DEDUP_REMOVED lines=62> */
.L_x_15379:
[----:B------:R-:W-:Y:S05]  /*6950*/  BSYNC B1 ;  /* 0x0000000000017941 */ /* 0x000fea0003800000 */
.L_x_15378:
        /* <DEDUP_REMOVED lines=29> */
.L_x_15367:
[----:B------:R-:W-:Y:S05]  /*6b30*/  BSYNC B0 ;  /* 0x0000000000007941 */ /* 0x000fea0003800000 */
.L_x_15365:
[----:B0-----:R-:W0:Y:S01]  /*6b40*/  SHFL.BFLY PT, R2, R21, 0x1, 0x1f ;  /* 0x0c201f0015027f89 */ /* 0x001e2200000e0000 */
[C---:B------:R-:W-:Y:S01]  /*6b50*/  LOP3.LUT R6, R66.reuse, 0x1, RZ, 0xc0, !PT ;  /* 0x0000000142067812 */ /* 0x040fe200078ec0ff */
[----:B------:R-:W-:Y:S01]  /*6b60*/  BSSY B0, `(.L_x_15381) ;  /* 0x000002d000007945 */ /* 0x000fe20003800000 */
[----:B------:R-:W-:Y:S01]  /*6b70*/  LEA.HI R8, R66, R66, RZ, 0x1 ;  /* 0x0000004242087211 */ /* 0x000fe200078f08ff */
[----:B------:R-:W2:Y:S01]  /*6b80*/  SHFL.BFLY PT, R0, R23, 0x1, 0x1f ;  /* 0x0c201f0017007f89 */ /* 0x000ea200000e0000 */
[----:B------:R-:W-:Y:S02]  /*6b90*/  ISETP.NE.AND P2, PT, R6, RZ, PT ;  /* 0x000000ff0600720c */ /* 0x000fe40003f45270 */
[C---:B------:R-:W-:Y:S01]  /*6ba0*/  LOP3.LUT R6, R13.reuse, 0xffffffc0, RZ, 0xc0, !PT ;  /* 0xffffffc00d067812 */ /* 0x040fe200078ec0ff */
[----:B------:R-:W3:Y:S01]  /*6bb0*/  SHFL.BFLY PT, R3, R22, 0x1, 0x1f ;  /* 0x0c201f0016037f89 */ /* 0x000ee200000e0000 */
[----:B------:R-:W-:-:S02]  /*6bc0*/  ISETP.GT.OR P0, PT, R13, 0x3f, P2 ;  /* 0x0000003f0d00780c */ /* 0x000fc40001704670 */
[----:B------:R-:W-:Y:S01]  /*6bd0*/  ISETP.NE.OR P5, PT, R6, 0x40, P2 ;  /* 0x000000400600780c */ /* 0x000fe200017a5670 */
[----:B------:R-:W4:Y:S01]  /*6be0*/  SHFL.BFLY PT, R5, R20, 0x1, 0x1f ;  /* 0x0c201f0014057f89 */ /* 0x000f2200000e0000 */
[----:B------:R-:W-:Y:S02]  /*6bf0*/  SHF.R.S32.HI R8, RZ, 0x1, R8 ;  /* 0x00000001ff087819 */ /* 0x000fe40000011408 */
[----:B------:R-:W-:Y:S01]  /*6c00*/  ISETP.GT.OR P1, PT, R13, 0x1f, P2 ;  /* 0x0000001f0d00780c */ /* 0x000fe20001724670 */
[----:B------:R-:W1:Y:S02]  /*6c10*/  SHFL.BFLY PT, R4, R19, 0x1, 0x1f ;  /* 0x0c201f0013047f89 */ /* 0x000e6400000e0000 */
[----:B------:R-:W-:Y:S02]  /*6c20*/  IMAD R67, R67, 0x60, R8 ;  /* 0x0000006043437824 */ /* 0x000fe400078e0208 */
[----:B------:R-:W1:Y:S04]  /*6c30*/  SHFL.BFLY PT, R7, R12, 0x1, 0x1f ;  /* 0x0c201f000c077f89 */ /* 0x000e6800000e0000 */
[----:B------:R-:W-:Y:S01]  /*6c40*/  BAR.SYNC.DEFER_BLOCKING 0x0 ;  /* 0x0000000000007b1d */ /* 0x000fe20000010000 */
[----:B0-----:R-:W-:Y:S01]  /*6c50*/  FADD.FTZ R14, R2, R21 ;  /* 0x00000015020e7221 */ /* 0x001fe20000010000 */
[----:B------:R-:W-:Y:S01]  /*6c60*/  IADD3 R2, R13, 0x1f, RZ ;  /* 0x0000001f0d027810 */ /* 0x000fe20007ffe0ff */
[----:B--2---:R-:W-:-:S03]  /*6c70*/  FADD.FTZ R0, R0, R23 ;  /* 0x0000001700007221 */ /* 0x004fc60000010000 */
[----:B------:R-:W-:Y:S01]  /*6c80*/  ISETP.GT.U32.AND P3, PT, R2, 0x3e, PT ;  /* 0x0000003e0200780c */ /* 0x000fe20003f64070 */
[----:B---3--:R-:W-:Y:S01]  /*6c90*/  FADD.FTZ R9, R3, R22 ;  /* 0x0000001603097221 */ /* 0x008fe20000010000 */
[----:B------:R-:W-:Y:S01]  /*6ca0*/  LOP3.LUT R2, R13, 0xffffffe0, RZ, 0xc0, !PT ;  /* 0xffffffe00d027812 */ /* 0x000fe200078ec0ff */
[----:B----4-:R-:W-:-:S03]  /*6cb0*/  FADD.FTZ R15, R5, R20 ;  /* 0x00000014050f7221 */ /* 0x010fc60000010000 */
[----:B------:R-:W-:Y:S01]  /*6cc0*/  ISETP.NE.OR P4, PT, R2, 0x20, P2 ;  /* 0x000000200200780c */ /* 0x000fe20001785670 */
[----:B-1----:R-:W-:Y:S02]  /*6cd0*/  FADD.FTZ R19, R4, R19 ;  /* 0x0000001304137221 */ /* 0x002fe40000010000 */
[----:B------:R-:W-:Y:S01]  /*6ce0*/  FADD.FTZ R16, R7, R12 ;  /* 0x0000000c07107221 */ /* 0x000fe20000010000 */
        /* <DEDUP_REMOVED lines=20> */
.L_x_15382:
[----:B0-----:R-:W-:Y:S05]  /*6e30*/  BSYNC B0 ;  /* 0x0000000000007941 */ /* 0x001fea0003800000 */
.L_x_15381:
        /* <DEDUP_REMOVED lines=22> */
.L_x_15384:
[----:B0-----:R-:W-:Y:S05]  /*6fa0*/  BSYNC B0 ;  /* 0x0000000000007941 */ /* 0x001fea0003800000 */
.L_x_15383:
        /* <DEDUP_REMOVED lines=18> */
[C---:B------:R-:W-:Y:S02]  /*70d0*/  IADD3 R3, R8.reuse, 0x10, RZ ;  /* 0x0000001008037810 */ /* 0x040fe40007ffe0ff */
[C---:B------:R-:W-:Y:S02]  /*70e0*/  IADD3 R6, P0, R8.reuse, UR4, RZ ;  /* 0x0000000408067c10 */ /* 0x040fe4000ff1e0ff */
[C---:B------:R-:W-:Y:S02]  /*70f0*/  IADD3 R5, R8.reuse, 0x20, RZ ;  /* 0x0000002008057810 */ /* 0x040fe40007ffe0ff */
        /* <DEDUP_REMOVED lines=11> */
[C---:B------:R-:W-:Y:S02]  /*71b0*/  IADD3 R11, R8.reuse, 0x40, RZ ;  /* 0x00000040080b7810 */ /* 0x040fe40007ffe0ff */
[----:B------:R-:W-:Y:S02]  /*71c0*/  LEA.HI.X R7, R7, c[0x0][0x174], R12, 0x1, P0 ;  /* 0x00005d0007077a11 */ /* 0x000fe400000f0c0c */
[----:B------:R-:W-:Y:S02]  /*71d0*/  IADD3 R12, R8, 0x50, RZ ;  /* 0x00000050080c7810 */ /* 0x000fe40007ffe0ff */
[----:B------:R-:W-:-:S02]  /*71e0*/  IADD3 R21, P0, R10, UR4, RZ ;  /* 0x000000040a157c10 */ /* 0x000fc4000ff1e0ff */
[----:B------:R-:W-:Y:S02]  /*71f0*/  IADD3 R17, P1, R11, UR4, RZ ;  /* 0x000000040b117c10 */ /* 0x000fe4000ff3e0ff */
[----:B------:R-:W-:Y:S02]  /*7200*/  F2FP.BF16.PACK_AB R0, R9, R0 ;  /* 0x000000000900723e */ /* 0x000fe400000010ff */
[----:B------:R-:W-:Y:S02]  /*7210*/  IADD3 R13, P2, R12, UR4, RZ ;  /* 0x000000040c0d7c10 */ /* 0x000fe4000ff5e0ff */
[----:B------:R-:W-:Y:S01]  /*7220*/  LEA.HI.X.SX32 R22, R10, UR7, 0x1, P0 ;  /* 0x000000070a167c11 */ /* 0x000fe200080f0eff */
[----:B------:R0:W-:Y:S01]  /*7230*/  STG.E.U16 [R2.64], R0 ;  /* 0x0000000002007986 */ /* 0x0001e2000c10150a */
[----:B------:R-:W-:Y:S02]  /*7240*/  F2FP.BF16.PACK_AB R14, R15, R14 ;  /* 0x0000000e0f0e723e */ /* 0x000fe400000010ff */
[----:B------:R-:W-:-:S02]  /*7250*/  LEA.HI.X.SX32 R20, R11, UR7, 0x1, P1 ;  /* 0x000000070b147c11 */ /* 0x000fc400088f0eff */
[----:B------:R-:W-:Y:S02]  /*7260*/  LEA R8, P0, R21, c[0x0][0x170], 0x1 ;  /* 0x00005c0015087a11 */ /* 0x000fe400078008ff */
[----:B------:R-:W-:Y:S02]  /*7270*/  PRMT R15, R0, 0x7632, R15 ;  /* 0x00007632000f7816 */ /* 0x000fe4000000000f */
[----:B------:R-:W-:Y:S02]  /*7280*/  LEA R10, P1, R17, c[0x0][0x170], 0x1 ;  /* 0x00005c00110a7a11 */ /* 0x000fe400078208ff */
[----:B------:R-:W-:Y:S01]  /*7290*/  LEA.HI.X.SX32 R18, R12, UR7, 0x1, P2 ;  /* 0x000000070c127c11 */ /* 0x000fe200090f0eff */
[----:B------:R1:W-:Y:S01]  /*72a0*/  STG.E.U16 [R4.64], R15 ;  /* 0x0000000f04007986 */ /* 0x0003e2000c10150a */
[----:B------:R-:W-:Y:S02]  /*72b0*/  LEA R12, P2, R13, c[0x0][0x170], 0x1 ;  /* 0x00005c000d0c7a11 */ /* 0x000fe400078408ff */
[----:B------:R-:W-:Y:S01]  /*72c0*/  F2FP.BF16.PACK_AB R16, R16, R19 ;  /* 0x000000131010723e */ /* 0x000fe200000010ff */
[----:B------:R-:W-:Y:S01]  /*72d0*/  STG.E.U16 [R6.64], R14 ;  /* 0x0000000e06007986 */ /* 0x000fe2000c10150a */
[----:B------:R-:W-:-:S02]  /*72e0*/  LEA.HI.X R9, R21, c[0x0][0x174], R22, 0x1, P0 ;  /* 0x00005d0015097a11 */ /* 0x000fc400000f0c16 */
        /* <DEDUP_REMOVED lines=8> */
.L_x_15332:
[----:B------:R-:W-:Y:S01]  /*7370*/  IMAD.MOV.U32 R22, RZ, RZ, R27 ;  /* 0x000000ffff167224 */ /* 0x000fe200078e001b */
[----:B------:R-:W-:Y:S01]  /*7380*/  MOV R20, 0x73d0 ;  /* 0x000073d000147802 */ /* 0x000fe20000000f00 */
[----:B------:R-:W-:Y:S02]  /*7390*/  IMAD.MOV.U32 R23, RZ, RZ, 0x1 ;  /* 0x00000001ff177424 */ /* 0x000fe400078e00ff */
[----:B------:R-:W-:Y:S02]  /*73a0*/  IMAD.MOV.U32 R24, RZ, RZ, 0x1f ;  /* 0x0000001fff187424 */ /* 0x000fe400078e00ff */
[----:B------:R-:W-:-:S02]  /*73b0*/  IMAD.MOV.U32 R25, RZ, RZ, -0x1 ;  /* 0xffffffffff197424 */ /* 0x000fc400078e00ff */
[----:B------:R-:W-:Y:S05]  /*73c0*/  CALL.REL.NOINC `($__internal_329_$__cuda_sm70_shflsync_bfly_p) ;  /* 0x0000028000007944 */ /* 0x000fea0003c00000 */
[----:B-1----:R-:W-:Y:S01]  /*73d0*/  IMAD.MOV.U32 R20, RZ, RZ, R22 ;  /* 0x000000ffff147224 */ /* 0x002fe200078e0016 */
[----:B0-----:R-:W-:Y:S05]  /*73e0*/  BRA `(.L_x_15385) ;  /* 0xffffaea000007947 */ /* 0x001fea000383ffff */
.L_x_15337:
[----:B------:R-:W-:Y:S01]  /*73f0*/  IMAD.MOV.U32 R22, RZ, RZ, R27 ;  /* 0x000000ffff167224 */ /* 0x000fe200078e001b */
[----:B------:R-:W-:Y:S01]  /*7400*/  MOV R20, 0x7450 ;  /* 0x0000745000147802 */ /* 0x000fe20000000f00 */
[----:B------:R-:W-:-:S02]  /*7410*/  IMAD.MOV.U32 R23, RZ, RZ, 0x1 ;  /* 0x00000001ff177424 */ /* 0x000fc400078e00ff */
[----:B------:R-:W-:Y:S02]  /*7420*/  IMAD.MOV.U32 R24, RZ, RZ, 0x1f ;  /* 0x0000001fff187424 */ /* 0x000fe400078e00ff */
[----:B------:R-:W-:Y:S02]  /*7430*/  IMAD.MOV.U32 R25, RZ, RZ, -0x1 ;  /* 0xffffffffff197424 */ /* 0x000fe400078e00ff */
[----:B------:R-:W-:Y:S05]  /*7440*/  CALL.REL.NOINC `($__internal_329_$__cuda_sm70_shflsync_bfly_p) ;  /* 0x0000020000007944 */ /* 0x000fea0003c00000 */
[----:B-1----:R-:W-:Y:S01]  /*7450*/  IMAD.MOV.U32 R20, RZ, RZ, R22 ;  /* 0x000000ffff147224 */ /* 0x002fe200078e0016 */
[----:B0-----:R-:W-:Y:S05]  /*7460*/  BRA `(.L_x_15386) ;  /* 0xffffbea000007947 */ /* 0x001fea000383ffff */
.L_x_15341:
[----:B------:R-:W-:Y:S01]  /*7470*/  IMAD.MOV.U32 R22, RZ, RZ, R63 ;  /* 0x000000ffff167224 */ /* 0x000fe200078e003f */
[----:B------:R-:W-:Y:S01]  /*7480*/  MOV R20, 0x74d0 ;  /* 0x000074d000147802 */ /* 0x000fe20000000f00 */
[----:B------:R-:W-:Y:S02]  /*7490*/  IMAD.MOV.U32 R23, RZ, RZ, 0x10 ;  /* 0x00000010ff177424 */ /* 0x000fe400078e00ff */
[----:B------:R-:W-:Y:S02]  /*74a0*/  IMAD.MOV.U32 R24, RZ, RZ, 0x1f ;  /* 0x0000001fff187424 */ /* 0x000fe400078e00ff */
[----:B------:R-:W-:Y:S02]  /*74b0*/  IMAD.MOV.U32 R25, RZ, RZ, -0x1 ;  /* 0xffffffffff197424 */ /* 0x000fe400078e00ff */
[----:B-----5:R-:W-:Y:S05]  /*74c0*/  CALL.REL.NOINC `($__internal_329_$__cuda_sm70_shflsync_bfly_p) ;  /* 0x0000018000007944 */ /* 0x020fea0003c00000 */
[----:B-1----:R-:W-:Y:S01]  /*74d0*/  IMAD.MOV.U32 R0, RZ, RZ, R22 ;  /* 0x000000ffff007224 */ /* 0x002fe200078e0016 */
[----:B0-----:R-:W-:Y:S05]  /*74e0*/  BRA `(.L_x_15387) ;  /* 0xffffbf8000007947 */ /* 0x001fea000383ffff */
.L_x_15342:
[----:B------:R-:W-:Y:S01]  /*74f0*/  IMAD.MOV.U32 R22, RZ, RZ, R63 ;  /* 0x000000ffff167224 */ /* 0x000fe200078e003f */
[----:B------:R-:W-:Y:S01]  /*7500*/  MOV R20, 0x7550 ;  /* 0x0000755000147802 */ /* 0x000fe20000000f00 */
[----:B------:R-:W-:-:S02]  /*7510*/  IMAD.MOV.U32 R23, RZ, RZ, 0x8 ;  /* 0x00000008ff177424 */ /* 0x000fc400078e00ff */
[----:B------:R-:W-:Y:S02]  /*7520*/  IMAD.MOV.U32 R24, RZ, RZ, 0x1f ;  /* 0x0000001fff187424 */ /* 0x000fe400078e00ff */
[----:B------:R-:W-:Y:S02]  /*7530*/  IMAD.MOV.U32 R25, RZ, RZ, -0x1 ;  /* 0xffffffffff197424 */ /* 0x000fe400078e00ff */
[----:B-----5:R-:W-:Y:S05]  /*7540*/  CALL.REL.NOINC `($__internal_329_$__cuda_sm70_shflsync_bfly_p) ;  /* 0x0000010000007944 */ /* 0x020fea0003c00000 */
[----:B-1----:R-:W-:Y:S01]  /*7550*/  FMNMX.FTZ R3, R63, R22, !PT ;  /* 0x000000163f037209 */ /* 0x002fe20007810000 */
[----:B0-----:R-:W-:Y:S01]  /*7560*/  IMAD.MOV.U32 R23, RZ, RZ, 0x4 ;  /* 0x00000004ff177424 */ /* 0x001fe200078e00ff */
[----:B------:R-:W-:Y:S01]  /*7570*/  MOV R20, 0x75c0 ;  /* 0x000075c000147802 */ /* 0x000fe20000000f00 */
[----:B------:R-:W-:Y:S02]  /*7580*/  IMAD.MOV.U32 R24, RZ, RZ, 0x1f ;  /* 0x0000001fff187424 */ /* 0x000fe400078e00ff */
[----:B------:R-:W-:Y:S02]  /*7590*/  IMAD.MOV.U32 R25, RZ, RZ, -0x1 ;  /* 0xffffffffff197424 */ /* 0x000fe400078e00ff */
[----:B------:R-:W-:Y:S02]  /*75a0*/  IMAD.MOV.U32 R22, RZ, RZ, R3 ;  /* 0x000000ffff167224 */ /* 0x000fe400078e0003 */
[----:B------:R-:W-:Y:S05]  /*75b0*/  CALL.REL.NOINC `($__internal_329_$__cuda_sm70_shflsync_bfly_p) ;  /* 0x0000009000007944 */ /* 0x000fea0003c00000 */
[----:B-1----:R-:W-:Y:S01]  /*75c0*/  FMNMX.FTZ R3, R3, R22, !PT ;  /* 0x0000001603037209 */ /* 0x002fe20007810000 */
[----:B0-----:R-:W-:Y:S01]  /*75d0*/  IMAD.MOV.U32 R23, RZ, RZ, 0x2 ;  /* 0x00000002ff177424 */ /* 0x001fe200078e00ff */
[----:B------:R-:W-:Y:S01]  /*75e0*/  MOV R20, 0x7630 ;  /* 0x0000763000147802 */ /* 0x000fe20000000f00 */
[----:B------:R-:W-:-:S02]  /*75f0*/  IMAD.MOV.U32 R24, RZ, RZ, 0x1f ;  /* 0x0000001fff187424 */ /* 0x000fc400078e00ff */
[----:B------:R-:W-:Y:S02]  /*7600*/  IMAD.MOV.U32 R25, RZ, RZ, -0x1 ;  /* 0xffffffffff197424 */ /* 0x000fe400078e00ff */
[----:B------:R-:W-:Y:S02]  /*7610*/  IMAD.MOV.U32 R22, RZ, RZ, R3 ;  /* 0x000000ffff167224 */ /* 0x000fe400078e0003 */
[----:B------:R-:W-:Y:S05]  /*7620*/  CALL.REL.NOINC `($__internal_329_$__cuda_sm70_shflsync_bfly_p) ;  /* 0x0000002000007944 */ /* 0x000fea0003c00000 */
[----:B-1----:R-:W-:Y:S01]  /*7630*/  IMAD.MOV.U32 R2, RZ, RZ, R22 ;  /* 0x000000ffff027224 */ /* 0x002fe200078e0016 */
[----:B0-----:R-:W-:Y:S05]  /*7640*/  BRA `(.L_x_15388) ;  /* 0xffffbe9000007947 */ /* 0x001fea000383ffff */
        .weak           $__internal_329_$__cuda_sm70_shflsync_bfly_p
        .type           $__internal_329_$__cuda_sm70_shflsync_bfly_p,@function
        .size           $__internal_329_$__cuda_sm70_shflsync_bfly_p,(.L_x_24990 - $__internal_329_$__cuda_sm70_shflsync_bfly_p)
$__internal_329_$__cuda_sm70_shflsync_bfly_p:
[----:B------:R-:W-:Y:S01]  /*7650*/  IMAD.MOV.U32 R21, RZ, RZ, 0x0 ;  /* 0x00000000ff157424 */ /* 0x000fe200078e00ff */
[----:B------:R-:W-:Y:S04]  /*7660*/  WARPSYNC R25 ;  /* 0x0000001900007348 */ /* 0x000fe80003800000 */
[----:B------:R0:W1:Y:S01]  /*7670*/  SHFL.BFLY PT, R22, R22, R23, R24 ;  /* 0x0c00001716167389 */ /* 0x00006200000e0018 */
[----:B------:R-:W-:Y:S05]  /*7680*/  RET.REL.NODEC R20 `(_ZN4vllm25paged_attention_v2_kernelI13__nv_bfloat16S1_Li96ELi16ELi128ELNS_18Fp8KVCacheDataTypeE0ELb0ELi512EEEvPfS3_PT_PKS4_PKT0_SA_ifPKiSC_iPKfiiiSE_SE_iiiii) ;  /* 0xffff897014007950 */ /* 0x000fea0003c3ffff */
.L_x_15389:
        /* <DEDUP_REMOVED lines=15> */
.L_x_24990:


//--------------------- .text._ZN4vllm25paged_attention_v2_kernelI13__nv_bfloat16S1_Li80ELi16ELi128ELNS_18Fp8KVCacheDataTypeE0ELb0ELi512EEEvPfS3_PT_PKS4_PKT0_SA_ifPKiSC_iPKfiiiSE_SE_iiiii --------------------------
	.section	.text._ZN4vllm25paged_attention_v2_kernelI13__nv_bfloat16S1_Li80ELi16ELi128ELNS_18Fp8KVCacheDataTypeE0ELb0ELi512EEEvPfS3_PT_PKS4_PKT0_SA_ifPKiSC_iPKfiiiSE_SE_iiiii,"ax",@progbits
	.sectioninfo	@"SHI_REGISTERS=80"
	.align	128
        .global         _ZN4vllm25paged_attention_v2_kernelI13__nv_bfloat16S1_Li80ELi16ELi128ELNS_18Fp8KVCacheDataTypeE0ELb0ELi512EEEvPfS3_PT_PKS4_PKT0_SA_ifPKiSC_iPKfiiiSE_SE_iiiii
        .type           _ZN4vllm25paged_attention_v2_kernelI13__nv_bfloat16S1_Li80ELi16ELi128ELNS_18Fp8KVCacheDataTypeE0ELb0ELi512EEEvPfS3_PT_PKS4_PKT0_SA_ifPKiSC_iPKfiiiSE_SE_iiiii,@function
        .size           _ZN4vllm25paged_attention_v2_kernelI13__nv_bfloat16S1_Li80ELi16ELi128ELNS_18Fp8KVCacheDataTypeE0ELb0ELi512EEEvPfS3_PT_PKS4_PKT0_SA_ifPKiSC_iPKfiiiSE_SE_iiiii,(.L_x_24991 - _ZN4vllm25paged_attention_v2_kernelI13__nv_bfloat16S1_Li80ELi16ELi128ELNS_18Fp8KVCacheDataTypeE0ELb0ELi512EEEvPfS3_PT_PKS4_PKT0_SA_ifPKiSC_iPKfiiiSE_SE_iiiii)
        .other          _ZN4vllm25paged_attention_v2_kernelI13__nv_bfloat16S1_Li80ELi16ELi128ELNS_18Fp8KVCacheDataTypeE0ELb0ELi512EEEvPfS3_PT_PKS4_PKT0_SA_ifPKiSC_iPKfiiiSE_SE_iiiii,@"STO_CUDA_ENTRY STV_DEFAULT"
_ZN4vllm25paged_attention_v2_kernelI13__nv_bfloat16S1_Li80ELi16ELi128ELNS_18Fp8KVCacheDataTypeE0ELb0ELi512EEEvPfS3_PT_PKS4_PKT0_SA_ifPKiSC_iPKfiiiSE_SE_iiiii:
.text._ZN4vllm25paged_attention_v2_kernelI13__nv_bfloat16S1_Li80ELi16ELi128ELNS_18Fp8KVCacheDataTypeE0ELb0ELi512EEEvPfS3_PT_PKS4_PKT0_SA_ifPKiSC_iPKfiiiSE_SE_iiiii:
        /* <DEDUP_REMOVED lines=31> */
[----:B------:R-:W-:Y:S02]  /*01f0*/  IMAD.HI.U32 R5, R5, R11, R4 ;  /* 0x0000000b05057227 */ /* 0x000fe400078e0004 */
[----:B------:R-:W0:Y:S04]  /*0200*/  S2R R11, SR_TID.X ;  /* 0x00000000000b7919 */ /* 0x000e280000002100 */
[----:B------:R-:W-:-:S04]  /*0210*/  IMAD.HI.U32 R5, R5, R2, RZ ;  /* 0x0000000205057227 */ /* 0x000fc800078e00ff */
[----:B------:R-:W-:-:S04]  /*0220*/  IMAD.MOV R3, RZ, RZ, -R5 ;  /* 0x000000ffff037224 */ /* 0x000fc800078e0a05 */
[----:B------:R-:W-:-:S05]  /*0230*/  IMAD R2, R9, R3, R2 ;  /* 0x0000000309027224 */ /* 0x000fca00078e0202 */
[----:B------:R-:W-:Y:S02]  /*0240*/  ISETP.GT.U32.AND P1, PT, R9, R2, PT ;  /* 0x000000020900720c */ /* 0x000fe40003f24070 */
[----:B0-----:R-:W-:-:S11]  /*0250*/  LEA.HI R20, R11, R11, RZ, 0x1 ;  /* 0x0000000b0b147211 */ /* 0x001fd600078f08ff */
        /* <DEDUP_REMOVED lines=37> */
[----:B------:R-:W-:-:S02]  /*04b0*/  SHF.R.S32.HI R2, RZ, 0x1f, R11 ;  /* 0x0000001fff027819 */ /* 0x000fc4000001140b */
[----:B------:R-:W-:Y:S01]  /*04c0*/  LOP3.LUT R4, R20, 0xfffffffe, RZ, 0xc0, !PT ;  /* 0xfffffffe14047812 */ /* 0x000fe200078ec0ff */
[----:B------:R-:W-:Y:S01]  /*04d0*/  IMAD.IADD R56, R3, 0x1, -R56 ;  /* 0x0000000103387824 */ /* 0x000fe200078e0a38 */
[----:B------:R-:W-:Y:S02]  /*04e0*/  LEA.HI R2, R2, R11, RZ, 0x5 ;  /* 0x0000000b02027211 */ /* 0x000fe400078f28ff */
[----:B------:R-:W-:Y:S01]  /*04f0*/  SHF.R.S32.HI R20, RZ, 0x1, R20 ;  /* 0x00000001ff147819 */ /* 0x000fe20000011414 */
[C---:B------:R-:W-:Y:S01]  /*0500*/  IMAD.IADD R53, R11.reuse, 0x1, -R4 ;  /* 0x000000010b357824 */ /* 0x040fe200078e0a04 */
        /* <DEDUP_REMOVED lines=33> */
.L_x_15394:
        /* <DEDUP_REMOVED lines=13> */
.L_x_15393:
[----:B------:R-:W-:Y:S05]  /*07f0*/  BSYNC B1 ;  /* 0x0000000000017941 */ /* 0x000fea0003800000 */
.L_x_15392:
        /* <DEDUP_REMOVED lines=10> */
.L_x_15395:
        /* <DEDUP_REMOVED lines=21> */
.L_x_15391:
[----:B------:R-:W-:Y:S05]  /*09f0*/  BSYNC B0 ;  /* 0x0000000000007941 */ /* 0x000fea0003800000 */
.L_x_15390:
[----:B------:R-:W-:Y:S01]  /*0a00*/  IMAD R52, R26, 0x20, R55 ;  /* 0x000000201a347824 */ /* 0x000fe200078e0237 */
[----:B------:R-:W-:Y:S01]  /*0a10*/  BAR.SYNC.DEFER_BLOCKING 0x0 ;  /* 0x0000000000007b1d */ /* 0x000fe20000010000 */
[----:B------:R-:W-:-:S03]  /*0a20*/  IMAD.MOV.U32 R51, RZ, RZ, -0x800001 ;  /* 0xff7fffffff337424 */ /* 0x000fc600078e00ff */
[----:B------:R-:W-:Y:S02]  /*0a30*/  ISETP.GE.AND P0, PT, R52, R57, PT ;  /* 0x000000393400720c */ /* 0x000fe40003f06270 */
[----:B------:R-:W-:Y:S11]  /*0a40*/  BSSY B0, `(.L_x_15396) ;  /* 0x0000242000007945 */ /* 0x000ff60003800000 */
[----:B------:R-:W-:Y:S05]  /*0a50*/  @P0 BRA `(.L_x_15397) ;  /* 0x0000240000000947 */ /* 0x000fea0003800000 */
[C---:B------:R-:W-:Y:S01]  /*0a60*/  IADD3 R13, R53.reuse, 0x2, RZ ;  /* 0x00000002350d7810 */ /* 0x040fe20007ffe0ff */
[----:B------:R-:W-:Y:S01]  /*0a70*/  IMAD.SHL.U32 R49, R53, 0x4, RZ ;  /* 0x0000000435317824 */ /* 0x000fe200078e00ff */
[----:B------:R-:W-:-:S02]  /*0a80*/  SHF.R.S32.HI R3, RZ, 0x1f, R20 ;  /* 0x0000001fff037819 */ /* 0x000fc40000011414 */
[----:B------:R-:W-:Y:S01]  /*0a90*/  IADD3 R12, R53, 0x4, RZ ;  /* 0x00000004350c7810 */ /* 0x000fe20007ffe0ff */
[----:B------:R-:W-:Y:S01]  /*0aa0*/  IMAD.SHL.U32 R50, R13, 0x4, RZ ;  /* 0x000000040d327824 */ /* 0x000fe200078e00ff */
[----:B------:R-:W-:Y:S02]  /*0ab0*/  SHF.R.S32.HI R2, RZ, 0x1f, R49 ;  /* 0x0000001fff027819 */ /* 0x000fe40000011431 */
[----:B------:R-:W-:Y:S01]  /*0ac0*/  IADD3 R16, R53, 0xa, RZ ;  /* 0x0000000a35107810 */ /* 0x000fe20007ffe0ff */
[----:B------:R-:W-:Y:S01]  /*0ad0*/  IMAD.SHL.U32 R48, R12, 0x4, RZ ;  /* 0x000000040c307824 */ /* 0x000fe200078e00ff */
[----:B------:R-:W-:Y:S02]  /*0ae0*/  SHF.R.S32.HI R5, RZ, 0x1f, R50 ;  /* 0x0000001fff057819 */ /* 0x000fe40000011432 */
[----:B------:R-:W-:Y:S01]  /*0af0*/  LEA.HI R3, R3, R20, RZ, 0x4 ;  /* 0x0000001403037211 */ /* 0x000fe200078f20ff */
[----:B------:R-:W-:Y:S01]  /*0b00*/  IMAD.SHL.U32 R4, R16, 0x4, RZ ;  /* 0x0000000410047824 */ /* 0x000fe200078e00ff */
[----:B------:R-:W-:-:S02]  /*0b10*/  LEA.HI R5, R5, R50, RZ, 0x3 ;  /* 0x0000003205057211 */ /* 0x000fc400078f18ff */
[C---:B------:R-:W-:Y:S02]  /*0b20*/  IADD3 R15, R53.reuse, 0x8, RZ ;  /* 0x00000008350f7810 */ /* 0x040fe40007ffe0ff */
[----:B------:R-:W-:Y:S02]  /*0b30*/  LEA.HI R2, R2, R49, RZ, 0x3 ;  /* 0x0000003102027211 */ /* 0x000fe400078f18ff */
[----:B------:R-:W-:Y:S01]  /*0b40*/  IADD3 R14, R53, 0x6, RZ ;  /* 0x00000006350e7810 */ /* 0x000fe20007ffe0ff */
[----:B------:R-:W-:Y:S01]  /*0b50*/  IMAD.SHL.U32 R8, R15, 0x4, RZ ;  /* 0x000000040f087824 */ /* 0x000fe200078e00ff */
[----:B------:R-:W-:Y:S02]  /*0b60*/  LOP3.LUT R5, R5, 0xfffffff8, RZ, 0xc0, !PT ;  /* 0xfffffff805057812 */ /* 0x000fe400078ec0ff */
        /* <DEDUP_REMOVED lines=16> */
[----:B------:R-:W-:Y:S02]  /*0c70*/  LEA.HI R2, R2, R9, RZ, 0x3 ;  /* 0x0000000902027211 */ /* 0x000fe400078f18ff */
[----:B------:R-:W-:Y:S02]  /*0c80*/  LOP3.LUT R7, R7, 0xfffffff8, RZ, 0xc0, !PT ;  /* 0xfffffff807077812 */ /* 0x000fe400078ec0ff */
[----:B------:R-:W-:-:S02]  /*0c90*/  SHF.R.S32.HI R19, RZ, 0x1f, R6 ;  /* 0x0000001fff137819 */ /* 0x000fc40000011406 */
[----:B------:R-:W-:Y:S01]  /*0ca0*/  LOP3.LUT R5, R5, 0xfffffff8, RZ, 0xc0, !PT ;  /* 0xfffffff805057812 */ /* 0x000fe200078ec0ff */
[----:B------:R-:W-:Y:S01]  /*0cb0*/  IMAD.IADD R48, R48, 0x1, -R7 ;  /* 0x0000000130307824 */ /* 0x000fe200078e0a07 */
[----:B------:R-:W-:Y:S02]  /*0cc0*/  LOP3.LUT R3, R3, 0xfffffff8, RZ, 0xc0, !PT ;  /* 0xfffffff803037812 */ /* 0x000fe400078ec0ff */
[C---:B------:R-:W-:Y:S01]  /*0cd0*/  IADD3 R18, R53.reuse, 0xe, RZ ;  /* 0x0000000e35127810 */ /* 0x040fe20007ffe0ff */
[----:B------:R-:W-:Y:S01]  /*0ce0*/  IMAD.IADD R7, R4, 0x1, -R5 ;  /* 0x0000000104077824 */ /* 0x000fe200078e0a05 */
[----:B------:R-:W-:Y:S01]  /*0cf0*/  LOP3.LUT R2, R2, 0xfffffff8, RZ, 0xc0, !PT ;  /* 0xfffffff802027812 */ /* 0x000fe200078ec0ff */
[----:B------:R-:W-:Y:S01]  /*0d00*/  IMAD.IADD R8, R8, 0x1, -R3 ;  /* 0x0000000108087824 */ /* 0x000fe200078e0a03 */
[----:B------:R-:W-:Y:S01]  /*0d10*/  IADD3 R22, R53, 0x10, RZ ;  /* 0x0000001035167810 */ /* 0x000fe20007ffe0ff */
[----:B------:R-:W-:Y:S01]  /*0d20*/  IMAD.SHL.U32 R5, R18, 0x4, RZ ;  /* 0x0000000412057824 */ /* 0x000fe200078e00ff */
[----:B------:R-:W-:Y:S01]  /*0d30*/  LEA.HI R19, R19, R6, RZ, 0x3 ;  /* 0x0000000613137211 */ /* 0x000fe200078f18ff */
[----:B------:R-:W-:Y:S01]  /*0d40*/  IMAD.IADD R9, R9, 0x1, -R2 ;  /* 0x0000000109097824 */ /* 0x000fe200078e0a02 */
[----:B------:R-:W-:Y:S01]  /*0d50*/  IADD3 R23, R53, 0x12, RZ ;  /* 0x0000001235177810 */ /* 0x000fe20007ffe0ff */
[----:B------:R-:W-:Y:S01]  /*0d60*/  IMAD.SHL.U32 R3, R22, 0x4, RZ ;  /* 0x0000000416037824 */ /* 0x000fe200078e00ff */
[----:B------:R-:W-:Y:S01]  /*0d70*/  LOP3.LUT R19, R19, 0xfffffff8, RZ, 0xc0, !PT ;  /* 0xfffffff813137812 */ /* 0x000fe200078ec0ff */
[----:B------:R-:W-:Y:S01]  /*0d80*/  IMAD R2, R10, c[0x0][0x1c0], RZ ;  /* 0x000070000a027a24 */ /* 0x000fe200078e02ff */
[----:B------:R-:W-:Y:S01]  /*0d90*/  SHF.R.S32.HI R4, RZ, 0x1f, R5 ;  /* 0x0000001fff047819 */ /* 0x000fe20000011405 */
[----:B------:R-:W-:Y:S01]  /*0da0*/  IMAD.SHL.U32 R21, R23, 0x4, RZ ;  /* 0x0000000417157824 */ /* 0x000fe200078e00ff */
[----:B------:R-:W-:Y:S01]  /*0db0*/  SHF.R.S32.HI R24, RZ, 0x1f, R3 ;  /* 0x0000001fff187819 */ /* 0x000fe20000011403 */
[----:B------:R-:W-:Y:S01]  /*0dc0*/  IMAD.IADD R6, R6, 0x1, -R19 ;  /* 0x0000000106067824 */ /* 0x000fe200078e0a13 */
[----:B------:R-:W-:-:S02]  /*0dd0*/  SHF.R.S32.HI R19, RZ, 0x1f, R65 ;  /* 0x0000001fff137819 */ /* 0x000fc40000011441 */
[----:B------:R-:W-:Y:S02]  /*0de0*/  SHF.R.S32.HI R28, RZ, 0x1f, R21 ;  /* 0x0000001fff1c7819 */ /* 0x000fe40000011415 */
[----:B------:R-:W-:Y:S02]  /*0df0*/  IADD3 R64, P0, R2, R65, RZ ;  /* 0x0000004102407210 */ /* 0x000fe40007f1e0ff */
[----:B------:R-:W-:Y:S02]  /*0e00*/  LEA.HI R4, R4, R5, RZ, 0x3 ;  /* 0x0000000504047211 */ /* 0x000fe400078f18ff */
[----:B------:R-:W-:Y:S02]  /*0e10*/  LEA.HI R12, R12, R12, RZ, 0x1 ;  /* 0x0000000c0c0c7211 */ /* 0x000fe400078f08ff */
[----:B------:R-:W-:Y:S02]  /*0e20*/  LEA.HI R24, R24, R3, RZ, 0x3 ;  /* 0x0000000318187211 */ /* 0x000fe400078f18ff */
[----:B------:R-:W-:Y:S01]  /*0e30*/  LEA.HI R13, R13, R13, RZ, 0x1 ;  /* 0x0000000d0d0d7211 */ /* 0x000fe200078f08ff */
[----:B------:R-:W-:Y:S01]  /*0e40*/  IMAD.SHL.U32 R12, R12, 0x40, RZ ;  /* 0x000000400c0c7824 */ /* 0x000fe200078e00ff */
[----:B------:R-:W-:-:S02]  /*0e50*/  LEA.HI R14, R14, R14, RZ, 0x1 ;  /* 0x0000000e0e0e7211 */ /* 0x000fc400078f08ff */
[----:B------:R-:W-:Y:S01]  /*0e60*/  LEA.HI R28, R28, R21, RZ, 0x3 ;  /* 0x000000151c1c7211 */ /* 0x000fe200078f18ff */
[----:B------:R-:W-:Y:S01]  /*0e70*/  IMAD.SHL.U32 R13, R13, 0x40, RZ ;  /* 0x000000400d0d7824 */ /* 0x000fe200078e00ff */
[----:B------:R-:W-:Y:S01]  /*0e80*/  LEA.HI.X.SX32 R65, R2, R19, 0x1, P0 ;  /* 0x0000001302417211 */ /* 0x000fe200000f0eff */
[----:B------:R-:W-:Y:S01]  /*0e90*/  IMAD.SHL.U32 R14, R14, 0x40, RZ ;  /* 0x000000400e0e7824 */ /* 0x000fe200078e00ff */
[----:B------:R-:W-:Y:S01]  /*0ea0*/  LEA.HI R15, R15, R15, RZ, 0x1 ;  /* 0x0000000f0f0f7211 */ /* 0x000fe200078f08ff */
[----:B------:R-:W-:Y:S01]  /*0eb0*/  IMAD R2, R53, 0x50, RZ ;  /* 0x0000005035027824 */ /* 0x000fe200078e02ff */
[----:B------:R-:W-:Y:S02]  /*0ec0*/  LEA.HI R16, R16, R16, RZ, 0x1 ;  /* 0x0000001010107211 */ /* 0x000fe400078f08ff */
[----:B-----5:R-:W-:Y:S01]  /*0ed0*/  FSETP.NEU.FTZ.AND P0, PT, R63, RZ, PT ;  /* 0x000000ff3f00720b */ /* 0x020fe20003f1d000 */
[----:B------:R-:W-:Y:S01]  /*0ee0*/  IMAD.SHL.U32 R15, R15, 0x40, RZ ;  /* 0x000000400f0f7824 */ /* 0x000fe200078e00ff */
[----:B------:R-:W-:Y:S01]  /*0ef0*/  LEA.HI R17, R17, R17, RZ, 0x1 ;  /* 0x0000001111117211 */ /* 0x000fe200078f08ff */
[----:B------:R-:W-:Y:S01]  /*0f00*/  IMAD.SHL.U32 R16, R16, 0x40, RZ ;  /* 0x0000004010107824 */ /* 0x000fe200078e00ff */
[----:B------:R-:W-:-:S02]  /*0f10*/  LEA.HI R18, R18, R18, RZ, 0x1 ;  /* 0x0000001212127211 */ /* 0x000fc400078f08ff */
[----:B------:R-:W-:Y:S01]  /*0f20*/  LOP3.LUT R4, R4, 0xfffffff8, RZ, 0xc0, !PT ;  /* 0xfffffff804047812 */ /* 0x000fe200078ec0ff */
[----:B------:R-:W-:Y:S01]  /*0f30*/  IMAD.SHL.U32 R17, R17, 0x40, RZ ;  /* 0x0000004011117824 */ /* 0x000fe200078e00ff */
[----:B------:R-:W-:Y:S01]  /*0f40*/  LEA.HI R22, R22, R22, RZ, 0x1 ;  /* 0x0000001616167211 */ /* 0x000fe200078f08ff */
[----:B------:R-:W-:Y:S01]  /*0f50*/  IMAD.SHL.U32 R18, R18, 0x40, RZ ;  /* 0x0000004012127824 */ /* 0x000fe200078e00ff */
[----:B------:R-:W-:Y:S01]  /*0f60*/  LEA.HI R19, R23, R23, RZ, 0x1 ;  /* 0x0000001717137211 */ /* 0x000fe200078f08ff */
[----:B------:R-:W-:Y:S01]  /*0f70*/  IMAD.IADD R5, R5, 0x1, -R4 ;  /* 0x0000000105057824 */ /* 0x000fe200078e0a04 */
        /* <DEDUP_REMOVED lines=11> */
[----:B------:R-:W-:Y:S01]  /*1030*/  IMAD.MOV.U32 R0, RZ, RZ, c[0x0][0x1bc] ;  /* 0x00006f00ff007624 */ /* 0x000fe200078e00ff */
        /* <DEDUP_REMOVED lines=36> */
.L_x_15402:
        /* <DEDUP_REMOVED lines=13> */
[C---:B------:R-:W-:Y:S02]  /*1350*/  LEA R26, P1, R27.reuse, c[0x0][0x180], 0x1 ;  /* 0x000060001b1a7a11 */ /* 0x040fe400078208ff */
        /* <DEDUP_REMOVED lines=21> */
[----:B------:R-:W-:Y:S02]  /*14b0*/  PRMT R74, RZ, 0x7610, R20 ;  /* 0x00007610ff4a7816 */ /* 0x000fe40000000014 */
[----:B------:R-:W-:Y:S01]  /*14c0*/  PRMT R73, RZ, 0x7610, R73 ;  /* 0x00007610ff497816 */ /* 0x000fe20000000049 */
[----:B------:R-:W-:Y:S01]  /*14d0*/  FMUL.FTZ R22, R22, R25 ;  /* 0x0000001916167220 */ /* 0x000fe20000410000 */
[----:B------:R-:W-:-:S02]  /*14e0*/  PRMT R20, RZ, 0x5410, R23 ;  /* 0x00005410ff147816 */ /* 0x000fc40000000017 */
[----:B----4-:R-:W-:Y:S01]  /*14f0*/  PRMT R25, RZ, 0x5410, R77 ;  /* 0x00005410ff197816 */ /* 0x010fe2000000004d */
[----:B------:R-:W-:Y:S01]  /*1500*/  FFMA.FTZ R74, R74, R73, R22 ;  /* 0x000000494a4a7223 */ /* 0x000fe20000010016 */
[----:B------:R-:W-:Y:S02]  /*1510*/  PRMT R22, RZ, 0x5410, R21 ;  /* 0x00005410ff167816 */ /* 0x000fe40000000015 */
[----:B------:R-:W-:Y:S01]  /*1520*/  PRMT R23, RZ, 0x7610, R23 ;  /* 0x00007610ff177816 */ /* 0x000fe20000000017 */
[----:B------:R-:W-:Y:S01]  /*1530*/  FMUL.FTZ R20, R20, R25 ;  /* 0x0000001914147220 */ /* 0x000fe20000410000 */
[--C-:B-----5:R-:W-:Y:S02]  /*1540*/  PRMT R25, RZ, 0x5410, R76.reuse ;  /* 0x00005410ff197816 */ /* 0x120fe4000000004c */
[----:B------:R-:W-:Y:S02]  /*1550*/  PRMT R21, RZ, 0x7610, R21 ;  /* 0x00007610ff157816 */ /* 0x000fe40000000015 */
[----:B------:R-:W-:Y:S01]  /*1560*/  PRMT R76, RZ, 0x7610, R76 ;  /* 0x00007610ff4c7816 */ /* 0x000fe2000000004c */
[----:B------:R-:W-:Y:S01]  /*1570*/  FFMA.FTZ R22, R22, R25, R20 ;  /* 0x0000001916167223 */ /* 0x000fe20000010014 */
[----:B------:R-:W-:Y:S01]  /*1580*/  PRMT R20, RZ, 0x7610, R77 ;  /* 0x00007610ff147816 */ /* 0x000fe2000000004d */
[----:B------:R-:W0:Y:S04]  /*1590*/  LDS.128 R24, [R2+0x10] ;  /* 0x0000100002187984 */ /* 0x000e280000000c00 */
[----:B------:R-:W-:-:S04]  /*15a0*/  FMUL.FTZ R20, R23, R20 ;  /* 0x0000001417147220 */ /* 0x000fc80000410000 */
        /* <DEDUP_REMOVED lines=21> */
[----:B0-----:R-:W-:Y:S02]  /*1700*/  PRMT R20, RZ, 0x5410, R26 ;  /* 0x00005410ff147816 */ /* 0x001fe4000000001a */
[----:B------:R-:W-:Y:S01]  /*1710*/  PRMT R25, RZ, 0x7610, R25 ;  /* 0x00007610ff197816 */ /* 0x000fe20000000019 */
[----:B------:R0:W5:Y:S01]  /*1720*/  LDG.E.CONSTANT R73, [R70.64+0x4] ;  /* 0x0000040a46497981 */ /* 0x000162000c1e9900 */
[----:B------:R-:W-:-:S05]  /*1730*/  PRMT R72, RZ, 0x7610, R72 ;  /* 0x00007610ff487816 */ /* 0x000fca0000000048 */
        /* <DEDUP_REMOVED lines=9> */
[----:B------:R-:W1:Y:S01]  /*17d0*/  LDS.128 R20, [R2+0x20] ;  /* 0x0000200002147984 */ /* 0x000e620000000c00 */
[----:B------:R-:W-:Y:S02]  /*17e0*/  PRMT R27, RZ, 0x7610, R27 ;  /* 0x00007610ff1b7816 */ /* 0x000fe4000000001b */
[----:B------:R-:W-:Y:S02]  /*17f0*/  PRMT R24, RZ, 0x7610, R24 ;  /* 0x00007610ff187816 */ /* 0x000fe40000000018 */
[----:B----4-:R-:W-:-:S03]  /*1800*/  PRMT R25, RZ, 0x5410, R69 ;  /* 0x00005410ff197816 */ /* 0x010fc60000000045 */
[----:B------:R-:W-:Y:S01]  /*1810*/  FFMA.FTZ R76, R27, R24, R76 ;  /* 0x000000181b4c7223 */ /* 0x000fe2000001004c */
[----:B-1----:R-:W-:-:S05]  /*1820*/  PRMT R24, RZ, 0x5410, R20 ;  /* 0x00005410ff187816 */ /* 0x002fca0000000014 */
[----:B------:R-:W-:Y:S01]  /*1830*/  FFMA.FTZ R75, R24, R25, R75 ;  /* 0x00000019184b7223 */ /* 0x000fe2000001004b */
[----:B------:R-:W-:-:S04]  /*1840*/  IADD3 R25, P0, P1, R7, R68, R14 ;  /* 0x0000004407197210 */ /* 0x000fc8000791e00e */
[----:B------:R-:W-:Y:S02]  /*1850*/  LEA R24, P2, R25, c[0x0][0x180], 0x1 ;  /* 0x0000600019187a11 */ /* 0x000fe400078408ff */
[----:B------:R-:W-:-:S04]  /*1860*/  IADD3.X R26, R42, R67, R31, P0, P1 ;  /* 0x000000432a1a7210 */ /* 0x000fc800007e241f */
[----:B------:R-:W-:-:S05]  /*1870*/  LEA.HI.X R25, R25, c[0x0][0x184], R26, 0x1, P2 ;  /* 0x0000610019197a11 */ /* 0x000fca00010f0c1a */
[----:B------:R-:W2:Y:S01]  /*1880*/  LDG.E.CONSTANT R26, [R24.64] ;  /* 0x0000000a181a7981 */ /* 0x000ea2000c1e9900 */
[----:B------:R-:W-:Y:S02]  /*1890*/  PRMT R27, RZ, 0x7610, R20 ;  /* 0x00007610ff1b7816 */ /* 0x000fe40000000014 */
[----:B------:R-:W-:Y:S01]  /*18a0*/  PRMT R69, RZ, 0x7610, R69 ;  /* 0x00007610ff457816 */ /* 0x000fe20000000045 */
[----:B0-----:R0:W3:Y:S01]  /*18b0*/  LDG.E.CONSTANT R70, [R24.64+0x4] ;  /* 0x0000040a18467981 */ /* 0x0010e2000c1e9900 */
[----:B------:R-:W-:Y:S02]  /*18c0*/  PRMT R71, RZ, 0x5410, R21 ;  /* 0x00005410ff477816 */ /* 0x000fe40000000015 */
[----:B-----5:R-:W-:Y:S01]  /*18d0*/  PRMT R20, RZ, 0x5410, R73 ;  /* 0x00005410ff147816 */ /* 0x020fe20000000049 */
[----:B------:R-:W-:Y:S01]  /*18e0*/  FFMA.FTZ R27, R27, R69, R74 ;  /* 0x000000451b1b7223 */ /* 0x000fe2000001004a */
[----:B------:R-:W-:Y:S02]  /*18f0*/  PRMT R21, RZ, 0x7610, R21 ;  /* 0x00007610ff157816 */ /* 0x000fe40000000015 */
[----:B------:R-:W-:Y:S01]  /*1900*/  PRMT R74, RZ, 0x7610, R73 ;  /* 0x00007610ff4a7816 */ /* 0x000fe20000000049 */
[----:B------:R-:W-:Y:S01]  /*1910*/  FFMA.FTZ R71, R71, R20, R72 ;  /* 0x0000001447477223 */ /* 0x000fe20000010048 */
[----:B------:R-:W-:-:S03]  /*1920*/  PRMT R20, RZ, 0x5410, R22 ;  /* 0x00005410ff147816 */ /* 0x000fc60000000016 */
[----:B------:R-:W-:Y:S01]  /*1930*/  FFMA.FTZ R74, R21, R74, R76 ;  /* 0x0000004a154a7223 */ /* 0x000fe2000001004c */
[----:B------:R-:W-:-:S04]  /*1940*/  IADD3 R21, P0, P1, R6, R68, R15 ;  /* 0x0000004406157210 */ /* 0x000fc8000791e00f */
[----:B------:R-:W-:Y:S02]  /*1950*/  IADD3.X R72, R41, R67, R32, P0, P1 ;  /* 0x0000004329487210 */ /* 0x000fe400007e2420 */
[----:B------:R-:W-:Y:S02]  /*1960*/  PRMT R22, RZ, 0x7610, R22 ;  /* 0x00007610ff167816 */ /* 0x000fe40000000016 */
[----:B--2---:R-:W-:-:S05]  /*1970*/  PRMT R73, RZ, 0x5410, R26 ;  /* 0x00005410ff497816 */ /* 0x004fca000000001a */
[----:B------:R-:W-:Y:S01]  /*1980*/  FFMA.FTZ R73, R20, R73, R75 ;  /* 0x0000004914497223 */ /* 0x000fe2000001004b */
[----:B------:R-:W-:-:S04]  /*1990*/  LEA R20, P2, R21, c[0x0][0x180], 0x1 ;  /* 0x0000600015147a11 */ /* 0x000fc800078408ff */
[----:B------:R-:W-:-:S05]  /*19a0*/  LEA.HI.X R21, R21, c[0x0][0x184], R72, 0x1, P2 ;  /* 0x0000610015157a11 */ /* 0x000fca00010f0c48 */
[----:B------:R1:W2:Y:S04]  /*19b0*/  LDG.E.CONSTANT R72, [R20.64] ;  /* 0x0000000a14487981 */ /* 0x0002a8000c1e9900 */
[----:B------:R1:W4:Y:S01]  /*19c0*/  LDG.E.CONSTANT R69, [R20.64+0x4] ;  /* 0x0000040a14457981 */ /* 0x000322000c1e9900 */
[----:B------:R-:W-:-:S05]  /*19d0*/  PRMT R26, RZ, 0x7610, R26 ;  /* 0x00007610ff1a7816 */ /* 0x000fca000000001a */
[----:B------:R-:W-:Y:S02]  /*19e0*/  FFMA.FTZ R22, R22, R26, R27 ;  /* 0x0000001a16167223 */ /* 0x000fe4000001001b */
[----:B0-----:R-:W0:Y:S01]  /*19f0*/  LDS.128 R24, [R2+0x30] ;  /* 0x0000300002187984 */ /* 0x001e220000000c00 */
[--C-:B---3--:R-:W-:Y:S02]  /*1a00*/  PRMT R75, RZ, 0x5410, R70.reuse ;  /* 0x00005410ff4b7816 */ /* 0x108fe40000000046 */
[----:B-1----:R-:W-:Y:S02]  /*1a10*/  PRMT R20, RZ, 0x5410, R23 ;  /* 0x00005410ff147816 */ /* 0x002fe40000000017 */
[----:B------:R-:W-:-:S03]  /*1a20*/  PRMT R70, RZ, 0x7610, R70 ;  /* 0x00007610ff467816 */ /* 0x000fc60000000046 */
[----:B------:R-:W-:Y:S01]  /*1a30*/  FFMA.FTZ R75, R20, R75, R71 ;  /* 0x0000004b144b7223 */ /* 0x000fe20000010047 */
[----:B------:R-:W-:-:S05]  /*1a40*/  PRMT R71, RZ, 0x7610, R23 ;  /* 0x00007610ff477816 */ /* 0x000fca0000000017 */
[----:B------:R-:W-:Y:S01]  /*1a50*/  FFMA.FTZ R71, R71, R70, R74 ;  /* 0x0000004647477223 */ /* 0x000fe2000001004a */
[----:B0-----:R-:W-:Y:S02]  /*1a60*/  PRMT R70, RZ, 0x5410, R24 ;  /* 0x00005410ff467816 */ /* 0x001fe40000000018 */
[----:B------:R-:W-:Y:S02]  /*1a70*/  IADD3 R23, P3, P4, R3, R68, R18 ;  /* 0x0000004403177210 */ /* 0x000fe40007c7e012 */
[--C-:B--2---:R-:W-:Y:S02]  /*1a80*/  PRMT R20, RZ, 0x5410, R72.reuse ;  /* 0x00005410ff147816 */ /* 0x104fe40000000048 */
[----:B------:R-:W-:-:S03]  /*1a90*/  PRMT R72, RZ, 0x7610, R72 ;  /* 0x00007610ff487816 */ /* 0x000fc60000000048 */
[----:B------:R-:W-:Y:S01]  /*1aa0*/  FFMA.FTZ R70, R70, R20, R73 ;  /* 0x0000001446467223 */ /* 0x000fe20000010049 */
        /* <DEDUP_REMOVED lines=14> */
[----:B------:R-:W-:Y:S02]  /*1b90*/  LEA.HI.X R21, R21, c[0x0][0x184], R22, 0x1, P2 ;  /* 0x0000610015157a11 */ /* 0x000fe400010f0c16 */
[----:B------:R-:W-:-:S03]  /*1ba0*/  IADD3.X R67, R46, R67, R35, P3, P4 ;  /* 0x000000432e437210 */ /* 0x000fc60001fe8423 */
[----:B------:R1:W4:Y:S01]  /*1bb0*/  LDG.E.CONSTANT R68, [R20.64] ;  /* 0x0000000a14447981 */ /* 0x000322000c1e9900 */
[----:B------:R-:W-:-:S03]  /*1bc0*/  LEA R22, P0, R23, c[0x0][0x180], 0x1 ;  /* 0x0000600017167a11 */ /* 0x000fc600078008ff */
[----:B------:R1:W5:Y:S01]  /*1bd0*/  LDG.E.CONSTANT R75, [R20.64+0x4] ;  /* 0x0000040a144b7981 */ /* 0x000362000c1e9900 */
[----:B------:R-:W-:-:S05]  /*1be0*/  LEA.HI.X R23, R23, c[0x0][0x184], R67, 0x1, P0 ;  /* 0x0000610017177a11 */ /* 0x000fca00000f0c43 */
[----:B------:R2:W5:Y:S04]  /*1bf0*/  LDG.E.CONSTANT R67, [R22.64] ;  /* 0x0000000a16437981 */ /* 0x000568000c1e9900 */
[----:B0-----:R0:W5:Y:S01]  /*1c00*/  LDG.E.CONSTANT R76, [R22.64+0x4] ;  /* 0x0000040a164c7981 */ /* 0x001162000c1e9900 */
[----:B-1----:R-:W-:Y:S02]  /*1c10*/  PRMT R20, RZ, 0x7610, R25 ;  /* 0x00007610ff147816 */ /* 0x002fe40000000019 */
[----:B------:R-:W-:Y:S02]  /*1c20*/  PRMT R69, RZ, 0x7610, R69 ;  /* 0x00007610ff457816 */ /* 0x000fe40000000045 */
[----:B------:R-:W-:-:S03]  /*1c30*/  PRMT R21, RZ, 0x5410, R26 ;  /* 0x00005410ff157816 */ /* 0x000fc6000000001a */
[----:B------:R-:W-:Y:S01]  /*1c40*/  FFMA.FTZ R71, R20, R69, R71 ;  /* 0x0000004514477223 */ /* 0x000fe20000010047 */
[----:B------:R-:W-:Y:S02]  /*1c50*/  PRMT R26, RZ, 0x7610, R26 ;  /* 0x00007610ff1a7816 */ /* 0x000fe4000000001a */
[----:B------:R-:W-:-:S04]  /*1c60*/  IADD3 R62, R62, 0x4, RZ ;  /* 0x000000043e3e7810 */ /* 0x000fc80007ffe0ff */
[----:B------:R-:W-:Y:S02]  /*1c70*/  ISETP.GE.AND P1, PT, R62, R57, PT ;  /* 0x000000393e00720c */ /* 0x000fe40003f26270 */
[----:B--2---:R-:W-:-:S05]  /*1c80*/  PRMT R20, RZ, 0x5410, R74 ;  /* 0x00005410ff147816 */ /* 0x004fca000000004a */
[----:B------:R-:W-:Y:S01]  /*1c90*/  FFMA.FTZ R70, R21, R20, R70 ;  /* 0x0000001415467223 */ /* 0x000fe20000010046 */
[----:B------:R-:W-:Y:S02]  /*1ca0*/  PRMT R21, RZ, 0x5410, R27 ;  /* 0x00005410ff157816 */ /* 0x000fe4000000001b */
[----:B---3--:R-:W-:-:S05]  /*1cb0*/  PRMT R20, RZ, 0x5410, R24 ;  /* 0x00005410ff147816 */ /* 0x008fca0000000018 */
[----:B------:R-:W-:Y:S02]  /*1cc0*/  FFMA.FTZ R72, R21, R20, R72 ;  /* 0x0000001415487223 */ /* 0x000fe40000010048 */
[----:B0-----:R-:W0:Y:S01]  /*1cd0*/  LDS.128 R20, [R2+0x40] ;  /* 0x0000400002147984 */ /* 0x001e220000000c00 */
[----:B------:R-:W-:Y:S02]  /*1ce0*/  PRMT R74, RZ, 0x7610, R74 ;  /* 0x00007610ff4a7816 */ /* 0x000fe4000000004a */
[----:B------:R-:W-:-:S03]  /*1cf0*/  PRMT R24, RZ, 0x7610, R24 ;  /* 0x00007610ff187816 */ /* 0x000fc60000000018 */
[----:B------:R-:W-:Y:S01]  /*1d00*/  FFMA.FTZ R73, R26, R74, R73 ;  /* 0x0000004a1a497223 */ /* 0x000fe20000010049 */
[----:B------:R-:W-:-:S05]  /*1d10*/  PRMT R26, RZ, 0x7610, R27 ;  /* 0x00007610ff1a7816 */ /* 0x000fca000000001b */
[----:B------:R-:W-:Y:S01]  /*1d20*/  FFMA.FTZ R71, R26, R24, R71 ;  /* 0x000000181a477223 */ /* 0x000fe20000010047 */
[--C-:B----4-:R-:W-:Y:S02]  /*1d30*/  PRMT R24, RZ, 0x5410, R68.reuse ;  /* 0x00005410ff187816 */ /* 0x110fe40000000044 */
[----:B------:R-:W-:Y:S02]  /*1d40*/  PRMT R68, RZ, 0x7610, R68 ;  /* 0x00007610ff447816 */ /* 0x000fe40000000044 */
[----:B0-----:R-:W-:-:S05]  /*1d50*/  PRMT R25, RZ, 0x5410, R20 ;  /* 0x00005410ff197816 */ /* 0x001fca0000000014 */
[----:B------:R-:W-:Y:S01]  /*1d60*/  FFMA.FTZ R70, R25, R24, R70 ;  /* 0x0000001819467223 */ /* 0x000fe20000010046 */
[----:B------:R-:W-:Y:S02]  /*1d70*/  PRMT R25, RZ, 0x5410, R21 ;  /* 0x00005410ff197816 */ /* 0x000fe40000000015 */
[----:B-----5:R-:W-:Y:S02]  /*1d80*/  PRMT R24, RZ, 0x5410, R75 ;  /* 0x00005410ff187816 */ /* 0x020fe4000000004b */
[----:B------:R-:W-:-:S03]  /*1d90*/  PRMT R20, RZ, 0x7610, R20 ;  /* 0x00007610ff147816 */ /* 0x000fc60000000014 */
[----:B------:R-:W-:Y:S01]  /*1da0*/  FFMA.FTZ R72, R25, R24, R72 ;  /* 0x0000001819487223 */ /* 0x000fe20000010048 */
[----:B------:R-:W-:Y:S02]  /*1db0*/  PRMT R25, RZ, 0x5410, R22 ;  /* 0x00005410ff197816 */ /* 0x000fe40000000016 */
[----:B------:R-:W-:Y:S01]  /*1dc0*/  PRMT R24, RZ, 0x5410, R67 ;  /* 0x00005410ff187816 */ /* 0x000fe20000000043 */
[----:B------:R-:W-:Y:S01]  /*1dd0*/  FFMA.FTZ R20, R20, R68, R73 ;  /* 0x0000004414147223 */ /* 0x000fe20000010049 */
[----:B------:R-:W-:-:S03]  /*1de0*/  PRMT R67, RZ, 0x7610, R67 ;  /* 0x00007610ff437816 */ /* 0x000fc60000000043 */
[----:B------:R-:W-:Y:S01]  /*1df0*/  FFMA.FTZ R24, R25, R24, R70 ;  /* 0x0000001819187223 */ /* 0x000fe20000010046 */
[----:B------:R-:W-:Y:S02]  /*1e00*/  PRMT R25, RZ, 0x7610, R22 ;  /* 0x00007610ff197816 */ /* 0x000fe40000000016 */
[----:B------:R-:W-:-:S03]  /*1e10*/  PRMT R75, RZ, 0x7610, R75 ;  /* 0x00007610ff4b7816 */ /* 0x000fc6000000004b */
[----:B------:R-:W-:Y:S01]  /*1e20*/  FFMA.FTZ R25, R25, R67, R20 ;  /* 0x0000004319197223 */ /* 0x000fe20000010014 */
[----:B------:R-:W-:Y:S02]  /*1e30*/  PRMT R20, RZ, 0x7610, R21 ;  /* 0x00007610ff147816 */ /* 0x000fe40000000015 */
[----:B------:R-:W-:Y:S02]  /*1e40*/  PRMT R21, RZ, 0x5410, R23 ;  /* 0x00005410ff157816 */ /* 0x000fe40000000017 */
[--C-:B------:R-:W-:Y:S01]  /*1e50*/  PRMT R22, RZ, 0x5410, R76.reuse ;  /* 0x00005410ff167816 */ /* 0x100fe2000000004c */
[----:B------:R-:W-:Y:S01]  /*1e60*/  FFMA.FTZ R20, R20, R75, R71 ;  /* 0x0000004b14147223 */ /* 0x000fe20000010047 */
        /* <DEDUP_REMOVED lines=9> */
.L_x_15449:
        /* <DEDUP_REMOVED lines=9> */
.L_x_15401:
[----:B------:R-:W-:Y:S05]  /*1f90*/  BSYNC B1 ;  /* 0x0000000000017941 */ /* 0x000fea0003800000 */
.L_x_15400:
[----:B------:R-:W-:Y:S02]  /*1fa0*/  IADD3 R66, P0, R66, 0x10, RZ ;  /* 0x0000001042427810 */ /* 0x000fe40007f1e0ff */
[----:B-1----:R-:W-:Y:S02]  /*1fb0*/  IADD3 R63, R63, 0x100, RZ ;  /* 0x000001003f3f7810 */ /* 0x002fe40007ffe0ff */
[----:B------:R-:W-:Y:S01]  /*1fc0*/  IADD3 R60, R60, 0x40, RZ ;  /* 0x000000403c3c7810 */ /* 0x000fe20007ffe0ff */
[----:B------:R-:W-:Y:S01]  /*1fd0*/  IMAD.X R61, RZ, RZ, R61, P0 ;  /* 0x000000ffff3d7224 */ /* 0x000fe200000e063d */
[----:B0-----:R-:W-:Y:S05]  /*1fe0*/  @!P1 BRA `(.L_x_15402) ;  /* 0xfffff29000009947 */ /* 0x001fea000383ffff */
[----:B------:R-:W-:Y:S05]  /*1ff0*/  BRA `(.L_x_15397) ;  /* 0x00000e6000007947 */ /* 0x000fea0003800000 */
.L_x_15398:
        /* <DEDUP_REMOVED lines=10> */
.L_x_15406:
[----:B------:R-:W-:Y:S02]  /*20a0*/  IMAD.MOV.U32 R21, RZ, RZ, R25 ;  /* 0x000000ffff157224 */ /* 0x000fe400078e0019 */
[----:B------:R-:W-:-:S05]  /*20b0*/  IMAD.MOV.U32 R20, RZ, RZ, R60 ;  /* 0x000000ffff147224 */ /* 0x000fca00078e003c */
        /* <DEDUP_REMOVED lines=56> */
[----:B------:R-:W-:Y:S02]  /*2440*/  PRMT R69, RZ, 0x7610, R20 ;  /* 0x00007610ff457816 */ /* 0x000fe40000000014 */
[----:B------:R-:W-:Y:S02]  /*2450*/  PRMT R68, RZ, 0x5410, R21 ;  /* 0x00005410ff447816 */ /* 0x000fe40000000015 */
[----:B---3--:R-:W-:Y:S01]  /*2460*/  PRMT R20, RZ, 0x5410, R75 ;  /* 0x00005410ff147816 */ /* 0x008fe2000000004b */
        /* <DEDUP_REMOVED lines=10> */
[----:B------:R0:W3:Y:S01]  /*2510*/  LDG.E.CONSTANT R75, [R20.64+0x4] ;  /* 0x0000040a144b7981 */ /* 0x0000e2000c1e9900 */
[--C-:B------:R-:W-:Y:S02]  /*2520*/  PRMT R71, RZ, 0x7610, R22.reuse ;  /* 0x00007610ff477816 */ /* 0x100fe40000000016 */
[----:B0-----:R-:W-:Y:S02]  /*2530*/  PRMT R20, RZ, 0x5410, R22 ;  /* 0x00005410ff147816 */ /* 0x001fe40000000016 */
[----:B------:R-:W-:Y:S02]  /*2540*/  IADD3 R22, P0, P1, R8, R66, R13 ;  /* 0x0000004208167210 */ /* 0x000fe4000791e00d */
[----:B--2---:R-:W-:-:S05]  /*2550*/  PRMT R21, RZ, 0x5410, R69 ;  /* 0x00005410ff157816 */ /* 0x004fca0000000045 */
[----:B------:R-:W-:Y:S01]  /*2560*/  FFMA.FTZ R67, R20, R21, R67 ;  /* 0x0000001514437223 */ /* 0x000fe20000010043 */
[----:B------:R-:W-:Y:S02]  /*2570*/  PRMT R20, RZ, 0x7610, R69 ;  /* 0x00007610ff147816 */ /* 0x000fe40000000045 */
[----:B------:R-:W-:-:S03]  /*2580*/  PRMT R21, RZ, 0x5410, R23 ;  /* 0x00005410ff157816 */ /* 0x000fc60000000017 */
[----:B------:R-:W-:Y:S01]  /*2590*/  FFMA.FTZ R71, R71, R20, R72 ;  /* 0x0000001447477223 */ /* 0x000fe20000010048 */
[----:B---3--:R-:W-:-:S05]  /*25a0*/  PRMT R72, RZ, 0x5410, R75 ;  /* 0x00005410ff487816 */ /* 0x008fca000000004b */
        /* <DEDUP_REMOVED lines=121> */
.L_x_15450:
        /* <DEDUP_REMOVED lines=11> */
.L_x_15405:
[----:B------:R-:W-:Y:S05]  /*2df0*/  BSYNC B1 ;  /* 0x0000000000017941 */ /* 0x000fea0003800000 */
.L_x_15404:
[----:B------:R-:W-:Y:S02]  /*2e00*/  IADD3 R60, P0, R60, 0x10, RZ ;  /* 0x000000103c3c7810 */ /* 0x000fe40007f1e0ff */
[----:B-1----:R-:W-:Y:S02]  /*2e10*/  IADD3 R62, R62, 0x100, RZ ;  /* 0x000001003e3e7810 */ /* 0x002fe40007ffe0ff */
[----:B------:R-:W-:Y:S01]  /*2e20*/  IADD3 R26, R26, 0x40, RZ ;  /* 0x000000401a1a7810 */ /* 0x000fe20007ffe0ff */
[----:B------:R-:W-:Y:S01]  /*2e30*/  IMAD.X R25, RZ, RZ, R25, P0 ;  /* 0x000000ffff197224 */ /* 0x000fe200000e0619 */
[----:B------:R-:W-:Y:S01]  /*2e40*/  IADD3 R27, R27, 0x40, RZ ;  /* 0x000000401b1b7810 */ /* 0x000fe20007ffe0ff */
[----:B0-----:R-:W-:Y:S05]  /*2e50*/  @!P1 BRA `(.L_x_15406) ;  /* 0xfffff24000009947 */ /* 0x001fea000383ffff */
.L_x_15397:
[----:B------:R-:W-:Y:S05]  /*2e60*/  BSYNC B0 ;  /* 0x0000000000007941 */ /* 0x000fea0003800000 */
.L_x_15396:
[----:B------:R-:W-:Y:S05]  /*2e70*/  BRA.DIV ~URZ, `(.L_x_15407) ;  /* 0x00003b527f007947 */ /* 0x000fea000b800000 */
[----:B------:R0:W1:Y:S02]  /*2e80*/  SHFL.BFLY PT, R0, R51, 0x10, 0x1f ;  /* 0x0e001f0033007f89 */ /* 0x00006400000e0000 */
.L_x_15451:
[----:B01----:R-:W-:Y:S01]  /*2e90*/  FMNMX.FTZ R51, R0, R51, !PT ;  /* 0x0000003300337209 */ /* 0x003fe20007810000 */
[----:B------:R-:W-:Y:S05]  /*2ea0*/  BRA.DIV ~URZ, `(.L_x_15408) ;  /* 0x00003ba27f007947 */ /* 0x000fea000b800000 */
[----:B------:R-:W0:Y:S02]  /*2eb0*/  SHFL.BFLY PT, R0, R51, 0x8, 0x1f ;  /* 0x0d001f0033007f89 */ /* 0x000e2400000e0000 */
[----:B0-----:R-:W-:-:S05]  /*2ec0*/  FMNMX.FTZ R0, R51, R0, !PT ;  /* 0x0000000033007209 */ /* 0x001fca0007810000 */
[----:B------:R-:W0:Y:S02]  /*2ed0*/  SHFL.BFLY PT, R3, R0, 0x4, 0x1f ;  /* 0x0c801f0000037f89 */ /* 0x000e2400000e0000 */
[----:B0-----:R-:W-:-:S05]  /*2ee0*/  FMNMX.FTZ R3, R0, R3, !PT ;  /* 0x0000000300037209 */ /* 0x001fca0007810000 */
[----:B------:R0:W1:Y:S02]  /*2ef0*/  SHFL.BFLY PT, R2, R3, 0x2, 0x1f ;  /* 0x0c401f0003027f89 */ /* 0x00006400000e0000 */
.L_x_15452:
[----:B------:R-:W-:Y:S01]  /*2f00*/  ISETP.NE.AND P0, PT, R54, RZ, PT ;  /* 0x000000ff3600720c */ /* 0x000fe20003f05270 */
[----:B------:R-:W-:-:S12]  /*2f10*/  WARPSYNC 0xffffffff ;  /* 0xffffffff00007948 */ /* 0x000fd80003800000 */
[----:B-1----:R-:W-:-:S05]  /*2f20*/  @!P0 FMNMX.FTZ R2, R2, R3, !PT ;  /* 0x0000000302028209 */ /* 0x002fca0007810000 */
[----:B------:R1:W-:Y:S02]  /*2f30*/  @!P0 STS [R55.X4+0xa0], R2 ;  /* 0x0000a00237008388 */ /* 0x0003e40000004800 */
[----:B------:R-:W-:Y:S01]  /*2f40*/  BAR.SYNC.DEFER_BLOCKING 0x0 ;  /* 0x0000000000007b1d */ /* 0x000fe20000010000 */
[----:B------:R-:W-:Y:S01]  /*2f50*/  ISETP.GT.AND P0, PT, R54, 0x3, PT ;  /* 0x000000033600780c */ /* 0x000fe20003f04270 */
[----:B-1----:R-:W-:Y:S01]  /*2f60*/  IMAD.MOV.U32 R2, RZ, RZ, -0x800001 ;  /* 0xff7fffffff027424 */ /* 0x002fe200078e00ff */
[----:B------:R-:W-:-:S03]  /*2f70*/  ISETP.GE.AND P1, PT, R11, R56, PT ;  /* 0x000000380b00720c */ /* 0x000fc60003f26270 */
[----:B------:R-:W-:Y:S08]  /*2f80*/  BSSY B0, `(.L_x_15409) ;  /* 0x00000ea000007945 */ /* 0x000ff00003800000 */
[----:B------:R-:W1:Y:S04]  /*2f90*/  @!P0 LDS R2, [R54.X4+0xa0] ;  /* 0x0000a00036028984 */ /* 0x000e680000004800 */
[----:B01----:R-:W0:Y:S02]  /*2fa0*/  SHFL.BFLY PT, R3, R2, 0x2, 0x1f ;  /* 0x0c401f0002037f89 */ /* 0x003e2400000e0000 */
        /* <DEDUP_REMOVED lines=26> */
.L_x_15413:
        /* <DEDUP_REMOVED lines=11> */
.L_x_15412:
[----:B------:R-:W-:Y:S05]  /*3200*/  BSYNC B1 ;  /* 0x0000000000017941 */ /* 0x000fea0003800000 */
.L_x_15411:
        /* <DEDUP_REMOVED lines=10> */
.L_x_15416:
        /* <DEDUP_REMOVED lines=15> */
[----:B------:R-:W-:Y:S01]  /*33a0*/  LDS R31, [R2+0x1400] ;  /* 0x00140000021f7984 */ /* 0x000fe20000000800 */
[C---:B--2---:R-:W-:Y:S02]  /*33b0*/  FADD.FTZ R9, -R0.reuse, R9 ;  /* 0x0000000900097221 */ /* 0x044fe40000010100 */
[C---:B---3--:R-:W-:Y:S01]  /*33c0*/  FADD.FTZ R13, -R0.reuse, R13 ;  /* 0x0000000d000d7221 */ /* 0x048fe20000010100 */
[----:B------:R-:W1:Y:S01]  /*33d0*/  LDS R7, [R2+0xa00] ;  /* 0x000a000002077984 */ /* 0x000e620000000800 */
[----:B------:R-:W-:Y:S01]  /*33e0*/  FMUL.FTZ R9, R9, 1.4426950216293334961 ;  /* 0x3fb8aa3b09097820 */ /* 0x000fe20000410000 */
[----:B------:R-:W2:Y:S01]  /*33f0*/  MUFU.EX2 R6, R6 ;  /* 0x0000000600067308 */ /* 0x000ea20000000800 */
[----:B------:R-:W-:Y:S01]  /*3400*/  FMUL.FTZ R13, R13, 1.4426950216293334961 ;  /* 0x3fb8aa3b0d0d7820 */ /* 0x000fe20000410000 */
[----:B------:R-:W3:Y:S01]  /*3410*/  LDS R33, [R2+0x1600] ;  /* 0x0016000002217984 */ /* 0x000ee20000000800 */
[----:B----4-:R-:W-:-:S02]  /*3420*/  FADD.FTZ R15, -R0, R15 ;  /* 0x0000000f000f7221 */ /* 0x010fc40000010100 */
[C---:B------:R-:W-:Y:S01]  /*3430*/  FADD.FTZ R17, -R0.reuse, R17 ;  /* 0x0000001100117221 */ /* 0x040fe20000010100 */
[----:B------:R-:W4:Y:S01]  /*3440*/  LDS R35, [R2+0x1800] ;  /* 0x0018000002237984 */ /* 0x000f220000000800 */
[----:B------:R-:W-:Y:S01]  /*3450*/  FMUL.FTZ R15, R15, 1.4426950216293334961 ;  /* 0x3fb8aa3b0f0f7820 */ /* 0x000fe20000410000 */
[----:B------:R-:W0:Y:S01]  /*3460*/  MUFU.EX2 R9, R9 ;  /* 0x0000000900097308 */ /* 0x000e220000000800 */
[----:B------:R-:W-:Y:S01]  /*3470*/  FMUL.FTZ R17, R17, 1.4426950216293334961 ;  /* 0x3fb8aa3b11117820 */ /* 0x000fe20000410000 */
[----:B------:R-:W3:Y:S01]  /*3480*/  LDS R37, [R2+0x1a00] ;  /* 0x001a000002257984 */ /* 0x000ee20000000800 */
[C---:B------:R-:W-:Y:S02]  /*3490*/  FADD.FTZ R19, -R0.reuse, R19 ;  /* 0x0000001300137221 */ /* 0x040fe40000010100 */
[----:B------:R-:W-:Y:S02]  /*34a0*/  FADD.FTZ R21, -R0, R21 ;  /* 0x0000001500157221 */ /* 0x000fe40000010100 */
[----:B------:R-:W-:Y:S01]  /*34b0*/  FMUL.FTZ R19, R19, 1.4426950216293334961 ;  /* 0x3fb8aa3b13137820 */ /* 0x000fe20000410000 */
[----:B------:R-:W0:Y:S01]  /*34c0*/  MUFU.EX2 R13, R13 ;  /* 0x0000000d000d7308 */ /* 0x000e220000000800 */
[----:B--2---:R-:W-:Y:S01]  /*34d0*/  FADD.FTZ R3, R6, R3 ;  /* 0x0000000306037221 */ /* 0x004fe20000010000 */
[----:B------:R-:W-:Y:S01]  /*34e0*/  STS [R2+-0x400], R6 ;  /* 0xfffc000602007388 */ /* 0x000fe20000000800 */
[----:B------:R-:W-:-:S02]  /*34f0*/  FMUL.FTZ R21, R21, 1.4426950216293334961 ;  /* 0x3fb8aa3b15157820 */ /* 0x000fc40000410000 */
[C---:B------:R-:W-:Y:S02]  /*3500*/  FADD.FTZ R23, -R0.reuse, R23 ;  /* 0x0000001700177221 */ /* 0x040fe40000010100 */
[C---:B------:R-:W-:Y:S01]  /*3510*/  FADD.FTZ R25, -R0.reuse, R25 ;  /* 0x0000001900197221 */ /* 0x040fe20000010100 */
[----:B------:R-:W2:Y:S01]  /*3520*/  MUFU.EX2 R15, R15 ;  /* 0x0000000f000f7308 */ /* 0x000ea20000000800 */
[----:B0-----:R-:W-:Y:S01]  /*3530*/  FADD.FTZ R3, R3, R9 ;  /* 0x0000000903037221 */ /* 0x001fe20000010000 */
[----:B------:R-:W-:Y:S01]  /*3540*/  STS [R2+-0x200], R9 ;  /* 0xfffe000902007388 */ /* 0x000fe20000000800 */
[----:B------:R-:W-:Y:S02]  /*3550*/  FMUL.FTZ R23, R23, 1.4426950216293334961 ;  /* 0x3fb8aa3b17177820 */ /* 0x000fe40000410000 */
[----:B------:R-:W-:Y:S02]  /*3560*/  FMUL.FTZ R25, R25, 1.4426950216293334961 ;  /* 0x3fb8aa3b19197820 */ /* 0x000fe40000410000 */
[----:B------:R-:W-:Y:S01]  /*3570*/  FADD.FTZ R27, -R0, R27 ;  /* 0x0000001b001b7221 */ /* 0x000fe20000010100 */
[----:B------:R-:W0:Y:S01]  /*3580*/  MUFU.EX2 R17, R17 ;  /* 0x0000001100117308 */ /* 0x000e220000000800 */
[----:B------:R-:W-:Y:S01]  /*3590*/  FADD.FTZ R3, R3, R13 ;  /* 0x0000000d03037221 */ /* 0x000fe20000010000 */
[----:B------:R-:W-:Y:S01]  /*35a0*/  STS [R2], R13 ;  /* 0x0000000d02007388 */ /* 0x000fe20000000800 */
[----:B------:R-:W-:-:S02]  /*35b0*/  FMUL.FTZ R27, R27, 1.4426950216293334961 ;  /* 0x3fb8aa3b1b1b7820 */ /* 0x000fc40000410000 */
[C---:B------:R-:W-:Y:S02]  /*35c0*/  FADD.FTZ R29, -R0.reuse, R29 ;  /* 0x0000001d001d7221 */ /* 0x040fe40000010100 */
[C---:B-1----:R-:W-:Y:S01]  /*35d0*/  FADD.FTZ R7, -R0.reuse, R7 ;  /* 0x0000000700077221 */ /* 0x042fe20000010100 */
[----:B------:R-:W1:Y:S01]  /*35e0*/  MUFU.EX2 R19, R19 ;  /* 0x0000001300137308 */ /* 0x000e620000000800 */
[----:B--2---:R-:W-:Y:S01]  /*35f0*/  FADD.FTZ R3, R3, R15 ;  /* 0x0000000f03037221 */ /* 0x004fe20000010000 */
[----:B------:R-:W-:Y:S01]  /*3600*/  STS [R2+0x200], R15 ;  /* 0x0002000f02007388 */ /* 0x000fe20000000800 */
[----:B------:R-:W-:Y:S02]  /*3610*/  FMUL.FTZ R7, R7, 1.4426950216293334961 ;  /* 0x3fb8aa3b07077820 */ /* 0x000fe40000410000 */
[----:B------:R-:W-:Y:S02]  /*3620*/  FMUL.FTZ R29, R29, 1.4426950216293334961 ;  /* 0x3fb8aa3b1d1d7820 */ /* 0x000fe40000410000 */
[----:B------:R-:W-:Y:S01]  /*3630*/  FADD.FTZ R31, -R0, R31 ;  /* 0x0000001f001f7221 */ /* 0x000fe20000010100 */
[----:B------:R-:W2:Y:S01]  /*3640*/  MUFU.EX2 R21, R21 ;  /* 0x0000001500157308 */ /* 0x000ea20000000800 */
[----:B0-----:R-:W-:Y:S01]  /*3650*/  FADD.FTZ R3, R3, R17 ;  /* 0x0000001103037221 */ /* 0x001fe20000010000 */
[----:B------:R-:W-:Y:S01]  /*3660*/  STS [R2+0x400], R17 ;  /* 0x0004001102007388 */ /* 0x000fe20000000800 */
[----:B------:R-:W-:-:S02]  /*3670*/  FMUL.FTZ R31, R31, 1.4426950216293334961 ;  /* 0x3fb8aa3b1f1f7820 */ /* 0x000fc40000410000 */
[C---:B---3--:R-:W-:Y:S02]  /*3680*/  FADD.FTZ R33, -R0.reuse, R33 ;  /* 0x0000002100217221 */ /* 0x048fe40000010100 */
        /* <DEDUP_REMOVED lines=38> */
.L_x_15415:
[----:B------:R-:W-:Y:S05]  /*38f0*/  BSYNC B1 ;  /* 0x0000000000017941 */ /* 0x000fea0003800000 */
.L_x_15414:
        /* <DEDUP_REMOVED lines=55> */
.L_x_15418:
[----:B------:R-:W-:Y:S05]  /*3c70*/  BSYNC B1 ;  /* 0x0000000000017941 */ /* 0x000fea0003800000 */
.L_x_15417:
        /* <DEDUP_REMOVED lines=26> */
.L_x_15410:
[----:B------:R-:W-:Y:S05]  /*3e20*/  BSYNC B0 ;  /* 0x0000000000007941 */ /* 0x000fea0003800000 */
.L_x_15409:
        /* <DEDUP_REMOVED lines=45> */
.L_x_15423:
        /* <DEDUP_REMOVED lines=8> */
.L_x_15422:
[----:B------:R-:W-:Y:S05]  /*4180*/  BSYNC B1 ;  /* 0x0000000000017941 */ /* 0x000fea0003800000 */
.L_x_15421:
        /* <DEDUP_REMOVED lines=10> */
.L_x_15426:
        /* <DEDUP_REMOVED lines=52> */
.L_x_15425:
[----:B------:R-:W-:Y:S05]  /*4570*/  BSYNC B1 ;  /* 0x0000000000017941 */ /* 0x000fea0003800000 */
.L_x_15424:
        /* <DEDUP_REMOVED lines=31> */
.L_x_15428:
[----:B------:R-:W-:Y:S05]  /*4770*/  BSYNC B1 ;  /* 0x0000000000017941 */ /* 0x000fea0003800000 */
.L_x_15427:
        /* <DEDUP_REMOVED lines=14> */
.L_x_15420:
[----:B------:R-:W-:Y:S05]  /*4860*/  BSYNC B0 ;  /* 0x0000000000007941 */ /* 0x000fea0003800000 */
.L_x_15419:
[----:B------:R-:W-:Y:S01]  /*4870*/  BAR.SYNC.DEFER_BLOCKING 0x0 ;  /* 0x0000000000007b1d */ /* 0x000fe20000010000 */
[----:B------:R-:W-:Y:S02]  /*4880*/  ISETP.NE.AND P0, PT, R11, RZ, PT ;  /* 0x000000ff0b00720c */ /* 0x000fe40003f05270 */
[----:B------:R-:W-:-:S03]  /*4890*/  ISETP.GE.AND P1, PT, R52, R57, PT ;  /* 0x000000393400720c */ /* 0x000fc60003f26270 */
[----:B------:R-:W-:Y:S08]  /*48a0*/  BSSY B0, `(.L_x_15429) ;  /* 0x000001d000007945 */ /* 0x000ff00003800000 */
[----:B------:R-:W-:Y:S05]  /*48b0*/  @P0 BRA `(.L_x_15430) ;  /* 0x000001b000000947 */ /* 0x000fea0003800000 */
[----:B------:R-:W1:Y:S01]  /*48c0*/  S2UR UR4, SR_CTAID.Y ;  /* 0x00000000000479c3 */ /* 0x000e620000002600 */
[----:B------:R-:W-:Y:S02]  /*48d0*/  ULDC UR6, c[0x0][0xc] ;  /* 0x0000030000067ab9 */ /* 0x000fe40000000800 */
[----:B------:R-:W-:-:S05]  /*48e0*/  ULDC.64 UR12, c[0x0][0x168] ;  /* 0x00005a00000c7ab9 */ /* 0x000fca0000000a00 */
[----:B------:R-:W2:Y:S08]  /*48f0*/  S2UR UR5, SR_CTAID.X ;  /* 0x00000000000579c3 */ /* 0x000eb00000002500 */
[----:B------:R-:W3:Y:S01]  /*4900*/  S2UR UR9, SR_CTAID.Z ;  /* 0x00000000000979c3 */ /* 0x000ee20000002700 */
[----:B-1----:R-:W-:-:S03]  /*4910*/  UIMAD UR4, UR4, UR6, URZ ;  /* 0x00000006040472a4 */ /* 0x002fc6000f8e023f */
        /* <DEDUP_REMOVED lines=21> */
.L_x_15430:
[----:B------:R-:W-:Y:S05]  /*4a70*/  BSYNC B0 ;  /* 0x0000000000007941 */ /* 0x000fea0003800000 */
.L_x_15429:
[----:B------:R-:W-:Y:S01]  /*4a80*/  BSSY B0, `(.L_x_15431) ;  /* 0x0000170000007945 */ /* 0x000fe20003800000 */
[----:B------:R-:W-:Y:S05]  /*4a90*/  @!P1 BRA `(.L_x_15432) ;  /* 0x0000005000009947 */ /* 0x000fea0003800000 */
[----:B------:R-:W-:Y:S01]  /*4aa0*/  IMAD.MOV.U32 R10, RZ, RZ, RZ ;  /* 0x000000ffff0a7224 */ /* 0x000fe200078e00ff */
[----:B------:R-:W-:Y:S01]  /*4ab0*/  CS2R R20, SRZ ;  /* 0x0000000000147805 */ /* 0x000fe2000001ff00 */
[----:B------:R-:W-:Y:S02]  /*4ac0*/  IMAD.MOV.U32 R19, RZ, RZ, RZ ;  /* 0x000000ffff137224 */ /* 0x000fe400078e00ff */
[----:B------:R-:W-:Y:S01]  /*4ad0*/  IMAD.MOV.U32 R22, RZ, RZ, RZ ;  /* 0x000000ffff167224 */ /* 0x000fe200078e00ff */
[----:B------:R-:W-:Y:S05]  /*4ae0*/  BRA `(.L_x_15433) ;  /* 0x0000169000007947 */ /* 0x000fea0003800000 */
.L_x_15432:
[----:B0-----:R-:W0:Y:S01]  /*4af0*/  S2R R2, SR_CTAID.Y ;  /* 0x0000000000027919 */ /* 0x001e220000002600 */
[----:B------:R-:W-:Y:S01]  /*4b00*/  LEA.HI R0, R54, R54, RZ, 0x1 ;  /* 0x0000003636007211 */ /* 0x000fe200078f08ff */
[----:B------:R-:W-:Y:S01]  /*4b10*/  IMAD.MOV.U32 R23, RZ, RZ, c[0x0][0x1bc] ;  /* 0x00006f00ff177624 */ /* 0x000fe200078e00ff */
[----:B------:R-:W-:Y:S01]  /*4b20*/  IADD3 R18, -R55, -0x1, R58 ;  /* 0xffffffff37127810 */ /* 0x000fe20007ffe13a */
[----:B------:R-:W1:Y:S01]  /*4b30*/  S2R R5, SR_CTAID.Z ;  /* 0x0000000000057919 */ /* 0x000e620000002700 */
[C---:B------:R-:W-:Y:S01]  /*4b40*/  LOP3.LUT R3, R0.reuse, 0xfffffffe, RZ, 0xc0, !PT ;  /* 0xfffffffe00037812 */ /* 0x040fe200078ec0ff */
[----:B------:R-:W-:Y:S01]  /*4b50*/  IMAD.SHL.U32 R0, R0, 0x8, RZ ;  /* 0x0000000800007824 */ /* 0x000fe200078e00ff */
[----:B------:R-:W-:Y:S01]  /*4b60*/  CS2R R20, SRZ ;  /* 0x0000000000147805 */ /* 0x000fe2000001ff00 */
[----:B------:R-:W-:Y:S01]  /*4b70*/  IMAD.MOV.U32 R19, RZ, RZ, RZ ;  /* 0x000000ffff137224 */ /* 0x000fe200078e00ff */
[----:B------:R-:W-:Y:S01]  /*4b80*/  SHF.R.S32.HI R23, RZ, 0x1f, R23 ;  /* 0x0000001fff177819 */ /* 0x000fe20000011417 */
[----:B------:R-:W-:Y:S01]  /*4b90*/  IMAD.IADD R4, R54, 0x1, -R3 ;  /* 0x0000000136047824 */ /* 0x000fe200078e0a03 */
[----:B------:R-:W-:Y:S01]  /*4ba0*/  LOP3.LUT R3, R0, 0xfffffff0, RZ, 0xc0, !PT ;  /* 0xfffffff000037812 */ /* 0x000fe200078ec0ff */
[----:B------:R-:W-:-:S02]  /*4bb0*/  IMAD.MOV.U32 R22, RZ, RZ, RZ ;  /* 0x000000ffff167224 */ /* 0x000fc400078e00ff */
[----:B------:R-:W-:Y:S02]  /*4bc0*/  IMAD.SHL.U32 R16, R4, 0x8, RZ ;  /* 0x0000000804107824 */ /* 0x000fe400078e00ff */
[----:B------:R-:W-:-:S05]  /*4bd0*/  IMAD R4, R55, 0x2, R4 ;  /* 0x0000000237047824 */ /* 0x000fca00078e0204 */
[----:B------:R-:W-:Y:S01]  /*4be0*/  LEA R24, R4, 0xd0, 0x5 ;  /* 0x000000d004187811 */ /* 0x000fe200078e28ff */
[----:B0-----:R-:W-:Y:S01]  /*4bf0*/  IMAD R17, R2, c[0x0][0x1a8], RZ ;  /* 0x00006a0002117a24 */ /* 0x001fe200078e02ff */
[----:B------:R-:W-:Y:S01]  /*4c00*/  SHF.R.S32.HI R2, RZ, 0x1f, R52 ;  /* 0x0000001fff027819 */ /* 0x000fe20000011434 */
[----:B-1----:R-:W-:-:S03]  /*4c10*/  IMAD R18, R5, -0x20, R18 ;  /* 0xffffffe005127824 */ /* 0x002fc600078e0212 */
        /* <DEDUP_REMOVED lines=10> */
[----:B------:R-:W-:-:S02]  /*4cc0*/  IADD3 R26, R16, 0x300, RZ ;  /* 0x00000300101a7810 */ /* 0x000fc40007ffe0ff */
[----:B------:R-:W-:Y:S02]  /*4cd0*/  SHF.R.S32.HI R3, RZ, 0x1f, R2 ;  /* 0x0000001fff037819 */ /* 0x000fe40000011402 */
[----:B------:R-:W-:Y:S02]  /*4ce0*/  IADD3 R27, R16, 0x400, RZ ;  /* 0x00000400101b7810 */ /* 0x000fe40007ffe0ff */
[----:B------:R-:W-:Y:S02]  /*4cf0*/  IADD3 R28, R28, 0x7, RZ ;  /* 0x000000071c1c7810 */ /* 0x000fe40007ffe0ff */
.L_x_15444:
        /* <DEDUP_REMOVED lines=9> */
[----:B------:R-:W-:Y:S02]  /*4d90*/  LEA R6, P1, R7, c[0x0][0x188], 0x1 ;  /* 0x0000620007067a11 */ /* 0x000fe400078208ff */
[----:B------:R-:W-:Y:S01]  /*4da0*/  IADD3 R12, P4, R27, R8, RZ ;  /* 0x000000081b0c7210 */ /* 0x000fe20007f9e0ff */
[----:B------:R-:W-:Y:S01]  /*4db0*/  IMAD.IADD R13, R9, 0x1, R13 ;  /* 0x00000001090d7824 */ /* 0x000fe200078e020d */
[----:B------:R-:W-:Y:S02]  /*4dc0*/  LEA R4, P3, R14, c[0x0][0x188], 0x1 ;  /* 0x000062000e047a11 */ /* 0x000fe400078608ff */
[----:B------:R-:W-:-:S02]  /*4dd0*/  LEA R46, P5, R12, c[0x0][0x188], 0x1 ;  /* 0x000062000c2e7a11 */ /* 0x000fc400078a08ff */
[-C--:B------:R-:W-:Y:S02]  /*4de0*/  LEA.HI.X.SX32 R30, R25, R13.reuse, 0x1, P0 ;  /* 0x0000000d191e7211 */ /* 0x080fe400000f0eff */
[C---:B------:R-:W-:Y:S02]  /*4df0*/  IADD3 R9, P0, R16.reuse, R8, RZ ;  /* 0x0000000810097210 */ /* 0x040fe40007f1e0ff */
[----:B------:R-:W-:Y:S02]  /*4e00*/  LEA.HI.X R7, R7, c[0x0][0x18c], R30, 0x1, P1 ;  /* 0x0000630007077a11 */ /* 0x000fe400008f0c1e */
[-C--:B------:R-:W-:Y:S02]  /*4e10*/  LEA.HI.X.SX32 R30, R16, R13.reuse, 0x1, P0 ;  /* 0x0000000d101e7211 */ /* 0x080fe400000f0eff */
[-C--:B------:R-:W-:Y:S01]  /*4e20*/  LEA.HI.X.SX32 R5, R26, R13.reuse, 0x1, P2 ;  /* 0x0000000d1a057211 */ /* 0x080fe200010f0eff */
[----:B-----5:R0:W5:Y:S01]  /*4e30*/  LDG.E.CONSTANT R31, [R6.64] ;  /* 0x0000000a061f7981 */ /* 0x020162000c1e9900 */
[----:B------:R-:W-:-:S02]  /*4e40*/  LEA.HI.X.SX32 R13, R27, R13, 0x1, P4 ;  /* 0x0000000d1b0d7211 */ /* 0x000fc400020f0eff */
[C---:B------:R-:W-:Y:S01]  /*4e50*/  LEA R8, P1, R9.reuse, c[0x0][0x188], 0x1 ;  /* 0x0000620009087a11 */ /* 0x040fe200078208ff */
[----:B------:R0:W5:Y:S01]  /*4e60*/  LDG.E.CONSTANT R29, [R6.64+0x8] ;  /* 0x0000080a061d7981 */ /* 0x000162000c1e9900 */
[----:B------:R-:W-:Y:S02]  /*4e70*/  LEA.HI.X R47, R12, c[0x0][0x18c], R13, 0x1, P5 ;  /* 0x000063000c2f7a11 */ /* 0x000fe400028f0c0d */
[----:B------:R-:W-:Y:S01]  /*4e80*/  LEA.HI.X R5, R14, c[0x0][0x18c], R5, 0x1, P3 ;  /* 0x000063000e057a11 */ /* 0x000fe200018f0c05 */
[----:B------:R0:W5:Y:S01]  /*4e90*/  LDG.E.CONSTANT R32, [R6.64+0xc] ;  /* 0x00000c0a06207981 */ /* 0x000162000c1e9900 */
[----:B------:R-:W-:-:S03]  /*4ea0*/  LEA.HI.X R9, R9, c[0x0][0x18c], R30, 0x1, P1 ;  /* 0x0000630009097a11 */ /* 0x000fc600008f0c1e */
[----:B------:R1:W5:Y:S04]  /*4eb0*/  LDG.E.CONSTANT R37, [R46.64] ;  /* 0x0000000a2e257981 */ /* 0x000368000c1e9900 */
        /* <DEDUP_REMOVED lines=8> */
[----:B------:R-:W2:Y:S01]  /*4f40*/  LDS.128 R12, [R24] ;  /* 0x00000000180c7984 */ /* 0x000ea20000000c00 */
[----:B------:R-:W-:Y:S01]  /*4f50*/  ISETP.NE.AND P0, PT, R18, RZ, PT ;  /* 0x000000ff1200720c */ /* 0x000fe20003f05270 */
[----:B------:R-:W-:Y:S02]  /*4f60*/  BSSY B1, `(.L_x_15434) ;  /* 0x000002c000017945 */ /* 0x000fe40003800000 */
[----:B------:R3:W5:Y:S04]  /*4f70*/  LDG.E.CONSTANT R44, [R8.64+0x200] ;  /* 0x0002000a082c7981 */ /* 0x000768000c1e9900 */
[----:B0-----:R-:W0:Y:S04]  /*4f80*/  LDS.128 R4, [R24+-0x10] ;  /* 0xfffff00018047984 */ /* 0x001e280000000c00 */
[----:B------:R3:W5:Y:S04]  /*4f90*/  LDG.E.CONSTANT R43, [R8.64+0x204] ;  /* 0x0002040a082b7981 */ /* 0x000768000c1e9900 */
[----:B------:R3:W5:Y:S04]  /*4fa0*/  LDG.E.CONSTANT R42, [R8.64+0x208] ;  /* 0x0002080a082a7981 */ /* 0x000768000c1e9900 */
[----:B------:R3:W5:Y:S04]  /*4fb0*/  LDG.E.CONSTANT R41, [R8.64+0x20c] ;  /* 0x00020c0a08297981 */ /* 0x000768000c1e9900 */
[----:B------:R3:W5:Y:S04]  /*4fc0*/  LDG.E.CONSTANT R49, [R8.64] ;  /* 0x0000000a08317981 */ /* 0x000768000c1e9900 */
[----:B------:R3:W5:Y:S04]  /*4fd0*/  LDG.E.CONSTANT R48, [R8.64+0x4] ;  /* 0x0000040a08307981 */ /* 0x000768000c1e9900 */
[----:B------:R3:W5:Y:S04]  /*4fe0*/  LDG.E.CONSTANT R51, [R8.64+0x8] ;  /* 0x0000080a08337981 */ /* 0x000768000c1e9900 */
[----:B------:R3:W5:Y:S01]  /*4ff0*/  LDG.E.CONSTANT R45, [R8.64+0xc] ;  /* 0x00000c0a082d7981 */ /* 0x000762000c1e9900 */
[----:B--2---:R-:W-:-:S02]  /*5000*/  F2FP.BF16.PACK_AB R13, R13, R12 ;  /* 0x0000000c0d0d723e */ /* 0x004fc400000010ff */
[----:B0-----:R-:W-:Y:S02]  /*5010*/  F2FP.BF16.PACK_AB R4, R5, R4 ;  /* 0x000000040504723e */ /* 0x001fe400000010ff */
[----:B---3--:R-:W-:Y:S01]  /*5020*/  F2FP.BF16.PACK_AB R9, R7, R6 ;  /* 0x000000060709723e */ /* 0x008fe200000010ff */
[----:B------:R-:W-:Y:S05]  /*5030*/  @P0 BRA `(.L_x_15435) ;  /* 0x000001e000000947 */ /* 0x000fea0003800000 */
[C---:B-1----:R-:W-:Y:S02]  /*5040*/  IADD3 R6, R28.reuse, -0x7, RZ ;  /* 0xfffffff91c067810 */ /* 0x042fe40007ffe0ff */
[----:B------:R-:W-:Y:S02]  /*5050*/  IADD3 R8, R28, -0x5, RZ ;  /* 0xfffffffb1c087810 */ /* 0x000fe40007ffe0ff */
[-C--:B------:R-:W-:Y:S02]  /*5060*/  ISETP.GE.AND P5, PT, R6, R59.reuse, PT ;  /* 0x0000003b0600720c */ /* 0x080fe40003fa6270 */
[----:B------:R-:W-:Y:S02]  /*5070*/  ISETP.GE.AND P1, PT, R8, R59, PT ;  /* 0x0000003b0800720c */ /* 0x000fe40003f26270 */
[----:B------:R-:W-:-:S02]  /*5080*/  IADD3 R12, R28, -0x4, RZ ;  /* 0xfffffffc1c0c7810 */ /* 0x000fc40007ffe0ff */
[----:B------:R-:W-:Y:S02]  /*5090*/  IADD3 R6, R28, -0x3, RZ ;  /* 0xfffffffd1c067810 */ /* 0x000fe40007ffe0ff */
[----:B-----5:R-:W-:Y:S02]  /*50a0*/  SEL R7, R48, RZ, !P1 ;  /* 0x000000ff30077207 */ /* 0x020fe40004800000 */
        /* <DEDUP_REMOVED lines=23> */
.L_x_15435:
[----:B-1----:R-:W-:Y:S05]  /*5220*/  BSYNC B1 ;  /* 0x0000000000017941 */ /* 0x002fea0003800000 */
.L_x_15434:
        /* <DEDUP_REMOVED lines=16> */
[----:B------:R-:W-:Y:S02]  /*5330*/  FADD.FTZ R9, R7, R8 ;  /* 0x0000000807097221 */ /* 0x000fe40000010000 */
[----:B------:R-:W-:-:S05]  /*5340*/  IMAD.MOV.U32 R7, RZ, RZ, R14 ;  /* 0x000000ffff077224 */ /* 0x000fca00078e000e */
        /* <DEDUP_REMOVED lines=32> */
.L_x_15437:
[----:B------:R-:W-:Y:S05]  /*5550*/  BSYNC B1 ;  /* 0x0000000000017941 */ /* 0x000fea0003800000 */
.L_x_15436:
        /* <DEDUP_REMOVED lines=51> */
.L_x_15439:
[----:B------:R-:W-:Y:S05]  /*5890*/  BSYNC B1 ;  /* 0x0000000000017941 */ /* 0x000fea0003800000 */
.L_x_15438:
        /* <DEDUP_REMOVED lines=49> */
.L_x_15441:
[----:B------:R-:W-:Y:S05]  /*5bb0*/  BSYNC B1 ;  /* 0x0000000000017941 */ /* 0x000fea0003800000 */
.L_x_15440:
        /* <DEDUP_REMOVED lines=62> */
.L_x_15443:
[----:B------:R-:W-:Y:S05]  /*5fa0*/  BSYNC B1 ;  /* 0x0000000000017941 */ /* 0x000fea0003800000 */
.L_x_15442:
        /* <DEDUP_REMOVED lines=29> */
.L_x_15433:
[----:B------:R-:W-:Y:S05]  /*6180*/  BSYNC B0 ;  /* 0x0000000000007941 */ /* 0x000fea0003800000 */
.L_x_15431:
[----:B0-----:R-:W0:Y:S01]  /*6190*/  SHFL.BFLY PT, R2, R21, 0x1, 0x1f ;  /* 0x0c201f0015027f89 */ /* 0x001e2200000e0000 */
[----:B------:R-:W-:Y:S01]  /*61a0*/  LOP3.LUT R0, R54, 0x1, RZ, 0xc0, !PT ;  /* 0x0000000136007812 */ /* 0x000fe200078ec0ff */
[----:B------:R-:W-:Y:S01]  /*61b0*/  BSSY B0, `(.L_x_15445) ;  /* 0x0000028000007945 */ /* 0x000fe20003800000 */
[----:B------:R-:W-:Y:S01]  /*61c0*/  LOP3.LUT R6, R11, 0xffffffc0, RZ, 0xc0, !PT ;  /* 0xffffffc00b067812 */ /* 0x000fe200078ec0ff */
[----:B------:R-:W1:Y:S04]  /*61d0*/  SHFL.BFLY PT, R3, R22, 0x1, 0x1f ;  /* 0x0c201f0016037f89 */ /* 0x000e6800000e0000 */
[----:B------:R-:W-:Y:S01]  /*61e0*/  BAR.SYNC.DEFER_BLOCKING 0x0 ;  /* 0x0000000000007b1d */ /* 0x000fe20000010000 */
[----:B------:R-:W-:-:S02]  /*61f0*/  ISETP.NE.AND P2, PT, R0, RZ, PT ;  /* 0x000000ff0000720c */ /* 0x000fc40003f45270 */
[----:B------:R-:W-:Y:S02]  /*6200*/  LEA.HI R54, R54, R54, RZ, 0x1 ;  /* 0x0000003636367211 */ /* 0x000fe400078f08ff */
[----:B------:R-:W-:Y:S01]  /*6210*/  ISETP.NE.OR P5, PT, R6, 0x40, P2 ;  /* 0x000000400600780c */ /* 0x000fe200017a5670 */
[----:B------:R-:W2:Y:S01]  /*6220*/  SHFL.BFLY PT, R5, R20, 0x1, 0x1f ;  /* 0x0c201f0014057f89 */ /* 0x000ea200000e0000 */
[C---:B------:R-:W-:Y:S02]  /*6230*/  ISETP.GT.OR P0, PT, R11.reuse, 0x3f, P2 ;  /* 0x0000003f0b00780c */ /* 0x040fe40001704670 */
[----:B------:R-:W-:Y:S01]  /*6240*/  SHF.R.S32.HI R6, RZ, 0x1, R54 ;  /* 0x00000001ff067819 */ /* 0x000fe20000011436 */
[----:B------:R-:W3:Y:S01]  /*6250*/  SHFL.BFLY PT, R4, R19, 0x1, 0x1f ;  /* 0x0c201f0013047f89 */ /* 0x000ee200000e0000 */
[----:B------:R-:W-:-:S03]  /*6260*/  ISETP.GT.OR P1, PT, R11, 0x1f, P2 ;  /* 0x0000001f0b00780c */ /* 0x000fc60001724670 */
[----:B------:R-:W4:Y:S01]  /*6270*/  SHFL.BFLY PT, R9, R10, 0x1, 0x1f ;  /* 0x0c201f000a097f89 */ /* 0x000f2200000e0000 */
[----:B0-----:R-:W-:Y:S01]  /*6280*/  FADD.FTZ R7, R2, R21 ;  /* 0x0000001502077221 */ /* 0x001fe20000010000 */
[----:B------:R-:W-:Y:S01]  /*6290*/  IADD3 R2, R11, 0x1f, RZ ;  /* 0x0000001f0b027810 */ /* 0x000fe20007ffe0ff */
[----:B-1----:R-:W-:-:S03]  /*62a0*/  FADD.FTZ R0, R3, R22 ;  /* 0x0000001603007221 */ /* 0x002fc60000010000 */
[----:B------:R-:W-:Y:S01]  /*62b0*/  ISETP.GT.U32.AND P3, PT, R2, 0x3e, PT ;  /* 0x0000003e0200780c */ /* 0x000fe20003f64070 */
[----:B------:R-:W-:Y:S01]  /*62c0*/  IMAD R2, R55, 0x50, R6 ;  /* 0x0000005037027824 */ /* 0x000fe200078e0206 */
[----:B------:R-:W-:-:S04]  /*62d0*/  LOP3.LUT R3, R11, 0xffffffe0, RZ, 0xc0, !PT ;  /* 0xffffffe00b037812 */ /* 0x000fc800078ec0ff */
[----:B------:R0:W-:Y:S01]  /*62e0*/  @!P5 STS [R2.X4+-0x1c0], R0 ;  /* 0xfffe40000200d388 */ /* 0x0001e20000004800 */
[----:B------:R-:W-:Y:S01]  /*62f0*/  ISETP.NE.OR P4, PT, R3, 0x20, P2 ;  /* 0x000000200300780c */ /* 0x000fe20001785670 */
[----:B--2---:R-:W-:Y:S02]  /*6300*/  FADD.FTZ R12, R5, R20 ;  /* 0x00000014050c7221 */ /* 0x004fe40000010000 */
[----:B------:R0:W-:Y:S01]  /*6310*/  @!P5 STS [R2.X4+-0x180], R7 ;  /* 0xfffe80070200d388 */ /* 0x0001e20000004800 */
[----:B---3--:R-:W-:-:S03]  /*6320*/  FADD.FTZ R19, R4, R19 ;  /* 0x0000001304137221 */ /* 0x008fc60000010000 */
[----:B------:R0:W-:Y:S01]  /*6330*/  @!P5 STS [R2.X4+-0x140], R12 ;  /* 0xfffec00c0200d388 */ /* 0x0001e20000004800 */
[----:B----4-:R-:W-:-:S03]  /*6340*/  FADD.FTZ R13, R9, R10 ;  /* 0x0000000a090d7221 */ /* 0x010fc60000010000 */
        /* <DEDUP_REMOVED lines=14> */
.L_x_15446:
[----:B0-----:R-:W-:Y:S05]  /*6430*/  BSYNC B0 ;  /* 0x0000000000007941 */ /* 0x001fea0003800000 */
.L_x_15445:
        /* <DEDUP_REMOVED lines=19> */
.L_x_15448:
[----:B0-----:R-:W-:Y:S05]  /*6570*/  BSYNC B0 ;  /* 0x0000000000007941 */ /* 0x001fea0003800000 */
.L_x_15447:
        /* <DEDUP_REMOVED lines=21> */
[----:B------:R-:W-:Y:S02]  /*66d0*/  LEA.HI.X.SX32 R9, R6, UR7, 0x1, P0 ;  /* 0x0000000706097c11 */ /* 0x000fe400080f0eff */
[----:B------:R-:W-:Y:S02]  /*66e0*/  LEA.HI.X.SX32 R10, R3, UR7, 0x1, P1 ;  /* 0x00000007030a7c11 */ /* 0x000fe400088f0eff */
[----:B------:R-:W-:-:S02]  /*66f0*/  LEA R4, P1, R5, c[0x0][0x170], 0x1 ;  /* 0x00005c0005047a11 */ /* 0x000fc400078208ff */
[----:B------:R-:W-:Y:S02]  /*6700*/  LEA R2, P0, R8, c[0x0][0x170], 0x1 ;  /* 0x00005c0008027a11 */ /* 0x000fe400078008ff */
[----:B------:R-:W-:Y:S02]  /*6710*/  LEA.HI.X R5, R5, c[0x0][0x174], R10, 0x1, P1 ;  /* 0x00005d0005057a11 */ /* 0x000fe400008f0c0a */
[----:B------:R-:W-:Y:S02]  /*6720*/  IADD3 R10, R6, 0x40, RZ ;  /* 0x00000040060a7810 */ /* 0x000fe40007ffe0ff */
[----:B------:R-:W-:Y:S02]  /*6730*/  LEA.HI.X R3, R8, c[0x0][0x174], R9, 0x1, P0 ;  /* 0x00005d0008037a11 */ /* 0x000fe400000f0c09 */
[C---:B------:R-:W-:Y:S02]  /*6740*/  IADD3 R8, R6.reuse, 0x20, RZ ;  /* 0x0000002006087810 */ /* 0x040fe40007ffe0ff */
[----:B------:R-:W-:-:S02]  /*6750*/  IADD3 R9, R6, 0x30, RZ ;  /* 0x0000003006097810 */ /* 0x000fc40007ffe0ff */
[----:B------:R-:W-:Y:S02]  /*6760*/  IADD3 R11, P2, R10, UR4, RZ ;  /* 0x000000040a0b7c10 */ /* 0x000fe4000ff5e0ff */
[----:B------:R-:W-:Y:S02]  /*6770*/  IADD3 R17, P0, R8, UR4, RZ ;  /* 0x0000000408117c10 */ /* 0x000fe4000ff1e0ff */
[----:B------:R-:W-:Y:S02]  /*6780*/  IADD3 R15, P1, R9, UR4, RZ ;  /* 0x00000004090f7c10 */ /* 0x000fe4000ff3e0ff */
[----:B------:R-:W-:Y:S02]  /*6790*/  LEA.HI.X.SX32 R14, R10, UR7, 0x1, P2 ;  /* 0x000000070a0e7c11 */ /* 0x000fe400090f0eff */
[----:B------:R-:W-:Y:S02]  /*67a0*/  LEA R10, P2, R11, c[0x0][0x170], 0x1 ;  /* 0x00005c000b0a7a11 */ /* 0x000fe400078408ff */
[----:B------:R-:W-:-:S02]  /*67b0*/  F2FP.BF16.PACK_AB R0, R7, R0 ;  /* 0x000000000700723e */ /* 0x000fc400000010ff */
[----:B------:R-:W-:Y:S02]  /*67c0*/  LEA.HI.X.SX32 R18, R8, UR7, 0x1, P0 ;  /* 0x0000000708127c11 */ /* 0x000fe400080f0eff */
[----:B------:R-:W-:Y:S01]  /*67d0*/  LEA.HI.X.SX32 R16, R9, UR7, 0x1, P1 ;  /* 0x0000000709107c11 */ /* 0x000fe200088f0eff */
[----:B------:R0:W-:Y:S01]  /*67e0*/  STG.E.U16 [R2.64], R0 ;  /* 0x0000000002007986 */ /* 0x0001e2000c10150a */
[----:B------:R-:W-:Y:S02]  /*67f0*/  LEA R6, P0, R17, c[0x0][0x170], 0x1 ;  /* 0x00005c0011067a11 */ /* 0x000fe400078008ff */
[----:B------:R-:W-:Y:S02]  /*6800*/  LEA R8, P1, R15, c[0x0][0x170], 0x1 ;  /* 0x00005c000f087a11 */ /* 0x000fe400078208ff */
[----:B------:R-:W-:Y:S02]  /*6810*/  F2FP.BF16.PACK_AB R12, R19, R12 ;  /* 0x0000000c130c723e */ /* 0x000fe400000010ff */
        /* <DEDUP_REMOVED lines=11> */
.L_x_15399:
[----:B------:R-:W-:Y:S01]  /*68d0*/  IMAD.MOV.U32 R22, RZ, RZ, R25 ;  /* 0x000000ffff167224 */ /* 0x000fe200078e0019 */
[----:B------:R-:W-:Y:S01]  /*68e0*/  MOV R20, 0x6930 ;  /* 0x0000693000147802 */ /* 0x000fe20000000f00 */
[----:B------:R-:W-:-:S02]  /*68f0*/  IMAD.MOV.U32 R23, RZ, RZ, 0x1 ;  /* 0x00000001ff177424 */ /* 0x000fc400078e00ff */
[----:B------:R-:W-:Y:S02]  /*6900*/  IMAD.MOV.U32 R67, RZ, RZ, 0x1f ;  /* 0x0000001fff437424 */ /* 0x000fe400078e00ff */
[----:B------:R-:W-:Y:S02]  /*6910*/  IMAD.MOV.U32 R68, RZ, RZ, -0x1 ;  /* 0xffffffffff447424 */ /* 0x000fe400078e00ff */
[----:B------:R-:W-:Y:S05]  /*6920*/  CALL.REL.NOINC `($__internal_330_$__cuda_sm70_shflsync_bfly_p) ;  /* 0x0000028000007944 */ /* 0x000fea0003c00000 */
[----:B-1----:R-:W-:Y:S01]  /*6930*/  IMAD.MOV.U32 R20, RZ, RZ, R22 ;  /* 0x000000ffff147224 */ /* 0x002fe200078e0016 */
[----:B0-----:R-:W-:Y:S05]  /*6940*/  BRA `(.L_x_15449) ;  /* 0xffffb5b000007947 */ /* 0x001fea000383ffff */
.L_x_15403:
[----:B------:R-:W-:Y:S01]  /*6950*/  IMAD.MOV.U32 R22, RZ, RZ, R61 ;  /* 0x000000ffff167224 */ /* 0x000fe200078e003d */
[----:B------:R-:W-:Y:S01]  /*6960*/  MOV R20, 0x69b0 ;  /* 0x000069b000147802 */ /* 0x000fe20000000f00 */
[----:B------:R-:W-:Y:S02]  /*6970*/  IMAD.MOV.U32 R23, RZ, RZ, 0x1 ;  /* 0x00000001ff177424 */ /* 0x000fe400078e00ff */
[----:B------:R-:W-:Y:S02]  /*6980*/  IMAD.MOV.U32 R67, RZ, RZ, 0x1f ;  /* 0x0000001fff437424 */ /* 0x000fe400078e00ff */
[----:B------:R-:W-:Y:S02]  /*6990*/  IMAD.MOV.U32 R68, RZ, RZ, -0x1 ;  /* 0xffffffffff447424 */ /* 0x000fe400078e00ff */
[----:B------:R-:W-:Y:S05]  /*69a0*/  CALL.REL.NOINC `($__internal_330_$__cuda_sm70_shflsync_bfly_p) ;  /* 0x0000020000007944 */ /* 0x000fea0003c00000 */
[----:B-1----:R-:W-:Y:S01]  /*69b0*/  IMAD.MOV.U32 R20, RZ, RZ, R22 ;  /* 0x000000ffff147224 */ /* 0x002fe200078e0016 */
[----:B0-----:R-:W-:Y:S05]  /*69c0*/  BRA `(.L_x_15450) ;  /* 0xffffc37000007947 */ /* 0x001fea000383ffff */
.L_x_15407:
[----:B------:R-:W-:Y:S01]  /*69d0*/  IMAD.MOV.U32 R22, RZ, RZ, R51 ;  /* 0x000000ffff167224 */ /* 0x000fe200078e0033 */
[----:B------:R-:W-:Y:S01]  /*69e0*/  MOV R20, 0x6a30 ;  /* 0x00006a3000147802 */ /* 0x000fe20000000f00 */
[----:B------:R-:W-:-:S02]  /*69f0*/  IMAD.MOV.U32 R23, RZ, RZ, 0x10 ;  /* 0x00000010ff177424 */ /* 0x000fc400078e00ff */
[----:B------:R-:W-:Y:S02]  /*6a00*/  IMAD.MOV.U32 R67, RZ, RZ, 0x1f ;  /* 0x0000001fff437424 */ /* 0x000fe400078e00ff */
[----:B------:R-:W-:Y:S02]  /*6a10*/  IMAD.MOV.U32 R68, RZ, RZ, -0x1 ;  /* 0xffffffffff447424 */ /* 0x000fe400078e00ff */
[----:B-----5:R-:W-:Y:S05]  /*6a20*/  CALL.REL.NOINC `($__internal_330_$__cuda_sm70_shflsync_bfly_p) ;  /* 0x0000018000007944 */ /* 0x020fea0003c00000 */
[----:B-1----:R-:W-:Y:S01]  /*6a30*/  IMAD.MOV.U32 R0, RZ, RZ, R22 ;  /* 0x000000ffff007224 */ /* 0x002fe200078e0016 */
[----:B0-----:R-:W-:Y:S05]  /*6a40*/  BRA `(.L_x_15451) ;  /* 0xffffc44000007947 */ /* 0x001fea000383ffff */
.L_x_15408:
[----:B------:R-:W-:Y:S01]  /*6a50*/  IMAD.MOV.U32 R22, RZ, RZ, R51 ;  /* 0x000000ffff167224 */ /* 0x000fe200078e0033 */
[----:B------:R-:W-:Y:S01]  /*6a60*/  MOV R20, 0x6ab0 ;  /* 0x00006ab000147802 */ /* 0x000fe20000000f00 */
[----:B------:R-:W-:Y:S02]  /*6a70*/  IMAD.MOV.U32 R23, RZ, RZ, 0x8 ;  /* 0x00000008ff177424 */ /* 0x000fe400078e00ff */
[----:B------:R-:W-:Y:S02]  /*6a80*/  IMAD.MOV.U32 R67, RZ, RZ, 0x1f ;  /* 0x0000001fff437424 */ /* 0x000fe400078e00ff */
[----:B------:R-:W-:Y:S02]  /*6a90*/  IMAD.MOV.U32 R68, RZ, RZ, -0x1 ;  /* 0xffffffffff447424 */ /* 0x000fe400078e00ff */
[----:B-----5:R-:W-:Y:S05]  /*6aa0*/  CALL.REL.NOINC `($__internal_330_$__cuda_sm70_shflsync_bfly_p) ;  /* 0x0000010000007944 */ /* 0x020fea0003c00000 */
[----:B-1----:R-:W-:Y:S01]  /*6ab0*/  FMNMX.FTZ R3, R51, R22, !PT ;  /* 0x0000001633037209 */ /* 0x002fe20007810000 */
[----:B0-----:R-:W-:Y:S01]  /*6ac0*/  IMAD.MOV.U32 R23, RZ, RZ, 0x4 ;  /* 0x00000004ff177424 */ /* 0x001fe200078e00ff */
[----:B------:R-:W-:Y:S01]  /*6ad0*/  MOV R20, 0x6b20 ;  /* 0x00006b2000147802 */ /* 0x000fe20000000f00 */
[----:B------:R-:W-:-:S02]  /*6ae0*/  IMAD.MOV.U32 R67, RZ, RZ, 0x1f ;  /* 0x0000001fff437424 */ /* 0x000fc400078e00ff */
[----:B------:R-:W-:Y:S02]  /*6af0*/  IMAD.MOV.U32 R68, RZ, RZ, -0x1 ;  /* 0xffffffffff447424 */ /* 0x000fe400078e00ff */
[----:B------:R-:W-:Y:S02]  /*6b00*/  IMAD.MOV.U32 R22, RZ, RZ, R3 ;  /* 0x000000ffff167224 */ /* 0x000fe400078e0003 */
[----:B------:R-:W-:Y:S05]  /*6b10*/  CALL.REL.NOINC `($__internal_330_$__cuda_sm70_shflsync_bfly_p) ;  /* 0x0000009000007944 */ /* 0x000fea0003c00000 */
[----:B-1----:R-:W-:Y:S01]  /*6b20*/  FMNMX.FTZ R3, R3, R22, !PT ;  /* 0x0000001603037209 */ /* 0x002fe20007810000 */
[----:B0-----:R-:W-:Y:S01]  /*6b30*/  IMAD.MOV.U32 R23, RZ, RZ, 0x2 ;  /* 0x00000002ff177424 */ /* 0x001fe200078e00ff */
[----:B------:R-:W-:Y:S01]  /*6b40*/  MOV R20, 0x6b90 ;  /* 0x00006b9000147802 */ /* 0x000fe20000000f00 */
[----:B------:R-:W-:Y:S02]  /*6b50*/  IMAD.MOV.U32 R67, RZ, RZ, 0x1f ;  /* 0x0000001fff437424 */ /* 0x000fe400078e00ff */
[----:B------:R-:W-:Y:S02]  /*6b60*/  IMAD.MOV.U32 R68, RZ, RZ, -0x1 ;  /* 0xffffffffff447424 */ /* 0x000fe400078e00ff */
[----:B------:R-:W-:Y:S02]  /*6b70*/  IMAD.MOV.U32 R22, RZ, RZ, R3 ;  /* 0x000000ffff167224 */ /* 0x000fe400078e0003 */
[----:B------:R-:W-:Y:S05]  /*6b80*/  CALL.REL.NOINC `($__internal_330_$__cuda_sm70_shflsync_bfly_p) ;  /* 0x0000002000007944 */ /* 0x000fea0003c00000 */
[----:B-1----:R-:W-:Y:S01]  /*6b90*/  IMAD.MOV.U32 R2, RZ, RZ, R22 ;  /* 0x000000ffff027224 */ /* 0x002fe200078e0016 */
[----:B0-----:R-:W-:Y:S05]  /*6ba0*/  BRA `(.L_x_15452) ;  /* 0xffffc35000007947 */ /* 0x001fea000383ffff */
        .weak           $__internal_330_$__cuda_sm70_shflsync_bfly_p
        .type           $__internal_330_$__cuda_sm70_shflsync_bfly_p,@function
        .size           $__internal_330_$__cuda_sm70_shflsync_bfly_p,(.L_x_24991 - $__internal_330_$__cuda_sm70_shflsync_bfly_p)
$__internal_330_$__cuda_sm70_shflsync_bfly_p:
[----:B------:R-:W-:Y:S01]  /*6bb0*/  IMAD.MOV.U32 R21, RZ, RZ, 0x0 ;  /* 0x00000000ff157424 */ /* 0x000fe200078e00ff */
[----:B------:R-:W-:Y:S04]  /*6bc0*/  WARPSYNC R68 ;  /* 0x0000004400007348 */ /* 0x000fe80003800000 */
[----:B------:R0:W1:Y:S01]  /*6bd0*/  SHFL.BFLY PT, R22, R22, R23, R67 ;  /* 0x0c00001716167389 */ /* 0x00006200000e0043 */
[----:B------:R-:W-:Y:S05]  /*6be0*/  RET.REL.NODEC R20 `(_ZN4vllm25paged_attention_v2_kernelI13__nv_bfloat16S1_Li80ELi16ELi128ELNS_18Fp8KVCacheDataTypeE0ELb0ELi512EEEvPfS3_PT_PKS4_PKT0_SA_ifPKiSC_iPKfiiiSE_SE_iiiii) ;  /* 0xffff941014007950 */ /* 0x000fea0003c3ffff */
.L_x_15453:
        /* <DEDUP_REMOVED lines=9> */
.L_x_24991:


//--------------------- .text._ZN4vllm25paged_attention_v2_kernelI13__nv_bfloat16S1_Li64ELi16ELi128ELNS_18Fp8KVCacheDataTypeE0ELb0ELi512EEEvPfS3_PT_PKS4_PKT0_SA_ifPKiSC_iPKfiiiSE_SE_iiiii --------------------------
	.section	.text._ZN4vllm25paged_attention_v2_kernelI13__nv_bfloat16S1_Li64ELi16ELi128ELNS_18Fp8KVCacheDataTypeE0ELb0ELi512EEEvPfS3_PT_PKS4_PKT0_SA_ifPKiSC_iPKfiiiSE_SE_iiiii,"ax",@progbits
	.sectioninfo	@"SHI_REGISTERS=72"
	.align	128
        .global         _ZN4vllm25paged_attention_v2_kernelI13__nv_bfloat16S1_Li64ELi16ELi128ELNS_18Fp8KVCacheDataTypeE0ELb0ELi512EEEvPfS3_PT_PKS4_PKT0_SA_ifPKiSC_iPKfiiiSE_SE_iiiii
        .type           _ZN4vllm25paged_attention_v2_kernelI13__nv_bfloat16S1_Li64ELi16ELi128ELNS_18Fp8KVCacheDataTypeE0ELb0ELi512EEEvPfS3_PT_PKS4_PKT0_SA_ifPKiSC_iPKfiiiSE_SE_iiiii,@function
        .size           _ZN4vllm25paged_attention_v2_kernelI13__nv_bfloat16S1_Li64ELi16ELi128ELNS_18Fp8KVCacheDataTypeE0ELb0ELi512EEEvPfS3_PT_PKS4_PKT0_SA_ifPKiSC_iPKfiiiSE_SE_iiiii,(.L_x_24992 - _ZN4vllm25paged_attention_v2_kernelI13__nv_bfloat16S1_Li64ELi16ELi128ELNS_18Fp8KVCacheDataTypeE0ELb0ELi512EEEvPfS3_PT_PKS4_PKT0_SA_ifPKiSC_iPKfiiiSE_SE_iiiii)
        .other          _ZN4vllm25paged_attention_v2_kernelI13__nv_bfloat16S1_Li64ELi16ELi128ELNS_18Fp8KVCacheDataTypeE0ELb0ELi512EEEvPfS3_PT_PKS4_PKT0_SA_ifPKiSC_iPKfiiiSE_SE_iiiii,@"STO_CUDA_ENTRY STV_DEFAULT"
_ZN4vllm25paged_attention_v2_kernelI13__nv_bfloat16S1_Li64ELi16ELi128ELNS_18Fp8KVCacheDataTypeE0ELb0ELi512EEEvPfS3_PT_PKS4_PKT0_SA_ifPKiSC_iPKfiiiSE_SE_iiiii:
.text._ZN4vllm25paged_attention_v2_kernelI13__nv_bfloat16S1_Li64ELi16ELi128ELNS_18Fp8KVCacheDataTypeE0ELb0ELi512EEEvPfS3_PT_PKS4_PKT0_SA_ifPKiSC_iPKfiiiSE_SE_iiiii:
        /* <DEDUP_REMOVED lines=56> */
[----:B------:R-:W-:Y:S02]  /*0380*/  IMAD.HI.U32 R2, R3, R6, RZ ;  /* 0x0000000603027227 */ /* 0x000fe400078e00ff */
[----:B------:R-:W0:Y:S02]  /*0390*/  S2R R3, SR_TID.X ;  /* 0x0000000000037919 */ /* 0x000e240000002100 */
[----:B------:R-:W-:Y:S01]  /*03a0*/  IMAD R0, R2, R9, R6 ;  /* 0x0000000902007224 */ /* 0x000fe200078e0206 */
[----:B------:R-:W-:-:S04]  /*03b0*/  LOP3.LUT R6, R5, R8, RZ, 0x3c, !PT ;  /* 0x0000000805067212 */ /* 0x000fc800078e3cff */
[----:B------:R-:W-:Y:S02]  /*03c0*/  ISETP.GT.U32.AND P1, PT, R7, R0, PT ;  /* 0x000000000700720c */ /* 0x000fe40003f24070 */
[----:B------:R-:W-:-:S11]  /*03d0*/  ISETP.GE.AND P2, PT, R6, RZ, PT ;  /* 0x000000ff0600720c */ /* 0x000fd60003f46270 */
[----:B------:R-:W-:Y:S01]  /*03e0*/  @!P1 IMAD.IADD R0, R0, 0x1, -R7 ;  /* 0x0000000100009824 */ /* 0x000fe200078e0a07 */
[----:B------:R-:W-:Y:S02]  /*03f0*/  @!P1 IADD3 R2, R2, 0x1, RZ ;  /* 0x0000000102029810 */ /* 0x000fe40007ffe0ff */
[----:B------:R-:W-:Y:S02]  /*0400*/  ISETP.NE.AND P1, PT, R8, RZ, PT ;  /* 0x000000ff0800720c */ /* 0x000fe40003f25270 */
[----:B------:R-:W-:Y:S02]  /*0410*/  ISETP.GE.U32.AND P0, PT, R0, R7, PT ;  /* 0x000000070000720c */ /* 0x000fe40003f06070 */
[----:B------:R-:W-:Y:S02]  /*0420*/  IADD3 R0, R51, 0xf, RZ ;  /* 0x0000000f33007810 */ /* 0x000fe40007ffe0ff */
[----:B0-----:R-:W-:Y:S02]  /*0430*/  LEA.HI R6, R3, R3, RZ, 0x1 ;  /* 0x0000000303067211 */ /* 0x001fe400078f08ff */
[----:B------:R-:W-:-:S02]  /*0440*/  SHF.R.S32.HI R7, RZ, 0x1f, R0 ;  /* 0x0000001fff077819 */ /* 0x000fc40000011400 */
[----:B------:R-:W-:Y:S02]  /*0450*/  SHF.R.S32.HI R16, RZ, 0x1, R6 ;  /* 0x00000001ff107819 */ /* 0x000fe40000011406 */
[----:B------:R-:W-:Y:S02]  /*0460*/  LEA.HI R7, R7, R0, RZ, 0x4 ;  /* 0x0000000007077211 */ /* 0x000fe400078f20ff */
[----:B------:R-:W-:Y:S02]  /*0470*/  SHF.R.S32.HI R0, RZ, 0x1f, R3 ;  /* 0x0000001fff007819 */ /* 0x000fe40000011403 */
[----:B------:R-:W-:Y:S02]  /*0480*/  SHF.R.S32.HI R50, RZ, 0x4, R7 ;  /* 0x00000004ff327819 */ /* 0x000fe40000011407 */
[----:B------:R-:W-:Y:S02]  /*0490*/  @P0 IADD3 R2, R2, 0x1, RZ ;  /* 0x0000000102020810 */ /* 0x000fe40007ffe0ff */
[----:B------:R-:W-:-:S02]  /*04a0*/  IMNMX R49, R50, R49, PT ;  /* 0x0000003132317217 */ /* 0x000fc40003800200 */
[----:B------:R-:W-:Y:S01]  /*04b0*/  ISETP.GT.AND P0, PT, R3, 0xf, PT ;  /* 0x0000000f0300780c */ /* 0x000fe20003f04270 */
[----:B------:R-:W-:Y:S01]  /*04c0*/  @!P2 IMAD.MOV R2, RZ, RZ, -R2 ;  /* 0x000000ffff02a224 */ /* 0x000fe200078e0a02 */
[----:B------:R-:W-:Y:S01]  /*04d0*/  LEA.HI R47, R0, R3, RZ, 0x5 ;  /* 0x00000003002f7211 */ /* 0x000fe200078f28ff */
[----:B------:R-:W-:Y:S01]  /*04e0*/  IMAD R7, R4, -0x20, R49 ;  /* 0xffffffe004077824 */ /* 0x000fe200078e0231 */
[----:B------:R-:W-:Y:S02]  /*04f0*/  @!P1 LOP3.LUT R2, RZ, R8, RZ, 0x33, !PT ;  /* 0x00000008ff029212 */ /* 0x000fe400078e33ff */
[----:B------:R-:W-:Y:S01]  /*0500*/  LOP3.LUT R8, R6, 0xfffffffe, RZ, 0xc0, !PT ;  /* 0xfffffffe06087812 */ /* 0x000fe200078ec0ff */
[----:B------:R-:W-:Y:S01]  /*0510*/  IMAD R0, R7, 0x10, R54 ;  /* 0x0000001007007824 */ /* 0x000fe200078e0236 */
[----:B------:R-:W-:Y:S02]  /*0520*/  LOP3.LUT R6, R47, 0xffffffe0, RZ, 0xc0, !PT ;  /* 0xffffffe02f067812 */ /* 0x000fe400078ec0ff */
[----:B------:R-:W-:-:S02]  /*0530*/  SHF.R.S32.HI R47, RZ, 0x5, R47 ;  /* 0x00000005ff2f7819 */ /* 0x000fc4000001142f */
[----:B------:R-:W-:Y:S01]  /*0540*/  IMNMX R7, R51, R0, PT ;  /* 0x0000000033077217 */ /* 0x000fe20003800200 */
[C---:B------:R-:W-:Y:S02]  /*0550*/  IMAD.IADD R0, R3.reuse, 0x1, -R8 ;  /* 0x0000000103007824 */ /* 0x040fe400078e0a08 */
[----:B------:R-:W-:Y:S02]  /*0560*/  IMAD.IADD R45, R3, 0x1, -R6 ;  /* 0x00000001032d7824 */ /* 0x000fe400078e0a06 */
        /* <DEDUP_REMOVED lines=27> */
.L_x_15458:
        /* <DEDUP_REMOVED lines=13> */
.L_x_15457:
[----:B------:R-:W-:Y:S05]  /*07f0*/  BSYNC B1 ;  /* 0x0000000000017941 */ /* 0x000fea0003800000 */
.L_x_15456:
        /* <DEDUP_REMOVED lines=10> */
.L_x_15459:
        /* <DEDUP_REMOVED lines=21> */
.L_x_15455:
[----:B------:R-:W-:Y:S05]  /*09f0*/  BSYNC B0 ;  /* 0x0000000000007941 */ /* 0x000fea0003800000 */
.L_x_15454:
[----:B------:R-:W-:Y:S01]  /*0a00*/  IMAD R4, R4, 0x20, R47 ;  /* 0x0000002004047824 */ /* 0x000fe200078e022f */
[----:B------:R-:W-:Y:S01]  /*0a10*/  BAR.SYNC.DEFER_BLOCKING 0x0 ;  /* 0x0000000000007b1d */ /* 0x000fe20000010000 */
[----:B------:R-:W-:-:S03]  /*0a20*/  IMAD.MOV.U32 R5, RZ, RZ, -0x800001 ;  /* 0xff7fffffff057424 */ /* 0x000fc600078e00ff */
[----:B------:R-:W-:Y:S02]  /*0a30*/  ISETP.GE.AND P0, PT, R4, R49, PT ;  /* 0x000000310400720c */ /* 0x000fe40003f06270 */
[----:B------:R-:W-:Y:S11]  /*0a40*/  BSSY B0, `(.L_x_15460) ;  /* 0x00001de000007945 */ /* 0x000ff60003800000 */
[----:B------:R-:W-:Y:S05]  /*0a50*/  @P0 BRA `(.L_x_15461) ;  /* 0x00001dc000000947 */ /* 0x000fea0003800000 */
[----:B------:R-:W-:Y:S01]  /*0a60*/  SHF.R.S32.HI R5, RZ, 0x1f, R16 ;  /* 0x0000001fff057819 */ /* 0x000fe20000011410 */
[C---:B------:R-:W-:Y:S01]  /*0a70*/  IMAD.SHL.U32 R6, R0.reuse, 0x4, RZ ;  /* 0x0000000400067824 */ /* 0x040fe200078e00ff */
[----:B------:R-:W-:-:S02]  /*0a80*/  IADD3 R15, R0, 0x2, RZ ;  /* 0x00000002000f7810 */ /* 0x000fc40007ffe0ff */
[----:B------:R-:W-:Y:S02]  /*0a90*/  LEA.HI R5, R5, R16, RZ, 0x4 ;  /* 0x0000001005057211 */ /* 0x000fe400078f20ff */
[C---:B------:R-:W-:Y:S02]  /*0aa0*/  IADD3 R19, R0.reuse, 0x4, RZ ;  /* 0x0000000400137810 */ /* 0x040fe40007ffe0ff */
[----:B------:R-:W-:Y:S02]  /*0ab0*/  LOP3.LUT R5, R5, 0xfffffff0, RZ, 0xc0, !PT ;  /* 0xfffffff005057812 */ /* 0x000fe400078ec0ff */
[C---:B------:R-:W-:Y:S01]  /*0ac0*/  IADD3 R17, R0.reuse, 0x6, RZ ;  /* 0x0000000600117810 */ /* 0x040fe20007ffe0ff */
[----:B------:R-:W-:Y:S01]  /*0ad0*/  IMAD.SHL.U32 R9, R19, 0x4, RZ ;  /* 0x0000000413097824 */ /* 0x000fe200078e00ff */
[----:B------:R-:W-:Y:S01]  /*0ae0*/  IADD3 R21, R0, 0x8, RZ ;  /* 0x0000000800157810 */ /* 0x000fe20007ffe0ff */
[----:B------:R-:W-:Y:S01]  /*0af0*/  IMAD.IADD R16, R16, 0x1, -R5 ;  /* 0x0000000110107824 */ /* 0x000fe200078e0a05 */
[----:B------:R-:W-:Y:S01]  /*0b00*/  SHF.R.S32.HI R7, RZ, 0x1f, R6 ;  /* 0x0000001fff077819 */ /* 0x000fe20000011406 */
[----:B------:R-:W-:Y:S01]  /*0b10*/  IMAD.SHL.U32 R5, R15, 0x4, RZ ;  /* 0x000000040f057824 */ /* 0x000fe200078e00ff */
[----:B------:R-:W-:Y:S01]  /*0b20*/  SHF.R.S32.HI R10, RZ, 0x1f, R9 ;  /* 0x0000001fff0a7819 */ /* 0x000fe20000011409 */
[----:B------:R-:W-:Y:S01]  /*0b30*/  IMAD.SHL.U32 R11, R17, 0x4, RZ ;  /* 0x00000004110b7824 */ /* 0x000fe200078e00ff */
[----:B------:R-:W-:Y:S01]  /*0b40*/  LEA.HI R7, R7, R6, RZ, 0x3 ;  /* 0x0000000607077211 */ /* 0x000fe200078f18ff */
        /* <DEDUP_REMOVED lines=9> */
[----:B------:R-:W-:Y:S01]  /*0be0*/  SHF.R.S32.HI R18, RZ, 0x1f, R13 ;  /* 0x0000001fff127819 */ /* 0x000fe2000001140d */
[----:B------:R-:W-:Y:S01]  /*0bf0*/  IMAD.IADD R6, R6, 0x1, -R7 ;  /* 0x0000000106067824 */ /* 0x000fe200078e0a07 */
[----:B------:R-:W-:Y:S01]  /*0c00*/  LOP3.LUT R10, R10, 0xfffffff8, RZ, 0xc0, !PT ;  /* 0xfffffff80a0a7812 */ /* 0x000fe200078ec0ff */
[----:B------:R-:W-:Y:S01]  /*0c10*/  IMAD.IADD R7, R5, 0x1, -R8 ;  /* 0x0000000105077824 */ /* 0x000fe200078e0a08 */
[----:B------:R-:W-:Y:S01]  /*0c20*/  LOP3.LUT R12, R12, 0xfffffff8, RZ, 0xc0, !PT ;  /* 0xfffffff80c0c7812 */ /* 0x000fe200078ec0ff */
[----:B------:R-:W-:Y:S01]  /*0c30*/  IMAD R5, R2, c[0x0][0x1c0], RZ ;  /* 0x0000700002057a24 */ /* 0x000fe200078e02ff */
[----:B------:R-:W-:Y:S01]  /*0c40*/  IADD3 R22, R0, 0xa, RZ ;  /* 0x0000000a00167810 */ /* 0x000fe20007ffe0ff */
[----:B------:R-:W-:Y:S01]  /*0c50*/  IMAD.IADD R8, R9, 0x1, -R10 ;  /* 0x0000000109087824 */ /* 0x000fe200078e0a0a */
[----:B------:R-:W-:Y:S01]  /*0c60*/  LEA.HI R18, R18, R13, RZ, 0x3 ;  /* 0x0000000d12127211 */ /* 0x000fe200078f18ff */
[----:B------:R-:W-:Y:S01]  /*0c70*/  IMAD.IADD R9, R11, 0x1, -R12 ;  /* 0x000000010b097824 */ /* 0x000fe200078e0a0c */
[----:B------:R-:W-:Y:S01]  /*0c80*/  IADD3 R23, R0, 0xc, RZ ;  /* 0x0000000c00177810 */ /* 0x000fe20007ffe0ff */
[----:B------:R-:W-:Y:S01]  /*0c90*/  IMAD.SHL.U32 R11, R22, 0x4, RZ ;  /* 0x00000004160b7824 */ /* 0x000fe200078e00ff */
[----:B------:R-:W-:-:S02]  /*0ca0*/  IADD3 R24, R0, 0xe, RZ ;  /* 0x0000000e00187810 */ /* 0x000fc40007ffe0ff */
[----:B------:R-:W-:Y:S01]  /*0cb0*/  LOP3.LUT R10, R18, 0xfffffff8, RZ, 0xc0, !PT ;  /* 0xfffffff8120a7812 */ /* 0x000fe200078ec0ff */
[----:B------:R-:W-:Y:S01]  /*0cc0*/  IMAD.SHL.U32 R18, R23, 0x4, RZ ;  /* 0x0000000417127824 */ /* 0x000fe200078e00ff */
[----:B------:R-:W-:Y:S01]  /*0cd0*/  SHF.R.S32.HI R12, RZ, 0x1f, R11 ;  /* 0x0000001fff0c7819 */ /* 0x000fe2000001140b */
[----:B------:R-:W-:Y:S01]  /*0ce0*/  IMAD.SHL.U32 R25, R24, 0x4, RZ ;  /* 0x0000000418197824 */ /* 0x000fe200078e00ff */
[----:B------:R-:W-:Y:S01]  /*0cf0*/  SHF.R.S32.HI R28, RZ, 0x1f, R52 ;  /* 0x0000001fff1c7819 */ /* 0x000fe20000011434 */
[----:B------:R-:W-:Y:S01]  /*0d00*/  IMAD.IADD R10, R13, 0x1, -R10 ;  /* 0x000000010d0a7824 */ /* 0x000fe200078e0a0a */
[----:B------:R-:W-:Y:S02]  /*0d10*/  SHF.R.S32.HI R13, RZ, 0x1f, R18 ;  /* 0x0000001fff0d7819 */ /* 0x000fe40000011412 */
[----:B------:R-:W-:Y:S02]  /*0d20*/  LEA.HI R12, R12, R11, RZ, 0x3 ;  /* 0x0000000b0c0c7211 */ /* 0x000fe400078f18ff */
[----:B------:R-:W-:-:S02]  /*0d30*/  SHF.R.S32.HI R26, RZ, 0x1f, R25 ;  /* 0x0000001fff1a7819 */ /* 0x000fc40000011419 */
[----:B------:R-:W-:Y:S02]  /*0d40*/  LEA.HI R13, R13, R18, RZ, 0x3 ;  /* 0x000000120d0d7211 */ /* 0x000fe400078f18ff */
[----:B------:R-:W-:Y:S02]  /*0d50*/  LOP3.LUT R12, R12, 0xfffffff8, RZ, 0xc0, !PT ;  /* 0xfffffff80c0c7812 */ /* 0x000fe400078ec0ff */
[----:B------:R-:W-:Y:S02]  /*0d60*/  LEA.HI R26, R26, R25, RZ, 0x3 ;  /* 0x000000191a1a7211 */ /* 0x000fe400078f18ff */
[----:B------:R-:W-:Y:S01]  /*0d70*/  LOP3.LUT R13, R13, 0xfffffff8, RZ, 0xc0, !PT ;  /* 0xfffffff80d0d7812 */ /* 0x000fe200078ec0ff */
[----:B------:R-:W-:Y:S01]  /*0d80*/  IMAD.IADD R11, R11, 0x1, -R12 ;  /* 0x000000010b0b7824 */ /* 0x000fe200078e0a0c */
[C---:B------:R-:W-:Y:S02]  /*0d90*/  IADD3 R52, P0, R5.reuse, R52, RZ ;  /* 0x0000003405347210 */ /* 0x040fe40007f1e0ff */
[----:B------:R-:W-:Y:S01]  /*0da0*/  LOP3.LUT R26, R26, 0xfffffff8, RZ, 0xc0, !PT ;  /* 0xfffffff81a1a7812 */ /* 0x000fe200078ec0ff */
[----:B------:R-:W-:Y:S01]  /*0db0*/  IMAD.IADD R12, R18, 0x1, -R13 ;  /* 0x00000001120c7824 */ /* 0x000fe200078e0a0d */
[----:B------:R-:W-:Y:S01]  /*0dc0*/  LEA.HI.X.SX32 R53, R5, R28, 0x1, P0 ;  /* 0x0000001c05357211 */ /* 0x000fe200000f0eff */
[----:B------:R-:W-:Y:S01]  /*0dd0*/  IMAD R5, R14, c[0x0][0x1a8], RZ ;  /* 0x00006a000e057a24 */ /* 0x000fe200078e02ff */
[----:B-----5:R-:W-:Y:S01]  /*0de0*/  FSETP.NEU.FTZ.AND P0, PT, R20, RZ, PT ;  /* 0x000000ff1400720b */ /* 0x020fe20003f1d000 */
[----:B------:R-:W-:Y:S01]  /*0df0*/  IMAD.IADD R13, R25, 0x1, -R26 ;  /* 0x00000001190d7824 */ /* 0x000fe200078e0a1a */
        /* <DEDUP_REMOVED lines=14> */
[----:B------:R-:W-:Y:S01]  /*0ee0*/  SHF.R.S32.HI R15, RZ, 0x1f, R25 ;  /* 0x0000001fff0f7819 */ /* 0x000fe20000011419 */
[----:B------:R-:W-:Y:S01]  /*0ef0*/  IMAD.SHL.U32 R23, R23, 0x40, RZ ;  /* 0x0000004017177824 */ /* 0x000fe200078e00ff */
[----:B------:R-:W-:Y:S01]  /*0f00*/  LOP3.LUT R25, R19, 0xffffff80, RZ, 0xc0, !PT ;  /* 0xffffff8013197812 */ /* 0x000fe200078ec0ff */
[----:B------:R-:W-:Y:S01]  /*0f10*/  IMAD.SHL.U32 R30, R24, 0x40, RZ ;  /* 0x00000040181e7824 */ /* 0x000fe200078e00ff */
[----:B------:R-:W-:-:S02]  /*0f20*/  LOP3.LUT R24, R18, 0xffffff80, RZ, 0xc0, !PT ;  /* 0xffffff8012187812 */ /* 0x000fc400078ec0ff */
[----:B------:R-:W-:Y:S02]  /*0f30*/  LOP3.LUT R26, R17, 0xffffff80, RZ, 0xc0, !PT ;  /* 0xffffff80111a7812 */ /* 0x000fe400078ec0ff */
[----:B------:R-:W-:Y:S02]  /*0f40*/  LOP3.LUT R27, R21, 0xffffff80, RZ, 0xc0, !PT ;  /* 0xffffff80151b7812 */ /* 0x000fe400078ec0ff */
[----:B------:R-:W-:Y:S02]  /*0f50*/  LOP3.LUT R28, R22, 0xffffff80, RZ, 0xc0, !PT ;  /* 0xffffff80161c7812 */ /* 0x000fe400078ec0ff */
[----:B------:R-:W-:Y:S02]  /*0f60*/  LOP3.LUT R29, R23, 0xffffff80, RZ, 0xc0, !PT ;  /* 0xffffff80171d7812 */ /* 0x000fe400078ec0ff */
[----:B------:R-:W-:Y:S02]  /*0f70*/  LOP3.LUT R30, R30, 0xffffff80, RZ, 0xc0, !PT ;  /* 0xffffff801e1e7812 */ /* 0x000fe400078ec0ff */
        /* <DEDUP_REMOVED lines=21> */
[----:B------:R-:W-:Y:S01]  /*10d0*/  IMAD.IADD R58, R54, 0x1, R59 ;  /* 0x00000001363a7824 */ /* 0x000fe200078e023b */
[----:B------:R-:W-:Y:S01]  /*10e0*/  LEA R56, P0, R57, c[0x0][0x198], 0x2 ;  /* 0x0000660039387a11 */ /* 0x000fe200078010ff */
[----:B------:R-:W-:Y:S01]  /*10f0*/  IMAD.MOV.U32 R60, RZ, RZ, R4 ;  /* 0x000000ffff3c7224 */ /* 0x000fe200078e0004 */
[----:B------:R-:W-:-:S02]  /*1100*/  LEA R59, R59, 0xa0, 0x2 ;  /* 0x000000a03b3b7811 */ /* 0x000fc400078e10ff */
[----:B------:R-:W-:-:S05]  /*1110*/  LEA.HI.X R57, R57, c[0x0][0x19c], R18, 0x2, P0 ;  /* 0x0000670039397a11 */ /* 0x000fca00000f1412 */
.L_x_15466:
[----:B------:R-:W2:Y:S02]  /*1120*/  LDG.E.CONSTANT R16, [R56.64] ;  /* 0x0000000a38107981 */ /* 0x000ea4000c1e9900 */
[----:B--2---:R-:W-:Y:S01]  /*1130*/  SHF.R.S32.HI R17, RZ, 0x1f, R16 ;  /* 0x0000001fff117819 */ /* 0x004fe20000011410 */
[----:B------:R-:W-:-:S04]  /*1140*/  IMAD.WIDE.U32 R54, R16, c[0x0][0x1bc], R52 ;  /* 0x00006f0010367a25 */ /* 0x000fc800078e0034 */
[----:B------:R-:W-:-:S04]  /*1150*/  IMAD R17, R17, c[0x0][0x1bc], RZ ;  /* 0x00006f0011117a24 */ /* 0x000fc800078e02ff */
        /* <DEDUP_REMOVED lines=9> */
[----:B------:R-:W-:-:S02]  /*11f0*/  LEA.HI.X R19, R19, c[0x0][0x184], R22, 0x1, P1 ;  /* 0x0000610013137a11 */ /* 0x000fc400008f0c16 */
        /* <DEDUP_REMOVED lines=20> */
[----:B------:R-:W-:Y:S01]  /*1340*/  FMUL.FTZ R17, R22, R17 ;  /* 0x0000001116117220 */ /* 0x000fe20000410000 */
[----:B------:R-:W-:Y:S01]  /*1350*/  PRMT R16, RZ, 0x5410, R23 ;  /* 0x00005410ff107816 */ /* 0x000fe20000000017 */
[----:B0-----:R0:W3:Y:S01]  /*1360*/  LDG.E.CONSTANT R63, [R62.64+0x4] ;  /* 0x0000040a3e3f7981 */ /* 0x0010e2000c1e9900 */
[----:B------:R-:W-:Y:S01]  /*1370*/  PRMT R64, RZ, 0x5410, R21 ;  /* 0x00005410ff407816 */ /* 0x000fe20000000015 */
[----:B------:R-:W-:Y:S01]  /*1380*/  FFMA.FTZ R65, R20, R65, R17 ;  /* 0x0000004114417223 */ /* 0x000fe20000010011 */
[----:B----4-:R-:W-:-:S05]  /*1390*/  PRMT R17, RZ, 0x5410, R68 ;  /* 0x00005410ff117816 */ /* 0x010fca0000000044 */
[----:B------:R-:W-:Y:S01]  /*13a0*/  FMUL.FTZ R16, R16, R17 ;  /* 0x0000001110107220 */ /* 0x000fe20000410000 */
[----:B-----5:R-:W-:-:S05]  /*13b0*/  PRMT R17, RZ, 0x5410, R66 ;  /* 0x00005410ff117816 */ /* 0x020fca0000000042 */
[----:B------:R-:W-:Y:S02]  /*13c0*/  FFMA.FTZ R64, R64, R17, R16 ;  /* 0x0000001140407223 */ /* 0x000fe40000010010 */
[----:B------:R-:W1:Y:S01]  /*13d0*/  LDS.128 R16, [R14+0x10] ;  /* 0x000010000e107984 */ /* 0x000e620000000c00 */
[----:B------:R-:W-:Y:S02]  /*13e0*/  PRMT R23, RZ, 0x7610, R23 ;  /* 0x00007610ff177816 */ /* 0x000fe40000000017 */
[----:B------:R-:W-:-:S05]  /*13f0*/  PRMT R68, RZ, 0x7610, R68 ;  /* 0x00007610ff447816 */ /* 0x000fca0000000044 */
[----:B------:R-:W-:Y:S01]  /*1400*/  FMUL.FTZ R23, R23, R68 ;  /* 0x0000004417177220 */ /* 0x000fe20000410000 */
[----:B------:R-:W-:Y:S02]  /*1410*/  PRMT R68, RZ, 0x7610, R21 ;  /* 0x00007610ff447816 */ /* 0x000fe40000000015 */
[----:B------:R-:W-:-:S05]  /*1420*/  PRMT R21, RZ, 0x7610, R66 ;  /* 0x00007610ff157816 */ /* 0x000fca0000000042 */
[----:B------:R-:W-:Y:S01]  /*1430*/  FFMA.FTZ R68, R68, R21, R23 ;  /* 0x0000001544447223 */ /* 0x000fe20000010017 */
[----:B-1----:R-:W-:Y:S02]  /*1440*/  PRMT R20, RZ, 0x5410, R16 ;  /* 0x00005410ff147816 */ /* 0x002fe40000000010 */
[----:B--2---:R-:W-:-:S05]  /*1450*/  PRMT R21, RZ, 0x5410, R61 ;  /* 0x00005410ff157816 */ /* 0x004fca000000003d */
        /* <DEDUP_REMOVED lines=8> */
[----:B0-----:R0:W4:Y:S01]  /*14e0*/  LDG.E.CONSTANT R62, [R20.64+0x4] ;  /* 0x0000040a143e7981 */ /* 0x001122000c1e9900 */
[----:B------:R-:W-:Y:S02]  /*14f0*/  PRMT R61, RZ, 0x5410, R17 ;  /* 0x00005410ff3d7816 */ /* 0x000fe40000000011 */
[----:B---3--:R-:W-:Y:S02]  /*1500*/  PRMT R66, RZ, 0x5410, R63 ;  /* 0x00005410ff427816 */ /* 0x008fe4000000003f */
[----:B------:R-:W-:Y:S02]  /*1510*/  PRMT R17, RZ, 0x7610, R17 ;  /* 0x00007610ff117816 */ /* 0x000fe40000000011 */
[----:B------:R-:W-:Y:S01]  /*1520*/  PRMT R63, RZ, 0x7610, R63 ;  /* 0x00007610ff3f7816 */ /* 0x000fe2000000003f */
[----:B------:R-:W-:Y:S01]  /*1530*/  FFMA.FTZ R23, R16, R23, R65 ;  /* 0x0000001710177223 */ /* 0x000fe20000010041 */
[----:B------:R-:W-:-:S03]  /*1540*/  PRMT R16, RZ, 0x5410, R18 ;  /* 0x00005410ff107816 */ /* 0x000fc60000000012 */
[----:B------:R-:W-:Y:S01]  /*1550*/  FFMA.FTZ R63, R17, R63, R68 ;  /* 0x0000003f113f7223 */ /* 0x000fe20000010044 */
[----:B------:R-:W-:Y:S01]  /*1560*/  IADD3 R17, P0, P1, R10, R54, R27 ;  /* 0x000000360a117210 */ /* 0x000fe2000791e01b */
[----:B------:R-:W-:-:S03]  /*1570*/  FFMA.FTZ R66, R61, R66, R64 ;  /* 0x000000423d427223 */ /* 0x000fc60000010040 */
[----:B------:R-:W-:Y:S02]  /*1580*/  IADD3.X R64, R41, R55, R34, P0, P1 ;  /* 0x0000003729407210 */ /* 0x000fe400007e2422 */
[----:B------:R-:W-:Y:S02]  /*1590*/  PRMT R18, RZ, 0x7610, R18 ;  /* 0x00007610ff127816 */ /* 0x000fe40000000012 */
[----:B--2---:R-:W-:-:S05]  /*15a0*/  PRMT R65, RZ, 0x5410, R22 ;  /* 0x00005410ff417816 */ /* 0x004fca0000000016 */
[----:B------:R-:W-:Y:S01]  /*15b0*/  FFMA.FTZ R65, R16, R65, R67 ;  /* 0x0000004110417223 */ /* 0x000fe20000010043 */
[----:B------:R-:W-:-:S04]  /*15c0*/  LEA R16, P2, R17, c[0x0][0x180], 0x1 ;  /* 0x0000600011107a11 */ /* 0x000fc800078408ff */
[----:B------:R-:W-:-:S05]  /*15d0*/  LEA.HI.X R17, R17, c[0x0][0x184], R64, 0x1, P2 ;  /* 0x0000610011117a11 */ /* 0x000fca00010f0c40 */
[----:B------:R1:W2:Y:S04]  /*15e0*/  LDG.E.CONSTANT R64, [R16.64] ;  /* 0x0000000a10407981 */ /* 0x0002a8000c1e9900 */
[----:B------:R1:W3:Y:S01]  /*15f0*/  LDG.E.CONSTANT R61, [R16.64+0x4] ;  /* 0x0000040a103d7981 */ /* 0x0002e2000c1e9900 */
[----:B------:R-:W-:-:S05]  /*1600*/  PRMT R22, RZ, 0x7610, R22 ;  /* 0x00007610ff167816 */ /* 0x000fca0000000016 */
[----:B------:R-:W-:Y:S02]  /*1610*/  FFMA.FTZ R18, R18, R22, R23 ;  /* 0x0000001612127223 */ /* 0x000fe40000010017 */
[----:B0-----:R-:W0:Y:S01]  /*1620*/  LDS.128 R20, [R14+0x20] ;  /* 0x000020000e147984 */ /* 0x001e220000000c00 */
[----:B-1----:R-:W-:Y:S02]  /*1630*/  PRMT R17, RZ, 0x5410, R19 ;  /* 0x00005410ff117816 */ /* 0x002fe40000000013 */
[--C-:B----4-:R-:W-:Y:S02]  /*1640*/  PRMT R16, RZ, 0x5410, R62.reuse ;  /* 0x00005410ff107816 */ /* 0x110fe4000000003e */
[----:B------:R-:W-:-:S03]  /*1650*/  PRMT R62, RZ, 0x7610, R62 ;  /* 0x00007610ff3e7816 */ /* 0x000fc6000000003e */
[----:B------:R-:W-:Y:S01]  /*1660*/  FFMA.FTZ R66, R17, R16, R66 ;  /* 0x0000001011427223 */ /* 0x000fe20000010042 */
[----:B------:R-:W-:-:S05]  /*1670*/  PRMT R16, RZ, 0x7610, R19 ;  /* 0x00007610ff107816 */ /* 0x000fca0000000013 */
[----:B------:R-:W-:Y:S01]  /*1680*/  FFMA.FTZ R63, R16, R62, R63 ;  /* 0x0000003e103f7223 */ /* 0x000fe2000001003f */
[----:B0-----:R-:W-:Y:S02]  /*1690*/  PRMT R62, RZ, 0x5410, R20 ;  /* 0x00005410ff3e7816 */ /* 0x001fe40000000014 */
[----:B------:R-:W-:Y:S02]  /*16a0*/  PRMT R17, RZ, 0x5410, R21 ;  /* 0x00005410ff117816 */ /* 0x000fe40000000015 */
[--C-:B--2---:R-:W-:Y:S02]  /*16b0*/  PRMT R16, RZ, 0x5410, R64.reuse ;  /* 0x00005410ff107816 */ /* 0x104fe40000000040 */
[----:B------:R-:W-:-:S03]  /*16c0*/  PRMT R64, RZ, 0x7610, R64 ;  /* 0x00007610ff407816 */ /* 0x000fc60000000040 */
[----:B------:R-:W-:Y:S01]  /*16d0*/  FFMA.FTZ R62, R62, R16, R65 ;  /* 0x000000103e3e7223 */ /* 0x000fe20000010041 */
[----:B------:R-:W-:Y:S02]  /*16e0*/  PRMT R65, RZ, 0x7610, R20 ;  /* 0x00007610ff417816 */ /* 0x000fe40000000014 */
[----:B------:R-:W-:-:S03]  /*16f0*/  IADD3 R16, P0, P1, R11, R54, R28 ;  /* 0x000000360b107210 */ /* 0x000fc6000791e01c */
[----:B------:R-:W-:Y:S01]  /*1700*/  FFMA.FTZ R65, R65, R64, R18 ;  /* 0x0000004041417223 */ /* 0x000fe20000010012 */
[----:B---3--:R-:W-:Y:S02]  /*1710*/  PRMT R64, RZ, 0x5410, R61 ;  /* 0x00005410ff407816 */ /* 0x008fe4000000003d */
[----:B------:R-:W-:-:S03]  /*1720*/  LEA R68, P2, R16, c[0x0][0x180], 0x1 ;  /* 0x0000600010447a11 */ /* 0x000fc600078408ff */
[----:B------:R-:W-:Y:S01]  /*1730*/  FFMA.FTZ R64, R17, R64, R66 ;  /* 0x0000004011407223 */ /* 0x000fe20000010042 */
        /* <DEDUP_REMOVED lines=8> */
[----:B------:R-:W-:-:S03]  /*17c0*/  IADD3 R17, P3, P4, R13, R54, R30 ;  /* 0x000000360d117210 */ /* 0x000fc60007c7e01e */
[----:B------:R1:W4:Y:S01]  /*17d0*/  LDG.E.CONSTANT R54, [R18.64] ;  /* 0x0000000a12367981 */ /* 0x000322000c1e9900 */
[----:B------:R-:W-:Y:S02]  /*17e0*/  IADD3.X R55, R46, R55, R37, P3, P4 ;  /* 0x000000372e377210 */ /* 0x000fe40001fe8425 */
[C---:B------:R-:W-:Y:S01]  /*17f0*/  LEA R16, P0, R17.reuse, c[0x0][0x180], 0x1 ;  /* 0x0000600011107a11 */ /* 0x040fe200078008ff */
[----:B------:R1:W5:Y:S03]  /*1800*/  LDG.E.CONSTANT R67, [R18.64+0x4] ;  /* 0x0000040a12437981 */ /* 0x000366000c1e9900 */
[----:B------:R-:W-:-:S05]  /*1810*/  LEA.HI.X R17, R17, c[0x0][0x184], R55, 0x1, P0 ;  /* 0x0000610011117a11 */ /* 0x000fca00000f0c37 */
[----:B------:R1:W5:Y:S04]  /*1820*/  LDG.E.CONSTANT R55, [R16.64] ;  /* 0x0000000a10377981 */ /* 0x000368000c1e9900 */
[----:B0-----:R1:W5:Y:S01]  /*1830*/  LDG.E.CONSTANT R68, [R16.64+0x4] ;  /* 0x0000040a10447981 */ /* 0x001362000c1e9900 */
[----:B------:R-:W-:Y:S02]  /*1840*/  PRMT R61, RZ, 0x7610, R61 ;  /* 0x00007610ff3d7816 */ /* 0x000fe4000000003d */
[----:B-1----:R-:W-:Y:S02]  /*1850*/  PRMT R16, RZ, 0x7610, R21 ;  /* 0x00007610ff107816 */ /* 0x002fe40000000015 */
        /* <DEDUP_REMOVED lines=45> */
.L_x_15508:
        /* <DEDUP_REMOVED lines=9> */
.L_x_15465:
[----:B------:R-:W-:Y:S05]  /*1bc0*/  BSYNC B1 ;  /* 0x0000000000017941 */ /* 0x000fea0003800000 */
.L_x_15464:
[----:B------:R-:W-:Y:S02]  /*1bd0*/  IADD3 R56, P0, R56, 0x10, RZ ;  /* 0x0000001038387810 */ /* 0x000fe40007f1e0ff */
[----:B-1----:R-:W-:Y:S02]  /*1be0*/  IADD3 R59, R59, 0x100, RZ ;  /* 0x000001003b3b7810 */ /* 0x002fe40007ffe0ff */
[----:B------:R-:W-:Y:S01]  /*1bf0*/  IADD3 R58, R58, 0x40, RZ ;  /* 0x000000403a3a7810 */ /* 0x000fe20007ffe0ff */
[----:B------:R-:W-:Y:S01]  /*1c00*/  IMAD.X R57, RZ, RZ, R57, P0 ;  /* 0x000000ffff397224 */ /* 0x000fe200000e0639 */
[----:B0-----:R-:W-:Y:S05]  /*1c10*/  @!P1 BRA `(.L_x_15466) ;  /* 0xfffff50000009947 */ /* 0x001fea000383ffff */
[----:B------:R-:W-:Y:S05]  /*1c20*/  BRA `(.L_x_15461) ;  /* 0x00000bf000007947 */ /* 0x000fea0003800000 */
.L_x_15462:
[----:B------:R-:W-:Y:S01]  /*1c30*/  IADD3 R23, P0, R5, R4, RZ ;  /* 0x0000000405177210 */ /* 0x000fe20007f1e0ff */
[----:B------:R-:W-:-:S02]  /*1c40*/  IMAD R21, R47, 0x10, R16 ;  /* 0x000000102f157824 */ /* 0x000fc400078e0210 */
[----:B------:R-:W-:Y:S01]  /*1c50*/  IMAD.MOV.U32 R5, RZ, RZ, -0x800001 ;  /* 0xff7fffffff057424 */ /* 0x000fe200078e00ff */
[----:B------:R-:W-:Y:S01]  /*1c60*/  LEA.HI.X.SX32 R16, R4, R55, 0x1, P0 ;  /* 0x0000003704107211 */ /* 0x000fe200000f0eff */
[----:B------:R-:W-:Y:S01]  /*1c70*/  IMAD.IADD R54, R54, 0x1, R21 ;  /* 0x0000000136367824 */ /* 0x000fe200078e0215 */
[----:B------:R-:W-:Y:S01]  /*1c80*/  LEA R22, P0, R23, c[0x0][0x198], 0x2 ;  /* 0x0000660017167a11 */ /* 0x000fe200078010ff */
[----:B------:R-:W-:Y:S01]  /*1c90*/  IMAD.MOV.U32 R56, RZ, RZ, R4 ;  /* 0x000000ffff387224 */ /* 0x000fe200078e0004 */
[----:B------:R-:W-:Y:S02]  /*1ca0*/  LEA R21, R21, 0xa0, 0x2 ;  /* 0x000000a015157811 */ /* 0x000fe400078e10ff */
[----:B------:R-:W-:Y:S02]  /*1cb0*/  LEA.HI.X R23, R23, c[0x0][0x19c], R16, 0x2, P0 ;  /* 0x0000670017177a11 */ /* 0x000fe400000f1410 */
[----:B------:R-:W-:-:S03]  /*1cc0*/  IADD3 R55, -R51, 0x1, R54 ;  /* 0x0000000133377810 */ /* 0x000fc60007ffe136 */
.L_x_15470:
        /* <DEDUP_REMOVED lines=53> */
[----:B--2---:R-:W-:-:S05]  /*2020*/  PRMT R61, RZ, 0x5410, R63 ;  /* 0x00005410ff3d7816 */ /* 0x004fca000000003f */
[----:B------:R-:W-:Y:S01]  /*2030*/  FFMA.FTZ R59, R60, R61, R59 ;  /* 0x0000003d3c3b7223 */ /* 0x000fe2000001003b */
[----:B------:R-:W-:Y:S02]  /*2040*/  PRMT R61, RZ, 0x7610, R16 ;  /* 0x00007610ff3d7816 */ /* 0x000fe40000000010 */
[----:B------:R-:W-:Y:S02]  /*2050*/  PRMT R60, RZ, 0x7610, R63 ;  /* 0x00007610ff3c7816 */ /* 0x000fe4000000003f */
[----:B---3--:R-:W-:-:S03]  /*2060*/  PRMT R16, RZ, 0x5410, R67 ;  /* 0x00005410ff107816 */ /* 0x008fc60000000043 */
[----:B------:R-:W-:Y:S01]  /*2070*/  FFMA.FTZ R60, R61, R60, R64 ;  /* 0x0000003c3d3c7223 */ /* 0x000fe20000010040 */
[--C-:B------:R-:W-:Y:S02]  /*2080*/  PRMT R61, RZ, 0x5410, R17.reuse ;  /* 0x00005410ff3d7816 */ /* 0x100fe40000000011 */
[----:B------:R-:W-:Y:S02]  /*2090*/  PRMT R64, RZ, 0x7610, R17 ;  /* 0x00007610ff407816 */ /* 0x000fe40000000011 */
[----:B------:R-:W-:Y:S01]  /*20a0*/  IADD3 R17, P0, P1, R9, R58, R26 ;  /* 0x0000003a09117210 */ /* 0x000fe2000791e01a */
[----:B------:R-:W-:-:S03]  /*20b0*/  FFMA.FTZ R62, R61, R16, R62 ;  /* 0x000000103d3e7223 */ /* 0x000fc6000001003e */
[----:B------:R-:W-:Y:S02]  /*20c0*/  LEA R16, P2, R17, c[0x0][0x180], 0x1 ;  /* 0x0000600011107a11 */ /* 0x000fe400078408ff */
[----:B------:R-:W-:-:S04]  /*20d0*/  IADD3.X R66, R42, R57, R33, P0, P1 ;  /* 0x000000392a427210 */ /* 0x000fc800007e2421 */
[----:B------:R-:W-:-:S05]  /*20e0*/  LEA.HI.X R17, R17, c[0x0][0x184], R66, 0x1, P2 ;  /* 0x0000610011117a11 */ /* 0x000fca00010f0c42 */
[----:B------:R0:W2:Y:S04]  /*20f0*/  LDG.E.CONSTANT R61, [R16.64] ;  /* 0x0000000a103d7981 */ /* 0x0000a8000c1e9900 */
[----:B------:R0:W3:Y:S01]  /*2100*/  LDG.E.CONSTANT R66, [R16.64+0x4] ;  /* 0x0000040a10427981 */ /* 0x0000e2000c1e9900 */
[----:B------:R-:W-:-:S05]  /*2110*/  PRMT R67, RZ, 0x7610, R67 ;  /* 0x00007610ff437816 */ /* 0x000fca0000000043 */
[----:B------:R-:W-:Y:S01]  /*2120*/  FFMA.FTZ R64, R64, R67, R65 ;  /* 0x0000004340407223 */ /* 0x000fe20000010041 */
[--C-:B0-----:R-:W-:Y:S02]  /*2130*/  PRMT R16, RZ, 0x5410, R18.reuse ;  /* 0x00005410ff107816 */ /* 0x101fe40000000012 */
[----:B------:R-:W-:Y:S02]  /*2140*/  PRMT R65, RZ, 0x7610, R18 ;  /* 0x00007610ff417816 */ /* 0x000fe40000000012 */
[----:B------:R-:W-:Y:S02]  /*2150*/  PRMT R17, RZ, 0x5410, R19 ;  /* 0x00005410ff117816 */ /* 0x000fe40000000013 */
[----:B------:R-:W-:Y:S02]  /*2160*/  IADD3 R18, P0, P1, R10, R58, R27 ;  /* 0x0000003a0a127210 */ /* 0x000fe4000791e01b */
[----:B--2---:R-:W-:-:S05]  /*2170*/  PRMT R67, RZ, 0x5410, R61 ;  /* 0x00005410ff437816 */ /* 0x004fca000000003d */
[----:B------:R-:W-:Y:S01]  /*2180*/  FFMA.FTZ R67, R16, R67, R59 ;  /* 0x0000004310437223 */ /* 0x000fe2000001003b */
[----:B------:R-:W-:-:S05]  /*2190*/  PRMT R16, RZ, 0x7610, R61 ;  /* 0x00007610ff107816 */ /* 0x000fca000000003d */
        /* <DEDUP_REMOVED lines=86> */
.L_x_15509:
        /* <DEDUP_REMOVED lines=11> */
.L_x_15469:
[----:B------:R-:W-:Y:S05]  /*27b0*/  BSYNC B1 ;  /* 0x0000000000017941 */ /* 0x000fea0003800000 */
.L_x_15468:
[----:B------:R-:W-:Y:S02]  /*27c0*/  IADD3 R22, P0, R22, 0x10, RZ ;  /* 0x0000001016167810 */ /* 0x000fe40007f1e0ff */
[----:B-1----:R-:W-:Y:S02]  /*27d0*/  IADD3 R21, R21, 0x100, RZ ;  /* 0x0000010015157810 */ /* 0x002fe40007ffe0ff */
[----:B------:R-:W-:Y:S01]  /*27e0*/  IADD3 R54, R54, 0x40, RZ ;  /* 0x0000004036367810 */ /* 0x000fe20007ffe0ff */
[----:B------:R-:W-:Y:S01]  /*27f0*/  IMAD.X R23, RZ, RZ, R23, P0 ;  /* 0x000000ffff177224 */ /* 0x000fe200000e0617 */
[----:B------:R-:W-:Y:S01]  /*2800*/  IADD3 R55, R55, 0x40, RZ ;  /* 0x0000004037377810 */ /* 0x000fe20007ffe0ff */
[----:B0-----:R-:W-:Y:S05]  /*2810*/  @!P1 BRA `(.L_x_15470) ;  /* 0xfffff4b000009947 */ /* 0x001fea000383ffff */
.L_x_15461:
[----:B------:R-:W-:Y:S05]  /*2820*/  BSYNC B0 ;  /* 0x0000000000007941 */ /* 0x000fea0003800000 */
.L_x_15460:
[----:B------:R-:W-:Y:S05]  /*2830*/  BRA.DIV ~URZ, `(.L_x_15471) ;  /* 0x000036327f007947 */ /* 0x000fea000b800000 */
[----:B------:R0:W1:Y:S02]  /*2840*/  SHFL.BFLY PT, R0, R5, 0x10, 0x1f ;  /* 0x0e001f0005007f89 */ /* 0x00006400000e0000 */
.L_x_15510:
[----:B-1----:R-:W-:Y:S01]  /*2850*/  FMNMX.FTZ R7, R0, R5, !PT ;  /* 0x0000000500077209 */ /* 0x002fe20007810000 */
[----:B------:R-:W-:Y:S05]  /*2860*/  BRA.DIV ~URZ, `(.L_x_15472) ;  /* 0x000036827f007947 */ /* 0x000fea000b800000 */
[----:B------:R-:W1:Y:S02]  /*2870*/  SHFL.BFLY PT, R0, R7, 0x8, 0x1f ;  /* 0x0d001f0007007f89 */ /* 0x000e6400000e0000 */
[----:B-1----:R-:W-:-:S05]  /*2880*/  FMNMX.FTZ R0, R7, R0, !PT ;  /* 0x0000000007007209 */ /* 0x002fca0007810000 */
[----:B0-----:R-:W0:Y:S02]  /*2890*/  SHFL.BFLY PT, R5, R0, 0x4, 0x1f ;  /* 0x0c801f0000057f89 */ /* 0x001e2400000e0000 */
[----:B0-----:R-:W-:-:S05]  /*28a0*/  FMNMX.FTZ R5, R0, R5, !PT ;  /* 0x0000000500057209 */ /* 0x001fca0007810000 */
[----:B------:R0:W1:Y:S02]  /*28b0*/  SHFL.BFLY PT, R6, R5, 0x2, 0x1f ;  /* 0x0c401f0005067f89 */ /* 0x00006400000e0000 */
.L_x_15511:
        /* <DEDUP_REMOVED lines=11> */
[----:B0-----:R-:W-:Y:S01]  /*2970*/  FMNMX.FTZ R7, R5, R6, !PT ;  /* 0x0000000605077209 */ /* 0x001fe20007810000 */
[----:B------:R-:W-:-:S04]  /*2980*/  IMAD.MOV.U32 R5, RZ, RZ, RZ ;  /* 0x000000ffff057224 */ /* 0x000fc800078e00ff */
        /* <DEDUP_REMOVED lines=24> */
.L_x_15477:
        /* <DEDUP_REMOVED lines=11> */
.L_x_15476:
[----:B------:R-:W-:Y:S05]  /*2bc0*/  BSYNC B1 ;  /* 0x0000000000017941 */ /* 0x000fea0003800000 */
.L_x_15475:
        /* <DEDUP_REMOVED lines=10> */
.L_x_15480:
        /* <DEDUP_REMOVED lines=100> */
.L_x_15479:
[----:B------:R-:W-:Y:S05]  /*32b0*/  BSYNC B1 ;  /* 0x0000000000017941 */ /* 0x000fea0003800000 */
.L_x_15478:
        /* <DEDUP_REMOVED lines=55> */
.L_x_15482:
[----:B------:R-:W-:Y:S05]  /*3630*/  BSYNC B1 ;  /* 0x0000000000017941 */ /* 0x000fea0003800000 */
.L_x_15481:
        /* <DEDUP_REMOVED lines=26> */
.L_x_15474:
[----:B------:R-:W-:Y:S05]  /*37e0*/  BSYNC B0 ;  /* 0x0000000000007941 */ /* 0x000fea0003800000 */
.L_x_15473:
        /* <DEDUP_REMOVED lines=44> */
.L_x_15487:
        /* <DEDUP_REMOVED lines=8> */
.L_x_15486:
[----:B------:R-:W-:Y:S05]  /*3b30*/  BSYNC B1 ;  /* 0x0000000000017941 */ /* 0x000fea0003800000 */
.L_x_15485:
        /* <DEDUP_REMOVED lines=10> */
.L_x_15490:
        /* <DEDUP_REMOVED lines=8> */
[----:B-----5:R-:W0:Y:S04]  /*3c60*/  LDS R20, [R7+0x800] ;  /* 0x0008000007147984 */ /* 0x020e280000000800 */
        /* <DEDUP_REMOVED lines=43> */
.L_x_15489:
[----:B------:R-:W-:Y:S05]  /*3f20*/  BSYNC B1 ;  /* 0x0000000000017941 */ /* 0x000fea0003800000 */
.L_x_15488:
        /* <DEDUP_REMOVED lines=12> */
[----:B-----5:R-:W0:Y:S04]  /*3ff0*/  LDS R20, [R7+0x800] ;  /* 0x0008000007147984 */ /* 0x020e280000000800 */
        /* <DEDUP_REMOVED lines=18> */
.L_x_15492:
[----:B------:R-:W-:Y:S05]  /*4120*/  BSYNC B1 ;  /* 0x0000000000017941 */ /* 0x000fea0003800000 */
.L_x_15491:
        /* <DEDUP_REMOVED lines=14> */
.L_x_15484:
[----:B------:R-:W-:Y:S05]  /*4210*/  BSYNC B0 ;  /* 0x0000000000007941 */ /* 0x000fea0003800000 */
.L_x_15483:
[----:B------:R-:W-:Y:S01]  /*4220*/  BAR.SYNC.DEFER_BLOCKING 0x0 ;  /* 0x0000000000007b1d */ /* 0x000fe20000010000 */
[----:B------:R-:W-:Y:S02]  /*4230*/  ISETP.NE.AND P0, PT, R3, RZ, PT ;  /* 0x000000ff0300720c */ /* 0x000fe40003f05270 */
[----:B------:R-:W-:-:S03]  /*4240*/  ISETP.GE.AND P1, PT, R4, R49, PT ;  /* 0x000000310400720c */ /* 0x000fc60003f26270 */
[----:B------:R-:W-:Y:S10]  /*4250*/  BSSY B0, `(.L_x_15493) ;  /* 0x000001f000007945 */ /* 0x000ff40003800000 */
[----:B0-----:R-:W-:-:S02]  /*4260*/  @P1 IMAD.MOV.U32 R5, RZ, RZ, RZ ;  /* 0x000000ffff051224 */ /* 0x001fc400078e00ff */
[----:B------:R-:W-:Y:S01]  /*4270*/  @P1 IMAD.MOV.U32 R18, RZ, RZ, RZ ;  /* 0x000000ffff121224 */ /* 0x000fe200078e00ff */
        /* <DEDUP_REMOVED lines=28> */
.L_x_15494:
[----:B------:R-:W-:Y:S05]  /*4440*/  BSYNC B0 ;  /* 0x0000000000007941 */ /* 0x000fea0003800000 */
.L_x_15493:
[----:B------:R-:W-:Y:S01]  /*4450*/  BSSY B0, `(.L_x_15495) ;  /* 0x000012e000007945 */ /* 0x000fe20003800000 */
[----:B-----5:R-:W-:Y:S02]  /*4460*/  @P1 IMAD.MOV.U32 R20, RZ, RZ, RZ ;  /* 0x000000ffff141224 */ /* 0x020fe400078e00ff */
[----:B------:R-:W-:Y:S01]  /*4470*/  @P1 IMAD.MOV.U32 R23, RZ, RZ, RZ ;  /* 0x000000ffff171224 */ /* 0x000fe200078e00ff */
[----:B------:R-:W-:Y:S05]  /*4480*/  @P1 BRA `(.L_x_15496) ;  /* 0x000012a000001947 */ /* 0x000fea0003800000 */
[----:B------:R-:W1:Y:S01]  /*4490*/  S2R R5, SR_CTAID.Y ;  /* 0x0000000000057919 */ /* 0x000e620000002600 */
[----:B0-----:R-:W-:Y:S01]  /*44a0*/  LEA.HI R0, R45, R45, RZ, 0x1 ;  /* 0x0000002d2d007211 */ /* 0x001fe200078f08ff */
[----:B------:R-:W-:Y:S01]  /*44b0*/  IMAD.MOV.U32 R18, RZ, RZ, RZ ;  /* 0x000000ffff127224 */ /* 0x000fe200078e00ff */
[----:B------:R-:W-:Y:S01]  /*44c0*/  IADD3 R22, -R47, -0x1, R50 ;  /* 0xffffffff2f167810 */ /* 0x000fe20007ffe132 */
[----:B------:R-:W0:Y:S01]  /*44d0*/  S2R R28, SR_CTAID.Z ;  /* 0x00000000001c7919 */ /* 0x000e220000002700 */
[C---:B------:R-:W-:Y:S01]  /*44e0*/  LOP3.LUT R6, R0.reuse, 0xfffffffe, RZ, 0xc0, !PT ;  /* 0xfffffffe00067812 */ /* 0x040fe200078ec0ff */
[----:B------:R-:W-:-:S02]  /*44f0*/  IMAD.SHL.U32 R0, R0, 0x8, RZ ;  /* 0x0000000800007824 */ /* 0x000fc400078e00ff */
[----:B------:R-:W-:Y:S02]  /*4500*/  IMAD.MOV.U32 R20, RZ, RZ, RZ ;  /* 0x000000ffff147224 */ /* 0x000fe400078e00ff */
[----:B------:R-:W-:Y:S01]  /*4510*/  IMAD.IADD R8, R45, 0x1, -R6 ;  /* 0x000000012d087824 */ /* 0x000fe200078e0a06 */
[----:B------:R-:W-:Y:S01]  /*4520*/  LOP3.LUT R19, R0, 0xfffffff0, RZ, 0xc0, !PT ;  /* 0xfffffff000137812 */ /* 0x000fe200078ec0ff */
[----:B------:R-:W-:Y:S02]  /*4530*/  IMAD.MOV.U32 R23, RZ, RZ, RZ ;  /* 0x000000ffff177224 */ /* 0x000fe400078e00ff */
[----:B------:R-:W-:Y:S02]  /*4540*/  IMAD.SHL.U32 R6, R8, 0x8, RZ ;  /* 0x0000000808067824 */ /* 0x000fe400078e00ff */
[----:B------:R-:W-:Y:S02]  /*4550*/  IMAD R8, R47, 0x2, R8 ;  /* 0x000000022f087824 */ /* 0x000fe400078e0208 */
[----:B------:R-:W-:-:S03]  /*4560*/  IMAD.IADD R19, R6, 0x1, R19 ;  /* 0x0000000106137824 */ /* 0x000fc600078e0213 */
[----:B------:R-:W-:Y:S02]  /*4570*/  LEA R24, R8, 0xb0, 0x5 ;  /* 0x000000b008187811 */ /* 0x000fe400078e28ff */
[----:B------:R-:W-:Y:S01]  /*4580*/  IADD3 R25, R19, 0x200, RZ ;  /* 0x0000020013197810 */ /* 0x000fe20007ffe0ff */
[----:B-1----:R-:W-:Y:S01]  /*4590*/  IMAD R21, R5, c[0x0][0x1a8], RZ ;  /* 0x00006a0005157a24 */ /* 0x002fe200078e02ff */
[----:B------:R-:W-:Y:S02]  /*45a0*/  SHF.R.S32.HI R5, RZ, 0x1f, R4 ;  /* 0x0000001fff057819 */ /* 0x000fe40000011404 */
[----:B------:R-:W-:Y:S01]  /*45b0*/  IADD3 R26, R19, 0x300, RZ ;  /* 0x00000300131a7810 */ /* 0x000fe20007ffe0ff */
[----:B0-----:R-:W-:Y:S01]  /*45c0*/  IMAD R22, R28, -0x20, R22 ;  /* 0xffffffe01c167824 */ /* 0x001fe200078e0216 */
[----:B------:R-:W-:-:S04]  /*45d0*/  IADD3 R10, P0, R21, R4, RZ ;  /* 0x00000004150a7210 */ /* 0x000fc80007f1e0ff */
[----:B------:R-:W-:Y:S01]  /*45e0*/  LEA.HI.X.SX32 R21, R21, R5, 0x1, P0 ;  /* 0x0000000515157211 */ /* 0x000fe200000f0eff */
[----:B------:R-:W-:Y:S01]  /*45f0*/  IMAD R5, R47, 0x10, R6 ;  /* 0x000000102f057824 */ /* 0x000fe200078e0206 */
[----:B------:R-:W-:Y:S01]  /*4600*/  LEA R0, P0, R10, c[0x0][0x198], 0x2 ;  /* 0x000066000a007a11 */ /* 0x000fe200078010ff */
[----:B------:R-:W-:Y:S02]  /*4610*/  IMAD R6, R2, c[0x0][0x1c0], RZ ;  /* 0x0000700002067a24 */ /* 0x000fe400078e02ff */
[----:B------:R-:W-:Y:S01]  /*4620*/  IMAD R28, R28, 0x200, R5 ;  /* 0x000002001c1c7824 */ /* 0x000fe200078e0205 */
[----:B------:R-:W-:Y:S01]  /*4630*/  LEA.HI.X R21, R10, c[0x0][0x19c], R21, 0x2, P0 ;  /* 0x000067000a157a11 */ /* 0x000fe200000f1415 */
[----:B------:R-:W-:Y:S01]  /*4640*/  IMAD.MOV.U32 R2, RZ, RZ, c[0x0][0x1bc] ;  /* 0x00006f00ff027624 */ /* 0x000fe200078e00ff */
[----:B------:R-:W-:Y:S01]  /*4650*/  SHF.R.S32.HI R7, RZ, 0x1f, R6 ;  /* 0x0000001fff077819 */ /* 0x000fe20000011406 */
[----:B------:R-:W-:Y:S01]  /*4660*/  IMAD.MOV.U32 R5, RZ, RZ, RZ ;  /* 0x000000ffff057224 */ /* 0x000fe200078e00ff */
[----:B------:R-:W-:-:S02]  /*4670*/  IADD3 R28, R28, 0x7, RZ ;  /* 0x000000071c1c7810 */ /* 0x000fc40007ffe0ff */
[----:B------:R-:W-:Y:S02]  /*4680*/  SHF.R.S32.HI R2, RZ, 0x1f, R2 ;  /* 0x0000001fff027819 */ /* 0x000fe40000011402 */
.L_x_15505:
        /* <DEDUP_REMOVED lines=16> */
[----:B------:R-:W-:Y:S01]  /*4790*/  LEA R16, P1, R15, c[0x0][0x188], 0x1 ;  /* 0x000062000f107a11 */ /* 0x000fe200078208ff */
[----:B------:R0:W5:Y:S01]  /*47a0*/  LDG.E.CONSTANT R32, [R42.64] ;  /* 0x0000000a2a207981 */ /* 0x000162000c1e9900 */
[----:B------:R-:W-:Y:S02]  /*47b0*/  LEA.HI.X.SX32 R10, R19, R30, 0x1, P0 ;  /* 0x0000001e130a7211 */ /* 0x000fe400000f0eff */
[----:B------:R-:W-:Y:S01]  /*47c0*/  LEA.HI.X R9, R13, c[0x0][0x18c], R14, 0x1, P2 ;  /* 0x000063000d097a11 */ /* 0x000fe200010f0c0e */
[----:B------:R0:W5:Y:S01]  /*47d0*/  LDG.E.CONSTANT R33, [R42.64+0x4] ;  /* 0x0000040a2a217981 */ /* 0x000162000c1e9900 */
[----:B------:R-:W-:-:S03]  /*47e0*/  LEA.HI.X R17, R15, c[0x0][0x18c], R10, 0x1, P1 ;  /* 0x000063000f117a11 */ /* 0x000fc600008f0c0a */
[----:B------:R0:W5:Y:S04]  /*47f0*/  LDG.E.CONSTANT R34, [R42.64+0x8] ;  /* 0x0000080a2a227981 */ /* 0x000168000c1e9900 */
[----:B------:R0:W5:Y:S04]  /*4800*/  LDG.E.CONSTANT R35, [R42.64+0xc] ;  /* 0x00000c0a2a237981 */ /* 0x000168000c1e9900 */
[----:B------:R-:W1:Y:S04]  /*4810*/  LDS.128 R12, [R24+-0x10] ;  /* 0xfffff000180c7984 */ /* 0x000e680000000c00 */
        /* <DEDUP_REMOVED lines=8> */
[----:B--2---:R0:W2:Y:S04]  /*48a0*/  LDS.128 R8, [R24] ;  /* 0x0000000018087984 */ /* 0x0040a80000000c00 */
[----:B------:R3:W5:Y:S04]  /*48b0*/  LDG.E.CONSTANT R36, [R16.64+0x208] ;  /* 0x0002080a10247981 */ /* 0x000768000c1e9900 */
[----:B------:R3:W5:Y:S04]  /*48c0*/  LDG.E.CONSTANT R37, [R16.64+0x20c] ;  /* 0x00020c0a10257981 */ /* 0x000768000c1e9900 */
[----:B------:R3:W5:Y:S01]  /*48d0*/  LDG.E.CONSTANT R41, [R16.64] ;  /* 0x0000000a10297981 */ /* 0x000762000c1e9900 */
[----:B-1----:R-:W-:-:S03]  /*48e0*/  F2FP.BF16.PACK_AB R12, R13, R12 ;  /* 0x0000000c0d0c723e */ /* 0x002fc600000010ff */
[----:B------:R3:W5:Y:S04]  /*48f0*/  LDG.E.CONSTANT R53, [R16.64+0x4] ;  /* 0x0000040a10357981 */ /* 0x000768000c1e9900 */
[----:B------:R3:W5:Y:S04]  /*4900*/  LDG.E.CONSTANT R44, [R16.64+0x8] ;  /* 0x0000080a102c7981 */ /* 0x000768000c1e9900 */
[----:B------:R3:W5:Y:S02]  /*4910*/  LDG.E.CONSTANT R40, [R16.64+0xc] ;  /* 0x00000c0a10287981 */ /* 0x000764000c1e9900 */
[----:B---3--:R-:W-:Y:S01]  /*4920*/  F2FP.BF16.PACK_AB R17, R15, R14 ;  /* 0x0000000e0f11723e */ /* 0x008fe200000010ff */
[----:B------:R-:W-:Y:S05]  /*4930*/  @P0 BRA `(.L_x_15498) ;  /* 0x000001e000000947 */ /* 0x000fea0003800000 */
[C---:B0-----:R-:W-:Y:S02]  /*4940*/  IADD3 R14, R28.reuse, -0x7, RZ ;  /* 0xfffffff91c0e7810 */ /* 0x041fe40007ffe0ff */
[----:B------:R-:W-:-:S02]  /*4950*/  IADD3 R16, R28, -0x5, RZ ;  /* 0xfffffffb1c107810 */ /* 0x000fc40007ffe0ff */
[-C--:B------:R-:W-:Y:S02]  /*4960*/  ISETP.GE.AND P5, PT, R14, R51.reuse, PT ;  /* 0x000000330e00720c */ /* 0x080fe40003fa6270 */
[-C--:B------:R-:W-:Y:S02]  /*4970*/  ISETP.GE.AND P1, PT, R16, R51.reuse, PT ;  /* 0x000000331000720c */ /* 0x080fe40003f26270 */
[C---:B------:R-:W-:Y:S02]  /*4980*/  IADD3 R16, R28.reuse, -0x2, RZ ;  /* 0xfffffffe1c107810 */ /* 0x040fe40007ffe0ff */
[C---:B------:R-:W-:Y:S02]  /*4990*/  IADD3 R42, R28.reuse, -0x4, RZ ;  /* 0xfffffffc1c2a7810 */ /* 0x040fe40007ffe0ff */
[----:B------:R-:W-:Y:S02]  /*49a0*/  IADD3 R14, R28, -0x3, RZ ;  /* 0xfffffffd1c0e7810 */ /* 0x000fe40007ffe0ff */
[----:B------:R-:W-:-:S02]  /*49b0*/  ISETP.GE.AND P3, PT, R16, R51, PT ;  /* 0x000000331000720c */ /* 0x000fc40003f66270 */
        /* <DEDUP_REMOVED lines=22> */
.L_x_15498:
[----:B0-----:R-:W-:Y:S05]  /*4b20*/  BSYNC B1 ;  /* 0x0000000000017941 */ /* 0x001fea0003800000 */
.L_x_15497:
        /* <DEDUP_REMOVED lines=10> */
[----:B------:R-:W-:Y:S01]  /*4bd0*/  PRMT R11, RZ, 0x5410, R53 ;  /* 0x00005410ff0b7816 */ /* 0x000fe20000000035 */
[----:B------:R-:W-:Y:S01]  /*4be0*/  IMAD.MOV.U32 R9, RZ, RZ, R13 ;  /* 0x000000ffff097224 */ /* 0x000fe200078e000d */
[----:B------:R-:W-:-:S04]  /*4bf0*/  PRMT R53, RZ, 0x7610, R53 ;  /* 0x00007610ff357816 */ /* 0x000fc80000000035 */
[----:B------:R-:W-:Y:S01]  /*4c00*/  HFMA2.BF16_V2 R44, R9, R44, -RZ.H0_H0 ;  /* 0x0000002c092c7231 */ /* 0x000fe200003400ff */
[----:B------:R-:W-:-:S04]  /*4c10*/  FADD.FTZ R14, R11, R53 ;  /* 0x000000350b0e7221 */ /* 0x000fc80000010000 */
[----:B------:R-:W-:Y:S01]  /*4c20*/  PRMT R11, RZ, 0x5410, R44 ;  /* 0x00005410ff0b7816 */ /* 0x000fe2000000002c */
[----:B------:R-:W-:Y:S01]  /*4c30*/  FADD.FTZ R14, R41, R14 ;  /* 0x0000000e290e7221 */ /* 0x000fe20000010000 */
[----:B------:R-:W-:-:S05]  /*4c40*/  PRMT R44, RZ, 0x7610, R44 ;  /* 0x00007610ff2c7816 */ /* 0x000fca000000002c */
[----:B------:R-:W-:Y:S01]  /*4c50*/  FADD.FTZ R13, R11, R44 ;  /* 0x0000002c0b0d7221 */ /* 0x000fe20000010000 */
[----:B------:R-:W-:Y:S01]  /*4c60*/  PRMT R11, RZ, 0x5410, R40 ;  /* 0x00005410ff0b7816 */ /* 0x000fe20000000028 */
        /* <DEDUP_REMOVED lines=31> */
.L_x_15500:
[----:B------:R-:W-:Y:S05]  /*4e60*/  BSYNC B1 ;  /* 0x0000000000017941 */ /* 0x000fea0003800000 */
.L_x_15499:
        /* <DEDUP_REMOVED lines=26> */
[-C--:B------:R-:W-:Y:S02]  /*5010*/  ISETP.GE.AND P3, PT, R38, R51.reuse, PT ;  /* 0x000000332600720c */ /* 0x080fe40003f66270 */
        /* <DEDUP_REMOVED lines=22> */
.L_x_15502:
[----:B------:R-:W-:Y:S05]  /*5180*/  BSYNC B1 ;  /* 0x0000000000017941 */ /* 0x000fea0003800000 */
.L_x_15501:
        /* <DEDUP_REMOVED lines=32> */
[----:B------:R-:W-:Y:S02]  /*5390*/  ISETP.GE.AND P6, PT, R14, R51, PT ;  /* 0x000000330e00720c */ /* 0x000fe40003fc6270 */
[C---:B------:R-:W-:Y:S02]  /*53a0*/  IADD3 R30, R28.reuse, -0x5, RZ ;  /* 0xfffffffb1c1e7810 */ /* 0x040fe40007ffe0ff */
[C---:B------:R-:W-:Y:S02]  /*53b0*/  IADD3 R14, R28.reuse, -0x4, RZ ;  /* 0xfffffffc1c0e7810 */ /* 0x040fe40007ffe0ff */
[----:B------:R-:W-:-:S02]  /*53c0*/  IADD3 R36, R28, -0x1, RZ ;  /* 0xffffffff1c247810 */ /* 0x000fc40007ffe0ff */
[-C--:B------:R-:W-:Y:S02]  /*53d0*/  ISETP.GE.AND P0, PT, R16, R51.reuse, PT ;  /* 0x000000331000720c */ /* 0x080fe40003f06270 */
[-C--:B------:R-:W-:Y:S02]  /*53e0*/  ISETP.GE.AND P5, PT, R30, R51.reuse, PT ;  /* 0x000000331e00720c */ /* 0x080fe40003fa6270 */
[C---:B------:R-:W-:Y:S02]  /*53f0*/  IADD3 R16, R28.reuse, -0x3, RZ ;  /* 0xfffffffd1c107810 */ /* 0x040fe40007ffe0ff */
[----:B------:R-:W-:Y:S02]  /*5400*/  @P6 PRMT R32, RZ, 0x7610, R32 ;  /* 0x00007610ff206816 */ /* 0x000fe40000000020 */
[-C--:B------:R-:W-:Y:S02]  /*5410*/  ISETP.GE.AND P6, PT, R28, R51.reuse, PT ;  /* 0x000000331c00720c */ /* 0x080fe40003fc6270 */
[----:B------:R-:W-:-:S02]  /*5420*/  ISETP.GE.AND P4, PT, R14, R51, PT ;  /* 0x000000330e00720c */ /* 0x000fc40003f86270 */
[C---:B------:R-:W-:Y:S02]  /*5430*/  PRMT R11, R33.reuse, 0x7632, R11 ;  /* 0x00007632210b7816 */ /* 0x040fe4000000000b */
[----:B------:R-:W-:Y:S02]  /*5440*/  IADD3 R30, R28, -0x2, RZ ;  /* 0xfffffffe1c1e7810 */ /* 0x000fe40007ffe0ff */
[-C--:B------:R-:W-:Y:S02]  /*5450*/  ISETP.GE.AND P1, PT, R36, R51.reuse, PT ;  /* 0x000000332400720c */ /* 0x080fe40003f26270 */
[----:B------:R-:W-:Y:S02]  /*5460*/  SEL R14, R33, RZ, !P5 ;  /* 0x000000ff210e7207 */ /* 0x000fe40006800000 */
[----:B------:R-:W-:Y:S02]  /*5470*/  ISETP.GE.AND P3, PT, R16, R51, PT ;  /* 0x000000331000720c */ /* 0x000fe40003f66270 */
        /* <DEDUP_REMOVED lines=13> */
.L_x_15504:
[----:B------:R-:W-:Y:S05]  /*5550*/  BSYNC B1 ;  /* 0x0000000000017941 */ /* 0x000fea0003800000 */
.L_x_15503:
        /* <DEDUP_REMOVED lines=29> */
.L_x_15496:
[----:B------:R-:W-:Y:S05]  /*5730*/  BSYNC B0 ;  /* 0x0000000000007941 */ /* 0x000fea0003800000 */
.L_x_15495:
[----:B0-----:R-:W0:Y:S01]  /*5740*/  SHFL.BFLY PT, R0, R23, 0x1, 0x1f ;  /* 0x0c201f0017007f89 */ /* 0x001e2200000e0000 */
[----:B------:R-:W-:Y:S01]  /*5750*/  LOP3.LUT R4, R45, 0x1, RZ, 0xc0, !PT ;  /* 0x000000012d047812 */ /* 0x000fe200078ec0ff */
[----:B------:R-:W-:Y:S01]  /*5760*/  BSSY B0, `(.L_x_15506) ;  /* 0x0000031000007945 */ /* 0x000fe20003800000 */
[----:B------:R-:W-:Y:S01]  /*5770*/  LOP3.LUT R8, R3, 0xffffffe0, RZ, 0xc0, !PT ;  /* 0xffffffe003087812 */ /* 0x000fe200078ec0ff */
[----:B------:R-:W1:Y:S04]  /*5780*/  SHFL.BFLY PT, R7, R20, 0x1, 0x1f ;  /* 0x0c201f0014077f89 */ /* 0x000e6800000e0000 */
[----:B------:R-:W-:Y:S01]  /*5790*/  BAR.SYNC.DEFER_BLOCKING 0x0 ;  /* 0x0000000000007b1d */ /* 0x000fe20000010000 */
[----:B------:R-:W-:-:S02]  /*57a0*/  ISETP.NE.AND P2, PT, R4, RZ, PT ;  /* 0x000000ff0400720c */ /* 0x000fc40003f45270 */
[C---:B------:R-:W-:Y:S02]  /*57b0*/  LOP3.LUT R4, R3.reuse, 0xffffffc0, RZ, 0xc0, !PT ;  /* 0xffffffc003047812 */ /* 0x040fe400078ec0ff */
[----:B------:R-:W-:Y:S01]  /*57c0*/  ISETP.GT.OR P0, PT, R3, 0x3f, P2 ;  /* 0x0000003f0300780c */ /* 0x000fe20001704670 */
[----:B------:R-:W2:Y:S01]  /*57d0*/  SHFL.BFLY PT, R9, R18, 0x1, 0x1f ;  /* 0x0c201f0012097f89 */ /* 0x000ea200000e0000 */
[----:B------:R-:W-:Y:S02]  /*57e0*/  ISETP.NE.OR P1, PT, R4, 0x40, P2 ;  /* 0x000000400400780c */ /* 0x000fe40001725670 */
[----:B------:R-:W-:Y:S01]  /*57f0*/  LEA.HI R4, R45, R45, RZ, 0x1 ;  /* 0x0000002d2d047211 */ /* 0x000fe200078f08ff */
[----:B------:R-:W3:Y:S01]  /*5800*/  SHFL.BFLY PT, R2, R5, 0x1, 0x1f ;  /* 0x0c201f0005027f89 */ /* 0x000ee200000e0000 */
[----:B------:R-:W-:Y:S02]  /*5810*/  ISETP.NE.OR P4, PT, R8, 0x20, P2 ;  /* 0x000000200800780c */ /* 0x000fe40001785670 */
[----:B------:R-:W-:-:S02]  /*5820*/  SHF.R.S32.HI R4, RZ, 0x1, R4 ;  /* 0x00000001ff047819 */ /* 0x000fc40000011404 */
[----:B------:R-:W-:Y:S01]  /*5830*/  IADD3 R8, R3, 0x1f, RZ ;  /* 0x0000001f03087810 */ /* 0x000fe20007ffe0ff */
[----:B0-----:R-:W-:Y:S02]  /*5840*/  FADD.FTZ R0, R0, R23 ;  /* 0x0000001700007221 */ /* 0x001fe40000010000 */
[----:B------:R-:W-:Y:S01]  /*5850*/  IMAD R47, R47, 0x40, R4 ;  /* 0x000000402f2f7824 */ /* 0x000fe200078e0204 */
[----:B------:R-:W-:Y:S01]  /*5860*/  ISETP.GT.U32.AND P3, PT, R8, 0x3e, PT ;  /* 0x0000003e0800780c */ /* 0x000fe20003f64070 */
[----:B-1----:R-:W-:-:S03]  /*5870*/  FADD.FTZ R7, R7, R20 ;  /* 0x0000001407077221 */ /* 0x002fc60000010000 */
[----:B------:R-:W-:Y:S04]  /*5880*/  @!P1 STS [R47.X4+-0x160], R0 ;  /* 0xfffea0002f009388 */ /* 0x000fe80000004800 */
[----:B------:R-:W-:Y:S01]  /*5890*/  @!P1 STS [R47.X4+-0x120], R7 ;  /* 0xfffee0072f009388 */ /* 0x000fe20000004800 */
[----:B--2---:R-:W-:Y:S02]  /*58a0*/  FADD.FTZ R18, R9, R18 ;  /* 0x0000001209127221 */ /* 0x004fe40000010000 */
[----:B---3--:R-:W-:-:S03]  /*58b0*/  FADD.FTZ R11, R2, R5 ;  /* 0x00000005020b7221 */ /* 0x008fc60000010000 */
        /* <DEDUP_REMOVED lines=27> */
.L_x_15507:
[----:B0-----:R-:W-:Y:S05]  /*5a70*/  BSYNC B0 ;  /* 0x0000000000007941 */ /* 0x001fea0003800000 */
.L_x_15506:
        /* <DEDUP_REMOVED lines=22> */
[C---:B------:R-:W-:Y:S02]  /*5be0*/  LEA R2, P0, R3.reuse, c[0x0][0x170], 0x1 ;  /* 0x00005c0003027a11 */ /* 0x040fe400078008ff */
[----:B------:R-:W-:Y:S02]  /*5bf0*/  IADD3 R6, R4, 0x20, RZ ;  /* 0x0000002004067810 */ /* 0x000fe40007ffe0ff */
[----:B------:R-:W-:-:S02]  /*5c00*/  LEA.HI.X R3, R3, c[0x0][0x174], R8, 0x1, P0 ;  /* 0x00005d0003037a11 */ /* 0x000fc400000f0c08 */
[----:B------:R-:W-:Y:S02]  /*5c10*/  IADD3 R8, R4, 0x30, RZ ;  /* 0x0000003004087810 */ /* 0x000fe40007ffe0ff */
        /* <DEDUP_REMOVED lines=8> */
[----:B------:R-:W-:Y:S02]  /*5ca0*/  LEA.HI.X.SX32 R7, R6, UR7, 0x1, P1 ;  /* 0x0000000706077c11 */ /* 0x000fe400088f0eff */
[----:B------:R-:W-:Y:S02]  /*5cb0*/  LEA R4, P0, R13, c[0x0][0x170], 0x1 ;  /* 0x00005c000d047a11 */ /* 0x000fe400078008ff */
[----:B------:R-:W-:Y:S02]  /*5cc0*/  LEA R6, P1, R12, c[0x0][0x170], 0x1 ;  /* 0x00005c000c067a11 */ /* 0x000fe400078208ff */
[----:B------:R-:W-:-:S02]  /*5cd0*/  F2FP.BF16.PACK_AB R11, R11, R18 ;  /* 0x000000120b0b723e */ /* 0x000fc400000010ff */
[----:B------:R-:W-:Y:S02]  /*5ce0*/  LEA.HI.X R9, R9, c[0x0][0x174], R10, 0x1, P2 ;  /* 0x00005d0009097a11 */ /* 0x000fe400010f0c0a */
[----:B------:R-:W-:Y:S02]  /*5cf0*/  LEA.HI.X R5, R13, c[0x0][0x174], R14, 0x1, P0 ;  /* 0x00005d000d057a11 */ /* 0x000fe400000f0c0e */
[----:B------:R-:W-:Y:S02]  /*5d00*/  PRMT R10, R0, 0x7632, R10 ;  /* 0x00007632000a7816 */ /* 0x000fe4000000000a */
[----:B------:R-:W-:Y:S02]  /*5d10*/  LEA.HI.X R7, R12, c[0x0][0x174], R7, 0x1, P1 ;  /* 0x00005d000c077a11 */ /* 0x000fe400008f0c07 */
[----:B0-----:R-:W-:Y:S01]  /*5d20*/  PRMT R3, R11, 0x7632, R3 ;  /* 0x000076320b037816 */ /* 0x001fe20000000003 */
[----:B------:R-:W-:Y:S04]  /*5d30*/  STG.E.U16 [R4.64], R10 ;  /* 0x0000000a04007986 */ /* 0x000fe8000c10150a */
[----:B------:R-:W-:Y:S04]  /*5d40*/  STG.E.U16 [R6.64], R11 ;  /* 0x0000000b06007986 */ /* 0x000fe8000c10150a */
[----:B------:R-:W-:Y:S01]  /*5d50*/  STG.E.U16 [R8.64], R3 ;  /* 0x0000000308007986 */ /* 0x000fe2000c10150a */
[----:B------:R-:W-:Y:S05]  /*5d60*/  EXIT ;  /* 0x000000000000794d */ /* 0x000fea0003800000 */
.L_x_15463:
[----:B------:R-:W-:Y:S01]  /*5d70*/  IMAD.MOV.U32 R18, RZ, RZ, R21 ;  /* 0x000000ffff127224 */ /* 0x000fe200078e0015 */
[----:B------:R-:W-:Y:S01]  /*5d80*/  MOV R16, 0x5dd0 ;  /* 0x00005dd000107802 */ /* 0x000fe20000000f00 */
[----:B------:R-:W-:-:S02]  /*5d90*/  IMAD.MOV.U32 R19, RZ, RZ, 0x1 ;  /* 0x00000001ff137424 */ /* 0x000fc400078e00ff */
[----:B------:R-:W-:Y:S02]  /*5da0*/  IMAD.MOV.U32 R61, RZ, RZ, 0x1f ;  /* 0x0000001fff3d7424 */ /* 0x000fe400078e00ff */
[----:B------:R-:W-:Y:S02]  /*5db0*/  IMAD.MOV.U32 R62, RZ, RZ, -0x1 ;  /* 0xffffffffff3e7424 */ /* 0x000fe400078e00ff */
[----:B------:R-:W-:Y:S05]  /*5dc0*/  CALL.REL.NOINC `($__internal_331_$__cuda_sm70_shflsync_bfly_p) ;  /* 0x0000028000007944 */ /* 0x000fea0003c00000 */
[----:B-1----:R-:W-:Y:S01]  /*5dd0*/  IMAD.MOV.U32 R16, RZ, RZ, R18 ;  /* 0x000000ffff107224 */ /* 0x002fe200078e0012 */
[----:B0-----:R-:W-:Y:S05]  /*5de0*/  BRA `(.L_x_15508) ;  /* 0xffffbd4000007947 */ /* 0x001fea000383ffff */
.L_x_15467:
[----:B------:R-:W-:Y:S01]  /*5df0*/  IMAD.MOV.U32 R18, RZ, RZ, R57 ;  /* 0x000000ffff127224 */ /* 0x000fe200078e0039 */
[----:B------:R-:W-:Y:S01]  /*5e00*/  MOV R16, 0x5e50 ;  /* 0x00005e5000107802 */ /* 0x000fe20000000f00 */
[----:B------:R-:W-:Y:S02]  /*5e10*/  IMAD.MOV.U32 R19, RZ, RZ, 0x1 ;  /* 0x00000001ff137424 */ /* 0x000fe400078e00ff */
[----:B------:R-:W-:Y:S02]  /*5e20*/  IMAD.MOV.U32 R61, RZ, RZ, 0x1f ;  /* 0x0000001fff3d7424 */ /* 0x000fe400078e00ff */
[----:B------:R-:W-:Y:S02]  /*5e30*/  IMAD.MOV.U32 R62, RZ, RZ, -0x1 ;  /* 0xffffffffff3e7424 */ /* 0x000fe400078e00ff */
[----:B------:R-:W-:Y:S05]  /*5e40*/  CALL.REL.NOINC `($__internal_331_$__cuda_sm70_shflsync_bfly_p) ;  /* 0x0000020000007944 */ /* 0x000fea0003c00000 */
[----:B-1----:R-:W-:Y:S01]  /*5e50*/  IMAD.MOV.U32 R16, RZ, RZ, R18 ;  /* 0x000000ffff107224 */ /* 0x002fe200078e0012 */
[----:B0-----:R-:W-:Y:S05]  /*5e60*/  BRA `(.L_x_15509) ;  /* 0xffffc89000007947 */ /* 0x001fea000383ffff */
.L_x_15471:
[----:B------:R-:W-:Y:S01]  /*5e70*/  IMAD.MOV.U32 R18, RZ, RZ, R5 ;  /* 0x000000ffff127224 */ /* 0x000fe200078e0005 */
[----:B------:R-:W-:Y:S01]  /*5e80*/  MOV R16, 0x5ed0 ;  /* 0x00005ed000107802 */ /* 0x000fe20000000f00 */
[----:B------:R-:W-:-:S02]  /*5e90*/  IMAD.MOV.U32 R19, RZ, RZ, 0x10 ;  /* 0x00000010ff137424 */ /* 0x000fc400078e00ff */
[----:B------:R-:W-:Y:S02]  /*5ea0*/  IMAD.MOV.U32 R61, RZ, RZ, 0x1f ;  /* 0x0000001fff3d7424 */ /* 0x000fe400078e00ff */
[----:B------:R-:W-:Y:S02]  /*5eb0*/  IMAD.MOV.U32 R62, RZ, RZ, -0x1 ;  /* 0xffffffffff3e7424 */ /* 0x000fe400078e00ff */
[----:B-----5:R-:W-:Y:S05]  /*5ec0*/  CALL.REL.NOINC `($__internal_331_$__cuda_sm70_shflsync_bfly_p) ;  /* 0x0000018000007944 */ /* 0x020fea0003c00000 */
[----:B-1----:R-:W-:Y:S01]  /*5ed0*/  IMAD.MOV.U32 R0, RZ, RZ, R18 ;  /* 0x000000ffff007224 */ /* 0x002fe200078e0012 */
[----:B0-----:R-:W-:Y:S05]  /*5ee0*/  BRA `(.L_x_15510) ;  /* 0xffffc96000007947 */ /* 0x001fea000383ffff */
.L_x_15472:
[----:B------:R-:W-:Y:S01]  /*5ef0*/  IMAD.MOV.U32 R18, RZ, RZ, R7 ;  /* 0x000000ffff127224 */ /* 0x000fe200078e0007 */
[----:B------:R-:W-:Y:S01]  /*5f00*/  MOV R16, 0x5f50 ;  /* 0x00005f5000107802 */ /* 0x000fe20000000f00 */
[----:B------:R-:W-:Y:S02]  /*5f10*/  IMAD.MOV.U32 R19, RZ, RZ, 0x8 ;  /* 0x00000008ff137424 */ /* 0x000fe400078e00ff */
[----:B------:R-:W-:Y:S02]  /*5f20*/  IMAD.MOV.U32 R61, RZ, RZ, 0x1f ;  /* 0x0000001fff3d7424 */ /* 0x000fe400078e00ff */
[----:B------:R-:W-:Y:S02]  /*5f30*/  IMAD.MOV.U32 R62, RZ, RZ, -0x1 ;  /* 0xffffffffff3e7424 */ /* 0x000fe400078e00ff */
[----:B0----5:R-:W-:Y:S05]  /*5f40*/  CALL.REL.NOINC `($__internal_331_$__cuda_sm70_shflsync_bfly_p) ;  /* 0x0000010000007944 */ /* 0x021fea0003c00000 */
[----:B-1----:R-:W-:Y:S01]  /*5f50*/  FMNMX.FTZ R5, R7, R18, !PT ;  /* 0x0000001207057209 */ /* 0x002fe20007810000 */
[----:B0-----:R-:W-:Y:S01]  /*5f60*/  IMAD.MOV.U32 R19, RZ, RZ, 0x4 ;  /* 0x00000004ff137424 */ /* 0x001fe200078e00ff */
[----:B------:R-:W-:Y:S01]  /*5f70*/  MOV R16, 0x5fc0 ;  /* 0x00005fc000107802 */ /* 0x000fe20000000f00 */
[----:B------:R-:W-:-:S02]  /*5f80*/  IMAD.MOV.U32 R61, RZ, RZ, 0x1f ;  /* 0x0000001fff3d7424 */ /* 0x000fc400078e00ff */
[----:B------:R-:W-:Y:S02]  /*5f90*/  IMAD.MOV.U32 R62, RZ, RZ, -0x1 ;  /* 0xffffffffff3e7424 */ /* 0x000fe400078e00ff */
[----:B------:R-:W-:Y:S02]  /*5fa0*/  IMAD.MOV.U32 R18, RZ, RZ, R5 ;  /* 0x000000ffff127224 */ /* 0x000fe400078e0005 */
[----:B------:R-:W-:Y:S05]  /*5fb0*/  CALL.REL.NOINC `($__internal_331_$__cuda_sm70_shflsync_bfly_p) ;  /* 0x0000009000007944 */ /* 0x000fea0003c00000 */
[----:B-1----:R-:W-:Y:S01]  /*5fc0*/  FMNMX.FTZ R5, R5, R18, !PT ;  /* 0x0000001205057209 */ /* 0x002fe20007810000 */
[----:B0-----:R-:W-:Y:S01]  /*5fd0*/  IMAD.MOV.U32 R19, RZ, RZ, 0x2 ;  /* 0x00000002ff137424 */ /* 0x001fe200078e00ff */
[----:B------:R-:W-:Y:S01]  /*5fe0*/  MOV R16, 0x6030 ;  /* 0x0000603000107802 */ /* 0x000fe20000000f00 */
[----:B------:R-:W-:Y:S02]  /*5ff0*/  IMAD.MOV.U32 R61, RZ, RZ, 0x1f ;  /* 0x0000001fff3d7424 */ /* 0x000fe400078e00ff */
[----:B------:R-:W-:Y:S02]  /*6000*/  IMAD.MOV.U32 R62, RZ, RZ, -0x1 ;  /* 0xffffffffff3e7424 */ /* 0x000fe400078e00ff */
[----:B------:R-:W-:Y:S02]  /*6010*/  IMAD.MOV.U32 R18, RZ, RZ, R5 ;  /* 0x000000ffff127224 */ /* 0x000fe400078e0005 */
[----:B------:R-:W-:Y:S05]  /*6020*/  CALL.REL.NOINC `($__internal_331_$__cuda_sm70_shflsync_bfly_p) ;  /* 0x0000002000007944 */ /* 0x000fea0003c00000 */
[----:B-1----:R-:W-:Y:S01]  /*6030*/  IMAD.MOV.U32 R6, RZ, RZ, R18 ;  /* 0x000000ffff067224 */ /* 0x002fe200078e0012 */
[----:B0-----:R-:W-:Y:S05]  /*6040*/  BRA `(.L_x_15511) ;  /* 0xffffc87000007947 */ /* 0x001fea000383ffff */
        .weak           $__internal_331_$__cuda_sm70_shflsync_bfly_p
        .type           $__internal_331_$__cuda_sm70_shflsync_bfly_p,@function
        .size           $__internal_331_$__cuda_sm70_shflsync_bfly_p,(.L_x_24992 - $__internal_331_$__cuda_sm70_shflsync_bfly_p)
$__internal_331_$__cuda_sm70_shflsync_bfly_p:
[----:B------:R-:W-:Y:S01]  /*6050*/  IMAD.MOV.U32 R17, RZ, RZ, 0x0 ;  /* 0x00000000ff117424 */ /* 0x000fe200078e00ff */
[----:B------:R-:W-:Y:S04]  /*6060*/  WARPSYNC R62 ;  /* 0x0000003e00007348 */ /* 0x000fe80003800000 */
[----:B------:R0:W1:Y:S01]  /*6070*/  SHFL.BFLY PT, R18, R18, R19, R61 ;  /* 0x0c00001312127389 */ /* 0x00006200000e003d */
[----:B------:R-:W-:Y:S05]  /*6080*/  RET.REL.NODEC R16 `(_ZN4vllm25paged_attention_v2_kernelI13__nv_bfloat16S1_Li64ELi16ELi128ELNS_18Fp8KVCacheDataTypeE0ELb0ELi512EEEvPfS3_PT_PKS4_PKT0_SA_ifPKiSC_iPKfiiiSE_SE_iiiii) ;  /* 0xffff9f7010007950 */ /* 0x000fea0003c3ffff */
.L_x_15512:
        /* <DEDUP_REMOVED lines=15> */
.L_x_24992:


//--------------------- .text._ZN4vllm25paged_attention_v2_kernelI13__nv_bfloat16S1_Li32ELi16ELi128ELNS_18Fp8KVCacheDataTypeE0ELb0ELi512EEEvPfS3_PT_PKS4_PKT0_SA_ifPKiSC_iPKfiiiSE_SE_iiiii --------------------------
	.section	.text._ZN4vllm25paged_attention_v2_kernelI13__nv_bfloat16S1_Li32ELi16ELi128ELNS_18Fp8KVCacheDataTypeE0ELb0ELi512EEEvPfS3_PT_PKS4_PKT0_SA_ifPKiSC_iPKfiiiSE_SE_iiiii,"ax",@progbits
	.sectioninfo	@"SHI_REGISTERS=56"
	.align	128
        .global         _ZN4vllm25paged_attention_v2_kernelI13__nv_bfloat16S1_Li32ELi16ELi128ELNS_18Fp8KVCacheDataTypeE0ELb0ELi512EEEvPfS3_PT_PKS4_PKT0_SA_ifPKiSC_iPKfiiiSE_SE_iiiii
        .type           _ZN4vllm25paged_attention_v2_kernelI13__nv_bfloat16S1_Li32ELi16ELi128ELNS_18Fp8KVCacheDataTypeE0ELb0ELi512EEEvPfS3_PT_PKS4_PKT0_SA_ifPKiSC_iPKfiiiSE_SE_iiiii,@function
        .size           _ZN4vllm25paged_attention_v2_kernelI13__nv_bfloat16S1_Li32ELi16ELi128ELNS_18Fp8KVCacheDataTypeE0ELb0ELi512EEEvPfS3_PT_PKS4_PKT0_SA_ifPKiSC_iPKfiiiSE_SE_iiiii,(.L_x_24993 - _ZN4vllm25paged_attention_v2_kernelI13__nv_bfloat16S1_Li32ELi16ELi128ELNS_18Fp8KVCacheDataTypeE0ELb0ELi512EEEvPfS3_PT_PKS4_PKT0_SA_ifPKiSC_iPKfiiiSE_SE_iiiii)
        .other          _ZN4vllm25paged_attention_v2_kernelI13__nv_bfloat16S1_Li32ELi16ELi128ELNS_18Fp8KVCacheDataTypeE0ELb0ELi512EEEvPfS3_PT_PKS4_PKT0_SA_ifPKiSC_iPKfiiiSE_SE_iiiii,@"STO_CUDA_ENTRY STV_DEFAULT"
_ZN4vllm25paged_attention_v2_kernelI13__nv_bfloat16S1_Li32ELi16ELi128ELNS_18Fp8KVCacheDataTypeE0ELb0ELi512EEEvPfS3_PT_PKS4_PKT0_SA_ifPKiSC_iPKfiiiSE_SE_iiiii:
.text._ZN4vllm25paged_attention_v2_kernelI13__nv_bfloat16S1_Li32ELi16ELi128ELNS_18Fp8KVCacheDataTypeE0ELb0ELi512EEEvPfS3_PT_PKS4_PKT0_SA_ifPKiSC_iPKfiiiSE_SE_iiiii:
        /* <DEDUP_REMOVED lines=33> */
[----:B------:R-:W-:Y:S01]  /*0210*/  BSSY B0, `(.L_x_15513) ;  /* 0x000008e000007945 */ /* 0x000fe20003800000 */
[----:B------:R-:W-:Y:S02]  /*0220*/  ULOP3.LUT UR4, UR4, UR5, URZ, 0x3c, !UPT ;  /* 0x0000000504047292 */ /* 0x000fe4000f8e3c3f */
[----:B------:R-:W-:Y:S01]  /*0230*/  UIADD3 UR5, UR18, 0xf, URZ ;  /* 0x0000000f12057890 */ /* 0x000fe2000fffe03f */
[----:B0-----:R-:W-:Y:S01]  /*0240*/  IABS R2, c[0x0][0xc] ;  /* 0x0000030000027a13 */ /* 0x001fe20000000000 */
[----:B-1----:R-:W-:Y:S02]  /*0250*/  IMAD.MOV.U32 R4, RZ, RZ, RZ ;  /* 0x000000ffff047224 */ /* 0x002fe400078e00ff */
[----:B------:R-:W-:Y:S01]  /*0260*/  ISETP.LE.AND P2, PT, RZ, UR4, PT ;  /* 0x00000004ff007c0c */ /* 0x000fe2000bf43270 */
[----:B------:R-:W-:-:S02]  /*0270*/  USHF.R.S32.HI UR6, URZ, 0x1f, UR5 ;  /* 0x0000001f3f067899 */ /* 0x000fc40008011405 */
[----:B------:R-:W-:Y:S02]  /*0280*/  USHF.L.U32 UR4, UR7, 0x5, URZ ;  /* 0x0000000507047899 */ /* 0x000fe4000800063f */
[----:B------:R-:W-:Y:S01]  /*0290*/  ULEA.HI UR6, UR6, UR5, URZ, 0x4 ;  /* 0x0000000506067291 */ /* 0x000fe2000f8f203f */
[--C-:B--2---:R-:W-:Y:S01]  /*02a0*/  IMAD.MOV R6, RZ, RZ, -R5.reuse ;  /* 0x000000ffff067224 */ /* 0x104fe200078e0a05 */
[----:B------:R-:W-:Y:S02]  /*02b0*/  UIADD3 UR5, UR4, 0x20, URZ ;  /* 0x0000002004057890 */ /* 0x000fe4000fffe03f */
[----:B------:R-:W-:Y:S01]  /*02c0*/  USHF.R.S32.HI UR6, URZ, 0x4, UR6 ;  /* 0x000000043f067899 */ /* 0x000fe20008011406 */
[----:B------:R-:W-:Y:S02]  /*02d0*/  IMAD R9, R6, R7, RZ ;  /* 0x0000000706097224 */ /* 0x000fe400078e02ff */
[----:B------:R-:W0:Y:S01]  /*02e0*/  S2R R6, SR_CTAID.X ;  /* 0x0000000000067919 */ /* 0x000e220000002500 */
[----:B------:R-:W-:Y:S01]  /*02f0*/  UISETP.LT.AND UP0, UPT, UR6, UR5, UPT ;  /* 0x000000050600728c */ /* 0x000fe2000bf01270 */
[----:B------:R-:W-:-:S03]  /*0300*/  IMAD.HI.U32 R5, R5, R9, R4 ;  /* 0x0000000905057227 */ /* 0x000fc600078e0004 */
[----:B------:R-:W-:-:S03]  /*0310*/  USEL UR5, UR6, UR5, UP0 ;  /* 0x0000000506057287 */ /* 0x000fc60008000000 */
[----:B------:R-:W-:Y:S01]  /*0320*/  IMAD.HI.U32 R5, R5, R2, RZ ;  /* 0x0000000205057227 */ /* 0x000fe200078e00ff */
[----:B------:R-:W-:-:S03]  /*0330*/  UIADD3 UR7, -UR4, UR5, URZ ;  /* 0x0000000504077290 */ /* 0x000fc6000fffe13f */
[----:B------:R-:W-:Y:S01]  /*0340*/  IMAD.MOV R0, RZ, RZ, -R5 ;  /* 0x000000ffff007224 */ /* 0x000fe200078e0a05 */
[----:B------:R-:W-:-:S03]  /*0350*/  ULEA UR7, UR7, UR10, 0x4 ;  /* 0x0000000a07077291 */ /* 0x000fc6000f8e203f */
[----:B------:R-:W-:Y:S01]  /*0360*/  IMAD R0, R7, R0, R2 ;  /* 0x0000000007007224 */ /* 0x000fe200078e0202 */
[----:B------:R-:W-:-:S04]  /*0370*/  UISETP.LT.AND UP0, UPT, UR18, UR7, UPT ;  /* 0x000000071200728c */ /* 0x000fc8000bf01270 */
[----:B------:R-:W-:Y:S01]  /*0380*/  ISETP.GT.U32.AND P1, PT, R7, R0, PT ;  /* 0x000000000700720c */ /* 0x000fe20003f24070 */
[----:B------:R-:W-:-:S04]  /*0390*/  USEL UR7, UR18, UR7, UP0 ;  /* 0x0000000712077287 */ /* 0x000fc80008000000 */
[----:B------:R-:W-:-:S08]  /*03a0*/  UIADD3 UR7, -UR10, UR7, URZ ;  /* 0x000000070a077290 */ /* 0x000fd0000fffe13f */
        /* <DEDUP_REMOVED lines=13> */
[----:B------:R0:W1:Y:S01]  /*0480*/  F2I.FTZ.U32.TRUNC.NTZ R3, R2 ;  /* 0x0000000200037305 */ /* 0x000062000021f000 */
[----:B------:R-:W-:Y:S01]  /*0490*/  IABS R6, R4 ;  /* 0x0000000400067213 */ /* 0x000fe20000000000 */
[----:B0-----:R-:W-:Y:S02]  /*04a0*/  IMAD.MOV.U32 R2, RZ, RZ, RZ ;  /* 0x000000ffff027224 */ /* 0x001fe400078e00ff */
[----:B-1----:R-:W-:-:S04]  /*04b0*/  IMAD.MOV R8, RZ, RZ, -R3 ;  /* 0x000000ffff087224 */ /* 0x002fc800078e0a03 */
[----:B------:R-:W-:-:S04]  /*04c0*/  IMAD R7, R8, R5, RZ ;  /* 0x0000000508077224 */ /* 0x000fc800078e02ff */
[----:B------:R-:W-:-:S04]  /*04d0*/  IMAD.HI.U32 R3, R3, R7, R2 ;  /* 0x0000000703037227 */ /* 0x000fc800078e0002 */
[----:B------:R-:W-:Y:S02]  /*04e0*/  IMAD.MOV R7, RZ, RZ, -R6 ;  /* 0x000000ffff077224 */ /* 0x000fe400078e0a06 */
[----:B------:R-:W-:Y:S01]  /*04f0*/  IMAD.HI.U32 R2, R3, R0, RZ ;  /* 0x0000000003027227 */ /* 0x000fe200078e00ff */
[----:B------:R-:W-:-:S03]  /*0500*/  LOP3.LUT R3, R4, UR9, RZ, 0x3c, !PT ;  /* 0x0000000904037c12 */ /* 0x000fc6000f8e3cff */
[----:B------:R-:W-:Y:S01]  /*0510*/  IMAD R0, R2, R7, R0 ;  /* 0x0000000702007224 */ /* 0x000fe200078e0200 */
[----:B------:R-:W-:-:S04]  /*0520*/  ISETP.GE.AND P2, PT, R3, RZ, PT ;  /* 0x000000ff0300720c */ /* 0x000fc80003f46270 */
[----:B------:R-:W-:-:S13]  /*0530*/  ISETP.GT.U32.AND P1, PT, R5, R0, PT ;  /* 0x000000000500720c */ /* 0x000fda0003f24070 */
[----:B------:R-:W-:Y:S01]  /*0540*/  @!P1 IMAD.IADD R0, R0, 0x1, -R5 ;  /* 0x0000000100009824 */ /* 0x000fe200078e0a05 */
[----:B------:R-:W-:Y:S02]  /*0550*/  @!P1 IADD3 R2, R2, 0x1, RZ ;  /* 0x0000000102029810 */ /* 0x000fe40007ffe0ff */
[----:B------:R-:W-:Y:S02]  /*0560*/  ISETP.NE.AND P1, PT, R4, RZ, PT ;  /* 0x000000ff0400720c */ /* 0x000fe40003f25270 */
[----:B------:R-:W-:Y:S02]  /*0570*/  ISETP.GE.U32.AND P0, PT, R0, R5, PT ;  /* 0x000000050000720c */ /* 0x000fe40003f06070 */
[----:B------:R-:W0:Y:S11]  /*0580*/  S2R R0, SR_TID.X ;  /* 0x0000000000007919 */ /* 0x000e360000002100 */
[----:B------:R-:W-:-:S05]  /*0590*/  @P0 IADD3 R2, R2, 0x1, RZ ;  /* 0x0000000102020810 */ /* 0x000fca0007ffe0ff */
[----:B------:R-:W-:Y:S01]  /*05a0*/  @!P2 IMAD.MOV R2, RZ, RZ, -R2 ;  /* 0x000000ffff02a224 */ /* 0x000fe200078e0a02 */
[----:B------:R-:W-:Y:S02]  /*05b0*/  @!P1 LOP3.LUT R2, RZ, R4, RZ, 0x33, !PT ;  /* 0x00000004ff029212 */ /* 0x000fe400078e33ff */
[C---:B0-----:R-:W-:Y:S02]  /*05c0*/  ISETP.GT.AND P0, PT, R0.reuse, 0x7, PT ;  /* 0x000000070000780c */ /* 0x041fe40003f04270 */
[----:B------:R-:W-:Y:S02]  /*05d0*/  SHF.R.S32.HI R3, RZ, 0x1f, R0 ;  /* 0x0000001fff037819 */ /* 0x000fe40000011400 */
[-C--:B------:R-:W-:Y:S02]  /*05e0*/  LEA.HI R8, R0, R0.reuse, RZ, 0x1 ;  /* 0x0000000000087211 */ /* 0x080fe400078f08ff */
[----:B------:R-:W-:Y:S02]  /*05f0*/  LEA.HI R3, R3, R0, RZ, 0x5 ;  /* 0x0000000003037211 */ /* 0x000fe400078f28ff */
[----:B------:R-:W-:-:S02]  /*0600*/  LOP3.LUT R7, R8, 0xfffffffe, RZ, 0xc0, !PT ;  /* 0xfffffffe08077812 */ /* 0x000fc400078ec0ff */
[----:B------:R-:W-:Y:S02]  /*0610*/  LOP3.LUT R5, R3, 0xffffffe0, RZ, 0xc0, !PT ;  /* 0xffffffe003057812 */ /* 0x000fe400078ec0ff */
[----:B------:R-:W-:Y:S01]  /*0620*/  SHF.R.S32.HI R8, RZ, 0x1, R8 ;  /* 0x00000001ff087819 */ /* 0x000fe20000011408 */
[C---:B------:R-:W-:Y:S01]  /*0630*/  IMAD.IADD R4, R0.reuse, 0x1, -R7 ;  /* 0x0000000100047824 */ /* 0x040fe200078e0a07 */
[----:B------:R-:W-:Y:S01]  /*0640*/  SHF.R.S32.HI R3, RZ, 0x5, R3 ;  /* 0x00000005ff037819 */ /* 0x000fe20000011403 */
[----:B------:R-:W-:Y:S01]  /*0650*/  IMAD.IADD R5, R0, 0x1, -R5 ;  /* 0x0000000100057824 */ /* 0x000fe200078e0a05 */
[----:B------:R-:W-:Y:S05]  /*0660*/  @P0 BRA `(.L_x_15514) ;  /* 0x0000048000000947 */ /* 0x000fea0003800000 */
[----:B------:R-:W0:Y:S01]  /*0670*/  S2R R9, SR_CTAID.Y ;  /* 0x0000000000097919 */ /* 0x000e220000002600 */
[C---:B------:R-:W-:Y:S01]  /*0680*/  IMNMX R7, R8.reuse, -0x3c, !PT ;  /* 0xffffffc408077817 */ /* 0x040fe20007800200 */
[----:B------:R-:W-:Y:S01]  /*0690*/  BSSY B1, `(.L_x_15515) ;  /* 0x0000026000017945 */ /* 0x000fe20003800000 */
[----:B------:R-:W-:Y:S01]  /*06a0*/  IMAD.MOV.U32 R12, RZ, RZ, R8 ;  /* 0x000000ffff0c7224 */ /* 0x000fe200078e0008 */
[----:B------:R-:W1:Y:S01]  /*06b0*/  S2R R10, SR_CTAID.X ;  /* 0x00000000000a7919 */ /* 0x000e620000002500 */
[----:B------:R-:W-:-:S04]  /*06c0*/  IADD3 R7, -R8, 0x3f, R7 ;  /* 0x0000003f08077810 */ /* 0x000fc80007ffe107 */
[C---:B------:R-:W-:Y:S02]  /*06d0*/  LEA.HI R6, R7.reuse, 0x1, RZ, 0x1a ;  /* 0x0000000107067811 */ /* 0x040fe400078fd0ff */
[----:B------:R-:W-:Y:S02]  /*06e0*/  ISETP.GE.U32.AND P0, PT, R7, 0xc0, PT ;  /* 0x000000c00700780c */ /* 0x000fe40003f06070 */
[----:B------:R-:W-:Y:S01]  /*06f0*/  LOP3.LUT P1, R6, R6, 0x3, RZ, 0xc0, !PT ;  /* 0x0000000306067812 */ /* 0x000fe2000782c0ff */
[----:B0-----:R-:W-:Y:S02]  /*0700*/  IMAD R9, R9, c[0x0][0x1b8], RZ ;  /* 0x00006e0009097a24 */ /* 0x001fe400078e02ff */
[----:B-1----:R-:W-:-:S03]  /*0710*/  IMAD.SHL.U32 R10, R10, 0x20, RZ ;  /* 0x000000200a0a7824 */ /* 0x002fc600078e00ff */
[----:B------:R-:W-:Y:S02]  /*0720*/  SHF.R.S32.HI R15, RZ, 0x1f, R9 ;  /* 0x0000001fff0f7819 */ /* 0x000fe40000011409 */
[----:B------:R-:W-:-:S05]  /*0730*/  SHF.R.S32.HI R18, RZ, 0x1f, R10 ;  /* 0x0000001fff127819 */ /* 0x000fca000001140a */
        /* <DEDUP_REMOVED lines=14> */
.L_x_15517:
        /* <DEDUP_REMOVED lines=13> */
.L_x_15516:
[----:B------:R-:W-:Y:S05]  /*08f0*/  BSYNC B1 ;  /* 0x0000000000017941 */ /* 0x000fea0003800000 */
.L_x_15515:
        /* <DEDUP_REMOVED lines=10> */
.L_x_15518:
        /* <DEDUP_REMOVED lines=21> */
.L_x_15514:
[----:B------:R-:W-:Y:S05]  /*0af0*/  BSYNC B0 ;  /* 0x0000000000007941 */ /* 0x000fea0003800000 */
.L_x_15513:
[----:B------:R-:W-:Y:S01]  /*0b00*/  IADD3 R6, R3, UR4, RZ ;  /* 0x0000000403067c10 */ /* 0x000fe2000fffe0ff */
[----:B------:R-:W-:Y:S01]  /*0b10*/  ULDC UR9, c[0x0][0x1a8] ;  /* 0x00006a0000097ab9 */ /* 0x000fe20000000800 */
[----:B------:R-:W-:Y:S01]  /*0b20*/  BAR.SYNC.DEFER_BLOCKING 0x0 ;  /* 0x0000000000007b1d */ /* 0x000fe20000010000 */
[----:B------:R-:W-:Y:S01]  /*0b30*/  UIMAD UR8, UR8, UR9, URZ ;  /* 0x00000009080872a4 */ /* 0x000fe2000f8e023f */
[----:B------:R-:W-:Y:S01]  /*0b40*/  ISETP.GE.AND P0, PT, R6, UR5, PT ;  /* 0x0000000506007c0c */ /* 0x000fe2000bf06270 */
[----:B------:R-:W-:-:S02]  /*0b50*/  IMAD.MOV.U32 R7, RZ, RZ, -0x800001 ;  /* 0xff7fffffff077424 */ /* 0x000fc400078e00ff */
[----:B------:R-:W-:Y:S01]  /*0b60*/  USHF.R.S32.HI UR19, URZ, 0x1f, UR8 ;  /* 0x0000001f3f137899 */ /* 0x000fe20008011408 */
[----:B------:R-:W-:Y:S09]  /*0b70*/  BSSY B0, `(.L_x_15519) ;  /* 0x000011f000007945 */ /* 0x000ff20003800000 */
[----:B------:R-:W-:Y:S05]  /*0b80*/  @P0 BRA `(.L_x_15520) ;  /* 0x000011d000000947 */ /* 0x000fea0003800000 */
[----:B------:R-:W-:Y:S01]  /*0b90*/  SHF.R.S32.HI R7, RZ, 0x1f, R8 ;  /* 0x0000001fff077819 */ /* 0x000fe20000011408 */
[C---:B------:R-:W-:Y:S01]  /*0ba0*/  IMAD.SHL.U32 R9, R4.reuse, 0x4, RZ ;  /* 0x0000000404097824 */ /* 0x040fe200078e00ff */
[----:B------:R-:W-:Y:S01]  /*0bb0*/  IADD3 R13, R4, 0x2, RZ ;  /* 0x00000002040d7810 */ /* 0x000fe20007ffe0ff */
[----:B------:R-:W-:Y:S01]  /*0bc0*/  IMAD.MOV.U32 R23, RZ, RZ, c[0x0][0x1bc] ;  /* 0x00006f00ff177624 */ /* 0x000fe200078e00ff */
[----:B------:R-:W-:-:S02]  /*0bd0*/  LEA.HI R7, R7, R8, RZ, 0x4 ;  /* 0x0000000807077211 */ /* 0x000fc400078f20ff */
[----:B------:R-:W-:Y:S02]  /*0be0*/  SHF.R.S32.HI R10, RZ, 0x1f, R9 ;  /* 0x0000001fff0a7819 */ /* 0x000fe40000011409 */
[----:B------:R-:W-:Y:S02]  /*0bf0*/  LOP3.LUT R7, R7, 0xfffffff0, RZ, 0xc0, !PT ;  /* 0xfffffff007077812 */ /* 0x000fe400078ec0ff */
[----:B------:R-:W-:Y:S02]  /*0c00*/  LEA.HI R10, R10, R9, RZ, 0x3 ;  /* 0x000000090a0a7211 */ /* 0x000fe400078f18ff */
[----:B------:R-:W-:Y:S01]  /*0c10*/  IADD3 R14, R4, 0x4, RZ ;  /* 0x00000004040e7810 */ /* 0x000fe20007ffe0ff */
[----:B------:R-:W-:Y:S01]  /*0c20*/  IMAD.IADD R12, R8, 0x1, -R7 ;  /* 0x00000001080c7824 */ /* 0x000fe200078e0a07 */
[----:B------:R-:W-:Y:S01]  /*0c30*/  IADD3 R15, R4, 0x6, RZ ;  /* 0x00000006040f7810 */ /* 0x000fe20007ffe0ff */
[----:B------:R-:W-:Y:S01]  /*0c40*/  IMAD R7, R2, c[0x0][0x1c0], RZ ;  /* 0x0000700002077a24 */ /* 0x000fe200078e02ff */
[----:B------:R-:W-:Y:S01]  /*0c50*/  LOP3.LUT R8, R10, 0xfffffff8, RZ, 0xc0, !PT ;  /* 0xfffffff80a087812 */ /* 0x000fe200078ec0ff */
[----:B------:R-:W-:Y:S01]  /*0c60*/  IMAD.SHL.U32 R26, R12, 0x8, RZ ;  /* 0x000000080c1a7824 */ /* 0x000fe200078e00ff */
[----:B------:R-:W-:Y:S01]  /*0c70*/  SHF.R.S32.HI R23, RZ, 0x1f, R23 ;  /* 0x0000001fff177819 */ /* 0x000fe20000011417 */
[C---:B------:R-:W-:Y:S01]  /*0c80*/  IMAD.SHL.U32 R10, R13.reuse, 0x4, RZ ;  /* 0x000000040d0a7824 */ /* 0x040fe200078e00ff */
[----:B------:R-:W-:Y:S01]  /*0c90*/  LEA.HI R13, R13, R13, RZ, 0x1 ;  /* 0x0000000d0d0d7211 */ /* 0x000fe200078f08ff */
[----:B------:R-:W-:Y:S01]  /*0ca0*/  IMAD.SHL.U32 R11, R14, 0x4, RZ ;  /* 0x000000040e0b7824 */ /* 0x000fe200078e00ff */
[----:B------:R-:W-:Y:S01]  /*0cb0*/  SHF.R.S32.HI R20, RZ, 0x1f, R26 ;  /* 0x0000001fff147819 */ /* 0x000fe2000001141a */
[----:B------:R-:W-:Y:S01]  /*0cc0*/  IMAD.SHL.U32 R17, R15, 0x4, RZ ;  /* 0x000000040f117824 */ /* 0x000fe200078e00ff */
[----:B------:R-:W-:Y:S01]  /*0cd0*/  IADD3 R26, P0, R7, R26, RZ ;  /* 0x0000001a071a7210 */ /* 0x000fe20007f1e0ff */
[----:B------:R-:W-:Y:S01]  /*0ce0*/  IMAD.IADD R8, R9, 0x1, -R8 ;  /* 0x0000000109087824 */ /* 0x000fe200078e0a08 */
[----:B------:R-:W-:Y:S01]  /*0cf0*/  SHF.R.S32.HI R9, RZ, 0x1f, R10 ;  /* 0x0000001fff097819 */ /* 0x000fe2000001140a */
[----:B------:R-:W-:Y:S01]  /*0d00*/  IMAD.SHL.U32 R13, R13, 0x40, RZ ;  /* 0x000000400d0d7824 */ /* 0x000fe200078e00ff */
[----:B------:R-:W-:-:S02]  /*0d10*/  SHF.R.S32.HI R16, RZ, 0x1f, R11 ;  /* 0x0000001fff107819 */ /* 0x000fc4000001140b */
[----:B------:R-:W-:Y:S02]  /*0d20*/  SHF.R.S32.HI R18, RZ, 0x1f, R17 ;  /* 0x0000001fff127819 */ /* 0x000fe40000011411 */
[----:B------:R-:W-:Y:S02]  /*0d30*/  LEA.HI R9, R9, R10, RZ, 0x3 ;  /* 0x0000000a09097211 */ /* 0x000fe400078f18ff */
[----:B------:R-:W-:Y:S01]  /*0d40*/  LEA.HI.X.SX32 R27, R7, R20, 0x1, P0 ;  /* 0x00000014071b7211 */ /* 0x000fe200000f0eff */
[----:B------:R-:W-:Y:S01]  /*0d50*/  IMAD.SHL.U32 R20, R4, 0x20, RZ ;  /* 0x0000002004147824 */ /* 0x000fe200078e00ff */
[----:B------:R-:W-:Y:S02]  /*0d60*/  LEA.HI R16, R16, R11, RZ, 0x3 ;  /* 0x0000000b10107211 */ /* 0x000fe400078f18ff */
[----:B-----5:R-:W-:Y:S02]  /*0d70*/  FSETP.NEU.FTZ.AND P0, PT, R33, RZ, PT ;  /* 0x000000ff2100720b */ /* 0x020fe40003f1d000 */
[----:B------:R-:W-:-:S02]  /*0d80*/  LEA.HI R18, R18, R17, RZ, 0x3 ;  /* 0x0000001112127211 */ /* 0x000fc400078f18ff */
[----:B------:R-:W-:Y:S02]  /*0d90*/  LEA.HI R14, R14, R14, RZ, 0x1 ;  /* 0x0000000e0e0e7211 */ /* 0x000fe400078f08ff */
[----:B------:R-:W-:Y:S02]  /*0da0*/  LEA.HI R15, R15, R15, RZ, 0x1 ;  /* 0x0000000f0f0f7211 */ /* 0x000fe400078f08ff */
        /* <DEDUP_REMOVED lines=19> */
[C---:B------:R-:W-:Y:S01]  /*0ee0*/  IADD3 R42, P0, R6.reuse, UR8, RZ ;  /* 0x00000008062a7c10 */ /* 0x040fe2000ff1e0ff */
[----:B------:R-:W-:Y:S02]  /*0ef0*/  IMAD R12, R3, 0x10, R12 ;  /* 0x00000010030c7824 */ /* 0x000fe400078e020c */
[----:B------:R-:W-:Y:S01]  /*0f00*/  IMAD.MOV.U32 R7, RZ, RZ, -0x800001 ;  /* 0xff7fffffff077424 */ /* 0x000fe200078e00ff */
[----:B------:R-:W-:Y:S01]  /*0f10*/  LEA.HI.X.SX32 R13, R6, UR19, 0x1, P0 ;  /* 0x00000013060d7c11 */ /* 0x000fe200080f0eff */
[----:B------:R-:W-:Y:S01]  /*0f20*/  IMAD.MOV.U32 R44, RZ, RZ, R6 ;  /* 0x000000ffff2c7224 */ /* 0x000fe200078e0006 */
[----:B------:R-:W-:Y:S02]  /*0f30*/  LEA R33, P0, R42, c[0x0][0x198], 0x2 ;  /* 0x000066002a217a11 */ /* 0x000fe400078010ff */
[----:B------:R-:W-:Y:S02]  /*0f40*/  LEA R37, R12, 0x60, 0x2 ;  /* 0x000000600c257811 */ /* 0x000fe400078e10ff */
[----:B------:R-:W-:-:S02]  /*0f50*/  LEA.HI.X R42, R42, c[0x0][0x19c], R13, 0x2, P0 ;  /* 0x000067002a2a7a11 */ /* 0x000fc400000f140d */
[----:B------:R-:W-:Y:S02]  /*0f60*/  IADD3 R43, R12, UR10, RZ ;  /* 0x0000000a0c2b7c10 */ /* 0x000fe4000fffe0ff */
.L_x_15525:
[----:B------:R-:W-:Y:S02]  /*0f70*/  IMAD.MOV.U32 R16, RZ, RZ, R33 ;  /* 0x000000ffff107224 */ /* 0x000fe400078e0021 */
[----:B------:R-:W-:-:S05]  /*0f80*/  IMAD.MOV.U32 R17, RZ, RZ, R42 ;  /* 0x000000ffff117224 */ /* 0x000fca00078e002a */
[----:B------:R-:W2:Y:S02]  /*0f90*/  LDG.E.CONSTANT R14, [R16.64] ;  /* 0x0000000e100e7981 */ /* 0x000ea4000c1e9900 */
[----:B--2---:R-:W-:-:S05]  /*0fa0*/  SHF.R.S32.HI R12, RZ, 0x1f, R14 ;  /* 0x0000001fff0c7819 */ /* 0x004fca000001140e */
[----:B------:R-:W-:Y:S02]  /*0fb0*/  IMAD R15, R12, c[0x0][0x1bc], RZ ;  /* 0x00006f000c0f7a24 */ /* 0x000fe400078e02ff */
[----:B------:R-:W-:-:S04]  /*0fc0*/  IMAD.WIDE.U32 R12, R14, c[0x0][0x1bc], R26 ;  /* 0x00006f000e0c7a25 */ /* 0x000fc800078e001a */
[----:B------:R-:W-:Y:S01]  /*0fd0*/  IMAD R19, R14, R23, R15 ;  /* 0x000000170e137224 */ /* 0x000fe200078e020f */
[----:B------:R-:W-:-:S03]  /*0fe0*/  IADD3 R15, P1, P2, R9, R12, R22 ;  /* 0x0000000c090f7210 */ /* 0x000fc60007a3e016 */
[----:B------:R-:W-:Y:S01]  /*0ff0*/  IMAD.IADD R19, R13, 0x1, R19 ;  /* 0x000000010d137824 */ /* 0x000fe200078e0213 */
[----:B------:R-:W-:Y:S02]  /*1000*/  LEA R14, P3, R15, c[0x0][0x180], 0x1 ;  /* 0x000060000f0e7a11 */ /* 0x000fe400078608ff */
[----:B------:R-:W-:Y:S02]  /*1010*/  IADD3 R13, P0, R8, R12, RZ ;  /* 0x0000000c080d7210 */ /* 0x000fe40007f1e0ff */
[----:B------:R-:W-:Y:S02]  /*1020*/  IADD3.X R18, R32, R19, R25, P1, P2 ;  /* 0x0000001320127210 */ /* 0x000fe40000fe4419 */
[----:B------:R-:W-:Y:S01]  /*1030*/  LEA R38, P1, R13, c[0x0][0x180], 0x1 ;  /* 0x000060000d267a11 */ /* 0x000fe200078208ff */
[----:B------:R-:W-:Y:S01]  /*1040*/  IMAD.X R16, R30, 0x1, R19, P0 ;  /* 0x000000011e107824 */ /* 0x000fe200000e0613 */
[----:B------:R-:W-:-:S04]  /*1050*/  LEA.HI.X R15, R15, c[0x0][0x184], R18, 0x1, P3 ;  /* 0x000061000f0f7a11 */ /* 0x000fc800018f0c12 */
[----:B------:R-:W-:Y:S01]  /*1060*/  LEA.HI.X R39, R13, c[0x0][0x184], R16, 0x1, P1 ;  /* 0x000061000d277a11 */ /* 0x000fe200008f0c10 */
[----:B------:R0:W2:Y:S04]  /*1070*/  LDG.E.CONSTANT R45, [R14.64] ;  /* 0x0000000e0e2d7981 */ /* 0x0000a8000c1e9900 */
[----:B------:R1:W3:Y:S01]  /*1080*/  LDG.E.CONSTANT R46, [R38.64] ;  /* 0x0000000e262e7981 */ /* 0x0002e2000c1e9900 */
[----:B------:R-:W-:-:S03]  /*1090*/  IADD3 R13, P0, P1, R10, R12, R21 ;  /* 0x0000000c0a0d7210 */ /* 0x000fc6000791e015 */
[----:B------:R0:W4:Y:S01]  /*10a0*/  LDG.E.CONSTANT R47, [R14.64+0x4] ;  /* 0x0000040e0e2f7981 */ /* 0x000122000c1e9900 */
[----:B------:R-:W-:Y:S02]  /*10b0*/  LEA R34, P2, R13, c[0x0][0x180], 0x1 ;  /* 0x000060000d227a11 */ /* 0x000fe400078408ff */
[----:B------:R-:W-:Y:S01]  /*10c0*/  IADD3.X R16, R31, R19, R28, P0, P1 ;  /* 0x000000131f107210 */ /* 0x000fe200007e241c */
[----:B------:R1:W5:Y:S03]  /*10d0*/  LDG.E.CONSTANT R48, [R38.64+0x4] ;  /* 0x0000040e26307981 */ /* 0x000366000c1e9900 */
[----:B------:R-:W-:Y:S02]  /*10e0*/  LEA.HI.X R35, R13, c[0x0][0x184], R16, 0x1, P2 ;  /* 0x000061000d237a11 */ /* 0x000fe400010f0c10 */
[----:B------:R-:W-:-:S03]  /*10f0*/  IADD3 R12, P0, P1, R11, R12, R24 ;  /* 0x0000000c0b0c7210 */ /* 0x000fc6000791e018 */
[----:B------:R0:W4:Y:S01]  /*1100*/  LDG.E.CONSTANT R49, [R34.64] ;  /* 0x0000000e22317981 */ /* 0x000122000c1e9900 */
[----:B------:R-:W-:Y:S02]  /*1110*/  LEA R40, P2, R12, c[0x0][0x180], 0x1 ;  /* 0x000060000c287a11 */ /* 0x000fe400078408ff */
[----:B------:R-:W-:Y:S01]  /*1120*/  IADD3.X R13, R36, R19, R29, P0, P1 ;  /* 0x00000013240d7210 */ /* 0x000fe200007e241d */
[----:B------:R0:W5:Y:S03]  /*1130*/  LDG.E.CONSTANT R50, [R34.64+0x4] ;  /* 0x0000040e22327981 */ /* 0x000166000c1e9900 */
[----:B------:R-:W-:Y:S01]  /*1140*/  LEA.HI.X R41, R12, c[0x0][0x184], R13, 0x1, P2 ;  /* 0x000061000c297a11 */ /* 0x000fe200010f0c0d */
[----:B------:R-:W-:Y:S04]  /*1150*/  LDS.128 R16, [R20+0x10] ;  /* 0x0000100014107984 */ /* 0x000fe80000000c00 */
[----:B------:R1:W5:Y:S04]  /*1160*/  LDG.E.CONSTANT R51, [R40.64] ;  /* 0x0000000e28337981 */ /* 0x000368000c1e9900 */
[----:B------:R1:W5:Y:S04]  /*1170*/  LDG.E.CONSTANT R52, [R40.64+0x4] ;  /* 0x0000040e28347981 */ /* 0x000368000c1e9900 */
[----:B0-----:R-:W0:Y:S02]  /*1180*/  LDS.128 R12, [R20] ;  /* 0x00000000140c7984 */ /* 0x001e240000000c00 */
[----:B0-----:R-:W-:-:S02]  /*1190*/  PRMT R34, RZ, 0x5410, R14 ;  /* 0x00005410ff227816 */ /* 0x001fc4000000000e */
[----:B------:R-:W-:Y:S02]  /*11a0*/  PRMT R14, RZ, 0x7610, R14 ;  /* 0x00007610ff0e7816 */ /* 0x000fe4000000000e */
[----:B-1----:R-:W-:Y:S02]  /*11b0*/  PRMT R41, RZ, 0x7610, R18 ;  /* 0x00007610ff297816 */ /* 0x002fe40000000012 */
[----:B------:R-:W-:-:S04]  /*11c0*/  IADD3 R44, R44, 0x4, RZ ;  /* 0x000000042c2c7810 */ /* 0x000fc80007ffe0ff */
[----:B------:R-:W-:Y:S02]  /*11d0*/  ISETP.GE.AND P1, PT, R44, UR5, PT ;  /* 0x000000052c007c0c */ /* 0x000fe4000bf26270 */
[--C-:B--2---:R-:W-:Y:S02]  /*11e0*/  PRMT R35, RZ, 0x5410, R45.reuse ;  /* 0x00005410ff237816 */ /* 0x104fe4000000002d */
[----:B------:R-:W-:-:S03]  /*11f0*/  PRMT R45, RZ, 0x7610, R45 ;  /* 0x00007610ff2d7816 */ /* 0x000fc6000000002d */
[----:B------:R-:W-:Y:S01]  /*1200*/  FMUL.FTZ R38, R34, R35 ;  /* 0x0000002322267220 */ /* 0x000fe20000410000 */
[----:B---3--:R-:W-:Y:S01]  /*1210*/  PRMT R35, RZ, 0x5410, R46 ;  /* 0x00005410ff237816 */ /* 0x008fe2000000002e */
[----:B------:R-:W-:Y:S01]  /*1220*/  FMUL.FTZ R45, R14, R45 ;  /* 0x0000002d0e2d7220 */ /* 0x000fe20000410000 */
[--C-:B------:R-:W-:Y:S02]  /*1230*/  PRMT R14, RZ, 0x5410, R12.reuse ;  /* 0x00005410ff0e7816 */ /* 0x100fe4000000000c */
[----:B------:R-:W-:-:S03]  /*1240*/  PRMT R12, RZ, 0x7610, R12 ;  /* 0x00007610ff0c7816 */ /* 0x000fc6000000000c */
[----:B------:R-:W-:Y:S01]  /*1250*/  FFMA.FTZ R14, R14, R35, R38 ;  /* 0x000000230e0e7223 */ /* 0x000fe20000010026 */
[----:B------:R-:W-:Y:S02]  /*1260*/  PRMT R35, RZ, 0x7610, R46 ;  /* 0x00007610ff237816 */ /* 0x000fe4000000002e */
[----:B------:R-:W-:-:S03]  /*1270*/  PRMT R34, RZ, 0x5410, R15 ;  /* 0x00005410ff227816 */ /* 0x000fc6000000000f */
[----:B------:R-:W-:Y:S01]  /*1280*/  FFMA.FTZ R12, R12, R35, R45 ;  /* 0x000000230c0c7223 */ /* 0x000fe2000001002d */
[--C-:B----4-:R-:W-:Y:S02]  /*1290*/  PRMT R35, RZ, 0x5410, R47.reuse ;  /* 0x00005410ff237816 */ /* 0x110fe4000000002f */
[----:B------:R-:W-:-:S03]  /*12a0*/  PRMT R38, RZ, 0x7610, R47 ;  /* 0x00007610ff267816 */ /* 0x000fc6000000002f */
[----:B------:R-:W-:Y:S01]  /*12b0*/  FMUL.FTZ R39, R34, R35 ;  /* 0x0000002322277220 */ /* 0x000fe20000410000 */
[----:B------:R-:W-:Y:S02]  /*12c0*/  PRMT R35, RZ, 0x7610, R15 ;  /* 0x00007610ff237816 */ /* 0x000fe4000000000f */
[----:B------:R-:W-:-:S03]  /*12d0*/  PRMT R15, RZ, 0x5410, R13 ;  /* 0x00005410ff0f7816 */ /* 0x000fc6000000000d */
[----:B------:R-:W-:Y:S01]  /*12e0*/  FMUL.FTZ R35, R35, R38 ;  /* 0x0000002623237220 */ /* 0x000fe20000410000 */
[----:B-----5:R-:W-:Y:S02]  /*12f0*/  PRMT R38, RZ, 0x5410, R48 ;  /* 0x00005410ff267816 */ /* 0x020fe40000000030 */
        /* <DEDUP_REMOVED lines=13> */
[--C-:B------:R-:W-:Y:S02]  /*13d0*/  PRMT R17, RZ, 0x5410, R51.reuse ;  /* 0x00005410ff117816 */ /* 0x100fe40000000033 */
[----:B------:R-:W-:Y:S01]  /*13e0*/  PRMT R51, RZ, 0x7610, R51 ;  /* 0x00007610ff337816 */ /* 0x000fe20000000033 */
[----:B------:R-:W-:Y:S01]  /*13f0*/  FFMA.FTZ R12, R35, R49, R12 ;  /* 0x00000031230c7223 */ /* 0x000fe2000001000c */
[----:B------:R-:W-:-:S02]  /*1400*/  PRMT R39, RZ, 0x5410, R18 ;  /* 0x00005410ff277816 */ /* 0x000fc40000000012 */
[--C-:B------:R-:W-:Y:S01]  /*1410*/  PRMT R16, RZ, 0x5410, R19.reuse ;  /* 0x00005410ff107816 */ /* 0x100fe20000000013 */
[----:B------:R-:W-:Y:S01]  /*1420*/  FFMA.FTZ R41, R41, R51, R12 ;  /* 0x0000003329297223 */ /* 0x000fe2000001000c */
[----:B------:R-:W-:Y:S01]  /*1430*/  PRMT R50, RZ, 0x7610, R50 ;  /* 0x00007610ff327816 */ /* 0x000fe20000000032 */
[----:B------:R-:W-:Y:S01]  /*1440*/  FFMA.FTZ R14, R39, R17, R14 ;  /* 0x00000011270e7223 */ /* 0x000fe2000001000e */
[--C-:B------:R-:W-:Y:S02]  /*1450*/  PRMT R12, RZ, 0x5410, R52.reuse ;  /* 0x00005410ff0c7816 */ /* 0x100fe40000000034 */
[----:B------:R-:W-:Y:S01]  /*1460*/  PRMT R19, RZ, 0x7610, R19 ;  /* 0x00007610ff137816 */ /* 0x000fe20000000013 */
[----:B------:R-:W-:Y:S01]  /*1470*/  FFMA.FTZ R34, R34, R50, R15 ;  /* 0x0000003222227223 */ /* 0x000fe2000001000f */
[----:B------:R-:W-:Y:S01]  /*1480*/  PRMT R52, RZ, 0x7610, R52 ;  /* 0x00007610ff347816 */ /* 0x000fe20000000034 */
[----:B------:R-:W-:Y:S02]  /*1490*/  FADD.FTZ R41, R14, R41 ;  /* 0x000000290e297221 */ /* 0x000fe40000010000 */
[----:B------:R-:W-:-:S02]  /*14a0*/  FFMA.FTZ R12, R16, R12, R13 ;  /* 0x0000000c100c7223 */ /* 0x000fc4000001000d */
[----:B------:R-:W-:Y:S02]  /*14b0*/  FFMA.FTZ R19, R19, R52, R34 ;  /* 0x0000003413137223 */ /* 0x000fe40000010022 */
[----:B------:R-:W-:-:S04]  /*14c0*/  FADD.FTZ R12, R12, R41 ;  /* 0x000000290c0c7221 */ /* 0x000fc80000010000 */
[----:B------:R-:W-:Y:S01]  /*14d0*/  FADD.FTZ R19, R19, R12 ;  /* 0x0000000c13137221 */ /* 0x000fe20000010000 */
[----:B------:R-:W-:Y:S05]  /*14e0*/  BRA.DIV ~URZ, `(.L_x_15522) ;  /* 0x000033c27f007947 */ /* 0x000fea000b800000 */
[----:B------:R0:W1:Y:S02]  /*14f0*/  SHFL.BFLY PT, R12, R19, 0x1, 0x1f ;  /* 0x0c201f00130c7f89 */ /* 0x00006400000e0000 */
.L_x_15565:
        /* <DEDUP_REMOVED lines=9> */
.L_x_15524:
[----:B------:R-:W-:Y:S05]  /*1590*/  BSYNC B1 ;  /* 0x0000000000017941 */ /* 0x000fea0003800000 */
.L_x_15523:
[----:B------:R-:W-:Y:S02]  /*15a0*/  IADD3 R33, P0, R33, 0x10, RZ ;  /* 0x0000001021217810 */ /* 0x000fe40007f1e0ff */
[----:B-1----:R-:W-:Y:S02]  /*15b0*/  IADD3 R37, R37, 0x100, RZ ;  /* 0x0000010025257810 */ /* 0x002fe40007ffe0ff */
[----:B------:R-:W-:Y:S01]  /*15c0*/  IADD3 R43, R43, 0x40, RZ ;  /* 0x000000402b2b7810 */ /* 0x000fe20007ffe0ff */
[----:B------:R-:W-:Y:S01]  /*15d0*/  IMAD.X R42, RZ, RZ, R42, P0 ;  /* 0x000000ffff2a7224 */ /* 0x000fe200000e062a */
[----:B0-----:R-:W-:Y:S05]  /*15e0*/  @!P1 BRA `(.L_x_15525) ;  /* 0xfffff98000009947 */ /* 0x001fea000383ffff */
[----:B------:R-:W-:Y:S05]  /*15f0*/  BRA `(.L_x_15520) ;  /* 0x0000076000007947 */ /* 0x000fea0003800000 */
.L_x_15521:
[----:B------:R-:W-:Y:S01]  /*1600*/  IADD3 R41, P0, R6, UR8, RZ ;  /* 0x0000000806297c10 */ /* 0x000fe2000ff1e0ff */
[----:B------:R-:W-:-:S02]  /*1610*/  IMAD R12, R3, 0x10, R12 ;  /* 0x00000010030c7824 */ /* 0x000fc400078e020c */
[----:B------:R-:W-:Y:S01]  /*1620*/  IMAD.U32 R44, RZ, RZ, UR18 ;  /* 0x00000012ff2c7e24 */ /* 0x000fe2000f8e00ff */
[----:B------:R-:W-:Y:S01]  /*1630*/  LEA.HI.X.SX32 R14, R6, UR19, 0x1, P0 ;  /* 0x00000013060e7c11 */ /* 0x000fe200080f0eff */
[----:B------:R-:W-:Y:S01]  /*1640*/  IMAD.MOV.U32 R7, RZ, RZ, -0x800001 ;  /* 0xff7fffffff077424 */ /* 0x000fe200078e00ff */
[C---:B------:R-:W-:Y:S01]  /*1650*/  LEA R40, P0, R41.reuse, c[0x0][0x198], 0x2 ;  /* 0x0000660029287a11 */ /* 0x040fe200078010ff */
[----:B------:R-:W-:Y:S01]  /*1660*/  IMAD.MOV.U32 R42, RZ, RZ, R6 ;  /* 0x000000ffff2a7224 */ /* 0x000fe200078e0006 */
[C---:B------:R-:W-:Y:S02]  /*1670*/  IADD3 R37, R12.reuse, UR10, RZ ;  /* 0x0000000a0c257c10 */ /* 0x040fe4000fffe0ff */
[----:B------:R-:W-:Y:S02]  /*1680*/  LEA.HI.X R41, R41, c[0x0][0x19c], R14, 0x2, P0 ;  /* 0x0000670029297a11 */ /* 0x000fe400000f140e */
[----:B------:R-:W-:Y:S02]  /*1690*/  LEA R43, R12, 0x60, 0x2 ;  /* 0x000000600c2b7811 */ /* 0x000fe400078e10ff */
[----:B------:R-:W-:-:S02]  /*16a0*/  IADD3 R44, -R44, 0x1, R37 ;  /* 0x000000012c2c7810 */ /* 0x000fc40007ffe125 */
.L_x_15529:
        /* <DEDUP_REMOVED lines=23> */
[----:B------:R-:W-:Y:S02]  /*1820*/  LEA.HI.X R35, R18, c[0x0][0x184], R19, 0x1, P2 ;  /* 0x0000610012237a11 */ /* 0x000fe400010f0c13 */
[----:B------:R-:W-:-:S03]  /*1830*/  IADD3 R12, P0, P1, R11, R12, R24 ;  /* 0x0000000c0b0c7210 */ /* 0x000fc6000791e018 */
[----:B------:R1:W4:Y:S01]  /*1840*/  LDG.E.CONSTANT R49, [R34.64] ;  /* 0x0000000e22317981 */ /* 0x000322000c1e9900 */
[----:B------:R-:W-:Y:S02]  /*1850*/  LEA R38, P2, R12, c[0x0][0x180], 0x1 ;  /* 0x000060000c267a11 */ /* 0x000fe400078408ff */
[----:B------:R-:W-:Y:S01]  /*1860*/  IADD3.X R13, R36, R13, R29, P0, P1 ;  /* 0x0000000d240d7210 */ /* 0x000fe200007e241d */
[----:B------:R1:W4:Y:S03]  /*1870*/  LDG.E.CONSTANT R50, [R34.64+0x4] ;  /* 0x0000040e22327981 */ /* 0x000326000c1e9900 */
[----:B------:R-:W-:Y:S02]  /*1880*/  LEA.HI.X R39, R12, c[0x0][0x184], R13, 0x1, P2 ;  /* 0x000061000c277a11 */ /* 0x000fe400010f0c0d */
[----:B0-----:R-:W1:Y:S04]  /*1890*/  LDS.128 R12, [R20] ;  /* 0x00000000140c7984 */ /* 0x001e680000000c00 */
[----:B------:R-:W5:Y:S04]  /*18a0*/  LDG.E.CONSTANT R51, [R38.64] ;  /* 0x0000000e26337981 */ /* 0x000f68000c1e9900 */
[----:B------:R-:W5:Y:S01]  /*18b0*/  LDG.E.CONSTANT R52, [R38.64+0x4] ;  /* 0x0000040e26347981 */ /* 0x000f62000c1e9900 */
[----:B-1----:R-:W-:-:S02]  /*18c0*/  PRMT R16, RZ, 0x5410, R14 ;  /* 0x00005410ff107816 */ /* 0x002fc4000000000e */
[----:B------:R-:W-:Y:S02]  /*18d0*/  PRMT R53, RZ, 0x5410, R12 ;  /* 0x00005410ff357816 */ /* 0x000fe4000000000c */
[----:B------:R-:W-:Y:S02]  /*18e0*/  PRMT R14, RZ, 0x7610, R14 ;  /* 0x00007610ff0e7816 */ /* 0x000fe4000000000e */
[----:B------:R-:W-:Y:S02]  /*18f0*/  PRMT R12, RZ, 0x7610, R12 ;  /* 0x00007610ff0c7816 */ /* 0x000fe4000000000c */
[----:B------:R-:W-:-:S04]  /*1900*/  IADD3 R42, R42, 0x4, RZ ;  /* 0x000000042a2a7810 */ /* 0x000fc80007ffe0ff */
[----:B------:R-:W-:Y:S02]  /*1910*/  ISETP.GE.AND P1, PT, R42, UR5, PT ;  /* 0x000000052a007c0c */ /* 0x000fe4000bf26270 */
[----:B--2---:R-:W-:-:S05]  /*1920*/  PRMT R17, RZ, 0x5410, R45 ;  /* 0x00005410ff117816 */ /* 0x004fca000000002d */
[----:B------:R-:W-:Y:S01]  /*1930*/  FMUL.FTZ R17, R16, R17 ;  /* 0x0000001110117220 */ /* 0x000fe20000410000 */
[----:B---3--:R-:W-:-:S05]  /*1940*/  PRMT R16, RZ, 0x5410, R46 ;  /* 0x00005410ff107816 */ /* 0x008fca000000002e */
[----:B------:R-:W-:Y:S02]  /*1950*/  FFMA.FTZ R53, R53, R16, R17 ;  /* 0x0000001035357223 */ /* 0x000fe40000010011 */
[----:B------:R-:W0:Y:S01]  /*1960*/  LDS.128 R16, [R20+0x10] ;  /* 0x0000100014107984 */ /* 0x000e220000000c00 */
[----:B------:R-:W-:Y:S02]  /*1970*/  PRMT R45, RZ, 0x7610, R45 ;  /* 0x00007610ff2d7816 */ /* 0x000fe4000000002d */
[----:B------:R-:W-:-:S03]  /*1980*/  PRMT R35, RZ, 0x7610, R46 ;  /* 0x00007610ff237816 */ /* 0x000fc6000000002e */
[----:B------:R-:W-:-:S04]  /*1990*/  FMUL.FTZ R14, R14, R45 ;  /* 0x0000002d0e0e7220 */ /* 0x000fc80000410000 */
[----:B------:R-:W-:Y:S01]  /*19a0*/  FFMA.FTZ R12, R12, R35, R14 ;  /* 0x000000230c0c7223 */ /* 0x000fe2000001000e */
[----:B------:R-:W-:Y:S02]  /*19b0*/  PRMT R14, RZ, 0x5410, R15 ;  /* 0x00005410ff0e7816 */ /* 0x000fe4000000000f */
[----:B----4-:R-:W-:Y:S02]  /*19c0*/  PRMT R35, RZ, 0x5410, R47 ;  /* 0x00005410ff237816 */ /* 0x010fe4000000002f */
[----:B------:R-:W-:-:S03]  /*19d0*/  PRMT R15, RZ, 0x7610, R15 ;  /* 0x00007610ff0f7816 */ /* 0x000fc6000000000f */
[----:B------:R-:W-:Y:S01]  /*19e0*/  FMUL.FTZ R35, R14, R35 ;  /* 0x000000230e237220 */ /* 0x000fe20000410000 */
[----:B------:R-:W-:-:S05]  /*19f0*/  PRMT R14, RZ, 0x7610, R47 ;  /* 0x00007610ff0e7816 */ /* 0x000fca000000002f */
[----:B------:R-:W-:Y:S01]  /*1a00*/  FMUL.FTZ R34, R15, R14 ;  /* 0x0000000e0f227220 */ /* 0x000fe20000410000 */
[--C-:B------:R-:W-:Y:S02]  /*1a10*/  PRMT R14, RZ, 0x5410, R13.reuse ;  /* 0x00005410ff0e7816 */ /* 0x100fe4000000000d */
[--C-:B-----5:R-:W-:Y:S02]  /*1a20*/  PRMT R15, RZ, 0x5410, R48.reuse ;  /* 0x00005410ff0f7816 */ /* 0x120fe40000000030 */
[----:B------:R-:W-:Y:S02]  /*1a30*/  PRMT R13, RZ, 0x7610, R13 ;  /* 0x00007610ff0d7816 */ /* 0x000fe4000000000d */
[----:B------:R-:W-:Y:S01]  /*1a40*/  PRMT R48, RZ, 0x7610, R48 ;  /* 0x00007610ff307816 */ /* 0x000fe20000000030 */
[----:B------:R-:W-:Y:S01]  /*1a50*/  FFMA.FTZ R14, R14, R15, R35 ;  /* 0x0000000f0e0e7223 */ /* 0x000fe20000010023 */
[----:B------:R-:W-:-:S03]  /*1a60*/  PRMT R15, RZ, 0x5410, R49 ;  /* 0x00005410ff0f7816 */ /* 0x000fc60000000031 */
[----:B------:R-:W-:Y:S01]  /*1a70*/  FFMA.FTZ R13, R13, R48, R34 ;  /* 0x000000300d0d7223 */ /* 0x000fe20000010022 */
[----:B0-----:R-:W-:Y:S02]  /*1a80*/  PRMT R34, RZ, 0x5410, R16 ;  /* 0x00005410ff227816 */ /* 0x001fe40000000010 */
[----:B------:R-:W-:-:S03]  /*1a90*/  PRMT R35, RZ, 0x5410, R17 ;  /* 0x00005410ff237816 */ /* 0x000fc60000000011 */
[----:B------:R-:W-:Y:S01]  /*1aa0*/  FFMA.FTZ R53, R34, R15, R53 ;  /* 0x0000000f22357223 */ /* 0x000fe20000010035 */
[----:B------:R-:W-:Y:S02]  /*1ab0*/  PRMT R15, RZ, 0x7610, R16 ;  /* 0x00007610ff0f7816 */ /* 0x000fe40000000010 */
[----:B------:R-:W-:Y:S02]  /*1ac0*/  PRMT R16, RZ, 0x7610, R17 ;  /* 0x00007610ff107816 */ /* 0x000fe40000000011 */
[--C-:B------:R-:W-:Y:S02]  /*1ad0*/  PRMT R17, RZ, 0x5410, R50.reuse ;  /* 0x00005410ff117816 */ /* 0x100fe40000000032 */
[----:B------:R-:W-:Y:S02]  /*1ae0*/  PRMT R49, RZ, 0x7610, R49 ;  /* 0x00007610ff317816 */ /* 0x000fe40000000031 */
[----:B------:R-:W-:Y:S01]  /*1af0*/  PRMT R50, RZ, 0x7610, R50 ;  /* 0x00007610ff327816 */ /* 0x000fe20000000032 */
[----:B------:R-:W-:Y:S01]  /*1b00*/  FFMA.FTZ R17, R35, R17, R14 ;  /* 0x0000001123117223 */ /* 0x000fe2000001000e */
[----:B------:R-:W-:-:S02]  /*1b10*/  PRMT R34, RZ, 0x5410, R18 ;  /* 0x00005410ff227816 */ /* 0x000fc40000000012 */
        /* <DEDUP_REMOVED lines=11> */
[----:B------:R-:W-:Y:S02]  /*1bd0*/  FADD.FTZ R15, R14, R15 ;  /* 0x0000000f0e0f7221 */ /* 0x000fe40000010000 */
[----:B------:R-:W-:Y:S02]  /*1be0*/  FFMA.FTZ R12, R12, R13, R17 ;  /* 0x0000000d0c0c7223 */ /* 0x000fe40000010011 */
[----:B------:R-:W-:Y:S02]  /*1bf0*/  FFMA.FTZ R16, R19, R52, R16 ;  /* 0x0000003413107223 */ /* 0x000fe40000010010 */
[----:B------:R-:W-:-:S04]  /*1c00*/  FADD.FTZ R15, R12, R15 ;  /* 0x0000000f0c0f7221 */ /* 0x000fc80000010000 */
[----:B------:R-:W-:Y:S01]  /*1c10*/  FADD.FTZ R19, R16, R15 ;  /* 0x0000000f10137221 */ /* 0x000fe20000010000 */
[----:B------:R-:W-:Y:S05]  /*1c20*/  BRA.DIV ~URZ, `(.L_x_15526) ;  /* 0x00002d027f007947 */ /* 0x000fea000b800000 */
[----:B------:R0:W1:Y:S02]  /*1c30*/  SHFL.BFLY PT, R12, R19, 0x1, 0x1f ;  /* 0x0c201f00130c7f89 */ /* 0x00006400000e0000 */
.L_x_15566:
[----:B------:R-:W2:Y:S01]  /*1c40*/  I2F R13, R44 ;  /* 0x0000002c000d7306 */ /* 0x000ea20000201400 */
[----:B------:R-:W-:Y:S01]  /*1c50*/  ISETP.NE.AND P0, PT, R4, RZ, PT ;  /* 0x000000ff0400720c */ /* 0x000fe20003f05270 */
[----:B-1----:R-:W-:Y:S01]  /*1c60*/  FADD.FTZ R12, R19, R12 ;  /* 0x0000000c130c7221 */ /* 0x002fe20000010000 */
[----:B------:R-:W-:Y:S03]  /*1c70*/  BSSY B1, `(.L_x_15527) ;  /* 0x0000008000017945 */ /* 0x000fe60003800000 */
[----:B------:R-:W-:-:S04]  /*1c80*/  FMUL.FTZ R12, R12, c[0x0][0x194] ;  /* 0x000065000c0c7a20 */ /* 0x000fc80000410000 */
[----:B--2---:R-:W-:-:S04]  /*1c90*/  FFMA.FTZ R14, R13, R33, R12 ;  /* 0x000000210d0e7223 */ /* 0x004fc8000001000c */
[----:B------:R-:W-:Y:S05]  /*1ca0*/  @P0 BRA `(.L_x_15528) ;  /* 0x0000004000000947 */ /* 0x000fea0003800000 */
[----:B------:R-:W-:-:S04]  /*1cb0*/  ISETP.GE.AND P0, PT, R37, UR18, PT ;  /* 0x0000001225007c0c */ /* 0x000fc8000bf06270 */
[----:B------:R-:W-:-:S05]  /*1cc0*/  FSEL R12, R14, RZ, !P0 ;  /* 0x000000ff0e0c7208 */ /* 0x000fca0004000000 */
[----:B------:R1:W-:Y:S04]  /*1cd0*/  STS [R43], R12 ;  /* 0x0000000c2b007388 */ /* 0x0003e80000000800 */
[----:B------:R-:W-:Y:S02]  /*1ce0*/  @!P0 FMNMX.FTZ R7, R7, R14, !PT ;  /* 0x0000000e07078209 */ /* 0x000fe40007810000 */
.L_x_15528:
[----:B------:R-:W-:Y:S05]  /*1cf0*/  BSYNC B1 ;  /* 0x0000000000017941 */ /* 0x000fea0003800000 */
.L_x_15527:
[----:B------:R-:W-:Y:S02]  /*1d00*/  IADD3 R40, P0, R40, 0x10, RZ ;  /* 0x0000001028287810 */ /* 0x000fe40007f1e0ff */
[----:B-1----:R-:W-:Y:S02]  /*1d10*/  IADD3 R43, R43, 0x100, RZ ;  /* 0x000001002b2b7810 */ /* 0x002fe40007ffe0ff */
[----:B------:R-:W-:Y:S01]  /*1d20*/  IADD3 R37, R37, 0x40, RZ ;  /* 0x0000004025257810 */ /* 0x000fe20007ffe0ff */
[----:B------:R-:W-:Y:S01]  /*1d30*/  IMAD.X R41, RZ, RZ, R41, P0 ;  /* 0x000000ffff297224 */ /* 0x000fe200000e0629 */
[----:B------:R-:W-:Y:S01]  /*1d40*/  IADD3 R44, R44, 0x40, RZ ;  /* 0x000000402c2c7810 */ /* 0x000fe20007ffe0ff */
[----:B0-----:R-:W-:Y:S05]  /*1d50*/  @!P1 BRA `(.L_x_15529) ;  /* 0xfffff95000009947 */ /* 0x001fea000383ffff */
.L_x_15520:
[----:B------:R-:W-:Y:S05]  /*1d60*/  BSYNC B0 ;  /* 0x0000000000007941 */ /* 0x000fea0003800000 */
.L_x_15519:
[----:B------:R-:W-:Y:S05]  /*1d70*/  BRA.DIV ~URZ, `(.L_x_15530) ;  /* 0x00002c327f007947 */ /* 0x000fea000b800000 */
[----:B------:R0:W1:Y:S02]  /*1d80*/  SHFL.BFLY PT, R4, R7, 0x10, 0x1f ;  /* 0x0e001f0007047f89 */ /* 0x00006400000e0000 */
.L_x_15567:
[----:B-1----:R-:W-:Y:S01]  /*1d90*/  FMNMX.FTZ R9, R4, R7, !PT ;  /* 0x0000000704097209 */ /* 0x002fe20007810000 */
[----:B------:R-:W-:Y:S05]  /*1da0*/  BRA.DIV ~URZ, `(.L_x_15531) ;  /* 0x00002c827f007947 */ /* 0x000fea000b800000 */
[----:B------:R-:W1:Y:S02]  /*1db0*/  SHFL.BFLY PT, R4, R9, 0x8, 0x1f ;  /* 0x0d001f0009047f89 */ /* 0x000e6400000e0000 */
[----:B-1----:R-:W-:-:S05]  /*1dc0*/  FMNMX.FTZ R4, R9, R4, !PT ;  /* 0x0000000409047209 */ /* 0x002fca0007810000 */
[----:B0-----:R-:W0:Y:S02]  /*1dd0*/  SHFL.BFLY PT, R7, R4, 0x4, 0x1f ;  /* 0x0c801f0004077f89 */ /* 0x001e2400000e0000 */
[----:B0-----:R-:W-:-:S05]  /*1de0*/  FMNMX.FTZ R7, R4, R7, !PT ;  /* 0x0000000704077209 */ /* 0x001fca0007810000 */
[----:B------:R0:W1:Y:S02]  /*1df0*/  SHFL.BFLY PT, R8, R7, 0x2, 0x1f ;  /* 0x0c401f0007087f89 */ /* 0x00006400000e0000 */
.L_x_15568:
[----:B------:R-:W-:Y:S01]  /*1e00*/  ISETP.NE.AND P0, PT, R5, RZ, PT ;  /* 0x000000ff0500720c */ /* 0x000fe20003f05270 */
[----:B------:R-:W-:-:S12]  /*1e10*/  WARPSYNC 0xffffffff ;  /* 0xffffffff00007948 */ /* 0x000fd80003800000 */
[----:B-1----:R-:W-:-:S05]  /*1e20*/  @!P0 FMNMX.FTZ R8, R8, R7, !PT ;  /* 0x0000000708088209 */ /* 0x002fca0007810000 */
[----:B------:R1:W-:Y:S02]  /*1e30*/  @!P0 STS [R3.X4+0x40], R8 ;  /* 0x0000400803008388 */ /* 0x0003e40000004800 */
[----:B------:R-:W-:Y:S01]  /*1e40*/  BAR.SYNC.DEFER_BLOCKING 0x0 ;  /* 0x0000000000007b1d */ /* 0x000fe20000010000 */
[----:B------:R-:W-:Y:S01]  /*1e50*/  ISETP.GT.AND P0, PT, R5, 0x3, PT ;  /* 0x000000030500780c */ /* 0x000fe20003f04270 */
[----:B-1----:R-:W-:Y:S01]  /*1e60*/  IMAD.MOV.U32 R8, RZ, RZ, -0x800001 ;  /* 0xff7fffffff087424 */ /* 0x002fe200078e00ff */
[----:B------:R-:W-:-:S03]  /*1e70*/  ISETP.GE.AND P1, PT, R0, UR7, PT ;  /* 0x0000000700007c0c */ /* 0x000fc6000bf26270 */
        /* <DEDUP_REMOVED lines=10> */
[----:B------:R-:W-:Y:S01]  /*1f20*/  UIADD3 UR9, -UR4, -0x21, URZ ;  /* 0xffffffdf04097890 */ /* 0x000fe2000fffe13f */
[----:B------:R-:W-:Y:S01]  /*1f30*/  LOP3.LUT R7, RZ, UR6, RZ, 0x33, !PT ;  /* 0x00000006ff077c12 */ /* 0x000fe2000f8e33ff */
[----:B------:R-:W-:Y:S01]  /*1f40*/  BSSY B1, `(.L_x_15534) ;  /* 0x000001b000017945 */ /* 0x000fe20003800000 */
[----:B------:R-:W-:Y:S01]  /*1f50*/  LOP3.LUT R8, RZ, UR18, RZ, 0x33, !PT ;  /* 0x00000012ff087c12 */ /* 0x000fe2000f8e33ff */
[----:B------:R-:W-:Y:S02]  /*1f60*/  IMAD.MOV.U32 R9, RZ, RZ, R0 ;  /* 0x000000ffff097224 */ /* 0x000fe400078e0000 */
[----:B------:R-:W-:-:S04]  /*1f70*/  IMNMX R7, R7, UR9, !PT ;  /* 0x0000000907077c17 */ /* 0x000fc8000f800200 */
[----:B------:R-:W-:-:S04]  /*1f80*/  LEA R7, R7, 0xf, 0x4 ;  /* 0x0000000f07077811 */ /* 0x000fc800078e20ff */
[----:B------:R-:W-:-:S04]  /*1f90*/  IMNMX R7, R7, R8, !PT ;  /* 0x0000000807077217 */ /* 0x000fc80007800200 */
[----:B------:R-:W-:-:S05]  /*1fa0*/  IADD3 R7, -R0, -0x2, -R7 ;  /* 0xfffffffe00077810 */ /* 0x000fca0007ffe907 */
[----:B-1----:R-:W-:-:S05]  /*1fb0*/  IMAD R7, R10, -0x200, R7 ;  /* 0xfffffe000a077824 */ /* 0x002fca00078e0207 */
        /* <DEDUP_REMOVED lines=8> */
.L_x_15536:
        /* <DEDUP_REMOVED lines=11> */
.L_x_15535:
[----:B------:R-:W-:Y:S05]  /*20f0*/  BSYNC B1 ;  /* 0x0000000000017941 */ /* 0x000fea0003800000 */
.L_x_15534:
        /* <DEDUP_REMOVED lines=11> */
.L_x_15539:
        /* <DEDUP_REMOVED lines=15> */
[----:B-----5:R-:W1:Y:S01]  /*22a0*/  LDS R33, [R8+0x1200] ;  /* 0x0012000008217984 */ /* 0x020e620000000800 */
        /* <DEDUP_REMOVED lines=84> */
.L_x_15538:
[----:B------:R-:W-:Y:S05]  /*27f0*/  BSYNC B1 ;  /* 0x0000000000017941 */ /* 0x000fea0003800000 */
.L_x_15537:
        /* <DEDUP_REMOVED lines=55> */
.L_x_15541:
[----:B------:R-:W-:Y:S05]  /*2b70*/  BSYNC B1 ;  /* 0x0000000000017941 */ /* 0x000fea0003800000 */
.L_x_15540:
        /* <DEDUP_REMOVED lines=26> */
.L_x_15533:
[----:B------:R-:W-:Y:S05]  /*2d20*/  BSYNC B0 ;  /* 0x0000000000007941 */ /* 0x000fea0003800000 */
.L_x_15532:
        /* <DEDUP_REMOVED lines=25> */
[----:B------:R-:W-:Y:S01]  /*2ec0*/  UIADD3 UR9, -UR4, -0x21, URZ ;  /* 0xffffffdf04097890 */ /* 0x000fe2000fffe13f */
[----:B------:R-:W-:Y:S01]  /*2ed0*/  LOP3.LUT R9, RZ, UR6, RZ, 0x33, !PT ;  /* 0x00000006ff097c12 */ /* 0x000fe2000f8e33ff */
[----:B------:R-:W-:Y:S01]  /*2ee0*/  BSSY B1, `(.L_x_15544) ;  /* 0x0000018000017945 */ /* 0x000fe20003800000 */
[----:B------:R-:W-:-:S03]  /*2ef0*/  LOP3.LUT R10, RZ, UR18, RZ, 0x33, !PT ;  /* 0x00000012ff0a7c12 */ /* 0x000fc6000f8e33ff */
[----:B------:R-:W-:-:S04]  /*2f00*/  IMNMX R9, R9, UR9, !PT ;  /* 0x0000000909097c17 */ /* 0x000fc8000f800200 */
[----:B------:R-:W-:-:S04]  /*2f10*/  LEA R9, R9, 0xf, 0x4 ;  /* 0x0000000f09097811 */ /* 0x000fc800078e20ff */
[----:B------:R-:W-:Y:S01]  /*2f20*/  IMNMX R9, R9, R10, !PT ;  /* 0x0000000a09097217 */ /* 0x000fe20007800200 */
[----:B------:R-:W-:-:S03]  /*2f30*/  IMAD.MOV.U32 R10, RZ, RZ, R0 ;  /* 0x000000ffff0a7224 */ /* 0x000fc600078e0000 */
[----:B------:R-:W-:-:S05]  /*2f40*/  IADD3 R9, -R0, -0x2, -R9 ;  /* 0xfffffffe00097810 */ /* 0x000fca0007ffe909 */
[----:B-1----:R-:W-:-:S05]  /*2f50*/  IMAD R8, R8, -0x200, R9 ;  /* 0xfffffe0008087824 */ /* 0x002fca00078e0209 */
        /* <DEDUP_REMOVED lines=8> */
.L_x_15546:
        /* <DEDUP_REMOVED lines=8> */
.L_x_15545:
[----:B------:R-:W-:Y:S05]  /*3060*/  BSYNC B1 ;  /* 0x0000000000017941 */ /* 0x000fea0003800000 */
.L_x_15544:
        /* <DEDUP_REMOVED lines=11> */
.L_x_15549:
        /* <DEDUP_REMOVED lines=14> */
[----:B-----5:R-:W0:Y:S01]  /*3200*/  LDS R33, [R9+0x1200] ;  /* 0x0012000009217984 */ /* 0x020e220000000800 */
        /* <DEDUP_REMOVED lines=37> */
.L_x_15548:
[----:B------:R-:W-:Y:S05]  /*3460*/  BSYNC B1 ;  /* 0x0000000000017941 */ /* 0x000fea0003800000 */
.L_x_15547:
        /* <DEDUP_REMOVED lines=31> */
.L_x_15551:
[----:B------:R-:W-:Y:S05]  /*3660*/  BSYNC B1 ;  /* 0x0000000000017941 */ /* 0x000fea0003800000 */
.L_x_15550:
        /* <DEDUP_REMOVED lines=14> */
.L_x_15543:
[----:B------:R-:W-:Y:S05]  /*3750*/  BSYNC B0 ;  /* 0x0000000000007941 */ /* 0x000fea0003800000 */
.L_x_15542:
[----:B------:R-:W-:Y:S01]  /*3760*/  BAR.SYNC.DEFER_BLOCKING 0x0 ;  /* 0x0000000000007b1d */ /* 0x000fe20000010000 */
[----:B------:R-:W-:Y:S02]  /*3770*/  ISETP.NE.AND P0, PT, R0, RZ, PT ;  /* 0x000000ff0000720c */ /* 0x000fe40003f05270 */
[----:B------:R-:W-:-:S03]  /*3780*/  ISETP.GE.AND P1, PT, R6, UR5, PT ;  /* 0x0000000506007c0c */ /* 0x000fc6000bf26270 */
        /* <DEDUP_REMOVED lines=29> */
.L_x_15553:
[----:B------:R-:W-:Y:S05]  /*3960*/  BSYNC B0 ;  /* 0x0000000000007941 */ /* 0x000fea0003800000 */
.L_x_15552:
[----:B------:R-:W-:Y:S01]  /*3970*/  BSSY B0, `(.L_x_15554) ;  /* 0x00000ad000007945 */ /* 0x000fe20003800000 */
[----:B------:R-:W-:Y:S02]  /*3980*/  @P1 IMAD.MOV.U32 R19, RZ, RZ, RZ ;  /* 0x000000ffff131224 */ /* 0x000fe400078e00ff */
[----:B------:R-:W-:Y:S01]  /*3990*/  @P1 IMAD.MOV.U32 R20, RZ, RZ, RZ ;  /* 0x000000ffff141224 */ /* 0x000fe200078e00ff */
[----:B------:R-:W-:Y:S05]  /*39a0*/  @P1 BRA `(.L_x_15555) ;  /* 0x00000a9000001947 */ /* 0x000fea0003800000 */
[----:B0-----:R-:W0:Y:S01]  /*39b0*/  S2R R11, SR_CTAID.Z ;  /* 0x00000000000b7919 */ /* 0x001e220000002700 */
[C---:B------:R-:W-:Y:S01]  /*39c0*/  LEA.HI R4, R5.reuse, R5, RZ, 0x1 ;  /* 0x0000000505047211 */ /* 0x040fe200078f08ff */
[----:B------:R-:W-:Y:S01]  /*39d0*/  IMAD R16, R2, c[0x0][0x1c0], RZ ;  /* 0x0000700002107a24 */ /* 0x000fe200078e02ff */
[----:B------:R-:W-:Y:S01]  /*39e0*/  IADD3 R12, P0, R6, UR8, RZ ;  /* 0x00000008060c7c10 */ /* 0x000fe2000ff1e0ff */
[----:B------:R-:W-:Y:S01]  /*39f0*/  IMAD.MOV.U32 R2, RZ, RZ, c[0x0][0x1bc] ;  /* 0x00006f00ff027624 */ /* 0x000fe200078e00ff */
[C---:B------:R-:W-:Y:S01]  /*3a00*/  LOP3.LUT R8, R4.reuse, 0xfffffffe, RZ, 0xc0, !PT ;  /* 0xfffffffe04087812 */ /* 0x040fe200078ec0ff */
[----:B------:R-:W-:Y:S01]  /*3a10*/  IMAD.SHL.U32 R7, R4, 0x8, RZ ;  /* 0x0000000804077824 */ /* 0x000fe200078e00ff */
[----:B------:R-:W-:Y:S01]  /*3a20*/  LEA.HI.X.SX32 R13, R6, UR19, 0x1, P0 ;  /* 0x00000013060d7c11 */ /* 0x000fe200080f0eff */
[----:B------:R-:W-:Y:S01]  /*3a30*/  IMAD.MOV.U32 R19, RZ, RZ, RZ ;  /* 0x000000ffff137224 */ /* 0x000fe200078e00ff */
[C---:B------:R-:W-:Y:S01]  /*3a40*/  LEA R4, P0, R12.reuse, c[0x0][0x198], 0x2 ;  /* 0x000066000c047a11 */ /* 0x040fe200078010ff */
[----:B------:R-:W-:Y:S01]  /*3a50*/  IMAD.IADD R8, R5, 0x1, -R8 ;  /* 0x0000000105087824 */ /* 0x000fe200078e0a08 */
[----:B------:R-:W-:Y:S01]  /*3a60*/  LOP3.LUT R9, R7, 0xfffffff0, RZ, 0xc0, !PT ;  /* 0xfffffff007097812 */ /* 0x000fe200078ec0ff */
[----:B------:R-:W-:Y:S01]  /*3a70*/  IMAD.MOV.U32 R20, RZ, RZ, RZ ;  /* 0x000000ffff147224 */ /* 0x000fe200078e00ff */
[----:B------:R-:W-:Y:S01]  /*3a80*/  LEA.HI.X R7, R12, c[0x0][0x19c], R13, 0x2, P0 ;  /* 0x000067000c077a11 */ /* 0x000fe200000f140d */
[----:B------:R-:W-:Y:S01]  /*3a90*/  IMAD.SHL.U32 R18, R8, 0x8, RZ ;  /* 0x0000000808127824 */ /* 0x000fe200078e00ff */
[----:B------:R-:W-:Y:S01]  /*3aa0*/  SHF.R.S32.HI R2, RZ, 0x1f, R2 ;  /* 0x0000001fff027819 */ /* 0x000fe20000011402 */
[----:B------:R-:W-:Y:S01]  /*3ab0*/  IMAD.U32 R12, RZ, RZ, UR6 ;  /* 0x00000006ff0c7e24 */ /* 0x000fe2000f8e00ff */
[----:B------:R-:W-:Y:S01]  /*3ac0*/  SHF.R.S32.HI R17, RZ, 0x1f, R16 ;  /* 0x0000001fff117819 */ /* 0x000fe20000011410 */
[----:B------:R-:W-:-:S02]  /*3ad0*/  IMAD R10, R3, 0x10, R18 ;  /* 0x00000010030a7824 */ /* 0x000fc400078e0212 */
[----:B------:R-:W-:Y:S01]  /*3ae0*/  IMAD.IADD R18, R18, 0x1, R9 ;  /* 0x0000000112127824 */ /* 0x000fe200078e0209 */
[C---:B------:R-:W-:Y:S01]  /*3af0*/  IADD3 R21, -R3.reuse, -0x1, R12 ;  /* 0xffffffff03157810 */ /* 0x040fe20007ffe10c */
[----:B------:R-:W-:Y:S02]  /*3b00*/  IMAD R8, R3, 0x2, R8 ;  /* 0x0000000203087824 */ /* 0x000fe400078e0208 */
[----:B0-----:R-:W-:Y:S01]  /*3b10*/  IMAD R10, R11, 0x200, R10 ;  /* 0x000002000b0a7824 */ /* 0x001fe200078e020a */
[----:B------:R-:W-:Y:S02]  /*3b20*/  IADD3 R21, R21, -UR4, RZ ;  /* 0x8000000415157c10 */ /* 0x000fe4000fffe0ff */
[----:B------:R-:W-:Y:S02]  /*3b30*/  LEA R22, R8, 0x70, 0x5 ;  /* 0x0000007008167811 */ /* 0x000fe400078e28ff */
[----:B------:R-:W-:Y:S02]  /*3b40*/  SHF.R.S32.HI R23, RZ, 0x1f, R18 ;  /* 0x0000001fff177819 */ /* 0x000fe40000011412 */
[----:B------:R-:W-:-:S02]  /*3b50*/  IADD3 R24, R10, 0x7, RZ ;  /* 0x000000070a187810 */ /* 0x000fc40007ffe0ff */
.L_x_15560:
[----:B------:R-:W-:Y:S02]  /*3b60*/  IMAD.MOV.U32 R9, RZ, RZ, R7 ;  /* 0x000000ffff097224 */ /* 0x000fe400078e0007 */
[----:B------:R-:W-:-:S05]  /*3b70*/  IMAD.MOV.U32 R8, RZ, RZ, R4 ;  /* 0x000000ffff087224 */ /* 0x000fca00078e0004 */
[----:B------:R-:W2:Y:S01]  /*3b80*/  LDG.E.CONSTANT R9, [R8.64] ;  /* 0x0000000e08097981 */ /* 0x000ea2000c1e9900 */
[----:B------:R-:W-:Y:S01]  /*3b90*/  BSSY B1, `(.L_x_15556) ;  /* 0x0000035000017945 */ /* 0x000fe20003800000 */
[----:B--2---:R-:W-:Y:S01]  /*3ba0*/  SHF.R.S32.HI R12, RZ, 0x1f, R9 ;  /* 0x0000001fff0c7819 */ /* 0x004fe20000011409 */
[----:B------:R-:W-:-:S04]  /*3bb0*/  IMAD.WIDE.U32 R10, R9, c[0x0][0x1bc], R16 ;  /* 0x00006f00090a7a25 */ /* 0x000fc800078e0010 */
[----:B------:R-:W-:Y:S01]  /*3bc0*/  IMAD R12, R12, c[0x0][0x1bc], RZ ;  /* 0x00006f000c0c7a24 */ /* 0x000fe200078e02ff */
[----:B------:R-:W-:-:S03]  /*3bd0*/  IADD3 R10, P0, R18, R10, RZ ;  /* 0x0000000a120a7210 */ /* 0x000fc60007f1e0ff */
[----:B------:R-:W-:Y:S01]  /*3be0*/  IMAD R12, R9, R2, R12 ;  /* 0x00000002090c7224 */ /* 0x000fe200078e020c */
[----:B------:R-:W-:-:S04]  /*3bf0*/  LEA R32, P1, R10, c[0x0][0x188], 0x1 ;  /* 0x000062000a207a11 */ /* 0x000fc800078208ff */
[----:B------:R-:W-:Y:S02]  /*3c00*/  IADD3.X R11, R23, R11, R12, P0, !PT ;  /* 0x0000000b170b7210 */ /* 0x000fe400007fe40c */
[----:B------:R-:W0:Y:S02]  /*3c10*/  LDS.128 R12, [R22+-0x10] ;  /* 0xfffff000160c7984 */ /* 0x000e240000000c00 */
[----:B-----5:R-:W-:Y:S02]  /*3c20*/  LEA.HI.X R33, R10, c[0x0][0x18c], R11, 0x1, P1 ;  /* 0x000063000a217a11 */ /* 0x020fe400008f0c0b */
[----:B------:R1:W2:Y:S01]  /*3c30*/  LDS.128 R8, [R22] ;  /* 0x0000000016087984 */ /* 0x0002a20000000c00 */
[----:B------:R-:W-:-:S03]  /*3c40*/  ISETP.NE.AND P0, PT, R21, RZ, PT ;  /* 0x000000ff1500720c */ /* 0x000fc60003f05270 */
[----:B------:R3:W5:Y:S04]  /*3c50*/  LDG.E.CONSTANT R25, [R32.64+0x200] ;  /* 0x0002000e20197981 */ /* 0x000768000c1e9900 */
        /* <DEDUP_REMOVED lines=8> */
[----:B---3--:R-:W-:Y:S01]  /*3ce0*/  F2FP.BF16.PACK_AB R33, R15, R14 ;  /* 0x0000000e0f21723e */ /* 0x008fe200000010ff */
[----:B------:R-:W-:Y:S05]  /*3cf0*/  @P0 BRA `(.L_x_15557) ;  /* 0x000001e000000947 */ /* 0x000fea0003800000 */
[C---:B-12---:R-:W-:Y:S02]  /*3d00*/  IADD3 R13, R24.reuse, -0x7, RZ ;  /* 0xfffffff9180d7810 */ /* 0x046fe40007ffe0ff */
        /* <DEDUP_REMOVED lines=29> */
.L_x_15557:
[----:B-12---:R-:W-:Y:S05]  /*3ee0*/  BSYNC B1 ;  /* 0x0000000000017941 */ /* 0x006fea0003800000 */
.L_x_15556:
[----:B-----5:R-:W-:Y:S01]  /*3ef0*/  HFMA2.BF16_V2 R31, R12, R31, -RZ.H0_H0 ;  /* 0x0000001f0c1f7231 */ /* 0x020fe200003400ff */
[----:B------:R-:W-:Y:S01]  /*3f00*/  F2FP.BF16.PACK_AB R13, R9, R8 ;  /* 0x00000008090d723e */ /* 0x000fe200000010ff */
        /* <DEDUP_REMOVED lines=31> */
[----:B------:R-:W-:Y:S02]  /*4100*/  IADD3 R13, R24, -0x3, RZ ;  /* 0xfffffffd180d7810 */ /* 0x000fe40007ffe0ff */
[----:B------:R-:W-:Y:S02]  /*4110*/  ISETP.GE.AND P5, PT, R14, UR18, PT ;  /* 0x000000120e007c0c */ /* 0x000fe4000bfa6270 */
[----:B------:R-:W-:Y:S02]  /*4120*/  @P6 PRMT R25, RZ, 0x7610, R25 ;  /* 0x00007610ff196816 */ /* 0x000fe40000000019 */
[----:B------:R-:W-:Y:S02]  /*4130*/  ISETP.GE.AND P6, PT, R24, UR18, PT ;  /* 0x0000001218007c0c */ /* 0x000fe4000bfc6270 */
[----:B------:R-:W-:-:S02]  /*4140*/  ISETP.GE.AND P4, PT, R10, UR18, PT ;  /* 0x000000120a007c0c */ /* 0x000fc4000bf86270 */
[----:B------:R-:W-:Y:S02]  /*4150*/  IADD3 R14, R24, -0x2, RZ ;  /* 0xfffffffe180e7810 */ /* 0x000fe40007ffe0ff */
[C---:B------:R-:W-:Y:S02]  /*4160*/  PRMT R10, R26.reuse, 0x7632, R10 ;  /* 0x000076321a0a7816 */ /* 0x040fe4000000000a */
        /* <DEDUP_REMOVED lines=16> */
.L_x_15559:
[----:B------:R-:W-:Y:S05]  /*4270*/  BSYNC B1 ;  /* 0x0000000000017941 */ /* 0x000fea0003800000 */
.L_x_15558:
        /* <DEDUP_REMOVED lines=27> */
[----:B------:R-:W-:Y:S05]  /*4430*/  @!P0 BRA `(.L_x_15560) ;  /* 0xfffff72000008947 */ /* 0x000fea000383ffff */
.L_x_15555:
[----:B------:R-:W-:Y:S05]  /*4440*/  BSYNC B0 ;  /* 0x0000000000007941 */ /* 0x000fea0003800000 */
.L_x_15554:
[----:B0-----:R-:W0:Y:S01]  /*4450*/  SHFL.BFLY PT, R7, R20, 0x1, 0x1f ;  /* 0x0c201f0014077f89 */ /* 0x001e2200000e0000 */
[----:B------:R-:W-:Y:S01]  /*4460*/  LOP3.LUT R4, R5, 0x1, RZ, 0xc0, !PT ;  /* 0x0000000105047812 */ /* 0x000fe200078ec0ff */
[----:B------:R-:W-:Y:S01]  /*4470*/  BSSY B0, `(.L_x_15561) ;  /* 0x0000019000007945 */ /* 0x000fe20003800000 */
[----:B------:R-:W-:Y:S01]  /*4480*/  IADD3 R6, R0, 0x1f, RZ ;  /* 0x0000001f00067810 */ /* 0x000fe20007ffe0ff */
[----:B------:R-:W1:Y:S04]  /*4490*/  SHFL.BFLY PT, R2, R19, 0x1, 0x1f ;  /* 0x0c201f0013027f89 */ /* 0x000e6800000e0000 */
[----:B------:R-:W-:Y:S01]  /*44a0*/  BAR.SYNC.DEFER_BLOCKING 0x0 ;  /* 0x0000000000007b1d */ /* 0x000fe20000010000 */
[----:B------:R-:W-:-:S02]  /*44b0*/  ISETP.NE.AND P2, PT, R4, RZ, PT ;  /* 0x000000ff0400720c */ /* 0x000fc40003f45270 */
[C---:B------:R-:W-:Y:S02]  /*44c0*/  LOP3.LUT R4, R0.reuse, 0xffffffc0, RZ, 0xc0, !PT ;  /* 0xffffffc000047812 */ /* 0x040fe400078ec0ff */
[----:B------:R-:W-:Y:S02]  /*44d0*/  ISETP.GT.OR P0, PT, R0, 0x3f, P2 ;  /* 0x0000003f0000780c */ /* 0x000fe40001704670 */
[----:B------:R-:W-:Y:S02]  /*44e0*/  ISETP.NE.OR P5, PT, R4, 0x40, P2 ;  /* 0x000000400400780c */ /* 0x000fe400017a5670 */
[----:B------:R-:W-:Y:S02]  /*44f0*/  LEA.HI R4, R5, R5, RZ, 0x1 ;  /* 0x0000000505047211 */ /* 0x000fe400078f08ff */
[----:B------:R-:W-:Y:S02]  /*4500*/  LOP3.LUT R5, R0, 0xffffffe0, RZ, 0xc0, !PT ;  /* 0xffffffe000057812 */ /* 0x000fe400078ec0ff */
[----:B------:R-:W-:-:S02]  /*4510*/  SHF.R.S32.HI R4, RZ, 0x1, R4 ;  /* 0x00000001ff047819 */ /* 0x000fc40000011404 */
[----:B------:R-:W-:Y:S01]  /*4520*/  ISETP.GT.U32.AND P3, PT, R6, 0x3e, PT ;  /* 0x0000003e0600780c */ /* 0x000fe20003f64070 */
[----:B0-----:R-:W-:Y:S01]  /*4530*/  FADD.FTZ R7, R7, R20 ;  /* 0x0000001407077221 */ /* 0x001fe20000010000 */
[----:B------:R-:W-:Y:S01]  /*4540*/  ISETP.GT.OR P1, PT, R0, 0x1f, P2 ;  /* 0x0000001f0000780c */ /* 0x000fe20001724670 */
[----:B------:R-:W-:Y:S01]  /*4550*/  IMAD R3, R3, 0x20, R4 ;  /* 0x0000002003037824 */ /* 0x000fe200078e0204 */
[----:B------:R-:W-:Y:S01]  /*4560*/  ISETP.NE.OR P4, PT, R5, 0x20, P2 ;  /* 0x000000200500780c */ /* 0x000fe20001785670 */
[----:B-1----:R-:W-:-:S03]  /*4570*/  FADD.FTZ R2, R2, R19 ;  /* 0x0000001302027221 */ /* 0x002fc60000010000 */
        /* <DEDUP_REMOVED lines=8> */
.L_x_15562:
[----:B0-----:R-:W-:Y:S05]  /*4600*/  BSYNC B0 ;  /* 0x0000000000007941 */ /* 0x001fea0003800000 */
.L_x_15561:
        /* <DEDUP_REMOVED lines=10> */
.L_x_15564:
[----:B0-----:R-:W-:Y:S05]  /*46b0*/  BSYNC B0 ;  /* 0x0000000000007941 */ /* 0x001fea0003800000 */
.L_x_15563:
[----:B------:R-:W-:Y:S06]  /*46c0*/  BAR.SYNC.DEFER_BLOCKING 0x0 ;  /* 0x0000000000007b1d */ /* 0x000fec0000010000 */
[----:B------:R-:W-:Y:S05]  /*46d0*/  @P3 EXIT ;  /* 0x000000000000394d */ /* 0x000fea0003800000 */
[----:B------:R-:W0:Y:S01]  /*46e0*/  S2UR UR5, SR_CTAID.Y ;  /* 0x00000000000579c3 */ /* 0x000e220000002600 */
[----:B------:R-:W-:Y:S02]  /*46f0*/  ULDC UR7, c[0x0][0xc] ;  /* 0x0000030000077ab9 */ /* 0x000fe40000000800 */
[----:B------:R-:W-:-:S05]  /*4700*/  USHF.R.S32.HI UR9, URZ, 0x1f, UR4 ;  /* 0x0000001f3f097899 */ /* 0x000fca0008011404 */
[----:B------:R-:W1:Y:S01]  /*4710*/  S2UR UR6, SR_CTAID.X ;  /* 0x00000000000679c3 */ /* 0x000e620000002500 */
[----:B0-----:R-:W-:-:S03]  /*4720*/  UIMAD UR5, UR5, UR7, URZ ;  /* 0x00000007050572a4 */ /* 0x001fc6000f8e023f */
[----:B------:R-:W-:Y:S02]  /*4730*/  ULDC UR7, c[0x0][0x14] ;  /* 0x0000050000077ab9 */ /* 0x000fe40000000800 */
[----:B------:R-:W-:Y:S02]  /*4740*/  UIMAD UR5, UR5, UR7, URZ ;  /* 0x00000007050572a4 */ /* 0x000fe4000f8e023f */
[----:B-1----:R-:W-:Y:S02]  /*4750*/  UIMAD UR6, UR6, UR7, URZ ;  /* 0x00000007060672a4 */ /* 0x002fe4000f8e023f */
[----:B------:R-:W-:Y:S02]  /*4760*/  USHF.L.U32 UR5, UR5, 0x5, URZ ;  /* 0x0000000505057899 */ /* 0x000fe4000800063f */
[----:B------:R-:W-:Y:S02]  /*4770*/  USHF.L.U32 UR6, UR6, 0x5, URZ ;  /* 0x0000000506067899 */ /* 0x000fe4000800063f */
[----:B------:R-:W-:-:S02]  /*4780*/  USHF.R.S32.HI UR7, URZ, 0x1f, UR5 ;  /* 0x0000001f3f077899 */ /* 0x000fc40008011405 */
[----:B------:R-:W-:Y:S02]  /*4790*/  USHF.R.S32.HI UR8, URZ, 0x1f, UR6 ;  /* 0x0000001f3f087899 */ /* 0x000fe40008011406 */
[----:B------:R-:W-:-:S04]  /*47a0*/  UIADD3 UR5, UP0, UP1, UR5, UR6, UR4 ;  /* 0x0000000605057290 */ /* 0x000fc8000f91e004 */
[----:B------:R-:W-:Y:S01]  /*47b0*/  UIADD3.X UR7, UR7, UR8, UR9, UP0, UP1 ;  /* 0x0000000807077290 */ /* 0x000fe200087e2409 */
[----:B------:R-:W-:Y:S11]  /*47c0*/  @P2 EXIT ;  /* 0x000000000000294d */ /* 0x000ff60003800000 */
[C---:B------:R-:W-:Y:S02]  /*47d0*/  IADD3 R0, R4.reuse, 0x10, RZ ;  /* 0x0000001004007810 */ /* 0x040fe40007ffe0ff */
[----:B------:R-:W-:Y:S02]  /*47e0*/  IADD3 R3, P0, R4, UR5, RZ ;  /* 0x0000000504037c10 */ /* 0x000fe4000ff1e0ff */
[----:B------:R-:W-:Y:S02]  /*47f0*/  IADD3 R5, P1, R0, UR5, RZ ;  /* 0x0000000500057c10 */ /* 0x000fe4000ff3e0ff */
[----:B------:R-:W-:Y:S02]  /*4800*/  F2FP.BF16.PACK_AB R7, R2, R7 ;  /* 0x000000070207723e */ /* 0x000fe400000010ff */
[----:B------:R-:W-:Y:S02]  /*4810*/  LEA.HI.X.SX32 R6, R4, UR7, 0x1, P0 ;  /* 0x0000000704067c11 */ /* 0x000fe400080f0eff */
[----:B------:R-:W-:-:S02]  /*4820*/  LEA.HI.X.SX32 R0, R0, UR7, 0x1, P1 ;  /* 0x0000000700007c11 */ /* 0x000fc400088f0eff */
        /* <DEDUP_REMOVED lines=8> */
.L_x_15522:
[----:B------:R-:W-:Y:S01]  /*48b0*/  IMAD.MOV.U32 R14, RZ, RZ, R19 ;  /* 0x000000ffff0e7224 */ /* 0x000fe200078e0013 */
[----:B------:R-:W-:Y:S01]  /*48c0*/  MOV R12, 0x4910 ;  /* 0x00004910000c7802 */ /* 0x000fe20000000f00 */
[----:B------:R-:W-:-:S02]  /*48d0*/  IMAD.MOV.U32 R15, RZ, RZ, 0x1 ;  /* 0x00000001ff0f7424 */ /* 0x000fc400078e00ff */
[----:B------:R-:W-:Y:S02]  /*48e0*/  IMAD.MOV.U32 R16, RZ, RZ, 0x1f ;  /* 0x0000001fff107424 */ /* 0x000fe400078e00ff */
[----:B------:R-:W-:Y:S02]  /*48f0*/  IMAD.MOV.U32 R17, RZ, RZ, -0x1 ;  /* 0xffffffffff117424 */ /* 0x000fe400078e00ff */
[----:B------:R-:W-:Y:S05]  /*4900*/  CALL.REL.NOINC `($__internal_332_$__cuda_sm70_shflsync_bfly_p) ;  /* 0x0000028000007944 */ /* 0x000fea0003c00000 */
[----:B-1----:R-:W-:Y:S01]  /*4910*/  IMAD.MOV.U32 R12, RZ, RZ, R14 ;  /* 0x000000ffff0c7224 */ /* 0x002fe200078e000e */
[----:B0-----:R-:W-:Y:S05]  /*4920*/  BRA `(.L_x_15565) ;  /* 0xffffcbd000007947 */ /* 0x001fea000383ffff */
.L_x_15526:
[----:B------:R-:W-:Y:S01]  /*4930*/  IMAD.MOV.U32 R14, RZ, RZ, R19 ;  /* 0x000000ffff0e7224 */ /* 0x000fe200078e0013 */
[----:B------:R-:W-:Y:S01]  /*4940*/  MOV R12, 0x4990 ;  /* 0x00004990000c7802 */ /* 0x000fe20000000f00 */
[----:B------:R-:W-:Y:S02]  /*4950*/  IMAD.MOV.U32 R15, RZ, RZ, 0x1 ;  /* 0x00000001ff0f7424 */ /* 0x000fe400078e00ff */
[----:B------:R-:W-:Y:S02]  /*4960*/  IMAD.MOV.U32 R16, RZ, RZ, 0x1f ;  /* 0x0000001fff107424 */ /* 0x000fe400078e00ff */
[----:B------:R-:W-:Y:S02]  /*4970*/  IMAD.MOV.U32 R17, RZ, RZ, -0x1 ;  /* 0xffffffffff117424 */ /* 0x000fe400078e00ff */
[----:B------:R-:W-:Y:S05]  /*4980*/  CALL.REL.NOINC `($__internal_332_$__cuda_sm70_shflsync_bfly_p) ;  /* 0x0000020000007944 */ /* 0x000fea0003c00000 */
[----:B-1----:R-:W-:Y:S01]  /*4990*/  IMAD.MOV.U32 R12, RZ, RZ, R14 ;  /* 0x000000ffff0c7224 */ /* 0x002fe200078e000e */
[----:B0-----:R-:W-:Y:S05]  /*49a0*/  BRA `(.L_x_15566) ;  /* 0xffffd29000007947 */ /* 0x001fea000383ffff */
.L_x_15530:
[----:B------:R-:W-:Y:S01]  /*49b0*/  IMAD.MOV.U32 R14, RZ, RZ, R7 ;  /* 0x000000ffff0e7224 */ /* 0x000fe200078e0007 */
[----:B------:R-:W-:Y:S01]  /*49c0*/  MOV R12, 0x4a10 ;  /* 0x00004a10000c7802 */ /* 0x000fe20000000f00 */
[----:B------:R-:W-:-:S02]  /*49d0*/  IMAD.MOV.U32 R15, RZ, RZ, 0x10 ;  /* 0x00000010ff0f7424 */ /* 0x000fc400078e00ff */
[----:B------:R-:W-:Y:S02]  /*49e0*/  IMAD.MOV.U32 R16, RZ, RZ, 0x1f ;  /* 0x0000001fff107424 */ /* 0x000fe400078e00ff */
[----:B------:R-:W-:Y:S02]  /*49f0*/  IMAD.MOV.U32 R17, RZ, RZ, -0x1 ;  /* 0xffffffffff117424 */ /* 0x000fe400078e00ff */
[----:B-----5:R-:W-:Y:S05]  /*4a00*/  CALL.REL.NOINC `($__internal_332_$__cuda_sm70_shflsync_bfly_p) ;  /* 0x0000018000007944 */ /* 0x020fea0003c00000 */
[----:B-1----:R-:W-:Y:S01]  /*4a10*/  IMAD.MOV.U32 R4, RZ, RZ, R14 ;  /* 0x000000ffff047224 */ /* 0x002fe200078e000e */
[----:B0-----:R-:W-:Y:S05]  /*4a20*/  BRA `(.L_x_15567) ;  /* 0xffffd36000007947 */ /* 0x001fea000383ffff */
.L_x_15531:
[----:B------:R-:W-:Y:S01]  /*4a30*/  IMAD.MOV.U32 R14, RZ, RZ, R9 ;  /* 0x000000ffff0e7224 */ /* 0x000fe200078e0009 */
[----:B------:R-:W-:Y:S01]  /*4a40*/  MOV R12, 0x4a90 ;  /* 0x00004a90000c7802 */ /* 0x000fe20000000f00 */
[----:B------:R-:W-:Y:S02]  /*4a50*/  IMAD.MOV.U32 R15, RZ, RZ, 0x8 ;  /* 0x00000008ff0f7424 */ /* 0x000fe400078e00ff */
[----:B------:R-:W-:Y:S02]  /*4a60*/  IMAD.MOV.U32 R16, RZ, RZ, 0x1f ;  /* 0x0000001fff107424 */ /* 0x000fe400078e00ff */
[----:B------:R-:W-:Y:S02]  /*4a70*/  IMAD.MOV.U32 R17, RZ, RZ, -0x1 ;  /* 0xffffffffff117424 */ /* 0x000fe400078e00ff */
[----:B0----5:R-:W-:Y:S05]  /*4a80*/  CALL.REL.NOINC `($__internal_332_$__cuda_sm70_shflsync_bfly_p) ;  /* 0x0000010000007944 */ /* 0x021fea0003c00000 */
[----:B-1----:R-:W-:Y:S01]  /*4a90*/  FMNMX.FTZ R7, R9, R14, !PT ;  /* 0x0000000e09077209 */ /* 0x002fe20007810000 */
[----:B0-----:R-:W-:Y:S01]  /*4aa0*/  IMAD.MOV.U32 R15, RZ, RZ, 0x4 ;  /* 0x00000004ff0f7424 */ /* 0x001fe200078e00ff */
[----:B------:R-:W-:Y:S01]  /*4ab0*/  MOV R12, 0x4b00 ;  /* 0x00004b00000c7802 */ /* 0x000fe20000000f00 */
[----:B------:R-:W-:-:S02]  /*4ac0*/  IMAD.MOV.U32 R16, RZ, RZ, 0x1f ;  /* 0x0000001fff107424 */ /* 0x000fc400078e00ff */
[----:B------:R-:W-:Y:S02]  /*4ad0*/  IMAD.MOV.U32 R17, RZ, RZ, -0x1 ;  /* 0xffffffffff117424 */ /* 0x000fe400078e00ff */
[----:B------:R-:W-:Y:S02]  /*4ae0*/  IMAD.MOV.U32 R14, RZ, RZ, R7 ;  /* 0x000000ffff0e7224 */ /* 0x000fe400078e0007 */
[----:B------:R-:W-:Y:S05]  /*4af0*/  CALL.REL.NOINC `($__internal_332_$__cuda_sm70_shflsync_bfly_p) ;  /* 0x0000009000007944 */ /* 0x000fea0003c00000 */
[----:B-1----:R-:W-:Y:S01]  /*4b00*/  FMNMX.FTZ R7, R7, R14, !PT ;  /* 0x0000000e07077209 */ /* 0x002fe20007810000 */
[----:B0-----:R-:W-:Y:S01]  /*4b10*/  IMAD.MOV.U32 R15, RZ, RZ, 0x2 ;  /* 0x00000002ff0f7424 */ /* 0x001fe200078e00ff */
[----:B------:R-:W-:Y:S01]  /*4b20*/  MOV R12, 0x4b70 ;  /* 0x00004b70000c7802 */ /* 0x000fe20000000f00 */
[----:B------:R-:W-:Y:S02]  /*4b30*/  IMAD.MOV.U32 R16, RZ, RZ, 0x1f ;  /* 0x0000001fff107424 */ /* 0x000fe400078e00ff */
[----:B------:R-:W-:Y:S02]  /*4b40*/  IMAD.MOV.U32 R17, RZ, RZ, -0x1 ;  /* 0xffffffffff117424 */ /* 0x000fe400078e00ff */
[----:B------:R-:W-:Y:S02]  /*4b50*/  IMAD.MOV.U32 R14, RZ, RZ, R7 ;  /* 0x000000ffff0e7224 */ /* 0x000fe400078e0007 */
[----:B------:R-:W-:Y:S05]  /*4b60*/  CALL.REL.NOINC `($__internal_332_$__cuda_sm70_shflsync_bfly_p) ;  /* 0x0000002000007944 */ /* 0x000fea0003c00000 */
[----:B-1----:R-:W-:Y:S01]  /*4b70*/  IMAD.MOV.U32 R8, RZ, RZ, R14 ;  /* 0x000000ffff087224 */ /* 0x002fe200078e000e */
[----:B0-----:R-:W-:Y:S05]  /*4b80*/  BRA `(.L_x_15568) ;  /* 0xffffd27000007947 */ /* 0x001fea000383ffff */
        .weak           $__internal_332_$__cuda_sm70_shflsync_bfly_p
        .type           $__internal_332_$__cuda_sm70_shflsync_bfly_p,@function
        .size           $__internal_332_$__cuda_sm70_shflsync_bfly_p,(.L_x_24993 - $__internal_332_$__cuda_sm70_shflsync_bfly_p)
$__internal_332_$__cuda_sm70_shflsync_bfly_p:
[----:B------:R-:W-:Y:S01]  /*4b90*/  IMAD.MOV.U32 R13, RZ, RZ, 0x0 ;  /* 0x00000000ff0d7424 */ /* 0x000fe200078e00ff */
[----:B------:R-:W-:Y:S04]  /*4ba0*/  WARPSYNC R17 ;  /* 0x0000001100007348 */ /* 0x000fe80003800000 */
[----:B------:R0:W1:Y:S01]  /*4bb0*/  SHFL.BFLY PT, R14, R14, R15, R16 ;  /* 0x0c00000f0e0e7389 */ /* 0x00006200000e0010 */
[----:B------:R-:W-:Y:S05]  /*4bc0*/  RET.REL.NODEC R12 `(_ZN4vllm25paged_attention_v2_kernelI13__nv_bfloat16S1_Li32ELi16ELi128ELNS_18Fp8KVCacheDataTypeE0ELb0ELi512EEEvPfS3_PT_PKS4_PKT0_SA_ifPKiSC_iPKfiiiSE_SE_iiiii) ;  /* 0xffffb4300c007950 */ /* 0x000fea0003c3ffff */
.L_x_15569:
        /* <DEDUP_REMOVED lines=11> */
.L_x_24993:


//--------------------- .text._ZN4vllm25paged_attention_v2_kernelI13__nv_bfloat16S1_Li256ELi16ELi128ELNS_18Fp8KVCacheDataTypeE0ELb1ELi512EEEvPfS3_PT_PKS4_PKT0_SA_ifPKiSC_iPKfiiiSE_SE_iiiii --------------------------
	.section	.text._ZN4vllm25paged_attention_v2_kernelI13__nv_bfloat16S1_Li256ELi16ELi128ELNS_18Fp8KVCacheDataTypeE0ELb1ELi512EEEvPfS3_PT_PKS4_PKT0_SA_ifPKiSC_iPKfiiiSE_SE_iiiii,"ax",@progbits
	.sectioninfo	@"SHI_REGISTERS=238"
	.align	128
        .global         _ZN4vllm25paged_attention_v2_kernelI13__nv_bfloat16S1_Li256ELi16ELi128ELNS_18Fp8KVCacheDataTypeE0ELb1ELi512EEEvPfS3_PT_PKS4_PKT0_SA_ifPKiSC_iPKfiiiSE_SE_iiiii
        .type           _ZN4vllm25paged_attention_v2_kernelI13__nv_bfloat16S1_Li256ELi16ELi128ELNS_18Fp8KVCacheDataTypeE0ELb1ELi512EEEvPfS3_PT_PKS4_PKT0_SA_ifPKiSC_iPKfiiiSE_SE_iiiii,@function
        .size           _ZN4vllm25paged_attention_v2_kernelI13__nv_bfloat16S1_Li256ELi16ELi128ELNS_18Fp8KVCacheDataTypeE0ELb1ELi512EEEvPfS3_PT_PKS4_PKT0_SA_ifPKiSC_iPKfiiiSE_SE_iiiii,(.L_x_24994 - _ZN4vllm25paged_attention_v2_kernelI13__nv_bfloat16S1_Li256ELi16ELi128ELNS_18Fp8KVCacheDataTypeE0ELb1ELi512EEEvPfS3_PT_PKS4_PKT0_SA_ifPKiSC_iPKfiiiSE_SE_iiiii)
        .other          _ZN4vllm25paged_attention_v2_kernelI13__nv_bfloat16S1_Li256ELi16ELi128ELNS_18Fp8KVCacheDataTypeE0ELb1ELi512EEEvPfS3_PT_PKS4_PKT0_SA_ifPKiSC_iPKfiiiSE_SE_iiiii,@"STO_CUDA_ENTRY STV_DEFAULT"
_ZN4vllm25paged_attention_v2_kernelI13__nv_bfloat16S1_Li256ELi16ELi128ELNS_18Fp8KVCacheDataTypeE0ELb1ELi512EEEvPfS3_PT_PKS4_PKT0_SA_ifPKiSC_iPKfiiiSE_SE_iiiii:
.text._ZN4vllm25paged_attention_v2_kernelI13__nv_bfloat16S1_Li256ELi16ELi128ELNS_18Fp8KVCacheDataTypeE0ELb1ELi512EEEvPfS3_PT_PKS4_PKT0_SA_ifPKiSC_iPKfiiiSE_SE_iiiii:
        /* <DEDUP_REMOVED lines=22> */
[----:B-1----:R-:W-:-:S04]  /*0160*/  IADD3 R4, R0, 0xffffffe, RZ ;  /* 0x0ffffffe00047810 */ /* 0x002fc80007ffe0ff */
[----:B------:R1:W2:Y:S01]  /*0170*/  F2I.FTZ.U32.TRUNC.NTZ R5, R4 ;  /* 0x0000000400057305 */ /* 0x0002a2000021f000 */
[----:B0-----:R-:W-:Y:S01]  /*0180*/  IABS R2, c[0x0][0xc] ;  /* 0x0000030000027a13 */ /* 0x001fe20000000000 */
        /* <DEDUP_REMOVED lines=30> */
[----:B------:R-:W-:-:S03]  /*0370*/  LOP3.LUT R2, R16, R9, RZ, 0x3c, !PT ;  /* 0x0000000910027212 */ /* 0x000fc600078e3cff */
[----:B------:R-:W-:Y:S01]  /*0380*/  IMAD.MOV.U32 R5, RZ, RZ, R4 ;  /* 0x000000ffff057224 */ /* 0x000fe200078e0004 */
[----:B------:R-:W-:-:S03]  /*0390*/  ISETP.GE.AND P2, PT, R2, RZ, PT ;  /* 0x000000ff0200720c */ /* 0x000fc60003f46270 */
[----:B------:R-:W-:-:S04]  /*03a0*/  IMAD.HI.U32 R4, R3, R5, RZ ;  /* 0x0000000503047227 */ /* 0x000fc800078e00ff */
[----:B------:R-:W-:Y:S02]  /*03b0*/  IMAD R0, R4, R0, R5 ;  /* 0x0000000004007224 */ /* 0x000fe400078e0205 */
[----:B------:R-:W0:Y:S03]  /*03c0*/  S2R R5, SR_TID.X ;  /* 0x0000000000057919 */ /* 0x000e260000002100 */
[----:B------:R-:W-:-:S13]  /*03d0*/  ISETP.GT.U32.AND P1, PT, R7, R0, PT ;  /* 0x000000000700720c */ /* 0x000fda0003f24070 */
[----:B------:R-:W-:Y:S01]  /*03e0*/  @!P1 IMAD.IADD R0, R0, 0x1, -R7 ;  /* 0x0000000100009824 */ /* 0x000fe200078e0a07 */
[----:B------:R-:W-:Y:S02]  /*03f0*/  @!P1 IADD3 R4, R4, 0x1, RZ ;  /* 0x0000000104049810 */ /* 0x000fe40007ffe0ff */
[----:B------:R-:W-:Y:S02]  /*0400*/  ISETP.NE.AND P1, PT, R9, RZ, PT ;  /* 0x000000ff0900720c */ /* 0x000fe40003f25270 */
[----:B------:R-:W-:Y:S02]  /*0410*/  ISETP.GE.U32.AND P0, PT, R0, R7, PT ;  /* 0x000000070000720c */ /* 0x000fe40003f06070 */
[----:B------:R-:W-:Y:S02]  /*0420*/  IADD3 R0, R153, 0xf, RZ ;  /* 0x0000000f99007810 */ /* 0x000fe40007ffe0ff */
[----:B0-----:R-:W-:Y:S02]  /*0430*/  SHF.R.S32.HI R2, RZ, 0x1f, R5 ;  /* 0x0000001fff027819 */ /* 0x001fe40000011405 */
[----:B------:R-:W-:-:S02]  /*0440*/  SHF.R.S32.HI R3, RZ, 0x1f, R0 ;  /* 0x0000001fff037819 */ /* 0x000fc40000011400 */
[----:B------:R-:W-:Y:S02]  /*0450*/  LEA.HI R2, R2, R5, RZ, 0x5 ;  /* 0x0000000502027211 */ /* 0x000fe400078f28ff */
[----:B------:R-:W-:Y:S02]  /*0460*/  LEA.HI R3, R3, R0, RZ, 0x4 ;  /* 0x0000000003037211 */ /* 0x000fe400078f20ff */
[----:B------:R-:W-:Y:S02]  /*0470*/  LOP3.LUT R6, R2, 0xffffffe0, RZ, 0xc0, !PT ;  /* 0xffffffe002067812 */ /* 0x000fe400078ec0ff */
[----:B------:R-:W-:Y:S02]  /*0480*/  SHF.R.S32.HI R151, RZ, 0x4, R3 ;  /* 0x00000004ff977819 */ /* 0x000fe40000011403 */
[----:B------:R-:W-:Y:S01]  /*0490*/  @P0 IADD3 R4, R4, 0x1, RZ ;  /* 0x0000000104040810 */ /* 0x000fe20007ffe0ff */
[----:B------:R-:W-:Y:S01]  /*04a0*/  IMAD.IADD R149, R5, 0x1, -R6 ;  /* 0x0000000105957824 */ /* 0x000fe200078e0a06 */
[----:B------:R-:W-:-:S02]  /*04b0*/  IMNMX R154, R151, R154, PT ;  /* 0x0000009a979a7217 */ /* 0x000fc40003800200 */
[C---:B------:R-:W-:Y:S01]  /*04c0*/  ISETP.GT.AND P0, PT, R5.reuse, 0x3f, PT ;  /* 0x0000003f0500780c */ /* 0x040fe20003f04270 */
[----:B------:R-:W-:Y:S01]  /*04d0*/  @!P2 IMAD.MOV R4, RZ, RZ, -R4 ;  /* 0x000000ffff04a224 */ /* 0x000fe200078e0a04 */
[----:B------:R-:W-:Y:S01]  /*04e0*/  LEA.HI R3, R5, R5, RZ, 0x1 ;  /* 0x0000000505037211 */ /* 0x000fe200078f08ff */
[----:B------:R-:W-:Y:S01]  /*04f0*/  IMAD R0, R147, -0x20, R154 ;  /* 0xffffffe093007824 */ /* 0x000fe200078e029a */
[----:B------:R-:W-:Y:S02]  /*0500*/  @!P1 LOP3.LUT R4, RZ, R9, RZ, 0x33, !PT ;  /* 0x00000009ff049212 */ /* 0x000fe400078e33ff */
[----:B------:R-:W-:Y:S01]  /*0510*/  LOP3.LUT R148, R3, 0xfffffffe, RZ, 0xc0, !PT ;  /* 0xfffffffe03947812 */ /* 0x000fe200078ec0ff */
[----:B------:R-:W-:Y:S01]  /*0520*/  IMAD R0, R0, 0x10, R143 ;  /* 0x0000001000007824 */ /* 0x000fe200078e028f */
[----:B------:R-:W-:Y:S02]  /*0530*/  SHF.R.S32.HI R144, RZ, 0x1, R3 ;  /* 0x00000001ff907819 */ /* 0x000fe40000011403 */
[----:B------:R-:W-:Y:S01]  /*0540*/  SHF.R.S32.HI R150, RZ, 0x5, R2 ;  /* 0x00000005ff967819 */ /* 0x000fe20000011402 */
[----:B------:R-:W-:Y:S01]  /*0550*/  IMAD.IADD R148, R5, 0x1, -R148 ;  /* 0x0000000105947824 */ /* 0x000fe200078e0a94 */
[----:B------:R-:W-:-:S05]  /*0560*/  IMNMX R0, R153, R0, PT ;  /* 0x0000000099007217 */ /* 0x000fca0003800200 */
[----:B------:R-:W-:Y:S01]  /*0570*/  IMAD.IADD R152, R0, 0x1, -R143 ;  /* 0x0000000100987824 */ /* 0x000fe200078e0a8f */
        /* <DEDUP_REMOVED lines=26> */
.L_x_15574:
        /* <DEDUP_REMOVED lines=13> */
.L_x_15573:
[----:B------:R-:W-:Y:S05]  /*07f0*/  BSYNC B1 ;  /* 0x0000000000017941 */ /* 0x000fea0003800000 */
.L_x_15572:
        /* <DEDUP_REMOVED lines=10> */
.L_x_15575:
        /* <DEDUP_REMOVED lines=21> */
.L_x_15571:
[----:B------:R-:W-:Y:S05]  /*09f0*/  BSYNC B0 ;  /* 0x0000000000007941 */ /* 0x000fea0003800000 */
.L_x_15570:
[----:B------:R-:W-:Y:S01]  /*0a00*/  IABS R7, c[0x0][0x1e4] ;  /* 0x0000790000077a13 */ /* 0x000fe20000000000 */
[----:B------:R-:W-:Y:S01]  /*0a10*/  IMAD R147, R147, 0x20, R150 ;  /* 0x0000002093937824 */ /* 0x000fe200078e0296 */
[----:B------:R-:W-:Y:S01]  /*0a20*/  IADD3 R0, R153, -0x1, RZ ;  /* 0xffffffff99007810 */ /* 0x000fe20007ffe0ff */
[----:B------:R-:W-:Y:S01]  /*0a30*/  IMAD R146, R146, c[0x0][0x1a8], RZ ;  /* 0x00006a0092927a24 */ /* 0x000fe200078e02ff */
[----:B------:R-:W0:Y:S01]  /*0a40*/  I2F.RP R6, R7 ;  /* 0x0000000700067306 */ /* 0x000e220000209400 */
[----:B------:R-:W-:Y:S01]  /*0a50*/  BAR.SYNC.DEFER_BLOCKING 0x0 ;  /* 0x0000000000007b1d */ /* 0x000fe20000010000 */
[----:B------:R-:W-:-:S05]  /*0a60*/  IMAD.MOV.U32 R145, RZ, RZ, -0x800001 ;  /* 0xff7fffffff917424 */ /* 0x000fca00078e00ff */
[----:B------:R-:W-:Y:S01]  /*0a70*/  BSSY B0, `(.L_x_15576) ;  /* 0x00006ec000007945 */ /* 0x000fe20003800000 */
        /* <DEDUP_REMOVED lines=12> */
[----:B------:R-:W-:Y:S02]  /*0b40*/  IMAD R2, R7, R6, R8 ;  /* 0x0000000607027224 */ /* 0x000fe400078e0208 */
[----:B------:R-:W-:-:S03]  /*0b50*/  IMAD.MOV.U32 R6, RZ, RZ, c[0x0][0x1e8] ;  /* 0x00007a00ff067624 */ /* 0x000fc600078e00ff */
[----:B------:R-:W-:Y:S02]  /*0b60*/  ISETP.GT.U32.AND P1, PT, R7, R2, PT ;  /* 0x000000020700720c */ /* 0x000fe40003f24070 */
[----:B------:R-:W-:-:S11]  /*0b70*/  ISETP.GT.AND P3, PT, R6, -0x1, PT ;  /* 0xffffffff0600780c */ /* 0x000fd60003f64270 */
[----:B------:R-:W-:Y:S01]  /*0b80*/  @!P1 IMAD.IADD R2, R2, 0x1, -R7 ;  /* 0x0000000102029824 */ /* 0x000fe200078e0a07 */
[----:B------:R-:W-:Y:S01]  /*0b90*/  @!P1 IADD3 R3, R3, 0x1, RZ ;  /* 0x0000000103039810 */ /* 0x000fe20007ffe0ff */
[----:B------:R-:W-:Y:S01]  /*0ba0*/  @!P3 IMAD.MOV R9, RZ, RZ, -c[0x0][0x1e8] ;  /* 0x80007a00ff09b624 */ /* 0x000fe200078e02ff */
[----:B------:R-:W-:Y:S01]  /*0bb0*/  ISETP.NE.AND P1, PT, RZ, c[0x0][0x1e4], PT ;  /* 0x00007900ff007a0c */ /* 0x000fe20003f25270 */
[----:B------:R-:W-:Y:S01]  /*0bc0*/  @P3 IMAD R0, R17, c[0x0][0x1d8], R16 ;  /* 0x0000760011003a24 */ /* 0x000fe200078e0210 */
[----:B------:R-:W-:Y:S01]  /*0bd0*/  ISETP.GE.U32.AND P0, PT, R2, R7, PT ;  /* 0x000000070200720c */ /* 0x000fe20003f06070 */
[----:B------:R-:W-:Y:S01]  /*0be0*/  @!P3 IMAD.MOV.U32 R7, RZ, RZ, c[0x0][0x1d8] ;  /* 0x00007600ff07b624 */ /* 0x000fe200078e00ff */
[----:B------:R-:W-:-:S03]  /*0bf0*/  SHF.R.S32.HI R2, RZ, 0x1f, R146 ;  /* 0x0000001fff027819 */ /* 0x000fc60000011492 */
        /* <DEDUP_REMOVED lines=9> */
[C---:B------:R-:W-:Y:S01]  /*0c90*/  IADD3 R34, R148.reuse, 0x2, RZ ;  /* 0x0000000294227810 */ /* 0x040fe20007ffe0ff */
[C---:B------:R-:W-:Y:S01]  /*0ca0*/  IMAD.SHL.U32 R142, R148.reuse, 0x4, RZ ;  /* 0x00000004948e7824 */ /* 0x040fe200078e00ff */
[C---:B------:R-:W-:Y:S02]  /*0cb0*/  IADD3 R36, R148.reuse, 0x4, RZ ;  /* 0x0000000494247810 */ /* 0x040fe40007ffe0ff */
[----:B------:R-:W-:Y:S01]  /*0cc0*/  IADD3 R37, R148, 0x6, RZ ;  /* 0x0000000694257810 */ /* 0x000fe20007ffe0ff */
[----:B------:R-:W-:Y:S01]  /*0cd0*/  IMAD.SHL.U32 R141, R34, 0x4, RZ ;  /* 0x00000004228d7824 */ /* 0x000fe200078e00ff */
[----:B------:R-:W-:Y:S01]  /*0ce0*/  SHF.R.S32.HI R7, RZ, 0x1f, R144 ;  /* 0x0000001fff077819 */ /* 0x000fe20000011490 */
[----:B------:R-:W-:Y:S01]  /*0cf0*/  IMAD.SHL.U32 R139, R36, 0x4, RZ ;  /* 0x00000004248b7824 */ /* 0x000fe200078e00ff */
[----:B------:R-:W-:Y:S01]  /*0d00*/  SHF.R.S32.HI R9, RZ, 0x1f, R142 ;  /* 0x0000001fff097819 */ /* 0x000fe2000001148e */
[----:B------:R-:W-:Y:S01]  /*0d10*/  IMAD.SHL.U32 R137, R37, 0x4, RZ ;  /* 0x0000000425897824 */ /* 0x000fe200078e00ff */
[----:B------:R-:W-:-:S02]  /*0d20*/  SHF.R.S32.HI R6, RZ, 0x1f, R141 ;  /* 0x0000001fff067819 */ /* 0x000fc4000001148d */
[----:B------:R-:W-:Y:S02]  /*0d30*/  SHF.R.S32.HI R8, RZ, 0x1f, R139 ;  /* 0x0000001fff087819 */ /* 0x000fe4000001148b */
[----:B------:R-:W-:Y:S02]  /*0d40*/  LEA.HI R6, R6, R141, RZ, 0x3 ;  /* 0x0000008d06067211 */ /* 0x000fe400078f18ff */
[----:B------:R-:W-:Y:S02]  /*0d50*/  SHF.R.S32.HI R10, RZ, 0x1f, R137 ;  /* 0x0000001fff0a7819 */ /* 0x000fe40000011489 */
[----:B------:R-:W-:Y:S02]  /*0d60*/  LEA.HI R8, R8, R139, RZ, 0x3 ;  /* 0x0000008b08087211 */ /* 0x000fe400078f18ff */
[----:B------:R-:W-:Y:S02]  /*0d70*/  LOP3.LUT R6, R6, 0xfffffff8, RZ, 0xc0, !PT ;  /* 0xfffffff806067812 */ /* 0x000fe400078ec0ff */
[----:B------:R-:W-:-:S02]  /*0d80*/  LEA.HI R7, R7, R144, RZ, 0x4 ;  /* 0x0000009007077211 */ /* 0x000fc400078f20ff */
[----:B------:R-:W-:Y:S01]  /*0d90*/  LEA.HI R9, R9, R142, RZ, 0x3 ;  /* 0x0000008e09097211 */ /* 0x000fe200078f18ff */
[----:B------:R-:W-:Y:S01]  /*0da0*/  IMAD.IADD R141, R141, 0x1, -R6 ;  /* 0x000000018d8d7824 */ /* 0x000fe200078e0a06 */
[----:B------:R-:W-:Y:S02]  /*0db0*/  LEA.HI R10, R10, R137, RZ, 0x3 ;  /* 0x000000890a0a7211 */ /* 0x000fe400078f18ff */
[----:B------:R-:W-:Y:S02]  /*0dc0*/  LOP3.LUT R8, R8, 0xfffffff8, RZ, 0xc0, !PT ;  /* 0xfffffff808087812 */ /* 0x000fe400078ec0ff */
[C---:B------:R-:W-:Y:S02]  /*0dd0*/  IADD3 R39, R148.reuse, 0xa, RZ ;  /* 0x0000000a94277810 */ /* 0x040fe40007ffe0ff */
[C---:B------:R-:W-:Y:S01]  /*0de0*/  IADD3 R40, R148.reuse, 0xc, RZ ;  /* 0x0000000c94287810 */ /* 0x040fe20007ffe0ff */
[----:B------:R-:W-:Y:S01]  /*0df0*/  IMAD.IADD R139, R139, 0x1, -R8 ;  /* 0x000000018b8b7824 */ /* 0x000fe200078e0a08 */
        /* <DEDUP_REMOVED lines=16> */
[----:B------:R-:W-:Y:S01]  /*0f00*/  SHF.R.S32.HI R11, RZ, 0x1f, R8 ;  /* 0x0000001fff0b7819 */ /* 0x000fe20000011408 */
[C---:B------:R-:W-:Y:S01]  /*0f10*/  IMAD.SHL.U32 R157, R144.reuse, 0x8, RZ ;  /* 0x00000008909d7824 */ /* 0x040fe200078e00ff */
[----:B------:R-:W-:Y:S01]  /*0f20*/  LEA.HI R7, R7, R132, RZ, 0x3 ;  /* 0x0000008407077211 */ /* 0x000fe200078f18ff */
[----:B------:R-:W-:Y:S01]  /*0f30*/  IMAD.IADD R143, R144, 0x1, -R143 ;  /* 0x00000001908f7824 */ /* 0x000fe200078e0a8f */
[----:B------:R-:W-:-:S02]  /*0f40*/  LEA.HI R9, R9, R6, RZ, 0x3 ;  /* 0x0000000609097211 */ /* 0x000fc400078f18ff */
[----:B------:R-:W-:Y:S02]  /*0f50*/  LEA.HI R11, R11, R8, RZ, 0x3 ;  /* 0x000000080b0b7211 */ /* 0x000fe400078f18ff */
[----:B------:R-:W-:Y:S02]  /*0f60*/  SHF.R.S32.HI R13, RZ, 0x1f, R10 ;  /* 0x0000001fff0d7819 */ /* 0x000fe4000001140a */
[----:B------:R-:W-:Y:S02]  /*0f70*/  SHF.R.S32.HI R12, RZ, 0x1f, R135 ;  /* 0x0000001fff0c7819 */ /* 0x000fe40000011487 */
[----:B------:R-:W-:Y:S02]  /*0f80*/  LOP3.LUT R7, R7, 0xfffffff8, RZ, 0xc0, !PT ;  /* 0xfffffff807077812 */ /* 0x000fe400078ec0ff */
[----:B------:R-:W-:Y:S02]  /*0f90*/  LOP3.LUT R9, R9, 0xfffffff8, RZ, 0xc0, !PT ;  /* 0xfffffff809097812 */ /* 0x000fe400078ec0ff */
[----:B------:R-:W-:Y:S01]  /*0fa0*/  LOP3.LUT R11, R11, 0xfffffff8, RZ, 0xc0, !PT ;  /* 0xfffffff80b0b7812 */ /* 0x000fe200078ec0ff */
[----:B------:R-:W-:Y:S01]  /*0fb0*/  IMAD.IADD R132, R132, 0x1, -R7 ;  /* 0x0000000184847824 */ /* 0x000fe200078e0a07 */
[----:B------:R-:W-:Y:S01]  /*0fc0*/  LEA.HI R13, R13, R10, RZ, 0x3 ;  /* 0x0000000a0d0d7211 */ /* 0x000fe200078f18ff */
[----:B------:R-:W-:Y:S01]  /*0fd0*/  IMAD.IADD R6, R6, 0x1, -R9 ;  /* 0x0000000106067824 */ /* 0x000fe200078e0a09 */
[----:B------:R-:W-:Y:S01]  /*0fe0*/  IADD3 R43, R148, 0x12, RZ ;  /* 0x00000012942b7810 */ /* 0x000fe20007ffe0ff */
[----:B------:R-:W-:Y:S01]  /*0ff0*/  IMAD.IADD R7, R8, 0x1, -R11 ;  /* 0x0000000108077824 */ /* 0x000fe200078e0a0b */
[----:B------:R-:W-:-:S02]  /*1000*/  LEA.HI R12, R12, R135, RZ, 0x3 ;  /* 0x000000870c0c7211 */ /* 0x000fc400078f18ff */
[C---:B------:R-:W-:Y:S01]  /*1010*/  IADD3 R44, R148.reuse, 0x14, RZ ;  /* 0x00000014942c7810 */ /* 0x040fe20007ffe0ff */
        /* <DEDUP_REMOVED lines=16> */
[----:B------:R-:W-:Y:S02]  /*1120*/  LOP3.LUT R10, R10, 0xfffffff8, RZ, 0xc0, !PT ;  /* 0xfffffff80a0a7812 */ /* 0x000fe400078ec0ff */
[----:B------:R-:W-:Y:S02]  /*1130*/  SHF.R.S32.HI R16, RZ, 0x1f, R15 ;  /* 0x0000001fff107819 */ /* 0x000fe4000001140f */
[----:B------:R-:W-:Y:S01]  /*1140*/  LOP3.LUT R12, R12, 0xfffffff8, RZ, 0xc0, !PT ;  /* 0xfffffff80c0c7812 */ /* 0x000fe200078ec0ff */
[----:B------:R-:W-:Y:S01]  /*1150*/  IMAD.IADD R9, R9, 0x1, -R10 ;  /* 0x0000000109097824 */ /* 0x000fe200078e0a0a */
[----:B------:R-:W-:-:S02]  /*1160*/  LOP3.LUT R13, R13, 0xfffffff8, RZ, 0xc0, !PT ;  /* 0xfffffff80d0d7812 */ /* 0x000fc400078ec0ff */
[----:B------:R-:W-:Y:S01]  /*1170*/  IADD3 R47, R148, 0x1a, RZ ;  /* 0x0000001a942f7810 */ /* 0x000fe20007ffe0ff */
[----:B------:R-:W-:Y:S01]  /*1180*/  IMAD.IADD R10, R11, 0x1, -R12 ;  /* 0x000000010b0a7824 */ /* 0x000fe200078e0a0c */
[----:B------:R-:W-:Y:S01]  /*1190*/  LEA.HI R16, R16, R15, RZ, 0x3 ;  /* 0x0000000f10107211 */ /* 0x000fe200078f18ff */
[----:B------:R-:W-:Y:S01]  /*11a0*/  IMAD.IADD R11, R14, 0x1, -R13 ;  /* 0x000000010e0b7824 */ /* 0x000fe200078e0a0d */
[C---:B------:R-:W-:Y:S01]  /*11b0*/  IADD3 R48, R148.reuse, 0x1c, RZ ;  /* 0x0000001c94307810 */ /* 0x040fe20007ffe0ff */
[----:B------:R-:W-:Y:S01]  /*11c0*/  IMAD.SHL.U32 R13, R47, 0x4, RZ ;  /* 0x000000042f0d7824 */ /* 0x000fe200078e00ff */
[----:B------:R-:W-:Y:S02]  /*11d0*/  IADD3 R49, R148, 0x1e, RZ ;  /* 0x0000001e94317810 */ /* 0x000fe40007ffe0ff */
        /* <DEDUP_REMOVED lines=85> */
[----:B------:R-:W-:Y:S02]  /*1730*/  SHF.R.S32.HI R32, RZ, 0x1f, R31 ;  /* 0x0000001fff207819 */ /* 0x000fe4000001141f */
[----:B------:R-:W-:Y:S02]  /*1740*/  LEA.HI R30, R30, R29, RZ, 0x3 ;  /* 0x0000001d1e1e7211 */ /* 0x000fe400078f18ff */
[----:B------:R-:W-:Y:S02]  /*1750*/  LOP3.LUT R26, R26, 0xfffffff8, RZ, 0xc0, !PT ;  /* 0xfffffff81a1a7812 */ /* 0x000fe400078ec0ff */
[----:B------:R-:W-:-:S02]  /*1760*/  SHF.R.S32.HI R68, RZ, 0x1f, R35 ;  /* 0x0000001fff447819 */ /* 0x000fc40000011423 */
[----:B------:R-:W-:Y:S01]  /*1770*/  LOP3.LUT R27, R27, 0xfffffff8, RZ, 0xc0, !PT ;  /* 0xfffffff81b1b7812 */ /* 0x000fe200078ec0ff */
[----:B------:R-:W-:Y:S01]  /*1780*/  IMAD.IADD R25, R25, 0x1, -R26 ;  /* 0x0000000119197824 */ /* 0x000fe200078e0a1a */
[----:B------:R-:W-:Y:S02]  /*1790*/  LEA.HI R32, R32, R31, RZ, 0x3 ;  /* 0x0000001f20207211 */ /* 0x000fe400078f18ff */
[----:B------:R-:W-:Y:S01]  /*17a0*/  LOP3.LUT R30, R30, 0xfffffff8, RZ, 0xc0, !PT ;  /* 0xfffffff81e1e7812 */ /* 0x000fe200078ec0ff */
[----:B------:R-:W-:Y:S01]  /*17b0*/  IMAD.IADD R26, R28, 0x1, -R27 ;  /* 0x000000011c1a7824 */ /* 0x000fe200078e0a1b */
[----:B------:R-:W-:Y:S02]  /*17c0*/  LEA.HI R68, R68, R35, RZ, 0x3 ;  /* 0x0000002344447211 */ /* 0x000fe400078f18ff */
[C---:B------:R-:W-:Y:S01]  /*17d0*/  IADD3 R63, R148.reuse, 0x3a, RZ ;  /* 0x0000003a943f7810 */ /* 0x040fe20007ffe0ff */
[----:B------:R-:W-:Y:S01]  /*17e0*/  IMAD.IADD R27, R29, 0x1, -R30 ;  /* 0x000000011d1b7824 */ /* 0x000fe200078e0a1e */
[----:B------:R-:W-:-:S02]  /*17f0*/  IADD3 R64, R148, 0x3c, RZ ;  /* 0x0000003c94407810 */ /* 0x000fc40007ffe0ff */
[----:B------:R-:W-:Y:S01]  /*1800*/  LOP3.LUT R28, R32, 0xfffffff8, RZ, 0xc0, !PT ;  /* 0xfffffff8201c7812 */ /* 0x000fe200078ec0ff */
[----:B------:R-:W-:Y:S01]  /*1810*/  IMAD.SHL.U32 R29, R63, 0x4, RZ ;  /* 0x000000043f1d7824 */ /* 0x000fe200078e00ff */
[----:B------:R-:W-:Y:S01]  /*1820*/  LOP3.LUT R68, R68, 0xfffffff8, RZ, 0xc0, !PT ;  /* 0xfffffff844447812 */ /* 0x000fe200078ec0ff */
[----:B------:R-:W-:Y:S01]  /*1830*/  IMAD R32, R4, c[0x0][0x1c0], RZ ;  /* 0x0000700004207a24 */ /* 0x000fe200078e02ff */
[----:B------:R-:W-:Y:S01]  /*1840*/  LEA.HI R36, R36, R36, RZ, 0x1 ;  /* 0x0000002424247211 */ /* 0x000fe200078f08ff */
[----:B------:R-:W-:Y:S01]  /*1850*/  IMAD.SHL.U32 R33, R64, 0x4, RZ ;  /* 0x0000000440217824 */ /* 0x000fe200078e00ff */
[----:B------:R-:W-:Y:S01]  /*1860*/  LEA.HI R37, R37, R37, RZ, 0x1 ;  /* 0x0000002525257211 */ /* 0x000fe200078f08ff */
[----:B------:R-:W-:Y:S01]  /*1870*/  IMAD.IADD R28, R31, 0x1, -R28 ;  /* 0x000000011f1c7824 */ /* 0x000fe200078e0a1c */
[----:B------:R-:W-:Y:S01]  /*1880*/  SHF.R.S32.HI R30, RZ, 0x1f, R29 ;  /* 0x0000001fff1e7819 */ /* 0x000fe2000001141d */
[----:B------:R-:W-:Y:S01]  /*1890*/  IMAD.IADD R31, R35, 0x1, -R68 ;  /* 0x00000001231f7824 */ /* 0x000fe200078e0a44 */
[----:B------:R-:W-:Y:S01]  /*18a0*/  LEA.HI R35, R34, R34, RZ, 0x1 ;  /* 0x0000002222237211 */ /* 0x000fe200078f08ff */
[----:B------:R-:W-:Y:S01]  /*18b0*/  IMAD.SHL.U32 R36, R36, 0x40, RZ ;  /* 0x0000004024247824 */ /* 0x000fe200078e00ff */
[----:B------:R-:W-:Y:S01]  /*18c0*/  SHF.R.S32.HI R67, RZ, 0x1f, R157 ;  /* 0x0000001fff437819 */ /* 0x000fe2000001149d */
[----:B------:R-:W-:Y:S01]  /*18d0*/  IMAD.SHL.U32 R37, R37, 0x40, RZ ;  /* 0x0000004025257824 */ /* 0x000fe200078e00ff */
[----:B------:R-:W-:Y:S01]  /*18e0*/  IADD3 R156, P0, R32, R157, RZ ;  /* 0x0000009d209c7210 */ /* 0x000fe20007f1e0ff */
[----:B------:R-:W-:Y:S01]  /*18f0*/  IMAD.SHL.U32 R35, R35, 0x40, RZ ;  /* 0x0000004023237824 */ /* 0x000fe200078e00ff */
[----:B------:R-:W-:-:S02]  /*1900*/  LEA.HI R38, R38, R38, RZ, 0x1 ;  /* 0x0000002626267211 */ /* 0x000fc400078f08ff */
[----:B------:R-:W-:Y:S02]  /*1910*/  LEA.HI R39, R39, R39, RZ, 0x1 ;  /* 0x0000002727277211 */ /* 0x000fe400078f08ff */
[----:B------:R-:W-:Y:S01]  /*1920*/  LEA.HI R40, R40, R40, RZ, 0x1 ;  /* 0x0000002828287211 */ /* 0x000fe200078f08ff */
[----:B------:R-:W-:Y:S01]  /*1930*/  IMAD.SHL.U32 R38, R38, 0x40, RZ ;  /* 0x0000004026267824 */ /* 0x000fe200078e00ff */
[----:B------:R-:W-:Y:S01]  /*1940*/  LEA.HI R41, R41, R41, RZ, 0x1 ;  /* 0x0000002929297211 */ /* 0x000fe200078f08ff */
[----:B------:R-:W-:Y:S01]  /*1950*/  IMAD.SHL.U32 R39, R39, 0x40, RZ ;  /* 0x0000004027277824 */ /* 0x000fe200078e00ff */
[----:B------:R-:W-:Y:S01]  /*1960*/  SHF.R.S32.HI R66, RZ, 0x1f, R33 ;  /* 0x0000001fff427819 */ /* 0x000fe20000011421 */
        /* <DEDUP_REMOVED lines=26> */
[----:B------:R-:W-:Y:S01]  /*1b10*/  LEA.HI.X.SX32 R157, R32, R67, 0x1, P0 ;  /* 0x00000043209d7211 */ /* 0x000fe200000f0eff */
[----:B------:R-:W-:Y:S01]  /*1b20*/  IMAD.SHL.U32 R53, R53, 0x40, RZ ;  /* 0x0000004035357824 */ /* 0x000fe200078e00ff */
[----:B------:R-:W-:-:S02]  /*1b30*/  LEA.HI R54, R54, R54, RZ, 0x1 ;  /* 0x0000003636367211 */ /* 0x000fc400078f08ff */
[----:B------:R-:W-:Y:S02]  /*1b40*/  LEA.HI R55, R55, R55, RZ, 0x1 ;  /* 0x0000003737377211 */ /* 0x000fe400078f08ff */
[----:B------:R-:W-:Y:S01]  /*1b50*/  LEA.HI R56, R56, R56, RZ, 0x1 ;  /* 0x0000003838387211 */ /* 0x000fe200078f08ff */
[----:B------:R-:W-:Y:S01]  /*1b60*/  IMAD.SHL.U32 R54, R54, 0x40, RZ ;  /* 0x0000004036367824 */ /* 0x000fe200078e00ff */
[----:B------:R-:W-:Y:S01]  /*1b70*/  LEA.HI R57, R57, R57, RZ, 0x1 ;  /* 0x0000003939397211 */ /* 0x000fe200078f08ff */
[----:B------:R-:W-:Y:S01]  /*1b80*/  IMAD.SHL.U32 R55, R55, 0x40, RZ ;  /* 0x0000004037377824 */ /* 0x000fe200078e00ff */
[----:B------:R-:W-:Y:S01]  /*1b90*/  LEA.HI R66, R66, R33, RZ, 0x3 ;  /* 0x0000002142427211 */ /* 0x000fe200078f18ff */
[----:B------:R-:W-:Y:S01]  /*1ba0*/  IMAD.SHL.U32 R56, R56, 0x40, RZ ;  /* 0x0000004038387824 */ /* 0x000fe200078e00ff */
[----:B-----5:R-:W-:Y:S01]  /*1bb0*/  FSETP.NEU.FTZ.AND P0, PT, R155, RZ, PT ;  /* 0x000000ff9b00720b */ /* 0x020fe20003f1d000 */
        /* <DEDUP_REMOVED lines=24> */
[----:B------:R-:W-:Y:S01]  /*1d40*/  IMAD.MOV.U32 R66, RZ, RZ, c[0x0][0x1bc] ;  /* 0x00006f00ff427624 */ /* 0x000fe200078e00ff */
        /* <DEDUP_REMOVED lines=29> */
[----:B------:R-:W-:Y:S02]  /*1f20*/  IADD3 R32, R3, -c[0x0][0x1dc], RZ ;  /* 0x8000770003207a10 */ /* 0x000fe40007ffe0ff */
        /* <DEDUP_REMOVED lines=65> */
[----:B------:R-:W-:Y:S02]  /*2340*/  IMAD.MOV.U32 R145, RZ, RZ, -0x800001 ;  /* 0xff7fffffff917424 */ /* 0x000fe400078e00ff */
[----:B------:R-:W-:-:S03]  /*2350*/  IMAD.MOV.U32 R155, RZ, RZ, R147 ;  /* 0x000000ffff9b7224 */ /* 0x000fc600078e0093 */
.L_x_15584:
[----:B------:R-:W-:Y:S01]  /*2360*/  IABS R70, c[0x0][0x1e4] ;  /* 0x0000790000467a13 */ /* 0x000fe20000000000 */
[----:B------:R-:W-:Y:S01]  /*2370*/  IMAD.SHL.U32 R66, R155, 0x10, RZ ;  /* 0x000000109b427824 */ /* 0x000fe200078e00ff */
[----:B------:R-:W-:Y:S01]  /*2380*/  IABS R158, c[0x0][0x1e0] ;  /* 0x00007800009e7a13 */ /* 0x000fe20000000000 */
[----:B------:R-:W-:Y:S01]  /*2390*/  BSSY B1, `(.L_x_15579) ;  /* 0x00002a2000017945 */ /* 0x000fe20003800000 */
[----:B------:R-:W0:Y:S02]  /*23a0*/  I2F.RP R67, R70 ;  /* 0x0000004600437306 */ /* 0x000e240000209400 */
[----:B------:R-:W-:Y:S02]  /*23b0*/  IABS R71, R66 ;  /* 0x0000004200477213 */ /* 0x000fe40000000000 */
        /* <DEDUP_REMOVED lines=10> */
[----:B------:R-:W-:Y:S02]  /*2460*/  IMAD.MOV.U32 R69, RZ, RZ, R158 ;  /* 0x000000ffff457224 */ /* 0x000fe400078e009e */
[----:B------:R-:W-:Y:S02]  /*2470*/  IMAD.HI.U32 R64, R68, R65, RZ ;  /* 0x0000004144407227 */ /* 0x000fe400078e00ff */
[----:B------:R-:W0:Y:S02]  /*2480*/  I2F.RP R67, R69 ;  /* 0x0000004500437306 */ /* 0x000e240000209400 */
        /* <DEDUP_REMOVED lines=48> */
[-C--:B------:R-:W-:Y:S02]  /*2790*/  IADD3 R69, P0, R142, R68.reuse, RZ ;  /* 0x000000448e457210 */ /* 0x080fe40007f1e0ff */
[----:B------:R-:W-:Y:S02]  /*27a0*/  LEA.HI.X R71, R66, c[0x0][0x184], R67, 0x1, P2 ;  /* 0x0000610042477a11 */ /* 0x000fe400010f0c43 */
[----:B------:R-:W-:Y:S01]  /*27b0*/  LEA R66, P1, R69, c[0x0][0x180], 0x1 ;  /* 0x0000600045427a11 */ /* 0x000fe200078208ff */
[----:B------:R-:W-:Y:S02]  /*27c0*/  IMAD.X R64, R101, 0x1, R178, P0 ;  /* 0x0000000165407824 */ /* 0x000fe400000e06b2 */
[----:B------:R0:W2:Y:S03]  /*27d0*/  LDG.E.CONSTANT R229, [R70.64] ;  /* 0x0000000a46e57981 */ /* 0x0000a6000c1e9900 */
[----:B------:R-:W-:Y:S01]  /*27e0*/  LEA.HI.X R67, R69, c[0x0][0x184], R64, 0x1, P1 ;  /* 0x0000610045437a11 */ /* 0x000fe200008f0c40 */
[----:B------:R0:W3:Y:S04]  /*27f0*/  LDG.E.CONSTANT R232, [R70.64+0x4] ;  /* 0x0000040a46e87981 */ /* 0x0000e8000c1e9900 */
[----:B------:R1:W4:Y:S01]  /*2800*/  LDG.E.CONSTANT R231, [R66.64] ;  /* 0x0000000a42e77981 */ /* 0x000322000c1e9900 */
[----:B------:R-:W-:-:S03]  /*2810*/  IADD3 R64, P0, P1, R139, R68, R138 ;  /* 0x000000448b407210 */ /* 0x000fc6000791e08a */
[----:B------:R1:W5:Y:S01]  /*2820*/  LDG.E.CONSTANT R230, [R66.64+0x4] ;  /* 0x0000040a42e67981 */ /* 0x000362000c1e9900 */
[----:B------:R-:W-:Y:S02]  /*2830*/  LEA R158, P2, R64, c[0x0][0x180], 0x1 ;  /* 0x00006000409e7a11 */ /* 0x000fe400078408ff */
[----:B------:R-:W-:Y:S02]  /*2840*/  IADD3.X R69, R102, R178, R63, P0, P1 ;  /* 0x000000b266457210 */ /* 0x000fe400007e243f */
[----:B------:R-:W-:Y:S02]  /*2850*/  IADD3 R65, P0, P1, R137, R68, R136 ;  /* 0x0000004489417210 */ /* 0x000fe4000791e088 */
[----:B------:R-:W-:Y:S02]  /*2860*/  LEA.HI.X R159, R64, c[0x0][0x184], R69, 0x1, P2 ;  /* 0x00006100409f7a11 */ /* 0x000fe400010f0c45 */
[----:B------:R-:W-:Y:S02]  /*2870*/  LEA R64, P2, R65, c[0x0][0x180], 0x1 ;  /* 0x0000600041407a11 */ /* 0x000fe400078408ff */
[----:B------:R-:W-:Y:S01]  /*2880*/  IADD3.X R160, R105, R178, R72, P0, P1 ;  /* 0x000000b269a07210 */ /* 0x000fe200007e2448 */
[----:B------:R0:W3:Y:S03]  /*2890*/  LDG.E.CONSTANT R225, [R158.64] ;  /* 0x0000000a9ee17981 */ /* 0x0000e6000c1e9900 */
[----:B------:R-:W-:Y:S01]  /*28a0*/  LEA.HI.X R65, R65, c[0x0][0x184], R160, 0x1, P2 ;  /* 0x0000610041417a11 */ /* 0x000fe200010f0ca0 */
[----:B------:R0:W4:Y:S01]  /*28b0*/  LDG.E.CONSTANT R226, [R158.64+0x4] ;  /* 0x0000040a9ee27981 */ /* 0x000122000c1e9900 */
[----:B-1----:R-:W-:-:S03]  /*28c0*/  IADD3 R66, P0, P1, R135, R68, R134 ;  /* 0x0000004487427210 */ /* 0x002fc6000791e086 */
[----:B------:R1:W4:Y:S01]  /*28d0*/  LDG.E.CONSTANT R227, [R64.64] ;  /* 0x0000000a40e37981 */ /* 0x000322000c1e9900 */
[----:B0-----:R-:W-:Y:S02]  /*28e0*/  LEA R70, P2, R66, c[0x0][0x180], 0x1 ;  /* 0x0000600042467a11 */ /* 0x001fe400078408ff */
[----:B------:R-:W-:Y:S01]  /*28f0*/  IADD3.X R69, R104, R178, R73, P0, P1 ;  /* 0x000000b268457210 */ /* 0x000fe200007e2449 */
[----:B------:R1:W4:Y:S01]  /*2900*/  LDG.E.CONSTANT R228, [R64.64+0x4] ;  /* 0x0000040a40e47981 */ /* 0x000322000c1e9900 */
[----:B------:R-:W-:Y:S02]  /*2910*/  IADD3 R67, P0, P1, R132, R68, R35 ;  /* 0x0000004484437210 */ /* 0x000fe4000791e023 */
[----:B------:R-:W-:Y:S02]  /*2920*/  LEA.HI.X R71, R66, c[0x0][0x184], R69, 0x1, P2 ;  /* 0x0000610042477a11 */ /* 0x000fe400010f0c45 */
[----:B------:R-:W-:Y:S02]  /*2930*/  LEA R66, P2, R67, c[0x0][0x180], 0x1 ;  /* 0x0000600043427a11 */ /* 0x000fe400078408ff */
[----:B------:R-:W-:Y:S01]  /*2940*/  IADD3.X R160, R107, R178, R74, P0, P1 ;  /* 0x000000b26ba07210 */ /* 0x000fe200007e244a */
[----:B------:R0:W5:Y:S03]  /*2950*/  LDG.E.CONSTANT R221, [R70.64] ;  /* 0x0000000a46dd7981 */ /* 0x000166000c1e9900 */
[----:B------:R-:W-:Y:S01]  /*2960*/  LEA.HI.X R67, R67, c[0x0][0x184], R160, 0x1, P2 ;  /* 0x0000610043437a11 */ /* 0x000fe200010f0ca0 */
[----:B------:R0:W5:Y:S01]  /*2970*/  LDG.E.CONSTANT R222, [R70.64+0x4] ;  /* 0x0000040a46de7981 */ /* 0x000162000c1e9900 */
[----:B-1----:R-:W-:-:S03]  /*2980*/  IADD3 R64, P0, P1, R6, R68, R37 ;  /* 0x0000004406407210 */ /* 0x002fc6000791e025 */
[----:B------:R1:W5:Y:S01]  /*2990*/  LDG.E.CONSTANT R223, [R66.64] ;  /* 0x0000000a42df7981 */ /* 0x000362000c1e9900 */
[----:B------:R-:W-:Y:S02]  /*29a0*/  LEA R158, P2, R64, c[0x0][0x180], 0x1 ;  /* 0x00006000409e7a11 */ /* 0x000fe400078408ff */
[----:B------:R-:W-:Y:S01]  /*29b0*/  IADD3.X R69, R106, R178, R75, P0, P1 ;  /* 0x000000b26a457210 */ /* 0x000fe200007e244b */
[----:B------:R1:W5:Y:S01]  /*29c0*/  LDG.E.CONSTANT R224, [R66.64+0x4] ;  /* 0x0000040a42e07981 */ /* 0x000362000c1e9900 */
        /* <DEDUP_REMOVED lines=9> */
[----:B0-----:R-:W-:Y:S02]  /*2a60*/  LEA R70, P2, R66, c[0x0][0x180], 0x1 ;  /* 0x0000600042467a11 */ /* 0x001fe400078408ff */
        /* <DEDUP_REMOVED lines=41> */
[----:B0-----:R-:W-:Y:S01]  /*2d00*/  IADD3.X R70, R117, R178, R84, P1, P3 ;  /* 0x000000b275467210 */ /* 0x001fe20000fe6454 */
[----:B------:R0:W5:Y:S01]  /*2d10*/  LDG.E.CONSTANT R201, [R64.64] ;  /* 0x0000000a40c97981 */ /* 0x000162000c1e9900 */
[----:B------:R-:W-:-:S02]  /*2d20*/  IADD3 R158, P4, P5, R16, R68, R47 ;  /* 0x00000044109e7210 */ /* 0x000fc40007d9e02f */
[----:B------:R-:W-:Y:S01]  /*2d30*/  LEA.HI.X R165, R69, c[0x0][0x184], R70, 0x1, P2 ;  /* 0x0000610045a57a11 */ /* 0x000fe200010f0c46 */
[----:B------:R0:W5:Y:S01]  /*2d40*/  LDG.E.CONSTANT R202, [R64.64+0x4] ;  /* 0x0000040a40ca7981 */ /* 0x000162000c1e9900 */
[----:B------:R-:W-:Y:S02]  /*2d50*/  LEA R162, P0, R158, c[0x0][0x180], 0x1 ;  /* 0x000060009ea27a11 */ /* 0x000fe400078008ff */
[----:B------:R-:W-:Y:S01]  /*2d60*/  IADD3.X R71, R116, R178, R85, P4, P5 ;  /* 0x000000b274477210 */ /* 0x000fe200027ea455 */
[----:B------:R0:W5:Y:S04]  /*2d70*/  LDG.E.CONSTANT R203, [R164.64] ;  /* 0x0000000aa4cb7981 */ /* 0x000168000c1e9900 */
[----:B------:R0:W5:Y:S01]  /*2d80*/  LDG.E.CONSTANT R204, [R164.64+0x4] ;  /* 0x0000040aa4cc7981 */ /* 0x000162000c1e9900 */
[----:B------:R-:W-:-:S02]  /*2d90*/  LEA.HI.X R163, R158, c[0x0][0x184], R71, 0x1, P0 ;  /* 0x000061009ea37a11 */ /* 0x000fc400000f0c47 */
[----:B------:R-:W-:-:S03]  /*2da0*/  IADD3 R69, P1, P2, R17, R68, R46 ;  /* 0x0000004411457210 */ /* 0x000fc60007a3e02e */
[----:B------:R0:W5:Y:S01]  /*2db0*/  LDG.E.CONSTANT R198, [R162.64] ;  /* 0x0000000aa2c67981 */ /* 0x000162000c1e9900 */
[----:B------:R-:W-:Y:S02]  /*2dc0*/  LEA R160, P0, R69, c[0x0][0x180], 0x1 ;  /* 0x0000600045a07a11 */ /* 0x000fe400078008ff */
[----:B------:R-:W-:Y:S01]  /*2dd0*/  IADD3.X R158, R119, R178, R86, P1, P2 ;  /* 0x000000b2779e7210 */ /* 0x000fe20000fe4456 */
[----:B------:R0:W5:Y:S01]  /*2de0*/  LDG.E.CONSTANT R197, [R162.64+0x4] ;  /* 0x0000040aa2c57981 */ /* 0x000162000c1e9900 */
[----:B-1----:R-:W-:Y:S02]  /*2df0*/  IADD3 R66, P3, P4, R18, R68, R49 ;  /* 0x0000004412427210 */ /* 0x002fe40007c7e031 */
[----:B------:R-:W-:Y:S02]  /*2e00*/  LEA.HI.X R161, R69, c[0x0][0x184], R158, 0x1, P0 ;  /* 0x0000610045a17a11 */ /* 0x000fe400000f0c9e */
[----:B------:R-:W-:Y:S02]  /*2e10*/  LEA R70, P2, R66, c[0x0][0x180], 0x1 ;  /* 0x0000600042467a11 */ /* 0x000fe400078408ff */
[----:B------:R-:W-:Y:S01]  /*2e20*/  IADD3.X R67, R118, R178, R87, P3, P4 ;  /* 0x000000b276437210 */ /* 0x000fe20001fe8457 */
[----:B------:R1:W5:Y:S01]  /*2e30*/  LDG.E.CONSTANT R199, [R160.64] ;  /* 0x0000000aa0c77981 */ /* 0x000362000c1e9900 */
[----:B------:R-:W-:-:S02]  /*2e40*/  IADD3 R69, P0, P1, R19, R68, R48 ;  /* 0x0000004413457210 */ /* 0x000fc4000791e030 */
[----:B------:R-:W-:Y:S01]  /*2e50*/  LEA.HI.X R71, R66, c[0x0][0x184], R67, 0x1, P2 ;  /* 0x0000610042477a11 */ /* 0x000fe200010f0c43 */
[----:B------:R1:W5:Y:S01]  /*2e60*/  LDG.E.CONSTANT R200, [R160.64+0x4] ;  /* 0x0000040aa0c87981 */ /* 0x000362000c1e9900 */
[-C--:B------:R-:W-:Y:S02]  /*2e70*/  IADD3 R67, P6, P2, R20, R68.reuse, R51 ;  /* 0x0000004414437210 */ /* 0x080fe40007ade033 */
[----:B0-----:R-:W-:Y:S01]  /*2e80*/  IADD3 R65, P4, P5, R21, R68, R50 ;  /* 0x0000004415417210 */ /* 0x001fe20007d9e032 */
[----:B------:R0:W5:Y:S01]  /*2e90*/  LDG.E.CONSTANT R182, [R70.64] ;  /* 0x0000000a46b67981 */ /* 0x000162000c1e9900 */
[----:B------:R-:W-:Y:S02]  /*2ea0*/  LEA R158, P3, R69, c[0x0][0x180], 0x1 ;  /* 0x00006000459e7a11 */ /* 0x000fe400078608ff */
[----:B------:R-:W-:Y:S01]  /*2eb0*/  IADD3.X R170, R121, R178, R88, P0, P1 ;  /* 0x000000b279aa7210 */ /* 0x000fe200007e2458 */
[----:B------:R0:W5:Y:S01]  /*2ec0*/  LDG.E.CONSTANT R183, [R70.64+0x4] ;  /* 0x0000040a46b77981 */ /* 0x000162000c1e9900 */
[----:B------:R-:W-:-:S02]  /*2ed0*/  LEA R66, P0, R67, c[0x0][0x180], 0x1 ;  /* 0x0000600043427a11 */ /* 0x000fc400078008ff */
[-C--:B------:R-:W-:Y:S02]  /*2ee0*/  IADD3.X R168, R120, R178.reuse, R89, P6, P2 ;  /* 0x000000b278a87210 */ /* 0x080fe400037e4459 */
[----:B------:R-:W-:Y:S02]  /*2ef0*/  IADD3.X R166, R123, R178, R90, P4, P5 ;  /* 0x000000b27ba67210 */ /* 0x000fe400027ea45a */
[----:B------:R-:W-:Y:S02]  /*2f00*/  LEA.HI.X R159, R69, c[0x0][0x184], R170, 0x1, P3 ;  /* 0x00006100459f7a11 */ /* 0x000fe400018f0caa */
[----:B------:R-:W-:Y:S02]  /*2f10*/  IADD3 R69, P5, P6, R22, R68, R53 ;  /* 0x0000004416457210 */ /* 0x000fe40007ebe035 */
[----:B------:R-:W-:Y:S01]  /*2f20*/  LEA R64, P1, R65, c[0x0][0x180], 0x1 ;  /* 0x0000600041407a11 */ /* 0x000fe200078208ff */
[----:B------:R0:W5:Y:S01]  /*2f30*/  LDG.E.CONSTANT R184, [R158.64] ;  /* 0x0000000a9eb87981 */ /* 0x000162000c1e9900 */
[----:B------:R-:W-:-:S02]  /*2f40*/  LEA.HI.X R67, R67, c[0x0][0x184], R168, 0x1, P0 ;  /* 0x0000610043437a11 */ /* 0x000fc400000f0ca8 */
[----:B------:R-:W-:Y:S01]  /*2f50*/  IADD3 R164, P2, P3, R24, R68, R55 ;  /* 0x0000004418a47210 */ /* 0x000fe20007b5e037 */
[----:B------:R0:W5:Y:S01]  /*2f60*/  LDG.E.CONSTANT R185, [R158.64+0x4] ;  /* 0x0000040a9eb97981 */ /* 0x000162000c1e9900 */
[----:B------:R-:W-:Y:S02]  /*2f70*/  LEA R176, P4, R69, c[0x0][0x180], 0x1 ;  /* 0x0000600045b07a11 */ /* 0x000fe400078808ff */
[----:B------:R-:W-:Y:S01]  /*2f80*/  IADD3.X R168, R122, R178, R91, P5, P6 ;  /* 0x000000b27aa87210 */ /* 0x000fe20002fec45b */
[----:B------:R0:W5:Y:S01]  /*2f90*/  LDG.E.CONSTANT R181, [R66.64] ;  /* 0x0000000a42b57981 */ /* 0x000162000c1e9900 */
[----:B------:R-:W-:Y:S02]  /*2fa0*/  LEA.HI.X R65, R65, c[0x0][0x184], R166, 0x1, P1 ;  /* 0x0000610041417a11 */ /* 0x000fe400008f0ca6 */
[----:B------:R-:W-:Y:S02]  /*2fb0*/  IADD3 R165, P0, P1, R23, R68, R52 ;  /* 0x0000004417a57210 */ /* 0x000fe4000791e034 */
[----:B------:R-:W-:Y:S01]  /*2fc0*/  LEA R172, P5, R164, c[0x0][0x180], 0x1 ;  /* 0x00006000a4ac7a11 */ /* 0x000fe200078a08ff */
[----:B------:R0:W5:Y:S01]  /*2fd0*/  LDG.E.CONSTANT R187, [R64.64] ;  /* 0x0000000a40bb7981 */ /* 0x000162000c1e9900 */
[----:B------:R-:W-:-:S02]  /*2fe0*/  IADD3.X R163, R124, R178, R93, P2, P3 ;  /* 0x000000b27ca37210 */ /* 0x000fc400017e645d */
[----:B------:R-:W-:Y:S01]  /*2ff0*/  LEA.HI.X R177, R69, c[0x0][0x184], R168, 0x1, P4 ;  /* 0x0000610045b17a11 */ /* 0x000fe200020f0ca8 */
[----:B------:R0:W5:Y:S01]  /*3000*/  LDG.E.CONSTANT R194, [R64.64+0x4] ;  /* 0x0000040a40c27981 */ /* 0x000162000c1e9900 */
[----:B------:R-:W-:Y:S02]  /*3010*/  IADD3 R69, P2, P3, R25, R68, R54 ;  /* 0x0000004419457210 */ /* 0x000fe40007b5e036 */
[----:B------:R-:W-:Y:S01]  /*3020*/  IADD3.X R166, R125, R178, R92, P0, P1 ;  /* 0x000000b27da67210 */ /* 0x000fe200007e245c */
[----:B------:R0:W5:Y:S01]  /*3030*/  LDG.E.CONSTANT R188, [R176.64+0x4] ;  /* 0x0000040ab0bc7981 */ /* 0x000162000c1e9900 */
[----:B------:R-:W-:Y:S02]  /*3040*/  LEA.HI.X R173, R164, c[0x0][0x184], R163, 0x1, P5 ;  /* 0x00006100a4ad7a11 */ /* 0x000fe400028f0ca3 */
[----:B------:R-:W-:Y:S02]  /*3050*/  LEA R174, P6, R165, c[0x0][0x180], 0x1 ;  /* 0x00006000a5ae7a11 */ /* 0x000fe400078c08ff */
[----:B------:R-:W-:Y:S01]  /*3060*/  IADD3 R162, P1, P0, R26, R68, R57 ;  /* 0x000000441aa27210 */ /* 0x000fe2000783e039 */
[----:B------:R0:W5:Y:S01]  /*3070*/  LDG.E.CONSTANT R190, [R172.64+0x4] ;  /* 0x0000040aacbe7981 */ /* 0x000162000c1e9900 */
[----:B------:R-:W-:-:S02]  /*3080*/  LEA R170, P4, R69, c[0x0][0x180], 0x1 ;  /* 0x0000600045aa7a11 */ /* 0x000fc400078808ff */
[-C--:B------:R-:W-:Y:S02]  /*3090*/  IADD3.X R164, R127, R178.reuse, R94, P2, P3 ;  /* 0x000000b27fa47210 */ /* 0x080fe400017e645e */
[----:B------:R-:W-:Y:S02]  /*30a0*/  LEA.HI.X R175, R165, c[0x0][0x184], R166, 0x1, P6 ;  /* 0x00006100a5af7a11 */ /* 0x000fe400030f0ca6 */
[----:B------:R-:W-:Y:S02]  /*30b0*/  LEA.HI.X R171, R69, c[0x0][0x184], R164, 0x1, P4 ;  /* 0x0000610045ab7a11 */ /* 0x000fe400020f0ca4 */
[----:B------:R-:W-:Y:S01]  /*30c0*/  IADD3.X R163, R126, R178, R95, P1, P0 ;  /* 0x000000b27ea37210 */ /* 0x000fe20000fe045f */
[----:B------:R0:W5:Y:S01]  /*30d0*/  LDG.E.CONSTANT R189, [R174.64] ;  /* 0x0000000aaebd7981 */ /* 0x000162000c1e9900 */
[-C--:B-1----:R-:W-:Y:S02]  /*30e0*/  IADD3 R160, P5, P6, R27, R68.reuse, R56 ;  /* 0x000000441ba07210 */ /* 0x082fe40007ebe038 */
[----:B------:R-:W-:Y:S01]  /*30f0*/  IADD3 R69, P0, P1, R28, R68, R59 ;  /* 0x000000441c457210 */ /* 0x000fe2000791e03b */
[----:B------:R1:W5:Y:S01]  /*3100*/  LDG.E.CONSTANT R191, [R170.64] ;  /* 0x0000000aaabf7981 */ /* 0x000362000c1e9900 */
[----:B------:R-:W-:-:S02]  /*3110*/  LEA R168, P2, R162, c[0x0][0x180], 0x1 ;  /* 0x00006000a2a87a11 */ /* 0x000fc400078408ff */
[----:B------:R-:W-:Y:S01]  /*3120*/  LEA R166, P3, R160, c[0x0][0x180], 0x1 ;  /* 0x00006000a0a67a11 */ /* 0x000fe200078608ff */
[----:B------:R1:W5:Y:S01]  /*3130*/  LDG.E.CONSTANT R196, [R170.64+0x4] ;  /* 0x0000040aaac47981 */ /* 0x000362000c1e9900 */
[-C--:B------:R-:W-:Y:S02]  /*3140*/  IADD3.X R161, R129, R178.reuse, R96, P5, P6 ;  /* 0x000000b281a17210 */ /* 0x080fe40002fec460 */
[----:B0-----:R-:W-:Y:S01]  /*3150*/  IADD3.X R70, R128, R178, R97, P0, P1 ;  /* 0x000000b280467210 */ /* 0x001fe200007e2461 */
[----:B------:R0:W5:Y:S01]  /*3160*/  LDG.E.CONSTANT R195, [R174.64+0x4] ;  /* 0x0000040aaec37981 */ /* 0x000162000c1e9900 */
[----:B------:R-:W-:Y:S02]  /*3170*/  LEA R164, P6, R69, c[0x0][0x180], 0x1 ;  /* 0x0000600045a47a11 */ /* 0x000fe400078c08ff */
[----:B------:R-:W-:Y:S02]  /*3180*/  LEA.HI.X R169, R162, c[0x0][0x184], R163, 0x1, P2 ;  /* 0x00006100a2a97a11 */ /* 0x000fe400010f0ca3 */
[----:B------:R-:W-:-:S02]  /*3190*/  LEA.HI.X R167, R160, c[0x0][0x184], R161, 0x1, P3 ;  /* 0x00006100a0a77a11 */ /* 0x000fc400018f0ca1 */
[-C--:B------:R-:W-:Y:S01]  /*31a0*/  IADD3 R163, P4, P5, R29, R68.reuse, R58 ;  /* 0x000000441da37210 */ /* 0x080fe20007d9e03a */
[----:B------:R0:W5:Y:S01]  /*31b0*/  LDG.E.CONSTANT R192, [R168.64+0x4] ;  /* 0x0000040aa8c07981 */ /* 0x000162000c1e9900 */
[-C--:B------:R-:W-:Y:S02]  /*31c0*/  IADD3 R161, P1, P0, R30, R68.reuse, R61 ;  /* 0x000000441ea17210 */ /* 0x080fe4000783e03d */
[----:B------:R-:W-:Y:S01]  /*31d0*/  IADD3 R179, P2, P3, R31, R68, R60 ;  /* 0x000000441fb37210 */ /* 0x000fe20007b5e03c */
[----:B------:R1:W5:Y:S01]  /*31e0*/  LDG.E.CONSTANT R193, [R166.64] ;  /* 0x0000000aa6c17981 */ /* 0x000362000c1e9900 */
[----:B------:R-:W-:-:S03]  /*31f0*/  LEA.HI.X R165, R69, c[0x0][0x184], R70, 0x1, P6 ;  /* 0x0000610045a57a11 */ /* 0x000fc600030f0c46 */
[----:B------:R-:W2:Y:S01]  /*3200*/  LDS.128 R68, [R33] ;  /* 0x0000000021447984 */ /* 0x000ea20000000c00 */
[-C--:B------:R-:W-:Y:S02]  /*3210*/  IADD3.X R186, R131, R178.reuse, R98, P4, P5 ;  /* 0x000000b283ba7210 */ /* 0x080fe400027ea462 */
[C---:B------:R-:W-:Y:S01]  /*3220*/  LEA R162, P6, R163.reuse, c[0x0][0x180], 0x1 ;  /* 0x00006000a3a27a11 */ /* 0x040fe200078c08ff */
[----:B0-----:R0:W5:Y:S03]  /*3230*/  LDG.E.CONSTANT R175, [R164.64+0x4] ;  /* 0x0000040aa4af7981 */ /* 0x001166000c1e9900 */
[----:B------:R-:W-:Y:S02]  /*3240*/  LEA.HI.X R163, R163, c[0x0][0x184], R186, 0x1, P6 ;  /* 0x00006100a3a37a11 */ /* 0x000fe400030f0cba */
[----:B------:R0:W5:Y:S01]  /*3250*/  LDG.E.CONSTANT R186, [R66.64+0x4] ;  /* 0x0000040a42ba7981 */ /* 0x000162000c1e9900 */
[----:B------:R-:W-:-:S02]  /*3260*/  IADD3.X R180, R130, R178, R99, P1, P0 ;  /* 0x000000b282b47210 */ /* 0x000fc40000fe0463 */
[----:B------:R-:W-:Y:S01]  /*3270*/  IADD3.X R178, R133, R178, R100, P2, P3 ;  /* 0x000000b285b27210 */ /* 0x000fe200017e6464 */
[----:B------:R1:W5:Y:S01]  /*3280*/  LDG.E.CONSTANT R174, [R162.64] ;  /* 0x0000000aa2ae7981 */ /* 0x000362000c1e9900 */
[----:B------:R-:W-:-:S04]  /*3290*/  LEA R158, P5, R179, c[0x0][0x180], 0x1 ;  /* 0x00006000b39e7a11 */ /* 0x000fc800078a08ff */
[----:B------:R-:W-:Y:S01]  /*32a0*/  LEA.HI.X R159, R179, c[0x0][0x184], R178, 0x1, P5 ;  /* 0x00006100b39f7a11 */ /* 0x000fe200028f0cb2 */
[----:B0-----:R-:W0:Y:S01]  /*32b0*/  LDS.128 R64, [R33+0x10] ;  /* 0x0000100021407984 */ /* 0x001e220000000c00 */
[----:B------:R-:W-:-:S03]  /*32c0*/  LEA R160, P4, R161, c[0x0][0x180], 0x1 ;  /* 0x00006000a1a07a11 */ /* 0x000fc600078808ff */
[----:B------:R1:W5:Y:S01]  /*32d0*/  LDG.E.CONSTANT R178, [R176.64] ;  /* 0x0000000ab0b27981 */ /* 0x000362000c1e9900 */
[----:B------:R-:W-:-:S03]  /*32e0*/  LEA.HI.X R161, R161, c[0x0][0x184], R180, 0x1, P4 ;  /* 0x00006100a1a17a11 */ /* 0x000fc600020f0cb4 */
[----:B------:R2:W5:Y:S04]  /*32f0*/  LDG.E.CONSTANT R180, [R168.64] ;  /* 0x0000000aa8b47981 */ /* 0x000568000c1e9900 */
[----:B------:R2:W5:Y:S04]  /*3300*/  LDG.E.CONSTANT R179, [R172.64] ;  /* 0x0000000aacb37981 */ /* 0x000568000c1e9900 */
[----:B-1----:R1:W5:Y:S04]  /*3310*/  LDG.E.CONSTANT R171, [R158.64] ;  /* 0x0000000a9eab7981 */ /* 0x002368000c1e9900 */
[----:B--2---:R1:W2:Y:S04]  /*3320*/  LDG.E.CONSTANT R168, [R158.64+0x4] ;  /* 0x0000040a9ea87981 */ /* 0x0042a8000c1e9900 */
[----:B------:R0:W2:Y:S04]  /*3330*/  LDG.E.CONSTANT R173, [R160.64] ;  /* 0x0000000aa0ad7981 */ /* 0x0000a8000c1e9900 */
[----:B------:R0:W2:Y:S01]  /*3340*/  LDG.E.CONSTANT R170, [R160.64+0x4] ;  /* 0x0000040aa0aa7981 */ /* 0x0000a2000c1e9900 */
[----:B-1----:R-:W-:-:S02]  /*3350*/  PRMT R158, RZ, 0x5410, R68 ;  /* 0x00005410ff9e7816 */ /* 0x002fc40000000044 */
[----:B------:R-:W-:Y:S01]  /*3360*/  PRMT R159, RZ, 0x7610, R68 ;  /* 0x00007610ff9f7816 */ /* 0x000fe20000000044 */
[----:B------:R1:W2:Y:S01]  /*3370*/  LDG.E.CONSTANT R177, [R164.64] ;  /* 0x0000000aa4b17981 */ /* 0x0002a2000c1e9900 */
[----:B------:R-:W-:-:S03]  /*3380*/  PRMT R68, RZ, 0x5410, R229 ;  /* 0x00005410ff447816 */ /* 0x000fc600000000e5 */
[----:B------:R3:W2:Y:S01]  /*3390*/  LDG.E.CONSTANT R176, [R166.64+0x4] ;  /* 0x0000040aa6b07981 */ /* 0x0006a2000c1e9900 */
[----:B0-----:R-:W-:-:S03]  /*33a0*/  PRMT R161, RZ, 0x5410, R70 ;  /* 0x00005410ffa17816 */ /* 0x001fc60000000046 */
[----:B------:R0:W2:Y:S02]  /*33b0*/  LDG.E.CONSTANT R172, [R162.64+0x4] ;  /* 0x0000040aa2ac7981 */ /* 0x0000a4000c1e9900 */
[----:B-1----:R-:W-:Y:S01]  /*33c0*/  FMUL.FTZ R165, R161, R68 ;  /* 0x00000044a1a57220 */ /* 0x002fe20000410000 */
[----:B---3--:R-:W-:Y:S02]  /*33d0*/  PRMT R161, RZ, 0x5410, R232 ;  /* 0x00005410ffa17816 */ /* 0x008fe400000000e8 */
[----:B------:R-:W-:Y:S02]  /*33e0*/  PRMT R166, RZ, 0x5410, R71 ;  /* 0x00005410ffa67816 */ /* 0x000fe40000000047 */
[----:B------:R-:W-:-:S03]  /*33f0*/  PRMT R164, RZ, 0x7610, R229 ;  /* 0x00007610ffa47816 */ /* 0x000fc600000000e5 */
[----:B------:R-:W-:Y:S01]  /*3400*/  FMUL.FTZ R166, R166, R161 ;  /* 0x000000a1a6a67220 */ /* 0x000fe20000410000 */
[----:B----4-:R-:W-:Y:S02]  /*3410*/  PRMT R161, RZ, 0x5410, R231 ;  /* 0x00005410ffa17816 */ /* 0x010fe400000000e7 */
[----:B0-----:R-:W-:-:S03]  /*3420*/  PRMT R163, RZ, 0x7610, R70 ;  /* 0x00007610ffa37816 */ /* 0x001fc60000000046 */
[----:B------:R-:W-:Y:S01]  /*3430*/  FFMA.FTZ R161, R158, R161, R165 ;  /* 0x000000a19ea17223 */ /* 0x000fe200000100a5 */
[----:B------:R-:W-:Y:S01]  /*3440*/  PRMT R158, RZ, 0x7610, R231 ;  /* 0x00007610ff9e7816 */ /* 0x000fe200000000e7 */
[----:B------:R-:W-:Y:S01]  /*3450*/  FMUL.FTZ R163, R163, R164 ;  /* 0x000000a4a3a37220 */ /* 0x000fe20000410000 */
[----:B------:R-:W-:Y:S02]  /*3460*/  PRMT R167, RZ, 0x7610, R71 ;  /* 0x00007610ffa77816 */ /* 0x000fe40000000047 */
[--C-:B------:R-:W-:Y:S02]  /*3470*/  PRMT R160, RZ, 0x5410, R69.reuse ;  /* 0x00005410ffa07816 */ /* 0x100fe40000000045 */
[----:B------:R-:W-:Y:S02]  /*3480*/  PRMT R162, RZ, 0x7610, R69 ;  /* 0x00007610ffa27816 */ /* 0x000fe40000000045 */
[----:B------:R-:W0:Y:S01]  /*3490*/  LDS.128 R68, [R33+0x20] ;  /* 0x0000200021447984 */ /* 0x000e220000000c00 */
[----:B------:R-:W-:Y:S01]  /*34a0*/  FFMA.FTZ R158, R159, R158, R163 ;  /* 0x0000009e9f9e7223 */ /* 0x000fe200000100a3 */
[----:B-----5:R-:W-:-:S02]  /*34b0*/  PRMT R159, RZ, 0x5410, R230 ;  /* 0x00005410ff9f7816 */ /* 0x020fc400000000e6 */
[----:B------:R-:W-:-:S03]  /*34c0*/  PRMT R232, RZ, 0x7610, R232 ;  /* 0x00007610ffe87816 */ /* 0x000fc600000000e8 */
[----:B------:R-:W-:Y:S01]  /*34d0*/  FFMA.FTZ R160, R160, R159, R166 ;  /* 0x0000009fa0a07223 */ /* 0x000fe200000100a6 */
[----:B------:R-:W-:Y:S01]  /*34e0*/  PRMT R159, RZ, 0x7610, R230 ;  /* 0x00007610ff9f7816 */ /* 0x000fe200000000e6 */
[----:B------:R-:W-:Y:S01]  /*34f0*/  FMUL.FTZ R167, R167, R232 ;  /* 0x000000e8a7a77220 */ /* 0x000fe20000410000 */
[----:B------:R-:W-:-:S03]  /*3500*/  PRMT R163, RZ, 0x7610, R64 ;  /* 0x00007610ffa37816 */ /* 0x000fc60000000040 */
        /* <DEDUP_REMOVED lines=8> */
[----:B------:R-:W-:Y:S02]  /*3590*/  PRMT R167, RZ, 0x7610, R66 ;  /* 0x00007610ffa77816 */ /* 0x000fe40000000042 */
[--C-:B------:R-:W-:Y:S02]  /*35a0*/  PRMT R169, RZ, 0x5410, R67.reuse ;  /* 0x00005410ffa97816 */ /* 0x100fe40000000043 */
[----:B------:R-:W-:-:S02]  /*35b0*/  PRMT R230, RZ, 0x7610, R67 ;  /* 0x00007610ffe67816 */ /* 0x000fc40000000043 */
[----:B------:R-:W1:Y:S01]  /*35c0*/  LDS.128 R64, [R33+0x30] ;  /* 0x0000300021407984 */ /* 0x000e620000000c00 */
[----:B------:R-:W-:Y:S01]  /*35d0*/  FFMA.FTZ R160, R165, R162, R160 ;  /* 0x000000a2a5a07223 */ /* 0x000fe200000100a0 */
[----:B------:R-:W-:Y:S02]  /*35e0*/  PRMT R162, RZ, 0x5410, R227 ;  /* 0x00005410ffa27816 */ /* 0x000fe400000000e3 */
[----:B------:R-:W-:-:S03]  /*35f0*/  PRMT R225, RZ, 0x7610, R225 ;  /* 0x00007610ffe17816 */ /* 0x000fc600000000e1 */
[----:B------:R-:W-:Y:S01]  /*3600*/  FFMA.FTZ R161, R166, R162, R161 ;  /* 0x000000a2a6a17223 */ /* 0x000fe200000100a1 */
[----:B------:R-:W-:Y:S01]  /*3610*/  PRMT R162, RZ, 0x5410, R228 ;  /* 0x00005410ffa27816 */ /* 0x000fe200000000e4 */
[----:B------:R-:W-:Y:S01]  /*3620*/  FFMA.FTZ R158, R163, R225, R158 ;  /* 0x000000e1a39e7223 */ /* 0x000fe2000001009e */
[----:B0-----:R-:W-:-:S03]  /*3630*/  PRMT R163, RZ, 0x7610, R68 ;  /* 0x00007610ffa37816 */ /* 0x001fc60000000044 */
[----:B------:R-:W-:Y:S01]  /*3640*/  FFMA.FTZ R160, R169, R162, R160 ;  /* 0x000000a2a9a07223 */ /* 0x000fe200000100a0 */
[----:B------:R-:W-:Y:S02]  /*3650*/  PRMT R162, RZ, 0x5410, R68 ;  /* 0x00005410ffa27816 */ /* 0x000fe40000000044 */
[----:B------:R-:W-:Y:S02]  /*3660*/  PRMT R68, RZ, 0x5410, R221 ;  /* 0x00005410ff447816 */ /* 0x000fe400000000dd */
        /* <DEDUP_REMOVED lines=8> */
[--C-:B------:R-:W-:Y:S02]  /*36f0*/  PRMT R166, RZ, 0x5410, R70.reuse ;  /* 0x00005410ffa67816 */ /* 0x100fe40000000046 */
[----:B------:R-:W-:Y:S02]  /*3700*/  PRMT R167, RZ, 0x7610, R70 ;  /* 0x00007610ffa77816 */ /* 0x000fe40000000046 */
[--C-:B------:R-:W-:Y:S02]  /*3710*/  PRMT R169, RZ, 0x5410, R71.reuse ;  /* 0x00005410ffa97816 */ /* 0x100fe40000000047 */
[----:B------:R-:W-:Y:S02]  /*3720*/  PRMT R226, RZ, 0x7610, R71 ;  /* 0x00007610ffe27816 */ /* 0x000fe40000000047 */
[----:B------:R-:W0:Y:S01]  /*3730*/  LDS.128 R68, [R33+0x40] ;  /* 0x0000400021447984 */ /* 0x000e220000000c00 */
[----:B------:R-:W-:Y:S01]  /*3740*/  FFMA.FTZ R160, R165, R162, R160 ;  /* 0x000000a2a5a07223 */ /* 0x000fe200000100a0 */
[----:B------:R-:W-:-:S02]  /*3750*/  PRMT R162, RZ, 0x5410, R223 ;  /* 0x00005410ffa27816 */ /* 0x000fc400000000df */
[----:B------:R-:W-:-:S03]  /*3760*/  PRMT R221, RZ, 0x7610, R221 ;  /* 0x00007610ffdd7816 */ /* 0x000fc600000000dd */
[----:B------:R-:W-:Y:S01]  /*3770*/  FFMA.FTZ R161, R166, R162, R161 ;  /* 0x000000a2a6a17223 */ /* 0x000fe200000100a1 */
[----:B------:R-:W-:Y:S01]  /*3780*/  PRMT R162, RZ, 0x5410, R224 ;  /* 0x00005410ffa27816 */ /* 0x000fe200000000e0 */
[----:B------:R-:W-:Y:S01]  /*3790*/  FFMA.FTZ R158, R163, R221, R158 ;  /* 0x000000dda39e7223 */ /* 0x000fe2000001009e */
[----:B------:R-:W-:Y:S02]  /*37a0*/  PRMT R228, RZ, 0x7610, R228 ;  /* 0x00007610ffe47816 */ /* 0x000fe400000000e4 */
[----:B-1----:R-:W-:Y:S01]  /*37b0*/  PRMT R163, RZ, 0x7610, R64 ;  /* 0x00007610ffa37816 */ /* 0x002fe20000000040 */
[----:B------:R-:W-:Y:S01]  /*37c0*/  FFMA.FTZ R160, R169, R162, R160 ;  /* 0x000000a2a9a07223 */ /* 0x000fe200000100a0 */
[----:B------:R-:W-:Y:S02]  /*37d0*/  PRMT R162, RZ, 0x5410, R64 ;  /* 0x00005410ffa27816 */ /* 0x000fe40000000040 */
[----:B------:R-:W-:Y:S01]  /*37e0*/  PRMT R64, RZ, 0x5410, R217 ;  /* 0x00005410ff407816 */ /* 0x000fe200000000d9 */
[----:B------:R-:W-:Y:S01]  /*37f0*/  FFMA.FTZ R159, R230, R228, R159 ;  /* 0x000000e4e69f7223 */ /* 0x000fe2000001009f */
[----:B------:R-:W-:-:S02]  /*3800*/  PRMT R222, RZ, 0x7610, R222 ;  /* 0x00007610ffde7816 */ /* 0x000fc400000000de */
[----:B------:R-:W-:Y:S01]  /*3810*/  PRMT R223, RZ, 0x7610, R223 ;  /* 0x00007610ffdf7816 */ /* 0x000fe200000000df */
[----:B------:R-:W-:Y:S01]  /*3820*/  FFMA.FTZ R161, R162, R64, R161 ;  /* 0x00000040a2a17223 */ /* 0x000fe200000100a1 */
[----:B------:R-:W-:Y:S01]  /*3830*/  PRMT R165, RZ, 0x5410, R65 ;  /* 0x00005410ffa57816 */ /* 0x000fe20000000041 */
[----:B------:R-:W-:Y:S01]  /*3840*/  FFMA.FTZ R159, R164, R222, R159 ;  /* 0x000000dea49f7223 */ /* 0x000fe2000001009f */
[----:B------:R-:W-:Y:S01]  /*3850*/  PRMT R162, RZ, 0x5410, R218 ;  /* 0x00005410ffa27816 */ /* 0x000fe200000000da */
[----:B------:R-:W-:Y:S01]  /*3860*/  FFMA.FTZ R158, R167, R223, R158 ;  /* 0x000000dfa79e7223 */ /* 0x000fe2000001009e */
[----:B------:R-:W-:Y:S02]  /*3870*/  PRMT R164, RZ, 0x7610, R65 ;  /* 0x00007610ffa47816 */ /* 0x000fe40000000041 */
[--C-:B------:R-:W-:Y:S02]  /*3880*/  PRMT R166, RZ, 0x5410, R66.reuse ;  /* 0x00005410ffa67816 */ /* 0x100fe40000000042 */
[----:B------:R-:W-:-:S02]  /*3890*/  PRMT R167, RZ, 0x7610, R66 ;  /* 0x00007610ffa77816 */ /* 0x000fc40000000042 */
[--C-:B------:R-:W-:Y:S02]  /*38a0*/  PRMT R169, RZ, 0x5410, R67.reuse ;  /* 0x00005410ffa97816 */ /* 0x100fe40000000043 */
[----:B------:R-:W-:Y:S02]  /*38b0*/  PRMT R222, RZ, 0x7610, R67 ;  /* 0x00007610ffde7816 */ /* 0x000fe40000000043 */
[----:B------:R-:W1:Y:S01]  /*38c0*/  LDS.128 R64, [R33+0x50] ;  /* 0x0000500021407984 */ /* 0x000e620000000c00 */
[----:B------:R-:W-:Y:S01]  /*38d0*/  FFMA.FTZ R160, R165, R162, R160 ;  /* 0x000000a2a5a07223 */ /* 0x000fe200000100a0 */
[----:B------:R-:W-:Y:S02]  /*38e0*/  PRMT R162, RZ, 0x5410, R219 ;  /* 0x00005410ffa27816 */ /* 0x000fe400000000db */
[----:B------:R-:W-:-:S03]  /*38f0*/  PRMT R217, RZ, 0x7610, R217 ;  /* 0x00007610ffd97816 */ /* 0x000fc600000000d9 */
[----:B------:R-:W-:Y:S01]  /*3900*/  FFMA.FTZ R161, R166, R162, R161 ;  /* 0x000000a2a6a17223 */ /* 0x000fe200000100a1 */
[----:B------:R-:W-:Y:S01]  /*3910*/  PRMT R162, RZ, 0x5410, R220 ;  /* 0x00005410ffa27816 */ /* 0x000fe200000000dc */
[----:B------:R-:W-:Y:S01]  /*3920*/  FFMA.FTZ R158, R163, R217, R158 ;  /* 0x000000d9a39e7223 */ /* 0x000fe2000001009e */
[----:B------:R-:W-:Y:S02]  /*3930*/  PRMT R224, RZ, 0x7610, R224 ;  /* 0x00007610ffe07816 */ /* 0x000fe400000000e0 */
[----:B0-----:R-:W-:Y:S01]  /*3940*/  PRMT R163, RZ, 0x7610, R68 ;  /* 0x00007610ffa37816 */ /* 0x001fe20000000044 */
        /* <DEDUP_REMOVED lines=16> */
[----:B------:R-:W0:Y:S01]  /*3a50*/  LDS.128 R68, [R33+0x60] ;  /* 0x0000600021447984 */ /* 0x000e220000000c00 */
[----:B------:R-:W-:Y:S01]  /*3a60*/  FFMA.FTZ R160, R165, R162, R160 ;  /* 0x000000a2a5a07223 */ /* 0x000fe200000100a0 */
[----:B------:R-:W-:Y:S02]  /*3a70*/  PRMT R162, RZ, 0x5410, R215 ;  /* 0x00005410ffa27816 */ /* 0x000fe400000000d7 */
        /* <DEDUP_REMOVED lines=152> */
[----:B------:R-:W-:Y:S02]  /*4400*/  PRMT R162, RZ, 0x5410, R194 ;  /* 0x00005410ffa27816 */ /* 0x000fe400000000c2 */
[----:B------:R-:W-:Y:S01]  /*4410*/  PRMT R185, RZ, 0x7610, R185 ;  /* 0x00007610ffb97816 */ /* 0x000fe200000000b9 */
[----:B------:R-:W-:Y:S01]  /*4420*/  FFMA.FTZ R158, R163, R181, R158 ;  /* 0x000000b5a39e7223 */ /* 0x000fe2000001009e */
[----:B------:R-:W-:Y:S01]  /*4430*/  PRMT R186, RZ, 0x7610, R186 ;  /* 0x00007610ffba7816 */ /* 0x000fe200000000ba */
[----:B------:R-:W-:Y:S01]  /*4440*/  FFMA.FTZ R160, R169, R162, R160 ;  /* 0x000000a2a9a07223 */ /* 0x000fe200000100a0 */
[--C-:B-1----:R-:W-:Y:S01]  /*4450*/  PRMT R162, RZ, 0x5410, R64.reuse ;  /* 0x00005410ffa27816 */ /* 0x102fe20000000040 */
[----:B------:R-:W-:Y:S01]  /*4460*/  FFMA.FTZ R159, R198, R185, R159 ;  /* 0x000000b9c69f7223 */ /* 0x000fe2000001009f */
[----:B------:R-:W-:Y:S02]  /*4470*/  PRMT R163, RZ, 0x7610, R64 ;  /* 0x00007610ffa37816 */ /* 0x000fe40000000040 */
[----:B------:R-:W-:Y:S01]  /*4480*/  PRMT R64, RZ, 0x5410, R178 ;  /* 0x00005410ff407816 */ /* 0x000fe200000000b2 */
[----:B------:R-:W-:Y:S01]  /*4490*/  FFMA.FTZ R159, R164, R186, R159 ;  /* 0x000000baa49f7223 */ /* 0x000fe2000001009f */
[----:B------:R-:W-:-:S02]  /*44a0*/  PRMT R187, RZ, 0x7610, R187 ;  /* 0x00007610ffbb7816 */ /* 0x000fc400000000bb */
[----:B------:R-:W-:Y:S01]  /*44b0*/  PRMT R194, RZ, 0x7610, R194 ;  /* 0x00007610ffc27816 */ /* 0x000fe200000000c2 */
[----:B------:R-:W-:Y:S01]  /*44c0*/  FFMA.FTZ R161, R162, R64, R161 ;  /* 0x00000040a2a17223 */ /* 0x000fe200000100a1 */
[--C-:B------:R-:W-:Y:S02]  /*44d0*/  PRMT R165, RZ, 0x5410, R65.reuse ;  /* 0x00005410ffa57816 */ /* 0x100fe40000000041 */
[----:B------:R-:W-:Y:S01]  /*44e0*/  PRMT R162, RZ, 0x5410, R188 ;  /* 0x00005410ffa27816 */ /* 0x000fe200000000bc */
[----:B------:R-:W-:Y:S01]  /*44f0*/  FFMA.FTZ R158, R167, R187, R158 ;  /* 0x000000bba79e7223 */ /* 0x000fe2000001009e */
[----:B------:R-:W-:Y:S01]  /*4500*/  PRMT R164, RZ, 0x7610, R65 ;  /* 0x00007610ffa47816 */ /* 0x000fe20000000041 */
[----:B------:R-:W-:Y:S01]  /*4510*/  FFMA.FTZ R159, R182, R194, R159 ;  /* 0x000000c2b69f7223 */ /* 0x000fe2000001009f */
[--C-:B------:R-:W-:Y:S02]  /*4520*/  PRMT R166, RZ, 0x5410, R66.reuse ;  /* 0x00005410ffa67816 */ /* 0x100fe40000000042 */
[----:B------:R-:W-:-:S02]  /*4530*/  PRMT R167, RZ, 0x7610, R66 ;  /* 0x00007610ffa77816 */ /* 0x000fc40000000042 */
[--C-:B------:R-:W-:Y:S02]  /*4540*/  PRMT R169, RZ, 0x5410, R67.reuse ;  /* 0x00005410ffa97816 */ /* 0x100fe40000000043 */
[----:B------:R-:W-:Y:S01]  /*4550*/  PRMT R182, RZ, 0x7610, R67 ;  /* 0x00007610ffb67816 */ /* 0x000fe20000000043 */
[----:B------:R-:W-:Y:S01]  /*4560*/  FFMA.FTZ R160, R165, R162, R160 ;  /* 0x000000a2a5a07223 */ /* 0x000fe200000100a0 */
[----:B------:R-:W1:Y:S01]  /*4570*/  LDS.128 R64, [R33+0xd0] ;  /* 0x0000d00021407984 */ /* 0x000e620000000c00 */
        /* <DEDUP_REMOVED lines=20> */
[----:B------:R-:W-:Y:S02]  /*46c0*/  PRMT R167, RZ, 0x7610, R70 ;  /* 0x00007610ffa77816 */ /* 0x000fe40000000046 */
[--C-:B------:R-:W-:Y:S02]  /*46d0*/  PRMT R169, RZ, 0x5410, R71.reuse ;  /* 0x00005410ffa97816 */ /* 0x100fe40000000047 */
[----:B------:R-:W-:Y:S02]  /*46e0*/  PRMT R178, RZ, 0x7610, R71 ;  /* 0x00007610ffb27816 */ /* 0x000fe40000000047 */
[----:B------:R-:W0:Y:S01]  /*46f0*/  LDS.128 R68, [R33+0xe0] ;  /* 0x0000e00021447984 */ /* 0x000e220000000c00 */
        /* <DEDUP_REMOVED lines=11> */
[----:B-1----:R-:W-:Y:S01]  /*47b0*/  PRMT R162, RZ, 0x5410, R64 ;  /* 0x00005410ffa27816 */ /* 0x002fe20000000040 */
[----:B------:R-:W-:Y:S01]  /*47c0*/  FFMA.FTZ R158, R167, R191, R158 ;  /* 0x000000bfa79e7223 */ /* 0x000fe2000001009e */
[----:B------:R-:W-:Y:S01]  /*47d0*/  PRMT R163, RZ, 0x7610, R64 ;  /* 0x00007610ffa37816 */ /* 0x000fe20000000040 */
[----:B------:R-:W-:Y:S01]  /*47e0*/  FFMA.FTZ R159, R178, R196, R159 ;  /* 0x000000c4b29f7223 */ /* 0x000fe2000001009f */
[----:B------:R-:W-:-:S02]  /*47f0*/  PRMT R165, RZ, 0x5410, R65 ;  /* 0x00005410ffa57816 */ /* 0x000fc40000000041 */
[----:B------:R-:W-:Y:S02]  /*4800*/  PRMT R166, RZ, 0x7610, R65 ;  /* 0x00007610ffa67816 */ /* 0x000fe40000000041 */
[--C-:B------:R-:W-:Y:S02]  /*4810*/  PRMT R178, RZ, 0x5410, R66.reuse ;  /* 0x00005410ffb27816 */ /* 0x100fe40000000042 */
[----:B------:R-:W-:Y:S02]  /*4820*/  PRMT R167, RZ, 0x7610, R66 ;  /* 0x00007610ffa77816 */ /* 0x000fe40000000042 */
[--C-:B------:R-:W-:Y:S02]  /*4830*/  PRMT R169, RZ, 0x5410, R67.reuse ;  /* 0x00005410ffa97816 */ /* 0x100fe40000000043 */
[----:B------:R-:W-:Y:S02]  /*4840*/  PRMT R182, RZ, 0x7610, R67 ;  /* 0x00007610ffb67816 */ /* 0x000fe40000000043 */
[----:B------:R-:W1:Y:S01]  /*4850*/  LDS.128 R64, [R33+0xf0] ;  /* 0x0000f00021407984 */ /* 0x000e620000000c00 */
[----:B------:R-:W-:-:S05]  /*4860*/  PRMT R164, RZ, 0x5410, R180 ;  /* 0x00005410ffa47816 */ /* 0x000fca00000000b4 */
[----:B------:R-:W-:Y:S01]  /*4870*/  FFMA.FTZ R161, R162, R164, R161 ;  /* 0x000000a4a2a17223 */ /* 0x000fe200000100a1 */
[----:B------:R-:W-:-:S05]  /*4880*/  PRMT R162, RZ, 0x5410, R192 ;  /* 0x00005410ffa27816 */ /* 0x000fca00000000c0 */
[----:B------:R-:W-:Y:S01]  /*4890*/  FFMA.FTZ R160, R165, R162, R160 ;  /* 0x000000a2a5a07223 */ /* 0x000fe200000100a0 */
[----:B------:R-:W-:Y:S02]  /*48a0*/  PRMT R162, RZ, 0x5410, R193 ;  /* 0x00005410ffa27816 */ /* 0x000fe400000000c1 */
[----:B------:R-:W-:-:S03]  /*48b0*/  PRMT R180, RZ, 0x7610, R180 ;  /* 0x00007610ffb47816 */ /* 0x000fc600000000b4 */
[----:B------:R-:W-:Y:S01]  /*48c0*/  FFMA.FTZ R161, R178, R162, R161 ;  /* 0x000000a2b2a17223 */ /* 0x000fe200000100a1 */
[----:B--2---:R-:W-:Y:S01]  /*48d0*/  PRMT R162, RZ, 0x5410, R176 ;  /* 0x00005410ffa27816 */ /* 0x004fe200000000b0 */
        /* <DEDUP_REMOVED lines=8> */
[--C-:B------:R-:W-:Y:S02]  /*4960*/  PRMT R167, RZ, 0x5410, R70.reuse ;  /* 0x00005410ffa77816 */ /* 0x100fe40000000046 */
[----:B------:R-:W-:Y:S01]  /*4970*/  PRMT R169, RZ, 0x7610, R70 ;  /* 0x00007610ffa97816 */ /* 0x000fe20000000046 */
[----:B------:R-:W-:Y:S01]  /*4980*/  FFMA.FTZ R68, R162, R68, R161 ;  /* 0x00000044a2447223 */ /* 0x000fe200000100a1 */
[----:B------:R-:W-:Y:S02]  /*4990*/  PRMT R70, RZ, 0x5410, R174 ;  /* 0x00005410ff467816 */ /* 0x000fe400000000ae */
[--C-:B------:R-:W-:Y:S02]  /*49a0*/  PRMT R165, RZ, 0x5410, R69.reuse ;  /* 0x00005410ffa57816 */ /* 0x100fe40000000045 */
[----:B------:R-:W-:Y:S01]  /*49b0*/  PRMT R164, RZ, 0x7610, R69 ;  /* 0x00007610ffa47816 */ /* 0x000fe20000000045 */
[----:B------:R-:W-:Y:S01]  /*49c0*/  FFMA.FTZ R159, R166, R192, R159 ;  /* 0x000000c0a69f7223 */ /* 0x000fe2000001009f */
[----:B------:R-:W-:-:S02]  /*49d0*/  PRMT R176, RZ, 0x7610, R176 ;  /* 0x00007610ffb07816 */ /* 0x000fc400000000b0 */
        /* <DEDUP_REMOVED lines=10> */
[--C-:B-1----:R-:W-:Y:S02]  /*4a80*/  PRMT R71, RZ, 0x5410, R64.reuse ;  /* 0x00005410ff477816 */ /* 0x102fe40000000040 */
[----:B------:R-:W-:Y:S01]  /*4a90*/  PRMT R161, RZ, 0x7610, R64 ;  /* 0x00007610ffa17816 */ /* 0x000fe20000000040 */
[----:B------:R-:W-:Y:S01]  /*4aa0*/  FFMA.FTZ R69, R166, R70, R69 ;  /* 0x00000046a6457223 */ /* 0x000fe20000010045 */
[--C-:B------:R-:W-:Y:S01]  /*4ab0*/  PRMT R64, RZ, 0x5410, R173.reuse ;  /* 0x00005410ff407816 */ /* 0x100fe200000000ad */
[----:B------:R-:W-:Y:S01]  /*4ac0*/  FFMA.FTZ R158, R169, R174, R158 ;  /* 0x000000aea99e7223 */ /* 0x000fe2000001009e */
[----:B------:R-:W-:Y:S02]  /*4ad0*/  PRMT R173, RZ, 0x7610, R173 ;  /* 0x00007610ffad7816 */ /* 0x000fe400000000ad */
[--C-:B------:R-:W-:Y:S02]  /*4ae0*/  PRMT R70, RZ, 0x5410, R65.reuse ;  /* 0x00005410ff467816 */ /* 0x100fe40000000041 */
[----:B------:R-:W-:-:S02]  /*4af0*/  PRMT R160, RZ, 0x7610, R65 ;  /* 0x00007610ffa07816 */ /* 0x000fc40000000041 */
        /* <DEDUP_REMOVED lines=14> */
[----:B------:R-:W-:Y:S01]  /*4be0*/  FADD.FTZ R67, R65, R158 ;  /* 0x0000009e41437221 */ /* 0x000fe20000010000 */
[----:B------:R-:W-:Y:S01]  /*4bf0*/  PRMT R170, RZ, 0x7610, R170 ;  /* 0x00007610ffaa7816 */ /* 0x000fe200000000aa */
[----:B------:R-:W-:Y:S01]  /*4c00*/  FFMA.FTZ R159, R176, R172, R159 ;  /* 0x000000acb09f7223 */ /* 0x000fe2000001009f */
[--C-:B------:R-:W-:Y:S01]  /*4c10*/  PRMT R65, RZ, 0x5410, R168.reuse ;  /* 0x00005410ff417816 */ /* 0x100fe200000000a8 */
[----:B------:R-:W-:Y:S01]  /*4c20*/  FFMA.FTZ R64, R70, R64, R69 ;  /* 0x0000004046407223 */ /* 0x000fe20000010045 */
[----:B------:R-:W-:Y:S01]  /*4c30*/  PRMT R168, RZ, 0x7610, R168 ;  /* 0x00007610ffa87816 */ /* 0x000fe200000000a8 */
[----:B------:R-:W-:Y:S02]  /*4c40*/  FFMA.FTZ R159, R160, R170, R159 ;  /* 0x000000aaa09f7223 */ /* 0x000fe4000001009f */
[----:B------:R-:W-:Y:S02]  /*4c50*/  FFMA.FTZ R64, R165, R65, R64 ;  /* 0x00000041a5407223 */ /* 0x000fe40000010040 */
[----:B------:R-:W-:-:S02]  /*4c60*/  FFMA.FTZ R159, R162, R168, R159 ;  /* 0x000000a8a29f7223 */ /* 0x000fc4000001009f */
[----:B------:R-:W-:Y:S01]  /*4c70*/  FADD.FTZ R64, R64, R67 ;  /* 0x0000004340407221 */ /* 0x000fe20000010000 */
[----:B------:R-:W-:-:S03]  /*4c80*/  ISETP.NE.AND P0, PT, R148, RZ, PT ;  /* 0x000000ff9400720c */ /* 0x000fc60003f05270 */
[----:B------:R-:W-:Y:S01]  /*4c90*/  FADD.FTZ R159, R159, R64 ;  /* 0x000000409f9f7221 */ /* 0x000fe20000010000 */
[----:B------:R-:W-:Y:S07]  /*4ca0*/  BRA.DIV ~URZ, `(.L_x_15581) ;  /* 0x0000a0327f007947 */ /* 0x000fee000b800000 */
[----:B------:R0:W1:Y:S02]  /*4cb0*/  SHFL.BFLY PT, R64, R159, 0x1, 0x1f ;  /* 0x0c201f009f407f89 */ /* 0x00006400000e0000 */
.L_x_15660:
[----:B-1----:R-:W-:-:S04]  /*4cc0*/  FADD.FTZ R64, R159, R64 ;  /* 0x000000409f407221 */ /* 0x002fc80000010000 */
[----:B------:R-:W-:Y:S01]  /*4cd0*/  FFMA.FTZ R66, R64, c[0x0][0x194], RZ ;  /* 0x0000650040427a23 */ /* 0x000fe200000100ff */
[----:B------:R-:W-:Y:S05]  /*4ce0*/  @P0 BRA `(.L_x_15582) ;  /* 0x000000c000000947 */ /* 0x000fea0003800000 */
[----:B------:R-:W-:-:S05]  /*4cf0*/  IMAD R64, R155, 0x10, R144 ;  /* 0x000000109b407824 */ /* 0x000fca00078e0290 */
[----:B------:R-:W-:Y:S01]  /*4d00*/  ISETP.GE.AND P0, PT, R64, R153, PT ;  /* 0x000000994000720c */ /* 0x000fe20003f06270 */
[----:B------:R-:W-:-:S03]  /*4d10*/  IMAD R64, R155, 0x10, R143 ;  /* 0x000000109b407824 */ /* 0x000fc600078e028f */
[----:B------:R-:W-:-:S05]  /*4d20*/  FSEL R65, R66, RZ, !P0 ;  /* 0x000000ff42417208 */ /* 0x000fca0004000000 */
[----:B------:R1:W-:Y:S04]  /*4d30*/  STS [R64.X4+0x220], R65 ;  /* 0x0002204140007388 */ /* 0x0003e80000004800 */
[----:B------:R-:W-:Y:S05]  /*4d40*/  @P0 BRA `(.L_x_15582) ;  /* 0x0000006000000947 */ /* 0x000fea0003800000 */
[----:B------:R-:W-:Y:S01]  /*4d50*/  FMNMX.FTZ R145, R145, R66, !PT ;  /* 0x0000004291917209 */ /* 0x000fe20007810000 */
[----:B------:R-:W-:Y:S05]  /*4d60*/  BRA `(.L_x_15582) ;  /* 0x0000004000007947 */ /* 0x000fea0003800000 */
.L_x_15580:
[----:B------:R-:W-:-:S13]  /*4d70*/  ISETP.NE.AND P0, PT, R148, RZ, PT ;  /* 0x000000ff9400720c */ /* 0x000fda0003f05270 */
[----:B------:R-:W-:Y:S02]  /*4d80*/  @!P0 IMAD R64, R155, 0x10, R143 ;  /* 0x000000109b408824 */ /* 0x000fe400078e028f */
[----:B------:R-:W-:-:S05]  /*4d90*/  @!P0 IMAD.MOV.U32 R65, RZ, RZ, -0x800001 ;  /* 0xff7fffffff418424 */ /* 0x000fca00078e00ff */
[----:B------:R0:W-:Y:S02]  /*4da0*/  @!P0 STS [R64.X4+0x220], R65 ;  /* 0x0002204140008388 */ /* 0x0001e40000004800 */
.L_x_15582:
[----:B------:R-:W-:Y:S05]  /*4db0*/  BSYNC B1 ;  /* 0x0000000000017941 */ /* 0x000fea0003800000 */
.L_x_15579:
[----:B------:R-:W-:-:S04]  /*4dc0*/  IADD3 R155, R155, 0x4, RZ ;  /* 0x000000049b9b7810 */ /* 0x000fc80007ffe0ff */
[----:B------:R-:W-:-:S13]  /*4dd0*/  ISETP.GE.AND P0, PT, R155, R154, PT ;  /* 0x0000009a9b00720c */ /* 0x000fda0003f06270 */
[----:B01----:R-:W-:Y:S01]  /*4de0*/  @P0 CALL.REL.NOINC `(.L_x_15583) ;  /* 0x0000001000000944 */ /* 0x003fe20003c00000 */
[----:B------:R-:W-:Y:S05]  /*4df0*/  BRA `(.L_x_15584) ;  /* 0xffffd56000007947 */ /* 0x000fea000383ffff */
.L_x_15583:
[----:B------:R-:W-:Y:S05]  /*4e00*/  BRA `(.L_x_15577) ;  /* 0x00002b2000007947 */ /* 0x000fea0003800000 */
.L_x_15578:
[----:B------:R-:W-:Y:S01]  /*4e10*/  IADD3 R178, -R153, 0x1, RZ ;  /* 0x0000000199b27810 */ /* 0x000fe20007ffe1ff */
[----:B------:R-:W-:Y:S02]  /*4e20*/  IMAD.MOV.U32 R145, RZ, RZ, -0x800001 ;  /* 0xff7fffffff917424 */ /* 0x000fe400078e00ff */
[----:B------:R-:W-:-:S03]  /*4e30*/  IMAD.MOV.U32 R179, RZ, RZ, R147 ;  /* 0x000000ffffb37224 */ /* 0x000fc600078e0093 */
.L_x_15589:
[----:B------:R-:W-:Y:S01]  /*4e40*/  IABS R68, c[0x0][0x1e4] ;  /* 0x0000790000447a13 */ /* 0x000fe20000000000 */
[----:B------:R-:W-:Y:S01]  /*4e50*/  IMAD.SHL.U32 R181, R179, 0x10, RZ ;  /* 0x00000010b3b57824 */ /* 0x000fe200078e00ff */
[----:B------:R-:W-:Y:S01]  /*4e60*/  IABS R71, c[0x0][0x1e0] ;  /* 0x0000780000477a13 */ /* 0x000fe20000000000 */
[----:B------:R-:W-:Y:S01]  /*4e70*/  BSSY B1, `(.L_x_15585) ;  /* 0x00002a7000017945 */ /* 0x000fe20003800000 */
[----:B------:R-:W0:Y:S02]  /*4e80*/  I2F.RP R66, R68 ;  /* 0x0000004400427306 */ /* 0x000e240000209400 */
[----:B------:R-:W-:-:S06]  /*4e90*/  IABS R69, R181 ;  /* 0x000000b500457213 */ /* 0x000fcc0000000000 */
        /* <DEDUP_REMOVED lines=48> */
[----:B------:R-:W-:-:S04]  /*51a0*/  IADD3 R65, P0, R146, R179, RZ ;  /* 0x000000b392417210 */ /* 0x000fc80007f1e0ff */
[----:B------:R-:W-:Y:S02]  /*51b0*/  LEA.HI.X.SX32 R66, R179, R2, 0x1, P0 ;  /* 0x00000002b3427211 */ /* 0x000fe400000f0eff */
        /* <DEDUP_REMOVED lines=19> */
[----:B------:R0:W3:Y:S01]  /*52f0*/  LDG.E.CONSTANT R233, [R70.64+0x4] ;  /* 0x0000040a46e97981 */ /* 0x0000e2000c1e9900 */
[----:B------:R-:W-:-:S03]  /*5300*/  IADD3 R64, P0, P1, R139, R68, R138 ;  /* 0x000000448b407210 */ /* 0x000fc6000791e08a */
[----:B------:R1:W4:Y:S01]  /*5310*/  LDG.E.CONSTANT R234, [R66.64] ;  /* 0x0000000a42ea7981 */ /* 0x000322000c1e9900 */
[----:B------:R-:W-:Y:S02]  /*5320*/  LEA R158, P2, R64, c[0x0][0x180], 0x1 ;  /* 0x00006000409e7a11 */ /* 0x000fe400078408ff */
[----:B------:R-:W-:Y:S01]  /*5330*/  IADD3.X R69, R102, R182, R63, P0, P1 ;  /* 0x000000b666457210 */ /* 0x000fe200007e243f */
[----:B------:R1:W5:Y:S01]  /*5340*/  LDG.E.CONSTANT R235, [R66.64+0x4] ;  /* 0x0000040a42eb7981 */ /* 0x000362000c1e9900 */
[----:B------:R-:W-:Y:S02]  /*5350*/  IADD3 R65, P0, P1, R137, R68, R136 ;  /* 0x0000004489417210 */ /* 0x000fe4000791e088 */
[----:B------:R-:W-:Y:S02]  /*5360*/  LEA.HI.X R159, R64, c[0x0][0x184], R69, 0x1, P2 ;  /* 0x00006100409f7a11 */ /* 0x000fe400010f0c45 */
[----:B------:R-:W-:Y:S02]  /*5370*/  LEA R64, P2, R65, c[0x0][0x180], 0x1 ;  /* 0x0000600041407a11 */ /* 0x000fe400078408ff */
[----:B------:R-:W-:Y:S01]  /*5380*/  IADD3.X R160, R105, R182, R72, P0, P1 ;  /* 0x000000b669a07210 */ /* 0x000fe200007e2448 */
[----:B------:R0:W2:Y:S03]  /*5390*/  LDG.E.CONSTANT R228, [R158.64] ;  /* 0x0000000a9ee47981 */ /* 0x0000a6000c1e9900 */
[----:B------:R-:W-:Y:S01]  /*53a0*/  LEA.HI.X R65, R65, c[0x0][0x184], R160, 0x1, P2 ;  /* 0x0000610041417a11 */ /* 0x000fe200010f0ca0 */
[----:B------:R0:W2:Y:S01]  /*53b0*/  LDG.E.CONSTANT R229, [R158.64+0x4] ;  /* 0x0000040a9ee57981 */ /* 0x0000a2000c1e9900 */
[----:B-1----:R-:W-:-:S03]  /*53c0*/  IADD3 R66, P0, P1, R135, R68, R134 ;  /* 0x0000004487427210 */ /* 0x002fc6000791e086 */
[----:B------:R1:W3:Y:S01]  /*53d0*/  LDG.E.CONSTANT R230, [R64.64] ;  /* 0x0000000a40e67981 */ /* 0x0002e2000c1e9900 */
[----:B0-----:R-:W-:Y:S02]  /*53e0*/  LEA R70, P2, R66, c[0x0][0x180], 0x1 ;  /* 0x0000600042467a11 */ /* 0x001fe400078408ff */
[----:B------:R-:W-:Y:S01]  /*53f0*/  IADD3.X R69, R104, R182, R73, P0, P1 ;  /* 0x000000b668457210 */ /* 0x000fe200007e2449 */
[----:B------:R1:W3:Y:S01]  /*5400*/  LDG.E.CONSTANT R231, [R64.64+0x4] ;  /* 0x0000040a40e77981 */ /* 0x0002e2000c1e9900 */
[----:B------:R-:W-:Y:S02]  /*5410*/  IADD3 R67, P0, P1, R132, R68, R35 ;  /* 0x0000004484437210 */ /* 0x000fe4000791e023 */
[----:B------:R-:W-:Y:S02]  /*5420*/  LEA.HI.X R71, R66, c[0x0][0x184], R69, 0x1, P2 ;  /* 0x0000610042477a11 */ /* 0x000fe400010f0c45 */
[----:B------:R-:W-:Y:S02]  /*5430*/  LEA R66, P2, R67, c[0x0][0x180], 0x1 ;  /* 0x0000600043427a11 */ /* 0x000fe400078408ff */
[----:B------:R-:W-:Y:S01]  /*5440*/  IADD3.X R160, R107, R182, R74, P0, P1 ;  /* 0x000000b66ba07210 */ /* 0x000fe200007e244a */
[----:B------:R0:W3:Y:S03]  /*5450*/  LDG.E.CONSTANT R224, [R70.64] ;  /* 0x0000000a46e07981 */ /* 0x0000e6000c1e9900 */
[----:B------:R-:W-:Y:S01]  /*5460*/  LEA.HI.X R67, R67, c[0x0][0x184], R160, 0x1, P2 ;  /* 0x0000610043437a11 */ /* 0x000fe200010f0ca0 */
[----:B------:R0:W3:Y:S01]  /*5470*/  LDG.E.CONSTANT R225, [R70.64+0x4] ;  /* 0x0000040a46e17981 */ /* 0x0000e2000c1e9900 */
        /* <DEDUP_REMOVED lines=70> */
[----:B------:R0:W5:Y:S03]  /*58e0*/  LDG.E.CONSTANT R201, [R162.64+0x4] ;  /* 0x0000040aa2c97981 */ /* 0x000166000c1e9900 */
[----:B------:R-:W-:Y:S02]  /*58f0*/  LEA.HI.X R161, R69, c[0x0][0x184], R158, 0x1, P0 ;  /* 0x0000610045a17a11 */ /* 0x000fe400000f0c9e */
[----:B-1----:R-:W-:-:S03]  /*5900*/  IADD3 R66, P3, P4, R18, R68, R49 ;  /* 0x0000004412427210 */ /* 0x002fc60007c7e031 */
[----:B------:R1:W5:Y:S01]  /*5910*/  LDG.E.CONSTANT R202, [R160.64] ;  /* 0x0000000aa0ca7981 */ /* 0x000362000c1e9900 */
[----:B------:R-:W-:Y:S02]  /*5920*/  LEA R70, P2, R66, c[0x0][0x180], 0x1 ;  /* 0x0000600042467a11 */ /* 0x000fe400078408ff */
[----:B------:R-:W-:Y:S01]  /*5930*/  IADD3.X R67, R118, R182, R87, P3, P4 ;  /* 0x000000b676437210 */ /* 0x000fe20001fe8457 */
[----:B------:R1:W5:Y:S01]  /*5940*/  LDG.E.CONSTANT R203, [R160.64+0x4] ;  /* 0x0000040aa0cb7981 */ /* 0x000362000c1e9900 */
[-C--:B------:R-:W-:Y:S02]  /*5950*/  IADD3 R69, P0, P1, R19, R68.reuse, R48 ;  /* 0x0000004413457210 */ /* 0x080fe4000791e030 */
[----:B------:R-:W-:Y:S02]  /*5960*/  LEA.HI.X R71, R66, c[0x0][0x184], R67, 0x1, P2 ;  /* 0x0000610042477a11 */ /* 0x000fe400010f0c43 */
[-C--:B------:R-:W-:Y:S02]  /*5970*/  IADD3 R67, P6, P2, R20, R68.reuse, R51 ;  /* 0x0000004414437210 */ /* 0x080fe40007ade033 */
[----:B0-----:R-:W-:Y:S01]  /*5980*/  IADD3 R65, P4, P5, R21, R68, R50 ;  /* 0x0000004415417210 */ /* 0x001fe20007d9e032 */
[----:B------:R0:W5:Y:S01]  /*5990*/  LDG.E.CONSTANT R197, [R70.64] ;  /* 0x0000000a46c57981 */ /* 0x000162000c1e9900 */
[----:B------:R-:W-:-:S02]  /*59a0*/  LEA R158, P3, R69, c[0x0][0x180], 0x1 ;  /* 0x00006000459e7a11 */ /* 0x000fc400078608ff */
[-C--:B------:R-:W-:Y:S01]  /*59b0*/  IADD3.X R170, R121, R182.reuse, R88, P0, P1 ;  /* 0x000000b679aa7210 */ /* 0x080fe200007e2458 */
[----:B------:R0:W5:Y:S01]  /*59c0*/  LDG.E.CONSTANT R193, [R70.64+0x4] ;  /* 0x0000040a46c17981 */ /* 0x000162000c1e9900 */
[----:B------:R-:W-:Y:S02]  /*59d0*/  LEA R66, P0, R67, c[0x0][0x180], 0x1 ;  /* 0x0000600043427a11 */ /* 0x000fe400078008ff */
[-C--:B------:R-:W-:Y:S02]  /*59e0*/  IADD3.X R168, R120, R182.reuse, R89, P6, P2 ;  /* 0x000000b678a87210 */ /* 0x080fe400037e4459 */
[----:B------:R-:W-:Y:S02]  /*59f0*/  IADD3.X R166, R123, R182, R90, P4, P5 ;  /* 0x000000b67ba67210 */ /* 0x000fe400027ea45a */
[----:B------:R-:W-:Y:S02]  /*5a00*/  LEA.HI.X R159, R69, c[0x0][0x184], R170, 0x1, P3 ;  /* 0x00006100459f7a11 */ /* 0x000fe400018f0caa */
[----:B------:R-:W-:-:S02]  /*5a10*/  IADD3 R69, P5, P6, R22, R68, R53 ;  /* 0x0000004416457210 */ /* 0x000fc40007ebe035 */
[----:B------:R-:W-:Y:S01]  /*5a20*/  LEA R64, P1, R65, c[0x0][0x180], 0x1 ;  /* 0x0000600041407a11 */ /* 0x000fe200078208ff */
[----:B------:R0:W5:Y:S01]  /*5a30*/  LDG.E.CONSTANT R198, [R158.64] ;  /* 0x0000000a9ec67981 */ /* 0x000162000c1e9900 */
[----:B------:R-:W-:Y:S02]  /*5a40*/  LEA.HI.X R67, R67, c[0x0][0x184], R168, 0x1, P0 ;  /* 0x0000610043437a11 */ /* 0x000fe400000f0ca8 */
[----:B------:R-:W-:Y:S01]  /*5a50*/  IADD3 R164, P2, P3, R24, R68, R55 ;  /* 0x0000004418a47210 */ /* 0x000fe20007b5e037 */
[----:B------:R0:W5:Y:S01]  /*5a60*/  LDG.E.CONSTANT R199, [R158.64+0x4] ;  /* 0x0000040a9ec77981 */ /* 0x000162000c1e9900 */
[----:B------:R-:W-:Y:S02]  /*5a70*/  LEA R176, P4, R69, c[0x0][0x180], 0x1 ;  /* 0x0000600045b07a11 */ /* 0x000fe400078808ff */
[----:B------:R-:W-:Y:S01]  /*5a80*/  IADD3.X R168, R122, R182, R91, P5, P6 ;  /* 0x000000b67aa87210 */ /* 0x000fe20002fec45b */
[----:B------:R0:W5:Y:S01]  /*5a90*/  LDG.E.CONSTANT R180, [R66.64] ;  /* 0x0000000a42b47981 */ /* 0x000162000c1e9900 */
[----:B------:R-:W-:-:S02]  /*5aa0*/  LEA.HI.X R65, R65, c[0x0][0x184], R166, 0x1, P1 ;  /* 0x0000610041417a11 */ /* 0x000fc400008f0ca6 */
[----:B------:R-:W-:Y:S01]  /*5ab0*/  IADD3 R165, P0, P1, R23, R68, R52 ;  /* 0x0000004417a57210 */ /* 0x000fe2000791e034 */
[----:B------:R0:W5:Y:S01]  /*5ac0*/  LDG.E.CONSTANT R185, [R66.64+0x4] ;  /* 0x0000040a42b97981 */ /* 0x000162000c1e9900 */
[----:B------:R-:W-:Y:S02]  /*5ad0*/  LEA R172, P5, R164, c[0x0][0x180], 0x1 ;  /* 0x00006000a4ac7a11 */ /* 0x000fe400078a08ff */
[----:B------:R-:W-:Y:S01]  /*5ae0*/  IADD3.X R163, R124, R182, R93, P2, P3 ;  /* 0x000000b67ca37210 */ /* 0x000fe200017e645d */
[----:B------:R0:W5:Y:S01]  /*5af0*/  LDG.E.CONSTANT R196, [R64.64+0x4] ;  /* 0x0000040a40c47981 */ /* 0x000162000c1e9900 */
[----:B------:R-:W-:Y:S02]  /*5b00*/  LEA.HI.X R177, R69, c[0x0][0x184], R168, 0x1, P4 ;  /* 0x0000610045b17a11 */ /* 0x000fe400020f0ca8 */
[----:B------:R-:W-:Y:S02]  /*5b10*/  IADD3 R69, P2, P3, R25, R68, R54 ;  /* 0x0000004419457210 */ /* 0x000fe40007b5e036 */
[----:B------:R-:W-:Y:S01]  /*5b20*/  LEA R174, P6, R165, c[0x0][0x180], 0x1 ;  /* 0x00006000a5ae7a11 */ /* 0x000fe200078c08ff */
[----:B------:R0:W5:Y:S01]  /*5b30*/  LDG.E.CONSTANT R187, [R176.64+0x4] ;  /* 0x0000040ab0bb7981 */ /* 0x000162000c1e9900 */
[----:B------:R-:W-:-:S02]  /*5b40*/  IADD3.X R166, R125, R182, R92, P0, P1 ;  /* 0x000000b67da67210 */ /* 0x000fc400007e245c */
[----:B------:R-:W-:Y:S02]  /*5b50*/  LEA.HI.X R173, R164, c[0x0][0x184], R163, 0x1, P5 ;  /* 0x00006100a4ad7a11 */ /* 0x000fe400028f0ca3 */
[----:B------:R-:W-:Y:S02]  /*5b60*/  IADD3 R162, P1, P0, R26, R68, R57 ;  /* 0x000000441aa27210 */ /* 0x000fe4000783e039 */
[----:B------:R-:W-:Y:S01]  /*5b70*/  LEA R170, P4, R69, c[0x0][0x180], 0x1 ;  /* 0x0000600045aa7a11 */ /* 0x000fe200078808ff */
[----:B------:R0:W5:Y:S01]  /*5b80*/  LDG.E.CONSTANT R189, [R172.64+0x4] ;  /* 0x0000040aacbd7981 */ /* 0x000162000c1e9900 */
[----:B------:R-:W-:Y:S02]  /*5b90*/  IADD3.X R164, R127, R182, R94, P2, P3 ;  /* 0x000000b67fa47210 */ /* 0x000fe400017e645e */
[----:B------:R-:W-:Y:S02]  /*5ba0*/  LEA.HI.X R175, R165, c[0x0][0x184], R166, 0x1, P6 ;  /* 0x00006100a5af7a11 */ /* 0x000fe400030f0ca6 */
[----:B-1----:R-:W-:-:S02]  /*5bb0*/  IADD3 R160, P5, P6, R27, R68, R56 ;  /* 0x000000441ba07210 */ /* 0x002fc40007ebe038 */
[----:B------:R-:W-:Y:S01]  /*5bc0*/  LEA.HI.X R171, R69, c[0x0][0x184], R164, 0x1, P4 ;  /* 0x0000610045ab7a11 */ /* 0x000fe200020f0ca4 */
[----:B------:R1:W5:Y:S01]  /*5bd0*/  LDG.E.CONSTANT R188, [R174.64] ;  /* 0x0000000aaebc7981 */ /* 0x000362000c1e9900 */
[----:B------:R-:W-:Y:S02]  /*5be0*/  LEA R168, P2, R162, c[0x0][0x180], 0x1 ;  /* 0x00006000a2a87a11 */ /* 0x000fe400078408ff */
[----:B------:R-:W-:Y:S01]  /*5bf0*/  IADD3.X R163, R126, R182, R95, P1, P0 ;  /* 0x000000b67ea37210 */ /* 0x000fe20000fe045f */
[----:B------:R1:W5:Y:S01]  /*5c00*/  LDG.E.CONSTANT R195, [R174.64+0x4] ;  /* 0x0000040aaec37981 */ /* 0x000362000c1e9900 */
[----:B------:R-:W-:Y:S02]  /*5c10*/  IADD3 R69, P0, P1, R28, R68, R59 ;  /* 0x000000441c457210 */ /* 0x000fe4000791e03b */
[----:B------:R-:W-:Y:S01]  /*5c20*/  IADD3.X R161, R129, R182, R96, P5, P6 ;  /* 0x000000b681a17210 */ /* 0x000fe20002fec460 */
[----:B------:R1:W5:Y:S01]  /*5c30*/  LDG.E.CONSTANT R190, [R170.64] ;  /* 0x0000000aaabe7981 */ /* 0x000362000c1e9900 */
[----:B------:R-:W-:-:S02]  /*5c40*/  LEA.HI.X R169, R162, c[0x0][0x184], R163, 0x1, P2 ;  /* 0x00006100a2a97a11 */ /* 0x000fc400010f0ca3 */
[----:B------:R-:W-:Y:S01]  /*5c50*/  LEA R164, P6, R69, c[0x0][0x180], 0x1 ;  /* 0x0000600045a47a11 */ /* 0x000fe200078c08ff */
[----:B------:R1:W5:Y:S01]  /*5c60*/  LDG.E.CONSTANT R194, [R170.64+0x4] ;  /* 0x0000040aaac27981 */ /* 0x000362000c1e9900 */
[----:B0-----:R-:W-:Y:S02]  /*5c70*/  IADD3.X R70, R128, R182, R97, P0, P1 ;  /* 0x000000b680467210 */ /* 0x001fe400007e2461 */
[----:B------:R-:W-:Y:S01]  /*5c80*/  IADD3 R163, P4, P5, R29, R68, R58 ;  /* 0x000000441da37210 */ /* 0x000fe20007d9e03a */
[----:B------:R0:W5:Y:S01]  /*5c90*/  LDG.E.CONSTANT R191, [R168.64+0x4] ;  /* 0x0000040aa8bf7981 */ /* 0x000162000c1e9900 */
[----:B------:R-:W-:Y:S02]  /*5ca0*/  LEA R166, P3, R160, c[0x0][0x180], 0x1 ;  /* 0x00006000a0a67a11 */ /* 0x000fe400078608ff */
[----:B------:R-:W-:Y:S02]  /*5cb0*/  LEA.HI.X R165, R69, c[0x0][0x184], R70, 0x1, P6 ;  /* 0x0000610045a57a11 */ /* 0x000fe400030f0c46 */
[----:B------:R-:W-:-:S02]  /*5cc0*/  IADD3.X R186, R131, R182, R98, P4, P5 ;  /* 0x000000b683ba7210 */ /* 0x000fc400027ea462 */
[----:B------:R-:W-:Y:S01]  /*5cd0*/  LEA R162, P6, R163, c[0x0][0x180], 0x1 ;  /* 0x00006000a3a27a11 */ /* 0x000fe200078c08ff */
[----:B-1----:R1:W5:Y:S01]  /*5ce0*/  LDG.E.CONSTANT R175, [R164.64+0x4] ;  /* 0x0000040aa4af7981 */ /* 0x002362000c1e9900 */
[----:B------:R-:W-:Y:S02]  /*5cf0*/  LEA.HI.X R167, R160, c[0x0][0x184], R161, 0x1, P3 ;  /* 0x00006100a0a77a11 */ /* 0x000fe400018f0ca1 */
[-C--:B------:R-:W-:Y:S02]  /*5d00*/  IADD3 R161, P1, P0, R30, R68.reuse, R61 ;  /* 0x000000441ea17210 */ /* 0x080fe4000783e03d */
[----:B------:R-:W-:Y:S01]  /*5d10*/  IADD3 R183, P2, P3, R31, R68, R60 ;  /* 0x000000441fb77210 */ /* 0x000fe20007b5e03c */
[----:B------:R0:W5:Y:S01]  /*5d20*/  LDG.E.CONSTANT R192, [R166.64] ;  /* 0x0000000aa6c07981 */ /* 0x000162000c1e9900 */
[----:B------:R-:W-:-:S03]  /*5d30*/  LEA.HI.X R163, R163, c[0x0][0x184], R186, 0x1, P6 ;  /* 0x00006100a3a37a11 */ /* 0x000fc600030f0cba */
[----:B------:R-:W1:Y:S04]  /*5d40*/  LDS.128 R68, [R33] ;  /* 0x0000000021447984 */ /* 0x000e680000000c00 */
[----:B------:R0:W5:Y:S01]  /*5d50*/  LDG.E.CONSTANT R186, [R64.64] ;  /* 0x0000000a40ba7981 */ /* 0x000162000c1e9900 */
[-C--:B------:R-:W-:Y:S02]  /*5d60*/  IADD3.X R184, R130, R182.reuse, R99, P1, P0 ;  /* 0x000000b682b87210 */ /* 0x080fe40000fe0463 */
[----:B------:R-:W-:Y:S01]  /*5d70*/  IADD3.X R182, R133, R182, R100, P2, P3 ;  /* 0x000000b685b67210 */ /* 0x000fe200017e6464 */
[----:B------:R1:W5:Y:S01]  /*5d80*/  LDG.E.CONSTANT R174, [R162.64] ;  /* 0x0000000aa2ae7981 */ /* 0x000362000c1e9900 */
[----:B------:R-:W-:-:S04]  /*5d90*/  LEA R158, P5, R183, c[0x0][0x180], 0x1 ;  /* 0x00006000b79e7a11 */ /* 0x000fc800078a08ff */
[----:B------:R-:W-:Y:S01]  /*5da0*/  LEA.HI.X R159, R183, c[0x0][0x184], R182, 0x1, P5 ;  /* 0x00006100b79f7a11 */ /* 0x000fe200028f0cb6 */
[----:B0-----:R-:W0:Y:S04]  /*5db0*/  LDS.128 R64, [R33+0x10] ;  /* 0x0000100021407984 */ /* 0x001e280000000c00 */
[----:B------:R1:W5:Y:S01]  /*5dc0*/  LDG.E.CONSTANT R182, [R176.64] ;  /* 0x0000000ab0b67981 */ /* 0x000362000c1e9900 */
[----:B------:R-:W-:-:S03]  /*5dd0*/  LEA R160, P4, R161, c[0x0][0x180], 0x1 ;  /* 0x00006000a1a07a11 */ /* 0x000fc600078808ff */
[----:B------:R4:W5:Y:S01]  /*5de0*/  LDG.E.CONSTANT R183, [R172.64] ;  /* 0x0000000aacb77981 */ /* 0x000962000c1e9900 */
[----:B------:R-:W-:-:S03]  /*5df0*/  LEA.HI.X R161, R161, c[0x0][0x184], R184, 0x1, P4 ;  /* 0x00006100a1a17a11 */ /* 0x000fc600020f0cb8 */
[----:B------:R4:W5:Y:S04]  /*5e00*/  LDG.E.CONSTANT R184, [R168.64] ;  /* 0x0000000aa8b87981 */ /* 0x000968000c1e9900 */
[----:B------:R1:W5:Y:S04]  /*5e10*/  LDG.E.CONSTANT R171, [R158.64] ;  /* 0x0000000a9eab7981 */ /* 0x000368000c1e9900 */
[----:B----4-:R4:W5:Y:S04]  /*5e20*/  LDG.E.CONSTANT R173, [R160.64] ;  /* 0x0000000aa0ad7981 */ /* 0x010968000c1e9900 */
[----:B------:R4:W5:Y:S04]  /*5e30*/  LDG.E.CONSTANT R168, [R158.64+0x4] ;  /* 0x0000040a9ea87981 */ /* 0x000968000c1e9900 */
[----:B------:R0:W5:Y:S04]  /*5e40*/  LDG.E.CONSTANT R170, [R160.64+0x4] ;  /* 0x0000040aa0aa7981 */ /* 0x000168000c1e9900 */
[----:B-1----:R1:W5:Y:S01]  /*5e50*/  LDG.E.CONSTANT R177, [R166.64+0x4] ;  /* 0x0000040aa6b17981 */ /* 0x002362000c1e9900 */
[----:B----4-:R-:W-:-:S02]  /*5e60*/  PRMT R158, RZ, 0x5410, R68 ;  /* 0x00005410ff9e7816 */ /* 0x010fc40000000044 */
[----:B------:R-:W-:Y:S01]  /*5e70*/  PRMT R159, RZ, 0x7610, R68 ;  /* 0x00007610ff9f7816 */ /* 0x000fe20000000044 */
[----:B------:R4:W5:Y:S01]  /*5e80*/  LDG.E.CONSTANT R176, [R164.64] ;  /* 0x0000000aa4b07981 */ /* 0x000962000c1e9900 */
[----:B0-----:R-:W-:Y:S02]  /*5e90*/  PRMT R161, RZ, 0x5410, R70 ;  /* 0x00005410ffa17816 */ /* 0x001fe40000000046 */
[--C-:B--2---:R-:W-:Y:S01]  /*5ea0*/  PRMT R68, RZ, 0x5410, R232.reuse ;  /* 0x00005410ff447816 */ /* 0x104fe200000000e8 */
[----:B------:R0:W2:Y:S01]  /*5eb0*/  LDG.E.CONSTANT R172, [R162.64+0x4] ;  /* 0x0000040aa2ac7981 */ /* 0x0000a2000c1e9900 */
[----:B-1----:R-:W-:Y:S02]  /*5ec0*/  PRMT R166, RZ, 0x7610, R71 ;  /* 0x00007610ffa67816 */ /* 0x002fe40000000047 */
[----:B------:R-:W-:Y:S02]  /*5ed0*/  PRMT R160, RZ, 0x5410, R69 ;  /* 0x00005410ffa07816 */ /* 0x000fe40000000045 */
[----:B------:R-:W-:Y:S01]  /*5ee0*/  PRMT R232, RZ, 0x7610, R232 ;  /* 0x00007610ffe87816 */ /* 0x000fe200000000e8 */
[----:B----4-:R-:W-:Y:S01]  /*5ef0*/  FMUL.FTZ R164, R161, R68 ;  /* 0x00000044a1a47220 */ /* 0x010fe20000410000 */
[----:B------:R-:W-:-:S02]  /*5f00*/  PRMT R165, RZ, 0x5410, R71 ;  /* 0x00005410ffa57816 */ /* 0x000fc40000000047 */
[----:B0-----:R-:W-:Y:S02]  /*5f10*/  PRMT R163, RZ, 0x7610, R70 ;  /* 0x00007610ffa37816 */ /* 0x001fe40000000046 */
[----:B------:R-:W-:Y:S02]  /*5f20*/  PRMT R162, RZ, 0x7610, R69 ;  /* 0x00007610ffa27816 */ /* 0x000fe40000000045 */
[----:B------:R-:W0:Y:S01]  /*5f30*/  LDS.128 R68, [R33+0x20] ;  /* 0x0000200021447984 */ /* 0x000e220000000c00 */
[--C-:B------:R-:W-:Y:S01]  /*5f40*/  PRMT R161, RZ, 0x5410, R234.reuse ;  /* 0x00005410ffa17816 */ /* 0x100fe200000000ea */
[----:B------:R-:W-:Y:S01]  /*5f50*/  FMUL.FTZ R163, R163, R232 ;  /* 0x000000e8a3a37220 */ /* 0x000fe20000410000 */
[----:B------:R-:W-:Y:S02]  /*5f60*/  PRMT R234, RZ, 0x7610, R234 ;  /* 0x00007610ffea7816 */ /* 0x000fe400000000ea */
[----:B---3--:R-:W-:-:S03]  /*5f70*/  PRMT R232, RZ, 0x5410, R233 ;  /* 0x00005410ffe87816 */ /* 0x008fc600000000e9 */
[----:B------:R-:W-:Y:S01]  /*5f80*/  FFMA.FTZ R163, R159, R234, R163 ;  /* 0x000000ea9fa37223 */ /* 0x000fe200000100a3 */
[----:B-----5:R-:W-:Y:S01]  /*5f90*/  PRMT R159, RZ, 0x5410, R235 ;  /* 0x00005410ff9f7816 */ /* 0x020fe200000000eb */
[----:B------:R-:W-:Y:S01]  /*5fa0*/  FMUL.FTZ R165, R165, R232 ;  /* 0x000000e8a5a57220 */ /* 0x000fe20000410000 */
[----:B------:R-:W-:Y:S01]  /*5fb0*/  PRMT R233, RZ, 0x7610, R233 ;  /* 0x00007610ffe97816 */ /* 0x000fe200000000e9 */
[----:B------:R-:W-:Y:S01]  /*5fc0*/  FFMA.FTZ R158, R158, R161, R164 ;  /* 0x000000a19e9e7223 */ /* 0x000fe200000100a4 */
[--C-:B------:R-:W-:Y:S01]  /*5fd0*/  PRMT R161, RZ, 0x5410, R64.reuse ;  /* 0x00005410ffa17816 */ /* 0x100fe20000000040 */
[----:B------:R-:W-:Y:S01]  /*5fe0*/  FFMA.FTZ R159, R160, R159, R165 ;  /* 0x0000009fa09f7223 */ /* 0x000fe200000100a5 */
[----:B------:R-:W-:Y:S02]  /*5ff0*/  PRMT R160, RZ, 0x7610, R64 ;  /* 0x00007610ffa07816 */ /* 0x000fe40000000040 */
[----:B------:R-:W-:Y:S01]  /*6000*/  PRMT R64, RZ, 0x5410, R228 ;  /* 0x00005410ff407816 */ /* 0x000fe200000000e4 */
[----:B------:R-:W-:Y:S01]  /*6010*/  FMUL.FTZ R166, R166, R233 ;  /* 0x000000e9a6a67220 */ /* 0x000fe20000410000 */
[----:B------:R-:W-:-:S02]  /*6020*/  PRMT R235, RZ, 0x7610, R235 ;  /* 0x00007610ffeb7816 */ /* 0x000fc400000000eb */
[----:B------:R-:W-:Y:S01]  /*6030*/  PRMT R164, RZ, 0x5410, R65 ;  /* 0x00005410ffa47816 */ /* 0x000fe20000000041 */
[----:B------:R-:W-:Y:S01]  /*6040*/  FFMA.FTZ R158, R161, R64, R158 ;  /* 0x00000040a19e7223 */ /* 0x000fe2000001009e */
[----:B------:R-:W-:Y:S01]  /*6050*/  PRMT R161, RZ, 0x5410, R229 ;  /* 0x00005410ffa17816 */ /* 0x000fe200000000e5 */
[----:B------:R-:W-:Y:S01]  /*6060*/  FFMA.FTZ R162, R162, R235, R166 ;  /* 0x000000eba2a27223 */ /* 0x000fe200000100a6 */
[----:B------:R-:W-:Y:S02]  /*6070*/  PRMT R165, RZ, 0x7610, R65 ;  /* 0x00007610ffa57816 */ /* 0x000fe40000000041 */
[--C-:B------:R-:W-:Y:S02]  /*6080*/  PRMT R167, RZ, 0x5410, R66.reuse ;  /* 0x00005410ffa77816 */ /* 0x100fe40000000042 */
[----:B------:R-:W-:Y:S02]  /*6090*/  PRMT R169, RZ, 0x7610, R66 ;  /* 0x00007610ffa97816 */ /* 0x000fe40000000042 */
[----:B------:R-:W-:-:S02]  /*60a0*/  PRMT R166, RZ, 0x5410, R67 ;  /* 0x00005410ffa67816 */ /* 0x000fc40000000043 */
        /* <DEDUP_REMOVED lines=57> */
[--C-:B0-----:R-:W-:Y:S01]  /*6440*/  PRMT R163, RZ, 0x7610, R68.reuse ;  /* 0x00007610ffa37816 */ /* 0x101fe20000000044 */
        /* <DEDUP_REMOVED lines=201> */
[--C-:B0-----:R-:W-:Y:S01]  /*70e0*/  PRMT R163, RZ, 0x7610, R68.reuse ;  /* 0x00007610ffa37816 */ /* 0x101fe20000000044 */
        /* <DEDUP_REMOVED lines=36> */
[----:B------:R-:W-:Y:S01]  /*7330*/  PRMT R164, RZ, 0x5410, R184 ;  /* 0x00005410ffa47816 */ /* 0x000fe200000000b8 */
[----:B------:R-:W1:Y:S04]  /*7340*/  LDS.128 R64, [R33+0xf0] ;  /* 0x0000f00021407984 */ /* 0x000e680000000c00 */
[----:B------:R-:W-:Y:S01]  /*7350*/  FFMA.FTZ R158, R161, R164, R158 ;  /* 0x000000a4a19e7223 */ /* 0x000fe2000001009e */
[----:B------:R-:W-:-:S05]  /*7360*/  PRMT R161, RZ, 0x5410, R191 ;  /* 0x00005410ffa17816 */ /* 0x000fca00000000bf */
        /* <DEDUP_REMOVED lines=11> */
[--C-:B0-----:R-:W-:Y:S02]  /*7420*/  PRMT R161, RZ, 0x5410, R68.reuse ;  /* 0x00005410ffa17816 */ /* 0x101fe40000000044 */
[----:B------:R-:W-:-:S02]  /*7430*/  PRMT R163, RZ, 0x7610, R68 ;  /* 0x00007610ffa37816 */ /* 0x000fc40000000044 */
[----:B------:R-:W-:Y:S01]  /*7440*/  PRMT R68, RZ, 0x5410, R176 ;  /* 0x00005410ff447816 */ /* 0x000fe200000000b0 */
[----:B------:R-:W-:Y:S01]  /*7450*/  FFMA.FTZ R160, R169, R192, R160 ;  /* 0x000000c0a9a07223 */ /* 0x000fe200000100a0 */
[--C-:B------:R-:W-:Y:S01]  /*7460*/  PRMT R169, RZ, 0x5410, R71.reuse ;  /* 0x00005410ffa97816 */ /* 0x100fe20000000047 */
[----:B------:R-:W-:Y:S01]  /*7470*/  FFMA.FTZ R162, R165, R191, R162 ;  /* 0x000000bfa5a27223 */ /* 0x000fe200000100a2 */
[----:B------:R-:W-:Y:S01]  /*7480*/  PRMT R166, RZ, 0x7610, R71 ;  /* 0x00007610ffa67816 */ /* 0x000fe20000000047 */
[----:B------:R-:W-:Y:S01]  /*7490*/  FFMA.FTZ R68, R161, R68, R158 ;  /* 0x00000044a1447223 */ /* 0x000fe2000001009e */
[----:B------:R-:W-:Y:S02]  /*74a0*/  PRMT R165, RZ, 0x5410, R70 ;  /* 0x00005410ffa57816 */ /* 0x000fe40000000046 */
[----:B------:R-:W-:Y:S02]  /*74b0*/  PRMT R71, RZ, 0x5410, R174 ;  /* 0x00005410ff477816 */ /* 0x000fe400000000ae */
[----:B------:R-:W-:-:S02]  /*74c0*/  PRMT R167, RZ, 0x7610, R70 ;  /* 0x00007610ffa77816 */ /* 0x000fc40000000046 */
[----:B------:R-:W-:Y:S02]  /*74d0*/  PRMT R164, RZ, 0x5410, R69 ;  /* 0x00005410ffa47816 */ /* 0x000fe40000000045 */
[----:B------:R-:W-:Y:S01]  /*74e0*/  PRMT R70, RZ, 0x5410, R175 ;  /* 0x00005410ff467816 */ /* 0x000fe200000000af */
[----:B------:R-:W-:Y:S01]  /*74f0*/  FFMA.FTZ R68, R165, R71, R68 ;  /* 0x00000047a5447223 */ /* 0x000fe20000010044 */
[----:B------:R-:W-:Y:S02]  /*7500*/  PRMT R177, RZ, 0x7610, R177 ;  /* 0x00007610ffb17816 */ /* 0x000fe400000000b1 */
[----:B------:R-:W-:Y:S01]  /*7510*/  PRMT R176, RZ, 0x7610, R176 ;  /* 0x00007610ffb07816 */ /* 0x000fe200000000b0 */
[----:B------:R-:W-:Y:S01]  /*7520*/  FFMA.FTZ R70, R164, R70, R159 ;  /* 0x00000046a4467223 */ /* 0x000fe2000001009f */
[----:B--2---:R-:W-:Y:S01]  /*7530*/  PRMT R71, RZ, 0x5410, R172 ;  /* 0x00005410ff477816 */ /* 0x004fe200000000ac */
[----:B------:R-:W-:Y:S01]  /*7540*/  FFMA.FTZ R162, R183, R177, R162 ;  /* 0x000000b1b7a27223 */ /* 0x000fe200000100a2 */
[----:B------:R-:W-:Y:S01]  /*7550*/  PRMT R69, RZ, 0x7610, R69 ;  /* 0x00007610ff457816 */ /* 0x000fe20000000045 */
[----:B------:R-:W-:Y:S01]  /*7560*/  FFMA.FTZ R160, R163, R176, R160 ;  /* 0x000000b0a3a07223 */ /* 0x000fe200000100a0 */
[----:B------:R-:W-:Y:S01]  /*7570*/  PRMT R175, RZ, 0x7610, R175 ;  /* 0x00007610ffaf7816 */ /* 0x000fe200000000af */
[----:B------:R-:W-:Y:S01]  /*7580*/  FFMA.FTZ R70, R169, R71, R70 ;  /* 0x00000047a9467223 */ /* 0x000fe20000010046 */
[----:B------:R-:W-:-:S02]  /*7590*/  PRMT R174, RZ, 0x7610, R174 ;  /* 0x00007610ffae7816 */ /* 0x000fc400000000ae */
[--C-:B-1----:R-:W-:Y:S02]  /*75a0*/  PRMT R71, RZ, 0x5410, R64.reuse ;  /* 0x00005410ff477816 */ /* 0x102fe40000000040 */
[----:B------:R-:W-:Y:S02]  /*75b0*/  PRMT R159, RZ, 0x7610, R64 ;  /* 0x00007610ff9f7816 */ /* 0x000fe40000000040 */
[--C-:B------:R-:W-:Y:S01]  /*75c0*/  PRMT R64, RZ, 0x5410, R173.reuse ;  /* 0x00005410ff407816 */ /* 0x100fe200000000ad */
[----:B------:R-:W-:Y:S01]  /*75d0*/  FFMA.FTZ R69, R69, R175, R162 ;  /* 0x000000af45457223 */ /* 0x000fe200000100a2 */
[----:B------:R-:W-:Y:S01]  /*75e0*/  PRMT R173, RZ, 0x7610, R173 ;  /* 0x00007610ffad7816 */ /* 0x000fe200000000ad */
[----:B------:R-:W-:Y:S01]  /*75f0*/  FFMA.FTZ R160, R167, R174, R160 ;  /* 0x000000aea7a07223 */ /* 0x000fe200000100a0 */
[--C-:B------:R-:W-:Y:S02]  /*7600*/  PRMT R161, RZ, 0x5410, R65.reuse ;  /* 0x00005410ffa17816 */ /* 0x100fe40000000041 */
[----:B------:R-:W-:-:S02]  /*7610*/  PRMT R158, RZ, 0x7610, R65 ;  /* 0x00007610ff9e7816 */ /* 0x000fc40000000041 */
[--C-:B------:R-:W-:Y:S02]  /*7620*/  PRMT R163, RZ, 0x5410, R67.reuse ;  /* 0x00005410ffa37816 */ /* 0x100fe40000000043 */
[----:B------:R-:W-:Y:S02]  /*7630*/  PRMT R162, RZ, 0x7610, R67 ;  /* 0x00007610ffa27816 */ /* 0x000fe40000000043 */
[----:B------:R-:W-:Y:S02]  /*7640*/  PRMT R65, RZ, 0x5410, R66 ;  /* 0x00005410ff417816 */ /* 0x000fe40000000042 */
[--C-:B------:R-:W-:Y:S01]  /*7650*/  PRMT R67, RZ, 0x5410, R171.reuse ;  /* 0x00005410ff437816 */ /* 0x100fe200000000ab */
[----:B------:R-:W-:Y:S01]  /*7660*/  FFMA.FTZ R64, R71, R64, R68 ;  /* 0x0000004047407223 */ /* 0x000fe20000010044 */
[----:B------:R-:W-:Y:S01]  /*7670*/  PRMT R66, RZ, 0x7610, R66 ;  /* 0x00007610ff427816 */ /* 0x000fe20000000042 */
[----:B------:R-:W-:Y:S01]  /*7680*/  FFMA.FTZ R159, R159, R173, R160 ;  /* 0x000000ad9f9f7223 */ /* 0x000fe200000100a0 */
[----:B------:R-:W-:Y:S01]  /*7690*/  PRMT R171, RZ, 0x7610, R171 ;  /* 0x00007610ffab7816 */ /* 0x000fe200000000ab */
[----:B------:R-:W-:Y:S01]  /*76a0*/  FFMA.FTZ R65, R65, R67, R64 ;  /* 0x0000004341417223 */ /* 0x000fe20000010040 */
[----:B------:R-:W-:-:S02]  /*76b0*/  PRMT R172, RZ, 0x7610, R172 ;  /* 0x00007610ffac7816 */ /* 0x000fc400000000ac */
[--C-:B------:R-:W-:Y:S01]  /*76c0*/  PRMT R64, RZ, 0x5410, R170.reuse ;  /* 0x00005410ff407816 */ /* 0x100fe200000000aa */
[----:B------:R-:W-:Y:S01]  /*76d0*/  FFMA.FTZ R66, R66, R171, R159 ;  /* 0x000000ab42427223 */ /* 0x000fe2000001009f */
[----:B------:R-:W-:Y:S01]  /*76e0*/  PRMT R170, RZ, 0x7610, R170 ;  /* 0x00007610ffaa7816 */ /* 0x000fe200000000aa */
[----:B------:R-:W-:Y:S02]  /*76f0*/  FFMA.FTZ R69, R166, R172, R69 ;  /* 0x000000aca6457223 */ /* 0x000fe40000010045 */
[----:B------:R-:W-:Y:S01]  /*7700*/  FADD.FTZ R67, R65, R66 ;  /* 0x0000004241437221 */ /* 0x000fe20000010000 */
[----:B------:R-:W-:Y:S01]  /*7710*/  PRMT R65, RZ, 0x5410, R168 ;  /* 0x00005410ff417816 */ /* 0x000fe200000000a8 */
[----:B------:R-:W-:Y:S01]  /*7720*/  FFMA.FTZ R64, R161, R64, R70 ;  /* 0x00000040a1407223 */ /* 0x000fe20000010046 */
[----:B------:R-:W-:Y:S01]  /*7730*/  PRMT R168, RZ, 0x7610, R168 ;  /* 0x00007610ffa87816 */ /* 0x000fe200000000a8 */
[----:B------:R-:W-:Y:S02]  /*7740*/  FFMA.FTZ R69, R158, R170, R69 ;  /* 0x000000aa9e457223 */ /* 0x000fe40000010045 */
[----:B------:R-:W-:-:S02]  /*7750*/  FFMA.FTZ R64, R163, R65, R64 ;  /* 0x00000041a3407223 */ /* 0x000fc40000010040 */
[----:B------:R-:W-:Y:S02]  /*7760*/  FFMA.FTZ R69, R162, R168, R69 ;  /* 0x000000a8a2457223 */ /* 0x000fe40000010045 */
[----:B------:R-:W-:Y:S01]  /*7770*/  FADD.FTZ R64, R64, R67 ;  /* 0x0000004340407221 */ /* 0x000fe20000010000 */
[----:B------:R-:W-:-:S03]  /*7780*/  ISETP.NE.AND P0, PT, R148, RZ, PT ;  /* 0x000000ff9400720c */ /* 0x000fc60003f05270 */
[----:B------:R-:W-:Y:S01]  /*7790*/  FADD.FTZ R71, R69, R64 ;  /* 0x0000004045477221 */ /* 0x000fe20000010000 */
[----:B------:R-:W-:Y:S07]  /*77a0*/  BRA.DIV ~URZ, `(.L_x_15587) ;  /* 0x000075b27f007947 */ /* 0x000fee000b800000 */
[----:B------:R0:W1:Y:S02]  /*77b0*/  SHFL.BFLY PT, R64, R71, 0x1, 0x1f ;  /* 0x0c201f0047407f89 */ /* 0x00006400000e0000 */
.L_x_15661:
[----:B------:R-:W-:Y:S05]  /*77c0*/  @P0 BRA `(.L_x_15588) ;  /* 0x0000011000000947 */ /* 0x000fea0003800000 */
[----:B------:R-:W-:Y:S02]  /*77d0*/  IMAD.IADD R181, R144, 0x1, R181 ;  /* 0x0000000190b57824 */ /* 0x000fe400078e02b5 */
[----:B-1----:R-:W-:Y:S02]  /*77e0*/  FADD.FTZ R64, R71, R64 ;  /* 0x0000004047407221 */ /* 0x002fe40000010000 */
[----:B------:R-:W-:Y:S01]  /*77f0*/  IMAD.IADD R65, R178, 0x1, R181 ;  /* 0x00000001b2417824 */ /* 0x000fe200078e02b5 */
[----:B------:R-:W-:Y:S01]  /*7800*/  ISETP.GE.AND P0, PT, R181, R153, PT ;  /* 0x00000099b500720c */ /* 0x000fe20003f06270 */
[----:B------:R-:W-:-:S04]  /*7810*/  FMUL.FTZ R64, R64, c[0x0][0x194] ;  /* 0x0000650040407a20 */ /* 0x000fc80000410000 */
[----:B------:R-:W1:Y:S02]  /*7820*/  I2F R65, R65 ;  /* 0x0000004100417306 */ /* 0x000e640000201400 */
[----:B-1----:R-:W-:Y:S02]  /*7830*/  FFMA.FTZ R66, R65, R155, R64 ;  /* 0x0000009b41427223 */ /* 0x002fe40000010040 */
[----:B------:R-:W-:-:S03]  /*7840*/  IMAD R64, R179, 0x10, R143 ;  /* 0x00000010b3407824 */ /* 0x000fc600078e028f */
[----:B------:R-:W-:-:S05]  /*7850*/  FSEL R67, R66, RZ, !P0 ;  /* 0x000000ff42437208 */ /* 0x000fca0004000000 */
[----:B------:R1:W-:Y:S01]  /*7860*/  STS [R64.X4+0x220], R67 ;  /* 0x0002204340007388 */ /* 0x0003e20000004800 */
[----:B------:R-:W-:Y:S05]  /*7870*/  @P0 BRA `(.L_x_15588) ;  /* 0x0000006000000947 */ /* 0x000fea0003800000 */
[----:B------:R-:W-:Y:S01]  /*7880*/  FMNMX.FTZ R145, R145, R66, !PT ;  /* 0x0000004291917209 */ /* 0x000fe20007810000 */
[----:B------:R-:W-:Y:S05]  /*7890*/  BRA `(.L_x_15588) ;  /* 0x0000004000007947 */ /* 0x000fea0003800000 */
.L_x_15586:
[----:B------:R-:W-:-:S13]  /*78a0*/  ISETP.NE.AND P0, PT, R148, RZ, PT ;  /* 0x000000ff9400720c */ /* 0x000fda0003f05270 */
[----:B------:R-:W-:Y:S02]  /*78b0*/  @!P0 IMAD R64, R179, 0x10, R143 ;  /* 0x00000010b3408824 */ /* 0x000fe400078e028f */
[----:B------:R-:W-:-:S05]  /*78c0*/  @!P0 IMAD.MOV.U32 R65, RZ, RZ, -0x800001 ;  /* 0xff7fffffff418424 */ /* 0x000fca00078e00ff */
[----:B------:R0:W-:Y:S02]  /*78d0*/  @!P0 STS [R64.X4+0x220], R65 ;  /* 0x0002204140008388 */ /* 0x0001e40000004800 */
.L_x_15588:
[----:B------:R-:W-:Y:S05]  /*78e0*/  BSYNC B1 ;  /* 0x0000000000017941 */ /* 0x000fea0003800000 */
.L_x_15585:
[----:B------:R-:W-:-:S04]  /*78f0*/  IADD3 R179, R179, 0x4, RZ ;  /* 0x00000004b3b37810 */ /* 0x000fc80007ffe0ff */
[----:B------:R-:W-:-:S13]  /*7900*/  ISETP.GE.AND P0, PT, R179, R154, PT ;  /* 0x0000009ab300720c */ /* 0x000fda0003f06270 */
[----:B01----:R-:W-:Y:S01]  /*7910*/  @P0 CALL.REL.NOINC `(.L_x_15577) ;  /* 0x0000001000000944 */ /* 0x003fe20003c00000 */
[----:B------:R-:W-:Y:S05]  /*7920*/  BRA `(.L_x_15589) ;  /* 0xffffd51000007947 */ /* 0x000fea000383ffff */
.L_x_15577:
[----:B------:R-:W-:Y:S05]  /*7930*/  BSYNC B0 ;  /* 0x0000000000007941 */ /* 0x000fea0003800000 */
.L_x_15576:
[----:B------:R-:W-:Y:S05]  /*7940*/  BRA.DIV ~URZ, `(.L_x_15590) ;  /* 0x000074927f007947 */ /* 0x000fea000b800000 */
[----:B------:R0:W1:Y:S02]  /*7950*/  SHFL.BFLY PT, R6, R145, 0x10, 0x1f ;  /* 0x0e001f0091067f89 */ /* 0x00006400000e0000 */
.L_x_15662:
[----:B01----:R-:W-:Y:S01]  /*7960*/  FMNMX.FTZ R145, R6, R145, !PT ;  /* 0x0000009106917209 */ /* 0x003fe20007810000 */
[----:B------:R-:W-:Y:S05]  /*7970*/  BRA.DIV ~URZ, `(.L_x_15591) ;  /* 0x000074e27f007947 */ /* 0x000fea000b800000 */
[----:B------:R-:W0:Y:S02]  /*7980*/  SHFL.BFLY PT, R6, R145, 0x8, 0x1f ;  /* 0x0d001f0091067f89 */ /* 0x000e2400000e0000 */
[----:B0-----:R-:W-:-:S05]  /*7990*/  FMNMX.FTZ R6, R145, R6, !PT ;  /* 0x0000000691067209 */ /* 0x001fca0007810000 */
[----:B------:R-:W0:Y:S02]  /*79a0*/  SHFL.BFLY PT, R7, R6, 0x4, 0x1f ;  /* 0x0c801f0006077f89 */ /* 0x000e2400000e0000 */
[----:B0-----:R-:W-:-:S05]  /*79b0*/  FMNMX.FTZ R7, R6, R7, !PT ;  /* 0x0000000706077209 */ /* 0x001fca0007810000 */
[----:B------:R0:W1:Y:S02]  /*79c0*/  SHFL.BFLY PT, R8, R7, 0x2, 0x1f ;  /* 0x0c401f0007087f89 */ /* 0x00006400000e0000 */
.L_x_15663:
        /* <DEDUP_REMOVED lines=32> */
[----:B------:R-:W-:-:S13]  /*7bd0*/  LOP3.LUT P0, R7, R7, 0x3, RZ, 0xc0, !PT ;  /* 0x0000000307077812 */ /* 0x000fda000780c0ff */
[----:B------:R-:W-:Y:S05]  /*7be0*/  @!P0 BRA `(.L_x_15595) ;  /* 0x000000e000008947 */ /* 0x000fea0003800000 */
[----:B------:R-:W-:Y:S01]  /*7bf0*/  LEA R8, R5, 0x220, 0x2 ;  /* 0x0000022005087811 */ /* 0x000fe200078e10ff */
[----:B------:R-:W-:Y:S02]  /*7c00*/  IMAD.MOV.U32 R9, RZ, RZ, RZ ;  /* 0x000000ffff097224 */ /* 0x000fe400078e00ff */
[----:B------:R-:W-:Y:S02]  /*7c10*/  IMAD.MOV.U32 R11, RZ, RZ, R5 ;  /* 0x000000ffff0b7224 */ /* 0x000fe400078e0005 */
.L_x_15596:
        /* <DEDUP_REMOVED lines=11> */
.L_x_15595:
[----:B------:R-:W-:Y:S05]  /*7cd0*/  BSYNC B1 ;  /* 0x0000000000017941 */ /* 0x000fea0003800000 */
.L_x_15594:
        /* <DEDUP_REMOVED lines=10> */
.L_x_15599:
        /* <DEDUP_REMOVED lines=21> */
[C---:B------:R-:W-:Y:S01]  /*7ed0*/  FADD.FTZ R21, -R6.reuse, R21 ;  /* 0x0000001506157221 */ /* 0x040fe20000010100 */
        /* <DEDUP_REMOVED lines=12> */
[----:B----4-:R-:W4:Y:S01]  /*7fa0*/  LDS R17, [R7+0x1600] ;  /* 0x0016000007117984 */ /* 0x010f220000000800 */
[----:B------:R-:W-:Y:S02]  /*7fb0*/  FMUL.FTZ R25, R25, 1.4426950216293334961 ;  /* 0x3fb8aa3b19197820 */ /* 0x000fe40000410000 */
[----:B------:R-:W-:Y:S01]  /*7fc0*/  FADD.FTZ R27, -R6, R27 ;  /* 0x0000001b061b7221 */ /* 0x000fe20000010100 */
[----:B------:R-:W-:Y:S01]  /*7fd0*/  STS [R7+-0x200], R10 ;  /* 0xfffe000a07007388 */ /* 0x000fe20000000800 */
        /* <DEDUP_REMOVED lines=8> */
[----:B------:R-:W2:Y:S01]  /*8060*/  LDS R21, [R7+0x1a00] ;  /* 0x001a000007157984 */ /* 0x000ea20000000800 */
[----:B------:R-:W-:-:S02]  /*8070*/  FMUL.FTZ R29, R29, 1.4426950216293334961 ;  /* 0x3fb8aa3b1d1d7820 */ /* 0x000fc40000410000 */
[C---:B------:R-:W-:Y:S01]  /*8080*/  FADD.FTZ R31, -R6.reuse, R31 ;  /* 0x0000001f061f7221 */ /* 0x040fe20000010100 */
[----:B------:R-:W-:Y:S01]  /*8090*/  STS [R7+0x200], R14 ;  /* 0x0002000e07007388 */ /* 0x000fe20000000800 */
[----:B------:R-:W-:Y:S02]  /*80a0*/  FADD.FTZ R9, R9, R14 ;  /* 0x0000000e09097221 */ /* 0x000fe40000010000 */
[----:B------:R-:W4:Y:S01]  /*80b0*/  MUFU.EX2 R20, R25 ;  /* 0x0000001900147308 */ /* 0x000f220000000800 */
        /* <DEDUP_REMOVED lines=12> */
[----:B----4-:R-:W-:Y:S01]  /*8180*/  FADD.FTZ R9, R9, R20 ;  /* 0x0000001409097221 */ /* 0x010fe20000010000 */
        /* <DEDUP_REMOVED lines=11> */
[----:B------:R-:W-:Y:S02]  /*8240*/  FADD.FTZ R21, -R6, R21 ;  /* 0x0000001506157221 */ /* 0x000fe40000010100 */
        /* <DEDUP_REMOVED lines=23> */
.L_x_15598:
[----:B------:R-:W-:Y:S05]  /*83c0*/  BSYNC B1 ;  /* 0x0000000000017941 */ /* 0x000fea0003800000 */
.L_x_15597:
        /* <DEDUP_REMOVED lines=23> */
[----:B------:R-:W-:-:S02]  /*8540*/  FADD.FTZ R21, -R6, R21 ;  /* 0x0000001506157221 */ /* 0x000fc40000010100 */
        /* <DEDUP_REMOVED lines=31> */
.L_x_15601:
[----:B------:R-:W-:Y:S05]  /*8740*/  BSYNC B1 ;  /* 0x0000000000017941 */ /* 0x000fea0003800000 */
.L_x_15600:
        /* <DEDUP_REMOVED lines=26> */
.L_x_15593:
[----:B------:R-:W-:Y:S05]  /*88f0*/  BSYNC B0 ;  /* 0x0000000000007941 */ /* 0x000fea0003800000 */
.L_x_15592:
        /* <DEDUP_REMOVED lines=45> */
.L_x_15606:
        /* <DEDUP_REMOVED lines=8> */
.L_x_15605:
[----:B------:R-:W-:Y:S05]  /*8c50*/  BSYNC B1 ;  /* 0x0000000000017941 */ /* 0x000fea0003800000 */
.L_x_15604:
        /* <DEDUP_REMOVED lines=10> */
.L_x_15609:
        /* <DEDUP_REMOVED lines=52> */
.L_x_15608:
[----:B------:R-:W-:Y:S05]  /*9040*/  BSYNC B1 ;  /* 0x0000000000017941 */ /* 0x000fea0003800000 */
.L_x_15607:
        /* <DEDUP_REMOVED lines=31> */
.L_x_15611:
[----:B------:R-:W-:Y:S05]  /*9240*/  BSYNC B1 ;  /* 0x0000000000017941 */ /* 0x000fea0003800000 */
.L_x_15610:
        /* <DEDUP_REMOVED lines=14> */
.L_x_15603:
[----:B------:R-:W-:Y:S05]  /*9330*/  BSYNC B0 ;  /* 0x0000000000007941 */ /* 0x000fea0003800000 */
.L_x_15602:
        /* <DEDUP_REMOVED lines=32> */
.L_x_15613:
[----:B------:R-:W-:Y:S05]  /*9540*/  BSYNC B0 ;  /* 0x0000000000007941 */ /* 0x000fea0003800000 */
.L_x_15612:
[----:B------:R-:W-:Y:S01]  /*9550*/  BSSY B1, `(.L_x_15614) ;  /* 0x0000457000017945 */ /* 0x000fe20003800000 */
[----:B------:R-:W-:Y:S05]  /*9560*/  @!P1 BRA `(.L_x_15615) ;  /* 0x000000b000009947 */ /* 0x000fea0003800000 */
[----:B------:R-:W-:Y:S01]  /*9570*/  IMAD.MOV.U32 R4, RZ, RZ, RZ ;  /* 0x000000ffff047224 */ /* 0x000fe200078e00ff */
[----:B------:R-:W-:Y:S01]  /*9580*/  CS2R R22, SRZ ;  /* 0x0000000000167805 */ /* 0x000fe2000001ff00 */
[----:B------:R-:W-:Y:S01]  /*9590*/  IMAD.MOV.U32 R21, RZ, RZ, RZ ;  /* 0x000000ffff157224 */ /* 0x000fe200078e00ff */
[----:B------:R-:W-:Y:S01]  /*95a0*/  CS2R R24, SRZ ;  /* 0x0000000000187805 */ /* 0x000fe2000001ff00 */
[----:B------:R-:W-:Y:S01]  /*95b0*/  CS2R R26, SRZ ;  /* 0x00000000001a7805 */ /* 0x000fe2000001ff00 */
[----:B------:R-:W-:Y:S01]  /*95c0*/  CS2R R28, SRZ ;  /* 0x00000000001c7805 */ /* 0x000fe2000001ff00 */
[----:B------:R-:W-:Y:S01]  /*95d0*/  CS2R R30, SRZ ;  /* 0x00000000001e7805 */ /* 0x000fe2000001ff00 */
[----:B01----:R-:W-:Y:S01]  /*95e0*/  IMAD.MOV.U32 R33, RZ, RZ, RZ ;  /* 0x000000ffff217224 */ /* 0x003fe200078e00ff */
[----:B------:R-:W-:Y:S01]  /*95f0*/  CS2R R34, SRZ ;  /* 0x0000000000227805 */ /* 0x000fe2000001ff00 */
[----:B------:R-:W-:Y:S01]  /*9600*/  IMAD.MOV.U32 R36, RZ, RZ, RZ ;  /* 0x000000ffff247224 */ /* 0x000fe200078e00ff */
[----:B------:R-:W-:Y:S05]  /*9610*/  BRA `(.L_x_15616) ;  /* 0x000044a000007947 */ /* 0x000fea0003800000 */
.L_x_15615:
[----:B------:R-:W-:Y:S01]  /*9620*/  IABS R16, c[0x0][0x1e4] ;  /* 0x0000790000107a13 */ /* 0x000fe20000000000 */
[----:B0-----:R-:W0:Y:S01]  /*9630*/  S2R R9, SR_CTAID.Z ;  /* 0x0000000000097919 */ /* 0x001e220000002700 */
[----:B------:R-:W-:Y:S01]  /*9640*/  IADD3 R17, R3, -c[0x0][0x1dc], RZ ;  /* 0x8000770003117a10 */ /* 0x000fe20007ffe0ff */
[----:B------:R-:W-:Y:S01]  /*9650*/  IMAD.MOV.U32 R20, RZ, RZ, RZ ;  /* 0x000000ffff147224 */ /* 0x000fe200078e00ff */
[----:B------:R-:W2:Y:S01]  /*9660*/  I2F.RP R6, R16 ;  /* 0x0000001000067306 */ /* 0x000ea20000209400 */
[----:B------:R-:W-:Y:S01]  /*9670*/  LEA.HI R3, R149, R149, RZ, 0x1 ;  /* 0x0000009595037211 */ /* 0x000fe200078f08ff */
[----:B------:R-:W-:Y:S01]  /*9680*/  IMAD.MOV.U32 R38, RZ, RZ, c[0x0][0x1bc] ;  /* 0x00006f00ff267624 */ /* 0x000fe200078e00ff */
[----:B------:R-:W-:Y:S01]  /*9690*/  IADD3 R19, P0, R146, R147, RZ ;  /* 0x0000009392137210 */ /* 0x000fe20007f1e0ff */
[----:B------:R-:W-:Y:S01]  /*96a0*/  CS2R R22, SRZ ;  /* 0x0000000000167805 */ /* 0x000fe2000001ff00 */
[----:B-1----:R-:W-:Y:S01]  /*96b0*/  IADD3 R32, -R151, 0x1, RZ ;  /* 0x0000000197207810 */ /* 0x002fe20007ffe1ff */
[----:B------:R-:W-:Y:S01]  /*96c0*/  CS2R R24, SRZ ;  /* 0x0000000000187805 */ /* 0x000fe2000001ff00 */
[----:B------:R-:W-:Y:S01]  /*96d0*/  LEA.HI.X.SX32 R2, R147, R2, 0x1, P0 ;  /* 0x0000000293027211 */ /* 0x000fe200000f0eff */
[----:B------:R-:W-:Y:S01]  /*96e0*/  CS2R R26, SRZ ;  /* 0x00000000001a7805 */ /* 0x000fe2000001ff00 */
[C---:B------:R-:W-:Y:S01]  /*96f0*/  LEA R18, P0, R19.reuse, c[0x0][0x198], 0x2 ;  /* 0x0000660013127a11 */ /* 0x040fe200078010ff */
[----:B------:R-:W-:Y:S01]  /*9700*/  CS2R R28, SRZ ;  /* 0x00000000001c7805 */ /* 0x000fe2000001ff00 */
[----:B------:R-:W-:Y:S01]  /*9710*/  CS2R R30, SRZ ;  /* 0x00000000001e7805 */ /* 0x000fe2000001ff00 */
[----:B------:R-:W-:Y:S01]  /*9720*/  IMAD.MOV.U32 R33, RZ, RZ, RZ ;  /* 0x000000ffff217224 */ /* 0x000fe200078e00ff */
[----:B------:R-:W-:Y:S01]  /*9730*/  LEA.HI.X R19, R19, c[0x0][0x19c], R2, 0x2, P0 ;  /* 0x0000670013137a11 */ /* 0x000fe200000f1402 */
[----:B------:R-:W-:Y:S01]  /*9740*/  IMAD R2, R4, c[0x0][0x1c0], RZ ;  /* 0x0000700004027a24 */ /* 0x000fe200078e02ff */
[----:B------:R-:W-:Y:S01]  /*9750*/  CS2R R34, SRZ ;  /* 0x0000000000227805 */ /* 0x000fe2000001ff00 */
[----:B--2---:R-:W1:Y:S01]  /*9760*/  MUFU.RCP R6, R6 ;  /* 0x0000000600067308 */ /* 0x004e620000001000 */
[----:B------:R-:W-:Y:S01]  /*9770*/  IMAD.MOV.U32 R4, RZ, RZ, RZ ;  /* 0x000000ffff047224 */ /* 0x000fe200078e00ff */
[----:B------:R-:W-:Y:S01]  /*9780*/  SHF.R.S32.HI R38, RZ, 0x1f, R38 ;  /* 0x0000001fff267819 */ /* 0x000fe20000011426 */
[----:B------:R-:W-:-:S02]  /*9790*/  IMAD.MOV.U32 R36, RZ, RZ, RZ ;  /* 0x000000ffff247224 */ /* 0x000fc400078e00ff */
[----:B0-----:R-:W-:-:S04]  /*97a0*/  IMAD R39, R9, 0x20, R150 ;  /* 0x0000002009277824 */ /* 0x001fc800078e0296 */
[----:B------:R-:W-:Y:S01]  /*97b0*/  IMAD.SHL.U32 R39, R39, 0x10, RZ ;  /* 0x0000001027277824 */ /* 0x000fe200078e00ff */
[----:B-1----:R-:W-:Y:S02]  /*97c0*/  IADD3 R21, R6, 0xffffffe, RZ ;  /* 0x0ffffffe06157810 */ /* 0x002fe40007ffe0ff */
[----:B------:R-:W-:-:S04]  /*97d0*/  LOP3.LUT R6, R3, 0xfffffffe, RZ, 0xc0, !PT ;  /* 0xfffffffe03067812 */ /* 0x000fc800078ec0ff */
[----:B------:R-:W0:Y:S02]  /*97e0*/  F2I.FTZ.U32.TRUNC.NTZ R21, R21 ;  /* 0x0000001500157305 */ /* 0x000e24000021f000 */
[----:B0-----:R-:W-:-:S04]  /*97f0*/  IMAD.MOV R7, RZ, RZ, -R21 ;  /* 0x000000ffff077224 */ /* 0x001fc800078e0a15 */
[----:B------:R-:W-:-:S04]  /*9800*/  IMAD R7, R7, R16, RZ ;  /* 0x0000001007077224 */ /* 0x000fc800078e02ff */
[----:B------:R-:W-:-:S04]  /*9810*/  IMAD.HI.U32 R20, R21, R7, R20 ;  /* 0x0000000715147227 */ /* 0x000fc800078e0014 */
[----:B------:R-:W-:Y:S02]  /*9820*/  IMAD.SHL.U32 R7, R3, 0x8, RZ ;  /* 0x0000000803077824 */ /* 0x000fe400078e00ff */
[----:B------:R-:W-:Y:S02]  /*9830*/  IMAD.IADD R3, R149, 0x1, -R6 ;  /* 0x0000000195037824 */ /* 0x000fe400078e0a06 */
[----:B------:R-:W-:Y:S01]  /*9840*/  IMAD.MOV.U32 R21, RZ, RZ, RZ ;  /* 0x000000ffff157224 */ /* 0x000fe200078e00ff */
[----:B------:R-:W-:Y:S01]  /*9850*/  LOP3.LUT R6, R7, 0xfffffff0, RZ, 0xc0, !PT ;  /* 0xfffffff007067812 */ /* 0x000fe200078ec0ff */
[----:B------:R-:W-:-:S04]  /*9860*/  IMAD R40, R150, 0x2, R3 ;  /* 0x0000000296287824 */ /* 0x000fc800078e0203 */
[----:B------:R-:W-:Y:S01]  /*9870*/  IMAD R37, R3, 0x8, R6 ;  /* 0x0000000803257824 */ /* 0x000fe200078e0206 */
[----:B------:R-:W-:Y:S01]  /*9880*/  SHF.R.S32.HI R3, RZ, 0x1f, R2 ;  /* 0x0000001fff037819 */ /* 0x000fe20000011402 */
[----:B------:R-:W-:Y:S01]  /*9890*/  IMAD R42, R9, 0x40, R40 ;  /* 0x00000040092a7824 */ /* 0x000fe200078e0228 */
[----:B------:R-:W-:Y:S02]  /*98a0*/  LEA R40, R40, 0x230, 0x5 ;  /* 0x0000023028287811 */ /* 0x000fe400078e28ff */
[C---:B------:R-:W-:Y:S01]  /*98b0*/  IADD3 R41, R37.reuse, 0x200, RZ ;  /* 0x0000020025297810 */ /* 0x040fe20007ffe0ff */
[----:B------:R-:W-:Y:S01]  /*98c0*/  IMAD.SHL.U32 R42, R42, 0x8, RZ ;  /* 0x000000082a2a7824 */ /* 0x000fe200078e00ff */
        /* <DEDUP_REMOVED lines=13> */
.L_x_15651:
        /* <DEDUP_REMOVED lines=57> */
[-C--:B------:R-:W-:Y:S02]  /*9d30*/  IADD3 R13, P0, R53, R6.reuse, RZ ;  /* 0x00000006350d7210 */ /* 0x080fe40007f1e0ff */
[-C--:B------:R-:W-:Y:S02]  /*9d40*/  IADD3 R46, P5, R57, R6.reuse, RZ ;  /* 0x00000006392e7210 */ /* 0x080fe40007fbe0ff */
[----:B------:R-:W-:Y:S02]  /*9d50*/  IADD3 R44, P4, R59, R6, RZ ;  /* 0x000000063b2c7210 */ /* 0x000fe40007f9e0ff */
[----:B------:R-:W-:Y:S02]  /*9d60*/  LEA.HI.X R11, R11, c[0x0][0x18c], R12, 0x1, P3 ;  /* 0x000063000b0b7a11 */ /* 0x000fe400018f0c0c */
[----:B------:R-:W-:-:S02]  /*9d70*/  LEA.HI.X R9, R9, c[0x0][0x18c], R14, 0x1, P1 ;  /* 0x0000630009097a11 */ /* 0x000fc400008f0c0e */
[----:B------:R-:W-:Y:S01]  /*9d80*/  LEA R12, P3, R13, c[0x0][0x188], 0x1 ;  /* 0x000062000d0c7a11 */ /* 0x000fe200078608ff */
[----:B------:R0:W5:Y:S01]  /*9d90*/  LDG.E.CONSTANT R52, [R10.64] ;  /* 0x0000000a0a347981 */ /* 0x000162000c1e9900 */
[-C--:B------:R-:W-:Y:S02]  /*9da0*/  LEA.HI.X.SX32 R50, R53, R114.reuse, 0x1, P0 ;  /* 0x0000007235327211 */ /* 0x080fe400000f0eff */
[----:B------:R-:W-:Y:S01]  /*9db0*/  LEA R14, P2, R15, c[0x0][0x188], 0x1 ;  /* 0x000062000f0e7a11 */ /* 0x000fe200078408ff */
[----:B------:R0:W5:Y:S01]  /*9dc0*/  LDG.E.CONSTANT R54, [R10.64+0x4] ;  /* 0x0000040a0a367981 */ /* 0x000162000c1e9900 */
[----:B------:R-:W-:Y:S02]  /*9dd0*/  LEA R86, P1, R46, c[0x0][0x188], 0x1 ;  /* 0x000062002e567a11 */ /* 0x000fe400078208ff */
[----:B------:R-:W-:Y:S01]  /*9de0*/  LEA R90, P0, R44, c[0x0][0x188], 0x1 ;  /* 0x000062002c5a7a11 */ /* 0x000fe200078008ff */
[----:B------:R0:W5:Y:S01]  /*9df0*/  LDG.E.CONSTANT R56, [R10.64+0x8] ;  /* 0x0000080a0a387981 */ /* 0x000162000c1e9900 */
[----:B------:R-:W-:-:S02]  /*9e00*/  LEA.HI.X.SX32 R48, R55, R114, 0x1, P6 ;  /* 0x0000007237307211 */ /* 0x000fc400030f0eff */
[-C--:B------:R-:W-:Y:S01]  /*9e10*/  LEA.HI.X.SX32 R71, R57, R114.reuse, 0x1, P5 ;  /* 0x0000007239477211 */ /* 0x080fe200028f0eff */
        /* <DEDUP_REMOVED lines=9> */
[-C--:B------:R-:W-:Y:S02]  /*9eb0*/  IADD3 R48, P5, R63, R6.reuse, RZ ;  /* 0x000000063f307210 */ /* 0x080fe40007fbe0ff */
[-C--:B------:R-:W-:Y:S01]  /*9ec0*/  IADD3 R46, P4, R65, R6.reuse, RZ ;  /* 0x00000006412e7210 */ /* 0x080fe20007f9e0ff */
[----:B------:R1:W5:Y:S01]  /*9ed0*/  LDG.E.CONSTANT R64, [R12.64+0x8] ;  /* 0x0000080a0c407981 */ /* 0x000362000c1e9900 */
[----:B------:R-:W-:Y:S02]  /*9ee0*/  IADD3 R44, P3, R67, R6, RZ ;  /* 0x00000006432c7210 */ /* 0x000fe40007f7e0ff */
        /* <DEDUP_REMOVED lines=8> */
[-C--:B------:R-:W-:Y:S02]  /*9f70*/  LEA.HI.X.SX32 R73, R63, R114.reuse, 0x1, P5 ;  /* 0x000000723f497211 */ /* 0x080fe400028f0eff */
[-C--:B------:R-:W-:Y:S01]  /*9f80*/  LEA.HI.X.SX32 R71, R65, R114.reuse, 0x1, P4 ;  /* 0x0000007241477211 */ /* 0x080fe200020f0eff */
[----:B------:R1:W5:Y:S01]  /*9f90*/  LDG.E.CONSTANT R74, [R14.64+0xc] ;  /* 0x00000c0a0e4a7981 */ /* 0x000362000c1e9900 */
[----:B------:R-:W-:-:S02]  /*9fa0*/  LEA.HI.X.SX32 R69, R67, R114, 0x1, P3 ;  /* 0x0000007243457211 */ /* 0x000fc400018f0eff */
[----:B------:R-:W-:Y:S01]  /*9fb0*/  LEA.HI.X R95, R50, c[0x0][0x18c], R75, 0x1, P2 ;  /* 0x00006300325f7a11 */ /* 0x000fe200010f0c4b */
        /* <DEDUP_REMOVED lines=9> */
[----:B------:R2:W5:Y:S04]  /*a050*/  LDG.E.CONSTANT R73, [R86.64] ;  /* 0x0000000a56497981 */ /* 0x000568000c1e9900 */
[----:B0-----:R-:W0:Y:S04]  /*a060*/  LDS.128 R8, [R40+-0x10] ;  /* 0xfffff00028087984 */ /* 0x001e280000000c00 */
[----:B-1----:R-:W1:Y:S04]  /*a070*/  LDS.128 R12, [R40] ;  /* 0x00000000280c7984 */ /* 0x002e680000000c00 */
[----:B------:R2:W5:Y:S04]  /*a080*/  LDG.E.CONSTANT R71, [R86.64+0x8] ;  /* 0x0000080a56477981 */ /* 0x000568000c1e9900 */
[----:B------:R2:W5:Y:S04]  /*a090*/  LDG.E.CONSTANT R78, [R86.64+0xc] ;  /* 0x00000c0a564e7981 */ /* 0x000568000c1e9900 */
[----:B------:R3:W5:Y:S04]  /*a0a0*/  LDG.E.CONSTANT R84, [R96.64] ;  /* 0x0000000a60547981 */ /* 0x000768000c1e9900 */
[----:B------:R3:W5:Y:S04]  /*a0b0*/  LDG.E.CONSTANT R85, [R96.64+0x4] ;  /* 0x0000040a60557981 */ /* 0x000768000c1e9900 */
[----:B--2---:R3:W5:Y:S04]  /*a0c0*/  LDG.E.CONSTANT R86, [R96.64+0x8] ;  /* 0x0000080a60567981 */ /* 0x004768000c1e9900 */
[----:B------:R3:W5:Y:S04]  /*a0d0*/  LDG.E.CONSTANT R87, [R96.64+0xc] ;  /* 0x00000c0a60577981 */ /* 0x000768000c1e9900 */
[----:B------:R2:W5:Y:S04]  /*a0e0*/  LDG.E.CONSTANT R77, [R90.64] ;  /* 0x0000000a5a4d7981 */ /* 0x000568000c1e9900 */
[----:B------:R2:W5:Y:S01]  /*a0f0*/  LDG.E.CONSTANT R76, [R90.64+0x4] ;  /* 0x0000040a5a4c7981 */ /* 0x000562000c1e9900 */
[----:B---3--:R-:W-:-:S02]  /*a100*/  IADD3 R96, P0, R37, R6, RZ ;  /* 0x0000000625607210 */ /* 0x008fc40007f1e0ff */
[----:B0-----:R-:W-:Y:S01]  /*a110*/  F2FP.BF16.PACK_AB R97, R9, R8 ;  /* 0x000000080961723e */ /* 0x001fe200000010ff */
[----:B------:R2:W5:Y:S01]  /*a120*/  LDG.E.CONSTANT R75, [R90.64+0x8] ;  /* 0x0000080a5a4b7981 */ /* 0x000562000c1e9900 */
[C---:B------:R-:W-:Y:S02]  /*a130*/  LEA R8, P2, R96.reuse, c[0x0][0x188], 0x1 ;  /* 0x0000620060087a11 */ /* 0x040fe400078408ff */
[----:B------:R-:W-:Y:S01]  /*a140*/  LEA.HI.X.SX32 R9, R37, R114, 0x1, P0 ;  /* 0x0000007225097211 */ /* 0x000fe200000f0eff */
[----:B------:R2:W5:Y:S03]  /*a150*/  LDG.E.CONSTANT R82, [R90.64+0xc] ;  /* 0x00000c0a5a527981 */ /* 0x000566000c1e9900 */
[----:B------:R-:W-:Y:S01]  /*a160*/  LEA.HI.X R9, R96, c[0x0][0x18c], R9, 0x1, P2 ;  /* 0x0000630060097a11 */ /* 0x000fe200010f0c09 */
[----:B------:R0:W5:Y:S01]  /*a170*/  LDG.E.CONSTANT R81, [R94.64] ;  /* 0x0000000a5e517981 */ /* 0x000162000c1e9900 */
[----:B-1----:R-:W-:-:S03]  /*a180*/  F2FP.BF16.PACK_AB R107, R15, R14 ;  /* 0x0000000e0f6b723e */ /* 0x002fc600000010ff */
[----:B------:R0:W5:Y:S04]  /*a190*/  LDG.E.CONSTANT R80, [R94.64+0x4] ;  /* 0x0000040a5e507981 */ /* 0x000168000c1e9900 */
[----:B------:R0:W5:Y:S04]  /*a1a0*/  LDG.E.CONSTANT R79, [R94.64+0x8] ;  /* 0x0000080a5e4f7981 */ /* 0x000168000c1e9900 */
[----:B------:R0:W5:Y:S04]  /*a1b0*/  LDG.E.CONSTANT R83, [R94.64+0xc] ;  /* 0x00000c0a5e537981 */ /* 0x000168000c1e9900 */
[----:B------:R1:W5:Y:S04]  /*a1c0*/  LDG.E.CONSTANT R88, [R98.64] ;  /* 0x0000000a62587981 */ /* 0x000368000c1e9900 */
[----:B------:R1:W5:Y:S04]  /*a1d0*/  LDG.E.CONSTANT R89, [R98.64+0x4] ;  /* 0x0000040a62597981 */ /* 0x000368000c1e9900 */
[----:B--2---:R1:W5:Y:S04]  /*a1e0*/  LDG.E.CONSTANT R90, [R98.64+0x8] ;  /* 0x0000080a625a7981 */ /* 0x004368000c1e9900 */
[----:B------:R1:W5:Y:S04]  /*a1f0*/  LDG.E.CONSTANT R91, [R98.64+0xc] ;  /* 0x00000c0a625b7981 */ /* 0x000368000c1e9900 */
[----:B------:R2:W5:Y:S04]  /*a200*/  LDG.E.CONSTANT R92, [R100.64] ;  /* 0x0000000a645c7981 */ /* 0x000568000c1e9900 */
[----:B------:R2:W5:Y:S04]  /*a210*/  LDG.E.CONSTANT R93, [R100.64+0x4] ;  /* 0x0000040a645d7981 */ /* 0x000568000c1e9900 */
[----:B0-----:R2:W5:Y:S04]  /*a220*/  LDG.E.CONSTANT R94, [R100.64+0x8] ;  /* 0x0000080a645e7981 */ /* 0x001568000c1e9900 */
[----:B------:R2:W5:Y:S04]  /*a230*/  LDG.E.CONSTANT R95, [R100.64+0xc] ;  /* 0x00000c0a645f7981 */ /* 0x000568000c1e9900 */
[----:B------:R0:W5:Y:S04]  /*a240*/  LDG.E.CONSTANT R14, [R8.64] ;  /* 0x0000000a080e7981 */ /* 0x000168000c1e9900 */
[----:B------:R0:W5:Y:S04]  /*a250*/  LDG.E.CONSTANT R96, [R8.64+0x4] ;  /* 0x0000040a08607981 */ /* 0x000168000c1e9900 */
[----:B-1----:R0:W5:Y:S04]  /*a260*/  LDG.E.CONSTANT R98, [R8.64+0x8] ;  /* 0x0000080a08627981 */ /* 0x002168000c1e9900 */
[----:B--2---:R0:W5:Y:S01]  /*a270*/  LDG.E.CONSTANT R100, [R8.64+0xc] ;  /* 0x00000c0a08647981 */ /* 0x004162000c1e9900 */
        /* <DEDUP_REMOVED lines=12> */
[C---:B0-----:R-:W-:Y:S02]  /*a340*/  IADD3 R104, R42.reuse, 0x3, RZ ;  /* 0x000000032a687810 */ /* 0x041fe40007ffe0ff */
[----:B------:R-:W-:Y:S02]  /*a350*/  IADD3 R102, R42, 0x2, RZ ;  /* 0x000000022a667810 */ /* 0x000fe40007ffe0ff */
[----:B------:R-:W-:Y:S02]  /*a360*/  ISETP.GE.AND P5, PT, R104, R153, PT ;  /* 0x000000996800720c */ /* 0x000fe40003fa6270 */
[----:B-----5:R-:W-:-:S02]  /*a370*/  PRMT R15, R96, 0x7632, R15 ;  /* 0x00007632600f7816 */ /* 0x020fc4000000000f */
[-C--:B------:R-:W-:Y:S02]  /*a380*/  ISETP.GE.AND P6, PT, R102, R153.reuse, PT ;  /* 0x000000996600720c */ /* 0x080fe40003fc6270 */
[C---:B------:R-:W-:Y:S02]  /*a390*/  IADD3 R106, R42.reuse, 0x5, RZ ;  /* 0x000000052a6a7810 */ /* 0x040fe40007ffe0ff */
[-C--:B------:R-:W-:Y:S02]  /*a3a0*/  ISETP.GE.AND P4, PT, R42, R153.reuse, PT ;  /* 0x000000992a00720c */ /* 0x080fe40003f86270 */
[----:B------:R-:W-:Y:S02]  /*a3b0*/  SEL R99, R15, RZ, !P5 ;  /* 0x000000ff0f637207 */ /* 0x000fe40006800000 */
[----:B------:R-:W-:Y:S02]  /*a3c0*/  SEL R102, R96, RZ, !P6 ;  /* 0x000000ff60667207 */ /* 0x000fe40007000000 */
[----:B------:R-:W-:-:S02]  /*a3d0*/  ISETP.GE.AND P5, PT, R106, R153, PT ;  /* 0x000000996a00720c */ /* 0x000fc40003fa6270 */
[----:B------:R-:W-:Y:S02]  /*a3e0*/  PRMT R15, R98, 0x7632, R15 ;  /* 0x00007632620f7816 */ /* 0x000fe4000000000f */
[C---:B------:R-:W-:Y:S02]  /*a3f0*/  IADD3 R104, R42.reuse, 0x4, RZ ;  /* 0x000000042a687810 */ /* 0x040fe40007ffe0ff */
[----:B------:R-:W-:Y:S02]  /*a400*/  IADD3 R96, R42, 0x7, RZ ;  /* 0x000000072a607810 */ /* 0x000fe40007ffe0ff */
[----:B------:R-:W-:Y:S02]  /*a410*/  SEL R101, R15, RZ, !P5 ;  /* 0x000000ff0f657207 */ /* 0x000fe40006800000 */
[-C--:B------:R-:W-:Y:S02]  /*a420*/  ISETP.GE.AND P6, PT, R104, R153.reuse, PT ;  /* 0x000000996800720c */ /* 0x080fe40003fc6270 */
[----:B------:R-:W-:-:S02]  /*a430*/  ISETP.GE.AND P5, PT, R96, R153, PT ;  /* 0x000000996000720c */ /* 0x000fc40003fa6270 */
[----:B------:R-:W-:Y:S02]  /*a440*/  IADD3 R106, R42, 0x6, RZ ;  /* 0x000000062a6a7810 */ /* 0x000fe40007ffe0ff */
[----:B------:R-:W-:Y:S02]  /*a450*/  SEL R104, R98, RZ, !P6 ;  /* 0x000000ff62687207 */ /* 0x000fe40007000000 */
        /* <DEDUP_REMOVED lines=12> */
.L_x_15620:
[----:B0-----:R-:W-:Y:S05]  /*a520*/  BSYNC B2 ;  /* 0x0000000000027941 */ /* 0x001fea0003800000 */
.L_x_15619:
[----:B------:R-:W-:Y:S01]  /*a530*/  IMAD.MOV.U32 R99, RZ, RZ, R103 ;  /* 0x000000ffff637224 */ /* 0x000fe200078e0067 */
[----:B-----5:R-:W-:Y:S01]  /*a540*/  HFMA2.BF16_V2 R14, R97, R14, -RZ.H0_H0 ;  /* 0x0000000e610e7231 */ /* 0x020fe200003400ff */
[----:B------:R-:W-:Y:S01]  /*a550*/  IADD3 R15, P4, R47, R6, RZ ;  /* 0x000000062f0f7210 */ /* 0x000fe20007f9e0ff */
[----:B------:R-:W-:Y:S01]  /*a560*/  IMAD.MOV.U32 R103, RZ, RZ, R107 ;  /* 0x000000ffff677224 */ /* 0x000fe200078e006b */
[----:B------:R0:W5:Y:S01]  /*a570*/  LDG.E.CONSTANT R102, [R8.64+0x208] ;  /* 0x0002080a08667981 */ /* 0x000162000c1e9900 */
[----:B------:R-:W-:Y:S01]  /*a580*/  HFMA2.BF16_V2 R96, R99, R96, -RZ.H0_H0 ;  /* 0x0000006063607231 */ /* 0x000fe200003400ff */
[--C-:B------:R-:W-:Y:S01]  /*a590*/  PRMT R6, RZ, 0x5410, R14.reuse ;  /* 0x00005410ff067816 */ /* 0x100fe2000000000e */
[----:B------:R-:W-:Y:S01]  /*a5a0*/  IMAD.MOV.U32 R101, RZ, RZ, R105 ;  /* 0x000000ffff657224 */ /* 0x000fe200078e0069 */
[----:B------:R-:W-:Y:S01]  /*a5b0*/  PRMT R14, RZ, 0x7610, R14 ;  /* 0x00007610ff0e7816 */ /* 0x000fe2000000000e */
[----:B------:R-:W-:Y:S01]  /*a5c0*/  HFMA2.BF16_V2 R100, R103, R100, -RZ.H0_H0 ;  /* 0x0000006467647231 */ /* 0x000fe200003400ff */
[--C-:B------:R-:W-:Y:S01]  /*a5d0*/  PRMT R7, RZ, 0x5410, R96.reuse ;  /* 0x00005410ff077816 */ /* 0x100fe20000000060 */
[----:B------:R0:W5:Y:S01]  /*a5e0*/  LDG.E.CONSTANT R104, [R8.64+0x20c] ;  /* 0x00020c0a08687981 */ /* 0x000162000c1e9900 */
[----:B------:R-:W-:Y:S01]  /*a5f0*/  PRMT R96, RZ, 0x7610, R96 ;  /* 0x00007610ff607816 */ /* 0x000fe20000000060 */
[----:B------:R-:W-:Y:S01]  /*a600*/  FADD.FTZ R6, R6, R14 ;  /* 0x0000000e06067221 */ /* 0x000fe20000010000 */
[----:B------:R-:W-:Y:S01]  /*a610*/  HFMA2.BF16_V2 R98, R101, R98, -RZ.H0_H0 ;  /* 0x0000006265627231 */ /* 0x000fe200003400ff */
[----:B------:R-:W-:Y:S01]  /*a620*/  BSSY B2, `(.L_x_15621) ;  /* 0x0000031000027945 */ /* 0x000fe20003800000 */
[----:B------:R-:W-:Y:S01]  /*a630*/  LEA.HI.X R11, R11, c[0x0][0x18c], R112, 0x1, P2 ;  /* 0x000063000b0b7a11 */ /* 0x000fe200010f0c70 */
[----:B------:R-:W-:Y:S01]  /*a640*/  FADD.FTZ R7, R7, R96 ;  /* 0x0000006007077221 */ /* 0x000fe20000010000 */
[----:B------:R-:W-:Y:S01]  /*a650*/  LEA.HI.X R13, R13, c[0x0][0x18c], R110, 0x1, P3 ;  /* 0x000063000d0d7a11 */ /* 0x000fe200018f0c6e */
[----:B------:R0:W5:Y:S01]  /*a660*/  LDG.E.CONSTANT R96, [R8.64+0x200] ;  /* 0x0002000a08607981 */ /* 0x000162000c1e9900 */
[----:B------:R-:W-:Y:S01]  /*a670*/  PRMT R14, RZ, 0x5410, R98 ;  /* 0x00005410ff0e7816 */ /* 0x000fe20000000062 */
[----:B------:R-:W-:Y:S01]  /*a680*/  FADD.FTZ R7, R6, R7 ;  /* 0x0000000706077221 */ /* 0x000fe20000010000 */
[----:B------:R-:W-:-:S02]  /*a690*/  PRMT R6, RZ, 0x5410, R100 ;  /* 0x00005410ff067816 */ /* 0x000fc40000000064 */
[----:B------:R-:W-:Y:S02]  /*a6a0*/  PRMT R100, RZ, 0x7610, R100 ;  /* 0x00007610ff647816 */ /* 0x000fe40000000064 */
[----:B------:R-:W-:Y:S02]  /*a6b0*/  PRMT R98, RZ, 0x7610, R98 ;  /* 0x00007610ff627816 */ /* 0x000fe40000000062 */
[-C--:B------:R-:W-:Y:S01]  /*a6c0*/  LEA.HI.X.SX32 R111, R45, R114.reuse, 0x1, P0 ;  /* 0x000000722d6f7211 */ /* 0x080fe200000f0eff */
[----:B------:R-:W-:Y:S01]  /*a6d0*/  FADD.FTZ R105, R6, R100 ;  /* 0x0000006406697221 */ /* 0x000fe20000010000 */
[----:B------:R-:W-:Y:S01]  /*a6e0*/  LEA R6, P2, R108, c[0x0][0x188], 0x1 ;  /* 0x000062006c067a11 */ /* 0x000fe200078408ff */
[----:B------:R0:W5:Y:S01]  /*a6f0*/  LDG.E.CONSTANT R100, [R8.64+0x204] ;  /* 0x0002040a08647981 */ /* 0x000162000c1e9900 */
[----:B------:R-:W-:Y:S01]  /*a700*/  FADD.FTZ R98, R14, R98 ;  /* 0x000000620e627221 */ /* 0x000fe20000010000 */
[----:B------:R-:W-:Y:S02]  /*a710*/  LEA R14, P3, R15, c[0x0][0x188], 0x1 ;  /* 0x000062000f0e7a11 */ /* 0x000fe400078608ff */
[----:B------:R-:W-:Y:S01]  /*a720*/  LEA.HI.X.SX32 R106, R47, R114, 0x1, P4 ;  /* 0x000000722f6a7211 */ /* 0x000fe200020f0eff */
[----:B------:R-:W-:Y:S01]  /*a730*/  FADD.FTZ R98, R7, R98 ;  /* 0x0000006207627221 */ /* 0x000fe20000010000 */
        /* <DEDUP_REMOVED lines=10> */
[-C--:B------:R-:W-:Y:S02]  /*a7e0*/  ISETP.GE.AND P0, PT, R110, R153.reuse, PT ;  /* 0x000000996e00720c */ /* 0x080fe40003f06270 */
[----:B------:R-:W-:Y:S02]  /*a7f0*/  IADD3 R110, R42, 0x7, RZ ;  /* 0x000000072a6e7810 */ /* 0x000fe40007ffe0ff */
[----:B------:R-:W-:Y:S02]  /*a800*/  PRMT R8, R100, 0x7632, R8 ;  /* 0x0000763264087816 */ /* 0x000fe40000000008 */
[----:B------:R-:W-:Y:S02]  /*a810*/  SEL R109, R102, RZ, !P6 ;  /* 0x000000ff666d7207 */ /* 0x000fe40007000000 */
[----:B------:R-:W-:-:S02]  /*a820*/  ISETP.GE.AND P6, PT, R110, R153, PT ;  /* 0x000000996e00720c */ /* 0x000fc40003fc6270 */
[----:B------:R-:W-:Y:S02]  /*a830*/  IADD3 R112, R42, 0x6, RZ ;  /* 0x000000062a707810 */ /* 0x000fe40007ffe0ff */
[----:B------:R-:W-:Y:S02]  /*a840*/  SEL R100, R8, RZ, !P4 ;  /* 0x000000ff08647207 */ /* 0x000fe40006000000 */
[----:B------:R-:W-:Y:S02]  /*a850*/  IADD3 R8, R42, 0x1, RZ ;  /* 0x000000012a087810 */ /* 0x000fe40007ffe0ff */
[-C--:B------:R-:W-:Y:S02]  /*a860*/  ISETP.GE.AND P4, PT, R112, R153.reuse, PT ;  /* 0x000000997000720c */ /* 0x080fe40003f86270 */
        /* <DEDUP_REMOVED lines=12> */
.L_x_15622:
[----:B------:R-:W-:Y:S05]  /*a930*/  BSYNC B2 ;  /* 0x0000000000027941 */ /* 0x000fea0003800000 */
.L_x_15621:
[----:B-----5:R-:W-:Y:S01]  /*a940*/  HFMA2.BF16_V2 R96, R97, R96, -RZ.H0_H0 ;  /* 0x0000006061607231 */ /* 0x020fe200003400ff */
[----:B------:R-:W-:Y:S01]  /*a950*/  LEA.HI.X R7, R108, c[0x0][0x18c], R111, 0x1, P2 ;  /* 0x000063006c077a11 */ /* 0x000fe200010f0c6f */
[----:B------:R-:W-:Y:S01]  /*a960*/  HFMA2.BF16_V2 R100, R99, R100, -RZ.H0_H0 ;  /* 0x0000006463647231 */ /* 0x000fe200003400ff */
[----:B------:R-:W-:Y:S01]  /*a970*/  FADD.FTZ R111, R98, R105 ;  /* 0x00000069626f7221 */ /* 0x000fe20000010000 */
[----:B------:R-:W-:Y:S01]  /*a980*/  HFMA2.BF16_V2 R102, R101, R102, -RZ.H0_H0 ;  /* 0x0000006665667231 */ /* 0x000fe200003400ff */
[--C-:B0-----:R-:W-:Y:S01]  /*a990*/  PRMT R8, RZ, 0x5410, R96.reuse ;  /* 0x00005410ff087816 */ /* 0x101fe20000000060 */
[----:B------:R0:W5:Y:S01]  /*a9a0*/  LDG.E.CONSTANT R98, [R10.64+0x4] ;  /* 0x0000040a0a627981 */ /* 0x000162000c1e9900 */
[----:B------:R-:W-:-:S02]  /*a9b0*/  PRMT R96, RZ, 0x7610, R96 ;  /* 0x00007610ff607816 */ /* 0x000fc40000000060 */
[--C-:B------:R-:W-:Y:S02]  /*a9c0*/  PRMT R9, RZ, 0x5410, R100.reuse ;  /* 0x00005410ff097816 */ /* 0x100fe40000000064 */
[----:B------:R-:W-:Y:S01]  /*a9d0*/  PRMT R100, RZ, 0x7610, R100 ;  /* 0x00007610ff647816 */ /* 0x000fe20000000064 */
[----:B------:R-:W-:Y:S01]  /*a9e0*/  FADD.FTZ R8, R8, R96 ;  /* 0x0000006008087221 */ /* 0x000fe20000010000 */
[--C-:B------:R-:W-:Y:S02]  /*a9f0*/  PRMT R96, RZ, 0x5410, R102.reuse ;  /* 0x00005410ff607816 */ /* 0x100fe40000000066 */
[----:B------:R-:W-:Y:S01]  /*aa00*/  PRMT R102, RZ, 0x7610, R102 ;  /* 0x00007610ff667816 */ /* 0x000fe20000000066 */
[----:B------:R-:W-:Y:S01]  /*aa10*/  FADD.FTZ R9, R9, R100 ;  /* 0x0000006409097221 */ /* 0x000fe20000010000 */
[----:B------:R-:W-:Y:S01]  /*aa20*/  LEA.HI.X R15, R15, c[0x0][0x18c], R106, 0x1, P3 ;  /* 0x000063000f0f7a11 */ /* 0x000fe200018f0c6a */
        /* <DEDUP_REMOVED lines=8> */
[C---:B0-----:R-:W-:Y:S02]  /*aab0*/  IADD3 R10, R42.reuse, 0x2, RZ ;  /* 0x000000022a0a7810 */ /* 0x041fe40007ffe0ff */
[-C--:B------:R-:W-:Y:S02]  /*aac0*/  ISETP.GE.AND P5, PT, R42, R153.reuse, PT ;  /* 0x000000992a00720c */ /* 0x080fe40003fa6270 */
[----:B------:R-:W-:-:S02]  /*aad0*/  ISETP.GE.AND P0, PT, R10, R153, PT ;  /* 0x000000990a00720c */ /* 0x000fc40003f06270 */
[----:B------:R-:W-:Y:S02]  /*aae0*/  IADD3 R10, R42, 0x4, RZ ;  /* 0x000000042a0a7810 */ /* 0x000fe40007ffe0ff */
[----:B-----5:R-:W-:Y:S02]  /*aaf0*/  SEL R11, R98, RZ, !P0 ;  /* 0x000000ff620b7207 */ /* 0x020fe40004000000 */
[-C--:B------:R-:W-:Y:S02]  /*ab00*/  ISETP.GE.AND P4, PT, R10, R153.reuse, PT ;  /* 0x000000990a00720c */ /* 0x080fe40003f86270 */
[C---:B------:R-:W-:Y:S02]  /*ab10*/  IADD3 R10, R42.reuse, 0x7, RZ ;  /* 0x000000072a0a7810 */ /* 0x040fe40007ffe0ff */
[----:B------:R-:W-:Y:S02]  /*ab20*/  IADD3 R106, R42, 0x3, RZ ;  /* 0x000000032a6a7810 */ /* 0x000fe40007ffe0ff */
[----:B------:R-:W-:-:S02]  /*ab30*/  ISETP.GE.AND P0, PT, R10, R153, PT ;  /* 0x000000990a00720c */ /* 0x000fc40003f06270 */
[----:B------:R-:W-:Y:S02]  /*ab40*/  IADD3 R110, R42, 0x6, RZ ;  /* 0x000000062a6e7810 */ /* 0x000fe40007ffe0ff */
[-C--:B------:R-:W-:Y:S02]  /*ab50*/  ISETP.GE.AND P6, PT, R106, R153.reuse, PT ;  /* 0x000000996a00720c */ /* 0x080fe40003fc6270 */
[----:B------:R-:W-:Y:S02]  /*ab60*/  PRMT R9, R98, 0x7632, R9 ;  /* 0x0000763262097816 */ /* 0x000fe40000000009 */
[----:B------:R-:W-:Y:S02]  /*ab70*/  IADD3 R108, R42, 0x5, RZ ;  /* 0x000000052a6c7810 */ /* 0x000fe40007ffe0ff */
[----:B------:R-:W-:Y:S02]  /*ab80*/  ISETP.GE.AND P2, PT, R110, R153, PT ;  /* 0x000000996e00720c */ /* 0x000fe40003f46270 */
[----:B------:R-:W-:-:S02]  /*ab90*/  IADD3 R106, R42, 0x1, RZ ;  /* 0x000000012a6a7810 */ /* 0x000fc40007ffe0ff */
[----:B------:R-:W-:Y:S02]  /*aba0*/  @P5 PRMT R96, RZ, 0x7610, R96 ;  /* 0x00007610ff605816 */ /* 0x000fe40000000060 */
[----:B------:R-:W-:Y:S02]  /*abb0*/  SEL R98, R9, RZ, !P6 ;  /* 0x000000ff09627207 */ /* 0x000fe40007000000 */
[-C--:B------:R-:W-:Y:S02]  /*abc0*/  ISETP.GE.AND P3, PT, R108, R153.reuse, PT ;  /* 0x000000996c00720c */ /* 0x080fe40003f66270 */
        /* <DEDUP_REMOVED lines=12> */
.L_x_15624:
[----:B------:R-:W-:Y:S05]  /*ac90*/  BSYNC B2 ;  /* 0x0000000000027941 */ /* 0x000fea0003800000 */
.L_x_15623:
        /* <DEDUP_REMOVED lines=36> */
[----:B------:R-:W-:Y:S02]  /*aee0*/  IADD3 R108, R42, 0x6, RZ ;  /* 0x000000062a6c7810 */ /* 0x000fe40007ffe0ff */
[-C--:B------:R-:W-:Y:S02]  /*aef0*/  ISETP.GE.AND P6, PT, R104, R153.reuse, PT ;  /* 0x000000996800720c */ /* 0x080fe40003fc6270 */
[----:B------:R-:W-:Y:S02]  /*af00*/  PRMT R11, R98, 0x7632, R11 ;  /* 0x00007632620b7816 */ /* 0x000fe4000000000b */
[----:B------:R-:W-:Y:S02]  /*af10*/  IADD3 R106, R42, 0x5, RZ ;  /* 0x000000052a6a7810 */ /* 0x000fe40007ffe0ff */
[----:B------:R-:W-:-:S02]  /*af20*/  ISETP.GE.AND P2, PT, R108, R153, PT ;  /* 0x000000996c00720c */ /* 0x000fc40003f46270 */
[----:B------:R-:W-:Y:S02]  /*af30*/  IADD3 R104, R42, 0x1, RZ ;  /* 0x000000012a687810 */ /* 0x000fe40007ffe0ff */
        /* <DEDUP_REMOVED lines=15> */
.L_x_15626:
[----:B------:R-:W-:Y:S05]  /*b030*/  BSYNC B2 ;  /* 0x0000000000027941 */ /* 0x000fea0003800000 */
.L_x_15625:
        /* <DEDUP_REMOVED lines=28> */
[C---:B0-----:R-:W-:Y:S02]  /*b200*/  IADD3 R6, R42.reuse, 0x2, RZ ;  /* 0x000000022a067810 */ /* 0x041fe40007ffe0ff */
[C---:B------:R-:W-:Y:S02]  /*b210*/  IADD3 R100, R42.reuse, 0x3, RZ ;  /* 0x000000032a647810 */ /* 0x040fe40007ffe0ff */
[----:B------:R-:W-:-:S02]  /*b220*/  ISETP.GE.AND P5, PT, R42, R153, PT ;  /* 0x000000992a00720c */ /* 0x000fc40003fa6270 */
[-C--:B------:R-:W-:Y:S02]  /*b230*/  ISETP.GE.AND P0, PT, R6, R153.reuse, PT ;  /* 0x000000990600720c */ /* 0x080fe40003f06270 */
[----:B------:R-:W-:Y:S02]  /*b240*/  ISETP.GE.AND P6, PT, R100, R153, PT ;  /* 0x000000996400720c */ /* 0x000fe40003fc6270 */
[C---:B------:R-:W-:Y:S02]  /*b250*/  IADD3 R100, R42.reuse, 0x7, RZ ;  /* 0x000000072a647810 */ /* 0x040fe40007ffe0ff */
[----:B------:R-:W-:Y:S02]  /*b260*/  IADD3 R6, R42, 0x4, RZ ;  /* 0x000000042a067810 */ /* 0x000fe40007ffe0ff */
[----:B-----5:R-:W-:Y:S02]  /*b270*/  SEL R11, R12, RZ, !P0 ;  /* 0x000000ff0c0b7207 */ /* 0x020fe40004000000 */
[----:B------:R-:W-:-:S02]  /*b280*/  IADD3 R102, R42, 0x5, RZ ;  /* 0x000000052a667810 */ /* 0x000fc40007ffe0ff */
[-C--:B------:R-:W-:Y:S02]  /*b290*/  ISETP.GE.AND P0, PT, R100, R153.reuse, PT ;  /* 0x000000996400720c */ /* 0x080fe40003f06270 */
[----:B------:R-:W-:Y:S02]  /*b2a0*/  IADD3 R106, R42, 0x6, RZ ;  /* 0x000000062a6a7810 */ /* 0x000fe40007ffe0ff */
[-C--:B------:R-:W-:Y:S02]  /*b2b0*/  ISETP.GE.AND P4, PT, R6, R153.reuse, PT ;  /* 0x000000990600720c */ /* 0x080fe40003f86270 */
[-C--:B------:R-:W-:Y:S02]  /*b2c0*/  ISETP.GE.AND P3, PT, R102, R153.reuse, PT ;  /* 0x000000996600720c */ /* 0x080fe40003f66270 */
[----:B------:R-:W-:Y:S02]  /*b2d0*/  PRMT R6, R12, 0x7632, R6 ;  /* 0x000076320c067816 */ /* 0x000fe40000000006 */
[----:B------:R-:W-:-:S02]  /*b2e0*/  ISETP.GE.AND P2, PT, R106, R153, PT ;  /* 0x000000996a00720c */ /* 0x000fc40003f46270 */
[----:B------:R-:W-:Y:S02]  /*b2f0*/  IADD3 R102, R42, 0x1, RZ ;  /* 0x000000012a667810 */ /* 0x000fe40007ffe0ff */
        /* <DEDUP_REMOVED lines=14> */
.L_x_15628:
[----:B------:R-:W-:Y:S05]  /*b3e0*/  BSYNC B2 ;  /* 0x0000000000027941 */ /* 0x000fea0003800000 */
.L_x_15627:
        /* <DEDUP_REMOVED lines=53> */
.L_x_15630:
[----:B------:R-:W-:Y:S05]  /*b740*/  BSYNC B2 ;  /* 0x0000000000027941 */ /* 0x000fea0003800000 */
.L_x_15629:
        /* <DEDUP_REMOVED lines=32> */
[----:B0-----:R-:W-:Y:S02]  /*b950*/  IADD3 R14, R42, 0x5, RZ ;  /* 0x000000052a0e7810 */ /* 0x001fe40007ffe0ff */
        /* <DEDUP_REMOVED lines=21> */
.L_x_15632:
[----:B------:R-:W-:Y:S05]  /*bab0*/  BSYNC B2 ;  /* 0x0000000000027941 */ /* 0x000fea0003800000 */
.L_x_15631:
        /* <DEDUP_REMOVED lines=31> */
[----:B0-----:R-:W-:Y:S02]  /*bcb0*/  IADD3 R14, R42, 0x5, RZ ;  /* 0x000000052a0e7810 */ /* 0x001fe40007ffe0ff */
        /* <DEDUP_REMOVED lines=17> */
.L_x_15634:
[----:B------:R-:W-:Y:S05]  /*bdd0*/  BSYNC B2 ;  /* 0x0000000000027941 */ /* 0x000fea0003800000 */
.L_x_15633:
        /* <DEDUP_REMOVED lines=25> */
[----:B0-----:R-:W-:-:S02]  /*bf70*/  IADD3 R14, R42, 0x3, RZ ;  /* 0x000000032a0e7810 */ /* 0x001fc40007ffe0ff */
        /* <DEDUP_REMOVED lines=28> */
.L_x_15636:
[----:B------:R-:W-:Y:S05]  /*c140*/  BSYNC B2 ;  /* 0x0000000000027941 */ /* 0x000fea0003800000 */
.L_x_15635:
[----:B------:R-:W-:Y:S01]  /*c150*/  HFMA2.BF16_V2 R64, R101, R64, -RZ.H0_H0 ;  /* 0x0000004065407231 */ /* 0x000fe200003400ff */
[----:B0-----:R-:W-:Y:S01]  /*c160*/  FADD.FTZ R15, R8, R9 ;  /* 0x00000009080f7221 */ /* 0x001fe20000010000 */
        /* <DEDUP_REMOVED lines=51> */
.L_x_15638:
[----:B------:R-:W-:Y:S05]  /*c4a0*/  BSYNC B2 ;  /* 0x0000000000027941 */ /* 0x000fea0003800000 */
.L_x_15637:
        /* <DEDUP_REMOVED lines=51> */
.L_x_15640:
[----:B------:R-:W-:Y:S05]  /*c7e0*/  BSYNC B2 ;  /* 0x0000000000027941 */ /* 0x000fea0003800000 */
.L_x_15639:
        /* <DEDUP_REMOVED lines=49> */
.L_x_15642:
[----:B------:R-:W-:Y:S05]  /*cb00*/  BSYNC B2 ;  /* 0x0000000000027941 */ /* 0x000fea0003800000 */
.L_x_15641:
        /* <DEDUP_REMOVED lines=58> */
.L_x_15644:
[----:B------:R-:W-:Y:S05]  /*ceb0*/  BSYNC B2 ;  /* 0x0000000000027941 */ /* 0x000fea0003800000 */
.L_x_15643:
        /* <DEDUP_REMOVED lines=49> */
.L_x_15646:
[----:B------:R-:W-:Y:S05]  /*d1d0*/  BSYNC B2 ;  /* 0x0000000000027941 */ /* 0x000fea0003800000 */
.L_x_15645:
        /* <DEDUP_REMOVED lines=51> */
.L_x_15648:
[----:B------:R-:W-:Y:S05]  /*d510*/  BSYNC B2 ;  /* 0x0000000000027941 */ /* 0x000fea0003800000 */
.L_x_15647:
        /* <DEDUP_REMOVED lines=32> */
[C---:B------:R-:W-:Y:S02]  /*d720*/  PRMT R11, R93.reuse, 0x7632, R11 ;  /* 0x000076325d0b7816 */ /* 0x040fe4000000000b */
[-C--:B------:R-:W-:Y:S02]  /*d730*/  ISETP.GE.AND P1, PT, R46, R153.reuse, PT ;  /* 0x000000992e00720c */ /* 0x080fe40003f26270 */
[----:B------:R-:W-:Y:S02]  /*d740*/  SEL R12, R93, RZ, !P5 ;  /* 0x000000ff5d0c7207 */ /* 0x000fe40006800000 */
[----:B------:R-:W-:-:S02]  /*d750*/  ISETP.GE.AND P3, PT, R14, R153, PT ;  /* 0x000000990e00720c */ /* 0x000fc40003f66270 */
[----:B------:R-:W-:Y:S02]  /*d760*/  ISETP.GE.AND P2, PT, R44, R153, PT ;  /* 0x000000992c00720c */ /* 0x000fe40003f46270 */
        /* <DEDUP_REMOVED lines=12> */
.L_x_15650:
[----:B------:R-:W-:Y:S05]  /*d830*/  BSYNC B2 ;  /* 0x0000000000027941 */ /* 0x000fea0003800000 */
.L_x_15649:
        /* <DEDUP_REMOVED lines=30> */
.L_x_15618:
[----:B------:R-:W-:Y:S05]  /*da20*/  BSYNC B0 ;  /* 0x0000000000007941 */ /* 0x000fea0003800000 */
.L_x_15617:
[----:B------:R-:W-:Y:S02]  /*da30*/  IADD3 R147, R147, 0x4, RZ ;  /* 0x0000000493937810 */ /* 0x000fe40007ffe0ff */
[----:B------:R-:W-:Y:S02]  /*da40*/  IADD3 R18, P1, R18, 0x10, RZ ;  /* 0x0000001012127810 */ /* 0x000fe40007f3e0ff */
[----:B------:R-:W-:Y:S02]  /*da50*/  ISETP.GE.AND P0, PT, R147, R154, PT ;  /* 0x0000009a9300720c */ /* 0x000fe40003f06270 */
[----:B------:R-:W-:Y:S01]  /*da60*/  IADD3 R42, R42, 0x40, RZ ;  /* 0x000000402a2a7810 */ /* 0x000fe20007ffe0ff */
[----:B------:R-:W-:Y:S01]  /*da70*/  IMAD.X R19, RZ, RZ, R19, P1 ;  /* 0x000000ffff137224 */ /* 0x000fe200008e0613 */
[----:B------:R-:W-:-:S02]  /*da80*/  IADD3 R40, R40, 0x100, RZ ;  /* 0x0000010028287810 */ /* 0x000fc40007ffe0ff */
[----:B------:R-:W-:-:S07]  /*da90*/  IADD3 R39, R39, 0x40, RZ ;  /* 0x0000004027277810 */ /* 0x000fce0007ffe0ff */
[----:B------:R-:W-:Y:S01]  /*daa0*/  @P0 CALL.REL.NOINC `(.L_x_15616) ;  /* 0x0000001000000944 */ /* 0x000fe20003c00000 */
[----:B------:R-:W-:Y:S05]  /*dab0*/  BRA `(.L_x_15651) ;  /* 0xffffbee000007947 */ /* 0x000fea000383ffff */
.L_x_15616:
[----:B------:R-:W-:Y:S05]  /*dac0*/  BSYNC B1 ;  /* 0x0000000000017941 */ /* 0x000fea0003800000 */
.L_x_15614:
        /* <DEDUP_REMOVED lines=8> */
[----:B0-----:R-:W-:-:S02]  /*db50*/  FADD.FTZ R36, R3, R36 ;  /* 0x0000002403247221 */ /* 0x001fc40000010000 */
[----:B-1----:R-:W-:Y:S01]  /*db60*/  FADD.FTZ R35, R0, R35 ;  /* 0x0000002300237221 */ /* 0x002fe20000010000 */
[----:B------:R-:W0:Y:S01]  /*db70*/  SHFL.BFLY PT, R11, R28, 0x1, 0x1f ;  /* 0x0c201f001c0b7f89 */ /* 0x000e2200000e0000 */
[----:B--2---:R-:W-:-:S03]  /*db80*/  FADD.FTZ R34, R7, R34 ;  /* 0x0000002207227221 */ /* 0x004fc60000010000 */
[----:B------:R-:W1:Y:S01]  /*db90*/  SHFL.BFLY PT, R10, R27, 0x1, 0x1f ;  /* 0x0c201f001b0a7f89 */ /* 0x000e6200000e0000 */
[----:B---3--:R-:W-:-:S03]  /*dba0*/  FADD.FTZ R37, R2, R33 ;  /* 0x0000002102257221 */ /* 0x008fc60000010000 */
[----:B------:R-:W2:Y:S01]  /*dbb0*/  SHFL.BFLY PT, R13, R26, 0x1, 0x1f ;  /* 0x0c201f001a0d7f89 */ /* 0x000ea200000e0000 */
[----:B----4-:R-:W-:-:S03]  /*dbc0*/  FADD.FTZ R0, R6, R31 ;  /* 0x0000001f06007221 */ /* 0x010fc60000010000 */
[----:B------:R-:W3:Y:S01]  /*dbd0*/  SHFL.BFLY PT, R12, R25, 0x1, 0x1f ;  /* 0x0c201f00190c7f89 */ /* 0x000ee200000e0000 */
[----:B------:R-:W-:Y:S01]  /*dbe0*/  LOP3.LUT R6, R149, 0x1, RZ, 0xc0, !PT ;  /* 0x0000000195067812 */ /* 0x000fe200078ec0ff */
[----:B------:R-:W-:Y:S02]  /*dbf0*/  FADD.FTZ R38, R8, R29 ;  /* 0x0000001d08267221 */ /* 0x000fe40000010000 */
[----:B------:R-:W4:Y:S01]  /*dc00*/  SHFL.BFLY PT, R15, R24, 0x1, 0x1f ;  /* 0x0c201f00180f7f89 */ /* 0x000f2200000e0000 */
[----:B------:R-:W-:Y:S02]  /*dc10*/  ISETP.NE.AND P2, PT, R6, RZ, PT ;  /* 0x000000ff0600720c */ /* 0x000fe40003f45270 */
[----:B------:R-:W-:Y:S01]  /*dc20*/  LOP3.LUT R8, R5, 0xffffffc0, RZ, 0xc0, !PT ;  /* 0xffffffc005087812 */ /* 0x000fe200078ec0ff */
[----:B------:R-:W4:Y:S01]  /*dc30*/  SHFL.BFLY PT, R14, R23, 0x1, 0x1f ;  /* 0x0c201f00170e7f89 */ /* 0x000f2200000e0000 */
[----:B------:R-:W-:Y:S01]  /*dc40*/  LEA.HI R29, R149, R149, RZ, 0x1 ;  /* 0x00000095951d7211 */ /* 0x000fe200078f08ff */
[----:B------:R-:W-:Y:S01]  /*dc50*/  FADD.FTZ R39, R9, R30 ;  /* 0x0000001e09277221 */ /* 0x000fe20000010000 */
[----:B------:R-:W-:Y:S01]  /*dc60*/  ISETP.NE.OR P5, PT, R8, 0x40, P2 ;  /* 0x000000400800780c */ /* 0x000fe200017a5670 */
[----:B------:R-:W4:Y:S01]  /*dc70*/  SHFL.BFLY PT, R3, R22, 0x1, 0x1f ;  /* 0x0c201f0016037f89 */ /* 0x000f2200000e0000 */
[----:B------:R-:W-:Y:S01]  /*dc80*/  SHF.R.S32.HI R29, RZ, 0x1, R29 ;  /* 0x00000001ff1d7819 */ /* 0x000fe2000001141d */
[----:B0-----:R-:W-:Y:S01]  /*dc90*/  FADD.FTZ R41, R11, R28 ;  /* 0x0000001c0b297221 */ /* 0x001fe20000010000 */
[C---:B------:R-:W-:Y:S01]  /*dca0*/  IADD3 R6, R5.reuse, 0x1f, RZ ;  /* 0x0000001f05067810 */ /* 0x040fe20007ffe0ff */
[----:B------:R-:W0:Y:S01]  /*dcb0*/  SHFL.BFLY PT, R2, R21, 0x1, 0x1f ;  /* 0x0c201f0015027f89 */ /* 0x000e2200000e0000 */
[----:B------:R-:W-:Y:S01]  /*dcc0*/  LOP3.LUT R9, R5, 0xffffffe0, RZ, 0xc0, !PT ;  /* 0xffffffe005097812 */ /* 0x000fe200078ec0ff */
[----:B-1----:R-:W-:Y:S01]  /*dcd0*/  FADD.FTZ R40, R10, R27 ;  /* 0x0000001b0a287221 */ /* 0x002fe20000010000 */
[----:B------:R-:W-:Y:S01]  /*dce0*/  ISETP.GT.U32.AND P3, PT, R6, 0x3e, PT ;  /* 0x0000003e0600780c */ /* 0x000fe20003f64070 */
[----:B------:R-:W1:Y:S01]  /*dcf0*/  SHFL.BFLY PT, R7, R4, 0x1, 0x1f ;  /* 0x0c201f0004077f89 */ /* 0x000e6200000e0000 */
[----:B--2---:R-:W-:Y:S01]  /*dd00*/  FADD.FTZ R43, R13, R26 ;  /* 0x0000001a0d2b7221 */ /* 0x004fe20000010000 */
[----:B------:R-:W-:Y:S01]  /*dd10*/  ISETP.NE.OR P4, PT, R9, 0x20, P2 ;  /* 0x000000200900780c */ /* 0x000fe20001785670 */
[----:B------:R-:W-:Y:S01]  /*dd20*/  IMAD R150, R150, 0x100, R29 ;  /* 0x0000010096967824 */ /* 0x000fe200078e021d */
[----:B------:R-:W-:Y:S01]  /*dd30*/  BAR.SYNC.DEFER_BLOCKING 0x0 ;  /* 0x0000000000007b1d */ /* 0x000fe20000010000 */
[----:B---3--:R-:W-:Y:S01]  /*dd40*/  FADD.FTZ R42, R12, R25 ;  /* 0x000000190c2a7221 */ /* 0x008fe20000010000 */
[----:B------:R-:W-:Y:S01]  /*dd50*/  ISETP.GT.OR P0, PT, R5, 0x3f, P2 ;  /* 0x0000003f0500780c */ /* 0x000fe20001704670 */
[----:B----4-:R-:W-:Y:S01]  /*dd60*/  FADD.FTZ R45, R15, R24 ;  /* 0x000000180f2d7221 */ /* 0x010fe20000010000 */
[----:B------:R-:W-:Y:S01]  /*dd70*/  ISETP.GT.OR P1, PT, R5, 0x1f, P2 ;  /* 0x0000001f0500780c */ /* 0x000fe20001724670 */
[----:B------:R-:W-:-:S02]  /*dd80*/  FADD.FTZ R44, R14, R23 ;  /* 0x000000170e2c7221 */ /* 0x000fc40000010000 */
[----:B------:R-:W-:Y:S02]  /*dd90*/  FADD.FTZ R47, R3, R22 ;  /* 0x00000016032f7221 */ /* 0x000fe40000010000 */
[----:B0-----:R-:W-:Y:S02]  /*dda0*/  FADD.FTZ R46, R2, R21 ;  /* 0x00000015022e7221 */ /* 0x001fe40000010000 */
        /* <DEDUP_REMOVED lines=18> */
.L_x_15653:
[----:B------:R-:W-:Y:S05]  /*ded0*/  BSYNC B0 ;  /* 0x0000000000007941 */ /* 0x000fea0003800000 */
.L_x_15652:
        /* <DEDUP_REMOVED lines=35> */
.L_x_15655:
[----:B------:R-:W-:Y:S05]  /*e110*/  BSYNC B0 ;  /* 0x0000000000007941 */ /* 0x000fea0003800000 */
.L_x_15654:
        /* <DEDUP_REMOVED lines=19> */
.L_x_15657:
[----:B------:R-:W-:Y:S05]  /*e250*/  BSYNC B0 ;  /* 0x0000000000007941 */ /* 0x000fea0003800000 */
.L_x_15656:
        /* <DEDUP_REMOVED lines=36> */
.L_x_15659:
[----:B------:R-:W-:Y:S05]  /*e4a0*/  BSYNC B0 ;  /* 0x0000000000007941 */ /* 0x000fea0003800000 */
.L_x_15658:
        /* <DEDUP_REMOVED lines=65> */
[----:B------:R-:W-:Y:S02]  /*e8c0*/  LEA R20, P1, R21, c[0x0][0x170], 0x1 ;  /* 0x00005c0015147a11 */ /* 0x000fe400078208ff */
[----:B------:R-:W-:-:S02]  /*e8d0*/  LEA.HI.X R19, R23, c[0x0][0x174], R26, 0x1, P0 ;  /* 0x00005d0017137a11 */ /* 0x000fc400000f0c1a */
[----:B------:R-:W-:Y:S02]  /*e8e0*/  IADD3 R23, R29, 0xb0, RZ ;  /* 0x000000b01d177810 */ /* 0x000fe40007ffe0ff */
[----:B------:R-:W-:Y:S02]  /*e8f0*/  LEA.HI.X R21, R21, c[0x0][0x174], R24, 0x1, P1 ;  /* 0x00005d0015157a11 */ /* 0x000fe400008f0c18 */
[----:B------:R-:W-:Y:S02]  /*e900*/  IADD3 R25, R29, 0xc0, RZ ;  /* 0x000000c01d197810 */ /* 0x000fe40007ffe0ff */
[----:B------:R-:W-:Y:S02]  /*e910*/  IADD3 R28, P1, R23, UR4, RZ ;  /* 0x00000004171c7c10 */ /* 0x000fe4000ff3e0ff */
[----:B------:R-:W-:Y:S02]  /*e920*/  IADD3 R22, R29, 0xa0, RZ ;  /* 0x000000a01d167810 */ /* 0x000fe40007ffe0ff */
[----:B------:R-:W-:-:S02]  /*e930*/  IADD3 R27, P2, R25, UR4, RZ ;  /* 0x00000004191b7c10 */ /* 0x000fc4000ff5e0ff */
[----:B------:R-:W-:Y:S02]  /*e940*/  LEA.HI.X.SX32 R31, R23, UR7, 0x1, P1 ;  /* 0x00000007171f7c11 */ /* 0x000fe400088f0eff */
[----:B------:R-:W-:Y:S02]  /*e950*/  IADD3 R26, P0, R22, UR4, RZ ;  /* 0x00000004161a7c10 */ /* 0x000fe4000ff1e0ff */
[----:B------:R-:W-:Y:S02]  /*e960*/  LEA R24, P1, R28, c[0x0][0x170], 0x1 ;  /* 0x00005c001c187a11 */ /* 0x000fe400078208ff */
[----:B------:R-:W-:Y:S02]  /*e970*/  LEA.HI.X.SX32 R32, R25, UR7, 0x1, P2 ;  /* 0x0000000719207c11 */ /* 0x000fe400090f0eff */
[----:B------:R-:W-:Y:S02]  /*e980*/  LEA.HI.X.SX32 R33, R22, UR7, 0x1, P0 ;  /* 0x0000000716217c11 */ /* 0x000fe400080f0eff */
[----:B------:R-:W-:-:S02]  /*e990*/  LEA.HI.X R25, R28, c[0x0][0x174], R31, 0x1, P1 ;  /* 0x00005d001c197a11 */ /* 0x000fc400008f0c1f */
[C---:B------:R-:W-:Y:S02]  /*e9a0*/  LEA R22, P0, R26.reuse, c[0x0][0x170], 0x1 ;  /* 0x00005c001a167a11 */ /* 0x040fe400078008ff */
[C---:B------:R-:W-:Y:S02]  /*e9b0*/  IADD3 R28, R29.reuse, 0xd0, RZ ;  /* 0x000000d01d1c7810 */ /* 0x040fe40007ffe0ff */
[C---:B------:R-:W-:Y:S02]  /*e9c0*/  IADD3 R30, R29.reuse, 0xe0, RZ ;  /* 0x000000e01d1e7810 */ /* 0x040fe40007ffe0ff */
[----:B------:R-:W-:Y:S02]  /*e9d0*/  IADD3 R29, R29, 0xf0, RZ ;  /* 0x000000f01d1d7810 */ /* 0x000fe40007ffe0ff */
[----:B------:R-:W-:Y:S02]  /*e9e0*/  LEA.HI.X R23, R26, c[0x0][0x174], R33, 0x1, P0 ;  /* 0x00005d001a177a11 */ /* 0x000fe400000f0c21 */
[----:B------:R-:W-:-:S02]  /*e9f0*/  LEA R26, P0, R27, c[0x0][0x170], 0x1 ;  /* 0x00005c001b1a7a11 */ /* 0x000fc400078008ff */
[----:B------:R-:W-:Y:S02]  /*ea00*/  IADD3 R33, P2, R29, UR4, RZ ;  /* 0x000000041d217c10 */ /* 0x000fe4000ff5e0ff */
[----:B01----:R-:W-:Y:S02]  /*ea10*/  F2FP.BF16.PACK_AB R35, R35, R36 ;  /* 0x000000242323723e */ /* 0x003fe400000010ff */
[----:B------:R-:W-:Y:S02]  /*ea20*/  LEA.HI.X R27, R27, c[0x0][0x174], R32, 0x1, P0 ;  /* 0x00005d001b1b7a11 */ /* 0x000fe400000f0c20 */
[----:B------:R-:W-:Y:S01]  /*ea30*/  LEA.HI.X.SX32 R36, R29, UR7, 0x1, P2 ;  /* 0x000000071d247c11 */ /* 0x000fe200090f0eff */
[----:B------:R0:W-:Y:S01]  /*ea40*/  STG.E.U16 [R2.64], R35 ;  /* 0x0000002302007986 */ /* 0x0001e2000c10150a */
[----:B------:R-:W-:Y:S02]  /*ea50*/  LEA R32, P2, R33, c[0x0][0x170], 0x1 ;  /* 0x00005c0021207a11 */ /* 0x000fe400078408ff */
[----:B------:R-:W-:-:S02]  /*ea60*/  F2FP.BF16.PACK_AB R34, R37, R34 ;  /* 0x000000222522723e */ /* 0x000fc400000010ff */
[--C-:B------:R-:W-:Y:S02]  /*ea70*/  LEA.HI.X R33, R33, c[0x0][0x174], R36.reuse, 0x1, P2 ;  /* 0x00005d0021217a11 */ /* 0x100fe400010f0c24 */
[----:B------:R-:W-:Y:S02]  /*ea80*/  PRMT R36, R35, 0x7632, R36 ;  /* 0x0000763223247816 */ /* 0x000fe40000000024 */
[----:B------:R-:W-:Y:S02]  /*ea90*/  F2FP.BF16.PACK_AB R0, R39, R0 ;  /* 0x000000002700723e */ /* 0x000fe400000010ff */
[----:B------:R-:W-:Y:S01]  /*eaa0*/  F2FP.BF16.PACK_AB R38, R41, R38 ;  /* 0x000000262926723e */ /* 0x000fe200000010ff */
[----:B------:R1:W-:Y:S01]  /*eab0*/  STG.E.U16 [R4.64], R36 ;  /* 0x0000002404007986 */ /* 0x0003e2000c10150a */
[----:B0-----:R-:W-:Y:S02]  /*eac0*/  PRMT R3, R34, 0x7632, R3 ;  /* 0x0000763222037816 */ /* 0x001fe40000000003 */
[----:B------:R-:W-:Y:S01]  /*ead0*/  IADD3 R50, P0, R28, UR4, RZ ;  /* 0x000000041c327c10 */ /* 0x000fe2000ff1e0ff */
[----:B------:R-:W-:Y:S01]  /*eae0*/  STG.E.U16 [R6.64], R34 ;  /* 0x0000002206007986 */ /* 0x000fe2000c10150a */
[----:B------:R-:W-:-:S02]  /*eaf0*/  IADD3 R31, P1, R30, UR4, RZ ;  /* 0x000000041e1f7c10 */ /* 0x000fc4000ff3e0ff */
[----:B------:R-:W-:Y:S01]  /*eb00*/  F2FP.BF16.PACK_AB R40, R43, R40 ;  /* 0x000000282b28723e */ /* 0x000fe200000010ff */
[----:B------:R0:W-:Y:S01]  /*eb10*/  STG.E.U16 [R8.64], R3 ;  /* 0x0000000308007986 */ /* 0x0001e2000c10150a */
[----:B------:R-:W-:Y:S02]  /*eb20*/  PRMT R2, R38, 0x7632, R2 ;  /* 0x0000763226027816 */ /* 0x000fe40000000002 */
[----:B------:R-:W-:Y:S01]  /*eb30*/  F2FP.BF16.PACK_AB R42, R45, R42 ;  /* 0x0000002a2d2a723e */ /* 0x000fe200000010ff */
[----:B------:R-:W-:Y:S01]  /*eb40*/  STG.E.U16 [R10.64], R0 ;  /* 0x000000000a007986 */ /* 0x000fe2000c10150a */
[----:B-1----:R-:W-:Y:S02]  /*eb50*/  PRMT R5, R0, 0x7632, R5 ;  /* 0x0000763200057816 */ /* 0x002fe40000000005 */
[----:B------:R-:W-:Y:S02]  /*eb60*/  LEA.HI.X.SX32 R51, R28, UR7, 0x1, P0 ;  /* 0x000000071c337c11 */ /* 0x000fe400080f0eff */
[----:B------:R-:W-:Y:S01]  /*eb70*/  LEA.HI.X.SX32 R48, R30, UR7, 0x1, P1 ;  /* 0x000000071e307c11 */ /* 0x000fe200088f0eff */
[----:B------:R1:W-:Y:S01]  /*eb80*/  STG.E.U16 [R12.64], R5 ;  /* 0x000000050c007986 */ /* 0x0003e2000c10150a */
[----:B------:R-:W-:-:S02]  /*eb90*/  LEA R28, P0, R50, c[0x0][0x170], 0x1 ;  /* 0x00005c00321c7a11 */ /* 0x000fc400078008ff */
[----:B0-----:R-:W-:Y:S01]  /*eba0*/  PRMT R3, R40, 0x7632, R3 ;  /* 0x0000763228037816 */ /* 0x001fe20000000003 */
[----:B------:R0:W-:Y:S01]  /*ebb0*/  STG.E.U16 [R14.64], R38 ;  /* 0x000000260e007986 */ /* 0x0001e2000c10150a */
[----:B------:R-:W-:Y:S02]  /*ebc0*/  F2FP.BF16.PACK_AB R44, R47, R44 ;  /* 0x0000002c2f2c723e */ /* 0x000fe400000010ff */
[----:B------:R-:W-:Y:S01]  /*ebd0*/  LEA R30, P1, R31, c[0x0][0x170], 0x1 ;  /* 0x00005c001f1e7a11 */ /* 0x000fe200078208ff */
[----:B------:R2:W-:Y:S01]  /*ebe0*/  STG.E.U16 [R16.64], R2 ;  /* 0x0000000210007986 */ /* 0x0005e2000c10150a */
[----:B------:R-:W-:Y:S02]  /*ebf0*/  F2FP.BF16.PACK_AB R46, R49, R46 ;  /* 0x0000002e312e723e */ /* 0x000fe400000010ff */
[----:B------:R-:W-:Y:S01]  /*ec00*/  LEA.HI.X R29, R50, c[0x0][0x174], R51, 0x1, P0 ;  /* 0x00005d00321d7a11 */ /* 0x000fe200000f0c33 */
[----:B------:R-:W-:Y:S01]  /*ec10*/  STG.E.U16 [R18.64], R40 ;  /* 0x0000002812007986 */ /* 0x000fe2000c10150a */
[----:B-1----:R-:W-:-:S02]  /*ec20*/  PRMT R12, R42, 0x7632, R12 ;  /* 0x000076322a0c7816 */ /* 0x002fc4000000000c */
[----:B------:R-:W-:Y:S01]  /*ec30*/  LEA.HI.X R31, R31, c[0x0][0x174], R48, 0x1, P1 ;  /* 0x00005d001f1f7a11 */ /* 0x000fe200008f0c30 */
[----:B------:R-:W-:Y:S01]  /*ec40*/  STG.E.U16 [R20.64], R3 ;  /* 0x0000000314007986 */ /* 0x000fe2000c10150a */
[----:B0-----:R-:W-:-:S03]  /*ec50*/  PRMT R14, R44, 0x7632, R14 ;  /* 0x000076322c0e7816 */ /* 0x001fc6000000000e */
[----:B------:R-:W-:Y:S01]  /*ec60*/  STG.E.U16 [R22.64], R42 ;  /* 0x0000002a16007986 */ /* 0x000fe2000c10150a */
[----:B--2---:R-:W-:-:S03]  /*ec70*/  PRMT R16, R46, 0x7632, R16 ;  /* 0x000076322e107816 */ /* 0x004fc60000000010 */
[----:B------:R-:W-:Y:S04]  /*ec80*/  STG.E.U16 [R24.64], R12 ;  /* 0x0000000c18007986 */ /* 0x000fe8000c10150a */
[----:B------:R-:W-:Y:S04]  /*ec90*/  STG.E.U16 [R26.64], R44 ;  /* 0x0000002c1a007986 */ /* 0x000fe8000c10150a */
[----:B------:R-:W-:Y:S04]  /*eca0*/  STG.E.U16 [R28.64], R14 ;  /* 0x0000000e1c007986 */ /* 0x000fe8000c10150a */
[----:B------:R-:W-:Y:S04]  /*ecb0*/  STG.E.U16 [R30.64], R46 ;  /* 0x0000002e1e007986 */ /* 0x000fe8000c10150a */
[----:B------:R-:W-:Y:S01]  /*ecc0*/  STG.E.U16 [R32.64], R16 ;  /* 0x0000001020007986 */ /* 0x000fe2000c10150a */
[----:B------:R-:W-:Y:S05]  /*ecd0*/  EXIT ;  /* 0x000000000000794d */ /* 0x000fea0003800000 */
.L_x_15581:
[----:B------:R-:W-:Y:S01]  /*ece0*/  IMAD.MOV.U32 R66, RZ, RZ, R159 ;  /* 0x000000ffff427224 */ /* 0x000fe200078e009f */
[----:B------:R-:W-:Y:S01]  /*ecf0*/  MOV R64, 0xed40 ;  /* 0x0000ed4000407802 */ /* 0x000fe20000000f00 */
[----:B------:R-:W-:-:S02]  /*ed00*/  IMAD.MOV.U32 R67, RZ, RZ, 0x1 ;  /* 0x00000001ff437424 */ /* 0x000fc400078e00ff */
[----:B------:R-:W-:Y:S02]  /*ed10*/  IMAD.MOV.U32 R68, RZ, RZ, 0x1f ;  /* 0x0000001fff447424 */ /* 0x000fe400078e00ff */
[----:B------:R-:W-:Y:S02]  /*ed20*/  IMAD.MOV.U32 R69, RZ, RZ, -0x1 ;  /* 0xffffffffff457424 */ /* 0x000fe400078e00ff */
[----:B------:R-:W-:Y:S05]  /*ed30*/  CALL.REL.NOINC `($__internal_333_$__cuda_sm70_shflsync_bfly_p) ;  /* 0x0000028000007944 */ /* 0x000fea0003c00000 */
[----:B-1----:R-:W-:Y:S01]  /*ed40*/  IMAD.MOV.U32 R64, RZ, RZ, R66 ;  /* 0x000000ffff407224 */ /* 0x002fe200078e0042 */
[----:B0-----:R-:W-:Y:S05]  /*ed50*/  BRA `(.L_x_15660) ;  /* 0xffff5f6000007947 */ /* 0x001fea000383ffff */
.L_x_15587:
[----:B------:R-:W-:Y:S01]  /*ed60*/  IMAD.MOV.U32 R66, RZ, RZ, R71 ;  /* 0x000000ffff427224 */ /* 0x000fe200078e0047 */
[----:B------:R-:W-:Y:S01]  /*ed70*/  MOV R64, 0xedc0 ;  /* 0x0000edc000407802 */ /* 0x000fe20000000f00 */
[----:B------:R-:W-:Y:S02]  /*ed80*/  IMAD.MOV.U32 R67, RZ, RZ, 0x1 ;  /* 0x00000001ff437424 */ /* 0x000fe400078e00ff */
[----:B------:R-:W-:Y:S02]  /*ed90*/  IMAD.MOV.U32 R68, RZ, RZ, 0x1f ;  /* 0x0000001fff447424 */ /* 0x000fe400078e00ff */
[----:B------:R-:W-:Y:S02]  /*eda0*/  IMAD.MOV.U32 R69, RZ, RZ, -0x1 ;  /* 0xffffffffff457424 */ /* 0x000fe400078e00ff */
[----:B------:R-:W-:Y:S05]  /*edb0*/  CALL.REL.NOINC `($__internal_333_$__cuda_sm70_shflsync_bfly_p) ;  /* 0x0000020000007944 */ /* 0x000fea0003c00000 */
[----:B-1----:R-:W-:Y:S01]  /*edc0*/  IMAD.MOV.U32 R64, RZ, RZ, R66 ;  /* 0x000000ffff407224 */ /* 0x002fe200078e0042 */
[----:B0-----:R-:W-:Y:S05]  /*edd0*/  BRA `(.L_x_15661) ;  /* 0xffff89e000007947 */ /* 0x001fea000383ffff */
.L_x_15590:
[----:B------:R-:W-:Y:S01]  /*ede0*/  IMAD.MOV.U32 R66, RZ, RZ, R145 ;  /* 0x000000ffff427224 */ /* 0x000fe200078e0091 */
[----:B------:R-:W-:Y:S01]  /*edf0*/  MOV R64, 0xee40 ;  /* 0x0000ee4000407802 */ /* 0x000fe20000000f00 */
[----:B------:R-:W-:-:S02]  /*ee00*/  IMAD.MOV.U32 R67, RZ, RZ, 0x10 ;  /* 0x00000010ff437424 */ /* 0x000fc400078e00ff */
[----:B------:R-:W-:Y:S02]  /*ee10*/  IMAD.MOV.U32 R68, RZ, RZ, 0x1f ;  /* 0x0000001fff447424 */ /* 0x000fe400078e00ff */
[----:B------:R-:W-:Y:S02]  /*ee20*/  IMAD.MOV.U32 R69, RZ, RZ, -0x1 ;  /* 0xffffffffff457424 */ /* 0x000fe400078e00ff */
[----:B-----5:R-:W-:Y:S05]  /*ee30*/  CALL.REL.NOINC `($__internal_333_$__cuda_sm70_shflsync_bfly_p) ;  /* 0x0000018000007944 */ /* 0x020fea0003c00000 */
[----:B-1----:R-:W-:Y:S01]  /*ee40*/  IMAD.MOV.U32 R6, RZ, RZ, R66 ;  /* 0x000000ffff067224 */ /* 0x002fe200078e0042 */
[----:B0-----:R-:W-:Y:S05]  /*ee50*/  BRA `(.L_x_15662) ;  /* 0xffff8b0000007947 */ /* 0x001fea000383ffff */
.L_x_15591:
[----:B------:R-:W-:Y:S01]  /*ee60*/  IMAD.MOV.U32 R66, RZ, RZ, R145 ;  /* 0x000000ffff427224 */ /* 0x000fe200078e0091 */
[----:B------:R-:W-:Y:S01]  /*ee70*/  MOV R64, 0xeec0 ;  /* 0x0000eec000407802 */ /* 0x000fe20000000f00 */
[----:B------:R-:W-:Y:S02]  /*ee80*/  IMAD.MOV.U32 R67, RZ, RZ, 0x8 ;  /* 0x00000008ff437424 */ /* 0x000fe400078e00ff */
[----:B------:R-:W-:Y:S02]  /*ee90*/  IMAD.MOV.U32 R68, RZ, RZ, 0x1f ;  /* 0x0000001fff447424 */ /* 0x000fe400078e00ff */
[----:B------:R-:W-:Y:S02]  /*eea0*/  IMAD.MOV.U32 R69, RZ, RZ, -0x1 ;  /* 0xffffffffff457424 */ /* 0x000fe400078e00ff */
[----:B-----5:R-:W-:Y:S05]  /*eeb0*/  CALL.REL.NOINC `($__internal_333_$__cuda_sm70_shflsync_bfly_p) ;  /* 0x0000010000007944 */ /* 0x020fea0003c00000 */
[----:B-1----:R-:W-:Y:S01]  /*eec0*/  FMNMX.FTZ R7, R145, R66, !PT ;  /* 0x0000004291077209 */ /* 0x002fe20007810000 */
[----:B0-----:R-:W-:Y:S01]  /*eed0*/  IMAD.MOV.U32 R67, RZ, RZ, 0x4 ;  /* 0x00000004ff437424 */ /* 0x001fe200078e00ff */
[----:B------:R-:W-:Y:S01]  /*eee0*/  MOV R64, 0xef30 ;  /* 0x0000ef3000407802 */ /* 0x000fe20000000f00 */
[----:B------:R-:W-:-:S02]  /*eef0*/  IMAD.MOV.U32 R68, RZ, RZ, 0x1f ;  /* 0x0000001fff447424 */ /* 0x000fc400078e00ff */
[----:B------:R-:W-:Y:S02]  /*ef00*/  IMAD.MOV.U32 R69, RZ, RZ, -0x1 ;  /* 0xffffffffff457424 */ /* 0x000fe400078e00ff */
[----:B------:R-:W-:Y:S02]  /*ef10*/  IMAD.MOV.U32 R66, RZ, RZ, R7 ;  /* 0x000000ffff427224 */ /* 0x000fe400078e0007 */
[----:B------:R-:W-:Y:S05]  /*ef20*/  CALL.REL.NOINC `($__internal_333_$__cuda_sm70_shflsync_bfly_p) ;  /* 0x0000009000007944 */ /* 0x000fea0003c00000 */
[----:B-1----:R-:W-:Y:S01]  /*ef30*/  FMNMX.FTZ R7, R7, R66, !PT ;  /* 0x0000004207077209 */ /* 0x002fe20007810000 */
[----:B0-----:R-:W-:Y:S01]  /*ef40*/  IMAD.MOV.U32 R67, RZ, RZ, 0x2 ;  /* 0x00000002ff437424 */ /* 0x001fe200078e00ff */
[----:B------:R-:W-:Y:S01]  /*ef50*/  MOV R64, 0xefa0 ;  /* 0x0000efa000407802 */ /* 0x000fe20000000f00 */
[----:B------:R-:W-:Y:S02]  /*ef60*/  IMAD.MOV.U32 R68, RZ, RZ, 0x1f ;  /* 0x0000001fff447424 */ /* 0x000fe400078e00ff */
[----:B------:R-:W-:Y:S02]  /*ef70*/  IMAD.MOV.U32 R69, RZ, RZ, -0x1 ;  /* 0xffffffffff457424 */ /* 0x000fe400078e00ff */
[----:B------:R-:W-:Y:S02]  /*ef80*/  IMAD.MOV.U32 R66, RZ, RZ, R7 ;  /* 0x000000ffff427224 */ /* 0x000fe400078e0007 */
[----:B------:R-:W-:Y:S05]  /*ef90*/  CALL.REL.NOINC `($__internal_333_$__cuda_sm70_shflsync_bfly_p) ;  /* 0x0000002000007944 */ /* 0x000fea0003c00000 */
[----:B-1----:R-:W-:Y:S01]  /*efa0*/  IMAD.MOV.U32 R8, RZ, RZ, R66 ;  /* 0x000000ffff087224 */ /* 0x002fe200078e0042 */
[----:B0-----:R-:W-:Y:S05]  /*efb0*/  BRA `(.L_x_15663) ;  /* 0xffff8a1000007947 */ /* 0x001fea000383ffff */
        .weak           $__internal_333_$__cuda_sm70_shflsync_bfly_p
        .type           $__internal_333_$__cuda_sm70_shflsync_bfly_p,@function
        .size           $__internal_333_$__cuda_sm70_shflsync_bfly_p,(.L_x_24994 - $__internal_333_$__cuda_sm70_shflsync_bfly_p)
$__internal_333_$__cuda_sm70_shflsync_bfly_p:
[----:B------:R-:W-:Y:S01]  /*efc0*/  IMAD.MOV.U32 R65, RZ, RZ, 0x0 ;  /* 0x00000000ff417424 */ /* 0x000fe200078e00ff */
[----:B------:R-:W-:Y:S04]  /*efd0*/  WARPSYNC R69 ;  /* 0x0000004500007348 */ /* 0x000fe80003800000 */
[----:B------:R0:W1:Y:S01]  /*efe0*/  SHFL.BFLY PT, R66, R66, R67, R68 ;  /* 0x0c00004342427389 */ /* 0x00006200000e0044 */
[----:B------:R-:W-:Y:S05]  /*eff0*/  RET.REL.NODEC R64 `(_ZN4vllm25paged_attention_v2_kernelI13__nv_bfloat16S1_Li256ELi16ELi128ELNS_18Fp8KVCacheDataTypeE0ELb1ELi512EEEvPfS3_PT_PKS4_PKT0_SA_ifPKiSC_iPKfiiiSE_SE_iiiii) ;  /* 0xffff100040007950 */ /* 0x000fea0003c3ffff */
.L_x_15664:
        /* <DEDUP_REMOVED lines=16> */
.L_x_24994:


//--------------------- .text._ZN4vllm25paged_attention_v2_kernelI13__nv_bfloat16S1_Li192ELi16ELi128ELNS_18Fp8KVCacheDataTypeE0ELb1ELi512EEEvPfS3_PT_PKS4_PKT0_SA_ifPKiSC_iPKfiiiSE_SE_iiiii --------------------------
	.section	.text._ZN4vllm25paged_attention_v2_kernelI13__nv_bfloat16S1_Li192ELi16ELi128ELNS_18Fp8KVCacheDataTypeE0ELb1ELi512EEEvPfS3_PT_PKS4_PKT0_SA_ifPKiSC_iPKfiiiSE_SE_iiiii,"ax",@progbits
	.sectioninfo	@"SHI_REGISTERS=168"
	.align	128
        .global         _ZN4vllm25paged_attention_v2_kernelI13__nv_bfloat16S1_Li192ELi16ELi128ELNS_18Fp8KVCacheDataTypeE0ELb1ELi512EEEvPfS3_PT_PKS4_PKT0_SA_ifPKiSC_iPKfiiiSE_SE_iiiii
        .type           _ZN4vllm25paged_attention_v2_kernelI13__nv_bfloat16S1_Li192ELi16ELi128ELNS_18Fp8KVCacheDataTypeE0ELb1ELi512EEEvPfS3_PT_PKS4_PKT0_SA_ifPKiSC_iPKfiiiSE_SE_iiiii,@function
        .size           _ZN4vllm25paged_attention_v2_kernelI13__nv_bfloat16S1_Li192ELi16ELi128ELNS_18Fp8KVCacheDataTypeE0ELb1ELi512EEEvPfS3_PT_PKS4_PKT0_SA_ifPKiSC_iPKfiiiSE_SE_iiiii,(.L_x_24995 - _ZN4vllm25paged_attention_v2_kernelI13__nv_bfloat16S1_Li192ELi16ELi128ELNS_18Fp8KVCacheDataTypeE0ELb1ELi512EEEvPfS3_PT_PKS4_PKT0_SA_ifPKiSC_iPKfiiiSE_SE_iiiii)
        .other          _ZN4vllm25paged_attention_v2_kernelI13__nv_bfloat16S1_Li192ELi16ELi128ELNS_18Fp8KVCacheDataTypeE0ELb1ELi512EEEvPfS3_PT_PKS4_PKT0_SA_ifPKiSC_iPKfiiiSE_SE_iiiii,@"STO_CUDA_ENTRY STV_DEFAULT"
_ZN4vllm25paged_attention_v2_kernelI13__nv_bfloat16S1_Li192ELi16ELi128ELNS_18Fp8KVCacheDataTypeE0ELb1ELi512EEEvPfS3_PT_PKS4_PKT0_SA_ifPKiSC_iPKfiiiSE_SE_iiiii:
.text._ZN4vllm25paged_attention_v2_kernelI13__nv_bfloat16S1_Li192ELi16ELi128ELNS_18Fp8KVCacheDataTypeE0ELb1ELi512EEEvPfS3_PT_PKS4_PKT0_SA_ifPKiSC_iPKfiiiSE_SE_iiiii:
        /* <DEDUP_REMOVED lines=55> */
[----:B------:R-:W-:-:S03]  /*0370*/  LOP3.LUT R2, R16, R9, RZ, 0x3c, !PT ;  /* 0x0000000910027212 */ /* 0x000fc600078e3cff */
[----:B------:R-:W-:Y:S01]  /*0380*/  IMAD.MOV R7, RZ, RZ, -R6 ;  /* 0x000000ffff077224 */ /* 0x000fe200078e0a06 */
[----:B------:R-:W-:Y:S01]  /*0390*/  ISETP.GE.AND P2, PT, R2, RZ, PT ;  /* 0x000000ff0200720c */ /* 0x000fe20003f46270 */
[----:B------:R-:W-:Y:S01]  /*03a0*/  IMAD.HI.U32 R14, R3, R4, RZ ;  /* 0x00000004030e7227 */ /* 0x000fe200078e00ff */
[----:B--2---:R-:W-:-:S03]  /*03b0*/  SHF.R.S32.HI R2, RZ, 0x1f, R15 ;  /* 0x0000001fff027819 */ /* 0x004fc6000001140f */
        /* <DEDUP_REMOVED lines=16> */
[----:B------:R-:W-:Y:S01]  /*04c0*/  @!P2 IMAD.MOV R14, RZ, RZ, -R14 ;  /* 0x000000ffff0ea224 */ /* 0x000fe200078e0a0e */
[----:B------:R-:W-:Y:S02]  /*04d0*/  IMNMX R126, R123, R126, PT ;  /* 0x0000007e7b7e7217 */ /* 0x000fe40003800200 */
[----:B------:R-:W-:Y:S02]  /*04e0*/  LEA.HI R3, R15, R15, RZ, 0x1 ;  /* 0x0000000f0f037211 */ /* 0x000fe400078f08ff */
[----:B------:R-:W-:Y:S01]  /*04f0*/  @!P1 LOP3.LUT R14, RZ, R9, RZ, 0x33, !PT ;  /* 0x00000009ff0e9212 */ /* 0x000fe200078e33ff */
[----:B------:R-:W-:Y:S01]  /*0500*/  IMAD R0, R119, -0x20, R126 ;  /* 0xffffffe077007824 */ /* 0x000fe200078e027e */
[----:B------:R-:W-:-:S02]  /*0510*/  LOP3.LUT R120, R3, 0xfffffffe, RZ, 0xc0, !PT ;  /* 0xfffffffe03787812 */ /* 0x000fc400078ec0ff */
[----:B------:R-:W-:Y:S01]  /*0520*/  SHF.R.S32.HI R116, RZ, 0x1, R3 ;  /* 0x00000001ff747819 */ /* 0x000fe20000011403 */
[----:B------:R-:W-:Y:S02]  /*0530*/  IMAD R0, R0, 0x10, R115 ;  /* 0x0000001000007824 */ /* 0x000fe400078e0273 */
[----:B------:R-:W-:-:S03]  /*0540*/  IMAD.IADD R120, R15, 0x1, -R120 ;  /* 0x000000010f787824 */ /* 0x000fc600078e0a78 */
[----:B------:R-:W-:-:S05]  /*0550*/  IMNMX R0, R125, R0, PT ;  /* 0x000000007d007217 */ /* 0x000fca0003800200 */
[----:B------:R-:W-:Y:S01]  /*0560*/  IMAD.IADD R124, R0, 0x1, -R115 ;  /* 0x00000001007c7824 */ /* 0x000fe200078e0a73 */
        /* <DEDUP_REMOVED lines=26> */
.L_x_15669:
        /* <DEDUP_REMOVED lines=13> */
.L_x_15668:
[----:B------:R-:W-:Y:S05]  /*07e0*/  BSYNC B1 ;  /* 0x0000000000017941 */ /* 0x000fea0003800000 */
.L_x_15667:
        /* <DEDUP_REMOVED lines=10> */
.L_x_15670:
        /* <DEDUP_REMOVED lines=21> */
.L_x_15666:
[----:B------:R-:W-:Y:S05]  /*09e0*/  BSYNC B0 ;  /* 0x0000000000007941 */ /* 0x000fea0003800000 */
.L_x_15665:
[----:B------:R-:W-:Y:S01]  /*09f0*/  IABS R5, c[0x0][0x1e4] ;  /* 0x0000790000057a13 */ /* 0x000fe20000000000 */
[----:B------:R-:W-:Y:S01]  /*0a00*/  IMAD R119, R119, 0x20, R122 ;  /* 0x0000002077777824 */ /* 0x000fe200078e027a */
[----:B------:R-:W-:Y:S01]  /*0a10*/  IADD3 R0, R125, -0x1, RZ ;  /* 0xffffffff7d007810 */ /* 0x000fe20007ffe0ff */
[----:B------:R-:W-:Y:S01]  /*0a20*/  IMAD R118, R118, c[0x0][0x1a8], RZ ;  /* 0x00006a0076767a24 */ /* 0x000fe200078e02ff */
[----:B------:R-:W0:Y:S01]  /*0a30*/  I2F.RP R4, R5 ;  /* 0x0000000500047306 */ /* 0x000e220000209400 */
[----:B------:R-:W-:Y:S01]  /*0a40*/  BAR.SYNC.DEFER_BLOCKING 0x0 ;  /* 0x0000000000007b1d */ /* 0x000fe20000010000 */
[----:B------:R-:W-:-:S02]  /*0a50*/  IMAD.MOV.U32 R117, RZ, RZ, -0x800001 ;  /* 0xff7fffffff757424 */ /* 0x000fc400078e00ff */
[----:B------:R-:W-:-:S03]  /*0a60*/  SHF.R.S32.HI R12, RZ, 0x1f, R118 ;  /* 0x0000001fff0c7819 */ /* 0x000fc60000011476 */
        /* <DEDUP_REMOVED lines=19> */
[----:B------:R-:W-:Y:S01]  /*0ba0*/  @!P3 IMAD.MOV.U32 R11, RZ, RZ, c[0x0][0x1d8] ;  /* 0x00007600ff0bb624 */ /* 0x000fe200078e00ff */
[----:B------:R-:W-:Y:S01]  /*0bb0*/  ISETP.NE.AND P1, PT, RZ, c[0x0][0x1e4], PT ;  /* 0x00007900ff007a0c */ /* 0x000fe20003f25270 */
[----:B------:R-:W-:Y:S01]  /*0bc0*/  @P3 IMAD R0, R17, c[0x0][0x1d8], R16 ;  /* 0x0000760011003a24 */ /* 0x000fe200078e0210 */
[----:B------:R-:W-:Y:S01]  /*0bd0*/  ISETP.GE.U32.AND P0, PT, R2, R5, PT ;  /* 0x000000050200720c */ /* 0x000fe20003f06070 */
[----:B------:R-:W-:Y:S02]  /*0be0*/  @!P3 IMAD.MOV R2, RZ, RZ, -c[0x0][0x1e8] ;  /* 0x80007a00ff02b624 */ /* 0x000fe400078e02ff */
[----:B------:R-:W-:-:S04]  /*0bf0*/  @!P3 IMAD R11, R11, c[0x0][0x190], R14 ;  /* 0x000064000b0bba24 */ /* 0x000fc800078e020e */
[----:B------:R-:W-:Y:S02]  /*0c00*/  @!P3 IMAD R11, R11, R2, RZ ;  /* 0x000000020b0bb224 */ /* 0x000fe400078e02ff */
[----:B------:R-:W-:-:S04]  /*0c10*/  @P3 IMAD R11, R0, c[0x0][0x1e8], RZ ;  /* 0x00007a00000b3a24 */ /* 0x000fc800078e02ff */
        /* <DEDUP_REMOVED lines=9> */
[C---:B------:R-:W-:Y:S01]  /*0cb0*/  IADD3 R0, R120.reuse, 0x2, RZ ;  /* 0x0000000278007810 */ /* 0x040fe20007ffe0ff */
        /* <DEDUP_REMOVED lines=9> */
[----:B------:R-:W-:-:S02]  /*0d50*/  LEA.HI R4, R4, R111, RZ, 0x3 ;  /* 0x0000006f04047211 */ /* 0x000fc400078f18ff */
[----:B------:R-:W-:Y:S02]  /*0d60*/  SHF.R.S32.HI R2, RZ, 0x1f, R113 ;  /* 0x0000001fff027819 */ /* 0x000fe40000011471 */
[----:B------:R-:W-:Y:S02]  /*0d70*/  LOP3.LUT R4, R4, 0xfffffff8, RZ, 0xc0, !PT ;  /* 0xfffffff804047812 */ /* 0x000fe400078ec0ff */
[----:B------:R-:W-:Y:S02]  /*0d80*/  LEA.HI R6, R6, R109, RZ, 0x3 ;  /* 0x0000006d06067211 */ /* 0x000fe400078f18ff */
[----:B------:R-:W-:Y:S01]  /*0d90*/  IADD3 R22, R120, 0xe, RZ ;  /* 0x0000000e78167810 */ /* 0x000fe20007ffe0ff */
[----:B------:R-:W-:Y:S01]  /*0da0*/  IMAD.IADD R111, R111, 0x1, -R4 ;  /* 0x000000016f6f7824 */ /* 0x000fe200078e0a04 */
[----:B------:R-:W-:Y:S02]  /*0db0*/  SHF.R.S32.HI R4, RZ, 0x1f, R103 ;  /* 0x0000001fff047819 */ /* 0x000fe40000011467 */
[----:B------:R-:W-:Y:S01]  /*0dc0*/  LEA.HI R2, R2, R113, RZ, 0x3 ;  /* 0x0000007102027211 */ /* 0x000fe200078f18ff */
[----:B------:R-:W-:Y:S01]  /*0dd0*/  IMAD.SHL.U32 R101, R22, 0x4, RZ ;  /* 0x0000000416657824 */ /* 0x000fe200078e00ff */
[----:B------:R-:W-:-:S02]  /*0de0*/  IADD3 R20, R120, 0xa, RZ ;  /* 0x0000000a78147810 */ /* 0x000fc40007ffe0ff */
[----:B------:R-:W-:Y:S02]  /*0df0*/  LOP3.LUT R6, R6, 0xfffffff8, RZ, 0xc0, !PT ;  /* 0xfffffff806067812 */ /* 0x000fe400078ec0ff */
[----:B------:R-:W-:Y:S01]  /*0e00*/  SHF.R.S32.HI R8, RZ, 0x1f, R107 ;  /* 0x0000001fff087819 */ /* 0x000fe2000001146b */
[----:B------:R-:W-:Y:S01]  /*0e10*/  IMAD.SHL.U32 R105, R20, 0x4, RZ ;  /* 0x0000000414697824 */ /* 0x000fe200078e00ff */
[----:B------:R-:W-:Y:S01]  /*0e20*/  LEA.HI R4, R4, R103, RZ, 0x3 ;  /* 0x0000006704047211 */ /* 0x000fe200078f18ff */
[----:B------:R-:W-:Y:S01]  /*0e30*/  IMAD.IADD R109, R109, 0x1, -R6 ;  /* 0x000000016d6d7824 */ /* 0x000fe200078e0a06 */
[----:B------:R-:W-:Y:S02]  /*0e40*/  IADD3 R25, R120, 0x14, RZ ;  /* 0x0000001478197810 */ /* 0x000fe40007ffe0ff */
        /* <DEDUP_REMOVED lines=10> */
[----:B------:R-:W-:Y:S02]  /*0ef0*/  LOP3.LUT R8, R8, 0xfffffff8, RZ, 0xc0, !PT ;  /* 0xfffffff808087812 */ /* 0x000fe400078ec0ff */
[----:B------:R-:W-:Y:S02]  /*0f00*/  LEA.HI R6, R6, R101, RZ, 0x3 ;  /* 0x0000006506067211 */ /* 0x000fe400078f18ff */
[----:B------:R-:W-:Y:S01]  /*0f10*/  IADD3 R26, R120, 0x16, RZ ;  /* 0x00000016781a7810 */ /* 0x000fe20007ffe0ff */
[----:B------:R-:W-:Y:S01]  /*0f20*/  IMAD.IADD R107, R107, 0x1, -R8 ;  /* 0x000000016b6b7824 */ /* 0x000fe200078e0a08 */
[----:B------:R-:W-:-:S02]  /*0f30*/  SHF.R.S32.HI R4, RZ, 0x1f, R95 ;  /* 0x0000001fff047819 */ /* 0x000fc4000001145f */
[----:B------:R-:W-:Y:S01]  /*0f40*/  LEA.HI R2, R2, R105, RZ, 0x3 ;  /* 0x0000006902027211 */ /* 0x000fe200078f18ff */
[----:B------:R-:W-:Y:S01]  /*0f50*/  IMAD.SHL.U32 R93, R26, 0x4, RZ ;  /* 0x000000041a5d7824 */ /* 0x000fe200078e00ff */
[----:B------:R-:W-:Y:S02]  /*0f60*/  IADD3 R24, R120, 0x12, RZ ;  /* 0x0000001278187810 */ /* 0x000fe40007ffe0ff */
[----:B------:R-:W-:Y:S02]  /*0f70*/  LOP3.LUT R6, R6, 0xfffffff8, RZ, 0xc0, !PT ;  /* 0xfffffff806067812 */ /* 0x000fe400078ec0ff */
[----:B------:R-:W-:Y:S01]  /*0f80*/  SHF.R.S32.HI R8, RZ, 0x1f, R99 ;  /* 0x0000001fff087819 */ /* 0x000fe20000011463 */
[----:B------:R-:W-:Y:S01]  /*0f90*/  IMAD.SHL.U32 R97, R24, 0x4, RZ ;  /* 0x0000000418617824 */ /* 0x000fe200078e00ff */
[----:B------:R-:W-:Y:S01]  /*0fa0*/  LEA.HI R4, R4, R95, RZ, 0x3 ;  /* 0x0000005f04047211 */ /* 0x000fe200078f18ff */
[----:B------:R-:W-:Y:S01]  /*0fb0*/  IMAD.IADD R101, R101, 0x1, -R6 ;  /* 0x0000000165657824 */ /* 0x000fe200078e0a06 */
[----:B------:R-:W-:-:S02]  /*0fc0*/  IADD3 R29, R120, 0x1c, RZ ;  /* 0x0000001c781d7810 */ /* 0x000fc40007ffe0ff */
[----:B------:R-:W-:Y:S02]  /*0fd0*/  LOP3.LUT R2, R2, 0xfffffff8, RZ, 0xc0, !PT ;  /* 0xfffffff802027812 */ /* 0x000fe400078ec0ff */
[----:B------:R-:W-:Y:S01]  /*0fe0*/  LEA.HI R8, R8, R99, RZ, 0x3 ;  /* 0x0000006308087211 */ /* 0x000fe200078f18ff */
[----:B------:R-:W-:Y:S01]  /*0ff0*/  IMAD.SHL.U32 R87, R29, 0x4, RZ ;  /* 0x000000041d577824 */ /* 0x000fe200078e00ff */
[----:B------:R-:W-:Y:S01]  /*1000*/  IADD3 R27, R120, 0x18, RZ ;  /* 0x00000018781b7810 */ /* 0x000fe20007ffe0ff */
[----:B------:R-:W-:Y:S01]  /*1010*/  IMAD.IADD R105, R105, 0x1, -R2 ;  /* 0x0000000169697824 */ /* 0x000fe200078e0a02 */
[----:B------:R-:W-:Y:S02]  /*1020*/  LOP3.LUT R4, R4, 0xfffffff8, RZ, 0xc0, !PT ;  /* 0xfffffff804047812 */ /* 0x000fe400078ec0ff */
[----:B------:R-:W-:Y:S01]  /*1030*/  SHF.R.S32.HI R6, RZ, 0x1f, R93 ;  /* 0x0000001fff067819 */ /* 0x000fe2000001145d */
[----:B------:R-:W-:Y:S01]  /*1040*/  IMAD.SHL.U32 R91, R27, 0x4, RZ ;  /* 0x000000041b5b7824 */ /* 0x000fe200078e00ff */
[----:B------:R-:W-:Y:S01]  /*1050*/  SHF.R.S32.HI R2, RZ, 0x1f, R97 ;  /* 0x0000001fff027819 */ /* 0x000fe20000011461 */
[----:B------:R-:W-:Y:S01]  /*1060*/  IMAD.IADD R95, R95, 0x1, -R4 ;  /* 0x000000015f5f7824 */ /* 0x000fe200078e0a04 */
[----:B------:R-:W-:-:S02]  /*1070*/  LOP3.LUT R8, R8, 0xfffffff8, RZ, 0xc0, !PT ;  /* 0xfffffff808087812 */ /* 0x000fc400078ec0ff */
[----:B------:R-:W-:Y:S02]  /*1080*/  LEA.HI R6, R6, R93, RZ, 0x3 ;  /* 0x0000005d06067211 */ /* 0x000fe400078f18ff */
[----:B------:R-:W-:Y:S01]  /*1090*/  IADD3 R30, R120, 0x1e, RZ ;  /* 0x0000001e781e7810 */ /* 0x000fe20007ffe0ff */
[----:B------:R-:W-:Y:S01]  /*10a0*/  IMAD.IADD R99, R99, 0x1, -R8 ;  /* 0x0000000163637824 */ /* 0x000fe200078e0a08 */
[----:B------:R-:W-:Y:S02]  /*10b0*/  SHF.R.S32.HI R4, RZ, 0x1f, R87 ;  /* 0x0000001fff047819 */ /* 0x000fe40000011457 */
[----:B------:R-:W-:Y:S01]  /*10c0*/  SHF.R.S32.HI R3, RZ, 0x1f, R116 ;  /* 0x0000001fff037819 */ /* 0x000fe20000011474 */
[----:B------:R-:W-:Y:S01]  /*10d0*/  IMAD.SHL.U32 R85, R30, 0x4, RZ ;  /* 0x000000041e557824 */ /* 0x000fe200078e00ff */
[----:B------:R-:W-:Y:S02]  /*10e0*/  LEA.HI R2, R2, R97, RZ, 0x3 ;  /* 0x0000006102027211 */ /* 0x000fe400078f18ff */
[----:B------:R-:W-:-:S02]  /*10f0*/  IADD3 R28, R120, 0x1a, RZ ;  /* 0x0000001a781c7810 */ /* 0x000fc40007ffe0ff */
[----:B------:R-:W-:Y:S02]  /*1100*/  LOP3.LUT R6, R6, 0xfffffff8, RZ, 0xc0, !PT ;  /* 0xfffffff806067812 */ /* 0x000fe400078ec0ff */
[----:B------:R-:W-:Y:S01]  /*1110*/  SHF.R.S32.HI R8, RZ, 0x1f, R91 ;  /* 0x0000001fff087819 */ /* 0x000fe2000001145b */
[----:B------:R-:W-:Y:S01]  /*1120*/  IMAD.SHL.U32 R89, R28, 0x4, RZ ;  /* 0x000000041c597824 */ /* 0x000fe200078e00ff */
[----:B------:R-:W-:Y:S01]  /*1130*/  LEA.HI R4, R4, R87, RZ, 0x3 ;  /* 0x0000005704047211 */ /* 0x000fe200078f18ff */
[----:B------:R-:W-:Y:S01]  /*1140*/  IMAD.IADD R93, R93, 0x1, -R6 ;  /* 0x000000015d5d7824 */ /* 0x000fe200078e0a06 */
[----:B------:R-:W-:Y:S02]  /*1150*/  LEA.HI R3, R3, R116, RZ, 0x4 ;  /* 0x0000007403037211 */ /* 0x000fe400078f20ff */
[----:B------:R-:W-:Y:S02]  /*1160*/  SHF.R.S32.HI R5, RZ, 0x1f, R114 ;  /* 0x0000001fff057819 */ /* 0x000fe40000011472 */
[----:B------:R-:W-:-:S02]  /*1170*/  LOP3.LUT R2, R2, 0xfffffff8, RZ, 0xc0, !PT ;  /* 0xfffffff802027812 */ /* 0x000fc400078ec0ff */
[----:B------:R-:W-:Y:S02]  /*1180*/  IADD3 R32, R120, 0x22, RZ ;  /* 0x0000002278207810 */ /* 0x000fe40007ffe0ff */
[----:B------:R-:W-:Y:S01]  /*1190*/  LEA.HI R8, R8, R91, RZ, 0x3 ;  /* 0x0000005b08087211 */ /* 0x000fe200078f18ff */
[----:B------:R-:W-:Y:S01]  /*11a0*/  IMAD.IADD R97, R97, 0x1, -R2 ;  /* 0x0000000161617824 */ /* 0x000fe200078e0a02 */
[----:B------:R-:W-:Y:S01]  /*11b0*/  IADD3 R31, R120, 0x20, RZ ;  /* 0x00000020781f7810 */ /* 0x000fe20007ffe0ff */
[----:B------:R-:W-:Y:S01]  /*11c0*/  IMAD.SHL.U32 R10, R32, 0x4, RZ ;  /* 0x00000004200a7824 */ /* 0x000fe200078e00ff */
[----:B------:R-:W-:Y:S02]  /*11d0*/  LOP3.LUT R4, R4, 0xfffffff8, RZ, 0xc0, !PT ;  /* 0xfffffff804047812 */ /* 0x000fe400078ec0ff */
[----:B------:R-:W-:Y:S01]  /*11e0*/  LOP3.LUT R3, R3, 0xfffffff0, RZ, 0xc0, !PT ;  /* 0xfffffff003037812 */ /* 0x000fe200078ec0ff */
[----:B------:R-:W-:Y:S01]  /*11f0*/  IMAD.SHL.U32 R83, R31, 0x4, RZ ;  /* 0x000000041f537824 */ /* 0x000fe200078e00ff */
[----:B------:R-:W-:Y:S01]  /*1200*/  LEA.HI R5, R5, R114, RZ, 0x3 ;  /* 0x0000007205057211 */ /* 0x000fe200078f18ff */
[----:B------:R-:W-:Y:S01]  /*1210*/  IMAD.IADD R87, R87, 0x1, -R4 ;  /* 0x0000000157577824 */ /* 0x000fe200078e0a04 */
[----:B------:R-:W-:Y:S01]  /*1220*/  IADD3 R34, R120, 0x26, RZ ;  /* 0x0000002678227810 */ /* 0x000fe20007ffe0ff */
[----:B------:R-:W-:Y:S01]  /*1230*/  IMAD.IADD R116, R116, 0x1, -R3 ;  /* 0x0000000174747824 */ /* 0x000fe200078e0a03 */
[----:B------:R-:W-:-:S02]  /*1240*/  SHF.R.S32.HI R6, RZ, 0x1f, R85 ;  /* 0x0000001fff067819 */ /* 0x000fc40000011455 */
[----:B------:R-:W-:Y:S01]  /*1250*/  SHF.R.S32.HI R2, RZ, 0x1f, R89 ;  /* 0x0000001fff027819 */ /* 0x000fe20000011459 */
[----:B------:R-:W-:Y:S01]  /*1260*/  IMAD.SHL.U32 R4, R34, 0x4, RZ ;  /* 0x0000000422047824 */ /* 0x000fe200078e00ff */
[----:B------:R-:W-:Y:S01]  /*1270*/  LOP3.LUT R8, R8, 0xfffffff8, RZ, 0xc0, !PT ;  /* 0xfffffff808087812 */ /* 0x000fe200078ec0ff */
[C---:B------:R-:W-:Y:S01]  /*1280*/  IMAD.SHL.U32 R133, R116.reuse, 0x8, RZ ;  /* 0x0000000874857824 */ /* 0x040fe200078e00ff */
[----:B------:R-:W-:Y:S01]  /*1290*/  LOP3.LUT R5, R5, 0xfffffff8, RZ, 0xc0, !PT ;  /* 0xfffffff805057812 */ /* 0x000fe200078ec0ff */
[----:B------:R-:W-:Y:S01]  /*12a0*/  IMAD.IADD R115, R116, 0x1, -R115 ;  /* 0x0000000174737824 */ /* 0x000fe200078e0a73 */
[----:B------:R-:W-:Y:S01]  /*12b0*/  LEA.HI R6, R6, R85, RZ, 0x3 ;  /* 0x0000005506067211 */ /* 0x000fe200078f18ff */
[----:B------:R-:W-:Y:S01]  /*12c0*/  IMAD.IADD R91, R91, 0x1, -R8 ;  /* 0x000000015b5b7824 */ /* 0x000fe200078e0a08 */
[----:B------:R-:W-:Y:S01]  /*12d0*/  IADD3 R35, R120, 0x28, RZ ;  /* 0x0000002878237810 */ /* 0x000fe20007ffe0ff */
[----:B------:R-:W-:Y:S01]  /*12e0*/  IMAD.IADD R114, R114, 0x1, -R5 ;  /* 0x0000000172727824 */ /* 0x000fe200078e0a05 */
[----:B------:R-:W-:-:S02]  /*12f0*/  LEA.HI R2, R2, R89, RZ, 0x3 ;  /* 0x0000005902027211 */ /* 0x000fc400078f18ff */
[----:B------:R-:W-:Y:S01]  /*1300*/  IADD3 R33, R120, 0x24, RZ ;  /* 0x0000002478217810 */ /* 0x000fe20007ffe0ff */
[----:B------:R-:W-:Y:S01]  /*1310*/  IMAD.SHL.U32 R7, R35, 0x4, RZ ;  /* 0x0000000423077824 */ /* 0x000fe200078e00ff */
[----:B------:R-:W-:Y:S02]  /*1320*/  SHF.R.S32.HI R3, RZ, 0x1f, R10 ;  /* 0x0000001fff037819 */ /* 0x000fe4000001140a */
[----:B------:R-:W-:Y:S01]  /*1330*/  LOP3.LUT R6, R6, 0xfffffff8, RZ, 0xc0, !PT ;  /* 0xfffffff806067812 */ /* 0x000fe200078ec0ff */
[----:B------:R-:W-:Y:S01]  /*1340*/  IMAD.SHL.U32 R9, R33, 0x4, RZ ;  /* 0x0000000421097824 */ /* 0x000fe200078e00ff */
[----:B------:R-:W-:Y:S02]  /*1350*/  SHF.R.S32.HI R8, RZ, 0x1f, R83 ;  /* 0x0000001fff087819 */ /* 0x000fe40000011453 */
[----:B------:R-:W-:Y:S01]  /*1360*/  LOP3.LUT R2, R2, 0xfffffff8, RZ, 0xc0, !PT ;  /* 0xfffffff802027812 */ /* 0x000fe200078ec0ff */
[----:B------:R-:W-:Y:S01]  /*1370*/  IMAD.IADD R85, R85, 0x1, -R6 ;  /* 0x0000000155557824 */ /* 0x000fe200078e0a06 */
[----:B------:R-:W-:-:S02]  /*1380*/  SHF.R.S32.HI R5, RZ, 0x1f, R4 ;  /* 0x0000001fff057819 */ /* 0x000fc40000011404 */
[----:B------:R-:W-:Y:S01]  /*1390*/  LEA.HI R3, R3, R10, RZ, 0x3 ;  /* 0x0000000a03037211 */ /* 0x000fe200078f18ff */
[----:B------:R-:W-:Y:S01]  /*13a0*/  IMAD.IADD R89, R89, 0x1, -R2 ;  /* 0x0000000159597824 */ /* 0x000fe200078e0a02 */
[----:B------:R-:W-:Y:S02]  /*13b0*/  LEA.HI R8, R8, R83, RZ, 0x3 ;  /* 0x0000005308087211 */ /* 0x000fe400078f18ff */
[----:B------:R-:W-:Y:S02]  /*13c0*/  LEA.HI R5, R5, R4, RZ, 0x3 ;  /* 0x0000000405057211 */ /* 0x000fe400078f18ff */
[----:B------:R-:W-:Y:S02]  /*13d0*/  LOP3.LUT R3, R3, 0xfffffff8, RZ, 0xc0, !PT ;  /* 0xfffffff803037812 */ /* 0x000fe400078ec0ff */
[----:B------:R-:W-:Y:S02]  /*13e0*/  SHF.R.S32.HI R6, RZ, 0x1f, R7 ;  /* 0x0000001fff067819 */ /* 0x000fe40000011407 */
[----:B------:R-:W-:Y:S01]  /*13f0*/  IADD3 R36, R120, 0x2a, RZ ;  /* 0x0000002a78247810 */ /* 0x000fe20007ffe0ff */
[----:B------:R-:W-:Y:S01]  /*1400*/  IMAD.IADD R10, R10, 0x1, -R3 ;  /* 0x000000010a0a7824 */ /* 0x000fe200078e0a03 */
[----:B------:R-:W-:-:S02]  /*1410*/  SHF.R.S32.HI R2, RZ, 0x1f, R9 ;  /* 0x0000001fff027819 */ /* 0x000fc40000011409 */
        /* <DEDUP_REMOVED lines=9> */
[----:B------:R-:W-:-:S02]  /*14b0*/  LEA.HI R2, R2, R9, RZ, 0x3 ;  /* 0x0000000902027211 */ /* 0x000fc400078f18ff */
[----:B------:R-:W-:Y:S01]  /*14c0*/  LOP3.LUT R6, R6, 0xfffffff8, RZ, 0xc0, !PT ;  /* 0xfffffff806067812 */ /* 0x000fe200078ec0ff */
[----:B------:R-:W-:Y:S01]  /*14d0*/  IMAD.SHL.U32 R5, R37, 0x4, RZ ;  /* 0x0000000425057824 */ /* 0x000fe200078e00ff */
[----:B------:R-:W-:Y:S02]  /*14e0*/  LOP3.LUT R2, R2, 0xfffffff8, RZ, 0xc0, !PT ;  /* 0xfffffff802027812 */ /* 0x000fe400078ec0ff */
[----:B------:R-:W-:Y:S01]  /*14f0*/  SHF.R.S32.HI R4, RZ, 0x1f, R3 ;  /* 0x0000001fff047819 */ /* 0x000fe20000011403 */
[----:B------:R-:W-:Y:S01]  /*1500*/  IMAD.IADD R7, R7, 0x1, -R6 ;  /* 0x0000000107077824 */ /* 0x000fe200078e0a06 */
[----:B------:R-:W-:Y:S01]  /*1510*/  SHF.R.S32.HI R38, RZ, 0x1f, R19 ;  /* 0x0000001fff267819 */ /* 0x000fe20000011413 */
[----:B------:R-:W-:Y:S01]  /*1520*/  IMAD.IADD R9, R9, 0x1, -R2 ;  /* 0x0000000109097824 */ /* 0x000fe200078e0a02 */
[----:B------:R-:W-:Y:S01]  /*1530*/  SHF.R.S32.HI R6, RZ, 0x1f, R5 ;  /* 0x0000001fff067819 */ /* 0x000fe20000011405 */
[----:B------:R-:W-:Y:S01]  /*1540*/  IMAD R2, R14, c[0x0][0x1c0], RZ ;  /* 0x000070000e027a24 */ /* 0x000fe200078e02ff */
[----:B------:R-:W-:-:S02]  /*1550*/  LEA.HI R4, R4, R3, RZ, 0x3 ;  /* 0x0000000304047211 */ /* 0x000fc400078f18ff */
[----:B------:R-:W-:Y:S02]  /*1560*/  LEA.HI R40, R38, R19, RZ, 0x3 ;  /* 0x0000001326287211 */ /* 0x000fe400078f18ff */
[----:B------:R-:W-:Y:S02]  /*1570*/  LEA.HI R6, R6, R5, RZ, 0x3 ;  /* 0x0000000506067211 */ /* 0x000fe400078f18ff */
[----:B------:R-:W-:Y:S02]  /*1580*/  LOP3.LUT R4, R4, 0xfffffff8, RZ, 0xc0, !PT ;  /* 0xfffffff804047812 */ /* 0x000fe400078ec0ff */
[----:B------:R-:W-:Y:S02]  /*1590*/  LOP3.LUT R40, R40, 0xfffffff8, RZ, 0xc0, !PT ;  /* 0xfffffff828287812 */ /* 0x000fe400078ec0ff */
[----:B------:R-:W-:Y:S02]  /*15a0*/  SHF.R.S32.HI R41, RZ, 0x1f, R133 ;  /* 0x0000001fff297819 */ /* 0x000fe40000011485 */
[----:B------:R-:W-:-:S02]  /*15b0*/  IADD3 R132, P0, R2, R133, RZ ;  /* 0x0000008502847210 */ /* 0x000fc40007f1e0ff */
[----:B------:R-:W-:Y:S01]  /*15c0*/  LOP3.LUT R38, R6, 0xfffffff8, RZ, 0xc0, !PT ;  /* 0xfffffff806267812 */ /* 0x000fe200078ec0ff */
[----:B------:R-:W-:Y:S01]  /*15d0*/  IMAD.IADD R6, R3, 0x1, -R4 ;  /* 0x0000000103067824 */ /* 0x000fe200078e0a04 */
[----:B------:R-:W-:Y:S01]  /*15e0*/  LEA.HI.X.SX32 R133, R2, R41, 0x1, P0 ;  /* 0x0000002902857211 */ /* 0x000fe200000f0eff */
[----:B------:R-:W-:Y:S01]  /*15f0*/  IMAD.IADD R4, R19, 0x1, -R40 ;  /* 0x0000000113047824 */ /* 0x000fe200078e0a28 */
[----:B-----5:R-:W-:Y:S01]  /*1600*/  FSETP.NEU.FTZ.AND P0, PT, R128, RZ, PT ;  /* 0x000000ff8000720b */ /* 0x020fe20003f1d000 */
[----:B------:R-:W-:Y:S01]  /*1610*/  IMAD.IADD R5, R5, 0x1, -R38 ;  /* 0x0000000105057824 */ /* 0x000fe200078e0a26 */
[----:B------:R-:W-:Y:S01]  /*1620*/  LEA.HI R19, R0, R0, RZ, 0x1 ;  /* 0x0000000000137211 */ /* 0x000fe200078f08ff */
[----:B------:R-:W-:Y:S01]  /*1630*/  IMAD.MOV.U32 R38, RZ, RZ, c[0x0][0x1bc] ;  /* 0x00006f00ff267624 */ /* 0x000fe200078e00ff */
[----:B------:R-:W-:Y:S01]  /*1640*/  LEA.HI R17, R17, R17, RZ, 0x1 ;  /* 0x0000001111117211 */ /* 0x000fe200078f08ff */
[----:B------:R-:W-:Y:S01]  /*1650*/  IMAD R2, R120, 0xc0, RZ ;  /* 0x000000c078027824 */ /* 0x000fe200078e02ff */
        /* <DEDUP_REMOVED lines=68> */
[----:B------:R-:W-:Y:S02]  /*1aa0*/  IADD3 R3, R13, -c[0x0][0x1dc], RZ ;  /* 0x800077000d037a10 */ /* 0x000fe40007ffe0ff */
        /* <DEDUP_REMOVED lines=48> */
[----:B------:R-:W-:Y:S02]  /*1db0*/  IMAD.MOV.U32 R117, RZ, RZ, -0x800001 ;  /* 0xff7fffffff757424 */ /* 0x000fe400078e00ff */
[----:B------:R-:W-:-:S03]  /*1dc0*/  IMAD.MOV.U32 R127, RZ, RZ, R119 ;  /* 0x000000ffff7f7224 */ /* 0x000fc600078e0077 */
.L_x_15679:
[----:B------:R-:W-:Y:S01]  /*1dd0*/  IABS R46, c[0x0][0x1e4] ;  /* 0x00007900002e7a13 */ /* 0x000fe20000000000 */
[----:B------:R-:W-:Y:S01]  /*1de0*/  IMAD.SHL.U32 R42, R127, 0x10, RZ ;  /* 0x000000107f2a7824 */ /* 0x000fe200078e00ff */
[----:B------:R-:W-:Y:S01]  /*1df0*/  IABS R48, c[0x0][0x1e0] ;  /* 0x0000780000307a13 */ /* 0x000fe20000000000 */
[----:B------:R-:W-:Y:S01]  /*1e00*/  BSSY B1, `(.L_x_15674) ;  /* 0x000020e000017945 */ /* 0x000fe20003800000 */
[----:B------:R-:W0:Y:S02]  /*1e10*/  I2F.RP R43, R46 ;  /* 0x0000002e002b7306 */ /* 0x000e240000209400 */
[----:B------:R-:W-:-:S02]  /*1e20*/  IABS R47, R42 ;  /* 0x0000002a002f7213 */ /* 0x000fc40000000000 */
        /* <DEDUP_REMOVED lines=55> */
[----:B------:R-:W-:Y:S01]  /*21a0*/  IMAD R42, R42, c[0x0][0x1bc], RZ ;  /* 0x00006f002a2a7a24 */ /* 0x000fe200078e02ff */
[-C--:B------:R-:W-:Y:S02]  /*21b0*/  IADD3 R43, P1, P2, R113, R138.reuse, R112 ;  /* 0x0000008a712b7210 */ /* 0x080fe40007a3e070 */
[----:B------:R-:W-:Y:S01]  /*21c0*/  IADD3 R45, P0, R114, R138, RZ ;  /* 0x0000008a722d7210 */ /* 0x000fe20007f1e0ff */
[----:B------:R-:W-:Y:S01]  /*21d0*/  IMAD R141, R41, R0, R42 ;  /* 0x00000000298d7224 */ /* 0x000fe200078e022a */
[----:B------:R-:W-:-:S03]  /*21e0*/  LEA R42, P3, R43, c[0x0][0x180], 0x1 ;  /* 0x000060002b2a7a11 */ /* 0x000fc600078608ff */
[----:B------:R-:W-:-:S04]  /*21f0*/  IMAD.IADD R141, R139, 0x1, R141 ;  /* 0x000000018b8d7824 */ /* 0x000fc800078e028d */
[----:B------:R-:W-:Y:S01]  /*2200*/  IMAD.X R40, R58, 0x1, R141, P0 ;  /* 0x000000013a287824 */ /* 0x000fe200000e068d */
[----:B------:R-:W-:Y:S02]  /*2210*/  IADD3.X R44, R59, R141, R22, P1, P2 ;  /* 0x0000008d3b2c7210 */ /* 0x000fe40000fe4416 */
        /* <DEDUP_REMOVED lines=11> */
[----:B------:R0:W4:Y:S04]  /*22d0*/  LDG.E.CONSTANT R145, [R40.64] ;  /* 0x0000000a28917981 */ /* 0x000128000c1e9900 */
[----:B------:R0:W4:Y:S01]  /*22e0*/  LDG.E.CONSTANT R140, [R40.64+0x4] ;  /* 0x0000040a288c7981 */ /* 0x000122000c1e9900 */
[----:B------:R-:W-:-:S04]  /*22f0*/  IADD3 R45, P0, P1, R109, R138, R108 ;  /* 0x0000008a6d2d7210 */ /* 0x000fc8000791e06c */
        /* <DEDUP_REMOVED lines=13> */
[----:B-1----:R-:W-:-:S04]  /*23d0*/  IADD3.X R46, R62, R141, R27, P0, P1 ;  /* 0x0000008d3e2e7210 */ /* 0x002fc800007e241b */
[----:B------:R-:W-:-:S05]  /*23e0*/  LEA.HI.X R41, R41, c[0x0][0x184], R46, 0x1, P2 ;  /* 0x0000610029297a11 */ /* 0x000fca00010f0c2e */
[----:B------:R1:W5:Y:S04]  /*23f0*/  LDG.E.CONSTANT R136, [R40.64] ;  /* 0x0000000a28887981 */ /* 0x000368000c1e9900 */
[----:B------:R1:W5:Y:S01]  /*2400*/  LDG.E.CONSTANT R135, [R40.64+0x4] ;  /* 0x0000040a28877981 */ /* 0x000362000c1e9900 */
[----:B------:R-:W-:-:S04]  /*2410*/  IADD3 R46, P0, P1, R103, R138, R102 ;  /* 0x0000008a672e7210 */ /* 0x000fc8000791e066 */
[----:B------:R-:W-:Y:S02]  /*2420*/  LEA R50, P2, R46, c[0x0][0x180], 0x1 ;  /* 0x000060002e327a11 */ /* 0x000fe400078408ff */
[----:B0-----:R-:W-:-:S04]  /*2430*/  IADD3.X R45, R65, R141, R28, P0, P1 ;  /* 0x0000008d412d7210 */ /* 0x001fc800007e241c */
[----:B------:R-:W-:Y:S02]  /*2440*/  LEA.HI.X R51, R46, c[0x0][0x184], R45, 0x1, P2 ;  /* 0x000061002e337a11 */ /* 0x000fe400010f0c2d */
[----:B------:R-:W-:Y:S01]  /*2450*/  IADD3 R42, P0, P1, R101, R138, R100 ;  /* 0x0000008a652a7210 */ /* 0x000fe2000791e064 */
[----:B------:R-:W0:Y:S04]  /*2460*/  LDS.128 R44, [R2] ;  /* 0x00000000022c7984 */ /* 0x000e280000000c00 */
[----:B------:R0:W5:Y:S04]  /*2470*/  LDG.E.CONSTANT R134, [R50.64] ;  /* 0x0000000a32867981 */ /* 0x000168000c1e9900 */
[----:B------:R0:W5:Y:S01]  /*2480*/  LDG.E.CONSTANT R160, [R50.64+0x4] ;  /* 0x0000040a32a07981 */ /* 0x000162000c1e9900 */
[----:B------:R-:W-:-:S02]  /*2490*/  LEA R48, P2, R42, c[0x0][0x180], 0x1 ;  /* 0x000060002a307a11 */ /* 0x000fc400078408ff */
[----:B------:R-:W-:-:S04]  /*24a0*/  IADD3.X R43, R64, R141, R29, P0, P1 ;  /* 0x0000008d402b7210 */ /* 0x000fc800007e241d */
[----:B------:R-:W-:Y:S02]  /*24b0*/  LEA.HI.X R49, R42, c[0x0][0x184], R43, 0x1, P2 ;  /* 0x000061002a317a11 */ /* 0x000fe400010f0c2b */
[----:B------:R-:W-:Y:S01]  /*24c0*/  IADD3 R129, P0, P1, R99, R138, R98 ;  /* 0x0000008a63817210 */ /* 0x000fe2000791e062 */
[----:B-1----:R-:W1:Y:S04]  /*24d0*/  LDS.128 R40, [R2+0x10] ;  /* 0x0000100002287984 */ /* 0x002e680000000c00 */
[----:B------:R0:W5:Y:S04]  /*24e0*/  LDG.E.CONSTANT R159, [R48.64] ;  /* 0x0000000a309f7981 */ /* 0x000168000c1e9900 */
[----:B------:R0:W5:Y:S01]  /*24f0*/  LDG.E.CONSTANT R155, [R48.64+0x4] ;  /* 0x0000040a309b7981 */ /* 0x000162000c1e9900 */
[----:B------:R-:W-:-:S02]  /*2500*/  LEA R128, P2, R129, c[0x0][0x180], 0x1 ;  /* 0x0000600081807a11 */ /* 0x000fc400078408ff */
[----:B------:R-:W-:-:S04]  /*2510*/  IADD3.X R148, R67, R141, R30, P0, P1 ;  /* 0x0000008d43947210 */ /* 0x000fc800007e241e */
[----:B------:R-:W-:-:S05]  /*2520*/  LEA.HI.X R129, R129, c[0x0][0x184], R148, 0x1, P2 ;  /* 0x0000610081817a11 */ /* 0x000fca00010f0c94 */
[----:B------:R1:W5:Y:S01]  /*2530*/  LDG.E.CONSTANT R154, [R128.64] ;  /* 0x0000000a809a7981 */ /* 0x000362000c1e9900 */
[--C-:B0-----:R-:W-:Y:S02]  /*2540*/  PRMT R48, RZ, 0x5410, R46.reuse ;  /* 0x00005410ff307816 */ /* 0x101fe4000000002e */
[----:B------:R-:W-:Y:S02]  /*2550*/  PRMT R46, RZ, 0x7610, R46 ;  /* 0x00007610ff2e7816 */ /* 0x000fe4000000002e */
[----:B------:R-:W-:-:S04]  /*2560*/  IADD3 R51, P0, P1, R97, R138, R96 ;  /* 0x0000008a61337210 */ /* 0x000fc8000791e060 */
[----:B------:R-:W-:Y:S02]  /*2570*/  IADD3.X R148, R66, R141, R31, P0, P1 ;  /* 0x0000008d42947210 */ /* 0x000fe400007e241f */
[----:B--2---:R-:W-:-:S05]  /*2580*/  PRMT R49, RZ, 0x5410, R142 ;  /* 0x00005410ff317816 */ /* 0x004fca000000008e */
[----:B------:R-:W-:Y:S01]  /*2590*/  FMUL.FTZ R50, R48, R49 ;  /* 0x0000003130327220 */ /* 0x000fe20000410000 */
[----:B------:R-:W-:Y:S02]  /*25a0*/  PRMT R49, RZ, 0x5410, R44 ;  /* 0x00005410ff317816 */ /* 0x000fe4000000002c */
[----:B---3--:R-:W-:-:S05]  /*25b0*/  PRMT R48, RZ, 0x5410, R143 ;  /* 0x00005410ff307816 */ /* 0x008fca000000008f */
[----:B------:R-:W-:Y:S02]  /*25c0*/  FFMA.FTZ R49, R49, R48, R50 ;  /* 0x0000003031317223 */ /* 0x000fe40000010032 */
[----:B------:R1:W2:Y:S02]  /*25d0*/  LDG.E.CONSTANT R48, [R128.64+0x4] ;  /* 0x0000040a80307981 */ /* 0x0002a4000c1e9900 */
[----:B-1----:R-:W-:-:S05]  /*25e0*/  PRMT R129, RZ, 0x7610, R142 ;  /* 0x00007610ff817816 */ /* 0x002fca000000008e */
[----:B------:R-:W-:Y:S01]  /*25f0*/  FMUL.FTZ R142, R46, R129 ;  /* 0x000000812e8e7220 */ /* 0x000fe20000410000 */
[--C-:B------:R-:W-:Y:S02]  /*2600*/  PRMT R46, RZ, 0x5410, R47.reuse ;  /* 0x00005410ff2e7816 */ /* 0x100fe4000000002f */
[--C-:B----4-:R-:W-:Y:S02]  /*2610*/  PRMT R129, RZ, 0x5410, R144.reuse ;  /* 0x00005410ff817816 */ /* 0x110fe40000000090 */
[----:B------:R-:W-:Y:S02]  /*2620*/  PRMT R47, RZ, 0x7610, R47 ;  /* 0x00007610ff2f7816 */ /* 0x000fe4000000002f */
[----:B------:R-:W-:Y:S01]  /*2630*/  PRMT R144, RZ, 0x7610, R144 ;  /* 0x00007610ff907816 */ /* 0x000fe20000000090 */
[----:B------:R-:W-:Y:S01]  /*2640*/  FMUL.FTZ R147, R46, R129 ;  /* 0x000000812e937220 */ /* 0x000fe20000410000 */
[----:B------:R-:W-:Y:S02]  /*2650*/  PRMT R44, RZ, 0x7610, R44 ;  /* 0x00007610ff2c7816 */ /* 0x000fe4000000002c */
[--C-:B------:R-:W-:Y:S01]  /*2660*/  PRMT R46, RZ, 0x5410, R45.reuse ;  /* 0x00005410ff2e7816 */ /* 0x100fe2000000002d */
[----:B------:R-:W-:Y:S01]  /*2670*/  FMUL.FTZ R47, R47, R144 ;  /* 0x000000902f2f7220 */ /* 0x000fe20000410000 */
[----:B------:R-:W-:-:S02]  /*2680*/  PRMT R144, RZ, 0x7610, R45 ;  /* 0x00007610ff907816 */ /* 0x000fc4000000002d */
[----:B------:R-:W-:Y:S02]  /*2690*/  PRMT R143, RZ, 0x7610, R143 ;  /* 0x00007610ff8f7816 */ /* 0x000fe4000000008f */
[----:B-----5:R-:W-:-:S03]  /*26a0*/  PRMT R45, RZ, 0x5410, R146 ;  /* 0x00005410ff2d7816 */ /* 0x020fc60000000092 */
[----:B------:R-:W-:Y:S02]  /*26b0*/  FFMA.FTZ R142, R44, R143, R142 ;  /* 0x0000008f2c8e7223 */ /* 0x000fe4000001008e */
[----:B------:R-:W-:Y:S01]  /*26c0*/  FFMA.FTZ R143, R46, R45, R147 ;  /* 0x0000002d2e8f7223 */ /* 0x000fe20000010093 */
[----:B------:R-:W-:Y:S02]  /*26d0*/  PRMT R45, RZ, 0x7610, R146 ;  /* 0x00007610ff2d7816 */ /* 0x000fe40000000092 */
[C---:B------:R-:W-:Y:S02]  /*26e0*/  LEA R50, P2, R51.reuse, c[0x0][0x180], 0x1 ;  /* 0x0000600033327a11 */ /* 0x040fe400078408ff */
[----:B------:R-:W-:Y:S01]  /*26f0*/  PRMT R44, RZ, 0x5410, R40 ;  /* 0x00005410ff2c7816 */ /* 0x000fe20000000028 */
[----:B------:R-:W-:Y:S01]  /*2700*/  FFMA.FTZ R144, R144, R45, R47 ;  /* 0x0000002d90907223 */ /* 0x000fe2000001002f */
[----:B------:R-:W-:Y:S02]  /*2710*/  LEA.HI.X R51, R51, c[0x0][0x184], R148, 0x1, P2 ;  /* 0x0000610033337a11 */ /* 0x000fe400010f0c94 */
[----:B------:R-:W-:-:S03]  /*2720*/  PRMT R45, RZ, 0x5410, R145 ;  /* 0x00005410ff2d7816 */ /* 0x000fc60000000091 */
[----:B------:R0:W3:Y:S02]  /*2730*/  LDG.E.CONSTANT R157, [R50.64] ;  /* 0x0000000a329d7981 */ /* 0x0000e4000c1e9900 */
[----:B------:R-:W-:Y:S01]  /*2740*/  FFMA.FTZ R49, R44, R45, R49 ;  /* 0x0000002d2c317223 */ /* 0x000fe20000010031 */
[----:B------:R-:W-:Y:S01]  /*2750*/  PRMT R45, RZ, 0x7610, R40 ;  /* 0x00007610ff2d7816 */ /* 0x000fe20000000028 */
[----:B------:R0:W4:Y:S01]  /*2760*/  LDG.E.CONSTANT R156, [R50.64+0x4] ;  /* 0x0000040a329c7981 */ /* 0x000122000c1e9900 */
[----:B------:R-:W-:Y:S02]  /*2770*/  PRMT R145, RZ, 0x7610, R145 ;  /* 0x00007610ff917816 */ /* 0x000fe40000000091 */
[----:B------:R-:W-:Y:S02]  /*2780*/  PRMT R40, RZ, 0x5410, R41 ;  /* 0x00005410ff287816 */ /* 0x000fe40000000029 */
[----:B------:R-:W-:Y:S02]  /*2790*/  PRMT R128, RZ, 0x5410, R140 ;  /* 0x00005410ff807816 */ /* 0x000fe4000000008c */
[----:B------:R-:W-:Y:S01]  /*27a0*/  IADD3 R129, P0, P1, R95, R138, R94 ;  /* 0x0000008a5f817210 */ /* 0x000fe2000791e05e */
[----:B------:R-:W-:-:S02]  /*27b0*/  FFMA.FTZ R142, R45, R145, R142 ;  /* 0x000000912d8e7223 */ /* 0x000fc4000001008e */
[----:B------:R-:W-:Y:S01]  /*27c0*/  FFMA.FTZ R143, R40, R128, R143 ;  /* 0x00000080288f7223 */ /* 0x000fe2000001008f */
[----:B------:R-:W1:Y:S01]  /*27d0*/  LDS.128 R44, [R2+0x20] ;  /* 0x00002000022c7984 */ /* 0x000e620000000c00 */
[----:B------:R-:W-:Y:S02]  /*27e0*/  LEA R128, P2, R129, c[0x0][0x180], 0x1 ;  /* 0x0000600081807a11 */ /* 0x000fe400078408ff */
[----:B------:R-:W-:-:S04]  /*27f0*/  IADD3.X R40, R69, R141, R32, P0, P1 ;  /* 0x0000008d45287210 */ /* 0x000fc800007e2420 */
[----:B------:R-:W-:Y:S02]  /*2800*/  LEA.HI.X R129, R129, c[0x0][0x184], R40, 0x1, P2 ;  /* 0x0000610081817a11 */ /* 0x000fe400010f0c28 */
[----:B------:R-:W-:-:S03]  /*2810*/  PRMT R41, RZ, 0x7610, R41 ;  /* 0x00007610ff297816 */ /* 0x000fc60000000029 */
[----:B------:R5:W2:Y:S01]  /*2820*/  LDG.E.CONSTANT R158, [R128.64] ;  /* 0x0000000a809e7981 */ /* 0x000aa2000c1e9900 */
[----:B------:R-:W-:Y:S02]  /*2830*/  PRMT R140, RZ, 0x7610, R140 ;  /* 0x00007610ff8c7816 */ /* 0x000fe4000000008c */
[----:B------:R-:W-:Y:S02]  /*2840*/  IADD3 R145, P0, P1, R93, R138, R92 ;  /* 0x0000008a5d917210 */ /* 0x000fe4000791e05c */
[----:B0-----:R-:W-:Y:S01]  /*2850*/  PRMT R50, RZ, 0x5410, R42 ;  /* 0x00005410ff327816 */ /* 0x001fe2000000002a */
[----:B------:R-:W-:Y:S01]  /*2860*/  FFMA.FTZ R140, R41, R140, R144 ;  /* 0x0000008c298c7223 */ /* 0x000fe20000010090 */
[----:B------:R-:W-:Y:S02]  /*2870*/  LEA R40, P2, R145, c[0x0][0x180], 0x1 ;  /* 0x0000600091287a11 */ /* 0x000fe400078408ff */
[----:B------:R-:W-:Y:S02]  /*2880*/  IADD3.X R144, R68, R141, R33, P0, P1 ;  /* 0x0000008d44907210 */ /* 0x000fe400007e2421 */
[----:B------:R-:W-:-:S02]  /*2890*/  PRMT R51, RZ, 0x5410, R130 ;  /* 0x00005410ff337816 */ /* 0x000fc40000000082 */
[----:B------:R-:W-:-:S03]  /*28a0*/  LEA.HI.X R41, R145, c[0x0][0x184], R144, 0x1, P2 ;  /* 0x0000610091297a11 */ /* 0x000fc600010f0c90 */
[----:B------:R-:W-:Y:S02]  /*28b0*/  FFMA.FTZ R144, R50, R51, R49 ;  /* 0x0000003332907223 */ /* 0x000fe40000010031 */
[----:B------:R5:W2:Y:S01]  /*28c0*/  LDG.E.CONSTANT R51, [R128.64+0x4] ;  /* 0x0000040a80337981 */ /* 0x000aa2000c1e9900 */
[----:B------:R-:W-:-:S03]  /*28d0*/  PRMT R130, RZ, 0x7610, R130 ;  /* 0x00007610ff827816 */ /* 0x000fc60000000082 */
[----:B------:R0:W3:Y:S04]  /*28e0*/  LDG.E.CONSTANT R49, [R40.64] ;  /* 0x0000000a28317981 */ /* 0x0000e8000c1e9900 */
[----:B------:R0:W3:Y:S02]  /*28f0*/  LDG.E.CONSTANT R50, [R40.64+0x4] ;  /* 0x0000040a28327981 */ /* 0x0000e4000c1e9900 */
[----:B0-----:R-:W-:Y:S02]  /*2900*/  PRMT R41, RZ, 0x7610, R42 ;  /* 0x00007610ff297816 */ /* 0x001fe4000000002a */
[----:B------:R-:W-:-:S03]  /*2910*/  PRMT R40, RZ, 0x5410, R43 ;  /* 0x00005410ff287816 */ /* 0x000fc6000000002b */
[----:B------:R-:W-:Y:S01]  /*2920*/  FFMA.FTZ R130, R41, R130, R142 ;  /* 0x0000008229827223 */ /* 0x000fe2000001008e */
[----:B------:R-:W-:Y:S02]  /*2930*/  PRMT R41, RZ, 0x5410, R131 ;  /* 0x00005410ff297816 */ /* 0x000fe40000000083 */
[----:B-1----:R-:W-:-:S03]  /*2940*/  PRMT R161, RZ, 0x7610, R44 ;  /* 0x00007610ffa17816 */ /* 0x002fc6000000002c */
[----:B------:R-:W-:Y:S01]  /*2950*/  FFMA.FTZ R143, R40, R41, R143 ;  /* 0x00000029288f7223 */ /* 0x000fe2000001008f */
[--C-:B------:R-:W-:Y:S02]  /*2960*/  PRMT R40, RZ, 0x5410, R139.reuse ;  /* 0x00005410ff287816 */ /* 0x100fe4000000008b */
[----:B------:R-:W-:Y:S02]  /*2970*/  PRMT R139, RZ, 0x7610, R139 ;  /* 0x00007610ff8b7816 */ /* 0x000fe4000000008b */
[----:B------:R-:W-:Y:S02]  /*2980*/  PRMT R41, RZ, 0x5410, R44 ;  /* 0x00005410ff297816 */ /* 0x000fe4000000002c */
[----:B------:R-:W-:Y:S01]  /*2990*/  IADD3 R44, P0, P1, R91, R138, R90 ;  /* 0x0000008a5b2c7210 */ /* 0x000fe2000791e05a */
[----:B------:R-:W-:Y:S01]  /*29a0*/  FFMA.FTZ R161, R161, R139, R130 ;  /* 0x0000008ba1a17223 */ /* 0x000fe20000010082 */
[----:B------:R-:W-:Y:S02]  /*29b0*/  PRMT R43, RZ, 0x7610, R43 ;  /* 0x00007610ff2b7816 */ /* 0x000fe4000000002b */
[----:B------:R-:W-:-:S02]  /*29c0*/  PRMT R131, RZ, 0x7610, R131 ;  /* 0x00007610ff837816 */ /* 0x000fc40000000083 */
[----:B------:R-:W-:Y:S02]  /*29d0*/  LEA R130, P2, R44, c[0x0][0x180], 0x1 ;  /* 0x000060002c827a11 */ /* 0x000fe400078408ff */
[----:B-----5:R-:W-:Y:S01]  /*29e0*/  IADD3.X R129, R71, R141, R34, P0, P1 ;  /* 0x0000008d47817210 */ /* 0x020fe200007e2422 */
[----:B------:R-:W-:-:S03]  /*29f0*/  FFMA.FTZ R140, R43, R131, R140 ;  /* 0x000000832b8c7223 */ /* 0x000fc6000001008c */
[----:B------:R-:W-:Y:S01]  /*2a00*/  LEA.HI.X R131, R44, c[0x0][0x184], R129, 0x1, P2 ;  /* 0x000061002c837a11 */ /* 0x000fe200010f0c81 */
[----:B------:R-:W-:Y:S01]  /*2a10*/  FFMA.FTZ R144, R41, R40, R144 ;  /* 0x0000002829907223 */ /* 0x000fe20000010090 */
[----:B------:R-:W-:Y:S02]  /*2a20*/  PRMT R40, RZ, 0x5410, R45 ;  /* 0x00005410ff287816 */ /* 0x000fe4000000002d */
[----:B------:R-:W-:Y:S01]  /*2a30*/  PRMT R139, RZ, 0x5410, R137 ;  /* 0x00005410ff8b7816 */ /* 0x000fe20000000089 */
[----:B------:R0:W5:Y:S01]  /*2a40*/  LDG.E.CONSTANT R151, [R130.64] ;  /* 0x0000000a82977981 */ /* 0x000162000c1e9900 */
[----:B------:R-:W-:Y:S02]  /*2a50*/  PRMT R45, RZ, 0x7610, R45 ;  /* 0x00007610ff2d7816 */ /* 0x000fe4000000002d */
[----:B------:R-:W-:Y:S02]  /*2a60*/  PRMT R44, RZ, 0x7610, R137 ;  /* 0x00007610ff2c7816 */ /* 0x000fe40000000089 */
[----:B------:R-:W-:Y:S01]  /*2a70*/  IADD3 R129, P0, P1, R89, R138, R88 ;  /* 0x0000008a59817210 */ /* 0x000fe2000791e058 */
[----:B------:R-:W-:Y:S01]  /*2a80*/  FFMA.FTZ R139, R40, R139, R143 ;  /* 0x0000008b288b7223 */ /* 0x000fe2000001008f */
[----:B------:R0:W5:Y:S01]  /*2a90*/  LDG.E.CONSTANT R152, [R130.64+0x4] ;  /* 0x0000040a82987981 */ /* 0x000162000c1e9900 */
[----:B------:R-:W-:Y:S01]  /*2aa0*/  FFMA.FTZ R44, R45, R44, R140 ;  /* 0x0000002c2d2c7223 */ /* 0x000fe2000001008c */
[----:B------:R-:W-:-:S02]  /*2ab0*/  LEA R128, P2, R129, c[0x0][0x180], 0x1 ;  /* 0x0000600081807a11 */ /* 0x000fc400078408ff */
[----:B------:R-:W1:Y:S01]  /*2ac0*/  LDS.128 R40, [R2+0x30] ;  /* 0x0000300002287984 */ /* 0x000e620000000c00 */
[----:B------:R-:W-:Y:S02]  /*2ad0*/  IADD3.X R140, R70, R141, R35, P0, P1 ;  /* 0x0000008d468c7210 */ /* 0x000fe400007e2423 */
[----:B------:R-:W-:Y:S02]  /*2ae0*/  PRMT R137, RZ, 0x5410, R46 ;  /* 0x00005410ff897816 */ /* 0x000fe4000000002e */
[----:B------:R-:W-:Y:S02]  /*2af0*/  PRMT R45, RZ, 0x5410, R136 ;  /* 0x00005410ff2d7816 */ /* 0x000fe40000000088 */
[----:B------:R-:W-:Y:S02]  /*2b00*/  PRMT R46, RZ, 0x7610, R46 ;  /* 0x00007610ff2e7816 */ /* 0x000fe4000000002e */
[----:B------:R-:W-:Y:S02]  /*2b10*/  PRMT R136, RZ, 0x7610, R136 ;  /* 0x00007610ff887816 */ /* 0x000fe40000000088 */
[----:B------:R-:W-:-:S02]  /*2b20*/  LEA.HI.X R129, R129, c[0x0][0x184], R140, 0x1, P2 ;  /* 0x0000610081817a11 */ /* 0x000fc400010f0c8c */
[----:B0-----:R-:W-:Y:S01]  /*2b30*/  PRMT R130, RZ, 0x5410, R47 ;  /* 0x00005410ff827816 */ /* 0x001fe2000000002f */
[----:B------:R-:W-:Y:S01]  /*2b40*/  FFMA.FTZ R161, R46, R136, R161 ;  /* 0x000000882ea17223 */ /* 0x000fe200000100a1 */
[----:B------:R-:W-:Y:S01]  /*2b50*/  PRMT R136, RZ, 0x5410, R135 ;  /* 0x00005410ff887816 */ /* 0x000fe20000000087 */
[----:B------:R0:W5:Y:S04]  /*2b60*/  LDG.E.CONSTANT R153, [R128.64] ;  /* 0x0000000a80997981 */ /* 0x000168000c1e9900 */
[----:B------:R-:W-:Y:S01]  /*2b70*/  FFMA.FTZ R136, R130, R136, R139 ;  /* 0x0000008882887223 */ /* 0x000fe2000001008b */
[----:B------:R-:W-:Y:S01]  /*2b80*/  IADD3 R139, P0, P1, R87, R138, R86 ;  /* 0x0000008a578b7210 */ /* 0x000fe2000791e056 */
[----:B------:R0:W5:Y:S03]  /*2b90*/  LDG.E.CONSTANT R148, [R128.64+0x4] ;  /* 0x0000040a80947981 */ /* 0x000166000c1e9900 */
[----:B------:R-:W-:-:S02]  /*2ba0*/  LEA R130, P2, R139, c[0x0][0x180], 0x1 ;  /* 0x000060008b827a11 */ /* 0x000fc400078408ff */
[----:B------:R-:W-:-:S04]  /*2bb0*/  IADD3.X R140, R73, R141, R36, P0, P1 ;  /* 0x0000008d498c7210 */ /* 0x000fc800007e2424 */
[----:B------:R-:W-:Y:S01]  /*2bc0*/  LEA.HI.X R131, R139, c[0x0][0x184], R140, 0x1, P2 ;  /* 0x000061008b837a11 */ /* 0x000fe200010f0c8c */
[----:B------:R-:W-:Y:S01]  /*2bd0*/  FFMA.FTZ R137, R137, R45, R144 ;  /* 0x0000002d89897223 */ /* 0x000fe20000010090 */
[----:B------:R-:W-:Y:S02]  /*2be0*/  PRMT R47, RZ, 0x7610, R47 ;  /* 0x00007610ff2f7816 */ /* 0x000fe4000000002f */
[----:B------:R-:W-:Y:S01]  /*2bf0*/  PRMT R135, RZ, 0x7610, R135 ;  /* 0x00007610ff877816 */ /* 0x000fe20000000087 */
[----:B------:R1:W5:Y:S01]  /*2c00*/  LDG.E.CONSTANT R149, [R130.64] ;  /* 0x0000000a82957981 */ /* 0x000362000c1e9900 */
[----:B------:R-:W-:-:S03]  /*2c10*/  IADD3 R45, P3, P4, R85, R138, R84 ;  /* 0x0000008a552d7210 */ /* 0x000fc60007c7e054 */
[----:B------:R-:W-:Y:S01]  /*2c20*/  FFMA.FTZ R47, R47, R135, R44 ;  /* 0x000000872f2f7223 */ /* 0x000fe2000001002c */
[C---:B------:R-:W-:Y:S01]  /*2c30*/  LEA R44, P5, R45.reuse, c[0x0][0x180], 0x1 ;  /* 0x000060002d2c7a11 */ /* 0x040fe200078a08ff */
[----:B------:R1:W5:Y:S01]  /*2c40*/  LDG.E.CONSTANT R150, [R130.64+0x4] ;  /* 0x0000040a82967981 */ /* 0x000362000c1e9900 */
[----:B------:R-:W-:Y:S02]  /*2c50*/  IADD3.X R46, R72, R141, R37, P3, P4 ;  /* 0x0000008d482e7210 */ /* 0x000fe40001fe8425 */
[----:B0-----:R-:W-:Y:S02]  /*2c60*/  PRMT R128, RZ, 0x5410, R134 ;  /* 0x00005410ff807816 */ /* 0x001fe40000000086 */
[----:B------:R-:W-:Y:S02]  /*2c70*/  LEA.HI.X R45, R45, c[0x0][0x184], R46, 0x1, P5 ;  /* 0x000061002d2d7a11 */ /* 0x000fe400028f0c2e */
[--C-:B-1----:R-:W-:Y:S02]  /*2c80*/  PRMT R46, RZ, 0x5410, R40.reuse ;  /* 0x00005410ff2e7816 */ /* 0x102fe40000000028 */
[----:B------:R-:W-:Y:S01]  /*2c90*/  PRMT R40, RZ, 0x7610, R40 ;  /* 0x00007610ff287816 */ /* 0x000fe20000000028 */
[----:B------:R0:W5:Y:S01]  /*2ca0*/  LDG.E.CONSTANT R145, [R44.64] ;  /* 0x0000000a2c917981 */ /* 0x000162000c1e9900 */
[----:B------:R-:W-:-:S02]  /*2cb0*/  PRMT R134, RZ, 0x7610, R134 ;  /* 0x00007610ff867816 */ /* 0x000fc40000000086 */
[----:B------:R-:W-:Y:S01]  /*2cc0*/  IADD3 R129, P0, P1, R83, R138, R82 ;  /* 0x0000008a53817210 */ /* 0x000fe2000791e052 */
[----:B------:R-:W-:Y:S01]  /*2cd0*/  FFMA.FTZ R46, R46, R128, R137 ;  /* 0x000000802e2e7223 */ /* 0x000fe20000010089 */
[----:B------:R0:W5:Y:S01]  /*2ce0*/  LDG.E.CONSTANT R146, [R44.64+0x4] ;  /* 0x0000040a2c927981 */ /* 0x000162000c1e9900 */
[----:B------:R-:W-:Y:S01]  /*2cf0*/  FFMA.FTZ R161, R40, R134, R161 ;  /* 0x0000008628a17223 */ /* 0x000fe200000100a1 */
[----:B------:R-:W-:Y:S02]  /*2d00*/  LEA R128, P2, R129, c[0x0][0x180], 0x1 ;  /* 0x0000600081807a11 */ /* 0x000fe400078408ff */
[----:B------:R-:W-:-:S04]  /*2d10*/  IADD3.X R134, R75, R141, R38, P0, P1 ;  /* 0x0000008d4b867210 */ /* 0x000fc800007e2426 */
[----:B------:R-:W-:Y:S02]  /*2d20*/  LEA.HI.X R129, R129, c[0x0][0x184], R134, 0x1, P2 ;  /* 0x0000610081817a11 */ /* 0x000fe400010f0c86 */
[----:B0-----:R-:W-:-:S03]  /*2d30*/  PRMT R45, RZ, 0x5410, R41 ;  /* 0x00005410ff2d7816 */ /* 0x001fc60000000029 */
        /* <DEDUP_REMOVED lines=15> */
[----:B0-----:R0:W5:Y:S01]  /*2e30*/  LDG.E.CONSTANT R128, [R134.64] ;  /* 0x0000000a86807981 */ /* 0x001162000c1e9900 */
[----:B------:R-:W-:Y:S02]  /*2e40*/  LEA R136, P2, R130, c[0x0][0x180], 0x1 ;  /* 0x0000600082887a11 */ /* 0x000fe400078408ff */
[-C--:B------:R-:W-:Y:S01]  /*2e50*/  IADD3.X R131, R76, R141.reuse, R53, P0, P1 ;  /* 0x0000008d4c837210 */ /* 0x080fe200007e2435 */
[----:B------:R0:W5:Y:S01]  /*2e60*/  LDG.E.CONSTANT R129, [R134.64+0x4] ;  /* 0x0000040a86817981 */ /* 0x000162000c1e9900 */
[-C--:B-1----:R-:W-:Y:S02]  /*2e70*/  IADD3 R45, P0, P1, R7, R138.reuse, R18 ;  /* 0x0000008a072d7210 */ /* 0x082fe4000791e012 */
[----:B------:R-:W-:Y:S02]  /*2e80*/  LEA.HI.X R137, R130, c[0x0][0x184], R131, 0x1, P2 ;  /* 0x0000610082897a11 */ /* 0x000fe400010f0c83 */
[----:B------:R-:W-:Y:S02]  /*2e90*/  LEA R44, P2, R45, c[0x0][0x180], 0x1 ;  /* 0x000060002d2c7a11 */ /* 0x000fe400078408ff */
[----:B------:R-:W-:Y:S01]  /*2ea0*/  IADD3.X R140, R79, R141, R54, P0, P1 ;  /* 0x0000008d4f8c7210 */ /* 0x000fe200007e2436 */
[----:B------:R1:W5:Y:S03]  /*2eb0*/  LDG.E.CONSTANT R131, [R136.64+0x4] ;  /* 0x0000040a88837981 */ /* 0x000366000c1e9900 */
[----:B------:R-:W-:Y:S01]  /*2ec0*/  LEA.HI.X R45, R45, c[0x0][0x184], R140, 0x1, P2 ;  /* 0x000061002d2d7a11 */ /* 0x000fe200010f0c8c */
[----:B------:R1:W5:Y:S01]  /*2ed0*/  LDG.E.CONSTANT R130, [R136.64] ;  /* 0x0000000a88827981 */ /* 0x000362000c1e9900 */
[----:B------:R-:W-:-:S03]  /*2ee0*/  IADD3 R139, P0, P1, R6, R138, R21 ;  /* 0x0000008a068b7210 */ /* 0x000fc6000791e015 */
[----:B0-----:R0:W5:Y:S01]  /*2ef0*/  LDG.E.CONSTANT R134, [R44.64] ;  /* 0x0000000a2c867981 */ /* 0x001162000c1e9900 */
[C---:B------:R-:W-:Y:S02]  /*2f00*/  LEA R164, P2, R139.reuse, c[0x0][0x180], 0x1 ;  /* 0x000060008ba47a11 */ /* 0x040fe400078408ff */
[----:B------:R-:W-:Y:S01]  /*2f10*/  IADD3.X R140, R78, R141, R55, P0, P1 ;  /* 0x0000008d4e8c7210 */ /* 0x000fe200007e2437 */
[----:B------:R0:W5:Y:S03]  /*2f20*/  LDG.E.CONSTANT R135, [R44.64+0x4] ;  /* 0x0000040a2c877981 */ /* 0x000166000c1e9900 */
[----:B------:R-:W-:Y:S02]  /*2f30*/  LEA.HI.X R165, R139, c[0x0][0x184], R140, 0x1, P2 ;  /* 0x000061008ba57a11 */ /* 0x000fe400010f0c8c */
[----:B------:R-:W-:-:S03]  /*2f40*/  IADD3 R139, P0, P1, R5, R138, R20 ;  /* 0x0000008a058b7210 */ /* 0x000fc6000791e014 */
[----:B-1----:R-:W5:Y:S01]  /*2f50*/  LDG.E.CONSTANT R136, [R164.64] ;  /* 0x0000000aa4887981 */ /* 0x002f62000c1e9900 */
[----:B------:R-:W-:Y:S02]  /*2f60*/  IADD3 R140, P3, P4, R4, R138, R23 ;  /* 0x0000008a048c7210 */ /* 0x000fe40007c7e017 */
[----:B------:R-:W-:Y:S01]  /*2f70*/  LEA R162, P2, R139, c[0x0][0x180], 0x1 ;  /* 0x000060008ba27a11 */ /* 0x000fe200078408ff */
[----:B------:R-:W5:Y:S01]  /*2f80*/  LDG.E.CONSTANT R137, [R164.64+0x4] ;  /* 0x0000040aa4897981 */ /* 0x000f62000c1e9900 */
[-C--:B------:R-:W-:Y:S02]  /*2f90*/  IADD3.X R138, R81, R141.reuse, R56, P0, P1 ;  /* 0x0000008d518a7210 */ /* 0x080fe400007e2438 */
[----:B------:R-:W-:Y:S02]  /*2fa0*/  IADD3.X R141, R80, R141, R57, P3, P4 ;  /* 0x0000008d508d7210 */ /* 0x000fe40001fe8439 */
[----:B------:R-:W-:Y:S02]  /*2fb0*/  LEA.HI.X R163, R139, c[0x0][0x184], R138, 0x1, P2 ;  /* 0x000061008ba37a11 */ /* 0x000fe400010f0c8a */
[----:B0-----:R-:W-:-:S03]  /*2fc0*/  LEA R44, P0, R140, c[0x0][0x180], 0x1 ;  /* 0x000060008c2c7a11 */ /* 0x001fc600078008ff */
[----:B------:R-:W5:Y:S01]  /*2fd0*/  LDG.E.CONSTANT R138, [R162.64] ;  /* 0x0000000aa28a7981 */ /* 0x000f62000c1e9900 */
[----:B------:R-:W-:-:S03]  /*2fe0*/  LEA.HI.X R45, R140, c[0x0][0x184], R141, 0x1, P0 ;  /* 0x000061008c2d7a11 */ /* 0x000fc600000f0c8d */
[----:B------:R-:W5:Y:S04]  /*2ff0*/  LDG.E.CONSTANT R139, [R162.64+0x4] ;  /* 0x0000040aa28b7981 */ /* 0x000f68000c1e9900 */
[----:B------:R0:W5:Y:S04]  /*3000*/  LDG.E.CONSTANT R140, [R44.64] ;  /* 0x0000000a2c8c7981 */ /* 0x000168000c1e9900 */
[----:B------:R0:W5:Y:S02]  /*3010*/  LDG.E.CONSTANT R141, [R44.64+0x4] ;  /* 0x0000040a2c8d7981 */ /* 0x000164000c1e9900 */
[----:B0-----:R-:W-:-:S02]  /*3020*/  PRMT R44, RZ, 0x7610, R41 ;  /* 0x00007610ff2c7816 */ /* 0x001fc40000000029 */
[----:B------:R-:W-:Y:S02]  /*3030*/  PRMT R41, RZ, 0x7610, R160 ;  /* 0x00007610ff297816 */ /* 0x000fe400000000a0 */
[--C-:B------:R-:W-:Y:S02]  /*3040*/  PRMT R45, RZ, 0x5410, R42.reuse ;  /* 0x00005410ff2d7816 */ /* 0x100fe4000000002a */
[--C-:B------:R-:W-:Y:S02]  /*3050*/  PRMT R160, RZ, 0x5410, R159.reuse ;  /* 0x00005410ffa07816 */ /* 0x100fe4000000009f */
[----:B------:R-:W-:Y:S02]  /*3060*/  PRMT R42, RZ, 0x7610, R42 ;  /* 0x00007610ff2a7816 */ /* 0x000fe4000000002a */
[----:B------:R-:W-:Y:S01]  /*3070*/  PRMT R159, RZ, 0x7610, R159 ;  /* 0x00007610ff9f7816 */ /* 0x000fe2000000009f */
[----:B------:R-:W-:Y:S01]  /*3080*/  FFMA.FTZ R160, R45, R160, R46 ;  /* 0x000000a02da07223 */ /* 0x000fe2000001002e */
[----:B------:R-:W-:-:S03]  /*3090*/  PRMT R45, RZ, 0x5410, R43 ;  /* 0x00005410ff2d7816 */ /* 0x000fc6000000002b */
[----:B------:R-:W-:Y:S01]  /*30a0*/  FFMA.FTZ R161, R42, R159, R161 ;  /* 0x0000009f2aa17223 */ /* 0x000fe200000100a1 */
[----:B------:R-:W-:Y:S01]  /*30b0*/  PRMT R42, RZ, 0x5410, R155 ;  /* 0x00005410ff2a7816 */ /* 0x000fe2000000009b */
[----:B------:R-:W-:-:S04]  /*30c0*/  FFMA.FTZ R41, R44, R41, R47 ;  /* 0x000000292c297223 */ /* 0x000fc8000001002f */
[----:B------:R-:W-:Y:S02]  /*30d0*/  FFMA.FTZ R40, R45, R42, R40 ;  /* 0x0000002a2d287223 */ /* 0x000fe40000010028 */
[----:B------:R-:W0:Y:S01]  /*30e0*/  LDS.128 R44, [R2+0x40] ;  /* 0x00004000022c7984 */ /* 0x000e220000000c00 */
[----:B------:R-:W-:Y:S02]  /*30f0*/  PRMT R42, RZ, 0x7610, R43 ;  /* 0x00007610ff2a7816 */ /* 0x000fe4000000002b */
[----:B------:R-:W-:-:S05]  /*3100*/  PRMT R155, RZ, 0x7610, R155 ;  /* 0x00007610ff9b7816 */ /* 0x000fca000000009b */
[----:B------:R-:W-:Y:S01]  /*3110*/  FFMA.FTZ R155, R42, R155, R41 ;  /* 0x0000009b2a9b7223 */ /* 0x000fe20000010029 */
[--C-:B------:R-:W-:Y:S02]  /*3120*/  PRMT R42, RZ, 0x5410, R154.reuse ;  /* 0x00005410ff2a7816 */ /* 0x100fe4000000009a */
[----:B------:R-:W-:Y:S02]  /*3130*/  PRMT R154, RZ, 0x7610, R154 ;  /* 0x00007610ff9a7816 */ /* 0x000fe4000000009a */
[--C-:B0-----:R-:W-:Y:S02]  /*3140*/  PRMT R41, RZ, 0x5410, R44.reuse ;  /* 0x00005410ff297816 */ /* 0x101fe4000000002c */
[----:B------:R-:W-:-:S03]  /*3150*/  PRMT R44, RZ, 0x7610, R44 ;  /* 0x00007610ff2c7816 */ /* 0x000fc6000000002c */
[----:B------:R-:W-:Y:S01]  /*3160*/  FFMA.FTZ R160, R41, R42, R160 ;  /* 0x0000002a29a07223 */ /* 0x000fe200000100a0 */
[----:B------:R-:W-:Y:S01]  /*3170*/  PRMT R41, RZ, 0x5410, R45 ;  /* 0x00005410ff297816 */ /* 0x000fe2000000002d */
[----:B------:R-:W-:Y:S01]  /*3180*/  FFMA.FTZ R161, R44, R154, R161 ;  /* 0x0000009a2ca17223 */ /* 0x000fe200000100a1 */
[----:B--2---:R-:W-:-:S05]  /*3190*/  PRMT R44, RZ, 0x5410, R48 ;  /* 0x00005410ff2c7816 */ /* 0x004fca0000000030 */
[----:B------:R-:W-:Y:S02]  /*31a0*/  FFMA.FTZ R44, R41, R44, R40 ;  /* 0x0000002c292c7223 */ /* 0x000fe40000010028 */
[----:B------:R-:W0:Y:S01]  /*31b0*/  LDS.128 R40, [R2+0x50] ;  /* 0x0000500002287984 */ /* 0x000e220000000c00 */
[----:B------:R-:W-:Y:S02]  /*31c0*/  PRMT R154, RZ, 0x7610, R45 ;  /* 0x00007610ff9a7816 */ /* 0x000fe4000000002d */
[----:B------:R-:W-:Y:S02]  /*31d0*/  PRMT R48, RZ, 0x7610, R48 ;  /* 0x00007610ff307816 */ /* 0x000fe40000000030 */
[----:B------:R-:W-:-:S03]  /*31e0*/  PRMT R45, RZ, 0x5410, R46 ;  /* 0x00005410ff2d7816 */ /* 0x000fc6000000002e */
[----:B------:R-:W-:Y:S01]  /*31f0*/  FFMA.FTZ R155, R154, R48, R155 ;  /* 0x000000309a9b7223 */ /* 0x000fe2000001009b */
[----:B---3--:R-:W-:-:S05]  /*3200*/  PRMT R48, RZ, 0x5410, R157 ;  /* 0x00005410ff307816 */ /* 0x008fca000000009d */
[----:B------:R-:W-:Y:S01]  /*3210*/  FFMA.FTZ R160, R45, R48, R160 ;  /* 0x000000302da07223 */ /* 0x000fe200000100a0 */
[----:B------:R-:W-:Y:S02]  /*3220*/  PRMT R45, RZ, 0x5410, R47 ;  /* 0x00005410ff2d7816 */ /* 0x000fe4000000002f */
[--C-:B----4-:R-:W-:Y:S02]  /*3230*/  PRMT R48, RZ, 0x5410, R156.reuse ;  /* 0x00005410ff307816 */ /* 0x110fe4000000009c */
[----:B------:R-:W-:-:S03]  /*3240*/  PRMT R156, RZ, 0x7610, R156 ;  /* 0x00007610ff9c7816 */ /* 0x000fc6000000009c */
[----:B------:R-:W-:Y:S01]  /*3250*/  FFMA.FTZ R48, R45, R48, R44 ;  /* 0x000000302d307223 */ /* 0x000fe2000001002c */
[----:B------:R-:W-:Y:S02]  /*3260*/  PRMT R44, RZ, 0x7610, R47 ;  /* 0x00007610ff2c7816 */ /* 0x000fe4000000002f */
[----:B------:R-:W-:Y:S02]  /*3270*/  PRMT R46, RZ, 0x7610, R46 ;  /* 0x00007610ff2e7816 */ /* 0x000fe4000000002e */
[----:B------:R-:W-:Y:S01]  /*3280*/  PRMT R157, RZ, 0x7610, R157 ;  /* 0x00007610ff9d7816 */ /* 0x000fe2000000009d */
[----:B------:R-:W-:Y:S01]  /*3290*/  FFMA.FTZ R155, R44, R156, R155 ;  /* 0x0000009c2c9b7223 */ /* 0x000fe2000001009b */
[----:B------:R-:W-:-:S03]  /*32a0*/  PRMT R44, RZ, 0x5410, R158 ;  /* 0x00005410ff2c7816 */ /* 0x000fc6000000009e */
[----:B------:R-:W-:Y:S01]  /*32b0*/  FFMA.FTZ R161, R46, R157, R161 ;  /* 0x0000009d2ea17223 */ /* 0x000fe200000100a1 */
[--C-:B0-----:R-:W-:Y:S02]  /*32c0*/  PRMT R45, RZ, 0x5410, R40.reuse ;  /* 0x00005410ff2d7816 */ /* 0x101fe40000000028 */
[----:B------:R-:W-:-:S03]  /*32d0*/  PRMT R40, RZ, 0x7610, R40 ;  /* 0x00007610ff287816 */ /* 0x000fc60000000028 */
[----:B------:R-:W-:Y:S02]  /*32e0*/  FFMA.FTZ R160, R45, R44, R160 ;  /* 0x0000002c2da07223 */ /* 0x000fe400000100a0 */
[----:B------:R-:W0:Y:S01]  /*32f0*/  LDS.128 R44, [R2+0x60] ;  /* 0x00006000022c7984 */ /* 0x000e220000000c00 */
[----:B------:R-:W-:Y:S02]  /*3300*/  PRMT R158, RZ, 0x7610, R158 ;  /* 0x00007610ff9e7816 */ /* 0x000fe4000000009e */
[----:B------:R-:W-:-:S03]  /*3310*/  PRMT R157, RZ, 0x5410, R41 ;  /* 0x00005410ff9d7816 */ /* 0x000fc60000000029 */
        /* <DEDUP_REMOVED lines=16> */
[----:B------:R-:W-:-:S04]  /*3420*/  FFMA.FTZ R40, R41, R40, R48 ;  /* 0x0000002829287223 */ /* 0x000fc80000010030 */
[----:B------:R-:W-:Y:S02]  /*3430*/  FFMA.FTZ R42, R42, R50, R51 ;  /* 0x000000322a2a7223 */ /* 0x000fe40000010033 */
[----:B------:R-:W1:Y:S01]  /*3440*/  LDS.128 R48, [R2+0x70] ;  /* 0x0000700002307984 */ /* 0x000e620000000c00 */
[--C-:B-----5:R-:W-:Y:S02]  /*3450*/  PRMT R43, RZ, 0x5410, R151.reuse ;  /* 0x00005410ff2b7816 */ /* 0x120fe40000000097 */
[--C-:B0-----:R-:W-:Y:S02]  /*3460*/  PRMT R41, RZ, 0x5410, R44.reuse ;  /* 0x00005410ff297816 */ /* 0x101fe4000000002c */
[----:B------:R-:W-:Y:S02]  /*3470*/  PRMT R44, RZ, 0x7610, R44 ;  /* 0x00007610ff2c7816 */ /* 0x000fe4000000002c */
[----:B------:R-:W-:Y:S01]  /*3480*/  PRMT R151, RZ, 0x7610, R151 ;  /* 0x00007610ff977816 */ /* 0x000fe20000000097 */
[----:B------:R-:W-:Y:S01]  /*3490*/  FFMA.FTZ R41, R41, R43, R160 ;  /* 0x0000002b29297223 */ /* 0x000fe200000100a0 */
[----:B------:R-:W-:-:S03]  /*34a0*/  PRMT R43, RZ, 0x5410, R45 ;  /* 0x00005410ff2b7816 */ /* 0x000fc6000000002d */
[----:B------:R-:W-:Y:S01]  /*34b0*/  FFMA.FTZ R151, R44, R151, R161 ;  /* 0x000000972c977223 */ /* 0x000fe200000100a1 */
[--C-:B------:R-:W-:Y:S02]  /*34c0*/  PRMT R44, RZ, 0x5410, R152.reuse ;  /* 0x00005410ff2c7816 */ /* 0x100fe40000000098 */
        /* <DEDUP_REMOVED lines=8> */
[----:B------:R-:W-:Y:S02]  /*3550*/  FFMA.FTZ R152, R40, R42, R41 ;  /* 0x0000002a28987223 */ /* 0x000fe40000010029 */
[----:B------:R-:W0:Y:S02]  /*3560*/  LDS.128 R40, [R2+0x80] ;  /* 0x0000800002287984 */ /* 0x000e240000000c00 */
        /* <DEDUP_REMOVED lines=8> */
[----:B-1----:R-:W-:Y:S02]  /*35f0*/  PRMT R45, RZ, 0x5410, R48 ;  /* 0x00005410ff2d7816 */ /* 0x002fe40000000030 */
[----:B------:R-:W-:-:S03]  /*3600*/  PRMT R149, RZ, 0x7610, R149 ;  /* 0x00007610ff957816 */ /* 0x000fc60000000095 */
[----:B------:R-:W-:Y:S01]  /*3610*/  FFMA.FTZ R152, R45, R47, R152 ;  /* 0x0000002f2d987223 */ /* 0x000fe20000010098 */
[----:B------:R-:W-:-:S05]  /*3620*/  PRMT R45, RZ, 0x7610, R48 ;  /* 0x00007610ff2d7816 */ /* 0x000fca0000000030 */
[----:B------:R-:W-:Y:S01]  /*3630*/  FFMA.FTZ R149, R45, R149, R46 ;  /* 0x000000952d957223 */ /* 0x000fe2000001002e */
        /* <DEDUP_REMOVED lines=8> */
[----:B------:R-:W1:Y:S01]  /*36c0*/  LDS.128 R44, [R2+0x90] ;  /* 0x00009000022c7984 */ /* 0x000e620000000c00 */
[----:B------:R-:W-:Y:S02]  /*36d0*/  PRMT R153, RZ, 0x5410, R50 ;  /* 0x00005410ff997816 */ /* 0x000fe40000000032 */
[--C-:B------:R-:W-:Y:S02]  /*36e0*/  PRMT R48, RZ, 0x5410, R145.reuse ;  /* 0x00005410ff307816 */ /* 0x100fe40000000091 */
[----:B------:R-:W-:Y:S02]  /*36f0*/  PRMT R51, RZ, 0x5410, R146 ;  /* 0x00005410ff337816 */ /* 0x000fe40000000092 */
[----:B------:R-:W-:Y:S02]  /*3700*/  PRMT R50, RZ, 0x7610, R50 ;  /* 0x00007610ff327816 */ /* 0x000fe40000000032 */
[----:B------:R-:W-:-:S02]  /*3710*/  PRMT R145, RZ, 0x7610, R145 ;  /* 0x00007610ff917816 */ /* 0x000fc40000000091 */
[----:B------:R-:W-:Y:S01]  /*3720*/  PRMT R146, RZ, 0x7610, R146 ;  /* 0x00007610ff927816 */ /* 0x000fe20000000092 */
[----:B------:R-:W-:Y:S02]  /*3730*/  FFMA.FTZ R48, R153, R48, R152 ;  /* 0x0000003099307223 */ /* 0x000fe40000010098 */
[----:B------:R-:W-:Y:S01]  /*3740*/  FFMA.FTZ R50, R50, R145, R149 ;  /* 0x0000009132327223 */ /* 0x000fe20000010095 */
[----:B------:R-:W-:Y:S01]  /*3750*/  PRMT R145, RZ, 0x5410, R147 ;  /* 0x00005410ff917816 */ /* 0x000fe20000000093 */
[----:B------:R-:W-:Y:S01]  /*3760*/  FFMA.FTZ R146, R150, R146, R49 ;  /* 0x0000009296927223 */ /* 0x000fe20000010031 */
[----:B0-----:R-:W-:Y:S01]  /*3770*/  PRMT R49, RZ, 0x5410, R40 ;  /* 0x00005410ff317816 */ /* 0x001fe20000000028 */
[----:B------:R-:W-:Y:S01]  /*3780*/  FFMA.FTZ R51, R148, R51, R151 ;  /* 0x0000003394337223 */ /* 0x000fe20000010097 */
[----:B------:R-:W-:-:S03]  /*3790*/  PRMT R147, RZ, 0x7610, R147 ;  /* 0x00007610ff937816 */ /* 0x000fc60000000093 */
[----:B------:R-:W-:Y:S01]  /*37a0*/  FFMA.FTZ R145, R49, R145, R48 ;  /* 0x0000009131917223 */ /* 0x000fe20000010030 */
[----:B------:R-:W-:Y:S02]  /*37b0*/  PRMT R49, RZ, 0x7610, R40 ;  /* 0x00007610ff317816 */ /* 0x000fe40000000028 */
[----:B------:R-:W-:Y:S02]  /*37c0*/  PRMT R40, RZ, 0x5410, R41 ;  /* 0x00005410ff287816 */ /* 0x000fe40000000029 */
[----:B------:R-:W-:Y:S01]  /*37d0*/  PRMT R48, RZ, 0x5410, R142 ;  /* 0x00005410ff307816 */ /* 0x000fe2000000008e */
[----:B------:R-:W-:-:S04]  /*37e0*/  FFMA.FTZ R147, R49, R147, R50 ;  /* 0x0000009331937223 */ /* 0x000fc80000010032 */
[----:B------:R-:W-:Y:S02]  /*37f0*/  FFMA.FTZ R40, R40, R48, R51 ;  /* 0x0000003028287223 */ /* 0x000fe40000010033 */
[----:B------:R-:W0:Y:S01]  /*3800*/  LDS.128 R48, [R2+0xa0] ;  /* 0x0000a00002307984 */ /* 0x000e220000000c00 */
[--C-:B------:R-:W-:Y:S02]  /*3810*/  PRMT R149, RZ, 0x5410, R43.reuse ;  /* 0x00005410ff957816 */ /* 0x100fe4000000002b */
[----:B------:R-:W-:Y:S02]  /*3820*/  PRMT R150, RZ, 0x7610, R43 ;  /* 0x00007610ff967816 */ /* 0x000fe4000000002b */
[--C-:B------:R-:W-:Y:S02]  /*3830*/  PRMT R148, RZ, 0x5410, R42.reuse ;  /* 0x00005410ff947816 */ /* 0x100fe4000000002a */
[----:B------:R-:W-:Y:S02]  /*3840*/  PRMT R43, RZ, 0x5410, R143 ;  /* 0x00005410ff2b7816 */ /* 0x000fe4000000008f */
[----:B------:R-:W-:-:S02]  /*3850*/  PRMT R42, RZ, 0x7610, R42 ;  /* 0x00007610ff2a7816 */ /* 0x000fc4000000002a */
[----:B------:R-:W-:Y:S02]  /*3860*/  PRMT R143, RZ, 0x7610, R143 ;  /* 0x00007610ff8f7816 */ /* 0x000fe4000000008f */
[----:B------:R-:W-:Y:S02]  /*3870*/  PRMT R41, RZ, 0x7610, R41 ;  /* 0x00007610ff297816 */ /* 0x000fe40000000029 */
[----:B------:R-:W-:Y:S01]  /*3880*/  PRMT R142, RZ, 0x7610, R142 ;  /* 0x00007610ff8e7816 */ /* 0x000fe2000000008e */
[----:B------:R-:W-:Y:S01]  /*3890*/  FFMA.FTZ R143, R42, R143, R147 ;  /* 0x0000008f2a8f7223 */ /* 0x000fe20000010093 */
[--C-:B------:R-:W-:Y:S02]  /*38a0*/  PRMT R42, RZ, 0x5410, R144.reuse ;  /* 0x00005410ff2a7816 */ /* 0x100fe40000000090 */
[----:B------:R-:W-:Y:S01]  /*38b0*/  PRMT R144, RZ, 0x7610, R144 ;  /* 0x00007610ff907816 */ /* 0x000fe20000000090 */
[----:B------:R-:W-:Y:S02]  /*38c0*/  FFMA.FTZ R41, R41, R142, R146 ;  /* 0x0000008e29297223 */ /* 0x000fe40000010092 */
[----:B------:R-:W-:Y:S01]  /*38d0*/  FFMA.FTZ R149, R149, R42, R40 ;  /* 0x0000002a95957223 */ /* 0x000fe20000010028 */
[----:B-1----:R-:W-:Y:S01]  /*38e0*/  PRMT R40, RZ, 0x5410, R44 ;  /* 0x00005410ff287816 */ /* 0x002fe2000000002c */
[----:B------:R-:W-:Y:S01]  /*38f0*/  FFMA.FTZ R144, R150, R144, R41 ;  /* 0x0000009096907223 */ /* 0x000fe20000010029 */
[----:B------:R-:W-:Y:S01]  /*3900*/  PRMT R41, RZ, 0x5410, R128 ;  /* 0x00005410ff297816 */ /* 0x000fe20000000080 */
[----:B------:R-:W-:-:S04]  /*3910*/  FFMA.FTZ R43, R148, R43, R145 ;  /* 0x0000002b942b7223 */ /* 0x000fc80000010091 */
[----:B------:R-:W-:Y:S02]  /*3920*/  FFMA.FTZ R142, R40, R41, R43 ;  /* 0x00000029288e7223 */ /* 0x000fe4000001002b */
[----:B------:R-:W1:Y:S01]  /*3930*/  LDS.128 R40, [R2+0xb0] ;  /* 0x0000b00002287984 */ /* 0x000e620000000c00 */
[----:B------:R-:W-:Y:S02]  /*3940*/  PRMT R44, RZ, 0x7610, R44 ;  /* 0x00007610ff2c7816 */ /* 0x000fe4000000002c */
[----:B------:R-:W-:Y:S02]  /*3950*/  PRMT R128, RZ, 0x7610, R128 ;  /* 0x00007610ff807816 */ /* 0x000fe40000000080 */
[--C-:B------:R-:W-:Y:S02]  /*3960*/  PRMT R145, RZ, 0x5410, R46.reuse ;  /* 0x00005410ff917816 */ /* 0x100fe4000000002e */
[----:B------:R-:W-:Y:S02]  /*3970*/  PRMT R147, RZ, 0x7610, R46 ;  /* 0x00007610ff937816 */ /* 0x000fe4000000002e */
[----:B------:R-:W-:-:S02]  /*3980*/  PRMT R146, RZ, 0x5410, R45 ;  /* 0x00005410ff927816 */ /* 0x000fc4000000002d */
[----:B------:R-:W-:Y:S01]  /*3990*/  PRMT R46, RZ, 0x5410, R129 ;  /* 0x00005410ff2e7816 */ /* 0x000fe20000000081 */
[----:B------:R-:W-:Y:S01]  /*39a0*/  FFMA.FTZ R44, R44, R128, R143 ;  /* 0x000000802c2c7223 */ /* 0x000fe2000001008f */
[----:B------:R-:W-:Y:S02]  /*39b0*/  PRMT R45, RZ, 0x7610, R45 ;  /* 0x00007610ff2d7816 */ /* 0x000fe4000000002d */
[----:B------:R-:W-:Y:S01]  /*39c0*/  PRMT R151, RZ, 0x5410, R47 ;  /* 0x00005410ff977816 */ /* 0x000fe2000000002f */
[----:B------:R-:W-:Y:S01]  /*39d0*/  FFMA.FTZ R46, R146, R46, R149 ;  /* 0x0000002e922e7223 */ /* 0x000fe20000010095 */
[----:B------:R-:W-:Y:S02]  /*39e0*/  PRMT R129, RZ, 0x7610, R129 ;  /* 0x00007610ff817816 */ /* 0x000fe40000000081 */
[----:B------:R-:W-:Y:S02]  /*39f0*/  PRMT R128, RZ, 0x5410, R131 ;  /* 0x00005410ff807816 */ /* 0x000fe40000000083 */
[----:B------:R-:W-:-:S02]  /*3a00*/  PRMT R148, RZ, 0x7610, R47 ;  /* 0x00007610ff947816 */ /* 0x000fc4000000002f */
[----:B------:R-:W-:Y:S01]  /*3a10*/  PRMT R47, RZ, 0x5410, R130 ;  /* 0x00005410ff2f7816 */ /* 0x000fe20000000082 */
[----:B------:R-:W-:Y:S01]  /*3a20*/  FFMA.FTZ R45, R45, R129, R144 ;  /* 0x000000812d2d7223 */ /* 0x000fe20000010090 */
[----:B0-----:R-:W-:Y:S01]  /*3a30*/  PRMT R129, RZ, 0x7610, R48 ;  /* 0x00007610ff817816 */ /* 0x001fe20000000030 */
[----:B------:R-:W-:Y:S01]  /*3a40*/  FFMA.FTZ R46, R151, R128, R46 ;  /* 0x00000080972e7223 */ /* 0x000fe2000001002e */
[----:B------:R-:W-:Y:S01]  /*3a50*/  PRMT R128, RZ, 0x5410, R48 ;  /* 0x00005410ff807816 */ /* 0x000fe20000000030 */
[----:B------:R-:W-:Y:S01]  /*3a60*/  FFMA.FTZ R47, R145, R47, R142 ;  /* 0x0000002f912f7223 */ /* 0x000fe2000001008e */
[----:B------:R-:W-:Y:S02]  /*3a70*/  PRMT R131, RZ, 0x7610, R131 ;  /* 0x00007610ff837816 */ /* 0x000fe40000000083 */
[----:B------:R-:W-:-:S03]  /*3a80*/  PRMT R48, RZ, 0x5410, R134 ;  /* 0x00005410ff307816 */ /* 0x000fc60000000086 */
[----:B------:R-:W-:Y:S01]  /*3a90*/  FFMA.FTZ R45, R148, R131, R45 ;  /* 0x00000083942d7223 */ /* 0x000fe2000001002d */
[----:B------:R-:W-:Y:S01]  /*3aa0*/  PRMT R131, RZ, 0x5410, R49 ;  /* 0x00005410ff837816 */ /* 0x000fe20000000031 */
        /* <DEDUP_REMOVED lines=10> */
[----:B------:R-:W-:Y:S01]  /*3b50*/  PRMT R135, RZ, 0x7610, R135 ;  /* 0x00007610ff877816 */ /* 0x000fe20000000087 */
[----:B------:R-:W-:Y:S01]  /*3b60*/  FFMA.FTZ R44, R129, R134, R44 ;  /* 0x00000086812c7223 */ /* 0x000fe2000001002c */
[----:B------:R-:W-:Y:S02]  /*3b70*/  PRMT R49, RZ, 0x7610, R50 ;  /* 0x00007610ff317816 */ /* 0x000fe40000000032 */
[----:B------:R-:W-:Y:S02]  /*3b80*/  PRMT R143, RZ, 0x5410, R51 ;  /* 0x00005410ff8f7816 */ /* 0x000fe40000000033 */
[----:B------:R-:W-:Y:S02]  /*3b90*/  PRMT R136, RZ, 0x7610, R136 ;  /* 0x00007610ff887816 */ /* 0x000fe40000000088 */
[----:B------:R-:W-:Y:S01]  /*3ba0*/  PRMT R48, RZ, 0x5410, R137 ;  /* 0x00005410ff307816 */ /* 0x000fe20000000089 */
[----:B------:R-:W-:Y:S01]  /*3bb0*/  FFMA.FTZ R45, R130, R135, R45 ;  /* 0x00000087822d7223 */ /* 0x000fe2000001002d */
[----:B------:R-:W-:-:S02]  /*3bc0*/  PRMT R50, RZ, 0x7610, R51 ;  /* 0x00007610ff327816 */ /* 0x000fc40000000033 */
[----:B------:R-:W-:Y:S01]  /*3bd0*/  PRMT R137, RZ, 0x7610, R137 ;  /* 0x00007610ff897816 */ /* 0x000fe20000000089 */
[----:B------:R-:W-:Y:S01]  /*3be0*/  FFMA.FTZ R44, R49, R136, R44 ;  /* 0x00000088312c7223 */ /* 0x000fe2000001002c */
[----:B-1----:R-:W-:Y:S01]  /*3bf0*/  PRMT R49, RZ, 0x7610, R40 ;  /* 0x00007610ff317816 */ /* 0x002fe20000000028 */
[----:B------:R-:W-:Y:S01]  /*3c00*/  FFMA.FTZ R46, R143, R48, R46 ;  /* 0x000000308f2e7223 */ /* 0x000fe2000001002e */
[----:B------:R-:W-:Y:S01]  /*3c10*/  PRMT R48, RZ, 0x5410, R40 ;  /* 0x00005410ff307816 */ /* 0x000fe20000000028 */
[----:B------:R-:W-:Y:S01]  /*3c20*/  FFMA.FTZ R45, R50, R137, R45 ;  /* 0x00000089322d7223 */ /* 0x000fe2000001002d */
[--C-:B------:R-:W-:Y:S02]  /*3c30*/  PRMT R40, RZ, 0x5410, R138.reuse ;  /* 0x00005410ff287816 */ /* 0x100fe4000000008a */
[----:B------:R-:W-:Y:S02]  /*3c40*/  PRMT R138, RZ, 0x7610, R138 ;  /* 0x00007610ff8a7816 */ /* 0x000fe4000000008a */
[----:B------:R-:W-:-:S02]  /*3c50*/  PRMT R51, RZ, 0x5410, R41 ;  /* 0x00005410ff337816 */ /* 0x000fc40000000029 */
[----:B------:R-:W-:Y:S02]  /*3c60*/  PRMT R50, RZ, 0x7610, R41 ;  /* 0x00007610ff327816 */ /* 0x000fe40000000029 */
[--C-:B------:R-:W-:Y:S02]  /*3c70*/  PRMT R41, RZ, 0x5410, R42.reuse ;  /* 0x00005410ff297816 */ /* 0x100fe4000000002a */
[----:B------:R-:W-:Y:S02]  /*3c80*/  PRMT R129, RZ, 0x7610, R42 ;  /* 0x00007610ff817816 */ /* 0x000fe4000000002a */
[--C-:B------:R-:W-:Y:S01]  /*3c90*/  PRMT R42, RZ, 0x5410, R140.reuse ;  /* 0x00005410ff2a7816 */ /* 0x100fe2000000008c */
[----:B------:R-:W-:Y:S01]  /*3ca0*/  FFMA.FTZ R40, R48, R40, R47 ;  /* 0x0000002830287223 */ /* 0x000fe2000001002f */
[----:B------:R-:W-:Y:S01]  /*3cb0*/  PRMT R140, RZ, 0x7610, R140 ;  /* 0x00007610ff8c7816 */ /* 0x000fe2000000008c */
[----:B------:R-:W-:Y:S02]  /*3cc0*/  FFMA.FTZ R44, R49, R138, R44 ;  /* 0x0000008a312c7223 */ /* 0x000fe4000001002c */
        /* <DEDUP_REMOVED lines=8> */
[--C-:B------:R-:W-:Y:S02]  /*3d50*/  PRMT R41, RZ, 0x5410, R141.reuse ;  /* 0x00005410ff297816 */ /* 0x100fe4000000008d */
        /* <DEDUP_REMOVED lines=9> */
.L_x_15747:
        /* <DEDUP_REMOVED lines=11> */
.L_x_15675:
[----:B------:R-:W-:-:S13]  /*3ea0*/  ISETP.NE.AND P0, PT, R120, RZ, PT ;  /* 0x000000ff7800720c */ /* 0x000fda0003f05270 */
[----:B------:R-:W-:Y:S02]  /*3eb0*/  @!P0 IMAD R40, R127, 0x10, R115 ;  /* 0x000000107f288824 */ /* 0x000fe400078e0273 */
[----:B------:R-:W-:-:S05]  /*3ec0*/  @!P0 IMAD.MOV.U32 R41, RZ, RZ, -0x800001 ;  /* 0xff7fffffff298424 */ /* 0x000fca00078e00ff */
[----:B------:R0:W-:Y:S02]  /*3ed0*/  @!P0 STS [R40.X4+0x1a0], R41 ;  /* 0x0001a02928008388 */ /* 0x0001e40000004800 */
.L_x_15677:
[----:B------:R-:W-:Y:S05]  /*3ee0*/  BSYNC B1 ;  /* 0x0000000000017941 */ /* 0x000fea0003800000 */
.L_x_15674:
[----:B------:R-:W-:-:S04]  /*3ef0*/  IADD3 R127, R127, 0x4, RZ ;  /* 0x000000047f7f7810 */ /* 0x000fc80007ffe0ff */
[----:B------:R-:W-:-:S13]  /*3f00*/  ISETP.GE.AND P0, PT, R127, R126, PT ;  /* 0x0000007e7f00720c */ /* 0x000fda0003f06270 */
[----:B01----:R-:W-:Y:S01]  /*3f10*/  @P0 CALL.REL.NOINC `(.L_x_15678) ;  /* 0x0000001000000944 */ /* 0x003fe20003c00000 */
[----:B------:R-:W-:Y:S05]  /*3f20*/  BRA `(.L_x_15679) ;  /* 0xffffdea000007947 */ /* 0x000fea000383ffff */
.L_x_15678:
[----:B------:R-:W-:Y:S05]  /*3f30*/  BRA `(.L_x_15672) ;  /* 0x000021e000007947 */ /* 0x000fea0003800000 */
.L_x_15673:
[----:B------:R-:W-:Y:S01]  /*3f40*/  IADD3 R127, -R125, 0x1, RZ ;  /* 0x000000017d7f7810 */ /* 0x000fe20007ffe1ff */
[----:B------:R-:W-:Y:S02]  /*3f50*/  IMAD.MOV.U32 R117, RZ, RZ, -0x800001 ;  /* 0xff7fffffff757424 */ /* 0x000fe400078e00ff */
[----:B------:R-:W-:-:S03]  /*3f60*/  IMAD.MOV.U32 R129, RZ, RZ, R119 ;  /* 0x000000ffff817224 */ /* 0x000fc600078e0077 */
.L_x_15684:
        /* <DEDUP_REMOVED lines=82> */
[----:B------:R1:W4:Y:S01]  /*4490*/  LDG.E.CONSTANT R147, [R40.64] ;  /* 0x0000000a28937981 */ /* 0x000322000c1e9900 */
[----:B------:R-:W-:-:S03]  /*44a0*/  IADD3 R47, P0, P1, R109, R140, R108 ;  /* 0x0000008c6d2f7210 */ /* 0x000fc6000791e06c */
[----:B------:R1:W4:Y:S01]  /*44b0*/  LDG.E.CONSTANT R148, [R40.64+0x4] ;  /* 0x0000040a28947981 */ /* 0x000322000c1e9900 */
[----:B------:R-:W-:Y:S02]  /*44c0*/  LEA R46, P2, R47, c[0x0][0x180], 0x1 ;  /* 0x000060002f2e7a11 */ /* 0x000fe400078408ff */
[----:B------:R-:W-:Y:S02]  /*44d0*/  IADD3.X R48, R60, R141, R25, P0, P1 ;  /* 0x0000008d3c307210 */ /* 0x000fe400007e2419 */
[----:B0-----:R-:W-:Y:S02]  /*44e0*/  IADD3 R45, P0, P1, R107, R140, R106 ;  /* 0x0000008c6b2d7210 */ /* 0x001fe4000791e06a */
[----:B------:R-:W-:-:S05]  /*44f0*/  LEA.HI.X R47, R47, c[0x0][0x184], R48, 0x1, P2 ;  /* 0x000061002f2f7a11 */ /* 0x000fca00010f0c30 */
[----:B------:R0:W4:Y:S01]  /*4500*/  LDG.E.CONSTANT R145, [R46.64] ;  /* 0x0000000a2e917981 */ /* 0x000122000c1e9900 */
[----:B------:R-:W-:Y:S02]  /*4510*/  LEA R44, P2, R45, c[0x0][0x180], 0x1 ;  /* 0x000060002d2c7a11 */ /* 0x000fe400078408ff */
[----:B-1----:R-:W-:Y:S01]  /*4520*/  IADD3.X R42, R63, R141, R26, P0, P1 ;  /* 0x0000008d3f2a7210 */ /* 0x002fe200007e241a */
[----:B------:R0:W4:Y:S03]  /*4530*/  LDG.E.CONSTANT R146, [R46.64+0x4] ;  /* 0x0000040a2e927981 */ /* 0x000126000c1e9900 */
        /* <DEDUP_REMOVED lines=13> */
[----:B0-----:R-:W-:-:S03]  /*4610*/  IADD3 R46, P0, P1, R101, R140, R100 ;  /* 0x0000008c652e7210 */ /* 0x001fc6000791e064 */
[----:B------:R0:W5:Y:S01]  /*4620*/  LDG.E.CONSTANT R137, [R40.64] ;  /* 0x0000000a28897981 */ /* 0x000162000c1e9900 */
[----:B-1----:R-:W-:Y:S02]  /*4630*/  LEA R44, P2, R46, c[0x0][0x180], 0x1 ;  /* 0x000060002e2c7a11 */ /* 0x002fe400078408ff */
        /* <DEDUP_REMOVED lines=9> */
[----:B0-----:R-:W1:Y:S04]  /*46d0*/  LDS.128 R40, [R2] ;  /* 0x0000000002287984 */ /* 0x001e680000000c00 */
[----:B------:R0:W5:Y:S04]  /*46e0*/  LDG.E.CONSTANT R130, [R48.64] ;  /* 0x0000000a30827981 */ /* 0x000168000c1e9900 */
[----:B------:R0:W5:Y:S02]  /*46f0*/  LDG.E.CONSTANT R50, [R48.64+0x4] ;  /* 0x0000040a30327981 */ /* 0x000164000c1e9900 */
[----:B0-----:R-:W-:-:S02]  /*4700*/  IADD3 R48, P0, P1, R97, R140, R96 ;  /* 0x0000008c61307210 */ /* 0x001fc4000791e060 */
[----:B-1----:R-:W-:Y:S02]  /*4710*/  PRMT R44, RZ, 0x5410, R42 ;  /* 0x00005410ff2c7816 */ /* 0x002fe4000000002a */
[----:B------:R-:W-:Y:S02]  /*4720*/  PRMT R152, RZ, 0x5410, R40 ;  /* 0x00005410ff987816 */ /* 0x000fe40000000028 */
[----:B------:R-:W-:Y:S02]  /*4730*/  PRMT R42, RZ, 0x7610, R42 ;  /* 0x00007610ff2a7816 */ /* 0x000fe4000000002a */
[----:B--2---:R-:W-:-:S05]  /*4740*/  PRMT R45, RZ, 0x5410, R134 ;  /* 0x00005410ff2d7816 */ /* 0x004fca0000000086 */
[----:B------:R-:W-:Y:S01]  /*4750*/  FMUL.FTZ R46, R44, R45 ;  /* 0x0000002d2c2e7220 */ /* 0x000fe20000410000 */
[----:B---3--:R-:W-:-:S05]  /*4760*/  PRMT R45, RZ, 0x5410, R151 ;  /* 0x00005410ff2d7816 */ /* 0x008fca0000000097 */
[----:B------:R-:W-:Y:S02]  /*4770*/  FFMA.FTZ R152, R152, R45, R46 ;  /* 0x0000002d98987223 */ /* 0x000fe4000001002e */
[----:B------:R-:W0:Y:S01]  /*4780*/  LDS.128 R44, [R2+0x10] ;  /* 0x00001000022c7984 */ /* 0x000e220000000c00 */
[----:B------:R-:W-:Y:S02]  /*4790*/  PRMT R49, RZ, 0x7610, R134 ;  /* 0x00007610ff317816 */ /* 0x000fe40000000086 */
[----:B------:R-:W-:-:S03]  /*47a0*/  LEA R134, P2, R48, c[0x0][0x180], 0x1 ;  /* 0x0000600030867a11 */ /* 0x000fc600078408ff */
[----:B------:R-:W-:Y:S01]  /*47b0*/  FMUL.FTZ R42, R42, R49 ;  /* 0x000000312a2a7220 */ /* 0x000fe20000410000 */
[----:B------:R-:W-:-:S04]  /*47c0*/  IADD3.X R49, R66, R141, R31, P0, P1 ;  /* 0x0000008d42317210 */ /* 0x000fc800007e241f */
[----:B------:R-:W-:Y:S02]  /*47d0*/  LEA.HI.X R135, R48, c[0x0][0x184], R49, 0x1, P2 ;  /* 0x0000610030877a11 */ /* 0x000fe400010f0c31 */
[----:B------:R-:W-:Y:S02]  /*47e0*/  PRMT R49, RZ, 0x7610, R40 ;  /* 0x00007610ff317816 */ /* 0x000fe40000000028 */
[----:B------:R-:W-:Y:S01]  /*47f0*/  PRMT R40, RZ, 0x7610, R151 ;  /* 0x00007610ff287816 */ /* 0x000fe20000000097 */
[----:B------:R4:W2:Y:S04]  /*4800*/  LDG.E.CONSTANT R159, [R134.64] ;  /* 0x0000000a869f7981 */ /* 0x0008a8000c1e9900 */
[----:B------:R-:W-:Y:S01]  /*4810*/  FFMA.FTZ R49, R49, R40, R42 ;  /* 0x0000002831317223 */ /* 0x000fe2000001002a */
[----:B------:R4:W3:Y:S01]  /*4820*/  LDG.E.CONSTANT R48, [R134.64+0x4] ;  /* 0x0000040a86307981 */ /* 0x0008e2000c1e9900 */
[----:B------:R-:W-:-:S02]  /*4830*/  PRMT R40, RZ, 0x5410, R43 ;  /* 0x00005410ff287816 */ /* 0x000fc4000000002b */
[----:B------:R-:W-:Y:S02]  /*4840*/  PRMT R43, RZ, 0x7610, R43 ;  /* 0x00007610ff2b7816 */ /* 0x000fe4000000002b */
[----:B----4-:R-:W-:-:S05]  /*4850*/  PRMT R135, RZ, 0x5410, R149 ;  /* 0x00005410ff877816 */ /* 0x010fca0000000095 */
        /* <DEDUP_REMOVED lines=8> */
[----:B0-----:R-:W-:Y:S02]  /*48e0*/  PRMT R135, RZ, 0x5410, R44 ;  /* 0x00005410ff877816 */ /* 0x001fe4000000002c */
[----:B------:R-:W-:Y:S01]  /*48f0*/  PRMT R134, RZ, 0x5410, R147 ;  /* 0x00005410ff867816 */ /* 0x000fe20000000093 */
[----:B------:R-:W-:-:S02]  /*4900*/  FFMA.FTZ R150, R41, R150, R151 ;  /* 0x0000009629967223 */ /* 0x000fc40000010097 */
[----:B------:R-:W0:Y:S01]  /*4910*/  LDS.128 R40, [R2+0x20] ;  /* 0x0000200002287984 */ /* 0x000e220000000c00 */
[----:B------:R-:W-:Y:S01]  /*4920*/  PRMT R44, RZ, 0x7610, R44 ;  /* 0x00007610ff2c7816 */ /* 0x000fe2000000002c */
[----:B------:R-:W-:Y:S01]  /*4930*/  FFMA.FTZ R152, R135, R134, R152 ;  /* 0x0000008687987223 */ /* 0x000fe20000010098 */
[----:B------:R-:W-:Y:S02]  /*4940*/  PRMT R135, RZ, 0x7610, R147 ;  /* 0x00007610ff877816 */ /* 0x000fe40000000093 */
[----:B------:R-:W-:-:S03]  /*4950*/  PRMT R134, RZ, 0x5410, R45 ;  /* 0x00005410ff867816 */ /* 0x000fc6000000002d */
[----:B------:R-:W-:Y:S01]  /*4960*/  FFMA.FTZ R135, R44, R135, R49 ;  /* 0x000000872c877223 */ /* 0x000fe20000010031 */
[--C-:B------:R-:W-:Y:S02]  /*4970*/  PRMT R44, RZ, 0x5410, R148.reuse ;  /* 0x00005410ff2c7816 */ /* 0x100fe40000000094 */
[----:B------:R-:W-:Y:S02]  /*4980*/  PRMT R45, RZ, 0x7610, R45 ;  /* 0x00007610ff2d7816 */ /* 0x000fe4000000002d */
[----:B------:R-:W-:Y:S02]  /*4990*/  PRMT R148, RZ, 0x7610, R148 ;  /* 0x00007610ff947816 */ /* 0x000fe40000000094 */
[----:B------:R-:W-:Y:S01]  /*49a0*/  IADD3 R49, P0, P1, R95, R140, R94 ;  /* 0x0000008c5f317210 */ /* 0x000fe2000791e05e */
[----:B------:R-:W-:Y:S02]  /*49b0*/  FFMA.FTZ R134, R134, R44, R149 ;  /* 0x0000002c86867223 */ /* 0x000fe40000010095 */
[----:B------:R-:W-:Y:S01]  /*49c0*/  FFMA.FTZ R148, R45, R148, R150 ;  /* 0x000000942d947223 */ /* 0x000fe20000010096 */
[----:B------:R-:W-:-:S02]  /*49d0*/  LEA R44, P2, R49, c[0x0][0x180], 0x1 ;  /* 0x00006000312c7a11 */ /* 0x000fc400078408ff */
[----:B------:R-:W-:-:S04]  /*49e0*/  IADD3.X R150, R69, R141, R32, P0, P1 ;  /* 0x0000008d45967210 */ /* 0x000fc800007e2420 */
[----:B------:R-:W-:Y:S02]  /*49f0*/  LEA.HI.X R45, R49, c[0x0][0x184], R150, 0x1, P2 ;  /* 0x00006100312d7a11 */ /* 0x000fe400010f0c96 */
[----:B------:R-:W-:Y:S02]  /*4a00*/  PRMT R49, RZ, 0x5410, R46 ;  /* 0x00005410ff317816 */ /* 0x000fe4000000002e */
[----:B------:R-:W-:Y:S01]  /*4a10*/  PRMT R147, RZ, 0x5410, R145 ;  /* 0x00005410ff937816 */ /* 0x000fe20000000091 */
[----:B------:R1:W4:Y:S04]  /*4a20*/  LDG.E.CONSTANT R158, [R44.64] ;  /* 0x0000000a2c9e7981 */ /* 0x000328000c1e9900 */
[----:B------:R-:W-:Y:S02]  /*4a30*/  FFMA.FTZ R147, R49, R147, R152 ;  /* 0x0000009331937223 */ /* 0x000fe40000010098 */
[----:B------:R1:W5:Y:S01]  /*4a40*/  LDG.E.CONSTANT R49, [R44.64+0x4] ;  /* 0x0000040a2c317981 */ /* 0x000362000c1e9900 */
[----:B------:R-:W-:-:S02]  /*4a50*/  PRMT R46, RZ, 0x7610, R46 ;  /* 0x00007610ff2e7816 */ /* 0x000fc4000000002e */
[----:B------:R-:W-:Y:S02]  /*4a60*/  PRMT R145, RZ, 0x7610, R145 ;  /* 0x00007610ff917816 */ /* 0x000fe40000000091 */
[--C-:B-1----:R-:W-:Y:S02]  /*4a70*/  PRMT R45, RZ, 0x5410, R47.reuse ;  /* 0x00005410ff2d7816 */ /* 0x102fe4000000002f */
[--C-:B------:R-:W-:Y:S02]  /*4a80*/  PRMT R44, RZ, 0x5410, R146.reuse ;  /* 0x00005410ff2c7816 */ /* 0x100fe40000000092 */
[----:B------:R-:W-:Y:S02]  /*4a90*/  PRMT R47, RZ, 0x7610, R47 ;  /* 0x00007610ff2f7816 */ /* 0x000fe4000000002f */
[----:B------:R-:W-:Y:S01]  /*4aa0*/  PRMT R146, RZ, 0x7610, R146 ;  /* 0x00007610ff927816 */ /* 0x000fe20000000092 */
[----:B------:R-:W-:Y:S01]  /*4ab0*/  FFMA.FTZ R134, R45, R44, R134 ;  /* 0x0000002c2d867223 */ /* 0x000fe20000010086 */
[----:B0-----:R-:W-:-:S02]  /*4ac0*/  PRMT R44, RZ, 0x5410, R40 ;  /* 0x00005410ff2c7816 */ /* 0x001fc40000000028 */
[----:B------:R-:W-:Y:S01]  /*4ad0*/  PRMT R45, RZ, 0x5410, R51 ;  /* 0x00005410ff2d7816 */ /* 0x000fe20000000033 */
[----:B------:R-:W-:Y:S01]  /*4ae0*/  FFMA.FTZ R145, R46, R145, R135 ;  /* 0x000000912e917223 */ /* 0x000fe20000010087 */
[----:B------:R-:W-:Y:S02]  /*4af0*/  PRMT R40, RZ, 0x7610, R40 ;  /* 0x00007610ff287816 */ /* 0x000fe40000000028 */
[----:B------:R-:W-:Y:S01]  /*4b00*/  PRMT R51, RZ, 0x7610, R51 ;  /* 0x00007610ff337816 */ /* 0x000fe20000000033 */
[----:B------:R-:W-:Y:S01]  /*4b10*/  FFMA.FTZ R148, R47, R146, R148 ;  /* 0x000000922f947223 */ /* 0x000fe20000010094 */
[--C-:B------:R-:W-:Y:S01]  /*4b20*/  PRMT R146, RZ, 0x5410, R144.reuse ;  /* 0x00005410ff927816 */ /* 0x100fe20000000090 */
[----:B------:R-:W-:Y:S01]  /*4b30*/  FFMA.FTZ R135, R44, R45, R147 ;  /* 0x0000002d2c877223 */ /* 0x000fe20000010093 */
[----:B------:R-:W-:Y:S01]  /*4b40*/  PRMT R147, RZ, 0x7610, R41 ;  /* 0x00007610ff937816 */ /* 0x000fe20000000029 */
[----:B------:R-:W-:Y:S01]  /*4b50*/  FFMA.FTZ R145, R40, R51, R145 ;  /* 0x0000003328917223 */ /* 0x000fe20000010091 */
[----:B------:R-:W-:Y:S01]  /*4b60*/  PRMT R144, RZ, 0x7610, R144 ;  /* 0x00007610ff907816 */ /* 0x000fe20000000090 */
[----:B------:R-:W0:Y:S01]  /*4b70*/  LDS.128 R44, [R2+0x30] ;  /* 0x00003000022c7984 */ /* 0x000e220000000c00 */
[----:B------:R-:W-:-:S02]  /*4b80*/  PRMT R51, RZ, 0x5410, R41 ;  /* 0x00005410ff337816 */ /* 0x000fc40000000029 */
[----:B------:R-:W-:Y:S01]  /*4b90*/  PRMT R40, RZ, 0x5410, R136 ;  /* 0x00005410ff287816 */ /* 0x000fe20000000088 */
        /* <DEDUP_REMOVED lines=16> */
[----:B------:R-:W-:Y:S02]  /*4ca0*/  PRMT R42, RZ, 0x7610, R42 ;  /* 0x00007610ff2a7816 */ /* 0x000fe4000000002a */
[----:B------:R-:W-:Y:S02]  /*4cb0*/  PRMT R136, RZ, 0x7610, R136 ;  /* 0x00007610ff887816 */ /* 0x000fe40000000088 */
[--C-:B0-----:R-:W-:Y:S02]  /*4cc0*/  PRMT R41, RZ, 0x5410, R43.reuse ;  /* 0x00005410ff297816 */ /* 0x101fe4000000002b */
[----:B------:R-:W-:-:S02]  /*4cd0*/  PRMT R40, RZ, 0x7610, R43 ;  /* 0x00007610ff287816 */ /* 0x000fc4000000002b */
[--C-:B------:R-:W-:Y:S02]  /*4ce0*/  PRMT R43, RZ, 0x5410, R143.reuse ;  /* 0x00005410ff2b7816 */ /* 0x100fe4000000008f */
[----:B------:R-:W-:Y:S02]  /*4cf0*/  PRMT R143, RZ, 0x7610, R143 ;  /* 0x00007610ff8f7816 */ /* 0x000fe4000000008f */
[----:B-1----:R-:W-:Y:S01]  /*4d00*/  IADD3 R134, P0, P1, R89, R140, R88 ;  /* 0x0000008c59867210 */ /* 0x002fe2000791e058 */
[----:B------:R-:W-:Y:S01]  /*4d10*/  FFMA.FTZ R43, R41, R43, R146 ;  /* 0x0000002b292b7223 */ /* 0x000fe20000010092 */
[----:B------:R-:W-:Y:S01]  /*4d20*/  PRMT R41, RZ, 0x5410, R44 ;  /* 0x00005410ff297816 */ /* 0x000fe2000000002c */
[----:B------:R-:W-:Y:S01]  /*4d30*/  FFMA.FTZ R143, R40, R143, R147 ;  /* 0x0000008f288f7223 */ /* 0x000fe20000010093 */
[----:B------:R-:W-:Y:S01]  /*4d40*/  PRMT R40, RZ, 0x5410, R137 ;  /* 0x00005410ff287816 */ /* 0x000fe20000000089 */
[----:B------:R-:W-:Y:S01]  /*4d50*/  FFMA.FTZ R42, R42, R136, R145 ;  /* 0x000000882a2a7223 */ /* 0x000fe20000010091 */
[----:B------:R-:W-:-:S02]  /*4d60*/  LEA R136, P2, R134, c[0x0][0x180], 0x1 ;  /* 0x0000600086887a11 */ /* 0x000fc400078408ff */
[----:B------:R-:W-:Y:S01]  /*4d70*/  IADD3.X R135, R70, R141, R35, P0, P1 ;  /* 0x0000008d46877210 */ /* 0x000fe200007e2423 */
[----:B------:R-:W-:Y:S01]  /*4d80*/  FFMA.FTZ R144, R41, R40, R144 ;  /* 0x0000002829907223 */ /* 0x000fe20000010090 */
[----:B------:R-:W-:Y:S02]  /*4d90*/  PRMT R41, RZ, 0x7610, R44 ;  /* 0x00007610ff297816 */ /* 0x000fe4000000002c */
[----:B------:R-:W-:Y:S02]  /*4da0*/  PRMT R44, RZ, 0x7610, R137 ;  /* 0x00007610ff2c7816 */ /* 0x000fe40000000089 */
[----:B------:R-:W-:Y:S02]  /*4db0*/  PRMT R162, RZ, 0x5410, R45 ;  /* 0x00005410ffa27816 */ /* 0x000fe4000000002d */
[----:B------:R-:W-:Y:S02]  /*4dc0*/  PRMT R40, RZ, 0x5410, R142 ;  /* 0x00005410ff287816 */ /* 0x000fe4000000008e */
[----:B------:R-:W-:Y:S01]  /*4dd0*/  LEA.HI.X R137, R134, c[0x0][0x184], R135, 0x1, P2 ;  /* 0x0000610086897a11 */ /* 0x000fe200010f0c87 */
[----:B------:R-:W-:-:S02]  /*4de0*/  FFMA.FTZ R44, R41, R44, R42 ;  /* 0x0000002c292c7223 */ /* 0x000fc4000001002a */
[----:B------:R-:W-:Y:S01]  /*4df0*/  FFMA.FTZ R162, R162, R40, R43 ;  /* 0x00000028a2a27223 */ /* 0x000fe2000001002b */
[----:B------:R-:W-:Y:S01]  /*4e00*/  PRMT R160, RZ, 0x7610, R45 ;  /* 0x00007610ffa07816 */ /* 0x000fe2000000002d */
[----:B------:R-:W0:Y:S01]  /*4e10*/  LDS.128 R40, [R2+0x40] ;  /* 0x0000400002287984 */ /* 0x000e220000000c00 */
[----:B------:R-:W-:-:S03]  /*4e20*/  PRMT R161, RZ, 0x5410, R46 ;  /* 0x00005410ffa17816 */ /* 0x000fc6000000002e */
[----:B------:R1:W5:Y:S01]  /*4e30*/  LDG.E.CONSTANT R154, [R136.64] ;  /* 0x0000000a889a7981 */ /* 0x000362000c1e9900 */
[----:B------:R-:W-:Y:S02]  /*4e40*/  PRMT R45, RZ, 0x5410, R139 ;  /* 0x00005410ff2d7816 */ /* 0x000fe4000000008b */
[----:B------:R-:W-:Y:S01]  /*4e50*/  PRMT R142, RZ, 0x7610, R142 ;  /* 0x00007610ff8e7816 */ /* 0x000fe2000000008e */
[----:B------:R1:W5:Y:S02]  /*4e60*/  LDG.E.CONSTANT R155, [R136.64+0x4] ;  /* 0x0000040a889b7981 */ /* 0x000364000c1e9900 */
[----:B------:R-:W-:Y:S01]  /*4e70*/  FFMA.FTZ R161, R161, R45, R144 ;  /* 0x0000002da1a17223 */ /* 0x000fe20000010090 */
[----:B------:R-:W-:Y:S01]  /*4e80*/  IADD3 R45, P0, P1, R87, R140, R86 ;  /* 0x0000008c572d7210 */ /* 0x000fe2000791e056 */
[----:B------:R-:W-:-:S03]  /*4e90*/  FFMA.FTZ R160, R160, R142, R143 ;  /* 0x0000008ea0a07223 */ /* 0x000fc6000001008f */
[----:B------:R-:W-:Y:S02]  /*4ea0*/  LEA R134, P2, R45, c[0x0][0x180], 0x1 ;  /* 0x000060002d867a11 */ /* 0x000fe400078408ff */
[----:B------:R-:W-:-:S04]  /*4eb0*/  IADD3.X R142, R73, R141, R36, P0, P1 ;  /* 0x0000008d498e7210 */ /* 0x000fc800007e2424 */
[----:B------:R-:W-:Y:S02]  /*4ec0*/  LEA.HI.X R135, R45, c[0x0][0x184], R142, 0x1, P2 ;  /* 0x000061002d877a11 */ /* 0x000fe400010f0c8e */
[----:B------:R-:W-:Y:S02]  /*4ed0*/  PRMT R45, RZ, 0x7610, R46 ;  /* 0x00007610ff2d7816 */ /* 0x000fe4000000002e */
[----:B------:R-:W-:Y:S01]  /*4ee0*/  PRMT R46, RZ, 0x7610, R139 ;  /* 0x00007610ff2e7816 */ /* 0x000fe2000000008b */
[----:B------:R0:W5:Y:S04]  /*4ef0*/  LDG.E.CONSTANT R152, [R134.64] ;  /* 0x0000000a86987981 */ /* 0x000168000c1e9900 */
[----:B------:R-:W-:Y:S01]  /*4f00*/  FFMA.FTZ R46, R45, R46, R44 ;  /* 0x0000002e2d2e7223 */ /* 0x000fe2000001002c */
[----:B------:R-:W-:Y:S01]  /*4f10*/  PRMT R45, RZ, 0x5410, R47 ;  /* 0x00005410ff2d7816 */ /* 0x000fe2000000002f */
[----:B------:R0:W5:Y:S01]  /*4f20*/  LDG.E.CONSTANT R153, [R134.64+0x4] ;  /* 0x0000040a86997981 */ /* 0x000162000c1e9900 */
[----:B------:R-:W-:-:S05]  /*4f30*/  PRMT R44, RZ, 0x5410, R138 ;  /* 0x00005410ff2c7816 */ /* 0x000fca000000008a */
[----:B------:R-:W-:Y:S01]  /*4f40*/  FFMA.FTZ R162, R45, R44, R162 ;  /* 0x0000002c2da27223 */ /* 0x000fe200000100a2 */
[----:B------:R-:W-:Y:S02]  /*4f50*/  IADD3 R45, P0, P1, R85, R140, R84 ;  /* 0x0000008c552d7210 */ /* 0x000fe4000791e054 */
[----:B------:R-:W-:Y:S02]  /*4f60*/  PRMT R47, RZ, 0x7610, R47 ;  /* 0x00007610ff2f7816 */ /* 0x000fe4000000002f */
[C---:B------:R-:W-:Y:S02]  /*4f70*/  LEA R44, P2, R45.reuse, c[0x0][0x180], 0x1 ;  /* 0x000060002d2c7a11 */ /* 0x040fe400078408ff */
[----:B-1----:R-:W-:Y:S02]  /*4f80*/  IADD3.X R136, R72, R141, R37, P0, P1 ;  /* 0x0000008d48887210 */ /* 0x002fe400007e2425 */
[----:B------:R-:W-:Y:S02]  /*4f90*/  PRMT R138, RZ, 0x7610, R138 ;  /* 0x00007610ff8a7816 */ /* 0x000fe4000000008a */
[----:B------:R-:W-:-:S02]  /*4fa0*/  LEA.HI.X R45, R45, c[0x0][0x184], R136, 0x1, P2 ;  /* 0x000061002d2d7a11 */ /* 0x000fc400010f0c88 */
[----:B0-----:R-:W-:Y:S01]  /*4fb0*/  PRMT R134, RZ, 0x5410, R40 ;  /* 0x00005410ff867816 */ /* 0x001fe20000000028 */
[----:B------:R-:W-:Y:S01]  /*4fc0*/  FFMA.FTZ R160, R47, R138, R160 ;  /* 0x0000008a2fa07223 */ /* 0x000fe200000100a0 */
[----:B------:R-:W-:Y:S01]  /*4fd0*/  PRMT R47, RZ, 0x5410, R130 ;  /* 0x00005410ff2f7816 */ /* 0x000fe20000000082 */
[----:B------:R0:W5:Y:S04]  /*4fe0*/  LDG.E.CONSTANT R148, [R44.64] ;  /* 0x0000000a2c947981 */ /* 0x000168000c1e9900 */
[----:B------:R-:W-:Y:S01]  /*4ff0*/  FFMA.FTZ R161, R134, R47, R161 ;  /* 0x0000002f86a17223 */ /* 0x000fe200000100a1 */
[----:B------:R-:W-:Y:S01]  /*5000*/  PRMT R47, RZ, 0x7610, R40 ;  /* 0x00007610ff2f7816 */ /* 0x000fe20000000028 */
[----:B------:R0:W5:Y:S01]  /*5010*/  LDG.E.CONSTANT R149, [R44.64+0x4] ;  /* 0x0000040a2c957981 */ /* 0x000162000c1e9900 */
[----:B------:R-:W-:-:S02]  /*5020*/  PRMT R40, RZ, 0x7610, R130 ;  /* 0x00007610ff287816 */ /* 0x000fc40000000082 */
        /* <DEDUP_REMOVED lines=14> */
[-C--:B------:R-:W-:Y:S01]  /*5110*/  IADD3.X R130, R77, R141.reuse, R52, P0, P1 ;  /* 0x0000008d4d827210 */ /* 0x080fe200007e2434 */
[----:B------:R1:W5:Y:S01]  /*5120*/  LDG.E.CONSTANT R146, [R134.64+0x4] ;  /* 0x0000040a86927981 */ /* 0x000362000c1e9900 */
[----:B0-----:R-:W-:Y:S02]  /*5130*/  IADD3 R45, P0, P1, R8, R140, R19 ;  /* 0x0000008c082d7210 */ /* 0x001fe4000791e013 */
[----:B------:R-:W-:Y:S02]  /*5140*/  LEA.HI.X R47, R47, c[0x0][0x184], R130, 0x1, P2 ;  /* 0x000061002f2f7a11 */ /* 0x000fe400010f0c82 */
[----:B------:R-:W-:-:S03]  /*5150*/  IADD3.X R130, R76, R141, R53, P0, P1 ;  /* 0x0000008d4c827210 */ /* 0x000fc600007e2435 */
[----:B------:R0:W5:Y:S01]  /*5160*/  LDG.E.CONSTANT R147, [R46.64] ;  /* 0x0000000a2e937981 */ /* 0x000162000c1e9900 */
[----:B------:R-:W-:-:S04]  /*5170*/  LEA R44, P2, R45, c[0x0][0x180], 0x1 ;  /* 0x000060002d2c7a11 */ /* 0x000fc800078408ff */
[----:B------:R-:W-:Y:S02]  /*5180*/  LEA.HI.X R45, R45, c[0x0][0x184], R130, 0x1, P2 ;  /* 0x000061002d2d7a11 */ /* 0x000fe400010f0c82 */
[----:B------:R0:W5:Y:S01]  /*5190*/  LDG.E.CONSTANT R130, [R46.64+0x4] ;  /* 0x0000040a2e827981 */ /* 0x000162000c1e9900 */
[----:B-1----:R-:W-:-:S03]  /*51a0*/  IADD3 R136, P0, P1, R7, R140, R18 ;  /* 0x0000008c07887210 */ /* 0x002fc6000791e012 */
[----:B------:R1:W5:Y:S01]  /*51b0*/  LDG.E.CONSTANT R135, [R44.64+0x4] ;  /* 0x0000040a2c877981 */ /* 0x000362000c1e9900 */
[C---:B------:R-:W-:Y:S02]  /*51c0*/  LEA R164, P2, R136.reuse, c[0x0][0x180], 0x1 ;  /* 0x0000600088a47a11 */ /* 0x040fe400078408ff */
[----:B------:R-:W-:Y:S01]  /*51d0*/  IADD3.X R137, R79, R141, R54, P0, P1 ;  /* 0x0000008d4f897210 */ /* 0x000fe200007e2436 */
[----:B------:R1:W5:Y:S01]  /*51e0*/  LDG.E.CONSTANT R134, [R44.64] ;  /* 0x0000000a2c867981 */ /* 0x000362000c1e9900 */
[----:B0-----:R-:W-:Y:S02]  /*51f0*/  PRMT R47, RZ, 0x5410, R41 ;  /* 0x00005410ff2f7816 */ /* 0x001fe40000000029 */
[----:B------:R-:W-:Y:S02]  /*5200*/  PRMT R46, RZ, 0x5410, R50 ;  /* 0x00005410ff2e7816 */ /* 0x000fe40000000032 */
[----:B------:R-:W-:Y:S02]  /*5210*/  LEA.HI.X R165, R136, c[0x0][0x184], R137, 0x1, P2 ;  /* 0x0000610088a57a11 */ /* 0x000fe400010f0c89 */
[----:B------:R-:W-:Y:S01]  /*5220*/  IADD3 R136, P0, P1, R6, R140, R21 ;  /* 0x0000008c06887210 */ /* 0x000fe2000791e015 */
[----:B------:R-:W-:-:S02]  /*5230*/  FFMA.FTZ R162, R47, R46, R162 ;  /* 0x0000002e2fa27223 */ /* 0x000fc400000100a2 */
[----:B------:R-:W5:Y:S01]  /*5240*/  LDG.E.CONSTANT R137, [R164.64+0x4] ;  /* 0x0000040aa4897981 */ /* 0x000f62000c1e9900 */
[----:B------:R-:W-:Y:S02]  /*5250*/  LEA R142, P2, R136, c[0x0][0x180], 0x1 ;  /* 0x00006000888e7a11 */ /* 0x000fe400078408ff */
[----:B------:R-:W-:-:S04]  /*5260*/  IADD3.X R47, R78, R141, R55, P0, P1 ;  /* 0x0000008d4e2f7210 */ /* 0x000fc800007e2437 */
[----:B------:R-:W-:Y:S02]  /*5270*/  LEA.HI.X R143, R136, c[0x0][0x184], R47, 0x1, P2 ;  /* 0x00006100888f7a11 */ /* 0x000fe400010f0c2f */
[----:B------:R-:W5:Y:S01]  /*5280*/  LDG.E.CONSTANT R136, [R164.64] ;  /* 0x0000000aa4887981 */ /* 0x000f62000c1e9900 */
[-C--:B-1----:R-:W-:Y:S02]  /*5290*/  IADD3 R44, P0, P1, R5, R140.reuse, R20 ;  /* 0x0000008c052c7210 */ /* 0x082fe4000791e014 */
[----:B------:R-:W-:Y:S01]  /*52a0*/  IADD3 R140, P3, P4, R4, R140, R23 ;  /* 0x0000008c048c7210 */ /* 0x000fe20007c7e017 */
[----:B------:R0:W5:Y:S01]  /*52b0*/  LDG.E.CONSTANT R138, [R142.64] ;  /* 0x0000000a8e8a7981 */ /* 0x000162000c1e9900 */
[----:B------:R-:W-:Y:S02]  /*52c0*/  LEA R46, P2, R44, c[0x0][0x180], 0x1 ;  /* 0x000060002c2e7a11 */ /* 0x000fe400078408ff */
[-C--:B------:R-:W-:Y:S01]  /*52d0*/  IADD3.X R45, R81, R141.reuse, R56, P0, P1 ;  /* 0x0000008d512d7210 */ /* 0x080fe200007e2438 */
[----:B------:R0:W5:Y:S01]  /*52e0*/  LDG.E.CONSTANT R139, [R142.64+0x4] ;  /* 0x0000040a8e8b7981 */ /* 0x000162000c1e9900 */
[----:B------:R-:W-:-:S02]  /*52f0*/  IADD3.X R141, R80, R141, R57, P3, P4 ;  /* 0x0000008d508d7210 */ /* 0x000fc40001fe8439 */
[----:B------:R-:W-:Y:S02]  /*5300*/  LEA.HI.X R47, R44, c[0x0][0x184], R45, 0x1, P2 ;  /* 0x000061002c2f7a11 */ /* 0x000fe400010f0c2d */
[----:B------:R-:W-:-:S04]  /*5310*/  LEA R44, P0, R140, c[0x0][0x180], 0x1 ;  /* 0x000060008c2c7a11 */ /* 0x000fc800078008ff */
[----:B------:R-:W-:Y:S02]  /*5320*/  LEA.HI.X R45, R140, c[0x0][0x184], R141, 0x1, P0 ;  /* 0x000061008c2d7a11 */ /* 0x000fe400000f0c8d */
[----:B------:R1:W5:Y:S01]  /*5330*/  LDG.E.CONSTANT R140, [R46.64] ;  /* 0x0000000a2e8c7981 */ /* 0x000362000c1e9900 */
[----:B------:R-:W-:Y:S02]  /*5340*/  PRMT R41, RZ, 0x7610, R41 ;  /* 0x00007610ff297816 */ /* 0x000fe40000000029 */
[----:B------:R-:W-:Y:S01]  /*5350*/  PRMT R50, RZ, 0x7610, R50 ;  /* 0x00007610ff327816 */ /* 0x000fe20000000032 */
[----:B0-----:R0:W5:Y:S04]  /*5360*/  LDG.E.CONSTANT R142, [R44.64] ;  /* 0x0000000a2c8e7981 */ /* 0x001168000c1e9900 */
[----:B------:R0:W5:Y:S01]  /*5370*/  LDG.E.CONSTANT R143, [R44.64+0x4] ;  /* 0x0000040a2c8f7981 */ /* 0x000162000c1e9900 */
[----:B------:R-:W-:Y:S01]  /*5380*/  FFMA.FTZ R160, R41, R50, R160 ;  /* 0x0000003229a07223 */ /* 0x000fe200000100a0 */
[----:B--2---:R-:W-:-:S02]  /*5390*/  PRMT R41, RZ, 0x5410, R159 ;  /* 0x00005410ff297816 */ /* 0x004fc4000000009f */
[----:B------:R1:W2:Y:S01]  /*53a0*/  LDG.E.CONSTANT R141, [R46.64+0x4] ;  /* 0x0000040a2e8d7981 */ /* 0x0002a2000c1e9900 */
[----:B0-----:R-:W-:-:S05]  /*53b0*/  PRMT R44, RZ, 0x5410, R42 ;  /* 0x00005410ff2c7816 */ /* 0x001fca000000002a */
[----:B------:R-:W-:Y:S02]  /*53c0*/  FFMA.FTZ R161, R44, R41, R161 ;  /* 0x000000292ca17223 */ /* 0x000fe400000100a1 */
[----:B-1----:R-:W0:Y:S01]  /*53d0*/  LDS.128 R44, [R2+0x50] ;  /* 0x00005000022c7984 */ /* 0x002e220000000c00 */
[----:B------:R-:W-:Y:S02]  /*53e0*/  PRMT R41, RZ, 0x7610, R42 ;  /* 0x00007610ff297816 */ /* 0x000fe4000000002a */
[----:B------:R-:W-:Y:S02]  /*53f0*/  PRMT R159, RZ, 0x7610, R159 ;  /* 0x00007610ff9f7816 */ /* 0x000fe4000000009f */
[----:B---3--:R-:W-:-:S03]  /*5400*/  PRMT R42, RZ, 0x5410, R48 ;  /* 0x00005410ff2a7816 */ /* 0x008fc60000000030 */
[----:B------:R-:W-:Y:S01]  /*5410*/  FFMA.FTZ R40, R41, R159, R40 ;  /* 0x0000009f29287223 */ /* 0x000fe20000010028 */
[----:B------:R-:W-:-:S05]  /*5420*/  PRMT R41, RZ, 0x5410, R43 ;  /* 0x00005410ff297816 */ /* 0x000fca000000002b */
[----:B------:R-:W-:Y:S01]  /*5430*/  FFMA.FTZ R162, R41, R42, R162 ;  /* 0x0000002a29a27223 */ /* 0x000fe200000100a2 */
[----:B----4-:R-:W-:Y:S02]  /*5440*/  PRMT R41, RZ, 0x5410, R158 ;  /* 0x00005410ff297816 */ /* 0x010fe4000000009e */
[----:B------:R-:W-:Y:S02]  /*5450*/  PRMT R43, RZ, 0x7610, R43 ;  /* 0x00007610ff2b7816 */ /* 0x000fe4000000002b */
[----:B------:R-:W-:Y:S02]  /*5460*/  PRMT R48, RZ, 0x7610, R48 ;  /* 0x00007610ff307816 */ /* 0x000fe40000000030 */
[----:B0-----:R-:W-:-:S05]  /*5470*/  PRMT R42, RZ, 0x5410, R44 ;  /* 0x00005410ff2a7816 */ /* 0x001fca000000002c */
[----:B------:R-:W-:Y:S01]  /*5480*/  FFMA.FTZ R161, R42, R41, R161 ;  /* 0x000000292aa17223 */ /* 0x000fe200000100a1 */
[----:B------:R-:W-:Y:S02]  /*5490*/  PRMT R41, RZ, 0x7610, R44 ;  /* 0x00007610ff297816 */ /* 0x000fe4000000002c */
[----:B------:R-:W-:-:S05]  /*54a0*/  PRMT R44, RZ, 0x7610, R158 ;  /* 0x00007610ff2c7816 */ /* 0x000fca000000009e */
[----:B------:R-:W-:Y:S01]  /*54b0*/  FFMA.FTZ R44, R41, R44, R40 ;  /* 0x0000002c292c7223 */ /* 0x000fe20000010028 */
[----:B------:R-:W-:Y:S02]  /*54c0*/  PRMT R41, RZ, 0x5410, R45 ;  /* 0x00005410ff297816 */ /* 0x000fe4000000002d */
[----:B-----5:R-:W-:Y:S01]  /*54d0*/  PRMT R40, RZ, 0x5410, R49 ;  /* 0x00005410ff287816 */ /* 0x020fe20000000031 */
[----:B------:R-:W-:-:S04]  /*54e0*/  FFMA.FTZ R160, R43, R48, R160 ;  /* 0x000000302ba07223 */ /* 0x000fc800000100a0 */
[----:B------:R-:W-:Y:S02]  /*54f0*/  FFMA.FTZ R162, R41, R40, R162 ;  /* 0x0000002829a27223 */ /* 0x000fe400000100a2 */
[----:B------:R-:W0:Y:S01]  /*5500*/  LDS.128 R40, [R2+0x60] ;  /* 0x0000600002287984 */ /* 0x000e220000000c00 */
[----:B------:R-:W-:Y:S02]  /*5510*/  PRMT R45, RZ, 0x7610, R45 ;  /* 0x00007610ff2d7816 */ /* 0x000fe4000000002d */
        /* <DEDUP_REMOVED lines=9> */
[----:B------:R-:W-:-:S05]  /*55b0*/  PRMT R45, RZ, 0x5410, R47 ;  /* 0x00005410ff2d7816 */ /* 0x000fca000000002f */
[----:B------:R-:W-:Y:S01]  /*55c0*/  FFMA.FTZ R162, R45, R46, R162 ;  /* 0x0000002e2da27223 */ /* 0x000fe200000100a2 */
[--C-:B------:R-:W-:Y:S02]  /*55d0*/  PRMT R45, RZ, 0x5410, R51.reuse ;  /* 0x00005410ff2d7816 */ /* 0x100fe40000000033 */
[----:B------:R-:W-:Y:S02]  /*55e0*/  PRMT R51, RZ, 0x7610, R51 ;  /* 0x00007610ff337816 */ /* 0x000fe40000000033 */
[----:B0-----:R-:W-:-:S05]  /*55f0*/  PRMT R46, RZ, 0x5410, R40 ;  /* 0x00005410ff2e7816 */ /* 0x001fca0000000028 */
[----:B------:R-:W-:Y:S01]  /*5600*/  FFMA.FTZ R161, R46, R45, R161 ;  /* 0x0000002d2ea17223 */ /* 0x000fe200000100a1 */
[----:B------:R-:W-:-:S05]  /*5610*/  PRMT R45, RZ, 0x7610, R40 ;  /* 0x00007610ff2d7816 */ /* 0x000fca0000000028 */
        /* <DEDUP_REMOVED lines=20> */
[----:B------:R-:W1:Y:S01]  /*5760*/  LDS.128 R44, [R2+0x80] ;  /* 0x00008000022c7984 */ /* 0x000e620000000c00 */
[----:B------:R-:W-:Y:S01]  /*5770*/  PRMT R155, RZ, 0x7610, R155 ;  /* 0x00007610ff9b7816 */ /* 0x000fe2000000009b */
[----:B------:R-:W-:-:S04]  /*5780*/  FFMA.FTZ R41, R41, R151, R160 ;  /* 0x0000009729297223 */ /* 0x000fc800000100a0 */
        /* <DEDUP_REMOVED lines=11> */
[----:B------:R-:W-:-:S03]  /*5840*/  PRMT R151, RZ, 0x7610, R50 ;  /* 0x00007610ff977816 */ /* 0x000fc60000000032 */
[----:B------:R-:W-:Y:S01]  /*5850*/  FFMA.FTZ R49, R49, R153, R40 ;  /* 0x0000009931317223 */ /* 0x000fe20000010028 */
[--C-:B------:R-:W-:Y:S02]  /*5860*/  PRMT R40, RZ, 0x5410, R148.reuse ;  /* 0x00005410ff287816 */ /* 0x100fe40000000094 */
[----:B------:R-:W-:Y:S01]  /*5870*/  PRMT R148, RZ, 0x7610, R148 ;  /* 0x00007610ff947816 */ /* 0x000fe20000000094 */
[----:B------:R-:W-:Y:S01]  /*5880*/  FFMA.FTZ R48, R41, R43, R42 ;  /* 0x0000002b29307223 */ /* 0x000fe2000001002a */
[----:B------:R-:W-:Y:S02]  /*5890*/  PRMT R41, RZ, 0x5410, R50 ;  /* 0x00005410ff297816 */ /* 0x000fe40000000032 */
[----:B------:R-:W-:Y:S01]  /*58a0*/  PRMT R50, RZ, 0x5410, R149 ;  /* 0x00005410ff327816 */ /* 0x000fe20000000095 */
[----:B------:R-:W-:Y:S01]  /*58b0*/  FFMA.FTZ R148, R151, R148, R152 ;  /* 0x0000009497947223 */ /* 0x000fe20000010098 */
[----:B------:R-:W-:Y:S02]  /*58c0*/  PRMT R151, RZ, 0x5410, R51 ;  /* 0x00005410ff977816 */ /* 0x000fe40000000033 */
[----:B------:R-:W-:-:S03]  /*58d0*/  PRMT R149, RZ, 0x7610, R149 ;  /* 0x00007610ff957816 */ /* 0x000fc60000000095 */
[----:B------:R-:W-:Y:S01]  /*58e0*/  FFMA.FTZ R50, R151, R50, R48 ;  /* 0x0000003297327223 */ /* 0x000fe20000010030 */
[----:B------:R-:W-:Y:S01]  /*58f0*/  PRMT R48, RZ, 0x7610, R51 ;  /* 0x00007610ff307816 */ /* 0x000fe20000000033 */
[----:B------:R-:W-:Y:S02]  /*5900*/  FFMA.FTZ R156, R41, R40, R156 ;  /* 0x00000028299c7223 */ /* 0x000fe4000001009c */
[----:B------:R-:W0:Y:S02]  /*5910*/  LDS.128 R40, [R2+0x90] ;  /* 0x0000900002287984 */ /* 0x000e240000000c00 */
[----:B------:R-:W-:Y:S01]  /*5920*/  FFMA.FTZ R149, R48, R149, R49 ;  /* 0x0000009530957223 */ /* 0x000fe20000010031 */
[----:B-1----:R-:W-:Y:S02]  /*5930*/  PRMT R49, RZ, 0x5410, R44 ;  /* 0x00005410ff317816 */ /* 0x002fe4000000002c */
[--C-:B------:R-:W-:Y:S02]  /*5940*/  PRMT R48, RZ, 0x5410, R150.reuse ;  /* 0x00005410ff307816 */ /* 0x100fe40000000096 */
        /* <DEDUP_REMOVED lines=9> */
[----:B------:R-:W1:Y:S01]  /*59e0*/  LDS.128 R48, [R2+0xa0] ;  /* 0x0000a00002307984 */ /* 0x000e620000000c00 */
[----:B------:R-:W-:-:S03]  /*59f0*/  PRMT R45, RZ, 0x5410, R46 ;  /* 0x00005410ff2d7816 */ /* 0x000fc6000000002e */
[----:B------:R-:W-:Y:S01]  /*5a00*/  FFMA.FTZ R44, R44, R144, R149 ;  /* 0x000000902c2c7223 */ /* 0x000fe20000010095 */
[----:B------:R-:W-:Y:S02]  /*5a10*/  PRMT R144, RZ, 0x5410, R145 ;  /* 0x00005410ff907816 */ /* 0x000fe40000000091 */
[----:B------:R-:W-:-:S03]  /*5a20*/  PRMT R149, RZ, 0x5410, R47 ;  /* 0x00005410ff957816 */ /* 0x000fc6000000002f */
[----:B------:R-:W-:Y:S01]  /*5a30*/  FFMA.FTZ R144, R45, R144, R156 ;  /* 0x000000902d907223 */ /* 0x000fe2000001009c */
[----:B------:R-:W-:Y:S02]  /*5a40*/  PRMT R45, RZ, 0x7610, R46 ;  /* 0x00007610ff2d7816 */ /* 0x000fe4000000002e */
[--C-:B------:R-:W-:Y:S02]  /*5a50*/  PRMT R46, RZ, 0x5410, R146.reuse ;  /* 0x00005410ff2e7816 */ /* 0x100fe40000000092 */
[----:B------:R-:W-:Y:S02]  /*5a60*/  PRMT R47, RZ, 0x7610, R47 ;  /* 0x00007610ff2f7816 */ /* 0x000fe4000000002f */
[----:B------:R-:W-:Y:S02]  /*5a70*/  PRMT R146, RZ, 0x7610, R146 ;  /* 0x00007610ff927816 */ /* 0x000fe40000000092 */
[----:B------:R-:W-:-:S03]  /*5a80*/  PRMT R145, RZ, 0x7610, R145 ;  /* 0x00007610ff917816 */ /* 0x000fc60000000091 */
[----:B------:R-:W-:Y:S01]  /*5a90*/  FFMA.FTZ R146, R47, R146, R44 ;  /* 0x000000922f927223 */ /* 0x000fe2000001002c */
[----:B0-----:R-:W-:Y:S02]  /*5aa0*/  PRMT R47, RZ, 0x5410, R40 ;  /* 0x00005410ff2f7816 */ /* 0x001fe40000000028 */
[--C-:B------:R-:W-:Y:S01]  /*5ab0*/  PRMT R44, RZ, 0x5410, R147.reuse ;  /* 0x00005410ff2c7816 */ /* 0x100fe20000000093 */
[----:B------:R-:W-:Y:S01]  /*5ac0*/  FFMA.FTZ R45, R45, R145, R148 ;  /* 0x000000912d2d7223 */ /* 0x000fe20000010094 */
[----:B------:R-:W-:Y:S02]  /*5ad0*/  PRMT R40, RZ, 0x7610, R40 ;  /* 0x00007610ff287816 */ /* 0x000fe40000000028 */
[----:B------:R-:W-:Y:S01]  /*5ae0*/  PRMT R147, RZ, 0x7610, R147 ;  /* 0x00007610ff937816 */ /* 0x000fe20000000093 */
[----:B------:R-:W-:Y:S01]  /*5af0*/  FFMA.FTZ R144, R47, R44, R144 ;  /* 0x0000002c2f907223 */ /* 0x000fe20000010090 */
[----:B------:R-:W-:Y:S01]  /*5b00*/  PRMT R44, RZ, 0x5410, R130 ;  /* 0x00005410ff2c7816 */ /* 0x000fe20000000082 */
[----:B------:R-:W-:-:S02]  /*5b10*/  FFMA.FTZ R46, R149, R46, R150 ;  /* 0x0000002e952e7223 */ /* 0x000fc40000010096 */
[----:B------:R-:W-:Y:S01]  /*5b20*/  FFMA.FTZ R40, R40, R147, R45 ;  /* 0x0000009328287223 */ /* 0x000fe2000001002d */
[----:B------:R-:W-:-:S05]  /*5b30*/  PRMT R45, RZ, 0x5410, R41 ;  /* 0x00005410ff2d7816 */ /* 0x000fca0000000029 */
[----:B------:R-:W-:Y:S02]  /*5b40*/  FFMA.FTZ R145, R45, R44, R46 ;  /* 0x0000002c2d917223 */ /* 0x000fe4000001002e */
[----:B------:R-:W0:Y:S01]  /*5b50*/  LDS.128 R44, [R2+0xb0] ;  /* 0x0000b000022c7984 */ /* 0x000e220000000c00 */
[----:B------:R-:W-:Y:S02]  /*5b60*/  PRMT R41, RZ, 0x7610, R41 ;  /* 0x00007610ff297816 */ /* 0x000fe40000000029 */
[----:B------:R-:W-:Y:S02]  /*5b70*/  PRMT R130, RZ, 0x7610, R130 ;  /* 0x00007610ff827816 */ /* 0x000fe40000000082 */
[--C-:B------:R-:W-:Y:S02]  /*5b80*/  PRMT R148, RZ, 0x5410, R43.reuse ;  /* 0x00005410ff947816 */ /* 0x100fe4000000002b */
[----:B------:R-:W-:Y:S02]  /*5b90*/  PRMT R150, RZ, 0x7610, R43 ;  /* 0x00007610ff967816 */ /* 0x000fe4000000002b */
[--C-:B------:R-:W-:Y:S01]  /*5ba0*/  PRMT R43, RZ, 0x5410, R135.reuse ;  /* 0x00005410ff2b7816 */ /* 0x100fe20000000087 */
[----:B------:R-:W-:Y:S01]  /*5bb0*/  FFMA.FTZ R41, R41, R130, R146 ;  /* 0x0000008229297223 */ /* 0x000fe20000010092 */
[----:B------:R-:W-:-:S02]  /*5bc0*/  PRMT R135, RZ, 0x7610, R135 ;  /* 0x00007610ff877816 */ /* 0x000fc40000000087 */
[--C-:B------:R-:W-:Y:S02]  /*5bd0*/  PRMT R147, RZ, 0x5410, R42.reuse ;  /* 0x00005410ff937816 */ /* 0x100fe4000000002a */
[----:B------:R-:W-:Y:S02]  /*5be0*/  PRMT R149, RZ, 0x7610, R42 ;  /* 0x00007610ff957816 */ /* 0x000fe4000000002a */
[----:B------:R-:W-:Y:S01]  /*5bf0*/  PRMT R42, RZ, 0x5410, R134 ;  /* 0x00005410ff2a7816 */ /* 0x000fe20000000086 */
[----:B------:R-:W-:Y:S01]  /*5c00*/  FFMA.FTZ R43, R148, R43, R145 ;  /* 0x0000002b942b7223 */ /* 0x000fe20000010091 */
[--C-:B-1----:R-:W-:Y:S01]  /*5c10*/  PRMT R145, RZ, 0x7610, R48.reuse ;  /* 0x00007610ff917816 */ /* 0x102fe20000000030 */
[----:B------:R-:W-:Y:S01]  /*5c20*/  FFMA.FTZ R41, R150, R135, R41 ;  /* 0x0000008796297223 */ /* 0x000fe20000010029 */
        /* <DEDUP_REMOVED lines=15> */
[--C-:B------:R-:W-:Y:S02]  /*5d20*/  PRMT R50, RZ, 0x5410, R51.reuse ;  /* 0x00005410ff327816 */ /* 0x100fe40000000033 */
[----:B------:R-:W-:Y:S01]  /*5d30*/  PRMT R144, RZ, 0x7610, R51 ;  /* 0x00007610ff907816 */ /* 0x000fe20000000033 */
[----:B------:R-:W-:Y:S01]  /*5d40*/  FFMA.FTZ R40, R145, R136, R40 ;  /* 0x0000008891287223 */ /* 0x000fe20000010028 */
[----:B------:R-:W-:Y:S02]  /*5d50*/  PRMT R138, RZ, 0x7610, R138 ;  /* 0x00007610ff8a7816 */ /* 0x000fe4000000008a */
[----:B0-----:R-:W-:-:S02]  /*5d60*/  PRMT R49, RZ, 0x5410, R44 ;  /* 0x00005410ff317816 */ /* 0x001fc4000000002c */
        /* <DEDUP_REMOVED lines=16> */
[----:B------:R-:W-:Y:S01]  /*5e70*/  PRMT R139, RZ, 0x7610, R139 ;  /* 0x00007610ff8b7816 */ /* 0x000fe2000000008b */
[----:B------:R-:W-:Y:S01]  /*5e80*/  FFMA.FTZ R135, R135, R142, R40 ;  /* 0x0000008e87877223 */ /* 0x000fe20000010028 */
[----:B--2---:R-:W-:Y:S01]  /*5e90*/  PRMT R40, RZ, 0x5410, R141 ;  /* 0x00005410ff287816 */ /* 0x004fe2000000008d */
[----:B------:R-:W-:Y:S01]  /*5ea0*/  FFMA.FTZ R41, R134, R137, R41 ;  /* 0x0000008986297223 */ /* 0x000fe20000010029 */
[----:B------:R-:W-:Y:S01]  /*5eb0*/  PRMT R137, RZ, 0x5410, R47 ;  /* 0x00005410ff897816 */ /* 0x000fe2000000002f */
[----:B------:R-:W-:Y:S01]  /*5ec0*/  FADD.FTZ R135, R42, R135 ;  /* 0x000000872a877221 */ /* 0x000fe20000010000 */
[----:B------:R-:W-:Y:S01]  /*5ed0*/  PRMT R141, RZ, 0x7610, R141 ;  /* 0x00007610ff8d7816 */ /* 0x000fe2000000008d */
[----:B------:R-:W-:Y:S01]  /*5ee0*/  FFMA.FTZ R41, R144, R139, R41 ;  /* 0x0000008b90297223 */ /* 0x000fe20000010029 */
[----:B------:R-:W-:Y:S01]  /*5ef0*/  PRMT R42, RZ, 0x5410, R143 ;  /* 0x00005410ff2a7816 */ /* 0x000fe2000000008f */
[----:B------:R-:W-:Y:S01]  /*5f00*/  FFMA.FTZ R40, R48, R40, R43 ;  /* 0x0000002830287223 */ /* 0x000fe2000001002b */
[----:B------:R-:W-:Y:S01]  /*5f10*/  PRMT R46, RZ, 0x7610, R47 ;  /* 0x00007610ff2e7816 */ /* 0x000fe2000000002f */
[----:B------:R-:W-:Y:S01]  /*5f20*/  FFMA.FTZ R41, R50, R141, R41 ;  /* 0x0000008d32297223 */ /* 0x000fe20000010029 */
[----:B------:R-:W-:Y:S01]  /*5f30*/  PRMT R143, RZ, 0x7610, R143 ;  /* 0x00007610ff8f7816 */ /* 0x000fe2000000008f */
[----:B------:R-:W-:-:S04]  /*5f40*/  FFMA.FTZ R40, R137, R42, R40 ;  /* 0x0000002a89287223 */ /* 0x000fc80000010028 */
[----:B------:R-:W-:Y:S02]  /*5f50*/  FFMA.FTZ R41, R46, R143, R41 ;  /* 0x0000008f2e297223 */ /* 0x000fe40000010029 */
[----:B------:R-:W-:Y:S01]  /*5f60*/  FADD.FTZ R40, R40, R135 ;  /* 0x0000008728287221 */ /* 0x000fe20000010000 */
[----:B------:R-:W-:-:S03]  /*5f70*/  ISETP.NE.AND P0, PT, R120, RZ, PT ;  /* 0x000000ff7800720c */ /* 0x000fc60003f05270 */
[----:B------:R-:W-:Y:S01]  /*5f80*/  FADD.FTZ R47, R41, R40 ;  /* 0x00000028292f7221 */ /* 0x000fe20000010000 */
[----:B------:R-:W-:Y:S07]  /*5f90*/  BRA.DIV ~URZ, `(.L_x_15682) ;  /* 0x000062327f007947 */ /* 0x000fee000b800000 */
[----:B------:R0:W1:Y:S02]  /*5fa0*/  SHFL.BFLY PT, R40, R47, 0x1, 0x1f ;  /* 0x0c201f002f287f89 */ /* 0x00006400000e0000 */
.L_x_15748:
[----:B------:R-:W-:Y:S05]  /*5fb0*/  @P0 BRA `(.L_x_15683) ;  /* 0x0000011000000947 */ /* 0x000fea0003800000 */
[----:B------:R-:W-:Y:S02]  /*5fc0*/  IMAD.IADD R44, R116, 0x1, R131 ;  /* 0x00000001742c7824 */ /* 0x000fe400078e0283 */
[----:B-1----:R-:W-:Y:S02]  /*5fd0*/  FADD.FTZ R40, R47, R40 ;  /* 0x000000282f287221 */ /* 0x002fe40000010000 */
[----:B------:R-:W-:Y:S01]  /*5fe0*/  IMAD.IADD R42, R127, 0x1, R44 ;  /* 0x000000017f2a7824 */ /* 0x000fe200078e022c */
[----:B------:R-:W-:Y:S01]  /*5ff0*/  ISETP.GE.AND P0, PT, R44, R125, PT ;  /* 0x0000007d2c00720c */ /* 0x000fe20003f06270 */
[----:B------:R-:W-:Y:S02]  /*6000*/  FMUL.FTZ R41, R40, c[0x0][0x194] ;  /* 0x0000650028297a20 */ /* 0x000fe40000410000 */
[----:B------:R-:W-:Y:S02]  /*6010*/  IMAD R40, R129, 0x10, R115 ;  /* 0x0000001081287824 */ /* 0x000fe400078e0273 */
[----:B------:R-:W1:Y:S02]  /*6020*/  I2F R42, R42 ;  /* 0x0000002a002a7306 */ /* 0x000e640000201400 */
[----:B-1----:R-:W-:-:S05]  /*6030*/  FFMA.FTZ R46, R42, R128, R41 ;  /* 0x000000802a2e7223 */ /* 0x002fca0000010029 */
[----:B------:R-:W-:-:S05]  /*6040*/  FSEL R41, R46, RZ, !P0 ;  /* 0x000000ff2e297208 */ /* 0x000fca0004000000 */
[----:B------:R1:W-:Y:S01]  /*6050*/  STS [R40.X4+0x1a0], R41 ;  /* 0x0001a02928007388 */ /* 0x0003e20000004800 */
[----:B------:R-:W-:Y:S05]  /*6060*/  @P0 BRA `(.L_x_15683) ;  /* 0x0000006000000947 */ /* 0x000fea0003800000 */
[----:B------:R-:W-:Y:S01]  /*6070*/  FMNMX.FTZ R117, R117, R46, !PT ;  /* 0x0000002e75757209 */ /* 0x000fe20007810000 */
[----:B------:R-:W-:Y:S05]  /*6080*/  BRA `(.L_x_15683) ;  /* 0x0000004000007947 */ /* 0x000fea0003800000 */
.L_x_15681:
[----:B------:R-:W-:-:S13]  /*6090*/  ISETP.NE.AND P0, PT, R120, RZ, PT ;  /* 0x000000ff7800720c */ /* 0x000fda0003f05270 */
[----:B------:R-:W-:Y:S02]  /*60a0*/  @!P0 IMAD R40, R129, 0x10, R115 ;  /* 0x0000001081288824 */ /* 0x000fe400078e0273 */
[----:B------:R-:W-:-:S05]  /*60b0*/  @!P0 IMAD.MOV.U32 R41, RZ, RZ, -0x800001 ;  /* 0xff7fffffff298424 */ /* 0x000fca00078e00ff */
[----:B------:R0:W-:Y:S02]  /*60c0*/  @!P0 STS [R40.X4+0x1a0], R41 ;  /* 0x0001a02928008388 */ /* 0x0001e40000004800 */
.L_x_15683:
[----:B------:R-:W-:Y:S05]  /*60d0*/  BSYNC B1 ;  /* 0x0000000000017941 */ /* 0x000fea0003800000 */
.L_x_15680:
[----:B------:R-:W-:-:S04]  /*60e0*/  IADD3 R129, R129, 0x4, RZ ;  /* 0x0000000481817810 */ /* 0x000fc80007ffe0ff */
[----:B------:R-:W-:-:S13]  /*60f0*/  ISETP.GE.AND P0, PT, R129, R126, PT ;  /* 0x0000007e8100720c */ /* 0x000fda0003f06270 */
[----:B01----:R-:W-:Y:S01]  /*6100*/  @P0 CALL.REL.NOINC `(.L_x_15672) ;  /* 0x0000001000000944 */ /* 0x003fe20003c00000 */
[----:B------:R-:W-:Y:S05]  /*6110*/  BRA `(.L_x_15684) ;  /* 0xffffde5000007947 */ /* 0x000fea000383ffff */
.L_x_15672:
[----:B------:R-:W-:Y:S05]  /*6120*/  BSYNC B0 ;  /* 0x0000000000007941 */ /* 0x000fea0003800000 */
.L_x_15671:
[----:B------:R-:W-:Y:S05]  /*6130*/  BRA.DIV ~URZ, `(.L_x_15685) ;  /* 0x000061127f007947 */ /* 0x000fea000b800000 */
[----:B------:R0:W1:Y:S02]  /*6140*/  SHFL.BFLY PT, R0, R117, 0x10, 0x1f ;  /* 0x0e001f0075007f89 */ /* 0x00006400000e0000 */
.L_x_15749:
[----:B01----:R-:W-:Y:S01]  /*6150*/  FMNMX.FTZ R117, R0, R117, !PT ;  /* 0x0000007500757209 */ /* 0x003fe20007810000 */
[----:B------:R-:W-:Y:S05]  /*6160*/  BRA.DIV ~URZ, `(.L_x_15686) ;  /* 0x000061627f007947 */ /* 0x000fea000b800000 */
[----:B------:R-:W0:Y:S02]  /*6170*/  SHFL.BFLY PT, R0, R117, 0x8, 0x1f ;  /* 0x0d001f0075007f89 */ /* 0x000e2400000e0000 */
[----:B0-----:R-:W-:-:S05]  /*6180*/  FMNMX.FTZ R0, R117, R0, !PT ;  /* 0x0000000075007209 */ /* 0x001fca0007810000 */
[----:B------:R-:W0:Y:S02]  /*6190*/  SHFL.BFLY PT, R3, R0, 0x4, 0x1f ;  /* 0x0c801f0000037f89 */ /* 0x000e2400000e0000 */
[----:B0-----:R-:W-:-:S05]  /*61a0*/  FMNMX.FTZ R3, R0, R3, !PT ;  /* 0x0000000300037209 */ /* 0x001fca0007810000 */
[----:B------:R0:W1:Y:S02]  /*61b0*/  SHFL.BFLY PT, R2, R3, 0x2, 0x1f ;  /* 0x0c401f0003027f89 */ /* 0x00006400000e0000 */
.L_x_15750:
[----:B------:R-:W-:Y:S01]  /*61c0*/  ISETP.NE.AND P0, PT, R121, RZ, PT ;  /* 0x000000ff7900720c */ /* 0x000fe20003f05270 */
[----:B------:R-:W-:-:S12]  /*61d0*/  WARPSYNC 0xffffffff ;  /* 0xffffffff00007948 */ /* 0x000fd80003800000 */
[----:B01----:R-:W-:-:S05]  /*61e0*/  @!P0 FMNMX.FTZ R3, R2, R3, !PT ;  /* 0x0000000302038209 */ /* 0x003fca0007810000 */
[----:B------:R0:W-:Y:S02]  /*61f0*/  @!P0 STS [R122.X4+0x180], R3 ;  /* 0x000180037a008388 */ /* 0x0001e40000004800 */
[----:B------:R-:W-:Y:S01]  /*6200*/  BAR.SYNC.DEFER_BLOCKING 0x0 ;  /* 0x0000000000007b1d */ /* 0x000fe20000010000 */
[----:B------:R-:W-:Y:S01]  /*6210*/  ISETP.GT.AND P0, PT, R121, 0x3, PT ;  /* 0x000000037900780c */ /* 0x000fe20003f04270 */
[----:B------:R-:W-:Y:S01]  /*6220*/  IMAD.MOV.U32 R2, RZ, RZ, -0x800001 ;  /* 0xff7fffffff027424 */ /* 0x000fe200078e00ff */
        /* <DEDUP_REMOVED lines=30> */
.L_x_15691:
        /* <DEDUP_REMOVED lines=11> */
.L_x_15690:
[----:B------:R-:W-:Y:S05]  /*64c0*/  BSYNC B1 ;  /* 0x0000000000017941 */ /* 0x000fea0003800000 */
.L_x_15689:
        /* <DEDUP_REMOVED lines=10> */
.L_x_15694:
        /* <DEDUP_REMOVED lines=100> */
.L_x_15693:
[----:B------:R-:W-:Y:S05]  /*6bb0*/  BSYNC B1 ;  /* 0x0000000000017941 */ /* 0x000fea0003800000 */
.L_x_15692:
        /* <DEDUP_REMOVED lines=55> */
.L_x_15696:
[----:B------:R-:W-:Y:S05]  /*6f30*/  BSYNC B1 ;  /* 0x0000000000017941 */ /* 0x000fea0003800000 */
.L_x_15695:
        /* <DEDUP_REMOVED lines=26> */
.L_x_15688:
[----:B------:R-:W-:Y:S05]  /*70e0*/  BSYNC B0 ;  /* 0x0000000000007941 */ /* 0x000fea0003800000 */
.L_x_15687:
        /* <DEDUP_REMOVED lines=45> */
.L_x_15701:
        /* <DEDUP_REMOVED lines=8> */
.L_x_15700:
[----:B------:R-:W-:Y:S05]  /*7440*/  BSYNC B1 ;  /* 0x0000000000017941 */ /* 0x000fea0003800000 */
.L_x_15699:
        /* <DEDUP_REMOVED lines=10> */
.L_x_15704:
        /* <DEDUP_REMOVED lines=52> */
.L_x_15703:
[----:B------:R-:W-:Y:S05]  /*7830*/  BSYNC B1 ;  /* 0x0000000000017941 */ /* 0x000fea0003800000 */
.L_x_15702:
        /* <DEDUP_REMOVED lines=31> */
.L_x_15706:
[----:B------:R-:W-:Y:S05]  /*7a30*/  BSYNC B1 ;  /* 0x0000000000017941 */ /* 0x000fea0003800000 */
.L_x_15705:
        /* <DEDUP_REMOVED lines=14> */
.L_x_15698:
[----:B------:R-:W-:Y:S05]  /*7b20*/  BSYNC B0 ;  /* 0x0000000000007941 */ /* 0x000fea0003800000 */
.L_x_15697:
        /* <DEDUP_REMOVED lines=32> */
.L_x_15708:
[----:B------:R-:W-:Y:S05]  /*7d30*/  BSYNC B0 ;  /* 0x0000000000007941 */ /* 0x000fea0003800000 */
.L_x_15707:
[----:B------:R-:W-:Y:S01]  /*7d40*/  BSSY B1, `(.L_x_15709) ;  /* 0x000035d000017945 */ /* 0x000fe20003800000 */
[----:B------:R-:W-:Y:S05]  /*7d50*/  @!P1 BRA `(.L_x_15710) ;  /* 0x0000009000009947 */ /* 0x000fea0003800000 */
[----:B------:R-:W-:Y:S01]  /*7d60*/  IMAD.MOV.U32 R14, RZ, RZ, RZ ;  /* 0x000000ffff0e7224 */ /* 0x000fe200078e00ff */
[----:B------:R-:W-:Y:S01]  /*7d70*/  CS2R R28, SRZ ;  /* 0x00000000001c7805 */ /* 0x000fe2000001ff00 */
[----:B------:R-:W-:Y:S01]  /*7d80*/  IMAD.MOV.U32 R27, RZ, RZ, RZ ;  /* 0x000000ffff1b7224 */ /* 0x000fe200078e00ff */
[----:B------:R-:W-:Y:S01]  /*7d90*/  CS2R R30, SRZ ;  /* 0x00000000001e7805 */ /* 0x000fe2000001ff00 */
[----:B------:R-:W-:Y:S01]  /*7da0*/  CS2R R32, SRZ ;  /* 0x0000000000207805 */ /* 0x000fe2000001ff00 */
[----:B01----:R-:W-:Y:S01]  /*7db0*/  IMAD.MOV.U32 R35, RZ, RZ, RZ ;  /* 0x000000ffff237224 */ /* 0x003fe200078e00ff */
[----:B------:R-:W-:Y:S01]  /*7dc0*/  CS2R R36, SRZ ;  /* 0x0000000000247805 */ /* 0x000fe2000001ff00 */
[----:B------:R-:W-:Y:S01]  /*7dd0*/  IMAD.MOV.U32 R38, RZ, RZ, RZ ;  /* 0x000000ffff267224 */ /* 0x000fe200078e00ff */
[----:B------:R-:W-:Y:S05]  /*7de0*/  BRA `(.L_x_15711) ;  /* 0x0000352000007947 */ /* 0x000fea0003800000 */
.L_x_15710:
[----:B0-----:R-:W-:Y:S01]  /*7df0*/  IABS R0, c[0x0][0x1e4] ;  /* 0x0000790000007a13 */ /* 0x001fe20000000000 */
[----:B------:R-:W0:Y:S01]  /*7e00*/  S2R R7, SR_CTAID.Z ;  /* 0x0000000000077919 */ /* 0x000e220000002700 */
[----:B------:R-:W-:Y:S01]  /*7e10*/  IADD3 R25, P0, R118, R119, RZ ;  /* 0x0000007776197210 */ /* 0x000fe20007f1e0ff */
[----:B------:R-:W-:Y:S01]  /*7e20*/  IMAD.MOV.U32 R40, RZ, RZ, c[0x0][0x1bc] ;  /* 0x00006f00ff287624 */ /* 0x000fe200078e00ff */
[----:B------:R-:W2:Y:S01]  /*7e30*/  I2F.RP R4, R0 ;  /* 0x0000000000047306 */ /* 0x000ea20000209400 */
[----:B------:R-:W-:Y:S01]  /*7e40*/  IADD3 R26, R13, -c[0x0][0x1dc], RZ ;  /* 0x800077000d1a7a10 */ /* 0x000fe20007ffe0ff */
[----:B------:R-:W-:Y:S01]  /*7e50*/  IMAD.MOV.U32 R27, RZ, RZ, RZ ;  /* 0x000000ffff1b7224 */ /* 0x000fe200078e00ff */
[----:B------:R-:W-:Y:S01]  /*7e60*/  LEA.HI.X.SX32 R12, R119, R12, 0x1, P0 ;  /* 0x0000000c770c7211 */ /* 0x000fe200000f0eff */
[----:B------:R-:W-:Y:S01]  /*7e70*/  CS2R R28, SRZ ;  /* 0x00000000001c7805 */ /* 0x000fe2000001ff00 */
[----:B------:R-:W-:Y:S01]  /*7e80*/  LEA R10, P0, R25, c[0x0][0x198], 0x2 ;  /* 0x00006600190a7a11 */ /* 0x000fe200078010ff */
[----:B------:R-:W-:Y:S01]  /*7e90*/  CS2R R30, SRZ ;  /* 0x00000000001e7805 */ /* 0x000fe2000001ff00 */
[----:B------:R-:W-:Y:S01]  /*7ea0*/  IADD3 R34, -R123, 0x1, RZ ;  /* 0x000000017b227810 */ /* 0x000fe20007ffe1ff */
[----:B------:R-:W-:Y:S01]  /*7eb0*/  CS2R R32, SRZ ;  /* 0x0000000000207805 */ /* 0x000fe2000001ff00 */
[----:B------:R-:W-:Y:S01]  /*7ec0*/  LEA.HI.X R25, R25, c[0x0][0x19c], R12, 0x2, P0 ;  /* 0x0000670019197a11 */ /* 0x000fe200000f140c */
[----:B-1----:R-:W-:Y:S01]  /*7ed0*/  IMAD.MOV.U32 R35, RZ, RZ, RZ ;  /* 0x000000ffff237224 */ /* 0x002fe200078e00ff */
[----:B------:R-:W-:Y:S01]  /*7ee0*/  CS2R R36, SRZ ;  /* 0x0000000000247805 */ /* 0x000fe2000001ff00 */
[----:B------:R-:W-:Y:S01]  /*7ef0*/  IMAD.MOV.U32 R38, RZ, RZ, RZ ;  /* 0x000000ffff267224 */ /* 0x000fe200078e00ff */
[----:B------:R-:W-:Y:S01]  /*7f00*/  SHF.R.S32.HI R40, RZ, 0x1f, R40 ;  /* 0x0000001fff287819 */ /* 0x000fe20000011428 */
[----:B--2---:R-:W1:Y:S01]  /*7f10*/  MUFU.RCP R4, R4 ;  /* 0x0000000400047308 */ /* 0x004e620000001000 */
[----:B0-----:R-:W-:-:S04]  /*7f20*/  IMAD R41, R7, 0x20, R122 ;  /* 0x0000002007297824 */ /* 0x001fc800078e027a */
[----:B------:R-:W-:Y:S01]  /*7f30*/  IMAD.SHL.U32 R41, R41, 0x10, RZ ;  /* 0x0000001029297824 */ /* 0x000fe200078e00ff */
[----:B-1----:R-:W-:-:S04]  /*7f40*/  IADD3 R2, R4, 0xffffffe, RZ ;  /* 0x0ffffffe04027810 */ /* 0x002fc80007ffe0ff */
[----:B------:R0:W1:Y:S02]  /*7f50*/  F2I.FTZ.U32.TRUNC.NTZ R3, R2 ;  /* 0x0000000200037305 */ /* 0x000064000021f000 */
[----:B0-----:R-:W-:Y:S02]  /*7f60*/  IMAD.MOV.U32 R2, RZ, RZ, RZ ;  /* 0x000000ffff027224 */ /* 0x001fe400078e00ff */
[----:B-1----:R-:W-:-:S04]  /*7f70*/  IMAD.MOV R5, RZ, RZ, -R3 ;  /* 0x000000ffff057224 */ /* 0x002fc800078e0a03 */
[----:B------:R-:W-:-:S04]  /*7f80*/  IMAD R5, R5, R0, RZ ;  /* 0x0000000005057224 */ /* 0x000fc800078e02ff */
[----:B------:R-:W-:Y:S01]  /*7f90*/  IMAD.HI.U32 R24, R3, R5, R2 ;  /* 0x0000000503187227 */ /* 0x000fe200078e0002 */
[----:B------:R-:W-:-:S03]  /*7fa0*/  LEA.HI R3, R121, R121, RZ, 0x1 ;  /* 0x0000007979037211 */ /* 0x000fc600078f08ff */
[----:B------:R-:W-:Y:S01]  /*7fb0*/  IMAD R2, R14, c[0x0][0x1c0], RZ ;  /* 0x000070000e027a24 */ /* 0x000fe200078e02ff */
[C---:B------:R-:W-:Y:S01]  /*7fc0*/  LOP3.LUT R4, R3.reuse, 0xfffffffe, RZ, 0xc0, !PT ;  /* 0xfffffffe03047812 */ /* 0x040fe200078ec0ff */
[----:B------:R-:W-:Y:S02]  /*7fd0*/  IMAD.SHL.U32 R5, R3, 0x8, RZ ;  /* 0x0000000803057824 */ /* 0x000fe400078e00ff */
[----:B------:R-:W-:Y:S02]  /*7fe0*/  IMAD.MOV.U32 R14, RZ, RZ, RZ ;  /* 0x000000ffff0e7224 */ /* 0x000fe400078e00ff */
[----:B------:R-:W-:Y:S01]  /*7ff0*/  IMAD.IADD R3, R121, 0x1, -R4 ;  /* 0x0000000179037824 */ /* 0x000fe200078e0a04 */
[----:B------:R-:W-:-:S03]  /*8000*/  LOP3.LUT R4, R5, 0xfffffff0, RZ, 0xc0, !PT ;  /* 0xfffffff005047812 */ /* 0x000fc600078ec0ff */
[----:B------:R-:W-:Y:S02]  /*8010*/  IMAD R42, R122, 0x2, R3 ;  /* 0x000000027a2a7824 */ /* 0x000fe400078e0203 */
[----:B------:R-:W-:Y:S01]  /*8020*/  IMAD R39, R3, 0x8, R4 ;  /* 0x0000000803277824 */ /* 0x000fe200078e0204 */
[----:B------:R-:W-:Y:S01]  /*8030*/  SHF.R.S32.HI R3, RZ, 0x1f, R2 ;  /* 0x0000001fff037819 */ /* 0x000fe20000011402 */
[----:B------:R-:W-:Y:S01]  /*8040*/  IMAD R44, R7, 0x40, R42 ;  /* 0x00000040072c7824 */ /* 0x000fe200078e022a */
[----:B------:R-:W-:Y:S02]  /*8050*/  LEA R42, R42, 0x1b0, 0x5 ;  /* 0x000001b02a2a7811 */ /* 0x000fe400078e28ff */
[C---:B------:R-:W-:Y:S01]  /*8060*/  IADD3 R43, R39.reuse, 0x200, RZ ;  /* 0x00000200272b7810 */ /* 0x040fe20007ffe0ff */
[----:B------:R-:W-:Y:S01]  /*8070*/  IMAD.SHL.U32 R44, R44, 0x8, RZ ;  /* 0x000000082c2c7824 */ /* 0x000fe200078e00ff */
        /* <DEDUP_REMOVED lines=9> */
.L_x_15738:
        /* <DEDUP_REMOVED lines=56> */
[----:B------:R-:W-:Y:S02]  /*8490*/  IADD3 R9, P6, R49, R8, RZ ;  /* 0x0000000831097210 */ /* 0x000fe40007fde0ff */
[----:B------:R-:W-:-:S02]  /*84a0*/  LEA R72, P3, R6, c[0x0][0x188], 0x1 ;  /* 0x0000620006487a11 */ /* 0x000fc400078608ff */
[-C--:B------:R-:W-:Y:S02]  /*84b0*/  LEA.HI.X.SX32 R12, R43, R94.reuse, 0x1, P0 ;  /* 0x0000005e2b0c7211 */ /* 0x080fe400000f0eff */
[----:B------:R-:W-:Y:S02]  /*84c0*/  LEA.HI.X.SX32 R5, R45, R94, 0x1, P2 ;  /* 0x0000005e2d057211 */ /* 0x000fe400010f0eff */
[----:B------:R-:W-:Y:S02]  /*84d0*/  LEA.HI.X R69, R7, c[0x0][0x18c], R12, 0x1, P1 ;  /* 0x0000630007457a11 */ /* 0x000fe400008f0c0c */
[-C--:B------:R-:W-:Y:S02]  /*84e0*/  IADD3 R13, P0, R47, R8.reuse, RZ ;  /* 0x000000082f0d7210 */ /* 0x080fe40007f1e0ff */
[----:B------:R-:W-:Y:S02]  /*84f0*/  IADD3 R7, P5, R51, R8, RZ ;  /* 0x0000000833077210 */ /* 0x000fe40007fbe0ff */
[----:B------:R-:W-:-:S02]  /*8500*/  LEA.HI.X R73, R6, c[0x0][0x18c], R5, 0x1, P3 ;  /* 0x0000630006497a11 */ /* 0x000fc400018f0c05 */
[----:B------:R-:W-:Y:S02]  /*8510*/  LEA R16, P1, R7, c[0x0][0x188], 0x1 ;  /* 0x0000620007107a11 */ /* 0x000fe400078208ff */
[-C--:B------:R-:W-:Y:S01]  /*8520*/  LEA.HI.X.SX32 R22, R47, R94.reuse, 0x1, P0 ;  /* 0x0000005e2f167211 */ /* 0x080fe200000f0eff */
[----:B------:R0:W5:Y:S01]  /*8530*/  LDG.E.CONSTANT R54, [R72.64] ;  /* 0x0000000a48367981 */ /* 0x000162000c1e9900 */
[-C--:B------:R-:W-:Y:S02]  /*8540*/  LEA.HI.X.SX32 R12, R51, R94.reuse, 0x1, P5 ;  /* 0x0000005e330c7211 */ /* 0x080fe400028f0eff */
[----:B------:R-:W-:Y:S01]  /*8550*/  LEA R6, P0, R4, c[0x0][0x188], 0x1 ;  /* 0x0000620004067a11 */ /* 0x000fe200078008ff */
[----:B------:R0:W5:Y:S01]  /*8560*/  LDG.E.CONSTANT R56, [R72.64+0x4] ;  /* 0x0000040a48387981 */ /* 0x000162000c1e9900 */
[----:B------:R-:W-:Y:S02]  /*8570*/  LEA.HI.X.SX32 R5, R53, R94, 0x1, P4 ;  /* 0x0000005e35057211 */ /* 0x000fe400020f0eff */
[----:B------:R-:W-:Y:S01]  /*8580*/  LEA.HI.X R17, R7, c[0x0][0x18c], R12, 0x1, P1 ;  /* 0x0000630007117a11 */ /* 0x000fe200008f0c0c */
[----:B------:R0:W5:Y:S01]  /*8590*/  LDG.E.CONSTANT R58, [R72.64+0x8] ;  /* 0x0000080a483a7981 */ /* 0x000162000c1e9900 */
[----:B------:R-:W-:-:S02]  /*85a0*/  LEA R18, P2, R9, c[0x0][0x188], 0x1 ;  /* 0x0000620009127a11 */ /* 0x000fc400078408ff */
[----:B------:R-:W-:Y:S01]  /*85b0*/  LEA.HI.X.SX32 R20, R49, R94, 0x1, P6 ;  /* 0x0000005e31147211 */ /* 0x000fe200030f0eff */
[----:B------:R0:W5:Y:S01]  /*85c0*/  LDG.E.CONSTANT R60, [R72.64+0xc] ;  /* 0x00000c0a483c7981 */ /* 0x000162000c1e9900 */
[----:B------:R-:W-:Y:S02]  /*85d0*/  LEA.HI.X R7, R4, c[0x0][0x18c], R5, 0x1, P0 ;  /* 0x0000630004077a11 */ /* 0x000fe400000f0c05 */
[----:B------:R-:W-:Y:S01]  /*85e0*/  IADD3 R5, P6, R55, R8, RZ ;  /* 0x0000000837057210 */ /* 0x000fe20007fde0ff */
[----:B------:R1:W5:Y:S01]  /*85f0*/  LDG.E.CONSTANT R70, [R16.64] ;  /* 0x0000000a10467981 */ /* 0x000362000c1e9900 */
[----:B------:R-:W-:Y:S02]  /*8600*/  LEA R76, P3, R13, c[0x0][0x188], 0x1 ;  /* 0x000062000d4c7a11 */ /* 0x000fe400078608ff */
[----:B------:R-:W-:Y:S01]  /*8610*/  LEA.HI.X R19, R9, c[0x0][0x18c], R20, 0x1, P2 ;  /* 0x0000630009137a11 */ /* 0x000fe200010f0c14 */
[----:B------:R2:W5:Y:S01]  /*8620*/  LDG.E.CONSTANT R74, [R6.64] ;  /* 0x0000000a064a7981 */ /* 0x000562000c1e9900 */
[----:B------:R-:W-:-:S02]  /*8630*/  LEA R4, P2, R5, c[0x0][0x188], 0x1 ;  /* 0x0000620005047a11 */ /* 0x000fc400078408ff */
[----:B------:R-:W-:Y:S01]  /*8640*/  LEA.HI.X.SX32 R52, R55, R94, 0x1, P6 ;  /* 0x0000005e37347211 */ /* 0x000fe200030f0eff */
[----:B------:R2:W5:Y:S01]  /*8650*/  LDG.E.CONSTANT R75, [R6.64+0x4] ;  /* 0x0000040a064b7981 */ /* 0x000562000c1e9900 */
[----:B------:R-:W-:Y:S02]  /*8660*/  LEA.HI.X R77, R13, c[0x0][0x18c], R22, 0x1, P3 ;  /* 0x000063000d4d7a11 */ /* 0x000fe400018f0c16 */
[----:B------:R-:W-:Y:S01]  /*8670*/  LEA.HI.X R5, R5, c[0x0][0x18c], R52, 0x1, P2 ;  /* 0x0000630005057a11 */ /* 0x000fe200010f0c34 */
[----:B------:R1:W5:Y:S01]  /*8680*/  LDG.E.CONSTANT R66, [R18.64] ;  /* 0x0000000a12427981 */ /* 0x000362000c1e9900 */
        /* <DEDUP_REMOVED lines=14> */
[----:B------:R2:W5:Y:S01]  /*8770*/  LDG.E.CONSTANT R78, [R4.64] ;  /* 0x0000000a044e7981 */ /* 0x000562000c1e9900 */
[----:B------:R-:W-:Y:S02]  /*8780*/  LEA.HI.X R21, R13, c[0x0][0x18c], R48, 0x1, P0 ;  /* 0x000063000d157a11 */ /* 0x000fe400000f0c30 */
[----:B------:R-:W-:Y:S01]  /*8790*/  LEA.HI.X R13, R9, c[0x0][0x18c], R46, 0x1, P6 ;  /* 0x00006300090d7a11 */ /* 0x000fe200030f0c2e */
[----:B------:R2:W5:Y:S04]  /*87a0*/  LDG.E.CONSTANT R79, [R4.64+0x4] ;  /* 0x0000040a044f7981 */ /* 0x000568000c1e9900 */
[----:B---3--:R2:W5:Y:S04]  /*87b0*/  LDG.E.CONSTANT R76, [R6.64+0x8] ;  /* 0x0000080a064c7981 */ /* 0x008568000c1e9900 */
[----:B------:R2:W5:Y:S04]  /*87c0*/  LDG.E.CONSTANT R77, [R6.64+0xc] ;  /* 0x00000c0a064d7981 */ /* 0x000568000c1e9900 */
[----:B------:R2:W5:Y:S04]  /*87d0*/  LDG.E.CONSTANT R80, [R4.64+0x8] ;  /* 0x0000080a04507981 */ /* 0x000568000c1e9900 */
[----:B------:R2:W5:Y:S01]  /*87e0*/  LDG.E.CONSTANT R81, [R4.64+0xc] ;  /* 0x00000c0a04517981 */ /* 0x000562000c1e9900 */
[----:B------:R-:W-:-:S03]  /*87f0*/  IADD3 R9, P0, R39, R8, RZ ;  /* 0x0000000827097210 */ /* 0x000fc60007f1e0ff */
[----:B------:R3:W5:Y:S04]  /*8800*/  LDG.E.CONSTANT R82, [R22.64] ;  /* 0x0000000a16527981 */ /* 0x000768000c1e9900 */
[----:B------:R3:W5:Y:S04]  /*8810*/  LDG.E.CONSTANT R83, [R22.64+0x4] ;  /* 0x0000040a16537981 */ /* 0x000768000c1e9900 */
[----:B--2---:R-:W2:Y:S01]  /*8820*/  LDS.128 R4, [R42+-0x10] ;  /* 0xfffff0002a047984 */ /* 0x004ea20000000c00 */
[----:B------:R-:W-:-:S03]  /*8830*/  LEA R8, P1, R9, c[0x0][0x188], 0x1 ;  /* 0x0000620009087a11 */ /* 0x000fc600078208ff */
[----:B------:R3:W5:Y:S04]  /*8840*/  LDG.E.CONSTANT R84, [R22.64+0x8] ;  /* 0x0000080a16547981 */ /* 0x000768000c1e9900 */
[----:B------:R3:W5:Y:S04]  /*8850*/  LDG.E.CONSTANT R88, [R22.64+0xc] ;  /* 0x00000c0a16587981 */ /* 0x000768000c1e9900 */
[----:B------:R4:W5:Y:S04]  /*8860*/  LDG.E.CONSTANT R90, [R12.64] ;  /* 0x0000000a0c5a7981 */ /* 0x000968000c1e9900 */
[----:B------:R4:W5:Y:S01]  /*8870*/  LDG.E.CONSTANT R91, [R12.64+0x4] ;  /* 0x0000040a0c5b7981 */ /* 0x000962000c1e9900 */
[----:B---3--:R-:W-:-:S03]  /*8880*/  LEA.HI.X.SX32 R22, R39, R94, 0x1, P0 ;  /* 0x0000005e27167211 */ /* 0x008fc600000f0eff */
[----:B------:R4:W5:Y:S01]  /*8890*/  LDG.E.CONSTANT R92, [R12.64+0x8] ;  /* 0x0000080a0c5c7981 */ /* 0x000962000c1e9900 */
[----:B------:R-:W-:-:S03]  /*88a0*/  LEA.HI.X R9, R9, c[0x0][0x18c], R22, 0x1, P1 ;  /* 0x0000630009097a11 */ /* 0x000fc600008f0c16 */
[----:B------:R4:W5:Y:S04]  /*88b0*/  LDG.E.CONSTANT R93, [R12.64+0xc] ;  /* 0x00000c0a0c5d7981 */ /* 0x000968000c1e9900 */
        /* <DEDUP_REMOVED lines=9> */
[----:B----4-:R3:W5:Y:S04]  /*8950*/  LDG.E.CONSTANT R13, [R8.64+0xc] ;  /* 0x00000c0a080d7981 */ /* 0x010768000c1e9900 */
[----:B------:R2:W5:Y:S04]  /*8960*/  LDG.E.CONSTANT R46, [R68.64] ;  /* 0x0000000a442e7981 */ /* 0x000568000c1e9900 */
[----:B------:R2:W5:Y:S04]  /*8970*/  LDG.E.CONSTANT R48, [R68.64+0x4] ;  /* 0x0000040a44307981 */ /* 0x000568000c1e9900 */
[----:B------:R2:W5:Y:S04]  /*8980*/  LDG.E.CONSTANT R50, [R68.64+0x8] ;  /* 0x0000080a44327981 */ /* 0x000568000c1e9900 */
[----:B------:R2:W5:Y:S04]  /*8990*/  LDG.E.CONSTANT R52, [R68.64+0xc] ;  /* 0x00000c0a44347981 */ /* 0x000568000c1e9900 */
[----:B------:R1:W5:Y:S04]  /*89a0*/  LDG.E.CONSTANT R67, [R18.64+0x4] ;  /* 0x0000040a12437981 */ /* 0x000368000c1e9900 */
[----:B------:R1:W5:Y:S04]  /*89b0*/  LDG.E.CONSTANT R71, [R16.64+0x4] ;  /* 0x0000040a10477981 */ /* 0x000368000c1e9900 */
[----:B--2---:R1:W5:Y:S04]  /*89c0*/  LDG.E.CONSTANT R68, [R18.64+0x8] ;  /* 0x0000080a12447981 */ /* 0x004368000c1e9900 */
[----:B------:R1:W5:Y:S04]  /*89d0*/  LDG.E.CONSTANT R69, [R18.64+0xc] ;  /* 0x00000c0a12457981 */ /* 0x000368000c1e9900 */
[----:B0-----:R1:W5:Y:S04]  /*89e0*/  LDG.E.CONSTANT R72, [R16.64+0x8] ;  /* 0x0000080a10487981 */ /* 0x001368000c1e9900 */
[----:B------:R1:W5:Y:S04]  /*89f0*/  LDG.E.CONSTANT R73, [R16.64+0xc] ;  /* 0x00000c0a10497981 */ /* 0x000368000c1e9900 */
[----:B-1----:R-:W0:Y:S01]  /*8a00*/  LDS.128 R16, [R42] ;  /* 0x000000002a107984 */ /* 0x002e220000000c00 */
[----:B------:R-:W-:Y:S01]  /*8a10*/  ISETP.NE.AND P0, PT, R95, RZ, PT ;  /* 0x000000ff5f00720c */ /* 0x000fe20003f05270 */
[----:B------:R-:W-:Y:S01]  /*8a20*/  BSSY B2, `(.L_x_15714) ;  /* 0x0000021000027945 */ /* 0x000fe20003800000 */
[----:B0-----:R-:W-:-:S11]  /*8a30*/  F2FP.BF16.PACK_AB R95, R17, R16 ;  /* 0x00000010115f723e */ /* 0x001fd600000010ff */
[----:B------:R-:W-:Y:S05]  /*8a40*/  @P0 BRA `(.L_x_15715) ;  /* 0x000001e000000947 */ /* 0x000fea0003800000 */
[C---:B---3--:R-:W-:Y:S02]  /*8a50*/  IADD3 R12, R44.reuse, 0x2, RZ ;  /* 0x000000022c0c7810 */ /* 0x048fe40007ffe0ff */
[-C--:B------:R-:W-:Y:S02]  /*8a60*/  ISETP.GE.AND P5, PT, R44, R125.reuse, PT ;  /* 0x0000007d2c00720c */ /* 0x080fe40003fa6270 */
[-C--:B------:R-:W-:Y:S02]  /*8a70*/  ISETP.GE.AND P1, PT, R12, R125.reuse, PT ;  /* 0x0000007d0c00720c */ /* 0x080fe40003f26270 */
[C---:B------:R-:W-:Y:S02]  /*8a80*/  IADD3 R12, R44.reuse, 0x4, RZ ;  /* 0x000000042c0c7810 */ /* 0x040fe40007ffe0ff */
[----:B------:R-:W-:Y:S02]  /*8a90*/  IADD3 R16, R44, 0x3, RZ ;  /* 0x000000032c107810 */ /* 0x000fe40007ffe0ff */
[----:B------:R-:W-:-:S02]  /*8aa0*/  ISETP.GE.AND P4, PT, R12, R125, PT ;  /* 0x0000007d0c00720c */ /* 0x000fc40003f86270 */
[----:B------:R-:W-:Y:S02]  /*8ab0*/  IADD3 R12, R44, 0x7, RZ ;  /* 0x000000072c0c7810 */ /* 0x000fe40007ffe0ff */
[C---:B-----5:R-:W-:Y:S02]  /*8ac0*/  SEL R21, R7.reuse, RZ, !P1 ;  /* 0x000000ff07157207 */ /* 0x060fe40004800000 */
[-C--:B------:R-:W-:Y:S02]  /*8ad0*/  ISETP.GE.AND P1, PT, R12, R125.reuse, PT ;  /* 0x0000007d0c00720c */ /* 0x080fe40003f26270 */
[----:B------:R-:W-:Y:S02]  /*8ae0*/  IADD3 R22, R44, 0x6, RZ ;  /* 0x000000062c167810 */ /* 0x000fe40007ffe0ff */
[----:B------:R-:W-:Y:S02]  /*8af0*/  ISETP.GE.AND P6, PT, R16, R125, PT ;  /* 0x0000007d1000720c */ /* 0x000fe40003fc6270 */
[----:B------:R-:W-:-:S02]  /*8b00*/  PRMT R17, R7, 0x7632, R17 ;  /* 0x0000763207117816 */ /* 0x000fc40000000011 */
[C---:B------:R-:W-:Y:S02]  /*8b10*/  IADD3 R20, R44.reuse, 0x5, RZ ;  /* 0x000000052c147810 */ /* 0x040fe40007ffe0ff */
[----:B------:R-:W-:Y:S02]  /*8b20*/  IADD3 R16, R44, 0x1, RZ ;  /* 0x000000012c107810 */ /* 0x000fe40007ffe0ff */
        /* <DEDUP_REMOVED lines=16> */
.L_x_15715:
[----:B---3--:R-:W-:Y:S05]  /*8c30*/  BSYNC B2 ;  /* 0x0000000000027941 */ /* 0x008fea0003800000 */
.L_x_15714:
[----:B-----5:R-:W-:Y:S01]  /*8c40*/  HFMA2.BF16_V2 R12, R5, R4, -RZ.H0_H0 ;  /* 0x00000004050c7231 */ /* 0x020fe200003400ff */
[----:B------:R-:W-:Y:S01]  /*8c50*/  IMAD.MOV.U32 R4, RZ, RZ, R94 ;  /* 0x000000ffff047224 */ /* 0x000fe200078e005e */
[----:B------:R-:W-:Y:S01]  /*8c60*/  F2FP.BF16.PACK_AB R18, R19, R18 ;  /* 0x000000121312723e */ /* 0x000fe200000010ff */
[----:B------:R0:W5:Y:S02]  /*8c70*/  LDG.E.CONSTANT R21, [R8.64+0x20c] ;  /* 0x00020c0a08157981 */ /* 0x000164000c1e9900 */
[--C-:B------:R-:W-:Y:S01]  /*8c80*/  PRMT R17, RZ, 0x5410, R12.reuse ;  /* 0x00005410ff117816 */ /* 0x100fe2000000000c */
[----:B------:R-:W-:Y:S01]  /*8c90*/  HFMA2.BF16_V2 R16, R4, R7, -RZ.H0_H0 ;  /* 0x0000000704107231 */ /* 0x000fe200003400ff */
[----:B------:R-:W-:Y:S01]  /*8ca0*/  PRMT R12, RZ, 0x7610, R12 ;  /* 0x00007610ff0c7816 */ /* 0x000fe2000000000c */
[----:B------:R-:W-:-:S04]  /*8cb0*/  IMAD.MOV.U32 R7, RZ, RZ, R95 ;  /* 0x000000ffff077224 */ /* 0x000fc800078e005f */
        /* <DEDUP_REMOVED lines=21> */
[-C--:B------:R-:W-:Y:S02]  /*8e10*/  ISETP.GE.AND P3, PT, R22, R125.reuse, PT ;  /* 0x0000007d1600720c */ /* 0x080fe40003f66270 */
[----:B------:R-:W-:Y:S02]  /*8e20*/  IADD3 R22, R44, 0x7, RZ ;  /* 0x000000072c167810 */ /* 0x000fe40007ffe0ff */
[----:B------:R-:W-:-:S02]  /*8e30*/  ISETP.GE.AND P6, PT, R20, R125, PT ;  /* 0x0000007d1400720c */ /* 0x000fc40003fc6270 */
[C---:B------:R-:W-:Y:S02]  /*8e40*/  IADD3 R8, R44.reuse, 0x4, RZ ;  /* 0x000000042c087810 */ /* 0x040fe40007ffe0ff */
[----:B-----5:R-:W-:Y:S02]  /*8e50*/  SEL R20, R17, RZ, !P1 ;  /* 0x000000ff11147207 */ /* 0x020fe40004800000 */
[----:B------:R-:W-:Y:S02]  /*8e60*/  IADD3 R94, R44, 0x6, RZ ;  /* 0x000000062c5e7810 */ /* 0x000fe40007ffe0ff */
[-C--:B------:R-:W-:Y:S02]  /*8e70*/  ISETP.GE.AND P1, PT, R22, R125.reuse, PT ;  /* 0x0000007d1600720c */ /* 0x080fe40003f26270 */
[-C--:B------:R-:W-:Y:S02]  /*8e80*/  ISETP.GE.AND P4, PT, R8, R125.reuse, PT ;  /* 0x0000007d0800720c */ /* 0x080fe40003f86270 */
[----:B------:R-:W-:-:S02]  /*8e90*/  ISETP.GE.AND P2, PT, R94, R125, PT ;  /* 0x0000007d5e00720c */ /* 0x000fc40003f46270 */
[----:B------:R-:W-:Y:S02]  /*8ea0*/  PRMT R8, R17, 0x7632, R8 ;  /* 0x0000763211087816 */ /* 0x000fe40000000008 */
        /* <DEDUP_REMOVED lines=15> */
.L_x_15717:
[----:B------:R-:W-:Y:S05]  /*8fa0*/  BSYNC B2 ;  /* 0x0000000000027941 */ /* 0x000fea0003800000 */
.L_x_15716:
        /* <DEDUP_REMOVED lines=54> */
.L_x_15719:
[----:B------:R-:W-:Y:S05]  /*9310*/  BSYNC B2 ;  /* 0x0000000000027941 */ /* 0x000fea0003800000 */
.L_x_15718:
        /* <DEDUP_REMOVED lines=48> */
.L_x_15721:
[----:B------:R-:W-:Y:S05]  /*9620*/  BSYNC B2 ;  /* 0x0000000000027941 */ /* 0x000fea0003800000 */
.L_x_15720:
        /* <DEDUP_REMOVED lines=33> */
[----:B------:R-:W-:Y:S02]  /*9840*/  SEL R18, R63, RZ, !P1 ;  /* 0x000000ff3f127207 */ /* 0x000fe40004800000 */
        /* <DEDUP_REMOVED lines=20> */
.L_x_15723:
[----:B------:R-:W-:Y:S05]  /*9990*/  BSYNC B2 ;  /* 0x0000000000027941 */ /* 0x000fea0003800000 */
.L_x_15722:
        /* <DEDUP_REMOVED lines=31> */
[----:B------:R-:W-:Y:S02]  /*9b90*/  IADD3 R20, R44, 0x5, RZ ;  /* 0x000000052c147810 */ /* 0x000fe40007ffe0ff */
[----:B------:R-:W-:Y:S02]  /*9ba0*/  SEL R12, R67, RZ, !P1 ;  /* 0x000000ff430c7207 */ /* 0x000fe40004800000 */
[----:B------:R-:W-:-:S02]  /*9bb0*/  ISETP.GE.AND P1, PT, R16, R125, PT ;  /* 0x0000007d1000720c */ /* 0x000fc40003f26270 */
[----:B------:R-:W-:Y:S02]  /*9bc0*/  IADD3 R22, R44, 0x6, RZ ;  /* 0x000000062c167810 */ /* 0x000fe40007ffe0ff */
        /* <DEDUP_REMOVED lines=18> */
.L_x_15725:
[----:B------:R-:W-:Y:S05]  /*9cf0*/  BSYNC B2 ;  /* 0x0000000000027941 */ /* 0x000fea0003800000 */
.L_x_15724:
[----:B------:R-:W-:Y:S01]  /*9d00*/  HFMA2.BF16_V2 R66, R5, R66, -RZ.H0_H0 ;  /* 0x0000004205427231 */ /* 0x000fe200003400ff */
[----:B------:R-:W-:Y:S01]  /*9d10*/  FADD.FTZ R8, R8, R13 ;  /* 0x0000000d08087221 */ /* 0x000fe20000010000 */
[----:B------:R-:W-:Y:S01]  /*9d20*/  HFMA2.BF16_V2 R67, R4, R67, -RZ.H0_H0 ;  /* 0x0000004304437231 */ /* 0x000fe200003400ff */
[----:B------:R-:W-:Y:S01]  /*9d30*/  BSSY B2, `(.L_x_15726) ;  /* 0x0000030000027945 */ /* 0x000fe20003800000 */
[----:B------:R-:W-:Y:S01]  /*9d40*/  HFMA2.BF16_V2 R68, R7, R68, -RZ.H0_H0 ;  /* 0x0000004407447231 */ /* 0x000fe200003400ff */
[----:B------:R-:W-:Y:S01]  /*9d50*/  FADD.FTZ R20, R8, R65 ;  /* 0x0000004108147221 */ /* 0x000fe20000010000 */
[--C-:B------:R-:W-:Y:S01]  /*9d60*/  PRMT R8, RZ, 0x5410, R66.reuse ;  /* 0x00005410ff087816 */ /* 0x100fe20000000042 */
        /* <DEDUP_REMOVED lines=44> */
.L_x_15727:
[----:B------:R-:W-:Y:S05]  /*a030*/  BSYNC B2 ;  /* 0x0000000000027941 */ /* 0x000fea0003800000 */
.L_x_15726:
        /* <DEDUP_REMOVED lines=49> */
.L_x_15729:
[----:B------:R-:W-:Y:S05]  /*a350*/  BSYNC B2 ;  /* 0x0000000000027941 */ /* 0x000fea0003800000 */
.L_x_15728:
        /* <DEDUP_REMOVED lines=58> */
.L_x_15731:
[----:B------:R-:W-:Y:S05]  /*a700*/  BSYNC B2 ;  /* 0x0000000000027941 */ /* 0x000fea0003800000 */
.L_x_15730:
        /* <DEDUP_REMOVED lines=49> */
.L_x_15733:
[----:B------:R-:W-:Y:S05]  /*aa20*/  BSYNC B2 ;  /* 0x0000000000027941 */ /* 0x000fea0003800000 */
.L_x_15732:
        /* <DEDUP_REMOVED lines=51> */
.L_x_15735:
[----:B------:R-:W-:Y:S05]  /*ad60*/  BSYNC B2 ;  /* 0x0000000000027941 */ /* 0x000fea0003800000 */
.L_x_15734:
        /* <DEDUP_REMOVED lines=31> */
[C---:B------:R-:W-:Y:S02]  /*af60*/  PRMT R17, R91.reuse, 0x7632, R17 ;  /* 0x000076325b117816 */ /* 0x040fe40000000011 */
[----:B------:R-:W-:Y:S02]  /*af70*/  IADD3 R22, R44, 0x5, RZ ;  /* 0x000000052c167810 */ /* 0x000fe40007ffe0ff */
[-C--:B------:R-:W-:Y:S02]  /*af80*/  ISETP.GE.AND P1, PT, R46, R125.reuse, PT ;  /* 0x0000007d2e00720c */ /* 0x080fe40003f26270 */
[----:B------:R-:W-:Y:S02]  /*af90*/  SEL R18, R91, RZ, !P5 ;  /* 0x000000ff5b127207 */ /* 0x000fe40006800000 */
[----:B------:R-:W-:-:S02]  /*afa0*/  ISETP.GE.AND P3, PT, R20, R125, PT ;  /* 0x0000007d1400720c */ /* 0x000fc40003f66270 */
        /* <DEDUP_REMOVED lines=13> */
.L_x_15737:
[----:B------:R-:W-:Y:S05]  /*b080*/  BSYNC B2 ;  /* 0x0000000000027941 */ /* 0x000fea0003800000 */
.L_x_15736:
        /* <DEDUP_REMOVED lines=30> */
.L_x_15713:
[----:B------:R-:W-:Y:S05]  /*b270*/  BSYNC B0 ;  /* 0x0000000000007941 */ /* 0x000fea0003800000 */
.L_x_15712:
        /* <DEDUP_REMOVED lines=9> */
.L_x_15711:
[----:B------:R-:W-:Y:S05]  /*b310*/  BSYNC B1 ;  /* 0x0000000000017941 */ /* 0x000fea0003800000 */
.L_x_15709:
[----:B------:R-:W0:Y:S01]  /*b320*/  SHFL.BFLY PT, R2, R35, 0x1, 0x1f ;  /* 0x0c201f0023027f89 */ /* 0x000e2200000e0000 */
[----:B------:R-:W-:Y:S01]  /*b330*/  LEA.HI R23, R121, R121, RZ, 0x1 ;  /* 0x0000007979177211 */ /* 0x000fe200078f08ff */
[----:B------:R-:W-:Y:S02]  /*b340*/  BSSY B0, `(.L_x_15739) ;  /* 0x0000032000007945 */ /* 0x000fe40003800000 */
[----:B------:R-:W1:Y:S01]  /*b350*/  SHFL.BFLY PT, R3, R38, 0x1, 0x1f ;  /* 0x0c201f0026037f89 */ /* 0x000e6200000e0000 */
[----:B------:R-:W-:-:S03]  /*b360*/  SHF.R.S32.HI R23, RZ, 0x1, R23 ;  /* 0x00000001ff177819 */ /* 0x000fc60000011417 */
[----:B------:R-:W2:Y:S02]  /*b370*/  SHFL.BFLY PT, R4, R33, 0x1, 0x1f ;  /* 0x0c201f0021047f89 */ /* 0x000ea400000e0000 */
[----:B------:R-:W-:Y:S02]  /*b380*/  IMAD R122, R122, 0xc0, R23 ;  /* 0x000000c07a7a7824 */ /* 0x000fe400078e0217 */
        /* <DEDUP_REMOVED lines=10> */
[C---:B------:R-:W-:Y:S01]  /*b430*/  LOP3.LUT R3, R15.reuse, 0xffffffc0, RZ, 0xc0, !PT ;  /* 0xffffffc00f037812 */ /* 0x040fe200078ec0ff */
[----:B--2---:R-:W-:Y:S01]  /*b440*/  FADD.FTZ R33, R4, R33 ;  /* 0x0000002104217221 */ /* 0x004fe20000010000 */
[----:B------:R-:W-:Y:S01]  /*b450*/  IADD3 R2, R15, 0x1f, RZ ;  /* 0x0000001f0f027810 */ /* 0x000fe20007ffe0ff */
[----:B------:R-:W2:Y:S01]  /*b460*/  SHFL.BFLY PT, R11, R28, 0x1, 0x1f ;  /* 0x0c201f001c0b7f89 */ /* 0x000ea200000e0000 */
[----:B------:R-:W-:Y:S01]  /*b470*/  ISETP.NE.OR P5, PT, R3, 0x40, P2 ;  /* 0x000000400300780c */ /* 0x000fe200017a5670 */
[----:B---3--:R-:W-:Y:S01]  /*b480*/  FADD.FTZ R0, R0, R37 ;  /* 0x0000002500007221 */ /* 0x008fe20000010000 */
[----:B------:R-:W-:Y:S01]  /*b490*/  LOP3.LUT R4, R15, 0xffffffe0, RZ, 0xc0, !PT ;  /* 0xffffffe00f047812 */ /* 0x000fe200078ec0ff */
[----:B------:R-:W3:Y:S01]  /*b4a0*/  SHFL.BFLY PT, R10, R27, 0x1, 0x1f ;  /* 0x0c201f001b0a7f89 */ /* 0x000ee200000e0000 */
[----:B----4-:R-:W-:Y:S01]  /*b4b0*/  FADD.FTZ R36, R5, R36 ;  /* 0x0000002405247221 */ /* 0x010fe20000010000 */
[----:B------:R-:W-:-:S02]  /*b4c0*/  ISETP.GT.U32.AND P3, PT, R2, 0x3e, PT ;  /* 0x0000003e0200780c */ /* 0x000fc40003f64070 */
[----:B------:R-:W4:Y:S01]  /*b4d0*/  SHFL.BFLY PT, R13, R14, 0x1, 0x1f ;  /* 0x0c201f000e0d7f89 */ /* 0x000f2200000e0000 */
[----:B------:R-:W-:Y:S01]  /*b4e0*/  FADD.FTZ R32, R7, R32 ;  /* 0x0000002007207221 */ /* 0x000fe20000010000 */
[----:B------:R-:W-:Y:S02]  /*b4f0*/  ISETP.NE.OR P4, PT, R4, 0x20, P2 ;  /* 0x000000200400780c */ /* 0x000fe40001785670 */
[----:B------:R-:W-:Y:S01]  /*b500*/  BAR.SYNC.DEFER_BLOCKING 0x0 ;  /* 0x0000000000007b1d */ /* 0x000fe20000010000 */
[----:B------:R-:W-:Y:S01]  /*b510*/  FADD.FTZ R31, R6, R31 ;  /* 0x0000001f061f7221 */ /* 0x000fe20000010000 */
[----:B------:R-:W-:Y:S01]  /*b520*/  ISETP.GT.OR P0, PT, R15, 0x3f, P2 ;  /* 0x0000003f0f00780c */ /* 0x000fe20001704670 */
[----:B0-----:R-:W-:Y:S01]  /*b530*/  FADD.FTZ R30, R9, R30 ;  /* 0x0000001e091e7221 */ /* 0x001fe20000010000 */
[----:B------:R-:W-:Y:S01]  /*b540*/  ISETP.GT.OR P1, PT, R15, 0x1f, P2 ;  /* 0x0000001f0f00780c */ /* 0x000fe20001724670 */
[----:B-1----:R-:W-:Y:S02]  /*b550*/  FADD.FTZ R29, R8, R29 ;  /* 0x0000001d081d7221 */ /* 0x002fe40000010000 */
[----:B--2---:R-:W-:-:S02]  /*b560*/  FADD.FTZ R28, R11, R28 ;  /* 0x0000001c0b1c7221 */ /* 0x004fc40000010000 */
        /* <DEDUP_REMOVED lines=15> */
.L_x_15740:
[----:B------:R-:W-:Y:S05]  /*b660*/  BSYNC B0 ;  /* 0x0000000000007941 */ /* 0x000fea0003800000 */
.L_x_15739:
        /* <DEDUP_REMOVED lines=27> */
.L_x_15742:
[----:B------:R-:W-:Y:S05]  /*b820*/  BSYNC B0 ;  /* 0x0000000000007941 */ /* 0x000fea0003800000 */
.L_x_15741:
        /* <DEDUP_REMOVED lines=15> */
.L_x_15744:
[----:B------:R-:W-:Y:S05]  /*b920*/  BSYNC B0 ;  /* 0x0000000000007941 */ /* 0x000fea0003800000 */
.L_x_15743:
        /* <DEDUP_REMOVED lines=27> */
.L_x_15746:
[----:B------:R-:W-:Y:S05]  /*bae0*/  BSYNC B0 ;  /* 0x0000000000007941 */ /* 0x000fea0003800000 */
.L_x_15745:
        /* <DEDUP_REMOVED lines=44> */
[----:B------:R-:W-:Y:S02]  /*bdb0*/  LEA R12, P1, R13, c[0x0][0x170], 0x1 ;  /* 0x00005c000d0c7a11 */ /* 0x000fe400078208ff */
[----:B------:R-:W-:Y:S02]  /*bdc0*/  LEA.HI.X R11, R15, c[0x0][0x174], R18, 0x1, P0 ;  /* 0x00005d000f0b7a11 */ /* 0x000fe400000f0c12 */
[----:B------:R-:W-:Y:S02]  /*bdd0*/  IADD3 R15, R23, 0x70, RZ ;  /* 0x00000070170f7810 */ /* 0x000fe40007ffe0ff */
[----:B------:R-:W-:-:S02]  /*bde0*/  LEA.HI.X R13, R13, c[0x0][0x174], R16, 0x1, P1 ;  /* 0x00005d000d0d7a11 */ /* 0x000fc400008f0c10 */
[----:B------:R-:W-:Y:S02]  /*bdf0*/  IADD3 R17, R23, 0x80, RZ ;  /* 0x0000008017117810 */ /* 0x000fe40007ffe0ff */
[----:B------:R-:W-:Y:S02]  /*be00*/  IADD3 R20, P1, R15, UR4, RZ ;  /* 0x000000040f147c10 */ /* 0x000fe4000ff3e0ff */
[----:B------:R-:W-:Y:S02]  /*be10*/  IADD3 R14, R23, 0x60, RZ ;  /* 0x00000060170e7810 */ /* 0x000fe40007ffe0ff */
[----:B------:R-:W-:Y:S02]  /*be20*/  IADD3 R19, P2, R17, UR4, RZ ;  /* 0x0000000411137c10 */ /* 0x000fe4000ff5e0ff */
[----:B------:R-:W-:Y:S02]  /*be30*/  LEA.HI.X.SX32 R25, R15, UR7, 0x1, P1 ;  /* 0x000000070f197c11 */ /* 0x000fe400088f0eff */
[----:B------:R-:W-:-:S02]  /*be40*/  IADD3 R18, P0, R14, UR4, RZ ;  /* 0x000000040e127c10 */ /* 0x000fc4000ff1e0ff */
[----:B------:R-:W-:Y:S02]  /*be50*/  LEA R16, P1, R20, c[0x0][0x170], 0x1 ;  /* 0x00005c0014107a11 */ /* 0x000fe400078208ff */
[----:B------:R-:W-:Y:S02]  /*be60*/  LEA.HI.X.SX32 R24, R17, UR7, 0x1, P2 ;  /* 0x0000000711187c11 */ /* 0x000fe400090f0eff */
[----:B------:R-:W-:Y:S02]  /*be70*/  LEA.HI.X.SX32 R37, R14, UR7, 0x1, P0 ;  /* 0x000000070e257c11 */ /* 0x000fe400080f0eff */
[----:B------:R-:W-:Y:S02]  /*be80*/  LEA.HI.X R17, R20, c[0x0][0x174], R25, 0x1, P1 ;  /* 0x00005d0014117a11 */ /* 0x000fe400008f0c19 */
[----:B------:R-:W-:Y:S02]  /*be90*/  LEA R14, P0, R18, c[0x0][0x170], 0x1 ;  /* 0x00005c00120e7a11 */ /* 0x000fe400078008ff */
[----:B------:R-:W-:-:S02]  /*bea0*/  IADD3 R20, R23, 0x90, RZ ;  /* 0x0000009017147810 */ /* 0x000fc40007ffe0ff */
[C---:B------:R-:W-:Y:S02]  /*beb0*/  IADD3 R22, R23.reuse, 0xa0, RZ ;  /* 0x000000a017167810 */ /* 0x040fe40007ffe0ff */
[----:B------:R-:W-:Y:S02]  /*bec0*/  IADD3 R23, R23, 0xb0, RZ ;  /* 0x000000b017177810 */ /* 0x000fe40007ffe0ff */
[----:B------:R-:W-:Y:S02]  /*bed0*/  LEA.HI.X R15, R18, c[0x0][0x174], R37, 0x1, P0 ;  /* 0x00005d00120f7a11 */ /* 0x000fe400000f0c25 */
[----:B------:R-:W-:Y:S02]  /*bee0*/  LEA R18, P0, R19, c[0x0][0x170], 0x1 ;  /* 0x00005c0013127a11 */ /* 0x000fe400078008ff */
[----:B------:R-:W-:Y:S02]  /*bef0*/  IADD3 R25, P2, R23, UR4, RZ ;  /* 0x0000000417197c10 */ /* 0x000fe4000ff5e0ff */
[----:B------:R-:W-:-:S02]  /*bf00*/  LEA.HI.X R19, R19, c[0x0][0x174], R24, 0x1, P0 ;  /* 0x00005d0013137a11 */ /* 0x000fc400000f0c18 */
[----:B------:R-:W-:Y:S02]  /*bf10*/  LEA.HI.X.SX32 R34, R23, UR7, 0x1, P2 ;  /* 0x0000000717227c11 */ /* 0x000fe400090f0eff */
[----:B------:R-:W-:Y:S02]  /*bf20*/  LEA R24, P2, R25, c[0x0][0x170], 0x1 ;  /* 0x00005c0019187a11 */ /* 0x000fe400078408ff */
[----:B01----:R-:W-:Y:S02]  /*bf30*/  F2FP.BF16.PACK_AB R0, R21, R0 ;  /* 0x000000001500723e */ /* 0x003fe400000010ff */
[--C-:B------:R-:W-:Y:S02]  /*bf40*/  LEA.HI.X R25, R25, c[0x0][0x174], R34.reuse, 0x1, P2 ;  /* 0x00005d0019197a11 */ /* 0x100fe400010f0c22 */
[----:B------:R-:W-:Y:S01]  /*bf50*/  F2FP.BF16.PACK_AB R35, R35, R36 ;  /* 0x000000242323723e */ /* 0x000fe200000010ff */
[----:B------:R0:W-:Y:S01]  /*bf60*/  STG.E.U16 [R2.64], R0 ;  /* 0x0000000002007986 */ /* 0x0001e2000c10150a */
[----:B------:R-:W-:-:S02]  /*bf70*/  PRMT R34, R0, 0x7632, R34 ;  /* 0x0000763200227816 */ /* 0x000fc40000000022 */
[----:B------:R-:W-:Y:S02]  /*bf80*/  IADD3 R39, P0, R20, UR4, RZ ;  /* 0x0000000414277c10 */ /* 0x000fe4000ff1e0ff */
[----:B------:R-:W-:Y:S01]  /*bf90*/  IADD3 R37, P1, R22, UR4, RZ ;  /* 0x0000000416257c10 */ /* 0x000fe2000ff3e0ff */
[----:B------:R1:W-:Y:S01]  /*bfa0*/  STG.E.U16 [R4.64], R34 ;  /* 0x0000002204007986 */ /* 0x0003e2000c10150a */
[----:B------:R-:W-:Y:S02]  /*bfb0*/  F2FP.BF16.PACK_AB R32, R32, R33 ;  /* 0x000000212020723e */ /* 0x000fe400000010ff */
[----:B------:R-:W-:Y:S01]  /*bfc0*/  F2FP.BF16.PACK_AB R30, R30, R31 ;  /* 0x0000001f1e1e723e */ /* 0x000fe200000010ff */
[----:B------:R-:W-:Y:S01]  /*bfd0*/  STG.E.U16 [R6.64], R35 ;  /* 0x0000002306007986 */ /* 0x000fe2000c10150a */
[----:B------:R-:W-:Y:S02]  /*bfe0*/  LEA.HI.X.SX32 R40, R20, UR7, 0x1, P0 ;  /* 0x0000000714287c11 */ /* 0x000fe400080f0eff */
[----:B0-----:R-:W-:-:S02]  /*bff0*/  PRMT R3, R35, 0x7632, R3 ;  /* 0x0000763223037816 */ /* 0x001fc40000000003 */
[----:B------:R-:W-:Y:S02]  /*c000*/  LEA.HI.X.SX32 R38, R22, UR7, 0x1, P1 ;  /* 0x0000000716267c11 */ /* 0x000fe400088f0eff */
[----:B------:R-:W-:Y:S01]  /*c010*/  LEA R20, P0, R39, c[0x0][0x170], 0x1 ;  /* 0x00005c0027147a11 */ /* 0x000fe200078008ff */
[----:B------:R0:W-:Y:S01]  /*c020*/  STG.E.U16 [R8.64], R3 ;  /* 0x0000000308007986 */ /* 0x0001e2000c10150a */
[----:B-1----:R-:W-:Y:S02]  /*c030*/  PRMT R5, R32, 0x7632, R5 ;  /* 0x0000763220057816 */ /* 0x002fe40000000005 */
[----:B------:R-:W-:Y:S01]  /*c040*/  F2FP.BF16.PACK_AB R28, R28, R29 ;  /* 0x0000001d1c1c723e */ /* 0x000fe200000010ff */
[----:B------:R-:W-:Y:S01]  /*c050*/  STG.E.U16 [R10.64], R32 ;  /* 0x000000200a007986 */ /* 0x000fe2000c10150a */
[----:B------:R-:W-:Y:S02]  /*c060*/  LEA R22, P1, R37, c[0x0][0x170], 0x1 ;  /* 0x00005c0025167a11 */ /* 0x000fe400078208ff */
[----:B------:R-:W-:Y:S01]  /*c070*/  PRMT R0, R30, 0x7632, R0 ;  /* 0x000076321e007816 */ /* 0x000fe20000000000 */
[----:B------:R-:W-:Y:S01]  /*c080*/  STG.E.U16 [R12.64], R5 ;  /* 0x000000050c007986 */ /* 0x000fe2000c10150a */
[----:B------:R-:W-:-:S02]  /*c090*/  F2FP.BF16.PACK_AB R26, R26, R27 ;  /* 0x0000001b1a1a723e */ /* 0x000fc400000010ff */
[----:B------:R-:W-:Y:S01]  /*c0a0*/  LEA.HI.X R21, R39, c[0x0][0x174], R40, 0x1, P0 ;  /* 0x00005d0027157a11 */ /* 0x000fe200000f0c28 */
        /* <DEDUP_REMOVED lines=10> */
.L_x_15676:
[----:B------:R-:W-:Y:S01]  /*c150*/  IMAD.MOV.U32 R42, RZ, RZ, R47 ;  /* 0x000000ffff2a7224 */ /* 0x000fe200078e002f */
[----:B------:R-:W-:Y:S01]  /*c160*/  MOV R40, 0xc1b0 ;  /* 0x0000c1b000287802 */ /* 0x000fe20000000f00 */
[----:B------:R-:W-:-:S02]  /*c170*/  IMAD.MOV.U32 R43, RZ, RZ, 0x1 ;  /* 0x00000001ff2b7424 */ /* 0x000fc400078e00ff */
[----:B------:R-:W-:Y:S02]  /*c180*/  IMAD.MOV.U32 R44, RZ, RZ, 0x1f ;  /* 0x0000001fff2c7424 */ /* 0x000fe400078e00ff */
[----:B------:R-:W-:Y:S02]  /*c190*/  IMAD.MOV.U32 R45, RZ, RZ, -0x1 ;  /* 0xffffffffff2d7424 */ /* 0x000fe400078e00ff */
[----:B------:R-:W-:Y:S05]  /*c1a0*/  CALL.REL.NOINC `($__internal_334_$__cuda_sm70_shflsync_bfly_p) ;  /* 0x0000028000007944 */ /* 0x000fea0003c00000 */
[----:B-1----:R-:W-:Y:S01]  /*c1b0*/  IMAD.MOV.U32 R40, RZ, RZ, R42 ;  /* 0x000000ffff287224 */ /* 0x002fe200078e002a */
[----:B0-----:R-:W-:Y:S05]  /*c1c0*/  BRA `(.L_x_15747) ;  /* 0xffff7c2000007947 */ /* 0x001fea000383ffff */
.L_x_15682:
[----:B------:R-:W-:Y:S01]  /*c1d0*/  IMAD.MOV.U32 R42, RZ, RZ, R47 ;  /* 0x000000ffff2a7224 */ /* 0x000fe200078e002f */
[----:B------:R-:W-:Y:S01]  /*c1e0*/  MOV R40, 0xc230 ;  /* 0x0000c23000287802 */ /* 0x000fe20000000f00 */
[----:B------:R-:W-:Y:S02]  /*c1f0*/  IMAD.MOV.U32 R43, RZ, RZ, 0x1 ;  /* 0x00000001ff2b7424 */ /* 0x000fe400078e00ff */
[----:B------:R-:W-:Y:S02]  /*c200*/  IMAD.MOV.U32 R44, RZ, RZ, 0x1f ;  /* 0x0000001fff2c7424 */ /* 0x000fe400078e00ff */
[----:B------:R-:W-:Y:S02]  /*c210*/  IMAD.MOV.U32 R45, RZ, RZ, -0x1 ;  /* 0xffffffffff2d7424 */ /* 0x000fe400078e00ff */
[----:B------:R-:W-:Y:S05]  /*c220*/  CALL.REL.NOINC `($__internal_334_$__cuda_sm70_shflsync_bfly_p) ;  /* 0x0000020000007944 */ /* 0x000fea0003c00000 */
[----:B-1----:R-:W-:Y:S01]  /*c230*/  IMAD.MOV.U32 R40, RZ, RZ, R42 ;  /* 0x000000ffff287224 */ /* 0x002fe200078e002a */
[----:B0-----:R-:W-:Y:S05]  /*c240*/  BRA `(.L_x_15748) ;  /* 0xffff9d6000007947 */ /* 0x001fea000383ffff */
.L_x_15685:
[----:B------:R-:W-:Y:S01]  /*c250*/  IMAD.MOV.U32 R42, RZ, RZ, R117 ;  /* 0x000000ffff2a7224 */ /* 0x000fe200078e0075 */
[----:B------:R-:W-:Y:S01]  /*c260*/  MOV R40, 0xc2b0 ;  /* 0x0000c2b000287802 */ /* 0x000fe20000000f00 */
[----:B------:R-:W-:-:S02]  /*c270*/  IMAD.MOV.U32 R43, RZ, RZ, 0x10 ;  /* 0x00000010ff2b7424 */ /* 0x000fc400078e00ff */
[----:B------:R-:W-:Y:S02]  /*c280*/  IMAD.MOV.U32 R44, RZ, RZ, 0x1f ;  /* 0x0000001fff2c7424 */ /* 0x000fe400078e00ff */
[----:B------:R-:W-:Y:S02]  /*c290*/  IMAD.MOV.U32 R45, RZ, RZ, -0x1 ;  /* 0xffffffffff2d7424 */ /* 0x000fe400078e00ff */
[----:B-----5:R-:W-:Y:S05]  /*c2a0*/  CALL.REL.NOINC `($__internal_334_$__cuda_sm70_shflsync_bfly_p) ;  /* 0x0000018000007944 */ /* 0x020fea0003c00000 */
[----:B-1----:R-:W-:Y:S01]  /*c2b0*/  IMAD.MOV.U32 R0, RZ, RZ, R42 ;  /* 0x000000ffff007224 */ /* 0x002fe200078e002a */
[----:B0-----:R-:W-:Y:S05]  /*c2c0*/  BRA `(.L_x_15749) ;  /* 0xffff9e8000007947 */ /* 0x001fea000383ffff */
.L_x_15686:
[----:B------:R-:W-:Y:S01]  /*c2d0*/  IMAD.MOV.U32 R42, RZ, RZ, R117 ;  /* 0x000000ffff2a7224 */ /* 0x000fe200078e0075 */
[----:B------:R-:W-:Y:S01]  /*c2e0*/  MOV R40, 0xc330 ;  /* 0x0000c33000287802 */ /* 0x000fe20000000f00 */
[----:B------:R-:W-:Y:S02]  /*c2f0*/  IMAD.MOV.U32 R43, RZ, RZ, 0x8 ;  /* 0x00000008ff2b7424 */ /* 0x000fe400078e00ff */
[----:B------:R-:W-:Y:S02]  /*c300*/  IMAD.MOV.U32 R44, RZ, RZ, 0x1f ;  /* 0x0000001fff2c7424 */ /* 0x000fe400078e00ff */
[----:B------:R-:W-:Y:S02]  /*c310*/  IMAD.MOV.U32 R45, RZ, RZ, -0x1 ;  /* 0xffffffffff2d7424 */ /* 0x000fe400078e00ff */
[----:B-----5:R-:W-:Y:S05]  /*c320*/  CALL.REL.NOINC `($__internal_334_$__cuda_sm70_shflsync_bfly_p) ;  /* 0x0000010000007944 */ /* 0x020fea0003c00000 */
[----:B-1----:R-:W-:Y:S01]  /*c330*/  FMNMX.FTZ R3, R117, R42, !PT ;  /* 0x0000002a75037209 */ /* 0x002fe20007810000 */
[----:B0-----:R-:W-:Y:S01]  /*c340*/  IMAD.MOV.U32 R43, RZ, RZ, 0x4 ;  /* 0x00000004ff2b7424 */ /* 0x001fe200078e00ff */
[----:B------:R-:W-:Y:S01]  /*c350*/  MOV R40, 0xc3a0 ;  /* 0x0000c3a000287802 */ /* 0x000fe20000000f00 */
[----:B------:R-:W-:-:S02]  /*c360*/  IMAD.MOV.U32 R44, RZ, RZ, 0x1f ;  /* 0x0000001fff2c7424 */ /* 0x000fc400078e00ff */
[----:B------:R-:W-:Y:S02]  /*c370*/  IMAD.MOV.U32 R45, RZ, RZ, -0x1 ;  /* 0xffffffffff2d7424 */ /* 0x000fe400078e00ff */
[----:B------:R-:W-:Y:S02]  /*c380*/  IMAD.MOV.U32 R42, RZ, RZ, R3 ;  /* 0x000000ffff2a7224 */ /* 0x000fe400078e0003 */
[----:B------:R-:W-:Y:S05]  /*c390*/  CALL.REL.NOINC `($__internal_334_$__cuda_sm70_shflsync_bfly_p) ;  /* 0x0000009000007944 */ /* 0x000fea0003c00000 */
[----:B-1----:R-:W-:Y:S01]  /*c3a0*/  FMNMX.FTZ R3, R3, R42, !PT ;  /* 0x0000002a03037209 */ /* 0x002fe20007810000 */
[----:B0-----:R-:W-:Y:S01]  /*c3b0*/  IMAD.MOV.U32 R43, RZ, RZ, 0x2 ;  /* 0x00000002ff2b7424 */ /* 0x001fe200078e00ff */
[----:B------:R-:W-:Y:S01]  /*c3c0*/  MOV R40, 0xc410 ;  /* 0x0000c41000287802 */ /* 0x000fe20000000f00 */
[----:B------:R-:W-:Y:S02]  /*c3d0*/  IMAD.MOV.U32 R44, RZ, RZ, 0x1f ;  /* 0x0000001fff2c7424 */ /* 0x000fe400078e00ff */
[----:B------:R-:W-:Y:S02]  /*c3e0*/  IMAD.MOV.U32 R45, RZ, RZ, -0x1 ;  /* 0xffffffffff2d7424 */ /* 0x000fe400078e00ff */
[----:B------:R-:W-:Y:S02]  /*c3f0*/  IMAD.MOV.U32 R42, RZ, RZ, R3 ;  /* 0x000000ffff2a7224 */ /* 0x000fe400078e0003 */
[----:B------:R-:W-:Y:S05]  /*c400*/  CALL.REL.NOINC `($__internal_334_$__cuda_sm70_shflsync_bfly_p) ;  /* 0x0000002000007944 */ /* 0x000fea0003c00000 */
[----:B-1----:R-:W-:Y:S01]  /*c410*/  IMAD.MOV.U32 R2, RZ, RZ, R42 ;  /* 0x000000ffff027224 */ /* 0x002fe200078e002a */
[----:B0-----:R-:W-:Y:S05]  /*c420*/  BRA `(.L_x_15750) ;  /* 0xffff9d9000007947 */ /* 0x001fea000383ffff */
        .weak           $__internal_334_$__cuda_sm70_shflsync_bfly_p
        .type           $__internal_334_$__cuda_sm70_shflsync_bfly_p,@function
        .size           $__internal_334_$__cuda_sm70_shflsync_bfly_p,(.L_x_24995 - $__internal_334_$__cuda_sm70_shflsync_bfly_p)
$__internal_334_$__cuda_sm70_shflsync_bfly_p:
[----:B------:R-:W-:Y:S01]  /*c430*/  IMAD.MOV.U32 R41, RZ, RZ, 0x0 ;  /* 0x00000000ff297424 */ /* 0x000fe200078e00ff */
[----:B------:R-:W-:Y:S04]  /*c440*/  WARPSYNC R45 ;  /* 0x0000002d00007348 */ /* 0x000fe80003800000 */
[----:B------:R0:W1:Y:S01]  /*c450*/  SHFL.BFLY PT, R42, R42, R43, R44 ;  /* 0x0c00002b2a2a7389 */ /* 0x00006200000e002c */
[----:B------:R-:W-:Y:S05]  /*c460*/  RET.REL.NODEC R40 `(_ZN4vllm25paged_attention_v2_kernelI13__nv_bfloat16S1_Li192ELi16ELi128ELNS_18Fp8KVCacheDataTypeE0ELb1ELi512EEEvPfS3_PT_PKS4_PKT0_SA_ifPKiSC_iPKfiiiSE_SE_iiiii) ;  /* 0xffff3b9028007950 */ /* 0x000fea0003c3ffff */
.L_x_15751:
        /* <DEDUP_REMOVED lines=9> */
.L_x_24995:


//--------------------- .text._ZN4vllm25paged_attention_v2_kernelI13__nv_bfloat16S1_Li128ELi16ELi128ELNS_18Fp8KVCacheDataTypeE0ELb1ELi512EEEvPfS3_PT_PKS4_PKT0_SA_ifPKiSC_iPKfiiiSE_SE_iiiii --------------------------
	.section	.text._ZN4vllm25paged_attention_v2_kernelI13__nv_bfloat16S1_Li128ELi16ELi128ELNS_18Fp8KVCacheDataTypeE0ELb1ELi512EEEvPfS3_PT_PKS4_PKT0_SA_ifPKiSC_iPKfiiiSE_SE_iiiii,"ax",@progbits
	.sectioninfo	@"SHI_REGISTERS=128"
	.align	128
        .global         _ZN4vllm25paged_attention_v2_kernelI13__nv_bfloat16S1_Li128ELi16ELi128ELNS_18Fp8KVCacheDataTypeE0ELb1ELi512EEEvPfS3_PT_PKS4_PKT0_SA_ifPKiSC_iPKfiiiSE_SE_iiiii
        .type           _ZN4vllm25paged_attention_v2_kernelI13__nv_bfloat16S1_Li128ELi16ELi128ELNS_18Fp8KVCacheDataTypeE0ELb1ELi512EEEvPfS3_PT_PKS4_PKT0_SA_ifPKiSC_iPKfiiiSE_SE_iiiii,@function
        .size           _ZN4vllm25paged_attention_v2_kernelI13__nv_bfloat16S1_Li128ELi16ELi128ELNS_18Fp8KVCacheDataTypeE0ELb1ELi512EEEvPfS3_PT_PKS4_PKT0_SA_ifPKiSC_iPKfiiiSE_SE_iiiii,(.L_x_24996 - _ZN4vllm25paged_attention_v2_kernelI13__nv_bfloat16S1_Li128ELi16ELi128ELNS_18Fp8KVCacheDataTypeE0ELb1ELi512EEEvPfS3_PT_PKS4_PKT0_SA_ifPKiSC_iPKfiiiSE_SE_iiiii)
        .other          _ZN4vllm25paged_attention_v2_kernelI13__nv_bfloat16S1_Li128ELi16ELi128ELNS_18Fp8KVCacheDataTypeE0ELb1ELi512EEEvPfS3_PT_PKS4_PKT0_SA_ifPKiSC_iPKfiiiSE_SE_iiiii,@"STO_CUDA_ENTRY STV_DEFAULT"
_ZN4vllm25paged_attention_v2_kernelI13__nv_bfloat16S1_Li128ELi16ELi128ELNS_18Fp8KVCacheDataTypeE0ELb1ELi512EEEvPfS3_PT_PKS4_PKT0_SA_ifPKiSC_iPKfiiiSE_SE_iiiii:
.text._ZN4vllm25paged_attention_v2_kernelI13__nv_bfloat16S1_Li128ELi16ELi128ELNS_18Fp8KVCacheDataTypeE0ELb1ELi512EEEvPfS3_PT_PKS4_PKT0_SA_ifPKiSC_iPKfiiiSE_SE_iiiii:
        /* <DEDUP_REMOVED lines=22> */
[----:B------:R-:W-:Y:S01]  /*0160*/  UIADD3 UR5, UR16, 0xf, URZ ;  /* 0x0000000f10057890 */ /* 0x000fe2000fffe03f */
[----:B------:R-:W-:Y:S01]  /*0170*/  BSSY B0, `(.L_x_15752) ;  /* 0x000008a000007945 */ /* 0x000fe20003800000 */
[----:B-1----:R-:W-:Y:S02]  /*0180*/  IADD3 R4, R0, 0xffffffe, RZ ;  /* 0x0ffffffe00047810 */ /* 0x002fe40007ffe0ff */
[----:B------:R-:W-:Y:S02]  /*0190*/  USHF.R.S32.HI UR6, URZ, 0x1f, UR5 ;  /* 0x0000001f3f067899 */ /* 0x000fe40008011405 */
[----:B------:R1:W2:Y:S01]  /*01a0*/  F2I.FTZ.U32.TRUNC.NTZ R5, R4 ;  /* 0x0000000400057305 */ /* 0x0002a2000021f000 */
[----:B0-----:R-:W-:Y:S01]  /*01b0*/  IABS R2, c[0x0][0xc] ;  /* 0x0000030000027a13 */ /* 0x001fe20000000000 */
[----:B------:R-:W-:-:S02]  /*01c0*/  ULEA.HI UR6, UR6, UR5, URZ, 0x4 ;  /* 0x0000000506067291 */ /* 0x000fc4000f8f203f */
[----:B------:R-:W-:Y:S02]  /*01d0*/  ULEA UR5, UR7, 0x20, 0x5 ;  /* 0x0000002007057891 */ /* 0x000fe4000f8e283f */
[----:B------:R-:W-:Y:S01]  /*01e0*/  USHF.R.S32.HI UR6, URZ, 0x4, UR6 ;  /* 0x000000043f067899 */ /* 0x000fe20008011406 */
[----:B-1----:R-:W-:-:S03]  /*01f0*/  IMAD.MOV.U32 R4, RZ, RZ, RZ ;  /* 0x000000ffff047224 */ /* 0x002fc600078e00ff */
[----:B------:R-:W-:-:S04]  /*0200*/  UISETP.LT.AND UP0, UPT, UR6, UR5, UPT ;  /* 0x000000050600728c */ /* 0x000fc8000bf01270 */
[----:B------:R-:W-:Y:S01]  /*0210*/  USEL UR5, UR6, UR5, UP0 ;  /* 0x0000000506057287 */ /* 0x000fe20008000000 */
[----:B--2---:R-:W-:-:S03]  /*0220*/  IMAD.MOV R6, RZ, RZ, -R5 ;  /* 0x000000ffff067224 */ /* 0x004fc600078e0a05 */
[----:B------:R-:W-:Y:S01]  /*0230*/  UIMAD UR7, UR7, -0x20, UR5 ;  /* 0xffffffe0070778a4 */ /* 0x000fe2000f8e0205 */
[----:B------:R-:W-:-:S03]  /*0240*/  IMAD R9, R6, R7, RZ ;  /* 0x0000000706097224 */ /* 0x000fc600078e02ff */
[----:B------:R-:W-:Y:S01]  /*0250*/  ULEA UR7, UR7, UR4, 0x4 ;  /* 0x0000000407077291 */ /* 0x000fe2000f8e203f */
[----:B------:R-:W-:-:S03]  /*0260*/  IMAD.HI.U32 R5, R5, R9, R4 ;  /* 0x0000000905057227 */ /* 0x000fc600078e0004 */
[----:B------:R-:W-:-:S03]  /*0270*/  UISETP.LT.AND UP0, UPT, UR16, UR7, UPT ;  /* 0x000000071000728c */ /* 0x000fc6000bf01270 */
[----:B------:R-:W-:Y:S01]  /*0280*/  IMAD.HI.U32 R5, R5, R2, RZ ;  /* 0x0000000205057227 */ /* 0x000fe200078e00ff */
[----:B------:R-:W-:-:S03]  /*0290*/  USEL UR7, UR16, UR7, UP0 ;  /* 0x0000000710077287 */ /* 0x000fc60008000000 */
[----:B------:R-:W-:Y:S01]  /*02a0*/  IMAD.MOV R0, RZ, RZ, -R5 ;  /* 0x000000ffff007224 */ /* 0x000fe200078e0a05 */
[----:B------:R-:W-:-:S03]  /*02b0*/  UIADD3 UR7, -UR4, UR7, URZ ;  /* 0x0000000704077290 */ /* 0x000fc6000fffe13f */
        /* <DEDUP_REMOVED lines=32> */
[----:B------:R-:W-:Y:S02]  /*04c0*/  LOP3.LUT R0, R16, R9, RZ, 0x3c, !PT ;  /* 0x0000000910007212 */ /* 0x000fe400078e3cff */
[----:B0-----:R-:W-:Y:S02]  /*04d0*/  SHF.R.S32.HI R5, RZ, 0x1f, R4 ;  /* 0x0000001fff057819 */ /* 0x001fe40000011404 */
[----:B------:R-:W-:-:S02]  /*04e0*/  ISETP.GE.AND P2, PT, R0, RZ, PT ;  /* 0x000000ff0000720c */ /* 0x000fc40003f46270 */
        /* <DEDUP_REMOVED lines=35> */
[----:B------:R-:W-:-:S03]  /*0720*/  IADD3 R9, R7, 0x4, RZ ;  /* 0x0000000407097810 */ /* 0x000fc60007ffe0ff */
[----:B------:R-:W-:Y:S02]  /*0730*/  IMAD.X R18, RZ, RZ, R18, P1 ;  /* 0x000000ffff127224 */ /* 0x000fe400008e0612 */
.L_x_15756:
        /* <DEDUP_REMOVED lines=13> */
.L_x_15755:
[----:B------:R-:W-:Y:S05]  /*0810*/  BSYNC B1 ;  /* 0x0000000000017941 */ /* 0x000fea0003800000 */
.L_x_15754:
        /* <DEDUP_REMOVED lines=10> */
.L_x_15757:
        /* <DEDUP_REMOVED lines=21> */
.L_x_15753:
[----:B------:R-:W-:Y:S05]  /*0a10*/  BSYNC B0 ;  /* 0x0000000000007941 */ /* 0x000fea0003800000 */
.L_x_15752:
[----:B------:R-:W-:Y:S01]  /*0a20*/  IABS R5, c[0x0][0x1e4] ;  /* 0x0000790000057a13 */ /* 0x000fe20000000000 */
[----:B------:R-:W-:Y:S01]  /*0a30*/  UIADD3 UR4, UR16, -0x1, URZ ;  /* 0xffffffff10047890 */ /* 0x000fe2000fffe03f */
[----:B------:R-:W0:Y:S01]  /*0a40*/  S2R R91, SR_CTAID.Z ;  /* 0x00000000005b7919 */ /* 0x000e220000002700 */
[----:B------:R-:W-:Y:S01]  /*0a50*/  ULDC UR8, c[0x0][0x1e4] ;  /* 0x0000790000087ab9 */ /* 0x000fe20000000800 */
[----:B------:R-:W1:Y:S01]  /*0a60*/  I2F.RP R0, R5 ;  /* 0x0000000500007306 */ /* 0x000e620000209400 */
[----:B------:R-:W-:Y:S01]  /*0a70*/  BSSY B0, `(.L_x_15758) ;  /* 0x00003f7000007945 */ /* 0x000fe20003800000 */
[----:B------:R-:W-:Y:S01]  /*0a80*/  BAR.SYNC.DEFER_BLOCKING 0x0 ;  /* 0x0000000000007b1d */ /* 0x000fe20000010000 */
[----:B------:R-:W-:Y:S01]  /*0a90*/  IMAD.U32 R2, RZ, RZ, UR4 ;  /* 0x00000004ff027e24 */ /* 0x000fe2000f8e00ff */
[----:B------:R-:W-:Y:S01]  /*0aa0*/  ULOP3.LUT UR4, UR4, UR8, URZ, 0x3c, !UPT ;  /* 0x0000000804047292 */ /* 0x000fe2000f8e3c3f */
[----:B------:R-:W-:-:S05]  /*0ab0*/  IMAD.MOV.U32 R81, RZ, RZ, -0x800001 ;  /* 0xff7fffffff517424 */ /* 0x000fca00078e00ff */
[----:B------:R-:W-:Y:S01]  /*0ac0*/  ISETP.LE.AND P2, PT, RZ, UR4, PT ;  /* 0x00000004ff007c0c */ /* 0x000fe2000bf43270 */
[----:B-1----:R-:W1:Y:S01]  /*0ad0*/  MUFU.RCP R0, R0 ;  /* 0x0000000000007308 */ /* 0x002e620000001000 */
[----:B0-----:R-:W-:Y:S01]  /*0ae0*/  IMAD R83, R91, 0x20, R86 ;  /* 0x000000205b537824 */ /* 0x001fe200078e0256 */
[----:B-1----:R-:W-:Y:S02]  /*0af0*/  IADD3 R6, R0, 0xffffffe, RZ ;  /* 0x0ffffffe00067810 */ /* 0x002fe40007ffe0ff */
[----:B------:R-:W-:-:S04]  /*0b00*/  IABS R0, R2 ;  /* 0x0000000200007213 */ /* 0x000fc80000000000 */
[----:B------:R0:W1:Y:S02]  /*0b10*/  F2I.FTZ.U32.TRUNC.NTZ R7, R6 ;  /* 0x0000000600077305 */ /* 0x000064000021f000 */
[----:B0-----:R-:W-:Y:S02]  /*0b20*/  IMAD.MOV.U32 R6, RZ, RZ, RZ ;  /* 0x000000ffff067224 */ /* 0x001fe400078e00ff */
[----:B-1----:R-:W-:-:S04]  /*0b30*/  IMAD.MOV R8, RZ, RZ, -R7 ;  /* 0x000000ffff087224 */ /* 0x002fc800078e0a07 */
[----:B------:R-:W-:-:S04]  /*0b40*/  IMAD R9, R8, R5, RZ ;  /* 0x0000000508097224 */ /* 0x000fc800078e02ff */
[----:B------:R-:W-:-:S06]  /*0b50*/  IMAD.HI.U32 R7, R7, R9, R6 ;  /* 0x0000000907077227 */ /* 0x000fcc00078e0006 */
        /* <DEDUP_REMOVED lines=9> */
[----:B------:R-:W-:Y:S02]  /*0bf0*/  ISETP.NE.AND P1, PT, RZ, c[0x0][0x1e4], PT ;  /* 0x00007900ff007a0c */ /* 0x000fe40003f25270 */
[----:B------:R-:W-:Y:S01]  /*0c00*/  ISETP.GE.U32.AND P0, PT, R0, R5, PT ;  /* 0x000000050000720c */ /* 0x000fe20003f06070 */
[----:B------:R-:W-:-:S04]  /*0c10*/  @!P3 IMAD.MOV.U32 R0, RZ, RZ, c[0x0][0x1d8] ;  /* 0x00007600ff00b624 */ /* 0x000fc800078e00ff */
[----:B------:R-:W-:Y:S02]  /*0c20*/  @!P3 IMAD R5, R0, c[0x0][0x190], R3 ;  /* 0x000064000005ba24 */ /* 0x000fe400078e0203 */
[----:B------:R-:W-:Y:S02]  /*0c30*/  @P3 IMAD R0, R19, c[0x0][0x1d8], R16 ;  /* 0x0000760013003a24 */ /* 0x000fe400078e0210 */
[----:B------:R-:W-:Y:S02]  /*0c40*/  @!P3 IMAD R5, R5, R6, RZ ;  /* 0x000000060505b224 */ /* 0x000fe400078e02ff */
[----:B------:R-:W-:Y:S02]  /*0c50*/  @P3 IMAD R5, R0, c[0x0][0x1e8], RZ ;  /* 0x00007a0000053a24 */ /* 0x000fe400078e02ff */
[----:B------:R-:W-:Y:S02]  /*0c60*/  @P0 IADD3 R2, R2, 0x1, RZ ;  /* 0x0000000102020810 */ /* 0x000fe40007ffe0ff */
[----:B------:R-:W-:-:S02]  /*0c70*/  ISETP.GE.AND P0, PT, R83, UR5, PT ;  /* 0x0000000553007c0c */ /* 0x000fc4000bf06270 */
[----:B------:R-:W-:Y:S01]  /*0c80*/  IADD3 R0, R5, 0x1, RZ ;  /* 0x0000000105007810 */ /* 0x000fe20007ffe0ff */
[----:B------:R-:W-:Y:S01]  /*0c90*/  @!P2 IMAD.MOV R2, RZ, RZ, -R2 ;  /* 0x000000ffff02a224 */ /* 0x000fe200078e0a02 */
[----:B------:R-:W-:-:S09]  /*0ca0*/  @!P1 LOP3.LUT R2, RZ, c[0x0][0x1e4], RZ, 0x33, !PT ;  /* 0x00007900ff029a12 */ /* 0x000fd200078e33ff */
[----:B------:R-:W-:Y:S05]  /*0cb0*/  @P0 BRA `(.L_x_15759) ;  /* 0x00003d2000000947 */ /* 0x000fea0003800000 */
[C---:B------:R-:W-:Y:S01]  /*0cc0*/  IADD3 R18, R84.reuse, 0x2, RZ ;  /* 0x0000000254127810 */ /* 0x040fe20007ffe0ff */
[C---:B------:R-:W-:Y:S01]  /*0cd0*/  IMAD.SHL.U32 R79, R84.reuse, 0x4, RZ ;  /* 0x00000004544f7824 */ /* 0x040fe200078e00ff */
[----:B------:R-:W-:Y:S01]  /*0ce0*/  IADD3 R20, R84, 0x4, RZ ;  /* 0x0000000454147810 */ /* 0x000fe20007ffe0ff */
[----:B------:R-:W-:Y:S01]  /*0cf0*/  IMAD R90, R90, c[0x0][0x1a8], RZ ;  /* 0x00006a005a5a7a24 */ /* 0x000fe200078e02ff */
        /* <DEDUP_REMOVED lines=11> */
[----:B------:R-:W-:Y:S02]  /*0db0*/  LEA.HI R7, R7, R80, RZ, 0x3 ;  /* 0x0000005007077211 */ /* 0x000fe400078f18ff */
[----:B------:R-:W-:Y:S02]  /*0dc0*/  SHF.R.S32.HI R8, RZ, 0x1f, R79 ;  /* 0x0000001fff087819 */ /* 0x000fe4000001144f */
[----:B------:R-:W-:Y:S02]  /*0dd0*/  LEA.HI R9, R9, R78, RZ, 0x3 ;  /* 0x0000004e09097211 */ /* 0x000fe400078f18ff */
[----:B------:R-:W-:-:S02]  /*0de0*/  LOP3.LUT R5, R5, 0xfffffff8, RZ, 0xc0, !PT ;  /* 0xfffffff805057812 */ /* 0x000fc400078ec0ff */
[----:B------:R-:W-:Y:S02]  /*0df0*/  SHF.R.S32.HI R11, RZ, 0x1f, R76 ;  /* 0x0000001fff0b7819 */ /* 0x000fe4000001144c */
[----:B------:R-:W-:Y:S01]  /*0e00*/  LEA.HI R6, R6, R87, RZ, 0x4 ;  /* 0x0000005706067211 */ /* 0x000fe200078f20ff */
[----:B------:R-:W-:Y:S01]  /*0e10*/  IMAD.IADD R82, R82, 0x1, -R5 ;  /* 0x0000000152527824 */ /* 0x000fe200078e0a05 */
[----:B------:R-:W-:Y:S02]  /*0e20*/  LOP3.LUT R7, R7, 0xfffffff8, RZ, 0xc0, !PT ;  /* 0xfffffff807077812 */ /* 0x000fe400078ec0ff */
[----:B------:R-:W-:Y:S02]  /*0e30*/  IADD3 R23, R84, 0xa, RZ ;  /* 0x0000000a54177810 */ /* 0x000fe40007ffe0ff */
[----:B------:R-:W-:Y:S01]  /*0e40*/  LEA.HI R8, R8, R79, RZ, 0x3 ;  /* 0x0000004f08087211 */ /* 0x000fe200078f18ff */
[----:B------:R-:W-:Y:S01]  /*0e50*/  IMAD.IADD R80, R80, 0x1, -R7 ;  /* 0x0000000150507824 */ /* 0x000fe200078e0a07 */
[----:B------:R-:W-:Y:S01]  /*0e60*/  LOP3.LUT R9, R9, 0xfffffff8, RZ, 0xc0, !PT ;  /* 0xfffffff809097812 */ /* 0x000fe200078ec0ff */
[----:B------:R-:W-:Y:S01]  /*0e70*/  IMAD.SHL.U32 R5, R23, 0x4, RZ ;  /* 0x0000000417057824 */ /* 0x000fe200078e00ff */
[----:B------:R-:W-:-:S02]  /*0e80*/  IADD3 R24, R84, 0xc, RZ ;  /* 0x0000000c54187810 */ /* 0x000fc40007ffe0ff */
[----:B------:R-:W-:Y:S01]  /*0e90*/  IADD3 R25, R84, 0xe, RZ ;  /* 0x0000000e54197810 */ /* 0x000fe20007ffe0ff */
[----:B------:R-:W-:Y:S01]  /*0ea0*/  IMAD.IADD R78, R78, 0x1, -R9 ;  /* 0x000000014e4e7824 */ /* 0x000fe200078e0a09 */
[----:B------:R-:W-:Y:S01]  /*0eb0*/  LEA.HI R11, R11, R76, RZ, 0x3 ;  /* 0x0000004c0b0b7211 */ /* 0x000fe200078f18ff */
[----:B------:R-:W-:Y:S01]  /*0ec0*/  IMAD.SHL.U32 R7, R24, 0x4, RZ ;  /* 0x0000000418077824 */ /* 0x000fe200078e00ff */
[----:B------:R-:W-:Y:S01]  /*0ed0*/  LOP3.LUT R6, R6, 0xfffffff0, RZ, 0xc0, !PT ;  /* 0xfffffff006067812 */ /* 0x000fe200078ec0ff */
[----:B------:R-:W-:Y:S01]  /*0ee0*/  IMAD.SHL.U32 R9, R25, 0x4, RZ ;  /* 0x0000000419097824 */ /* 0x000fe200078e00ff */
[----:B------:R-:W-:Y:S02]  /*0ef0*/  LOP3.LUT R8, R8, 0xfffffff8, RZ, 0xc0, !PT ;  /* 0xfffffff808087812 */ /* 0x000fe400078ec0ff */
        /* <DEDUP_REMOVED lines=29> */
[----:B------:R-:W-:Y:S01]  /*10d0*/  SHF.R.S32.HI R10, RZ, 0x1f, R9 ;  /* 0x0000001fff0a7819 */ /* 0x000fe20000011409 */
[----:B------:R-:W-:Y:S01]  /*10e0*/  IMAD.IADD R8, R11, 0x1, -R8 ;  /* 0x000000010b087824 */ /* 0x000fe200078e0a08 */
[----:B------:R-:W-:Y:S01]  /*10f0*/  IADD3 R33, R84, 0x1e, RZ ;  /* 0x0000001e54217810 */ /* 0x000fe20007ffe0ff */
[----:B------:R-:W-:Y:S01]  /*1100*/  IMAD.SHL.U32 R15, R30, 0x4, RZ ;  /* 0x000000041e0f7824 */ /* 0x000fe200078e00ff */
[----:B------:R-:W-:-:S02]  /*1110*/  SHF.R.S32.HI R11, RZ, 0x1f, R12 ;  /* 0x0000001fff0b7819 */ /* 0x000fc4000001140c */
[----:B------:R-:W-:Y:S01]  /*1120*/  SHF.R.S32.HI R14, RZ, 0x1f, R13 ;  /* 0x0000001fff0e7819 */ /* 0x000fe2000001140d */
[----:B------:R-:W-:Y:S01]  /*1130*/  IMAD.SHL.U32 R19, R33, 0x4, RZ ;  /* 0x0000000421137824 */ /* 0x000fe200078e00ff */
[----:B------:R-:W-:Y:S02]  /*1140*/  LEA.HI R10, R10, R9, RZ, 0x3 ;  /* 0x000000090a0a7211 */ /* 0x000fe400078f18ff */
[----:B------:R-:W-:Y:S02]  /*1150*/  LEA.HI R11, R11, R12, RZ, 0x3 ;  /* 0x0000000c0b0b7211 */ /* 0x000fe400078f18ff */
[----:B------:R-:W-:Y:S02]  /*1160*/  LEA.HI R14, R14, R13, RZ, 0x3 ;  /* 0x0000000d0e0e7211 */ /* 0x000fe400078f18ff */
[----:B------:R-:W-:Y:S02]  /*1170*/  SHF.R.S32.HI R16, RZ, 0x1f, R15 ;  /* 0x0000001fff107819 */ /* 0x000fe4000001140f */
[----:B------:R-:W-:-:S02]  /*1180*/  LOP3.LUT R10, R10, 0xfffffff8, RZ, 0xc0, !PT ;  /* 0xfffffff80a0a7812 */ /* 0x000fc400078ec0ff */
[----:B------:R-:W-:Y:S02]  /*1190*/  LOP3.LUT R11, R11, 0xfffffff8, RZ, 0xc0, !PT ;  /* 0xfffffff80b0b7812 */ /* 0x000fe400078ec0ff */
[----:B------:R-:W-:Y:S01]  /*11a0*/  LOP3.LUT R14, R14, 0xfffffff8, RZ, 0xc0, !PT ;  /* 0xfffffff80e0e7812 */ /* 0x000fe200078ec0ff */
[----:B------:R-:W-:Y:S01]  /*11b0*/  IMAD.IADD R9, R9, 0x1, -R10 ;  /* 0x0000000109097824 */ /* 0x000fe200078e0a0a */
[----:B------:R-:W-:Y:S01]  /*11c0*/  SHF.R.S32.HI R36, RZ, 0x1f, R19 ;  /* 0x0000001fff247819 */ /* 0x000fe20000011413 */
[----:B------:R-:W-:Y:S01]  /*11d0*/  IMAD.IADD R10, R12, 0x1, -R11 ;  /* 0x000000010c0a7824 */ /* 0x000fe200078e0a0b */
[----:B------:R-:W-:Y:S01]  /*11e0*/  LEA.HI R16, R16, R15, RZ, 0x3 ;  /* 0x0000000f10107211 */ /* 0x000fe200078f18ff */
[----:B------:R-:W-:Y:S01]  /*11f0*/  IMAD.IADD R11, R13, 0x1, -R14 ;  /* 0x000000010d0b7824 */ /* 0x000fe200078e0a0e */
[C---:B------:R-:W-:Y:S02]  /*1200*/  IADD3 R31, R84.reuse, 0x1a, RZ ;  /* 0x0000001a541f7810 */ /* 0x040fe40007ffe0ff */
[----:B------:R-:W-:-:S02]  /*1210*/  IADD3 R32, R84, 0x1c, RZ ;  /* 0x0000001c54207810 */ /* 0x000fc40007ffe0ff */
[----:B------:R-:W-:Y:S01]  /*1220*/  LEA.HI R36, R36, R19, RZ, 0x3 ;  /* 0x0000001324247211 */ /* 0x000fe200078f18ff */
[----:B------:R-:W-:Y:S01]  /*1230*/  IMAD.SHL.U32 R13, R31, 0x4, RZ ;  /* 0x000000041f0d7824 */ /* 0x000fe200078e00ff */
[----:B------:R-:W-:Y:S01]  /*1240*/  LOP3.LUT R12, R16, 0xfffffff8, RZ, 0xc0, !PT ;  /* 0xfffffff8100c7812 */ /* 0x000fe200078ec0ff */
[----:B------:R-:W-:Y:S01]  /*1250*/  IMAD R16, R3, c[0x0][0x1c0], RZ ;  /* 0x0000700003107a24 */ /* 0x000fe200078e02ff */
[----:B------:R-:W-:Y:S01]  /*1260*/  LOP3.LUT R36, R36, 0xfffffff8, RZ, 0xc0, !PT ;  /* 0xfffffff824247812 */ /* 0x000fe200078ec0ff */
[----:B------:R-:W-:Y:S01]  /*1270*/  IMAD.SHL.U32 R17, R32, 0x4, RZ ;  /* 0x0000000420117824 */ /* 0x000fe200078e00ff */
[----:B------:R-:W-:Y:S01]  /*1280*/  SHF.R.S32.HI R14, RZ, 0x1f, R13 ;  /* 0x0000001fff0e7819 */ /* 0x000fe2000001140d */
[----:B------:R-:W-:Y:S01]  /*1290*/  IMAD.IADD R12, R15, 0x1, -R12 ;  /* 0x000000010f0c7824 */ /* 0x000fe200078e0a0c */
[----:B------:R-:W-:Y:S01]  /*12a0*/  SHF.R.S32.HI R35, RZ, 0x1f, R107 ;  /* 0x0000001fff237819 */ /* 0x000fe2000001146b */
[----:B------:R-:W-:Y:S01]  /*12b0*/  IMAD.IADD R15, R19, 0x1, -R36 ;  /* 0x00000001130f7824 */ /* 0x000fe200078e0a24 */
[----:B------:R-:W-:-:S02]  /*12c0*/  IADD3 R106, P0, R16, R107, RZ ;  /* 0x0000006b106a7210 */ /* 0x000fc40007f1e0ff */
[----:B------:R-:W-:Y:S02]  /*12d0*/  SHF.R.S32.HI R34, RZ, 0x1f, R17 ;  /* 0x0000001fff227819 */ /* 0x000fe40000011411 */
[----:B------:R-:W-:Y:S02]  /*12e0*/  LEA.HI R19, R18, R18, RZ, 0x1 ;  /* 0x0000001212137211 */ /* 0x000fe400078f08ff */
[----:B------:R-:W-:Y:S02]  /*12f0*/  LEA.HI R20, R20, R20, RZ, 0x1 ;  /* 0x0000001414147211 */ /* 0x000fe400078f08ff */
        /* <DEDUP_REMOVED lines=12> */
[----:B-----5:R-:W-:Y:S01]  /*13c0*/  FSETP.NEU.FTZ.AND P0, PT, R88, RZ, PT ;  /* 0x000000ff5800720b */ /* 0x020fe20003f1d000 */
[----:B------:R-:W-:Y:S01]  /*13d0*/  IMAD.SHL.U32 R24, R24, 0x40, RZ ;  /* 0x0000004018187824 */ /* 0x000fe200078e00ff */
[----:B------:R-:W-:Y:S02]  /*13e0*/  LEA.HI R25, R25, R25, RZ, 0x1 ;  /* 0x0000001919197211 */ /* 0x000fe400078f08ff */
        /* <DEDUP_REMOVED lines=38> */
[----:B------:R-:W-:Y:S02]  /*1650*/  IADD3 R16, R2, -c[0x0][0x1dc], RZ ;  /* 0x8000770002107a10 */ /* 0x000fe40007ffe0ff */
        /* <DEDUP_REMOVED lines=34> */
[----:B------:R-:W-:Y:S01]  /*1880*/  IADD3 R89, P0, R90, R83, RZ ;  /* 0x000000535a597210 */ /* 0x000fe20007f1e0ff */
[----:B------:R-:W-:Y:S02]  /*1890*/  IMAD.MOV.U32 R81, RZ, RZ, -0x800001 ;  /* 0xff7fffffff517424 */ /* 0x000fe400078e00ff */
[----:B------:R-:W-:Y:S01]  /*18a0*/  IMAD.MOV.U32 R90, RZ, RZ, R83 ;  /* 0x000000ffff5a7224 */ /* 0x000fe200078e0053 */
[----:B------:R-:W-:Y:S01]  /*18b0*/  LEA.HI.X.SX32 R28, R83, R92, 0x1, P0 ;  /* 0x0000005c531c7211 */ /* 0x000fe200000f0eff */
[----:B------:R-:W-:Y:S01]  /*18c0*/  IMAD R92, R86, 0x10, R87 ;  /* 0x00000010565c7824 */ /* 0x000fe200078e0257 */
[----:B------:R-:W-:Y:S01]  /*18d0*/  LEA R88, P0, R89, c[0x0][0x198], 0x2 ;  /* 0x0000660059587a11 */ /* 0x000fe200078010ff */
[----:B------:R-:W-:-:S02]  /*18e0*/  IMAD.SHL.U32 R87, R83, 0x10, RZ ;  /* 0x0000001053577824 */ /* 0x000fc400078e00ff */
[----:B------:R-:W-:Y:S01]  /*18f0*/  IMAD R91, R91, 0x200, R92 ;  /* 0x000002005b5b7824 */ /* 0x000fe200078e025c */
[----:B------:R-:W-:Y:S02]  /*1900*/  LEA.HI.X R89, R89, c[0x0][0x19c], R28, 0x2, P0 ;  /* 0x0000670059597a11 */ /* 0x000fe400000f141c */
[----:B------:R-:W-:Y:S02]  /*1910*/  LEA R92, R92, 0x120, 0x2 ;  /* 0x000001205c5c7811 */ /* 0x000fe400078e10ff */
.L_x_15766:
[----:B------:R-:W-:Y:S01]  /*1920*/  IABS R32, c[0x0][0x1e4] ;  /* 0x0000790000207a13 */ /* 0x000fe20000000000 */
[----:B------:R-:W-:Y:S01]  /*1930*/  IMAD.MOV.U32 R28, RZ, RZ, RZ ;  /* 0x000000ffff1c7224 */ /* 0x000fe200078e00ff */
[----:B------:R-:W-:Y:S01]  /*1940*/  IABS R34, R87 ;  /* 0x0000005700227213 */ /* 0x000fe20000000000 */
[----:B------:R-:W-:Y:S01]  /*1950*/  BSSY B1, `(.L_x_15761) ;  /* 0x0000174000017945 */ /* 0x000fe20003800000 */
[----:B------:R-:W0:Y:S01]  /*1960*/  I2F.RP R30, R32 ;  /* 0x00000020001e7306 */ /* 0x000e220000209400 */
[----:B------:R-:W-:Y:S02]  /*1970*/  IABS R35, c[0x0][0x1e0] ;  /* 0x0000780000237a13 */ /* 0x000fe40000000000 */
[----:B------:R-:W-:-:S05]  /*1980*/  IADD3 R90, R90, 0x4, RZ ;  /* 0x000000045a5a7810 */ /* 0x000fca0007ffe0ff */
[----:B0-----:R-:W0:Y:S02]  /*1990*/  MUFU.RCP R30, R30 ;  /* 0x0000001e001e7308 */ /* 0x001e240000001000 */
[----:B0-----:R-:W-:-:S06]  /*19a0*/  IADD3 R31, R30, 0xffffffe, RZ ;  /* 0x0ffffffe1e1f7810 */ /* 0x001fcc0007ffe0ff */
[----:B------:R-:W0:Y:S02]  /*19b0*/  F2I.FTZ.U32.TRUNC.NTZ R29, R31 ;  /* 0x0000001f001d7305 */ /* 0x000e24000021f000 */
[----:B0-----:R-:W-:-:S04]  /*19c0*/  IMAD.MOV R33, RZ, RZ, -R29 ;  /* 0x000000ffff217224 */ /* 0x001fc800078e0a1d */
        /* <DEDUP_REMOVED lines=37> */
[----:B------:R-:W-:-:S04]  /*1c20*/  @!P1 IMAD.IADD R28, R28, 0x1, -R33 ;  /* 0x000000011c1c9824 */ /* 0x000fc800078e0a21 */
[----:B------:R-:W-:Y:S01]  /*1c30*/  @!P2 IMAD.MOV R28, RZ, RZ, -R28 ;  /* 0x000000ffff1ca224 */ /* 0x000fe200078e0a1c */
[----:B------:R-:W-:Y:S02]  /*1c40*/  @!P0 LOP3.LUT R28, RZ, c[0x0][0x1e0], RZ, 0x33, !PT ;  /* 0x00007800ff1c8a12 */ /* 0x000fe400078e33ff */
[----:B------:R-:W-:Y:S02]  /*1c50*/  ISETP.LE.AND P2, PT, R35, R16, PT ;  /* 0x000000102300720c */ /* 0x000fe40003f43270 */
[----:B------:R-:W-:Y:S02]  /*1c60*/  ISETP.NE.AND P1, PT, R28, RZ, PT ;  /* 0x000000ff1c00720c */ /* 0x000fe40003f25270 */
[----:B------:R-:W-:-:S11]  /*1c70*/  ISETP.GE.AND P0, PT, R90, UR5, PT ;  /* 0x000000055a007c0c */ /* 0x000fd6000bf06270 */
[----:B------:R-:W-:Y:S05]  /*1c80*/  @P1 BRA P2, `(.L_x_15762) ;  /* 0x000013d000001947 */ /* 0x000fea0001000000 */
        /* <DEDUP_REMOVED lines=25> */
[C---:B------:R-:W-:Y:S02]  /*1e20*/  LEA R94, P3, R37.reuse, c[0x0][0x180], 0x1 ;  /* 0x00006000255e7a11 */ /* 0x040fe400078608ff */
[----:B------:R-:W-:Y:S02]  /*1e30*/  IADD3.X R38, R62, R29, R45, P1, P2 ;  /* 0x0000001d3e267210 */ /* 0x000fe40000fe442d */
[----:B-1----:R-:W-:Y:S02]  /*1e40*/  IADD3 R32, P1, P2, R76, R28, R19 ;  /* 0x0000001c4c207210 */ /* 0x002fe40007a3e013 */
[----:B------:R-:W-:Y:S02]  /*1e50*/  LEA.HI.X R95, R37, c[0x0][0x184], R38, 0x1, P3 ;  /* 0x00006100255f7a11 */ /* 0x000fe400018f0c26 */
[----:B0-----:R-:W-:-:S03]  /*1e60*/  LEA R34, P3, R32, c[0x0][0x180], 0x1 ;  /* 0x0000600020227a11 */ /* 0x001fc600078608ff */
[----:B------:R0:W5:Y:S01]  /*1e70*/  LDG.E.CONSTANT R37, [R94.64] ;  /* 0x0000000c5e257981 */ /* 0x000162000c1e9900 */
[----:B------:R-:W-:-:S03]  /*1e80*/  IADD3.X R33, R61, R29, R46, P1, P2 ;  /* 0x0000001d3d217210 */ /* 0x000fc60000fe442e */
[----:B------:R0:W5:Y:S01]  /*1e90*/  LDG.E.CONSTANT R38, [R94.64+0x4] ;  /* 0x0000040c5e267981 */ /* 0x000162000c1e9900 */
        /* <DEDUP_REMOVED lines=12> */
[-C--:B------:R-:W-:Y:S02]  /*1f60*/  IADD3 R93, P1, P2, R7, R28.reuse, R22 ;  /* 0x0000001c075d7210 */ /* 0x080fe40007a3e016 */
[----:B------:R-:W-:Y:S02]  /*1f70*/  LEA.HI.X R31, R31, c[0x0][0x184], R96, 0x1, P3 ;  /* 0x000061001f1f7a11 */ /* 0x000fe400018f0c60 */
[C---:B0-----:R-:W-:Y:S02]  /*1f80*/  LEA R94, P3, R93.reuse, c[0x0][0x180], 0x1 ;  /* 0x000060005d5e7a11 */ /* 0x041fe400078608ff */
[----:B------:R-:W-:Y:S01]  /*1f90*/  IADD3.X R96, R66, R29, R49, P1, P2 ;  /* 0x0000001d42607210 */ /* 0x000fe20000fe4431 */
[----:B------:R0:W5:Y:S03]  /*1fa0*/  LDG.E.CONSTANT R114, [R30.64] ;  /* 0x0000000c1e727981 */ /* 0x000166000c1e9900 */
[----:B------:R-:W-:Y:S01]  /*1fb0*/  LEA.HI.X R95, R93, c[0x0][0x184], R96, 0x1, P3 ;  /* 0x000061005d5f7a11 */ /* 0x000fe200018f0c60 */
[----:B------:R0:W5:Y:S04]  /*1fc0*/  LDG.E.CONSTANT R115, [R30.64+0x4] ;  /* 0x0000040c1e737981 */ /* 0x000168000c1e9900 */
        /* <DEDUP_REMOVED lines=21> */
[-C--:B------:R-:W-:Y:S01]  /*2120*/  IADD3.X R95, R70, R29.reuse, R53, P1, P2 ;  /* 0x0000001d465f7210 */ /* 0x080fe20000fe4435 */
[----:B------:R1:W5:Y:S01]  /*2130*/  LDG.E.CONSTANT R94, [R30.64+0x4] ;  /* 0x0000040c1e5e7981 */ /* 0x000362000c1e9900 */
[-C--:B------:R-:W-:Y:S02]  /*2140*/  IADD3 R35, P1, P2, R12, R28.reuse, R27 ;  /* 0x0000001c0c237210 */ /* 0x080fe40007a3e01b */
[----:B------:R-:W-:Y:S02]  /*2150*/  LEA.HI.X R103, R34, c[0x0][0x184], R95, 0x1, P3 ;  /* 0x0000610022677a11 */ /* 0x000fe400018f0c5f */
[----:B------:R-:W-:Y:S02]  /*2160*/  LEA R34, P3, R35, c[0x0][0x180], 0x1 ;  /* 0x0000600023227a11 */ /* 0x000fe400078608ff */
[----:B------:R-:W-:Y:S01]  /*2170*/  IADD3.X R96, R69, R29, R54, P1, P2 ;  /* 0x0000001d45607210 */ /* 0x000fe20000fe4436 */
[----:B------:R1:W5:Y:S01]  /*2180*/  LDG.E.CONSTANT R95, [R102.64] ;  /* 0x0000000c665f7981 */ /* 0x000362000c1e9900 */
[----:B------:R-:W-:-:S02]  /*2190*/  IADD3 R97, P1, P2, R13, R28, R40 ;  /* 0x0000001c0d617210 */ /* 0x000fc40007a3e028 */
[----:B------:R-:W-:Y:S02]  /*21a0*/  LEA.HI.X R35, R35, c[0x0][0x184], R96, 0x1, P3 ;  /* 0x0000610023237a11 */ /* 0x000fe400018f0c60 */
[----:B0-----:R-:W-:Y:S01]  /*21b0*/  LEA R32, P3, R97, c[0x0][0x180], 0x1 ;  /* 0x0000600061207a11 */ /* 0x001fe200078608ff */
[----:B------:R0:W5:Y:S01]  /*21c0*/  LDG.E.CONSTANT R96, [R102.64+0x4] ;  /* 0x0000040c66607981 */ /* 0x000162000c1e9900 */
[----:B------:R-:W-:-:S04]  /*21d0*/  IADD3.X R98, R72, R29, R55, P1, P2 ;  /* 0x0000001d48627210 */ /* 0x000fc80000fe4437 */
[----:B------:R-:W-:Y:S02]  /*21e0*/  LEA.HI.X R33, R97, c[0x0][0x184], R98, 0x1, P3 ;  /* 0x0000610061217a11 */ /* 0x000fe400018f0c62 */
[----:B------:R0:W5:Y:S04]  /*21f0*/  LDG.E.CONSTANT R97, [R34.64] ;  /* 0x0000000c22617981 */ /* 0x000168000c1e9900 */
[----:B------:R0:W5:Y:S04]  /*2200*/  LDG.E.CONSTANT R98, [R34.64+0x4] ;  /* 0x0000040c22627981 */ /* 0x000168000c1e9900 */
[----:B------:R0:W5:Y:S04]  /*2210*/  LDG.E.CONSTANT R99, [R32.64] ;  /* 0x0000000c20637981 */ /* 0x000168000c1e9900 */
[----:B------:R0:W5:Y:S01]  /*2220*/  LDG.E.CONSTANT R100, [R32.64+0x4] ;  /* 0x0000040c20647981 */ /* 0x000162000c1e9900 */
[----:B-1----:R-:W-:-:S03]  /*2230*/  IADD3 R31, P1, P2, R14, R28, R41 ;  /* 0x0000001c0e1f7210 */ /* 0x002fc60007a3e029 */
[----:B0-----:R-:W0:Y:S01]  /*2240*/  LDS.128 R32, [R17] ;  /* 0x0000000011207984 */ /* 0x001e220000000c00 */
[----:B------:R-:W-:Y:S02]  /*2250*/  IADD3 R101, P4, P5, R15, R28, R42 ;  /* 0x0000001c0f657210 */ /* 0x000fe40007d9e02a */
[----:B------:R-:W-:Y:S02]  /*2260*/  LEA R30, P3, R31, c[0x0][0x180], 0x1 ;  /* 0x000060001f1e7a11 */ /* 0x000fe400078608ff */
[-C--:B------:R-:W-:Y:S02]  /*2270*/  IADD3.X R28, R71, R29.reuse, R56, P1, P2 ;  /* 0x0000001d471c7210 */ /* 0x080fe40000fe4438 */
[----:B------:R-:W-:Y:S02]  /*2280*/  IADD3.X R102, R74, R29, R57, P4, P5 ;  /* 0x0000001d4a667210 */ /* 0x000fe400027ea439 */
[----:B------:R-:W-:Y:S02]  /*2290*/  LEA.HI.X R31, R31, c[0x0][0x184], R28, 0x1, P3 ;  /* 0x000061001f1f7a11 */ /* 0x000fe400018f0c1c */
[----:B------:R-:W-:-:S04]  /*22a0*/  LEA R28, P1, R101, c[0x0][0x180], 0x1 ;  /* 0x00006000651c7a11 */ /* 0x000fc800078208ff */
[----:B------:R-:W-:Y:S02]  /*22b0*/  LEA.HI.X R29, R101, c[0x0][0x184], R102, 0x1, P1 ;  /* 0x00006100651d7a11 */ /* 0x000fe400008f0c66 */
[----:B------:R1:W5:Y:S04]  /*22c0*/  LDG.E.CONSTANT R101, [R30.64] ;  /* 0x0000000c1e657981 */ /* 0x000368000c1e9900 */
[----:B------:R0:W5:Y:S04]  /*22d0*/  LDG.E.CONSTANT R103, [R28.64] ;  /* 0x0000000c1c677981 */ /* 0x000168000c1e9900 */
[----:B------:R1:W5:Y:S04]  /*22e0*/  LDG.E.CONSTANT R102, [R30.64+0x4] ;  /* 0x0000040c1e667981 */ /* 0x000368000c1e9900 */
[----:B------:R0:W5:Y:S02]  /*22f0*/  LDG.E.CONSTANT R104, [R28.64+0x4] ;  /* 0x0000040c1c687981 */ /* 0x000164000c1e9900 */
[----:B0-----:R-:W-:-:S02]  /*2300*/  PRMT R28, RZ, 0x5410, R34 ;  /* 0x00005410ff1c7816 */ /* 0x001fc40000000022 */
[----:B------:R-:W-:Y:S02]  /*2310*/  PRMT R34, RZ, 0x7610, R34 ;  /* 0x00007610ff227816 */ /* 0x000fe40000000022 */
        /* <DEDUP_REMOVED lines=11> */
[----:B----4-:R-:W-:Y:S02]  /*23d0*/  PRMT R29, RZ, 0x5410, R120 ;  /* 0x00005410ff1d7816 */ /* 0x010fe40000000078 */
[----:B------:R-:W-:-:S03]  /*23e0*/  PRMT R121, RZ, 0x5410, R33 ;  /* 0x00005410ff797816 */ /* 0x000fc60000000021 */
[----:B------:R-:W-:Y:S01]  /*23f0*/  FMUL.FTZ R29, R28, R29 ;  /* 0x0000001d1c1d7220 */ /* 0x000fe20000410000 */
[----:B-----5:R-:W-:-:S05]  /*2400*/  PRMT R28, RZ, 0x5410, R39 ;  /* 0x00005410ff1c7816 */ /* 0x020fca0000000027 */
[----:B------:R-:W-:Y:S02]  /*2410*/  FFMA.FTZ R121, R121, R28, R29 ;  /* 0x0000001c79797223 */ /* 0x000fe4000001001d */
[----:B-1----:R-:W0:Y:S01]  /*2420*/  LDS.128 R28, [R17+0x10] ;  /* 0x00001000111c7984 */ /* 0x002e220000000c00 */
[----:B------:R-:W-:Y:S02]  /*2430*/  PRMT R35, RZ, 0x7610, R35 ;  /* 0x00007610ff237816 */ /* 0x000fe40000000023 */
[----:B------:R-:W-:Y:S02]  /*2440*/  PRMT R120, RZ, 0x7610, R120 ;  /* 0x00007610ff787816 */ /* 0x000fe40000000078 */
[----:B------:R-:W-:-:S03]  /*2450*/  PRMT R33, RZ, 0x7610, R33 ;  /* 0x00007610ff217816 */ /* 0x000fc60000000021 */
[----:B------:R-:W-:Y:S01]  /*2460*/  FMUL.FTZ R35, R35, R120 ;  /* 0x0000007823237220 */ /* 0x000fe20000410000 */
[----:B------:R-:W-:-:S05]  /*2470*/  PRMT R120, RZ, 0x7610, R39 ;  /* 0x00007610ff787816 */ /* 0x000fca0000000027 */
[----:B------:R-:W-:Y:S01]  /*2480*/  FFMA.FTZ R39, R33, R120, R35 ;  /* 0x0000007821277223 */ /* 0x000fe20000010023 */
[----:B------:R-:W-:Y:S02]  /*2490*/  PRMT R120, RZ, 0x5410, R119 ;  /* 0x00005410ff787816 */ /* 0x000fe40000000077 */
[----:B0-----:R-:W-:-:S05]  /*24a0*/  PRMT R33, RZ, 0x5410, R28 ;  /* 0x00005410ff217816 */ /* 0x001fca000000001c */
[----:B------:R-:W-:Y:S01]  /*24b0*/  FFMA.FTZ R120, R33, R120, R34 ;  /* 0x0000007821787223 */ /* 0x000fe20000010022 */
[----:B------:R-:W-:Y:S02]  /*24c0*/  PRMT R33, RZ, 0x7610, R28 ;  /* 0x00007610ff217816 */ /* 0x000fe4000000001c */
[----:B------:R-:W-:-:S05]  /*24d0*/  PRMT R28, RZ, 0x7610, R119 ;  /* 0x00007610ff1c7816 */ /* 0x000fca0000000077 */
[----:B------:R-:W-:Y:S01]  /*24e0*/  FFMA.FTZ R28, R33, R28, R32 ;  /* 0x0000001c211c7223 */ /* 0x000fe20000010020 */
[----:B------:R-:W-:Y:S02]  /*24f0*/  PRMT R32, RZ, 0x5410, R29 ;  /* 0x00005410ff207816 */ /* 0x000fe4000000001d */
        /* <DEDUP_REMOVED lines=16> */
[----:B------:R-:W-:-:S05]  /*2600*/  PRMT R29, RZ, 0x7610, R38 ;  /* 0x00007610ff1d7816 */ /* 0x000fca0000000026 */
[----:B------:R-:W-:Y:S02]  /*2610*/  FFMA.FTZ R29, R30, R29, R39 ;  /* 0x0000001d1e1d7223 */ /* 0x000fe40000010027 */
[----:B------:R-:W1:Y:S01]  /*2620*/  LDS.128 R36, [R17+0x30] ;  /* 0x0000300011247984 */ /* 0x000e620000000c00 */
[--C-:B------:R-:W-:Y:S02]  /*2630*/  PRMT R30, RZ, 0x5410, R117.reuse ;  /* 0x00005410ff1e7816 */ /* 0x100fe40000000075 */
        /* <DEDUP_REMOVED lines=11> */
[--C-:B------:R-:W-:Y:S01]  /*26f0*/  PRMT R33, RZ, 0x7610, R34.reuse ;  /* 0x00007610ff217816 */ /* 0x100fe20000000022 */
[----:B------:R-:W-:Y:S01]  /*2700*/  FFMA.FTZ R32, R32, R116, R29 ;  /* 0x0000007420207223 */ /* 0x000fe2000001001d */
[----:B------:R-:W-:-:S02]  /*2710*/  PRMT R29, RZ, 0x5410, R34 ;  /* 0x00005410ff1d7816 */ /* 0x000fc40000000022 */
[----:B------:R-:W-:-:S03]  /*2720*/  PRMT R118, RZ, 0x7610, R118 ;  /* 0x00007610ff767816 */ /* 0x000fc60000000076 */
[----:B------:R-:W-:Y:S02]  /*2730*/  FFMA.FTZ R120, R29, R30, R120 ;  /* 0x0000001e1d787223 */ /* 0x000fe40000010078 */
[----:B------:R-:W-:Y:S02]  /*2740*/  FFMA.FTZ R33, R33, R118, R28 ;  /* 0x0000007621217223 */ /* 0x000fe4000001001c */
[----:B------:R-:W0:Y:S01]  /*2750*/  LDS.128 R28, [R17+0x40] ;  /* 0x00004000111c7984 */ /* 0x000e220000000c00 */
[----:B------:R-:W-:Y:S02]  /*2760*/  PRMT R34, RZ, 0x5410, R35 ;  /* 0x00005410ff227816 */ /* 0x000fe40000000023 */
[----:B------:R-:W-:Y:S02]  /*2770*/  PRMT R116, RZ, 0x5410, R113 ;  /* 0x00005410ff747816 */ /* 0x000fe40000000071 */
[----:B------:R-:W-:Y:S02]  /*2780*/  PRMT R35, RZ, 0x7610, R35 ;  /* 0x00007610ff237816 */ /* 0x000fe40000000023 */
        /* <DEDUP_REMOVED lines=27> */
[----:B------:R-:W1:Y:S02]  /*2940*/  LDS.128 R32, [R17+0x50] ;  /* 0x0000500011207984 */ /* 0x000e640000000c00 */
[----:B------:R-:W-:Y:S01]  /*2950*/  FFMA.FTZ R111, R38, R111, R37 ;  /* 0x0000006f266f7223 */ /* 0x000fe20000010025 */
[----:B0-----:R-:W-:-:S02]  /*2960*/  PRMT R37, RZ, 0x5410, R28 ;  /* 0x00005410ff257816 */ /* 0x001fc4000000001c */
        /* <DEDUP_REMOVED lines=8> */
[----:B------:R-:W-:Y:S01]  /*29f0*/  PRMT R28, RZ, 0x7610, R29 ;  /* 0x00007610ff1c7816 */ /* 0x000fe2000000001d */
[----:B------:R-:W0:Y:S01]  /*2a00*/  LDS.128 R36, [R17+0x60] ;  /* 0x0000600011247984 */ /* 0x000e220000000c00 */
[----:B------:R-:W-:-:S03]  /*2a10*/  PRMT R29, RZ, 0x5410, R30 ;  /* 0x00005410ff1d7816 */ /* 0x000fc6000000001e */
[----:B------:R-:W-:Y:S01]  /*2a20*/  FFMA.FTZ R28, R28, R105, R111 ;  /* 0x000000691c1c7223 */ /* 0x000fe2000001006f */
[----:B------:R-:W-:Y:S02]  /*2a30*/  PRMT R105, RZ, 0x7610, R30 ;  /* 0x00007610ff697816 */ /* 0x000fe4000000001e */
[--C-:B------:R-:W-:Y:S02]  /*2a40*/  PRMT R30, RZ, 0x5410, R108.reuse ;  /* 0x00005410ff1e7816 */ /* 0x100fe4000000006c */
[----:B------:R-:W-:Y:S02]  /*2a50*/  PRMT R108, RZ, 0x7610, R108 ;  /* 0x00007610ff6c7816 */ /* 0x000fe4000000006c */
        /* <DEDUP_REMOVED lines=8> */
[----:B-1----:R-:W-:-:S05]  /*2ae0*/  PRMT R28, RZ, 0x5410, R32 ;  /* 0x00005410ff1c7816 */ /* 0x002fca0000000020 */
[----:B------:R-:W-:Y:S02]  /*2af0*/  FFMA.FTZ R110, R28, R30, R29 ;  /* 0x0000001e1c6e7223 */ /* 0x000fe4000001001d */
[----:B------:R-:W1:Y:S01]  /*2b00*/  LDS.128 R28, [R17+0x70] ;  /* 0x00007000111c7984 */ /* 0x000e620000000c00 */
[----:B------:R-:W-:Y:S02]  /*2b10*/  PRMT R32, RZ, 0x7610, R32 ;  /* 0x00007610ff207816 */ /* 0x000fe40000000020 */
[----:B------:R-:W-:Y:S02]  /*2b20*/  PRMT R93, RZ, 0x7610, R93 ;  /* 0x00007610ff5d7816 */ /* 0x000fe4000000005d */
[--C-:B------:R-:W-:Y:S02]  /*2b30*/  PRMT R111, RZ, 0x5410, R33.reuse ;  /* 0x00005410ff6f7816 */ /* 0x100fe40000000021 */
[----:B------:R-:W-:Y:S01]  /*2b40*/  PRMT R112, RZ, 0x7610, R33 ;  /* 0x00007610ff707816 */ /* 0x000fe20000000021 */
[----:B------:R-:W-:Y:S01]  /*2b50*/  FFMA.FTZ R108, R114, R108, R121 ;  /* 0x0000006c726c7223 */ /* 0x000fe20000010079 */
[----:B------:R-:W-:Y:S01]  /*2b60*/  PRMT R33, RZ, 0x5410, R94 ;  /* 0x00005410ff217816 */ /* 0x000fe2000000005e */
[----:B------:R-:W-:Y:S01]  /*2b70*/  FFMA.FTZ R32, R32, R93, R105 ;  /* 0x0000005d20207223 */ /* 0x000fe20000010069 */
[----:B------:R-:W-:-:S02]  /*2b80*/  PRMT R113, RZ, 0x5410, R34 ;  /* 0x00005410ff717816 */ /* 0x000fc40000000022 */
[----:B------:R-:W-:Y:S02]  /*2b90*/  PRMT R115, RZ, 0x7610, R34 ;  /* 0x00007610ff737816 */ /* 0x000fe40000000022 */
[----:B------:R-:W-:Y:S01]  /*2ba0*/  PRMT R34, RZ, 0x5410, R95 ;  /* 0x00005410ff227816 */ /* 0x000fe2000000005f */
[----:B------:R-:W-:Y:S01]  /*2bb0*/  FFMA.FTZ R33, R111, R33, R108 ;  /* 0x000000216f217223 */ /* 0x000fe2000001006c */
[----:B------:R-:W-:Y:S02]  /*2bc0*/  PRMT R114, RZ, 0x5410, R35 ;  /* 0x00005410ff727816 */ /* 0x000fe40000000023 */
[----:B------:R-:W-:Y:S02]  /*2bd0*/  PRMT R95, RZ, 0x7610, R95 ;  /* 0x00007610ff5f7816 */ /* 0x000fe4000000005f */
[----:B------:R-:W-:Y:S02]  /*2be0*/  PRMT R93, RZ, 0x5410, R96 ;  /* 0x00005410ff5d7816 */ /* 0x000fe40000000060 */
[----:B------:R-:W-:Y:S01]  /*2bf0*/  PRMT R94, RZ, 0x7610, R94 ;  /* 0x00007610ff5e7816 */ /* 0x000fe2000000005e */
[----:B------:R-:W-:Y:S01]  /*2c00*/  FFMA.FTZ R32, R115, R95, R32 ;  /* 0x0000005f73207223 */ /* 0x000fe20000010020 */
[--C-:B0-----:R-:W-:Y:S01]  /*2c10*/  PRMT R95, RZ, 0x7610, R36.reuse ;  /* 0x00007610ff5f7816 */ /* 0x101fe20000000024 */
[----:B------:R-:W-:Y:S01]  /*2c20*/  FFMA.FTZ R33, R114, R93, R33 ;  /* 0x0000005d72217223 */ /* 0x000fe20000010021 */
[----:B------:R-:W-:Y:S01]  /*2c30*/  PRMT R93, RZ, 0x5410, R36 ;  /* 0x00005410ff5d7816 */ /* 0x000fe20000000024 */
[----:B------:R-:W-:Y:S01]  /*2c40*/  FFMA.FTZ R94, R112, R94, R109 ;  /* 0x0000005e705e7223 */ /* 0x000fe2000001006d */
[----:B------:R-:W-:Y:S01]  /*2c50*/  PRMT R35, RZ, 0x7610, R35 ;  /* 0x00007610ff237816 */ /* 0x000fe20000000023 */
[----:B------:R-:W-:Y:S01]  /*2c60*/  FFMA.FTZ R34, R113, R34, R110 ;  /* 0x0000002271227223 */ /* 0x000fe2000001006e */
[----:B------:R-:W-:-:S02]  /*2c70*/  PRMT R96, RZ, 0x7610, R96 ;  /* 0x00007610ff607816 */ /* 0x000fc40000000060 */
[----:B------:R-:W-:-:S03]  /*2c80*/  PRMT R36, RZ, 0x5410, R97 ;  /* 0x00005410ff247816 */ /* 0x000fc60000000061 */
[----:B------:R-:W-:Y:S01]  /*2c90*/  FFMA.FTZ R35, R35, R96, R94 ;  /* 0x0000006023237223 */ /* 0x000fe2000001005e */
[--C-:B------:R-:W-:Y:S01]  /*2ca0*/  PRMT R94, RZ, 0x5410, R37.reuse ;  /* 0x00005410ff5e7816 */ /* 0x100fe20000000025 */
[----:B------:R-:W-:Y:S01]  /*2cb0*/  FFMA.FTZ R34, R93, R36, R34 ;  /* 0x000000245d227223 */ /* 0x000fe20000010022 */
        /* <DEDUP_REMOVED lines=13> */
[----:B-1----:R-:W-:-:S02]  /*2d90*/  PRMT R37, RZ, 0x5410, R28 ;  /* 0x00005410ff257816 */ /* 0x002fc4000000001c */
[----:B------:R-:W-:Y:S01]  /*2da0*/  PRMT R39, RZ, 0x7610, R28 ;  /* 0x00007610ff277816 */ /* 0x000fe2000000001c */
[----:B------:R-:W-:Y:S01]  /*2db0*/  FFMA.FTZ R33, R38, R36, R33 ;  /* 0x0000002426217223 */ /* 0x000fe20000010021 */
[--C-:B------:R-:W-:Y:S01]  /*2dc0*/  PRMT R28, RZ, 0x5410, R101.reuse ;  /* 0x00005410ff1c7816 */ /* 0x100fe20000000065 */
[----:B------:R-:W-:Y:S01]  /*2dd0*/  FFMA.FTZ R32, R105, R99, R32 ;  /* 0x0000006369207223 */ /* 0x000fe20000010020 */
[----:B------:R-:W-:Y:S02]  /*2de0*/  PRMT R101, RZ, 0x7610, R101 ;  /* 0x00007610ff657816 */ /* 0x000fe40000000065 */
[--C-:B------:R-:W-:Y:S02]  /*2df0*/  PRMT R36, RZ, 0x5410, R29.reuse ;  /* 0x00005410ff247816 */ /* 0x100fe4000000001d */
[----:B------:R-:W-:Y:S02]  /*2e00*/  PRMT R38, RZ, 0x7610, R29 ;  /* 0x00007610ff267816 */ /* 0x000fe4000000001d */
[----:B------:R-:W-:-:S02]  /*2e10*/  PRMT R29, RZ, 0x5410, R30 ;  /* 0x00005410ff1d7816 */ /* 0x000fc4000000001e */
        /* <DEDUP_REMOVED lines=27> */
.L_x_15822:
[----:B-1----:R-:W-:-:S04]  /*2fd0*/  FADD.FTZ R28, R35, R28 ;  /* 0x0000001c231c7221 */ /* 0x002fc80000010000 */
[----:B------:R-:W-:Y:S01]  /*2fe0*/  FFMA.FTZ R28, R28, c[0x0][0x194], RZ ;  /* 0x000065001c1c7a23 */ /* 0x000fe200000100ff */
[----:B------:R-:W-:Y:S05]  /*2ff0*/  @P1 BRA `(.L_x_15764) ;  /* 0x0000009000001947 */ /* 0x000fea0003800000 */
[----:B------:R-:W-:-:S04]  /*3000*/  ISETP.GE.AND P1, PT, R91, UR16, PT ;  /* 0x000000105b007c0c */ /* 0x000fc8000bf26270 */
[----:B------:R-:W-:-:S05]  /*3010*/  FSEL R29, R28, RZ, !P1 ;  /* 0x000000ff1c1d7208 */ /* 0x000fca0004800000 */
[----:B------:R1:W-:Y:S04]  /*3020*/  STS [R92], R29 ;  /* 0x0000001d5c007388 */ /* 0x0003e80000000800 */
[----:B------:R-:W-:Y:S05]  /*3030*/  @P1 BRA `(.L_x_15764) ;  /* 0x0000005000001947 */ /* 0x000fea0003800000 */
[----:B------:R-:W-:Y:S01]  /*3040*/  FMNMX.FTZ R81, R81, R28, !PT ;  /* 0x0000001c51517209 */ /* 0x000fe20007810000 */
[----:B------:R-:W-:Y:S05]  /*3050*/  BRA `(.L_x_15764) ;  /* 0x0000003000007947 */ /* 0x000fea0003800000 */
.L_x_15762:
[----:B------:R-:W-:-:S13]  /*3060*/  ISETP.NE.AND P1, PT, R84, RZ, PT ;  /* 0x000000ff5400720c */ /* 0x000fda0003f25270 */
[----:B------:R-:W-:-:S05]  /*3070*/  @!P1 IMAD.MOV.U32 R29, RZ, RZ, -0x800001 ;  /* 0xff7fffffff1d9424 */ /* 0x000fca00078e00ff */
[----:B------:R0:W-:Y:S02]  /*3080*/  @!P1 STS [R92], R29 ;  /* 0x0000001d5c009388 */ /* 0x0001e40000000800 */
.L_x_15764:
[----:B------:R-:W-:Y:S05]  /*3090*/  BSYNC B1 ;  /* 0x0000000000017941 */ /* 0x000fea0003800000 */
.L_x_15761:
[----:B------:R-:W-:Y:S02]  /*30a0*/  IADD3 R88, P1, R88, 0x10, RZ ;  /* 0x0000001058587810 */ /* 0x000fe40007f3e0ff */
[----:B01----:R-:W-:Y:S02]  /*30b0*/  IADD3 R92, R92, 0x100, RZ ;  /* 0x000001005c5c7810 */ /* 0x003fe40007ffe0ff */
[----:B------:R-:W-:Y:S01]  /*30c0*/  IADD3 R91, R91, 0x40, RZ ;  /* 0x000000405b5b7810 */ /* 0x000fe20007ffe0ff */
[----:B------:R-:W-:Y:S01]  /*30d0*/  IMAD.X R89, RZ, RZ, R89, P1 ;  /* 0x000000ffff597224 */ /* 0x000fe200008e0659 */
[----:B------:R-:W-:Y:S01]  /*30e0*/  IADD3 R87, R87, 0x40, RZ ;  /* 0x0000004057577810 */ /* 0x000fe20007ffe0ff */
[----:B------:R-:W-:Y:S01]  /*30f0*/  @P0 CALL.REL.NOINC `(.L_x_15765) ;  /* 0x0000001000000944 */ /* 0x000fe20003c00000 */
[----:B------:R-:W-:Y:S05]  /*3100*/  BRA `(.L_x_15766) ;  /* 0xffffe81000007947 */ /* 0x000fea000383ffff */
.L_x_15765:
[----:B------:R-:W-:Y:S05]  /*3110*/  BRA `(.L_x_15759) ;  /* 0x000018c000007947 */ /* 0x000fea0003800000 */
.L_x_15760:
[----:B------:R-:W-:Y:S02]  /*3120*/  IMAD.U32 R93, RZ, RZ, UR16 ;  /* 0x00000010ff5d7e24 */ /* 0x000fe4000f8e00ff */
[----:B------:R-:W-:Y:S02]  /*3130*/  IMAD R89, R91, -0x200, R87 ;  /* 0xfffffe005b597824 */ /* 0x000fe400078e0257 */
[----:B------:R-:W-:Y:S01]  /*3140*/  IMAD.MOV.U32 R81, RZ, RZ, -0x800001 ;  /* 0xff7fffffff517424 */ /* 0x000fe200078e00ff */
[----:B------:R-:W-:Y:S01]  /*3150*/  IADD3 R93, -R93, 0x1, RZ ;  /* 0x000000015d5d7810 */ /* 0x000fe20007ffe1ff */
[----:B------:R-:W-:-:S03]  /*3160*/  IMAD.MOV.U32 R91, RZ, RZ, R83 ;  /* 0x000000ffff5b7224 */ /* 0x000fc600078e0053 */
.L_x_15771:
        /* <DEDUP_REMOVED lines=93> */
[----:B------:R-:W-:Y:S02]  /*3740*/  LEA.HI.X R33, R28, c[0x0][0x184], R29, 0x1, P2 ;  /* 0x000061001c217a11 */ /* 0x000fe400010f0c1d */
[----:B0-----:R-:W0:Y:S04]  /*3750*/  LDS.128 R28, [R17] ;  /* 0x00000000111c7984 */ /* 0x001e280000000c00 */
        /* <DEDUP_REMOVED lines=12> */
[----:B-1----:R-:W-:-:S03]  /*3820*/  IADD3 R34, P0, P1, R7, R102, R22 ;  /* 0x0000006607227210 */ /* 0x002fc6000791e016 */
[----:B------:R0:W5:Y:S04]  /*3830*/  LDG.E.CONSTANT R115, [R96.64] ;  /* 0x0000000c60737981 */ /* 0x000168000c1e9900 */
[----:B------:R0:W5:Y:S01]  /*3840*/  LDG.E.CONSTANT R116, [R96.64+0x4] ;  /* 0x0000040c60747981 */ /* 0x000162000c1e9900 */
[----:B------:R-:W-:Y:S02]  /*3850*/  IADD3.X R35, R66, R105, R49, P0, P1 ;  /* 0x0000006942237210 */ /* 0x000fe400007e2431 */
[----:B------:R-:W-:Y:S02]  /*3860*/  LEA R98, P2, R34, c[0x0][0x180], 0x1 ;  /* 0x0000600022627a11 */ /* 0x000fe400078408ff */
[--C-:B0-----:R-:W-:Y:S02]  /*3870*/  PRMT R96, RZ, 0x5410, R30.reuse ;  /* 0x00005410ff607816 */ /* 0x101fe4000000001e */
[----:B------:R-:W-:-:S02]  /*3880*/  PRMT R30, RZ, 0x7610, R30 ;  /* 0x00007610ff1e7816 */ /* 0x000fc4000000001e */
[----:B------:R-:W-:Y:S02]  /*3890*/  LEA.HI.X R99, R34, c[0x0][0x184], R35, 0x1, P2 ;  /* 0x0000610022637a11 */ /* 0x000fe400010f0c23 */
[----:B------:R-:W0:Y:S01]  /*38a0*/  LDS.128 R32, [R17+0x10] ;  /* 0x0000100011207984 */ /* 0x000e220000000c00 */
[----:B------:R-:W-:Y:S02]  /*38b0*/  PRMT R109, RZ, 0x5410, R28 ;  /* 0x00005410ff6d7816 */ /* 0x000fe4000000001c */
[----:B------:R-:W-:Y:S01]  /*38c0*/  IADD3 R101, P0, P1, R8, R102, R23 ;  /* 0x0000006608657210 */ /* 0x000fe2000791e017 */
[----:B------:R1:W5:Y:S04]  /*38d0*/  LDG.E.CONSTANT R112, [R98.64] ;  /* 0x0000000c62707981 */ /* 0x000368000c1e9900 */
[----:B------:R1:W5:Y:S01]  /*38e0*/  LDG.E.CONSTANT R113, [R98.64+0x4] ;  /* 0x0000040c62717981 */ /* 0x000362000c1e9900 */
[----:B------:R-:W-:-:S02]  /*38f0*/  PRMT R121, RZ, 0x5410, R29 ;  /* 0x00005410ff797816 */ /* 0x000fc4000000001d */
[----:B------:R-:W-:Y:S02]  /*3900*/  PRMT R122, RZ, 0x7610, R29 ;  /* 0x00007610ff7a7816 */ /* 0x000fe4000000001d */
[----:B--2---:R-:W-:-:S05]  /*3910*/  PRMT R97, RZ, 0x5410, R108 ;  /* 0x00005410ff617816 */ /* 0x004fca000000006c */
[----:B------:R-:W-:Y:S01]  /*3920*/  FMUL.FTZ R110, R96, R97 ;  /* 0x00000061606e7220 */ /* 0x000fe20000410000 */
[----:B------:R-:W-:-:S05]  /*3930*/  PRMT R97, RZ, 0x7610, R108 ;  /* 0x00007610ff617816 */ /* 0x000fca000000006c */
[----:B------:R-:W-:Y:S01]  /*3940*/  FMUL.FTZ R100, R30, R97 ;  /* 0x000000611e647220 */ /* 0x000fe20000410000 */
[--C-:B---3--:R-:W-:Y:S02]  /*3950*/  PRMT R30, RZ, 0x5410, R104.reuse ;  /* 0x00005410ff1e7816 */ /* 0x108fe40000000068 */
[----:B------:R-:W-:-:S03]  /*3960*/  PRMT R97, RZ, 0x7610, R104 ;  /* 0x00007610ff617816 */ /* 0x000fc60000000068 */
[----:B------:R-:W-:Y:S01]  /*3970*/  FFMA.FTZ R109, R109, R30, R110 ;  /* 0x0000001e6d6d7223 */ /* 0x000fe2000001006e */
[----:B------:R-:W-:Y:S02]  /*3980*/  PRMT R30, RZ, 0x7610, R28 ;  /* 0x00007610ff1e7816 */ /* 0x000fe4000000001c */
[----:B------:R-:W-:-:S03]  /*3990*/  PRMT R28, RZ, 0x5410, R31 ;  /* 0x00005410ff1c7816 */ /* 0x000fc6000000001f */
[----:B------:R-:W-:Y:S01]  /*39a0*/  FFMA.FTZ R30, R30, R97, R100 ;  /* 0x000000611e1e7223 */ /* 0x000fe20000010064 */
[----:B----4-:R-:W-:Y:S02]  /*39b0*/  PRMT R97, RZ, 0x5410, R103 ;  /* 0x00005410ff617816 */ /* 0x010fe40000000067 */
[----:B------:R-:W-:Y:S02]  /*39c0*/  LEA R96, P2, R101, c[0x0][0x180], 0x1 ;  /* 0x0000600065607a11 */ /* 0x000fe400078408ff */
[----:B------:R-:W-:Y:S01]  /*39d0*/  IADD3.X R104, R65, R105, R50, P0, P1 ;  /* 0x0000006941687210 */ /* 0x000fe200007e2432 */
[----:B------:R-:W-:-:S03]  /*39e0*/  FMUL.FTZ R100, R28, R97 ;  /* 0x000000611c647220 */ /* 0x000fc60000410000 */
[----:B------:R-:W-:Y:S02]  /*39f0*/  LEA.HI.X R97, R101, c[0x0][0x184], R104, 0x1, P2 ;  /* 0x0000610065617a11 */ /* 0x000fe400010f0c68 */
[----:B-----5:R-:W-:-:S03]  /*3a00*/  PRMT R28, RZ, 0x5410, R95 ;  /* 0x00005410ff1c7816 */ /* 0x020fc6000000005f */
[----:B------:R2:W3:Y:S01]  /*3a10*/  LDG.E.CONSTANT R114, [R96.64] ;  /* 0x0000000c60727981 */ /* 0x0004e2000c1e9900 */
[----:B------:R-:W-:Y:S01]  /*3a20*/  PRMT R31, RZ, 0x7610, R31 ;  /* 0x00007610ff1f7816 */ /* 0x000fe2000000001f */
[----:B------:R-:W-:Y:S01]  /*3a30*/  FFMA.FTZ R121, R121, R28, R100 ;  /* 0x0000001c79797223 */ /* 0x000fe20000010064 */
[----:B------:R-:W-:Y:S01]  /*3a40*/  PRMT R28, RZ, 0x7610, R103 ;  /* 0x00007610ff1c7816 */ /* 0x000fe20000000067 */
[----:B------:R2:W4:Y:S01]  /*3a50*/  LDG.E.CONSTANT R108, [R96.64+0x4] ;  /* 0x0000040c606c7981 */ /* 0x000522000c1e9900 */
[----:B------:R-:W-:Y:S02]  /*3a60*/  IADD3 R101, P0, P1, R9, R102, R24 ;  /* 0x0000006609657210 */ /* 0x000fe4000791e018 */
[----:B------:R-:W-:Y:S01]  /*3a70*/  PRMT R95, RZ, 0x7610, R95 ;  /* 0x00007610ff5f7816 */ /* 0x000fe2000000005f */
[----:B------:R-:W-:Y:S01]  /*3a80*/  FMUL.FTZ R28, R31, R28 ;  /* 0x0000001c1f1c7220 */ /* 0x000fe20000410000 */
[----:B------:R-:W-:Y:S02]  /*3a90*/  LEA R100, P2, R101, c[0x0][0x180], 0x1 ;  /* 0x0000600065647a11 */ /* 0x000fe400078408ff */
[----:B------:R-:W-:Y:S01]  /*3aa0*/  IADD3.X R104, R68, R105, R51, P0, P1 ;  /* 0x0000006944687210 */ /* 0x000fe200007e2433 */
[----:B------:R-:W-:Y:S01]  /*3ab0*/  FFMA.FTZ R122, R122, R95, R28 ;  /* 0x0000005f7a7a7223 */ /* 0x000fe2000001001c */
[----:B0-----:R-:W-:-:S02]  /*3ac0*/  PRMT R28, RZ, 0x5410, R32 ;  /* 0x00005410ff1c7816 */ /* 0x001fc40000000020 */
[----:B------:R-:W-:Y:S02]  /*3ad0*/  PRMT R31, RZ, 0x5410, R120 ;  /* 0x00005410ff1f7816 */ /* 0x000fe40000000078 */
[----:B------:R-:W-:-:S03]  /*3ae0*/  LEA.HI.X R101, R101, c[0x0][0x184], R104, 0x1, P2 ;  /* 0x0000610065657a11 */ /* 0x000fc600010f0c68 */
[----:B------:R-:W-:Y:S02]  /*3af0*/  FFMA.FTZ R31, R28, R31, R109 ;  /* 0x0000001f1c1f7223 */ /* 0x000fe4000001006d */
[----:B------:R0:W5:Y:S01]  /*3b00*/  LDG.E.CONSTANT R109, [R100.64] ;  /* 0x0000000c646d7981 */ /* 0x000162000c1e9900 */
[----:B------:R-:W-:-:S03]  /*3b10*/  IADD3 R29, P0, P1, R10, R102, R25 ;  /* 0x000000660a1d7210 */ /* 0x000fc6000791e019 */
[----:B------:R0:W5:Y:S01]  /*3b20*/  LDG.E.CONSTANT R110, [R100.64+0x4] ;  /* 0x0000040c646e7981 */ /* 0x000162000c1e9900 */
[----:B-1----:R-:W-:Y:S02]  /*3b30*/  LEA R98, P2, R29, c[0x0][0x180], 0x1 ;  /* 0x000060001d627a11 */ /* 0x002fe400078408ff */
[----:B--2---:R-:W-:-:S04]  /*3b40*/  IADD3.X R96, R67, R105, R52, P0, P1 ;  /* 0x0000006943607210 */ /* 0x004fc800007e2434 */
[----:B------:R-:W-:-:S05]  /*3b50*/  LEA.HI.X R99, R29, c[0x0][0x184], R96, 0x1, P2 ;  /* 0x000061001d637a11 */ /* 0x000fca00010f0c60 */
[----:B------:R1:W2:Y:S01]  /*3b60*/  LDG.E.CONSTANT R111, [R98.64] ;  /* 0x0000000c626f7981 */ /* 0x0002a2000c1e9900 */
[----:B------:R-:W-:-:S03]  /*3b70*/  IADD3 R28, P0, P1, R11, R102, R26 ;  /* 0x000000660b1c7210 */ /* 0x000fc6000791e01a */
[----:B------:R1:W2:Y:S01]  /*3b80*/  LDG.E.CONSTANT R95, [R98.64+0x4] ;  /* 0x0000040c625f7981 */ /* 0x0002a2000c1e9900 */
[----:B------:R-:W-:Y:S02]  /*3b90*/  LEA R124, P2, R28, c[0x0][0x180], 0x1 ;  /* 0x000060001c7c7a11 */ /* 0x000fe400078408ff */
[----:B------:R-:W-:-:S04]  /*3ba0*/  IADD3.X R29, R70, R105, R53, P0, P1 ;  /* 0x00000069461d7210 */ /* 0x000fc800007e2435 */
[----:B------:R-:W-:Y:S02]  /*3bb0*/  LEA.HI.X R125, R28, c[0x0][0x184], R29, 0x1, P2 ;  /* 0x000061001c7d7a11 */ /* 0x000fe400010f0c1d */
[----:B------:R-:W-:-:S03]  /*3bc0*/  IADD3 R28, P0, P1, R12, R102, R27 ;  /* 0x000000660c1c7210 */ /* 0x000fc6000791e01b */
[----:B------:R1:W2:Y:S01]  /*3bd0*/  LDG.E.CONSTANT R96, [R124.64] ;  /* 0x0000000c7c607981 */ /* 0x0002a2000c1e9900 */
[C---:B0-----:R-:W-:Y:S02]  /*3be0*/  LEA R100, P2, R28.reuse, c[0x0][0x180], 0x1 ;  /* 0x000060001c647a11 */ /* 0x041fe400078408ff */
[----:B------:R-:W-:Y:S01]  /*3bf0*/  IADD3.X R29, R69, R105, R54, P0, P1 ;  /* 0x00000069451d7210 */ /* 0x000fe200007e2436 */
[----:B------:R0:W2:Y:S03]  /*3c00*/  LDG.E.CONSTANT R97, [R124.64+0x4] ;  /* 0x0000040c7c617981 */ /* 0x0000a6000c1e9900 */
[----:B------:R-:W-:Y:S02]  /*3c10*/  LEA.HI.X R101, R28, c[0x0][0x184], R29, 0x1, P2 ;  /* 0x000061001c657a11 */ /* 0x000fe400010f0c1d */
[----:B------:R-:W-:-:S03]  /*3c20*/  IADD3 R29, P0, P1, R13, R102, R40 ;  /* 0x000000660d1d7210 */ /* 0x000fc6000791e028 */
[----:B-1----:R1:W2:Y:S01]  /*3c30*/  LDG.E.CONSTANT R98, [R100.64] ;  /* 0x0000000c64627981 */ /* 0x0022a2000c1e9900 */
[C---:B------:R-:W-:Y:S02]  /*3c40*/  LEA R28, P2, R29.reuse, c[0x0][0x180], 0x1 ;  /* 0x000060001d1c7a11 */ /* 0x040fe400078408ff */
[----:B------:R-:W-:Y:S01]  /*3c50*/  IADD3.X R104, R72, R105, R55, P0, P1 ;  /* 0x0000006948687210 */ /* 0x000fe200007e2437 */
[----:B------:R1:W2:Y:S03]  /*3c60*/  LDG.E.CONSTANT R99, [R100.64+0x4] ;  /* 0x0000040c64637981 */ /* 0x0002a6000c1e9900 */
[----:B------:R-:W-:Y:S02]  /*3c70*/  LEA.HI.X R29, R29, c[0x0][0x184], R104, 0x1, P2 ;  /* 0x000061001d1d7a11 */ /* 0x000fe400010f0c68 */
[-C--:B------:R-:W-:Y:S02]  /*3c80*/  IADD3 R103, P0, P1, R14, R102.reuse, R41 ;  /* 0x000000660e677210 */ /* 0x080fe4000791e029 */
[----:B------:R-:W-:Y:S01]  /*3c90*/  IADD3 R104, P3, P4, R15, R102, R42 ;  /* 0x000000660f687210 */ /* 0x000fe20007c7e02a */
[----:B-1----:R1:W2:Y:S01]  /*3ca0*/  LDG.E.CONSTANT R100, [R28.64] ;  /* 0x0000000c1c647981 */ /* 0x0022a2000c1e9900 */
[----:B0-----:R-:W-:-:S02]  /*3cb0*/  LEA R124, P2, R103, c[0x0][0x180], 0x1 ;  /* 0x00006000677c7a11 */ /* 0x001fc400078408ff */
[-C--:B------:R-:W-:Y:S01]  /*3cc0*/  IADD3.X R102, R71, R105.reuse, R56, P0, P1 ;  /* 0x0000006947667210 */ /* 0x080fe200007e2438 */
[----:B------:R1:W2:Y:S01]  /*3cd0*/  LDG.E.CONSTANT R101, [R28.64+0x4] ;  /* 0x0000040c1c657981 */ /* 0x0002a2000c1e9900 */
[----:B------:R-:W-:Y:S02]  /*3ce0*/  IADD3.X R105, R74, R105, R57, P3, P4 ;  /* 0x000000694a697210 */ /* 0x000fe40001fe8439 */
[----:B------:R-:W-:-:S05]  /*3cf0*/  LEA.HI.X R125, R103, c[0x0][0x184], R102, 0x1, P2 ;  /* 0x00006100677d7a11 */ /* 0x000fca00010f0c66 */
[----:B------:R-:W2:Y:S01]  /*3d00*/  LDG.E.CONSTANT R102, [R124.64] ;  /* 0x0000000c7c667981 */ /* 0x000ea2000c1e9900 */
[----:B-1----:R-:W-:-:S03]  /*3d10*/  LEA R28, P0, R104, c[0x0][0x180], 0x1 ;  /* 0x00006000681c7a11 */ /* 0x002fc600078008ff */
[----:B------:R-:W2:Y:S01]  /*3d20*/  LDG.E.CONSTANT R103, [R124.64+0x4] ;  /* 0x0000040c7c677981 */ /* 0x000ea2000c1e9900 */
[----:B------:R-:W-:-:S05]  /*3d30*/  LEA.HI.X R29, R104, c[0x0][0x184], R105, 0x1, P0 ;  /* 0x00006100681d7a11 */ /* 0x000fca00000f0c69 */
[----:B------:R0:W2:Y:S04]  /*3d40*/  LDG.E.CONSTANT R104, [R28.64] ;  /* 0x0000000c1c687981 */ /* 0x0000a8000c1e9900 */
[----:B------:R0:W2:Y:S02]  /*3d50*/  LDG.E.CONSTANT R105, [R28.64+0x4] ;  /* 0x0000040c1c697981 */ /* 0x0000a4000c1e9900 */
[----:B0-----:R-:W-:Y:S02]  /*3d60*/  PRMT R29, RZ, 0x7610, R32 ;  /* 0x00007610ff1d7816 */ /* 0x001fe40000000020 */
        /* <DEDUP_REMOVED lines=16> */
[----:B------:R-:W-:Y:S02]  /*3e70*/  PRMT R36, RZ, 0x5410, R37 ;  /* 0x00005410ff247816 */ /* 0x000fe40000000025 */
[----:B------:R-:W-:Y:S02]  /*3e80*/  PRMT R35, RZ, 0x7610, R35 ;  /* 0x00007610ff237816 */ /* 0x000fe40000000023 */
[----:B------:R-:W-:Y:S01]  /*3e90*/  PRMT R37, RZ, 0x7610, R37 ;  /* 0x00007610ff257816 */ /* 0x000fe20000000025 */
[----:B------:R-:W-:-:S04]  /*3ea0*/  FFMA.FTZ R121, R34, R36, R121 ;  /* 0x0000002422797223 */ /* 0x000fc80000010079 */
[----:B------:R-:W-:Y:S01]  /*3eb0*/  FFMA.FTZ R122, R35, R37, R122 ;  /* 0x00000025237a7223 */ /* 0x000fe2000001007a */
[--C-:B------:R-:W-:Y:S02]  /*3ec0*/  PRMT R35, RZ, 0x5410, R38.reuse ;  /* 0x00005410ff237816 */ /* 0x100fe40000000026 */
        /* <DEDUP_REMOVED lines=26> */
[----:B------:R-:W-:Y:S02]  /*4070*/  PRMT R115, RZ, 0x7610, R115 ;  /* 0x00007610ff737816 */ /* 0x000fe40000000073 */
[--C-:B0-----:R-:W-:Y:S02]  /*4080*/  PRMT R31, RZ, 0x5410, R36.reuse ;  /* 0x00005410ff1f7816 */ /* 0x101fe40000000024 */
[----:B------:R-:W-:-:S03]  /*4090*/  PRMT R36, RZ, 0x7610, R36 ;  /* 0x00007610ff247816 */ /* 0x000fc60000000024 */
[----:B------:R-:W-:Y:S01]  /*40a0*/  FFMA.FTZ R28, R31, R30, R28 ;  /* 0x0000001e1f1c7223 */ /* 0x000fe2000001001c */
[----:B------:R-:W-:Y:S01]  /*40b0*/  PRMT R30, RZ, 0x5410, R37 ;  /* 0x00005410ff1e7816 */ /* 0x000fe20000000025 */
[----:B------:R-:W-:Y:S01]  /*40c0*/  FFMA.FTZ R36, R36, R115, R29 ;  /* 0x0000007324247223 */ /* 0x000fe2000001001d */
[--C-:B------:R-:W-:Y:S02]  /*40d0*/  PRMT R29, RZ, 0x5410, R116.reuse ;  /* 0x00005410ff1d7816 */ /* 0x100fe40000000074 */
        /* <DEDUP_REMOVED lines=12> */
[----:B------:R-:W-:Y:S01]  /*41a0*/  PRMT R113, RZ, 0x7610, R113 ;  /* 0x00007610ff717816 */ /* 0x000fe20000000071 */
[----:B------:R-:W-:-:S02]  /*41b0*/  FFMA.FTZ R37, R37, R29, R28 ;  /* 0x0000001d25257223 */ /* 0x000fc4000001001c */
[----:B------:R-:W0:Y:S01]  /*41c0*/  LDS.128 R28, [R17+0x50] ;  /* 0x00005000111c7984 */ /* 0x000e220000000c00 */
[----:B------:R-:W-:Y:S01]  /*41d0*/  FFMA.FTZ R38, R38, R112, R121 ;  /* 0x0000007026267223 */ /* 0x000fe20000010079 */
[----:B-1----:R-:W-:Y:S01]  /*41e0*/  PRMT R112, RZ, 0x5410, R32 ;  /* 0x00005410ff707816 */ /* 0x002fe20000000020 */
[----:B------:R-:W-:Y:S01]  /*41f0*/  FFMA.FTZ R122, R39, R113, R122 ;  /* 0x00000071277a7223 */ /* 0x000fe2000001007a */
[--C-:B------:R-:W-:Y:S02]  /*4200*/  PRMT R113, RZ, 0x5410, R33.reuse ;  /* 0x00005410ff717816 */ /* 0x100fe40000000021 */
[----:B------:R-:W-:Y:S02]  /*4210*/  PRMT R33, RZ, 0x7610, R33 ;  /* 0x00007610ff217816 */ /* 0x000fe40000000021 */
[----:B---3--:R-:W-:-:S05]  /*4220*/  PRMT R39, RZ, 0x5410, R114 ;  /* 0x00005410ff277816 */ /* 0x008fca0000000072 */
[----:B------:R-:W-:Y:S01]  /*4230*/  FFMA.FTZ R112, R112, R39, R37 ;  /* 0x0000002770707223 */ /* 0x000fe20000010025 */
[----:B------:R-:W-:Y:S02]  /*4240*/  PRMT R37, RZ, 0x7610, R32 ;  /* 0x00007610ff257816 */ /* 0x000fe40000000020 */
[----:B------:R-:W-:-:S05]  /*4250*/  PRMT R32, RZ, 0x7610, R114 ;  /* 0x00007610ff207816 */ /* 0x000fca0000000072 */
[----:B------:R-:W-:Y:S01]  /*4260*/  FFMA.FTZ R32, R37, R32, R36 ;  /* 0x0000002025207223 */ /* 0x000fe20000010024 */
[--C-:B----4-:R-:W-:Y:S02]  /*4270*/  PRMT R36, RZ, 0x5410, R108.reuse ;  /* 0x00005410ff247816 */ /* 0x110fe4000000006c */
[----:B------:R-:W-:-:S05]  /*4280*/  PRMT R108, RZ, 0x7610, R108 ;  /* 0x00007610ff6c7816 */ /* 0x000fca000000006c */
[----:B------:R-:W-:Y:S01]  /*4290*/  FFMA.FTZ R108, R33, R108, R122 ;  /* 0x0000006c216c7223 */ /* 0x000fe2000001007a */
[----:B------:R-:W-:Y:S02]  /*42a0*/  PRMT R33, RZ, 0x5410, R34 ;  /* 0x00005410ff217816 */ /* 0x000fe40000000022 */
[--C-:B-----5:R-:W-:Y:S01]  /*42b0*/  PRMT R114, RZ, 0x5410, R109.reuse ;  /* 0x00005410ff727816 */ /* 0x120fe2000000006d */
[----:B------:R-:W-:Y:S01]  /*42c0*/  FFMA.FTZ R113, R113, R36, R38 ;  /* 0x0000002471717223 */ /* 0x000fe20000010026 */
[----:B------:R-:W-:Y:S01]  /*42d0*/  PRMT R109, RZ, 0x7610, R109 ;  /* 0x00007610ff6d7816 */ /* 0x000fe2000000006d */
[----:B------:R-:W1:Y:S02]  /*42e0*/  LDS.128 R36, [R17+0x60] ;  /* 0x0000600011247984 */ /* 0x000e640000000c00 */
        /* <DEDUP_REMOVED lines=8> */
[--C-:B--2---:R-:W-:Y:S02]  /*4370*/  PRMT R34, RZ, 0x5410, R111.reuse ;  /* 0x00005410ff227816 */ /* 0x104fe4000000006f */
[----:B------:R-:W-:Y:S01]  /*4380*/  PRMT R111, RZ, 0x7610, R111 ;  /* 0x00007610ff6f7816 */ /* 0x000fe2000000006f */
[----:B------:R-:W-:Y:S01]  /*4390*/  FFMA.FTZ R108, R35, R110, R108 ;  /* 0x0000006e236c7223 */ /* 0x000fe2000001006c */
[----:B0-----:R-:W-:-:S02]  /*43a0*/  PRMT R35, RZ, 0x7610, R28 ;  /* 0x00007610ff237816 */ /* 0x001fc4000000001c */
[----:B------:R-:W-:Y:S02]  /*43b0*/  PRMT R109, RZ, 0x5410, R28 ;  /* 0x00005410ff6d7816 */ /* 0x000fe4000000001c */
[----:B------:R-:W-:Y:S01]  /*43c0*/  PRMT R28, RZ, 0x5410, R29 ;  /* 0x00005410ff1c7816 */ /* 0x000fe2000000001d */
[----:B------:R-:W-:Y:S01]  /*43d0*/  FFMA.FTZ R111, R35, R111, R32 ;  /* 0x0000006f236f7223 */ /* 0x000fe20000010020 */
[----:B------:R-:W-:Y:S01]  /*43e0*/  PRMT R32, RZ, 0x5410, R95 ;  /* 0x00005410ff207816 */ /* 0x000fe2000000005f */
[----:B------:R-:W-:-:S04]  /*43f0*/  FFMA.FTZ R109, R109, R34, R112 ;  /* 0x000000226d6d7223 */ /* 0x000fc80000010070 */
[----:B------:R-:W-:Y:S02]  /*4400*/  FFMA.FTZ R28, R28, R32, R33 ;  /* 0x000000201c1c7223 */ /* 0x000fe40000010021 */
[----:B------:R-:W0:Y:S01]  /*4410*/  LDS.128 R32, [R17+0x70] ;  /* 0x0000700011207984 */ /* 0x000e220000000c00 */
[----:B------:R-:W-:Y:S02]  /*4420*/  PRMT R29, RZ, 0x7610, R29 ;  /* 0x00007610ff1d7816 */ /* 0x000fe4000000001d */
[----:B------:R-:W-:Y:S02]  /*4430*/  PRMT R95, RZ, 0x7610, R95 ;  /* 0x00007610ff5f7816 */ /* 0x000fe4000000005f */
[--C-:B------:R-:W-:Y:S02]  /*4440*/  PRMT R113, RZ, 0x5410, R31.reuse ;  /* 0x00005410ff717816 */ /* 0x100fe4000000001f */
[----:B------:R-:W-:Y:S01]  /*4450*/  PRMT R112, RZ, 0x7610, R31 ;  /* 0x00007610ff707816 */ /* 0x000fe2000000001f */
[----:B------:R-:W-:Y:S01]  /*4460*/  FFMA.FTZ R29, R29, R95, R108 ;  /* 0x0000005f1d1d7223 */ /* 0x000fe2000001006c */
[----:B------:R-:W-:-:S02]  /*4470*/  PRMT R110, RZ, 0x5410, R30 ;  /* 0x00005410ff6e7816 */ /* 0x000fc4000000001e */
[----:B------:R-:W-:Y:S02]  /*4480*/  PRMT R31, RZ, 0x5410, R96 ;  /* 0x00005410ff1f7816 */ /* 0x000fe40000000060 */
[----:B------:R-:W-:Y:S02]  /*4490*/  PRMT R30, RZ, 0x7610, R30 ;  /* 0x00007610ff1e7816 */ /* 0x000fe4000000001e */
[----:B------:R-:W-:Y:S02]  /*44a0*/  PRMT R96, RZ, 0x7610, R96 ;  /* 0x00007610ff607816 */ /* 0x000fe40000000060 */
[----:B------:R-:W-:-:S03]  /*44b0*/  PRMT R95, RZ, 0x5410, R97 ;  /* 0x00005410ff5f7816 */ /* 0x000fc60000000061 */
[----:B------:R-:W-:Y:S01]  /*44c0*/  FFMA.FTZ R30, R30, R96, R111 ;  /* 0x000000601e1e7223 */ /* 0x000fe2000001006f */
[----:B-1----:R-:W-:Y:S01]  /*44d0*/  PRMT R96, RZ, 0x5410, R36 ;  /* 0x00005410ff607816 */ /* 0x002fe20000000024 */
        /* <DEDUP_REMOVED lines=17> */
[----:B------:R-:W-:Y:S02]  /*45f0*/  PRMT R109, RZ, 0x5410, R39 ;  /* 0x00005410ff6d7816 */ /* 0x000fe40000000027 */
[----:B------:R-:W-:-:S02]  /*4600*/  PRMT R100, RZ, 0x7610, R100 ;  /* 0x00007610ff647816 */ /* 0x000fc40000000064 */
[----:B------:R-:W-:Y:S02]  /*4610*/  PRMT R36, RZ, 0x5410, R101 ;  /* 0x00005410ff247816 */ /* 0x000fe40000000065 */
[----:B------:R-:W-:Y:S01]  /*4620*/  PRMT R99, RZ, 0x7610, R99 ;  /* 0x00007610ff637816 */ /* 0x000fe20000000063 */
[----:B------:R-:W-:Y:S01]  /*4630*/  FFMA.FTZ R30, R37, R100, R30 ;  /* 0x00000064251e7223 */ /* 0x000fe2000001001e */
[----:B0-----:R-:W-:Y:S01]  /*4640*/  PRMT R37, RZ, 0x7610, R32 ;  /* 0x00007610ff257816 */ /* 0x001fe20000000020 */
[----:B------:R-:W-:Y:S01]  /*4650*/  FFMA.FTZ R28, R109, R36, R28 ;  /* 0x000000246d1c7223 */ /* 0x000fe2000001001c */
[----:B------:R-:W-:Y:S01]  /*4660*/  PRMT R36, RZ, 0x5410, R32 ;  /* 0x00005410ff247816 */ /* 0x000fe20000000020 */
[----:B------:R-:W-:Y:S01]  /*4670*/  FFMA.FTZ R29, R108, R99, R29 ;  /* 0x000000636c1d7223 */ /* 0x000fe2000001001d */
[----:B------:R-:W-:Y:S02]  /*4680*/  PRMT R38, RZ, 0x7610, R39 ;  /* 0x00007610ff267816 */ /* 0x000fe40000000027 */
[----:B------:R-:W-:-:S02]  /*4690*/  PRMT R101, RZ, 0x7610, R101 ;  /* 0x00007610ff657816 */ /* 0x000fc40000000065 */
[--C-:B------:R-:W-:Y:S02]  /*46a0*/  PRMT R32, RZ, 0x5410, R102.reuse ;  /* 0x00005410ff207816 */ /* 0x100fe40000000066 */
        /* <DEDUP_REMOVED lines=17> */
[----:B------:R-:W-:Y:S01]  /*47c0*/  FADD.FTZ R31, R31, R104 ;  /* 0x000000681f1f7221 */ /* 0x000fe20000010000 */
        /* <DEDUP_REMOVED lines=10> */
.L_x_15823:
[----:B------:R-:W-:Y:S05]  /*4870*/  @P0 BRA `(.L_x_15770) ;  /* 0x0000011000000947 */ /* 0x000fea0003800000 */
[----:B------:R-:W-:Y:S02]  /*4880*/  IMAD.IADD R94, R87, 0x1, R94 ;  /* 0x00000001575e7824 */ /* 0x000fe400078e025e */
[----:B-1----:R-:W-:Y:S02]  /*4890*/  FADD.FTZ R28, R35, R28 ;  /* 0x0000001c231c7221 */ /* 0x002fe40000010000 */
[----:B------:R-:W-:Y:S01]  /*48a0*/  IMAD.IADD R30, R93, 0x1, R94 ;  /* 0x000000015d1e7824 */ /* 0x000fe200078e025e */
[----:B------:R-:W-:Y:S01]  /*48b0*/  ISETP.GE.AND P0, PT, R94, UR16, PT ;  /* 0x000000105e007c0c */ /* 0x000fe2000bf06270 */
        /* <DEDUP_REMOVED lines=9> */
.L_x_15768:
[----:B------:R-:W-:-:S13]  /*4950*/  ISETP.NE.AND P0, PT, R84, RZ, PT ;  /* 0x000000ff5400720c */ /* 0x000fda0003f05270 */
[----:B------:R-:W-:Y:S02]  /*4960*/  @!P0 IMAD R28, R91, 0x10, R89 ;  /* 0x000000105b1c8824 */ /* 0x000fe400078e0259 */
[----:B------:R-:W-:-:S05]  /*4970*/  @!P0 IMAD.MOV.U32 R29, RZ, RZ, -0x800001 ;  /* 0xff7fffffff1d8424 */ /* 0x000fca00078e00ff */
[----:B------:R0:W-:Y:S02]  /*4980*/  @!P0 STS [R28.X4+0x120], R29 ;  /* 0x0001201d1c008388 */ /* 0x0001e40000004800 */
.L_x_15770:
[----:B------:R-:W-:Y:S05]  /*4990*/  BSYNC B1 ;  /* 0x0000000000017941 */ /* 0x000fea0003800000 */
.L_x_15767:
[----:B------:R-:W-:-:S04]  /*49a0*/  IADD3 R91, R91, 0x4, RZ ;  /* 0x000000045b5b7810 */ /* 0x000fc80007ffe0ff */
[----:B------:R-:W-:-:S13]  /*49b0*/  ISETP.GE.AND P0, PT, R91, UR5, PT ;  /* 0x000000055b007c0c */ /* 0x000fda000bf06270 */
[----:B01----:R-:W-:Y:S01]  /*49c0*/  @P0 CALL.REL.NOINC `(.L_x_15759) ;  /* 0x0000001000000944 */ /* 0x003fe20003c00000 */
[----:B------:R-:W-:Y:S05]  /*49d0*/  BRA `(.L_x_15771) ;  /* 0xffffe79000007947 */ /* 0x000fea000383ffff */
.L_x_15759:
[----:B------:R-:W-:Y:S05]  /*49e0*/  BSYNC B0 ;  /* 0x0000000000007941 */ /* 0x000fea0003800000 */
.L_x_15758:
[----:B------:R-:W-:Y:S05]  /*49f0*/  BRA.DIV ~URZ, `(.L_x_15772) ;  /* 0x00004d327f007947 */ /* 0x000fea000b800000 */
[----:B------:R0:W1:Y:S02]  /*4a00*/  SHFL.BFLY PT, R6, R81, 0x10, 0x1f ;  /* 0x0e001f0051067f89 */ /* 0x00006400000e0000 */
.L_x_15824:
[----:B01----:R-:W-:Y:S01]  /*4a10*/  FMNMX.FTZ R81, R6, R81, !PT ;  /* 0x0000005106517209 */ /* 0x003fe20007810000 */
[----:B------:R-:W-:Y:S05]  /*4a20*/  BRA.DIV ~URZ, `(.L_x_15773) ;  /* 0x00004d827f007947 */ /* 0x000fea000b800000 */
[----:B------:R-:W0:Y:S02]  /*4a30*/  SHFL.BFLY PT, R5, R81, 0x8, 0x1f ;  /* 0x0d001f0051057f89 */ /* 0x000e2400000e0000 */
[----:B0-----:R-:W-:-:S05]  /*4a40*/  FMNMX.FTZ R5, R81, R5, !PT ;  /* 0x0000000551057209 */ /* 0x001fca0007810000 */
[----:B------:R-:W0:Y:S02]  /*4a50*/  SHFL.BFLY PT, R6, R5, 0x4, 0x1f ;  /* 0x0c801f0005067f89 */ /* 0x000e2400000e0000 */
[----:B0-----:R-:W-:-:S05]  /*4a60*/  FMNMX.FTZ R6, R5, R6, !PT ;  /* 0x0000000605067209 */ /* 0x001fca0007810000 */
[----:B------:R0:W1:Y:S02]  /*4a70*/  SHFL.BFLY PT, R7, R6, 0x2, 0x1f ;  /* 0x0c401f0006077f89 */ /* 0x00006400000e0000 */
.L_x_15825:
[----:B------:R-:W-:Y:S01]  /*4a80*/  ISETP.NE.AND P0, PT, R85, RZ, PT ;  /* 0x000000ff5500720c */ /* 0x000fe20003f05270 */
[----:B------:R-:W-:-:S12]  /*4a90*/  WARPSYNC 0xffffffff ;  /* 0xffffffff00007948 */ /* 0x000fd80003800000 */
[----:B-1----:R-:W-:-:S05]  /*4aa0*/  @!P0 FMNMX.FTZ R7, R7, R6, !PT ;  /* 0x0000000607078209 */ /* 0x002fca0007810000 */
[----:B------:R1:W-:Y:S02]  /*4ab0*/  @!P0 STS [R86.X4+0x100], R7 ;  /* 0x0001000756008388 */ /* 0x0003e40000004800 */
[----:B------:R-:W-:Y:S01]  /*4ac0*/  BAR.SYNC.DEFER_BLOCKING 0x0 ;  /* 0x0000000000007b1d */ /* 0x000fe20000010000 */
[----:B------:R-:W-:Y:S01]  /*4ad0*/  ISETP.GT.AND P0, PT, R85, 0x3, PT ;  /* 0x000000035500780c */ /* 0x000fe20003f04270 */
[----:B0-----:R-:W-:Y:S01]  /*4ae0*/  IMAD.MOV.U32 R6, RZ, RZ, -0x800001 ;  /* 0xff7fffffff067424 */ /* 0x001fe200078e00ff */
[----:B------:R-:W-:-:S03]  /*4af0*/  ISETP.GE.AND P1, PT, R4, UR7, PT ;  /* 0x0000000704007c0c */ /* 0x000fc6000bf26270 */
[----:B------:R-:W-:Y:S08]  /*4b00*/  BSSY B0, `(.L_x_15774) ;  /* 0x00000eb000007945 */ /* 0x000ff00003800000 */
[----:B------:R-:W0:Y:S04]  /*4b10*/  @!P0 LDS R6, [R85.X4+0x100] ;  /* 0x0001000055068984 */ /* 0x000e280000004800 */
[----:B0-----:R-:W0:Y:S02]  /*4b20*/  SHFL.BFLY PT, R5, R6, 0x2, 0x1f ;  /* 0x0c401f0006057f89 */ /* 0x001e2400000e0000 */
[----:B01----:R-:W-:-:S05]  /*4b30*/  FMNMX.FTZ R7, R5, R6, !PT ;  /* 0x0000000605077209 */ /* 0x003fca0007810000 */
[----:B------:R-:W0:Y:S02]  /*4b40*/  SHFL.BFLY PT, R8, R7, 0x1, 0x1f ;  /* 0x0c201f0007087f89 */ /* 0x000e2400000e0000 */
[----:B0-----:R-:W-:Y:S01]  /*4b50*/  FMNMX.FTZ R5, R7, R8, !PT ;  /* 0x0000000807057209 */ /* 0x001fe20007810000 */
[----:B------:R-:W-:-:S05]  /*4b60*/  IMAD.MOV.U32 R8, RZ, RZ, RZ ;  /* 0x000000ffff087224 */ /* 0x000fca00078e00ff */
        /* <DEDUP_REMOVED lines=22> */
.L_x_15778:
        /* <DEDUP_REMOVED lines=11> */
.L_x_15777:
[----:B------:R-:W-:Y:S05]  /*4d80*/  BSYNC B1 ;  /* 0x0000000000017941 */ /* 0x000fea0003800000 */
.L_x_15776:
        /* <DEDUP_REMOVED lines=11> */
.L_x_15781:
        /* <DEDUP_REMOVED lines=100> */
.L_x_15780:
[----:B------:R-:W-:Y:S05]  /*5480*/  BSYNC B1 ;  /* 0x0000000000017941 */ /* 0x000fea0003800000 */
.L_x_15779:
        /* <DEDUP_REMOVED lines=55> */
.L_x_15783:
[----:B------:R-:W-:Y:S05]  /*5800*/  BSYNC B1 ;  /* 0x0000000000017941 */ /* 0x000fea0003800000 */
.L_x_15782:
        /* <DEDUP_REMOVED lines=26> */
.L_x_15775:
[----:B------:R-:W-:Y:S05]  /*59b0*/  BSYNC B0 ;  /* 0x0000000000007941 */ /* 0x000fea0003800000 */
.L_x_15774:
        /* <DEDUP_REMOVED lines=45> */
.L_x_15788:
        /* <DEDUP_REMOVED lines=8> */
.L_x_15787:
[----:B------:R-:W-:Y:S05]  /*5d10*/  BSYNC B1 ;  /* 0x0000000000017941 */ /* 0x000fea0003800000 */
.L_x_15786:
        /* <DEDUP_REMOVED lines=11> */
.L_x_15791:
        /* <DEDUP_REMOVED lines=52> */
.L_x_15790:
[----:B------:R-:W-:Y:S05]  /*6110*/  BSYNC B1 ;  /* 0x0000000000017941 */ /* 0x000fea0003800000 */
.L_x_15789:
        /* <DEDUP_REMOVED lines=31> */
.L_x_15793:
[----:B------:R-:W-:Y:S05]  /*6310*/  BSYNC B1 ;  /* 0x0000000000017941 */ /* 0x000fea0003800000 */
.L_x_15792:
        /* <DEDUP_REMOVED lines=14> */
.L_x_15785:
[----:B------:R-:W-:Y:S05]  /*6400*/  BSYNC B0 ;  /* 0x0000000000007941 */ /* 0x000fea0003800000 */
.L_x_15784:
        /* <DEDUP_REMOVED lines=32> */
.L_x_15795:
[----:B------:R-:W-:Y:S05]  /*6610*/  BSYNC B0 ;  /* 0x0000000000007941 */ /* 0x000fea0003800000 */
.L_x_15794:
[----:B------:R-:W-:Y:S01]  /*6620*/  BSSY B1, `(.L_x_15796) ;  /* 0x000025e000017945 */ /* 0x000fe20003800000 */
[----:B------:R-:W-:Y:S05]  /*6630*/  @!P1 BRA `(.L_x_15797) ;  /* 0x0000005000009947 */ /* 0x000fea0003800000 */
[----:B------:R-:W-:Y:S01]  /*6640*/  CS2R R20, SRZ ;  /* 0x0000000000147805 */ /* 0x000fe2000001ff00 */
[----:B------:R-:W-:Y:S01]  /*6650*/  CS2R R22, SRZ ;  /* 0x0000000000167805 */ /* 0x000fe2000001ff00 */
[----:B------:R-:W-:Y:S01]  /*6660*/  CS2R R24, SRZ ;  /* 0x0000000000187805 */ /* 0x000fe2000001ff00 */
[----:B------:R-:W-:Y:S01]  /*6670*/  CS2R R26, SRZ ;  /* 0x00000000001a7805 */ /* 0x000fe2000001ff00 */
[----:B------:R-:W-:Y:S05]  /*6680*/  BRA `(.L_x_15798) ;  /* 0x0000257000007947 */ /* 0x000fea0003800000 */
.L_x_15797:
[----:B0-----:R-:W-:Y:S01]  /*6690*/  IABS R5, c[0x0][0x1e4] ;  /* 0x0000790000057a13 */ /* 0x001fe20000000000 */
[----:B------:R-:W0:Y:S01]  /*66a0*/  S2R R6, SR_CTAID.Y ;  /* 0x0000000000067919 */ /* 0x000e220000002600 */
[----:B------:R-:W-:Y:S01]  /*66b0*/  IMAD.MOV.U32 R28, RZ, RZ, c[0x0][0x1bc] ;  /* 0x00006f00ff1c7624 */ /* 0x000fe200078e00ff */
[----:B------:R-:W-:Y:S01]  /*66c0*/  CS2R R20, SRZ ;  /* 0x0000000000147805 */ /* 0x000fe2000001ff00 */
[----:B------:R-:W2:Y:S01]  /*66d0*/  I2F.RP R8, R5 ;  /* 0x0000000500087306 */ /* 0x000ea20000209400 */
[----:B------:R-:W3:Y:S01]  /*66e0*/  S2R R30, SR_CTAID.Z ;  /* 0x00000000001e7919 */ /* 0x000ee20000002700 */
[----:B------:R-:W-:Y:S01]  /*66f0*/  IMAD.U32 R40, RZ, RZ, UR6 ;  /* 0x00000006ff287e24 */ /* 0x000fe2000f8e00ff */
[----:B------:R-:W-:Y:S01]  /*6700*/  CS2R R22, SRZ ;  /* 0x0000000000167805 */ /* 0x000fe2000001ff00 */
[----:B------:R-:W-:Y:S01]  /*6710*/  CS2R R24, SRZ ;  /* 0x0000000000187805 */ /* 0x000fe2000001ff00 */
[----:B------:R-:W-:Y:S01]  /*6720*/  CS2R R26, SRZ ;  /* 0x00000000001a7805 */ /* 0x000fe2000001ff00 */
[----:B------:R-:W-:-:S02]  /*6730*/  SHF.R.S32.HI R28, RZ, 0x1f, R28 ;  /* 0x0000001fff1c7819 */ /* 0x000fc4000001141c */
[----:B------:R-:W-:Y:S01]  /*6740*/  IADD3 R40, -R40, 0x1, RZ ;  /* 0x0000000128287810 */ /* 0x000fe20007ffe1ff */
[----:B--2---:R-:W2:Y:S01]  /*6750*/  MUFU.RCP R8, R8 ;  /* 0x0000000800087308 */ /* 0x004ea20000001000 */
[----:B0-----:R-:W-:Y:S01]  /*6760*/  IMAD R7, R6, c[0x0][0x1a8], RZ ;  /* 0x00006a0006077a24 */ /* 0x001fe200078e02ff */
[----:B------:R-:W-:Y:S01]  /*6770*/  SHF.R.S32.HI R6, RZ, 0x1f, R83 ;  /* 0x0000001fff067819 */ /* 0x000fe20000011453 */
[----:B---3--:R-:W-:-:S03]  /*6780*/  IMAD R38, R30, 0x20, R86 ;  /* 0x000000201e267824 */ /* 0x008fc600078e0256 */
[----:B------:R-:W-:Y:S01]  /*6790*/  IADD3 R17, P0, R7, R83, RZ ;  /* 0x0000005307117210 */ /* 0x000fe20007f1e0ff */
[----:B------:R-:W-:-:S03]  /*67a0*/  IMAD.SHL.U32 R38, R38, 0x10, RZ ;  /* 0x0000001026267824 */ /* 0x000fc600078e00ff */
[----:B------:R-:W-:Y:S02]  /*67b0*/  LEA.HI.X.SX32 R6, R7, R6, 0x1, P0 ;  /* 0x0000000607067211 */ /* 0x000fe400000f0eff */
[----:B--2---:R-:W-:Y:S02]  /*67c0*/  IADD3 R18, R8, 0xffffffe, RZ ;  /* 0x0ffffffe08127810 */ /* 0x004fe40007ffe0ff */
[C---:B------:R-:W-:Y:S02]  /*67d0*/  LEA R16, P0, R17.reuse, c[0x0][0x198], 0x2 ;  /* 0x0000660011107a11 */ /* 0x040fe400078010ff */
[----:B------:R0:W2:Y:S02]  /*67e0*/  F2I.FTZ.U32.TRUNC.NTZ R19, R18 ;  /* 0x0000001200137305 */ /* 0x0000a4000021f000 */
[----:B------:R-:W-:Y:S01]  /*67f0*/  LEA.HI.X R17, R17, c[0x0][0x19c], R6, 0x2, P0 ;  /* 0x0000670011117a11 */ /* 0x000fe200000f1406 */
[----:B0-----:R-:W-:Y:S02]  /*6800*/  IMAD.MOV.U32 R18, RZ, RZ, RZ ;  /* 0x000000ffff127224 */ /* 0x001fe400078e00ff */
[----:B--2---:R-:W-:-:S04]  /*6810*/  IMAD.MOV R10, RZ, RZ, -R19 ;  /* 0x000000ffff0a7224 */ /* 0x004fc800078e0a13 */
[----:B------:R-:W-:-:S04]  /*6820*/  IMAD R7, R10, R5, RZ ;  /* 0x000000050a077224 */ /* 0x000fc800078e02ff */
[----:B------:R-:W-:Y:S01]  /*6830*/  IMAD.HI.U32 R18, R19, R7, R18 ;  /* 0x0000000713127227 */ /* 0x000fe200078e0012 */
[----:B------:R-:W-:-:S03]  /*6840*/  IADD3 R19, R2, -c[0x0][0x1dc], RZ ;  /* 0x8000770002137a10 */ /* 0x000fc60007ffe0ff */
[----:B------:R-:W-:Y:S01]  /*6850*/  IMAD R2, R3, c[0x0][0x1c0], RZ ;  /* 0x0000700003027a24 */ /* 0x000fe200078e02ff */
[----:B------:R-:W-:-:S04]  /*6860*/  LEA.HI R3, R85, R85, RZ, 0x1 ;  /* 0x0000005555037211 */ /* 0x000fc800078f08ff */
[C---:B------:R-:W-:Y:S01]  /*6870*/  LOP3.LUT R6, R3.reuse, 0xfffffffe, RZ, 0xc0, !PT ;  /* 0xfffffffe03067812 */ /* 0x040fe200078ec0ff */
[----:B------:R-:W-:-:S04]  /*6880*/  IMAD.SHL.U32 R7, R3, 0x8, RZ ;  /* 0x0000000803077824 */ /* 0x000fc800078e00ff */
        /* <DEDUP_REMOVED lines=9> */
[C---:B-1----:R-:W-:Y:S02]  /*6920*/  IADD3 R35, R29.reuse, 0x300, RZ ;  /* 0x000003001d237810 */ /* 0x042fe40007ffe0ff */
[----:B------:R-:W-:-:S02]  /*6930*/  IADD3 R34, R29, 0x400, RZ ;  /* 0x000004001d227810 */ /* 0x000fc40007ffe0ff */
[C---:B------:R-:W-:Y:S02]  /*6940*/  IADD3 R33, R29.reuse, 0x500, RZ ;  /* 0x000005001d217810 */ /* 0x040fe40007ffe0ff */
[C---:B------:R-:W-:Y:S02]  /*6950*/  IADD3 R32, R29.reuse, 0x600, RZ ;  /* 0x000006001d207810 */ /* 0x040fe40007ffe0ff */
[----:B------:R-:W-:Y:S02]  /*6960*/  IADD3 R31, R29, 0x700, RZ ;  /* 0x000007001d1f7810 */ /* 0x000fe40007ffe0ff */
.L_x_15817:
        /* <DEDUP_REMOVED lines=59> */
[----:B------:R-:W-:Y:S01]  /*6d20*/  LEA R12, P4, R13, c[0x0][0x188], 0x1 ;  /* 0x000062000d0c7a11 */ /* 0x000fe200078808ff */
[----:B------:R-:W-:Y:S01]  /*6d30*/  BSSY B2, `(.L_x_15801) ;  /* 0x0000057000027945 */ /* 0x000fe20003800000 */
[----:B------:R-:W-:Y:S01]  /*6d40*/  IADD3 R39, P2, R31, R8, RZ ;  /* 0x000000081f277210 */ /* 0x000fe20007f5e0ff */
[----:B------:R0:W5:Y:S01]  /*6d50*/  LDG.E.CONSTANT R68, [R6.64+0x200] ;  /* 0x0002000c06447981 */ /* 0x000162000c1e9900 */
[----:B------:R-:W-:-:S02]  /*6d60*/  LEA.HI.X R13, R13, c[0x0][0x18c], R42, 0x1, P4 ;  /* 0x000063000d0d7a11 */ /* 0x000fc400020f0c2a */
[----:B------:R-:W-:Y:S01]  /*6d70*/  LEA R62, P6, R41, c[0x0][0x188], 0x1 ;  /* 0x00006200293e7a11 */ /* 0x000fe200078c08ff */
[----:B------:R0:W5:Y:S01]  /*6d80*/  LDG.E.CONSTANT R69, [R6.64+0x204] ;  /* 0x0002040c06457981 */ /* 0x000162000c1e9900 */
[-C--:B------:R-:W-:Y:S02]  /*6d90*/  LEA.HI.X.SX32 R48, R34, R50.reuse, 0x1, P1 ;  /* 0x0000003222307211 */ /* 0x080fe400008f0eff */
[----:B------:R-:W-:Y:S01]  /*6da0*/  LEA R64, P1, R39, c[0x0][0x188], 0x1 ;  /* 0x0000620027407a11 */ /* 0x000fe200078208ff */
[----:B------:R1:W5:Y:S01]  /*6db0*/  LDG.E.CONSTANT R43, [R12.64+0xc] ;  /* 0x00000c0c0c2b7981 */ /* 0x000362000c1e9900 */
[-C--:B------:R-:W-:Y:S02]  /*6dc0*/  LEA.HI.X.SX32 R42, R31, R50.reuse, 0x1, P2 ;  /* 0x000000321f2a7211 */ /* 0x080fe400010f0eff */
[----:B------:R-:W-:Y:S01]  /*6dd0*/  LEA.HI.X.SX32 R15, R35, R50, 0x1, P3 ;  /* 0x00000032230f7211 */ /* 0x000fe200018f0eff */
[----:B------:R0:W5:Y:S01]  /*6de0*/  LDG.E.CONSTANT R66, [R6.64+0x208] ;  /* 0x0002080c06427981 */ /* 0x000162000c1e9900 */
[----:B------:R-:W-:-:S02]  /*6df0*/  IADD3 R11, P0, R33, R8, RZ ;  /* 0x00000008210b7210 */ /* 0x000fc40007f1e0ff */
[C---:B------:R-:W-:Y:S01]  /*6e00*/  IADD3 R9, P3, R32.reuse, R8, RZ ;  /* 0x0000000820097210 */ /* 0x040fe20007f7e0ff */
[----:B------:R0:W5:Y:S01]  /*6e10*/  LDG.E.CONSTANT R67, [R6.64+0x20c] ;  /* 0x00020c0c06437981 */ /* 0x000162000c1e9900 */
[----:B------:R-:W-:Y:S02]  /*6e20*/  LEA.HI.X R63, R41, c[0x0][0x18c], R48, 0x1, P6 ;  /* 0x00006300293f7a11 */ /* 0x000fe400030f0c30 */
[----:B------:R-:W-:Y:S01]  /*6e30*/  LEA.HI.X R65, R39, c[0x0][0x18c], R42, 0x1, P1 ;  /* 0x0000630027417a11 */ /* 0x000fe200008f0c2a */
[----:B------:R1:W5:Y:S01]  /*6e40*/  LDG.E.CONSTANT R41, [R12.64+0x4] ;  /* 0x0000040c0c297981 */ /* 0x000362000c1e9900 */
[-C--:B------:R-:W-:Y:S02]  /*6e50*/  LEA.HI.X.SX32 R46, R33, R50.reuse, 0x1, P0 ;  /* 0x00000032212e7211 */ /* 0x080fe400000f0eff */
[----:B------:R-:W-:Y:S01]  /*6e60*/  LEA.HI.X.SX32 R44, R32, R50, 0x1, P3 ;  /* 0x00000032202c7211 */ /* 0x000fe200018f0eff */
[----:B------:R2:W5:Y:S01]  /*6e70*/  LDG.E.CONSTANT R48, [R62.64] ;  /* 0x0000000c3e307981 */ /* 0x000562000c1e9900 */
[----:B------:R-:W-:-:S02]  /*6e80*/  LEA.HI.X R15, R10, c[0x0][0x18c], R15, 0x1, P5 ;  /* 0x000063000a0f7a11 */ /* 0x000fc400028f0c0f */
[----:B------:R-:W-:Y:S01]  /*6e90*/  LEA R10, P5, R11, c[0x0][0x188], 0x1 ;  /* 0x000062000b0a7a11 */ /* 0x000fe200078a08ff */
        /* <DEDUP_REMOVED lines=8> */
[----:B--2---:R3:W5:Y:S04]  /*6f20*/  LDG.E.CONSTANT R62, [R64.64+0x8] ;  /* 0x0000080c403e7981 */ /* 0x004768000c1e9900 */
[----:B------:R3:W5:Y:S04]  /*6f30*/  LDG.E.CONSTANT R63, [R64.64+0xc] ;  /* 0x00000c0c403f7981 */ /* 0x000768000c1e9900 */
[----:B------:R1:W5:Y:S04]  /*6f40*/  LDG.E.CONSTANT R39, [R12.64] ;  /* 0x0000000c0c277981 */ /* 0x000368000c1e9900 */
        /* <DEDUP_REMOVED lines=16> */
[----:B--2---:R3:W2:Y:S01]  /*7050*/  LDS.128 R8, [R37] ;  /* 0x0000000025087984 */ /* 0x0046a20000000c00 */
[----:B------:R-:W-:-:S03]  /*7060*/  ISETP.NE.AND P0, PT, R74, RZ, PT ;  /* 0x000000ff4a00720c */ /* 0x000fc60003f05270 */
[----:B------:R0:W5:Y:S01]  /*7070*/  LDG.E.CONSTANT R72, [R6.64+0x8] ;  /* 0x0000080c06487981 */ /* 0x000162000c1e9900 */
[----:B-1----:R-:W-:-:S03]  /*7080*/  F2FP.BF16.PACK_AB R14, R15, R14 ;  /* 0x0000000e0f0e723e */ /* 0x002fc600000010ff */
[----:B------:R0:W5:Y:S02]  /*7090*/  LDG.E.CONSTANT R73, [R6.64+0xc] ;  /* 0x00000c0c06497981 */ /* 0x000164000c1e9900 */
[----:B0-----:R-:W-:-:S04]  /*70a0*/  F2FP.BF16.PACK_AB R7, R13, R12 ;  /* 0x0000000c0d07723e */ /* 0x001fc800000010ff */
[----:B------:R-:W-:Y:S05]  /*70b0*/  @P0 BRA `(.L_x_15802) ;  /* 0x000001e000000947 */ /* 0x000fea0003800000 */
[C---:B---3--:R-:W-:Y:S02]  /*70c0*/  IADD3 R6, R30.reuse, 0x2, RZ ;  /* 0x000000021e067810 */ /* 0x048fe40007ffe0ff */
[C---:B------:R-:W-:Y:S02]  /*70d0*/  IADD3 R13, R30.reuse, 0x5, RZ ;  /* 0x000000051e0d7810 */ /* 0x040fe40007ffe0ff */
[C---:B------:R-:W-:Y:S02]  /*70e0*/  ISETP.GE.AND P5, PT, R30.reuse, UR16, PT ;  /* 0x000000101e007c0c */ /* 0x040fe4000bfa6270 */
[----:B------:R-:W-:Y:S02]  /*70f0*/  IADD3 R12, R30, 0x3, RZ ;  /* 0x000000031e0c7810 */ /* 0x000fe40007ffe0ff */
[----:B------:R-:W-:Y:S02]  /*7100*/  ISETP.GE.AND P1, PT, R6, UR16, PT ;  /* 0x0000001006007c0c */ /* 0x000fe4000bf26270 */
[----:B------:R-:W-:-:S02]  /*7110*/  ISETP.GE.AND P3, PT, R13, UR16, PT ;  /* 0x000000100d007c0c */ /* 0x000fc4000bf66270 */
[----:B------:R-:W-:Y:S02]  /*7120*/  IADD3 R13, R30, 0x7, RZ ;  /* 0x000000071e0d7810 */ /* 0x000fe40007ffe0ff */
[----:B------:R-:W-:Y:S02]  /*7130*/  ISETP.GE.AND P6, PT, R12, UR16, PT ;  /* 0x000000100c007c0c */ /* 0x000fe4000bfc6270 */
[C---:B------:R-:W-:Y:S02]  /*7140*/  IADD3 R6, R30.reuse, 0x4, RZ ;  /* 0x000000041e067810 */ /* 0x040fe40007ffe0ff */
[----:B-----5:R-:W-:Y:S02]  /*7150*/  SEL R12, R71, RZ, !P1 ;  /* 0x000000ff470c7207 */ /* 0x020fe40004800000 */
[----:B------:R-:W-:Y:S02]  /*7160*/  IADD3 R15, R30, 0x6, RZ ;  /* 0x000000061e0f7810 */ /* 0x000fe40007ffe0ff */
[----:B------:R-:W-:-:S02]  /*7170*/  ISETP.GE.AND P1, PT, R13, UR16, PT ;  /* 0x000000100d007c0c */ /* 0x000fc4000bf26270 */
[----:B------:R-:W-:Y:S02]  /*7180*/  ISETP.GE.AND P4, PT, R6, UR16, PT ;  /* 0x0000001006007c0c */ /* 0x000fe4000bf86270 */
[----:B------:R-:W-:Y:S02]  /*7190*/  ISETP.GE.AND P2, PT, R15, UR16, PT ;  /* 0x000000100f007c0c */ /* 0x000fe4000bf46270 */
[----:B------:R-:W-:Y:S02]  /*71a0*/  PRMT R6, R71, 0x7632, R6 ;  /* 0x0000763247067816 */ /* 0x000fe40000000006 */
        /* <DEDUP_REMOVED lines=15> */
.L_x_15802:
[----:B---3--:R-:W-:Y:S05]  /*72a0*/  BSYNC B2 ;  /* 0x0000000000027941 */ /* 0x008fea0003800000 */
.L_x_15801:
[----:B-----5:R-:W-:Y:S01]  /*72b0*/  HFMA2.BF16_V2 R70, R7, R70, -RZ.H0_H0 ;  /* 0x0000004607467231 */ /* 0x020fe200003400ff */
[----:B------:R-:W-:Y:S01]  /*72c0*/  IMAD.MOV.U32 R6, RZ, RZ, R14 ;  /* 0x000000ffff067224 */ /* 0x000fe200078e000e */
[----:B--2---:R-:W-:Y:S01]  /*72d0*/  F2FP.BF16.PACK_AB R9, R9, R8 ;  /* 0x000000080909723e */ /* 0x004fe200000010ff */
[----:B------:R-:W-:Y:S01]  /*72e0*/  BSSY B2, `(.L_x_15803) ;  /* 0x0000032000027945 */ /* 0x000fe20003800000 */
[----:B------:R-:W-:-:S02]  /*72f0*/  F2FP.BF16.PACK_AB R10, R11, R10 ;  /* 0x0000000a0b0a723e */ /* 0x000fc400000010ff */
[--C-:B------:R-:W-:Y:S01]  /*7300*/  PRMT R8, RZ, 0x5410, R70.reuse ;  /* 0x00005410ff087816 */ /* 0x100fe20000000046 */
[----:B------:R-:W-:Y:S01]  /*7310*/  HFMA2.BF16_V2 R71, R6, R71, -RZ.H0_H0 ;  /* 0x0000004706477231 */ /* 0x000fe200003400ff */
[----:B------:R-:W-:Y:S01]  /*7320*/  PRMT R70, RZ, 0x7610, R70 ;  /* 0x00007610ff467816 */ /* 0x000fe20000000046 */
[----:B------:R-:W-:-:S04]  /*7330*/  HFMA2.BF16_V2 R72, R9, R72, -RZ.H0_H0 ;  /* 0x0000004809487231 */ /* 0x000fc800003400ff */
        /* <DEDUP_REMOVED lines=8> */
[----:B------:R-:W-:-:S04]  /*73c0*/  FADD.FTZ R70, R70, R71 ;  /* 0x0000004746467221 */ /* 0x000fc80000010000 */
[----:B------:R-:W-:Y:S01]  /*73d0*/  FADD.FTZ R11, R10, R72 ;  /* 0x000000480a0b7221 */ /* 0x000fe20000010000 */
[--C-:B------:R-:W-:Y:S02]  /*73e0*/  PRMT R10, RZ, 0x5410, R73.reuse ;  /* 0x00005410ff0a7816 */ /* 0x100fe40000000049 */
[----:B------:R-:W-:-:S05]  /*73f0*/  PRMT R73, RZ, 0x7610, R73 ;  /* 0x00007610ff497816 */ /* 0x000fca0000000049 */
[----:B------:R-:W-:Y:S01]  /*7400*/  FADD.FTZ R73, R10, R73 ;  /* 0x000000490a497221 */ /* 0x000fe20000010000 */
[----:B------:R-:W-:Y:S05]  /*7410*/  @P0 BRA `(.L_x_15804) ;  /* 0x000001e000000947 */ /* 0x000fea0003800000 */
[C---:B------:R-:W-:Y:S02]  /*7420*/  IADD3 R10, R30.reuse, 0x2, RZ ;  /* 0x000000021e0a7810 */ /* 0x040fe40007ffe0ff */
[C---:B------:R-:W-:Y:S02]  /*7430*/  IADD3 R13, R30.reuse, 0x5, RZ ;  /* 0x000000051e0d7810 */ /* 0x040fe40007ffe0ff */
[C---:B------:R-:W-:Y:S02]  /*7440*/  ISETP.GE.AND P5, PT, R30.reuse, UR16, PT ;  /* 0x000000101e007c0c */ /* 0x040fe4000bfa6270 */
[----:B------:R-:W-:Y:S02]  /*7450*/  IADD3 R12, R30, 0x3, RZ ;  /* 0x000000031e0c7810 */ /* 0x000fe40007ffe0ff */
[----:B------:R-:W-:Y:S02]  /*7460*/  ISETP.GE.AND P1, PT, R10, UR16, PT ;  /* 0x000000100a007c0c */ /* 0x000fe4000bf26270 */
[----:B------:R-:W-:-:S02]  /*7470*/  ISETP.GE.AND P3, PT, R13, UR16, PT ;  /* 0x000000100d007c0c */ /* 0x000fc4000bf66270 */
[C---:B------:R-:W-:Y:S02]  /*7480*/  IADD3 R13, R30.reuse, 0x7, RZ ;  /* 0x000000071e0d7810 */ /* 0x040fe40007ffe0ff */
[----:B------:R-:W-:Y:S02]  /*7490*/  IADD3 R10, R30, 0x4, RZ ;  /* 0x000000041e0a7810 */ /* 0x000fe40007ffe0ff */
[----:B------:R-:W-:Y:S02]  /*74a0*/  ISETP.GE.AND P6, PT, R12, UR16, PT ;  /* 0x000000100c007c0c */ /* 0x000fe4000bfc6270 */
[----:B------:R-:W-:Y:S02]  /*74b0*/  IADD3 R14, R30, 0x6, RZ ;  /* 0x000000061e0e7810 */ /* 0x000fe40007ffe0ff */
[----:B------:R-:W-:Y:S02]  /*74c0*/  SEL R12, R69, RZ, !P1 ;  /* 0x000000ff450c7207 */ /* 0x000fe40004800000 */
        /* <DEDUP_REMOVED lines=19> */
.L_x_15804:
[----:B------:R-:W-:Y:S05]  /*7600*/  BSYNC B2 ;  /* 0x0000000000027941 */ /* 0x000fea0003800000 */
.L_x_15803:
        /* <DEDUP_REMOVED lines=25> */
[----:B------:R-:W-:Y:S02]  /*77a0*/  IADD3 R14, R30, 0x7, RZ ;  /* 0x000000071e0e7810 */ /* 0x000fe40007ffe0ff */
[----:B------:R-:W-:Y:S02]  /*77b0*/  ISETP.GE.AND P2, PT, R64, UR16, PT ;  /* 0x0000001040007c0c */ /* 0x000fe4000bf46270 */
[C---:B------:R-:W-:Y:S02]  /*77c0*/  IADD3 R13, R30.reuse, 0x4, RZ ;  /* 0x000000041e0d7810 */ /* 0x040fe40007ffe0ff */
[----:B------:R-:W-:Y:S02]  /*77d0*/  SEL R64, R41, RZ, !P1 ;  /* 0x000000ff29407207 */ /* 0x000fe40004800000 */
[----:B------:R-:W-:-:S02]  /*77e0*/  IADD3 R15, R30, 0x5, RZ ;  /* 0x000000051e0f7810 */ /* 0x000fc40007ffe0ff */
[----:B------:R-:W-:Y:S02]  /*77f0*/  ISETP.GE.AND P1, PT, R14, UR16, PT ;  /* 0x000000100e007c0c */ /* 0x000fe4000bf26270 */
[----:B------:R-:W-:Y:S02]  /*7800*/  ISETP.GE.AND P4, PT, R13, UR16, PT ;  /* 0x000000100d007c0c */ /* 0x000fe4000bf86270 */
[----:B------:R-:W-:Y:S02]  /*7810*/  ISETP.GE.AND P3, PT, R15, UR16, PT ;  /* 0x000000100f007c0c */ /* 0x000fe4000bf66270 */
[----:B------:R-:W-:Y:S02]  /*7820*/  PRMT R13, R41, 0x7632, R13 ;  /* 0x00007632290d7816 */ /* 0x000fe4000000000d */
[----:B------:R-:W-:Y:S02]  /*7830*/  IADD3 R15, R30, 0x1, RZ ;  /* 0x000000011e0f7810 */ /* 0x000fe40007ffe0ff */
[----:B------:R-:W-:-:S02]  /*7840*/  @P5 PRMT R39, RZ, 0x7610, R39 ;  /* 0x00007610ff275816 */ /* 0x000fc40000000027 */
[----:B------:R-:W-:Y:S02]  /*7850*/  SEL R41, R13, RZ, !P6 ;  /* 0x000000ff0d297207 */ /* 0x000fe40007000000 */
[C---:B------:R-:W-:Y:S02]  /*7860*/  PRMT R14, R42.reuse, 0x7632, R14 ;  /* 0x000076322a0e7816 */ /* 0x040fe4000000000e */
        /* <DEDUP_REMOVED lines=11> */
.L_x_15806:
[----:B------:R-:W-:Y:S05]  /*7920*/  BSYNC B2 ;  /* 0x0000000000027941 */ /* 0x000fea0003800000 */
.L_x_15805:
        /* <DEDUP_REMOVED lines=26> */
[----:B------:R-:W-:Y:S02]  /*7ad0*/  SEL R64, R45, RZ, !P1 ;  /* 0x000000ff2d407207 */ /* 0x000fe40004800000 */
[C---:B------:R-:W-:Y:S02]  /*7ae0*/  IADD3 R39, R30.reuse, 0x5, RZ ;  /* 0x000000051e277810 */ /* 0x040fe40007ffe0ff */
[----:B------:R-:W-:Y:S02]  /*7af0*/  ISETP.GE.AND P1, PT, R15, UR16, PT ;  /* 0x000000100f007c0c */ /* 0x000fe4000bf26270 */
        /* <DEDUP_REMOVED lines=20> */
.L_x_15808:
[----:B------:R-:W-:Y:S05]  /*7c40*/  BSYNC B2 ;  /* 0x0000000000027941 */ /* 0x000fea0003800000 */
.L_x_15807:
        /* <DEDUP_REMOVED lines=58> */
.L_x_15810:
[----:B------:R-:W-:Y:S05]  /*7ff0*/  BSYNC B2 ;  /* 0x0000000000027941 */ /* 0x000fea0003800000 */
.L_x_15809:
        /* <DEDUP_REMOVED lines=26> */
[----:B------:R-:W-:Y:S02]  /*81a0*/  ISETP.GE.AND P2, PT, R15, UR16, PT ;  /* 0x000000100f007c0c */ /* 0x000fe4000bf46270 */
[----:B------:R-:W-:Y:S02]  /*81b0*/  IADD3 R10, R30, 0x4, RZ ;  /* 0x000000041e0a7810 */ /* 0x000fe40007ffe0ff */
        /* <DEDUP_REMOVED lines=21> */
.L_x_15812:
[----:B------:R-:W-:Y:S05]  /*8310*/  BSYNC B2 ;  /* 0x0000000000027941 */ /* 0x000fea0003800000 */
.L_x_15811:
        /* <DEDUP_REMOVED lines=23> */
[----:B------:R-:W-:Y:S02]  /*8490*/  ISETP.GE.AND P5, PT, R30, UR16, PT ;  /* 0x000000101e007c0c */ /* 0x000fe4000bfa6270 */
[----:B------:R-:W-:-:S02]  /*84a0*/  ISETP.GE.AND P1, PT, R14, UR16, PT ;  /* 0x000000100e007c0c */ /* 0x000fc4000bf26270 */
[----:B------:R-:W-:Y:S02]  /*84b0*/  ISETP.GE.AND P6, PT, R15, UR16, PT ;  /* 0x000000100f007c0c */ /* 0x000fe4000bfc6270 */
[C---:B------:R-:W-:Y:S02]  /*84c0*/  IADD3 R15, R30.reuse, 0x7, RZ ;  /* 0x000000071e0f7810 */ /* 0x040fe40007ffe0ff */
[C---:B------:R-:W-:Y:S02]  /*84d0*/  IADD3 R14, R30.reuse, 0x4, RZ ;  /* 0x000000041e0e7810 */ /* 0x040fe40007ffe0ff */
[----:B------:R-:W-:Y:S02]  /*84e0*/  SEL R42, R57, RZ, !P1 ;  /* 0x000000ff392a7207 */ /* 0x000fe40004800000 */
[----:B------:R-:W-:Y:S02]  /*84f0*/  IADD3 R39, R30, 0x5, RZ ;  /* 0x000000051e277810 */ /* 0x000fe40007ffe0ff */
[----:B------:R-:W-:-:S02]  /*8500*/  ISETP.GE.AND P1, PT, R15, UR16, PT ;  /* 0x000000100f007c0c */ /* 0x000fc4000bf26270 */
        /* <DEDUP_REMOVED lines=20> */
.L_x_15814:
[----:B------:R-:W-:Y:S05]  /*8650*/  BSYNC B2 ;  /* 0x0000000000027941 */ /* 0x000fea0003800000 */
.L_x_15813:
        /* <DEDUP_REMOVED lines=20> */
[C---:B------:R-:W-:Y:S02]  /*87a0*/  ISETP.GE.AND P6, PT, R30.reuse, UR16, PT ;  /* 0x000000101e007c0c */ /* 0x040fe4000bfc6270 */
[C---:B------:R-:W-:Y:S02]  /*87b0*/  IADD3 R15, R30.reuse, 0x1, RZ ;  /* 0x000000011e0f7810 */ /* 0x040fe40007ffe0ff */
[----:B------:R-:W-:Y:S02]  /*87c0*/  ISETP.GE.AND P5, PT, R41, UR16, PT ;  /* 0x0000001029007c0c */ /* 0x000fe4000bfa6270 */
[----:B------:R-:W-:-:S02]  /*87d0*/  IADD3 R41, R30, 0x4, RZ ;  /* 0x000000041e297810 */ /* 0x000fc40007ffe0ff */
[----:B------:R-:W-:Y:S02]  /*87e0*/  ISETP.GE.AND P0, PT, R15, UR16, PT ;  /* 0x000000100f007c0c */ /* 0x000fe4000bf06270 */
[C---:B------:R-:W-:Y:S02]  /*87f0*/  IADD3 R15, R30.reuse, 0x3, RZ ;  /* 0x000000031e0f7810 */ /* 0x040fe40007ffe0ff */
[----:B------:R-:W-:Y:S02]  /*8800*/  ISETP.GE.AND P3, PT, R41, UR16, PT ;  /* 0x0000001029007c0c */ /* 0x000fe4000bf66270 */
[C---:B------:R-:W-:Y:S02]  /*8810*/  IADD3 R41, R30.reuse, 0x7, RZ ;  /* 0x000000071e297810 */ /* 0x040fe40007ffe0ff */
[----:B------:R-:W-:Y:S02]  /*8820*/  ISETP.GE.AND P4, PT, R15, UR16, PT ;  /* 0x000000100f007c0c */ /* 0x000fe4000bf86270 */
[----:B------:R-:W-:-:S02]  /*8830*/  IADD3 R15, R30, 0x6, RZ ;  /* 0x000000061e0f7810 */ /* 0x000fc40007ffe0ff */
[----:B------:R-:W-:Y:S02]  /*8840*/  @P6 PRMT R60, RZ, 0x7610, R60 ;  /* 0x00007610ff3c6816 */ /* 0x000fe4000000003c */
[----:B------:R-:W-:Y:S02]  /*8850*/  ISETP.GE.AND P6, PT, R41, UR16, PT ;  /* 0x0000001029007c0c */ /* 0x000fe4000bfc6270 */
[----:B------:R-:W-:Y:S02]  /*8860*/  IADD3 R42, R30, 0x5, RZ ;  /* 0x000000051e2a7810 */ /* 0x000fe40007ffe0ff */
[----:B------:R-:W-:Y:S02]  /*8870*/  ISETP.GE.AND P1, PT, R15, UR16, PT ;  /* 0x000000100f007c0c */ /* 0x000fe4000bf26270 */
[----:B------:R-:W-:Y:S02]  /*8880*/  PRMT R15, R61, 0x7632, R15 ;  /* 0x000076323d0f7816 */ /* 0x000fe4000000000f */
[----:B------:R-:W-:-:S02]  /*8890*/  ISETP.GE.AND P2, PT, R42, UR16, PT ;  /* 0x000000102a007c0c */ /* 0x000fc4000bf46270 */
[----:B------:R-:W-:Y:S02]  /*88a0*/  SEL R42, R61, RZ, !P5 ;  /* 0x000000ff3d2a7207 */ /* 0x000fe40006800000 */
        /* <DEDUP_REMOVED lines=12> */
.L_x_15816:
[----:B------:R-:W-:Y:S05]  /*8970*/  BSYNC B2 ;  /* 0x0000000000027941 */ /* 0x000fea0003800000 */
.L_x_15815:
        /* <DEDUP_REMOVED lines=23> */
[----:B------:R-:W-:Y:S02]  /*8af0*/  FADD.FTZ R9, R39, R9 ;  /* 0x0000000927097221 */ /* 0x000fe40000010000 */
[----:B------:R-:W-:-:S02]  /*8b00*/  FADD.FTZ R22, R22, R13 ;  /* 0x0000000d16167221 */ /* 0x000fc40000010000 */
[----:B------:R-:W-:Y:S02]  /*8b10*/  FADD.FTZ R15, R15, R8 ;  /* 0x000000080f0f7221 */ /* 0x000fe40000010000 */
[----:B------:R-:W-:Y:S02]  /*8b20*/  FADD.FTZ R6, R6, R9 ;  /* 0x0000000906067221 */ /* 0x000fe40000010000 */
[----:B------:R-:W-:Y:S02]  /*8b30*/  FADD.FTZ R21, R21, R14 ;  /* 0x0000000e15157221 */ /* 0x000fe40000010000 */
[----:B------:R-:W-:-:S04]  /*8b40*/  FADD.FTZ R15, R6, R15 ;  /* 0x0000000f060f7221 */ /* 0x000fc80000010000 */
[----:B------:R-:W-:Y:S02]  /*8b50*/  FADD.FTZ R20, R20, R15 ;  /* 0x0000000f14147221 */ /* 0x000fe40000010000 */
.L_x_15800:
[----:B------:R-:W-:Y:S05]  /*8b60*/  BSYNC B0 ;  /* 0x0000000000007941 */ /* 0x000fea0003800000 */
.L_x_15799:
[----:B------:R-:W-:Y:S02]  /*8b70*/  IADD3 R83, R83, 0x4, RZ ;  /* 0x0000000453537810 */ /* 0x000fe40007ffe0ff */
[----:B------:R-:W-:Y:S02]  /*8b80*/  IADD3 R16, P1, R16, 0x10, RZ ;  /* 0x0000001010107810 */ /* 0x000fe40007f3e0ff */
[----:B------:R-:W-:Y:S02]  /*8b90*/  ISETP.GE.AND P0, PT, R83, UR5, PT ;  /* 0x0000000553007c0c */ /* 0x000fe4000bf06270 */
[----:B------:R-:W-:Y:S01]  /*8ba0*/  IADD3 R30, R30, 0x40, RZ ;  /* 0x000000401e1e7810 */ /* 0x000fe20007ffe0ff */
[----:B------:R-:W-:Y:S01]  /*8bb0*/  IMAD.X R17, RZ, RZ, R17, P1 ;  /* 0x000000ffff117224 */ /* 0x000fe200008e0611 */
[----:B------:R-:W-:Y:S02]  /*8bc0*/  IADD3 R37, R37, 0x100, RZ ;  /* 0x0000010025257810 */ /* 0x000fe40007ffe0ff */
[----:B------:R-:W-:-:S07]  /*8bd0*/  IADD3 R38, R38, 0x40, RZ ;  /* 0x0000004026267810 */ /* 0x000fce0007ffe0ff */
[----:B------:R-:W-:Y:S01]  /*8be0*/  @P0 CALL.REL.NOINC `(.L_x_15798) ;  /* 0x0000001000000944 */ /* 0x000fe20003c00000 */
[----:B------:R-:W-:Y:S05]  /*8bf0*/  BRA `(.L_x_15817) ;  /* 0xffffdd7000007947 */ /* 0x000fea000383ffff */
.L_x_15798:
[----:B------:R-:W-:Y:S05]  /*8c00*/  BSYNC B1 ;  /* 0x0000000000017941 */ /* 0x000fea0003800000 */
.L_x_15796:
[----:B------:R-:W2:Y:S01]  /*8c10*/  SHFL.BFLY PT, R3, R26, 0x1, 0x1f ;  /* 0x0c201f001a037f89 */ /* 0x000ea200000e0000 */
[C---:B------:R-:W-:Y:S01]  /*8c20*/  LOP3.LUT R10, R85.reuse, 0x1, RZ, 0xc0, !PT ;  /* 0x00000001550a7812 */ /* 0x040fe200078ec0ff */
[----:B------:R-:W-:Y:S01]  /*8c30*/  BSSY B0, `(.L_x_15818) ;  /* 0x0000037000007945 */ /* 0x000fe20003800000 */
[----:B------:R-:W-:Y:S01]  /*8c40*/  LEA.HI R15, R85, R85, RZ, 0x1 ;  /* 0x00000055550f7211 */ /* 0x000fe200078f08ff */
[----:B------:R-:W3:Y:S01]  /*8c50*/  SHFL.BFLY PT, R2, R25, 0x1, 0x1f ;  /* 0x0c201f0019027f89 */ /* 0x000ee200000e0000 */
[----:B------:R-:W-:Y:S02]  /*8c60*/  ISETP.NE.AND P2, PT, R10, RZ, PT ;  /* 0x000000ff0a00720c */ /* 0x000fe40003f45270 */
[----:B------:R-:W-:Y:S01]  /*8c70*/  SHF.R.S32.HI R15, RZ, 0x1, R15 ;  /* 0x00000001ff0f7819 */ /* 0x000fe2000001140f */
[----:B------:R-:W4:Y:S01]  /*8c80*/  SHFL.BFLY PT, R0, R27, 0x1, 0x1f ;  /* 0x0c201f001b007f89 */ /* 0x000f2200000e0000 */
[C---:B------:R-:W-:Y:S02]  /*8c90*/  ISETP.GT.OR P0, PT, R4.reuse, 0x3f, P2 ;  /* 0x0000003f0400780c */ /* 0x040fe40001704670 */
[----:B------:R-:W-:Y:S01]  /*8ca0*/  ISETP.GT.OR P1, PT, R4, 0x1f, P2 ;  /* 0x0000001f0400780c */ /* 0x000fe20001724670 */
[----:B0-----:R-:W0:Y:S01]  /*8cb0*/  SHFL.BFLY PT, R5, R24, 0x1, 0x1f ;  /* 0x0c201f0018057f89 */ /* 0x001e2200000e0000 */
[----:B------:R-:W-:-:S03]  /*8cc0*/  IMAD R86, R86, 0x80, R15 ;  /* 0x0000008056567824 */ /* 0x000fc600078e020f */
[----:B------:R-:W1:Y:S04]  /*8cd0*/  SHFL.BFLY PT, R6, R23, 0x1, 0x1f ;  /* 0x0c201f0017067f89 */ /* 0x000e6800000e0000 */
[----:B------:R-:W1:Y:S04]  /*8ce0*/  SHFL.BFLY PT, R7, R22, 0x1, 0x1f ;  /* 0x0c201f0016077f89 */ /* 0x000e6800000e0000 */
[----:B------:R-:W1:Y:S01]  /*8cf0*/  SHFL.BFLY PT, R8, R21, 0x1, 0x1f ;  /* 0x0c201f0015087f89 */ /* 0x000e6200000e0000 */
[----:B--2---:R-:W-:Y:S01]  /*8d00*/  FADD.FTZ R13, R3, R26 ;  /* 0x0000001a030d7221 */ /* 0x004fe20000010000 */
[----:B------:R-:W-:-:S02]  /*8d10*/  LOP3.LUT R3, R4, 0xffffffc0, RZ, 0xc0, !PT ;  /* 0xffffffc004037812 */ /* 0x000fc400078ec0ff */
[----:B------:R-:W2:Y:S01]  /*8d20*/  SHFL.BFLY PT, R9, R20, 0x1, 0x1f ;  /* 0x0c201f0014097f89 */ /* 0x000ea200000e0000 */
[----:B---3--:R-:W-:Y:S01]  /*8d30*/  FADD.FTZ R25, R2, R25 ;  /* 0x0000001902197221 */ /* 0x008fe20000010000 */
[----:B------:R-:W-:Y:S02]  /*8d40*/  ISETP.NE.OR P5, PT, R3, 0x40, P2 ;  /* 0x000000400300780c */ /* 0x000fe400017a5670 */
[----:B------:R-:W-:Y:S01]  /*8d50*/  BAR.SYNC.DEFER_BLOCKING 0x0 ;  /* 0x0000000000007b1d */ /* 0x000fe20000010000 */
[----:B----4-:R-:W-:Y:S01]  /*8d60*/  FADD.FTZ R0, R0, R27 ;  /* 0x0000001b00007221 */ /* 0x010fe20000010000 */
[----:B------:R-:W-:Y:S01]  /*8d70*/  IADD3 R2, R4, 0x1f, RZ ;  /* 0x0000001f04027810 */ /* 0x000fe20007ffe0ff */
[----:B0-----:R-:W-:-:S03]  /*8d80*/  FADD.FTZ R24, R5, R24 ;  /* 0x0000001805187221 */ /* 0x001fc60000010000 */
[----:B------:R-:W-:Y:S01]  /*8d90*/  ISETP.GT.U32.AND P3, PT, R2, 0x3e, PT ;  /* 0x0000003e0200780c */ /* 0x000fe20003f64070 */
[----:B-1----:R-:W-:Y:S01]  /*8da0*/  FADD.FTZ R23, R6, R23 ;  /* 0x0000001706177221 */ /* 0x002fe20000010000 */
[----:B------:R-:W-:Y:S01]  /*8db0*/  LOP3.LUT R2, R4, 0xffffffe0, RZ, 0xc0, !PT ;  /* 0xffffffe004027812 */ /* 0x000fe200078ec0ff */
[----:B------:R-:W-:-:S03]  /*8dc0*/  FADD.FTZ R22, R7, R22 ;  /* 0x0000001607167221 */ /* 0x000fc60000010000 */
[----:B------:R-:W-:Y:S01]  /*8dd0*/  ISETP.NE.OR P4, PT, R2, 0x20, P2 ;  /* 0x000000200200780c */ /* 0x000fe20001785670 */
[----:B------:R-:W-:Y:S02]  /*8de0*/  FADD.FTZ R21, R8, R21 ;  /* 0x0000001508157221 */ /* 0x000fe40000010000 */
[----:B--2---:R-:W-:Y:S01]  /*8df0*/  FADD.FTZ R20, R9, R20 ;  /* 0x0000001409147221 */ /* 0x004fe20000010000 */
        /* <DEDUP_REMOVED lines=26> */
.L_x_15819:
[----:B0-----:R-:W-:Y:S05]  /*8fa0*/  BSYNC B0 ;  /* 0x0000000000007941 */ /* 0x001fea0003800000 */
.L_x_15818:
        /* <DEDUP_REMOVED lines=28> */
.L_x_15821:
[----:B0-----:R-:W-:Y:S05]  /*9170*/  BSYNC B0 ;  /* 0x0000000000007941 */ /* 0x001fea0003800000 */
.L_x_15820:
        /* <DEDUP_REMOVED lines=28> */
[----:B------:R-:W-:Y:S02]  /*9340*/  LEA.HI.X R5, R5, c[0x0][0x174], R8, 0x1, P1 ;  /* 0x00005d0005057a11 */ /* 0x000fe400008f0c08 */
[----:B------:R-:W-:Y:S02]  /*9350*/  IADD3 R9, R15, 0x40, RZ ;  /* 0x000000400f097810 */ /* 0x000fe40007ffe0ff */
[----:B------:R-:W-:-:S02]  /*9360*/  IADD3 R12, P1, R7, UR4, RZ ;  /* 0x00000004070c7c10 */ /* 0x000fc4000ff3e0ff */
[----:B------:R-:W-:Y:S02]  /*9370*/  IADD3 R6, R15, 0x20, RZ ;  /* 0x000000200f067810 */ /* 0x000fe40007ffe0ff */
[----:B------:R-:W-:Y:S02]  /*9380*/  IADD3 R11, P2, R9, UR4, RZ ;  /* 0x00000004090b7c10 */ /* 0x000fe4000ff5e0ff */
[----:B------:R-:W-:Y:S02]  /*9390*/  LEA.HI.X.SX32 R17, R7, UR7, 0x1, P1 ;  /* 0x0000000707117c11 */ /* 0x000fe400088f0eff */
[----:B------:R-:W-:Y:S02]  /*93a0*/  IADD3 R10, P0, R6, UR4, RZ ;  /* 0x00000004060a7c10 */ /* 0x000fe4000ff1e0ff */
[----:B------:R-:W-:Y:S02]  /*93b0*/  LEA R8, P1, R12, c[0x0][0x170], 0x1 ;  /* 0x00005c000c087a11 */ /* 0x000fe400078208ff */
[----:B------:R-:W-:-:S02]  /*93c0*/  LEA.HI.X.SX32 R16, R9, UR7, 0x1, P2 ;  /* 0x0000000709107c11 */ /* 0x000fc400090f0eff */
[----:B------:R-:W-:Y:S02]  /*93d0*/  LEA.HI.X.SX32 R19, R6, UR7, 0x1, P0 ;  /* 0x0000000706137c11 */ /* 0x000fe400080f0eff */
[----:B------:R-:W-:Y:S02]  /*93e0*/  LEA.HI.X R9, R12, c[0x0][0x174], R17, 0x1, P1 ;  /* 0x00005d000c097a11 */ /* 0x000fe400008f0c11 */
[----:B------:R-:W-:Y:S02]  /*93f0*/  LEA R6, P0, R10, c[0x0][0x170], 0x1 ;  /* 0x00005c000a067a11 */ /* 0x000fe400078008ff */
[C---:B------:R-:W-:Y:S02]  /*9400*/  IADD3 R12, R15.reuse, 0x50, RZ ;  /* 0x000000500f0c7810 */ /* 0x040fe40007ffe0ff */
[C---:B------:R-:W-:Y:S02]  /*9410*/  IADD3 R14, R15.reuse, 0x60, RZ ;  /* 0x000000600f0e7810 */ /* 0x040fe40007ffe0ff */
[----:B------:R-:W-:-:S02]  /*9420*/  IADD3 R15, R15, 0x70, RZ ;  /* 0x000000700f0f7810 */ /* 0x000fc40007ffe0ff */
[----:B------:R-:W-:Y:S02]  /*9430*/  LEA.HI.X R7, R10, c[0x0][0x174], R19, 0x1, P0 ;  /* 0x00005d000a077a11 */ /* 0x000fe400000f0c13 */
[----:B------:R-:W-:Y:S02]  /*9440*/  LEA R10, P0, R11, c[0x0][0x170], 0x1 ;  /* 0x00005c000b0a7a11 */ /* 0x000fe400078008ff */
[----:B------:R-:W-:Y:S02]  /*9450*/  IADD3 R17, P2, R15, UR4, RZ ;  /* 0x000000040f117c10 */ /* 0x000fe4000ff5e0ff */
[----:B------:R-:W-:Y:S02]  /*9460*/  LEA.HI.X R11, R11, c[0x0][0x174], R16, 0x1, P0 ;  /* 0x00005d000b0b7a11 */ /* 0x000fe400000f0c10 */
[----:B------:R-:W-:Y:S02]  /*9470*/  LEA.HI.X.SX32 R18, R15, UR7, 0x1, P2 ;  /* 0x000000070f127c11 */ /* 0x000fe400090f0eff */
[----:B------:R-:W-:-:S02]  /*9480*/  LEA R16, P2, R17, c[0x0][0x170], 0x1 ;  /* 0x00005c0011107a11 */ /* 0x000fc400078408ff */
[----:B------:R-:W-:Y:S02]  /*9490*/  F2FP.BF16.PACK_AB R0, R13, R0 ;  /* 0x000000000d00723e */ /* 0x000fe400000010ff */
[----:B------:R-:W-:Y:S02]  /*94a0*/  IADD3 R27, P0, R12, UR4, RZ ;  /* 0x000000040c1b7c10 */ /* 0x000fe4000ff1e0ff */
[----:B------:R-:W-:Y:S01]  /*94b0*/  IADD3 R19, P1, R14, UR4, RZ ;  /* 0x000000040e137c10 */ /* 0x000fe2000ff3e0ff */
[----:B------:R0:W-:Y:S01]  /*94c0*/  STG.E.U16 [R2.64], R0 ;  /* 0x0000000002007986 */ /* 0x0001e2000c10150c */
[--C-:B------:R-:W-:Y:S02]  /*94d0*/  LEA.HI.X R17, R17, c[0x0][0x174], R18.reuse, 0x1, P2 ;  /* 0x00005d0011117a11 */ /* 0x100fe400010f0c12 */
[----:B------:R-:W-:Y:S02]  /*94e0*/  F2FP.BF16.PACK_AB R24, R24, R25 ;  /* 0x000000191818723e */ /* 0x000fe400000010ff */
[----:B------:R-:W-:-:S02]  /*94f0*/  PRMT R18, R0, 0x7632, R18 ;  /* 0x0000763200127816 */ /* 0x000fc40000000012 */
[----:B------:R-:W-:Y:S02]  /*9500*/  LEA.HI.X.SX32 R28, R12, UR7, 0x1, P0 ;  /* 0x000000070c1c7c11 */ /* 0x000fe400080f0eff */
[----:B------:R-:W-:Y:S01]  /*9510*/  LEA.HI.X.SX32 R26, R14, UR7, 0x1, P1 ;  /* 0x000000070e1a7c11 */ /* 0x000fe200088f0eff */
[----:B------:R1:W-:Y:S01]  /*9520*/  STG.E.U16 [R4.64], R18 ;  /* 0x0000001204007986 */ /* 0x0003e2000c10150c */
[----:B------:R-:W-:Y:S02]  /*9530*/  LEA R12, P0, R27, c[0x0][0x170], 0x1 ;  /* 0x00005c001b0c7a11 */ /* 0x000fe400078008ff */
[----:B------:R-:W-:Y:S01]  /*9540*/  F2FP.BF16.PACK_AB R22, R22, R23 ;  /* 0x000000171616723e */ /* 0x000fe200000010ff */
        /* <DEDUP_REMOVED lines=14> */
.L_x_15763:
[----:B------:R-:W-:Y:S01]  /*9630*/  IMAD.MOV.U32 R30, RZ, RZ, R35 ;  /* 0x000000ffff1e7224 */ /* 0x000fe200078e0023 */
[----:B------:R-:W-:Y:S01]  /*9640*/  MOV R28, 0x9690 ;  /* 0x00009690001c7802 */ /* 0x000fe20000000f00 */
[----:B------:R-:W-:-:S02]  /*9650*/  IMAD.MOV.U32 R31, RZ, RZ, 0x1 ;  /* 0x00000001ff1f7424 */ /* 0x000fc400078e00ff */
[----:B------:R-:W-:Y:S02]  /*9660*/  IMAD.MOV.U32 R32, RZ, RZ, 0x1f ;  /* 0x0000001fff207424 */ /* 0x000fe400078e00ff */
[----:B------:R-:W-:Y:S02]  /*9670*/  IMAD.MOV.U32 R33, RZ, RZ, -0x1 ;  /* 0xffffffffff217424 */ /* 0x000fe400078e00ff */
[----:B------:R-:W-:Y:S05]  /*9680*/  CALL.REL.NOINC `($__internal_335_$__cuda_sm70_shflsync_bfly_p) ;  /* 0x0000028000007944 */ /* 0x000fea0003c00000 */
[----:B-1----:R-:W-:Y:S01]  /*9690*/  IMAD.MOV.U32 R28, RZ, RZ, R30 ;  /* 0x000000ffff1c7224 */ /* 0x002fe200078e001e */
[----:B0-----:R-:W-:Y:S05]  /*96a0*/  BRA `(.L_x_15822) ;  /* 0xffff992000007947 */ /* 0x001fea000383ffff */
.L_x_15769:
[----:B------:R-:W-:Y:S01]  /*96b0*/  IMAD.MOV.U32 R30, RZ, RZ, R35 ;  /* 0x000000ffff1e7224 */ /* 0x000fe200078e0023 */
[----:B------:R-:W-:Y:S01]  /*96c0*/  MOV R28, 0x9710 ;  /* 0x00009710001c7802 */ /* 0x000fe20000000f00 */
[----:B------:R-:W-:Y:S02]  /*96d0*/  IMAD.MOV.U32 R31, RZ, RZ, 0x1 ;  /* 0x00000001ff1f7424 */ /* 0x000fe400078e00ff */
[----:B------:R-:W-:Y:S02]  /*96e0*/  IMAD.MOV.U32 R32, RZ, RZ, 0x1f ;  /* 0x0000001fff207424 */ /* 0x000fe400078e00ff */
[----:B------:R-:W-:Y:S02]  /*96f0*/  IMAD.MOV.U32 R33, RZ, RZ, -0x1 ;  /* 0xffffffffff217424 */ /* 0x000fe400078e00ff */
[----:B------:R-:W-:Y:S05]  /*9700*/  CALL.REL.NOINC `($__internal_335_$__cuda_sm70_shflsync_bfly_p) ;  /* 0x0000020000007944 */ /* 0x000fea0003c00000 */
[----:B-1----:R-:W-:Y:S01]  /*9710*/  IMAD.MOV.U32 R28, RZ, RZ, R30 ;  /* 0x000000ffff1c7224 */ /* 0x002fe200078e001e */
[----:B0-----:R-:W-:Y:S05]  /*9720*/  BRA `(.L_x_15823) ;  /* 0xffffb14000007947 */ /* 0x001fea000383ffff */
.L_x_15772:
[----:B------:R-:W-:Y:S01]  /*9730*/  IMAD.MOV.U32 R30, RZ, RZ, R81 ;  /* 0x000000ffff1e7224 */ /* 0x000fe200078e0051 */
[----:B------:R-:W-:Y:S01]  /*9740*/  MOV R28, 0x9790 ;  /* 0x00009790001c7802 */ /* 0x000fe20000000f00 */
[----:B------:R-:W-:-:S02]  /*9750*/  IMAD.MOV.U32 R31, RZ, RZ, 0x10 ;  /* 0x00000010ff1f7424 */ /* 0x000fc400078e00ff */
[----:B------:R-:W-:Y:S02]  /*9760*/  IMAD.MOV.U32 R32, RZ, RZ, 0x1f ;  /* 0x0000001fff207424 */ /* 0x000fe400078e00ff */
[----:B------:R-:W-:Y:S02]  /*9770*/  IMAD.MOV.U32 R33, RZ, RZ, -0x1 ;  /* 0xffffffffff217424 */ /* 0x000fe400078e00ff */
[----:B-----5:R-:W-:Y:S05]  /*9780*/  CALL.REL.NOINC `($__internal_335_$__cuda_sm70_shflsync_bfly_p) ;  /* 0x0000018000007944 */ /* 0x020fea0003c00000 */
[----:B-1----:R-:W-:Y:S01]  /*9790*/  IMAD.MOV.U32 R6, RZ, RZ, R30 ;  /* 0x000000ffff067224 */ /* 0x002fe200078e001e */
[----:B0-----:R-:W-:Y:S05]  /*97a0*/  BRA `(.L_x_15824) ;  /* 0xffffb26000007947 */ /* 0x001fea000383ffff */
.L_x_15773:
[----:B------:R-:W-:Y:S01]  /*97b0*/  IMAD.MOV.U32 R30, RZ, RZ, R81 ;  /* 0x000000ffff1e7224 */ /* 0x000fe200078e0051 */
[----:B------:R-:W-:Y:S01]  /*97c0*/  MOV R28, 0x9810 ;  /* 0x00009810001c7802 */ /* 0x000fe20000000f00 */
[----:B------:R-:W-:Y:S02]  /*97d0*/  IMAD.MOV.U32 R31, RZ, RZ, 0x8 ;  /* 0x00000008ff1f7424 */ /* 0x000fe400078e00ff */
[----:B------:R-:W-:Y:S02]  /*97e0*/  IMAD.MOV.U32 R32, RZ, RZ, 0x1f ;  /* 0x0000001fff207424 */ /* 0x000fe400078e00ff */
[----:B------:R-:W-:Y:S02]  /*97f0*/  IMAD.MOV.U32 R33, RZ, RZ, -0x1 ;  /* 0xffffffffff217424 */ /* 0x000fe400078e00ff */
[----:B-----5:R-:W-:Y:S05]  /*9800*/  CALL.REL.NOINC `($__internal_335_$__cuda_sm70_shflsync_bfly_p) ;  /* 0x0000010000007944 */ /* 0x020fea0003c00000 */
[----:B-1----:R-:W-:Y:S01]  /*9810*/  FMNMX.FTZ R81, R81, R30, !PT ;  /* 0x0000001e51517209 */ /* 0x002fe20007810000 */
[----:B0-----:R-:W-:Y:S01]  /*9820*/  IMAD.MOV.U32 R31, RZ, RZ, 0x4 ;  /* 0x00000004ff1f7424 */ /* 0x001fe200078e00ff */
[----:B------:R-:W-:Y:S01]  /*9830*/  MOV R28, 0x9880 ;  /* 0x00009880001c7802 */ /* 0x000fe20000000f00 */
[----:B------:R-:W-:-:S02]  /*9840*/  IMAD.MOV.U32 R32, RZ, RZ, 0x1f ;  /* 0x0000001fff207424 */ /* 0x000fc400078e00ff */
[----:B------:R-:W-:Y:S02]  /*9850*/  IMAD.MOV.U32 R33, RZ, RZ, -0x1 ;  /* 0xffffffffff217424 */ /* 0x000fe400078e00ff */
[----:B------:R-:W-:Y:S02]  /*9860*/  IMAD.MOV.U32 R30, RZ, RZ, R81 ;  /* 0x000000ffff1e7224 */ /* 0x000fe400078e0051 */
[----:B------:R-:W-:Y:S05]  /*9870*/  CALL.REL.NOINC `($__internal_335_$__cuda_sm70_shflsync_bfly_p) ;  /* 0x0000009000007944 */ /* 0x000fea0003c00000 */
[----:B-1----:R-:W-:Y:S01]  /*9880*/  FMNMX.FTZ R6, R81, R30, !PT ;  /* 0x0000001e51067209 */ /* 0x002fe20007810000 */
[----:B0-----:R-:W-:Y:S01]  /*9890*/  IMAD.MOV.U32 R31, RZ, RZ, 0x2 ;  /* 0x00000002ff1f7424 */ /* 0x001fe200078e00ff */
[----:B------:R-:W-:Y:S01]  /*98a0*/  MOV R28, 0x98f0 ;  /* 0x000098f0001c7802 */ /* 0x000fe20000000f00 */
[----:B------:R-:W-:Y:S02]  /*98b0*/  IMAD.MOV.U32 R32, RZ, RZ, 0x1f ;  /* 0x0000001fff207424 */ /* 0x000fe400078e00ff */
[----:B------:R-:W-:Y:S02]  /*98c0*/  IMAD.MOV.U32 R33, RZ, RZ, -0x1 ;  /* 0xffffffffff217424 */ /* 0x000fe400078e00ff */
[----:B------:R-:W-:Y:S02]  /*98d0*/  IMAD.MOV.U32 R30, RZ, RZ, R6 ;  /* 0x000000ffff1e7224 */ /* 0x000fe400078e0006 */
[----:B------:R-:W-:Y:S05]  /*98e0*/  CALL.REL.NOINC `($__internal_335_$__cuda_sm70_shflsync_bfly_p) ;  /* 0x0000002000007944 */ /* 0x000fea0003c00000 */
[----:B-1----:R-:W-:Y:S01]  /*98f0*/  IMAD.MOV.U32 R7, RZ, RZ, R30 ;  /* 0x000000ffff077224 */ /* 0x002fe200078e001e */
[----:B0-----:R-:W-:Y:S05]  /*9900*/  BRA `(.L_x_15825) ;  /* 0xffffb17000007947 */ /* 0x001fea000383ffff */
        .weak           $__internal_335_$__cuda_sm70_shflsync_bfly_p
        .type           $__internal_335_$__cuda_sm70_shflsync_bfly_p,@function
        .size           $__internal_335_$__cuda_sm70_shflsync_bfly_p,(.L_x_24996 - $__internal_335_$__cuda_sm70_shflsync_bfly_p)
$__internal_335_$__cuda_sm70_shflsync_bfly_p:
[----:B------:R-:W-:Y:S01]  /*9910*/  IMAD.MOV.U32 R29, RZ, RZ, 0x0 ;  /* 0x00000000ff1d7424 */ /* 0x000fe200078e00ff */
[----:B------:R-:W-:Y:S04]  /*9920*/  WARPSYNC R33 ;  /* 0x0000002100007348 */ /* 0x000fe80003800000 */
[----:B------:R0:W1:Y:S01]  /*9930*/  SHFL.BFLY PT, R30, R30, R31, R32 ;  /* 0x0c00001f1e1e7389 */ /* 0x00006200000e0020 */
[----:B------:R-:W-:Y:S05]  /*9940*/  RET.REL.NODEC R28 `(_ZN4vllm25paged_attention_v2_kernelI13__nv_bfloat16S1_Li128ELi16ELi128ELNS_18Fp8KVCacheDataTypeE0ELb1ELi512EEEvPfS3_PT_PKS4_PKT0_SA_ifPKiSC_iPKfiiiSE_SE_iiiii) ;  /* 0xffff66b01c007950 */ /* 0x000fea0003c3ffff */
.L_x_15826:
        /* <DEDUP_REMOVED lines=11> */
.L_x_24996:


//--------------------- .text._ZN4vllm25paged_attention_v2_kernelI13__nv_bfloat16S1_Li120ELi16ELi128ELNS_18Fp8KVCacheDataTypeE0ELb1ELi512EEEvPfS3_PT_PKS4_PKT0_SA_ifPKiSC_iPKfiiiSE_SE_iiiii --------------------------
	.section	.text._ZN4vllm25paged_attention_v2_kernelI13__nv_bfloat16S1_Li120ELi16ELi128ELNS_18Fp8KVCacheDataTypeE0ELb1ELi512EEEvPfS3_PT_PKS4_PKT0_SA_ifPKiSC_iPKfiiiSE_SE_iiiii,"ax",@progbits
	.sectioninfo	@"SHI_REGISTERS=126"
	.align	128
        .global         _ZN4vllm25paged_attention_v2_kernelI13__nv_bfloat16S1_Li120ELi16ELi128ELNS_18Fp8KVCacheDataTypeE0ELb1ELi512EEEvPfS3_PT_PKS4_PKT0_SA_ifPKiSC_iPKfiiiSE_SE_iiiii
        .type           _ZN4vllm25paged_attention_v2_kernelI13__nv_bfloat16S1_Li120ELi16ELi128ELNS_18Fp8KVCacheDataTypeE0ELb1ELi512EEEvPfS3_PT_PKS4_PKT0_SA_ifPKiSC_iPKfiiiSE_SE_iiiii,@function
        .size           _ZN4vllm25paged_attention_v2_kernelI13__nv_bfloat16S1_Li120ELi16ELi128ELNS_18Fp8KVCacheDataTypeE0ELb1ELi512EEEvPfS3_PT_PKS4_PKT0_SA_ifPKiSC_iPKfiiiSE_SE_iiiii,(.L_x_24997 - _ZN4vllm25paged_attention_v2_kernelI13__nv_bfloat16S1_Li120ELi16ELi128ELNS_18Fp8KVCacheDataTypeE0ELb1ELi512EEEvPfS3_PT_PKS4_PKT0_SA_ifPKiSC_iPKfiiiSE_SE_iiiii)
        .other          _ZN4vllm25paged_attention_v2_kernelI13__nv_bfloat16S1_Li120ELi16ELi128ELNS_18Fp8KVCacheDataTypeE0ELb1ELi512EEEvPfS3_PT_PKS4_PKT0_SA_ifPKiSC_iPKfiiiSE_SE_iiiii,@"STO_CUDA_ENTRY STV_DEFAULT"
_ZN4vllm25paged_attention_v2_kernelI13__nv_bfloat16S1_Li120ELi16ELi128ELNS_18Fp8KVCacheDataTypeE0ELb1ELi512EEEvPfS3_PT_PKS4_PKT0_SA_ifPKiSC_iPKfiiiSE_SE_iiiii:
.text._ZN4vllm25paged_attention_v2_kernelI13__nv_bfloat16S1_Li120ELi16ELi128ELNS_18Fp8KVCacheDataTypeE0ELb1ELi512EEEvPfS3_PT_PKS4_PKT0_SA_ifPKiSC_iPKfiiiSE_SE_iiiii:
        /* <DEDUP_REMOVED lines=36> */
[----:B------:R-:W-:Y:S01]  /*0240*/  IMAD R9, R6, R7, RZ ;  /* 0x0000000706097224 */ /* 0x000fe200078e02ff */
[----:B------:R-:W-:Y:S02]  /*0250*/  IABS R6, R16 ;  /* 0x0000001000067213 */ /* 0x000fe40000000000 */
        /* <DEDUP_REMOVED lines=19> */
[----:B------:R-:W-:-:S04]  /*0390*/  IABS R5, R9 ;  /* 0x0000000900057213 */ /* 0x000fc80000000000 */
        /* <DEDUP_REMOVED lines=17> */
[----:B------:R-:W0:Y:S01]  /*04b0*/  S2R R5, SR_TID.X ;  /* 0x0000000000057919 */ /* 0x000e220000002100 */
[----:B------:R-:W-:-:S04]  /*04c0*/  LOP3.LUT R0, R16, R9, RZ, 0x3c, !PT ;  /* 0x0000000910007212 */ /* 0x000fc800078e3cff */
[----:B------:R-:W-:-:S06]  /*04d0*/  ISETP.GE.AND P2, PT, R0, RZ, PT ;  /* 0x000000ff0000720c */ /* 0x000fcc0003f46270 */
[----:B------:R-:W-:-:S07]  /*04e0*/  @P0 IADD3 R4, R4, 0x1, RZ ;  /* 0x0000000104040810 */ /* 0x000fce0007ffe0ff */
        /* <DEDUP_REMOVED lines=13> */
[----:B------:R-:W-:Y:S01]  /*05c0*/  IMNMX R3, R78, -0x31, !PT ;  /* 0xffffffcf4e037817 */ /* 0x000fe20007800200 */
[----:B------:R-:W-:Y:S01]  /*05d0*/  IMAD R7, R16, 0x78, RZ ;  /* 0x0000007810077824 */ /* 0x000fe200078e02ff */
[----:B------:R-:W-:Y:S01]  /*05e0*/  BSSY B1, `(.L_x_15829) ;  /* 0x0000024000017945 */ /* 0x000fe20003800000 */
[----:B------:R-:W-:Y:S01]  /*05f0*/  IMAD.MOV.U32 R8, RZ, RZ, R78 ;  /* 0x000000ffff087224 */ /* 0x000fe200078e004e */
[----:B------:R-:W-:-:S02]  /*0600*/  IADD3 R3, -R78, 0x3f, R3 ;  /* 0x0000003f4e037810 */ /* 0x000fc40007ffe103 */
[----:B------:R-:W-:Y:S02]  /*0610*/  SHF.R.S32.HI R14, RZ, 0x1f, R7 ;  /* 0x0000001fff0e7819 */ /* 0x000fe40000011407 */
[C---:B------:R-:W-:Y:S02]  /*0620*/  LEA.HI R0, R3.reuse, 0x1, RZ, 0x1a ;  /* 0x0000000103007811 */ /* 0x040fe400078fd0ff */
[----:B------:R-:W-:Y:S02]  /*0630*/  ISETP.GE.U32.AND P0, PT, R3, 0xc0, PT ;  /* 0x000000c00300780c */ /* 0x000fe40003f06070 */
        /* <DEDUP_REMOVED lines=17> */
.L_x_15831:
        /* <DEDUP_REMOVED lines=13> */
.L_x_15830:
[----:B------:R-:W-:Y:S05]  /*0820*/  BSYNC B1 ;  /* 0x0000000000017941 */ /* 0x000fea0003800000 */
.L_x_15829:
        /* <DEDUP_REMOVED lines=10> */
.L_x_15832:
        /* <DEDUP_REMOVED lines=21> */
.L_x_15828:
[----:B------:R-:W-:Y:S05]  /*0a20*/  BSYNC B0 ;  /* 0x0000000000007941 */ /* 0x000fea0003800000 */
.L_x_15827:
[----:B------:R-:W-:Y:S01]  /*0a30*/  IABS R7, c[0x0][0x1e4] ;  /* 0x0000790000077a13 */ /* 0x000fe20000000000 */
[----:B------:R-:W-:Y:S01]  /*0a40*/  UIADD3 UR7, UR16, -0x1, URZ ;  /* 0xffffffff10077890 */ /* 0x000fe2000fffe03f */
[----:B------:R-:W0:Y:S01]  /*0a50*/  S2R R81, SR_CTAID.Z ;  /* 0x0000000000517919 */ /* 0x000e220000002700 */
[----:B------:R-:W-:Y:S01]  /*0a60*/  ULDC UR8, c[0x0][0x1e4] ;  /* 0x0000790000087ab9 */ /* 0x000fe20000000800 */
[----:B------:R-:W1:Y:S01]  /*0a70*/  I2F.RP R0, R7 ;  /* 0x0000000700007306 */ /* 0x000e620000209400 */
[----:B------:R-:W-:Y:S01]  /*0a80*/  IMAD R80, R80, c[0x0][0x1a8], RZ ;  /* 0x00006a0050507a24 */ /* 0x000fe200078e02ff */
[----:B------:R-:W-:Y:S01]  /*0a90*/  BAR.SYNC.DEFER_BLOCKING 0x0 ;  /* 0x0000000000007b1d */ /* 0x000fe20000010000 */
[----:B------:R-:W-:Y:S01]  /*0aa0*/  IMAD.U32 R6, RZ, RZ, UR7 ;  /* 0x00000007ff067e24 */ /* 0x000fe2000f8e00ff */
[----:B------:R-:W-:Y:S01]  /*0ab0*/  ULOP3.LUT UR7, UR7, UR8, URZ, 0x3c, !UPT ;  /* 0x0000000807077292 */ /* 0x000fe2000f8e3c3f */
[----:B------:R-:W-:-:S03]  /*0ac0*/  IMAD.MOV.U32 R79, RZ, RZ, -0x800001 ;  /* 0xff7fffffff4f7424 */ /* 0x000fc600078e00ff */
[----:B------:R-:W-:Y:S02]  /*0ad0*/  BSSY B0, `(.L_x_15833) ;  /* 0x00003cc000007945 */ /* 0x000fe40003800000 */
        /* <DEDUP_REMOVED lines=15> */
[----:B------:R-:W-:Y:S02]  /*0bd0*/  ISETP.GT.AND P3, PT, R2, -0x1, PT ;  /* 0xffffffff0200780c */ /* 0x000fe40003f64270 */
[----:B------:R-:W-:-:S09]  /*0be0*/  SHF.R.S32.HI R2, RZ, 0x1f, R80 ;  /* 0x0000001fff027819 */ /* 0x000fd20000011450 */
[----:B------:R-:W-:Y:S01]  /*0bf0*/  @!P1 IMAD.IADD R0, R0, 0x1, -R7 ;  /* 0x0000000100009824 */ /* 0x000fe200078e0a07 */
[----:B------:R-:W-:Y:S01]  /*0c00*/  @!P1 IADD3 R3, R3, 0x1, RZ ;  /* 0x0000000103039810 */ /* 0x000fe20007ffe0ff */
[----:B------:R-:W-:Y:S01]  /*0c10*/  @!P3 IMAD.MOV R9, RZ, RZ, -c[0x0][0x1e8] ;  /* 0x80007a00ff09b624 */ /* 0x000fe200078e02ff */
[----:B------:R-:W-:Y:S02]  /*0c20*/  ISETP.NE.AND P1, PT, RZ, c[0x0][0x1e4], PT ;  /* 0x00007900ff007a0c */ /* 0x000fe40003f25270 */
[----:B------:R-:W-:Y:S01]  /*0c30*/  ISETP.GE.U32.AND P0, PT, R0, R7, PT ;  /* 0x000000070000720c */ /* 0x000fe20003f06070 */
[----:B------:R-:W-:Y:S02]  /*0c40*/  @!P3 IMAD.MOV.U32 R7, RZ, RZ, c[0x0][0x1d8] ;  /* 0x00007600ff07b624 */ /* 0x000fe400078e00ff */
[----:B------:R-:W-:Y:S02]  /*0c50*/  @P3 IMAD R0, R17, c[0x0][0x1d8], R16 ;  /* 0x0000760011003a24 */ /* 0x000fe400078e0210 */
[----:B------:R-:W-:-:S04]  /*0c60*/  @!P3 IMAD R6, R7, c[0x0][0x190], R4 ;  /* 0x000064000706ba24 */ /* 0x000fc800078e0204 */
[----:B------:R-:W-:Y:S02]  /*0c70*/  @!P3 IMAD R6, R6, R9, RZ ;  /* 0x000000090606b224 */ /* 0x000fe400078e02ff */
[----:B------:R-:W-:Y:S02]  /*0c80*/  @P3 IMAD R6, R0, c[0x0][0x1e8], RZ ;  /* 0x00007a0000063a24 */ /* 0x000fe400078e02ff */
[----:B------:R-:W-:Y:S02]  /*0c90*/  @P0 IADD3 R3, R3, 0x1, RZ ;  /* 0x0000000103030810 */ /* 0x000fe40007ffe0ff */
[----:B------:R-:W-:Y:S02]  /*0ca0*/  ISETP.GE.AND P0, PT, R81, UR4, PT ;  /* 0x0000000451007c0c */ /* 0x000fe4000bf06270 */
[----:B------:R-:W-:Y:S01]  /*0cb0*/  IADD3 R0, R6, 0x1, RZ ;  /* 0x0000000106007810 */ /* 0x000fe20007ffe0ff */
[----:B------:R-:W-:Y:S01]  /*0cc0*/  @!P2 IMAD.MOV R3, RZ, RZ, -R3 ;  /* 0x000000ffff03a224 */ /* 0x000fe200078e0a03 */
[----:B------:R-:W-:-:S09]  /*0cd0*/  @!P1 LOP3.LUT R3, RZ, c[0x0][0x1e4], RZ, 0x33, !PT ;  /* 0x00007900ff039a12 */ /* 0x000fd200078e33ff */
[----:B------:R-:W-:Y:S05]  /*0ce0*/  @P0 BRA `(.L_x_15834) ;  /* 0x00003aa000000947 */ /* 0x000fea0003800000 */
[----:B------:R-:W-:Y:S01]  /*0cf0*/  SHF.R.S32.HI R7, RZ, 0x1f, R78 ;  /* 0x0000001fff077819 */ /* 0x000fe2000001144e */
[C---:B------:R-:W-:Y:S01]  /*0d00*/  IMAD.SHL.U32 R76, R82.reuse, 0x4, RZ ;  /* 0x00000004524c7824 */ /* 0x040fe200078e00ff */
[C---:B------:R-:W-:Y:S02]  /*0d10*/  IADD3 R22, R82.reuse, 0x2, RZ ;  /* 0x0000000252167810 */ /* 0x040fe40007ffe0ff */
[----:B------:R-:W-:Y:S02]  /*0d20*/  LEA.HI R7, R7, R78, RZ, 0x4 ;  /* 0x0000004e07077211 */ /* 0x000fe400078f20ff */
[----:B------:R-:W-:Y:S01]  /*0d30*/  IADD3 R24, R82, 0x4, RZ ;  /* 0x0000000452187810 */ /* 0x000fe20007ffe0ff */
[----:B------:R-:W-:Y:S01]  /*0d40*/  IMAD.SHL.U32 R6, R22, 0x4, RZ ;  /* 0x0000000416067824 */ /* 0x000fe200078e00ff */
[----:B------:R-:W-:Y:S02]  /*0d50*/  LOP3.LUT R7, R7, 0xfffffff0, RZ, 0xc0, !PT ;  /* 0xfffffff007077812 */ /* 0x000fe400078ec0ff */
        /* <DEDUP_REMOVED lines=20> */
[----:B------:R-:W-:-:S02]  /*0ea0*/  IADD3 R27, R82, 0xa, RZ ;  /* 0x0000000a521b7810 */ /* 0x000fc40007ffe0ff */
[----:B------:R-:W-:Y:S01]  /*0eb0*/  IADD3 R28, R82, 0xc, RZ ;  /* 0x0000000c521c7810 */ /* 0x000fe20007ffe0ff */
[----:B------:R-:W-:Y:S01]  /*0ec0*/  IMAD.SHL.U32 R9, R26, 0x4, RZ ;  /* 0x000000041a097824 */ /* 0x000fe200078e00ff */
[----:B------:R-:W-:Y:S01]  /*0ed0*/  LOP3.LUT R13, R13, 0xfffffff8, RZ, 0xc0, !PT ;  /* 0xfffffff80d0d7812 */ /* 0x000fe200078ec0ff */
[----:B------:R-:W-:Y:S01]  /*0ee0*/  IMAD.SHL.U32 R11, R27, 0x4, RZ ;  /* 0x000000041b0b7824 */ /* 0x000fe200078e00ff */
[----:B------:R-:W-:Y:S01]  /*0ef0*/  IADD3 R29, R82, 0xe, RZ ;  /* 0x0000000e521d7810 */ /* 0x000fe20007ffe0ff */
[----:B------:R-:W-:Y:S01]  /*0f00*/  IMAD.SHL.U32 R14, R28, 0x4, RZ ;  /* 0x000000041c0e7824 */ /* 0x000fe200078e00ff */
[----:B------:R-:W-:Y:S01]  /*0f10*/  IADD3 R30, R82, 0x10, RZ ;  /* 0x00000010521e7810 */ /* 0x000fe20007ffe0ff */
        /* <DEDUP_REMOVED lines=13> */
[----:B------:R-:W-:Y:S01]  /*0ff0*/  LEA.HI R16, R16, R15, RZ, 0x3 ;  /* 0x0000000f10107211 */ /* 0x000fe200078f18ff */
[----:B------:R-:W-:Y:S01]  /*1000*/  IMAD.IADD R10, R11, 0x1, -R12 ;  /* 0x000000010b0a7824 */ /* 0x000fe200078e0a0c */
[----:B------:R-:W-:Y:S01]  /*1010*/  IADD3 R31, R82, 0x12, RZ ;  /* 0x00000012521f7810 */ /* 0x000fe20007ffe0ff */
[----:B------:R-:W-:Y:S01]  /*1020*/  IMAD.IADD R11, R14, 0x1, -R13 ;  /* 0x000000010e0b7824 */ /* 0x000fe200078e0a0d */
        /* <DEDUP_REMOVED lines=18> */
[----:B------:R-:W-:Y:S01]  /*1150*/  IADD3 R34, R82, 0x18, RZ ;  /* 0x0000001852227810 */ /* 0x000fe20007ffe0ff */
[----:B------:R-:W-:Y:S01]  /*1160*/  IMAD.IADD R14, R16, 0x1, -R15 ;  /* 0x00000001100e7824 */ /* 0x000fe200078e0a0f */
[C---:B------:R-:W-:Y:S01]  /*1170*/  IADD3 R35, R82.reuse, 0x1a, RZ ;  /* 0x0000001a52237810 */ /* 0x040fe20007ffe0ff */
[----:B------:R-:W-:Y:S01]  /*1180*/  IMAD.IADD R15, R17, 0x1, -R18 ;  /* 0x00000001110f7824 */ /* 0x000fe200078e0a12 */
        /* <DEDUP_REMOVED lines=8> */
[----:B------:R-:W-:Y:S02]  /*1210*/  SHF.R.S32.HI R36, RZ, 0x1f, R21 ;  /* 0x0000001fff247819 */ /* 0x000fe40000011415 */
[----:B------:R-:W-:Y:S02]  /*1220*/  SHF.R.S32.HI R38, RZ, 0x1f, R23 ;  /* 0x0000001fff267819 */ /* 0x000fe40000011417 */
[----:B------:R-:W-:Y:S01]  /*1230*/  LOP3.LUT R16, R20, 0xfffffff8, RZ, 0xc0, !PT ;  /* 0xfffffff814107812 */ /* 0x000fe200078ec0ff */
[----:B------:R-:W-:Y:S01]  /*1240*/  IMAD R20, R4, c[0x0][0x1c0], RZ ;  /* 0x0000700004147a24 */ /* 0x000fe200078e02ff */
[----:B------:R-:W-:Y:S02]  /*1250*/  LEA.HI R18, R18, R17, RZ, 0x3 ;  /* 0x0000001112127211 */ /* 0x000fe400078f18ff */
[----:B------:R-:W-:Y:S01]  /*1260*/  LEA.HI R36, R36, R21, RZ, 0x3 ;  /* 0x0000001524247211 */ /* 0x000fe200078f18ff */
[----:B------:R-:W-:Y:S01]  /*1270*/  IMAD.IADD R16, R19, 0x1, -R16 ;  /* 0x0000000113107824 */ /* 0x000fe200078e0a10 */
[----:B------:R-:W-:-:S02]  /*1280*/  LEA.HI R38, R38, R23, RZ, 0x3 ;  /* 0x0000001726267211 */ /* 0x000fc400078f18ff */
[----:B------:R-:W-:Y:S02]  /*1290*/  LOP3.LUT R18, R18, 0xfffffff8, RZ, 0xc0, !PT ;  /* 0xfffffff812127812 */ /* 0x000fe400078ec0ff */
[----:B------:R-:W-:Y:S02]  /*12a0*/  LOP3.LUT R36, R36, 0xfffffff8, RZ, 0xc0, !PT ;  /* 0xfffffff824247812 */ /* 0x000fe400078ec0ff */
[----:B------:R-:W-:Y:S01]  /*12b0*/  LOP3.LUT R38, R38, 0xfffffff8, RZ, 0xc0, !PT ;  /* 0xfffffff826267812 */ /* 0x000fe200078ec0ff */
[----:B------:R-:W-:Y:S01]  /*12c0*/  IMAD.IADD R17, R17, 0x1, -R18 ;  /* 0x0000000111117824 */ /* 0x000fe200078e0a12 */
[----:B------:R-:W-:Y:S01]  /*12d0*/  IADD3 R86, P0, R20, R87, RZ ;  /* 0x0000005714567210 */ /* 0x000fe20007f1e0ff */
[----:B------:R-:W-:Y:S01]  /*12e0*/  IMAD.IADD R18, R21, 0x1, -R36 ;  /* 0x0000000115127824 */ /* 0x000fe200078e0a24 */
[----:B------:R-:W-:Y:S01]  /*12f0*/  LEA.HI R24, R24, R24, RZ, 0x1 ;  /* 0x0000001818187211 */ /* 0x000fe200078f08ff */
[----:B------:R-:W-:Y:S01]  /*1300*/  IMAD.IADD R19, R23, 0x1, -R38 ;  /* 0x0000000117137824 */ /* 0x000fe200078e0a26 */
[----:B------:R-:W-:Y:S01]  /*1310*/  LEA.HI.X.SX32 R87, R20, R39, 0x1, P0 ;  /* 0x0000002714577211 */ /* 0x000fe200000f0eff */
[----:B------:R-:W-:Y:S01]  /*1320*/  IMAD.MOV.U32 R36, RZ, RZ, c[0x0][0x1bc] ;  /* 0x00006f00ff247624 */ /* 0x000fe200078e00ff */
        /* <DEDUP_REMOVED lines=44> */
[----:B------:R-:W-:Y:S02]  /*15f0*/  IADD3 R20, R3, -c[0x0][0x1dc], RZ ;  /* 0x8000770003147a10 */ /* 0x000fe40007ffe0ff */
[----:B------:R-:W-:Y:S02]  /*1600*/  IADD3 R77, R78, -UR9, RZ ;  /* 0x800000094e4d7c10 */ /* 0x000fe4000fffe0ff */
        /* <DEDUP_REMOVED lines=32> */
.L_x_15841:
        /* <DEDUP_REMOVED lines=19> */
[----:B------:R-:W-:Y:S01]  /*1940*/  LOP3.LUT R60, R90, c[0x0][0x1e4], RZ, 0x3c, !PT ;  /* 0x000079005a3c7a12 */ /* 0x000fe200078e3cff */
[----:B------:R-:W-:-:S03]  /*1950*/  IMAD.IADD R90, R77, 0x1, R90 ;  /* 0x000000014d5a7824 */ /* 0x000fc600078e025a */
[----:B------:R-:W-:Y:S01]  /*1960*/  ISETP.GT.U32.AND P1, PT, R62, R59, PT ;  /* 0x0000003b3e00720c */ /* 0x000fe20003f24070 */
[----:B------:R-:W-:Y:S01]  /*1970*/  IMAD.SHL.U32 R90, R90, 0x4, RZ ;  /* 0x000000045a5a7824 */ /* 0x000fe200078e00ff */
        /* <DEDUP_REMOVED lines=327> */
[----:B------:R-:W-:-:S03]  /*2df0*/  PRMT R58, RZ, 0x7610, R67 ;  /* 0x00007610ff3a7816 */ /* 0x000fc60000000043 */
[----:B------:R-:W-:Y:S02]  /*2e00*/  FADD.FTZ R61, R61, R60 ;  /* 0x0000003c3d3d7221 */ /* 0x000fe40000010000 */
[----:B------:R-:W-:Y:S01]  /*2e10*/  FFMA.FTZ R58, R58, R106, R59 ;  /* 0x0000006a3a3a7223 */ /* 0x000fe2000001003b */
[----:B------:R-:W-:-:S03]  /*2e20*/  ISETP.NE.AND P0, PT, R82, RZ, PT ;  /* 0x000000ff5200720c */ /* 0x000fc60003f05270 */
[----:B------:R-:W-:Y:S01]  /*2e30*/  FADD.FTZ R65, R58, R61 ;  /* 0x0000003d3a417221 */ /* 0x000fe20000010000 */
[----:B------:R-:W-:Y:S07]  /*2e40*/  BRA.DIV ~URZ, `(.L_x_15838) ;  /* 0x000067727f007947 */ /* 0x000fee000b800000 */
[----:B------:R0:W1:Y:S02]  /*2e50*/  SHFL.BFLY PT, R58, R65, 0x1, 0x1f ;  /* 0x0c201f00413a7f89 */ /* 0x00006400000e0000 */
.L_x_15907:
[----:B-1----:R-:W-:-:S04]  /*2e60*/  FADD.FTZ R58, R65, R58 ;  /* 0x0000003a413a7221 */ /* 0x002fc80000010000 */
[----:B------:R-:W-:Y:S01]  /*2e70*/  FFMA.FTZ R58, R58, c[0x0][0x194], RZ ;  /* 0x000065003a3a7a23 */ /* 0x000fe200000100ff */
[----:B------:R-:W-:Y:S05]  /*2e80*/  @P0 BRA `(.L_x_15839) ;  /* 0x000000a000000947 */ /* 0x000fea0003800000 */
[----:B------:R-:W-:-:S05]  /*2e90*/  IMAD R59, R85, 0x10, R78 ;  /* 0x00000010553b7824 */ /* 0x000fca00078e024e */
[----:B------:R-:W-:-:S04]  /*2ea0*/  ISETP.GE.AND P0, PT, R59, UR16, PT ;  /* 0x000000103b007c0c */ /* 0x000fc8000bf06270 */
[----:B------:R-:W-:-:S05]  /*2eb0*/  FSEL R59, R58, RZ, !P0 ;  /* 0x000000ff3a3b7208 */ /* 0x000fca0004000000 */
[----:B------:R1:W-:Y:S04]  /*2ec0*/  STS [R90+0x110], R59 ;  /* 0x0001103b5a007388 */ /* 0x0003e80000000800 */
[----:B------:R-:W-:Y:S05]  /*2ed0*/  @P0 BRA `(.L_x_15839) ;  /* 0x0000005000000947 */ /* 0x000fea0003800000 */
[----:B------:R-:W-:Y:S01]  /*2ee0*/  FMNMX.FTZ R79, R79, R58, !PT ;  /* 0x0000003a4f4f7209 */ /* 0x000fe20007810000 */
[----:B------:R-:W-:Y:S05]  /*2ef0*/  BRA `(.L_x_15839) ;  /* 0x0000003000007947 */ /* 0x000fea0003800000 */
.L_x_15837:
[----:B------:R-:W-:-:S13]  /*2f00*/  ISETP.NE.AND P0, PT, R82, RZ, PT ;  /* 0x000000ff5200720c */ /* 0x000fda0003f05270 */
[----:B------:R-:W-:-:S05]  /*2f10*/  @!P0 IMAD.MOV.U32 R59, RZ, RZ, -0x800001 ;  /* 0xff7fffffff3b8424 */ /* 0x000fca00078e00ff */
[----:B------:R0:W-:Y:S02]  /*2f20*/  @!P0 STS [R90+0x110], R59 ;  /* 0x0001103b5a008388 */ /* 0x0001e40000000800 */
.L_x_15839:
[----:B------:R-:W-:Y:S05]  /*2f30*/  BSYNC B1 ;  /* 0x0000000000017941 */ /* 0x000fea0003800000 */
.L_x_15836:
[----:B------:R-:W-:-:S04]  /*2f40*/  IADD3 R85, R85, 0x4, RZ ;  /* 0x0000000455557810 */ /* 0x000fc80007ffe0ff */
[----:B------:R-:W-:-:S13]  /*2f50*/  ISETP.GE.AND P0, PT, R85, UR4, PT ;  /* 0x0000000455007c0c */ /* 0x000fda000bf06270 */
[----:B01----:R-:W-:Y:S01]  /*2f60*/  @P0 CALL.REL.NOINC `(.L_x_15840) ;  /* 0x0000001000000944 */ /* 0x003fe20003c00000 */
[----:B------:R-:W-:Y:S05]  /*2f70*/  BRA `(.L_x_15841) ;  /* 0xffffe89000007947 */ /* 0x000fea000383ffff */
.L_x_15840:
[----:B------:R-:W-:Y:S05]  /*2f80*/  BRA `(.L_x_15834) ;  /* 0x0000180000007947 */ /* 0x000fea0003800000 */
.L_x_15835:
[----:B------:R-:W-:Y:S02]  /*2f90*/  IMAD.U32 R88, RZ, RZ, UR16 ;  /* 0x00000010ff587e24 */ /* 0x000fe4000f8e00ff */
[----:B------:R-:W-:Y:S02]  /*2fa0*/  IMAD.MOV.U32 R79, RZ, RZ, -0x800001 ;  /* 0xff7fffffff4f7424 */ /* 0x000fe400078e00ff */
[----:B------:R-:W-:Y:S01]  /*2fb0*/  IMAD.MOV.U32 R89, RZ, RZ, R81 ;  /* 0x000000ffff597224 */ /* 0x000fe200078e0051 */
[----:B------:R-:W-:Y:S02]  /*2fc0*/  IADD3 R88, -R88, 0x1, RZ ;  /* 0x0000000158587810 */ /* 0x000fe40007ffe1ff */
.L_x_15846:
[----:B------:R-:W-:Y:S01]  /*2fd0*/  IABS R62, c[0x0][0x1e4] ;  /* 0x00007900003e7a13 */ /* 0x000fe20000000000 */
[----:B------:R-:W-:Y:S01]  /*2fe0*/  IMAD.SHL.U32 R90, R89, 0x10, RZ ;  /* 0x00000010595a7824 */ /* 0x000fe200078e00ff */
[----:B------:R-:W-:Y:S01]  /*2ff0*/  IABS R65, c[0x0][0x1e0] ;  /* 0x0000780000417a13 */ /* 0x000fe20000000000 */
[----:B------:R-:W-:Y:S01]  /*3000*/  BSSY B1, `(.L_x_15842) ;  /* 0x0000174000017945 */ /* 0x000fe20003800000 */
[----:B------:R-:W0:Y:S01]  /*3010*/  I2F.RP R60, R62 ;  /* 0x0000003e003c7306 */ /* 0x000e220000209400 */
[----:B------:R-:W-:Y:S01]  /*3020*/  IMAD.IADD R91, R77, 0x1, R90 ;  /* 0x000000014d5b7824 */ /* 0x000fe200078e025a */
[----:B------:R-:W-:-:S03]  /*3030*/  IABS R63, R90 ;  /* 0x0000005a003f7213 */ /* 0x000fc60000000000 */
[----:B------:R-:W-:-:S03]  /*3040*/  IMAD.SHL.U32 R91, R91, 0x4, RZ ;  /* 0x000000045b5b7824 */ /* 0x000fc600078e00ff */
        /* <DEDUP_REMOVED lines=82> */
[----:B------:R1:W5:Y:S04]  /*3570*/  LDG.E.CONSTANT R115, [R62.64] ;  /* 0x0000000c3e737981 */ /* 0x000368000c1e9900 */
[----:B------:R1:W5:Y:S01]  /*3580*/  LDG.E.CONSTANT R114, [R62.64+0x4] ;  /* 0x0000040c3e727981 */ /* 0x000362000c1e9900 */
[----:B------:R-:W-:-:S04]  /*3590*/  IADD3 R59, P0, P1, R9, R58, R26 ;  /* 0x0000003a093b7210 */ /* 0x000fc8000791e01a */
        /* <DEDUP_REMOVED lines=20> */
[----:B------:R-:W-:-:S05]  /*36e0*/  LEA.HI.X R63, R59, c[0x0][0x184], R66, 0x1, P2 ;  /* 0x000061003b3f7a11 */ /* 0x000fca00010f0c42 */
[----:B------:R0:W5:Y:S01]  /*36f0*/  LDG.E.CONSTANT R106, [R62.64] ;  /* 0x0000000c3e6a7981 */ /* 0x000162000c1e9900 */
[----:B------:R-:W-:-:S03]  /*3700*/  IADD3 R59, P0, P1, R13, R58, R30 ;  /* 0x0000003a0d3b7210 */ /* 0x000fc6000791e01e */
[----:B------:R0:W5:Y:S01]  /*3710*/  LDG.E.CONSTANT R107, [R62.64+0x4] ;  /* 0x0000040c3e6b7981 */ /* 0x000162000c1e9900 */
[----:B------:R-:W-:Y:S02]  /*3720*/  LEA R66, P2, R59, c[0x0][0x180], 0x1 ;  /* 0x000060003b427a11 */ /* 0x000fe400078408ff */
[----:B-1----:R-:W-:-:S04]  /*3730*/  IADD3.X R60, R69, R102, R44, P0, P1 ;  /* 0x00000066453c7210 */ /* 0x002fc800007e242c */
        /* <DEDUP_REMOVED lines=15> */
[C---:B------:R-:W-:Y:S02]  /*3830*/  LEA R62, P2, R63.reuse, c[0x0][0x180], 0x1 ;  /* 0x000060003f3e7a11 */ /* 0x040fe400078408ff */
        /* <DEDUP_REMOVED lines=9> */
[----:B-1----:R-:W1:Y:S04]  /*38d0*/  LDS.64 R62, [R21+0x8] ;  /* 0x00000800153e7984 */ /* 0x002e680000000a00 */
[----:B------:R1:W5:Y:S01]  /*38e0*/  LDG.E.CONSTANT R95, [R116.64] ;  /* 0x0000000c745f7981 */ /* 0x000362000c1e9900 */
[----:B------:R-:W-:-:S03]  /*38f0*/  IADD3 R59, P0, P1, R18, R58, R35 ;  /* 0x0000003a123b7210 */ /* 0x000fc6000791e023 */
[----:B------:R1:W5:Y:S01]  /*3900*/  LDG.E.CONSTANT R98, [R116.64+0x4] ;  /* 0x0000040c74627981 */ /* 0x000362000c1e9900 */
[----:B------:R-:W-:Y:S02]  /*3910*/  LEA R60, P2, R59, c[0x0][0x180], 0x1 ;  /* 0x000060003b3c7a11 */ /* 0x000fe400078408ff */
[----:B0-----:R-:W-:-:S04]  /*3920*/  IADD3.X R64, R74, R102, R49, P0, P1 ;  /* 0x000000664a407210 */ /* 0x001fc800007e2431 */
[----:B------:R-:W-:Y:S02]  /*3930*/  LEA.HI.X R61, R59, c[0x0][0x184], R64, 0x1, P2 ;  /* 0x000061003b3d7a11 */ /* 0x000fe400010f0c40 */
[----:B------:R-:W-:Y:S01]  /*3940*/  IADD3 R58, P0, P1, R19, R58, R36 ;  /* 0x0000003a133a7210 */ /* 0x000fe2000791e024 */
[----:B------:R-:W-:Y:S04]  /*3950*/  LDS.64 R64, [R21] ;  /* 0x0000000015407984 */ /* 0x000fe80000000a00 */
[----:B------:R1:W5:Y:S01]  /*3960*/  LDG.E.CONSTANT R97, [R60.64] ;  /* 0x0000000c3c617981 */ /* 0x000362000c1e9900 */
[----:B------:R-:W-:-:S03]  /*3970*/  IADD3.X R59, R75, R102, R50, P0, P1 ;  /* 0x000000664b3b7210 */ /* 0x000fc600007e2432 */
[----:B------:R1:W5:Y:S01]  /*3980*/  LDG.E.CONSTANT R102, [R60.64+0x4] ;  /* 0x0000040c3c667981 */ /* 0x000362000c1e9900 */
[----:B------:R-:W-:-:S04]  /*3990*/  LEA R66, P2, R58, c[0x0][0x180], 0x1 ;  /* 0x000060003a427a11 */ /* 0x000fc800078408ff */
[----:B------:R-:W-:Y:S02]  /*39a0*/  LEA.HI.X R67, R58, c[0x0][0x184], R59, 0x1, P2 ;  /* 0x000061003a437a11 */ /* 0x000fe400010f0c3b */
[----:B------:R-:W0:Y:S04]  /*39b0*/  LDS.64 R58, [R21+0x10] ;  /* 0x00001000153a7984 */ /* 0x000e280000000a00 */
[----:B------:R1:W5:Y:S04]  /*39c0*/  LDG.E.CONSTANT R103, [R66.64] ;  /* 0x0000000c42677981 */ /* 0x000368000c1e9900 */
[----:B------:R1:W5:Y:S02]  /*39d0*/  LDG.E.CONSTANT R105, [R66.64+0x4] ;  /* 0x0000040c42697981 */ /* 0x000364000c1e9900 */
[----:B-1----:R-:W-:-:S02]  /*39e0*/  PRMT R60, RZ, 0x5410, R62 ;  /* 0x00005410ff3c7816 */ /* 0x002fc4000000003e */
[----:B------:R-:W-:Y:S02]  /*39f0*/  PRMT R62, RZ, 0x7610, R62 ;  /* 0x00007610ff3e7816 */ /* 0x000fe4000000003e */
[--C-:B------:R-:W-:Y:S02]  /*3a00*/  PRMT R66, RZ, 0x5410, R63.reuse ;  /* 0x00005410ff427816 */ /* 0x100fe4000000003f */
[----:B------:R-:W-:Y:S02]  /*3a10*/  PRMT R63, RZ, 0x7610, R63 ;  /* 0x00007610ff3f7816 */ /* 0x000fe4000000003f */
[----:B0-----:R-:W-:Y:S02]  /*3a20*/  PRMT R117, RZ, 0x5410, R59 ;  /* 0x00005410ff757816 */ /* 0x001fe4000000003b */
[----:B--2---:R-:W-:-:S05]  /*3a30*/  PRMT R61, RZ, 0x5410, R122 ;  /* 0x00005410ff3d7816 */ /* 0x004fca000000007a */
[----:B------:R-:W-:Y:S01]  /*3a40*/  FMUL.FTZ R116, R60, R61 ;  /* 0x0000003d3c747220 */ /* 0x000fe20000410000 */
[----:B------:R-:W-:-:S05]  /*3a50*/  PRMT R61, RZ, 0x7610, R122 ;  /* 0x00007610ff3d7816 */ /* 0x000fca000000007a */
[----:B------:R-:W-:Y:S01]  /*3a60*/  FMUL.FTZ R60, R62, R61 ;  /* 0x0000003d3e3c7220 */ /* 0x000fe20000410000 */
[--C-:B------:R-:W-:Y:S02]  /*3a70*/  PRMT R62, RZ, 0x5410, R64.reuse ;  /* 0x00005410ff3e7816 */ /* 0x100fe40000000040 */
[--C-:B---3--:R-:W-:Y:S02]  /*3a80*/  PRMT R61, RZ, 0x5410, R123.reuse ;  /* 0x00005410ff3d7816 */ /* 0x108fe4000000007b */
[----:B------:R-:W-:Y:S02]  /*3a90*/  PRMT R64, RZ, 0x7610, R64 ;  /* 0x00007610ff407816 */ /* 0x000fe40000000040 */
[----:B------:R-:W-:Y:S01]  /*3aa0*/  PRMT R123, RZ, 0x7610, R123 ;  /* 0x00007610ff7b7816 */ /* 0x000fe2000000007b */
[----:B------:R-:W-:-:S04]  /*3ab0*/  FFMA.FTZ R62, R62, R61, R116 ;  /* 0x0000003d3e3e7223 */ /* 0x000fc80000010074 */
[----:B------:R-:W-:Y:S02]  /*3ac0*/  FFMA.FTZ R64, R64, R123, R60 ;  /* 0x0000007b40407223 */ /* 0x000fe4000001003c */
[----:B------:R-:W0:Y:S01]  /*3ad0*/  LDS.64 R60, [R21+0x18] ;  /* 0x00001800153c7984 */ /* 0x000e220000000a00 */
[----:B----4-:R-:W-:-:S05]  /*3ae0*/  PRMT R67, RZ, 0x5410, R119 ;  /* 0x00005410ff437816 */ /* 0x010fca0000000077 */
[----:B------:R-:W-:Y:S01]  /*3af0*/  FMUL.FTZ R67, R66, R67 ;  /* 0x0000004342437220 */ /* 0x000fe20000410000 */
[----:B------:R-:W-:-:S05]  /*3b00*/  PRMT R66, RZ, 0x7610, R119 ;  /* 0x00007610ff427816 */ /* 0x000fca0000000077 */
[----:B------:R-:W-:Y:S01]  /*3b10*/  FMUL.FTZ R116, R63, R66 ;  /* 0x000000423f747220 */ /* 0x000fe20000410000 */
[----:B------:R-:W-:Y:S02]  /*3b20*/  PRMT R66, RZ, 0x5410, R65 ;  /* 0x00005410ff427816 */ /* 0x000fe40000000041 */
[----:B-----5:R-:W-:-:S05]  /*3b30*/  PRMT R63, RZ, 0x5410, R120 ;  /* 0x00005410ff3f7816 */ /* 0x020fca0000000078 */
[----:B------:R-:W-:Y:S01]  /*3b40*/  FFMA.FTZ R66, R66, R63, R67 ;  /* 0x0000003f42427223 */ /* 0x000fe20000010043 */
        /* <DEDUP_REMOVED lines=8> */
[----:B------:R-:W-:Y:S01]  /*3bd0*/  PRMT R64, RZ, 0x5410, R118 ;  /* 0x00005410ff407816 */ /* 0x000fe20000000076 */
[----:B------:R-:W1:Y:S02]  /*3be0*/  LDS.64 R62, [R21+0x20] ;  /* 0x00002000153e7984 */ /* 0x000e640000000a00 */
[----:B------:R-:W-:Y:S01]  /*3bf0*/  FFMA.FTZ R65, R65, R120, R116 ;  /* 0x0000007841417223 */ /* 0x000fe20000010074 */
[----:B------:R-:W-:Y:S01]  /*3c00*/  PRMT R116, RZ, 0x7610, R59 ;  /* 0x00007610ff747816 */ /* 0x000fe2000000003b */
[----:B------:R-:W-:Y:S01]  /*3c10*/  FFMA.FTZ R66, R117, R64, R66 ;  /* 0x0000004075427223 */ /* 0x000fe20000010042 */
[----:B------:R-:W-:-:S02]  /*3c20*/  PRMT R118, RZ, 0x7610, R118 ;  /* 0x00007610ff767816 */ /* 0x000fc40000000076 */
[----:B0-----:R-:W-:Y:S02]  /*3c30*/  PRMT R64, RZ, 0x5410, R60 ;  /* 0x00005410ff407816 */ /* 0x001fe4000000003c */
[----:B------:R-:W-:Y:S01]  /*3c40*/  PRMT R59, RZ, 0x5410, R115 ;  /* 0x00005410ff3b7816 */ /* 0x000fe20000000073 */
[----:B------:R-:W-:-:S04]  /*3c50*/  FFMA.FTZ R116, R116, R118, R65 ;  /* 0x0000007674747223 */ /* 0x000fc80000010041 */
[----:B------:R-:W-:Y:S02]  /*3c60*/  FFMA.FTZ R67, R64, R59, R67 ;  /* 0x0000003b40437223 */ /* 0x000fe40000010043 */
[----:B------:R-:W0:Y:S01]  /*3c70*/  LDS.64 R64, [R21+0x28] ;  /* 0x0000280015407984 */ /* 0x000e220000000a00 */
[----:B------:R-:W-:Y:S02]  /*3c80*/  PRMT R59, RZ, 0x7610, R60 ;  /* 0x00007610ff3b7816 */ /* 0x000fe4000000003c */
[----:B------:R-:W-:-:S05]  /*3c90*/  PRMT R115, RZ, 0x7610, R115 ;  /* 0x00007610ff737816 */ /* 0x000fca0000000073 */
[----:B------:R-:W-:Y:S01]  /*3ca0*/  FFMA.FTZ R115, R59, R115, R58 ;  /* 0x000000733b737223 */ /* 0x000fe2000001003a */
[----:B------:R-:W-:Y:S02]  /*3cb0*/  PRMT R59, RZ, 0x5410, R61 ;  /* 0x00005410ff3b7816 */ /* 0x000fe4000000003d */
[----:B------:R-:W-:-:S05]  /*3cc0*/  PRMT R58, RZ, 0x5410, R114 ;  /* 0x00005410ff3a7816 */ /* 0x000fca0000000072 */
[----:B------:R-:W-:Y:S02]  /*3cd0*/  FFMA.FTZ R66, R59, R58, R66 ;  /* 0x0000003a3b427223 */ /* 0x000fe40000010042 */
[----:B------:R-:W2:Y:S01]  /*3ce0*/  LDS.64 R58, [R21+0x30] ;  /* 0x00003000153a7984 */ /* 0x000ea20000000a00 */
[----:B------:R-:W-:Y:S02]  /*3cf0*/  PRMT R61, RZ, 0x7610, R61 ;  /* 0x00007610ff3d7816 */ /* 0x000fe4000000003d */
[----:B------:R-:W-:Y:S02]  /*3d00*/  PRMT R114, RZ, 0x7610, R114 ;  /* 0x00007610ff727816 */ /* 0x000fe40000000072 */
[----:B-1----:R-:W-:-:S03]  /*3d10*/  PRMT R60, RZ, 0x5410, R62 ;  /* 0x00005410ff3c7816 */ /* 0x002fc6000000003e */
[----:B------:R-:W-:Y:S01]  /*3d20*/  FFMA.FTZ R116, R61, R114, R116 ;  /* 0x000000723d747223 */ /* 0x000fe20000010074 */
[----:B------:R-:W-:Y:S02]  /*3d30*/  PRMT R61, RZ, 0x5410, R112 ;  /* 0x00005410ff3d7816 */ /* 0x000fe40000000070 */
[----:B------:R-:W-:Y:S02]  /*3d40*/  PRMT R62, RZ, 0x7610, R62 ;  /* 0x00007610ff3e7816 */ /* 0x000fe4000000003e */
[----:B------:R-:W-:Y:S01]  /*3d50*/  PRMT R112, RZ, 0x7610, R112 ;  /* 0x00007610ff707816 */ /* 0x000fe20000000070 */
[----:B------:R-:W-:Y:S02]  /*3d60*/  FFMA.FTZ R67, R60, R61, R67 ;  /* 0x0000003d3c437223 */ /* 0x000fe40000010043 */
[----:B------:R-:W1:Y:S01]  /*3d70*/  LDS.64 R60, [R21+0x38] ;  /* 0x00003800153c7984 */ /* 0x000e620000000a00 */
[--C-:B------:R-:W-:Y:S01]  /*3d80*/  PRMT R114, RZ, 0x5410, R110.reuse ;  /* 0x00005410ff727816 */ /* 0x100fe2000000006e */
[----:B------:R-:W-:Y:S01]  /*3d90*/  FFMA.FTZ R115, R62, R112, R115 ;  /* 0x000000703e737223 */ /* 0x000fe20000010073 */
[----:B------:R-:W-:-:S02]  /*3da0*/  PRMT R110, RZ, 0x7610, R110 ;  /* 0x00007610ff6e7816 */ /* 0x000fc4000000006e */
[--C-:B0-----:R-:W-:Y:S02]  /*3db0*/  PRMT R112, RZ, 0x5410, R64.reuse ;  /* 0x00005410ff707816 */ /* 0x101fe40000000040 */
        /* <DEDUP_REMOVED lines=12> */
[----:B------:R-:W-:Y:S02]  /*3e80*/  FFMA.FTZ R113, R63, R113, R116 ;  /* 0x000000713f717223 */ /* 0x000fe40000010074 */
[----:B------:R-:W0:Y:S01]  /*3e90*/  LDS.64 R62, [R21+0x40] ;  /* 0x00004000153e7984 */ /* 0x000e220000000a00 */
[----:B------:R-:W-:Y:S01]  /*3ea0*/  FFMA.FTZ R67, R112, R114, R67 ;  /* 0x0000007270437223 */ /* 0x000fe20000010043 */
[----:B--2---:R-:W-:Y:S01]  /*3eb0*/  PRMT R112, RZ, 0x5410, R58 ;  /* 0x00005410ff707816 */ /* 0x004fe2000000003a */
[----:B------:R-:W-:Y:S01]  /*3ec0*/  FFMA.FTZ R111, R64, R111, R113 ;  /* 0x0000006f406f7223 */ /* 0x000fe20000010071 */
[----:B------:R-:W-:Y:S01]  /*3ed0*/  PRMT R113, RZ, 0x5410, R108 ;  /* 0x00005410ff717816 */ /* 0x000fe2000000006c */
[----:B------:R-:W2:Y:S04]  /*3ee0*/  LDS.64 R64, [R21+0x48] ;  /* 0x0000480015407984 */ /* 0x000ea80000000a00 */
[----:B------:R-:W-:Y:S01]  /*3ef0*/  FFMA.FTZ R112, R112, R113, R67 ;  /* 0x0000007170707223 */ /* 0x000fe20000010043 */
[----:B------:R-:W-:-:S02]  /*3f00*/  PRMT R67, RZ, 0x7610, R58 ;  /* 0x00007610ff437816 */ /* 0x000fc4000000003a */
[----:B------:R-:W-:Y:S02]  /*3f10*/  PRMT R113, RZ, 0x5410, R59 ;  /* 0x00005410ff717816 */ /* 0x000fe4000000003b */
[--C-:B------:R-:W-:Y:S02]  /*3f20*/  PRMT R58, RZ, 0x5410, R109.reuse ;  /* 0x00005410ff3a7816 */ /* 0x100fe4000000006d */
[----:B------:R-:W-:Y:S02]  /*3f30*/  PRMT R108, RZ, 0x7610, R108 ;  /* 0x00007610ff6c7816 */ /* 0x000fe4000000006c */
[----:B------:R-:W-:Y:S01]  /*3f40*/  PRMT R109, RZ, 0x7610, R109 ;  /* 0x00007610ff6d7816 */ /* 0x000fe2000000006d */
[----:B------:R-:W-:Y:S01]  /*3f50*/  FFMA.FTZ R66, R113, R58, R66 ;  /* 0x0000003a71427223 */ /* 0x000fe20000010042 */
[----:B------:R-:W-:Y:S01]  /*3f60*/  PRMT R58, RZ, 0x7610, R59 ;  /* 0x00007610ff3a7816 */ /* 0x000fe2000000003b */
[----:B------:R-:W-:Y:S01]  /*3f70*/  FFMA.FTZ R67, R67, R108, R110 ;  /* 0x0000006c43437223 */ /* 0x000fe2000001006e */
[----:B------:R-:W-:-:S03]  /*3f80*/  PRMT R108, RZ, 0x5410, R106 ;  /* 0x00005410ff6c7816 */ /* 0x000fc6000000006a */
[----:B------:R-:W-:Y:S01]  /*3f90*/  FFMA.FTZ R109, R58, R109, R111 ;  /* 0x0000006d3a6d7223 */ /* 0x000fe2000001006f */
[--C-:B-1----:R-:W-:Y:S01]  /*3fa0*/  PRMT R111, RZ, 0x5410, R60.reuse ;  /* 0x00005410ff6f7816 */ /* 0x102fe2000000003c */
[----:B------:R-:W1:Y:S01]  /*3fb0*/  LDS.64 R58, [R21+0x50] ;  /* 0x00005000153a7984 */ /* 0x000e620000000a00 */
        /* <DEDUP_REMOVED lines=11> */
[--C-:B0-----:R-:W-:Y:S01]  /*4070*/  PRMT R109, RZ, 0x5410, R62.reuse ;  /* 0x00005410ff6d7816 */ /* 0x101fe2000000003e */
[----:B------:R-:W0:Y:S01]  /*4080*/  LDS.64 R60, [R21+0x58] ;  /* 0x00005800153c7984 */ /* 0x000e220000000a00 */
        /* <DEDUP_REMOVED lines=9> */
[----:B------:R-:W3:Y:S03]  /*4120*/  LDS.64 R62, [R21+0x60] ;  /* 0x00006000153e7984 */ /* 0x000ee60000000a00 */
[----:B------:R-:W-:Y:S01]  /*4130*/  FFMA.FTZ R66, R66, R100, R107 ;  /* 0x0000006442427223 */ /* 0x000fe2000001006b */
[--C-:B--2---:R-:W-:Y:S02]  /*4140*/  PRMT R107, RZ, 0x5410, R64.reuse ;  /* 0x00005410ff6b7816 */ /* 0x104fe40000000040 */
[----:B------:R-:W-:Y:S02]  /*4150*/  PRMT R100, RZ, 0x5410, R101 ;  /* 0x00005410ff647816 */ /* 0x000fe40000000065 */
[----:B------:R-:W-:-:S02]  /*4160*/  PRMT R64, RZ, 0x7610, R64 ;  /* 0x00007610ff407816 */ /* 0x000fc40000000040 */
        /* <DEDUP_REMOVED lines=8> */
[----:B------:R-:W2:Y:S03]  /*41f0*/  LDS.64 R64, [R21+0x68] ;  /* 0x0000680015407984 */ /* 0x000ea60000000a00 */
[----:B------:R-:W-:Y:S01]  /*4200*/  FFMA.FTZ R96, R101, R96, R66 ;  /* 0x0000006065607223 */ /* 0x000fe20000010042 */
[--C-:B-1----:R-:W-:Y:S02]  /*4210*/  PRMT R101, RZ, 0x5410, R58.reuse ;  /* 0x00005410ff657816 */ /* 0x102fe4000000003a */
[----:B------:R-:W-:Y:S02]  /*4220*/  PRMT R66, RZ, 0x5410, R99 ;  /* 0x00005410ff427816 */ /* 0x000fe40000000063 */
[----:B------:R-:W-:-:S02]  /*4230*/  PRMT R58, RZ, 0x7610, R58 ;  /* 0x00007610ff3a7816 */ /* 0x000fc4000000003a */
[----:B------:R-:W-:Y:S01]  /*4240*/  PRMT R99, RZ, 0x7610, R99 ;  /* 0x00007610ff637816 */ /* 0x000fe20000000063 */
[----:B------:R-:W-:Y:S01]  /*4250*/  FFMA.FTZ R100, R101, R66, R100 ;  /* 0x0000004265647223 */ /* 0x000fe20000010064 */
[----:B------:R-:W-:-:S03]  /*4260*/  PRMT R66, RZ, 0x5410, R59 ;  /* 0x00005410ff427816 */ /* 0x000fc6000000003b */
[----:B------:R-:W-:Y:S01]  /*4270*/  FFMA.FTZ R58, R58, R99, R67 ;  /* 0x000000633a3a7223 */ /* 0x000fe20000010043 */
[--C-:B------:R-:W-:Y:S02]  /*4280*/  PRMT R67, RZ, 0x5410, R92.reuse ;  /* 0x00005410ff437816 */ /* 0x100fe4000000005c */
[----:B------:R-:W-:Y:S02]  /*4290*/  PRMT R59, RZ, 0x7610, R59 ;  /* 0x00007610ff3b7816 */ /* 0x000fe4000000003b */
[----:B------:R-:W-:Y:S02]  /*42a0*/  PRMT R92, RZ, 0x7610, R92 ;  /* 0x00007610ff5c7816 */ /* 0x000fe4000000005c */
[----:B0-----:R-:W-:-:S03]  /*42b0*/  PRMT R99, RZ, 0x5410, R60 ;  /* 0x00005410ff637816 */ /* 0x001fc6000000003c */
[----:B------:R-:W-:Y:S01]  /*42c0*/  FFMA.FTZ R59, R59, R92, R96 ;  /* 0x0000005c3b3b7223 */ /* 0x000fe20000010060 */
[--C-:B------:R-:W-:Y:S02]  /*42d0*/  PRMT R92, RZ, 0x5410, R93.reuse ;  /* 0x00005410ff5c7816 */ /* 0x100fe4000000005d */
[----:B------:R-:W-:-:S03]  /*42e0*/  PRMT R93, RZ, 0x7610, R93 ;  /* 0x00007610ff5d7816 */ /* 0x000fc6000000005d */
[----:B------:R-:W-:Y:S01]  /*42f0*/  FFMA.FTZ R92, R99, R92, R100 ;  /* 0x0000005c635c7223 */ /* 0x000fe20000010064 */
[----:B------:R-:W-:Y:S01]  /*4300*/  PRMT R99, RZ, 0x7610, R60 ;  /* 0x00007610ff637816 */ /* 0x000fe2000000003c */
[----:B------:R-:W-:Y:S01]  /*4310*/  FFMA.FTZ R109, R66, R67, R109 ;  /* 0x00000043426d7223 */ /* 0x000fe2000001006d */
[----:B------:R-:W-:Y:S01]  /*4320*/  PRMT R60, RZ, 0x5410, R61 ;  /* 0x00005410ff3c7816 */ /* 0x000fe2000000003d */
[----:B------:R-:W0:Y:S02]  /*4330*/  LDS.64 R66, [R21+0x70] ;  /* 0x0000700015427984 */ /* 0x000e240000000a00 */
[----:B------:R-:W-:Y:S01]  /*4340*/  FFMA.FTZ R58, R99, R93, R58 ;  /* 0x0000005d633a7223 */ /* 0x000fe2000001003a */
[--C-:B------:R-:W-:Y:S02]  /*4350*/  PRMT R93, RZ, 0x5410, R94.reuse ;  /* 0x00005410ff5d7816 */ /* 0x100fe4000000005e */
[----:B------:R-:W-:-:S03]  /*4360*/  PRMT R94, RZ, 0x7610, R94 ;  /* 0x00007610ff5e7816 */ /* 0x000fc6000000005e */
[----:B------:R-:W-:Y:S01]  /*4370*/  FFMA.FTZ R93, R60, R93, R109 ;  /* 0x0000005d3c5d7223 */ /* 0x000fe2000001006d */
[----:B------:R-:W-:Y:S02]  /*4380*/  PRMT R60, RZ, 0x7610, R61 ;  /* 0x00007610ff3c7816 */ /* 0x000fe4000000003d */
        /* <DEDUP_REMOVED lines=12> */
[----:B--2---:R-:W-:-:S03]  /*4450*/  PRMT R63, RZ, 0x5410, R64 ;  /* 0x00005410ff3f7816 */ /* 0x004fc60000000040 */
        /* <DEDUP_REMOVED lines=11> */
[----:B0-----:R-:W-:-:S03]  /*4510*/  PRMT R63, RZ, 0x5410, R66 ;  /* 0x00005410ff3f7816 */ /* 0x001fc60000000042 */
        /* <DEDUP_REMOVED lines=18> */
.L_x_15908:
[----:B------:R-:W-:Y:S05]  /*4640*/  @P0 BRA `(.L_x_15845) ;  /* 0x000000f000000947 */ /* 0x000fea0003800000 */
[----:B------:R-:W-:Y:S02]  /*4650*/  IMAD.IADD R61, R78, 0x1, R90 ;  /* 0x000000014e3d7824 */ /* 0x000fe400078e025a */
[----:B-1----:R-:W-:Y:S02]  /*4660*/  FADD.FTZ R58, R65, R58 ;  /* 0x0000003a413a7221 */ /* 0x002fe40000010000 */
[----:B------:R-:W-:Y:S01]  /*4670*/  IMAD.IADD R59, R88, 0x1, R61 ;  /* 0x00000001583b7824 */ /* 0x000fe200078e023d */
[----:B------:R-:W-:Y:S01]  /*4680*/  ISETP.GE.AND P0, PT, R61, UR16, PT ;  /* 0x000000103d007c0c */ /* 0x000fe2000bf06270 */
[----:B------:R-:W-:-:S04]  /*4690*/  FMUL.FTZ R58, R58, c[0x0][0x194] ;  /* 0x000065003a3a7a20 */ /* 0x000fc80000410000 */
[----:B------:R-:W1:Y:S02]  /*46a0*/  I2F R59, R59 ;  /* 0x0000003b003b7306 */ /* 0x000e640000201400 */
[----:B-1----:R-:W-:-:S05]  /*46b0*/  FFMA.FTZ R60, R59, R85, R58 ;  /* 0x000000553b3c7223 */ /* 0x002fca000001003a */
[----:B------:R-:W-:-:S05]  /*46c0*/  FSEL R58, R60, RZ, !P0 ;  /* 0x000000ff3c3a7208 */ /* 0x000fca0004000000 */
[----:B------:R1:W-:Y:S01]  /*46d0*/  STS [R91+0x110], R58 ;  /* 0x0001103a5b007388 */ /* 0x0003e20000000800 */
[----:B------:R-:W-:Y:S05]  /*46e0*/  @P0 BRA `(.L_x_15845) ;  /* 0x0000005000000947 */ /* 0x000fea0003800000 */
[----:B------:R-:W-:Y:S01]  /*46f0*/  FMNMX.FTZ R79, R79, R60, !PT ;  /* 0x0000003c4f4f7209 */ /* 0x000fe20007810000 */
[----:B------:R-:W-:Y:S05]  /*4700*/  BRA `(.L_x_15845) ;  /* 0x0000003000007947 */ /* 0x000fea0003800000 */
.L_x_15843:
[----:B------:R-:W-:-:S13]  /*4710*/  ISETP.NE.AND P0, PT, R82, RZ, PT ;  /* 0x000000ff5200720c */ /* 0x000fda0003f05270 */
[----:B------:R-:W-:-:S05]  /*4720*/  @!P0 IMAD.MOV.U32 R58, RZ, RZ, -0x800001 ;  /* 0xff7fffffff3a8424 */ /* 0x000fca00078e00ff */
[----:B------:R0:W-:Y:S02]  /*4730*/  @!P0 STS [R91+0x110], R58 ;  /* 0x0001103a5b008388 */ /* 0x0001e40000000800 */
.L_x_15845:
[----:B------:R-:W-:Y:S05]  /*4740*/  BSYNC B1 ;  /* 0x0000000000017941 */ /* 0x000fea0003800000 */
.L_x_15842:
[----:B------:R-:W-:-:S04]  /*4750*/  IADD3 R89, R89, 0x4, RZ ;  /* 0x0000000459597810 */ /* 0x000fc80007ffe0ff */
[----:B------:R-:W-:-:S13]  /*4760*/  ISETP.GE.AND P0, PT, R89, UR4, PT ;  /* 0x0000000459007c0c */ /* 0x000fda000bf06270 */
[----:B01----:R-:W-:Y:S01]  /*4770*/  @P0 CALL.REL.NOINC `(.L_x_15834) ;  /* 0x0000001000000944 */ /* 0x003fe20003c00000 */
[----:B------:R-:W-:Y:S05]  /*4780*/  BRA `(.L_x_15846) ;  /* 0xffffe84000007947 */ /* 0x000fea000383ffff */
.L_x_15834:
[----:B------:R-:W-:Y:S05]  /*4790*/  BSYNC B0 ;  /* 0x0000000000007941 */ /* 0x000fea0003800000 */
.L_x_15833:
[----:B------:R-:W-:Y:S05]  /*47a0*/  BRA.DIV ~URZ, `(.L_x_15847) ;  /* 0x00004f127f007947 */ /* 0x000fea000b800000 */
[----:B------:R0:W1:Y:S02]  /*47b0*/  SHFL.BFLY PT, R6, R79, 0x10, 0x1f ;  /* 0x0e001f004f067f89 */ /* 0x00006400000e0000 */
.L_x_15909:
[----:B01----:R-:W-:Y:S01]  /*47c0*/  FMNMX.FTZ R79, R6, R79, !PT ;  /* 0x0000004f064f7209 */ /* 0x003fe20007810000 */
[----:B------:R-:W-:Y:S05]  /*47d0*/  BRA.DIV ~URZ, `(.L_x_15848) ;  /* 0x00004f627f007947 */ /* 0x000fea000b800000 */
[----:B------:R-:W0:Y:S02]  /*47e0*/  SHFL.BFLY PT, R6, R79, 0x8, 0x1f ;  /* 0x0d001f004f067f89 */ /* 0x000e2400000e0000 */
[----:B0-----:R-:W-:-:S05]  /*47f0*/  FMNMX.FTZ R6, R79, R6, !PT ;  /* 0x000000064f067209 */ /* 0x001fca0007810000 */
[----:B------:R-:W0:Y:S02]  /*4800*/  SHFL.BFLY PT, R7, R6, 0x4, 0x1f ;  /* 0x0c801f0006077f89 */ /* 0x000e2400000e0000 */
[----:B0-----:R-:W-:-:S05]  /*4810*/  FMNMX.FTZ R7, R6, R7, !PT ;  /* 0x0000000706077209 */ /* 0x001fca0007810000 */
[----:B------:R0:W1:Y:S02]  /*4820*/  SHFL.BFLY PT, R8, R7, 0x2, 0x1f ;  /* 0x0c401f0007087f89 */ /* 0x00006400000e0000 */
.L_x_15910:
[----:B------:R-:W-:Y:S01]  /*4830*/  ISETP.NE.AND P0, PT, R83, RZ, PT ;  /* 0x000000ff5300720c */ /* 0x000fe20003f05270 */
[----:B------:R-:W-:Y:S01]  /*4840*/  WARPSYNC 0xffffffff ;  /* 0xffffffff00007948 */ /* 0x000fe20003800000 */
[----:B01----:R-:W-:-:S11]  /*4850*/  FMNMX.FTZ R7, R8, R7, !PT ;  /* 0x0000000708077209 */ /* 0x003fd60007810000 */
        /* <DEDUP_REMOVED lines=34> */
.L_x_15853:
        /* <DEDUP_REMOVED lines=11> */
.L_x_15852:
[----:B------:R-:W-:Y:S05]  /*4b30*/  BSYNC B1 ;  /* 0x0000000000017941 */ /* 0x000fea0003800000 */
.L_x_15851:
        /* <DEDUP_REMOVED lines=11> */
.L_x_15856:
        /* <DEDUP_REMOVED lines=100> */
.L_x_15855:
[----:B------:R-:W-:Y:S05]  /*5230*/  BSYNC B1 ;  /* 0x0000000000017941 */ /* 0x000fea0003800000 */
.L_x_15854:
        /* <DEDUP_REMOVED lines=55> */
.L_x_15858:
[----:B------:R-:W-:Y:S05]  /*55b0*/  BSYNC B1 ;  /* 0x0000000000017941 */ /* 0x000fea0003800000 */
.L_x_15857:
        /* <DEDUP_REMOVED lines=26> */
.L_x_15850:
[----:B------:R-:W-:Y:S05]  /*5760*/  BSYNC B0 ;  /* 0x0000000000007941 */ /* 0x000fea0003800000 */
.L_x_15849:
        /* <DEDUP_REMOVED lines=45> */
.L_x_15863:
        /* <DEDUP_REMOVED lines=8> */
.L_x_15862:
[----:B------:R-:W-:Y:S05]  /*5ac0*/  BSYNC B1 ;  /* 0x0000000000017941 */ /* 0x000fea0003800000 */
.L_x_15861:
        /* <DEDUP_REMOVED lines=11> */
.L_x_15866:
        /* <DEDUP_REMOVED lines=52> */
.L_x_15865:
[----:B------:R-:W-:Y:S05]  /*5ec0*/  BSYNC B1 ;  /* 0x0000000000017941 */ /* 0x000fea0003800000 */
.L_x_15864:
        /* <DEDUP_REMOVED lines=31> */
.L_x_15868:
[----:B------:R-:W-:Y:S05]  /*60c0*/  BSYNC B1 ;  /* 0x0000000000017941 */ /* 0x000fea0003800000 */
.L_x_15867:
        /* <DEDUP_REMOVED lines=14> */
.L_x_15860:
[----:B------:R-:W-:Y:S05]  /*61b0*/  BSYNC B0 ;  /* 0x0000000000007941 */ /* 0x000fea0003800000 */
.L_x_15859:
        /* <DEDUP_REMOVED lines=32> */
.L_x_15870:
[----:B------:R-:W-:Y:S05]  /*63c0*/  BSYNC B0 ;  /* 0x0000000000007941 */ /* 0x000fea0003800000 */
.L_x_15869:
        /* <DEDUP_REMOVED lines=8> */
.L_x_15872:
[----:B------:R-:W-:Y:S01]  /*6450*/  IABS R18, c[0x0][0x1e4] ;  /* 0x0000790000127a13 */ /* 0x000fe20000000000 */
[----:B0-----:R-:W0:Y:S01]  /*6460*/  S2R R9, SR_CTAID.Z ;  /* 0x0000000000097919 */ /* 0x001e220000002700 */
[----:B------:R-:W-:Y:S01]  /*6470*/  IADD3 R22, R3, -c[0x0][0x1dc], RZ ;  /* 0x8000770003167a10 */ /* 0x000fe20007ffe0ff */
[----:B------:R-:W-:Y:S01]  /*6480*/  IMAD.MOV.U32 R30, RZ, RZ, c[0x0][0x1bc] ;  /* 0x00006f00ff1e7624 */ /* 0x000fe200078e00ff */
[----:B------:R-:W2:Y:S01]  /*6490*/  I2F.RP R8, R18 ;  /* 0x0000001200087306 */ /* 0x000ea20000209400 */
[----:B------:R-:W-:Y:S01]  /*64a0*/  LEA.HI R3, R83, R83, RZ, 0x1 ;  /* 0x0000005353037211 */ /* 0x000fe200078f08ff */
[----:B------:R-:W-:Y:S01]  /*64b0*/  IMAD.U32 R38, RZ, RZ, UR5 ;  /* 0x00000005ff267e24 */ /* 0x000fe2000f8e00ff */
[----:B------:R-:W-:Y:S01]  /*64c0*/  IADD3 R21, P0, R80, R81, RZ ;  /* 0x0000005150157210 */ /* 0x000fe20007f1e0ff */
[----:B------:R-:W-:Y:S01]  /*64d0*/  IMAD.MOV.U32 R23, RZ, RZ, RZ ;  /* 0x000000ffff177224 */ /* 0x000fe200078e00ff */
[----:B------:R-:W-:Y:S01]  /*64e0*/  CS2R R24, SRZ ;  /* 0x0000000000187805 */ /* 0x000fe2000001ff00 */
[----:B------:R-:W-:Y:S01]  /*64f0*/  CS2R R26, SRZ ;  /* 0x00000000001a7805 */ /* 0x000fe2000001ff00 */
[----:B------:R-:W-:Y:S01]  /*6500*/  LEA.HI.X.SX32 R2, R81, R2, 0x1, P0 ;  /* 0x0000000251027211 */ /* 0x000fe200000f0eff */
[----:B------:R-:W-:Y:S01]  /*6510*/  CS2R R28, SRZ ;  /* 0x00000000001c7805 */ /* 0x000fe2000001ff00 */
[----:B------:R-:W-:-:S02]  /*6520*/  LEA R20, P0, R21, c[0x0][0x198], 0x2 ;  /* 0x0000660015147a11 */ /* 0x000fc400078010ff */
[----:B------:R-:W-:Y:S02]  /*6530*/  SHF.R.S32.HI R30, RZ, 0x1f, R30 ;  /* 0x0000001fff1e7819 */ /* 0x000fe4000001141e */
[----:B------:R-:W-:Y:S01]  /*6540*/  LEA.HI.X R21, R21, c[0x0][0x19c], R2, 0x2, P0 ;  /* 0x0000670015157a11 */ /* 0x000fe200000f1402 */
[----:B------:R-:W-:Y:S01]  /*6550*/  IMAD R2, R4, c[0x0][0x1c0], RZ ;  /* 0x0000700004027a24 */ /* 0x000fe200078e02ff */
[----:B------:R-:W-:Y:S01]  /*6560*/  IADD3 R38, -R38, 0x1, RZ ;  /* 0x0000000126267810 */ /* 0x000fe20007ffe1ff */
[----:B--2---:R-:W2:Y:S01]  /*6570*/  MUFU.RCP R8, R8 ;  /* 0x0000000800087308 */ /* 0x004ea20000001000 */
[----:B------:R-:W-:Y:S02]  /*6580*/  IMAD.MOV.U32 R4, RZ, RZ, RZ ;  /* 0x000000ffff047224 */ /* 0x000fe400078e00ff */
[----:B0-----:R-:W-:-:S04]  /*6590*/  IMAD R36, R9, 0x20, R84 ;  /* 0x0000002009247824 */ /* 0x001fc800078e0254 */
[----:B------:R-:W-:Y:S01]  /*65a0*/  IMAD.SHL.U32 R36, R36, 0x10, RZ ;  /* 0x0000001024247824 */ /* 0x000fe200078e00ff */
[----:B--2---:R-:W-:-:S04]  /*65b0*/  IADD3 R6, R8, 0xffffffe, RZ ;  /* 0x0ffffffe08067810 */ /* 0x004fc80007ffe0ff */
[----:B------:R0:W2:Y:S02]  /*65c0*/  F2I.FTZ.U32.TRUNC.NTZ R7, R6 ;  /* 0x0000000600077305 */ /* 0x0000a4000021f000 */
[----:B0-----:R-:W-:Y:S02]  /*65d0*/  IMAD.MOV.U32 R6, RZ, RZ, RZ ;  /* 0x000000ffff067224 */ /* 0x001fe400078e00ff */
[----:B--2---:R-:W-:-:S04]  /*65e0*/  IMAD.MOV R19, RZ, RZ, -R7 ;  /* 0x000000ffff137224 */ /* 0x004fc800078e0a07 */
[----:B------:R-:W-:-:S04]  /*65f0*/  IMAD R19, R19, R18, RZ ;  /* 0x0000001213137224 */ /* 0x000fc800078e02ff */
[----:B------:R-:W-:Y:S01]  /*6600*/  IMAD.HI.U32 R19, R7, R19, R6 ;  /* 0x0000001307137227 */ /* 0x000fe200078e0006 */
[----:B------:R-:W-:-:S03]  /*6610*/  LOP3.LUT R6, R3, 0xfffffffe, RZ, 0xc0, !PT ;  /* 0xfffffffe03067812 */ /* 0x000fc600078ec0ff */
[----:B------:R-:W-:Y:S02]  /*6620*/  IMAD.SHL.U32 R7, R3, 0x8, RZ ;  /* 0x0000000803077824 */ /* 0x000fe400078e00ff */
[----:B------:R-:W-:-:S03]  /*6630*/  IMAD.IADD R3, R83, 0x1, -R6 ;  /* 0x0000000153037824 */ /* 0x000fc600078e0a06 */
[----:B------:R-:W-:Y:S01]  /*6640*/  LOP3.LUT R6, R7, 0xfffffff0, RZ, 0xc0, !PT ;  /* 0xfffffff007067812 */ /* 0x000fe200078ec0ff */
[----:B-1----:R-:W-:-:S04]  /*6650*/  IMAD R34, R84, 0x2, R3 ;  /* 0x0000000254227824 */ /* 0x002fc800078e0203 */
        /* <DEDUP_REMOVED lines=10> */
[----:B------:R-:W-:Y:S02]  /*6700*/  IADD3 R33, R31, 0x700, RZ ;  /* 0x000007001f217810 */ /* 0x000fe40007ffe0ff */
.L_x_15892:
        /* <DEDUP_REMOVED lines=50> */
[----:B------:R-:W-:Y:S01]  /*6a30*/  IADD3 R8, P2, R43, R6, RZ ;  /* 0x000000062b087210 */ /* 0x000fe20007f5e0ff */
[----:B------:R-:W-:Y:S01]  /*6a40*/  IMAD.IADD R40, R7, 0x1, R9 ;  /* 0x0000000107287824 */ /* 0x000fe200078e0209 */
[----:B------:R-:W-:Y:S02]  /*6a50*/  LEA R16, P1, R11, c[0x0][0x188], 0x1 ;  /* 0x000062000b107a11 */ /* 0x000fe400078208ff */
[----:B------:R-:W-:Y:S02]  /*6a60*/  LEA R10, P3, R8, c[0x0][0x188], 0x1 ;  /* 0x00006200080a7a11 */ /* 0x000fe400078608ff */
[-C--:B------:R-:W-:Y:S02]  /*6a70*/  LEA.HI.X.SX32 R12, R31, R40.reuse, 0x1, P0 ;  /* 0x000000281f0c7211 */ /* 0x080fe400000f0eff */
[----:B------:R-:W-:-:S02]  /*6a80*/  LEA.HI.X.SX32 R9, R43, R40, 0x1, P2 ;  /* 0x000000282b097211 */ /* 0x000fc400010f0eff */
[----:B------:R-:W-:Y:S02]  /*6a90*/  LEA.HI.X R17, R11, c[0x0][0x18c], R12, 0x1, P1 ;  /* 0x000063000b117a11 */ /* 0x000fe400008f0c0c */
[-C--:B------:R-:W-:Y:S02]  /*6aa0*/  IADD3 R13, P0, R41, R6.reuse, RZ ;  /* 0x00000006290d7210 */ /* 0x080fe40007f1e0ff */
[-C--:B------:R-:W-:Y:S01]  /*6ab0*/  IADD3 R15, P6, R39, R6.reuse, RZ ;  /* 0x00000006270f7210 */ /* 0x080fe20007fde0ff */
[----:B------:R0:W5:Y:S01]  /*6ac0*/  LDG.E.CONSTANT R63, [R16.64+0x200] ;  /* 0x0002000c103f7981 */ /* 0x000162000c1e9900 */
[----:B------:R-:W-:Y:S02]  /*6ad0*/  LEA.HI.X R11, R8, c[0x0][0x18c], R9, 0x1, P3 ;  /* 0x00006300080b7a11 */ /* 0x000fe400018f0c09 */
[----:B------:R-:W-:Y:S01]  /*6ae0*/  IADD3 R9, P5, R37, R6, RZ ;  /* 0x0000000625097210 */ /* 0x000fe20007fbe0ff */
[----:B------:R0:W5:Y:S01]  /*6af0*/  LDG.E.CONSTANT R70, [R16.64+0x204] ;  /* 0x0002040c10467981 */ /* 0x000162000c1e9900 */
[----:B------:R-:W-:-:S02]  /*6b00*/  LEA R12, P3, R13, c[0x0][0x188], 0x1 ;  /* 0x000062000d0c7a11 */ /* 0x000fc400078608ff */
[----:B------:R-:W-:Y:S01]  /*6b10*/  LEA R14, P2, R15, c[0x0][0x188], 0x1 ;  /* 0x000062000f0e7a11 */ /* 0x000fe200078408ff */
[----:B------:R0:W5:Y:S01]  /*6b20*/  LDG.E.CONSTANT R68, [R16.64+0x208] ;  /* 0x0002080c10447981 */ /* 0x000162000c1e9900 */
[-C--:B------:R-:W-:Y:S02]  /*6b30*/  LEA.HI.X.SX32 R48, R41, R40.reuse, 0x1, P0 ;  /* 0x0000002829307211 */ /* 0x080fe400000f0eff */
[----:B------:R-:W-:Y:S01]  /*6b40*/  LEA.HI.X.SX32 R46, R39, R40, 0x1, P6 ;  /* 0x00000028272e7211 */ /* 0x000fe200030f0eff */
[----:B------:R0:W5:Y:S01]  /*6b50*/  LDG.E.CONSTANT R66, [R16.64+0x20c] ;  /* 0x00020c0c10427981 */ /* 0x000162000c1e9900 */
[----:B------:R-:W-:Y:S02]  /*6b60*/  IADD3 R42, P4, R35, R6, RZ ;  /* 0x00000006232a7210 */ /* 0x000fe40007f9e0ff */
[----:B------:R-:W-:Y:S01]  /*6b70*/  LEA R8, P1, R9, c[0x0][0x188], 0x1 ;  /* 0x0000620009087a11 */ /* 0x000fe200078208ff */
[----:B------:R0:W5:Y:S01]  /*6b80*/  LDG.E.CONSTANT R67, [R16.64] ;  /* 0x0000000c10437981 */ /* 0x000162000c1e9900 */
[----:B------:R-:W-:-:S02]  /*6b90*/  LEA.HI.X.SX32 R44, R37, R40, 0x1, P5 ;  /* 0x00000028252c7211 */ /* 0x000fc400028f0eff */
[----:B------:R-:W-:Y:S01]  /*6ba0*/  LEA.HI.X R13, R13, c[0x0][0x18c], R48, 0x1, P3 ;  /* 0x000063000d0d7a11 */ /* 0x000fe200018f0c30 */
[----:B------:R0:W5:Y:S01]  /*6bb0*/  LDG.E.CONSTANT R72, [R16.64+0x4] ;  /* 0x0000040c10487981 */ /* 0x000162000c1e9900 */
[----:B------:R-:W-:Y:S02]  /*6bc0*/  LEA.HI.X R15, R15, c[0x0][0x18c], R46, 0x1, P2 ;  /* 0x000063000f0f7a11 */ /* 0x000fe400010f0c2e */
[----:B------:R-:W-:Y:S01]  /*6bd0*/  LEA.HI.X.SX32 R45, R35, R40, 0x1, P4 ;  /* 0x00000028232d7211 */ /* 0x000fe200020f0eff */
[----:B------:R0:W5:Y:S01]  /*6be0*/  LDG.E.CONSTANT R74, [R16.64+0x8] ;  /* 0x0000080c104a7981 */ /* 0x000162000c1e9900 */
[C---:B------:R-:W-:Y:S02]  /*6bf0*/  LEA R64, P0, R42.reuse, c[0x0][0x188], 0x1 ;  /* 0x000062002a407a11 */ /* 0x040fe400078008ff */
        /* <DEDUP_REMOVED lines=24> */
[----:B--2---:R0:W2:Y:S04]  /*6d80*/  LDS.128 R8, [R34] ;  /* 0x0000000022087984 */ /* 0x0040a80000000c00 */
[----:B------:R3:W5:Y:S01]  /*6d90*/  LDG.E.CONSTANT R58, [R64.64+0x8] ;  /* 0x0000080c403a7981 */ /* 0x000762000c1e9900 */
[----:B-1----:R-:W-:-:S03]  /*6da0*/  F2FP.BF16.PACK_AB R12, R13, R12 ;  /* 0x0000000c0d0c723e */ /* 0x002fc600000010ff */
[----:B------:R3:W5:Y:S02]  /*6db0*/  LDG.E.CONSTANT R62, [R64.64+0xc] ;  /* 0x00000c0c403e7981 */ /* 0x000764000c1e9900 */
[----:B---3--:R-:W-:Y:S01]  /*6dc0*/  F2FP.BF16.PACK_AB R64, R15, R14 ;  /* 0x0000000e0f40723e */ /* 0x008fe200000010ff */
        /* <DEDUP_REMOVED lines=10> */
[----:B-----5:R-:W-:Y:S02]  /*6e70*/  SEL R15, R72, RZ, !P1 ;  /* 0x000000ff480f7207 */ /* 0x020fe40004800000 */
        /* <DEDUP_REMOVED lines=20> */
.L_x_15877:
[----:B0-----:R-:W-:Y:S05]  /*6fc0*/  BSYNC B2 ;  /* 0x0000000000027941 */ /* 0x001fea0003800000 */
.L_x_15876:
[----:B--2---:R-:W-:Y:S01]  /*6fd0*/  F2FP.BF16.PACK_AB R13, R9, R8 ;  /* 0x00000008090d723e */ /* 0x004fe200000010ff */
[----:B------:R-:W-:Y:S01]  /*6fe0*/  IMAD.MOV.U32 R9, RZ, RZ, R64 ;  /* 0x000000ffff097224 */ /* 0x000fe200078e0040 */
[----:B------:R-:W-:Y:S01]  /*6ff0*/  F2FP.BF16.PACK_AB R10, R11, R10 ;  /* 0x0000000a0b0a723e */ /* 0x000fe200000010ff */
[----:B-----5:R-:W-:Y:S01]  /*7000*/  HFMA2.BF16_V2 R67, R12, R67, -RZ.H0_H0 ;  /* 0x000000430c437231 */ /* 0x020fe200003400ff */
[----:B------:R-:W-:Y:S01]  /*7010*/  BSSY B2, `(.L_x_15878) ;  /* 0x0000033000027945 */ /* 0x000fe20003800000 */
[----:B------:R-:W-:Y:S01]  /*7020*/  IMAD.MOV.U32 R11, RZ, RZ, R13 ;  /* 0x000000ffff0b7224 */ /* 0x000fe200078e000d */
[----:B------:R-:W-:Y:S01]  /*7030*/  HFMA2.BF16_V2 R72, R9, R72, -RZ.H0_H0 ;  /* 0x0000004809487231 */ /* 0x000fe200003400ff */
[----:B------:R-:W-:Y:S01]  /*7040*/  IMAD.MOV.U32 R13, RZ, RZ, R10 ;  /* 0x000000ffff0d7224 */ /* 0x000fe200078e000a */
[----:B------:R-:W-:Y:S02]  /*7050*/  PRMT R8, RZ, 0x5410, R67 ;  /* 0x00005410ff087816 */ /* 0x000fe40000000043 */
[----:B------:R-:W-:Y:S01]  /*7060*/  HFMA2.BF16_V2 R74, R11, R74, -RZ.H0_H0 ;  /* 0x0000004a0b4a7231 */ /* 0x000fe200003400ff */
[--C-:B------:R-:W-:Y:S01]  /*7070*/  PRMT R10, RZ, 0x5410, R72.reuse ;  /* 0x00005410ff0a7816 */ /* 0x100fe20000000048 */
[----:B------:R-:W-:Y:S01]  /*7080*/  HFMA2.BF16_V2 R76, R13, R76, -RZ.H0_H0 ;  /* 0x0000004c0d4c7231 */ /* 0x000fe200003400ff */
[----:B------:R-:W-:-:S02]  /*7090*/  PRMT R72, RZ, 0x7610, R72 ;  /* 0x00007610ff487816 */ /* 0x000fc40000000048 */
[----:B------:R-:W-:-:S03]  /*70a0*/  PRMT R67, RZ, 0x7610, R67 ;  /* 0x00007610ff437816 */ /* 0x000fc60000000043 */
[----:B------:R-:W-:Y:S01]  /*70b0*/  FADD.FTZ R15, R10, R72 ;  /* 0x000000480a0f7221 */ /* 0x000fe20000010000 */
[--C-:B------:R-:W-:Y:S01]  /*70c0*/  PRMT R10, RZ, 0x5410, R74.reuse ;  /* 0x00005410ff0a7816 */ /* 0x100fe2000000004a */
[----:B------:R-:W-:Y:S01]  /*70d0*/  FADD.FTZ R8, R8, R67 ;  /* 0x0000004308087221 */ /* 0x000fe20000010000 */
[----:B------:R-:W-:-:S03]  /*70e0*/  PRMT R74, RZ, 0x7610, R74 ;  /* 0x00007610ff4a7816 */ /* 0x000fc6000000004a */
[----:B------:R-:W-:Y:S02]  /*70f0*/  FADD.FTZ R8, R8, R15 ;  /* 0x0000000f08087221 */ /* 0x000fe40000010000 */
        /* <DEDUP_REMOVED lines=13> */
[----:B------:R-:W-:Y:S02]  /*71d0*/  ISETP.GE.AND P2, PT, R17, UR16, PT ;  /* 0x0000001011007c0c */ /* 0x000fe4000bf46270 */
[----:B------:R-:W-:Y:S02]  /*71e0*/  IADD3 R10, R32, 0x4, RZ ;  /* 0x00000004200a7810 */ /* 0x000fe40007ffe0ff */
[----:B------:R-:W-:Y:S02]  /*71f0*/  SEL R17, R70, RZ, !P1 ;  /* 0x000000ff46117207 */ /* 0x000fe40004800000 */
        /* <DEDUP_REMOVED lines=20> */
.L_x_15879:
[----:B------:R-:W-:Y:S05]  /*7340*/  BSYNC B2 ;  /* 0x0000000000027941 */ /* 0x000fea0003800000 */
.L_x_15878:
        /* <DEDUP_REMOVED lines=47> */
.L_x_15881:
[----:B------:R-:W-:Y:S05]  /*7640*/  BSYNC B2 ;  /* 0x0000000000027941 */ /* 0x000fea0003800000 */
.L_x_15880:
        /* <DEDUP_REMOVED lines=54> */
.L_x_15883:
[----:B------:R-:W-:Y:S05]  /*79b0*/  BSYNC B2 ;  /* 0x0000000000027941 */ /* 0x000fea0003800000 */
.L_x_15882:
        /* <DEDUP_REMOVED lines=52> */
.L_x_15885:
[----:B------:R-:W-:Y:S05]  /*7d00*/  BSYNC B2 ;  /* 0x0000000000027941 */ /* 0x000fea0003800000 */
.L_x_15884:
        /* <DEDUP_REMOVED lines=8> */
[----:B------:R-:W-:Y:S01]  /*7d90*/  HFMA2.BF16_V2 R54, R13, R54, -RZ.H0_H0 ;  /* 0x000000360d367231 */ /* 0x000fe200003400ff */
        /* <DEDUP_REMOVED lines=42> */
.L_x_15887:
[----:B------:R-:W-:Y:S05]  /*8040*/  BSYNC B2 ;  /* 0x0000000000027941 */ /* 0x000fea0003800000 */
.L_x_15886:
        /* <DEDUP_REMOVED lines=49> */
.L_x_15889:
[----:B------:R-:W-:Y:S05]  /*8360*/  BSYNC B2 ;  /* 0x0000000000027941 */ /* 0x000fea0003800000 */
.L_x_15888:
        /* <DEDUP_REMOVED lines=16> */
[----:B------:R-:W-:Y:S01]  /*8470*/  FADD.FTZ R14, R14, R60 ;  /* 0x0000003c0e0e7221 */ /* 0x000fe20000010000 */
[----:B------:R-:W-:Y:S01]  /*8480*/  ISETP.GT.AND P1, PT, R83, 0xf, PT ;  /* 0x0000000f5300780c */ /* 0x000fe20003f24270 */
        /* <DEDUP_REMOVED lines=23> */
[C---:B0-----:R-:W-:Y:S02]  /*8600*/  IADD3 R7, R32.reuse, 0x2, RZ ;  /* 0x0000000220077810 */ /* 0x041fe40007ffe0ff */
[----:B------:R-:W-:-:S02]  /*8610*/  ISETP.GE.AND P6, PT, R32, UR16, PT ;  /* 0x0000001020007c0c */ /* 0x000fc4000bfc6270 */
[C---:B------:R-:W-:Y:S02]  /*8620*/  IADD3 R6, R32.reuse, 0x1, RZ ;  /* 0x0000000120067810 */ /* 0x040fe40007ffe0ff */
[----:B------:R-:W-:Y:S02]  /*8630*/  ISETP.GE.AND P5, PT, R7, UR16, PT ;  /* 0x0000001007007c0c */ /* 0x000fe4000bfa6270 */
[----:B------:R-:W-:Y:S02]  /*8640*/  IADD3 R7, R32, 0x4, RZ ;  /* 0x0000000420077810 */ /* 0x000fe40007ffe0ff */
[----:B------:R-:W-:Y:S02]  /*8650*/  ISETP.GE.AND P0, PT, R6, UR16, PT ;  /* 0x0000001006007c0c */ /* 0x000fe4000bf06270 */
[----:B------:R-:W-:Y:S02]  /*8660*/  IADD3 R6, R32, 0x3, RZ ;  /* 0x0000000320067810 */ /* 0x000fe40007ffe0ff */
[----:B------:R-:W-:-:S02]  /*8670*/  ISETP.GE.AND P3, PT, R7, UR16, PT ;  /* 0x0000001007007c0c */ /* 0x000fc4000bf66270 */
[----:B------:R-:W-:Y:S02]  /*8680*/  IADD3 R7, R32, 0x7, RZ ;  /* 0x0000000720077810 */ /* 0x000fe40007ffe0ff */
[----:B------:R-:W-:Y:S02]  /*8690*/  ISETP.GE.AND P4, PT, R6, UR16, PT ;  /* 0x0000001006007c0c */ /* 0x000fe4000bf86270 */
[----:B------:R-:W-:Y:S02]  /*86a0*/  IADD3 R6, R32, 0x6, RZ ;  /* 0x0000000620067810 */ /* 0x000fe40007ffe0ff */
[----:B-----5:R-:W-:Y:S02]  /*86b0*/  @P6 PRMT R15, RZ, 0x7610, R15 ;  /* 0x00007610ff0f6816 */ /* 0x020fe4000000000f */
[----:B------:R-:W-:Y:S02]  /*86c0*/  ISETP.GE.AND P6, PT, R7, UR16, PT ;  /* 0x0000001007007c0c */ /* 0x000fe4000bfc6270 */
[----:B------:R-:W-:-:S02]  /*86d0*/  ISETP.GE.AND P1, PT, R6, UR16, PT ;  /* 0x0000001006007c0c */ /* 0x000fc4000bf26270 */
[----:B------:R-:W-:Y:S02]  /*86e0*/  IADD3 R16, R32, 0x5, RZ ;  /* 0x0000000520107810 */ /* 0x000fe40007ffe0ff */
[C---:B------:R-:W-:Y:S02]  /*86f0*/  PRMT R6, R8.reuse, 0x7632, R6 ;  /* 0x0000763208067816 */ /* 0x040fe40000000006 */
[----:B------:R-:W-:Y:S02]  /*8700*/  SEL R7, R8, RZ, !P5 ;  /* 0x000000ff08077207 */ /* 0x000fe40006800000 */
[----:B------:R-:W-:Y:S02]  /*8710*/  ISETP.GE.AND P2, PT, R16, UR16, PT ;  /* 0x0000001010007c0c */ /* 0x000fe4000bf46270 */
[----:B------:R-:W-:Y:S02]  /*8720*/  SEL R8, R6, RZ, !P4 ;  /* 0x000000ff06087207 */ /* 0x000fe40006000000 */
        /* <DEDUP_REMOVED lines=9> */
[----:B------:R-:W-:Y:S02]  /*87c0*/  PRMT R15, R15, 0x5410, R6 ;  /* 0x000054100f0f7816 */ /* 0x000fe40000000006 */
[----:B------:R-:W-:Y:S02]  /*87d0*/  @!P6 PRMT R14, R45, 0x7610, R14 ;  /* 0x000076102d0ee816 */ /* 0x000fe4000000000e */
.L_x_15891:
[----:B------:R-:W-:Y:S05]  /*87e0*/  BSYNC B2 ;  /* 0x0000000000027941 */ /* 0x000fea0003800000 */
.L_x_15890:
        /* <DEDUP_REMOVED lines=20> */
.L_x_15875:
[----:B------:R-:W-:Y:S05]  /*8930*/  BSYNC B0 ;  /* 0x0000000000007941 */ /* 0x000fea0003800000 */
.L_x_15874:
        /* <DEDUP_REMOVED lines=9> */
.L_x_15873:
[----:B------:R-:W-:Y:S05]  /*89d0*/  BSYNC B1 ;  /* 0x0000000000017941 */ /* 0x000fea0003800000 */
.L_x_15871:
[----:B------:R-:W2:Y:S01]  /*89e0*/  SHFL.BFLY PT, R3, R28, 0x1, 0x1f ;  /* 0x0c201f001c037f89 */ /* 0x000ea200000e0000 */
[C---:B------:R-:W-:Y:S01]  /*89f0*/  LEA.HI R19, R83.reuse, R83, RZ, 0x1 ;  /* 0x0000005353137211 */ /* 0x040fe200078f08ff */
[----:B------:R-:W-:Y:S01]  /*8a00*/  BSSY B0, `(.L_x_15893) ;  /* 0x0000022000007945 */ /* 0x000fe20003800000 */
[----:B0-----:R-:W-:Y:S01]  /*8a10*/  LOP3.LUT R10, R83, 0x1, RZ, 0xc0, !PT ;  /* 0x00000001530a7812 */ /* 0x001fe200078ec0ff */
[----:B------:R-:W0:Y:S01]  /*8a20*/  SHFL.BFLY PT, R0, R29, 0x1, 0x1f ;  /* 0x0c201f001d007f89 */ /* 0x000e2200000e0000 */
[----:B------:R-:W-:-:S03]  /*8a30*/  SHF.R.S32.HI R19, RZ, 0x1, R19 ;  /* 0x00000001ff137819 */ /* 0x000fc60000011413 */
[----:B------:R-:W3:Y:S02]  /*8a40*/  SHFL.BFLY PT, R2, R27, 0x1, 0x1f ;  /* 0x0c201f001b027f89 */ /* 0x000ee400000e0000 */
[----:B------:R-:W-:Y:S02]  /*8a50*/  IMAD R84, R84, 0x78, R19 ;  /* 0x0000007854547824 */ /* 0x000fe400078e0213 */
[----:B------:R-:W4:Y:S04]  /*8a60*/  SHFL.BFLY PT, R7, R26, 0x1, 0x1f ;  /* 0x0c201f001a077f89 */ /* 0x000f2800000e0000 */
[----:B------:R-:W1:Y:S04]  /*8a70*/  SHFL.BFLY PT, R6, R25, 0x1, 0x1f ;  /* 0x0c201f0019067f89 */ /* 0x000e6800000e0000 */
[----:B------:R-:W1:Y:S04]  /*8a80*/  SHFL.BFLY PT, R9, R24, 0x1, 0x1f ;  /* 0x0c201f0018097f89 */ /* 0x000e6800000e0000 */
[----:B------:R-:W1:Y:S01]  /*8a90*/  SHFL.BFLY PT, R8, R23, 0x1, 0x1f ;  /* 0x0c201f0017087f89 */ /* 0x000e6200000e0000 */
[----:B--2---:R-:W-:Y:S01]  /*8aa0*/  FADD.FTZ R11, R3, R28 ;  /* 0x0000001c030b7221 */ /* 0x004fe20000010000 */
[----:B------:R-:W-:-:S02]  /*8ab0*/  LOP3.LUT R3, R5, 0xffffffc0, RZ, 0xc0, !PT ;  /* 0xffffffc005037812 */ /* 0x000fc400078ec0ff */
[----:B------:R-:W2:Y:S01]  /*8ac0*/  SHFL.BFLY PT, R13, R4, 0x1, 0x1f ;  /* 0x0c201f00040d7f89 */ /* 0x000ea200000e0000 */
[----:B0-----:R-:W-:-:S03]  /*8ad0*/  FADD.FTZ R0, R0, R29 ;  /* 0x0000001d00007221 */ /* 0x001fc60000010000 */
[----:B------:R-:W-:Y:S01]  /*8ae0*/  BAR.SYNC.DEFER_BLOCKING 0x0 ;  /* 0x0000000000007b1d */ /* 0x000fe20000010000 */
[----:B------:R-:W-:Y:S01]  /*8af0*/  ISETP.NE.AND P0, PT, R3, 0x40, PT ;  /* 0x000000400300780c */ /* 0x000fe20003f05270 */
[----:B---3--:R-:W-:Y:S02]  /*8b00*/  FADD.FTZ R16, R2, R27 ;  /* 0x0000001b02107221 */ /* 0x008fe40000010000 */
[----:B----4-:R-:W-:Y:S02]  /*8b10*/  FADD.FTZ R17, R7, R26 ;  /* 0x0000001a07117221 */ /* 0x010fe40000010000 */
[----:B-1----:R-:W-:Y:S02]  /*8b20*/  FADD.FTZ R25, R6, R25 ;  /* 0x0000001906197221 */ /* 0x002fe40000010000 */
[----:B------:R-:W-:Y:S02]  /*8b30*/  FADD.FTZ R24, R9, R24 ;  /* 0x0000001809187221 */ /* 0x000fe40000010000 */
[----:B------:R-:W-:-:S02]  /*8b40*/  FADD.FTZ R23, R8, R23 ;  /* 0x0000001708177221 */ /* 0x000fc40000010000 */
[----:B--2---:R-:W-:Y:S02]  /*8b50*/  FADD.FTZ R18, R13, R4 ;  /* 0x000000040d127221 */ /* 0x004fe40000010000 */
        /* <DEDUP_REMOVED lines=12> */
.L_x_15894:
[----:B------:R-:W-:Y:S05]  /*8c20*/  BSYNC B0 ;  /* 0x0000000000007941 */ /* 0x000fea0003800000 */
.L_x_15893:
        /* <DEDUP_REMOVED lines=24> */
.L_x_15898:
[----:B------:R-:W-:Y:S05]  /*8db0*/  BSYNC B1 ;  /* 0x0000000000017941 */ /* 0x000fea0003800000 */
.L_x_15897:
[----:B0-2---:R-:W-:Y:S02]  /*8dc0*/  @!P0 FADD.FTZ R18, R18, R13 ;  /* 0x0000000d12128221 */ /* 0x005fe40000010000 */
.L_x_15896:
[----:B------:R-:W-:Y:S05]  /*8dd0*/  BSYNC B0 ;  /* 0x0000000000007941 */ /* 0x000fea0003800000 */
.L_x_15895:
        /* <DEDUP_REMOVED lines=16> */
.L_x_15900:
[----:B------:R-:W-:Y:S05]  /*8ee0*/  BSYNC B0 ;  /* 0x0000000000007941 */ /* 0x000fea0003800000 */
.L_x_15899:
        /* <DEDUP_REMOVED lines=24> */
.L_x_15904:
[----:B------:R-:W-:Y:S05]  /*9070*/  BSYNC B1 ;  /* 0x0000000000017941 */ /* 0x000fea0003800000 */
.L_x_15903:
[----:B0-2-4-:R-:W-:Y:S02]  /*9080*/  @!P0 FADD.FTZ R18, R18, R13 ;  /* 0x0000000d12128221 */ /* 0x015fe40000010000 */
.L_x_15902:
[----:B------:R-:W-:Y:S05]  /*9090*/  BSYNC B0 ;  /* 0x0000000000007941 */ /* 0x000fea0003800000 */
.L_x_15901:
[----:B------:R-:W-:Y:S01]  /*90a0*/  BAR.SYNC.DEFER_BLOCKING 0x0 ;  /* 0x0000000000007b1d */ /* 0x000fe20000010000 */
[----:B------:R-:W-:-:S04]  /*90b0*/  IADD3 R5, R5, 0x1f, RZ ;  /* 0x0000001f05057810 */ /* 0x000fc80007ffe0ff */
[----:B------:R-:W-:-:S13]  /*90c0*/  ISETP.GT.U32.AND P0, PT, R5, 0x3e, PT ;  /* 0x0000003e0500780c */ /* 0x000fda0003f04070 */
[----:B------:R-:W-:Y:S05]  /*90d0*/  @P0 EXIT ;  /* 0x000000000000094d */ /* 0x000fea0003800000 */
[----:B------:R-:W4:Y:S01]  /*90e0*/  S2UR UR4, SR_CTAID.Y ;  /* 0x00000000000479c3 */ /* 0x000f220000002600 */
[----:B------:R-:W-:Y:S01]  /*90f0*/  ULDC UR5, c[0x0][0xc] ;  /* 0x0000030000057ab9 */ /* 0x000fe20000000800 */
[C---:B------:R-:W-:Y:S01]  /*9100*/  ISETP.NE.AND P1, PT, R10.reuse, RZ, PT ;  /* 0x000000ff0a00720c */ /* 0x040fe20003f25270 */
        /* <DEDUP_REMOVED lines=65> */
.L_x_15906:
[----:B------:R-:W-:Y:S05]  /*9520*/  BSYNC B0 ;  /* 0x0000000000007941 */ /* 0x000fea0003800000 */
.L_x_15905:
        /* <DEDUP_REMOVED lines=9> */
.L_x_15838:
[----:B------:R-:W-:Y:S01]  /*95c0*/  IMAD.MOV.U32 R60, RZ, RZ, R65 ;  /* 0x000000ffff3c7224 */ /* 0x000fe200078e0041 */
[----:B------:R-:W-:Y:S01]  /*95d0*/  MOV R58, 0x9620 ;  /* 0x00009620003a7802 */ /* 0x000fe20000000f00 */
[----:B------:R-:W-:Y:S02]  /*95e0*/  IMAD.MOV.U32 R61, RZ, RZ, 0x1 ;  /* 0x00000001ff3d7424 */ /* 0x000fe400078e00ff */
[----:B------:R-:W-:Y:S02]  /*95f0*/  IMAD.MOV.U32 R62, RZ, RZ, 0x1f ;  /* 0x0000001fff3e7424 */ /* 0x000fe400078e00ff */
[----:B------:R-:W-:Y:S02]  /*9600*/  IMAD.MOV.U32 R63, RZ, RZ, -0x1 ;  /* 0xffffffffff3f7424 */ /* 0x000fe400078e00ff */
[----:B------:R-:W-:Y:S05]  /*9610*/  CALL.REL.NOINC `($__internal_336_$__cuda_sm70_shflsync_bfly_p) ;  /* 0x0000028000007944 */ /* 0x000fea0003c00000 */
[----:B-1----:R-:W-:Y:S01]  /*9620*/  IMAD.MOV.U32 R58, RZ, RZ, R60 ;  /* 0x000000ffff3a7224 */ /* 0x002fe200078e003c */
[----:B0-----:R-:W-:Y:S05]  /*9630*/  BRA `(.L_x_15907) ;  /* 0xffff982000007947 */ /* 0x001fea000383ffff */
.L_x_15844:
[----:B------:R-:W-:Y:S01]  /*9640*/  IMAD.MOV.U32 R60, RZ, RZ, R65 ;  /* 0x000000ffff3c7224 */ /* 0x000fe200078e0041 */
[----:B------:R-:W-:Y:S01]  /*9650*/  MOV R58, 0x96a0 ;  /* 0x000096a0003a7802 */ /* 0x000fe20000000f00 */
[----:B------:R-:W-:-:S02]  /*9660*/  IMAD.MOV.U32 R61, RZ, RZ, 0x1 ;  /* 0x00000001ff3d7424 */ /* 0x000fc400078e00ff */
[----:B------:R-:W-:Y:S02]  /*9670*/  IMAD.MOV.U32 R62, RZ, RZ, 0x1f ;  /* 0x0000001fff3e7424 */ /* 0x000fe400078e00ff */
[----:B------:R-:W-:Y:S02]  /*9680*/  IMAD.MOV.U32 R63, RZ, RZ, -0x1 ;  /* 0xffffffffff3f7424 */ /* 0x000fe400078e00ff */
[----:B------:R-:W-:Y:S05]  /*9690*/  CALL.REL.NOINC `($__internal_336_$__cuda_sm70_shflsync_bfly_p) ;  /* 0x0000020000007944 */ /* 0x000fea0003c00000 */
[----:B-1----:R-:W-:Y:S01]  /*96a0*/  IMAD.MOV.U32 R58, RZ, RZ, R60 ;  /* 0x000000ffff3a7224 */ /* 0x002fe200078e003c */
[----:B0-----:R-:W-:Y:S05]  /*96b0*/  BRA `(.L_x_15908) ;  /* 0xffffaf8000007947 */ /* 0x001fea000383ffff */
.L_x_15847:
[----:B------:R-:W-:Y:S01]  /*96c0*/  IMAD.MOV.U32 R60, RZ, RZ, R79 ;  /* 0x000000ffff3c7224 */ /* 0x000fe200078e004f */
[----:B------:R-:W-:Y:S01]  /*96d0*/  MOV R58, 0x9720 ;  /* 0x00009720003a7802 */ /* 0x000fe20000000f00 */
[----:B------:R-:W-:Y:S02]  /*96e0*/  IMAD.MOV.U32 R61, RZ, RZ, 0x10 ;  /* 0x00000010ff3d7424 */ /* 0x000fe400078e00ff */
[----:B------:R-:W-:Y:S02]  /*96f0*/  IMAD.MOV.U32 R62, RZ, RZ, 0x1f ;  /* 0x0000001fff3e7424 */ /* 0x000fe400078e00ff */
[----:B------:R-:W-:Y:S02]  /*9700*/  IMAD.MOV.U32 R63, RZ, RZ, -0x1 ;  /* 0xffffffffff3f7424 */ /* 0x000fe400078e00ff */
[----:B-----5:R-:W-:Y:S05]  /*9710*/  CALL.REL.NOINC `($__internal_336_$__cuda_sm70_shflsync_bfly_p) ;  /* 0x0000018000007944 */ /* 0x020fea0003c00000 */
[----:B-1----:R-:W-:Y:S01]  /*9720*/  IMAD.MOV.U32 R6, RZ, RZ, R60 ;  /* 0x000000ffff067224 */ /* 0x002fe200078e003c */
[----:B0-----:R-:W-:Y:S05]  /*9730*/  BRA `(.L_x_15909) ;  /* 0xffffb08000007947 */ /* 0x001fea000383ffff */
.L_x_15848:
[----:B------:R-:W-:Y:S01]  /*9740*/  IMAD.MOV.U32 R60, RZ, RZ, R79 ;  /* 0x000000ffff3c7224 */ /* 0x000fe200078e004f */
[----:B------:R-:W-:Y:S01]  /*9750*/  MOV R58, 0x97a0 ;  /* 0x000097a0003a7802 */ /* 0x000fe20000000f00 */
[----:B------:R-:W-:-:S02]  /*9760*/  IMAD.MOV.U32 R61, RZ, RZ, 0x8 ;  /* 0x00000008ff3d7424 */ /* 0x000fc400078e00ff */
[----:B------:R-:W-:Y:S02]  /*9770*/  IMAD.MOV.U32 R62, RZ, RZ, 0x1f ;  /* 0x0000001fff3e7424 */ /* 0x000fe400078e00ff */
[----:B------:R-:W-:Y:S02]  /*9780*/  IMAD.MOV.U32 R63, RZ, RZ, -0x1 ;  /* 0xffffffffff3f7424 */ /* 0x000fe400078e00ff */
[----:B-----5:R-:W-:Y:S05]  /*9790*/  CALL.REL.NOINC `($__internal_336_$__cuda_sm70_shflsync_bfly_p) ;  /* 0x0000010000007944 */ /* 0x020fea0003c00000 */
[----:B-1----:R-:W-:Y:S01]  /*97a0*/  FMNMX.FTZ R7, R79, R60, !PT ;  /* 0x0000003c4f077209 */ /* 0x002fe20007810000 */
[----:B0-----:R-:W-:Y:S01]  /*97b0*/  IMAD.MOV.U32 R61, RZ, RZ, 0x4 ;  /* 0x00000004ff3d7424 */ /* 0x001fe200078e00ff */
[----:B------:R-:W-:Y:S01]  /*97c0*/  MOV R58, 0x9810 ;  /* 0x00009810003a7802 */ /* 0x000fe20000000f00 */
[----:B------:R-:W-:Y:S02]  /*97d0*/  IMAD.MOV.U32 R62, RZ, RZ, 0x1f ;  /* 0x0000001fff3e7424 */ /* 0x000fe400078e00ff */
[----:B------:R-:W-:Y:S02]  /*97e0*/  IMAD.MOV.U32 R63, RZ, RZ, -0x1 ;  /* 0xffffffffff3f7424 */ /* 0x000fe400078e00ff */
[----:B------:R-:W-:Y:S02]  /*97f0*/  IMAD.MOV.U32 R60, RZ, RZ, R7 ;  /* 0x000000ffff3c7224 */ /* 0x000fe400078e0007 */
[----:B------:R-:W-:Y:S05]  /*9800*/  CALL.REL.NOINC `($__internal_336_$__cuda_sm70_shflsync_bfly_p) ;  /* 0x0000009000007944 */ /* 0x000fea0003c00000 */
[----:B-1----:R-:W-:Y:S01]  /*9810*/  FMNMX.FTZ R7, R7, R60, !PT ;  /* 0x0000003c07077209 */ /* 0x002fe20007810000 */
[----:B0-----:R-:W-:Y:S01]  /*9820*/  IMAD.MOV.U32 R61, RZ, RZ, 0x2 ;  /* 0x00000002ff3d7424 */ /* 0x001fe200078e00ff */
[----:B------:R-:W-:Y:S01]  /*9830*/  MOV R58, 0x9880 ;  /* 0x00009880003a7802 */ /* 0x000fe20000000f00 */
[----:B------:R-:W-:-:S02]  /*9840*/  IMAD.MOV.U32 R62, RZ, RZ, 0x1f ;  /* 0x0000001fff3e7424 */ /* 0x000fc400078e00ff */
[----:B------:R-:W-:Y:S02]  /*9850*/  IMAD.MOV.U32 R63, RZ, RZ, -0x1 ;  /* 0xffffffffff3f7424 */ /* 0x000fe400078e00ff */
[----:B------:R-:W-:Y:S02]  /*9860*/  IMAD.MOV.U32 R60, RZ, RZ, R7 ;  /* 0x000000ffff3c7224 */ /* 0x000fe400078e0007 */
[----:B------:R-:W-:Y:S05]  /*9870*/  CALL.REL.NOINC `($__internal_336_$__cuda_sm70_shflsync_bfly_p) ;  /* 0x0000002000007944 */ /* 0x000fea0003c00000 */
[----:B-1----:R-:W-:Y:S01]  /*9880*/  IMAD.MOV.U32 R8, RZ, RZ, R60 ;  /* 0x000000ffff087224 */ /* 0x002fe200078e003c */
[----:B0-----:R-:W-:Y:S05]  /*9890*/  BRA `(.L_x_15910) ;  /* 0xffffaf9000007947 */ /* 0x001fea000383ffff */
        .weak           $__internal_336_$__cuda_sm70_shflsync_bfly_p
        .type           $__internal_336_$__cuda_sm70_shflsync_bfly_p,@function
        .size           $__internal_336_$__cuda_sm70_shflsync_bfly_p,(.L_x_24997 - $__internal_336_$__cuda_sm70_shflsync_bfly_p)
$__internal_336_$__cuda_sm70_shflsync_bfly_p:
[----:B------:R-:W-:Y:S01]  /*98a0*/  IMAD.MOV.U32 R59, RZ, RZ, 0x0 ;  /* 0x00000000ff3b7424 */ /* 0x000fe200078e00ff */
[----:B------:R-:W-:Y:S04]  /*98b0*/  WARPSYNC R63 ;  /* 0x0000003f00007348 */ /* 0x000fe80003800000 */
[----:B------:R0:W1:Y:S01]  /*98c0*/  SHFL.BFLY PT, R60, R60, R61, R62 ;  /* 0x0c00003d3c3c7389 */ /* 0x00006200000e003e */
[----:B------:R-:W-:Y:S05]  /*98d0*/  RET.REL.NODEC R58 `(_ZN4vllm25paged_attention_v2_kernelI13__nv_bfloat16S1_Li120ELi16ELi128ELNS_18Fp8KVCacheDataTypeE0ELb1ELi512EEEvPfS3_PT_PKS4_PKT0_SA_ifPKiSC_iPKfiiiSE_SE_iiiii) ;  /* 0xffff67203a007950 */ /* 0x000fea0003c3ffff */
.L_x_15911:
        /* <DEDUP_REMOVED lines=10> */
.L_x_24997:


//--------------------- .text._ZN4vllm25paged_attention_v2_kernelI13__nv_bfloat16S1_Li112ELi16ELi128ELNS_18Fp8KVCacheDataTypeE0ELb1ELi512EEEvPfS3_PT_PKS4_PKT0_SA_ifPKiSC_iPKfiiiSE_SE_iiiii --------------------------
	.section	.text._ZN4vllm25paged_attention_v2_kernelI13__nv_bfloat16S1_Li112ELi16ELi128ELNS_18Fp8KVCacheDataTypeE0ELb1ELi512EEEvPfS3_PT_PKS4_PKT0_SA_ifPKiSC_iPKfiiiSE_SE_iiiii,"ax",@progbits
	.sectioninfo	@"SHI_REGISTERS=124"
	.align	128
        .global         _ZN4vllm25paged_attention_v2_kernelI13__nv_bfloat16S1_Li112ELi16ELi128ELNS_18Fp8KVCacheDataTypeE0ELb1ELi512EEEvPfS3_PT_PKS4_PKT0_SA_ifPKiSC_iPKfiiiSE_SE_iiiii
        .type           _ZN4vllm25paged_attention_v2_kernelI13__nv_bfloat16S1_Li112ELi16ELi128ELNS_18Fp8KVCacheDataTypeE0ELb1ELi512EEEvPfS3_PT_PKS4_PKT0_SA_ifPKiSC_iPKfiiiSE_SE_iiiii,@function
        .size           _ZN4vllm25paged_attention_v2_kernelI13__nv_bfloat16S1_Li112ELi16ELi128ELNS_18Fp8KVCacheDataTypeE0ELb1ELi512EEEvPfS3_PT_PKS4_PKT0_SA_ifPKiSC_iPKfiiiSE_SE_iiiii,(.L_x_24998 - _ZN4vllm25paged_attention_v2_kernelI13__nv_bfloat16S1_Li112ELi16ELi128ELNS_18Fp8KVCacheDataTypeE0ELb1ELi512EEEvPfS3_PT_PKS4_PKT0_SA_ifPKiSC_iPKfiiiSE_SE_iiiii)
        .other          _ZN4vllm25paged_attention_v2_kernelI13__nv_bfloat16S1_Li112ELi16ELi128ELNS_18Fp8KVCacheDataTypeE0ELb1ELi512EEEvPfS3_PT_PKS4_PKT0_SA_ifPKiSC_iPKfiiiSE_SE_iiiii,@"STO_CUDA_ENTRY STV_DEFAULT"
_ZN4vllm25paged_attention_v2_kernelI13__nv_bfloat16S1_Li112ELi16ELi128ELNS_18Fp8KVCacheDataTypeE0ELb1ELi512EEEvPfS3_PT_PKS4_PKT0_SA_ifPKiSC_iPKfiiiSE_SE_iiiii:
.text._ZN4vllm25paged_attention_v2_kernelI13__nv_bfloat16S1_Li112ELi16ELi128ELNS_18Fp8KVCacheDataTypeE0ELb1ELi512EEEvPfS3_PT_PKS4_PKT0_SA_ifPKiSC_iPKfiiiSE_SE_iiiii:
        /* <DEDUP_REMOVED lines=60> */
[----:B------:R-:W-:Y:S02]  /*03c0*/  LEA R3, R89, 0x20, 0x5 ;  /* 0x0000002059037811 */ /* 0x000fe400078e28ff */
[----:B------:R-:W-:Y:S02]  /*03d0*/  ISETP.GT.U32.AND P1, PT, R5, R4, PT ;  /* 0x000000040500720c */ /* 0x000fe40003f24070 */
[----:B------:R-:W-:-:S04]  /*03e0*/  SHF.R.S32.HI R2, RZ, 0x4, R2 ;  /* 0x00000004ff027819 */ /* 0x000fc80000011402 */
[----:B------:R-:W-:-:S07]  /*03f0*/  IMNMX R3, R2, R3, PT ;  /* 0x0000000302037217 */ /* 0x000fce0003800200 */
[----:B------:R-:W-:Y:S01]  /*0400*/  @!P1 IMAD.IADD R4, R4, 0x1, -R5 ;  /* 0x0000000104049824 */ /* 0x000fe200078e0a05 */
[----:B------:R-:W-:Y:S02]  /*0410*/  @!P1 IADD3 R6, R6, 0x1, RZ ;  /* 0x0000000106069810 */ /* 0x000fe40007ffe0ff */
[----:B------:R-:W-:Y:S02]  /*0420*/  ISETP.NE.AND P1, PT, R8, RZ, PT ;  /* 0x000000ff0800720c */ /* 0x000fe40003f25270 */
[----:B------:R-:W-:Y:S02]  /*0430*/  ISETP.GE.U32.AND P0, PT, R4, R5, PT ;  /* 0x000000050400720c */ /* 0x000fe40003f06070 */
[----:B------:R-:W-:Y:S02]  /*0440*/  LOP3.LUT R4, R9, R8, RZ, 0x3c, !PT ;  /* 0x0000000809047212 */ /* 0x000fe400078e3cff */
[----:B0-----:R-:W-:Y:S02]  /*0450*/  SHF.R.S32.HI R11, RZ, 0x1f, R0 ;  /* 0x0000001fff0b7819 */ /* 0x001fe40000011400 */
[----:B------:R-:W-:Y:S01]  /*0460*/  ISETP.GE.AND P2, PT, R4, RZ, PT ;  /* 0x000000ff0400720c */ /* 0x000fe20003f46270 */
[----:B------:R-:W-:Y:S01]  /*0470*/  IMAD R4, R89, -0x20, R3 ;  /* 0xffffffe059047824 */ /* 0x000fe200078e0203 */
[----:B------:R-:W-:-:S03]  /*0480*/  LEA.HI R11, R11, R0, RZ, 0x5 ;  /* 0x000000000b0b7211 */ /* 0x000fc600078f28ff */
[----:B------:R-:W-:Y:S01]  /*0490*/  IMAD R5, R4, 0x10, R7 ;  /* 0x0000001004057824 */ /* 0x000fe200078e0207 */
[----:B------:R-:W-:Y:S02]  /*04a0*/  LOP3.LUT R13, R11, 0xffffffe0, RZ, 0xc0, !PT ;  /* 0xffffffe00b0d7812 */ /* 0x000fe400078ec0ff */
[----:B------:R-:W-:Y:S02]  /*04b0*/  @P0 IADD3 R6, R6, 0x1, RZ ;  /* 0x0000000106060810 */ /* 0x000fe40007ffe0ff */
[----:B------:R-:W-:-:S03]  /*04c0*/  ISETP.GT.AND P0, PT, R0, 0x1b, PT ;  /* 0x0000001b0000780c */ /* 0x000fc60003f04270 */
[----:B------:R-:W-:Y:S01]  /*04d0*/  IMAD.MOV.U32 R4, RZ, RZ, R6 ;  /* 0x000000ffff047224 */ /* 0x000fe200078e0006 */
[----:B------:R-:W-:-:S03]  /*04e0*/  IMNMX R6, R82, R5, PT ;  /* 0x0000000552067217 */ /* 0x000fc60003800200 */
[----:B------:R-:W-:Y:S01]  /*04f0*/  @!P2 IMAD.MOV R4, RZ, RZ, -R4 ;  /* 0x000000ffff04a224 */ /* 0x000fe200078e0a04 */
[----:B------:R-:W-:Y:S01]  /*0500*/  @!P1 LOP3.LUT R4, RZ, R8, RZ, 0x33, !PT ;  /* 0x00000008ff049212 */ /* 0x000fe200078e33ff */
[----:B------:R-:W-:Y:S01]  /*0510*/  IMAD.IADD R5, R6, 0x1, -R7 ;  /* 0x0000000106057824 */ /* 0x000fe200078e0a07 */
[C---:B------:R-:W-:Y:S01]  /*0520*/  LEA.HI R6, R0.reuse, R0, RZ, 0x1 ;  /* 0x0000000000067211 */ /* 0x040fe200078f08ff */
[----:B------:R-:W-:-:S03]  /*0530*/  IMAD.IADD R8, R0, 0x1, -R13 ;  /* 0x0000000100087824 */ /* 0x000fc600078e0a0d */
[----:B------:R-:W-:Y:S02]  /*0540*/  LOP3.LUT R7, R6, 0xfffffffe, RZ, 0xc0, !PT ;  /* 0xfffffffe06077812 */ /* 0x000fe400078ec0ff */
[----:B------:R-:W-:Y:S02]  /*0550*/  SHF.R.S32.HI R29, RZ, 0x1, R6 ;  /* 0x00000001ff1d7819 */ /* 0x000fe40000011406 */
[----:B------:R-:W-:Y:S01]  /*0560*/  SHF.R.S32.HI R6, RZ, 0x5, R11 ;  /* 0x00000005ff067819 */ /* 0x000fe2000001140b */
[----:B------:R-:W-:Y:S01]  /*0570*/  IMAD.IADD R7, R0, 0x1, -R7 ;  /* 0x0000000100077824 */ /* 0x000fe200078e0a07 */
[----:B------:R-:W-:Y:S05]  /*0580*/  @P0 BRA `(.L_x_15913) ;  /* 0x0000046000000947 */ /* 0x000fea0003800000 */
[----:B------:R-:W-:Y:S01]  /*0590*/  IMNMX R10, R29, -0x32, !PT ;  /* 0xffffffce1d0a7817 */ /* 0x000fe20007800200 */
        /* <DEDUP_REMOVED lines=24> */
.L_x_15916:
        /* <DEDUP_REMOVED lines=13> */
.L_x_15915:
[----:B------:R-:W-:Y:S05]  /*07f0*/  BSYNC B1 ;  /* 0x0000000000017941 */ /* 0x000fea0003800000 */
.L_x_15914:
        /* <DEDUP_REMOVED lines=10> */
.L_x_15917:
        /* <DEDUP_REMOVED lines=21> */
.L_x_15913:
[----:B------:R-:W-:Y:S05]  /*09f0*/  BSYNC B0 ;  /* 0x0000000000007941 */ /* 0x000fea0003800000 */
.L_x_15912:
[----:B------:R-:W-:Y:S01]  /*0a00*/  IABS R15, c[0x0][0x1e4] ;  /* 0x00007900000f7a13 */ /* 0x000fe20000000000 */
[----:B------:R-:W-:Y:S01]  /*0a10*/  BAR.SYNC.DEFER_BLOCKING 0x0 ;  /* 0x0000000000007b1d */ /* 0x000fe20000010000 */
[----:B------:R-:W-:-:S05]  /*0a20*/  IADD3 R12, R82, -0x1, RZ ;  /* 0xffffffff520c7810 */ /* 0x000fca0007ffe0ff */
[----:B------:R-:W0:Y:S01]  /*0a30*/  I2F.RP R13, R15 ;  /* 0x0000000f000d7306 */ /* 0x000e220000209400 */
[----:B------:R-:W-:Y:S07]  /*0a40*/  BSSY B0, `(.L_x_15918) ;  /* 0x000039b000007945 */ /* 0x000fee0003800000 */
        /* <DEDUP_REMOVED lines=20> */
[----:B------:R-:W-:Y:S01]  /*0b90*/  @!P3 IMAD.MOV R12, RZ, RZ, -c[0x0][0x1e8] ;  /* 0x80007a00ff0cb624 */ /* 0x000fe200078e02ff */
[----:B------:R-:W-:Y:S01]  /*0ba0*/  ISETP.GE.U32.AND P0, PT, R10, R15, PT ;  /* 0x0000000f0a00720c */ /* 0x000fe20003f06070 */
[----:B------:R-:W-:Y:S02]  /*0bb0*/  @!P3 IMAD R13, R13, c[0x0][0x190], R4 ;  /* 0x000064000d0dba24 */ /* 0x000fe400078e0204 */
[----:B------:R-:W-:Y:S02]  /*0bc0*/  @P3 IMAD R10, R24, c[0x0][0x1d8], R9 ;  /* 0x00007600180a3a24 */ /* 0x000fe400078e0209 */
[----:B------:R-:W-:-:S02]  /*0bd0*/  @!P3 IMAD R13, R13, R12, RZ ;  /* 0x0000000c0d0db224 */ /* 0x000fc400078e02ff */
[----:B------:R-:W-:Y:S02]  /*0be0*/  IMAD R12, R89, 0x20, R6 ;  /* 0x00000020590c7824 */ /* 0x000fe400078e0206 */
[----:B------:R-:W-:Y:S02]  /*0bf0*/  @P3 IMAD R13, R10, c[0x0][0x1e8], RZ ;  /* 0x00007a000a0d3a24 */ /* 0x000fe400078e02ff */
[----:B------:R-:W-:Y:S02]  /*0c00*/  IMAD.MOV.U32 R10, RZ, RZ, -0x800001 ;  /* 0xff7fffffff0a7424 */ /* 0x000fe400078e00ff */
[----:B------:R-:W-:Y:S02]  /*0c10*/  @P0 IADD3 R11, R11, 0x1, RZ ;  /* 0x000000010b0b0810 */ /* 0x000fe40007ffe0ff */
[----:B------:R-:W-:-:S03]  /*0c20*/  ISETP.GE.AND P0, PT, R12, R3, PT ;  /* 0x000000030c00720c */ /* 0x000fc60003f06270 */
[----:B------:R-:W-:Y:S01]  /*0c30*/  IMAD.MOV.U32 R9, RZ, RZ, R11 ;  /* 0x000000ffff097224 */ /* 0x000fe200078e000b */
[----:B------:R-:W-:-:S03]  /*0c40*/  IADD3 R11, R13, 0x1, RZ ;  /* 0x000000010d0b7810 */ /* 0x000fc60007ffe0ff */
[----:B------:R-:W-:Y:S01]  /*0c50*/  @!P2 IMAD.MOV R9, RZ, RZ, -R9 ;  /* 0x000000ffff09a224 */ /* 0x000fe200078e0a09 */
[----:B------:R-:W-:-:S05]  /*0c60*/  @!P1 LOP3.LUT R9, RZ, c[0x0][0x1e4], RZ, 0x33, !PT ;  /* 0x00007900ff099a12 */ /* 0x000fca00078e33ff */
[----:B------:R-:W-:Y:S05]  /*0c70*/  @P0 BRA `(.L_x_15919) ;  /* 0x0000377000000947 */ /* 0x000fea0003800000 */
[C---:B------:R-:W-:Y:S01]  /*0c80*/  IADD3 R28, R7.reuse, 0x2, RZ ;  /* 0x00000002071c7810 */ /* 0x040fe20007ffe0ff */
[C---:B------:R-:W-:Y:S01]  /*0c90*/  IMAD.SHL.U32 R13, R7.reuse, 0x4, RZ ;  /* 0x00000004070d7824 */ /* 0x040fe200078e00ff */
[----:B------:R-:W-:Y:S01]  /*0ca0*/  IADD3 R30, R7, 0x4, RZ ;  /* 0x00000004071e7810 */ /* 0x000fe20007ffe0ff */
[----:B------:R-:W-:Y:S01]  /*0cb0*/  IMAD.MOV.U32 R44, RZ, RZ, c[0x0][0x1bc] ;  /* 0x00006f00ff2c7624 */ /* 0x000fe200078e00ff */
[----:B------:R-:W-:Y:S01]  /*0cc0*/  SHF.R.S32.HI R10, RZ, 0x1f, R29 ;  /* 0x0000001fff0a7819 */ /* 0x000fe2000001141d */
[----:B------:R-:W-:Y:S01]  /*0cd0*/  IMAD.SHL.U32 R15, R28, 0x4, RZ ;  /* 0x000000041c0f7824 */ /* 0x000fe200078e00ff */
[----:B------:R-:W-:Y:S01]  /*0ce0*/  SHF.R.S32.HI R14, RZ, 0x1f, R13 ;  /* 0x0000001fff0e7819 */ /* 0x000fe2000001140d */
[----:B------:R-:W-:Y:S01]  /*0cf0*/  IMAD.SHL.U32 R17, R30, 0x4, RZ ;  /* 0x000000041e117824 */ /* 0x000fe200078e00ff */
[----:B------:R-:W-:Y:S02]  /*0d00*/  LEA.HI R10, R10, R29, RZ, 0x4 ;  /* 0x0000001d0a0a7211 */ /* 0x000fe400078f20ff */
[----:B------:R-:W-:-:S02]  /*0d10*/  SHF.R.S32.HI R16, RZ, 0x1f, R15 ;  /* 0x0000001fff107819 */ /* 0x000fc4000001140f */
        /* <DEDUP_REMOVED lines=12> */
[C---:B------:R-:W-:Y:S01]  /*0de0*/  IADD3 R33, R7.reuse, 0x8, RZ ;  /* 0x0000000807217810 */ /* 0x040fe20007ffe0ff */
        /* <DEDUP_REMOVED lines=19> */
[C---:B------:R-:W-:Y:S01]  /*0f20*/  IADD3 R37, R7.reuse, 0x10, RZ ;  /* 0x0000001007257810 */ /* 0x040fe20007ffe0ff */
[----:B------:R-:W-:Y:S01]  /*0f30*/  IMAD.IADD R18, R20, 0x1, -R21 ;  /* 0x0000000114127824 */ /* 0x000fe200078e0a15 */
[C---:B------:R-:W-:Y:S01]  /*0f40*/  IADD3 R38, R7.reuse, 0x12, RZ ;  /* 0x0000001207267810 */ /* 0x040fe20007ffe0ff */
[----:B------:R-:W-:Y:S01]  /*0f50*/  IMAD.IADD R17, R10, 0x1, -R19 ;  /* 0x000000010a117824 */ /* 0x000fe200078e0a13 */
[----:B------:R-:W-:Y:S01]  /*0f60*/  SHF.R.S32.HI R23, RZ, 0x1f, R22 ;  /* 0x0000001fff177819 */ /* 0x000fe20000011416 */
[----:B------:R-:W-:Y:S01]  /*0f70*/  IMAD.SHL.U32 R20, R36, 0x4, RZ ;  /* 0x0000000424147824 */ /* 0x000fe200078e00ff */
        /* <DEDUP_REMOVED lines=18> */
[----:B------:R-:W-:Y:S01]  /*10a0*/  IADD3 R41, R7, 0x16, RZ ;  /* 0x0000001607297810 */ /* 0x000fe20007ffe0ff */
[----:B------:R-:W-:Y:S01]  /*10b0*/  IMAD.IADD R21, R10, 0x1, -R23 ;  /* 0x000000010a157824 */ /* 0x000fe200078e0a17 */
[----:B------:R-:W-:Y:S01]  /*10c0*/  LEA.HI R31, R31, R26, RZ, 0x3 ;  /* 0x0000001a1f1f7211 */ /* 0x000fe200078f18ff */
[----:B------:R-:W-:Y:S01]  /*10d0*/  IMAD.IADD R22, R24, 0x1, -R25 ;  /* 0x0000000118167824 */ /* 0x000fe200078e0a19 */
[----:B------:R-:W-:Y:S01]  /*10e0*/  IADD3 R42, R7, 0x18, RZ ;  /* 0x00000018072a7810 */ /* 0x000fe20007ffe0ff */
[----:B------:R-:W-:Y:S01]  /*10f0*/  IMAD.SHL.U32 R24, R41, 0x4, RZ ;  /* 0x0000000429187824 */ /* 0x000fe200078e00ff */
[----:B------:R-:W-:Y:S01]  /*1100*/  IADD3 R43, R7, 0x1a, RZ ;  /* 0x0000001a072b7810 */ /* 0x000fe20007ffe0ff */
[----:B------:R-:W-:Y:S01]  /*1110*/  IMAD R10, R4, c[0x0][0x1c0], RZ ;  /* 0x00007000040a7a24 */ /* 0x000fe200078e02ff */
[----:B------:R-:W-:Y:S01]  /*1120*/  LOP3.LUT R23, R31, 0xfffffff8, RZ, 0xc0, !PT ;  /* 0xfffffff81f177812 */ /* 0x000fe200078ec0ff */
[----:B------:R-:W-:Y:S01]  /*1130*/  IMAD.SHL.U32 R31, R42, 0x4, RZ ;  /* 0x000000042a1f7824 */ /* 0x000fe200078e00ff */
[----:B------:R-:W-:Y:S01]  /*1140*/  SHF.R.S32.HI R25, RZ, 0x1f, R24 ;  /* 0x0000001fff197819 */ /* 0x000fe20000011418 */
[----:B------:R-:W-:Y:S01]  /*1150*/  IMAD.SHL.U32 R40, R43, 0x4, RZ ;  /* 0x000000042b287824 */ /* 0x000fe200078e00ff */
[----:B------:R-:W-:Y:S01]  /*1160*/  SHF.R.S32.HI R47, RZ, 0x1f, R85 ;  /* 0x0000001fff2f7819 */ /* 0x000fe20000011455 */
[----:B------:R-:W-:Y:S01]  /*1170*/  IMAD.IADD R23, R26, 0x1, -R23 ;  /* 0x000000011a177824 */ /* 0x000fe200078e0a17 */
[----:B------:R-:W-:-:S02]  /*1180*/  IADD3 R84, P0, R10, R85, RZ ;  /* 0x000000550a547210 */ /* 0x000fc40007f1e0ff */
[----:B------:R-:W-:Y:S02]  /*1190*/  SHF.R.S32.HI R26, RZ, 0x1f, R31 ;  /* 0x0000001fff1a7819 */ /* 0x000fe4000001141f */
[----:B------:R-:W-:Y:S02]  /*11a0*/  SHF.R.S32.HI R45, RZ, 0x1f, R40 ;  /* 0x0000001fff2d7819 */ /* 0x000fe40000011428 */
[----:B------:R-:W-:Y:S02]  /*11b0*/  LEA.HI R25, R25, R24, RZ, 0x3 ;  /* 0x0000001819197211 */ /* 0x000fe400078f18ff */
[----:B------:R-:W-:Y:S02]  /*11c0*/  LEA.HI.X.SX32 R85, R10, R47, 0x1, P0 ;  /* 0x0000002f0a557211 */ /* 0x000fe400000f0eff */
[----:B------:R-:W-:Y:S02]  /*11d0*/  LEA.HI R26, R26, R31, RZ, 0x3 ;  /* 0x0000001f1a1a7211 */ /* 0x000fe400078f18ff */
[----:B-----5:R-:W-:-:S02]  /*11e0*/  FSETP.NEU.FTZ.AND P0, PT, R83, RZ, PT ;  /* 0x000000ff5300720b */ /* 0x020fc40003f1d000 */
        /* <DEDUP_REMOVED lines=31> */
[----:B------:R-:W-:Y:S01]  /*13e0*/  SHF.R.S32.HI R41, RZ, 0x1f, R44 ;  /* 0x0000001fff297819 */ /* 0x000fe2000001142c */
[----:B------:R-:W-:Y:S01]  /*13f0*/  IMAD.IADD R25, R31, 0x1, -R26 ;  /* 0x000000011f197824 */ /* 0x000fe200078e0a1a */
[----:B------:R-:W-:Y:S01]  /*1400*/  LOP3.LUT R43, R28, 0xffffff80, RZ, 0xc0, !PT ;  /* 0xffffff801c2b7812 */ /* 0x000fe200078ec0ff */
[----:B------:R-:W-:Y:S01]  /*1410*/  IMAD.IADD R26, R40, 0x1, -R45 ;  /* 0x00000001281a7824 */ /* 0x000fe200078e0a2d */
        /* <DEDUP_REMOVED lines=45> */
[----:B------:R-:W-:Y:S02]  /*16f0*/  IMAD R90, R6, 0x10, R29 ;  /* 0x00000010065a7824 */ /* 0x000fe400078e021d */
[C---:B------:R-:W-:Y:S01]  /*1700*/  IMAD.SHL.U32 R83, R12.reuse, 0x10, RZ ;  /* 0x000000100c537824 */ /* 0x040fe200078e00ff */
[----:B------:R-:W-:Y:S01]  /*1710*/  LEA.HI.X.SX32 R10, R12, R87, 0x1, P0 ;  /* 0x000000570c0a7211 */ /* 0x000fe200000f0eff */
[----:B------:R-:W-:Y:S01]  /*1720*/  IMAD R89, R89, 0x200, R90 ;  /* 0x0000020059597824 */ /* 0x000fe200078e025a */
[----:B------:R-:W-:Y:S01]  /*1730*/  LEA R86, P0, R31, c[0x0][0x198], 0x2 ;  /* 0x000066001f567a11 */ /* 0x000fe200078010ff */
[----:B------:R-:W-:Y:S01]  /*1740*/  IMAD.MOV.U32 R88, RZ, RZ, R12 ;  /* 0x000000ffff587224 */ /* 0x000fe200078e000c */
[----:B------:R-:W-:-:S02]  /*1750*/  LEA R90, R90, 0x100, 0x2 ;  /* 0x000001005a5a7811 */ /* 0x000fc400078e10ff */
[----:B------:R-:W-:Y:S01]  /*1760*/  LEA.HI.X R87, R31, c[0x0][0x19c], R10, 0x2, P0 ;  /* 0x000067001f577a11 */ /* 0x000fe200000f140a */
[----:B------:R-:W-:Y:S02]  /*1770*/  IMAD.MOV.U32 R10, RZ, RZ, -0x800001 ;  /* 0xff7fffffff0a7424 */ /* 0x000fe400078e00ff */
.L_x_15926:
        /* <DEDUP_REMOVED lines=101> */
[----:B0-----:R-:W-:-:S03]  /*1dd0*/  IADD3 R36, P1, P2, R20, R28, R49 ;  /* 0x0000001c14247210 */ /* 0x001fc60007a3e031 */
[----:B------:R0:W5:Y:S01]  /*1de0*/  LDG.E.CONSTANT R99, [R34.64] ;  /* 0x0000000a22637981 */ /* 0x000162000c1e9900 */
[----:B-1----:R-:W-:Y:S02]  /*1df0*/  LEA R32, P3, R36, c[0x0][0x180], 0x1 ;  /* 0x0000600024207a11 */ /* 0x002fe400078608ff */
        /* <DEDUP_REMOVED lines=17> */
[----:B0-----:R-:W-:Y:S02]  /*1f10*/  LEA R34, P3, R32, c[0x0][0x180], 0x1 ;  /* 0x0000600020227a11 */ /* 0x001fe400078608ff */
        /* <DEDUP_REMOVED lines=11> */
[----:B-1----:R-:W-:Y:S02]  /*1fd0*/  LEA R30, P3, R37, c[0x0][0x180], 0x1 ;  /* 0x00006000251e7a11 */ /* 0x002fe400078608ff */
[-C--:B------:R-:W-:Y:S01]  /*1fe0*/  IADD3.X R38, R81, R29.reuse, R66, P1, P2 ;  /* 0x0000001d51267210 */ /* 0x080fe20000fe4442 */
[----:B------:R0:W5:Y:S01]  /*1ff0*/  LDG.E.CONSTANT R98, [R32.64+0x4] ;  /* 0x0000040a20627981 */ /* 0x000162000c1e9900 */
[----:B------:R-:W-:Y:S02]  /*2000*/  IADD3 R36, P1, P2, R26, R28, R55 ;  /* 0x0000001c1a247210 */ /* 0x000fe40007a3e037 */
[----:B------:R-:W-:Y:S02]  /*2010*/  LEA.HI.X R31, R37, c[0x0][0x184], R38, 0x1, P3 ;  /* 0x00006100251f7a11 */ /* 0x000fe400018f0c26 */
[----:B------:R-:W-:Y:S02]  /*2020*/  LEA R28, P3, R36, c[0x0][0x180], 0x1 ;  /* 0x00006000241c7a11 */ /* 0x000fe400078608ff */
[----:B------:R-:W-:Y:S01]  /*2030*/  IADD3.X R29, R80, R29, R67, P1, P2 ;  /* 0x0000001d501d7210 */ /* 0x000fe20000fe4443 */
[----:B------:R1:W5:Y:S03]  /*2040*/  LDG.E.CONSTANT R103, [R30.64] ;  /* 0x0000000a1e677981 */ /* 0x000366000c1e9900 */
[----:B------:R-:W-:Y:S01]  /*2050*/  LEA.HI.X R29, R36, c[0x0][0x184], R29, 0x1, P3 ;  /* 0x00006100241d7a11 */ /* 0x000fe200018f0c1d */
[----:B------:R1:W5:Y:S04]  /*2060*/  LDG.E.CONSTANT R105, [R30.64+0x4] ;  /* 0x0000040a1e697981 */ /* 0x000368000c1e9900 */
[----:B------:R0:W5:Y:S04]  /*2070*/  LDG.E.CONSTANT R104, [R28.64] ;  /* 0x0000000a1c687981 */ /* 0x000168000c1e9900 */
[----:B------:R1:W5:Y:S04]  /*2080*/  LDG.E.CONSTANT R109, [R28.64+0x4] ;  /* 0x0000040a1c6d7981 */ /* 0x000368000c1e9900 */
[----:B------:R-:W1:Y:S04]  /*2090*/  LDS.128 R36, [R40] ;  /* 0x0000000028247984 */ /* 0x000e680000000c00 */
[----:B0-----:R-:W0:Y:S01]  /*20a0*/  LDS.128 R32, [R40+0x10] ;  /* 0x0000100028207984 */ /* 0x001e220000000c00 */
        /* <DEDUP_REMOVED lines=16> */
[----:B------:R-:W-:Y:S02]  /*21b0*/  PRMT R28, RZ, 0x7610, R117 ;  /* 0x00007610ff1c7816 */ /* 0x000fe40000000075 */
[----:B-----5:R-:W-:-:S03]  /*21c0*/  PRMT R116, RZ, 0x5410, R113 ;  /* 0x00005410ff747816 */ /* 0x020fc60000000071 */
[----:B------:R-:W-:Y:S01]  /*21d0*/  FMUL.FTZ R117, R39, R28 ;  /* 0x0000001c27757220 */ /* 0x000fe20000410000 */
[--C-:B------:R-:W-:Y:S01]  /*21e0*/  PRMT R39, RZ, 0x5410, R37.reuse ;  /* 0x00005410ff277816 */ /* 0x100fe20000000025 */
[----:B------:R-:W1:Y:S01]  /*21f0*/  LDS.128 R28, [R40+0x20] ;  /* 0x00002000281c7984 */ /* 0x000e620000000c00 */
[----:B------:R-:W-:-:S03]  /*2200*/  PRMT R37, RZ, 0x7610, R37 ;  /* 0x00007610ff257816 */ /* 0x000fc60000000025 */
[----:B------:R-:W-:Y:S01]  /*2210*/  FFMA.FTZ R39, R39, R116, R118 ;  /* 0x0000007427277223 */ /* 0x000fe20000010076 */
[----:B------:R-:W-:Y:S02]  /*2220*/  PRMT R116, RZ, 0x7610, R113 ;  /* 0x00007610ff747816 */ /* 0x000fe40000000071 */
[----:B0-----:R-:W-:-:S03]  /*2230*/  PRMT R113, RZ, 0x5410, R32 ;  /* 0x00005410ff717816 */ /* 0x001fc60000000020 */
[----:B------:R-:W-:Y:S01]  /*2240*/  FFMA.FTZ R37, R37, R116, R117 ;  /* 0x0000007425257223 */ /* 0x000fe20000010075 */
        /* <DEDUP_REMOVED lines=9> */
[----:B------:R-:W-:Y:S02]  /*22e0*/  PRMT R36, RZ, 0x7610, R33 ;  /* 0x00007610ff247816 */ /* 0x000fe40000000021 */
        /* <DEDUP_REMOVED lines=11> */
[----:B------:R-:W-:Y:S02]  /*23a0*/  FFMA.FTZ R115, R36, R115, R37 ;  /* 0x0000007324737223 */ /* 0x000fe40000010025 */
[----:B------:R-:W0:Y:S02]  /*23b0*/  LDS.128 R36, [R40+0x30] ;  /* 0x0000300028247984 */ /* 0x000e240000000c00 */
[----:B------:R-:W-:Y:S01]  /*23c0*/  FFMA.FTZ R115, R34, R110, R115 ;  /* 0x0000006e22737223 */ /* 0x000fe20000010073 */
[----:B------:R-:W-:-:S02]  /*23d0*/  PRMT R34, RZ, 0x5410, R111 ;  /* 0x00005410ff227816 */ /* 0x000fc4000000006f */
[--C-:B-1----:R-:W-:Y:S02]  /*23e0*/  PRMT R35, RZ, 0x7610, R28.reuse ;  /* 0x00007610ff237816 */ /* 0x102fe4000000001c */
[----:B------:R-:W-:Y:S02]  /*23f0*/  PRMT R111, RZ, 0x7610, R111 ;  /* 0x00007610ff6f7816 */ /* 0x000fe4000000006f */
[----:B------:R-:W-:Y:S02]  /*2400*/  PRMT R110, RZ, 0x5410, R28 ;  /* 0x00005410ff6e7816 */ /* 0x000fe4000000001c */
[----:B------:R-:W-:Y:S01]  /*2410*/  PRMT R28, RZ, 0x5410, R29 ;  /* 0x00005410ff1c7816 */ /* 0x000fe2000000001d */
[----:B------:R-:W-:Y:S01]  /*2420*/  FFMA.FTZ R111, R35, R111, R32 ;  /* 0x0000006f236f7223 */ /* 0x000fe20000010020 */
        /* <DEDUP_REMOVED lines=8> */
[----:B------:R-:W-:Y:S02]  /*24b0*/  PRMT R106, RZ, 0x7610, R30 ;  /* 0x00007610ff6a7816 */ /* 0x000fe4000000001e */
[--C-:B------:R-:W-:Y:S02]  /*24c0*/  PRMT R30, RZ, 0x5410, R107.reuse ;  /* 0x00005410ff1e7816 */ /* 0x100fe4000000006b */
[----:B------:R-:W-:-:S02]  /*24d0*/  PRMT R107, RZ, 0x7610, R107 ;  /* 0x00007610ff6b7816 */ /* 0x000fc4000000006b */
        /* <DEDUP_REMOVED lines=12> */
[--C-:B------:R-:W-:Y:S01]  /*25a0*/  PRMT R112, RZ, 0x5410, R37.reuse ;  /* 0x00005410ff707816 */ /* 0x100fe20000000025 */
        /* <DEDUP_REMOVED lines=60> */
[--C-:B-1----:R-:W-:Y:S01]  /*2970*/  PRMT R31, RZ, 0x5410, R32.reuse ;  /* 0x00005410ff1f7816 */ /* 0x102fe20000000020 */
[----:B------:R-:W-:Y:S01]  /*2980*/  FFMA.FTZ R29, R100, R30, R29 ;  /* 0x0000001e641d7223 */ /* 0x000fe2000001001d */
        /* <DEDUP_REMOVED lines=29> */
[----:B------:R-:W-:-:S02]  /*2b60*/  FADD.FTZ R37, R30, R37 ;  /* 0x000000251e257221 */ /* 0x000fc40000010000 */
[----:B------:R-:W-:Y:S02]  /*2b70*/  FFMA.FTZ R28, R91, R29, R28 ;  /* 0x0000001d5b1c7223 */ /* 0x000fe4000001001c */
[----:B------:R-:W-:Y:S02]  /*2b80*/  FFMA.FTZ R35, R35, R109, R36 ;  /* 0x0000006d23237223 */ /* 0x000fe40000010024 */
[----:B------:R-:W-:Y:S01]  /*2b90*/  FADD.FTZ R28, R28, R37 ;  /* 0x000000251c1c7221 */ /* 0x000fe20000010000 */
[----:B------:R-:W-:-:S03]  /*2ba0*/  ISETP.NE.AND P1, PT, R7, RZ, PT ;  /* 0x000000ff0700720c */ /* 0x000fc60003f25270 */
[----:B------:R-:W-:Y:S01]  /*2bb0*/  FADD.FTZ R35, R35, R28 ;  /* 0x0000001c23237221 */ /* 0x000fe20000010000 */
[----:B------:R-:W-:Y:S07]  /*2bc0*/  BRA.DIV ~URZ, `(.L_x_15923) ;  /* 0x00005fa27f007947 */ /* 0x000fee000b800000 */
[----:B------:R0:W1:Y:S02]  /*2bd0*/  SHFL.BFLY PT, R28, R35, 0x1, 0x1f ;  /* 0x0c201f00231c7f89 */ /* 0x00006400000e0000 */
.L_x_15980:
[----:B-1----:R-:W-:-:S04]  /*2be0*/  FADD.FTZ R28, R35, R28 ;  /* 0x0000001c231c7221 */ /* 0x002fc80000010000 */
[----:B------:R-:W-:Y:S01]  /*2bf0*/  FFMA.FTZ R31, R28, c[0x0][0x194], RZ ;  /* 0x000065001c1f7a23 */ /* 0x000fe200000100ff */
[----:B------:R-:W-:Y:S05]  /*2c00*/  @P1 BRA `(.L_x_15924) ;  /* 0x0000009000001947 */ /* 0x000fea0003800000 */
[----:B------:R-:W-:-:S04]  /*2c10*/  ISETP.GE.AND P1, PT, R89, R82, PT ;  /* 0x000000525900720c */ /* 0x000fc80003f26270 */
[----:B------:R-:W-:-:S05]  /*2c20*/  FSEL R29, R31, RZ, !P1 ;  /* 0x000000ff1f1d7208 */ /* 0x000fca0004800000 */
[----:B------:R1:W-:Y:S04]  /*2c30*/  STS [R90], R29 ;  /* 0x0000001d5a007388 */ /* 0x0003e80000000800 */
[----:B------:R-:W-:Y:S05]  /*2c40*/  @P1 BRA `(.L_x_15924) ;  /* 0x0000005000001947 */ /* 0x000fea0003800000 */
[----:B------:R-:W-:Y:S01]  /*2c50*/  FMNMX.FTZ R10, R10, R31, !PT ;  /* 0x0000001f0a0a7209 */ /* 0x000fe20007810000 */
[----:B------:R-:W-:Y:S05]  /*2c60*/  BRA `(.L_x_15924) ;  /* 0x0000003000007947 */ /* 0x000fea0003800000 */
.L_x_15922:
[----:B------:R-:W-:-:S13]  /*2c70*/  ISETP.NE.AND P1, PT, R7, RZ, PT ;  /* 0x000000ff0700720c */ /* 0x000fda0003f25270 */
[----:B------:R-:W-:-:S05]  /*2c80*/  @!P1 IMAD.MOV.U32 R29, RZ, RZ, -0x800001 ;  /* 0xff7fffffff1d9424 */ /* 0x000fca00078e00ff */
[----:B------:R0:W-:Y:S02]  /*2c90*/  @!P1 STS [R90], R29 ;  /* 0x0000001d5a009388 */ /* 0x0001e40000000800 */
.L_x_15924:
[----:B------:R-:W-:Y:S05]  /*2ca0*/  BSYNC B1 ;  /* 0x0000000000017941 */ /* 0x000fea0003800000 */
.L_x_15921:
[----:B------:R-:W-:Y:S02]  /*2cb0*/  IADD3 R86, P1, R86, 0x10, RZ ;  /* 0x0000001056567810 */ /* 0x000fe40007f3e0ff */
[----:B01----:R-:W-:Y:S02]  /*2cc0*/  IADD3 R90, R90, 0x100, RZ ;  /* 0x000001005a5a7810 */ /* 0x003fe40007ffe0ff */
[----:B------:R-:W-:Y:S01]  /*2cd0*/  IADD3 R89, R89, 0x40, RZ ;  /* 0x0000004059597810 */ /* 0x000fe20007ffe0ff */
[----:B------:R-:W-:Y:S01]  /*2ce0*/  IMAD.X R87, RZ, RZ, R87, P1 ;  /* 0x000000ffff577224 */ /* 0x000fe200008e0657 */
[----:B------:R-:W-:Y:S01]  /*2cf0*/  IADD3 R83, R83, 0x40, RZ ;  /* 0x0000004053537810 */ /* 0x000fe20007ffe0ff */
[----:B------:R-:W-:Y:S01]  /*2d00*/  @P0 CALL.REL.NOINC `(.L_x_15925) ;  /* 0x0000001000000944 */ /* 0x000fe20003c00000 */
[----:B------:R-:W-:Y:S05]  /*2d10*/  BRA `(.L_x_15926) ;  /* 0xffffea6000007947 */ /* 0x000fea000383ffff */
.L_x_15925:
[----:B------:R-:W-:Y:S05]  /*2d20*/  BRA `(.L_x_15919) ;  /* 0x000016c000007947 */ /* 0x000fea0003800000 */
.L_x_15920:
[----:B------:R-:W-:Y:S01]  /*2d30*/  IADD3 R31, P0, R31, R12, RZ ;  /* 0x0000000c1f1f7210 */ /* 0x000fe20007f1e0ff */
[----:B------:R-:W-:Y:S02]  /*2d40*/  IMAD R90, R6, 0x10, R29 ;  /* 0x00000010065a7824 */ /* 0x000fe400078e021d */
[----:B------:R-:W-:Y:S01]  /*2d50*/  IMAD.MOV.U32 R88, RZ, RZ, R12 ;  /* 0x000000ffff587224 */ /* 0x000fe200078e000c */
[C---:B------:R-:W-:Y:S01]  /*2d60*/  LEA.HI.X.SX32 R10, R12.reuse, R87, 0x1, P0 ;  /* 0x000000570c0a7211 */ /* 0x040fe200000f0eff */
[----:B------:R-:W-:Y:S01]  /*2d70*/  IMAD R89, R89, 0x200, R90 ;  /* 0x0000020059597824 */ /* 0x000fe200078e025a */
[----:B------:R-:W-:Y:S01]  /*2d80*/  LEA R86, P0, R31, c[0x0][0x198], 0x2 ;  /* 0x000066001f567a11 */ /* 0x000fe200078010ff */
[----:B------:R-:W-:Y:S01]  /*2d90*/  IMAD.SHL.U32 R87, R12, 0x10, RZ ;  /* 0x000000100c577824 */ /* 0x000fe200078e00ff */
[----:B------:R-:W-:-:S02]  /*2da0*/  LEA R90, R90, 0x100, 0x2 ;  /* 0x000001005a5a7811 */ /* 0x000fc400078e10ff */
[----:B------:R-:W-:Y:S01]  /*2db0*/  LEA.HI.X R91, R31, c[0x0][0x19c], R10, 0x2, P0 ;  /* 0x000067001f5b7a11 */ /* 0x000fe200000f140a */
[----:B------:R-:W-:Y:S01]  /*2dc0*/  IMAD.MOV.U32 R10, RZ, RZ, -0x800001 ;  /* 0xff7fffffff0a7424 */ /* 0x000fe200078e00ff */
[----:B------:R-:W-:Y:S02]  /*2dd0*/  IADD3 R92, -R82, 0x1, R89 ;  /* 0x00000001525c7810 */ /* 0x000fe40007ffe159 */
.L_x_15931:
[----:B------:R-:W-:Y:S01]  /*2de0*/  IABS R32, c[0x0][0x1e4] ;  /* 0x0000790000207a13 */ /* 0x000fe20000000000 */
[----:B------:R-:W-:Y:S01]  /*2df0*/  IMAD.MOV.U32 R28, RZ, RZ, RZ ;  /* 0x000000ffff1c7224 */ /* 0x000fe200078e00ff */
[----:B------:R-:W-:Y:S01]  /*2e00*/  IABS R34, R87 ;  /* 0x0000005700227213 */ /* 0x000fe20000000000 */
[----:B------:R-:W-:Y:S01]  /*2e10*/  BSSY B1, `(.L_x_15927) ;  /* 0x0000153000017945 */ /* 0x000fe20003800000 */
[----:B------:R-:W0:Y:S01]  /*2e20*/  I2F.RP R30, R32 ;  /* 0x00000020001e7306 */ /* 0x000e220000209400 */
[----:B------:R-:W-:-:S07]  /*2e30*/  IABS R35, c[0x0][0x1e0] ;  /* 0x0000780000237a13 */ /* 0x000fce0000000000 */
        /* <DEDUP_REMOVED lines=57> */
[----:B------:R-:W-:-:S04]  /*31d0*/  IADD3 R32, P0, P1, R14, R28, R43 ;  /* 0x0000001c0e207210 */ /* 0x000fc8000791e02b */
[C---:B------:R-:W-:Y:S02]  /*31e0*/  LEA R36, P2, R32.reuse, c[0x0][0x180], 0x1 ;  /* 0x0000600020247a11 */ /* 0x040fe400078408ff */
[----:B------:R-:W-:Y:S02]  /*31f0*/  IADD3.X R33, R69, R29, R54, P0, P1 ;  /* 0x0000001d45217210 */ /* 0x000fe400007e2436 */
[-C--:B------:R-:W-:Y:S02]  /*3200*/  IADD3 R31, P0, R13, R28.reuse, RZ ;  /* 0x0000001c0d1f7210 */ /* 0x080fe40007f1e0ff */
[----:B------:R-:W-:Y:S02]  /*3210*/  LEA.HI.X R37, R32, c[0x0][0x184], R33, 0x1, P2 ;  /* 0x0000610020257a11 */ /* 0x000fe400010f0c21 */
[C---:B------:R-:W-:Y:S01]  /*3220*/  LEA R30, P1, R31.reuse, c[0x0][0x180], 0x1 ;  /* 0x000060001f1e7a11 */ /* 0x040fe200078208ff */
        /* <DEDUP_REMOVED lines=37> */
[----:B0-----:R-:W-:Y:S02]  /*3480*/  LEA R30, P2, R34, c[0x0][0x180], 0x1 ;  /* 0x00006000221e7a11 */ /* 0x001fe400078408ff */
[----:B------:R-:W-:-:S04]  /*3490*/  IADD3.X R31, R74, R29, R61, P0, P1 ;  /* 0x0000001d4a1f7210 */ /* 0x000fc800007e243d */
[----:B------:R-:W-:-:S05]  /*34a0*/  LEA.HI.X R31, R34, c[0x0][0x184], R31, 0x1, P2 ;  /* 0x00006100221f7a11 */ /* 0x000fca00010f0c1f */
[----:B------:R0:W5:Y:S01]  /*34b0*/  LDG.E.CONSTANT R104, [R30.64] ;  /* 0x0000000a1e687981 */ /* 0x000162000c1e9900 */
[----:B------:R-:W-:-:S03]  /*34c0*/  IADD3 R35, P0, P1, R21, R28, R48 ;  /* 0x0000001c15237210 */ /* 0x000fc6000791e030 */
[----:B------:R0:W5:Y:S01]  /*34d0*/  LDG.E.CONSTANT R105, [R30.64+0x4] ;  /* 0x0000040a1e697981 */ /* 0x000162000c1e9900 */
[----:B------:R-:W-:Y:S02]  /*34e0*/  LEA R34, P2, R35, c[0x0][0x180], 0x1 ;  /* 0x0000600023227a11 */ /* 0x000fe400078408ff */
[-C--:B------:R-:W-:Y:S02]  /*34f0*/  IADD3.X R38, R77, R29.reuse, R62, P0, P1 ;  /* 0x0000001d4d267210 */ /* 0x080fe400007e243e */
[-C--:B------:R-:W-:Y:S02]  /*3500*/  IADD3 R36, P0, P1, R22, R28.reuse, R51 ;  /* 0x0000001c16247210 */ /* 0x080fe4000791e033 */
[----:B------:R-:W-:Y:S02]  /*3510*/  LEA.HI.X R35, R35, c[0x0][0x184], R38, 0x1, P2 ;  /* 0x0000610023237a11 */ /* 0x000fe400010f0c26 */
[----:B-1----:R-:W-:Y:S02]  /*3520*/  LEA R32, P2, R36, c[0x0][0x180], 0x1 ;  /* 0x0000600024207a11 */ /* 0x002fe400078408ff */
[----:B------:R-:W-:Y:S01]  /*3530*/  IADD3.X R33, R76, R29, R63, P0, P1 ;  /* 0x0000001d4c217210 */ /* 0x000fe200007e243f */
[----:B------:R1:W5:Y:S03]  /*3540*/  LDG.E.CONSTANT R94, [R34.64+0x4] ;  /* 0x0000040a225e7981 */ /* 0x000366000c1e9900 */
[----:B------:R-:W-:Y:S01]  /*3550*/  LEA.HI.X R33, R36, c[0x0][0x184], R33, 0x1, P2 ;  /* 0x0000610024217a11 */ /* 0x000fe200010f0c21 */
[----:B------:R1:W5:Y:S01]  /*3560*/  LDG.E.CONSTANT R93, [R34.64] ;  /* 0x0000000a225d7981 */ /* 0x000362000c1e9900 */
[----:B0-----:R-:W-:-:S03]  /*3570*/  IADD3 R30, P0, P1, R23, R28, R50 ;  /* 0x0000001c171e7210 */ /* 0x001fc6000791e032 */
[----:B------:R0:W5:Y:S01]  /*3580*/  LDG.E.CONSTANT R95, [R32.64] ;  /* 0x0000000a205f7981 */ /* 0x000162000c1e9900 */
[----:B------:R-:W-:Y:S02]  /*3590*/  LEA R36, P2, R30, c[0x0][0x180], 0x1 ;  /* 0x000060001e247a11 */ /* 0x000fe400078408ff */
        /* <DEDUP_REMOVED lines=11> */
[----:B0-----:R-:W-:Y:S02]  /*3650*/  LEA R32, P2, R34, c[0x0][0x180], 0x1 ;  /* 0x0000600022207a11 */ /* 0x001fe400078408ff */
[-C--:B------:R-:W-:Y:S01]  /*3660*/  IADD3.X R33, R81, R29.reuse, R66, P0, P1 ;  /* 0x0000001d51217210 */ /* 0x080fe200007e2442 */
[----:B------:R1:W5:Y:S01]  /*3670*/  LDG.E.CONSTANT R100, [R30.64+0x4] ;  /* 0x0000040a1e647981 */ /* 0x000362000c1e9900 */
[----:B------:R-:W-:Y:S02]  /*3680*/  IADD3 R28, P0, P1, R26, R28, R55 ;  /* 0x0000001c1a1c7210 */ /* 0x000fe4000791e037 */
[----:B------:R-:W-:Y:S01]  /*3690*/  LEA.HI.X R33, R34, c[0x0][0x184], R33, 0x1, P2 ;  /* 0x0000610022217a11 */ /* 0x000fe200010f0c21 */
[----:B------:R-:W-:Y:S01]  /*36a0*/  LDS.128 R36, [R40+0x10] ;  /* 0x0000100028247984 */ /* 0x000fe20000000c00 */
[----:B------:R-:W-:Y:S02]  /*36b0*/  LEA R34, P2, R28, c[0x0][0x180], 0x1 ;  /* 0x000060001c227a11 */ /* 0x000fe400078408ff */
[----:B------:R-:W-:Y:S01]  /*36c0*/  IADD3.X R29, R80, R29, R67, P0, P1 ;  /* 0x0000001d501d7210 */ /* 0x000fe200007e2443 */
[----:B------:R0:W5:Y:S03]  /*36d0*/  LDG.E.CONSTANT R102, [R32.64] ;  /* 0x0000000a20667981 */ /* 0x000166000c1e9900 */
[----:B------:R-:W-:Y:S01]  /*36e0*/  LEA.HI.X R35, R28, c[0x0][0x184], R29, 0x1, P2 ;  /* 0x000061001c237a11 */ /* 0x000fe200010f0c1d */
[----:B------:R0:W5:Y:S04]  /*36f0*/  LDG.E.CONSTANT R106, [R32.64+0x4] ;  /* 0x0000040a206a7981 */ /* 0x000168000c1e9900 */
[----:B------:R0:W5:Y:S04]  /*3700*/  LDG.E.CONSTANT R101, [R34.64] ;  /* 0x0000000a22657981 */ /* 0x000168000c1e9900 */
[----:B------:R0:W5:Y:S04]  /*3710*/  LDG.E.CONSTANT R107, [R34.64+0x4] ;  /* 0x0000040a226b7981 */ /* 0x000168000c1e9900 */
[----:B-1----:R-:W0:Y:S02]  /*3720*/  LDS.128 R28, [R40] ;  /* 0x00000000281c7984 */ /* 0x002e240000000c00 */
[----:B0-----:R-:W-:-:S02]  /*3730*/  PRMT R32, RZ, 0x5410, R30 ;  /* 0x00005410ff207816 */ /* 0x001fc4000000001e */
[----:B------:R-:W-:Y:S02]  /*3740*/  PRMT R30, RZ, 0x7610, R30 ;  /* 0x00007610ff1e7816 */ /* 0x000fe4000000001e */
[--C-:B--2---:R-:W-:Y:S02]  /*3750*/  PRMT R33, RZ, 0x5410, R119.reuse ;  /* 0x00005410ff217816 */ /* 0x104fe40000000077 */
[----:B------:R-:W-:-:S03]  /*3760*/  PRMT R119, RZ, 0x7610, R119 ;  /* 0x00007610ff777816 */ /* 0x000fc60000000077 */
[----:B------:R-:W-:Y:S02]  /*3770*/  FMUL.FTZ R121, R32, R33 ;  /* 0x0000002120797220 */ /* 0x000fe40000410000 */
[----:B------:R-:W-:Y:S01]  /*3780*/  FMUL.FTZ R119, R30, R119 ;  /* 0x000000771e777220 */ /* 0x000fe20000410000 */
[----:B------:R-:W-:Y:S02]  /*3790*/  PRMT R30, RZ, 0x5410, R28 ;  /* 0x00005410ff1e7816 */ /* 0x000fe4000000001c */
[----:B----4-:R-:W-:Y:S02]  /*37a0*/  PRMT R33, RZ, 0x5410, R120 ;  /* 0x00005410ff217816 */ /* 0x010fe40000000078 */
[----:B------:R-:W-:-:S03]  /*37b0*/  PRMT R28, RZ, 0x7610, R28 ;  /* 0x00007610ff1c7816 */ /* 0x000fc6000000001c */
[----:B------:R-:W-:Y:S01]  /*37c0*/  FFMA.FTZ R30, R30, R33, R121 ;  /* 0x000000211e1e7223 */ /* 0x000fe20000010079 */
[----:B------:R-:W-:Y:S02]  /*37d0*/  PRMT R33, RZ, 0x7610, R120 ;  /* 0x00007610ff217816 */ /* 0x000fe40000000078 */
[----:B------:R-:W-:-:S03]  /*37e0*/  PRMT R32, RZ, 0x5410, R31 ;  /* 0x00005410ff207816 */ /* 0x000fc6000000001f */
[----:B------:R-:W-:Y:S01]  /*37f0*/  FFMA.FTZ R28, R28, R33, R119 ;  /* 0x000000211c1c7223 */ /* 0x000fe20000010077 */
[--C-:B---3--:R-:W-:Y:S02]  /*3800*/  PRMT R33, RZ, 0x5410, R118.reuse ;  /* 0x00005410ff217816 */ /* 0x108fe40000000076 */
[----:B------:R-:W-:Y:S02]  /*3810*/  PRMT R31, RZ, 0x7610, R31 ;  /* 0x00007610ff1f7816 */ /* 0x000fe4000000001f */
[----:B------:R-:W-:Y:S01]  /*3820*/  PRMT R118, RZ, 0x7610, R118 ;  /* 0x00007610ff767816 */ /* 0x000fe20000000076 */
[----:B------:R-:W-:Y:S01]  /*3830*/  FMUL.FTZ R33, R32, R33 ;  /* 0x0000002120217220 */ /* 0x000fe20000410000 */
[----:B-----5:R-:W-:-:S03]  /*3840*/  PRMT R32, RZ, 0x5410, R117 ;  /* 0x00005410ff207816 */ /* 0x020fc60000000075 */
[----:B------:R-:W-:Y:S01]  /*3850*/  FMUL.FTZ R118, R31, R118 ;  /* 0x000000761f767220 */ /* 0x000fe20000410000 */
[--C-:B------:R-:W-:Y:S02]  /*3860*/  PRMT R31, RZ, 0x5410, R29.reuse ;  /* 0x00005410ff1f7816 */ /* 0x100fe4000000001d */
[----:B------:R-:W-:-:S03]  /*3870*/  PRMT R29, RZ, 0x7610, R29 ;  /* 0x00007610ff1d7816 */ /* 0x000fc6000000001d */
[----:B------:R-:W-:Y:S01]  /*3880*/  FFMA.FTZ R31, R31, R32, R33 ;  /* 0x000000201f1f7223 */ /* 0x000fe20000010021 */
[----:B------:R-:W-:Y:S02]  /*3890*/  PRMT R32, RZ, 0x7610, R117 ;  /* 0x00007610ff207816 */ /* 0x000fe40000000075 */
[----:B------:R-:W-:-:S03]  /*38a0*/  PRMT R117, RZ, 0x5410, R36 ;  /* 0x00005410ff757816 */ /* 0x000fc60000000024 */
[----:B------:R-:W-:Y:S01]  /*38b0*/  FFMA.FTZ R29, R29, R32, R118 ;  /* 0x000000201d1d7223 */ /* 0x000fe20000010076 */
[--C-:B------:R-:W-:Y:S01]  /*38c0*/  PRMT R118, RZ, 0x5410, R115.reuse ;  /* 0x00005410ff767816 */ /* 0x100fe20000000073 */
[----:B------:R-:W0:Y:S04]  /*38d0*/  LDS.128 R32, [R40+0x20] ;  /* 0x0000200028207984 */ /* 0x000e280000000c00 */
[----:B------:R-:W-:Y:S01]  /*38e0*/  FFMA.FTZ R30, R117, R118, R30 ;  /* 0x00000076751e7223 */ /* 0x000fe2000001001e */
[----:B------:R-:W-:Y:S02]  /*38f0*/  PRMT R117, RZ, 0x7610, R36 ;  /* 0x00007610ff757816 */ /* 0x000fe40000000024 */
[----:B------:R-:W-:Y:S02]  /*3900*/  PRMT R36, RZ, 0x7610, R115 ;  /* 0x00007610ff247816 */ /* 0x000fe40000000073 */
[----:B------:R-:W-:-:S03]  /*3910*/  PRMT R115, RZ, 0x5410, R116 ;  /* 0x00005410ff737816 */ /* 0x000fc60000000074 */
[----:B------:R-:W-:Y:S01]  /*3920*/  FFMA.FTZ R36, R117, R36, R28 ;  /* 0x0000002475247223 */ /* 0x000fe2000001001c */
[----:B------:R-:W-:-:S05]  /*3930*/  PRMT R28, RZ, 0x5410, R37 ;  /* 0x00005410ff1c7816 */ /* 0x000fca0000000025 */
[----:B------:R-:W-:Y:S01]  /*3940*/  FFMA.FTZ R115, R28, R115, R31 ;  /* 0x000000731c737223 */ /* 0x000fe2000001001f */
[----:B------:R-:W-:Y:S02]  /*3950*/  PRMT R28, RZ, 0x7610, R37 ;  /* 0x00007610ff1c7816 */ /* 0x000fe40000000025 */
[----:B------:R-:W-:Y:S02]  /*3960*/  PRMT R37, RZ, 0x7610, R116 ;  /* 0x00007610ff257816 */ /* 0x000fe40000000074 */
[--C-:B------:R-:W-:Y:S02]  /*3970*/  PRMT R116, RZ, 0x5410, R113.reuse ;  /* 0x00005410ff747816 */ /* 0x100fe40000000071 */
[--C-:B------:R-:W-:Y:S02]  /*3980*/  PRMT R117, RZ, 0x7610, R38.reuse ;  /* 0x00007610ff757816 */ /* 0x100fe40000000026 */
[----:B------:R-:W-:Y:S01]  /*3990*/  PRMT R113, RZ, 0x7610, R113 ;  /* 0x00007610ff717816 */ /* 0x000fe20000000071 */
[----:B------:R-:W-:Y:S01]  /*39a0*/  FFMA.FTZ R37, R28, R37, R29 ;  /* 0x000000251c257223 */ /* 0x000fe2000001001d */
[----:B------:R-:W-:-:S02]  /*39b0*/  PRMT R29, RZ, 0x5410, R38 ;  /* 0x00005410ff1d7816 */ /* 0x000fc40000000026 */
[----:B------:R-:W-:Y:S01]  /*39c0*/  PRMT R38, RZ, 0x5410, R39 ;  /* 0x00005410ff267816 */ /* 0x000fe20000000027 */
[----:B------:R-:W-:Y:S01]  /*39d0*/  FFMA.FTZ R36, R117, R113, R36 ;  /* 0x0000007175247223 */ /* 0x000fe20000010024 */
[----:B------:R-:W-:-:S05]  /*39e0*/  PRMT R113, RZ, 0x5410, R114 ;  /* 0x00005410ff717816 */ /* 0x000fca0000000072 */
[----:B------:R-:W-:Y:S01]  /*39f0*/  FFMA.FTZ R115, R38, R113, R115 ;  /* 0x0000007126737223 */ /* 0x000fe20000010073 */
[----:B------:R-:W-:Y:S02]  /*3a00*/  PRMT R38, RZ, 0x7610, R39 ;  /* 0x00007610ff267816 */ /* 0x000fe40000000027 */
[----:B------:R-:W-:Y:S01]  /*3a10*/  PRMT R113, RZ, 0x7610, R114 ;  /* 0x00007610ff717816 */ /* 0x000fe20000000072 */
[----:B------:R-:W-:Y:S02]  /*3a20*/  FFMA.FTZ R116, R29, R116, R30 ;  /* 0x000000741d747223 */ /* 0x000fe4000001001e */
[----:B------:R-:W1:Y:S02]  /*3a30*/  LDS.128 R28, [R40+0x30] ;  /* 0x00003000281c7984 */ /* 0x000e640000000c00 */
[----:B------:R-:W-:Y:S01]  /*3a40*/  FFMA.FTZ R113, R38, R113, R37 ;  /* 0x0000007126717223 */ /* 0x000fe20000010025 */
[----:B0-----:R-:W-:Y:S02]  /*3a50*/  PRMT R37, RZ, 0x5410, R32 ;  /* 0x00005410ff257816 */ /* 0x001fe40000000020 */
        /* <DEDUP_REMOVED lines=17> */
[----:B------:R-:W0:Y:S02]  /*3b70*/  LDS.128 R36, [R40+0x40] ;  /* 0x0000400028247984 */ /* 0x000e240000000c00 */
[----:B------:R-:W-:Y:S01]  /*3b80*/  FFMA.FTZ R32, R33, R109, R32 ;  /* 0x0000006d21207223 */ /* 0x000fe20000010020 */
[--C-:B------:R-:W-:Y:S02]  /*3b90*/  PRMT R33, RZ, 0x5410, R110.reuse ;  /* 0x00005410ff217816 */ /* 0x100fe4000000006e */
[----:B------:R-:W-:Y:S02]  /*3ba0*/  PRMT R35, RZ, 0x7610, R35 ;  /* 0x00007610ff237816 */ /* 0x000fe40000000023 */
[----:B------:R-:W-:-:S02]  /*3bb0*/  PRMT R110, RZ, 0x7610, R110 ;  /* 0x00007610ff6e7816 */ /* 0x000fc4000000006e */
[--C-:B------:R-:W-:Y:S02]  /*3bc0*/  PRMT R109, RZ, 0x5410, R111.reuse ;  /* 0x00005410ff6d7816 */ /* 0x100fe4000000006f */
[----:B------:R-:W-:Y:S01]  /*3bd0*/  PRMT R111, RZ, 0x7610, R111 ;  /* 0x00007610ff6f7816 */ /* 0x000fe2000000006f */
[----:B------:R-:W-:Y:S01]  /*3be0*/  FFMA.FTZ R108, R35, R110, R108 ;  /* 0x0000006e236c7223 */ /* 0x000fe2000001006c */
[----:B-1----:R-:W-:Y:S01]  /*3bf0*/  PRMT R35, RZ, 0x7610, R28 ;  /* 0x00007610ff237816 */ /* 0x002fe2000000001c */
[----:B------:R-:W-:Y:S01]  /*3c00*/  FFMA.FTZ R33, R115, R33, R112 ;  /* 0x0000002173217223 */ /* 0x000fe20000010070 */
        /* <DEDUP_REMOVED lines=8> */
[----:B------:R-:W1:Y:S01]  /*3c90*/  LDS.128 R32, [R40+0x50] ;  /* 0x0000500028207984 */ /* 0x000e620000000c00 */
        /* <DEDUP_REMOVED lines=14> */
[--C-:B0-----:R-:W-:Y:S02]  /*3d80*/  PRMT R114, RZ, 0x5410, R38.reuse ;  /* 0x00005410ff727816 */ /* 0x101fe40000000026 */
        /* <DEDUP_REMOVED lines=22> */
[--C-:B-1----:R-:W-:Y:S01]  /*3ef0*/  PRMT R95, RZ, 0x5410, R33.reuse ;  /* 0x00005410ff5f7816 */ /* 0x102fe20000000021 */
[----:B------:R-:W-:Y:S01]  /*3f00*/  FFMA.FTZ R39, R39, R96, R94 ;  /* 0x0000006027277223 */ /* 0x000fe2000001005e */
[----:B------:R-:W-:Y:S02]  /*3f10*/  PRMT R94, RZ, 0x7610, R33 ;  /* 0x00007610ff5e7816 */ /* 0x000fe40000000021 */
[----:B------:R-:W-:Y:S02]  /*3f20*/  PRMT R38, RZ, 0x5410, R32 ;  /* 0x00005410ff267816 */ /* 0x000fe40000000020 */
[----:B------:R-:W-:-:S02]  /*3f30*/  PRMT R33, RZ, 0x5410, R97 ;  /* 0x00005410ff217816 */ /* 0x000fc40000000061 */
[--C-:B------:R-:W-:Y:S02]  /*3f40*/  PRMT R105, RZ, 0x5410, R35.reuse ;  /* 0x00005410ff697816 */ /* 0x100fe40000000023 */
        /* <DEDUP_REMOVED lines=13> */
[----:B--2---:R-:W-:Y:S01]  /*4020*/  PRMT R36, RZ, 0x5410, R28 ;  /* 0x00005410ff247816 */ /* 0x004fe2000000001c */
[----:B------:R-:W-:Y:S01]  /*4030*/  FFMA.FTZ R34, R105, R35, R34 ;  /* 0x0000002369227223 */ /* 0x000fe20000010022 */
[----:B------:R-:W-:Y:S02]  /*4040*/  PRMT R35, RZ, 0x7610, R28 ;  /* 0x00007610ff237816 */ /* 0x000fe4000000001c */
[----:B------:R-:W-:Y:S01]  /*4050*/  PRMT R28, RZ, 0x5410, R102 ;  /* 0x00005410ff1c7816 */ /* 0x000fe20000000066 */
[----:B------:R-:W-:Y:S01]  /*4060*/  FFMA.FTZ R32, R103, R99, R32 ;  /* 0x0000006367207223 */ /* 0x000fe20000010020 */
[----:B------:R-:W-:-:S02]  /*4070*/  PRMT R102, RZ, 0x7610, R102 ;  /* 0x00007610ff667816 */ /* 0x000fc40000000066 */
[--C-:B------:R-:W-:Y:S02]  /*4080*/  PRMT R37, RZ, 0x5410, R29.reuse ;  /* 0x00005410ff257816 */ /* 0x100fe4000000001d */
[----:B------:R-:W-:Y:S02]  /*4090*/  PRMT R38, RZ, 0x7610, R29 ;  /* 0x00007610ff267816 */ /* 0x000fe4000000001d */
        /* <DEDUP_REMOVED lines=28> */
.L_x_15981:
[----:B------:R-:W-:Y:S05]  /*4260*/  @P0 BRA `(.L_x_15930) ;  /* 0x000000d000000947 */ /* 0x000fea0003800000 */
[----:B------:R-:W2:Y:S01]  /*4270*/  I2F R29, R92 ;  /* 0x0000005c001d7306 */ /* 0x000ea20000201400 */
[----:B-1----:R-:W-:Y:S01]  /*4280*/  FADD.FTZ R28, R35, R28 ;  /* 0x0000001c231c7221 */ /* 0x002fe20000010000 */
[----:B------:R-:W-:-:S03]  /*4290*/  ISETP.GE.AND P0, PT, R89, R82, PT ;  /* 0x000000525900720c */ /* 0x000fc60003f06270 */
[----:B------:R-:W-:-:S04]  /*42a0*/  FMUL.FTZ R28, R28, c[0x0][0x194] ;  /* 0x000065001c1c7a20 */ /* 0x000fc80000410000 */
[----:B--2---:R-:W-:-:S05]  /*42b0*/  FFMA.FTZ R31, R29, R83, R28 ;  /* 0x000000531d1f7223 */ /* 0x004fca000001001c */
[----:B------:R-:W-:-:S05]  /*42c0*/  FSEL R29, R31, RZ, !P0 ;  /* 0x000000ff1f1d7208 */ /* 0x000fca0004000000 */
[----:B------:R1:W-:Y:S01]  /*42d0*/  STS [R90], R29 ;  /* 0x0000001d5a007388 */ /* 0x0003e20000000800 */
[----:B------:R-:W-:Y:S05]  /*42e0*/  @P0 BRA `(.L_x_15930) ;  /* 0x0000005000000947 */ /* 0x000fea0003800000 */
[----:B------:R-:W-:Y:S01]  /*42f0*/  FMNMX.FTZ R10, R10, R31, !PT ;  /* 0x0000001f0a0a7209 */ /* 0x000fe20007810000 */
[----:B------:R-:W-:Y:S05]  /*4300*/  BRA `(.L_x_15930) ;  /* 0x0000003000007947 */ /* 0x000fea0003800000 */
.L_x_15928:
[----:B------:R-:W-:-:S13]  /*4310*/  ISETP.NE.AND P0, PT, R7, RZ, PT ;  /* 0x000000ff0700720c */ /* 0x000fda0003f05270 */
[----:B------:R-:W-:-:S05]  /*4320*/  @!P0 IMAD.MOV.U32 R29, RZ, RZ, -0x800001 ;  /* 0xff7fffffff1d8424 */ /* 0x000fca00078e00ff */
[----:B------:R0:W-:Y:S02]  /*4330*/  @!P0 STS [R90], R29 ;  /* 0x0000001d5a008388 */ /* 0x0001e40000000800 */
.L_x_15930:
[----:B------:R-:W-:Y:S05]  /*4340*/  BSYNC B1 ;  /* 0x0000000000017941 */ /* 0x000fea0003800000 */
.L_x_15927:
[----:B------:R-:W-:Y:S02]  /*4350*/  IADD3 R88, R88, 0x4, RZ ;  /* 0x0000000458587810 */ /* 0x000fe40007ffe0ff */
[----:B------:R-:W-:Y:S02]  /*4360*/  IADD3 R86, P1, R86, 0x10, RZ ;  /* 0x0000001056567810 */ /* 0x000fe40007f3e0ff */
[----:B------:R-:W-:Y:S02]  /*4370*/  ISETP.GE.AND P0, PT, R88, R3, PT ;  /* 0x000000035800720c */ /* 0x000fe40003f06270 */
[----:B01----:R-:W-:Y:S01]  /*4380*/  IADD3 R90, R90, 0x100, RZ ;  /* 0x000001005a5a7810 */ /* 0x003fe20007ffe0ff */
[----:B------:R-:W-:Y:S01]  /*4390*/  IMAD.X R91, RZ, RZ, R91, P1 ;  /* 0x000000ffff5b7224 */ /* 0x000fe200008e065b */
[----:B------:R-:W-:Y:S02]  /*43a0*/  IADD3 R89, R89, 0x40, RZ ;  /* 0x0000004059597810 */ /* 0x000fe40007ffe0ff */
[----:B------:R-:W-:-:S02]  /*43b0*/  IADD3 R92, R92, 0x40, RZ ;  /* 0x000000405c5c7810 */ /* 0x000fc40007ffe0ff */
[----:B------:R-:W-:-:S05]  /*43c0*/  IADD3 R87, R87, 0x40, RZ ;  /* 0x0000004057577810 */ /* 0x000fca0007ffe0ff */
[----:B------:R-:W-:Y:S01]  /*43d0*/  @P0 CALL.REL.NOINC `(.L_x_15919) ;  /* 0x0000001000000944 */ /* 0x000fe20003c00000 */
[----:B------:R-:W-:Y:S05]  /*43e0*/  BRA `(.L_x_15931) ;  /* 0xffffe9f000007947 */ /* 0x000fea000383ffff */
.L_x_15919:
[----:B------:R-:W-:Y:S05]  /*43f0*/  BSYNC B0 ;  /* 0x0000000000007941 */ /* 0x000fea0003800000 */
.L_x_15918:
[----:B------:R-:W-:Y:S05]  /*4400*/  BRA.DIV ~URZ, `(.L_x_15932) ;  /* 0x000048627f007947 */ /* 0x000fea000b800000 */
[----:B------:R0:W1:Y:S02]  /*4410*/  SHFL.BFLY PT, R7, R10, 0x10, 0x1f ;  /* 0x0e001f000a077f89 */ /* 0x00006400000e0000 */
.L_x_15982:
[----:B-1----:R-:W-:Y:S01]  /*4420*/  FMNMX.FTZ R14, R7, R10, !PT ;  /* 0x0000000a070e7209 */ /* 0x002fe20007810000 */
[----:B------:R-:W-:Y:S05]  /*4430*/  BRA.DIV ~URZ, `(.L_x_15933) ;  /* 0x000048b27f007947 */ /* 0x000fea000b800000 */
[----:B------:R-:W1:Y:S02]  /*4440*/  SHFL.BFLY PT, R7, R14, 0x8, 0x1f ;  /* 0x0d001f000e077f89 */ /* 0x000e6400000e0000 */
[----:B-1----:R-:W-:-:S05]  /*4450*/  FMNMX.FTZ R7, R14, R7, !PT ;  /* 0x000000070e077209 */ /* 0x002fca0007810000 */
[----:B0-----:R-:W0:Y:S02]  /*4460*/  SHFL.BFLY PT, R10, R7, 0x4, 0x1f ;  /* 0x0c801f00070a7f89 */ /* 0x001e2400000e0000 */
[----:B0-----:R-:W-:-:S05]  /*4470*/  FMNMX.FTZ R10, R7, R10, !PT ;  /* 0x0000000a070a7209 */ /* 0x001fca0007810000 */
[----:B------:R0:W1:Y:S02]  /*4480*/  SHFL.BFLY PT, R13, R10, 0x2, 0x1f ;  /* 0x0c401f000a0d7f89 */ /* 0x00006400000e0000 */
.L_x_15983:
[----:B------:R-:W-:Y:S01]  /*4490*/  ISETP.NE.AND P0, PT, R8, RZ, PT ;  /* 0x000000ff0800720c */ /* 0x000fe20003f05270 */
[----:B------:R-:W-:-:S12]  /*44a0*/  WARPSYNC 0xffffffff ;  /* 0xffffffff00007948 */ /* 0x000fd80003800000 */
[----:B-1----:R-:W-:-:S05]  /*44b0*/  @!P0 FMNMX.FTZ R13, R13, R10, !PT ;  /* 0x0000000a0d0d8209 */ /* 0x002fca0007810000 */
        /* <DEDUP_REMOVED lines=34> */
.L_x_15938:
        /* <DEDUP_REMOVED lines=11> */
.L_x_15937:
[----:B------:R-:W-:Y:S05]  /*4790*/  BSYNC B1 ;  /* 0x0000000000017941 */ /* 0x000fea0003800000 */
.L_x_15936:
        /* <DEDUP_REMOVED lines=10> */
.L_x_15941:
        /* <DEDUP_REMOVED lines=100> */
.L_x_15940:
[----:B------:R-:W-:Y:S05]  /*4e80*/  BSYNC B1 ;  /* 0x0000000000017941 */ /* 0x000fea0003800000 */
.L_x_15939:
        /* <DEDUP_REMOVED lines=55> */
.L_x_15943:
[----:B------:R-:W-:Y:S05]  /*5200*/  BSYNC B1 ;  /* 0x0000000000017941 */ /* 0x000fea0003800000 */
.L_x_15942:
        /* <DEDUP_REMOVED lines=26> */
.L_x_15935:
[----:B------:R-:W-:Y:S05]  /*53b0*/  BSYNC B0 ;  /* 0x0000000000007941 */ /* 0x000fea0003800000 */
.L_x_15934:
        /* <DEDUP_REMOVED lines=45> */
.L_x_15948:
        /* <DEDUP_REMOVED lines=8> */
.L_x_15947:
[----:B------:R-:W-:Y:S05]  /*5710*/  BSYNC B1 ;  /* 0x0000000000017941 */ /* 0x000fea0003800000 */
.L_x_15946:
        /* <DEDUP_REMOVED lines=10> */
.L_x_15951:
        /* <DEDUP_REMOVED lines=52> */
.L_x_15950:
[----:B------:R-:W-:Y:S05]  /*5b00*/  BSYNC B1 ;  /* 0x0000000000017941 */ /* 0x000fea0003800000 */
.L_x_15949:
        /* <DEDUP_REMOVED lines=31> */
.L_x_15953:
[----:B------:R-:W-:Y:S05]  /*5d00*/  BSYNC B1 ;  /* 0x0000000000017941 */ /* 0x000fea0003800000 */
.L_x_15952:
        /* <DEDUP_REMOVED lines=14> */
.L_x_15945:
[----:B------:R-:W-:Y:S05]  /*5df0*/  BSYNC B0 ;  /* 0x0000000000007941 */ /* 0x000fea0003800000 */
.L_x_15944:
        /* <DEDUP_REMOVED lines=28> */
[----:B0-----:R-:W-:Y:S02]  /*5fc0*/  IMAD.U32 R15, RZ, RZ, UR7 ;  /* 0x00000007ff0f7e24 */ /* 0x001fe4000f8e00ff */
[----:B------:R-:W-:-:S03]  /*5fd0*/  IMAD.U32 R17, RZ, RZ, UR5 ;  /* 0x00000005ff117e24 */ /* 0x000fc6000f8e00ff */
[----:B------:R0:W-:Y:S04]  /*5fe0*/  STG.E [R14.64], R7 ;  /* 0x000000070e007986 */ /* 0x0001e8000c10190a */
[----:B-1----:R0:W-:Y:S02]  /*5ff0*/  STG.E [R16.64], R37 ;  /* 0x0000002510007986 */ /* 0x0021e4000c10190a */
.L_x_15955:
[----:B------:R-:W-:Y:S05]  /*6000*/  BSYNC B0 ;  /* 0x0000000000007941 */ /* 0x000fea0003800000 */
.L_x_15954:
        /* <DEDUP_REMOVED lines=8> */
.L_x_15957:
[----:B0-----:R-:W-:Y:S01]  /*6090*/  IABS R7, c[0x0][0x1e4] ;  /* 0x0000790000077a13 */ /* 0x001fe20000000000 */
[----:B------:R-:W0:Y:S01]  /*60a0*/  S2R R5, SR_CTAID.Y ;  /* 0x0000000000057919 */ /* 0x000e220000002600 */
[----:B------:R-:W-:Y:S01]  /*60b0*/  IMAD R4, R4, c[0x0][0x1c0], RZ ;  /* 0x0000700004047a24 */ /* 0x000fe200078e02ff */
[----:B------:R-:W-:Y:S01]  /*60c0*/  IADD3 R27, -R2, 0x1, RZ ;  /* 0x00000001021b7810 */ /* 0x000fe20007ffe1ff */
[----:B------:R-:W2:Y:S01]  /*60d0*/  I2F.RP R13, R7 ;  /* 0x00000007000d7306 */ /* 0x000ea20000209400 */
[----:B------:R-:W3:Y:S01]  /*60e0*/  S2R R41, SR_CTAID.Z ;  /* 0x0000000000297919 */ /* 0x000ee20000002700 */
[----:B------:R-:W-:Y:S01]  /*60f0*/  IMAD.MOV.U32 R33, RZ, RZ, c[0x0][0x1bc] ;  /* 0x00006f00ff217624 */ /* 0x000fe200078e00ff */
[----:B------:R-:W-:Y:S01]  /*6100*/  IADD3 R9, R9, -c[0x0][0x1dc], RZ ;  /* 0x8000770009097a10 */ /* 0x000fe20007ffe0ff */
[----:B------:R-:W-:Y:S01]  /*6110*/  IMAD.MOV.U32 R2, RZ, RZ, RZ ;  /* 0x000000ffff027224 */ /* 0x000fe200078e00ff */
[----:B------:R-:W-:Y:S01]  /*6120*/  CS2R R28, SRZ ;  /* 0x00000000001c7805 */ /* 0x000fe2000001ff00 */
[----:B------:R-:W-:Y:S01]  /*6130*/  IMAD.MOV.U32 R26, RZ, RZ, RZ ;  /* 0x000000ffff1a7224 */ /* 0x000fe200078e00ff */
[----:B------:R-:W-:Y:S01]  /*6140*/  CS2R R30, SRZ ;  /* 0x00000000001e7805 */ /* 0x000fe2000001ff00 */
[----:B------:R-:W-:Y:S01]  /*6150*/  SHF.R.S32.HI R33, RZ, 0x1f, R33 ;  /* 0x0000001fff217819 */ /* 0x000fe20000011421 */
        /* <DEDUP_REMOVED lines=10> */
[----:B------:R-:W-:Y:S02]  /*6200*/  LEA.HI.X R13, R14, c[0x0][0x19c], R5, 0x2, P0 ;  /* 0x000067000e0d7a11 */ /* 0x000fe400000f1405 */
[----:B------:R-:W-:Y:S01]  /*6210*/  LEA.HI R5, R8, R8, RZ, 0x1 ;  /* 0x0000000808057211 */ /* 0x000fe200078f08ff */
[----:B0-----:R-:W-:-:S02]  /*6220*/  IMAD.MOV.U32 R24, RZ, RZ, RZ ;  /* 0x000000ffff187224 */ /* 0x001fc400078e00ff */
[----:B--2---:R-:W-:-:S04]  /*6230*/  IMAD.MOV R16, RZ, RZ, -R25 ;  /* 0x000000ffff107224 */ /* 0x004fc800078e0a19 */
[----:B------:R-:W-:-:S04]  /*6240*/  IMAD R15, R16, R7, RZ ;  /* 0x00000007100f7224 */ /* 0x000fc800078e02ff */
[----:B------:R-:W-:Y:S01]  /*6250*/  IMAD.HI.U32 R24, R25, R15, R24 ;  /* 0x0000000f19187227 */ /* 0x000fe200078e0018 */
[----:B------:R-:W-:-:S03]  /*6260*/  LOP3.LUT R15, R5, 0xfffffffe, RZ, 0xc0, !PT ;  /* 0xfffffffe050f7812 */ /* 0x000fc600078ec0ff */
[----:B------:R-:W-:Y:S02]  /*6270*/  IMAD.SHL.U32 R5, R5, 0x8, RZ ;  /* 0x0000000805057824 */ /* 0x000fe400078e00ff */
[----:B------:R-:W-:Y:S02]  /*6280*/  IMAD.IADD R15, R8, 0x1, -R15 ;  /* 0x00000001080f7824 */ /* 0x000fe400078e0a0f */
[----:B------:R-:W-:Y:S01]  /*6290*/  IMAD.MOV.U32 R25, RZ, RZ, RZ ;  /* 0x000000ffff197224 */ /* 0x000fe200078e00ff */
[----:B------:R-:W-:Y:S02]  /*62a0*/  LOP3.LUT R32, R5, 0xfffffff0, RZ, 0xc0, !PT ;  /* 0xfffffff005207812 */ /* 0x000fe400078ec0ff */
[----:B------:R-:W-:-:S03]  /*62b0*/  SHF.R.S32.HI R5, RZ, 0x1f, R4 ;  /* 0x0000001fff057819 */ /* 0x000fc60000011404 */
[----:B------:R-:W-:Y:S02]  /*62c0*/  IMAD R32, R15, 0x8, R32 ;  /* 0x000000080f207824 */ /* 0x000fe400078e0220 */
[----:B------:R-:W-:-:S03]  /*62d0*/  IMAD R15, R6, 0x2, R15 ;  /* 0x00000002060f7824 */ /* 0x000fc600078e020f */
[C---:B------:R-:W-:Y:S01]  /*62e0*/  IADD3 R36, R32.reuse, 0x200, RZ ;  /* 0x0000020020247810 */ /* 0x040fe20007ffe0ff */
[----:B------:R-:W-:Y:S01]  /*62f0*/  IMAD R41, R41, 0x40, R15 ;  /* 0x0000004029297824 */ /* 0x000fe200078e020f */
[----:B------:R-:W-:Y:S02]  /*6300*/  LEA R35, R15, 0x110, 0x5 ;  /* 0x000001100f237811 */ /* 0x000fe400078e28ff */
[C---:B-1----:R-:W-:Y:S01]  /*6310*/  IADD3 R37, R32.reuse, 0x300, RZ ;  /* 0x0000030020257810 */ /* 0x042fe20007ffe0ff */
[----:B------:R-:W-:Y:S01]  /*6320*/  IMAD.SHL.U32 R41, R41, 0x8, RZ ;  /* 0x0000000829297824 */ /* 0x000fe200078e00ff */
[C---:B------:R-:W-:Y:S02]  /*6330*/  IADD3 R38, R32.reuse, 0x400, RZ ;  /* 0x0000040020267810 */ /* 0x040fe40007ffe0ff */
[C---:B------:R-:W-:Y:S02]  /*6340*/  IADD3 R39, R32.reuse, 0x500, RZ ;  /* 0x0000050020277810 */ /* 0x040fe40007ffe0ff */
[----:B------:R-:W-:-:S02]  /*6350*/  IADD3 R40, R32, 0x600, RZ ;  /* 0x0000060020287810 */ /* 0x000fc40007ffe0ff */
.L_x_15975:
        /* <DEDUP_REMOVED lines=59> */
[-C--:B------:R-:W-:Y:S02]  /*6710*/  LEA.HI.X.SX32 R22, R32, R43.reuse, 0x1, P2 ;  /* 0x0000002b20167211 */ /* 0x080fe400010f0eff */
        /* <DEDUP_REMOVED lines=12> */
[----:B------:R0:W5:Y:S01]  /*67e0*/  LDG.E.CONSTANT R58, [R64.64] ;  /* 0x0000000a403a7981 */ /* 0x000162000c1e9900 */
[----:B------:R-:W-:-:S02]  /*67f0*/  LEA R22, P4, R23, c[0x0][0x188], 0x1 ;  /* 0x0000620017167a11 */ /* 0x000fc400078808ff */
[----:B------:R-:W-:Y:S01]  /*6800*/  LEA R18, P6, R45, c[0x0][0x188], 0x1 ;  /* 0x000062002d127a11 */ /* 0x000fe200078c08ff */
[----:B------:R0:W5:Y:S01]  /*6810*/  LDG.E.CONSTANT R59, [R64.64+0x4] ;  /* 0x0000040a403b7981 */ /* 0x000162000c1e9900 */
[----:B------:R-:W-:Y:S02]  /*6820*/  LEA.HI.X R21, R21, c[0x0][0x18c], R46, 0x1, P5 ;  /* 0x0000630015157a11 */ /* 0x000fe400028f0c2e */
[----:B------:R-:W-:Y:S01]  /*6830*/  LEA.HI.X R23, R23, c[0x0][0x18c], R44, 0x1, P4 ;  /* 0x0000630017177a11 */ /* 0x000fe200020f0c2c */
[----:B------:R0:W5:Y:S01]  /*6840*/  LDG.E.CONSTANT R60, [R64.64+0x8] ;  /* 0x0000080a403c7981 */ /* 0x000162000c1e9900 */
[----:B------:R-:W-:-:S03]  /*6850*/  LEA.HI.X R19, R45, c[0x0][0x18c], R48, 0x1, P6 ;  /* 0x000063002d137a11 */ /* 0x000fc600030f0c30 */
        /* <DEDUP_REMOVED lines=21> */
[----:B--2---:R0:W2:Y:S04]  /*69b0*/  LDS.128 R16, [R35] ;  /* 0x0000000023107984 */ /* 0x0040a80000000c00 */
[----:B------:R3:W5:Y:S01]  /*69c0*/  LDG.E.CONSTANT R66, [R14.64+0x208] ;  /* 0x0002080a0e427981 */ /* 0x000762000c1e9900 */
[----:B-1----:R-:W-:-:S03]  /*69d0*/  F2FP.BF16.PACK_AB R22, R23, R22 ;  /* 0x000000161716723e */ /* 0x002fc600000010ff */
[----:B------:R3:W5:Y:S04]  /*69e0*/  LDG.E.CONSTANT R62, [R14.64+0x20c] ;  /* 0x00020c0a0e3e7981 */ /* 0x000768000c1e9900 */
[----:B------:R3:W5:Y:S04]  /*69f0*/  LDG.E.CONSTANT R70, [R14.64] ;  /* 0x0000000a0e467981 */ /* 0x000768000c1e9900 */
[----:B------:R3:W5:Y:S04]  /*6a00*/  LDG.E.CONSTANT R63, [R14.64+0x4] ;  /* 0x0000040a0e3f7981 */ /* 0x000768000c1e9900 */
[----:B------:R3:W5:Y:S04]  /*6a10*/  LDG.E.CONSTANT R72, [R14.64+0x8] ;  /* 0x0000080a0e487981 */ /* 0x000768000c1e9900 */
[----:B------:R3:W5:Y:S02]  /*6a20*/  LDG.E.CONSTANT R67, [R14.64+0xc] ;  /* 0x00000c0a0e437981 */ /* 0x000764000c1e9900 */
[----:B---3--:R-:W-:Y:S01]  /*6a30*/  F2FP.BF16.PACK_AB R15, R21, R20 ;  /* 0x00000014150f723e */ /* 0x008fe200000010ff */
        /* <DEDUP_REMOVED lines=31> */
.L_x_15962:
[----:B0-----:R-:W-:Y:S05]  /*6c30*/  BSYNC B2 ;  /* 0x0000000000027941 */ /* 0x001fea0003800000 */
.L_x_15961:
        /* <DEDUP_REMOVED lines=21> */
[C---:B------:R-:W-:Y:S02]  /*6d90*/  IADD3 R21, R41.reuse, 0x2, RZ ;  /* 0x0000000229157810 */ /* 0x040fe40007ffe0ff */
[-C--:B------:R-:W-:Y:S02]  /*6da0*/  ISETP.GE.AND P5, PT, R41, R82.reuse, PT ;  /* 0x000000522900720c */ /* 0x080fe40003fa6270 */
[-C--:B------:R-:W-:Y:S02]  /*6db0*/  ISETP.GE.AND P1, PT, R21, R82.reuse, PT ;  /* 0x000000521500720c */ /* 0x080fe40003f26270 */
[----:B------:R-:W-:Y:S02]  /*6dc0*/  IADD3 R21, R41, 0x4, RZ ;  /* 0x0000000429157810 */ /* 0x000fe40007ffe0ff */
[----:B------:R-:W-:Y:S02]  /*6dd0*/  SEL R22, R71, RZ, !P1 ;  /* 0x000000ff47167207 */ /* 0x000fe40004800000 */
[----:B------:R-:W-:-:S02]  /*6de0*/  ISETP.GE.AND P4, PT, R21, R82, PT ;  /* 0x000000521500720c */ /* 0x000fc40003f86270 */
[C---:B------:R-:W-:Y:S02]  /*6df0*/  IADD3 R21, R41.reuse, 0x7, RZ ;  /* 0x0000000729157810 */ /* 0x040fe40007ffe0ff */
[----:B------:R-:W-:Y:S02]  /*6e00*/  IADD3 R23, R41, 0x3, RZ ;  /* 0x0000000329177810 */ /* 0x000fe40007ffe0ff */
[-C--:B------:R-:W-:Y:S02]  /*6e10*/  ISETP.GE.AND P1, PT, R21, R82.reuse, PT ;  /* 0x000000521500720c */ /* 0x080fe40003f26270 */
[C---:B------:R-:W-:Y:S02]  /*6e20*/  IADD3 R69, R41.reuse, 0x6, RZ ;  /* 0x0000000629457810 */ /* 0x040fe40007ffe0ff */
[----:B------:R-:W-:Y:S02]  /*6e30*/  IADD3 R65, R41, 0x5, RZ ;  /* 0x0000000529417810 */ /* 0x000fe40007ffe0ff */
[----:B------:R-:W-:-:S02]  /*6e40*/  ISETP.GE.AND P6, PT, R23, R82, PT ;  /* 0x000000521700720c */ /* 0x000fc40003fc6270 */
[----:B------:R-:W-:Y:S02]  /*6e50*/  PRMT R20, R71, 0x7632, R20 ;  /* 0x0000763247147816 */ /* 0x000fe40000000014 */
[-C--:B------:R-:W-:Y:S02]  /*6e60*/  ISETP.GE.AND P2, PT, R69, R82.reuse, PT ;  /* 0x000000524500720c */ /* 0x080fe40003f46270 */
[----:B------:R-:W-:Y:S02]  /*6e70*/  IADD3 R23, R41, 0x1, RZ ;  /* 0x0000000129177810 */ /* 0x000fe40007ffe0ff */
[----:B------:R-:W-:Y:S02]  /*6e80*/  @P5 PRMT R68, RZ, 0x7610, R68 ;  /* 0x00007610ff445816 */ /* 0x000fe40000000044 */
[----:B------:R-:W-:Y:S02]  /*6e90*/  ISETP.GE.AND P3, PT, R65, R82, PT ;  /* 0x000000524100720c */ /* 0x000fe40003f66270 */
        /* <DEDUP_REMOVED lines=13> */
.L_x_15964:
[----:B------:R-:W-:Y:S05]  /*6f70*/  BSYNC B2 ;  /* 0x0000000000027941 */ /* 0x000fea0003800000 */
.L_x_15963:
        /* <DEDUP_REMOVED lines=49> */
.L_x_15966:
[----:B------:R-:W-:Y:S05]  /*7290*/  BSYNC B2 ;  /* 0x0000000000027941 */ /* 0x000fea0003800000 */
.L_x_15965:
        /* <DEDUP_REMOVED lines=13> */
[--C-:B------:R-:W-:Y:S01]  /*7370*/  PRMT R42, RZ, 0x5410, R44.reuse ;  /* 0x00005410ff2a7816 */ /* 0x100fe2000000002c */
[----:B------:R-:W-:Y:S01]  /*7380*/  FADD.FTZ R23, R23, R43 ;  /* 0x0000002b17177221 */ /* 0x000fe20000010000 */
[----:B------:R-:W-:Y:S01]  /*7390*/  PRMT R44, RZ, 0x7610, R44 ;  /* 0x00007610ff2c7816 */ /* 0x000fe2000000002c */
[----:B------:R-:W-:Y:S02]  /*73a0*/  FADD.FTZ R21, R21, R62 ;  /* 0x0000003e15157221 */ /* 0x000fe40000010000 */
        /* <DEDUP_REMOVED lines=8> */
[----:B------:R-:W-:Y:S01]  /*7430*/  FADD.FTZ R22, R22, R23 ;  /* 0x0000001716167221 */ /* 0x000fe20000010000 */
[----:B------:R-:W-:Y:S05]  /*7440*/  @P0 BRA `(.L_x_15968) ;  /* 0x000001e000000947 */ /* 0x000fea0003800000 */
[C---:B------:R-:W-:Y:S02]  /*7450*/  IADD3 R19, R41.reuse, 0x2, RZ ;  /* 0x0000000229137810 */ /* 0x040fe40007ffe0ff */
[-C--:B------:R-:W-:Y:S02]  /*7460*/  ISETP.GE.AND P5, PT, R41, R82.reuse, PT ;  /* 0x000000522900720c */ /* 0x080fe40003fa6270 */
[----:B------:R-:W-:-:S02]  /*7470*/  ISETP.GE.AND P1, PT, R19, R82, PT ;  /* 0x000000521300720c */ /* 0x000fc40003f26270 */
[----:B------:R-:W-:Y:S02]  /*7480*/  IADD3 R19, R41, 0x4, RZ ;  /* 0x0000000429137810 */ /* 0x000fe40007ffe0ff */
[----:B------:R-:W-:Y:S02]  /*7490*/  SEL R20, R47, RZ, !P1 ;  /* 0x000000ff2f147207 */ /* 0x000fe40004800000 */
[-C--:B------:R-:W-:Y:S02]  /*74a0*/  ISETP.GE.AND P4, PT, R19, R82.reuse, PT ;  /* 0x000000521300720c */ /* 0x080fe40003f86270 */
[C---:B------:R-:W-:Y:S02]  /*74b0*/  IADD3 R19, R41.reuse, 0x7, RZ ;  /* 0x0000000729137810 */ /* 0x040fe40007ffe0ff */
[----:B------:R-:W-:Y:S02]  /*74c0*/  IADD3 R21, R41, 0x3, RZ ;  /* 0x0000000329157810 */ /* 0x000fe40007ffe0ff */
[----:B------:R-:W-:-:S02]  /*74d0*/  ISETP.GE.AND P1, PT, R19, R82, PT ;  /* 0x000000521300720c */ /* 0x000fc40003f26270 */
[C---:B------:R-:W-:Y:S02]  /*74e0*/  IADD3 R45, R41.reuse, 0x6, RZ ;  /* 0x00000006292d7810 */ /* 0x040fe40007ffe0ff */
[----:B------:R-:W-:Y:S02]  /*74f0*/  IADD3 R23, R41, 0x5, RZ ;  /* 0x0000000529177810 */ /* 0x000fe40007ffe0ff */
[-C--:B------:R-:W-:Y:S02]  /*7500*/  ISETP.GE.AND P6, PT, R21, R82.reuse, PT ;  /* 0x000000521500720c */ /* 0x080fe40003fc6270 */
[----:B------:R-:W-:Y:S02]  /*7510*/  PRMT R18, R47, 0x7632, R18 ;  /* 0x000076322f127816 */ /* 0x000fe40000000012 */
[----:B------:R-:W-:Y:S02]  /*7520*/  ISETP.GE.AND P2, PT, R45, R82, PT ;  /* 0x000000522d00720c */ /* 0x000fe40003f46270 */
[----:B------:R-:W-:-:S02]  /*7530*/  IADD3 R21, R41, 0x1, RZ ;  /* 0x0000000129157810 */ /* 0x000fc40007ffe0ff */
[----:B------:R-:W-:Y:S02]  /*7540*/  @P5 PRMT R46, RZ, 0x7610, R46 ;  /* 0x00007610ff2e5816 */ /* 0x000fe4000000002e */
[-C--:B------:R-:W-:Y:S02]  /*7550*/  ISETP.GE.AND P3, PT, R23, R82.reuse, PT ;  /* 0x000000521700720c */ /* 0x080fe40003f66270 */
        /* <DEDUP_REMOVED lines=13> */
.L_x_15968:
[----:B------:R-:W-:Y:S05]  /*7630*/  BSYNC B2 ;  /* 0x0000000000027941 */ /* 0x000fea0003800000 */
.L_x_15967:
        /* <DEDUP_REMOVED lines=49> */
.L_x_15970:
[----:B------:R-:W-:Y:S05]  /*7950*/  BSYNC B2 ;  /* 0x0000000000027941 */ /* 0x000fea0003800000 */
.L_x_15969:
        /* <DEDUP_REMOVED lines=51> */
.L_x_15972:
[----:B------:R-:W-:Y:S05]  /*7c90*/  BSYNC B2 ;  /* 0x0000000000027941 */ /* 0x000fea0003800000 */
.L_x_15971:
        /* <DEDUP_REMOVED lines=20> */
[CC--:B------:R-:W-:Y:S02]  /*7de0*/  ISETP.GE.AND P6, PT, R41.reuse, R82.reuse, PT ;  /* 0x000000522900720c */ /* 0x0c0fe40003fc6270 */
[----:B------:R-:W-:Y:S02]  /*7df0*/  IADD3 R23, R41, 0x1, RZ ;  /* 0x0000000129177810 */ /* 0x000fe40007ffe0ff */
[----:B------:R-:W-:Y:S02]  /*7e00*/  ISETP.GE.AND P5, PT, R45, R82, PT ;  /* 0x000000522d00720c */ /* 0x000fe40003fa6270 */
[----:B------:R-:W-:-:S02]  /*7e10*/  IADD3 R45, R41, 0x4, RZ ;  /* 0x00000004292d7810 */ /* 0x000fc40007ffe0ff */
[-C--:B------:R-:W-:Y:S02]  /*7e20*/  ISETP.GE.AND P0, PT, R23, R82.reuse, PT ;  /* 0x000000521700720c */ /* 0x080fe40003f06270 */
[----:B------:R-:W-:Y:S02]  /*7e30*/  IADD3 R23, R41, 0x3, RZ ;  /* 0x0000000329177810 */ /* 0x000fe40007ffe0ff */
[-C--:B------:R-:W-:Y:S02]  /*7e40*/  ISETP.GE.AND P3, PT, R45, R82.reuse, PT ;  /* 0x000000522d00720c */ /* 0x080fe40003f66270 */
[----:B------:R-:W-:Y:S02]  /*7e50*/  IADD3 R45, R41, 0x7, RZ ;  /* 0x00000007292d7810 */ /* 0x000fe40007ffe0ff */
[----:B------:R-:W-:Y:S02]  /*7e60*/  ISETP.GE.AND P4, PT, R23, R82, PT ;  /* 0x000000521700720c */ /* 0x000fe40003f86270 */
[----:B------:R-:W-:-:S02]  /*7e70*/  IADD3 R23, R41, 0x6, RZ ;  /* 0x0000000629177810 */ /* 0x000fc40007ffe0ff */
[----:B------:R-:W-:Y:S02]  /*7e80*/  @P6 PRMT R58, RZ, 0x7610, R58 ;  /* 0x00007610ff3a6816 */ /* 0x000fe4000000003a */
[-C--:B------:R-:W-:Y:S02]  /*7e90*/  ISETP.GE.AND P6, PT, R45, R82.reuse, PT ;  /* 0x000000522d00720c */ /* 0x080fe40003fc6270 */
[----:B------:R-:W-:Y:S02]  /*7ea0*/  ISETP.GE.AND P1, PT, R23, R82, PT ;  /* 0x000000521700720c */ /* 0x000fe40003f26270 */
[----:B------:R-:W-:Y:S02]  /*7eb0*/  PRMT R23, R59, 0x7632, R23 ;  /* 0x000076323b177816 */ /* 0x000fe40000000017 */
[----:B------:R-:W-:Y:S02]  /*7ec0*/  IADD3 R47, R41, 0x5, RZ ;  /* 0x00000005292f7810 */ /* 0x000fe40007ffe0ff */
[----:B------:R-:W-:-:S02]  /*7ed0*/  SEL R42, R59, RZ, !P5 ;  /* 0x000000ff3b2a7207 */ /* 0x000fc40006800000 */
        /* <DEDUP_REMOVED lines=13> */
.L_x_15974:
[----:B------:R-:W-:Y:S05]  /*7fb0*/  BSYNC B2 ;  /* 0x0000000000027941 */ /* 0x000fea0003800000 */
.L_x_15973:
        /* <DEDUP_REMOVED lines=30> */
.L_x_15960:
[----:B------:R-:W-:Y:S05]  /*81a0*/  BSYNC B0 ;  /* 0x0000000000007941 */ /* 0x000fea0003800000 */
.L_x_15959:
        /* <DEDUP_REMOVED lines=9> */
.L_x_15958:
[----:B------:R-:W-:Y:S05]  /*8240*/  BSYNC B1 ;  /* 0x0000000000017941 */ /* 0x000fea0003800000 */
.L_x_15956:
[----:B------:R-:W2:Y:S01]  /*8250*/  SHFL.BFLY PT, R3, R30, 0x1, 0x1f ;  /* 0x0c201f001e037f89 */ /* 0x000ea200000e0000 */
[C---:B0-----:R-:W-:Y:S01]  /*8260*/  LOP3.LUT R13, R8.reuse, 0x1, RZ, 0xc0, !PT ;  /* 0x00000001080d7812 */ /* 0x041fe200078ec0ff */
[----:B------:R-:W-:Y:S02]  /*8270*/  BSSY B0, `(.L_x_15976) ;  /* 0x0000032000007945 */ /* 0x000fe40003800000 */
[----:B------:R-:W0:Y:S01]  /*8280*/  SHFL.BFLY PT, R4, R31, 0x1, 0x1f ;  /* 0x0c201f001f047f89 */ /* 0x000e2200000e0000 */
[----:B------:R-:W-:Y:S02]  /*8290*/  ISETP.NE.AND P2, PT, R13, RZ, PT ;  /* 0x000000ff0d00720c */ /* 0x000fe40003f45270 */
[----:B------:R-:W-:Y:S01]  /*82a0*/  LEA.HI R13, R8, R8, RZ, 0x1 ;  /* 0x00000008080d7211 */ /* 0x000fe200078f08ff */
[----:B------:R-:W3:Y:S01]  /*82b0*/  SHFL.BFLY PT, R12, R29, 0x1, 0x1f ;  /* 0x0c201f001d0c7f89 */ /* 0x000ee200000e0000 */
[C---:B------:R-:W-:Y:S02]  /*82c0*/  ISETP.GT.OR P0, PT, R0.reuse, 0x3f, P2 ;  /* 0x0000003f0000780c */ /* 0x040fe40001704670 */
[----:B------:R-:W-:Y:S01]  /*82d0*/  SHF.R.S32.HI R13, RZ, 0x1, R13 ;  /* 0x00000001ff0d7819 */ /* 0x000fe2000001140d */
[----:B------:R-:W4:Y:S01]  /*82e0*/  SHFL.BFLY PT, R5, R28, 0x1, 0x1f ;  /* 0x0c201f001c057f89 */ /* 0x000f2200000e0000 */
[----:B------:R-:W-:-:S03]  /*82f0*/  ISETP.GT.OR P1, PT, R0, 0x1f, P2 ;  /* 0x0000001f0000780c */ /* 0x000fc60001724670 */
[----:B------:R-:W1:Y:S04]  /*8300*/  SHFL.BFLY PT, R7, R26, 0x1, 0x1f ;  /* 0x0c201f001a077f89 */ /* 0x000e6800000e0000 */
[----:B------:R-:W1:Y:S04]  /*8310*/  SHFL.BFLY PT, R14, R25, 0x1, 0x1f ;  /* 0x0c201f00190e7f89 */ /* 0x000e6800000e0000 */
[----:B------:R-:W1:Y:S01]  /*8320*/  SHFL.BFLY PT, R9, R2, 0x1, 0x1f ;  /* 0x0c201f0002097f89 */ /* 0x000e6200000e0000 */
[----:B--2---:R-:W-:Y:S01]  /*8330*/  FADD.FTZ R11, R3, R30 ;  /* 0x0000001e030b7221 */ /* 0x004fe20000010000 */
[----:B------:R-:W-:-:S02]  /*8340*/  LOP3.LUT R3, R0, 0xffffffc0, RZ, 0xc0, !PT ;  /* 0xffffffc000037812 */ /* 0x000fc400078ec0ff */
[----:B------:R-:W-:Y:S01]  /*8350*/  BAR.SYNC.DEFER_BLOCKING 0x0 ;  /* 0x0000000000007b1d */ /* 0x000fe20000010000 */
[----:B0-----:R-:W-:Y:S01]  /*8360*/  FADD.FTZ R10, R4, R31 ;  /* 0x0000001f040a7221 */ /* 0x001fe20000010000 */
[----:B------:R-:W-:Y:S02]  /*8370*/  ISETP.NE.OR P5, PT, R3, 0x40, P2 ;  /* 0x000000400300780c */ /* 0x000fe400017a5670 */
[----:B------:R-:W-:Y:S01]  /*8380*/  IADD3 R3, R0, 0x1f, RZ ;  /* 0x0000001f00037810 */ /* 0x000fe20007ffe0ff */
[----:B---3--:R-:W-:-:S03]  /*8390*/  FADD.FTZ R16, R12, R29 ;  /* 0x0000001d0c107221 */ /* 0x008fc60000010000 */
[----:B------:R-:W-:Y:S01]  /*83a0*/  ISETP.GT.U32.AND P3, PT, R3, 0x3e, PT ;  /* 0x0000003e0300780c */ /* 0x000fe20003f64070 */
[----:B----4-:R-:W-:Y:S02]  /*83b0*/  FADD.FTZ R17, R5, R28 ;  /* 0x0000001c05117221 */ /* 0x010fe40000010000 */
[----:B------:R-:W-:Y:S02]  /*83c0*/  IMAD R3, R6, 0x70, R13 ;  /* 0x0000007006037824 */ /* 0x000fe400078e020d */
[----:B-1----:R-:W-:Y:S02]  /*83d0*/  FADD.FTZ R26, R7, R26 ;  /* 0x0000001a071a7221 */ /* 0x002fe40000010000 */
[----:B------:R-:W-:Y:S02]  /*83e0*/  FADD.FTZ R25, R14, R25 ;  /* 0x000000190e197221 */ /* 0x000fe40000010000 */
[----:B------:R-:W-:Y:S01]  /*83f0*/  FADD.FTZ R18, R9, R2 ;  /* 0x0000000209127221 */ /* 0x000fe20000010000 */
[----:B------:R-:W-:Y:S01]  /*8400*/  LOP3.LUT R2, R0, 0xffffffe0, RZ, 0xc0, !PT ;  /* 0xffffffe000027812 */ /* 0x000fe200078ec0ff */
[----:B------:R0:W-:Y:S03]  /*8410*/  @!P5 STS [R3.X4+-0x280], R10 ;  /* 0xfffd800a0300d388 */ /* 0x0001e60000004800 */
[----:B------:R-:W-:Y:S01]  /*8420*/  ISETP.NE.OR P4, PT, R2, 0x20, P2 ;  /* 0x000000200200780c */ /* 0x000fe20001785670 */
        /* <DEDUP_REMOVED lines=22> */
.L_x_15977:
[----:B0-----:R-:W-:Y:S05]  /*8590*/  BSYNC B0 ;  /* 0x0000000000007941 */ /* 0x001fea0003800000 */
.L_x_15976:
        /* <DEDUP_REMOVED lines=25> */
.L_x_15979:
[----:B0-----:R-:W-:Y:S05]  /*8730*/  BSYNC B0 ;  /* 0x0000000000007941 */ /* 0x001fea0003800000 */
.L_x_15978:
        /* <DEDUP_REMOVED lines=67> */
.L_x_15923:
[----:B------:R-:W-:Y:S01]  /*8b70*/  IMAD.MOV.U32 R30, RZ, RZ, R35 ;  /* 0x000000ffff1e7224 */ /* 0x000fe200078e0023 */
[----:B------:R-:W-:Y:S01]  /*8b80*/  MOV R28, 0x8bd0 ;  /* 0x00008bd0001c7802 */ /* 0x000fe20000000f00 */
[----:B------:R-:W-:Y:S02]  /*8b90*/  IMAD.MOV.U32 R31, RZ, RZ, 0x1 ;  /* 0x00000001ff1f7424 */ /* 0x000fe400078e00ff */
[----:B------:R-:W-:Y:S02]  /*8ba0*/  IMAD.MOV.U32 R32, RZ, RZ, 0x1f ;  /* 0x0000001fff207424 */ /* 0x000fe400078e00ff */
[----:B------:R-:W-:-:S02]  /*8bb0*/  IMAD.MOV.U32 R33, RZ, RZ, -0x1 ;  /* 0xffffffffff217424 */ /* 0x000fc400078e00ff */
[----:B------:R-:W-:Y:S05]  /*8bc0*/  CALL.REL.NOINC `($__internal_337_$__cuda_sm70_shflsync_bfly_p) ;  /* 0x0000028000007944 */ /* 0x000fea0003c00000 */
[----:B-1----:R-:W-:Y:S01]  /*8bd0*/  IMAD.MOV.U32 R28, RZ, RZ, R30 ;  /* 0x000000ffff1c7224 */ /* 0x002fe200078e001e */
[----:B0-----:R-:W-:Y:S05]  /*8be0*/  BRA `(.L_x_15980) ;  /* 0xffff9ff000007947 */ /* 0x001fea000383ffff */
.L_x_15929:
[----:B------:R-:W-:Y:S01]  /*8bf0*/  IMAD.MOV.U32 R30, RZ, RZ, R35 ;  /* 0x000000ffff1e7224 */ /* 0x000fe200078e0023 */
[----:B------:R-:W-:Y:S01]  /*8c00*/  MOV R28, 0x8c50 ;  /* 0x00008c50001c7802 */ /* 0x000fe20000000f00 */
[----:B------:R-:W-:-:S02]  /*8c10*/  IMAD.MOV.U32 R31, RZ, RZ, 0x1 ;  /* 0x00000001ff1f7424 */ /* 0x000fc400078e00ff */
[----:B------:R-:W-:Y:S02]  /*8c20*/  IMAD.MOV.U32 R32, RZ, RZ, 0x1f ;  /* 0x0000001fff207424 */ /* 0x000fe400078e00ff */
[----:B------:R-:W-:Y:S02]  /*8c30*/  IMAD.MOV.U32 R33, RZ, RZ, -0x1 ;  /* 0xffffffffff217424 */ /* 0x000fe400078e00ff */
[----:B------:R-:W-:Y:S05]  /*8c40*/  CALL.REL.NOINC `($__internal_337_$__cuda_sm70_shflsync_bfly_p) ;  /* 0x0000020000007944 */ /* 0x000fea0003c00000 */
[----:B-1----:R-:W-:Y:S01]  /*8c50*/  IMAD.MOV.U32 R28, RZ, RZ, R30 ;  /* 0x000000ffff1c7224 */ /* 0x002fe200078e001e */
[----:B0-----:R-:W-:Y:S05]  /*8c60*/  BRA `(.L_x_15981) ;  /* 0xffffb5f000007947 */ /* 0x001fea000383ffff */
.L_x_15932:
[----:B------:R-:W-:Y:S01]  /*8c70*/  IMAD.MOV.U32 R30, RZ, RZ, R10 ;  /* 0x000000ffff1e7224 */ /* 0x000fe200078e000a */
[----:B------:R-:W-:Y:S01]  /*8c80*/  MOV R28, 0x8cd0 ;  /* 0x00008cd0001c7802 */ /* 0x000fe20000000f00 */
[----:B------:R-:W-:Y:S02]  /*8c90*/  IMAD.MOV.U32 R31, RZ, RZ, 0x10 ;  /* 0x00000010ff1f7424 */ /* 0x000fe400078e00ff */
[----:B------:R-:W-:Y:S02]  /*8ca0*/  IMAD.MOV.U32 R32, RZ, RZ, 0x1f ;  /* 0x0000001fff207424 */ /* 0x000fe400078e00ff */
[----:B------:R-:W-:Y:S02]  /*8cb0*/  IMAD.MOV.U32 R33, RZ, RZ, -0x1 ;  /* 0xffffffffff217424 */ /* 0x000fe400078e00ff */
[----:B-----5:R-:W-:Y:S05]  /*8cc0*/  CALL.REL.NOINC `($__internal_337_$__cuda_sm70_shflsync_bfly_p) ;  /* 0x0000018000007944 */ /* 0x020fea0003c00000 */
[----:B-1----:R-:W-:Y:S01]  /*8cd0*/  IMAD.MOV.U32 R7, RZ, RZ, R30 ;  /* 0x000000ffff077224 */ /* 0x002fe200078e001e */
[----:B0-----:R-:W-:Y:S05]  /*8ce0*/  BRA `(.L_x_15982) ;  /* 0xffffb73000007947 */ /* 0x001fea000383ffff */
.L_x_15933:
[----:B------:R-:W-:Y:S01]  /*8cf0*/  IMAD.MOV.U32 R30, RZ, RZ, R14 ;  /* 0x000000ffff1e7224 */ /* 0x000fe200078e000e */
[----:B------:R-:W-:Y:S01]  /*8d00*/  MOV R28, 0x8d50 ;  /* 0x00008d50001c7802 */ /* 0x000fe20000000f00 */
[----:B------:R-:W-:-:S02]  /*8d10*/  IMAD.MOV.U32 R31, RZ, RZ, 0x8 ;  /* 0x00000008ff1f7424 */ /* 0x000fc400078e00ff */
[----:B------:R-:W-:Y:S02]  /*8d20*/  IMAD.MOV.U32 R32, RZ, RZ, 0x1f ;  /* 0x0000001fff207424 */ /* 0x000fe400078e00ff */
[----:B------:R-:W-:Y:S02]  /*8d30*/  IMAD.MOV.U32 R33, RZ, RZ, -0x1 ;  /* 0xffffffffff217424 */ /* 0x000fe400078e00ff */
[----:B0----5:R-:W-:Y:S05]  /*8d40*/  CALL.REL.NOINC `($__internal_337_$__cuda_sm70_shflsync_bfly_p) ;  /* 0x0000010000007944 */ /* 0x021fea0003c00000 */
[----:B-1----:R-:W-:Y:S01]  /*8d50*/  FMNMX.FTZ R7, R14, R30, !PT ;  /* 0x0000001e0e077209 */ /* 0x002fe20007810000 */
[----:B0-----:R-:W-:Y:S01]  /*8d60*/  IMAD.MOV.U32 R31, RZ, RZ, 0x4 ;  /* 0x00000004ff1f7424 */ /* 0x001fe200078e00ff */
[----:B------:R-:W-:Y:S01]  /*8d70*/  MOV R28, 0x8dc0 ;  /* 0x00008dc0001c7802 */ /* 0x000fe20000000f00 */
[----:B------:R-:W-:Y:S02]  /*8d80*/  IMAD.MOV.U32 R32, RZ, RZ, 0x1f ;  /* 0x0000001fff207424 */ /* 0x000fe400078e00ff */
[----:B------:R-:W-:Y:S02]  /*8d90*/  IMAD.MOV.U32 R33, RZ, RZ, -0x1 ;  /* 0xffffffffff217424 */ /* 0x000fe400078e00ff */
[----:B------:R-:W-:Y:S02]  /*8da0*/  IMAD.MOV.U32 R30, RZ, RZ, R7 ;  /* 0x000000ffff1e7224 */ /* 0x000fe400078e0007 */
[----:B------:R-:W-:Y:S05]  /*8db0*/  CALL.REL.NOINC `($__internal_337_$__cuda_sm70_shflsync_bfly_p) ;  /* 0x0000009000007944 */ /* 0x000fea0003c00000 */
[----:B-1----:R-:W-:Y:S01]  /*8dc0*/  FMNMX.FTZ R10, R7, R30, !PT ;  /* 0x0000001e070a7209 */ /* 0x002fe20007810000 */
[----:B0-----:R-:W-:Y:S01]  /*8dd0*/  IMAD.MOV.U32 R31, RZ, RZ, 0x2 ;  /* 0x00000002ff1f7424 */ /* 0x001fe200078e00ff */
[----:B------:R-:W-:Y:S01]  /*8de0*/  MOV R28, 0x8e30 ;  /* 0x00008e30001c7802 */ /* 0x000fe20000000f00 */
[----:B------:R-:W-:-:S02]  /*8df0*/  IMAD.MOV.U32 R32, RZ, RZ, 0x1f ;  /* 0x0000001fff207424 */ /* 0x000fc400078e00ff */
[----:B------:R-:W-:Y:S02]  /*8e00*/  IMAD.MOV.U32 R33, RZ, RZ, -0x1 ;  /* 0xffffffffff217424 */ /* 0x000fe400078e00ff */
[----:B------:R-:W-:Y:S02]  /*8e10*/  IMAD.MOV.U32 R30, RZ, RZ, R10 ;  /* 0x000000ffff1e7224 */ /* 0x000fe400078e000a */
[----:B------:R-:W-:Y:S05]  /*8e20*/  CALL.REL.NOINC `($__internal_337_$__cuda_sm70_shflsync_bfly_p) ;  /* 0x0000002000007944 */ /* 0x000fea0003c00000 */
[----:B-1----:R-:W-:Y:S01]  /*8e30*/  IMAD.MOV.U32 R13, RZ, RZ, R30 ;  /* 0x000000ffff0d7224 */ /* 0x002fe200078e001e */
[----:B0-----:R-:W-:Y:S05]  /*8e40*/  BRA `(.L_x_15983) ;  /* 0xffffb64000007947 */ /* 0x001fea000383ffff */
        .weak           $__internal_337_$__cuda_sm70_shflsync_bfly_p
        .type           $__internal_337_$__cuda_sm70_shflsync_bfly_p,@function
        .size           $__internal_337_$__cuda_sm70_shflsync_bfly_p,(.L_x_24998 - $__internal_337_$__cuda_sm70_shflsync_bfly_p)
$__internal_337_$__cuda_sm70_shflsync_bfly_p:
[----:B------:R-:W-:Y:S01]  /*8e50*/  IMAD.MOV.U32 R29, RZ, RZ, 0x0 ;  /* 0x00000000ff1d7424 */ /* 0x000fe200078e00ff */
[----:B------:R-:W-:Y:S04]  /*8e60*/  WARPSYNC R33 ;  /* 0x0000002100007348 */ /* 0x000fe80003800000 */
[----:B------:R0:W1:Y:S01]  /*8e70*/  SHFL.BFLY PT, R30, R30, R31, R32 ;  /* 0x0c00001f1e1e7389 */ /* 0x00006200000e0020 */
[----:B------:R-:W-:Y:S05]  /*8e80*/  RET.REL.NODEC R28 `(_ZN4vllm25paged_attention_v2_kernelI13__nv_bfloat16S1_Li112ELi16ELi128ELNS_18Fp8KVCacheDataTypeE0ELb1ELi512EEEvPfS3_PT_PKS4_PKT0_SA_ifPKiSC_iPKfiiiSE_SE_iiiii) ;  /* 0xffff71701c007950 */ /* 0x000fea0003c3ffff */
.L_x_15984:
        /* <DEDUP_REMOVED lines=15> */
.L_x_24998:


//--------------------- .text._ZN4vllm25paged_attention_v2_kernelI13__nv_bfloat16S1_Li96ELi16ELi128ELNS_18Fp8KVCacheDataTypeE0ELb1ELi512EEEvPfS3_PT_PKS4_PKT0_SA_ifPKiSC_iPKfiiiSE_SE_iiiii --------------------------
	.section	.text._ZN4vllm25paged_attention_v2_kernelI13__nv_bfloat16S1_Li96ELi16ELi128ELNS_18Fp8KVCacheDataTypeE0ELb1ELi512EEEvPfS3_PT_PKS4_PKT0_SA_ifPKiSC_iPKfiiiSE_SE_iiiii,"ax",@progbits
	.sectioninfo	@"SHI_REGISTERS=96"
	.align	128
        .global         _ZN4vllm25paged_attention_v2_kernelI13__nv_bfloat16S1_Li96ELi16ELi128ELNS_18Fp8KVCacheDataTypeE0ELb1ELi512EEEvPfS3_PT_PKS4_PKT0_SA_ifPKiSC_iPKfiiiSE_SE_iiiii
        .type           _ZN4vllm25paged_attention_v2_kernelI13__nv_bfloat16S1_Li96ELi16ELi128ELNS_18Fp8KVCacheDataTypeE0ELb1ELi512EEEvPfS3_PT_PKS4_PKT0_SA_ifPKiSC_iPKfiiiSE_SE_iiiii,@function
        .size           _ZN4vllm25paged_attention_v2_kernelI13__nv_bfloat16S1_Li96ELi16ELi128ELNS_18Fp8KVCacheDataTypeE0ELb1ELi512EEEvPfS3_PT_PKS4_PKT0_SA_ifPKiSC_iPKfiiiSE_SE_iiiii,(.L_x_24999 - _ZN4vllm25paged_attention_v2_kernelI13__nv_bfloat16S1_Li96ELi16ELi128ELNS_18Fp8KVCacheDataTypeE0ELb1ELi512EEEvPfS3_PT_PKS4_PKT0_SA_ifPKiSC_iPKfiiiSE_SE_iiiii)
        .other          _ZN4vllm25paged_attention_v2_kernelI13__nv_bfloat16S1_Li96ELi16ELi128ELNS_18Fp8KVCacheDataTypeE0ELb1ELi512EEEvPfS3_PT_PKS4_PKT0_SA_ifPKiSC_iPKfiiiSE_SE_iiiii,@"STO_CUDA_ENTRY STV_DEFAULT"
_ZN4vllm25paged_attention_v2_kernelI13__nv_bfloat16S1_Li96ELi16ELi128ELNS_18Fp8KVCacheDataTypeE0ELb1ELi512EEEvPfS3_PT_PKS4_PKT0_SA_ifPKiSC_iPKfiiiSE_SE_iiiii:
.text._ZN4vllm25paged_attention_v2_kernelI13__nv_bfloat16S1_Li96ELi16ELi128ELNS_18Fp8KVCacheDataTypeE0ELb1ELi512EEEvPfS3_PT_PKS4_PKT0_SA_ifPKiSC_iPKfiiiSE_SE_iiiii:
        /* <DEDUP_REMOVED lines=20> */
[----:B------:R-:W-:Y:S01]  /*0140*/  BSSY B0, `(.L_x_15985) ;  /* 0x000008c000007945 */ /* 0x000fe20003800000 */
[----:B-1----:R-:W-:Y:S02]  /*0150*/  IADD3 R4, R6, 0xffffffe, RZ ;  /* 0x0ffffffe06047810 */ /* 0x002fe40007ffe0ff */
[----:B------:R-:W-:Y:S02]  /*0160*/  IABS R6, R0 ;  /* 0x0000000000067213 */ /* 0x000fe40000000000 */
        /* <DEDUP_REMOVED lines=46> */
[----:B------:R-:W-:Y:S02]  /*0450*/  @!P1 IADD3 R6, R6, 0x1, RZ ;  /* 0x0000000106069810 */ /* 0x000fe40007ffe0ff */
[----:B------:R-:W-:Y:S02]  /*0460*/  ISETP.NE.AND P1, PT, R9, RZ, PT ;  /* 0x000000ff0900720c */ /* 0x000fe40003f25270 */
[----:B------:R-:W-:Y:S01]  /*0470*/  ISETP.GE.U32.AND P0, PT, R7, R8, PT ;  /* 0x000000080700720c */ /* 0x000fe20003f06070 */
[----:B------:R-:W-:Y:S01]  /*0480*/  IMAD R7, R2, 0x10, R67 ;  /* 0x0000001002077824 */ /* 0x000fe200078e0243 */
[----:B0-----:R-:W-:-:S04]  /*0490*/  LEA.HI R27, R4, R4, RZ, 0x1 ;  /* 0x00000004041b7211 */ /* 0x001fc800078f08ff */
[----:B------:R-:W-:Y:S02]  /*04a0*/  IMNMX R2, R70, R7, PT ;  /* 0x0000000746027217 */ /* 0x000fe40003800200 */
[----:B------:R-:W-:-:S03]  /*04b0*/  SHF.R.S32.HI R7, RZ, 0x1f, R4 ;  /* 0x0000001fff077819 */ /* 0x000fc60000011404 */
[----:B------:R-:W-:Y:S01]  /*04c0*/  IMAD.IADD R67, R2, 0x1, -R67 ;  /* 0x0000000102437824 */ /* 0x000fe200078e0a43 */
        /* <DEDUP_REMOVED lines=8> */
[----:B------:R-:W-:Y:S01]  /*0550*/  IMAD.IADD R65, R4, 0x1, -R65 ;  /* 0x0000000104417824 */ /* 0x000fe200078e0a41 */
[----:B------:R-:W-:Y:S02]  /*0560*/  LOP3.LUT R9, R27, 0xfffffffe, RZ, 0xc0, !PT ;  /* 0xfffffffe1b097812 */ /* 0x000fe400078ec0ff */
[----:B------:R-:W-:-:S03]  /*0570*/  SHF.R.S32.HI R27, RZ, 0x1, R27 ;  /* 0x00000001ff1b7819 */ /* 0x000fc6000001141b */
[----:B------:R-:W-:Y:S01]  /*0580*/  IMAD.IADD R64, R4, 0x1, -R9 ;  /* 0x0000000104407824 */ /* 0x000fe200078e0a09 */
        /* <DEDUP_REMOVED lines=26> */
.L_x_15989:
        /* <DEDUP_REMOVED lines=13> */
.L_x_15988:
[----:B------:R-:W-:Y:S05]  /*0800*/  BSYNC B1 ;  /* 0x0000000000017941 */ /* 0x000fea0003800000 */
.L_x_15987:
[----:B------:R-:W-:Y:S05]  /*0810*/  @!P0 BRA `(.L_x_15986) ;  /* 0x000001e000008947 */ /* 0x000fea0003800000 */
[----:B------:R-:W-:Y:S01]  /*0820*/  IADD3 R20, P0, R2, R9, RZ ;  /* 0x0000000902147210 */ /* 0x000fe20007f1e0ff */
[C---:B------:R-:W-:Y:S01]  /*0830*/  IMAD.SHL.U32 R7, R10.reuse, 0x8, RZ ;  /* 0x000000080a077824 */ /* 0x040fe200078e00ff */
[----:B------:R-:W-:-:S03]  /*0840*/  IADD3 R8, R10, -0x100, RZ ;  /* 0xffffff000a087810 */ /* 0x000fc60007ffe0ff */
[----:B------:R-:W-:Y:S01]  /*0850*/  IMAD.X R13, R13, 0x1, R18, P0 ;  /* 0x000000010d0d7824 */ /* 0x000fe200000e0612 */
[----:B------:R-:W-:Y:S01]  /*0860*/  LEA R9, P0, R20, c[0x0][0x178], 0x1 ;  /* 0x00005e0014097a11 */ /* 0x000fe200078008ff */
[----:B------:R-:W-:-:S03]  /*0870*/  IMAD R2, R64, 0x60, R7 ;  /* 0x0000006040027824 */ /* 0x000fc600078e0207 */
[----:B------:R-:W-:Y:S01]  /*0880*/  LEA.HI.X R20, R20, c[0x0][0x17c], R13, 0x1, P0 ;  /* 0x00005f0014147a11 */ /* 0x000fe200000f0c0d */
[----:B------:R-:W-:Y:S01]  /*0890*/  IMAD R13, R64, 0x4, R7 ;  /* 0x00000004400d7824 */ /* 0x000fe200078e0207 */
[----:B------:R-:W-:Y:S02]  /*08a0*/  IADD3 R2, R2, 0x400, RZ ;  /* 0x0000040002027810 */ /* 0x000fe40007ffe0ff */
.L_x_15990:
        /* <DEDUP_REMOVED lines=21> */
.L_x_15986:
[----:B------:R-:W-:Y:S05]  /*0a00*/  BSYNC B0 ;  /* 0x0000000000007941 */ /* 0x000fea0003800000 */
.L_x_15985:
[----:B------:R-:W-:Y:S01]  /*0a10*/  IABS R9, c[0x0][0x1e4] ;  /* 0x0000790000097a13 */ /* 0x000fe20000000000 */
[----:B------:R-:W-:Y:S01]  /*0a20*/  IMAD R63, R25, 0x20, R66 ;  /* 0x00000020193f7824 */ /* 0x000fe200078e0242 */
[----:B------:R-:W-:Y:S01]  /*0a30*/  IADD3 R2, R70, -0x1, RZ ;  /* 0xffffffff46027810 */ /* 0x000fe20007ffe0ff */
[----:B------:R-:W-:Y:S01]  /*0a40*/  BAR.SYNC.DEFER_BLOCKING 0x0 ;  /* 0x0000000000007b1d */ /* 0x000fe20000010000 */
[----:B------:R-:W-:-:S05]  /*0a50*/  IMAD.MOV.U32 R61, RZ, RZ, -0x800001 ;  /* 0xff7fffffff3d7424 */ /* 0x000fca00078e00ff */
        /* <DEDUP_REMOVED lines=20> */
[----:B------:R-:W-:Y:S01]  /*0ba0*/  @P3 IMAD R0, R5, c[0x0][0x1d8], R0 ;  /* 0x0000760005003a24 */ /* 0x000fe200078e0200 */
[----:B------:R-:W-:Y:S02]  /*0bb0*/  ISETP.NE.AND P1, PT, RZ, c[0x0][0x1e4], PT ;  /* 0x00007900ff007a0c */ /* 0x000fe40003f25270 */
[----:B------:R-:W-:Y:S01]  /*0bc0*/  ISETP.GE.U32.AND P0, PT, R6, R9, PT ;  /* 0x000000090600720c */ /* 0x000fe20003f06070 */
[----:B------:R-:W-:Y:S02]  /*0bd0*/  @!P3 IMAD.MOV.U32 R6, RZ, RZ, c[0x0][0x1d8] ;  /* 0x00007600ff06b624 */ /* 0x000fe400078e00ff */
[----:B------:R-:W-:Y:S02]  /*0be0*/  @!P3 IMAD.MOV R9, RZ, RZ, -c[0x0][0x1e8] ;  /* 0x80007a00ff09b624 */ /* 0x000fe400078e02ff */
[----:B------:R-:W-:-:S04]  /*0bf0*/  @!P3 IMAD R2, R6, c[0x0][0x190], R3 ;  /* 0x000064000602ba24 */ /* 0x000fc800078e0203 */
[----:B------:R-:W-:Y:S02]  /*0c00*/  @!P3 IMAD R5, R2, R9, RZ ;  /* 0x000000090205b224 */ /* 0x000fe400078e02ff */
[----:B------:R-:W-:Y:S02]  /*0c10*/  @P3 IMAD R5, R0, c[0x0][0x1e8], RZ ;  /* 0x00007a0000053a24 */ /* 0x000fe400078e02ff */
[----:B------:R-:W-:Y:S02]  /*0c20*/  @P0 IADD3 R7, R7, 0x1, RZ ;  /* 0x0000000107070810 */ /* 0x000fe40007ffe0ff */
[----:B------:R-:W-:Y:S02]  /*0c30*/  ISETP.GE.AND P0, PT, R63, R68, PT ;  /* 0x000000443f00720c */ /* 0x000fe40003f06270 */
[----:B------:R-:W-:Y:S01]  /*0c40*/  IADD3 R0, R5, 0x1, RZ ;  /* 0x0000000105007810 */ /* 0x000fe20007ffe0ff */
[----:B------:R-:W-:-:S04]  /*0c50*/  IMAD.MOV.U32 R2, RZ, RZ, R7 ;  /* 0x000000ffff027224 */ /* 0x000fc800078e0007 */
[----:B------:R-:W-:Y:S01]  /*0c60*/  @!P2 IMAD.MOV R2, RZ, RZ, -R2 ;  /* 0x000000ffff02a224 */ /* 0x000fe200078e0a02 */
[----:B------:R-:W-:-:S05]  /*0c70*/  @!P1 LOP3.LUT R2, RZ, c[0x0][0x1e4], RZ, 0x33, !PT ;  /* 0x00007900ff029a12 */ /* 0x000fca00078e33ff */
[----:B------:R-:W-:Y:S05]  /*0c80*/  @P0 BRA `(.L_x_15992) ;  /* 0x0000315000000947 */ /* 0x000fea0003800000 */
[C---:B------:R-:W-:Y:S01]  /*0c90*/  IADD3 R14, R64.reuse, 0x2, RZ ;  /* 0x00000002400e7810 */ /* 0x040fe20007ffe0ff */
[C---:B------:R-:W-:Y:S01]  /*0ca0*/  IMAD.SHL.U32 R59, R64.reuse, 0x4, RZ ;  /* 0x00000004403b7824 */ /* 0x040fe200078e00ff */
[C---:B------:R-:W-:Y:S01]  /*0cb0*/  IADD3 R16, R64.reuse, 0x4, RZ ;  /* 0x0000000440107810 */ /* 0x040fe20007ffe0ff */
        /* <DEDUP_REMOVED lines=9> */
[----:B------:R-:W-:Y:S01]  /*0d50*/  SHF.R.S32.HI R7, RZ, 0x1f, R60 ;  /* 0x0000001fff077819 */ /* 0x000fe2000001143c */
[----:B------:R-:W-:Y:S01]  /*0d60*/  IMAD.MOV.U32 R30, RZ, RZ, c[0x0][0x1bc] ;  /* 0x00006f00ff1e7624 */ /* 0x000fe200078e00ff */
[----:B------:R-:W-:-:S02]  /*0d70*/  SHF.R.S32.HI R9, RZ, 0x1f, R58 ;  /* 0x0000001fff097819 */ /* 0x000fc4000001143a */
[----:B------:R-:W-:Y:S02]  /*0d80*/  LEA.HI R5, R5, R62, RZ, 0x3 ;  /* 0x0000003e05057211 */ /* 0x000fe400078f18ff */
[----:B------:R-:W-:Y:S02]  /*0d90*/  LEA.HI R7, R7, R60, RZ, 0x3 ;  /* 0x0000003c07077211 */ /* 0x000fe400078f18ff */
[----:B------:R-:W-:Y:S02]  /*0da0*/  SHF.R.S32.HI R8, RZ, 0x1f, R59 ;  /* 0x0000001fff087819 */ /* 0x000fe4000001143b */
[----:B------:R-:W-:Y:S02]  /*0db0*/  LEA.HI R9, R9, R58, RZ, 0x3 ;  /* 0x0000003a09097211 */ /* 0x000fe400078f18ff */
[----:B------:R-:W-:Y:S02]  /*0dc0*/  LOP3.LUT R5, R5, 0xfffffff8, RZ, 0xc0, !PT ;  /* 0xfffffff805057812 */ /* 0x000fe400078ec0ff */
[----:B------:R-:W-:-:S02]  /*0dd0*/  SHF.R.S32.HI R11, RZ, 0x1f, R56 ;  /* 0x0000001fff0b7819 */ /* 0x000fc40000011438 */
        /* <DEDUP_REMOVED lines=50> */
[----:B------:R-:W-:Y:S02]  /*1100*/  LOP3.LUT R10, R10, 0xfffffff8, RZ, 0xc0, !PT ;  /* 0xfffffff80a0a7812 */ /* 0x000fe400078ec0ff */
[----:B------:R-:W-:Y:S02]  /*1110*/  LOP3.LUT R11, R11, 0xfffffff8, RZ, 0xc0, !PT ;  /* 0xfffffff80b0b7812 */ /* 0x000fe400078ec0ff */
[----:B------:R-:W-:Y:S01]  /*1120*/  IADD3 R80, P0, R13, R80, RZ ;  /* 0x000000500d507210 */ /* 0x000fe20007f1e0ff */
[----:B------:R-:W-:Y:S01]  /*1130*/  IMAD.IADD R9, R9, 0x1, -R10 ;  /* 0x0000000109097824 */ /* 0x000fe200078e0a0a */
[----:B------:R-:W-:Y:S01]  /*1140*/  SHF.R.S32.HI R31, RZ, 0x1f, R24 ;  /* 0x0000001fff1f7819 */ /* 0x000fe20000011418 */
[----:B------:R-:W-:Y:S01]  /*1150*/  IMAD.IADD R10, R18, 0x1, -R11 ;  /* 0x00000001120a7824 */ /* 0x000fe200078e0a0b */
[----:B------:R-:W-:-:S02]  /*1160*/  LEA.HI R16, R16, R16, RZ, 0x1 ;  /* 0x0000001010107211 */ /* 0x000fc400078f08ff */
[----:B------:R-:W-:Y:S02]  /*1170*/  LEA.HI R15, R15, R15, RZ, 0x1 ;  /* 0x0000000f0f0f7211 */ /* 0x000fe400078f08ff */
[----:B------:R-:W-:Y:S01]  /*1180*/  LEA.HI.X.SX32 R81, R13, R28, 0x1, P0 ;  /* 0x0000001c0d517211 */ /* 0x000fe200000f0eff */
[----:B------:R-:W-:Y:S01]  /*1190*/  IMAD.SHL.U32 R16, R16, 0x40, RZ ;  /* 0x0000004010107824 */ /* 0x000fe200078e00ff */
[----:B------:R-:W-:Y:S01]  /*11a0*/  LEA.HI R18, R14, R14, RZ, 0x1 ;  /* 0x0000000e0e127211 */ /* 0x000fe200078f08ff */
[----:B------:R-:W-:Y:S01]  /*11b0*/  IMAD.SHL.U32 R15, R15, 0x40, RZ ;  /* 0x000000400f0f7824 */ /* 0x000fe200078e00ff */
[----:B------:R-:W-:Y:S01]  /*11c0*/  LEA.HI R17, R17, R17, RZ, 0x1 ;  /* 0x0000001111117211 */ /* 0x000fe200078f08ff */
[----:B------:R-:W-:Y:S01]  /*11d0*/  IMAD R13, R64, 0x60, RZ ;  /* 0x00000060400d7824 */ /* 0x000fe200078e02ff */
        /* <DEDUP_REMOVED lines=23> */
[----:B------:R-:W-:Y:S01]  /*1350*/  IMAD R24, R12, c[0x0][0x1a8], RZ ;  /* 0x00006a000c187a24 */ /* 0x000fe200078e02ff */
        /* <DEDUP_REMOVED lines=8> */
[----:B------:R-:W-:Y:S02]  /*13e0*/  IADD3 R12, R2, -c[0x0][0x1dc], RZ ;  /* 0x80007700020c7a10 */ /* 0x000fe40007ffe0ff */
        /* <DEDUP_REMOVED lines=32> */
[----:B------:R-:W-:Y:S01]  /*15f0*/  IMAD.MOV.U32 R61, RZ, RZ, -0x800001 ;  /* 0xff7fffffff3d7424 */ /* 0x000fe200078e00ff */
[----:B------:R-:W-:Y:S01]  /*1600*/  LEA R76, R76, 0xe0, 0x2 ;  /* 0x000000e04c4c7811 */ /* 0x000fe200078e10ff */
[----:B------:R-:W-:Y:S01]  /*1610*/  IMAD.MOV.U32 R73, RZ, RZ, R63 ;  /* 0x000000ffff497224 */ /* 0x000fe200078e003f */
[----:B------:R-:W-:-:S02]  /*1620*/  LEA.HI.X R75, R24, c[0x0][0x19c], R75, 0x2, P0 ;  /* 0x00006700184b7a11 */ /* 0x000fc400000f144b */
.L_x_15999:
[----:B------:R-:W-:Y:S01]  /*1630*/  IABS R78, c[0x0][0x1e4] ;  /* 0x00007900004e7a13 */ /* 0x000fe20000000000 */
[----:B------:R-:W-:Y:S01]  /*1640*/  IMAD.MOV.U32 R24, RZ, RZ, RZ ;  /* 0x000000ffff187224 */ /* 0x000fe200078e00ff */
[----:B------:R-:W-:Y:S01]  /*1650*/  IABS R28, R72 ;  /* 0x00000048001c7213 */ /* 0x000fe20000000000 */
[----:B------:R-:W-:Y:S01]  /*1660*/  BSSY B1, `(.L_x_15994) ;  /* 0x0000129000017945 */ /* 0x000fe20003800000 */
[----:B------:R-:W0:Y:S01]  /*1670*/  I2F.RP R26, R78 ;  /* 0x0000004e001a7306 */ /* 0x000e220000209400 */
[----:B------:R-:W-:-:S07]  /*1680*/  IADD3 R73, R73, 0x4, RZ ;  /* 0x0000000449497810 */ /* 0x000fce0007ffe0ff */
[----:B0-----:R-:W0:Y:S02]  /*1690*/  MUFU.RCP R26, R26 ;  /* 0x0000001a001a7308 */ /* 0x001e240000001000 */
[----:B0-----:R-:W-:Y:S02]  /*16a0*/  IADD3 R27, R26, 0xffffffe, RZ ;  /* 0x0ffffffe1a1b7810 */ /* 0x001fe40007ffe0ff */
[----:B------:R-:W-:-:S04]  /*16b0*/  IABS R26, c[0x0][0x1e0] ;  /* 0x00007800001a7a13 */ /* 0x000fc80000000000 */
[----:B------:R0:W1:Y:S02]  /*16c0*/  F2I.FTZ.U32.TRUNC.NTZ R25, R27 ;  /* 0x0000001b00197305 */ /* 0x000064000021f000 */
[----:B0-----:R-:W-:-:S04]  /*16d0*/  LOP3.LUT R27, R72, c[0x0][0x1e4], RZ, 0x3c, !PT ;  /* 0x00007900481b7a12 */ /* 0x001fc800078e3cff */
[----:B------:R-:W-:Y:S01]  /*16e0*/  ISETP.GE.AND P2, PT, R27, RZ, PT ;  /* 0x000000ff1b00720c */ /* 0x000fe20003f46270 */
[----:B-1----:R-:W-:-:S04]  /*16f0*/  IMAD.MOV R29, RZ, RZ, -R25 ;  /* 0x000000ffff1d7224 */ /* 0x002fc800078e0a19 */
[----:B------:R-:W-:-:S04]  /*1700*/  IMAD R29, R29, R78, RZ ;  /* 0x0000004e1d1d7224 */ /* 0x000fc800078e02ff */
[----:B------:R-:W-:-:S04]  /*1710*/  IMAD.HI.U32 R24, R25, R29, R24 ;  /* 0x0000001d19187227 */ /* 0x000fc800078e0018 */
[----:B------:R-:W-:Y:S02]  /*1720*/  IMAD.MOV.U32 R25, RZ, RZ, R28 ;  /* 0x000000ffff197224 */ /* 0x000fe400078e001c */
[----:B------:R-:W0:Y:S02]  /*1730*/  I2F.RP R28, R26 ;  /* 0x0000001a001c7306 */ /* 0x000e240000209400 */
[----:B------:R-:W-:-:S04]  /*1740*/  IMAD.HI.U32 R24, R24, R25, RZ ;  /* 0x0000001918187227 */ /* 0x000fc800078e00ff */
        /* <DEDUP_REMOVED lines=11> */
[----:B------:R-:W-:Y:S02]  /*1800*/  IMAD.MOV.U32 R31, RZ, RZ, R24 ;  /* 0x000000ffff1f7224 */ /* 0x000fe400078e0018 */
[----:B------:R-:W-:Y:S02]  /*1810*/  IMAD.MOV.U32 R24, RZ, RZ, RZ ;  /* 0x000000ffff187224 */ /* 0x000fe400078e00ff */
[----:B------:R-:W-:Y:S01]  /*1820*/  @!P2 IMAD.MOV R31, RZ, RZ, -R31 ;  /* 0x000000ffff1fa224 */ /* 0x000fe200078e0a1f */
[----:B------:R-:W-:Y:S01]  /*1830*/  @!P1 LOP3.LUT R31, RZ, c[0x0][0x1e4], RZ, 0x33, !PT ;  /* 0x00007900ff1f9a12 */ /* 0x000fe200078e33ff */
[----:B0-----:R-:W-:-:S04]  /*1840*/  IMAD.MOV R29, RZ, RZ, -R25 ;  /* 0x000000ffff1d7224 */ /* 0x001fc800078e0a19 */
[----:B------:R-:W-:Y:S02]  /*1850*/  IMAD.IADD R27, R0, 0x1, R31 ;  /* 0x00000001001b7824 */ /* 0x000fe400078e021f */
[----:B------:R-:W-:-:S03]  /*1860*/  IMAD R29, R29, R26, RZ ;  /* 0x0000001a1d1d7224 */ /* 0x000fc600078e02ff */
[----:B------:R-:W-:Y:S01]  /*1870*/  IABS R28, R27 ;  /* 0x0000001b001c7213 */ /* 0x000fe20000000000 */
[----:B------:R-:W-:Y:S01]  /*1880*/  IMAD.HI.U32 R24, R25, R29, R24 ;  /* 0x0000001d19187227 */ /* 0x000fe200078e0018 */
        /* <DEDUP_REMOVED lines=31> */
[----:B------:R-:W3:Y:S04]  /*1a80*/  LDG.E.CONSTANT R79, [R82.64] ;  /* 0x0000000a524f7981 */ /* 0x000ee8000c1e9900 */
[----:B------:R0:W4:Y:S04]  /*1a90*/  LDG.E.CONSTANT R85, [R30.64+0x4] ;  /* 0x0000040a1e557981 */ /* 0x000128000c1e9900 */
[----:B------:R1:W5:Y:S01]  /*1aa0*/  LDG.E.CONSTANT R86, [R82.64+0x4] ;  /* 0x0000040a52567981 */ /* 0x000362000c1e9900 */
[----:B------:R-:W-:-:S04]  /*1ab0*/  IADD3 R24, P1, P2, R60, R78, R55 ;  /* 0x0000004e3c187210 */ /* 0x000fc80007a3e037 */
[----:B------:R-:W-:Y:S02]  /*1ac0*/  LEA R28, P3, R24, c[0x0][0x180], 0x1 ;  /* 0x00006000181c7a11 */ /* 0x000fe400078608ff */
[----:B------:R-:W-:-:S04]  /*1ad0*/  IADD3.X R25, R43, R77, R32, P1, P2 ;  /* 0x0000004d2b197210 */ /* 0x000fc80000fe4420 */
[----:B------:R-:W-:Y:S02]  /*1ae0*/  LEA.HI.X R29, R24, c[0x0][0x184], R25, 0x1, P3 ;  /* 0x00006100181d7a11 */ /* 0x000fe400018f0c19 */
[----:B------:R-:W0:Y:S04]  /*1af0*/  LDS.128 R24, [R13] ;  /* 0x000000000d187984 */ /* 0x000e280000000c00 */
[----:B------:R4:W5:Y:S04]  /*1b00*/  LDG.E.CONSTANT R84, [R28.64] ;  /* 0x0000000a1c547981 */ /* 0x000968000c1e9900 */
[----:B------:R4:W5:Y:S01]  /*1b10*/  LDG.E.CONSTANT R89, [R28.64+0x4] ;  /* 0x0000040a1c597981 */ /* 0x000962000c1e9900 */
[----:B0-----:R-:W-:-:S02]  /*1b20*/  PRMT R30, RZ, 0x5410, R26 ;  /* 0x00005410ff1e7816 */ /* 0x001fc4000000001a */
[----:B------:R-:W-:Y:S02]  /*1b30*/  PRMT R26, RZ, 0x7610, R26 ;  /* 0x00007610ff1a7816 */ /* 0x000fe4000000001a */
[--C-:B--2---:R-:W-:Y:S02]  /*1b40*/  PRMT R31, RZ, 0x5410, R87.reuse ;  /* 0x00005410ff1f7816 */ /* 0x104fe40000000057 */
[----:B------:R-:W-:-:S03]  /*1b50*/  PRMT R87, RZ, 0x7610, R87 ;  /* 0x00007610ff577816 */ /* 0x000fc60000000057 */
[----:B------:R-:W-:Y:S02]  /*1b60*/  FMUL.FTZ R88, R30, R31 ;  /* 0x0000001f1e587220 */ /* 0x000fe40000410000 */
[----:B------:R-:W-:Y:S01]  /*1b70*/  FMUL.FTZ R30, R26, R87 ;  /* 0x000000571a1e7220 */ /* 0x000fe20000410000 */
[--C-:B------:R-:W-:Y:S02]  /*1b80*/  PRMT R87, RZ, 0x5410, R24.reuse ;  /* 0x00005410ff577816 */ /* 0x100fe40000000018 */
[----:B---3--:R-:W-:Y:S02]  /*1b90*/  PRMT R26, RZ, 0x5410, R79 ;  /* 0x00005410ff1a7816 */ /* 0x008fe4000000004f */
[----:B----4-:R-:W-:Y:S02]  /*1ba0*/  PRMT R29, RZ, 0x5410, R85 ;  /* 0x00005410ff1d7816 */ /* 0x010fe40000000055 */
[----:B------:R-:W-:Y:S01]  /*1bb0*/  PRMT R24, RZ, 0x7610, R24 ;  /* 0x00007610ff187816 */ /* 0x000fe20000000018 */
[----:B------:R-:W-:Y:S01]  /*1bc0*/  FFMA.FTZ R87, R87, R26, R88 ;  /* 0x0000001a57577223 */ /* 0x000fe20000010058 */
[----:B------:R-:W-:-:S02]  /*1bd0*/  IADD3 R26, P1, P2, R58, R78, R53 ;  /* 0x0000004e3a1a7210 */ /* 0x000fc40007a3e035 */
[----:B------:R-:W-:Y:S02]  /*1be0*/  PRMT R79, RZ, 0x7610, R79 ;  /* 0x00007610ff4f7816 */ /* 0x000fe4000000004f */
[----:B-1----:R-:W-:Y:S02]  /*1bf0*/  LEA R82, P3, R26, c[0x0][0x180], 0x1 ;  /* 0x000060001a527a11 */ /* 0x002fe400078608ff */
[----:B------:R-:W-:Y:S01]  /*1c00*/  IADD3.X R31, R46, R77, R33, P1, P2 ;  /* 0x0000004d2e1f7210 */ /* 0x000fe20000fe4421 */
[----:B------:R-:W-:-:S03]  /*1c10*/  FFMA.FTZ R24, R24, R79, R30 ;  /* 0x0000004f18187223 */ /* 0x000fc6000001001e */
[----:B------:R-:W-:Y:S02]  /*1c20*/  LEA.HI.X R83, R26, c[0x0][0x184], R31, 0x1, P3 ;  /* 0x000061001a537a11 */ /* 0x000fe400018f0c1f */
[----:B------:R-:W-:Y:S02]  /*1c30*/  PRMT R26, RZ, 0x5410, R27 ;  /* 0x00005410ff1a7816 */ /* 0x000fe4000000001b */
[----:B------:R-:W-:Y:S01]  /*1c40*/  PRMT R88, RZ, 0x5410, R25 ;  /* 0x00005410ff587816 */ /* 0x000fe20000000019 */
[----:B------:R0:W2:Y:S02]  /*1c50*/  LDG.E.CONSTANT R79, [R82.64+0x4] ;  /* 0x0000040a524f7981 */ /* 0x0000a4000c1e9900 */
[----:B------:R-:W-:Y:S01]  /*1c60*/  FMUL.FTZ R26, R26, R29 ;  /* 0x0000001d1a1a7220 */ /* 0x000fe20000410000 */
[----:B-----5:R-:W-:-:S05]  /*1c70*/  PRMT R29, RZ, 0x5410, R86 ;  /* 0x00005410ff1d7816 */ /* 0x020fca0000000056 */
[----:B------:R-:W-:Y:S02]  /*1c80*/  FFMA.FTZ R88, R88, R29, R26 ;  /* 0x0000001d58587223 */ /* 0x000fe4000001001a */
[----:B------:R0:W3:Y:S04]  /*1c90*/  LDG.E.CONSTANT R26, [R82.64] ;  /* 0x0000000a521a7981 */ /* 0x0000e8000c1e9900 */
[----:B------:R-:W1:Y:S01]  /*1ca0*/  LDS.128 R28, [R13+0x10] ;  /* 0x000010000d1c7984 */ /* 0x000e620000000c00 */
[----:B------:R-:W-:Y:S02]  /*1cb0*/  PRMT R27, RZ, 0x7610, R27 ;  /* 0x00007610ff1b7816 */ /* 0x000fe4000000001b */
[----:B0-----:R-:W-:Y:S02]  /*1cc0*/  PRMT R82, RZ, 0x7610, R85 ;  /* 0x00007610ff527816 */ /* 0x001fe40000000055 */
[----:B------:R-:W-:-:S02]  /*1cd0*/  PRMT R25, RZ, 0x7610, R25 ;  /* 0x00007610ff197816 */ /* 0x000fc40000000019 */
[----:B------:R-:W-:Y:S01]  /*1ce0*/  PRMT R86, RZ, 0x7610, R86 ;  /* 0x00007610ff567816 */ /* 0x000fe20000000056 */
[----:B------:R-:W-:Y:S01]  /*1cf0*/  FMUL.FTZ R27, R27, R82 ;  /* 0x000000521b1b7220 */ /* 0x000fe20000410000 */
[----:B------:R-:W-:-:S03]  /*1d00*/  IADD3 R85, P1, P2, R56, R78, R15 ;  /* 0x0000004e38557210 */ /* 0x000fc60007a3e00f */
[----:B------:R-:W-:Y:S01]  /*1d10*/  FFMA.FTZ R25, R25, R86, R27 ;  /* 0x0000005619197223 */ /* 0x000fe2000001001b */
[----:B------:R-:W-:Y:S02]  /*1d20*/  PRMT R27, RZ, 0x5410, R84 ;  /* 0x00005410ff1b7816 */ /* 0x000fe40000000054 */
[----:B------:R-:W-:Y:S02]  /*1d30*/  IADD3.X R86, R45, R77, R34, P1, P2 ;  /* 0x0000004d2d567210 */ /* 0x000fe40000fe4422 */
[----:B-1----:R-:W-:-:S05]  /*1d40*/  PRMT R82, RZ, 0x5410, R28 ;  /* 0x00005410ff527816 */ /* 0x002fca000000001c */
[----:B------:R-:W-:Y:S01]  /*1d50*/  FFMA.FTZ R27, R82, R27, R87 ;  /* 0x0000001b521b7223 */ /* 0x000fe20000010057 */
[----:B------:R-:W-:-:S04]  /*1d60*/  LEA R82, P3, R85, c[0x0][0x180], 0x1 ;  /* 0x0000600055527a11 */ /* 0x000fc800078608ff */
[----:B------:R-:W-:-:S05]  /*1d70*/  LEA.HI.X R83, R85, c[0x0][0x184], R86, 0x1, P3 ;  /* 0x0000610055537a11 */ /* 0x000fca00018f0c56 */
[----:B------:R0:W4:Y:S01]  /*1d80*/  LDG.E.CONSTANT R87, [R82.64] ;  /* 0x0000000a52577981 */ /* 0x000122000c1e9900 */
[----:B------:R-:W-:Y:S02]  /*1d90*/  PRMT R85, RZ, 0x7610, R28 ;  /* 0x00007610ff557816 */ /* 0x000fe4000000001c */
[----:B------:R-:W-:Y:S02]  /*1da0*/  PRMT R84, RZ, 0x7610, R84 ;  /* 0x00007610ff547816 */ /* 0x000fe40000000054 */
[----:B------:R-:W-:-:S03]  /*1db0*/  PRMT R28, RZ, 0x5410, R89 ;  /* 0x00005410ff1c7816 */ /* 0x000fc60000000059 */
[----:B------:R-:W-:Y:S01]  /*1dc0*/  FFMA.FTZ R24, R85, R84, R24 ;  /* 0x0000005455187223 */ /* 0x000fe20000010018 */
[----:B------:R-:W-:Y:S01]  /*1dd0*/  PRMT R85, RZ, 0x5410, R29 ;  /* 0x00005410ff557816 */ /* 0x000fe2000000001d */
[----:B0-----:R-:W5:Y:S01]  /*1de0*/  LDG.E.CONSTANT R82, [R82.64+0x4] ;  /* 0x0000040a52527981 */ /* 0x001f62000c1e9900 */
        /* <DEDUP_REMOVED lines=15> */
[----:B------:R-:W-:Y:S02]  /*1ee0*/  LEA.HI.X R85, R24, c[0x0][0x184], R25, 0x1, P3 ;  /* 0x0000610018557a11 */ /* 0x000fe400018f0c19 */
[----:B--2---:R-:W-:-:S03]  /*1ef0*/  PRMT R24, RZ, 0x5410, R79 ;  /* 0x00005410ff187816 */ /* 0x004fc6000000004f */
[----:B------:R-:W2:Y:S02]  /*1f00*/  LDG.E.CONSTANT R90, [R84.64] ;  /* 0x0000000a545a7981 */ /* 0x000ea4000c1e9900 */
[----:B------:R-:W-:Y:S02]  /*1f10*/  FFMA.FTZ R89, R89, R24, R88 ;  /* 0x0000001859597223 */ /* 0x000fe40000010058 */
[----:B------:R-:W0:Y:S04]  /*1f20*/  LDS.128 R24, [R13+0x20] ;  /* 0x000020000d187984 */ /* 0x000e280000000c00 */
[----:B------:R-:W3:Y:S01]  /*1f30*/  LDG.E.CONSTANT R88, [R84.64+0x4] ;  /* 0x0000040a54587981 */ /* 0x000ee2000c1e9900 */
[----:B------:R-:W-:-:S05]  /*1f40*/  PRMT R79, RZ, 0x7610, R79 ;  /* 0x00007610ff4f7816 */ /* 0x000fca000000004f */
[----:B------:R-:W-:Y:S01]  /*1f50*/  FFMA.FTZ R31, R31, R79, R28 ;  /* 0x0000004f1f1f7223 */ /* 0x000fe2000001001c */
[----:B----4-:R-:W-:Y:S02]  /*1f60*/  PRMT R91, RZ, 0x5410, R87 ;  /* 0x00005410ff5b7816 */ /* 0x010fe40000000057 */
[----:B0-----:R-:W-:-:S05]  /*1f70*/  PRMT R28, RZ, 0x5410, R24 ;  /* 0x00005410ff1c7816 */ /* 0x001fca0000000018 */
[----:B------:R-:W-:Y:S01]  /*1f80*/  FFMA.FTZ R91, R28, R91, R29 ;  /* 0x0000005b1c5b7223 */ /* 0x000fe2000001001d */
[----:B------:R-:W-:-:S04]  /*1f90*/  IADD3 R29, P1, P2, R6, R78, R17 ;  /* 0x0000004e061d7210 */ /* 0x000fc80007a3e011 */
[----:B------:R-:W-:Y:S02]  /*1fa0*/  LEA R28, P3, R29, c[0x0][0x180], 0x1 ;  /* 0x000060001d1c7a11 */ /* 0x000fe400078608ff */
[----:B------:R-:W-:-:S04]  /*1fb0*/  IADD3.X R86, R47, R77, R36, P1, P2 ;  /* 0x0000004d2f567210 */ /* 0x000fc80000fe4424 */
[----:B------:R-:W-:-:S05]  /*1fc0*/  LEA.HI.X R29, R29, c[0x0][0x184], R86, 0x1, P3 ;  /* 0x000061001d1d7a11 */ /* 0x000fca00018f0c56 */
[----:B------:R0:W4:Y:S04]  /*1fd0*/  LDG.E.CONSTANT R79, [R28.64] ;  /* 0x0000000a1c4f7981 */ /* 0x000128000c1e9900 */
[----:B------:R0:W4:Y:S01]  /*1fe0*/  LDG.E.CONSTANT R86, [R28.64+0x4] ;  /* 0x0000040a1c567981 */ /* 0x000122000c1e9900 */
[----:B------:R-:W-:Y:S02]  /*1ff0*/  PRMT R87, RZ, 0x7610, R87 ;  /* 0x00007610ff577816 */ /* 0x000fe40000000057 */
[----:B0-----:R-:W-:Y:S02]  /*2000*/  PRMT R29, RZ, 0x7610, R24 ;  /* 0x00007610ff1d7816 */ /* 0x001fe40000000018 */
[----:B------:R-:W-:Y:S02]  /*2010*/  PRMT R24, RZ, 0x5410, R25 ;  /* 0x00005410ff187816 */ /* 0x000fe40000000019 */
[----:B-----5:R-:W-:-:S02]  /*2020*/  PRMT R28, RZ, 0x5410, R82 ;  /* 0x00005410ff1c7816 */ /* 0x020fc40000000052 */
[----:B------:R-:W-:-:S03]  /*2030*/  PRMT R82, RZ, 0x7610, R82 ;  /* 0x00007610ff527816 */ /* 0x000fc60000000052 */
[----:B------:R-:W-:Y:S01]  /*2040*/  FFMA.FTZ R89, R24, R28, R89 ;  /* 0x0000001c18597223 */ /* 0x000fe20000010059 */
[----:B------:R-:W-:Y:S01]  /*2050*/  PRMT R24, RZ, 0x7610, R25 ;  /* 0x00007610ff187816 */ /* 0x000fe20000000019 */
[----:B------:R-:W-:Y:S01]  /*2060*/  FFMA.FTZ R30, R29, R87, R30 ;  /* 0x000000571d1e7223 */ /* 0x000fe2000001001e */
[----:B------:R-:W-:-:S03]  /*2070*/  PRMT R25, RZ, 0x7610, R26 ;  /* 0x00007610ff197816 */ /* 0x000fc6000000001a */
[----:B------:R-:W-:Y:S01]  /*2080*/  FFMA.FTZ R82, R24, R82, R31 ;  /* 0x0000005218527223 */ /* 0x000fe2000001001f */
[----:B------:R-:W-:Y:S02]  /*2090*/  PRMT R24, RZ, 0x5410, R26 ;  /* 0x00005410ff187816 */ /* 0x000fe4000000001a */
[-C--:B------:R-:W-:Y:S02]  /*20a0*/  IADD3 R26, P1, P2, R7, R78.reuse, R18 ;  /* 0x0000004e071a7210 */ /* 0x080fe40007a3e012 */
[----:B------:R-:W-:Y:S02]  /*20b0*/  IADD3 R87, P4, P5, R11, R78, R22 ;  /* 0x0000004e0b577210 */ /* 0x000fe40007d9e016 */
[--C-:B--2---:R-:W-:Y:S02]  /*20c0*/  PRMT R83, RZ, 0x5410, R90.reuse ;  /* 0x00005410ff537816 */ /* 0x104fe4000000005a */
[----:B------:R-:W-:-:S03]  /*20d0*/  PRMT R90, RZ, 0x7610, R90 ;  /* 0x00007610ff5a7816 */ /* 0x000fc6000000005a */
[----:B------:R-:W-:Y:S01]  /*20e0*/  FFMA.FTZ R83, R24, R83, R91 ;  /* 0x0000005318537223 */ /* 0x000fe2000001005b */
[----:B------:R-:W-:Y:S01]  /*20f0*/  PRMT R24, RZ, 0x5410, R27 ;  /* 0x00005410ff187816 */ /* 0x000fe2000000001b */
[----:B------:R-:W-:Y:S01]  /*2100*/  FFMA.FTZ R90, R25, R90, R30 ;  /* 0x0000005a195a7223 */ /* 0x000fe2000001001e */
[----:B---3--:R-:W-:Y:S01]  /*2110*/  PRMT R25, RZ, 0x5410, R88 ;  /* 0x00005410ff197816 */ /* 0x008fe20000000058 */
[----:B------:R-:W0:Y:S04]  /*2120*/  LDS.128 R28, [R13+0x30] ;  /* 0x000030000d1c7984 */ /* 0x000e280000000c00 */
        /* <DEDUP_REMOVED lines=9> */
[----:B------:R-:W-:-:S04]  /*21c0*/  IADD3 R82, P1, P2, R8, R78, R19 ;  /* 0x0000004e08527210 */ /* 0x000fc80007a3e013 */
[----:B------:R-:W-:Y:S02]  /*21d0*/  LEA R92, P3, R82, c[0x0][0x180], 0x1 ;  /* 0x00006000525c7a11 */ /* 0x000fe400078608ff */
[--C-:B0-----:R-:W-:Y:S02]  /*21e0*/  PRMT R88, RZ, 0x5410, R28.reuse ;  /* 0x00005410ff587816 */ /* 0x101fe4000000001c */
[----:B-1----:R-:W-:Y:S02]  /*21f0*/  PRMT R25, RZ, 0x7610, R28 ;  /* 0x00007610ff197816 */ /* 0x002fe4000000001c */
[----:B----4-:R-:W-:-:S05]  /*2200*/  PRMT R24, RZ, 0x5410, R79 ;  /* 0x00005410ff187816 */ /* 0x010fca000000004f */
[----:B------:R-:W-:Y:S01]  /*2210*/  FFMA.FTZ R88, R88, R24, R83 ;  /* 0x0000001858587223 */ /* 0x000fe20000010053 */
[----:B------:R-:W-:-:S04]  /*2220*/  IADD3.X R83, R49, R77, R38, P1, P2 ;  /* 0x0000004d31537210 */ /* 0x000fc80000fe4426 */
[----:B------:R-:W-:-:S05]  /*2230*/  LEA.HI.X R93, R82, c[0x0][0x184], R83, 0x1, P3 ;  /* 0x00006100525d7a11 */ /* 0x000fca00018f0c53 */
[----:B------:R0:W4:Y:S01]  /*2240*/  LDG.E.CONSTANT R28, [R92.64] ;  /* 0x0000000a5c1c7981 */ /* 0x000122000c1e9900 */
[----:B------:R-:W-:-:S05]  /*2250*/  PRMT R79, RZ, 0x7610, R79 ;  /* 0x00007610ff4f7816 */ /* 0x000fca000000004f */
[----:B------:R-:W-:Y:S02]  /*2260*/  FFMA.FTZ R90, R25, R79, R90 ;  /* 0x0000004f195a7223 */ /* 0x000fe4000001005a */
[----:B------:R0:W5:Y:S01]  /*2270*/  LDG.E.CONSTANT R79, [R92.64+0x4] ;  /* 0x0000040a5c4f7981 */ /* 0x000162000c1e9900 */
[----:B------:R-:W-:Y:S02]  /*2280*/  PRMT R24, RZ, 0x5410, R29 ;  /* 0x00005410ff187816 */ /* 0x000fe4000000001d */
[----:B------:R-:W-:-:S05]  /*2290*/  PRMT R25, RZ, 0x5410, R86 ;  /* 0x00005410ff197816 */ /* 0x000fca0000000056 */
[----:B------:R-:W-:Y:S01]  /*22a0*/  FFMA.FTZ R89, R24, R25, R89 ;  /* 0x0000001918597223 */ /* 0x000fe20000010059 */
[----:B------:R-:W-:-:S04]  /*22b0*/  IADD3 R25, P1, P2, R9, R78, R20 ;  /* 0x0000004e09197210 */ /* 0x000fc80007a3e014 */
        /* <DEDUP_REMOVED lines=8> */
[----:B------:R-:W-:Y:S02]  /*2340*/  LEA.HI.X R93, R85, c[0x0][0x184], R78, 0x1, P3 ;  /* 0x00006100555d7a11 */ /* 0x000fe400018f0c4e */
[----:B------:R-:W-:Y:S02]  /*2350*/  IADD3.X R77, R54, R77, R41, P4, P5 ;  /* 0x0000004d364d7210 */ /* 0x000fe400027ea429 */
[C---:B-1----:R-:W-:Y:S01]  /*2360*/  LEA R24, P1, R87.reuse, c[0x0][0x180], 0x1 ;  /* 0x0000600057187a11 */ /* 0x042fe200078208ff */
[----:B------:R-:W5:Y:S03]  /*2370*/  LDG.E.CONSTANT R85, [R92.64] ;  /* 0x0000000a5c557981 */ /* 0x000f66000c1e9900 */
[----:B------:R-:W-:Y:S01]  /*2380*/  LEA.HI.X R25, R87, c[0x0][0x184], R77, 0x1, P1 ;  /* 0x0000610057197a11 */ /* 0x000fe200008f0c4d */
[----:B------:R-:W5:Y:S04]  /*2390*/  LDG.E.CONSTANT R78, [R92.64+0x4] ;  /* 0x0000040a5c4e7981 */ /* 0x000f68000c1e9900 */
[----:B------:R0:W5:Y:S04]  /*23a0*/  LDG.E.CONSTANT R77, [R24.64] ;  /* 0x0000000a184d7981 */ /* 0x000168000c1e9900 */
[----:B------:R0:W5:Y:S02]  /*23b0*/  LDG.E.CONSTANT R87, [R24.64+0x4] ;  /* 0x0000040a18577981 */ /* 0x000164000c1e9900 */
[----:B0-----:R-:W-:-:S02]  /*23c0*/  PRMT R24, RZ, 0x7610, R29 ;  /* 0x00007610ff187816 */ /* 0x001fc4000000001d */
[----:B------:R-:W-:Y:S02]  /*23d0*/  PRMT R29, RZ, 0x7610, R86 ;  /* 0x00007610ff1d7816 */ /* 0x000fe40000000056 */
[----:B------:R-:W-:-:S03]  /*23e0*/  PRMT R25, RZ, 0x5410, R30 ;  /* 0x00005410ff197816 */ /* 0x000fc6000000001e */
[----:B------:R-:W-:Y:S01]  /*23f0*/  FFMA.FTZ R29, R24, R29, R27 ;  /* 0x0000001d181d7223 */ /* 0x000fe2000001001b */
[----:B------:R-:W-:Y:S02]  /*2400*/  ISETP.NE.AND P1, PT, R64, RZ, PT ;  /* 0x000000ff4000720c */ /* 0x000fe40003f25270 */
[--C-:B--2---:R-:W-:Y:S02]  /*2410*/  PRMT R24, RZ, 0x5410, R26.reuse ;  /* 0x00005410ff187816 */ /* 0x104fe4000000001a */
[----:B------:R-:W-:-:S03]  /*2420*/  PRMT R26, RZ, 0x7610, R26 ;  /* 0x00007610ff1a7816 */ /* 0x000fc6000000001a */
[----:B------:R-:W-:Y:S01]  /*2430*/  FFMA.FTZ R88, R25, R24, R88 ;  /* 0x0000001819587223 */ /* 0x000fe20000010058 */
[----:B------:R-:W-:Y:S02]  /*2440*/  PRMT R25, RZ, 0x7610, R30 ;  /* 0x00007610ff197816 */ /* 0x000fe4000000001e */
[----:B------:R-:W-:-:S03]  /*2450*/  PRMT R24, RZ, 0x5410, R31 ;  /* 0x00005410ff187816 */ /* 0x000fc6000000001f */
[----:B------:R-:W-:Y:S01]  /*2460*/  FFMA.FTZ R90, R25, R26, R90 ;  /* 0x0000001a195a7223 */ /* 0x000fe2000001005a */
[----:B---3--:R-:W-:-:S05]  /*2470*/  PRMT R25, RZ, 0x5410, R84 ;  /* 0x00005410ff197816 */ /* 0x008fca0000000054 */
[----:B------:R-:W-:Y:S02]  /*2480*/  FFMA.FTZ R89, R24, R25, R89 ;  /* 0x0000001918597223 */ /* 0x000fe40000010059 */
[----:B------:R-:W0:Y:S01]  /*2490*/  LDS.128 R24, [R13+0x40] ;  /* 0x000040000d187984 */ /* 0x000e220000000c00 */
[----:B------:R-:W-:Y:S02]  /*24a0*/  PRMT R30, RZ, 0x7610, R31 ;  /* 0x00007610ff1e7816 */ /* 0x000fe4000000001f */
[----:B------:R-:W-:-:S05]  /*24b0*/  PRMT R84, RZ, 0x7610, R84 ;  /* 0x00007610ff547816 */ /* 0x000fca0000000054 */
[----:B------:R-:W-:Y:S01]  /*24c0*/  FFMA.FTZ R84, R30, R84, R29 ;  /* 0x000000541e547223 */ /* 0x000fe2000001001d */
[----:B----4-:R-:W-:Y:S02]  /*24d0*/  PRMT R30, RZ, 0x5410, R28 ;  /* 0x00005410ff1e7816 */ /* 0x010fe4000000001c */
[----:B0-----:R-:W-:Y:S02]  /*24e0*/  PRMT R29, RZ, 0x5410, R24 ;  /* 0x00005410ff1d7816 */ /* 0x001fe40000000018 */
[----:B------:R-:W-:-:S03]  /*24f0*/  PRMT R28, RZ, 0x7610, R28 ;  /* 0x00007610ff1c7816 */ /* 0x000fc6000000001c */
[----:B------:R-:W-:Y:S01]  /*2500*/  FFMA.FTZ R88, R29, R30, R88 ;  /* 0x0000001e1d587223 */ /* 0x000fe20000010058 */
[----:B------:R-:W-:Y:S02]  /*2510*/  PRMT R29, RZ, 0x7610, R24 ;  /* 0x00007610ff1d7816 */ /* 0x000fe40000000018 */
[----:B------:R-:W-:-:S03]  /*2520*/  PRMT R24, RZ, 0x5410, R25 ;  /* 0x00005410ff187816 */ /* 0x000fc60000000019 */
[----:B------:R-:W-:Y:S01]  /*2530*/  FFMA.FTZ R90, R29, R28, R90 ;  /* 0x0000001c1d5a7223 */ /* 0x000fe2000001005a */
[----:B-----5:R-:W-:-:S05]  /*2540*/  PRMT R28, RZ, 0x5410, R79 ;  /* 0x00005410ff1c7816 */ /* 0x020fca000000004f */
[----:B------:R-:W-:Y:S02]  /*2550*/  FFMA.FTZ R89, R24, R28, R89 ;  /* 0x0000001c18597223 */ /* 0x000fe40000010059 */
[----:B------:R-:W0:Y:S01]  /*2560*/  LDS.128 R28, [R13+0x50] ;  /* 0x000050000d1c7984 */ /* 0x000e220000000c00 */
[----:B------:R-:W-:Y:S02]  /*2570*/  PRMT R25, RZ, 0x7610, R25 ;  /* 0x00007610ff197816 */ /* 0x000fe40000000019 */
[----:B------:R-:W-:-:S05]  /*2580*/  PRMT R79, RZ, 0x7610, R79 ;  /* 0x00007610ff4f7816 */ /* 0x000fca000000004f */
        /* <DEDUP_REMOVED lines=12> */
[----:B------:R-:W-:Y:S02]  /*2650*/  PRMT R83, RZ, 0x7610, R83 ;  /* 0x00007610ff537816 */ /* 0x000fe40000000053 */
[----:B0-----:R-:W-:Y:S02]  /*2660*/  PRMT R25, RZ, 0x5410, R28 ;  /* 0x00005410ff197816 */ /* 0x001fe4000000001c */
[----:B------:R-:W-:-:S03]  /*2670*/  PRMT R85, RZ, 0x7610, R85 ;  /* 0x00007610ff557816 */ /* 0x000fc60000000055 */
[----:B------:R-:W-:Y:S01]  /*2680*/  FFMA.FTZ R24, R25, R24, R88 ;  /* 0x0000001819187223 */ /* 0x000fe20000010058 */
[----:B------:R-:W-:Y:S01]  /*2690*/  PRMT R25, RZ, 0x7610, R28 ;  /* 0x00007610ff197816 */ /* 0x000fe2000000001c */
[----:B------:R-:W-:Y:S01]  /*26a0*/  FFMA.FTZ R84, R27, R83, R84 ;  /* 0x000000531b547223 */ /* 0x000fe20000010054 */
[----:B------:R-:W-:Y:S02]  /*26b0*/  PRMT R27, RZ, 0x5410, R30 ;  /* 0x00005410ff1b7816 */ /* 0x000fe4000000001e */
[--C-:B------:R-:W-:Y:S01]  /*26c0*/  PRMT R26, RZ, 0x5410, R77.reuse ;  /* 0x00005410ff1a7816 */ /* 0x100fe2000000004d */
[----:B------:R-:W-:Y:S01]  /*26d0*/  FFMA.FTZ R25, R25, R85, R90 ;  /* 0x0000005519197223 */ /* 0x000fe2000001005a */
        /* <DEDUP_REMOVED lines=11> */
[----:B------:R-:W-:Y:S01]  /*2790*/  FADD.FTZ R77, R26, R77 ;  /* 0x0000004d1a4d7221 */ /* 0x000fe20000010000 */
        /* <DEDUP_REMOVED lines=9> */
.L_x_16051:
        /* <DEDUP_REMOVED lines=9> */
.L_x_15995:
[----:B------:R-:W-:-:S13]  /*28c0*/  ISETP.NE.AND P1, PT, R64, RZ, PT ;  /* 0x000000ff4000720c */ /* 0x000fda0003f25270 */
[----:B------:R-:W-:-:S05]  /*28d0*/  @!P1 IMAD.MOV.U32 R25, RZ, RZ, -0x800001 ;  /* 0xff7fffffff199424 */ /* 0x000fca00078e00ff */
[----:B------:R0:W-:Y:S02]  /*28e0*/  @!P1 STS [R76], R25 ;  /* 0x000000194c009388 */ /* 0x0001e40000000800 */
.L_x_15997:
[----:B------:R-:W-:Y:S05]  /*28f0*/  BSYNC B1 ;  /* 0x0000000000017941 */ /* 0x000fea0003800000 */
.L_x_15994:
[----:B------:R-:W-:Y:S02]  /*2900*/  IADD3 R74, P1, R74, 0x10, RZ ;  /* 0x000000104a4a7810 */ /* 0x000fe40007f3e0ff */
[----:B01----:R-:W-:Y:S02]  /*2910*/  IADD3 R76, R76, 0x100, RZ ;  /* 0x000001004c4c7810 */ /* 0x003fe40007ffe0ff */
[----:B------:R-:W-:Y:S01]  /*2920*/  IADD3 R71, R71, 0x40, RZ ;  /* 0x0000004047477810 */ /* 0x000fe20007ffe0ff */
[----:B------:R-:W-:Y:S01]  /*2930*/  IMAD.X R75, RZ, RZ, R75, P1 ;  /* 0x000000ffff4b7224 */ /* 0x000fe200008e064b */
[----:B------:R-:W-:Y:S01]  /*2940*/  IADD3 R72, R72, 0x40, RZ ;  /* 0x0000004048487810 */ /* 0x000fe20007ffe0ff */
[----:B------:R-:W-:Y:S01]  /*2950*/  @P0 CALL.REL.NOINC `(.L_x_15998) ;  /* 0x0000001000000944 */ /* 0x000fe20003c00000 */
[----:B------:R-:W-:Y:S05]  /*2960*/  BRA `(.L_x_15999) ;  /* 0xffffecc000007947 */ /* 0x000fea000383ffff */
.L_x_15998:
[----:B------:R-:W-:Y:S05]  /*2970*/  BRA `(.L_x_15992) ;  /* 0x0000146000007947 */ /* 0x000fea0003800000 */
.L_x_15993:
        /* <DEDUP_REMOVED lines=10> */
[----:B------:R-:W-:Y:S02]  /*2a20*/  IADD3 R76, -R70, 0x1, R73 ;  /* 0x00000001464c7810 */ /* 0x000fe40007ffe149 */
.L_x_16004:
[----:B------:R-:W-:Y:S01]  /*2a30*/  IABS R30, c[0x0][0x1e4] ;  /* 0x00007900001e7a13 */ /* 0x000fe20000000000 */
[----:B------:R-:W-:Y:S01]  /*2a40*/  IMAD.MOV.U32 R24, RZ, RZ, RZ ;  /* 0x000000ffff187224 */ /* 0x000fe200078e00ff */
[----:B------:R-:W-:Y:S01]  /*2a50*/  IABS R28, R71 ;  /* 0x00000047001c7213 */ /* 0x000fe20000000000 */
[----:B------:R-:W-:Y:S01]  /*2a60*/  BSSY B1, `(.L_x_16000) ;  /* 0x000012d000017945 */ /* 0x000fe20003800000 */
[----:B------:R-:W0:Y:S08]  /*2a70*/  I2F.RP R26, R30 ;  /* 0x0000001e001a7306 */ /* 0x000e300000209400 */
[----:B0-----:R-:W0:Y:S02]  /*2a80*/  MUFU.RCP R26, R26 ;  /* 0x0000001a001a7308 */ /* 0x001e240000001000 */
[----:B0-----:R-:W-:-:S02]  /*2a90*/  IADD3 R27, R26, 0xffffffe, RZ ;  /* 0x0ffffffe1a1b7810 */ /* 0x001fc40007ffe0ff */
[----:B------:R-:W-:-:S04]  /*2aa0*/  IABS R26, c[0x0][0x1e0] ;  /* 0x00007800001a7a13 */ /* 0x000fc80000000000 */
[----:B------:R0:W1:Y:S08]  /*2ab0*/  F2I.FTZ.U32.TRUNC.NTZ R25, R27 ;  /* 0x0000001b00197305 */ /* 0x000070000021f000 */
[----:B------:R-:W2:Y:S01]  /*2ac0*/  I2F.RP R31, R26 ;  /* 0x0000001a001f7306 */ /* 0x000ea20000209400 */
[----:B0-----:R-:W-:-:S04]  /*2ad0*/  LOP3.LUT R27, R71, c[0x0][0x1e4], RZ, 0x3c, !PT ;  /* 0x00007900471b7a12 */ /* 0x001fc800078e3cff */
[----:B------:R-:W-:Y:S01]  /*2ae0*/  ISETP.GE.AND P2, PT, R27, RZ, PT ;  /* 0x000000ff1b00720c */ /* 0x000fe20003f46270 */
[----:B-1----:R-:W-:-:S04]  /*2af0*/  IMAD.MOV R29, RZ, RZ, -R25 ;  /* 0x000000ffff1d7224 */ /* 0x002fc800078e0a19 */
[----:B------:R-:W-:-:S04]  /*2b00*/  IMAD R29, R29, R30, RZ ;  /* 0x0000001e1d1d7224 */ /* 0x000fc800078e02ff */
[----:B------:R-:W-:Y:S01]  /*2b10*/  IMAD.HI.U32 R24, R25, R29, R24 ;  /* 0x0000001d19187227 */ /* 0x000fe200078e0018 */
[----:B--2---:R-:W0:Y:S03]  /*2b20*/  MUFU.RCP R31, R31 ;  /* 0x0000001f001f7308 */ /* 0x004e260000001000 */
        /* <DEDUP_REMOVED lines=16> */
[----:B0-----:R-:W-:Y:S01]  /*2c30*/  IMAD.MOV R31, RZ, RZ, -R25 ;  /* 0x000000ffff1f7224 */ /* 0x001fe200078e0a19 */
[----:B------:R-:W-:-:S03]  /*2c40*/  ISETP.NE.AND P2, PT, RZ, c[0x0][0x1e0], PT ;  /* 0x00007800ff007a0c */ /* 0x000fc60003f45270 */
        /* <DEDUP_REMOVED lines=21> */
[----:B------:R-:W-:Y:S02]  /*2da0*/  IMAD.MOV.U32 R82, RZ, RZ, R80 ;  /* 0x000000ffff527224 */ /* 0x000fe400078e0050 */
        /* <DEDUP_REMOVED lines=15> */
[----:B------:R-:W3:Y:S04]  /*2ea0*/  LDG.E.CONSTANT R88, [R30.64] ;  /* 0x0000000a1e587981 */ /* 0x000ee8000c1e9900 */
[----:B------:R0:W4:Y:S04]  /*2eb0*/  LDG.E.CONSTANT R86, [R28.64+0x4] ;  /* 0x0000040a1c567981 */ /* 0x000128000c1e9900 */
[----:B------:R-:W5:Y:S01]  /*2ec0*/  LDG.E.CONSTANT R87, [R30.64+0x4] ;  /* 0x0000040a1e577981 */ /* 0x000f62000c1e9900 */
[----:B------:R-:W-:-:S04]  /*2ed0*/  IADD3 R24, P0, P1, R60, R82, R55 ;  /* 0x000000523c187210 */ /* 0x000fc8000791e037 */
[----:B------:R-:W-:Y:S02]  /*2ee0*/  LEA R84, P2, R24, c[0x0][0x180], 0x1 ;  /* 0x0000600018547a11 */ /* 0x000fe400078408ff */
[----:B------:R-:W-:-:S04]  /*2ef0*/  IADD3.X R25, R43, R79, R32, P0, P1 ;  /* 0x0000004f2b197210 */ /* 0x000fc800007e2420 */
[----:B------:R-:W-:Y:S02]  /*2f00*/  LEA.HI.X R85, R24, c[0x0][0x184], R25, 0x1, P2 ;  /* 0x0000610018557a11 */ /* 0x000fe400010f0c19 */
[----:B------:R-:W0:Y:S04]  /*2f10*/  LDS.128 R24, [R13] ;  /* 0x000000000d187984 */ /* 0x000e280000000c00 */
[----:B------:R-:W5:Y:S01]  /*2f20*/  LDG.E.CONSTANT R83, [R84.64] ;  /* 0x0000000a54537981 */ /* 0x000f62000c1e9900 */
[--C-:B0-----:R-:W-:Y:S02]  /*2f30*/  PRMT R28, RZ, 0x5410, R26.reuse ;  /* 0x00005410ff1c7816 */ /* 0x101fe4000000001a */
[----:B------:R-:W-:Y:S02]  /*2f40*/  PRMT R26, RZ, 0x7610, R26 ;  /* 0x00007610ff1a7816 */ /* 0x000fe4000000001a */
[----:B--2---:R-:W-:-:S02]  /*2f50*/  PRMT R29, RZ, 0x5410, R89 ;  /* 0x00005410ff1d7816 */ /* 0x004fc40000000059 */
[----:B------:R-:W-:-:S03]  /*2f60*/  PRMT R89, RZ, 0x7610, R89 ;  /* 0x00007610ff597816 */ /* 0x000fc60000000059 */
[----:B------:R-:W-:Y:S01]  /*2f70*/  FMUL.FTZ R90, R28, R29 ;  /* 0x0000001d1c5a7220 */ /* 0x000fe20000410000 */
[----:B---3--:R-:W-:Y:S01]  /*2f80*/  PRMT R29, RZ, 0x7610, R88 ;  /* 0x00007610ff1d7816 */ /* 0x008fe20000000058 */
[----:B------:R-:W-:Y:S01]  /*2f90*/  FMUL.FTZ R28, R26, R89 ;  /* 0x000000591a1c7220 */ /* 0x000fe20000410000 */
[--C-:B------:R-:W-:Y:S02]  /*2fa0*/  PRMT R89, RZ, 0x5410, R24.reuse ;  /* 0x00005410ff597816 */ /* 0x100fe40000000018 */
[----:B------:R-:W-:Y:S02]  /*2fb0*/  PRMT R24, RZ, 0x7610, R24 ;  /* 0x00007610ff187816 */ /* 0x000fe40000000018 */
[----:B------:R-:W-:-:S03]  /*2fc0*/  PRMT R26, RZ, 0x5410, R88 ;  /* 0x00005410ff1a7816 */ /* 0x000fc60000000058 */
[----:B------:R-:W-:Y:S01]  /*2fd0*/  FFMA.FTZ R88, R24, R29, R28 ;  /* 0x0000001d18587223 */ /* 0x000fe2000001001c */
[----:B------:R-:W-:Y:S01]  /*2fe0*/  PRMT R24, RZ, 0x5410, R27 ;  /* 0x00005410ff187816 */ /* 0x000fe2000000001b */
[----:B------:R-:W-:Y:S01]  /*2ff0*/  FFMA.FTZ R89, R89, R26, R90 ;  /* 0x0000001a59597223 */ /* 0x000fe2000001005a */
[--C-:B----4-:R-:W-:Y:S01]  /*3000*/  PRMT R29, RZ, 0x5410, R86.reuse ;  /* 0x00005410ff1d7816 */ /* 0x110fe20000000056 */
[----:B------:R0:W2:Y:S01]  /*3010*/  LDG.E.CONSTANT R90, [R84.64+0x4] ;  /* 0x0000040a545a7981 */ /* 0x0000a2000c1e9900 */
[----:B------:R-:W-:Y:S02]  /*3020*/  PRMT R26, RZ, 0x5410, R25 ;  /* 0x00005410ff1a7816 */ /* 0x000fe40000000019 */
[----:B------:R-:W-:Y:S01]  /*3030*/  PRMT R27, RZ, 0x7610, R27 ;  /* 0x00007610ff1b7816 */ /* 0x000fe2000000001b */
[----:B------:R-:W-:Y:S01]  /*3040*/  FMUL.FTZ R24, R24, R29 ;  /* 0x0000001d18187220 */ /* 0x000fe20000410000 */
[----:B-----5:R-:W-:Y:S02]  /*3050*/  PRMT R29, RZ, 0x5410, R87 ;  /* 0x00005410ff1d7816 */ /* 0x020fe40000000057 */
[----:B------:R-:W-:-:S02]  /*3060*/  PRMT R86, RZ, 0x7610, R86 ;  /* 0x00007610ff567816 */ /* 0x000fc40000000056 */
[----:B------:R-:W-:Y:S01]  /*3070*/  PRMT R25, RZ, 0x7610, R25 ;  /* 0x00007610ff197816 */ /* 0x000fe20000000019 */
[----:B------:R-:W-:Y:S01]  /*3080*/  FFMA.FTZ R26, R26, R29, R24 ;  /* 0x0000001d1a1a7223 */ /* 0x000fe20000010018 */
[----:B------:R-:W-:Y:S01]  /*3090*/  PRMT R24, RZ, 0x7610, R87 ;  /* 0x00007610ff187816 */ /* 0x000fe20000000057 */
[----:B------:R-:W1:Y:S01]  /*30a0*/  LDS.128 R28, [R13+0x10] ;  /* 0x000010000d1c7984 */ /* 0x000e620000000c00 */
[----:B------:R-:W-:-:S04]  /*30b0*/  FMUL.FTZ R27, R27, R86 ;  /* 0x000000561b1b7220 */ /* 0x000fc80000410000 */
[----:B------:R-:W-:Y:S01]  /*30c0*/  FFMA.FTZ R87, R25, R24, R27 ;  /* 0x0000001819577223 */ /* 0x000fe2000001001b */
[----:B------:R-:W-:Y:S02]  /*30d0*/  PRMT R27, RZ, 0x5410, R83 ;  /* 0x00005410ff1b7816 */ /* 0x000fe40000000053 */
[----:B------:R-:W-:-:S04]  /*30e0*/  IADD3 R25, P0, P1, R58, R82, R53 ;  /* 0x000000523a197210 */ /* 0x000fc8000791e035 */
[----:B------:R-:W-:Y:S02]  /*30f0*/  IADD3.X R86, R46, R79, R33, P0, P1 ;  /* 0x0000004f2e567210 */ /* 0x000fe400007e2421 */
[----:B-1----:R-:W-:-:S05]  /*3100*/  PRMT R24, RZ, 0x5410, R28 ;  /* 0x00005410ff187816 */ /* 0x002fca000000001c */
[----:B------:R-:W-:Y:S01]  /*3110*/  FFMA.FTZ R27, R24, R27, R89 ;  /* 0x0000001b181b7223 */ /* 0x000fe20000010059 */
[----:B------:R-:W-:-:S04]  /*3120*/  LEA R24, P2, R25, c[0x0][0x180], 0x1 ;  /* 0x0000600019187a11 */ /* 0x000fc800078408ff */
[----:B------:R-:W-:-:S05]  /*3130*/  LEA.HI.X R25, R25, c[0x0][0x184], R86, 0x1, P2 ;  /* 0x0000610019197a11 */ /* 0x000fca00010f0c56 */
[----:B------:R1:W3:Y:S04]  /*3140*/  LDG.E.CONSTANT R89, [R24.64] ;  /* 0x0000000a18597981 */ /* 0x0002e8000c1e9900 */
[----:B------:R1:W4:Y:S01]  /*3150*/  LDG.E.CONSTANT R86, [R24.64+0x4] ;  /* 0x0000040a18567981 */ /* 0x000322000c1e9900 */
[----:B------:R-:W-:Y:S02]  /*3160*/  PRMT R83, RZ, 0x7610, R83 ;  /* 0x00007610ff537816 */ /* 0x000fe40000000053 */
[----:B-1----:R-:W-:Y:S02]  /*3170*/  PRMT R25, RZ, 0x7610, R28 ;  /* 0x00007610ff197816 */ /* 0x002fe4000000001c */
[----:B------:R-:W-:-:S03]  /*3180*/  IADD3 R28, P0, P1, R56, R82, R15 ;  /* 0x00000052381c7210 */ /* 0x000fc6000791e00f */
[----:B------:R-:W-:Y:S01]  /*3190*/  FFMA.FTZ R88, R25, R83, R88 ;  /* 0x0000005319587223 */ /* 0x000fe20000010058 */
[----:B0-----:R-:W-:Y:S02]  /*31a0*/  LEA R84, P2, R28, c[0x0][0x180], 0x1 ;  /* 0x000060001c547a11 */ /* 0x001fe400078408ff */
[----:B------:R-:W-:-:S04]  /*31b0*/  IADD3.X R83, R45, R79, R34, P0, P1 ;  /* 0x0000004f2d537210 */ /* 0x000fc800007e2422 */
[----:B------:R-:W-:-:S05]  /*31c0*/  LEA.HI.X R85, R28, c[0x0][0x184], R83, 0x1, P2 ;  /* 0x000061001c557a11 */ /* 0x000fca00010f0c53 */
[----:B------:R-:W5:Y:S01]  /*31d0*/  LDG.E.CONSTANT R83, [R84.64] ;  /* 0x0000000a54537981 */ /* 0x000f62000c1e9900 */
[----:B------:R-:W-:Y:S02]  /*31e0*/  PRMT R25, RZ, 0x5410, R29 ;  /* 0x00005410ff197816 */ /* 0x000fe4000000001d */
[----:B------:R-:W-:Y:S02]  /*31f0*/  PRMT R28, RZ, 0x5410, R30 ;  /* 0x00005410ff1c7816 */ /* 0x000fe4000000001e */
[--C-:B--2---:R-:W-:Y:S02]  /*3200*/  PRMT R24, RZ, 0x5410, R90.reuse ;  /* 0x00005410ff187816 */ /* 0x104fe4000000005a */
[----:B------:R-:W-:-:S03]  /*3210*/  PRMT R90, RZ, 0x7610, R90 ;  /* 0x00007610ff5a7816 */ /* 0x000fc6000000005a */
[----:B------:R-:W-:Y:S01]  /*3220*/  FFMA.FTZ R26, R25, R24, R26 ;  /* 0x00000018191a7223 */ /* 0x000fe2000001001a */
[----:B------:R-:W-:Y:S02]  /*3230*/  PRMT R24, RZ, 0x7610, R29 ;  /* 0x00007610ff187816 */ /* 0x000fe4000000001d */
[----:B------:R-:W-:-:S03]  /*3240*/  PRMT R25, RZ, 0x7610, R30 ;  /* 0x00007610ff197816 */ /* 0x000fc6000000001e */
[----:B------:R-:W-:Y:S01]  /*3250*/  FFMA.FTZ R87, R24, R90, R87 ;  /* 0x0000005a18577223 */ /* 0x000fe20000010057 */
[----:B------:R-:W-:Y:S02]  /*3260*/  PRMT R90, RZ, 0x7610, R31 ;  /* 0x00007610ff5a7816 */ /* 0x000fe4000000001f */
[--C-:B---3--:R-:W-:Y:S02]  /*3270*/  PRMT R24, RZ, 0x5410, R89.reuse ;  /* 0x00005410ff187816 */ /* 0x108fe40000000059 */
[----:B------:R-:W-:Y:S02]  /*3280*/  PRMT R89, RZ, 0x7610, R89 ;  /* 0x00007610ff597816 */ /* 0x000fe40000000059 */
[----:B----4-:R-:W-:-:S03]  /*3290*/  PRMT R30, RZ, 0x5410, R86 ;  /* 0x00005410ff1e7816 */ /* 0x010fc60000000056 */
[----:B------:R-:W-:Y:S01]  /*32a0*/  FFMA.FTZ R88, R25, R89, R88 ;  /* 0x0000005919587223 */ /* 0x000fe20000010058 */
[----:B------:R-:W-:Y:S01]  /*32b0*/  PRMT R25, RZ, 0x5410, R31 ;  /* 0x00005410ff197816 */ /* 0x000fe2000000001f */
[----:B------:R-:W-:-:S04]  /*32c0*/  FFMA.FTZ R28, R28, R24, R27 ;  /* 0x000000181c1c7223 */ /* 0x000fc8000001001b */
[----:B------:R-:W-:Y:S02]  /*32d0*/  FFMA.FTZ R30, R25, R30, R26 ;  /* 0x0000001e191e7223 */ /* 0x000fe4000001001a */
[----:B------:R-:W0:Y:S01]  /*32e0*/  LDS.128 R24, [R13+0x20] ;  /* 0x000020000d187984 */ /* 0x000e220000000c00 */
[----:B------:R-:W-:-:S05]  /*32f0*/  PRMT R31, RZ, 0x7610, R86 ;  /* 0x00007610ff1f7816 */ /* 0x000fca0000000056 */
[----:B------:R-:W-:Y:S02]  /*3300*/  FFMA.FTZ R31, R90, R31, R87 ;  /* 0x0000001f5a1f7223 */ /* 0x000fe40000010057 */
[----:B------:R1:W2:Y:S01]  /*3310*/  LDG.E.CONSTANT R90, [R84.64+0x4] ;  /* 0x0000040a545a7981 */ /* 0x0002a2000c1e9900 */
[----:B-----5:R-:W-:Y:S02]  /*3320*/  PRMT R29, RZ, 0x5410, R83 ;  /* 0x00005410ff1d7816 */ /* 0x020fe40000000053 */
[----:B0-----:R-:W-:-:S05]  /*3330*/  PRMT R87, RZ, 0x5410, R24 ;  /* 0x00005410ff577816 */ /* 0x001fca0000000018 */
[----:B------:R-:W-:Y:S01]  /*3340*/  FFMA.FTZ R87, R87, R29, R28 ;  /* 0x0000001d57577223 */ /* 0x000fe2000001001c */
[----:B------:R-:W-:-:S04]  /*3350*/  IADD3 R29, P0, P1, R5, R82, R16 ;  /* 0x00000052051d7210 */ /* 0x000fc8000791e010 */
[----:B------:R-:W-:Y:S02]  /*3360*/  LEA R28, P2, R29, c[0x0][0x180], 0x1 ;  /* 0x000060001d1c7a11 */ /* 0x000fe400078408ff */
[----:B------:R-:W-:-:S04]  /*3370*/  IADD3.X R86, R48, R79, R35, P0, P1 ;  /* 0x0000004f30567210 */ /* 0x000fc800007e2423 */
[----:B------:R-:W-:-:S05]  /*3380*/  LEA.HI.X R29, R29, c[0x0][0x184], R86, 0x1, P2 ;  /* 0x000061001d1d7a11 */ /* 0x000fca00010f0c56 */
[----:B------:R0:W3:Y:S04]  /*3390*/  LDG.E.CONSTANT R89, [R28.64] ;  /* 0x0000000a1c597981 */ /* 0x0000e8000c1e9900 */
[----:B------:R0:W4:Y:S01]  /*33a0*/  LDG.E.CONSTANT R86, [R28.64+0x4] ;  /* 0x0000040a1c567981 */ /* 0x000122000c1e9900 */
[----:B------:R-:W-:Y:S02]  /*33b0*/  PRMT R83, RZ, 0x7610, R83 ;  /* 0x00007610ff537816 */ /* 0x000fe40000000053 */
[----:B0-----:R-:W-:Y:S02]  /*33c0*/  PRMT R29, RZ, 0x7610, R24 ;  /* 0x00007610ff1d7816 */ /* 0x001fe40000000018 */
[----:B------:R-:W-:-:S03]  /*33d0*/  IADD3 R24, P0, P1, R6, R82, R17 ;  /* 0x0000005206187210 */ /* 0x000fc6000791e011 */
[----:B------:R-:W-:Y:S01]  /*33e0*/  FFMA.FTZ R88, R29, R83, R88 ;  /* 0x000000531d587223 */ /* 0x000fe20000010058 */
[----:B-1----:R-:W-:Y:S02]  /*33f0*/  LEA R84, P2, R24, c[0x0][0x180], 0x1 ;  /* 0x0000600018547a11 */ /* 0x002fe400078408ff */
[----:B------:R-:W-:-:S04]  /*3400*/  IADD3.X R83, R47, R79, R36, P0, P1 ;  /* 0x0000004f2f537210 */ /* 0x000fc800007e2424 */
[----:B------:R-:W-:-:S05]  /*3410*/  LEA.HI.X R85, R24, c[0x0][0x184], R83, 0x1, P2 ;  /* 0x0000610018557a11 */ /* 0x000fca00010f0c53 */
[----:B------:R0:W5:Y:S01]  /*3420*/  LDG.E.CONSTANT R83, [R84.64] ;  /* 0x0000000a54537981 */ /* 0x000162000c1e9900 */
[----:B------:R-:W-:Y:S02]  /*3430*/  PRMT R29, RZ, 0x5410, R25 ;  /* 0x00005410ff1d7816 */ /* 0x000fe40000000019 */
[----:B------:R-:W-:Y:S01]  /*3440*/  PRMT R28, RZ, 0x5410, R26 ;  /* 0x00005410ff1c7816 */ /* 0x000fe2000000001a */
[----:B0-----:R0:W5:Y:S01]  /*3450*/  LDG.E.CONSTANT R84, [R84.64+0x4] ;  /* 0x0000040a54547981 */ /* 0x001162000c1e9900 */
[----:B--2---:R-:W-:-:S05]  /*3460*/  PRMT R24, RZ, 0x5410, R90 ;  /* 0x00005410ff187816 */ /* 0x004fca000000005a */
[----:B------:R-:W-:Y:S01]  /*3470*/  FFMA.FTZ R30, R29, R24, R30 ;  /* 0x000000181d1e7223 */ /* 0x000fe2000001001e */
[----:B------:R-:W-:Y:S02]  /*3480*/  PRMT R24, RZ, 0x7610, R25 ;  /* 0x00007610ff187816 */ /* 0x000fe40000000019 */
[----:B------:R-:W-:Y:S02]  /*3490*/  PRMT R90, RZ, 0x7610, R90 ;  /* 0x00007610ff5a7816 */ /* 0x000fe4000000005a */
[----:B------:R-:W-:-:S03]  /*34a0*/  PRMT R29, RZ, 0x5410, R27 ;  /* 0x00005410ff1d7816 */ /* 0x000fc6000000001b */
[----:B------:R-:W-:Y:S01]  /*34b0*/  FFMA.FTZ R24, R24, R90, R31 ;  /* 0x0000005a18187223 */ /* 0x000fe2000001001f */
[----:B---3--:R-:W-:-:S05]  /*34c0*/  PRMT R25, RZ, 0x5410, R89 ;  /* 0x00005410ff197816 */ /* 0x008fca0000000059 */
[----:B------:R-:W-:Y:S01]  /*34d0*/  FFMA.FTZ R25, R28, R25, R87 ;  /* 0x000000191c197223 */ /* 0x000fe20000010057 */
[----:B------:R-:W-:Y:S02]  /*34e0*/  PRMT R87, RZ, 0x7610, R26 ;  /* 0x00007610ff577816 */ /* 0x000fe4000000001a */
[----:B----4-:R-:W-:-:S05]  /*34f0*/  PRMT R26, RZ, 0x5410, R86 ;  /* 0x00005410ff1a7816 */ /* 0x010fca0000000056 */
[----:B------:R-:W-:Y:S02]  /*3500*/  FFMA.FTZ R26, R29, R26, R30 ;  /* 0x0000001a1d1a7223 */ /* 0x000fe4000001001e */
[----:B------:R-:W1:Y:S01]  /*3510*/  LDS.128 R28, [R13+0x30] ;  /* 0x000030000d1c7984 */ /* 0x000e620000000c00 */
[----:B------:R-:W-:Y:S02]  /*3520*/  PRMT R27, RZ, 0x7610, R27 ;  /* 0x00007610ff1b7816 */ /* 0x000fe4000000001b */
[----:B------:R-:W-:-:S05]  /*3530*/  PRMT R86, RZ, 0x7610, R86 ;  /* 0x00007610ff567816 */ /* 0x000fca0000000056 */
[----:B------:R-:W-:Y:S01]  /*3540*/  FFMA.FTZ R86, R27, R86, R24 ;  /* 0x000000561b567223 */ /* 0x000fe20000010018 */
[----:B------:R-:W-:Y:S02]  /*3550*/  PRMT R89, RZ, 0x7610, R89 ;  /* 0x00007610ff597816 */ /* 0x000fe40000000059 */
[----:B-----5:R-:W-:-:S03]  /*3560*/  PRMT R27, RZ, 0x5410, R83 ;  /* 0x00005410ff1b7816 */ /* 0x020fc60000000053 */
[----:B------:R-:W-:Y:S01]  /*3570*/  FFMA.FTZ R87, R87, R89, R88 ;  /* 0x0000005957577223 */ /* 0x000fe20000010058 */
[----:B-1----:R-:W-:-:S05]  /*3580*/  PRMT R24, RZ, 0x5410, R28 ;  /* 0x00005410ff187816 */ /* 0x002fca000000001c */
        /* <DEDUP_REMOVED lines=12> */
[----:B------:R-:W-:-:S04]  /*3650*/  IADD3.X R83, R49, R79, R38, P0, P1 ;  /* 0x0000004f31537210 */ /* 0x000fc800007e2426 */
[----:B------:R-:W-:-:S05]  /*3660*/  LEA.HI.X R93, R28, c[0x0][0x184], R83, 0x1, P2 ;  /* 0x000061001c5d7a11 */ /* 0x000fca00010f0c53 */
[----:B0-----:R-:W4:Y:S01]  /*3670*/  LDG.E.CONSTANT R85, [R92.64] ;  /* 0x0000000a5c557981 */ /* 0x001f22000c1e9900 */
[--C-:B-1----:R-:W-:Y:S02]  /*3680*/  PRMT R25, RZ, 0x5410, R29.reuse ;  /* 0x00005410ff197816 */ /* 0x102fe4000000001d */
        /* <DEDUP_REMOVED lines=9> */
[----:B--2---:R-:W-:Y:S02]  /*3720*/  PRMT R24, RZ, 0x5410, R89 ;  /* 0x00005410ff187816 */ /* 0x004fe40000000059 */
[----:B---3--:R-:W-:-:S03]  /*3730*/  PRMT R86, RZ, 0x5410, R88 ;  /* 0x00005410ff567816 */ /* 0x008fc60000000058 */
[----:B------:R-:W-:Y:S02]  /*3740*/  FFMA.FTZ R28, R28, R24, R27 ;  /* 0x000000181c1c7223 */ /* 0x000fe4000001001b */
[----:B------:R-:W-:Y:S02]  /*3750*/  FFMA.FTZ R86, R25, R86, R26 ;  /* 0x0000005619567223 */ /* 0x000fe4000001001a */
[----:B------:R-:W0:Y:S01]  /*3760*/  LDS.128 R24, [R13+0x40] ;  /* 0x000040000d187984 */ /* 0x000e220000000c00 */
[----:B------:R-:W-:-:S05]  /*3770*/  PRMT R89, RZ, 0x7610, R89 ;  /* 0x00007610ff597816 */ /* 0x000fca0000000059 */
[----:B------:R-:W-:Y:S02]  /*3780*/  FFMA.FTZ R87, R30, R89, R87 ;  /* 0x000000591e577223 */ /* 0x000fe40000010057 */
[----:B------:R1:W2:Y:S01]  /*3790*/  LDG.E.CONSTANT R89, [R92.64+0x4] ;  /* 0x0000040a5c597981 */ /* 0x0002a2000c1e9900 */
[----:B------:R-:W-:-:S05]  /*37a0*/  PRMT R88, RZ, 0x7610, R88 ;  /* 0x00007610ff587816 */ /* 0x000fca0000000058 */
[----:B------:R-:W-:Y:S01]  /*37b0*/  FFMA.FTZ R90, R31, R88, R90 ;  /* 0x000000581f5a7223 */ /* 0x000fe2000001005a */
[----:B----4-:R-:W-:Y:S02]  /*37c0*/  PRMT R88, RZ, 0x5410, R85 ;  /* 0x00005410ff587816 */ /* 0x010fe40000000055 */
[----:B0-----:R-:W-:-:S05]  /*37d0*/  PRMT R29, RZ, 0x5410, R24 ;  /* 0x00005410ff1d7816 */ /* 0x001fca0000000018 */
[----:B------:R-:W-:Y:S01]  /*37e0*/  FFMA.FTZ R88, R29, R88, R28 ;  /* 0x000000581d587223 */ /* 0x000fe2000001001c */
[----:B------:R-:W-:-:S04]  /*37f0*/  IADD3 R28, P0, P1, R9, R82, R20 ;  /* 0x00000052091c7210 */ /* 0x000fc8000791e014 */
[----:B-1----:R-:W-:Y:S02]  /*3800*/  LEA R92, P2, R28, c[0x0][0x180], 0x1 ;  /* 0x000060001c5c7a11 */ /* 0x002fe400078408ff */
[----:B------:R-:W-:-:S04]  /*3810*/  IADD3.X R29, R52, R79, R39, P0, P1 ;  /* 0x0000004f341d7210 */ /* 0x000fc800007e2427 */
[----:B------:R-:W-:Y:S02]  /*3820*/  LEA.HI.X R93, R28, c[0x0][0x184], R29, 0x1, P2 ;  /* 0x000061001c5d7a11 */ /* 0x000fe400010f0c1d */
[----:B------:R-:W-:-:S03]  /*3830*/  IADD3 R29, P0, P1, R10, R82, R21 ;  /* 0x000000520a1d7210 */ /* 0x000fc6000791e015 */
[----:B------:R0:W3:Y:S01]  /*3840*/  LDG.E.CONSTANT R83, [R92.64] ;  /* 0x0000000a5c537981 */ /* 0x0000e2000c1e9900 */
[----:B------:R-:W-:Y:S02]  /*3850*/  LEA R28, P2, R29, c[0x0][0x180], 0x1 ;  /* 0x000060001d1c7a11 */ /* 0x000fe400078408ff */
[-C--:B------:R-:W-:Y:S01]  /*3860*/  IADD3.X R30, R51, R79.reuse, R40, P0, P1 ;  /* 0x0000004f331e7210 */ /* 0x080fe200007e2428 */
[----:B------:R0:W4:Y:S01]  /*3870*/  LDG.E.CONSTANT R84, [R92.64+0x4] ;  /* 0x0000040a5c547981 */ /* 0x000122000c1e9900 */
[----:B------:R-:W-:Y:S02]  /*3880*/  IADD3 R31, P3, P4, R11, R82, R22 ;  /* 0x000000520b1f7210 */ /* 0x000fe40007c7e016 */
[----:B------:R-:W-:Y:S02]  /*3890*/  LEA.HI.X R29, R29, c[0x0][0x184], R30, 0x1, P2 ;  /* 0x000061001d1d7a11 */ /* 0x000fe400010f0c1e */
[----:B------:R-:W-:Y:S02]  /*38a0*/  IADD3.X R79, R54, R79, R41, P3, P4 ;  /* 0x0000004f364f7210 */ /* 0x000fe40001fe8429 */
[C---:B------:R-:W-:Y:S01]  /*38b0*/  LEA R30, P0, R31.reuse, c[0x0][0x180], 0x1 ;  /* 0x000060001f1e7a11 */ /* 0x040fe200078008ff */
[----:B------:R1:W5:Y:S03]  /*38c0*/  LDG.E.CONSTANT R82, [R28.64] ;  /* 0x0000000a1c527981 */ /* 0x000366000c1e9900 */
[----:B------:R-:W-:Y:S01]  /*38d0*/  LEA.HI.X R31, R31, c[0x0][0x184], R79, 0x1, P0 ;  /* 0x000061001f1f7a11 */ /* 0x000fe200000f0c4f */
[----:B------:R1:W5:Y:S04]  /*38e0*/  LDG.E.CONSTANT R91, [R28.64+0x4] ;  /* 0x0000040a1c5b7981 */ /* 0x000368000c1e9900 */
[----:B------:R2:W5:Y:S04]  /*38f0*/  LDG.E.CONSTANT R79, [R30.64] ;  /* 0x0000000a1e4f7981 */ /* 0x000568000c1e9900 */
[----:B0-----:R0:W5:Y:S01]  /*3900*/  LDG.E.CONSTANT R92, [R30.64+0x4] ;  /* 0x0000040a1e5c7981 */ /* 0x001162000c1e9900 */
[----:B------:R-:W-:-:S02]  /*3910*/  PRMT R24, RZ, 0x7610, R24 ;  /* 0x00007610ff187816 */ /* 0x000fc40000000018 */
[----:B------:R-:W-:Y:S02]  /*3920*/  PRMT R85, RZ, 0x7610, R85 ;  /* 0x00007610ff557816 */ /* 0x000fe40000000055 */
[----:B-1----:R-:W-:-:S03]  /*3930*/  PRMT R29, RZ, 0x5410, R25 ;  /* 0x00005410ff1d7816 */ /* 0x002fc60000000019 */
[----:B------:R-:W-:Y:S01]  /*3940*/  FFMA.FTZ R87, R24, R85, R87 ;  /* 0x0000005518577223 */ /* 0x000fe20000010057 */
[----:B------:R-:W-:Y:S02]  /*3950*/  PRMT R25, RZ, 0x7610, R25 ;  /* 0x00007610ff197816 */ /* 0x000fe40000000019 */
[----:B------:R-:W-:Y:S02]  /*3960*/  ISETP.NE.AND P0, PT, R64, RZ, PT ;  /* 0x000000ff4000720c */ /* 0x000fe40003f05270 */
[----:B--2---:R-:W-:-:S05]  /*3970*/  PRMT R24, RZ, 0x5410, R89 ;  /* 0x00005410ff187816 */ /* 0x004fca0000000059 */
[----:B------:R-:W-:Y:S02]  /*3980*/  FFMA.FTZ R86, R29, R24, R86 ;  /* 0x000000181d567223 */ /* 0x000fe40000010056 */
[----:B0-----:R-:W0:Y:S01]  /*3990*/  LDS.128 R28, [R13+0x50] ;  /* 0x000050000d1c7984 */ /* 0x001e220000000c00 */
[----:B------:R-:W-:-:S05]  /*39a0*/  PRMT R89, RZ, 0x7610, R89 ;  /* 0x00007610ff597816 */ /* 0x000fca0000000059 */
[----:B------:R-:W-:Y:S01]  /*39b0*/  FFMA.FTZ R90, R25, R89, R90 ;  /* 0x00000059195a7223 */ /* 0x000fe2000001005a */
[--C-:B------:R-:W-:Y:S02]  /*39c0*/  PRMT R25, RZ, 0x5410, R26.reuse ;  /* 0x00005410ff197816 */ /* 0x100fe4000000001a */
[----:B------:R-:W-:Y:S02]  /*39d0*/  PRMT R26, RZ, 0x7610, R26 ;  /* 0x00007610ff1a7816 */ /* 0x000fe4000000001a */
[----:B---3--:R-:W-:-:S05]  /*39e0*/  PRMT R24, RZ, 0x5410, R83 ;  /* 0x00005410ff187816 */ /* 0x008fca0000000053 */
[----:B------:R-:W-:Y:S01]  /*39f0*/  FFMA.FTZ R88, R25, R24, R88 ;  /* 0x0000001819587223 */ /* 0x000fe20000010058 */
[----:B------:R-:W-:Y:S02]  /*3a00*/  PRMT R25, RZ, 0x5410, R27 ;  /* 0x00005410ff197816 */ /* 0x000fe4000000001b */
[----:B----4-:R-:W-:Y:S02]  /*3a10*/  PRMT R24, RZ, 0x5410, R84 ;  /* 0x00005410ff187816 */ /* 0x010fe40000000054 */
[----:B------:R-:W-:-:S03]  /*3a20*/  PRMT R83, RZ, 0x7610, R83 ;  /* 0x00007610ff537816 */ /* 0x000fc60000000053 */
[----:B------:R-:W-:Y:S01]  /*3a30*/  FFMA.FTZ R86, R25, R24, R86 ;  /* 0x0000001819567223 */ /* 0x000fe20000010056 */
[----:B0-----:R-:W-:Y:S02]  /*3a40*/  PRMT R25, RZ, 0x5410, R28 ;  /* 0x00005410ff197816 */ /* 0x001fe4000000001c */
[----:B-----5:R-:W-:Y:S01]  /*3a50*/  PRMT R24, RZ, 0x5410, R82 ;  /* 0x00005410ff187816 */ /* 0x020fe20000000052 */
        /* <DEDUP_REMOVED lines=31> */
.L_x_16052:
        /* <DEDUP_REMOVED lines=11> */
.L_x_16001:
[----:B------:R-:W-:-:S13]  /*3d00*/  ISETP.NE.AND P0, PT, R64, RZ, PT ;  /* 0x000000ff4000720c */ /* 0x000fda0003f05270 */
[----:B------:R-:W-:-:S05]  /*3d10*/  @!P0 IMAD.MOV.U32 R25, RZ, RZ, -0x800001 ;  /* 0xff7fffffff198424 */ /* 0x000fca00078e00ff */
[----:B------:R0:W-:Y:S02]  /*3d20*/  @!P0 STS [R74], R25 ;  /* 0x000000194a008388 */ /* 0x0001e40000000800 */
.L_x_16003:
[----:B------:R-:W-:Y:S05]  /*3d30*/  BSYNC B1 ;  /* 0x0000000000017941 */ /* 0x000fea0003800000 */
.L_x_16000:
        /* <DEDUP_REMOVED lines=10> */
.L_x_15992:
[----:B------:R-:W-:Y:S05]  /*3de0*/  BSYNC B0 ;  /* 0x0000000000007941 */ /* 0x000fea0003800000 */
.L_x_15991:
[----:B------:R-:W-:Y:S05]  /*3df0*/  BRA.DIV ~URZ, `(.L_x_16005) ;  /* 0x000043827f007947 */ /* 0x000fea000b800000 */
[----:B------:R0:W1:Y:S02]  /*3e00*/  SHFL.BFLY PT, R6, R61, 0x10, 0x1f ;  /* 0x0e001f003d067f89 */ /* 0x00006400000e0000 */
.L_x_16053:
[----:B01----:R-:W-:Y:S01]  /*3e10*/  FMNMX.FTZ R61, R6, R61, !PT ;  /* 0x0000003d063d7209 */ /* 0x003fe20007810000 */
[----:B------:R-:W-:Y:S05]  /*3e20*/  BRA.DIV ~URZ, `(.L_x_16006) ;  /* 0x000043d27f007947 */ /* 0x000fea000b800000 */
[----:B------:R-:W0:Y:S02]  /*3e30*/  SHFL.BFLY PT, R5, R61, 0x8, 0x1f ;  /* 0x0d001f003d057f89 */ /* 0x000e2400000e0000 */
[----:B0-----:R-:W-:-:S05]  /*3e40*/  FMNMX.FTZ R5, R61, R5, !PT ;  /* 0x000000053d057209 */ /* 0x001fca0007810000 */
[----:B------:R-:W0:Y:S02]  /*3e50*/  SHFL.BFLY PT, R6, R5, 0x4, 0x1f ;  /* 0x0c801f0005067f89 */ /* 0x000e2400000e0000 */
[----:B0-----:R-:W-:-:S05]  /*3e60*/  FMNMX.FTZ R6, R5, R6, !PT ;  /* 0x0000000605067209 */ /* 0x001fca0007810000 */
[----:B------:R0:W1:Y:S02]  /*3e70*/  SHFL.BFLY PT, R7, R6, 0x2, 0x1f ;  /* 0x0c401f0006077f89 */ /* 0x00006400000e0000 */
.L_x_16054:
        /* <DEDUP_REMOVED lines=37> */
.L_x_16011:
        /* <DEDUP_REMOVED lines=11> */
.L_x_16010:
[----:B------:R-:W-:Y:S05]  /*4180*/  BSYNC B1 ;  /* 0x0000000000017941 */ /* 0x000fea0003800000 */
.L_x_16009:
        /* <DEDUP_REMOVED lines=10> */
.L_x_16014:
        /* <DEDUP_REMOVED lines=100> */
.L_x_16013:
[----:B------:R-:W-:Y:S05]  /*4870*/  BSYNC B1 ;  /* 0x0000000000017941 */ /* 0x000fea0003800000 */
.L_x_16012:
        /* <DEDUP_REMOVED lines=55> */
.L_x_16016:
[----:B------:R-:W-:Y:S05]  /*4bf0*/  BSYNC B1 ;  /* 0x0000000000017941 */ /* 0x000fea0003800000 */
.L_x_16015:
        /* <DEDUP_REMOVED lines=26> */
.L_x_16008:
[----:B------:R-:W-:Y:S05]  /*4da0*/  BSYNC B0 ;  /* 0x0000000000007941 */ /* 0x000fea0003800000 */
.L_x_16007:
        /* <DEDUP_REMOVED lines=39> */
[----:B0-----:R-:W-:-:S04]  /*5020*/  FADD.FTZ R7, R6, 9.9999999747524270788e-07 ;  /* 0x358637bd06077421 */ /* 0x001fc80000010000 */
[----:B------:R0:W1:Y:S08]  /*5030*/  MUFU.RCP R34, R7 ;  /* 0x0000000700227308 */ /* 0x0000700000001000 */
[----:B------:R-:W-:Y:S05]  /*5040*/  @!P0 BRA `(.L_x_16020) ;  /* 0x000000b000008947 */ /* 0x000fea0003800000 */
[----:B0-----:R-:W-:Y:S01]  /*5050*/  IMAD.MOV.U32 R7, RZ, RZ, R9 ;  /* 0x000000ffff077224 */ /* 0x001fe200078e0009 */
[----:B------:R-:W-:Y:S01]  /*5060*/  LEA R9, R4, 0xe0, 0x2 ;  /* 0x000000e004097811 */ /* 0x000fe200078e10ff */
[----:B------:R-:W-:-:S04]  /*5070*/  IMAD.MOV.U32 R8, RZ, RZ, R4 ;  /* 0x000000ffff087224 */ /* 0x000fc800078e0004 */
.L_x_16021:
        /* <DEDUP_REMOVED lines=8> */
.L_x_16020:
[----:B------:R-:W-:Y:S05]  /*5100*/  BSYNC B1 ;  /* 0x0000000000017941 */ /* 0x000fea0003800000 */
.L_x_16019:
        /* <DEDUP_REMOVED lines=10> */
.L_x_16024:
        /* <DEDUP_REMOVED lines=52> */
.L_x_16023:
[----:B------:R-:W-:Y:S05]  /*54f0*/  BSYNC B1 ;  /* 0x0000000000017941 */ /* 0x000fea0003800000 */
.L_x_16022:
        /* <DEDUP_REMOVED lines=31> */
.L_x_16026:
[----:B------:R-:W-:Y:S05]  /*56f0*/  BSYNC B1 ;  /* 0x0000000000017941 */ /* 0x000fea0003800000 */
.L_x_16025:
        /* <DEDUP_REMOVED lines=14> */
.L_x_16018:
[----:B------:R-:W-:Y:S05]  /*57e0*/  BSYNC B0 ;  /* 0x0000000000007941 */ /* 0x000fea0003800000 */
.L_x_16017:
        /* <DEDUP_REMOVED lines=32> */
.L_x_16028:
[----:B------:R-:W-:Y:S05]  /*59f0*/  BSYNC B0 ;  /* 0x0000000000007941 */ /* 0x000fea0003800000 */
.L_x_16027:
[----:B------:R-:W-:Y:S01]  /*5a00*/  BSSY B1, `(.L_x_16029) ;  /* 0x00001e4000017945 */ /* 0x000fe20003800000 */
[----:B------:R-:W-:Y:S05]  /*5a10*/  @!P1 BRA `(.L_x_16030) ;  /* 0x0000005000009947 */ /* 0x000fea0003800000 */
[----:B------:R-:W-:Y:S01]  /*5a20*/  CS2R R24, SRZ ;  /* 0x0000000000187805 */ /* 0x000fe2000001ff00 */
[----:B------:R-:W-:Y:S01]  /*5a30*/  IMAD.MOV.U32 R23, RZ, RZ, RZ ;  /* 0x000000ffff177224 */ /* 0x000fe200078e00ff */
[----:B------:R-:W-:Y:S01]  /*5a40*/  CS2R R26, SRZ ;  /* 0x00000000001a7805 */ /* 0x000fe2000001ff00 */
[----:B------:R-:W-:Y:S01]  /*5a50*/  IMAD.MOV.U32 R28, RZ, RZ, RZ ;  /* 0x000000ffff1c7224 */ /* 0x000fe200078e00ff */
[----:B------:R-:W-:Y:S05]  /*5a60*/  BRA `(.L_x_16031) ;  /* 0x00001dd000007947 */ /* 0x000fea0003800000 */
.L_x_16030:
[----:B------:R-:W-:Y:S01]  /*5a70*/  IABS R19, c[0x0][0x1e4] ;  /* 0x0000790000137a13 */ /* 0x000fe20000000000 */
[----:B0-----:R-:W0:Y:S01]  /*5a80*/  S2R R5, SR_CTAID.Y ;  /* 0x0000000000057919 */ /* 0x001e220000002600 */
[----:B------:R-:W-:Y:S01]  /*5a90*/  IMAD.MOV.U32 R37, RZ, RZ, c[0x0][0x1bc] ;  /* 0x00006f00ff257624 */ /* 0x000fe200078e00ff */
[----:B------:R-:W-:Y:S01]  /*5aa0*/  IADD3 R22, -R69, 0x1, RZ ;  /* 0x0000000145167810 */ /* 0x000fe20007ffe1ff */
[----:B------:R-:W2:Y:S01]  /*5ab0*/  I2F.RP R7, R19 ;  /* 0x0000001300077306 */ /* 0x000ea20000209400 */
[----:B------:R-:W3:Y:S01]  /*5ac0*/  S2R R31, SR_CTAID.Z ;  /* 0x00000000001f7919 */ /* 0x000ee20000002700 */
[----:B------:R-:W-:Y:S01]  /*5ad0*/  CS2R R24, SRZ ;  /* 0x0000000000187805 */ /* 0x000fe2000001ff00 */
[----:B------:R-:W-:Y:S01]  /*5ae0*/  IMAD.MOV.U32 R23, RZ, RZ, RZ ;  /* 0x000000ffff177224 */ /* 0x000fe200078e00ff */
[----:B------:R-:W-:Y:S01]  /*5af0*/  CS2R R26, SRZ ;  /* 0x00000000001a7805 */ /* 0x000fe2000001ff00 */
[----:B------:R-:W-:Y:S01]  /*5b00*/  IMAD.MOV.U32 R28, RZ, RZ, RZ ;  /* 0x000000ffff1c7224 */ /* 0x000fe200078e00ff */
[----:B------:R-:W-:-:S02]  /*5b10*/  SHF.R.S32.HI R37, RZ, 0x1f, R37 ;  /* 0x0000001fff257819 */ /* 0x000fc40000011425 */
        /* <DEDUP_REMOVED lines=27> */
[----:B-1----:R-:W-:Y:S01]  /*5cd0*/  IADD3 R34, R29, 0x200, RZ ;  /* 0x000002001d227810 */ /* 0x002fe20007ffe0ff */
[----:B------:R-:W-:Y:S01]  /*5ce0*/  IMAD.SHL.U32 R31, R31, 0x8, RZ ;  /* 0x000000081f1f7824 */ /* 0x000fe200078e00ff */
[C---:B------:R-:W-:Y:S02]  /*5cf0*/  IADD3 R33, R29.reuse, 0x300, RZ ;  /* 0x000003001d217810 */ /* 0x040fe40007ffe0ff */
[----:B------:R-:W-:-:S02]  /*5d00*/  IADD3 R32, R29, 0x400, RZ ;  /* 0x000004001d207810 */ /* 0x000fc40007ffe0ff */
[----:B------:R-:W-:Y:S02]  /*5d10*/  IADD3 R30, R29, 0x500, RZ ;  /* 0x000005001d1e7810 */ /* 0x000fe40007ffe0ff */
.L_x_16046:
        /* <DEDUP_REMOVED lines=54> */
[-C--:B------:R-:W-:Y:S02]  /*6080*/  IADD3 R9, P3, R32, R8.reuse, RZ ;  /* 0x0000000820097210 */ /* 0x080fe40007f7e0ff */
[-C--:B------:R-:W-:Y:S02]  /*6090*/  IADD3 R14, P2, R30, R8.reuse, RZ ;  /* 0x000000081e0e7210 */ /* 0x080fe40007f5e0ff */
[----:B------:R-:W-:Y:S02]  /*60a0*/  LEA.HI.X.SX32 R13, R34, R15, 0x1, P1 ;  /* 0x0000000f220d7211 */ /* 0x000fe400008f0eff */
[----:B------:R-:W-:-:S02]  /*60b0*/  IADD3 R11, P1, R33, R8, RZ ;  /* 0x00000008210b7210 */ /* 0x000fc40007f3e0ff */
[----:B------:R-:W-:Y:S02]  /*60c0*/  LEA R6, P5, R17, c[0x0][0x188], 0x1 ;  /* 0x0000620011067a11 */ /* 0x000fe400078a08ff */
[-C--:B------:R-:W-:Y:S02]  /*60d0*/  LEA.HI.X.SX32 R42, R29, R15.reuse, 0x1, P0 ;  /* 0x0000000f1d2a7211 */ /* 0x080fe400000f0eff */
[-C--:B------:R-:W-:Y:S02]  /*60e0*/  LEA.HI.X.SX32 R40, R33, R15.reuse, 0x1, P1 ;  /* 0x0000000f21287211 */ /* 0x080fe400008f0eff */
[-C--:B------:R-:W-:Y:S02]  /*60f0*/  LEA.HI.X.SX32 R38, R32, R15.reuse, 0x1, P3 ;  /* 0x0000000f20267211 */ /* 0x080fe400018f0eff */
[----:B------:R-:W-:Y:S02]  /*6100*/  LEA R16, P6, R14, c[0x0][0x188], 0x1 ;  /* 0x000062000e107a11 */ /* 0x000fe400078c08ff */
[----:B------:R-:W-:-:S02]  /*6110*/  LEA.HI.X.SX32 R15, R30, R15, 0x1, P2 ;  /* 0x0000000f1e0f7211 */ /* 0x000fc400010f0eff */
[----:B------:R-:W-:Y:S02]  /*6120*/  LEA.HI.X R7, R17, c[0x0][0x18c], R42, 0x1, P5 ;  /* 0x0000630011077a11 */ /* 0x000fe400028f0c2a */
[----:B------:R-:W-:Y:S02]  /*6130*/  LEA.HI.X R17, R14, c[0x0][0x18c], R15, 0x1, P6 ;  /* 0x000063000e117a11 */ /* 0x000fe400030f0c0f */
[C---:B------:R-:W-:Y:S01]  /*6140*/  LEA R12, P4, R10.reuse, c[0x0][0x188], 0x1 ;  /* 0x000062000a0c7a11 */ /* 0x040fe200078808ff */
[----:B------:R-:W-:Y:S01]  /*6150*/  BSSY B2, `(.L_x_16034) ;  /* 0x0000043000027945 */ /* 0x000fe20003800000 */
[----:B------:R-:W-:Y:S01]  /*6160*/  LEA R8, P0, R9, c[0x0][0x188], 0x1 ;  /* 0x0000620009087a11 */ /* 0x000fe200078008ff */
[----:B------:R0:W5:Y:S01]  /*6170*/  LDG.E.CONSTANT R50, [R16.64] ;  /* 0x0000000a10327981 */ /* 0x000162000c1e9900 */
[----:B------:R-:W-:Y:S02]  /*6180*/  LEA.HI.X R13, R10, c[0x0][0x18c], R13, 0x1, P4 ;  /* 0x000063000a0d7a11 */ /* 0x000fe400020f0c0d */
[----:B------:R-:W-:Y:S01]  /*6190*/  LEA R10, P4, R11, c[0x0][0x188], 0x1 ;  /* 0x000062000b0a7a11 */ /* 0x000fe200078808ff */
[----:B------:R0:W5:Y:S01]  /*61a0*/  LDG.E.CONSTANT R51, [R16.64+0x4] ;  /* 0x0000040a10337981 */ /* 0x000162000c1e9900 */
[----:B------:R-:W-:-:S02]  /*61b0*/  LEA.HI.X R9, R9, c[0x0][0x18c], R38, 0x1, P0 ;  /* 0x0000630009097a11 */ /* 0x000fc400000f0c26 */
[----:B------:R-:W-:Y:S01]  /*61c0*/  LEA.HI.X R11, R11, c[0x0][0x18c], R40, 0x1, P4 ;  /* 0x000063000b0b7a11 */ /* 0x000fe200020f0c28 */
        /* <DEDUP_REMOVED lines=14> */
[----:B-1----:R-:W1:Y:S04]  /*62b0*/  LDS.128 R12, [R35] ;  /* 0x00000000230c7984 */ /* 0x002e680000000c00 */
[----:B------:R3:W5:Y:S04]  /*62c0*/  LDG.E.CONSTANT R57, [R6.64+0x200] ;  /* 0x0002000a06397981 */ /* 0x000768000c1e9900 */
[----:B--2---:R-:W3:Y:S01]  /*62d0*/  LDS.128 R8, [R35+-0x10] ;  /* 0xfffff00023087984 */ /* 0x004ee20000000c00 */
[----:B------:R-:W-:-:S03]  /*62e0*/  ISETP.NE.AND P0, PT, R61, RZ, PT ;  /* 0x000000ff3d00720c */ /* 0x000fc60003f05270 */
        /* <DEDUP_REMOVED lines=8> */
[----:B---3--:R-:W-:Y:S02]  /*6370*/  F2FP.BF16.PACK_AB R7, R9, R8 ;  /* 0x000000080907723e */ /* 0x008fe400000010ff */
[----:B------:R-:W-:Y:S01]  /*6380*/  F2FP.BF16.PACK_AB R10, R11, R10 ;  /* 0x0000000a0b0a723e */ /* 0x000fe200000010ff */
[----:B------:R-:W-:Y:S05]  /*6390*/  @P0 BRA `(.L_x_16035) ;  /* 0x000001e000000947 */ /* 0x000fea0003800000 */
[C---:B0-----:R-:W-:Y:S02]  /*63a0*/  IADD3 R9, R31.reuse, 0x2, RZ ;  /* 0x000000021f097810 */ /* 0x041fe40007ffe0ff */
        /* <DEDUP_REMOVED lines=29> */
.L_x_16035:
[----:B0-----:R-:W-:Y:S05]  /*6580*/  BSYNC B2 ;  /* 0x0000000000027941 */ /* 0x001fea0003800000 */
.L_x_16034:
        /* <DEDUP_REMOVED lines=11> */
[----:B------:R-:W-:-:S04]  /*6640*/  FADD.FTZ R8, R8, R60 ;  /* 0x0000003c08087221 */ /* 0x000fc80000010000 */
[----:B------:R-:W-:Y:S01]  /*6650*/  FADD.FTZ R59, R10, R59 ;  /* 0x0000003b0a3b7221 */ /* 0x000fe20000010000 */
[--C-:B------:R-:W-:Y:S02]  /*6660*/  PRMT R10, RZ, 0x5410, R62.reuse ;  /* 0x00005410ff0a7816 */ /* 0x100fe4000000003e */
[----:B------:R-:W-:Y:S01]  /*6670*/  PRMT R62, RZ, 0x7610, R62 ;  /* 0x00007610ff3e7816 */ /* 0x000fe2000000003e */
        /* <DEDUP_REMOVED lines=35> */
.L_x_16037:
[----:B------:R-:W-:Y:S05]  /*68b0*/  BSYNC B2 ;  /* 0x0000000000027941 */ /* 0x000fea0003800000 */
.L_x_16036:
        /* <DEDUP_REMOVED lines=16> */
[----:B------:R-:W-:-:S04]  /*69c0*/  FADD.FTZ R13, R13, R56 ;  /* 0x000000380d0d7221 */ /* 0x000fc80000010000 */
        /* <DEDUP_REMOVED lines=39> */
.L_x_16039:
[----:B------:R-:W-:Y:S05]  /*6c40*/  BSYNC B2 ;  /* 0x0000000000027941 */ /* 0x000fea0003800000 */
.L_x_16038:
[----:B------:R-:W-:Y:S01]  /*6c50*/  HFMA2.BF16_V2 R38, R7, R38, -RZ.H0_H0 ;  /* 0x0000002607267231 */ /* 0x000fe200003400ff */
[----:B------:R-:W-:Y:S01]  /*6c60*/  BSSY B2, `(.L_x_16040) ;  /* 0x000002f000027945 */ /* 0x000fe20003800000 */
[----:B------:R-:W-:Y:S01]  /*6c70*/  HFMA2.BF16_V2 R39, R6, R39, -RZ.H0_H0 ;  /* 0x0000002706277231 */ /* 0x000fe200003400ff */
[----:B------:R-:W-:Y:S01]  /*6c80*/  FADD.FTZ R27, R27, R14 ;  /* 0x0000000e1b1b7221 */ /* 0x000fe20000010000 */
        /* <DEDUP_REMOVED lines=44> */
.L_x_16041:
[----:B------:R-:W-:Y:S05]  /*6f50*/  BSYNC B2 ;  /* 0x0000000000027941 */ /* 0x000fea0003800000 */
.L_x_16040:
        /* <DEDUP_REMOVED lines=51> */
.L_x_16043:
[----:B------:R-:W-:Y:S05]  /*7290*/  BSYNC B2 ;  /* 0x0000000000027941 */ /* 0x000fea0003800000 */
.L_x_16042:
        /* <DEDUP_REMOVED lines=49> */
.L_x_16045:
[----:B------:R-:W-:Y:S05]  /*75b0*/  BSYNC B2 ;  /* 0x0000000000027941 */ /* 0x000fea0003800000 */
.L_x_16044:
        /* <DEDUP_REMOVED lines=30> */
.L_x_16033:
[----:B------:R-:W-:Y:S05]  /*77a0*/  BSYNC B0 ;  /* 0x0000000000007941 */ /* 0x000fea0003800000 */
.L_x_16032:
        /* <DEDUP_REMOVED lines=9> */
.L_x_16031:
[----:B------:R-:W-:Y:S05]  /*7840*/  BSYNC B1 ;  /* 0x0000000000017941 */ /* 0x000fea0003800000 */
.L_x_16029:
[----:B------:R-:W2:Y:S01]  /*7850*/  SHFL.BFLY PT, R2, R25, 0x1, 0x1f ;  /* 0x0c201f0019027f89 */ /* 0x000ea200000e0000 */
[C---:B0-----:R-:W-:Y:S01]  /*7860*/  LOP3.LUT R8, R65.reuse, 0x1, RZ, 0xc0, !PT ;  /* 0x0000000141087812 */ /* 0x041fe200078ec0ff */
[----:B------:R-:W-:Y:S01]  /*7870*/  BSSY B0, `(.L_x_16047) ;  /* 0x000002d000007945 */ /* 0x000fe20003800000 */
[----:B------:R-:W-:Y:S01]  /*7880*/  LEA.HI R11, R65, R65, RZ, 0x1 ;  /* 0x00000041410b7211 */ /* 0x000fe200078f08ff */
[----:B------:R-:W0:Y:S01]  /*7890*/  SHFL.BFLY PT, R0, R27, 0x1, 0x1f ;  /* 0x0c201f001b007f89 */ /* 0x000e2200000e0000 */
[----:B------:R-:W-:Y:S02]  /*78a0*/  ISETP.NE.AND P2, PT, R8, RZ, PT ;  /* 0x000000ff0800720c */ /* 0x000fe40003f45270 */
[C---:B------:R-:W-:Y:S01]  /*78b0*/  LOP3.LUT R8, R4.reuse, 0xffffffc0, RZ, 0xc0, !PT ;  /* 0xffffffc004087812 */ /* 0x040fe200078ec0ff */
[----:B------:R-:W3:Y:S01]  /*78c0*/  SHFL.BFLY PT, R3, R28, 0x1, 0x1f ;  /* 0x0c201f001c037f89 */ /* 0x000ee200000e0000 */
[----:B------:R-:W-:Y:S02]  /*78d0*/  ISETP.GT.OR P0, PT, R4, 0x3f, P2 ;  /* 0x0000003f0400780c */ /* 0x000fe40001704670 */
[----:B------:R-:W-:Y:S01]  /*78e0*/  ISETP.NE.OR P5, PT, R8, 0x40, P2 ;  /* 0x000000400800780c */ /* 0x000fe200017a5670 */
[----:B------:R-:W4:Y:S01]  /*78f0*/  SHFL.BFLY PT, R5, R26, 0x1, 0x1f ;  /* 0x0c201f001a057f89 */ /* 0x000f2200000e0000 */
[----:B------:R-:W-:-:S02]  /*7900*/  SHF.R.S32.HI R11, RZ, 0x1, R11 ;  /* 0x00000001ff0b7819 */ /* 0x000fc4000001140b */
[----:B------:R-:W-:Y:S01]  /*7910*/  ISETP.GT.OR P1, PT, R4, 0x1f, P2 ;  /* 0x0000001f0400780c */ /* 0x000fe20001724670 */
[----:B------:R-:W1:Y:S02]  /*7920*/  SHFL.BFLY PT, R6, R23, 0x1, 0x1f ;  /* 0x0c201f0017067f89 */ /* 0x000e6400000e0000 */
[----:B------:R-:W-:Y:S02]  /*7930*/  IMAD R66, R66, 0x60, R11 ;  /* 0x0000006042427824 */ /* 0x000fe400078e020b */
[----:B------:R-:W1:Y:S04]  /*7940*/  SHFL.BFLY PT, R7, R24, 0x1, 0x1f ;  /* 0x0c201f0018077f89 */ /* 0x000e6800000e0000 */
[----:B------:R-:W-:Y:S01]  /*7950*/  BAR.SYNC.DEFER_BLOCKING 0x0 ;  /* 0x0000000000007b1d */ /* 0x000fe20000010000 */
[----:B--2---:R-:W-:Y:S01]  /*7960*/  FADD.FTZ R14, R2, R25 ;  /* 0x00000019020e7221 */ /* 0x004fe20000010000 */
[----:B------:R-:W-:Y:S01]  /*7970*/  IADD3 R2, R4, 0x1f, RZ ;  /* 0x0000001f04027810 */ /* 0x000fe20007ffe0ff */
[----:B0-----:R-:W-:-:S03]  /*7980*/  FADD.FTZ R0, R0, R27 ;  /* 0x0000001b00007221 */ /* 0x001fc60000010000 */
        /* <DEDUP_REMOVED lines=27> */
.L_x_16048:
[----:B0-----:R-:W-:Y:S05]  /*7b40*/  BSYNC B0 ;  /* 0x0000000000007941 */ /* 0x001fea0003800000 */
.L_x_16047:
        /* <DEDUP_REMOVED lines=22> */
.L_x_16050:
[----:B0-----:R-:W-:Y:S05]  /*7cb0*/  BSYNC B0 ;  /* 0x0000000000007941 */ /* 0x001fea0003800000 */
.L_x_16049:
        /* <DEDUP_REMOVED lines=33> */
[----:B------:R-:W-:Y:S02]  /*7ed0*/  IADD3 R11, R11, 0x50, RZ ;  /* 0x000000500b0b7810 */ /* 0x000fe40007ffe0ff */
[----:B------:R-:W-:Y:S02]  /*7ee0*/  LEA.HI.X R7, R7, c[0x0][0x174], R12, 0x1, P0 ;  /* 0x00005d0007077a11 */ /* 0x000fe400000f0c0c */
        /* <DEDUP_REMOVED lines=25> */
.L_x_15996:
[----:B------:R-:W-:Y:S01]  /*8080*/  IMAD.MOV.U32 R26, RZ, RZ, R77 ;  /* 0x000000ffff1a7224 */ /* 0x000fe200078e004d */
[----:B------:R-:W-:Y:S01]  /*8090*/  MOV R24, 0x80e0 ;  /* 0x000080e000187802 */ /* 0x000fe20000000f00 */
[----:B------:R-:W-:Y:S02]  /*80a0*/  IMAD.MOV.U32 R27, RZ, RZ, 0x1 ;  /* 0x00000001ff1b7424 */ /* 0x000fe400078e00ff */
[----:B------:R-:W-:Y:S02]  /*80b0*/  IMAD.MOV.U32 R28, RZ, RZ, 0x1f ;  /* 0x0000001fff1c7424 */ /* 0x000fe400078e00ff */
[----:B------:R-:W-:-:S02]  /*80c0*/  IMAD.MOV.U32 R29, RZ, RZ, -0x1 ;  /* 0xffffffffff1d7424 */ /* 0x000fc400078e00ff */
[----:B------:R-:W-:Y:S05]  /*80d0*/  CALL.REL.NOINC `($__internal_338_$__cuda_sm70_shflsync_bfly_p) ;  /* 0x0000028000007944 */ /* 0x000fea0003c00000 */
[----:B-1----:R-:W-:Y:S01]  /*80e0*/  IMAD.MOV.U32 R24, RZ, RZ, R26 ;  /* 0x000000ffff187224 */ /* 0x002fe200078e001a */
[----:B0-----:R-:W-:Y:S05]  /*80f0*/  BRA `(.L_x_16051) ;  /* 0xffffa73000007947 */ /* 0x001fea000383ffff */
.L_x_16002:
[----:B------:R-:W-:Y:S01]  /*8100*/  IMAD.MOV.U32 R26, RZ, RZ, R79 ;  /* 0x000000ffff1a7224 */ /* 0x000fe200078e004f */
[----:B------:R-:W-:Y:S01]  /*8110*/  MOV R24, 0x8160 ;  /* 0x0000816000187802 */ /* 0x000fe20000000f00 */
[----:B------:R-:W-:-:S02]  /*8120*/  IMAD.MOV.U32 R27, RZ, RZ, 0x1 ;  /* 0x00000001ff1b7424 */ /* 0x000fc400078e00ff */
[----:B------:R-:W-:Y:S02]  /*8130*/  IMAD.MOV.U32 R28, RZ, RZ, 0x1f ;  /* 0x0000001fff1c7424 */ /* 0x000fe400078e00ff */
[----:B------:R-:W-:Y:S02]  /*8140*/  IMAD.MOV.U32 R29, RZ, RZ, -0x1 ;  /* 0xffffffffff1d7424 */ /* 0x000fe400078e00ff */
[----:B------:R-:W-:Y:S05]  /*8150*/  CALL.REL.NOINC `($__internal_338_$__cuda_sm70_shflsync_bfly_p) ;  /* 0x0000020000007944 */ /* 0x000fea0003c00000 */
[----:B-1----:R-:W-:Y:S01]  /*8160*/  IMAD.MOV.U32 R24, RZ, RZ, R26 ;  /* 0x000000ffff187224 */ /* 0x002fe200078e001a */
[----:B0-----:R-:W-:Y:S05]  /*8170*/  BRA `(.L_x_16052) ;  /* 0xffffbad000007947 */ /* 0x001fea000383ffff */
.L_x_16005:
[----:B------:R-:W-:Y:S01]  /*8180*/  IMAD.MOV.U32 R26, RZ, RZ, R61 ;  /* 0x000000ffff1a7224 */ /* 0x000fe200078e003d */
[----:B------:R-:W-:Y:S01]  /*8190*/  MOV R24, 0x81e0 ;  /* 0x000081e000187802 */ /* 0x000fe20000000f00 */
[----:B------:R-:W-:Y:S02]  /*81a0*/  IMAD.MOV.U32 R27, RZ, RZ, 0x10 ;  /* 0x00000010ff1b7424 */ /* 0x000fe400078e00ff */
[----:B------:R-:W-:Y:S02]  /*81b0*/  IMAD.MOV.U32 R28, RZ, RZ, 0x1f ;  /* 0x0000001fff1c7424 */ /* 0x000fe400078e00ff */
[----:B------:R-:W-:Y:S02]  /*81c0*/  IMAD.MOV.U32 R29, RZ, RZ, -0x1 ;  /* 0xffffffffff1d7424 */ /* 0x000fe400078e00ff */
[----:B-----5:R-:W-:Y:S05]  /*81d0*/  CALL.REL.NOINC `($__internal_338_$__cuda_sm70_shflsync_bfly_p) ;  /* 0x0000018000007944 */ /* 0x020fea0003c00000 */
[----:B-1----:R-:W-:Y:S01]  /*81e0*/  IMAD.MOV.U32 R6, RZ, RZ, R26 ;  /* 0x000000ffff067224 */ /* 0x002fe200078e001a */
[----:B0-----:R-:W-:Y:S05]  /*81f0*/  BRA `(.L_x_16053) ;  /* 0xffffbc1000007947 */ /* 0x001fea000383ffff */
.L_x_16006:
[----:B------:R-:W-:Y:S01]  /*8200*/  IMAD.MOV.U32 R26, RZ, RZ, R61 ;  /* 0x000000ffff1a7224 */ /* 0x000fe200078e003d */
[----:B------:R-:W-:Y:S01]  /*8210*/  MOV R24, 0x8260 ;  /* 0x0000826000187802 */ /* 0x000fe20000000f00 */
[----:B------:R-:W-:-:S02]  /*8220*/  IMAD.MOV.U32 R27, RZ, RZ, 0x8 ;  /* 0x00000008ff1b7424 */ /* 0x000fc400078e00ff */
[----:B------:R-:W-:Y:S02]  /*8230*/  IMAD.MOV.U32 R28, RZ, RZ, 0x1f ;  /* 0x0000001fff1c7424 */ /* 0x000fe400078e00ff */
[----:B------:R-:W-:Y:S02]  /*8240*/  IMAD.MOV.U32 R29, RZ, RZ, -0x1 ;  /* 0xffffffffff1d7424 */ /* 0x000fe400078e00ff */
[----:B-----5:R-:W-:Y:S05]  /*8250*/  CALL.REL.NOINC `($__internal_338_$__cuda_sm70_shflsync_bfly_p) ;  /* 0x0000010000007944 */ /* 0x020fea0003c00000 */
[----:B-1----:R-:W-:Y:S01]  /*8260*/  FMNMX.FTZ R61, R61, R26, !PT ;  /* 0x0000001a3d3d7209 */ /* 0x002fe20007810000 */
[----:B0-----:R-:W-:Y:S01]  /*8270*/  IMAD.MOV.U32 R27, RZ, RZ, 0x4 ;  /* 0x00000004ff1b7424 */ /* 0x001fe200078e00ff */
[----:B------:R-:W-:Y:S01]  /*8280*/  MOV R24, 0x82d0 ;  /* 0x000082d000187802 */ /* 0x000fe20000000f00 */
[----:B------:R-:W-:Y:S02]  /*8290*/  IMAD.MOV.U32 R28, RZ, RZ, 0x1f ;  /* 0x0000001fff1c7424 */ /* 0x000fe400078e00ff */
[----:B------:R-:W-:Y:S02]  /*82a0*/  IMAD.MOV.U32 R29, RZ, RZ, -0x1 ;  /* 0xffffffffff1d7424 */ /* 0x000fe400078e00ff */
[----:B------:R-:W-:Y:S02]  /*82b0*/  IMAD.MOV.U32 R26, RZ, RZ, R61 ;  /* 0x000000ffff1a7224 */ /* 0x000fe400078e003d */
[----:B------:R-:W-:Y:S05]  /*82c0*/  CALL.REL.NOINC `($__internal_338_$__cuda_sm70_shflsync_bfly_p) ;  /* 0x0000009000007944 */ /* 0x000fea0003c00000 */
[----:B-1----:R-:W-:Y:S01]  /*82d0*/  FMNMX.FTZ R6, R61, R26, !PT ;  /* 0x0000001a3d067209 */ /* 0x002fe20007810000 */
[----:B0-----:R-:W-:Y:S01]  /*82e0*/  IMAD.MOV.U32 R27, RZ, RZ, 0x2 ;  /* 0x00000002ff1b7424 */ /* 0x001fe200078e00ff */
[----:B------:R-:W-:Y:S01]  /*82f0*/  MOV R24, 0x8340 ;  /* 0x0000834000187802 */ /* 0x000fe20000000f00 */
[----:B------:R-:W-:-:S02]  /*8300*/  IMAD.MOV.U32 R28, RZ, RZ, 0x1f ;  /* 0x0000001fff1c7424 */ /* 0x000fc400078e00ff */
[----:B------:R-:W-:Y:S02]  /*8310*/  IMAD.MOV.U32 R29, RZ, RZ, -0x1 ;  /* 0xffffffffff1d7424 */ /* 0x000fe400078e00ff */
[----:B------:R-:W-:Y:S02]  /*8320*/  IMAD.MOV.U32 R26, RZ, RZ, R6 ;  /* 0x000000ffff1a7224 */ /* 0x000fe400078e0006 */
[----:B------:R-:W-:Y:S05]  /*8330*/  CALL.REL.NOINC `($__internal_338_$__cuda_sm70_shflsync_bfly_p) ;  /* 0x0000002000007944 */ /* 0x000fea0003c00000 */
[----:B-1----:R-:W-:Y:S01]  /*8340*/  IMAD.MOV.U32 R7, RZ, RZ, R26 ;  /* 0x000000ffff077224 */ /* 0x002fe200078e001a */
[----:B0-----:R-:W-:Y:S05]  /*8350*/  BRA `(.L_x_16054) ;  /* 0xffffbb2000007947 */ /* 0x001fea000383ffff */
        .weak           $__internal_338_$__cuda_sm70_shflsync_bfly_p
        .type           $__internal_338_$__cuda_sm70_shflsync_bfly_p,@function
        .size           $__internal_338_$__cuda_sm70_shflsync_bfly_p,(.L_x_24999 - $__internal_338_$__cuda_sm70_shflsync_bfly_p)
$__internal_338_$__cuda_sm70_shflsync_bfly_p:
[----:B------:R-:W-:Y:S01]  /*8360*/  IMAD.MOV.U32 R25, RZ, RZ, 0x0 ;  /* 0x00000000ff197424 */ /* 0x000fe200078e00ff */
[----:B------:R-:W-:Y:S04]  /*8370*/  WARPSYNC R29 ;  /* 0x0000001d00007348 */ /* 0x000fe80003800000 */
[----:B------:R0:W1:Y:S01]  /*8380*/  SHFL.BFLY PT, R26, R26, R27, R28 ;  /* 0x0c00001b1a1a7389 */ /* 0x00006200000e001c */
[----:B------:R-:W-:Y:S05]  /*8390*/  RET.REL.NODEC R24 `(_ZN4vllm25paged_attention_v2_kernelI13__nv_bfloat16S1_Li96ELi16ELi128ELNS_18Fp8KVCacheDataTypeE0ELb1ELi512EEEvPfS3_PT_PKS4_PKT0_SA_ifPKiSC_iPKfiiiSE_SE_iiiii) ;  /* 0xffff7c6018007950 */ /* 0x000fea0003c3ffff */
.L_x_16055:
        /* <DEDUP_REMOVED lines=14> */
.L_x_24999:


//--------------------- .text._ZN4vllm25paged_attention_v2_kernelI13__nv_bfloat16S1_Li80ELi16ELi128ELNS_18Fp8KVCacheDataTypeE0ELb1ELi512EEEvPfS3_PT_PKS4_PKT0_SA_ifPKiSC_iPKfiiiSE_SE_iiiii --------------------------
	.section	.text._ZN4vllm25paged_attention_v2_kernelI13__nv_bfloat16S1_Li80ELi16ELi128ELNS_18Fp8KVCacheDataTypeE0ELb1ELi512EEEvPfS3_PT_PKS4_PKT0_SA_ifPKiSC_iPKfiiiSE_SE_iiiii,"ax",@progbits
	.sectioninfo	@"SHI_REGISTERS=96"
	.align	128
        .global         _ZN4vllm25paged_attention_v2_kernelI13__nv_bfloat16S1_Li80ELi16ELi128ELNS_18Fp8KVCacheDataTypeE0ELb1ELi512EEEvPfS3_PT_PKS4_PKT0_SA_ifPKiSC_iPKfiiiSE_SE_iiiii
        .type           _ZN4vllm25paged_attention_v2_kernelI13__nv_bfloat16S1_Li80ELi16ELi128ELNS_18Fp8KVCacheDataTypeE0ELb1ELi512EEEvPfS3_PT_PKS4_PKT0_SA_ifPKiSC_iPKfiiiSE_SE_iiiii,@function
        .size           _ZN4vllm25paged_attention_v2_kernelI13__nv_bfloat16S1_Li80ELi16ELi128ELNS_18Fp8KVCacheDataTypeE0ELb1ELi512EEEvPfS3_PT_PKS4_PKT0_SA_ifPKiSC_iPKfiiiSE_SE_iiiii,(.L_x_25000 - _ZN4vllm25paged_attention_v2_kernelI13__nv_bfloat16S1_Li80ELi16ELi128ELNS_18Fp8KVCacheDataTypeE0ELb1ELi512EEEvPfS3_PT_PKS4_PKT0_SA_ifPKiSC_iPKfiiiSE_SE_iiiii)
        .other          _ZN4vllm25paged_attention_v2_kernelI13__nv_bfloat16S1_Li80ELi16ELi128ELNS_18Fp8KVCacheDataTypeE0ELb1ELi512EEEvPfS3_PT_PKS4_PKT0_SA_ifPKiSC_iPKfiiiSE_SE_iiiii,@"STO_CUDA_ENTRY STV_DEFAULT"
_ZN4vllm25paged_attention_v2_kernelI13__nv_bfloat16S1_Li80ELi16ELi128ELNS_18Fp8KVCacheDataTypeE0ELb1ELi512EEEvPfS3_PT_PKS4_PKT0_SA_ifPKiSC_iPKfiiiSE_SE_iiiii:
.text._ZN4vllm25paged_attention_v2_kernelI13__nv_bfloat16S1_Li80ELi16ELi128ELNS_18Fp8KVCacheDataTypeE0ELb1ELi512EEEvPfS3_PT_PKS4_PKT0_SA_ifPKiSC_iPKfiiiSE_SE_iiiii:
        /* <DEDUP_REMOVED lines=72> */
[----:B------:R-:W-:-:S02]  /*0480*/  LEA.HI R21, R0, R0, RZ, 0x1 ;  /* 0x0000000000157211 */ /* 0x000fc400078f08ff */
[----:B------:R-:W-:Y:S01]  /*0490*/  LEA.HI R11, R11, R0, RZ, 0x5 ;  /* 0x000000000b0b7211 */ /* 0x000fe200078f28ff */
[----:B------:R-:W-:Y:S02]  /*04a0*/  IMAD R5, R4, 0x10, R7 ;  /* 0x0000001004057824 */ /* 0x000fe400078e0207 */
[----:B------:R-:W-:Y:S02]  /*04b0*/  @P0 IADD3 R6, R6, 0x1, RZ ;  /* 0x0000000106060810 */ /* 0x000fe40007ffe0ff */
[----:B------:R-:W-:Y:S02]  /*04c0*/  ISETP.GT.AND P0, PT, R0, 0x13, PT ;  /* 0x000000130000780c */ /* 0x000fe40003f04270 */
[----:B------:R-:W-:Y:S01]  /*04d0*/  LOP3.LUT R13, R11, 0xffffffe0, RZ, 0xc0, !PT ;  /* 0xffffffe00b0d7812 */ /* 0x000fe200078ec0ff */
[----:B------:R-:W-:Y:S01]  /*04e0*/  IMAD.MOV.U32 R4, RZ, RZ, R6 ;  /* 0x000000ffff047224 */ /* 0x000fe200078e0006 */
[----:B------:R-:W-:-:S03]  /*04f0*/  IMNMX R6, R66, R5, PT ;  /* 0x0000000542067217 */ /* 0x000fc60003800200 */
[----:B------:R-:W-:Y:S01]  /*0500*/  @!P2 IMAD.MOV R4, RZ, RZ, -R4 ;  /* 0x000000ffff04a224 */ /* 0x000fe200078e0a04 */
[----:B------:R-:W-:Y:S01]  /*0510*/  @!P1 LOP3.LUT R4, RZ, R8, RZ, 0x33, !PT ;  /* 0x00000008ff049212 */ /* 0x000fe200078e33ff */
[----:B------:R-:W-:Y:S01]  /*0520*/  IMAD.IADD R5, R6, 0x1, -R7 ;  /* 0x0000000106057824 */ /* 0x000fe200078e0a07 */
[----:B------:R-:W-:Y:S01]  /*0530*/  LOP3.LUT R7, R21, 0xfffffffe, RZ, 0xc0, !PT ;  /* 0xfffffffe15077812 */ /* 0x000fe200078ec0ff */
[C---:B------:R-:W-:Y:S01]  /*0540*/  IMAD.IADD R8, R0.reuse, 0x1, -R13 ;  /* 0x0000000100087824 */ /* 0x040fe200078e0a0d */
[----:B------:R-:W-:Y:S02]  /*0550*/  SHF.R.S32.HI R21, RZ, 0x1, R21 ;  /* 0x00000001ff157819 */ /* 0x000fe40000011415 */
        /* <DEDUP_REMOVED lines=28> */
.L_x_16060:
        /* <DEDUP_REMOVED lines=13> */
.L_x_16059:
[----:B------:R-:W-:Y:S05]  /*07f0*/  BSYNC B1 ;  /* 0x0000000000017941 */ /* 0x000fea0003800000 */
.L_x_16058:
        /* <DEDUP_REMOVED lines=10> */
.L_x_16061:
        /* <DEDUP_REMOVED lines=21> */
.L_x_16057:
[----:B------:R-:W-:Y:S05]  /*09f0*/  BSYNC B0 ;  /* 0x0000000000007941 */ /* 0x000fea0003800000 */
.L_x_16056:
        /* <DEDUP_REMOVED lines=30> */
[----:B------:R-:W-:Y:S02]  /*0be0*/  IMAD R12, R73, 0x20, R6 ;  /* 0x00000020490c7824 */ /* 0x000fe400078e0206 */
[----:B------:R-:W-:Y:S01]  /*0bf0*/  @P0 IADD3 R13, R13, 0x1, RZ ;  /* 0x000000010d0d0810 */ /* 0x000fe20007ffe0ff */
[----:B------:R-:W-:Y:S02]  /*0c00*/  @P3 IMAD R11, R10, c[0x0][0x1e8], RZ ;  /* 0x00007a000a0b3a24 */ /* 0x000fe400078e02ff */
[----:B------:R-:W-:Y:S01]  /*0c10*/  ISETP.GE.AND P0, PT, R12, R3, PT ;  /* 0x000000030c00720c */ /* 0x000fe20003f06270 */
[----:B------:R-:W-:Y:S02]  /*0c20*/  IMAD.MOV.U32 R10, RZ, RZ, -0x800001 ;  /* 0xff7fffffff0a7424 */ /* 0x000fe400078e00ff */
[----:B------:R-:W-:Y:S01]  /*0c30*/  IMAD.MOV.U32 R9, RZ, RZ, R13 ;  /* 0x000000ffff097224 */ /* 0x000fe200078e000d */
[----:B------:R-:W-:-:S03]  /*0c40*/  IADD3 R11, R11, 0x1, RZ ;  /* 0x000000010b0b7810 */ /* 0x000fc60007ffe0ff */
[----:B------:R-:W-:Y:S01]  /*0c50*/  @!P2 IMAD.MOV R9, RZ, RZ, -R9 ;  /* 0x000000ffff09a224 */ /* 0x000fe200078e0a09 */
[----:B------:R-:W-:-:S05]  /*0c60*/  @!P1 LOP3.LUT R9, RZ, c[0x0][0x1e4], RZ, 0x33, !PT ;  /* 0x00007900ff099a12 */ /* 0x000fca00078e33ff */
[----:B------:R-:W-:Y:S05]  /*0c70*/  @P0 BRA `(.L_x_16063) ;  /* 0x00002b7000000947 */ /* 0x000fea0003800000 */
[C---:B------:R-:W-:Y:S01]  /*0c80*/  IADD3 R22, R7.reuse, 0x2, RZ ;  /* 0x0000000207167810 */ /* 0x040fe20007ffe0ff */
[C---:B------:R-:W-:Y:S01]  /*0c90*/  IMAD.SHL.U32 R13, R7.reuse, 0x4, RZ ;  /* 0x00000004070d7824 */ /* 0x040fe200078e00ff */
[C---:B------:R-:W-:Y:S01]  /*0ca0*/  IADD3 R24, R7.reuse, 0x4, RZ ;  /* 0x0000000407187810 */ /* 0x040fe20007ffe0ff */
[----:B------:R-:W-:Y:S01]  /*0cb0*/  IMAD R36, R7, 0x50, RZ ;  /* 0x0000005007247824 */ /* 0x000fe200078e02ff */
        /* <DEDUP_REMOVED lines=30> */
[----:B------:R-:W-:-:S02]  /*0ea0*/  LEA.HI R19, R19, R10, RZ, 0x3 ;  /* 0x0000000a13137211 */ /* 0x000fc400078f18ff */
[----:B------:R-:W-:Y:S02]  /*0eb0*/  SHF.R.S32.HI R18, RZ, 0x1f, R23 ;  /* 0x0000001fff127819 */ /* 0x000fe40000011417 */
[----:B------:R-:W-:Y:S02]  /*0ec0*/  LOP3.LUT R17, R17, 0xfffffff8, RZ, 0xc0, !PT ;  /* 0xfffffff811117812 */ /* 0x000fe400078ec0ff */
[----:B------:R-:W-:Y:S02]  /*0ed0*/  SHF.R.S32.HI R30, RZ, 0x1f, R29 ;  /* 0x0000001fff1e7819 */ /* 0x000fe4000001141d */
[----:B------:R-:W-:Y:S01]  /*0ee0*/  LOP3.LUT R19, R19, 0xfffffff8, RZ, 0xc0, !PT ;  /* 0xfffffff813137812 */ /* 0x000fe200078ec0ff */
[----:B------:R-:W-:Y:S01]  /*0ef0*/  IMAD.IADD R16, R16, 0x1, -R17 ;  /* 0x0000000110107824 */ /* 0x000fe200078e0a11 */
[----:B------:R-:W-:Y:S02]  /*0f00*/  LEA.HI R18, R18, R23, RZ, 0x3 ;  /* 0x0000001712127211 */ /* 0x000fe400078f18ff */
[C---:B------:R-:W-:Y:S01]  /*0f10*/  IADD3 R31, R7.reuse, 0xe, RZ ;  /* 0x0000000e071f7810 */ /* 0x040fe20007ffe0ff */
[----:B------:R-:W-:Y:S01]  /*0f20*/  IMAD.IADD R17, R10, 0x1, -R19 ;  /* 0x000000010a117824 */ /* 0x000fe200078e0a13 */
[----:B------:R-:W-:Y:S01]  /*0f30*/  LEA.HI R30, R30, R29, RZ, 0x3 ;  /* 0x0000001d1e1e7211 */ /* 0x000fe200078f18ff */
[----:B------:R-:W-:Y:S01]  /*0f40*/  IMAD R10, R4, c[0x0][0x1c0], RZ ;  /* 0x00007000040a7a24 */ /* 0x000fe200078e02ff */
[----:B------:R-:W-:Y:S01]  /*0f50*/  IADD3 R37, R7, 0x10, RZ ;  /* 0x0000001007257810 */ /* 0x000fe20007ffe0ff */
[----:B------:R-:W-:Y:S01]  /*0f60*/  IMAD.SHL.U32 R32, R31, 0x4, RZ ;  /* 0x000000041f207824 */ /* 0x000fe200078e00ff */
[----:B------:R-:W-:-:S02]  /*0f70*/  IADD3 R38, R7, 0x12, RZ ;  /* 0x0000001207267810 */ /* 0x000fc40007ffe0ff */
        /* <DEDUP_REMOVED lines=8> */
[----:B------:R-:W-:Y:S02]  /*1000*/  IADD3 R68, P0, R10, R69, RZ ;  /* 0x000000450a447210 */ /* 0x000fe40007f1e0ff */
[----:B------:R-:W-:-:S02]  /*1010*/  SHF.R.S32.HI R30, RZ, 0x1f, R33 ;  /* 0x0000001fff1e7819 */ /* 0x000fc40000011421 */
[----:B------:R-:W-:Y:S02]  /*1020*/  SHF.R.S32.HI R29, RZ, 0x1f, R34 ;  /* 0x0000001fff1d7819 */ /* 0x000fe40000011422 */
[----:B------:R-:W-:Y:S02]  /*1030*/  LEA.HI R23, R23, R32, RZ, 0x3 ;  /* 0x0000002017177211 */ /* 0x000fe400078f18ff */
[----:B------:R-:W-:Y:S02]  /*1040*/  LEA.HI.X.SX32 R69, R10, R35, 0x1, P0 ;  /* 0x000000230a457211 */ /* 0x000fe400000f0eff */
[----:B-----5:R-:W-:Y:S02]  /*1050*/  FSETP.NEU.FTZ.AND P0, PT, R67, RZ, PT ;  /* 0x000000ff4300720b */ /* 0x020fe40003f1d000 */
[----:B------:R-:W-:Y:S02]  /*1060*/  LEA.HI R30, R30, R33, RZ, 0x3 ;  /* 0x000000211e1e7211 */ /* 0x000fe400078f18ff */
[----:B------:R-:W-:-:S02]  /*1070*/  LEA.HI R29, R29, R34, RZ, 0x3 ;  /* 0x000000221d1d7211 */ /* 0x000fc400078f18ff */
        /* <DEDUP_REMOVED lines=24> */
[----:B------:R-:W-:Y:S01]  /*1200*/  LOP3.LUT R38, R24, 0xffffff80, RZ, 0xc0, !PT ;  /* 0xffffff8018267812 */ /* 0x000fe200078ec0ff */
[----:B------:R-:W-:Y:S01]  /*1210*/  IMAD.IADD R33, R33, 0x1, -R30 ;  /* 0x0000000121217824 */ /* 0x000fe200078e0a1e */
        /* <DEDUP_REMOVED lines=42> */
.L_x_16070:
        /* <DEDUP_REMOVED lines=77> */
[----:B------:R0:W5:Y:S04]  /*1990*/  LDG.E.CONSTANT R87, [R24.64] ;  /* 0x0000000a18577981 */ /* 0x000168000c1e9900 */
[----:B------:R0:W5:Y:S01]  /*19a0*/  LDG.E.CONSTANT R30, [R24.64+0x4] ;  /* 0x0000040a181e7981 */ /* 0x000162000c1e9900 */
[----:B------:R-:W-:-:S04]  /*19b0*/  IADD3 R23, P1, P2, R16, R20, R41 ;  /* 0x0000001410177210 */ /* 0x000fc80007a3e029 */
[----:B------:R-:W-:Y:S02]  /*19c0*/  LEA R22, P3, R23, c[0x0][0x180], 0x1 ;  /* 0x0000600017167a11 */ /* 0x000fe400078608ff */
[----:B------:R-:W-:-:S04]  /*19d0*/  IADD3.X R76, R58, R21, R49, P1, P2 ;  /* 0x000000153a4c7210 */ /* 0x000fc80000fe4431 */
[----:B------:R-:W-:-:S05]  /*19e0*/  LEA.HI.X R23, R23, c[0x0][0x184], R76, 0x1, P3 ;  /* 0x0000610017177a11 */ /* 0x000fca00018f0c4c */
[----:B------:R0:W5:Y:S01]  /*19f0*/  LDG.E.CONSTANT R31, [R22.64] ;  /* 0x0000000a161f7981 */ /* 0x000162000c1e9900 */
[----:B-1----:R-:W-:-:S03]  /*1a00*/  IADD3 R27, P1, P2, R17, R20, R40 ;  /* 0x00000014111b7210 */ /* 0x002fc60007a3e028 */
[----:B------:R1:W5:Y:S01]  /*1a10*/  LDG.E.CONSTANT R85, [R22.64+0x4] ;  /* 0x0000040a16557981 */ /* 0x000362000c1e9900 */
[----:B------:R-:W-:Y:S02]  /*1a20*/  LEA R26, P3, R27, c[0x0][0x180], 0x1 ;  /* 0x000060001b1a7a11 */ /* 0x000fe400078608ff */
[-C--:B0-----:R-:W-:Y:S02]  /*1a30*/  IADD3.X R28, R61, R21.reuse, R50, P1, P2 ;  /* 0x000000153d1c7210 */ /* 0x081fe40000fe4432 */
[----:B------:R-:W-:Y:S02]  /*1a40*/  IADD3 R25, P1, P2, R18, R20, R43 ;  /* 0x0000001412197210 */ /* 0x000fe40007a3e02b */
[----:B------:R-:W-:Y:S02]  /*1a50*/  LEA.HI.X R27, R27, c[0x0][0x184], R28, 0x1, P3 ;  /* 0x000061001b1b7a11 */ /* 0x000fe400018f0c1c */
[----:B------:R-:W-:Y:S02]  /*1a60*/  IADD3.X R28, R60, R21, R51, P1, P2 ;  /* 0x000000153c1c7210 */ /* 0x000fe40000fe4433 */
[C---:B------:R-:W-:Y:S01]  /*1a70*/  LEA R24, P3, R25.reuse, c[0x0][0x180], 0x1 ;  /* 0x0000600019187a11 */ /* 0x040fe200078608ff */
[----:B------:R0:W5:Y:S03]  /*1a80*/  LDG.E.CONSTANT R29, [R26.64] ;  /* 0x0000000a1a1d7981 */ /* 0x000166000c1e9900 */
[----:B------:R-:W-:-:S02]  /*1a90*/  LEA.HI.X R25, R25, c[0x0][0x184], R28, 0x1, P3 ;  /* 0x0000610019197a11 */ /* 0x000fc400018f0c1c */
[----:B------:R0:W5:Y:S04]  /*1aa0*/  LDG.E.CONSTANT R28, [R26.64+0x4] ;  /* 0x0000040a1a1c7981 */ /* 0x000168000c1e9900 */
[----:B------:R0:W5:Y:S01]  /*1ab0*/  LDG.E.CONSTANT R79, [R24.64] ;  /* 0x0000000a184f7981 */ /* 0x000162000c1e9900 */
[----:B-1----:R-:W-:-:S03]  /*1ac0*/  IADD3 R22, P1, P2, R19, R20, R42 ;  /* 0x0000001413167210 */ /* 0x002fc60007a3e02a */
[----:B------:R1:W5:Y:S01]  /*1ad0*/  LDG.E.CONSTANT R82, [R24.64+0x4] ;  /* 0x0000040a18527981 */ /* 0x000362000c1e9900 */
[----:B------:R-:W-:Y:S02]  /*1ae0*/  LEA R92, P3, R22, c[0x0][0x180], 0x1 ;  /* 0x00006000165c7a11 */ /* 0x000fe400078608ff */
[----:B------:R-:W-:-:S04]  /*1af0*/  IADD3.X R23, R63, R21, R52, P1, P2 ;  /* 0x000000153f177210 */ /* 0x000fc80000fe4434 */
[----:B------:R-:W-:-:S05]  /*1b00*/  LEA.HI.X R93, R22, c[0x0][0x184], R23, 0x1, P3 ;  /* 0x00006100165d7a11 */ /* 0x000fca00018f0c17 */
[----:B------:R-:W5:Y:S01]  /*1b10*/  LDG.E.CONSTANT R83, [R92.64] ;  /* 0x0000000a5c537981 */ /* 0x000f62000c1e9900 */
[----:B------:R-:W-:-:S03]  /*1b20*/  IADD3 R23, P1, P2, R32, R20, R45 ;  /* 0x0000001420177210 */ /* 0x000fc60007a3e02d */
[----:B------:R-:W5:Y:S01]  /*1b30*/  LDG.E.CONSTANT R81, [R92.64+0x4] ;  /* 0x0000040a5c517981 */ /* 0x000f62000c1e9900 */
[----:B------:R-:W-:Y:S02]  /*1b40*/  LEA R22, P3, R23, c[0x0][0x180], 0x1 ;  /* 0x0000600017167a11 */ /* 0x000fe400078608ff */
[----:B------:R-:W-:-:S04]  /*1b50*/  IADD3.X R76, R62, R21, R53, P1, P2 ;  /* 0x000000153e4c7210 */ /* 0x000fc80000fe4435 */
[----:B------:R-:W-:Y:S02]  /*1b60*/  LEA.HI.X R23, R23, c[0x0][0x184], R76, 0x1, P3 ;  /* 0x0000610017177a11 */ /* 0x000fe400018f0c4c */
[----:B0-----:R-:W-:-:S03]  /*1b70*/  IADD3 R27, P1, P2, R33, R20, R44 ;  /* 0x00000014211b7210 */ /* 0x001fc60007a3e02c */
[----:B------:R0:W5:Y:S01]  /*1b80*/  LDG.E.CONSTANT R76, [R22.64] ;  /* 0x0000000a164c7981 */ /* 0x000162000c1e9900 */
[----:B------:R-:W-:Y:S02]  /*1b90*/  LEA R26, P3, R27, c[0x0][0x180], 0x1 ;  /* 0x000060001b1a7a11 */ /* 0x000fe400078608ff */
[-C--:B-1----:R-:W-:Y:S01]  /*1ba0*/  IADD3.X R24, R65, R21.reuse, R54, P1, P2 ;  /* 0x0000001541187210 */ /* 0x082fe20000fe4436 */
        /* <DEDUP_REMOVED lines=10> */
[----:B0-----:R-:W1:Y:S02]  /*1c50*/  LDS.128 R20, [R36] ;  /* 0x0000000024147984 */ /* 0x001e640000000c00 */
[----:B-1----:R-:W-:-:S02]  /*1c60*/  PRMT R24, RZ, 0x5410, R22 ;  /* 0x00005410ff187816 */ /* 0x002fc40000000016 */
        /* <DEDUP_REMOVED lines=17> */
[----:B------:R-:W0:Y:S01]  /*1d80*/  LDS.128 R24, [R36+0x10] ;  /* 0x0000100024187984 */ /* 0x000e220000000c00 */
[----:B------:R-:W-:Y:S02]  /*1d90*/  PRMT R23, RZ, 0x7610, R23 ;  /* 0x00007610ff177816 */ /* 0x000fe40000000017 */
[----:B------:R-:W-:Y:S02]  /*1da0*/  PRMT R88, RZ, 0x7610, R88 ;  /* 0x00007610ff587816 */ /* 0x000fe40000000058 */
[----:B------:R-:W-:Y:S02]  /*1db0*/  PRMT R21, RZ, 0x7610, R21 ;  /* 0x00007610ff157816 */ /* 0x000fe40000000015 */
[----:B------:R-:W-:Y:S01]  /*1dc0*/  PRMT R86, RZ, 0x7610, R86 ;  /* 0x00007610ff567816 */ /* 0x000fe20000000056 */
[----:B------:R-:W-:Y:S01]  /*1dd0*/  FMUL.FTZ R23, R23, R88 ;  /* 0x0000005817177220 */ /* 0x000fe20000410000 */
[----:B------:R-:W-:-:S03]  /*1de0*/  PRMT R88, RZ, 0x5410, R87 ;  /* 0x00005410ff587816 */ /* 0x000fc60000000057 */
[----:B------:R-:W-:Y:S01]  /*1df0*/  FFMA.FTZ R86, R21, R86, R23 ;  /* 0x0000005615567223 */ /* 0x000fe20000010017 */
        /* <DEDUP_REMOVED lines=10> */
[----:B------:R-:W-:-:S05]  /*1ea0*/  PRMT R30, RZ, 0x7610, R30 ;  /* 0x00007610ff1e7816 */ /* 0x000fca000000001e */
[----:B------:R-:W-:Y:S01]  /*1eb0*/  FFMA.FTZ R86, R25, R30, R86 ;  /* 0x0000001e19567223 */ /* 0x000fe20000010056 */
[----:B------:R-:W-:Y:S02]  /*1ec0*/  PRMT R25, RZ, 0x5410, R26 ;  /* 0x00005410ff197816 */ /* 0x000fe4000000001a */
[----:B------:R-:W-:-:S05]  /*1ed0*/  PRMT R30, RZ, 0x5410, R31 ;  /* 0x00005410ff1e7816 */ /* 0x000fca000000001f */
        /* <DEDUP_REMOVED lines=8> */
[----:B------:R-:W-:-:S04]  /*1f60*/  FFMA.FTZ R89, R24, R25, R89 ;  /* 0x0000001918597223 */ /* 0x000fc80000010059 */
[----:B------:R-:W-:Y:S02]  /*1f70*/  FFMA.FTZ R86, R27, R85, R86 ;  /* 0x000000551b567223 */ /* 0x000fe40000010056 */
[----:B------:R-:W1:Y:S01]  /*1f80*/  LDS.128 R24, [R36+0x30] ;  /* 0x0000300024187984 */ /* 0x000e620000000c00 */
[----:B------:R-:W-:Y:S02]  /*1f90*/  PRMT R85, RZ, 0x5410, R29 ;  /* 0x00005410ff557816 */ /* 0x000fe4000000001d */
[----:B0-----:R-:W-:-:S05]  /*1fa0*/  PRMT R31, RZ, 0x5410, R20 ;  /* 0x00005410ff1f7816 */ /* 0x001fca0000000014 */
        /* <DEDUP_REMOVED lines=14> */
[----:B------:R-:W-:Y:S02]  /*2090*/  FFMA.FTZ R89, R30, R29, R89 ;  /* 0x0000001d1e597223 */ /* 0x000fe40000010059 */
[----:B------:R-:W0:Y:S01]  /*20a0*/  LDS.128 R28, [R36+0x40] ;  /* 0x00004000241c7984 */ /* 0x000e220000000c00 */
[----:B------:R-:W-:Y:S01]  /*20b0*/  PRMT R22, RZ, 0x5410, R23 ;  /* 0x00005410ff167816 */ /* 0x000fe20000000017 */
[----:B------:R-:W-:Y:S01]  /*20c0*/  FFMA.FTZ R20, R21, R79, R20 ;  /* 0x0000004f15147223 */ /* 0x000fe20000010014 */
[----:B------:R-:W-:-:S05]  /*20d0*/  PRMT R21, RZ, 0x5410, R82 ;  /* 0x00005410ff157816 */ /* 0x000fca0000000052 */
        /* <DEDUP_REMOVED lines=27> */
[----:B0-----:R-:W-:Y:S02]  /*2290*/  PRMT R21, RZ, 0x5410, R28 ;  /* 0x00005410ff157816 */ /* 0x001fe4000000001c */
        /* <DEDUP_REMOVED lines=18> */
[--C-:B------:R-:W-:Y:S01]  /*23c0*/  PRMT R21, RZ, 0x5410, R84.reuse ;  /* 0x00005410ff157816 */ /* 0x100fe20000000054 */
        /* <DEDUP_REMOVED lines=11> */
.L_x_16120:
        /* <DEDUP_REMOVED lines=9> */
.L_x_16066:
[----:B------:R-:W-:-:S13]  /*2510*/  ISETP.NE.AND P1, PT, R7, RZ, PT ;  /* 0x000000ff0700720c */ /* 0x000fda0003f25270 */
[----:B------:R-:W-:-:S05]  /*2520*/  @!P1 IMAD.MOV.U32 R21, RZ, RZ, -0x800001 ;  /* 0xff7fffffff159424 */ /* 0x000fca00078e00ff */
[----:B------:R0:W-:Y:S02]  /*2530*/  @!P1 STS [R74], R21 ;  /* 0x000000154a009388 */ /* 0x0001e40000000800 */
.L_x_16068:
[----:B------:R-:W-:Y:S05]  /*2540*/  BSYNC B1 ;  /* 0x0000000000017941 */ /* 0x000fea0003800000 */
.L_x_16065:
[----:B------:R-:W-:Y:S02]  /*2550*/  IADD3 R70, P1, R70, 0x10, RZ ;  /* 0x0000001046467810 */ /* 0x000fe40007f3e0ff */
[----:B01----:R-:W-:Y:S02]  /*2560*/  IADD3 R74, R74, 0x100, RZ ;  /* 0x000001004a4a7810 */ /* 0x003fe40007ffe0ff */
[----:B------:R-:W-:Y:S01]  /*2570*/  IADD3 R73, R73, 0x40, RZ ;  /* 0x0000004049497810 */ /* 0x000fe20007ffe0ff */
[----:B------:R-:W-:Y:S01]  /*2580*/  IMAD.X R71, RZ, RZ, R71, P1 ;  /* 0x000000ffff477224 */ /* 0x000fe200008e0647 */
[----:B------:R-:W-:Y:S01]  /*2590*/  IADD3 R67, R67, 0x40, RZ ;  /* 0x0000004043437810 */ /* 0x000fe20007ffe0ff */
[----:B------:R-:W-:Y:S01]  /*25a0*/  @P0 CALL.REL.NOINC `(.L_x_16069) ;  /* 0x0000001000000944 */ /* 0x000fe20003c00000 */
[----:B------:R-:W-:Y:S05]  /*25b0*/  BRA `(.L_x_16070) ;  /* 0xffffef0000007947 */ /* 0x000fea000383ffff */
.L_x_16069:
[----:B------:R-:W-:Y:S05]  /*25c0*/  BRA `(.L_x_16063) ;  /* 0x0000122000007947 */ /* 0x000fea0003800000 */
.L_x_16064:
        /* <DEDUP_REMOVED lines=9> */
[----:B------:R-:W-:Y:S01]  /*2660*/  IMAD.MOV.U32 R10, RZ, RZ, -0x800001 ;  /* 0xff7fffffff0a7424 */ /* 0x000fe200078e00ff */
[----:B------:R-:W-:Y:S02]  /*2670*/  IADD3 R76, -R66, 0x1, R73 ;  /* 0x00000001424c7810 */ /* 0x000fe40007ffe149 */
.L_x_16075:
        /* <DEDUP_REMOVED lines=71> */
[----:B------:R-:W2:Y:S04]  /*2af0*/  LDG.E.CONSTANT R79, [R26.64] ;  /* 0x0000000a1a4f7981 */ /* 0x000ea8000c1e9900 */
[----:B------:R-:W3:Y:S04]  /*2b00*/  LDG.E.CONSTANT R29, [R26.64+0x4] ;  /* 0x0000040a1a1d7981 */ /* 0x000ee8000c1e9900 */
[----:B------:R0:W4:Y:S04]  /*2b10*/  LDG.E.CONSTANT R78, [R30.64] ;  /* 0x0000000a1e4e7981 */ /* 0x000128000c1e9900 */
        /* <DEDUP_REMOVED lines=10> */
[----:B------:R-:W-:-:S04]  /*2bc0*/  IADD3.X R82, R58, R91, R49, P0, P1 ;  /* 0x0000005b3a527210 */ /* 0x000fc800007e2431 */
[----:B------:R-:W-:-:S05]  /*2bd0*/  LEA.HI.X R81, R81, c[0x0][0x184], R82, 0x1, P2 ;  /* 0x0000610051517a11 */ /* 0x000fca00010f0c52 */
[----:B0-----:R0:W5:Y:S04]  /*2be0*/  LDG.E.CONSTANT R30, [R80.64] ;  /* 0x0000000a501e7981 */ /* 0x001168000c1e9900 */
[----:B------:R0:W5:Y:S01]  /*2bf0*/  LDG.E.CONSTANT R87, [R80.64+0x4] ;  /* 0x0000040a50577981 */ /* 0x000162000c1e9900 */
[--C-:B-1----:R-:W-:Y:S02]  /*2c00*/  PRMT R24, RZ, 0x5410, R22.reuse ;  /* 0x00005410ff187816 */ /* 0x102fe40000000016 */
[----:B------:R-:W-:Y:S02]  /*2c10*/  PRMT R22, RZ, 0x7610, R22 ;  /* 0x00007610ff167816 */ /* 0x000fe40000000016 */
[----:B------:R-:W-:Y:S02]  /*2c20*/  PRMT R82, RZ, 0x5410, R20 ;  /* 0x00005410ff527816 */ /* 0x000fe40000000014 */
[----:B------:R-:W-:-:S02]  /*2c30*/  PRMT R90, RZ, 0x5410, R21 ;  /* 0x00005410ff5a7816 */ /* 0x000fc40000000015 */
[----:B------:R-:W-:Y:S02]  /*2c40*/  PRMT R92, RZ, 0x7610, R21 ;  /* 0x00007610ff5c7816 */ /* 0x000fe40000000015 */
[--C-:B--2---:R-:W-:Y:S02]  /*2c50*/  PRMT R25, RZ, 0x5410, R79.reuse ;  /* 0x00005410ff197816 */ /* 0x104fe4000000004f */
[----:B------:R-:W-:Y:S02]  /*2c60*/  PRMT R79, RZ, 0x7610, R79 ;  /* 0x00007610ff4f7816 */ /* 0x000fe4000000004f */
[----:B---3--:R-:W-:-:S03]  /*2c70*/  PRMT R31, RZ, 0x5410, R29 ;  /* 0x00005410ff1f7816 */ /* 0x008fc6000000001d */
[----:B------:R-:W-:Y:S01]  /*2c80*/  FMUL.FTZ R79, R22, R79 ;  /* 0x0000004f164f7220 */ /* 0x000fe20000410000 */
[----:B------:R-:W-:Y:S02]  /*2c90*/  PRMT R22, RZ, 0x7610, R20 ;  /* 0x00007610ff167816 */ /* 0x000fe40000000014 */
[----:B------:R-:W-:Y:S01]  /*2ca0*/  PRMT R20, RZ, 0x5410, R23 ;  /* 0x00005410ff147816 */ /* 0x000fe20000000017 */
[----:B------:R-:W-:Y:S01]  /*2cb0*/  FMUL.FTZ R26, R24, R25 ;  /* 0x00000019181a7220 */ /* 0x000fe20000410000 */
[----:B----4-:R-:W-:-:S03]  /*2cc0*/  PRMT R25, RZ, 0x5410, R78 ;  /* 0x00005410ff197816 */ /* 0x010fc6000000004e */
[----:B------:R-:W-:Y:S01]  /*2cd0*/  FMUL.FTZ R20, R20, R31 ;  /* 0x0000001f14147220 */ /* 0x000fe20000410000 */
[----:B-----5:R-:W-:Y:S01]  /*2ce0*/  PRMT R31, RZ, 0x5410, R77 ;  /* 0x00005410ff1f7816 */ /* 0x020fe2000000004d */
[----:B------:R-:W-:Y:S01]  /*2cf0*/  FFMA.FTZ R82, R82, R25, R26 ;  /* 0x0000001952527223 */ /* 0x000fe2000001001a */
[----:B------:R-:W-:-:S03]  /*2d00*/  PRMT R25, RZ, 0x7610, R78 ;  /* 0x00007610ff197816 */ /* 0x000fc6000000004e */
[----:B------:R-:W-:Y:S01]  /*2d10*/  FFMA.FTZ R90, R90, R31, R20 ;  /* 0x0000001f5a5a7223 */ /* 0x000fe20000010014 */
[----:B------:R-:W-:Y:S01]  /*2d20*/  IADD3 R20, P0, P1, R17, R28, R40 ;  /* 0x0000001c11147210 */ /* 0x000fe2000791e028 */
[----:B------:R-:W-:Y:S02]  /*2d30*/  FFMA.FTZ R22, R22, R25, R79 ;  /* 0x0000001916167223 */ /* 0x000fe4000001004f */
[----:B------:R-:W1:Y:S01]  /*2d40*/  LDS.128 R24, [R36+0x10] ;  /* 0x0000100024187984 */ /* 0x000e620000000c00 */
[C---:B------:R-:W-:Y:S02]  /*2d50*/  LEA R78, P2, R20.reuse, c[0x0][0x180], 0x1 ;  /* 0x00006000144e7a11 */ /* 0x040fe400078408ff */
[----:B------:R-:W-:Y:S02]  /*2d60*/  IADD3.X R31, R61, R91, R50, P0, P1 ;  /* 0x0000005b3d1f7210 */ /* 0x000fe400007e2432 */
[----:B------:R-:W-:Y:S02]  /*2d70*/  PRMT R23, RZ, 0x7610, R23 ;  /* 0x00007610ff177816 */ /* 0x000fe40000000017 */
[----:B------:R-:W-:-:S02]  /*2d80*/  LEA.HI.X R79, R20, c[0x0][0x184], R31, 0x1, P2 ;  /* 0x00006100144f7a11 */ /* 0x000fc400010f0c1f */
[----:B------:R-:W-:Y:S02]  /*2d90*/  PRMT R20, RZ, 0x7610, R29 ;  /* 0x00007610ff147816 */ /* 0x000fe4000000001d */
[----:B------:R-:W-:Y:S01]  /*2da0*/  PRMT R77, RZ, 0x7610, R77 ;  /* 0x00007610ff4d7816 */ /* 0x000fe2000000004d */
[----:B------:R2:W3:Y:S02]  /*2db0*/  LDG.E.CONSTANT R29, [R78.64] ;  /* 0x0000000a4e1d7981 */ /* 0x0004e4000c1e9900 */
[----:B------:R-:W-:Y:S02]  /*2dc0*/  FMUL.FTZ R20, R23, R20 ;  /* 0x0000001417147220 */ /* 0x000fe40000410000 */
[----:B------:R2:W4:Y:S02]  /*2dd0*/  LDG.E.CONSTANT R31, [R78.64+0x4] ;  /* 0x0000040a4e1f7981 */ /* 0x000524000c1e9900 */
[----:B------:R-:W-:Y:S01]  /*2de0*/  FFMA.FTZ R92, R92, R77, R20 ;  /* 0x0000004d5c5c7223 */ /* 0x000fe20000010014 */
[----:B------:R-:W-:-:S04]  /*2df0*/  IADD3 R20, P0, P1, R18, R28, R43 ;  /* 0x0000001c12147210 */ /* 0x000fc8000791e02b */
[----:B0-----:R-:W-:Y:S02]  /*2e00*/  LEA R80, P2, R20, c[0x0][0x180], 0x1 ;  /* 0x0000600014507a11 */ /* 0x001fe400078408ff */
[----:B------:R-:W-:-:S04]  /*2e10*/  IADD3.X R21, R60, R91, R51, P0, P1 ;  /* 0x0000005b3c157210 */ /* 0x000fc800007e2433 */
[----:B------:R-:W-:-:S05]  /*2e20*/  LEA.HI.X R81, R20, c[0x0][0x184], R21, 0x1, P2 ;  /* 0x0000610014517a11 */ /* 0x000fca00010f0c15 */
[----:B------:R0:W5:Y:S01]  /*2e30*/  LDG.E.CONSTANT R85, [R80.64] ;  /* 0x0000000a50557981 */ /* 0x000162000c1e9900 */
[----:B------:R-:W-:Y:S02]  /*2e40*/  PRMT R20, RZ, 0x5410, R89 ;  /* 0x00005410ff147816 */ /* 0x000fe40000000059 */
[----:B------:R-:W-:Y:S01]  /*2e50*/  IADD3 R21, P0, P1, R19, R28, R42 ;  /* 0x0000001c13157210 */ /* 0x000fe2000791e02a */
[----:B------:R0:W5:Y:S01]  /*2e60*/  LDG.E.CONSTANT R77, [R80.64+0x4] ;  /* 0x0000040a504d7981 */ /* 0x000162000c1e9900 */
[----:B-1----:R-:W-:-:S05]  /*2e70*/  PRMT R23, RZ, 0x5410, R24 ;  /* 0x00005410ff177816 */ /* 0x002fca0000000018 */
[----:B------:R-:W-:Y:S01]  /*2e80*/  FFMA.FTZ R23, R23, R20, R82 ;  /* 0x0000001417177223 */ /* 0x000fe20000010052 */
[-C--:B------:R-:W-:Y:S02]  /*2e90*/  IADD3.X R82, R63, R91.reuse, R52, P0, P1 ;  /* 0x0000005b3f527210 */ /* 0x080fe400007e2434 */
[C---:B------:R-:W-:Y:S02]  /*2ea0*/  LEA R20, P2, R21.reuse, c[0x0][0x180], 0x1 ;  /* 0x0000600015147a11 */ /* 0x040fe400078408ff */
[----:B------:R-:W-:Y:S02]  /*2eb0*/  IADD3 R83, P0, P1, R32, R28, R45 ;  /* 0x0000001c20537210 */ /* 0x000fe4000791e02d */
[----:B------:R-:W-:Y:S02]  /*2ec0*/  LEA.HI.X R21, R21, c[0x0][0x184], R82, 0x1, P2 ;  /* 0x0000610015157a11 */ /* 0x000fe400010f0c52 */
[----:B--2---:R-:W-:Y:S02]  /*2ed0*/  IADD3.X R78, R62, R91, R53, P0, P1 ;  /* 0x0000005b3e4e7210 */ /* 0x004fe400007e2435 */
[C---:B------:R-:W-:Y:S01]  /*2ee0*/  LEA R82, P2, R83.reuse, c[0x0][0x180], 0x1 ;  /* 0x0000600053527a11 */ /* 0x040fe200078408ff */
[----:B------:R1:W2:Y:S03]  /*2ef0*/  LDG.E.CONSTANT R79, [R20.64+0x4] ;  /* 0x0000040a144f7981 */ /* 0x0002a6000c1e9900 */
[----:B------:R-:W-:-:S02]  /*2f00*/  LEA.HI.X R83, R83, c[0x0][0x184], R78, 0x1, P2 ;  /* 0x0000610053537a11 */ /* 0x000fc400010f0c4e */
[----:B------:R1:W2:Y:S01]  /*2f10*/  LDG.E.CONSTANT R78, [R20.64] ;  /* 0x0000000a144e7981 */ /* 0x0002a2000c1e9900 */
[----:B------:R-:W-:-:S03]  /*2f20*/  IADD3 R84, P0, P1, R33, R28, R44 ;  /* 0x0000001c21547210 */ /* 0x000fc6000791e02c */
[----:B0-----:R0:W2:Y:S01]  /*2f30*/  LDG.E.CONSTANT R80, [R82.64] ;  /* 0x0000000a52507981 */ /* 0x0010a2000c1e9900 */
[----:B------:R-:W-:-:S03]  /*2f40*/  IADD3.X R93, R65, R91, R54, P0, P1 ;  /* 0x0000005b415d7210 */ /* 0x000fc600007e2436 */
[----:B------:R0:W2:Y:S01]  /*2f50*/  LDG.E.CONSTANT R81, [R82.64+0x4] ;  /* 0x0000040a52517981 */ /* 0x0000a2000c1e9900 */
[----:B-1----:R-:W-:Y:S02]  /*2f60*/  LEA R20, P2, R84, c[0x0][0x180], 0x1 ;  /* 0x0000600054147a11 */ /* 0x002fe400078408ff */
[----:B------:R-:W-:Y:S02]  /*2f70*/  IADD3 R28, P3, P4, R34, R28, R47 ;  /* 0x0000001c221c7210 */ /* 0x000fe40007c7e02f */
[----:B------:R-:W-:Y:S02]  /*2f80*/  LEA.HI.X R21, R84, c[0x0][0x184], R93, 0x1, P2 ;  /* 0x0000610054157a11 */ /* 0x000fe400010f0c5d */
[----:B------:R-:W-:-:S03]  /*2f90*/  IADD3.X R91, R64, R91, R55, P3, P4 ;  /* 0x0000005b405b7210 */ /* 0x000fc60001fe8437 */
[----:B0-----:R0:W2:Y:S04]  /*2fa0*/  LDG.E.CONSTANT R82, [R20.64] ;  /* 0x0000000a14527981 */ /* 0x0010a8000c1e9900 */
[----:B------:R0:W2:Y:S02]  /*2fb0*/  LDG.E.CONSTANT R83, [R20.64+0x4] ;  /* 0x0000040a14537981 */ /* 0x0000a4000c1e9900 */
[----:B0-----:R-:W-:-:S04]  /*2fc0*/  LEA R20, P0, R28, c[0x0][0x180], 0x1 ;  /* 0x000060001c147a11 */ /* 0x001fc800078008ff */
[----:B------:R-:W-:-:S05]  /*2fd0*/  LEA.HI.X R21, R28, c[0x0][0x184], R91, 0x1, P0 ;  /* 0x000061001c157a11 */ /* 0x000fca00000f0c5b */
[----:B------:R0:W2:Y:S04]  /*2fe0*/  LDG.E.CONSTANT R84, [R20.64] ;  /* 0x0000000a14547981 */ /* 0x0000a8000c1e9900 */
[----:B------:R0:W2:Y:S02]  /*2ff0*/  LDG.E.CONSTANT R86, [R20.64+0x4] ;  /* 0x0000040a14567981 */ /* 0x0000a4000c1e9900 */
[----:B0-----:R-:W-:Y:S02]  /*3000*/  PRMT R21, RZ, 0x7610, R24 ;  /* 0x00007610ff157816 */ /* 0x001fe40000000018 */
[----:B------:R-:W-:Y:S02]  /*3010*/  PRMT R24, RZ, 0x7610, R89 ;  /* 0x00007610ff187816 */ /* 0x000fe40000000059 */
        /* <DEDUP_REMOVED lines=19> */
[----:B------:R-:W-:Y:S01]  /*3150*/  FFMA.FTZ R92, R27, R87, R92 ;  /* 0x000000571b5c7223 */ /* 0x000fe2000001005c */
[--C-:B0-----:R-:W-:Y:S02]  /*3160*/  PRMT R30, RZ, 0x5410, R20.reuse ;  /* 0x00005410ff1e7816 */ /* 0x101fe40000000014 */
[----:B------:R-:W-:Y:S02]  /*3170*/  PRMT R87, RZ, 0x7610, R20 ;  /* 0x00007610ff577816 */ /* 0x000fe40000000014 */
[----:B------:R-:W-:Y:S02]  /*3180*/  ISETP.NE.AND P0, PT, R7, RZ, PT ;  /* 0x000000ff0700720c */ /* 0x000fe40003f05270 */
[--C-:B---3--:R-:W-:Y:S02]  /*3190*/  PRMT R24, RZ, 0x5410, R29.reuse ;  /* 0x00005410ff187816 */ /* 0x108fe4000000001d */
[----:B------:R-:W-:-:S03]  /*31a0*/  PRMT R29, RZ, 0x7610, R29 ;  /* 0x00007610ff1d7816 */ /* 0x000fc6000000001d */
[----:B------:R-:W-:Y:S02]  /*31b0*/  FFMA.FTZ R30, R30, R24, R25 ;  /* 0x000000181e1e7223 */ /* 0x000fe40000010019 */
[----:B------:R-:W0:Y:S01]  /*31c0*/  LDS.128 R24, [R36+0x30] ;  /* 0x0000300024187984 */ /* 0x000e220000000c00 */
[----:B------:R-:W-:Y:S01]  /*31d0*/  FFMA.FTZ R28, R87, R29, R28 ;  /* 0x0000001d571c7223 */ /* 0x000fe2000001001c */
[----:B------:R-:W-:Y:S02]  /*31e0*/  PRMT R29, RZ, 0x5410, R21 ;  /* 0x00005410ff1d7816 */ /* 0x000fe40000000015 */
[----:B----4-:R-:W-:Y:S02]  /*31f0*/  PRMT R20, RZ, 0x5410, R31 ;  /* 0x00005410ff147816 */ /* 0x010fe4000000001f */
[----:B------:R-:W-:Y:S02]  /*3200*/  PRMT R21, RZ, 0x7610, R21 ;  /* 0x00007610ff157816 */ /* 0x000fe40000000015 */
[----:B------:R-:W-:Y:S01]  /*3210*/  PRMT R31, RZ, 0x7610, R31 ;  /* 0x00007610ff1f7816 */ /* 0x000fe2000000001f */
[----:B------:R-:W-:-:S04]  /*3220*/  FFMA.FTZ R90, R29, R20, R90 ;  /* 0x000000141d5a7223 */ /* 0x000fc8000001005a */
[----:B------:R-:W-:Y:S01]  /*3230*/  FFMA.FTZ R92, R21, R31, R92 ;  /* 0x0000001f155c7223 */ /* 0x000fe2000001005c */
[----:B------:R-:W-:Y:S02]  /*3240*/  PRMT R21, RZ, 0x5410, R22 ;  /* 0x00005410ff157816 */ /* 0x000fe40000000016 */
[--C-:B-----5:R-:W-:Y:S02]  /*3250*/  PRMT R20, RZ, 0x5410, R85.reuse ;  /* 0x00005410ff147816 */ /* 0x120fe40000000055 */
[----:B------:R-:W-:-:S03]  /*3260*/  PRMT R85, RZ, 0x7610, R85 ;  /* 0x00007610ff557816 */ /* 0x000fc60000000055 */
[----:B------:R-:W-:Y:S01]  /*3270*/  FFMA.FTZ R20, R21, R20, R30 ;  /* 0x0000001415147223 */ /* 0x000fe2000001001e */
[----:B------:R-:W-:-:S05]  /*3280*/  PRMT R21, RZ, 0x7610, R22 ;  /* 0x00007610ff157816 */ /* 0x000fca0000000016 */
[----:B------:R-:W-:Y:S02]  /*3290*/  FFMA.FTZ R21, R21, R85, R28 ;  /* 0x0000005515157223 */ /* 0x000fe4000001001c */
[----:B------:R-:W1:Y:S01]  /*32a0*/  LDS.128 R28, [R36+0x40] ;  /* 0x00004000241c7984 */ /* 0x000e620000000c00 */
[----:B------:R-:W-:Y:S02]  /*32b0*/  PRMT R85, RZ, 0x5410, R23 ;  /* 0x00005410ff557816 */ /* 0x000fe40000000017 */
[----:B------:R-:W-:Y:S02]  /*32c0*/  PRMT R22, RZ, 0x5410, R77 ;  /* 0x00005410ff167816 */ /* 0x000fe4000000004d */
[----:B------:R-:W-:Y:S02]  /*32d0*/  PRMT R23, RZ, 0x7610, R23 ;  /* 0x00007610ff177816 */ /* 0x000fe40000000017 */
[----:B------:R-:W-:Y:S01]  /*32e0*/  PRMT R77, RZ, 0x7610, R77 ;  /* 0x00007610ff4d7816 */ /* 0x000fe2000000004d */
[----:B------:R-:W-:-:S04]  /*32f0*/  FFMA.FTZ R90, R85, R22, R90 ;  /* 0x00000016555a7223 */ /* 0x000fc8000001005a */
[----:B------:R-:W-:Y:S01]  /*3300*/  FFMA.FTZ R92, R23, R77, R92 ;  /* 0x0000004d175c7223 */ /* 0x000fe2000001005c */
[----:B0-----:R-:W-:Y:S02]  /*3310*/  PRMT R23, RZ, 0x5410, R24 ;  /* 0x00005410ff177816 */ /* 0x001fe40000000018 */
[----:B--2---:R-:W-:Y:S02]  /*3320*/  PRMT R22, RZ, 0x5410, R78 ;  /* 0x00005410ff167816 */ /* 0x004fe4000000004e */
        /* <DEDUP_REMOVED lines=18> */
[----:B-1----:R-:W-:Y:S02]  /*3450*/  PRMT R25, RZ, 0x5410, R28 ;  /* 0x00005410ff197816 */ /* 0x002fe4000000001c */
        /* <DEDUP_REMOVED lines=32> */
.L_x_16121:
        /* <DEDUP_REMOVED lines=11> */
.L_x_16072:
[----:B------:R-:W-:-:S13]  /*3710*/  ISETP.NE.AND P0, PT, R7, RZ, PT ;  /* 0x000000ff0700720c */ /* 0x000fda0003f05270 */
[----:B------:R-:W-:-:S05]  /*3720*/  @!P0 IMAD.MOV.U32 R21, RZ, RZ, -0x800001 ;  /* 0xff7fffffff158424 */ /* 0x000fca00078e00ff */
[----:B------:R0:W-:Y:S02]  /*3730*/  @!P0 STS [R74], R21 ;  /* 0x000000154a008388 */ /* 0x0001e40000000800 */
.L_x_16074:
[----:B------:R-:W-:Y:S05]  /*3740*/  BSYNC B1 ;  /* 0x0000000000017941 */ /* 0x000fea0003800000 */
.L_x_16071:
        /* <DEDUP_REMOVED lines=10> */
.L_x_16063:
[----:B------:R-:W-:Y:S05]  /*37f0*/  BSYNC B0 ;  /* 0x0000000000007941 */ /* 0x000fea0003800000 */
.L_x_16062:
[----:B------:R-:W-:Y:S05]  /*3800*/  BRA.DIV ~URZ, `(.L_x_16076) ;  /* 0x00003e827f007947 */ /* 0x000fea000b800000 */
[----:B------:R0:W1:Y:S02]  /*3810*/  SHFL.BFLY PT, R7, R10, 0x10, 0x1f ;  /* 0x0e001f000a077f89 */ /* 0x00006400000e0000 */
.L_x_16122:
[----:B-1----:R-:W-:Y:S01]  /*3820*/  FMNMX.FTZ R14, R7, R10, !PT ;  /* 0x0000000a070e7209 */ /* 0x002fe20007810000 */
[----:B------:R-:W-:Y:S05]  /*3830*/  BRA.DIV ~URZ, `(.L_x_16077) ;  /* 0x00003ed27f007947 */ /* 0x000fea000b800000 */
[----:B------:R-:W1:Y:S02]  /*3840*/  SHFL.BFLY PT, R7, R14, 0x8, 0x1f ;  /* 0x0d001f000e077f89 */ /* 0x000e6400000e0000 */
[----:B-1----:R-:W-:-:S05]  /*3850*/  FMNMX.FTZ R7, R14, R7, !PT ;  /* 0x000000070e077209 */ /* 0x002fca0007810000 */
[----:B0-----:R-:W0:Y:S02]  /*3860*/  SHFL.BFLY PT, R10, R7, 0x4, 0x1f ;  /* 0x0c801f00070a7f89 */ /* 0x001e2400000e0000 */
[----:B0-----:R-:W-:-:S05]  /*3870*/  FMNMX.FTZ R10, R7, R10, !PT ;  /* 0x0000000a070a7209 */ /* 0x001fca0007810000 */
[----:B------:R0:W1:Y:S02]  /*3880*/  SHFL.BFLY PT, R13, R10, 0x2, 0x1f ;  /* 0x0c401f000a0d7f89 */ /* 0x00006400000e0000 */
.L_x_16123:
        /* <DEDUP_REMOVED lines=37> */
.L_x_16082:
        /* <DEDUP_REMOVED lines=11> */
.L_x_16081:
[----:B------:R-:W-:Y:S05]  /*3b90*/  BSYNC B1 ;  /* 0x0000000000017941 */ /* 0x000fea0003800000 */
.L_x_16080:
        /* <DEDUP_REMOVED lines=10> */
.L_x_16085:
        /* <DEDUP_REMOVED lines=100> */
.L_x_16084:
[----:B------:R-:W-:Y:S05]  /*4280*/  BSYNC B1 ;  /* 0x0000000000017941 */ /* 0x000fea0003800000 */
.L_x_16083:
        /* <DEDUP_REMOVED lines=55> */
.L_x_16087:
[----:B------:R-:W-:Y:S05]  /*4600*/  BSYNC B1 ;  /* 0x0000000000017941 */ /* 0x000fea0003800000 */
.L_x_16086:
        /* <DEDUP_REMOVED lines=26> */
.L_x_16079:
[----:B------:R-:W-:Y:S05]  /*47b0*/  BSYNC B0 ;  /* 0x0000000000007941 */ /* 0x000fea0003800000 */
.L_x_16078:
        /* <DEDUP_REMOVED lines=45> */
.L_x_16092:
        /* <DEDUP_REMOVED lines=8> */
.L_x_16091:
[----:B------:R-:W-:Y:S05]  /*4b10*/  BSYNC B1 ;  /* 0x0000000000017941 */ /* 0x000fea0003800000 */
.L_x_16090:
        /* <DEDUP_REMOVED lines=10> */
.L_x_16095:
        /* <DEDUP_REMOVED lines=52> */
.L_x_16094:
[----:B------:R-:W-:Y:S05]  /*4f00*/  BSYNC B1 ;  /* 0x0000000000017941 */ /* 0x000fea0003800000 */
.L_x_16093:
        /* <DEDUP_REMOVED lines=31> */
.L_x_16097:
[----:B------:R-:W-:Y:S05]  /*5100*/  BSYNC B1 ;  /* 0x0000000000017941 */ /* 0x000fea0003800000 */
.L_x_16096:
        /* <DEDUP_REMOVED lines=14> */
.L_x_16089:
[----:B------:R-:W-:Y:S05]  /*51f0*/  BSYNC B0 ;  /* 0x0000000000007941 */ /* 0x000fea0003800000 */
.L_x_16088:
        /* <DEDUP_REMOVED lines=32> */
.L_x_16099:
[----:B------:R-:W-:Y:S05]  /*5400*/  BSYNC B0 ;  /* 0x0000000000007941 */ /* 0x000fea0003800000 */
.L_x_16098:
[----:B------:R-:W-:Y:S01]  /*5410*/  BSSY B1, `(.L_x_16100) ;  /* 0x00001a3000017945 */ /* 0x000fe20003800000 */
[----:B------:R-:W-:Y:S05]  /*5420*/  @!P1 BRA `(.L_x_16101) ;  /* 0x0000004000009947 */ /* 0x000fea0003800000 */
[----:B------:R-:W-:Y:S01]  /*5430*/  IMAD.MOV.U32 R2, RZ, RZ, RZ ;  /* 0x000000ffff027224 */ /* 0x000fe200078e00ff */
[----:B------:R-:W-:Y:S01]  /*5440*/  CS2R R26, SRZ ;  /* 0x00000000001a7805 */ /* 0x000fe2000001ff00 */
[----:B------:R-:W-:Y:S01]  /*5450*/  CS2R R28, SRZ ;  /* 0x00000000001c7805 */ /* 0x000fe2000001ff00 */
[----:B------:R-:W-:Y:S05]  /*5460*/  BRA `(.L_x_16102) ;  /* 0x000019d000007947 */ /* 0x000fea0003800000 */
.L_x_16101:
[----:B0-----:R-:W-:Y:S01]  /*5470*/  IABS R13, c[0x0][0x1e4] ;  /* 0x00007900000d7a13 */ /* 0x001fe20000000000 */
[----:B------:R-:W0:Y:S01]  /*5480*/  S2R R5, SR_CTAID.Y ;  /* 0x0000000000057919 */ /* 0x000e220000002600 */
[----:B------:R-:W-:Y:S01]  /*5490*/  IMAD R4, R4, c[0x0][0x1c0], RZ ;  /* 0x0000700004047a24 */ /* 0x000fe200078e02ff */
[----:B------:R-:W-:Y:S01]  /*54a0*/  IADD3 R9, R9, -c[0x0][0x1dc], RZ ;  /* 0x8000770009097a10 */ /* 0x000fe20007ffe0ff */
[----:B------:R-:W2:Y:S01]  /*54b0*/  I2F.RP R10, R13 ;  /* 0x0000000d000a7306 */ /* 0x000ea20000209400 */
[----:B------:R-:W3:Y:S01]  /*54c0*/  S2R R37, SR_CTAID.Z ;  /* 0x0000000000257919 */ /* 0x000ee20000002700 */
[----:B------:R-:W-:Y:S01]  /*54d0*/  IMAD.MOV.U32 R31, RZ, RZ, c[0x0][0x1bc] ;  /* 0x00006f00ff1f7624 */ /* 0x000fe200078e00ff */
[----:B------:R-:W-:Y:S01]  /*54e0*/  CS2R R26, SRZ ;  /* 0x00000000001a7805 */ /* 0x000fe2000001ff00 */
[----:B------:R-:W-:-:S03]  /*54f0*/  CS2R R28, SRZ ;  /* 0x00000000001c7805 */ /* 0x000fc6000001ff00 */
        /* <DEDUP_REMOVED lines=17> */
[C---:B------:R-:W-:Y:S02]  /*5610*/  LOP3.LUT R15, R5.reuse, 0xfffffffe, RZ, 0xc0, !PT ;  /* 0xfffffffe050f7812 */ /* 0x040fe400078ec0ff */
[----:B------:R-:W-:Y:S01]  /*5620*/  IADD3 R25, -R2, 0x1, RZ ;  /* 0x0000000102197810 */ /* 0x000fe20007ffe1ff */
        /* <DEDUP_REMOVED lines=10> */
[C---:B------:R-:W-:Y:S01]  /*56d0*/  IADD3 R35, R30.reuse, 0x300, RZ ;  /* 0x000003001e237810 */ /* 0x040fe20007ffe0ff */
[----:B------:R-:W-:Y:S01]  /*56e0*/  IMAD.SHL.U32 R37, R37, 0x8, RZ ;  /* 0x0000000825257824 */ /* 0x000fe200078e00ff */
[----:B------:R-:W-:Y:S02]  /*56f0*/  IADD3 R36, R30, 0x400, RZ ;  /* 0x000004001e247810 */ /* 0x000fe40007ffe0ff */
.L_x_16115:
        /* <DEDUP_REMOVED lines=43> */
[----:B-1----:R-:W-:Y:S05]  /*59b0*/  @P0 BRA P1, `(.L_x_16104) ;  /* 0x000013e000000947 */ /* 0x002fea0000800000 */
        /* <DEDUP_REMOVED lines=10> */
[----:B------:R-:W-:Y:S01]  /*5a60*/  LEA R54, P5, R20, c[0x0][0x188], 0x1 ;  /* 0x0000620014367a11 */ /* 0x000fe200078a08ff */
[----:B------:R-:W-:Y:S01]  /*5a70*/  IMAD.IADD R21, R19, 0x1, R21 ;  /* 0x0000000113157824 */ /* 0x000fe200078e0215 */
[----:B------:R-:W-:-:S04]  /*5a80*/  IADD3 R19, P2, R35, R18, RZ ;  /* 0x0000001223137210 */ /* 0x000fc80007f5e0ff */
[-C--:B------:R-:W-:Y:S02]  /*5a90*/  LEA.HI.X.SX32 R22, R34, R21.reuse, 0x1, P0 ;  /* 0x0000001522167211 */ /* 0x080fe400000f0eff */
[C---:B------:R-:W-:Y:S02]  /*5aa0*/  IADD3 R23, P0, R30.reuse, R18, RZ ;  /* 0x000000121e177210 */ /* 0x040fe40007f1e0ff */
[----:B------:R-:W-:Y:S02]  /*5ab0*/  LEA.HI.X R17, R17, c[0x0][0x18c], R22, 0x1, P1 ;  /* 0x0000630011117a11 */ /* 0x000fe400008f0c16 */
[-C--:B------:R-:W-:Y:S02]  /*5ac0*/  LEA.HI.X.SX32 R38, R30, R21.reuse, 0x1, P0 ;  /* 0x000000151e267211 */ /* 0x080fe400000f0eff */
[-C--:B------:R-:W-:Y:S01]  /*5ad0*/  LEA.HI.X.SX32 R22, R35, R21.reuse, 0x1, P2 ;  /* 0x0000001523167211 */ /* 0x080fe200010f0eff */
[----:B------:R0:W5:Y:S01]  /*5ae0*/  LDG.E.CONSTANT R42, [R16.64] ;  /* 0x0000000a102a7981 */ /* 0x000162000c1e9900 */
[----:B------:R-:W-:-:S02]  /*5af0*/  LEA.HI.X.SX32 R21, R36, R21, 0x1, P4 ;  /* 0x0000001524157211 */ /* 0x000fc400020f0eff */
[----:B------:R-:W-:Y:S01]  /*5b00*/  LEA R18, P3, R19, c[0x0][0x188], 0x1 ;  /* 0x0000620013127a11 */ /* 0x000fe200078608ff */
[----:B-1----:R0:W5:Y:S01]  /*5b10*/  LDG.E.CONSTANT R40, [R16.64+0x4] ;  /* 0x0000040a10287981 */ /* 0x002162000c1e9900 */
[----:B------:R-:W-:Y:S02]  /*5b20*/  LEA.HI.X R55, R20, c[0x0][0x18c], R21, 0x1, P5 ;  /* 0x0000630014377a11 */ /* 0x000fe400028f0c15 */
[----:B------:R-:W-:Y:S01]  /*5b30*/  LEA R14, P1, R23, c[0x0][0x188], 0x1 ;  /* 0x00006200170e7a11 */ /* 0x000fe200078208ff */
[----:B------:R0:W5:Y:S01]  /*5b40*/  LDG.E.CONSTANT R43, [R16.64+0xc] ;  /* 0x00000c0a102b7981 */ /* 0x000162000c1e9900 */
[----:B------:R-:W-:Y:S02]  /*5b50*/  LEA.HI.X R19, R19, c[0x0][0x18c], R22, 0x1, P3 ;  /* 0x0000630013137a11 */ /* 0x000fe400018f0c16 */
[----:B------:R-:W-:Y:S01]  /*5b60*/  LEA.HI.X R15, R23, c[0x0][0x18c], R38, 0x1, P1 ;  /* 0x00006300170f7a11 */ /* 0x000fe200008f0c26 */
[----:B------:R1:W5:Y:S04]  /*5b70*/  LDG.E.CONSTANT R46, [R54.64] ;  /* 0x0000000a362e7981 */ /* 0x000368000c1e9900 */
[----:B------:R1:W5:Y:S04]  /*5b80*/  LDG.E.CONSTANT R47, [R54.64+0x4] ;  /* 0x0000040a362f7981 */ /* 0x000368000c1e9900 */
[----:B------:R1:W5:Y:S04]  /*5b90*/  LDG.E.CONSTANT R48, [R54.64+0x8] ;  /* 0x0000080a36307981 */ /* 0x000368000c1e9900 */
[----:B------:R1:W5:Y:S04]  /*5ba0*/  LDG.E.CONSTANT R49, [R54.64+0xc] ;  /* 0x00000c0a36317981 */ /* 0x000368000c1e9900 */
[----:B------:R-:W2:Y:S04]  /*5bb0*/  LDS.128 R20, [R33+-0x10] ;  /* 0xfffff00021147984 */ /* 0x000ea80000000c00 */
        /* <DEDUP_REMOVED lines=19> */
[C---:B-1----:R-:W-:Y:S02]  /*5cf0*/  IADD3 R21, R37.reuse, 0x2, RZ ;  /* 0x0000000225157810 */ /* 0x042fe40007ffe0ff */
        /* <DEDUP_REMOVED lines=29> */
.L_x_16106:
[----:B-1----:R-:W-:Y:S05]  /*5ed0*/  BSYNC B2 ;  /* 0x0000000000027941 */ /* 0x002fea0003800000 */
.L_x_16105:
[----:B-----5:R-:W-:Y:S01]  /*5ee0*/  HFMA2.BF16_V2 R56, R15, R56, -RZ.H0_H0 ;  /* 0x000000380f387231 */ /* 0x020fe200003400ff */
[----:B------:R-:W-:Y:S01]  /*5ef0*/  IMAD.MOV.U32 R14, RZ, RZ, R22 ;  /* 0x000000ffff0e7224 */ /* 0x000fe200078e0016 */
[----:B0-----:R-:W-:Y:S01]  /*5f00*/  F2FP.BF16.PACK_AB R17, R17, R16 ;  /* 0x000000101111723e */ /* 0x001fe200000010ff */
        /* <DEDUP_REMOVED lines=52> */
.L_x_16108:
[----:B------:R-:W-:Y:S05]  /*6250*/  BSYNC B2 ;  /* 0x0000000000027941 */ /* 0x000fea0003800000 */
.L_x_16107:
[----:B------:R-:W-:Y:S01]  /*6260*/  HFMA2.BF16_V2 R50, R15, R50, -RZ.H0_H0 ;  /* 0x000000320f327231 */ /* 0x000fe200003400ff */
[----:B------:R-:W-:Y:S01]  /*6270*/  BSSY B2, `(.L_x_16109) ;  /* 0x000002e000027945 */ /* 0x000fe20003800000 */
[----:B------:R-:W-:Y:S01]  /*6280*/  HFMA2.BF16_V2 R51, R14, R51, -RZ.H0_H0 ;  /* 0x000000330e337231 */ /* 0x000fe200003400ff */
        /* <DEDUP_REMOVED lines=44> */
.L_x_16110:
[----:B------:R-:W-:Y:S05]  /*6550*/  BSYNC B2 ;  /* 0x0000000000027941 */ /* 0x000fea0003800000 */
.L_x_16109:
        /* <DEDUP_REMOVED lines=51> */
.L_x_16112:
[----:B------:R-:W-:Y:S05]  /*6890*/  BSYNC B2 ;  /* 0x0000000000027941 */ /* 0x000fea0003800000 */
.L_x_16111:
        /* <DEDUP_REMOVED lines=49> */
.L_x_16114:
[----:B------:R-:W-:Y:S05]  /*6bb0*/  BSYNC B2 ;  /* 0x0000000000027941 */ /* 0x000fea0003800000 */
.L_x_16113:
        /* <DEDUP_REMOVED lines=30> */
.L_x_16104:
[----:B------:R-:W-:Y:S05]  /*6da0*/  BSYNC B0 ;  /* 0x0000000000007941 */ /* 0x000fea0003800000 */
.L_x_16103:
        /* <DEDUP_REMOVED lines=9> */
.L_x_16102:
[----:B------:R-:W-:Y:S05]  /*6e40*/  BSYNC B1 ;  /* 0x0000000000017941 */ /* 0x000fea0003800000 */
.L_x_16100:
[----:B------:R-:W2:Y:S01]  /*6e50*/  SHFL.BFLY PT, R3, R28, 0x1, 0x1f ;  /* 0x0c201f001c037f89 */ /* 0x000ea200000e0000 */
[----:B0-----:R-:W-:Y:S01]  /*6e60*/  LOP3.LUT R7, R8, 0x1, RZ, 0xc0, !PT ;  /* 0x0000000108077812 */ /* 0x001fe200078ec0ff */
[----:B------:R-:W-:Y:S01]  /*6e70*/  BSSY B0, `(.L_x_16116) ;  /* 0x0000028000007945 */ /* 0x000fe20003800000 */
[----:B------:R-:W-:Y:S01]  /*6e80*/  LOP3.LUT R11, R0, 0xffffffc0, RZ, 0xc0, !PT ;  /* 0xffffffc0000b7812 */ /* 0x000fe200078ec0ff */
[----:B------:R-:W0:Y:S04]  /*6e90*/  SHFL.BFLY PT, R4, R29, 0x1, 0x1f ;  /* 0x0c201f001d047f89 */ /* 0x000e2800000e0000 */
[----:B------:R-:W-:Y:S01]  /*6ea0*/  BAR.SYNC.DEFER_BLOCKING 0x0 ;  /* 0x0000000000007b1d */ /* 0x000fe20000010000 */
[----:B------:R-:W-:Y:S02]  /*6eb0*/  ISETP.NE.AND P2, PT, R7, RZ, PT ;  /* 0x000000ff0700720c */ /* 0x000fe40003f45270 */
[----:B------:R-:W-:-:S02]  /*6ec0*/  LEA.HI R8, R8, R8, RZ, 0x1 ;  /* 0x0000000808087211 */ /* 0x000fc400078f08ff */
[----:B------:R-:W-:Y:S01]  /*6ed0*/  ISETP.NE.OR P5, PT, R11, 0x40, P2 ;  /* 0x000000400b00780c */ /* 0x000fe200017a5670 */
[----:B------:R-:W3:Y:S01]  /*6ee0*/  SHFL.BFLY PT, R12, R27, 0x1, 0x1f ;  /* 0x0c201f001b0c7f89 */ /* 0x000ee200000e0000 */
[C---:B------:R-:W-:Y:S02]  /*6ef0*/  ISETP.GT.OR P0, PT, R0.reuse, 0x3f, P2 ;  /* 0x0000003f0000780c */ /* 0x040fe40001704670 */
[----:B------:R-:W-:Y:S01]  /*6f00*/  SHF.R.S32.HI R11, RZ, 0x1, R8 ;  /* 0x00000001ff0b7819 */ /* 0x000fe20000011408 */
[----:B------:R-:W4:Y:S01]  /*6f10*/  SHFL.BFLY PT, R5, R26, 0x1, 0x1f ;  /* 0x0c201f001a057f89 */ /* 0x000f2200000e0000 */
[----:B------:R-:W-:-:S03]  /*6f20*/  ISETP.GT.OR P1, PT, R0, 0x1f, P2 ;  /* 0x0000001f0000780c */ /* 0x000fc60001724670 */
[----:B------:R-:W1:Y:S01]  /*6f30*/  SHFL.BFLY PT, R9, R2, 0x1, 0x1f ;  /* 0x0c201f0002097f89 */ /* 0x000e6200000e0000 */
[----:B--2---:R-:W-:Y:S01]  /*6f40*/  FADD.FTZ R10, R3, R28 ;  /* 0x0000001c030a7221 */ /* 0x004fe20000010000 */
[----:B------:R-:W-:Y:S01]  /*6f50*/  IADD3 R3, R0, 0x1f, RZ ;  /* 0x0000001f00037810 */ /* 0x000fe20007ffe0ff */
[----:B0-----:R-:W-:-:S03]  /*6f60*/  FADD.FTZ R7, R4, R29 ;  /* 0x0000001d04077221 */ /* 0x001fc60000010000 */
[----:B------:R-:W-:Y:S01]  /*6f70*/  ISETP.GT.U32.AND P3, PT, R3, 0x3e, PT ;  /* 0x0000003e0300780c */ /* 0x000fe20003f64070 */
[----:B------:R-:W-:-:S05]  /*6f80*/  IMAD R3, R6, 0x50, R11 ;  /* 0x0000005006037824 */ /* 0x000fca00078e020b */
[----:B------:R0:W-:Y:S01]  /*6f90*/  @!P5 STS [R3.X4+-0x1c0], R7 ;  /* 0xfffe40070300d388 */ /* 0x0001e20000004800 */
[----:B---3--:R-:W-:-:S03]  /*6fa0*/  FADD.FTZ R12, R12, R27 ;  /* 0x0000001b0c0c7221 */ /* 0x008fc60000010000 */
[----:B------:R0:W-:Y:S01]  /*6fb0*/  @!P5 STS [R3.X4+-0x180], R10 ;  /* 0xfffe800a0300d388 */ /* 0x0001e20000004800 */
[----:B----4-:R-:W-:-:S03]  /*6fc0*/  FADD.FTZ R13, R5, R26 ;  /* 0x0000001a050d7221 */ /* 0x010fc60000010000 */
[----:B------:R0:W-:Y:S01]  /*6fd0*/  @!P5 STS [R3.X4+-0x140], R12 ;  /* 0xfffec00c0300d388 */ /* 0x0001e20000004800 */
[----:B-1----:R-:W-:Y:S01]  /*6fe0*/  FADD.FTZ R14, R9, R2 ;  /* 0x00000002090e7221 */ /* 0x002fe20000010000 */
[----:B------:R-:W-:Y:S02]  /*6ff0*/  LOP3.LUT R2, R0, 0xffffffe0, RZ, 0xc0, !PT ;  /* 0xffffffe000027812 */ /* 0x000fe400078ec0ff */
[----:B------:R0:W-:Y:S02]  /*7000*/  @!P5 STS [R3.X4+-0x100], R13 ;  /* 0xffff000d0300d388 */ /* 0x0001e40000004800 */
[----:B------:R-:W-:Y:S02]  /*7010*/  ISETP.NE.OR P4, PT, R2, 0x20, P2 ;  /* 0x000000200200780c */ /* 0x000fe40001785670 */
        /* <DEDUP_REMOVED lines=13> */
.L_x_16117:
[----:B0-----:R-:W-:Y:S05]  /*70f0*/  BSYNC B0 ;  /* 0x0000000000007941 */ /* 0x001fea0003800000 */
.L_x_16116:
        /* <DEDUP_REMOVED lines=19> */
.L_x_16119:
[----:B0-----:R-:W-:Y:S05]  /*7230*/  BSYNC B0 ;  /* 0x0000000000007941 */ /* 0x001fea0003800000 */
.L_x_16118:
        /* <DEDUP_REMOVED lines=20> */
[----:B------:R-:W-:Y:S02]  /*7380*/  LEA.HI.X.SX32 R6, R11, UR7, 0x1, P0 ;  /* 0x000000070b067c11 */ /* 0x000fe400080f0eff */
[C---:B------:R-:W-:Y:S02]  /*7390*/  IADD3 R5, P1, R0.reuse, UR4, RZ ;  /* 0x0000000400057c10 */ /* 0x040fe4000ff3e0ff */
[----:B------:R-:W-:Y:S02]  /*73a0*/  LEA R2, P0, R3, c[0x0][0x170], 0x1 ;  /* 0x00005c0003027a11 */ /* 0x000fe400078008ff */
[----:B------:R-:W-:-:S02]  /*73b0*/  LEA.HI.X.SX32 R0, R0, UR7, 0x1, P1 ;  /* 0x0000000700007c11 */ /* 0x000fc400088f0eff */
[----:B------:R-:W-:Y:S02]  /*73c0*/  LEA.HI.X R3, R3, c[0x0][0x174], R6, 0x1, P0 ;  /* 0x00005d0003037a11 */ /* 0x000fe400000f0c06 */
[----:B------:R-:W-:Y:S02]  /*73d0*/  LEA R4, P1, R5, c[0x0][0x170], 0x1 ;  /* 0x00005c0005047a11 */ /* 0x000fe400078208ff */
[C---:B------:R-:W-:Y:S02]  /*73e0*/  IADD3 R6, R11.reuse, 0x20, RZ ;  /* 0x000000200b067810 */ /* 0x040fe40007ffe0ff */
[C---:B------:R-:W-:Y:S02]  /*73f0*/  IADD3 R8, R11.reuse, 0x30, RZ ;  /* 0x000000300b087810 */ /* 0x040fe40007ffe0ff */
[----:B------:R-:W-:Y:S02]  /*7400*/  IADD3 R11, R11, 0x40, RZ ;  /* 0x000000400b0b7810 */ /* 0x000fe40007ffe0ff */
[----:B------:R-:W-:-:S02]  /*7410*/  LEA.HI.X R5, R5, c[0x0][0x174], R0, 0x1, P1 ;  /* 0x00005d0005057a11 */ /* 0x000fc400008f0c00 */
[----:B------:R-:W-:Y:S02]  /*7420*/  IADD3 R17, P0, R6, UR4, RZ ;  /* 0x0000000406117c10 */ /* 0x000fe4000ff1e0ff */
[----:B------:R-:W-:Y:S02]  /*7430*/  IADD3 R9, P1, R8, UR4, RZ ;  /* 0x0000000408097c10 */ /* 0x000fe4000ff3e0ff */
[----:B------:R-:W-:Y:S02]  /*7440*/  IADD3 R15, P2, R11, UR4, RZ ;  /* 0x000000040b0f7c10 */ /* 0x000fe4000ff5e0ff */
[----:B------:R-:W-:Y:S02]  /*7450*/  F2FP.BF16.PACK_AB R0, R10, R7 ;  /* 0x000000070a00723e */ /* 0x000fe400000010ff */
[----:B------:R-:W-:Y:S02]  /*7460*/  LEA.HI.X.SX32 R20, R6, UR7, 0x1, P0 ;  /* 0x0000000706147c11 */ /* 0x000fe400080f0eff */
[----:B------:R-:W-:Y:S01]  /*7470*/  LEA.HI.X.SX32 R18, R8, UR7, 0x1, P1 ;  /* 0x0000000708127c11 */ /* 0x000fe200088f0eff */
[----:B------:R0:W-:Y:S01]  /*7480*/  STG.E.U16 [R2.64], R0 ;  /* 0x0000000002007986 */ /* 0x0001e2000c10150a */
[----:B------:R-:W-:-:S02]  /*7490*/  LEA R6, P0, R17, c[0x0][0x170], 0x1 ;  /* 0x00005c0011067a11 */ /* 0x000fc400078008ff */
[----:B------:R-:W-:Y:S02]  /*74a0*/  LEA R8, P1, R9, c[0x0][0x170], 0x1 ;  /* 0x00005c0009087a11 */ /* 0x000fe400078208ff */
[----:B------:R-:W-:Y:S02]  /*74b0*/  LEA.HI.X.SX32 R16, R11, UR7, 0x1, P2 ;  /* 0x000000070b107c11 */ /* 0x000fe400090f0eff */
[----:B------:R-:W-:Y:S02]  /*74c0*/  F2FP.BF16.PACK_AB R12, R13, R12 ;  /* 0x0000000c0d0c723e */ /* 0x000fe400000010ff */
[----:B------:R-:W-:Y:S02]  /*74d0*/  LEA R10, P2, R15, c[0x0][0x170], 0x1 ;  /* 0x00005c000f0a7a11 */ /* 0x000fe400078408ff */
[----:B------:R-:W-:Y:S02]  /*74e0*/  PRMT R13, R0, 0x7632, R13 ;  /* 0x00007632000d7816 */ /* 0x000fe4000000000d */
[----:B------:R-:W-:-:S02]  /*74f0*/  LEA.HI.X R7, R17, c[0x0][0x174], R20, 0x1, P0 ;  /* 0x00005d0011077a11 */ /* 0x000fc400000f0c14 */
[----:B------:R-:W-:Y:S01]  /*7500*/  LEA.HI.X R9, R9, c[0x0][0x174], R18, 0x1, P1 ;  /* 0x00005d0009097a11 */ /* 0x000fe200008f0c12 */
[----:B------:R-:W-:Y:S01]  /*7510*/  STG.E.U16 [R4.64], R13 ;  /* 0x0000000d04007986 */ /* 0x000fe2000c10150a */
[----:B0-----:R-:W-:Y:S02]  /*7520*/  PRMT R3, R12, 0x7632, R3 ;  /* 0x000076320c037816 */ /* 0x001fe40000000003 */
[----:B------:R-:W-:Y:S01]  /*7530*/  LEA.HI.X R11, R15, c[0x0][0x174], R16, 0x1, P2 ;  /* 0x00005d000f0b7a11 */ /* 0x000fe200010f0c10 */
[----:B------:R-:W-:Y:S01]  /*7540*/  STG.E.U16 [R6.64], R12 ;  /* 0x0000000c06007986 */ /* 0x000fe2000c10150a */
[----:B------:R-:W-:-:S03]  /*7550*/  F2FP.BF16.PACK_AB R14, RZ, R14 ;  /* 0x0000000eff0e723e */ /* 0x000fc600000010ff */
[----:B------:R-:W-:Y:S04]  /*7560*/  STG.E.U16 [R8.64], R3 ;  /* 0x0000000308007986 */ /* 0x000fe8000c10150a */
[----:B------:R-:W-:Y:S01]  /*7570*/  STG.E.U16 [R10.64], R14 ;  /* 0x0000000e0a007986 */ /* 0x000fe2000c10150a */
[----:B------:R-:W-:Y:S05]  /*7580*/  EXIT ;  /* 0x000000000000794d */ /* 0x000fea0003800000 */
.L_x_16067:
[----:B------:R-:W-:Y:S01]  /*7590*/  IMAD.MOV.U32 R22, RZ, RZ, R27 ;  /* 0x000000ffff167224 */ /* 0x000fe200078e001b */
[----:B------:R-:W-:Y:S01]  /*75a0*/  MOV R20, 0x75f0 ;  /* 0x000075f000147802 */ /* 0x000fe20000000f00 */
[----:B------:R-:W-:Y:S02]  /*75b0*/  IMAD.MOV.U32 R23, RZ, RZ, 0x1 ;  /* 0x00000001ff177424 */ /* 0x000fe400078e00ff */
[----:B------:R-:W-:Y:S02]  /*75c0*/  IMAD.MOV.U32 R24, RZ, RZ, 0x1f ;  /* 0x0000001fff187424 */ /* 0x000fe400078e00ff */
[----:B------:R-:W-:-:S02]  /*75d0*/  IMAD.MOV.U32 R25, RZ, RZ, -0x1 ;  /* 0xffffffffff197424 */ /* 0x000fc400078e00ff */
[----:B------:R-:W-:Y:S05]  /*75e0*/  CALL.REL.NOINC `($__internal_339_$__cuda_sm70_shflsync_bfly_p) ;  /* 0x0000028000007944 */ /* 0x000fea0003c00000 */
[----:B-1----:R-:W-:Y:S01]  /*75f0*/  IMAD.MOV.U32 R20, RZ, RZ, R22 ;  /* 0x000000ffff147224 */ /* 0x002fe200078e0016 */
[----:B0-----:R-:W-:Y:S05]  /*7600*/  BRA `(.L_x_16120) ;  /* 0xffffae7000007947 */ /* 0x001fea000383ffff */
.L_x_16073:
[----:B------:R-:W-:Y:S01]  /*7610*/  IMAD.MOV.U32 R22, RZ, RZ, R27 ;  /* 0x000000ffff167224 */ /* 0x000fe200078e001b */
[----:B------:R-:W-:Y:S01]  /*7620*/  MOV R20, 0x7670 ;  /* 0x0000767000147802 */ /* 0x000fe20000000f00 */
[----:B------:R-:W-:-:S02]  /*7630*/  IMAD.MOV.U32 R23, RZ, RZ, 0x1 ;  /* 0x00000001ff177424 */ /* 0x000fc400078e00ff */
[----:B------:R-:W-:Y:S02]  /*7640*/  IMAD.MOV.U32 R24, RZ, RZ, 0x1f ;  /* 0x0000001fff187424 */ /* 0x000fe400078e00ff */
[----:B------:R-:W-:Y:S02]  /*7650*/  IMAD.MOV.U32 R25, RZ, RZ, -0x1 ;  /* 0xffffffffff197424 */ /* 0x000fe400078e00ff */
[----:B------:R-:W-:Y:S05]  /*7660*/  CALL.REL.NOINC `($__internal_339_$__cuda_sm70_shflsync_bfly_p) ;  /* 0x0000020000007944 */ /* 0x000fea0003c00000 */
[----:B-1----:R-:W-:Y:S01]  /*7670*/  IMAD.MOV.U32 R20, RZ, RZ, R22 ;  /* 0x000000ffff147224 */ /* 0x002fe200078e0016 */
[----:B0-----:R-:W-:Y:S05]  /*7680*/  BRA `(.L_x_16121) ;  /* 0xffffbfd000007947 */ /* 0x001fea000383ffff */
.L_x_16076:
[----:B------:R-:W-:Y:S01]  /*7690*/  IMAD.MOV.U32 R22, RZ, RZ, R10 ;  /* 0x000000ffff167224 */ /* 0x000fe200078e000a */
[----:B------:R-:W-:Y:S01]  /*76a0*/  MOV R20, 0x76f0 ;  /* 0x000076f000147802 */ /* 0x000fe20000000f00 */
[----:B------:R-:W-:Y:S02]  /*76b0*/  IMAD.MOV.U32 R23, RZ, RZ, 0x10 ;  /* 0x00000010ff177424 */ /* 0x000fe400078e00ff */
[----:B------:R-:W-:Y:S02]  /*76c0*/  IMAD.MOV.U32 R24, RZ, RZ, 0x1f ;  /* 0x0000001fff187424 */ /* 0x000fe400078e00ff */
[----:B------:R-:W-:Y:S02]  /*76d0*/  IMAD.MOV.U32 R25, RZ, RZ, -0x1 ;  /* 0xffffffffff197424 */ /* 0x000fe400078e00ff */
[----:B-----5:R-:W-:Y:S05]  /*76e0*/  CALL.REL.NOINC `($__internal_339_$__cuda_sm70_shflsync_bfly_p) ;  /* 0x0000018000007944 */ /* 0x020fea0003c00000 */
[----:B-1----:R-:W-:Y:S01]  /*76f0*/  IMAD.MOV.U32 R7, RZ, RZ, R22 ;  /* 0x000000ffff077224 */ /* 0x002fe200078e0016 */
[----:B0-----:R-:W-:Y:S05]  /*7700*/  BRA `(.L_x_16122) ;  /* 0xffffc11000007947 */ /* 0x001fea000383ffff */
.L_x_16077:
[----:B------:R-:W-:Y:S01]  /*7710*/  IMAD.MOV.U32 R22, RZ, RZ, R14 ;  /* 0x000000ffff167224 */ /* 0x000fe200078e000e */
[----:B------:R-:W-:Y:S01]  /*7720*/  MOV R20, 0x7770 ;  /* 0x0000777000147802 */ /* 0x000fe20000000f00 */
[----:B------:R-:W-:-:S02]  /*7730*/  IMAD.MOV.U32 R23, RZ, RZ, 0x8 ;  /* 0x00000008ff177424 */ /* 0x000fc400078e00ff */
[----:B------:R-:W-:Y:S02]  /*7740*/  IMAD.MOV.U32 R24, RZ, RZ, 0x1f ;  /* 0x0000001fff187424 */ /* 0x000fe400078e00ff */
[----:B------:R-:W-:Y:S02]  /*7750*/  IMAD.MOV.U32 R25, RZ, RZ, -0x1 ;  /* 0xffffffffff197424 */ /* 0x000fe400078e00ff */
[----:B0----5:R-:W-:Y:S05]  /*7760*/  CALL.REL.NOINC `($__internal_339_$__cuda_sm70_shflsync_bfly_p) ;  /* 0x0000010000007944 */ /* 0x021fea0003c00000 */
[----:B-1----:R-:W-:Y:S01]  /*7770*/  FMNMX.FTZ R7, R14, R22, !PT ;  /* 0x000000160e077209 */ /* 0x002fe20007810000 */
[----:B0-----:R-:W-:Y:S01]  /*7780*/  IMAD.MOV.U32 R23, RZ, RZ, 0x4 ;  /* 0x00000004ff177424 */ /* 0x001fe200078e00ff */
[----:B------:R-:W-:Y:S01]  /*7790*/  MOV R20, 0x77e0 ;  /* 0x000077e000147802 */ /* 0x000fe20000000f00 */
[----:B------:R-:W-:Y:S02]  /*77a0*/  IMAD.MOV.U32 R24, RZ, RZ, 0x1f ;  /* 0x0000001fff187424 */ /* 0x000fe400078e00ff */
[----:B------:R-:W-:Y:S02]  /*77b0*/  IMAD.MOV.U32 R25, RZ, RZ, -0x1 ;  /* 0xffffffffff197424 */ /* 0x000fe400078e00ff */
[----:B------:R-:W-:Y:S02]  /*77c0*/  IMAD.MOV.U32 R22, RZ, RZ, R7 ;  /* 0x000000ffff167224 */ /* 0x000fe400078e0007 */
[----:B------:R-:W-:Y:S05]  /*77d0*/  CALL.REL.NOINC `($__internal_339_$__cuda_sm70_shflsync_bfly_p) ;  /* 0x0000009000007944 */ /* 0x000fea0003c00000 */
[----:B-1----:R-:W-:Y:S01]  /*77e0*/  FMNMX.FTZ R10, R7, R22, !PT ;  /* 0x00000016070a7209 */ /* 0x002fe20007810000 */
[----:B0-----:R-:W-:Y:S01]  /*77f0*/  IMAD.MOV.U32 R23, RZ, RZ, 0x2 ;  /* 0x00000002ff177424 */ /* 0x001fe200078e00ff */
[----:B------:R-:W-:Y:S01]  /*7800*/  MOV R20, 0x7850 ;  /* 0x0000785000147802 */ /* 0x000fe20000000f00 */
[----:B------:R-:W-:-:S02]  /*7810*/  IMAD.MOV.U32 R24, RZ, RZ, 0x1f ;  /* 0x0000001fff187424 */ /* 0x000fc400078e00ff */
[----:B------:R-:W-:Y:S02]  /*7820*/  IMAD.MOV.U32 R25, RZ, RZ, -0x1 ;  /* 0xffffffffff197424 */ /* 0x000fe400078e00ff */
[----:B------:R-:W-:Y:S02]  /*7830*/  IMAD.MOV.U32 R22, RZ, RZ, R10 ;  /* 0x000000ffff167224 */ /* 0x000fe400078e000a */
[----:B------:R-:W-:Y:S05]  /*7840*/  CALL.REL.NOINC `($__internal_339_$__cuda_sm70_shflsync_bfly_p) ;  /* 0x0000002000007944 */ /* 0x000fea0003c00000 */
[----:B-1----:R-:W-:Y:S01]  /*7850*/  IMAD.MOV.U32 R13, RZ, RZ, R22 ;  /* 0x000000ffff0d7224 */ /* 0x002fe200078e0016 */
[----:B0-----:R-:W-:Y:S05]  /*7860*/  BRA `(.L_x_16123) ;  /* 0xffffc02000007947 */ /* 0x001fea000383ffff */
        .weak           $__internal_339_$__cuda_sm70_shflsync_bfly_p
        .type           $__internal_339_$__cuda_sm70_shflsync_bfly_p,@function
        .size           $__internal_339_$__cuda_sm70_shflsync_bfly_p,(.L_x_25000 - $__internal_339_$__cuda_sm70_shflsync_bfly_p)
$__internal_339_$__cuda_sm70_shflsync_bfly_p:
[----:B------:R-:W-:Y:S01]  /*7870*/  IMAD.MOV.U32 R21, RZ, RZ, 0x0 ;  /* 0x00000000ff157424 */ /* 0x000fe200078e00ff */
[----:B------:R-:W-:Y:S04]  /*7880*/  WARPSYNC R25 ;  /* 0x0000001900007348 */ /* 0x000fe80003800000 */
[----:B------:R0:W1:Y:S01]  /*7890*/  SHFL.BFLY PT, R22, R22, R23, R24 ;  /* 0x0c00001716167389 */ /* 0x00006200000e0018 */
[----:B------:R-:W-:Y:S05]  /*78a0*/  RET.REL.NODEC R20 `(_ZN4vllm25paged_attention_v2_kernelI13__nv_bfloat16S1_Li80ELi16ELi128ELNS_18Fp8KVCacheDataTypeE0ELb1ELi512EEEvPfS3_PT_PKS4_PKT0_SA_ifPKiSC_iPKfiiiSE_SE_iiiii) ;  /* 0xffff875014007950 */ /* 0x000fea0003c3ffff */
.L_x_16124:
        /* <DEDUP_REMOVED lines=13> */
.L_x_25000:


//--------------------- .text._ZN4vllm25paged_attention_v2_kernelI13__nv_bfloat16S1_Li64ELi16ELi128ELNS_18Fp8KVCacheDataTypeE0ELb1ELi512EEEvPfS3_PT_PKS4_PKT0_SA_ifPKiSC_iPKfiiiSE_SE_iiiii --------------------------
	.section	.text._ZN4vllm25paged_attention_v2_kernelI13__nv_bfloat16S1_Li64ELi16ELi128ELNS_18Fp8KVCacheDataTypeE0ELb1ELi512EEEvPfS3_PT_PKS4_PKT0_SA_ifPKiSC_iPKfiiiSE_SE_iiiii,"ax",@progbits
	.sectioninfo	@"SHI_REGISTERS=80"
	.align	128
        .global         _ZN4vllm25paged_attention_v2_kernelI13__nv_bfloat16S1_Li64ELi16ELi128ELNS_18Fp8KVCacheDataTypeE0ELb1ELi512EEEvPfS3_PT_PKS4_PKT0_SA_ifPKiSC_iPKfiiiSE_SE_iiiii
        .type           _ZN4vllm25paged_attention_v2_kernelI13__nv_bfloat16S1_Li64ELi16ELi128ELNS_18Fp8KVCacheDataTypeE0ELb1ELi512EEEvPfS3_PT_PKS4_PKT0_SA_ifPKiSC_iPKfiiiSE_SE_iiiii,@function
        .size           _ZN4vllm25paged_attention_v2_kernelI13__nv_bfloat16S1_Li64ELi16ELi128ELNS_18Fp8KVCacheDataTypeE0ELb1ELi512EEEvPfS3_PT_PKS4_PKT0_SA_ifPKiSC_iPKfiiiSE_SE_iiiii,(.L_x_25001 - _ZN4vllm25paged_attention_v2_kernelI13__nv_bfloat16S1_Li64ELi16ELi128ELNS_18Fp8KVCacheDataTypeE0ELb1ELi512EEEvPfS3_PT_PKS4_PKT0_SA_ifPKiSC_iPKfiiiSE_SE_iiiii)
        .other          _ZN4vllm25paged_attention_v2_kernelI13__nv_bfloat16S1_Li64ELi16ELi128ELNS_18Fp8KVCacheDataTypeE0ELb1ELi512EEEvPfS3_PT_PKS4_PKT0_SA_ifPKiSC_iPKfiiiSE_SE_iiiii,@"STO_CUDA_ENTRY STV_DEFAULT"
_ZN4vllm25paged_attention_v2_kernelI13__nv_bfloat16S1_Li64ELi16ELi128ELNS_18Fp8KVCacheDataTypeE0ELb1ELi512EEEvPfS3_PT_PKS4_PKT0_SA_ifPKiSC_iPKfiiiSE_SE_iiiii:
.text._ZN4vllm25paged_attention_v2_kernelI13__nv_bfloat16S1_Li64ELi16ELi128ELNS_18Fp8KVCacheDataTypeE0ELb1ELi512EEEvPfS3_PT_PKS4_PKT0_SA_ifPKiSC_iPKfiiiSE_SE_iiiii:
        /* <DEDUP_REMOVED lines=90> */
[----:B------:R-:W-:Y:S01]  /*05a0*/  IMAD.SHL.U32 R14, R9, 0x40, RZ ;  /* 0x00000040090e7824 */ /* 0x000fe200078e00ff */
        /* <DEDUP_REMOVED lines=23> */
.L_x_16129:
        /* <DEDUP_REMOVED lines=13> */
.L_x_16128:
[----:B------:R-:W-:Y:S05]  /*07f0*/  BSYNC B1 ;  /* 0x0000000000017941 */ /* 0x000fea0003800000 */
.L_x_16127:
        /* <DEDUP_REMOVED lines=10> */
.L_x_16130:
        /* <DEDUP_REMOVED lines=21> */
.L_x_16126:
[----:B------:R-:W-:Y:S05]  /*09f0*/  BSYNC B0 ;  /* 0x0000000000007941 */ /* 0x000fea0003800000 */
.L_x_16125:
        /* <DEDUP_REMOVED lines=40> */
[----:B------:R-:W-:Y:S01]  /*0c80*/  SHF.R.S32.HI R10, RZ, 0x1f, R21 ;  /* 0x0000001fff0a7819 */ /* 0x000fe20000011415 */
[C---:B------:R-:W-:Y:S01]  /*0c90*/  IMAD.SHL.U32 R13, R7.reuse, 0x4, RZ ;  /* 0x00000004070d7824 */ /* 0x040fe200078e00ff */
[C---:B------:R-:W-:Y:S02]  /*0ca0*/  IADD3 R22, R7.reuse, 0x2, RZ ;  /* 0x0000000207167810 */ /* 0x040fe40007ffe0ff */
        /* <DEDUP_REMOVED lines=27> */
[C---:B------:R-:W-:Y:S01]  /*0e60*/  IADD3 R27, R7.reuse, 0xa, RZ ;  /* 0x0000000a071b7810 */ /* 0x040fe20007ffe0ff */
        /* <DEDUP_REMOVED lines=13> */
[----:B------:R-:W-:Y:S02]  /*0f40*/  SHF.R.S32.HI R23, RZ, 0x1f, R30 ;  /* 0x0000001fff177819 */ /* 0x000fe4000001141e */
[----:B------:R-:W-:-:S02]  /*0f50*/  IADD3 R56, P0, R10, R57, RZ ;  /* 0x000000390a387210 */ /* 0x000fc40007f1e0ff */
[----:B------:R-:W-:Y:S02]  /*0f60*/  LEA.HI R19, R19, R18, RZ, 0x3 ;  /* 0x0000001213137211 */ /* 0x000fe400078f18ff */
[----:B------:R-:W-:Y:S02]  /*0f70*/  LEA.HI R28, R28, R29, RZ, 0x3 ;  /* 0x0000001d1c1c7211 */ /* 0x000fe400078f18ff */
[----:B------:R-:W-:Y:S02]  /*0f80*/  LEA.HI R23, R23, R30, RZ, 0x3 ;  /* 0x0000001e17177211 */ /* 0x000fe400078f18ff */
[----:B------:R-:W-:Y:S02]  /*0f90*/  LEA.HI.X.SX32 R57, R10, R33, 0x1, P0 ;  /* 0x000000210a397211 */ /* 0x000fe400000f0eff */
[----:B-----5:R-:W-:Y:S02]  /*0fa0*/  FSETP.NEU.FTZ.AND P0, PT, R55, RZ, PT ;  /* 0x000000ff3700720b */ /* 0x020fe40003f1d000 */
[----:B------:R-:W-:-:S02]  /*0fb0*/  LOP3.LUT R19, R19, 0xfffffff8, RZ, 0xc0, !PT ;  /* 0xfffffff813137812 */ /* 0x000fc400078ec0ff */
[----:B------:R-:W-:Y:S02]  /*0fc0*/  LEA.HI R22, R22, R22, RZ, 0x1 ;  /* 0x0000001616167211 */ /* 0x000fe400078f08ff */
[----:B------:R-:W-:Y:S01]  /*0fd0*/  LEA.HI R24, R24, R24, RZ, 0x1 ;  /* 0x0000001818187211 */ /* 0x000fe200078f08ff */
[----:B------:R-:W-:Y:S01]  /*0fe0*/  IMAD.IADD R18, R18, 0x1, -R19 ;  /* 0x0000000112127824 */ /* 0x000fe200078e0a13 */
        /* <DEDUP_REMOVED lines=22> */
[----:B------:R-:W-:Y:S01]  /*1150*/  LOP3.LUT R37, R27, 0xffffff80, RZ, 0xc0, !PT ;  /* 0xffffff801b257812 */ /* 0x000fe200078ec0ff */
[----:B------:R-:W-:Y:S01]  /*1160*/  IMAD.SHL.U32 R30, R7, 0x40, RZ ;  /* 0x00000040071e7824 */ /* 0x000fe200078e00ff */
        /* <DEDUP_REMOVED lines=23> */
[C---:B------:R-:W-:Y:S01]  /*12e0*/  IMAD.SHL.U32 R55, R12.reuse, 0x10, RZ ;  /* 0x000000100c377824 */ /* 0x040fe200078e00ff */
[----:B------:R-:W-:Y:S01]  /*12f0*/  LEA.HI.X.SX32 R10, R12, R59, 0x1, P0 ;  /* 0x0000003b0c0a7211 */ /* 0x000fe200000f0eff */
[----:B------:R-:W-:Y:S01]  /*1300*/  IMAD R61, R63, 0x200, R62 ;  /* 0x000002003f3d7824 */ /* 0x000fe200078e023e */
[C---:B------:R-:W-:Y:S01]  /*1310*/  LEA R58, P0, R23.reuse, c[0x0][0x198], 0x2 ;  /* 0x00006600173a7a11 */ /* 0x040fe200078010ff */
[----:B------:R-:W-:Y:S01]  /*1320*/  IMAD.MOV.U32 R60, RZ, RZ, R12 ;  /* 0x000000ffff3c7224 */ /* 0x000fe200078e000c */
[----:B------:R-:W-:Y:S02]  /*1330*/  LEA R62, R62, 0xa0, 0x2 ;  /* 0x000000a03e3e7811 */ /* 0x000fe400078e10ff */
[----:B------:R-:W-:Y:S01]  /*1340*/  LEA.HI.X R59, R23, c[0x0][0x19c], R10, 0x2, P0 ;  /* 0x00006700173b7a11 */ /* 0x000fe200000f140a */
[----:B------:R-:W-:-:S02]  /*1350*/  IMAD.MOV.U32 R10, RZ, RZ, -0x800001 ;  /* 0xff7fffffff0a7424 */ /* 0x000fc400078e00ff */
.L_x_16138:
        /* <DEDUP_REMOVED lines=68> */
[----:B------:R-:W2:Y:S04]  /*17a0*/  LDG.E.CONSTANT R72, [R66.64] ;  /* 0x0000000a42487981 */ /* 0x000ea8000c1e9900 */
        /* <DEDUP_REMOVED lines=8> */
[----:B------:R1:W5:Y:S04]  /*1830*/  LDG.E.CONSTANT R65, [R20.64] ;  /* 0x0000000a14417981 */ /* 0x000368000c1e9900 */
[----:B------:R1:W5:Y:S01]  /*1840*/  LDG.E.CONSTANT R70, [R20.64+0x4] ;  /* 0x0000040a14467981 */ /* 0x000362000c1e9900 */
[----:B0-----:R-:W-:-:S04]  /*1850*/  IADD3 R22, P1, P2, R16, R64, R35 ;  /* 0x0000004010167210 */ /* 0x001fc80007a3e023 */
[----:B------:R-:W-:Y:S02]  /*1860*/  LEA R76, P3, R22, c[0x0][0x180], 0x1 ;  /* 0x00006000164c7a11 */ /* 0x000fe400078608ff */
[----:B-1----:R-:W-:Y:S02]  /*1870*/  PRMT R20, RZ, 0x5410, R26 ;  /* 0x00005410ff147816 */ /* 0x002fe4000000001a */
[----:B------:R-:W-:Y:S02]  /*1880*/  PRMT R74, RZ, 0x5410, R24 ;  /* 0x00005410ff4a7816 */ /* 0x000fe40000000018 */
[----:B------:R-:W-:Y:S02]  /*1890*/  PRMT R26, RZ, 0x7610, R26 ;  /* 0x00007610ff1a7816 */ /* 0x000fe4000000001a */
[----:B------:R-:W-:Y:S02]  /*18a0*/  PRMT R75, RZ, 0x7610, R25 ;  /* 0x00007610ff4b7816 */ /* 0x000fe40000000019 */
[----:B--2---:R-:W-:-:S05]  /*18b0*/  PRMT R21, RZ, 0x5410, R72 ;  /* 0x00005410ff157816 */ /* 0x004fca0000000048 */
[----:B------:R-:W-:Y:S01]  /*18c0*/  FMUL.FTZ R66, R20, R21 ;  /* 0x0000001514427220 */ /* 0x000fe20000410000 */
[----:B---3--:R-:W-:Y:S02]  /*18d0*/  PRMT R21, RZ, 0x5410, R71 ;  /* 0x00005410ff157816 */ /* 0x008fe40000000047 */
[----:B------:R-:W-:Y:S02]  /*18e0*/  PRMT R20, RZ, 0x5410, R27 ;  /* 0x00005410ff147816 */ /* 0x000fe4000000001b */
[----:B------:R-:W-:Y:S01]  /*18f0*/  PRMT R71, RZ, 0x7610, R71 ;  /* 0x00007610ff477816 */ /* 0x000fe20000000047 */
[----:B------:R-:W-:Y:S01]  /*1900*/  FFMA.FTZ R74, R74, R21, R66 ;  /* 0x000000154a4a7223 */ /* 0x000fe20000010042 */
[----:B------:R-:W-:Y:S02]  /*1910*/  PRMT R21, RZ, 0x7610, R72 ;  /* 0x00007610ff157816 */ /* 0x000fe40000000048 */
[----:B------:R-:W-:-:S03]  /*1920*/  PRMT R66, RZ, 0x7610, R24 ;  /* 0x00007610ff427816 */ /* 0x000fc60000000018 */
[----:B------:R-:W-:Y:S01]  /*1930*/  FMUL.FTZ R26, R26, R21 ;  /* 0x000000151a1a7220 */ /* 0x000fe20000410000 */
[----:B----4-:R-:W-:-:S03]  /*1940*/  PRMT R21, RZ, 0x5410, R63 ;  /* 0x00005410ff157816 */ /* 0x010fc6000000003f */
[----:B------:R-:W-:Y:S01]  /*1950*/  FFMA.FTZ R66, R66, R71, R26 ;  /* 0x0000004742427223 */ /* 0x000fe2000001001a */
[----:B------:R-:W-:Y:S01]  /*1960*/  PRMT R26, RZ, 0x5410, R25 ;  /* 0x00005410ff1a7816 */ /* 0x000fe20000000019 */
[----:B------:R-:W-:Y:S01]  /*1970*/  FMUL.FTZ R20, R20, R21 ;  /* 0x0000001514147220 */ /* 0x000fe20000410000 */
[----:B-----5:R-:W-:-:S05]  /*1980*/  PRMT R21, RZ, 0x5410, R68 ;  /* 0x00005410ff157816 */ /* 0x020fca0000000044 */
[----:B------:R-:W-:Y:S01]  /*1990*/  FFMA.FTZ R26, R26, R21, R20 ;  /* 0x000000151a1a7223 */ /* 0x000fe20000010014 */
[----:B------:R-:W-:-:S04]  /*19a0*/  IADD3.X R21, R48, R69, R41, P1, P2 ;  /* 0x0000004530157210 */ /* 0x000fc80000fe4429 */
[----:B------:R-:W-:Y:S02]  /*19b0*/  LEA.HI.X R77, R22, c[0x0][0x184], R21, 0x1, P3 ;  /* 0x00006100164d7a11 */ /* 0x000fe400018f0c15 */
[----:B------:R-:W0:Y:S04]  /*19c0*/  LDS.128 R20, [R30+0x10] ;  /* 0x000010001e147984 */ /* 0x000e280000000c00 */
[----:B------:R1:W2:Y:S01]  /*19d0*/  LDG.E.CONSTANT R73, [R76.64] ;  /* 0x0000000a4c497981 */ /* 0x0002a2000c1e9900 */
[----:B------:R-:W-:Y:S02]  /*19e0*/  PRMT R27, RZ, 0x7610, R27 ;  /* 0x00007610ff1b7816 */ /* 0x000fe4000000001b */
[----:B------:R-:W-:Y:S01]  /*19f0*/  PRMT R24, RZ, 0x7610, R63 ;  /* 0x00007610ff187816 */ /* 0x000fe2000000003f */
[----:B------:R1:W3:Y:S01]  /*1a00*/  LDG.E.CONSTANT R67, [R76.64+0x4] ;  /* 0x0000040a4c437981 */ /* 0x0002e2000c1e9900 */
[----:B------:R-:W-:-:S03]  /*1a10*/  PRMT R68, RZ, 0x7610, R68 ;  /* 0x00007610ff447816 */ /* 0x000fc60000000044 */
[----:B------:R-:W-:-:S04]  /*1a20*/  FMUL.FTZ R24, R27, R24 ;  /* 0x000000181b187220 */ /* 0x000fc80000410000 */
[----:B------:R-:W-:Y:S01]  /*1a30*/  FFMA.FTZ R75, R75, R68, R24 ;  /* 0x000000444b4b7223 */ /* 0x000fe20000010018 */
[----:B------:R-:W-:Y:S02]  /*1a40*/  PRMT R24, RZ, 0x5410, R65 ;  /* 0x00005410ff187816 */ /* 0x000fe40000000041 */
[----:B0-----:R-:W-:-:S05]  /*1a50*/  PRMT R25, RZ, 0x5410, R20 ;  /* 0x00005410ff197816 */ /* 0x001fca0000000014 */
[----:B------:R-:W-:Y:S01]  /*1a60*/  FFMA.FTZ R74, R25, R24, R74 ;  /* 0x00000018194a7223 */ /* 0x000fe2000001004a */
[----:B------:R-:W-:-:S04]  /*1a70*/  IADD3 R25, P1, P2, R17, R64, R34 ;  /* 0x0000004011197210 */ /* 0x000fc80007a3e022 */
[----:B------:R-:W-:Y:S02]  /*1a80*/  LEA R24, P3, R25, c[0x0][0x180], 0x1 ;  /* 0x0000600019187a11 */ /* 0x000fe400078608ff */
[----:B------:R-:W-:-:S04]  /*1a90*/  IADD3.X R68, R51, R69, R42, P1, P2 ;  /* 0x0000004533447210 */ /* 0x000fc80000fe442a */
[----:B------:R-:W-:-:S05]  /*1aa0*/  LEA.HI.X R25, R25, c[0x0][0x184], R68, 0x1, P3 ;  /* 0x0000610019197a11 */ /* 0x000fca00018f0c44 */
[----:B------:R0:W4:Y:S04]  /*1ab0*/  LDG.E.CONSTANT R71, [R24.64] ;  /* 0x0000000a18477981 */ /* 0x000128000c1e9900 */
[----:B------:R0:W5:Y:S01]  /*1ac0*/  LDG.E.CONSTANT R63, [R24.64+0x4] ;  /* 0x0000040a183f7981 */ /* 0x000162000c1e9900 */
[----:B-1----:R-:W-:Y:S02]  /*1ad0*/  PRMT R76, RZ, 0x5410, R70 ;  /* 0x00005410ff4c7816 */ /* 0x002fe40000000046 */
[----:B------:R-:W-:Y:S02]  /*1ae0*/  IADD3 R27, P1, P2, R18, R64, R37 ;  /* 0x00000040121b7210 */ /* 0x000fe40007a3e025 */
[----:B0-----:R-:W-:Y:S02]  /*1af0*/  PRMT R25, RZ, 0x7610, R20 ;  /* 0x00007610ff197816 */ /* 0x001fe40000000014 */
[----:B------:R-:W-:-:S05]  /*1b00*/  PRMT R20, RZ, 0x7610, R65 ;  /* 0x00007610ff147816 */ /* 0x000fca0000000041 */
[----:B------:R-:W-:Y:S01]  /*1b10*/  FFMA.FTZ R20, R25, R20, R66 ;  /* 0x0000001419147223 */ /* 0x000fe20000010042 */
[----:B------:R-:W-:Y:S02]  /*1b20*/  PRMT R25, RZ, 0x5410, R21 ;  /* 0x00005410ff197816 */ /* 0x000fe40000000015 */
[----:B------:R-:W-:Y:S02]  /*1b30*/  IADD3.X R66, R50, R69, R43, P1, P2 ;  /* 0x0000004532427210 */ /* 0x000fe40000fe442b */
[----:B------:R-:W-:Y:S01]  /*1b40*/  IADD3 R24, P1, P2, R19, R64, R36 ;  /* 0x0000004013187210 */ /* 0x000fe20007a3e024 */
[----:B------:R-:W-:Y:S01]  /*1b50*/  FFMA.FTZ R76, R25, R76, R26 ;  /* 0x0000004c194c7223 */ /* 0x000fe2000001001a */
[C---:B------:R-:W-:Y:S02]  /*1b60*/  LEA R26, P3, R27.reuse, c[0x0][0x180], 0x1 ;  /* 0x000060001b1a7a11 */ /* 0x040fe400078608ff */
[----:B------:R-:W-:Y:S02]  /*1b70*/  IADD3 R25, P4, P5, R28, R64, R39 ;  /* 0x000000401c197210 */ /* 0x000fe40007d9e027 */
[----:B------:R-:W-:-:S05]  /*1b80*/  LEA.HI.X R27, R27, c[0x0][0x184], R66, 0x1, P3 ;  /* 0x000061001b1b7a11 */ /* 0x000fca00018f0c42 */
[----:B------:R0:W5:Y:S01]  /*1b90*/  LDG.E.CONSTANT R64, [R26.64] ;  /* 0x0000000a1a407981 */ /* 0x000162000c1e9900 */
[----:B------:R-:W-:-:S03]  /*1ba0*/  IADD3.X R77, R53, R69, R44, P1, P2 ;  /* 0x00000045354d7210 */ /* 0x000fc60000fe442c */
[----:B------:R0:W5:Y:S02]  /*1bb0*/  LDG.E.CONSTANT R65, [R26.64+0x4] ;  /* 0x0000040a1a417981 */ /* 0x000164000c1e9900 */
[----:B0-----:R-:W-:-:S04]  /*1bc0*/  LEA R26, P3, R24, c[0x0][0x180], 0x1 ;  /* 0x00006000181a7a11 */ /* 0x001fc800078608ff */
[----:B------:R-:W-:-:S05]  /*1bd0*/  LEA.HI.X R27, R24, c[0x0][0x184], R77, 0x1, P3 ;  /* 0x00006100181b7a11 */ /* 0x000fca00018f0c4d */
[----:B------:R0:W5:Y:S01]  /*1be0*/  LDG.E.CONSTANT R66, [R26.64] ;  /* 0x0000000a1a427981 */ /* 0x000162000c1e9900 */
[----:B------:R-:W-:Y:S02]  /*1bf0*/  IADD3.X R72, R52, R69, R45, P4, P5 ;  /* 0x0000004534487210 */ /* 0x000fe400027ea42d */
[C---:B------:R-:W-:Y:S01]  /*1c00*/  LEA R24, P1, R25.reuse, c[0x0][0x180], 0x1 ;  /* 0x0000600019187a11 */ /* 0x040fe200078208ff */
[----:B------:R0:W5:Y:S03]  /*1c10*/  LDG.E.CONSTANT R68, [R26.64+0x4] ;  /* 0x0000040a1a447981 */ /* 0x000166000c1e9900 */
[----:B------:R-:W-:-:S05]  /*1c20*/  LEA.HI.X R25, R25, c[0x0][0x184], R72, 0x1, P1 ;  /* 0x0000610019197a11 */ /* 0x000fca00008f0c48 */
[----:B------:R1:W5:Y:S04]  /*1c30*/  LDG.E.CONSTANT R69, [R24.64] ;  /* 0x0000000a18457981 */ /* 0x000368000c1e9900 */
[----:B------:R1:W5:Y:S01]  /*1c40*/  LDG.E.CONSTANT R72, [R24.64+0x4] ;  /* 0x0000040a18487981 */ /* 0x000362000c1e9900 */
[----:B------:R-:W-:Y:S02]  /*1c50*/  PRMT R70, RZ, 0x7610, R70 ;  /* 0x00007610ff467816 */ /* 0x000fe40000000046 */
[----:B------:R-:W-:Y:S02]  /*1c60*/  ISETP.NE.AND P1, PT, R7, RZ, PT ;  /* 0x000000ff0700720c */ /* 0x000fe40003f25270 */
[----:B-1----:R-:W-:Y:S02]  /*1c70*/  PRMT R24, RZ, 0x7610, R21 ;  /* 0x00007610ff187816 */ /* 0x002fe40000000015 */
[----:B------:R-:W-:-:S03]  /*1c80*/  PRMT R21, RZ, 0x5410, R22 ;  /* 0x00005410ff157816 */ /* 0x000fc60000000016 */
[----:B------:R-:W-:Y:S01]  /*1c90*/  FFMA.FTZ R75, R24, R70, R75 ;  /* 0x00000046184b7223 */ /* 0x000fe2000001004b */
[--C-:B--2---:R-:W-:Y:S02]  /*1ca0*/  PRMT R24, RZ, 0x5410, R73.reuse ;  /* 0x00005410ff187816 */ /* 0x104fe40000000049 */
[----:B------:R-:W-:-:S03]  /*1cb0*/  PRMT R73, RZ, 0x7610, R73 ;  /* 0x00007610ff497816 */ /* 0x000fc60000000049 */
[----:B------:R-:W-:Y:S01]  /*1cc0*/  FFMA.FTZ R74, R21, R24, R74 ;  /* 0x00000018154a7223 */ /* 0x000fe2000001004a */
[----:B------:R-:W-:Y:S01]  /*1cd0*/  PRMT R21, RZ, 0x7610, R22 ;  /* 0x00007610ff157816 */ /* 0x000fe20000000016 */
[----:B0-----:R-:W0:Y:S01]  /*1ce0*/  LDS.128 R24, [R30+0x20] ;  /* 0x000020001e187984 */ /* 0x001e220000000c00 */
[--C-:B---3--:R-:W-:Y:S02]  /*1cf0*/  PRMT R22, RZ, 0x5410, R67.reuse ;  /* 0x00005410ff167816 */ /* 0x108fe40000000043 */
[----:B------:R-:W-:Y:S01]  /*1d00*/  PRMT R67, RZ, 0x7610, R67 ;  /* 0x00007610ff437816 */ /* 0x000fe20000000043 */
[----:B------:R-:W-:Y:S01]  /*1d10*/  FFMA.FTZ R20, R21, R73, R20 ;  /* 0x0000004915147223 */ /* 0x000fe20000010014 */
[----:B------:R-:W-:-:S05]  /*1d20*/  PRMT R21, RZ, 0x5410, R23 ;  /* 0x00005410ff157816 */ /* 0x000fca0000000017 */
[----:B------:R-:W-:Y:S01]  /*1d30*/  FFMA.FTZ R76, R21, R22, R76 ;  /* 0x00000016154c7223 */ /* 0x000fe2000001004c */
[----:B------:R-:W-:-:S05]  /*1d40*/  PRMT R22, RZ, 0x7610, R23 ;  /* 0x00007610ff167816 */ /* 0x000fca0000000017 */
[----:B------:R-:W-:Y:S01]  /*1d50*/  FFMA.FTZ R75, R22, R67, R75 ;  /* 0x00000043164b7223 */ /* 0x000fe2000001004b */
[----:B0-----:R-:W-:Y:S02]  /*1d60*/  PRMT R21, RZ, 0x5410, R24 ;  /* 0x00005410ff157816 */ /* 0x001fe40000000018 */
[----:B------:R-:W-:Y:S02]  /*1d70*/  PRMT R70, RZ, 0x7610, R25 ;  /* 0x00007610ff467816 */ /* 0x000fe40000000019 */
[----:B----4-:R-:W-:-:S05]  /*1d80*/  PRMT R22, RZ, 0x5410, R71 ;  /* 0x00005410ff167816 */ /* 0x010fca0000000047 */
[----:B------:R-:W-:Y:S01]  /*1d90*/  FFMA.FTZ R74, R21, R22, R74 ;  /* 0x00000016154a7223 */ /* 0x000fe2000001004a */
[----:B------:R-:W-:Y:S02]  /*1da0*/  PRMT R21, RZ, 0x7610, R24 ;  /* 0x00007610ff157816 */ /* 0x000fe40000000018 */
[----:B------:R-:W-:-:S05]  /*1db0*/  PRMT R24, RZ, 0x7610, R71 ;  /* 0x00007610ff187816 */ /* 0x000fca0000000047 */
[----:B------:R-:W-:Y:S01]  /*1dc0*/  FFMA.FTZ R24, R21, R24, R20 ;  /* 0x0000001815187223 */ /* 0x000fe20000010014 */
[----:B------:R-:W-:Y:S02]  /*1dd0*/  PRMT R21, RZ, 0x5410, R25 ;  /* 0x00005410ff157816 */ /* 0x000fe40000000019 */
[--C-:B-----5:R-:W-:Y:S02]  /*1de0*/  PRMT R20, RZ, 0x5410, R63.reuse ;  /* 0x00005410ff147816 */ /* 0x120fe4000000003f */
[----:B------:R-:W-:Y:S02]  /*1df0*/  PRMT R63, RZ, 0x7610, R63 ;  /* 0x00007610ff3f7816 */ /* 0x000fe4000000003f */
[----:B------:R-:W-:Y:S01]  /*1e00*/  PRMT R25, RZ, 0x5410, R26 ;  /* 0x00005410ff197816 */ /* 0x000fe2000000001a */
[----:B------:R-:W-:Y:S02]  /*1e10*/  FFMA.FTZ R76, R21, R20, R76 ;  /* 0x00000014154c7223 */ /* 0x000fe4000001004c */
[----:B------:R-:W0:Y:S01]  /*1e20*/  LDS.128 R20, [R30+0x30] ;  /* 0x000030001e147984 */ /* 0x000e220000000c00 */
[----:B------:R-:W-:Y:S01]  /*1e30*/  FFMA.FTZ R75, R70, R63, R75 ;  /* 0x0000003f464b7223 */ /* 0x000fe2000001004b */
[----:B------:R-:W-:-:S02]  /*1e40*/  PRMT R63, RZ, 0x5410, R64 ;  /* 0x00005410ff3f7816 */ /* 0x000fc40000000040 */
[----:B------:R-:W-:-:S03]  /*1e50*/  PRMT R64, RZ, 0x7610, R64 ;  /* 0x00007610ff407816 */ /* 0x000fc60000000040 */
[----:B------:R-:W-:Y:S01]  /*1e60*/  FFMA.FTZ R74, R25, R63, R74 ;  /* 0x0000003f194a7223 */ /* 0x000fe2000001004a */
[----:B------:R-:W-:Y:S02]  /*1e70*/  PRMT R25, RZ, 0x7610, R26 ;  /* 0x00007610ff197816 */ /* 0x000fe4000000001a */
[--C-:B------:R-:W-:Y:S02]  /*1e80*/  PRMT R26, RZ, 0x5410, R65.reuse ;  /* 0x00005410ff1a7816 */ /* 0x100fe40000000041 */
[----:B------:R-:W-:Y:S01]  /*1e90*/  PRMT R65, RZ, 0x7610, R65 ;  /* 0x00007610ff417816 */ /* 0x000fe20000000041 */
[----:B------:R-:W-:Y:S01]  /*1ea0*/  FFMA.FTZ R24, R25, R64, R24 ;  /* 0x0000004019187223 */ /* 0x000fe20000010018 */
[----:B------:R-:W-:-:S05]  /*1eb0*/  PRMT R25, RZ, 0x5410, R27 ;  /* 0x00005410ff197816 */ /* 0x000fca000000001b */
[----:B------:R-:W-:Y:S01]  /*1ec0*/  FFMA.FTZ R76, R25, R26, R76 ;  /* 0x0000001a194c7223 */ /* 0x000fe2000001004c */
[----:B------:R-:W-:-:S05]  /*1ed0*/  PRMT R26, RZ, 0x7610, R27 ;  /* 0x00007610ff1a7816 */ /* 0x000fca000000001b */
[----:B------:R-:W-:Y:S01]  /*1ee0*/  FFMA.FTZ R75, R26, R65, R75 ;  /* 0x000000411a4b7223 */ /* 0x000fe2000001004b */
[----:B------:R-:W-:Y:S02]  /*1ef0*/  PRMT R26, RZ, 0x5410, R66 ;  /* 0x00005410ff1a7816 */ /* 0x000fe40000000042 */
[----:B0-----:R-:W-:Y:S02]  /*1f00*/  PRMT R25, RZ, 0x5410, R20 ;  /* 0x00005410ff197816 */ /* 0x001fe40000000014 */
        /* <DEDUP_REMOVED lines=16> */
[----:B------:R-:W-:Y:S01]  /*2010*/  FADD.FTZ R27, R22, R27 ;  /* 0x0000001b161b7221 */ /* 0x000fe20000010000 */
[----:B------:R-:W-:Y:S01]  /*2020*/  PRMT R22, RZ, 0x5410, R72 ;  /* 0x00005410ff167816 */ /* 0x000fe20000000048 */
[----:B------:R-:W-:Y:S01]  /*2030*/  FFMA.FTZ R21, R25, R21, R76 ;  /* 0x0000001519157223 */ /* 0x000fe2000001004c */
[----:B------:R-:W-:Y:S01]  /*2040*/  PRMT R72, RZ, 0x7610, R72 ;  /* 0x00007610ff487816 */ /* 0x000fe20000000048 */
[----:B------:R-:W-:Y:S02]  /*2050*/  FFMA.FTZ R64, R64, R68, R75 ;  /* 0x0000004440407223 */ /* 0x000fe4000001004b */
[----:B------:R-:W-:Y:S02]  /*2060*/  FFMA.FTZ R20, R20, R22, R21 ;  /* 0x0000001614147223 */ /* 0x000fe40000010015 */
[----:B------:R-:W-:Y:S02]  /*2070*/  FFMA.FTZ R23, R23, R72, R64 ;  /* 0x0000004817177223 */ /* 0x000fe40000010040 */
[----:B------:R-:W-:-:S04]  /*2080*/  FADD.FTZ R20, R20, R27 ;  /* 0x0000001b14147221 */ /* 0x000fc80000010000 */
[----:B------:R-:W-:Y:S01]  /*2090*/  FADD.FTZ R27, R23, R20 ;  /* 0x00000014171b7221 */ /* 0x000fe20000010000 */
[----:B------:R-:W-:Y:S05]  /*20a0*/  BRA.DIV ~URZ, `(.L_x_16136) ;  /* 0x000049c27f007947 */ /* 0x000fea000b800000 */
[----:B------:R0:W1:Y:S02]  /*20b0*/  SHFL.BFLY PT, R20, R27, 0x1, 0x1f ;  /* 0x0c201f001b147f89 */ /* 0x00006400000e0000 */
.L_x_16183:
        /* <DEDUP_REMOVED lines=9> */
.L_x_16135:
[----:B------:R-:W-:-:S13]  /*2150*/  ISETP.NE.AND P1, PT, R7, RZ, PT ;  /* 0x000000ff0700720c */ /* 0x000fda0003f25270 */
[----:B------:R-:W-:-:S05]  /*2160*/  @!P1 IMAD.MOV.U32 R21, RZ, RZ, -0x800001 ;  /* 0xff7fffffff159424 */ /* 0x000fca00078e00ff */
[----:B------:R0:W-:Y:S02]  /*2170*/  @!P1 STS [R62], R21 ;  /* 0x000000153e009388 */ /* 0x0001e40000000800 */
.L_x_16137:
[----:B------:R-:W-:Y:S05]  /*2180*/  BSYNC B1 ;  /* 0x0000000000017941 */ /* 0x000fea0003800000 */
.L_x_16134:
[----:B------:R-:W-:Y:S02]  /*2190*/  IADD3 R58, P1, R58, 0x10, RZ ;  /* 0x000000103a3a7810 */ /* 0x000fe40007f3e0ff */
[----:B01----:R-:W-:Y:S02]  /*21a0*/  IADD3 R62, R62, 0x100, RZ ;  /* 0x000001003e3e7810 */ /* 0x003fe40007ffe0ff */
[----:B------:R-:W-:Y:S01]  /*21b0*/  IADD3 R61, R61, 0x40, RZ ;  /* 0x000000403d3d7810 */ /* 0x000fe20007ffe0ff */
[----:B------:R-:W-:Y:S01]  /*21c0*/  IMAD.X R59, RZ, RZ, R59, P1 ;  /* 0x000000ffff3b7224 */ /* 0x000fe200008e063b */
[----:B------:R-:W-:Y:S01]  /*21d0*/  IADD3 R55, R55, 0x40, RZ ;  /* 0x0000004037377810 */ /* 0x000fe20007ffe0ff */
[----:B------:R-:W-:Y:S05]  /*21e0*/  @!P0 BRA `(.L_x_16138) ;  /* 0xfffff17000008947 */ /* 0x000fea000383ffff */
[----:B------:R-:W-:Y:S05]  /*21f0*/  BRA `(.L_x_16132) ;  /* 0x00000fc000007947 */ /* 0x000fea0003800000 */
.L_x_16133:
        /* <DEDUP_REMOVED lines=11> */
.L_x_16143:
        /* <DEDUP_REMOVED lines=8> */
[----:B------:R0:W1:Y:S02]  /*2330*/  F2I.FTZ.U32.TRUNC.NTZ R21, R23 ;  /* 0x0000001700157305 */ /* 0x000064000021f000 */
[----:B0-----:R-:W-:-:S04]  /*2340*/  LOP3.LUT R23, R61, c[0x0][0x1e4], RZ, 0x3c, !PT ;  /* 0x000079003d177a12 */ /* 0x001fc800078e3cff */
[----:B------:R-:W-:Y:S01]  /*2350*/  ISETP.GE.AND P2, PT, R23, RZ, PT ;  /* 0x000000ff1700720c */ /* 0x000fe20003f46270 */
[----:B-1----:R-:W-:-:S04]  /*2360*/  IMAD.MOV R25, RZ, RZ, -R21 ;  /* 0x000000ffff197224 */ /* 0x002fc800078e0a15 */
[----:B------:R-:W-:-:S04]  /*2370*/  IMAD R25, R25, R26, RZ ;  /* 0x0000001a19197224 */ /* 0x000fc800078e02ff */
[----:B------:R-:W-:Y:S02]  /*2380*/  IMAD.HI.U32 R20, R21, R25, R20 ;  /* 0x0000001915147227 */ /* 0x000fe400078e0014 */
[----:B------:R-:W0:Y:S02]  /*2390*/  I2F.RP R25, R22 ;  /* 0x0000001600197306 */ /* 0x000e240000209400 */
[----:B------:R-:W-:-:S04]  /*23a0*/  IMAD.MOV.U32 R21, RZ, RZ, R24 ;  /* 0x000000ffff157224 */ /* 0x000fc800078e0018 */
[----:B------:R-:W-:-:S04]  /*23b0*/  IMAD.HI.U32 R20, R20, R21, RZ ;  /* 0x0000001514147227 */ /* 0x000fc800078e00ff */
[----:B------:R-:W-:-:S04]  /*23c0*/  IMAD.MOV R24, RZ, RZ, -R20 ;  /* 0x000000ffff187224 */ /* 0x000fc800078e0a14 */
[C---:B------:R-:W-:Y:S01]  /*23d0*/  IMAD R21, R26.reuse, R24, R21 ;  /* 0x000000181a157224 */ /* 0x040fe200078e0215 */
[----:B0-----:R-:W0:Y:S04]  /*23e0*/  MUFU.RCP R25, R25 ;  /* 0x0000001900197308 */ /* 0x001e280000001000 */
        /* <DEDUP_REMOVED lines=59> */
[----:B------:R1:W5:Y:S04]  /*27a0*/  LDG.E.CONSTANT R70, [R68.64] ;  /* 0x0000000a44467981 */ /* 0x000368000c1e9900 */
[----:B-1----:R1:W5:Y:S01]  /*27b0*/  LDG.E.CONSTANT R69, [R68.64+0x4] ;  /* 0x0000040a44457981 */ /* 0x002362000c1e9900 */
        /* <DEDUP_REMOVED lines=8> */
[----:B------:R-:W-:Y:S02]  /*2840*/  PRMT R24, RZ, 0x7610, R24 ;  /* 0x00007610ff187816 */ /* 0x000fe40000000018 */
[----:B------:R-:W-:Y:S01]  /*2850*/  PRMT R21, RZ, 0x7610, R72 ;  /* 0x00007610ff157816 */ /* 0x000fe20000000048 */
[----:B------:R-:W-:Y:S01]  /*2860*/  FFMA.FTZ R73, R73, R20, R74 ;  /* 0x0000001449497223 */ /* 0x000fe2000001004a */
[--C-:B------:R-:W-:Y:S02]  /*2870*/  PRMT R20, RZ, 0x5410, R27.reuse ;  /* 0x00005410ff147816 */ /* 0x100fe4000000001b */
[----:B------:R-:W-:Y:S01]  /*2880*/  PRMT R27, RZ, 0x7610, R27 ;  /* 0x00007610ff1b7816 */ /* 0x000fe2000000001b */
[----:B------:R-:W-:Y:S01]  /*2890*/  FFMA.FTZ R72, R24, R21, R26 ;  /* 0x0000001518487223 */ /* 0x000fe2000001001a */
[----:B----4-:R-:W-:-:S02]  /*28a0*/  PRMT R21, RZ, 0x5410, R67 ;  /* 0x00005410ff157816 */ /* 0x010fc40000000043 */
[----:B------:R-:W-:Y:S02]  /*28b0*/  PRMT R26, RZ, 0x5410, R25 ;  /* 0x00005410ff1a7816 */ /* 0x000fe40000000019 */
[----:B------:R-:W-:Y:S01]  /*28c0*/  PRMT R24, RZ, 0x7610, R67 ;  /* 0x00007610ff187816 */ /* 0x000fe20000000043 */
[----:B------:R-:W-:Y:S01]  /*28d0*/  FMUL.FTZ R20, R20, R21 ;  /* 0x0000001514147220 */ /* 0x000fe20000410000 */
[----:B-----5:R-:W-:Y:S02]  /*28e0*/  PRMT R21, RZ, 0x5410, R71 ;  /* 0x00005410ff157816 */ /* 0x020fe40000000047 */
[----:B------:R-:W-:Y:S01]  /*28f0*/  PRMT R25, RZ, 0x7610, R25 ;  /* 0x00007610ff197816 */ /* 0x000fe20000000019 */
[----:B------:R-:W-:Y:S01]  /*2900*/  FMUL.FTZ R27, R27, R24 ;  /* 0x000000181b1b7220 */ /* 0x000fe20000410000 */
[----:B------:R-:W-:Y:S01]  /*2910*/  PRMT R24, RZ, 0x7610, R71 ;  /* 0x00007610ff187816 */ /* 0x000fe20000000047 */
[----:B------:R-:W-:Y:S02]  /*2920*/  FFMA.FTZ R26, R26, R21, R20 ;  /* 0x000000151a1a7223 */ /* 0x000fe40000010014 */
[----:B------:R-:W0:Y:S02]  /*2930*/  LDS.128 R20, [R30+0x10] ;  /* 0x000010001e147984 */ /* 0x000e240000000c00 */
[----:B------:R-:W-:Y:S01]  /*2940*/  FFMA.FTZ R71, R25, R24, R27 ;  /* 0x0000001819477223 */ /* 0x000fe2000001001b */
[----:B------:R-:W-:-:S02]  /*2950*/  PRMT R27, RZ, 0x5410, R70 ;  /* 0x00005410ff1b7816 */ /* 0x000fc40000000046 */
[----:B------:R-:W-:-:S04]  /*2960*/  IADD3 R25, P0, P1, R16, R58, R35 ;  /* 0x0000003a10197210 */ /* 0x000fc8000791e023 */
[----:B------:R-:W-:Y:S02]  /*2970*/  IADD3.X R74, R48, R59, R41, P0, P1 ;  /* 0x0000003b304a7210 */ /* 0x000fe400007e2429 */
[----:B0-----:R-:W-:-:S05]  /*2980*/  PRMT R24, RZ, 0x5410, R20 ;  /* 0x00005410ff187816 */ /* 0x001fca0000000014 */
[----:B------:R-:W-:Y:S01]  /*2990*/  FFMA.FTZ R27, R24, R27, R73 ;  /* 0x0000001b181b7223 */ /* 0x000fe20000010049 */
[----:B------:R-:W-:-:S04]  /*29a0*/  LEA R24, P2, R25, c[0x0][0x180], 0x1 ;  /* 0x0000600019187a11 */ /* 0x000fc800078408ff */
[----:B------:R-:W-:-:S05]  /*29b0*/  LEA.HI.X R25, R25, c[0x0][0x184], R74, 0x1, P2 ;  /* 0x0000610019197a11 */ /* 0x000fca00010f0c4a */
[----:B------:R0:W2:Y:S04]  /*29c0*/  LDG.E.CONSTANT R73, [R24.64] ;  /* 0x0000000a18497981 */ /* 0x0000a8000c1e9900 */
[----:B------:R0:W3:Y:S02]  /*29d0*/  LDG.E.CONSTANT R67, [R24.64+0x4] ;  /* 0x0000040a18437981 */ /* 0x0000e4000c1e9900 */
[----:B0-----:R-:W-:Y:S02]  /*29e0*/  PRMT R25, RZ, 0x7610, R20 ;  /* 0x00007610ff197816 */ /* 0x001fe40000000014 */
[----:B------:R-:W-:-:S04]  /*29f0*/  IADD3 R20, P0, P1, R17, R58, R34 ;  /* 0x0000003a11147210 */ /* 0x000fc8000791e022 */
[----:B------:R-:W-:Y:S02]  /*2a00*/  LEA R76, P2, R20, c[0x0][0x180], 0x1 ;  /* 0x00006000144c7a11 */ /* 0x000fe400078408ff */
[----:B------:R-:W-:-:S04]  /*2a10*/  IADD3.X R75, R51, R59, R42, P0, P1 ;  /* 0x0000003b334b7210 */ /* 0x000fc800007e242a */
[----:B------:R-:W-:-:S05]  /*2a20*/  LEA.HI.X R77, R20, c[0x0][0x184], R75, 0x1, P2 ;  /* 0x00006100144d7a11 */ /* 0x000fca00010f0c4b */
[----:B-1----:R-:W4:Y:S01]  /*2a30*/  LDG.E.CONSTANT R68, [R76.64] ;  /* 0x0000000a4c447981 */ /* 0x002f22000c1e9900 */
[----:B------:R-:W-:Y:S02]  /*2a40*/  PRMT R70, RZ, 0x7610, R70 ;  /* 0x00007610ff467816 */ /* 0x000fe40000000046 */
[----:B------:R-:W-:-:S03]  /*2a50*/  PRMT R20, RZ, 0x5410, R69 ;  /* 0x00005410ff147816 */ /* 0x000fc60000000045 */
[----:B------:R-:W-:Y:S01]  /*2a60*/  FFMA.FTZ R72, R25, R70, R72 ;  /* 0x0000004619487223 */ /* 0x000fe20000010048 */
[--C-:B------:R-:W-:Y:S02]  /*2a70*/  PRMT R25, RZ, 0x5410, R21.reuse ;  /* 0x00005410ff197816 */ /* 0x100fe40000000015 */
[----:B------:R-:W-:-:S03]  /*2a80*/  PRMT R74, RZ, 0x7610, R21 ;  /* 0x00007610ff4a7816 */ /* 0x000fc60000000015 */
[----:B------:R-:W-:Y:S01]  /*2a90*/  FFMA.FTZ R26, R25, R20, R26 ;  /* 0x00000014191a7223 */ /* 0x000fe2000001001a */
[----:B------:R-:W-:Y:S02]  /*2aa0*/  PRMT R20, RZ, 0x5410, R22 ;  /* 0x00005410ff147816 */ /* 0x000fe40000000016 */
[----:B------:R-:W-:-:S05]  /*2ab0*/  PRMT R69, RZ, 0x7610, R69 ;  /* 0x00007610ff457816 */ /* 0x000fca0000000045 */
[----:B------:R-:W-:Y:S01]  /*2ac0*/  FFMA.FTZ R74, R74, R69, R71 ;  /* 0x000000454a4a7223 */ /* 0x000fe20000010047 */
[----:B------:R-:W-:Y:S02]  /*2ad0*/  PRMT R71, RZ, 0x7610, R22 ;  /* 0x00007610ff477816 */ /* 0x000fe40000000016 */
[----:B--2---:R-:W-:Y:S02]  /*2ae0*/  PRMT R21, RZ, 0x5410, R73 ;  /* 0x00005410ff157816 */ /* 0x004fe40000000049 */
[----:B---3--:R-:W-:-:S03]  /*2af0*/  PRMT R70, RZ, 0x5410, R67 ;  /* 0x00005410ff467816 */ /* 0x008fc60000000043 */
[----:B------:R-:W-:Y:S01]  /*2b00*/  FFMA.FTZ R20, R20, R21, R27 ;  /* 0x0000001514147223 */ /* 0x000fe2000001001b */
[----:B------:R-:W-:-:S05]  /*2b10*/  PRMT R21, RZ, 0x5410, R23 ;  /* 0x00005410ff157816 */ /* 0x000fca0000000017 */
[----:B------:R-:W-:Y:S02]  /*2b20*/  FFMA.FTZ R70, R21, R70, R26 ;  /* 0x0000004615467223 */ /* 0x000fe4000001001a */
[----:B------:R-:W0:Y:S01]  /*2b30*/  LDS.128 R24, [R30+0x20] ;  /* 0x000020001e187984 */ /* 0x000e220000000c00 */
[----:B------:R-:W-:-:S05]  /*2b40*/  PRMT R73, RZ, 0x7610, R73 ;  /* 0x00007610ff497816 */ /* 0x000fca0000000049 */
[----:B------:R-:W-:Y:S02]  /*2b50*/  FFMA.FTZ R71, R71, R73, R72 ;  /* 0x0000004947477223 */ /* 0x000fe40000010048 */
[----:B------:R1:W2:Y:S01]  /*2b60*/  LDG.E.CONSTANT R73, [R76.64+0x4] ;  /* 0x0000040a4c497981 */ /* 0x0002a2000c1e9900 */
[----:B----4-:R-:W-:Y:S02]  /*2b70*/  PRMT R72, RZ, 0x5410, R68 ;  /* 0x00005410ff487816 */ /* 0x010fe40000000044 */
[----:B------:R-:W-:Y:S02]  /*2b80*/  PRMT R23, RZ, 0x7610, R23 ;  /* 0x00007610ff177816 */ /* 0x000fe40000000017 */
[----:B------:R-:W-:Y:S02]  /*2b90*/  PRMT R67, RZ, 0x7610, R67 ;  /* 0x00007610ff437816 */ /* 0x000fe40000000043 */
[----:B0-----:R-:W-:-:S05]  /*2ba0*/  PRMT R21, RZ, 0x5410, R24 ;  /* 0x00005410ff157816 */ /* 0x001fca0000000018 */
[----:B------:R-:W-:Y:S01]  /*2bb0*/  FFMA.FTZ R72, R21, R72, R20 ;  /* 0x0000004815487223 */ /* 0x000fe20000010014 */
[----:B------:R-:W-:-:S04]  /*2bc0*/  IADD3 R20, P0, P1, R18, R58, R37 ;  /* 0x0000003a12147210 */ /* 0x000fc8000791e025 */
[----:B-1----:R-:W-:Y:S02]  /*2bd0*/  LEA R76, P2, R20, c[0x0][0x180], 0x1 ;  /* 0x00006000144c7a11 */ /* 0x002fe400078408ff */
[----:B------:R-:W-:-:S04]  /*2be0*/  IADD3.X R21, R50, R59, R43, P0, P1 ;  /* 0x0000003b32157210 */ /* 0x000fc800007e242b */
[----:B------:R-:W-:Y:S01]  /*2bf0*/  LEA.HI.X R77, R20, c[0x0][0x184], R21, 0x1, P2 ;  /* 0x00006100144d7a11 */ /* 0x000fe200010f0c15 */
[----:B------:R-:W-:-:S04]  /*2c00*/  FFMA.FTZ R74, R23, R67, R74 ;  /* 0x00000043174a7223 */ /* 0x000fc8000001004a */
[----:B------:R0:W3:Y:S01]  /*2c10*/  LDG.E.CONSTANT R67, [R76.64] ;  /* 0x0000000a4c437981 */ /* 0x0000e2000c1e9900 */
[-C--:B------:R-:W-:Y:S02]  /*2c20*/  IADD3 R20, P0, P1, R19, R58.reuse, R36 ;  /* 0x0000003a13147210 */ /* 0x080fe4000791e024 */
[----:B------:R-:W-:Y:S02]  /*2c30*/  IADD3 R21, P3, P4, R28, R58, R39 ;  /* 0x0000003a1c157210 */ /* 0x000fe40007c7e027 */
[----:B------:R-:W-:Y:S01]  /*2c40*/  LEA R22, P2, R20, c[0x0][0x180], 0x1 ;  /* 0x0000600014167a11 */ /* 0x000fe200078408ff */
[----:B------:R0:W4:Y:S01]  /*2c50*/  LDG.E.CONSTANT R58, [R76.64+0x4] ;  /* 0x0000040a4c3a7981 */ /* 0x000122000c1e9900 */
[-C--:B------:R-:W-:Y:S02]  /*2c60*/  IADD3.X R23, R53, R59.reuse, R44, P0, P1 ;  /* 0x0000003b35177210 */ /* 0x080fe400007e242c */
[----:B------:R-:W-:Y:S02]  /*2c70*/  IADD3.X R59, R52, R59, R45, P3, P4 ;  /* 0x0000003b343b7210 */ /* 0x000fe40001fe842d */
[----:B------:R-:W-:-:S02]  /*2c80*/  LEA.HI.X R23, R20, c[0x0][0x184], R23, 0x1, P2 ;  /* 0x0000610014177a11 */ /* 0x000fc400010f0c17 */
[----:B------:R-:W-:-:S03]  /*2c90*/  LEA R20, P0, R21, c[0x0][0x180], 0x1 ;  /* 0x0000600015147a11 */ /* 0x000fc600078008ff */
[----:B------:R1:W5:Y:S01]  /*2ca0*/  LDG.E.CONSTANT R69, [R22.64] ;  /* 0x0000000a16457981 */ /* 0x000362000c1e9900 */
[----:B------:R-:W-:-:S03]  /*2cb0*/  LEA.HI.X R21, R21, c[0x0][0x184], R59, 0x1, P0 ;  /* 0x0000610015157a11 */ /* 0x000fc600000f0c3b */
[----:B------:R1:W5:Y:S04]  /*2cc0*/  LDG.E.CONSTANT R75, [R22.64+0x4] ;  /* 0x0000040a164b7981 */ /* 0x000368000c1e9900 */
[----:B------:R1:W5:Y:S04]  /*2cd0*/  LDG.E.CONSTANT R59, [R20.64] ;  /* 0x0000000a143b7981 */ /* 0x000368000c1e9900 */
[----:B0-----:R1:W5:Y:S02]  /*2ce0*/  LDG.E.CONSTANT R76, [R20.64+0x4] ;  /* 0x0000040a144c7981 */ /* 0x001364000c1e9900 */
[----:B-1----:R-:W-:-:S02]  /*2cf0*/  PRMT R21, RZ, 0x5410, R25 ;  /* 0x00005410ff157816 */ /* 0x002fc40000000019 */
[----:B------:R-:W-:Y:S02]  /*2d00*/  PRMT R24, RZ, 0x7610, R24 ;  /* 0x00007610ff187816 */ /* 0x000fe40000000018 */
[----:B------:R-:W-:Y:S02]  /*2d10*/  PRMT R68, RZ, 0x7610, R68 ;  /* 0x00007610ff447816 */ /* 0x000fe40000000044 */
[----:B------:R-:W-:-:S03]  /*2d20*/  PRMT R25, RZ, 0x7610, R25 ;  /* 0x00007610ff197816 */ /* 0x000fc60000000019 */
[----:B------:R-:W-:Y:S01]  /*2d30*/  FFMA.FTZ R71, R24, R68, R71 ;  /* 0x0000004418477223 */ /* 0x000fe20000010047 */
[----:B------:R-:W-:Y:S02]  /*2d40*/  ISETP.NE.AND P0, PT, R7, RZ, PT ;  /* 0x000000ff0700720c */ /* 0x000fe40003f05270 */
[----:B--2---:R-:W-:-:S05]  /*2d50*/  PRMT R20, RZ, 0x5410, R73 ;  /* 0x00005410ff147816 */ /* 0x004fca0000000049 */
[----:B------:R-:W-:Y:S01]  /*2d60*/  FFMA.FTZ R70, R21, R20, R70 ;  /* 0x0000001415467223 */ /* 0x000fe20000010046 */
[----:B------:R-:W-:Y:S02]  /*2d70*/  PRMT R21, RZ, 0x5410, R26 ;  /* 0x00005410ff157816 */ /* 0x000fe4000000001a */
[----:B------:R-:W-:-:S05]  /*2d80*/  PRMT R73, RZ, 0x7610, R73 ;  /* 0x00007610ff497816 */ /* 0x000fca0000000049 */
[----:B------:R-:W-:Y:S01]  /*2d90*/  FFMA.FTZ R74, R25, R73, R74 ;  /* 0x00000049194a7223 */ /* 0x000fe2000001004a */
[----:B---3--:R-:W-:-:S05]  /*2da0*/  PRMT R20, RZ, 0x5410, R67 ;  /* 0x00005410ff147816 */ /* 0x008fca0000000043 */
[----:B------:R-:W-:Y:S02]  /*2db0*/  FFMA.FTZ R72, R21, R20, R72 ;  /* 0x0000001415487223 */ /* 0x000fe40000010048 */
[----:B------:R-:W0:Y:S01]  /*2dc0*/  LDS.128 R20, [R30+0x30] ;  /* 0x000030001e147984 */ /* 0x000e220000000c00 */
[----:B------:R-:W-:Y:S02]  /*2dd0*/  PRMT R25, RZ, 0x5410, R27 ;  /* 0x00005410ff197816 */ /* 0x000fe4000000001b */
[----:B----4-:R-:W-:Y:S02]  /*2de0*/  PRMT R24, RZ, 0x5410, R58 ;  /* 0x00005410ff187816 */ /* 0x010fe4000000003a */
[----:B------:R-:W-:Y:S02]  /*2df0*/  PRMT R26, RZ, 0x7610, R26 ;  /* 0x00007610ff1a7816 */ /* 0x000fe4000000001a */
[----:B------:R-:W-:Y:S01]  /*2e00*/  PRMT R67, RZ, 0x7610, R67 ;  /* 0x00007610ff437816 */ /* 0x000fe20000000043 */
[----:B------:R-:W-:Y:S01]  /*2e10*/  FFMA.FTZ R70, R25, R24, R70 ;  /* 0x0000001819467223 */ /* 0x000fe20000010046 */
[----:B------:R-:W-:-:S02]  /*2e20*/  PRMT R27, RZ, 0x7610, R27 ;  /* 0x00007610ff1b7816 */ /* 0x000fc4000000001b */
[----:B------:R-:W-:Y:S02]  /*2e30*/  PRMT R58, RZ, 0x7610, R58 ;  /* 0x00007610ff3a7816 */ /* 0x000fe4000000003a */
[----:B-----5:R-:W-:Y:S01]  /*2e40*/  PRMT R24, RZ, 0x5410, R69 ;  /* 0x00005410ff187816 */ /* 0x020fe20000000045 */
[----:B------:R-:W-:Y:S01]  /*2e50*/  FFMA.FTZ R71, R26, R67, R71 ;  /* 0x000000431a477223 */ /* 0x000fe20000010047 */
[----:B------:R-:W-:Y:S01]  /*2e60*/  PRMT R69, RZ, 0x7610, R69 ;  /* 0x00007610ff457816 */ /* 0x000fe20000000045 */
[----:B------:R-:W-:Y:S01]  /*2e70*/  FFMA.FTZ R74, R27, R58, R74 ;  /* 0x0000003a1b4a7223 */ /* 0x000fe2000001004a */
[--C-:B------:R-:W-:Y:S02]  /*2e80*/  PRMT R26, RZ, 0x5410, R59.reuse ;  /* 0x00005410ff1a7816 */ /* 0x100fe4000000003b */
[----:B------:R-:W-:Y:S02]  /*2e90*/  PRMT R59, RZ, 0x7610, R59 ;  /* 0x00007610ff3b7816 */ /* 0x000fe4000000003b */
[----:B0-----:R-:W-:-:S02]  /*2ea0*/  PRMT R25, RZ, 0x5410, R20 ;  /* 0x00005410ff197816 */ /* 0x001fc40000000014 */
[----:B------:R-:W-:Y:S02]  /*2eb0*/  PRMT R20, RZ, 0x7610, R20 ;  /* 0x00007610ff147816 */ /* 0x000fe40000000014 */
[----:B------:R-:W-:Y:S01]  /*2ec0*/  PRMT R27, RZ, 0x7610, R22 ;  /* 0x00007610ff1b7816 */ /* 0x000fe20000000016 */
[----:B------:R-:W-:Y:S01]  /*2ed0*/  FFMA.FTZ R24, R25, R24, R72 ;  /* 0x0000001819187223 */ /* 0x000fe20000010048 */
[----:B------:R-:W-:Y:S01]  /*2ee0*/  PRMT R25, RZ, 0x5410, R22 ;  /* 0x00005410ff197816 */ /* 0x000fe20000000016 */
[----:B------:R-:W-:-:S04]  /*2ef0*/  FFMA.FTZ R20, R20, R69, R71 ;  /* 0x0000004514147223 */ /* 0x000fc80000010047 */
[----:B------:R-:W-:Y:S01]  /*2f00*/  FFMA.FTZ R24, R25, R26, R24 ;  /* 0x0000001a19187223 */ /* 0x000fe20000010018 */
[----:B------:R-:W-:Y:S01]  /*2f10*/  PRMT R25, RZ, 0x5410, R21 ;  /* 0x00005410ff197816 */ /* 0x000fe20000000015 */
[----:B------:R-:W-:Y:S01]  /*2f20*/  FFMA.FTZ R27, R27, R59, R20 ;  /* 0x0000003b1b1b7223 */ /* 0x000fe20000010014 */
[----:B------:R-:W-:Y:S02]  /*2f30*/  PRMT R20, RZ, 0x5410, R75 ;  /* 0x00005410ff147816 */ /* 0x000fe4000000004b */
[----:B------:R-:W-:Y:S02]  /*2f40*/  PRMT R21, RZ, 0x7610, R21 ;  /* 0x00007610ff157816 */ /* 0x000fe40000000015 */
[----:B------:R-:W-:Y:S01]  /*2f50*/  PRMT R75, RZ, 0x7610, R75 ;  /* 0x00007610ff4b7816 */ /* 0x000fe2000000004b */
[----:B------:R-:W-:Y:S01]  /*2f60*/  FFMA.FTZ R20, R25, R20, R70 ;  /* 0x0000001419147223 */ /* 0x000fe20000010046 */
[----:B------:R-:W-:-:S03]  /*2f70*/  PRMT R67, RZ, 0x5410, R23 ;  /* 0x00005410ff437816 */ /* 0x000fc60000000017 */
[----:B------:R-:W-:Y:S01]  /*2f80*/  FFMA.FTZ R74, R21, R75, R74 ;  /* 0x0000004b154a7223 */ /* 0x000fe2000001004a */
[--C-:B------:R-:W-:Y:S01]  /*2f90*/  PRMT R21, RZ, 0x5410, R76.reuse ;  /* 0x00005410ff157816 */ /* 0x100fe2000000004c */
[----:B------:R-:W-:Y:S01]  /*2fa0*/  FADD.FTZ R27, R24, R27 ;  /* 0x0000001b181b7221 */ /* 0x000fe20000010000 */
        /* <DEDUP_REMOVED lines=8> */
.L_x_16184:
        /* <DEDUP_REMOVED lines=11> */
.L_x_16140:
[----:B------:R-:W-:-:S13]  /*30e0*/  ISETP.NE.AND P0, PT, R7, RZ, PT ;  /* 0x000000ff0700720c */ /* 0x000fda0003f05270 */
[----:B------:R-:W-:-:S05]  /*30f0*/  @!P0 IMAD.MOV.U32 R21, RZ, RZ, -0x800001 ;  /* 0xff7fffffff158424 */ /* 0x000fca00078e00ff */
[----:B------:R0:W-:Y:S02]  /*3100*/  @!P0 STS [R64], R21 ;  /* 0x0000001540008388 */ /* 0x0001e40000000800 */
.L_x_16142:
[----:B------:R-:W-:Y:S05]  /*3110*/  BSYNC B1 ;  /* 0x0000000000017941 */ /* 0x000fea0003800000 */
.L_x_16139:
        /* <DEDUP_REMOVED lines=10> */
.L_x_16132:
[----:B------:R-:W-:Y:S05]  /*31c0*/  BSYNC B0 ;  /* 0x0000000000007941 */ /* 0x000fea0003800000 */
.L_x_16131:
[----:B------:R-:W-:Y:S05]  /*31d0*/  BRA.DIV ~URZ, `(.L_x_16144) ;  /* 0x000039927f007947 */ /* 0x000fea000b800000 */
[----:B------:R0:W1:Y:S02]  /*31e0*/  SHFL.BFLY PT, R7, R10, 0x10, 0x1f ;  /* 0x0e001f000a077f89 */ /* 0x00006400000e0000 */
.L_x_16185:
[----:B-1----:R-:W-:Y:S01]  /*31f0*/  FMNMX.FTZ R14, R7, R10, !PT ;  /* 0x0000000a070e7209 */ /* 0x002fe20007810000 */
[----:B------:R-:W-:Y:S05]  /*3200*/  BRA.DIV ~URZ, `(.L_x_16145) ;  /* 0x000039e27f007947 */ /* 0x000fea000b800000 */
[----:B------:R-:W1:Y:S02]  /*3210*/  SHFL.BFLY PT, R7, R14, 0x8, 0x1f ;  /* 0x0d001f000e077f89 */ /* 0x000e6400000e0000 */
[----:B-1----:R-:W-:-:S05]  /*3220*/  FMNMX.FTZ R7, R14, R7, !PT ;  /* 0x000000070e077209 */ /* 0x002fca0007810000 */
[----:B0-----:R-:W0:Y:S02]  /*3230*/  SHFL.BFLY PT, R10, R7, 0x4, 0x1f ;  /* 0x0c801f00070a7f89 */ /* 0x001e2400000e0000 */
[----:B0-----:R-:W-:-:S05]  /*3240*/  FMNMX.FTZ R10, R7, R10, !PT ;  /* 0x0000000a070a7209 */ /* 0x001fca0007810000 */
[----:B------:R0:W1:Y:S02]  /*3250*/  SHFL.BFLY PT, R13, R10, 0x2, 0x1f ;  /* 0x0c401f000a0d7f89 */ /* 0x00006400000e0000 */
.L_x_16186:
        /* <DEDUP_REMOVED lines=37> */
.L_x_16150:
        /* <DEDUP_REMOVED lines=11> */
.L_x_16149:
[----:B------:R-:W-:Y:S05]  /*3560*/  BSYNC B1 ;  /* 0x0000000000017941 */ /* 0x000fea0003800000 */
.L_x_16148:
        /* <DEDUP_REMOVED lines=10> */
.L_x_16153:
[----:B------:R-:W1:Y:S01]  /*3610*/  LDS R18, [R10+-0x200] ;  /* 0xfffe00000a127984 */ /* 0x000e620000000800 */
[----:B------:R-:W-:-:S03]  /*3620*/  IADD3 R14, R14, 0x800, RZ ;  /* 0x000008000e0e7810 */ /* 0x000fc60007ffe0ff */
[----:B------:R-:W2:Y:S01]  /*3630*/  LDS R16, [R10+-0x400] ;  /* 0xfffc00000a107984 */ /* 0x000ea20000000800 */
[----:B------:R-:W-:-:S03]  /*3640*/  ISETP.GE.AND P2, PT, R14, R15, PT ;  /* 0x0000000f0e00720c */ /* 0x000fc60003f46270 */
[----:B------:R-:W3:Y:S04]  /*3650*/  LDS R22, [R10+0x200] ;  /* 0x000200000a167984 */ /* 0x000ee80000000800 */
[----:B------:R-:W4:Y:S04]  /*3660*/  LDS R20, [R10] ;  /* 0x000000000a147984 */ /* 0x000f280000000800 */
        /* <DEDUP_REMOVED lines=15> */
[----:B----4-:R-:W-:Y:S01]  /*3760*/  FADD.FTZ R20, -R7, R20 ;  /* 0x0000001407147221 */ /* 0x010fe20000010100 */
[----:B------:R-:W4:Y:S01]  /*3770*/  LDS R40, [R10+0x1600] ;  /* 0x001600000a287984 */ /* 0x000f220000000800 */
[----:B------:R-:W-:-:S02]  /*3780*/  FMUL.FTZ R22, R22, 1.4426950216293334961 ;  /* 0x3fb8aa3b16167820 */ /* 0x000fc40000410000 */
[C---:B------:R-:W-:Y:S02]  /*3790*/  FADD.FTZ R24, -R7.reuse, R24 ;  /* 0x0000001807187221 */ /* 0x040fe40000010100 */
[----:B------:R-:W-:Y:S01]  /*37a0*/  FMUL.FTZ R20, R20, 1.4426950216293334961 ;  /* 0x3fb8aa3b14147820 */ /* 0x000fe20000410000 */
[----:B------:R-:W0:Y:S01]  /*37b0*/  MUFU.EX2 R16, R16 ;  /* 0x0000001000107308 */ /* 0x000e220000000800 */
[----:B------:R-:W-:Y:S02]  /*37c0*/  FMUL.FTZ R24, R24, 1.4426950216293334961 ;  /* 0x3fb8aa3b18187820 */ /* 0x000fe40000410000 */
[C---:B------:R-:W-:Y:S02]  /*37d0*/  FADD.FTZ R26, -R7.reuse, R26 ;  /* 0x0000001a071a7221 */ /* 0x040fe40000010100 */
[C---:B------:R-:W-:Y:S02]  /*37e0*/  FADD.FTZ R28, -R7.reuse, R28 ;  /* 0x0000001c071c7221 */ /* 0x040fe40000010100 */
[----:B------:R-:W-:Y:S01]  /*37f0*/  FMUL.FTZ R26, R26, 1.4426950216293334961 ;  /* 0x3fb8aa3b1a1a7820 */ /* 0x000fe20000410000 */
[----:B------:R0:W1:Y:S01]  /*3800*/  MUFU.EX2 R21, R22 ;  /* 0x0000001600157308 */ /* 0x0000620000000800 */
[----:B------:R-:W-:Y:S01]  /*3810*/  FMUL.FTZ R28, R28, 1.4426950216293334961 ;  /* 0x3fb8aa3b1c1c7820 */ /* 0x000fe20000410000 */
[----:B---3--:R-:W-:Y:S01]  /*3820*/  STS [R10+-0x200], R17 ;  /* 0xfffe00110a007388 */ /* 0x008fe20000000800 */
[----:B------:R-:W-:-:S02]  /*3830*/  FADD.FTZ R30, -R7, R30 ;  /* 0x0000001e071e7221 */ /* 0x000fc40000010100 */
[C---:B------:R-:W-:Y:S02]  /*3840*/  FADD.FTZ R32, -R7.reuse, R32 ;  /* 0x0000002007207221 */ /* 0x040fe40000010100 */
[----:B------:R-:W-:Y:S01]  /*3850*/  FMUL.FTZ R30, R30, 1.4426950216293334961 ;  /* 0x3fb8aa3b1e1e7820 */ /* 0x000fe20000410000 */
[----:B------:R-:W3:Y:S01]  /*3860*/  MUFU.EX2 R19, R20 ;  /* 0x0000001400137308 */ /* 0x000ee20000000800 */
[----:B0-----:R-:W0:Y:S01]  /*3870*/  LDS R22, [R10+0x1800] ;  /* 0x001800000a167984 */ /* 0x001e220000000800 */
[----:B------:R-:W-:Y:S02]  /*3880*/  FMUL.FTZ R32, R32, 1.4426950216293334961 ;  /* 0x3fb8aa3b20207820 */ /* 0x000fe40000410000 */
[C---:B------:R-:W-:Y:S01]  /*3890*/  FADD.FTZ R34, -R7.reuse, R34 ;  /* 0x0000002207227221 */ /* 0x040fe20000010100 */
[----:B------:R-:W-:Y:S01]  /*38a0*/  STS [R10+-0x400], R16 ;  /* 0xfffc00100a007388 */ /* 0x000fe20000000800 */
[----:B------:R-:W-:Y:S02]  /*38b0*/  FADD.FTZ R36, -R7, R36 ;  /* 0x0000002407247221 */ /* 0x000fe40000010100 */
[----:B------:R3:W4:Y:S01]  /*38c0*/  MUFU.EX2 R23, R24 ;  /* 0x0000001800177308 */ /* 0x0007220000000800 */
[----:B------:R-:W-:Y:S01]  /*38d0*/  FMUL.FTZ R34, R34, 1.4426950216293334961 ;  /* 0x3fb8aa3b22227820 */ /* 0x000fe20000410000 */
[----:B-1----:R-:W-:Y:S01]  /*38e0*/  STS [R10+0x200], R21 ;  /* 0x000200150a007388 */ /* 0x002fe20000000800 */
[----:B------:R-:W-:-:S02]  /*38f0*/  FMUL.FTZ R36, R36, 1.4426950216293334961 ;  /* 0x3fb8aa3b24247820 */ /* 0x000fc40000410000 */
[C---:B------:R-:W-:Y:S02]  /*3900*/  FADD.FTZ R38, -R7.reuse, R38 ;  /* 0x0000002607267221 */ /* 0x040fe40000010100 */
[C---:B--2---:R-:W-:Y:S01]  /*3910*/  FADD.FTZ R18, -R7.reuse, R18 ;  /* 0x0000001207127221 */ /* 0x044fe20000010100 */
[----:B------:R-:W1:Y:S01]  /*3920*/  MUFU.EX2 R25, R26 ;  /* 0x0000001a00197308 */ /* 0x000e620000000800 */
[----:B---3--:R-:W2:Y:S01]  /*3930*/  LDS R24, [R10+0x1a00] ;  /* 0x001a00000a187984 */ /* 0x008ea20000000800 */
[----:B------:R-:W-:Y:S02]  /*3940*/  FMUL.FTZ R38, R38, 1.4426950216293334961 ;  /* 0x3fb8aa3b26267820 */ /* 0x000fe40000410000 */
[----:B------:R-:W-:Y:S01]  /*3950*/  FMUL.FTZ R20, R18, 1.4426950216293334961 ;  /* 0x3fb8aa3b12147820 */ /* 0x000fe20000410000 */
[----:B------:R-:W-:Y:S01]  /*3960*/  STS [R10], R19 ;  /* 0x000000130a007388 */ /* 0x000fe20000000800 */
[----:B------:R-:W-:Y:S02]  /*3970*/  FADD.FTZ R18, R16, R13 ;  /* 0x0000000d10127221 */ /* 0x000fe40000010000 */
[----:B------:R-:W3:Y:S01]  /*3980*/  MUFU.EX2 R27, R28 ;  /* 0x0000001c001b7308 */ /* 0x000ee20000000800 */
[----:B----4-:R-:W-:Y:S01]  /*3990*/  FADD.FTZ R40, -R7, R40 ;  /* 0x0000002807287221 */ /* 0x010fe20000010100 */
[----:B------:R-:W-:Y:S01]  /*39a0*/  STS [R10+0x400], R23 ;  /* 0x000400170a007388 */ /* 0x000fe20000000800 */
[----:B------:R-:W-:-:S02]  /*39b0*/  FADD.FTZ R18, R18, R17 ;  /* 0x0000001112127221 */ /* 0x000fc40000010000 */
[----:B------:R-:W-:Y:S02]  /*39c0*/  FMUL.FTZ R40, R40, 1.4426950216293334961 ;  /* 0x3fb8aa3b28287820 */ /* 0x000fe40000410000 */
[----:B------:R-:W-:Y:S01]  /*39d0*/  FADD.FTZ R18, R18, R19 ;  /* 0x0000001312127221 */ /* 0x000fe20000010000 */
[----:B------:R-:W4:Y:S01]  /*39e0*/  MUFU.EX2 R29, R30 ;  /* 0x0000001e001d7308 */ /* 0x000f220000000800 */
[----:B-1----:R-:W-:Y:S02]  /*39f0*/  STS [R10+0x600], R25 ;  /* 0x000600190a007388 */ /* 0x002fe40000000800 */
[----:B------:R-:W-:-:S04]  /*3a00*/  FADD.FTZ R18, R18, R21 ;  /* 0x0000001512127221 */ /* 0x000fc80000010000 */
[----:B------:R-:W-:Y:S01]  /*3a10*/  FADD.FTZ R18, R18, R23 ;  /* 0x0000001712127221 */ /* 0x000fe20000010000 */
[----:B------:R-:W1:Y:S01]  /*3a20*/  MUFU.EX2 R31, R32 ;  /* 0x00000020001f7308 */ /* 0x000e620000000800 */
[----:B0-----:R-:W-:Y:S01]  /*3a30*/  FADD.FTZ R22, -R7, R22 ;  /* 0x0000001607167221 */ /* 0x001fe20000010100 */
[----:B---3--:R-:W-:Y:S01]  /*3a40*/  STS [R10+0x800], R27 ;  /* 0x0008001b0a007388 */ /* 0x008fe20000000800 */
[----:B------:R-:W-:Y:S02]  /*3a50*/  FADD.FTZ R18, R18, R25 ;  /* 0x0000001912127221 */ /* 0x000fe40000010000 */
[----:B------:R-:W-:Y:S02]  /*3a60*/  FMUL.FTZ R22, R22, 1.4426950216293334961 ;  /* 0x3fb8aa3b16167820 */ /* 0x000fe40000410000 */
[----:B------:R-:W-:Y:S01]  /*3a70*/  FADD.FTZ R18, R18, R27 ;  /* 0x0000001b12127221 */ /* 0x000fe20000010000 */
[----:B------:R-:W0:Y:S01]  /*3a80*/  MUFU.EX2 R33, R20 ;  /* 0x0000001400217308 */ /* 0x000e220000000800 */
[----:B----4-:R-:W-:Y:S02]  /*3a90*/  STS [R10+0xa00], R29 ;  /* 0x000a001d0a007388 */ /* 0x010fe40000000800 */
[----:B------:R-:W-:-:S05]  /*3aa0*/  FADD.FTZ R18, R18, R29 ;  /* 0x0000001d12127221 */ /* 0x000fca0000010000 */
[----:B------:R-:W3:Y:S01]  /*3ab0*/  MUFU.EX2 R35, R34 ;  /* 0x0000002200237308 */ /* 0x000ee20000000800 */
[----:B-1----:R-:W-:Y:S01]  /*3ac0*/  FADD.FTZ R18, R18, R31 ;  /* 0x0000001f12127221 */ /* 0x002fe20000010000 */
[----:B------:R-:W-:Y:S01]  /*3ad0*/  STS [R10+0xc00], R31 ;  /* 0x000c001f0a007388 */ /* 0x000fe20000000800 */
[----:B--2---:R-:W-:-:S04]  /*3ae0*/  FADD.FTZ R24, -R7, R24 ;  /* 0x0000001807187221 */ /* 0x004fc80000010100 */
[----:B------:R-:W-:Y:S01]  /*3af0*/  FMUL.FTZ R24, R24, 1.4426950216293334961 ;  /* 0x3fb8aa3b18187820 */ /* 0x000fe20000410000 */
        /* <DEDUP_REMOVED lines=11> */
[----:B------:R0:W-:Y:S06]  /*3bb0*/  STS [R10+0x1400], R13 ;  /* 0x0014000d0a007388 */ /* 0x0001ec0000000800 */
[----:B------:R-:W3:Y:S01]  /*3bc0*/  MUFU.EX2 R43, R24 ;  /* 0x00000018002b7308 */ /* 0x000ee20000000800 */
[----:B--2---:R-:W-:Y:S01]  /*3bd0*/  FADD.FTZ R18, R18, R39 ;  /* 0x0000002712127221 */ /* 0x004fe20000010000 */
[----:B------:R-:W-:Y:S03]  /*3be0*/  STS [R10+0x1600], R39 ;  /* 0x001600270a007388 */ /* 0x000fe60000000800 */
[----:B-1----:R-:W-:Y:S01]  /*3bf0*/  FADD.FTZ R18, R18, R41 ;  /* 0x0000002912127221 */ /* 0x002fe20000010000 */
[----:B------:R-:W-:Y:S04]  /*3c00*/  STS [R10+0x1800], R41 ;  /* 0x001800290a007388 */ /* 0x000fe80000000800 */
[----:B---3--:R1:W-:Y:S01]  /*3c10*/  STS [R10+0x1a00], R43 ;  /* 0x001a002b0a007388 */ /* 0x0083e20000000800 */
[----:B0-----:R-:W-:Y:S01]  /*3c20*/  FADD.FTZ R13, R18, R43 ;  /* 0x0000002b120d7221 */ /* 0x001fe20000010000 */
[----:B-1----:R-:W-:Y:S01]  /*3c30*/  IADD3 R10, R10, 0x2000, RZ ;  /* 0x000020000a0a7810 */ /* 0x002fe20007ffe0ff */
[----:B------:R-:W-:Y:S05]  /*3c40*/  @!P2 BRA `(.L_x_16153) ;  /* 0xfffff9c00000a947 */ /* 0x000fea000383ffff */
.L_x_16152:
[----:B------:R-:W-:Y:S05]  /*3c50*/  BSYNC B1 ;  /* 0x0000000000017941 */ /* 0x000fea0003800000 */
.L_x_16151:
        /* <DEDUP_REMOVED lines=55> */
.L_x_16155:
[----:B------:R-:W-:Y:S05]  /*3fd0*/  BSYNC B1 ;  /* 0x0000000000017941 */ /* 0x000fea0003800000 */
.L_x_16154:
        /* <DEDUP_REMOVED lines=26> */
.L_x_16147:
[----:B------:R-:W-:Y:S05]  /*4180*/  BSYNC B0 ;  /* 0x0000000000007941 */ /* 0x000fea0003800000 */
.L_x_16146:
        /* <DEDUP_REMOVED lines=39> */
[----:B-1----:R-:W-:-:S06]  /*4400*/  FADD.FTZ R10, R14, 9.9999999747524270788e-07 ;  /* 0x358637bd0e0a7421 */ /* 0x002fcc0000010000 */
[----:B------:R-:W0:Y:S06]  /*4410*/  MUFU.RCP R10, R10 ;  /* 0x0000000a000a7308 */ /* 0x000e2c0000001000 */
[----:B------:R-:W-:Y:S05]  /*4420*/  @!P0 BRA `(.L_x_16159) ;  /* 0x000000b000008947 */ /* 0x000fea0003800000 */
[----:B------:R-:W-:Y:S01]  /*4430*/  IMAD.MOV.U32 R13, RZ, RZ, R15 ;  /* 0x000000ffff0d7224 */ /* 0x000fe200078e000f */
[----:B------:R-:W-:Y:S01]  /*4440*/  LEA R15, R0, 0xa0, 0x2 ;  /* 0x000000a0000f7811 */ /* 0x000fe200078e10ff */
[----:B------:R-:W-:-:S04]  /*4450*/  IMAD.MOV.U32 R16, RZ, RZ, R0 ;  /* 0x000000ffff107224 */ /* 0x000fc800078e0000 */
.L_x_16160:
        /* <DEDUP_REMOVED lines=8> */
.L_x_16159:
[----:B------:R-:W-:Y:S05]  /*44e0*/  BSYNC B1 ;  /* 0x0000000000017941 */ /* 0x000fea0003800000 */
.L_x_16158:
        /* <DEDUP_REMOVED lines=10> */
.L_x_16163:
        /* <DEDUP_REMOVED lines=52> */
.L_x_16162:
[----:B------:R-:W-:Y:S05]  /*48d0*/  BSYNC B1 ;  /* 0x0000000000017941 */ /* 0x000fea0003800000 */
.L_x_16161:
        /* <DEDUP_REMOVED lines=31> */
.L_x_16165:
[----:B------:R-:W-:Y:S05]  /*4ad0*/  BSYNC B1 ;  /* 0x0000000000017941 */ /* 0x000fea0003800000 */
.L_x_16164:
        /* <DEDUP_REMOVED lines=14> */
.L_x_16157:
[----:B------:R-:W-:Y:S05]  /*4bc0*/  BSYNC B0 ;  /* 0x0000000000007941 */ /* 0x000fea0003800000 */
.L_x_16156:
        /* <DEDUP_REMOVED lines=33> */
[----:B-1----:R0:W-:Y:S02]  /*4de0*/  STG.E [R18.64], R14 ;  /* 0x0000000e12007986 */ /* 0x0021e4000c10190a */
.L_x_16167:
[----:B------:R-:W-:Y:S05]  /*4df0*/  BSYNC B0 ;  /* 0x0000000000007941 */ /* 0x000fea0003800000 */
.L_x_16166:
[----:B------:R-:W-:Y:S01]  /*4e00*/  BSSY B1, `(.L_x_16168) ;  /* 0x0000163000017945 */ /* 0x000fe20003800000 */
[----:B------:R-:W-:Y:S01]  /*4e10*/  @P1 CS2R R28, SRZ ;  /* 0x00000000001c1805 */ /* 0x000fe2000001ff00 */
[----:B------:R-:W-:Y:S05]  /*4e20*/  @P1 BRA `(.L_x_16169) ;  /* 0x0000160000001947 */ /* 0x000fea0003800000 */
[----:B------:R-:W-:Y:S01]  /*4e30*/  IABS R25, c[0x0][0x1e4] ;  /* 0x0000790000197a13 */ /* 0x000fe20000000000 */
[----:B------:R-:W2:Y:S01]  /*4e40*/  S2R R5, SR_CTAID.Y ;  /* 0x0000000000057919 */ /* 0x000ea20000002600 */
[----:B------:R-:W-:Y:S01]  /*4e50*/  IMAD R4, R4, c[0x0][0x1c0], RZ ;  /* 0x0000700004047a24 */ /* 0x000fe200078e02ff */
[----:B------:R-:W-:Y:S01]  /*4e60*/  IADD3 R9, R9, -c[0x0][0x1dc], RZ ;  /* 0x8000770009097a10 */ /* 0x000fe20007ffe0ff */
[----:B------:R-:W3:Y:S01]  /*4e70*/  I2F.RP R13, R25 ;  /* 0x00000019000d7306 */ /* 0x000ee20000209400 */
[----:B------:R-:W4:Y:S01]  /*4e80*/  S2R R31, SR_CTAID.Z ;  /* 0x00000000001f7919 */ /* 0x000f220000002700 */
[----:B------:R-:W-:Y:S01]  /*4e90*/  IMAD.MOV.U32 R35, RZ, RZ, c[0x0][0x1bc] ;  /* 0x00006f00ff237624 */ /* 0x000fe200078e00ff */
[----:B------:R-:W-:-:S04]  /*4ea0*/  CS2R R28, SRZ ;  /* 0x00000000001c7805 */ /* 0x000fc8000001ff00 */
[----:B------:R-:W-:Y:S01]  /*4eb0*/  SHF.R.S32.HI R35, RZ, 0x1f, R35 ;  /* 0x0000001fff237819 */ /* 0x000fe20000011423 */
[----:B---3--:R-:W3:Y:S01]  /*4ec0*/  MUFU.RCP R13, R13 ;  /* 0x0000000d000d7308 */ /* 0x008ee20000001000 */
[----:B0-2---:R-:W-:Y:S01]  /*4ed0*/  IMAD R7, R5, c[0x0][0x1a8], RZ ;  /* 0x00006a0005077a24 */ /* 0x005fe200078e02ff */
[----:B------:R-:W-:Y:S01]  /*4ee0*/  SHF.R.S32.HI R5, RZ, 0x1f, R12 ;  /* 0x0000001fff057819 */ /* 0x000fe2000001140c */
[----:B----4-:R-:W-:-:S03]  /*4ef0*/  IMAD R34, R31, 0x20, R6 ;  /* 0x000000201f227824 */ /* 0x010fc600078e0206 */
[----:B------:R-:W-:Y:S01]  /*4f00*/  IADD3 R10, P0, R7, R12, RZ ;  /* 0x0000000c070a7210 */ /* 0x000fe20007f1e0ff */
[----:B------:R-:W-:-:S03]  /*4f10*/  IMAD.SHL.U32 R34, R34, 0x10, RZ ;  /* 0x0000001022227824 */ /* 0x000fc600078e00ff */
[----:B------:R-:W-:Y:S02]  /*4f20*/  LEA.HI.X.SX32 R5, R7, R5, 0x1, P0 ;  /* 0x0000000507057211 */ /* 0x000fe400000f0eff */
[----:B---3--:R-:W-:Y:S02]  /*4f30*/  IADD3 R26, R13, 0xffffffe, RZ ;  /* 0x0ffffffe0d1a7810 */ /* 0x008fe40007ffe0ff */
[C---:B------:R-:W-:Y:S02]  /*4f40*/  LEA R24, P0, R10.reuse, c[0x0][0x198], 0x2 ;  /* 0x000066000a187a11 */ /* 0x040fe400078010ff */
[----:B------:R0:W2:Y:S02]  /*4f50*/  F2I.FTZ.U32.TRUNC.NTZ R27, R26 ;  /* 0x0000001a001b7305 */ /* 0x0000a4000021f000 */
[----:B------:R-:W-:Y:S01]  /*4f60*/  LEA.HI.X R7, R10, c[0x0][0x19c], R5, 0x2, P0 ;  /* 0x000067000a077a11 */ /* 0x000fe200000f1405 */
[----:B------:R-:W-:Y:S01]  /*4f70*/  IMAD.MOV.U32 R10, RZ, RZ, RZ ;  /* 0x000000ffff0a7224 */ /* 0x000fe200078e00ff */
[----:B------:R-:W-:-:S04]  /*4f80*/  LEA.HI R5, R8, R8, RZ, 0x1 ;  /* 0x0000000808057211 */ /* 0x000fc800078f08ff */
[C---:B------:R-:W-:Y:S01]  /*4f90*/  LOP3.LUT R15, R5.reuse, 0xfffffffe, RZ, 0xc0, !PT ;  /* 0xfffffffe050f7812 */ /* 0x040fe200078ec0ff */
[----:B0-----:R-:W-:Y:S02]  /*4fa0*/  IMAD.MOV.U32 R26, RZ, RZ, RZ ;  /* 0x000000ffff1a7224 */ /* 0x001fe400078e00ff */
[----:B------:R-:W-:Y:S02]  /*4fb0*/  IMAD.SHL.U32 R5, R5, 0x8, RZ ;  /* 0x0000000805057824 */ /* 0x000fe400078e00ff */
[----:B------:R-:W-:Y:S02]  /*4fc0*/  IMAD.IADD R15, R8, 0x1, -R15 ;  /* 0x00000001080f7824 */ /* 0x000fe400078e0a0f */
[----:B-12---:R-:W-:-:S04]  /*4fd0*/  IMAD.MOV R14, RZ, RZ, -R27 ;  /* 0x000000ffff0e7224 */ /* 0x006fc800078e0a1b */
[----:B------:R-:W-:-:S04]  /*4fe0*/  IMAD R13, R14, R25, RZ ;  /* 0x000000190e0d7224 */ /* 0x000fc800078e02ff */
[----:B------:R-:W-:Y:S01]  /*4ff0*/  IMAD.HI.U32 R26, R27, R13, R26 ;  /* 0x0000000d1b1a7227 */ /* 0x000fe200078e001a */
[----:B------:R-:W-:Y:S02]  /*5000*/  IADD3 R27, -R2, 0x1, RZ ;  /* 0x00000001021b7810 */ /* 0x000fe40007ffe1ff */
[----:B------:R-:W-:Y:S01]  /*5010*/  LOP3.LUT R2, R5, 0xfffffff0, RZ, 0xc0, !PT ;  /* 0xfffffff005027812 */ /* 0x000fe200078ec0ff */
[----:B------:R-:W-:Y:S01]  /*5020*/  IMAD.MOV.U32 R13, RZ, RZ, RZ ;  /* 0x000000ffff0d7224 */ /* 0x000fe200078e00ff */
[----:B------:R-:W-:-:S03]  /*5030*/  SHF.R.S32.HI R5, RZ, 0x1f, R4 ;  /* 0x0000001fff057819 */ /* 0x000fc60000011404 */
[----:B------:R-:W-:Y:S02]  /*5040*/  IMAD R2, R15, 0x8, R2 ;  /* 0x000000080f027824 */ /* 0x000fe400078e0202 */
[----:B------:R-:W-:-:S03]  /*5050*/  IMAD R15, R6, 0x2, R15 ;  /* 0x00000002060f7824 */ /* 0x000fc600078e020f */
[C---:B------:R-:W-:Y:S01]  /*5060*/  IADD3 R32, R2.reuse, 0x200, RZ ;  /* 0x0000020002207810 */ /* 0x040fe20007ffe0ff */
[----:B------:R-:W-:Y:S01]  /*5070*/  IMAD R31, R31, 0x40, R15 ;  /* 0x000000401f1f7824 */ /* 0x000fe200078e020f */
[----:B------:R-:W-:Y:S02]  /*5080*/  LEA R33, R15, 0xb0, 0x5 ;  /* 0x000000b00f217811 */ /* 0x000fe400078e28ff */
[----:B------:R-:W-:Y:S01]  /*5090*/  IADD3 R30, R2, 0x300, RZ ;  /* 0x00000300021e7810 */ /* 0x000fe20007ffe0ff */
[----:B------:R-:W-:Y:S02]  /*50a0*/  IMAD.SHL.U32 R31, R31, 0x8, RZ ;  /* 0x000000081f1f7824 */ /* 0x000fe400078e00ff */
.L_x_16180:
        /* <DEDUP_REMOVED lines=64> */
[----:B------:R0:W5:Y:S03]  /*54b0*/  LDG.E.CONSTANT R37, [R16.64+0x4] ;  /* 0x0000040a10257981 */ /* 0x000166000c1e9900 */
[----:B------:R-:W-:Y:S01]  /*54c0*/  LEA.HI.X R15, R21, c[0x0][0x18c], R20, 0x1, P1 ;  /* 0x00006300150f7a11 */ /* 0x000fe200008f0c14 */
[----:B------:R1:W5:Y:S04]  /*54d0*/  LDG.E.CONSTANT R40, [R50.64] ;  /* 0x0000000a32287981 */ /* 0x000368000c1e9900 */
[----:B------:R1:W5:Y:S04]  /*54e0*/  LDG.E.CONSTANT R41, [R50.64+0x4] ;  /* 0x0000040a32297981 */ /* 0x000368000c1e9900 */
[----:B------:R1:W5:Y:S04]  /*54f0*/  LDG.E.CONSTANT R42, [R50.64+0x8] ;  /* 0x0000080a322a7981 */ /* 0x000368000c1e9900 */
[----:B------:R1:W5:Y:S04]  /*5500*/  LDG.E.CONSTANT R43, [R50.64+0xc] ;  /* 0x00000c0a322b7981 */ /* 0x000368000c1e9900 */
[----:B------:R0:W5:Y:S04]  /*5510*/  LDG.E.CONSTANT R36, [R16.64+0x8] ;  /* 0x0000080a10247981 */ /* 0x000168000c1e9900 */
[----:B------:R0:W5:Y:S04]  /*5520*/  LDG.E.CONSTANT R39, [R16.64+0xc] ;  /* 0x00000c0a10277981 */ /* 0x000168000c1e9900 */
[----:B------:R-:W2:Y:S01]  /*5530*/  LDS.128 R20, [R33] ;  /* 0x0000000021147984 */ /* 0x000ea20000000c00 */
[----:B------:R-:W-:Y:S01]  /*5540*/  ISETP.NE.AND P0, PT, R53, RZ, PT ;  /* 0x000000ff3500720c */ /* 0x000fe20003f05270 */
[----:B------:R-:W-:Y:S02]  /*5550*/  BSSY B2, `(.L_x_16172) ;  /* 0x000002c000027945 */ /* 0x000fe40003800000 */
[----:B------:R3:W5:Y:S04]  /*5560*/  LDG.E.CONSTANT R47, [R14.64+0x200] ;  /* 0x0002000a0e2f7981 */ /* 0x000768000c1e9900 */
[----:B0-----:R-:W3:Y:S04]  /*5570*/  LDS.128 R16, [R33+-0x10] ;  /* 0xfffff00021107984 */ /* 0x001ee80000000c00 */
        /* <DEDUP_REMOVED lines=8> */
[----:B---3--:R-:W-:Y:S02]  /*5600*/  F2FP.BF16.PACK_AB R15, R17, R16 ;  /* 0x00000010110f723e */ /* 0x008fe400000010ff */
[----:B------:R-:W-:Y:S01]  /*5610*/  F2FP.BF16.PACK_AB R18, R19, R18 ;  /* 0x000000121312723e */ /* 0x000fe200000010ff */
[----:B------:R-:W-:Y:S05]  /*5620*/  @P0 BRA `(.L_x_16173) ;  /* 0x000001e000000947 */ /* 0x000fea0003800000 */
[C---:B-1----:R-:W-:Y:S02]  /*5630*/  IADD3 R17, R31.reuse, 0x2, RZ ;  /* 0x000000021f117810 */ /* 0x042fe40007ffe0ff */
        /* <DEDUP_REMOVED lines=29> */
.L_x_16173:
[----:B-1----:R-:W-:Y:S05]  /*5810*/  BSYNC B2 ;  /* 0x0000000000027941 */ /* 0x002fea0003800000 */
.L_x_16172:
        /* <DEDUP_REMOVED lines=22> */
[-C--:B------:R-:W-:Y:S02]  /*5980*/  ISETP.GE.AND P5, PT, R31, R54.reuse, PT ;  /* 0x000000361f00720c */ /* 0x080fe40003fa6270 */
[-C--:B------:R-:W-:Y:S02]  /*5990*/  ISETP.GE.AND P1, PT, R21, R54.reuse, PT ;  /* 0x000000361500720c */ /* 0x080fe40003f26270 */
[----:B------:R-:W-:Y:S02]  /*59a0*/  IADD3 R21, R31, 0x4, RZ ;  /* 0x000000041f157810 */ /* 0x000fe40007ffe0ff */
[----:B------:R-:W-:-:S02]  /*59b0*/  ISETP.GE.AND P6, PT, R23, R54, PT ;  /* 0x000000361700720c */ /* 0x000fc40003fc6270 */
[----:B------:R-:W-:Y:S02]  /*59c0*/  IADD3 R23, R31, 0x7, RZ ;  /* 0x000000071f177810 */ /* 0x000fe40007ffe0ff */
[-C--:B------:R-:W-:Y:S02]  /*59d0*/  ISETP.GE.AND P4, PT, R21, R54.reuse, PT ;  /* 0x000000361500720c */ /* 0x080fe40003f86270 */
[----:B------:R-:W-:Y:S02]  /*59e0*/  SEL R21, R46, RZ, !P1 ;  /* 0x000000ff2e157207 */ /* 0x000fe40004800000 */
        /* <DEDUP_REMOVED lines=21> */
.L_x_16175:
[----:B------:R-:W-:Y:S05]  /*5b40*/  BSYNC B2 ;  /* 0x0000000000027941 */ /* 0x000fea0003800000 */
.L_x_16174:
        /* <DEDUP_REMOVED lines=51> */
.L_x_16177:
[----:B------:R-:W-:Y:S05]  /*5e80*/  BSYNC B2 ;  /* 0x0000000000027941 */ /* 0x000fea0003800000 */
.L_x_16176:
        /* <DEDUP_REMOVED lines=49> */
.L_x_16179:
[----:B------:R-:W-:Y:S05]  /*61a0*/  BSYNC B2 ;  /* 0x0000000000027941 */ /* 0x000fea0003800000 */
.L_x_16178:
        /* <DEDUP_REMOVED lines=30> */
.L_x_16171:
[----:B------:R-:W-:Y:S05]  /*6390*/  BSYNC B0 ;  /* 0x0000000000007941 */ /* 0x000fea0003800000 */
.L_x_16170:
        /* <DEDUP_REMOVED lines=9> */
.L_x_16169:
[----:B------:R-:W-:Y:S05]  /*6430*/  BSYNC B1 ;  /* 0x0000000000017941 */ /* 0x000fea0003800000 */
.L_x_16168:
[----:B------:R-:W2:Y:S01]  /*6440*/  SHFL.BFLY PT, R3, R28, 0x1, 0x1f ;  /* 0x0c201f001c037f89 */ /* 0x000ea200000e0000 */
[----:B0-----:R-:W-:Y:S01]  /*6450*/  LOP3.LUT R7, R8, 0x1, RZ, 0xc0, !PT ;  /* 0x0000000108077812 */ /* 0x001fe200078ec0ff */
[----:B------:R-:W-:Y:S02]  /*6460*/  BSSY B0, `(.L_x_16181) ;  /* 0x0000031000007945 */ /* 0x000fe40003800000 */
[----:B------:R-:W0:Y:S04]  /*6470*/  SHFL.BFLY PT, R2, R29, 0x1, 0x1f ;  /* 0x0c201f001d027f89 */ /* 0x000e2800000e0000 */
[----:B------:R-:W-:Y:S01]  /*6480*/  BAR.SYNC.DEFER_BLOCKING 0x0 ;  /* 0x0000000000007b1d */ /* 0x000fe20000010000 */
[----:B------:R-:W-:Y:S02]  /*6490*/  ISETP.NE.AND P2, PT, R7, RZ, PT ;  /* 0x000000ff0700720c */ /* 0x000fe40003f45270 */
[----:B------:R-:W-:-:S02]  /*64a0*/  LOP3.LUT R7, R0, 0xffffffc0, RZ, 0xc0, !PT ;  /* 0xffffffc000077812 */ /* 0x000fc400078ec0ff */
[----:B------:R-:W-:Y:S01]  /*64b0*/  ISETP.GT.OR P0, PT, R0, 0x3f, P2 ;  /* 0x0000003f0000780c */ /* 0x000fe20001704670 */
[----:B------:R-:W3:Y:S01]  /*64c0*/  SHFL.BFLY PT, R4, R13, 0x1, 0x1f ;  /* 0x0c201f000d047f89 */ /* 0x000ee200000e0000 */
[----:B------:R-:W-:Y:S02]  /*64d0*/  ISETP.NE.OR P1, PT, R7, 0x40, P2 ;  /* 0x000000400700780c */ /* 0x000fe40001725670 */
[----:B------:R-:W-:Y:S01]  /*64e0*/  LEA.HI R7, R8, R8, RZ, 0x1 ;  /* 0x0000000808077211 */ /* 0x000fe200078f08ff */
[----:B------:R-:W4:Y:S01]  /*64f0*/  SHFL.BFLY PT, R5, R10, 0x1, 0x1f ;  /* 0x0c201f000a057f89 */ /* 0x000f2200000e0000 */
[----:B------:R-:W-:Y:S02]  /*6500*/  LOP3.LUT R8, R0, 0xffffffe0, RZ, 0xc0, !PT ;  /* 0xffffffe000087812 */ /* 0x000fe400078ec0ff */
[----:B------:R-:W-:Y:S02]  /*6510*/  SHF.R.S32.HI R7, RZ, 0x1, R7 ;  /* 0x00000001ff077819 */ /* 0x000fe40000011407 */
[----:B------:R-:W-:Y:S01]  /*6520*/  ISETP.NE.OR P4, PT, R8, 0x20, P2 ;  /* 0x000000200800780c */ /* 0x000fe20001785670 */
[----:B--2---:R-:W-:Y:S01]  /*6530*/  FADD.FTZ R28, R3, R28 ;  /* 0x0000001c031c7221 */ /* 0x004fe20000010000 */
[----:B------:R-:W-:Y:S01]  /*6540*/  IADD3 R8, R0, 0x1f, RZ ;  /* 0x0000001f00087810 */ /* 0x000fe20007ffe0ff */
[----:B------:R-:W-:-:S02]  /*6550*/  IMAD R6, R6, 0x40, R7 ;  /* 0x0000004006067824 */ /* 0x000fc400078e0207 */
[----:B0-----:R-:W-:Y:S01]  /*6560*/  FADD.FTZ R29, R2, R29 ;  /* 0x0000001d021d7221 */ /* 0x001fe20000010000 */
[----:B------:R-:W-:Y:S02]  /*6570*/  ISETP.GT.U32.AND P3, PT, R8, 0x3e, PT ;  /* 0x0000003e0800780c */ /* 0x000fe40003f64070 */
[----:B------:R-:W-:Y:S04]  /*6580*/  @!P1 STS [R6.X4+-0x160], R28 ;  /* 0xfffea01c06009388 */ /* 0x000fe80000004800 */
[----:B------:R-:W-:Y:S01]  /*6590*/  @!P1 STS [R6.X4+-0x120], R29 ;  /* 0xfffee01d06009388 */ /* 0x000fe20000004800 */
[----:B---3--:R-:W-:Y:S02]  /*65a0*/  FADD.FTZ R13, R4, R13 ;  /* 0x0000000d040d7221 */ /* 0x008fe40000010000 */
[----:B----4-:R-:W-:-:S03]  /*65b0*/  FADD.FTZ R10, R5, R10 ;  /* 0x0000000a050a7221 */ /* 0x010fc60000010000 */
[----:B------:R-:W-:Y:S04]  /*65c0*/  @!P1 STS [R6.X4+-0xe0], R13 ;  /* 0xffff200d06009388 */ /* 0x000fe80000004800 */
[----:B------:R-:W-:Y:S04]  /*65d0*/  @!P1 STS [R6.X4+-0xa0], R10 ;  /* 0xffff600a06009388 */ /* 0x000fe80000004800 */
[----:B------:R-:W-:Y:S01]  /*65e0*/  BAR.SYNC.DEFER_BLOCKING 0x0 ;  /* 0x0000000000007b1d */ /* 0x000fe20000010000 */
[----:B------:R-:W-:-:S05]  /*65f0*/  ISETP.GT.OR P1, PT, R0, 0x1f, P2 ;  /* 0x0000001f0000780c */ /* 0x000fca0001724670 */
[----:B------:R-:W0:Y:S04]  /*6600*/  @!P0 LDS R3, [R6.X4+0xa0] ;  /* 0x0000a00006038984 */ /* 0x000e280000004800 */
[----:B------:R-:W2:Y:S04]  /*6610*/  @!P0 LDS R2, [R6.X4+0xe0] ;  /* 0x0000e00006028984 */ /* 0x000ea80000004800 */
[----:B------:R-:W3:Y:S04]  /*6620*/  @!P0 LDS R4, [R6.X4+0x120] ;  /* 0x0001200006048984 */ /* 0x000ee80000004800 */
[----:B------:R-:W4:Y:S01]  /*6630*/  @!P0 LDS R5, [R6.X4+0x160] ;  /* 0x0001600006058984 */ /* 0x000f220000004800 */
[----:B0-----:R-:W-:-:S03]  /*6640*/  @!P0 FADD.FTZ R28, R28, R3 ;  /* 0x000000031c1c8221 */ /* 0x001fc60000010000 */
[----:B------:R-:W-:Y:S01]  /*6650*/  BAR.SYNC.DEFER_BLOCKING 0x0 ;  /* 0x0000000000007b1d */ /* 0x000fe20000010000 */
[----:B--2---:R-:W-:Y:S02]  /*6660*/  @!P0 FADD.FTZ R29, R29, R2 ;  /* 0x000000021d1d8221 */ /* 0x004fe40000010000 */
[----:B---3--:R-:W-:Y:S02]  /*6670*/  @!P0 FADD.FTZ R13, R13, R4 ;  /* 0x000000040d0d8221 */ /* 0x008fe40000010000 */
[----:B----4-:R-:W-:Y:S01]  /*6680*/  @!P0 FADD.FTZ R10, R10, R5 ;  /* 0x000000050a0a8221 */ /* 0x010fe20000010000 */
[----:B------:R0:W-:Y:S04]  /*6690*/  @!P4 STS [R6.X4+-0x60], R28 ;  /* 0xffffa01c0600c388 */ /* 0x0001e80000004800 */
[----:B------:R0:W-:Y:S04]  /*66a0*/  @!P4 STS [R6.X4+-0x20], R29 ;  /* 0xffffe01d0600c388 */ /* 0x0001e80000004800 */
[----:B------:R0:W-:Y:S04]  /*66b0*/  @!P4 STS [R6.X4+0x20], R13 ;  /* 0x0000200d0600c388 */ /* 0x0001e80000004800 */
[----:B------:R0:W-:Y:S04]  /*66c0*/  @!P4 STS [R6.X4+0x60], R10 ;  /* 0x0000600a0600c388 */ /* 0x0001e80000004800 */
[----:B------:R-:W-:Y:S06]  /*66d0*/  BAR.SYNC.DEFER_BLOCKING 0x0 ;  /* 0x0000000000007b1d */ /* 0x000fec0000010000 */
[----:B------:R-:W-:Y:S05]  /*66e0*/  @P1 BRA `(.L_x_16182) ;  /* 0x0000008000001947 */ /* 0x000fea0003800000 */
[----:B0-----:R-:W0:Y:S04]  /*66f0*/  LDS R3, [R6.X4+0xa0] ;  /* 0x0000a00006037984 */ /* 0x001e280000004800 */
[----:B------:R-:W2:Y:S04]  /*6700*/  LDS R0, [R6.X4+0xe0] ;  /* 0x0000e00006007984 */ /* 0x000ea80000004800 */
[----:B------:R-:W3:Y:S04]  /*6710*/  @!P2 LDS R2, [R6.X4+0x120] ;  /* 0x000120000602a984 */ /* 0x000ee80000004800 */
[----:B------:R-:W4:Y:S01]  /*6720*/  @!P2 LDS R5, [R6.X4+0x160] ;  /* 0x000160000605a984 */ /* 0x000f220000004800 */
[----:B0-----:R-:W-:-:S02]  /*6730*/  FADD.FTZ R28, R28, R3 ;  /* 0x000000031c1c7221 */ /* 0x001fc40000010000 */
[----:B--2---:R-:W-:Y:S02]  /*6740*/  FADD.FTZ R29, R29, R0 ;  /* 0x000000001d1d7221 */ /* 0x004fe40000010000 */
[----:B---3--:R-:W-:Y:S02]  /*6750*/  @!P2 FADD.FTZ R13, R13, R2 ;  /* 0x000000020d0da221 */ /* 0x008fe40000010000 */
[----:B----4-:R-:W-:Y:S02]  /*6760*/  @!P2 FADD.FTZ R10, R10, R5 ;  /* 0x000000050a0aa221 */ /* 0x010fe40000010000 */
.L_x_16182:
[----:B0-----:R-:W-:Y:S05]  /*6770*/  BSYNC B0 ;  /* 0x0000000000007941 */ /* 0x001fea0003800000 */
.L_x_16181:
[----:B------:R-:W-:Y:S06]  /*6780*/  BAR.SYNC.DEFER_BLOCKING 0x0 ;  /* 0x0000000000007b1d */ /* 0x000fec0000010000 */
[----:B------:R-:W-:Y:S05]  /*6790*/  @P3 EXIT ;  /* 0x000000000000394d */ /* 0x000fea0003800000 */
[----:B------:R-:W0:Y:S01]  /*67a0*/  S2UR UR4, SR_CTAID.Y ;  /* 0x00000000000479c3 */ /* 0x000e220000002600 */
[----:B------:R-:W-:-:S07]  /*67b0*/  ULDC UR7, c[0x0][0xc] ;  /* 0x0000030000077ab9 */ /* 0x000fce0000000800 */
[----:B------:R-:W2:Y:S08]  /*67c0*/  S2UR UR5, SR_CTAID.X ;  /* 0x00000000000579c3 */ /* 0x000eb00000002500 */
[----:B------:R-:W3:Y:S01]  /*67d0*/  S2UR UR6, SR_CTAID.Z ;  /* 0x00000000000679c3 */ /* 0x000ee20000002700 */
[----:B0-----:R-:W-:-:S03]  /*67e0*/  UIMAD UR4, UR4, UR7, URZ ;  /* 0x00000007040472a4 */ /* 0x001fc6000f8e023f */
[----:B------:R-:W-:Y:S02]  /*67f0*/  ULDC UR7, c[0x0][0x14] ;  /* 0x0000050000077ab9 */ /* 0x000fe40000000800 */
[----:B------:R-:W-:Y:S02]  /*6800*/  UIMAD UR4, UR4, UR7, URZ ;  /* 0x00000007040472a4 */ /* 0x000fe4000f8e023f */
[----:B--2---:R-:W-:Y:S02]  /*6810*/  UIMAD UR5, UR5, UR7, URZ ;  /* 0x00000007050572a4 */ /* 0x004fe4000f8e023f */
[----:B------:R-:W-:Y:S02]  /*6820*/  USHF.L.U32 UR4, UR4, 0x6, URZ ;  /* 0x0000000604047899 */ /* 0x000fe4000800063f */
[----:B------:R-:W-:Y:S02]  /*6830*/  USHF.L.U32 UR5, UR5, 0x6, URZ ;  /* 0x0000000605057899 */ /* 0x000fe4000800063f */
[----:B------:R-:W-:-:S02]  /*6840*/  USHF.R.S32.HI UR7, URZ, 0x1f, UR4 ;  /* 0x0000001f3f077899 */ /* 0x000fc40008011404 */
[----:B---3--:R-:W-:Y:S02]  /*6850*/  USHF.L.U32 UR6, UR6, 0x6, URZ ;  /* 0x0000000606067899 */ /* 0x008fe4000800063f */
        /* <DEDUP_REMOVED lines=8> */
[----:B------:R-:W-:Y:S02]  /*68e0*/  LEA R2, P0, R3, c[0x0][0x170], 0x1 ;  /* 0x00005c0003027a11 */ /* 0x000fe400078008ff */
[C---:B------:R-:W-:Y:S02]  /*68f0*/  IADD3 R4, R7.reuse, 0x20, RZ ;  /* 0x0000002007047810 */ /* 0x040fe40007ffe0ff */
[----:B------:R-:W-:-:S02]  /*6900*/  IADD3 R7, R7, 0x30, RZ ;  /* 0x0000003007077810 */ /* 0x000fc40007ffe0ff */
[----:B------:R-:W-:Y:S02]  /*6910*/  LEA.HI.X R3, R3, c[0x0][0x174], R6, 0x1, P0 ;  /* 0x00005d0003037a11 */ /* 0x000fe400000f0c06 */
[----:B------:R-:W-:Y:S02]  /*6920*/  IADD3 R5, P0, R0, UR4, RZ ;  /* 0x0000000400057c10 */ /* 0x000fe4000ff1e0ff */
[C---:B------:R-:W-:Y:S02]  /*6930*/  IADD3 R9, P2, R7.reuse, UR4, RZ ;  /* 0x0000000407097c10 */ /* 0x040fe4000ff5e0ff */
[----:B------:R-:W-:Y:S02]  /*6940*/  IADD3 R11, P1, R4, UR4, RZ ;  /* 0x00000004040b7c10 */ /* 0x000fe4000ff3e0ff */
[----:B-1----:R-:W-:Y:S02]  /*6950*/  LEA.HI.X.SX32 R14, R0, UR7, 0x1, P0 ;  /* 0x00000007000e7c11 */ /* 0x002fe400080f0eff */
[----:B------:R-:W-:-:S02]  /*6960*/  LEA.HI.X.SX32 R0, R7, UR7, 0x1, P2 ;  /* 0x0000000707007c11 */ /* 0x000fc400090f0eff */
[----:B------:R-:W-:Y:S02]  /*6970*/  LEA.HI.X.SX32 R12, R4, UR7, 0x1, P1 ;  /* 0x00000007040c7c11 */ /* 0x000fe400088f0eff */
[----:B------:R-:W-:Y:S02]  /*6980*/  LEA R8, P2, R9, c[0x0][0x170], 0x1 ;  /* 0x00005c0009087a11 */ /* 0x000fe400078408ff */
[----:B------:R-:W-:Y:S02]  /*6990*/  F2FP.BF16.PACK_AB R28, R29, R28 ;  /* 0x0000001c1d1c723e */ /* 0x000fe400000010ff */
[----:B------:R-:W-:Y:S02]  /*69a0*/  LEA R4, P0, R5, c[0x0][0x170], 0x1 ;  /* 0x00005c0005047a11 */ /* 0x000fe400078008ff */
[----:B------:R-:W-:Y:S01]  /*69b0*/  LEA R6, P1, R11, c[0x0][0x170], 0x1 ;  /* 0x00005c000b067a11 */ /* 0x000fe200078208ff */
[----:B------:R0:W-:Y:S01]  /*69c0*/  STG.E.U16 [R2.64], R28 ;  /* 0x0000001c02007986 */ /* 0x0001e2000c10150a */
        /* <DEDUP_REMOVED lines=10> */
.L_x_16136:
[----:B------:R-:W-:Y:S01]  /*6a70*/  IMAD.MOV.U32 R22, RZ, RZ, R27 ;  /* 0x000000ffff167224 */ /* 0x000fe200078e001b */
[----:B------:R-:W-:Y:S01]  /*6a80*/  MOV R20, 0x6ad0 ;  /* 0x00006ad000147802 */ /* 0x000fe20000000f00 */
[----:B------:R-:W-:-:S02]  /*6a90*/  IMAD.MOV.U32 R23, RZ, RZ, 0x1 ;  /* 0x00000001ff177424 */ /* 0x000fc400078e00ff */
[----:B------:R-:W-:Y:S02]  /*6aa0*/  IMAD.MOV.U32 R24, RZ, RZ, 0x1f ;  /* 0x0000001fff187424 */ /* 0x000fe400078e00ff */
[----:B------:R-:W-:Y:S02]  /*6ab0*/  IMAD.MOV.U32 R25, RZ, RZ, -0x1 ;  /* 0xffffffffff197424 */ /* 0x000fe400078e00ff */
[----:B------:R-:W-:Y:S05]  /*6ac0*/  CALL.REL.NOINC `($__internal_340_$__cuda_sm70_shflsync_bfly_p) ;  /* 0x0000028000007944 */ /* 0x000fea0003c00000 */
[----:B-1----:R-:W-:Y:S01]  /*6ad0*/  IMAD.MOV.U32 R20, RZ, RZ, R22 ;  /* 0x000000ffff147224 */ /* 0x002fe200078e0016 */
[----:B0-----:R-:W-:Y:S05]  /*6ae0*/  BRA `(.L_x_16183) ;  /* 0xffffb5d000007947 */ /* 0x001fea000383ffff */
.L_x_16141:
[----:B------:R-:W-:Y:S01]  /*6af0*/  IMAD.MOV.U32 R22, RZ, RZ, R27 ;  /* 0x000000ffff167224 */ /* 0x000fe200078e001b */
[----:B------:R-:W-:Y:S01]  /*6b00*/  MOV R20, 0x6b50 ;  /* 0x00006b5000147802 */ /* 0x000fe20000000f00 */
[----:B------:R-:W-:Y:S02]  /*6b10*/  IMAD.MOV.U32 R23, RZ, RZ, 0x1 ;  /* 0x00000001ff177424 */ /* 0x000fe400078e00ff */
[----:B------:R-:W-:Y:S02]  /*6b20*/  IMAD.MOV.U32 R24, RZ, RZ, 0x1f ;  /* 0x0000001fff187424 */ /* 0x000fe400078e00ff */
[----:B------:R-:W-:Y:S02]  /*6b30*/  IMAD.MOV.U32 R25, RZ, RZ, -0x1 ;  /* 0xffffffffff197424 */ /* 0x000fe400078e00ff */
[----:B------:R-:W-:Y:S05]  /*6b40*/  CALL.REL.NOINC `($__internal_340_$__cuda_sm70_shflsync_bfly_p) ;  /* 0x0000020000007944 */ /* 0x000fea0003c00000 */
[----:B-1----:R-:W-:Y:S01]  /*6b50*/  IMAD.MOV.U32 R20, RZ, RZ, R22 ;  /* 0x000000ffff147224 */ /* 0x002fe200078e0016 */
[----:B0-----:R-:W-:Y:S05]  /*6b60*/  BRA `(.L_x_16184) ;  /* 0xffffc4c000007947 */ /* 0x001fea000383ffff */
.L_x_16144:
[----:B------:R-:W-:Y:S01]  /*6b70*/  IMAD.MOV.U32 R22, RZ, RZ, R10 ;  /* 0x000000ffff167224 */ /* 0x000fe200078e000a */
[----:B------:R-:W-:Y:S01]  /*6b80*/  MOV R20, 0x6bd0 ;  /* 0x00006bd000147802 */ /* 0x000fe20000000f00 */
[----:B------:R-:W-:-:S02]  /*6b90*/  IMAD.MOV.U32 R23, RZ, RZ, 0x10 ;  /* 0x00000010ff177424 */ /* 0x000fc400078e00ff */
[----:B------:R-:W-:Y:S02]  /*6ba0*/  IMAD.MOV.U32 R24, RZ, RZ, 0x1f ;  /* 0x0000001fff187424 */ /* 0x000fe400078e00ff */
[----:B------:R-:W-:Y:S02]  /*6bb0*/  IMAD.MOV.U32 R25, RZ, RZ, -0x1 ;  /* 0xffffffffff197424 */ /* 0x000fe400078e00ff */
[----:B-----5:R-:W-:Y:S05]  /*6bc0*/  CALL.REL.NOINC `($__internal_340_$__cuda_sm70_shflsync_bfly_p) ;  /* 0x0000018000007944 */ /* 0x020fea0003c00000 */
[----:B-1----:R-:W-:Y:S01]  /*6bd0*/  IMAD.MOV.U32 R7, RZ, RZ, R22 ;  /* 0x000000ffff077224 */ /* 0x002fe200078e0016 */
[----:B0-----:R-:W-:Y:S05]  /*6be0*/  BRA `(.L_x_16185) ;  /* 0xffffc60000007947 */ /* 0x001fea000383ffff */
.L_x_16145:
[----:B------:R-:W-:Y:S01]  /*6bf0*/  IMAD.MOV.U32 R22, RZ, RZ, R14 ;  /* 0x000000ffff167224 */ /* 0x000fe200078e000e */
[----:B------:R-:W-:Y:S01]  /*6c00*/  MOV R20, 0x6c50 ;  /* 0x00006c5000147802 */ /* 0x000fe20000000f00 */
[----:B------:R-:W-:Y:S02]  /*6c10*/  IMAD.MOV.U32 R23, RZ, RZ, 0x8 ;  /* 0x00000008ff177424 */ /* 0x000fe400078e00ff */
[----:B------:R-:W-:Y:S02]  /*6c20*/  IMAD.MOV.U32 R24, RZ, RZ, 0x1f ;  /* 0x0000001fff187424 */ /* 0x000fe400078e00ff */
[----:B------:R-:W-:Y:S02]  /*6c30*/  IMAD.MOV.U32 R25, RZ, RZ, -0x1 ;  /* 0xffffffffff197424 */ /* 0x000fe400078e00ff */
[----:B0----5:R-:W-:Y:S05]  /*6c40*/  CALL.REL.NOINC `($__internal_340_$__cuda_sm70_shflsync_bfly_p) ;  /* 0x0000010000007944 */ /* 0x021fea0003c00000 */
[----:B-1----:R-:W-:Y:S01]  /*6c50*/  FMNMX.FTZ R7, R14, R22, !PT ;  /* 0x000000160e077209 */ /* 0x002fe20007810000 */
[----:B0-----:R-:W-:Y:S01]  /*6c60*/  IMAD.MOV.U32 R23, RZ, RZ, 0x4 ;  /* 0x00000004ff177424 */ /* 0x001fe200078e00ff */
[----:B------:R-:W-:Y:S01]  /*6c70*/  MOV R20, 0x6cc0 ;  /* 0x00006cc000147802 */ /* 0x000fe20000000f00 */
[----:B------:R-:W-:-:S02]  /*6c80*/  IMAD.MOV.U32 R24, RZ, RZ, 0x1f ;  /* 0x0000001fff187424 */ /* 0x000fc400078e00ff */
[----:B------:R-:W-:Y:S02]  /*6c90*/  IMAD.MOV.U32 R25, RZ, RZ, -0x1 ;  /* 0xffffffffff197424 */ /* 0x000fe400078e00ff */
[----:B------:R-:W-:Y:S02]  /*6ca0*/  IMAD.MOV.U32 R22, RZ, RZ, R7 ;  /* 0x000000ffff167224 */ /* 0x000fe400078e0007 */
[----:B------:R-:W-:Y:S05]  /*6cb0*/  CALL.REL.NOINC `($__internal_340_$__cuda_sm70_shflsync_bfly_p) ;  /* 0x0000009000007944 */ /* 0x000fea0003c00000 */
[----:B-1----:R-:W-:Y:S01]  /*6cc0*/  FMNMX.FTZ R10, R7, R22, !PT ;  /* 0x00000016070a7209 */ /* 0x002fe20007810000 */
[----:B0-----:R-:W-:Y:S01]  /*6cd0*/  IMAD.MOV.U32 R23, RZ, RZ, 0x2 ;  /* 0x00000002ff177424 */ /* 0x001fe200078e00ff */
[----:B------:R-:W-:Y:S01]  /*6ce0*/  MOV R20, 0x6d30 ;  /* 0x00006d3000147802 */ /* 0x000fe20000000f00 */
[----:B------:R-:W-:Y:S02]  /*6cf0*/  IMAD.MOV.U32 R24, RZ, RZ, 0x1f ;  /* 0x0000001fff187424 */ /* 0x000fe400078e00ff */
[----:B------:R-:W-:Y:S02]  /*6d00*/  IMAD.MOV.U32 R25, RZ, RZ, -0x1 ;  /* 0xffffffffff197424 */ /* 0x000fe400078e00ff */
[----:B------:R-:W-:Y:S02]  /*6d10*/  IMAD.MOV.U32 R22, RZ, RZ, R10 ;  /* 0x000000ffff167224 */ /* 0x000fe400078e000a */
[----:B------:R-:W-:Y:S05]  /*6d20*/  CALL.REL.NOINC `($__internal_340_$__cuda_sm70_shflsync_bfly_p) ;  /* 0x0000002000007944 */ /* 0x000fea0003c00000 */
[----:B-1----:R-:W-:Y:S01]  /*6d30*/  IMAD.MOV.U32 R13, RZ, RZ, R22 ;  /* 0x000000ffff0d7224 */ /* 0x002fe200078e0016 */
[----:B0-----:R-:W-:Y:S05]  /*6d40*/  BRA `(.L_x_16186) ;  /* 0xffffc51000007947 */ /* 0x001fea000383ffff */
        .weak           $__internal_340_$__cuda_sm70_shflsync_bfly_p
        .type           $__internal_340_$__cuda_sm70_shflsync_bfly_p,@function
        .size           $__internal_340_$__cuda_sm70_shflsync_bfly_p,(.L_x_25001 - $__internal_340_$__cuda_sm70_shflsync_bfly_p)
$__internal_340_$__cuda_sm70_shflsync_bfly_p:
[----:B------:R-:W-:Y:S01]  /*6d50*/  IMAD.MOV.U32 R21, RZ, RZ, 0x0 ;  /* 0x00000000ff157424 */ /* 0x000fe200078e00ff */
[----:B------:R-:W-:Y:S04]  /*6d60*/  WARPSYNC R25 ;  /* 0x0000001900007348 */ /* 0x000fe80003800000 */
[----:B------:R0:W1:Y:S01]  /*6d70*/  SHFL.BFLY PT, R22, R22, R23, R24 ;  /* 0x0c00001716167389 */ /* 0x00006200000e0018 */
[----:B------:R-:W-:Y:S05]  /*6d80*/  RET.REL.NODEC R20 `(_ZN4vllm25paged_attention_v2_kernelI13__nv_bfloat16S1_Li64ELi16ELi128ELNS_18Fp8KVCacheDataTypeE0ELb1ELi512EEEvPfS3_PT_PKS4_PKT0_SA_ifPKiSC_iPKfiiiSE_SE_iiiii) ;  /* 0xffff927014007950 */ /* 0x000fea0003c3ffff */
.L_x_16187:
        /* <DEDUP_REMOVED lines=15> */
.L_x_25001:


//--------------------- .text._ZN4vllm25paged_attention_v2_kernelI13__nv_bfloat16S1_Li32ELi16ELi128ELNS_18Fp8KVCacheDataTypeE0ELb1ELi512EEEvPfS3_PT_PKS4_PKT0_SA_ifPKiSC_iPKfiiiSE_SE_iiiii --------------------------
	.section	.text._ZN4vllm25paged_attention_v2_kernelI13__nv_bfloat16S1_Li32ELi16ELi128ELNS_18Fp8KVCacheDataTypeE0ELb1ELi512EEEvPfS3_PT_PKS4_PKT0_SA_ifPKiSC_iPKfiiiSE_SE_iiiii,"ax",@progbits
	.sectioninfo	@"SHI_REGISTERS=64"
	.align	128
        .global         _ZN4vllm25paged_attention_v2_kernelI13__nv_bfloat16S1_Li32ELi16ELi128ELNS_18Fp8KVCacheDataTypeE0ELb1ELi512EEEvPfS3_PT_PKS4_PKT0_SA_ifPKiSC_iPKfiiiSE_SE_iiiii
        .type           _ZN4vllm25paged_attention_v2_kernelI13__nv_bfloat16S1_Li32ELi16ELi128ELNS_18Fp8KVCacheDataTypeE0ELb1ELi512EEEvPfS3_PT_PKS4_PKT0_SA_ifPKiSC_iPKfiiiSE_SE_iiiii,@function
        .size           _ZN4vllm25paged_attention_v2_kernelI13__nv_bfloat16S1_Li32ELi16ELi128ELNS_18Fp8KVCacheDataTypeE0ELb1ELi512EEEvPfS3_PT_PKS4_PKT0_SA_ifPKiSC_iPKfiiiSE_SE_iiiii,(.L_x_25002 - _ZN4vllm25paged_attention_v2_kernelI13__nv_bfloat16S1_Li32ELi16ELi128ELNS_18Fp8KVCacheDataTypeE0ELb1ELi512EEEvPfS3_PT_PKS4_PKT0_SA_ifPKiSC_iPKfiiiSE_SE_iiiii)
        .other          _ZN4vllm25paged_attention_v2_kernelI13__nv_bfloat16S1_Li32ELi16ELi128ELNS_18Fp8KVCacheDataTypeE0ELb1ELi512EEEvPfS3_PT_PKS4_PKT0_SA_ifPKiSC_iPKfiiiSE_SE_iiiii,@"STO_CUDA_ENTRY STV_DEFAULT"
_ZN4vllm25paged_attention_v2_kernelI13__nv_bfloat16S1_Li32ELi16ELi128ELNS_18Fp8KVCacheDataTypeE0ELb1ELi512EEEvPfS3_PT_PKS4_PKT0_SA_ifPKiSC_iPKfiiiSE_SE_iiiii:
.text._ZN4vllm25paged_attention_v2_kernelI13__nv_bfloat16S1_Li32ELi16ELi128ELNS_18Fp8KVCacheDataTypeE0ELb1ELi512EEEvPfS3_PT_PKS4_PKT0_SA_ifPKiSC_iPKfiiiSE_SE_iiiii:
        /* <DEDUP_REMOVED lines=19> */
[----:B------:R-:W-:Y:S03]  /*0130*/  BSSY B0, `(.L_x_16188) ;  /* 0x000008b000007945 */ /* 0x000fe60003800000 */
        /* <DEDUP_REMOVED lines=37> */
[----:B------:R-:W-:-:S04]  /*0390*/  LOP3.LUT R6, R2, R11, RZ, 0x3c, !PT ;  /* 0x0000000b02067212 */ /* 0x000fc800078e3cff */
[----:B------:R-:W-:Y:S02]  /*03a0*/  ISETP.GT.U32.AND P1, PT, R7, R4, PT ;  /* 0x000000040700720c */ /* 0x000fe40003f24070 */
[----:B------:R-:W-:Y:S02]  /*03b0*/  ISETP.GE.AND P2, PT, R6, RZ, PT ;  /* 0x000000ff0600720c */ /* 0x000fe40003f46270 */
[----:B--2---:R-:W-:-:S04]  /*03c0*/  LEA.HI R6, R43, R43, RZ, 0x1 ;  /* 0x0000002b2b067211 */ /* 0x004fc800078f08ff */
[----:B------:R-:W-:-:S05]  /*03d0*/  LOP3.LUT R34, R6, 0xfffffffe, RZ, 0xc0, !PT ;  /* 0xfffffffe06227812 */ /* 0x000fca00078ec0ff */
[----:B------:R-:W-:Y:S01]  /*03e0*/  @!P1 IMAD.IADD R4, R4, 0x1, -R7 ;  /* 0x0000000104049824 */ /* 0x000fe200078e0a07 */
[----:B------:R-:W-:Y:S01]  /*03f0*/  @!P1 IADD3 R37, R37, 0x1, RZ ;  /* 0x0000000125259810 */ /* 0x000fe20007ffe0ff */
[----:B------:R-:W-:Y:S01]  /*0400*/  IMAD.IADD R34, R43, 0x1, -R34 ;  /* 0x000000012b227824 */ /* 0x000fe200078e0a22 */
[----:B------:R-:W-:Y:S02]  /*0410*/  ISETP.NE.AND P1, PT, R11, RZ, PT ;  /* 0x000000ff0b00720c */ /* 0x000fe40003f25270 */
[----:B------:R-:W-:Y:S02]  /*0420*/  ISETP.GE.U32.AND P0, PT, R4, R7, PT ;  /* 0x000000070400720c */ /* 0x000fe40003f06070 */
[----:B------:R-:W-:Y:S02]  /*0430*/  IADD3 R4, R44, 0xf, RZ ;  /* 0x0000000f2c047810 */ /* 0x000fe40007ffe0ff */
[----:B------:R-:W-:Y:S02]  /*0440*/  LEA R7, R29, 0x20, 0x5 ;  /* 0x000000201d077811 */ /* 0x000fe400078e28ff */
[----:B------:R-:W-:-:S04]  /*0450*/  SHF.R.S32.HI R5, RZ, 0x1f, R4 ;  /* 0x0000001fff057819 */ /* 0x000fc80000011404 */
[----:B------:R-:W-:Y:S02]  /*0460*/  LEA.HI R5, R5, R4, RZ, 0x4 ;  /* 0x0000000405057211 */ /* 0x000fe400078f20ff */
[----:B------:R-:W-:Y:S02]  /*0470*/  SHF.R.S32.HI R4, RZ, 0x1f, R43 ;  /* 0x0000001fff047819 */ /* 0x000fe4000001142b */
[----:B------:R-:W-:Y:S02]  /*0480*/  SHF.R.S32.HI R42, RZ, 0x4, R5 ;  /* 0x00000004ff2a7819 */ /* 0x000fe40000011405 */
[----:B------:R-:W-:Y:S02]  /*0490*/  @P0 IADD3 R37, R37, 0x1, RZ ;  /* 0x0000000125250810 */ /* 0x000fe40007ffe0ff */
[----:B------:R-:W-:Y:S02]  /*04a0*/  IMNMX R36, R42, R7, PT ;  /* 0x000000072a247217 */ /* 0x000fe40003800200 */
[----:B------:R-:W-:Y:S01]  /*04b0*/  ISETP.GT.AND P0, PT, R43, 0x7, PT ;  /* 0x000000072b00780c */ /* 0x000fe20003f04270 */
[----:B------:R-:W-:Y:S01]  /*04c0*/  @!P2 IMAD.MOV R37, RZ, RZ, -R37 ;  /* 0x000000ffff25a224 */ /* 0x000fe200078e0a25 */
[----:B------:R-:W-:Y:S01]  /*04d0*/  LEA.HI R35, R4, R43, RZ, 0x5 ;  /* 0x0000002b04237211 */ /* 0x000fe200078f28ff */
[----:B------:R-:W-:Y:S01]  /*04e0*/  IMAD R5, R29, -0x20, R36 ;  /* 0xffffffe01d057824 */ /* 0x000fe200078e0224 */
[----:B------:R-:W-:-:S02]  /*04f0*/  SHF.R.S32.HI R4, RZ, 0x1, R6 ;  /* 0x00000001ff047819 */ /* 0x000fc40000011406 */
[----:B------:R-:W-:Y:S01]  /*0500*/  LOP3.LUT R6, R35, 0xffffffe0, RZ, 0xc0, !PT ;  /* 0xffffffe023067812 */ /* 0x000fe200078ec0ff */
[----:B------:R-:W-:Y:S01]  /*0510*/  IMAD R5, R5, 0x10, R16 ;  /* 0x0000001005057824 */ /* 0x000fe200078e0210 */
[----:B------:R-:W-:Y:S02]  /*0520*/  @!P1 LOP3.LUT R37, RZ, R11, RZ, 0x33, !PT ;  /* 0x0000000bff259212 */ /* 0x000fe400078e33ff */
        /* <DEDUP_REMOVED lines=30> */
.L_x_16192:
        /* <DEDUP_REMOVED lines=13> */
.L_x_16191:
[----:B------:R-:W-:Y:S05]  /*07e0*/  BSYNC B1 ;  /* 0x0000000000017941 */ /* 0x000fea0003800000 */
.L_x_16190:
        /* <DEDUP_REMOVED lines=10> */
.L_x_16193:
        /* <DEDUP_REMOVED lines=21> */
.L_x_16189:
[----:B------:R-:W-:Y:S05]  /*09e0*/  BSYNC B0 ;  /* 0x0000000000007941 */ /* 0x000fea0003800000 */
.L_x_16188:
        /* <DEDUP_REMOVED lines=32> */
[----:B------:R-:W-:-:S05]  /*0bf0*/  @P3 IMAD R26, R2, c[0x0][0x1e8], RZ ;  /* 0x00007a00021a3a24 */ /* 0x000fca00078e02ff */
[----:B------:R-:W-:Y:S02]  /*0c00*/  IADD3 R26, R26, 0x1, RZ ;  /* 0x000000011a1a7810 */ /* 0x000fe40007ffe0ff */
[----:B------:R-:W-:Y:S02]  /*0c10*/  @P0 IADD3 R28, R28, 0x1, RZ ;  /* 0x000000011c1c0810 */ /* 0x000fe40007ffe0ff */
[----:B------:R-:W-:-:S03]  /*0c20*/  ISETP.GE.AND P0, PT, R29, R36, PT ;  /* 0x000000241d00720c */ /* 0x000fc60003f06270 */
[----:B------:R-:W-:Y:S01]  /*0c30*/  @!P2 IMAD.MOV R28, RZ, RZ, -R28 ;  /* 0x000000ffff1ca224 */ /* 0x000fe200078e0a1c */
[----:B------:R-:W-:-:S09]  /*0c40*/  @!P1 LOP3.LUT R28, RZ, c[0x0][0x1e4], RZ, 0x33, !PT ;  /* 0x00007900ff1c9a12 */ /* 0x000fd200078e33ff */
[----:B------:R-:W-:Y:S05]  /*0c50*/  @P0 BRA `(.L_x_16195) ;  /* 0x0000193000000947 */ /* 0x000fea0003800000 */
[----:B------:R-:W-:Y:S01]  /*0c60*/  SHF.R.S32.HI R3, RZ, 0x1f, R4 ;  /* 0x0000001fff037819 */ /* 0x000fe20000011404 */
[C---:B------:R-:W-:Y:S01]  /*0c70*/  IMAD.SHL.U32 R24, R34.reuse, 0x4, RZ ;  /* 0x0000000422187824 */ /* 0x040fe200078e00ff */
[----:B------:R-:W-:Y:S01]  /*0c80*/  IADD3 R6, R34, 0x2, RZ ;  /* 0x0000000222067810 */ /* 0x000fe20007ffe0ff */
[----:B------:R-:W-:Y:S01]  /*0c90*/  IMAD R2, R37, c[0x0][0x1c0], RZ ;  /* 0x0000700025027a24 */ /* 0x000fe200078e02ff */
[----:B------:R-:W-:Y:S01]  /*0ca0*/  LEA.HI R3, R3, R4, RZ, 0x4 ;  /* 0x0000000403037211 */ /* 0x000fe200078f20ff */
[----:B------:R-:W-:Y:S01]  /*0cb0*/  IMAD R20, R0, c[0x0][0x1a8], RZ ;  /* 0x00006a0000147a24 */ /* 0x000fe200078e02ff */
[----:B------:R-:W-:Y:S01]  /*0cc0*/  SHF.R.S32.HI R5, RZ, 0x1f, R24 ;  /* 0x0000001fff057819 */ /* 0x000fe20000011418 */
[----:B------:R-:W-:Y:S01]  /*0cd0*/  IMAD.SHL.U32 R25, R6, 0x4, RZ ;  /* 0x0000000406197824 */ /* 0x000fe200078e00ff */
[----:B------:R-:W-:Y:S01]  /*0ce0*/  LOP3.LUT R3, R3, 0xfffffff0, RZ, 0xc0, !PT ;  /* 0xfffffff003037812 */ /* 0x000fe200078ec0ff */
[----:B------:R-:W-:Y:S01]  /*0cf0*/  IMAD.MOV.U32 R11, RZ, RZ, c[0x0][0x1bc] ;  /* 0x00006f00ff0b7624 */ /* 0x000fe200078e00ff */
[----:B------:R-:W-:Y:S01]  /*0d00*/  LEA.HI R5, R5, R24, RZ, 0x3 ;  /* 0x0000001805057211 */ /* 0x000fe200078f18ff */
[C---:B------:R-:W-:Y:S01]  /*0d10*/  IMAD.SHL.U32 R12, R34.reuse, 0x20, RZ ;  /* 0x00000020220c7824 */ /* 0x040fe200078e00ff */
[----:B------:R-:W-:Y:S01]  /*0d20*/  IADD3 R7, R34, 0x6, RZ ;  /* 0x0000000622077810 */ /* 0x000fe20007ffe0ff */
[----:B------:R-:W-:Y:S01]  /*0d30*/  IMAD.IADD R18, R4, 0x1, -R3 ;  /* 0x0000000104127824 */ /* 0x000fe200078e0a03 */
[----:B------:R-:W-:-:S02]  /*0d40*/  IADD3 R3, R34, 0x4, RZ ;  /* 0x0000000422037810 */ /* 0x000fc40007ffe0ff */
[----:B------:R-:W-:Y:S01]  /*0d50*/  LOP3.LUT R5, R5, 0xfffffff8, RZ, 0xc0, !PT ;  /* 0xfffffff805057812 */ /* 0x000fe200078ec0ff */
[----:B------:R-:W-:Y:S01]  /*0d60*/  IMAD.SHL.U32 R31, R18, 0x8, RZ ;  /* 0x00000008121f7824 */ /* 0x000fe200078e00ff */
[----:B------:R-:W-:Y:S01]  /*0d70*/  SHF.R.S32.HI R4, RZ, 0x1f, R25 ;  /* 0x0000001fff047819 */ /* 0x000fe20000011419 */
[----:B------:R-:W-:Y:S01]  /*0d80*/  IMAD.SHL.U32 R14, R3, 0x4, RZ ;  /* 0x00000004030e7824 */ /* 0x000fe200078e00ff */
[----:B------:R-:W-:Y:S01]  /*0d90*/  LEA.HI R6, R6, R6, RZ, 0x1 ;  /* 0x0000000606067211 */ /* 0x000fe200078f08ff */
[----:B------:R-:W-:Y:S01]  /*0da0*/  IMAD.SHL.U32 R15, R7, 0x4, RZ ;  /* 0x00000004070f7824 */ /* 0x000fe200078e00ff */
[----:B------:R-:W-:Y:S01]  /*0db0*/  SHF.R.S32.HI R9, RZ, 0x1f, R31 ;  /* 0x0000001fff097819 */ /* 0x000fe2000001141f */
[----:B------:R-:W-:Y:S01]  /*0dc0*/  IMAD.IADD R24, R24, 0x1, -R5 ;  /* 0x0000000118187824 */ /* 0x000fe200078e0a05 */
[----:B------:R-:W-:Y:S01]  /*0dd0*/  IADD3 R30, P0, R2, R31, RZ ;  /* 0x0000001f021e7210 */ /* 0x000fe20007f1e0ff */
[----:B------:R-:W-:Y:S01]  /*0de0*/  IMAD.SHL.U32 R6, R6, 0x40, RZ ;  /* 0x0000004006067824 */ /* 0x000fe200078e00ff */
[----:B------:R-:W-:-:S02]  /*0df0*/  SHF.R.S32.HI R5, RZ, 0x1f, R14 ;  /* 0x0000001fff057819 */ /* 0x000fc4000001140e */
[----:B------:R-:W-:Y:S02]  /*0e00*/  SHF.R.S32.HI R8, RZ, 0x1f, R15 ;  /* 0x0000001fff087819 */ /* 0x000fe4000001140f */
[----:B------:R-:W-:Y:S02]  /*0e10*/  LEA.HI.X.SX32 R31, R2, R9, 0x1, P0 ;  /* 0x00000009021f7211 */ /* 0x000fe400000f0eff */
[----:B-----5:R-:W-:Y:S02]  /*0e20*/  FSETP.NEU.FTZ.AND P0, PT, R45, RZ, PT ;  /* 0x000000ff2d00720b */ /* 0x020fe40003f1d000 */
[----:B------:R-:W-:Y:S02]  /*0e30*/  LEA.HI R4, R4, R25, RZ, 0x3 ;  /* 0x0000001904047211 */ /* 0x000fe400078f18ff */
[----:B------:R-:W-:Y:S02]  /*0e40*/  LEA.HI R5, R5, R14, RZ, 0x3 ;  /* 0x0000000e05057211 */ /* 0x000fe400078f18ff */
        /* <DEDUP_REMOVED lines=14> */
[----:B------:R-:W-:Y:S02]  /*0f30*/  IADD3 R13, R28, -c[0x0][0x1dc], RZ ;  /* 0x800077001c0d7a10 */ /* 0x000fe40007ffe0ff */
        /* <DEDUP_REMOVED lines=11> */
[C---:B------:R-:W-:Y:S02]  /*0ff0*/  IMAD R17, R35.reuse, 0x10, R18 ;  /* 0x0000001023117824 */ /* 0x040fe400078e0212 */
[----:B------:R-:W-:Y:S01]  /*1000*/  IMAD R45, R35, 0x10, R16 ;  /* 0x00000010232d7824 */ /* 0x000fe200078e0210 */
[----:B------:R-:W-:Y:S01]  /*1010*/  LEA.HI.X.SX32 R49, R29, R22, 0x1, P0 ;  /* 0x000000161d317211 */ /* 0x000fe200000f0eff */
[----:B------:R-:W-:Y:S01]  /*1020*/  IMAD.MOV.U32 R27, RZ, RZ, -0x800001 ;  /* 0xff7fffffff1b7424 */ /* 0x000fe200078e00ff */
[----:B------:R-:W-:Y:S01]  /*1030*/  LEA R48, P0, R20, c[0x0][0x198], 0x2 ;  /* 0x0000660014307a11 */ /* 0x000fe200078010ff */
[----:B------:R-:W-:Y:S01]  /*1040*/  IMAD.MOV.U32 R53, RZ, RZ, R29 ;  /* 0x000000ffff357224 */ /* 0x000fe200078e001d */
[----:B------:R-:W-:Y:S01]  /*1050*/  LEA R50, R17, 0x60, 0x2 ;  /* 0x0000006011327811 */ /* 0x000fe200078e10ff */
[----:B------:R-:W-:Y:S01]  /*1060*/  IMAD.IADD R51, R16, 0x1, R17 ;  /* 0x0000000110337824 */ /* 0x000fe200078e0211 */
[----:B------:R-:W-:-:S02]  /*1070*/  LEA.HI.X R49, R20, c[0x0][0x19c], R49, 0x2, P0 ;  /* 0x0000670014317a11 */ /* 0x000fc400000f1431 */
.L_x_16201:
        /* <DEDUP_REMOVED lines=73> */
[-C--:B------:R-:W-:Y:S01]  /*1510*/  IADD3.X R20, R2, R21.reuse, R7, P1, P2 ;  /* 0x0000001502147210 */ /* 0x080fe20000fe4407 */
[----:B------:R1:W5:Y:S01]  /*1520*/  LDG.E.CONSTANT R60, [R40.64+0x4] ;  /* 0x0000040a283c7981 */ /* 0x000362000c1e9900 */
[----:B------:R-:W-:Y:S02]  /*1530*/  IADD3 R16, P1, P2, R15, R16, R8 ;  /* 0x000000100f107210 */ /* 0x000fe40007a3e008 */
[----:B------:R-:W-:Y:S02]  /*1540*/  LEA.HI.X R39, R17, c[0x0][0x184], R20, 0x1, P3 ;  /* 0x0000610011277a11 */ /* 0x000fe400018f0c14 */
[----:B------:R-:W-:Y:S02]  /*1550*/  LEA R46, P3, R16, c[0x0][0x180], 0x1 ;  /* 0x00006000102e7a11 */ /* 0x000fe400078608ff */
[----:B------:R-:W-:Y:S01]  /*1560*/  IADD3.X R17, R0, R21, R5, P1, P2 ;  /* 0x0000001500117210 */ /* 0x000fe20000fe4405 */
[----:B------:R0:W4:Y:S03]  /*1570*/  LDG.E.CONSTANT R56, [R38.64] ;  /* 0x0000000a26387981 */ /* 0x000126000c1e9900 */
[----:B------:R-:W-:Y:S01]  /*1580*/  LEA.HI.X R47, R16, c[0x0][0x184], R17, 0x1, P3 ;  /* 0x00006100102f7a11 */ /* 0x000fe200018f0c11 */
[----:B------:R0:W4:Y:S04]  /*1590*/  LDG.E.CONSTANT R58, [R38.64+0x4] ;  /* 0x0000040a263a7981 */ /* 0x000128000c1e9900 */
[----:B------:R-:W5:Y:S04]  /*15a0*/  LDG.E.CONSTANT R57, [R46.64] ;  /* 0x0000000a2e397981 */ /* 0x000f68000c1e9900 */
[----:B------:R-:W5:Y:S04]  /*15b0*/  LDG.E.CONSTANT R59, [R46.64+0x4] ;  /* 0x0000040a2e3b7981 */ /* 0x000f68000c1e9900 */
[----:B0-----:R-:W0:Y:S04]  /*15c0*/  LDS.128 R16, [R12] ;  /* 0x000000000c107984 */ /* 0x001e280000000c00 */
[----:B------:R-:W1:Y:S01]  /*15d0*/  LDS.128 R20, [R12+0x10] ;  /* 0x000010000c147984 */ /* 0x000e620000000c00 */
[----:B0-----:R-:W-:-:S02]  /*15e0*/  PRMT R38, RZ, 0x5410, R18 ;  /* 0x00005410ff267816 */ /* 0x001fc40000000012 */
[----:B------:R-:W-:Y:S02]  /*15f0*/  PRMT R18, RZ, 0x7610, R18 ;  /* 0x00007610ff127816 */ /* 0x000fe40000000012 */
[----:B------:R-:W-:Y:S02]  /*1600*/  ISETP.NE.AND P1, PT, R34, RZ, PT ;  /* 0x000000ff2200720c */ /* 0x000fe40003f25270 */
[----:B--2---:R-:W-:-:S05]  /*1610*/  PRMT R39, RZ, 0x5410, R52 ;  /* 0x00005410ff277816 */ /* 0x004fca0000000034 */
[----:B-1----:R-:W-:Y:S01]  /*1620*/  FMUL.FTZ R40, R38, R39 ;  /* 0x0000002726287220 */ /* 0x002fe20000410000 */
        /* <DEDUP_REMOVED lines=21> */
[--C-:B------:R-:W-:Y:S02]  /*1780*/  PRMT R38, RZ, 0x5410, R56.reuse ;  /* 0x00005410ff267816 */ /* 0x100fe40000000038 */
[----:B------:R-:W-:-:S03]  /*1790*/  PRMT R56, RZ, 0x7610, R56 ;  /* 0x00007610ff387816 */ /* 0x000fc60000000038 */
[----:B------:R-:W-:Y:S01]  /*17a0*/  FFMA.FTZ R40, R39, R38, R18 ;  /* 0x0000002627287223 */ /* 0x000fe20000010012 */
[----:B------:R-:W-:Y:S02]  /*17b0*/  PRMT R39, RZ, 0x7610, R20 ;  /* 0x00007610ff277816 */ /* 0x000fe40000000014 */
[--C-:B------:R-:W-:Y:S02]  /*17c0*/  PRMT R38, RZ, 0x5410, R21.reuse ;  /* 0x00005410ff267816 */ /* 0x100fe40000000015 */
[----:B------:R-:W-:Y:S02]  /*17d0*/  PRMT R20, RZ, 0x7610, R21 ;  /* 0x00007610ff147816 */ /* 0x000fe40000000015 */
[--C-:B------:R-:W-:Y:S02]  /*17e0*/  PRMT R21, RZ, 0x5410, R22.reuse ;  /* 0x00005410ff157816 */ /* 0x100fe40000000016 */
[----:B------:R-:W-:Y:S02]  /*17f0*/  PRMT R41, RZ, 0x7610, R22 ;  /* 0x00007610ff297816 */ /* 0x000fe40000000016 */
[--C-:B------:R-:W-:Y:S01]  /*1800*/  PRMT R22, RZ, 0x5410, R57.reuse ;  /* 0x00005410ff167816 */ /* 0x100fe20000000039 */
[----:B------:R-:W-:Y:S01]  /*1810*/  FFMA.FTZ R16, R39, R56, R16 ;  /* 0x0000003827107223 */ /* 0x000fe20000010010 */
        /* <DEDUP_REMOVED lines=18> */
.L_x_16244:
        /* <DEDUP_REMOVED lines=9> */
.L_x_16198:
[----:B------:R-:W-:-:S13]  /*19d0*/  ISETP.NE.AND P1, PT, R34, RZ, PT ;  /* 0x000000ff2200720c */ /* 0x000fda0003f25270 */
[----:B------:R-:W-:-:S05]  /*19e0*/  @!P1 IMAD.MOV.U32 R17, RZ, RZ, -0x800001 ;  /* 0xff7fffffff119424 */ /* 0x000fca00078e00ff */
[----:B------:R0:W-:Y:S02]  /*19f0*/  @!P1 STS [R50], R17 ;  /* 0x0000001132009388 */ /* 0x0001e40000000800 */
.L_x_16200:
[----:B------:R-:W-:Y:S05]  /*1a00*/  BSYNC B1 ;  /* 0x0000000000017941 */ /* 0x000fea0003800000 */
.L_x_16197:
[----:B------:R-:W-:Y:S02]  /*1a10*/  IADD3 R48, P1, R48, 0x10, RZ ;  /* 0x0000001030307810 */ /* 0x000fe40007f3e0ff */
[----:B01----:R-:W-:Y:S02]  /*1a20*/  IADD3 R50, R50, 0x100, RZ ;  /* 0x0000010032327810 */ /* 0x003fe40007ffe0ff */
[----:B------:R-:W-:Y:S01]  /*1a30*/  IADD3 R51, R51, 0x40, RZ ;  /* 0x0000004033337810 */ /* 0x000fe20007ffe0ff */
[----:B------:R-:W-:Y:S01]  /*1a40*/  IMAD.X R49, RZ, RZ, R49, P1 ;  /* 0x000000ffff317224 */ /* 0x000fe200008e0631 */
[----:B------:R-:W-:Y:S01]  /*1a50*/  IADD3 R45, R45, 0x40, RZ ;  /* 0x000000402d2d7810 */ /* 0x000fe20007ffe0ff */
[----:B------:R-:W-:Y:S05]  /*1a60*/  @!P0 BRA `(.L_x_16201) ;  /* 0xfffff61000008947 */ /* 0x000fea000383ffff */
[----:B------:R-:W-:Y:S05]  /*1a70*/  BRA `(.L_x_16195) ;  /* 0x00000b1000007947 */ /* 0x000fea0003800000 */
.L_x_16196:
[----:B------:R-:W-:Y:S01]  /*1a80*/  IADD3 R20, P0, R20, R29, RZ ;  /* 0x0000001d14147210 */ /* 0x000fe20007f1e0ff */
[C---:B------:R-:W-:Y:S02]  /*1a90*/  IMAD R17, R35.reuse, 0x10, R18 ;  /* 0x0000001023117824 */ /* 0x040fe400078e0212 */
[----:B------:R-:W-:Y:S01]  /*1aa0*/  IMAD R47, R35, 0x10, R16 ;  /* 0x00000010232f7824 */ /* 0x000fe200078e0210 */
[----:B------:R-:W-:Y:S01]  /*1ab0*/  LEA.HI.X.SX32 R51, R29, R22, 0x1, P0 ;  /* 0x000000161d337211 */ /* 0x000fe200000f0eff */
[----:B------:R-:W-:Y:S01]  /*1ac0*/  IMAD.IADD R49, R16, 0x1, R17 ;  /* 0x0000000110317824 */ /* 0x000fe200078e0211 */
[C---:B------:R-:W-:Y:S01]  /*1ad0*/  LEA R46, P0, R20.reuse, c[0x0][0x198], 0x2 ;  /* 0x00006600142e7a11 */ /* 0x040fe200078010ff */
[----:B------:R-:W-:Y:S01]  /*1ae0*/  IMAD.MOV.U32 R27, RZ, RZ, -0x800001 ;  /* 0xff7fffffff1b7424 */ /* 0x000fe200078e00ff */
[----:B------:R-:W-:Y:S01]  /*1af0*/  LEA R48, R17, 0x60, 0x2 ;  /* 0x0000006011307811 */ /* 0x000fe200078e10ff */
[----:B------:R-:W-:Y:S01]  /*1b00*/  IMAD.MOV.U32 R53, RZ, RZ, R29 ;  /* 0x000000ffff357224 */ /* 0x000fe200078e001d */
[----:B------:R-:W-:-:S02]  /*1b10*/  LEA.HI.X R51, R20, c[0x0][0x19c], R51, 0x2, P0 ;  /* 0x0000670014337a11 */ /* 0x000fc400000f1433 */
[----:B------:R-:W-:Y:S02]  /*1b20*/  IADD3 R50, -R44, 0x1, R49 ;  /* 0x000000012c327810 */ /* 0x000fe40007ffe131 */
.L_x_16206:
        /* <DEDUP_REMOVED lines=84> */
[----:B------:R-:W4:Y:S04]  /*2070*/  LDG.E.CONSTANT R56, [R40.64] ;  /* 0x0000000a28387981 */ /* 0x000f28000c1e9900 */
[----:B------:R-:W5:Y:S04]  /*2080*/  LDG.E.CONSTANT R60, [R40.64+0x4] ;  /* 0x0000040a283c7981 */ /* 0x000f68000c1e9900 */
[----:B0-----:R-:W1:Y:S02]  /*2090*/  LDS.128 R16, [R12] ;  /* 0x000000000c107984 */ /* 0x001e640000000c00 */
[----:B-1----:R-:W-:-:S02]  /*20a0*/  PRMT R20, RZ, 0x5410, R18 ;  /* 0x00005410ff147816 */ /* 0x002fc40000000012 */
[----:B------:R-:W-:Y:S02]  /*20b0*/  PRMT R61, RZ, 0x5410, R16 ;  /* 0x00005410ff3d7816 */ /* 0x000fe40000000010 */
[----:B------:R-:W-:Y:S02]  /*20c0*/  PRMT R18, RZ, 0x7610, R18 ;  /* 0x00007610ff127816 */ /* 0x000fe40000000012 */
[----:B------:R-:W-:Y:S02]  /*20d0*/  PRMT R16, RZ, 0x7610, R16 ;  /* 0x00007610ff107816 */ /* 0x000fe40000000010 */
[----:B------:R-:W-:Y:S02]  /*20e0*/  ISETP.NE.AND P0, PT, R34, RZ, PT ;  /* 0x000000ff2200720c */ /* 0x000fe40003f05270 */
[----:B--2---:R-:W-:-:S05]  /*20f0*/  PRMT R21, RZ, 0x5410, R52 ;  /* 0x00005410ff157816 */ /* 0x004fca0000000034 */
[----:B------:R-:W-:Y:S01]  /*2100*/  FMUL.FTZ R21, R20, R21 ;  /* 0x0000001514157220 */ /* 0x000fe20000410000 */
[----:B---3--:R-:W-:-:S05]  /*2110*/  PRMT R20, RZ, 0x5410, R54 ;  /* 0x00005410ff147816 */ /* 0x008fca0000000036 */
[----:B------:R-:W-:Y:S02]  /*2120*/  FFMA.FTZ R61, R61, R20, R21 ;  /* 0x000000143d3d7223 */ /* 0x000fe40000010015 */
[----:B------:R-:W0:Y:S01]  /*2130*/  LDS.128 R20, [R12+0x10] ;  /* 0x000010000c147984 */ /* 0x000e220000000c00 */
[----:B------:R-:W-:-:S05]  /*2140*/  PRMT R39, RZ, 0x7610, R52 ;  /* 0x00007610ff277816 */ /* 0x000fca0000000034 */
[----:B------:R-:W-:Y:S01]  /*2150*/  FMUL.FTZ R18, R18, R39 ;  /* 0x0000002712127220 */ /* 0x000fe20000410000 */
[----:B------:R-:W-:-:S05]  /*2160*/  PRMT R39, RZ, 0x7610, R54 ;  /* 0x00007610ff277816 */ /* 0x000fca0000000036 */
        /* <DEDUP_REMOVED lines=23> */
[----:B------:R-:W-:-:S02]  /*22e0*/  PRMT R22, RZ, 0x7610, R22 ;  /* 0x00007610ff167816 */ /* 0x000fc40000000016 */
[----:B------:R-:W-:-:S05]  /*22f0*/  PRMT R56, RZ, 0x7610, R56 ;  /* 0x00007610ff387816 */ /* 0x000fca0000000038 */
[----:B------:R-:W-:Y:S01]  /*2300*/  FFMA.FTZ R22, R22, R56, R19 ;  /* 0x0000003816167223 */ /* 0x000fe20000010013 */
[--C-:B------:R-:W-:Y:S02]  /*2310*/  PRMT R19, RZ, 0x5410, R59.reuse ;  /* 0x00005410ff137816 */ /* 0x100fe4000000003b */
[----:B------:R-:W-:Y:S01]  /*2320*/  PRMT R59, RZ, 0x7610, R59 ;  /* 0x00007610ff3b7816 */ /* 0x000fe2000000003b */
[----:B------:R-:W-:Y:S01]  /*2330*/  FFMA.FTZ R21, R38, R21, R61 ;  /* 0x0000001526157223 */ /* 0x000fe2000001003d */
[----:B------:R-:W-:Y:S01]  /*2340*/  PRMT R16, RZ, 0x5410, R23 ;  /* 0x00005410ff107816 */ /* 0x000fe20000000017 */
[----:B------:R-:W-:Y:S02]  /*2350*/  FFMA.FTZ R19, R39, R19, R18 ;  /* 0x0000001327137223 */ /* 0x000fe40000010012 */
[----:B------:R-:W-:Y:S01]  /*2360*/  FFMA.FTZ R20, R20, R59, R17 ;  /* 0x0000003b14147223 */ /* 0x000fe20000010011 */
[----:B------:R-:W-:Y:S01]  /*2370*/  PRMT R17, RZ, 0x5410, R60 ;  /* 0x00005410ff117816 */ /* 0x000fe2000000003c */
[----:B------:R-:W-:Y:S01]  /*2380*/  FADD.FTZ R21, R21, R22 ;  /* 0x0000001615157221 */ /* 0x000fe20000010000 */
[----:B------:R-:W-:-:S02]  /*2390*/  PRMT R23, RZ, 0x7610, R23 ;  /* 0x00007610ff177816 */ /* 0x000fc40000000017 */
[----:B------:R-:W-:Y:S01]  /*23a0*/  PRMT R60, RZ, 0x7610, R60 ;  /* 0x00007610ff3c7816 */ /* 0x000fe2000000003c */
[----:B------:R-:W-:-:S04]  /*23b0*/  FFMA.FTZ R16, R16, R17, R19 ;  /* 0x0000001110107223 */ /* 0x000fc80000010013 */
[----:B------:R-:W-:Y:S02]  /*23c0*/  FFMA.FTZ R20, R23, R60, R20 ;  /* 0x0000003c17147223 */ /* 0x000fe40000010014 */
[----:B------:R-:W-:-:S04]  /*23d0*/  FADD.FTZ R21, R16, R21 ;  /* 0x0000001510157221 */ /* 0x000fc80000010000 */
[----:B------:R-:W-:Y:S01]  /*23e0*/  FADD.FTZ R23, R20, R21 ;  /* 0x0000001514177221 */ /* 0x000fe20000010000 */
[----:B------:R-:W-:Y:S05]  /*23f0*/  BRA.DIV ~URZ, `(.L_x_16204) ;  /* 0x000031027f007947 */ /* 0x000fea000b800000 */
[----:B------:R0:W1:Y:S02]  /*2400*/  SHFL.BFLY PT, R16, R23, 0x1, 0x1f ;  /* 0x0c201f0017107f89 */ /* 0x00006400000e0000 */
.L_x_16245:
        /* <DEDUP_REMOVED lines=11> */
.L_x_16203:
[----:B------:R-:W-:-:S13]  /*24c0*/  ISETP.NE.AND P0, PT, R34, RZ, PT ;  /* 0x000000ff2200720c */ /* 0x000fda0003f05270 */
[----:B------:R-:W-:-:S05]  /*24d0*/  @!P0 IMAD.MOV.U32 R17, RZ, RZ, -0x800001 ;  /* 0xff7fffffff118424 */ /* 0x000fca00078e00ff */
[----:B------:R0:W-:Y:S02]  /*24e0*/  @!P0 STS [R48], R17 ;  /* 0x0000001130008388 */ /* 0x0001e40000000800 */
.L_x_16205:
[----:B------:R-:W-:Y:S05]  /*24f0*/  BSYNC B1 ;  /* 0x0000000000017941 */ /* 0x000fea0003800000 */
.L_x_16202:
        /* <DEDUP_REMOVED lines=8> */
[----:B------:R-:W-:Y:S05]  /*2580*/  @!P0 BRA `(.L_x_16206) ;  /* 0xfffff5a000008947 */ /* 0x000fea000383ffff */
.L_x_16195:
[----:B------:R-:W-:Y:S05]  /*2590*/  BSYNC B0 ;  /* 0x0000000000007941 */ /* 0x000fea0003800000 */
.L_x_16194:
[----:B------:R-:W-:Y:S05]  /*25a0*/  BRA.DIV ~URZ, `(.L_x_16207) ;  /* 0x00002fd27f007947 */ /* 0x000fea000b800000 */
[----:B------:R0:W1:Y:S02]  /*25b0*/  SHFL.BFLY PT, R0, R27, 0x10, 0x1f ;  /* 0x0e001f001b007f89 */ /* 0x00006400000e0000 */
.L_x_16246:
[----:B01----:R-:W-:Y:S01]  /*25c0*/  FMNMX.FTZ R27, R0, R27, !PT ;  /* 0x0000001b001b7209 */ /* 0x003fe20007810000 */
[----:B------:R-:W-:Y:S05]  /*25d0*/  BRA.DIV ~URZ, `(.L_x_16208) ;  /* 0x000030227f007947 */ /* 0x000fea000b800000 */
[----:B------:R-:W0:Y:S02]  /*25e0*/  SHFL.BFLY PT, R0, R27, 0x8, 0x1f ;  /* 0x0d001f001b007f89 */ /* 0x000e2400000e0000 */
[----:B0-----:R-:W-:-:S05]  /*25f0*/  FMNMX.FTZ R0, R27, R0, !PT ;  /* 0x000000001b007209 */ /* 0x001fca0007810000 */
[----:B------:R-:W0:Y:S02]  /*2600*/  SHFL.BFLY PT, R3, R0, 0x4, 0x1f ;  /* 0x0c801f0000037f89 */ /* 0x000e2400000e0000 */
[----:B0-----:R-:W-:-:S05]  /*2610*/  FMNMX.FTZ R3, R0, R3, !PT ;  /* 0x0000000300037209 */ /* 0x001fca0007810000 */
[----:B------:R0:W1:Y:S02]  /*2620*/  SHFL.BFLY PT, R2, R3, 0x2, 0x1f ;  /* 0x0c401f0003027f89 */ /* 0x00006400000e0000 */
.L_x_16247:
        /* <DEDUP_REMOVED lines=37> */
.L_x_16213:
        /* <DEDUP_REMOVED lines=11> */
.L_x_16212:
[----:B------:R-:W-:Y:S05]  /*2930*/  BSYNC B1 ;  /* 0x0000000000017941 */ /* 0x000fea0003800000 */
.L_x_16211:
        /* <DEDUP_REMOVED lines=10> */
.L_x_16216:
        /* <DEDUP_REMOVED lines=29> */
[----:B------:R-:W-:Y:S01]  /*2bb0*/  FADD.FTZ R19, -R0, R19 ;  /* 0x0000001300137221 */ /* 0x000fe20000010100 */
[----:B------:R-:W1:Y:S01]  /*2bc0*/  MUFU.EX2 R10, R10 ;  /* 0x0000000a000a7308 */ /* 0x000e620000000800 */
[----:B------:R-:W-:Y:S01]  /*2bd0*/  FMUL.FTZ R16, R17, 1.4426950216293334961 ;  /* 0x3fb8aa3b11107820 */ /* 0x000fe20000410000 */
[----:B------:R-:W3:Y:S01]  /*2be0*/  LDS R15, [R3+0x1400] ;  /* 0x00140000030f7984 */ /* 0x000ee20000000800 */
[----:B------:R-:W-:-:S02]  /*2bf0*/  FMUL.FTZ R18, R19, 1.4426950216293334961 ;  /* 0x3fb8aa3b13127820 */ /* 0x000fc40000410000 */
[C---:B------:R-:W-:Y:S01]  /*2c00*/  FADD.FTZ R21, -R0.reuse, R21 ;  /* 0x0000001500157221 */ /* 0x040fe20000010100 */
[----:B------:R-:W3:Y:S01]  /*2c10*/  LDS R17, [R3+0x1600] ;  /* 0x0016000003117984 */ /* 0x000ee20000000800 */
[----:B------:R-:W-:Y:S01]  /*2c20*/  FADD.FTZ R23, -R0, R23 ;  /* 0x0000001700177221 */ /* 0x000fe20000010100 */
[----:B------:R-:W2:Y:S01]  /*2c30*/  MUFU.EX2 R12, R12 ;  /* 0x0000000c000c7308 */ /* 0x000ea20000000800 */
[----:B------:R-:W-:Y:S01]  /*2c40*/  FMUL.FTZ R21, R21, 1.4426950216293334961 ;  /* 0x3fb8aa3b15157820 */ /* 0x000fe20000410000 */
[----:B------:R-:W3:Y:S01]  /*2c50*/  LDS R19, [R3+0x1800] ;  /* 0x0018000003137984 */ /* 0x000ee20000000800 */
[----:B------:R-:W-:-:S03]  /*2c60*/  FMUL.FTZ R23, R23, 1.4426950216293334961 ;  /* 0x3fb8aa3b17177820 */ /* 0x000fc60000410000 */
[----:B----4-:R-:W-:Y:S02]  /*2c70*/  STS [R3+-0x200], R8 ;  /* 0xfffe000803007388 */ /* 0x010fe40000000800 */
        /* <DEDUP_REMOVED lines=28> */
[----:B---3--:R-:W-:Y:S01]  /*2e40*/  STS [R3+0x800], R18 ;  /* 0x0008001203007388 */ /* 0x008fe20000000800 */
[----:B------:R-:W-:Y:S02]  /*2e50*/  FADD.FTZ R19, -R0, R19 ;  /* 0x0000001300137221 */ /* 0x000fe40000010100 */
[----:B------:R-:W-:Y:S02]  /*2e60*/  FADD.FTZ R7, R7, R16 ;  /* 0x0000001007077221 */ /* 0x000fe40000010000 */
[----:B------:R-:W-:Y:S01]  /*2e70*/  FMUL.FTZ R19, R19, 1.4426950216293334961 ;  /* 0x3fb8aa3b13137820 */ /* 0x000fe20000410000 */
        /* <DEDUP_REMOVED lines=26> */
.L_x_16215:
[----:B------:R-:W-:Y:S05]  /*3020*/  BSYNC B1 ;  /* 0x0000000000017941 */ /* 0x000fea0003800000 */
.L_x_16214:
        /* <DEDUP_REMOVED lines=55> */
.L_x_16218:
[----:B------:R-:W-:Y:S05]  /*33a0*/  BSYNC B1 ;  /* 0x0000000000017941 */ /* 0x000fea0003800000 */
.L_x_16217:
        /* <DEDUP_REMOVED lines=26> */
.L_x_16210:
[----:B------:R-:W-:Y:S05]  /*3550*/  BSYNC B0 ;  /* 0x0000000000007941 */ /* 0x000fea0003800000 */
.L_x_16209:
        /* <DEDUP_REMOVED lines=45> */
.L_x_16223:
        /* <DEDUP_REMOVED lines=8> */
.L_x_16222:
[----:B------:R-:W-:Y:S05]  /*38b0*/  BSYNC B1 ;  /* 0x0000000000017941 */ /* 0x000fea0003800000 */
.L_x_16221:
        /* <DEDUP_REMOVED lines=10> */
.L_x_16226:
        /* <DEDUP_REMOVED lines=52> */
.L_x_16225:
[----:B------:R-:W-:Y:S05]  /*3ca0*/  BSYNC B1 ;  /* 0x0000000000017941 */ /* 0x000fea0003800000 */
.L_x_16224:
        /* <DEDUP_REMOVED lines=31> */
.L_x_16228:
[----:B------:R-:W-:Y:S05]  /*3ea0*/  BSYNC B1 ;  /* 0x0000000000017941 */ /* 0x000fea0003800000 */
.L_x_16227:
        /* <DEDUP_REMOVED lines=14> */
.L_x_16220:
[----:B------:R-:W-:Y:S05]  /*3f90*/  BSYNC B0 ;  /* 0x0000000000007941 */ /* 0x000fea0003800000 */
.L_x_16219:
        /* <DEDUP_REMOVED lines=32> */
.L_x_16230:
[----:B------:R-:W-:Y:S05]  /*41a0*/  BSYNC B0 ;  /* 0x0000000000007941 */ /* 0x000fea0003800000 */
.L_x_16229:
[----:B------:R-:W-:Y:S01]  /*41b0*/  BSSY B1, `(.L_x_16231) ;  /* 0x00000e4000017945 */ /* 0x000fe20003800000 */
[----:B------:R-:W-:Y:S02]  /*41c0*/  @P1 IMAD.MOV.U32 R16, RZ, RZ, RZ ;  /* 0x000000ffff101224 */ /* 0x000fe400078e00ff */
[----:B------:R-:W-:Y:S01]  /*41d0*/  @P1 IMAD.MOV.U32 R15, RZ, RZ, RZ ;  /* 0x000000ffff0f1224 */ /* 0x000fe200078e00ff */
[----:B------:R-:W-:Y:S05]  /*41e0*/  @P1 BRA `(.L_x_16232) ;  /* 0x00000e0000001947 */ /* 0x000fea0003800000 */
[----:B0-----:R-:W-:Y:S01]  /*41f0*/  IABS R0, c[0x0][0x1e4] ;  /* 0x0000790000007a13 */ /* 0x001fe20000000000 */
[----:B------:R-:W0:Y:S01]  /*4200*/  S2R R2, SR_CTAID.Y ;  /* 0x0000000000027919 */ /* 0x000e220000002600 */
[----:B------:R-:W-:Y:S01]  /*4210*/  IMAD.MOV.U32 R18, RZ, RZ, c[0x0][0x1bc] ;  /* 0x00006f00ff127624 */ /* 0x000fe200078e00ff */
[----:B------:R-:W-:Y:S01]  /*4220*/  IADD3 R28, R28, -c[0x0][0x1dc], RZ ;  /* 0x800077001c1c7a10 */ /* 0x000fe20007ffe0ff */
[----:B------:R-:W1:Y:S01]  /*4230*/  I2F.RP R4, R0 ;  /* 0x0000000000047306 */ /* 0x000e620000209400 */
[----:B------:R-:W2:Y:S01]  /*4240*/  S2R R23, SR_CTAID.Z ;  /* 0x0000000000177919 */ /* 0x000ea20000002700 */
[----:B------:R-:W-:Y:S01]  /*4250*/  IADD3 R42, -R42, 0x1, RZ ;  /* 0x000000012a2a7810 */ /* 0x000fe20007ffe1ff */
[----:B------:R-:W-:Y:S01]  /*4260*/  IMAD.MOV.U32 R16, RZ, RZ, RZ ;  /* 0x000000ffff107224 */ /* 0x000fe200078e00ff */
[----:B------:R-:W-:-:S04]  /*4270*/  SHF.R.S32.HI R18, RZ, 0x1f, R18 ;  /* 0x0000001fff127819 */ /* 0x000fc80000011412 */
[----:B-1----:R-:W1:Y:S01]  /*4280*/  MUFU.RCP R4, R4 ;  /* 0x0000000400047308 */ /* 0x002e620000001000 */
[----:B0-----:R-:W-:Y:S01]  /*4290*/  IMAD R3, R2, c[0x0][0x1a8], RZ ;  /* 0x00006a0002037a24 */ /* 0x001fe200078e02ff */
[----:B------:R-:W-:Y:S01]  /*42a0*/  SHF.R.S32.HI R2, RZ, 0x1f, R29 ;  /* 0x0000001fff027819 */ /* 0x000fe2000001141d */
[----:B--2---:R-:W-:-:S03]  /*42b0*/  IMAD R19, R23, 0x20, R35 ;  /* 0x0000002017137824 */ /* 0x004fc600078e0223 */
[----:B------:R-:W-:Y:S01]  /*42c0*/  IADD3 R13, P0, R3, R29, RZ ;  /* 0x0000001d030d7210 */ /* 0x000fe20007f1e0ff */
[----:B------:R-:W-:-:S03]  /*42d0*/  IMAD.SHL.U32 R19, R19, 0x10, RZ ;  /* 0x0000001013137824 */ /* 0x000fc600078e00ff */
[----:B------:R-:W-:Y:S02]  /*42e0*/  LEA.HI.X.SX32 R2, R3, R2, 0x1, P0 ;  /* 0x0000000203027211 */ /* 0x000fe400000f0eff */
[----:B-1----:R-:W-:Y:S02]  /*42f0*/  IADD3 R14, R4, 0xffffffe, RZ ;  /* 0x0ffffffe040e7810 */ /* 0x002fe40007ffe0ff */
[C---:B------:R-:W-:Y:S02]  /*4300*/  LEA R12, P0, R13.reuse, c[0x0][0x198], 0x2 ;  /* 0x000066000d0c7a11 */ /* 0x040fe400078010ff */
[----:B------:R0:W1:Y:S02]  /*4310*/  F2I.FTZ.U32.TRUNC.NTZ R15, R14 ;  /* 0x0000000e000f7305 */ /* 0x000064000021f000 */
[----:B------:R-:W-:Y:S02]  /*4320*/  LEA.HI.X R13, R13, c[0x0][0x19c], R2, 0x2, P0 ;  /* 0x000067000d0d7a11 */ /* 0x000fe400000f1402 */
[----:B------:R-:W-:-:S04]  /*4330*/  LEA.HI R2, R33, R33, RZ, 0x1 ;  /* 0x0000002121027211 */ /* 0x000fc800078f08ff */
[----:B------:R-:W-:Y:S01]  /*4340*/  LOP3.LUT R4, R2, 0xfffffffe, RZ, 0xc0, !PT ;  /* 0xfffffffe02047812 */ /* 0x000fe200078ec0ff */
[----:B0-----:R-:W-:-:S04]  /*4350*/  IMAD.MOV.U32 R14, RZ, RZ, RZ ;  /* 0x000000ffff0e7224 */ /* 0x001fc800078e00ff */
[----:B------:R-:W-:Y:S02]  /*4360*/  IMAD.IADD R4, R33, 0x1, -R4 ;  /* 0x0000000121047824 */ /* 0x000fe400078e0a04 */
[----:B-1----:R-:W-:-:S04]  /*4370*/  IMAD.MOV R5, RZ, RZ, -R15 ;  /* 0x000000ffff057224 */ /* 0x002fc800078e0a0f */
[----:B------:R-:W-:-:S04]  /*4380*/  IMAD R3, R5, R0, RZ ;  /* 0x0000000005037224 */ /* 0x000fc800078e02ff */
[----:B------:R-:W-:-:S04]  /*4390*/  IMAD.HI.U32 R14, R15, R3, R14 ;  /* 0x000000030f0e7227 */ /* 0x000fc800078e000e */
[----:B------:R-:W-:Y:S02]  /*43a0*/  IMAD.SHL.U32 R3, R2, 0x8, RZ ;  /* 0x0000000802037824 */ /* 0x000fe400078e00ff */
[----:B------:R-:W-:Y:S02]  /*43b0*/  IMAD R2, R37, c[0x0][0x1c0], RZ ;  /* 0x0000700025027a24 */ /* 0x000fe400078e02ff */
[----:B------:R-:W-:Y:S01]  /*43c0*/  IMAD.MOV.U32 R15, RZ, RZ, RZ ;  /* 0x000000ffff0f7224 */ /* 0x000fe200078e00ff */
[----:B------:R-:W-:-:S05]  /*43d0*/  LOP3.LUT R3, R3, 0xfffffff0, RZ, 0xc0, !PT ;  /* 0xfffffff003037812 */ /* 0x000fca00078ec0ff */
[----:B------:R-:W-:Y:S01]  /*43e0*/  IMAD R17, R4, 0x8, R3 ;  /* 0x0000000804117824 */ /* 0x000fe200078e0203 */
[----:B------:R-:W-:Y:S01]  /*43f0*/  SHF.R.S32.HI R3, RZ, 0x1f, R2 ;  /* 0x0000001fff037819 */ /* 0x000fe20000011402 */
[----:B------:R-:W-:-:S03]  /*4400*/  IMAD R4, R35, 0x2, R4 ;  /* 0x0000000223047824 */ /* 0x000fc600078e0204 */
[----:B------:R-:W-:Y:S01]  /*4410*/  SHF.R.S32.HI R21, RZ, 0x1f, R17 ;  /* 0x0000001fff157819 */ /* 0x000fe20000011411 */
[----:B------:R-:W-:Y:S01]  /*4420*/  IMAD R23, R23, 0x40, R4 ;  /* 0x0000004017177824 */ /* 0x000fe200078e0204 */
[----:B------:R-:W-:-:S03]  /*4430*/  LEA R20, R4, 0x70, 0x5 ;  /* 0x0000007004147811 */ /* 0x000fc600078e28ff */
[----:B------:R-:W-:Y:S02]  /*4440*/  IMAD.SHL.U32 R23, R23, 0x8, RZ ;  /* 0x0000000817177824 */ /* 0x000fe400078e00ff */
.L_x_16239:
        /* <DEDUP_REMOVED lines=44> */
[----:B------:R-:W2:Y:S04]  /*4710*/  LDG.E.CONSTANT R7, [R12.64] ;  /* 0x0000000a0c077981 */ /* 0x000ea8000c1e9900 */
[----:B------:R-:W0:Y:S01]  /*4720*/  LDS.128 R8, [R20] ;  /* 0x0000000014087984 */ /* 0x000e220000000c00 */
[----:B--2---:R-:W-:Y:S01]  /*4730*/  SHF.R.S32.HI R6, RZ, 0x1f, R7 ;  /* 0x0000001fff067819 */ /* 0x004fe20000011407 */
[----:B------:R-:W-:-:S04]  /*4740*/  IMAD.WIDE.U32 R4, R7, c[0x0][0x1bc], R2 ;  /* 0x00006f0007047a25 */ /* 0x000fc800078e0002 */
[----:B------:R-:W-:Y:S01]  /*4750*/  IMAD R6, R6, c[0x0][0x1bc], RZ ;  /* 0x00006f0006067a24 */ /* 0x000fe200078e02ff */
[----:B------:R-:W-:-:S03]  /*4760*/  IADD3 R4, P0, R17, R4, RZ ;  /* 0x0000000411047210 */ /* 0x000fc60007f1e0ff */
[----:B------:R-:W-:Y:S01]  /*4770*/  IMAD R6, R7, R18, R6 ;  /* 0x0000001207067224 */ /* 0x000fe200078e0206 */
[----:B------:R-:W-:-:S04]  /*4780*/  LEA R38, P1, R4, c[0x0][0x188], 0x1 ;  /* 0x0000620004267a11 */ /* 0x000fc800078208ff */
[----:B------:R-:W-:-:S04]  /*4790*/  IADD3.X R5, R21, R5, R6, P0, !PT ;  /* 0x0000000515057210 */ /* 0x000fc800007fe406 */
[----:B------:R-:W-:Y:S02]  /*47a0*/  LEA.HI.X R39, R4, c[0x0][0x18c], R5, 0x1, P1 ;  /* 0x0000630004277a11 */ /* 0x000fe400008f0c05 */
[----:B------:R-:W1:Y:S04]  /*47b0*/  LDS.128 R4, [R20+-0x10] ;  /* 0xfffff00014047984 */ /* 0x000e680000000c00 */
        /* <DEDUP_REMOVED lines=8> */
[----:B------:R-:W-:Y:S01]  /*4840*/  ISETP.NE.AND P0, PT, R37, RZ, PT ;  /* 0x000000ff2500720c */ /* 0x000fe20003f05270 */
[----:B------:R-:W-:Y:S01]  /*4850*/  BSSY B2, `(.L_x_16235) ;  /* 0x0000023000027945 */ /* 0x000fe20003800000 */
[----:B0-----:R-:W-:-:S02]  /*4860*/  F2FP.BF16.PACK_AB R8, R9, R8 ;  /* 0x000000080908723e */ /* 0x001fc400000010ff */
[----:B-1----:R-:W-:Y:S02]  /*4870*/  F2FP.BF16.PACK_AB R5, R5, R4 ;  /* 0x000000040505723e */ /* 0x002fe400000010ff */
[----:B------:R-:W-:-:S07]  /*4880*/  F2FP.BF16.PACK_AB R40, R7, R6 ;  /* 0x000000060728723e */ /* 0x000fce00000010ff */
[----:B------:R-:W-:Y:S05]  /*4890*/  @P0 BRA `(.L_x_16236) ;  /* 0x000001e000000947 */ /* 0x000fea0003800000 */
[C---:B--2---:R-:W-:Y:S02]  /*48a0*/  IADD3 R7, R23.reuse, 0x2, RZ ;  /* 0x0000000217077810 */ /* 0x044fe40007ffe0ff */
[-C--:B------:R-:W-:Y:S02]  /*48b0*/  ISETP.GE.AND P5, PT, R23, R44.reuse, PT ;  /* 0x0000002c1700720c */ /* 0x080fe40003fa6270 */
[-C--:B------:R-:W-:Y:S02]  /*48c0*/  ISETP.GE.AND P1, PT, R7, R44.reuse, PT ;  /* 0x0000002c0700720c */ /* 0x080fe40003f26270 */
[C---:B------:R-:W-:Y:S02]  /*48d0*/  IADD3 R7, R23.reuse, 0x4, RZ ;  /* 0x0000000417077810 */ /* 0x040fe40007ffe0ff */
[----:B------:R-:W-:Y:S02]  /*48e0*/  IADD3 R37, R23, 0x5, RZ ;  /* 0x0000000517257810 */ /* 0x000fe40007ffe0ff */
[----:B------:R-:W-:-:S02]  /*48f0*/  ISETP.GE.AND P4, PT, R7, R44, PT ;  /* 0x0000002c0700720c */ /* 0x000fc40003f86270 */
[----:B------:R-:W-:Y:S02]  /*4900*/  IADD3 R7, R23, 0x7, RZ ;  /* 0x0000000717077810 */ /* 0x000fe40007ffe0ff */
[-C--:B------:R-:W-:Y:S02]  /*4910*/  ISETP.GE.AND P3, PT, R37, R44.reuse, PT ;  /* 0x0000002c2500720c */ /* 0x080fe40003f66270 */
[----:B------:R-:W-:Y:S02]  /*4920*/  IADD3 R9, R23, 0x3, RZ ;  /* 0x0000000317097810 */ /* 0x000fe40007ffe0ff */
[----:B-----5:R-:W-:Y:S02]  /*4930*/  SEL R37, R34, RZ, !P1 ;  /* 0x000000ff22257207 */ /* 0x020fe40004800000 */
[----:B------:R-:W-:Y:S02]  /*4940*/  ISETP.GE.AND P1, PT, R7, R44, PT ;  /* 0x0000002c0700720c */ /* 0x000fe40003f26270 */
[----:B------:R-:W-:-:S02]  /*4950*/  IADD3 R39, R23, 0x6, RZ ;  /* 0x0000000617277810 */ /* 0x000fc40007ffe0ff */
[-C--:B------:R-:W-:Y:S02]  /*4960*/  ISETP.GE.AND P6, PT, R9, R44.reuse, PT ;  /* 0x0000002c0900720c */ /* 0x080fe40003fc6270 */
[----:B------:R-:W-:Y:S02]  /*4970*/  PRMT R4, R34, 0x7632, R4 ;  /* 0x0000763222047816 */ /* 0x000fe40000000004 */
[----:B------:R-:W-:Y:S02]  /*4980*/  IADD3 R9, R23, 0x1, RZ ;  /* 0x0000000117097810 */ /* 0x000fe40007ffe0ff */
        /* <DEDUP_REMOVED lines=15> */
.L_x_16236:
[----:B--2---:R-:W-:Y:S05]  /*4a80*/  BSYNC B2 ;  /* 0x0000000000027941 */ /* 0x004fea0003800000 */
.L_x_16235:
        /* <DEDUP_REMOVED lines=21> */
[-C--:B------:R-:W-:Y:S02]  /*4be0*/  ISETP.GE.AND P6, PT, R23, R44.reuse, PT ;  /* 0x0000002c1700720c */ /* 0x080fe40003fc6270 */
[-C--:B------:R-:W-:Y:S02]  /*4bf0*/  ISETP.GE.AND P0, PT, R11, R44.reuse, PT ;  /* 0x0000002c0b00720c */ /* 0x080fe40003f06270 */
[C---:B------:R-:W-:Y:S02]  /*4c00*/  IADD3 R11, R23.reuse, 0x3, RZ ;  /* 0x00000003170b7810 */ /* 0x040fe40007ffe0ff */
[----:B------:R-:W-:Y:S02]  /*4c10*/  IADD3 R31, R23, 0x2, RZ ;  /* 0x00000002171f7810 */ /* 0x000fe40007ffe0ff */
[----:B------:R-:W-:-:S02]  /*4c20*/  ISETP.GE.AND P4, PT, R11, R44, PT ;  /* 0x0000002c0b00720c */ /* 0x000fc40003f86270 */
[----:B------:R-:W-:Y:S02]  /*4c30*/  IADD3 R11, R23, 0x7, RZ ;  /* 0x00000007170b7810 */ /* 0x000fe40007ffe0ff */
[-C--:B------:R-:W-:Y:S02]  /*4c40*/  ISETP.GE.AND P5, PT, R31, R44.reuse, PT ;  /* 0x0000002c1f00720c */ /* 0x080fe40003fa6270 */
[----:B------:R-:W-:Y:S02]  /*4c50*/  @P6 PRMT R22, RZ, 0x7610, R22 ;  /* 0x00007610ff166816 */ /* 0x000fe40000000016 */
[----:B------:R-:W-:Y:S02]  /*4c60*/  ISETP.GE.AND P6, PT, R11, R44, PT ;  /* 0x0000002c0b00720c */ /* 0x000fe40003fc6270 */
[C---:B------:R-:W-:Y:S02]  /*4c70*/  IADD3 R39, R23.reuse, 0x6, RZ ;  /* 0x0000000617277810 */ /* 0x040fe40007ffe0ff */
[----:B------:R-:W-:-:S02]  /*4c80*/  IADD3 R31, R23, 0x4, RZ ;  /* 0x00000004171f7810 */ /* 0x000fc40007ffe0ff */
[----:B------:R-:W-:Y:S02]  /*4c90*/  IADD3 R37, R23, 0x5, RZ ;  /* 0x0000000517257810 */ /* 0x000fe40007ffe0ff */
[C---:B------:R-:W-:Y:S02]  /*4ca0*/  PRMT R10, R24.reuse, 0x7632, R10 ;  /* 0x00007632180a7816 */ /* 0x040fe4000000000a */
[-C--:B------:R-:W-:Y:S02]  /*4cb0*/  ISETP.GE.AND P1, PT, R39, R44.reuse, PT ;  /* 0x0000002c2700720c */ /* 0x080fe40003f26270 */
[-C--:B------:R-:W-:Y:S02]  /*4cc0*/  ISETP.GE.AND P3, PT, R31, R44.reuse, PT ;  /* 0x0000002c1f00720c */ /* 0x080fe40003f66270 */
[----:B------:R-:W-:Y:S02]  /*4cd0*/  SEL R31, R24, RZ, !P5 ;  /* 0x000000ff181f7207 */ /* 0x000fe40006800000 */
[----:B------:R-:W-:-:S02]  /*4ce0*/  ISETP.GE.AND P2, PT, R37, R44, PT ;  /* 0x0000002c2500720c */ /* 0x000fc40003f46270 */
[----:B------:R-:W-:Y:S02]  /*4cf0*/  PRMT R11, R25, 0x7632, R11 ;  /* 0x00007632190b7816 */ /* 0x000fe4000000000b */
[----:B------:R-:W-:Y:S02]  /*4d00*/  SEL R24, R10, RZ, !P4 ;  /* 0x000000ff0a187207 */ /* 0x000fe40006000000 */
        /* <DEDUP_REMOVED lines=8> */
[----:B------:R-:W-:Y:S02]  /*4d90*/  PRMT R22, R22, 0x5410, R11 ;  /* 0x0000541016167816 */ /* 0x000fe4000000000b */
[----:B------:R-:W-:-:S02]  /*4da0*/  @!P6 PRMT R27, R34, 0x7610, R27 ;  /* 0x00007610221be816 */ /* 0x000fc4000000001b */
.L_x_16238:
[----:B------:R-:W-:Y:S05]  /*4db0*/  BSYNC B2 ;  /* 0x0000000000027941 */ /* 0x000fea0003800000 */
.L_x_16237:
[----:B------:R-:W-:Y:S01]  /*4dc0*/  HFMA2.BF16_V2 R7, R7, R24, -RZ.H0_H0 ;  /* 0x0000001807077231 */ /* 0x000fe200003400ff */
[----:B------:R-:W-:Y:S01]  /*4dd0*/  FADD.FTZ R8, R9, R8 ;  /* 0x0000000809087221 */ /* 0x000fe20000010000 */
[----:B------:R-:W-:Y:S01]  /*4de0*/  HFMA2.BF16_V2 R22, R5, R22, -RZ.H0_H0 ;  /* 0x0000001605167231 */ /* 0x000fe200003400ff */
[----:B------:R-:W-:Y:S01]  /*4df0*/  PRMT R5, RZ, 0x5410, R30 ;  /* 0x00005410ff057816 */ /* 0x000fe2000000001e */
        /* <DEDUP_REMOVED lines=22> */
.L_x_16234:
[----:B------:R-:W-:Y:S05]  /*4f60*/  BSYNC B0 ;  /* 0x0000000000007941 */ /* 0x000fea0003800000 */
.L_x_16233:
[----:B------:R-:W-:Y:S02]  /*4f70*/  IADD3 R29, R29, 0x4, RZ ;  /* 0x000000041d1d7810 */ /* 0x000fe40007ffe0ff */
[----:B------:R-:W-:Y:S02]  /*4f80*/  IADD3 R12, P1, R12, 0x10, RZ ;  /* 0x000000100c0c7810 */ /* 0x000fe40007f3e0ff */
[----:B------:R-:W-:Y:S02]  /*4f90*/  ISETP.GE.AND P0, PT, R29, R36, PT ;  /* 0x000000241d00720c */ /* 0x000fe40003f06270 */
[----:B------:R-:W-:Y:S01]  /*4fa0*/  IADD3 R23, R23, 0x40, RZ ;  /* 0x0000004017177810 */ /* 0x000fe20007ffe0ff */
[----:B------:R-:W-:Y:S01]  /*4fb0*/  IMAD.X R13, RZ, RZ, R13, P1 ;  /* 0x000000ffff0d7224 */ /* 0x000fe200008e060d */
[----:B------:R-:W-:-:S02]  /*4fc0*/  IADD3 R20, R20, 0x100, RZ ;  /* 0x0000010014147810 */ /* 0x000fc40007ffe0ff */
[----:B------:R-:W-:-:S07]  /*4fd0*/  IADD3 R19, R19, 0x40, RZ ;  /* 0x0000004013137810 */ /* 0x000fce0007ffe0ff */
[----:B------:R-:W-:Y:S05]  /*4fe0*/  @!P0 BRA `(.L_x_16239) ;  /* 0xfffff46000008947 */ /* 0x000fea000383ffff */
.L_x_16232:
[----:B------:R-:W-:Y:S05]  /*4ff0*/  BSYNC B1 ;  /* 0x0000000000017941 */ /* 0x000fea0003800000 */
.L_x_16231:
[----:B0-----:R-:W0:Y:S01]  /*5000*/  SHFL.BFLY PT, R0, R15, 0x1, 0x1f ;  /* 0x0c201f000f007f89 */ /* 0x001e2200000e0000 */
[----:B------:R-:W-:Y:S01]  /*5010*/  LOP3.LUT R2, R33, 0x1, RZ, 0xc0, !PT ;  /* 0x0000000121027812 */ /* 0x000fe200078ec0ff */
[----:B------:R-:W-:Y:S01]  /*5020*/  BSSY B0, `(.L_x_16240) ;  /* 0x0000019000007945 */ /* 0x000fe20003800000 */
[C---:B------:R-:W-:Y:S01]  /*5030*/  IADD3 R4, R43.reuse, 0x1f, RZ ;  /* 0x0000001f2b047810 */ /* 0x040fe20007ffe0ff */
[----:B------:R-:W1:Y:S04]  /*5040*/  SHFL.BFLY PT, R3, R16, 0x1, 0x1f ;  /* 0x0c201f0010037f89 */ /* 0x000e6800000e0000 */
[----:B------:R-:W-:Y:S01]  /*5050*/  BAR.SYNC.DEFER_BLOCKING 0x0 ;  /* 0x0000000000007b1d */ /* 0x000fe20000010000 */
[----:B------:R-:W-:Y:S02]  /*5060*/  ISETP.NE.AND P2, PT, R2, RZ, PT ;  /* 0x000000ff0200720c */ /* 0x000fe40003f45270 */
[----:B------:R-:W-:-:S02]  /*5070*/  LOP3.LUT R2, R43, 0xffffffc0, RZ, 0xc0, !PT ;  /* 0xffffffc02b027812 */ /* 0x000fc400078ec0ff */
[----:B------:R-:W-:Y:S02]  /*5080*/  ISETP.GT.OR P0, PT, R43, 0x3f, P2 ;  /* 0x0000003f2b00780c */ /* 0x000fe40001704670 */
[----:B------:R-:W-:Y:S02]  /*5090*/  ISETP.NE.OR P5, PT, R2, 0x40, P2 ;  /* 0x000000400200780c */ /* 0x000fe400017a5670 */
[----:B------:R-:W-:Y:S02]  /*50a0*/  LEA.HI R2, R33, R33, RZ, 0x1 ;  /* 0x0000002121027211 */ /* 0x000fe400078f08ff */
[----:B------:R-:W-:Y:S02]  /*50b0*/  ISETP.GT.U32.AND P3, PT, R4, 0x3e, PT ;  /* 0x0000003e0400780c */ /* 0x000fe40003f64070 */
[----:B------:R-:W-:Y:S02]  /*50c0*/  SHF.R.S32.HI R2, RZ, 0x1, R2 ;  /* 0x00000001ff027819 */ /* 0x000fe40000011402 */
[C---:B------:R-:W-:Y:S01]  /*50d0*/  LOP3.LUT R4, R43.reuse, 0xffffffe0, RZ, 0xc0, !PT ;  /* 0xffffffe02b047812 */ /* 0x040fe200078ec0ff */
        /* <DEDUP_REMOVED lines=13> */
.L_x_16241:
[----:B0-----:R-:W-:Y:S05]  /*51b0*/  BSYNC B0 ;  /* 0x0000000000007941 */ /* 0x001fea0003800000 */
.L_x_16240:
        /* <DEDUP_REMOVED lines=10> */
.L_x_16243:
[----:B0-----:R-:W-:Y:S05]  /*5260*/  BSYNC B0 ;  /* 0x0000000000007941 */ /* 0x001fea0003800000 */
.L_x_16242:
        /* <DEDUP_REMOVED lines=23> */
[----:B------:R-:W-:Y:S02]  /*53e0*/  LEA.HI.X.SX32 R6, R4, UR7, 0x1, P1 ;  /* 0x0000000704067c11 */ /* 0x000fe400088f0eff */
        /* <DEDUP_REMOVED lines=9> */
.L_x_16199:
[----:B------:R-:W-:Y:S01]  /*5480*/  IMAD.MOV.U32 R18, RZ, RZ, R23 ;  /* 0x000000ffff127224 */ /* 0x000fe200078e0017 */
[----:B------:R-:W-:Y:S01]  /*5490*/  MOV R16, 0x54e0 ;  /* 0x000054e000107802 */ /* 0x000fe20000000f00 */
[----:B------:R-:W-:-:S02]  /*54a0*/  IMAD.MOV.U32 R19, RZ, RZ, 0x1 ;  /* 0x00000001ff137424 */ /* 0x000fc400078e00ff */
[----:B------:R-:W-:Y:S02]  /*54b0*/  IMAD.MOV.U32 R20, RZ, RZ, 0x1f ;  /* 0x0000001fff147424 */ /* 0x000fe400078e00ff */
[----:B------:R-:W-:Y:S02]  /*54c0*/  IMAD.MOV.U32 R21, RZ, RZ, -0x1 ;  /* 0xffffffffff157424 */ /* 0x000fe400078e00ff */
[----:B------:R-:W-:Y:S05]  /*54d0*/  CALL.REL.NOINC `($__internal_341_$__cuda_sm70_shflsync_bfly_p) ;  /* 0x0000028000007944 */ /* 0x000fea0003c00000 */
[----:B-1----:R-:W-:Y:S01]  /*54e0*/  IMAD.MOV.U32 R16, RZ, RZ, R18 ;  /* 0x000000ffff107224 */ /* 0x002fe200078e0012 */
[----:B0-----:R-:W-:Y:S05]  /*54f0*/  BRA `(.L_x_16244) ;  /* 0xffffc44000007947 */ /* 0x001fea000383ffff */
.L_x_16204:
[----:B------:R-:W-:Y:S01]  /*5500*/  IMAD.MOV.U32 R18, RZ, RZ, R23 ;  /* 0x000000ffff127224 */ /* 0x000fe200078e0017 */
[----:B------:R-:W-:Y:S01]  /*5510*/  MOV R16, 0x5560 ;  /* 0x0000556000107802 */ /* 0x000fe20000000f00 */
[----:B------:R-:W-:Y:S02]  /*5520*/  IMAD.MOV.U32 R19, RZ, RZ, 0x1 ;  /* 0x00000001ff137424 */ /* 0x000fe400078e00ff */
[----:B------:R-:W-:Y:S02]  /*5530*/  IMAD.MOV.U32 R20, RZ, RZ, 0x1f ;  /* 0x0000001fff147424 */ /* 0x000fe400078e00ff */
[----:B------:R-:W-:Y:S02]  /*5540*/  IMAD.MOV.U32 R21, RZ, RZ, -0x1 ;  /* 0xffffffffff157424 */ /* 0x000fe400078e00ff */
[----:B------:R-:W-:Y:S05]  /*5550*/  CALL.REL.NOINC `($__internal_341_$__cuda_sm70_shflsync_bfly_p) ;  /* 0x0000020000007944 */ /* 0x000fea0003c00000 */
[----:B-1----:R-:W-:Y:S01]  /*5560*/  IMAD.MOV.U32 R16, RZ, RZ, R18 ;  /* 0x000000ffff107224 */ /* 0x002fe200078e0012 */
[----:B0-----:R-:W-:Y:S05]  /*5570*/  BRA `(.L_x_16245) ;  /* 0xffffce9000007947 */ /* 0x001fea000383ffff */
.L_x_16207:
[----:B------:R-:W-:Y:S01]  /*5580*/  IMAD.MOV.U32 R18, RZ, RZ, R27 ;  /* 0x000000ffff127224 */ /* 0x000fe200078e001b */
[----:B------:R-:W-:Y:S01]  /*5590*/  MOV R16, 0x55e0 ;  /* 0x000055e000107802 */ /* 0x000fe20000000f00 */
[----:B------:R-:W-:-:S02]  /*55a0*/  IMAD.MOV.U32 R19, RZ, RZ, 0x10 ;  /* 0x00000010ff137424 */ /* 0x000fc400078e00ff */
[----:B------:R-:W-:Y:S02]  /*55b0*/  IMAD.MOV.U32 R20, RZ, RZ, 0x1f ;  /* 0x0000001fff147424 */ /* 0x000fe400078e00ff */
[----:B------:R-:W-:Y:S02]  /*55c0*/  IMAD.MOV.U32 R21, RZ, RZ, -0x1 ;  /* 0xffffffffff157424 */ /* 0x000fe400078e00ff */
[----:B-----5:R-:W-:Y:S05]  /*55d0*/  CALL.REL.NOINC `($__internal_341_$__cuda_sm70_shflsync_bfly_p) ;  /* 0x0000018000007944 */ /* 0x020fea0003c00000 */
[----:B-1----:R-:W-:Y:S01]  /*55e0*/  IMAD.MOV.U32 R0, RZ, RZ, R18 ;  /* 0x000000ffff007224 */ /* 0x002fe200078e0012 */
[----:B0-----:R-:W-:Y:S05]  /*55f0*/  BRA `(.L_x_16246) ;  /* 0xffffcfc000007947 */ /* 0x001fea000383ffff */
.L_x_16208:
[----:B------:R-:W-:Y:S01]  /*5600*/  IMAD.MOV.U32 R18, RZ, RZ, R27 ;  /* 0x000000ffff127224 */ /* 0x000fe200078e001b */
[----:B------:R-:W-:Y:S01]  /*5610*/  MOV R16, 0x5660 ;  /* 0x0000566000107802 */ /* 0x000fe20000000f00 */
[----:B------:R-:W-:Y:S02]  /*5620*/  IMAD.MOV.U32 R19, RZ, RZ, 0x8 ;  /* 0x00000008ff137424 */ /* 0x000fe400078e00ff */
[----:B------:R-:W-:Y:S02]  /*5630*/  IMAD.MOV.U32 R20, RZ, RZ, 0x1f ;  /* 0x0000001fff147424 */ /* 0x000fe400078e00ff */
[----:B------:R-:W-:Y:S02]  /*5640*/  IMAD.MOV.U32 R21, RZ, RZ, -0x1 ;  /* 0xffffffffff157424 */ /* 0x000fe400078e00ff */
[----:B-----5:R-:W-:Y:S05]  /*5650*/  CALL.REL.NOINC `($__internal_341_$__cuda_sm70_shflsync_bfly_p) ;  /* 0x0000010000007944 */ /* 0x020fea0003c00000 */
[----:B-1----:R-:W-:Y:S01]  /*5660*/  FMNMX.FTZ R3, R27, R18, !PT ;  /* 0x000000121b037209 */ /* 0x002fe20007810000 */
[----:B0-----:R-:W-:Y:S01]  /*5670*/  IMAD.MOV.U32 R19, RZ, RZ, 0x4 ;  /* 0x00000004ff137424 */ /* 0x001fe200078e00ff */
[----:B------:R-:W-:Y:S01]  /*5680*/  MOV R16, 0x56d0 ;  /* 0x000056d000107802 */ /* 0x000fe20000000f00 */
[----:B------:R-:W-:-:S02]  /*5690*/  IMAD.MOV.U32 R20, RZ, RZ, 0x1f ;  /* 0x0000001fff147424 */ /* 0x000fc400078e00ff */
[----:B------:R-:W-:Y:S02]  /*56a0*/  IMAD.MOV.U32 R21, RZ, RZ, -0x1 ;  /* 0xffffffffff157424 */ /* 0x000fe400078e00ff */
[----:B------:R-:W-:Y:S02]  /*56b0*/  IMAD.MOV.U32 R18, RZ, RZ, R3 ;  /* 0x000000ffff127224 */ /* 0x000fe400078e0003 */
[----:B------:R-:W-:Y:S05]  /*56c0*/  CALL.REL.NOINC `($__internal_341_$__cuda_sm70_shflsync_bfly_p) ;  /* 0x0000009000007944 */ /* 0x000fea0003c00000 */
[----:B-1----:R-:W-:Y:S01]  /*56d0*/  FMNMX.FTZ R3, R3, R18, !PT ;  /* 0x0000001203037209 */ /* 0x002fe20007810000 */
[----:B0-----:R-:W-:Y:S01]  /*56e0*/  IMAD.MOV.U32 R19, RZ, RZ, 0x2 ;  /* 0x00000002ff137424 */ /* 0x001fe200078e00ff */
[----:B------:R-:W-:Y:S01]  /*56f0*/  MOV R16, 0x5740 ;  /* 0x0000574000107802 */ /* 0x000fe20000000f00 */
[----:B------:R-:W-:Y:S02]  /*5700*/  IMAD.MOV.U32 R20, RZ, RZ, 0x1f ;  /* 0x0000001fff147424 */ /* 0x000fe400078e00ff */
[----:B------:R-:W-:Y:S02]  /*5710*/  IMAD.MOV.U32 R21, RZ, RZ, -0x1 ;  /* 0xffffffffff157424 */ /* 0x000fe400078e00ff */
[----:B------:R-:W-:Y:S02]  /*5720*/  IMAD.MOV.U32 R18, RZ, RZ, R3 ;  /* 0x000000ffff127224 */ /* 0x000fe400078e0003 */
[----:B------:R-:W-:Y:S05]  /*5730*/  CALL.REL.NOINC `($__internal_341_$__cuda_sm70_shflsync_bfly_p) ;  /* 0x0000002000007944 */ /* 0x000fea0003c00000 */
[----:B-1----:R-:W-:Y:S01]  /*5740*/  IMAD.MOV.U32 R2, RZ, RZ, R18 ;  /* 0x000000ffff027224 */ /* 0x002fe200078e0012 */
[----:B0-----:R-:W-:Y:S05]  /*5750*/  BRA `(.L_x_16247) ;  /* 0xffffced000007947 */ /* 0x001fea000383ffff */
        .weak           $__internal_341_$__cuda_sm70_shflsync_bfly_p
        .type           $__internal_341_$__cuda_sm70_shflsync_bfly_p,@function
        .size           $__internal_341_$__cuda_sm70_shflsync_bfly_p,(.L_x_25002 - $__internal_341_$__cuda_sm70_shflsync_bfly_p)
$__internal_341_$__cuda_sm70_shflsync_bfly_p:
[----:B------:R-:W-:Y:S01]  /*5760*/  IMAD.MOV.U32 R17, RZ, RZ, 0x0 ;  /* 0x00000000ff117424 */ /* 0x000fe200078e00ff */
[----:B------:R-:W-:Y:S04]  /*5770*/  WARPSYNC R21 ;  /* 0x0000001500007348 */ /* 0x000fe80003800000 */
[----:B------:R0:W1:Y:S01]  /*5780*/  SHFL.BFLY PT, R18, R18, R19, R20 ;  /* 0x0c00001312127389 */ /* 0x00006200000e0014 */
[----:B------:R-:W-:Y:S05]  /*5790*/  RET.REL.NODEC R16 `(_ZN4vllm25paged_attention_v2_kernelI13__nv_bfloat16S1_Li32ELi16ELi128ELNS_18Fp8KVCacheDataTypeE0ELb1ELi512EEEvPfS3_PT_PKS4_PKT0_SA_ifPKiSC_iPKfiiiSE_SE_iiiii) ;  /* 0xffffa86010007950 */ /* 0x000fea0003c3ffff */
.L_x_16248:
        /* <DEDUP_REMOVED lines=14> */
.L_x_25002:


//--------------------- .text._ZN4vllm25paged_attention_v2_kernelI13__nv_bfloat16S1_Li256ELi8ELi128ELNS_18Fp8KVCacheDataTypeE0ELb0ELi512EEEvPfS3_PT_PKS4_PKT0_SA_ifPKiSC_iPKfiiiSE_SE_iiiii --------------------------
	.section	.text._ZN4vllm25paged_attention_v2_kernelI13__nv_bfloat16S1_Li256ELi8ELi128ELNS_18Fp8KVCacheDataTypeE0ELb0ELi512EEEvPfS3_PT_PKS4_PKT0_SA_ifPKiSC_iPKfiiiSE_SE_iiiii,"ax",@progbits
	.sectioninfo	@"SHI_REGISTERS=167"
	.align	128
        .global         _ZN4vllm25paged_attention_v2_kernelI13__nv_bfloat16S1_Li256ELi8ELi128ELNS_18Fp8KVCacheDataTypeE0ELb0ELi512EEEvPfS3_PT_PKS4_PKT0_SA_ifPKiSC_iPKfiiiSE_SE_iiiii
        .type           _ZN4vllm25paged_attention_v2_kernelI13__nv_bfloat16S1_Li256ELi8ELi128ELNS_18Fp8KVCacheDataTypeE0ELb0ELi512EEEvPfS3_PT_PKS4_PKT0_SA_ifPKiSC_iPKfiiiSE_SE_iiiii,@function
        .size           _ZN4vllm25paged_attention_v2_kernelI13__nv_bfloat16S1_Li256ELi8ELi128ELNS_18Fp8KVCacheDataTypeE0ELb0ELi512EEEvPfS3_PT_PKS4_PKT0_SA_ifPKiSC_iPKfiiiSE_SE_iiiii,(.L_x_25003 - _ZN4vllm25paged_attention_v2_kernelI13__nv_bfloat16S1_Li256ELi8ELi128ELNS_18Fp8KVCacheDataTypeE0ELb0ELi512EEEvPfS3_PT_PKS4_PKT0_SA_ifPKiSC_iPKfiiiSE_SE_iiiii)
        .other          _ZN4vllm25paged_attention_v2_kernelI13__nv_bfloat16S1_Li256ELi8ELi128ELNS_18Fp8KVCacheDataTypeE0ELb0ELi512EEEvPfS3_PT_PKS4_PKT0_SA_ifPKiSC_iPKfiiiSE_SE_iiiii,@"STO_CUDA_ENTRY STV_DEFAULT"
_ZN4vllm25paged_attention_v2_kernelI13__nv_bfloat16S1_Li256ELi8ELi128ELNS_18Fp8KVCacheDataTypeE0ELb0ELi512EEEvPfS3_PT_PKS4_PKT0_SA_ifPKiSC_iPKfiiiSE_SE_iiiii:
.text._ZN4vllm25paged_attention_v2_kernelI13__nv_bfloat16S1_Li256ELi8ELi128ELNS_18Fp8KVCacheDataTypeE0ELb0ELi512EEEvPfS3_PT_PKS4_PKT0_SA_ifPKiSC_iPKfiiiSE_SE_iiiii:
        /* <DEDUP_REMOVED lines=20> */
[----:B------:R-:W-:Y:S02]  /*0140*/  ULDC UR6, c[0x0][0x190] ;  /* 0x0000640000067ab9 */ /* 0x000fe40000000800 */
[----:B------:R-:W-:Y:S01]  /*0150*/  ULOP3.LUT UR4, UR4, UR6, URZ, 0x3c, !UPT ;  /* 0x0000000604047292 */ /* 0x000fe2000f8e3c3f */
[----:B-1----:R-:W-:-:S05]  /*0160*/  IABS R2, c[0x0][0xc] ;  /* 0x0000030000027a13 */ /* 0x002fca0000000000 */
[----:B------:R-:W-:Y:S01]  /*0170*/  ISETP.LE.AND P2, PT, RZ, UR4, PT ;  /* 0x00000004ff007c0c */ /* 0x000fe2000bf43270 */
[----:B0-----:R-:W0:Y:S01]  /*0180*/  MUFU.RCP R0, R0 ;  /* 0x0000000000007308 */ /* 0x001e220000001000 */
[----:B------:R-:W-:-:S04]  /*0190*/  USHF.L.U32 UR4, UR5, 0x6, URZ ;  /* 0x0000000605047899 */ /* 0x000fc8000800063f */
[----:B------:R-:W-:Y:S01]  /*01a0*/  UIADD3 UR5, UR4, 0x40, URZ ;  /* 0x0000004004057890 */ /* 0x000fe2000fffe03f */
[----:B0-----:R-:W-:-:S04]  /*01b0*/  IADD3 R4, R0, 0xffffffe, RZ ;  /* 0x0ffffffe00047810 */ /* 0x001fc80007ffe0ff */
        /* <DEDUP_REMOVED lines=43> */
[----:B------:R-:W-:-:S03]  /*0470*/  LEA.HI R5, R5, R0, RZ, 0x3 ;  /* 0x0000000005057211 */ /* 0x000fc600078f18ff */
[----:B------:R-:W-:Y:S02]  /*0480*/  @P0 IADD3 R2, R2, 0x1, RZ ;  /* 0x0000000102020810 */ /* 0x000fe40007ffe0ff */
[----:B------:R-:W-:Y:S02]  /*0490*/  SHF.R.S32.HI R147, RZ, 0x3, R5 ;  /* 0x00000003ff937819 */ /* 0x000fe40000011405 */
[----:B------:R-:W-:Y:S01]  /*04a0*/  ISETP.GT.AND P0, PT, R3, 0x7f, PT ;  /* 0x0000007f0300780c */ /* 0x000fe20003f04270 */
[----:B------:R-:W-:Y:S01]  /*04b0*/  @!P2 IMAD.MOV R2, RZ, RZ, -R2 ;  /* 0x000000ffff02a224 */ /* 0x000fe200078e0a02 */
[----:B------:R-:W-:Y:S02]  /*04c0*/  IMNMX R148, R147, UR5, PT ;  /* 0x0000000593947c17 */ /* 0x000fe4000b800200 */
[----:B------:R-:W-:Y:S02]  /*04d0*/  LEA.HI R5, R4, R3, RZ, 0x2 ;  /* 0x0000000304057211 */ /* 0x000fe400078f10ff */
[----:B------:R-:W-:-:S02]  /*04e0*/  IADD3 R0, R148, -UR4, RZ ;  /* 0x8000000494007c10 */ /* 0x000fc4000fffe0ff */
[----:B------:R-:W-:Y:S02]  /*04f0*/  LOP3.LUT R144, R5, 0xfffffffc, RZ, 0xc0, !PT ;  /* 0xfffffffc05907812 */ /* 0x000fe400078ec0ff */
[----:B------:R-:W-:Y:S02]  /*0500*/  LEA R0, R0, UR14, 0x3 ;  /* 0x0000000e00007c11 */ /* 0x000fe4000f8e18ff */
[----:B------:R-:W-:Y:S01]  /*0510*/  LOP3.LUT R4, R143, 0xffffffe0, RZ, 0xc0, !PT ;  /* 0xffffffe08f047812 */ /* 0x000fe200078ec0ff */
[----:B------:R-:W-:Y:S01]  /*0520*/  IMAD.IADD R144, R3, 0x1, -R144 ;  /* 0x0000000103907824 */ /* 0x000fe200078e0a90 */
[----:B------:R-:W-:Y:S02]  /*0530*/  IMNMX R0, R149, R0, PT ;  /* 0x0000000095007217 */ /* 0x000fe40003800200 */
[----:B------:R-:W-:Y:S01]  /*0540*/  @!P1 LOP3.LUT R2, RZ, R6, RZ, 0x33, !PT ;  /* 0x00000006ff029212 */ /* 0x000fe200078e33ff */
[----:B------:R-:W-:Y:S01]  /*0550*/  IMAD.IADD R145, R3, 0x1, -R4 ;  /* 0x0000000103917824 */ /* 0x000fe200078e0a04 */
[----:B------:R-:W-:-:S02]  /*0560*/  SHF.R.S32.HI R7, RZ, 0x2, R5 ;  /* 0x00000002ff077819 */ /* 0x000fc40000011405 */
[----:B------:R-:W-:Y:S01]  /*0570*/  IADD3 R146, R0, -UR14, RZ ;  /* 0x8000000e00927c10 */ /* 0x000fe2000fffe0ff */
[----:B------:R-:W-:Y:S05]  /*0580*/  @P0 BRA `(.L_x_16250) ;  /* 0x000003e000000947 */ /* 0x000fea0003800000 */
[----:B------:R-:W-:Y:S01]  /*0590*/  IMNMX R0, RZ, R7, !PT ;  /* 0x00000007ff007217 */ /* 0x000fe20007800200 */
        /* <DEDUP_REMOVED lines=18> */
[----:B------:R-:W-:Y:S01]  /*06c0*/  IADD3.X R14, R6, R10, R13, P0, P2 ;  /* 0x0000000a060e7210 */ /* 0x000fe200007e440d */
[----:B------:R-:W-:Y:S01]  /*06d0*/  IMAD.MOV.U32 R6, RZ, RZ, R4 ;  /* 0x000000ffff067224 */ /* 0x000fe200078e0004 */
[----:B------:R-:W-:-:S04]  /*06e0*/  LEA R12, P0, R5, c[0x0][0x178], 0x1 ;  /* 0x00005e00050c7a11 */ /* 0x000fc800078008ff */
[----:B------:R-:W-:-:S05]  /*06f0*/  LEA.HI.X R15, R5, c[0x0][0x17c], R14, 0x1, P0 ;  /* 0x00005f00050f7a11 */ /* 0x000fca00000f0c0e */
.L_x_16253:
        /* <DEDUP_REMOVED lines=11> */
.L_x_16252:
[----:B------:R-:W-:Y:S05]  /*07b0*/  BSYNC B1 ;  /* 0x0000000000017941 */ /* 0x000fea0003800000 */
.L_x_16251:
[----:B------:R-:W-:Y:S05]  /*07c0*/  @!P1 BRA `(.L_x_16250) ;  /* 0x000001a000009947 */ /* 0x000fea0003800000 */
[----:B------:R-:W-:Y:S01]  /*07d0*/  IADD3 R0, P0, R0, R9, RZ ;  /* 0x0000000900007210 */ /* 0x000fe20007f1e0ff */
[----:B------:R-:W-:Y:S02]  /*07e0*/  IMAD R6, R144, 0x20, R11 ;  /* 0x0000002090067824 */ /* 0x000fe400078e020b */
[----:B------:R-:W-:Y:S02]  /*07f0*/  IMAD R4, R11, 0x4, R144 ;  /* 0x000000040b047824 */ /* 0x000fe400078e0290 */
[----:B------:R-:W-:Y:S01]  /*0800*/  IMAD.X R13, R10, 0x1, R13, P0 ;  /* 0x000000010a0d7824 */ /* 0x000fe200000e060d */
[----:B------:R-:W-:Y:S01]  /*0810*/  LEA R8, P0, R0, c[0x0][0x178], 0x1 ;  /* 0x00005e0000087a11 */ /* 0x000fe200078008ff */
[----:B------:R-:W-:Y:S01]  /*0820*/  IMAD.SHL.U32 R19, R4, 0x2, RZ ;  /* 0x0000000204137824 */ /* 0x000fe200078e00ff */
[----:B------:R-:W-:Y:S02]  /*0830*/  LEA R6, R6, 0x100, 0x2 ;  /* 0x0000010006067811 */ /* 0x000fe400078e10ff */
[----:B------:R-:W-:-:S02]  /*0840*/  LEA.HI.X R17, R0, c[0x0][0x17c], R13, 0x1, P0 ;  /* 0x00005f0000117a11 */ /* 0x000fc400000f0c0d */
[----:B------:R-:W-:Y:S02]  /*0850*/  IADD3 R0, R11, -0x80, RZ ;  /* 0xffffff800b007810 */ /* 0x000fe40007ffe0ff */
.L_x_16254:
[----:B------:R-:W-:Y:S02]  /*0860*/  IMAD.MOV.U32 R4, RZ, RZ, R8 ;  /* 0x000000ffff047224 */ /* 0x000fe400078e0008 */
[----:B------:R-:W-:-:S04]  /*0870*/  IMAD.MOV.U32 R5, RZ, RZ, R17 ;  /* 0x000000ffff057224 */ /* 0x000fc800078e0011 */
[----:B------:R-:W-:-:S05]  /*0880*/  IMAD.WIDE R4, R19, 0x2, R4 ;  /* 0x0000000213047825 */ /* 0x000fca00078e0204 */
[----:B------:R-:W2:Y:S04]  /*0890*/  LDG.E.CONSTANT R9, [R4.64] ;  /* 0x0000000a04097981 */ /* 0x000ea8000c1e9900 */
[----:B------:R-:W3:Y:S04]  /*08a0*/  LDG.E.CONSTANT R11, [R4.64+0x200] ;  /* 0x0002000a040b7981 */ /* 0x000ee8000c1e9900 */
[----:B------:R-:W4:Y:S04]  /*08b0*/  LDG.E.CONSTANT R13, [R4.64+0x400] ;  /* 0x0004000a040d7981 */ /* 0x000f28000c1e9900 */
[----:B------:R-:W4:Y:S01]  /*08c0*/  LDG.E.CONSTANT R15, [R4.64+0x600] ;  /* 0x0006000a040f7981 */ /* 0x000f22000c1e9900 */
[----:B------:R-:W-:-:S02]  /*08d0*/  IADD3 R0, R0, 0x80, RZ ;  /* 0x0000008000007810 */ /* 0x000fc40007ffe0ff */
[----:B------:R-:W-:Y:S02]  /*08e0*/  IADD3 R8, P1, R8, 0x800, RZ ;  /* 0x0000080008087810 */ /* 0x000fe40007f3e0ff */
[----:B------:R-:W-:-:S03]  /*08f0*/  ISETP.GE.AND P0, PT, R0, -0x60, PT ;  /* 0xffffffa00000780c */ /* 0x000fc60003f06270 */
[----:B------:R-:W-:Y:S01]  /*0900*/  IMAD.X R17, RZ, RZ, R17, P1 ;  /* 0x000000ffff117224 */ /* 0x000fe200008e0611 */
[----:B--2---:R-:W-:Y:S04]  /*0910*/  STS [R6+-0x100], R9 ;  /* 0xffff000906007388 */ /* 0x004fe80000000800 */
[----:B---3--:R-:W-:Y:S04]  /*0920*/  STS [R6+-0x80], R11 ;  /* 0xffff800b06007388 */ /* 0x008fe80000000800 */
[----:B----4-:R-:W-:Y:S04]  /*0930*/  STS [R6], R13 ;  /* 0x0000000d06007388 */ /* 0x010fe80000000800 */
[----:B------:R0:W-:Y:S02]  /*0940*/  STS [R6+0x80], R15 ;  /* 0x0000800f06007388 */ /* 0x0001e40000000800 */
[----:B0-----:R-:W-:Y:S01]  /*0950*/  IADD3 R6, R6, 0x200, RZ ;  /* 0x0000020006067810 */ /* 0x001fe20007ffe0ff */
[----:B------:R-:W-:Y:S05]  /*0960*/  @!P0 BRA `(.L_x_16254) ;  /* 0xfffffef000008947 */ /* 0x000fea000383ffff */
.L_x_16250:
[----:B------:R-:W-:Y:S05]  /*0970*/  BSYNC B0 ;  /* 0x0000000000007941 */ /* 0x000fea0003800000 */
.L_x_16249:
[----:B------:R-:W-:Y:S01]  /*0980*/  LEA.HI.SX32 R143, R143, UR4, 0x1b ;  /* 0x000000048f8f7c11 */ /* 0x000fe2000f8fdaff */
[----:B------:R-:W-:Y:S01]  /*0990*/  IMAD R142, R142, c[0x0][0x1a8], RZ ;  /* 0x00006a008e8e7a24 */ /* 0x000fe200078e02ff */
[----:B------:R-:W-:Y:S01]  /*09a0*/  BAR.SYNC.DEFER_BLOCKING 0x0 ;  /* 0x0000000000007b1d */ /* 0x000fe20000010000 */
[----:B------:R-:W-:Y:S01]  /*09b0*/  IMAD.MOV.U32 R141, RZ, RZ, -0x800001 ;  /* 0xff7fffffff8d7424 */ /* 0x000fe200078e00ff */
[----:B------:R-:W-:-:S02]  /*09c0*/  ISETP.GE.AND P1, PT, R143, R148, PT ;  /* 0x000000948f00720c */ /* 0x000fc40003f26270 */
[----:B------:R-:W-:Y:S02]  /*09d0*/  SHF.R.S32.HI R0, RZ, 0x1f, R142 ;  /* 0x0000001fff007819 */ /* 0x000fe4000001148e */
[----:B------:R-:W-:Y:S09]  /*09e0*/  BSSY B0, `(.L_x_16255) ;  /* 0x00004a3000007945 */ /* 0x000ff20003800000 */
[----:B------:R-:W-:Y:S05]  /*09f0*/  @P1 BRA `(.L_x_16256) ;  /* 0x00004a1000001947 */ /* 0x000fea0003800000 */
[----:B------:R-:W-:Y:S01]  /*0a00*/  SHF.R.S32.HI R4, RZ, 0x1f, R7 ;  /* 0x0000001fff047819 */ /* 0x000fe20000011407 */
[C---:B------:R-:W-:Y:S01]  /*0a10*/  IMAD.SHL.U32 R138, R144.reuse, 0x2, RZ ;  /* 0x00000002908a7824 */ /* 0x040fe200078e00ff */
[----:B------:R-:W-:-:S02]  /*0a20*/  IADD3 R5, R144, 0x4, RZ ;  /* 0x0000000490057810 */ /* 0x000fc40007ffe0ff */
[----:B------:R-:W-:Y:S02]  /*0a30*/  LEA.HI R4, R4, R7, RZ, 0x3 ;  /* 0x0000000704047211 */ /* 0x000fe400078f18ff */
[----:B------:R-:W-:Y:S01]  /*0a40*/  IADD3 R6, R144, 0x8, RZ ;  /* 0x0000000890067810 */ /* 0x000fe20007ffe0ff */
[----:B------:R-:W-:Y:S01]  /*0a50*/  IMAD.SHL.U32 R139, R5, 0x2, RZ ;  /* 0x00000002058b7824 */ /* 0x000fe200078e00ff */
[----:B------:R-:W-:Y:S02]  /*0a60*/  LOP3.LUT R4, R4, 0xfffffff8, RZ, 0xc0, !PT ;  /* 0xfffffff804047812 */ /* 0x000fe400078ec0ff */
[----:B------:R-:W-:Y:S02]  /*0a70*/  SHF.R.S32.HI R23, RZ, 0x1f, R6 ;  /* 0x0000001fff177819 */ /* 0x000fe40000011406 */
[----:B------:R-:W-:Y:S01]  /*0a80*/  SHF.R.S32.HI R22, RZ, 0x1f, R5 ;  /* 0x0000001fff167819 */ /* 0x000fe20000011405 */
[----:B------:R-:W-:Y:S01]  /*0a90*/  IMAD.IADD R140, R7, 0x1, -R4 ;  /* 0x00000001078c7824 */ /* 0x000fe200078e0a04 */
[----:B------:R-:W-:-:S02]  /*0aa0*/  IADD3 R4, R144, 0xc, RZ ;  /* 0x0000000c90047810 */ /* 0x000fc40007ffe0ff */
[----:B------:R-:W-:Y:S01]  /*0ab0*/  LEA.HI R23, R23, R6, RZ, 0x2 ;  /* 0x0000000617177211 */ /* 0x000fe200078f10ff */
[----:B------:R-:W-:Y:S01]  /*0ac0*/  IMAD.SHL.U32 R6, R6, 0x2, RZ ;  /* 0x0000000206067824 */ /* 0x000fe200078e00ff */
[----:B------:R-:W-:Y:S01]  /*0ad0*/  SHF.R.S32.HI R7, RZ, 0x1f, R4 ;  /* 0x0000001fff077819 */ /* 0x000fe20000011404 */
[----:B------:R-:W-:Y:S01]  /*0ae0*/  IMAD.SHL.U32 R135, R4, 0x2, RZ ;  /* 0x0000000204877824 */ /* 0x000fe200078e00ff */
[----:B------:R-:W-:Y:S01]  /*0af0*/  LEA.HI R22, R22, R5, RZ, 0x2 ;  /* 0x0000000516167211 */ /* 0x000fe200078f10ff */
[----:B------:R-:W-:Y:S01]  /*0b00*/  IMAD.SHL.U32 R155, R140, 0x8, RZ ;  /* 0x000000088c9b7824 */ /* 0x000fe200078e00ff */
[----:B------:R-:W-:Y:S01]  /*0b10*/  LEA.HI R24, R7, R4, RZ, 0x2 ;  /* 0x0000000407187211 */ /* 0x000fe200078f10ff */
[----:B------:R-:W-:Y:S01]  /*0b20*/  IMAD.SHL.U32 R23, R23, 0x10, RZ ;  /* 0x0000001017177824 */ /* 0x000fe200078e00ff */
[----:B------:R-:W-:Y:S01]  /*0b30*/  SHF.R.S32.HI R4, RZ, 0x1f, R139 ;  /* 0x0000001fff047819 */ /* 0x000fe2000001148b */
[----:B------:R-:W-:Y:S01]  /*0b40*/  IMAD.SHL.U32 R22, R22, 0x10, RZ ;  /* 0x0000001016167824 */ /* 0x000fe200078e00ff */
[----:B------:R-:W-:Y:S01]  /*0b50*/  SHF.R.S32.HI R7, RZ, 0x1f, R6 ;  /* 0x0000001fff077819 */ /* 0x000fe20000011406 */
[----:B------:R-:W-:Y:S01]  /*0b60*/  IMAD.SHL.U32 R24, R24, 0x10, RZ ;  /* 0x0000001018187824 */ /* 0x000fe200078e00ff */
[----:B------:R-:W-:-:S02]  /*0b70*/  LEA.HI R4, R4, R139, RZ, 0x3 ;  /* 0x0000008b04047211 */ /* 0x000fc400078f18ff */
[----:B------:R-:W-:Y:S02]  /*0b80*/  SHF.R.S32.HI R5, RZ, 0x1f, R138 ;  /* 0x0000001fff057819 */ /* 0x000fe4000001148a */
[----:B------:R-:W-:Y:S02]  /*0b90*/  LEA.HI R7, R7, R6, RZ, 0x3 ;  /* 0x0000000607077211 */ /* 0x000fe400078f18ff */
[----:B------:R-:W-:Y:S02]  /*0ba0*/  LOP3.LUT R4, R4, 0xfffffff8, RZ, 0xc0, !PT ;  /* 0xfffffff804047812 */ /* 0x000fe400078ec0ff */
[----:B------:R-:W-:Y:S02]  /*0bb0*/  LEA.HI R5, R5, R138, RZ, 0x3 ;  /* 0x0000008a05057211 */ /* 0x000fe400078f18ff */
[----:B------:R-:W-:Y:S01]  /*0bc0*/  LOP3.LUT R7, R7, 0xfffffff8, RZ, 0xc0, !PT ;  /* 0xfffffff807077812 */ /* 0x000fe200078ec0ff */
[----:B------:R-:W-:Y:S01]  /*0bd0*/  IMAD.IADD R139, R139, 0x1, -R4 ;  /* 0x000000018b8b7824 */ /* 0x000fe200078e0a04 */
[----:B------:R-:W-:-:S02]  /*0be0*/  LOP3.LUT R5, R5, 0xfffffff8, RZ, 0xc0, !PT ;  /* 0xfffffff805057812 */ /* 0x000fc400078ec0ff */
[----:B------:R-:W-:Y:S01]  /*0bf0*/  IADD3 R4, R144, 0x10, RZ ;  /* 0x0000001090047810 */ /* 0x000fe20007ffe0ff */
[----:B------:R-:W-:Y:S01]  /*0c00*/  IMAD.IADD R137, R6, 0x1, -R7 ;  /* 0x0000000106897824 */ /* 0x000fe200078e0a07 */
[----:B------:R-:W-:Y:S01]  /*0c10*/  IADD3 R7, R144, 0x1c, RZ ;  /* 0x0000001c90077810 */ /* 0x000fe20007ffe0ff */
[----:B------:R-:W-:Y:S01]  /*0c20*/  IMAD.IADD R138, R138, 0x1, -R5 ;  /* 0x000000018a8a7824 */ /* 0x000fe200078e0a05 */
[----:B------:R-:W-:Y:S02]  /*0c30*/  SHF.R.S32.HI R25, RZ, 0x1f, R4 ;  /* 0x0000001fff197819 */ /* 0x000fe40000011404 */
[----:B------:R-:W-:Y:S02]  /*0c40*/  IADD3 R5, R144, 0x14, RZ ;  /* 0x0000001490057810 */ /* 0x000fe40007ffe0ff */
[----:B------:R-:W-:Y:S01]  /*0c50*/  LEA.HI R25, R25, R4, RZ, 0x2 ;  /* 0x0000000419197211 */ /* 0x000fe200078f10ff */
[----:B------:R-:W-:Y:S01]  /*0c60*/  IMAD.SHL.U32 R4, R4, 0x2, RZ ;  /* 0x0000000204047824 */ /* 0x000fe200078e00ff */
[----:B------:R-:W-:Y:S01]  /*0c70*/  SHF.R.S32.HI R28, RZ, 0x1f, R7 ;  /* 0x0000001fff1c7819 */ /* 0x000fe20000011407 */
[----:B------:R-:W-:Y:S01]  /*0c80*/  IMAD.SHL.U32 R131, R5, 0x2, RZ ;  /* 0x0000000205837824 */ /* 0x000fe200078e00ff */
[----:B------:R-:W-:Y:S01]  /*0c90*/  SHF.R.S32.HI R26, RZ, 0x1f, R5 ;  /* 0x0000001fff1a7819 */ /* 0x000fe20000011405 */
[----:B------:R-:W-:Y:S01]  /*0ca0*/  IMAD.SHL.U32 R25, R25, 0x10, RZ ;  /* 0x0000001019197824 */ /* 0x000fe200078e00ff */
[----:B------:R-:W-:Y:S01]  /*0cb0*/  LEA.HI R28, R28, R7, RZ, 0x2 ;  /* 0x000000071c1c7211 */ /* 0x000fe200078f10ff */
[----:B------:R-:W-:Y:S01]  /*0cc0*/  IMAD.SHL.U32 R7, R7, 0x2, RZ ;  /* 0x0000000207077824 */ /* 0x000fe200078e00ff */
[----:B------:R-:W-:-:S02]  /*0cd0*/  LEA.HI R26, R26, R5, RZ, 0x2 ;  /* 0x000000051a1a7211 */ /* 0x000fc400078f10ff */
[----:B------:R-:W-:Y:S01]  /*0ce0*/  SHF.R.S32.HI R5, RZ, 0x1f, R4 ;  /* 0x0000001fff057819 */ /* 0x000fe20000011404 */
[----:B------:R-:W-:Y:S01]  /*0cf0*/  IMAD.SHL.U32 R28, R28, 0x10, RZ ;  /* 0x000000101c1c7824 */ /* 0x000fe200078e00ff */
[----:B------:R-:W-:Y:S01]  /*0d00*/  SHF.R.S32.HI R10, RZ, 0x1f, R7 ;  /* 0x0000001fff0a7819 */ /* 0x000fe20000011407 */
[----:B------:R-:W-:Y:S01]  /*0d10*/  IMAD.SHL.U32 R26, R26, 0x10, RZ ;  /* 0x000000101a1a7824 */ /* 0x000fe200078e00ff */
[----:B------:R-:W-:Y:S02]  /*0d20*/  LEA.HI R5, R5, R4, RZ, 0x3 ;  /* 0x0000000405057211 */ /* 0x000fe400078f18ff */
[----:B------:R-:W-:Y:S02]  /*0d30*/  IADD3 R6, R144, 0x18, RZ ;  /* 0x0000001890067810 */ /* 0x000fe40007ffe0ff */
[----:B------:R-:W-:Y:S02]  /*0d40*/  LOP3.LUT R5, R5, 0xfffffff8, RZ, 0xc0, !PT ;  /* 0xfffffff805057812 */ /* 0x000fe400078ec0ff */
[----:B------:R-:W-:Y:S01]  /*0d50*/  LEA.HI R10, R10, R7, RZ, 0x3 ;  /* 0x000000070a0a7211 */ /* 0x000fe200078f18ff */
[----:B------:R-:W-:Y:S01]  /*0d60*/  IMAD.SHL.U32 R129, R6, 0x2, RZ ;  /* 0x0000000206817824 */ /* 0x000fe200078e00ff */
[----:B------:R-:W-:Y:S01]  /*0d70*/  SHF.R.S32.HI R27, RZ, 0x1f, R6 ;  /* 0x0000001fff1b7819 */ /* 0x000fe20000011406 */
[----:B------:R-:W-:Y:S01]  /*0d80*/  IMAD.IADD R133, R4, 0x1, -R5 ;  /* 0x0000000104857824 */ /* 0x000fe200078e0a05 */
[----:B------:R-:W-:-:S02]  /*0d90*/  LOP3.LUT R10, R10, 0xfffffff8, RZ, 0xc0, !PT ;  /* 0xfffffff80a0a7812 */ /* 0x000fc400078ec0ff */
[C---:B------:R-:W-:Y:S02]  /*0da0*/  IADD3 R4, R144.reuse, 0x20, RZ ;  /* 0x0000002090047810 */ /* 0x040fe40007ffe0ff */
[----:B------:R-:W-:Y:S01]  /*0db0*/  LEA.HI R27, R27, R6, RZ, 0x2 ;  /* 0x000000061b1b7211 */ /* 0x000fe200078f10ff */
[----:B------:R-:W-:Y:S01]  /*0dc0*/  IMAD.IADD R127, R7, 0x1, -R10 ;  /* 0x00000001077f7824 */ /* 0x000fe200078e0a0a */
[----:B------:R-:W-:Y:S02]  /*0dd0*/  SHF.R.S32.HI R6, RZ, 0x1f, R131 ;  /* 0x0000001fff067819 */ /* 0x000fe40000011483 */
[----:B------:R-:W-:Y:S01]  /*0de0*/  SHF.R.S32.HI R29, RZ, 0x1f, R4 ;  /* 0x0000001fff1d7819 */ /* 0x000fe20000011404 */
[----:B------:R-:W-:Y:S01]  /*0df0*/  IMAD.SHL.U32 R27, R27, 0x10, RZ ;  /* 0x000000101b1b7824 */ /* 0x000fe200078e00ff */
[C---:B------:R-:W-:Y:S02]  /*0e00*/  IADD3 R7, R144.reuse, 0x2c, RZ ;  /* 0x0000002c90077810 */ /* 0x040fe40007ffe0ff */
[----:B------:R-:W-:-:S02]  /*0e10*/  IADD3 R5, R144, 0x24, RZ ;  /* 0x0000002490057810 */ /* 0x000fc40007ffe0ff */
[----:B------:R-:W-:Y:S02]  /*0e20*/  LEA.HI R6, R6, R131, RZ, 0x3 ;  /* 0x0000008306067211 */ /* 0x000fe400078f18ff */
[----:B------:R-:W-:Y:S01]  /*0e30*/  SHF.R.S32.HI R8, RZ, 0x1f, R135 ;  /* 0x0000001fff087819 */ /* 0x000fe20000011487 */
[----:B------:R-:W-:Y:S01]  /*0e40*/  IMAD.SHL.U32 R123, R5, 0x2, RZ ;  /* 0x00000002057b7824 */ /* 0x000fe200078e00ff */
[----:B------:R-:W-:Y:S01]  /*0e50*/  LEA.HI R29, R29, R4, RZ, 0x2 ;  /* 0x000000041d1d7211 */ /* 0x000fe200078f10ff */
[----:B------:R-:W-:Y:S01]  /*0e60*/  IMAD.SHL.U32 R4, R4, 0x2, RZ ;  /* 0x0000000204047824 */ /* 0x000fe200078e00ff */
[----:B------:R-:W-:Y:S02]  /*0e70*/  SHF.R.S32.HI R32, RZ, 0x1f, R7 ;  /* 0x0000001fff207819 */ /* 0x000fe40000011407 */
[----:B------:R-:W-:Y:S01]  /*0e80*/  SHF.R.S32.HI R30, RZ, 0x1f, R5 ;  /* 0x0000001fff1e7819 */ /* 0x000fe20000011405 */
[----:B------:R-:W-:Y:S01]  /*0e90*/  IMAD.SHL.U32 R29, R29, 0x10, RZ ;  /* 0x000000101d1d7824 */ /* 0x000fe200078e00ff */
[----:B------:R-:W-:-:S02]  /*0ea0*/  LOP3.LUT R6, R6, 0xfffffff8, RZ, 0xc0, !PT ;  /* 0xfffffff806067812 */ /* 0x000fc400078ec0ff */
[----:B------:R-:W-:Y:S02]  /*0eb0*/  LEA.HI R8, R8, R135, RZ, 0x3 ;  /* 0x0000008708087211 */ /* 0x000fe400078f18ff */
[----:B------:R-:W-:Y:S01]  /*0ec0*/  LEA.HI R32, R32, R7, RZ, 0x2 ;  /* 0x0000000720207211 */ /* 0x000fe200078f10ff */
[----:B------:R-:W-:Y:S01]  /*0ed0*/  IMAD.SHL.U32 R7, R7, 0x2, RZ ;  /* 0x0000000207077824 */ /* 0x000fe200078e00ff */
[----:B------:R-:W-:Y:S01]  /*0ee0*/  LEA.HI R30, R30, R5, RZ, 0x2 ;  /* 0x000000051e1e7211 */ /* 0x000fe200078f10ff */
[----:B------:R-:W-:Y:S01]  /*0ef0*/  IMAD.IADD R131, R131, 0x1, -R6 ;  /* 0x0000000183837824 */ /* 0x000fe200078e0a06 */
[----:B------:R-:W-:Y:S01]  /*0f00*/  SHF.R.S32.HI R5, RZ, 0x1f, R4 ;  /* 0x0000001fff057819 */ /* 0x000fe20000011404 */
[----:B------:R-:W-:Y:S01]  /*0f10*/  IMAD.SHL.U32 R32, R32, 0x10, RZ ;  /* 0x0000001020207824 */ /* 0x000fe200078e00ff */
[----:B------:R-:W-:Y:S01]  /*0f20*/  LOP3.LUT R8, R8, 0xfffffff8, RZ, 0xc0, !PT ;  /* 0xfffffff808087812 */ /* 0x000fe200078ec0ff */
[----:B------:R-:W-:Y:S01]  /*0f30*/  IMAD.SHL.U32 R30, R30, 0x10, RZ ;  /* 0x000000101e1e7824 */ /* 0x000fe200078e00ff */
[----:B------:R-:W-:-:S02]  /*0f40*/  IADD3 R6, R144, 0x28, RZ ;  /* 0x0000002890067810 */ /* 0x000fc40007ffe0ff */
[----:B------:R-:W-:Y:S01]  /*0f50*/  LEA.HI R5, R5, R4, RZ, 0x3 ;  /* 0x0000000405057211 */ /* 0x000fe200078f18ff */
[----:B------:R-:W-:Y:S01]  /*0f60*/  IMAD.IADD R135, R135, 0x1, -R8 ;  /* 0x0000000187877824 */ /* 0x000fe200078e0a08 */
[----:B------:R-:W-:Y:S01]  /*0f70*/  SHF.R.S32.HI R10, RZ, 0x1f, R7 ;  /* 0x0000001fff0a7819 */ /* 0x000fe20000011407 */
[----:B------:R-:W-:Y:S01]  /*0f80*/  IMAD.SHL.U32 R121, R6, 0x2, RZ ;  /* 0x0000000206797824 */ /* 0x000fe200078e00ff */
[----:B------:R-:W-:Y:S02]  /*0f90*/  SHF.R.S32.HI R31, RZ, 0x1f, R6 ;  /* 0x0000001fff1f7819 */ /* 0x000fe40000011406 */
[----:B------:R-:W-:Y:S02]  /*0fa0*/  SHF.R.S32.HI R8, RZ, 0x1f, R129 ;  /* 0x0000001fff087819 */ /* 0x000fe40000011481 */
[----:B------:R-:W-:Y:S02]  /*0fb0*/  LOP3.LUT R5, R5, 0xfffffff8, RZ, 0xc0, !PT ;  /* 0xfffffff805057812 */ /* 0x000fe400078ec0ff */
[----:B------:R-:W-:-:S02]  /*0fc0*/  LEA.HI R10, R10, R7, RZ, 0x3 ;  /* 0x000000070a0a7211 */ /* 0x000fc400078f18ff */
[----:B------:R-:W-:Y:S01]  /*0fd0*/  LEA.HI R31, R31, R6, RZ, 0x2 ;  /* 0x000000061f1f7211 */ /* 0x000fe200078f10ff */
[----:B------:R-:W-:Y:S01]  /*0fe0*/  IMAD.IADD R125, R4, 0x1, -R5 ;  /* 0x00000001047d7824 */ /* 0x000fe200078e0a05 */
[----:B------:R-:W-:Y:S02]  /*0ff0*/  LEA.HI R8, R8, R129, RZ, 0x3 ;  /* 0x0000008108087211 */ /* 0x000fe400078f18ff */
[----:B------:R-:W-:Y:S01]  /*1000*/  SHF.R.S32.HI R6, RZ, 0x1f, R123 ;  /* 0x0000001fff067819 */ /* 0x000fe2000001147b */
[----:B------:R-:W-:Y:S01]  /*1010*/  IMAD.SHL.U32 R31, R31, 0x10, RZ ;  /* 0x000000101f1f7824 */ /* 0x000fe200078e00ff */
[----:B------:R-:W-:Y:S02]  /*1020*/  LOP3.LUT R10, R10, 0xfffffff8, RZ, 0xc0, !PT ;  /* 0xfffffff80a0a7812 */ /* 0x000fe400078ec0ff */
[----:B------:R-:W-:Y:S02]  /*1030*/  IADD3 R4, R144, 0x30, RZ ;  /* 0x0000003090047810 */ /* 0x000fe40007ffe0ff */
[----:B------:R-:W-:Y:S01]  /*1040*/  LOP3.LUT R8, R8, 0xfffffff8, RZ, 0xc0, !PT ;  /* 0xfffffff808087812 */ /* 0x000fe200078ec0ff */
[----:B------:R-:W-:Y:S01]  /*1050*/  IMAD.IADD R119, R7, 0x1, -R10 ;  /* 0x0000000107777824 */ /* 0x000fe200078e0a0a */
[----:B------:R-:W-:-:S02]  /*1060*/  LEA.HI R6, R6, R123, RZ, 0x3 ;  /* 0x0000007b06067211 */ /* 0x000fc400078f18ff */
[----:B------:R-:W-:Y:S01]  /*1070*/  SHF.R.S32.HI R33, RZ, 0x1f, R4 ;  /* 0x0000001fff217819 */ /* 0x000fe20000011404 */
[----:B------:R-:W-:Y:S01]  /*1080*/  IMAD.IADD R129, R129, 0x1, -R8 ;  /* 0x0000000181817824 */ /* 0x000fe200078e0a08 */
[C---:B------:R-:W-:Y:S02]  /*1090*/  IADD3 R7, R144.reuse, 0x3c, RZ ;  /* 0x0000003c90077810 */ /* 0x040fe40007ffe0ff */
[----:B------:R-:W-:Y:S02]  /*10a0*/  IADD3 R5, R144, 0x34, RZ ;  /* 0x0000003490057810 */ /* 0x000fe40007ffe0ff */
[----:B------:R-:W-:Y:S02]  /*10b0*/  LOP3.LUT R6, R6, 0xfffffff8, RZ, 0xc0, !PT ;  /* 0xfffffff806067812 */ /* 0x000fe400078ec0ff */
[----:B------:R-:W-:Y:S01]  /*10c0*/  SHF.R.S32.HI R8, RZ, 0x1f, R121 ;  /* 0x0000001fff087819 */ /* 0x000fe20000011479 */
[----:B------:R-:W-:Y:S01]  /*10d0*/  IMAD.SHL.U32 R115, R5, 0x2, RZ ;  /* 0x0000000205737824 */ /* 0x000fe200078e00ff */
[----:B------:R-:W-:Y:S01]  /*10e0*/  LEA.HI R33, R33, R4, RZ, 0x2 ;  /* 0x0000000421217211 */ /* 0x000fe200078f10ff */
[----:B------:R-:W-:Y:S01]  /*10f0*/  IMAD.SHL.U32 R4, R4, 0x2, RZ ;  /* 0x0000000204047824 */ /* 0x000fe200078e00ff */
[----:B------:R-:W-:Y:S01]  /*1100*/  SHF.R.S32.HI R36, RZ, 0x1f, R7 ;  /* 0x0000001fff247819 */ /* 0x000fe20000011407 */
[----:B------:R-:W-:Y:S01]  /*1110*/  IMAD.IADD R123, R123, 0x1, -R6 ;  /* 0x000000017b7b7824 */ /* 0x000fe200078e0a06 */
[----:B------:R-:W-:Y:S01]  /*1120*/  SHF.R.S32.HI R34, RZ, 0x1f, R5 ;  /* 0x0000001fff227819 */ /* 0x000fe20000011405 */
[----:B------:R-:W-:Y:S01]  /*1130*/  IMAD.SHL.U32 R33, R33, 0x10, RZ ;  /* 0x0000001021217824 */ /* 0x000fe200078e00ff */
[----:B------:R-:W-:-:S02]  /*1140*/  LEA.HI R8, R8, R121, RZ, 0x3 ;  /* 0x0000007908087211 */ /* 0x000fc400078f18ff */
[----:B------:R-:W-:Y:S02]  /*1150*/  IADD3 R6, R144, 0x38, RZ ;  /* 0x0000003890067810 */ /* 0x000fe40007ffe0ff */
        /* <DEDUP_REMOVED lines=8> */
[----:B------:R-:W-:-:S02]  /*11e0*/  LEA.HI R5, R5, R4, RZ, 0x3 ;  /* 0x0000000405057211 */ /* 0x000fc400078f18ff */
[----:B------:R-:W-:Y:S01]  /*11f0*/  SHF.R.S32.HI R10, RZ, 0x1f, R7 ;  /* 0x0000001fff0a7819 */ /* 0x000fe20000011407 */
[----:B------:R-:W-:Y:S01]  /*1200*/  IMAD.IADD R121, R121, 0x1, -R8 ;  /* 0x0000000179797824 */ /* 0x000fe200078e0a08 */
[----:B------:R-:W-:Y:S02]  /*1210*/  SHF.R.S32.HI R35, RZ, 0x1f, R6 ;  /* 0x0000001fff237819 */ /* 0x000fe40000011406 */
[----:B------:R-:W-:Y:S02]  /*1220*/  SHF.R.S32.HI R8, RZ, 0x1f, R113 ;  /* 0x0000001fff087819 */ /* 0x000fe40000011471 */
[----:B------:R-:W-:Y:S02]  /*1230*/  LOP3.LUT R5, R5, 0xfffffff8, RZ, 0xc0, !PT ;  /* 0xfffffff805057812 */ /* 0x000fe400078ec0ff */
[----:B------:R-:W-:Y:S02]  /*1240*/  LEA.HI R10, R10, R7, RZ, 0x3 ;  /* 0x000000070a0a7211 */ /* 0x000fe400078f18ff */
[----:B------:R-:W-:Y:S01]  /*1250*/  LEA.HI R35, R35, R6, RZ, 0x2 ;  /* 0x0000000623237211 */ /* 0x000fe200078f10ff */
[----:B------:R-:W-:Y:S01]  /*1260*/  IMAD.IADD R117, R4, 0x1, -R5 ;  /* 0x0000000104757824 */ /* 0x000fe200078e0a05 */
[----:B------:R-:W-:-:S02]  /*1270*/  SHF.R.S32.HI R6, RZ, 0x1f, R115 ;  /* 0x0000001fff067819 */ /* 0x000fc40000011473 */
[----:B------:R-:W-:Y:S01]  /*1280*/  LEA.HI R8, R8, R113, RZ, 0x3 ;  /* 0x0000007108087211 */ /* 0x000fe200078f18ff */
[----:B------:R-:W-:Y:S01]  /*1290*/  IMAD.SHL.U32 R35, R35, 0x10, RZ ;  /* 0x0000001023237824 */ /* 0x000fe200078e00ff */
[----:B------:R-:W-:Y:S02]  /*12a0*/  LOP3.LUT R10, R10, 0xfffffff8, RZ, 0xc0, !PT ;  /* 0xfffffff80a0a7812 */ /* 0x000fe400078ec0ff */
[----:B------:R-:W-:Y:S02]  /*12b0*/  LEA.HI R6, R6, R115, RZ, 0x3 ;  /* 0x0000007306067211 */ /* 0x000fe400078f18ff */
[----:B------:R-:W-:Y:S01]  /*12c0*/  IADD3 R4, R144, 0x40, RZ ;  /* 0x0000004090047810 */ /* 0x000fe20007ffe0ff */
[----:B------:R-:W-:Y:S01]  /*12d0*/  IMAD.IADD R111, R7, 0x1, -R10 ;  /* 0x00000001076f7824 */ /* 0x000fe200078e0a0a */
[----:B------:R-:W-:Y:S02]  /*12e0*/  LOP3.LUT R8, R8, 0xfffffff8, RZ, 0xc0, !PT ;  /* 0xfffffff808087812 */ /* 0x000fe400078ec0ff */
[----:B------:R-:W-:-:S02]  /*12f0*/  LOP3.LUT R6, R6, 0xfffffff8, RZ, 0xc0, !PT ;  /* 0xfffffff806067812 */ /* 0x000fc400078ec0ff */
[----:B------:R-:W-:Y:S01]  /*1300*/  SHF.R.S32.HI R37, RZ, 0x1f, R4 ;  /* 0x0000001fff257819 */ /* 0x000fe20000011404 */
[----:B------:R-:W-:Y:S01]  /*1310*/  IMAD.IADD R113, R113, 0x1, -R8 ;  /* 0x0000000171717824 */ /* 0x000fe200078e0a08 */
[C---:B------:R-:W-:Y:S01]  /*1320*/  IADD3 R7, R144.reuse, 0x48, RZ ;  /* 0x0000004890077810 */ /* 0x040fe20007ffe0ff */
[----:B------:R-:W-:Y:S01]  /*1330*/  IMAD.IADD R115, R115, 0x1, -R6 ;  /* 0x0000000173737824 */ /* 0x000fe200078e0a06 */
[C---:B------:R-:W-:Y:S02]  /*1340*/  IADD3 R5, R144.reuse, 0x44, RZ ;  /* 0x0000004490057810 */ /* 0x040fe40007ffe0ff */
        /* <DEDUP_REMOVED lines=19> */
[----:B------:R-:W-:Y:S01]  /*1480*/  SHF.R.S32.HI R9, RZ, 0x1f, R8 ;  /* 0x0000001fff097819 */ /* 0x000fe20000011408 */
[----:B------:R-:W-:Y:S01]  /*1490*/  IMAD.SHL.U32 R40, R40, 0x10, RZ ;  /* 0x0000001028287824 */ /* 0x000fe200078e00ff */
[----:B------:R-:W-:Y:S02]  /*14a0*/  LEA.HI R7, R7, R6, RZ, 0x3 ;  /* 0x0000000607077211 */ /* 0x000fe400078f18ff */
[----:B------:R-:W-:-:S02]  /*14b0*/  LEA.HI R11, R11, R10, RZ, 0x3 ;  /* 0x0000000a0b0b7211 */ /* 0x000fc400078f18ff */
[----:B------:R-:W-:Y:S02]  /*14c0*/  LOP3.LUT R5, R5, 0xfffffff8, RZ, 0xc0, !PT ;  /* 0xfffffff805057812 */ /* 0x000fe400078ec0ff */
[----:B------:R-:W-:Y:S02]  /*14d0*/  LEA.HI R9, R9, R8, RZ, 0x3 ;  /* 0x0000000809097211 */ /* 0x000fe400078f18ff */
[----:B------:R-:W-:Y:S01]  /*14e0*/  LOP3.LUT R7, R7, 0xfffffff8, RZ, 0xc0, !PT ;  /* 0xfffffff807077812 */ /* 0x000fe200078ec0ff */
[----:B------:R-:W-:Y:S01]  /*14f0*/  IMAD.IADD R4, R4, 0x1, -R5 ;  /* 0x0000000104047824 */ /* 0x000fe200078e0a05 */
[----:B------:R-:W-:Y:S02]  /*1500*/  LOP3.LUT R11, R11, 0xfffffff8, RZ, 0xc0, !PT ;  /* 0xfffffff80b0b7812 */ /* 0x000fe400078ec0ff */
[----:B------:R-:W-:Y:S01]  /*1510*/  IADD3 R12, R144, 0x50, RZ ;  /* 0x00000050900c7810 */ /* 0x000fe20007ffe0ff */
[----:B------:R-:W-:Y:S01]  /*1520*/  IMAD.IADD R5, R6, 0x1, -R7 ;  /* 0x0000000106057824 */ /* 0x000fe200078e0a07 */
[----:B------:R-:W-:Y:S01]  /*1530*/  LOP3.LUT R9, R9, 0xfffffff8, RZ, 0xc0, !PT ;  /* 0xfffffff809097812 */ /* 0x000fe200078ec0ff */
[----:B------:R-:W-:Y:S01]  /*1540*/  IMAD.IADD R7, R10, 0x1, -R11 ;  /* 0x000000010a077824 */ /* 0x000fe200078e0a0b */
[----:B------:R-:W-:-:S02]  /*1550*/  SHF.R.S32.HI R41, RZ, 0x1f, R12 ;  /* 0x0000001fff297819 */ /* 0x000fc4000001140c */
[----:B------:R-:W-:Y:S01]  /*1560*/  IADD3 R11, R144, 0x58, RZ ;  /* 0x00000058900b7810 */ /* 0x000fe20007ffe0ff */
[----:B------:R-:W-:Y:S01]  /*1570*/  IMAD.IADD R6, R8, 0x1, -R9 ;  /* 0x0000000108067824 */ /* 0x000fe200078e0a09 */
[----:B------:R-:W-:Y:S01]  /*1580*/  IADD3 R9, R144, 0x54, RZ ;  /* 0x0000005490097810 */ /* 0x000fe20007ffe0ff */
[----:B------:R-:W-:Y:S01]  /*1590*/  IMAD.SHL.U32 R8, R12, 0x2, RZ ;  /* 0x000000020c087824 */ /* 0x000fe200078e00ff */
[----:B------:R-:W-:Y:S02]  /*15a0*/  LEA.HI R41, R41, R12, RZ, 0x2 ;  /* 0x0000000c29297211 */ /* 0x000fe400078f10ff */
[----:B------:R-:W-:Y:S01]  /*15b0*/  SHF.R.S32.HI R12, RZ, 0x1f, R11 ;  /* 0x0000001fff0c7819 */ /* 0x000fe2000001140b */
[----:B------:R-:W-:Y:S01]  /*15c0*/  IMAD.SHL.U32 R10, R9, 0x2, RZ ;  /* 0x00000002090a7824 */ /* 0x000fe200078e00ff */
[----:B------:R-:W-:Y:S01]  /*15d0*/  IADD3 R13, R144, 0x5c, RZ ;  /* 0x0000005c900d7810 */ /* 0x000fe20007ffe0ff */
[----:B------:R-:W-:Y:S01]  /*15e0*/  IMAD.SHL.U32 R41, R41, 0x10, RZ ;  /* 0x0000001029297824 */ /* 0x000fe200078e00ff */
[----:B------:R-:W-:-:S02]  /*15f0*/  SHF.R.S32.HI R42, RZ, 0x1f, R9 ;  /* 0x0000001fff2a7819 */ /* 0x000fc40000011409 */
[----:B------:R-:W-:Y:S01]  /*1600*/  LEA.HI R43, R12, R11, RZ, 0x2 ;  /* 0x0000000b0c2b7211 */ /* 0x000fe200078f10ff */
[----:B------:R-:W-:Y:S01]  /*1610*/  IMAD.SHL.U32 R12, R11, 0x2, RZ ;  /* 0x000000020b0c7824 */ /* 0x000fe200078e00ff */
[----:B------:R-:W-:Y:S01]  /*1620*/  SHF.R.S32.HI R44, RZ, 0x1f, R13 ;  /* 0x0000001fff2c7819 */ /* 0x000fe2000001140d */
[----:B------:R-:W-:Y:S01]  /*1630*/  IMAD.SHL.U32 R14, R13, 0x2, RZ ;  /* 0x000000020d0e7824 */ /* 0x000fe200078e00ff */
[----:B------:R-:W-:Y:S01]  /*1640*/  LEA.HI R42, R42, R9, RZ, 0x2 ;  /* 0x000000092a2a7211 */ /* 0x000fe200078f10ff */
[----:B------:R-:W-:Y:S01]  /*1650*/  IMAD.SHL.U32 R43, R43, 0x10, RZ ;  /* 0x000000102b2b7824 */ /* 0x000fe200078e00ff */
[----:B------:R-:W-:Y:S02]  /*1660*/  SHF.R.S32.HI R9, RZ, 0x1f, R8 ;  /* 0x0000001fff097819 */ /* 0x000fe40000011408 */
[----:B------:R-:W-:Y:S01]  /*1670*/  SHF.R.S32.HI R11, RZ, 0x1f, R10 ;  /* 0x0000001fff0b7819 */ /* 0x000fe2000001140a */
[----:B------:R-:W-:Y:S01]  /*1680*/  IMAD.SHL.U32 R42, R42, 0x10, RZ ;  /* 0x000000102a2a7824 */ /* 0x000fe200078e00ff */
[----:B------:R-:W-:-:S02]  /*1690*/  LEA.HI R44, R44, R13, RZ, 0x2 ;  /* 0x0000000d2c2c7211 */ /* 0x000fc400078f10ff */
[----:B------:R-:W-:Y:S02]  /*16a0*/  SHF.R.S32.HI R13, RZ, 0x1f, R12 ;  /* 0x0000001fff0d7819 */ /* 0x000fe4000001140c */
[----:B------:R-:W-:Y:S01]  /*16b0*/  LEA.HI R9, R9, R8, RZ, 0x3 ;  /* 0x0000000809097211 */ /* 0x000fe200078f18ff */
[----:B------:R-:W-:Y:S01]  /*16c0*/  IMAD.SHL.U32 R44, R44, 0x10, RZ ;  /* 0x000000102c2c7824 */ /* 0x000fe200078e00ff */
[----:B------:R-:W-:Y:S02]  /*16d0*/  LEA.HI R11, R11, R10, RZ, 0x3 ;  /* 0x0000000a0b0b7211 */ /* 0x000fe400078f18ff */
[----:B------:R-:W-:Y:S02]  /*16e0*/  SHF.R.S32.HI R15, RZ, 0x1f, R14 ;  /* 0x0000001fff0f7819 */ /* 0x000fe4000001140e */
[----:B------:R-:W-:Y:S02]  /*16f0*/  LEA.HI R13, R13, R12, RZ, 0x3 ;  /* 0x0000000c0d0d7211 */ /* 0x000fe400078f18ff */
[----:B------:R-:W-:-:S02]  /*1700*/  LOP3.LUT R9, R9, 0xfffffff8, RZ, 0xc0, !PT ;  /* 0xfffffff809097812 */ /* 0x000fc400078ec0ff */
[----:B------:R-:W-:Y:S02]  /*1710*/  LOP3.LUT R11, R11, 0xfffffff8, RZ, 0xc0, !PT ;  /* 0xfffffff80b0b7812 */ /* 0x000fe400078ec0ff */
[----:B------:R-:W-:Y:S01]  /*1720*/  LEA.HI R15, R15, R14, RZ, 0x3 ;  /* 0x0000000e0f0f7211 */ /* 0x000fe200078f18ff */
[----:B------:R-:W-:Y:S01]  /*1730*/  IMAD.IADD R8, R8, 0x1, -R9 ;  /* 0x0000000108087824 */ /* 0x000fe200078e0a09 */
[----:B------:R-:W-:Y:S01]  /*1740*/  LOP3.LUT R13, R13, 0xfffffff8, RZ, 0xc0, !PT ;  /* 0xfffffff80d0d7812 */ /* 0x000fe200078ec0ff */
[----:B------:R-:W-:Y:S01]  /*1750*/  IMAD.IADD R9, R10, 0x1, -R11 ;  /* 0x000000010a097824 */ /* 0x000fe200078e0a0b */
[----:B------:R-:W-:Y:S02]  /*1760*/  IADD3 R16, R144, 0x60, RZ ;  /* 0x0000006090107810 */ /* 0x000fe40007ffe0ff */
[----:B------:R-:W-:Y:S01]  /*1770*/  LOP3.LUT R11, R15, 0xfffffff8, RZ, 0xc0, !PT ;  /* 0xfffffff80f0b7812 */ /* 0x000fe200078ec0ff */
[----:B------:R-:W-:Y:S01]  /*1780*/  IMAD.IADD R10, R12, 0x1, -R13 ;  /* 0x000000010c0a7824 */ /* 0x000fe200078e0a0d */
[----:B------:R-:W-:Y:S01]  /*1790*/  IADD3 R15, R144, 0x64, RZ ;  /* 0x00000064900f7810 */ /* 0x000fe20007ffe0ff */
[----:B------:R-:W-:Y:S01]  /*17a0*/  IMAD.SHL.U32 R12, R16, 0x2, RZ ;  /* 0x00000002100c7824 */ /* 0x000fe200078e00ff */
[----:B------:R-:W-:Y:S01]  /*17b0*/  SHF.R.S32.HI R13, RZ, 0x1f, R16 ;  /* 0x0000001fff0d7819 */ /* 0x000fe20000011410 */
[----:B------:R-:W-:Y:S01]  /*17c0*/  IMAD.IADD R11, R14, 0x1, -R11 ;  /* 0x000000010e0b7824 */ /* 0x000fe200078e0a0b */
[----:B------:R-:W-:-:S02]  /*17d0*/  IADD3 R17, R144, 0x68, RZ ;  /* 0x0000006890117810 */ /* 0x000fc40007ffe0ff */
[----:B------:R-:W-:Y:S02]  /*17e0*/  SHF.R.S32.HI R14, RZ, 0x1f, R15 ;  /* 0x0000001fff0e7819 */ /* 0x000fe4000001140f */
[----:B------:R-:W-:Y:S02]  /*17f0*/  LEA.HI R45, R13, R16, RZ, 0x2 ;  /* 0x000000100d2d7211 */ /* 0x000fe400078f10ff */
[----:B------:R-:W-:Y:S02]  /*1800*/  SHF.R.S32.HI R16, RZ, 0x1f, R17 ;  /* 0x0000001fff107819 */ /* 0x000fe40000011411 */
[----:B------:R-:W-:Y:S01]  /*1810*/  IADD3 R18, R144, 0x6c, RZ ;  /* 0x0000006c90127810 */ /* 0x000fe20007ffe0ff */
[----:B------:R-:W-:Y:S01]  /*1820*/  IMAD.SHL.U32 R45, R45, 0x10, RZ ;  /* 0x000000102d2d7824 */ /* 0x000fe200078e00ff */
[----:B------:R-:W-:Y:S01]  /*1830*/  LEA.HI R46, R14, R15, RZ, 0x2 ;  /* 0x0000000f0e2e7211 */ /* 0x000fe200078f10ff */
        /* <DEDUP_REMOVED lines=9> */
[----:B------:R-:W-:Y:S02]  /*18d0*/  SHF.R.S32.HI R16, RZ, 0x1f, R17 ;  /* 0x0000001fff107819 */ /* 0x000fe40000011411 */
[----:B------:R-:W-:Y:S01]  /*18e0*/  LEA.HI R48, R19, R18, RZ, 0x2 ;  /* 0x0000001213307211 */ /* 0x000fe200078f10ff */
[----:B------:R-:W-:Y:S01]  /*18f0*/  IMAD.SHL.U32 R18, R18, 0x2, RZ ;  /* 0x0000000212127824 */ /* 0x000fe200078e00ff */
[----:B------:R-:W-:-:S02]  /*1900*/  LOP3.LUT R13, R13, 0xfffffff8, RZ, 0xc0, !PT ;  /* 0xfffffff80d0d7812 */ /* 0x000fc400078ec0ff */
[----:B------:R-:W-:Y:S01]  /*1910*/  LEA.HI R14, R14, R15, RZ, 0x3 ;  /* 0x0000000f0e0e7211 */ /* 0x000fe200078f18ff */
[----:B------:R-:W-:Y:S01]  /*1920*/  IMAD.SHL.U32 R48, R48, 0x10, RZ ;  /* 0x0000001030307824 */ /* 0x000fe200078e00ff */
[----:B------:R-:W-:Y:S01]  /*1930*/  LEA.HI R16, R16, R17, RZ, 0x3 ;  /* 0x0000001110107211 */ /* 0x000fe200078f18ff */
[----:B------:R-:W-:Y:S01]  /*1940*/  IMAD.IADD R12, R12, 0x1, -R13 ;  /* 0x000000010c0c7824 */ /* 0x000fe200078e0a0d */
[----:B------:R-:W-:Y:S02]  /*1950*/  SHF.R.S32.HI R13, RZ, 0x1f, R18 ;  /* 0x0000001fff0d7819 */ /* 0x000fe40000011412 */
[----:B------:R-:W-:Y:S02]  /*1960*/  LOP3.LUT R14, R14, 0xfffffff8, RZ, 0xc0, !PT ;  /* 0xfffffff80e0e7812 */ /* 0x000fe400078ec0ff */
[----:B------:R-:W-:Y:S02]  /*1970*/  IADD3 R20, R144, 0x70, RZ ;  /* 0x0000007090147810 */ /* 0x000fe40007ffe0ff */
[----:B------:R-:W-:-:S02]  /*1980*/  LOP3.LUT R16, R16, 0xfffffff8, RZ, 0xc0, !PT ;  /* 0xfffffff810107812 */ /* 0x000fc400078ec0ff */
[----:B------:R-:W-:Y:S01]  /*1990*/  LEA.HI R19, R13, R18, RZ, 0x3 ;  /* 0x000000120d137211 */ /* 0x000fe200078f18ff */
[----:B------:R-:W-:Y:S01]  /*19a0*/  IMAD.IADD R13, R15, 0x1, -R14 ;  /* 0x000000010f0d7824 */ /* 0x000fe200078e0a0e */
[----:B------:R-:W-:Y:S01]  /*19b0*/  SHF.R.S32.HI R21, RZ, 0x1f, R20 ;  /* 0x0000001fff157819 */ /* 0x000fe20000011414 */
[----:B------:R-:W-:Y:S01]  /*19c0*/  IMAD.IADD R14, R17, 0x1, -R16 ;  /* 0x00000001110e7824 */ /* 0x000fe200078e0a10 */
[----:B------:R-:W-:Y:S01]  /*19d0*/  LOP3.LUT R15, R19, 0xfffffff8, RZ, 0xc0, !PT ;  /* 0xfffffff8130f7812 */ /* 0x000fe200078ec0ff */
[----:B------:R-:W-:Y:S01]  /*19e0*/  IMAD.SHL.U32 R16, R20, 0x2, RZ ;  /* 0x0000000214107824 */ /* 0x000fe200078e00ff */
[----:B------:R-:W-:Y:S02]  /*19f0*/  LEA.HI R49, R21, R20, RZ, 0x2 ;  /* 0x0000001415317211 */ /* 0x000fe400078f10ff */
[----:B------:R-:W-:Y:S01]  /*1a00*/  IADD3 R20, R144, 0x78, RZ ;  /* 0x0000007890147810 */ /* 0x000fe20007ffe0ff */
[----:B------:R-:W-:Y:S01]  /*1a10*/  IMAD.IADD R15, R18, 0x1, -R15 ;  /* 0x00000001120f7824 */ /* 0x000fe200078e0a0f */
[----:B------:R-:W-:Y:S01]  /*1a20*/  IADD3 R19, R144, 0x74, RZ ;  /* 0x0000007490137810 */ /* 0x000fe20007ffe0ff */
[----:B------:R-:W-:Y:S01]  /*1a30*/  IMAD.SHL.U32 R49, R49, 0x10, RZ ;  /* 0x0000001031317824 */ /* 0x000fe200078e00ff */
[----:B------:R-:W-:-:S02]  /*1a40*/  SHF.R.S32.HI R17, RZ, 0x1f, R16 ;  /* 0x0000001fff117819 */ /* 0x000fc40000011410 */
[----:B------:R-:W-:Y:S02]  /*1a50*/  SHF.R.S32.HI R21, RZ, 0x1f, R20 ;  /* 0x0000001fff157819 */ /* 0x000fe40000011414 */
[----:B------:R-:W-:Y:S02]  /*1a60*/  SHF.R.S32.HI R18, RZ, 0x1f, R19 ;  /* 0x0000001fff127819 */ /* 0x000fe40000011413 */
[----:B------:R-:W-:Y:S02]  /*1a70*/  IADD3 R52, R144, 0x7c, RZ ;  /* 0x0000007c90347810 */ /* 0x000fe40007ffe0ff */
[----:B------:R-:W-:Y:S02]  /*1a80*/  LEA.HI R17, R17, R16, RZ, 0x3 ;  /* 0x0000001011117211 */ /* 0x000fe400078f18ff */
[----:B------:R-:W-:Y:S01]  /*1a90*/  LEA.HI R51, R21, R20, RZ, 0x2 ;  /* 0x0000001415337211 */ /* 0x000fe200078f10ff */
[----:B------:R-:W-:Y:S01]  /*1aa0*/  IMAD.SHL.U32 R21, R20, 0x2, RZ ;  /* 0x0000000214157824 */ /* 0x000fe200078e00ff */
[----:B------:R-:W-:Y:S01]  /*1ab0*/  LEA.HI R50, R18, R19, RZ, 0x2 ;  /* 0x0000001312327211 */ /* 0x000fe200078f10ff */
[----:B------:R-:W-:Y:S01]  /*1ac0*/  IMAD.SHL.U32 R19, R19, 0x2, RZ ;  /* 0x0000000213137824 */ /* 0x000fe200078e00ff */
[----:B------:R-:W-:Y:S01]  /*1ad0*/  SHF.R.S32.HI R53, RZ, 0x1f, R52 ;  /* 0x0000001fff357819 */ /* 0x000fe20000011434 */
[----:B------:R-:W-:Y:S01]  /*1ae0*/  IMAD R20, R2, c[0x0][0x1c0], RZ ;  /* 0x0000700002147a24 */ /* 0x000fe200078e02ff */
[----:B------:R-:W-:Y:S01]  /*1af0*/  LOP3.LUT R17, R17, 0xfffffff8, RZ, 0xc0, !PT ;  /* 0xfffffff811117812 */ /* 0x000fe200078ec0ff */
[----:B------:R-:W-:Y:S01]  /*1b00*/  IMAD.SHL.U32 R54, R52, 0x2, RZ ;  /* 0x0000000234367824 */ /* 0x000fe200078e00ff */
[----:B------:R-:W-:Y:S01]  /*1b10*/  LEA.HI R53, R53, R52, RZ, 0x2 ;  /* 0x0000003435357211 */ /* 0x000fe200078f10ff */
[----:B------:R-:W-:Y:S01]  /*1b20*/  IMAD.SHL.U32 R50, R50, 0x10, RZ ;  /* 0x0000001032327824 */ /* 0x000fe200078e00ff */
[----:B------:R-:W-:Y:S01]  /*1b30*/  SHF.R.S32.HI R18, RZ, 0x1f, R19 ;  /* 0x0000001fff127819 */ /* 0x000fe20000011413 */
[----:B------:R-:W-:Y:S01]  /*1b40*/  IMAD.IADD R16, R16, 0x1, -R17 ;  /* 0x0000000110107824 */ /* 0x000fe200078e0a11 */
[----:B------:R-:W-:Y:S01]  /*1b50*/  SHF.R.S32.HI R57, RZ, 0x1f, R155 ;  /* 0x0000001fff397819 */ /* 0x000fe2000001149b */
[----:B------:R-:W-:Y:S01]  /*1b60*/  IMAD.SHL.U32 R51, R51, 0x10, RZ ;  /* 0x0000001033337824 */ /* 0x000fe200078e00ff */
[----:B------:R-:W-:Y:S01]  /*1b70*/  IADD3 R154, P0, R20, R155, RZ ;  /* 0x0000009b149a7210 */ /* 0x000fe20007f1e0ff */
        /* <DEDUP_REMOVED lines=9> */
[----:B------:R-:W-:Y:S02]  /*1c10*/  LOP3.LUT R18, R18, 0xfffffff8, RZ, 0xc0, !PT ;  /* 0xfffffff812127812 */ /* 0x000fe400078ec0ff */
[----:B------:R-:W-:Y:S02]  /*1c20*/  LOP3.LUT R52, R52, 0xfffffff8, RZ, 0xc0, !PT ;  /* 0xfffffff834347812 */ /* 0x000fe400078ec0ff */
[----:B------:R-:W-:Y:S01]  /*1c30*/  LOP3.LUT R55, R17, 0xfffffff8, RZ, 0xc0, !PT ;  /* 0xfffffff811377812 */ /* 0x000fe200078ec0ff */
[----:B------:R-:W-:Y:S01]  /*1c40*/  IMAD.IADD R17, R19, 0x1, -R18 ;  /* 0x0000000113117824 */ /* 0x000fe200078e0a12 */
        /* <DEDUP_REMOVED lines=100> */
.L_x_16263:
        /* <DEDUP_REMOVED lines=17> */
[----:B------:R0:W2:Y:S03]  /*23a0*/  LDG.E.CONSTANT R158, [R46.64] ;  /* 0x0000000a2e9e7981 */ /* 0x0000a6000c1e9900 */
[----:B------:R-:W-:-:S05]  /*23b0*/  LEA.HI.X R41, R44, c[0x0][0x184], R41, 0x1, P2 ;  /* 0x000061002c297a11 */ /* 0x000fca00010f0c29 */
[----:B------:R1:W3:Y:S01]  /*23c0*/  LDG.E.CONSTANT R159, [R40.64] ;  /* 0x0000000a289f7981 */ /* 0x0002e2000c1e9900 */
[----:B------:R-:W-:-:S04]  /*23d0*/  IADD3 R42, P0, P2, R137, R152, R134 ;  /* 0x00000098892a7210 */ /* 0x000fc80007a1e086 */
[----:B------:R-:W-:Y:S02]  /*23e0*/  LEA R44, P3, R42, c[0x0][0x180], 0x1 ;  /* 0x000060002a2c7a11 */ /* 0x000fe400078608ff */
[----:B------:R-:W-:-:S04]  /*23f0*/  IADD3.X R43, R80, R150, R49, P0, P2 ;  /* 0x00000096502b7210 */ /* 0x000fc800007e4431 */
[----:B------:R-:W-:Y:S02]  /*2400*/  LEA.HI.X R45, R42, c[0x0][0x184], R43, 0x1, P3 ;  /* 0x000061002a2d7a11 */ /* 0x000fe400018f0c2b */
[----:B------:R-:W-:-:S03]  /*2410*/  IADD3 R43, P0, P2, R135, R152, R132 ;  /* 0x00000098872b7210 */ /* 0x000fc60007a1e084 */
[----:B------:R4:W5:Y:S01]  /*2420*/  LDG.E.CONSTANT R160, [R44.64] ;  /* 0x0000000a2ca07981 */ /* 0x000962000c1e9900 */
[----:B------:R-:W-:Y:S02]  /*2430*/  LEA R42, P3, R43, c[0x0][0x180], 0x1 ;  /* 0x000060002b2a7a11 */ /* 0x000fe400078608ff */
[----:B------:R-:W-:-:S04]  /*2440*/  IADD3.X R156, R81, R150, R50, P0, P2 ;  /* 0x00000096519c7210 */ /* 0x000fc800007e4432 */
[----:B------:R-:W-:-:S05]  /*2450*/  LEA.HI.X R43, R43, c[0x0][0x184], R156, 0x1, P3 ;  /* 0x000061002b2b7a11 */ /* 0x000fca00018f0c9c */
[----:B------:R4:W5:Y:S01]  /*2460*/  LDG.E.CONSTANT R151, [R42.64] ;  /* 0x0000000a2a977981 */ /* 0x000962000c1e9900 */
[----:B-1----:R-:W-:-:S04]  /*2470*/  IADD3 R41, P0, P2, R133, R152, R130 ;  /* 0x0000009885297210 */ /* 0x002fc80007a1e082 */
[----:B------:R-:W-:Y:S02]  /*2480*/  LEA R40, P3, R41, c[0x0][0x180], 0x1 ;  /* 0x0000600029287a11 */ /* 0x000fe400078608ff */
[----:B0-----:R-:W-:-:S04]  /*2490*/  IADD3.X R46, R82, R150, R51, P0, P2 ;  /* 0x00000096522e7210 */ /* 0x001fc800007e4433 */
[----:B------:R-:W-:Y:S02]  /*24a0*/  LEA.HI.X R41, R41, c[0x0][0x184], R46, 0x1, P3 ;  /* 0x0000610029297a11 */ /* 0x000fe400018f0c2e */
[----:B----4-:R-:W0:Y:S04]  /*24b0*/  LDS.128 R44, [R20] ;  /* 0x00000000142c7984 */ /* 0x010e280000000c00 */
[----:B------:R0:W4:Y:S01]  /*24c0*/  LDG.E.CONSTANT R153, [R40.64] ;  /* 0x0000000a28997981 */ /* 0x000122000c1e9900 */
[----:B------:R-:W-:-:S04]  /*24d0*/  IADD3 R43, P0, P2, R131, R152, R128 ;  /* 0x00000098832b7210 */ /* 0x000fc80007a1e080 */
[----:B------:R-:W-:Y:S02]  /*24e0*/  LEA R42, P3, R43, c[0x0][0x180], 0x1 ;  /* 0x000060002b2a7a11 */ /* 0x000fe400078608ff */
[--C-:B0-----:R-:W-:Y:S02]  /*24f0*/  PRMT R40, RZ, 0x5410, R45.reuse ;  /* 0x00005410ff287816 */ /* 0x101fe4000000002d */
[--C-:B------:R-:W-:Y:S02]  /*2500*/  PRMT R161, RZ, 0x5410, R44.reuse ;  /* 0x00005410ffa17816 */ /* 0x100fe4000000002c */
[----:B------:R-:W-:Y:S02]  /*2510*/  PRMT R45, RZ, 0x7610, R45 ;  /* 0x00007610ff2d7816 */ /* 0x000fe4000000002d */
[----:B------:R-:W-:Y:S02]  /*2520*/  PRMT R44, RZ, 0x7610, R44 ;  /* 0x00007610ff2c7816 */ /* 0x000fe4000000002c */
[----:B--2---:R-:W-:-:S05]  /*2530*/  PRMT R41, RZ, 0x5410, R158 ;  /* 0x00005410ff297816 */ /* 0x004fca000000009e */
[----:B------:R-:W-:Y:S01]  /*2540*/  FMUL.FTZ R156, R40, R41 ;  /* 0x00000029289c7220 */ /* 0x000fe20000410000 */
[----:B---3--:R-:W-:-:S05]  /*2550*/  PRMT R40, RZ, 0x5410, R159 ;  /* 0x00005410ff287816 */ /* 0x008fca000000009f */
[----:B------:R-:W-:Y:S01]  /*2560*/  FFMA.FTZ R161, R161, R40, R156 ;  /* 0x00000028a1a17223 */ /* 0x000fe2000001009c */
[----:B------:R-:W-:Y:S02]  /*2570*/  IADD3.X R156, R83, R150, R52, P0, P2 ;  /* 0x00000096539c7210 */ /* 0x000fe400007e4434 */
[----:B------:R-:W-:Y:S02]  /*2580*/  IADD3 R41, P0, P2, R129, R152, R126 ;  /* 0x0000009881297210 */ /* 0x000fe40007a1e07e */
[----:B------:R-:W-:Y:S02]  /*2590*/  LEA.HI.X R43, R43, c[0x0][0x184], R156, 0x1, P3 ;  /* 0x000061002b2b7a11 */ /* 0x000fe400018f0c9c */
[C---:B------:R-:W-:Y:S02]  /*25a0*/  LEA R40, P3, R41.reuse, c[0x0][0x180], 0x1 ;  /* 0x0000600029287a11 */ /* 0x040fe400078608ff */
[----:B------:R-:W-:Y:S01]  /*25b0*/  IADD3.X R162, R84, R150, R53, P0, P2 ;  /* 0x0000009654a27210 */ /* 0x000fe200007e4435 */
[----:B------:R0:W2:Y:S03]  /*25c0*/  LDG.E.CONSTANT R156, [R42.64] ;  /* 0x0000000a2a9c7981 */ /* 0x0000a6000c1e9900 */
[----:B------:R-:W-:-:S05]  /*25d0*/  LEA.HI.X R41, R41, c[0x0][0x184], R162, 0x1, P3 ;  /* 0x0000610029297a11 */ /* 0x000fca00018f0ca2 */
[----:B------:R1:W3:Y:S01]  /*25e0*/  LDG.E.CONSTANT R157, [R40.64] ;  /* 0x0000000a289d7981 */ /* 0x0002e2000c1e9900 */
[----:B------:R-:W-:Y:S02]  /*25f0*/  PRMT R158, RZ, 0x7610, R158 ;  /* 0x00007610ff9e7816 */ /* 0x000fe4000000009e */
[----:B------:R-:W-:Y:S02]  /*2600*/  PRMT R159, RZ, 0x7610, R159 ;  /* 0x00007610ff9f7816 */ /* 0x000fe4000000009f */
[----:B-1----:R-:W-:Y:S02]  /*2610*/  PRMT R40, RZ, 0x5410, R46 ;  /* 0x00005410ff287816 */ /* 0x002fe4000000002e */
[----:B-----5:R-:W-:Y:S01]  /*2620*/  PRMT R41, RZ, 0x5410, R160 ;  /* 0x00005410ff297816 */ /* 0x020fe200000000a0 */
[----:B------:R-:W-:-:S04]  /*2630*/  FMUL.FTZ R45, R45, R158 ;  /* 0x0000009e2d2d7220 */ /* 0x000fc80000410000 */
[----:B------:R-:W-:Y:S01]  /*2640*/  FFMA.FTZ R161, R40, R41, R161 ;  /* 0x0000002928a17223 */ /* 0x000fe200000100a1 */
[----:B------:R-:W-:Y:S02]  /*2650*/  PRMT R41, RZ, 0x7610, R46 ;  /* 0x00007610ff297816 */ /* 0x000fe4000000002e */
        /* <DEDUP_REMOVED lines=8> */
[----:B------:R-:W-:-:S04]  /*26e0*/  LEA R160, P3, R40, c[0x0][0x180], 0x1 ;  /* 0x0000600028a07a11 */ /* 0x000fc800078608ff */
[----:B------:R-:W-:Y:S02]  /*26f0*/  LEA.HI.X R161, R40, c[0x0][0x184], R41, 0x1, P3 ;  /* 0x0000610028a17a11 */ /* 0x000fe400018f0c29 */
[----:B0-----:R-:W0:Y:S04]  /*2700*/  LDS.128 R40, [R20+0x10] ;  /* 0x0000100014287984 */ /* 0x001e280000000c00 */
[----:B------:R1:W5:Y:S01]  /*2710*/  LDG.E.CONSTANT R160, [R160.64] ;  /* 0x0000000aa0a07981 */ /* 0x000362000c1e9900 */
[----:B------:R-:W-:Y:S02]  /*2720*/  PRMT R47, RZ, 0x7610, R47 ;  /* 0x00007610ff2f7816 */ /* 0x000fe4000000002f */
        /* <DEDUP_REMOVED lines=9> */
[----:B------:R0:W4:Y:S01]  /*27c0*/  LDG.E.CONSTANT R151, [R44.64] ;  /* 0x0000000a2c977981 */ /* 0x000122000c1e9900 */
[----:B------:R-:W-:Y:S02]  /*27d0*/  PRMT R40, RZ, 0x7610, R40 ;  /* 0x00007610ff287816 */ /* 0x000fe40000000028 */
[----:B------:R-:W-:-:S05]  /*27e0*/  PRMT R153, RZ, 0x7610, R153 ;  /* 0x00007610ff997816 */ /* 0x000fca0000000099 */
[----:B------:R-:W-:Y:S01]  /*27f0*/  FFMA.FTZ R40, R40, R153, R47 ;  /* 0x0000009928287223 */ /* 0x000fe2000001002f */
[--C-:B0-----:R-:W-:Y:S02]  /*2800*/  PRMT R45, RZ, 0x5410, R41.reuse ;  /* 0x00005410ff2d7816 */ /* 0x101fe40000000029 */
[----:B------:R-:W-:Y:S02]  /*2810*/  PRMT R41, RZ, 0x7610, R41 ;  /* 0x00007610ff297816 */ /* 0x000fe40000000029 */
[--C-:B--2---:R-:W-:Y:S02]  /*2820*/  PRMT R44, RZ, 0x5410, R156.reuse ;  /* 0x00005410ff2c7816 */ /* 0x104fe4000000009c */
[----:B------:R-:W-:-:S03]  /*2830*/  PRMT R156, RZ, 0x7610, R156 ;  /* 0x00007610ff9c7816 */ /* 0x000fc6000000009c */
[----:B------:R-:W-:Y:S02]  /*2840*/  FFMA.FTZ R46, R45, R44, R46 ;  /* 0x0000002c2d2e7223 */ /* 0x000fe4000001002e */
[----:B------:R-:W-:Y:S01]  /*2850*/  FFMA.FTZ R40, R41, R156, R40 ;  /* 0x0000009c29287223 */ /* 0x000fe20000010028 */
[----:B------:R-:W-:Y:S02]  /*2860*/  PRMT R41, RZ, 0x5410, R42 ;  /* 0x00005410ff297816 */ /* 0x000fe4000000002a */
[----:B---3--:R-:W-:-:S05]  /*2870*/  PRMT R44, RZ, 0x5410, R157 ;  /* 0x00005410ff2c7816 */ /* 0x008fca000000009d */
[----:B------:R-:W-:Y:S01]  /*2880*/  FFMA.FTZ R44, R41, R44, R46 ;  /* 0x0000002c292c7223 */ /* 0x000fe2000001002e */
[----:B------:R-:W-:Y:S02]  /*2890*/  PRMT R41, RZ, 0x7610, R42 ;  /* 0x00007610ff297816 */ /* 0x000fe4000000002a */
[----:B------:R-:W-:-:S05]  /*28a0*/  PRMT R42, RZ, 0x7610, R157 ;  /* 0x00007610ff2a7816 */ /* 0x000fca000000009d */
[----:B------:R-:W-:Y:S01]  /*28b0*/  FFMA.FTZ R42, R41, R42, R40 ;  /* 0x0000002a292a7223 */ /* 0x000fe20000010028 */
[----:B------:R-:W-:-:S04]  /*28c0*/  IADD3 R40, P0, P2, R123, R152, R120 ;  /* 0x000000987b287210 */ /* 0x000fc80007a1e078 */
[----:B------:R-:W-:Y:S02]  /*28d0*/  LEA R156, P3, R40, c[0x0][0x180], 0x1 ;  /* 0x00006000289c7a11 */ /* 0x000fe400078608ff */
[----:B------:R-:W-:-:S04]  /*28e0*/  IADD3.X R41, R87, R150, R56, P0, P2 ;  /* 0x0000009657297210 */ /* 0x000fc800007e4438 */
[----:B------:R-:W-:Y:S02]  /*28f0*/  LEA.HI.X R157, R40, c[0x0][0x184], R41, 0x1, P3 ;  /* 0x00006100289d7a11 */ /* 0x000fe400018f0c29 */
[----:B------:R-:W-:-:S03]  /*2900*/  IADD3 R41, P0, P2, R121, R152, R118 ;  /* 0x0000009879297210 */ /* 0x000fc60007a1e076 */
[----:B------:R0:W2:Y:S01]  /*2910*/  LDG.E.CONSTANT R156, [R156.64] ;  /* 0x0000000a9c9c7981 */ /* 0x0000a2000c1e9900 */
[----:B------:R-:W-:Y:S02]  /*2920*/  LEA R40, P3, R41, c[0x0][0x180], 0x1 ;  /* 0x0000600029287a11 */ /* 0x000fe400078608ff */
[----:B------:R-:W-:-:S04]  /*2930*/  IADD3.X R46, R88, R150, R57, P0, P2 ;  /* 0x00000096582e7210 */ /* 0x000fc800007e4439 */
[----:B------:R-:W-:-:S05]  /*2940*/  LEA.HI.X R41, R41, c[0x0][0x184], R46, 0x1, P3 ;  /* 0x0000610029297a11 */ /* 0x000fca00018f0c2e */
[----:B-1----:R1:W3:Y:S01]  /*2950*/  LDG.E.CONSTANT R161, [R40.64] ;  /* 0x0000000a28a17981 */ /* 0x0022e2000c1e9900 */
[----:B------:R-:W-:-:S04]  /*2960*/  IADD3 R45, P0, P2, R119, R152, R116 ;  /* 0x00000098772d7210 */ /* 0x000fc80007a1e074 */
[----:B------:R-:W-:Y:S02]  /*2970*/  LEA R158, P3, R45, c[0x0][0x180], 0x1 ;  /* 0x000060002d9e7a11 */ /* 0x000fe400078608ff */
[----:B------:R-:W-:Y:S02]  /*2980*/  IADD3.X R46, R89, R150, R58, P0, P2 ;  /* 0x00000096592e7210 */ /* 0x000fe400007e443a */
[----:B-1----:R-:W-:Y:S02]  /*2990*/  PRMT R41, RZ, 0x5410, R43 ;  /* 0x00005410ff297816 */ /* 0x002fe4000000002b */
[----:B------:R-:W-:Y:S02]  /*29a0*/  LEA.HI.X R159, R45, c[0x0][0x184], R46, 0x1, P3 ;  /* 0x000061002d9f7a11 */ /* 0x000fe400018f0c2e */
[----:B-----5:R-:W-:-:S03]  /*29b0*/  PRMT R40, RZ, 0x5410, R160 ;  /* 0x00005410ff287816 */ /* 0x020fc600000000a0 */
[----:B------:R1:W5:Y:S02]  /*29c0*/  LDG.E.CONSTANT R153, [R158.64] ;  /* 0x0000000a9e997981 */ /* 0x000364000c1e9900 */
[----:B------:R-:W-:Y:S02]  /*29d0*/  FFMA.FTZ R162, R41, R40, R44 ;  /* 0x0000002829a27223 */ /* 0x000fe4000001002c */
[----:B------:R-:W1:Y:S01]  /*29e0*/  LDS.128 R44, [R20+0x20] ;  /* 0x00002000142c7984 */ /* 0x000e620000000c00 */
[----:B0-----:R-:W-:Y:S02]  /*29f0*/  PRMT R157, RZ, 0x7610, R43 ;  /* 0x00007610ff9d7816 */ /* 0x001fe4000000002b */
[----:B------:R-:W-:Y:S02]  /*2a00*/  PRMT R160, RZ, 0x7610, R160 ;  /* 0x00007610ffa07816 */ /* 0x000fe400000000a0 */
[----:B------:R-:W-:-:S03]  /*2a10*/  IADD3 R40, P0, P2, R117, R152, R114 ;  /* 0x0000009875287210 */ /* 0x000fc60007a1e072 */
[----:B------:R-:W-:Y:S01]  /*2a20*/  FFMA.FTZ R157, R157, R160, R42 ;  /* 0x000000a09d9d7223 */ /* 0x000fe2000001002a */
[----:B------:R-:W-:Y:S02]  /*2a30*/  LEA R42, P3, R40, c[0x0][0x180], 0x1 ;  /* 0x00006000282a7a11 */ /* 0x000fe400078608ff */
[----:B----4-:R-:W-:Y:S02]  /*2a40*/  PRMT R160, RZ, 0x5410, R151 ;  /* 0x00005410ffa07816 */ /* 0x010fe40000000097 */
[----:B-1----:R-:W-:-:S05]  /*2a50*/  PRMT R41, RZ, 0x5410, R44 ;  /* 0x00005410ff297816 */ /* 0x002fca000000002c */
[----:B------:R-:W-:Y:S01]  /*2a60*/  FFMA.FTZ R160, R41, R160, R162 ;  /* 0x000000a029a07223 */ /* 0x000fe200000100a2 */
[----:B------:R-:W-:-:S04]  /*2a70*/  IADD3.X R41, R90, R150, R59, P0, P2 ;  /* 0x000000965a297210 */ /* 0x000fc800007e443b */
[----:B------:R-:W-:-:S05]  /*2a80*/  LEA.HI.X R43, R40, c[0x0][0x184], R41, 0x1, P3 ;  /* 0x00006100282b7a11 */ /* 0x000fca00018f0c29 */
[----:B------:R0:W4:Y:S01]  /*2a90*/  LDG.E.CONSTANT R159, [R42.64] ;  /* 0x0000000a2a9f7981 */ /* 0x000122000c1e9900 */
[----:B------:R-:W-:-:S04]  /*2aa0*/  IADD3 R41, P0, P2, R115, R152, R112 ;  /* 0x0000009873297210 */ /* 0x000fc80007a1e070 */
[----:B------:R-:W-:Y:S02]  /*2ab0*/  LEA R40, P3, R41, c[0x0][0x180], 0x1 ;  /* 0x0000600029287a11 */ /* 0x000fe400078608ff */
[----:B------:R-:W-:-:S04]  /*2ac0*/  IADD3.X R158, R91, R150, R60, P0, P2 ;  /* 0x000000965b9e7210 */ /* 0x000fc800007e443c */
[----:B------:R-:W-:-:S05]  /*2ad0*/  LEA.HI.X R41, R41, c[0x0][0x184], R158, 0x1, P3 ;  /* 0x0000610029297a11 */ /* 0x000fca00018f0c9e */
[----:B------:R1:W4:Y:S01]  /*2ae0*/  LDG.E.CONSTANT R158, [R40.64] ;  /* 0x0000000a289e7981 */ /* 0x000322000c1e9900 */
[----:B------:R-:W-:Y:S02]  /*2af0*/  PRMT R44, RZ, 0x7610, R44 ;  /* 0x00007610ff2c7816 */ /* 0x000fe4000000002c */
[----:B------:R-:W-:Y:S02]  /*2b00*/  PRMT R151, RZ, 0x7610, R151 ;  /* 0x00007610ff977816 */ /* 0x000fe40000000097 */
[----:B-1----:R-:W-:-:S03]  /*2b10*/  PRMT R41, RZ, 0x5410, R45 ;  /* 0x00005410ff297816 */ /* 0x002fc6000000002d */
[----:B------:R-:W-:Y:S01]  /*2b20*/  FFMA.FTZ R44, R44, R151, R157 ;  /* 0x000000972c2c7223 */ /* 0x000fe2000001009d */
[----:B------:R-:W-:Y:S02]  /*2b30*/  PRMT R45, RZ, 0x7610, R45 ;  /* 0x00007610ff2d7816 */ /* 0x000fe4000000002d */
[----:B--2---:R-:W-:-:S05]  /*2b40*/  PRMT R40, RZ, 0x5410, R156 ;  /* 0x00005410ff287816 */ /* 0x004fca000000009c */
[----:B------:R-:W-:Y:S01]  /*2b50*/  FFMA.FTZ R160, R41, R40, R160 ;  /* 0x0000002829a07223 */ /* 0x000fe200000100a0 */
[----:B------:R-:W-:Y:S02]  /*2b60*/  PRMT R41, RZ, 0x5410, R46 ;  /* 0x00005410ff297816 */ /* 0x000fe4000000002e */
[----:B------:R-:W-:Y:S02]  /*2b70*/  PRMT R156, RZ, 0x7610, R156 ;  /* 0x00007610ff9c7816 */ /* 0x000fe4000000009c */
[----:B---3--:R-:W-:-:S03]  /*2b80*/  PRMT R40, RZ, 0x5410, R161 ;  /* 0x00005410ff287816 */ /* 0x008fc600000000a1 */
[----:B------:R-:W-:Y:S02]  /*2b90*/  FFMA.FTZ R44, R45, R156, R44 ;  /* 0x0000009c2d2c7223 */ /* 0x000fe4000001002c */
[----:B------:R-:W-:Y:S01]  /*2ba0*/  FFMA.FTZ R160, R41, R40, R160 ;  /* 0x0000002829a07223 */ /* 0x000fe200000100a0 */
[----:B------:R-:W-:Y:S02]  /*2bb0*/  PRMT R41, RZ, 0x7610, R46 ;  /* 0x00007610ff297816 */ /* 0x000fe4000000002e */
[----:B------:R-:W-:Y:S02]  /*2bc0*/  PRMT R46, RZ, 0x7610, R161 ;  /* 0x00007610ff2e7816 */ /* 0x000fe400000000a1 */
[----:B------:R-:W-:-:S03]  /*2bd0*/  IADD3 R40, P0, P2, R113, R152, R110 ;  /* 0x0000009871287210 */ /* 0x000fc60007a1e06e */
[----:B------:R-:W-:Y:S01]  /*2be0*/  FFMA.FTZ R46, R41, R46, R44 ;  /* 0x0000002e292e7223 */ /* 0x000fe2000001002c */
[----:B------:R-:W-:Y:S02]  /*2bf0*/  LEA R44, P3, R40, c[0x0][0x180], 0x1 ;  /* 0x00006000282c7a11 */ /* 0x000fe400078608ff */
[----:B------:R-:W-:Y:S02]  /*2c00*/  IADD3.X R41, R92, R150, R61, P0, P2 ;  /* 0x000000965c297210 */ /* 0x000fe400007e443d */
[----:B------:R-:W-:Y:S02]  /*2c10*/  PRMT R161, RZ, 0x5410, R47 ;  /* 0x00005410ffa17816 */ /* 0x000fe4000000002f */
[----:B------:R-:W-:Y:S02]  /*2c20*/  LEA.HI.X R45, R40, c[0x0][0x184], R41, 0x1, P3 ;  /* 0x00006100282d7a11 */ /* 0x000fe400018f0c29 */
[----:B-----5:R-:W-:-:S05]  /*2c30*/  PRMT R40, RZ, 0x5410, R153 ;  /* 0x00005410ff287816 */ /* 0x020fca0000000099 */
[----:B------:R-:W-:Y:S01]  /*2c40*/  FFMA.FTZ R161, R161, R40, R160 ;  /* 0x00000028a1a17223 */ /* 0x000fe200000100a0 */
[----:B------:R-:W-:Y:S01]  /*2c50*/  IADD3 R40, P0, P2, R111, R152, R22 ;  /* 0x000000986f287210 */ /* 0x000fe20007a1e016 */
[----:B------:R4:W2:Y:S03]  /*2c60*/  LDG.E.CONSTANT R160, [R44.64] ;  /* 0x0000000a2ca07981 */ /* 0x0008a6000c1e9900 */
[----:B------:R-:W-:Y:S02]  /*2c70*/  IADD3.X R41, R93, R150, R62, P0, P2 ;  /* 0x000000965d297210 */ /* 0x000fe400007e443e */
[----:B------:R-:W-:-:S04]  /*2c80*/  LEA R156, P3, R40, c[0x0][0x180], 0x1 ;  /* 0x00006000289c7a11 */ /* 0x000fc800078608ff */
[----:B------:R-:W-:Y:S02]  /*2c90*/  LEA.HI.X R157, R40, c[0x0][0x184], R41, 0x1, P3 ;  /* 0x00006100289d7a11 */ /* 0x000fe400018f0c29 */
[----:B0-----:R-:W0:Y:S01]  /*2ca0*/  LDS.128 R40, [R20+0x30] ;  /* 0x0000300014287984 */ /* 0x001e220000000c00 */
[----:B------:R-:W-:Y:S02]  /*2cb0*/  PRMT R47, RZ, 0x7610, R47 ;  /* 0x00007610ff2f7816 */ /* 0x000fe4000000002f */
[----:B------:R-:W-:Y:S01]  /*2cc0*/  PRMT R153, RZ, 0x7610, R153 ;  /* 0x00007610ff997816 */ /* 0x000fe20000000099 */
[----:B------:R1:W3:Y:S04]  /*2cd0*/  LDG.E.CONSTANT R151, [R156.64] ;  /* 0x0000000a9c977981 */ /* 0x0002e8000c1e9900 */
[----:B------:R-:W-:Y:S01]  /*2ce0*/  FFMA.FTZ R46, R47, R153, R46 ;  /* 0x000000992f2e7223 */ /* 0x000fe2000001002e */
[----:B----4-:R-:W-:-:S02]  /*2cf0*/  PRMT R45, RZ, 0x5410, R159 ;  /* 0x00005410ff2d7816 */ /* 0x010fc4000000009f */
[----:B0-----:R-:W-:-:S05]  /*2d00*/  PRMT R44, RZ, 0x5410, R40 ;  /* 0x00005410ff2c7816 */ /* 0x001fca0000000028 */
[----:B------:R-:W-:Y:S01]  /*2d10*/  FFMA.FTZ R161, R44, R45, R161 ;  /* 0x0000002d2ca17223 */ /* 0x000fe200000100a1 */
[----:B------:R-:W-:-:S04]  /*2d20*/  IADD3 R45, P0, P2, R4, R152, R23 ;  /* 0x00000098042d7210 */ /* 0x000fc80007a1e017 */
[----:B------:R-:W-:Y:S02]  /*2d30*/  LEA R44, P3, R45, c[0x0][0x180], 0x1 ;  /* 0x000060002d2c7a11 */ /* 0x000fe400078608ff */
[----:B------:R-:W-:-:S04]  /*2d40*/  IADD3.X R162, R94, R150, R63, P0, P2 ;  /* 0x000000965ea27210 */ /* 0x000fc800007e443f */
[----:B------:R-:W-:-:S05]  /*2d50*/  LEA.HI.X R45, R45, c[0x0][0x184], R162, 0x1, P3 ;  /* 0x000061002d2d7a11 */ /* 0x000fca00018f0ca2 */
[----:B------:R0:W4:Y:S01]  /*2d60*/  LDG.E.CONSTANT R153, [R44.64] ;  /* 0x0000000a2c997981 */ /* 0x000122000c1e9900 */
[----:B------:R-:W-:Y:S02]  /*2d70*/  IADD3 R47, P0, P2, R5, R152, R24 ;  /* 0x00000098052f7210 */ /* 0x000fe40007a1e018 */
[----:B0-----:R-:W-:Y:S02]  /*2d80*/  PRMT R45, RZ, 0x7610, R40 ;  /* 0x00007610ff2d7816 */ /* 0x001fe40000000028 */
[----:B------:R-:W-:Y:S02]  /*2d90*/  PRMT R40, RZ, 0x7610, R159 ;  /* 0x00007610ff287816 */ /* 0x000fe4000000009f */
[----:B------:R-:W-:Y:S02]  /*2da0*/  PRMT R44, RZ, 0x5410, R41 ;  /* 0x00005410ff2c7816 */ /* 0x000fe40000000029 */
[----:B------:R-:W-:Y:S01]  /*2db0*/  PRMT R159, RZ, 0x5410, R158 ;  /* 0x00005410ff9f7816 */ /* 0x000fe2000000009e */
[----:B------:R-:W-:Y:S01]  /*2dc0*/  FFMA.FTZ R40, R45, R40, R46 ;  /* 0x000000282d287223 */ /* 0x000fe2000001002e */
[----:B------:R-:W-:-:S02]  /*2dd0*/  LEA R46, P3, R47, c[0x0][0x180], 0x1 ;  /* 0x000060002f2e7a11 */ /* 0x000fc400078608ff */
[----:B-1----:R-:W-:Y:S02]  /*2de0*/  IADD3.X R156, R95, R150, R64, P0, P2 ;  /* 0x000000965f9c7210 */ /* 0x002fe400007e4440 */
[----:B------:R-:W-:Y:S01]  /*2df0*/  IADD3 R45, P0, P2, R6, R152, R25 ;  /* 0x00000098062d7210 */ /* 0x000fe20007a1e019 */
[----:B------:R-:W-:Y:S01]  /*2e00*/  FFMA.FTZ R159, R44, R159, R161 ;  /* 0x0000009f2c9f7223 */ /* 0x000fe200000100a1 */
[----:B------:R-:W-:Y:S02]  /*2e10*/  LEA.HI.X R47, R47, c[0x0][0x184], R156, 0x1, P3 ;  /* 0x000061002f2f7a11 */ /* 0x000fe400018f0c9c */
[----:B------:R-:W-:Y:S02]  /*2e20*/  IADD3.X R156, R96, R150, R65, P0, P2 ;  /* 0x00000096609c7210 */ /* 0x000fe400007e4441 */
[----:B------:R-:W-:Y:S02]  /*2e30*/  LEA R44, P3, R45, c[0x0][0x180], 0x1 ;  /* 0x000060002d2c7a11 */ /* 0x000fe400078608ff */
[----:B------:R-:W-:-:S02]  /*2e40*/  PRMT R41, RZ, 0x7610, R41 ;  /* 0x00007610ff297816 */ /* 0x000fc40000000029 */
[----:B------:R-:W-:Y:S02]  /*2e50*/  LEA.HI.X R45, R45, c[0x0][0x184], R156, 0x1, P3 ;  /* 0x000061002d2d7a11 */ /* 0x000fe400018f0c9c */
[----:B------:R-:W-:Y:S01]  /*2e60*/  PRMT R158, RZ, 0x7610, R158 ;  /* 0x00007610ff9e7816 */ /* 0x000fe2000000009e */
[----:B------:R0:W5:Y:S04]  /*2e70*/  LDG.E.CONSTANT R156, [R46.64] ;  /* 0x0000000a2e9c7981 */ /* 0x000168000c1e9900 */
[----:B------:R1:W5:Y:S01]  /*2e80*/  LDG.E.CONSTANT R157, [R44.64] ;  /* 0x0000000a2c9d7981 */ /* 0x000362000c1e9900 */
[----:B------:R-:W-:Y:S01]  /*2e90*/  FFMA.FTZ R40, R41, R158, R40 ;  /* 0x0000009e29287223 */ /* 0x000fe20000010028 */
[----:B-1----:R-:W-:Y:S02]  /*2ea0*/  PRMT R44, RZ, 0x5410, R42 ;  /* 0x00005410ff2c7816 */ /* 0x002fe4000000002a */
[----:B--2---:R-:W-:-:S02]  /*2eb0*/  PRMT R41, RZ, 0x5410, R160 ;  /* 0x00005410ff297816 */ /* 0x004fc400000000a0 */
[----:B------:R-:W-:-:S03]  /*2ec0*/  PRMT R160, RZ, 0x7610, R160 ;  /* 0x00007610ffa07816 */ /* 0x000fc600000000a0 */
[----:B------:R-:W-:Y:S01]  /*2ed0*/  FFMA.FTZ R159, R44, R41, R159 ;  /* 0x000000292c9f7223 */ /* 0x000fe2000001009f */
[----:B------:R-:W-:Y:S01]  /*2ee0*/  PRMT R41, RZ, 0x7610, R42 ;  /* 0x00007610ff297816 */ /* 0x000fe2000000002a */
[----:B0-----:R-:W0:Y:S04]  /*2ef0*/  LDS.128 R44, [R20+0x40] ;  /* 0x00004000142c7984 */ /* 0x001e280000000c00 */
[----:B------:R-:W-:Y:S01]  /*2f00*/  FFMA.FTZ R40, R41, R160, R40 ;  /* 0x000000a029287223 */ /* 0x000fe20000010028 */
[----:B------:R-:W-:-:S04]  /*2f10*/  IADD3 R41, P0, P2, R7, R152, R26 ;  /* 0x0000009807297210 */ /* 0x000fc80007a1e01a */
[----:B------:R-:W-:Y:S02]  /*2f20*/  LEA R160, P3, R41, c[0x0][0x180], 0x1 ;  /* 0x0000600029a07a11 */ /* 0x000fe400078608ff */
[----:B------:R-:W-:-:S04]  /*2f30*/  IADD3.X R42, R97, R150, R66, P0, P2 ;  /* 0x00000096612a7210 */ /* 0x000fc800007e4442 */
[----:B------:R-:W-:-:S05]  /*2f40*/  LEA.HI.X R161, R41, c[0x0][0x184], R42, 0x1, P3 ;  /* 0x0000610029a17a11 */ /* 0x000fca00018f0c2a */
[----:B------:R1:W2:Y:S01]  /*2f50*/  LDG.E.CONSTANT R160, [R160.64] ;  /* 0x0000000aa0a07981 */ /* 0x0002a2000c1e9900 */
[----:B------:R-:W-:Y:S02]  /*2f60*/  PRMT R42, RZ, 0x5410, R43 ;  /* 0x00005410ff2a7816 */ /* 0x000fe4000000002b */
[----:B---3--:R-:W-:Y:S02]  /*2f70*/  PRMT R41, RZ, 0x5410, R151 ;  /* 0x00005410ff297816 */ /* 0x008fe40000000097 */
[----:B------:R-:W-:Y:S02]  /*2f80*/  PRMT R43, RZ, 0x7610, R43 ;  /* 0x00007610ff2b7816 */ /* 0x000fe4000000002b */
[----:B------:R-:W-:Y:S01]  /*2f90*/  PRMT R151, RZ, 0x7610, R151 ;  /* 0x00007610ff977816 */ /* 0x000fe20000000097 */
[----:B------:R-:W-:-:S04]  /*2fa0*/  FFMA.FTZ R42, R42, R41, R159 ;  /* 0x000000292a2a7223 */ /* 0x000fc8000001009f */
[----:B------:R-:W-:Y:S01]  /*2fb0*/  FFMA.FTZ R43, R43, R151, R40 ;  /* 0x000000972b2b7223 */ /* 0x000fe20000010028 */
[----:B0-----:R-:W-:Y:S02]  /*2fc0*/  PRMT R41, RZ, 0x5410, R44 ;  /* 0x00005410ff297816 */ /* 0x001fe4000000002c */
[----:B----4-:R-:W-:-:S05]  /*2fd0*/  PRMT R40, RZ, 0x5410, R153 ;  /* 0x00005410ff287816 */ /* 0x010fca0000000099 */
[----:B------:R-:W-:Y:S01]  /*2fe0*/  FFMA.FTZ R42, R41, R40, R42 ;  /* 0x00000028292a7223 */ /* 0x000fe2000001002a */
[----:B------:R-:W-:-:S04]  /*2ff0*/  IADD3 R41, P0, P2, R8, R152, R27 ;  /* 0x0000009808297210 */ /* 0x000fc80007a1e01b */
[----:B------:R-:W-:Y:S02]  /*3000*/  LEA R40, P3, R41, c[0x0][0x180], 0x1 ;  /* 0x0000600029287a11 */ /* 0x000fe400078608ff */
[----:B------:R-:W-:-:S04]  /*3010*/  IADD3.X R158, R98, R150, R67, P0, P2 ;  /* 0x00000096629e7210 */ /* 0x000fc800007e4443 */
[----:B------:R-:W-:-:S05]  /*3020*/  LEA.HI.X R41, R41, c[0x0][0x184], R158, 0x1, P3 ;  /* 0x0000610029297a11 */ /* 0x000fca00018f0c9e */
[----:B------:R0:W3:Y:S01]  /*3030*/  LDG.E.CONSTANT R151, [R40.64] ;  /* 0x0000000a28977981 */ /* 0x0000e2000c1e9900 */
[----:B------:R-:W-:Y:S02]  /*3040*/  PRMT R44, RZ, 0x7610, R44 ;  /* 0x00007610ff2c7816 */ /* 0x000fe4000000002c */
[----:B------:R-:W-:Y:S02]  /*3050*/  PRMT R153, RZ, 0x7610, R153 ;  /* 0x00007610ff997816 */ /* 0x000fe40000000099 */
[----:B0-----:R-:W-:Y:S02]  /*3060*/  PRMT R41, RZ, 0x5410, R45 ;  /* 0x00005410ff297816 */ /* 0x001fe4000000002d */
[--C-:B-----5:R-:W-:Y:S01]  /*3070*/  PRMT R40, RZ, 0x5410, R156.reuse ;  /* 0x00005410ff287816 */ /* 0x120fe2000000009c */
[----:B------:R-:W-:Y:S01]  /*3080*/  FFMA.FTZ R43, R44, R153, R43 ;  /* 0x000000992c2b7223 */ /* 0x000fe2000001002b */
[----:B------:R-:W-:-:S03]  /*3090*/  PRMT R156, RZ, 0x7610, R156 ;  /* 0x00007610ff9c7816 */ /* 0x000fc6000000009c */
[----:B------:R-:W-:Y:S01]  /*30a0*/  FFMA.FTZ R42, R41, R40, R42 ;  /* 0x00000028292a7223 */ /* 0x000fe2000001002a */
[----:B------:R-:W-:Y:S02]  /*30b0*/  PRMT R40, RZ, 0x7610, R45 ;  /* 0x00007610ff287816 */ /* 0x000fe4000000002d */
[----:B------:R-:W-:Y:S02]  /*30c0*/  PRMT R41, RZ, 0x5410, R46 ;  /* 0x00005410ff297816 */ /* 0x000fe4000000002e */
[----:B------:R-:W-:Y:S01]  /*30d0*/  PRMT R162, RZ, 0x5410, R157 ;  /* 0x00005410ffa27816 */ /* 0x000fe2000000009d */
[----:B------:R-:W-:Y:S01]  /*30e0*/  FFMA.FTZ R43, R40, R156, R43 ;  /* 0x0000009c282b7223 */ /* 0x000fe2000001002b */
[----:B------:R-:W-:-:S03]  /*30f0*/  IADD3 R40, P0, P2, R9, R152, R28 ;  /* 0x0000009809287210 */ /* 0x000fc60007a1e01c */
[----:B------:R-:W-:Y:S01]  /*3100*/  FFMA.FTZ R162, R41, R162, R42 ;  /* 0x000000a229a27223 */ /* 0x000fe2000001002a */
[----:B------:R-:W-:Y:S02]  /*3110*/  LEA R158, P3, R40, c[0x0][0x180], 0x1 ;  /* 0x00006000289e7a11 */ /* 0x000fe400078608ff */
[----:B------:R-:W-:-:S04]  /*3120*/  IADD3.X R41, R99, R150, R68, P0, P2 ;  /* 0x0000009663297210 */ /* 0x000fc800007e4444 */
[----:B------:R-:W-:Y:S02]  /*3130*/  LEA.HI.X R159, R40, c[0x0][0x184], R41, 0x1, P3 ;  /* 0x00006100289f7a11 */ /* 0x000fe400018f0c29 */
[----:B------:R-:W-:Y:S02]  /*3140*/  IADD3 R40, P0, P2, R10, R152, R29 ;  /* 0x000000980a287210 */ /* 0x000fe40007a1e01d */
[----:B------:R-:W-:Y:S01]  /*3150*/  PRMT R46, RZ, 0x7610, R46 ;  /* 0x00007610ff2e7816 */ /* 0x000fe2000000002e */
[----:B-1----:R0:W4:Y:S01]  /*3160*/  LDG.E.CONSTANT R161, [R158.64] ;  /* 0x0000000a9ea17981 */ /* 0x002122000c1e9900 */
[----:B------:R-:W-:Y:S02]  /*3170*/  PRMT R157, RZ, 0x7610, R157 ;  /* 0x00007610ff9d7816 */ /* 0x000fe4000000009d */
[----:B------:R-:W-:Y:S02]  /*3180*/  LEA R156, P3, R40, c[0x0][0x180], 0x1 ;  /* 0x00006000289c7a11 */ /* 0x000fe400078608ff */
[----:B------:R-:W-:Y:S01]  /*3190*/  IADD3.X R41, R100, R150, R69, P0, P2 ;  /* 0x0000009664297210 */ /* 0x000fe200007e4445 */
[----:B------:R-:W-:-:S03]  /*31a0*/  FFMA.FTZ R46, R46, R157, R43 ;  /* 0x0000009d2e2e7223 */ /* 0x000fc6000001002b */
[----:B------:R-:W-:Y:S02]  /*31b0*/  LEA.HI.X R157, R40, c[0x0][0x184], R41, 0x1, P3 ;  /* 0x00006100289d7a11 */ /* 0x000fe400018f0c29 */
[----:B------:R-:W-:-:S03]  /*31c0*/  PRMT R41, RZ, 0x5410, R47 ;  /* 0x00005410ff297816 */ /* 0x000fc6000000002f */
[----:B------:R-:W5:Y:S01]  /*31d0*/  LDG.E.CONSTANT R156, [R156.64] ;  /* 0x0000000a9c9c7981 */ /* 0x000f62000c1e9900 */
[----:B------:R-:W-:Y:S02]  /*31e0*/  PRMT R47, RZ, 0x7610, R47 ;  /* 0x00007610ff2f7816 */ /* 0x000fe4000000002f */
[----:B--2---:R-:W-:-:S05]  /*31f0*/  PRMT R40, RZ, 0x5410, R160 ;  /* 0x00005410ff287816 */ /* 0x004fca00000000a0 */
[----:B------:R-:W-:Y:S01]  /*3200*/  FFMA.FTZ R162, R41, R40, R162 ;  /* 0x0000002829a27223 */ /* 0x000fe200000100a2 */
[----:B------:R-:W-:-:S04]  /*3210*/  IADD3 R40, P0, P2, R11, R152, R30 ;  /* 0x000000980b287210 */ /* 0x000fc80007a1e01e */
[----:B------:R-:W-:Y:S02]  /*3220*/  LEA R44, P3, R40, c[0x0][0x180], 0x1 ;  /* 0x00006000282c7a11 */ /* 0x000fe400078608ff */
[----:B------:R-:W-:-:S04]  /*3230*/  IADD3.X R41, R101, R150, R70, P0, P2 ;  /* 0x0000009665297210 */ /* 0x000fc800007e4446 */
[----:B------:R-:W-:Y:S02]  /*3240*/  LEA.HI.X R45, R40, c[0x0][0x184], R41, 0x1, P3 ;  /* 0x00006100282d7a11 */ /* 0x000fe400018f0c29 */
[----:B------:R-:W1:Y:S04]  /*3250*/  LDS.128 R40, [R20+0x50] ;  /* 0x0000500014287984 */ /* 0x000e680000000c00 */
[----:B------:R1:W2:Y:S01]  /*3260*/  LDG.E.CONSTANT R153, [R44.64] ;  /* 0x0000000a2c997981 */ /* 0x0002a2000c1e9900 */
[----:B------:R-:W-:-:S05]  /*3270*/  PRMT R160, RZ, 0x7610, R160 ;  /* 0x00007610ffa07816 */ /* 0x000fca00000000a0 */
[----:B------:R-:W-:Y:S01]  /*3280*/  FFMA.FTZ R160, R47, R160, R46 ;  /* 0x000000a02fa07223 */ /* 0x000fe2000001002e */
[----:B------:R-:W-:-:S04]  /*3290*/  IADD3 R47, P0, P2, R12, R152, R31 ;  /* 0x000000980c2f7210 */ /* 0x000fc80007a1e01f */
[----:B------:R-:W-:Y:S02]  /*32a0*/  LEA R46, P3, R47, c[0x0][0x180], 0x1 ;  /* 0x000060002f2e7a11 */ /* 0x000fe400078608ff */
[----:B0-----:R-:W-:-:S04]  /*32b0*/  IADD3.X R158, R102, R150, R71, P0, P2 ;  /* 0x00000096669e7210 */ /* 0x001fc800007e4447 */
[----:B------:R-:W-:-:S05]  /*32c0*/  LEA.HI.X R47, R47, c[0x0][0x184], R158, 0x1, P3 ;  /* 0x000061002f2f7a11 */ /* 0x000fca00018f0c9e */
[----:B------:R0:W2:Y:S01]  /*32d0*/  LDG.E.CONSTANT R159, [R46.64] ;  /* 0x0000000a2e9f7981 */ /* 0x0000a2000c1e9900 */
[----:B-1----:R-:W-:Y:S02]  /*32e0*/  PRMT R45, RZ, 0x5410, R40 ;  /* 0x00005410ff2d7816 */ /* 0x002fe40000000028 */
[----:B---3--:R-:W-:-:S05]  /*32f0*/  PRMT R44, RZ, 0x5410, R151 ;  /* 0x00005410ff2c7816 */ /* 0x008fca0000000097 */
[----:B------:R-:W-:Y:S01]  /*3300*/  FFMA.FTZ R162, R45, R44, R162 ;  /* 0x0000002c2da27223 */ /* 0x000fe200000100a2 */
[----:B------:R-:W-:-:S04]  /*3310*/  IADD3 R45, P0, P2, R13, R152, R32 ;  /* 0x000000980d2d7210 */ /* 0x000fc80007a1e020 */
[----:B------:R-:W-:Y:S02]  /*3320*/  LEA R44, P3, R45, c[0x0][0x180], 0x1 ;  /* 0x000060002d2c7a11 */ /* 0x000fe400078608ff */
[----:B------:R-:W-:-:S04]  /*3330*/  IADD3.X R158, R103, R150, R72, P0, P2 ;  /* 0x00000096679e7210 */ /* 0x000fc800007e4448 */
[----:B------:R-:W-:-:S05]  /*3340*/  LEA.HI.X R45, R45, c[0x0][0x184], R158, 0x1, P3 ;  /* 0x000061002d2d7a11 */ /* 0x000fca00018f0c9e */
[----:B------:R1:W3:Y:S01]  /*3350*/  LDG.E.CONSTANT R158, [R44.64] ;  /* 0x0000000a2c9e7981 */ /* 0x0002e2000c1e9900 */
[----:B------:R-:W-:Y:S02]  /*3360*/  PRMT R151, RZ, 0x7610, R151 ;  /* 0x00007610ff977816 */ /* 0x000fe40000000097 */
[----:B-1----:R-:W-:-:S05]  /*3370*/  PRMT R45, RZ, 0x7610, R40 ;  /* 0x00007610ff2d7816 */ /* 0x002fca0000000028 */
[----:B------:R-:W-:Y:S01]  /*3380*/  FFMA.FTZ R151, R45, R151, R160 ;  /* 0x000000972d977223 */ /* 0x000fe200000100a0 */
[----:B------:R-:W-:Y:S02]  /*3390*/  PRMT R45, RZ, 0x5410, R41 ;  /* 0x00005410ff2d7816 */ /* 0x000fe40000000029 */
[----:B----4-:R-:W-:-:S05]  /*33a0*/  PRMT R40, RZ, 0x5410, R161 ;  /* 0x00005410ff287816 */ /* 0x010fca00000000a1 */
[----:B------:R-:W-:Y:S01]  /*33b0*/  FFMA.FTZ R162, R45, R40, R162 ;  /* 0x000000282da27223 */ /* 0x000fe200000100a2 */
[----:B------:R-:W-:Y:S02]  /*33c0*/  PRMT R40, RZ, 0x7610, R41 ;  /* 0x00007610ff287816 */ /* 0x000fe40000000029 */
[----:B------:R-:W-:Y:S02]  /*33d0*/  PRMT R41, RZ, 0x5410, R42 ;  /* 0x00005410ff297816 */ /* 0x000fe4000000002a */
[----:B------:R-:W-:Y:S02]  /*33e0*/  PRMT R161, RZ, 0x7610, R161 ;  /* 0x00007610ffa17816 */ /* 0x000fe400000000a1 */
[----:B-----5:R-:W-:-:S03]  /*33f0*/  PRMT R44, RZ, 0x5410, R156 ;  /* 0x00005410ff2c7816 */ /* 0x020fc6000000009c */
[----:B------:R-:W-:Y:S02]  /*3400*/  FFMA.FTZ R40, R40, R161, R151 ;  /* 0x000000a128287223 */ /* 0x000fe40000010097 */
[----:B------:R-:W-:Y:S01]  /*3410*/  FFMA.FTZ R44, R41, R44, R162 ;  /* 0x0000002c292c7223 */ /* 0x000fe200000100a2 */
[----:B------:R-:W-:Y:S02]  /*3420*/  PRMT R41, RZ, 0x7610, R42 ;  /* 0x00007610ff297816 */ /* 0x000fe4000000002a */
[----:B------:R-:W-:Y:S02]  /*3430*/  PRMT R42, RZ, 0x7610, R156 ;  /* 0x00007610ff2a7816 */ /* 0x000fe4000000009c */
[----:B------:R-:W-:-:S03]  /*3440*/  PRMT R161, RZ, 0x5410, R43 ;  /* 0x00005410ffa17816 */ /* 0x000fc6000000002b */
[----:B------:R-:W-:Y:S01]  /*3450*/  FFMA.FTZ R42, R41, R42, R40 ;  /* 0x0000002a292a7223 */ /* 0x000fe20000010028 */
[----:B------:R-:W-:Y:S02]  /*3460*/  PRMT R43, RZ, 0x7610, R43 ;  /* 0x00007610ff2b7816 */ /* 0x000fe4000000002b */
[----:B--2---:R-:W-:-:S05]  /*3470*/  PRMT R40, RZ, 0x5410, R153 ;  /* 0x00005410ff287816 */ /* 0x004fca0000000099 */
[----:B------:R-:W-:Y:S01]  /*3480*/  FFMA.FTZ R161, R161, R40, R44 ;  /* 0x00000028a1a17223 */ /* 0x000fe2000001002c */
[----:B------:R-:W-:Y:S01]  /*3490*/  IADD3 R40, P0, P2, R14, R152, R33 ;  /* 0x000000980e287210 */ /* 0x000fe20007a1e021 */
[----:B0-----:R-:W0:Y:S03]  /*34a0*/  LDS.128 R44, [R20+0x60] ;  /* 0x00006000142c7984 */ /* 0x001e260000000c00 */
        /* <DEDUP_REMOVED lines=8> */
[----:B------:R4:W5:Y:S01]  /*3530*/  LDG.E.CONSTANT R151, [R40.64] ;  /* 0x0000000a28977981 */ /* 0x000962000c1e9900 */
[----:B------:R-:W-:Y:S02]  /*3540*/  PRMT R153, RZ, 0x7610, R153 ;  /* 0x00007610ff997816 */ /* 0x000fe40000000099 */
[--C-:B----4-:R-:W-:Y:S02]  /*3550*/  PRMT R41, RZ, 0x5410, R159.reuse ;  /* 0x00005410ff297816 */ /* 0x110fe4000000009f */
[----:B0-----:R-:W-:Y:S01]  /*3560*/  PRMT R40, RZ, 0x5410, R44 ;  /* 0x00005410ff287816 */ /* 0x001fe2000000002c */
[----:B------:R-:W-:Y:S01]  /*3570*/  FFMA.FTZ R42, R43, R153, R42 ;  /* 0x000000992b2a7223 */ /* 0x000fe2000001002a */
[----:B------:R-:W-:-:S03]  /*3580*/  PRMT R159, RZ, 0x7610, R159 ;  /* 0x00007610ff9f7816 */ /* 0x000fc6000000009f */
[----:B------:R-:W-:Y:S01]  /*3590*/  FFMA.FTZ R161, R40, R41, R161 ;  /* 0x0000002928a17223 */ /* 0x000fe200000100a1 */
[----:B------:R-:W-:Y:S02]  /*35a0*/  PRMT R41, RZ, 0x7610, R44 ;  /* 0x00007610ff297816 */ /* 0x000fe4000000002c */
[----:B------:R-:W-:-:S03]  /*35b0*/  PRMT R44, RZ, 0x5410, R45 ;  /* 0x00005410ff2c7816 */ /* 0x000fc6000000002d */
[----:B------:R-:W-:Y:S01]  /*35c0*/  FFMA.FTZ R159, R41, R159, R42 ;  /* 0x0000009f299f7223 */ /* 0x000fe2000001002a */
[----:B------:R-:W-:Y:S02]  /*35d0*/  IADD3 R42, P0, P2, R16, R152, R35 ;  /* 0x00000098102a7210 */ /* 0x000fe40007a1e023 */
[----:B---3--:R-:W-:Y:S02]  /*35e0*/  PRMT R40, RZ, 0x5410, R158 ;  /* 0x00005410ff287816 */ /* 0x008fe4000000009e */
[----:B-1----:R-:W-:Y:S02]  /*35f0*/  LEA R156, P3, R42, c[0x0][0x180], 0x1 ;  /* 0x000060002a9c7a11 */ /* 0x002fe400078608ff */
[----:B------:R-:W-:Y:S01]  /*3600*/  IADD3.X R41, R106, R150, R75, P0, P2 ;  /* 0x000000966a297210 */ /* 0x000fe200007e444b */
[----:B------:R-:W-:Y:S01]  /*3610*/  FFMA.FTZ R44, R44, R40, R161 ;  /* 0x000000282c2c7223 */ /* 0x000fe200000100a1 */
[----:B------:R-:W-:Y:S02]  /*3620*/  IADD3 R40, P0, P2, R17, R152, R36 ;  /* 0x0000009811287210 */ /* 0x000fe40007a1e024 */
[----:B------:R-:W-:-:S02]  /*3630*/  LEA.HI.X R157, R42, c[0x0][0x184], R41, 0x1, P3 ;  /* 0x000061002a9d7a11 */ /* 0x000fc400018f0c29 */
[C---:B------:R-:W-:Y:S02]  /*3640*/  LEA R42, P3, R40.reuse, c[0x0][0x180], 0x1 ;  /* 0x00006000282a7a11 */ /* 0x040fe400078608ff */
[----:B------:R-:W-:Y:S01]  /*3650*/  IADD3.X R41, R107, R150, R76, P0, P2 ;  /* 0x000000966b297210 */ /* 0x000fe200007e444c */
[----:B------:R0:W3:Y:S03]  /*3660*/  LDG.E.CONSTANT R156, [R156.64] ;  /* 0x0000000a9c9c7981 */ /* 0x0000e6000c1e9900 */
[----:B------:R-:W-:Y:S02]  /*3670*/  LEA.HI.X R43, R40, c[0x0][0x184], R41, 0x1, P3 ;  /* 0x00006100282b7a11 */ /* 0x000fe400018f0c29 */
[----:B------:R-:W-:-:S03]  /*3680*/  IADD3 R41, P0, P2, R18, R152, R37 ;  /* 0x0000009812297210 */ /* 0x000fc60007a1e025 */
[----:B------:R1:W4:Y:S01]  /*3690*/  LDG.E.CONSTANT R161, [R42.64] ;  /* 0x0000000a2aa17981 */ /* 0x000322000c1e9900 */
[----:B------:R-:W-:Y:S02]  /*36a0*/  LEA R40, P3, R41, c[0x0][0x180], 0x1 ;  /* 0x0000600029287a11 */ /* 0x000fe400078608ff */
[----:B------:R-:W-:-:S04]  /*36b0*/  IADD3.X R162, R108, R150, R77, P0, P2 ;  /* 0x000000966ca27210 */ /* 0x000fc800007e444d */
[----:B------:R-:W-:Y:S02]  /*36c0*/  LEA.HI.X R41, R41, c[0x0][0x184], R162, 0x1, P3 ;  /* 0x0000610029297a11 */ /* 0x000fe400018f0ca2 */
[----:B------:R-:W-:-:S03]  /*36d0*/  IADD3 R153, P0, P2, R19, R152, R38 ;  /* 0x0000009813997210 */ /* 0x000fc60007a1e026 */
[----:B0-----:R0:W4:Y:S01]  /*36e0*/  LDG.E.CONSTANT R157, [R40.64] ;  /* 0x0000000a289d7981 */ /* 0x001122000c1e9900 */
[----:B------:R-:W-:Y:S02]  /*36f0*/  IADD3.X R150, R109, R150, R78, P0, P2 ;  /* 0x000000966d967210 */ /* 0x000fe400007e444e */
[----:B------:R-:W-:-:S04]  /*3700*/  LEA R152, P0, R153, c[0x0][0x180], 0x1 ;  /* 0x0000600099987a11 */ /* 0x000fc800078008ff */
[----:B------:R-:W-:-:S05]  /*3710*/  LEA.HI.X R153, R153, c[0x0][0x184], R150, 0x1, P0 ;  /* 0x0000610099997a11 */ /* 0x000fca00000f0c96 */
[----:B------:R-:W4:Y:S01]  /*3720*/  LDG.E.CONSTANT R152, [R152.64] ;  /* 0x0000000a98987981 */ /* 0x000f22000c1e9900 */
[----:B0-----:R-:W-:Y:S02]  /*3730*/  PRMT R40, RZ, 0x7610, R45 ;  /* 0x00007610ff287816 */ /* 0x001fe4000000002d */
[----:B------:R-:W-:Y:S02]  /*3740*/  PRMT R158, RZ, 0x7610, R158 ;  /* 0x00007610ff9e7816 */ /* 0x000fe4000000009e */
[----:B------:R-:W-:-:S03]  /*3750*/  PRMT R41, RZ, 0x5410, R46 ;  /* 0x00005410ff297816 */ /* 0x000fc6000000002e */
[----:B------:R-:W-:Y:S01]  /*3760*/  FFMA.FTZ R158, R40, R158, R159 ;  /* 0x0000009e289e7223 */ /* 0x000fe2000001009f */
[--C-:B--2---:R-:W-:Y:S02]  /*3770*/  PRMT R40, RZ, 0x5410, R160.reuse ;  /* 0x00005410ff287816 */ /* 0x104fe400000000a0 */
[----:B------:R-:W-:-:S03]  /*3780*/  PRMT R160, RZ, 0x7610, R160 ;  /* 0x00007610ffa07816 */ /* 0x000fc600000000a0 */
[----:B------:R-:W-:Y:S01]  /*3790*/  FFMA.FTZ R44, R41, R40, R44 ;  /* 0x00000028292c7223 */ /* 0x000fe2000001002c */
[----:B------:R-:W-:-:S05]  /*37a0*/  PRMT R41, RZ, 0x7610, R46 ;  /* 0x00007610ff297816 */ /* 0x000fca000000002e */
[----:B------:R-:W-:Y:S01]  /*37b0*/  FFMA.FTZ R158, R41, R160, R158 ;  /* 0x000000a0299e7223 */ /* 0x000fe2000001009e */
[----:B------:R-:W-:Y:S02]  /*37c0*/  PRMT R41, RZ, 0x5410, R47 ;  /* 0x00005410ff297816 */ /* 0x000fe4000000002f */
[----:B-----5:R-:W-:-:S05]  /*37d0*/  PRMT R40, RZ, 0x5410, R151 ;  /* 0x00005410ff287816 */ /* 0x020fca0000000097 */
[----:B------:R-:W-:Y:S02]  /*37e0*/  FFMA.FTZ R44, R41, R40, R44 ;  /* 0x00000028292c7223 */ /* 0x000fe4000001002c */
[----:B-1----:R-:W0:Y:S01]  /*37f0*/  LDS.128 R40, [R20+0x70] ;  /* 0x0000700014287984 */ /* 0x002e220000000c00 */
[----:B------:R-:W-:Y:S02]  /*3800*/  PRMT R47, RZ, 0x7610, R47 ;  /* 0x00007610ff2f7816 */ /* 0x000fe4000000002f */
[----:B------:R-:W-:-:S05]  /*3810*/  PRMT R151, RZ, 0x7610, R151 ;  /* 0x00007610ff977816 */ /* 0x000fca0000000097 */
[----:B------:R-:W-:Y:S01]  /*3820*/  FFMA.FTZ R47, R47, R151, R158 ;  /* 0x000000972f2f7223 */ /* 0x000fe2000001009e */
[----:B---3--:R-:W-:Y:S02]  /*3830*/  PRMT R46, RZ, 0x5410, R156 ;  /* 0x00005410ff2e7816 */ /* 0x008fe4000000009c */
[--C-:B0-----:R-:W-:Y:S02]  /*3840*/  PRMT R45, RZ, 0x5410, R40.reuse ;  /* 0x00005410ff2d7816 */ /* 0x101fe40000000028 */
[----:B------:R-:W-:Y:S02]  /*3850*/  PRMT R40, RZ, 0x7610, R40 ;  /* 0x00007610ff287816 */ /* 0x000fe40000000028 */
[----:B------:R-:W-:Y:S01]  /*3860*/  PRMT R156, RZ, 0x7610, R156 ;  /* 0x00007610ff9c7816 */ /* 0x000fe2000000009c */
[----:B------:R-:W-:Y:S01]  /*3870*/  FFMA.FTZ R44, R45, R46, R44 ;  /* 0x0000002e2d2c7223 */ /* 0x000fe2000001002c */
[----:B------:R-:W-:Y:S02]  /*3880*/  PRMT R45, RZ, 0x5410, R41 ;  /* 0x00005410ff2d7816 */ /* 0x000fe40000000029 */
[----:B----4-:R-:W-:Y:S01]  /*3890*/  PRMT R46, RZ, 0x5410, R161 ;  /* 0x00005410ff2e7816 */ /* 0x010fe200000000a1 */
[----:B------:R-:W-:Y:S01]  /*38a0*/  FFMA.FTZ R40, R40, R156, R47 ;  /* 0x0000009c28287223 */ /* 0x000fe2000001002f */
[----:B------:R-:W-:-:S02]  /*38b0*/  PRMT R41, RZ, 0x7610, R41 ;  /* 0x00007610ff297816 */ /* 0x000fc40000000029 */
        /* <DEDUP_REMOVED lines=13> */
[----:B------:R-:W-:-:S04]  /*3990*/  FFMA.FTZ R41, R41, R42, R44 ;  /* 0x0000002a29297223 */ /* 0x000fc8000001002c */
[----:B------:R-:W-:-:S04]  /*39a0*/  FFMA.FTZ R40, R43, R152, R40 ;  /* 0x000000982b287223 */ /* 0x000fc80000010028 */
[----:B------:R-:W-:Y:S01]  /*39b0*/  FADD.FTZ R47, R41, R40 ;  /* 0x00000028292f7221 */ /* 0x000fe20000010000 */
[----:B------:R-:W-:Y:S05]  /*39c0*/  BRA.DIV ~URZ, `(.L_x_16258) ;  /* 0x000061b27f007947 */ /* 0x000fea000b800000 */
[----:B------:R0:W1:Y:S02]  /*39d0*/  SHFL.BFLY PT, R40, R47, 0x2, 0x1f ;  /* 0x0c401f002f287f89 */ /* 0x00006400000e0000 */
.L_x_16316:
[----:B01----:R-:W-:Y:S01]  /*39e0*/  FADD.FTZ R47, R47, R40 ;  /* 0x000000282f2f7221 */ /* 0x003fe20000010000 */
[----:B------:R-:W-:Y:S05]  /*39f0*/  BRA.DIV ~URZ, `(.L_x_16259) ;  /* 0x000062027f007947 */ /* 0x000fea000b800000 */
[----:B------:R0:W1:Y:S02]  /*3a00*/  SHFL.BFLY PT, R40, R47, 0x1, 0x1f ;  /* 0x0c201f002f287f89 */ /* 0x00006400000e0000 */
.L_x_16317:
[----:B------:R-:W-:Y:S01]  /*3a10*/  ISETP.NE.AND P0, PT, R144, RZ, PT ;  /* 0x000000ff9000720c */ /* 0x000fe20003f05270 */
[----:B------:R-:W-:Y:S01]  /*3a20*/  BSSY B1, `(.L_x_16260) ;  /* 0x000000a000017945 */ /* 0x000fe20003800000 */
[----:B-1----:R-:W-:-:S11]  /*3a30*/  FADD.FTZ R40, R47, R40 ;  /* 0x000000282f287221 */ /* 0x002fd60000010000 */
[----:B------:R-:W-:Y:S05]  /*3a40*/  @P0 BRA `(.L_x_16261) ;  /* 0x0000007000000947 */ /* 0x000fea0003800000 */
[----:B------:R-:W-:Y:S02]  /*3a50*/  IMAD R42, R143, 0x8, R140 ;  /* 0x000000088f2a7824 */ /* 0x000fe400078e028c */
[----:B------:R-:W-:-:S03]  /*3a60*/  FFMA.FTZ R40, R40, c[0x0][0x194], RZ ;  /* 0x0000650028287a23 */ /* 0x000fc600000100ff */
[C---:B------:R-:W-:Y:S02]  /*3a70*/  ISETP.GE.AND P0, PT, R42.reuse, R149, PT ;  /* 0x000000952a00720c */ /* 0x040fe40003f06270 */
[----:B------:R-:W-:Y:S02]  /*3a80*/  IADD3 R42, R42, -UR14, RZ ;  /* 0x8000000e2a2a7c10 */ /* 0x000fe4000fffe0ff */
[----:B------:R-:W-:-:S05]  /*3a90*/  FSEL R41, R40, RZ, !P0 ;  /* 0x000000ff28297208 */ /* 0x000fca0004000000 */
[----:B------:R1:W-:Y:S04]  /*3aa0*/  STS [R42.X4+0x220], R41 ;  /* 0x000220292a007388 */ /* 0x0003e80000004800 */
[----:B------:R-:W-:Y:S02]  /*3ab0*/  @!P0 FMNMX.FTZ R141, R141, R40, !PT ;  /* 0x000000288d8d8209 */ /* 0x000fe40007810000 */
.L_x_16261:
[----:B------:R-:W-:Y:S05]  /*3ac0*/  BSYNC B1 ;  /* 0x0000000000017941 */ /* 0x000fea0003800000 */
.L_x_16260:
[----:B------:R-:W-:-:S04]  /*3ad0*/  IADD3 R143, R143, 0x4, RZ ;  /* 0x000000048f8f7810 */ /* 0x000fc80007ffe0ff */
[----:B------:R-:W-:-:S13]  /*3ae0*/  ISETP.GE.AND P0, PT, R143, R148, PT ;  /* 0x000000948f00720c */ /* 0x000fda0003f06270 */
[----:B01----:R-:W-:Y:S01]  /*3af0*/  @P0 CALL.REL.NOINC `(.L_x_16262) ;  /* 0x0000001000000944 */ /* 0x003fe20003c00000 */
[----:B------:R-:W-:Y:S05]  /*3b00*/  BRA `(.L_x_16263) ;  /* 0xffffe78000007947 */ /* 0x000fea000383ffff */
.L_x_16262:
[----:B------:R-:W-:Y:S05]  /*3b10*/  BRA `(.L_x_16256) ;  /* 0x000018f000007947 */ /* 0x000fea0003800000 */
.L_x_16257:
[----:B------:R-:W-:Y:S01]  /*3b20*/  IADD3 R151, -R149, 0x1, RZ ;  /* 0x0000000195977810 */ /* 0x000fe20007ffe1ff */
[----:B------:R-:W-:Y:S02]  /*3b30*/  IMAD.MOV.U32 R141, RZ, RZ, -0x800001 ;  /* 0xff7fffffff8d7424 */ /* 0x000fe400078e00ff */
.L_x_16268:
        /* <DEDUP_REMOVED lines=9> */
[----:B------:R-:W-:Y:S01]  /*3bd0*/  IMAD R42, R42, c[0x0][0x1bc], RZ ;  /* 0x00006f002a2a7a24 */ /* 0x000fe200078e02ff */
[----:B------:R-:W-:-:S03]  /*3be0*/  IADD3 R43, P0, P2, R139, R156, R136 ;  /* 0x0000009c8b2b7210 */ /* 0x000fc60007a1e088 */
[----:B------:R-:W-:Y:S01]  /*3bf0*/  IMAD R45, R40, R21, R42 ;  /* 0x00000015282d7224 */ /* 0x000fe200078e022a */
[----:B------:R-:W-:-:S03]  /*3c00*/  LEA R42, P3, R43, c[0x0][0x180], 0x1 ;  /* 0x000060002b2a7a11 */ /* 0x000fc600078608ff */
[----:B------:R-:W-:-:S05]  /*3c10*/  IMAD.IADD R150, R157, 0x1, R45 ;  /* 0x000000019d967824 */ /* 0x000fca00078e022d */
[----:B------:R-:W-:Y:S02]  /*3c20*/  IADD3.X R44, R79, R150, R48, P0, P2 ;  /* 0x000000964f2c7210 */ /* 0x000fe400007e4430 */
[----:B------:R-:W-:Y:S02]  /*3c30*/  IADD3 R40, P0, R138, R156, RZ ;  /* 0x0000009c8a287210 */ /* 0x000fe40007f1e0ff */
[----:B------:R-:W-:Y:S02]  /*3c40*/  LEA.HI.X R43, R43, c[0x0][0x184], R44, 0x1, P3 ;  /* 0x000061002b2b7a11 */ /* 0x000fe400018f0c2c */
[C---:B------:R-:W-:Y:S01]  /*3c50*/  LEA R158, P2, R40.reuse, c[0x0][0x180], 0x1 ;  /* 0x00006000289e7a11 */ /* 0x040fe200078408ff */
[----:B------:R-:W-:Y:S01]  /*3c60*/  IMAD.X R41, R39, 0x1, R150, P0 ;  /* 0x0000000127297824 */ /* 0x000fe200000e0696 */
[----:B------:R-:W0:Y:S04]  /*3c70*/  LDS.128 R44, [R20] ;  /* 0x00000000142c7984 */ /* 0x000e280000000c00 */
[----:B------:R1:W2:Y:S01]  /*3c80*/  LDG.E.CONSTANT R157, [R42.64] ;  /* 0x0000000a2a9d7981 */ /* 0x0002a2000c1e9900 */
[----:B------:R-:W-:-:S05]  /*3c90*/  LEA.HI.X R159, R40, c[0x0][0x184], R41, 0x1, P2 ;  /* 0x00006100289f7a11 */ /* 0x000fca00010f0c29 */
[----:B------:R3:W4:Y:S01]  /*3ca0*/  LDG.E.CONSTANT R160, [R158.64] ;  /* 0x0000000a9ea07981 */ /* 0x000722000c1e9900 */
[----:B------:R-:W-:-:S04]  /*3cb0*/  IADD3 R41, P0, P2, R137, R156, R134 ;  /* 0x0000009c89297210 */ /* 0x000fc80007a1e086 */
[----:B------:R-:W-:Y:S02]  /*3cc0*/  LEA R40, P3, R41, c[0x0][0x180], 0x1 ;  /* 0x0000600029287a11 */ /* 0x000fe400078608ff */
[----:B------:R-:W-:-:S04]  /*3cd0*/  IADD3.X R162, R80, R150, R49, P0, P2 ;  /* 0x0000009650a27210 */ /* 0x000fc800007e4431 */
[----:B------:R-:W-:-:S05]  /*3ce0*/  LEA.HI.X R41, R41, c[0x0][0x184], R162, 0x1, P3 ;  /* 0x0000610029297a11 */ /* 0x000fca00018f0ca2 */
[----:B------:R0:W5:Y:S01]  /*3cf0*/  LDG.E.CONSTANT R153, [R40.64] ;  /* 0x0000000a28997981 */ /* 0x000162000c1e9900 */
[----:B-1----:R-:W-:-:S04]  /*3d00*/  IADD3 R43, P0, P2, R135, R156, R132 ;  /* 0x0000009c872b7210 */ /* 0x002fc80007a1e084 */
[----:B------:R-:W-:Y:S02]  /*3d10*/  LEA R42, P3, R43, c[0x0][0x180], 0x1 ;  /* 0x000060002b2a7a11 */ /* 0x000fe400078608ff */
[----:B---3--:R-:W-:Y:S02]  /*3d20*/  IADD3.X R158, R81, R150, R50, P0, P2 ;  /* 0x00000096519e7210 */ /* 0x008fe400007e4432 */
[----:B0-----:R-:W-:Y:S02]  /*3d30*/  PRMT R40, RZ, 0x5410, R45 ;  /* 0x00005410ff287816 */ /* 0x001fe4000000002d */
[----:B------:R-:W-:Y:S02]  /*3d40*/  PRMT R163, RZ, 0x5410, R44 ;  /* 0x00005410ffa37816 */ /* 0x000fe4000000002c */
[----:B------:R-:W-:-:S05]  /*3d50*/  LEA.HI.X R43, R43, c[0x0][0x184], R158, 0x1, P3 ;  /* 0x000061002b2b7a11 */ /* 0x000fca00018f0c9e */
[----:B------:R0:W3:Y:S01]  /*3d60*/  LDG.E.CONSTANT R162, [R42.64] ;  /* 0x0000000a2aa27981 */ /* 0x0000e2000c1e9900 */
[----:B--2---:R-:W-:-:S05]  /*3d70*/  PRMT R41, RZ, 0x5410, R157 ;  /* 0x00005410ff297816 */ /* 0x004fca000000009d */
[----:B------:R-:W-:Y:S01]  /*3d80*/  FMUL.FTZ R161, R40, R41 ;  /* 0x0000002928a17220 */ /* 0x000fe20000410000 */
[----:B----4-:R-:W-:Y:S02]  /*3d90*/  PRMT R40, RZ, 0x5410, R160 ;  /* 0x00005410ff287816 */ /* 0x010fe400000000a0 */
[----:B------:R-:W-:-:S03]  /*3da0*/  IADD3 R41, P0, P2, R133, R156, R130 ;  /* 0x0000009c85297210 */ /* 0x000fc60007a1e082 */
[----:B------:R-:W-:Y:S01]  /*3db0*/  FFMA.FTZ R163, R163, R40, R161 ;  /* 0x00000028a3a37223 */ /* 0x000fe200000100a1 */
[----:B------:R-:W-:Y:S02]  /*3dc0*/  LEA R40, P3, R41, c[0x0][0x180], 0x1 ;  /* 0x0000600029287a11 */ /* 0x000fe400078608ff */
[----:B------:R-:W-:-:S04]  /*3dd0*/  IADD3.X R158, R82, R150, R51, P0, P2 ;  /* 0x00000096529e7210 */ /* 0x000fc800007e4433 */
[----:B------:R-:W-:-:S05]  /*3de0*/  LEA.HI.X R41, R41, c[0x0][0x184], R158, 0x1, P3 ;  /* 0x0000610029297a11 */ /* 0x000fca00018f0c9e */
[----:B------:R1:W2:Y:S02]  /*3df0*/  LDG.E.CONSTANT R161, [R40.64] ;  /* 0x0000000a28a17981 */ /* 0x0002a4000c1e9900 */
[----:B-1----:R-:W-:Y:S02]  /*3e00*/  PRMT R40, RZ, 0x7610, R157 ;  /* 0x00007610ff287816 */ /* 0x002fe4000000009d */
[----:B------:R-:W-:-:S04]  /*3e10*/  IADD3 R157, P0, P2, R131, R156, R128 ;  /* 0x0000009c839d7210 */ /* 0x000fc80007a1e080 */
[----:B------:R-:W-:Y:S02]  /*3e20*/  LEA R158, P3, R157, c[0x0][0x180], 0x1 ;  /* 0x000060009d9e7a11 */ /* 0x000fe400078608ff */
[----:B0-----:R-:W-:-:S04]  /*3e30*/  IADD3.X R42, R83, R150, R52, P0, P2 ;  /* 0x00000096532a7210 */ /* 0x001fc800007e4434 */
[----:B------:R-:W-:-:S05]  /*3e40*/  LEA.HI.X R159, R157, c[0x0][0x184], R42, 0x1, P3 ;  /* 0x000061009d9f7a11 */ /* 0x000fca00018f0c2a */
[----:B------:R-:W4:Y:S01]  /*3e50*/  LDG.E.CONSTANT R157, [R158.64] ;  /* 0x0000000a9e9d7981 */ /* 0x000f22000c1e9900 */
[----:B------:R-:W-:Y:S02]  /*3e60*/  PRMT R45, RZ, 0x7610, R45 ;  /* 0x00007610ff2d7816 */ /* 0x000fe4000000002d */
[----:B------:R-:W-:Y:S02]  /*3e70*/  PRMT R44, RZ, 0x7610, R44 ;  /* 0x00007610ff2c7816 */ /* 0x000fe4000000002c */
[----:B------:R-:W-:Y:S01]  /*3e80*/  PRMT R41, RZ, 0x7610, R160 ;  /* 0x00007610ff297816 */ /* 0x000fe200000000a0 */
[----:B------:R-:W-:Y:S01]  /*3e90*/  FMUL.FTZ R45, R45, R40 ;  /* 0x000000282d2d7220 */ /* 0x000fe20000410000 */
[----:B------:R-:W-:-:S03]  /*3ea0*/  PRMT R40, RZ, 0x5410, R46 ;  /* 0x00005410ff287816 */ /* 0x000fc6000000002e */
        /* <DEDUP_REMOVED lines=8> */
[--C-:B---3--:R-:W-:Y:S02]  /*3f30*/  PRMT R45, RZ, 0x5410, R162.reuse ;  /* 0x00005410ff2d7816 */ /* 0x108fe400000000a2 */
[----:B------:R-:W-:Y:S02]  /*3f40*/  PRMT R47, RZ, 0x7610, R47 ;  /* 0x00007610ff2f7816 */ /* 0x000fe4000000002f */
[----:B------:R-:W-:Y:S01]  /*3f50*/  PRMT R162, RZ, 0x7610, R162 ;  /* 0x00007610ffa27816 */ /* 0x000fe200000000a2 */
[----:B------:R-:W-:-:S04]  /*3f60*/  FFMA.FTZ R45, R46, R45, R163 ;  /* 0x0000002d2e2d7223 */ /* 0x000fc800000100a3 */
        /* <DEDUP_REMOVED lines=8> */
[----:B------:R0:W2:Y:S01]  /*3ff0*/  LDG.E.CONSTANT R160, [R44.64] ;  /* 0x0000000a2ca07981 */ /* 0x0000a2000c1e9900 */
[----:B------:R-:W-:Y:S02]  /*4000*/  PRMT R161, RZ, 0x7610, R161 ;  /* 0x00007610ffa17816 */ /* 0x000fe400000000a1 */
[----:B0-----:R-:W-:Y:S02]  /*4010*/  PRMT R45, RZ, 0x7610, R40 ;  /* 0x00007610ff2d7816 */ /* 0x001fe40000000028 */
[----:B------:R-:W-:-:S04]  /*4020*/  IADD3 R40, P0, P2, R127, R156, R124 ;  /* 0x0000009c7f287210 */ /* 0x000fc80007a1e07c */
[C---:B------:R-:W-:Y:S02]  /*4030*/  LEA R46, P3, R40.reuse, c[0x0][0x180], 0x1 ;  /* 0x00006000282e7a11 */ /* 0x040fe400078608ff */
[----:B------:R-:W-:Y:S01]  /*4040*/  IADD3.X R47, R85, R150, R54, P0, P2 ;  /* 0x00000096552f7210 */ /* 0x000fe200007e4436 */
[----:B------:R-:W-:Y:S01]  /*4050*/  FFMA.FTZ R162, R45, R161, R162 ;  /* 0x000000a12da27223 */ /* 0x000fe200000100a2 */
[----:B----4-:R-:W-:Y:S02]  /*4060*/  PRMT R163, RZ, 0x5410, R157 ;  /* 0x00005410ffa37816 */ /* 0x010fe4000000009d */
[----:B------:R-:W-:Y:S02]  /*4070*/  LEA.HI.X R47, R40, c[0x0][0x184], R47, 0x1, P3 ;  /* 0x00006100282f7a11 */ /* 0x000fe400018f0c2f */
[----:B------:R-:W-:Y:S02]  /*4080*/  PRMT R40, RZ, 0x5410, R41 ;  /* 0x00005410ff287816 */ /* 0x000fe40000000029 */
[----:B------:R-:W-:-:S03]  /*4090*/  IADD3 R45, P0, P2, R125, R156, R122 ;  /* 0x0000009c7d2d7210 */ /* 0x000fc60007a1e07a */
[----:B------:R-:W-:Y:S01]  /*40a0*/  FFMA.FTZ R163, R40, R163, R153 ;  /* 0x000000a328a37223 */ /* 0x000fe20000010099 */
[----:B------:R-:W-:Y:S01]  /*40b0*/  LEA R44, P3, R45, c[0x0][0x180], 0x1 ;  /* 0x000060002d2c7a11 */ /* 0x000fe200078608ff */
[----:B------:R0:W3:Y:S01]  /*40c0*/  LDG.E.CONSTANT R40, [R46.64] ;  /* 0x0000000a2e287981 */ /* 0x0000e2000c1e9900 */
[----:B------:R-:W-:-:S04]  /*40d0*/  IADD3.X R158, R86, R150, R55, P0, P2 ;  /* 0x00000096569e7210 */ /* 0x000fc800007e4437 */
[----:B------:R-:W-:-:S05]  /*40e0*/  LEA.HI.X R45, R45, c[0x0][0x184], R158, 0x1, P3 ;  /* 0x000061002d2d7a11 */ /* 0x000fca00018f0c9e */
[----:B------:R1:W4:Y:S01]  /*40f0*/  LDG.E.CONSTANT R161, [R44.64] ;  /* 0x0000000a2ca17981 */ /* 0x000322000c1e9900 */
[----:B------:R-:W-:-:S04]  /*4100*/  IADD3 R153, P0, P2, R123, R156, R120 ;  /* 0x0000009c7b997210 */ /* 0x000fc80007a1e078 */
[----:B------:R-:W-:Y:S02]  /*4110*/  LEA R158, P3, R153, c[0x0][0x180], 0x1 ;  /* 0x00006000999e7a11 */ /* 0x000fe400078608ff */
[----:B------:R-:W-:-:S04]  /*4120*/  IADD3.X R164, R87, R150, R56, P0, P2 ;  /* 0x0000009657a47210 */ /* 0x000fc800007e4438 */
[----:B------:R-:W-:-:S05]  /*4130*/  LEA.HI.X R159, R153, c[0x0][0x184], R164, 0x1, P3 ;  /* 0x00006100999f7a11 */ /* 0x000fca00018f0ca4 */
[----:B------:R-:W5:Y:S01]  /*4140*/  LDG.E.CONSTANT R153, [R158.64] ;  /* 0x0000000a9e997981 */ /* 0x000f62000c1e9900 */
[--C-:B-1----:R-:W-:Y:S02]  /*4150*/  PRMT R44, RZ, 0x5410, R42.reuse ;  /* 0x00005410ff2c7816 */ /* 0x102fe4000000002a */
[----:B------:R-:W-:Y:S02]  /*4160*/  PRMT R41, RZ, 0x7610, R41 ;  /* 0x00007610ff297816 */ /* 0x000fe40000000029 */
[----:B------:R-:W-:Y:S02]  /*4170*/  PRMT R157, RZ, 0x7610, R157 ;  /* 0x00007610ff9d7816 */ /* 0x000fe4000000009d */
[----:B------:R-:W-:-:S03]  /*4180*/  PRMT R42, RZ, 0x7610, R42 ;  /* 0x00007610ff2a7816 */ /* 0x000fc6000000002a */
[----:B------:R-:W-:Y:S01]  /*4190*/  FFMA.FTZ R41, R41, R157, R162 ;  /* 0x0000009d29297223 */ /* 0x000fe200000100a2 */
[----:B------:R-:W-:Y:S02]  /*41a0*/  PRMT R162, RZ, 0x7610, R43 ;  /* 0x00007610ffa27816 */ /* 0x000fe4000000002b */
[----:B--2---:R-:W-:-:S05]  /*41b0*/  PRMT R45, RZ, 0x5410, R160 ;  /* 0x00005410ff2d7816 */ /* 0x004fca00000000a0 */
[----:B------:R-:W-:Y:S02]  /*41c0*/  FFMA.FTZ R163, R44, R45, R163 ;  /* 0x0000002d2ca37223 */ /* 0x000fe400000100a3 */
[----:B0-----:R-:W0:Y:S01]  /*41d0*/  LDS.128 R44, [R20+0x20] ;  /* 0x00002000142c7984 */ /* 0x001e220000000c00 */
[----:B------:R-:W-:-:S05]  /*41e0*/  PRMT R160, RZ, 0x7610, R160 ;  /* 0x00007610ffa07816 */ /* 0x000fca00000000a0 */
[----:B------:R-:W-:Y:S01]  /*41f0*/  FFMA.FTZ R41, R42, R160, R41 ;  /* 0x000000a02a297223 */ /* 0x000fe20000010029 */
[----:B------:R-:W-:Y:S02]  /*4200*/  PRMT R42, RZ, 0x5410, R43 ;  /* 0x00005410ff2a7816 */ /* 0x000fe4000000002b */
[--C-:B---3--:R-:W-:Y:S02]  /*4210*/  PRMT R157, RZ, 0x5410, R40.reuse ;  /* 0x00005410ff9d7816 */ /* 0x108fe40000000028 */
[----:B------:R-:W-:-:S03]  /*4220*/  PRMT R40, RZ, 0x7610, R40 ;  /* 0x00007610ff287816 */ /* 0x000fc60000000028 */
[----:B------:R-:W-:Y:S02]  /*4230*/  FFMA.FTZ R157, R42, R157, R163 ;  /* 0x0000009d2a9d7223 */ /* 0x000fe400000100a3 */
        /* <DEDUP_REMOVED lines=8> */
[----:B------:R0:W2:Y:S01]  /*42c0*/  LDG.E.CONSTANT R160, [R40.64] ;  /* 0x0000000a28a07981 */ /* 0x0000a2000c1e9900 */
[----:B------:R-:W-:Y:S02]  /*42d0*/  IADD3 R43, P0, P2, R119, R156, R116 ;  /* 0x0000009c772b7210 */ /* 0x000fe40007a1e074 */
[----:B------:R-:W-:Y:S02]  /*42e0*/  PRMT R161, RZ, 0x7610, R161 ;  /* 0x00007610ffa17816 */ /* 0x000fe400000000a1 */
[----:B------:R-:W-:Y:S02]  /*42f0*/  LEA R42, P3, R43, c[0x0][0x180], 0x1 ;  /* 0x000060002b2a7a11 */ /* 0x000fe400078608ff */
[----:B0-----:R-:W-:Y:S02]  /*4300*/  PRMT R41, RZ, 0x7610, R44 ;  /* 0x00007610ff297816 */ /* 0x001fe4000000002c */
[----:B------:R-:W-:Y:S02]  /*4310*/  IADD3.X R44, R89, R150, R58, P0, P2 ;  /* 0x00000096592c7210 */ /* 0x000fe400007e443a */
[----:B------:R-:W-:Y:S01]  /*4320*/  PRMT R40, RZ, 0x5410, R45 ;  /* 0x00005410ff287816 */ /* 0x000fe2000000002d */
[----:B------:R-:W-:Y:S01]  /*4330*/  FFMA.FTZ R162, R41, R161, R162 ;  /* 0x000000a129a27223 */ /* 0x000fe200000100a2 */
[----:B-----5:R-:W-:-:S02]  /*4340*/  PRMT R163, RZ, 0x5410, R153 ;  /* 0x00005410ffa37816 */ /* 0x020fc40000000099 */
[----:B------:R-:W-:Y:S02]  /*4350*/  IADD3 R41, P0, P2, R117, R156, R114 ;  /* 0x0000009c75297210 */ /* 0x000fe40007a1e072 */
[----:B------:R-:W-:Y:S01]  /*4360*/  LEA.HI.X R43, R43, c[0x0][0x184], R44, 0x1, P3 ;  /* 0x000061002b2b7a11 */ /* 0x000fe200018f0c2c */
[----:B------:R-:W-:Y:S01]  /*4370*/  FFMA.FTZ R163, R40, R163, R157 ;  /* 0x000000a328a37223 */ /* 0x000fe2000001009d */
[C---:B------:R-:W-:Y:S02]  /*4380*/  LEA R40, P3, R41.reuse, c[0x0][0x180], 0x1 ;  /* 0x0000600029287a11 */ /* 0x040fe400078608ff */
[----:B------:R-:W-:Y:S01]  /*4390*/  IADD3.X R158, R90, R150, R59, P0, P2 ;  /* 0x000000965a9e7210 */ /* 0x000fe200007e443b */
[----:B------:R0:W3:Y:S03]  /*43a0*/  LDG.E.CONSTANT R44, [R42.64] ;  /* 0x0000000a2a2c7981 */ /* 0x0000e6000c1e9900 */
        /* <DEDUP_REMOVED lines=37> */
[----:B-----5:R-:W-:Y:S02]  /*4600*/  PRMT R163, RZ, 0x5410, R157 ;  /* 0x00005410ffa37816 */ /* 0x020fe4000000009d */
        /* <DEDUP_REMOVED lines=58> */
[----:B------:R4:W5:Y:S01]  /*49b0*/  LDG.E.CONSTANT R157, [R158.64] ;  /* 0x0000000a9e9d7981 */ /* 0x000962000c1e9900 */
        /* <DEDUP_REMOVED lines=23> */
[----:B------:R0:W2:Y:S02]  /*4b30*/  LDG.E.CONSTANT R153, [R44.64] ;  /* 0x0000000a2c997981 */ /* 0x0000a4000c1e9900 */
[----:B0-----:R-:W-:Y:S02]  /*4b40*/  PRMT R45, RZ, 0x7610, R40 ;  /* 0x00007610ff2d7816 */ /* 0x001fe40000000028 */
[----:B------:R-:W-:-:S04]  /*4b50*/  IADD3 R40, P0, P2, R11, R156, R30 ;  /* 0x0000009c0b287210 */ /* 0x000fc80007a1e01e */
[C---:B------:R-:W-:Y:S02]  /*4b60*/  LEA R46, P3, R40.reuse, c[0x0][0x180], 0x1 ;  /* 0x00006000282e7a11 */ /* 0x040fe400078608ff */
[----:B------:R-:W-:Y:S02]  /*4b70*/  IADD3.X R47, R101, R150, R70, P0, P2 ;  /* 0x00000096652f7210 */ /* 0x000fe400007e4446 */
[----:B------:R-:W-:Y:S02]  /*4b80*/  PRMT R163, RZ, 0x5410, R41 ;  /* 0x00005410ffa37816 */ /* 0x000fe40000000029 */
[----:B------:R-:W-:Y:S02]  /*4b90*/  LEA.HI.X R47, R40, c[0x0][0x184], R47, 0x1, P3 ;  /* 0x00006100282f7a11 */ /* 0x000fe400018f0c2f */
[----:B-----5:R-:W-:Y:S02]  /*4ba0*/  PRMT R40, RZ, 0x5410, R157 ;  /* 0x00005410ff287816 */ /* 0x020fe4000000009d */
[----:B------:R-:W-:-:S03]  /*4bb0*/  PRMT R161, RZ, 0x7610, R161 ;  /* 0x00007610ffa17816 */ /* 0x000fc600000000a1 */
[----:B------:R-:W-:Y:S01]  /*4bc0*/  FFMA.FTZ R163, R163, R40, R158 ;  /* 0x00000028a3a37223 */ /* 0x000fe2000001009e */
[----:B------:R-:W-:Y:S01]  /*4bd0*/  IADD3 R40, P0, P2, R12, R156, R31 ;  /* 0x0000009c0c287210 */ /* 0x000fe20007a1e01f */
[----:B------:R-:W-:Y:S02]  /*4be0*/  FFMA.FTZ R162, R45, R161, R162 ;  /* 0x000000a12da27223 */ /* 0x000fe400000100a2 */
[----:B------:R0:W3:Y:S01]  /*4bf0*/  LDG.E.CONSTANT R161, [R46.64] ;  /* 0x0000000a2ea17981 */ /* 0x0000e2000c1e9900 */
[----:B------:R-:W-:Y:S02]  /*4c00*/  LEA R44, P3, R40, c[0x0][0x180], 0x1 ;  /* 0x00006000282c7a11 */ /* 0x000fe400078608ff */
[----:B------:R-:W-:-:S04]  /*4c10*/  IADD3.X R45, R102, R150, R71, P0, P2 ;  /* 0x00000096662d7210 */ /* 0x000fc800007e4447 */
        /* <DEDUP_REMOVED lines=20> */
[----:B------:R-:W-:Y:S01]  /*4d60*/  FFMA.FTZ R153, R42, R153, R163 ;  /* 0x000000992a997223 */ /* 0x000fe200000100a3 */
[----:B------:R-:W-:Y:S02]  /*4d70*/  PRMT R42, RZ, 0x7610, R43 ;  /* 0x00007610ff2a7816 */ /* 0x000fe4000000002b */
[----:B------:R-:W-:-:S03]  /*4d80*/  IADD3 R43, P0, P2, R14, R156, R33 ;  /* 0x0000009c0e2b7210 */ /* 0x000fc60007a1e021 */
[----:B------:R-:W-:Y:S01]  /*4d90*/  FFMA.FTZ R41, R42, R161, R41 ;  /* 0x000000a12a297223 */ /* 0x000fe20000010029 */
[----:B----4-:R-:W-:Y:S02]  /*4da0*/  PRMT R157, RZ, 0x5410, R40 ;  /* 0x00005410ff9d7816 */ /* 0x010fe40000000028 */
[----:B0-----:R-:W-:Y:S02]  /*4db0*/  PRMT R42, RZ, 0x5410, R44 ;  /* 0x00005410ff2a7816 */ /* 0x001fe4000000002c */
[----:B-----5:R-:W-:-:S03]  /*4dc0*/  IADD3.X R158, R104, R150, R73, P0, P2 ;  /* 0x00000096689e7210 */ /* 0x020fc600007e4449 */
[----:B------:R-:W-:Y:S01]  /*4dd0*/  FFMA.FTZ R157, R42, R157, R153 ;  /* 0x0000009d2a9d7223 */ /* 0x000fe20000010099 */
[----:B------:R-:W-:-:S04]  /*4de0*/  LEA R42, P3, R43, c[0x0][0x180], 0x1 ;  /* 0x000060002b2a7a11 */ /* 0x000fc800078608ff */
[----:B------:R-:W-:-:S05]  /*4df0*/  LEA.HI.X R43, R43, c[0x0][0x184], R158, 0x1, P3 ;  /* 0x000061002b2b7a11 */ /* 0x000fca00018f0c9e */
[----:B------:R0:W2:Y:S01]  /*4e00*/  LDG.E.CONSTANT R153, [R42.64] ;  /* 0x0000000a2a997981 */ /* 0x0000a2000c1e9900 */
[----:B------:R-:W-:Y:S02]  /*4e10*/  PRMT R44, RZ, 0x7610, R44 ;  /* 0x00007610ff2c7816 */ /* 0x000fe4000000002c */
[----:B------:R-:W-:-:S05]  /*4e20*/  PRMT R40, RZ, 0x7610, R40 ;  /* 0x00007610ff287816 */ /* 0x000fca0000000028 */
[----:B------:R-:W-:Y:S01]  /*4e30*/  FFMA.FTZ R44, R44, R40, R41 ;  /* 0x000000282c2c7223 */ /* 0x000fe20000010029 */
[----:B------:R-:W-:Y:S02]  /*4e40*/  IADD3 R41, P0, P2, R15, R156, R34 ;  /* 0x0000009c0f297210 */ /* 0x000fe40007a1e022 */
[----:B0-----:R-:W-:Y:S02]  /*4e50*/  PRMT R42, RZ, 0x5410, R45 ;  /* 0x00005410ff2a7816 */ /* 0x001fe4000000002d */
[----:B------:R-:W-:Y:S02]  /*4e60*/  LEA R40, P3, R41, c[0x0][0x180], 0x1 ;  /* 0x0000600029287a11 */ /* 0x000fe400078608ff */
[----:B------:R-:W-:Y:S02]  /*4e70*/  IADD3.X R158, R105, R150, R74, P0, P2 ;  /* 0x00000096699e7210 */ /* 0x000fe400007e444a */
[----:B------:R-:W-:Y:S02]  /*4e80*/  PRMT R161, RZ, 0x5410, R160 ;  /* 0x00005410ffa17816 */ /* 0x000fe400000000a0 */
[----:B------:R-:W-:-:S03]  /*4e90*/  LEA.HI.X R41, R41, c[0x0][0x184], R158, 0x1, P3 ;  /* 0x0000610029297a11 */ /* 0x000fc600018f0c9e */
[----:B------:R-:W-:Y:S01]  /*4ea0*/  FFMA.FTZ R161, R42, R161, R157 ;  /* 0x000000a12aa17223 */ /* 0x000fe2000001009d */
[----:B------:R-:W-:Y:S01]  /*4eb0*/  IADD3 R42, P0, P2, R16, R156, R35 ;  /* 0x0000009c102a7210 */ /* 0x000fe20007a1e023 */
[----:B------:R0:W3:Y:S03]  /*4ec0*/  LDG.E.CONSTANT R157, [R40.64] ;  /* 0x0000000a289d7981 */ /* 0x0000e6000c1e9900 */
[----:B------:R-:W-:Y:S02]  /*4ed0*/  LEA R158, P3, R42, c[0x0][0x180], 0x1 ;  /* 0x000060002a9e7a11 */ /* 0x000fe400078608ff */
[----:B------:R-:W-:-:S04]  /*4ee0*/  IADD3.X R43, R106, R150, R75, P0, P2 ;  /* 0x000000966a2b7210 */ /* 0x000fc800007e444b */
[----:B------:R-:W-:-:S05]  /*4ef0*/  LEA.HI.X R159, R42, c[0x0][0x184], R43, 0x1, P3 ;  /* 0x000061002a9f7a11 */ /* 0x000fca00018f0c2b */
[----:B------:R-:W4:Y:S01]  /*4f00*/  LDG.E.CONSTANT R158, [R158.64] ;  /* 0x0000000a9e9e7981 */ /* 0x000f22000c1e9900 */
[----:B0-----:R-:W-:Y:S02]  /*4f10*/  PRMT R40, RZ, 0x5410, R46 ;  /* 0x00005410ff287816 */ /* 0x001fe4000000002e */
[----:B------:R-:W-:Y:S02]  /*4f20*/  PRMT R45, RZ, 0x7610, R45 ;  /* 0x00007610ff2d7816 */ /* 0x000fe4000000002d */
[----:B------:R-:W-:-:S05]  /*4f30*/  PRMT R160, RZ, 0x7610, R160 ;  /* 0x00007610ffa07816 */ /* 0x000fca00000000a0 */
[----:B------:R-:W-:Y:S01]  /*4f40*/  FFMA.FTZ R44, R45, R160, R44 ;  /* 0x000000a02d2c7223 */ /* 0x000fe2000001002c */
[----:B------:R-:W-:Y:S02]  /*4f50*/  PRMT R45, RZ, 0x7610, R46 ;  /* 0x00007610ff2d7816 */ /* 0x000fe4000000002e */
[----:B--2---:R-:W-:-:S05]  /*4f60*/  PRMT R41, RZ, 0x5410, R153 ;  /* 0x00005410ff297816 */ /* 0x004fca0000000099 */
[----:B------:R-:W-:Y:S02]  /*4f70*/  FFMA.FTZ R161, R40, R41, R161 ;  /* 0x0000002928a17223 */ /* 0x000fe400000100a1 */
[----:B------:R-:W0:Y:S01]  /*4f80*/  LDS.128 R40, [R20+0x70] ;  /* 0x0000700014287984 */ /* 0x000e220000000c00 */
[----:B------:R-:W-:-:S05]  /*4f90*/  PRMT R153, RZ, 0x7610, R153 ;  /* 0x00007610ff997816 */ /* 0x000fca0000000099 */
[----:B------:R-:W-:Y:S01]  /*4fa0*/  FFMA.FTZ R153, R45, R153, R44 ;  /* 0x000000992d997223 */ /* 0x000fe2000001002c */
[----:B------:R-:W-:Y:S02]  /*4fb0*/  PRMT R44, RZ, 0x5410, R47 ;  /* 0x00005410ff2c7816 */ /* 0x000fe4000000002f */
[--C-:B---3--:R-:W-:Y:S02]  /*4fc0*/  PRMT R45, RZ, 0x5410, R157.reuse ;  /* 0x00005410ff2d7816 */ /* 0x108fe4000000009d */
[----:B------:R-:W-:-:S03]  /*4fd0*/  PRMT R157, RZ, 0x7610, R157 ;  /* 0x00007610ff9d7816 */ /* 0x000fc6000000009d */
[----:B------:R-:W-:Y:S01]  /*4fe0*/  FFMA.FTZ R45, R44, R45, R161 ;  /* 0x0000002d2c2d7223 */ /* 0x000fe200000100a1 */
        /* <DEDUP_REMOVED lines=8> */
[----:B------:R-:W-:Y:S02]  /*5070*/  LEA.HI.X R47, R44, c[0x0][0x184], R45, 0x1, P3 ;  /* 0x000061002c2f7a11 */ /* 0x000fe400018f0c2d */
[----:B------:R-:W-:-:S03]  /*5080*/  IADD3 R45, P0, P2, R18, R156, R37 ;  /* 0x0000009c122d7210 */ /* 0x000fc60007a1e025 */
[----:B------:R-:W2:Y:S01]  /*5090*/  LDG.E.CONSTANT R46, [R46.64] ;  /* 0x0000000a2e2e7981 */ /* 0x000ea2000c1e9900 */
[----:B------:R-:W-:Y:S02]  /*50a0*/  LEA R44, P3, R45, c[0x0][0x180], 0x1 ;  /* 0x000060002d2c7a11 */ /* 0x000fe400078608ff */
[----:B------:R-:W-:-:S04]  /*50b0*/  IADD3.X R160, R108, R150, R77, P0, P2 ;  /* 0x000000966ca07210 */ /* 0x000fc800007e444d */
[----:B------:R-:W-:Y:S02]  /*50c0*/  LEA.HI.X R45, R45, c[0x0][0x184], R160, 0x1, P3 ;  /* 0x000061002d2d7a11 */ /* 0x000fe400018f0ca0 */
[----:B------:R-:W-:-:S03]  /*50d0*/  IADD3 R157, P0, P2, R19, R156, R38 ;  /* 0x0000009c139d7210 */ /* 0x000fc60007a1e026 */
[----:B------:R2:W3:Y:S01]  /*50e0*/  LDG.E.CONSTANT R44, [R44.64] ;  /* 0x0000000a2c2c7981 */ /* 0x0004e2000c1e9900 */
[----:B------:R-:W-:Y:S02]  /*50f0*/  IADD3.X R150, R109, R150, R78, P0, P2 ;  /* 0x000000966d967210 */ /* 0x000fe400007e444e */
[----:B------:R-:W-:-:S04]  /*5100*/  LEA R156, P0, R157, c[0x0][0x180], 0x1 ;  /* 0x000060009d9c7a11 */ /* 0x000fc800078008ff */
[----:B------:R-:W-:-:S05]  /*5110*/  LEA.HI.X R157, R157, c[0x0][0x184], R150, 0x1, P0 ;  /* 0x000061009d9d7a11 */ /* 0x000fca00000f0c96 */
[----:B------:R-:W4:Y:S01]  /*5120*/  LDG.E.CONSTANT R156, [R156.64] ;  /* 0x0000000a9c9c7981 */ /* 0x000f22000c1e9900 */
[----:B------:R-:W-:Y:S02]  /*5130*/  PRMT R40, RZ, 0x7610, R40 ;  /* 0x00007610ff287816 */ /* 0x000fe40000000028 */
[----:B------:R-:W-:Y:S02]  /*5140*/  PRMT R158, RZ, 0x7610, R158 ;  /* 0x00007610ff9e7816 */ /* 0x000fe4000000009e */
[--C-:B------:R-:W-:Y:S02]  /*5150*/  PRMT R150, RZ, 0x5410, R41.reuse ;  /* 0x00005410ff967816 */ /* 0x100fe40000000029 */
[----:B------:R-:W-:Y:S01]  /*5160*/  PRMT R41, RZ, 0x7610, R41 ;  /* 0x00007610ff297816 */ /* 0x000fe20000000029 */
[----:B------:R-:W-:Y:S01]  /*5170*/  FFMA.FTZ R40, R40, R158, R153 ;  /* 0x0000009e28287223 */ /* 0x000fe20000010099 */
[--C-:B--2---:R-:W-:Y:S02]  /*5180*/  PRMT R45, RZ, 0x5410, R46.reuse ;  /* 0x00005410ff2d7816 */ /* 0x104fe4000000002e */
[----:B------:R-:W-:-:S03]  /*5190*/  PRMT R46, RZ, 0x7610, R46 ;  /* 0x00007610ff2e7816 */ /* 0x000fc6000000002e */
[----:B------:R-:W-:Y:S02]  /*51a0*/  FFMA.FTZ R150, R150, R45, R159 ;  /* 0x0000002d96967223 */ /* 0x000fe4000001009f */
[----:B------:R-:W-:Y:S01]  /*51b0*/  FFMA.FTZ R40, R41, R46, R40 ;  /* 0x0000002e29287223 */ /* 0x000fe20000010028 */
[----:B------:R-:W-:Y:S02]  /*51c0*/  PRMT R41, RZ, 0x5410, R42 ;  /* 0x00005410ff297816 */ /* 0x000fe4000000002a */
[--C-:B---3--:R-:W-:Y:S02]  /*51d0*/  PRMT R45, RZ, 0x5410, R44.reuse ;  /* 0x00005410ff2d7816 */ /* 0x108fe4000000002c */
[----:B------:R-:W-:-:S03]  /*51e0*/  PRMT R44, RZ, 0x7610, R44 ;  /* 0x00007610ff2c7816 */ /* 0x000fc6000000002c */
[----:B------:R-:W-:Y:S01]  /*51f0*/  FFMA.FTZ R45, R41, R45, R150 ;  /* 0x0000002d292d7223 */ /* 0x000fe20000010096 */
[----:B------:R-:W-:Y:S02]  /*5200*/  PRMT R41, RZ, 0x7610, R42 ;  /* 0x00007610ff297816 */ /* 0x000fe4000000002a */
[----:B------:R-:W-:-:S03]  /*5210*/  PRMT R42, RZ, 0x5410, R43 ;  /* 0x00005410ff2a7816 */ /* 0x000fc6000000002b */
[----:B------:R-:W-:Y:S01]  /*5220*/  FFMA.FTZ R40, R41, R44, R40 ;  /* 0x0000002c29287223 */ /* 0x000fe20000010028 */
[--C-:B----4-:R-:W-:Y:S02]  /*5230*/  PRMT R41, RZ, 0x5410, R156.reuse ;  /* 0x00005410ff297816 */ /* 0x110fe4000000009c */
[----:B------:R-:W-:Y:S02]  /*5240*/  PRMT R43, RZ, 0x7610, R43 ;  /* 0x00007610ff2b7816 */ /* 0x000fe4000000002b */
[----:B------:R-:W-:Y:S01]  /*5250*/  PRMT R156, RZ, 0x7610, R156 ;  /* 0x00007610ff9c7816 */ /* 0x000fe2000000009c */
[----:B------:R-:W-:Y:S02]  /*5260*/  FFMA.FTZ R41, R42, R41, R45 ;  /* 0x000000292a297223 */ /* 0x000fe4000001002d */
[C---:B------:R-:W-:Y:S01]  /*5270*/  IMAD R42, R143.reuse, 0x8, R140 ;  /* 0x000000088f2a7824 */ /* 0x040fe200078e028c */
[----:B------:R-:W-:Y:S01]  /*5280*/  IADD3 R143, R143, 0x4, RZ ;  /* 0x000000048f8f7810 */ /* 0x000fe20007ffe0ff */
[----:B------:R-:W-:-:S03]  /*5290*/  FFMA.FTZ R40, R43, R156, R40 ;  /* 0x0000009c2b287223 */ /* 0x000fc60000010028 */
[----:B------:R-:W-:Y:S01]  /*52a0*/  ISETP.GE.AND P2, PT, R143, R148, PT ;  /* 0x000000948f00720c */ /* 0x000fe20003f46270 */
[----:B------:R-:W-:Y:S01]  /*52b0*/  FADD.FTZ R47, R41, R40 ;  /* 0x00000028292f7221 */ /* 0x000fe20000010000 */
[----:B------:R-:W-:Y:S09]  /*52c0*/  BRA.DIV ~URZ, `(.L_x_16264) ;  /* 0x000049b27f007947 */ /* 0x000ff2000b800000 */
[----:B------:R0:W1:Y:S02]  /*52d0*/  SHFL.BFLY PT, R40, R47, 0x2, 0x1f ;  /* 0x0c401f002f287f89 */ /* 0x00006400000e0000 */
.L_x_16318:
[----:B01----:R-:W-:Y:S01]  /*52e0*/  FADD.FTZ R47, R47, R40 ;  /* 0x000000282f2f7221 */ /* 0x003fe20000010000 */
[----:B------:R-:W-:Y:S05]  /*52f0*/  BRA.DIV ~URZ, `(.L_x_16265) ;  /* 0x00004a027f007947 */ /* 0x000fea000b800000 */
[----:B------:R0:W1:Y:S02]  /*5300*/  SHFL.BFLY PT, R40, R47, 0x1, 0x1f ;  /* 0x0c201f002f287f89 */ /* 0x00006400000e0000 */
.L_x_16319:
[----:B------:R-:W-:Y:S01]  /*5310*/  IMAD.IADD R43, R151, 0x1, R42 ;  /* 0x00000001972b7824 */ /* 0x000fe200078e022a */
[----:B------:R-:W-:Y:S01]  /*5320*/  ISETP.NE.AND P0, PT, R144, RZ, PT ;  /* 0x000000ff9000720c */ /* 0x000fe20003f05270 */
[----:B-1----:R-:W-:Y:S01]  /*5330*/  FADD.FTZ R40, R47, R40 ;  /* 0x000000282f287221 */ /* 0x002fe20000010000 */
[----:B------:R-:W-:Y:S03]  /*5340*/  BSSY B1, `(.L_x_16266) ;  /* 0x000000a000017945 */ /* 0x000fe60003800000 */
[----:B------:R-:W1:Y:S01]  /*5350*/  I2F R43, R43 ;  /* 0x0000002b002b7306 */ /* 0x000e620000201400 */
[----:B------:R-:W-:-:S04]  /*5360*/  FMUL.FTZ R41, R40, c[0x0][0x194] ;  /* 0x0000650028297a20 */ /* 0x000fc80000410000 */
[----:B-1----:R-:W-:-:S03]  /*5370*/  FFMA.FTZ R44, R43, R152, R41 ;  /* 0x000000982b2c7223 */ /* 0x002fc60000010029 */
[----:B------:R-:W-:Y:S05]  /*5380*/  @P0 BRA `(.L_x_16267) ;  /* 0x0000005000000947 */ /* 0x000fea0003800000 */
[C---:B------:R-:W-:Y:S02]  /*5390*/  ISETP.GE.AND P0, PT, R42.reuse, R149, PT ;  /* 0x000000952a00720c */ /* 0x040fe40003f06270 */
[----:B------:R-:W-:Y:S02]  /*53a0*/  IADD3 R41, R42, -UR14, RZ ;  /* 0x8000000e2a297c10 */ /* 0x000fe4000fffe0ff */
[----:B------:R-:W-:-:S05]  /*53b0*/  FSEL R40, R44, RZ, !P0 ;  /* 0x000000ff2c287208 */ /* 0x000fca0004000000 */
[----:B------:R1:W-:Y:S04]  /*53c0*/  STS [R41.X4+0x220], R40 ;  /* 0x0002202829007388 */ /* 0x0003e80000004800 */
[----:B------:R-:W-:Y:S02]  /*53d0*/  @!P0 FMNMX.FTZ R141, R141, R44, !PT ;  /* 0x0000002c8d8d8209 */ /* 0x000fe40007810000 */
.L_x_16267:
[----:B------:R-:W-:Y:S05]  /*53e0*/  BSYNC B1 ;  /* 0x0000000000017941 */ /* 0x000fea0003800000 */
.L_x_16266:
[----:B01----:R-:W-:Y:S01]  /*53f0*/  @P2 CALL.REL.NOINC `(.L_x_16256) ;  /* 0x0000001000002944 */ /* 0x003fe20003c00000 */
[----:B------:R-:W-:Y:S05]  /*5400*/  BRA `(.L_x_16268) ;  /* 0xffffe73000007947 */ /* 0x000fea000383ffff */
.L_x_16256:
[----:B------:R-:W-:Y:S05]  /*5410*/  BSYNC B0 ;  /* 0x0000000000007941 */ /* 0x000fea0003800000 */
.L_x_16255:
[----:B------:R-:W-:Y:S05]  /*5420*/  BRA.DIV ~URZ, `(.L_x_16269) ;  /* 0x000049527f007947 */ /* 0x000fea000b800000 */
[----:B------:R0:W1:Y:S02]  /*5430*/  SHFL.BFLY PT, R4, R141, 0x10, 0x1f ;  /* 0x0e001f008d047f89 */ /* 0x00006400000e0000 */
.L_x_16320:
[----:B01----:R-:W-:Y:S01]  /*5440*/  FMNMX.FTZ R141, R4, R141, !PT ;  /* 0x0000008d048d7209 */ /* 0x003fe20007810000 */
[----:B------:R-:W-:Y:S05]  /*5450*/  BRA.DIV ~URZ, `(.L_x_16270) ;  /* 0x000049a27f007947 */ /* 0x000fea000b800000 */
[----:B------:R-:W0:Y:S02]  /*5460*/  SHFL.BFLY PT, R4, R141, 0x8, 0x1f ;  /* 0x0d001f008d047f89 */ /* 0x000e2400000e0000 */
[----:B0-----:R-:W-:-:S05]  /*5470*/  FMNMX.FTZ R4, R141, R4, !PT ;  /* 0x000000048d047209 */ /* 0x001fca0007810000 */
[----:B------:R0:W1:Y:S02]  /*5480*/  SHFL.BFLY PT, R5, R4, 0x4, 0x1f ;  /* 0x0c801f0004057f89 */ /* 0x00006400000e0000 */
.L_x_16321:
[----:B------:R-:W-:Y:S01]  /*5490*/  ISETP.NE.AND P0, PT, R145, RZ, PT ;  /* 0x000000ff9100720c */ /* 0x000fe20003f05270 */
[----:B------:R-:W-:-:S12]  /*54a0*/  WARPSYNC 0xffffffff ;  /* 0xffffffff00007948 */ /* 0x000fd80003800000 */
[----:B------:R-:W-:Y:S02]  /*54b0*/  @!P0 SHF.R.S32.HI R6, RZ, 0x1f, R3 ;  /* 0x0000001fff068819 */ /* 0x000fe40000011403 */
[----:B-1----:R-:W-:Y:S02]  /*54c0*/  @!P0 FMNMX.FTZ R5, R5, R4, !PT ;  /* 0x0000000405058209 */ /* 0x002fe40007810000 */
[----:B------:R-:W-:-:S04]  /*54d0*/  @!P0 LEA.HI R6, R6, R3, RZ, 0x5 ;  /* 0x0000000306068211 */ /* 0x000fc800078f28ff */
[----:B0-----:R-:W-:-:S05]  /*54e0*/  @!P0 SHF.R.S32.HI R4, RZ, 0x5, R6 ;  /* 0x00000005ff048819 */ /* 0x001fca0000011406 */
        /* <DEDUP_REMOVED lines=19> */
[----:B------:R-:W-:Y:S02]  /*5620*/  IMAD.MOV.U32 R7, RZ, RZ, RZ ;  /* 0x000000ffff077224 */ /* 0x000fe400078e00ff */
[----:B------:R-:W-:Y:S01]  /*5630*/  IMAD.MOV.U32 R9, RZ, RZ, R3 ;  /* 0x000000ffff097224 */ /* 0x000fe200078e0003 */
[----:B-1----:R-:W-:-:S06]  /*5640*/  UIMAD UR4, UR5, UR4, -0x41 ;  /* 0xffffffbf050474a4 */ /* 0x002fcc000f8e0204 */
        /* <DEDUP_REMOVED lines=12> */
.L_x_16275:
        /* <DEDUP_REMOVED lines=11> */
.L_x_16274:
[----:B------:R-:W-:Y:S05]  /*57c0*/  BSYNC B1 ;  /* 0x0000000000017941 */ /* 0x000fea0003800000 */
.L_x_16273:
        /* <DEDUP_REMOVED lines=10> */
.L_x_16278:
        /* <DEDUP_REMOVED lines=100> */
.L_x_16277:
[----:B------:R-:W-:Y:S05]  /*5eb0*/  BSYNC B1 ;  /* 0x0000000000017941 */ /* 0x000fea0003800000 */
.L_x_16276:
        /* <DEDUP_REMOVED lines=55> */
.L_x_16280:
[----:B------:R-:W-:Y:S05]  /*6230*/  BSYNC B1 ;  /* 0x0000000000017941 */ /* 0x000fea0003800000 */
.L_x_16279:
        /* <DEDUP_REMOVED lines=26> */
.L_x_16272:
[----:B------:R-:W-:Y:S05]  /*63e0*/  BSYNC B0 ;  /* 0x0000000000007941 */ /* 0x000fea0003800000 */
.L_x_16271:
        /* <DEDUP_REMOVED lines=45> */
.L_x_16285:
        /* <DEDUP_REMOVED lines=8> */
.L_x_16284:
[----:B------:R-:W-:Y:S05]  /*6740*/  BSYNC B1 ;  /* 0x0000000000017941 */ /* 0x000fea0003800000 */
.L_x_16283:
        /* <DEDUP_REMOVED lines=10> */
.L_x_16288:
        /* <DEDUP_REMOVED lines=52> */
.L_x_16287:
[----:B------:R-:W-:Y:S05]  /*6b30*/  BSYNC B1 ;  /* 0x0000000000017941 */ /* 0x000fea0003800000 */
.L_x_16286:
        /* <DEDUP_REMOVED lines=31> */
.L_x_16290:
[----:B------:R-:W-:Y:S05]  /*6d30*/  BSYNC B1 ;  /* 0x0000000000017941 */ /* 0x000fea0003800000 */
.L_x_16289:
        /* <DEDUP_REMOVED lines=14> */
.L_x_16282:
[----:B------:R-:W-:Y:S05]  /*6e20*/  BSYNC B0 ;  /* 0x0000000000007941 */ /* 0x000fea0003800000 */
.L_x_16281:
[----:B------:R-:W-:Y:S01]  /*6e30*/  BAR.SYNC.DEFER_BLOCKING 0x0 ;  /* 0x0000000000007b1d */ /* 0x000fe20000010000 */
[----:B------:R-:W-:Y:S01]  /*6e40*/  ISETP.NE.AND P0, PT, R3, RZ, PT ;  /* 0x000000ff0300720c */ /* 0x000fe20003f05270 */
[----:B------:R-:W-:-:S04]  /*6e50*/  CS2R R14, SRZ ;  /* 0x00000000000e7805 */ /* 0x000fc8000001ff00 */
        /* <DEDUP_REMOVED lines=29> */
.L_x_16292:
[----:B------:R-:W-:Y:S05]  /*7030*/  BSYNC B0 ;  /* 0x0000000000007941 */ /* 0x000fea0003800000 */
.L_x_16291:
[----:B------:R-:W-:Y:S01]  /*7040*/  BSSY B0, `(.L_x_16293) ;  /* 0x0000223000007945 */ /* 0x000fe20003800000 */
[----:B------:R-:W-:Y:S01]  /*7050*/  CS2R R16, SRZ ;  /* 0x0000000000107805 */ /* 0x000fe2000001ff00 */
[----:B------:R-:W-:Y:S01]  /*7060*/  CS2R R18, SRZ ;  /* 0x0000000000127805 */ /* 0x000fe2000001ff00 */
[----:B------:R-:W-:Y:S01]  /*7070*/  CS2R R20, SRZ ;  /* 0x0000000000147805 */ /* 0x000fe2000001ff00 */
[----:B------:R-:W-:Y:S05]  /*7080*/  @P1 BRA `(.L_x_16294) ;  /* 0x000021e000001947 */ /* 0x000fea0003800000 */
[----:B0-----:R-:W0:Y:S01]  /*7090*/  S2R R5, SR_CTAID.Z ;  /* 0x0000000000057919 */ /* 0x001e220000002700 */
[----:B------:R-:W-:Y:S01]  /*70a0*/  SHF.R.S32.HI R4, RZ, 0x1f, R3 ;  /* 0x0000001fff047819 */ /* 0x000fe20000011403 */
[----:B------:R-:W-:-:S02]  /*70b0*/  IMAD R12, R2, c[0x0][0x1c0], RZ ;  /* 0x00007000020c7a24 */ /* 0x000fc400078e02ff */
[----:B------:R-:W-:Y:S01]  /*70c0*/  IMAD.MOV.U32 R24, RZ, RZ, c[0x0][0x1bc] ;  /* 0x00006f00ff187624 */ /* 0x000fe200078e00ff */
[----:B------:R-:W-:Y:S01]  /*70d0*/  LEA.HI R4, R4, R3, RZ, 0x5 ;  /* 0x0000000304047211 */ /* 0x000fe200078f28ff */
[----:B------:R-:W-:Y:S01]  /*70e0*/  IMAD.SHL.U32 R2, R145, 0x8, RZ ;  /* 0x0000000891027824 */ /* 0x000fe200078e00ff */
[----:B------:R-:W-:Y:S01]  /*70f0*/  SHF.R.S32.HI R13, RZ, 0x1f, R12 ;  /* 0x0000001fff0d7819 */ /* 0x000fe2000001140c */
[----:B------:R-:W-:Y:S01]  /*7100*/  IMAD.MOV.U32 R15, RZ, RZ, RZ ;  /* 0x000000ffff0f7224 */ /* 0x000fe200078e00ff */
[----:B------:R-:W-:Y:S02]  /*7110*/  SHF.R.S32.HI R6, RZ, 0x5, R4 ;  /* 0x00000005ff067819 */ /* 0x000fe40000011404 */
[----:B------:R-:W-:Y:S02]  /*7120*/  SHF.R.S32.HI R24, RZ, 0x1f, R24 ;  /* 0x0000001fff187819 */ /* 0x000fe40000011418 */
[C---:B------:R-:W-:Y:S02]  /*7130*/  IADD3 R22, -R6.reuse, -0x1, R147 ;  /* 0xffffffff06167810 */ /* 0x040fe40007ffe193 */
[----:B------:R-:W-:-:S02]  /*7140*/  LEA R34, R6, UR14, 0x3 ;  /* 0x0000000e06227c11 */ /* 0x000fc4000f8e18ff */
[----:B------:R-:W-:Y:S02]  /*7150*/  LEA R33, R6, 0x220, 0x5 ;  /* 0x0000022006217811 */ /* 0x000fe400078e28ff */
[C---:B------:R-:W-:Y:S02]  /*7160*/  IADD3 R26, R2.reuse, 0x100, RZ ;  /* 0x00000100021a7810 */ /* 0x040fe40007ffe0ff */
[C---:B------:R-:W-:Y:S02]  /*7170*/  IADD3 R27, R2.reuse, 0x200, RZ ;  /* 0x00000200021b7810 */ /* 0x040fe40007ffe0ff */
[C---:B------:R-:W-:Y:S01]  /*7180*/  IADD3 R28, R2.reuse, 0x300, RZ ;  /* 0x00000300021c7810 */ /* 0x040fe20007ffe0ff */
[C---:B0-----:R-:W-:Y:S01]  /*7190*/  IMAD R23, R5.reuse, 0x40, R6 ;  /* 0x0000004005177824 */ /* 0x041fe200078e0206 */
[C---:B------:R-:W-:Y:S01]  /*71a0*/  IADD3 R29, R2.reuse, 0x400, RZ ;  /* 0x00000400021d7810 */ /* 0x040fe20007ffe0ff */
[----:B------:R-:W-:Y:S01]  /*71b0*/  IMAD R22, R5, -0x40, R22 ;  /* 0xffffffc005167824 */ /* 0x000fe200078e0216 */
[----:B-1----:R-:W-:-:S02]  /*71c0*/  IADD3 R30, R2, 0x500, RZ ;  /* 0x00000500021e7810 */ /* 0x002fc40007ffe0ff */
[----:B------:R-:W-:Y:S02]  /*71d0*/  IADD3 R25, P0, R142, R23, RZ ;  /* 0x000000178e197210 */ /* 0x000fe40007f1e0ff */
[C---:B------:R-:W-:Y:S02]  /*71e0*/  IADD3 R31, R2.reuse, 0x600, RZ ;  /* 0x00000600021f7810 */ /* 0x040fe40007ffe0ff */
[----:B------:R-:W-:Y:S02]  /*71f0*/  LEA.HI.X.SX32 R4, R23, R0, 0x1, P0 ;  /* 0x0000000017047211 */ /* 0x000fe400000f0eff */
[C---:B------:R-:W-:Y:S02]  /*7200*/  LEA R0, P0, R25.reuse, c[0x0][0x198], 0x2 ;  /* 0x0000660019007a11 */ /* 0x040fe400078010ff */
[----:B------:R-:W-:Y:S02]  /*7210*/  IADD3 R32, R2, 0x700, RZ ;  /* 0x0000070002207810 */ /* 0x000fe40007ffe0ff */
[----:B------:R-:W-:-:S02]  /*7220*/  LEA.HI.X R25, R25, c[0x0][0x19c], R4, 0x2, P0 ;  /* 0x0000670019197a11 */ /* 0x000fc400000f1404 */
[----:B------:R-:W-:Y:S02]  /*7230*/  IADD3 R34, R34, 0x7, RZ ;  /* 0x0000000722227810 */ /* 0x000fe40007ffe0ff */
[----:B------:R-:W-:Y:S02]  /*7240*/  IADD3 R33, R33, 0x10, RZ ;  /* 0x0000001021217810 */ /* 0x000fe40007ffe0ff */
.L_x_16311:
        /* <DEDUP_REMOVED lines=17> */
[----:B------:R-:W-:Y:S02]  /*7360*/  IADD3 R35, P3, R32, R60, RZ ;  /* 0x0000003c20237210 */ /* 0x000fe40007f7e0ff */
[----:B------:R-:W-:Y:S01]  /*7370*/  LEA R8, P5, R10, c[0x0][0x188], 0x1 ;  /* 0x000062000a087a11 */ /* 0x000fe200078a08ff */
[----:B-----5:R0:W5:Y:S01]  /*7380*/  LDG.E.CONSTANT R57, [R6.64] ;  /* 0x0000000a06397981 */ /* 0x020162000c1e9900 */
[----:B------:R-:W-:-:S02]  /*7390*/  LEA R66, P6, R35, c[0x0][0x188], 0x1 ;  /* 0x0000620023427a11 */ /* 0x000fc400078c08ff */
[-C--:B------:R-:W-:Y:S01]  /*73a0*/  LEA.HI.X.SX32 R36, R32, R59.reuse, 0x1, P3 ;  /* 0x0000003b20247211 */ /* 0x080fe200018f0eff */
[----:B------:R0:W5:Y:S01]  /*73b0*/  LDG.E.CONSTANT R58, [R6.64+0x4] ;  /* 0x0000040a063a7981 */ /* 0x000162000c1e9900 */
[-C--:B------:R-:W-:Y:S02]  /*73c0*/  LEA.HI.X.SX32 R38, R26, R59.reuse, 0x1, P0 ;  /* 0x0000003b1a267211 */ /* 0x080fe400000f0eff */
[----:B------:R-:W-:Y:S01]  /*73d0*/  LEA.HI.X R67, R35, c[0x0][0x18c], R36, 0x1, P6 ;  /* 0x0000630023437a11 */ /* 0x000fe200030f0c24 */
[----:B------:R0:W5:Y:S01]  /*73e0*/  LDG.E.CONSTANT R55, [R6.64+0x8] ;  /* 0x0000080a06377981 */ /* 0x000162000c1e9900 */
[----:B------:R-:W-:Y:S02]  /*73f0*/  LEA.HI.X.SX32 R9, R28, R59, 0x1, P4 ;  /* 0x0000003b1c097211 */ /* 0x000fe400020f0eff */
[----:B------:R-:W-:Y:S01]  /*7400*/  IADD3 R37, P4, R31, R60, RZ ;  /* 0x0000003c1f257210 */ /* 0x000fe20007f9e0ff */
[----:B------:R1:W5:Y:S01]  /*7410*/  LDG.E.CONSTANT R51, [R66.64] ;  /* 0x0000000a42337981 */ /* 0x000362000c1e9900 */
[----:B------:R-:W-:-:S02]  /*7420*/  LEA.HI.X R5, R5, c[0x0][0x18c], R38, 0x1, P1 ;  /* 0x0000630005057a11 */ /* 0x000fc400008f0c26 */
[----:B------:R-:W-:Y:S01]  /*7430*/  LEA.HI.X R9, R10, c[0x0][0x18c], R9, 0x1, P5 ;  /* 0x000063000a097a11 */ /* 0x000fe200028f0c09 */
[----:B------:R1:W5:Y:S01]  /*7440*/  LDG.E.CONSTANT R52, [R66.64+0x4] ;  /* 0x0000040a42347981 */ /* 0x000362000c1e9900 */
[C---:B------:R-:W-:Y:S02]  /*7450*/  IADD3 R39, P5, R30.reuse, R60, RZ ;  /* 0x0000003c1e277210 */ /* 0x040fe40007fbe0ff */
        /* <DEDUP_REMOVED lines=8> */
[----:B------:R-:W-:Y:S02]  /*74e0*/  LEA R62, P1, R39, c[0x0][0x188], 0x1 ;  /* 0x00006200273e7a11 */ /* 0x000fe400078208ff */
[----:B------:R-:W-:Y:S01]  /*74f0*/  LEA.HI.X R11, R11, c[0x0][0x18c], R42, 0x1, P2 ;  /* 0x000063000b0b7a11 */ /* 0x000fe200010f0c2a */
[----:B------:R2:W5:Y:S01]  /*7500*/  LDG.E.CONSTANT R70, [R4.64+0x4] ;  /* 0x0000040a04467981 */ /* 0x000562000c1e9900 */
[----:B------:R-:W-:Y:S02]  /*7510*/  IADD3 R61, P0, R2, R60, RZ ;  /* 0x0000003c023d7210 */ /* 0x000fe40007f1e0ff */
[----:B------:R-:W-:Y:S01]  /*7520*/  LEA.HI.X R63, R39, c[0x0][0x18c], R40, 0x1, P1 ;  /* 0x00006300273f7a11 */ /* 0x000fe200008f0c28 */
[----:B------:R2:W5:Y:S01]  /*7530*/  LDG.E.CONSTANT R71, [R4.64+0x8] ;  /* 0x0000080a04477981 */ /* 0x000562000c1e9900 */
[----:B------:R-:W-:-:S03]  /*7540*/  LEA R60, P1, R61, c[0x0][0x188], 0x1 ;  /* 0x000062003d3c7a11 */ /* 0x000fc600078208ff */
[----:B------:R2:W5:Y:S04]  /*7550*/  LDG.E.CONSTANT R72, [R4.64+0xc] ;  /* 0x00000c0a04487981 */ /* 0x000568000c1e9900 */
[----:B------:R3:W5:Y:S04]  /*7560*/  LDG.E.CONSTANT R35, [R8.64] ;  /* 0x0000000a08237981 */ /* 0x000768000c1e9900 */
[----:B------:R3:W5:Y:S01]  /*7570*/  LDG.E.CONSTANT R36, [R8.64+0x4] ;  /* 0x0000040a08247981 */ /* 0x000762000c1e9900 */
[----:B--2---:R-:W-:-:S03]  /*7580*/  LEA.HI.X.SX32 R4, R2, R59, 0x1, P0 ;  /* 0x0000003b02047211 */ /* 0x004fc600000f0eff */
[----:B------:R3:W5:Y:S04]  /*7590*/  LDG.E.CONSTANT R37, [R8.64+0x8] ;  /* 0x0000080a08257981 */ /* 0x000768000c1e9900 */
[----:B------:R3:W5:Y:S04]  /*75a0*/  LDG.E.CONSTANT R38, [R8.64+0xc] ;  /* 0x00000c0a08267981 */ /* 0x000768000c1e9900 */
[----:B------:R3:W5:Y:S04]  /*75b0*/  LDG.E.CONSTANT R39, [R10.64] ;  /* 0x0000000a0a277981 */ /* 0x000768000c1e9900 */
[----:B------:R3:W5:Y:S04]  /*75c0*/  LDG.E.CONSTANT R40, [R10.64+0x4] ;  /* 0x0000040a0a287981 */ /* 0x000768000c1e9900 */
[----:B------:R3:W5:Y:S04]  /*75d0*/  LDG.E.CONSTANT R41, [R10.64+0x8] ;  /* 0x0000080a0a297981 */ /* 0x000768000c1e9900 */
[----:B------:R3:W5:Y:S01]  /*75e0*/  LDG.E.CONSTANT R42, [R10.64+0xc] ;  /* 0x00000c0a0a2a7981 */ /* 0x000762000c1e9900 */
[----:B------:R-:W-:-:S03]  /*75f0*/  LEA.HI.X R61, R61, c[0x0][0x18c], R4, 0x1, P1 ;  /* 0x000063003d3d7a11 */ /* 0x000fc600008f0c04 */
[----:B------:R0:W5:Y:S01]  /*7600*/  LDG.E.CONSTANT R56, [R6.64+0xc] ;  /* 0x00000c0a06387981 */ /* 0x000162000c1e9900 */
[----:B------:R-:W-:Y:S01]  /*7610*/  ISETP.NE.AND P0, PT, R22, RZ, PT ;  /* 0x000000ff1600720c */ /* 0x000fe20003f05270 */
[----:B------:R-:W-:Y:S02]  /*7620*/  BSSY B1, `(.L_x_16295) ;  /* 0x0000030000017945 */ /* 0x000fe40003800000 */
[----:B------:R2:W5:Y:S04]  /*7630*/  LDG.E.CONSTANT R43, [R62.64] ;  /* 0x0000000a3e2b7981 */ /* 0x000568000c1e9900 */
[----:B---3--:R-:W3:Y:S04]  /*7640*/  LDS.128 R8, [R33+-0x10] ;  /* 0xfffff00021087984 */ /* 0x008ee80000000c00 */
[----:B0-----:R1:W0:Y:S04]  /*7650*/  LDS.128 R4, [R33] ;  /* 0x0000000021047984 */ /* 0x0012280000000c00 */
        /* <DEDUP_REMOVED lines=8> */
[----:B--2---:R0:W5:Y:S01]  /*76e0*/  LDG.E.CONSTANT R62, [R60.64+0x4] ;  /* 0x0000040a3c3e7981 */ /* 0x004162000c1e9900 */
[----:B---3--:R-:W-:-:S03]  /*76f0*/  F2FP.BF16.PACK_AB R8, R9, R8 ;  /* 0x000000080908723e */ /* 0x008fc600000010ff */
[----:B------:R0:W5:Y:S04]  /*7700*/  LDG.E.CONSTANT R63, [R60.64+0x8] ;  /* 0x0000080a3c3f7981 */ /* 0x000168000c1e9900 */
[----:B----4-:R0:W5:Y:S02]  /*7710*/  LDG.E.CONSTANT R64, [R60.64+0xc] ;  /* 0x00000c0a3c407981 */ /* 0x010164000c1e9900 */
[----:B0-----:R-:W-:Y:S01]  /*7720*/  F2FP.BF16.PACK_AB R61, R11, R10 ;  /* 0x0000000a0b3d723e */ /* 0x001fe200000010ff */
[----:B------:R-:W-:Y:S05]  /*7730*/  @P0 BRA `(.L_x_16296) ;  /* 0x000001e000000947 */ /* 0x000fea0003800000 */
[C---:B-1----:R-:W-:Y:S02]  /*7740*/  IADD3 R10, R34.reuse, -0x7, RZ ;  /* 0xfffffff9220a7810 */ /* 0x042fe40007ffe0ff */
[----:B------:R-:W-:Y:S02]  /*7750*/  IADD3 R60, R34, -0x5, RZ ;  /* 0xfffffffb223c7810 */ /* 0x000fe40007ffe0ff */
[----:B------:R-:W-:-:S02]  /*7760*/  ISETP.GE.AND P5, PT, R10, R149, PT ;  /* 0x000000950a00720c */ /* 0x000fc40003fa6270 */
[-C--:B------:R-:W-:Y:S02]  /*7770*/  ISETP.GE.AND P1, PT, R60, R149.reuse, PT ;  /* 0x000000953c00720c */ /* 0x080fe40003f26270 */
[C---:B------:R-:W-:Y:S02]  /*7780*/  IADD3 R66, R34.reuse, -0x4, RZ ;  /* 0xfffffffc22427810 */ /* 0x040fe40007ffe0ff */
[----:B------:R-:W-:Y:S02]  /*7790*/  IADD3 R10, R34, -0x3, RZ ;  /* 0xfffffffd220a7810 */ /* 0x000fe40007ffe0ff */
[----:B-----5:R-:W-:Y:S02]  /*77a0*/  SEL R11, R62, RZ, !P1 ;  /* 0x000000ff3e0b7207 */ /* 0x020fe40004800000 */
[C---:B------:R-:W-:Y:S02]  /*77b0*/  ISETP.GE.AND P1, PT, R34.reuse, R149, PT ;  /* 0x000000952200720c */ /* 0x040fe40003f26270 */
[----:B------:R-:W-:-:S02]  /*77c0*/  IADD3 R68, R34, -0x1, RZ ;  /* 0xffffffff22447810 */ /* 0x000fc40007ffe0ff */
[-C--:B------:R-:W-:Y:S02]  /*77d0*/  ISETP.GE.AND P6, PT, R66, R149.reuse, PT ;  /* 0x000000954200720c */ /* 0x080fe40003fc6270 */
[-C--:B------:R-:W-:Y:S02]  /*77e0*/  ISETP.GE.AND P4, PT, R10, R149.reuse, PT ;  /* 0x000000950a00720c */ /* 0x080fe40003f86270 */
[----:B------:R-:W-:Y:S02]  /*77f0*/  PRMT R9, R62, 0x7632, R9 ;  /* 0x000076323e097816 */ /* 0x000fe40000000009 */
[C---:B------:R-:W-:Y:S02]  /*7800*/  IADD3 R10, R34.reuse, -0x6, RZ ;  /* 0xfffffffa220a7810 */ /* 0x040fe40007ffe0ff */
[----:B------:R-:W-:Y:S02]  /*7810*/  IADD3 R60, R34, -0x2, RZ ;  /* 0xfffffffe223c7810 */ /* 0x000fe40007ffe0ff */
[----:B------:R-:W-:-:S02]  /*7820*/  ISETP.GE.AND P2, PT, R68, R149, PT ;  /* 0x000000954400720c */ /* 0x000fc40003f46270 */
        /* <DEDUP_REMOVED lines=15> */
.L_x_16296:
[----:B-1----:R-:W-:Y:S05]  /*7920*/  BSYNC B1 ;  /* 0x0000000000017941 */ /* 0x002fea0003800000 */
.L_x_16295:
[----:B-----5:R-:W-:Y:S01]  /*7930*/  HFMA2.BF16_V2 R59, R8, R59, -RZ.H0_H0 ;  /* 0x0000003b083b7231 */ /* 0x020fe200003400ff */
[----:B------:R-:W-:Y:S01]  /*7940*/  F2FP.BF16.PACK_AB R9, R5, R4 ;  /* 0x000000040509723e */ /* 0x000fe200000010ff */
        /* <DEDUP_REMOVED lines=10> */
[----:B------:R-:W-:Y:S02]  /*79f0*/  PRMT R62, RZ, 0x7610, R62 ;  /* 0x00007610ff3e7816 */ /* 0x000fe4000000003e */
[----:B------:R-:W-:Y:S02]  /*7a00*/  PRMT R10, RZ, 0x5410, R64 ;  /* 0x00005410ff0a7816 */ /* 0x000fe40000000040 */
[----:B------:R-:W-:Y:S01]  /*7a10*/  HFMA2.BF16_V2 R63, R4, R63, -RZ.H0_H0 ;  /* 0x0000003f043f7231 */ /* 0x000fe200003400ff */
[----:B------:R-:W-:-:S04]  /*7a20*/  FADD.FTZ R6, R6, R62 ;  /* 0x0000003e06067221 */ /* 0x000fc80000010000 */
[--C-:B------:R-:W-:Y:S01]  /*7a30*/  PRMT R9, RZ, 0x5410, R63.reuse ;  /* 0x00005410ff097816 */ /* 0x100fe2000000003f */
        /* <DEDUP_REMOVED lines=34> */
.L_x_16298:
[----:B------:R-:W-:Y:S05]  /*7c60*/  BSYNC B1 ;  /* 0x0000000000017941 */ /* 0x000fea0003800000 */
.L_x_16297:
        /* <DEDUP_REMOVED lines=49> */
.L_x_16300:
[----:B------:R-:W-:Y:S05]  /*7f80*/  BSYNC B1 ;  /* 0x0000000000017941 */ /* 0x000fea0003800000 */
.L_x_16299:
[----:B------:R-:W-:Y:S01]  /*7f90*/  HFMA2.BF16_V2 R57, R8, R57, -RZ.H0_H0 ;  /* 0x0000003908397231 */ /* 0x000fe200003400ff */
        /* <DEDUP_REMOVED lines=56> */
.L_x_16302:
[----:B------:R-:W-:Y:S05]  /*8320*/  BSYNC B1 ;  /* 0x0000000000017941 */ /* 0x000fea0003800000 */
.L_x_16301:
        /* <DEDUP_REMOVED lines=49> */
.L_x_16304:
[----:B------:R-:W-:Y:S05]  /*8640*/  BSYNC B1 ;  /* 0x0000000000017941 */ /* 0x000fea0003800000 */
.L_x_16303:
        /* <DEDUP_REMOVED lines=51> */
.L_x_16306:
[----:B------:R-:W-:Y:S05]  /*8980*/  BSYNC B1 ;  /* 0x0000000000017941 */ /* 0x000fea0003800000 */
.L_x_16305:
        /* <DEDUP_REMOVED lines=49> */
.L_x_16308:
[----:B------:R-:W-:Y:S05]  /*8ca0*/  BSYNC B1 ;  /* 0x0000000000017941 */ /* 0x000fea0003800000 */
.L_x_16307:
[----:B------:R-:W-:Y:S01]  /*8cb0*/  HFMA2.BF16_V2 R47, R8, R47, -RZ.H0_H0 ;  /* 0x0000002f082f7231 */ /* 0x000fe200003400ff */
[----:B------:R-:W-:Y:S01]  /*8cc0*/  FADD.FTZ R35, R35, R38 ;  /* 0x0000002623237221 */ /* 0x000fe20000010000 */
        /* <DEDUP_REMOVED lines=60> */
.L_x_16310:
[----:B------:R-:W-:Y:S05]  /*9090*/  BSYNC B1 ;  /* 0x0000000000017941 */ /* 0x000fea0003800000 */
.L_x_16309:
        /* <DEDUP_REMOVED lines=29> */
.L_x_16294:
[----:B------:R-:W-:Y:S05]  /*9270*/  BSYNC B0 ;  /* 0x0000000000007941 */ /* 0x000fea0003800000 */
.L_x_16293:
[----:B------:R-:W-:Y:S01]  /*9280*/  BAR.SYNC.DEFER_BLOCKING 0x0 ;  /* 0x0000000000007b1d */ /* 0x000fe20000010000 */
[----:B------:R-:W-:Y:S02]  /*9290*/  SHF.R.S32.HI R0, RZ, 0x1f, R3 ;  /* 0x0000001fff007819 */ /* 0x000fe40000011403 */
[C---:B------:R-:W-:Y:S02]  /*92a0*/  LOP3.LUT R2, R3.reuse, 0xffffffc0, RZ, 0xc0, !PT ;  /* 0xffffffc003027812 */ /* 0x040fe400078ec0ff */
[----:B------:R-:W-:Y:S01]  /*92b0*/  LEA.HI R0, R0, R3, RZ, 0x5 ;  /* 0x0000000300007211 */ /* 0x000fe200078f28ff */
[----:B------:R-:W-:Y:S01]  /*92c0*/  BSSY B0, `(.L_x_16312) ;  /* 0x0000024000007945 */ /* 0x000fe20003800000 */
[----:B------:R-:W-:Y:S02]  /*92d0*/  ISETP.NE.AND P0, PT, R2, 0x40, PT ;  /* 0x000000400200780c */ /* 0x000fe40003f05270 */
[----:B------:R-:W-:-:S02]  /*92e0*/  ISETP.GT.AND P1, PT, R3, 0x3f, PT ;  /* 0x0000003f0300780c */ /* 0x000fc40003f24270 */
[----:B------:R-:W-:Y:S02]  /*92f0*/  SHF.R.S32.HI R0, RZ, 0x5, R0 ;  /* 0x00000005ff007819 */ /* 0x000fe40000011400 */
[C---:B------:R-:W-:Y:S02]  /*9300*/  LOP3.LUT R2, R3.reuse, 0xffffffe0, RZ, 0xc0, !PT ;  /* 0xffffffe003027812 */ /* 0x040fe400078ec0ff */
[C---:B0-----:R-:W-:Y:S01]  /*9310*/  IADD3 R4, R3.reuse, 0x1f, RZ ;  /* 0x0000001f03047810 */ /* 0x041fe20007ffe0ff */
[----:B------:R-:W-:Y:S01]  /*9320*/  IMAD R0, R0, 0x100, R145 ;  /* 0x0000010000007824 */ /* 0x000fe200078e0291 */
[----:B------:R-:W-:Y:S02]  /*9330*/  ISETP.GT.AND P3, PT, R3, 0x1f, PT ;  /* 0x0000001f0300780c */ /* 0x000fe40003f64270 */
[----:B------:R-:W-:Y:S02]  /*9340*/  ISETP.NE.AND P2, PT, R2, 0x20, PT ;  /* 0x000000200200780c */ /* 0x000fe40003f45270 */
[----:B------:R-:W-:Y:S01]  /*9350*/  ISETP.GT.U32.AND P4, PT, R4, 0x3e, PT ;  /* 0x0000003e0400780c */ /* 0x000fe20003f84070 */
        /* <DEDUP_REMOVED lines=11> */
[----:B------:R-:W2:Y:S04]  /*9410*/  LDS R3, [R0.X4+0x2a0] ;  /* 0x0002a00000037984 */ /* 0x000ea80000004800 */
[----:B------:R-:W3:Y:S04]  /*9420*/  LDS R4, [R0.X4+0x320] ;  /* 0x0003200000047984 */ /* 0x000ee80000004800 */
[----:B------:R-:W4:Y:S04]  /*9430*/  LDS R5, [R0.X4+0x3a0] ;  /* 0x0003a00000057984 */ /* 0x000f280000004800 */
[----:B------:R-:W1:Y:S04]  /*9440*/  LDS R6, [R0.X4+0x420] ;  /* 0x0004200000067984 */ /* 0x000e680000004800 */
[----:B------:R-:W1:Y:S04]  /*9450*/  LDS R7, [R0.X4+0x4a0] ;  /* 0x0004a00000077984 */ /* 0x000e680000004800 */
[----:B------:R-:W1:Y:S04]  /*9460*/  LDS R9, [R0.X4+0x520] ;  /* 0x0005200000097984 */ /* 0x000e680000004800 */
[----:B------:R-:W1:Y:S01]  /*9470*/  LDS R8, [R0.X4+0x5a0] ;  /* 0x0005a00000087984 */ /* 0x000e620000004800 */
[----:B0-----:R-:W-:-:S02]  /*9480*/  FADD.FTZ R21, R21, R2 ;  /* 0x0000000215157221 */ /* 0x001fc40000010000 */
[----:B--2---:R-:W-:Y:S02]  /*9490*/  FADD.FTZ R20, R20, R3 ;  /* 0x0000000314147221 */ /* 0x004fe40000010000 */
[----:B---3--:R-:W-:Y:S02]  /*94a0*/  FADD.FTZ R19, R19, R4 ;  /* 0x0000000413137221 */ /* 0x008fe40000010000 */
[----:B----4-:R-:W-:Y:S02]  /*94b0*/  FADD.FTZ R18, R18, R5 ;  /* 0x0000000512127221 */ /* 0x010fe40000010000 */
[----:B-1----:R-:W-:Y:S02]  /*94c0*/  FADD.FTZ R17, R17, R6 ;  /* 0x0000000611117221 */ /* 0x002fe40000010000 */
[----:B------:R-:W-:Y:S02]  /*94d0*/  FADD.FTZ R16, R16, R7 ;  /* 0x0000000710107221 */ /* 0x000fe40000010000 */
[----:B------:R-:W-:-:S02]  /*94e0*/  FADD.FTZ R14, R14, R9 ;  /* 0x000000090e0e7221 */ /* 0x000fc40000010000 */
[----:B------:R-:W-:Y:S02]  /*94f0*/  FADD.FTZ R15, R15, R8 ;  /* 0x000000080f0f7221 */ /* 0x000fe40000010000 */
.L_x_16313:
[----:B0-----:R-:W-:Y:S05]  /*9500*/  BSYNC B0 ;  /* 0x0000000000007941 */ /* 0x001fea0003800000 */
.L_x_16312:
        /* <DEDUP_REMOVED lines=28> */
.L_x_16315:
[----:B0-----:R-:W-:Y:S05]  /*96d0*/  BSYNC B0 ;  /* 0x0000000000007941 */ /* 0x001fea0003800000 */
.L_x_16314:
[----:B------:R-:W-:Y:S06]  /*96e0*/  BAR.SYNC.DEFER_BLOCKING 0x0 ;  /* 0x0000000000007b1d */ /* 0x000fec0000010000 */
[----:B------:R-:W-:Y:S05]  /*96f0*/  @P4 EXIT ;  /* 0x000000000000494d */ /* 0x000fea0003800000 */
[----:B------:R-:W0:Y:S01]  /*9700*/  S2UR UR4, SR_CTAID.Y ;  /* 0x00000000000479c3 */ /* 0x000e220000002600 */
[----:B------:R-:W-:Y:S01]  /*9710*/  ULDC UR7, c[0x0][0xc] ;  /* 0x0000030000077ab9 */ /* 0x000fe20000000800 */
[C---:B------:R-:W-:Y:S02]  /*9720*/  IADD3 R0, R145.reuse, 0x20, RZ ;  /* 0x0000002091007810 */ /* 0x040fe40007ffe0ff */
[----:B------:R-:W-:-:S02]  /*9730*/  IADD3 R6, R145, 0x40, RZ ;  /* 0x0000004091067810 */ /* 0x000fc40007ffe0ff */
[----:B------:R-:W-:Y:S02]  /*9740*/  IADD3 R9, R145, 0x80, RZ ;  /* 0x0000008091097810 */ /* 0x000fe40007ffe0ff */
[----:B------:R-:W2:Y:S01]  /*9750*/  S2UR UR5, SR_CTAID.X ;  /* 0x00000000000579c3 */ /* 0x000ea20000002500 */
[----:B------:R-:W-:Y:S02]  /*9760*/  F2FP.BF16.PACK_AB R18, R18, R19 ;  /* 0x000000131212723e */ /* 0x000fe400000010ff */
[----:B------:R-:W-:Y:S02]  /*9770*/  F2FP.BF16.PACK_AB R16, R16, R17 ;  /* 0x000000111010723e */ /* 0x000fe400000010ff */
[----:B------:R-:W-:-:S03]  /*9780*/  F2FP.BF16.PACK_AB R14, R15, R14 ;  /* 0x0000000e0f0e723e */ /* 0x000fc600000010ff */
        /* <DEDUP_REMOVED lines=12> */
[----:B------:R-:W-:Y:S02]  /*9850*/  UIADD3.X UR7, UR7, UR8, UR9, UP0, UP1 ;  /* 0x0000000807077290 */ /* 0x000fe400087e2409 */
[C---:B------:R-:W-:Y:S02]  /*9860*/  IADD3 R3, P0, R145.reuse, UR4, RZ ;  /* 0x0000000491037c10 */ /* 0x040fe4000ff1e0ff */
[C---:B------:R-:W-:Y:S02]  /*9870*/  IADD3 R5, P1, R0.reuse, UR4, RZ ;  /* 0x0000000400057c10 */ /* 0x040fe4000ff3e0ff */
[----:B------:R-:W-:Y:S02]  /*9880*/  LEA.HI.X.SX32 R10, R145, UR7, 0x1, P0 ;  /* 0x00000007910a7c11 */ /* 0x000fe400080f0eff */
[----:B------:R-:W-:Y:S02]  /*9890*/  LEA R2, P0, R3, c[0x0][0x170], 0x1 ;  /* 0x00005c0003027a11 */ /* 0x000fe400078008ff */
        /* <DEDUP_REMOVED lines=18> */
[----:B------:R-:W-:-:S02]  /*99c0*/  LEA.HI.X R11, R11, c[0x0][0x174], R0, 0x1, P0 ;  /* 0x00005d000b0b7a11 */ /* 0x000fc400000f0c00 */
[----:B------:R-:W-:Y:S02]  /*99d0*/  IADD3 R145, R145, 0xe0, RZ ;  /* 0x000000e091917810 */ /* 0x000fe40007ffe0ff */
[----:B------:R-:W-:Y:S02]  /*99e0*/  F2FP.BF16.PACK_AB R0, R20, R21 ;  /* 0x000000151400723e */ /* 0x000fe400000010ff */
[----:B------:R-:W-:Y:S02]  /*99f0*/  IADD3 R27, P0, R12, UR4, RZ ;  /* 0x000000040c1b7c10 */ /* 0x000fe4000ff1e0ff */
[----:B------:R-:W-:Y:S01]  /*9a00*/  IADD3 R25, P1, R13, UR4, RZ ;  /* 0x000000040d197c10 */ /* 0x000fe2000ff3e0ff */
[----:B------:R0:W-:Y:S01]  /*9a10*/  STG.E.U16 [R2.64], R0 ;  /* 0x0000000002007986 */ /* 0x0001e2000c10150a */
[----:B------:R-:W-:Y:S02]  /*9a20*/  IADD3 R23, P2, R145, UR4, RZ ;  /* 0x0000000491177c10 */ /* 0x000fe4000ff5e0ff */
[----:B------:R-:W-:-:S02]  /*9a30*/  PRMT R19, R0, 0x7632, R19 ;  /* 0x0000763200137816 */ /* 0x000fc40000000013 */
[----:B------:R-:W-:Y:S02]  /*9a40*/  LEA.HI.X.SX32 R28, R12, UR7, 0x1, P0 ;  /* 0x000000070c1c7c11 */ /* 0x000fe400080f0eff */
[----:B------:R-:W-:Y:S01]  /*9a50*/  LEA.HI.X.SX32 R26, R13, UR7, 0x1, P1 ;  /* 0x000000070d1a7c11 */ /* 0x000fe200088f0eff */
[----:B------:R2:W-:Y:S01]  /*9a60*/  STG.E.U16 [R4.64], R19 ;  /* 0x0000001304007986 */ /* 0x0005e2000c10150a */
[----:B------:R-:W-:Y:S02]  /*9a70*/  LEA R12, P0, R27, c[0x0][0x170], 0x1 ;  /* 0x00005c001b0c7a11 */ /* 0x000fe400078008ff */
[----:B------:R-:W-:Y:S01]  /*9a80*/  LEA R20, P1, R25, c[0x0][0x170], 0x1 ;  /* 0x00005c0019147a11 */ /* 0x000fe200078208ff */
[----:B------:R-:W-:Y:S01]  /*9a90*/  STG.E.U16 [R6.64], R18 ;  /* 0x0000001206007986 */ /* 0x000fe2000c10150a */
[----:B0-----:R-:W-:Y:S02]  /*9aa0*/  PRMT R3, R18, 0x7632, R3 ;  /* 0x0000763212037816 */ /* 0x001fe40000000003 */
[----:B------:R-:W-:-:S02]  /*9ab0*/  LEA.HI.X.SX32 R24, R145, UR7, 0x1, P2 ;  /* 0x0000000791187c11 */ /* 0x000fc400090f0eff */
[----:B------:R-:W-:Y:S01]  /*9ac0*/  LEA R22, P2, R23, c[0x0][0x170], 0x1 ;  /* 0x00005c0017167a11 */ /* 0x000fe200078408ff */
[----:B------:R-:W-:Y:S01]  /*9ad0*/  STG.E.U16 [R8.64], R3 ;  /* 0x0000000308007986 */ /* 0x000fe2000c10150a */
[----:B------:R-:W-:Y:S02]  /*9ae0*/  LEA.HI.X R13, R27, c[0x0][0x174], R28, 0x1, P0 ;  /* 0x00005d001b0d7a11 */ /* 0x000fe400000f0c1c */
[----:B--2---:R-:W-:Y:S01]  /*9af0*/  PRMT R5, R16, 0x7632, R5 ;  /* 0x0000763210057816 */ /* 0x004fe20000000005 */
[----:B------:R0:W-:Y:S01]  /*9b00*/  STG.E.U16 [R10.64], R16 ;  /* 0x000000100a007986 */ /* 0x0001e2000c10150a */
[----:B------:R-:W-:Y:S02]  /*9b10*/  LEA.HI.X R21, R25, c[0x0][0x174], R26, 0x1, P1 ;  /* 0x00005d0019157a11 */ /* 0x000fe400008f0c1a */
[----:B------:R-:W-:Y:S01]  /*9b20*/  LEA.HI.X R23, R23, c[0x0][0x174], R24, 0x1, P2 ;  /* 0x00005d0017177a11 */ /* 0x000fe200010f0c18 */
[----:B------:R-:W-:Y:S04]  /*9b30*/  STG.E.U16 [R12.64], R5 ;  /* 0x000000050c007986 */ /* 0x000fe8000c10150a */
[----:B------:R-:W-:Y:S01]  /*9b40*/  STG.E.U16 [R20.64], R14 ;  /* 0x0000000e14007986 */ /* 0x000fe2000c10150a */
[----:B0-----:R-:W-:-:S05]  /*9b50*/  PRMT R11, R14, 0x7632, R11 ;  /* 0x000076320e0b7816 */ /* 0x001fca000000000b */
[----:B------:R-:W-:Y:S01]  /*9b60*/  STG.E.U16 [R22.64], R11 ;  /* 0x0000000b16007986 */ /* 0x000fe2000c10150a */
[----:B------:R-:W-:Y:S05]  /*9b70*/  EXIT ;  /* 0x000000000000794d */ /* 0x000fea0003800000 */
.L_x_16258:
[----:B------:R-:W-:Y:S01]  /*9b80*/  IMAD.MOV.U32 R43, RZ, RZ, R47 ;  /* 0x000000ffff2b7224 */ /* 0x000fe200078e002f */
[----:B------:R-:W-:Y:S01]  /*9b90*/  MOV R40, 0x9be0 ;  /* 0x00009be000287802 */ /* 0x000fe20000000f00 */
[----:B------:R-:W-:Y:S02]  /*9ba0*/  IMAD.MOV.U32 R44, RZ, RZ, 0x2 ;  /* 0x00000002ff2c7424 */ /* 0x000fe400078e00ff */
[----:B------:R-:W-:Y:S02]  /*9bb0*/  IMAD.MOV.U32 R45, RZ, RZ, 0x1f ;  /* 0x0000001fff2d7424 */ /* 0x000fe400078e00ff */
[----:B------:R-:W-:Y:S02]  /*9bc0*/  IMAD.MOV.U32 R46, RZ, RZ, -0x1 ;  /* 0xffffffffff2e7424 */ /* 0x000fe400078e00ff */
[----:B------:R-:W-:Y:S05]  /*9bd0*/  CALL.REL.NOINC `($__internal_342_$__cuda_sm70_shflsync_bfly_p) ;  /* 0x0000031000007944 */ /* 0x000fea0003c00000 */
[----:B-1----:R-:W-:Y:S01]  /*9be0*/  IMAD.MOV.U32 R40, RZ, RZ, R43 ;  /* 0x000000ffff287224 */ /* 0x002fe200078e002b */
[----:B0-----:R-:W-:Y:S05]  /*9bf0*/  BRA `(.L_x_16316) ;  /* 0xffff9de000007947 */ /* 0x001fea000383ffff */
.L_x_16259:
[----:B------:R-:W-:Y:S01]  /*9c00*/  IMAD.MOV.U32 R43, RZ, RZ, R47 ;  /* 0x000000ffff2b7224 */ /* 0x000fe200078e002f */
[----:B------:R-:W-:Y:S01]  /*9c10*/  MOV R40, 0x9c60 ;  /* 0x00009c6000287802 */ /* 0x000fe20000000f00 */
[----:B------:R-:W-:-:S02]  /*9c20*/  IMAD.MOV.U32 R44, RZ, RZ, 0x1 ;  /* 0x00000001ff2c7424 */ /* 0x000fc400078e00ff */
[----:B------:R-:W-:Y:S02]  /*9c30*/  IMAD.MOV.U32 R45, RZ, RZ, 0x1f ;  /* 0x0000001fff2d7424 */ /* 0x000fe400078e00ff */
[----:B------:R-:W-:Y:S02]  /*9c40*/  IMAD.MOV.U32 R46, RZ, RZ, -0x1 ;  /* 0xffffffffff2e7424 */ /* 0x000fe400078e00ff */
[----:B------:R-:W-:Y:S05]  /*9c50*/  CALL.REL.NOINC `($__internal_342_$__cuda_sm70_shflsync_bfly_p) ;  /* 0x0000029000007944 */ /* 0x000fea0003c00000 */
[----:B-1----:R-:W-:Y:S01]  /*9c60*/  IMAD.MOV.U32 R40, RZ, RZ, R43 ;  /* 0x000000ffff287224 */ /* 0x002fe200078e002b */
[----:B0-----:R-:W-:Y:S05]  /*9c70*/  BRA `(.L_x_16317) ;  /* 0xffff9d9000007947 */ /* 0x001fea000383ffff */
.L_x_16264:
        /* <DEDUP_REMOVED lines=8> */
.L_x_16265:
        /* <DEDUP_REMOVED lines=8> */
.L_x_16269:
[----:B------:R-:W-:Y:S01]  /*9d80*/  IMAD.MOV.U32 R43, RZ, RZ, R141 ;  /* 0x000000ffff2b7224 */ /* 0x000fe200078e008d */
[----:B------:R-:W-:Y:S01]  /*9d90*/  MOV R40, 0x9de0 ;  /* 0x00009de000287802 */ /* 0x000fe20000000f00 */
[----:B------:R-:W-:Y:S02]  /*9da0*/  IMAD.MOV.U32 R44, RZ, RZ, 0x10 ;  /* 0x00000010ff2c7424 */ /* 0x000fe400078e00ff */
[----:B------:R-:W-:Y:S02]  /*9db0*/  IMAD.MOV.U32 R45, RZ, RZ, 0x1f ;  /* 0x0000001fff2d7424 */ /* 0x000fe400078e00ff */
[----:B------:R-:W-:Y:S02]  /*9dc0*/  IMAD.MOV.U32 R46, RZ, RZ, -0x1 ;  /* 0xffffffffff2e7424 */ /* 0x000fe400078e00ff */
[----:B-----5:R-:W-:Y:S05]  /*9dd0*/  CALL.REL.NOINC `($__internal_342_$__cuda_sm70_shflsync_bfly_p) ;  /* 0x0000011000007944 */ /* 0x020fea0003c00000 */
[----:B-1----:R-:W-:Y:S01]  /*9de0*/  IMAD.MOV.U32 R4, RZ, RZ, R43 ;  /* 0x000000ffff047224 */ /* 0x002fe200078e002b */
[----:B0-----:R-:W-:Y:S05]  /*9df0*/  BRA `(.L_x_16320) ;  /* 0xffffb64000007947 */ /* 0x001fea000383ffff */
.L_x_16270:
[----:B------:R-:W-:Y:S01]  /*9e00*/  IMAD.MOV.U32 R43, RZ, RZ, R141 ;  /* 0x000000ffff2b7224 */ /* 0x000fe200078e008d */
[----:B------:R-:W-:Y:S01]  /*9e10*/  MOV R40, 0x9e60 ;  /* 0x00009e6000287802 */ /* 0x000fe20000000f00 */
[----:B------:R-:W-:-:S02]  /*9e20*/  IMAD.MOV.U32 R44, RZ, RZ, 0x8 ;  /* 0x00000008ff2c7424 */ /* 0x000fc400078e00ff */
[----:B------:R-:W-:Y:S02]  /*9e30*/  IMAD.MOV.U32 R45, RZ, RZ, 0x1f ;  /* 0x0000001fff2d7424 */ /* 0x000fe400078e00ff */
[----:B------:R-:W-:Y:S02]  /*9e40*/  IMAD.MOV.U32 R46, RZ, RZ, -0x1 ;  /* 0xffffffffff2e7424 */ /* 0x000fe400078e00ff */
[----:B-----5:R-:W-:Y:S05]  /*9e50*/  CALL.REL.NOINC `($__internal_342_$__cuda_sm70_shflsync_bfly_p) ;  /* 0x0000009000007944 */ /* 0x020fea0003c00000 */
[----:B-1----:R-:W-:Y:S01]  /*9e60*/  FMNMX.FTZ R4, R141, R43, !PT ;  /* 0x0000002b8d047209 */ /* 0x002fe20007810000 */
[----:B0-----:R-:W-:Y:S01]  /*9e70*/  IMAD.MOV.U32 R44, RZ, RZ, 0x4 ;  /* 0x00000004ff2c7424 */ /* 0x001fe200078e00ff */
[----:B------:R-:W-:Y:S01]  /*9e80*/  MOV R40, 0x9ed0 ;  /* 0x00009ed000287802 */ /* 0x000fe20000000f00 */
[----:B------:R-:W-:Y:S02]  /*9e90*/  IMAD.MOV.U32 R45, RZ, RZ, 0x1f ;  /* 0x0000001fff2d7424 */ /* 0x000fe400078e00ff */
[----:B------:R-:W-:Y:S02]  /*9ea0*/  IMAD.MOV.U32 R46, RZ, RZ, -0x1 ;  /* 0xffffffffff2e7424 */ /* 0x000fe400078e00ff */
[----:B------:R-:W-:Y:S02]  /*9eb0*/  IMAD.MOV.U32 R43, RZ, RZ, R4 ;  /* 0x000000ffff2b7224 */ /* 0x000fe400078e0004 */
[----:B------:R-:W-:Y:S05]  /*9ec0*/  CALL.REL.NOINC `($__internal_342_$__cuda_sm70_shflsync_bfly_p) ;  /* 0x0000002000007944 */ /* 0x000fea0003c00000 */
[----:B-1----:R-:W-:Y:S01]  /*9ed0*/  IMAD.MOV.U32 R5, RZ, RZ, R43 ;  /* 0x000000ffff057224 */ /* 0x002fe200078e002b */
[----:B0-----:R-:W-:Y:S05]  /*9ee0*/  BRA `(.L_x_16321) ;  /* 0xffffb5a000007947 */ /* 0x001fea000383ffff */
        .weak           $__internal_342_$__cuda_sm70_shflsync_bfly_p
        .type           $__internal_342_$__cuda_sm70_shflsync_bfly_p,@function
        .size           $__internal_342_$__cuda_sm70_shflsync_bfly_p,(.L_x_25003 - $__internal_342_$__cuda_sm70_shflsync_bfly_p)
$__internal_342_$__cuda_sm70_shflsync_bfly_p:
[----:B------:R-:W-:Y:S01]  /*9ef0*/  IMAD.MOV.U32 R41, RZ, RZ, 0x0 ;  /* 0x00000000ff297424 */ /* 0x000fe200078e00ff */
[----:B------:R-:W-:Y:S04]  /*9f00*/  WARPSYNC R46 ;  /* 0x0000002e00007348 */ /* 0x000fe80003800000 */
[----:B------:R0:W1:Y:S01]  /*9f10*/  SHFL.BFLY PT, R43, R43, R44, R45 ;  /* 0x0c00002c2b2b7389 */ /* 0x00006200000e002d */
[----:B------:R-:W-:Y:S05]  /*9f20*/  RET.REL.NODEC R40 `(_ZN4vllm25paged_attention_v2_kernelI13__nv_bfloat16S1_Li256ELi8ELi128ELNS_18Fp8KVCacheDataTypeE0ELb0ELi512EEEvPfS3_PT_PKS4_PKT0_SA_ifPKiSC_iPKfiiiSE_SE_iiiii) ;  /* 0xffff60d028007950 */ /* 0x000fea0003c3ffff */
.L_x_16322:
        /* <DEDUP_REMOVED lines=13> */
.L_x_25003:


//--------------------- .text._ZN4vllm25paged_attention_v2_kernelI13__nv_bfloat16S1_Li192ELi8ELi128ELNS_18Fp8KVCacheDataTypeE0ELb0ELi512EEEvPfS3_PT_PKS4_PKT0_SA_ifPKiSC_iPKfiiiSE_SE_iiiii --------------------------
	.section	.text._ZN4vllm25paged_attention_v2_kernelI13__nv_bfloat16S1_Li192ELi8ELi128ELNS_18Fp8KVCacheDataTypeE0ELb0ELi512EEEvPfS3_PT_PKS4_PKT0_SA_ifPKiSC_iPKfiiiSE_SE_iiiii,"ax",@progbits
	.sectioninfo	@"SHI_REGISTERS=157"
	.align	128
        .global         _ZN4vllm25paged_attention_v2_kernelI13__nv_bfloat16S1_Li192ELi8ELi128ELNS_18Fp8KVCacheDataTypeE0ELb0ELi512EEEvPfS3_PT_PKS4_PKT0_SA_ifPKiSC_iPKfiiiSE_SE_iiiii
        .type           _ZN4vllm25paged_attention_v2_kernelI13__nv_bfloat16S1_Li192ELi8ELi128ELNS_18Fp8KVCacheDataTypeE0ELb0ELi512EEEvPfS3_PT_PKS4_PKT0_SA_ifPKiSC_iPKfiiiSE_SE_iiiii,@function
        .size           _ZN4vllm25paged_attention_v2_kernelI13__nv_bfloat16S1_Li192ELi8ELi128ELNS_18Fp8KVCacheDataTypeE0ELb0ELi512EEEvPfS3_PT_PKS4_PKT0_SA_ifPKiSC_iPKfiiiSE_SE_iiiii,(.L_x_25004 - _ZN4vllm25paged_attention_v2_kernelI13__nv_bfloat16S1_Li192ELi8ELi128ELNS_18Fp8KVCacheDataTypeE0ELb0ELi512EEEvPfS3_PT_PKS4_PKT0_SA_ifPKiSC_iPKfiiiSE_SE_iiiii)
        .other          _ZN4vllm25paged_attention_v2_kernelI13__nv_bfloat16S1_Li192ELi8ELi128ELNS_18Fp8KVCacheDataTypeE0ELb0ELi512EEEvPfS3_PT_PKS4_PKT0_SA_ifPKiSC_iPKfiiiSE_SE_iiiii,@"STO_CUDA_ENTRY STV_DEFAULT"
_ZN4vllm25paged_attention_v2_kernelI13__nv_bfloat16S1_Li192ELi8ELi128ELNS_18Fp8KVCacheDataTypeE0ELb0ELi512EEEvPfS3_PT_PKS4_PKT0_SA_ifPKiSC_iPKfiiiSE_SE_iiiii:
.text._ZN4vllm25paged_attention_v2_kernelI13__nv_bfloat16S1_Li192ELi8ELi128ELNS_18Fp8KVCacheDataTypeE0ELb0ELi512EEEvPfS3_PT_PKS4_PKT0_SA_ifPKiSC_iPKfiiiSE_SE_iiiii:
        /* <DEDUP_REMOVED lines=20> */
[----:B------:R-:W-:Y:S01]  /*0140*/  IMAD.SHL.U32 R35, R129, 0x40, RZ ;  /* 0x0000004081237824 */ /* 0x000fe200078e00ff */
        /* <DEDUP_REMOVED lines=9> */
[----:B------:R-:W-:Y:S01]  /*01e0*/  IMAD R11, R8, R9, RZ ;  /* 0x00000009080b7224 */ /* 0x000fe200078e02ff */
[----:B------:R-:W-:-:S03]  /*01f0*/  IABS R8, R12 ;  /* 0x0000000c00087213 */ /* 0x000fc60000000000 */
        /* <DEDUP_REMOVED lines=23> */
[----:B------:R-:W-:Y:S02]  /*0370*/  IMAD.HI.U32 R3, R3, R5, R2 ;  /* 0x0000000503037227 */ /* 0x000fe400078e0002 */
[----:B------:R-:W0:Y:S02]  /*0380*/  S2R R2, SR_TID.X ;  /* 0x0000000000027919 */ /* 0x000e240000002100 */
[----:B------:R-:W-:-:S04]  /*0390*/  IMAD.MOV.U32 R5, RZ, RZ, R8 ;  /* 0x000000ffff057224 */ /* 0x000fc800078e0008 */
[----:B------:R-:W-:Y:S01]  /*03a0*/  IMAD.HI.U32 R8, R3, R5, RZ ;  /* 0x0000000503087227 */ /* 0x000fe200078e00ff */
[----:B------:R-:W-:-:S03]  /*03b0*/  IADD3 R3, R0, 0x7, RZ ;  /* 0x0000000700037810 */ /* 0x000fc60007ffe0ff */
[----:B------:R-:W-:Y:S01]  /*03c0*/  IMAD R5, R8, R4, R5 ;  /* 0x0000000408057224 */ /* 0x000fe200078e0205 */
[----:B------:R-:W-:-:S04]  /*03d0*/  SHF.R.S32.HI R4, RZ, 0x1f, R3 ;  /* 0x0000001fff047819 */ /* 0x000fc80000011403 */
[----:B------:R-:W-:Y:S02]  /*03e0*/  ISETP.GT.U32.AND P1, PT, R6, R5, PT ;  /* 0x000000050600720c */ /* 0x000fe40003f24070 */
[----:B------:R-:W-:Y:S02]  /*03f0*/  LEA.HI R3, R4, R3, RZ, 0x3 ;  /* 0x0000000304037211 */ /* 0x000fe400078f18ff */
[----:B------:R-:W-:Y:S02]  /*0400*/  IADD3 R4, R35, 0x40, RZ ;  /* 0x0000004023047810 */ /* 0x000fe40007ffe0ff */
[----:B------:R-:W-:Y:S02]  /*0410*/  SHF.R.S32.HI R3, RZ, 0x3, R3 ;  /* 0x00000003ff037819 */ /* 0x000fe40000011403 */
[----:B0-----:R-:W-:Y:S02]  /*0420*/  SHF.R.S32.HI R9, RZ, 0x1f, R2 ;  /* 0x0000001fff097819 */ /* 0x001fe40000011402 */
[----:B------:R-:W-:-:S03]  /*0430*/  IMNMX R4, R3, R4, PT ;  /* 0x0000000403047217 */ /* 0x000fc60003800200 */
[----:B------:R-:W-:Y:S01]  /*0440*/  @!P1 IMAD.IADD R5, R5, 0x1, -R6 ;  /* 0x0000000105059824 */ /* 0x000fe200078e0a06 */
[----:B------:R-:W-:Y:S02]  /*0450*/  @!P1 IADD3 R8, R8, 0x1, RZ ;  /* 0x0000000108089810 */ /* 0x000fe40007ffe0ff */
[----:B------:R-:W-:Y:S02]  /*0460*/  ISETP.NE.AND P1, PT, R13, RZ, PT ;  /* 0x000000ff0d00720c */ /* 0x000fe40003f25270 */
[----:B------:R-:W-:Y:S01]  /*0470*/  ISETP.GE.U32.AND P0, PT, R5, R6, PT ;  /* 0x000000060500720c */ /* 0x000fe20003f06070 */
[----:B------:R-:W-:Y:S01]  /*0480*/  IMAD.IADD R6, R4, 0x1, -R35 ;  /* 0x0000000104067824 */ /* 0x000fe200078e0a23 */
[----:B------:R-:W-:Y:S02]  /*0490*/  LOP3.LUT R5, R12, R13, RZ, 0x3c, !PT ;  /* 0x0000000d0c057212 */ /* 0x000fe400078e3cff */
[----:B------:R-:W-:Y:S02]  /*04a0*/  LEA.HI R40, R9, R2, RZ, 0x5 ;  /* 0x0000000209287211 */ /* 0x000fe400078f28ff */
[----:B------:R-:W-:Y:S01]  /*04b0*/  ISETP.GE.AND P2, PT, R5, RZ, PT ;  /* 0x000000ff0500720c */ /* 0x000fe20003f46270 */
[----:B------:R-:W-:-:S05]  /*04c0*/  IMAD R5, R6, 0x8, R7 ;  /* 0x0000000806057824 */ /* 0x000fca00078e0207 */
[----:B------:R-:W-:Y:S02]  /*04d0*/  IMNMX R6, R0, R5, PT ;  /* 0x0000000500067217 */ /* 0x000fe40003800200 */
[----:B------:R-:W-:Y:S02]  /*04e0*/  @P0 IADD3 R8, R8, 0x1, RZ ;  /* 0x0000000108080810 */ /* 0x000fe40007ffe0ff */
[----:B------:R-:W-:Y:S01]  /*04f0*/  ISETP.GT.AND P0, PT, R2, 0x5f, PT ;  /* 0x0000005f0200780c */ /* 0x000fe20003f04270 */
[----:B------:R-:W-:Y:S01]  /*0500*/  IMAD.IADD R7, R6, 0x1, -R7 ;  /* 0x0000000106077824 */ /* 0x000fe200078e0a07 */
[----:B------:R-:W-:Y:S01]  /*0510*/  LEA.HI R6, R9, R2, RZ, 0x2 ;  /* 0x0000000209067211 */ /* 0x000fe200078f10ff */
[----:B------:R-:W-:Y:S01]  /*0520*/  IMAD.MOV.U32 R5, RZ, RZ, R8 ;  /* 0x000000ffff057224 */ /* 0x000fe200078e0008 */
[----:B------:R-:W-:Y:S02]  /*0530*/  LOP3.LUT R9, R40, 0xffffffe0, RZ, 0xc0, !PT ;  /* 0xffffffe028097812 */ /* 0x000fe400078ec0ff */
[----:B------:R-:W-:Y:S01]  /*0540*/  LOP3.LUT R11, R6, 0xfffffffc, RZ, 0xc0, !PT ;  /* 0xfffffffc060b7812 */ /* 0x000fe200078ec0ff */
[----:B------:R-:W-:Y:S01]  /*0550*/  @!P2 IMAD.MOV R5, RZ, RZ, -R5 ;  /* 0x000000ffff05a224 */ /* 0x000fe200078e0a05 */
[----:B------:R-:W-:Y:S01]  /*0560*/  @!P1 LOP3.LUT R5, RZ, R13, RZ, 0x33, !PT ;  /* 0x0000000dff059212 */ /* 0x000fe200078e33ff */
[C---:B------:R-:W-:Y:S01]  /*0570*/  IMAD.IADD R8, R2.reuse, 0x1, -R9 ;  /* 0x0000000102087824 */ /* 0x040fe200078e0a09 */
[----:B------:R-:W-:Y:S01]  /*0580*/  SHF.R.S32.HI R13, RZ, 0x2, R6 ;  /* 0x00000002ff0d7819 */ /* 0x000fe20000011406 */
[----:B------:R-:W-:-:S02]  /*0590*/  IMAD.IADD R6, R2, 0x1, -R11 ;  /* 0x0000000102067824 */ /* 0x000fc400078e0a0b */
        /* <DEDUP_REMOVED lines=24> */
.L_x_16327:
        /* <DEDUP_REMOVED lines=10> */
.L_x_16326:
[----:B------:R-:W-:Y:S05]  /*07c0*/  BSYNC B1 ;  /* 0x0000000000017941 */ /* 0x000fea0003800000 */
.L_x_16325:
        /* <DEDUP_REMOVED lines=10> */
.L_x_16328:
        /* <DEDUP_REMOVED lines=17> */
.L_x_16324:
[----:B------:R-:W-:Y:S05]  /*0980*/  BSYNC B0 ;  /* 0x0000000000007941 */ /* 0x000fea0003800000 */
.L_x_16323:
[----:B------:R-:W-:Y:S01]  /*0990*/  LEA.HI.SX32 R35, R40, R35, 0x1b ;  /* 0x0000002328237211 */ /* 0x000fe200078fdaff */
[----:B------:R-:W-:Y:S01]  /*09a0*/  BAR.SYNC.DEFER_BLOCKING 0x0 ;  /* 0x0000000000007b1d */ /* 0x000fe20000010000 */
[----:B------:R-:W-:-:S02]  /*09b0*/  IMAD.MOV.U32 R9, RZ, RZ, -0x800001 ;  /* 0xff7fffffff097424 */ /* 0x000fc400078e00ff */
[----:B------:R-:W-:-:S03]  /*09c0*/  ISETP.GE.AND P1, PT, R35, R4, PT ;  /* 0x000000042300720c */ /* 0x000fc60003f26270 */
[----:B------:R-:W-:Y:S10]  /*09d0*/  BSSY B0, `(.L_x_16329) ;  /* 0x000039f000007945 */ /* 0x000ff40003800000 */
[----:B------:R-:W-:Y:S05]  /*09e0*/  @P1 BRA `(.L_x_16330) ;  /* 0x000039d000001947 */ /* 0x000fea0003800000 */
[----:B------:R-:W-:Y:S02]  /*09f0*/  SHF.R.S32.HI R10, RZ, 0x1f, R13 ;  /* 0x0000001fff0a7819 */ /* 0x000fe4000001140d */
[----:B------:R-:W-:-:S02]  /*0a00*/  IADD3 R11, R6, 0x4, RZ ;  /* 0x00000004060b7810 */ /* 0x000fc40007ffe0ff */
[----:B------:R-:W-:Y:S02]  /*0a10*/  LEA.HI R10, R10, R13, RZ, 0x3 ;  /* 0x0000000d0a0a7211 */ /* 0x000fe400078f18ff */
[----:B------:R-:W-:Y:S02]  /*0a20*/  IADD3 R15, R6, 0xc, RZ ;  /* 0x0000000c060f7810 */ /* 0x000fe40007ffe0ff */
[----:B------:R-:W-:Y:S02]  /*0a30*/  LOP3.LUT R10, R10, 0xfffffff8, RZ, 0xc0, !PT ;  /* 0xfffffff80a0a7812 */ /* 0x000fe400078ec0ff */
[C---:B------:R-:W-:Y:S02]  /*0a40*/  IADD3 R14, R6.reuse, 0x8, RZ ;  /* 0x00000008060e7810 */ /* 0x040fe40007ffe0ff */
[----:B------:R-:W-:Y:S01]  /*0a50*/  SHF.R.S32.HI R12, RZ, 0x1f, R11 ;  /* 0x0000001fff0c7819 */ /* 0x000fe2000001140b */
[----:B------:R-:W-:Y:S01]  /*0a60*/  IMAD.IADD R9, R13, 0x1, -R10 ;  /* 0x000000010d097824 */ /* 0x000fe200078e0a0a */
        /* <DEDUP_REMOVED lines=15> */
[----:B------:R-:W-:Y:S02]  /*0b60*/  LEA.HI R11, R11, R10, RZ, 0x3 ;  /* 0x0000000a0b0b7211 */ /* 0x000fe400078f18ff */
[----:B------:R-:W-:Y:S02]  /*0b70*/  SHF.R.S32.HI R15, RZ, 0x1f, R14 ;  /* 0x0000001fff0f7819 */ /* 0x000fe4000001140e */
[----:B------:R-:W-:Y:S02]  /*0b80*/  LEA.HI R13, R13, R12, RZ, 0x3 ;  /* 0x0000000c0d0d7211 */ /* 0x000fe400078f18ff */
[----:B------:R-:W-:Y:S02]  /*0b90*/  LEA.HI R17, R17, R16, RZ, 0x3 ;  /* 0x0000001011117211 */ /* 0x000fe400078f18ff */
[----:B------:R-:W-:Y:S02]  /*0ba0*/  LOP3.LUT R11, R11, 0xfffffff8, RZ, 0xc0, !PT ;  /* 0xfffffff80b0b7812 */ /* 0x000fe400078ec0ff */
[----:B------:R-:W-:-:S02]  /*0bb0*/  LEA.HI R15, R15, R14, RZ, 0x3 ;  /* 0x0000000e0f0f7211 */ /* 0x000fc400078f18ff */
[----:B------:R-:W-:Y:S01]  /*0bc0*/  LOP3.LUT R13, R13, 0xfffffff8, RZ, 0xc0, !PT ;  /* 0xfffffff80d0d7812 */ /* 0x000fe200078ec0ff */
[----:B------:R-:W-:Y:S01]  /*0bd0*/  IMAD.IADD R10, R10, 0x1, -R11 ;  /* 0x000000010a0a7824 */ /* 0x000fe200078e0a0b */
[----:B------:R-:W-:Y:S02]  /*0be0*/  LOP3.LUT R17, R17, 0xfffffff8, RZ, 0xc0, !PT ;  /* 0xfffffff811117812 */ /* 0x000fe400078ec0ff */
[----:B------:R-:W-:Y:S01]  /*0bf0*/  IADD3 R18, R6, 0x10, RZ ;  /* 0x0000001006127810 */ /* 0x000fe20007ffe0ff */
[----:B------:R-:W-:Y:S01]  /*0c00*/  IMAD.IADD R11, R12, 0x1, -R13 ;  /* 0x000000010c0b7824 */ /* 0x000fe200078e0a0d */
[----:B------:R-:W-:Y:S01]  /*0c10*/  LOP3.LUT R15, R15, 0xfffffff8, RZ, 0xc0, !PT ;  /* 0xfffffff80f0f7812 */ /* 0x000fe200078ec0ff */
[----:B------:R-:W-:Y:S01]  /*0c20*/  IMAD.IADD R13, R16, 0x1, -R17 ;  /* 0x00000001100d7824 */ /* 0x000fe200078e0a11 */
[----:B------:R-:W-:Y:S02]  /*0c30*/  SHF.R.S32.HI R41, RZ, 0x1f, R18 ;  /* 0x0000001fff297819 */ /* 0x000fe40000011412 */
[----:B------:R-:W-:Y:S01]  /*0c40*/  IADD3 R17, R6, 0x18, RZ ;  /* 0x0000001806117810 */ /* 0x000fe20007ffe0ff */
[----:B------:R-:W-:Y:S01]  /*0c50*/  IMAD.IADD R12, R14, 0x1, -R15 ;  /* 0x000000010e0c7824 */ /* 0x000fe200078e0a0f */
[----:B------:R-:W-:Y:S01]  /*0c60*/  IADD3 R15, R6, 0x14, RZ ;  /* 0x00000014060f7810 */ /* 0x000fe20007ffe0ff */
[----:B------:R-:W-:Y:S01]  /*0c70*/  IMAD.SHL.U32 R14, R18, 0x2, RZ ;  /* 0x00000002120e7824 */ /* 0x000fe200078e00ff */
[----:B------:R-:W-:-:S02]  /*0c80*/  IADD3 R19, R6, 0x1c, RZ ;  /* 0x0000001c06137810 */ /* 0x000fc40007ffe0ff */
        /* <DEDUP_REMOVED lines=8> */
[----:B------:R-:W-:Y:S02]  /*0d10*/  SHF.R.S32.HI R44, RZ, 0x1f, R19 ;  /* 0x0000001fff2c7819 */ /* 0x000fe40000011413 */
[----:B------:R-:W-:Y:S01]  /*0d20*/  LEA.HI R42, R42, R15, RZ, 0x2 ;  /* 0x0000000f2a2a7211 */ /* 0x000fe200078f10ff */
[----:B------:R-:W-:Y:S01]  /*0d30*/  IMAD.SHL.U32 R43, R43, 0x10, RZ ;  /* 0x000000102b2b7824 */ /* 0x000fe200078e00ff */
[----:B------:R-:W-:-:S02]  /*0d40*/  SHF.R.S32.HI R15, RZ, 0x1f, R14 ;  /* 0x0000001fff0f7819 */ /* 0x000fc4000001140e */
[----:B------:R-:W-:Y:S01]  /*0d50*/  SHF.R.S32.HI R17, RZ, 0x1f, R16 ;  /* 0x0000001fff117819 */ /* 0x000fe20000011410 */
[----:B------:R-:W-:Y:S01]  /*0d60*/  IMAD.SHL.U32 R42, R42, 0x10, RZ ;  /* 0x000000102a2a7824 */ /* 0x000fe200078e00ff */
[----:B------:R-:W-:Y:S02]  /*0d70*/  LEA.HI R44, R44, R19, RZ, 0x2 ;  /* 0x000000132c2c7211 */ /* 0x000fe400078f10ff */
[----:B------:R-:W-:Y:S02]  /*0d80*/  SHF.R.S32.HI R21, RZ, 0x1f, R20 ;  /* 0x0000001fff157819 */ /* 0x000fe40000011414 */
[----:B------:R-:W-:Y:S01]  /*0d90*/  SHF.R.S32.HI R19, RZ, 0x1f, R18 ;  /* 0x0000001fff137819 */ /* 0x000fe20000011412 */
[----:B------:R-:W-:Y:S01]  /*0da0*/  IMAD.SHL.U32 R44, R44, 0x10, RZ ;  /* 0x000000102c2c7824 */ /* 0x000fe200078e00ff */
[----:B------:R-:W-:Y:S02]  /*0db0*/  LEA.HI R15, R15, R14, RZ, 0x3 ;  /* 0x0000000e0f0f7211 */ /* 0x000fe400078f18ff */
[----:B------:R-:W-:-:S02]  /*0dc0*/  LEA.HI R17, R17, R16, RZ, 0x3 ;  /* 0x0000001011117211 */ /* 0x000fc400078f18ff */
[----:B------:R-:W-:Y:S02]  /*0dd0*/  LEA.HI R21, R21, R20, RZ, 0x3 ;  /* 0x0000001415157211 */ /* 0x000fe400078f18ff */
[----:B------:R-:W-:Y:S02]  /*0de0*/  LEA.HI R19, R19, R18, RZ, 0x3 ;  /* 0x0000001213137211 */ /* 0x000fe400078f18ff */
[----:B------:R-:W-:Y:S02]  /*0df0*/  LOP3.LUT R15, R15, 0xfffffff8, RZ, 0xc0, !PT ;  /* 0xfffffff80f0f7812 */ /* 0x000fe400078ec0ff */
[----:B------:R-:W-:Y:S02]  /*0e00*/  LOP3.LUT R17, R17, 0xfffffff8, RZ, 0xc0, !PT ;  /* 0xfffffff811117812 */ /* 0x000fe400078ec0ff */
[----:B------:R-:W-:Y:S01]  /*0e10*/  LOP3.LUT R21, R21, 0xfffffff8, RZ, 0xc0, !PT ;  /* 0xfffffff815157812 */ /* 0x000fe200078ec0ff */
[----:B------:R-:W-:Y:S01]  /*0e20*/  IMAD.IADD R14, R14, 0x1, -R15 ;  /* 0x000000010e0e7824 */ /* 0x000fe200078e0a0f */
        /* <DEDUP_REMOVED lines=8> */
[----:B------:R-:W-:-:S02]  /*0eb0*/  IADD3 R19, R6, 0x24, RZ ;  /* 0x0000002406137810 */ /* 0x000fc40007ffe0ff */
        /* <DEDUP_REMOVED lines=14> */
[----:B------:R-:W-:Y:S02]  /*0fa0*/  SHF.R.S32.HI R21, RZ, 0x1f, R20 ;  /* 0x0000001fff157819 */ /* 0x000fe40000011414 */
[----:B------:R-:W-:Y:S02]  /*0fb0*/  SHF.R.S32.HI R25, RZ, 0x1f, R24 ;  /* 0x0000001fff197819 */ /* 0x000fe40000011418 */
[----:B------:R-:W-:Y:S02]  /*0fc0*/  LEA.HI R48, R48, R23, RZ, 0x2 ;  /* 0x0000001730307211 */ /* 0x000fe400078f10ff */
[----:B------:R-:W-:-:S02]  /*0fd0*/  LEA.HI R19, R19, R18, RZ, 0x3 ;  /* 0x0000001213137211 */ /* 0x000fc400078f18ff */
[----:B------:R-:W-:Y:S01]  /*0fe0*/  SHF.R.S32.HI R23, RZ, 0x1f, R22 ;  /* 0x0000001fff177819 */ /* 0x000fe20000011416 */
[----:B------:R-:W-:Y:S01]  /*0ff0*/  IMAD.SHL.U32 R48, R48, 0x10, RZ ;  /* 0x0000001030307824 */ /* 0x000fe200078e00ff */
[----:B------:R-:W-:Y:S02]  /*1000*/  LEA.HI R21, R21, R20, RZ, 0x3 ;  /* 0x0000001415157211 */ /* 0x000fe400078f18ff */
[----:B------:R-:W-:Y:S02]  /*1010*/  LEA.HI R25, R25, R24, RZ, 0x3 ;  /* 0x0000001819197211 */ /* 0x000fe400078f18ff */
[----:B------:R-:W-:Y:S02]  /*1020*/  LOP3.LUT R19, R19, 0xfffffff8, RZ, 0xc0, !PT ;  /* 0xfffffff813137812 */ /* 0x000fe400078ec0ff */
[----:B------:R-:W-:Y:S02]  /*1030*/  LEA.HI R23, R23, R22, RZ, 0x3 ;  /* 0x0000001617177211 */ /* 0x000fe400078f18ff */
[----:B------:R-:W-:Y:S01]  /*1040*/  LOP3.LUT R21, R21, 0xfffffff8, RZ, 0xc0, !PT ;  /* 0xfffffff815157812 */ /* 0x000fe200078ec0ff */
[----:B------:R-:W-:Y:S01]  /*1050*/  IMAD.IADD R18, R18, 0x1, -R19 ;  /* 0x0000000112127824 */ /* 0x000fe200078e0a13 */
[----:B------:R-:W-:-:S02]  /*1060*/  LOP3.LUT R25, R25, 0xfffffff8, RZ, 0xc0, !PT ;  /* 0xfffffff819197812 */ /* 0x000fc400078ec0ff */
        /* <DEDUP_REMOVED lines=8> */
[----:B------:R-:W-:Y:S02]  /*10f0*/  IADD3 R27, R6, 0x38, RZ ;  /* 0x00000038061b7810 */ /* 0x000fe40007ffe0ff */
[----:B------:R-:W-:-:S02]  /*1100*/  SHF.R.S32.HI R25, RZ, 0x1f, R24 ;  /* 0x0000001fff197819 */ /* 0x000fc40000011418 */
[----:B------:R-:W-:Y:S02]  /*1110*/  IADD3 R28, R6, 0x3c, RZ ;  /* 0x0000003c061c7810 */ /* 0x000fe40007ffe0ff */
[----:B------:R-:W-:Y:S02]  /*1120*/  LEA.HI R51, R23, R26, RZ, 0x2 ;  /* 0x0000001a17337211 */ /* 0x000fe400078f10ff */
[----:B------:R-:W-:Y:S02]  /*1130*/  SHF.R.S32.HI R26, RZ, 0x1f, R27 ;  /* 0x0000001fff1a7819 */ /* 0x000fe4000001141b */
[----:B------:R-:W-:Y:S01]  /*1140*/  LEA.HI R52, R25, R24, RZ, 0x2 ;  /* 0x0000001819347211 */ /* 0x000fe200078f10ff */
[----:B------:R-:W-:Y:S01]  /*1150*/  IMAD.SHL.U32 R24, R24, 0x2, RZ ;  /* 0x0000000218187824 */ /* 0x000fe200078e00ff */
[----:B------:R-:W-:Y:S01]  /*1160*/  SHF.R.S32.HI R25, RZ, 0x1f, R28 ;  /* 0x0000001fff197819 */ /* 0x000fe2000001141c */
[----:B------:R-:W-:Y:S01]  /*1170*/  IMAD.SHL.U32 R51, R51, 0x10, RZ ;  /* 0x0000001033337824 */ /* 0x000fe200078e00ff */
[----:B------:R-:W-:Y:S01]  /*1180*/  LEA.HI R53, R26, R27, RZ, 0x2 ;  /* 0x0000001b1a357211 */ /* 0x000fe200078f10ff */
[----:B------:R-:W-:Y:S01]  /*1190*/  IMAD.SHL.U32 R27, R27, 0x2, RZ ;  /* 0x000000021b1b7824 */ /* 0x000fe200078e00ff */
[----:B------:R-:W-:-:S02]  /*11a0*/  SHF.R.S32.HI R23, RZ, 0x1f, R22 ;  /* 0x0000001fff177819 */ /* 0x000fc40000011416 */
[----:B------:R-:W-:Y:S01]  /*11b0*/  LEA.HI R54, R25, R28, RZ, 0x2 ;  /* 0x0000001c19367211 */ /* 0x000fe200078f10ff */
[----:B------:R-:W-:Y:S01]  /*11c0*/  IMAD.SHL.U32 R28, R28, 0x2, RZ ;  /* 0x000000021c1c7824 */ /* 0x000fe200078e00ff */
[----:B------:R-:W-:Y:S02]  /*11d0*/  SHF.R.S32.HI R25, RZ, 0x1f, R24 ;  /* 0x0000001fff197819 */ /* 0x000fe40000011418 */
[----:B------:R-:W-:Y:S01]  /*11e0*/  LEA.HI R23, R23, R22, RZ, 0x3 ;  /* 0x0000001617177211 */ /* 0x000fe200078f18ff */
[----:B------:R-:W-:Y:S01]  /*11f0*/  IMAD.SHL.U32 R64, R54, 0x10, RZ ;  /* 0x0000001036407824 */ /* 0x000fe200078e00ff */
[----:B------:R-:W-:Y:S02]  /*1200*/  SHF.R.S32.HI R26, RZ, 0x1f, R27 ;  /* 0x0000001fff1a7819 */ /* 0x000fe4000001141b */
[----:B------:R-:W-:Y:S02]  /*1210*/  LEA.HI R25, R25, R24, RZ, 0x3 ;  /* 0x0000001819197211 */ /* 0x000fe400078f18ff */
[----:B------:R-:W-:-:S02]  /*1220*/  SHF.R.S32.HI R29, RZ, 0x1f, R28 ;  /* 0x0000001fff1d7819 */ /* 0x000fc4000001141c */
[----:B------:R-:W-:Y:S02]  /*1230*/  LOP3.LUT R23, R23, 0xfffffff8, RZ, 0xc0, !PT ;  /* 0xfffffff817177812 */ /* 0x000fe400078ec0ff */
[----:B------:R-:W-:Y:S02]  /*1240*/  LEA.HI R26, R26, R27, RZ, 0x3 ;  /* 0x0000001b1a1a7211 */ /* 0x000fe400078f18ff */
[----:B------:R-:W-:Y:S01]  /*1250*/  LOP3.LUT R25, R25, 0xfffffff8, RZ, 0xc0, !PT ;  /* 0xfffffff819197812 */ /* 0x000fe200078ec0ff */
[----:B------:R-:W-:Y:S01]  /*1260*/  IMAD.IADD R22, R22, 0x1, -R23 ;  /* 0x0000000116167824 */ /* 0x000fe200078e0a17 */
[----:B------:R-:W-:Y:S02]  /*1270*/  LEA.HI R29, R29, R28, RZ, 0x3 ;  /* 0x0000001c1d1d7211 */ /* 0x000fe400078f18ff */
[----:B------:R-:W-:Y:S01]  /*1280*/  LOP3.LUT R26, R26, 0xfffffff8, RZ, 0xc0, !PT ;  /* 0xfffffff81a1a7812 */ /* 0x000fe200078ec0ff */
[----:B------:R-:W-:Y:S01]  /*1290*/  IMAD.IADD R23, R24, 0x1, -R25 ;  /* 0x0000000118177824 */ /* 0x000fe200078e0a19 */
[----:B------:R-:W-:-:S02]  /*12a0*/  IADD3 R30, R6, 0x40, RZ ;  /* 0x00000040061e7810 */ /* 0x000fc40007ffe0ff */
[----:B------:R-:W-:Y:S01]  /*12b0*/  LOP3.LUT R25, R29, 0xfffffff8, RZ, 0xc0, !PT ;  /* 0xfffffff81d197812 */ /* 0x000fe200078ec0ff */
[----:B------:R-:W-:Y:S01]  /*12c0*/  IMAD.IADD R24, R27, 0x1, -R26 ;  /* 0x000000011b187824 */ /* 0x000fe200078e0a1a */
[----:B------:R-:W-:Y:S01]  /*12d0*/  IADD3 R29, R6, 0x44, RZ ;  /* 0x00000044061d7810 */ /* 0x000fe20007ffe0ff */
[----:B------:R-:W-:Y:S01]  /*12e0*/  IMAD.SHL.U32 R26, R30, 0x2, RZ ;  /* 0x000000021e1a7824 */ /* 0x000fe200078e00ff */
[----:B------:R-:W-:Y:S01]  /*12f0*/  SHF.R.S32.HI R27, RZ, 0x1f, R30 ;  /* 0x0000001fff1b7819 */ /* 0x000fe2000001141e */
[----:B------:R-:W-:Y:S01]  /*1300*/  IMAD.IADD R25, R28, 0x1, -R25 ;  /* 0x000000011c197824 */ /* 0x000fe200078e0a19 */
[----:B------:R-:W-:Y:S02]  /*1310*/  IADD3 R31, R6, 0x48, RZ ;  /* 0x00000048061f7810 */ /* 0x000fe40007ffe0ff */
[----:B------:R-:W-:Y:S02]  /*1320*/  SHF.R.S32.HI R28, RZ, 0x1f, R29 ;  /* 0x0000001fff1c7819 */ /* 0x000fe4000001141d */
[----:B------:R-:W-:-:S02]  /*1330*/  LEA.HI R55, R27, R30, RZ, 0x2 ;  /* 0x0000001e1b377211 */ /* 0x000fc400078f10ff */
[----:B------:R-:W-:Y:S02]  /*1340*/  IADD3 R32, R6, 0x4c, RZ ;  /* 0x0000004c06207810 */ /* 0x000fe40007ffe0ff */
[----:B------:R-:W-:Y:S02]  /*1350*/  SHF.R.S32.HI R30, RZ, 0x1f, R31 ;  /* 0x0000001fff1e7819 */ /* 0x000fe4000001141f */
[----:B------:R-:W-:Y:S02]  /*1360*/  SHF.R.S32.HI R27, RZ, 0x1f, R26 ;  /* 0x0000001fff1b7819 */ /* 0x000fe4000001141a */
[----:B------:R-:W-:Y:S01]  /*1370*/  LEA.HI R56, R28, R29, RZ, 0x2 ;  /* 0x0000001d1c387211 */ /* 0x000fe200078f10ff */
[----:B------:R-:W-:Y:S01]  /*1380*/  IMAD.SHL.U32 R29, R29, 0x2, RZ ;  /* 0x000000021d1d7824 */ /* 0x000fe200078e00ff */
[----:B------:R-:W-:Y:S02]  /*1390*/  SHF.R.S32.HI R33, RZ, 0x1f, R32 ;  /* 0x0000001fff217819 */ /* 0x000fe40000011420 */
        /* <DEDUP_REMOVED lines=10> */
[----:B------:R-:W-:-:S02]  /*1440*/  SHF.R.S32.HI R30, RZ, 0x1f, R31 ;  /* 0x0000001fff1e7819 */ /* 0x000fc4000001141f */
[----:B------:R-:W-:Y:S01]  /*1450*/  LEA.HI R28, R28, R29, RZ, 0x3 ;  /* 0x0000001d1c1c7211 */ /* 0x000fe200078f18ff */
[----:B------:R-:W-:Y:S01]  /*1460*/  IMAD.IADD R26, R26, 0x1, -R27 ;  /* 0x000000011a1a7824 */ /* 0x000fe200078e0a1b */
[----:B------:R-:W-:Y:S02]  /*1470*/  LEA.HI R30, R30, R31, RZ, 0x3 ;  /* 0x0000001f1e1e7211 */ /* 0x000fe400078f18ff */
        /* <DEDUP_REMOVED lines=10> */
[----:B------:R-:W-:Y:S02]  /*1520*/  IADD3 R33, R6, 0x54, RZ ;  /* 0x0000005406217810 */ /* 0x000fe40007ffe0ff */
[----:B------:R-:W-:Y:S01]  /*1530*/  LEA.HI R59, R49, R36, RZ, 0x2 ;  /* 0x00000024313b7211 */ /* 0x000fe200078f10ff */
[----:B------:R-:W-:Y:S01]  /*1540*/  IMAD.IADD R29, R32, 0x1, -R29 ;  /* 0x00000001201d7824 */ /* 0x000fe200078e0a1d */
[----:B------:R-:W-:-:S02]  /*1550*/  IADD3 R36, R6, 0x58, RZ ;  /* 0x0000005806247810 */ /* 0x000fc40007ffe0ff */
[----:B------:R-:W-:Y:S01]  /*1560*/  IADD3 R50, R6, 0x5c, RZ ;  /* 0x0000005c06327810 */ /* 0x000fe20007ffe0ff */
[----:B------:R-:W-:Y:S01]  /*1570*/  IMAD.SHL.U32 R67, R59, 0x10, RZ ;  /* 0x000000103b437824 */ /* 0x000fe200078e00ff */
[----:B------:R-:W-:Y:S02]  /*1580*/  SHF.R.S32.HI R32, RZ, 0x1f, R33 ;  /* 0x0000001fff207819 */ /* 0x000fe40000011421 */
[----:B------:R-:W-:Y:S02]  /*1590*/  SHF.R.S32.HI R49, RZ, 0x1f, R36 ;  /* 0x0000001fff317819 */ /* 0x000fe40000011424 */
        /* <DEDUP_REMOVED lines=8> */
[----:B------:R-:W-:Y:S01]  /*1620*/  IMAD R36, R5, c[0x0][0x1c0], RZ ;  /* 0x0000700005247a24 */ /* 0x000fe200078e02ff */
[----:B------:R-:W-:Y:S01]  /*1630*/  SHF.R.S32.HI R32, RZ, 0x1f, R33 ;  /* 0x0000001fff207819 */ /* 0x000fe20000011421 */
[----:B------:R-:W-:Y:S01]  /*1640*/  IMAD.SHL.U32 R70, R60, 0x10, RZ ;  /* 0x000000103c467824 */ /* 0x000fe200078e00ff */
[----:B------:R-:W-:Y:S01]  /*1650*/  SHF.R.S32.HI R50, RZ, 0x1f, R49 ;  /* 0x0000001fff327819 */ /* 0x000fe20000011431 */
[----:B------:R-:W-:Y:S01]  /*1660*/  IMAD.SHL.U32 R69, R69, 0x10, RZ ;  /* 0x0000001045457824 */ /* 0x000fe200078e00ff */
[----:B------:R-:W-:Y:S01]  /*1670*/  SHF.R.S32.HI R62, RZ, 0x1f, R61 ;  /* 0x0000001fff3e7819 */ /* 0x000fe2000001143d */
[----:B------:R-:W-:Y:S01]  /*1680*/  IMAD.SHL.U32 R71, R71, 0x10, RZ ;  /* 0x0000001047477824 */ /* 0x000fe200078e00ff */
[----:B------:R-:W-:-:S02]  /*1690*/  LEA.HI R31, R31, R30, RZ, 0x3 ;  /* 0x0000001e1f1f7211 */ /* 0x000fc400078f18ff */
[----:B------:R-:W-:Y:S02]  /*16a0*/  LEA.HI R32, R32, R33, RZ, 0x3 ;  /* 0x0000002120207211 */ /* 0x000fe400078f18ff */
[----:B------:R-:W-:Y:S02]  /*16b0*/  SHF.R.S32.HI R63, RZ, 0x1f, R73 ;  /* 0x0000001fff3f7819 */ /* 0x000fe40000011449 */
[----:B------:R-:W-:Y:S02]  /*16c0*/  IADD3 R72, P0, R36, R73, RZ ;  /* 0x0000004924487210 */ /* 0x000fe40007f1e0ff */
[----:B------:R-:W-:Y:S02]  /*16d0*/  LEA.HI R50, R50, R49, RZ, 0x3 ;  /* 0x0000003132327211 */ /* 0x000fe400078f18ff */
[----:B------:R-:W-:Y:S02]  /*16e0*/  LEA.HI R62, R62, R61, RZ, 0x3 ;  /* 0x0000003d3e3e7211 */ /* 0x000fe400078f18ff */
[----:B------:R-:W-:-:S02]  /*16f0*/  LOP3.LUT R31, R31, 0xfffffff8, RZ, 0xc0, !PT ;  /* 0xfffffff81f1f7812 */ /* 0x000fc400078ec0ff */
[----:B------:R-:W-:Y:S02]  /*1700*/  LOP3.LUT R32, R32, 0xfffffff8, RZ, 0xc0, !PT ;  /* 0xfffffff820207812 */ /* 0x000fe400078ec0ff */
[----:B------:R-:W-:Y:S01]  /*1710*/  LEA.HI.X.SX32 R73, R36, R63, 0x1, P0 ;  /* 0x0000003f24497211 */ /* 0x000fe200000f0eff */
[----:B------:R-:W-:Y:S01]  /*1720*/  IMAD.IADD R30, R30, 0x1, -R31 ;  /* 0x000000011e1e7824 */ /* 0x000fe200078e0a1f */
[----:B------:R-:W-:Y:S01]  /*1730*/  LOP3.LUT R50, R50, 0xfffffff8, RZ, 0xc0, !PT ;  /* 0xfffffff832327812 */ /* 0x000fe200078ec0ff */
[----:B------:R-:W-:Y:S01]  /*1740*/  IMAD.IADD R31, R33, 0x1, -R32 ;  /* 0x00000001211f7824 */ /* 0x000fe200078e0a20 */
[----:B------:R-:W-:Y:S01]  /*1750*/  LOP3.LUT R62, R62, 0xfffffff8, RZ, 0xc0, !PT ;  /* 0xfffffff83e3e7812 */ /* 0x000fe200078ec0ff */
[----:B------:R-:W-:Y:S01]  /*1760*/  IMAD.SHL.U32 R63, R55, 0x10, RZ ;  /* 0x00000010373f7824 */ /* 0x000fe200078e00ff */
[----:B-----5:R-:W-:Y:S01]  /*1770*/  FSETP.NEU.FTZ.AND P0, PT, R121, RZ, PT ;  /* 0x000000ff7900720b */ /* 0x020fe20003f1d000 */
[----:B------:R-:W-:Y:S01]  /*1780*/  IMAD.IADD R32, R49, 0x1, -R50 ;  /* 0x0000000131207824 */ /* 0x000fe200078e0a32 */
[----:B------:R-:W-:Y:S01]  /*1790*/  LOP3.LUT R54, R42, 0xffffffc0, RZ, 0xc0, !PT ;  /* 0xffffffc02a367812 */ /* 0x000fe200078ec0ff */
[----:B------:R-:W-:Y:S01]  /*17a0*/  IMAD.IADD R33, R61, 0x1, -R62 ;  /* 0x000000013d217824 */ /* 0x000fe200078e0a3e */
[----:B------:R-:W-:Y:S01]  /*17b0*/  LOP3.LUT R56, R44, 0xffffffc0, RZ, 0xc0, !PT ;  /* 0xffffffc02c387812 */ /* 0x000fe200078ec0ff */
        /* <DEDUP_REMOVED lines=8> */
[----:B------:R-:W-:Y:S01]  /*1840*/  IMAD.MOV.U32 R36, RZ, RZ, c[0x0][0x1bc] ;  /* 0x00006f00ff247624 */ /* 0x000fe200078e00ff */
        /* <DEDUP_REMOVED lines=68> */
[----:B------:R-:W-:Y:S02]  /*1c90*/  SHF.R.S32.HI R40, RZ, 0x5, R40 ;  /* 0x00000005ff287819 */ /* 0x000fe40000011428 */
[----:B------:R-:W-:-:S03]  /*1ca0*/  IADD3 R50, P0, R50, R35, RZ ;  /* 0x0000002332327210 */ /* 0x000fc60007f1e0ff */
[----:B------:R-:W-:Y:S01]  /*1cb0*/  IMAD R40, R40, 0x8, R9 ;  /* 0x0000000828287824 */ /* 0x000fe200078e0209 */
[----:B------:R-:W-:Y:S01]  /*1cc0*/  LEA.HI.X.SX32 R127, R35, R122, 0x1, P0 ;  /* 0x0000007a237f7211 */ /* 0x000fe200000f0eff */
[----:B------:R-:W-:Y:S01]  /*1cd0*/  IMAD.MOV.U32 R9, RZ, RZ, -0x800001 ;  /* 0xff7fffffff097424 */ /* 0x000fe200078e00ff */
[----:B------:R-:W-:Y:S01]  /*1ce0*/  LEA R126, P0, R50, c[0x0][0x198], 0x2 ;  /* 0x00006600327e7a11 */ /* 0x000fe200078010ff */
[----:B------:R-:W-:Y:S01]  /*1cf0*/  IMAD R121, R129, 0x200, R40 ;  /* 0x0000020081797824 */ /* 0x000fe200078e0228 */
[----:B------:R-:W-:Y:S02]  /*1d00*/  LEA R128, R40, 0x1a0, 0x2 ;  /* 0x000001a028807811 */ /* 0x000fe400078e10ff */
[----:B------:R-:W-:-:S05]  /*1d10*/  LEA.HI.X R127, R50, c[0x0][0x19c], R127, 0x2, P0 ;  /* 0x00006700327f7a11 */ /* 0x000fca00000f147f */
.L_x_16337:
        /* <DEDUP_REMOVED lines=14> */
[-C--:B------:R-:W-:Y:S01]  /*1e00*/  IADD3 R43, P0, P3, R12, R48.reuse, R37 ;  /* 0x000000300c2b7210 */ /* 0x080fe20007b1e025 */
[----:B------:R0:W2:Y:S01]  /*1e10*/  LDG.E.CONSTANT R148, [R148.64] ;  /* 0x0000000a94947981 */ /* 0x0000a2000c1e9900 */
[----:B------:R-:W-:-:S02]  /*1e20*/  IADD3 R41, P4, P5, R13, R48, R52 ;  /* 0x000000300d297210 */ /* 0x000fc40007d9e034 */
[----:B------:R-:W-:Y:S01]  /*1e30*/  LEA R42, P2, R43, c[0x0][0x180], 0x1 ;  /* 0x000060002b2a7a11 */ /* 0x000fe200078408ff */
[----:B------:R1:W3:Y:S01]  /*1e40*/  LDG.E.CONSTANT R146, [R146.64] ;  /* 0x0000000a92927981 */ /* 0x0002e2000c1e9900 */
[-C--:B------:R-:W-:Y:S02]  /*1e50*/  IADD3.X R46, R99, R150.reuse, R76, P0, P3 ;  /* 0x00000096632e7210 */ /* 0x080fe400007e644c */
[----:B------:R-:W-:Y:S02]  /*1e60*/  LEA R40, P0, R41, c[0x0][0x180], 0x1 ;  /* 0x0000600029287a11 */ /* 0x000fe400078008ff */
[----:B------:R-:W-:Y:S02]  /*1e70*/  IADD3.X R44, R100, R150, R77, P4, P5 ;  /* 0x00000096642c7210 */ /* 0x000fe400027ea44d */
[----:B------:R-:W-:Y:S02]  /*1e80*/  LEA.HI.X R43, R43, c[0x0][0x184], R46, 0x1, P2 ;  /* 0x000061002b2b7a11 */ /* 0x000fe400010f0c2e */
[----:B------:R-:W-:-:S02]  /*1e90*/  LEA.HI.X R41, R41, c[0x0][0x184], R44, 0x1, P0 ;  /* 0x0000610029297a11 */ /* 0x000fc400000f0c2c */
[-C--:B------:R-:W-:Y:S01]  /*1ea0*/  IADD3 R49, P0, P2, R14, R48.reuse, R39 ;  /* 0x000000300e317210 */ /* 0x080fe20007a1e027 */
[----:B------:R4:W5:Y:S01]  /*1eb0*/  LDG.E.CONSTANT R145, [R42.64] ;  /* 0x0000000a2a917981 */ /* 0x000962000c1e9900 */
[----:B------:R-:W-:Y:S02]  /*1ec0*/  IADD3 R47, P5, P6, R15, R48, R54 ;  /* 0x000000300f2f7210 */ /* 0x000fe40007ebe036 */
[----:B------:R-:W-:Y:S01]  /*1ed0*/  IADD3.X R130, R101, R150, R78, P0, P2 ;  /* 0x0000009665827210 */ /* 0x000fe200007e444e */
[----:B------:R0:W5:Y:S01]  /*1ee0*/  LDG.E.CONSTANT R144, [R40.64] ;  /* 0x0000000a28907981 */ /* 0x000162000c1e9900 */
[C---:B------:R-:W-:Y:S02]  /*1ef0*/  LEA R50, P2, R49.reuse, c[0x0][0x180], 0x1 ;  /* 0x0000600031327a11 */ /* 0x040fe400078408ff */
[----:B------:R-:W-:Y:S02]  /*1f00*/  IADD3 R45, P3, P4, R16, R48, R53 ;  /* 0x00000030102d7210 */ /* 0x000fe40007c7e035 */
[----:B------:R-:W-:-:S02]  /*1f10*/  LEA.HI.X R51, R49, c[0x0][0x184], R130, 0x1, P2 ;  /* 0x0000610031337a11 */ /* 0x000fc400010f0c82 */
[----:B------:R-:W-:Y:S02]  /*1f20*/  LEA R46, P0, R47, c[0x0][0x180], 0x1 ;  /* 0x000060002f2e7a11 */ /* 0x000fe400078008ff */
[-C--:B------:R-:W-:Y:S01]  /*1f30*/  IADD3.X R124, R102, R150.reuse, R79, P5, P6 ;  /* 0x00000096667c7210 */ /* 0x080fe20002fec44f */
[----:B------:R0:W5:Y:S01]  /*1f40*/  LDG.E.CONSTANT R138, [R50.64] ;  /* 0x0000000a328a7981 */ /* 0x000162000c1e9900 */
[----:B------:R-:W-:Y:S02]  /*1f50*/  IADD3.X R122, R103, R150, R80, P3, P4 ;  /* 0x00000096677a7210 */ /* 0x000fe40001fe8450 */
[----:B------:R-:W-:Y:S02]  /*1f60*/  LEA.HI.X R47, R47, c[0x0][0x184], R124, 0x1, P0 ;  /* 0x000061002f2f7a11 */ /* 0x000fe400000f0c7c */
[----:B----4-:R-:W-:Y:S02]  /*1f70*/  IADD3 R43, P3, P4, R17, R48, R56 ;  /* 0x00000030112b7210 */ /* 0x010fe40007c7e038 */
[----:B------:R-:W-:Y:S01]  /*1f80*/  LEA R44, P5, R45, c[0x0][0x180], 0x1 ;  /* 0x000060002d2c7a11 */ /* 0x000fe200078a08ff */
[----:B------:R4:W5:Y:S01]  /*1f90*/  LDG.E.CONSTANT R139, [R46.64] ;  /* 0x0000000a2e8b7981 */ /* 0x000962000c1e9900 */
[----:B------:R-:W-:-:S02]  /*1fa0*/  LEA R42, P0, R43, c[0x0][0x180], 0x1 ;  /* 0x000060002b2a7a11 */ /* 0x000fc400078008ff */
[----:B0-----:R-:W-:Y:S02]  /*1fb0*/  IADD3.X R40, R104, R150, R81, P3, P4 ;  /* 0x0000009668287210 */ /* 0x001fe40001fe8451 */
[----:B------:R-:W-:Y:S02]  /*1fc0*/  LEA.HI.X R45, R45, c[0x0][0x184], R122, 0x1, P5 ;  /* 0x000061002d2d7a11 */ /* 0x000fe400028f0c7a */
[----:B------:R-:W-:Y:S02]  /*1fd0*/  LEA.HI.X R43, R43, c[0x0][0x184], R40, 0x1, P0 ;  /* 0x000061002b2b7a11 */ /* 0x000fe400000f0c28 */
[-C--:B------:R-:W-:Y:S01]  /*1fe0*/  IADD3 R41, P0, P2, R18, R48.reuse, R55 ;  /* 0x0000003012297210 */ /* 0x080fe20007a1e037 */
[----:B------:R0:W5:Y:S01]  /*1ff0*/  LDG.E.CONSTANT R140, [R44.64] ;  /* 0x0000000a2c8c7981 */ /* 0x000162000c1e9900 */
[----:B------:R-:W-:Y:S02]  /*2000*/  IADD3 R123, P5, P6, R19, R48, R58 ;  /* 0x00000030137b7210 */ /* 0x000fe40007ebe03a */
[----:B------:R-:W-:Y:S01]  /*2010*/  IADD3.X R130, R105, R150, R82, P0, P2 ;  /* 0x0000009669827210 */ /* 0x000fe200007e4452 */
[----:B------:R0:W5:Y:S01]  /*2020*/  LDG.E.CONSTANT R141, [R42.64] ;  /* 0x0000000a2a8d7981 */ /* 0x000162000c1e9900 */
[----:B------:R-:W-:-:S02]  /*2030*/  LEA R40, P2, R41, c[0x0][0x180], 0x1 ;  /* 0x0000600029287a11 */ /* 0x000fc400078408ff */
[----:B------:R-:W-:Y:S02]  /*2040*/  LEA R122, P0, R123, c[0x0][0x180], 0x1 ;  /* 0x000060007b7a7a11 */ /* 0x000fe400078008ff */
[----:B------:R-:W-:Y:S02]  /*2050*/  IADD3.X R124, R106, R150, R83, P5, P6 ;  /* 0x000000966a7c7210 */ /* 0x000fe40002fec453 */
[----:B------:R-:W-:Y:S02]  /*2060*/  LEA.HI.X R41, R41, c[0x0][0x184], R130, 0x1, P2 ;  /* 0x0000610029297a11 */ /* 0x000fe400010f0c82 */
[----:B------:R-:W-:Y:S02]  /*2070*/  IADD3 R49, P3, P4, R20, R48, R57 ;  /* 0x0000003014317210 */ /* 0x000fe40007c7e039 */
[----:B------:R-:W-:Y:S01]  /*2080*/  LEA.HI.X R123, R123, c[0x0][0x184], R124, 0x1, P0 ;  /* 0x000061007b7b7a11 */ /* 0x000fe200000f0c7c */
[----:B------:R1:W5:Y:S01]  /*2090*/  LDG.E.CONSTANT R132, [R40.64] ;  /* 0x0000000a28847981 */ /* 0x000362000c1e9900 */
[----:B------:R-:W-:-:S02]  /*20a0*/  LEA R50, P5, R49, c[0x0][0x180], 0x1 ;  /* 0x0000600031327a11 */ /* 0x000fc400078a08ff */
[----:B----4-:R-:W-:Y:S01]  /*20b0*/  IADD3.X R46, R107, R150, R84, P3, P4 ;  /* 0x000000966b2e7210 */ /* 0x010fe20001fe8454 */
[----:B------:R4:W5:Y:S01]  /*20c0*/  LDG.E.CONSTANT R133, [R122.64] ;  /* 0x0000000a7a857981 */ /* 0x000962000c1e9900 */
[----:B0-----:R-:W-:Y:S02]  /*20d0*/  IADD3 R44, P3, P4, R21, R48, R60 ;  /* 0x00000030152c7210 */ /* 0x001fe40007c7e03c */
[----:B------:R-:W-:Y:S02]  /*20e0*/  LEA.HI.X R51, R49, c[0x0][0x184], R46, 0x1, P5 ;  /* 0x0000610031337a11 */ /* 0x000fe400028f0c2e */
[----:B------:R-:W-:Y:S02]  /*20f0*/  LEA R46, P0, R44, c[0x0][0x180], 0x1 ;  /* 0x000060002c2e7a11 */ /* 0x000fe400078008ff */
[----:B------:R-:W-:Y:S01]  /*2100*/  IADD3.X R43, R108, R150, R85, P3, P4 ;  /* 0x000000966c2b7210 */ /* 0x000fe20001fe8455 */
[----:B------:R0:W5:Y:S01]  /*2110*/  LDG.E.CONSTANT R134, [R50.64] ;  /* 0x0000000a32867981 */ /* 0x000162000c1e9900 */
[----:B------:R-:W-:-:S02]  /*2120*/  IADD3 R45, P5, P6, R22, R48, R59 ;  /* 0x00000030162d7210 */ /* 0x000fc40007ebe03b */
[----:B------:R-:W-:Y:S02]  /*2130*/  LEA.HI.X R47, R44, c[0x0][0x184], R43, 0x1, P0 ;  /* 0x000061002c2f7a11 */ /* 0x000fe400000f0c2b */
[----:B------:R-:W-:Y:S02]  /*2140*/  IADD3.X R130, R109, R150, R86, P5, P6 ;  /* 0x000000966d827210 */ /* 0x000fe40002fec456 */
[----:B------:R-:W-:Y:S01]  /*2150*/  LEA R44, P6, R45, c[0x0][0x180], 0x1 ;  /* 0x000060002d2c7a11 */ /* 0x000fe200078c08ff */
[----:B------:R0:W5:Y:S01]  /*2160*/  LDG.E.CONSTANT R135, [R46.64] ;  /* 0x0000000a2e877981 */ /* 0x000162000c1e9900 */
[-C--:B------:R-:W-:Y:S02]  /*2170*/  IADD3 R43, P0, P2, R23, R48.reuse, R62 ;  /* 0x00000030172b7210 */ /* 0x080fe40007a1e03e */
[----:B------:R-:W-:Y:S02]  /*2180*/  LEA.HI.X R45, R45, c[0x0][0x184], R130, 0x1, P6 ;  /* 0x000061002d2d7a11 */ /* 0x000fe400030f0c82 */
[----:B------:R-:W-:-:S02]  /*2190*/  IADD3 R49, P3, P4, R24, R48, R61 ;  /* 0x0000003018317210 */ /* 0x000fc40007c7e03d */
[----:B------:R-:W-:Y:S01]  /*21a0*/  LEA R42, P5, R43, c[0x0][0x180], 0x1 ;  /* 0x000060002b2a7a11 */ /* 0x000fe200078a08ff */
[----:B------:R0:W5:Y:S01]  /*21b0*/  LDG.E.CONSTANT R130, [R44.64] ;  /* 0x0000000a2c827981 */ /* 0x000162000c1e9900 */
[-C--:B------:R-:W-:Y:S02]  /*21c0*/  IADD3.X R124, R110, R150.reuse, R87, P0, P2 ;  /* 0x000000966e7c7210 */ /* 0x080fe400007e4457 */
[----:B-1----:R-:W-:Y:S02]  /*21d0*/  LEA R40, P0, R49, c[0x0][0x180], 0x1 ;  /* 0x0000600031287a11 */ /* 0x002fe400078008ff */
[----:B----4-:R-:W-:Y:S02]  /*21e0*/  IADD3.X R122, R111, R150, R88, P3, P4 ;  /* 0x000000966f7a7210 */ /* 0x010fe40001fe8458 */
[----:B------:R-:W-:Y:S02]  /*21f0*/  LEA.HI.X R43, R43, c[0x0][0x184], R124, 0x1, P5 ;  /* 0x000061002b2b7a11 */ /* 0x000fe400028f0c7c */
[----:B------:R-:W-:-:S02]  /*2200*/  LEA.HI.X R41, R49, c[0x0][0x184], R122, 0x1, P0 ;  /* 0x0000610031297a11 */ /* 0x000fc400000f0c7a */
[-C--:B------:R-:W-:Y:S01]  /*2210*/  IADD3 R49, P0, P2, R25, R48.reuse, R64 ;  /* 0x0000003019317210 */ /* 0x080fe20007a1e040 */
[----:B------:R1:W4:Y:S01]  /*2220*/  LDG.E.CONSTANT R129, [R42.64] ;  /* 0x0000000a2a817981 */ /* 0x000322000c1e9900 */
[----:B0-----:R-:W-:Y:S02]  /*2230*/  IADD3 R47, P4, P5, R26, R48, R63 ;  /* 0x000000301a2f7210 */ /* 0x001fe40007d9e03f */
[----:B------:R-:W-:Y:S01]  /*2240*/  LEA R50, P3, R49, c[0x0][0x180], 0x1 ;  /* 0x0000600031327a11 */ /* 0x000fe200078608ff */
[----:B------:R0:W4:Y:S01]  /*2250*/  LDG.E.CONSTANT R131, [R40.64] ;  /* 0x0000000a28837981 */ /* 0x000122000c1e9900 */
[-C--:B------:R-:W-:Y:S02]  /*2260*/  IADD3.X R124, R112, R150.reuse, R89, P0, P2 ;  /* 0x00000096707c7210 */ /* 0x080fe400007e4459 */
[----:B------:R-:W-:Y:S02]  /*2270*/  LEA R46, P0, R47, c[0x0][0x180], 0x1 ;  /* 0x000060002f2e7a11 */ /* 0x000fe400078008ff */
[----:B------:R-:W-:-:S02]  /*2280*/  IADD3.X R122, R113, R150, R90, P4, P5 ;  /* 0x00000096717a7210 */ /* 0x000fc400027ea45a */
[----:B------:R-:W-:Y:S02]  /*2290*/  LEA.HI.X R51, R49, c[0x0][0x184], R124, 0x1, P3 ;  /* 0x0000610031337a11 */ /* 0x000fe400018f0c7c */
[----:B------:R-:W-:Y:S02]  /*22a0*/  LEA.HI.X R47, R47, c[0x0][0x184], R122, 0x1, P0 ;  /* 0x000061002f2f7a11 */ /* 0x000fe400000f0c7a */
[-C--:B------:R-:W-:Y:S01]  /*22b0*/  IADD3 R122, P4, P5, R27, R48.reuse, R66 ;  /* 0x000000301b7a7210 */ /* 0x080fe20007d9e042 */
[----:B------:R0:W4:Y:S01]  /*22c0*/  LDG.E.CONSTANT R136, [R50.64] ;  /* 0x0000000a32887981 */ /* 0x000122000c1e9900 */
[----:B------:R-:W-:Y:S02]  /*22d0*/  IADD3 R123, P0, P2, R28, R48, R65 ;  /* 0x000000301c7b7210 */ /* 0x000fe40007a1e041 */
[----:B------:R-:W-:Y:S01]  /*22e0*/  LEA R44, P3, R122, c[0x0][0x180], 0x1 ;  /* 0x000060007a2c7a11 */ /* 0x000fe200078608ff */
[----:B------:R0:W4:Y:S01]  /*22f0*/  LDG.E.CONSTANT R137, [R46.64] ;  /* 0x0000000a2e897981 */ /* 0x000122000c1e9900 */
[----:B------:R-:W-:-:S02]  /*2300*/  IADD3.X R45, R114, R150, R91, P4, P5 ;  /* 0x00000096722d7210 */ /* 0x000fc400027ea45b */
[----:B------:R-:W-:Y:S02]  /*2310*/  IADD3 R49, P5, P6, R29, R48, R68 ;  /* 0x000000301d317210 */ /* 0x000fe40007ebe044 */
[----:B------:R-:W-:Y:S02]  /*2320*/  LEA.HI.X R45, R122, c[0x0][0x184], R45, 0x1, P3 ;  /* 0x000061007a2d7a11 */ /* 0x000fe400018f0c2d */
[----:B-1----:R-:W-:Y:S02]  /*2330*/  LEA R42, P4, R123, c[0x0][0x180], 0x1 ;  /* 0x000060007b2a7a11 */ /* 0x002fe400078808ff */
[-C--:B------:R-:W-:Y:S01]  /*2340*/  IADD3.X R124, R115, R150.reuse, R92, P0, P2 ;  /* 0x00000096737c7210 */ /* 0x080fe200007e445c */
[----:B------:R1:W4:Y:S01]  /*2350*/  LDG.E.CONSTANT R142, [R44.64] ;  /* 0x0000000a2c8e7981 */ /* 0x000322000c1e9900 */
[----:B0-----:R-:W-:Y:S02]  /*2360*/  LEA R40, P0, R49, c[0x0][0x180], 0x1 ;  /* 0x0000600031287a11 */ /* 0x001fe400078008ff */
[----:B------:R-:W-:-:S02]  /*2370*/  IADD3.X R122, R116, R150, R93, P5, P6 ;  /* 0x00000096747a7210 */ /* 0x000fc40002fec45d */
[----:B------:R-:W-:Y:S02]  /*2380*/  LEA.HI.X R43, R123, c[0x0][0x184], R124, 0x1, P4 ;  /* 0x000061007b2b7a11 */ /* 0x000fe400020f0c7c */
[----:B------:R-:W-:Y:S02]  /*2390*/  LEA.HI.X R41, R49, c[0x0][0x184], R122, 0x1, P0 ;  /* 0x0000610031297a11 */ /* 0x000fe400000f0c7a */
[----:B------:R-:W-:Y:S01]  /*23a0*/  IADD3 R49, P0, P2, R30, R48, R67 ;  /* 0x000000301e317210 */ /* 0x000fe20007a1e043 */
[----:B------:R0:W4:Y:S03]  /*23b0*/  LDG.E.CONSTANT R143, [R42.64] ;  /* 0x0000000a2a8f7981 */ /* 0x000126000c1e9900 */
[----:B------:R-:W-:Y:S01]  /*23c0*/  IADD3.X R50, R117, R150, R94, P0, P2 ;  /* 0x0000009675327210 */ /* 0x000fe200007e445e */
[----:B------:R0:W4:Y:S01]  /*23d0*/  LDG.E.CONSTANT R147, [R40.64] ;  /* 0x0000000a28937981 */ /* 0x000122000c1e9900 */
[----:B------:R-:W-:-:S02]  /*23e0*/  LEA R124, P5, R49, c[0x0][0x180], 0x1 ;  /* 0x00006000317c7a11 */ /* 0x000fc400078a08ff */
[----:B------:R-:W-:Y:S02]  /*23f0*/  IADD3 R123, P4, P0, R31, R48, R70 ;  /* 0x000000301f7b7210 */ /* 0x000fe4000789e046 */
[----:B------:R-:W-:Y:S02]  /*2400*/  LEA.HI.X R125, R49, c[0x0][0x184], R50, 0x1, P5 ;  /* 0x00006100317d7a11 */ /* 0x000fe400028f0c32 */
[C---:B------:R-:W-:Y:S02]  /*2410*/  LEA R122, P6, R123.reuse, c[0x0][0x180], 0x1 ;  /* 0x000060007b7a7a11 */ /* 0x040fe400078c08ff */
[----:B------:R-:W-:Y:S01]  /*2420*/  IADD3.X R46, R118, R150, R95, P4, P0 ;  /* 0x00000096762e7210 */ /* 0x000fe200027e045f */
[----:B------:R2:W4:Y:S01]  /*2430*/  LDG.E.CONSTANT R124, [R124.64] ;  /* 0x0000000a7c7c7981 */ /* 0x000522000c1e9900 */
[----:B------:R-:W-:Y:S02]  /*2440*/  IADD3 R51, P2, P3, R32, R48, R69 ;  /* 0x0000003020337210 */ /* 0x000fe40007b5e045 */
[----:B------:R-:W-:Y:S01]  /*2450*/  LEA.HI.X R123, R123, c[0x0][0x184], R46, 0x1, P6 ;  /* 0x000061007b7b7a11 */ /* 0x000fe200030f0c2e */
[----:B0-----:R-:W0:Y:S01]  /*2460*/  LDS.128 R40, [R34] ;  /* 0x0000000022287984 */ /* 0x001e220000000c00 */
[----:B------:R-:W-:-:S02]  /*2470*/  LEA R50, P5, R51, c[0x0][0x180], 0x1 ;  /* 0x0000600033327a11 */ /* 0x000fc400078a08ff */
[----:B-1----:R-:W-:Y:S01]  /*2480*/  IADD3.X R44, R119, R150, R96, P2, P3 ;  /* 0x00000096772c7210 */ /* 0x002fe200017e6460 */
[----:B------:R1:W4:Y:S01]  /*2490*/  LDG.E.CONSTANT R122, [R122.64] ;  /* 0x0000000a7a7a7981 */ /* 0x000322000c1e9900 */
[----:B------:R-:W-:Y:S02]  /*24a0*/  IADD3 R49, P0, P2, R33, R48, R74 ;  /* 0x0000003021317210 */ /* 0x000fe40007a1e04a */
[----:B------:R-:W-:Y:S02]  /*24b0*/  LEA.HI.X R51, R51, c[0x0][0x184], R44, 0x1, P5 ;  /* 0x0000610033337a11 */ /* 0x000fe400028f0c2c */
[----:B------:R-:W-:Y:S01]  /*24c0*/  LEA R48, P3, R49, c[0x0][0x180], 0x1 ;  /* 0x0000600031307a11 */ /* 0x000fe200078608ff */
[----:B------:R-:W1:Y:S01]  /*24d0*/  LDS.128 R44, [R34+0x10] ;  /* 0x00001000222c7984 */ /* 0x000e620000000c00 */
[----:B------:R-:W-:-:S03]  /*24e0*/  IADD3.X R150, R120, R150, R97, P0, P2 ;  /* 0x0000009678967210 */ /* 0x000fc600007e4461 */
[----:B------:R0:W4:Y:S01]  /*24f0*/  LDG.E.CONSTANT R149, [R50.64] ;  /* 0x0000000a32957981 */ /* 0x000122000c1e9900 */
[----:B------:R-:W-:-:S05]  /*2500*/  LEA.HI.X R49, R49, c[0x0][0x184], R150, 0x1, P3 ;  /* 0x0000610031317a11 */ /* 0x000fca00018f0c96 */
[----:B------:R0:W4:Y:S02]  /*2510*/  LDG.E.CONSTANT R150, [R48.64] ;  /* 0x0000000a30967981 */ /* 0x000124000c1e9900 */
[--C-:B0-----:R-:W-:Y:S02]  /*2520*/  PRMT R48, RZ, 0x5410, R41.reuse ;  /* 0x00005410ff307816 */ /* 0x101fe40000000029 */
[----:B------:R-:W-:Y:S02]  /*2530*/  PRMT R41, RZ, 0x7610, R41 ;  /* 0x00007610ff297816 */ /* 0x000fe40000000029 */
[--C-:B-1----:R-:W-:Y:S02]  /*2540*/  PRMT R123, RZ, 0x5410, R43.reuse ;  /* 0x00005410ff7b7816 */ /* 0x102fe4000000002b */
[----:B------:R-:W-:Y:S02]  /*2550*/  PRMT R43, RZ, 0x7610, R43 ;  /* 0x00007610ff2b7816 */ /* 0x000fe4000000002b */
[----:B------:R-:W-:-:S02]  /*2560*/  PRMT R151, RZ, 0x5410, R47 ;  /* 0x00005410ff977816 */ /* 0x000fc4000000002f */
        /* <DEDUP_REMOVED lines=14> */
[--C-:B-----5:R-:W-:Y:S02]  /*2650*/  PRMT R42, RZ, 0x5410, R145.reuse ;  /* 0x00005410ff2a7816 */ /* 0x120fe40000000091 */
        /* <DEDUP_REMOVED lines=12> */
[----:B------:R-:W-:Y:S01]  /*2720*/  PRMT R146, RZ, 0x7610, R45 ;  /* 0x00007610ff927816 */ /* 0x000fe2000000002d */
[----:B------:R-:W1:Y:S01]  /*2730*/  LDS.128 R40, [R34+0x30] ;  /* 0x0000300022287984 */ /* 0x000e620000000c00 */
        /* <DEDUP_REMOVED lines=15> */
[----:B0-----:R-:W-:Y:S01]  /*2830*/  PRMT R45, RZ, 0x5410, R48 ;  /* 0x00005410ff2d7816 */ /* 0x001fe20000000030 */
[----:B------:R-:W-:Y:S01]  /*2840*/  FFMA.FTZ R141, R47, R141, R46 ;  /* 0x0000008d2f8d7223 */ /* 0x000fe2000001002e */
[----:B------:R-:W-:Y:S02]  /*2850*/  PRMT R46, RZ, 0x5410, R132 ;  /* 0x00005410ff2e7816 */ /* 0x000fe40000000084 */
[--C-:B------:R-:W-:Y:S02]  /*2860*/  PRMT R140, RZ, 0x5410, R50.reuse ;  /* 0x00005410ff8c7816 */ /* 0x100fe40000000032 */
[----:B------:R-:W-:-:S02]  /*2870*/  PRMT R125, RZ, 0x7610, R50 ;  /* 0x00007610ff7d7816 */ /* 0x000fc40000000032 */
[--C-:B------:R-:W-:Y:S02]  /*2880*/  PRMT R138, RZ, 0x5410, R49.reuse ;  /* 0x00005410ff8a7816 */ /* 0x100fe40000000031 */
[----:B------:R-:W-:Y:S01]  /*2890*/  PRMT R123, RZ, 0x7610, R49 ;  /* 0x00007610ff7b7816 */ /* 0x000fe20000000031 */
[----:B------:R-:W-:Y:S01]  /*28a0*/  FFMA.FTZ R49, R45, R46, R44 ;  /* 0x0000002e2d317223 */ /* 0x000fe2000001002c */
[----:B------:R-:W-:Y:S01]  /*28b0*/  PRMT R50, RZ, 0x5410, R133 ;  /* 0x00005410ff327816 */ /* 0x000fe20000000085 */
[----:B------:R-:W0:Y:S01]  /*28c0*/  LDS.128 R44, [R34+0x40] ;  /* 0x00004000222c7984 */ /* 0x000e220000000c00 */
        /* <DEDUP_REMOVED lines=15> */
[----:B-1----:R-:W-:-:S02]  /*29c0*/  PRMT R50, RZ, 0x5410, R40 ;  /* 0x00005410ff327816 */ /* 0x002fc40000000028 */
[----:B------:R-:W-:Y:S01]  /*29d0*/  PRMT R123, RZ, 0x5410, R130 ;  /* 0x00005410ff7b7816 */ /* 0x000fe20000000082 */
[----:B------:R-:W-:Y:S01]  /*29e0*/  FFMA.FTZ R48, R51, R135, R48 ;  /* 0x0000008733307223 */ /* 0x000fe20000010030 */
[----:B------:R-:W-:Y:S02]  /*29f0*/  PRMT R51, RZ, 0x7610, R40 ;  /* 0x00007610ff337816 */ /* 0x000fe40000000028 */
[----:B------:R-:W-:Y:S01]  /*2a00*/  PRMT R132, RZ, 0x5410, R41 ;  /* 0x00005410ff847816 */ /* 0x000fe20000000029 */
[----:B------:R-:W-:Y:S01]  /*2a10*/  FFMA.FTZ R49, R50, R123, R49 ;  /* 0x0000007b32317223 */ /* 0x000fe20000010031 */
[----:B------:R-:W-:Y:S02]  /*2a20*/  PRMT R125, RZ, 0x7610, R41 ;  /* 0x00007610ff7d7816 */ /* 0x000fe40000000029 */
[--C-:B------:R-:W-:Y:S02]  /*2a30*/  PRMT R134, RZ, 0x5410, R42.reuse ;  /* 0x00005410ff867816 */ /* 0x100fe4000000002a */
[----:B------:R-:W-:-:S02]  /*2a40*/  PRMT R133, RZ, 0x7610, R42 ;  /* 0x00007610ff857816 */ /* 0x000fc4000000002a */
[--C-:B------:R-:W-:Y:S02]  /*2a50*/  PRMT R138, RZ, 0x5410, R43.reuse ;  /* 0x00005410ff8a7816 */ /* 0x100fe4000000002b */
[----:B------:R-:W-:Y:S02]  /*2a60*/  PRMT R135, RZ, 0x7610, R43 ;  /* 0x00007610ff877816 */ /* 0x000fe4000000002b */
[----:B----4-:R-:W-:Y:S01]  /*2a70*/  PRMT R50, RZ, 0x5410, R129 ;  /* 0x00005410ff327816 */ /* 0x010fe20000000081 */
[----:B------:R-:W1:Y:S04]  /*2a80*/  LDS.128 R40, [R34+0x50] ;  /* 0x0000500022287984 */ /* 0x000e680000000c00 */
[----:B------:R-:W-:Y:S01]  /*2a90*/  FFMA.FTZ R49, R132, R50, R49 ;  /* 0x0000003284317223 */ /* 0x000fe20000010031 */
[----:B------:R-:W-:-:S02]  /*2aa0*/  PRMT R50, RZ, 0x5410, R131 ;  /* 0x00005410ff327816 */ /* 0x000fc40000000083 */
        /* <DEDUP_REMOVED lines=32> */
[--C-:B-1----:R-:W-:Y:S02]  /*2cb0*/  PRMT R46, RZ, 0x5410, R41.reuse ;  /* 0x00005410ff2e7816 */ /* 0x102fe40000000029 */
[----:B------:R-:W-:Y:S02]  /*2cc0*/  PRMT R49, RZ, 0x7610, R41 ;  /* 0x00007610ff317816 */ /* 0x000fe40000000029 */
[----:B------:R-:W-:Y:S02]  /*2cd0*/  PRMT R47, RZ, 0x5410, R40 ;  /* 0x00005410ff2f7816 */ /* 0x000fe40000000028 */
[----:B------:R-:W-:Y:S01]  /*2ce0*/  PRMT R41, RZ, 0x5410, R124 ;  /* 0x00005410ff297816 */ /* 0x000fe2000000007c */
[----:B------:R-:W-:Y:S01]  /*2cf0*/  FFMA.FTZ R45, R130, R143, R45 ;  /* 0x0000008f822d7223 */ /* 0x000fe2000001002d */
        /* <DEDUP_REMOVED lines=12> */
[----:B------:R-:W-:-:S03]  /*2dc0*/  PRMT R149, RZ, 0x7610, R149 ;  /* 0x00007610ff957816 */ /* 0x000fc60000000095 */
[----:B------:R-:W-:Y:S01]  /*2dd0*/  FFMA.FTZ R40, R49, R122, R40 ;  /* 0x0000007a31287223 */ /* 0x000fe20000010028 */
[----:B------:R-:W-:Y:S01]  /*2de0*/  PRMT R50, RZ, 0x5410, R43 ;  /* 0x00005410ff327816 */ /* 0x000fe2000000002b */
[----:B------:R-:W-:Y:S01]  /*2df0*/  FFMA.FTZ R41, R48, R42, R41 ;  /* 0x0000002a30297223 */ /* 0x000fe20000010029 */
[----:B------:R-:W-:Y:S01]  /*2e00*/  PRMT R42, RZ, 0x5410, R150 ;  /* 0x00005410ff2a7816 */ /* 0x000fe20000000096 */
[----:B------:R-:W-:Y:S01]  /*2e10*/  FFMA.FTZ R40, R51, R149, R40 ;  /* 0x0000009533287223 */ /* 0x000fe20000010028 */
[----:B------:R-:W-:Y:S02]  /*2e20*/  PRMT R43, RZ, 0x7610, R43 ;  /* 0x00007610ff2b7816 */ /* 0x000fe4000000002b */
[----:B------:R-:W-:Y:S01]  /*2e30*/  PRMT R150, RZ, 0x7610, R150 ;  /* 0x00007610ff967816 */ /* 0x000fe20000000096 */
[----:B------:R-:W-:-:S04]  /*2e40*/  FFMA.FTZ R41, R50, R42, R41 ;  /* 0x0000002a32297223 */ /* 0x000fc80000010029 */
[----:B------:R-:W-:-:S04]  /*2e50*/  FFMA.FTZ R40, R43, R150, R40 ;  /* 0x000000962b287223 */ /* 0x000fc80000010028 */
[----:B------:R-:W-:Y:S01]  /*2e60*/  FADD.FTZ R47, R41, R40 ;  /* 0x00000028292f7221 */ /* 0x000fe20000010000 */
[----:B------:R-:W-:Y:S05]  /*2e70*/  BRA.DIV ~URZ, `(.L_x_16332) ;  /* 0x000053727f007947 */ /* 0x000fea000b800000 */
[----:B------:R0:W1:Y:S02]  /*2e80*/  SHFL.BFLY PT, R40, R47, 0x2, 0x1f ;  /* 0x0c401f002f287f89 */ /* 0x00006400000e0000 */
.L_x_16386:
[----:B01----:R-:W-:Y:S01]  /*2e90*/  FADD.FTZ R47, R47, R40 ;  /* 0x000000282f2f7221 */ /* 0x003fe20000010000 */
[----:B------:R-:W-:Y:S05]  /*2ea0*/  BRA.DIV ~URZ, `(.L_x_16333) ;  /* 0x000053c27f007947 */ /* 0x000fea000b800000 */
[----:B------:R0:W1:Y:S02]  /*2eb0*/  SHFL.BFLY PT, R40, R47, 0x1, 0x1f ;  /* 0x0c201f002f287f89 */ /* 0x00006400000e0000 */
.L_x_16387:
[----:B------:R-:W-:Y:S01]  /*2ec0*/  ISETP.NE.AND P0, PT, R6, RZ, PT ;  /* 0x000000ff0600720c */ /* 0x000fe20003f05270 */
[----:B------:R-:W-:Y:S01]  /*2ed0*/  BSSY B1, `(.L_x_16334) ;  /* 0x0000008000017945 */ /* 0x000fe20003800000 */
[----:B-1----:R-:W-:-:S11]  /*2ee0*/  FADD.FTZ R40, R47, R40 ;  /* 0x000000282f287221 */ /* 0x002fd60000010000 */
[----:B------:R-:W-:Y:S05]  /*2ef0*/  @P0 BRA `(.L_x_16335) ;  /* 0x0000005000000947 */ /* 0x000fea0003800000 */
[----:B------:R-:W-:Y:S01]  /*2f00*/  FFMA.FTZ R40, R40, c[0x0][0x194], RZ ;  /* 0x0000650028287a23 */ /* 0x000fe200000100ff */
[----:B------:R-:W-:-:S04]  /*2f10*/  ISETP.GE.AND P0, PT, R121, R0, PT ;  /* 0x000000007900720c */ /* 0x000fc80003f06270 */
[----:B------:R-:W-:-:S05]  /*2f20*/  FSEL R41, R40, RZ, !P0 ;  /* 0x000000ff28297208 */ /* 0x000fca0004000000 */
[----:B------:R1:W-:Y:S04]  /*2f30*/  STS [R128], R41 ;  /* 0x0000002980007388 */ /* 0x0003e80000000800 */
[----:B------:R-:W-:Y:S02]  /*2f40*/  @!P0 FMNMX.FTZ R9, R9, R40, !PT ;  /* 0x0000002809098209 */ /* 0x000fe40007810000 */
.L_x_16335:
[----:B------:R-:W-:Y:S05]  /*2f50*/  BSYNC B1 ;  /* 0x0000000000017941 */ /* 0x000fea0003800000 */
.L_x_16334:
[----:B------:R-:W-:Y:S02]  /*2f60*/  IADD3 R35, R35, 0x4, RZ ;  /* 0x0000000423237810 */ /* 0x000fe40007ffe0ff */
[----:B------:R-:W-:Y:S02]  /*2f70*/  IADD3 R126, P2, R126, 0x10, RZ ;  /* 0x000000107e7e7810 */ /* 0x000fe40007f5e0ff */
[----:B------:R-:W-:Y:S02]  /*2f80*/  ISETP.GE.AND P0, PT, R35, R4, PT ;  /* 0x000000042300720c */ /* 0x000fe40003f06270 */
[----:B-1----:R-:W-:Y:S01]  /*2f90*/  IADD3 R128, R128, 0x80, RZ ;  /* 0x0000008080807810 */ /* 0x002fe20007ffe0ff */
[----:B------:R-:W-:Y:S01]  /*2fa0*/  IMAD.X R127, RZ, RZ, R127, P2 ;  /* 0x000000ffff7f7224 */ /* 0x000fe200010e067f */
[----:B------:R-:W-:-:S09]  /*2fb0*/  IADD3 R121, R121, 0x20, RZ ;  /* 0x0000002079797810 */ /* 0x000fd20007ffe0ff */
[----:B0-----:R-:W-:Y:S01]  /*2fc0*/  @P0 CALL.REL.NOINC `(.L_x_16336) ;  /* 0x0000001000000944 */ /* 0x001fe20003c00000 */
[----:B------:R-:W-:Y:S05]  /*2fd0*/  BRA `(.L_x_16337) ;  /* 0xffffed4000007947 */ /* 0x000fea000383ffff */
.L_x_16336:
[----:B------:R-:W-:Y:S05]  /*2fe0*/  BRA `(.L_x_16330) ;  /* 0x000013d000007947 */ /* 0x000fea0003800000 */
.L_x_16331:
        /* <DEDUP_REMOVED lines=8> */
[----:B------:R-:W-:Y:S02]  /*3070*/  LEA.HI.X R131, R50, c[0x0][0x19c], R131, 0x2, P0 ;  /* 0x0000670032837a11 */ /* 0x000fe400000f1483 */
[----:B------:R-:W-:-:S03]  /*3080*/  IADD3 R132, -R0, 0x1, R129 ;  /* 0x0000000100847810 */ /* 0x000fc60007ffe181 */
.L_x_16342:
        /* <DEDUP_REMOVED lines=10> */
[----:B------:R-:W-:Y:S02]  /*3130*/  IADD3 R42, P4, P5, R11, R48, R38 ;  /* 0x000000300b2a7210 */ /* 0x000fe40007d9e026 */
[----:B------:R-:W-:Y:S01]  /*3140*/  LEA R44, P2, R45, c[0x0][0x180], 0x1 ;  /* 0x000060002d2c7a11 */ /* 0x000fe200078408ff */
[----:B------:R-:W-:Y:S01]  /*3150*/  IMAD.IADD R154, R49, 0x1, R43 ;  /* 0x00000001319a7824 */ /* 0x000fe200078e022b */
[----:B------:R-:W-:-:S03]  /*3160*/  LEA R152, P0, R42, c[0x0][0x180], 0x1 ;  /* 0x000060002a987a11 */ /* 0x000fc600078008ff */
[----:B------:R-:W-:Y:S01]  /*3170*/  IMAD.X R40, R71, 0x1, R154, P3 ;  /* 0x0000000147287824 */ /* 0x000fe200018e069a */
[----:B------:R-:W-:Y:S02]  /*3180*/  IADD3.X R43, R98, R154, R75, P4, P5 ;  /* 0x0000009a622b7210 */ /* 0x000fe400027ea44b */
[----:B------:R-:W-:Y:S02]  /*3190*/  IADD3 R41, P3, P4, R12, R48, R37 ;  /* 0x000000300c297210 */ /* 0x000fe40007c7e025 */
[----:B------:R-:W-:Y:S02]  /*31a0*/  LEA.HI.X R153, R42, c[0x0][0x184], R43, 0x1, P0 ;  /* 0x000061002a997a11 */ /* 0x000fe400000f0c2b */
[----:B------:R-:W-:Y:S02]  /*31b0*/  LEA.HI.X R45, R45, c[0x0][0x184], R40, 0x1, P2 ;  /* 0x000061002d2d7a11 */ /* 0x000fe400010f0c28 */
[----:B------:R-:W-:Y:S01]  /*31c0*/  LEA R42, P0, R41, c[0x0][0x180], 0x1 ;  /* 0x00006000292a7a11 */ /* 0x000fe200078008ff */
[----:B------:R0:W2:Y:S01]  /*31d0*/  LDG.E.CONSTANT R152, [R152.64] ;  /* 0x0000000a98987981 */ /* 0x0000a2000c1e9900 */
[----:B------:R-:W-:-:S02]  /*31e0*/  IADD3.X R46, R99, R154, R76, P3, P4 ;  /* 0x0000009a632e7210 */ /* 0x000fc40001fe844c */
[----:B------:R-:W-:Y:S01]  /*31f0*/  IADD3 R40, P2, P5, R13, R48, R52 ;  /* 0x000000300d287210 */ /* 0x000fe20007d5e034 */
[----:B------:R1:W3:Y:S01]  /*3200*/  LDG.E.CONSTANT R151, [R44.64] ;  /* 0x0000000a2c977981 */ /* 0x0002e2000c1e9900 */
[----:B------:R-:W-:Y:S02]  /*3210*/  LEA.HI.X R43, R41, c[0x0][0x184], R46, 0x1, P0 ;  /* 0x00006100292b7a11 */ /* 0x000fe400000f0c2e */
[----:B------:R-:W-:Y:S02]  /*3220*/  LEA R50, P0, R40, c[0x0][0x180], 0x1 ;  /* 0x0000600028327a11 */ /* 0x000fe400078008ff */
[----:B------:R-:W-:Y:S01]  /*3230*/  IADD3.X R41, R100, R154, R77, P2, P5 ;  /* 0x0000009a64297210 */ /* 0x000fe200017ea44d */
[----:B------:R4:W5:Y:S03]  /*3240*/  LDG.E.CONSTANT R150, [R42.64] ;  /* 0x0000000a2a967981 */ /* 0x000966000c1e9900 */
[----:B------:R-:W-:-:S02]  /*3250*/  LEA.HI.X R51, R40, c[0x0][0x184], R41, 0x1, P0 ;  /* 0x0000610028337a11 */ /* 0x000fc400000f0c29 */
[----:B------:R-:W-:-:S03]  /*3260*/  IADD3 R47, P0, P2, R14, R48, R39 ;  /* 0x000000300e2f7210 */ /* 0x000fc60007a1e027 */
[----:B------:R0:W5:Y:S01]  /*3270*/  LDG.E.CONSTANT R149, [R50.64] ;  /* 0x0000000a32957981 */ /* 0x000162000c1e9900 */
[----:B------:R-:W-:Y:S02]  /*3280*/  LEA R46, P3, R47, c[0x0][0x180], 0x1 ;  /* 0x000060002f2e7a11 */ /* 0x000fe400078608ff */
[----:B------:R-:W-:-:S04]  /*3290*/  IADD3.X R124, R101, R154, R78, P0, P2 ;  /* 0x0000009a657c7210 */ /* 0x000fc800007e444e */
[----:B------:R-:W-:Y:S02]  /*32a0*/  LEA.HI.X R47, R47, c[0x0][0x184], R124, 0x1, P3 ;  /* 0x000061002f2f7a11 */ /* 0x000fe400018f0c7c */
[----:B------:R-:W-:-:S03]  /*32b0*/  IADD3 R41, P4, P5, R15, R48, R54 ;  /* 0x000000300f297210 */ /* 0x000fc60007d9e036 */
[----:B------:R0:W5:Y:S01]  /*32c0*/  LDG.E.CONSTANT R148, [R46.64] ;  /* 0x0000000a2e947981 */ /* 0x000162000c1e9900 */
[----:B------:R-:W-:Y:S02]  /*32d0*/  LEA R40, P0, R41, c[0x0][0x180], 0x1 ;  /* 0x0000600029287a11 */ /* 0x000fe400078008ff */
[----:B------:R-:W-:-:S04]  /*32e0*/  IADD3.X R122, R102, R154, R79, P4, P5 ;  /* 0x0000009a667a7210 */ /* 0x000fc800027ea44f */
[----:B------:R-:W-:Y:S02]  /*32f0*/  LEA.HI.X R41, R41, c[0x0][0x184], R122, 0x1, P0 ;  /* 0x0000610029297a11 */ /* 0x000fe400000f0c7a */
[-C--:B-1----:R-:W-:Y:S02]  /*3300*/  IADD3 R45, P0, P2, R16, R48.reuse, R53 ;  /* 0x00000030102d7210 */ /* 0x082fe40007a1e035 */
[----:B----4-:R-:W-:Y:S01]  /*3310*/  IADD3 R43, P4, P5, R17, R48, R56 ;  /* 0x00000030112b7210 */ /* 0x010fe20007d9e038 */
[----:B------:R1:W4:Y:S01]  /*3320*/  LDG.E.CONSTANT R143, [R40.64] ;  /* 0x0000000a288f7981 */ /* 0x000322000c1e9900 */
[----:B------:R-:W-:Y:S02]  /*3330*/  LEA R44, P3, R45, c[0x0][0x180], 0x1 ;  /* 0x000060002d2c7a11 */ /* 0x000fe400078608ff */
[----:B------:R-:W-:Y:S02]  /*3340*/  IADD3.X R124, R103, R154, R80, P0, P2 ;  /* 0x0000009a677c7210 */ /* 0x000fe400007e4450 */
[----:B------:R-:W-:-:S02]  /*3350*/  LEA R42, P0, R43, c[0x0][0x180], 0x1 ;  /* 0x000060002b2a7a11 */ /* 0x000fc400078008ff */
[----:B------:R-:W-:Y:S02]  /*3360*/  IADD3.X R122, R104, R154, R81, P4, P5 ;  /* 0x0000009a687a7210 */ /* 0x000fe400027ea451 */
[----:B------:R-:W-:Y:S02]  /*3370*/  LEA.HI.X R45, R45, c[0x0][0x184], R124, 0x1, P3 ;  /* 0x000061002d2d7a11 */ /* 0x000fe400018f0c7c */
[----:B------:R-:W-:Y:S02]  /*3380*/  LEA.HI.X R43, R43, c[0x0][0x184], R122, 0x1, P0 ;  /* 0x000061002b2b7a11 */ /* 0x000fe400000f0c7a */
[----:B------:R-:W-:Y:S01]  /*3390*/  IADD3 R123, P0, P2, R18, R48, R55 ;  /* 0x00000030127b7210 */ /* 0x000fe20007a1e037 */
[----:B------:R1:W4:Y:S03]  /*33a0*/  LDG.E.CONSTANT R144, [R44.64] ;  /* 0x0000000a2c907981 */ /* 0x000326000c1e9900 */
[----:B------:R-:W-:Y:S01]  /*33b0*/  IADD3.X R126, R105, R154, R82, P0, P2 ;  /* 0x0000009a697e7210 */ /* 0x000fe200007e4452 */
[----:B------:R1:W4:Y:S01]  /*33c0*/  LDG.E.CONSTANT R145, [R42.64] ;  /* 0x0000000a2a917981 */ /* 0x000322000c1e9900 */
[----:B0-----:R-:W-:-:S02]  /*33d0*/  LEA R46, P2, R123, c[0x0][0x180], 0x1 ;  /* 0x000060007b2e7a11 */ /* 0x001fc400078408ff */
[-C--:B------:R-:W-:Y:S02]  /*33e0*/  IADD3 R51, P5, P6, R19, R48.reuse, R58 ;  /* 0x0000003013337210 */ /* 0x080fe40007ebe03a */
[----:B------:R-:W-:Y:S02]  /*33f0*/  IADD3 R49, P3, P4, R20, R48, R57 ;  /* 0x0000003014317210 */ /* 0x000fe40007c7e039 */
[----:B------:R-:W-:Y:S02]  /*3400*/  LEA.HI.X R47, R123, c[0x0][0x184], R126, 0x1, P2 ;  /* 0x000061007b2f7a11 */ /* 0x000fe400010f0c7e */
[----:B------:R-:W-:Y:S02]  /*3410*/  LEA R50, P0, R51, c[0x0][0x180], 0x1 ;  /* 0x0000600033327a11 */ /* 0x000fe400078008ff */
[-C--:B------:R-:W-:Y:S01]  /*3420*/  IADD3.X R124, R106, R154.reuse, R83, P5, P6 ;  /* 0x0000009a6a7c7210 */ /* 0x080fe20002fec453 */
[----:B------:R0:W4:Y:S01]  /*3430*/  LDG.E.CONSTANT R137, [R46.64] ;  /* 0x0000000a2e897981 */ /* 0x000122000c1e9900 */
[----:B------:R-:W-:-:S02]  /*3440*/  IADD3.X R122, R107, R154, R84, P3, P4 ;  /* 0x0000009a6b7a7210 */ /* 0x000fc40001fe8454 */
[----:B-1----:R-:W-:Y:S02]  /*3450*/  IADD3 R44, P3, P4, R21, R48, R60 ;  /* 0x00000030152c7210 */ /* 0x002fe40007c7e03c */
[----:B------:R-:W-:Y:S02]  /*3460*/  LEA.HI.X R51, R51, c[0x0][0x184], R124, 0x1, P0 ;  /* 0x0000610033337a11 */ /* 0x000fe400000f0c7c */
[C---:B------:R-:W-:Y:S02]  /*3470*/  LEA R40, P5, R49.reuse, c[0x0][0x180], 0x1 ;  /* 0x0000600031287a11 */ /* 0x040fe400078a08ff */
[----:B------:R-:W-:Y:S01]  /*3480*/  LEA R140, P0, R44, c[0x0][0x180], 0x1 ;  /* 0x000060002c8c7a11 */ /* 0x000fe200078008ff */
[----:B------:R1:W4:Y:S01]  /*3490*/  LDG.E.CONSTANT R138, [R50.64] ;  /* 0x0000000a328a7981 */ /* 0x000322000c1e9900 */
[----:B------:R-:W-:Y:S02]  /*34a0*/  IADD3.X R43, R108, R154, R85, P3, P4 ;  /* 0x0000009a6c2b7210 */ /* 0x000fe40001fe8455 */
[----:B------:R-:W-:-:S02]  /*34b0*/  LEA.HI.X R41, R49, c[0x0][0x184], R122, 0x1, P5 ;  /* 0x0000610031297a11 */ /* 0x000fc400028f0c7a */
[----:B------:R-:W-:Y:S02]  /*34c0*/  LEA.HI.X R141, R44, c[0x0][0x184], R43, 0x1, P0 ;  /* 0x000061002c8d7a11 */ /* 0x000fe400000f0c2b */
[-C--:B------:R-:W-:Y:S01]  /*34d0*/  IADD3 R43, P5, P6, R22, R48.reuse, R59 ;  /* 0x00000030162b7210 */ /* 0x080fe20007ebe03b */
[----:B------:R0:W4:Y:S01]  /*34e0*/  LDG.E.CONSTANT R139, [R40.64] ;  /* 0x0000000a288b7981 */ /* 0x000122000c1e9900 */
[----:B------:R-:W-:Y:S02]  /*34f0*/  IADD3 R45, P0, P2, R23, R48, R62 ;  /* 0x00000030172d7210 */ /* 0x000fe40007a1e03e */
[----:B------:R-:W-:Y:S01]  /*3500*/  IADD3.X R124, R109, R154, R86, P5, P6 ;  /* 0x0000009a6d7c7210 */ /* 0x000fe20002fec456 */
[----:B------:R0:W4:Y:S01]  /*3510*/  LDG.E.CONSTANT R140, [R140.64] ;  /* 0x0000000a8c8c7981 */ /* 0x000122000c1e9900 */
[----:B------:R-:W-:Y:S02]  /*3520*/  LEA R42, P6, R43, c[0x0][0x180], 0x1 ;  /* 0x000060002b2a7a11 */ /* 0x000fe400078c08ff */
[----:B------:R-:W-:-:S02]  /*3530*/  IADD3 R49, P3, P4, R24, R48, R61 ;  /* 0x0000003018317210 */ /* 0x000fc40007c7e03d */
[----:B------:R-:W-:Y:S02]  /*3540*/  LEA R44, P5, R45, c[0x0][0x180], 0x1 ;  /* 0x000060002d2c7a11 */ /* 0x000fe400078a08ff */
[-C--:B------:R-:W-:Y:S02]  /*3550*/  IADD3.X R122, R110, R154.reuse, R87, P0, P2 ;  /* 0x0000009a6e7a7210 */ /* 0x080fe400007e4457 */
[----:B------:R-:W-:Y:S02]  /*3560*/  LEA.HI.X R43, R43, c[0x0][0x184], R124, 0x1, P6 ;  /* 0x000061002b2b7a11 */ /* 0x000fe400030f0c7c */
[----:B0-----:R-:W-:Y:S02]  /*3570*/  LEA R46, P0, R49, c[0x0][0x180], 0x1 ;  /* 0x00006000312e7a11 */ /* 0x001fe400078008ff */
[----:B-1----:R-:W-:Y:S01]  /*3580*/  IADD3.X R50, R111, R154, R88, P3, P4 ;  /* 0x0000009a6f327210 */ /* 0x002fe20001fe8458 */
[----:B------:R0:W4:Y:S01]  /*3590*/  LDG.E.CONSTANT R133, [R42.64] ;  /* 0x0000000a2a857981 */ /* 0x000122000c1e9900 */
[----:B------:R-:W-:-:S02]  /*35a0*/  LEA.HI.X R45, R45, c[0x0][0x184], R122, 0x1, P5 ;  /* 0x000061002d2d7a11 */ /* 0x000fc400028f0c7a */
[----:B------:R-:W-:Y:S02]  /*35b0*/  LEA.HI.X R47, R49, c[0x0][0x184], R50, 0x1, P0 ;  /* 0x00006100312f7a11 */ /* 0x000fe400000f0c32 */
[-C--:B------:R-:W-:Y:S01]  /*35c0*/  IADD3 R49, P0, P2, R25, R48.reuse, R64 ;  /* 0x0000003019317210 */ /* 0x080fe20007a1e040 */
[----:B------:R1:W4:Y:S01]  /*35d0*/  LDG.E.CONSTANT R134, [R44.64] ;  /* 0x0000000a2c867981 */ /* 0x000322000c1e9900 */
[----:B------:R-:W-:Y:S02]  /*35e0*/  IADD3 R41, P4, P5, R26, R48, R63 ;  /* 0x000000301a297210 */ /* 0x000fe40007d9e03f */
[----:B------:R-:W-:Y:S01]  /*35f0*/  LEA R50, P3, R49, c[0x0][0x180], 0x1 ;  /* 0x0000600031327a11 */ /* 0x000fe200078608ff */
[----:B------:R0:W4:Y:S01]  /*3600*/  LDG.E.CONSTANT R135, [R46.64] ;  /* 0x0000000a2e877981 */ /* 0x000122000c1e9900 */
[----:B------:R-:W-:Y:S02]  /*3610*/  IADD3.X R124, R112, R154, R89, P0, P2 ;  /* 0x0000009a707c7210 */ /* 0x000fe400007e4459 */
[----:B------:R-:W-:-:S02]  /*3620*/  LEA R40, P0, R41, c[0x0][0x180], 0x1 ;  /* 0x0000600029287a11 */ /* 0x000fc400078008ff */
[----:B------:R-:W-:Y:S02]  /*3630*/  IADD3.X R122, R113, R154, R90, P4, P5 ;  /* 0x0000009a717a7210 */ /* 0x000fe400027ea45a */
[----:B------:R-:W-:Y:S02]  /*3640*/  LEA.HI.X R51, R49, c[0x0][0x184], R124, 0x1, P3 ;  /* 0x0000610031337a11 */ /* 0x000fe400018f0c7c */
[----:B------:R-:W-:Y:S02]  /*3650*/  LEA.HI.X R41, R41, c[0x0][0x184], R122, 0x1, P0 ;  /* 0x0000610029297a11 */ /* 0x000fe400000f0c7a */
[-C--:B------:R-:W-:Y:S01]  /*3660*/  IADD3 R122, P4, P5, R27, R48.reuse, R66 ;  /* 0x000000301b7a7210 */ /* 0x080fe20007d9e042 */
[----:B------:R1:W4:Y:S01]  /*3670*/  LDG.E.CONSTANT R136, [R50.64] ;  /* 0x0000000a32887981 */ /* 0x000322000c1e9900 */
[----:B------:R-:W-:Y:S02]  /*3680*/  IADD3 R123, P0, P2, R28, R48, R65 ;  /* 0x000000301c7b7210 */ /* 0x000fe40007a1e041 */
[----:B0-----:R-:W-:Y:S01]  /*3690*/  LEA R42, P3, R122, c[0x0][0x180], 0x1 ;  /* 0x000060007a2a7a11 */ /* 0x001fe200078608ff */
[----:B------:R0:W4:Y:S01]  /*36a0*/  LDG.E.CONSTANT R141, [R40.64] ;  /* 0x0000000a288d7981 */ /* 0x000122000c1e9900 */
[----:B------:R-:W-:-:S02]  /*36b0*/  IADD3.X R43, R114, R154, R91, P4, P5 ;  /* 0x0000009a722b7210 */ /* 0x000fc400027ea45b */
[----:B------:R-:W-:Y:S02]  /*36c0*/  IADD3 R49, P5, P6, R29, R48, R68 ;  /* 0x000000301d317210 */ /* 0x000fe40007ebe044 */
[----:B------:R-:W-:Y:S02]  /*36d0*/  LEA.HI.X R43, R122, c[0x0][0x184], R43, 0x1, P3 ;  /* 0x000061007a2b7a11 */ /* 0x000fe400018f0c2b */
[----:B-1----:R-:W-:Y:S02]  /*36e0*/  LEA R44, P4, R123, c[0x0][0x180], 0x1 ;  /* 0x000060007b2c7a11 */ /* 0x002fe400078808ff */
[-C--:B------:R-:W-:Y:S01]  /*36f0*/  IADD3.X R124, R115, R154.reuse, R92, P0, P2 ;  /* 0x0000009a737c7210 */ /* 0x080fe200007e445c */
[----:B------:R1:W4:Y:S01]  /*3700*/  LDG.E.CONSTANT R142, [R42.64] ;  /* 0x0000000a2a8e7981 */ /* 0x000322000c1e9900 */
[----:B------:R-:W-:Y:S02]  /*3710*/  LEA R46, P0, R49, c[0x0][0x180], 0x1 ;  /* 0x00006000312e7a11 */ /* 0x000fe400078008ff */
[----:B------:R-:W-:-:S02]  /*3720*/  IADD3.X R122, R116, R154, R93, P5, P6 ;  /* 0x0000009a747a7210 */ /* 0x000fc40002fec45d */
[----:B------:R-:W-:Y:S02]  /*3730*/  LEA.HI.X R45, R123, c[0x0][0x184], R124, 0x1, P4 ;  /* 0x000061007b2d7a11 */ /* 0x000fe400020f0c7c */
[----:B------:R-:W-:Y:S02]  /*3740*/  LEA.HI.X R47, R49, c[0x0][0x184], R122, 0x1, P0 ;  /* 0x00006100312f7a11 */ /* 0x000fe400000f0c7a */
[----:B------:R-:W-:Y:S01]  /*3750*/  IADD3 R51, P0, P2, R30, R48, R67 ;  /* 0x000000301e337210 */ /* 0x000fe20007a1e043 */
[----:B------:R0:W4:Y:S03]  /*3760*/  LDG.E.CONSTANT R146, [R44.64] ;  /* 0x0000000a2c927981 */ /* 0x000126000c1e9900 */
[----:B------:R-:W-:Y:S01]  /*3770*/  LEA R126, P5, R51, c[0x0][0x180], 0x1 ;  /* 0x00006000337e7a11 */ /* 0x000fe200078a08ff */
[----:B------:R1:W4:Y:S01]  /*3780*/  LDG.E.CONSTANT R147, [R46.64] ;  /* 0x0000000a2e937981 */ /* 0x000322000c1e9900 */
[----:B------:R-:W-:-:S02]  /*3790*/  IADD3.X R122, R117, R154, R94, P0, P2 ;  /* 0x0000009a757a7210 */ /* 0x000fc400007e445e */
[----:B------:R-:W-:Y:S02]  /*37a0*/  IADD3 R50, P4, P0, R31, R48, R70 ;  /* 0x000000301f327210 */ /* 0x000fe4000789e046 */
[----:B------:R-:W-:Y:S02]  /*37b0*/  LEA.HI.X R127, R51, c[0x0][0x184], R122, 0x1, P5 ;  /* 0x00006100337f7a11 */ /* 0x000fe400028f0c7a */
[----:B------:R-:W-:Y:S02]  /*37c0*/  LEA R124, P6, R50, c[0x0][0x180], 0x1 ;  /* 0x00006000327c7a11 */ /* 0x000fe400078c08ff */
[----:B0-----:R-:W-:Y:S01]  /*37d0*/  IADD3.X R41, R118, R154, R95, P4, P0 ;  /* 0x0000009a76297210 */ /* 0x001fe200027e045f */
[----:B------:R0:W4:Y:S01]  /*37e0*/  LDG.E.CONSTANT R126, [R126.64] ;  /* 0x0000000a7e7e7981 */ /* 0x000122000c1e9900 */
[----:B------:R-:W-:Y:S02]  /*37f0*/  IADD3 R49, P2, P3, R32, R48, R69 ;  /* 0x0000003020317210 */ /* 0x000fe40007b5e045 */
[----:B------:R-:W-:-:S02]  /*3800*/  LEA.HI.X R125, R50, c[0x0][0x184], R41, 0x1, P6 ;  /* 0x00006100327d7a11 */ /* 0x000fc400030f0c29 */
[----:B------:R-:W-:Y:S02]  /*3810*/  LEA R122, P5, R49, c[0x0][0x180], 0x1 ;  /* 0x00006000317a7a11 */ /* 0x000fe400078a08ff */
[----:B------:R-:W-:Y:S01]  /*3820*/  IADD3.X R40, R119, R154, R96, P2, P3 ;  /* 0x0000009a77287210 */ /* 0x000fe200017e6460 */
[----:B------:R0:W4:Y:S01]  /*3830*/  LDG.E.CONSTANT R124, [R124.64] ;  /* 0x0000000a7c7c7981 */ /* 0x000122000c1e9900 */
[----:B------:R-:W-:Y:S02]  /*3840*/  IADD3 R48, P0, P2, R33, R48, R74 ;  /* 0x0000003021307210 */ /* 0x000fe40007a1e04a */
[----:B------:R-:W-:Y:S02]  /*3850*/  LEA.HI.X R123, R49, c[0x0][0x184], R40, 0x1, P5 ;  /* 0x00006100317b7a11 */ /* 0x000fe400028f0c28 */
[----:B------:R-:W-:Y:S02]  /*3860*/  LEA R44, P3, R48, c[0x0][0x180], 0x1 ;  /* 0x00006000302c7a11 */ /* 0x000fe400078608ff */
[----:B------:R-:W-:Y:S01]  /*3870*/  IADD3.X R41, R120, R154, R97, P0, P2 ;  /* 0x0000009a78297210 */ /* 0x000fe200007e4461 */
[----:B------:R5:W4:Y:S03]  /*3880*/  LDG.E.CONSTANT R122, [R122.64] ;  /* 0x0000000a7a7a7981 */ /* 0x000b26000c1e9900 */
[----:B------:R-:W-:-:S02]  /*3890*/  LEA.HI.X R45, R48, c[0x0][0x184], R41, 0x1, P3 ;  /* 0x00006100302d7a11 */ /* 0x000fc400018f0c29 */
[----:B------:R-:W0:Y:S04]  /*38a0*/  LDS.128 R48, [R34] ;  /* 0x0000000022307984 */ /* 0x000e280000000c00 */
[----:B------:R0:W4:Y:S04]  /*38b0*/  LDG.E.CONSTANT R153, [R44.64] ;  /* 0x0000000a2c997981 */ /* 0x000128000c1e9900 */
[----:B-1----:R-:W1:Y:S01]  /*38c0*/  LDS.128 R40, [R34+0x10] ;  /* 0x0000100022287984 */ /* 0x002e620000000c00 */
[--C-:B0-----:R-:W-:Y:S02]  /*38d0*/  PRMT R44, RZ, 0x5410, R49.reuse ;  /* 0x00005410ff2c7816 */ /* 0x101fe40000000031 */
[----:B------:R-:W-:-:S02]  /*38e0*/  PRMT R49, RZ, 0x7610, R49 ;  /* 0x00007610ff317816 */ /* 0x000fc40000000031 */
[----:B-1----:R-:W-:Y:S02]  /*38f0*/  PRMT R125, RZ, 0x5410, R43 ;  /* 0x00005410ff7d7816 */ /* 0x002fe4000000002b */
[--C-:B--2---:R-:W-:Y:S02]  /*3900*/  PRMT R45, RZ, 0x5410, R152.reuse ;  /* 0x00005410ff2d7816 */ /* 0x104fe40000000098 */
[----:B------:R-:W-:-:S03]  /*3910*/  PRMT R152, RZ, 0x7610, R152 ;  /* 0x00007610ff987816 */ /* 0x000fc60000000098 */
[----:B------:R-:W-:Y:S01]  /*3920*/  FMUL.FTZ R46, R44, R45 ;  /* 0x0000002d2c2e7220 */ /* 0x000fe20000410000 */
[--C-:B------:R-:W-:Y:S02]  /*3930*/  PRMT R44, RZ, 0x5410, R48.reuse ;  /* 0x00005410ff2c7816 */ /* 0x100fe40000000030 */
[--C-:B---3--:R-:W-:Y:S01]  /*3940*/  PRMT R45, RZ, 0x5410, R151.reuse ;  /* 0x00005410ff2d7816 */ /* 0x108fe20000000097 */
[----:B------:R-:W-:Y:S01]  /*3950*/  FMUL.FTZ R152, R49, R152 ;  /* 0x0000009831987220 */ /* 0x000fe20000410000 */
[----:B------:R-:W-:Y:S02]  /*3960*/  PRMT R48, RZ, 0x7610, R48 ;  /* 0x00007610ff307816 */ /* 0x000fe40000000030 */
[----:B------:R-:W-:Y:S01]  /*3970*/  PRMT R151, RZ, 0x7610, R151 ;  /* 0x00007610ff977816 */ /* 0x000fe20000000097 */
[----:B------:R-:W-:Y:S01]  /*3980*/  FFMA.FTZ R49, R44, R45, R46 ;  /* 0x0000002d2c317223 */ /* 0x000fe2000001002e */
[----:B-----5:R-:W-:Y:S01]  /*3990*/  PRMT R123, RZ, 0x5410, R150 ;  /* 0x00005410ff7b7816 */ /* 0x020fe20000000096 */
[----:B------:R-:W0:Y:S02]  /*39a0*/  LDS.128 R44, [R34+0x20] ;  /* 0x00002000222c7984 */ /* 0x000e240000000c00 */
[----:B------:R-:W-:Y:S01]  /*39b0*/  FFMA.FTZ R48, R48, R151, R152 ;  /* 0x0000009730307223 */ /* 0x000fe20000010098 */
[----:B------:R-:W-:-:S02]  /*39c0*/  PRMT R152, RZ, 0x5410, R50 ;  /* 0x00005410ff987816 */ /* 0x000fc40000000032 */
        /* <DEDUP_REMOVED lines=15> */
[----:B----4-:R-:W-:-:S03]  /*3ac0*/  PRMT R40, RZ, 0x5410, R143 ;  /* 0x00005410ff287816 */ /* 0x010fc6000000008f */
[----:B------:R-:W-:Y:S01]  /*3ad0*/  FFMA.FTZ R148, R49, R148, R48 ;  /* 0x0000009431947223 */ /* 0x000fe20000010030 */
[--C-:B------:R-:W-:Y:S02]  /*3ae0*/  PRMT R49, RZ, 0x5410, R41.reuse ;  /* 0x00005410ff317816 */ /* 0x100fe40000000029 */
[----:B------:R-:W-:-:S03]  /*3af0*/  PRMT R41, RZ, 0x7610, R41 ;  /* 0x00007610ff297816 */ /* 0x000fc60000000029 */
[----:B------:R-:W-:Y:S01]  /*3b00*/  FFMA.FTZ R40, R49, R40, R50 ;  /* 0x0000002831287223 */ /* 0x000fe20000010032 */
[----:B------:R-:W-:Y:S01]  /*3b10*/  PRMT R143, RZ, 0x7610, R143 ;  /* 0x00007610ff8f7816 */ /* 0x000fe2000000008f */
[----:B------:R-:W1:Y:S01]  /*3b20*/  LDS.128 R48, [R34+0x30] ;  /* 0x0000300022307984 */ /* 0x000e620000000c00 */
[----:B------:R-:W-:Y:S02]  /*3b30*/  PRMT R150, RZ, 0x7610, R43 ;  /* 0x00007610ff967816 */ /* 0x000fe4000000002b */
[----:B------:R-:W-:Y:S02]  /*3b40*/  PRMT R123, RZ, 0x5410, R42 ;  /* 0x00005410ff7b7816 */ /* 0x000fe4000000002a */
[----:B------:R-:W-:Y:S01]  /*3b50*/  PRMT R43, RZ, 0x5410, R144 ;  /* 0x00005410ff2b7816 */ /* 0x000fe20000000090 */
[----:B------:R-:W-:Y:S01]  /*3b60*/  FFMA.FTZ R41, R41, R143, R148 ;  /* 0x0000008f29297223 */ /* 0x000fe20000010094 */
[----:B------:R-:W-:Y:S02]  /*3b70*/  PRMT R42, RZ, 0x7610, R42 ;  /* 0x00007610ff2a7816 */ /* 0x000fe4000000002a */
[----:B------:R-:W-:Y:S01]  /*3b80*/  PRMT R144, RZ, 0x7610, R144 ;  /* 0x00007610ff907816 */ /* 0x000fe20000000090 */
[----:B------:R-:W-:-:S04]  /*3b90*/  FFMA.FTZ R40, R123, R43, R40 ;  /* 0x0000002b7b287223 */ /* 0x000fc80000010028 */
[----:B------:R-:W-:Y:S01]  /*3ba0*/  FFMA.FTZ R41, R42, R144, R41 ;  /* 0x000000902a297223 */ /* 0x000fe20000010029 */
[--C-:B------:R-:W-:Y:S02]  /*3bb0*/  PRMT R42, RZ, 0x5410, R145.reuse ;  /* 0x00005410ff2a7816 */ /* 0x100fe40000000091 */
[----:B------:R-:W-:-:S03]  /*3bc0*/  PRMT R145, RZ, 0x7610, R145 ;  /* 0x00007610ff917816 */ /* 0x000fc60000000091 */
[----:B------:R-:W-:Y:S01]  /*3bd0*/  FFMA.FTZ R40, R125, R42, R40 ;  /* 0x0000002a7d287223 */ /* 0x000fe20000010028 */
[----:B------:R-:W-:Y:S01]  /*3be0*/  PRMT R42, RZ, 0x5410, R137 ;  /* 0x00005410ff2a7816 */ /* 0x000fe20000000089 */
[----:B------:R-:W-:Y:S01]  /*3bf0*/  FFMA.FTZ R145, R150, R145, R41 ;  /* 0x0000009196917223 */ /* 0x000fe20000010029 */
[----:B0-----:R-:W-:Y:S02]  /*3c00*/  PRMT R41, RZ, 0x5410, R44 ;  /* 0x00005410ff297816 */ /* 0x001fe4000000002c */
[--C-:B------:R-:W-:Y:S02]  /*3c10*/  PRMT R144, RZ, 0x5410, R45.reuse ;  /* 0x00005410ff907816 */ /* 0x100fe4000000002d */
[----:B------:R-:W-:Y:S01]  /*3c20*/  PRMT R123, RZ, 0x7610, R45 ;  /* 0x00007610ff7b7816 */ /* 0x000fe2000000002d */
[----:B------:R-:W-:Y:S01]  /*3c30*/  FFMA.FTZ R45, R41, R42, R40 ;  /* 0x0000002a292d7223 */ /* 0x000fe20000010028 */
[--C-:B------:R-:W-:Y:S01]  /*3c40*/  PRMT R148, RZ, 0x5410, R46.reuse ;  /* 0x00005410ff947816 */ /* 0x100fe2000000002e */
[----:B------:R-:W0:Y:S01]  /*3c50*/  LDS.128 R40, [R34+0x40] ;  /* 0x0000400022287984 */ /* 0x000e220000000c00 */
[----:B------:R-:W-:-:S02]  /*3c60*/  PRMT R125, RZ, 0x7610, R46 ;  /* 0x00007610ff7d7816 */ /* 0x000fc4000000002e */
[----:B------:R-:W-:Y:S02]  /*3c70*/  PRMT R46, RZ, 0x5410, R138 ;  /* 0x00005410ff2e7816 */ /* 0x000fe4000000008a */
[----:B------:R-:W-:Y:S02]  /*3c80*/  PRMT R44, RZ, 0x7610, R44 ;  /* 0x00007610ff2c7816 */ /* 0x000fe4000000002c */
[----:B------:R-:W-:Y:S01]  /*3c90*/  PRMT R137, RZ, 0x7610, R137 ;  /* 0x00007610ff897816 */ /* 0x000fe20000000089 */
        /* <DEDUP_REMOVED lines=10> */
[--C-:B-1----:R-:W-:Y:S02]  /*3d40*/  PRMT R123, RZ, 0x5410, R48.reuse ;  /* 0x00005410ff7b7816 */ /* 0x102fe40000000030 */
[----:B------:R-:W-:Y:S01]  /*3d50*/  PRMT R125, RZ, 0x7610, R48 ;  /* 0x00007610ff7d7816 */ /* 0x000fe20000000030 */
[----:B------:R-:W-:Y:S01]  /*3d60*/  FFMA.FTZ R150, R150, R46, R45 ;  /* 0x0000002e96967223 */ /* 0x000fe2000001002d */
[----:B------:R-:W-:Y:S02]  /*3d70*/  PRMT R47, RZ, 0x7610, R47 ;  /* 0x00007610ff2f7816 */ /* 0x000fe4000000002f */
[----:B------:R-:W-:-:S02]  /*3d80*/  PRMT R140, RZ, 0x7610, R140 ;  /* 0x00007610ff8c7816 */ /* 0x000fc4000000008c */
[----:B------:R-:W-:Y:S02]  /*3d90*/  PRMT R48, RZ, 0x5410, R133 ;  /* 0x00005410ff307816 */ /* 0x000fe40000000085 */
[--C-:B------:R-:W-:Y:S02]  /*3da0*/  PRMT R127, RZ, 0x5410, R49.reuse ;  /* 0x00005410ff7f7816 */ /* 0x100fe40000000031 */
[----:B------:R-:W-:Y:S01]  /*3db0*/  PRMT R138, RZ, 0x7610, R49 ;  /* 0x00007610ff8a7816 */ /* 0x000fe20000000031 */
[----:B------:R-:W-:Y:S01]  /*3dc0*/  FFMA.FTZ R140, R47, R140, R44 ;  /* 0x0000008c2f8c7223 */ /* 0x000fe2000001002c */
[----:B------:R-:W-:Y:S01]  /*3dd0*/  PRMT R49, RZ, 0x5410, R134 ;  /* 0x00005410ff317816 */ /* 0x000fe20000000086 */
[----:B------:R-:W-:Y:S01]  /*3de0*/  FFMA.FTZ R48, R123, R48, R150 ;  /* 0x000000307b307223 */ /* 0x000fe20000010096 */
[----:B------:R-:W-:Y:S01]  /*3df0*/  PRMT R133, RZ, 0x7610, R133 ;  /* 0x00007610ff857816 */ /* 0x000fe20000000085 */
[----:B------:R-:W1:Y:S01]  /*3e00*/  LDS.128 R44, [R34+0x50] ;  /* 0x00005000222c7984 */ /* 0x000e620000000c00 */
        /* <DEDUP_REMOVED lines=15> */
[----:B0-----:R-:W-:-:S03]  /*3f00*/  PRMT R49, RZ, 0x5410, R40 ;  /* 0x00005410ff317816 */ /* 0x001fc60000000028 */
[----:B------:R-:W-:Y:S01]  /*3f10*/  FFMA.FTZ R50, R51, R136, R50 ;  /* 0x0000008833327223 */ /* 0x000fe20000010032 */
[----:B------:R-:W-:Y:S02]  /*3f20*/  PRMT R51, RZ, 0x7610, R40 ;  /* 0x00007610ff337816 */ /* 0x000fe40000000028 */
[----:B------:R-:W-:Y:S02]  /*3f30*/  PRMT R40, RZ, 0x5410, R141 ;  /* 0x00005410ff287816 */ /* 0x000fe4000000008d */
[--C-:B------:R-:W-:Y:S02]  /*3f40*/  PRMT R125, RZ, 0x5410, R42.reuse ;  /* 0x00005410ff7d7816 */ /* 0x100fe4000000002a */
[----:B------:R-:W-:Y:S01]  /*3f50*/  PRMT R134, RZ, 0x7610, R42 ;  /* 0x00007610ff867816 */ /* 0x000fe2000000002a */
[----:B------:R-:W-:Y:S01]  /*3f60*/  FFMA.FTZ R40, R49, R40, R48 ;  /* 0x0000002831287223 */ /* 0x000fe20000010030 */
[----:B------:R-:W-:Y:S02]  /*3f70*/  PRMT R123, RZ, 0x5410, R41 ;  /* 0x00005410ff7b7816 */ /* 0x000fe40000000029 */
[----:B------:R-:W-:-:S05]  /*3f80*/  PRMT R42, RZ, 0x5410, R142 ;  /* 0x00005410ff2a7816 */ /* 0x000fca000000008e */
        /* <DEDUP_REMOVED lines=13> */
[----:B-1----:R-:W-:Y:S02]  /*4060*/  PRMT R43, RZ, 0x5410, R44 ;  /* 0x00005410ff2b7816 */ /* 0x002fe4000000002c */
        /* <DEDUP_REMOVED lines=29> */
.L_x_16388:
[----:B01----:R-:W-:Y:S01]  /*4240*/  FADD.FTZ R47, R47, R40 ;  /* 0x000000282f2f7221 */ /* 0x003fe20000010000 */
[----:B------:R-:W-:Y:S05]  /*4250*/  BRA.DIV ~URZ, `(.L_x_16339) ;  /* 0x000041127f007947 */ /* 0x000fea000b800000 */
[----:B------:R0:W1:Y:S02]  /*4260*/  SHFL.BFLY PT, R40, R47, 0x1, 0x1f ;  /* 0x0c201f002f287f89 */ /* 0x00006400000e0000 */
.L_x_16389:
        /* <DEDUP_REMOVED lines=11> */
.L_x_16341:
[----:B------:R-:W-:Y:S05]  /*4320*/  BSYNC B1 ;  /* 0x0000000000017941 */ /* 0x000fea0003800000 */
.L_x_16340:
[----:B------:R-:W-:Y:S02]  /*4330*/  IADD3 R35, R35, 0x4, RZ ;  /* 0x0000000423237810 */ /* 0x000fe40007ffe0ff */
[----:B------:R-:W-:Y:S02]  /*4340*/  IADD3 R128, P2, R128, 0x10, RZ ;  /* 0x0000001080807810 */ /* 0x000fe40007f5e0ff */
[----:B------:R-:W-:Y:S02]  /*4350*/  ISETP.GE.AND P0, PT, R35, R4, PT ;  /* 0x000000042300720c */ /* 0x000fe40003f06270 */
[----:B-1----:R-:W-:Y:S01]  /*4360*/  IADD3 R130, R130, 0x80, RZ ;  /* 0x0000008082827810 */ /* 0x002fe20007ffe0ff */
[----:B------:R-:W-:Y:S01]  /*4370*/  IMAD.X R131, RZ, RZ, R131, P2 ;  /* 0x000000ffff837224 */ /* 0x000fe200010e0683 */
[----:B------:R-:W-:-:S02]  /*4380*/  IADD3 R129, R129, 0x20, RZ ;  /* 0x0000002081817810 */ /* 0x000fc40007ffe0ff */
[----:B------:R-:W-:-:S07]  /*4390*/  IADD3 R132, R132, 0x20, RZ ;  /* 0x0000002084847810 */ /* 0x000fce0007ffe0ff */
[----:B0-----:R-:W-:Y:S01]  /*43a0*/  @P0 CALL.REL.NOINC `(.L_x_16330) ;  /* 0x0000001000000944 */ /* 0x001fe20003c00000 */
[----:B------:R-:W-:Y:S05]  /*43b0*/  BRA `(.L_x_16342) ;  /* 0xffffecd000007947 */ /* 0x000fea000383ffff */
.L_x_16330:
[----:B------:R-:W-:Y:S05]  /*43c0*/  BSYNC B0 ;  /* 0x0000000000007941 */ /* 0x000fea0003800000 */
.L_x_16329:
[----:B------:R-:W-:Y:S05]  /*43d0*/  BRA.DIV ~URZ, `(.L_x_16343) ;  /* 0x000040127f007947 */ /* 0x000fea000b800000 */
[----:B------:R0:W1:Y:S02]  /*43e0*/  SHFL.BFLY PT, R6, R9, 0x10, 0x1f ;  /* 0x0e001f0009067f89 */ /* 0x00006400000e0000 */
.L_x_16390:
[----:B-1----:R-:W-:Y:S01]  /*43f0*/  FMNMX.FTZ R11, R6, R9, !PT ;  /* 0x00000009060b7209 */ /* 0x002fe20007810000 */
[----:B------:R-:W-:Y:S05]  /*4400*/  BRA.DIV ~URZ, `(.L_x_16344) ;  /* 0x000040627f007947 */ /* 0x000fea000b800000 */
[----:B------:R-:W1:Y:S02]  /*4410*/  SHFL.BFLY PT, R6, R11, 0x8, 0x1f ;  /* 0x0d001f000b067f89 */ /* 0x000e6400000e0000 */
[----:B-1----:R-:W-:-:S05]  /*4420*/  FMNMX.FTZ R6, R11, R6, !PT ;  /* 0x000000060b067209 */ /* 0x002fca0007810000 */
[----:B0-----:R0:W1:Y:S02]  /*4430*/  SHFL.BFLY PT, R9, R6, 0x4, 0x1f ;  /* 0x0c801f0006097f89 */ /* 0x00106400000e0000 */
.L_x_16391:
        /* <DEDUP_REMOVED lines=40> */
.L_x_16349:
        /* <DEDUP_REMOVED lines=11> */
.L_x_16348:
[----:B------:R-:W-:Y:S05]  /*4770*/  BSYNC B1 ;  /* 0x0000000000017941 */ /* 0x000fea0003800000 */
.L_x_16347:
        /* <DEDUP_REMOVED lines=10> */
.L_x_16352:
        /* <DEDUP_REMOVED lines=100> */
.L_x_16351:
[----:B------:R-:W-:Y:S05]  /*4e60*/  BSYNC B1 ;  /* 0x0000000000017941 */ /* 0x000fea0003800000 */
.L_x_16350:
        /* <DEDUP_REMOVED lines=55> */
.L_x_16354:
[----:B------:R-:W-:Y:S05]  /*51e0*/  BSYNC B1 ;  /* 0x0000000000017941 */ /* 0x000fea0003800000 */
.L_x_16353:
        /* <DEDUP_REMOVED lines=26> */
.L_x_16346:
[----:B------:R-:W-:Y:S05]  /*5390*/  BSYNC B0 ;  /* 0x0000000000007941 */ /* 0x000fea0003800000 */
.L_x_16345:
        /* <DEDUP_REMOVED lines=45> */
.L_x_16359:
        /* <DEDUP_REMOVED lines=8> */
.L_x_16358:
[----:B------:R-:W-:Y:S05]  /*56f0*/  BSYNC B1 ;  /* 0x0000000000017941 */ /* 0x000fea0003800000 */
.L_x_16357:
        /* <DEDUP_REMOVED lines=10> */
.L_x_16362:
        /* <DEDUP_REMOVED lines=52> */
.L_x_16361:
[----:B------:R-:W-:Y:S05]  /*5ae0*/  BSYNC B1 ;  /* 0x0000000000017941 */ /* 0x000fea0003800000 */
.L_x_16360:
        /* <DEDUP_REMOVED lines=31> */
.L_x_16364:
[----:B------:R-:W-:Y:S05]  /*5ce0*/  BSYNC B1 ;  /* 0x0000000000017941 */ /* 0x000fea0003800000 */
.L_x_16363:
        /* <DEDUP_REMOVED lines=14> */
.L_x_16356:
[----:B------:R-:W-:Y:S05]  /*5dd0*/  BSYNC B0 ;  /* 0x0000000000007941 */ /* 0x000fea0003800000 */
.L_x_16355:
[----:B------:R-:W-:Y:S01]  /*5de0*/  BAR.SYNC.DEFER_BLOCKING 0x0 ;  /* 0x0000000000007b1d */ /* 0x000fe20000010000 */
[----:B------:R-:W-:Y:S01]  /*5df0*/  ISETP.NE.AND P0, PT, R2, RZ, PT ;  /* 0x000000ff0200720c */ /* 0x000fe20003f05270 */
[----:B0-----:R-:W-:Y:S02]  /*5e00*/  IMAD.MOV.U32 R10, RZ, RZ, RZ ;  /* 0x000000ffff0a7224 */ /* 0x001fe400078e00ff */
[----:B------:R-:W-:Y:S02]  /*5e10*/  IMAD.MOV.U32 R9, RZ, RZ, RZ ;  /* 0x000000ffff097224 */ /* 0x000fe400078e00ff */
[----:B------:R-:W-:Y:S08]  /*5e20*/  BSSY B0, `(.L_x_16365) ;  /* 0x000001d000007945 */ /* 0x000ff00003800000 */
[----:B------:R-:W-:Y:S05]  /*5e30*/  @P0 BRA `(.L_x_16366) ;  /* 0x000001b000000947 */ /* 0x000fea0003800000 */
[----:B------:R-:W0:Y:S01]  /*5e40*/  S2UR UR4, SR_CTAID.Y ;  /* 0x00000000000479c3 */ /* 0x000e220000002600 */
[----:B------:R-:W-:-:S02]  /*5e50*/  ULDC UR6, c[0x0][0xc] ;  /* 0x0000030000067ab9 */ /* 0x000fc40000000800 */
        /* <DEDUP_REMOVED lines=25> */
.L_x_16366:
[----:B------:R-:W-:Y:S05]  /*5ff0*/  BSYNC B0 ;  /* 0x0000000000007941 */ /* 0x000fea0003800000 */
.L_x_16365:
[----:B------:R-:W-:Y:S01]  /*6000*/  BSSY B0, `(.L_x_16367) ;  /* 0x00001a9000007945 */ /* 0x000fe20003800000 */
[----:B------:R-:W-:Y:S01]  /*6010*/  IMAD.MOV.U32 R11, RZ, RZ, RZ ;  /* 0x000000ffff0b7224 */ /* 0x000fe200078e00ff */
[----:B------:R-:W-:Y:S01]  /*6020*/  CS2R R20, SRZ ;  /* 0x0000000000147805 */ /* 0x000fe2000001ff00 */
[----:B------:R-:W-:Y:S01]  /*6030*/  IMAD.MOV.U32 R22, RZ, RZ, RZ ;  /* 0x000000ffff167224 */ /* 0x000fe200078e00ff */
[----:B------:R-:W-:Y:S05]  /*6040*/  @P1 BRA `(.L_x_16368) ;  /* 0x00001a4000001947 */ /* 0x000fea0003800000 */
[----:B0-----:R-:W0:Y:S01]  /*6050*/  S2R R6, SR_CTAID.Y ;  /* 0x0000000000067919 */ /* 0x001e220000002600 */
[----:B------:R-:W-:Y:S01]  /*6060*/  SHF.R.S32.HI R7, RZ, 0x1f, R2 ;  /* 0x0000001fff077819 */ /* 0x000fe20000011402 */
[----:B------:R-:W-:-:S02]  /*6070*/  IMAD.MOV.U32 R29, RZ, RZ, c[0x0][0x1bc] ;  /* 0x00006f00ff1d7624 */ /* 0x000fc400078e00ff */
[----:B------:R-:W2:Y:S01]  /*6080*/  S2R R12, SR_CTAID.Z ;  /* 0x00000000000c7919 */ /* 0x000ea20000002700 */
[----:B------:R-:W-:Y:S01]  /*6090*/  LEA.HI R7, R7, R2, RZ, 0x5 ;  /* 0x0000000207077211 */ /* 0x000fe200078f28ff */
[----:B------:R-:W-:Y:S01]  /*60a0*/  IMAD.SHL.U32 R30, R8, 0x8, RZ ;  /* 0x00000008081e7824 */ /* 0x000fe200078e00ff */
[----:B------:R-:W-:Y:S02]  /*60b0*/  SHF.R.S32.HI R29, RZ, 0x1f, R29 ;  /* 0x0000001fff1d7819 */ /* 0x000fe4000001141d */
[----:B------:R-:W-:Y:S02]  /*60c0*/  SHF.R.S32.HI R32, RZ, 0x5, R7 ;  /* 0x00000005ff207819 */ /* 0x000fe40000011407 */
[----:B------:R-:W-:Y:S02]  /*60d0*/  IADD3 R28, R30, 0x100, RZ ;  /* 0x000001001e1c7810 */ /* 0x000fe40007ffe0ff */
[----:B------:R-:W-:Y:S02]  /*60e0*/  IADD3 R3, -R32, -0x1, R3 ;  /* 0xffffffff20037810 */ /* 0x000fe40007ffe103 */
[----:B------:R-:W-:-:S02]  /*60f0*/  IADD3 R27, R30, 0x200, RZ ;  /* 0x000002001e1b7810 */ /* 0x000fc40007ffe0ff */
[C---:B------:R-:W-:Y:S02]  /*6100*/  IADD3 R26, R30.reuse, 0x300, RZ ;  /* 0x000003001e1a7810 */ /* 0x040fe40007ffe0ff */
[----:B------:R-:W-:Y:S01]  /*6110*/  IADD3 R25, R30, 0x400, RZ ;  /* 0x000004001e197810 */ /* 0x000fe20007ffe0ff */
[----:B0-----:R-:W-:Y:S02]  /*6120*/  IMAD R10, R6, c[0x0][0x1a8], RZ ;  /* 0x00006a00060a7a24 */ /* 0x001fe400078e02ff */
[----:B--2---:R-:W-:Y:S01]  /*6130*/  IMAD R23, R12, 0x40, R32 ;  /* 0x000000400c177824 */ /* 0x004fe200078e0220 */
[----:B------:R-:W-:Y:S01]  /*6140*/  LEA R32, R32, 0x1a0, 0x5 ;  /* 0x000001a020207811 */ /* 0x000fe200078e28ff */
[----:B------:R-:W-:-:S03]  /*6150*/  IMAD R3, R12, -0x40, R3 ;  /* 0xffffffc00c037824 */ /* 0x000fc600078e0203 */
[----:B------:R-:W-:Y:S02]  /*6160*/  SHF.R.S32.HI R6, RZ, 0x1f, R23 ;  /* 0x0000001fff067819 */ /* 0x000fe40000011417 */
[----:B------:R-:W-:Y:S02]  /*6170*/  IADD3 R31, P0, R10, R23, RZ ;  /* 0x000000170a1f7210 */ /* 0x000fe40007f1e0ff */
[----:B------:R-:W-:Y:S02]  /*6180*/  IADD3 R32, R32, 0x10, RZ ;  /* 0x0000001020207810 */ /* 0x000fe40007ffe0ff */
[----:B------:R-:W-:Y:S01]  /*6190*/  LEA.HI.X.SX32 R10, R10, R6, 0x1, P0 ;  /* 0x000000060a0a7211 */ /* 0x000fe200000f0eff */
[----:B------:R-:W-:Y:S01]  /*61a0*/  IMAD R6, R5, c[0x0][0x1c0], RZ ;  /* 0x0000700005067a24 */ /* 0x000fe200078e02ff */
[----:B------:R-:W-:Y:S02]  /*61b0*/  LEA R24, P0, R31, c[0x0][0x198], 0x2 ;  /* 0x000066001f187a11 */ /* 0x000fe400078010ff */
[----:B------:R-:W-:-:S02]  /*61c0*/  IADD3 R5, R30, 0x500, RZ ;  /* 0x000005001e057810 */ /* 0x000fc40007ffe0ff */
[----:B------:R-:W-:Y:S01]  /*61d0*/  LEA.HI.X R31, R31, c[0x0][0x19c], R10, 0x2, P0 ;  /* 0x000067001f1f7a11 */ /* 0x000fe200000f140a */
[----:B------:R-:W-:Y:S01]  /*61e0*/  IMAD.MOV.U32 R10, RZ, RZ, RZ ;  /* 0x000000ffff0a7224 */ /* 0x000fe200078e00ff */
[----:B------:R-:W-:Y:S02]  /*61f0*/  SHF.R.S32.HI R7, RZ, 0x1f, R6 ;  /* 0x0000001fff077819 */ /* 0x000fe40000011406 */
[----:B------:R-:W-:Y:S02]  /*6200*/  LEA R33, R23, 0x7, 0x3 ;  /* 0x0000000717217811 */ /* 0x000fe400078e18ff */
.L_x_16381:
        /* <DEDUP_REMOVED lines=9> */
[----:B------:R-:W-:-:S03]  /*62a0*/  IADD3 R13, P0, R28, R50, RZ ;  /* 0x000000321c0d7210 */ /* 0x000fc60007f1e0ff */
[----:B------:R-:W-:Y:S01]  /*62b0*/  IMAD.IADD R47, R51, 0x1, R17 ;  /* 0x00000001332f7824 */ /* 0x000fe200078e0211 */
[----:B------:R-:W-:Y:S02]  /*62c0*/  LEA R12, P2, R13, c[0x0][0x188], 0x1 ;  /* 0x000062000d0c7a11 */ /* 0x000fe400078408ff */
[-C--:B------:R-:W-:Y:S02]  /*62d0*/  IADD3 R17, P1, R26, R50.reuse, RZ ;  /* 0x000000321a117210 */ /* 0x080fe40007f3e0ff */
[-C--:B------:R-:W-:Y:S02]  /*62e0*/  LEA.HI.X.SX32 R16, R28, R47.reuse, 0x1, P0 ;  /* 0x0000002f1c107211 */ /* 0x080fe400000f0eff */
[----:B-1----:R-:W-:Y:S02]  /*62f0*/  IADD3 R37, P0, R27, R50, RZ ;  /* 0x000000321b257210 */ /* 0x002fe40007f1e0ff */
[-C--:B------:R-:W-:Y:S02]  /*6300*/  LEA.HI.X.SX32 R35, R5, R47.reuse, 0x1, P5 ;  /* 0x0000002f05237211 */ /* 0x080fe400028f0eff */
[----:B------:R-:W-:-:S02]  /*6310*/  LEA.HI.X.SX32 R40, R27, R47, 0x1, P0 ;  /* 0x0000002f1b287211 */ /* 0x000fc400000f0eff */
[C---:B------:R-:W-:Y:S02]  /*6320*/  LEA R52, P0, R34.reuse, c[0x0][0x188], 0x1 ;  /* 0x0000620022347a11 */ /* 0x040fe400078008ff */
[----:B------:R-:W-:Y:S02]  /*6330*/  LEA.HI.X R13, R13, c[0x0][0x18c], R16, 0x1, P2 ;  /* 0x000063000d0d7a11 */ /* 0x000fe400010f0c10 */
[----:B------:R-:W-:Y:S02]  /*6340*/  LEA.HI.X R53, R34, c[0x0][0x18c], R35, 0x1, P0 ;  /* 0x0000630022357a11 */ /* 0x000fe400000f0c23 */
[----:B------:R-:W-:Y:S01]  /*6350*/  IADD3 R51, P0, R30, R50, RZ ;  /* 0x000000321e337210 */ /* 0x000fe20007f1e0ff */
[----:B-----5:R0:W5:Y:S01]  /*6360*/  LDG.E.CONSTANT R55, [R12.64] ;  /* 0x0000000a0c377981 */ /* 0x020162000c1e9900 */
[-C--:B------:R-:W-:Y:S02]  /*6370*/  LEA.HI.X.SX32 R38, R26, R47.reuse, 0x1, P1 ;  /* 0x0000002f1a267211 */ /* 0x080fe400008f0eff */
[----:B------:R-:W-:Y:S01]  /*6380*/  LEA R50, P1, R51, c[0x0][0x188], 0x1 ;  /* 0x0000620033327a11 */ /* 0x000fe200078208ff */
[----:B------:R0:W5:Y:S01]  /*6390*/  LDG.E.CONSTANT R57, [R12.64+0x4] ;  /* 0x0000040a0c397981 */ /* 0x000162000c1e9900 */
[----:B------:R-:W-:-:S02]  /*63a0*/  LEA.HI.X.SX32 R36, R25, R47, 0x1, P6 ;  /* 0x0000002f19247211 */ /* 0x000fc400030f0eff */
[----:B------:R-:W-:Y:S01]  /*63b0*/  LEA R16, P3, R17, c[0x0][0x188], 0x1 ;  /* 0x0000620011107a11 */ /* 0x000fe200078608ff */
[----:B------:R0:W5:Y:S01]  /*63c0*/  LDG.E.CONSTANT R58, [R12.64+0x8] ;  /* 0x0000080a0c3a7981 */ /* 0x000162000c1e9900 */
[----:B------:R-:W-:Y:S02]  /*63d0*/  LEA R18, P2, R19, c[0x0][0x188], 0x1 ;  /* 0x0000620013127a11 */ /* 0x000fe400078408ff */
[----:B------:R-:W-:Y:S01]  /*63e0*/  LEA R14, P4, R37, c[0x0][0x188], 0x1 ;  /* 0x00006200250e7a11 */ /* 0x000fe200078808ff */
[----:B------:R0:W5:Y:S01]  /*63f0*/  LDG.E.CONSTANT R60, [R12.64+0xc] ;  /* 0x00000c0a0c3c7981 */ /* 0x000162000c1e9900 */
[----:B------:R-:W-:Y:S02]  /*6400*/  LEA.HI.X R17, R17, c[0x0][0x18c], R38, 0x1, P3 ;  /* 0x0000630011117a11 */ /* 0x000fe400018f0c26 */
[----:B------:R-:W-:Y:S01]  /*6410*/  LEA.HI.X R19, R19, c[0x0][0x18c], R36, 0x1, P2 ;  /* 0x0000630013137a11 */ /* 0x000fe200010f0c24 */
[----:B------:R-:W-:Y:S01]  /*6420*/  BSSY B1, `(.L_x_16369) ;  /* 0x000003c000017945 */ /* 0x000fe20003800000 */
[----:B------:R-:W-:Y:S01]  /*6430*/  LEA.HI.X R15, R37, c[0x0][0x18c], R40, 0x1, P4 ;  /* 0x00006300250f7a11 */ /* 0x000fe200020f0c28 */
[----:B------:R1:W5:Y:S01]  /*6440*/  LDG.E.CONSTANT R43, [R16.64] ;  /* 0x0000000a102b7981 */ /* 0x000362000c1e9900 */
[----:B0-----:R-:W-:-:S03]  /*6450*/  LEA.HI.X.SX32 R12, R30, R47, 0x1, P0 ;  /* 0x0000002f1e0c7211 */ /* 0x001fc600000f0eff */
[----:B------:R1:W5:Y:S01]  /*6460*/  LDG.E.CONSTANT R45, [R16.64+0x4] ;  /* 0x0000040a102d7981 */ /* 0x000362000c1e9900 */
[----:B------:R-:W-:-:S03]  /*6470*/  LEA.HI.X R51, R51, c[0x0][0x18c], R12, 0x1, P1 ;  /* 0x0000630033337a11 */ /* 0x000fc600008f0c0c */
[----:B------:R1:W5:Y:S04]  /*6480*/  LDG.E.CONSTANT R44, [R16.64+0x8] ;  /* 0x0000080a102c7981 */ /* 0x000368000c1e9900 */
        /* <DEDUP_REMOVED lines=16> */
[----:B--2---:R0:W2:Y:S01]  /*6590*/  LDS.128 R12, [R32] ;  /* 0x00000000200c7984 */ /* 0x0040a20000000c00 */
[----:B------:R-:W-:-:S03]  /*65a0*/  ISETP.NE.AND P0, PT, R3, RZ, PT ;  /* 0x000000ff0300720c */ /* 0x000fc60003f05270 */
[----:B------:R3:W5:Y:S04]  /*65b0*/  LDG.E.CONSTANT R39, [R52.64+0x8] ;  /* 0x0000080a34277981 */ /* 0x000768000c1e9900 */
[----:B------:R3:W5:Y:S01]  /*65c0*/  LDG.E.CONSTANT R42, [R52.64+0xc] ;  /* 0x00000c0a342a7981 */ /* 0x000762000c1e9900 */
[----:B-1----:R-:W-:Y:S02]  /*65d0*/  F2FP.BF16.PACK_AB R16, R17, R16 ;  /* 0x000000101110723e */ /* 0x002fe400000010ff */
[----:B---3--:R-:W-:-:S03]  /*65e0*/  F2FP.BF16.PACK_AB R52, R19, R18 ;  /* 0x000000121334723e */ /* 0x008fc600000010ff */
[----:B------:R-:W-:Y:S05]  /*65f0*/  @P0 BRA `(.L_x_16370) ;  /* 0x000001e000000947 */ /* 0x000fea0003800000 */
[C---:B0-----:R-:W-:Y:S02]  /*6600*/  IADD3 R17, R33.reuse, -0x7, RZ ;  /* 0xfffffff921117810 */ /* 0x041fe40007ffe0ff */
        /* <DEDUP_REMOVED lines=29> */
.L_x_16370:
[----:B0-----:R-:W-:Y:S05]  /*67e0*/  BSYNC B1 ;  /* 0x0000000000017941 */ /* 0x001fea0003800000 */
.L_x_16369:
        /* <DEDUP_REMOVED lines=12> */
[----:B------:R-:W-:Y:S02]  /*68b0*/  PRMT R49, RZ, 0x7610, R49 ;  /* 0x00007610ff317816 */ /* 0x000fe40000000031 */
[----:B------:R-:W-:-:S02]  /*68c0*/  PRMT R18, RZ, 0x5410, R56 ;  /* 0x00005410ff127816 */ /* 0x000fc40000000038 */
[----:B------:R-:W-:Y:S01]  /*68d0*/  HFMA2.BF16_V2 R54, R13, R54, -RZ.H0_H0 ;  /* 0x000000360d367231 */ /* 0x000fe200003400ff */
[----:B------:R-:W-:Y:S01]  /*68e0*/  FADD.FTZ R14, R14, R49 ;  /* 0x000000310e0e7221 */ /* 0x000fe20000010000 */
[----:B------:R-:W-:-:S03]  /*68f0*/  PRMT R56, RZ, 0x7610, R56 ;  /* 0x00007610ff387816 */ /* 0x000fc60000000038 */
[----:B------:R-:W-:Y:S01]  /*6900*/  PRMT R17, RZ, 0x5410, R54 ;  /* 0x00005410ff117816 */ /* 0x000fe20000000036 */
        /* <DEDUP_REMOVED lines=37> */
.L_x_16372:
[----:B------:R-:W-:Y:S05]  /*6b60*/  BSYNC B1 ;  /* 0x0000000000017941 */ /* 0x000fea0003800000 */
.L_x_16371:
        /* <DEDUP_REMOVED lines=47> */
.L_x_16374:
[----:B------:R-:W-:Y:S05]  /*6e60*/  BSYNC B1 ;  /* 0x0000000000017941 */ /* 0x000fea0003800000 */
.L_x_16373:
        /* <DEDUP_REMOVED lines=28> */
[C---:B------:R-:W-:Y:S02]  /*7030*/  ISETP.GE.AND P1, PT, R33.reuse, R0, PT ;  /* 0x000000002100720c */ /* 0x040fe40003f26270 */
[C---:B------:R-:W-:Y:S02]  /*7040*/  IADD3 R55, R33.reuse, -0x1, RZ ;  /* 0xffffffff21377810 */ /* 0x040fe40007ffe0ff */
[----:B------:R-:W-:-:S02]  /*7050*/  IADD3 R49, R33, -0x3, RZ ;  /* 0xfffffffd21317810 */ /* 0x000fc40007ffe0ff */
[-C--:B------:R-:W-:Y:S02]  /*7060*/  ISETP.GE.AND P6, PT, R53, R0.reuse, PT ;  /* 0x000000003500720c */ /* 0x080fe40003fc6270 */
[-C--:B------:R-:W-:Y:S02]  /*7070*/  ISETP.GE.AND P3, PT, R51, R0.reuse, PT ;  /* 0x000000003300720c */ /* 0x080fe40003f66270 */
[----:B------:R-:W-:Y:S02]  /*7080*/  PRMT R46, R45, 0x7632, R46 ;  /* 0x000076322d2e7816 */ /* 0x000fe4000000002e */
[----:B------:R-:W-:Y:S02]  /*7090*/  ISETP.GE.AND P2, PT, R55, R0, PT ;  /* 0x000000003700720c */ /* 0x000fe40003f46270 */
[----:B------:R-:W-:Y:S02]  /*70a0*/  IADD3 R51, R33, -0x6, RZ ;  /* 0xfffffffa21337810 */ /* 0x000fe40007ffe0ff */
[----:B------:R-:W-:-:S02]  /*70b0*/  @P5 PRMT R43, RZ, 0x7610, R43 ;  /* 0x00007610ff2b5816 */ /* 0x000fc4000000002b */
[-C--:B------:R-:W-:Y:S02]  /*70c0*/  ISETP.GE.AND P4, PT, R49, R0.reuse, PT ;  /* 0x000000003100720c */ /* 0x080fe40003f86270 */
        /* <DEDUP_REMOVED lines=13> */
.L_x_16376:
[----:B------:R-:W-:Y:S05]  /*71a0*/  BSYNC B1 ;  /* 0x0000000000017941 */ /* 0x000fea0003800000 */
.L_x_16375:
[----:B------:R-:W-:Y:S01]  /*71b0*/  PRMT R46, RZ, 0x7610, R46 ;  /* 0x00007610ff2e7816 */ /* 0x000fe2000000002e */
[----:B------:R-:W-:Y:S01]  /*71c0*/  HFMA2.BF16_V2 R43, R16, R43, -RZ.H0_H0 ;  /* 0x0000002b102b7231 */ /* 0x000fe200003400ff */
[----:B------:R-:W-:Y:S01]  /*71d0*/  BSSY B1, `(.L_x_16377) ;  /* 0x000002f000017945 */ /* 0x000fe20003800000 */
[----:B------:R-:W-:Y:S01]  /*71e0*/  HFMA2.BF16_V2 R45, R12, R45, -RZ.H0_H0 ;  /* 0x0000002d0c2d7231 */ /* 0x000fe200003400ff */
[----:B------:R-:W-:Y:S01]  /*71f0*/  FADD.FTZ R18, R18, R47 ;  /* 0x0000002f12127221 */ /* 0x000fe20000010000 */
[----:B------:R-:W-:Y:S01]  /*7200*/  HFMA2.BF16_V2 R44, R13, R44, -RZ.H0_H0 ;  /* 0x0000002c0d2c7231 */ /* 0x000fe200003400ff */
        /* <DEDUP_REMOVED lines=20> */
[----:B------:R-:W-:Y:S02]  /*7350*/  IADD3 R49, R33, -0x4, RZ ;  /* 0xfffffffc21317810 */ /* 0x000fe40007ffe0ff */
[----:B------:R-:W-:Y:S02]  /*7360*/  SEL R47, R35, RZ, !P1 ;  /* 0x000000ff232f7207 */ /* 0x000fe40004800000 */
        /* <DEDUP_REMOVED lines=21> */
.L_x_16378:
[----:B------:R-:W-:Y:S05]  /*74c0*/  BSYNC B1 ;  /* 0x0000000000017941 */ /* 0x000fea0003800000 */
.L_x_16377:
[----:B------:R-:W-:Y:S01]  /*74d0*/  HFMA2.BF16_V2 R45, R16, R34, -RZ.H0_H0 ;  /* 0x00000022102d7231 */ /* 0x000fe200003400ff */
[--C-:B------:R-:W-:Y:S01]  /*74e0*/  PRMT R34, RZ, 0x5410, R40.reuse ;  /* 0x00005410ff227816 */ /* 0x100fe20000000028 */
[----:B------:R-:W-:Y:S01]  /*74f0*/  HFMA2.BF16_V2 R35, R12, R35, -RZ.H0_H0 ;  /* 0x000000230c237231 */ /* 0x000fe200003400ff */
[----:B------:R-:W-:Y:S01]  /*7500*/  PRMT R40, RZ, 0x7610, R40 ;  /* 0x00007610ff287816 */ /* 0x000fe20000000028 */
[----:B------:R-:W-:Y:S01]  /*7510*/  FADD.FTZ R43, R43, R44 ;  /* 0x0000002c2b2b7221 */ /* 0x000fe20000010000 */
[----:B------:R-:W-:Y:S01]  /*7520*/  HFMA2.BF16_V2 R36, R13, R36, -RZ.H0_H0 ;  /* 0x000000240d247231 */ /* 0x000fe200003400ff */
[----:B------:R-:W-:Y:S01]  /*7530*/  FADD.FTZ R14, R14, R17 ;  /* 0x000000110e0e7221 */ /* 0x000fe20000010000 */
[----:B------:R-:W-:Y:S01]  /*7540*/  PRMT R44, RZ, 0x5410, R35 ;  /* 0x00005410ff2c7816 */ /* 0x000fe20000000023 */
[----:B------:R-:W-:Y:S01]  /*7550*/  FADD.FTZ R34, R34, R40 ;  /* 0x0000002822227221 */ /* 0x000fe20000010000 */
[--C-:B------:R-:W-:Y:S01]  /*7560*/  PRMT R40, RZ, 0x5410, R45.reuse ;  /* 0x00005410ff287816 */ /* 0x100fe2000000002d */
[----:B------:R-:W-:Y:S01]  /*7570*/  HFMA2.BF16_V2 R41, R15, R41, -RZ.H0_H0 ;  /* 0x000000290f297231 */ /* 0x000fe200003400ff */
        /* <DEDUP_REMOVED lines=17> */
[----:B------:R-:W-:-:S04]  /*7690*/  FADD.FTZ R35, R35, R36 ;  /* 0x0000002423237221 */ /* 0x000fc80000010000 */
        /* <DEDUP_REMOVED lines=33> */
.L_x_16380:
[----:B------:R-:W-:Y:S05]  /*78b0*/  BSYNC B1 ;  /* 0x0000000000017941 */ /* 0x000fea0003800000 */
.L_x_16379:
        /* <DEDUP_REMOVED lines=29> */
.L_x_16368:
[----:B------:R-:W-:Y:S05]  /*7a90*/  BSYNC B0 ;  /* 0x0000000000007941 */ /* 0x000fea0003800000 */
.L_x_16367:
[----:B------:R-:W-:Y:S01]  /*7aa0*/  BAR.SYNC.DEFER_BLOCKING 0x0 ;  /* 0x0000000000007b1d */ /* 0x000fe20000010000 */
[----:B------:R-:W-:Y:S02]  /*7ab0*/  SHF.R.S32.HI R3, RZ, 0x1f, R2 ;  /* 0x0000001fff037819 */ /* 0x000fe40000011402 */
[----:B------:R-:W-:Y:S02]  /*7ac0*/  LOP3.LUT R0, R2, 0xffffffc0, RZ, 0xc0, !PT ;  /* 0xffffffc002007812 */ /* 0x000fe400078ec0ff */
[----:B------:R-:W-:Y:S01]  /*7ad0*/  LEA.HI R3, R3, R2, RZ, 0x5 ;  /* 0x0000000203037211 */ /* 0x000fe200078f28ff */
[----:B------:R-:W-:Y:S01]  /*7ae0*/  BSSY B0, `(.L_x_16382) ;  /* 0x000001e000007945 */ /* 0x000fe20003800000 */
[----:B------:R-:W-:Y:S02]  /*7af0*/  ISETP.NE.AND P0, PT, R0, 0x40, PT ;  /* 0x000000400000780c */ /* 0x000fe40003f05270 */
[----:B------:R-:W-:-:S02]  /*7b00*/  ISETP.GT.AND P1, PT, R2, 0x3f, PT ;  /* 0x0000003f0200780c */ /* 0x000fc40003f24270 */
[----:B------:R-:W-:Y:S02]  /*7b10*/  SHF.R.S32.HI R3, RZ, 0x5, R3 ;  /* 0x00000005ff037819 */ /* 0x000fe40000011403 */
[C---:B------:R-:W-:Y:S02]  /*7b20*/  LOP3.LUT R4, R2.reuse, 0xffffffe0, RZ, 0xc0, !PT ;  /* 0xffffffe002047812 */ /* 0x040fe400078ec0ff */
[C---:B------:R-:W-:Y:S01]  /*7b30*/  IADD3 R5, R2.reuse, 0x1f, RZ ;  /* 0x0000001f02057810 */ /* 0x040fe20007ffe0ff */
        /* <DEDUP_REMOVED lines=12> */
[----:B--2---:R-:W2:Y:S04]  /*7c00*/  LDS R3, [R0.X4+0x1a0] ;  /* 0x0001a00000037984 */ /* 0x004ea80000004800 */
[----:B------:R-:W3:Y:S04]  /*7c10*/  LDS R2, [R0.X4+0x220] ;  /* 0x0002200000027984 */ /* 0x000ee80000004800 */
[----:B------:R-:W4:Y:S04]  /*7c20*/  LDS R5, [R0.X4+0x2a0] ;  /* 0x0002a00000057984 */ /* 0x000f280000004800 */
[----:B------:R-:W0:Y:S04]  /*7c30*/  LDS R4, [R0.X4+0x320] ;  /* 0x0003200000047984 */ /* 0x000e280000004800 */
[----:B0-----:R-:W0:Y:S04]  /*7c40*/  LDS R6, [R0.X4+0x3a0] ;  /* 0x0003a00000067984 */ /* 0x001e280000004800 */
[----:B------:R-:W1:Y:S01]  /*7c50*/  LDS R7, [R0.X4+0x420] ;  /* 0x0004200000077984 */ /* 0x000e620000004800 */
[----:B--2---:R-:W-:-:S02]  /*7c60*/  FADD.FTZ R22, R22, R3 ;  /* 0x0000000316167221 */ /* 0x004fc40000010000 */
[----:B---3--:R-:W-:Y:S02]  /*7c70*/  FADD.FTZ R21, R21, R2 ;  /* 0x0000000215157221 */ /* 0x008fe40000010000 */
[----:B----4-:R-:W-:Y:S02]  /*7c80*/  FADD.FTZ R20, R20, R5 ;  /* 0x0000000514147221 */ /* 0x010fe40000010000 */
[----:B------:R-:W-:Y:S02]  /*7c90*/  FADD.FTZ R11, R11, R4 ;  /* 0x000000040b0b7221 */ /* 0x000fe40000010000 */
[----:B0-----:R-:W-:Y:S02]  /*7ca0*/  FADD.FTZ R9, R9, R6 ;  /* 0x0000000609097221 */ /* 0x001fe40000010000 */
[----:B-1----:R-:W-:Y:S02]  /*7cb0*/  FADD.FTZ R10, R10, R7 ;  /* 0x000000070a0a7221 */ /* 0x002fe40000010000 */
.L_x_16383:
[----:B--2---:R-:W-:Y:S05]  /*7cc0*/  BSYNC B0 ;  /* 0x0000000000007941 */ /* 0x004fea0003800000 */
.L_x_16382:
        /* <DEDUP_REMOVED lines=22> */
.L_x_16385:
[----:B--2---:R-:W-:Y:S05]  /*7e30*/  BSYNC B0 ;  /* 0x0000000000007941 */ /* 0x004fea0003800000 */
.L_x_16384:
[----:B------:R-:W-:Y:S06]  /*7e40*/  BAR.SYNC.DEFER_BLOCKING 0x0 ;  /* 0x0000000000007b1d */ /* 0x000fec0000010000 */
[----:B------:R-:W-:Y:S05]  /*7e50*/  @P4 EXIT ;  /* 0x000000000000494d */ /* 0x000fea0003800000 */
[----:B------:R-:W2:Y:S01]  /*7e60*/  S2UR UR4, SR_CTAID.Y ;  /* 0x00000000000479c3 */ /* 0x000ea20000002600 */
[----:B------:R-:W-:Y:S01]  /*7e70*/  ULDC UR5, c[0x0][0xc] ;  /* 0x0000030000057ab9 */ /* 0x000fe20000000800 */
[C---:B------:R-:W-:Y:S01]  /*7e80*/  IADD3 R0, R8.reuse, 0x20, RZ ;  /* 0x0000002008007810 */ /* 0x040fe20007ffe0ff */
[----:B------:R-:W-:Y:S01]  /*7e90*/  ULDC UR8, c[0x0][0x14] ;  /* 0x0000050000087ab9 */ /* 0x000fe20000000800 */
[----:B------:R-:W-:-:S02]  /*7ea0*/  IADD3 R5, R8, 0x40, RZ ;  /* 0x0000004008057810 */ /* 0x000fc40007ffe0ff */
[----:B------:R-:W-:Y:S02]  /*7eb0*/  F2FP.BF16.PACK_AB R21, R21, R22 ;  /* 0x000000161515723e */ /* 0x000fe400000010ff */
[----:B------:R-:W3:Y:S01]  /*7ec0*/  S2UR UR6, SR_CTAID.Z ;  /* 0x00000000000679c3 */ /* 0x000ee20000002700 */
[----:B------:R-:W-:Y:S02]  /*7ed0*/  F2FP.BF16.PACK_AB R11, R11, R20 ;  /* 0x000000140b0b723e */ /* 0x000fe400000010ff */
[----:B------:R-:W-:-:S05]  /*7ee0*/  F2FP.BF16.PACK_AB R9, R10, R9 ;  /* 0x000000090a09723e */ /* 0x000fca00000010ff */
        /* <DEDUP_REMOVED lines=10> */
[----:B------:R-:W-:Y:S02]  /*7f90*/  UIADD3.X UR7, UR7, UR8, UR9, UP0, UP1 ;  /* 0x0000000807077290 */ /* 0x000fe400087e2409 */
[----:B------:R-:W-:Y:S02]  /*7fa0*/  IADD3 R3, P0, R8, UR4, RZ ;  /* 0x0000000408037c10 */ /* 0x000fe4000ff1e0ff */
[----:B0-----:R-:W-:Y:S02]  /*7fb0*/  IADD3 R12, P1, R0, UR4, RZ ;  /* 0x00000004000c7c10 */ /* 0x001fe4000ff3e0ff */
[----:B------:R-:W-:Y:S02]  /*7fc0*/  LEA.HI.X.SX32 R6, R8, UR7, 0x1, P0 ;  /* 0x0000000708067c11 */ /* 0x000fe400080f0eff */
[----:B------:R-:W-:Y:S02]  /*7fd0*/  LEA R2, P0, R3, c[0x0][0x170], 0x1 ;  /* 0x00005c0003027a11 */ /* 0x000fe400078008ff */
[----:B------:R-:W-:-:S02]  /*7fe0*/  IADD3 R7, P2, R5, UR4, RZ ;  /* 0x0000000405077c10 */ /* 0x000fc4000ff5e0ff */
[----:B------:R-:W-:Y:S02]  /*7ff0*/  LEA.HI.X.SX32 R13, R0, UR7, 0x1, P1 ;  /* 0x00000007000d7c11 */ /* 0x000fe400088f0eff */
[C---:B------:R-:W-:Y:S02]  /*8000*/  LEA R4, P1, R12.reuse, c[0x0][0x170], 0x1 ;  /* 0x00005c000c047a11 */ /* 0x040fe400078208ff */
[----:B------:R-:W-:Y:S02]  /*8010*/  LEA.HI.X R3, R3, c[0x0][0x174], R6, 0x1, P0 ;  /* 0x00005d0003037a11 */ /* 0x000fe400000f0c06 */
[----:B------:R-:W-:Y:S02]  /*8020*/  LEA.HI.X.SX32 R14, R5, UR7, 0x1, P2 ;  /* 0x00000007050e7c11 */ /* 0x000fe400090f0eff */
[----:B------:R-:W-:Y:S01]  /*8030*/  LEA R6, P0, R7, c[0x0][0x170], 0x1 ;  /* 0x00005c0007067a11 */ /* 0x000fe200078008ff */
[----:B------:R0:W-:Y:S01]  /*8040*/  STG.E.U16 [R2.64], R21 ;  /* 0x0000001502007986 */ /* 0x0001e2000c10150a */
[----:B------:R-:W-:-:S02]  /*8050*/  LEA.HI.X R5, R12, c[0x0][0x174], R13, 0x1, P1 ;  /* 0x00005d000c057a11 */ /* 0x000fc400008f0c0d */
[C---:B------:R-:W-:Y:S02]  /*8060*/  IADD3 R0, R8.reuse, 0x60, RZ ;  /* 0x0000006008007810 */ /* 0x040fe40007ffe0ff */
[----:B------:R-:W-:Y:S02]  /*8070*/  IADD3 R12, R8, 0x80, RZ ;  /* 0x00000080080c7810 */ /* 0x000fe40007ffe0ff */
[----:B------:R-:W-:Y:S02]  /*8080*/  LEA.HI.X R7, R7, c[0x0][0x174], R14, 0x1, P0 ;  /* 0x00005d0007077a11 */ /* 0x000fe400000f0c0e */
[----:B------:R-:W-:Y:S02]  /*8090*/  IADD3 R13, P0, R0, UR4, RZ ;  /* 0x00000004000d7c10 */ /* 0x000fe4000ff1e0ff */
[----:B------:R-:W-:Y:S02]  /*80a0*/  IADD3 R8, R8, 0xa0, RZ ;  /* 0x000000a008087810 */ /* 0x000fe40007ffe0ff */
[----:B------:R-:W-:-:S02]  /*80b0*/  IADD3 R15, P1, R12, UR4, RZ ;  /* 0x000000040c0f7c10 */ /* 0x000fc4000ff3e0ff */
[----:B------:R-:W-:Y:S02]  /*80c0*/  LEA.HI.X.SX32 R18, R0, UR7, 0x1, P0 ;  /* 0x0000000700127c11 */ /* 0x000fe400080f0eff */
[----:B------:R-:W-:Y:S02]  /*80d0*/  IADD3 R17, P2, R8, UR4, RZ ;  /* 0x0000000408117c10 */ /* 0x000fe4000ff5e0ff */
[----:B------:R-:W-:Y:S02]  /*80e0*/  LEA.HI.X.SX32 R0, R12, UR7, 0x1, P1 ;  /* 0x000000070c007c11 */ /* 0x000fe400088f0eff */
[----:B------:R-:W-:Y:S02]  /*80f0*/  LEA R14, P1, R15, c[0x0][0x170], 0x1 ;  /* 0x00005c000f0e7a11 */ /* 0x000fe400078208ff */
[----:B------:R-:W-:Y:S02]  /*8100*/  LEA R12, P0, R13, c[0x0][0x170], 0x1 ;  /* 0x00005c000d0c7a11 */ /* 0x000fe400078008ff */
[----:B------:R-:W-:-:S02]  /*8110*/  LEA.HI.X.SX32 R8, R8, UR7, 0x1, P2 ;  /* 0x0000000708087c11 */ /* 0x000fc400090f0eff */
[----:B------:R-:W-:Y:S02]  /*8120*/  LEA R16, P2, R17, c[0x0][0x170], 0x1 ;  /* 0x00005c0011107a11 */ /* 0x000fe400078408ff */
[--C-:B------:R-:W-:Y:S02]  /*8130*/  LEA.HI.X R15, R15, c[0x0][0x174], R0.reuse, 0x1, P1 ;  /* 0x00005d000f0f7a11 */ /* 0x100fe400008f0c00 */
[----:B------:R-:W-:Y:S02]  /*8140*/  PRMT R0, R21, 0x7632, R0 ;  /* 0x0000763215007816 */ /* 0x000fe40000000000 */
[----:B------:R-:W-:Y:S02]  /*8150*/  LEA.HI.X R13, R13, c[0x0][0x174], R18, 0x1, P0 ;  /* 0x00005d000d0d7a11 */ /* 0x000fe400000f0c12 */
[----:B0-----:R-:W-:Y:S01]  /*8160*/  PRMT R3, R11, 0x7632, R3 ;  /* 0x000076320b037816 */ /* 0x001fe20000000003 */
        /* <DEDUP_REMOVED lines=8> */
.L_x_16332:
[----:B------:R-:W-:Y:S01]  /*81f0*/  IMAD.MOV.U32 R42, RZ, RZ, R47 ;  /* 0x000000ffff2a7224 */ /* 0x000fe200078e002f */
[----:B------:R-:W-:Y:S01]  /*8200*/  MOV R40, 0x8250 ;  /* 0x0000825000287802 */ /* 0x000fe20000000f00 */
[----:B------:R-:W-:-:S02]  /*8210*/  IMAD.MOV.U32 R43, RZ, RZ, 0x2 ;  /* 0x00000002ff2b7424 */ /* 0x000fc400078e00ff */
[----:B------:R-:W-:Y:S02]  /*8220*/  IMAD.MOV.U32 R44, RZ, RZ, 0x1f ;  /* 0x0000001fff2c7424 */ /* 0x000fe400078e00ff */
[----:B------:R-:W-:Y:S02]  /*8230*/  IMAD.MOV.U32 R45, RZ, RZ, -0x1 ;  /* 0xffffffffff2d7424 */ /* 0x000fe400078e00ff */
[----:B------:R-:W-:Y:S05]  /*8240*/  CALL.REL.NOINC `($__internal_343_$__cuda_sm70_shflsync_bfly_p) ;  /* 0x0000031000007944 */ /* 0x000fea0003c00000 */
[----:B-1----:R-:W-:Y:S01]  /*8250*/  IMAD.MOV.U32 R40, RZ, RZ, R42 ;  /* 0x000000ffff287224 */ /* 0x002fe200078e002a */
[----:B0-----:R-:W-:Y:S05]  /*8260*/  BRA `(.L_x_16386) ;  /* 0xffffac2000007947 */ /* 0x001fea000383ffff */
.L_x_16333:
[----:B------:R-:W-:Y:S01]  /*8270*/  IMAD.MOV.U32 R42, RZ, RZ, R47 ;  /* 0x000000ffff2a7224 */ /* 0x000fe200078e002f */
[----:B------:R-:W-:Y:S01]  /*8280*/  MOV R40, 0x82d0 ;  /* 0x000082d000287802 */ /* 0x000fe20000000f00 */
[----:B------:R-:W-:Y:S02]  /*8290*/  IMAD.MOV.U32 R43, RZ, RZ, 0x1 ;  /* 0x00000001ff2b7424 */ /* 0x000fe400078e00ff */
[----:B------:R-:W-:Y:S02]  /*82a0*/  IMAD.MOV.U32 R44, RZ, RZ, 0x1f ;  /* 0x0000001fff2c7424 */ /* 0x000fe400078e00ff */
[----:B------:R-:W-:Y:S02]  /*82b0*/  IMAD.MOV.U32 R45, RZ, RZ, -0x1 ;  /* 0xffffffffff2d7424 */ /* 0x000fe400078e00ff */
[----:B------:R-:W-:Y:S05]  /*82c0*/  CALL.REL.NOINC `($__internal_343_$__cuda_sm70_shflsync_bfly_p) ;  /* 0x0000029000007944 */ /* 0x000fea0003c00000 */
[----:B-1----:R-:W-:Y:S01]  /*82d0*/  IMAD.MOV.U32 R40, RZ, RZ, R42 ;  /* 0x000000ffff287224 */ /* 0x002fe200078e002a */
[----:B0-----:R-:W-:Y:S05]  /*82e0*/  BRA `(.L_x_16387) ;  /* 0xffffabd000007947 */ /* 0x001fea000383ffff */
.L_x_16338:
        /* <DEDUP_REMOVED lines=8> */
.L_x_16339:
        /* <DEDUP_REMOVED lines=8> */
.L_x_16343:
[----:B------:R-:W-:Y:S01]  /*83f0*/  IMAD.MOV.U32 R42, RZ, RZ, R9 ;  /* 0x000000ffff2a7224 */ /* 0x000fe200078e0009 */
[----:B------:R-:W-:Y:S01]  /*8400*/  MOV R40, 0x8450 ;  /* 0x0000845000287802 */ /* 0x000fe20000000f00 */
[----:B------:R-:W-:-:S02]  /*8410*/  IMAD.MOV.U32 R43, RZ, RZ, 0x10 ;  /* 0x00000010ff2b7424 */ /* 0x000fc400078e00ff */
[----:B------:R-:W-:Y:S02]  /*8420*/  IMAD.MOV.U32 R44, RZ, RZ, 0x1f ;  /* 0x0000001fff2c7424 */ /* 0x000fe400078e00ff */
[----:B------:R-:W-:Y:S02]  /*8430*/  IMAD.MOV.U32 R45, RZ, RZ, -0x1 ;  /* 0xffffffffff2d7424 */ /* 0x000fe400078e00ff */
[----:B-----5:R-:W-:Y:S05]  /*8440*/  CALL.REL.NOINC `($__internal_343_$__cuda_sm70_shflsync_bfly_p) ;  /* 0x0000011000007944 */ /* 0x020fea0003c00000 */
[----:B-1----:R-:W-:Y:S01]  /*8450*/  IMAD.MOV.U32 R6, RZ, RZ, R42 ;  /* 0x000000ffff067224 */ /* 0x002fe200078e002a */
[----:B0-----:R-:W-:Y:S05]  /*8460*/  BRA `(.L_x_16390) ;  /* 0xffffbf8000007947 */ /* 0x001fea000383ffff */
.L_x_16344:
[----:B------:R-:W-:Y:S01]  /*8470*/  IMAD.MOV.U32 R42, RZ, RZ, R11 ;  /* 0x000000ffff2a7224 */ /* 0x000fe200078e000b */
[----:B------:R-:W-:Y:S01]  /*8480*/  MOV R40, 0x84d0 ;  /* 0x000084d000287802 */ /* 0x000fe20000000f00 */
[----:B------:R-:W-:Y:S02]  /*8490*/  IMAD.MOV.U32 R43, RZ, RZ, 0x8 ;  /* 0x00000008ff2b7424 */ /* 0x000fe400078e00ff */
[----:B------:R-:W-:Y:S02]  /*84a0*/  IMAD.MOV.U32 R44, RZ, RZ, 0x1f ;  /* 0x0000001fff2c7424 */ /* 0x000fe400078e00ff */
[----:B------:R-:W-:Y:S02]  /*84b0*/  IMAD.MOV.U32 R45, RZ, RZ, -0x1 ;  /* 0xffffffffff2d7424 */ /* 0x000fe400078e00ff */
[----:B0----5:R-:W-:Y:S05]  /*84c0*/  CALL.REL.NOINC `($__internal_343_$__cuda_sm70_shflsync_bfly_p) ;  /* 0x0000009000007944 */ /* 0x021fea0003c00000 */
[----:B-1----:R-:W-:Y:S01]  /*84d0*/  FMNMX.FTZ R6, R11, R42, !PT ;  /* 0x0000002a0b067209 */ /* 0x002fe20007810000 */
[----:B0-----:R-:W-:Y:S01]  /*84e0*/  IMAD.MOV.U32 R43, RZ, RZ, 0x4 ;  /* 0x00000004ff2b7424 */ /* 0x001fe200078e00ff */
[----:B------:R-:W-:Y:S01]  /*84f0*/  MOV R40, 0x8540 ;  /* 0x0000854000287802 */ /* 0x000fe20000000f00 */
[----:B------:R-:W-:-:S02]  /*8500*/  IMAD.MOV.U32 R44, RZ, RZ, 0x1f ;  /* 0x0000001fff2c7424 */ /* 0x000fc400078e00ff */
[----:B------:R-:W-:Y:S02]  /*8510*/  IMAD.MOV.U32 R45, RZ, RZ, -0x1 ;  /* 0xffffffffff2d7424 */ /* 0x000fe400078e00ff */
[----:B------:R-:W-:Y:S02]  /*8520*/  IMAD.MOV.U32 R42, RZ, RZ, R6 ;  /* 0x000000ffff2a7224 */ /* 0x000fe400078e0006 */
[----:B------:R-:W-:Y:S05]  /*8530*/  CALL.REL.NOINC `($__internal_343_$__cuda_sm70_shflsync_bfly_p) ;  /* 0x0000002000007944 */ /* 0x000fea0003c00000 */
[----:B-1----:R-:W-:Y:S01]  /*8540*/  IMAD.MOV.U32 R9, RZ, RZ, R42 ;  /* 0x000000ffff097224 */ /* 0x002fe200078e002a */
[----:B0-----:R-:W-:Y:S05]  /*8550*/  BRA `(.L_x_16391) ;  /* 0xffffbee000007947 */ /* 0x001fea000383ffff */
        .weak           $__internal_343_$__cuda_sm70_shflsync_bfly_p
        .type           $__internal_343_$__cuda_sm70_shflsync_bfly_p,@function
        .size           $__internal_343_$__cuda_sm70_shflsync_bfly_p,(.L_x_25004 - $__internal_343_$__cuda_sm70_shflsync_bfly_p)
$__internal_343_$__cuda_sm70_shflsync_bfly_p:
[----:B------:R-:W-:Y:S01]  /*8560*/  IMAD.MOV.U32 R41, RZ, RZ, 0x0 ;  /* 0x00000000ff297424 */ /* 0x000fe200078e00ff */
[----:B------:R-:W-:Y:S04]  /*8570*/  WARPSYNC R45 ;  /* 0x0000002d00007348 */ /* 0x000fe80003800000 */
[----:B------:R0:W1:Y:S01]  /*8580*/  SHFL.BFLY PT, R42, R42, R43, R44 ;  /* 0x0c00002b2a2a7389 */ /* 0x00006200000e002c */
[----:B------:R-:W-:Y:S05]  /*8590*/  RET.REL.NODEC R40 `(_ZN4vllm25paged_attention_v2_kernelI13__nv_bfloat16S1_Li192ELi8ELi128ELNS_18Fp8KVCacheDataTypeE0ELb0ELi512EEEvPfS3_PT_PKS4_PKT0_SA_ifPKiSC_iPKfiiiSE_SE_iiiii) ;  /* 0xffff7a6028007950 */ /* 0x000fea0003c3ffff */
.L_x_16392:
        /* <DEDUP_REMOVED lines=14> */
.L_x_25004:


//--------------------- .text._ZN4vllm25paged_attention_v2_kernelI13__nv_bfloat16S1_Li128ELi8ELi128ELNS_18Fp8KVCacheDataTypeE0ELb0ELi512EEEvPfS3_PT_PKS4_PKT0_SA_ifPKiSC_iPKfiiiSE_SE_iiiii --------------------------
	.section	.text._ZN4vllm25paged_attention_v2_kernelI13__nv_bfloat16S1_Li128ELi8ELi128ELNS_18Fp8KVCacheDataTypeE0ELb0ELi512EEEvPfS3_PT_PKS4_PKT0_SA_ifPKiSC_iPKfiiiSE_SE_iiiii,"ax",@progbits
	.sectioninfo	@"SHI_REGISTERS=121"
	.align	128
        .global         _ZN4vllm25paged_attention_v2_kernelI13__nv_bfloat16S1_Li128ELi8ELi128ELNS_18Fp8KVCacheDataTypeE0ELb0ELi512EEEvPfS3_PT_PKS4_PKT0_SA_ifPKiSC_iPKfiiiSE_SE_iiiii
        .type           _ZN4vllm25paged_attention_v2_kernelI13__nv_bfloat16S1_Li128ELi8ELi128ELNS_18Fp8KVCacheDataTypeE0ELb0ELi512EEEvPfS3_PT_PKS4_PKT0_SA_ifPKiSC_iPKfiiiSE_SE_iiiii,@function
        .size           _ZN4vllm25paged_attention_v2_kernelI13__nv_bfloat16S1_Li128ELi8ELi128ELNS_18Fp8KVCacheDataTypeE0ELb0ELi512EEEvPfS3_PT_PKS4_PKT0_SA_ifPKiSC_iPKfiiiSE_SE_iiiii,(.L_x_25005 - _ZN4vllm25paged_attention_v2_kernelI13__nv_bfloat16S1_Li128ELi8ELi128ELNS_18Fp8KVCacheDataTypeE0ELb0ELi512EEEvPfS3_PT_PKS4_PKT0_SA_ifPKiSC_iPKfiiiSE_SE_iiiii)
        .other          _ZN4vllm25paged_attention_v2_kernelI13__nv_bfloat16S1_Li128ELi8ELi128ELNS_18Fp8KVCacheDataTypeE0ELb0ELi512EEEvPfS3_PT_PKS4_PKT0_SA_ifPKiSC_iPKfiiiSE_SE_iiiii,@"STO_CUDA_ENTRY STV_DEFAULT"
_ZN4vllm25paged_attention_v2_kernelI13__nv_bfloat16S1_Li128ELi8ELi128ELNS_18Fp8KVCacheDataTypeE0ELb0ELi512EEEvPfS3_PT_PKS4_PKT0_SA_ifPKiSC_iPKfiiiSE_SE_iiiii:
.text._ZN4vllm25paged_attention_v2_kernelI13__nv_bfloat16S1_Li128ELi8ELi128ELNS_18Fp8KVCacheDataTypeE0ELb0ELi512EEEvPfS3_PT_PKS4_PKT0_SA_ifPKiSC_iPKfiiiSE_SE_iiiii:
        /* <DEDUP_REMOVED lines=73> */
[----:B------:R-:W-:-:S04]  /*0490*/  LOP3.LUT R5, R12, R13, RZ, 0x3c, !PT ;  /* 0x0000000d0c057212 */ /* 0x000fc800078e3cff */
[----:B------:R-:W-:Y:S01]  /*04a0*/  ISETP.GE.AND P2, PT, R5, RZ, PT ;  /* 0x000000ff0500720c */ /* 0x000fe20003f46270 */
[----:B------:R-:W-:-:S05]  /*04b0*/  IMAD R5, R6, 0x8, R7 ;  /* 0x0000000806057824 */ /* 0x000fca00078e0207 */
[----:B------:R-:W-:Y:S02]  /*04c0*/  IMNMX R6, R0, R5, PT ;  /* 0x0000000500067217 */ /* 0x000fe40003800200 */
[----:B------:R-:W-:Y:S02]  /*04d0*/  @P0 IADD3 R8, R8, 0x1, RZ ;  /* 0x0000000108080810 */ /* 0x000fe40007ffe0ff */
[----:B------:R-:W-:Y:S01]  /*04e0*/  ISETP.GT.AND P0, PT, R2, 0x3f, PT ;  /* 0x0000003f0200780c */ /* 0x000fe20003f04270 */
[----:B------:R-:W-:Y:S01]  /*04f0*/  IMAD.IADD R7, R6, 0x1, -R7 ;  /* 0x0000000106077824 */ /* 0x000fe200078e0a07 */
[CC--:B------:R-:W-:Y:S01]  /*0500*/  LEA.HI R6, R29.reuse, R2.reuse, RZ, 0x2 ;  /* 0x000000021d067211 */ /* 0x0c0fe200078f10ff */
[----:B------:R-:W-:Y:S01]  /*0510*/  IMAD.MOV.U32 R5, RZ, RZ, R8 ;  /* 0x000000ffff057224 */ /* 0x000fe200078e0008 */
[----:B------:R-:W-:Y:S02]  /*0520*/  LEA.HI R29, R29, R2, RZ, 0x5 ;  /* 0x000000021d1d7211 */ /* 0x000fe400078f28ff */
[----:B------:R-:W-:Y:S01]  /*0530*/  LOP3.LUT R11, R6, 0xfffffffc, RZ, 0xc0, !PT ;  /* 0xfffffffc060b7812 */ /* 0x000fe200078ec0ff */
[----:B------:R-:W-:Y:S01]  /*0540*/  @!P2 IMAD.MOV R5, RZ, RZ, -R5 ;  /* 0x000000ffff05a224 */ /* 0x000fe200078e0a05 */
[----:B------:R-:W-:-:S02]  /*0550*/  LOP3.LUT R9, R29, 0xffffffe0, RZ, 0xc0, !PT ;  /* 0xffffffe01d097812 */ /* 0x000fc400078ec0ff */
[----:B------:R-:W-:Y:S02]  /*0560*/  @!P1 LOP3.LUT R5, RZ, R13, RZ, 0x33, !PT ;  /* 0x0000000dff059212 */ /* 0x000fe400078e33ff */
[----:B------:R-:W-:Y:S01]  /*0570*/  SHF.R.S32.HI R13, RZ, 0x2, R6 ;  /* 0x00000002ff0d7819 */ /* 0x000fe20000011406 */
[C---:B------:R-:W-:Y:S02]  /*0580*/  IMAD.IADD R6, R2.reuse, 0x1, -R11 ;  /* 0x0000000102067824 */ /* 0x040fe400078e0a0b */
[----:B------:R-:W-:Y:S01]  /*0590*/  IMAD.IADD R8, R2, 0x1, -R9 ;  /* 0x0000000102087824 */ /* 0x000fe200078e0a09 */
[----:B------:R-:W-:Y:S05]  /*05a0*/  @P0 BRA `(.L_x_16394) ;  /* 0x000003d000000947 */ /* 0x000fea0003800000 */
[C---:B------:R-:W-:Y:S01]  /*05b0*/  IMNMX R10, R13.reuse, -0x10, !PT ;  /* 0xfffffff00d0a7817 */ /* 0x040fe20007800200 */
        /* <DEDUP_REMOVED lines=22> */
.L_x_16397:
        /* <DEDUP_REMOVED lines=10> */
.L_x_16396:
[----:B------:R-:W-:Y:S05]  /*07c0*/  BSYNC B1 ;  /* 0x0000000000017941 */ /* 0x000fea0003800000 */
.L_x_16395:
        /* <DEDUP_REMOVED lines=10> */
.L_x_16398:
        /* <DEDUP_REMOVED lines=17> */
.L_x_16394:
[----:B------:R-:W-:Y:S05]  /*0980*/  BSYNC B0 ;  /* 0x0000000000007941 */ /* 0x000fea0003800000 */
.L_x_16393:
        /* <DEDUP_REMOVED lines=11> */
[----:B------:R-:W-:Y:S01]  /*0a40*/  SHF.R.S32.HI R31, RZ, 0x1f, R14 ;  /* 0x0000001fff1f7819 */ /* 0x000fe2000001140e */
[----:B------:R-:W-:Y:S01]  /*0a50*/  IMAD.SHL.U32 R12, R11, 0x2, RZ ;  /* 0x000000020b0c7824 */ /* 0x000fe200078e00ff */
[----:B------:R-:W-:Y:S01]  /*0a60*/  SHF.R.S32.HI R30, RZ, 0x1f, R11 ;  /* 0x0000001fff1e7819 */ /* 0x000fe2000001140b */
[----:B------:R-:W-:Y:S01]  /*0a70*/  IMAD.IADD R9, R13, 0x1, -R10 ;  /* 0x000000010d097824 */ /* 0x000fe200078e0a0a */
[C---:B------:R-:W-:Y:S01]  /*0a80*/  IADD3 R13, R6.reuse, 0xc, RZ ;  /* 0x0000000c060d7810 */ /* 0x040fe20007ffe0ff */
[----:B------:R-:W-:Y:S01]  /*0a90*/  IMAD.SHL.U32 R10, R6, 0x2, RZ ;  /* 0x00000002060a7824 */ /* 0x000fe200078e00ff */
[----:B------:R-:W-:Y:S01]  /*0aa0*/  LEA.HI R31, R31, R14, RZ, 0x2 ;  /* 0x0000000e1f1f7211 */ /* 0x000fe200078f10ff */
[----:B------:R-:W-:Y:S01]  /*0ab0*/  IMAD.SHL.U32 R14, R14, 0x2, RZ ;  /* 0x000000020e0e7824 */ /* 0x000fe200078e00ff */
[----:B------:R-:W-:Y:S01]  /*0ac0*/  SHF.R.S32.HI R32, RZ, 0x1f, R13 ;  /* 0x0000001fff207819 */ /* 0x000fe2000001140d */
[----:B------:R-:W-:Y:S01]  /*0ad0*/  IMAD.SHL.U32 R16, R13, 0x2, RZ ;  /* 0x000000020d107824 */ /* 0x000fe200078e00ff */
[----:B------:R-:W-:Y:S01]  /*0ae0*/  LEA.HI R30, R30, R11, RZ, 0x2 ;  /* 0x0000000b1e1e7211 */ /* 0x000fe200078f10ff */
[----:B------:R-:W-:Y:S01]  /*0af0*/  IMAD.SHL.U32 R58, R9, 0x8, RZ ;  /* 0x00000008093a7824 */ /* 0x000fe200078e00ff */
[----:B------:R-:W-:Y:S01]  /*0b00*/  SHF.R.S32.HI R11, RZ, 0x1f, R10 ;  /* 0x0000001fff0b7819 */ /* 0x000fe2000001140a */
[----:B------:R-:W-:Y:S01]  /*0b10*/  IMAD.SHL.U32 R31, R31, 0x10, RZ ;  /* 0x000000101f1f7824 */ /* 0x000fe200078e00ff */
[----:B------:R-:W-:Y:S01]  /*0b20*/  LEA.HI R32, R32, R13, RZ, 0x2 ;  /* 0x0000000d20207211 */ /* 0x000fe200078f10ff */
[----:B------:R-:W-:Y:S01]  /*0b30*/  IMAD.SHL.U32 R30, R30, 0x10, RZ ;  /* 0x000000101e1e7824 */ /* 0x000fe200078e00ff */
[----:B------:R-:W-:-:S02]  /*0b40*/  SHF.R.S32.HI R13, RZ, 0x1f, R12 ;  /* 0x0000001fff0d7819 */ /* 0x000fc4000001140c */
[----:B------:R-:W-:Y:S01]  /*0b50*/  SHF.R.S32.HI R17, RZ, 0x1f, R16 ;  /* 0x0000001fff117819 */ /* 0x000fe20000011410 */
[----:B------:R-:W-:Y:S01]  /*0b60*/  IMAD.SHL.U32 R32, R32, 0x10, RZ ;  /* 0x0000001020207824 */ /* 0x000fe200078e00ff */
[----:B------:R-:W-:Y:S02]  /*0b70*/  LEA.HI R11, R11, R10, RZ, 0x3 ;  /* 0x0000000a0b0b7211 */ /* 0x000fe400078f18ff */
[----:B------:R-:W-:Y:S02]  /*0b80*/  SHF.R.S32.HI R15, RZ, 0x1f, R14 ;  /* 0x0000001fff0f7819 */ /* 0x000fe4000001140e */
[----:B------:R-:W-:Y:S02]  /*0b90*/  LEA.HI R13, R13, R12, RZ, 0x3 ;  /* 0x0000000c0d0d7211 */ /* 0x000fe400078f18ff */
[----:B------:R-:W-:Y:S02]  /*0ba0*/  LEA.HI R17, R17, R16, RZ, 0x3 ;  /* 0x0000001011117211 */ /* 0x000fe400078f18ff */
[----:B------:R-:W-:-:S02]  /*0bb0*/  LOP3.LUT R11, R11, 0xfffffff8, RZ, 0xc0, !PT ;  /* 0xfffffff80b0b7812 */ /* 0x000fc400078ec0ff */
        /* <DEDUP_REMOVED lines=54> */
[----:B------:R-:W-:Y:S02]  /*0f20*/  SHF.R.S32.HI R19, RZ, 0x1f, R18 ;  /* 0x0000001fff137819 */ /* 0x000fe40000011412 */
[----:B------:R-:W-:Y:S01]  /*0f30*/  LEA.HI R41, R20, R21, RZ, 0x2 ;  /* 0x0000001514297211 */ /* 0x000fe200078f10ff */
[----:B------:R-:W-:Y:S01]  /*0f40*/  IMAD.SHL.U32 R21, R21, 0x2, RZ ;  /* 0x0000000215157824 */ /* 0x000fe200078e00ff */
[----:B------:R-:W-:Y:S01]  /*0f50*/  LEA.HI R42, R22, R23, RZ, 0x2 ;  /* 0x00000017162a7211 */ /* 0x000fe200078f10ff */
[----:B------:R-:W-:Y:S01]  /*0f60*/  IMAD.SHL.U32 R23, R23, 0x2, RZ ;  /* 0x0000000217177824 */ /* 0x000fe200078e00ff */
[----:B------:R-:W-:-:S02]  /*0f70*/  SHF.R.S32.HI R25, RZ, 0x1f, R24 ;  /* 0x0000001fff197819 */ /* 0x000fc40000011418 */
[----:B------:R-:W-:Y:S02]  /*0f80*/  LEA.HI R19, R19, R18, RZ, 0x3 ;  /* 0x0000001213137211 */ /* 0x000fe400078f18ff */
[----:B------:R-:W-:Y:S01]  /*0f90*/  LEA.HI R43, R25, R24, RZ, 0x2 ;  /* 0x00000018192b7211 */ /* 0x000fe200078f10ff */
[----:B------:R-:W-:Y:S01]  /*0fa0*/  IMAD.SHL.U32 R24, R24, 0x2, RZ ;  /* 0x0000000218187824 */ /* 0x000fe200078e00ff */
[----:B------:R-:W-:Y:S02]  /*0fb0*/  SHF.R.S32.HI R20, RZ, 0x1f, R21 ;  /* 0x0000001fff147819 */ /* 0x000fe40000011415 */
[----:B------:R-:W-:Y:S01]  /*0fc0*/  LOP3.LUT R19, R19, 0xfffffff8, RZ, 0xc0, !PT ;  /* 0xfffffff813137812 */ /* 0x000fe200078ec0ff */
[----:B------:R-:W-:Y:S01]  /*0fd0*/  IMAD.SHL.U32 R52, R43, 0x10, RZ ;  /* 0x000000102b347824 */ /* 0x000fe200078e00ff */
[----:B------:R-:W-:Y:S02]  /*0fe0*/  SHF.R.S32.HI R22, RZ, 0x1f, R23 ;  /* 0x0000001fff167819 */ /* 0x000fe40000011417 */
[----:B------:R-:W-:Y:S01]  /*0ff0*/  LEA.HI R20, R20, R21, RZ, 0x3 ;  /* 0x0000001514147211 */ /* 0x000fe200078f18ff */
[----:B------:R-:W-:Y:S01]  /*1000*/  IMAD.IADD R18, R18, 0x1, -R19 ;  /* 0x0000000112127824 */ /* 0x000fe200078e0a13 */
[----:B------:R-:W-:-:S02]  /*1010*/  LEA.HI R22, R22, R23, RZ, 0x3 ;  /* 0x0000001716167211 */ /* 0x000fc400078f18ff */
[----:B------:R-:W-:Y:S02]  /*1020*/  SHF.R.S32.HI R19, RZ, 0x1f, R24 ;  /* 0x0000001fff137819 */ /* 0x000fe40000011418 */
[----:B------:R-:W-:Y:S02]  /*1030*/  LOP3.LUT R20, R20, 0xfffffff8, RZ, 0xc0, !PT ;  /* 0xfffffff814147812 */ /* 0x000fe400078ec0ff */
[----:B------:R-:W-:Y:S02]  /*1040*/  LOP3.LUT R22, R22, 0xfffffff8, RZ, 0xc0, !PT ;  /* 0xfffffff816167812 */ /* 0x000fe400078ec0ff */
[C---:B------:R-:W-:Y:S02]  /*1050*/  IADD3 R37, R6.reuse, 0x30, RZ ;  /* 0x0000003006257810 */ /* 0x040fe40007ffe0ff */
[----:B------:R-:W-:Y:S01]  /*1060*/  LEA.HI R25, R19, R24, RZ, 0x3 ;  /* 0x0000001813197211 */ /* 0x000fe200078f18ff */
[----:B------:R-:W-:Y:S01]  /*1070*/  IMAD.IADD R19, R21, 0x1, -R20 ;  /* 0x0000000115137824 */ /* 0x000fe200078e0a14 */
[----:B------:R-:W-:Y:S01]  /*1080*/  SHF.R.S32.HI R38, RZ, 0x1f, R37 ;  /* 0x0000001fff267819 */ /* 0x000fe20000011425 */
[----:B------:R-:W-:Y:S01]  /*1090*/  IMAD.IADD R20, R23, 0x1, -R22 ;  /* 0x0000000117147824 */ /* 0x000fe200078e0a16 */
[----:B------:R-:W-:Y:S01]  /*10a0*/  LOP3.LUT R21, R25, 0xfffffff8, RZ, 0xc0, !PT ;  /* 0xfffffff819157812 */ /* 0x000fe200078ec0ff */
[----:B------:R-:W-:Y:S01]  /*10b0*/  IMAD.SHL.U32 R22, R37, 0x2, RZ ;  /* 0x0000000225167824 */ /* 0x000fe200078e00ff */
[----:B------:R-:W-:-:S02]  /*10c0*/  IADD3 R25, R6, 0x34, RZ ;  /* 0x0000003406197810 */ /* 0x000fc40007ffe0ff */
[----:B------:R-:W-:Y:S01]  /*10d0*/  IADD3 R40, R6, 0x3c, RZ ;  /* 0x0000003c06287810 */ /* 0x000fe20007ffe0ff */
[----:B------:R-:W-:Y:S01]  /*10e0*/  IMAD.IADD R21, R24, 0x1, -R21 ;  /* 0x0000000118157824 */ /* 0x000fe200078e0a15 */
[----:B------:R-:W-:Y:S02]  /*10f0*/  LEA.HI R44, R38, R37, RZ, 0x2 ;  /* 0x00000025262c7211 */ /* 0x000fe400078f10ff */
[----:B------:R-:W-:Y:S02]  /*1100*/  IADD3 R37, R6, 0x38, RZ ;  /* 0x0000003806257810 */ /* 0x000fe40007ffe0ff */
[----:B------:R-:W-:Y:S01]  /*1110*/  SHF.R.S32.HI R24, RZ, 0x1f, R25 ;  /* 0x0000001fff187819 */ /* 0x000fe20000011419 */
[----:B------:R-:W-:Y:S01]  /*1120*/  IMAD.SHL.U32 R51, R44, 0x10, RZ ;  /* 0x000000102c337824 */ /* 0x000fe200078e00ff */
[----:B------:R-:W-:Y:S02]  /*1130*/  SHF.R.S32.HI R23, RZ, 0x1f, R22 ;  /* 0x0000001fff177819 */ /* 0x000fe40000011416 */
[----:B------:R-:W-:-:S02]  /*1140*/  SHF.R.S32.HI R47, RZ, 0x1f, R40 ;  /* 0x0000001fff2f7819 */ /* 0x000fc40000011428 */
[----:B------:R-:W-:Y:S02]  /*1150*/  SHF.R.S32.HI R38, RZ, 0x1f, R37 ;  /* 0x0000001fff267819 */ /* 0x000fe40000011425 */
[----:B------:R-:W-:Y:S01]  /*1160*/  LEA.HI R45, R24, R25, RZ, 0x2 ;  /* 0x00000019182d7211 */ /* 0x000fe200078f10ff */
[----:B------:R-:W-:Y:S01]  /*1170*/  IMAD.SHL.U32 R25, R25, 0x2, RZ ;  /* 0x0000000219197824 */ /* 0x000fe200078e00ff */
[----:B------:R-:W-:Y:S02]  /*1180*/  LEA.HI R23, R23, R22, RZ, 0x3 ;  /* 0x0000001617177211 */ /* 0x000fe400078f18ff */
[----:B------:R-:W-:Y:S01]  /*1190*/  LEA.HI R48, R47, R40, RZ, 0x2 ;  /* 0x000000282f307211 */ /* 0x000fe200078f10ff */
[----:B------:R-:W-:Y:S01]  /*11a0*/  IMAD.SHL.U32 R40, R40, 0x2, RZ ;  /* 0x0000000228287824 */ /* 0x000fe200078e00ff */
[----:B------:R-:W-:Y:S01]  /*11b0*/  LEA.HI R46, R38, R37, RZ, 0x2 ;  /* 0x00000025262e7211 */ /* 0x000fe200078f10ff */
[----:B------:R-:W-:Y:S01]  /*11c0*/  IMAD.SHL.U32 R38, R37, 0x2, RZ ;  /* 0x0000000225267824 */ /* 0x000fe200078e00ff */
[----:B------:R-:W-:Y:S01]  /*11d0*/  LOP3.LUT R23, R23, 0xfffffff8, RZ, 0xc0, !PT ;  /* 0xfffffff817177812 */ /* 0x000fe200078ec0ff */
[----:B------:R-:W-:Y:S01]  /*11e0*/  IMAD R37, R5, c[0x0][0x1c0], RZ ;  /* 0x0000700005257a24 */ /* 0x000fe200078e02ff */
[----:B------:R-:W-:Y:S01]  /*11f0*/  SHF.R.S32.HI R24, RZ, 0x1f, R25 ;  /* 0x0000001fff187819 */ /* 0x000fe20000011419 */
        /* <DEDUP_REMOVED lines=8> */
[----:B------:R-:W-:Y:S02]  /*1280*/  IADD3 R58, P0, R37, R58, RZ ;  /* 0x0000003a253a7210 */ /* 0x000fe40007f1e0ff */
[----:B------:R-:W-:Y:S02]  /*1290*/  LEA.HI R49, R47, R40, RZ, 0x3 ;  /* 0x000000282f317211 */ /* 0x000fe400078f18ff */
[----:B------:R-:W-:Y:S02]  /*12a0*/  LEA.HI R23, R23, R38, RZ, 0x3 ;  /* 0x0000002617177211 */ /* 0x000fe400078f18ff */
[----:B------:R-:W-:Y:S02]  /*12b0*/  LOP3.LUT R24, R24, 0xfffffff8, RZ, 0xc0, !PT ;  /* 0xfffffff818187812 */ /* 0x000fe400078ec0ff */
[----:B------:R-:W-:Y:S01]  /*12c0*/  LEA.HI.X.SX32 R59, R37, R50, 0x1, P0 ;  /* 0x00000032253b7211 */ /* 0x000fe200000f0eff */
[----:B------:R-:W-:Y:S01]  /*12d0*/  IMAD.SHL.U32 R50, R41, 0x10, RZ ;  /* 0x0000001029327824 */ /* 0x000fe200078e00ff */
[----:B------:R-:W-:-:S02]  /*12e0*/  LOP3.LUT R49, R49, 0xfffffff8, RZ, 0xc0, !PT ;  /* 0xfffffff831317812 */ /* 0x000fc400078ec0ff */
[----:B-----5:R-:W-:Y:S02]  /*12f0*/  FSETP.NEU.FTZ.AND P0, PT, R93, RZ, PT ;  /* 0x000000ff5d00720b */ /* 0x020fe40003f1d000 */
[----:B------:R-:W-:Y:S01]  /*1300*/  LOP3.LUT R47, R23, 0xfffffff8, RZ, 0xc0, !PT ;  /* 0xfffffff8172f7812 */ /* 0x000fe200078ec0ff */
[----:B------:R-:W-:Y:S01]  /*1310*/  IMAD.IADD R23, R25, 0x1, -R24 ;  /* 0x0000000119177824 */ /* 0x000fe200078e0a18 */
[----:B------:R-:W-:Y:S01]  /*1320*/  LOP3.LUT R41, R31, 0xffffffc0, RZ, 0xc0, !PT ;  /* 0xffffffc01f297812 */ /* 0x000fe200078ec0ff */
[----:B------:R-:W-:Y:S01]  /*1330*/  IMAD.IADD R25, R40, 0x1, -R49 ;  /* 0x0000000128197824 */ /* 0x000fe200078e0a31 */
[----:B------:R-:W-:Y:S01]  /*1340*/  LOP3.LUT R44, R32, 0xffffffc0, RZ, 0xc0, !PT ;  /* 0xffffffc0202c7812 */ /* 0x000fe200078ec0ff */
[----:B------:R-:W-:Y:S01]  /*1350*/  IMAD.SHL.U32 R49, R42, 0x10, RZ ;  /* 0x000000102a317824 */ /* 0x000fe200078e00ff */
        /* <DEDUP_REMOVED lines=60> */
.L_x_16406:
[----:B------:R-:W2:Y:S02]  /*1720*/  LDG.E.CONSTANT R29, [R94.64] ;  /* 0x0000000a5e1d7981 */ /* 0x000ea4000c1e9900 */
[----:B--2---:R-:W-:Y:S01]  /*1730*/  SHF.R.S32.HI R28, RZ, 0x1f, R29 ;  /* 0x0000001fff1c7819 */ /* 0x004fe2000001141d */
[----:B------:R-:W-:-:S04]  /*1740*/  IMAD.WIDE.U32 R36, R29, c[0x0][0x1bc], R58 ;  /* 0x00006f001d247a25 */ /* 0x000fc800078e003a */
[----:B------:R-:W-:Y:S01]  /*1750*/  IMAD R28, R28, c[0x0][0x1bc], RZ ;  /* 0x00006f001c1c7a24 */ /* 0x000fe200078e02ff */
[-C--:B------:R-:W-:Y:S02]  /*1760*/  IADD3 R33, P5, P6, R11, R36.reuse, R42 ;  /* 0x000000240b217210 */ /* 0x080fe40007ebe02a */
[----:B------:R-:W-:Y:S01]  /*1770*/  IADD3 R35, P0, R10, R36, RZ ;  /* 0x000000240a237210 */ /* 0x000fe20007f1e0ff */
[----:B------:R-:W-:Y:S01]  /*1780*/  IMAD R29, R29, R40, R28 ;  /* 0x000000281d1d7224 */ /* 0x000fe200078e021c */
[----:B------:R-:W-:Y:S02]  /*1790*/  LEA R32, P4, R33, c[0x0][0x180], 0x1 ;  /* 0x0000600021207a11 */ /* 0x000fe400078808ff */
[----:B------:R-:W-:Y:S01]  /*17a0*/  IADD3 R28, P2, P3, R12, R36, R41 ;  /* 0x000000240c1c7210 */ /* 0x000fe20007b5e029 */
[----:B------:R-:W-:-:S04]  /*17b0*/  IMAD.IADD R106, R37, 0x1, R29 ;  /* 0x00000001256a7824 */ /* 0x000fc800078e021d */
[----:B------:R-:W-:Y:S01]  /*17c0*/  IMAD.X R72, R55, 0x1, R106, P0 ;  /* 0x0000000137487824 */ /* 0x000fe200000e066a */
[-C--:B------:R-:W-:Y:S02]  /*17d0*/  IADD3.X R38, R78, R106.reuse, R57, P5, P6 ;  /* 0x0000006a4e267210 */ /* 0x080fe40002fec439 */
[----:B------:R-:W-:Y:S02]  /*17e0*/  LEA R34, P6, R35, c[0x0][0x180], 0x1 ;  /* 0x0000600023227a11 */ /* 0x000fe400078c08ff */
        /* <DEDUP_REMOVED lines=8> */
[C---:B------:R-:W-:Y:S02]  /*1870*/  LEA R28, P3, R29.reuse, c[0x0][0x180], 0x1 ;  /* 0x000060001d1c7a11 */ /* 0x040fe400078608ff */
[----:B------:R-:W-:Y:S01]  /*1880*/  IADD3.X R38, R80, R106, R61, P0, P2 ;  /* 0x0000006a50267210 */ /* 0x000fe200007e443d */
[----:B------:R4:W5:Y:S01]  /*1890*/  LDG.E.CONSTANT R101, [R30.64] ;  /* 0x0000000a1e657981 */ /* 0x000962000c1e9900 */
[----:B------:R-:W-:Y:S02]  /*18a0*/  IADD3 R39, P5, P6, R14, R36, R43 ;  /* 0x000000240e277210 */ /* 0x000fe40007ebe02b */
[----:B------:R-:W-:-:S02]  /*18b0*/  LEA.HI.X R29, R29, c[0x0][0x184], R38, 0x1, P3 ;  /* 0x000061001d1d7a11 */ /* 0x000fc400018f0c26 */
[----:B------:R-:W-:Y:S02]  /*18c0*/  IADD3.X R104, R81, R106, R62, P5, P6 ;  /* 0x0000006a51687210 */ /* 0x000fe40002fec43e */
[----:B------:R-:W-:Y:S01]  /*18d0*/  LEA R98, P6, R39, c[0x0][0x180], 0x1 ;  /* 0x0000600027627a11 */ /* 0x000fe200078c08ff */
[----:B------:R1:W5:Y:S01]  /*18e0*/  LDG.E.CONSTANT R102, [R28.64] ;  /* 0x0000000a1c667981 */ /* 0x000362000c1e9900 */
[-C--:B------:R-:W-:Y:S02]  /*18f0*/  IADD3 R38, P0, P2, R15, R36.reuse, R46 ;  /* 0x000000240f267210 */ /* 0x080fe40007a1e02e */
[----:B------:R-:W-:Y:S02]  /*1900*/  LEA.HI.X R99, R39, c[0x0][0x184], R104, 0x1, P6 ;  /* 0x0000610027637a11 */ /* 0x000fe400030f0c68 */
[----:B------:R-:W-:Y:S02]  /*1910*/  IADD3 R37, P3, P4, R16, R36, R45 ;  /* 0x0000002410257210 */ /* 0x000fe40007c7e02d */
[----:B------:R-:W-:Y:S01]  /*1920*/  LEA R74, P5, R38, c[0x0][0x180], 0x1 ;  /* 0x00006000264a7a11 */ /* 0x000fe200078a08ff */
[----:B------:R1:W5:Y:S01]  /*1930*/  LDG.E.CONSTANT R98, [R98.64] ;  /* 0x0000000a62627981 */ /* 0x000362000c1e9900 */
[----:B0-----:R-:W-:-:S02]  /*1940*/  IADD3.X R33, R82, R106, R63, P0, P2 ;  /* 0x0000006a52217210 */ /* 0x001fc400007e443f */
[----:B------:R-:W-:Y:S02]  /*1950*/  LEA R72, P0, R37, c[0x0][0x180], 0x1 ;  /* 0x0000600025487a11 */ /* 0x000fe400078008ff */
[----:B------:R-:W-:Y:S02]  /*1960*/  IADD3.X R32, R83, R106, R64, P3, P4 ;  /* 0x0000006a53207210 */ /* 0x000fe40001fe8440 */
[----:B------:R-:W-:Y:S02]  /*1970*/  LEA.HI.X R75, R38, c[0x0][0x184], R33, 0x1, P5 ;  /* 0x00006100264b7a11 */ /* 0x000fe400028f0c21 */
[----:B------:R-:W-:Y:S02]  /*1980*/  LEA.HI.X R73, R37, c[0x0][0x184], R32, 0x1, P0 ;  /* 0x0000610025497a11 */ /* 0x000fe400000f0c20 */
[-C--:B----4-:R-:W-:Y:S01]  /*1990*/  IADD3 R30, P0, P2, R17, R36.reuse, R48 ;  /* 0x00000024111e7210 */ /* 0x090fe20007a1e030 */
[----:B------:R0:W4:Y:S01]  /*19a0*/  LDG.E.CONSTANT R103, [R74.64] ;  /* 0x0000000a4a677981 */ /* 0x000122000c1e9900 */
[----:B-1----:R-:W-:-:S02]  /*19b0*/  IADD3 R28, P4, P5, R18, R36, R47 ;  /* 0x00000024121c7210 */ /* 0x002fc40007d9e02f */
[----:B------:R-:W-:Y:S01]  /*19c0*/  LEA R38, P3, R30, c[0x0][0x180], 0x1 ;  /* 0x000060001e267a11 */ /* 0x000fe200078608ff */
[----:B------:R1:W4:Y:S01]  /*19d0*/  LDG.E.CONSTANT R104, [R72.64] ;  /* 0x0000000a48687981 */ /* 0x000322000c1e9900 */
[-C--:B------:R-:W-:Y:S02]  /*19e0*/  IADD3.X R31, R84, R106.reuse, R65, P0, P2 ;  /* 0x0000006a541f7210 */ /* 0x080fe400007e4441 */
[----:B------:R-:W-:Y:S02]  /*19f0*/  LEA R34, P0, R28, c[0x0][0x180], 0x1 ;  /* 0x000060001c227a11 */ /* 0x000fe400078008ff */
[----:B------:R-:W-:Y:S02]  /*1a00*/  IADD3.X R29, R85, R106, R66, P4, P5 ;  /* 0x0000006a551d7210 */ /* 0x000fe400027ea442 */
[----:B------:R-:W-:Y:S02]  /*1a10*/  LEA.HI.X R39, R30, c[0x0][0x184], R31, 0x1, P3 ;  /* 0x000061001e277a11 */ /* 0x000fe400018f0c1f */
[----:B------:R-:W-:-:S02]  /*1a20*/  LEA.HI.X R35, R28, c[0x0][0x184], R29, 0x1, P0 ;  /* 0x000061001c237a11 */ /* 0x000fc400000f0c1d */
[-C--:B------:R-:W-:Y:S01]  /*1a30*/  IADD3 R28, P4, P5, R19, R36.reuse, R50 ;  /* 0x00000024131c7210 */ /* 0x080fe20007d9e032 */
[----:B------:R0:W4:Y:S01]  /*1a40*/  LDG.E.CONSTANT R99, [R38.64] ;  /* 0x0000000a26637981 */ /* 0x000122000c1e9900 */
[----:B------:R-:W-:Y:S02]  /*1a50*/  IADD3 R31, P0, P2, R20, R36, R49 ;  /* 0x00000024141f7210 */ /* 0x000fe40007a1e031 */
[----:B------:R-:W-:Y:S01]  /*1a60*/  LEA R32, P3, R28, c[0x0][0x180], 0x1 ;  /* 0x000060001c207a11 */ /* 0x000fe200078608ff */
[----:B------:R1:W4:Y:S01]  /*1a70*/  LDG.E.CONSTANT R105, [R34.64] ;  /* 0x0000000a22697981 */ /* 0x000322000c1e9900 */
[----:B------:R-:W-:Y:S02]  /*1a80*/  IADD3.X R33, R86, R106, R67, P4, P5 ;  /* 0x0000006a56217210 */ /* 0x000fe400027ea443 */
[----:B------:R-:W-:Y:S02]  /*1a90*/  IADD3 R29, P5, P6, R21, R36, R52 ;  /* 0x00000024151d7210 */ /* 0x000fe40007ebe034 */
[----:B------:R-:W-:-:S02]  /*1aa0*/  LEA.HI.X R33, R28, c[0x0][0x184], R33, 0x1, P3 ;  /* 0x000061001c217a11 */ /* 0x000fc400018f0c21 */
[----:B------:R-:W-:Y:S02]  /*1ab0*/  LEA R30, P4, R31, c[0x0][0x180], 0x1 ;  /* 0x000060001f1e7a11 */ /* 0x000fe400078808ff */
[-C--:B0-----:R-:W-:Y:S01]  /*1ac0*/  IADD3.X R74, R87, R106.reuse, R68, P0, P2 ;  /* 0x0000006a574a7210 */ /* 0x081fe200007e4444 */
[----:B------:R0:W4:Y:S01]  /*1ad0*/  LDG.E.CONSTANT R107, [R32.64] ;  /* 0x0000000a206b7981 */ /* 0x000122000c1e9900 */
[----:B------:R-:W-:Y:S02]  /*1ae0*/  LEA R28, P0, R29, c[0x0][0x180], 0x1 ;  /* 0x000060001d1c7a11 */ /* 0x000fe400078008ff */
[----:B-1----:R-:W-:Y:S02]  /*1af0*/  IADD3.X R72, R88, R106, R69, P5, P6 ;  /* 0x0000006a58487210 */ /* 0x002fe40002fec445 */
[----:B------:R-:W-:Y:S02]  /*1b00*/  LEA.HI.X R31, R31, c[0x0][0x184], R74, 0x1, P4 ;  /* 0x000061001f1f7a11 */ /* 0x000fe400020f0c4a */
[----:B------:R-:W-:-:S02]  /*1b10*/  LEA.HI.X R29, R29, c[0x0][0x184], R72, 0x1, P0 ;  /* 0x000061001d1d7a11 */ /* 0x000fc400000f0c48 */
[----:B------:R-:W-:Y:S01]  /*1b20*/  IADD3 R37, P0, P2, R22, R36, R51 ;  /* 0x0000002416257210 */ /* 0x000fe20007a1e033 */
[----:B------:R1:W4:Y:S03]  /*1b30*/  LDG.E.CONSTANT R108, [R30.64] ;  /* 0x0000000a1e6c7981 */ /* 0x000326000c1e9900 */
[----:B------:R-:W-:Y:S01]  /*1b40*/  IADD3.X R38, R89, R106, R70, P0, P2 ;  /* 0x0000006a59267210 */ /* 0x000fe200007e4446 */
[----:B------:R1:W4:Y:S01]  /*1b50*/  LDG.E.CONSTANT R109, [R28.64] ;  /* 0x0000000a1c6d7981 */ /* 0x000322000c1e9900 */
[----:B------:R-:W-:Y:S02]  /*1b60*/  LEA R74, P5, R37, c[0x0][0x180], 0x1 ;  /* 0x00006000254a7a11 */ /* 0x000fe400078a08ff */
[----:B------:R-:W-:Y:S02]  /*1b70*/  IADD3 R73, P4, P0, R23, R36, R54 ;  /* 0x0000002417497210 */ /* 0x000fe4000789e036 */
[----:B------:R-:W-:-:S02]  /*1b80*/  LEA.HI.X R75, R37, c[0x0][0x184], R38, 0x1, P5 ;  /* 0x00006100254b7a11 */ /* 0x000fc400028f0c26 */
[C---:B------:R-:W-:Y:S02]  /*1b90*/  LEA R72, P6, R73.reuse, c[0x0][0x180], 0x1 ;  /* 0x0000600049487a11 */ /* 0x040fe400078c08ff */
[----:B------:R-:W-:Y:S01]  /*1ba0*/  IADD3.X R34, R90, R106, R71, P4, P0 ;  /* 0x0000006a5a227210 */ /* 0x000fe200027e0447 */
[----:B------:R0:W4:Y:S01]  /*1bb0*/  LDG.E.CONSTANT R74, [R74.64] ;  /* 0x0000000a4a4a7981 */ /* 0x000122000c1e9900 */
[----:B------:R-:W-:Y:S02]  /*1bc0*/  IADD3 R39, P2, P3, R24, R36, R53 ;  /* 0x0000002418277210 */ /* 0x000fe40007b5e035 */
[----:B------:R-:W-:Y:S01]  /*1bd0*/  LEA.HI.X R73, R73, c[0x0][0x184], R34, 0x1, P6 ;  /* 0x0000610049497a11 */ /* 0x000fe200030f0c22 */
[----:B-1----:R-:W-:Y:S01]  /*1be0*/  LDS.128 R28, [R26+0x10] ;  /* 0x000010001a1c7984 */ /* 0x002fe20000000c00 */
[----:B------:R-:W-:Y:S02]  /*1bf0*/  LEA R38, P5, R39, c[0x0][0x180], 0x1 ;  /* 0x0000600027267a11 */ /* 0x000fe400078a08ff */
[----:B0-----:R-:W-:Y:S01]  /*1c00*/  IADD3.X R32, R91, R106, R76, P2, P3 ;  /* 0x0000006a5b207210 */ /* 0x001fe200017e644c */
[----:B------:R0:W4:Y:S01]  /*1c10*/  LDG.E.CONSTANT R72, [R72.64] ;  /* 0x0000000a48487981 */ /* 0x000122000c1e9900 */
[----:B------:R-:W-:-:S02]  /*1c20*/  IADD3 R37, P0, P2, R25, R36, R56 ;  /* 0x0000002419257210 */ /* 0x000fc40007a1e038 */
[----:B------:R-:W-:Y:S02]  /*1c30*/  LEA.HI.X R39, R39, c[0x0][0x184], R32, 0x1, P5 ;  /* 0x0000610027277a11 */ /* 0x000fe400028f0c20 */
[----:B------:R-:W-:Y:S01]  /*1c40*/  LEA R36, P3, R37, c[0x0][0x180], 0x1 ;  /* 0x0000600025247a11 */ /* 0x000fe200078608ff */
[----:B------:R-:W1:Y:S01]  /*1c50*/  LDS.128 R32, [R26] ;  /* 0x000000001a207984 */ /* 0x000e620000000c00 */
[----:B------:R-:W-:-:S03]  /*1c60*/  IADD3.X R106, R92, R106, R77, P0, P2 ;  /* 0x0000006a5c6a7210 */ /* 0x000fc600007e444d */
[----:B------:R0:W4:Y:S01]  /*1c70*/  LDG.E.CONSTANT R38, [R38.64] ;  /* 0x0000000a26267981 */ /* 0x000122000c1e9900 */
[----:B------:R-:W-:-:S05]  /*1c80*/  LEA.HI.X R37, R37, c[0x0][0x184], R106, 0x1, P3 ;  /* 0x0000610025257a11 */ /* 0x000fca00018f0c6a */
[----:B------:R0:W4:Y:S01]  /*1c90*/  LDG.E.CONSTANT R36, [R36.64] ;  /* 0x0000000a24247981 */ /* 0x000122000c1e9900 */
[--C-:B-1----:R-:W-:Y:S02]  /*1ca0*/  PRMT R106, RZ, 0x5410, R33.reuse ;  /* 0x00005410ff6a7816 */ /* 0x102fe40000000021 */
[----:B------:R-:W-:Y:S02]  /*1cb0*/  PRMT R110, RZ, 0x7610, R33 ;  /* 0x00007610ff6e7816 */ /* 0x000fe40000000021 */
[--C-:B------:R-:W-:Y:S02]  /*1cc0*/  PRMT R75, RZ, 0x7610, R32.reuse ;  /* 0x00007610ff4b7816 */ /* 0x100fe40000000020 */
[----:B0-----:R-:W-:Y:S02]  /*1cd0*/  PRMT R73, RZ, 0x5410, R32 ;  /* 0x00005410ff497816 */ /* 0x001fe40000000020 */
[--C-:B------:R-:W-:Y:S02]  /*1ce0*/  PRMT R112, RZ, 0x5410, R34.reuse ;  /* 0x00005410ff707816 */ /* 0x100fe40000000022 */
[----:B------:R-:W-:-:S02]  /*1cf0*/  PRMT R114, RZ, 0x7610, R34 ;  /* 0x00007610ff727816 */ /* 0x000fc40000000022 */
[--C-:B------:R-:W-:Y:S02]  /*1d00*/  PRMT R37, RZ, 0x5410, R35.reuse ;  /* 0x00005410ff257816 */ /* 0x100fe40000000023 */
[----:B------:R-:W-:Y:S02]  /*1d10*/  PRMT R39, RZ, 0x7610, R35 ;  /* 0x00007610ff277816 */ /* 0x000fe40000000023 */
[--C-:B------:R-:W-:Y:S02]  /*1d20*/  PRMT R116, RZ, 0x5410, R31.reuse ;  /* 0x00005410ff747816 */ /* 0x100fe4000000001f */
[----:B------:R-:W-:Y:S02]  /*1d30*/  PRMT R118, RZ, 0x7610, R31 ;  /* 0x00007610ff767816 */ /* 0x000fe4000000001f */
[--C-:B--2---:R-:W-:Y:S02]  /*1d40*/  PRMT R33, RZ, 0x5410, R97.reuse ;  /* 0x00005410ff217816 */ /* 0x104fe40000000061 */
[----:B------:R-:W-:-:S03]  /*1d50*/  PRMT R97, RZ, 0x7610, R97 ;  /* 0x00007610ff617816 */ /* 0x000fc60000000061 */
[----:B------:R-:W-:Y:S01]  /*1d60*/  FMUL.FTZ R111, R106, R33 ;  /* 0x000000216a6f7220 */ /* 0x000fe20000410000 */
[--C-:B---3--:R-:W-:Y:S01]  /*1d70*/  PRMT R106, RZ, 0x5410, R100.reuse ;  /* 0x00005410ff6a7816 */ /* 0x108fe20000000064 */
[----:B------:R-:W-:Y:S01]  /*1d80*/  FMUL.FTZ R97, R110, R97 ;  /* 0x000000616e617220 */ /* 0x000fe20000410000 */
[----:B------:R-:W-:Y:S01]  /*1d90*/  PRMT R100, RZ, 0x7610, R100 ;  /* 0x00007610ff647816 */ /* 0x000fe20000000064 */
[----:B------:R-:W0:Y:S02]  /*1da0*/  LDS.128 R32, [R26+0x20] ;  /* 0x000020001a207984 */ /* 0x000e240000000c00 */
[----:B------:R-:W-:Y:S02]  /*1db0*/  FFMA.FTZ R73, R73, R106, R111 ;  /* 0x0000006a49497223 */ /* 0x000fe4000001006f */
[----:B------:R-:W-:Y:S01]  /*1dc0*/  FFMA.FTZ R75, R75, R100, R97 ;  /* 0x000000644b4b7223 */ /* 0x000fe20000010061 */
[----:B-----5:R-:W-:-:S05]  /*1dd0*/  PRMT R97, RZ, 0x5410, R101 ;  /* 0x00005410ff617816 */ /* 0x020fca0000000065 */
        /* <DEDUP_REMOVED lines=13> */
[--C-:B------:R-:W-:Y:S02]  /*1eb0*/  PRMT R112, RZ, 0x5410, R30.reuse ;  /* 0x00005410ff707816 */ /* 0x100fe4000000001e */
[----:B----4-:R-:W-:Y:S02]  /*1ec0*/  PRMT R73, RZ, 0x5410, R103 ;  /* 0x00005410ff497816 */ /* 0x010fe40000000067 */
[----:B------:R-:W-:Y:S02]  /*1ed0*/  PRMT R114, RZ, 0x7610, R30 ;  /* 0x00007610ff727816 */ /* 0x000fe4000000001e */
[----:B------:R-:W1:Y:S01]  /*1ee0*/  LDS.128 R28, [R26+0x30] ;  /* 0x000030001a1c7984 */ /* 0x000e620000000c00 */
[----:B------:R-:W-:Y:S01]  /*1ef0*/  FFMA.FTZ R37, R106, R73, R37 ;  /* 0x000000496a257223 */ /* 0x000fe20000010025 */
[----:B------:R-:W-:Y:S02]  /*1f00*/  PRMT R73, RZ, 0x5410, R104 ;  /* 0x00005410ff497816 */ /* 0x000fe40000000068 */
[----:B------:R-:W-:-:S02]  /*1f10*/  PRMT R98, RZ, 0x7610, R98 ;  /* 0x00007610ff627816 */ /* 0x000fc40000000062 */
[----:B------:R-:W-:Y:S01]  /*1f20*/  PRMT R103, RZ, 0x7610, R103 ;  /* 0x00007610ff677816 */ /* 0x000fe20000000067 */
[----:B------:R-:W-:Y:S02]  /*1f30*/  FFMA.FTZ R37, R112, R73, R37 ;  /* 0x0000004970257223 */ /* 0x000fe40000010025 */
[----:B------:R-:W-:Y:S01]  /*1f40*/  FFMA.FTZ R39, R102, R98, R39 ;  /* 0x0000006266277223 */ /* 0x000fe20000010027 */
[----:B------:R-:W-:-:S03]  /*1f50*/  PRMT R73, RZ, 0x5410, R99 ;  /* 0x00005410ff497816 */ /* 0x000fc60000000063 */
[----:B------:R-:W-:Y:S01]  /*1f60*/  FFMA.FTZ R39, R110, R103, R39 ;  /* 0x000000676e277223 */ /* 0x000fe20000010027 */
[----:B------:R-:W-:Y:S02]  /*1f70*/  PRMT R104, RZ, 0x7610, R104 ;  /* 0x00007610ff687816 */ /* 0x000fe40000000068 */
[----:B0-----:R-:W-:Y:S01]  /*1f80*/  PRMT R100, RZ, 0x5410, R33 ;  /* 0x00005410ff647816 */ /* 0x001fe20000000021 */
[----:B------:R-:W-:Y:S01]  /*1f90*/  FFMA.FTZ R37, R116, R73, R37 ;  /* 0x0000004974257223 */ /* 0x000fe20000010025 */
        /* <DEDUP_REMOVED lines=14> */
[--C-:B------:R-:W-:Y:S01]  /*2080*/  PRMT R34, RZ, 0x5410, R108.reuse ;  /* 0x00005410ff227816 */ /* 0x100fe2000000006c */
        /* <DEDUP_REMOVED lines=13> */
[----:B------:R-:W-:Y:S02]  /*2160*/  PRMT R28, RZ, 0x5410, R74 ;  /* 0x00005410ff1c7816 */ /* 0x000fe4000000004a */
[--C-:B------:R-:W-:Y:S02]  /*2170*/  PRMT R39, RZ, 0x5410, R30.reuse ;  /* 0x00005410ff277816 */ /* 0x100fe4000000001e */
[----:B------:R-:W-:Y:S01]  /*2180*/  PRMT R98, RZ, 0x7610, R30 ;  /* 0x00007610ff627816 */ /* 0x000fe2000000001e */
[----:B------:R-:W-:Y:S01]  /*2190*/  FFMA.FTZ R28, R34, R28, R33 ;  /* 0x0000001c221c7223 */ /* 0x000fe20000010021 */
[----:B------:R-:W-:Y:S02]  /*21a0*/  PRMT R37, RZ, 0x5410, R29 ;  /* 0x00005410ff257816 */ /* 0x000fe4000000001d */
[----:B------:R-:W-:-:S02]  /*21b0*/  PRMT R30, RZ, 0x5410, R72 ;  /* 0x00005410ff1e7816 */ /* 0x000fc40000000048 */
[----:B------:R-:W-:Y:S02]  /*21c0*/  PRMT R74, RZ, 0x7610, R74 ;  /* 0x00007610ff4a7816 */ /* 0x000fe4000000004a */
[----:B------:R-:W-:Y:S01]  /*21d0*/  PRMT R29, RZ, 0x7610, R29 ;  /* 0x00007610ff1d7816 */ /* 0x000fe2000000001d */
[----:B------:R-:W-:Y:S01]  /*21e0*/  FFMA.FTZ R28, R37, R30, R28 ;  /* 0x0000001e251c7223 */ /* 0x000fe2000001001c */
[----:B------:R-:W-:Y:S01]  /*21f0*/  PRMT R72, RZ, 0x7610, R72 ;  /* 0x00007610ff487816 */ /* 0x000fe20000000048 */
[----:B------:R-:W-:Y:S01]  /*2200*/  FFMA.FTZ R32, R35, R74, R32 ;  /* 0x0000004a23207223 */ /* 0x000fe20000010020 */
[--C-:B------:R-:W-:Y:S02]  /*2210*/  PRMT R30, RZ, 0x5410, R38.reuse ;  /* 0x00005410ff1e7816 */ /* 0x100fe40000000026 */
[----:B------:R-:W-:Y:S01]  /*2220*/  PRMT R38, RZ, 0x7610, R38 ;  /* 0x00007610ff267816 */ /* 0x000fe20000000026 */
[----:B------:R-:W-:Y:S02]  /*2230*/  FFMA.FTZ R29, R29, R72, R32 ;  /* 0x000000481d1d7223 */ /* 0x000fe40000010020 */
[----:B------:R-:W-:Y:S01]  /*2240*/  FFMA.FTZ R28, R39, R30, R28 ;  /* 0x0000001e271c7223 */ /* 0x000fe2000001001c */
[----:B------:R-:W-:Y:S01]  /*2250*/  PRMT R30, RZ, 0x5410, R36 ;  /* 0x00005410ff1e7816 */ /* 0x000fe20000000024 */
[----:B------:R-:W-:Y:S01]  /*2260*/  FFMA.FTZ R29, R98, R38, R29 ;  /* 0x00000026621d7223 */ /* 0x000fe2000001001d */
[----:B------:R-:W-:-:S02]  /*2270*/  PRMT R73, RZ, 0x5410, R31 ;  /* 0x00005410ff497816 */ /* 0x000fc4000000001f */
[----:B------:R-:W-:Y:S02]  /*2280*/  PRMT R100, RZ, 0x7610, R31 ;  /* 0x00007610ff647816 */ /* 0x000fe4000000001f */
[----:B------:R-:W-:Y:S01]  /*2290*/  PRMT R36, RZ, 0x7610, R36 ;  /* 0x00007610ff247816 */ /* 0x000fe20000000024 */
[----:B------:R-:W-:-:S04]  /*22a0*/  FFMA.FTZ R28, R73, R30, R28 ;  /* 0x0000001e491c7223 */ /* 0x000fc8000001001c */
[----:B------:R-:W-:-:S04]  /*22b0*/  FFMA.FTZ R29, R100, R36, R29 ;  /* 0x00000024641d7223 */ /* 0x000fc8000001001d */
[----:B------:R-:W-:Y:S01]  /*22c0*/  FADD.FTZ R35, R28, R29 ;  /* 0x0000001d1c237221 */ /* 0x000fe20000010000 */
[----:B------:R-:W-:Y:S05]  /*22d0*/  BRA.DIV ~URZ, `(.L_x_16402) ;  /* 0x000043e27f007947 */ /* 0x000fea000b800000 */
[----:B------:R0:W1:Y:S02]  /*22e0*/  SHFL.BFLY PT, R28, R35, 0x2, 0x1f ;  /* 0x0c401f00231c7f89 */ /* 0x00006400000e0000 */
.L_x_16447:
[----:B01----:R-:W-:Y:S01]  /*22f0*/  FADD.FTZ R35, R35, R28 ;  /* 0x0000001c23237221 */ /* 0x003fe20000010000 */
[----:B------:R-:W-:Y:S05]  /*2300*/  BRA.DIV ~URZ, `(.L_x_16403) ;  /* 0x000044327f007947 */ /* 0x000fea000b800000 */
[----:B------:R0:W1:Y:S02]  /*2310*/  SHFL.BFLY PT, R28, R35, 0x1, 0x1f ;  /* 0x0c201f00231c7f89 */ /* 0x00006400000e0000 */
.L_x_16448:
        /* <DEDUP_REMOVED lines=9> */
.L_x_16405:
[----:B------:R-:W-:Y:S05]  /*23b0*/  BSYNC B1 ;  /* 0x0000000000017941 */ /* 0x000fea0003800000 */
.L_x_16404:
[----:B------:R-:W-:Y:S02]  /*23c0*/  IADD3 R27, R27, 0x4, RZ ;  /* 0x000000041b1b7810 */ /* 0x000fe40007ffe0ff */
[----:B------:R-:W-:Y:S02]  /*23d0*/  IADD3 R94, P2, R94, 0x10, RZ ;  /* 0x000000105e5e7810 */ /* 0x000fe40007f5e0ff */
[----:B------:R-:W-:Y:S02]  /*23e0*/  ISETP.GE.AND P0, PT, R27, R4, PT ;  /* 0x000000041b00720c */ /* 0x000fe40003f06270 */
[----:B-1----:R-:W-:Y:S01]  /*23f0*/  IADD3 R96, R96, 0x80, RZ ;  /* 0x0000008060607810 */ /* 0x002fe20007ffe0ff */
[----:B------:R-:W-:Y:S01]  /*2400*/  IMAD.X R95, RZ, RZ, R95, P2 ;  /* 0x000000ffff5f7224 */ /* 0x000fe200010e065f */
[----:B------:R-:W-:-:S09]  /*2410*/  IADD3 R93, R93, 0x20, RZ ;  /* 0x000000205d5d7810 */ /* 0x000fd20007ffe0ff */
[----:B0-----:R-:W-:Y:S05]  /*2420*/  @!P0 BRA `(.L_x_16406) ;  /* 0xfffff2f000008947 */ /* 0x001fea000383ffff */
[----:B------:R-:W-:Y:S05]  /*2430*/  BRA `(.L_x_16400) ;  /* 0x00000e2000007947 */ /* 0x000fea0003800000 */
.L_x_16401:
        /* <DEDUP_REMOVED lines=10> */
.L_x_16411:
        /* <DEDUP_REMOVED lines=17> */
[----:B------:R-:W-:Y:S02]  /*25f0*/  LEA.HI.X R101, R33, c[0x0][0x184], R30, 0x1, P2 ;  /* 0x0000610021657a11 */ /* 0x000fe400010f0c1e */
[-C--:B------:R-:W-:Y:S01]  /*2600*/  IADD3 R31, P0, P3, R12, R28.reuse, R41 ;  /* 0x0000001c0c1f7210 */ /* 0x080fe20007b1e029 */
[----:B------:R0:W2:Y:S01]  /*2610*/  LDG.E.CONSTANT R104, [R104.64] ;  /* 0x0000000a68687981 */ /* 0x0000a2000c1e9900 */
[----:B------:R-:W-:Y:S02]  /*2620*/  IADD3 R29, P4, P5, R13, R28, R44 ;  /* 0x0000001c0d1d7210 */ /* 0x000fe40007d9e02c */
[----:B------:R-:W-:Y:S01]  /*2630*/  LEA R38, P2, R31, c[0x0][0x180], 0x1 ;  /* 0x000060001f267a11 */ /* 0x000fe200078408ff */
[----:B------:R1:W3:Y:S01]  /*2640*/  LDG.E.CONSTANT R100, [R100.64] ;  /* 0x0000000a64647981 */ /* 0x0002e2000c1e9900 */
[-C--:B------:R-:W-:Y:S02]  /*2650*/  IADD3.X R34, R79, R106.reuse, R60, P0, P3 ;  /* 0x0000006a4f227210 */ /* 0x080fe400007e643c */
[----:B------:R-:W-:-:S02]  /*2660*/  IADD3.X R32, R80, R106, R61, P4, P5 ;  /* 0x0000006a50207210 */ /* 0x000fc400027ea43d */
[----:B------:R-:W-:Y:S02]  /*2670*/  LEA.HI.X R39, R31, c[0x0][0x184], R34, 0x1, P2 ;  /* 0x000061001f277a11 */ /* 0x000fe400010f0c22 */
[C---:B------:R-:W-:Y:S02]  /*2680*/  LEA R30, P0, R29.reuse, c[0x0][0x180], 0x1 ;  /* 0x000060001d1e7a11 */ /* 0x040fe400078008ff */
[----:B------:R-:W-:Y:S01]  /*2690*/  IADD3 R33, P5, P6, R14, R28, R43 ;  /* 0x0000001c0e217210 */ /* 0x000fe20007ebe02b */
[----:B------:R4:W5:Y:S01]  /*26a0*/  LDG.E.CONSTANT R99, [R38.64] ;  /* 0x0000000a26637981 */ /* 0x000962000c1e9900 */
[----:B------:R-:W-:Y:S02]  /*26b0*/  LEA.HI.X R31, R29, c[0x0][0x184], R32, 0x1, P0 ;  /* 0x000061001d1f7a11 */ /* 0x000fe400000f0c20 */
[----:B------:R-:W-:Y:S02]  /*26c0*/  IADD3.X R108, R81, R106, R62, P5, P6 ;  /* 0x0000006a516c7210 */ /* 0x000fe40002fec43e */
[----:B------:R-:W-:Y:S01]  /*26d0*/  IADD3 R35, P0, P2, R15, R28, R46 ;  /* 0x0000001c0f237210 */ /* 0x000fe20007a1e02e */
[----:B------:R0:W5:Y:S01]  /*26e0*/  LDG.E.CONSTANT R102, [R30.64] ;  /* 0x0000000a1e667981 */ /* 0x000162000c1e9900 */
[----:B------:R-:W-:-:S02]  /*26f0*/  LEA R32, P6, R33, c[0x0][0x180], 0x1 ;  /* 0x0000600021207a11 */ /* 0x000fc400078c08ff */
[----:B------:R-:W-:Y:S02]  /*2700*/  IADD3 R29, P3, P4, R16, R28, R45 ;  /* 0x0000001c101d7210 */ /* 0x000fe40007c7e02d */
[----:B------:R-:W-:Y:S02]  /*2710*/  LEA R34, P5, R35, c[0x0][0x180], 0x1 ;  /* 0x0000600023227a11 */ /* 0x000fe400078a08ff */
[-C--:B------:R-:W-:Y:S02]  /*2720*/  IADD3.X R74, R82, R106.reuse, R63, P0, P2 ;  /* 0x0000006a524a7210 */ /* 0x080fe400007e443f */
[----:B------:R-:W-:Y:S02]  /*2730*/  LEA.HI.X R33, R33, c[0x0][0x184], R108, 0x1, P6 ;  /* 0x0000610021217a11 */ /* 0x000fe400030f0c6c */
[----:B------:R-:W-:Y:S02]  /*2740*/  LEA R36, P0, R29, c[0x0][0x180], 0x1 ;  /* 0x000060001d247a11 */ /* 0x000fe400078008ff */
[----:B------:R-:W-:Y:S01]  /*2750*/  IADD3.X R72, R83, R106, R64, P3, P4 ;  /* 0x0000006a53487210 */ /* 0x000fe20001fe8440 */
[----:B-1----:R1:W5:Y:S01]  /*2760*/  LDG.E.CONSTANT R101, [R32.64] ;  /* 0x0000000a20657981 */ /* 0x002362000c1e9900 */
[----:B------:R-:W-:-:S02]  /*2770*/  LEA.HI.X R35, R35, c[0x0][0x184], R74, 0x1, P5 ;  /* 0x0000610023237a11 */ /* 0x000fc400028f0c4a */
[----:B------:R-:W-:Y:S02]  /*2780*/  LEA.HI.X R37, R29, c[0x0][0x184], R72, 0x1, P0 ;  /* 0x000061001d257a11 */ /* 0x000fe400000f0c48 */
[-C--:B0-----:R-:W-:Y:S01]  /*2790*/  IADD3 R31, P0, P2, R17, R28.reuse, R48 ;  /* 0x0000001c111f7210 */ /* 0x081fe20007a1e030 */
[----:B------:R0:W5:Y:S01]  /*27a0*/  LDG.E.CONSTANT R103, [R34.64] ;  /* 0x0000000a22677981 */ /* 0x000162000c1e9900 */
[----:B------:R-:W-:Y:S02]  /*27b0*/  IADD3 R29, P4, P5, R18, R28, R47 ;  /* 0x0000001c121d7210 */ /* 0x000fe40007d9e02f */
[----:B----4-:R-:W-:Y:S01]  /*27c0*/  LEA R38, P3, R31, c[0x0][0x180], 0x1 ;  /* 0x000060001f267a11 */ /* 0x010fe200078608ff */
[----:B------:R4:W5:Y:S01]  /*27d0*/  LDG.E.CONSTANT R105, [R36.64] ;  /* 0x0000000a24697981 */ /* 0x000962000c1e9900 */
[----:B------:R-:W-:Y:S02]  /*27e0*/  IADD3.X R74, R84, R106, R65, P0, P2 ;  /* 0x0000006a544a7210 */ /* 0x000fe400007e4441 */
[----:B------:R-:W-:-:S02]  /*27f0*/  LEA R30, P0, R29, c[0x0][0x180], 0x1 ;  /* 0x000060001d1e7a11 */ /* 0x000fc400078008ff */
[----:B------:R-:W-:Y:S02]  /*2800*/  IADD3.X R72, R85, R106, R66, P4, P5 ;  /* 0x0000006a55487210 */ /* 0x000fe400027ea442 */
[----:B------:R-:W-:Y:S02]  /*2810*/  LEA.HI.X R39, R31, c[0x0][0x184], R74, 0x1, P3 ;  /* 0x000061001f277a11 */ /* 0x000fe400018f0c4a */
[----:B------:R-:W-:Y:S02]  /*2820*/  LEA.HI.X R31, R29, c[0x0][0x184], R72, 0x1, P0 ;  /* 0x000061001d1f7a11 */ /* 0x000fe400000f0c48 */
[-C--:B------:R-:W-:Y:S01]  /*2830*/  IADD3 R72, P4, P5, R19, R28.reuse, R50 ;  /* 0x0000001c13487210 */ /* 0x080fe20007d9e032 */
[----:B------:R0:W5:Y:S01]  /*2840*/  LDG.E.CONSTANT R107, [R38.64] ;  /* 0x0000000a266b7981 */ /* 0x000162000c1e9900 */
[----:B------:R-:W-:Y:S02]  /*2850*/  IADD3 R73, P0, P2, R20, R28, R49 ;  /* 0x0000001c14497210 */ /* 0x000fe40007a1e031 */
[----:B-1----:R-:W-:Y:S01]  /*2860*/  LEA R32, P3, R72, c[0x0][0x180], 0x1 ;  /* 0x0000600048207a11 */ /* 0x002fe200078608ff */
[----:B------:R1:W5:Y:S01]  /*2870*/  LDG.E.CONSTANT R108, [R30.64] ;  /* 0x0000000a1e6c7981 */ /* 0x000362000c1e9900 */
[----:B------:R-:W-:-:S02]  /*2880*/  IADD3.X R33, R86, R106, R67, P4, P5 ;  /* 0x0000006a56217210 */ /* 0x000fc400027ea443 */
[----:B------:R-:W-:Y:S02]  /*2890*/  IADD3 R29, P5, P6, R21, R28, R52 ;  /* 0x0000001c151d7210 */ /* 0x000fe40007ebe034 */
[----:B------:R-:W-:Y:S02]  /*28a0*/  LEA.HI.X R33, R72, c[0x0][0x184], R33, 0x1, P3 ;  /* 0x0000610048217a11 */ /* 0x000fe400018f0c21 */
[----:B0-----:R-:W-:Y:S02]  /*28b0*/  LEA R34, P4, R73, c[0x0][0x180], 0x1 ;  /* 0x0000600049227a11 */ /* 0x001fe400078808ff */
[-C--:B------:R-:W-:Y:S01]  /*28c0*/  IADD3.X R74, R87, R106.reuse, R68, P0, P2 ;  /* 0x0000006a574a7210 */ /* 0x080fe200007e4444 */
[----:B------:R0:W5:Y:S01]  /*28d0*/  LDG.E.CONSTANT R109, [R32.64] ;  /* 0x0000000a206d7981 */ /* 0x000162000c1e9900 */
[----:B----4-:R-:W-:Y:S02]  /*28e0*/  LEA R36, P0, R29, c[0x0][0x180], 0x1 ;  /* 0x000060001d247a11 */ /* 0x010fe400078008ff */
[----:B------:R-:W-:-:S02]  /*28f0*/  IADD3.X R72, R88, R106, R69, P5, P6 ;  /* 0x0000006a58487210 */ /* 0x000fc40002fec445 */
[----:B------:R-:W-:Y:S02]  /*2900*/  LEA.HI.X R35, R73, c[0x0][0x184], R74, 0x1, P4 ;  /* 0x0000610049237a11 */ /* 0x000fe400020f0c4a */
[----:B------:R-:W-:Y:S02]  /*2910*/  LEA.HI.X R37, R29, c[0x0][0x184], R72, 0x1, P0 ;  /* 0x000061001d257a11 */ /* 0x000fe400000f0c48 */
[----:B------:R-:W-:Y:S01]  /*2920*/  IADD3 R39, P0, P2, R22, R28, R51 ;  /* 0x0000001c16277210 */ /* 0x000fe20007a1e033 */
[----:B------:R4:W5:Y:S03]  /*2930*/  LDG.E.CONSTANT R110, [R34.64] ;  /* 0x0000000a226e7981 */ /* 0x000966000c1e9900 */
[----:B------:R-:W-:Y:S01]  /*2940*/  LEA R38, P5, R39, c[0x0][0x180], 0x1 ;  /* 0x0000600027267a11 */ /* 0x000fe200078a08ff */
[----:B------:R1:W5:Y:S01]  /*2950*/  LDG.E.CONSTANT R111, [R36.64] ;  /* 0x0000000a246f7981 */ /* 0x000362000c1e9900 */
[----:B------:R-:W-:-:S02]  /*2960*/  IADD3.X R72, R89, R106, R70, P0, P2 ;  /* 0x0000006a59487210 */ /* 0x000fc400007e4446 */
[----:B------:R-:W-:Y:S02]  /*2970*/  IADD3 R73, P4, P0, R23, R28, R54 ;  /* 0x0000001c17497210 */ /* 0x000fe4000789e036 */
[----:B------:R-:W-:Y:S02]  /*2980*/  LEA.HI.X R39, R39, c[0x0][0x184], R72, 0x1, P5 ;  /* 0x0000610027277a11 */ /* 0x000fe400028f0c48 */
[C---:B------:R-:W-:Y:S02]  /*2990*/  LEA R72, P6, R73.reuse, c[0x0][0x180], 0x1 ;  /* 0x0000600049487a11 */ /* 0x040fe400078c08ff */
[----:B0-----:R-:W-:Y:S01]  /*29a0*/  IADD3.X R32, R90, R106, R71, P4, P0 ;  /* 0x0000006a5a207210 */ /* 0x001fe200027e0447 */
[----:B------:R0:W5:Y:S01]  /*29b0*/  LDG.E.CONSTANT R112, [R38.64] ;  /* 0x0000000a26707981 */ /* 0x000162000c1e9900 */
[----:B------:R-:W-:Y:S02]  /*29c0*/  IADD3 R29, P2, P3, R24, R28, R53 ;  /* 0x0000001c181d7210 */ /* 0x000fe40007b5e035 */
[----:B------:R-:W-:-:S02]  /*29d0*/  LEA.HI.X R73, R73, c[0x0][0x184], R32, 0x1, P6 ;  /* 0x0000610049497a11 */ /* 0x000fc400030f0c20 */
[----:B------:R-:W-:Y:S01]  /*29e0*/  LEA R74, P5, R29, c[0x0][0x180], 0x1 ;  /* 0x000060001d4a7a11 */ /* 0x000fe200078a08ff */
[----:B----4-:R-:W-:Y:S01]  /*29f0*/  LDS.128 R32, [R26+0x10] ;  /* 0x000010001a207984 */ /* 0x010fe20000000c00 */
[----:B-1----:R-:W-:Y:S02]  /*2a00*/  IADD3.X R30, R91, R106, R76, P2, P3 ;  /* 0x0000006a5b1e7210 */ /* 0x002fe400017e644c */
[----:B------:R-:W-:Y:S01]  /*2a10*/  IADD3 R28, P0, P2, R25, R28, R56 ;  /* 0x0000001c191c7210 */ /* 0x000fe20007a1e038 */
[----:B------:R1:W4:Y:S01]  /*2a20*/  LDG.E.CONSTANT R72, [R72.64] ;  /* 0x0000000a48487981 */ /* 0x000322000c1e9900 */
[----:B------:R-:W-:Y:S02]  /*2a30*/  LEA.HI.X R75, R29, c[0x0][0x184], R30, 0x1, P5 ;  /* 0x000061001d4b7a11 */ /* 0x000fe400028f0c1e */
[----:B------:R-:W-:Y:S02]  /*2a40*/  LEA R36, P3, R28, c[0x0][0x180], 0x1 ;  /* 0x000060001c247a11 */ /* 0x000fe400078608ff */
[----:B------:R-:W-:Y:S01]  /*2a50*/  IADD3.X R29, R92, R106, R77, P0, P2 ;  /* 0x0000006a5c1d7210 */ /* 0x000fe200007e444d */
[----:B------:R0:W4:Y:S03]  /*2a60*/  LDG.E.CONSTANT R74, [R74.64] ;  /* 0x0000000a4a4a7981 */ /* 0x000126000c1e9900 */
[----:B------:R-:W-:-:S02]  /*2a70*/  LEA.HI.X R37, R28, c[0x0][0x184], R29, 0x1, P3 ;  /* 0x000061001c257a11 */ /* 0x000fc400018f0c1d */
[----:B------:R-:W0:Y:S04]  /*2a80*/  LDS.128 R28, [R26] ;  /* 0x000000001a1c7984 */ /* 0x000e280000000c00 */
[----:B------:R0:W4:Y:S02]  /*2a90*/  LDG.E.CONSTANT R106, [R36.64] ;  /* 0x0000000a246a7981 */ /* 0x000124000c1e9900 */
        /* <DEDUP_REMOVED lines=9> */
[----:B------:R-:W-:-:S03]  /*2b30*/  PRMT R104, RZ, 0x7610, R104 ;  /* 0x00007610ff687816 */ /* 0x000fc60000000068 */
[----:B------:R-:W-:Y:S01]  /*2b40*/  FMUL.FTZ R38, R36, R37 ;  /* 0x0000002524267220 */ /* 0x000fe20000410000 */
[----:B---3--:R-:W-:Y:S01]  /*2b50*/  PRMT R36, RZ, 0x5410, R100 ;  /* 0x00005410ff247816 */ /* 0x008fe20000000064 */
[----:B------:R-:W-:Y:S01]  /*2b60*/  FMUL.FTZ R104, R29, R104 ;  /* 0x000000681d687220 */ /* 0x000fe20000410000 */
[--C-:B------:R-:W-:Y:S02]  /*2b70*/  PRMT R29, RZ, 0x5410, R28.reuse ;  /* 0x00005410ff1d7816 */ /* 0x100fe4000000001c */
[----:B------:R-:W-:-:S03]  /*2b80*/  PRMT R28, RZ, 0x7610, R28 ;  /* 0x00007610ff1c7816 */ /* 0x000fc6000000001c */
[----:B-1----:R-:W-:Y:S02]  /*2b90*/  FFMA.FTZ R73, R29, R36, R38 ;  /* 0x000000241d497223 */ /* 0x002fe40000010026 */
[----:B------:R-:W0:Y:S01]  /*2ba0*/  LDS.128 R36, [R26+0x20] ;  /* 0x000020001a247984 */ /* 0x000e220000000c00 */
[----:B------:R-:W-:-:S05]  /*2bb0*/  PRMT R29, RZ, 0x7610, R100 ;  /* 0x00007610ff1d7816 */ /* 0x000fca0000000064 */
[----:B------:R-:W-:Y:S01]  /*2bc0*/  FFMA.FTZ R28, R28, R29, R104 ;  /* 0x0000001d1c1c7223 */ /* 0x000fe20000010068 */
[--C-:B-----5:R-:W-:Y:S02]  /*2bd0*/  PRMT R29, RZ, 0x5410, R99.reuse ;  /* 0x00005410ff1d7816 */ /* 0x120fe40000000063 */
[----:B------:R-:W-:-:S03]  /*2be0*/  PRMT R99, RZ, 0x7610, R99 ;  /* 0x00007610ff637816 */ /* 0x000fc60000000063 */
[----:B------:R-:W-:Y:S01]  /*2bf0*/  FFMA.FTZ R29, R114, R29, R73 ;  /* 0x0000001d721d7223 */ /* 0x000fe20000010049 */
[----:B------:R-:W-:Y:S01]  /*2c00*/  PRMT R73, RZ, 0x5410, R102 ;  /* 0x00005410ff497816 */ /* 0x000fe20000000066 */
[----:B------:R-:W-:Y:S01]  /*2c10*/  FFMA.FTZ R28, R75, R99, R28 ;  /* 0x000000634b1c7223 */ /* 0x000fe2000001001c */
[----:B------:R-:W-:Y:S02]  /*2c20*/  PRMT R102, RZ, 0x7610, R102 ;  /* 0x00007610ff667816 */ /* 0x000fe40000000066 */
[--C-:B------:R-:W-:Y:S02]  /*2c30*/  PRMT R104, RZ, 0x5410, R33.reuse ;  /* 0x00005410ff687816 */ /* 0x100fe40000000021 */
[----:B------:R-:W-:Y:S01]  /*2c40*/  PRMT R114, RZ, 0x7610, R33 ;  /* 0x00007610ff727816 */ /* 0x000fe20000000021 */
[----:B------:R-:W-:Y:S01]  /*2c50*/  FFMA.FTZ R73, R30, R73, R29 ;  /* 0x000000491e497223 */ /* 0x000fe2000001001d */
[----:B------:R-:W-:Y:S02]  /*2c60*/  PRMT R100, RZ, 0x5410, R32 ;  /* 0x00005410ff647816 */ /* 0x000fe40000000020 */
[----:B------:R-:W-:Y:S01]  /*2c70*/  PRMT R33, RZ, 0x5410, R101 ;  /* 0x00005410ff217816 */ /* 0x000fe20000000065 */
[----:B------:R-:W-:Y:S01]  /*2c80*/  FFMA.FTZ R102, R31, R102, R28 ;  /* 0x000000661f667223 */ /* 0x000fe2000001001c */
[----:B------:R-:W-:Y:S01]  /*2c90*/  PRMT R34, RZ, 0x5410, R103 ;  /* 0x00005410ff227816 */ /* 0x000fe20000000067 */
[----:B------:R-:W1:Y:S02]  /*2ca0*/  LDS.128 R28, [R26+0x30] ;  /* 0x000030001a1c7984 */ /* 0x000e640000000c00 */
[----:B------:R-:W-:-:S04]  /*2cb0*/  FFMA.FTZ R33, R100, R33, R73 ;  /* 0x0000002164217223 */ /* 0x000fc80000010049 */
[----:B------:R-:W-:Y:S01]  /*2cc0*/  FFMA.FTZ R33, R104, R34, R33 ;  /* 0x0000002268217223 */ /* 0x000fe20000010021 */
[----:B------:R-:W-:Y:S02]  /*2cd0*/  PRMT R34, RZ, 0x5410, R105 ;  /* 0x00005410ff227816 */ /* 0x000fe40000000069 */
[----:B------:R-:W-:Y:S02]  /*2ce0*/  PRMT R75, RZ, 0x7610, R32 ;  /* 0x00007610ff4b7816 */ /* 0x000fe40000000020 */
[----:B------:R-:W-:Y:S01]  /*2cf0*/  PRMT R32, RZ, 0x5410, R35 ;  /* 0x00005410ff207816 */ /* 0x000fe20000000023 */
[----:B------:R-:W-:Y:S01]  /*2d00*/  FFMA.FTZ R33, R116, R34, R33 ;  /* 0x0000002274217223 */ /* 0x000fe20000010021 */
[----:B------:R-:W-:Y:S02]  /*2d10*/  PRMT R34, RZ, 0x5410, R107 ;  /* 0x00005410ff227816 */ /* 0x000fe4000000006b */
[----:B------:R-:W-:-:S03]  /*2d20*/  PRMT R101, RZ, 0x7610, R101 ;  /* 0x00007610ff657816 */ /* 0x000fc60000000065 */
[----:B------:R-:W-:Y:S01]  /*2d30*/  FFMA.FTZ R32, R32, R34, R33 ;  /* 0x0000002220207223 */ /* 0x000fe20000010021 */
[----:B0-----:R-:W-:Y:S02]  /*2d40*/  PRMT R33, RZ, 0x5410, R36 ;  /* 0x00005410ff217816 */ /* 0x001fe40000000024 */
        /* <DEDUP_REMOVED lines=28> */
[----:B------:R-:W-:Y:S02]  /*2f10*/  PRMT R37, RZ, 0x7610, R29 ;  /* 0x00007610ff257816 */ /* 0x000fe4000000001d */
        /* <DEDUP_REMOVED lines=8> */
[----:B----4-:R-:W-:Y:S01]  /*2fa0*/  PRMT R30, RZ, 0x5410, R72 ;  /* 0x00005410ff1e7816 */ /* 0x010fe20000000048 */
[----:B------:R-:W-:Y:S01]  /*2fb0*/  FFMA.FTZ R35, R102, R111, R35 ;  /* 0x0000006f66237223 */ /* 0x000fe20000010023 */
[----:B------:R-:W-:Y:S02]  /*2fc0*/  PRMT R28, RZ, 0x7610, R28 ;  /* 0x00007610ff1c7816 */ /* 0x000fe4000000001c */
[----:B------:R-:W-:Y:S01]  /*2fd0*/  PRMT R112, RZ, 0x7610, R112 ;  /* 0x00007610ff707816 */ /* 0x000fe20000000070 */
        /* <DEDUP_REMOVED lines=17> */
.L_x_16449:
[----:B01----:R-:W-:Y:S01]  /*30f0*/  FADD.FTZ R35, R35, R28 ;  /* 0x0000001c23237221 */ /* 0x003fe20000010000 */
[----:B------:R-:W-:Y:S05]  /*3100*/  BRA.DIV ~URZ, `(.L_x_16408) ;  /* 0x000037327f007947 */ /* 0x000fea000b800000 */
[----:B------:R0:W1:Y:S02]  /*3110*/  SHFL.BFLY PT, R28, R35, 0x1, 0x1f ;  /* 0x0c201f00231c7f89 */ /* 0x00006400000e0000 */
.L_x_16450:
        /* <DEDUP_REMOVED lines=11> */
.L_x_16410:
[----:B------:R-:W-:Y:S05]  /*31d0*/  BSYNC B1 ;  /* 0x0000000000017941 */ /* 0x000fea0003800000 */
.L_x_16409:
[----:B------:R-:W-:Y:S02]  /*31e0*/  IADD3 R27, R27, 0x4, RZ ;  /* 0x000000041b1b7810 */ /* 0x000fe40007ffe0ff */
[----:B------:R-:W-:Y:S02]  /*31f0*/  IADD3 R94, P2, R94, 0x10, RZ ;  /* 0x000000105e5e7810 */ /* 0x000fe40007f5e0ff */
[----:B------:R-:W-:Y:S02]  /*3200*/  ISETP.GE.AND P0, PT, R27, R4, PT ;  /* 0x000000041b00720c */ /* 0x000fe40003f06270 */
[----:B-1----:R-:W-:Y:S01]  /*3210*/  IADD3 R96, R96, 0x80, RZ ;  /* 0x0000008060607810 */ /* 0x002fe20007ffe0ff */
[----:B------:R-:W-:Y:S01]  /*3220*/  IMAD.X R97, RZ, RZ, R97, P2 ;  /* 0x000000ffff617224 */ /* 0x000fe200010e0661 */
[----:B------:R-:W-:-:S02]  /*3230*/  IADD3 R95, R95, 0x20, RZ ;  /* 0x000000205f5f7810 */ /* 0x000fc40007ffe0ff */
[----:B------:R-:W-:-:S07]  /*3240*/  IADD3 R98, R98, 0x20, RZ ;  /* 0x0000002062627810 */ /* 0x000fce0007ffe0ff */
[----:B0-----:R-:W-:Y:S05]  /*3250*/  @!P0 BRA `(.L_x_16411) ;  /* 0xfffff28000008947 */ /* 0x001fea000383ffff */
.L_x_16400:
[----:B------:R-:W-:Y:S05]  /*3260*/  BSYNC B0 ;  /* 0x0000000000007941 */ /* 0x000fea0003800000 */
.L_x_16399:
[----:B------:R-:W-:Y:S05]  /*3270*/  BRA.DIV ~URZ, `(.L_x_16412) ;  /* 0x000036427f007947 */ /* 0x000fea000b800000 */
[----:B------:R0:W1:Y:S02]  /*3280*/  SHFL.BFLY PT, R6, R9, 0x10, 0x1f ;  /* 0x0e001f0009067f89 */ /* 0x00006400000e0000 */
.L_x_16451:
[----:B-1----:R-:W-:Y:S01]  /*3290*/  FMNMX.FTZ R11, R6, R9, !PT ;  /* 0x00000009060b7209 */ /* 0x002fe20007810000 */
[----:B------:R-:W-:Y:S05]  /*32a0*/  BRA.DIV ~URZ, `(.L_x_16413) ;  /* 0x000036927f007947 */ /* 0x000fea000b800000 */
[----:B------:R-:W1:Y:S02]  /*32b0*/  SHFL.BFLY PT, R6, R11, 0x8, 0x1f ;  /* 0x0d001f000b067f89 */ /* 0x000e6400000e0000 */
[----:B-1----:R-:W-:-:S05]  /*32c0*/  FMNMX.FTZ R6, R11, R6, !PT ;  /* 0x000000060b067209 */ /* 0x002fca0007810000 */
[----:B0-----:R0:W1:Y:S02]  /*32d0*/  SHFL.BFLY PT, R9, R6, 0x4, 0x1f ;  /* 0x0c801f0006097f89 */ /* 0x00106400000e0000 */
.L_x_16452:
        /* <DEDUP_REMOVED lines=40> */
.L_x_16418:
        /* <DEDUP_REMOVED lines=11> */
.L_x_16417:
[----:B------:R-:W-:Y:S05]  /*3610*/  BSYNC B1 ;  /* 0x0000000000017941 */ /* 0x000fea0003800000 */
.L_x_16416:
        /* <DEDUP_REMOVED lines=10> */
.L_x_16421:
        /* <DEDUP_REMOVED lines=100> */
.L_x_16420:
[----:B------:R-:W-:Y:S05]  /*3d00*/  BSYNC B1 ;  /* 0x0000000000017941 */ /* 0x000fea0003800000 */
.L_x_16419:
        /* <DEDUP_REMOVED lines=55> */
.L_x_16423:
[----:B------:R-:W-:Y:S05]  /*4080*/  BSYNC B1 ;  /* 0x0000000000017941 */ /* 0x000fea0003800000 */
.L_x_16422:
        /* <DEDUP_REMOVED lines=26> */
.L_x_16415:
[----:B------:R-:W-:Y:S05]  /*4230*/  BSYNC B0 ;  /* 0x0000000000007941 */ /* 0x000fea0003800000 */
.L_x_16414:
        /* <DEDUP_REMOVED lines=45> */
.L_x_16428:
        /* <DEDUP_REMOVED lines=8> */
.L_x_16427:
[----:B------:R-:W-:Y:S05]  /*4590*/  BSYNC B1 ;  /* 0x0000000000017941 */ /* 0x000fea0003800000 */
.L_x_16426:
        /* <DEDUP_REMOVED lines=10> */
.L_x_16431:
        /* <DEDUP_REMOVED lines=52> */
.L_x_16430:
[----:B------:R-:W-:Y:S05]  /*4980*/  BSYNC B1 ;  /* 0x0000000000017941 */ /* 0x000fea0003800000 */
.L_x_16429:
        /* <DEDUP_REMOVED lines=31> */
.L_x_16433:
[----:B------:R-:W-:Y:S05]  /*4b80*/  BSYNC B1 ;  /* 0x0000000000017941 */ /* 0x000fea0003800000 */
.L_x_16432:
        /* <DEDUP_REMOVED lines=14> */
.L_x_16425:
[----:B------:R-:W-:Y:S05]  /*4c70*/  BSYNC B0 ;  /* 0x0000000000007941 */ /* 0x000fea0003800000 */
.L_x_16424:
        /* <DEDUP_REMOVED lines=33> */
.L_x_16435:
[----:B------:R-:W-:Y:S05]  /*4e90*/  BSYNC B0 ;  /* 0x0000000000007941 */ /* 0x000fea0003800000 */
.L_x_16434:
[----:B------:R-:W-:Y:S01]  /*4ea0*/  BSSY B0, `(.L_x_16436) ;  /* 0x000012b000007945 */ /* 0x000fe20003800000 */
[----:B------:R-:W-:Y:S02]  /*4eb0*/  IMAD.MOV.U32 R11, RZ, RZ, RZ ;  /* 0x000000ffff0b7224 */ /* 0x000fe400078e00ff */
[----:B------:R-:W-:Y:S01]  /*4ec0*/  IMAD.MOV.U32 R20, RZ, RZ, RZ ;  /* 0x000000ffff147224 */ /* 0x000fe200078e00ff */
[----:B------:R-:W-:Y:S05]  /*4ed0*/  @P1 BRA `(.L_x_16437) ;  /* 0x0000127000001947 */ /* 0x000fea0003800000 */
[----:B0-----:R-:W0:Y:S01]  /*4ee0*/  S2R R6, SR_CTAID.Y ;  /* 0x0000000000067919 */ /* 0x001e220000002600 */
[----:B------:R-:W-:Y:S01]  /*4ef0*/  SHF.R.S32.HI R7, RZ, 0x1f, R2 ;  /* 0x0000001fff077819 */ /* 0x000fe20000011402 */
[----:B------:R-:W-:-:S02]  /*4f00*/  IMAD.MOV.U32 R24, RZ, RZ, c[0x0][0x1bc] ;  /* 0x00006f00ff187624 */ /* 0x000fc400078e00ff */
[----:B------:R-:W2:Y:S01]  /*4f10*/  S2R R12, SR_CTAID.Z ;  /* 0x00000000000c7919 */ /* 0x000ea20000002700 */
[----:B------:R-:W-:Y:S02]  /*4f20*/  LEA.HI R7, R7, R2, RZ, 0x5 ;  /* 0x0000000207077211 */ /* 0x000fe400078f28ff */
[----:B------:R-:W-:Y:S02]  /*4f30*/  SHF.R.S32.HI R24, RZ, 0x1f, R24 ;  /* 0x0000001fff187819 */ /* 0x000fe40000011418 */
[----:B------:R-:W-:-:S04]  /*4f40*/  SHF.R.S32.HI R28, RZ, 0x5, R7 ;  /* 0x00000005ff1c7819 */ /* 0x000fc80000011407 */
[----:B------:R-:W-:Y:S01]  /*4f50*/  IADD3 R3, -R28, -0x1, R3 ;  /* 0xffffffff1c037810 */ /* 0x000fe20007ffe103 */
        /* <DEDUP_REMOVED lines=9> */
[----:B------:R-:W-:Y:S01]  /*4ff0*/  LEA R22, P0, R23, c[0x0][0x198], 0x2 ;  /* 0x0000660017167a11 */ /* 0x000fe200078010ff */
[----:B------:R-:W-:Y:S01]  /*5000*/  IMAD.SHL.U32 R5, R8, 0x8, RZ ;  /* 0x0000000808057824 */ /* 0x000fe200078e00ff */
[----:B------:R-:W-:-:S02]  /*5010*/  LEA R29, R21, 0x7, 0x3 ;  /* 0x00000007151d7811 */ /* 0x000fc400078e18ff */
[----:B------:R-:W-:Y:S01]  /*5020*/  LEA.HI.X R23, R23, c[0x0][0x19c], R10, 0x2, P0 ;  /* 0x0000670017177a11 */ /* 0x000fe200000f140a */
[----:B------:R-:W-:Y:S01]  /*5030*/  IMAD.MOV.U32 R10, RZ, RZ, RZ ;  /* 0x000000ffff0a7224 */ /* 0x000fe200078e00ff */
[----:B------:R-:W-:Y:S02]  /*5040*/  SHF.R.S32.HI R7, RZ, 0x1f, R6 ;  /* 0x0000001fff077819 */ /* 0x000fe40000011406 */
[C---:B------:R-:W-:Y:S02]  /*5050*/  IADD3 R25, R5.reuse, 0x100, RZ ;  /* 0x0000010005197810 */ /* 0x040fe40007ffe0ff */
[C---:B------:R-:W-:Y:S02]  /*5060*/  IADD3 R26, R5.reuse, 0x200, RZ ;  /* 0x00000200051a7810 */ /* 0x040fe40007ffe0ff */
[----:B------:R-:W-:Y:S02]  /*5070*/  IADD3 R27, R5, 0x300, RZ ;  /* 0x00000300051b7810 */ /* 0x000fe40007ffe0ff */
.L_x_16446:
[----:B------:R-:W2:Y:S02]  /*5080*/  LDG.E.CONSTANT R13, [R22.64] ;  /* 0x0000000a160d7981 */ /* 0x000ea4000c1e9900 */
[----:B--2---:R-:W-:Y:S01]  /*5090*/  SHF.R.S32.HI R12, RZ, 0x1f, R13 ;  /* 0x0000001fff0c7819 */ /* 0x004fe2000001140d */
[----:B------:R-:W-:-:S04]  /*50a0*/  IMAD.WIDE.U32 R16, R13, c[0x0][0x1bc], R6 ;  /* 0x00006f000d107a25 */ /* 0x000fc800078e0006 */
[----:B------:R-:W-:-:S04]  /*50b0*/  IMAD R12, R12, c[0x0][0x1bc], RZ ;  /* 0x00006f000c0c7a24 */ /* 0x000fc800078e02ff */
[----:B------:R-:W-:Y:S01]  /*50c0*/  IMAD R15, R13, R24, R12 ;  /* 0x000000180d0f7224 */ /* 0x000fe200078e020c */
[----:B------:R-:W-:-:S03]  /*50d0*/  IADD3 R13, P0, R25, R16, RZ ;  /* 0x00000010190d7210 */ /* 0x000fc60007f1e0ff */
[----:B------:R-:W-:Y:S01]  /*50e0*/  IMAD.IADD R44, R17, 0x1, R15 ;  /* 0x00000001112c7824 */ /* 0x000fe200078e020f */
[C---:B------:R-:W-:Y:S02]  /*50f0*/  IADD3 R15, P2, R26.reuse, R16, RZ ;  /* 0x000000101a0f7210 */ /* 0x040fe40007f5e0ff */
[----:B------:R-:W-:Y:S02]  /*5100*/  LEA R12, P1, R13, c[0x0][0x188], 0x1 ;  /* 0x000062000d0c7a11 */ /* 0x000fe400078208ff */
[-C--:B------:R-:W-:Y:S02]  /*5110*/  LEA.HI.X.SX32 R18, R25, R44.reuse, 0x1, P0 ;  /* 0x0000002c19127211 */ /* 0x080fe400000f0eff */
[----:B------:R-:W-:Y:S02]  /*5120*/  LEA R14, P0, R15, c[0x0][0x188], 0x1 ;  /* 0x000062000f0e7a11 */ /* 0x000fe400078008ff */
[----:B------:R-:W-:Y:S02]  /*5130*/  LEA.HI.X.SX32 R30, R26, R44, 0x1, P2 ;  /* 0x0000002c1a1e7211 */ /* 0x000fe400010f0eff */
[----:B------:R-:W-:-:S02]  /*5140*/  LEA.HI.X R13, R13, c[0x0][0x18c], R18, 0x1, P1 ;  /* 0x000063000d0d7a11 */ /* 0x000fc400008f0c12 */
[-C--:B------:R-:W-:Y:S02]  /*5150*/  IADD3 R17, P3, R27, R16.reuse, RZ ;  /* 0x000000101b117210 */ /* 0x080fe40007f7e0ff */
[----:B------:R-:W-:Y:S01]  /*5160*/  LEA.HI.X R15, R15, c[0x0][0x18c], R30, 0x1, P0 ;  /* 0x000063000f0f7a11 */ /* 0x000fe200000f0c1e */
[----:B-----5:R0:W5:Y:S01]  /*5170*/  LDG.E.CONSTANT R48, [R12.64] ;  /* 0x0000000a0c307981 */ /* 0x020162000c1e9900 */
[----:B------:R-:W-:Y:S02]  /*5180*/  IADD3 R16, P0, R5, R16, RZ ;  /* 0x0000001005107210 */ /* 0x000fe40007f1e0ff */
[-C--:B------:R-:W-:Y:S01]  /*5190*/  LEA.HI.X.SX32 R18, R27, R44.reuse, 0x1, P3 ;  /* 0x0000002c1b127211 */ /* 0x080fe200018f0eff */
[----:B------:R0:W5:Y:S01]  /*51a0*/  LDG.E.CONSTANT R49, [R12.64+0x4] ;  /* 0x0000040a0c317981 */ /* 0x000162000c1e9900 */
[----:B------:R-:W-:Y:S02]  /*51b0*/  LEA R40, P1, R16, c[0x0][0x188], 0x1 ;  /* 0x0000620010287a11 */ /* 0x000fe400078208ff */
[C---:B------:R-:W-:Y:S01]  /*51c0*/  LEA R42, P4, R17.reuse, c[0x0][0x188], 0x1 ;  /* 0x00006200112a7a11 */ /* 0x040fe200078808ff */
[----:B------:R0:W5:Y:S03]  /*51d0*/  LDG.E.CONSTANT R51, [R12.64+0x8] ;  /* 0x0000080a0c337981 */ /* 0x000166000c1e9900 */
[----:B------:R-:W-:Y:S01]  /*51e0*/  LEA.HI.X R43, R17, c[0x0][0x18c], R18, 0x1, P4 ;  /* 0x00006300112b7a11 */ /* 0x000fe200020f0c12 */
[----:B------:R0:W5:Y:S04]  /*51f0*/  LDG.E.CONSTANT R38, [R12.64+0xc] ;  /* 0x00000c0a0c267981 */ /* 0x000168000c1e9900 */
[----:B-1----:R1:W5:Y:S04]  /*5200*/  LDG.E.CONSTANT R36, [R14.64] ;  /* 0x0000000a0e247981 */ /* 0x002368000c1e9900 */
[----:B------:R1:W5:Y:S01]  /*5210*/  LDG.E.CONSTANT R37, [R14.64+0x4] ;  /* 0x0000040a0e257981 */ /* 0x000362000c1e9900 */
[----:B0-----:R-:W-:-:S03]  /*5220*/  LEA.HI.X.SX32 R13, R5, R44, 0x1, P0 ;  /* 0x0000002c050d7211 */ /* 0x001fc600000f0eff */
[----:B------:R1:W5:Y:S01]  /*5230*/  LDG.E.CONSTANT R35, [R14.64+0x8] ;  /* 0x0000080a0e237981 */ /* 0x000362000c1e9900 */
[----:B------:R-:W-:-:S03]  /*5240*/  LEA.HI.X R41, R16, c[0x0][0x18c], R13, 0x1, P1 ;  /* 0x0000630010297a11 */ /* 0x000fc600008f0c0d */
[----:B------:R-:W0:Y:S04]  /*5250*/  LDS.128 R16, [R28+-0x10] ;  /* 0xfffff0001c107984 */ /* 0x000e280000000c00 */
[----:B------:R2:W5:Y:S04]  /*5260*/  LDG.E.CONSTANT R44, [R40.64] ;  /* 0x0000000a282c7981 */ /* 0x000568000c1e9900 */
[----:B------:R2:W5:Y:S04]  /*5270*/  LDG.E.CONSTANT R39, [R40.64+0x4] ;  /* 0x0000040a28277981 */ /* 0x000568000c1e9900 */
[----:B------:R2:W5:Y:S04]  /*5280*/  LDG.E.CONSTANT R45, [R40.64+0x8] ;  /* 0x0000080a282d7981 */ /* 0x000568000c1e9900 */
[----:B------:R2:W5:Y:S04]  /*5290*/  LDG.E.CONSTANT R46, [R40.64+0xc] ;  /* 0x00000c0a282e7981 */ /* 0x000568000c1e9900 */
[----:B------:R1:W5:Y:S01]  /*52a0*/  LDG.E.CONSTANT R34, [R14.64+0xc] ;  /* 0x00000c0a0e227981 */ /* 0x000362000c1e9900 */
[----:B------:R-:W-:Y:S03]  /*52b0*/  BSSY B1, `(.L_x_16438) ;  /* 0x0000028000017945 */ /* 0x000fe60003800000 */
[----:B------:R3:W5:Y:S04]  /*52c0*/  LDG.E.CONSTANT R30, [R42.64] ;  /* 0x0000000a2a1e7981 */ /* 0x000768000c1e9900 */
[----:B------:R3:W5:Y:S04]  /*52d0*/  LDG.E.CONSTANT R31, [R42.64+0x4] ;  /* 0x0000040a2a1f7981 */ /* 0x000768000c1e9900 */
[----:B-1----:R2:W1:Y:S01]  /*52e0*/  LDS.128 R12, [R28] ;  /* 0x000000001c0c7984 */ /* 0x0024620000000c00 */
[----:B------:R-:W-:-:S03]  /*52f0*/  ISETP.NE.AND P0, PT, R3, RZ, PT ;  /* 0x000000ff0300720c */ /* 0x000fc60003f05270 */
[----:B------:R3:W5:Y:S04]  /*5300*/  LDG.E.CONSTANT R32, [R42.64+0x8] ;  /* 0x0000080a2a207981 */ /* 0x000768000c1e9900 */
[----:B------:R3:W5:Y:S01]  /*5310*/  LDG.E.CONSTANT R33, [R42.64+0xc] ;  /* 0x00000c0a2a217981 */ /* 0x000762000c1e9900 */
[----:B0-----:R-:W-:Y:S02]  /*5320*/  F2FP.BF16.PACK_AB R17, R17, R16 ;  /* 0x000000101111723e */ /* 0x001fe400000010ff */
[----:B---3--:R-:W-:-:S03]  /*5330*/  F2FP.BF16.PACK_AB R42, R19, R18 ;  /* 0x00000012132a723e */ /* 0x008fc600000010ff */
        /* <DEDUP_REMOVED lines=31> */
.L_x_16439:
[----:B--2---:R-:W-:Y:S05]  /*5530*/  BSYNC B1 ;  /* 0x0000000000017941 */ /* 0x004fea0003800000 */
.L_x_16438:
[----:B-----5:R-:W-:Y:S01]  /*5540*/  HFMA2.BF16_V2 R44, R17, R44, -RZ.H0_H0 ;  /* 0x0000002c112c7231 */ /* 0x020fe200003400ff */
[----:B-1----:R-:W-:Y:S01]  /*5550*/  F2FP.BF16.PACK_AB R16, R13, R12 ;  /* 0x0000000c0d10723e */ /* 0x002fe200000010ff */
        /* <DEDUP_REMOVED lines=12> */
[--C-:B------:R-:W-:Y:S01]  /*5620*/  PRMT R16, RZ, 0x5410, R45.reuse ;  /* 0x00005410ff107816 */ /* 0x100fe2000000002d */
[----:B------:R-:W-:Y:S01]  /*5630*/  HFMA2.BF16_V2 R46, R13, R46, -RZ.H0_H0 ;  /* 0x0000002e0d2e7231 */ /* 0x000fe200003400ff */
[----:B------:R-:W-:Y:S01]  /*5640*/  PRMT R45, RZ, 0x7610, R45 ;  /* 0x00007610ff2d7816 */ /* 0x000fe2000000002d */
[----:B------:R-:W-:-:S03]  /*5650*/  FADD.FTZ R15, R15, R39 ;  /* 0x000000270f0f7221 */ /* 0x000fc60000010000 */
        /* <DEDUP_REMOVED lines=34> */
.L_x_16441:
[----:B------:R-:W-:Y:S05]  /*5880*/  BSYNC B1 ;  /* 0x0000000000017941 */ /* 0x000fea0003800000 */
.L_x_16440:
        /* <DEDUP_REMOVED lines=49> */
.L_x_16443:
[----:B------:R-:W-:Y:S05]  /*5ba0*/  BSYNC B1 ;  /* 0x0000000000017941 */ /* 0x000fea0003800000 */
.L_x_16442:
[--C-:B------:R-:W-:Y:S01]  /*5bb0*/  PRMT R19, RZ, 0x5410, R38.reuse ;  /* 0x00005410ff137816 */ /* 0x100fe20000000026 */
[----:B------:R-:W-:Y:S01]  /*5bc0*/  HFMA2.BF16_V2 R36, R17, R36, -RZ.H0_H0 ;  /* 0x0000002411247231 */ /* 0x000fe200003400ff */
[----:B------:R-:W-:Y:S01]  /*5bd0*/  PRMT R38, RZ, 0x7610, R38 ;  /* 0x00007610ff267816 */ /* 0x000fe20000000026 */
[----:B------:R-:W-:Y:S01]  /*5be0*/  HFMA2.BF16_V2 R37, R12, R37, -RZ.H0_H0 ;  /* 0x000000250c257231 */ /* 0x000fe200003400ff */
[----:B------:R-:W-:Y:S01]  /*5bf0*/  FADD.FTZ R16, R16, R39 ;  /* 0x0000002710107221 */ /* 0x000fe20000010000 */
[----:B------:R-:W-:Y:S01]  /*5c00*/  HFMA2.BF16_V2 R35, R14, R35, -RZ.H0_H0 ;  /* 0x000000230e237231 */ /* 0x000fe200003400ff */
[----:B------:R-:W-:Y:S01]  /*5c10*/  FADD.FTZ R15, R15, R18 ;  /* 0x000000120f0f7221 */ /* 0x000fe20000010000 */
[----:B------:R-:W-:Y:S01]  /*5c20*/  HFMA2.BF16_V2 R34, R13, R34, -RZ.H0_H0 ;  /* 0x000000220d227231 */ /* 0x000fe200003400ff */
[----:B------:R-:W-:Y:S01]  /*5c30*/  FADD.FTZ R19, R19, R38 ;  /* 0x0000002613137221 */ /* 0x000fe20000010000 */
[--C-:B------:R-:W-:Y:S01]  /*5c40*/  PRMT R38, RZ, 0x5410, R36.reuse ;  /* 0x00005410ff267816 */ /* 0x100fe20000000024 */
[----:B------:R-:W-:Y:S01]  /*5c50*/  BSSY B1, `(.L_x_16444) ;  /* 0x0000032000017945 */ /* 0x000fe20003800000 */
[----:B------:R-:W-:Y:S01]  /*5c60*/  PRMT R36, RZ, 0x7610, R36 ;  /* 0x00007610ff247816 */ /* 0x000fe20000000024 */
[----:B------:R-:W-:-:S02]  /*5c70*/  FADD.FTZ R16, R16, R19 ;  /* 0x0000001310107221 */ /* 0x000fc40000010000 */
[----:B------:R-:W-:Y:S02]  /*5c80*/  FADD.FTZ R20, R15, R20 ;  /* 0x000000140f147221 */ /* 0x000fe40000010000 */
        /* <DEDUP_REMOVED lines=24> */
[-C--:B------:R-:W-:Y:S02]  /*5e10*/  ISETP.GE.AND P0, PT, R19, R0.reuse, PT ;  /* 0x000000001300720c */ /* 0x080fe40003f06270 */
[----:B------:R-:W-:Y:S02]  /*5e20*/  @P6 PRMT R30, RZ, 0x7610, R30 ;  /* 0x00007610ff1e6816 */ /* 0x000fe4000000001e */
[----:B------:R-:W-:Y:S02]  /*5e30*/  ISETP.GE.AND P6, PT, R29, R0, PT ;  /* 0x000000001d00720c */ /* 0x000fe40003fc6270 */
[----:B------:R-:W-:-:S02]  /*5e40*/  PRMT R15, R31, 0x7632, R15 ;  /* 0x000076321f0f7816 */ /* 0x000fc4000000000f */
[C---:B------:R-:W-:Y:S02]  /*5e50*/  IADD3 R19, R29.reuse, -0x3, RZ ;  /* 0xfffffffd1d137810 */ /* 0x040fe40007ffe0ff */
[----:B------:R-:W-:Y:S02]  /*5e60*/  IADD3 R35, R29, -0x2, RZ ;  /* 0xfffffffe1d237810 */ /* 0x000fe40007ffe0ff */
[-C--:B------:R-:W-:Y:S02]  /*5e70*/  ISETP.GE.AND P1, PT, R37, R0.reuse, PT ;  /* 0x000000002500720c */ /* 0x080fe40003f26270 */
[----:B------:R-:W-:Y:S02]  /*5e80*/  SEL R16, R31, RZ, !P5 ;  /* 0x000000ff1f107207 */ /* 0x000fe40006800000 */
        /* <DEDUP_REMOVED lines=14> */
.L_x_16445:
[----:B------:R-:W-:Y:S05]  /*5f70*/  BSYNC B1 ;  /* 0x0000000000017941 */ /* 0x000fea0003800000 */
.L_x_16444:
        /* <DEDUP_REMOVED lines=29> */
.L_x_16437:
[----:B------:R-:W-:Y:S05]  /*6150*/  BSYNC B0 ;  /* 0x0000000000007941 */ /* 0x000fea0003800000 */
.L_x_16436:
[----:B------:R-:W-:Y:S01]  /*6160*/  BAR.SYNC.DEFER_BLOCKING 0x0 ;  /* 0x0000000000007b1d */ /* 0x000fe20000010000 */
[----:B------:R-:W-:Y:S02]  /*6170*/  SHF.R.S32.HI R3, RZ, 0x1f, R2 ;  /* 0x0000001fff037819 */ /* 0x000fe40000011402 */
[----:B------:R-:W-:Y:S02]  /*6180*/  LOP3.LUT R0, R2, 0xffffffc0, RZ, 0xc0, !PT ;  /* 0xffffffc002007812 */ /* 0x000fe400078ec0ff */
[----:B------:R-:W-:Y:S02]  /*6190*/  LEA.HI R3, R3, R2, RZ, 0x5 ;  /* 0x0000000203037211 */ /* 0x000fe400078f28ff */
[----:B------:R-:W-:Y:S02]  /*61a0*/  ISETP.NE.AND P0, PT, R0, 0x40, PT ;  /* 0x000000400000780c */ /* 0x000fe40003f05270 */
[----:B------:R-:W-:-:S02]  /*61b0*/  SHF.R.S32.HI R3, RZ, 0x5, R3 ;  /* 0x00000005ff037819 */ /* 0x000fc40000011403 */
[C---:B------:R-:W-:Y:S02]  /*61c0*/  ISETP.GT.AND P3, PT, R2.reuse, 0x3f, PT ;  /* 0x0000003f0200780c */ /* 0x040fe40003f64270 */
[C---:B------:R-:W-:Y:S01]  /*61d0*/  LOP3.LUT R7, R2.reuse, 0xffffffe0, RZ, 0xc0, !PT ;  /* 0xffffffe002077812 */ /* 0x040fe200078ec0ff */
[----:B------:R-:W-:Y:S01]  /*61e0*/  IMAD R0, R3, 0x80, R8 ;  /* 0x0000008003007824 */ /* 0x000fe200078e0208 */
[----:B------:R-:W-:-:S05]  /*61f0*/  ISETP.GT.AND P1, PT, R2, 0x1f, PT ;  /* 0x0000001f0200780c */ /* 0x000fca0003f24270 */
[----:B------:R-:W-:Y:S04]  /*6200*/  @!P0 STS [R0.X4+-0x2e0], R20 ;  /* 0xfffd201400008388 */ /* 0x000fe80000004800 */
[----:B------:R-:W-:Y:S04]  /*6210*/  @!P0 STS [R0.X4+-0x260], R11 ;  /* 0xfffda00b00008388 */ /* 0x000fe80000004800 */
[----:B------:R-:W-:Y:S04]  /*6220*/  @!P0 STS [R0.X4+-0x1e0], R9 ;  /* 0xfffe200900008388 */ /* 0x000fe80000004800 */
[----:B------:R-:W-:Y:S04]  /*6230*/  @!P0 STS [R0.X4+-0x160], R10 ;  /* 0xfffea00a00008388 */ /* 0x000fe80000004800 */
[----:B------:R-:W-:Y:S01]  /*6240*/  BAR.SYNC.DEFER_BLOCKING 0x0 ;  /* 0x0000000000007b1d */ /* 0x000fe20000010000 */
[----:B------:R-:W-:-:S02]  /*6250*/  ISETP.NE.AND P0, PT, R7, 0x20, PT ;  /* 0x000000200700780c */ /* 0x000fc40003f05270 */
[----:B------:R-:W-:-:S04]  /*6260*/  IADD3 R7, R2, 0x1f, RZ ;  /* 0x0000001f02077810 */ /* 0x000fc80007ffe0ff */
[----:B------:R-:W-:Y:S01]  /*6270*/  ISETP.GT.U32.AND P2, PT, R7, 0x3e, PT ;  /* 0x0000003e0700780c */ /* 0x000fe20003f44070 */
[----:B------:R-:W2:Y:S04]  /*6280*/  @!P3 LDS R3, [R0.X4+0x120] ;  /* 0x000120000003b984 */ /* 0x000ea80000004800 */
[----:B------:R-:W3:Y:S04]  /*6290*/  @!P3 LDS R4, [R0.X4+0x1a0] ;  /* 0x0001a0000004b984 */ /* 0x000ee80000004800 */
[----:B0-----:R-:W0:Y:S04]  /*62a0*/  @!P3 LDS R6, [R0.X4+0x220] ;  /* 0x000220000006b984 */ /* 0x001e280000004800 */
[----:B------:R-:W4:Y:S01]  /*62b0*/  @!P3 LDS R5, [R0.X4+0x2a0] ;  /* 0x0002a0000005b984 */ /* 0x000f220000004800 */
[----:B--2---:R-:W-:-:S03]  /*62c0*/  @!P3 FADD.FTZ R20, R3, R20 ;  /* 0x000000140314b221 */ /* 0x004fc60000010000 */
[----:B------:R-:W-:Y:S01]  /*62d0*/  BAR.SYNC.DEFER_BLOCKING 0x0 ;  /* 0x0000000000007b1d */ /* 0x000fe20000010000 */
[----:B---3--:R-:W-:Y:S02]  /*62e0*/  @!P3 FADD.FTZ R11, R4, R11 ;  /* 0x0000000b040bb221 */ /* 0x008fe40000010000 */
[----:B0-----:R-:W-:Y:S02]  /*62f0*/  @!P3 FADD.FTZ R9, R6, R9 ;  /* 0x000000090609b221 */ /* 0x001fe40000010000 */
[----:B----4-:R-:W-:Y:S01]  /*6300*/  @!P3 FADD.FTZ R10, R5, R10 ;  /* 0x0000000a050ab221 */ /* 0x010fe20000010000 */
        /* <DEDUP_REMOVED lines=11> */
[----:B0-2---:R-:W0:Y:S01]  /*63c0*/  S2UR UR4, SR_CTAID.Y ;  /* 0x00000000000479c3 */ /* 0x005e220000002600 */
[----:B------:R-:W-:Y:S01]  /*63d0*/  ULDC UR7, c[0x0][0xc] ;  /* 0x0000030000077ab9 */ /* 0x000fe20000000800 */
[----:B------:R-:W-:Y:S01]  /*63e0*/  @!P1 FADD.FTZ R20, R3, R20 ;  /* 0x0000001403149221 */ /* 0x000fe20000010000 */
[----:B------:R-:W-:Y:S01]  /*63f0*/  IADD3 R0, R8, 0x20, RZ ;  /* 0x0000002008007810 */ /* 0x000fe20007ffe0ff */
[----:B---3--:R-:W-:-:S02]  /*6400*/  @!P1 FADD.FTZ R11, R2, R11 ;  /* 0x0000000b020b9221 */ /* 0x008fc40000010000 */
[----:B----4-:R-:W-:Y:S01]  /*6410*/  @!P1 FADD.FTZ R9, R4, R9 ;  /* 0x0000000904099221 */ /* 0x010fe20000010000 */
[----:B------:R-:W-:Y:S01]  /*6420*/  IADD3 R4, R8, 0x40, RZ ;  /* 0x0000004008047810 */ /* 0x000fe20007ffe0ff */
[----:B------:R-:W2:Y:S01]  /*6430*/  S2UR UR5, SR_CTAID.X ;  /* 0x00000000000579c3 */ /* 0x000ea20000002500 */
[----:B-1----:R-:W-:Y:S01]  /*6440*/  @!P1 FADD.FTZ R10, R5, R10 ;  /* 0x0000000a050a9221 */ /* 0x002fe20000010000 */
[----:B------:R-:W-:-:S04]  /*6450*/  F2FP.BF16.PACK_AB R11, R11, R20 ;  /* 0x000000140b0b723e */ /* 0x000fc800000010ff */
[----:B------:R-:W-:Y:S02]  /*6460*/  F2FP.BF16.PACK_AB R9, R10, R9 ;  /* 0x000000090a09723e */ /* 0x000fe400000010ff */
[----:B------:R-:W1:Y:S01]  /*6470*/  S2UR UR6, SR_CTAID.Z ;  /* 0x00000000000679c3 */ /* 0x000e620000002700 */
[----:B0-----:R-:W-:-:S03]  /*6480*/  UIMAD UR4, UR4, UR7, URZ ;  /* 0x00000007040472a4 */ /* 0x001fc6000f8e023f */
[----:B------:R-:W-:Y:S02]  /*6490*/  ULDC UR7, c[0x0][0x14] ;  /* 0x0000050000077ab9 */ /* 0x000fe40000000800 */
[----:B------:R-:W-:Y:S02]  /*64a0*/  UIMAD UR4, UR4, UR7, URZ ;  /* 0x00000007040472a4 */ /* 0x000fe4000f8e023f */
[----:B--2---:R-:W-:Y:S02]  /*64b0*/  UIMAD UR5, UR5, UR7, URZ ;  /* 0x00000007050572a4 */ /* 0x004fe4000f8e023f */
[----:B------:R-:W-:Y:S02]  /*64c0*/  USHF.L.U32 UR4, UR4, 0x7, URZ ;  /* 0x0000000704047899 */ /* 0x000fe4000800063f */
[----:B------:R-:W-:Y:S02]  /*64d0*/  USHF.L.U32 UR5, UR5, 0x7, URZ ;  /* 0x0000000705057899 */ /* 0x000fe4000800063f */
[----:B------:R-:W-:-:S02]  /*64e0*/  USHF.R.S32.HI UR7, URZ, 0x1f, UR4 ;  /* 0x0000001f3f077899 */ /* 0x000fc40008011404 */
[----:B-1----:R-:W-:Y:S02]  /*64f0*/  USHF.L.U32 UR6, UR6, 0x7, URZ ;  /* 0x0000000706067899 */ /* 0x002fe4000800063f */
        /* <DEDUP_REMOVED lines=8> */
[----:B------:R-:W-:-:S02]  /*6580*/  IADD3 R8, R8, 0x60, RZ ;  /* 0x0000006008087810 */ /* 0x000fc40007ffe0ff */
[----:B------:R-:W-:Y:S02]  /*6590*/  LEA.HI.X R3, R6, c[0x0][0x174], R3, 0x1, P0 ;  /* 0x00005d0006037a11 */ /* 0x000fe400000f0c03 */
[----:B------:R-:W-:Y:S02]  /*65a0*/  IADD3 R5, P0, R0, UR4, RZ ;  /* 0x0000000400057c10 */ /* 0x000fe4000ff1e0ff */
[----:B------:R-:W-:Y:S01]  /*65b0*/  IADD3 R13, P2, R8, UR4, RZ ;  /* 0x00000004080d7c10 */ /* 0x000fe2000ff5e0ff */
[----:B------:R0:W-:Y:S01]  /*65c0*/  STG.E.U16 [R2.64], R11 ;  /* 0x0000000b02007986 */ /* 0x0001e2000c10150a */
[----:B------:R-:W-:Y:S02]  /*65d0*/  LEA.HI.X.SX32 R14, R0, UR7, 0x1, P0 ;  /* 0x00000007000e7c11 */ /* 0x000fe400080f0eff */
[----:B------:R-:W-:Y:S02]  /*65e0*/  LEA.HI.X.SX32 R0, R4, UR7, 0x1, P1 ;  /* 0x0000000704007c11 */ /* 0x000fe400088f0eff */
[----:B------:R-:W-:-:S02]  /*65f0*/  LEA R6, P1, R7, c[0x0][0x170], 0x1 ;  /* 0x00005c0007067a11 */ /* 0x000fc400078208ff */
[----:B------:R-:W-:Y:S02]  /*6600*/  LEA R4, P0, R5, c[0x0][0x170], 0x1 ;  /* 0x00005c0005047a11 */ /* 0x000fe400078008ff */
[----:B------:R-:W-:Y:S02]  /*6610*/  LEA.HI.X.SX32 R8, R8, UR7, 0x1, P2 ;  /* 0x0000000708087c11 */ /* 0x000fe400090f0eff */
[----:B------:R-:W-:Y:S02]  /*6620*/  LEA R12, P2, R13, c[0x0][0x170], 0x1 ;  /* 0x00005c000d0c7a11 */ /* 0x000fe400078408ff */
[----:B------:R-:W-:Y:S02]  /*6630*/  LEA.HI.X R7, R7, c[0x0][0x174], R0, 0x1, P1 ;  /* 0x00005d0007077a11 */ /* 0x000fe400008f0c00 */
[----:B------:R-:W-:Y:S02]  /*6640*/  LEA.HI.X R5, R5, c[0x0][0x174], R14, 0x1, P0 ;  /* 0x00005d0005057a11 */ /* 0x000fe400000f0c0e */
[----:B------:R-:W-:-:S02]  /*6650*/  PRMT R0, R11, 0x7632, R0 ;  /* 0x000076320b007816 */ /* 0x000fc40000000000 */
[----:B------:R-:W-:Y:S02]  /*6660*/  LEA.HI.X R13, R13, c[0x0][0x174], R8, 0x1, P2 ;  /* 0x00005d000d0d7a11 */ /* 0x000fe400010f0c08 */
[----:B0-----:R-:W-:Y:S01]  /*6670*/  PRMT R3, R9, 0x7632, R3 ;  /* 0x0000763209037816 */ /* 0x001fe20000000003 */
[----:B------:R-:W-:Y:S04]  /*6680*/  STG.E.U16 [R4.64], R0 ;  /* 0x0000000004007986 */ /* 0x000fe8000c10150a */
[----:B------:R-:W-:Y:S04]  /*6690*/  STG.E.U16 [R6.64], R9 ;  /* 0x0000000906007986 */ /* 0x000fe8000c10150a */
[----:B------:R-:W-:Y:S01]  /*66a0*/  STG.E.U16 [R12.64], R3 ;  /* 0x000000030c007986 */ /* 0x000fe2000c10150a */
[----:B------:R-:W-:Y:S05]  /*66b0*/  EXIT ;  /* 0x000000000000794d */ /* 0x000fea0003800000 */
.L_x_16402:
[----:B------:R-:W-:Y:S01]  /*66c0*/  IMAD.MOV.U32 R30, RZ, RZ, R35 ;  /* 0x000000ffff1e7224 */ /* 0x000fe200078e0023 */
[----:B------:R-:W-:Y:S01]  /*66d0*/  MOV R28, 0x6720 ;  /* 0x00006720001c7802 */ /* 0x000fe20000000f00 */
[----:B------:R-:W-:-:S02]  /*66e0*/  IMAD.MOV.U32 R31, RZ, RZ, 0x2 ;  /* 0x00000002ff1f7424 */ /* 0x000fc400078e00ff */
[----:B------:R-:W-:Y:S02]  /*66f0*/  IMAD.MOV.U32 R32, RZ, RZ, 0x1f ;  /* 0x0000001fff207424 */ /* 0x000fe400078e00ff */
[----:B------:R-:W-:Y:S02]  /*6700*/  IMAD.MOV.U32 R33, RZ, RZ, -0x1 ;  /* 0xffffffffff217424 */ /* 0x000fe400078e00ff */
[----:B------:R-:W-:Y:S05]  /*6710*/  CALL.REL.NOINC `($__internal_344_$__cuda_sm70_shflsync_bfly_p) ;  /* 0x0000031000007944 */ /* 0x000fea0003c00000 */
[----:B-1----:R-:W-:Y:S01]  /*6720*/  IMAD.MOV.U32 R28, RZ, RZ, R30 ;  /* 0x000000ffff1c7224 */ /* 0x002fe200078e001e */
[----:B0-----:R-:W-:Y:S05]  /*6730*/  BRA `(.L_x_16447) ;  /* 0xffffbbb000007947 */ /* 0x001fea000383ffff */
.L_x_16403:
[----:B------:R-:W-:Y:S01]  /*6740*/  IMAD.MOV.U32 R30, RZ, RZ, R35 ;  /* 0x000000ffff1e7224 */ /* 0x000fe200078e0023 */
[----:B------:R-:W-:Y:S01]  /*6750*/  MOV R28, 0x67a0 ;  /* 0x000067a0001c7802 */ /* 0x000fe20000000f00 */
[----:B------:R-:W-:Y:S02]  /*6760*/  IMAD.MOV.U32 R31, RZ, RZ, 0x1 ;  /* 0x00000001ff1f7424 */ /* 0x000fe400078e00ff */
[----:B------:R-:W-:Y:S02]  /*6770*/  IMAD.MOV.U32 R32, RZ, RZ, 0x1f ;  /* 0x0000001fff207424 */ /* 0x000fe400078e00ff */
[----:B------:R-:W-:Y:S02]  /*6780*/  IMAD.MOV.U32 R33, RZ, RZ, -0x1 ;  /* 0xffffffffff217424 */ /* 0x000fe400078e00ff */
[----:B------:R-:W-:Y:S05]  /*6790*/  CALL.REL.NOINC `($__internal_344_$__cuda_sm70_shflsync_bfly_p) ;  /* 0x0000029000007944 */ /* 0x000fea0003c00000 */
[----:B-1----:R-:W-:Y:S01]  /*67a0*/  IMAD.MOV.U32 R28, RZ, RZ, R30 ;  /* 0x000000ffff1c7224 */ /* 0x002fe200078e001e */
[----:B0-----:R-:W-:Y:S05]  /*67b0*/  BRA `(.L_x_16448) ;  /* 0xffffbb6000007947 */ /* 0x001fea000383ffff */
.L_x_16407:
        /* <DEDUP_REMOVED lines=8> */
.L_x_16408:
        /* <DEDUP_REMOVED lines=8> */
.L_x_16412:
[----:B------:R-:W-:Y:S01]  /*68c0*/  IMAD.MOV.U32 R30, RZ, RZ, R9 ;  /* 0x000000ffff1e7224 */ /* 0x000fe200078e0009 */
[----:B------:R-:W-:Y:S01]  /*68d0*/  MOV R28, 0x6920 ;  /* 0x00006920001c7802 */ /* 0x000fe20000000f00 */
[----:B------:R-:W-:-:S02]  /*68e0*/  IMAD.MOV.U32 R31, RZ, RZ, 0x10 ;  /* 0x00000010ff1f7424 */ /* 0x000fc400078e00ff */
[----:B------:R-:W-:Y:S02]  /*68f0*/  IMAD.MOV.U32 R32, RZ, RZ, 0x1f ;  /* 0x0000001fff207424 */ /* 0x000fe400078e00ff */
[----:B------:R-:W-:Y:S02]  /*6900*/  IMAD.MOV.U32 R33, RZ, RZ, -0x1 ;  /* 0xffffffffff217424 */ /* 0x000fe400078e00ff */
[----:B-----5:R-:W-:Y:S05]  /*6910*/  CALL.REL.NOINC `($__internal_344_$__cuda_sm70_shflsync_bfly_p) ;  /* 0x0000011000007944 */ /* 0x020fea0003c00000 */
[----:B-1----:R-:W-:Y:S01]  /*6920*/  IMAD.MOV.U32 R6, RZ, RZ, R30 ;  /* 0x000000ffff067224 */ /* 0x002fe200078e001e */
[----:B0-----:R-:W-:Y:S05]  /*6930*/  BRA `(.L_x_16451) ;  /* 0xffffc95000007947 */ /* 0x001fea000383ffff */
.L_x_16413:
[----:B------:R-:W-:Y:S01]  /*6940*/  IMAD.MOV.U32 R30, RZ, RZ, R11 ;  /* 0x000000ffff1e7224 */ /* 0x000fe200078e000b */
[----:B------:R-:W-:Y:S01]  /*6950*/  MOV R28, 0x69a0 ;  /* 0x000069a0001c7802 */ /* 0x000fe20000000f00 */
[----:B------:R-:W-:Y:S02]  /*6960*/  IMAD.MOV.U32 R31, RZ, RZ, 0x8 ;  /* 0x00000008ff1f7424 */ /* 0x000fe400078e00ff */
[----:B------:R-:W-:Y:S02]  /*6970*/  IMAD.MOV.U32 R32, RZ, RZ, 0x1f ;  /* 0x0000001fff207424 */ /* 0x000fe400078e00ff */
[----:B------:R-:W-:Y:S02]  /*6980*/  IMAD.MOV.U32 R33, RZ, RZ, -0x1 ;  /* 0xffffffffff217424 */ /* 0x000fe400078e00ff */
[----:B0----5:R-:W-:Y:S05]  /*6990*/  CALL.REL.NOINC `($__internal_344_$__cuda_sm70_shflsync_bfly_p) ;  /* 0x0000009000007944 */ /* 0x021fea0003c00000 */
[----:B-1----:R-:W-:Y:S01]  /*69a0*/  FMNMX.FTZ R6, R11, R30, !PT ;  /* 0x0000001e0b067209 */ /* 0x002fe20007810000 */
[----:B0-----:R-:W-:Y:S01]  /*69b0*/  IMAD.MOV.U32 R31, RZ, RZ, 0x4 ;  /* 0x00000004ff1f7424 */ /* 0x001fe200078e00ff */
[----:B------:R-:W-:Y:S01]  /*69c0*/  MOV R28, 0x6a10 ;  /* 0x00006a10001c7802 */ /* 0x000fe20000000f00 */
[----:B------:R-:W-:-:S02]  /*69d0*/  IMAD.MOV.U32 R32, RZ, RZ, 0x1f ;  /* 0x0000001fff207424 */ /* 0x000fc400078e00ff */
[----:B------:R-:W-:Y:S02]  /*69e0*/  IMAD.MOV.U32 R33, RZ, RZ, -0x1 ;  /* 0xffffffffff217424 */ /* 0x000fe400078e00ff */
[----:B------:R-:W-:Y:S02]  /*69f0*/  IMAD.MOV.U32 R30, RZ, RZ, R6 ;  /* 0x000000ffff1e7224 */ /* 0x000fe400078e0006 */
[----:B------:R-:W-:Y:S05]  /*6a00*/  CALL.REL.NOINC `($__internal_344_$__cuda_sm70_shflsync_bfly_p) ;  /* 0x0000002000007944 */ /* 0x000fea0003c00000 */
[----:B-1----:R-:W-:Y:S01]  /*6a10*/  IMAD.MOV.U32 R9, RZ, RZ, R30 ;  /* 0x000000ffff097224 */ /* 0x002fe200078e001e */
[----:B0-----:R-:W-:Y:S05]  /*6a20*/  BRA `(.L_x_16452) ;  /* 0xffffc8b000007947 */ /* 0x001fea000383ffff */
        .weak           $__internal_344_$__cuda_sm70_shflsync_bfly_p
        .type           $__internal_344_$__cuda_sm70_shflsync_bfly_p,@function
        .size           $__internal_344_$__cuda_sm70_shflsync_bfly_p,(.L_x_25005 - $__internal_344_$__cuda_sm70_shflsync_bfly_p)
$__internal_344_$__cuda_sm70_shflsync_bfly_p:
[----:B------:R-:W-:Y:S01]  /*6a30*/  IMAD.MOV.U32 R29, RZ, RZ, 0x0 ;  /* 0x00000000ff1d7424 */ /* 0x000fe200078e00ff */
[----:B------:R-:W-:Y:S04]  /*6a40*/  WARPSYNC R33 ;  /* 0x0000002100007348 */ /* 0x000fe80003800000 */
[----:B------:R0:W1:Y:S01]  /*6a50*/  SHFL.BFLY PT, R30, R30, R31, R32 ;  /* 0x0c00001f1e1e7389 */ /* 0x00006200000e0020 */
[----:B------:R-:W-:Y:S05]  /*6a60*/  RET.REL.NODEC R28 `(_ZN4vllm25paged_attention_v2_kernelI13__nv_bfloat16S1_Li128ELi8ELi128ELNS_18Fp8KVCacheDataTypeE0ELb0ELi512EEEvPfS3_PT_PKS4_PKT0_SA_ifPKiSC_iPKfiiiSE_SE_iiiii) ;  /* 0xffff95901c007950 */ /* 0x000fea0003c3ffff */
.L_x_16453:
        /* <DEDUP_REMOVED lines=9> */
.L_x_25005:


//--------------------- .text._ZN4vllm25paged_attention_v2_kernelI13__nv_bfloat16S1_Li120ELi8ELi128ELNS_18Fp8KVCacheDataTypeE0ELb0ELi512EEEvPfS3_PT_PKS4_PKT0_SA_ifPKiSC_iPKfiiiSE_SE_iiiii --------------------------
	.section	.text._ZN4vllm25paged_attention_v2_kernelI13__nv_bfloat16S1_Li120ELi8ELi128ELNS_18Fp8KVCacheDataTypeE0ELb0ELi512EEEvPfS3_PT_PKS4_PKT0_SA_ifPKiSC_iPKfiiiSE_SE_iiiii,"ax",@progbits
	.sectioninfo	@"SHI_REGISTERS=95"
	.align	128
        .global         _ZN4vllm25paged_attention_v2_kernelI13__nv_bfloat16S1_Li120ELi8ELi128ELNS_18Fp8KVCacheDataTypeE0ELb0ELi512EEEvPfS3_PT_PKS4_PKT0_SA_ifPKiSC_iPKfiiiSE_SE_iiiii
        .type           _ZN4vllm25paged_attention_v2_kernelI13__nv_bfloat16S1_Li120ELi8ELi128ELNS_18Fp8KVCacheDataTypeE0ELb0ELi512EEEvPfS3_PT_PKS4_PKT0_SA_ifPKiSC_iPKfiiiSE_SE_iiiii,@function
        .size           _ZN4vllm25paged_attention_v2_kernelI13__nv_bfloat16S1_Li120ELi8ELi128ELNS_18Fp8KVCacheDataTypeE0ELb0ELi512EEEvPfS3_PT_PKS4_PKT0_SA_ifPKiSC_iPKfiiiSE_SE_iiiii,(.L_x_25006 - _ZN4vllm25paged_attention_v2_kernelI13__nv_bfloat16S1_Li120ELi8ELi128ELNS_18Fp8KVCacheDataTypeE0ELb0ELi512EEEvPfS3_PT_PKS4_PKT0_SA_ifPKiSC_iPKfiiiSE_SE_iiiii)
        .other          _ZN4vllm25paged_attention_v2_kernelI13__nv_bfloat16S1_Li120ELi8ELi128ELNS_18Fp8KVCacheDataTypeE0ELb0ELi512EEEvPfS3_PT_PKS4_PKT0_SA_ifPKiSC_iPKfiiiSE_SE_iiiii,@"STO_CUDA_ENTRY STV_DEFAULT"
_ZN4vllm25paged_attention_v2_kernelI13__nv_bfloat16S1_Li120ELi8ELi128ELNS_18Fp8KVCacheDataTypeE0ELb0ELi512EEEvPfS3_PT_PKS4_PKT0_SA_ifPKiSC_iPKfiiiSE_SE_iiiii:
.text._ZN4vllm25paged_attention_v2_kernelI13__nv_bfloat16S1_Li120ELi8ELi128ELNS_18Fp8KVCacheDataTypeE0ELb0ELi512EEEvPfS3_PT_PKS4_PKT0_SA_ifPKiSC_iPKfiiiSE_SE_iiiii:
        /* <DEDUP_REMOVED lines=23> */
[----:B------:R-:W-:Y:S02]  /*0170*/  ULDC UR6, c[0x0][0x190] ;  /* 0x0000640000067ab9 */ /* 0x000fe40000000800 */
[----:B------:R-:W-:Y:S01]  /*0180*/  ULOP3.LUT UR5, UR5, UR6, URZ, 0x3c, !UPT ;  /* 0x0000000605057292 */ /* 0x000fe2000f8e3c3f */
[----:B-1----:R-:W-:Y:S01]  /*0190*/  IADD3 R4, R6, 0xffffffe, RZ ;  /* 0x0ffffffe06047810 */ /* 0x002fe20007ffe0ff */
[----:B------:R-:W-:-:S03]  /*01a0*/  USHF.L.U32 UR8, UR9, 0x6, URZ ;  /* 0x0000000609087899 */ /* 0x000fc6000800063f */
[----:B------:R1:W2:Y:S01]  /*01b0*/  F2I.FTZ.U32.TRUNC.NTZ R5, R4 ;  /* 0x0000000400057305 */ /* 0x0002a2000021f000 */
[----:B0-----:R-:W-:Y:S02]  /*01c0*/  IABS R2, c[0x0][0xc] ;  /* 0x0000030000027a13 */ /* 0x001fe40000000000 */
[----:B------:R-:W-:Y:S01]  /*01d0*/  ISETP.LE.AND P2, PT, RZ, UR5, PT ;  /* 0x00000005ff007c0c */ /* 0x000fe2000bf43270 */
[----:B------:R-:W-:-:S04]  /*01e0*/  UIADD3 UR5, UR16, 0x7, URZ ;  /* 0x0000000710057890 */ /* 0x000fc8000fffe03f */
[----:B------:R-:W-:Y:S01]  /*01f0*/  USHF.R.S32.HI UR6, URZ, 0x1f, UR5 ;  /* 0x0000001f3f067899 */ /* 0x000fe20008011405 */
[----:B-1----:R-:W-:-:S03]  /*0200*/  IMAD.MOV.U32 R4, RZ, RZ, RZ ;  /* 0x000000ffff047224 */ /* 0x002fc600078e00ff */
[----:B------:R-:W-:Y:S02]  /*0210*/  ULEA.HI UR6, UR6, UR5, URZ, 0x3 ;  /* 0x0000000506067291 */ /* 0x000fe4000f8f183f */
[----:B------:R-:W-:Y:S01]  /*0220*/  UIADD3 UR5, UR8, 0x40, URZ ;  /* 0x0000004008057890 */ /* 0x000fe2000fffe03f */
[----:B--2---:R-:W-:Y:S01]  /*0230*/  IMAD.MOV R8, RZ, RZ, -R5 ;  /* 0x000000ffff087224 */ /* 0x004fe200078e0a05 */
[----:B------:R-:W-:-:S03]  /*0240*/  USHF.R.S32.HI UR6, URZ, 0x3, UR6 ;  /* 0x000000033f067899 */ /* 0x000fc60008011406 */
[----:B------:R-:W-:Y:S01]  /*0250*/  IMAD R9, R8, R7, RZ ;  /* 0x0000000708097224 */ /* 0x000fe200078e02ff */
[----:B------:R-:W-:-:S03]  /*0260*/  UISETP.LT.AND UP0, UPT, UR6, UR5, UPT ;  /* 0x000000050600728c */ /* 0x000fc6000bf01270 */
[----:B------:R-:W-:Y:S01]  /*0270*/  IMAD.HI.U32 R5, R5, R9, R4 ;  /* 0x0000000905057227 */ /* 0x000fe200078e0004 */
[----:B------:R-:W-:-:S04]  /*0280*/  USEL UR5, UR6, UR5, UP0 ;  /* 0x0000000506057287 */ /* 0x000fc80008000000 */
[----:B------:R-:W-:Y:S01]  /*0290*/  UIADD3 UR7, -UR8, UR5, URZ ;  /* 0x0000000508077290 */ /* 0x000fe2000fffe13f */
        /* <DEDUP_REMOVED lines=27> */
[----:B------:R-:W-:Y:S02]  /*0450*/  IMAD.HI.U32 R3, R3, R7, R2 ;  /* 0x0000000703037227 */ /* 0x000fe400078e0002 */
[----:B------:R-:W0:Y:S04]  /*0460*/  S2R R2, SR_TID.X ;  /* 0x0000000000027919 */ /* 0x000e280000002100 */
[----:B------:R-:W-:-:S04]  /*0470*/  IMAD.HI.U32 R3, R3, R6, RZ ;  /* 0x0000000603037227 */ /* 0x000fc800078e00ff */
[----:B------:R-:W-:-:S05]  /*0480*/  IMAD R4, R3, R4, R6 ;  /* 0x0000000403047224 */ /* 0x000fca00078e0206 */
        /* <DEDUP_REMOVED lines=8> */
[CC--:B------:R-:W-:Y:S02]  /*0510*/  LEA.HI R4, R5.reuse, R2.reuse, RZ, 0x2 ;  /* 0x0000000205047211 */ /* 0x0c0fe400078f10ff */
[----:B------:R-:W-:Y:S02]  /*0520*/  LEA.HI R46, R5, R2, RZ, 0x5 ;  /* 0x00000002052e7211 */ /* 0x000fe400078f28ff */
[----:B------:R-:W-:Y:S02]  /*0530*/  LOP3.LUT R7, R4, 0xfffffffc, RZ, 0xc0, !PT ;  /* 0xfffffffc04077812 */ /* 0x000fe400078ec0ff */
[----:B------:R-:W-:Y:S02]  /*0540*/  @P0 IADD3 R3, R3, 0x1, RZ ;  /* 0x0000000103030810 */ /* 0x000fe40007ffe0ff */
[----:B------:R-:W-:Y:S02]  /*0550*/  ISETP.GT.AND P0, PT, R2, 0x3b, PT ;  /* 0x0000003b0200780c */ /* 0x000fe40003f04270 */
[----:B------:R-:W-:Y:S01]  /*0560*/  LOP3.LUT R5, R46, 0xffffffe0, RZ, 0xc0, !PT ;  /* 0xffffffe02e057812 */ /* 0x000fe200078ec0ff */
[----:B------:R-:W-:Y:S01]  /*0570*/  @!P2 IMAD.MOV R3, RZ, RZ, -R3 ;  /* 0x000000ffff03a224 */ /* 0x000fe200078e0a03 */
[----:B------:R-:W-:Y:S01]  /*0580*/  SHF.R.S32.HI R9, RZ, 0x2, R4 ;  /* 0x00000002ff097819 */ /* 0x000fe20000011404 */
[C---:B------:R-:W-:Y:S01]  /*0590*/  IMAD.IADD R4, R2.reuse, 0x1, -R7 ;  /* 0x0000000102047824 */ /* 0x040fe200078e0a07 */
[----:B------:R-:W-:Y:S01]  /*05a0*/  @!P1 LOP3.LUT R3, RZ, R8, RZ, 0x33, !PT ;  /* 0x00000008ff039212 */ /* 0x000fe200078e33ff */
[----:B------:R-:W-:-:S06]  /*05b0*/  IMAD.IADD R5, R2, 0x1, -R5 ;  /* 0x0000000102057824 */ /* 0x000fcc00078e0a05 */
        /* <DEDUP_REMOVED lines=24> */
.L_x_16458:
        /* <DEDUP_REMOVED lines=10> */
.L_x_16457:
[----:B------:R-:W-:Y:S05]  /*07e0*/  BSYNC B1 ;  /* 0x0000000000017941 */ /* 0x000fea0003800000 */
.L_x_16456:
        /* <DEDUP_REMOVED lines=10> */
.L_x_16459:
        /* <DEDUP_REMOVED lines=17> */
.L_x_16455:
[----:B------:R-:W-:Y:S05]  /*09a0*/  BSYNC B0 ;  /* 0x0000000000007941 */ /* 0x000fea0003800000 */
.L_x_16454:
[----:B------:R-:W-:Y:S01]  /*09b0*/  LEA.HI.SX32 R23, R46, UR8, 0x1b ;  /* 0x000000082e177c11 */ /* 0x000fe2000f8fdaff */
[----:B------:R-:W-:Y:S01]  /*09c0*/  BAR.SYNC.DEFER_BLOCKING 0x0 ;  /* 0x0000000000007b1d */ /* 0x000fe20000010000 */
[----:B------:R-:W-:-:S02]  /*09d0*/  IMAD.MOV.U32 R6, RZ, RZ, -0x800001 ;  /* 0xff7fffffff067424 */ /* 0x000fc400078e00ff */
[----:B------:R-:W-:-:S03]  /*09e0*/  ISETP.GE.AND P1, PT, R23, UR5, PT ;  /* 0x0000000517007c0c */ /* 0x000fc6000bf26270 */
[----:B------:R-:W-:Y:S10]  /*09f0*/  BSSY B0, `(.L_x_16460) ;  /* 0x0000283000007945 */ /* 0x000ff40003800000 */
[----:B------:R-:W-:Y:S05]  /*0a00*/  @P1 BRA `(.L_x_16461) ;  /* 0x0000281000001947 */ /* 0x000fea0003800000 */
[C---:B------:R-:W-:Y:S01]  /*0a10*/  IADD3 R8, R4.reuse, 0x4, RZ ;  /* 0x0000000404087810 */ /* 0x040fe20007ffe0ff */
[C---:B------:R-:W-:Y:S01]  /*0a20*/  IMAD.SHL.U32 R7, R4.reuse, 0x2, RZ ;  /* 0x0000000204077824 */ /* 0x040fe200078e00ff */
[----:B------:R-:W-:Y:S01]  /*0a30*/  IADD3 R11, R4, 0x8, RZ ;  /* 0x00000008040b7810 */ /* 0x000fe20007ffe0ff */
[----:B------:R-:W-:Y:S01]  /*0a40*/  IMAD R47, R22, c[0x0][0x1a8], RZ ;  /* 0x00006a00162f7a24 */ /* 0x000fe200078e02ff */
[----:B------:R-:W-:Y:S01]  /*0a50*/  SHF.R.S32.HI R25, RZ, 0x1f, R8 ;  /* 0x0000001fff197819 */ /* 0x000fe20000011408 */
[----:B------:R-:W-:Y:S01]  /*0a60*/  IMAD.SHL.U32 R10, R8, 0x2, RZ ;  /* 0x00000002080a7824 */ /* 0x000fe200078e00ff */
[----:B------:R-:W-:Y:S01]  /*0a70*/  SHF.R.S32.HI R6, RZ, 0x1f, R9 ;  /* 0x0000001fff067819 */ /* 0x000fe20000011409 */
[----:B------:R-:W-:Y:S01]  /*0a80*/  IMAD.SHL.U32 R12, R11, 0x2, RZ ;  /* 0x000000020b0c7824 */ /* 0x000fe200078e00ff */
[----:B------:R-:W-:Y:S01]  /*0a90*/  SHF.R.S32.HI R26, RZ, 0x1f, R11 ;  /* 0x0000001fff1a7819 */ /* 0x000fe2000001140b */
[----:B------:R-:W-:Y:S01]  /*0aa0*/  IMAD.MOV.U32 R22, RZ, RZ, R23 ;  /* 0x000000ffff167224 */ /* 0x000fe200078e0017 */
[----:B------:R-:W-:Y:S01]  /*0ab0*/  LEA.HI R25, R25, R8, RZ, 0x2 ;  /* 0x0000000819197211 */ /* 0x000fe200078f10ff */
[----:B------:R-:W-:Y:S01]  /*0ac0*/  IMAD R23, R4, 0x3c, RZ ;  /* 0x0000003c04177824 */ /* 0x000fe200078e02ff */
[----:B------:R-:W-:-:S02]  /*0ad0*/  LEA.HI R26, R26, R11, RZ, 0x2 ;  /* 0x0000000b1a1a7211 */ /* 0x000fc400078f10ff */
[----:B------:R-:W-:Y:S01]  /*0ae0*/  SHF.R.S32.HI R8, RZ, 0x1f, R7 ;  /* 0x0000001fff087819 */ /* 0x000fe20000011407 */
[----:B------:R-:W-:Y:S01]  /*0af0*/  IMAD.SHL.U32 R25, R25, 0x10, RZ ;  /* 0x0000001019197824 */ /* 0x000fe200078e00ff */
[----:B------:R-:W-:Y:S01]  /*0b00*/  LEA.HI R6, R6, R9, RZ, 0x3 ;  /* 0x0000000906067211 */ /* 0x000fe200078f18ff */
[----:B------:R-:W-:Y:S01]  /*0b10*/  IMAD.SHL.U32 R26, R26, 0x10, RZ ;  /* 0x000000101a1a7824 */ /* 0x000fe200078e00ff */
[----:B------:R-:W-:Y:S02]  /*0b20*/  SHF.R.S32.HI R11, RZ, 0x1f, R10 ;  /* 0x0000001fff0b7819 */ /* 0x000fe4000001140a */
[----:B------:R-:W-:Y:S02]  /*0b30*/  SHF.R.S32.HI R13, RZ, 0x1f, R12 ;  /* 0x0000001fff0d7819 */ /* 0x000fe4000001140c */
[----:B------:R-:W-:Y:S02]  /*0b40*/  LEA.HI R8, R8, R7, RZ, 0x3 ;  /* 0x0000000708087211 */ /* 0x000fe400078f18ff */
[----:B------:R-:W-:-:S02]  /*0b50*/  LOP3.LUT R6, R6, 0xfffffff8, RZ, 0xc0, !PT ;  /* 0xfffffff806067812 */ /* 0x000fc400078ec0ff */
[----:B------:R-:W-:Y:S02]  /*0b60*/  LEA.HI R11, R11, R10, RZ, 0x3 ;  /* 0x0000000a0b0b7211 */ /* 0x000fe400078f18ff */
[----:B------:R-:W-:Y:S01]  /*0b70*/  LEA.HI R13, R13, R12, RZ, 0x3 ;  /* 0x0000000c0d0d7211 */ /* 0x000fe200078f18ff */
[----:B------:R-:W-:Y:S01]  /*0b80*/  IMAD.IADD R6, R9, 0x1, -R6 ;  /* 0x0000000109067824 */ /* 0x000fe200078e0a06 */
[----:B------:R-:W-:Y:S02]  /*0b90*/  LOP3.LUT R8, R8, 0xfffffff8, RZ, 0xc0, !PT ;  /* 0xfffffff808087812 */ /* 0x000fe400078ec0ff */
        /* <DEDUP_REMOVED lines=8> */
[----:B------:R-:W-:-:S02]  /*0c20*/  SHF.R.S32.HI R10, RZ, 0x1f, R13 ;  /* 0x0000001fff0a7819 */ /* 0x000fc4000001140d */
[----:B------:R-:W-:Y:S01]  /*0c30*/  IADD3 R14, R4, 0x14, RZ ;  /* 0x00000014040e7810 */ /* 0x000fe20007ffe0ff */
[----:B------:R-:W-:Y:S01]  /*0c40*/  IMAD.SHL.U32 R12, R11, 0x2, RZ ;  /* 0x000000020b0c7824 */ /* 0x000fe200078e00ff */
[----:B------:R-:W-:Y:S01]  /*0c50*/  LEA.HI R27, R10, R13, RZ, 0x2 ;  /* 0x0000000d0a1b7211 */ /* 0x000fe200078f10ff */
[----:B------:R-:W-:Y:S01]  /*0c60*/  IMAD.SHL.U32 R10, R13, 0x2, RZ ;  /* 0x000000020d0a7824 */ /* 0x000fe200078e00ff */
[----:B------:R-:W-:Y:S02]  /*0c70*/  SHF.R.S32.HI R28, RZ, 0x1f, R11 ;  /* 0x0000001fff1c7819 */ /* 0x000fe4000001140b */
[----:B------:R-:W-:Y:S01]  /*0c80*/  SHF.R.S32.HI R29, RZ, 0x1f, R14 ;  /* 0x0000001fff1d7819 */ /* 0x000fe2000001140e */
[----:B------:R-:W-:Y:S01]  /*0c90*/  IMAD.SHL.U32 R27, R27, 0x10, RZ ;  /* 0x000000101b1b7824 */ /* 0x000fe200078e00ff */
[----:B------:R-:W-:Y:S02]  /*0ca0*/  IADD3 R15, R4, 0x18, RZ ;  /* 0x00000018040f7810 */ /* 0x000fe40007ffe0ff */
[----:B------:R-:W-:-:S02]  /*0cb0*/  LEA.HI R28, R28, R11, RZ, 0x2 ;  /* 0x0000000b1c1c7211 */ /* 0x000fc400078f10ff */
[----:B------:R-:W-:Y:S01]  /*0cc0*/  LEA.HI R29, R29, R14, RZ, 0x2 ;  /* 0x0000000e1d1d7211 */ /* 0x000fe200078f10ff */
[----:B------:R-:W-:Y:S01]  /*0cd0*/  IMAD.SHL.U32 R14, R14, 0x2, RZ ;  /* 0x000000020e0e7824 */ /* 0x000fe200078e00ff */
[----:B------:R-:W-:Y:S01]  /*0ce0*/  SHF.R.S32.HI R30, RZ, 0x1f, R15 ;  /* 0x0000001fff1e7819 */ /* 0x000fe2000001140f */
[----:B------:R-:W-:Y:S01]  /*0cf0*/  IMAD.SHL.U32 R16, R15, 0x2, RZ ;  /* 0x000000020f107824 */ /* 0x000fe200078e00ff */
[----:B------:R-:W-:Y:S01]  /*0d00*/  SHF.R.S32.HI R11, RZ, 0x1f, R10 ;  /* 0x0000001fff0b7819 */ /* 0x000fe2000001140a */
[----:B------:R-:W-:Y:S01]  /*0d10*/  IMAD.SHL.U32 R28, R28, 0x10, RZ ;  /* 0x000000101c1c7824 */ /* 0x000fe200078e00ff */
[----:B------:R-:W-:Y:S01]  /*0d20*/  SHF.R.S32.HI R13, RZ, 0x1f, R12 ;  /* 0x0000001fff0d7819 */ /* 0x000fe2000001140c */
[----:B------:R-:W-:Y:S01]  /*0d30*/  IMAD.SHL.U32 R29, R29, 0x10, RZ ;  /* 0x000000101d1d7824 */ /* 0x000fe200078e00ff */
[----:B------:R-:W-:Y:S02]  /*0d40*/  LEA.HI R30, R30, R15, RZ, 0x2 ;  /* 0x0000000f1e1e7211 */ /* 0x000fe400078f10ff */
[----:B------:R-:W-:-:S02]  /*0d50*/  LEA.HI R11, R11, R10, RZ, 0x3 ;  /* 0x0000000a0b0b7211 */ /* 0x000fc400078f18ff */
[----:B------:R-:W-:Y:S01]  /*0d60*/  SHF.R.S32.HI R15, RZ, 0x1f, R14 ;  /* 0x0000001fff0f7819 */ /* 0x000fe2000001140e */
[----:B------:R-:W-:Y:S01]  /*0d70*/  IMAD.SHL.U32 R30, R30, 0x10, RZ ;  /* 0x000000101e1e7824 */ /* 0x000fe200078e00ff */
[----:B------:R-:W-:Y:S02]  /*0d80*/  LEA.HI R13, R13, R12, RZ, 0x3 ;  /* 0x0000000c0d0d7211 */ /* 0x000fe400078f18ff */
[----:B------:R-:W-:Y:S02]  /*0d90*/  SHF.R.S32.HI R17, RZ, 0x1f, R16 ;  /* 0x0000001fff117819 */ /* 0x000fe40000011410 */
[----:B------:R-:W-:Y:S02]  /*0da0*/  LOP3.LUT R11, R11, 0xfffffff8, RZ, 0xc0, !PT ;  /* 0xfffffff80b0b7812 */ /* 0x000fe400078ec0ff */
[----:B------:R-:W-:Y:S02]  /*0db0*/  LEA.HI R15, R15, R14, RZ, 0x3 ;  /* 0x0000000e0f0f7211 */ /* 0x000fe400078f18ff */
[----:B------:R-:W-:Y:S01]  /*0dc0*/  LOP3.LUT R13, R13, 0xfffffff8, RZ, 0xc0, !PT ;  /* 0xfffffff80d0d7812 */ /* 0x000fe200078ec0ff */
[----:B------:R-:W-:Y:S01]  /*0dd0*/  IMAD.IADD R10, R10, 0x1, -R11 ;  /* 0x000000010a0a7824 */ /* 0x000fe200078e0a0b */
[----:B------:R-:W-:-:S02]  /*0de0*/  LEA.HI R17, R17, R16, RZ, 0x3 ;  /* 0x0000001011117211 */ /* 0x000fc400078f18ff */
        /* <DEDUP_REMOVED lines=9> */
[----:B------:R-:W-:-:S02]  /*0e80*/  SHF.R.S32.HI R32, RZ, 0x1f, R17 ;  /* 0x0000001fff207819 */ /* 0x000fc40000011411 */
[C---:B------:R-:W-:Y:S02]  /*0e90*/  IADD3 R16, R4.reuse, 0x24, RZ ;  /* 0x0000002404107810 */ /* 0x040fe40007ffe0ff */
[----:B------:R-:W-:Y:S02]  /*0ea0*/  IADD3 R20, R4, 0x28, RZ ;  /* 0x0000002804147810 */ /* 0x000fe40007ffe0ff */
[----:B------:R-:W-:Y:S01]  /*0eb0*/  LEA.HI R32, R32, R17, RZ, 0x2 ;  /* 0x0000001120207211 */ /* 0x000fe200078f10ff */
[----:B------:R-:W-:Y:S01]  /*0ec0*/  IMAD.SHL.U32 R17, R17, 0x2, RZ ;  /* 0x0000000211117824 */ /* 0x000fe200078e00ff */
[----:B------:R-:W-:Y:S02]  /*0ed0*/  SHF.R.S32.HI R15, RZ, 0x1f, R14 ;  /* 0x0000001fff0f7819 */ /* 0x000fe4000001140e */
[----:B------:R-:W-:Y:S01]  /*0ee0*/  LEA.HI R31, R31, R18, RZ, 0x2 ;  /* 0x000000121f1f7211 */ /* 0x000fe200078f10ff */
[----:B------:R-:W-:Y:S01]  /*0ef0*/  IMAD.SHL.U32 R18, R16, 0x2, RZ ;  /* 0x0000000210127824 */ /* 0x000fe200078e00ff */
[----:B------:R-:W-:Y:S01]  /*0f00*/  SHF.R.S32.HI R33, RZ, 0x1f, R16 ;  /* 0x0000001fff217819 */ /* 0x000fe20000011410 */
[----:B------:R-:W-:Y:S01]  /*0f10*/  IMAD.SHL.U32 R32, R32, 0x10, RZ ;  /* 0x0000001020207824 */ /* 0x000fe200078e00ff */
[----:B------:R-:W-:Y:S01]  /*0f20*/  SHF.R.S32.HI R19, RZ, 0x1f, R20 ;  /* 0x0000001fff137819 */ /* 0x000fe20000011414 */
[----:B------:R-:W-:Y:S01]  /*0f30*/  IMAD.SHL.U32 R31, R31, 0x10, RZ ;  /* 0x000000101f1f7824 */ /* 0x000fe200078e00ff */
[----:B------:R-:W-:-:S02]  /*0f40*/  LEA.HI R15, R15, R14, RZ, 0x3 ;  /* 0x0000000e0f0f7211 */ /* 0x000fc400078f18ff */
[----:B------:R-:W-:Y:S02]  /*0f50*/  LEA.HI R33, R33, R16, RZ, 0x2 ;  /* 0x0000001021217211 */ /* 0x000fe400078f10ff */
[----:B------:R-:W-:Y:S01]  /*0f60*/  LEA.HI R34, R19, R20, RZ, 0x2 ;  /* 0x0000001413227211 */ /* 0x000fe200078f10ff */
[----:B------:R-:W-:Y:S01]  /*0f70*/  IMAD.SHL.U32 R20, R20, 0x2, RZ ;  /* 0x0000000214147824 */ /* 0x000fe200078e00ff */
[----:B------:R-:W-:Y:S01]  /*0f80*/  SHF.R.S32.HI R16, RZ, 0x1f, R17 ;  /* 0x0000001fff107819 */ /* 0x000fe20000011411 */
[----:B------:R-:W-:Y:S01]  /*0f90*/  IMAD.SHL.U32 R33, R33, 0x10, RZ ;  /* 0x0000001021217824 */ /* 0x000fe200078e00ff */
[----:B------:R-:W-:Y:S01]  /*0fa0*/  SHF.R.S32.HI R19, RZ, 0x1f, R18 ;  /* 0x0000001fff137819 */ /* 0x000fe20000011412 */
[----:B------:R-:W-:Y:S01]  /*0fb0*/  IMAD.SHL.U32 R34, R34, 0x10, RZ ;  /* 0x0000001022227824 */ /* 0x000fe200078e00ff */
[----:B------:R-:W-:Y:S02]  /*0fc0*/  LOP3.LUT R15, R15, 0xfffffff8, RZ, 0xc0, !PT ;  /* 0xfffffff80f0f7812 */ /* 0x000fe400078ec0ff */
[----:B------:R-:W-:-:S02]  /*0fd0*/  LEA.HI R16, R16, R17, RZ, 0x3 ;  /* 0x0000001110107211 */ /* 0x000fc400078f18ff */
[----:B------:R-:W-:Y:S01]  /*0fe0*/  LEA.HI R19, R19, R18, RZ, 0x3 ;  /* 0x0000001213137211 */ /* 0x000fe200078f18ff */
[----:B------:R-:W-:Y:S01]  /*0ff0*/  IMAD.IADD R14, R14, 0x1, -R15 ;  /* 0x000000010e0e7824 */ /* 0x000fe200078e0a0f */
[----:B------:R-:W-:Y:S02]  /*1000*/  SHF.R.S32.HI R15, RZ, 0x1f, R20 ;  /* 0x0000001fff0f7819 */ /* 0x000fe40000011414 */
[----:B------:R-:W-:Y:S02]  /*1010*/  LOP3.LUT R16, R16, 0xfffffff8, RZ, 0xc0, !PT ;  /* 0xfffffff810107812 */ /* 0x000fe400078ec0ff */
[----:B------:R-:W-:Y:S02]  /*1020*/  LOP3.LUT R19, R19, 0xfffffff8, RZ, 0xc0, !PT ;  /* 0xfffffff813137812 */ /* 0x000fe400078ec0ff */
[----:B------:R-:W-:Y:S02]  /*1030*/  IADD3 R24, R4, 0x2c, RZ ;  /* 0x0000002c04187810 */ /* 0x000fe40007ffe0ff */
[----:B------:R-:W-:Y:S01]  /*1040*/  LEA.HI R21, R15, R20, RZ, 0x3 ;  /* 0x000000140f157211 */ /* 0x000fe200078f18ff */
[----:B------:R-:W-:Y:S01]  /*1050*/  IMAD.IADD R15, R17, 0x1, -R16 ;  /* 0x00000001110f7824 */ /* 0x000fe200078e0a10 */
[----:B------:R-:W-:Y:S01]  /*1060*/  SHF.R.S32.HI R35, RZ, 0x1f, R24 ;  /* 0x0000001fff237819 */ /* 0x000fe20000011418 */
[----:B------:R-:W-:Y:S01]  /*1070*/  IMAD.IADD R16, R18, 0x1, -R19 ;  /* 0x0000000112107824 */ /* 0x000fe200078e0a13 */
[----:B------:R-:W-:Y:S01]  /*1080*/  LOP3.LUT R17, R21, 0xfffffff8, RZ, 0xc0, !PT ;  /* 0xfffffff815117812 */ /* 0x000fe200078ec0ff */
[----:B------:R-:W-:Y:S01]  /*1090*/  IMAD.SHL.U32 R18, R24, 0x2, RZ ;  /* 0x0000000218127824 */ /* 0x000fe200078e00ff */
[----:B------:R-:W-:-:S02]  /*10a0*/  IADD3 R21, R4, 0x30, RZ ;  /* 0x0000003004157810 */ /* 0x000fc40007ffe0ff */
[----:B------:R-:W-:Y:S01]  /*10b0*/  LEA.HI R35, R35, R24, RZ, 0x2 ;  /* 0x0000001823237211 */ /* 0x000fe200078f10ff */
[----:B------:R-:W-:Y:S01]  /*10c0*/  IMAD.IADD R17, R20, 0x1, -R17 ;  /* 0x0000000114117824 */ /* 0x000fe200078e0a11 */
[----:B------:R-:W-:Y:S02]  /*10d0*/  SHF.R.S32.HI R19, RZ, 0x1f, R18 ;  /* 0x0000001fff137819 */ /* 0x000fe40000011412 */
[C---:B------:R-:W-:Y:S01]  /*10e0*/  IADD3 R24, R4.reuse, 0x34, RZ ;  /* 0x0000003404187810 */ /* 0x040fe20007ffe0ff */
[----:B------:R-:W-:Y:S01]  /*10f0*/  IMAD.SHL.U32 R35, R35, 0x10, RZ ;  /* 0x0000001023237824 */ /* 0x000fe200078e00ff */
[----:B------:R-:W-:Y:S02]  /*1100*/  SHF.R.S32.HI R20, RZ, 0x1f, R21 ;  /* 0x0000001fff147819 */ /* 0x000fe40000011415 */
[----:B------:R-:W-:Y:S01]  /*1110*/  IADD3 R39, R4, 0x38, RZ ;  /* 0x0000003804277810 */ /* 0x000fe20007ffe0ff */
[----:B------:R-:W-:Y:S01]  /*1120*/  IMAD.SHL.U32 R38, R24, 0x2, RZ ;  /* 0x0000000218267824 */ /* 0x000fe200078e00ff */
[----:B------:R-:W-:-:S02]  /*1130*/  LEA.HI R19, R19, R18, RZ, 0x3 ;  /* 0x0000001213137211 */ /* 0x000fc400078f18ff */
[----:B------:R-:W-:Y:S01]  /*1140*/  SHF.R.S32.HI R37, RZ, 0x1f, R24 ;  /* 0x0000001fff257819 */ /* 0x000fe20000011418 */
[----:B------:R-:W-:Y:S01]  /*1150*/  IMAD.SHL.U32 R41, R39, 0x2, RZ ;  /* 0x0000000227297824 */ /* 0x000fe200078e00ff */
[----:B------:R-:W-:Y:S01]  /*1160*/  LEA.HI R36, R20, R21, RZ, 0x2 ;  /* 0x0000001514247211 */ /* 0x000fe200078f10ff */
[----:B------:R-:W-:Y:S01]  /*1170*/  IMAD.SHL.U32 R21, R21, 0x2, RZ ;  /* 0x0000000215157824 */ /* 0x000fe200078e00ff */
[----:B------:R-:W-:Y:S02]  /*1180*/  SHF.R.S32.HI R20, RZ, 0x1f, R39 ;  /* 0x0000001fff147819 */ /* 0x000fe40000011427 */
[----:B------:R-:W-:Y:S01]  /*1190*/  LOP3.LUT R19, R19, 0xfffffff8, RZ, 0xc0, !PT ;  /* 0xfffffff813137812 */ /* 0x000fe200078ec0ff */
[----:B------:R-:W-:Y:S01]  /*11a0*/  IMAD.SHL.U32 R36, R36, 0x10, RZ ;  /* 0x0000001024247824 */ /* 0x000fe200078e00ff */
[----:B------:R-:W-:Y:S01]  /*11b0*/  LEA.HI R37, R37, R24, RZ, 0x2 ;  /* 0x0000001825257211 */ /* 0x000fe200078f10ff */
[----:B------:R-:W-:Y:S01]  /*11c0*/  IMAD R24, R3, c[0x0][0x1c0], RZ ;  /* 0x0000700003187a24 */ /* 0x000fe200078e02ff */
[----:B------:R-:W-:Y:S01]  /*11d0*/  LEA.HI R40, R20, R39, RZ, 0x2 ;  /* 0x0000002714287211 */ /* 0x000fe200078f10ff */
[----:B------:R-:W-:Y:S01]  /*11e0*/  IMAD.IADD R18, R18, 0x1, -R19 ;  /* 0x0000000112127824 */ /* 0x000fe200078e0a13 */
[----:B------:R-:W-:Y:S01]  /*11f0*/  SHF.R.S32.HI R20, RZ, 0x1f, R21 ;  /* 0x0000001fff147819 */ /* 0x000fe20000011415 */
[----:B------:R-:W-:Y:S01]  /*1200*/  IMAD.SHL.U32 R37, R37, 0x10, RZ ;  /* 0x0000001025257824 */ /* 0x000fe200078e00ff */
[----:B------:R-:W-:-:S02]  /*1210*/  SHF.R.S32.HI R19, RZ, 0x1f, R38 ;  /* 0x0000001fff137819 */ /* 0x000fc40000011426 */
[----:B------:R-:W-:Y:S02]  /*1220*/  LEA.HI R20, R20, R21, RZ, 0x3 ;  /* 0x0000001514147211 */ /* 0x000fe400078f18ff */
[----:B------:R-:W-:Y:S02]  /*1230*/  SHF.R.S32.HI R43, RZ, 0x1f, R45 ;  /* 0x0000001fff2b7819 */ /* 0x000fe4000001142d */
[----:B------:R-:W-:Y:S02]  /*1240*/  IADD3 R44, P0, R24, R45, RZ ;  /* 0x0000002d182c7210 */ /* 0x000fe40007f1e0ff */
[----:B------:R-:W-:Y:S02]  /*1250*/  LEA.HI R19, R19, R38, RZ, 0x3 ;  /* 0x0000002613137211 */ /* 0x000fe400078f18ff */
[----:B------:R-:W-:Y:S02]  /*1260*/  SHF.R.S32.HI R42, RZ, 0x1f, R41 ;  /* 0x0000001fff2a7819 */ /* 0x000fe40000011429 */
[----:B------:R-:W-:-:S02]  /*1270*/  LOP3.LUT R20, R20, 0xfffffff8, RZ, 0xc0, !PT ;  /* 0xfffffff814147812 */ /* 0x000fc400078ec0ff */
[----:B------:R-:W-:Y:S01]  /*1280*/  LEA.HI.X.SX32 R45, R24, R43, 0x1, P0 ;  /* 0x0000002b182d7211 */ /* 0x000fe200000f0eff */
[----:B------:R-:W-:Y:S01]  /*1290*/  IMAD.MOV.U32 R24, RZ, RZ, c[0x0][0x1bc] ;  /* 0x00006f00ff187624 */ /* 0x000fe200078e00ff */
[----:B------:R-:W-:Y:S01]  /*12a0*/  LOP3.LUT R39, R19, 0xfffffff8, RZ, 0xc0, !PT ;  /* 0xfffffff813277812 */ /* 0x000fe200078ec0ff */
[----:B------:R-:W-:Y:S01]  /*12b0*/  IMAD.IADD R19, R21, 0x1, -R20 ;  /* 0x0000000115137824 */ /* 0x000fe200078e0a14 */
[----:B-----5:R-:W-:Y:S02]  /*12c0*/  FSETP.NEU.FTZ.AND P0, PT, R0, RZ, PT ;  /* 0x000000ff0000720b */ /* 0x020fe40003f1d000 */
[----:B------:R-:W-:Y:S01]  /*12d0*/  LEA.HI R42, R42, R41, RZ, 0x3 ;  /* 0x000000292a2a7211 */ /* 0x000fe200078f18ff */
[----:B------:R-:W-:Y:S01]  /*12e0*/  IMAD.IADD R20, R38, 0x1, -R39 ;  /* 0x0000000126147824 */ /* 0x000fe200078e0a27 */
[----:B------:R-:W-:Y:S01]  /*12f0*/  LOP3.LUT R25, R25, 0xffffffc0, RZ, 0xc0, !PT ;  /* 0xffffffc019197812 */ /* 0x000fe200078ec0ff */
[----:B------:R-:W-:Y:S01]  /*1300*/  IMAD.SHL.U32 R38, R40, 0x10, RZ ;  /* 0x0000001028267824 */ /* 0x000fe200078e00ff */
[----:B------:R-:W-:-:S02]  /*1310*/  LOP3.LUT R42, R42, 0xfffffff8, RZ, 0xc0, !PT ;  /* 0xfffffff82a2a7812 */ /* 0x000fc400078ec0ff */
[----:B------:R-:W-:Y:S02]  /*1320*/  LOP3.LUT R26, R26, 0xffffffc0, RZ, 0xc0, !PT ;  /* 0xffffffc01a1a7812 */ /* 0x000fe400078ec0ff */
[----:B------:R-:W-:Y:S01]  /*1330*/  LOP3.LUT R27, R27, 0xffffffc0, RZ, 0xc0, !PT ;  /* 0xffffffc01b1b7812 */ /* 0x000fe200078ec0ff */
[----:B------:R-:W-:Y:S01]  /*1340*/  IMAD.IADD R21, R41, 0x1, -R42 ;  /* 0x0000000129157824 */ /* 0x000fe200078e0a2a */
        /* <DEDUP_REMOVED lines=44> */
[----:B------:R-:W-:Y:S01]  /*1610*/  IMAD.U32 R80, RZ, RZ, UR9 ;  /* 0x00000009ff507e24 */ /* 0x000fe2000f8e00ff */
[----:B------:R-:W-:Y:S02]  /*1620*/  SHF.R.S32.HI R47, RZ, 0x5, R46 ;  /* 0x00000005ff2f7819 */ /* 0x000fe4000001142e */
[----:B------:R-:W-:Y:S02]  /*1630*/  LEA.HI.X.SX32 R46, R22, R49, 0x1, P0 ;  /* 0x00000031162e7211 */ /* 0x000fe400000f0eff */
[----:B------:R-:W-:Y:S01]  /*1640*/  LEA R0, P0, R81, c[0x0][0x198], 0x2 ;  /* 0x0000660051007a11 */ /* 0x000fe200078010ff */
[----:B------:R-:W-:-:S02]  /*1650*/  IMAD R47, R47, 0x8, R6 ;  /* 0x000000082f2f7824 */ /* 0x000fc400078e0206 */
[----:B------:R-:W-:Y:S01]  /*1660*/  IMAD.MOV.U32 R6, RZ, RZ, -0x800001 ;  /* 0xff7fffffff067424 */ /* 0x000fe200078e00ff */
[----:B------:R-:W-:Y:S01]  /*1670*/  LEA.HI.X R81, R81, c[0x0][0x19c], R46, 0x2, P0 ;  /* 0x0000670051517a11 */ /* 0x000fe200000f142e */
[----:B------:R-:W-:Y:S01]  /*1680*/  IMAD R80, R80, 0x200, R47 ;  /* 0x0000020050507824 */ /* 0x000fe200078e022f */
[----:B------:R-:W-:-:S03]  /*1690*/  LEA R82, R47, 0x110, 0x2 ;  /* 0x000001102f527811 */ /* 0x000fc600078e10ff */
.L_x_16467:
[----:B------:R-:W-:Y:S01]  /*16a0*/  IMAD.MOV.U32 R47, RZ, RZ, R81 ;  /* 0x000000ffff2f7224 */ /* 0x000fe200078e0051 */
[----:B------:R-:W0:Y:S01]  /*16b0*/  LDS R89, [R23+0x4] ;  /* 0x0000040017597984 */ /* 0x000e220000000800 */
[----:B------:R-:W-:-:S05]  /*16c0*/  IMAD.MOV.U32 R46, RZ, RZ, R0 ;  /* 0x000000ffff2e7224 */ /* 0x000fca00078e0000 */
[----:B------:R-:W2:Y:S02]  /*16d0*/  LDG.E.CONSTANT R47, [R46.64] ;  /* 0x0000000c2e2f7981 */ /* 0x000ea4000c1e9900 */
[----:B--2---:R-:W-:Y:S01]  /*16e0*/  SHF.R.S32.HI R48, RZ, 0x1f, R47 ;  /* 0x0000001fff307819 */ /* 0x004fe2000001142f */
[----:B------:R-:W-:-:S04]  /*16f0*/  IMAD.WIDE.U32 R50, R47, c[0x0][0x1bc], R44 ;  /* 0x00006f002f327a25 */ /* 0x000fc800078e002c */
[----:B------:R-:W-:-:S04]  /*1700*/  IMAD R48, R48, c[0x0][0x1bc], RZ ;  /* 0x00006f0030307a24 */ /* 0x000fc800078e02ff */
[----:B------:R-:W-:Y:S01]  /*1710*/  IMAD R49, R47, R24, R48 ;  /* 0x000000182f317224 */ /* 0x000fe200078e0230 */
[----:B------:R-:W-:-:S03]  /*1720*/  IADD3 R48, P2, P3, R8, R50, R25 ;  /* 0x0000003208307210 */ /* 0x000fc60007b5e019 */
[----:B------:R-:W-:Y:S01]  /*1730*/  IMAD.IADD R84, R51, 0x1, R49 ;  /* 0x0000000133547824 */ /* 0x000fe200078e0231 */
[C---:B------:R-:W-:Y:S02]  /*1740*/  LEA R86, P4, R48.reuse, c[0x0][0x180], 0x1 ;  /* 0x0000600030567a11 */ /* 0x040fe400078808ff */
[----:B------:R-:W-:Y:S02]  /*1750*/  IADD3 R51, P0, R7, R50, RZ ;  /* 0x0000003207337210 */ /* 0x000fe40007f1e0ff */
[----:B------:R-:W-:Y:S02]  /*1760*/  IADD3.X R49, R65, R84, R40, P2, P3 ;  /* 0x0000005441317210 */ /* 0x000fe400017e6428 */
[----:B------:R-:W-:Y:S01]  /*1770*/  LEA R78, P2, R51, c[0x0][0x180], 0x1 ;  /* 0x00006000334e7a11 */ /* 0x000fe200078408ff */
[----:B------:R-:W-:Y:S01]  /*1780*/  IMAD.X R46, R39, 0x1, R84, P0 ;  /* 0x00000001272e7824 */ /* 0x000fe200000e0654 */
[----:B------:R-:W-:Y:S02]  /*1790*/  LEA.HI.X R87, R48, c[0x0][0x184], R49, 0x1, P4 ;  /* 0x0000610030577a11 */ /* 0x000fe400020f0c31 */
[----:B------:R-:W-:-:S02]  /*17a0*/  IADD3 R47, P0, P3, R9, R50, R26 ;  /* 0x00000032092f7210 */ /* 0x000fc40007b1e01a */
[----:B------:R-:W-:Y:S01]  /*17b0*/  LEA.HI.X R79, R51, c[0x0][0x184], R46, 0x1, P2 ;  /* 0x00006100334f7a11 */ /* 0x000fe200010f0c2e */
[----:B------:R1:W2:Y:S01]  /*17c0*/  LDG.E.CONSTANT R86, [R86.64] ;  /* 0x0000000c56567981 */ /* 0x0002a2000c1e9900 */
[C---:B------:R-:W-:Y:S02]  /*17d0*/  LEA R46, P2, R47.reuse, c[0x0][0x180], 0x1 ;  /* 0x000060002f2e7a11 */ /* 0x040fe400078408ff */
[----:B------:R-:W-:Y:S01]  /*17e0*/  IADD3.X R48, R64, R84, R41, P0, P3 ;  /* 0x0000005440307210 */ /* 0x000fe200007e6429 */
[----:B------:R3:W4:Y:S03]  /*17f0*/  LDG.E.CONSTANT R88, [R78.64] ;  /* 0x0000000c4e587981 */ /* 0x000726000c1e9900 */
[----:B------:R-:W-:Y:S02]  /*1800*/  LEA.HI.X R47, R47, c[0x0][0x184], R48, 0x1, P2 ;  /* 0x000061002f2f7a11 */ /* 0x000fe400010f0c30 */
[-C--:B------:R-:W-:Y:S01]  /*1810*/  IADD3 R49, P4, P5, R11, R50.reuse, R28 ;  /* 0x000000320b317210 */ /* 0x080fe20007d9e01c */
[----:B-1----:R-:W1:Y:S04]  /*1820*/  LDS R87, [R23] ;  /* 0x0000000017577984 */ /* 0x002e680000000800 */
[----:B------:R5:W4:Y:S01]  /*1830*/  LDG.E.CONSTANT R51, [R46.64] ;  /* 0x0000000c2e337981 */ /* 0x000b22000c1e9900 */
[----:B------:R-:W-:-:S02]  /*1840*/  IADD3 R53, P0, P2, R10, R50, R27 ;  /* 0x000000320a357210 */ /* 0x000fc40007a1e01b */
[-C--:B------:R-:W-:Y:S02]  /*1850*/  IADD3.X R90, R66, R84.reuse, R43, P4, P5 ;  /* 0x00000054425a7210 */ /* 0x080fe400027ea42b */
[----:B------:R-:W-:Y:S02]  /*1860*/  LEA R52, P3, R53, c[0x0][0x180], 0x1 ;  /* 0x0000600035347a11 */ /* 0x000fe400078608ff */
[----:B------:R-:W-:Y:S02]  /*1870*/  IADD3.X R92, R67, R84, R42, P0, P2 ;  /* 0x00000054435c7210 */ /* 0x000fe400007e442a */
[----:B------:R-:W-:Y:S02]  /*1880*/  LEA R48, P0, R49, c[0x0][0x180], 0x1 ;  /* 0x0000600031307a11 */ /* 0x000fe400078008ff */
[----:B------:R-:W-:Y:S02]  /*1890*/  LEA.HI.X R53, R53, c[0x0][0x184], R92, 0x1, P3 ;  /* 0x0000610035357a11 */ /* 0x000fe400018f0c5c */
[----:B------:R-:W-:-:S02]  /*18a0*/  LEA.HI.X R49, R49, c[0x0][0x184], R90, 0x1, P0 ;  /* 0x0000610031317a11 */ /* 0x000fc400000f0c5a */
[----:B---3--:R-:W-:Y:S01]  /*18b0*/  IADD3 R78, P0, P2, R12, R50, R29 ;  /* 0x000000320c4e7210 */ /* 0x008fe20007a1e01d */
[----:B------:R3:W4:Y:S03]  /*18c0*/  LDG.E.CONSTANT R52, [R52.64] ;  /* 0x0000000c34347981 */ /* 0x000726000c1e9900 */
[----:B-----5:R-:W-:Y:S01]  /*18d0*/  LEA R46, P3, R78, c[0x0][0x180], 0x1 ;  /* 0x000060004e2e7a11 */ /* 0x020fe200078608ff */
[----:B------:R5:W4:Y:S01]  /*18e0*/  LDG.E.CONSTANT R48, [R48.64] ;  /* 0x0000000c30307981 */ /* 0x000b22000c1e9900 */
[----:B------:R-:W-:-:S04]  /*18f0*/  IADD3.X R47, R69, R84, R54, P0, P2 ;  /* 0x00000054452f7210 */ /* 0x000fc800007e4436 */
[----:B------:R-:W-:Y:S01]  /*1900*/  LEA.HI.X R47, R78, c[0x0][0x184], R47, 0x1, P3 ;  /* 0x000061004e2f7a11 */ /* 0x000fe200018f0c2f */
[----:B---3--:R-:W3:Y:S04]  /*1910*/  LDS R53, [R23+0x8] ;  /* 0x0000080017357984 */ /* 0x008ee80000000800 */
[----:B------:R0:W4:Y:S01]  /*1920*/  LDG.E.CONSTANT R85, [R46.64] ;  /* 0x0000000c2e557981 */ /* 0x000122000c1e9900 */
[----:B------:R-:W-:-:S04]  /*1930*/  IADD3 R79, P0, P2, R13, R50, R30 ;  /* 0x000000320d4f7210 */ /* 0x000fc80007a1e01e */
[----:B------:R-:W-:Y:S02]  /*1940*/  LEA R78, P3, R79, c[0x0][0x180], 0x1 ;  /* 0x000060004f4e7a11 */ /* 0x000fe400078608ff */
[----:B------:R-:W-:-:S04]  /*1950*/  IADD3.X R90, R68, R84, R55, P0, P2 ;  /* 0x00000054445a7210 */ /* 0x000fc800007e4437 */
[----:B------:R-:W-:-:S05]  /*1960*/  LEA.HI.X R79, R79, c[0x0][0x184], R90, 0x1, P3 ;  /* 0x000061004f4f7a11 */ /* 0x000fca00018f0c5a */
[----:B------:R1:W4:Y:S01]  /*1970*/  LDG.E.CONSTANT R83, [R78.64] ;  /* 0x0000000c4e537981 */ /* 0x000322000c1e9900 */
[----:B0-----:R-:W-:Y:S02]  /*1980*/  PRMT R46, RZ, 0x5410, R89 ;  /* 0x00005410ff2e7816 */ /* 0x001fe40000000059 */
[----:B-1----:R-:W-:Y:S01]  /*1990*/  PRMT R79, RZ, 0x7610, R87 ;  /* 0x00007610ff4f7816 */ /* 0x002fe20000000057 */
[----:B------:R-:W-:Y:S01]  /*19a0*/  LDS R78, [R23+0x14] ;  /* 0x00001400174e7984 */ /* 0x000fe20000000800 */
[----:B--2---:R-:W-:-:S05]  /*19b0*/  PRMT R47, RZ, 0x5410, R86 ;  /* 0x00005410ff2f7816 */ /* 0x004fca0000000056 */
[----:B-----5:R-:W-:Y:S01]  /*19c0*/  FMUL.FTZ R49, R46, R47 ;  /* 0x0000002f2e317220 */ /* 0x020fe20000410000 */
[----:B------:R-:W-:Y:S02]  /*19d0*/  PRMT R46, RZ, 0x7610, R89 ;  /* 0x00007610ff2e7816 */ /* 0x000fe40000000059 */
[----:B------:R-:W-:-:S05]  /*19e0*/  PRMT R47, RZ, 0x7610, R86 ;  /* 0x00007610ff2f7816 */ /* 0x000fca0000000056 */
[----:B------:R-:W-:Y:S01]  /*19f0*/  FMUL.FTZ R86, R46, R47 ;  /* 0x0000002f2e567220 */ /* 0x000fe20000410000 */
[----:B------:R-:W-:Y:S02]  /*1a00*/  PRMT R46, RZ, 0x5410, R87 ;  /* 0x00005410ff2e7816 */ /* 0x000fe40000000057 */
[----:B----4-:R-:W-:-:S05]  /*1a10*/  PRMT R47, RZ, 0x5410, R88 ;  /* 0x00005410ff2f7816 */ /* 0x010fca0000000058 */
[----:B------:R-:W-:Y:S02]  /*1a20*/  FFMA.FTZ R46, R46, R47, R49 ;  /* 0x0000002f2e2e7223 */ /* 0x000fe40000010031 */
[----:B------:R-:W0:Y:S01]  /*1a30*/  LDS R49, [R23+0xc] ;  /* 0x00000c0017317984 */ /* 0x000e220000000800 */
[----:B------:R-:W-:Y:S02]  /*1a40*/  PRMT R88, RZ, 0x7610, R88 ;  /* 0x00007610ff587816 */ /* 0x000fe40000000058 */
[----:B---3--:R-:W-:-:S03]  /*1a50*/  PRMT R47, RZ, 0x5410, R53 ;  /* 0x00005410ff2f7816 */ /* 0x008fc60000000035 */
[----:B------:R-:W-:Y:S02]  /*1a60*/  FFMA.FTZ R79, R79, R88, R86 ;  /* 0x000000584f4f7223 */ /* 0x000fe40000010056 */
[----:B------:R-:W1:Y:S01]  /*1a70*/  LDS R86, [R23+0x10] ;  /* 0x0000100017567984 */ /* 0x000e620000000800 */
[----:B------:R-:W-:-:S05]  /*1a80*/  PRMT R88, RZ, 0x5410, R51 ;  /* 0x00005410ff587816 */ /* 0x000fca0000000033 */
[----:B------:R-:W-:Y:S01]  /*1a90*/  FFMA.FTZ R88, R47, R88, R46 ;  /* 0x000000582f587223 */ /* 0x000fe2000001002e */
[----:B------:R-:W-:-:S04]  /*1aa0*/  IADD3 R47, P0, P2, R14, R50, R31 ;  /* 0x000000320e2f7210 */ /* 0x000fc80007a1e01f */
[----:B------:R-:W-:Y:S02]  /*1ab0*/  LEA R46, P3, R47, c[0x0][0x180], 0x1 ;  /* 0x000060002f2e7a11 */ /* 0x000fe400078608ff */
[----:B------:R-:W-:-:S04]  /*1ac0*/  IADD3.X R90, R71, R84, R56, P0, P2 ;  /* 0x00000054475a7210 */ /* 0x000fc800007e4438 */
[----:B------:R-:W-:Y:S02]  /*1ad0*/  LEA.HI.X R47, R47, c[0x0][0x184], R90, 0x1, P3 ;  /* 0x000061002f2f7a11 */ /* 0x000fe400018f0c5a */
[----:B------:R-:W-:-:S03]  /*1ae0*/  PRMT R51, RZ, 0x7610, R51 ;  /* 0x00007610ff337816 */ /* 0x000fc60000000033 */
[----:B------:R2:W3:Y:S02]  /*1af0*/  LDG.E.CONSTANT R87, [R46.64] ;  /* 0x0000000c2e577981 */ /* 0x0004e4000c1e9900 */
[----:B--2---:R-:W-:Y:S02]  /*1b00*/  PRMT R46, RZ, 0x7610, R53 ;  /* 0x00007610ff2e7816 */ /* 0x004fe40000000035 */
[----:B0-----:R-:W-:-:S03]  /*1b10*/  PRMT R47, RZ, 0x5410, R49 ;  /* 0x00005410ff2f7816 */ /* 0x001fc60000000031 */
[----:B------:R-:W-:Y:S01]  /*1b20*/  FFMA.FTZ R51, R46, R51, R79 ;  /* 0x000000332e337223 */ /* 0x000fe2000001004f */
[--C-:B------:R-:W-:Y:S02]  /*1b30*/  PRMT R46, RZ, 0x5410, R52.reuse ;  /* 0x00005410ff2e7816 */ /* 0x100fe40000000034 */
[----:B------:R-:W-:-:S03]  /*1b40*/  PRMT R52, RZ, 0x7610, R52 ;  /* 0x00007610ff347816 */ /* 0x000fc60000000034 */
[----:B------:R-:W-:Y:S01]  /*1b50*/  FFMA.FTZ R88, R47, R46, R88 ;  /* 0x0000002e2f587223 */ /* 0x000fe20000010058 */
[----:B------:R-:W-:Y:S02]  /*1b60*/  PRMT R46, RZ, 0x7610, R49 ;  /* 0x00007610ff2e7816 */ /* 0x000fe40000000031 */
[----:B-1----:R-:W-:-:S03]  /*1b70*/  PRMT R47, RZ, 0x5410, R86 ;  /* 0x00005410ff2f7816 */ /* 0x002fc60000000056 */
[----:B------:R-:W-:Y:S01]  /*1b80*/  FFMA.FTZ R51, R46, R52, R51 ;  /* 0x000000342e337223 */ /* 0x000fe20000010033 */
[----:B------:R-:W-:Y:S02]  /*1b90*/  PRMT R46, RZ, 0x5410, R48 ;  /* 0x00005410ff2e7816 */ /* 0x000fe40000000030 */
[----:B------:R-:W-:Y:S02]  /*1ba0*/  PRMT R86, RZ, 0x7610, R86 ;  /* 0x00007610ff567816 */ /* 0x000fe40000000056 */
[----:B------:R-:W-:Y:S01]  /*1bb0*/  PRMT R48, RZ, 0x7610, R48 ;  /* 0x00007610ff307816 */ /* 0x000fe20000000030 */
[----:B------:R-:W-:Y:S01]  /*1bc0*/  FFMA.FTZ R46, R47, R46, R88 ;  /* 0x0000002e2f2e7223 */ /* 0x000fe20000010058 */
[----:B------:R-:W-:Y:S02]  /*1bd0*/  PRMT R47, RZ, 0x5410, R78 ;  /* 0x00005410ff2f7816 */ /* 0x000fe4000000004e */
[----:B------:R-:W-:Y:S02]  /*1be0*/  PRMT R90, RZ, 0x5410, R85 ;  /* 0x00005410ff5a7816 */ /* 0x000fe40000000055 */
[----:B------:R-:W-:Y:S01]  /*1bf0*/  IADD3 R49, P0, P2, R15, R50, R32 ;  /* 0x000000320f317210 */ /* 0x000fe20007a1e020 */
[----:B------:R-:W-:-:S02]  /*1c00*/  FFMA.FTZ R51, R86, R48, R51 ;  /* 0x0000003056337223 */ /* 0x000fc40000010033 */
[----:B------:R-:W-:Y:S01]  /*1c10*/  FFMA.FTZ R90, R47, R90, R46 ;  /* 0x0000005a2f5a7223 */ /* 0x000fe2000001002e */
[----:B------:R-:W-:Y:S01]  /*1c20*/  LEA R48, P3, R49, c[0x0][0x180], 0x1 ;  /* 0x0000600031307a11 */ /* 0x000fe200078608ff */
[----:B------:R-:W0:Y:S01]  /*1c30*/  LDS R86, [R23+0x18] ;  /* 0x0000180017567984 */ /* 0x000e220000000800 */
[----:B------:R-:W-:-:S04]  /*1c40*/  IADD3.X R46, R70, R84, R57, P0, P2 ;  /* 0x00000054462e7210 */ /* 0x000fc800007e4439 */
[----:B------:R-:W-:-:S05]  /*1c50*/  LEA.HI.X R49, R49, c[0x0][0x184], R46, 0x1, P3 ;  /* 0x0000610031317a11 */ /* 0x000fca00018f0c2e */
[----:B------:R1:W2:Y:S01]  /*1c60*/  LDG.E.CONSTANT R88, [R48.64] ;  /* 0x0000000c30587981 */ /* 0x0002a2000c1e9900 */
[----:B------:R-:W-:Y:S02]  /*1c70*/  IADD3 R47, P0, P2, R16, R50, R33 ;  /* 0x00000032102f7210 */ /* 0x000fe40007a1e021 */
[----:B------:R-:W-:Y:S02]  /*1c80*/  PRMT R78, RZ, 0x7610, R78 ;  /* 0x00007610ff4e7816 */ /* 0x000fe4000000004e */
[----:B------:R-:W-:Y:S02]  /*1c90*/  PRMT R85, RZ, 0x7610, R85 ;  /* 0x00007610ff557816 */ /* 0x000fe40000000055 */
[----:B------:R-:W-:Y:S02]  /*1ca0*/  LEA R46, P3, R47, c[0x0][0x180], 0x1 ;  /* 0x000060002f2e7a11 */ /* 0x000fe400078608ff */
[----:B------:R-:W-:Y:S01]  /*1cb0*/  IADD3.X R52, R73, R84, R58, P0, P2 ;  /* 0x0000005449347210 */ /* 0x000fe200007e443a */
[----:B------:R-:W-:Y:S01]  /*1cc0*/  FFMA.FTZ R85, R78, R85, R51 ;  /* 0x000000554e557223 */ /* 0x000fe20000010033 */
[----:B------:R-:W-:-:S02]  /*1cd0*/  IADD3 R51, P0, P2, R17, R50, R34 ;  /* 0x0000003211337210 */ /* 0x000fc40007a1e022 */
[----:B------:R-:W-:Y:S02]  /*1ce0*/  LEA.HI.X R47, R47, c[0x0][0x184], R52, 0x1, P3 ;  /* 0x000061002f2f7a11 */ /* 0x000fe400018f0c34 */
[C---:B------:R-:W-:Y:S02]  /*1cf0*/  LEA R78, P3, R51.reuse, c[0x0][0x180], 0x1 ;  /* 0x00006000334e7a11 */ /* 0x040fe400078608ff */
[----:B------:R-:W-:Y:S01]  /*1d00*/  IADD3.X R52, R72, R84, R59, P0, P2 ;  /* 0x0000005448347210 */ /* 0x000fe200007e443b */
[----:B------:R0:W4:Y:S03]  /*1d10*/  LDG.E.CONSTANT R89, [R46.64] ;  /* 0x0000000c2e597981 */ /* 0x000126000c1e9900 */
[----:B------:R-:W-:Y:S02]  /*1d20*/  LEA.HI.X R79, R51, c[0x0][0x184], R52, 0x1, P3 ;  /* 0x00006100334f7a11 */ /* 0x000fe400018f0c34 */
[----:B------:R-:W-:-:S03]  /*1d30*/  IADD3 R51, P0, P2, R18, R50, R35 ;  /* 0x0000003212337210 */ /* 0x000fc60007a1e023 */
[----:B------:R5:W4:Y:S01]  /*1d40*/  LDG.E.CONSTANT R78, [R78.64] ;  /* 0x0000000c4e4e7981 */ /* 0x000b22000c1e9900 */
[----:B------:R-:W-:Y:S02]  /*1d50*/  LEA R52, P3, R51, c[0x0][0x180], 0x1 ;  /* 0x0000600033347a11 */ /* 0x000fe400078608ff */
[----:B-1----:R-:W-:Y:S02]  /*1d60*/  IADD3.X R48, R75, R84, R60, P0, P2 ;  /* 0x000000544b307210 */ /* 0x002fe400007e443c */
[----:B0-----:R-:W-:Y:S02]  /*1d70*/  PRMT R47, RZ, 0x5410, R86 ;  /* 0x00005410ff2f7816 */ /* 0x001fe40000000056 */
[----:B------:R-:W-:Y:S02]  /*1d80*/  PRMT R46, RZ, 0x5410, R83 ;  /* 0x00005410ff2e7816 */ /* 0x000fe40000000053 */
[----:B------:R-:W-:Y:S01]  /*1d90*/  LEA.HI.X R53, R51, c[0x0][0x184], R48, 0x1, P3 ;  /* 0x0000610033357a11 */ /* 0x000fe200018f0c30 */
[----:B-----5:R-:W-:Y:S02]  /*1da0*/  LDS R79, [R23+0x20] ;  /* 0x00002000174f7984 */ /* 0x020fe40000000800 */
[----:B------:R-:W-:Y:S01]  /*1db0*/  FFMA.FTZ R90, R47, R46, R90 ;  /* 0x0000002e2f5a7223 */ /* 0x000fe2000001005a */
[----:B------:R-:W-:Y:S01]  /*1dc0*/  IADD3 R46, P0, P2, R19, R50, R36 ;  /* 0x00000032132e7210 */ /* 0x000fe20007a1e024 */
[----:B------:R0:W5:Y:S03]  /*1dd0*/  LDG.E.CONSTANT R52, [R52.64] ;  /* 0x0000000c34347981 */ /* 0x000166000c1e9900 */
[----:B------:R-:W-:-:S02]  /*1de0*/  LEA R48, P3, R46, c[0x0][0x180], 0x1 ;  /* 0x000060002e307a11 */ /* 0x000fc400078608ff */
[----:B------:R-:W-:-:S04]  /*1df0*/  IADD3.X R47, R74, R84, R61, P0, P2 ;  /* 0x000000544a2f7210 */ /* 0x000fc800007e443d */
[----:B------:R-:W-:Y:S02]  /*1e00*/  LEA.HI.X R49, R46, c[0x0][0x184], R47, 0x1, P3 ;  /* 0x000061002e317a11 */ /* 0x000fe400018f0c2f */
[----:B------:R-:W-:-:S03]  /*1e10*/  IADD3 R47, P0, P2, R20, R50, R37 ;  /* 0x00000032142f7210 */ /* 0x000fc60007a1e025 */
[----:B------:R3:W5:Y:S01]  /*1e20*/  LDG.E.CONSTANT R48, [R48.64] ;  /* 0x0000000c30307981 */ /* 0x000762000c1e9900 */
[----:B------:R-:W-:Y:S02]  /*1e30*/  LEA R46, P3, R47, c[0x0][0x180], 0x1 ;  /* 0x000060002f2e7a11 */ /* 0x000fe400078608ff */
[----:B------:R-:W-:-:S04]  /*1e40*/  IADD3.X R92, R77, R84, R62, P0, P2 ;  /* 0x000000544d5c7210 */ /* 0x000fc800007e443e */
[----:B------:R-:W-:Y:S02]  /*1e50*/  LEA.HI.X R47, R47, c[0x0][0x184], R92, 0x1, P3 ;  /* 0x000061002f2f7a11 */ /* 0x000fe400018f0c5c */
[----:B------:R-:W-:-:S03]  /*1e60*/  IADD3 R51, P0, P2, R21, R50, R38 ;  /* 0x0000003215337210 */ /* 0x000fc60007a1e026 */
[----:B------:R1:W5:Y:S01]  /*1e70*/  LDG.E.CONSTANT R46, [R46.64] ;  /* 0x0000000c2e2e7981 */ /* 0x000362000c1e9900 */
[----:B------:R-:W-:Y:S02]  /*1e80*/  IADD3.X R84, R76, R84, R63, P0, P2 ;  /* 0x000000544c547210 */ /* 0x000fe400007e443f */
[----:B------:R-:W-:-:S04]  /*1e90*/  LEA R50, P0, R51, c[0x0][0x180], 0x1 ;  /* 0x0000600033327a11 */ /* 0x000fc800078008ff */
[----:B------:R-:W-:Y:S02]  /*1ea0*/  LEA.HI.X R51, R51, c[0x0][0x184], R84, 0x1, P0 ;  /* 0x0000610033337a11 */ /* 0x000fe400000f0c54 */
[----:B------:R-:W1:Y:S04]  /*1eb0*/  LDS R84, [R23+0x1c] ;  /* 0x00001c0017547984 */ /* 0x000e680000000800 */
[----:B------:R2:W5:Y:S01]  /*1ec0*/  LDG.E.CONSTANT R50, [R50.64] ;  /* 0x0000000c32327981 */ /* 0x000562000c1e9900 */
[----:B------:R-:W-:Y:S02]  /*1ed0*/  PRMT R86, RZ, 0x7610, R86 ;  /* 0x00007610ff567816 */ /* 0x000fe40000000056 */
[----:B------:R-:W-:-:S05]  /*1ee0*/  PRMT R83, RZ, 0x7610, R83 ;  /* 0x00007610ff537816 */ /* 0x000fca0000000053 */
[----:B------:R-:W-:Y:S01]  /*1ef0*/  FFMA.FTZ R83, R86, R83, R85 ;  /* 0x0000005356537223 */ /* 0x000fe20000010055 */
[--C-:B-1----:R-:W-:Y:S02]  /*1f00*/  PRMT R47, RZ, 0x5410, R84.reuse ;  /* 0x00005410ff2f7816 */ /* 0x102fe40000000054 */
[----:B------:R-:W-:Y:S02]  /*1f10*/  PRMT R84, RZ, 0x7610, R84 ;  /* 0x00007610ff547816 */ /* 0x000fe40000000054 */
[--C-:B---3--:R-:W-:Y:S02]  /*1f20*/  PRMT R49, RZ, 0x5410, R87.reuse ;  /* 0x00005410ff317816 */ /* 0x108fe40000000057 */
[----:B------:R-:W-:-:S03]  /*1f30*/  PRMT R87, RZ, 0x7610, R87 ;  /* 0x00007610ff577816 */ /* 0x000fc60000000057 */
[----:B------:R-:W-:Y:S02]  /*1f40*/  FFMA.FTZ R49, R47, R49, R90 ;  /* 0x000000312f317223 */ /* 0x000fe4000001005a */
[----:B------:R-:W1:Y:S01]  /*1f50*/  LDS R47, [R23+0x24] ;  /* 0x00002400172f7984 */ /* 0x000e620000000800 */
[----:B------:R-:W-:Y:S01]  /*1f60*/  FFMA.FTZ R83, R84, R87, R83 ;  /* 0x0000005754537223 */ /* 0x000fe20000010053 */
[----:B------:R-:W-:Y:S02]  /*1f70*/  PRMT R84, RZ, 0x5410, R79 ;  /* 0x00005410ff547816 */ /* 0x000fe4000000004f */
[----:B--2---:R-:W-:-:S05]  /*1f80*/  PRMT R51, RZ, 0x5410, R88 ;  /* 0x00005410ff337816 */ /* 0x004fca0000000058 */
[----:B0-----:R-:W-:Y:S02]  /*1f90*/  FFMA.FTZ R53, R84, R51, R49 ;  /* 0x0000003354357223 */ /* 0x001fe40000010031 */
[----:B------:R-:W0:Y:S04]  /*1fa0*/  LDS R49, [R23+0x28] ;  /* 0x0000280017317984 */ /* 0x000e280000000800 */
[----:B------:R-:W2:Y:S01]  /*1fb0*/  LDS R51, [R23+0x2c] ;  /* 0x00002c0017337984 */ /* 0x000ea20000000800 */
[----:B------:R-:W-:Y:S02]  /*1fc0*/  PRMT R84, RZ, 0x7610, R79 ;  /* 0x00007610ff547816 */ /* 0x000fe4000000004f */
[----:B------:R-:W-:-:S05]  /*1fd0*/  PRMT R88, RZ, 0x7610, R88 ;  /* 0x00007610ff587816 */ /* 0x000fca0000000058 */
[----:B------:R-:W-:Y:S02]  /*1fe0*/  FFMA.FTZ R84, R84, R88, R83 ;  /* 0x0000005854547223 */ /* 0x000fe40000010053 */
[----:B------:R-:W3:Y:S01]  /*1ff0*/  LDS R83, [R23+0x30] ;  /* 0x0000300017537984 */ /* 0x000ee20000000800 */
[----:B-1----:R-:W-:Y:S02]  /*2000*/  PRMT R86, RZ, 0x5410, R47 ;  /* 0x00005410ff567816 */ /* 0x002fe4000000002f */
[----:B----4-:R-:W-:Y:S02]  /*2010*/  PRMT R79, RZ, 0x5410, R89 ;  /* 0x00005410ff4f7816 */ /* 0x010fe40000000059 */
[----:B------:R-:W-:Y:S02]  /*2020*/  PRMT R47, RZ, 0x7610, R47 ;  /* 0x00007610ff2f7816 */ /* 0x000fe4000000002f */
[----:B------:R-:W-:Y:S01]  /*2030*/  PRMT R89, RZ, 0x7610, R89 ;  /* 0x00007610ff597816 */ /* 0x000fe20000000059 */
[----:B------:R-:W-:-:S02]  /*2040*/  FFMA.FTZ R86, R86, R79, R53 ;  /* 0x0000004f56567223 */ /* 0x000fc40000010035 */
[----:B------:R-:W1:Y:S02]  /*2050*/  LDS R53, [R23+0x34] ;  /* 0x0000340017357984 */ /* 0x000e640000000800 */
[----:B------:R-:W-:Y:S01]  /*2060*/  FFMA.FTZ R47, R47, R89, R84 ;  /* 0x000000592f2f7223 */ /* 0x000fe20000010054 */
[--C-:B------:R-:W-:Y:S01]  /*2070*/  PRMT R84, RZ, 0x5410, R78.reuse ;  /* 0x00005410ff547816 */ /* 0x100fe2000000004e */
[----:B------:R-:W4:Y:S01]  /*2080*/  LDS R79, [R23+0x38] ;  /* 0x00003800174f7984 */ /* 0x000f220000000800 */
[----:B------:R-:W-:Y:S02]  /*2090*/  PRMT R78, RZ, 0x7610, R78 ;  /* 0x00007610ff4e7816 */ /* 0x000fe4000000004e */
[----:B0-----:R-:W-:-:S05]  /*20a0*/  PRMT R85, RZ, 0x5410, R49 ;  /* 0x00005410ff557816 */ /* 0x001fca0000000031 */
[----:B------:R-:W-:Y:S01]  /*20b0*/  FFMA.FTZ R85, R85, R84, R86 ;  /* 0x0000005455557223 */ /* 0x000fe20000010056 */
[----:B------:R-:W-:Y:S02]  /*20c0*/  PRMT R84, RZ, 0x7610, R49 ;  /* 0x00007610ff547816 */ /* 0x000fe40000000031 */
[----:B-----5:R-:W-:-:S03]  /*20d0*/  PRMT R49, RZ, 0x5410, R52 ;  /* 0x00005410ff317816 */ /* 0x020fc60000000034 */
[----:B------:R-:W-:Y:S01]  /*20e0*/  FFMA.FTZ R47, R84, R78, R47 ;  /* 0x0000004e542f7223 */ /* 0x000fe2000001002f */
[----:B--2---:R-:W-:Y:S02]  /*20f0*/  PRMT R78, RZ, 0x5410, R51 ;  /* 0x00005410ff4e7816 */ /* 0x004fe40000000033 */
[----:B------:R-:W-:-:S03]  /*2100*/  PRMT R52, RZ, 0x7610, R52 ;  /* 0x00007610ff347816 */ /* 0x000fc60000000034 */
[----:B------:R-:W-:Y:S01]  /*2110*/  FFMA.FTZ R49, R78, R49, R85 ;  /* 0x000000314e317223 */ /* 0x000fe20000010055 */
[----:B------:R-:W-:Y:S02]  /*2120*/  PRMT R78, RZ, 0x7610, R51 ;  /* 0x00007610ff4e7816 */ /* 0x000fe40000000033 */
[----:B------:R-:W-:-:S03]  /*2130*/  PRMT R51, RZ, 0x5410, R48 ;  /* 0x00005410ff337816 */ /* 0x000fc60000000030 */
[----:B------:R-:W-:Y:S01]  /*2140*/  FFMA.FTZ R47, R78, R52, R47 ;  /* 0x000000344e2f7223 */ /* 0x000fe2000001002f */
[----:B---3--:R-:W-:Y:S02]  /*2150*/  PRMT R52, RZ, 0x5410, R83 ;  /* 0x00005410ff347816 */ /* 0x008fe40000000053 */
        /* <DEDUP_REMOVED lines=10> */
[--C-:B----4-:R-:W-:Y:S02]  /*2200*/  PRMT R48, RZ, 0x5410, R79.reuse ;  /* 0x00005410ff307816 */ /* 0x110fe4000000004f */
        /* <DEDUP_REMOVED lines=8> */
.L_x_16518:
[----:B01----:R-:W-:Y:S01]  /*2290*/  FADD.FTZ R53, R53, R46 ;  /* 0x0000002e35357221 */ /* 0x003fe20000010000 */
[----:B------:R-:W-:Y:S05]  /*22a0*/  BRA.DIV ~URZ, `(.L_x_16464) ;  /* 0x000045e27f007947 */ /* 0x000fea000b800000 */
[----:B------:R0:W1:Y:S02]  /*22b0*/  SHFL.BFLY PT, R46, R53, 0x1, 0x1f ;  /* 0x0c201f00352e7f89 */ /* 0x00006400000e0000 */
.L_x_16519:
[----:B------:R-:W-:Y:S01]  /*22c0*/  ISETP.NE.AND P0, PT, R4, RZ, PT ;  /* 0x000000ff0400720c */ /* 0x000fe20003f05270 */
[----:B------:R-:W-:Y:S01]  /*22d0*/  BSSY B1, `(.L_x_16465) ;  /* 0x0000008000017945 */ /* 0x000fe20003800000 */
[----:B-1----:R-:W-:-:S11]  /*22e0*/  FADD.FTZ R46, R53, R46 ;  /* 0x0000002e352e7221 */ /* 0x002fd60000010000 */
[----:B------:R-:W-:Y:S05]  /*22f0*/  @P0 BRA `(.L_x_16466) ;  /* 0x0000005000000947 */ /* 0x000fea0003800000 */
[----:B------:R-:W-:Y:S01]  /*2300*/  FFMA.FTZ R47, R46, c[0x0][0x194], RZ ;  /* 0x000065002e2f7a23 */ /* 0x000fe200000100ff */
[----:B------:R-:W-:-:S04]  /*2310*/  ISETP.GE.AND P0, PT, R80, UR16, PT ;  /* 0x0000001050007c0c */ /* 0x000fc8000bf06270 */
[----:B------:R-:W-:-:S05]  /*2320*/  FSEL R49, R47, RZ, !P0 ;  /* 0x000000ff2f317208 */ /* 0x000fca0004000000 */
[----:B------:R1:W-:Y:S04]  /*2330*/  STS [R82], R49 ;  /* 0x0000003152007388 */ /* 0x0003e80000000800 */
[----:B------:R-:W-:Y:S02]  /*2340*/  @!P0 FMNMX.FTZ R6, R6, R47, !PT ;  /* 0x0000002f06068209 */ /* 0x000fe40007810000 */
.L_x_16466:
[----:B------:R-:W-:Y:S05]  /*2350*/  BSYNC B1 ;  /* 0x0000000000017941 */ /* 0x000fea0003800000 */
.L_x_16465:
[----:B------:R-:W-:Y:S02]  /*2360*/  IADD3 R22, R22, 0x4, RZ ;  /* 0x0000000416167810 */ /* 0x000fe40007ffe0ff */
[----:B------:R-:W-:Y:S02]  /*2370*/  IADD3 R0, P2, R0, 0x10, RZ ;  /* 0x0000001000007810 */ /* 0x000fe40007f5e0ff */
[----:B------:R-:W-:Y:S02]  /*2380*/  ISETP.GE.AND P0, PT, R22, UR5, PT ;  /* 0x0000000516007c0c */ /* 0x000fe4000bf06270 */
[----:B-1----:R-:W-:Y:S01]  /*2390*/  IADD3 R82, R82, 0x80, RZ ;  /* 0x0000008052527810 */ /* 0x002fe20007ffe0ff */
[----:B------:R-:W-:Y:S01]  /*23a0*/  IMAD.X R81, RZ, RZ, R81, P2 ;  /* 0x000000ffff517224 */ /* 0x000fe200010e0651 */
[----:B------:R-:W-:-:S09]  /*23b0*/  IADD3 R80, R80, 0x20, RZ ;  /* 0x0000002050507810 */ /* 0x000fd20007ffe0ff */
[----:B0-----:R-:W-:Y:S05]  /*23c0*/  @!P0 BRA `(.L_x_16467) ;  /* 0xfffff2d000008947 */ /* 0x001fea000383ffff */
[----:B------:R-:W-:Y:S05]  /*23d0*/  BRA `(.L_x_16461) ;  /* 0x00000e4000007947 */ /* 0x000fea0003800000 */
.L_x_16462:
[----:B------:R-:W-:Y:S01]  /*23e0*/  SHF.R.S32.HI R51, RZ, 0x5, R46 ;  /* 0x00000005ff337819 */ /* 0x000fe2000001142e */
[----:B------:R-:W-:Y:S01]  /*23f0*/  IMAD.U32 R46, RZ, RZ, UR9 ;  /* 0x00000009ff2e7e24 */ /* 0x000fe2000f8e00ff */
[----:B------:R-:W-:Y:S01]  /*2400*/  IADD3 R47, P0, R47, R22, RZ ;  /* 0x000000162f2f7210 */ /* 0x000fe20007f1e0ff */
[----:B------:R-:W-:Y:S02]  /*2410*/  IMAD.U32 R82, RZ, RZ, UR16 ;  /* 0x00000010ff527e24 */ /* 0x000fe4000f8e00ff */
[----:B------:R-:W-:Y:S01]  /*2420*/  IMAD R51, R51, 0x8, R6 ;  /* 0x0000000833337824 */ /* 0x000fe200078e0206 */
[----:B------:R-:W-:Y:S02]  /*2430*/  LEA.HI.X.SX32 R6, R22, R49, 0x1, P0 ;  /* 0x0000003116067211 */ /* 0x000fe400000f0eff */
[----:B------:R-:W-:Y:S01]  /*2440*/  LEA R78, P0, R47, c[0x0][0x198], 0x2 ;  /* 0x000066002f4e7a11 */ /* 0x000fe200078010ff */
[----:B------:R-:W-:Y:S01]  /*2450*/  IMAD R79, R46, 0x200, R51 ;  /* 0x000002002e4f7824 */ /* 0x000fe200078e0233 */
[----:B------:R-:W-:-:S02]  /*2460*/  LEA R80, R51, 0x110, 0x2 ;  /* 0x0000011033507811 */ /* 0x000fc400078e10ff */
[----:B------:R-:W-:Y:S01]  /*2470*/  LEA.HI.X R81, R47, c[0x0][0x19c], R6, 0x2, P0 ;  /* 0x000067002f517a11 */ /* 0x000fe200000f1406 */
[----:B------:R-:W-:Y:S01]  /*2480*/  IMAD.MOV.U32 R6, RZ, RZ, -0x800001 ;  /* 0xff7fffffff067424 */ /* 0x000fe200078e00ff */
[----:B------:R-:W-:Y:S02]  /*2490*/  IADD3 R82, -R82, 0x1, R79 ;  /* 0x0000000152527810 */ /* 0x000fe40007ffe14f */
.L_x_16472:
[----:B------:R-:W-:Y:S01]  /*24a0*/  IMAD.MOV.U32 R50, RZ, RZ, R78 ;  /* 0x000000ffff327224 */ /* 0x000fe200078e004e */
[----:B------:R-:W0:Y:S01]  /*24b0*/  LDS R89, [R23] ;  /* 0x0000000017597984 */ /* 0x000e220000000800 */
        /* <DEDUP_REMOVED lines=18> */
[----:B------:R3:W4:Y:S01]  /*25e0*/  LDG.E.CONSTANT R88, [R50.64] ;  /* 0x0000000c32587981 */ /* 0x000722000c1e9900 */
[----:B------:R-:W-:-:S04]  /*25f0*/  IADD3 R47, P0, P2, R9, R46, R26 ;  /* 0x0000002e092f7210 */ /* 0x000fc80007a1e01a */
[----:B------:R-:W-:Y:S02]  /*2600*/  LEA R86, P3, R47, c[0x0][0x180], 0x1 ;  /* 0x000060002f567a11 */ /* 0x000fe400078608ff */
[----:B------:R-:W-:-:S04]  /*2610*/  IADD3.X R52, R64, R84, R41, P0, P2 ;  /* 0x0000005440347210 */ /* 0x000fc800007e4429 */
[----:B------:R-:W-:-:S05]  /*2620*/  LEA.HI.X R87, R47, c[0x0][0x184], R52, 0x1, P3 ;  /* 0x000061002f577a11 */ /* 0x000fca00018f0c34 */
[----:B------:R5:W4:Y:S01]  /*2630*/  LDG.E.CONSTANT R86, [R86.64] ;  /* 0x0000000c56567981 */ /* 0x000b22000c1e9900 */
[----:B------:R-:W-:-:S04]  /*2640*/  IADD3 R47, P0, P2, R10, R46, R27 ;  /* 0x0000002e0a2f7210 */ /* 0x000fc80007a1e01b */
[----:B------:R-:W-:Y:S02]  /*2650*/  LEA R52, P3, R47, c[0x0][0x180], 0x1 ;  /* 0x000060002f347a11 */ /* 0x000fe400078608ff */
[----:B------:R-:W-:Y:S01]  /*2660*/  IADD3.X R90, R67, R84, R42, P0, P2 ;  /* 0x00000054435a7210 */ /* 0x000fe200007e442a */
[----:B-----5:R-:W-:Y:S03]  /*2670*/  LDS R87, [R23+0x8] ;  /* 0x0000080017577984 */ /* 0x020fe60000000800 */
[----:B------:R-:W-:Y:S02]  /*2680*/  LEA.HI.X R53, R47, c[0x0][0x184], R90, 0x1, P3 ;  /* 0x000061002f357a11 */ /* 0x000fe400018f0c5a */
[----:B------:R-:W5:Y:S04]  /*2690*/  LDS R90, [R23+0x4] ;  /* 0x00000400175a7984 */ /* 0x000f680000000800 */
[----:B------:R0:W4:Y:S01]  /*26a0*/  LDG.E.CONSTANT R52, [R52.64] ;  /* 0x0000000c34347981 */ /* 0x000122000c1e9900 */
[----:B------:R-:W-:-:S04]  /*26b0*/  IADD3 R47, P0, P2, R11, R46, R28 ;  /* 0x0000002e0b2f7210 */ /* 0x000fc80007a1e01c */
[----:B---3--:R-:W-:Y:S02]  /*26c0*/  LEA R50, P3, R47, c[0x0][0x180], 0x1 ;  /* 0x000060002f327a11 */ /* 0x008fe400078608ff */
[----:B-1----:R-:W-:-:S04]  /*26d0*/  IADD3.X R48, R66, R84, R43, P0, P2 ;  /* 0x0000005442307210 */ /* 0x002fc800007e442b */
[----:B------:R-:W-:Y:S02]  /*26e0*/  LEA.HI.X R51, R47, c[0x0][0x184], R48, 0x1, P3 ;  /* 0x000061002f337a11 */ /* 0x000fe400018f0c30 */
[----:B0-----:R-:W-:-:S03]  /*26f0*/  PRMT R53, RZ, 0x5410, R89 ;  /* 0x00005410ff357816 */ /* 0x001fc60000000059 */
[----:B------:R0:W3:Y:S01]  /*2700*/  LDG.E.CONSTANT R85, [R50.64] ;  /* 0x0000000c32557981 */ /* 0x0000e2000c1e9900 */
[--C-:B-----5:R-:W-:Y:S02]  /*2710*/  PRMT R47, RZ, 0x5410, R90.reuse ;  /* 0x00005410ff2f7816 */ /* 0x120fe4000000005a */
[----:B------:R-:W-:Y:S02]  /*2720*/  PRMT R90, RZ, 0x7610, R90 ;  /* 0x00007610ff5a7816 */ /* 0x000fe4000000005a */
[----:B--2---:R-:W-:-:S05]  /*2730*/  PRMT R48, RZ, 0x5410, R83 ;  /* 0x00005410ff307816 */ /* 0x004fca0000000053 */
[----:B------:R-:W-:Y:S01]  /*2740*/  FMUL.FTZ R47, R47, R48 ;  /* 0x000000302f2f7220 */ /* 0x000fe20000410000 */
[----:B----4-:R-:W-:-:S05]  /*2750*/  PRMT R48, RZ, 0x5410, R88 ;  /* 0x00005410ff307816 */ /* 0x010fca0000000058 */
[----:B------:R-:W-:Y:S01]  /*2760*/  FFMA.FTZ R53, R53, R48, R47 ;  /* 0x0000003035357223 */ /* 0x000fe2000001002f */
[----:B------:R-:W-:-:S04]  /*2770*/  IADD3 R47, P0, P2, R12, R46, R29 ;  /* 0x0000002e0c2f7210 */ /* 0x000fc80007a1e01d */
[----:B------:R-:W-:Y:S02]  /*2780*/  LEA R48, P3, R47, c[0x0][0x180], 0x1 ;  /* 0x000060002f307a11 */ /* 0x000fe400078608ff */
[----:B------:R-:W-:Y:S02]  /*2790*/  IADD3.X R92, R69, R84, R54, P0, P2 ;  /* 0x00000054455c7210 */ /* 0x000fe400007e4436 */
[----:B------:R-:W-:Y:S02]  /*27a0*/  PRMT R83, RZ, 0x7610, R83 ;  /* 0x00007610ff537816 */ /* 0x000fe40000000053 */
[----:B------:R-:W-:Y:S02]  /*27b0*/  LEA.HI.X R49, R47, c[0x0][0x184], R92, 0x1, P3 ;  /* 0x000061002f317a11 */ /* 0x000fe400018f0c5c */
[----:B------:R-:W-:Y:S01]  /*27c0*/  PRMT R88, RZ, 0x7610, R88 ;  /* 0x00007610ff587816 */ /* 0x000fe20000000058 */
[----:B------:R-:W-:Y:S01]  /*27d0*/  FMUL.FTZ R90, R90, R83 ;  /* 0x000000535a5a7220 */ /* 0x000fe20000410000 */
[----:B------:R-:W-:Y:S01]  /*27e0*/  PRMT R83, RZ, 0x7610, R89 ;  /* 0x00007610ff537816 */ /* 0x000fe20000000059 */
[----:B------:R1:W2:Y:S01]  /*27f0*/  LDG.E.CONSTANT R47, [R48.64] ;  /* 0x0000000c302f7981 */ /* 0x0002a2000c1e9900 */
[----:B------:R-:W-:-:S03]  /*2800*/  PRMT R89, RZ, 0x5410, R86 ;  /* 0x00005410ff597816 */ /* 0x000fc60000000056 */
[----:B------:R-:W-:Y:S02]  /*2810*/  FFMA.FTZ R83, R83, R88, R90 ;  /* 0x0000005853537223 */ /* 0x000fe4000001005a */
[----:B------:R-:W4:Y:S01]  /*2820*/  LDS R88, [R23+0xc] ;  /* 0x00000c0017587984 */ /* 0x000f220000000800 */
[----:B-1----:R-:W-:Y:S02]  /*2830*/  PRMT R48, RZ, 0x5410, R87 ;  /* 0x00005410ff307816 */ /* 0x002fe40000000057 */
[----:B------:R-:W-:-:S03]  /*2840*/  IADD3 R49, P0, P2, R13, R46, R30 ;  /* 0x0000002e0d317210 */ /* 0x000fc60007a1e01e */
[----:B------:R-:W-:Y:S01]  /*2850*/  FFMA.FTZ R89, R48, R89, R53 ;  /* 0x0000005930597223 */ /* 0x000fe20000010035 */
[----:B------:R-:W-:Y:S02]  /*2860*/  LEA R48, P3, R49, c[0x0][0x180], 0x1 ;  /* 0x0000600031307a11 */ /* 0x000fe400078608ff */
[----:B0-----:R-:W-:-:S04]  /*2870*/  IADD3.X R50, R68, R84, R55, P0, P2 ;  /* 0x0000005444327210 */ /* 0x001fc800007e4437 */
[----:B------:R-:W-:-:S05]  /*2880*/  LEA.HI.X R49, R49, c[0x0][0x184], R50, 0x1, P3 ;  /* 0x0000610031317a11 */ /* 0x000fca00018f0c32 */
[----:B------:R0:W5:Y:S01]  /*2890*/  LDG.E.CONSTANT R53, [R48.64] ;  /* 0x0000000c30357981 */ /* 0x000162000c1e9900 */
[----:B------:R-:W-:Y:S02]  /*28a0*/  IADD3 R51, P0, P2, R14, R46, R31 ;  /* 0x0000002e0e337210 */ /* 0x000fe40007a1e01f */
[----:B------:R-:W-:Y:S02]  /*28b0*/  PRMT R86, RZ, 0x7610, R86 ;  /* 0x00007610ff567816 */ /* 0x000fe40000000056 */
[----:B------:R-:W-:Y:S02]  /*28c0*/  LEA R50, P3, R51, c[0x0][0x180], 0x1 ;  /* 0x0000600033327a11 */ /* 0x000fe400078608ff */
[----:B------:R-:W-:Y:S02]  /*28d0*/  IADD3.X R90, R71, R84, R56, P0, P2 ;  /* 0x00000054475a7210 */ /* 0x000fe400007e4438 */
[----:B0-----:R-:W-:Y:S02]  /*28e0*/  PRMT R48, RZ, 0x7610, R87 ;  /* 0x00007610ff307816 */ /* 0x001fe40000000057 */
[----:B------:R-:W-:Y:S01]  /*28f0*/  LEA.HI.X R51, R51, c[0x0][0x184], R90, 0x1, P3 ;  /* 0x0000610033337a11 */ /* 0x000fe200018f0c5a */
[----:B------:R-:W0:Y:S01]  /*2900*/  LDS R87, [R23+0x10] ;  /* 0x0000100017577984 */ /* 0x000e220000000800 */
[----:B------:R-:W-:Y:S01]  /*2910*/  PRMT R49, RZ, 0x5410, R52 ;  /* 0x00005410ff317816 */ /* 0x000fe20000000034 */
[----:B------:R-:W-:-:S02]  /*2920*/  FFMA.FTZ R86, R48, R86, R83 ;  /* 0x0000005630567223 */ /* 0x000fc40000010053 */
[----:B------:R1:W5:Y:S01]  /*2930*/  LDG.E.CONSTANT R50, [R50.64] ;  /* 0x0000000c32327981 */ /* 0x000362000c1e9900 */
[----:B----4-:R-:W-:-:S05]  /*2940*/  PRMT R48, RZ, 0x5410, R88 ;  /* 0x00005410ff307816 */ /* 0x010fca0000000058 */
[----:B------:R-:W-:Y:S01]  /*2950*/  FFMA.FTZ R89, R48, R49, R89 ;  /* 0x0000003130597223 */ /* 0x000fe20000010059 */
[----:B------:R-:W-:Y:S02]  /*2960*/  IADD3 R49, P0, P2, R15, R46, R32 ;  /* 0x0000002e0f317210 */ /* 0x000fe40007a1e020 */
[----:B------:R-:W-:Y:S01]  /*2970*/  PRMT R52, RZ, 0x7610, R52 ;  /* 0x00007610ff347816 */ /* 0x000fe20000000034 */
[----:B-1----:R-:W-:Y:S01]  /*2980*/  LDS R51, [R23+0x1c] ;  /* 0x00001c0017337984 */ /* 0x002fe20000000800 */
[----:B------:R-:W-:Y:S02]  /*2990*/  LEA R48, P3, R49, c[0x0][0x180], 0x1 ;  /* 0x0000600031307a11 */ /* 0x000fe400078608ff */
[----:B------:R-:W-:-:S04]  /*29a0*/  IADD3.X R90, R70, R84, R57, P0, P2 ;  /* 0x00000054465a7210 */ /* 0x000fc800007e4439 */
[----:B------:R-:W-:-:S05]  /*29b0*/  LEA.HI.X R49, R49, c[0x0][0x184], R90, 0x1, P3 ;  /* 0x0000610031317a11 */ /* 0x000fca00018f0c5a */
[----:B------:R1:W4:Y:S02]  /*29c0*/  LDG.E.CONSTANT R83, [R48.64] ;  /* 0x0000000c30537981 */ /* 0x000324000c1e9900 */
[----:B-1----:R-:W-:Y:S02]  /*29d0*/  PRMT R49, RZ, 0x7610, R88 ;  /* 0x00007610ff317816 */ /* 0x002fe40000000058 */
[----:B0-----:R-:W-:-:S03]  /*29e0*/  PRMT R48, RZ, 0x5410, R87 ;  /* 0x00005410ff307816 */ /* 0x001fc60000000057 */
[----:B------:R-:W-:Y:S01]  /*29f0*/  FFMA.FTZ R86, R49, R52, R86 ;  /* 0x0000003431567223 */ /* 0x000fe20000010056 */
[----:B---3--:R-:W-:Y:S01]  /*2a00*/  PRMT R49, RZ, 0x5410, R85 ;  /* 0x00005410ff317816 */ /* 0x008fe20000000055 */
[----:B------:R-:W0:Y:S01]  /*2a10*/  LDS R52, [R23+0x14] ;  /* 0x0000140017347984 */ /* 0x000e220000000800 */
[----:B------:R-:W-:Y:S02]  /*2a20*/  PRMT R87, RZ, 0x7610, R87 ;  /* 0x00007610ff577816 */ /* 0x000fe40000000057 */
[----:B------:R-:W-:Y:S01]  /*2a30*/  PRMT R85, RZ, 0x7610, R85 ;  /* 0x00007610ff557816 */ /* 0x000fe20000000055 */
[----:B------:R-:W-:-:S04]  /*2a40*/  FFMA.FTZ R88, R48, R49, R89 ;  /* 0x0000003130587223 */ /* 0x000fc80000010059 */
[----:B------:R-:W-:Y:S02]  /*2a50*/  FFMA.FTZ R86, R87, R85, R86 ;  /* 0x0000005557567223 */ /* 0x000fe40000010056 */
[----:B------:R-:W1:Y:S01]  /*2a60*/  LDS R87, [R23+0x18] ;  /* 0x0000180017577984 */ /* 0x000e620000000800 */
[----:B0-----:R-:W-:Y:S02]  /*2a70*/  PRMT R49, RZ, 0x5410, R52 ;  /* 0x00005410ff317816 */ /* 0x001fe40000000034 */
[----:B------:R-:W-:Y:S02]  /*2a80*/  PRMT R89, RZ, 0x5410, R51 ;  /* 0x00005410ff597816 */ /* 0x000fe40000000033 */
[----:B--2---:R-:W-:-:S05]  /*2a90*/  PRMT R48, RZ, 0x5410, R47 ;  /* 0x00005410ff307816 */ /* 0x004fca000000002f */
[----:B------:R-:W-:Y:S01]  /*2aa0*/  FFMA.FTZ R88, R49, R48, R88 ;  /* 0x0000003031587223 */ /* 0x000fe20000010058 */
[----:B------:R-:W-:-:S04]  /*2ab0*/  IADD3 R49, P0, P2, R16, R46, R33 ;  /* 0x0000002e10317210 */ /* 0x000fc80007a1e021 */
[----:B------:R-:W-:Y:S02]  /*2ac0*/  LEA R48, P3, R49, c[0x0][0x180], 0x1 ;  /* 0x0000600031307a11 */ /* 0x000fe400078608ff */
[----:B------:R-:W-:-:S04]  /*2ad0*/  IADD3.X R90, R73, R84, R58, P0, P2 ;  /* 0x00000054495a7210 */ /* 0x000fc800007e443a */
[----:B------:R-:W-:Y:S02]  /*2ae0*/  LEA.HI.X R49, R49, c[0x0][0x184], R90, 0x1, P3 ;  /* 0x0000610031317a11 */ /* 0x000fe400018f0c5a */
[----:B------:R-:W-:-:S03]  /*2af0*/  PRMT R47, RZ, 0x7610, R47 ;  /* 0x00007610ff2f7816 */ /* 0x000fc6000000002f */
[----:B------:R0:W2:Y:S02]  /*2b00*/  LDG.E.CONSTANT R85, [R48.64] ;  /* 0x0000000c30557981 */ /* 0x0000a4000c1e9900 */
[----:B0-----:R-:W-:Y:S02]  /*2b10*/  PRMT R49, RZ, 0x7610, R52 ;  /* 0x00007610ff317816 */ /* 0x001fe40000000034 */
[--C-:B-----5:R-:W-:Y:S02]  /*2b20*/  PRMT R48, RZ, 0x5410, R53.reuse ;  /* 0x00005410ff307816 */ /* 0x120fe40000000035 */
[----:B------:R-:W-:Y:S01]  /*2b30*/  PRMT R53, RZ, 0x7610, R53 ;  /* 0x00007610ff357816 */ /* 0x000fe20000000035 */
[----:B------:R-:W-:Y:S01]  /*2b40*/  FFMA.FTZ R47, R49, R47, R86 ;  /* 0x0000002f312f7223 */ /* 0x000fe20000010056 */
[--C-:B-1----:R-:W-:Y:S01]  /*2b50*/  PRMT R49, RZ, 0x5410, R87.reuse ;  /* 0x00005410ff317816 */ /* 0x102fe20000000057 */
[----:B------:R-:W0:Y:S04]  /*2b60*/  LDS R86, [R23+0x20] ;  /* 0x0000200017567984 */ /* 0x000e280000000800 */
[----:B------:R-:W-:Y:S01]  /*2b70*/  FFMA.FTZ R88, R49, R48, R88 ;  /* 0x0000003031587223 */ /* 0x000fe20000010058 */
[----:B------:R-:W-:-:S02]  /*2b80*/  PRMT R48, RZ, 0x7610, R87 ;  /* 0x00007610ff307816 */ /* 0x000fc40000000057 */
[----:B------:R-:W-:-:S03]  /*2b90*/  IADD3 R49, P0, P2, R17, R46, R34 ;  /* 0x0000002e11317210 */ /* 0x000fc60007a1e022 */
[----:B------:R-:W-:Y:S01]  /*2ba0*/  FFMA.FTZ R47, R48, R53, R47 ;  /* 0x00000035302f7223 */ /* 0x000fe2000001002f */
[----:B------:R-:W-:Y:S02]  /*2bb0*/  LEA R48, P3, R49, c[0x0][0x180], 0x1 ;  /* 0x0000600031307a11 */ /* 0x000fe400078608ff */
[----:B------:R-:W-:-:S04]  /*2bc0*/  IADD3.X R52, R72, R84, R59, P0, P2 ;  /* 0x0000005448347210 */ /* 0x000fc800007e443b */
[----:B------:R-:W-:Y:S02]  /*2bd0*/  LEA.HI.X R49, R49, c[0x0][0x184], R52, 0x1, P3 ;  /* 0x0000610031317a11 */ /* 0x000fe400018f0c34 */
[--C-:B------:R-:W-:Y:S02]  /*2be0*/  PRMT R52, RZ, 0x5410, R50.reuse ;  /* 0x00005410ff347816 */ /* 0x100fe40000000032 */
[----:B------:R-:W-:Y:S01]  /*2bf0*/  PRMT R50, RZ, 0x7610, R50 ;  /* 0x00007610ff327816 */ /* 0x000fe20000000032 */
[----:B------:R0:W3:Y:S02]  /*2c00*/  LDG.E.CONSTANT R87, [R48.64] ;  /* 0x0000000c30577981 */ /* 0x0000e4000c1e9900 */
[----:B------:R-:W-:Y:S01]  /*2c10*/  FFMA.FTZ R89, R89, R52, R88 ;  /* 0x0000003459597223 */ /* 0x000fe20000010058 */
[----:B------:R-:W-:-:S05]  /*2c20*/  PRMT R88, RZ, 0x7610, R51 ;  /* 0x00007610ff587816 */ /* 0x000fca0000000033 */
[----:B------:R-:W-:Y:S01]  /*2c30*/  FFMA.FTZ R88, R88, R50, R47 ;  /* 0x0000003258587223 */ /* 0x000fe2000001002f */
[----:B------:R-:W-:-:S04]  /*2c40*/  IADD3 R47, P0, P2, R18, R46, R35 ;  /* 0x0000002e122f7210 */ /* 0x000fc80007a1e023 */
[----:B------:R-:W-:Y:S02]  /*2c50*/  LEA R52, P3, R47, c[0x0][0x180], 0x1 ;  /* 0x000060002f347a11 */ /* 0x000fe400078608ff */
[----:B------:R-:W-:Y:S02]  /*2c60*/  IADD3.X R50, R75, R84, R60, P0, P2 ;  /* 0x000000544b327210 */ /* 0x000fe400007e443c */
[----:B0-----:R-:W-:Y:S02]  /*2c70*/  PRMT R48, RZ, 0x5410, R86 ;  /* 0x00005410ff307816 */ /* 0x001fe40000000056 */
[----:B------:R-:W-:Y:S02]  /*2c80*/  LEA.HI.X R53, R47, c[0x0][0x184], R50, 0x1, P3 ;  /* 0x000061002f357a11 */ /* 0x000fe400018f0c32 */
[----:B----4-:R-:W-:-:S03]  /*2c90*/  PRMT R47, RZ, 0x5410, R83 ;  /* 0x00005410ff2f7816 */ /* 0x010fc60000000053 */
[----:B------:R0:W4:Y:S02]  /*2ca0*/  LDG.E.CONSTANT R52, [R52.64] ;  /* 0x0000000c34347981 */ /* 0x000124000c1e9900 */
[----:B------:R-:W-:Y:S01]  /*2cb0*/  FFMA.FTZ R89, R48, R47, R89 ;  /* 0x0000002f30597223 */ /* 0x000fe20000010059 */
[----:B------:R-:W-:-:S04]  /*2cc0*/  IADD3 R47, P0, P2, R19, R46, R36 ;  /* 0x0000002e132f7210 */ /* 0x000fc80007a1e024 */
[C---:B------:R-:W-:Y:S02]  /*2cd0*/  LEA R48, P3, R47.reuse, c[0x0][0x180], 0x1 ;  /* 0x000060002f307a11 */ /* 0x040fe400078608ff */
[----:B------:R-:W-:Y:S01]  /*2ce0*/  IADD3.X R50, R74, R84, R61, P0, P2 ;  /* 0x000000544a327210 */ /* 0x000fe200007e443d */
[----:B0-----:R-:W0:Y:S03]  /*2cf0*/  LDS R53, [R23+0x24] ;  /* 0x0000240017357984 */ /* 0x001e260000000800 */
        /* <DEDUP_REMOVED lines=10> */
[----:B------:R-:W-:-:S05]  /*2da0*/  LEA.HI.X R47, R47, c[0x0][0x184], R84, 0x1, P0 ;  /* 0x000061002f2f7a11 */ /* 0x000fca00000f0c54 */
[----:B------:R0:W5:Y:S01]  /*2db0*/  LDG.E.CONSTANT R46, [R46.64] ;  /* 0x0000000c2e2e7981 */ /* 0x000162000c1e9900 */
[----:B------:R-:W-:Y:S02]  /*2dc0*/  PRMT R83, RZ, 0x7610, R83 ;  /* 0x00007610ff537816 */ /* 0x000fe40000000053 */
[----:B0-----:R-:W-:-:S05]  /*2dd0*/  PRMT R47, RZ, 0x7610, R86 ;  /* 0x00007610ff2f7816 */ /* 0x001fca0000000056 */
[----:B------:R-:W-:Y:S02]  /*2de0*/  FFMA.FTZ R88, R47, R83, R88 ;  /* 0x000000532f587223 */ /* 0x000fe40000010058 */
[----:B------:R-:W1:Y:S01]  /*2df0*/  LDS R83, [R23+0x28] ;  /* 0x0000280017537984 */ /* 0x000e620000000800 */
[----:B------:R-:W-:Y:S02]  /*2e00*/  PRMT R84, RZ, 0x5410, R53 ;  /* 0x00005410ff547816 */ /* 0x000fe40000000035 */
[----:B-1----:R-:W-:Y:S02]  /*2e10*/  PRMT R49, RZ, 0x5410, R83 ;  /* 0x00005410ff317816 */ /* 0x002fe40000000053 */
[--C-:B--2---:R-:W-:Y:S02]  /*2e20*/  PRMT R47, RZ, 0x5410, R85.reuse ;  /* 0x00005410ff2f7816 */ /* 0x104fe40000000055 */
[----:B------:R-:W-:-:S03]  /*2e30*/  PRMT R85, RZ, 0x7610, R85 ;  /* 0x00007610ff557816 */ /* 0x000fc60000000055 */
[----:B------:R-:W-:Y:S01]  /*2e40*/  FFMA.FTZ R84, R84, R47, R89 ;  /* 0x0000002f54547223 */ /* 0x000fe20000010059 */
[----:B------:R-:W-:Y:S02]  /*2e50*/  PRMT R47, RZ, 0x7610, R53 ;  /* 0x00007610ff2f7816 */ /* 0x000fe40000000035 */
[----:B------:R-:W-:Y:S03]  /*2e60*/  LDS R53, [R23+0x30] ;  /* 0x0000300017357984 */ /* 0x000fe60000000800 */
[----:B------:R-:W-:Y:S02]  /*2e70*/  FFMA.FTZ R85, R47, R85, R88 ;  /* 0x000000552f557223 */ /* 0x000fe40000010058 */
[----:B------:R-:W0:Y:S01]  /*2e80*/  LDS R47, [R23+0x2c] ;  /* 0x00002c00172f7984 */ /* 0x000e220000000800 */
[----:B---3--:R-:W-:-:S05]  /*2e90*/  PRMT R51, RZ, 0x5410, R87 ;  /* 0x00005410ff337816 */ /* 0x008fca0000000057 */
[----:B------:R-:W-:Y:S02]  /*2ea0*/  FFMA.FTZ R86, R49, R51, R84 ;  /* 0x0000003331567223 */ /* 0x000fe40000010054 */
[----:B------:R-:W1:Y:S01]  /*2eb0*/  LDS R49, [R23+0x34] ;  /* 0x0000340017317984 */ /* 0x000e620000000800 */
[----:B------:R-:W-:-:S03]  /*2ec0*/  PRMT R84, RZ, 0x7610, R83 ;  /* 0x00007610ff547816 */ /* 0x000fc60000000053 */
[----:B------:R-:W2:Y:S01]  /*2ed0*/  LDS R51, [R23+0x38] ;  /* 0x0000380017337984 */ /* 0x000ea20000000800 */
[----:B------:R-:W-:Y:S02]  /*2ee0*/  PRMT R87, RZ, 0x7610, R87 ;  /* 0x00007610ff577816 */ /* 0x000fe40000000057 */
[----:B0-----:R-:W-:-:S03]  /*2ef0*/  PRMT R83, RZ, 0x5410, R47 ;  /* 0x00005410ff537816 */ /* 0x001fc6000000002f */
[----:B------:R-:W-:Y:S01]  /*2f00*/  FFMA.FTZ R84, R84, R87, R85 ;  /* 0x0000005754547223 */ /* 0x000fe20000010055 */
[----:B------:R-:W-:Y:S02]  /*2f10*/  PRMT R47, RZ, 0x7610, R47 ;  /* 0x00007610ff2f7816 */ /* 0x000fe4000000002f */
[--C-:B----4-:R-:W-:Y:S02]  /*2f20*/  PRMT R85, RZ, 0x5410, R52.reuse ;  /* 0x00005410ff557816 */ /* 0x110fe40000000034 */
[----:B------:R-:W-:-:S03]  /*2f30*/  PRMT R52, RZ, 0x7610, R52 ;  /* 0x00007610ff347816 */ /* 0x000fc60000000034 */
[----:B------:R-:W-:Y:S02]  /*2f40*/  FFMA.FTZ R83, R83, R85, R86 ;  /* 0x0000005553537223 */ /* 0x000fe40000010056 */
[----:B------:R-:W-:Y:S01]  /*2f50*/  FFMA.FTZ R47, R47, R52, R84 ;  /* 0x000000342f2f7223 */ /* 0x000fe20000010054 */
[----:B------:R-:W-:Y:S02]  /*2f60*/  PRMT R52, RZ, 0x5410, R53 ;  /* 0x00005410ff347816 */ /* 0x000fe40000000035 */
[--C-:B-----5:R-:W-:Y:S02]  /*2f70*/  PRMT R84, RZ, 0x5410, R48.reuse ;  /* 0x00005410ff547816 */ /* 0x120fe40000000030 */
[----:B------:R-:W-:-:S03]  /*2f80*/  PRMT R48, RZ, 0x7610, R48 ;  /* 0x00007610ff307816 */ /* 0x000fc60000000030 */
        /* <DEDUP_REMOVED lines=8> */
[----:B--2---:R-:W-:-:S03]  /*3010*/  PRMT R49, RZ, 0x5410, R51 ;  /* 0x00005410ff317816 */ /* 0x004fc60000000033 */
        /* <DEDUP_REMOVED lines=9> */
.L_x_16520:
[----:B01----:R-:W-:Y:S01]  /*30b0*/  FADD.FTZ R53, R53, R46 ;  /* 0x0000002e35357221 */ /* 0x003fe20000010000 */
[----:B------:R-:W-:Y:S05]  /*30c0*/  BRA.DIV ~URZ, `(.L_x_16469) ;  /* 0x000038c27f007947 */ /* 0x000fea000b800000 */
[----:B------:R0:W1:Y:S02]  /*30d0*/  SHFL.BFLY PT, R46, R53, 0x1, 0x1f ;  /* 0x0c201f00352e7f89 */ /* 0x00006400000e0000 */
.L_x_16521:
        /* <DEDUP_REMOVED lines=11> */
.L_x_16471:
[----:B------:R-:W-:Y:S05]  /*3190*/  BSYNC B1 ;  /* 0x0000000000017941 */ /* 0x000fea0003800000 */
.L_x_16470:
[----:B------:R-:W-:Y:S02]  /*31a0*/  IADD3 R22, R22, 0x4, RZ ;  /* 0x0000000416167810 */ /* 0x000fe40007ffe0ff */
[----:B------:R-:W-:Y:S02]  /*31b0*/  IADD3 R78, P2, R78, 0x10, RZ ;  /* 0x000000104e4e7810 */ /* 0x000fe40007f5e0ff */
[----:B------:R-:W-:Y:S02]  /*31c0*/  ISETP.GE.AND P0, PT, R22, UR5, PT ;  /* 0x0000000516007c0c */ /* 0x000fe4000bf06270 */
[----:B-1----:R-:W-:Y:S01]  /*31d0*/  IADD3 R80, R80, 0x80, RZ ;  /* 0x0000008050507810 */ /* 0x002fe20007ffe0ff */
[----:B------:R-:W-:Y:S01]  /*31e0*/  IMAD.X R81, RZ, RZ, R81, P2 ;  /* 0x000000ffff517224 */ /* 0x000fe200010e0651 */
[----:B------:R-:W-:-:S02]  /*31f0*/  IADD3 R79, R79, 0x20, RZ ;  /* 0x000000204f4f7810 */ /* 0x000fc40007ffe0ff */
[----:B------:R-:W-:-:S07]  /*3200*/  IADD3 R82, R82, 0x20, RZ ;  /* 0x0000002052527810 */ /* 0x000fce0007ffe0ff */
[----:B0-----:R-:W-:Y:S05]  /*3210*/  @!P0 BRA `(.L_x_16472) ;  /* 0xfffff28000008947 */ /* 0x001fea000383ffff */
.L_x_16461:
[----:B------:R-:W-:Y:S05]  /*3220*/  BSYNC B0 ;  /* 0x0000000000007941 */ /* 0x000fea0003800000 */
.L_x_16460:
[----:B------:R-:W-:Y:S05]  /*3230*/  BRA.DIV ~URZ, `(.L_x_16473) ;  /* 0x000037d27f007947 */ /* 0x000fea000b800000 */
[----:B------:R0:W1:Y:S02]  /*3240*/  SHFL.BFLY PT, R7, R6, 0x10, 0x1f ;  /* 0x0e001f0006077f89 */ /* 0x00006400000e0000 */
.L_x_16522:
[----:B-1----:R-:W-:Y:S01]  /*3250*/  FMNMX.FTZ R9, R7, R6, !PT ;  /* 0x0000000607097209 */ /* 0x002fe20007810000 */
[----:B------:R-:W-:Y:S05]  /*3260*/  BRA.DIV ~URZ, `(.L_x_16474) ;  /* 0x000038227f007947 */ /* 0x000fea000b800000 */
[----:B-----5:R-:W1:Y:S02]  /*3270*/  SHFL.BFLY PT, R0, R9, 0x8, 0x1f ;  /* 0x0d001f0009007f89 */ /* 0x020e6400000e0000 */
[----:B-1----:R-:W-:-:S05]  /*3280*/  FMNMX.FTZ R0, R9, R0, !PT ;  /* 0x0000000009007209 */ /* 0x002fca0007810000 */
[----:B------:R1:W2:Y:S02]  /*3290*/  SHFL.BFLY PT, R7, R0, 0x4, 0x1f ;  /* 0x0c801f0000077f89 */ /* 0x0002a400000e0000 */
.L_x_16523:
[----:B------:R-:W-:Y:S01]  /*32a0*/  ISETP.NE.AND P0, PT, R5, RZ, PT ;  /* 0x000000ff0500720c */ /* 0x000fe20003f05270 */
[----:B------:R-:W-:Y:S01]  /*32b0*/  WARPSYNC 0xffffffff ;  /* 0xffffffff00007948 */ /* 0x000fe20003800000 */
[----:B--2---:R-:W-:-:S11]  /*32c0*/  FMNMX.FTZ R7, R7, R0, !PT ;  /* 0x0000000007077209 */ /* 0x004fd60007810000 */
[----:B------:R-:W-:-:S04]  /*32d0*/  @!P0 SHF.R.S32.HI R9, RZ, 0x1f, R2 ;  /* 0x0000001fff098819 */ /* 0x000fc80000011402 */
[----:B------:R-:W-:-:S04]  /*32e0*/  @!P0 LEA.HI R9, R9, R2, RZ, 0x5 ;  /* 0x0000000209098211 */ /* 0x000fc800078f28ff */
[----:B-1----:R-:W-:-:S05]  /*32f0*/  @!P0 SHF.R.S32.HI R0, RZ, 0x5, R9 ;  /* 0x00000005ff008819 */ /* 0x002fca0000011409 */
[----:B------:R1:W-:Y:S02]  /*3300*/  @!P0 STS [R0.X4+0xf0], R7 ;  /* 0x0000f00700008388 */ /* 0x0003e40000004800 */
[----:B------:R-:W-:Y:S01]  /*3310*/  BAR.SYNC.DEFER_BLOCKING 0x0 ;  /* 0x0000000000007b1d */ /* 0x000fe20000010000 */
[----:B------:R-:W-:Y:S01]  /*3320*/  ISETP.GT.AND P0, PT, R5, 0x3, PT ;  /* 0x000000030500780c */ /* 0x000fe20003f04270 */
[----:B-1----:R-:W-:Y:S01]  /*3330*/  IMAD.MOV.U32 R0, RZ, RZ, -0x800001 ;  /* 0xff7fffffff007424 */ /* 0x002fe200078e00ff */
[----:B------:R-:W-:-:S03]  /*3340*/  ISETP.GE.AND P2, PT, R2, UR7, PT ;  /* 0x0000000702007c0c */ /* 0x000fc6000bf46270 */
        /* <DEDUP_REMOVED lines=29> */
.L_x_16479:
        /* <DEDUP_REMOVED lines=11> */
.L_x_16478:
[----:B------:R-:W-:Y:S05]  /*35d0*/  BSYNC B1 ;  /* 0x0000000000017941 */ /* 0x000fea0003800000 */
.L_x_16477:
        /* <DEDUP_REMOVED lines=11> */
.L_x_16482:
        /* <DEDUP_REMOVED lines=100> */
.L_x_16481:
[----:B------:R-:W-:Y:S05]  /*3cd0*/  BSYNC B1 ;  /* 0x0000000000017941 */ /* 0x000fea0003800000 */
.L_x_16480:
        /* <DEDUP_REMOVED lines=55> */
.L_x_16484:
[----:B------:R-:W-:Y:S05]  /*4050*/  BSYNC B1 ;  /* 0x0000000000017941 */ /* 0x000fea0003800000 */
.L_x_16483:
        /* <DEDUP_REMOVED lines=26> */
.L_x_16476:
[----:B------:R-:W-:Y:S05]  /*4200*/  BSYNC B0 ;  /* 0x0000000000007941 */ /* 0x000fea0003800000 */
.L_x_16475:
        /* <DEDUP_REMOVED lines=26> */
[----:B------:R-:W-:Y:S01]  /*43b0*/  LOP3.LUT R6, RZ, UR6, RZ, 0x33, !PT ;  /* 0x00000006ff067c12 */ /* 0x000fe2000f8e33ff */
[----:B------:R-:W-:Y:S02]  /*43c0*/  BSSY B1, `(.L_x_16487) ;  /* 0x000001a000017945 */ /* 0x000fe40003800000 */
[----:B0-----:R-:W-:-:S05]  /*43d0*/  IMAD R7, R0, R7, -0x41 ;  /* 0xffffffbf00077424 */ /* 0x001fca00078e0207 */
[----:B------:R-:W-:Y:S02]  /*43e0*/  IMNMX R6, R6, R7, !PT ;  /* 0x0000000706067217 */ /* 0x000fe40007800200 */
[----:B------:R-:W-:Y:S02]  /*43f0*/  LOP3.LUT R7, RZ, UR16, RZ, 0x33, !PT ;  /* 0x00000010ff077c12 */ /* 0x000fe4000f8e33ff */
        /* <DEDUP_REMOVED lines=14> */
.L_x_16489:
        /* <DEDUP_REMOVED lines=8> */
.L_x_16488:
[----:B------:R-:W-:Y:S05]  /*4560*/  BSYNC B1 ;  /* 0x0000000000017941 */ /* 0x000fea0003800000 */
.L_x_16487:
[----:B------:R-:W-:Y:S05]  /*4570*/  @!P2 BRA `(.L_x_16486) ;  /* 0x000006d00000a947 */ /* 0x000fea0003800000 */
[----:B0-----:R-:W-:Y:S01]  /*4580*/  IADD3 R0, -R6, UR7, RZ ;  /* 0x0000000706007c10 */ /* 0x001fe2000fffe1ff */
        /* <DEDUP_REMOVED lines=9> */
.L_x_16492:
        /* <DEDUP_REMOVED lines=52> */
.L_x_16491:
[----:B------:R-:W-:Y:S05]  /*4960*/  BSYNC B1 ;  /* 0x0000000000017941 */ /* 0x000fea0003800000 */
.L_x_16490:
        /* <DEDUP_REMOVED lines=31> */
.L_x_16494:
[----:B------:R-:W-:Y:S05]  /*4b60*/  BSYNC B1 ;  /* 0x0000000000017941 */ /* 0x000fea0003800000 */
.L_x_16493:
        /* <DEDUP_REMOVED lines=14> */
.L_x_16486:
[----:B------:R-:W-:Y:S05]  /*4c50*/  BSYNC B0 ;  /* 0x0000000000007941 */ /* 0x000fea0003800000 */
.L_x_16485:
[----:B------:R-:W-:Y:S01]  /*4c60*/  BAR.SYNC.DEFER_BLOCKING 0x0 ;  /* 0x0000000000007b1d */ /* 0x000fe20000010000 */
[----:B------:R-:W-:Y:S01]  /*4c70*/  ISETP.NE.AND P0, PT, R2, RZ, PT ;  /* 0x000000ff0200720c */ /* 0x000fe20003f05270 */
[----:B------:R-:W-:Y:S02]  /*4c80*/  IMAD.MOV.U32 R18, RZ, RZ, RZ ;  /* 0x000000ffff127224 */ /* 0x000fe400078e00ff */
[----:B0-----:R-:W-:Y:S02]  /*4c90*/  IMAD.MOV.U32 R0, RZ, RZ, RZ ;  /* 0x000000ffff007224 */ /* 0x001fe400078e00ff */
        /* <DEDUP_REMOVED lines=29> */
.L_x_16496:
[----:B------:R-:W-:Y:S05]  /*4e70*/  BSYNC B0 ;  /* 0x0000000000007941 */ /* 0x000fea0003800000 */
.L_x_16495:
[----:B------:R-:W-:Y:S01]  /*4e80*/  BSSY B0, `(.L_x_16497) ;  /* 0x0000131000007945 */ /* 0x000fe20003800000 */
[----:B0-----:R-:W-:Y:S02]  /*4e90*/  IMAD.MOV.U32 R4, RZ, RZ, RZ ;  /* 0x000000ffff047224 */ /* 0x001fe400078e00ff */
[----:B------:R-:W-:Y:S01]  /*4ea0*/  IMAD.MOV.U32 R19, RZ, RZ, RZ ;  /* 0x000000ffff137224 */ /* 0x000fe200078e00ff */
[----:B------:R-:W-:Y:S05]  /*4eb0*/  @P1 BRA `(.L_x_16498) ;  /* 0x000012d000001947 */ /* 0x000fea0003800000 */
[----:B------:R-:W0:Y:S01]  /*4ec0*/  S2R R6, SR_CTAID.Y ;  /* 0x0000000000067919 */ /* 0x000e220000002600 */
[----:B------:R-:W-:Y:S01]  /*4ed0*/  SHF.R.S32.HI R7, RZ, 0x1f, R2 ;  /* 0x0000001fff077819 */ /* 0x000fe20000011402 */
[----:B------:R-:W-:-:S02]  /*4ee0*/  IMAD.U32 R8, RZ, RZ, UR6 ;  /* 0x00000006ff087e24 */ /* 0x000fc4000f8e00ff */
[----:B------:R-:W2:Y:S01]  /*4ef0*/  S2R R10, SR_CTAID.Z ;  /* 0x00000000000a7919 */ /* 0x000ea20000002700 */
[----:B------:R-:W-:Y:S01]  /*4f00*/  LEA.HI R7, R7, R2, RZ, 0x5 ;  /* 0x0000000207077211 */ /* 0x000fe200078f28ff */
[----:B------:R-:W-:Y:S02]  /*4f10*/  IMAD.MOV.U32 R24, RZ, RZ, c[0x0][0x1bc] ;  /* 0x00006f00ff187624 */ /* 0x000fe400078e00ff */
[----:B------:R-:W-:Y:S01]  /*4f20*/  IMAD.SHL.U32 R27, R5, 0x8, RZ ;  /* 0x00000008051b7824 */ /* 0x000fe200078e00ff */
[----:B------:R-:W-:Y:S01]  /*4f30*/  SHF.R.S32.HI R9, RZ, 0x5, R7 ;  /* 0x00000005ff097819 */ /* 0x000fe20000011407 */
[----:B------:R-:W-:Y:S01]  /*4f40*/  IMAD.MOV.U32 R18, RZ, RZ, RZ ;  /* 0x000000ffff127224 */ /* 0x000fe200078e00ff */
[----:B------:R-:W-:Y:S02]  /*4f50*/  SHF.R.S32.HI R24, RZ, 0x1f, R24 ;  /* 0x0000001fff187819 */ /* 0x000fe40000011418 */
[C---:B------:R-:W-:Y:S02]  /*4f60*/  IADD3 R21, -R9.reuse, -0x1, R8 ;  /* 0xffffffff09157810 */ /* 0x040fe40007ffe108 */
[----:B------:R-:W-:-:S02]  /*4f70*/  LEA R26, R9, 0x110, 0x5 ;  /* 0x00000110091a7811 */ /* 0x000fc400078e28ff */
[C---:B------:R-:W-:Y:S02]  /*4f80*/  IADD3 R25, R27.reuse, 0x100, RZ ;  /* 0x000001001b197810 */ /* 0x040fe40007ffe0ff */
[----:B------:R-:W-:Y:S02]  /*4f90*/  IADD3 R23, R27, 0x200, RZ ;  /* 0x000002001b177810 */ /* 0x000fe40007ffe0ff */
[----:B------:R-:W-:Y:S01]  /*4fa0*/  IADD3 R26, R26, 0x10, RZ ;  /* 0x000000101a1a7810 */ /* 0x000fe20007ffe0ff */
[----:B0-----:R-:W-:Y:S02]  /*4fb0*/  IMAD R7, R6, c[0x0][0x1a8], RZ ;  /* 0x00006a0006077a24 */ /* 0x001fe400078e02ff */
[C---:B--2---:R-:W-:Y:S02]  /*4fc0*/  IMAD R20, R10.reuse, 0x40, R9 ;  /* 0x000000400a147824 */ /* 0x044fe400078e0209 */
[----:B------:R-:W-:-:S03]  /*4fd0*/  IMAD R21, R10, -0x40, R21 ;  /* 0xffffffc00a157824 */ /* 0x000fc600078e0215 */
[----:B------:R-:W-:Y:S02]  /*4fe0*/  SHF.R.S32.HI R6, RZ, 0x1f, R20 ;  /* 0x0000001fff067819 */ /* 0x000fe40000011414 */
[C---:B------:R-:W-:Y:S02]  /*4ff0*/  IADD3 R29, P0, R7.reuse, R20, RZ ;  /* 0x00000014071d7210 */ /* 0x040fe40007f1e0ff */
[----:B------:R-:W-:Y:S02]  /*5000*/  LEA R45, R20, 0x7, 0x3 ;  /* 0x00000007142d7811 */ /* 0x000fe400078e18ff */
[----:B------:R-:W-:Y:S01]  /*5010*/  LEA.HI.X.SX32 R8, R7, R6, 0x1, P0 ;  /* 0x0000000607087211 */ /* 0x000fe200000f0eff */
[----:B------:R-:W-:Y:S01]  /*5020*/  IMAD R6, R3, c[0x0][0x1c0], RZ ;  /* 0x0000700003067a24 */ /* 0x000fe200078e02ff */
[----:B------:R-:W-:Y:S02]  /*5030*/  LEA R22, P0, R29, c[0x0][0x198], 0x2 ;  /* 0x000066001d167a11 */ /* 0x000fe400078010ff */
[----:B------:R-:W-:-:S02]  /*5040*/  IADD3 R3, R27, 0x300, RZ ;  /* 0x000003001b037810 */ /* 0x000fc40007ffe0ff */
[----:B------:R-:W-:Y:S02]  /*5050*/  LEA.HI.X R29, R29, c[0x0][0x19c], R8, 0x2, P0 ;  /* 0x000067001d1d7a11 */ /* 0x000fe400000f1408 */
[----:B------:R-:W-:Y:S02]  /*5060*/  SHF.R.S32.HI R7, RZ, 0x1f, R6 ;  /* 0x0000001fff077819 */ /* 0x000fe40000011406 */
.L_x_16509:
        /* <DEDUP_REMOVED lines=10> */
[----:B------:R-:W-:-:S04]  /*5110*/  LEA R8, P1, R9, c[0x0][0x188], 0x1 ;  /* 0x0000620009087a11 */ /* 0x000fc800078208ff */
[-C--:B0-----:R-:W-:Y:S02]  /*5120*/  LEA.HI.X.SX32 R14, R25, R28.reuse, 0x1, P0 ;  /* 0x0000001c190e7211 */ /* 0x081fe400000f0eff */
[C---:B------:R-:W-:Y:S02]  /*5130*/  LEA R42, P0, R12.reuse, c[0x0][0x188], 0x1 ;  /* 0x000062000c2a7a11 */ /* 0x040fe400078008ff */
[----:B------:R-:W-:Y:S02]  /*5140*/  LEA.HI.X.SX32 R11, R23, R28, 0x1, P2 ;  /* 0x0000001c170b7211 */ /* 0x000fe400010f0eff */
[----:B------:R-:W-:Y:S02]  /*5150*/  LEA.HI.X R9, R9, c[0x0][0x18c], R14, 0x1, P1 ;  /* 0x0000630009097a11 */ /* 0x000fe400008f0c0e */
[----:B------:R-:W-:Y:S02]  /*5160*/  LEA.HI.X R43, R12, c[0x0][0x18c], R11, 0x1, P0 ;  /* 0x000063000c2b7a11 */ /* 0x000fe400000f0c0b */
[C---:B------:R-:W-:Y:S01]  /*5170*/  IADD3 R10, P0, R27.reuse, R16, RZ ;  /* 0x000000101b0a7210 */ /* 0x040fe20007f1e0ff */
[----:B------:R-:W0:Y:S03]  /*5180*/  LDS.128 R12, [R26+-0x10] ;  /* 0xfffff0001a0c7984 */ /* 0x000e260000000c00 */
[----:B------:R-:W-:Y:S01]  /*5190*/  LEA R40, P1, R10, c[0x0][0x188], 0x1 ;  /* 0x000062000a287a11 */ /* 0x000fe200078208ff */
[----:B------:R2:W5:Y:S01]  /*51a0*/  LDG.E.CONSTANT R38, [R8.64] ;  /* 0x0000000c08267981 */ /* 0x000562000c1e9900 */
[----:B------:R-:W-:-:S03]  /*51b0*/  LEA.HI.X.SX32 R11, R27, R28, 0x1, P0 ;  /* 0x0000001c1b0b7211 */ /* 0x000fc600000f0eff */
[----:B------:R2:W5:Y:S01]  /*51c0*/  LDG.E.CONSTANT R35, [R8.64+0x4] ;  /* 0x0000040c08237981 */ /* 0x000562000c1e9900 */
[----:B------:R-:W-:-:S03]  /*51d0*/  LEA.HI.X R41, R10, c[0x0][0x18c], R11, 0x1, P1 ;  /* 0x000063000a297a11 */ /* 0x000fc600008f0c0b */
[----:B------:R2:W5:Y:S04]  /*51e0*/  LDG.E.CONSTANT R36, [R8.64+0x8] ;  /* 0x0000080c08247981 */ /* 0x000568000c1e9900 */
[----:B------:R3:W5:Y:S04]  /*51f0*/  LDG.E.CONSTANT R44, [R40.64] ;  /* 0x0000000c282c7981 */ /* 0x000768000c1e9900 */
[----:B------:R3:W5:Y:S04]  /*5200*/  LDG.E.CONSTANT R37, [R40.64+0x4] ;  /* 0x0000040c28257981 */ /* 0x000768000c1e9900 */
[----:B------:R3:W5:Y:S04]  /*5210*/  LDG.E.CONSTANT R46, [R40.64+0x8] ;  /* 0x0000080c282e7981 */ /* 0x000768000c1e9900 */
[----:B------:R3:W5:Y:S04]  /*5220*/  LDG.E.CONSTANT R39, [R40.64+0xc] ;  /* 0x00000c0c28277981 */ /* 0x000768000c1e9900 */
[----:B-1----:R2:W5:Y:S01]  /*5230*/  LDG.E.CONSTANT R33, [R8.64+0xc] ;  /* 0x00000c0c08217981 */ /* 0x002562000c1e9900 */
[----:B------:R-:W-:Y:S03]  /*5240*/  BSSY B1, `(.L_x_16499) ;  /* 0x0000028000017945 */ /* 0x000fe60003800000 */
[----:B------:R1:W5:Y:S04]  /*5250*/  LDG.E.CONSTANT R30, [R42.64] ;  /* 0x0000000c2a1e7981 */ /* 0x000368000c1e9900 */
[----:B------:R1:W5:Y:S04]  /*5260*/  LDG.E.CONSTANT R31, [R42.64+0x4] ;  /* 0x0000040c2a1f7981 */ /* 0x000368000c1e9900 */
[----:B--2---:R3:W2:Y:S01]  /*5270*/  LDS.128 R8, [R26] ;  /* 0x000000001a087984 */ /* 0x0046a20000000c00 */
[----:B------:R-:W-:-:S02]  /*5280*/  ISETP.NE.AND P0, PT, R21, RZ, PT ;  /* 0x000000ff1500720c */ /* 0x000fc40003f05270 */
[----:B0-----:R-:W-:Y:S01]  /*5290*/  F2FP.BF16.PACK_AB R13, R13, R12 ;  /* 0x0000000c0d0d723e */ /* 0x001fe200000010ff */
[----:B------:R1:W5:Y:S04]  /*52a0*/  LDG.E.CONSTANT R32, [R42.64+0x8] ;  /* 0x0000080c2a207981 */ /* 0x000368000c1e9900 */
[----:B------:R1:W5:Y:S02]  /*52b0*/  LDG.E.CONSTANT R34, [R42.64+0xc] ;  /* 0x00000c0c2a227981 */ /* 0x000364000c1e9900 */
[----:B-1----:R-:W-:-:S04]  /*52c0*/  F2FP.BF16.PACK_AB R42, R15, R14 ;  /* 0x0000000e0f2a723e */ /* 0x002fc800000010ff */
[----:B------:R-:W-:Y:S05]  /*52d0*/  @P0 BRA `(.L_x_16500) ;  /* 0x000001e000000947 */ /* 0x000fea0003800000 */
[C---:B---3--:R-:W-:Y:S02]  /*52e0*/  IADD3 R12, R45.reuse, -0x7, RZ ;  /* 0xfffffff92d0c7810 */ /* 0x048fe40007ffe0ff */
[C---:B------:R-:W-:Y:S02]  /*52f0*/  IADD3 R14, R45.reuse, -0x5, RZ ;  /* 0xfffffffb2d0e7810 */ /* 0x040fe40007ffe0ff */
[----:B------:R-:W-:Y:S02]  /*5300*/  ISETP.GE.AND P5, PT, R12, UR16, PT ;  /* 0x000000100c007c0c */ /* 0x000fe4000bfa6270 */
[----:B------:R-:W-:Y:S02]  /*5310*/  ISETP.GE.AND P1, PT, R14, UR16, PT ;  /* 0x000000100e007c0c */ /* 0x000fe4000bf26270 */
[C---:B------:R-:W-:Y:S02]  /*5320*/  IADD3 R14, R45.reuse, -0x2, RZ ;  /* 0xfffffffe2d0e7810 */ /* 0x040fe40007ffe0ff */
        /* <DEDUP_REMOVED lines=25> */
.L_x_16500:
[----:B---3--:R-:W-:Y:S05]  /*54c0*/  BSYNC B1 ;  /* 0x0000000000017941 */ /* 0x008fea0003800000 */
.L_x_16499:
        /* <DEDUP_REMOVED lines=30> */
[----:B------:R-:W-:Y:S02]  /*56b0*/  IADD3 R15, R45, -0x2, RZ ;  /* 0xfffffffe2d0f7810 */ /* 0x000fe40007ffe0ff */
[----:B------:R-:W-:Y:S02]  /*56c0*/  SEL R40, R35, RZ, !P1 ;  /* 0x000000ff23287207 */ /* 0x000fe40004800000 */
[C---:B------:R-:W-:Y:S02]  /*56d0*/  ISETP.GE.AND P1, PT, R45.reuse, UR16, PT ;  /* 0x000000102d007c0c */ /* 0x040fe4000bf26270 */
[----:B------:R-:W-:Y:S02]  /*56e0*/  IADD3 R39, R45, -0x1, RZ ;  /* 0xffffffff2d277810 */ /* 0x000fe40007ffe0ff */
[----:B------:R-:W-:Y:S02]  /*56f0*/  ISETP.GE.AND P4, PT, R12, UR16, PT ;  /* 0x000000100c007c0c */ /* 0x000fe4000bf86270 */
        /* <DEDUP_REMOVED lines=19> */
.L_x_16502:
[----:B------:R-:W-:Y:S05]  /*5830*/  BSYNC B1 ;  /* 0x0000000000017941 */ /* 0x000fea0003800000 */
.L_x_16501:
        /* <DEDUP_REMOVED lines=47> */
.L_x_16504:
[----:B------:R-:W-:Y:S05]  /*5b30*/  BSYNC B1 ;  /* 0x0000000000017941 */ /* 0x000fea0003800000 */
.L_x_16503:
[----:B------:R-:W-:Y:S01]  /*5b40*/  HFMA2.BF16_V2 R30, R13, R30, -RZ.H0_H0 ;  /* 0x0000001e0d1e7231 */ /* 0x000fe200003400ff */
[----:B------:R-:W-:Y:S01]  /*5b50*/  ISETP.GT.AND P2, PT, R5, 0x17, PT ;  /* 0x000000170500780c */ /* 0x000fe20003f44270 */
[----:B------:R-:W-:Y:S01]  /*5b60*/  HFMA2.BF16_V2 R31, R8, R31, -RZ.H0_H0 ;  /* 0x0000001f081f7231 */ /* 0x000fe200003400ff */
[--C-:B------:R-:W-:Y:S01]  /*5b70*/  PRMT R12, RZ, 0x5410, R33.reuse ;  /* 0x00005410ff0c7816 */ /* 0x100fe20000000021 */
[----:B------:R-:W-:Y:S01]  /*5b80*/  HFMA2.BF16_V2 R32, R9, R32, -RZ.H0_H0 ;  /* 0x0000002009207231 */ /* 0x000fe200003400ff */
[--C-:B------:R-:W-:Y:S01]  /*5b90*/  PRMT R15, RZ, 0x5410, R30.reuse ;  /* 0x00005410ff0f7816 */ /* 0x100fe2000000001e */
[----:B------:R-:W-:Y:S01]  /*5ba0*/  HFMA2.BF16_V2 R34, R10, R34, -RZ.H0_H0 ;  /* 0x000000220a227231 */ /* 0x000fe200003400ff */
[----:B------:R-:W-:Y:S01]  /*5bb0*/  PRMT R30, RZ, 0x7610, R30 ;  /* 0x00007610ff1e7816 */ /* 0x000fe2000000001e */
[----:B------:R-:W-:Y:S01]  /*5bc0*/  FADD.FTZ R11, R11, R36 ;  /* 0x000000240b0b7221 */ /* 0x000fe20000010000 */
[----:B------:R-:W-:Y:S01]  /*5bd0*/  PRMT R33, RZ, 0x7610, R33 ;  /* 0x00007610ff217816 */ /* 0x000fe20000000021 */
[----:B------:R-:W-:Y:S01]  /*5be0*/  BSSY B1, `(.L_x_16505) ;  /* 0x0000053000017945 */ /* 0x000fe20003800000 */
[----:B------:R-:W-:Y:S01]  /*5bf0*/  IADD3 R20, R20, 0x4, RZ ;  /* 0x0000000414147810 */ /* 0x000fe20007ffe0ff */
[----:B------:R-:W-:Y:S01]  /*5c00*/  FADD.FTZ R15, R15, R30 ;  /* 0x0000001e0f0f7221 */ /* 0x000fe20000010000 */
[----:B------:R-:W-:Y:S01]  /*5c10*/  PRMT R30, RZ, 0x5410, R31 ;  /* 0x00005410ff1e7816 */ /* 0x000fe2000000001f */
[----:B------:R-:W-:Y:S01]  /*5c20*/  FADD.FTZ R12, R12, R33 ;  /* 0x000000210c0c7221 */ /* 0x000fe20000010000 */
[----:B------:R-:W-:Y:S01]  /*5c30*/  PRMT R31, RZ, 0x7610, R31 ;  /* 0x00007610ff1f7816 */ /* 0x000fe2000000001f */
[----:B------:R-:W-:Y:S01]  /*5c40*/  FADD.FTZ R19, R14, R19 ;  /* 0x000000130e137221 */ /* 0x000fe20000010000 */
[----:B------:R-:W-:Y:S01]  /*5c50*/  ISETP.GE.AND P1, PT, R20, UR5, PT ;  /* 0x0000000514007c0c */ /* 0x000fe2000bf26270 */
[----:B------:R-:W-:-:S02]  /*5c60*/  FADD.FTZ R11, R11, R12 ;  /* 0x0000000c0b0b7221 */ /* 0x000fc40000010000 */
[----:B------:R-:W-:Y:S01]  /*5c70*/  FADD.FTZ R30, R30, R31 ;  /* 0x0000001f1e1e7221 */ /* 0x000fe20000010000 */
[----:B------:R-:W-:Y:S01]  /*5c80*/  PRMT R31, RZ, 0x5410, R32 ;  /* 0x00005410ff1f7816 */ /* 0x000fe20000000020 */
[----:B------:R-:W-:Y:S01]  /*5c90*/  FADD.FTZ R4, R11, R4 ;  /* 0x000000040b047221 */ /* 0x000fe20000010000 */
        /* <DEDUP_REMOVED lines=22> */
[----:B------:R-:W-:Y:S02]  /*5e00*/  ISETP.GE.AND P5, PT, R14, UR16, PT ;  /* 0x000000100e007c0c */ /* 0x000fe4000bfa6270 */
[----:B------:R-:W-:Y:S02]  /*5e10*/  ISETP.GE.AND P0, PT, R15, UR16, PT ;  /* 0x000000100f007c0c */ /* 0x000fe4000bf06270 */
[C---:B------:R-:W-:Y:S02]  /*5e20*/  IADD3 R14, R45.reuse, -0x3, RZ ;  /* 0xfffffffd2d0e7810 */ /* 0x040fe40007ffe0ff */
[C---:B------:R-:W-:Y:S02]  /*5e30*/  IADD3 R28, R45.reuse, -0x4, RZ ;  /* 0xfffffffc2d1c7810 */ /* 0x040fe40007ffe0ff */
[----:B------:R-:W-:Y:S02]  /*5e40*/  IADD3 R15, R45, -0x2, RZ ;  /* 0xfffffffe2d0f7810 */ /* 0x000fe40007ffe0ff */
[----:B-----5:R-:W-:-:S02]  /*5e50*/  SEL R31, R11, RZ, !P0 ;  /* 0x000000ff0b1f7207 */ /* 0x020fc40004000000 */
[C---:B------:R-:W-:Y:S02]  /*5e60*/  ISETP.GE.AND P0, PT, R45.reuse, UR16, PT ;  /* 0x000000102d007c0c */ /* 0x040fe4000bf06270 */
[----:B------:R-:W-:Y:S02]  /*5e70*/  IADD3 R30, R45, -0x1, RZ ;  /* 0xffffffff2d1e7810 */ /* 0x000fe40007ffe0ff */
[----:B------:R-:W-:Y:S02]  /*5e80*/  ISETP.GE.AND P4, PT, R14, UR16, PT ;  /* 0x000000100e007c0c */ /* 0x000fe4000bf86270 */
        /* <DEDUP_REMOVED lines=19> */
.L_x_16508:
[----:B------:R-:W-:Y:S05]  /*5fc0*/  BSYNC B2 ;  /* 0x0000000000027941 */ /* 0x000fea0003800000 */
.L_x_16507:
[----:B-----5:R-:W-:Y:S02]  /*5fd0*/  HFMA2.BF16_V2 R12, R13, R12, -RZ.H0_H0 ;  /* 0x0000000c0d0c7231 */ /* 0x020fe400003400ff */
[----:B------:R-:W-:Y:S02]  /*5fe0*/  HFMA2.BF16_V2 R8, R8, R11, -RZ.H0_H0 ;  /* 0x0000000b08087231 */ /* 0x000fe400003400ff */
[----:B------:R-:W-:Y:S01]  /*5ff0*/  HFMA2.BF16_V2 R9, R9, R16, -RZ.H0_H0 ;  /* 0x0000001009097231 */ /* 0x000fe200003400ff */
[----:B------:R-:W-:Y:S01]  /*6000*/  PRMT R11, RZ, 0x5410, R12 ;  /* 0x00005410ff0b7816 */ /* 0x000fe2000000000c */
[----:B------:R-:W-:Y:S01]  /*6010*/  HFMA2.BF16_V2 R10, R10, R17, -RZ.H0_H0 ;  /* 0x000000110a0a7231 */ /* 0x000fe200003400ff */
[----:B------:R-:W-:-:S02]  /*6020*/  PRMT R13, RZ, 0x5410, R8 ;  /* 0x00005410ff0d7816 */ /* 0x000fc40000000008 */
        /* <DEDUP_REMOVED lines=11> */
[----:B------:R-:W-:-:S04]  /*60e0*/  FADD.FTZ R11, R11, R10 ;  /* 0x0000000a0b0b7221 */ /* 0x000fc80000010000 */
[----:B------:R-:W-:-:S04]  /*60f0*/  FADD.FTZ R11, R8, R11 ;  /* 0x0000000b080b7221 */ /* 0x000fc80000010000 */
[----:B------:R-:W-:Y:S02]  /*6100*/  FADD.FTZ R18, R18, R11 ;  /* 0x0000000b12127221 */ /* 0x000fe40000010000 */
.L_x_16506:
[----:B------:R-:W-:Y:S05]  /*6110*/  BSYNC B1 ;  /* 0x0000000000017941 */ /* 0x000fea0003800000 */
.L_x_16505:
[----:B------:R-:W-:Y:S02]  /*6120*/  IADD3 R22, P0, R22, 0x10, RZ ;  /* 0x0000001016167810 */ /* 0x000fe40007f1e0ff */
[----:B------:R-:W-:Y:S02]  /*6130*/  IADD3 R45, R45, 0x20, RZ ;  /* 0x000000202d2d7810 */ /* 0x000fe40007ffe0ff */
[----:B------:R-:W-:Y:S01]  /*6140*/  IADD3 R21, R21, -0x4, RZ ;  /* 0xfffffffc15157810 */ /* 0x000fe20007ffe0ff */
[----:B------:R-:W-:Y:S01]  /*6150*/  IMAD.X R29, RZ, RZ, R29, P0 ;  /* 0x000000ffff1d7224 */ /* 0x000fe200000e061d */
[----:B------:R-:W-:Y:S01]  /*6160*/  IADD3 R26, R26, 0x80, RZ ;  /* 0x000000801a1a7810 */ /* 0x000fe20007ffe0ff */
[----:B------:R-:W-:Y:S01]  /*6170*/  @P1 CALL.REL.NOINC `(.L_x_16498) ;  /* 0x0000001000001944 */ /* 0x000fe20003c00000 */
[----:B------:R-:W-:Y:S05]  /*6180*/  BRA `(.L_x_16509) ;  /* 0xffffeee000007947 */ /* 0x000fea000383ffff */
.L_x_16498:
[----:B------:R-:W-:Y:S05]  /*6190*/  BSYNC B0 ;  /* 0x0000000000007941 */ /* 0x000fea0003800000 */
.L_x_16497:
[----:B------:R-:W-:Y:S01]  /*61a0*/  LOP3.LUT R6, R2, 0xffffffc0, RZ, 0xc0, !PT ;  /* 0xffffffc002067812 */ /* 0x000fe200078ec0ff */
[----:B------:R-:W-:Y:S01]  /*61b0*/  BAR.SYNC.DEFER_BLOCKING 0x0 ;  /* 0x0000000000007b1d */ /* 0x000fe20000010000 */
[----:B------:R-:W-:Y:S02]  /*61c0*/  SHF.R.S32.HI R3, RZ, 0x1f, R2 ;  /* 0x0000001fff037819 */ /* 0x000fe40000011402 */
[----:B------:R-:W-:-:S02]  /*61d0*/  ISETP.NE.AND P2, PT, R6, 0x40, PT ;  /* 0x000000400600780c */ /* 0x000fc40003f45270 */
[----:B------:R-:W-:Y:S01]  /*61e0*/  LEA.HI R3, R3, R2, RZ, 0x5 ;  /* 0x0000000203037211 */ /* 0x000fe200078f28ff */
[----:B------:R-:W-:Y:S01]  /*61f0*/  BSSY B0, `(.L_x_16510) ;  /* 0x000000f000007945 */ /* 0x000fe20003800000 */
[C---:B------:R-:W-:Y:S02]  /*6200*/  ISETP.GT.AND P3, PT, R2.reuse, 0x3f, PT ;  /* 0x0000003f0200780c */ /* 0x040fe40003f64270 */
[C---:B------:R-:W-:Y:S02]  /*6210*/  LOP3.LUT R6, R2.reuse, 0xffffffe0, RZ, 0xc0, !PT ;  /* 0xffffffe002067812 */ /* 0x040fe400078ec0ff */
[C---:B------:R-:W-:Y:S02]  /*6220*/  IADD3 R7, R2.reuse, 0x1f, RZ ;  /* 0x0000001f02077810 */ /* 0x040fe40007ffe0ff */
[----:B------:R-:W-:Y:S02]  /*6230*/  ISETP.GT.AND P0, PT, R2, 0x1f, PT ;  /* 0x0000001f0200780c */ /* 0x000fe40003f04270 */
[----:B------:R-:W-:-:S02]  /*6240*/  SHF.R.S32.HI R2, RZ, 0x5, R3 ;  /* 0x00000005ff027819 */ /* 0x000fc40000011403 */
[----:B------:R-:W-:Y:S02]  /*6250*/  ISETP.NE.AND P4, PT, R6, 0x20, PT ;  /* 0x000000200600780c */ /* 0x000fe40003f85270 */
[----:B------:R-:W-:Y:S01]  /*6260*/  ISETP.GT.U32.AND P1, PT, R7, 0x3e, PT ;  /* 0x0000003e0700780c */ /* 0x000fe20003f24070 */
[----:B------:R-:W-:Y:S01]  /*6270*/  IMAD R3, R2, 0x78, R5 ;  /* 0x0000007802037824 */ /* 0x000fe200078e0205 */
[----:B------:R-:W-:Y:S06]  /*6280*/  @P2 BRA `(.L_x_16511) ;  /* 0x0000005000002947 */ /* 0x000fec0003800000 */
[----:B------:R-:W-:Y:S01]  /*6290*/  ISETP.GT.AND P2, PT, R5, 0x17, PT ;  /* 0x000000170500780c */ /* 0x000fe20003f44270 */
[----:B------:R2:W-:Y:S04]  /*62a0*/  STS [R3.X4+-0x2b0], R19 ;  /* 0xfffd501303007388 */ /* 0x0005e80000004800 */
[----:B------:R2:W-:Y:S04]  /*62b0*/  STS [R3.X4+-0x230], R4 ;  /* 0xfffdd00403007388 */ /* 0x0005e80000004800 */
[----:B------:R2:W-:Y:S04]  /*62c0*/  STS [R3.X4+-0x1b0], R0 ;  /* 0xfffe500003007388 */ /* 0x0005e80000004800 */
[----:B------:R2:W-:Y:S02]  /*62d0*/  @!P2 STS [R3.X4+-0x130], R18 ;  /* 0xfffed0120300a388 */ /* 0x0005e40000004800 */
.L_x_16511:
[----:B------:R-:W-:Y:S05]  /*62e0*/  BSYNC B0 ;  /* 0x0000000000007941 */ /* 0x000fea0003800000 */
.L_x_16510:
[----:B------:R-:W-:Y:S06]  /*62f0*/  BAR.SYNC.DEFER_BLOCKING 0x0 ;  /* 0x0000000000007b1d */ /* 0x000fec0000010000 */
[----:B------:R-:W-:Y:S01]  /*6300*/  BSSY B0, `(.L_x_16512) ;  /* 0x000000b000007945 */ /* 0x000fe20003800000 */
[----:B------:R-:W-:Y:S05]  /*6310*/  @P3 BRA `(.L_x_16513) ;  /* 0x0000009000003947 */ /* 0x000fea0003800000 */
[----:B------:R-:W-:Y:S01]  /*6320*/  ISETP.GT.AND P2, PT, R5, 0x17, PT ;  /* 0x000000170500780c */ /* 0x000fe20003f44270 */
[----:B------:R-:W3:Y:S04]  /*6330*/  LDS R2, [R3.X4+0x110] ;  /* 0x0001100003027984 */ /* 0x000ee80000004800 */
[----:B------:R-:W4:Y:S04]  /*6340*/  LDS R7, [R3.X4+0x190] ;  /* 0x0001900003077984 */ /* 0x000f280000004800 */
[----:B------:R-:W5:Y:S04]  /*6350*/  LDS R9, [R3.X4+0x210] ;  /* 0x0002100003097984 */ /* 0x000f680000004800 */
[----:B------:R-:W0:Y:S01]  /*6360*/  @!P2 LDS R6, [R3.X4+0x290] ;  /* 0x000290000306a984 */ /* 0x000e220000004800 */
[----:B--23--:R-:W-:-:S02]  /*6370*/  FADD.FTZ R19, R19, R2 ;  /* 0x0000000213137221 */ /* 0x00cfc40000010000 */
[----:B----4-:R-:W-:Y:S02]  /*6380*/  FADD.FTZ R4, R4, R7 ;  /* 0x0000000704047221 */ /* 0x010fe40000010000 */
[----:B-----5:R-:W-:Y:S02]  /*6390*/  FADD.FTZ R0, R0, R9 ;  /* 0x0000000900007221 */ /* 0x020fe40000010000 */
[----:B0-----:R-:W-:Y:S02]  /*63a0*/  @!P2 FADD.FTZ R18, R6, R18 ;  /* 0x000000120612a221 */ /* 0x001fe40000010000 */
.L_x_16513:
[----:B------:R-:W-:Y:S05]  /*63b0*/  BSYNC B0 ;  /* 0x0000000000007941 */ /* 0x000fea0003800000 */
.L_x_16512:
        /* <DEDUP_REMOVED lines=8> */
.L_x_16515:
[----:B------:R-:W-:Y:S05]  /*6440*/  BSYNC B0 ;  /* 0x0000000000007941 */ /* 0x000fea0003800000 */
.L_x_16514:
[----:B------:R-:W-:Y:S06]  /*6450*/  BAR.SYNC.DEFER_BLOCKING 0x0 ;  /* 0x0000000000007b1d */ /* 0x000fec0000010000 */
[----:B------:R-:W-:Y:S01]  /*6460*/  BSSY B0, `(.L_x_16516) ;  /* 0x000000b000007945 */ /* 0x000fe20003800000 */
[----:B------:R-:W-:Y:S05]  /*6470*/  @P0 BRA `(.L_x_16517) ;  /* 0x0000009000000947 */ /* 0x000fea0003800000 */
[----:B------:R-:W-:Y:S01]  /*6480*/  ISETP.GT.AND P0, PT, R5, 0x17, PT ;  /* 0x000000170500780c */ /* 0x000fe20003f04270 */
[----:B------:R-:W4:Y:S04]  /*6490*/  LDS R2, [R3.X4+0x110] ;  /* 0x0001100003027984 */ /* 0x000f280000004800 */
[----:B------:R-:W5:Y:S04]  /*64a0*/  LDS R7, [R3.X4+0x190] ;  /* 0x0001900003077984 */ /* 0x000f680000004800 */
[----:B------:R-:W0:Y:S04]  /*64b0*/  LDS R9, [R3.X4+0x210] ;  /* 0x0002100003097984 */ /* 0x000e280000004800 */
[----:B------:R-:W2:Y:S02]  /*64c0*/  @!P0 LDS R6, [R3.X4+0x290] ;  /* 0x0002900003068984 */ /* 0x000ea40000004800 */
[----:B--234-:R-:W-:-:S02]  /*64d0*/  FADD.FTZ R19, R19, R2 ;  /* 0x0000000213137221 */ /* 0x01cfc40000010000 */
[----:B-----5:R-:W-:Y:S02]  /*64e0*/  FADD.FTZ R4, R4, R7 ;  /* 0x0000000704047221 */ /* 0x020fe40000010000 */
[----:B0-----:R-:W-:Y:S02]  /*64f0*/  FADD.FTZ R0, R0, R9 ;  /* 0x0000000900007221 */ /* 0x001fe40000010000 */
[----:B------:R-:W-:Y:S02]  /*6500*/  @!P0 FADD.FTZ R18, R6, R18 ;  /* 0x0000001206128221 */ /* 0x000fe40000010000 */
.L_x_16517:
[----:B------:R-:W-:Y:S05]  /*6510*/  BSYNC B0 ;  /* 0x0000000000007941 */ /* 0x000fea0003800000 */
.L_x_16516:
[----:B------:R-:W-:Y:S06]  /*6520*/  BAR.SYNC.DEFER_BLOCKING 0x0 ;  /* 0x0000000000007b1d */ /* 0x000fec0000010000 */
[----:B------:R-:W-:Y:S05]  /*6530*/  @P1 EXIT ;  /* 0x000000000000194d */ /* 0x000fea0003800000 */
[----:B------:R-:W4:Y:S01]  /*6540*/  S2UR UR4, SR_CTAID.Y ;  /* 0x00000000000479c3 */ /* 0x000f220000002600 */
[----:B------:R-:W-:Y:S01]  /*6550*/  ULDC UR5, c[0x0][0xc] ;  /* 0x0000030000057ab9 */ /* 0x000fe20000000800 */
[C---:B------:R-:W-:Y:S01]  /*6560*/  IADD3 R2, R5.reuse, 0x20, RZ ;  /* 0x0000002005027810 */ /* 0x040fe20007ffe0ff */
[----:B------:R-:W-:Y:S01]  /*6570*/  ULDC UR8, c[0x0][0x14] ;  /* 0x0000050000087ab9 */ /* 0x000fe20000000800 */
[----:B--23--:R-:W-:-:S02]  /*6580*/  IADD3 R3, R5, 0x40, RZ ;  /* 0x0000004005037810 */ /* 0x00cfc40007ffe0ff */
[----:B------:R-:W-:Y:S02]  /*6590*/  F2FP.BF16.PACK_AB R4, R4, R19 ;  /* 0x000000130404723e */ /* 0x000fe400000010ff */
[----:B------:R-:W2:Y:S01]  /*65a0*/  S2UR UR6, SR_CTAID.Z ;  /* 0x00000000000679c3 */ /* 0x000ea20000002700 */
[----:B------:R-:W-:-:S07]  /*65b0*/  F2FP.BF16.PACK_AB R0, RZ, R0 ;  /* 0x00000000ff00723e */ /* 0x000fce00000010ff */
[----:B------:R-:W3:Y:S01]  /*65c0*/  S2UR UR7, SR_CTAID.X ;  /* 0x00000000000779c3 */ /* 0x000ee20000002500 */
[----:B----4-:R-:W-:Y:S02]  /*65d0*/  UIMAD UR4, UR4, UR5, URZ ;  /* 0x00000005040472a4 */ /* 0x010fe4000f8e023f */
[----:B------:R-:W-:-:S04]  /*65e0*/  UIMAD UR5, UR8, 0x78, URZ ;  /* 0x00000078080578a4 */ /* 0x000fc8000f8e023f */
[----:B------:R-:W-:Y:S02]  /*65f0*/  UIMAD UR4, UR4, UR5, URZ ;  /* 0x00000005040472a4 */ /* 0x000fe4000f8e023f */
[----:B--2---:R-:W-:-:S04]  /*6600*/  UIMAD UR6, UR6, 0x78, URZ ;  /* 0x00000078060678a4 */ /* 0x004fc8000f8e023f */
[----:B------:R-:W-:Y:S02]  /*6610*/  USHF.R.S32.HI UR9, URZ, 0x1f, UR6 ;  /* 0x0000001f3f097899 */ /* 0x000fe40008011406 */
[----:B---3--:R-:W-:Y:S02]  /*6620*/  UIMAD UR5, UR7, UR5, URZ ;  /* 0x00000005070572a4 */ /* 0x008fe4000f8e023f */
[----:B------:R-:W-:Y:S02]  /*6630*/  USHF.R.S32.HI UR7, URZ, 0x1f, UR4 ;  /* 0x0000001f3f077899 */ /* 0x000fe40008011404 */
[----:B------:R-:W-:Y:S02]  /*6640*/  USHF.R.S32.HI UR8, URZ, 0x1f, UR5 ;  /* 0x0000001f3f087899 */ /* 0x000fe40008011405 */
[----:B------:R-:W-:-:S04]  /*6650*/  UIADD3 UR4, UP0, UP1, UR4, UR5, UR6 ;  /* 0x0000000504047290 */ /* 0x000fc8000f91e006 */
[----:B------:R-:W-:Y:S02]  /*6660*/  UIADD3.X UR7, UR7, UR8, UR9, UP0, UP1 ;  /* 0x0000000807077290 */ /* 0x000fe400087e2409 */
[C---:B------:R-:W-:Y:S02]  /*6670*/  IADD3 R7, P1, R2.reuse, UR4, RZ ;  /* 0x0000000402077c10 */ /* 0x040fe4000ff3e0ff */
[----:B------:R-:W-:Y:S02]  /*6680*/  IADD3 R11, P0, R5, UR4, RZ ;  /* 0x00000004050b7c10 */ /* 0x000fe4000ff1e0ff */
[----:B------:R-:W-:Y:S02]  /*6690*/  IADD3 R9, P2, R3, UR4, RZ ;  /* 0x0000000403097c10 */ /* 0x000fe4000ff5e0ff */
[----:B------:R-:W-:Y:S02]  /*66a0*/  LEA.HI.X.SX32 R12, R2, UR7, 0x1, P1 ;  /* 0x00000007020c7c11 */ /* 0x000fe400088f0eff */
[----:B0-----:R-:W-:-:S02]  /*66b0*/  LEA.HI.X.SX32 R14, R5, UR7, 0x1, P0 ;  /* 0x00000007050e7c11 */ /* 0x001fc400080f0eff */
[----:B------:R-:W-:Y:S02]  /*66c0*/  LEA R2, P0, R11, c[0x0][0x170], 0x1 ;  /* 0x00005c000b027a11 */ /* 0x000fe400078008ff */
[----:B------:R-:W-:Y:S02]  /*66d0*/  LEA.HI.X.SX32 R10, R3, UR7, 0x1, P2 ;  /* 0x00000007030a7c11 */ /* 0x000fe400090f0eff */
[----:B------:R-:W-:Y:S02]  /*66e0*/  LEA.HI.X R3, R11, c[0x0][0x174], R14, 0x1, P0 ;  /* 0x00005d000b037a11 */ /* 0x000fe400000f0c0e */
[----:B------:R-:W-:Y:S02]  /*66f0*/  ISETP.GT.AND P0, PT, R5, 0x17, PT ;  /* 0x000000170500780c */ /* 0x000fe40003f04270 */
[----:B------:R-:W-:Y:S01]  /*6700*/  LEA R8, P2, R9, c[0x0][0x170], 0x1 ;  /* 0x00005c0009087a11 */ /* 0x000fe200078408ff */
[----:B------:R0:W-:Y:S01]  /*6710*/  STG.E.U16 [R2.64], R4 ;  /* 0x0000000402007986 */ /* 0x0001e2000c10150c */
[----:B------:R-:W-:-:S02]  /*6720*/  LEA R6, P1, R7, c[0x0][0x170], 0x1 ;  /* 0x00005c0007067a11 */ /* 0x000fc400078208ff */
[----:B------:R-:W-:Y:S02]  /*6730*/  LEA.HI.X R9, R9, c[0x0][0x174], R10, 0x1, P2 ;  /* 0x00005d0009097a11 */ /* 0x000fe400010f0c0a */
[----:B------:R-:W-:Y:S02]  /*6740*/  LEA.HI.X R7, R7, c[0x0][0x174], R12, 0x1, P1 ;  /* 0x00005d0007077a11 */ /* 0x000fe400008f0c0c */
[----:B------:R-:W-:-:S05]  /*6750*/  PRMT R10, R4, 0x7632, R10 ;  /* 0x00007632040a7816 */ /* 0x000fca000000000a */
[----:B------:R0:W-:Y:S04]  /*6760*/  STG.E.U16 [R6.64], R10 ;  /* 0x0000000a06007986 */ /* 0x0001e8000c10150c */
[----:B------:R0:W-:Y:S01]  /*6770*/  STG.E.U16 [R8.64], R0 ;  /* 0x0000000008007986 */ /* 0x0001e2000c10150c */
[----:B------:R-:W-:Y:S05]  /*6780*/  @P0 EXIT ;  /* 0x000000000000094d */ /* 0x000fea0003800000 */
[----:B------:R-:W-:Y:S02]  /*6790*/  IADD3 R5, R5, 0x60, RZ ;  /* 0x0000006005057810 */ /* 0x000fe40007ffe0ff */
[----:B0-----:R-:W-:Y:S02]  /*67a0*/  F2FP.BF16.PACK_AB R0, RZ, R18 ;  /* 0x00000012ff00723e */ /* 0x001fe400000010ff */
[----:B------:R-:W-:-:S04]  /*67b0*/  IADD3 R3, P0, R5, UR4, RZ ;  /* 0x0000000405037c10 */ /* 0x000fc8000ff1e0ff */
[----:B------:R-:W-:Y:S02]  /*67c0*/  LEA.HI.X.SX32 R4, R5, UR7, 0x1, P0 ;  /* 0x0000000705047c11 */ /* 0x000fe400080f0eff */
[----:B------:R-:W-:-:S04]  /*67d0*/  LEA R2, P0, R3, c[0x0][0x170], 0x1 ;  /* 0x00005c0003027a11 */ /* 0x000fc800078008ff */
[----:B------:R-:W-:-:S05]  /*67e0*/  LEA.HI.X R3, R3, c[0x0][0x174], R4, 0x1, P0 ;  /* 0x00005d0003037a11 */ /* 0x000fca00000f0c04 */
[----:B------:R-:W-:Y:S01]  /*67f0*/  STG.E.U16 [R2.64], R0 ;  /* 0x0000000002007986 */ /* 0x000fe2000c10150c */
[----:B------:R-:W-:Y:S05]  /*6800*/  EXIT ;  /* 0x000000000000794d */ /* 0x000fea0003800000 */
.L_x_16463:
[----:B------:R-:W-:Y:S01]  /*6810*/  IMAD.MOV.U32 R48, RZ, RZ, R53 ;  /* 0x000000ffff307224 */ /* 0x000fe200078e0035 */
[----:B------:R-:W-:Y:S01]  /*6820*/  MOV R46, 0x6870 ;  /* 0x00006870002e7802 */ /* 0x000fe20000000f00 */
[----:B------:R-:W-:Y:S02]  /*6830*/  IMAD.MOV.U32 R49, RZ, RZ, 0x2 ;  /* 0x00000002ff317424 */ /* 0x000fe400078e00ff */
[----:B------:R-:W-:Y:S02]  /*6840*/  IMAD.MOV.U32 R50, RZ, RZ, 0x1f ;  /* 0x0000001fff327424 */ /* 0x000fe400078e00ff */
[----:B------:R-:W-:Y:S02]  /*6850*/  IMAD.MOV.U32 R51, RZ, RZ, -0x1 ;  /* 0xffffffffff337424 */ /* 0x000fe400078e00ff */
[----:B------:R-:W-:Y:S05]  /*6860*/  CALL.REL.NOINC `($__internal_345_$__cuda_sm70_shflsync_bfly_p) ;  /* 0x0000031000007944 */ /* 0x000fea0003c00000 */
[----:B-1----:R-:W-:Y:S01]  /*6870*/  IMAD.MOV.U32 R46, RZ, RZ, R48 ;  /* 0x000000ffff2e7224 */ /* 0x002fe200078e0030 */
[----:B0-----:R-:W-:Y:S05]  /*6880*/  BRA `(.L_x_16518) ;  /* 0xffffba0000007947 */ /* 0x001fea000383ffff */
.L_x_16464:
[----:B------:R-:W-:Y:S01]  /*6890*/  IMAD.MOV.U32 R48, RZ, RZ, R53 ;  /* 0x000000ffff307224 */ /* 0x000fe200078e0035 */
[----:B------:R-:W-:Y:S01]  /*68a0*/  MOV R46, 0x68f0 ;  /* 0x000068f0002e7802 */ /* 0x000fe20000000f00 */
[----:B------:R-:W-:-:S02]  /*68b0*/  IMAD.MOV.U32 R49, RZ, RZ, 0x1 ;  /* 0x00000001ff317424 */ /* 0x000fc400078e00ff */
[----:B------:R-:W-:Y:S02]  /*68c0*/  IMAD.MOV.U32 R50, RZ, RZ, 0x1f ;  /* 0x0000001fff327424 */ /* 0x000fe400078e00ff */
[----:B------:R-:W-:Y:S02]  /*68d0*/  IMAD.MOV.U32 R51, RZ, RZ, -0x1 ;  /* 0xffffffffff337424 */ /* 0x000fe400078e00ff */
[----:B------:R-:W-:Y:S05]  /*68e0*/  CALL.REL.NOINC `($__internal_345_$__cuda_sm70_shflsync_bfly_p) ;  /* 0x0000029000007944 */ /* 0x000fea0003c00000 */
[----:B-1----:R-:W-:Y:S01]  /*68f0*/  IMAD.MOV.U32 R46, RZ, RZ, R48 ;  /* 0x000000ffff2e7224 */ /* 0x002fe200078e0030 */
[----:B0-----:R-:W-:Y:S05]  /*6900*/  BRA `(.L_x_16519) ;  /* 0xffffb9b000007947 */ /* 0x001fea000383ffff */
.L_x_16468:
        /* <DEDUP_REMOVED lines=8> */
.L_x_16469:
        /* <DEDUP_REMOVED lines=8> */
.L_x_16473:
[----:B------:R-:W-:Y:S01]  /*6a10*/  IMAD.MOV.U32 R48, RZ, RZ, R6 ;  /* 0x000000ffff307224 */ /* 0x000fe200078e0006 */
[----:B------:R-:W-:Y:S01]  /*6a20*/  MOV R46, 0x6a70 ;  /* 0x00006a70002e7802 */ /* 0x000fe20000000f00 */
[----:B------:R-:W-:Y:S02]  /*6a30*/  IMAD.MOV.U32 R49, RZ, RZ, 0x10 ;  /* 0x00000010ff317424 */ /* 0x000fe400078e00ff */
[----:B------:R-:W-:Y:S02]  /*6a40*/  IMAD.MOV.U32 R50, RZ, RZ, 0x1f ;  /* 0x0000001fff327424 */ /* 0x000fe400078e00ff */
[----:B------:R-:W-:Y:S02]  /*6a50*/  IMAD.MOV.U32 R51, RZ, RZ, -0x1 ;  /* 0xffffffffff337424 */ /* 0x000fe400078e00ff */
[----:B-----5:R-:W-:Y:S05]  /*6a60*/  CALL.REL.NOINC `($__internal_345_$__cuda_sm70_shflsync_bfly_p) ;  /* 0x0000011000007944 */ /* 0x020fea0003c00000 */
[----:B-1----:R-:W-:Y:S01]  /*6a70*/  IMAD.MOV.U32 R7, RZ, RZ, R48 ;  /* 0x000000ffff077224 */ /* 0x002fe200078e0030 */
[----:B0-----:R-:W-:Y:S05]  /*6a80*/  BRA `(.L_x_16522) ;  /* 0xffffc7c000007947 */ /* 0x001fea000383ffff */
.L_x_16474:
[----:B------:R-:W-:Y:S01]  /*6a90*/  IMAD.MOV.U32 R48, RZ, RZ, R9 ;  /* 0x000000ffff307224 */ /* 0x000fe200078e0009 */
[----:B------:R-:W-:Y:S01]  /*6aa0*/  MOV R46, 0x6af0 ;  /* 0x00006af0002e7802 */ /* 0x000fe20000000f00 */
[----:B------:R-:W-:-:S02]  /*6ab0*/  IMAD.MOV.U32 R49, RZ, RZ, 0x8 ;  /* 0x00000008ff317424 */ /* 0x000fc400078e00ff */
[----:B------:R-:W-:Y:S02]  /*6ac0*/  IMAD.MOV.U32 R50, RZ, RZ, 0x1f ;  /* 0x0000001fff327424 */ /* 0x000fe400078e00ff */
[----:B------:R-:W-:Y:S02]  /*6ad0*/  IMAD.MOV.U32 R51, RZ, RZ, -0x1 ;  /* 0xffffffffff337424 */ /* 0x000fe400078e00ff */
[----:B0----5:R-:W-:Y:S05]  /*6ae0*/  CALL.REL.NOINC `($__internal_345_$__cuda_sm70_shflsync_bfly_p) ;  /* 0x0000009000007944 */ /* 0x021fea0003c00000 */
[----:B-1----:R-:W-:Y:S01]  /*6af0*/  FMNMX.FTZ R0, R9, R48, !PT ;  /* 0x0000003009007209 */ /* 0x002fe20007810000 */
[----:B0-----:R-:W-:Y:S01]  /*6b00*/  IMAD.MOV.U32 R49, RZ, RZ, 0x4 ;  /* 0x00000004ff317424 */ /* 0x001fe200078e00ff */
[----:B------:R-:W-:Y:S01]  /*6b10*/  MOV R46, 0x6b60 ;  /* 0x00006b60002e7802 */ /* 0x000fe20000000f00 */
[----:B------:R-:W-:Y:S02]  /*6b20*/  IMAD.MOV.U32 R50, RZ, RZ, 0x1f ;  /* 0x0000001fff327424 */ /* 0x000fe400078e00ff */
[----:B------:R-:W-:Y:S02]  /*6b30*/  IMAD.MOV.U32 R51, RZ, RZ, -0x1 ;  /* 0xffffffffff337424 */ /* 0x000fe400078e00ff */
[----:B------:R-:W-:Y:S02]  /*6b40*/  IMAD.MOV.U32 R48, RZ, RZ, R0 ;  /* 0x000000ffff307224 */ /* 0x000fe400078e0000 */
[----:B------:R-:W-:Y:S05]  /*6b50*/  CALL.REL.NOINC `($__internal_345_$__cuda_sm70_shflsync_bfly_p) ;  /* 0x0000002000007944 */ /* 0x000fea0003c00000 */
[----:B-1----:R-:W-:Y:S01]  /*6b60*/  IMAD.MOV.U32 R7, RZ, RZ, R48 ;  /* 0x000000ffff077224 */ /* 0x002fe200078e0030 */
[----:B0-----:R-:W-:Y:S05]  /*6b70*/  BRA `(.L_x_16523) ;  /* 0xffffc72000007947 */ /* 0x001fea000383ffff */
        .weak           $__internal_345_$__cuda_sm70_shflsync_bfly_p
        .type           $__internal_345_$__cuda_sm70_shflsync_bfly_p,@function
        .size           $__internal_345_$__cuda_sm70_shflsync_bfly_p,(.L_x_25006 - $__internal_345_$__cuda_sm70_shflsync_bfly_p)
$__internal_345_$__cuda_sm70_shflsync_bfly_p:
[----:B------:R-:W-:Y:S01]  /*6b80*/  IMAD.MOV.U32 R47, RZ, RZ, 0x0 ;  /* 0x00000000ff2f7424 */ /* 0x000fe200078e00ff */
[----:B------:R-:W-:Y:S04]  /*6b90*/  WARPSYNC R51 ;  /* 0x0000003300007348 */ /* 0x000fe80003800000 */
[----:B------:R0:W1:Y:S01]  /*6ba0*/  SHFL.BFLY PT, R48, R48, R49, R50 ;  /* 0x0c00003130307389 */ /* 0x00006200000e0032 */
[----:B------:R-:W-:Y:S05]  /*6bb0*/  RET.REL.NODEC R46 `(_ZN4vllm25paged_attention_v2_kernelI13__nv_bfloat16S1_Li120ELi8ELi128ELNS_18Fp8KVCacheDataTypeE0ELb0ELi512EEEvPfS3_PT_PKS4_PKT0_SA_ifPKiSC_iPKfiiiSE_SE_iiiii) ;  /* 0xffff94402e007950 */ /* 0x000fea0003c3ffff */
.L_x_16524:
        /* <DEDUP_REMOVED lines=12> */
.L_x_25006:


//--------------------- .text._ZN4vllm25paged_attention_v2_kernelI13__nv_bfloat16S1_Li112ELi8ELi128ELNS_18Fp8KVCacheDataTypeE0ELb0ELi512EEEvPfS3_PT_PKS4_PKT0_SA_ifPKiSC_iPKfiiiSE_SE_iiiii --------------------------
	.section	.text._ZN4vllm25paged_attention_v2_kernelI13__nv_bfloat16S1_Li112ELi8ELi128ELNS_18Fp8KVCacheDataTypeE0ELb0ELi512EEEvPfS3_PT_PKS4_PKT0_SA_ifPKiSC_iPKfiiiSE_SE_iiiii,"ax",@progbits
	.sectioninfo	@"SHI_REGISTERS=96"
	.align	128
        .global         _ZN4vllm25paged_attention_v2_kernelI13__nv_bfloat16S1_Li112ELi8ELi128ELNS_18Fp8KVCacheDataTypeE0ELb0ELi512EEEvPfS3_PT_PKS4_PKT0_SA_ifPKiSC_iPKfiiiSE_SE_iiiii
        .type           _ZN4vllm25paged_attention_v2_kernelI13__nv_bfloat16S1_Li112ELi8ELi128ELNS_18Fp8KVCacheDataTypeE0ELb0ELi512EEEvPfS3_PT_PKS4_PKT0_SA_ifPKiSC_iPKfiiiSE_SE_iiiii,@function
        .size           _ZN4vllm25paged_attention_v2_kernelI13__nv_bfloat16S1_Li112ELi8ELi128ELNS_18Fp8KVCacheDataTypeE0ELb0ELi512EEEvPfS3_PT_PKS4_PKT0_SA_ifPKiSC_iPKfiiiSE_SE_iiiii,(.L_x_25007 - _ZN4vllm25paged_attention_v2_kernelI13__nv_bfloat16S1_Li112ELi8ELi128ELNS_18Fp8KVCacheDataTypeE0ELb0ELi512EEEvPfS3_PT_PKS4_PKT0_SA_ifPKiSC_iPKfiiiSE_SE_iiiii)
        .other          _ZN4vllm25paged_attention_v2_kernelI13__nv_bfloat16S1_Li112ELi8ELi128ELNS_18Fp8KVCacheDataTypeE0ELb0ELi512EEEvPfS3_PT_PKS4_PKT0_SA_ifPKiSC_iPKfiiiSE_SE_iiiii,@"STO_CUDA_ENTRY STV_DEFAULT"
_ZN4vllm25paged_attention_v2_kernelI13__nv_bfloat16S1_Li112ELi8ELi128ELNS_18Fp8KVCacheDataTypeE0ELb0ELi512EEEvPfS3_PT_PKS4_PKT0_SA_ifPKiSC_iPKfiiiSE_SE_iiiii:
.text._ZN4vllm25paged_attention_v2_kernelI13__nv_bfloat16S1_Li112ELi8ELi128ELNS_18Fp8KVCacheDataTypeE0ELb0ELi512EEEvPfS3_PT_PKS4_PKT0_SA_ifPKiSC_iPKfiiiSE_SE_iiiii:
        /* <DEDUP_REMOVED lines=38> */
[----:B------:R-:W-:Y:S01]  /*0260*/  IABS R6, R10 ;  /* 0x0000000a00067213 */ /* 0x000fe20000000000 */
[----:B------:R-:W-:Y:S02]  /*0270*/  UISETP.LT.AND UP0, UPT, UR6, UR5, UPT ;  /* 0x000000050600728c */ /* 0x000fe4000bf01270 */
[----:B------:R-:W-:Y:S02]  /*0280*/  IMAD.HI.U32 R5, R5, R9, R4 ;  /* 0x0000000905057227 */ /* 0x000fe400078e0004 */
[----:B------:R-:W-:-:S04]  /*0290*/  USEL UR5, UR6, UR5, UP0 ;  /* 0x0000000506057287 */ /* 0x000fc80008000000 */
        /* <DEDUP_REMOVED lines=37> */
[----:B------:R-:W-:-:S04]  /*04f0*/  LOP3.LUT R3, R10, R7, RZ, 0x3c, !PT ;  /* 0x000000070a037212 */ /* 0x000fc800078e3cff */
[----:B------:R-:W-:Y:S02]  /*0500*/  ISETP.GE.AND P2, PT, R3, RZ, PT ;  /* 0x000000ff0300720c */ /* 0x000fe40003f46270 */
[----:B0-----:R-:W-:-:S04]  /*0510*/  SHF.R.S32.HI R3, RZ, 0x1f, R0 ;  /* 0x0000001fff037819 */ /* 0x001fc80000011400 */
[CC--:B------:R-:W-:Y:S02]  /*0520*/  LEA.HI R4, R3.reuse, R0.reuse, RZ, 0x2 ;  /* 0x0000000003047211 */ /* 0x0c0fe400078f10ff */
[----:B------:R-:W-:Y:S02]  /*0530*/  @P0 IADD3 R2, R2, 0x1, RZ ;  /* 0x0000000102020810 */ /* 0x000fe40007ffe0ff */
[----:B------:R-:W-:Y:S02]  /*0540*/  ISETP.GT.AND P0, PT, R0, 0x37, PT ;  /* 0x000000370000780c */ /* 0x000fe40003f04270 */
[----:B------:R-:W-:Y:S01]  /*0550*/  LEA.HI R44, R3, R0, RZ, 0x5 ;  /* 0x00000000032c7211 */ /* 0x000fe200078f28ff */
[----:B------:R-:W-:Y:S01]  /*0560*/  @!P2 IMAD.MOV R2, RZ, RZ, -R2 ;  /* 0x000000ffff02a224 */ /* 0x000fe200078e0a02 */
[----:B------:R-:W-:Y:S02]  /*0570*/  LOP3.LUT R3, R4, 0xfffffffc, RZ, 0xc0, !PT ;  /* 0xfffffffc04037812 */ /* 0x000fe400078ec0ff */
[----:B------:R-:W-:-:S02]  /*0580*/  LOP3.LUT R5, R44, 0xffffffe0, RZ, 0xc0, !PT ;  /* 0xffffffe02c057812 */ /* 0x000fc400078ec0ff */
[----:B------:R-:W-:Y:S01]  /*0590*/  SHF.R.S32.HI R8, RZ, 0x2, R4 ;  /* 0x00000002ff087819 */ /* 0x000fe20000011404 */
[C---:B------:R-:W-:Y:S01]  /*05a0*/  IMAD.IADD R3, R0.reuse, 0x1, -R3 ;  /* 0x0000000100037824 */ /* 0x040fe200078e0a03 */
[----:B------:R-:W-:Y:S01]  /*05b0*/  @!P1 LOP3.LUT R2, RZ, R7, RZ, 0x33, !PT ;  /* 0x00000007ff029212 */ /* 0x000fe200078e33ff */
[----:B------:R-:W-:Y:S02]  /*05c0*/  IMAD.IADD R4, R0, 0x1, -R5 ;  /* 0x0000000100047824 */ /* 0x000fe400078e0a05 */
[----:B------:R-:W-:Y:S05]  /*05d0*/  @P0 BRA `(.L_x_16526) ;  /* 0x000003e000000947 */ /* 0x000fea0003800000 */
[----:B------:R-:W-:Y:S01]  /*05e0*/  IMNMX R5, R8, -0x12, !PT ;  /* 0xffffffee08057817 */ /* 0x000fe20007800200 */
[----:B------:R-:W-:Y:S01]  /*05f0*/  IMAD R10, R10, 0x70, RZ ;  /* 0x000000700a0a7824 */ /* 0x000fe200078e02ff */
[----:B------:R-:W-:Y:S01]  /*0600*/  BSSY B1, `(.L_x_16527) ;  /* 0x0000020000017945 */ /* 0x000fe20003800000 */
[----:B------:R-:W-:Y:S01]  /*0610*/  IMAD.MOV.U32 R12, RZ, RZ, R8 ;  /* 0x000000ffff0c7224 */ /* 0x000fe200078e0008 */
[----:B------:R-:W-:Y:S02]  /*0620*/  IADD3 R5, -R8, 0x1f, R5 ;  /* 0x0000001f08057810 */ /* 0x000fe40007ffe105 */
[----:B------:R-:W-:-:S02]  /*0630*/  SHF.R.S32.HI R14, RZ, 0x1f, R10 ;  /* 0x0000001fff0e7819 */ /* 0x000fc4000001140a */
        /* <DEDUP_REMOVED lines=16> */
[----:B------:R-:W-:-:S03]  /*0740*/  LEA.HI.X R16, R7, c[0x0][0x17c], R16, 0x1, P0 ;  /* 0x00005f0007107a11 */ /* 0x000fc600000f0c10 */
.L_x_16529:
        /* <DEDUP_REMOVED lines=11> */
.L_x_16528:
[----:B------:R-:W-:Y:S05]  /*0800*/  BSYNC B1 ;  /* 0x0000000000017941 */ /* 0x000fea0003800000 */
.L_x_16527:
        /* <DEDUP_REMOVED lines=10> */
.L_x_16530:
        /* <DEDUP_REMOVED lines=17> */
.L_x_16526:
[----:B------:R-:W-:Y:S05]  /*09c0*/  BSYNC B0 ;  /* 0x0000000000007941 */ /* 0x000fea0003800000 */
.L_x_16525:
[----:B------:R-:W-:Y:S01]  /*09d0*/  LEA.HI.SX32 R21, R44, UR8, 0x1b ;  /* 0x000000082c157c11 */ /* 0x000fe2000f8fdaff */
[----:B------:R-:W-:Y:S01]  /*09e0*/  BAR.SYNC.DEFER_BLOCKING 0x0 ;  /* 0x0000000000007b1d */ /* 0x000fe20000010000 */
[----:B------:R-:W-:-:S02]  /*09f0*/  IMAD.MOV.U32 R5, RZ, RZ, -0x800001 ;  /* 0xff7fffffff057424 */ /* 0x000fc400078e00ff */
[----:B------:R-:W-:-:S03]  /*0a00*/  ISETP.GE.AND P1, PT, R21, UR5, PT ;  /* 0x0000000515007c0c */ /* 0x000fc6000bf26270 */
[----:B------:R-:W-:Y:S10]  /*0a10*/  BSSY B0, `(.L_x_16531) ;  /* 0x000024f000007945 */ /* 0x000ff40003800000 */
[----:B------:R-:W-:Y:S05]  /*0a20*/  @P1 BRA `(.L_x_16532) ;  /* 0x000024d000001947 */ /* 0x000fea0003800000 */
[C---:B------:R-:W-:Y:S01]  /*0a30*/  IADD3 R23, R3.reuse, 0x4, RZ ;  /* 0x0000000403177810 */ /* 0x040fe20007ffe0ff */
[----:B------:R-:W-:Y:S01]  /*0a40*/  IMAD.SHL.U32 R6, R3, 0x2, RZ ;  /* 0x0000000203067824 */ /* 0x000fe200078e00ff */
[----:B------:R-:W-:Y:S01]  /*0a50*/  SHF.R.S32.HI R5, RZ, 0x1f, R8 ;  /* 0x0000001fff057819 */ /* 0x000fe20000011408 */
[----:B------:R-:W-:Y:S01]  /*0a60*/  IMAD R45, R20, c[0x0][0x1a8], RZ ;  /* 0x00006a00142d7a24 */ /* 0x000fe200078e02ff */
[----:B------:R-:W-:Y:S01]  /*0a70*/  SHF.R.S32.HI R10, RZ, 0x1f, R23 ;  /* 0x0000001fff0a7819 */ /* 0x000fe20000011417 */
[----:B------:R-:W-:Y:S01]  /*0a80*/  IMAD.SHL.U32 R9, R23, 0x2, RZ ;  /* 0x0000000217097824 */ /* 0x000fe200078e00ff */
[----:B------:R-:W-:Y:S01]  /*0a90*/  SHF.R.S32.HI R7, RZ, 0x1f, R6 ;  /* 0x0000001fff077819 */ /* 0x000fe20000011406 */
[----:B------:R-:W-:Y:S01]  /*0aa0*/  IMAD.MOV.U32 R20, RZ, RZ, R21 ;  /* 0x000000ffff147224 */ /* 0x000fe200078e0015 */
[----:B------:R-:W-:Y:S01]  /*0ab0*/  LEA.HI R5, R5, R8, RZ, 0x3 ;  /* 0x0000000805057211 */ /* 0x000fe200078f18ff */
[----:B------:R-:W-:Y:S01]  /*0ac0*/  IMAD R21, R3, 0x38, RZ ;  /* 0x0000003803157824 */ /* 0x000fe200078e02ff */
[----:B------:R-:W-:-:S02]  /*0ad0*/  SHF.R.S32.HI R12, RZ, 0x1f, R9 ;  /* 0x0000001fff0c7819 */ /* 0x000fc40000011409 */
[----:B------:R-:W-:Y:S02]  /*0ae0*/  LEA.HI R7, R7, R6, RZ, 0x3 ;  /* 0x0000000607077211 */ /* 0x000fe400078f18ff */
[----:B------:R-:W-:Y:S02]  /*0af0*/  LEA.HI R12, R12, R9, RZ, 0x3 ;  /* 0x000000090c0c7211 */ /* 0x000fe400078f18ff */
        /* <DEDUP_REMOVED lines=8> */
[----:B------:R-:W-:Y:S01]  /*0b80*/  IADD3 R10, R3, 0xc, RZ ;  /* 0x0000000c030a7810 */ /* 0x000fe20007ffe0ff */
[----:B------:R-:W-:Y:S01]  /*0b90*/  IMAD.SHL.U32 R43, R5, 0x8, RZ ;  /* 0x00000008052b7824 */ /* 0x000fe200078e00ff */
[----:B------:R-:W-:Y:S01]  /*0ba0*/  SHF.R.S32.HI R9, RZ, 0x1f, R8 ;  /* 0x0000001fff097819 */ /* 0x000fe20000011408 */
[----:B------:R-:W-:Y:S01]  /*0bb0*/  IMAD.SHL.U32 R23, R23, 0x10, RZ ;  /* 0x0000001017177824 */ /* 0x000fe200078e00ff */
[----:B------:R-:W-:-:S02]  /*0bc0*/  SHF.R.S32.HI R25, RZ, 0x1f, R10 ;  /* 0x0000001fff197819 */ /* 0x000fc4000001140a */
[C---:B------:R-:W-:Y:S02]  /*0bd0*/  IADD3 R11, R3.reuse, 0x10, RZ ;  /* 0x00000010030b7810 */ /* 0x040fe40007ffe0ff */
[----:B------:R-:W-:Y:S02]  /*0be0*/  IADD3 R13, R3, 0x14, RZ ;  /* 0x00000014030d7810 */ /* 0x000fe40007ffe0ff */
        /* <DEDUP_REMOVED lines=10> */
[----:B------:R-:W-:Y:S01]  /*0c90*/  LEA.HI R27, R14, R13, RZ, 0x2 ;  /* 0x0000000d0e1b7211 */ /* 0x000fe200078f10ff */
[----:B------:R-:W-:Y:S01]  /*0ca0*/  IMAD.SHL.U32 R14, R13, 0x2, RZ ;  /* 0x000000020d0e7824 */ /* 0x000fe200078e00ff */
[----:B------:R-:W-:Y:S02]  /*0cb0*/  SHF.R.S32.HI R11, RZ, 0x1f, R10 ;  /* 0x0000001fff0b7819 */ /* 0x000fe4000001140a */
[----:B------:R-:W-:Y:S01]  /*0cc0*/  LEA.HI R9, R9, R8, RZ, 0x3 ;  /* 0x0000000809097211 */ /* 0x000fe200078f18ff */
[----:B------:R-:W-:Y:S01]  /*0cd0*/  IMAD.SHL.U32 R27, R27, 0x10, RZ ;  /* 0x000000101b1b7824 */ /* 0x000fe200078e00ff */
[----:B------:R-:W-:Y:S02]  /*0ce0*/  LEA.HI R11, R11, R10, RZ, 0x3 ;  /* 0x0000000a0b0b7211 */ /* 0x000fe400078f18ff */
[----:B------:R-:W-:-:S02]  /*0cf0*/  SHF.R.S32.HI R13, RZ, 0x1f, R12 ;  /* 0x0000001fff0d7819 */ /* 0x000fc4000001140c */
[----:B------:R-:W-:Y:S02]  /*0d00*/  SHF.R.S32.HI R15, RZ, 0x1f, R14 ;  /* 0x0000001fff0f7819 */ /* 0x000fe4000001140e */
[----:B------:R-:W-:Y:S02]  /*0d10*/  LOP3.LUT R9, R9, 0xfffffff8, RZ, 0xc0, !PT ;  /* 0xfffffff809097812 */ /* 0x000fe400078ec0ff */
[----:B------:R-:W-:Y:S02]  /*0d20*/  LOP3.LUT R11, R11, 0xfffffff8, RZ, 0xc0, !PT ;  /* 0xfffffff80b0b7812 */ /* 0x000fe400078ec0ff */
[----:B------:R-:W-:Y:S01]  /*0d30*/  LEA.HI R13, R13, R12, RZ, 0x3 ;  /* 0x0000000c0d0d7211 */ /* 0x000fe200078f18ff */
[----:B------:R-:W-:Y:S01]  /*0d40*/  IMAD.IADD R8, R8, 0x1, -R9 ;  /* 0x0000000108087824 */ /* 0x000fe200078e0a09 */
[----:B------:R-:W-:Y:S01]  /*0d50*/  LEA.HI R15, R15, R14, RZ, 0x3 ;  /* 0x0000000e0f0f7211 */ /* 0x000fe200078f18ff */
[----:B------:R-:W-:Y:S01]  /*0d60*/  IMAD.IADD R9, R10, 0x1, -R11 ;  /* 0x000000010a097824 */ /* 0x000fe200078e0a0b */
[----:B------:R-:W-:-:S02]  /*0d70*/  LOP3.LUT R13, R13, 0xfffffff8, RZ, 0xc0, !PT ;  /* 0xfffffff80d0d7812 */ /* 0x000fc400078ec0ff */
[----:B------:R-:W-:Y:S02]  /*0d80*/  IADD3 R16, R3, 0x18, RZ ;  /* 0x0000001803107810 */ /* 0x000fe40007ffe0ff */
[----:B------:R-:W-:Y:S01]  /*0d90*/  LOP3.LUT R11, R15, 0xfffffff8, RZ, 0xc0, !PT ;  /* 0xfffffff80f0b7812 */ /* 0x000fe200078ec0ff */
[----:B------:R-:W-:Y:S01]  /*0da0*/  IMAD.IADD R10, R12, 0x1, -R13 ;  /* 0x000000010c0a7824 */ /* 0x000fe200078e0a0d */
[C---:B------:R-:W-:Y:S01]  /*0db0*/  IADD3 R15, R3.reuse, 0x1c, RZ ;  /* 0x0000001c030f7810 */ /* 0x040fe20007ffe0ff */
[----:B------:R-:W-:Y:S01]  /*0dc0*/  IMAD.SHL.U32 R12, R16, 0x2, RZ ;  /* 0x00000002100c7824 */ /* 0x000fe200078e00ff */
[----:B------:R-:W-:Y:S01]  /*0dd0*/  IADD3 R17, R3, 0x20, RZ ;  /* 0x0000002003117810 */ /* 0x000fe20007ffe0ff */
[----:B------:R-:W-:Y:S01]  /*0de0*/  IMAD.IADD R11, R14, 0x1, -R11 ;  /* 0x000000010e0b7824 */ /* 0x000fe200078e0a0b */
[----:B------:R-:W-:Y:S02]  /*0df0*/  SHF.R.S32.HI R13, RZ, 0x1f, R16 ;  /* 0x0000001fff0d7819 */ /* 0x000fe40000011410 */
[----:B------:R-:W-:-:S02]  /*0e00*/  SHF.R.S32.HI R14, RZ, 0x1f, R15 ;  /* 0x0000001fff0e7819 */ /* 0x000fc4000001140f */
[----:B------:R-:W-:Y:S02]  /*0e10*/  SHF.R.S32.HI R30, RZ, 0x1f, R17 ;  /* 0x0000001fff1e7819 */ /* 0x000fe40000011411 */
[----:B------:R-:W-:Y:S02]  /*0e20*/  LEA.HI R28, R13, R16, RZ, 0x2 ;  /* 0x000000100d1c7211 */ /* 0x000fe400078f10ff */
        /* <DEDUP_REMOVED lines=8> */
[----:B------:R-:W-:-:S02]  /*0eb0*/  LEA.HI R13, R13, R12, RZ, 0x3 ;  /* 0x0000000c0d0d7211 */ /* 0x000fc400078f18ff */
[----:B------:R-:W-:Y:S02]  /*0ec0*/  SHF.R.S32.HI R14, RZ, 0x1f, R15 ;  /* 0x0000001fff0e7819 */ /* 0x000fe4000001140f */
[----:B------:R-:W-:Y:S02]  /*0ed0*/  SHF.R.S32.HI R16, RZ, 0x1f, R17 ;  /* 0x0000001fff107819 */ /* 0x000fe40000011411 */
[----:B------:R-:W-:Y:S01]  /*0ee0*/  LEA.HI R31, R31, R18, RZ, 0x2 ;  /* 0x000000121f1f7211 */ /* 0x000fe200078f10ff */
[----:B------:R-:W-:Y:S01]  /*0ef0*/  IMAD.SHL.U32 R18, R18, 0x2, RZ ;  /* 0x0000000212127824 */ /* 0x000fe200078e00ff */
[----:B------:R-:W-:Y:S02]  /*0f00*/  LOP3.LUT R13, R13, 0xfffffff8, RZ, 0xc0, !PT ;  /* 0xfffffff80d0d7812 */ /* 0x000fe400078ec0ff */
[----:B------:R-:W-:Y:S01]  /*0f10*/  LEA.HI R14, R14, R15, RZ, 0x3 ;  /* 0x0000000f0e0e7211 */ /* 0x000fe200078f18ff */
[----:B------:R-:W-:Y:S01]  /*0f20*/  IMAD.SHL.U32 R31, R31, 0x10, RZ ;  /* 0x000000101f1f7824 */ /* 0x000fe200078e00ff */
[----:B------:R-:W-:Y:S01]  /*0f30*/  LEA.HI R16, R16, R17, RZ, 0x3 ;  /* 0x0000001110107211 */ /* 0x000fe200078f18ff */
[----:B------:R-:W-:Y:S01]  /*0f40*/  IMAD.IADD R12, R12, 0x1, -R13 ;  /* 0x000000010c0c7824 */ /* 0x000fe200078e0a0d */
[----:B------:R-:W-:-:S02]  /*0f50*/  SHF.R.S32.HI R13, RZ, 0x1f, R18 ;  /* 0x0000001fff0d7819 */ /* 0x000fc40000011412 */
        /* <DEDUP_REMOVED lines=12> */
[----:B------:R-:W-:Y:S02]  /*1020*/  SHF.R.S32.HI R17, RZ, 0x1f, R16 ;  /* 0x0000001fff117819 */ /* 0x000fe40000011410 */
[----:B------:R-:W-:Y:S02]  /*1030*/  LEA.HI R36, R33, R22, RZ, 0x2 ;  /* 0x0000001621247211 */ /* 0x000fe400078f10ff */
        /* <DEDUP_REMOVED lines=8> */
[----:B------:R-:W-:Y:S02]  /*10c0*/  LOP3.LUT R17, R17, 0xfffffff8, RZ, 0xc0, !PT ;  /* 0xfffffff811117812 */ /* 0x000fe400078ec0ff */
[----:B------:R-:W-:Y:S01]  /*10d0*/  SHF.R.S32.HI R33, RZ, 0x1f, R22 ;  /* 0x0000001fff217819 */ /* 0x000fe20000011416 */
[----:B------:R-:W-:Y:S01]  /*10e0*/  IMAD.SHL.U32 R37, R37, 0x10, RZ ;  /* 0x0000001025257824 */ /* 0x000fe200078e00ff */
[----:B------:R-:W-:Y:S01]  /*10f0*/  LEA.HI R39, R35, R34, RZ, 0x2 ;  /* 0x0000002223277211 */ /* 0x000fe200078f10ff */
[----:B------:R-:W-:Y:S01]  /*1100*/  IMAD.SHL.U32 R34, R34, 0x2, RZ ;  /* 0x0000000222227824 */ /* 0x000fe200078e00ff */
[----:B------:R-:W-:Y:S01]  /*1110*/  SHF.R.S32.HI R18, RZ, 0x1f, R19 ;  /* 0x0000001fff127819 */ /* 0x000fe20000011413 */
[----:B------:R-:W-:Y:S01]  /*1120*/  IMAD.IADD R16, R16, 0x1, -R17 ;  /* 0x0000000110107824 */ /* 0x000fe200078e0a11 */
[----:B------:R-:W-:Y:S01]  /*1130*/  LEA.HI R38, R33, R22, RZ, 0x2 ;  /* 0x0000001621267211 */ /* 0x000fe200078f10ff */
[----:B------:R-:W-:Y:S01]  /*1140*/  IMAD R22, R2, c[0x0][0x1c0], RZ ;  /* 0x0000700002167a24 */ /* 0x000fe200078e02ff */
        /* <DEDUP_REMOVED lines=8> */
[----:B------:R-:W-:Y:S02]  /*11d0*/  IADD3 R42, P0, R22, R43, RZ ;  /* 0x0000002b162a7210 */ /* 0x000fe40007f1e0ff */
[----:B------:R-:W-:Y:S02]  /*11e0*/  LOP3.LUT R18, R18, 0xfffffff8, RZ, 0xc0, !PT ;  /* 0xfffffff812127812 */ /* 0x000fe400078ec0ff */
[----:B------:R-:W-:-:S02]  /*11f0*/  LOP3.LUT R33, R17, 0xfffffff8, RZ, 0xc0, !PT ;  /* 0xfffffff811217812 */ /* 0x000fc400078ec0ff */
[----:B------:R-:W-:Y:S01]  /*1200*/  LOP3.LUT R35, R35, 0xfffffff8, RZ, 0xc0, !PT ;  /* 0xfffffff823237812 */ /* 0x000fe200078ec0ff */
[----:B------:R-:W-:Y:S01]  /*1210*/  IMAD.IADD R17, R19, 0x1, -R18 ;  /* 0x0000000113117824 */ /* 0x000fe200078e0a12 */
[----:B------:R-:W-:Y:S01]  /*1220*/  LEA.HI.X.SX32 R43, R22, R41, 0x1, P0 ;  /* 0x00000029162b7211 */ /* 0x000fe200000f0eff */
[----:B------:R-:W-:Y:S01]  /*1230*/  IMAD.IADD R18, R32, 0x1, -R33 ;  /* 0x0000000120127824 */ /* 0x000fe200078e0a21 */
[----:B-----5:R-:W-:Y:S01]  /*1240*/  FSETP.NEU.FTZ.AND P0, PT, R73, RZ, PT ;  /* 0x000000ff4900720b */ /* 0x020fe20003f1d000 */
[----:B------:R-:W-:Y:S01]  /*1250*/  IMAD.SHL.U32 R32, R24, 0x10, RZ ;  /* 0x0000001018207824 */ /* 0x000fe200078e00ff */
[----:B------:R-:W-:Y:S01]  /*1260*/  LOP3.LUT R24, R23, 0xffffffc0, RZ, 0xc0, !PT ;  /* 0xffffffc017187812 */ /* 0x000fe200078ec0ff */
[----:B------:R-:W-:Y:S01]  /*1270*/  IMAD.IADD R19, R34, 0x1, -R35 ;  /* 0x0000000122137824 */ /* 0x000fe200078e0a23 */
[----:B------:R-:W-:Y:S01]  /*1280*/  SHF.R.S32.HI R47, RZ, 0x1f, R45 ;  /* 0x0000001fff2f7819 */ /* 0x000fe2000001142d */
[----:B------:R-:W-:Y:S01]  /*1290*/  IMAD.SHL.U32 R33, R26, 0x10, RZ ;  /* 0x000000101a217824 */ /* 0x000fe200078e00ff */
[----:B------:R-:W-:Y:S01]  /*12a0*/  LOP3.LUT R23, R32, 0xffffffc0, RZ, 0xc0, !PT ;  /* 0xffffffc020177812 */ /* 0x000fe200078ec0ff */
[----:B------:R-:W-:Y:S01]  /*12b0*/  IMAD.SHL.U32 R34, R28, 0x10, RZ ;  /* 0x000000101c227824 */ /* 0x000fe200078e00ff */
[----:B------:R-:W-:Y:S01]  /*12c0*/  LOP3.LUT R26, R25, 0xffffffc0, RZ, 0xc0, !PT ;  /* 0xffffffc0191a7812 */ /* 0x000fe200078ec0ff */
[----:B------:R-:W-:Y:S01]  /*12d0*/  IMAD.SHL.U32 R35, R30, 0x10, RZ ;  /* 0x000000101e237824 */ /* 0x000fe200078e00ff */
        /* <DEDUP_REMOVED lines=38> */
[----:B------:R-:W-:Y:S01]  /*1540*/  SHF.R.S32.HI R72, RZ, 0x1f, R19 ;  /* 0x0000001fff487819 */ /* 0x000fe20000011413 */
[----:B------:R-:W-:Y:S05]  /*1550*/  @P0 BRA `(.L_x_16533) ;  /* 0x00000c9000000947 */ /* 0x000fea0003800000 */
[----:B------:R-:W-:Y:S01]  /*1560*/  SHF.R.S32.HI R44, RZ, 0x5, R44 ;  /* 0x00000005ff2c7819 */ /* 0x000fe2000001142c */
[----:B------:R-:W-:Y:S01]  /*1570*/  IMAD.U32 R73, RZ, RZ, UR9 ;  /* 0x00000009ff497e24 */ /* 0x000fe2000f8e00ff */
        /* <DEDUP_REMOVED lines=8> */
.L_x_16538:
        /* <DEDUP_REMOVED lines=14> */
[----:B------:R0:W2:Y:S01]  /*16e0*/  LDG.E.CONSTANT R75, [R44.64] ;  /* 0x0000000c2c4b7981 */ /* 0x0000a2000c1e9900 */
[----:B------:R-:W-:-:S03]  /*16f0*/  IADD3 R46, P0, P2, R8, R48, R23 ;  /* 0x00000030082e7210 */ /* 0x000fc60007a1e017 */
[----:B------:R1:W3:Y:S01]  /*1700*/  LDG.E.CONSTANT R50, [R50.64] ;  /* 0x0000000c32327981 */ /* 0x0002e2000c1e9900 */
[C---:B------:R-:W-:Y:S02]  /*1710*/  LEA R80, P3, R46.reuse, c[0x0][0x180], 0x1 ;  /* 0x000060002e507a11 */ /* 0x040fe400078608ff */
[----:B------:R-:W-:Y:S01]  /*1720*/  IADD3.X R47, R61, R74, R38, P0, P2 ;  /* 0x0000004a3d2f7210 */ /* 0x000fe200007e4426 */
[----:B0-----:R-:W-:Y:S03]  /*1730*/  LDS.64 R44, [R21+0x8] ;  /* 0x00000800152c7984 */ /* 0x001fe60000000a00 */
[----:B------:R-:W-:-:S05]  /*1740*/  LEA.HI.X R81, R46, c[0x0][0x184], R47, 0x1, P3 ;  /* 0x000061002e517a11 */ /* 0x000fca00018f0c2f */
[----:B------:R2:W4:Y:S01]  /*1750*/  LDG.E.CONSTANT R49, [R80.64] ;  /* 0x0000000c50317981 */ /* 0x000522000c1e9900 */
[----:B------:R-:W-:-:S04]  /*1760*/  IADD3 R46, P0, P2, R9, R48, R26 ;  /* 0x00000030092e7210 */ /* 0x000fc80007a1e01a */
[----:B------:R-:W-:Y:S02]  /*1770*/  IADD3.X R47, R62, R74, R39, P0, P2 ;  /* 0x0000004a3e2f7210 */ /* 0x000fe400007e4427 */
[----:B------:R-:W-:-:S04]  /*1780*/  LEA R88, P3, R46, c[0x0][0x180], 0x1 ;  /* 0x000060002e587a11 */ /* 0x000fc800078608ff */
[----:B------:R-:W-:Y:S02]  /*1790*/  LEA.HI.X R89, R46, c[0x0][0x184], R47, 0x1, P3 ;  /* 0x000061002e597a11 */ /* 0x000fe400018f0c2f */
[----:B------:R-:W0:Y:S01]  /*17a0*/  LDS.64 R46, [R21] ;  /* 0x00000000152e7984 */ /* 0x000e220000000a00 */
[----:B-1----:R-:W-:-:S03]  /*17b0*/  IADD3 R51, P0, P2, R10, R48, R25 ;  /* 0x000000300a337210 */ /* 0x002fc60007a1e019 */
[----:B------:R1:W5:Y:S01]  /*17c0*/  LDG.E.CONSTANT R88, [R88.64] ;  /* 0x0000000c58587981 */ /* 0x000362000c1e9900 */
[----:B------:R-:W-:Y:S02]  /*17d0*/  LEA R84, P3, R51, c[0x0][0x180], 0x1 ;  /* 0x0000600033547a11 */ /* 0x000fe400078608ff */
[----:B------:R-:W-:-:S04]  /*17e0*/  IADD3.X R82, R63, R74, R40, P0, P2 ;  /* 0x0000004a3f527210 */ /* 0x000fc800007e4428 */
[----:B------:R-:W-:-:S05]  /*17f0*/  LEA.HI.X R85, R51, c[0x0][0x184], R82, 0x1, P3 ;  /* 0x0000610033557a11 */ /* 0x000fca00018f0c52 */
[----:B------:R1:W5:Y:S01]  /*1800*/  LDG.E.CONSTANT R84, [R84.64] ;  /* 0x0000000c54547981 */ /* 0x000362000c1e9900 */
[----:B------:R-:W-:-:S04]  /*1810*/  IADD3 R79, P0, P2, R11, R48, R28 ;  /* 0x000000300b4f7210 */ /* 0x000fc80007a1e01c */
[----:B------:R-:W-:Y:S02]  /*1820*/  LEA R82, P3, R79, c[0x0][0x180], 0x1 ;  /* 0x000060004f527a11 */ /* 0x000fe400078608ff */
[----:B------:R-:W-:-:S04]  /*1830*/  IADD3.X R86, R64, R74, R41, P0, P2 ;  /* 0x0000004a40567210 */ /* 0x000fc800007e4429 */
[----:B------:R-:W-:-:S05]  /*1840*/  LEA.HI.X R83, R79, c[0x0][0x184], R86, 0x1, P3 ;  /* 0x000061004f537a11 */ /* 0x000fca00018f0c56 */
[----:B-1----:R1:W5:Y:S01]  /*1850*/  LDG.E.CONSTANT R85, [R82.64] ;  /* 0x0000000c52557981 */ /* 0x002362000c1e9900 */
[--C-:B0-----:R-:W-:Y:S02]  /*1860*/  PRMT R51, RZ, 0x5410, R47.reuse ;  /* 0x00005410ff337816 */ /* 0x101fe4000000002f */
[--C-:B------:R-:W-:Y:S02]  /*1870*/  PRMT R90, RZ, 0x5410, R46.reuse ;  /* 0x00005410ff5a7816 */ /* 0x100fe4000000002e */
[----:B------:R-:W-:Y:S02]  /*1880*/  PRMT R47, RZ, 0x7610, R47 ;  /* 0x00007610ff2f7816 */ /* 0x000fe4000000002f */
[----:B------:R-:W-:Y:S02]  /*1890*/  PRMT R89, RZ, 0x7610, R46 ;  /* 0x00007610ff597816 */ /* 0x000fe4000000002e */
[----:B--2---:R-:W-:-:S05]  /*18a0*/  PRMT R80, RZ, 0x5410, R75 ;  /* 0x00005410ff507816 */ /* 0x004fca000000004b */
[----:B------:R-:W-:Y:S01]  /*18b0*/  FMUL.FTZ R80, R51, R80 ;  /* 0x0000005033507220 */ /* 0x000fe20000410000 */
[--C-:B---3--:R-:W-:Y:S02]  /*18c0*/  PRMT R51, RZ, 0x5410, R50.reuse ;  /* 0x00005410ff337816 */ /* 0x108fe40000000032 */
[----:B------:R-:W-:-:S03]  /*18d0*/  PRMT R50, RZ, 0x7610, R50 ;  /* 0x00007610ff327816 */ /* 0x000fc60000000032 */
[----:B------:R-:W-:Y:S01]  /*18e0*/  FFMA.FTZ R90, R90, R51, R80 ;  /* 0x000000335a5a7223 */ /* 0x000fe20000010050 */
[----:B------:R-:W-:Y:S02]  /*18f0*/  PRMT R80, RZ, 0x7610, R75 ;  /* 0x00007610ff507816 */ /* 0x000fe4000000004b */
[----:B------:R-:W-:Y:S02]  /*1900*/  IADD3 R51, P0, P2, R12, R48, R27 ;  /* 0x000000300c337210 */ /* 0x000fe40007a1e01b */
[----:B----4-:R-:W-:Y:S01]  /*1910*/  PRMT R46, RZ, 0x5410, R49 ;  /* 0x00005410ff2e7816 */ /* 0x010fe20000000031 */
[----:B------:R-:W-:Y:S01]  /*1920*/  FMUL.FTZ R47, R47, R80 ;  /* 0x000000502f2f7220 */ /* 0x000fe20000410000 */
[----:B------:R-:W-:-:S03]  /*1930*/  IADD3.X R80, R65, R74, R52, P0, P2 ;  /* 0x0000004a41507210 */ /* 0x000fc600007e4434 */
[----:B------:R-:W-:Y:S01]  /*1940*/  FFMA.FTZ R89, R89, R50, R47 ;  /* 0x0000003259597223 */ /* 0x000fe2000001002f */
[C---:B------:R-:W-:Y:S02]  /*1950*/  LEA R50, P3, R51.reuse, c[0x0][0x180], 0x1 ;  /* 0x0000600033327a11 */ /* 0x040fe400078608ff */
[----:B------:R-:W-:Y:S02]  /*1960*/  PRMT R47, RZ, 0x5410, R44 ;  /* 0x00005410ff2f7816 */ /* 0x000fe4000000002c */
[----:B------:R-:W-:-:S03]  /*1970*/  LEA.HI.X R51, R51, c[0x0][0x184], R80, 0x1, P3 ;  /* 0x0000610033337a11 */ /* 0x000fc600018f0c50 */
[----:B------:R-:W-:Y:S01]  /*1980*/  FFMA.FTZ R90, R47, R46, R90 ;  /* 0x0000002e2f5a7223 */ /* 0x000fe2000001005a */
[----:B------:R-:W-:Y:S01]  /*1990*/  IADD3 R46, P0, P2, R13, R48, R30 ;  /* 0x000000300d2e7210 */ /* 0x000fe20007a1e01e */
[----:B------:R0:W2:Y:S03]  /*19a0*/  LDG.E.CONSTANT R79, [R50.64] ;  /* 0x0000000c324f7981 */ /* 0x0000a6000c1e9900 */
[----:B------:R-:W-:Y:S02]  /*19b0*/  LEA R80, P3, R46, c[0x0][0x180], 0x1 ;  /* 0x000060002e507a11 */ /* 0x000fe400078608ff */
[----:B------:R-:W-:-:S04]  /*19c0*/  IADD3.X R47, R66, R74, R53, P0, P2 ;  /* 0x0000004a422f7210 */ /* 0x000fc800007e4435 */
[----:B------:R-:W-:Y:S02]  /*19d0*/  LEA.HI.X R81, R46, c[0x0][0x184], R47, 0x1, P3 ;  /* 0x000061002e517a11 */ /* 0x000fe400018f0c2f */
[----:B------:R-:W-:-:S03]  /*19e0*/  IADD3 R47, P0, P2, R14, R48, R29 ;  /* 0x000000300e2f7210 */ /* 0x000fc60007a1e01d */
[----:B------:R3:W4:Y:S01]  /*19f0*/  LDG.E.CONSTANT R80, [R80.64] ;  /* 0x0000000c50507981 */ /* 0x000722000c1e9900 */
[----:B------:R-:W-:Y:S02]  /*1a00*/  LEA R46, P3, R47, c[0x0][0x180], 0x1 ;  /* 0x000060002f2e7a11 */ /* 0x000fe400078608ff */
[----:B------:R-:W-:Y:S02]  /*1a10*/  IADD3.X R86, R67, R74, R54, P0, P2 ;  /* 0x0000004a43567210 */ /* 0x000fe400007e4436 */
[----:B------:R-:W-:Y:S02]  /*1a20*/  IADD3 R75, P0, P2, R15, R48, R32 ;  /* 0x000000300f4b7210 */ /* 0x000fe40007a1e020 */
[----:B------:R-:W-:Y:S02]  /*1a30*/  LEA.HI.X R47, R47, c[0x0][0x184], R86, 0x1, P3 ;  /* 0x000061002f2f7a11 */ /* 0x000fe400018f0c56 */
[C---:B------:R-:W-:Y:S02]  /*1a40*/  LEA R86, P3, R75.reuse, c[0x0][0x180], 0x1 ;  /* 0x000060004b567a11 */ /* 0x040fe400078608ff */
[----:B-1----:R-:W-:Y:S01]  /*1a50*/  IADD3.X R82, R68, R74, R55, P0, P2 ;  /* 0x0000004a44527210 */ /* 0x002fe200007e4437 */
[----:B---3--:R1:W3:Y:S03]  /*1a60*/  LDG.E.CONSTANT R81, [R46.64] ;  /* 0x0000000c2e517981 */ /* 0x0082e6000c1e9900 */
[----:B------:R-:W-:-:S02]  /*1a70*/  LEA.HI.X R87, R75, c[0x0][0x184], R82, 0x1, P3 ;  /* 0x000061004b577a11 */ /* 0x000fc400018f0c52 */
[----:B------:R-:W-:-:S03]  /*1a80*/  IADD3 R75, P0, P2, R16, R48, R31 ;  /* 0x00000030104b7210 */ /* 0x000fc60007a1e01f */
[----:B------:R1:W3:Y:S01]  /*1a90*/  LDG.E.CONSTANT R82, [R86.64] ;  /* 0x0000000c56527981 */ /* 0x0002e2000c1e9900 */
[----:B------:R-:W-:Y:S02]  /*1aa0*/  LEA R92, P3, R75, c[0x0][0x180], 0x1 ;  /* 0x000060004b5c7a11 */ /* 0x000fe400078608ff */
[----:B0-----:R-:W-:Y:S02]  /*1ab0*/  IADD3.X R50, R69, R74, R56, P0, P2 ;  /* 0x0000004a45327210 */ /* 0x001fe400007e4438 */
[----:B------:R-:W-:Y:S02]  /*1ac0*/  IADD3 R51, P0, P2, R17, R48, R34 ;  /* 0x0000003011337210 */ /* 0x000fe40007a1e022 */
[----:B------:R-:W-:Y:S02]  /*1ad0*/  LEA.HI.X R93, R75, c[0x0][0x184], R50, 0x1, P3 ;  /* 0x000061004b5d7a11 */ /* 0x000fe400018f0c32 */
[C---:B------:R-:W-:Y:S02]  /*1ae0*/  LEA R50, P3, R51.reuse, c[0x0][0x180], 0x1 ;  /* 0x0000600033327a11 */ /* 0x040fe400078608ff */
[----:B------:R-:W-:Y:S01]  /*1af0*/  IADD3.X R75, R70, R74, R57, P0, P2 ;  /* 0x0000004a464b7210 */ /* 0x000fe200007e4439 */
[----:B------:R-:W3:Y:S03]  /*1b00*/  LDG.E.CONSTANT R83, [R92.64] ;  /* 0x0000000c5c537981 */ /* 0x000ee6000c1e9900 */
[----:B------:R-:W-:-:S02]  /*1b10*/  LEA.HI.X R51, R51, c[0x0][0x184], R75, 0x1, P3 ;  /* 0x0000610033337a11 */ /* 0x000fc400018f0c4b */
[----:B------:R-:W-:-:S03]  /*1b20*/  IADD3 R75, P0, P2, R18, R48, R33 ;  /* 0x00000030124b7210 */ /* 0x000fc60007a1e021 */
[----:B-1----:R0:W3:Y:S01]  /*1b30*/  LDG.E.CONSTANT R86, [R50.64] ;  /* 0x0000000c32567981 */ /* 0x0020e2000c1e9900 */
[----:B------:R-:W-:Y:S02]  /*1b40*/  LEA R46, P3, R75, c[0x0][0x180], 0x1 ;  /* 0x000060004b2e7a11 */ /* 0x000fe400078608ff */
[----:B------:R-:W-:-:S04]  /*1b50*/  IADD3.X R91, R71, R74, R58, P0, P2 ;  /* 0x0000004a475b7210 */ /* 0x000fc800007e443a */
[----:B------:R-:W-:Y:S02]  /*1b60*/  LEA.HI.X R47, R75, c[0x0][0x184], R91, 0x1, P3 ;  /* 0x000061004b2f7a11 */ /* 0x000fe400018f0c5b */
[----:B------:R-:W-:Y:S01]  /*1b70*/  IADD3 R48, P0, P2, R19, R48, R36 ;  /* 0x0000003013307210 */ /* 0x000fe20007a1e024 */
[----:B0-----:R-:W-:Y:S04]  /*1b80*/  LDS.64 R50, [R21+0x30] ;  /* 0x0000300015327984 */ /* 0x001fe80000000a00 */
[----:B------:R0:W3:Y:S01]  /*1b90*/  LDG.E.CONSTANT R87, [R46.64] ;  /* 0x0000000c2e577981 */ /* 0x0000e2000c1e9900 */
[----:B------:R-:W-:Y:S02]  /*1ba0*/  IADD3.X R75, R72, R74, R59, P0, P2 ;  /* 0x0000004a484b7210 */ /* 0x000fe400007e443b */
[----:B------:R-:W-:-:S04]  /*1bb0*/  LEA R74, P0, R48, c[0x0][0x180], 0x1 ;  /* 0x00006000304a7a11 */ /* 0x000fc800078008ff */
[----:B------:R-:W-:-:S05]  /*1bc0*/  LEA.HI.X R75, R48, c[0x0][0x184], R75, 0x1, P0 ;  /* 0x00006100304b7a11 */ /* 0x000fca00000f0c4b */
[----:B------:R1:W3:Y:S01]  /*1bd0*/  LDG.E.CONSTANT R74, [R74.64] ;  /* 0x0000000c4a4a7981 */ /* 0x0002e2000c1e9900 */
[----:B------:R-:W-:Y:S02]  /*1be0*/  PRMT R44, RZ, 0x7610, R44 ;  /* 0x00007610ff2c7816 */ /* 0x000fe4000000002c */
[----:B------:R-:W-:-:S05]  /*1bf0*/  PRMT R49, RZ, 0x7610, R49 ;  /* 0x00007610ff317816 */ /* 0x000fca0000000031 */
[----:B------:R-:W-:Y:S02]  /*1c00*/  FFMA.FTZ R44, R44, R49, R89 ;  /* 0x000000312c2c7223 */ /* 0x000fe40000010059 */
[----:B------:R-:W1:Y:S01]  /*1c10*/  LDS.64 R48, [R21+0x10] ;  /* 0x0000100015307984 */ /* 0x000e620000000a00 */
[--C-:B0-----:R-:W-:Y:S02]  /*1c20*/  PRMT R47, RZ, 0x5410, R45.reuse ;  /* 0x00005410ff2f7816 */ /* 0x101fe4000000002d */
[--C-:B-----5:R-:W-:Y:S02]  /*1c30*/  PRMT R46, RZ, 0x5410, R88.reuse ;  /* 0x00005410ff2e7816 */ /* 0x120fe40000000058 */
[----:B------:R-:W-:Y:S02]  /*1c40*/  PRMT R45, RZ, 0x7610, R45 ;  /* 0x00007610ff2d7816 */ /* 0x000fe4000000002d */
[----:B------:R-:W-:Y:S01]  /*1c50*/  PRMT R88, RZ, 0x7610, R88 ;  /* 0x00007610ff587816 */ /* 0x000fe20000000058 */
[----:B------:R-:W-:-:S04]  /*1c60*/  FFMA.FTZ R90, R47, R46, R90 ;  /* 0x0000002e2f5a7223 */ /* 0x000fc8000001005a */
[----:B------:R-:W-:Y:S01]  /*1c70*/  FFMA.FTZ R88, R45, R88, R44 ;  /* 0x000000582d587223 */ /* 0x000fe2000001002c */
[--C-:B------:R-:W-:Y:S02]  /*1c80*/  PRMT R44, RZ, 0x5410, R84.reuse ;  /* 0x00005410ff2c7816 */ /* 0x100fe40000000054 */
[----:B------:R-:W-:Y:S02]  /*1c90*/  PRMT R84, RZ, 0x7610, R84 ;  /* 0x00007610ff547816 */ /* 0x000fe40000000054 */
[----:B-1----:R-:W-:-:S05]  /*1ca0*/  PRMT R45, RZ, 0x5410, R48 ;  /* 0x00005410ff2d7816 */ /* 0x002fca0000000030 */
[----:B------:R-:W-:Y:S02]  /*1cb0*/  FFMA.FTZ R90, R45, R44, R90 ;  /* 0x0000002c2d5a7223 */ /* 0x000fe4000001005a */
[----:B------:R-:W0:Y:S01]  /*1cc0*/  LDS.64 R44, [R21+0x18] ;  /* 0x00001800152c7984 */ /* 0x000e220000000a00 */
[----:B------:R-:W-:Y:S02]  /*1cd0*/  PRMT R47, RZ, 0x7610, R48 ;  /* 0x00007610ff2f7816 */ /* 0x000fe40000000030 */
[----:B------:R-:W-:-:S03]  /*1ce0*/  PRMT R46, RZ, 0x5410, R85 ;  /* 0x00005410ff2e7816 */ /* 0x000fc60000000055 */
[----:B------:R-:W-:Y:S01]  /*1cf0*/  FFMA.FTZ R84, R47, R84, R88 ;  /* 0x000000542f547223 */ /* 0x000fe20000010058 */
[----:B------:R-:W-:-:S05]  /*1d00*/  PRMT R47, RZ, 0x5410, R49 ;  /* 0x00005410ff2f7816 */ /* 0x000fca0000000031 */
[----:B------:R-:W-:Y:S02]  /*1d10*/  FFMA.FTZ R90, R47, R46, R90 ;  /* 0x0000002e2f5a7223 */ /* 0x000fe4000001005a */
[----:B------:R-:W1:Y:S01]  /*1d20*/  LDS.64 R46, [R21+0x20] ;  /* 0x00002000152e7984 */ /* 0x000e620000000a00 */
[----:B------:R-:W-:Y:S02]  /*1d30*/  PRMT R49, RZ, 0x7610, R49 ;  /* 0x00007610ff317816 */ /* 0x000fe40000000031 */
[----:B------:R-:W-:-:S05]  /*1d40*/  PRMT R85, RZ, 0x7610, R85 ;  /* 0x00007610ff557816 */ /* 0x000fca0000000055 */
[----:B------:R-:W-:Y:S01]  /*1d50*/  FFMA.FTZ R84, R49, R85, R84 ;  /* 0x0000005531547223 */ /* 0x000fe20000010054 */
[--C-:B0-----:R-:W-:Y:S02]  /*1d60*/  PRMT R49, RZ, 0x5410, R44.reuse ;  /* 0x00005410ff317816 */ /* 0x101fe4000000002c */
[----:B------:R-:W-:Y:S02]  /*1d70*/  PRMT R75, RZ, 0x7610, R44 ;  /* 0x00007610ff4b7816 */ /* 0x000fe4000000002c */
[----:B--2---:R-:W-:-:S05]  /*1d80*/  PRMT R48, RZ, 0x5410, R79 ;  /* 0x00005410ff307816 */ /* 0x004fca000000004f */
[----:B------:R-:W-:Y:S02]  /*1d90*/  FFMA.FTZ R90, R49, R48, R90 ;  /* 0x00000030315a7223 */ /* 0x000fe4000001005a */
[----:B------:R-:W0:Y:S01]  /*1da0*/  LDS.64 R48, [R21+0x28] ;  /* 0x0000280015307984 */ /* 0x000e220000000a00 */
[----:B------:R-:W-:-:S05]  /*1db0*/  PRMT R79, RZ, 0x7610, R79 ;  /* 0x00007610ff4f7816 */ /* 0x000fca000000004f */
[----:B------:R-:W-:Y:S01]  /*1dc0*/  FFMA.FTZ R75, R75, R79, R84 ;  /* 0x0000004f4b4b7223 */ /* 0x000fe20000010054 */
[----:B------:R-:W-:Y:S02]  /*1dd0*/  PRMT R79, RZ, 0x5410, R45 ;  /* 0x00005410ff4f7816 */ /* 0x000fe4000000002d */
[--C-:B----4-:R-:W-:Y:S02]  /*1de0*/  PRMT R44, RZ, 0x5410, R80.reuse ;  /* 0x00005410ff2c7816 */ /* 0x110fe40000000050 */
[----:B------:R-:W-:-:S03]  /*1df0*/  PRMT R80, RZ, 0x7610, R80 ;  /* 0x00007610ff507816 */ /* 0x000fc60000000050 */
[----:B------:R-:W-:Y:S01]  /*1e00*/  FFMA.FTZ R79, R79, R44, R90 ;  /* 0x0000002c4f4f7223 */ /* 0x000fe2000001005a */
[----:B------:R-:W-:Y:S02]  /*1e10*/  PRMT R44, RZ, 0x7610, R45 ;  /* 0x00007610ff2c7816 */ /* 0x000fe4000000002d */
[----:B---3--:R-:W-:-:S03]  /*1e20*/  PRMT R45, RZ, 0x5410, R81 ;  /* 0x00005410ff2d7816 */ /* 0x008fc60000000051 */
[----:B------:R-:W-:Y:S01]  /*1e30*/  FFMA.FTZ R44, R44, R80, R75 ;  /* 0x000000502c2c7223 */ /* 0x000fe2000001004b */
[----:B-1----:R-:W-:Y:S02]  /*1e40*/  PRMT R80, RZ, 0x5410, R46 ;  /* 0x00005410ff507816 */ /* 0x002fe4000000002e */
        /* <DEDUP_REMOVED lines=37> */
.L_x_16589:
[----:B01----:R-:W-:Y:S01]  /*20a0*/  FADD.FTZ R51, R51, R44 ;  /* 0x0000002c33337221 */ /* 0x003fe20000010000 */
[----:B------:R-:W-:Y:S05]  /*20b0*/  BRA.DIV ~URZ, `(.L_x_16535) ;  /* 0x000044a27f007947 */ /* 0x000fea000b800000 */
[----:B------:R0:W1:Y:S02]  /*20c0*/  SHFL.BFLY PT, R44, R51, 0x1, 0x1f ;  /* 0x0c201f00332c7f89 */ /* 0x00006400000e0000 */
.L_x_16590:
        /* <DEDUP_REMOVED lines=9> */
.L_x_16537:
[----:B------:R-:W-:Y:S05]  /*2160*/  BSYNC B1 ;  /* 0x0000000000017941 */ /* 0x000fea0003800000 */
.L_x_16536:
        /* <DEDUP_REMOVED lines=8> */
.L_x_16533:
[----:B------:R-:W-:Y:S01]  /*21f0*/  SHF.R.S32.HI R44, RZ, 0x5, R44 ;  /* 0x00000005ff2c7819 */ /* 0x000fe2000001142c */
[----:B------:R-:W-:Y:S01]  /*2200*/  IMAD.U32 R75, RZ, RZ, UR9 ;  /* 0x00000009ff4b7e24 */ /* 0x000fe2000f8e00ff */
[----:B------:R-:W-:Y:S01]  /*2210*/  IADD3 R45, P0, R45, R20, RZ ;  /* 0x000000142d2d7210 */ /* 0x000fe20007f1e0ff */
[----:B------:R-:W-:Y:S02]  /*2220*/  IMAD.U32 R78, RZ, RZ, UR16 ;  /* 0x00000010ff4e7e24 */ /* 0x000fe4000f8e00ff */
[----:B------:R-:W-:Y:S01]  /*2230*/  IMAD R44, R44, 0x8, R5 ;  /* 0x000000082c2c7824 */ /* 0x000fe200078e0205 */
[----:B------:R-:W-:Y:S01]  /*2240*/  LEA.HI.X.SX32 R46, R20, R47, 0x1, P0 ;  /* 0x0000002f142e7211 */ /* 0x000fe200000f0eff */
[----:B------:R-:W-:Y:S01]  /*2250*/  IMAD.MOV.U32 R5, RZ, RZ, -0x800001 ;  /* 0xff7fffffff057424 */ /* 0x000fe200078e00ff */
[----:B------:R-:W-:Y:S01]  /*2260*/  LEA R74, P0, R45, c[0x0][0x198], 0x2 ;  /* 0x000066002d4a7a11 */ /* 0x000fe200078010ff */
[----:B------:R-:W-:Y:S01]  /*2270*/  IMAD R75, R75, 0x200, R44 ;  /* 0x000002004b4b7824 */ /* 0x000fe200078e022c */
[----:B------:R-:W-:-:S02]  /*2280*/  LEA R76, R44, 0x100, 0x2 ;  /* 0x000001002c4c7811 */ /* 0x000fc400078e10ff */
[----:B------:R-:W-:Y:S02]  /*2290*/  LEA.HI.X R77, R45, c[0x0][0x19c], R46, 0x2, P0 ;  /* 0x000067002d4d7a11 */ /* 0x000fe400000f142e */
[----:B------:R-:W-:-:S03]  /*22a0*/  IADD3 R78, -R78, 0x1, R75 ;  /* 0x000000014e4e7810 */ /* 0x000fc60007ffe14b */
.L_x_16543:
        /* <DEDUP_REMOVED lines=16> */
[----:B------:R-:W-:Y:S01]  /*23b0*/  IMAD.X R80, R35, 0x1, R88, P0 ;  /* 0x0000000123507824 */ /* 0x000fe200000e0658 */
[----:B------:R-:W-:Y:S01]  /*23c0*/  IADD3 R46, P3, P4, R8, R50, R23 ;  /* 0x00000032082e7210 */ /* 0x000fe20007c7e017 */
[----:B------:R0:W2:Y:S03]  /*23d0*/  LDG.E.CONSTANT R51, [R48.64] ;  /* 0x0000000c30337981 */ /* 0x0000a6000c1e9900 */
[----:B------:R-:W-:-:S02]  /*23e0*/  LEA.HI.X R45, R79, c[0x0][0x184], R80, 0x1, P2 ;  /* 0x000061004f2d7a11 */ /* 0x000fc400010f0c50 */
[----:B------:R-:W-:Y:S02]  /*23f0*/  IADD3.X R79, R61, R88, R38, P3, P4 ;  /* 0x000000583d4f7210 */ /* 0x000fe40001fe8426 */
[C---:B------:R-:W-:Y:S02]  /*2400*/  LEA R82, P0, R46.reuse, c[0x0][0x180], 0x1 ;  /* 0x000060002e527a11 */ /* 0x040fe400078008ff */
[----:B------:R-:W-:Y:S02]  /*2410*/  IADD3 R47, P2, P3, R9, R50, R26 ;  /* 0x00000032092f7210 */ /* 0x000fe40007b5e01a */
[----:B------:R-:W-:Y:S02]  /*2420*/  LEA.HI.X R83, R46, c[0x0][0x184], R79, 0x1, P0 ;  /* 0x000061002e537a11 */ /* 0x000fe400000f0c4f */
[----:B------:R1:W3:Y:S01]  /*2430*/  LDG.E.CONSTANT R79, [R44.64] ;  /* 0x0000000c2c4f7981 */ /* 0x0002e2000c1e9900 */
[C---:B------:R-:W-:Y:S02]  /*2440*/  LEA R46, P0, R47.reuse, c[0x0][0x180], 0x1 ;  /* 0x000060002f2e7a11 */ /* 0x040fe400078008ff */
[----:B------:R-:W-:Y:S01]  /*2450*/  IADD3.X R80, R62, R88, R39, P2, P3 ;  /* 0x000000583e507210 */ /* 0x000fe200017e6427 */
[----:B------:R4:W5:Y:S03]  /*2460*/  LDG.E.CONSTANT R82, [R82.64] ;  /* 0x0000000c52527981 */ /* 0x000966000c1e9900 */
[----:B------:R-:W-:Y:S01]  /*2470*/  LEA.HI.X R47, R47, c[0x0][0x184], R80, 0x1, P0 ;  /* 0x000061002f2f7a11 */ /* 0x000fe200000f0c50 */
[----:B-1----:R-:W1:Y:S04]  /*2480*/  LDS.64 R44, [R21] ;  /* 0x00000000152c7984 */ /* 0x002e680000000a00 */
[----:B------:R1:W5:Y:S01]  /*2490*/  LDG.E.CONSTANT R84, [R46.64] ;  /* 0x0000000c2e547981 */ /* 0x000362000c1e9900 */
[----:B0-----:R-:W-:-:S04]  /*24a0*/  IADD3 R48, P0, P2, R10, R50, R25 ;  /* 0x000000320a307210 */ /* 0x001fc80007a1e019 */
[----:B------:R-:W-:Y:S02]  /*24b0*/  LEA R86, P3, R48, c[0x0][0x180], 0x1 ;  /* 0x0000600030567a11 */ /* 0x000fe400078608ff */
[----:B------:R-:W-:-:S04]  /*24c0*/  IADD3.X R49, R63, R88, R40, P0, P2 ;  /* 0x000000583f317210 */ /* 0x000fc800007e4428 */
[----:B------:R-:W-:Y:S02]  /*24d0*/  LEA.HI.X R87, R48, c[0x0][0x184], R49, 0x1, P3 ;  /* 0x0000610030577a11 */ /* 0x000fe400018f0c31 */
[----:B------:R-:W0:Y:S04]  /*24e0*/  LDS.64 R48, [R21+0x8] ;  /* 0x0000080015307984 */ /* 0x000e280000000a00 */
[----:B------:R-:W5:Y:S01]  /*24f0*/  LDG.E.CONSTANT R86, [R86.64] ;  /* 0x0000000c56567981 */ /* 0x000f62000c1e9900 */
[----:B------:R-:W-:-:S04]  /*2500*/  IADD3 R81, P0, P2, R11, R50, R28 ;  /* 0x000000320b517210 */ /* 0x000fc80007a1e01c */
[----:B------:R-:W-:Y:S02]  /*2510*/  LEA R80, P3, R81, c[0x0][0x180], 0x1 ;  /* 0x0000600051507a11 */ /* 0x000fe400078608ff */
[----:B------:R-:W-:-:S04]  /*2520*/  IADD3.X R90, R64, R88, R41, P0, P2 ;  /* 0x00000058405a7210 */ /* 0x000fc800007e4429 */
[----:B------:R-:W-:-:S05]  /*2530*/  LEA.HI.X R81, R81, c[0x0][0x184], R90, 0x1, P3 ;  /* 0x0000610051517a11 */ /* 0x000fca00018f0c5a */
[----:B----4-:R2:W4:Y:S01]  /*2540*/  LDG.E.CONSTANT R83, [R80.64] ;  /* 0x0000000c50537981 */ /* 0x010522000c1e9900 */
[--C-:B-1----:R-:W-:Y:S02]  /*2550*/  PRMT R46, RZ, 0x5410, R45.reuse ;  /* 0x00005410ff2e7816 */ /* 0x102fe4000000002d */
[----:B------:R-:W-:Y:S02]  /*2560*/  PRMT R45, RZ, 0x7610, R45 ;  /* 0x00007610ff2d7816 */ /* 0x000fe4000000002d */
[--C-:B--2---:R-:W-:Y:S02]  /*2570*/  PRMT R80, RZ, 0x7610, R51.reuse ;  /* 0x00007610ff507816 */ /* 0x104fe40000000033 */
[----:B------:R-:W-:-:S03]  /*2580*/  PRMT R47, RZ, 0x5410, R51 ;  /* 0x00005410ff2f7816 */ /* 0x000fc60000000033 */
[----:B------:R-:W-:Y:S01]  /*2590*/  FMUL.FTZ R51, R45, R80 ;  /* 0x000000502d337220 */ /* 0x000fe20000410000 */
[--C-:B------:R-:W-:Y:S01]  /*25a0*/  PRMT R45, RZ, 0x5410, R44.reuse ;  /* 0x00005410ff2d7816 */ /* 0x100fe2000000002c */
[----:B------:R-:W-:Y:S01]  /*25b0*/  FMUL.FTZ R85, R46, R47 ;  /* 0x0000002f2e557220 */ /* 0x000fe20000410000 */
[----:B------:R-:W-:Y:S01]  /*25c0*/  PRMT R44, RZ, 0x7610, R44 ;  /* 0x00007610ff2c7816 */ /* 0x000fe2000000002c */
[----:B------:R-:W1:Y:S01]  /*25d0*/  LDS.64 R46, [R21+0x10] ;  /* 0x00001000152e7984 */ /* 0x000e620000000a00 */
[--C-:B---3--:R-:W-:Y:S02]  /*25e0*/  PRMT R80, RZ, 0x5410, R79.reuse ;  /* 0x00005410ff507816 */ /* 0x108fe4000000004f */
[----:B------:R-:W-:-:S03]  /*25f0*/  PRMT R79, RZ, 0x7610, R79 ;  /* 0x00007610ff4f7816 */ /* 0x000fc6000000004f */
[----:B------:R-:W-:Y:S01]  /*2600*/  FFMA.FTZ R45, R45, R80, R85 ;  /* 0x000000502d2d7223 */ /* 0x000fe20000010055 */
[----:B0-----:R-:W-:Y:S01]  /*2610*/  PRMT R80, RZ, 0x5410, R48 ;  /* 0x00005410ff507816 */ /* 0x001fe20000000030 */
[----:B------:R-:W-:Y:S01]  /*2620*/  FFMA.FTZ R44, R44, R79, R51 ;  /* 0x0000004f2c2c7223 */ /* 0x000fe20000010033 */
[--C-:B-----5:R-:W-:Y:S02]  /*2630*/  PRMT R51, RZ, 0x5410, R82.reuse ;  /* 0x00005410ff337816 */ /* 0x120fe40000000052 */
[----:B------:R-:W-:-:S03]  /*2640*/  PRMT R82, RZ, 0x7610, R82 ;  /* 0x00007610ff527816 */ /* 0x000fc60000000052 */
[----:B------:R-:W-:Y:S01]  /*2650*/  FFMA.FTZ R51, R80, R51, R45 ;  /* 0x0000003350337223 */ /* 0x000fe2000001002d */
[----:B------:R-:W-:Y:S02]  /*2660*/  PRMT R45, RZ, 0x7610, R48 ;  /* 0x00007610ff2d7816 */ /* 0x000fe40000000030 */
[----:B------:R-:W-:Y:S02]  /*2670*/  PRMT R48, RZ, 0x5410, R49 ;  /* 0x00005410ff307816 */ /* 0x000fe40000000031 */
[----:B------:R-:W-:Y:S01]  /*2680*/  PRMT R89, RZ, 0x5410, R84 ;  /* 0x00005410ff597816 */ /* 0x000fe20000000054 */
[----:B------:R-:W-:Y:S01]  /*2690*/  FFMA.FTZ R44, R45, R82, R44 ;  /* 0x000000522d2c7223 */ /* 0x000fe2000001002c */
[----:B------:R-:W-:Y:S02]  /*26a0*/  IADD3 R45, P0, P2, R12, R50, R27 ;  /* 0x000000320c2d7210 */ /* 0x000fe40007a1e01b */
[----:B------:R-:W-:Y:S01]  /*26b0*/  PRMT R90, RZ, 0x7610, R84 ;  /* 0x00007610ff5a7816 */ /* 0x000fe20000000054 */
[----:B------:R-:W-:Y:S01]  /*26c0*/  FFMA.FTZ R89, R48, R89, R51 ;  /* 0x0000005930597223 */ /* 0x000fe20000010033 */
[----:B------:R-:W-:-:S02]  /*26d0*/  LEA R84, P3, R45, c[0x0][0x180], 0x1 ;  /* 0x000060002d547a11 */ /* 0x000fc400078608ff */
[----:B------:R-:W-:-:S04]  /*26e0*/  IADD3.X R48, R65, R88, R52, P0, P2 ;  /* 0x0000005841307210 */ /* 0x000fc800007e4434 */
[----:B------:R-:W-:Y:S02]  /*26f0*/  LEA.HI.X R85, R45, c[0x0][0x184], R48, 0x1, P3 ;  /* 0x000061002d557a11 */ /* 0x000fe400018f0c30 */
[----:B------:R-:W-:-:S03]  /*2700*/  PRMT R49, RZ, 0x7610, R49 ;  /* 0x00007610ff317816 */ /* 0x000fc60000000031 */
[----:B------:R0:W2:Y:S02]  /*2710*/  LDG.E.CONSTANT R84, [R84.64] ;  /* 0x0000000c54547981 */ /* 0x0000a4000c1e9900 */
[----:B------:R-:W-:Y:S01]  /*2720*/  FFMA.FTZ R90, R49, R90, R44 ;  /* 0x0000005a315a7223 */ /* 0x000fe2000001002c */
[----:B------:R-:W-:-:S04]  /*2730*/  IADD3 R44, P0, P2, R13, R50, R30 ;  /* 0x000000320d2c7210 */ /* 0x000fc80007a1e01e */
[----:B------:R-:W-:Y:S02]  /*2740*/  LEA R48, P3, R44, c[0x0][0x180], 0x1 ;  /* 0x000060002c307a11 */ /* 0x000fe400078608ff */
[----:B------:R-:W-:-:S04]  /*2750*/  IADD3.X R45, R66, R88, R53, P0, P2 ;  /* 0x00000058422d7210 */ /* 0x000fc800007e4435 */
[----:B------:R-:W-:-:S05]  /*2760*/  LEA.HI.X R49, R44, c[0x0][0x184], R45, 0x1, P3 ;  /* 0x000061002c317a11 */ /* 0x000fca00018f0c2d */
[----:B------:R3:W5:Y:S01]  /*2770*/  LDG.E.CONSTANT R79, [R48.64] ;  /* 0x0000000c304f7981 */ /* 0x000762000c1e9900 */
[----:B-1----:R-:W-:Y:S02]  /*2780*/  PRMT R44, RZ, 0x5410, R46 ;  /* 0x00005410ff2c7816 */ /* 0x002fe4000000002e */
[----:B------:R-:W-:-:S05]  /*2790*/  PRMT R45, RZ, 0x5410, R86 ;  /* 0x00005410ff2d7816 */ /* 0x000fca0000000056 */
[----:B------:R-:W-:Y:S01]  /*27a0*/  FFMA.FTZ R89, R44, R45, R89 ;  /* 0x0000002d2c597223 */ /* 0x000fe20000010059 */
[----:B------:R-:W-:-:S04]  /*27b0*/  IADD3 R44, P0, P2, R14, R50, R29 ;  /* 0x000000320e2c7210 */ /* 0x000fc80007a1e01d */
[----:B------:R-:W-:Y:S02]  /*27c0*/  LEA R80, P3, R44, c[0x0][0x180], 0x1 ;  /* 0x000060002c507a11 */ /* 0x000fe400078608ff */
[----:B------:R-:W-:-:S04]  /*27d0*/  IADD3.X R51, R67, R88, R54, P0, P2 ;  /* 0x0000005843337210 */ /* 0x000fc800007e4436 */
[----:B------:R-:W-:Y:S02]  /*27e0*/  LEA.HI.X R81, R44, c[0x0][0x184], R51, 0x1, P3 ;  /* 0x000061002c517a11 */ /* 0x000fe400018f0c33 */
[----:B------:R-:W-:-:S03]  /*27f0*/  IADD3 R45, P0, P2, R15, R50, R32 ;  /* 0x000000320f2d7210 */ /* 0x000fc60007a1e020 */
[----:B------:R1:W5:Y:S01]  /*2800*/  LDG.E.CONSTANT R80, [R80.64] ;  /* 0x0000000c50507981 */ /* 0x000362000c1e9900 */
[C---:B------:R-:W-:Y:S02]  /*2810*/  LEA R44, P3, R45.reuse, c[0x0][0x180], 0x1 ;  /* 0x000060002d2c7a11 */ /* 0x040fe400078608ff */
[----:B------:R-:W-:Y:S02]  /*2820*/  IADD3.X R82, R68, R88, R55, P0, P2 ;  /* 0x0000005844527210 */ /* 0x000fe400007e4437 */
[----:B------:R-:W-:Y:S02]  /*2830*/  IADD3 R51, P0, P2, R16, R50, R31 ;  /* 0x0000003210337210 */ /* 0x000fe40007a1e01f */
[----:B------:R-:W-:Y:S02]  /*2840*/  LEA.HI.X R45, R45, c[0x0][0x184], R82, 0x1, P3 ;  /* 0x000061002d2d7a11 */ /* 0x000fe400018f0c52 */
[----:B------:R-:W-:Y:S02]  /*2850*/  LEA R92, P3, R51, c[0x0][0x180], 0x1 ;  /* 0x00006000335c7a11 */ /* 0x000fe400078608ff */
[----:B------:R-:W-:Y:S01]  /*2860*/  IADD3.X R82, R69, R88, R56, P0, P2 ;  /* 0x0000005845527210 */ /* 0x000fe200007e4438 */
[----:B-1----:R1:W5:Y:S01]  /*2870*/  LDG.E.CONSTANT R81, [R44.64] ;  /* 0x0000000c2c517981 */ /* 0x002362000c1e9900 */
[----:B---3--:R-:W-:-:S02]  /*2880*/  IADD3 R49, P0, P2, R17, R50, R34 ;  /* 0x0000003211317210 */ /* 0x008fc40007a1e022 */
[----:B------:R-:W-:Y:S02]  /*2890*/  LEA.HI.X R93, R51, c[0x0][0x184], R82, 0x1, P3 ;  /* 0x00006100335d7a11 */ /* 0x000fe400018f0c52 */
[C---:B------:R-:W-:Y:S02]  /*28a0*/  LEA R48, P3, R49.reuse, c[0x0][0x180], 0x1 ;  /* 0x0000600031307a11 */ /* 0x040fe400078608ff */
[----:B------:R-:W-:Y:S01]  /*28b0*/  IADD3.X R51, R70, R88, R57, P0, P2 ;  /* 0x0000005846337210 */ /* 0x000fe200007e4439 */
[----:B------:R-:W3:Y:S03]  /*28c0*/  LDG.E.CONSTANT R82, [R92.64] ;  /* 0x0000000c5c527981 */ /* 0x000ee6000c1e9900 */
[----:B------:R-:W-:Y:S02]  /*28d0*/  LEA.HI.X R49, R49, c[0x0][0x184], R51, 0x1, P3 ;  /* 0x0000610031317a11 */ /* 0x000fe400018f0c33 */
[----:B------:R-:W-:-:S04]  /*28e0*/  IADD3 R51, P0, P2, R18, R50, R33 ;  /* 0x0000003212337210 */ /* 0x000fc80007a1e021 */
[----:B0-----:R-:W-:Y:S02]  /*28f0*/  IADD3.X R85, R71, R88, R58, P0, P2 ;  /* 0x0000005847557210 */ /* 0x001fe400007e443a */
[----:B-1----:R-:W-:-:S04]  /*2900*/  LEA R44, P3, R51, c[0x0][0x180], 0x1 ;  /* 0x00006000332c7a11 */ /* 0x002fc800078608ff */
[----:B------:R-:W-:Y:S02]  /*2910*/  LEA.HI.X R45, R51, c[0x0][0x184], R85, 0x1, P3 ;  /* 0x00006100332d7a11 */ /* 0x000fe400018f0c55 */
[----:B------:R0:W3:Y:S01]  /*2920*/  LDG.E.CONSTANT R85, [R48.64] ;  /* 0x0000000c30557981 */ /* 0x0000e2000c1e9900 */
[----:B------:R-:W-:-:S03]  /*2930*/  IADD3 R51, P0, P2, R19, R50, R36 ;  /* 0x0000003213337210 */ /* 0x000fc60007a1e024 */
[----:B------:R1:W3:Y:S01]  /*2940*/  LDG.E.CONSTANT R87, [R44.64] ;  /* 0x0000000c2c577981 */ /* 0x0002e2000c1e9900 */
[----:B------:R-:W-:Y:S02]  /*2950*/  IADD3.X R88, R72, R88, R59, P0, P2 ;  /* 0x0000005848587210 */ /* 0x000fe400007e443b */
[----:B------:R-:W-:-:S04]  /*2960*/  LEA R50, P0, R51, c[0x0][0x180], 0x1 ;  /* 0x0000600033327a11 */ /* 0x000fc800078008ff */
[----:B------:R-:W-:-:S05]  /*2970*/  LEA.HI.X R51, R51, c[0x0][0x184], R88, 0x1, P0 ;  /* 0x0000610033337a11 */ /* 0x000fca00000f0c58 */
[----:B------:R0:W3:Y:S01]  /*2980*/  LDG.E.CONSTANT R88, [R50.64] ;  /* 0x0000000c32587981 */ /* 0x0000e2000c1e9900 */
[----:B-1----:R-:W-:Y:S02]  /*2990*/  PRMT R45, RZ, 0x7610, R46 ;  /* 0x00007610ff2d7816 */ /* 0x002fe4000000002e */
[----:B------:R-:W-:Y:S02]  /*29a0*/  PRMT R86, RZ, 0x7610, R86 ;  /* 0x00007610ff567816 */ /* 0x000fe40000000056 */
[----:B------:R-:W-:-:S03]  /*29b0*/  PRMT R44, RZ, 0x5410, R47 ;  /* 0x00005410ff2c7816 */ /* 0x000fc6000000002f */
[----:B------:R-:W-:Y:S01]  /*29c0*/  FFMA.FTZ R86, R45, R86, R90 ;  /* 0x000000562d567223 */ /* 0x000fe2000001005a */
[----:B----4-:R-:W-:Y:S01]  /*29d0*/  PRMT R45, RZ, 0x5410, R83 ;  /* 0x00005410ff2d7816 */ /* 0x010fe20000000053 */
[----:B0-----:R-:W-:Y:S04]  /*29e0*/  LDS.64 R50, [R21+0x30] ;  /* 0x0000300015327984 */ /* 0x001fe80000000a00 */
[----:B------:R-:W-:Y:S02]  /*29f0*/  FFMA.FTZ R89, R44, R45, R89 ;  /* 0x0000002d2c597223 */ /* 0x000fe40000010059 */
[----:B------:R-:W0:Y:S01]  /*2a00*/  LDS.64 R44, [R21+0x18] ;  /* 0x00001800152c7984 */ /* 0x000e220000000a00 */
[----:B------:R-:W-:Y:S02]  /*2a10*/  PRMT R47, RZ, 0x7610, R47 ;  /* 0x00007610ff2f7816 */ /* 0x000fe4000000002f */
[----:B------:R-:W-:-:S05]  /*2a20*/  PRMT R83, RZ, 0x7610, R83 ;  /* 0x00007610ff537816 */ /* 0x000fca0000000053 */
[----:B------:R-:W-:Y:S01]  /*2a30*/  FFMA.FTZ R83, R47, R83, R86 ;  /* 0x000000532f537223 */ /* 0x000fe20000010056 */
[--C-:B0-----:R-:W-:Y:S02]  /*2a40*/  PRMT R46, RZ, 0x5410, R44.reuse ;  /* 0x00005410ff2e7816 */ /* 0x101fe4000000002c */
[--C-:B------:R-:W-:Y:S02]  /*2a50*/  PRMT R48, RZ, 0x5410, R45.reuse ;  /* 0x00005410ff307816 */ /* 0x100fe4000000002d */
[----:B------:R-:W-:Y:S02]  /*2a60*/  PRMT R44, RZ, 0x7610, R44 ;  /* 0x00007610ff2c7816 */ /* 0x000fe4000000002c */
[----:B------:R-:W-:Y:S02]  /*2a70*/  PRMT R45, RZ, 0x7610, R45 ;  /* 0x00007610ff2d7816 */ /* 0x000fe4000000002d */
[----:B--2---:R-:W-:-:S05]  /*2a80*/  PRMT R47, RZ, 0x5410, R84 ;  /* 0x00005410ff2f7816 */ /* 0x004fca0000000054 */
[----:B------:R-:W-:Y:S02]  /*2a90*/  FFMA.FTZ R89, R46, R47, R89 ;  /* 0x0000002f2e597223 */ /* 0x000fe40000010059 */
[----:B------:R-:W0:Y:S01]  /*2aa0*/  LDS.64 R46, [R21+0x20] ;  /* 0x00002000152e7984 */ /* 0x000e220000000a00 */
[----:B-----5:R-:W-:-:S05]  /*2ab0*/  PRMT R49, RZ, 0x5410, R79 ;  /* 0x00005410ff317816 */ /* 0x020fca000000004f */
[----:B------:R-:W-:Y:S02]  /*2ac0*/  FFMA.FTZ R89, R48, R49, R89 ;  /* 0x0000003130597223 */ /* 0x000fe40000010059 */
[----:B------:R-:W1:Y:S01]  /*2ad0*/  LDS.64 R48, [R21+0x28] ;  /* 0x0000280015307984 */ /* 0x000e620000000a00 */
[----:B------:R-:W-:Y:S02]  /*2ae0*/  PRMT R84, RZ, 0x7610, R84 ;  /* 0x00007610ff547816 */ /* 0x000fe40000000054 */
[----:B------:R-:W-:-:S03]  /*2af0*/  PRMT R79, RZ, 0x7610, R79 ;  /* 0x00007610ff4f7816 */ /* 0x000fc6000000004f */
        /* <DEDUP_REMOVED lines=13> */
[----:B-1----:R-:W-:-:S03]  /*2bd0*/  PRMT R46, RZ, 0x5410, R48 ;  /* 0x00005410ff2e7816 */ /* 0x002fc60000000030 */
[----:B------:R-:W-:Y:S01]  /*2be0*/  FFMA.FTZ R44, R47, R81, R44 ;  /* 0x000000512f2c7223 */ /* 0x000fe2000001002c */
[--C-:B---3--:R-:W-:Y:S02]  /*2bf0*/  PRMT R47, RZ, 0x5410, R82.reuse ;  /* 0x00005410ff2f7816 */ /* 0x108fe40000000052 */
        /* <DEDUP_REMOVED lines=25> */
.L_x_16591:
[----:B01----:R-:W-:Y:S01]  /*2d90*/  FADD.FTZ R51, R51, R44 ;  /* 0x0000002c33337221 */ /* 0x003fe20000010000 */
[----:B------:R-:W-:Y:S05]  /*2da0*/  BRA.DIV ~URZ, `(.L_x_16540) ;  /* 0x000038b27f007947 */ /* 0x000fea000b800000 */
[----:B------:R0:W1:Y:S02]  /*2db0*/  SHFL.BFLY PT, R44, R51, 0x1, 0x1f ;  /* 0x0c201f00332c7f89 */ /* 0x00006400000e0000 */
.L_x_16592:
        /* <DEDUP_REMOVED lines=11> */
.L_x_16542:
[----:B------:R-:W-:Y:S05]  /*2e70*/  BSYNC B1 ;  /* 0x0000000000017941 */ /* 0x000fea0003800000 */
.L_x_16541:
        /* <DEDUP_REMOVED lines=8> */
.L_x_16532:
[----:B------:R-:W-:Y:S05]  /*2f00*/  BSYNC B0 ;  /* 0x0000000000007941 */ /* 0x000fea0003800000 */
.L_x_16531:
[----:B------:R-:W-:Y:S05]  /*2f10*/  BRA.DIV ~URZ, `(.L_x_16544) ;  /* 0x000037c27f007947 */ /* 0x000fea000b800000 */
[----:B------:R0:W1:Y:S02]  /*2f20*/  SHFL.BFLY PT, R6, R5, 0x10, 0x1f ;  /* 0x0e001f0005067f89 */ /* 0x00006400000e0000 */
.L_x_16593:
[----:B01----:R-:W-:Y:S01]  /*2f30*/  FMNMX.FTZ R5, R6, R5, !PT ;  /* 0x0000000506057209 */ /* 0x003fe20007810000 */
[----:B------:R-:W-:Y:S05]  /*2f40*/  BRA.DIV ~URZ, `(.L_x_16545) ;  /* 0x000038127f007947 */ /* 0x000fea000b800000 */
[----:B------:R-:W0:Y:S02]  /*2f50*/  SHFL.BFLY PT, R3, R5, 0x8, 0x1f ;  /* 0x0d001f0005037f89 */ /* 0x000e2400000e0000 */
[----:B0-----:R-:W-:-:S05]  /*2f60*/  FMNMX.FTZ R3, R5, R3, !PT ;  /* 0x0000000305037209 */ /* 0x001fca0007810000 */
[----:B------:R0:W1:Y:S02]  /*2f70*/  SHFL.BFLY PT, R6, R3, 0x4, 0x1f ;  /* 0x0c801f0003067f89 */ /* 0x00006400000e0000 */
.L_x_16594:
[----:B------:R-:W-:Y:S01]  /*2f80*/  ISETP.NE.AND P0, PT, R4, RZ, PT ;  /* 0x000000ff0400720c */ /* 0x000fe20003f05270 */
[----:B------:R-:W-:Y:S01]  /*2f90*/  WARPSYNC 0xffffffff ;  /* 0xffffffff00007948 */ /* 0x000fe20003800000 */
[----:B-1----:R-:W-:-:S11]  /*2fa0*/  FMNMX.FTZ R6, R6, R3, !PT ;  /* 0x0000000306067209 */ /* 0x002fd60007810000 */
[----:B------:R-:W-:-:S04]  /*2fb0*/  @!P0 SHF.R.S32.HI R5, RZ, 0x1f, R0 ;  /* 0x0000001fff058819 */ /* 0x000fc80000011400 */
[----:B------:R-:W-:-:S04]  /*2fc0*/  @!P0 LEA.HI R5, R5, R0, RZ, 0x5 ;  /* 0x0000000005058211 */ /* 0x000fc800078f28ff */
[----:B------:R-:W-:-:S05]  /*2fd0*/  @!P0 SHF.R.S32.HI R5, RZ, 0x5, R5 ;  /* 0x00000005ff058819 */ /* 0x000fca0000011405 */
        /* <DEDUP_REMOVED lines=34> */
.L_x_16550:
        /* <DEDUP_REMOVED lines=11> */
.L_x_16549:
[----:B------:R-:W-:Y:S05]  /*32b0*/  BSYNC B1 ;  /* 0x0000000000017941 */ /* 0x000fea0003800000 */
.L_x_16548:
        /* <DEDUP_REMOVED lines=11> */
.L_x_16553:
        /* <DEDUP_REMOVED lines=100> */
.L_x_16552:
[----:B------:R-:W-:Y:S05]  /*39b0*/  BSYNC B1 ;  /* 0x0000000000017941 */ /* 0x000fea0003800000 */
.L_x_16551:
        /* <DEDUP_REMOVED lines=55> */
.L_x_16555:
[----:B------:R-:W-:Y:S05]  /*3d30*/  BSYNC B1 ;  /* 0x0000000000017941 */ /* 0x000fea0003800000 */
.L_x_16554:
        /* <DEDUP_REMOVED lines=26> */
.L_x_16547:
[----:B------:R-:W-:Y:S05]  /*3ee0*/  BSYNC B0 ;  /* 0x0000000000007941 */ /* 0x000fea0003800000 */
.L_x_16546:
        /* <DEDUP_REMOVED lines=45> */
.L_x_16560:
        /* <DEDUP_REMOVED lines=8> */
.L_x_16559:
[----:B------:R-:W-:Y:S05]  /*4240*/  BSYNC B1 ;  /* 0x0000000000017941 */ /* 0x000fea0003800000 */
.L_x_16558:
        /* <DEDUP_REMOVED lines=11> */
.L_x_16563:
        /* <DEDUP_REMOVED lines=52> */
.L_x_16562:
[----:B------:R-:W-:Y:S05]  /*4640*/  BSYNC B1 ;  /* 0x0000000000017941 */ /* 0x000fea0003800000 */
.L_x_16561:
        /* <DEDUP_REMOVED lines=31> */
.L_x_16565:
[----:B------:R-:W-:Y:S05]  /*4840*/  BSYNC B1 ;  /* 0x0000000000017941 */ /* 0x000fea0003800000 */
.L_x_16564:
        /* <DEDUP_REMOVED lines=14> */
.L_x_16557:
[----:B------:R-:W-:Y:S05]  /*4930*/  BSYNC B0 ;  /* 0x0000000000007941 */ /* 0x000fea0003800000 */
.L_x_16556:
        /* <DEDUP_REMOVED lines=33> */
.L_x_16567:
[----:B------:R-:W-:Y:S05]  /*4b50*/  BSYNC B0 ;  /* 0x0000000000007941 */ /* 0x000fea0003800000 */
.L_x_16566:
[----:B------:R-:W-:Y:S01]  /*4b60*/  BSSY B0, `(.L_x_16568) ;  /* 0x0000130000007945 */ /* 0x000fe20003800000 */
[----:B------:R-:W-:Y:S01]  /*4b70*/  CS2R R16, SRZ ;  /* 0x0000000000107805 */ /* 0x000fe2000001ff00 */
[----:B------:R-:W-:Y:S05]  /*4b80*/  @P1 BRA `(.L_x_16569) ;  /* 0x000012d000001947 */ /* 0x000fea0003800000 */
[----:B0-----:R-:W0:Y:S01]  /*4b90*/  S2R R3, SR_CTAID.Y ;  /* 0x0000000000037919 */ /* 0x001e220000002600 */
[----:B------:R-:W-:Y:S01]  /*4ba0*/  SHF.R.S32.HI R7, RZ, 0x1f, R0 ;  /* 0x0000001fff077819 */ /* 0x000fe20000011400 */
[----:B------:R-:W-:Y:S02]  /*4bb0*/  IMAD.U32 R10, RZ, RZ, UR6 ;  /* 0x00000006ff0a7e24 */ /* 0x000fe4000f8e00ff */
[----:B------:R-:W2:Y:S01]  /*4bc0*/  S2R R8, SR_CTAID.Z ;  /* 0x0000000000087919 */ /* 0x000ea20000002700 */
[----:B------:R-:W-:Y:S01]  /*4bd0*/  LEA.HI R7, R7, R0, RZ, 0x5 ;  /* 0x0000000007077211 */ /* 0x000fe200078f28ff */
[----:B------:R-:W-:-:S02]  /*4be0*/  IMAD R2, R2, c[0x0][0x1c0], RZ ;  /* 0x0000700002027a24 */ /* 0x000fc400078e02ff */
[----:B------:R-:W-:Y:S01]  /*4bf0*/  IMAD.MOV.U32 R22, RZ, RZ, c[0x0][0x1bc] ;  /* 0x00006f00ff167624 */ /* 0x000fe200078e00ff */
[----:B------:R-:W-:Y:S01]  /*4c00*/  SHF.R.S32.HI R7, RZ, 0x5, R7 ;  /* 0x00000005ff077819 */ /* 0x000fe20000011407 */
[----:B------:R-:W-:Y:S02]  /*4c10*/  IMAD.SHL.U32 R29, R4, 0x8, RZ ;  /* 0x00000008041d7824 */ /* 0x000fe400078e00ff */
[----:B------:R-:W-:Y:S01]  /*4c20*/  IMAD.MOV.U32 R18, RZ, RZ, RZ ;  /* 0x000000ffff127224 */ /* 0x000fe200078e00ff */
[C---:B------:R-:W-:Y:S02]  /*4c30*/  IADD3 R21, -R7.reuse, -0x1, R10 ;  /* 0xffffffff07157810 */ /* 0x040fe40007ffe10a */
[----:B------:R-:W-:Y:S02]  /*4c40*/  LEA R24, R7, 0x100, 0x5 ;  /* 0x0000010007187811 */ /* 0x000fe400078e28ff */
[----:B------:R-:W-:Y:S02]  /*4c50*/  SHF.R.S32.HI R22, RZ, 0x1f, R22 ;  /* 0x0000001fff167819 */ /* 0x000fe40000011416 */
[----:B------:R-:W-:-:S02]  /*4c60*/  IADD3 R27, R29, 0x100, RZ ;  /* 0x000001001d1b7810 */ /* 0x000fc40007ffe0ff */
[C---:B------:R-:W-:Y:S02]  /*4c70*/  IADD3 R25, R29.reuse, 0x200, RZ ;  /* 0x000002001d197810 */ /* 0x040fe40007ffe0ff */
[----:B------:R-:W-:Y:S01]  /*4c80*/  IADD3 R23, R29, 0x300, RZ ;  /* 0x000003001d177810 */ /* 0x000fe20007ffe0ff */
[----:B0-----:R-:W-:Y:S01]  /*4c90*/  IMAD R6, R3, c[0x0][0x1a8], RZ ;  /* 0x00006a0003067a24 */ /* 0x001fe200078e02ff */
[----:B------:R-:W-:Y:S01]  /*4ca0*/  IADD3 R24, R24, 0x10, RZ ;  /* 0x0000001018187810 */ /* 0x000fe20007ffe0ff */
[C---:B--2---:R-:W-:Y:S02]  /*4cb0*/  IMAD R19, R8.reuse, 0x40, R7 ;  /* 0x0000004008137824 */ /* 0x044fe400078e0207 */
[----:B------:R-:W-:-:S03]  /*4cc0*/  IMAD R21, R8, -0x40, R21 ;  /* 0xffffffc008157824 */ /* 0x000fc600078e0215 */
[----:B------:R-:W-:Y:S02]  /*4cd0*/  SHF.R.S32.HI R3, RZ, 0x1f, R19 ;  /* 0x0000001fff037819 */ /* 0x000fe40000011413 */
[C---:B------:R-:W-:Y:S02]  /*4ce0*/  IADD3 R31, P0, R6.reuse, R19, RZ ;  /* 0x00000013061f7210 */ /* 0x040fe40007f1e0ff */
[----:B------:R-:W-:Y:S02]  /*4cf0*/  LEA R41, R19, 0x7, 0x3 ;  /* 0x0000000713297811 */ /* 0x000fe400078e18ff */
[----:B------:R-:W-:Y:S02]  /*4d00*/  LEA.HI.X.SX32 R6, R6, R3, 0x1, P0 ;  /* 0x0000000306067211 */ /* 0x000fe400000f0eff */
[----:B------:R-:W-:Y:S02]  /*4d10*/  LEA R20, P0, R31, c[0x0][0x198], 0x2 ;  /* 0x000066001f147a11 */ /* 0x000fe400078010ff */
[----:B------:R-:W-:-:S02]  /*4d20*/  SHF.R.S32.HI R3, RZ, 0x1f, R2 ;  /* 0x0000001fff037819 */ /* 0x000fc40000011402 */
[----:B------:R-:W-:Y:S02]  /*4d30*/  LEA.HI.X R31, R31, c[0x0][0x19c], R6, 0x2, P0 ;  /* 0x000067001f1f7a11 */ /* 0x000fe400000f1406 */
.L_x_16580:
[----:B------:R-:W-:-:S05]  /*4d40*/  IMAD.MOV.U32 R30, RZ, RZ, R20 ;  /* 0x000000ffff1e7224 */ /* 0x000fca00078e0014 */
        /* <DEDUP_REMOVED lines=8> */
[----:B------:R-:W-:-:S04]  /*4dd0*/  LEA R8, P1, R9, c[0x0][0x188], 0x1 ;  /* 0x0000620009087a11 */ /* 0x000fc800078208ff */
[-C--:B------:R-:W-:Y:S02]  /*4de0*/  LEA.HI.X.SX32 R12, R27, R26.reuse, 0x1, P0 ;  /* 0x0000001a1b0c7211 */ /* 0x080fe400000f0eff */
[C---:B------:R-:W-:Y:S02]  /*4df0*/  LEA R44, P0, R10.reuse, c[0x0][0x188], 0x1 ;  /* 0x000062000a2c7a11 */ /* 0x040fe400078008ff */
[----:B------:R-:W-:Y:S02]  /*4e00*/  LEA.HI.X.SX32 R11, R25, R26, 0x1, P2 ;  /* 0x0000001a190b7211 */ /* 0x000fe400010f0eff */
[----:B------:R-:W-:Y:S02]  /*4e10*/  LEA.HI.X R9, R9, c[0x0][0x18c], R12, 0x1, P1 ;  /* 0x0000630009097a11 */ /* 0x000fe400008f0c0c */
[----:B------:R-:W-:Y:S01]  /*4e20*/  LEA.HI.X R45, R10, c[0x0][0x18c], R11, 0x1, P0 ;  /* 0x000063000a2d7a11 */ /* 0x000fe200000f0c0b */
[----:B------:R-:W0:Y:S04]  /*4e30*/  LDS.128 R12, [R24+-0x10] ;  /* 0xfffff000180c7984 */ /* 0x000e280000000c00 */
[----:B-----5:R2:W5:Y:S04]  /*4e40*/  LDG.E.CONSTANT R28, [R44.64] ;  /* 0x0000000c2c1c7981 */ /* 0x020568000c1e9900 */
[----:B------:R2:W5:Y:S04]  /*4e50*/  LDG.E.CONSTANT R30, [R44.64+0x4] ;  /* 0x0000040c2c1e7981 */ /* 0x000568000c1e9900 */
[----:B-1----:R2:W5:Y:S04]  /*4e60*/  LDG.E.CONSTANT R32, [R44.64+0x8] ;  /* 0x0000080c2c207981 */ /* 0x002568000c1e9900 */
[----:B------:R2:W5:Y:S01]  /*4e70*/  LDG.E.CONSTANT R34, [R44.64+0xc] ;  /* 0x00000c0c2c227981 */ /* 0x000562000c1e9900 */
[----:B------:R-:W-:-:S03]  /*4e80*/  IADD3 R10, P0, R29, R6, RZ ;  /* 0x000000061d0a7210 */ /* 0x000fc60007f1e0ff */
[----:B------:R1:W5:Y:S01]  /*4e90*/  LDG.E.CONSTANT R38, [R8.64] ;  /* 0x0000000c08267981 */ /* 0x000362000c1e9900 */
[----:B------:R-:W-:Y:S02]  /*4ea0*/  LEA.HI.X.SX32 R11, R29, R26, 0x1, P0 ;  /* 0x0000001a1d0b7211 */ /* 0x000fe400000f0eff */
[C---:B------:R-:W-:Y:S01]  /*4eb0*/  LEA R42, P1, R10.reuse, c[0x0][0x188], 0x1 ;  /* 0x000062000a2a7a11 */ /* 0x040fe200078208ff */
[----:B------:R1:W5:Y:S03]  /*4ec0*/  LDG.E.CONSTANT R40, [R8.64+0x4] ;  /* 0x0000040c08287981 */ /* 0x000366000c1e9900 */
[----:B------:R-:W-:Y:S01]  /*4ed0*/  LEA.HI.X R43, R10, c[0x0][0x18c], R11, 0x1, P1 ;  /* 0x000063000a2b7a11 */ /* 0x000fe200008f0c0b */
[----:B------:R1:W5:Y:S04]  /*4ee0*/  LDG.E.CONSTANT R36, [R8.64+0x8] ;  /* 0x0000080c08247981 */ /* 0x000368000c1e9900 */
[----:B------:R1:W5:Y:S01]  /*4ef0*/  LDG.E.CONSTANT R33, [R8.64+0xc] ;  /* 0x00000c0c08217981 */ /* 0x000362000c1e9900 */
[----:B------:R-:W-:Y:S01]  /*4f00*/  ISETP.NE.AND P0, PT, R21, RZ, PT ;  /* 0x000000ff1500720c */ /* 0x000fe20003f05270 */
[----:B------:R-:W-:Y:S02]  /*4f10*/  BSSY B1, `(.L_x_16570) ;  /* 0x0000027000017945 */ /* 0x000fe40003800000 */
[----:B------:R3:W5:Y:S04]  /*4f20*/  LDG.E.CONSTANT R46, [R42.64] ;  /* 0x0000000c2a2e7981 */ /* 0x000768000c1e9900 */
[----:B------:R3:W5:Y:S04]  /*4f30*/  LDG.E.CONSTANT R48, [R42.64+0x4] ;  /* 0x0000040c2a307981 */ /* 0x000768000c1e9900 */
[----:B-1----:R2:W1:Y:S01]  /*4f40*/  LDS.128 R8, [R24] ;  /* 0x0000000018087984 */ /* 0x0024620000000c00 */
[----:B0-----:R-:W-:-:S03]  /*4f50*/  F2FP.BF16.PACK_AB R13, R13, R12 ;  /* 0x0000000c0d0d723e */ /* 0x001fc600000010ff */
[----:B------:R3:W5:Y:S04]  /*4f60*/  LDG.E.CONSTANT R50, [R42.64+0x8] ;  /* 0x0000080c2a327981 */ /* 0x000768000c1e9900 */
[----:B------:R3:W5:Y:S02]  /*4f70*/  LDG.E.CONSTANT R35, [R42.64+0xc] ;  /* 0x00000c0c2a237981 */ /* 0x000764000c1e9900 */
[----:B---3--:R-:W-:Y:S01]  /*4f80*/  F2FP.BF16.PACK_AB R43, R15, R14 ;  /* 0x0000000e0f2b723e */ /* 0x008fe200000010ff */
[----:B------:R-:W-:Y:S05]  /*4f90*/  @P0 BRA `(.L_x_16571) ;  /* 0x000001e000000947 */ /* 0x000fea0003800000 */
[C---:B--2---:R-:W-:Y:S02]  /*4fa0*/  IADD3 R12, R41.reuse, -0x7, RZ ;  /* 0xfffffff9290c7810 */ /* 0x044fe40007ffe0ff */
[----:B------:R-:W-:Y:S02]  /*4fb0*/  IADD3 R14, R41, -0x5, RZ ;  /* 0xfffffffb290e7810 */ /* 0x000fe40007ffe0ff */
[----:B------:R-:W-:-:S02]  /*4fc0*/  ISETP.GE.AND P5, PT, R12, UR16, PT ;  /* 0x000000100c007c0c */ /* 0x000fc4000bfa6270 */
[C---:B------:R-:W-:Y:S02]  /*4fd0*/  IADD3 R37, R41.reuse, -0x1, RZ ;  /* 0xffffffff29257810 */ /* 0x040fe40007ffe0ff */
[----:B------:R-:W-:Y:S02]  /*4fe0*/  ISETP.GE.AND P1, PT, R14, UR16, PT ;  /* 0x000000100e007c0c */ /* 0x000fe4000bf26270 */
[----:B------:R-:W-:Y:S02]  /*4ff0*/  IADD3 R12, R41, -0x3, RZ ;  /* 0xfffffffd290c7810 */ /* 0x000fe40007ffe0ff */
[----:B------:R-:W-:Y:S02]  /*5000*/  ISETP.GE.AND P2, PT, R37, UR16, PT ;  /* 0x0000001025007c0c */ /* 0x000fe4000bf46270 */
[C---:B------:R-:W-:Y:S02]  /*5010*/  IADD3 R15, R41.reuse, -0x4, RZ ;  /* 0xfffffffc290f7810 */ /* 0x040fe40007ffe0ff */
[----:B------:R-:W-:-:S02]  /*5020*/  IADD3 R14, R41, -0x2, RZ ;  /* 0xfffffffe290e7810 */ /* 0x000fc40007ffe0ff */
        /* <DEDUP_REMOVED lines=21> */
.L_x_16571:
[----:B--2---:R-:W-:Y:S05]  /*5180*/  BSYNC B1 ;  /* 0x0000000000017941 */ /* 0x004fea0003800000 */
.L_x_16570:
        /* <DEDUP_REMOVED lines=33> */
[C---:B------:R-:W-:Y:S02]  /*53a0*/  IADD3 R14, R41.reuse, -0x2, RZ ;  /* 0xfffffffe290e7810 */ /* 0x040fe40007ffe0ff */
        /* <DEDUP_REMOVED lines=21> */
.L_x_16573:
[----:B------:R-:W-:Y:S05]  /*5500*/  BSYNC B1 ;  /* 0x0000000000017941 */ /* 0x000fea0003800000 */
.L_x_16572:
[----:B------:R-:W-:Y:S01]  /*5510*/  HFMA2.BF16_V2 R40, R9, R40, -RZ.H0_H0 ;  /* 0x0000002809287231 */ /* 0x000fe200003400ff */
[----:B------:R-:W-:Y:S01]  /*5520*/  BSSY B1, `(.L_x_16574) ;  /* 0x000002e000017945 */ /* 0x000fe20003800000 */
[----:B------:R-:W-:Y:S01]  /*5530*/  HFMA2.BF16_V2 R38, R13, R38, -RZ.H0_H0 ;  /* 0x000000260d267231 */ /* 0x000fe200003400ff */
[----:B------:R-:W-:Y:S01]  /*5540*/  FADD.FTZ R10, R10, R35 ;  /* 0x000000230a0a7221 */ /* 0x000fe20000010000 */
        /* <DEDUP_REMOVED lines=43> */
.L_x_16575:
[----:B------:R-:W-:Y:S05]  /*5800*/  BSYNC B1 ;  /* 0x0000000000017941 */ /* 0x000fea0003800000 */
.L_x_16574:
[--C-:B------:R-:W-:Y:S01]  /*5810*/  PRMT R14, RZ, 0x5410, R33.reuse ;  /* 0x00005410ff0e7816 */ /* 0x100fe20000000021 */
[----:B------:R-:W-:Y:S01]  /*5820*/  HFMA2.BF16_V2 R28, R13, R28, -RZ.H0_H0 ;  /* 0x0000001c0d1c7231 */ /* 0x000fe200003400ff */
[----:B------:R-:W-:Y:S01]  /*5830*/  PRMT R33, RZ, 0x7610, R33 ;  /* 0x00007610ff217816 */ /* 0x000fe20000000021 */
[----:B------:R-:W-:Y:S01]  /*5840*/  HFMA2.BF16_V2 R30, R9, R30, -RZ.H0_H0 ;  /* 0x0000001e091e7231 */ /* 0x000fe200003400ff */
[----:B------:R-:W-:Y:S01]  /*5850*/  ISETP.GT.AND P2, PT, R4, 0xf, PT ;  /* 0x0000000f0400780c */ /* 0x000fe20003f44270 */
[----:B------:R-:W-:Y:S01]  /*5860*/  HFMA2.BF16_V2 R32, R11, R32, -RZ.H0_H0 ;  /* 0x000000200b207231 */ /* 0x000fe200003400ff */
[----:B------:R-:W-:Y:S01]  /*5870*/  FADD.FTZ R12, R12, R35 ;  /* 0x000000230c0c7221 */ /* 0x000fe20000010000 */
[----:B------:R-:W-:Y:S01]  /*5880*/  HFMA2.BF16_V2 R34, R8, R34, -RZ.H0_H0 ;  /* 0x0000002208227231 */ /* 0x000fe200003400ff */
        /* <DEDUP_REMOVED lines=9> */
[----:B------:R-:W-:Y:S01]  /*5920*/  IADD3 R19, R19, 0x4, RZ ;  /* 0x0000000413137810 */ /* 0x000fe20007ffe0ff */
[----:B------:R-:W-:Y:S01]  /*5930*/  FADD.FTZ R14, R14, R28 ;  /* 0x0000001c0e0e7221 */ /* 0x000fe20000010000 */
[----:B------:R-:W-:Y:S01]  /*5940*/  PRMT R28, RZ, 0x5410, R32 ;  /* 0x00005410ff1c7816 */ /* 0x000fe20000000020 */
[----:B------:R-:W-:Y:S01]  /*5950*/  FADD.FTZ R15, R15, R30 ;  /* 0x0000001e0f0f7221 */ /* 0x000fe20000010000 */
[----:B------:R-:W-:-:S02]  /*5960*/  PRMT R32, RZ, 0x7610, R32 ;  /* 0x00007610ff207816 */ /* 0x000fc40000000020 */
[----:B------:R-:W-:Y:S01]  /*5970*/  ISETP.GE.AND P1, PT, R19, UR5, PT ;  /* 0x0000000513007c0c */ /* 0x000fe2000bf26270 */
[----:B------:R-:W-:Y:S01]  /*5980*/  FADD.FTZ R14, R14, R15 ;  /* 0x0000000f0e0e7221 */ /* 0x000fe20000010000 */
[----:B------:R-:W-:Y:S01]  /*5990*/  PRMT R15, RZ, 0x5410, R34 ;  /* 0x00005410ff0f7816 */ /* 0x000fe20000000022 */
[----:B------:R-:W-:Y:S01]  /*59a0*/  FADD.FTZ R35, R28, R32 ;  /* 0x000000201c237221 */ /* 0x000fe20000010000 */
[----:B------:R-:W-:-:S03]  /*59b0*/  PRMT R34, RZ, 0x7610, R34 ;  /* 0x00007610ff227816 */ /* 0x000fc60000000022 */
        /* <DEDUP_REMOVED lines=45> */
.L_x_16579:
[----:B------:R-:W-:Y:S05]  /*5c90*/  BSYNC B2 ;  /* 0x0000000000027941 */ /* 0x000fea0003800000 */
.L_x_16578:
        /* <DEDUP_REMOVED lines=20> */
.L_x_16577:
[----:B------:R-:W-:Y:S05]  /*5de0*/  BSYNC B1 ;  /* 0x0000000000017941 */ /* 0x000fea0003800000 */
.L_x_16576:
[----:B------:R-:W-:Y:S02]  /*5df0*/  IADD3 R20, P0, R20, 0x10, RZ ;  /* 0x0000001014147810 */ /* 0x000fe40007f1e0ff */
[----:B------:R-:W-:Y:S02]  /*5e00*/  IADD3 R41, R41, 0x20, RZ ;  /* 0x0000002029297810 */ /* 0x000fe40007ffe0ff */
[----:B------:R-:W-:Y:S01]  /*5e10*/  IADD3 R21, R21, -0x4, RZ ;  /* 0xfffffffc15157810 */ /* 0x000fe20007ffe0ff */
[----:B------:R-:W-:Y:S01]  /*5e20*/  IMAD.X R31, RZ, RZ, R31, P0 ;  /* 0x000000ffff1f7224 */ /* 0x000fe200000e061f */
[----:B------:R-:W-:Y:S01]  /*5e30*/  IADD3 R24, R24, 0x80, RZ ;  /* 0x0000008018187810 */ /* 0x000fe20007ffe0ff */
[----:B------:R-:W-:Y:S01]  /*5e40*/  @P1 CALL.REL.NOINC `(.L_x_16569) ;  /* 0x0000001000001944 */ /* 0x000fe20003c00000 */
[----:B------:R-:W-:Y:S05]  /*5e50*/  BRA `(.L_x_16580) ;  /* 0xffffeee000007947 */ /* 0x000fea000383ffff */
.L_x_16569:
[----:B------:R-:W-:Y:S05]  /*5e60*/  BSYNC B0 ;  /* 0x0000000000007941 */ /* 0x000fea0003800000 */
.L_x_16568:
[----:B------:R-:W-:Y:S01]  /*5e70*/  LOP3.LUT R2, R0, 0xffffffc0, RZ, 0xc0, !PT ;  /* 0xffffffc000027812 */ /* 0x000fe200078ec0ff */
[----:B------:R-:W-:Y:S01]  /*5e80*/  BAR.SYNC.DEFER_BLOCKING 0x0 ;  /* 0x0000000000007b1d */ /* 0x000fe20000010000 */
[----:B0-----:R-:W-:Y:S02]  /*5e90*/  SHF.R.S32.HI R3, RZ, 0x1f, R0 ;  /* 0x0000001fff037819 */ /* 0x001fe40000011400 */
[----:B------:R-:W-:-:S02]  /*5ea0*/  ISETP.NE.AND P2, PT, R2, 0x40, PT ;  /* 0x000000400200780c */ /* 0x000fc40003f45270 */
[----:B------:R-:W-:Y:S01]  /*5eb0*/  LEA.HI R3, R3, R0, RZ, 0x5 ;  /* 0x0000000003037211 */ /* 0x000fe200078f28ff */
[----:B------:R-:W-:Y:S01]  /*5ec0*/  BSSY B0, `(.L_x_16581) ;  /* 0x000000f000007945 */ /* 0x000fe20003800000 */
[C---:B------:R-:W-:Y:S02]  /*5ed0*/  LOP3.LUT R2, R0.reuse, 0xffffffe0, RZ, 0xc0, !PT ;  /* 0xffffffe000027812 */ /* 0x040fe400078ec0ff */
[----:B------:R-:W-:Y:S02]  /*5ee0*/  SHF.R.S32.HI R3, RZ, 0x5, R3 ;  /* 0x00000005ff037819 */ /* 0x000fe40000011403 */
[C---:B------:R-:W-:Y:S02]  /*5ef0*/  IADD3 R6, R0.reuse, 0x1f, RZ ;  /* 0x0000001f00067810 */ /* 0x040fe40007ffe0ff */
[C---:B------:R-:W-:Y:S02]  /*5f00*/  ISETP.GT.AND P3, PT, R0.reuse, 0x3f, PT ;  /* 0x0000003f0000780c */ /* 0x040fe40003f64270 */
[----:B------:R-:W-:Y:S01]  /*5f10*/  ISETP.GT.AND P0, PT, R0, 0x1f, PT ;  /* 0x0000001f0000780c */ /* 0x000fe20003f04270 */
[----:B------:R-:W-:Y:S01]  /*5f20*/  IMAD R0, R3, 0x70, R4 ;  /* 0x0000007003007824 */ /* 0x000fe200078e0204 */
[----:B------:R-:W-:-:S02]  /*5f30*/  ISETP.NE.AND P4, PT, R2, 0x20, PT ;  /* 0x000000200200780c */ /* 0x000fc40003f85270 */
[----:B------:R-:W-:Y:S01]  /*5f40*/  ISETP.GT.U32.AND P1, PT, R6, 0x3e, PT ;  /* 0x0000003e0600780c */ /* 0x000fe20003f24070 */
[----:B------:R-:W-:Y:S07]  /*5f50*/  @P2 BRA `(.L_x_16582) ;  /* 0x0000005000002947 */ /* 0x000fee0003800000 */
[----:B------:R-:W-:Y:S01]  /*5f60*/  ISETP.GT.AND P2, PT, R4, 0xf, PT ;  /* 0x0000000f0400780c */ /* 0x000fe20003f44270 */
[----:B------:R0:W-:Y:S04]  /*5f70*/  STS [R0.X4+-0x280], R17 ;  /* 0xfffd801100007388 */ /* 0x0001e80000004800 */
[----:B------:R0:W-:Y:S04]  /*5f80*/  STS [R0.X4+-0x200], R16 ;  /* 0xfffe001000007388 */ /* 0x0001e80000004800 */
[----:B------:R0:W-:Y:S04]  /*5f90*/  STS [R0.X4+-0x180], R5 ;  /* 0xfffe800500007388 */ /* 0x0001e80000004800 */
[----:B------:R0:W-:Y:S02]  /*5fa0*/  @!P2 STS [R0.X4+-0x100], R18 ;  /* 0xffff00120000a388 */ /* 0x0001e40000004800 */
.L_x_16582:
[----:B------:R-:W-:Y:S05]  /*5fb0*/  BSYNC B0 ;  /* 0x0000000000007941 */ /* 0x000fea0003800000 */
.L_x_16581:
[----:B------:R-:W-:Y:S06]  /*5fc0*/  BAR.SYNC.DEFER_BLOCKING 0x0 ;  /* 0x0000000000007b1d */ /* 0x000fec0000010000 */
[----:B------:R-:W-:Y:S01]  /*5fd0*/  BSSY B0, `(.L_x_16583) ;  /* 0x000000b000007945 */ /* 0x000fe20003800000 */
[----:B------:R-:W-:Y:S05]  /*5fe0*/  @P3 BRA `(.L_x_16584) ;  /* 0x0000009000003947 */ /* 0x000fea0003800000 */
[----:B------:R-:W-:Y:S01]  /*5ff0*/  ISETP.GT.AND P2, PT, R4, 0xf, PT ;  /* 0x0000000f0400780c */ /* 0x000fe20003f44270 */
[----:B------:R-:W2:Y:S04]  /*6000*/  LDS R2, [R0.X4+0x100] ;  /* 0x0001000000027984 */ /* 0x000ea80000004800 */
[----:B------:R-:W3:Y:S04]  /*6010*/  LDS R3, [R0.X4+0x180] ;  /* 0x0001800000037984 */ /* 0x000ee80000004800 */
[----:B------:R-:W4:Y:S04]  /*6020*/  LDS R6, [R0.X4+0x200] ;  /* 0x0002000000067984 */ /* 0x000f280000004800 */
[----:B------:R-:W0:Y:S02]  /*6030*/  @!P2 LDS R7, [R0.X4+0x280] ;  /* 0x000280000007a984 */ /* 0x000e240000004800 */
[----:B0-2---:R-:W-:-:S02]  /*6040*/  FADD.FTZ R17, R17, R2 ;  /* 0x0000000211117221 */ /* 0x005fc40000010000 */
[----:B---3--:R-:W-:Y:S02]  /*6050*/  FADD.FTZ R16, R16, R3 ;  /* 0x0000000310107221 */ /* 0x008fe40000010000 */
[----:B----4-:R-:W-:Y:S02]  /*6060*/  FADD.FTZ R5, R5, R6 ;  /* 0x0000000605057221 */ /* 0x010fe40000010000 */
[----:B------:R-:W-:Y:S02]  /*6070*/  @!P2 FADD.FTZ R18, R7, R18 ;  /* 0x000000120712a221 */ /* 0x000fe40000010000 */
.L_x_16584:
[----:B------:R-:W-:Y:S05]  /*6080*/  BSYNC B0 ;  /* 0x0000000000007941 */ /* 0x000fea0003800000 */
.L_x_16583:
        /* <DEDUP_REMOVED lines=8> */
.L_x_16586:
[----:B------:R-:W-:Y:S05]  /*6110*/  BSYNC B0 ;  /* 0x0000000000007941 */ /* 0x000fea0003800000 */
.L_x_16585:
[----:B------:R-:W-:Y:S06]  /*6120*/  BAR.SYNC.DEFER_BLOCKING 0x0 ;  /* 0x0000000000007b1d */ /* 0x000fec0000010000 */
[----:B------:R-:W-:Y:S01]  /*6130*/  BSSY B0, `(.L_x_16587) ;  /* 0x000000b000007945 */ /* 0x000fe20003800000 */
[----:B------:R-:W-:Y:S05]  /*6140*/  @P0 BRA `(.L_x_16588) ;  /* 0x0000009000000947 */ /* 0x000fea0003800000 */
[----:B------:R-:W-:Y:S01]  /*6150*/  ISETP.GT.AND P0, PT, R4, 0xf, PT ;  /* 0x0000000f0400780c */ /* 0x000fe20003f04270 */
[----:B------:R-:W3:Y:S04]  /*6160*/  LDS R2, [R0.X4+0x100] ;  /* 0x0001000000027984 */ /* 0x000ee80000004800 */
[----:B------:R-:W4:Y:S04]  /*6170*/  LDS R3, [R0.X4+0x180] ;  /* 0x0001800000037984 */ /* 0x000f280000004800 */
[----:B------:R-:W0:Y:S04]  /*6180*/  LDS R6, [R0.X4+0x200] ;  /* 0x0002000000067984 */ /* 0x000e280000004800 */
[----:B------:R-:W2:Y:S02]  /*6190*/  @!P0 LDS R7, [R0.X4+0x280] ;  /* 0x0002800000078984 */ /* 0x000ea40000004800 */
[----:B0-23--:R-:W-:-:S02]  /*61a0*/  FADD.FTZ R17, R17, R2 ;  /* 0x0000000211117221 */ /* 0x00dfc40000010000 */
[----:B----4-:R-:W-:Y:S02]  /*61b0*/  FADD.FTZ R16, R16, R3 ;  /* 0x0000000310107221 */ /* 0x010fe40000010000 */
[----:B------:R-:W-:Y:S02]  /*61c0*/  FADD.FTZ R5, R5, R6 ;  /* 0x0000000605057221 */ /* 0x000fe40000010000 */
[----:B------:R-:W-:Y:S02]  /*61d0*/  @!P0 FADD.FTZ R18, R7, R18 ;  /* 0x0000001207128221 */ /* 0x000fe40000010000 */
.L_x_16588:
[----:B------:R-:W-:Y:S05]  /*61e0*/  BSYNC B0 ;  /* 0x0000000000007941 */ /* 0x000fea0003800000 */
.L_x_16587:
[----:B------:R-:W-:Y:S06]  /*61f0*/  BAR.SYNC.DEFER_BLOCKING 0x0 ;  /* 0x0000000000007b1d */ /* 0x000fec0000010000 */
[----:B------:R-:W-:Y:S05]  /*6200*/  @P1 EXIT ;  /* 0x000000000000194d */ /* 0x000fea0003800000 */
[----:B------:R-:W3:Y:S01]  /*6210*/  S2UR UR4, SR_CTAID.Y ;  /* 0x00000000000479c3 */ /* 0x000ee20000002600 */
[----:B------:R-:W-:Y:S01]  /*6220*/  ULDC UR5, c[0x0][0xc] ;  /* 0x0000030000057ab9 */ /* 0x000fe20000000800 */
[C---:B0-2---:R-:W-:Y:S01]  /*6230*/  IADD3 R0, R4.reuse, 0x20, RZ ;  /* 0x0000002004007810 */ /* 0x045fe20007ffe0ff */
[----:B------:R-:W-:Y:S01]  /*6240*/  ULDC UR8, c[0x0][0x14] ;  /* 0x0000050000087ab9 */ /* 0x000fe20000000800 */
[----:B------:R-:W-:-:S02]  /*6250*/  IADD3 R3, R4, 0x40, RZ ;  /* 0x0000004004037810 */ /* 0x000fc40007ffe0ff */
[----:B------:R-:W-:Y:S02]  /*6260*/  F2FP.BF16.PACK_AB R16, R16, R17 ;  /* 0x000000111010723e */ /* 0x000fe400000010ff */
[----:B------:R-:W0:Y:S01]  /*6270*/  S2UR UR6, SR_CTAID.Z ;  /* 0x00000000000679c3 */ /* 0x000e220000002700 */
[----:B------:R-:W-:-:S07]  /*6280*/  F2FP.BF16.PACK_AB R5, RZ, R5 ;  /* 0x00000005ff05723e */ /* 0x000fce00000010ff */
[----:B------:R-:W2:Y:S01]  /*6290*/  S2UR UR7, SR_CTAID.X ;  /* 0x00000000000779c3 */ /* 0x000ea20000002500 */
[----:B---3--:R-:W-:Y:S02]  /*62a0*/  UIMAD UR4, UR4, UR5, URZ ;  /* 0x00000005040472a4 */ /* 0x008fe4000f8e023f */
[----:B------:R-:W-:-:S04]  /*62b0*/  UIMAD UR5, UR8, 0x70, URZ ;  /* 0x00000070080578a4 */ /* 0x000fc8000f8e023f */
[----:B------:R-:W-:Y:S02]  /*62c0*/  UIMAD UR4, UR4, UR5, URZ ;  /* 0x00000005040472a4 */ /* 0x000fe4000f8e023f */
[----:B0-----:R-:W-:-:S04]  /*62d0*/  UIMAD UR6, UR6, 0x70, URZ ;  /* 0x00000070060678a4 */ /* 0x001fc8000f8e023f */
[----:B------:R-:W-:Y:S02]  /*62e0*/  USHF.R.S32.HI UR9, URZ, 0x1f, UR6 ;  /* 0x0000001f3f097899 */ /* 0x000fe40008011406 */
[----:B--2---:R-:W-:Y:S02]  /*62f0*/  UIMAD UR5, UR7, UR5, URZ ;  /* 0x00000005070572a4 */ /* 0x004fe4000f8e023f */
[----:B------:R-:W-:Y:S02]  /*6300*/  USHF.R.S32.HI UR7, URZ, 0x1f, UR4 ;  /* 0x0000001f3f077899 */ /* 0x000fe40008011404 */
[----:B------:R-:W-:Y:S02]  /*6310*/  USHF.R.S32.HI UR8, URZ, 0x1f, UR5 ;  /* 0x0000001f3f087899 */ /* 0x000fe40008011405 */
[----:B------:R-:W-:-:S04]  /*6320*/  UIADD3 UR4, UP0, UP1, UR4, UR5, UR6 ;  /* 0x0000000504047290 */ /* 0x000fc8000f91e006 */
[----:B------:R-:W-:Y:S02]  /*6330*/  UIADD3.X UR7, UR7, UR8, UR9, UP0, UP1 ;  /* 0x0000000807077290 */ /* 0x000fe400087e2409 */
[----:B------:R-:W-:Y:S02]  /*6340*/  IADD3 R11, P0, R4, UR4, RZ ;  /* 0x00000004040b7c10 */ /* 0x000fe4000ff1e0ff */
[----:B------:R-:W-:Y:S02]  /*6350*/  IADD3 R7, P1, R0, UR4, RZ ;  /* 0x0000000400077c10 */ /* 0x000fe4000ff3e0ff */
[----:B------:R-:W-:Y:S02]  /*6360*/  IADD3 R9, P2, R3, UR4, RZ ;  /* 0x0000000403097c10 */ /* 0x000fe4000ff5e0ff */
[----:B------:R-:W-:Y:S02]  /*6370*/  LEA.HI.X.SX32 R12, R4, UR7, 0x1, P0 ;  /* 0x00000007040c7c11 */ /* 0x000fe400080f0eff */
[----:B------:R-:W-:-:S02]  /*6380*/  LEA R2, P0, R11, c[0x0][0x170], 0x1 ;  /* 0x00005c000b027a11 */ /* 0x000fc400078008ff */
[----:B------:R-:W-:Y:S02]  /*6390*/  LEA.HI.X.SX32 R10, R0, UR7, 0x1, P1 ;  /* 0x00000007000a7c11 */ /* 0x000fe400088f0eff */
        /* <DEDUP_REMOVED lines=20> */
.L_x_16534:
[----:B------:R-:W-:Y:S01]  /*64e0*/  IMAD.MOV.U32 R46, RZ, RZ, R51 ;  /* 0x000000ffff2e7224 */ /* 0x000fe200078e0033 */
[----:B------:R-:W-:Y:S01]  /*64f0*/  MOV R44, 0x6540 ;  /* 0x00006540002c7802 */ /* 0x000fe20000000f00 */
[----:B------:R-:W-:Y:S02]  /*6500*/  IMAD.MOV.U32 R47, RZ, RZ, 0x2 ;  /* 0x00000002ff2f7424 */ /* 0x000fe400078e00ff */
[----:B------:R-:W-:Y:S02]  /*6510*/  IMAD.MOV.U32 R48, RZ, RZ, 0x1f ;  /* 0x0000001fff307424 */ /* 0x000fe400078e00ff */
[----:B------:R-:W-:Y:S02]  /*6520*/  IMAD.MOV.U32 R49, RZ, RZ, -0x1 ;  /* 0xffffffffff317424 */ /* 0x000fe400078e00ff */
[----:B------:R-:W-:Y:S05]  /*6530*/  CALL.REL.NOINC `($__internal_346_$__cuda_sm70_shflsync_bfly_p) ;  /* 0x0000031000007944 */ /* 0x000fea0003c00000 */
[----:B-1----:R-:W-:Y:S01]  /*6540*/  IMAD.MOV.U32 R44, RZ, RZ, R46 ;  /* 0x000000ffff2c7224 */ /* 0x002fe200078e002e */
[----:B0-----:R-:W-:Y:S05]  /*6550*/  BRA `(.L_x_16589) ;  /* 0xffffbb4000007947 */ /* 0x001fea000383ffff */
.L_x_16535:
[----:B------:R-:W-:Y:S01]  /*6560*/  IMAD.MOV.U32 R46, RZ, RZ, R51 ;  /* 0x000000ffff2e7224 */ /* 0x000fe200078e0033 */
[----:B------:R-:W-:Y:S01]  /*6570*/  MOV R44, 0x65c0 ;  /* 0x000065c0002c7802 */ /* 0x000fe20000000f00 */
[----:B------:R-:W-:-:S02]  /*6580*/  IMAD.MOV.U32 R47, RZ, RZ, 0x1 ;  /* 0x00000001ff2f7424 */ /* 0x000fc400078e00ff */
[----:B------:R-:W-:Y:S02]  /*6590*/  IMAD.MOV.U32 R48, RZ, RZ, 0x1f ;  /* 0x0000001fff307424 */ /* 0x000fe400078e00ff */
[----:B------:R-:W-:Y:S02]  /*65a0*/  IMAD.MOV.U32 R49, RZ, RZ, -0x1 ;  /* 0xffffffffff317424 */ /* 0x000fe400078e00ff */
[----:B------:R-:W-:Y:S05]  /*65b0*/  CALL.REL.NOINC `($__internal_346_$__cuda_sm70_shflsync_bfly_p) ;  /* 0x0000029000007944 */ /* 0x000fea0003c00000 */
[----:B-1----:R-:W-:Y:S01]  /*65c0*/  IMAD.MOV.U32 R44, RZ, RZ, R46 ;  /* 0x000000ffff2c7224 */ /* 0x002fe200078e002e */
[----:B0-----:R-:W-:Y:S05]  /*65d0*/  BRA `(.L_x_16590) ;  /* 0xffffbaf000007947 */ /* 0x001fea000383ffff */
.L_x_16539:
        /* <DEDUP_REMOVED lines=8> */
.L_x_16540:
        /* <DEDUP_REMOVED lines=8> */
.L_x_16544:
[----:B------:R-:W-:Y:S01]  /*66e0*/  IMAD.MOV.U32 R46, RZ, RZ, R5 ;  /* 0x000000ffff2e7224 */ /* 0x000fe200078e0005 */
[----:B------:R-:W-:Y:S01]  /*66f0*/  MOV R44, 0x6740 ;  /* 0x00006740002c7802 */ /* 0x000fe20000000f00 */
[----:B------:R-:W-:Y:S02]  /*6700*/  IMAD.MOV.U32 R47, RZ, RZ, 0x10 ;  /* 0x00000010ff2f7424 */ /* 0x000fe400078e00ff */
[----:B------:R-:W-:Y:S02]  /*6710*/  IMAD.MOV.U32 R48, RZ, RZ, 0x1f ;  /* 0x0000001fff307424 */ /* 0x000fe400078e00ff */
[----:B------:R-:W-:Y:S02]  /*6720*/  IMAD.MOV.U32 R49, RZ, RZ, -0x1 ;  /* 0xffffffffff317424 */ /* 0x000fe400078e00ff */
[----:B-----5:R-:W-:Y:S05]  /*6730*/  CALL.REL.NOINC `($__internal_346_$__cuda_sm70_shflsync_bfly_p) ;  /* 0x0000011000007944 */ /* 0x020fea0003c00000 */
[----:B-1----:R-:W-:Y:S01]  /*6740*/  IMAD.MOV.U32 R6, RZ, RZ, R46 ;  /* 0x000000ffff067224 */ /* 0x002fe200078e002e */
[----:B0-----:R-:W-:Y:S05]  /*6750*/  BRA `(.L_x_16593) ;  /* 0xffffc7d000007947 */ /* 0x001fea000383ffff */
.L_x_16545:
[----:B------:R-:W-:Y:S01]  /*6760*/  IMAD.MOV.U32 R46, RZ, RZ, R5 ;  /* 0x000000ffff2e7224 */ /* 0x000fe200078e0005 */
[----:B------:R-:W-:Y:S01]  /*6770*/  MOV R44, 0x67c0 ;  /* 0x000067c0002c7802 */ /* 0x000fe20000000f00 */
[----:B------:R-:W-:-:S02]  /*6780*/  IMAD.MOV.U32 R47, RZ, RZ, 0x8 ;  /* 0x00000008ff2f7424 */ /* 0x000fc400078e00ff */
[----:B------:R-:W-:Y:S02]  /*6790*/  IMAD.MOV.U32 R48, RZ, RZ, 0x1f ;  /* 0x0000001fff307424 */ /* 0x000fe400078e00ff */
[----:B------:R-:W-:Y:S02]  /*67a0*/  IMAD.MOV.U32 R49, RZ, RZ, -0x1 ;  /* 0xffffffffff317424 */ /* 0x000fe400078e00ff */
[----:B-----5:R-:W-:Y:S05]  /*67b0*/  CALL.REL.NOINC `($__internal_346_$__cuda_sm70_shflsync_bfly_p) ;  /* 0x0000009000007944 */ /* 0x020fea0003c00000 */
[----:B-1----:R-:W-:Y:S01]  /*67c0*/  FMNMX.FTZ R3, R5, R46, !PT ;  /* 0x0000002e05037209 */ /* 0x002fe20007810000 */
[----:B0-----:R-:W-:Y:S01]  /*67d0*/  IMAD.MOV.U32 R47, RZ, RZ, 0x4 ;  /* 0x00000004ff2f7424 */ /* 0x001fe200078e00ff */
[----:B------:R-:W-:Y:S01]  /*67e0*/  MOV R44, 0x6830 ;  /* 0x00006830002c7802 */ /* 0x000fe20000000f00 */
[----:B------:R-:W-:Y:S02]  /*67f0*/  IMAD.MOV.U32 R48, RZ, RZ, 0x1f ;  /* 0x0000001fff307424 */ /* 0x000fe400078e00ff */
[----:B------:R-:W-:Y:S02]  /*6800*/  IMAD.MOV.U32 R49, RZ, RZ, -0x1 ;  /* 0xffffffffff317424 */ /* 0x000fe400078e00ff */
[----:B------:R-:W-:Y:S02]  /*6810*/  IMAD.MOV.U32 R46, RZ, RZ, R3 ;  /* 0x000000ffff2e7224 */ /* 0x000fe400078e0003 */
[----:B------:R-:W-:Y:S05]  /*6820*/  CALL.REL.NOINC `($__internal_346_$__cuda_sm70_shflsync_bfly_p) ;  /* 0x0000002000007944 */ /* 0x000fea0003c00000 */
[----:B-1----:R-:W-:Y:S01]  /*6830*/  IMAD.MOV.U32 R6, RZ, RZ, R46 ;  /* 0x000000ffff067224 */ /* 0x002fe200078e002e */
[----:B0-----:R-:W-:Y:S05]  /*6840*/  BRA `(.L_x_16594) ;  /* 0xffffc73000007947 */ /* 0x001fea000383ffff */
        .weak           $__internal_346_$__cuda_sm70_shflsync_bfly_p
        .type           $__internal_346_$__cuda_sm70_shflsync_bfly_p,@function
        .size           $__internal_346_$__cuda_sm70_shflsync_bfly_p,(.L_x_25007 - $__internal_346_$__cuda_sm70_shflsync_bfly_p)
$__internal_346_$__cuda_sm70_shflsync_bfly_p:
[----:B------:R-:W-:Y:S01]  /*6850*/  IMAD.MOV.U32 R45, RZ, RZ, 0x0 ;  /* 0x00000000ff2d7424 */ /* 0x000fe200078e00ff */
[----:B------:R-:W-:Y:S04]  /*6860*/  WARPSYNC R49 ;  /* 0x0000003100007348 */ /* 0x000fe80003800000 */
[----:B------:R0:W1:Y:S01]  /*6870*/  SHFL.BFLY PT, R46, R46, R47, R48 ;  /* 0x0c00002f2e2e7389 */ /* 0x00006200000e0030 */
[----:B------:R-:W-:Y:S05]  /*6880*/  RET.REL.NODEC R44 `(_ZN4vllm25paged_attention_v2_kernelI13__nv_bfloat16S1_Li112ELi8ELi128ELNS_18Fp8KVCacheDataTypeE0ELb0ELi512EEEvPfS3_PT_PKS4_PKT0_SA_ifPKiSC_iPKfiiiSE_SE_iiiii) ;  /* 0xffff97702c007950 */ /* 0x000fea0003c3ffff */
.L_x_16595:
        /* <DEDUP_REMOVED lines=15> */
.L_x_25007:


//--------------------- .text._ZN4vllm25paged_attention_v2_kernelI13__nv_bfloat16S1_Li96ELi8ELi128ELNS_18Fp8KVCacheDataTypeE0ELb0ELi512EEEvPfS3_PT_PKS4_PKT0_SA_ifPKiSC_iPKfiiiSE_SE_iiiii --------------------------
	.section	.text._ZN4vllm25paged_attention_v2_kernelI13__nv_bfloat16S1_Li96ELi8ELi128ELNS_18Fp8KVCacheDataTypeE0ELb0ELi512EEEvPfS3_PT_PKS4_PKT0_SA_ifPKiSC_iPKfiiiSE_SE_iiiii,"ax",@progbits
	.sectioninfo	@"SHI_REGISTERS=93"
	.align	128
        .global         _ZN4vllm25paged_attention_v2_kernelI13__nv_bfloat16S1_Li96ELi8ELi128ELNS_18Fp8KVCacheDataTypeE0ELb0ELi512EEEvPfS3_PT_PKS4_PKT0_SA_ifPKiSC_iPKfiiiSE_SE_iiiii
        .type           _ZN4vllm25paged_attention_v2_kernelI13__nv_bfloat16S1_Li96ELi8ELi128ELNS_18Fp8KVCacheDataTypeE0ELb0ELi512EEEvPfS3_PT_PKS4_PKT0_SA_ifPKiSC_iPKfiiiSE_SE_iiiii,@function
        .size           _ZN4vllm25paged_attention_v2_kernelI13__nv_bfloat16S1_Li96ELi8ELi128ELNS_18Fp8KVCacheDataTypeE0ELb0ELi512EEEvPfS3_PT_PKS4_PKT0_SA_ifPKiSC_iPKfiiiSE_SE_iiiii,(.L_x_25008 - _ZN4vllm25paged_attention_v2_kernelI13__nv_bfloat16S1_Li96ELi8ELi128ELNS_18Fp8KVCacheDataTypeE0ELb0ELi512EEEvPfS3_PT_PKS4_PKT0_SA_ifPKiSC_iPKfiiiSE_SE_iiiii)
        .other          _ZN4vllm25paged_attention_v2_kernelI13__nv_bfloat16S1_Li96ELi8ELi128ELNS_18Fp8KVCacheDataTypeE0ELb0ELi512EEEvPfS3_PT_PKS4_PKT0_SA_ifPKiSC_iPKfiiiSE_SE_iiiii,@"STO_CUDA_ENTRY STV_DEFAULT"
_ZN4vllm25paged_attention_v2_kernelI13__nv_bfloat16S1_Li96ELi8ELi128ELNS_18Fp8KVCacheDataTypeE0ELb0ELi512EEEvPfS3_PT_PKS4_PKT0_SA_ifPKiSC_iPKfiiiSE_SE_iiiii:
.text._ZN4vllm25paged_attention_v2_kernelI13__nv_bfloat16S1_Li96ELi8ELi128ELNS_18Fp8KVCacheDataTypeE0ELb0ELi512EEEvPfS3_PT_PKS4_PKT0_SA_ifPKiSC_iPKfiiiSE_SE_iiiii:
        /* <DEDUP_REMOVED lines=114> */
.L_x_16600:
        /* <DEDUP_REMOVED lines=10> */
.L_x_16599:
[----:B------:R-:W-:Y:S05]  /*07c0*/  BSYNC B1 ;  /* 0x0000000000017941 */ /* 0x000fea0003800000 */
.L_x_16598:
        /* <DEDUP_REMOVED lines=10> */
.L_x_16601:
        /* <DEDUP_REMOVED lines=17> */
.L_x_16597:
[----:B------:R-:W-:Y:S05]  /*0980*/  BSYNC B0 ;  /* 0x0000000000007941 */ /* 0x000fea0003800000 */
.L_x_16596:
[----:B------:R-:W-:Y:S01]  /*0990*/  LEA.HI.SX32 R35, R21, R35, 0x1b ;  /* 0x0000002315237211 */ /* 0x000fe200078fdaff */
[----:B------:R-:W-:Y:S01]  /*09a0*/  BAR.SYNC.DEFER_BLOCKING 0x0 ;  /* 0x0000000000007b1d */ /* 0x000fe20000010000 */
[----:B------:R-:W-:-:S02]  /*09b0*/  IMAD.MOV.U32 R9, RZ, RZ, -0x800001 ;  /* 0xff7fffffff097424 */ /* 0x000fc400078e00ff */
[----:B------:R-:W-:-:S03]  /*09c0*/  ISETP.GE.AND P1, PT, R35, R4, PT ;  /* 0x000000042300720c */ /* 0x000fc60003f26270 */
[----:B------:R-:W-:Y:S10]  /*09d0*/  BSSY B0, `(.L_x_16602) ;  /* 0x00001ff000007945 */ /* 0x000ff40003800000 */
[----:B------:R-:W-:Y:S05]  /*09e0*/  @P1 BRA `(.L_x_16603) ;  /* 0x00001fd000001947 */ /* 0x000fea0003800000 */
[----:B------:R-:W-:Y:S01]  /*09f0*/  SHF.R.S32.HI R10, RZ, 0x1f, R13 ;  /* 0x0000001fff0a7819 */ /* 0x000fe2000001140d */
[----:B------:R-:W-:Y:S01]  /*0a00*/  IMAD R22, R22, c[0x0][0x1a8], RZ ;  /* 0x00006a0016167a24 */ /* 0x000fe200078e02ff */
[----:B------:R-:W-:-:S02]  /*0a10*/  IADD3 R11, R6, 0x4, RZ ;  /* 0x00000004060b7810 */ /* 0x000fc40007ffe0ff */
[----:B------:R-:W-:Y:S02]  /*0a20*/  LEA.HI R10, R10, R13, RZ, 0x3 ;  /* 0x0000000d0a0a7211 */ /* 0x000fe400078f18ff */
[----:B------:R-:W-:Y:S02]  /*0a30*/  IADD3 R14, R6, 0x8, RZ ;  /* 0x00000008060e7810 */ /* 0x000fe40007ffe0ff */
[----:B------:R-:W-:Y:S02]  /*0a40*/  LOP3.LUT R10, R10, 0xfffffff8, RZ, 0xc0, !PT ;  /* 0xfffffff80a0a7812 */ /* 0x000fe400078ec0ff */
[----:B------:R-:W-:Y:S02]  /*0a50*/  SHF.R.S32.HI R12, RZ, 0x1f, R11 ;  /* 0x0000001fff0c7819 */ /* 0x000fe4000001140b */
[C---:B------:R-:W-:Y:S01]  /*0a60*/  IADD3 R15, R6.reuse, 0xc, RZ ;  /* 0x0000000c060f7810 */ /* 0x040fe20007ffe0ff */
[----:B------:R-:W-:Y:S01]  /*0a70*/  IMAD.IADD R9, R13, 0x1, -R10 ;  /* 0x000000010d097824 */ /* 0x000fe200078e0a0a */
        /* <DEDUP_REMOVED lines=36> */
[----:B------:R-:W-:Y:S02]  /*0cc0*/  IADD3 R30, R6, 0x1c, RZ ;  /* 0x0000001c061e7810 */ /* 0x000fe40007ffe0ff */
[----:B------:R-:W-:Y:S01]  /*0cd0*/  SHF.R.S32.HI R15, RZ, 0x1f, R14 ;  /* 0x0000001fff0f7819 */ /* 0x000fe2000001140e */
[----:B------:R-:W-:Y:S01]  /*0ce0*/  IMAD.SHL.U32 R26, R26, 0x10, RZ ;  /* 0x000000101a1a7824 */ /* 0x000fe200078e00ff */
[----:B------:R-:W-:Y:S02]  /*0cf0*/  SHF.R.S32.HI R28, RZ, 0x1f, R19 ;  /* 0x0000001fff1c7819 */ /* 0x000fe40000011413 */
[----:B------:R-:W-:Y:S01]  /*0d00*/  LEA.HI R27, R16, R17, RZ, 0x2 ;  /* 0x00000011101b7211 */ /* 0x000fe200078f10ff */
[----:B------:R-:W-:Y:S01]  /*0d10*/  IMAD.SHL.U32 R17, R17, 0x2, RZ ;  /* 0x0000000211117824 */ /* 0x000fe200078e00ff */
[----:B------:R-:W-:-:S02]  /*0d20*/  SHF.R.S32.HI R29, RZ, 0x1f, R30 ;  /* 0x0000001fff1d7819 */ /* 0x000fc4000001141e */
        /* <DEDUP_REMOVED lines=13> */
[----:B------:R-:W-:Y:S02]  /*0e00*/  SHF.R.S32.HI R15, RZ, 0x1f, R30 ;  /* 0x0000001fff0f7819 */ /* 0x000fe4000001141e */
[----:B------:R-:W-:Y:S02]  /*0e10*/  LEA.HI R18, R18, R19, RZ, 0x3 ;  /* 0x0000001312127211 */ /* 0x000fe400078f18ff */
[----:B------:R-:W-:Y:S02]  /*0e20*/  LOP3.LUT R16, R16, 0xfffffff8, RZ, 0xc0, !PT ;  /* 0xfffffff810107812 */ /* 0x000fe400078ec0ff */
[----:B------:R-:W-:Y:S02]  /*0e30*/  LEA.HI R31, R15, R30, RZ, 0x3 ;  /* 0x0000001e0f1f7211 */ /* 0x000fe400078f18ff */
[----:B------:R-:W-:Y:S01]  /*0e40*/  IADD3 R32, R6, 0x20, RZ ;  /* 0x0000002006207810 */ /* 0x000fe20007ffe0ff */
[----:B------:R-:W-:Y:S01]  /*0e50*/  IMAD.IADD R15, R17, 0x1, -R16 ;  /* 0x00000001110f7824 */ /* 0x000fe200078e0a10 */
[----:B------:R-:W-:-:S02]  /*0e60*/  LOP3.LUT R18, R18, 0xfffffff8, RZ, 0xc0, !PT ;  /* 0xfffffff812127812 */ /* 0x000fc400078ec0ff */
[----:B------:R-:W-:Y:S02]  /*0e70*/  LOP3.LUT R17, R31, 0xfffffff8, RZ, 0xc0, !PT ;  /* 0xfffffff81f117812 */ /* 0x000fe400078ec0ff */
[----:B------:R-:W-:Y:S01]  /*0e80*/  SHF.R.S32.HI R33, RZ, 0x1f, R32 ;  /* 0x0000001fff217819 */ /* 0x000fe20000011420 */
[----:B------:R-:W-:Y:S01]  /*0e90*/  IMAD.IADD R16, R19, 0x1, -R18 ;  /* 0x0000000113107824 */ /* 0x000fe200078e0a12 */
[----:B------:R-:W-:Y:S01]  /*0ea0*/  IADD3 R34, R6, 0x24, RZ ;  /* 0x0000002406227810 */ /* 0x000fe20007ffe0ff */
[----:B------:R-:W-:Y:S01]  /*0eb0*/  IMAD.SHL.U32 R18, R32, 0x2, RZ ;  /* 0x0000000220127824 */ /* 0x000fe200078e00ff */
[----:B------:R-:W-:Y:S01]  /*0ec0*/  LEA.HI R31, R33, R32, RZ, 0x2 ;  /* 0x00000020211f7211 */ /* 0x000fe200078f10ff */
[----:B------:R-:W-:Y:S01]  /*0ed0*/  IMAD.IADD R17, R30, 0x1, -R17 ;  /* 0x000000011e117824 */ /* 0x000fe200078e0a11 */
[C---:B------:R-:W-:Y:S02]  /*0ee0*/  IADD3 R30, R6.reuse, 0x28, RZ ;  /* 0x00000028061e7810 */ /* 0x040fe40007ffe0ff */
[----:B------:R-:W-:Y:S01]  /*0ef0*/  SHF.R.S32.HI R33, RZ, 0x1f, R34 ;  /* 0x0000001fff217819 */ /* 0x000fe20000011422 */
[----:B------:R-:W-:Y:S01]  /*0f00*/  IMAD.SHL.U32 R31, R31, 0x10, RZ ;  /* 0x000000101f1f7824 */ /* 0x000fe200078e00ff */
[----:B------:R-:W-:Y:S01]  /*0f10*/  IADD3 R36, R6, 0x2c, RZ ;  /* 0x0000002c06247810 */ /* 0x000fe20007ffe0ff */
[----:B------:R-:W-:Y:S01]  /*0f20*/  IMAD.SHL.U32 R32, R30, 0x2, RZ ;  /* 0x000000021e207824 */ /* 0x000fe200078e00ff */
[----:B------:R-:W-:-:S02]  /*0f30*/  SHF.R.S32.HI R19, RZ, 0x1f, R18 ;  /* 0x0000001fff137819 */ /* 0x000fc40000011412 */
[----:B------:R-:W-:Y:S02]  /*0f40*/  SHF.R.S32.HI R39, RZ, 0x1f, R30 ;  /* 0x0000001fff277819 */ /* 0x000fe4000001141e */
[----:B------:R-:W-:Y:S01]  /*0f50*/  LEA.HI R37, R33, R34, RZ, 0x2 ;  /* 0x0000002221257211 */ /* 0x000fe200078f10ff */
[----:B------:R-:W-:Y:S01]  /*0f60*/  IMAD.SHL.U32 R34, R34, 0x2, RZ ;  /* 0x0000000222227824 */ /* 0x000fe200078e00ff */
[----:B------:R-:W-:Y:S02]  /*0f70*/  SHF.R.S32.HI R33, RZ, 0x1f, R36 ;  /* 0x0000001fff217819 */ /* 0x000fe40000011424 */
[----:B------:R-:W-:Y:S01]  /*0f80*/  LEA.HI R19, R19, R18, RZ, 0x3 ;  /* 0x0000001213137211 */ /* 0x000fe200078f18ff */
[----:B------:R-:W-:Y:S01]  /*0f90*/  IMAD.SHL.U32 R46, R37, 0x10, RZ ;  /* 0x00000010252e7824 */ /* 0x000fe200078e00ff */
[----:B------:R-:W-:Y:S01]  /*0fa0*/  LEA.HI R39, R39, R30, RZ, 0x2 ;  /* 0x0000001e27277211 */ /* 0x000fe200078f10ff */
[----:B------:R-:W-:Y:S01]  /*0fb0*/  IMAD R30, R5, c[0x0][0x1c0], RZ ;  /* 0x00007000051e7a24 */ /* 0x000fe200078e02ff */
[----:B------:R-:W-:Y:S01]  /*0fc0*/  LEA.HI R38, R33, R36, RZ, 0x2 ;  /* 0x0000002421267211 */ /* 0x000fe200078f10ff */
[----:B------:R-:W-:Y:S01]  /*0fd0*/  IMAD.SHL.U32 R36, R36, 0x2, RZ ;  /* 0x0000000224247824 */ /* 0x000fe200078e00ff */
        /* <DEDUP_REMOVED lines=59> */
[----:B------:R-:W-:Y:S02]  /*1390*/  IADD3 R75, P0, R22, R35, RZ ;  /* 0x00000023164b7210 */ /* 0x000fe40007f1e0ff */
[----:B------:R-:W-:Y:S02]  /*13a0*/  SHF.R.S32.HI R22, RZ, 0x5, R21 ;  /* 0x00000005ff167819 */ /* 0x000fe40000011415 */
[----:B------:R-:W-:Y:S02]  /*13b0*/  LEA.HI.X.SX32 R30, R35, R30, 0x1, P0 ;  /* 0x0000001e231e7211 */ /* 0x000fe400000f0eff */
[C---:B------:R-:W-:Y:S01]  /*13c0*/  LEA R74, P0, R75.reuse, c[0x0][0x198], 0x2 ;  /* 0x000066004b4a7a11 */ /* 0x040fe200078010ff */
[----:B------:R-:W-:Y:S02]  /*13d0*/  IMAD R21, R22, 0x8, R9 ;  /* 0x0000000816157824 */ /* 0x000fe400078e0209 */
[----:B------:R-:W-:Y:S01]  /*13e0*/  IMAD.MOV.U32 R9, RZ, RZ, -0x800001 ;  /* 0xff7fffffff097424 */ /* 0x000fe200078e00ff */
[----:B------:R-:W-:Y:S01]  /*13f0*/  LEA.HI.X R75, R75, c[0x0][0x19c], R30, 0x2, P0 ;  /* 0x000067004b4b7a11 */ /* 0x000fe200000f141e */
[----:B------:R-:W-:Y:S01]  /*1400*/  IMAD R73, R20, 0x200, R21 ;  /* 0x0000020014497824 */ /* 0x000fe200078e0215 */
[----:B------:R-:W-:-:S03]  /*1410*/  LEA R76, R21, 0xe0, 0x2 ;  /* 0x000000e0154c7811 */ /* 0x000fc600078e10ff */
.L_x_16609:
        /* <DEDUP_REMOVED lines=15> */
[----:B------:R1:W3:Y:S01]  /*1510*/  LDG.E.CONSTANT R82, [R24.64] ;  /* 0x0000000a18527981 */ /* 0x0002e2000c1e9900 */
[----:B------:R-:W-:-:S04]  /*1520*/  IADD3 R22, P0, P2, R12, R20, R37 ;  /* 0x000000140c167210 */ /* 0x000fc80007a1e025 */
[C---:B------:R-:W-:Y:S02]  /*1530*/  LEA R28, P3, R22.reuse, c[0x0][0x180], 0x1 ;  /* 0x00006000161c7a11 */ /* 0x040fe400078608ff */
[----:B------:R-:W-:Y:S02]  /*1540*/  IADD3.X R23, R63, R86, R52, P0, P2 ;  /* 0x000000563f177210 */ /* 0x000fe400007e4434 */
[----:B------:R-:W-:Y:S02]  /*1550*/  IADD3 R21, P0, P2, R13, R20, R40 ;  /* 0x000000140d157210 */ /* 0x000fe40007a1e028 */
[----:B------:R-:W-:Y:S02]  /*1560*/  LEA.HI.X R29, R22, c[0x0][0x184], R23, 0x1, P3 ;  /* 0x00006100161d7a11 */ /* 0x000fe400018f0c17 */
[C---:B------:R-:W-:Y:S02]  /*1570*/  LEA R22, P3, R21.reuse, c[0x0][0x180], 0x1 ;  /* 0x0000600015167a11 */ /* 0x040fe400078608ff */
[----:B------:R-:W-:Y:S01]  /*1580*/  IADD3.X R26, R64, R86, R53, P0, P2 ;  /* 0x00000056401a7210 */ /* 0x000fe200007e4435 */
[----:B------:R4:W5:Y:S03]  /*1590*/  LDG.E.CONSTANT R83, [R28.64] ;  /* 0x0000000a1c537981 */ /* 0x000966000c1e9900 */
[----:B------:R-:W-:-:S02]  /*15a0*/  LEA.HI.X R23, R21, c[0x0][0x184], R26, 0x1, P3 ;  /* 0x0000610015177a11 */ /* 0x000fc400018f0c1a */
[----:B-1----:R-:W-:-:S03]  /*15b0*/  IADD3 R25, P0, P2, R14, R20, R39 ;  /* 0x000000140e197210 */ /* 0x002fc60007a1e027 */
[----:B------:R1:W5:Y:S01]  /*15c0*/  LDG.E.CONSTANT R77, [R22.64] ;  /* 0x0000000a164d7981 */ /* 0x000362000c1e9900 */
[----:B------:R-:W-:Y:S02]  /*15d0*/  LEA R26, P3, R25, c[0x0][0x180], 0x1 ;  /* 0x00006000191a7a11 */ /* 0x000fe400078608ff */
[----:B------:R-:W-:Y:S02]  /*15e0*/  IADD3.X R78, R65, R86, R54, P0, P2 ;  /* 0x00000056414e7210 */ /* 0x000fe400007e4436 */
[----:B------:R-:W-:Y:S02]  /*15f0*/  IADD3 R21, P4, P5, R15, R20, R42 ;  /* 0x000000140f157210 */ /* 0x000fe40007d9e02a */
[----:B------:R-:W-:Y:S02]  /*1600*/  LEA.HI.X R27, R25, c[0x0][0x184], R78, 0x1, P3 ;  /* 0x00006100191b7a11 */ /* 0x000fe400018f0c4e */
[C---:B------:R-:W-:Y:S02]  /*1610*/  LEA R24, P0, R21.reuse, c[0x0][0x180], 0x1 ;  /* 0x0000600015187a11 */ /* 0x040fe400078008ff */
[----:B------:R-:W-:Y:S01]  /*1620*/  IADD3.X R30, R66, R86, R55, P4, P5 ;  /* 0x00000056421e7210 */ /* 0x000fe200027ea437 */
[----:B------:R0:W5:Y:S03]  /*1630*/  LDG.E.CONSTANT R78, [R26.64] ;  /* 0x0000000a1a4e7981 */ /* 0x000166000c1e9900 */
[----:B------:R-:W-:-:S02]  /*1640*/  LEA.HI.X R25, R21, c[0x0][0x184], R30, 0x1, P0 ;  /* 0x0000610015197a11 */ /* 0x000fc400000f0c1e */
[-C--:B------:R-:W-:Y:S02]  /*1650*/  IADD3 R31, P0, P2, R16, R20.reuse, R41 ;  /* 0x00000014101f7210 */ /* 0x080fe40007a1e029 */
[----:B------:R-:W-:Y:S01]  /*1660*/  IADD3 R21, P4, P5, R17, R20, R44 ;  /* 0x0000001411157210 */ /* 0x000fe20007d9e02c */
[----:B------:R0:W5:Y:S01]  /*1670*/  LDG.E.CONSTANT R79, [R24.64] ;  /* 0x0000000a184f7981 */ /* 0x000162000c1e9900 */
[----:B------:R-:W-:Y:S02]  /*1680*/  LEA R30, P3, R31, c[0x0][0x180], 0x1 ;  /* 0x000060001f1e7a11 */ /* 0x000fe400078608ff */
[-C--:B------:R-:W-:Y:S02]  /*1690*/  IADD3.X R80, R67, R86.reuse, R56, P0, P2 ;  /* 0x0000005643507210 */ /* 0x080fe400007e4438 */
[----:B-1----:R-:W-:Y:S02]  /*16a0*/  LEA R22, P6, R21, c[0x0][0x180], 0x1 ;  /* 0x0000600015167a11 */ /* 0x002fe400078c08ff */
[----:B----4-:R-:W-:-:S02]  /*16b0*/  IADD3.X R28, R68, R86, R57, P4, P5 ;  /* 0x00000056441c7210 */ /* 0x010fc400027ea439 */
[----:B------:R-:W-:Y:S02]  /*16c0*/  LEA.HI.X R31, R31, c[0x0][0x184], R80, 0x1, P3 ;  /* 0x000061001f1f7a11 */ /* 0x000fe400018f0c50 */
[----:B------:R-:W-:Y:S02]  /*16d0*/  LEA.HI.X R23, R21, c[0x0][0x184], R28, 0x1, P6 ;  /* 0x0000610015177a11 */ /* 0x000fe400030f0c1c */
[----:B------:R-:W-:Y:S01]  /*16e0*/  IADD3 R28, P0, P2, R18, R20, R43 ;  /* 0x00000014121c7210 */ /* 0x000fe20007a1e02b */
[----:B------:R1:W4:Y:S03]  /*16f0*/  LDG.E.CONSTANT R80, [R30.64] ;  /* 0x0000000a1e507981 */ /* 0x000326000c1e9900 */
[----:B0-----:R-:W-:Y:S01]  /*1700*/  LEA R26, P5, R28, c[0x0][0x180], 0x1 ;  /* 0x000060001c1a7a11 */ /* 0x001fe200078a08ff */
[----:B------:R0:W4:Y:S01]  /*1710*/  LDG.E.CONSTANT R81, [R22.64] ;  /* 0x0000000a16517981 */ /* 0x000122000c1e9900 */
[----:B------:R-:W-:-:S02]  /*1720*/  IADD3.X R27, R69, R86, R58, P0, P2 ;  /* 0x00000056451b7210 */ /* 0x000fc400007e443a */
[-C--:B------:R-:W-:Y:S02]  /*1730*/  IADD3 R29, P4, P0, R19, R20.reuse, R46 ;  /* 0x00000014131d7210 */ /* 0x080fe4000789e02e */
[----:B------:R-:W-:Y:S02]  /*1740*/  LEA.HI.X R27, R28, c[0x0][0x184], R27, 0x1, P5 ;  /* 0x000061001c1b7a11 */ /* 0x000fe400028f0c1b */
[----:B------:R-:W-:Y:S02]  /*1750*/  IADD3 R21, P2, P3, R32, R20, R45 ;  /* 0x0000001420157210 */ /* 0x000fe40007b5e02d */
[----:B------:R-:W-:Y:S01]  /*1760*/  LEA R24, P6, R29, c[0x0][0x180], 0x1 ;  /* 0x000060001d187a11 */ /* 0x000fe200078c08ff */
[----:B------:R0:W4:Y:S01]  /*1770*/  LDG.E.CONSTANT R85, [R26.64] ;  /* 0x0000000a1a557981 */ /* 0x000122000c1e9900 */
[----:B------:R-:W-:Y:S02]  /*1780*/  IADD3.X R90, R70, R86, R59, P4, P0 ;  /* 0x00000056465a7210 */ /* 0x000fe400027e043b */
[----:B------:R-:W-:-:S02]  /*1790*/  LEA R28, P5, R21, c[0x0][0x180], 0x1 ;  /* 0x00006000151c7a11 */ /* 0x000fc400078a08ff */
[----:B------:R-:W-:Y:S02]  /*17a0*/  IADD3.X R88, R71, R86, R60, P2, P3 ;  /* 0x0000005647587210 */ /* 0x000fe400017e643c */
[----:B------:R-:W-:Y:S02]  /*17b0*/  IADD3 R20, P0, P2, R33, R20, R50 ;  /* 0x0000001421147210 */ /* 0x000fe40007a1e032 */
[----:B------:R-:W-:Y:S02]  /*17c0*/  LEA.HI.X R25, R29, c[0x0][0x184], R90, 0x1, P6 ;  /* 0x000061001d197a11 */ /* 0x000fe400030f0c5a */
[----:B------:R-:W-:Y:S02]  /*17d0*/  LEA.HI.X R29, R21, c[0x0][0x184], R88, 0x1, P5 ;  /* 0x00006100151d7a11 */ /* 0x000fe400028f0c58 */
[----:B------:R-:W-:Y:S02]  /*17e0*/  IADD3.X R21, R72, R86, R61, P0, P2 ;  /* 0x0000005648157210 */ /* 0x000fe400007e443d */
[----:B------:R0:W4:Y:S01]  /*17f0*/  LDG.E.CONSTANT R86, [R24.64] ;  /* 0x0000000a18567981 */ /* 0x000122000c1e9900 */
[----:B-1----:R-:W-:-:S03]  /*1800*/  LEA R30, P3, R20, c[0x0][0x180], 0x1 ;  /* 0x00006000141e7a11 */ /* 0x002fc600078608ff */
[----:B------:R1:W4:Y:S01]  /*1810*/  LDG.E.CONSTANT R87, [R28.64] ;  /* 0x0000000a1c577981 */ /* 0x000322000c1e9900 */
[----:B------:R-:W-:-:S03]  /*1820*/  LEA.HI.X R31, R20, c[0x0][0x184], R21, 0x1, P3 ;  /* 0x00006100141f7a11 */ /* 0x000fc600018f0c15 */
[----:B0-----:R-:W0:Y:S04]  /*1830*/  LDS.128 R20, [R34] ;  /* 0x0000000022147984 */ /* 0x001e280000000c00 */
[----:B------:R0:W4:Y:S02]  /*1840*/  LDG.E.CONSTANT R88, [R30.64] ;  /* 0x0000000a1e587981 */ /* 0x000124000c1e9900 */
[--C-:B0-----:R-:W-:Y:S02]  /*1850*/  PRMT R24, RZ, 0x5410, R21.reuse ;  /* 0x00005410ff187816 */ /* 0x101fe40000000015 */
[----:B------:R-:W-:Y:S02]  /*1860*/  PRMT R21, RZ, 0x7610, R21 ;  /* 0x00007610ff157816 */ /* 0x000fe40000000015 */
[----:B-1----:R-:W-:-:S02]  /*1870*/  PRMT R28, RZ, 0x5410, R22 ;  /* 0x00005410ff1c7816 */ /* 0x002fc40000000016 */
[----:B--2---:R-:W-:-:S05]  /*1880*/  PRMT R25, RZ, 0x5410, R84 ;  /* 0x00005410ff197816 */ /* 0x004fca0000000054 */
[----:B------:R-:W-:Y:S01]  /*1890*/  FMUL.FTZ R89, R24, R25 ;  /* 0x0000001918597220 */ /* 0x000fe20000410000 */
[----:B------:R-:W-:Y:S02]  /*18a0*/  PRMT R24, RZ, 0x5410, R20 ;  /* 0x00005410ff187816 */ /* 0x000fe40000000014 */
[----:B---3--:R-:W-:Y:S02]  /*18b0*/  PRMT R25, RZ, 0x5410, R82 ;  /* 0x00005410ff197816 */ /* 0x008fe40000000052 */
[----:B------:R-:W-:-:S03]  /*18c0*/  PRMT R84, RZ, 0x7610, R84 ;  /* 0x00007610ff547816 */ /* 0x000fc60000000054 */
[----:B------:R-:W-:Y:S02]  /*18d0*/  FFMA.FTZ R89, R24, R25, R89 ;  /* 0x0000001918597223 */ /* 0x000fe40000010059 */
[----:B------:R-:W0:Y:S01]  /*18e0*/  LDS.128 R24, [R34+0x10] ;  /* 0x0000100022187984 */ /* 0x000e220000000c00 */
[----:B------:R-:W-:Y:S01]  /*18f0*/  FMUL.FTZ R84, R21, R84 ;  /* 0x0000005415547220 */ /* 0x000fe20000410000 */
[----:B------:R-:W-:Y:S02]  /*1900*/  PRMT R20, RZ, 0x7610, R20 ;  /* 0x00007610ff147816 */ /* 0x000fe40000000014 */
[----:B------:R-:W-:-:S05]  /*1910*/  PRMT R21, RZ, 0x7610, R82 ;  /* 0x00007610ff157816 */ /* 0x000fca0000000052 */
[----:B------:R-:W-:Y:S01]  /*1920*/  FFMA.FTZ R20, R20, R21, R84 ;  /* 0x0000001514147223 */ /* 0x000fe20000010054 */
[--C-:B-----5:R-:W-:Y:S02]  /*1930*/  PRMT R21, RZ, 0x5410, R83.reuse ;  /* 0x00005410ff157816 */ /* 0x120fe40000000053 */
        /* <DEDUP_REMOVED lines=18> */
[----:B------:R-:W-:Y:S02]  /*1a60*/  PRMT R21, RZ, 0x5410, R25 ;  /* 0x00005410ff157816 */ /* 0x000fe40000000019 */
[----:B----4-:R-:W-:-:S03]  /*1a70*/  PRMT R24, RZ, 0x5410, R80 ;  /* 0x00005410ff187816 */ /* 0x010fc60000000050 */
[----:B------:R-:W-:Y:S01]  /*1a80*/  FFMA.FTZ R21, R21, R23, R22 ;  /* 0x0000001715157223 */ /* 0x000fe20000010016 */
[--C-:B------:R-:W-:Y:S02]  /*1a90*/  PRMT R22, RZ, 0x5410, R26.reuse ;  /* 0x00005410ff167816 */ /* 0x100fe4000000001a */
[----:B------:R-:W-:Y:S02]  /*1aa0*/  PRMT R23, RZ, 0x7610, R26 ;  /* 0x00007610ff177816 */ /* 0x000fe4000000001a */
[----:B------:R-:W-:Y:S01]  /*1ab0*/  PRMT R26, RZ, 0x5410, R27 ;  /* 0x00005410ff1a7816 */ /* 0x000fe2000000001b */
[----:B------:R-:W-:Y:S01]  /*1ac0*/  FFMA.FTZ R21, R22, R24, R21 ;  /* 0x0000001816157223 */ /* 0x000fe20000010015 */
[----:B------:R-:W-:Y:S02]  /*1ad0*/  PRMT R22, RZ, 0x5410, R81 ;  /* 0x00005410ff167816 */ /* 0x000fe40000000051 */
[----:B------:R-:W-:Y:S02]  /*1ae0*/  PRMT R25, RZ, 0x7610, R25 ;  /* 0x00007610ff197816 */ /* 0x000fe40000000019 */
[----:B------:R-:W-:Y:S01]  /*1af0*/  PRMT R79, RZ, 0x7610, R79 ;  /* 0x00007610ff4f7816 */ /* 0x000fe2000000004f */
[----:B------:R-:W-:Y:S01]  /*1b00*/  FFMA.FTZ R21, R26, R22, R21 ;  /* 0x000000161a157223 */ /* 0x000fe20000010015 */
[----:B------:R-:W-:-:S02]  /*1b10*/  PRMT R80, RZ, 0x7610, R80 ;  /* 0x00007610ff507816 */ /* 0x000fc40000000050 */
[----:B-1----:R-:W-:Y:S01]  /*1b20*/  PRMT R22, RZ, 0x5410, R28 ;  /* 0x00005410ff167816 */ /* 0x002fe2000000001c */
        /* <DEDUP_REMOVED lines=31> */
.L_x_16648:
[----:B01----:R-:W-:Y:S01]  /*1d20*/  FADD.FTZ R27, R27, R20 ;  /* 0x000000141b1b7221 */ /* 0x003fe20000010000 */
[----:B------:R-:W-:Y:S05]  /*1d30*/  BRA.DIV ~URZ, `(.L_x_16606) ;  /* 0x00003c927f007947 */ /* 0x000fea000b800000 */
[----:B------:R0:W1:Y:S02]  /*1d40*/  SHFL.BFLY PT, R20, R27, 0x1, 0x1f ;  /* 0x0c201f001b147f89 */ /* 0x00006400000e0000 */
.L_x_16649:
        /* <DEDUP_REMOVED lines=9> */
.L_x_16608:
[----:B------:R-:W-:Y:S05]  /*1de0*/  BSYNC B1 ;  /* 0x0000000000017941 */ /* 0x000fea0003800000 */
.L_x_16607:
        /* <DEDUP_REMOVED lines=8> */
.L_x_16604:
        /* <DEDUP_REMOVED lines=10> */
.L_x_16614:
        /* <DEDUP_REMOVED lines=18> */
[----:B------:R-:W-:Y:S01]  /*2030*/  IADD3 R21, P4, P5, R12, R20, R37 ;  /* 0x000000140c157210 */ /* 0x000fe20007d9e025 */
[----:B------:R0:W2:Y:S03]  /*2040*/  LDG.E.CONSTANT R85, [R26.64] ;  /* 0x0000000a1a557981 */ /* 0x0000a6000c1e9900 */
[----:B------:R-:W-:Y:S01]  /*2050*/  LEA R22, P0, R21, c[0x0][0x180], 0x1 ;  /* 0x0000600015167a11 */ /* 0x000fe200078008ff */
[----:B------:R1:W3:Y:S01]  /*2060*/  LDG.E.CONSTANT R86, [R86.64] ;  /* 0x0000000a56567981 */ /* 0x0002e2000c1e9900 */
[----:B------:R-:W-:-:S04]  /*2070*/  IADD3.X R24, R63, R88, R52, P4, P5 ;  /* 0x000000583f187210 */ /* 0x000fc800027ea434 */
[----:B------:R-:W-:-:S05]  /*2080*/  LEA.HI.X R23, R21, c[0x0][0x184], R24, 0x1, P0 ;  /* 0x0000610015177a11 */ /* 0x000fca00000f0c18 */
[----:B------:R4:W5:Y:S01]  /*2090*/  LDG.E.CONSTANT R84, [R22.64] ;  /* 0x0000000a16547981 */ /* 0x000962000c1e9900 */
[----:B------:R-:W-:-:S04]  /*20a0*/  IADD3 R25, P0, P2, R13, R20, R40 ;  /* 0x000000140d197210 */ /* 0x000fc80007a1e028 */
[C---:B------:R-:W-:Y:S02]  /*20b0*/  LEA R24, P3, R25.reuse, c[0x0][0x180], 0x1 ;  /* 0x0000600019187a11 */ /* 0x040fe400078608ff */
[----:B------:R-:W-:Y:S02]  /*20c0*/  IADD3.X R28, R64, R88, R53, P0, P2 ;  /* 0x00000058401c7210 */ /* 0x000fe400007e4435 */
[----:B------:R-:W-:Y:S02]  /*20d0*/  IADD3 R21, P0, P2, R14, R20, R39 ;  /* 0x000000140e157210 */ /* 0x000fe40007a1e027 */
[----:B------:R-:W-:Y:S02]  /*20e0*/  LEA.HI.X R25, R25, c[0x0][0x184], R28, 0x1, P3 ;  /* 0x0000610019197a11 */ /* 0x000fe400018f0c1c */
[----:B------:R-:W-:Y:S02]  /*20f0*/  LEA R80, P3, R21, c[0x0][0x180], 0x1 ;  /* 0x0000600015507a11 */ /* 0x000fe400078608ff */
[----:B0-----:R-:W-:Y:S01]  /*2100*/  IADD3.X R26, R65, R88, R54, P0, P2 ;  /* 0x00000058411a7210 */ /* 0x001fe200007e4436 */
[----:B------:R0:W5:Y:S03]  /*2110*/  LDG.E.CONSTANT R83, [R24.64] ;  /* 0x0000000a18537981 */ /* 0x000166000c1e9900 */
[----:B------:R-:W-:-:S05]  /*2120*/  LEA.HI.X R81, R21, c[0x0][0x184], R26, 0x1, P3 ;  /* 0x0000610015517a11 */ /* 0x000fca00018f0c1a */
[----:B------:R0:W5:Y:S01]  /*2130*/  LDG.E.CONSTANT R80, [R80.64] ;  /* 0x0000000a50507981 */ /* 0x000162000c1e9900 */
[-C--:B----4-:R-:W-:Y:S02]  /*2140*/  IADD3 R23, P0, P2, R15, R20.reuse, R42 ;  /* 0x000000140f177210 */ /* 0x090fe40007a1e02a */
[----:B------:R-:W-:Y:S02]  /*2150*/  IADD3 R21, P4, P5, R16, R20, R41 ;  /* 0x0000001410157210 */ /* 0x000fe40007d9e029 */
[----:B------:R-:W-:Y:S02]  /*2160*/  LEA R22, P3, R23, c[0x0][0x180], 0x1 ;  /* 0x0000600017167a11 */ /* 0x000fe400078608ff */
[----:B------:R-:W-:Y:S02]  /*2170*/  IADD3.X R30, R66, R88, R55, P0, P2 ;  /* 0x00000058421e7210 */ /* 0x000fe400007e4437 */
[----:B------:R-:W-:Y:S02]  /*2180*/  LEA R26, P0, R21, c[0x0][0x180], 0x1 ;  /* 0x00006000151a7a11 */ /* 0x000fe400078008ff */
[----:B------:R-:W-:-:S02]  /*2190*/  LEA.HI.X R23, R23, c[0x0][0x184], R30, 0x1, P3 ;  /* 0x0000610017177a11 */ /* 0x000fc400018f0c1e */
[----:B------:R-:W-:-:S03]  /*21a0*/  IADD3.X R28, R67, R88, R56, P4, P5 ;  /* 0x00000058431c7210 */ /* 0x000fc600027ea438 */
[----:B------:R4:W5:Y:S01]  /*21b0*/  LDG.E.CONSTANT R79, [R22.64] ;  /* 0x0000000a164f7981 */ /* 0x000962000c1e9900 */
[----:B------:R-:W-:Y:S02]  /*21c0*/  LEA.HI.X R27, R21, c[0x0][0x184], R28, 0x1, P0 ;  /* 0x00006100151b7a11 */ /* 0x000fe400000f0c1c */
[----:B------:R-:W-:-:S03]  /*21d0*/  IADD3 R29, P0, P2, R17, R20, R44 ;  /* 0x00000014111d7210 */ /* 0x000fc60007a1e02c */
[----:B0-----:R0:W5:Y:S01]  /*21e0*/  LDG.E.CONSTANT R81, [R26.64] ;  /* 0x0000000a1a517981 */ /* 0x001162000c1e9900 */
[C---:B------:R-:W-:Y:S02]  /*21f0*/  LEA R24, P3, R29.reuse, c[0x0][0x180], 0x1 ;  /* 0x000060001d187a11 */ /* 0x040fe400078608ff */
[----:B------:R-:W-:Y:S02]  /*2200*/  IADD3.X R82, R68, R88, R57, P0, P2 ;  /* 0x0000005844527210 */ /* 0x000fe400007e4439 */
[----:B------:R-:W-:Y:S02]  /*2210*/  IADD3 R21, P4, P5, R18, R20, R43 ;  /* 0x0000001412157210 */ /* 0x000fe40007d9e02b */
[----:B------:R-:W-:Y:S02]  /*2220*/  LEA.HI.X R25, R29, c[0x0][0x184], R82, 0x1, P3 ;  /* 0x000061001d197a11 */ /* 0x000fe400018f0c52 */
[----:B------:R-:W-:Y:S02]  /*2230*/  LEA R28, P0, R21, c[0x0][0x180], 0x1 ;  /* 0x00006000151c7a11 */ /* 0x000fe400078008ff */
[----:B------:R-:W-:Y:S01]  /*2240*/  IADD3.X R30, R69, R88, R58, P4, P5 ;  /* 0x00000058451e7210 */ /* 0x000fe200027ea43a */
[----:B------:R0:W5:Y:S01]  /*2250*/  LDG.E.CONSTANT R82, [R24.64] ;  /* 0x0000000a18527981 */ /* 0x000162000c1e9900 */
[----:B-1----:R-:W-:-:S02]  /*2260*/  IADD3 R87, P5, P6, R19, R20, R46 ;  /* 0x0000001413577210 */ /* 0x002fc40007ebe02e */
[----:B------:R-:W-:Y:S02]  /*2270*/  LEA.HI.X R29, R21, c[0x0][0x184], R30, 0x1, P0 ;  /* 0x00006100151d7a11 */ /* 0x000fe400000f0c1e */
[----:B------:R-:W-:Y:S02]  /*2280*/  IADD3.X R90, R70, R88, R59, P5, P6 ;  /* 0x00000058465a7210 */ /* 0x000fe40002fec43b */
[----:B----4-:R-:W-:Y:S01]  /*2290*/  LEA R22, P5, R87, c[0x0][0x180], 0x1 ;  /* 0x0000600057167a11 */ /* 0x010fe200078a08ff */
[----:B------:R1:W4:Y:S01]  /*22a0*/  LDG.E.CONSTANT R28, [R28.64] ;  /* 0x0000000a1c1c7981 */ /* 0x000322000c1e9900 */
[-C--:B------:R-:W-:Y:S02]  /*22b0*/  IADD3 R21, P4, P3, R32, R20.reuse, R45 ;  /* 0x0000001420157210 */ /* 0x080fe40007b9e02d */
[----:B------:R-:W-:Y:S01]  /*22c0*/  IADD3 R31, P2, P0, R33, R20, R50 ;  /* 0x00000014211f7210 */ /* 0x000fe2000785e032 */
[----:B0-----:R-:W0:Y:S01]  /*22d0*/  LDS.128 R24, [R34] ;  /* 0x0000000022187984 */ /* 0x001e220000000c00 */
[----:B------:R-:W-:-:S02]  /*22e0*/  LEA.HI.X R23, R87, c[0x0][0x184], R90, 0x1, P5 ;  /* 0x0000610057177a11 */ /* 0x000fc400028f0c5a */
[----:B------:R-:W-:Y:S02]  /*22f0*/  LEA R20, P6, R21, c[0x0][0x180], 0x1 ;  /* 0x0000600015147a11 */ /* 0x000fe400078c08ff */
[-C--:B------:R-:W-:Y:S01]  /*2300*/  IADD3.X R30, R71, R88.reuse, R60, P4, P3 ;  /* 0x00000058471e7210 */ /* 0x080fe200027e643c */
[----:B------:R5:W4:Y:S01]  /*2310*/  LDG.E.CONSTANT R87, [R22.64] ;  /* 0x0000000a16577981 */ /* 0x000b22000c1e9900 */
[----:B------:R-:W-:Y:S02]  /*2320*/  IADD3.X R88, R72, R88, R61, P2, P0 ;  /* 0x0000005848587210 */ /* 0x000fe400017e043d */
[----:B------:R-:W-:Y:S02]  /*2330*/  LEA.HI.X R21, R21, c[0x0][0x184], R30, 0x1, P6 ;  /* 0x0000610015157a11 */ /* 0x000fe400030f0c1e */
[----:B------:R-:W-:-:S04]  /*2340*/  LEA R30, P3, R31, c[0x0][0x180], 0x1 ;  /* 0x000060001f1e7a11 */ /* 0x000fc800078608ff */
[----:B------:R-:W-:Y:S02]  /*2350*/  LEA.HI.X R31, R31, c[0x0][0x184], R88, 0x1, P3 ;  /* 0x000061001f1f7a11 */ /* 0x000fe400018f0c58 */
[----:B------:R0:W4:Y:S04]  /*2360*/  LDG.E.CONSTANT R88, [R20.64] ;  /* 0x0000000a14587981 */ /* 0x000128000c1e9900 */
[----:B------:R0:W4:Y:S02]  /*2370*/  LDG.E.CONSTANT R30, [R30.64] ;  /* 0x0000000a1e1e7981 */ /* 0x000124000c1e9900 */
[--C-:B0-----:R-:W-:Y:S02]  /*2380*/  PRMT R20, RZ, 0x5410, R25.reuse ;  /* 0x00005410ff147816 */ /* 0x101fe40000000019 */
[----:B------:R-:W-:-:S02]  /*2390*/  PRMT R25, RZ, 0x7610, R25 ;  /* 0x00007610ff197816 */ /* 0x000fc40000000019 */
[----:B--2---:R-:W-:-:S05]  /*23a0*/  PRMT R21, RZ, 0x5410, R85 ;  /* 0x00005410ff157816 */ /* 0x004fca0000000055 */
[----:B------:R-:W-:Y:S01]  /*23b0*/  FMUL.FTZ R89, R20, R21 ;  /* 0x0000001514597220 */ /* 0x000fe20000410000 */
[----:B------:R-:W-:Y:S02]  /*23c0*/  PRMT R20, RZ, 0x7610, R85 ;  /* 0x00007610ff147816 */ /* 0x000fe40000000055 */
[----:B---3--:R-:W-:-:S03]  /*23d0*/  PRMT R21, RZ, 0x5410, R86 ;  /* 0x00005410ff157816 */ /* 0x008fc60000000056 */
[----:B------:R-:W-:Y:S01]  /*23e0*/  FMUL.FTZ R25, R25, R20 ;  /* 0x0000001419197220 */ /* 0x000fe20000410000 */
[--C-:B------:R-:W-:Y:S02]  /*23f0*/  PRMT R20, RZ, 0x5410, R24.reuse ;  /* 0x00005410ff147816 */ /* 0x100fe40000000018 */
[----:B------:R-:W-:-:S03]  /*2400*/  PRMT R24, RZ, 0x7610, R24 ;  /* 0x00007610ff187816 */ /* 0x000fc60000000018 */
[----:B------:R-:W-:Y:S01]  /*2410*/  FFMA.FTZ R20, R20, R21, R89 ;  /* 0x0000001514147223 */ /* 0x000fe20000010059 */
[----:B------:R-:W-:Y:S02]  /*2420*/  PRMT R21, RZ, 0x7610, R86 ;  /* 0x00007610ff157816 */ /* 0x000fe40000000056 */
[----:B-----5:R-:W-:-:S03]  /*2430*/  PRMT R22, RZ, 0x5410, R84 ;  /* 0x00005410ff167816 */ /* 0x020fc60000000054 */
[----:B------:R-:W-:Y:S01]  /*2440*/  FFMA.FTZ R24, R24, R21, R25 ;  /* 0x0000001518187223 */ /* 0x000fe20000010019 */
[----:B------:R-:W-:-:S05]  /*2450*/  PRMT R21, RZ, 0x5410, R26 ;  /* 0x00005410ff157816 */ /* 0x000fca000000001a */
[----:B-1----:R-:W-:Y:S02]  /*2460*/  FFMA.FTZ R29, R21, R22, R20 ;  /* 0x00000016151d7223 */ /* 0x002fe40000010014 */
        /* <DEDUP_REMOVED lines=11> */
[----:B------:R-:W-:Y:S02]  /*2520*/  PRMT R80, RZ, 0x7610, R80 ;  /* 0x00007610ff507816 */ /* 0x000fe40000000050 */
[----:B0-----:R-:W-:-:S05]  /*2530*/  PRMT R24, RZ, 0x5410, R20 ;  /* 0x00005410ff187816 */ /* 0x001fca0000000014 */
[----:B------:R-:W-:Y:S02]  /*2540*/  FFMA.FTZ R29, R24, R26, R25 ;  /* 0x0000001a181d7223 */ /* 0x000fe40000010019 */
[----:B------:R-:W0:Y:S01]  /*2550*/  LDS.128 R24, [R34+0x20] ;  /* 0x0000200022187984 */ /* 0x000e220000000c00 */
        /* <DEDUP_REMOVED lines=9> */
[----:B------:R-:W-:Y:S02]  /*25f0*/  PRMT R21, RZ, 0x7610, R22 ;  /* 0x00007610ff157816 */ /* 0x000fe40000000016 */
[--C-:B------:R-:W-:Y:S02]  /*2600*/  PRMT R22, RZ, 0x5410, R81.reuse ;  /* 0x00005410ff167816 */ /* 0x100fe40000000051 */
[----:B------:R-:W-:Y:S02]  /*2610*/  PRMT R81, RZ, 0x7610, R81 ;  /* 0x00007610ff517816 */ /* 0x000fe40000000051 */
[----:B------:R-:W-:-:S03]  /*2620*/  PRMT R31, RZ, 0x5410, R23 ;  /* 0x00005410ff1f7816 */ /* 0x000fc60000000017 */
[----:B------:R-:W-:Y:S01]  /*2630*/  FFMA.FTZ R20, R21, R81, R20 ;  /* 0x0000005115147223 */ /* 0x000fe20000010014 */
[--C-:B------:R-:W-:Y:S02]  /*2640*/  PRMT R21, RZ, 0x5410, R82.reuse ;  /* 0x00005410ff157816 */ /* 0x100fe40000000052 */
[----:B------:R-:W-:Y:S02]  /*2650*/  PRMT R23, RZ, 0x7610, R23 ;  /* 0x00007610ff177816 */ /* 0x000fe40000000017 */
[----:B------:R-:W-:Y:S01]  /*2660*/  PRMT R82, RZ, 0x7610, R82 ;  /* 0x00007610ff527816 */ /* 0x000fe20000000052 */
[----:B------:R-:W-:-:S04]  /*2670*/  FFMA.FTZ R22, R80, R22, R29 ;  /* 0x0000001650167223 */ /* 0x000fc8000001001d */
[----:B------:R-:W-:Y:S02]  /*2680*/  FFMA.FTZ R23, R23, R82, R20 ;  /* 0x0000005217177223 */ /* 0x000fe40000010014 */
[----:B------:R-:W-:Y:S01]  /*2690*/  FFMA.FTZ R21, R31, R21, R22 ;  /* 0x000000151f157223 */ /* 0x000fe20000010016 */
[--C-:B0-----:R-:W-:Y:S02]  /*26a0*/  PRMT R80, RZ, 0x5410, R25.reuse ;  /* 0x00005410ff507816 */ /* 0x101fe40000000019 */
[----:B------:R-:W-:Y:S02]  /*26b0*/  PRMT R82, RZ, 0x7610, R25 ;  /* 0x00007610ff527816 */ /* 0x000fe40000000019 */
[----:B------:R-:W-:Y:S02]  /*26c0*/  PRMT R22, RZ, 0x5410, R24 ;  /* 0x00005410ff167816 */ /* 0x000fe40000000018 */
[----:B----4-:R-:W-:Y:S02]  /*26d0*/  PRMT R25, RZ, 0x5410, R28 ;  /* 0x00005410ff197816 */ /* 0x010fe4000000001c */
[----:B------:R-:W-:-:S03]  /*26e0*/  PRMT R24, RZ, 0x7610, R24 ;  /* 0x00007610ff187816 */ /* 0x000fc60000000018 */
[----:B------:R-:W-:Y:S01]  /*26f0*/  FFMA.FTZ R21, R22, R25, R21 ;  /* 0x0000001916157223 */ /* 0x000fe20000010015 */
[--C-:B------:R-:W-:Y:S02]  /*2700*/  PRMT R22, RZ, 0x5410, R87.reuse ;  /* 0x00005410ff167816 */ /* 0x100fe40000000057 */
        /* <DEDUP_REMOVED lines=11> */
[--C-:B------:R-:W-:Y:S01]  /*27c0*/  PRMT R22, RZ, 0x5410, R30.reuse ;  /* 0x00005410ff167816 */ /* 0x100fe2000000001e */
        /* <DEDUP_REMOVED lines=8> */
.L_x_16650:
[----:B01----:R-:W-:Y:S01]  /*2850*/  FADD.FTZ R27, R27, R20 ;  /* 0x000000141b1b7221 */ /* 0x003fe20000010000 */
[----:B------:R-:W-:Y:S05]  /*2860*/  BRA.DIV ~URZ, `(.L_x_16611) ;  /* 0x000032627f007947 */ /* 0x000fea000b800000 */
[----:B------:R0:W1:Y:S02]  /*2870*/  SHFL.BFLY PT, R20, R27, 0x1, 0x1f ;  /* 0x0c201f001b147f89 */ /* 0x00006400000e0000 */
.L_x_16651:
        /* <DEDUP_REMOVED lines=11> */
.L_x_16613:
[----:B------:R-:W-:Y:S05]  /*2930*/  BSYNC B1 ;  /* 0x0000000000017941 */ /* 0x000fea0003800000 */
.L_x_16612:
        /* <DEDUP_REMOVED lines=8> */
.L_x_16603:
[----:B------:R-:W-:Y:S05]  /*29c0*/  BSYNC B0 ;  /* 0x0000000000007941 */ /* 0x000fea0003800000 */
.L_x_16602:
[----:B------:R-:W-:Y:S05]  /*29d0*/  BRA.DIV ~URZ, `(.L_x_16615) ;  /* 0x000031727f007947 */ /* 0x000fea000b800000 */
[----:B------:R0:W1:Y:S02]  /*29e0*/  SHFL.BFLY PT, R6, R9, 0x10, 0x1f ;  /* 0x0e001f0009067f89 */ /* 0x00006400000e0000 */
.L_x_16652:
[----:B-1----:R-:W-:Y:S01]  /*29f0*/  FMNMX.FTZ R11, R6, R9, !PT ;  /* 0x00000009060b7209 */ /* 0x002fe20007810000 */
[----:B------:R-:W-:Y:S05]  /*2a00*/  BRA.DIV ~URZ, `(.L_x_16616) ;  /* 0x000031c27f007947 */ /* 0x000fea000b800000 */
[----:B------:R-:W1:Y:S02]  /*2a10*/  SHFL.BFLY PT, R6, R11, 0x8, 0x1f ;  /* 0x0d001f000b067f89 */ /* 0x000e6400000e0000 */
[----:B-1----:R-:W-:-:S05]  /*2a20*/  FMNMX.FTZ R6, R11, R6, !PT ;  /* 0x000000060b067209 */ /* 0x002fca0007810000 */
[----:B0-----:R0:W1:Y:S02]  /*2a30*/  SHFL.BFLY PT, R9, R6, 0x4, 0x1f ;  /* 0x0c801f0006097f89 */ /* 0x00106400000e0000 */
.L_x_16653:
        /* <DEDUP_REMOVED lines=40> */
.L_x_16621:
        /* <DEDUP_REMOVED lines=11> */
.L_x_16620:
[----:B------:R-:W-:Y:S05]  /*2d70*/  BSYNC B1 ;  /* 0x0000000000017941 */ /* 0x000fea0003800000 */
.L_x_16619:
        /* <DEDUP_REMOVED lines=10> */
.L_x_16624:
        /* <DEDUP_REMOVED lines=100> */
.L_x_16623:
[----:B------:R-:W-:Y:S05]  /*3460*/  BSYNC B1 ;  /* 0x0000000000017941 */ /* 0x000fea0003800000 */
.L_x_16622:
        /* <DEDUP_REMOVED lines=55> */
.L_x_16626:
[----:B------:R-:W-:Y:S05]  /*37e0*/  BSYNC B1 ;  /* 0x0000000000017941 */ /* 0x000fea0003800000 */
.L_x_16625:
        /* <DEDUP_REMOVED lines=26> */
.L_x_16618:
[----:B------:R-:W-:Y:S05]  /*3990*/  BSYNC B0 ;  /* 0x0000000000007941 */ /* 0x000fea0003800000 */
.L_x_16617:
        /* <DEDUP_REMOVED lines=45> */
.L_x_16631:
        /* <DEDUP_REMOVED lines=8> */
.L_x_16630:
[----:B------:R-:W-:Y:S05]  /*3cf0*/  BSYNC B1 ;  /* 0x0000000000017941 */ /* 0x000fea0003800000 */
.L_x_16629:
        /* <DEDUP_REMOVED lines=10> */
.L_x_16634:
        /* <DEDUP_REMOVED lines=52> */
.L_x_16633:
[----:B------:R-:W-:Y:S05]  /*40e0*/  BSYNC B1 ;  /* 0x0000000000017941 */ /* 0x000fea0003800000 */
.L_x_16632:
        /* <DEDUP_REMOVED lines=31> */
.L_x_16636:
[----:B------:R-:W-:Y:S05]  /*42e0*/  BSYNC B1 ;  /* 0x0000000000017941 */ /* 0x000fea0003800000 */
.L_x_16635:
        /* <DEDUP_REMOVED lines=14> */
.L_x_16628:
[----:B------:R-:W-:Y:S05]  /*43d0*/  BSYNC B0 ;  /* 0x0000000000007941 */ /* 0x000fea0003800000 */
.L_x_16627:
[----:B------:R-:W-:Y:S01]  /*43e0*/  BAR.SYNC.DEFER_BLOCKING 0x0 ;  /* 0x0000000000007b1d */ /* 0x000fe20000010000 */
[----:B------:R-:W-:Y:S01]  /*43f0*/  ISETP.NE.AND P0, PT, R2, RZ, PT ;  /* 0x000000ff0200720c */ /* 0x000fe20003f05270 */
[----:B0-----:R-:W-:-:S04]  /*4400*/  IMAD.MOV.U32 R9, RZ, RZ, RZ ;  /* 0x000000ffff097224 */ /* 0x001fc800078e00ff */
[----:B------:R-:W-:Y:S08]  /*4410*/  BSSY B0, `(.L_x_16637) ;  /* 0x000001d000007945 */ /* 0x000ff00003800000 */
        /* <DEDUP_REMOVED lines=28> */
.L_x_16638:
[----:B------:R-:W-:Y:S05]  /*45e0*/  BSYNC B0 ;  /* 0x0000000000007941 */ /* 0x000fea0003800000 */
.L_x_16637:
[----:B------:R-:W-:Y:S01]  /*45f0*/  BSSY B0, `(.L_x_16639) ;  /* 0x00000ed000007945 */ /* 0x000fe20003800000 */
[----:B0-----:R-:W-:Y:S01]  /*4600*/  CS2R R10, SRZ ;  /* 0x00000000000a7805 */ /* 0x001fe2000001ff00 */
[----:B------:R-:W-:Y:S05]  /*4610*/  @P1 BRA `(.L_x_16640) ;  /* 0x00000ea000001947 */ /* 0x000fea0003800000 */
[----:B------:R-:W0:Y:S01]  /*4620*/  S2R R6, SR_CTAID.Y ;  /* 0x0000000000067919 */ /* 0x000e220000002600 */
[----:B------:R-:W-:Y:S01]  /*4630*/  SHF.R.S32.HI R7, RZ, 0x1f, R2 ;  /* 0x0000001fff077819 */ /* 0x000fe20000011402 */
[----:B------:R-:W-:Y:S02]  /*4640*/  IMAD.MOV.U32 R22, RZ, RZ, c[0x0][0x1bc] ;  /* 0x00006f00ff167624 */ /* 0x000fe400078e00ff */
[----:B------:R-:W2:Y:S01]  /*4650*/  S2R R12, SR_CTAID.Z ;  /* 0x00000000000c7919 */ /* 0x000ea20000002700 */
[----:B------:R-:W-:Y:S01]  /*4660*/  LEA.HI R7, R7, R2, RZ, 0x5 ;  /* 0x0000000207077211 */ /* 0x000fe200078f28ff */
[----:B------:R-:W-:Y:S01]  /*4670*/  IMAD.MOV.U32 R9, RZ, RZ, RZ ;  /* 0x000000ffff097224 */ /* 0x000fe200078e00ff */
[----:B------:R-:W-:-:S02]  /*4680*/  SHF.R.S32.HI R22, RZ, 0x1f, R22 ;  /* 0x0000001fff167819 */ /* 0x000fc40000011416 */
[----:B------:R-:W-:-:S04]  /*4690*/  SHF.R.S32.HI R26, RZ, 0x5, R7 ;  /* 0x00000005ff1a7819 */ /* 0x000fc80000011407 */
[----:B------:R-:W-:Y:S01]  /*46a0*/  IADD3 R3, -R26, -0x1, R3 ;  /* 0xffffffff1a037810 */ /* 0x000fe20007ffe103 */
[----:B0-----:R-:W-:Y:S02]  /*46b0*/  IMAD R7, R6, c[0x0][0x1a8], RZ ;  /* 0x00006a0006077a24 */ /* 0x001fe400078e02ff */
[----:B--2---:R-:W-:Y:S01]  /*46c0*/  IMAD R21, R12, 0x40, R26 ;  /* 0x000000400c157824 */ /* 0x004fe200078e021a */
[----:B------:R-:W-:Y:S01]  /*46d0*/  LEA R26, R26, 0xe0, 0x5 ;  /* 0x000000e01a1a7811 */ /* 0x000fe200078e28ff */
[----:B------:R-:W-:-:S03]  /*46e0*/  IMAD R3, R12, -0x40, R3 ;  /* 0xffffffc00c037824 */ /* 0x000fc600078e0203 */
[----:B------:R-:W-:Y:S02]  /*46f0*/  SHF.R.S32.HI R6, RZ, 0x1f, R21 ;  /* 0x0000001fff067819 */ /* 0x000fe40000011415 */
[C---:B------:R-:W-:Y:S02]  /*4700*/  IADD3 R23, P0, R7.reuse, R21, RZ ;  /* 0x0000001507177210 */ /* 0x040fe40007f1e0ff */
[----:B------:R-:W-:Y:S02]  /*4710*/  IADD3 R26, R26, 0x10, RZ ;  /* 0x000000101a1a7810 */ /* 0x000fe40007ffe0ff */
[----:B------:R-:W-:Y:S02]  /*4720*/  LEA.HI.X.SX32 R6, R7, R6, 0x1, P0 ;  /* 0x0000000607067211 */ /* 0x000fe400000f0eff */
[----:B------:R-:W-:Y:S02]  /*4730*/  LEA R20, P0, R23, c[0x0][0x198], 0x2 ;  /* 0x0000660017147a11 */ /* 0x000fe400078010ff */
[----:B------:R-:W-:-:S02]  /*4740*/  LEA R27, R21, 0x7, 0x3 ;  /* 0x00000007151b7811 */ /* 0x000fc400078e18ff */
[----:B------:R-:W-:Y:S01]  /*4750*/  LEA.HI.X R23, R23, c[0x0][0x19c], R6, 0x2, P0 ;  /* 0x0000670017177a11 */ /* 0x000fe200000f1406 */
[----:B------:R-:W-:Y:S02]  /*4760*/  IMAD R6, R5, c[0x0][0x1c0], RZ ;  /* 0x0000700005067a24 */ /* 0x000fe400078e02ff */
[----:B------:R-:W-:-:S03]  /*4770*/  IMAD.SHL.U32 R5, R8, 0x8, RZ ;  /* 0x0000000808057824 */ /* 0x000fc600078e00ff */
[----:B------:R-:W-:Y:S02]  /*4780*/  SHF.R.S32.HI R7, RZ, 0x1f, R6 ;  /* 0x0000001fff077819 */ /* 0x000fe40000011406 */
[C---:B------:R-:W-:Y:S02]  /*4790*/  IADD3 R24, R5.reuse, 0x100, RZ ;  /* 0x0000010005187810 */ /* 0x040fe40007ffe0ff */
[----:B------:R-:W-:Y:S02]  /*47a0*/  IADD3 R25, R5, 0x200, RZ ;  /* 0x0000020005197810 */ /* 0x000fe40007ffe0ff */
.L_x_16647:
[----:B------:R-:W-:Y:S02]  /*47b0*/  IMAD.MOV.U32 R14, RZ, RZ, R20 ;  /* 0x000000ffff0e7224 */ /* 0x000fe400078e0014 */
[----:B------:R-:W-:-:S05]  /*47c0*/  IMAD.MOV.U32 R15, RZ, RZ, R23 ;  /* 0x000000ffff0f7224 */ /* 0x000fca00078e0017 */
[----:B------:R-:W2:Y:S02]  /*47d0*/  LDG.E.CONSTANT R13, [R14.64] ;  /* 0x0000000a0e0d7981 */ /* 0x000ea4000c1e9900 */
[----:B--2---:R-:W-:Y:S01]  /*47e0*/  SHF.R.S32.HI R12, RZ, 0x1f, R13 ;  /* 0x0000001fff0c7819 */ /* 0x004fe2000001140d */
[----:B------:R-:W-:-:S04]  /*47f0*/  IMAD.WIDE.U32 R16, R13, c[0x0][0x1bc], R6 ;  /* 0x00006f000d107a25 */ /* 0x000fc800078e0006 */
[----:B------:R-:W-:-:S04]  /*4800*/  IMAD R12, R12, c[0x0][0x1bc], RZ ;  /* 0x00006f000c0c7a24 */ /* 0x000fc800078e02ff */
[----:B------:R-:W-:Y:S01]  /*4810*/  IMAD R19, R13, R22, R12 ;  /* 0x000000160d137224 */ /* 0x000fe200078e020c */
[----:B------:R-:W-:-:S03]  /*4820*/  IADD3 R13, P0, R24, R16, RZ ;  /* 0x00000010180d7210 */ /* 0x000fc60007f1e0ff */
[----:B------:R-:W-:Y:S01]  /*4830*/  IMAD.IADD R40, R17, 0x1, R19 ;  /* 0x0000000111287824 */ /* 0x000fe200078e0213 */
[----:B------:R-:W-:Y:S02]  /*4840*/  IADD3 R17, P2, R25, R16, RZ ;  /* 0x0000001019117210 */ /* 0x000fe40007f5e0ff */
[----:B------:R-:W-:Y:S02]  /*4850*/  LEA R12, P1, R13, c[0x0][0x188], 0x1 ;  /* 0x000062000d0c7a11 */ /* 0x000fe400078208ff */
[-C--:B------:R-:W-:Y:S02]  /*4860*/  LEA.HI.X.SX32 R18, R24, R40.reuse, 0x1, P0 ;  /* 0x0000002818127211 */ /* 0x080fe400000f0eff */
[----:B-1----:R-:W-:Y:S02]  /*4870*/  LEA R38, P0, R17, c[0x0][0x188], 0x1 ;  /* 0x0000620011267a11 */ /* 0x002fe400078008ff */
[----:B------:R-:W-:Y:S02]  /*4880*/  LEA.HI.X.SX32 R14, R25, R40, 0x1, P2 ;  /* 0x00000028190e7211 */ /* 0x000fe400010f0eff */
[----:B------:R-:W-:-:S02]  /*4890*/  LEA.HI.X R13, R13, c[0x0][0x18c], R18, 0x1, P1 ;  /* 0x000063000d0d7a11 */ /* 0x000fc400008f0c12 */
[----:B------:R-:W-:Y:S02]  /*48a0*/  LEA.HI.X R39, R17, c[0x0][0x18c], R14, 0x1, P0 ;  /* 0x0000630011277a11 */ /* 0x000fe400000f0c0e */
[C---:B------:R-:W-:Y:S01]  /*48b0*/  IADD3 R16, P0, R5.reuse, R16, RZ ;  /* 0x0000001005107210 */ /* 0x040fe20007f1e0ff */
[----:B-----5:R0:W5:Y:S03]  /*48c0*/  LDG.E.CONSTANT R34, [R12.64] ;  /* 0x0000000a0c227981 */ /* 0x020166000c1e9900 */
[----:B------:R-:W-:Y:S01]  /*48d0*/  LEA R36, P1, R16, c[0x0][0x188], 0x1 ;  /* 0x0000620010247a11 */ /* 0x000fe200078208ff */
[----:B------:R0:W5:Y:S01]  /*48e0*/  LDG.E.CONSTANT R35, [R12.64+0x4] ;  /* 0x0000040a0c237981 */ /* 0x000162000c1e9900 */
        /* <DEDUP_REMOVED lines=8> */
[----:B0-----:R-:W0:Y:S04]  /*4970*/  LDS.128 R12, [R26+-0x10] ;  /* 0xfffff0001a0c7984 */ /* 0x001e280000000c00 */
[----:B------:R-:W2:Y:S01]  /*4980*/  LDS.128 R16, [R26] ;  /* 0x000000001a107984 */ /* 0x000ea20000000c00 */
[----:B------:R-:W-:Y:S01]  /*4990*/  ISETP.NE.AND P0, PT, R3, RZ, PT ;  /* 0x000000ff0300720c */ /* 0x000fe20003f05270 */
[----:B------:R-:W-:Y:S02]  /*49a0*/  BSSY B1, `(.L_x_16641) ;  /* 0x0000027000017945 */ /* 0x000fe40003800000 */
[----:B------:R3:W5:Y:S04]  /*49b0*/  LDG.E.CONSTANT R28, [R38.64] ;  /* 0x0000000a261c7981 */ /* 0x000768000c1e9900 */
[----:B------:R3:W5:Y:S04]  /*49c0*/  LDG.E.CONSTANT R29, [R38.64+0x4] ;  /* 0x0000040a261d7981 */ /* 0x000768000c1e9900 */
[----:B------:R3:W5:Y:S04]  /*49d0*/  LDG.E.CONSTANT R30, [R38.64+0x8] ;  /* 0x0000080a261e7981 */ /* 0x000768000c1e9900 */
[----:B------:R3:W5:Y:S01]  /*49e0*/  LDG.E.CONSTANT R31, [R38.64+0xc] ;  /* 0x00000c0a261f7981 */ /* 0x000762000c1e9900 */
[----:B0-----:R-:W-:-:S02]  /*49f0*/  F2FP.BF16.PACK_AB R13, R13, R12 ;  /* 0x0000000c0d0d723e */ /* 0x001fc400000010ff */
[----:B---3--:R-:W-:Y:S02]  /*4a00*/  F2FP.BF16.PACK_AB R38, R15, R14 ;  /* 0x0000000e0f26723e */ /* 0x008fe400000010ff */
[----:B--2---:R-:W-:Y:S01]  /*4a10*/  F2FP.BF16.PACK_AB R44, R17, R16 ;  /* 0x00000010112c723e */ /* 0x004fe200000010ff */
        /* <DEDUP_REMOVED lines=31> */
.L_x_16642:
[----:B-1----:R-:W-:Y:S05]  /*4c10*/  BSYNC B1 ;  /* 0x0000000000017941 */ /* 0x002fea0003800000 */
.L_x_16641:
        /* <DEDUP_REMOVED lines=50> */
.L_x_16644:
[----:B------:R-:W-:Y:S05]  /*4f40*/  BSYNC B1 ;  /* 0x0000000000017941 */ /* 0x000fea0003800000 */
.L_x_16643:
        /* <DEDUP_REMOVED lines=13> */
[----:B------:R-:W-:Y:S02]  /*5020*/  BSSY B1, `(.L_x_16645) ;  /* 0x000002d000017945 */ /* 0x000fe40003800000 */
        /* <DEDUP_REMOVED lines=24> */
[C---:B------:R-:W-:Y:S02]  /*51b0*/  ISETP.GE.AND P6, PT, R27.reuse, R0, PT ;  /* 0x000000001b00720c */ /* 0x040fe40003fc6270 */
[----:B------:R-:W-:-:S02]  /*51c0*/  IADD3 R33, R27, -0x2, RZ ;  /* 0xfffffffe1b217810 */ /* 0x000fc40007ffe0ff */
[-C--:B------:R-:W-:Y:S02]  /*51d0*/  ISETP.GE.AND P4, PT, R17, R0.reuse, PT ;  /* 0x000000001100720c */ /* 0x080fe40003f86270 */
[----:B------:R-:W-:Y:S02]  /*51e0*/  PRMT R16, R29, 0x7632, R16 ;  /* 0x000076321d107816 */ /* 0x000fe40000000010 */
        /* <DEDUP_REMOVED lines=16> */
.L_x_16646:
[----:B------:R-:W-:Y:S05]  /*52f0*/  BSYNC B1 ;  /* 0x0000000000017941 */ /* 0x000fea0003800000 */
.L_x_16645:
        /* <DEDUP_REMOVED lines=13> */
[----:B------:R-:W-:Y:S01]  /*53d0*/  PRMT R16, RZ, 0x5410, R12 ;  /* 0x00005410ff107816 */ /* 0x000fe2000000000c */
        /* <DEDUP_REMOVED lines=14> */
.L_x_16640:
[----:B------:R-:W-:Y:S05]  /*54c0*/  BSYNC B0 ;  /* 0x0000000000007941 */ /* 0x000fea0003800000 */
.L_x_16639:
        /* <DEDUP_REMOVED lines=9> */
[C---:B------:R-:W-:Y:S02]  /*5560*/  ISETP.GT.AND P2, PT, R2.reuse, 0x1f, PT ;  /* 0x0000001f0200780c */ /* 0x040fe40003f44270 */
[----:B------:R-:W-:-:S03]  /*5570*/  IADD3 R2, R2, 0x1f, RZ ;  /* 0x0000001f02027810 */ /* 0x000fc60007ffe0ff */
[----:B------:R-:W-:Y:S04]  /*5580*/  @!P0 STS [R0.X4+-0x220], R11 ;  /* 0xfffde00b00008388 */ /* 0x000fe80000004800 */
[----:B------:R-:W-:Y:S04]  /*5590*/  @!P0 STS [R0.X4+-0x1a0], R10 ;  /* 0xfffe600a00008388 */ /* 0x000fe80000004800 */
[----:B------:R-:W-:Y:S04]  /*55a0*/  @!P0 STS [R0.X4+-0x120], R9 ;  /* 0xfffee00900008388 */ /* 0x000fe80000004800 */
[----:B------:R-:W-:Y:S01]  /*55b0*/  BAR.SYNC.DEFER_BLOCKING 0x0 ;  /* 0x0000000000007b1d */ /* 0x000fe20000010000 */
[----:B------:R-:W-:-:S05]  /*55c0*/  ISETP.NE.AND P0, PT, R5, 0x20, PT ;  /* 0x000000200500780c */ /* 0x000fca0003f05270 */
[----:B------:R-:W0:Y:S04]  /*55d0*/  @!P1 LDS R4, [R0.X4+0xe0] ;  /* 0x0000e00000049984 */ /* 0x000e280000004800 */
[----:B------:R-:W2:Y:S04]  /*55e0*/  @!P1 LDS R3, [R0.X4+0x160] ;  /* 0x0001600000039984 */ /* 0x000ea80000004800 */
[----:B------:R-:W3:Y:S01]  /*55f0*/  @!P1 LDS R6, [R0.X4+0x1e0] ;  /* 0x0001e00000069984 */ /* 0x000ee20000004800 */
[----:B0-----:R-:W-:-:S03]  /*5600*/  @!P1 FADD.FTZ R11, R4, R11 ;  /* 0x0000000b040b9221 */ /* 0x001fc60000010000 */
[----:B------:R-:W-:Y:S01]  /*5610*/  BAR.SYNC.DEFER_BLOCKING 0x0 ;  /* 0x0000000000007b1d */ /* 0x000fe20000010000 */
[----:B--2---:R-:W-:Y:S02]  /*5620*/  @!P1 FADD.FTZ R10, R3, R10 ;  /* 0x0000000a030a9221 */ /* 0x004fe40000010000 */
[----:B---3--:R-:W-:Y:S01]  /*5630*/  @!P1 FADD.FTZ R9, R6, R9 ;  /* 0x0000000906099221 */ /* 0x008fe20000010000 */
[----:B------:R-:W-:Y:S02]  /*5640*/  ISETP.GT.U32.AND P1, PT, R2, 0x3e, PT ;  /* 0x0000003e0200780c */ /* 0x000fe40003f24070 */
[----:B------:R0:W-:Y:S04]  /*5650*/  @!P0 STS [R0.X4+-0xa0], R11 ;  /* 0xffff600b00008388 */ /* 0x0001e80000004800 */
[----:B------:R0:W-:Y:S04]  /*5660*/  @!P0 STS [R0.X4+-0x20], R10 ;  /* 0xffffe00a00008388 */ /* 0x0001e80000004800 */
[----:B------:R0:W-:Y:S04]  /*5670*/  @!P0 STS [R0.X4+0x60], R9 ;  /* 0x0000600900008388 */ /* 0x0001e80000004800 */
[----:B------:R-:W-:Y:S06]  /*5680*/  BAR.SYNC.DEFER_BLOCKING 0x0 ;  /* 0x0000000000007b1d */ /* 0x000fec0000010000 */
[----:B------:R0:W2:Y:S04]  /*5690*/  @!P2 LDS R2, [R0.X4+0xe0] ;  /* 0x0000e0000002a984 */ /* 0x0000a80000004800 */
[----:B------:R0:W3:Y:S04]  /*56a0*/  @!P2 LDS R3, [R0.X4+0x160] ;  /* 0x000160000003a984 */ /* 0x0000e80000004800 */
[----:B------:R0:W4:Y:S04]  /*56b0*/  @!P2 LDS R4, [R0.X4+0x1e0] ;  /* 0x0001e0000004a984 */ /* 0x0001280000004800 */
[----:B------:R-:W-:Y:S06]  /*56c0*/  BAR.SYNC.DEFER_BLOCKING 0x0 ;  /* 0x0000000000007b1d */ /* 0x000fec0000010000 */
[----:B------:R-:W-:Y:S05]  /*56d0*/  @P1 EXIT ;  /* 0x000000000000194d */ /* 0x000fea0003800000 */
[----:B0-----:R-:W0:Y:S01]  /*56e0*/  S2UR UR4, SR_CTAID.Y ;  /* 0x00000000000479c3 */ /* 0x001e220000002600 */
[----:B------:R-:W-:Y:S01]  /*56f0*/  ULDC UR5, c[0x0][0xc] ;  /* 0x0000030000057ab9 */ /* 0x000fe20000000800 */
[----:B---3--:R-:W-:Y:S01]  /*5700*/  @!P2 FADD.FTZ R10, R3, R10 ;  /* 0x0000000a030aa221 */ /* 0x008fe20000010000 */
[----:B------:R-:W-:Y:S01]  /*5710*/  ULDC UR8, c[0x0][0x14] ;  /* 0x0000050000087ab9 */ /* 0x000fe20000000800 */
[----:B------:R-:W-:Y:S01]  /*5720*/  IADD3 R0, R8, 0x20, RZ ;  /* 0x0000002008007810 */ /* 0x000fe20007ffe0ff */
[----:B--2---:R-:W-:-:S02]  /*5730*/  @!P2 FADD.FTZ R11, R2, R11 ;  /* 0x0000000b020ba221 */ /* 0x004fc40000010000 */
[----:B----4-:R-:W-:Y:S01]  /*5740*/  @!P2 FADD.FTZ R9, R4, R9 ;  /* 0x000000090409a221 */ /* 0x010fe20000010000 */
[----:B------:R-:W2:Y:S02]  /*5750*/  S2UR UR6, SR_CTAID.Z ;  /* 0x00000000000679c3 */ /* 0x000ea40000002700 */
[----:B------:R-:W-:Y:S02]  /*5760*/  F2FP.BF16.PACK_AB R10, R10, R11 ;  /* 0x0000000b0a0a723e */ /* 0x000fe400000010ff */
[----:B------:R-:W-:-:S04]  /*5770*/  F2FP.BF16.PACK_AB R9, RZ, R9 ;  /* 0x00000009ff09723e */ /* 0x000fc800000010ff */
[----:B------:R-:W3:Y:S01]  /*5780*/  S2UR UR7, SR_CTAID.X ;  /* 0x00000000000779c3 */ /* 0x000ee20000002500 */
[----:B0-----:R-:W-:Y:S02]  /*5790*/  UIMAD UR4, UR4, UR5, URZ ;  /* 0x00000005040472a4 */ /* 0x001fe4000f8e023f */
        /* <DEDUP_REMOVED lines=9> */
[----:B------:R-:W-:Y:S02]  /*5830*/  IADD3 R6, P0, R8, UR4, RZ ;  /* 0x0000000408067c10 */ /* 0x000fe4000ff1e0ff */
[----:B------:R-:W-:Y:S02]  /*5840*/  IADD3 R5, P1, R0, UR4, RZ ;  /* 0x0000000400057c10 */ /* 0x000fe4000ff3e0ff */
[C---:B------:R-:W-:Y:S02]  /*5850*/  LEA.HI.X.SX32 R3, R8.reuse, UR7, 0x1, P0 ;  /* 0x0000000708037c11 */ /* 0x040fe400080f0eff */
[----:B------:R-:W-:Y:S02]  /*5860*/  IADD3 R8, R8, 0x40, RZ ;  /* 0x0000004008087810 */ /* 0x000fe40007ffe0ff */
[----:B------:R-:W-:-:S02]  /*5870*/  LEA R2, P0, R6, c[0x0][0x170], 0x1 ;  /* 0x00005c0006027a11 */ /* 0x000fc400078008ff */
[----:B------:R-:W-:Y:S02]  /*5880*/  IADD3 R7, P2, R8, UR4, RZ ;  /* 0x0000000408077c10 */ /* 0x000fe4000ff5e0ff */
[----:B------:R-:W-:Y:S02]  /*5890*/  LEA.HI.X R3, R6, c[0x0][0x174], R3, 0x1, P0 ;  /* 0x00005d0006037a11 */ /* 0x000fe400000f0c03 */
[----:B------:R-:W-:Y:S02]  /*58a0*/  LEA.HI.X.SX32 R0, R0, UR7, 0x1, P1 ;  /* 0x0000000700007c11 */ /* 0x000fe400088f0eff */
[----:B------:R-:W-:Y:S01]  /*58b0*/  LEA R4, P0, R5, c[0x0][0x170], 0x1 ;  /* 0x00005c0005047a11 */ /* 0x000fe200078008ff */
[----:B------:R-:W-:Y:S01]  /*58c0*/  STG.E.U16 [R2.64], R10 ;  /* 0x0000000a02007986 */ /* 0x000fe2000c10150a */
[----:B------:R-:W-:Y:S02]  /*58d0*/  LEA.HI.X.SX32 R8, R8, UR7, 0x1, P2 ;  /* 0x0000000708087c11 */ /* 0x000fe400090f0eff */
[----:B------:R-:W-:-:S02]  /*58e0*/  LEA R6, P1, R7, c[0x0][0x170], 0x1 ;  /* 0x00005c0007067a11 */ /* 0x000fc400078208ff */
[--C-:B------:R-:W-:Y:S02]  /*58f0*/  LEA.HI.X R5, R5, c[0x0][0x174], R0.reuse, 0x1, P0 ;  /* 0x00005d0005057a11 */ /* 0x100fe400000f0c00 */
[----:B------:R-:W-:Y:S02]  /*5900*/  PRMT R0, R10, 0x7632, R0 ;  /* 0x000076320a007816 */ /* 0x000fe40000000000 */
[----:B------:R-:W-:-:S03]  /*5910*/  LEA.HI.X R7, R7, c[0x0][0x174], R8, 0x1, P1 ;  /* 0x00005d0007077a11 */ /* 0x000fc600008f0c08 */
[----:B------:R-:W-:Y:S04]  /*5920*/  STG.E.U16 [R4.64], R0 ;  /* 0x0000000004007986 */ /* 0x000fe8000c10150a */
[----:B------:R-:W-:Y:S01]  /*5930*/  STG.E.U16 [R6.64], R9 ;  /* 0x0000000906007986 */ /* 0x000fe2000c10150a */
[----:B------:R-:W-:Y:S05]  /*5940*/  EXIT ;  /* 0x000000000000794d */ /* 0x000fea0003800000 */
.L_x_16605:
[----:B------:R-:W-:Y:S01]  /*5950*/  IMAD.MOV.U32 R22, RZ, RZ, R27 ;  /* 0x000000ffff167224 */ /* 0x000fe200078e001b */
[----:B------:R-:W-:Y:S01]  /*5960*/  MOV R20, 0x59b0 ;  /* 0x000059b000147802 */ /* 0x000fe20000000f00 */
[----:B------:R-:W-:Y:S02]  /*5970*/  IMAD.MOV.U32 R23, RZ, RZ, 0x2 ;  /* 0x00000002ff177424 */ /* 0x000fe400078e00ff */
[----:B------:R-:W-:Y:S02]  /*5980*/  IMAD.MOV.U32 R24, RZ, RZ, 0x1f ;  /* 0x0000001fff187424 */ /* 0x000fe400078e00ff */
[----:B------:R-:W-:-:S02]  /*5990*/  IMAD.MOV.U32 R25, RZ, RZ, -0x1 ;  /* 0xffffffffff197424 */ /* 0x000fc400078e00ff */
[----:B------:R-:W-:Y:S05]  /*59a0*/  CALL.REL.NOINC `($__internal_347_$__cuda_sm70_shflsync_bfly_p) ;  /* 0x0000031000007944 */ /* 0x000fea0003c00000 */
[----:B-1----:R-:W-:Y:S01]  /*59b0*/  IMAD.MOV.U32 R20, RZ, RZ, R22 ;  /* 0x000000ffff147224 */ /* 0x002fe200078e0016 */
[----:B0-----:R-:W-:Y:S05]  /*59c0*/  BRA `(.L_x_16648) ;  /* 0xffffc35000007947 */ /* 0x001fea000383ffff */
.L_x_16606:
[----:B------:R-:W-:Y:S01]  /*59d0*/  IMAD.MOV.U32 R22, RZ, RZ, R27 ;  /* 0x000000ffff167224 */ /* 0x000fe200078e001b */
[----:B------:R-:W-:Y:S01]  /*59e0*/  MOV R20, 0x5a30 ;  /* 0x00005a3000147802 */ /* 0x000fe20000000f00 */
[----:B------:R-:W-:-:S02]  /*59f0*/  IMAD.MOV.U32 R23, RZ, RZ, 0x1 ;  /* 0x00000001ff177424 */ /* 0x000fc400078e00ff */
[----:B------:R-:W-:Y:S02]  /*5a00*/  IMAD.MOV.U32 R24, RZ, RZ, 0x1f ;  /* 0x0000001fff187424 */ /* 0x000fe400078e00ff */
[----:B------:R-:W-:Y:S02]  /*5a10*/  IMAD.MOV.U32 R25, RZ, RZ, -0x1 ;  /* 0xffffffffff197424 */ /* 0x000fe400078e00ff */
[----:B------:R-:W-:Y:S05]  /*5a20*/  CALL.REL.NOINC `($__internal_347_$__cuda_sm70_shflsync_bfly_p) ;  /* 0x0000029000007944 */ /* 0x000fea0003c00000 */
[----:B-1----:R-:W-:Y:S01]  /*5a30*/  IMAD.MOV.U32 R20, RZ, RZ, R22 ;  /* 0x000000ffff147224 */ /* 0x002fe200078e0016 */
[----:B0-----:R-:W-:Y:S05]  /*5a40*/  BRA `(.L_x_16649) ;  /* 0xffffc30000007947 */ /* 0x001fea000383ffff */
.L_x_16610:
[----:B------:R-:W-:Y:S01]  /*5a50*/  IMAD.MOV.U32 R22, RZ, RZ, R27 ;  /* 0x000000ffff167224 */ /* 0x000fe200078e001b */
[----:B------:R-:W-:Y:S01]  /*5a60*/  MOV R20, 0x5ab0 ;  /* 0x00005ab000147802 */ /* 0x000fe20000000f00 */
[----:B------:R-:W-:Y:S02]  /*5a70*/  IMAD.MOV.U32 R23, RZ, RZ, 0x2 ;  /* 0x00000002ff177424 */ /* 0x000fe400078e00ff */
[----:B------:R-:W-:Y:S02]  /*5a80*/  IMAD.MOV.U32 R24, RZ, RZ, 0x1f ;  /* 0x0000001fff187424 */ /* 0x000fe400078e00ff */
[----:B------:R-:W-:Y:S02]  /*5a90*/  IMAD.MOV.U32 R25, RZ, RZ, -0x1 ;  /* 0xffffffffff197424 */ /* 0x000fe400078e00ff */
[----:B------:R-:W-:Y:S05]  /*5aa0*/  CALL.REL.NOINC `($__internal_347_$__cuda_sm70_shflsync_bfly_p) ;  /* 0x0000021000007944 */ /* 0x000fea0003c00000 */
[----:B-1----:R-:W-:Y:S01]  /*5ab0*/  IMAD.MOV.U32 R20, RZ, RZ, R22 ;  /* 0x000000ffff147224 */ /* 0x002fe200078e0016 */
[----:B0-----:R-:W-:Y:S05]  /*5ac0*/  BRA `(.L_x_16650) ;  /* 0xffffcd8000007947 */ /* 0x001fea000383ffff */
.L_x_16611:
        /* <DEDUP_REMOVED lines=8> */
.L_x_16615:
[----:B------:R-:W-:Y:S01]  /*5b50*/  IMAD.MOV.U32 R22, RZ, RZ, R9 ;  /* 0x000000ffff167224 */ /* 0x000fe200078e0009 */
[----:B------:R-:W-:Y:S01]  /*5b60*/  MOV R20, 0x5bb0 ;  /* 0x00005bb000147802 */ /* 0x000fe20000000f00 */
[----:B------:R-:W-:Y:S02]  /*5b70*/  IMAD.MOV.U32 R23, RZ, RZ, 0x10 ;  /* 0x00000010ff177424 */ /* 0x000fe400078e00ff */
[----:B------:R-:W-:Y:S02]  /*5b80*/  IMAD.MOV.U32 R24, RZ, RZ, 0x1f ;  /* 0x0000001fff187424 */ /* 0x000fe400078e00ff */
[----:B------:R-:W-:Y:S02]  /*5b90*/  IMAD.MOV.U32 R25, RZ, RZ, -0x1 ;  /* 0xffffffffff197424 */ /* 0x000fe400078e00ff */
[----:B-----5:R-:W-:Y:S05]  /*5ba0*/  CALL.REL.NOINC `($__internal_347_$__cuda_sm70_shflsync_bfly_p) ;  /* 0x0000011000007944 */ /* 0x020fea0003c00000 */
[----:B-1----:R-:W-:Y:S01]  /*5bb0*/  IMAD.MOV.U32 R6, RZ, RZ, R22 ;  /* 0x000000ffff067224 */ /* 0x002fe200078e0016 */
[----:B0-----:R-:W-:Y:S05]  /*5bc0*/  BRA `(.L_x_16652) ;  /* 0xffffce2000007947 */ /* 0x001fea000383ffff */
.L_x_16616:
[----:B------:R-:W-:Y:S01]  /*5bd0*/  IMAD.MOV.U32 R22, RZ, RZ, R11 ;  /* 0x000000ffff167224 */ /* 0x000fe200078e000b */
[----:B------:R-:W-:Y:S01]  /*5be0*/  MOV R20, 0x5c30 ;  /* 0x00005c3000147802 */ /* 0x000fe20000000f00 */
[----:B------:R-:W-:-:S02]  /*5bf0*/  IMAD.MOV.U32 R23, RZ, RZ, 0x8 ;  /* 0x00000008ff177424 */ /* 0x000fc400078e00ff */
[----:B------:R-:W-:Y:S02]  /*5c00*/  IMAD.MOV.U32 R24, RZ, RZ, 0x1f ;  /* 0x0000001fff187424 */ /* 0x000fe400078e00ff */
[----:B------:R-:W-:Y:S02]  /*5c10*/  IMAD.MOV.U32 R25, RZ, RZ, -0x1 ;  /* 0xffffffffff197424 */ /* 0x000fe400078e00ff */
[----:B0----5:R-:W-:Y:S05]  /*5c20*/  CALL.REL.NOINC `($__internal_347_$__cuda_sm70_shflsync_bfly_p) ;  /* 0x0000009000007944 */ /* 0x021fea0003c00000 */
[----:B-1----:R-:W-:Y:S01]  /*5c30*/  FMNMX.FTZ R6, R11, R22, !PT ;  /* 0x000000160b067209 */ /* 0x002fe20007810000 */
[----:B0-----:R-:W-:Y:S01]  /*5c40*/  IMAD.MOV.U32 R23, RZ, RZ, 0x4 ;  /* 0x00000004ff177424 */ /* 0x001fe200078e00ff */
[----:B------:R-:W-:Y:S01]  /*5c50*/  MOV R20, 0x5ca0 ;  /* 0x00005ca000147802 */ /* 0x000fe20000000f00 */
[----:B------:R-:W-:Y:S02]  /*5c60*/  IMAD.MOV.U32 R24, RZ, RZ, 0x1f ;  /* 0x0000001fff187424 */ /* 0x000fe400078e00ff */
[----:B------:R-:W-:Y:S02]  /*5c70*/  IMAD.MOV.U32 R25, RZ, RZ, -0x1 ;  /* 0xffffffffff197424 */ /* 0x000fe400078e00ff */
[----:B------:R-:W-:Y:S02]  /*5c80*/  IMAD.MOV.U32 R22, RZ, RZ, R6 ;  /* 0x000000ffff167224 */ /* 0x000fe400078e0006 */
[----:B------:R-:W-:Y:S05]  /*5c90*/  CALL.REL.NOINC `($__internal_347_$__cuda_sm70_shflsync_bfly_p) ;  /* 0x0000002000007944 */ /* 0x000fea0003c00000 */
[----:B-1----:R-:W-:Y:S01]  /*5ca0*/  IMAD.MOV.U32 R9, RZ, RZ, R22 ;  /* 0x000000ffff097224 */ /* 0x002fe200078e0016 */
[----:B0-----:R-:W-:Y:S05]  /*5cb0*/  BRA `(.L_x_16653) ;  /* 0xffffcd8000007947 */ /* 0x001fea000383ffff */
        .weak           $__internal_347_$__cuda_sm70_shflsync_bfly_p
        .type           $__internal_347_$__cuda_sm70_shflsync_bfly_p,@function
        .size           $__internal_347_$__cuda_sm70_shflsync_bfly_p,(.L_x_25008 - $__internal_347_$__cuda_sm70_shflsync_bfly_p)
$__internal_347_$__cuda_sm70_shflsync_bfly_p:
[----:B------:R-:W-:Y:S01]  /*5cc0*/  IMAD.MOV.U32 R21, RZ, RZ, 0x0 ;  /* 0x00000000ff157424 */ /* 0x000fe200078e00ff */
[----:B------:R-:W-:Y:S04]  /*5cd0*/  WARPSYNC R25 ;  /* 0x0000001900007348 */ /* 0x000fe80003800000 */
[----:B------:R0:W1:Y:S01]  /*5ce0*/  SHFL.BFLY PT, R22, R22, R23, R24 ;  /* 0x0c00001716167389 */ /* 0x00006200000e0018 */
[----:B------:R-:W-:Y:S05]  /*5cf0*/  RET.REL.NODEC R20 `(_ZN4vllm25paged_attention_v2_kernelI13__nv_bfloat16S1_Li96ELi8ELi128ELNS_18Fp8KVCacheDataTypeE0ELb0ELi512EEEvPfS3_PT_PKS4_PKT0_SA_ifPKiSC_iPKfiiiSE_SE_iiiii) ;  /* 0xffffa30014007950 */ /* 0x000fea0003c3ffff */
.L_x_16654:
        /* <DEDUP_REMOVED lines=16> */
.L_x_25008:


//--------------------- .text._ZN4vllm25paged_attention_v2_kernelI13__nv_bfloat16S1_Li80ELi8ELi128ELNS_18Fp8KVCacheDataTypeE0ELb0ELi512EEEvPfS3_PT_PKS4_PKT0_SA_ifPKiSC_iPKfiiiSE_SE_iiiii --------------------------
	.section	.text._ZN4vllm25paged_attention_v2_kernelI13__nv_bfloat16S1_Li80ELi8ELi128ELNS_18Fp8KVCacheDataTypeE0ELb0ELi512EEEvPfS3_PT_PKS4_PKT0_SA_ifPKiSC_iPKfiiiSE_SE_iiiii,"ax",@progbits
	.sectioninfo	@"SHI_REGISTERS=71"
	.align	128
        .global         _ZN4vllm25paged_attention_v2_kernelI13__nv_bfloat16S1_Li80ELi8ELi128ELNS_18Fp8KVCacheDataTypeE0ELb0ELi512EEEvPfS3_PT_PKS4_PKT0_SA_ifPKiSC_iPKfiiiSE_SE_iiiii
        .type           _ZN4vllm25paged_attention_v2_kernelI13__nv_bfloat16S1_Li80ELi8ELi128ELNS_18Fp8KVCacheDataTypeE0ELb0ELi512EEEvPfS3_PT_PKS4_PKT0_SA_ifPKiSC_iPKfiiiSE_SE_iiiii,@function
        .size           _ZN4vllm25paged_attention_v2_kernelI13__nv_bfloat16S1_Li80ELi8ELi128ELNS_18Fp8KVCacheDataTypeE0ELb0ELi512EEEvPfS3_PT_PKS4_PKT0_SA_ifPKiSC_iPKfiiiSE_SE_iiiii,(.L_x_25009 - _ZN4vllm25paged_attention_v2_kernelI13__nv_bfloat16S1_Li80ELi8ELi128ELNS_18Fp8KVCacheDataTypeE0ELb0ELi512EEEvPfS3_PT_PKS4_PKT0_SA_ifPKiSC_iPKfiiiSE_SE_iiiii)
        .other          _ZN4vllm25paged_attention_v2_kernelI13__nv_bfloat16S1_Li80ELi8ELi128ELNS_18Fp8KVCacheDataTypeE0ELb0ELi512EEEvPfS3_PT_PKS4_PKT0_SA_ifPKiSC_iPKfiiiSE_SE_iiiii,@"STO_CUDA_ENTRY STV_DEFAULT"
_ZN4vllm25paged_attention_v2_kernelI13__nv_bfloat16S1_Li80ELi8ELi128ELNS_18Fp8KVCacheDataTypeE0ELb0ELi512EEEvPfS3_PT_PKS4_PKT0_SA_ifPKiSC_iPKfiiiSE_SE_iiiii:
.text._ZN4vllm25paged_attention_v2_kernelI13__nv_bfloat16S1_Li80ELi8ELi128ELNS_18Fp8KVCacheDataTypeE0ELb0ELi512EEEvPfS3_PT_PKS4_PKT0_SA_ifPKiSC_iPKfiiiSE_SE_iiiii:
        /* <DEDUP_REMOVED lines=117> */
.L_x_16659:
        /* <DEDUP_REMOVED lines=11> */
.L_x_16658:
[----:B------:R-:W-:Y:S05]  /*0800*/  BSYNC B1 ;  /* 0x0000000000017941 */ /* 0x000fea0003800000 */
.L_x_16657:
        /* <DEDUP_REMOVED lines=10> */
.L_x_16660:
        /* <DEDUP_REMOVED lines=17> */
.L_x_16656:
[----:B------:R-:W-:Y:S05]  /*09c0*/  BSYNC B0 ;  /* 0x0000000000007941 */ /* 0x000fea0003800000 */
.L_x_16655:
        /* <DEDUP_REMOVED lines=12> */
[----:B------:R-:W-:Y:S01]  /*0a90*/  LEA.HI R5, R5, R8, RZ, 0x3 ;  /* 0x0000000805057211 */ /* 0x000fe200078f18ff */
[----:B------:R-:W-:Y:S01]  /*0aa0*/  IMAD.MOV.U32 R16, RZ, RZ, R17 ;  /* 0x000000ffff107224 */ /* 0x000fe200078e0011 */
[----:B------:R-:W-:Y:S01]  /*0ab0*/  SHF.R.S32.HI R7, RZ, 0x1f, R6 ;  /* 0x0000001fff077819 */ /* 0x000fe20000011406 */
[----:B------:R-:W-:Y:S01]  /*0ac0*/  IMAD R17, R3, 0x28, RZ ;  /* 0x0000002803117824 */ /* 0x000fe200078e02ff */
[----:B------:R-:W-:-:S02]  /*0ad0*/  SHF.R.S32.HI R12, RZ, 0x1f, R9 ;  /* 0x0000001fff0c7819 */ /* 0x000fc40000011409 */
[----:B------:R-:W-:Y:S02]  /*0ae0*/  LOP3.LUT R5, R5, 0xfffffff8, RZ, 0xc0, !PT ;  /* 0xfffffff805057812 */ /* 0x000fe400078ec0ff */
[----:B------:R-:W-:Y:S02]  /*0af0*/  LEA.HI R7, R7, R6, RZ, 0x3 ;  /* 0x0000000607077211 */ /* 0x000fe400078f18ff */
[----:B------:R-:W-:Y:S01]  /*0b00*/  LEA.HI R12, R12, R9, RZ, 0x3 ;  /* 0x000000090c0c7211 */ /* 0x000fe200078f18ff */
[----:B------:R-:W-:Y:S01]  /*0b10*/  IMAD.IADD R5, R8, 0x1, -R5 ;  /* 0x0000000108057824 */ /* 0x000fe200078e0a05 */
[----:B------:R-:W-:Y:S02]  /*0b20*/  LOP3.LUT R7, R7, 0xfffffff8, RZ, 0xc0, !PT ;  /* 0xfffffff807077812 */ /* 0x000fe400078ec0ff */
[----:B------:R-:W-:Y:S01]  /*0b30*/  IADD3 R8, R3, 0x8, RZ ;  /* 0x0000000803087810 */ /* 0x000fe20007ffe0ff */
[----:B------:R-:W-:Y:S01]  /*0b40*/  IMAD.SHL.U32 R33, R5, 0x8, RZ ;  /* 0x0000000805217824 */ /* 0x000fe200078e00ff */
[----:B------:R-:W-:Y:S01]  /*0b50*/  LOP3.LUT R12, R12, 0xfffffff8, RZ, 0xc0, !PT ;  /* 0xfffffff80c0c7812 */ /* 0x000fe200078ec0ff */
[----:B------:R-:W-:Y:S01]  /*0b60*/  IMAD.IADD R6, R6, 0x1, -R7 ;  /* 0x0000000106067824 */ /* 0x000fe200078e0a07 */
[----:B------:R-:W-:-:S02]  /*0b70*/  SHF.R.S32.HI R11, RZ, 0x1f, R8 ;  /* 0x0000001fff0b7819 */ /* 0x000fc40000011408 */
[----:B------:R-:W-:Y:S01]  /*0b80*/  LEA.HI R19, R10, R19, RZ, 0x2 ;  /* 0x000000130a137211 */ /* 0x000fe200078f10ff */
[----:B------:R-:W-:Y:S01]  /*0b90*/  IMAD.IADD R7, R9, 0x1, -R12 ;  /* 0x0000000109077824 */ /* 0x000fe200078e0a0c */
[C---:B------:R-:W-:Y:S02]  /*0ba0*/  IADD3 R10, R3.reuse, 0xc, RZ ;  /* 0x0000000c030a7810 */ /* 0x040fe40007ffe0ff */
[----:B------:R-:W-:Y:S01]  /*0bb0*/  IADD3 R12, R3, 0x10, RZ ;  /* 0x00000010030c7810 */ /* 0x000fe20007ffe0ff */
[----:B------:R-:W-:Y:S01]  /*0bc0*/  IMAD.SHL.U32 R19, R19, 0x10, RZ ;  /* 0x0000001013137824 */ /* 0x000fe200078e00ff */
[----:B------:R-:W-:Y:S01]  /*0bd0*/  LEA.HI R20, R11, R8, RZ, 0x2 ;  /* 0x000000080b147211 */ /* 0x000fe200078f10ff */
[----:B------:R-:W-:Y:S01]  /*0be0*/  IMAD.SHL.U32 R8, R8, 0x2, RZ ;  /* 0x0000000208087824 */ /* 0x000fe200078e00ff */
[----:B------:R-:W-:Y:S02]  /*0bf0*/  IADD3 R14, R3, 0x14, RZ ;  /* 0x00000014030e7810 */ /* 0x000fe40007ffe0ff */
[----:B------:R-:W-:-:S02]  /*0c00*/  SHF.R.S32.HI R21, RZ, 0x1f, R10 ;  /* 0x0000001fff157819 */ /* 0x000fc4000001140a */
        /* <DEDUP_REMOVED lines=13> */
[----:B------:R-:W-:-:S02]  /*0ce0*/  SHF.R.S32.HI R13, RZ, 0x1f, R12 ;  /* 0x0000001fff0d7819 */ /* 0x000fc4000001140c */
[----:B------:R-:W-:Y:S02]  /*0cf0*/  LOP3.LUT R9, R9, 0xfffffff8, RZ, 0xc0, !PT ;  /* 0xfffffff809097812 */ /* 0x000fe400078ec0ff */
[----:B------:R-:W-:Y:S02]  /*0d00*/  SHF.R.S32.HI R15, RZ, 0x1f, R14 ;  /* 0x0000001fff0f7819 */ /* 0x000fe4000001140e */
[----:B------:R-:W-:Y:S01]  /*0d10*/  LEA.HI R11, R11, R10, RZ, 0x3 ;  /* 0x0000000a0b0b7211 */ /* 0x000fe200078f18ff */
[----:B------:R-:W-:Y:S01]  /*0d20*/  IMAD.IADD R8, R8, 0x1, -R9 ;  /* 0x0000000108087824 */ /* 0x000fe200078e0a09 */
[----:B------:R-:W-:Y:S02]  /*0d30*/  LEA.HI R13, R13, R12, RZ, 0x3 ;  /* 0x0000000c0d0d7211 */ /* 0x000fe400078f18ff */
[----:B------:R-:W-:Y:S02]  /*0d40*/  LEA.HI R15, R15, R14, RZ, 0x3 ;  /* 0x0000000e0f0f7211 */ /* 0x000fe400078f18ff */
[----:B------:R-:W-:-:S02]  /*0d50*/  LOP3.LUT R9, R11, 0xfffffff8, RZ, 0xc0, !PT ;  /* 0xfffffff80b097812 */ /* 0x000fc400078ec0ff */
[----:B------:R-:W-:Y:S02]  /*0d60*/  LOP3.LUT R13, R13, 0xfffffff8, RZ, 0xc0, !PT ;  /* 0xfffffff80d0d7812 */ /* 0x000fe400078ec0ff */
[----:B------:R-:W-:Y:S01]  /*0d70*/  IADD3 R18, R3, 0x18, RZ ;  /* 0x0000001803127810 */ /* 0x000fe20007ffe0ff */
[----:B------:R-:W-:Y:S01]  /*0d80*/  IMAD.IADD R9, R10, 0x1, -R9 ;  /* 0x000000010a097824 */ /* 0x000fe200078e0a09 */
[----:B------:R-:W-:Y:S01]  /*0d90*/  LOP3.LUT R11, R15, 0xfffffff8, RZ, 0xc0, !PT ;  /* 0xfffffff80f0b7812 */ /* 0x000fe200078ec0ff */
[----:B------:R-:W-:Y:S01]  /*0da0*/  IMAD.IADD R10, R12, 0x1, -R13 ;  /* 0x000000010c0a7824 */ /* 0x000fe200078e0a0d */
[C---:B------:R-:W-:Y:S01]  /*0db0*/  IADD3 R15, R3.reuse, 0x1c, RZ ;  /* 0x0000001c030f7810 */ /* 0x040fe20007ffe0ff */
[----:B------:R-:W-:Y:S01]  /*0dc0*/  IMAD.SHL.U32 R12, R18, 0x2, RZ ;  /* 0x00000002120c7824 */ /* 0x000fe200078e00ff */
[----:B------:R-:W-:Y:S01]  /*0dd0*/  IADD3 R29, R3, 0x24, RZ ;  /* 0x00000024031d7810 */ /* 0x000fe20007ffe0ff */
[----:B------:R-:W-:Y:S01]  /*0de0*/  IMAD.IADD R11, R14, 0x1, -R11 ;  /* 0x000000010e0b7824 */ /* 0x000fe200078e0a0b */
        /* <DEDUP_REMOVED lines=8> */
[----:B------:R-:W-:-:S02]  /*0e70*/  IADD3 R18, R3, 0x20, RZ ;  /* 0x0000002003127810 */ /* 0x000fc40007ffe0ff */
[----:B------:R-:W-:Y:S01]  /*0e80*/  LEA.HI R13, R13, R12, RZ, 0x3 ;  /* 0x0000000c0d0d7211 */ /* 0x000fe200078f18ff */
[----:B------:R-:W-:Y:S01]  /*0e90*/  IMAD.SHL.U32 R26, R26, 0x10, RZ ;  /* 0x000000101a1a7824 */ /* 0x000fe200078e00ff */
        /* <DEDUP_REMOVED lines=8> */
[----:B------:R-:W-:-:S02]  /*0f20*/  SHF.R.S32.HI R14, RZ, 0x1f, R15 ;  /* 0x0000001fff0e7819 */ /* 0x000fc4000001140f */
[----:B------:R-:W-:Y:S01]  /*0f30*/  LEA.HI R28, R25, R18, RZ, 0x2 ;  /* 0x00000012191c7211 */ /* 0x000fe200078f10ff */
[----:B------:R-:W-:Y:S01]  /*0f40*/  IMAD R18, R2, c[0x0][0x1c0], RZ ;  /* 0x0000700002127a24 */ /* 0x000fe200078e02ff */
[----:B------:R-:W-:Y:S02]  /*0f50*/  SHF.R.S32.HI R13, RZ, 0x1f, R24 ;  /* 0x0000001fff0d7819 */ /* 0x000fe40000011418 */
[----:B------:R-:W-:Y:S01]  /*0f60*/  LEA.HI R32, R32, R29, RZ, 0x3 ;  /* 0x0000001d20207211 */ /* 0x000fe200078f18ff */
[----:B------:R-:W-:Y:S01]  /*0f70*/  IMAD.SHL.U32 R28, R28, 0x10, RZ ;  /* 0x000000101c1c7824 */ /* 0x000fe200078e00ff */
[----:B------:R-:W-:Y:S02]  /*0f80*/  LEA.HI R14, R14, R15, RZ, 0x3 ;  /* 0x0000000f0e0e7211 */ /* 0x000fe400078f18ff */
[----:B------:R-:W-:Y:S02]  /*0f90*/  LEA.HI R13, R13, R24, RZ, 0x3 ;  /* 0x000000180d0d7211 */ /* 0x000fe400078f18ff */
[----:B------:R-:W-:-:S02]  /*0fa0*/  LOP3.LUT R36, R32, 0xfffffff8, RZ, 0xc0, !PT ;  /* 0xfffffff820247812 */ /* 0x000fc400078ec0ff */
[----:B------:R-:W-:Y:S02]  /*0fb0*/  SHF.R.S32.HI R31, RZ, 0x1f, R33 ;  /* 0x0000001fff1f7819 */ /* 0x000fe40000011421 */
[----:B------:R-:W-:Y:S02]  /*0fc0*/  IADD3 R32, P0, R18, R33, RZ ;  /* 0x0000002112207210 */ /* 0x000fe40007f1e0ff */
[----:B------:R-:W-:Y:S02]  /*0fd0*/  LOP3.LUT R14, R14, 0xfffffff8, RZ, 0xc0, !PT ;  /* 0xfffffff80e0e7812 */ /* 0x000fe400078ec0ff */
[----:B------:R-:W-:Y:S02]  /*0fe0*/  LOP3.LUT R25, R13, 0xfffffff8, RZ, 0xc0, !PT ;  /* 0xfffffff80d197812 */ /* 0x000fe400078ec0ff */
[----:B------:R-:W-:Y:S01]  /*0ff0*/  LEA.HI.X.SX32 R33, R18, R31, 0x1, P0 ;  /* 0x0000001f12217211 */ /* 0x000fe200000f0eff */
[----:B------:R-:W-:Y:S01]  /*1000*/  IMAD.IADD R13, R15, 0x1, -R14 ;  /* 0x000000010f0d7824 */ /* 0x000fe200078e0a0e */
[----:B-----5:R-:W-:Y:S01]  /*1010*/  FSETP.NEU.FTZ.AND P0, PT, R53, RZ, PT ;  /* 0x000000ff3500720b */ /* 0x020fe20003f1d000 */
[----:B------:R-:W-:Y:S01]  /*1020*/  IMAD.IADD R14, R24, 0x1, -R25 ;  /* 0x00000001180e7824 */ /* 0x000fe200078e0a19 */
[----:B------:R-:W-:Y:S01]  /*1030*/  SHF.R.S32.HI R37, RZ, 0x1f, R35 ;  /* 0x0000001fff257819 */ /* 0x000fe20000011423 */
[----:B------:R-:W-:Y:S01]  /*1040*/  IMAD.SHL.U32 R24, R20, 0x10, RZ ;  /* 0x0000001014187824 */ /* 0x000fe200078e00ff */
[----:B------:R-:W-:Y:S01]  /*1050*/  LOP3.LUT R20, R19, 0xffffffc0, RZ, 0xc0, !PT ;  /* 0xffffffc013147812 */ /* 0x000fe200078ec0ff */
[----:B------:R-:W-:Y:S01]  /*1060*/  IMAD.SHL.U32 R25, R22, 0x10, RZ ;  /* 0x0000001016197824 */ /* 0x000fe200078e00ff */
        /* <DEDUP_REMOVED lines=41> */
.L_x_16668:
        /* <DEDUP_REMOVED lines=8> */
[----:B------:R-:W-:-:S04]  /*1380*/  LEA R56, P4, R34, c[0x0][0x180], 0x1 ;  /* 0x0000600022387a11 */ /* 0x000fc800078808ff */
[----:B------:R-:W-:Y:S02]  /*1390*/  IADD3.X R35, R44, R64, R29, P2, P3 ;  /* 0x000000402c237210 */ /* 0x000fe400017e641d */
[----:B------:R-:W-:Y:S02]  /*13a0*/  LEA R62, P2, R36, c[0x0][0x180], 0x1 ;  /* 0x00006000243e7a11 */ /* 0x000fe400078408ff */
[----:B------:R-:W-:Y:S01]  /*13b0*/  LEA.HI.X R57, R34, c[0x0][0x184], R35, 0x1, P4 ;  /* 0x0000610022397a11 */ /* 0x000fe200020f0c23 */
[----:B------:R-:W-:-:S04]  /*13c0*/  IMAD.X R35, R27, 0x1, R64, P0 ;  /* 0x000000011b237824 */ /* 0x000fc800000e0640 */
[----:B------:R-:W2:Y:S01]  /*13d0*/  LDG.E.CONSTANT R56, [R56.64] ;  /* 0x0000000c38387981 */ /* 0x000ea2000c1e9900 */
[----:B------:R-:W-:-:S03]  /*13e0*/  LEA.HI.X R63, R36, c[0x0][0x184], R35, 0x1, P2 ;  /* 0x00006100243f7a11 */ /* 0x000fc600010f0c23 */
[----:B------:R-:W-:Y:S04]  /*13f0*/  LDS.64 R36, [R17+0x8] ;  /* 0x0000080011247984 */ /* 0x000fe80000000a00 */
[----:B------:R-:W3:Y:S01]  /*1400*/  LDG.E.CONSTANT R62, [R62.64] ;  /* 0x0000000c3e3e7981 */ /* 0x000ee2000c1e9900 */
[----:B------:R-:W-:-:S04]  /*1410*/  IADD3 R34, P0, P2, R8, R54, R19 ;  /* 0x0000003608227210 */ /* 0x000fc80007a1e013 */
[----:B------:R-:W-:Y:S02]  /*1420*/  LEA R66, P3, R34, c[0x0][0x180], 0x1 ;  /* 0x0000600022427a11 */ /* 0x000fe400078608ff */
[----:B------:R-:W-:-:S04]  /*1430*/  IADD3.X R35, R45, R64, R30, P0, P2 ;  /* 0x000000402d237210 */ /* 0x000fc800007e441e */
[----:B------:R-:W-:Y:S02]  /*1440*/  LEA.HI.X R67, R34, c[0x0][0x184], R35, 0x1, P3 ;  /* 0x0000610022437a11 */ /* 0x000fe400018f0c23 */
[----:B------:R-:W0:Y:S04]  /*1450*/  LDS.64 R34, [R17] ;  /* 0x0000000011227984 */ /* 0x000e280000000a00 */
[----:B------:R-:W4:Y:S01]  /*1460*/  LDG.E.CONSTANT R66, [R66.64] ;  /* 0x0000000c42427981 */ /* 0x000f22000c1e9900 */
[--C-:B0-----:R-:W-:Y:S02]  /*1470*/  PRMT R55, RZ, 0x5410, R35.reuse ;  /* 0x00005410ff377816 */ /* 0x101fe40000000023 */
[----:B------:R-:W-:Y:S02]  /*1480*/  PRMT R35, RZ, 0x7610, R35 ;  /* 0x00007610ff237816 */ /* 0x000fe40000000023 */
[----:B------:R-:W-:-:S02]  /*1490*/  PRMT R61, RZ, 0x7610, R34 ;  /* 0x00007610ff3d7816 */ /* 0x000fc40000000022 */
[----:B--2---:R-:W-:-:S05]  /*14a0*/  PRMT R68, RZ, 0x5410, R56 ;  /* 0x00005410ff447816 */ /* 0x004fca0000000038 */
[----:B------:R-:W-:Y:S01]  /*14b0*/  FMUL.FTZ R57, R55, R68 ;  /* 0x0000004437397220 */ /* 0x000fe20000410000 */
[----:B------:R-:W-:Y:S02]  /*14c0*/  PRMT R55, RZ, 0x5410, R34 ;  /* 0x00005410ff377816 */ /* 0x000fe40000000022 */
[----:B---3--:R-:W-:Y:S02]  /*14d0*/  PRMT R68, RZ, 0x5410, R62 ;  /* 0x00005410ff447816 */ /* 0x008fe4000000003e */
[----:B------:R-:W-:-:S03]  /*14e0*/  PRMT R56, RZ, 0x7610, R56 ;  /* 0x00007610ff387816 */ /* 0x000fc60000000038 */
[----:B------:R-:W-:Y:S01]  /*14f0*/  FFMA.FTZ R55, R55, R68, R57 ;  /* 0x0000004437377223 */ /* 0x000fe20000010039 */
[----:B------:R-:W-:Y:S01]  /*1500*/  IADD3 R57, P0, P2, R9, R54, R22 ;  /* 0x0000003609397210 */ /* 0x000fe20007a1e016 */
[----:B------:R-:W-:-:S03]  /*1510*/  FMUL.FTZ R35, R35, R56 ;  /* 0x0000003823237220 */ /* 0x000fc60000410000 */
[----:B------:R-:W-:Y:S02]  /*1520*/  LEA R56, P3, R57, c[0x0][0x180], 0x1 ;  /* 0x0000600039387a11 */ /* 0x000fe400078608ff */
[----:B------:R-:W-:-:S04]  /*1530*/  IADD3.X R68, R46, R64, R31, P0, P2 ;  /* 0x000000402e447210 */ /* 0x000fc800007e441f */
[----:B------:R-:W-:Y:S02]  /*1540*/  LEA.HI.X R57, R57, c[0x0][0x184], R68, 0x1, P3 ;  /* 0x0000610039397a11 */ /* 0x000fe400018f0c44 */
[----:B------:R-:W-:-:S03]  /*1550*/  PRMT R34, RZ, 0x5410, R36 ;  /* 0x00005410ff227816 */ /* 0x000fc60000000024 */
[----:B------:R-:W2:Y:S01]  /*1560*/  LDG.E.CONSTANT R56, [R56.64] ;  /* 0x0000000c38387981 */ /* 0x000ea2000c1e9900 */
[----:B----4-:R-:W-:Y:S02]  /*1570*/  PRMT R65, RZ, 0x5410, R66 ;  /* 0x00005410ff417816 */ /* 0x010fe40000000042 */
[----:B------:R-:W-:-:S03]  /*1580*/  PRMT R62, RZ, 0x7610, R62 ;  /* 0x00007610ff3e7816 */ /* 0x000fc6000000003e */
[----:B------:R-:W-:Y:S01]  /*1590*/  FFMA.FTZ R65, R34, R65, R55 ;  /* 0x0000004122417223 */ /* 0x000fe20000010037 */
[----:B------:R-:W-:Y:S01]  /*15a0*/  IADD3 R34, P0, P2, R10, R54, R21 ;  /* 0x000000360a227210 */ /* 0x000fe20007a1e015 */
[----:B------:R-:W-:-:S03]  /*15b0*/  FFMA.FTZ R61, R61, R62, R35 ;  /* 0x0000003e3d3d7223 */ /* 0x000fc60000010023 */
[----:B------:R-:W-:Y:S02]  /*15c0*/  LEA R62, P3, R34, c[0x0][0x180], 0x1 ;  /* 0x00006000223e7a11 */ /* 0x000fe400078608ff */
[----:B------:R-:W-:-:S04]  /*15d0*/  IADD3.X R35, R47, R64, R38, P0, P2 ;  /* 0x000000402f237210 */ /* 0x000fc800007e4426 */
[----:B------:R-:W-:Y:S02]  /*15e0*/  LEA.HI.X R63, R34, c[0x0][0x184], R35, 0x1, P3 ;  /* 0x00006100223f7a11 */ /* 0x000fe400018f0c23 */
[----:B------:R-:W0:Y:S04]  /*15f0*/  LDS.64 R34, [R17+0x10] ;  /* 0x0000100011227984 */ /* 0x000e280000000a00 */
[----:B------:R1:W3:Y:S01]  /*1600*/  LDG.E.CONSTANT R55, [R62.64] ;  /* 0x0000000c3e377981 */ /* 0x0002e2000c1e9900 */
[----:B------:R-:W-:Y:S02]  /*1610*/  PRMT R36, RZ, 0x7610, R36 ;  /* 0x00007610ff247816 */ /* 0x000fe40000000024 */
[----:B------:R-:W-:-:S05]  /*1620*/  PRMT R66, RZ, 0x7610, R66 ;  /* 0x00007610ff427816 */ /* 0x000fca0000000042 */
[----:B------:R-:W-:Y:S01]  /*1630*/  FFMA.FTZ R36, R36, R66, R61 ;  /* 0x0000004224247223 */ /* 0x000fe2000001003d */
[----:B------:R-:W-:Y:S02]  /*1640*/  PRMT R66, RZ, 0x5410, R37 ;  /* 0x00005410ff427816 */ /* 0x000fe40000000025 */
[--C-:B--2---:R-:W-:Y:S02]  /*1650*/  PRMT R57, RZ, 0x5410, R56.reuse ;  /* 0x00005410ff397816 */ /* 0x104fe40000000038 */
[----:B------:R-:W-:-:S03]  /*1660*/  PRMT R56, RZ, 0x7610, R56 ;  /* 0x00007610ff387816 */ /* 0x000fc60000000038 */
[----:B------:R-:W-:Y:S01]  /*1670*/  FFMA.FTZ R66, R66, R57, R65 ;  /* 0x0000003942427223 */ /* 0x000fe20000010041 */
[----:B------:R-:W-:-:S05]  /*1680*/  PRMT R65, RZ, 0x7610, R37 ;  /* 0x00007610ff417816 */ /* 0x000fca0000000025 */
[----:B------:R-:W-:Y:S01]  /*1690*/  FFMA.FTZ R65, R65, R56, R36 ;  /* 0x0000003841417223 */ /* 0x000fe20000010024 */
[----:B------:R-:W-:-:S04]  /*16a0*/  IADD3 R36, P0, P2, R11, R54, R24 ;  /* 0x000000360b247210 */ /* 0x000fc80007a1e018 */
[----:B-1----:R-:W-:Y:S02]  /*16b0*/  LEA R62, P3, R36, c[0x0][0x180], 0x1 ;  /* 0x00006000243e7a11 */ /* 0x002fe400078608ff */
[----:B------:R-:W-:-:S04]  /*16c0*/  IADD3.X R37, R48, R64, R39, P0, P2 ;  /* 0x0000004030257210 */ /* 0x000fc800007e4427 */
[----:B------:R-:W-:Y:S02]  /*16d0*/  LEA.HI.X R63, R36, c[0x0][0x184], R37, 0x1, P3 ;  /* 0x00006100243f7a11 */ /* 0x000fe400018f0c25 */
[----:B0-----:R-:W-:Y:S02]  /*16e0*/  PRMT R37, RZ, 0x5410, R34 ;  /* 0x00005410ff257816 */ /* 0x001fe40000000022 */
[----:B---3--:R-:W-:Y:S01]  /*16f0*/  PRMT R36, RZ, 0x5410, R55 ;  /* 0x00005410ff247816 */ /* 0x008fe20000000037 */
[----:B------:R-:W2:Y:S04]  /*1700*/  LDG.E.CONSTANT R62, [R62.64] ;  /* 0x0000000c3e3e7981 */ /* 0x000ea8000c1e9900 */
[----:B------:R-:W-:Y:S01]  /*1710*/  FFMA.FTZ R66, R37, R36, R66 ;  /* 0x0000002425427223 */ /* 0x000fe20000010042 */
[----:B------:R-:W-:-:S04]  /*1720*/  IADD3 R36, P0, P2, R12, R54, R23 ;  /* 0x000000360c247210 */ /* 0x000fc80007a1e017 */
[----:B------:R-:W-:Y:S02]  /*1730*/  LEA R56, P3, R36, c[0x0][0x180], 0x1 ;  /* 0x0000600024387a11 */ /* 0x000fe400078608ff */
[----:B------:R-:W-:-:S04]  /*1740*/  IADD3.X R37, R49, R64, R40, P0, P2 ;  /* 0x0000004031257210 */ /* 0x000fc800007e4428 */
[----:B------:R-:W-:Y:S02]  /*1750*/  LEA.HI.X R57, R36, c[0x0][0x184], R37, 0x1, P3 ;  /* 0x0000610024397a11 */ /* 0x000fe400018f0c25 */
[----:B------:R-:W0:Y:S04]  /*1760*/  LDS.64 R36, [R17+0x18] ;  /* 0x0000180011247984 */ /* 0x000e280000000a00 */
[----:B------:R-:W3:Y:S01]  /*1770*/  LDG.E.CONSTANT R61, [R56.64] ;  /* 0x0000000c383d7981 */ /* 0x000ee2000c1e9900 */
[----:B------:R-:W-:Y:S02]  /*1780*/  PRMT R34, RZ, 0x7610, R34 ;  /* 0x00007610ff227816 */ /* 0x000fe40000000022 */
[----:B------:R-:W-:-:S05]  /*1790*/  PRMT R55, RZ, 0x7610, R55 ;  /* 0x00007610ff377816 */ /* 0x000fca0000000037 */
[----:B------:R-:W-:Y:S01]  /*17a0*/  FFMA.FTZ R65, R34, R55, R65 ;  /* 0x0000003722417223 */ /* 0x000fe20000010041 */
[----:B------:R-:W-:Y:S02]  /*17b0*/  PRMT R55, RZ, 0x5410, R35 ;  /* 0x00005410ff377816 */ /* 0x000fe40000000023 */
[--C-:B--2---:R-:W-:Y:S02]  /*17c0*/  PRMT R34, RZ, 0x5410, R62.reuse ;  /* 0x00005410ff227816 */ /* 0x104fe4000000003e */
[----:B------:R-:W-:-:S03]  /*17d0*/  PRMT R62, RZ, 0x7610, R62 ;  /* 0x00007610ff3e7816 */ /* 0x000fc6000000003e */
[----:B------:R-:W-:Y:S01]  /*17e0*/  FFMA.FTZ R66, R55, R34, R66 ;  /* 0x0000002237427223 */ /* 0x000fe20000010042 */
[----:B------:R-:W-:Y:S02]  /*17f0*/  PRMT R34, RZ, 0x7610, R35 ;  /* 0x00007610ff227816 */ /* 0x000fe40000000023 */
[----:B0-----:R-:W-:-:S03]  /*1800*/  PRMT R35, RZ, 0x5410, R36 ;  /* 0x00005410ff237816 */ /* 0x001fc60000000024 */
[----:B------:R-:W-:Y:S01]  /*1810*/  FFMA.FTZ R65, R34, R62, R65 ;  /* 0x0000003e22417223 */ /* 0x000fe20000010041 */
[----:B---3--:R-:W-:-:S05]  /*1820*/  PRMT R34, RZ, 0x5410, R61 ;  /* 0x00005410ff227816 */ /* 0x008fca000000003d */
        /* <DEDUP_REMOVED lines=10> */
[----:B------:R-:W-:Y:S01]  /*18d0*/  IADD3 R55, P0, P2, R15, R54, R28 ;  /* 0x000000360f377210 */ /* 0x000fe20007a1e01c */
[----:B------:R-:W0:Y:S04]  /*18e0*/  LDS.64 R34, [R17+0x20] ;  /* 0x0000200011227984 */ /* 0x000e280000000a00 */
[----:B------:R2:W3:Y:S01]  /*18f0*/  LDG.E.CONSTANT R56, [R56.64] ;  /* 0x0000000c38387981 */ /* 0x0004e2000c1e9900 */
[----:B------:R-:W-:Y:S02]  /*1900*/  IADD3.X R64, R52, R64, R43, P0, P2 ;  /* 0x0000004034407210 */ /* 0x000fe400007e442b */
[----:B------:R-:W-:-:S04]  /*1910*/  LEA R54, P0, R55, c[0x0][0x180], 0x1 ;  /* 0x0000600037367a11 */ /* 0x000fc800078008ff */
[----:B------:R-:W-:-:S05]  /*1920*/  LEA.HI.X R55, R55, c[0x0][0x184], R64, 0x1, P0 ;  /* 0x0000610037377a11 */ /* 0x000fca00000f0c40 */
[----:B------:R1:W4:Y:S01]  /*1930*/  LDG.E.CONSTANT R54, [R54.64] ;  /* 0x0000000c36367981 */ /* 0x000322000c1e9900 */
[----:B------:R-:W-:Y:S02]  /*1940*/  PRMT R36, RZ, 0x7610, R36 ;  /* 0x00007610ff247816 */ /* 0x000fe40000000024 */
[----:B------:R-:W-:-:S05]  /*1950*/  PRMT R61, RZ, 0x7610, R61 ;  /* 0x00007610ff3d7816 */ /* 0x000fca000000003d */
[----:B------:R-:W-:Y:S01]  /*1960*/  FFMA.FTZ R36, R36, R61, R65 ;  /* 0x0000003d24247223 */ /* 0x000fe20000010041 */
[--C-:B-1----:R-:W-:Y:S02]  /*1970*/  PRMT R55, RZ, 0x5410, R37.reuse ;  /* 0x00005410ff377816 */ /* 0x102fe40000000025 */
[----:B------:R-:W-:Y:S02]  /*1980*/  PRMT R37, RZ, 0x7610, R37 ;  /* 0x00007610ff257816 */ /* 0x000fe40000000025 */
[--C-:B--2---:R-:W-:Y:S02]  /*1990*/  PRMT R57, RZ, 0x5410, R62.reuse ;  /* 0x00005410ff397816 */ /* 0x104fe4000000003e */
[----:B------:R-:W-:-:S03]  /*19a0*/  PRMT R62, RZ, 0x7610, R62 ;  /* 0x00007610ff3e7816 */ /* 0x000fc6000000003e */
[----:B------:R-:W-:Y:S02]  /*19b0*/  FFMA.FTZ R57, R55, R57, R66 ;  /* 0x0000003937397223 */ /* 0x000fe40000010042 */
[----:B------:R-:W-:Y:S01]  /*19c0*/  FFMA.FTZ R36, R37, R62, R36 ;  /* 0x0000003e25247223 */ /* 0x000fe20000010024 */
[----:B0-----:R-:W-:Y:S02]  /*19d0*/  PRMT R62, RZ, 0x5410, R34 ;  /* 0x00005410ff3e7816 */ /* 0x001fe40000000022 */
        /* <DEDUP_REMOVED lines=9> */
[----:B------:R-:W-:-:S04]  /*1a70*/  FFMA.FTZ R34, R34, R37, R57 ;  /* 0x0000002522227223 */ /* 0x000fc80000010039 */
[----:B------:R-:W-:-:S04]  /*1a80*/  FFMA.FTZ R35, R35, R54, R36 ;  /* 0x0000003623237223 */ /* 0x000fc80000010024 */
[----:B------:R-:W-:Y:S01]  /*1a90*/  FADD.FTZ R57, R34, R35 ;  /* 0x0000002322397221 */ /* 0x000fe20000010000 */
[----:B------:R-:W-:Y:S05]  /*1aa0*/  BRA.DIV ~URZ, `(.L_x_16664) ;  /* 0x00003cb27f007947 */ /* 0x000fea000b800000 */
[----:B------:R0:W1:Y:S02]  /*1ab0*/  SHFL.BFLY PT, R34, R57, 0x2, 0x1f ;  /* 0x0c401f0039227f89 */ /* 0x00006400000e0000 */
.L_x_16717:
[----:B01----:R-:W-:Y:S01]  /*1ac0*/  FADD.FTZ R57, R57, R34 ;  /* 0x0000002239397221 */ /* 0x003fe20000010000 */
[----:B------:R-:W-:Y:S05]  /*1ad0*/  BRA.DIV ~URZ, `(.L_x_16665) ;  /* 0x00003d027f007947 */ /* 0x000fea000b800000 */
[----:B------:R0:W1:Y:S02]  /*1ae0*/  SHFL.BFLY PT, R34, R57, 0x1, 0x1f ;  /* 0x0c201f0039227f89 */ /* 0x00006400000e0000 */
.L_x_16718:
        /* <DEDUP_REMOVED lines=9> */
.L_x_16667:
[----:B------:R-:W-:Y:S05]  /*1b80*/  BSYNC B1 ;  /* 0x0000000000017941 */ /* 0x000fea0003800000 */
.L_x_16666:
        /* <DEDUP_REMOVED lines=8> */
.L_x_16663:
        /* <DEDUP_REMOVED lines=12> */
.L_x_16673:
        /* <DEDUP_REMOVED lines=15> */
[----:B------:R-:W-:Y:S01]  /*1dc0*/  LEA R66, P2, R55, c[0x0][0x180], 0x1 ;  /* 0x0000600037427a11 */ /* 0x000fe200078408ff */
[----:B------:R-:W-:-:S05]  /*1dd0*/  IMAD.X R34, R27, 0x1, R64, P0 ;  /* 0x000000011b227824 */ /* 0x000fca00000e0640 */
[----:B------:R-:W-:Y:S02]  /*1de0*/  LEA.HI.X R67, R55, c[0x0][0x184], R34, 0x1, P2 ;  /* 0x0000610037437a11 */ /* 0x000fe400010f0c22 */
[----:B------:R0:W2:Y:S04]  /*1df0*/  LDG.E.CONSTANT R55, [R36.64] ;  /* 0x0000000c24377981 */ /* 0x0000a8000c1e9900 */
[----:B------:R-:W3:Y:S01]  /*1e00*/  LDG.E.CONSTANT R66, [R66.64] ;  /* 0x0000000c42427981 */ /* 0x000ee2000c1e9900 */
[----:B------:R-:W-:-:S03]  /*1e10*/  IADD3 R57, P0, P2, R8, R54, R19 ;  /* 0x0000003608397210 */ /* 0x000fc60007a1e013 */
[----:B------:R-:W0:Y:S02]  /*1e20*/  LDS.64 R34, [R17] ;  /* 0x0000000011227984 */ /* 0x000e240000000a00 */
[----:B0-----:R-:W-:Y:S02]  /*1e30*/  PRMT R36, RZ, 0x5410, R35 ;  /* 0x00005410ff247816 */ /* 0x001fe40000000023 */
[----:B------:R-:W-:Y:S02]  /*1e40*/  PRMT R63, RZ, 0x5410, R34 ;  /* 0x00005410ff3f7816 */ /* 0x000fe40000000022 */
[----:B--2---:R-:W-:-:S05]  /*1e50*/  PRMT R37, RZ, 0x5410, R55 ;  /* 0x00005410ff257816 */ /* 0x004fca0000000037 */
[----:B------:R-:W-:Y:S01]  /*1e60*/  FMUL.FTZ R56, R36, R37 ;  /* 0x0000002524387220 */ /* 0x000fe20000410000 */
[----:B---3--:R-:W-:-:S05]  /*1e70*/  PRMT R36, RZ, 0x5410, R66 ;  /* 0x00005410ff247816 */ /* 0x008fca0000000042 */
[----:B------:R-:W-:Y:S01]  /*1e80*/  FFMA.FTZ R63, R63, R36, R56 ;  /* 0x000000243f3f7223 */ /* 0x000fe20000010038 */
[----:B------:R-:W-:Y:S02]  /*1e90*/  LEA R56, P3, R57, c[0x0][0x180], 0x1 ;  /* 0x0000600039387a11 */ /* 0x000fe400078608ff */
[----:B------:R-:W-:-:S04]  /*1ea0*/  IADD3.X R36, R45, R64, R30, P0, P2 ;  /* 0x000000402d247210 */ /* 0x000fc800007e441e */
[----:B------:R-:W-:Y:S02]  /*1eb0*/  LEA.HI.X R57, R57, c[0x0][0x184], R36, 0x1, P3 ;  /* 0x0000610039397a11 */ /* 0x000fe400018f0c24 */
[----:B------:R-:W0:Y:S04]  /*1ec0*/  LDS.64 R36, [R17+0x8] ;  /* 0x0000080011247984 */ /* 0x000e280000000a00 */
[----:B------:R-:W2:Y:S01]  /*1ed0*/  LDG.E.CONSTANT R56, [R56.64] ;  /* 0x0000000c38387981 */ /* 0x000ea2000c1e9900 */
[----:B------:R-:W-:Y:S02]  /*1ee0*/  PRMT R35, RZ, 0x7610, R35 ;  /* 0x00007610ff237816 */ /* 0x000fe40000000023 */
[----:B------:R-:W-:Y:S02]  /*1ef0*/  PRMT R68, RZ, 0x7610, R55 ;  /* 0x00007610ff447816 */ /* 0x000fe40000000037 */
[----:B------:R-:W-:-:S02]  /*1f00*/  PRMT R65, RZ, 0x7610, R34 ;  /* 0x00007610ff417816 */ /* 0x000fc40000000022 */
[----:B------:R-:W-:Y:S01]  /*1f10*/  PRMT R66, RZ, 0x7610, R66 ;  /* 0x00007610ff427816 */ /* 0x000fe20000000042 */
[----:B------:R-:W-:-:S04]  /*1f20*/  FMUL.FTZ R35, R35, R68 ;  /* 0x0000004423237220 */ /* 0x000fc80000410000 */
        /* <DEDUP_REMOVED lines=9> */
[----:B------:R0:W2:Y:S01]  /*1fc0*/  LDG.E.CONSTANT R55, [R34.64] ;  /* 0x0000000c22377981 */ /* 0x0000a2000c1e9900 */
[----:B------:R-:W-:-:S05]  /*1fd0*/  PRMT R56, RZ, 0x7610, R56 ;  /* 0x00007610ff387816 */ /* 0x000fca0000000038 */
[----:B------:R-:W-:Y:S01]  /*1fe0*/  FFMA.FTZ R65, R36, R56, R65 ;  /* 0x0000003824417223 */ /* 0x000fe20000010041 */
[----:B------:R-:W-:Y:S02]  /*1ff0*/  IADD3 R36, P0, P2, R10, R54, R21 ;  /* 0x000000360a247210 */ /* 0x000fe40007a1e015 */
[----:B0-----:R-:W-:Y:S02]  /*2000*/  PRMT R34, RZ, 0x5410, R37 ;  /* 0x00005410ff227816 */ /* 0x001fe40000000025 */
[----:B------:R-:W-:Y:S02]  /*2010*/  LEA R56, P3, R36, c[0x0][0x180], 0x1 ;  /* 0x0000600024387a11 */ /* 0x000fe400078608ff */
[----:B------:R-:W-:-:S04]  /*2020*/  IADD3.X R57, R47, R64, R38, P0, P2 ;  /* 0x000000402f397210 */ /* 0x000fc800007e4426 */
[----:B------:R-:W-:-:S05]  /*2030*/  LEA.HI.X R57, R36, c[0x0][0x184], R57, 0x1, P3 ;  /* 0x0000610024397a11 */ /* 0x000fca00018f0c39 */
[----:B------:R-:W3:Y:S01]  /*2040*/  LDG.E.CONSTANT R56, [R56.64] ;  /* 0x0000000c38387981 */ /* 0x000ee2000c1e9900 */
[----:B------:R-:W-:Y:S02]  /*2050*/  PRMT R36, RZ, 0x7610, R37 ;  /* 0x00007610ff247816 */ /* 0x000fe40000000025 */
[----:B--2---:R-:W-:-:S05]  /*2060*/  PRMT R35, RZ, 0x5410, R55 ;  /* 0x00005410ff237816 */ /* 0x004fca0000000037 */
[----:B------:R-:W-:Y:S02]  /*2070*/  FFMA.FTZ R63, R34, R35, R63 ;  /* 0x00000023223f7223 */ /* 0x000fe4000001003f */
[----:B------:R-:W0:Y:S01]  /*2080*/  LDS.64 R34, [R17+0x10] ;  /* 0x0000100011227984 */ /* 0x000e220000000a00 */
[----:B------:R-:W-:-:S05]  /*2090*/  PRMT R55, RZ, 0x7610, R55 ;  /* 0x00007610ff377816 */ /* 0x000fca0000000037 */
[----:B------:R-:W-:Y:S01]  /*20a0*/  FFMA.FTZ R65, R36, R55, R65 ;  /* 0x0000003724417223 */ /* 0x000fe20000010041 */
[----:B---3--:R-:W-:Y:S02]  /*20b0*/  PRMT R37, RZ, 0x5410, R56 ;  /* 0x00005410ff257816 */ /* 0x008fe40000000038 */
[----:B0-----:R-:W-:-:S05]  /*20c0*/  PRMT R36, RZ, 0x5410, R34 ;  /* 0x00005410ff247816 */ /* 0x001fca0000000022 */
[----:B------:R-:W-:Y:S01]  /*20d0*/  FFMA.FTZ R63, R36, R37, R63 ;  /* 0x00000025243f7223 */ /* 0x000fe2000001003f */
[----:B------:R-:W-:-:S04]  /*20e0*/  IADD3 R37, P0, P2, R11, R54, R24 ;  /* 0x000000360b257210 */ /* 0x000fc80007a1e018 */
[----:B------:R-:W-:Y:S02]  /*20f0*/  LEA R36, P3, R37, c[0x0][0x180], 0x1 ;  /* 0x0000600025247a11 */ /* 0x000fe400078608ff */
[----:B------:R-:W-:-:S04]  /*2100*/  IADD3.X R66, R48, R64, R39, P0, P2 ;  /* 0x0000004030427210 */ /* 0x000fc800007e4427 */
[----:B------:R-:W-:-:S05]  /*2110*/  LEA.HI.X R37, R37, c[0x0][0x184], R66, 0x1, P3 ;  /* 0x0000610025257a11 */ /* 0x000fca00018f0c42 */
[----:B------:R-:W2:Y:S01]  /*2120*/  LDG.E.CONSTANT R55, [R36.64] ;  /* 0x0000000c24377981 */ /* 0x000ea2000c1e9900 */
[----:B------:R-:W-:Y:S02]  /*2130*/  PRMT R34, RZ, 0x7610, R34 ;  /* 0x00007610ff227816 */ /* 0x000fe40000000022 */
[----:B------:R-:W-:-:S05]  /*2140*/  PRMT R56, RZ, 0x7610, R56 ;  /* 0x00007610ff387816 */ /* 0x000fca0000000038 */
[----:B------:R-:W-:Y:S01]  /*2150*/  FFMA.FTZ R65, R34, R56, R65 ;  /* 0x0000003822417223 */ /* 0x000fe20000010041 */
[----:B------:R-:W-:Y:S02]  /*2160*/  PRMT R34, RZ, 0x5410, R35 ;  /* 0x00005410ff227816 */ /* 0x000fe40000000023 */
[----:B--2---:R-:W-:-:S05]  /*2170*/  PRMT R36, RZ, 0x5410, R55 ;  /* 0x00005410ff247816 */ /* 0x004fca0000000037 */
[----:B------:R-:W-:Y:S01]  /*2180*/  FFMA.FTZ R63, R34, R36, R63 ;  /* 0x00000024223f7223 */ /* 0x000fe2000001003f */
[----:B------:R-:W-:Y:S01]  /*2190*/  IADD3 R34, P0, P2, R12, R54, R23 ;  /* 0x000000360c227210 */ /* 0x000fe20007a1e017 */
[----:B------:R-:W0:Y:S03]  /*21a0*/  LDS.64 R36, [R17+0x18] ;  /* 0x0000180011247984 */ /* 0x000e260000000a00 */
[----:B------:R-:W-:Y:S02]  /*21b0*/  LEA R56, P3, R34, c[0x0][0x180], 0x1 ;  /* 0x0000600022387a11 */ /* 0x000fe400078608ff */
[----:B------:R-:W-:-:S04]  /*21c0*/  IADD3.X R57, R49, R64, R40, P0, P2 ;  /* 0x0000004031397210 */ /* 0x000fc800007e4428 */
[----:B------:R-:W-:-:S05]  /*21d0*/  LEA.HI.X R57, R34, c[0x0][0x184], R57, 0x1, P3 ;  /* 0x0000610022397a11 */ /* 0x000fca00018f0c39 */
[----:B------:R-:W2:Y:S01]  /*21e0*/  LDG.E.CONSTANT R56, [R56.64] ;  /* 0x0000000c38387981 */ /* 0x000ea2000c1e9900 */
[----:B------:R-:W-:Y:S02]  /*21f0*/  PRMT R34, RZ, 0x7610, R35 ;  /* 0x00007610ff227816 */ /* 0x000fe40000000023 */
[----:B------:R-:W-:Y:S02]  /*2200*/  PRMT R55, RZ, 0x7610, R55 ;  /* 0x00007610ff377816 */ /* 0x000fe40000000037 */
[----:B------:R-:W-:-:S03]  /*2210*/  IADD3 R35, P0, P2, R13, R54, R26 ;  /* 0x000000360d237210 */ /* 0x000fc60007a1e01a */
[----:B------:R-:W-:Y:S01]  /*2220*/  FFMA.FTZ R65, R34, R55, R65 ;  /* 0x0000003722417223 */ /* 0x000fe20000010041 */
        /* <DEDUP_REMOVED lines=8> */
[----:B------:R-:W-:-:S05]  /*22b0*/  PRMT R56, RZ, 0x7610, R56 ;  /* 0x00007610ff387816 */ /* 0x000fca0000000038 */
[----:B------:R-:W-:Y:S01]  /*22c0*/  FFMA.FTZ R36, R36, R56, R65 ;  /* 0x0000003824247223 */ /* 0x000fe20000010041 */
[----:B0-----:R-:W-:Y:S02]  /*22d0*/  PRMT R34, RZ, 0x5410, R37 ;  /* 0x00005410ff227816 */ /* 0x001fe40000000025 */
[----:B--2---:R-:W-:-:S05]  /*22e0*/  PRMT R65, RZ, 0x5410, R63 ;  /* 0x00005410ff417816 */ /* 0x004fca000000003f */
[----:B------:R-:W-:Y:S01]  /*22f0*/  FFMA.FTZ R65, R34, R65, R55 ;  /* 0x0000004122417223 */ /* 0x000fe20000010037 */
[----:B------:R-:W-:Y:S01]  /*2300*/  IADD3 R55, P0, P2, R14, R54, R25 ;  /* 0x000000360e377210 */ /* 0x000fe20007a1e019 */
[----:B------:R-:W0:Y:S03]  /*2310*/  LDS.64 R34, [R17+0x20] ;  /* 0x0000200011227984 */ /* 0x000e260000000a00 */
[----:B------:R-:W-:Y:S02]  /*2320*/  LEA R56, P3, R55, c[0x0][0x180], 0x1 ;  /* 0x0000600037387a11 */ /* 0x000fe400078608ff */
[----:B------:R-:W-:-:S04]  /*2330*/  IADD3.X R66, R51, R64, R42, P0, P2 ;  /* 0x0000004033427210 */ /* 0x000fc800007e442a */
[----:B------:R-:W-:Y:S02]  /*2340*/  LEA.HI.X R57, R55, c[0x0][0x184], R66, 0x1, P3 ;  /* 0x0000610037397a11 */ /* 0x000fe400018f0c42 */
[----:B------:R-:W-:-:S03]  /*2350*/  IADD3 R55, P0, P2, R15, R54, R28 ;  /* 0x000000360f377210 */ /* 0x000fc60007a1e01c */
[----:B------:R-:W2:Y:S01]  /*2360*/  LDG.E.CONSTANT R56, [R56.64] ;  /* 0x0000000c38387981 */ /* 0x000ea2000c1e9900 */
[----:B------:R-:W-:Y:S02]  /*2370*/  IADD3.X R64, R52, R64, R43, P0, P2 ;  /* 0x0000004034407210 */ /* 0x000fe400007e442b */
[----:B------:R-:W-:-:S04]  /*2380*/  LEA R54, P0, R55, c[0x0][0x180], 0x1 ;  /* 0x0000600037367a11 */ /* 0x000fc800078008ff */
[----:B------:R-:W-:-:S05]  /*2390*/  LEA.HI.X R55, R55, c[0x0][0x184], R64, 0x1, P0 ;  /* 0x0000610037377a11 */ /* 0x000fca00000f0c40 */
[----:B------:R-:W3:Y:S01]  /*23a0*/  LDG.E.CONSTANT R54, [R54.64] ;  /* 0x0000000c36367981 */ /* 0x000ee2000c1e9900 */
[----:B------:R-:W-:Y:S02]  /*23b0*/  PRMT R37, RZ, 0x7610, R37 ;  /* 0x00007610ff257816 */ /* 0x000fe40000000025 */
[----:B------:R-:W-:-:S05]  /*23c0*/  PRMT R63, RZ, 0x7610, R63 ;  /* 0x00007610ff3f7816 */ /* 0x000fca000000003f */
[----:B------:R-:W-:Y:S01]  /*23d0*/  FFMA.FTZ R36, R37, R63, R36 ;  /* 0x0000003f25247223 */ /* 0x000fe20000010024 */
[----:B0-----:R-:W-:Y:S02]  /*23e0*/  PRMT R64, RZ, 0x5410, R34 ;  /* 0x00005410ff407816 */ /* 0x001fe40000000022 */
[--C-:B--2---:R-:W-:Y:S02]  /*23f0*/  PRMT R37, RZ, 0x5410, R56.reuse ;  /* 0x00005410ff257816 */ /* 0x104fe40000000038 */
[----:B------:R-:W-:-:S03]  /*2400*/  PRMT R56, RZ, 0x7610, R56 ;  /* 0x00007610ff387816 */ /* 0x000fc60000000038 */
[----:B------:R-:W-:Y:S01]  /*2410*/  FFMA.FTZ R64, R64, R37, R65 ;  /* 0x0000002540407223 */ /* 0x000fe20000010041 */
[----:B------:R-:W-:-:S05]  /*2420*/  PRMT R37, RZ, 0x7610, R34 ;  /* 0x00007610ff257816 */ /* 0x000fca0000000022 */
[----:B------:R-:W-:Y:S01]  /*2430*/  FFMA.FTZ R36, R37, R56, R36 ;  /* 0x0000003825247223 */ /* 0x000fe20000010024 */
[--C-:B------:R-:W-:Y:S02]  /*2440*/  PRMT R37, RZ, 0x5410, R35.reuse ;  /* 0x00005410ff257816 */ /* 0x100fe40000000023 */
[--C-:B---3--:R-:W-:Y:S02]  /*2450*/  PRMT R34, RZ, 0x5410, R54.reuse ;  /* 0x00005410ff227816 */ /* 0x108fe40000000036 */
[----:B------:R-:W-:Y:S02]  /*2460*/  PRMT R35, RZ, 0x7610, R35 ;  /* 0x00007610ff237816 */ /* 0x000fe40000000023 */
[----:B------:R-:W-:Y:S01]  /*2470*/  PRMT R54, RZ, 0x7610, R54 ;  /* 0x00007610ff367816 */ /* 0x000fe20000000036 */
[----:B------:R-:W-:-:S04]  /*2480*/  FFMA.FTZ R34, R37, R34, R64 ;  /* 0x0000002225227223 */ /* 0x000fc80000010040 */
[----:B------:R-:W-:-:S04]  /*2490*/  FFMA.FTZ R35, R35, R54, R36 ;  /* 0x0000003623237223 */ /* 0x000fc80000010024 */
[----:B------:R-:W-:Y:S01]  /*24a0*/  FADD.FTZ R57, R34, R35 ;  /* 0x0000002322397221 */ /* 0x000fe20000010000 */
[----:B------:R-:W-:Y:S05]  /*24b0*/  BRA.DIV ~URZ, `(.L_x_16669) ;  /* 0x000033a27f007947 */ /* 0x000fea000b800000 */
[----:B------:R0:W1:Y:S02]  /*24c0*/  SHFL.BFLY PT, R34, R57, 0x2, 0x1f ;  /* 0x0c401f0039227f89 */ /* 0x00006400000e0000 */
.L_x_16719:
[----:B01----:R-:W-:Y:S01]  /*24d0*/  FADD.FTZ R57, R57, R34 ;  /* 0x0000002239397221 */ /* 0x003fe20000010000 */
[----:B------:R-:W-:Y:S05]  /*24e0*/  BRA.DIV ~URZ, `(.L_x_16670) ;  /* 0x000033f27f007947 */ /* 0x000fea000b800000 */
[----:B------:R0:W1:Y:S02]  /*24f0*/  SHFL.BFLY PT, R34, R57, 0x1, 0x1f ;  /* 0x0c201f0039227f89 */ /* 0x00006400000e0000 */
.L_x_16720:
        /* <DEDUP_REMOVED lines=11> */
.L_x_16672:
[----:B------:R-:W-:Y:S05]  /*25b0*/  BSYNC B1 ;  /* 0x0000000000017941 */ /* 0x000fea0003800000 */
.L_x_16671:
        /* <DEDUP_REMOVED lines=8> */
.L_x_16662:
[----:B------:R-:W-:Y:S05]  /*2640*/  BSYNC B0 ;  /* 0x0000000000007941 */ /* 0x000fea0003800000 */
.L_x_16661:
[----:B------:R-:W-:Y:S05]  /*2650*/  BRA.DIV ~URZ, `(.L_x_16674) ;  /* 0x000033027f007947 */ /* 0x000fea000b800000 */
[----:B------:R0:W1:Y:S02]  /*2660*/  SHFL.BFLY PT, R6, R5, 0x10, 0x1f ;  /* 0x0e001f0005067f89 */ /* 0x00006400000e0000 */
.L_x_16721:
[----:B01----:R-:W-:Y:S01]  /*2670*/  FMNMX.FTZ R5, R6, R5, !PT ;  /* 0x0000000506057209 */ /* 0x003fe20007810000 */
[----:B------:R-:W-:Y:S05]  /*2680*/  BRA.DIV ~URZ, `(.L_x_16675) ;  /* 0x000033527f007947 */ /* 0x000fea000b800000 */
[----:B------:R-:W0:Y:S02]  /*2690*/  SHFL.BFLY PT, R3, R5, 0x8, 0x1f ;  /* 0x0d001f0005037f89 */ /* 0x000e2400000e0000 */
[----:B0-----:R-:W-:-:S05]  /*26a0*/  FMNMX.FTZ R3, R5, R3, !PT ;  /* 0x0000000305037209 */ /* 0x001fca0007810000 */
[----:B------:R0:W1:Y:S02]  /*26b0*/  SHFL.BFLY PT, R6, R3, 0x4, 0x1f ;  /* 0x0c801f0003067f89 */ /* 0x00006400000e0000 */
.L_x_16722:
        /* <DEDUP_REMOVED lines=14> */
[----:B-1----:R-:W-:-:S05]  /*27a0*/  FMNMX.FTZ R7, R6, R5, !PT ;  /* 0x0000000506077209 */ /* 0x002fca0007810000 */
[----:B------:R-:W1:Y:S02]  /*27b0*/  SHFL.BFLY PT, R6, R7, 0x1, 0x1f ;  /* 0x0c201f0007067f89 */ /* 0x000e6400000e0000 */
[----:B01----:R-:W-:Y:S01]  /*27c0*/  FMNMX.FTZ R3, R7, R6, !PT ;  /* 0x0000000607037209 */ /* 0x003fe20007810000 */
        /* <DEDUP_REMOVED lines=23> */
.L_x_16680:
        /* <DEDUP_REMOVED lines=11> */
.L_x_16679:
[----:B------:R-:W-:Y:S05]  /*29f0*/  BSYNC B1 ;  /* 0x0000000000017941 */ /* 0x000fea0003800000 */
.L_x_16678:
        /* <DEDUP_REMOVED lines=11> */
.L_x_16683:
        /* <DEDUP_REMOVED lines=13> */
[----:B------:R-:W0:Y:S01]  /*2b80*/  LDS R30, [R5+0x1200] ;  /* 0x00120000051e7984 */ /* 0x000e220000000800 */
[----:B--2---:R-:W-:-:S03]  /*2b90*/  FADD.FTZ R12, -R3, R12 ;  /* 0x0000000c030c7221 */ /* 0x004fc60000010100 */
[----:B------:R-:W-:Y:S01]  /*2ba0*/  LDS R32, [R5+0x1400] ;  /* 0x0014000005207984 */ /* 0x000fe20000000800 */
[----:B------:R-:W-:Y:S02]  /*2bb0*/  FMUL.FTZ R9, R10, 1.4426950216293334961 ;  /* 0x3fb8aa3b0a097820 */ /* 0x000fe40000410000 */
[----:B------:R-:W-:Y:S01]  /*2bc0*/  FMUL.FTZ R10, R12, 1.4426950216293334961 ;  /* 0x3fb8aa3b0c0a7820 */ /* 0x000fe20000410000 */
[----:B------:R-:W-:Y:S01]  /*2bd0*/  LDS R34, [R5+0x1600] ;  /* 0x0016000005227984 */ /* 0x000fe20000000800 */
[C---:B---3--:R-:W-:Y:S02]  /*2be0*/  FADD.FTZ R14, -R3.reuse, R14 ;  /* 0x0000000e030e7221 */ /* 0x048fe40000010100 */
[----:B------:R-:W1:Y:S01]  /*2bf0*/  MUFU.EX2 R9, R9 ;  /* 0x0000000900097308 */ /* 0x000e620000000800 */
[----:B------:R-:W2:Y:S01]  /*2c00*/  LDS R12, [R5+0xe00] ;  /* 0x000e0000050c7984 */ /* 0x000ea20000000800 */
[----:B------:R-:W-:Y:S02]  /*2c10*/  FMUL.FTZ R14, R14, 1.4426950216293334961 ;  /* 0x3fb8aa3b0e0e7820 */ /* 0x000fe40000410000 */
[C---:B----4-:R-:W-:Y:S01]  /*2c20*/  FADD.FTZ R16, -R3.reuse, R16 ;  /* 0x0000001003107221 */ /* 0x050fe20000010100 */
[----:B------:R-:W3:Y:S01]  /*2c30*/  LDS R36, [R5+0x1800] ;  /* 0x0018000005247984 */ /* 0x000ee20000000800 */
[----:B------:R-:W-:-:S02]  /*2c40*/  FADD.FTZ R18, -R3, R18 ;  /* 0x0000001203127221 */ /* 0x000fc40000010100 */
[----:B------:R-:W4:Y:S01]  /*2c50*/  MUFU.EX2 R10, R10 ;  /* 0x0000000a000a7308 */ /* 0x000f220000000800 */
[----:B------:R-:W-:Y:S01]  /*2c60*/  FMUL.FTZ R16, R16, 1.4426950216293334961 ;  /* 0x3fb8aa3b10107820 */ /* 0x000fe20000410000 */
[----:B------:R-:W3:Y:S01]  /*2c70*/  LDS R38, [R5+0x1a00] ;  /* 0x001a000005267984 */ /* 0x000ee20000000800 */
[----:B------:R-:W-:Y:S02]  /*2c80*/  FMUL.FTZ R18, R18, 1.4426950216293334961 ;  /* 0x3fb8aa3b12127820 */ /* 0x000fe40000410000 */
[C---:B------:R-:W-:Y:S02]  /*2c90*/  FADD.FTZ R20, -R3.reuse, R20 ;  /* 0x0000001403147221 */ /* 0x040fe40000010100 */
[----:B------:R-:W-:Y:S01]  /*2ca0*/  FADD.FTZ R22, -R3, R22 ;  /* 0x0000001603167221 */ /* 0x000fe20000010100 */
[----:B------:R-:W0:Y:S01]  /*2cb0*/  MUFU.EX2 R14, R14 ;  /* 0x0000000e000e7308 */ /* 0x000e220000000800 */
[----:B------:R-:W-:Y:S01]  /*2cc0*/  FMUL.FTZ R20, R20, 1.4426950216293334961 ;  /* 0x3fb8aa3b14147820 */ /* 0x000fe20000410000 */
[----:B-1----:R-:W-:Y:S01]  /*2cd0*/  STS [R5+-0x400], R9 ;  /* 0xfffc000905007388 */ /* 0x002fe20000000800 */
[----:B------:R-:W-:-:S02]  /*2ce0*/  FADD.FTZ R11, R9, R6 ;  /* 0x00000006090b7221 */ /* 0x000fc40000010000 */
[----:B------:R-:W-:Y:S02]  /*2cf0*/  FMUL.FTZ R22, R22, 1.4426950216293334961 ;  /* 0x3fb8aa3b16167820 */ /* 0x000fe40000410000 */
[----:B------:R-:W-:Y:S01]  /*2d00*/  FADD.FTZ R24, -R3, R24 ;  /* 0x0000001803187221 */ /* 0x000fe20000010100 */
[----:B------:R-:W1:Y:S01]  /*2d10*/  MUFU.EX2 R16, R16 ;  /* 0x0000001000107308 */ /* 0x000e620000000800 */
[----:B----4-:R-:W-:Y:S01]  /*2d20*/  FADD.FTZ R11, R11, R10 ;  /* 0x0000000a0b0b7221 */ /* 0x010fe20000010000 */
[----:B------:R-:W-:Y:S01]  /*2d30*/  STS [R5+-0x200], R10 ;  /* 0xfffe000a05007388 */ /* 0x000fe20000000800 */
[----:B------:R-:W-:Y:S02]  /*2d40*/  FMUL.FTZ R24, R24, 1.4426950216293334961 ;  /* 0x3fb8aa3b18187820 */ /* 0x000fe40000410000 */
[C---:B------:R-:W-:Y:S02]  /*2d50*/  FADD.FTZ R26, -R3.reuse, R26 ;  /* 0x0000001a031a7221 */ /* 0x040fe40000010100 */
[----:B------:R-:W-:Y:S01]  /*2d60*/  FADD.FTZ R28, -R3, R28 ;  /* 0x0000001c031c7221 */ /* 0x000fe20000010100 */
[----:B------:R-:W4:Y:S01]  /*2d70*/  MUFU.EX2 R18, R18 ;  /* 0x0000001200127308 */ /* 0x000f220000000800 */
[----:B0-----:R-:W-:Y:S01]  /*2d80*/  FADD.FTZ R11, R11, R14 ;  /* 0x0000000e0b0b7221 */ /* 0x001fe20000010000 */
[----:B------:R-:W-:Y:S01]  /*2d90*/  STS [R5], R14 ;  /* 0x0000000e05007388 */ /* 0x000fe20000000800 */
[----:B------:R-:W-:-:S02]  /*2da0*/  FMUL.FTZ R26, R26, 1.4426950216293334961 ;  /* 0x3fb8aa3b1a1a7820 */ /* 0x000fc40000410000 */
[----:B------:R-:W-:Y:S02]  /*2db0*/  FMUL.FTZ R28, R28, 1.4426950216293334961 ;  /* 0x3fb8aa3b1c1c7820 */ /* 0x000fe40000410000 */
[C---:B------:R-:W-:Y:S01]  /*2dc0*/  FADD.FTZ R30, -R3.reuse, R30 ;  /* 0x0000001e031e7221 */ /* 0x040fe20000010100 */
[----:B------:R-:W0:Y:S01]  /*2dd0*/  MUFU.EX2 R20, R20 ;  /* 0x0000001400147308 */ /* 0x000e220000000800 */
[----:B--2---:R-:W-:Y:S01]  /*2de0*/  FADD.FTZ R12, -R3, R12 ;  /* 0x0000000c030c7221 */ /* 0x004fe20000010100 */
[----:B-1----:R-:W-:Y:S01]  /*2df0*/  STS [R5+0x200], R16 ;  /* 0x0002001005007388 */ /* 0x002fe20000000800 */
[----:B------:R-:W-:Y:S02]  /*2e00*/  FADD.FTZ R11, R11, R16 ;  /* 0x000000100b0b7221 */ /* 0x000fe40000010000 */
[----:B------:R-:W-:Y:S02]  /*2e10*/  FMUL.FTZ R12, R12, 1.4426950216293334961 ;  /* 0x3fb8aa3b0c0c7820 */ /* 0x000fe40000410000 */
[----:B------:R-:W-:Y:S01]  /*2e20*/  FMUL.FTZ R30, R30, 1.4426950216293334961 ;  /* 0x3fb8aa3b1e1e7820 */ /* 0x000fe20000410000 */
[----:B------:R-:W1:Y:S01]  /*2e30*/  MUFU.EX2 R22, R22 ;  /* 0x0000001600167308 */ /* 0x000e620000000800 */
[----:B----4-:R-:W-:Y:S01]  /*2e40*/  FADD.FTZ R11, R11, R18 ;  /* 0x000000120b0b7221 */ /* 0x010fe20000010000 */
        /* <DEDUP_REMOVED lines=8> */
[C---:B---3--:R-:W-:Y:S02]  /*2ed0*/  FADD.FTZ R36, -R3.reuse, R36 ;  /* 0x0000002403247221 */ /* 0x048fe40000010100 */
        /* <DEDUP_REMOVED lines=33> */
.L_x_16682:
[----:B------:R-:W-:Y:S05]  /*30f0*/  BSYNC B1 ;  /* 0x0000000000017941 */ /* 0x000fea0003800000 */
.L_x_16681:
        /* <DEDUP_REMOVED lines=55> */
.L_x_16685:
[----:B------:R-:W-:Y:S05]  /*3470*/  BSYNC B1 ;  /* 0x0000000000017941 */ /* 0x000fea0003800000 */
.L_x_16684:
        /* <DEDUP_REMOVED lines=26> */
.L_x_16677:
[----:B------:R-:W-:Y:S05]  /*3620*/  BSYNC B0 ;  /* 0x0000000000007941 */ /* 0x000fea0003800000 */
.L_x_16676:
        /* <DEDUP_REMOVED lines=44> */
.L_x_16690:
        /* <DEDUP_REMOVED lines=8> */
.L_x_16689:
[----:B------:R-:W-:Y:S05]  /*3970*/  BSYNC B1 ;  /* 0x0000000000017941 */ /* 0x000fea0003800000 */
.L_x_16688:
        /* <DEDUP_REMOVED lines=11> */
.L_x_16693:
        /* <DEDUP_REMOVED lines=52> */
.L_x_16692:
[----:B------:R-:W-:Y:S05]  /*3d70*/  BSYNC B1 ;  /* 0x0000000000017941 */ /* 0x000fea0003800000 */
.L_x_16691:
        /* <DEDUP_REMOVED lines=31> */
.L_x_16695:
[----:B------:R-:W-:Y:S05]  /*3f70*/  BSYNC B1 ;  /* 0x0000000000017941 */ /* 0x000fea0003800000 */
.L_x_16694:
        /* <DEDUP_REMOVED lines=14> */
.L_x_16687:
[----:B------:R-:W-:Y:S05]  /*4060*/  BSYNC B0 ;  /* 0x0000000000007941 */ /* 0x000fea0003800000 */
.L_x_16686:
        /* <DEDUP_REMOVED lines=32> */
.L_x_16697:
[----:B------:R-:W-:Y:S05]  /*4270*/  BSYNC B0 ;  /* 0x0000000000007941 */ /* 0x000fea0003800000 */
.L_x_16696:
[----:B------:R-:W-:Y:S01]  /*4280*/  BSSY B0, `(.L_x_16698) ;  /* 0x00000f2000007945 */ /* 0x000fe20003800000 */
[----:B------:R-:W-:Y:S01]  /*4290*/  CS2R R16, SRZ ;  /* 0x0000000000107805 */ /* 0x000fe2000001ff00 */
[----:B------:R-:W-:Y:S05]  /*42a0*/  @P1 BRA `(.L_x_16699) ;  /* 0x00000ef000001947 */ /* 0x000fea0003800000 */
[----:B0-----:R-:W0:Y:S01]  /*42b0*/  S2R R3, SR_CTAID.Y ;  /* 0x0000000000037919 */ /* 0x001e220000002600 */
[----:B------:R-:W-:Y:S01]  /*42c0*/  SHF.R.S32.HI R7, RZ, 0x1f, R0 ;  /* 0x0000001fff077819 */ /* 0x000fe20000011400 */
[----:B------:R-:W-:Y:S02]  /*42d0*/  IMAD.MOV.U32 R22, RZ, RZ, c[0x0][0x1bc] ;  /* 0x00006f00ff167624 */ /* 0x000fe400078e00ff */
[----:B------:R-:W1:Y:S01]  /*42e0*/  S2R R5, SR_CTAID.Z ;  /* 0x0000000000057919 */ /* 0x000e620000002700 */
[----:B------:R-:W-:Y:S01]  /*42f0*/  LEA.HI R7, R7, R0, RZ, 0x5 ;  /* 0x0000000007077211 */ /* 0x000fe200078f28ff */
[----:B------:R-:W-:Y:S01]  /*4300*/  IMAD R2, R2, c[0x0][0x1c0], RZ ;  /* 0x0000700002027a24 */ /* 0x000fe200078e02ff */
[----:B------:R-:W-:Y:S01]  /*4310*/  SHF.R.S32.HI R22, RZ, 0x1f, R22 ;  /* 0x0000001fff167819 */ /* 0x000fe20000011416 */
[----:B------:R-:W-:Y:S01]  /*4320*/  IMAD.SHL.U32 R27, R4, 0x8, RZ ;  /* 0x00000008041b7824 */ /* 0x000fe200078e00ff */
[----:B------:R-:W-:Y:S01]  /*4330*/  SHF.R.S32.HI R24, RZ, 0x5, R7 ;  /* 0x00000005ff187819 */ /* 0x000fe20000011407 */
[----:B------:R-:W-:-:S03]  /*4340*/  IMAD.U32 R7, RZ, RZ, UR6 ;  /* 0x00000006ff077e24 */ /* 0x000fc6000f8e00ff */
[C---:B------:R-:W-:Y:S02]  /*4350*/  IADD3 R25, R27.reuse, 0x100, RZ ;  /* 0x000001001b197810 */ /* 0x040fe40007ffe0ff */
[C---:B------:R-:W-:Y:S02]  /*4360*/  IADD3 R20, -R24.reuse, -0x1, R7 ;  /* 0xffffffff18147810 */ /* 0x040fe40007ffe107 */
[----:B------:R-:W-:Y:S01]  /*4370*/  IADD3 R23, R27, 0x200, RZ ;  /* 0x000002001b177810 */ /* 0x000fe20007ffe0ff */
[----:B0-----:R-:W-:Y:S02]  /*4380*/  IMAD R6, R3, c[0x0][0x1a8], RZ ;  /* 0x00006a0003067a24 */ /* 0x001fe400078e02ff */
[C---:B-1----:R-:W-:Y:S01]  /*4390*/  IMAD R19, R5.reuse, 0x40, R24 ;  /* 0x0000004005137824 */ /* 0x042fe200078e0218 */
[----:B------:R-:W-:Y:S01]  /*43a0*/  LEA R24, R24, 0xc0, 0x5 ;  /* 0x000000c018187811 */ /* 0x000fe200078e28ff */
[----:B------:R-:W-:Y:S02]  /*43b0*/  IMAD R20, R5, -0x40, R20 ;  /* 0xffffffc005147824 */ /* 0x000fe400078e0214 */
[----:B------:R-:W-:Y:S01]  /*43c0*/  IMAD.MOV.U32 R5, RZ, RZ, RZ ;  /* 0x000000ffff057224 */ /* 0x000fe200078e00ff */
[----:B------:R-:W-:-:S02]  /*43d0*/  SHF.R.S32.HI R3, RZ, 0x1f, R19 ;  /* 0x0000001fff037819 */ /* 0x000fc40000011413 */
[----:B------:R-:W-:Y:S02]  /*43e0*/  IADD3 R21, P0, R6, R19, RZ ;  /* 0x0000001306157210 */ /* 0x000fe40007f1e0ff */
[----:B------:R-:W-:Y:S02]  /*43f0*/  IADD3 R24, R24, 0x10, RZ ;  /* 0x0000001018187810 */ /* 0x000fe40007ffe0ff */
[----:B------:R-:W-:Y:S02]  /*4400*/  LEA.HI.X.SX32 R6, R6, R3, 0x1, P0 ;  /* 0x0000000306067211 */ /* 0x000fe400000f0eff */
[C---:B------:R-:W-:Y:S02]  /*4410*/  LEA R18, P0, R21.reuse, c[0x0][0x198], 0x2 ;  /* 0x0000660015127a11 */ /* 0x040fe400078010ff */
[----:B------:R-:W-:Y:S02]  /*4420*/  SHF.R.S32.HI R3, RZ, 0x1f, R2 ;  /* 0x0000001fff037819 */ /* 0x000fe40000011402 */
[----:B------:R-:W-:-:S02]  /*4430*/  LEA.HI.X R21, R21, c[0x0][0x19c], R6, 0x2, P0 ;  /* 0x0000670015157a11 */ /* 0x000fc400000f1406 */
[----:B------:R-:W-:-:S03]  /*4440*/  LEA R40, R19, 0x7, 0x3 ;  /* 0x0000000713287811 */ /* 0x000fc600078e18ff */
.L_x_16708:
[----:B------:R-:W-:Y:S01]  /*4450*/  IMAD.MOV.U32 R9, RZ, RZ, R21 ;  /* 0x000000ffff097224 */ /* 0x000fe200078e0015 */
[----:B------:R-:W0:Y:S01]  /*4460*/  LDS.128 R12, [R24] ;  /* 0x00000000180c7984 */ /* 0x000e220000000c00 */
[----:B------:R-:W-:-:S05]  /*4470*/  IMAD.MOV.U32 R8, RZ, RZ, R18 ;  /* 0x000000ffff087224 */ /* 0x000fca00078e0012 */
[----:B------:R-:W2:Y:S02]  /*4480*/  LDG.E.CONSTANT R9, [R8.64] ;  /* 0x0000000c08097981 */ /* 0x000ea4000c1e9900 */
[----:B--2---:R-:W-:-:S05]  /*4490*/  SHF.R.S32.HI R6, RZ, 0x1f, R9 ;  /* 0x0000001fff067819 */ /* 0x004fca0000011409 */
[----:B------:R-:W-:Y:S02]  /*44a0*/  IMAD R10, R6, c[0x0][0x1bc], RZ ;  /* 0x00006f00060a7a24 */ /* 0x000fe400078e02ff */
[----:B------:R-:W-:-:S04]  /*44b0*/  IMAD.WIDE.U32 R6, R9, c[0x0][0x1bc], R2 ;  /* 0x00006f0009067a25 */ /* 0x000fc800078e0002 */
[----:B------:R-:W-:Y:S01]  /*44c0*/  IMAD R11, R9, R22, R10 ;  /* 0x00000016090b7224 */ /* 0x000fe200078e020a */
[----:B------:R-:W-:-:S03]  /*44d0*/  IADD3 R10, P0, R25, R6, RZ ;  /* 0x00000006190a7210 */ /* 0x000fc60007f1e0ff */
[----:B------:R-:W-:Y:S01]  /*44e0*/  IMAD.IADD R26, R7, 0x1, R11 ;  /* 0x00000001071a7824 */ /* 0x000fe200078e020b */
[----:B------:R-:W-:-:S04]  /*44f0*/  LEA R36, P1, R10, c[0x0][0x188], 0x1 ;  /* 0x000062000a247a11 */ /* 0x000fc800078208ff */
[----:B------:R-:W-:-:S04]  /*4500*/  LEA.HI.X.SX32 R11, R25, R26, 0x1, P0 ;  /* 0x0000001a190b7211 */ /* 0x000fc800000f0eff */
[----:B------:R-:W-:-:S05]  /*4510*/  LEA.HI.X R37, R10, c[0x0][0x18c], R11, 0x1, P1 ;  /* 0x000063000a257a11 */ /* 0x000fca00008f0c0b */
[----:B-----5:R1:W5:Y:S04]  /*4520*/  LDG.E.CONSTANT R31, [R36.64] ;  /* 0x0000000c241f7981 */ /* 0x020368000c1e9900 */
[----:B------:R1:W5:Y:S04]  /*4530*/  LDG.E.CONSTANT R30, [R36.64+0x4] ;  /* 0x0000040c241e7981 */ /* 0x000368000c1e9900 */
[----:B------:R1:W5:Y:S04]  /*4540*/  LDG.E.CONSTANT R28, [R36.64+0x8] ;  /* 0x0000080c241c7981 */ /* 0x000368000c1e9900 */
[----:B------:R1:W5:Y:S01]  /*4550*/  LDG.E.CONSTANT R29, [R36.64+0xc] ;  /* 0x00000c0c241d7981 */ /* 0x000362000c1e9900 */
[----:B------:R-:W-:-:S04]  /*4560*/  IADD3 R8, P0, R27, R6, RZ ;  /* 0x000000061b087210 */ /* 0x000fc80007f1e0ff */
[----:B------:R-:W-:Y:S02]  /*4570*/  LEA.HI.X.SX32 R9, R27, R26, 0x1, P0 ;  /* 0x0000001a1b097211 */ /* 0x000fe400000f0eff */
[----:B------:R-:W-:-:S04]  /*4580*/  LEA R34, P1, R8, c[0x0][0x188], 0x1 ;  /* 0x0000620008227a11 */ /* 0x000fc800078208ff */
[----:B------:R-:W-:Y:S02]  /*4590*/  LEA.HI.X R35, R8, c[0x0][0x18c], R9, 0x1, P1 ;  /* 0x0000630008237a11 */ /* 0x000fe400008f0c09 */
[----:B------:R-:W2:Y:S01]  /*45a0*/  LDS.128 R8, [R24+-0x10] ;  /* 0xfffff00018087984 */ /* 0x000ea20000000c00 */
[----:B------:R-:W-:Y:S01]  /*45b0*/  ISETP.NE.AND P0, PT, R20, RZ, PT ;  /* 0x000000ff1400720c */ /* 0x000fe20003f05270 */
[----:B------:R-:W-:Y:S01]  /*45c0*/  BSSY B1, `(.L_x_16700) ;  /* 0x0000027000017945 */ /* 0x000fe20003800000 */
[----:B0-----:R-:W-:Y:S01]  /*45d0*/  F2FP.BF16.PACK_AB R12, R13, R12 ;  /* 0x0000000c0d0c723e */ /* 0x001fe200000010ff */
[----:B------:R0:W5:Y:S04]  /*45e0*/  LDG.E.CONSTANT R39, [R34.64] ;  /* 0x0000000c22277981 */ /* 0x000168000c1e9900 */
[----:B------:R0:W5:Y:S04]  /*45f0*/  LDG.E.CONSTANT R32, [R34.64+0x4] ;  /* 0x0000040c22207981 */ /* 0x000168000c1e9900 */
[----:B------:R0:W5:Y:S04]  /*4600*/  LDG.E.CONSTANT R38, [R34.64+0x8] ;  /* 0x0000080c22267981 */ /* 0x000168000c1e9900 */
[----:B------:R0:W5:Y:S01]  /*4610*/  LDG.E.CONSTANT R33, [R34.64+0xc] ;  /* 0x00000c0c22217981 */ /* 0x000162000c1e9900 */
[----:B--2---:R-:W-:-:S02]  /*4620*/  F2FP.BF16.PACK_AB R8, R9, R8 ;  /* 0x000000080908723e */ /* 0x004fc400000010ff */
[----:B0-----:R-:W-:Y:S01]  /*4630*/  F2FP.BF16.PACK_AB R35, R11, R10 ;  /* 0x0000000a0b23723e */ /* 0x001fe200000010ff */
[----:B------:R-:W-:Y:S05]  /*4640*/  @P0 BRA `(.L_x_16701) ;  /* 0x000001e000000947 */ /* 0x000fea0003800000 */
[C---:B-1----:R-:W-:Y:S02]  /*4650*/  IADD3 R9, R40.reuse, -0x7, RZ ;  /* 0xfffffff928097810 */ /* 0x042fe40007ffe0ff */
        /* <DEDUP_REMOVED lines=29> */
.L_x_16701:
[----:B-1----:R-:W-:Y:S05]  /*4830*/  BSYNC B1 ;  /* 0x0000000000017941 */ /* 0x002fea0003800000 */
.L_x_16700:
        /* <DEDUP_REMOVED lines=27> */
[----:B------:R-:W-:Y:S02]  /*49f0*/  IADD3 R32, R40, -0x4, RZ ;  /* 0xfffffffc28207810 */ /* 0x000fe40007ffe0ff */
        /* <DEDUP_REMOVED lines=22> */
.L_x_16703:
[----:B------:R-:W-:Y:S05]  /*4b60*/  BSYNC B1 ;  /* 0x0000000000017941 */ /* 0x000fea0003800000 */
.L_x_16702:
        /* <DEDUP_REMOVED lines=11> */
[----:B------:R-:W-:Y:S01]  /*4c20*/  FADD.FTZ R12, R12, R33 ;  /* 0x000000210c0c7221 */ /* 0x000fe20000010000 */
[----:B------:R-:W-:Y:S01]  /*4c30*/  PRMT R30, RZ, 0x7610, R30 ;  /* 0x00007610ff1e7816 */ /* 0x000fe2000000001e */
[----:B------:R-:W-:Y:S01]  /*4c40*/  BSSY B1, `(.L_x_16704) ;  /* 0x000004f000017945 */ /* 0x000fe20003800000 */
[--C-:B------:R-:W-:Y:S01]  /*4c50*/  PRMT R15, RZ, 0x5410, R28.reuse ;  /* 0x00005410ff0f7816 */ /* 0x100fe2000000001c */
[----:B------:R-:W-:Y:S01]  /*4c60*/  FADD.FTZ R13, R13, R31 ;  /* 0x0000001f0d0d7221 */ /* 0x000fe20000010000 */
[----:B------:R-:W-:Y:S01]  /*4c70*/  PRMT R28, RZ, 0x7610, R28 ;  /* 0x00007610ff1c7816 */ /* 0x000fe2000000001c */
[----:B------:R-:W-:Y:S01]  /*4c80*/  FADD.FTZ R14, R14, R30 ;  /* 0x0000001e0e0e7221 */ /* 0x000fe20000010000 */
[----:B------:R-:W-:Y:S01]  /*4c90*/  ISETP.GT.AND P2, PT, R4, 0xf, PT ;  /* 0x0000000f0400780c */ /* 0x000fe20003f44270 */
[----:B------:R-:W-:Y:S01]  /*4ca0*/  FADD.FTZ R17, R12, R17 ;  /* 0x000000110c117221 */ /* 0x000fe20000010000 */
[----:B------:R-:W-:Y:S01]  /*4cb0*/  IADD3 R19, R19, 0x4, RZ ;  /* 0x0000000413137810 */ /* 0x000fe20007ffe0ff */
[----:B------:R-:W-:Y:S01]  /*4cc0*/  FADD.FTZ R13, R13, R14 ;  /* 0x0000000e0d0d7221 */ /* 0x000fe20000010000 */
[--C-:B------:R-:W-:Y:S01]  /*4cd0*/  PRMT R14, RZ, 0x5410, R29.reuse ;  /* 0x00005410ff0e7816 */ /* 0x100fe2000000001d */
[----:B------:R-:W-:Y:S01]  /*4ce0*/  FADD.FTZ R28, R15, R28 ;  /* 0x0000001c0f1c7221 */ /* 0x000fe20000010000 */
[----:B------:R-:W-:-:S02]  /*4cf0*/  PRMT R29, RZ, 0x7610, R29 ;  /* 0x00007610ff1d7816 */ /* 0x000fc4000000001d */
[----:B------:R-:W-:Y:S01]  /*4d00*/  ISETP.GE.AND P1, PT, R19, UR5, PT ;  /* 0x0000000513007c0c */ /* 0x000fe2000bf26270 */
        /* <DEDUP_REMOVED lines=45> */
.L_x_16707:
[----:B------:R-:W-:Y:S05]  /*4fe0*/  BSYNC B2 ;  /* 0x0000000000027941 */ /* 0x000fea0003800000 */
.L_x_16706:
        /* <DEDUP_REMOVED lines=8> */
[----:B------:R-:W-:Y:S01]  /*5070*/  FADD.FTZ R6, R6, R8 ;  /* 0x0000000806067221 */ /* 0x000fe20000010000 */
[----:B------:R-:W-:Y:S01]  /*5080*/  PRMT R8, RZ, 0x5410, R11 ;  /* 0x00005410ff087816 */ /* 0x000fe2000000000b */
        /* <DEDUP_REMOVED lines=10> */
.L_x_16705:
[----:B------:R-:W-:Y:S05]  /*5130*/  BSYNC B1 ;  /* 0x0000000000017941 */ /* 0x000fea0003800000 */
.L_x_16704:
[----:B------:R-:W-:Y:S02]  /*5140*/  IADD3 R18, P0, R18, 0x10, RZ ;  /* 0x0000001012127810 */ /* 0x000fe40007f1e0ff */
[----:B------:R-:W-:Y:S02]  /*5150*/  IADD3 R40, R40, 0x20, RZ ;  /* 0x0000002028287810 */ /* 0x000fe40007ffe0ff */
[----:B------:R-:W-:Y:S01]  /*5160*/  IADD3 R20, R20, -0x4, RZ ;  /* 0xfffffffc14147810 */ /* 0x000fe20007ffe0ff */
[----:B------:R-:W-:Y:S01]  /*5170*/  IMAD.X R21, RZ, RZ, R21, P0 ;  /* 0x000000ffff157224 */ /* 0x000fe200000e0615 */
[----:B------:R-:W-:Y:S01]  /*5180*/  IADD3 R24, R24, 0x80, RZ ;  /* 0x0000008018187810 */ /* 0x000fe20007ffe0ff */
[----:B------:R-:W-:Y:S05]  /*5190*/  @!P1 BRA `(.L_x_16708) ;  /* 0xfffff2b000009947 */ /* 0x000fea000383ffff */
.L_x_16699:
[----:B------:R-:W-:Y:S05]  /*51a0*/  BSYNC B0 ;  /* 0x0000000000007941 */ /* 0x000fea0003800000 */
.L_x_16698:
[----:B------:R-:W-:Y:S01]  /*51b0*/  LOP3.LUT R2, R0, 0xffffffc0, RZ, 0xc0, !PT ;  /* 0xffffffc000027812 */ /* 0x000fe200078ec0ff */
[----:B------:R-:W-:Y:S01]  /*51c0*/  BAR.SYNC.DEFER_BLOCKING 0x0 ;  /* 0x0000000000007b1d */ /* 0x000fe20000010000 */
[----:B0-----:R-:W-:Y:S01]  /*51d0*/  SHF.R.S32.HI R3, RZ, 0x1f, R0 ;  /* 0x0000001fff037819 */ /* 0x001fe20000011400 */
[----:B------:R-:W-:Y:S01]  /*51e0*/  IMAD.MOV.U32 R8, RZ, RZ, R5 ;  /* 0x000000ffff087224 */ /* 0x000fe200078e0005 */
        /* <DEDUP_REMOVED lines=14> */
[----:B------:R0:W-:Y:S08]  /*52d0*/  STS [R0.X4+-0x140], R16 ;  /* 0xfffec01000007388 */ /* 0x0001f00000004800 */
[----:B------:R0:W-:Y:S02]  /*52e0*/  @!P2 STS [R0.X4+-0xc0], R8 ;  /* 0xffff40080000a388 */ /* 0x0001e40000004800 */
.L_x_16710:
[----:B------:R-:W-:Y:S05]  /*52f0*/  BSYNC B0 ;  /* 0x0000000000007941 */ /* 0x000fea0003800000 */
.L_x_16709:
[----:B------:R-:W-:Y:S06]  /*5300*/  BAR.SYNC.DEFER_BLOCKING 0x0 ;  /* 0x0000000000007b1d */ /* 0x000fec0000010000 */
[----:B------:R-:W-:Y:S01]  /*5310*/  BSSY B0, `(.L_x_16711) ;  /* 0x0000009000007945 */ /* 0x000fe20003800000 */
[----:B------:R-:W-:Y:S05]  /*5320*/  @P3 BRA `(.L_x_16712) ;  /* 0x0000007000003947 */ /* 0x000fea0003800000 */
[----:B------:R-:W-:Y:S01]  /*5330*/  ISETP.GT.AND P2, PT, R4, 0xf, PT ;  /* 0x0000000f0400780c */ /* 0x000fe20003f44270 */
[----:B------:R-:W1:Y:S04]  /*5340*/  LDS R2, [R0.X4+0xc0] ;  /* 0x0000c00000027984 */ /* 0x000e680000004800 */
[----:B------:R-:W2:Y:S08]  /*5350*/  LDS R3, [R0.X4+0x140] ;  /* 0x0001400000037984 */ /* 0x000eb00000004800 */
[----:B------:R-:W3:Y:S01]  /*5360*/  @!P2 LDS R5, [R0.X4+0x1c0] ;  /* 0x0001c0000005a984 */ /* 0x000ee20000004800 */
[----:B01----:R-:W-:-:S02]  /*5370*/  FADD.FTZ R17, R17, R2 ;  /* 0x0000000211117221 */ /* 0x003fc40000010000 */
[----:B--2---:R-:W-:Y:S02]  /*5380*/  FADD.FTZ R16, R16, R3 ;  /* 0x0000000310107221 */ /* 0x004fe40000010000 */
[----:B---3--:R-:W-:Y:S02]  /*5390*/  @!P2 FADD.FTZ R8, R5, R8 ;  /* 0x000000080508a221 */ /* 0x008fe40000010000 */
.L_x_16712:
[----:B------:R-:W-:Y:S05]  /*53a0*/  BSYNC B0 ;  /* 0x0000000000007941 */ /* 0x000fea0003800000 */
.L_x_16711:
[----:B------:R-:W-:Y:S06]  /*53b0*/  BAR.SYNC.DEFER_BLOCKING 0x0 ;  /* 0x0000000000007b1d */ /* 0x000fec0000010000 */
[----:B------:R-:W-:Y:S01]  /*53c0*/  BSSY B0, `(.L_x_16713) ;  /* 0x0000006000007945 */ /* 0x000fe20003800000 */
[----:B------:R-:W-:Y:S05]  /*53d0*/  @P4 BRA `(.L_x_16714) ;  /* 0x0000004000004947 */ /* 0x000fea0003800000 */
[----:B------:R-:W-:Y:S01]  /*53e0*/  ISETP.GT.AND P2, PT, R4, 0xf, PT ;  /* 0x0000000f0400780c */ /* 0x000fe20003f44270 */
[----:B------:R1:W-:Y:S04]  /*53f0*/  STS [R0.X4+-0x80], R17 ;  /* 0xffff801100007388 */ /* 0x0003e80000004800 */
[----:B------:R1:W-:Y:S08]  /*5400*/  STS [R0.X4], R16 ;  /* 0x0000001000007388 */ /* 0x0003f00000004800 */
[----:B------:R1:W-:Y:S02]  /*5410*/  @!P2 STS [R0.X4+0x80], R8 ;  /* 0x000080080000a388 */ /* 0x0003e40000004800 */
.L_x_16714:
[----:B------:R-:W-:Y:S05]  /*5420*/  BSYNC B0 ;  /* 0x0000000000007941 */ /* 0x000fea0003800000 */
.L_x_16713:
[----:B------:R-:W-:Y:S06]  /*5430*/  BAR.SYNC.DEFER_BLOCKING 0x0 ;  /* 0x0000000000007b1d */ /* 0x000fec0000010000 */
[----:B------:R-:W-:Y:S01]  /*5440*/  BSSY B0, `(.L_x_16715) ;  /* 0x0000009000007945 */ /* 0x000fe20003800000 */
[----:B------:R-:W-:Y:S05]  /*5450*/  @P0 BRA `(.L_x_16716) ;  /* 0x0000007000000947 */ /* 0x000fea0003800000 */
[----:B------:R-:W-:Y:S01]  /*5460*/  ISETP.GT.AND P0, PT, R4, 0xf, PT ;  /* 0x0000000f0400780c */ /* 0x000fe20003f04270 */
[----:B------:R-:W2:Y:S04]  /*5470*/  LDS R2, [R0.X4+0xc0] ;  /* 0x0000c00000027984 */ /* 0x000ea80000004800 */
[----:B------:R-:W3:Y:S08]  /*5480*/  LDS R3, [R0.X4+0x140] ;  /* 0x0001400000037984 */ /* 0x000ef00000004800 */
[----:B------:R-:W4:Y:S01]  /*5490*/  @!P0 LDS R5, [R0.X4+0x1c0] ;  /* 0x0001c00000058984 */ /* 0x000f220000004800 */
[----:B012---:R-:W-:-:S02]  /*54a0*/  FADD.FTZ R17, R17, R2 ;  /* 0x0000000211117221 */ /* 0x007fc40000010000 */
[----:B---3--:R-:W-:Y:S02]  /*54b0*/  FADD.FTZ R16, R16, R3 ;  /* 0x0000000310107221 */ /* 0x008fe40000010000 */
[----:B----4-:R-:W-:Y:S02]  /*54c0*/  @!P0 FADD.FTZ R8, R5, R8 ;  /* 0x0000000805088221 */ /* 0x010fe40000010000 */
.L_x_16716:
[----:B------:R-:W-:Y:S05]  /*54d0*/  BSYNC B0 ;  /* 0x0000000000007941 */ /* 0x000fea0003800000 */
.L_x_16715:
[----:B------:R-:W-:Y:S06]  /*54e0*/  BAR.SYNC.DEFER_BLOCKING 0x0 ;  /* 0x0000000000007b1d */ /* 0x000fec0000010000 */
[----:B------:R-:W-:Y:S05]  /*54f0*/  @P1 EXIT ;  /* 0x000000000000194d */ /* 0x000fea0003800000 */
[----:B------:R-:W2:Y:S01]  /*5500*/  S2UR UR4, SR_CTAID.Y ;  /* 0x00000000000479c3 */ /* 0x000ea20000002600 */
[----:B------:R-:W-:Y:S01]  /*5510*/  ULDC UR5, c[0x0][0xc] ;  /* 0x0000030000057ab9 */ /* 0x000fe20000000800 */
[----:B01----:R-:W-:Y:S01]  /*5520*/  IADD3 R0, R4, 0x20, RZ ;  /* 0x0000002004007810 */ /* 0x003fe20007ffe0ff */
[----:B------:R-:W-:Y:S01]  /*5530*/  ULDC UR8, c[0x0][0x14] ;  /* 0x0000050000087ab9 */ /* 0x000fe20000000800 */
[----:B------:R-:W-:-:S04]  /*5540*/  F2FP.BF16.PACK_AB R16, R16, R17 ;  /* 0x000000111010723e */ /* 0x000fc800000010ff */
[----:B------:R-:W0:Y:S08]  /*5550*/  S2UR UR6, SR_CTAID.Z ;  /* 0x00000000000679c3 */ /* 0x000e300000002700 */
[----:B------:R-:W1:Y:S01]  /*5560*/  S2UR UR7, SR_CTAID.X ;  /* 0x00000000000779c3 */ /* 0x000e620000002500 */
[----:B--2---:R-:W-:Y:S02]  /*5570*/  UIMAD UR4, UR4, UR5, URZ ;  /* 0x00000005040472a4 */ /* 0x004fe4000f8e023f */
        /* <DEDUP_REMOVED lines=15> */
[----:B------:R-:W-:Y:S02]  /*5670*/  ISETP.GT.AND P0, PT, R4, 0xf, PT ;  /* 0x0000000f0400780c */ /* 0x000fe40003f04270 */
[C---:B------:R-:W-:Y:S01]  /*5680*/  LEA R6, P1, R5.reuse, c[0x0][0x170], 0x1 ;  /* 0x00005c0005067a11 */ /* 0x040fe200078208ff */
[----:B------:R0:W-:Y:S03]  /*5690*/  STG.E.U16 [R2.64], R16 ;  /* 0x0000001002007986 */ /* 0x0001e6000c10150c */
[--C-:B------:R-:W-:Y:S02]  /*56a0*/  LEA.HI.X R7, R5, c[0x0][0x174], R0.reuse, 0x1, P1 ;  /* 0x00005d0005077a11 */ /* 0x100fe400008f0c00 */
[----:B------:R-:W-:-:S05]  /*56b0*/  PRMT R0, R16, 0x7632, R0 ;  /* 0x0000763210007816 */ /* 0x000fca0000000000 */
        /* <DEDUP_REMOVED lines=10> */
.L_x_16664:
[----:B------:R-:W-:Y:S01]  /*5760*/  IMAD.MOV.U32 R36, RZ, RZ, R57 ;  /* 0x000000ffff247224 */ /* 0x000fe200078e0039 */
[----:B------:R-:W-:Y:S01]  /*5770*/  MOV R34, 0x57c0 ;  /* 0x000057c000227802 */ /* 0x000fe20000000f00 */
[----:B------:R-:W-:Y:S02]  /*5780*/  IMAD.MOV.U32 R37, RZ, RZ, 0x2 ;  /* 0x00000002ff257424 */ /* 0x000fe400078e00ff */
[----:B------:R-:W-:Y:S02]  /*5790*/  IMAD.MOV.U32 R54, RZ, RZ, 0x1f ;  /* 0x0000001fff367424 */ /* 0x000fe400078e00ff */
[----:B------:R-:W-:Y:S02]  /*57a0*/  IMAD.MOV.U32 R55, RZ, RZ, -0x1 ;  /* 0xffffffffff377424 */ /* 0x000fe400078e00ff */
[----:B------:R-:W-:Y:S05]  /*57b0*/  CALL.REL.NOINC `($__internal_348_$__cuda_sm70_shflsync_bfly_p) ;  /* 0x0000031000007944 */ /* 0x000fea0003c00000 */
[----:B-1----:R-:W-:Y:S01]  /*57c0*/  IMAD.MOV.U32 R34, RZ, RZ, R36 ;  /* 0x000000ffff227224 */ /* 0x002fe200078e0024 */
[----:B0-----:R-:W-:Y:S05]  /*57d0*/  BRA `(.L_x_16717) ;  /* 0xffffc2e000007947 */ /* 0x001fea000383ffff */
.L_x_16665:
[----:B------:R-:W-:Y:S01]  /*57e0*/  IMAD.MOV.U32 R36, RZ, RZ, R57 ;  /* 0x000000ffff247224 */ /* 0x000fe200078e0039 */
[----:B------:R-:W-:Y:S01]  /*57f0*/  MOV R34, 0x5840 ;  /* 0x0000584000227802 */ /* 0x000fe20000000f00 */
[----:B------:R-:W-:-:S02]  /*5800*/  IMAD.MOV.U32 R37, RZ, RZ, 0x1 ;  /* 0x00000001ff257424 */ /* 0x000fc400078e00ff */
[----:B------:R-:W-:Y:S02]  /*5810*/  IMAD.MOV.U32 R54, RZ, RZ, 0x1f ;  /* 0x0000001fff367424 */ /* 0x000fe400078e00ff */
[----:B------:R-:W-:Y:S02]  /*5820*/  IMAD.MOV.U32 R55, RZ, RZ, -0x1 ;  /* 0xffffffffff377424 */ /* 0x000fe400078e00ff */
[----:B------:R-:W-:Y:S05]  /*5830*/  CALL.REL.NOINC `($__internal_348_$__cuda_sm70_shflsync_bfly_p) ;  /* 0x0000029000007944 */ /* 0x000fea0003c00000 */
[----:B-1----:R-:W-:Y:S01]  /*5840*/  IMAD.MOV.U32 R34, RZ, RZ, R36 ;  /* 0x000000ffff227224 */ /* 0x002fe200078e0024 */
[----:B0-----:R-:W-:Y:S05]  /*5850*/  BRA `(.L_x_16718) ;  /* 0xffffc29000007947 */ /* 0x001fea000383ffff */
.L_x_16669:
        /* <DEDUP_REMOVED lines=8> */
.L_x_16670:
        /* <DEDUP_REMOVED lines=8> */
.L_x_16674:
[----:B------:R-:W-:Y:S01]  /*5960*/  IMAD.MOV.U32 R36, RZ, RZ, R5 ;  /* 0x000000ffff247224 */ /* 0x000fe200078e0005 */
[----:B------:R-:W-:Y:S01]  /*5970*/  MOV R34, 0x59c0 ;  /* 0x000059c000227802 */ /* 0x000fe20000000f00 */
[----:B------:R-:W-:Y:S02]  /*5980*/  IMAD.MOV.U32 R37, RZ, RZ, 0x10 ;  /* 0x00000010ff257424 */ /* 0x000fe400078e00ff */
[----:B------:R-:W-:Y:S02]  /*5990*/  IMAD.MOV.U32 R54, RZ, RZ, 0x1f ;  /* 0x0000001fff367424 */ /* 0x000fe400078e00ff */
[----:B------:R-:W-:Y:S02]  /*59a0*/  IMAD.MOV.U32 R55, RZ, RZ, -0x1 ;  /* 0xffffffffff377424 */ /* 0x000fe400078e00ff */
[----:B-----5:R-:W-:Y:S05]  /*59b0*/  CALL.REL.NOINC `($__internal_348_$__cuda_sm70_shflsync_bfly_p) ;  /* 0x0000011000007944 */ /* 0x020fea0003c00000 */
[----:B-1----:R-:W-:Y:S01]  /*59c0*/  IMAD.MOV.U32 R6, RZ, RZ, R36 ;  /* 0x000000ffff067224 */ /* 0x002fe200078e0024 */
[----:B0-----:R-:W-:Y:S05]  /*59d0*/  BRA `(.L_x_16721) ;  /* 0xffffcc9000007947 */ /* 0x001fea000383ffff */
.L_x_16675:
[----:B------:R-:W-:Y:S01]  /*59e0*/  IMAD.MOV.U32 R36, RZ, RZ, R5 ;  /* 0x000000ffff247224 */ /* 0x000fe200078e0005 */
[----:B------:R-:W-:Y:S01]  /*59f0*/  MOV R34, 0x5a40 ;  /* 0x00005a4000227802 */ /* 0x000fe20000000f00 */
[----:B------:R-:W-:-:S02]  /*5a00*/  IMAD.MOV.U32 R37, RZ, RZ, 0x8 ;  /* 0x00000008ff257424 */ /* 0x000fc400078e00ff */
[----:B------:R-:W-:Y:S02]  /*5a10*/  IMAD.MOV.U32 R54, RZ, RZ, 0x1f ;  /* 0x0000001fff367424 */ /* 0x000fe400078e00ff */
[----:B------:R-:W-:Y:S02]  /*5a20*/  IMAD.MOV.U32 R55, RZ, RZ, -0x1 ;  /* 0xffffffffff377424 */ /* 0x000fe400078e00ff */
[----:B-----5:R-:W-:Y:S05]  /*5a30*/  CALL.REL.NOINC `($__internal_348_$__cuda_sm70_shflsync_bfly_p) ;  /* 0x0000009000007944 */ /* 0x020fea0003c00000 */
[----:B-1----:R-:W-:Y:S01]  /*5a40*/  FMNMX.FTZ R3, R5, R36, !PT ;  /* 0x0000002405037209 */ /* 0x002fe20007810000 */
[----:B0-----:R-:W-:Y:S01]  /*5a50*/  IMAD.MOV.U32 R37, RZ, RZ, 0x4 ;  /* 0x00000004ff257424 */ /* 0x001fe200078e00ff */
[----:B------:R-:W-:Y:S01]  /*5a60*/  MOV R34, 0x5ab0 ;  /* 0x00005ab000227802 */ /* 0x000fe20000000f00 */
[----:B------:R-:W-:Y:S02]  /*5a70*/  IMAD.MOV.U32 R54, RZ, RZ, 0x1f ;  /* 0x0000001fff367424 */ /* 0x000fe400078e00ff */
[----:B------:R-:W-:Y:S02]  /*5a80*/  IMAD.MOV.U32 R55, RZ, RZ, -0x1 ;  /* 0xffffffffff377424 */ /* 0x000fe400078e00ff */
[----:B------:R-:W-:Y:S02]  /*5a90*/  IMAD.MOV.U32 R36, RZ, RZ, R3 ;  /* 0x000000ffff247224 */ /* 0x000fe400078e0003 */
[----:B------:R-:W-:Y:S05]  /*5aa0*/  CALL.REL.NOINC `($__internal_348_$__cuda_sm70_shflsync_bfly_p) ;  /* 0x0000002000007944 */ /* 0x000fea0003c00000 */
[----:B-1----:R-:W-:Y:S01]  /*5ab0*/  IMAD.MOV.U32 R6, RZ, RZ, R36 ;  /* 0x000000ffff067224 */ /* 0x002fe200078e0024 */
[----:B0-----:R-:W-:Y:S05]  /*5ac0*/  BRA `(.L_x_16722) ;  /* 0xffffcbf000007947 */ /* 0x001fea000383ffff */
        .weak           $__internal_348_$__cuda_sm70_shflsync_bfly_p
        .type           $__internal_348_$__cuda_sm70_shflsync_bfly_p,@function
        .size           $__internal_348_$__cuda_sm70_shflsync_bfly_p,(.L_x_25009 - $__internal_348_$__cuda_sm70_shflsync_bfly_p)
$__internal_348_$__cuda_sm70_shflsync_bfly_p:
[----:B------:R-:W-:Y:S01]  /*5ad0*/  IMAD.MOV.U32 R35, RZ, RZ, 0x0 ;  /* 0x00000000ff237424 */ /* 0x000fe200078e00ff */
[----:B------:R-:W-:Y:S04]  /*5ae0*/  WARPSYNC R55 ;  /* 0x0000003700007348 */ /* 0x000fe80003800000 */
[----:B------:R0:W1:Y:S01]  /*5af0*/  SHFL.BFLY PT, R36, R36, R37, R54 ;  /* 0x0c00002524247389 */ /* 0x00006200000e0036 */
[----:B------:R-:W-:Y:S05]  /*5b00*/  RET.REL.NODEC R34 `(_ZN4vllm25paged_attention_v2_kernelI13__nv_bfloat16S1_Li80ELi8ELi128ELNS_18Fp8KVCacheDataTypeE0ELb0ELi512EEEvPfS3_PT_PKS4_PKT0_SA_ifPKiSC_iPKfiiiSE_SE_iiiii) ;  /* 0xffffa4f022007950 */ /* 0x000fea0003c3ffff */
.L_x_16723:
        /* <DEDUP_REMOVED lines=15> */
.L_x_25009:


//--------------------- .text._ZN4vllm25paged_attention_v2_kernelI13__nv_bfloat16S1_Li64ELi8ELi128ELNS_18Fp8KVCacheDataTypeE0ELb0ELi512EEEvPfS3_PT_PKS4_PKT0_SA_ifPKiSC_iPKfiiiSE_SE_iiiii --------------------------
	.section	.text._ZN4vllm25paged_attention_v2_kernelI13__nv_bfloat16S1_Li64ELi8ELi128ELNS_18Fp8KVCacheDataTypeE0ELb0ELi512EEEvPfS3_PT_PKS4_PKT0_SA_ifPKiSC_iPKfiiiSE_SE_iiiii,"ax",@progbits
	.sectioninfo	@"SHI_REGISTERS=72"
	.align	128
        .global         _ZN4vllm25paged_attention_v2_kernelI13__nv_bfloat16S1_Li64ELi8ELi128ELNS_18Fp8KVCacheDataTypeE0ELb0ELi512EEEvPfS3_PT_PKS4_PKT0_SA_ifPKiSC_iPKfiiiSE_SE_iiiii
        .type           _ZN4vllm25paged_attention_v2_kernelI13__nv_bfloat16S1_Li64ELi8ELi128ELNS_18Fp8KVCacheDataTypeE0ELb0ELi512EEEvPfS3_PT_PKS4_PKT0_SA_ifPKiSC_iPKfiiiSE_SE_iiiii,@function
        .size           _ZN4vllm25paged_attention_v2_kernelI13__nv_bfloat16S1_Li64ELi8ELi128ELNS_18Fp8KVCacheDataTypeE0ELb0ELi512EEEvPfS3_PT_PKS4_PKT0_SA_ifPKiSC_iPKfiiiSE_SE_iiiii,(.L_x_25010 - _ZN4vllm25paged_attention_v2_kernelI13__nv_bfloat16S1_Li64ELi8ELi128ELNS_18Fp8KVCacheDataTypeE0ELb0ELi512EEEvPfS3_PT_PKS4_PKT0_SA_ifPKiSC_iPKfiiiSE_SE_iiiii)
        .other          _ZN4vllm25paged_attention_v2_kernelI13__nv_bfloat16S1_Li64ELi8ELi128ELNS_18Fp8KVCacheDataTypeE0ELb0ELi512EEEvPfS3_PT_PKS4_PKT0_SA_ifPKiSC_iPKfiiiSE_SE_iiiii,@"STO_CUDA_ENTRY STV_DEFAULT"
_ZN4vllm25paged_attention_v2_kernelI13__nv_bfloat16S1_Li64ELi8ELi128ELNS_18Fp8KVCacheDataTypeE0ELb0ELi512EEEvPfS3_PT_PKS4_PKT0_SA_ifPKiSC_iPKfiiiSE_SE_iiiii:
.text._ZN4vllm25paged_attention_v2_kernelI13__nv_bfloat16S1_Li64ELi8ELi128ELNS_18Fp8KVCacheDataTypeE0ELb0ELi512EEEvPfS3_PT_PKS4_PKT0_SA_ifPKiSC_iPKfiiiSE_SE_iiiii:
        /* <DEDUP_REMOVED lines=56> */
[----:B------:R-:W-:Y:S01]  /*0380*/  IMAD.HI.U32 R53, R5, R8, RZ ;  /* 0x0000000805357227 */ /* 0x000fe200078e00ff */
[----:B------:R-:W-:-:S03]  /*0390*/  LOP3.LUT R5, R2, R9, RZ, 0x3c, !PT ;  /* 0x0000000902057212 */ /* 0x000fc600078e3cff */
[----:B------:R-:W-:Y:S01]  /*03a0*/  IMAD R3, R53, R3, R8 ;  /* 0x0000000335037224 */ /* 0x000fe200078e0208 */
[----:B------:R-:W-:Y:S02]  /*03b0*/  ISETP.GE.AND P2, PT, R5, RZ, PT ;  /* 0x000000ff0500720c */ /* 0x000fe40003f46270 */
[----:B--2---:R-:W-:Y:S02]  /*03c0*/  SHF.R.S32.HI R5, RZ, 0x1f, R56 ;  /* 0x0000001fff057819 */ /* 0x004fe40000011438 */
[----:B------:R-:W-:-:S13]  /*03d0*/  ISETP.GT.U32.AND P1, PT, R6, R3, PT ;  /* 0x000000030600720c */ /* 0x000fda0003f24070 */
[----:B------:R-:W-:Y:S01]  /*03e0*/  @!P1 IMAD.IADD R3, R3, 0x1, -R6 ;  /* 0x0000000103039824 */ /* 0x000fe200078e0a06 */
[----:B------:R-:W-:Y:S02]  /*03f0*/  @!P1 IADD3 R53, R53, 0x1, RZ ;  /* 0x0000000135359810 */ /* 0x000fe40007ffe0ff */
[----:B------:R-:W-:Y:S02]  /*0400*/  ISETP.NE.AND P1, PT, R9, RZ, PT ;  /* 0x000000ff0900720c */ /* 0x000fe40003f25270 */
[----:B------:R-:W-:Y:S02]  /*0410*/  ISETP.GE.U32.AND P0, PT, R3, R6, PT ;  /* 0x000000060300720c */ /* 0x000fe40003f06070 */
[----:B------:R-:W-:Y:S02]  /*0420*/  IADD3 R3, R55, 0x7, RZ ;  /* 0x0000000737037810 */ /* 0x000fe40007ffe0ff */
[----:B------:R-:W-:Y:S02]  /*0430*/  LEA.HI R6, R5, R56, RZ, 0x5 ;  /* 0x0000003805067211 */ /* 0x000fe400078f28ff */
[----:B------:R-:W-:-:S02]  /*0440*/  SHF.R.S32.HI R4, RZ, 0x1f, R3 ;  /* 0x0000001fff047819 */ /* 0x000fc40000011403 */
[----:B------:R-:W-:Y:S02]  /*0450*/  LEA.HI R5, R5, R56, RZ, 0x2 ;  /* 0x0000003805057211 */ /* 0x000fe400078f10ff */
[----:B------:R-:W-:Y:S02]  /*0460*/  LEA.HI R4, R4, R3, RZ, 0x3 ;  /* 0x0000000304047211 */ /* 0x000fe400078f18ff */
[----:B------:R-:W-:Y:S02]  /*0470*/  LEA R3, R33, 0x40, 0x6 ;  /* 0x0000004021037811 */ /* 0x000fe400078e30ff */
[----:B------:R-:W-:Y:S02]  /*0480*/  SHF.R.S32.HI R54, RZ, 0x3, R4 ;  /* 0x00000003ff367819 */ /* 0x000fe40000011404 */
[----:B------:R-:W-:Y:S02]  /*0490*/  @P0 IADD3 R53, R53, 0x1, RZ ;  /* 0x0000000135350810 */ /* 0x000fe40007ffe0ff */
[----:B------:R-:W-:-:S02]  /*04a0*/  IMNMX R52, R54, R3, PT ;  /* 0x0000000336347217 */ /* 0x000fc40003800200 */
[----:B------:R-:W-:Y:S01]  /*04b0*/  ISETP.GT.AND P0, PT, R56, 0x1f, PT ;  /* 0x0000001f3800780c */ /* 0x000fe20003f04270 */
[----:B------:R-:W-:Y:S01]  /*04c0*/  @!P2 IMAD.MOV R53, RZ, RZ, -R53 ;  /* 0x000000ffff35a224 */ /* 0x000fe200078e0a35 */
[----:B------:R-:W-:Y:S01]  /*04d0*/  LOP3.LUT R51, R6, 0xffffffe0, RZ, 0xc0, !PT ;  /* 0xffffffe006337812 */ /* 0x000fe200078ec0ff */
[----:B------:R-:W-:Y:S01]  /*04e0*/  IMAD R3, R33, -0x40, R52 ;  /* 0xffffffc021037824 */ /* 0x000fe200078e0234 */
[----:B------:R-:W-:Y:S02]  /*04f0*/  @!P1 LOP3.LUT R53, RZ, R9, RZ, 0x33, !PT ;  /* 0x00000009ff359212 */ /* 0x000fe400078e33ff */
[----:B------:R-:W-:Y:S01]  /*0500*/  SHF.R.S32.HI R16, RZ, 0x5, R6 ;  /* 0x00000005ff107819 */ /* 0x000fe20000011406 */
[----:B------:R-:W-:Y:S01]  /*0510*/  IMAD R4, R3, 0x8, R60 ;  /* 0x0000000803047824 */ /* 0x000fe200078e023c */
[----:B------:R-:W-:Y:S01]  /*0520*/  LOP3.LUT R3, R5, 0xfffffffc, RZ, 0xc0, !PT ;  /* 0xfffffffc05037812 */ /* 0x000fe200078ec0ff */
[----:B------:R-:W-:Y:S01]  /*0530*/  IMAD.IADD R51, R56, 0x1, -R51 ;  /* 0x0000000138337824 */ /* 0x000fe200078e0a33 */
[----:B------:R-:W-:-:S02]  /*0540*/  SHF.R.S32.HI R5, RZ, 0x2, R5 ;  /* 0x00000002ff057819 */ /* 0x000fc40000011405 */
[----:B------:R-:W-:Y:S01]  /*0550*/  IMNMX R49, R55, R4, PT ;  /* 0x0000000437317217 */ /* 0x000fe20003800200 */
[----:B------:R-:W-:-:S04]  /*0560*/  IMAD.IADD R50, R56, 0x1, -R3 ;  /* 0x0000000138327824 */ /* 0x000fc800078e0a03 */
[----:B------:R-:W-:Y:S01]  /*0570*/  IMAD.IADD R49, R49, 0x1, -R60 ;  /* 0x0000000131317824 */ /* 0x000fe200078e0a3c */
        /* <DEDUP_REMOVED lines=24> */
.L_x_16728:
        /* <DEDUP_REMOVED lines=10> */
.L_x_16727:
[----:B------:R-:W-:Y:S05]  /*07a0*/  BSYNC B1 ;  /* 0x0000000000017941 */ /* 0x000fea0003800000 */
.L_x_16726:
        /* <DEDUP_REMOVED lines=10> */
.L_x_16729:
        /* <DEDUP_REMOVED lines=17> */
.L_x_16725:
[----:B------:R-:W-:Y:S05]  /*0960*/  BSYNC B0 ;  /* 0x0000000000007941 */ /* 0x000fea0003800000 */
.L_x_16724:
        /* <DEDUP_REMOVED lines=8> */
[----:B------:R-:W-:Y:S01]  /*09f0*/  IADD3 R4, R50, 0x4, RZ ;  /* 0x0000000432047810 */ /* 0x000fe20007ffe0ff */
[----:B------:R-:W-:Y:S01]  /*0a00*/  IMAD.MOV.U32 R31, RZ, RZ, c[0x0][0x1bc] ;  /* 0x00006f00ff1f7624 */ /* 0x000fe200078e00ff */
[----:B------:R-:W-:Y:S01]  /*0a10*/  LEA.HI R2, R2, R5, RZ, 0x3 ;  /* 0x0000000502027211 */ /* 0x000fe200078f18ff */
[C---:B------:R-:W-:Y:S01]  /*0a20*/  IMAD.SHL.U32 R32, R50.reuse, 0x20, RZ ;  /* 0x0000002032207824 */ /* 0x040fe200078e00ff */
[----:B------:R-:W-:Y:S01]  /*0a30*/  IADD3 R6, R50, 0x8, RZ ;  /* 0x0000000832067810 */ /* 0x000fe20007ffe0ff */
[----:B------:R-:W-:Y:S01]  /*0a40*/  IMAD.SHL.U32 R47, R4, 0x2, RZ ;  /* 0x00000002042f7824 */ /* 0x000fe200078e00ff */
[----:B------:R-:W-:-:S02]  /*0a50*/  LOP3.LUT R2, R2, 0xfffffff8, RZ, 0xc0, !PT ;  /* 0xfffffff802027812 */ /* 0x000fc400078ec0ff */
[----:B------:R-:W-:Y:S01]  /*0a60*/  IADD3 R8, R50, 0xc, RZ ;  /* 0x0000000c32087810 */ /* 0x000fe20007ffe0ff */
[----:B------:R-:W-:Y:S01]  /*0a70*/  IMAD.SHL.U32 R44, R6, 0x2, RZ ;  /* 0x00000002062c7824 */ /* 0x000fe200078e00ff */
[----:B------:R-:W-:Y:S01]  /*0a80*/  SHF.R.S32.HI R3, RZ, 0x1f, R46 ;  /* 0x0000001fff037819 */ /* 0x000fe2000001142e */
[----:B------:R-:W-:Y:S01]  /*0a90*/  IMAD.IADD R17, R5, 0x1, -R2 ;  /* 0x0000000105117824 */ /* 0x000fe200078e0a02 */
[----:B------:R-:W-:Y:S02]  /*0aa0*/  SHF.R.S32.HI R5, RZ, 0x1f, R4 ;  /* 0x0000001fff057819 */ /* 0x000fe40000011404 */
[----:B------:R-:W-:Y:S01]  /*0ab0*/  SHF.R.S32.HI R7, RZ, 0x1f, R6 ;  /* 0x0000001fff077819 */ /* 0x000fe20000011406 */
[----:B------:R-:W-:Y:S01]  /*0ac0*/  IMAD.SHL.U32 R34, R17, 0x8, RZ ;  /* 0x0000000811227824 */ /* 0x000fe200078e00ff */
[----:B------:R-:W-:Y:S02]  /*0ad0*/  LEA.HI R2, R5, R4, RZ, 0x2 ;  /* 0x0000000405027211 */ /* 0x000fe400078f10ff */
[----:B------:R-:W-:-:S02]  /*0ae0*/  SHF.R.S32.HI R9, RZ, 0x1f, R8 ;  /* 0x0000001fff097819 */ /* 0x000fc40000011408 */
[----:B------:R-:W-:Y:S01]  /*0af0*/  LEA.HI R5, R3, R46, RZ, 0x3 ;  /* 0x0000002e03057211 */ /* 0x000fe200078f18ff */
[----:B------:R-:W-:Y:S01]  /*0b00*/  IMAD.SHL.U32 R2, R2, 0x10, RZ ;  /* 0x0000001002027824 */ /* 0x000fe200078e00ff */
[----:B------:R-:W-:Y:S02]  /*0b10*/  LEA.HI R3, R7, R6, RZ, 0x2 ;  /* 0x0000000607037211 */ /* 0x000fe400078f10ff */
[----:B------:R-:W-:Y:S02]  /*0b20*/  SHF.R.S32.HI R6, RZ, 0x1f, R47 ;  /* 0x0000001fff067819 */ /* 0x000fe4000001142f */
[----:B------:R-:W-:Y:S01]  /*0b30*/  LEA.HI R4, R9, R8, RZ, 0x2 ;  /* 0x0000000809047211 */ /* 0x000fe200078f10ff */
[----:B------:R-:W-:Y:S01]  /*0b40*/  IMAD.SHL.U32 R8, R8, 0x2, RZ ;  /* 0x0000000208087824 */ /* 0x000fe200078e00ff */
[----:B------:R-:W-:Y:S01]  /*0b50*/  LOP3.LUT R5, R5, 0xfffffff8, RZ, 0xc0, !PT ;  /* 0xfffffff805057812 */ /* 0x000fe200078ec0ff */
[----:B------:R-:W-:Y:S01]  /*0b60*/  IMAD.SHL.U32 R3, R3, 0x10, RZ ;  /* 0x0000001003037824 */ /* 0x000fe200078e00ff */
[----:B------:R-:W-:Y:S01]  /*0b70*/  LEA.HI R6, R6, R47, RZ, 0x3 ;  /* 0x0000002f06067211 */ /* 0x000fe200078f18ff */
[----:B------:R-:W-:Y:S01]  /*0b80*/  IMAD.SHL.U32 R4, R4, 0x10, RZ ;  /* 0x0000001004047824 */ /* 0x000fe200078e00ff */
[----:B------:R-:W-:Y:S01]  /*0b90*/  SHF.R.S32.HI R7, RZ, 0x1f, R44 ;  /* 0x0000001fff077819 */ /* 0x000fe2000001142c */
[----:B------:R-:W-:Y:S01]  /*0ba0*/  IMAD.IADD R46, R46, 0x1, -R5 ;  /* 0x000000012e2e7824 */ /* 0x000fe200078e0a05 */
[----:B------:R-:W-:-:S02]  /*0bb0*/  SHF.R.S32.HI R5, RZ, 0x1f, R8 ;  /* 0x0000001fff057819 */ /* 0x000fc40000011408 */
[----:B------:R-:W-:Y:S02]  /*0bc0*/  LOP3.LUT R6, R6, 0xfffffff8, RZ, 0xc0, !PT ;  /* 0xfffffff806067812 */ /* 0x000fe400078ec0ff */
[----:B------:R-:W-:Y:S02]  /*0bd0*/  IADD3 R9, R50, 0x10, RZ ;  /* 0x0000001032097810 */ /* 0x000fe40007ffe0ff */
[----:B------:R-:W-:Y:S01]  /*0be0*/  LEA.HI R5, R5, R8, RZ, 0x3 ;  /* 0x0000000805057211 */ /* 0x000fe200078f18ff */
[----:B------:R-:W-:Y:S01]  /*0bf0*/  IMAD.IADD R47, R47, 0x1, -R6 ;  /* 0x000000012f2f7824 */ /* 0x000fe200078e0a06 */
[----:B------:R-:W-:Y:S02]  /*0c00*/  LEA.HI R7, R7, R44, RZ, 0x3 ;  /* 0x0000002c07077211 */ /* 0x000fe400078f18ff */
[----:B------:R-:W-:Y:S02]  /*0c10*/  SHF.R.S32.HI R6, RZ, 0x1f, R9 ;  /* 0x0000001fff067819 */ /* 0x000fe40000011409 */
[----:B------:R-:W-:-:S02]  /*0c20*/  LOP3.LUT R5, R5, 0xfffffff8, RZ, 0xc0, !PT ;  /* 0xfffffff805057812 */ /* 0x000fc400078ec0ff */
[----:B------:R-:W-:Y:S02]  /*0c30*/  LOP3.LUT R7, R7, 0xfffffff8, RZ, 0xc0, !PT ;  /* 0xfffffff807077812 */ /* 0x000fe400078ec0ff */
[----:B------:R-:W-:Y:S01]  /*0c40*/  LEA.HI R6, R6, R9, RZ, 0x2 ;  /* 0x0000000906067211 */ /* 0x000fe200078f10ff */
[----:B------:R-:W-:Y:S01]  /*0c50*/  IMAD.SHL.U32 R9, R9, 0x2, RZ ;  /* 0x0000000209097824 */ /* 0x000fe200078e00ff */
[----:B------:R-:W-:Y:S01]  /*0c60*/  IADD3 R11, R50, 0x1c, RZ ;  /* 0x0000001c320b7810 */ /* 0x000fe20007ffe0ff */
        /* <DEDUP_REMOVED lines=8> */
[----:B------:R-:W-:Y:S02]  /*0cf0*/  SHF.R.S32.HI R14, RZ, 0x1f, R11 ;  /* 0x0000001fff0e7819 */ /* 0x000fe4000001140b */
[----:B------:R-:W-:Y:S02]  /*0d00*/  SHF.R.S32.HI R10, RZ, 0x1f, R7 ;  /* 0x0000001fff0a7819 */ /* 0x000fe40000011407 */
[----:B------:R-:W-:Y:S02]  /*0d10*/  LEA.HI R8, R8, R9, RZ, 0x3 ;  /* 0x0000000908087211 */ /* 0x000fe400078f18ff */
[----:B------:R-:W-:Y:S01]  /*0d20*/  LEA.HI R12, R12, R5, RZ, 0x2 ;  /* 0x000000050c0c7211 */ /* 0x000fe200078f10ff */
[----:B------:R-:W-:Y:S01]  /*0d30*/  IMAD R5, R53, c[0x0][0x1c0], RZ ;  /* 0x0000700035057a24 */ /* 0x000fe200078e02ff */
        /* <DEDUP_REMOVED lines=14> */
[----:B------:R-:W-:Y:S02]  /*0e20*/  LEA.HI.X.SX32 R35, R5, R20, 0x1, P0 ;  /* 0x0000001405237211 */ /* 0x000fe400000f0eff */
[----:B------:R-:W-:Y:S02]  /*0e30*/  LEA.HI R18, R18, R11, RZ, 0x3 ;  /* 0x0000000b12127211 */ /* 0x000fe400078f18ff */
[----:B-----5:R-:W-:Y:S02]  /*0e40*/  FSETP.NEU.FTZ.AND P0, PT, R57, RZ, PT ;  /* 0x000000ff3900720b */ /* 0x020fe40003f1d000 */
[----:B------:R-:W-:Y:S02]  /*0e50*/  LEA.HI R8, R8, R7, RZ, 0x3 ;  /* 0x0000000708087211 */ /* 0x000fe400078f18ff */
        /* <DEDUP_REMOVED lines=35> */
[----:B------:R-:W-:Y:S01]  /*1090*/  IMAD.MOV.U32 R48, RZ, RZ, -0x800001 ;  /* 0xff7fffffff307424 */ /* 0x000fe200078e00ff */
[----:B------:R-:W-:Y:S01]  /*10a0*/  LEA R58, P2, R18, c[0x0][0x198], 0x2 ;  /* 0x00006600123a7a11 */ /* 0x000fe200078410ff */
[----:B------:R-:W-:Y:S01]  /*10b0*/  IMAD.IADD R60, R60, 0x1, R17 ;  /* 0x000000013c3c7824 */ /* 0x000fe200078e0211 */
[----:B------:R-:W-:Y:S02]  /*10c0*/  LEA.HI.X.SX32 R59, R33, R20, 0x1, P0 ;  /* 0x00000014213b7211 */ /* 0x000fe400000f0eff */
[----:B------:R-:W-:-:S02]  /*10d0*/  LEA R57, R17, 0xa0, 0x2 ;  /* 0x000000a011397811 */ /* 0x000fc400078e10ff */
[----:B------:R-:W-:-:S05]  /*10e0*/  LEA.HI.X R59, R18, c[0x0][0x19c], R59, 0x2, P2 ;  /* 0x00006700123b7a11 */ /* 0x000fca00010f143b */
.L_x_16737:
        /* <DEDUP_REMOVED lines=15> */
[----:B------:R-:W2:Y:S04]  /*11e0*/  LDG.E.CONSTANT R66, [R66.64] ;  /* 0x0000000a42427981 */ /* 0x000ea8000c1e9900 */
[----:B------:R1:W3:Y:S01]  /*11f0*/  LDG.E.CONSTANT R65, [R42.64] ;  /* 0x0000000a2a417981 */ /* 0x0002e2000c1e9900 */
[----:B------:R-:W-:-:S04]  /*1200*/  IADD3 R21, P0, P2, R44, R40, R29 ;  /* 0x000000282c157210 */ /* 0x000fc80007a1e01d */
[----:B------:R-:W-:Y:S02]  /*1210*/  LEA R20, P3, R21, c[0x0][0x180], 0x1 ;  /* 0x0000600015147a11 */ /* 0x000fe400078608ff */
[----:B------:R-:W-:Y:S02]  /*1220*/  IADD3.X R22, R6, R69, R15, P0, P2 ;  /* 0x0000004506167210 */ /* 0x000fe400007e440f */
[----:B------:R-:W-:Y:S02]  /*1230*/  IADD3 R23, P0, P2, R45, R40, R28 ;  /* 0x000000282d177210 */ /* 0x000fe40007a1e01c */
[----:B------:R-:W-:Y:S02]  /*1240*/  LEA.HI.X R21, R21, c[0x0][0x184], R22, 0x1, P3 ;  /* 0x0000610015157a11 */ /* 0x000fe400018f0c16 */
[----:B------:R-:W-:-:S03]  /*1250*/  LEA R22, P3, R23, c[0x0][0x180], 0x1 ;  /* 0x0000600017167a11 */ /* 0x000fc600078608ff */
[----:B------:R0:W4:Y:S01]  /*1260*/  LDG.E.CONSTANT R63, [R20.64] ;  /* 0x0000000a143f7981 */ /* 0x000122000c1e9900 */
[----:B------:R-:W-:-:S04]  /*1270*/  IADD3.X R62, R5, R69, R10, P0, P2 ;  /* 0x00000045053e7210 */ /* 0x000fc800007e440a */
[----:B------:R-:W-:-:S05]  /*1280*/  LEA.HI.X R23, R23, c[0x0][0x184], R62, 0x1, P3 ;  /* 0x0000610017177a11 */ /* 0x000fca00018f0c3e */
[----:B------:R5:W4:Y:S01]  /*1290*/  LDG.E.CONSTANT R61, [R22.64] ;  /* 0x0000000a163d7981 */ /* 0x000b22000c1e9900 */
[----:B-1----:R-:W-:Y:S02]  /*12a0*/  IADD3 R43, P4, P5, R37, R40, R24 ;  /* 0x00000028252b7210 */ /* 0x002fe40007d9e018 */
[----:B0-----:R-:W-:Y:S02]  /*12b0*/  PRMT R20, RZ, 0x5410, R17 ;  /* 0x00005410ff147816 */ /* 0x001fe40000000011 */
[----:B------:R-:W-:Y:S02]  /*12c0*/  PRMT R64, RZ, 0x5410, R16 ;  /* 0x00005410ff407816 */ /* 0x000fe40000000010 */
[----:B------:R-:W-:Y:S02]  /*12d0*/  IADD3.X R68, R0, R69, R9, P4, P5 ;  /* 0x0000004500447210 */ /* 0x000fe400027ea409 */
[----:B------:R-:W-:Y:S02]  /*12e0*/  PRMT R17, RZ, 0x7610, R17 ;  /* 0x00007610ff117816 */ /* 0x000fe40000000011 */
[----:B--2---:R-:W-:-:S05]  /*12f0*/  PRMT R21, RZ, 0x5410, R66 ;  /* 0x00005410ff157816 */ /* 0x004fca0000000042 */
[----:B------:R-:W-:Y:S01]  /*1300*/  FMUL.FTZ R41, R20, R21 ;  /* 0x0000001514297220 */ /* 0x000fe20000410000 */
[----:B---3--:R-:W-:-:S05]  /*1310*/  PRMT R21, RZ, 0x5410, R65 ;  /* 0x00005410ff157816 */ /* 0x008fca0000000041 */
[----:B------:R-:W-:Y:S01]  /*1320*/  FFMA.FTZ R64, R64, R21, R41 ;  /* 0x0000001540407223 */ /* 0x000fe20000010029 */
[----:B------:R-:W-:-:S04]  /*1330*/  IADD3 R21, P0, P2, R38, R40, R27 ;  /* 0x0000002826157210 */ /* 0x000fc80007a1e01b */
[----:B------:R-:W-:Y:S02]  /*1340*/  LEA R20, P3, R21, c[0x0][0x180], 0x1 ;  /* 0x0000600015147a11 */ /* 0x000fe400078608ff */
[-C--:B------:R-:W-:Y:S02]  /*1350*/  IADD3.X R42, R4, R69.reuse, R13, P0, P2 ;  /* 0x00000045042a7210 */ /* 0x080fe400007e440d */
[-C--:B-----5:R-:W-:Y:S02]  /*1360*/  IADD3 R23, P0, P2, R39, R40.reuse, R26 ;  /* 0x0000002827177210 */ /* 0x0a0fe40007a1e01a */
[----:B------:R-:W-:Y:S02]  /*1370*/  LEA.HI.X R21, R21, c[0x0][0x184], R42, 0x1, P3 ;  /* 0x0000610015157a11 */ /* 0x000fe400018f0c2a */
[----:B------:R-:W-:Y:S02]  /*1380*/  LEA R22, P3, R23, c[0x0][0x180], 0x1 ;  /* 0x0000600017167a11 */ /* 0x000fe400078608ff */
[----:B------:R-:W-:Y:S01]  /*1390*/  IADD3.X R42, R3, R69, R8, P0, P2 ;  /* 0x00000045032a7210 */ /* 0x000fe200007e4408 */
[----:B------:R4:W2:Y:S01]  /*13a0*/  LDG.E.CONSTANT R62, [R20.64] ;  /* 0x0000000a143e7981 */ /* 0x0008a2000c1e9900 */
[----:B------:R-:W-:-:S02]  /*13b0*/  IADD3 R41, P0, P2, R36, R40, R25 ;  /* 0x0000002824297210 */ /* 0x000fc40007a1e019 */
[----:B------:R-:W-:Y:S02]  /*13c0*/  LEA.HI.X R23, R23, c[0x0][0x184], R42, 0x1, P3 ;  /* 0x0000610017177a11 */ /* 0x000fe400018f0c2a */
[C---:B------:R-:W-:Y:S02]  /*13d0*/  LEA R40, P3, R41.reuse, c[0x0][0x180], 0x1 ;  /* 0x0000600029287a11 */ /* 0x040fe400078608ff */
[----:B------:R-:W-:Y:S01]  /*13e0*/  IADD3.X R42, R2, R69, R11, P0, P2 ;  /* 0x00000045022a7210 */ /* 0x000fe200007e440b */
[----:B------:R0:W3:Y:S03]  /*13f0*/  LDG.E.CONSTANT R67, [R22.64] ;  /* 0x0000000a16437981 */ /* 0x0000e6000c1e9900 */
[----:B------:R-:W-:Y:S02]  /*1400*/  LEA.HI.X R41, R41, c[0x0][0x184], R42, 0x1, P3 ;  /* 0x0000610029297a11 */ /* 0x000fe400018f0c2a */
[----:B------:R-:W-:-:S03]  /*1410*/  LEA R42, P0, R43, c[0x0][0x180], 0x1 ;  /* 0x000060002b2a7a11 */ /* 0x000fc600078008ff */
[----:B------:R1:W5:Y:S01]  /*1420*/  LDG.E.CONSTANT R40, [R40.64] ;  /* 0x0000000a28287981 */ /* 0x000362000c1e9900 */
[----:B------:R-:W-:-:S05]  /*1430*/  LEA.HI.X R43, R43, c[0x0][0x184], R68, 0x1, P0 ;  /* 0x000061002b2b7a11 */ /* 0x000fca00000f0c44 */
[----:B------:R-:W5:Y:S01]  /*1440*/  LDG.E.CONSTANT R42, [R42.64] ;  /* 0x0000000a2a2a7981 */ /* 0x000f62000c1e9900 */
[----:B------:R-:W-:Y:S02]  /*1450*/  PRMT R66, RZ, 0x7610, R66 ;  /* 0x00007610ff427816 */ /* 0x000fe40000000042 */
[----:B------:R-:W-:Y:S02]  /*1460*/  PRMT R16, RZ, 0x7610, R16 ;  /* 0x00007610ff107816 */ /* 0x000fe40000000010 */
[----:B------:R-:W-:Y:S01]  /*1470*/  PRMT R65, RZ, 0x7610, R65 ;  /* 0x00007610ff417816 */ /* 0x000fe20000000041 */
[----:B------:R-:W-:Y:S01]  /*1480*/  FMUL.FTZ R17, R17, R66 ;  /* 0x0000004211117220 */ /* 0x000fe20000410000 */
[----:B----4-:R-:W-:-:S03]  /*1490*/  PRMT R20, RZ, 0x5410, R63 ;  /* 0x00005410ff147816 */ /* 0x010fc6000000003f */
        /* <DEDUP_REMOVED lines=9> */
[----:B0-----:R-:W0:Y:S01]  /*1530*/  LDS.128 R20, [R32+0x10] ;  /* 0x0000100020147984 */ /* 0x001e220000000c00 */
[----:B------:R-:W-:Y:S02]  /*1540*/  PRMT R19, RZ, 0x7610, R19 ;  /* 0x00007610ff137816 */ /* 0x000fe40000000013 */
[----:B------:R-:W-:-:S05]  /*1550*/  PRMT R61, RZ, 0x7610, R61 ;  /* 0x00007610ff3d7816 */ /* 0x000fca000000003d */
[----:B------:R-:W-:Y:S01]  /*1560*/  FFMA.FTZ R16, R19, R61, R16 ;  /* 0x0000003d13107223 */ /* 0x000fe20000010010 */
[----:B0-----:R-:W-:Y:S02]  /*1570*/  PRMT R18, RZ, 0x5410, R20 ;  /* 0x00005410ff127816 */ /* 0x001fe40000000014 */
[----:B-1----:R-:W-:Y:S02]  /*1580*/  PRMT R41, RZ, 0x7610, R22 ;  /* 0x00007610ff297816 */ /* 0x002fe40000000016 */
[--C-:B--2---:R-:W-:Y:S02]  /*1590*/  PRMT R19, RZ, 0x5410, R62.reuse ;  /* 0x00005410ff137816 */ /* 0x104fe4000000003e */
[----:B------:R-:W-:-:S03]  /*15a0*/  PRMT R62, RZ, 0x7610, R62 ;  /* 0x00007610ff3e7816 */ /* 0x000fc6000000003e */
[----:B------:R-:W-:Y:S01]  /*15b0*/  FFMA.FTZ R18, R18, R19, R17 ;  /* 0x0000001312127223 */ /* 0x000fe20000010011 */
[----:B------:R-:W-:Y:S02]  /*15c0*/  PRMT R17, RZ, 0x7610, R20 ;  /* 0x00007610ff117816 */ /* 0x000fe40000000014 */
[----:B---3--:R-:W-:-:S03]  /*15d0*/  PRMT R19, RZ, 0x5410, R67 ;  /* 0x00005410ff137816 */ /* 0x008fc60000000043 */
[----:B------:R-:W-:Y:S01]  /*15e0*/  FFMA.FTZ R16, R17, R62, R16 ;  /* 0x0000003e11107223 */ /* 0x000fe20000010010 */
[--C-:B------:R-:W-:Y:S02]  /*15f0*/  PRMT R17, RZ, 0x5410, R21.reuse ;  /* 0x00005410ff117816 */ /* 0x100fe40000000015 */
[----:B------:R-:W-:Y:S02]  /*1600*/  PRMT R21, RZ, 0x7610, R21 ;  /* 0x00007610ff157816 */ /* 0x000fe40000000015 */
[----:B------:R-:W-:Y:S01]  /*1610*/  PRMT R67, RZ, 0x7610, R67 ;  /* 0x00007610ff437816 */ /* 0x000fe20000000043 */
[----:B------:R-:W-:Y:S01]  /*1620*/  FFMA.FTZ R17, R17, R19, R18 ;  /* 0x0000001311117223 */ /* 0x000fe20000010012 */
[----:B------:R-:W-:Y:S02]  /*1630*/  PRMT R20, RZ, 0x5410, R22 ;  /* 0x00005410ff147816 */ /* 0x000fe40000000016 */
[----:B-----5:R-:W-:Y:S01]  /*1640*/  PRMT R18, RZ, 0x5410, R40 ;  /* 0x00005410ff127816 */ /* 0x020fe20000000028 */
[----:B------:R-:W-:Y:S01]  /*1650*/  FFMA.FTZ R16, R21, R67, R16 ;  /* 0x0000004315107223 */ /* 0x000fe20000010010 */
[----:B------:R-:W-:-:S02]  /*1660*/  PRMT R40, RZ, 0x7610, R40 ;  /* 0x00007610ff287816 */ /* 0x000fc40000000028 */
        /* <DEDUP_REMOVED lines=11> */
.L_x_16774:
[----:B01----:R-:W-:Y:S01]  /*1720*/  FADD.FTZ R23, R23, R16 ;  /* 0x0000001017177221 */ /* 0x003fe20000010000 */
[----:B------:R-:W-:Y:S05]  /*1730*/  BRA.DIV ~URZ, `(.L_x_16734) ;  /* 0x000034e27f007947 */ /* 0x000fea000b800000 */
[----:B------:R0:W1:Y:S02]  /*1740*/  SHFL.BFLY PT, R16, R23, 0x1, 0x1f ;  /* 0x0c201f0017107f89 */ /* 0x00006400000e0000 */
.L_x_16775:
        /* <DEDUP_REMOVED lines=9> */
.L_x_16736:
[----:B------:R-:W-:Y:S05]  /*17e0*/  BSYNC B1 ;  /* 0x0000000000017941 */ /* 0x000fea0003800000 */
.L_x_16735:
        /* <DEDUP_REMOVED lines=8> */
.L_x_16732:
[----:B------:R-:W-:Y:S01]  /*1870*/  IADD3 R18, P0, R18, R33, RZ ;  /* 0x0000002112127210 */ /* 0x000fe20007f1e0ff */
[----:B------:R-:W-:Y:S02]  /*1880*/  IMAD R17, R16, 0x8, R17 ;  /* 0x0000000810117824 */ /* 0x000fe400078e0211 */
[----:B------:R-:W-:Y:S01]  /*1890*/  IMAD.MOV.U32 R48, RZ, RZ, -0x800001 ;  /* 0xff7fffffff307424 */ /* 0x000fe200078e00ff */
[----:B------:R-:W-:Y:S01]  /*18a0*/  LEA.HI.X.SX32 R59, R33, R20, 0x1, P0 ;  /* 0x00000014213b7211 */ /* 0x000fe200000f0eff */
[----:B------:R-:W-:Y:S01]  /*18b0*/  IMAD.IADD R60, R60, 0x1, R17 ;  /* 0x000000013c3c7824 */ /* 0x000fe200078e0211 */
[C---:B------:R-:W-:Y:S02]  /*18c0*/  LEA R58, P0, R18.reuse, c[0x0][0x198], 0x2 ;  /* 0x00006600123a7a11 */ /* 0x040fe400078010ff */
[----:B------:R-:W-:Y:S02]  /*18d0*/  LEA R61, R17, 0xa0, 0x2 ;  /* 0x000000a0113d7811 */ /* 0x000fe400078e10ff */
[----:B------:R-:W-:-:S02]  /*18e0*/  LEA.HI.X R59, R18, c[0x0][0x19c], R59, 0x2, P0 ;  /* 0x00006700123b7a11 */ /* 0x000fc400000f143b */
[----:B------:R-:W-:-:S03]  /*18f0*/  IADD3 R62, -R55, 0x1, R60 ;  /* 0x00000001373e7810 */ /* 0x000fc60007ffe13c */
.L_x_16742:
        /* <DEDUP_REMOVED lines=18> */
[----:B------:R-:W3:Y:S01]  /*1a20*/  LDG.E.CONSTANT R66, [R42.64] ;  /* 0x0000000a2a427981 */ /* 0x000ee2000c1e9900 */
[----:B------:R-:W-:-:S04]  /*1a30*/  IADD3 R23, P0, P2, R44, R40, R29 ;  /* 0x000000282c177210 */ /* 0x000fc80007a1e01d */
[----:B------:R-:W-:Y:S02]  /*1a40*/  LEA R22, P3, R23, c[0x0][0x180], 0x1 ;  /* 0x0000600017167a11 */ /* 0x000fe400078608ff */
[----:B------:R-:W-:-:S04]  /*1a50*/  IADD3.X R64, R6, R41, R15, P0, P2 ;  /* 0x0000002906407210 */ /* 0x000fc800007e440f */
[----:B------:R-:W-:-:S05]  /*1a60*/  LEA.HI.X R23, R23, c[0x0][0x184], R64, 0x1, P3 ;  /* 0x0000610017177a11 */ /* 0x000fca00018f0c40 */
[----:B------:R1:W4:Y:S01]  /*1a70*/  LDG.E.CONSTANT R64, [R22.64] ;  /* 0x0000000a16407981 */ /* 0x000322000c1e9900 */
[----:B0-----:R-:W-:Y:S02]  /*1a80*/  PRMT R20, RZ, 0x5410, R17 ;  /* 0x00005410ff147816 */ /* 0x001fe40000000011 */
[----:B------:R-:W-:Y:S02]  /*1a90*/  PRMT R67, RZ, 0x5410, R16 ;  /* 0x00005410ff437816 */ /* 0x000fe40000000010 */
[----:B--2---:R-:W-:-:S05]  /*1aa0*/  PRMT R21, RZ, 0x5410, R63 ;  /* 0x00005410ff157816 */ /* 0x004fca000000003f */
[----:B------:R-:W-:Y:S01]  /*1ab0*/  FMUL.FTZ R65, R20, R21 ;  /* 0x0000001514417220 */ /* 0x000fe20000410000 */
[----:B---3--:R-:W-:Y:S02]  /*1ac0*/  PRMT R20, RZ, 0x5410, R66 ;  /* 0x00005410ff147816 */ /* 0x008fe40000000042 */
[----:B------:R-:W-:-:S03]  /*1ad0*/  IADD3 R21, P0, P2, R45, R40, R28 ;  /* 0x000000282d157210 */ /* 0x000fc60007a1e01c */
[----:B------:R-:W-:Y:S01]  /*1ae0*/  FFMA.FTZ R67, R67, R20, R65 ;  /* 0x0000001443437223 */ /* 0x000fe20000010041 */
[----:B------:R-:W-:Y:S02]  /*1af0*/  LEA R20, P3, R21, c[0x0][0x180], 0x1 ;  /* 0x0000600015147a11 */ /* 0x000fe400078608ff */
[----:B------:R-:W-:-:S04]  /*1b00*/  IADD3.X R42, R5, R41, R10, P0, P2 ;  /* 0x00000029052a7210 */ /* 0x000fc800007e440a */
[----:B------:R-:W-:Y:S02]  /*1b10*/  LEA.HI.X R21, R21, c[0x0][0x184], R42, 0x1, P3 ;  /* 0x0000610015157a11 */ /* 0x000fe400018f0c2a */
[----:B-1----:R-:W-:-:S03]  /*1b20*/  IADD3 R22, P0, P2, R38, R40, R27 ;  /* 0x0000002826167210 */ /* 0x002fc60007a1e01b */
[----:B------:R0:W2:Y:S01]  /*1b30*/  LDG.E.CONSTANT R65, [R20.64] ;  /* 0x0000000a14417981 */ /* 0x0000a2000c1e9900 */
[----:B------:R-:W-:Y:S02]  /*1b40*/  LEA R42, P3, R22, c[0x0][0x180], 0x1 ;  /* 0x00006000162a7a11 */ /* 0x000fe400078608ff */
[----:B------:R-:W-:-:S04]  /*1b50*/  IADD3.X R23, R4, R41, R13, P0, P2 ;  /* 0x0000002904177210 */ /* 0x000fc800007e440d */
[----:B------:R-:W-:-:S05]  /*1b60*/  LEA.HI.X R43, R22, c[0x0][0x184], R23, 0x1, P3 ;  /* 0x00006100162b7a11 */ /* 0x000fca00018f0c17 */
[----:B------:R1:W3:Y:S01]  /*1b70*/  LDG.E.CONSTANT R42, [R42.64] ;  /* 0x0000000a2a2a7981 */ /* 0x0002e2000c1e9900 */
[----:B------:R-:W-:Y:S02]  /*1b80*/  PRMT R17, RZ, 0x7610, R17 ;  /* 0x00007610ff117816 */ /* 0x000fe40000000011 */
[----:B0-----:R-:W-:Y:S02]  /*1b90*/  PRMT R20, RZ, 0x7610, R63 ;  /* 0x00007610ff147816 */ /* 0x001fe4000000003f */
[----:B------:R-:W-:-:S03]  /*1ba0*/  PRMT R16, RZ, 0x7610, R16 ;  /* 0x00007610ff107816 */ /* 0x000fc60000000010 */
[----:B------:R-:W-:Y:S01]  /*1bb0*/  FMUL.FTZ R22, R17, R20 ;  /* 0x0000001411167220 */ /* 0x000fe20000410000 */
[----:B------:R-:W-:Y:S02]  /*1bc0*/  PRMT R17, RZ, 0x7610, R66 ;  /* 0x00007610ff117816 */ /* 0x000fe40000000042 */
[----:B------:R-:W-:Y:S02]  /*1bd0*/  PRMT R20, RZ, 0x5410, R18 ;  /* 0x00005410ff147816 */ /* 0x000fe40000000012 */
[----:B-1----:R-:W-:Y:S01]  /*1be0*/  PRMT R43, RZ, 0x7610, R19 ;  /* 0x00007610ff2b7816 */ /* 0x002fe20000000013 */
[----:B------:R-:W-:Y:S01]  /*1bf0*/  FFMA.FTZ R16, R16, R17, R22 ;  /* 0x0000001110107223 */ /* 0x000fe20000010016 */
[--C-:B----4-:R-:W-:Y:S02]  /*1c00*/  PRMT R17, RZ, 0x5410, R64.reuse ;  /* 0x00005410ff117816 */ /* 0x110fe40000000040 */
[----:B------:R-:W-:-:S03]  /*1c10*/  PRMT R64, RZ, 0x7610, R64 ;  /* 0x00007610ff407816 */ /* 0x000fc60000000040 */
[----:B------:R-:W-:Y:S01]  /*1c20*/  FFMA.FTZ R63, R20, R17, R67 ;  /* 0x00000011143f7223 */ /* 0x000fe20000010043 */
[----:B------:R-:W-:Y:S01]  /*1c30*/  PRMT R17, RZ, 0x7610, R18 ;  /* 0x00007610ff117816 */ /* 0x000fe20000000012 */
[----:B------:R-:W0:Y:S01]  /*1c40*/  LDS.128 R20, [R32+0x10] ;  /* 0x0000100020147984 */ /* 0x000e220000000c00 */
[----:B------:R-:W-:-:S03]  /*1c50*/  PRMT R18, RZ, 0x5410, R19 ;  /* 0x00005410ff127816 */ /* 0x000fc60000000013 */
[----:B------:R-:W-:Y:S01]  /*1c60*/  FFMA.FTZ R16, R17, R64, R16 ;  /* 0x0000004011107223 */ /* 0x000fe20000010010 */
[----:B------:R-:W-:Y:S02]  /*1c70*/  IADD3 R64, P4, P5, R37, R40, R24 ;  /* 0x0000002825407210 */ /* 0x000fe40007d9e018 */
[--C-:B--2---:R-:W-:Y:S02]  /*1c80*/  PRMT R17, RZ, 0x5410, R65.reuse ;  /* 0x00005410ff117816 */ /* 0x104fe40000000041 */
[----:B------:R-:W-:-:S03]  /*1c90*/  PRMT R65, RZ, 0x7610, R65 ;  /* 0x00007610ff417816 */ /* 0x000fc60000000041 */
[----:B------:R-:W-:Y:S01]  /*1ca0*/  FFMA.FTZ R63, R18, R17, R63 ;  /* 0x00000011123f7223 */ /* 0x000fe2000001003f */
[----:B------:R-:W-:Y:S01]  /*1cb0*/  IADD3 R17, P0, P2, R39, R40, R26 ;  /* 0x0000002827117210 */ /* 0x000fe20007a1e01a */
[----:B------:R-:W-:-:S03]  /*1cc0*/  FFMA.FTZ R43, R43, R65, R16 ;  /* 0x000000412b2b7223 */ /* 0x000fc60000010010 */
[----:B------:R-:W-:Y:S02]  /*1cd0*/  LEA R16, P3, R17, c[0x0][0x180], 0x1 ;  /* 0x0000600011107a11 */ /* 0x000fe400078608ff */
[----:B------:R-:W-:Y:S02]  /*1ce0*/  IADD3.X R18, R3, R41, R8, P0, P2 ;  /* 0x0000002903127210 */ /* 0x000fe400007e4408 */
[----:B---3--:R-:W-:Y:S02]  /*1cf0*/  PRMT R19, RZ, 0x5410, R42 ;  /* 0x00005410ff137816 */ /* 0x008fe4000000002a */
[----:B------:R-:W-:Y:S02]  /*1d00*/  LEA.HI.X R17, R17, c[0x0][0x184], R18, 0x1, P3 ;  /* 0x0000610011117a11 */ /* 0x000fe400018f0c12 */
[----:B0-----:R-:W-:-:S03]  /*1d10*/  PRMT R18, RZ, 0x5410, R20 ;  /* 0x00005410ff127816 */ /* 0x001fc60000000014 */
[----:B------:R-:W2:Y:S02]  /*1d20*/  LDG.E.CONSTANT R16, [R16.64] ;  /* 0x0000000a10107981 */ /* 0x000ea4000c1e9900 */
[----:B------:R-:W-:Y:S01]  /*1d30*/  FFMA.FTZ R63, R18, R19, R63 ;  /* 0x00000013123f7223 */ /* 0x000fe2000001003f */
[----:B------:R-:W-:-:S04]  /*1d40*/  IADD3 R19, P0, P2, R36, R40, R25 ;  /* 0x0000002824137210 */ /* 0x000fc80007a1e019 */
[----:B------:R-:W-:Y:S02]  /*1d50*/  LEA R18, P3, R19, c[0x0][0x180], 0x1 ;  /* 0x0000600013127a11 */ /* 0x000fe400078608ff */
[----:B------:R-:W-:-:S04]  /*1d60*/  IADD3.X R40, R2, R41, R11, P0, P2 ;  /* 0x0000002902287210 */ /* 0x000fc800007e440b */
[----:B------:R-:W-:Y:S02]  /*1d70*/  LEA.HI.X R19, R19, c[0x0][0x184], R40, 0x1, P3 ;  /* 0x0000610013137a11 */ /* 0x000fe400018f0c28 */
[----:B------:R-:W-:Y:S02]  /*1d80*/  IADD3.X R41, R0, R41, R9, P4, P5 ;  /* 0x0000002900297210 */ /* 0x000fe400027ea409 */
[C---:B------:R-:W-:Y:S01]  /*1d90*/  LEA R40, P0, R64.reuse, c[0x0][0x180], 0x1 ;  /* 0x0000600040287a11 */ /* 0x040fe200078008ff */
[----:B------:R0:W3:Y:S03]  /*1da0*/  LDG.E.CONSTANT R18, [R18.64] ;  /* 0x0000000a12127981 */ /* 0x0000e6000c1e9900 */
[----:B------:R-:W-:-:S05]  /*1db0*/  LEA.HI.X R41, R64, c[0x0][0x184], R41, 0x1, P0 ;  /* 0x0000610040297a11 */ /* 0x000fca00000f0c29 */
[----:B------:R-:W4:Y:S01]  /*1dc0*/  LDG.E.CONSTANT R40, [R40.64] ;  /* 0x0000000a28287981 */ /* 0x000f22000c1e9900 */
[----:B------:R-:W-:Y:S02]  /*1dd0*/  PRMT R20, RZ, 0x7610, R20 ;  /* 0x00007610ff147816 */ /* 0x000fe40000000014 */
[----:B------:R-:W-:-:S05]  /*1de0*/  PRMT R42, RZ, 0x7610, R42 ;  /* 0x00007610ff2a7816 */ /* 0x000fca000000002a */
[----:B------:R-:W-:Y:S01]  /*1df0*/  FFMA.FTZ R20, R20, R42, R43 ;  /* 0x0000002a14147223 */ /* 0x000fe2000001002b */
[--C-:B------:R-:W-:Y:S02]  /*1e00*/  PRMT R42, RZ, 0x5410, R21.reuse ;  /* 0x00005410ff2a7816 */ /* 0x100fe40000000015 */
[----:B------:R-:W-:Y:S02]  /*1e10*/  PRMT R21, RZ, 0x7610, R21 ;  /* 0x00007610ff157816 */ /* 0x000fe40000000015 */
[----:B0-----:R-:W-:Y:S02]  /*1e20*/  PRMT R19, RZ, 0x7610, R22 ;  /* 0x00007610ff137816 */ /* 0x001fe40000000016 */
[--C-:B--2---:R-:W-:Y:S02]  /*1e30*/  PRMT R17, RZ, 0x5410, R16.reuse ;  /* 0x00005410ff117816 */ /* 0x104fe40000000010 */
[----:B------:R-:W-:-:S05]  /*1e40*/  PRMT R16, RZ, 0x7610, R16 ;  /* 0x00007610ff107816 */ /* 0x000fca0000000010 */
[----:B------:R-:W-:Y:S02]  /*1e50*/  FFMA.FTZ R16, R21, R16, R20 ;  /* 0x0000001015107223 */ /* 0x000fe40000010014 */
[----:B------:R-:W-:Y:S01]  /*1e60*/  FFMA.FTZ R17, R42, R17, R63 ;  /* 0x000000112a117223 */ /* 0x000fe2000001003f */
[----:B------:R-:W-:Y:S02]  /*1e70*/  PRMT R42, RZ, 0x5410, R22 ;  /* 0x00005410ff2a7816 */ /* 0x000fe40000000016 */
[--C-:B---3--:R-:W-:Y:S02]  /*1e80*/  PRMT R20, RZ, 0x5410, R18.reuse ;  /* 0x00005410ff147816 */ /* 0x108fe40000000012 */
[----:B------:R-:W-:Y:S02]  /*1e90*/  PRMT R18, RZ, 0x7610, R18 ;  /* 0x00007610ff127816 */ /* 0x000fe40000000012 */
[----:B------:R-:W-:-:S03]  /*1ea0*/  PRMT R22, RZ, 0x5410, R23 ;  /* 0x00005410ff167816 */ /* 0x000fc60000000017 */
[----:B------:R-:W-:Y:S01]  /*1eb0*/  FFMA.FTZ R16, R19, R18, R16 ;  /* 0x0000001213107223 */ /* 0x000fe20000010010 */
[--C-:B----4-:R-:W-:Y:S01]  /*1ec0*/  PRMT R18, RZ, 0x5410, R40.reuse ;  /* 0x00005410ff127816 */ /* 0x110fe20000000028 */
        /* <DEDUP_REMOVED lines=8> */
.L_x_16776:
[----:B01----:R-:W-:Y:S01]  /*1f50*/  FADD.FTZ R23, R23, R16 ;  /* 0x0000001017177221 */ /* 0x003fe20000010000 */
[----:B------:R-:W-:Y:S05]  /*1f60*/  BRA.DIV ~URZ, `(.L_x_16739) ;  /* 0x00002db27f007947 */ /* 0x000fea000b800000 */
[----:B------:R0:W1:Y:S02]  /*1f70*/  SHFL.BFLY PT, R16, R23, 0x1, 0x1f ;  /* 0x0c201f0017107f89 */ /* 0x00006400000e0000 */
.L_x_16777:
        /* <DEDUP_REMOVED lines=11> */
.L_x_16741:
[----:B------:R-:W-:Y:S05]  /*2030*/  BSYNC B1 ;  /* 0x0000000000017941 */ /* 0x000fea0003800000 */
.L_x_16740:
        /* <DEDUP_REMOVED lines=8> */
.L_x_16731:
[----:B------:R-:W-:Y:S05]  /*20c0*/  BSYNC B0 ;  /* 0x0000000000007941 */ /* 0x000fea0003800000 */
.L_x_16730:
[----:B------:R-:W-:Y:S05]  /*20d0*/  BRA.DIV ~URZ, `(.L_x_16743) ;  /* 0x00002cc27f007947 */ /* 0x000fea000b800000 */
[----:B------:R0:W1:Y:S02]  /*20e0*/  SHFL.BFLY PT, R3, R48, 0x10, 0x1f ;  /* 0x0e001f0030037f89 */ /* 0x00006400000e0000 */
.L_x_16778:
[----:B-1----:R-:W-:Y:S01]  /*20f0*/  FMNMX.FTZ R5, R3, R48, !PT ;  /* 0x0000003003057209 */ /* 0x002fe20007810000 */
[----:B------:R-:W-:Y:S05]  /*2100*/  BRA.DIV ~URZ, `(.L_x_16744) ;  /* 0x00002d127f007947 */ /* 0x000fea000b800000 */
[----:B------:R-:W1:Y:S02]  /*2110*/  SHFL.BFLY PT, R0, R5, 0x8, 0x1f ;  /* 0x0d001f0005007f89 */ /* 0x000e6400000e0000 */
[----:B-1----:R-:W-:-:S05]  /*2120*/  FMNMX.FTZ R0, R5, R0, !PT ;  /* 0x0000000005007209 */ /* 0x002fca0007810000 */
[----:B------:R1:W2:Y:S02]  /*2130*/  SHFL.BFLY PT, R3, R0, 0x4, 0x1f ;  /* 0x0c801f0000037f89 */ /* 0x0002a400000e0000 */
.L_x_16779:
[----:B------:R-:W-:Y:S01]  /*2140*/  ISETP.NE.AND P0, PT, R51, RZ, PT ;  /* 0x000000ff3300720c */ /* 0x000fe20003f05270 */
[----:B------:R-:W-:-:S12]  /*2150*/  WARPSYNC 0xffffffff ;  /* 0xffffffff00007948 */ /* 0x000fd80003800000 */
[----:B------:R-:W-:Y:S02]  /*2160*/  @!P0 SHF.R.S32.HI R5, RZ, 0x1f, R56 ;  /* 0x0000001fff058819 */ /* 0x000fe40000011438 */
[----:B--2---:R-:W-:Y:S02]  /*2170*/  @!P0 FMNMX.FTZ R3, R3, R0, !PT ;  /* 0x0000000003038209 */ /* 0x004fe40007810000 */
[----:B------:R-:W-:-:S04]  /*2180*/  @!P0 LEA.HI R5, R5, R56, RZ, 0x5 ;  /* 0x0000003805058211 */ /* 0x000fc800078f28ff */
[----:B-1----:R-:W-:-:S05]  /*2190*/  @!P0 SHF.R.S32.HI R0, RZ, 0x5, R5 ;  /* 0x00000005ff008819 */ /* 0x002fca0000011405 */
        /* <DEDUP_REMOVED lines=14> */
[----:B------:R-:W2:Y:S01]  /*2280*/  S2R R4, SR_CTAID.Z ;  /* 0x0000000000047919 */ /* 0x000ea20000002700 */
[----:B------:R-:W-:Y:S01]  /*2290*/  IMAD.MOV.U32 R3, RZ, RZ, -0x40 ;  /* 0xffffffc0ff037424 */ /* 0x000fe200078e00ff */
[----:B------:R-:W-:Y:S01]  /*22a0*/  LOP3.LUT R2, RZ, R54, RZ, 0x33, !PT ;  /* 0x00000036ff027212 */ /* 0x000fe200078e33ff */
[----:B------:R-:W-:Y:S02]  /*22b0*/  BSSY B1, `(.L_x_16747) ;  /* 0x000001c000017945 */ /* 0x000fe40003800000 */
[----:B--2---:R-:W-:-:S05]  /*22c0*/  IMAD R3, R4, R3, -0x41 ;  /* 0xffffffbf04037424 */ /* 0x004fca00078e0203 */
        /* <DEDUP_REMOVED lines=15> */
.L_x_16749:
        /* <DEDUP_REMOVED lines=11> */
.L_x_16748:
[----:B------:R-:W-:Y:S05]  /*2470*/  BSYNC B1 ;  /* 0x0000000000017941 */ /* 0x000fea0003800000 */
.L_x_16747:
        /* <DEDUP_REMOVED lines=10> */
.L_x_16752:
        /* <DEDUP_REMOVED lines=13> */
[----:B------:R-:W-:Y:S02]  /*25f0*/  LDS R27, [R3+0x1800] ;  /* 0x00180000031b7984 */ /* 0x000fe40000000800 */
[----:B------:R-:W-:Y:S02]  /*2600*/  FMUL.FTZ R6, R7, 1.4426950216293334961 ;  /* 0x3fb8aa3b07067820 */ /* 0x000fe40000410000 */
[----:B------:R-:W1:Y:S01]  /*2610*/  LDS R7, [R3+0xa00] ;  /* 0x000a000003077984 */ /* 0x000e620000000800 */
[C---:B---3--:R-:W-:Y:S02]  /*2620*/  FADD.FTZ R9, -R0.reuse, R9 ;  /* 0x0000000900097221 */ /* 0x048fe40000010100 */
[C---:B----4-:R-:W-:Y:S01]  /*2630*/  FADD.FTZ R11, -R0.reuse, R11 ;  /* 0x0000000b000b7221 */ /* 0x050fe20000010100 */
[----:B------:R-:W2:Y:S01]  /*2640*/  MUFU.EX2 R6, R6 ;  /* 0x0000000600067308 */ /* 0x000ea20000000800 */
[----:B------:R-:W-:Y:S02]  /*2650*/  FMUL.FTZ R8, R9, 1.4426950216293334961 ;  /* 0x3fb8aa3b09087820 */ /* 0x000fe40000410000 */
[----:B------:R-:W3:Y:S01]  /*2660*/  LDS R9, [R3+0xe00] ;  /* 0x000e000003097984 */ /* 0x000ee20000000800 */
[----:B0-----:R-:W-:-:S02]  /*2670*/  FADD.FTZ R13, -R0, R13 ;  /* 0x0000000d000d7221 */ /* 0x001fc40000010100 */
[----:B------:R-:W-:Y:S02]  /*2680*/  FMUL.FTZ R10, R11, 1.4426950216293334961 ;  /* 0x3fb8aa3b0b0a7820 */ /* 0x000fe40000410000 */
[----:B------:R-:W0:Y:S01]  /*2690*/  LDS R11, [R3+0x1000] ;  /* 0x00100000030b7984 */ /* 0x000e220000000800 */
[----:B------:R-:W-:Y:S01]  /*26a0*/  FMUL.FTZ R12, R13, 1.4426950216293334961 ;  /* 0x3fb8aa3b0d0c7820 */ /* 0x000fe20000410000 */
[----:B------:R-:W4:Y:S01]  /*26b0*/  MUFU.EX2 R8, R8 ;  /* 0x0000000800087308 */ /* 0x000f220000000800 */
[C---:B------:R-:W-:Y:S01]  /*26c0*/  FADD.FTZ R15, -R0.reuse, R15 ;  /* 0x0000000f000f7221 */ /* 0x040fe20000010100 */
[----:B------:R-:W0:Y:S01]  /*26d0*/  LDS R13, [R3+0x1200] ;  /* 0x00120000030d7984 */ /* 0x000e220000000800 */
[C---:B------:R-:W-:Y:S02]  /*26e0*/  FADD.FTZ R17, -R0.reuse, R17 ;  /* 0x0000001100117221 */ /* 0x040fe40000010100 */
[----:B------:R-:W-:Y:S01]  /*26f0*/  FMUL.FTZ R15, R15, 1.4426950216293334961 ;  /* 0x3fb8aa3b0f0f7820 */ /* 0x000fe20000410000 */
[----:B--2---:R-:W-:Y:S01]  /*2700*/  STS [R3+-0x400], R6 ;  /* 0xfffc000603007388 */ /* 0x004fe20000000800 */
[----:B------:R-:W-:Y:S01]  /*2710*/  FMUL.FTZ R17, R17, 1.4426950216293334961 ;  /* 0x3fb8aa3b11117820 */ /* 0x000fe20000410000 */
[----:B------:R-:W2:Y:S01]  /*2720*/  MUFU.EX2 R10, R10 ;  /* 0x0000000a000a7308 */ /* 0x000ea20000000800 */
[----:B------:R-:W-:-:S02]  /*2730*/  FADD.FTZ R19, -R0, R19 ;  /* 0x0000001300137221 */ /* 0x000fc40000010100 */
[C---:B------:R-:W-:Y:S02]  /*2740*/  FADD.FTZ R21, -R0.reuse, R21 ;  /* 0x0000001500157221 */ /* 0x040fe40000010100 */
[----:B------:R-:W-:Y:S02]  /*2750*/  FMUL.FTZ R19, R19, 1.4426950216293334961 ;  /* 0x3fb8aa3b13137820 */ /* 0x000fe40000410000 */
[----:B------:R-:W-:Y:S01]  /*2760*/  FMUL.FTZ R21, R21, 1.4426950216293334961 ;  /* 0x3fb8aa3b15157820 */ /* 0x000fe20000410000 */
[----:B------:R2:W3:Y:S01]  /*2770*/  MUFU.EX2 R14, R15 ;  /* 0x0000000f000e7308 */ /* 0x0004e20000000800 */
[C---:B------:R-:W-:Y:S01]  /*2780*/  FADD.FTZ R23, -R0.reuse, R23 ;  /* 0x0000001700177221 */ /* 0x040fe20000010100 */
[----:B----4-:R-:W-:Y:S01]  /*2790*/  STS [R3+-0x200], R8 ;  /* 0xfffe000803007388 */ /* 0x010fe20000000800 */
[----:B------:R-:W-:Y:S02]  /*27a0*/  FADD.FTZ R25, -R0, R25 ;  /* 0x0000001900197221 */ /* 0x000fe40000010100 */
[----:B------:R-:W-:-:S02]  /*27b0*/  FMUL.FTZ R23, R23, 1.4426950216293334961 ;  /* 0x3fb8aa3b17177820 */ /* 0x000fc40000410000 */
[----:B------:R-:W-:Y:S01]  /*27c0*/  FMUL.FTZ R25, R25, 1.4426950216293334961 ;  /* 0x3fb8aa3b19197820 */ /* 0x000fe20000410000 */
[----:B------:R-:W4:Y:S01]  /*27d0*/  MUFU.EX2 R12, R12 ;  /* 0x0000000c000c7308 */ /* 0x000f220000000800 */
[----:B--2---:R-:W2:Y:S01]  /*27e0*/  LDS R15, [R3+0x1a00] ;  /* 0x001a0000030f7984 */ /* 0x004ea20000000800 */
[C---:B-1----:R-:W-:Y:S02]  /*27f0*/  FADD.FTZ R7, -R0.reuse, R7 ;  /* 0x0000000700077221 */ /* 0x042fe40000010100 */
[C---:B------:R-:W-:Y:S01]  /*2800*/  FADD.FTZ R27, -R0.reuse, R27 ;  /* 0x0000001b001b7221 */ /* 0x040fe20000010100 */
[----:B------:R-:W-:Y:S01]  /*2810*/  STS [R3], R10 ;  /* 0x0000000a03007388 */ /* 0x000fe20000000800 */
[----:B------:R-:W-:Y:S02]  /*2820*/  FMUL.FTZ R7, R7, 1.4426950216293334961 ;  /* 0x3fb8aa3b07077820 */ /* 0x000fe40000410000 */
[----:B------:R-:W1:Y:S01]  /*2830*/  MUFU.EX2 R16, R17 ;  /* 0x0000001100107308 */ /* 0x000e620000000800 */
[----:B---3--:R-:W-:Y:S01]  /*2840*/  FADD.FTZ R9, -R0, R9 ;  /* 0x0000000900097221 */ /* 0x008fe20000010100 */
[----:B------:R-:W-:Y:S01]  /*2850*/  STS [R3+0x400], R14 ;  /* 0x0004000e03007388 */ /* 0x000fe20000000800 */
[----:B------:R-:W-:-:S02]  /*2860*/  FMUL.FTZ R27, R27, 1.4426950216293334961 ;  /* 0x3fb8aa3b1b1b7820 */ /* 0x000fc40000410000 */
[----:B------:R-:W-:Y:S02]  /*2870*/  FMUL.FTZ R9, R9, 1.4426950216293334961 ;  /* 0x3fb8aa3b09097820 */ /* 0x000fe40000410000 */
[C---:B0-----:R-:W-:Y:S01]  /*2880*/  FADD.FTZ R11, -R0.reuse, R11 ;  /* 0x0000000b000b7221 */ /* 0x041fe20000010100 */
[----:B------:R0:W3:Y:S01]  /*2890*/  MUFU.EX2 R20, R7 ;  /* 0x0000000700147308 */ /* 0x0000e20000000800 */
[----:B----4-:R-:W-:Y:S01]  /*28a0*/  STS [R3+0x200], R12 ;  /* 0x0002000c03007388 */ /* 0x010fe20000000800 */
[----:B------:R-:W-:Y:S02]  /*28b0*/  FADD.FTZ R13, -R0, R13 ;  /* 0x0000000d000d7221 */ /* 0x000fe40000010100 */
[----:B------:R-:W-:Y:S02]  /*28c0*/  FMUL.FTZ R11, R11, 1.4426950216293334961 ;  /* 0x3fb8aa3b0b0b7820 */ /* 0x000fe40000410000 */
[----:B------:R-:W-:Y:S02]  /*28d0*/  FMUL.FTZ R13, R13, 1.4426950216293334961 ;  /* 0x3fb8aa3b0d0d7820 */ /* 0x000fe40000410000 */
[----:B------:R-:W4:Y:S01]  /*28e0*/  MUFU.EX2 R18, R19 ;  /* 0x0000001300127308 */ /* 0x000f220000000800 */
[----:B0-----:R-:W-:Y:S01]  /*28f0*/  FADD.FTZ R7, R6, R2 ;  /* 0x0000000206077221 */ /* 0x001fe20000010000 */
[----:B-1----:R-:W-:Y:S03]  /*2900*/  STS [R3+0x600], R16 ;  /* 0x0006001003007388 */ /* 0x002fe60000000800 */
[----:B------:R-:W-:-:S03]  /*2910*/  FADD.FTZ R7, R7, R8 ;  /* 0x0000000807077221 */ /* 0x000fc60000010000 */
[----:B------:R-:W0:Y:S01]  /*2920*/  MUFU.EX2 R22, R21 ;  /* 0x0000001500167308 */ /* 0x000e220000000800 */
[----:B------:R-:W-:Y:S01]  /*2930*/  FADD.FTZ R7, R7, R10 ;  /* 0x0000000a07077221 */ /* 0x000fe20000010000 */
[----:B---3--:R-:W-:Y:S03]  /*2940*/  STS [R3+0xa00], R20 ;  /* 0x000a001403007388 */ /* 0x008fe60000000800 */
[----:B------:R-:W-:-:S03]  /*2950*/  FADD.FTZ R7, R7, R12 ;  /* 0x0000000c07077221 */ /* 0x000fc60000010000 */
[----:B------:R-:W1:Y:S01]  /*2960*/  MUFU.EX2 R24, R9 ;  /* 0x0000000900187308 */ /* 0x000e620000000800 */
[----:B------:R-:W-:Y:S01]  /*2970*/  FADD.FTZ R7, R7, R14 ;  /* 0x0000000e07077221 */ /* 0x000fe20000010000 */
[----:B----4-:R-:W-:Y:S01]  /*2980*/  STS [R3+0x800], R18 ;  /* 0x0008001203007388 */ /* 0x010fe20000000800 */
[----:B--2---:R-:W-:Y:S02]  /*2990*/  FADD.FTZ R15, -R0, R15 ;  /* 0x0000000f000f7221 */ /* 0x004fe40000010100 */
        /* <DEDUP_REMOVED lines=28> */
.L_x_16751:
[----:B------:R-:W-:Y:S05]  /*2b60*/  BSYNC B1 ;  /* 0x0000000000017941 */ /* 0x000fea0003800000 */
.L_x_16750:
        /* <DEDUP_REMOVED lines=55> */
.L_x_16754:
[----:B------:R-:W-:Y:S05]  /*2ee0*/  BSYNC B1 ;  /* 0x0000000000017941 */ /* 0x000fea0003800000 */
.L_x_16753:
[----:B------:R-:W-:-:S13]  /*2ef0*/  ISETP.LT.OR P0, PT, R4, R49, P0 ;  /* 0x000000310400720c */ /* 0x000fda0000701670 */
        /* <DEDUP_REMOVED lines=25> */
.L_x_16746:
[----:B------:R-:W-:Y:S05]  /*3090*/  BSYNC B0 ;  /* 0x0000000000007941 */ /* 0x000fea0003800000 */
.L_x_16745:
        /* <DEDUP_REMOVED lines=24> */
[----:B------:R-:W2:Y:S01]  /*3220*/  S2R R3, SR_CTAID.Z ;  /* 0x0000000000037919 */ /* 0x000ea20000002700 */
[----:B------:R-:W-:Y:S01]  /*3230*/  IMAD.MOV.U32 R4, RZ, RZ, -0x40 ;  /* 0xffffffc0ff047424 */ /* 0x000fe200078e00ff */
[----:B------:R-:W-:Y:S01]  /*3240*/  BSSY B1, `(.L_x_16757) ;  /* 0x000001b000017945 */ /* 0x000fe20003800000 */
[----:B------:R-:W-:Y:S02]  /*3250*/  IMAD.MOV.U32 R6, RZ, RZ, R56 ;  /* 0x000000ffff067224 */ /* 0x000fe400078e0038 */
        /* <DEDUP_REMOVED lines=17> */
.L_x_16759:
        /* <DEDUP_REMOVED lines=8> */
.L_x_16758:
[----:B------:R-:W-:Y:S05]  /*33f0*/  BSYNC B1 ;  /* 0x0000000000017941 */ /* 0x000fea0003800000 */
.L_x_16757:
        /* <DEDUP_REMOVED lines=10> */
.L_x_16762:
[----:B------:R-:W2:Y:S01]  /*34a0*/  LDS R8, [R4+-0x400] ;  /* 0xfffc000004087984 */ /* 0x000ea20000000800 */
[----:B------:R-:W-:-:S03]  /*34b0*/  IADD3 R6, R6, 0x800, RZ ;  /* 0x0000080006067810 */ /* 0x000fc60007ffe0ff */
[----:B------:R-:W3:Y:S01]  /*34c0*/  LDS R10, [R4+-0x200] ;  /* 0xfffe0000040a7984 */ /* 0x000ee20000000800 */
[----:B------:R-:W-:-:S03]  /*34d0*/  ISETP.GE.AND P2, PT, R6, R25, PT ;  /* 0x000000190600720c */ /* 0x000fc60003f46270 */
[----:B------:R-:W4:Y:S04]  /*34e0*/  LDS R12, [R4] ;  /* 0x00000000040c7984 */ /* 0x000f280000000800 */
[----:B------:R-:W1:Y:S04]  /*34f0*/  LDS R14, [R4+0x200] ;  /* 0x00020000040e7984 */ /* 0x000e680000000800 */
[----:B------:R-:W0:Y:S04]  /*3500*/  LDS R16, [R4+0x400] ;  /* 0x0004000004107984 */ /* 0x000e280000000800 */
[----:B------:R-:W0:Y:S04]  /*3510*/  LDS R18, [R4+0x600] ;  /* 0x0006000004127984 */ /* 0x000e280000000800 */
[----:B------:R-:W-:Y:S04]  /*3520*/  LDS R20, [R4+0x800] ;  /* 0x0008000004147984 */ /* 0x000fe80000000800 */
        /* <DEDUP_REMOVED lines=10> */
[----:B-1----:R-:W-:-:S03]  /*35d0*/  FMUL.FTZ R11, R3, R14 ;  /* 0x0000000e030b7220 */ /* 0x002fc60000410000 */
[----:B------:R-:W1:Y:S01]  /*35e0*/  LDS R36, [R4+0x1800] ;  /* 0x0018000004247984 */ /* 0x000e620000000800 */
        /* <DEDUP_REMOVED lines=15> */
[C---:B--2---:R-:W-:Y:S01]  /*36e0*/  FMUL.FTZ R9, R3.reuse, R32 ;  /* 0x0000002003097220 */ /* 0x044fe20000410000 */
[----:B------:R-:W-:Y:S01]  /*36f0*/  STS [R4+0x800], R5 ;  /* 0x0008000504007388 */ /* 0x000fe20000000800 */
[----:B---3--:R-:W-:-:S03]  /*3700*/  FMUL.FTZ R11, R3, R34 ;  /* 0x00000022030b7220 */ /* 0x008fc60000410000 */
[----:B------:R-:W-:Y:S01]  /*3710*/  STS [R4+0xa00], R17 ;  /* 0x000a001104007388 */ /* 0x000fe20000000800 */
[----:B-1----:R-:W-:-:S03]  /*3720*/  FMUL.FTZ R13, R3, R36 ;  /* 0x00000024030d7220 */ /* 0x002fc60000410000 */
        /* <DEDUP_REMOVED lines=11> */
.L_x_16761:
[----:B------:R-:W-:Y:S05]  /*37e0*/  BSYNC B1 ;  /* 0x0000000000017941 */ /* 0x000fea0003800000 */
.L_x_16760:
        /* <DEDUP_REMOVED lines=9> */
[----:B------:R-:W1:Y:S04]  /*3880*/  LDS R14, [R4+0x200] ;  /* 0x00020000040e7984 */ /* 0x000e680000000800 */
[----:B------:R-:W0:Y:S04]  /*3890*/  LDS R16, [R4+0x400] ;  /* 0x0004000004107984 */ /* 0x000e280000000800 */
        /* <DEDUP_REMOVED lines=8> */
[----:B-1----:R-:W-:-:S03]  /*3920*/  FMUL.FTZ R11, R3, R14 ;  /* 0x0000000e030b7220 */ /* 0x002fc60000410000 */
        /* <DEDUP_REMOVED lines=11> */
.L_x_16764:
[----:B------:R-:W-:Y:S05]  /*39e0*/  BSYNC B1 ;  /* 0x0000000000017941 */ /* 0x000fea0003800000 */
.L_x_16763:
[----:B------:R-:W-:-:S13]  /*39f0*/  ISETP.LT.OR P0, PT, R6, R49, P0 ;  /* 0x000000310600720c */ /* 0x000fda0000701670 */
[----:B------:R-:W-:Y:S05]  /*3a00*/  @!P0 BRA `(.L_x_16756) ;  /* 0x000000c000008947 */ /* 0x000fea0003800000 */
[----:B------:R-:W2:Y:S04]  /*3a10*/  LDS R6, [R4+-0x400] ;  /* 0xfffc000004067984 */ /* 0x000ea80000000800 */
[----:B------:R-:W3:Y:S04]  /*3a20*/  LDS R8, [R4+-0x200] ;  /* 0xfffe000004087984 */ /* 0x000ee80000000800 */
[----:B------:R-:W4:Y:S04]  /*3a30*/  LDS R10, [R4] ;  /* 0x00000000040a7984 */ /* 0x000f280000000800 */
[----:B------:R-:W1:Y:S01]  /*3a40*/  LDS R12, [R4+0x200] ;  /* 0x00020000040c7984 */ /* 0x000e620000000800 */
[----:B0-2---:R-:W-:-:S02]  /*3a50*/  FMUL.FTZ R5, R6, R3 ;  /* 0x0000000306057220 */ /* 0x005fc40000410000 */
[----:B---3--:R-:W-:-:S03]  /*3a60*/  FMUL.FTZ R7, R8, R3 ;  /* 0x0000000308077220 */ /* 0x008fc60000410000 */
[----:B------:R0:W-:Y:S01]  /*3a70*/  STS [R4+-0x400], R5 ;  /* 0xfffc000504007388 */ /* 0x0001e20000000800 */
[----:B----4-:R-:W-:-:S03]  /*3a80*/  FMUL.FTZ R9, R10, R3 ;  /* 0x000000030a097220 */ /* 0x010fc60000410000 */
[----:B------:R0:W-:Y:S01]  /*3a90*/  STS [R4+-0x200], R7 ;  /* 0xfffe000704007388 */ /* 0x0001e20000000800 */
[----:B-1----:R-:W-:-:S03]  /*3aa0*/  FMUL.FTZ R3, R12, R3 ;  /* 0x000000030c037220 */ /* 0x002fc60000410000 */
[----:B------:R0:W-:Y:S04]  /*3ab0*/  STS [R4], R9 ;  /* 0x0000000904007388 */ /* 0x0001e80000000800 */
[----:B------:R0:W-:Y:S02]  /*3ac0*/  STS [R4+0x200], R3 ;  /* 0x0002000304007388 */ /* 0x0001e40000000800 */
.L_x_16756:
[----:B------:R-:W-:Y:S05]  /*3ad0*/  BSYNC B0 ;  /* 0x0000000000007941 */ /* 0x000fea0003800000 */
.L_x_16755:
[----:B------:R-:W-:Y:S01]  /*3ae0*/  BAR.SYNC.DEFER_BLOCKING 0x0 ;  /* 0x0000000000007b1d */ /* 0x000fe20000010000 */
[----:B------:R-:W-:-:S05]  /*3af0*/  ISETP.NE.AND P0, PT, R56, RZ, PT ;  /* 0x000000ff3800720c */ /* 0x000fca0003f05270 */
        /* <DEDUP_REMOVED lines=27> */
[----:B-1----:R0:W-:Y:S04]  /*3cb0*/  STG.E [R4.64], R0 ;  /* 0x0000000004007986 */ /* 0x0021e8000c10190a */
[----:B------:R0:W-:Y:S02]  /*3cc0*/  STG.E [R6.64], R2 ;  /* 0x0000000206007986 */ /* 0x0001e4000c10190a */
.L_x_16766:
[----:B------:R-:W-:Y:S05]  /*3cd0*/  BSYNC B0 ;  /* 0x0000000000007941 */ /* 0x000fea0003800000 */
.L_x_16765:
[----:B------:R-:W-:Y:S01]  /*3ce0*/  BSSY B0, `(.L_x_16767) ;  /* 0x00000af000007945 */ /* 0x000fe20003800000 */
[----:B------:R-:W-:Y:S02]  /*3cf0*/  IMAD.MOV.U32 R13, RZ, RZ, RZ ;  /* 0x000000ffff0d7224 */ /* 0x000fe400078e00ff */
[----:B01----:R-:W-:Y:S01]  /*3d00*/  IMAD.MOV.U32 R0, RZ, RZ, RZ ;  /* 0x000000ffff007224 */ /* 0x003fe200078e00ff */
[----:B------:R-:W-:Y:S05]  /*3d10*/  @P1 BRA `(.L_x_16768) ;  /* 0x00000ab000001947 */ /* 0x000fea0003800000 */
[----:B------:R-:W0:Y:S01]  /*3d20*/  S2R R2, SR_CTAID.Y ;  /* 0x0000000000027919 */ /* 0x000e220000002600 */
[----:B------:R-:W-:Y:S01]  /*3d30*/  SHF.R.S32.HI R5, RZ, 0x1f, R56 ;  /* 0x0000001fff057819 */ /* 0x000fe20000011438 */
[----:B------:R-:W-:-:S02]  /*3d40*/  IMAD.MOV.U32 R18, RZ, RZ, c[0x0][0x1bc] ;  /* 0x00006f00ff127624 */ /* 0x000fc400078e00ff */
[----:B------:R-:W1:Y:S01]  /*3d50*/  S2R R3, SR_CTAID.Z ;  /* 0x0000000000037919 */ /* 0x000e620000002700 */
[----:B------:R-:W-:Y:S01]  /*3d60*/  LEA.HI R5, R5, R56, RZ, 0x5 ;  /* 0x0000003805057211 */ /* 0x000fe200078f28ff */
[----:B------:R-:W-:Y:S01]  /*3d70*/  IMAD.SHL.U32 R16, R51, 0x8, RZ ;  /* 0x0000000833107824 */ /* 0x000fe200078e00ff */
[----:B------:R-:W-:Y:S01]  /*3d80*/  SHF.R.S32.HI R18, RZ, 0x1f, R18 ;  /* 0x0000001fff127819 */ /* 0x000fe20000011412 */
[----:B------:R-:W-:Y:S01]  /*3d90*/  IMAD.MOV.U32 R13, RZ, RZ, RZ ;  /* 0x000000ffff0d7224 */ /* 0x000fe200078e00ff */
[----:B------:R-:W-:Y:S02]  /*3da0*/  SHF.R.S32.HI R5, RZ, 0x5, R5 ;  /* 0x00000005ff057819 */ /* 0x000fe40000011405 */
[----:B------:R-:W-:Y:S02]  /*3db0*/  IADD3 R19, R16, 0x100, RZ ;  /* 0x0000010010137810 */ /* 0x000fe40007ffe0ff */
[C---:B------:R-:W-:Y:S02]  /*3dc0*/  IADD3 R14, -R5.reuse, -0x1, R54 ;  /* 0xffffffff050e7810 */ /* 0x040fe40007ffe136 */
[----:B------:R-:W-:-:S04]  /*3dd0*/  LEA R20, R5, 0xa0, 0x5 ;  /* 0x000000a005147811 */ /* 0x000fc800078e28ff */
[----:B------:R-:W-:Y:S01]  /*3de0*/  IADD3 R20, R20, 0x10, RZ ;  /* 0x0000001014147810 */ /* 0x000fe20007ffe0ff */
[----:B0-----:R-:W-:Y:S02]  /*3df0*/  IMAD R4, R2, c[0x0][0x1a8], RZ ;  /* 0x00006a0002047a24 */ /* 0x001fe400078e02ff */
[C---:B-1----:R-:W-:Y:S02]  /*3e00*/  IMAD R15, R3.reuse, 0x40, R5 ;  /* 0x00000040030f7824 */ /* 0x042fe400078e0205 */
[----:B------:R-:W-:-:S03]  /*3e10*/  IMAD R14, R3, -0x40, R14 ;  /* 0xffffffc0030e7824 */ /* 0x000fc600078e020e */
[----:B------:R-:W-:Y:S02]  /*3e20*/  SHF.R.S32.HI R2, RZ, 0x1f, R15 ;  /* 0x0000001fff027819 */ /* 0x000fe4000001140f */
[C---:B------:R-:W-:Y:S02]  /*3e30*/  IADD3 R17, P0, R4.reuse, R15, RZ ;  /* 0x0000000f04117210 */ /* 0x040fe40007f1e0ff */
[----:B------:R-:W-:Y:S02]  /*3e40*/  LEA R22, R15, 0x7, 0x3 ;  /* 0x000000070f167811 */ /* 0x000fe400078e18ff */
[----:B------:R-:W-:Y:S01]  /*3e50*/  LEA.HI.X.SX32 R4, R4, R2, 0x1, P0 ;  /* 0x0000000204047211 */ /* 0x000fe200000f0eff */
[----:B------:R-:W-:Y:S01]  /*3e60*/  IMAD R2, R53, c[0x0][0x1c0], RZ ;  /* 0x0000700035027a24 */ /* 0x000fe200078e02ff */
[----:B------:R-:W-:-:S04]  /*3e70*/  LEA R12, P0, R17, c[0x0][0x198], 0x2 ;  /* 0x00006600110c7a11 */ /* 0x000fc800078010ff */
[----:B------:R-:W-:Y:S02]  /*3e80*/  LEA.HI.X R17, R17, c[0x0][0x19c], R4, 0x2, P0 ;  /* 0x0000670011117a11 */ /* 0x000fe400000f1404 */
[----:B------:R-:W-:-:S03]  /*3e90*/  SHF.R.S32.HI R3, RZ, 0x1f, R2 ;  /* 0x0000001fff037819 */ /* 0x000fc60000011402 */
.L_x_16773:
[----:B------:R-:W-:Y:S02]  /*3ea0*/  IMAD.MOV.U32 R5, RZ, RZ, R17 ;  /* 0x000000ffff057224 */ /* 0x000fe400078e0011 */
        /* <DEDUP_REMOVED lines=9> */
[-C--:B------:R-:W-:Y:S02]  /*3f40*/  LEA.HI.X.SX32 R7, R19, R9.reuse, 0x1, P0 ;  /* 0x0000000913077211 */ /* 0x080fe400000f0eff */
[----:B------:R-:W-:Y:S02]  /*3f50*/  IADD3 R6, P0, R16, R6, RZ ;  /* 0x0000000610067210 */ /* 0x000fe40007f1e0ff */
[----:B------:R-:W-:Y:S02]  /*3f60*/  LEA.HI.X R29, R8, c[0x0][0x18c], R7, 0x1, P1 ;  /* 0x00006300081d7a11 */ /* 0x000fe400008f0c07 */
[----:B------:R-:W-:Y:S02]  /*3f70*/  LEA R26, P1, R6, c[0x0][0x188], 0x1 ;  /* 0x00006200061a7a11 */ /* 0x000fe400078208ff */
[----:B------:R-:W-:Y:S01]  /*3f80*/  LEA.HI.X.SX32 R5, R16, R9, 0x1, P0 ;  /* 0x0000000910057211 */ /* 0x000fe200000f0eff */
[----:B------:R-:W-:Y:S01]  /*3f90*/  BSSY B1, `(.L_x_16769) ;  /* 0x000002e000017945 */ /* 0x000fe20003800000 */
[----:B------:R-:W0:Y:S02]  /*3fa0*/  LDS.128 R8, [R20+-0x10] ;  /* 0xfffff00014087984 */ /* 0x000e240000000c00 */
[----:B------:R-:W-:-:S02]  /*3fb0*/  LEA.HI.X R27, R6, c[0x0][0x18c], R5, 0x1, P1 ;  /* 0x00006300061b7a11 */ /* 0x000fc400008f0c05 */
[----:B------:R1:W2:Y:S04]  /*3fc0*/  LDS.128 R4, [R20] ;  /* 0x0000000014047984 */ /* 0x0002a80000000c00 */
[----:B-----5:R1:W5:Y:S04]  /*3fd0*/  LDG.E.CONSTANT R31, [R26.64] ;  /* 0x0000000a1a1f7981 */ /* 0x020368000c1e9900 */
[----:B------:R1:W5:Y:S04]  /*3fe0*/  LDG.E.CONSTANT R30, [R26.64+0x4] ;  /* 0x0000040a1a1e7981 */ /* 0x000368000c1e9900 */
[----:B------:R1:W5:Y:S04]  /*3ff0*/  LDG.E.CONSTANT R32, [R26.64+0x8] ;  /* 0x0000080a1a207981 */ /* 0x000368000c1e9900 */
[----:B------:R1:W5:Y:S01]  /*4000*/  LDG.E.CONSTANT R33, [R26.64+0xc] ;  /* 0x00000c0a1a217981 */ /* 0x000362000c1e9900 */
[----:B------:R-:W-:-:S03]  /*4010*/  ISETP.NE.AND P0, PT, R14, RZ, PT ;  /* 0x000000ff0e00720c */ /* 0x000fc60003f05270 */
        /* <DEDUP_REMOVED lines=37> */
.L_x_16770:
[----:B-12---:R-:W-:Y:S05]  /*4270*/  BSYNC B1 ;  /* 0x0000000000017941 */ /* 0x006fea0003800000 */
.L_x_16769:
[----:B------:R-:W-:Y:S01]  /*4280*/  F2FP.BF16.PACK_AB R5, R5, R4 ;  /* 0x000000040505723e */ /* 0x000fe200000010ff */
[----:B-----5:R-:W-:Y:S01]  /*4290*/  HFMA2.BF16_V2 R31, R8, R31, -RZ.H0_H0 ;  /* 0x0000001f081f7231 */ /* 0x020fe200003400ff */
[----:B------:R-:W-:Y:S01]  /*42a0*/  F2FP.BF16.PACK_AB R6, R7, R6 ;  /* 0x000000060706723e */ /* 0x000fe200000010ff */
[----:B------:R-:W-:Y:S01]  /*42b0*/  HFMA2.BF16_V2 R30, R29, R30, -RZ.H0_H0 ;  /* 0x0000001e1d1e7231 */ /* 0x000fe200003400ff */
[----:B------:R-:W-:Y:S01]  /*42c0*/  BSSY B1, `(.L_x_16771) ;  /* 0x0000034000017945 */ /* 0x000fe20003800000 */
[----:B------:R-:W-:Y:S01]  /*42d0*/  IMAD.MOV.U32 R9, RZ, RZ, R5 ;  /* 0x000000ffff097224 */ /* 0x000fe200078e0005 */
[----:B------:R-:W-:Y:S01]  /*42e0*/  PRMT R4, RZ, 0x5410, R31 ;  /* 0x00005410ff047816 */ /* 0x000fe2000000001f */
[----:B------:R-:W-:Y:S01]  /*42f0*/  IMAD.MOV.U32 R26, RZ, RZ, R6 ;  /* 0x000000ffff1a7224 */ /* 0x000fe200078e0006 */
[----:B------:R-:W-:-:S02]  /*4300*/  PRMT R5, RZ, 0x5410, R30 ;  /* 0x00005410ff057816 */ /* 0x000fc4000000001e */
[----:B------:R-:W-:Y:S01]  /*4310*/  PRMT R31, RZ, 0x7610, R31 ;  /* 0x00007610ff1f7816 */ /* 0x000fe2000000001f */
[----:B------:R-:W-:Y:S01]  /*4320*/  HFMA2.BF16_V2 R32, R9, R32, -RZ.H0_H0 ;  /* 0x0000002009207231 */ /* 0x000fe200003400ff */
[----:B------:R-:W-:Y:S01]  /*4330*/  PRMT R30, RZ, 0x7610, R30 ;  /* 0x00007610ff1e7816 */ /* 0x000fe2000000001e */
[----:B------:R-:W-:Y:S02]  /*4340*/  HFMA2.BF16_V2 R33, R26, R33, -RZ.H0_H0 ;  /* 0x000000211a217231 */ /* 0x000fe400003400ff */
        /* <DEDUP_REMOVED lines=15> */
[-C--:B------:R-:W-:Y:S02]  /*4440*/  ISETP.GE.AND P6, PT, R4, R55.reuse, PT ;  /* 0x000000370400720c */ /* 0x080fe40003fc6270 */
[C---:B------:R-:W-:Y:S02]  /*4450*/  IADD3 R10, R22.reuse, -0x5, RZ ;  /* 0xfffffffb160a7810 */ /* 0x040fe40007ffe0ff */
[----:B------:R-:W-:Y:S02]  /*4460*/  IADD3 R4, R22, -0x4, RZ ;  /* 0xfffffffc16047810 */ /* 0x000fe40007ffe0ff */
[----:B------:R-:W-:-:S02]  /*4470*/  ISETP.GE.AND P0, PT, R6, R55, PT ;  /* 0x000000370600720c */ /* 0x000fc40003f06270 */
[C---:B------:R-:W-:Y:S02]  /*4480*/  IADD3 R28, R22.reuse, -0x1, RZ ;  /* 0xffffffff161c7810 */ /* 0x040fe40007ffe0ff */
[----:B------:R-:W-:Y:S02]  /*4490*/  IADD3 R6, R22, -0x3, RZ ;  /* 0xfffffffd16067810 */ /* 0x000fe40007ffe0ff */
[-C--:B------:R-:W-:Y:S02]  /*44a0*/  ISETP.GE.AND P5, PT, R10, R55.reuse, PT ;  /* 0x000000370a00720c */ /* 0x080fe40003fa6270 */
[----:B------:R-:W-:Y:S02]  /*44b0*/  @P6 PRMT R21, RZ, 0x7610, R21 ;  /* 0x00007610ff156816 */ /* 0x000fe40000000015 */
[-C--:B------:R-:W-:Y:S02]  /*44c0*/  ISETP.GE.AND P6, PT, R22, R55.reuse, PT ;  /* 0x000000371600720c */ /* 0x080fe40003fc6270 */
[----:B------:R-:W-:-:S02]  /*44d0*/  ISETP.GE.AND P4, PT, R4, R55, PT ;  /* 0x000000370400720c */ /* 0x000fc40003f86270 */
[----:B------:R-:W-:Y:S02]  /*44e0*/  IADD3 R10, R22, -0x2, RZ ;  /* 0xfffffffe160a7810 */ /* 0x000fe40007ffe0ff */
[C---:B------:R-:W-:Y:S02]  /*44f0*/  PRMT R4, R23.reuse, 0x7632, R4 ;  /* 0x0000763217047816 */ /* 0x040fe40000000004 */
[-C--:B------:R-:W-:Y:S02]  /*4500*/  ISETP.GE.AND P1, PT, R28, R55.reuse, PT ;  /* 0x000000371c00720c */ /* 0x080fe40003f26270 */
[-C--:B------:R-:W-:Y:S02]  /*4510*/  ISETP.GE.AND P3, PT, R6, R55.reuse, PT ;  /* 0x000000370600720c */ /* 0x080fe40003f66270 */
[----:B------:R-:W-:Y:S02]  /*4520*/  SEL R6, R23, RZ, !P5 ;  /* 0x000000ff17067207 */ /* 0x000fe40006800000 */
[----:B------:R-:W-:-:S02]  /*4530*/  ISETP.GE.AND P2, PT, R10, R55, PT ;  /* 0x000000370a00720c */ /* 0x000fc40003f46270 */
[----:B------:R-:W-:Y:S02]  /*4540*/  SEL R23, R4, RZ, !P4 ;  /* 0x000000ff04177207 */ /* 0x000fe40006000000 */
        /* <DEDUP_REMOVED lines=11> */
.L_x_16772:
[----:B------:R-:W-:Y:S05]  /*4600*/  BSYNC B1 ;  /* 0x0000000000017941 */ /* 0x000fea0003800000 */
.L_x_16771:
        /* <DEDUP_REMOVED lines=28> */
.L_x_16768:
[----:B------:R-:W-:Y:S05]  /*47d0*/  BSYNC B0 ;  /* 0x0000000000007941 */ /* 0x000fea0003800000 */
.L_x_16767:
[----:B------:R-:W-:Y:S01]  /*47e0*/  BAR.SYNC.DEFER_BLOCKING 0x0 ;  /* 0x0000000000007b1d */ /* 0x000fe20000010000 */
[----:B------:R-:W-:Y:S02]  /*47f0*/  SHF.R.S32.HI R3, RZ, 0x1f, R56 ;  /* 0x0000001fff037819 */ /* 0x000fe40000011438 */
[----:B------:R-:W-:Y:S02]  /*4800*/  LOP3.LUT R2, R56, 0xffffffc0, RZ, 0xc0, !PT ;  /* 0xffffffc038027812 */ /* 0x000fe400078ec0ff */
[----:B------:R-:W-:Y:S02]  /*4810*/  LEA.HI R3, R3, R56, RZ, 0x5 ;  /* 0x0000003803037211 */ /* 0x000fe400078f28ff */
[----:B------:R-:W-:Y:S02]  /*4820*/  ISETP.NE.AND P0, PT, R2, 0x40, PT ;  /* 0x000000400200780c */ /* 0x000fe40003f05270 */
[----:B------:R-:W-:-:S02]  /*4830*/  SHF.R.S32.HI R2, RZ, 0x5, R3 ;  /* 0x00000005ff027819 */ /* 0x000fc40000011403 */
[C---:B------:R-:W-:Y:S02]  /*4840*/  ISETP.GT.AND P1, PT, R56.reuse, 0x3f, PT ;  /* 0x0000003f3800780c */ /* 0x040fe40003f24270 */
[----:B------:R-:W-:Y:S01]  /*4850*/  LOP3.LUT R5, R56, 0xffffffe0, RZ, 0xc0, !PT ;  /* 0xffffffe038057812 */ /* 0x000fe200078ec0ff */
[----:B------:R-:W-:Y:S01]  /*4860*/  IMAD R2, R2, 0x40, R51 ;  /* 0x0000004002027824 */ /* 0x000fe200078e0233 */
[C---:B------:R-:W-:Y:S02]  /*4870*/  ISETP.GT.AND P2, PT, R56.reuse, 0x1f, PT ;  /* 0x0000001f3800780c */ /* 0x040fe40003f44270 */
[----:B------:R-:W-:-:S03]  /*4880*/  IADD3 R56, R56, 0x1f, RZ ;  /* 0x0000001f38387810 */ /* 0x000fc60007ffe0ff */
[----:B------:R-:W-:Y:S04]  /*4890*/  @!P0 STS [R2.X4+-0x160], R0 ;  /* 0xfffea00002008388 */ /* 0x000fe80000004800 */
[----:B------:R-:W-:Y:S04]  /*48a0*/  @!P0 STS [R2.X4+-0xe0], R13 ;  /* 0xffff200d02008388 */ /* 0x000fe80000004800 */
[----:B------:R-:W-:Y:S01]  /*48b0*/  BAR.SYNC.DEFER_BLOCKING 0x0 ;  /* 0x0000000000007b1d */ /* 0x000fe20000010000 */
[----:B------:R-:W-:-:S05]  /*48c0*/  ISETP.NE.AND P0, PT, R5, 0x20, PT ;  /* 0x000000200500780c */ /* 0x000fca0003f05270 */
[----:B------:R-:W0:Y:S04]  /*48d0*/  @!P1 LDS R3, [R2.X4+0xa0] ;  /* 0x0000a00002039984 */ /* 0x000e280000004800 */
[----:B------:R-:W1:Y:S01]  /*48e0*/  @!P1 LDS R4, [R2.X4+0x120] ;  /* 0x0001200002049984 */ /* 0x000e620000004800 */
[----:B0-----:R-:W-:-:S03]  /*48f0*/  @!P1 FADD.FTZ R0, R3, R0 ;  /* 0x0000000003009221 */ /* 0x001fc60000010000 */
[----:B------:R-:W-:Y:S01]  /*4900*/  BAR.SYNC.DEFER_BLOCKING 0x0 ;  /* 0x0000000000007b1d */ /* 0x000fe20000010000 */
[----:B-1----:R-:W-:Y:S01]  /*4910*/  @!P1 FADD.FTZ R13, R4, R13 ;  /* 0x0000000d040d9221 */ /* 0x002fe20000010000 */
[----:B------:R-:W-:-:S04]  /*4920*/  ISETP.GT.U32.AND P1, PT, R56, 0x3e, PT ;  /* 0x0000003e3800780c */ /* 0x000fc80003f24070 */
[----:B------:R0:W-:Y:S04]  /*4930*/  @!P0 STS [R2.X4+-0x60], R0 ;  /* 0xffffa00002008388 */ /* 0x0001e80000004800 */
[----:B------:R0:W-:Y:S04]  /*4940*/  @!P0 STS [R2.X4+0x20], R13 ;  /* 0x0000200d02008388 */ /* 0x0001e80000004800 */
[----:B------:R-:W-:Y:S06]  /*4950*/  BAR.SYNC.DEFER_BLOCKING 0x0 ;  /* 0x0000000000007b1d */ /* 0x000fec0000010000 */
[----:B------:R0:W1:Y:S04]  /*4960*/  @!P2 LDS R3, [R2.X4+0xa0] ;  /* 0x0000a0000203a984 */ /* 0x0000680000004800 */
[----:B------:R0:W2:Y:S04]  /*4970*/  @!P2 LDS R4, [R2.X4+0x120] ;  /* 0x000120000204a984 */ /* 0x0000a80000004800 */
[----:B------:R-:W-:Y:S06]  /*4980*/  BAR.SYNC.DEFER_BLOCKING 0x0 ;  /* 0x0000000000007b1d */ /* 0x000fec0000010000 */
[----:B------:R-:W-:Y:S05]  /*4990*/  @P1 EXIT ;  /* 0x000000000000194d */ /* 0x000fea0003800000 */
[----:B0-----:R-:W0:Y:S01]  /*49a0*/  S2UR UR5, SR_CTAID.Y ;  /* 0x00000000000579c3 */ /* 0x001e220000002600 */
[----:B------:R-:W-:Y:S01]  /*49b0*/  ULDC UR7, c[0x0][0xc] ;  /* 0x0000030000077ab9 */ /* 0x000fe20000000800 */
[----:B------:R-:W-:Y:S01]  /*49c0*/  IADD3 R2, R51, 0x20, RZ ;  /* 0x0000002033027810 */ /* 0x000fe20007ffe0ff */
[----:B-1----:R-:W-:-:S02]  /*49d0*/  @!P2 FADD.FTZ R0, R3, R0 ;  /* 0x000000000300a221 */ /* 0x002fc40000010000 */
[----:B--2---:R-:W-:-:S03]  /*49e0*/  @!P2 FADD.FTZ R13, R4, R13 ;  /* 0x0000000d040da221 */ /* 0x004fc60000010000 */
[----:B------:R-:W1:Y:S02]  /*49f0*/  S2UR UR6, SR_CTAID.X ;  /* 0x00000000000679c3 */ /* 0x000e640000002500 */
[----:B------:R-:W-:-:S06]  /*4a00*/  F2FP.BF16.PACK_AB R0, R13, R0 ;  /* 0x000000000d00723e */ /* 0x000fcc00000010ff */
        /* <DEDUP_REMOVED lines=19> */
[----:B------:R-:W-:Y:S02]  /*4b40*/  LEA.HI.X R3, R7, c[0x0][0x174], R8, 0x1, P0 ;  /* 0x00005d0007037a11 */ /* 0x000fe400000f0c08 */
[--C-:B------:R-:W-:Y:S02]  /*4b50*/  LEA.HI.X R5, R5, c[0x0][0x174], R6.reuse, 0x1, P1 ;  /* 0x00005d0005057a11 */ /* 0x100fe400008f0c06 */
[----:B------:R-:W-:Y:S01]  /*4b60*/  PRMT R6, R0, 0x7632, R6 ;  /* 0x0000763200067816 */ /* 0x000fe20000000006 */
[----:B------:R-:W-:Y:S04]  /*4b70*/  STG.E.U16 [R2.64], R0 ;  /* 0x0000000002007986 */ /* 0x000fe8000c10150a */
[----:B------:R-:W-:Y:S01]  /*4b80*/  STG.E.U16 [R4.64], R6 ;  /* 0x0000000604007986 */ /* 0x000fe2000c10150a */
[----:B------:R-:W-:Y:S05]  /*4b90*/  EXIT ;  /* 0x000000000000794d */ /* 0x000fea0003800000 */
.L_x_16733:
[----:B------:R-:W-:Y:S01]  /*4ba0*/  IMAD.MOV.U32 R18, RZ, RZ, R23 ;  /* 0x000000ffff127224 */ /* 0x000fe200078e0017 */
[----:B------:R-:W-:Y:S01]  /*4bb0*/  MOV R16, 0x4c00 ;  /* 0x00004c0000107802 */ /* 0x000fe20000000f00 */
[----:B------:R-:W-:-:S02]  /*4bc0*/  IMAD.MOV.U32 R19, RZ, RZ, 0x2 ;  /* 0x00000002ff137424 */ /* 0x000fc400078e00ff */
[----:B------:R-:W-:Y:S02]  /*4bd0*/  IMAD.MOV.U32 R20, RZ, RZ, 0x1f ;  /* 0x0000001fff147424 */ /* 0x000fe400078e00ff */
[----:B------:R-:W-:Y:S02]  /*4be0*/  IMAD.MOV.U32 R21, RZ, RZ, -0x1 ;  /* 0xffffffffff157424 */ /* 0x000fe400078e00ff */
[----:B------:R-:W-:Y:S05]  /*4bf0*/  CALL.REL.NOINC `($__internal_349_$__cuda_sm70_shflsync_bfly_p) ;  /* 0x0000031000007944 */ /* 0x000fea0003c00000 */
[----:B-1----:R-:W-:Y:S01]  /*4c00*/  IMAD.MOV.U32 R16, RZ, RZ, R18 ;  /* 0x000000ffff107224 */ /* 0x002fe200078e0012 */
[----:B0-----:R-:W-:Y:S05]  /*4c10*/  BRA `(.L_x_16774) ;  /* 0xffffcb0000007947 */ /* 0x001fea000383ffff */
.L_x_16734:
[----:B------:R-:W-:Y:S01]  /*4c20*/  IMAD.MOV.U32 R18, RZ, RZ, R23 ;  /* 0x000000ffff127224 */ /* 0x000fe200078e0017 */
[----:B------:R-:W-:Y:S01]  /*4c30*/  MOV R16, 0x4c80 ;  /* 0x00004c8000107802 */ /* 0x000fe20000000f00 */
[----:B------:R-:W-:Y:S02]  /*4c40*/  IMAD.MOV.U32 R19, RZ, RZ, 0x1 ;  /* 0x00000001ff137424 */ /* 0x000fe400078e00ff */
[----:B------:R-:W-:Y:S02]  /*4c50*/  IMAD.MOV.U32 R20, RZ, RZ, 0x1f ;  /* 0x0000001fff147424 */ /* 0x000fe400078e00ff */
[----:B------:R-:W-:Y:S02]  /*4c60*/  IMAD.MOV.U32 R21, RZ, RZ, -0x1 ;  /* 0xffffffffff157424 */ /* 0x000fe400078e00ff */
[----:B------:R-:W-:Y:S05]  /*4c70*/  CALL.REL.NOINC `($__internal_349_$__cuda_sm70_shflsync_bfly_p) ;  /* 0x0000029000007944 */ /* 0x000fea0003c00000 */
[----:B-1----:R-:W-:Y:S01]  /*4c80*/  IMAD.MOV.U32 R16, RZ, RZ, R18 ;  /* 0x000000ffff107224 */ /* 0x002fe200078e0012 */
[----:B0-----:R-:W-:Y:S05]  /*4c90*/  BRA `(.L_x_16775) ;  /* 0xffffcab000007947 */ /* 0x001fea000383ffff */
.L_x_16738:
        /* <DEDUP_REMOVED lines=8> */
.L_x_16739:
        /* <DEDUP_REMOVED lines=8> */
.L_x_16743:
[----:B------:R-:W-:Y:S01]  /*4da0*/  IMAD.MOV.U32 R18, RZ, RZ, R48 ;  /* 0x000000ffff127224 */ /* 0x000fe200078e0030 */
[----:B------:R-:W-:Y:S01]  /*4db0*/  MOV R16, 0x4e00 ;  /* 0x00004e0000107802 */ /* 0x000fe20000000f00 */
[----:B------:R-:W-:-:S02]  /*4dc0*/  IMAD.MOV.U32 R19, RZ, RZ, 0x10 ;  /* 0x00000010ff137424 */ /* 0x000fc400078e00ff */
[----:B------:R-:W-:Y:S02]  /*4dd0*/  IMAD.MOV.U32 R20, RZ, RZ, 0x1f ;  /* 0x0000001fff147424 */ /* 0x000fe400078e00ff */
[----:B------:R-:W-:Y:S02]  /*4de0*/  IMAD.MOV.U32 R21, RZ, RZ, -0x1 ;  /* 0xffffffffff157424 */ /* 0x000fe400078e00ff */
[----:B-----5:R-:W-:Y:S05]  /*4df0*/  CALL.REL.NOINC `($__internal_349_$__cuda_sm70_shflsync_bfly_p) ;  /* 0x0000011000007944 */ /* 0x020fea0003c00000 */
[----:B-1----:R-:W-:Y:S01]  /*4e00*/  IMAD.MOV.U32 R3, RZ, RZ, R18 ;  /* 0x000000ffff037224 */ /* 0x002fe200078e0012 */
[----:B0-----:R-:W-:Y:S05]  /*4e10*/  BRA `(.L_x_16778) ;  /* 0xffffd2d000007947 */ /* 0x001fea000383ffff */
.L_x_16744:
[----:B------:R-:W-:Y:S01]  /*4e20*/  IMAD.MOV.U32 R18, RZ, RZ, R5 ;  /* 0x000000ffff127224 */ /* 0x000fe200078e0005 */
[----:B------:R-:W-:Y:S01]  /*4e30*/  MOV R16, 0x4e80 ;  /* 0x00004e8000107802 */ /* 0x000fe20000000f00 */
[----:B------:R-:W-:Y:S02]  /*4e40*/  IMAD.MOV.U32 R19, RZ, RZ, 0x8 ;  /* 0x00000008ff137424 */ /* 0x000fe400078e00ff */
[----:B------:R-:W-:Y:S02]  /*4e50*/  IMAD.MOV.U32 R20, RZ, RZ, 0x1f ;  /* 0x0000001fff147424 */ /* 0x000fe400078e00ff */
[----:B------:R-:W-:Y:S02]  /*4e60*/  IMAD.MOV.U32 R21, RZ, RZ, -0x1 ;  /* 0xffffffffff157424 */ /* 0x000fe400078e00ff */
[----:B0----5:R-:W-:Y:S05]  /*4e70*/  CALL.REL.NOINC `($__internal_349_$__cuda_sm70_shflsync_bfly_p) ;  /* 0x0000009000007944 */ /* 0x021fea0003c00000 */
[----:B-1----:R-:W-:Y:S01]  /*4e80*/  FMNMX.FTZ R0, R5, R18, !PT ;  /* 0x0000001205007209 */ /* 0x002fe20007810000 */
[----:B0-----:R-:W-:Y:S01]  /*4e90*/  IMAD.MOV.U32 R19, RZ, RZ, 0x4 ;  /* 0x00000004ff137424 */ /* 0x001fe200078e00ff */
[----:B------:R-:W-:Y:S01]  /*4ea0*/  MOV R16, 0x4ef0 ;  /* 0x00004ef000107802 */ /* 0x000fe20000000f00 */
[----:B------:R-:W-:-:S02]  /*4eb0*/  IMAD.MOV.U32 R20, RZ, RZ, 0x1f ;  /* 0x0000001fff147424 */ /* 0x000fc400078e00ff */
[----:B------:R-:W-:Y:S02]  /*4ec0*/  IMAD.MOV.U32 R21, RZ, RZ, -0x1 ;  /* 0xffffffffff157424 */ /* 0x000fe400078e00ff */
[----:B------:R-:W-:Y:S02]  /*4ed0*/  IMAD.MOV.U32 R18, RZ, RZ, R0 ;  /* 0x000000ffff127224 */ /* 0x000fe400078e0000 */
[----:B------:R-:W-:Y:S05]  /*4ee0*/  CALL.REL.NOINC `($__internal_349_$__cuda_sm70_shflsync_bfly_p) ;  /* 0x0000002000007944 */ /* 0x000fea0003c00000 */
[----:B-1----:R-:W-:Y:S01]  /*4ef0*/  IMAD.MOV.U32 R3, RZ, RZ, R18 ;  /* 0x000000ffff037224 */ /* 0x002fe200078e0012 */
[----:B0-----:R-:W-:Y:S05]  /*4f00*/  BRA `(.L_x_16779) ;  /* 0xffffd23000007947 */ /* 0x001fea000383ffff */
        .weak           $__internal_349_$__cuda_sm70_shflsync_bfly_p
        .type           $__internal_349_$__cuda_sm70_shflsync_bfly_p,@function
        .size           $__internal_349_$__cuda_sm70_shflsync_bfly_p,(.L_x_25010 - $__internal_349_$__cuda_sm70_shflsync_bfly_p)
$__internal_349_$__cuda_sm70_shflsync_bfly_p:
[----:B------:R-:W-:Y:S01]  /*4f10*/  IMAD.MOV.U32 R17, RZ, RZ, 0x0 ;  /* 0x00000000ff117424 */ /* 0x000fe200078e00ff */
[----:B------:R-:W-:Y:S04]  /*4f20*/  WARPSYNC R21 ;  /* 0x0000001500007348 */ /* 0x000fe80003800000 */
[----:B------:R0:W1:Y:S01]  /*4f30*/  SHFL.BFLY PT, R18, R18, R19, R20 ;  /* 0x0c00001312127389 */ /* 0x00006200000e0014 */
[----:B------:R-:W-:Y:S05]  /*4f40*/  RET.REL.NODEC R16 `(_ZN4vllm25paged_attention_v2_kernelI13__nv_bfloat16S1_Li64ELi8ELi128ELNS_18Fp8KVCacheDataTypeE0ELb0ELi512EEEvPfS3_PT_PKS4_PKT0_SA_ifPKiSC_iPKfiiiSE_SE_iiiii) ;  /* 0xffffb0b010007950 */ /* 0x000fea0003c3ffff */
.L_x_16780:
        /* <DEDUP_REMOVED lines=11> */
.L_x_25010:


//--------------------- .text._ZN4vllm25paged_attention_v2_kernelI13__nv_bfloat16S1_Li32ELi8ELi128ELNS_18Fp8KVCacheDataTypeE0ELb0ELi512EEEvPfS3_PT_PKS4_PKT0_SA_ifPKiSC_iPKfiiiSE_SE_iiiii --------------------------
	.section	.text._ZN4vllm25paged_attention_v2_kernelI13__nv_bfloat16S1_Li32ELi8ELi128ELNS_18Fp8KVCacheDataTypeE0ELb0ELi512EEEvPfS3_PT_PKS4_PKT0_SA_ifPKiSC_iPKfiiiSE_SE_iiiii,"ax",@progbits
	.sectioninfo	@"SHI_REGISTERS=47"
	.align	128
        .global         _ZN4vllm25paged_attention_v2_kernelI13__nv_bfloat16S1_Li32ELi8ELi128ELNS_18Fp8KVCacheDataTypeE0ELb0ELi512EEEvPfS3_PT_PKS4_PKT0_SA_ifPKiSC_iPKfiiiSE_SE_iiiii
        .type           _ZN4vllm25paged_attention_v2_kernelI13__nv_bfloat16S1_Li32ELi8ELi128ELNS_18Fp8KVCacheDataTypeE0ELb0ELi512EEEvPfS3_PT_PKS4_PKT0_SA_ifPKiSC_iPKfiiiSE_SE_iiiii,@function
        .size           _ZN4vllm25paged_attention_v2_kernelI13__nv_bfloat16S1_Li32ELi8ELi128ELNS_18Fp8KVCacheDataTypeE0ELb0ELi512EEEvPfS3_PT_PKS4_PKT0_SA_ifPKiSC_iPKfiiiSE_SE_iiiii,(.L_x_25011 - _ZN4vllm25paged_attention_v2_kernelI13__nv_bfloat16S1_Li32ELi8ELi128ELNS_18Fp8KVCacheDataTypeE0ELb0ELi512EEEvPfS3_PT_PKS4_PKT0_SA_ifPKiSC_iPKfiiiSE_SE_iiiii)
        .other          _ZN4vllm25paged_attention_v2_kernelI13__nv_bfloat16S1_Li32ELi8ELi128ELNS_18Fp8KVCacheDataTypeE0ELb0ELi512EEEvPfS3_PT_PKS4_PKT0_SA_ifPKiSC_iPKfiiiSE_SE_iiiii,@"STO_CUDA_ENTRY STV_DEFAULT"
_ZN4vllm25paged_attention_v2_kernelI13__nv_bfloat16S1_Li32ELi8ELi128ELNS_18Fp8KVCacheDataTypeE0ELb0ELi512EEEvPfS3_PT_PKS4_PKT0_SA_ifPKiSC_iPKfiiiSE_SE_iiiii:
.text._ZN4vllm25paged_attention_v2_kernelI13__nv_bfloat16S1_Li32ELi8ELi128ELNS_18Fp8KVCacheDataTypeE0ELb0ELi512EEEvPfS3_PT_PKS4_PKT0_SA_ifPKiSC_iPKfiiiSE_SE_iiiii:
        /* <DEDUP_REMOVED lines=80> */
[----:B---3--:R-:W-:-:S03]  /*0500*/  SHF.R.S32.HI R3, RZ, 0x1f, R36 ;  /* 0x0000001fff037819 */ /* 0x008fc60000011424 */
[----:B------:R-:W-:Y:S01]  /*0510*/  IMAD R0, R35, R2, R0 ;  /* 0x0000000223007224 */ /* 0x000fe200078e0200 */
[CC--:B------:R-:W-:Y:S02]  /*0520*/  LEA.HI R34, R3.reuse, R36.reuse, RZ, 0x5 ;  /* 0x0000002403227211 */ /* 0x0c0fe400078f28ff */
[----:B------:R-:W-:Y:S02]  /*0530*/  LEA.HI R3, R3, R36, RZ, 0x2 ;  /* 0x0000002403037211 */ /* 0x000fe400078f10ff */
[----:B------:R-:W-:Y:S02]  /*0540*/  ISETP.GT.U32.AND P1, PT, R5, R0, PT ;  /* 0x000000000500720c */ /* 0x000fe40003f24070 */
[----:B------:R-:W-:Y:S02]  /*0550*/  LOP3.LUT R29, R34, 0xffffffe0, RZ, 0xc0, !PT ;  /* 0xffffffe0221d7812 */ /* 0x000fe400078ec0ff */
[----:B------:R-:W-:Y:S02]  /*0560*/  SHF.R.S32.HI R34, RZ, 0x5, R34 ;  /* 0x00000005ff227819 */ /* 0x000fe40000011422 */
[----:B------:R-:W-:Y:S01]  /*0570*/  SHF.R.S32.HI R13, RZ, 0x2, R3 ;  /* 0x00000002ff0d7819 */ /* 0x000fe20000011403 */
[----:B------:R-:W-:-:S06]  /*0580*/  IMAD.IADD R29, R36, 0x1, -R29 ;  /* 0x00000001241d7824 */ /* 0x000fcc00078e0a1d */
[----:B------:R-:W-:Y:S01]  /*0590*/  @!P1 IMAD.IADD R0, R0, 0x1, -R5 ;  /* 0x0000000100009824 */ /* 0x000fe200078e0a05 */
[----:B------:R-:W-:Y:S02]  /*05a0*/  @!P1 IADD3 R35, R35, 0x1, RZ ;  /* 0x0000000123239810 */ /* 0x000fe40007ffe0ff */
[----:B------:R-:W-:Y:S02]  /*05b0*/  ISETP.NE.AND P1, PT, R4, RZ, PT ;  /* 0x000000ff0400720c */ /* 0x000fe40003f25270 */
[----:B------:R-:W-:Y:S02]  /*05c0*/  ISETP.GE.U32.AND P0, PT, R0, R5, PT ;  /* 0x000000050000720c */ /* 0x000fe40003f06070 */
[----:B------:R-:W-:Y:S02]  /*05d0*/  LOP3.LUT R0, R4, UR10, RZ, 0x3c, !PT ;  /* 0x0000000a04007c12 */ /* 0x000fe4000f8e3cff */
[----:B------:R-:W-:Y:S02]  /*05e0*/  LOP3.LUT R5, R3, 0xfffffffc, RZ, 0xc0, !PT ;  /* 0xfffffffc03057812 */ /* 0x000fe400078ec0ff */
[----:B------:R-:W-:-:S03]  /*05f0*/  ISETP.GE.AND P2, PT, R0, RZ, PT ;  /* 0x000000ff0000720c */ /* 0x000fc60003f46270 */
[----:B------:R-:W-:-:S04]  /*0600*/  IMAD.IADD R28, R36, 0x1, -R5 ;  /* 0x00000001241c7824 */ /* 0x000fc800078e0a05 */
[----:B------:R-:W-:Y:S02]  /*0610*/  @P0 IADD3 R35, R35, 0x1, RZ ;  /* 0x0000000123230810 */ /* 0x000fe40007ffe0ff */
[----:B------:R-:W-:-:S04]  /*0620*/  ISETP.GT.AND P0, PT, R36, 0xf, PT ;  /* 0x0000000f2400780c */ /* 0x000fc80003f04270 */
[----:B------:R-:W-:Y:S01]  /*0630*/  @!P2 IMAD.MOV R35, RZ, RZ, -R35 ;  /* 0x000000ffff23a224 */ /* 0x000fe200078e0a23 */
[----:B------:R-:W-:-:S08]  /*0640*/  @!P1 LOP3.LUT R35, RZ, R4, RZ, 0x33, !PT ;  /* 0x00000004ff239212 */ /* 0x000fd000078e33ff */
        /* <DEDUP_REMOVED lines=26> */
.L_x_16785:
        /* <DEDUP_REMOVED lines=11> */
.L_x_16784:
[----:B------:R-:W-:Y:S05]  /*08a0*/  BSYNC B1 ;  /* 0x0000000000017941 */ /* 0x000fea0003800000 */
.L_x_16783:
        /* <DEDUP_REMOVED lines=10> */
.L_x_16786:
        /* <DEDUP_REMOVED lines=17> */
.L_x_16782:
[----:B------:R-:W-:Y:S05]  /*0a60*/  BSYNC B0 ;  /* 0x0000000000007941 */ /* 0x000fea0003800000 */
.L_x_16781:
        /* <DEDUP_REMOVED lines=12> */
[----:B------:R-:W-:Y:S02]  /*0b30*/  IADD3 R4, R28, 0xc, RZ ;  /* 0x0000000c1c047810 */ /* 0x000fe40007ffe0ff */
[----:B------:R-:W-:Y:S02]  /*0b40*/  LEA.HI R0, R0, R13, RZ, 0x3 ;  /* 0x0000000d00007211 */ /* 0x000fe400078f18ff */
[----:B------:R-:W-:Y:S02]  /*0b50*/  IADD3 R2, R28, 0x4, RZ ;  /* 0x000000041c027810 */ /* 0x000fe40007ffe0ff */
[----:B------:R-:W-:Y:S02]  /*0b60*/  LOP3.LUT R0, R0, 0xfffffff8, RZ, 0xc0, !PT ;  /* 0xfffffff800007812 */ /* 0x000fe400078ec0ff */
[----:B------:R-:W-:-:S02]  /*0b70*/  SHF.R.S32.HI R3, RZ, 0x1f, R18 ;  /* 0x0000001fff037819 */ /* 0x000fc40000011412 */
[----:B------:R-:W-:Y:S01]  /*0b80*/  SHF.R.S32.HI R9, RZ, 0x1f, R4 ;  /* 0x0000001fff097819 */ /* 0x000fe20000011404 */
[----:B------:R-:W-:Y:S01]  /*0b90*/  IMAD.IADD R13, R13, 0x1, -R0 ;  /* 0x000000010d0d7824 */ /* 0x000fe200078e0a00 */
[----:B------:R-:W-:Y:S02]  /*0ba0*/  IADD3 R0, R28, 0x8, RZ ;  /* 0x000000081c007810 */ /* 0x000fe40007ffe0ff */
[----:B------:R-:W-:Y:S01]  /*0bb0*/  SHF.R.S32.HI R5, RZ, 0x1f, R2 ;  /* 0x0000001fff057819 */ /* 0x000fe20000011402 */
[----:B------:R-:W-:Y:S01]  /*0bc0*/  IMAD.SHL.U32 R23, R13, 0x8, RZ ;  /* 0x000000080d177824 */ /* 0x000fe200078e00ff */
[----:B------:R-:W-:Y:S01]  /*0bd0*/  SHF.R.S32.HI R7, RZ, 0x1f, R0 ;  /* 0x0000001fff077819 */ /* 0x000fe20000011400 */
[----:B------:R-:W-:Y:S01]  /*0be0*/  IMAD.SHL.U32 R16, R0, 0x2, RZ ;  /* 0x0000000200107824 */ /* 0x000fe200078e00ff */
        /* <DEDUP_REMOVED lines=49> */
[----:B------:R-:W-:-:S03]  /*0f00*/  IADD3 R39, R13, UR9, RZ ;  /* 0x000000090d277c10 */ /* 0x000fc6000fffe0ff */
.L_x_16794:
        /* <DEDUP_REMOVED lines=10> */
[-C--:B------:R-:W-:Y:S02]  /*0fb0*/  IADD3.X R24, R3, R13.reuse, R4, P2, P3 ;  /* 0x0000000d03187210 */ /* 0x080fe400017e6404 */
[----:B------:R-:W-:Y:S02]  /*0fc0*/  LEA R26, P2, R27, c[0x0][0x180], 0x1 ;  /* 0x000060001b1a7a11 */ /* 0x000fe400078408ff */
[----:B------:R-:W-:Y:S02]  /*0fd0*/  LEA.HI.X R15, R15, c[0x0][0x184], R24, 0x1, P4 ;  /* 0x000061000f0f7a11 */ /* 0x000fe400020f0c18 */
[----:B------:R-:W-:Y:S02]  /*0fe0*/  LEA.HI.X R27, R27, c[0x0][0x184], R30, 0x1, P2 ;  /* 0x000061001b1b7a11 */ /* 0x000fe400010f0c1e */
[----:B------:R-:W-:Y:S01]  /*0ff0*/  IADD3 R25, P0, P3, R16, R12, R9 ;  /* 0x0000000c10197210 */ /* 0x000fe20007b1e009 */
[----:B------:R0:W2:Y:S03]  /*1000*/  LDG.E.CONSTANT R40, [R14.64] ;  /* 0x0000000c0e287981 */ /* 0x0000a6000c1e9900 */
[----:B------:R-:W-:Y:S01]  /*1010*/  LEA R24, P2, R25, c[0x0][0x180], 0x1 ;  /* 0x0000600019187a11 */ /* 0x000fe200078408ff */
[----:B------:R-:W3:Y:S01]  /*1020*/  LDG.E.CONSTANT R26, [R26.64] ;  /* 0x0000000c1a1a7981 */ /* 0x000ee2000c1e9900 */
[----:B------:R-:W-:-:S02]  /*1030*/  IADD3.X R30, R2, R13, R7, P0, P3 ;  /* 0x0000000d021e7210 */ /* 0x000fc400007e6407 */
[----:B------:R-:W-:Y:S02]  /*1040*/  IADD3 R12, P0, P3, R17, R12, R8 ;  /* 0x0000000c110c7210 */ /* 0x000fe40007b1e008 */
[----:B------:R-:W-:Y:S02]  /*1050*/  LEA.HI.X R25, R25, c[0x0][0x184], R30, 0x1, P2 ;  /* 0x0000610019197a11 */ /* 0x000fe400010f0c1e */
[----:B------:R-:W-:Y:S02]  /*1060*/  LEA R30, P2, R12, c[0x0][0x180], 0x1 ;  /* 0x000060000c1e7a11 */ /* 0x000fe400078408ff */
[----:B------:R-:W-:Y:S01]  /*1070*/  IADD3.X R13, R0, R13, R5, P0, P3 ;  /* 0x0000000d000d7210 */ /* 0x000fe200007e6405 */
[----:B------:R1:W4:Y:S03]  /*1080*/  LDG.E.CONSTANT R24, [R24.64] ;  /* 0x0000000c18187981 */ /* 0x000326000c1e9900 */
[----:B------:R-:W-:-:S02]  /*1090*/  LEA.HI.X R31, R12, c[0x0][0x184], R13, 0x1, P2 ;  /* 0x000061000c1f7a11 */ /* 0x000fc400010f0c0d */
[----:B0-----:R-:W1:Y:S04]  /*10a0*/  LDS.128 R12, [R28.X16] ;  /* 0x000000001c0c7984 */ /* 0x001e68000000cc00 */
[----:B------:R-:W5:Y:S01]  /*10b0*/  LDG.E.CONSTANT R30, [R30.64] ;  /* 0x0000000c1e1e7981 */ /* 0x000f62000c1e9900 */
[----:B------:R-:W-:Y:S02]  /*10c0*/  IADD3 R37, R37, 0x4, RZ ;  /* 0x0000000425257810 */ /* 0x000fe40007ffe0ff */
[--C-:B-1----:R-:W-:Y:S02]  /*10d0*/  PRMT R25, RZ, 0x5410, R13.reuse ;  /* 0x00005410ff197816 */ /* 0x102fe4000000000d */
[----:B------:R-:W-:Y:S02]  /*10e0*/  PRMT R13, RZ, 0x7610, R13 ;  /* 0x00007610ff0d7816 */ /* 0x000fe4000000000d */
[----:B------:R-:W-:-:S02]  /*10f0*/  ISETP.GE.AND P2, PT, R37, UR4, PT ;  /* 0x0000000425007c0c */ /* 0x000fc4000bf46270 */
[--C-:B--2---:R-:W-:Y:S02]  /*1100*/  PRMT R42, RZ, 0x5410, R40.reuse ;  /* 0x00005410ff2a7816 */ /* 0x104fe40000000028 */
[----:B------:R-:W-:-:S03]  /*1110*/  PRMT R40, RZ, 0x7610, R40 ;  /* 0x00007610ff287816 */ /* 0x000fc60000000028 */
[----:B------:R-:W-:Y:S01]  /*1120*/  FMUL.FTZ R42, R25, R42 ;  /* 0x0000002a192a7220 */ /* 0x000fe20000410000 */
[----:B------:R-:W-:Y:S01]  /*1130*/  PRMT R25, RZ, 0x5410, R12 ;  /* 0x00005410ff197816 */ /* 0x000fe2000000000c */
        /* <DEDUP_REMOVED lines=8> */
[----:B------:R-:W-:Y:S02]  /*11c0*/  PRMT R14, RZ, 0x7610, R14 ;  /* 0x00007610ff0e7816 */ /* 0x000fe4000000000e */
[----:B------:R-:W-:Y:S02]  /*11d0*/  PRMT R24, RZ, 0x7610, R24 ;  /* 0x00007610ff187816 */ /* 0x000fe40000000018 */
[----:B------:R-:W-:-:S03]  /*11e0*/  PRMT R12, RZ, 0x5410, R15 ;  /* 0x00005410ff0c7816 */ /* 0x000fc6000000000f */
[----:B------:R-:W-:Y:S01]  /*11f0*/  FFMA.FTZ R14, R14, R24, R13 ;  /* 0x000000180e0e7223 */ /* 0x000fe2000001000d */
[--C-:B-----5:R-:W-:Y:S01]  /*1200*/  PRMT R13, RZ, 0x5410, R30.reuse ;  /* 0x00005410ff0d7816 */ /* 0x120fe2000000001e */
        /* <DEDUP_REMOVED lines=8> */
.L_x_16835:
[----:B01----:R-:W-:Y:S01]  /*1290*/  FADD.FTZ R25, R25, R15 ;  /* 0x0000000f19197221 */ /* 0x003fe20000010000 */
[----:B------:R-:W-:Y:S05]  /*12a0*/  BRA.DIV ~URZ, `(.L_x_16791) ;  /* 0x000036c27f007947 */ /* 0x000fea000b800000 */
[----:B------:R0:W1:Y:S02]  /*12b0*/  SHFL.BFLY PT, R15, R25, 0x1, 0x1f ;  /* 0x0c201f00190f7f89 */ /* 0x00006400000e0000 */
.L_x_16836:
        /* <DEDUP_REMOVED lines=9> */
.L_x_16793:
[----:B------:R-:W-:Y:S05]  /*1350*/  BSYNC B1 ;  /* 0x0000000000017941 */ /* 0x000fea0003800000 */
.L_x_16792:
[----:B------:R-:W-:Y:S02]  /*1360*/  IADD3 R32, P0, R32, 0x10, RZ ;  /* 0x0000001020207810 */ /* 0x000fe40007f1e0ff */
[----:B-1----:R-:W-:Y:S02]  /*1370*/  IADD3 R38, R38, 0x80, RZ ;  /* 0x0000008026267810 */ /* 0x002fe40007ffe0ff */
[----:B------:R-:W-:Y:S01]  /*1380*/  IADD3 R39, R39, 0x20, RZ ;  /* 0x0000002027277810 */ /* 0x000fe20007ffe0ff */
[----:B------:R-:W-:Y:S01]  /*1390*/  IMAD.X R33, RZ, RZ, R33, P0 ;  /* 0x000000ffff217224 */ /* 0x000fe200000e0621 */
[----:B0-----:R-:W-:Y:S05]  /*13a0*/  @!P2 BRA `(.L_x_16794) ;  /* 0xfffffb600000a947 */ /* 0x001fea000383ffff */
[----:B------:R-:W-:Y:S05]  /*13b0*/  BRA `(.L_x_16788) ;  /* 0x000005c000007947 */ /* 0x000fea0003800000 */
.L_x_16789:
[----:B------:R-:W-:Y:S01]  /*13c0*/  IADD3 R41, P0, R21, UR7, RZ ;  /* 0x0000000715297c10 */ /* 0x000fe2000ff1e0ff */
[----:B------:R-:W-:-:S02]  /*13d0*/  IMAD R13, R34, 0x8, R13 ;  /* 0x00000008220d7824 */ /* 0x000fc400078e020d */
[----:B------:R-:W-:Y:S01]  /*13e0*/  IMAD.U32 R14, RZ, RZ, UR16 ;  /* 0x00000010ff0e7e24 */ /* 0x000fe2000f8e00ff */
[----:B------:R-:W-:Y:S01]  /*13f0*/  LEA.HI.X.SX32 R12, R21, UR17, 0x1, P0 ;  /* 0x00000011150c7c11 */ /* 0x000fe200080f0eff */
[----:B------:R-:W-:Y:S01]  /*1400*/  IMAD.MOV.U32 R20, RZ, RZ, -0x800001 ;  /* 0xff7fffffff147424 */ /* 0x000fe200078e00ff */
[----:B------:R-:W-:Y:S01]  /*1410*/  LEA R38, P0, R41, c[0x0][0x198], 0x2 ;  /* 0x0000660029267a11 */ /* 0x000fe200078010ff */
[----:B------:R-:W-:Y:S01]  /*1420*/  IMAD.MOV.U32 R40, RZ, RZ, R21 ;  /* 0x000000ffff287224 */ /* 0x000fe200078e0015 */
[----:B------:R-:W-:Y:S02]  /*1430*/  IADD3 R39, R13, UR9, RZ ;  /* 0x000000090d277c10 */ /* 0x000fe4000fffe0ff */
[----:B------:R-:W-:Y:S02]  /*1440*/  LEA.HI.X R41, R41, c[0x0][0x19c], R12, 0x2, P0 ;  /* 0x0000670029297a11 */ /* 0x000fe400000f140c */
[----:B------:R-:W-:Y:S02]  /*1450*/  LEA R42, R13, 0x60, 0x2 ;  /* 0x000000600d2a7811 */ /* 0x000fe400078e10ff */
[----:B------:R-:W-:-:S02]  /*1460*/  IADD3 R43, -R14, 0x1, R39 ;  /* 0x000000010e2b7810 */ /* 0x000fc40007ffe127 */
.L_x_16799:
        /* <DEDUP_REMOVED lines=19> */
[----:B------:R-:W3:Y:S01]  /*15a0*/  LDG.E.CONSTANT R32, [R32.64] ;  /* 0x0000000c20207981 */ /* 0x000ee2000c1e9900 */
[----:B------:R-:W-:-:S04]  /*15b0*/  IADD3 R12, P0, P2, R16, R24, R9 ;  /* 0x00000018100c7210 */ /* 0x000fc80007a1e009 */
[-C--:B------:R-:W-:Y:S02]  /*15c0*/  IADD3.X R13, R2, R25.reuse, R7, P0, P2 ;  /* 0x00000019020d7210 */ /* 0x080fe400007e4407 */
[C---:B------:R-:W-:Y:S02]  /*15d0*/  LEA R26, P3, R12.reuse, c[0x0][0x180], 0x1 ;  /* 0x000060000c1a7a11 */ /* 0x040fe400078608ff */
[----:B------:R-:W-:Y:S02]  /*15e0*/  IADD3 R44, P0, P2, R17, R24, R8 ;  /* 0x00000018112c7210 */ /* 0x000fe40007a1e008 */
[----:B------:R-:W-:Y:S02]  /*15f0*/  LEA.HI.X R27, R12, c[0x0][0x184], R13, 0x1, P3 ;  /* 0x000061000c1b7a11 */ /* 0x000fe400018f0c0d */
[----:B------:R-:W0:Y:S04]  /*1600*/  LDS.128 R12, [R28.X16] ;  /* 0x000000001c0c7984 */ /* 0x000e28000000cc00 */
[----:B------:R2:W4:Y:S01]  /*1610*/  LDG.E.CONSTANT R26, [R26.64] ;  /* 0x0000000c1a1a7981 */ /* 0x000522000c1e9900 */
[----:B------:R-:W-:-:S02]  /*1620*/  IADD3.X R25, R0, R25, R5, P0, P2 ;  /* 0x0000001900197210 */ /* 0x000fc400007e4405 */
[--C-:B0-----:R-:W-:Y:S02]  /*1630*/  PRMT R24, RZ, 0x5410, R13.reuse ;  /* 0x00005410ff187816 */ /* 0x101fe4000000000d */
[----:B------:R-:W-:Y:S02]  /*1640*/  PRMT R13, RZ, 0x7610, R13 ;  /* 0x00007610ff0d7816 */ /* 0x000fe4000000000d */
[--C-:B--2---:R-:W-:Y:S02]  /*1650*/  PRMT R27, RZ, 0x5410, R30.reuse ;  /* 0x00005410ff1b7816 */ /* 0x104fe4000000001e */
[----:B------:R-:W-:-:S03]  /*1660*/  PRMT R30, RZ, 0x7610, R30 ;  /* 0x00007610ff1e7816 */ /* 0x000fc6000000001e */
[----:B------:R-:W-:Y:S01]  /*1670*/  FMUL.FTZ R24, R24, R27 ;  /* 0x0000001b18187220 */ /* 0x000fe20000410000 */
[----:B------:R-:W-:Y:S01]  /*1680*/  PRMT R27, RZ, 0x5410, R12 ;  /* 0x00005410ff1b7816 */ /* 0x000fe2000000000c */
[----:B------:R-:W-:Y:S01]  /*1690*/  FMUL.FTZ R13, R13, R30 ;  /* 0x0000001e0d0d7220 */ /* 0x000fe20000410000 */
[----:B---3--:R-:W-:-:S05]  /*16a0*/  PRMT R30, RZ, 0x5410, R32 ;  /* 0x00005410ff1e7816 */ /* 0x008fca0000000020 */
[----:B------:R-:W-:Y:S01]  /*16b0*/  FFMA.FTZ R30, R27, R30, R24 ;  /* 0x0000001e1b1e7223 */ /* 0x000fe20000010018 */
[----:B------:R-:W-:-:S04]  /*16c0*/  LEA R24, P0, R44, c[0x0][0x180], 0x1 ;  /* 0x000060002c187a11 */ /* 0x000fc800078008ff */
[----:B------:R-:W-:-:S05]  /*16d0*/  LEA.HI.X R25, R44, c[0x0][0x184], R25, 0x1, P0 ;  /* 0x000061002c197a11 */ /* 0x000fca00000f0c19 */
[----:B------:R4:W2:Y:S01]  /*16e0*/  LDG.E.CONSTANT R24, [R24.64] ;  /* 0x0000000c18187981 */ /* 0x0008a2000c1e9900 */
[----:B------:R-:W-:Y:S02]  /*16f0*/  PRMT R12, RZ, 0x7610, R12 ;  /* 0x00007610ff0c7816 */ /* 0x000fe4000000000c */
[----:B------:R-:W-:Y:S02]  /*1700*/  PRMT R32, RZ, 0x7610, R32 ;  /* 0x00007610ff207816 */ /* 0x000fe40000000020 */
[----:B------:R-:W-:-:S03]  /*1710*/  IADD3 R40, R40, 0x4, RZ ;  /* 0x0000000428287810 */ /* 0x000fc60007ffe0ff */
[----:B------:R-:W-:Y:S01]  /*1720*/  FFMA.FTZ R12, R12, R32, R13 ;  /* 0x000000200c0c7223 */ /* 0x000fe2000001000d */
[----:B------:R-:W-:Y:S02]  /*1730*/  PRMT R13, RZ, 0x5410, R14 ;  /* 0x00005410ff0d7816 */ /* 0x000fe4000000000e */
[--C-:B----4-:R-:W-:Y:S02]  /*1740*/  PRMT R25, RZ, 0x5410, R26.reuse ;  /* 0x00005410ff197816 */ /* 0x110fe4000000001a */
[----:B------:R-:W-:Y:S02]  /*1750*/  PRMT R26, RZ, 0x7610, R26 ;  /* 0x00007610ff1a7816 */ /* 0x000fe4000000001a */
[----:B------:R-:W-:Y:S01]  /*1760*/  ISETP.GE.AND P2, PT, R40, UR4, PT ;  /* 0x0000000428007c0c */ /* 0x000fe2000bf46270 */
[----:B------:R-:W-:Y:S01]  /*1770*/  FFMA.FTZ R30, R13, R25, R30 ;  /* 0x000000190d1e7223 */ /* 0x000fe2000001001e */
[----:B------:R-:W-:Y:S02]  /*1780*/  PRMT R13, RZ, 0x7610, R14 ;  /* 0x00007610ff0d7816 */ /* 0x000fe4000000000e */
[----:B------:R-:W-:-:S02]  /*1790*/  PRMT R25, RZ, 0x5410, R15 ;  /* 0x00005410ff197816 */ /* 0x000fc4000000000f */
[----:B------:R-:W-:Y:S01]  /*17a0*/  PRMT R15, RZ, 0x7610, R15 ;  /* 0x00007610ff0f7816 */ /* 0x000fe2000000000f */
[----:B------:R-:W-:Y:S01]  /*17b0*/  FFMA.FTZ R12, R13, R26, R12 ;  /* 0x0000001a0d0c7223 */ /* 0x000fe2000001000c */
[--C-:B--2---:R-:W-:Y:S02]  /*17c0*/  PRMT R13, RZ, 0x5410, R24.reuse ;  /* 0x00005410ff0d7816 */ /* 0x104fe40000000018 */
[----:B------:R-:W-:-:S03]  /*17d0*/  PRMT R24, RZ, 0x7610, R24 ;  /* 0x00007610ff187816 */ /* 0x000fc60000000018 */
[----:B------:R-:W-:Y:S02]  /*17e0*/  FFMA.FTZ R13, R25, R13, R30 ;  /* 0x0000000d190d7223 */ /* 0x000fe4000001001e */
[----:B------:R-:W-:-:S04]  /*17f0*/  FFMA.FTZ R12, R15, R24, R12 ;  /* 0x000000180f0c7223 */ /* 0x000fc8000001000c */
[----:B------:R-:W-:Y:S01]  /*1800*/  FADD.FTZ R25, R13, R12 ;  /* 0x0000000c0d197221 */ /* 0x000fe20000010000 */
[----:B------:R-:W-:Y:S05]  /*1810*/  BRA.DIV ~URZ, `(.L_x_16795) ;  /* 0x000031b27f007947 */ /* 0x000fea000b800000 */
[----:B------:R0:W1:Y:S02]  /*1820*/  SHFL.BFLY PT, R15, R25, 0x2, 0x1f ;  /* 0x0c401f00190f7f89 */ /* 0x00006400000e0000 */
.L_x_16837:
[----:B01----:R-:W-:Y:S01]  /*1830*/  FADD.FTZ R25, R25, R15 ;  /* 0x0000000f19197221 */ /* 0x003fe20000010000 */
[----:B------:R-:W-:Y:S05]  /*1840*/  BRA.DIV ~URZ, `(.L_x_16796) ;  /* 0x000031e27f007947 */ /* 0x000fea000b800000 */
[----:B------:R0:W1:Y:S02]  /*1850*/  SHFL.BFLY PT, R15, R25, 0x1, 0x1f ;  /* 0x0c201f00190f7f89 */ /* 0x00006400000e0000 */
.L_x_16838:
        /* <DEDUP_REMOVED lines=11> */
.L_x_16798:
[----:B------:R-:W-:Y:S05]  /*1910*/  BSYNC B1 ;  /* 0x0000000000017941 */ /* 0x000fea0003800000 */
.L_x_16797:
[----:B------:R-:W-:Y:S02]  /*1920*/  IADD3 R38, P0, R38, 0x10, RZ ;  /* 0x0000001026267810 */ /* 0x000fe40007f1e0ff */
[----:B-1----:R-:W-:Y:S02]  /*1930*/  IADD3 R42, R42, 0x80, RZ ;  /* 0x000000802a2a7810 */ /* 0x002fe40007ffe0ff */
[----:B------:R-:W-:Y:S01]  /*1940*/  IADD3 R39, R39, 0x20, RZ ;  /* 0x0000002027277810 */ /* 0x000fe20007ffe0ff */
[----:B------:R-:W-:Y:S01]  /*1950*/  IMAD.X R41, RZ, RZ, R41, P0 ;  /* 0x000000ffff297224 */ /* 0x000fe200000e0629 */
[----:B------:R-:W-:Y:S01]  /*1960*/  IADD3 R43, R43, 0x20, RZ ;  /* 0x000000202b2b7810 */ /* 0x000fe20007ffe0ff */
[----:B0-----:R-:W-:Y:S05]  /*1970*/  @!P2 BRA `(.L_x_16799) ;  /* 0xfffffaf00000a947 */ /* 0x001fea000383ffff */
.L_x_16788:
[----:B------:R-:W-:Y:S05]  /*1980*/  BSYNC B0 ;  /* 0x0000000000007941 */ /* 0x000fea0003800000 */
.L_x_16787:
[----:B------:R-:W-:Y:S05]  /*1990*/  BRA.DIV ~URZ, `(.L_x_16800) ;  /* 0x000030f27f007947 */ /* 0x000fea000b800000 */
[----:B------:R0:W1:Y:S02]  /*19a0*/  SHFL.BFLY PT, R15, R20, 0x10, 0x1f ;  /* 0x0e001f00140f7f89 */ /* 0x00006400000e0000 */
.L_x_16839:
[----:B-1----:R-:W-:Y:S01]  /*19b0*/  FMNMX.FTZ R25, R15, R20, !PT ;  /* 0x000000140f197209 */ /* 0x002fe20007810000 */
[----:B------:R-:W-:Y:S05]  /*19c0*/  BRA.DIV ~URZ, `(.L_x_16801) ;  /* 0x000031327f007947 */ /* 0x000fea000b800000 */
[----:B------:R-:W1:Y:S02]  /*19d0*/  SHFL.BFLY PT, R0, R25, 0x8, 0x1f ;  /* 0x0d001f0019007f89 */ /* 0x000e6400000e0000 */
[----:B-1----:R-:W-:-:S05]  /*19e0*/  FMNMX.FTZ R0, R25, R0, !PT ;  /* 0x0000000019007209 */ /* 0x002fca0007810000 */
[----:B------:R1:W2:Y:S02]  /*19f0*/  SHFL.BFLY PT, R15, R0, 0x4, 0x1f ;  /* 0x0c801f00000f7f89 */ /* 0x0002a400000e0000 */
.L_x_16840:
[----:B------:R-:W-:Y:S01]  /*1a00*/  ISETP.NE.AND P0, PT, R29, RZ, PT ;  /* 0x000000ff1d00720c */ /* 0x000fe20003f05270 */
[----:B------:R-:W-:Y:S01]  /*1a10*/  WARPSYNC 0xffffffff ;  /* 0xffffffff00007948 */ /* 0x000fe20003800000 */
[----:B--2---:R-:W-:-:S11]  /*1a20*/  FMNMX.FTZ R15, R15, R0, !PT ;  /* 0x000000000f0f7209 */ /* 0x004fd60007810000 */
[----:B------:R2:W-:Y:S02]  /*1a30*/  @!P0 STS [R34.X4+0x40], R15 ;  /* 0x0000400f22008388 */ /* 0x0005e40000004800 */
[----:B------:R-:W-:Y:S01]  /*1a40*/  BAR.SYNC.DEFER_BLOCKING 0x0 ;  /* 0x0000000000007b1d */ /* 0x000fe20000010000 */
[----:B------:R-:W-:Y:S01]  /*1a50*/  ISETP.GT.AND P0, PT, R29, 0x3, PT ;  /* 0x000000031d00780c */ /* 0x000fe20003f04270 */
[----:B------:R-:W-:Y:S01]  /*1a60*/  IMAD.MOV.U32 R3, RZ, RZ, -0x800001 ;  /* 0xff7fffffff037424 */ /* 0x000fe200078e00ff */
[----:B------:R-:W-:Y:S01]  /*1a70*/  ISETP.GE.AND P2, PT, R36, UR6, PT ;  /* 0x0000000624007c0c */ /* 0x000fe2000bf46270 */
[----:B------:R-:W-:Y:S02]  /*1a80*/  IMAD.MOV.U32 R2, RZ, RZ, RZ ;  /* 0x000000ffff027224 */ /* 0x000fe400078e00ff */
[----:B------:R-:W-:Y:S08]  /*1a90*/  BSSY B0, `(.L_x_16802) ;  /* 0x00000ea000007945 */ /* 0x000ff00003800000 */
[----:B------:R-:W3:Y:S04]  /*1aa0*/  @!P0 LDS R3, [R29.X4+0x40] ;  /* 0x000040001d038984 */ /* 0x000ee80000004800 */
[----:B-1-3--:R-:W1:Y:S02]  /*1ab0*/  SHFL.BFLY PT, R0, R3, 0x2, 0x1f ;  /* 0x0c401f0003007f89 */ /* 0x00ae6400000e0000 */
[----:B-1----:R-:W-:-:S05]  /*1ac0*/  FMNMX.FTZ R4, R0, R3, !PT ;  /* 0x0000000300047209 */ /* 0x002fca0007810000 */
[----:B------:R-:W1:Y:S02]  /*1ad0*/  SHFL.BFLY PT, R5, R4, 0x1, 0x1f ;  /* 0x0c201f0004057f89 */ /* 0x000e6400000e0000 */
[----:B-1----:R-:W-:-:S06]  /*1ae0*/  FMNMX.FTZ R0, R4, R5, !PT ;  /* 0x0000000504007209 */ /* 0x002fcc0007810000 */
[----:B------:R-:W1:Y:S01]  /*1af0*/  SHFL.IDX PT, R0, R0, RZ, 0x1f ;  /* 0x00001fff00007589 */ /* 0x000e6200000e0000 */
[----:B------:R-:W-:Y:S05]  /*1b00*/  @P2 BRA `(.L_x_16803) ;  /* 0x00000e2000002947 */ /* 0x000fea0003800000 */
[----:B------:R-:W3:Y:S01]  /*1b10*/  S2R R4, SR_CTAID.Z ;  /* 0x0000000000047919 */ /* 0x000ee20000002700 */
[----:B------:R-:W-:Y:S01]  /*1b20*/  IMAD.MOV.U32 R3, RZ, RZ, -0x40 ;  /* 0xffffffc0ff037424 */ /* 0x000fe200078e00ff */
[----:B------:R-:W-:Y:S01]  /*1b30*/  LOP3.LUT R2, RZ, UR5, RZ, 0x33, !PT ;  /* 0x00000005ff027c12 */ /* 0x000fe2000f8e33ff */
[----:B------:R-:W-:Y:S02]  /*1b40*/  BSSY B1, `(.L_x_16804) ;  /* 0x000001c000017945 */ /* 0x000fe40003800000 */
[----:B---3--:R-:W-:-:S05]  /*1b50*/  IMAD R3, R4, R3, -0x41 ;  /* 0xffffffbf04037424 */ /* 0x008fca00078e0203 */
        /* <DEDUP_REMOVED lines=15> */
.L_x_16806:
[----:B------:R-:W3:Y:S01]  /*1c50*/  LDS R7, [R3] ;  /* 0x0000000003077984 */ /* 0x000ee20000000800 */
[----:B------:R-:W-:Y:S02]  /*1c60*/  IADD3 R5, R5, -0x1, RZ ;  /* 0xffffffff05057810 */ /* 0x000fe40007ffe0ff */
[----:B------:R-:W-:Y:S02]  /*1c70*/  IADD3 R4, R4, 0x80, RZ ;  /* 0x0000008004047810 */ /* 0x000fe40007ffe0ff */
[----:B------:R-:W-:Y:S01]  /*1c80*/  ISETP.NE.AND P0, PT, R5, RZ, PT ;  /* 0x000000ff0500720c */ /* 0x000fe20003f05270 */
[----:B-1-3--:R-:W-:-:S04]  /*1c90*/  FADD.FTZ R7, -R0, R7 ;  /* 0x0000000700077221 */ /* 0x00afc80000010100 */
[----:B------:R-:W-:-:S06]  /*1ca0*/  FMUL.FTZ R7, R7, 1.4426950216293334961 ;  /* 0x3fb8aa3b07077820 */ /* 0x000fcc0000410000 */
[----:B------:R-:W1:Y:S02]  /*1cb0*/  MUFU.EX2 R7, R7 ;  /* 0x0000000700077308 */ /* 0x000e640000000800 */
[----:B-1----:R1:W-:Y:S01]  /*1cc0*/  STS [R3], R7 ;  /* 0x0000000703007388 */ /* 0x0023e20000000800 */
[----:B------:R-:W-:Y:S01]  /*1cd0*/  FADD.FTZ R2, R7, R2 ;  /* 0x0000000207027221 */ /* 0x000fe20000010000 */
[----:B-1----:R-:W-:Y:S01]  /*1ce0*/  IADD3 R3, R3, 0x200, RZ ;  /* 0x0000020003037810 */ /* 0x002fe20007ffe0ff */
[----:B------:R-:W-:Y:S05]  /*1cf0*/  @P0 BRA `(.L_x_16806) ;  /* 0xffffff5000000947 */ /* 0x000fea000383ffff */
.L_x_16805:
[----:B------:R-:W-:Y:S05]  /*1d00*/  BSYNC B1 ;  /* 0x0000000000017941 */ /* 0x000fea0003800000 */
.L_x_16804:
        /* <DEDUP_REMOVED lines=11> */
.L_x_16809:
[----:B------:R-:W3:Y:S01]  /*1dc0*/  LDS R13, [R3+0x200] ;  /* 0x00020000030d7984 */ /* 0x000ee20000000800 */
[----:B------:R-:W-:-:S03]  /*1dd0*/  IADD3 R4, R4, 0x800, RZ ;  /* 0x0000080004047810 */ /* 0x000fc60007ffe0ff */
[----:B------:R-:W4:Y:S01]  /*1de0*/  LDS R7, [R3+-0x400] ;  /* 0xfffc000003077984 */ /* 0x000f220000000800 */
[----:B------:R-:W-:-:S03]  /*1df0*/  ISETP.GE.AND P3, PT, R4, R5, PT ;  /* 0x000000050400720c */ /* 0x000fc60003f66270 */
[----:B------:R-:W0:Y:S04]  /*1e00*/  LDS R9, [R3+-0x200] ;  /* 0xfffe000003097984 */ /* 0x000e280000000800 */
[----:B--2---:R-:W2:Y:S04]  /*1e10*/  LDS R15, [R3+0x400] ;  /* 0x00040000030f7984 */ /* 0x004ea80000000800 */
[----:B------:R-:W1:Y:S04]  /*1e20*/  LDS R11, [R3] ;  /* 0x00000000030b7984 */ /* 0x000e680000000800 */
[----:B------:R-:W1:Y:S04]  /*1e30*/  LDS R17, [R3+0x600] ;  /* 0x0006000003117984 */ /* 0x000e680000000800 */
[----:B------:R-:W1:Y:S04]  /*1e40*/  LDS R19, [R3+0x800] ;  /* 0x0008000003137984 */ /* 0x000e680000000800 */
[----:B------:R-:W1:Y:S04]  /*1e50*/  LDS R23, [R3+0xa00] ;  /* 0x000a000003177984 */ /* 0x000e680000000800 */
[----:B------:R-:W1:Y:S04]  /*1e60*/  LDS R25, [R3+0xc00] ;  /* 0x000c000003197984 */ /* 0x000e680000000800 */
[----:B------:R-:W1:Y:S02]  /*1e70*/  LDS R27, [R3+0xe00] ;  /* 0x000e0000031b7984 */ /* 0x000e640000000800 */
[----:B-1-3--:R-:W-:-:S02]  /*1e80*/  FADD.FTZ R13, -R0, R13 ;  /* 0x0000000d000d7221 */ /* 0x00afc40000010100 */
[----:B------:R-:W1:Y:S02]  /*1e90*/  LDS R31, [R3+0x1000] ;  /* 0x00100000031f7984 */ /* 0x000e640000000800 */
[----:B------:R-:W-:Y:S02]  /*1ea0*/  FMUL.FTZ R12, R13, 1.4426950216293334961 ;  /* 0x3fb8aa3b0d0c7820 */ /* 0x000fe40000410000 */
[----:B------:R-:W3:Y:S01]  /*1eb0*/  LDS R13, [R3+0x1200] ;  /* 0x00120000030d7984 */ /* 0x000ee20000000800 */
[C---:B----4-:R-:W-:Y:S02]  /*1ec0*/  FADD.FTZ R7, -R0.reuse, R7 ;  /* 0x0000000700077221 */ /* 0x050fe40000010100 */
[C---:B0-----:R-:W-:Y:S01]  /*1ed0*/  FADD.FTZ R9, -R0.reuse, R9 ;  /* 0x0000000900097221 */ /* 0x041fe20000010100 */
[----:B------:R-:W0:Y:S01]  /*1ee0*/  MUFU.EX2 R12, R12 ;  /* 0x0000000c000c7308 */ /* 0x000e220000000800 */
[----:B------:R-:W-:Y:S02]  /*1ef0*/  FMUL.FTZ R6, R7, 1.4426950216293334961 ;  /* 0x3fb8aa3b07067820 */ /* 0x000fe40000410000 */
[----:B--2---:R-:W-:Y:S01]  /*1f00*/  FADD.FTZ R15, -R0, R15 ;  /* 0x0000000f000f7221 */ /* 0x004fe20000010100 */
[----:B------:R-:W2:Y:S01]  /*1f10*/  LDS R7, [R3+0x1600] ;  /* 0x0016000003077984 */ /* 0x000ea20000000800 */
[----:B------:R-:W-:-:S02]  /*1f20*/  FMUL.FTZ R8, R9, 1.4426950216293334961 ;  /* 0x3fb8aa3b09087820 */ /* 0x000fc40000410000 */
[C---:B------:R-:W-:Y:S01]  /*1f30*/  FADD.FTZ R11, -R0.reuse, R11 ;  /* 0x0000000b000b7221 */ /* 0x040fe20000010100 */
[----:B------:R-:W4:Y:S01]  /*1f40*/  MUFU.EX2 R6, R6 ;  /* 0x0000000600067308 */ /* 0x000f220000000800 */
[----:B------:R-:W-:Y:S01]  /*1f50*/  FMUL.FTZ R14, R15, 1.4426950216293334961 ;  /* 0x3fb8aa3b0f0e7820 */ /* 0x000fe20000410000 */
[----:B------:R-:W2:Y:S01]  /*1f60*/  LDS R9, [R3+0x1800] ;  /* 0x0018000003097984 */ /* 0x000ea20000000800 */
[----:B------:R-:W-:Y:S02]  /*1f70*/  FMUL.FTZ R10, R11, 1.4426950216293334961 ;  /* 0x3fb8aa3b0b0a7820 */ /* 0x000fe40000410000 */
[C---:B------:R-:W-:Y:S01]  /*1f80*/  FADD.FTZ R17, -R0.reuse, R17 ;  /* 0x0000001100117221 */ /* 0x040fe20000010100 */
[----:B------:R-:W2:Y:S01]  /*1f90*/  LDS R15, [R3+0x1400] ;  /* 0x00140000030f7984 */ /* 0x000ea20000000800 */
[----:B------:R-:W-:Y:S01]  /*1fa0*/  FADD.FTZ R19, -R0, R19 ;  /* 0x0000001300137221 */ /* 0x000fe20000010100 */
[----:B------:R-:W1:Y:S01]  /*1fb0*/  MUFU.EX2 R8, R8 ;  /* 0x0000000800087308 */ /* 0x000e620000000800 */
[----:B------:R-:W-:Y:S01]  /*1fc0*/  FMUL.FTZ R16, R17, 1.4426950216293334961 ;  /* 0x3fb8aa3b11107820 */ /* 0x000fe20000410000 */
[----:B------:R-:W2:Y:S01]  /*1fd0*/  LDS R11, [R3+0x1a00] ;  /* 0x001a0000030b7984 */ /* 0x000ea20000000800 */
[----:B------:R-:W-:-:S02]  /*1fe0*/  FMUL.FTZ R18, R19, 1.4426950216293334961 ;  /* 0x3fb8aa3b13127820 */ /* 0x000fc40000410000 */
[C---:B------:R-:W-:Y:S01]  /*1ff0*/  FADD.FTZ R23, -R0.reuse, R23 ;  /* 0x0000001700177221 */ /* 0x040fe20000010100 */
[----:B0-----:R-:W-:Y:S01]  /*2000*/  STS [R3+0x200], R12 ;  /* 0x0002000c03007388 */ /* 0x001fe20000000800 */
[C---:B------:R-:W-:Y:S01]  /*2010*/  FADD.FTZ R25, -R0.reuse, R25 ;  /* 0x0000001900197221 */ /* 0x040fe20000010100 */
[----:B------:R-:W0:Y:S01]  /*2020*/  MUFU.EX2 R10, R10 ;  /* 0x0000000a000a7308 */ /* 0x000e220000000800 */
[----:B------:R-:W-:Y:S01]  /*2030*/  FMUL.FTZ R20, R23, 1.4426950216293334961 ;  /* 0x3fb8aa3b17147820 */ /* 0x000fe20000410000 */
[----:B----4-:R-:W-:Y:S01]  /*2040*/  STS [R3+-0x400], R6 ;  /* 0xfffc000603007388 */ /* 0x010fe20000000800 */
[----:B------:R-:W-:Y:S02]  /*2050*/  FMUL.FTZ R22, R25, 1.4426950216293334961 ;  /* 0x3fb8aa3b19167820 */ /* 0x000fe40000410000 */
[C---:B------:R-:W-:Y:S02]  /*2060*/  FADD.FTZ R27, -R0.reuse, R27 ;  /* 0x0000001b001b7221 */ /* 0x040fe40000010100 */
[----:B-1----:R-:W-:Y:S01]  /*2070*/  FADD.FTZ R31, -R0, R31 ;  /* 0x0000001f001f7221 */ /* 0x002fe20000010100 */
[----:B------:R-:W1:Y:S01]  /*2080*/  MUFU.EX2 R14, R14 ;  /* 0x0000000e000e7308 */ /* 0x000e620000000800 */
[----:B------:R-:W-:Y:S01]  /*2090*/  FMUL.FTZ R24, R27, 1.4426950216293334961 ;  /* 0x3fb8aa3b1b187820 */ /* 0x000fe20000410000 */
[----:B------:R-:W-:Y:S01]  /*20a0*/  STS [R3+-0x200], R8 ;  /* 0xfffe000803007388 */ /* 0x000fe20000000800 */
[----:B------:R-:W-:-:S02]  /*20b0*/  FMUL.FTZ R26, R31, 1.4426950216293334961 ;  /* 0x3fb8aa3b1f1a7820 */ /* 0x000fc40000410000 */
[----:B---3--:R-:W-:-:S03]  /*20c0*/  FADD.FTZ R13, -R0, R13 ;  /* 0x0000000d000d7221 */ /* 0x008fc60000010100 */
[----:B------:R-:W3:Y:S01]  /*20d0*/  MUFU.EX2 R16, R16 ;  /* 0x0000001000107308 */ /* 0x000ee20000000800 */
[----:B------:R-:W-:Y:S01]  /*20e0*/  FMUL.FTZ R28, R13, 1.4426950216293334961 ;  /* 0x3fb8aa3b0d1c7820 */ /* 0x000fe20000410000 */
[----:B0-----:R-:W-:Y:S01]  /*20f0*/  STS [R3], R10 ;  /* 0x0000000a03007388 */ /* 0x001fe20000000800 */
[----:B------:R-:W-:Y:S02]  /*2100*/  FADD.FTZ R13, R6, R2 ;  /* 0x00000002060d7221 */ /* 0x000fe40000010000 */
[----:B--2---:R-:W-:Y:S02]  /*2110*/  FADD.FTZ R7, -R0, R7 ;  /* 0x0000000700077221 */ /* 0x004fe40000010100 */
[----:B------:R-:W-:Y:S01]  /*2120*/  FADD.FTZ R13, R13, R8 ;  /* 0x000000080d0d7221 */ /* 0x000fe20000010000 */
[----:B------:R-:W0:Y:S01]  /*2130*/  MUFU.EX2 R18, R18 ;  /* 0x0000001200127308 */ /* 0x000e220000000800 */
[----:B------:R-:W-:Y:S01]  /*2140*/  FMUL.FTZ R7, R7, 1.4426950216293334961 ;  /* 0x3fb8aa3b07077820 */ /* 0x000fe20000410000 */
[----:B-1----:R-:W-:Y:S01]  /*2150*/  STS [R3+0x400], R14 ;  /* 0x0004000e03007388 */ /* 0x002fe20000000800 */
[----:B------:R-:W-:-:S02]  /*2160*/  FADD.FTZ R13, R13, R10 ;  /* 0x0000000a0d0d7221 */ /* 0x000fc40000010000 */
[C---:B------:R-:W-:Y:S02]  /*2170*/  FADD.FTZ R9, -R0.reuse, R9 ;  /* 0x0000000900097221 */ /* 0x040fe40000010100 */
[----:B------:R-:W-:Y:S01]  /*2180*/  FADD.FTZ R13, R13, R12 ;  /* 0x0000000c0d0d7221 */ /* 0x000fe20000010000 */
[----:B------:R-:W1:Y:S01]  /*2190*/  MUFU.EX2 R20, R20 ;  /* 0x0000001400147308 */ /* 0x000e620000000800 */
[C---:B------:R-:W-:Y:S01]  /*21a0*/  FADD.FTZ R15, -R0.reuse, R15 ;  /* 0x0000000f000f7221 */ /* 0x040fe20000010100 */
[----:B---3--:R-:W-:Y:S01]  /*21b0*/  STS [R3+0x600], R16 ;  /* 0x0006001003007388 */ /* 0x008fe20000000800 */
[----:B------:R-:W-:Y:S02]  /*21c0*/  FADD.FTZ R13, R13, R14 ;  /* 0x0000000e0d0d7221 */ /* 0x000fe40000010000 */
[----:B------:R-:W-:Y:S02]  /*21d0*/  FMUL.FTZ R15, R15, 1.4426950216293334961 ;  /* 0x3fb8aa3b0f0f7820 */ /* 0x000fe40000410000 */
[----:B------:R-:W-:Y:S01]  /*21e0*/  FADD.FTZ R13, R13, R16 ;  /* 0x000000100d0d7221 */ /* 0x000fe20000010000 */
[----:B------:R-:W2:Y:S01]  /*21f0*/  MUFU.EX2 R22, R22 ;  /* 0x0000001600167308 */ /* 0x000ea20000000800 */
[----:B------:R-:W-:Y:S01]  /*2200*/  FADD.FTZ R11, -R0, R11 ;  /* 0x0000000b000b7221 */ /* 0x000fe20000010100 */
[----:B0-----:R-:W-:Y:S01]  /*2210*/  STS [R3+0x800], R18 ;  /* 0x0008001203007388 */ /* 0x001fe20000000800 */
[----:B------:R-:W-:-:S02]  /*2220*/  FADD.FTZ R13, R13, R18 ;  /* 0x000000120d0d7221 */ /* 0x000fc40000010000 */
[----:B------:R-:W-:Y:S02]  /*2230*/  FMUL.FTZ R9, R9, 1.4426950216293334961 ;  /* 0x3fb8aa3b09097820 */ /* 0x000fe40000410000 */
[----:B------:R-:W-:Y:S01]  /*2240*/  FMUL.FTZ R11, R11, 1.4426950216293334961 ;  /* 0x3fb8aa3b0b0b7820 */ /* 0x000fe20000410000 */
        /* <DEDUP_REMOVED lines=17> */
[----:B------:R0:W-:Y:S06]  /*2360*/  STS [R3+0x1400], R2 ;  /* 0x0014000203007388 */ /* 0x0001ec0000000800 */
[----:B------:R-:W3:Y:S01]  /*2370*/  MUFU.EX2 R38, R11 ;  /* 0x0000000b00267308 */ /* 0x000ee20000000800 */
[----:B-1----:R-:W-:Y:S01]  /*2380*/  FADD.FTZ R13, R13, R30 ;  /* 0x0000001e0d0d7221 */ /* 0x002fe20000010000 */
[----:B------:R-:W-:Y:S03]  /*2390*/  STS [R3+0x1600], R30 ;  /* 0x0016001e03007388 */ /* 0x000fe60000000800 */
[----:B--2---:R-:W-:Y:S01]  /*23a0*/  FADD.FTZ R13, R13, R32 ;  /* 0x000000200d0d7221 */ /* 0x004fe20000010000 */
[----:B------:R-:W-:Y:S04]  /*23b0*/  STS [R3+0x1800], R32 ;  /* 0x0018002003007388 */ /* 0x000fe80000000800 */
[----:B---3--:R1:W-:Y:S01]  /*23c0*/  STS [R3+0x1a00], R38 ;  /* 0x001a002603007388 */ /* 0x0083e20000000800 */
[----:B0-----:R-:W-:Y:S01]  /*23d0*/  FADD.FTZ R2, R13, R38 ;  /* 0x000000260d027221 */ /* 0x001fe20000010000 */
[----:B-1----:R-:W-:Y:S01]  /*23e0*/  IADD3 R3, R3, 0x2000, RZ ;  /* 0x0000200003037810 */ /* 0x002fe20007ffe0ff */
[----:B------:R-:W-:Y:S05]  /*23f0*/  @!P3 BRA `(.L_x_16809) ;  /* 0xfffff9c00000b947 */ /* 0x000fea000383ffff */
.L_x_16808:
[----:B------:R-:W-:Y:S05]  /*2400*/  BSYNC B1 ;  /* 0x0000000000017941 */ /* 0x000fea0003800000 */
.L_x_16807:
[----:B------:R-:W-:Y:S01]  /*2410*/  IADD3 R5, -R4, UR6, RZ ;  /* 0x0000000604057c10 */ /* 0x000fe2000fffe1ff */
[----:B------:R-:W-:Y:S03]  /*2420*/  BSSY B1, `(.L_x_16810) ;  /* 0x0000036000017945 */ /* 0x000fe60003800000 */
[----:B------:R-:W-:-:S13]  /*2430*/  ISETP.GT.AND P3, PT, R5, 0x200, PT ;  /* 0x000002000500780c */ /* 0x000fda0003f64270 */
[----:B------:R-:W-:Y:S05]  /*2440*/  @!P3 BRA `(.L_x_16811) ;  /* 0x000003300000b947 */ /* 0x000fea0003800000 */
[----:B------:R-:W3:Y:S01]  /*2450*/  LDS R5, [R3+-0x400] ;  /* 0xfffc000003057984 */ /* 0x000ee20000000800 */
[----:B------:R-:W-:Y:S02]  /*2460*/  PLOP3.LUT P0, PT, PT, PT, PT, 0x8, 0x0 ;  /* 0x000000000000781c */ /* 0x000fe40003f0e170 */
[----:B------:R-:W-:Y:S01]  /*2470*/  IADD3 R4, R4, 0x400, RZ ;  /* 0x0000040004047810 */ /* 0x000fe20007ffe0ff */
[----:B------:R-:W4:Y:S04]  /*2480*/  LDS R7, [R3+-0x200] ;  /* 0xfffe000003077984 */ /* 0x000f280000000800 */
[----:B------:R-:W0:Y:S04]  /*2490*/  LDS R9, [R3] ;  /* 0x0000000003097984 */ /* 0x000e280000000800 */
[----:B------:R-:W2:Y:S04]  /*24a0*/  LDS R11, [R3+0x200] ;  /* 0x00020000030b7984 */ /* 0x000ea80000000800 */
[----:B------:R-:W1:Y:S04]  /*24b0*/  LDS R13, [R3+0x400] ;  /* 0x00040000030d7984 */ /* 0x000e680000000800 */
[----:B--2---:R-:W2:Y:S04]  /*24c0*/  LDS R15, [R3+0x600] ;  /* 0x00060000030f7984 */ /* 0x004ea80000000800 */
[----:B------:R-:W2:Y:S04]  /*24d0*/  LDS R17, [R3+0x800] ;  /* 0x0008000003117984 */ /* 0x000ea80000000800 */
[----:B------:R-:W2:Y:S01]  /*24e0*/  LDS R19, [R3+0xa00] ;  /* 0x000a000003137984 */ /* 0x000ea20000000800 */
[----:B-1-3--:R-:W-:-:S04]  /*24f0*/  FADD.FTZ R5, -R0, R5 ;  /* 0x0000000500057221 */ /* 0x00afc80000010100 */
[----:B------:R-:W-:Y:S02]  /*2500*/  FMUL.FTZ R5, R5, 1.4426950216293334961 ;  /* 0x3fb8aa3b05057820 */ /* 0x000fe40000410000 */
[C---:B----4-:R-:W-:Y:S02]  /*2510*/  FADD.FTZ R7, -R0.reuse, R7 ;  /* 0x0000000700077221 */ /* 0x050fe40000010100 */
[C---:B0-----:R-:W-:Y:S02]  /*2520*/  FADD.FTZ R9, -R0.reuse, R9 ;  /* 0x0000000900097221 */ /* 0x041fe40000010100 */
[----:B------:R-:W-:Y:S01]  /*2530*/  FMUL.FTZ R7, R7, 1.4426950216293334961 ;  /* 0x3fb8aa3b07077820 */ /* 0x000fe20000410000 */
[----:B------:R-:W0:Y:S01]  /*2540*/  MUFU.EX2 R5, R5 ;  /* 0x0000000500057308 */ /* 0x000e220000000800 */
[----:B------:R-:W-:Y:S02]  /*2550*/  FMUL.FTZ R9, R9, 1.4426950216293334961 ;  /* 0x3fb8aa3b09097820 */ /* 0x000fe40000410000 */
[----:B------:R-:W-:-:S02]  /*2560*/  FADD.FTZ R11, -R0, R11 ;  /* 0x0000000b000b7221 */ /* 0x000fc40000010100 */
[C---:B------:R-:W-:Y:S02]  /*2570*/  FADD.FTZ R13, -R0.reuse, R13 ;  /* 0x0000000d000d7221 */ /* 0x040fe40000010100 */
[----:B------:R-:W-:Y:S01]  /*2580*/  FMUL.FTZ R11, R11, 1.4426950216293334961 ;  /* 0x3fb8aa3b0b0b7820 */ /* 0x000fe20000410000 */
[----:B------:R-:W1:Y:S01]  /*2590*/  MUFU.EX2 R7, R7 ;  /* 0x0000000700077308 */ /* 0x000e620000000800 */
[----:B------:R-:W-:Y:S02]  /*25a0*/  FMUL.FTZ R13, R13, 1.4426950216293334961 ;  /* 0x3fb8aa3b0d0d7820 */ /* 0x000fe40000410000 */
[C---:B--2---:R-:W-:Y:S02]  /*25b0*/  FADD.FTZ R15, -R0.reuse, R15 ;  /* 0x0000000f000f7221 */ /* 0x044fe40000010100 */
        /* <DEDUP_REMOVED lines=28> */
.L_x_16811:
[----:B------:R-:W-:Y:S05]  /*2780*/  BSYNC B1 ;  /* 0x0000000000017941 */ /* 0x000fea0003800000 */
.L_x_16810:
[----:B------:R-:W-:-:S13]  /*2790*/  ISETP.LT.OR P0, PT, R4, UR6, P0 ;  /* 0x0000000604007c0c */ /* 0x000fda0008701670 */
[----:B------:R-:W-:Y:S05]  /*27a0*/  @!P0 BRA `(.L_x_16803) ;  /* 0x0000018000008947 */ /* 0x000fea0003800000 */
[----:B------:R-:W3:Y:S04]  /*27b0*/  LDS R5, [R3+-0x400] ;  /* 0xfffc000003057984 */ /* 0x000ee80000000800 */
[----:B------:R-:W4:Y:S04]  /*27c0*/  LDS R7, [R3+-0x200] ;  /* 0xfffe000003077984 */ /* 0x000f280000000800 */
[----:B------:R-:W0:Y:S04]  /*27d0*/  LDS R9, [R3] ;  /* 0x0000000003097984 */ /* 0x000e280000000800 */
[----:B------:R-:W2:Y:S01]  /*27e0*/  LDS R11, [R3+0x200] ;  /* 0x00020000030b7984 */ /* 0x000ea20000000800 */
[----:B-1-3--:R-:W-:-:S02]  /*27f0*/  FADD.FTZ R5, -R0, R5 ;  /* 0x0000000500057221 */ /* 0x00afc40000010100 */
[C---:B----4-:R-:W-:Y:S02]  /*2800*/  FADD.FTZ R7, -R0.reuse, R7 ;  /* 0x0000000700077221 */ /* 0x050fe40000010100 */
[----:B------:R-:W-:Y:S02]  /*2810*/  FMUL.FTZ R5, R5, 1.4426950216293334961 ;  /* 0x3fb8aa3b05057820 */ /* 0x000fe40000410000 */
[C---:B0-----:R-:W-:Y:S02]  /*2820*/  FADD.FTZ R9, -R0.reuse, R9 ;  /* 0x0000000900097221 */ /* 0x041fe40000010100 */
[----:B------:R-:W-:Y:S02]  /*2830*/  FMUL.FTZ R7, R7, 1.4426950216293334961 ;  /* 0x3fb8aa3b07077820 */ /* 0x000fe40000410000 */
[----:B--2---:R-:W-:Y:S01]  /*2840*/  FADD.FTZ R11, -R0, R11 ;  /* 0x0000000b000b7221 */ /* 0x004fe20000010100 */
        /* <DEDUP_REMOVED lines=14> */
.L_x_16803:
[----:B------:R-:W-:Y:S05]  /*2930*/  BSYNC B0 ;  /* 0x0000000000007941 */ /* 0x000fea0003800000 */
.L_x_16802:
        /* <DEDUP_REMOVED lines=24> */
[----:B------:R-:W3:Y:S01]  /*2ac0*/  S2R R3, SR_CTAID.Z ;  /* 0x0000000000037919 */ /* 0x000ee20000002700 */
[----:B------:R-:W-:Y:S01]  /*2ad0*/  IMAD.MOV.U32 R4, RZ, RZ, -0x40 ;  /* 0xffffffc0ff047424 */ /* 0x000fe200078e00ff */
[----:B------:R-:W-:Y:S03]  /*2ae0*/  BSSY B1, `(.L_x_16814) ;  /* 0x000001b000017945 */ /* 0x000fe60003800000 */
[----:B---3--:R-:W-:Y:S01]  /*2af0*/  IMAD R5, R3, R4, -0x41 ;  /* 0xffffffbf03057424 */ /* 0x008fe200078e0204 */
[----:B------:R-:W-:-:S04]  /*2b00*/  LOP3.LUT R4, RZ, UR5, RZ, 0x33, !PT ;  /* 0x00000005ff047c12 */ /* 0x000fc8000f8e33ff */
[----:B------:R-:W-:Y:S02]  /*2b10*/  IMNMX R4, R4, R5, !PT ;  /* 0x0000000504047217 */ /* 0x000fe40007800200 */
[----:B------:R-:W-:Y:S02]  /*2b20*/  LOP3.LUT R5, RZ, UR16, RZ, 0x33, !PT ;  /* 0x00000010ff057c12 */ /* 0x000fe4000f8e33ff */
[----:B------:R-:W-:-:S04]  /*2b30*/  LEA R4, R4, 0x7, 0x3 ;  /* 0x0000000704047811 */ /* 0x000fc800078e18ff */
[----:B------:R-:W-:-:S04]  /*2b40*/  IMNMX R5, R4, R5, !PT ;  /* 0x0000000504057217 */ /* 0x000fc80007800200 */
[----:B------:R-:W-:Y:S01]  /*2b50*/  IADD3 R4, -R36, -0x2, -R5 ;  /* 0xfffffffe24047810 */ /* 0x000fe20007ffe905 */
[----:B------:R-:W-:-:S04]  /*2b60*/  IMAD.MOV.U32 R5, RZ, RZ, R36 ;  /* 0x000000ffff057224 */ /* 0x000fc800078e0024 */
        /* <DEDUP_REMOVED lines=10> */
.L_x_16816:
[----:B------:R-:W3:Y:S01]  /*2c10*/  LDS R8, [R6] ;  /* 0x0000000006087984 */ /* 0x000ee20000000800 */
[----:B------:R-:W-:Y:S02]  /*2c20*/  IADD3 R4, R4, -0x1, RZ ;  /* 0xffffffff04047810 */ /* 0x000fe40007ffe0ff */
[----:B------:R-:W-:-:S02]  /*2c30*/  IADD3 R5, R5, 0x80, RZ ;  /* 0x0000008005057810 */ /* 0x000fc40007ffe0ff */
[----:B------:R-:W-:Y:S01]  /*2c40*/  ISETP.NE.AND P0, PT, R4, RZ, PT ;  /* 0x000000ff0400720c */ /* 0x000fe20003f05270 */
[----:B0--3--:R-:W-:-:S05]  /*2c50*/  FMUL.FTZ R7, R8, R3 ;  /* 0x0000000308077220 */ /* 0x009fca0000410000 */
[----:B------:R0:W-:Y:S02]  /*2c60*/  STS [R6], R7 ;  /* 0x0000000706007388 */ /* 0x0001e40000000800 */
[----:B0-----:R-:W-:-:S05]  /*2c70*/  IADD3 R6, R6, 0x200, RZ ;  /* 0x0000020006067810 */ /* 0x001fca0007ffe0ff */
[----:B------:R-:W-:Y:S05]  /*2c80*/  @P0 BRA `(.L_x_16816) ;  /* 0xffffff8000000947 */ /* 0x000fea000383ffff */
.L_x_16815:
[----:B------:R-:W-:Y:S05]  /*2c90*/  BSYNC B1 ;  /* 0x0000000000017941 */ /* 0x000fea0003800000 */
.L_x_16814:
        /* <DEDUP_REMOVED lines=11> */
.L_x_16819:
[----:B------:R-:W3:Y:S01]  /*2d50*/  LDS R6, [R4+-0x400] ;  /* 0xfffc000004067984 */ /* 0x000ee20000000800 */
[----:B------:R-:W-:-:S03]  /*2d60*/  IADD3 R5, R5, 0x800, RZ ;  /* 0x0000080005057810 */ /* 0x000fc60007ffe0ff */
[----:B------:R-:W4:Y:S01]  /*2d70*/  LDS R8, [R4+-0x200] ;  /* 0xfffe000004087984 */ /* 0x000f220000000800 */
[----:B------:R-:W-:-:S03]  /*2d80*/  ISETP.GE.AND P2, PT, R5, R42, PT ;  /* 0x0000002a0500720c */ /* 0x000fc60003f46270 */
[----:B------:R-:W2:Y:S04]  /*2d90*/  LDS R10, [R4] ;  /* 0x00000000040a7984 */ /* 0x000ea80000000800 */
        /* <DEDUP_REMOVED lines=8> */
[----:B0--3--:R-:W-:-:S02]  /*2e20*/  FMUL.FTZ R7, R3, R6 ;  /* 0x0000000603077220 */ /* 0x009fc40000410000 */
[----:B------:R-:W0:Y:S01]  /*2e30*/  LDS R28, [R4+0x1200] ;  /* 0x00120000041c7984 */ /* 0x000e220000000800 */
[----:B----4-:R-:W-:-:S03]  /*2e40*/  FMUL.FTZ R9, R3, R8 ;  /* 0x0000000803097220 */ /* 0x010fc60000410000 */
[----:B------:R-:W3:Y:S01]  /*2e50*/  LDS R30, [R4+0x1400] ;  /* 0x00140000041e7984 */ /* 0x000ee20000000800 */
[----:B--2---:R-:W-:-:S03]  /*2e60*/  FMUL.FTZ R11, R3, R10 ;  /* 0x0000000a030b7220 */ /* 0x004fc60000410000 */
[----:B------:R-:W2:Y:S01]  /*2e70*/  LDS R32, [R4+0x1600] ;  /* 0x0016000004207984 */ /* 0x000ea20000000800 */
        /* <DEDUP_REMOVED lines=17> */
[C---:B---3--:R-:W-:Y:S01]  /*2f90*/  FMUL.FTZ R11, R3.reuse, R30 ;  /* 0x0000001e030b7220 */ /* 0x048fe20000410000 */
[----:B------:R-:W-:Y:S01]  /*2fa0*/  STS [R4+0x800], R7 ;  /* 0x0008000704007388 */ /* 0x000fe20000000800 */
[----:B--2---:R-:W-:-:S03]  /*2fb0*/  FMUL.FTZ R13, R3, R32 ;  /* 0x00000020030d7220 */ /* 0x004fc60000410000 */
        /* <DEDUP_REMOVED lines=13> */
.L_x_16818:
[----:B------:R-:W-:Y:S05]  /*3090*/  BSYNC B1 ;  /* 0x0000000000017941 */ /* 0x000fea0003800000 */
.L_x_16817:
        /* <DEDUP_REMOVED lines=8> */
[----:B------:R-:W2:Y:S04]  /*3120*/  LDS R10, [R4] ;  /* 0x00000000040a7984 */ /* 0x000ea80000000800 */
[----:B------:R-:W1:Y:S04]  /*3130*/  LDS R12, [R4+0x200] ;  /* 0x00020000040c7984 */ /* 0x000e680000000800 */
[----:B------:R-:W0:Y:S04]  /*3140*/  LDS R14, [R4+0x400] ;  /* 0x00040000040e7984 */ /* 0x000e280000000800 */
[----:B------:R-:W0:Y:S04]  /*3150*/  LDS R16, [R4+0x600] ;  /* 0x0006000004107984 */ /* 0x000e280000000800 */
[----:B------:R-:W0:Y:S04]  /*3160*/  LDS R18, [R4+0x800] ;  /* 0x0008000004127984 */ /* 0x000e280000000800 */
[----:B------:R-:W0:Y:S02]  /*3170*/  LDS R20, [R4+0xa00] ;  /* 0x000a000004147984 */ /* 0x000e240000000800 */
[----:B0--3--:R-:W-:-:S02]  /*3180*/  FMUL.FTZ R7, R3, R6 ;  /* 0x0000000603077220 */ /* 0x009fc40000410000 */
[----:B----4-:R-:W-:-:S03]  /*3190*/  FMUL.FTZ R9, R3, R8 ;  /* 0x0000000803097220 */ /* 0x010fc60000410000 */
[----:B------:R-:W-:Y:S01]  /*31a0*/  STS [R4+-0x400], R7 ;  /* 0xfffc000704007388 */ /* 0x000fe20000000800 */
[----:B--2---:R-:W-:-:S03]  /*31b0*/  FMUL.FTZ R11, R3, R10 ;  /* 0x0000000a030b7220 */ /* 0x004fc60000410000 */
        /* <DEDUP_REMOVED lines=13> */
.L_x_16821:
[----:B------:R-:W-:Y:S05]  /*3290*/  BSYNC B1 ;  /* 0x0000000000017941 */ /* 0x000fea0003800000 */
.L_x_16820:
[----:B------:R-:W-:-:S13]  /*32a0*/  ISETP.LT.OR P0, PT, R5, UR6, P0 ;  /* 0x0000000605007c0c */ /* 0x000fda0008701670 */
[----:B------:R-:W-:Y:S05]  /*32b0*/  @!P0 BRA `(.L_x_16813) ;  /* 0x000000c000008947 */ /* 0x000fea0003800000 */
[----:B------:R-:W3:Y:S04]  /*32c0*/  LDS R6, [R4+-0x400] ;  /* 0xfffc000004067984 */ /* 0x000ee80000000800 */
[----:B------:R-:W4:Y:S04]  /*32d0*/  LDS R8, [R4+-0x200] ;  /* 0xfffe000004087984 */ /* 0x000f280000000800 */
[----:B------:R-:W2:Y:S04]  /*32e0*/  LDS R10, [R4] ;  /* 0x00000000040a7984 */ /* 0x000ea80000000800 */
[----:B------:R-:W1:Y:S01]  /*32f0*/  LDS R12, [R4+0x200] ;  /* 0x00020000040c7984 */ /* 0x000e620000000800 */
[----:B0--3--:R-:W-:-:S02]  /*3300*/  FMUL.FTZ R5, R6, R3 ;  /* 0x0000000306057220 */ /* 0x009fc40000410000 */
[----:B----4-:R-:W-:-:S03]  /*3310*/  FMUL.FTZ R7, R8, R3 ;  /* 0x0000000308077220 */ /* 0x010fc60000410000 */
[----:B------:R0:W-:Y:S01]  /*3320*/  STS [R4+-0x400], R5 ;  /* 0xfffc000504007388 */ /* 0x0001e20000000800 */
[----:B--2---:R-:W-:-:S03]  /*3330*/  FMUL.FTZ R9, R10, R3 ;  /* 0x000000030a097220 */ /* 0x004fc60000410000 */
[----:B------:R0:W-:Y:S01]  /*3340*/  STS [R4+-0x200], R7 ;  /* 0xfffe000704007388 */ /* 0x0001e20000000800 */
[----:B-1----:R-:W-:-:S03]  /*3350*/  FMUL.FTZ R3, R12, R3 ;  /* 0x000000030c037220 */ /* 0x002fc60000410000 */
[----:B------:R0:W-:Y:S04]  /*3360*/  STS [R4], R9 ;  /* 0x0000000904007388 */ /* 0x0001e80000000800 */
[----:B------:R0:W-:Y:S02]  /*3370*/  STS [R4+0x200], R3 ;  /* 0x0002000304007388 */ /* 0x0001e40000000800 */
.L_x_16813:
[----:B------:R-:W-:Y:S05]  /*3380*/  BSYNC B0 ;  /* 0x0000000000007941 */ /* 0x000fea0003800000 */
.L_x_16812:
[----:B------:R-:W-:Y:S01]  /*3390*/  BAR.SYNC.DEFER_BLOCKING 0x0 ;  /* 0x0000000000007b1d */ /* 0x000fe20000010000 */
[----:B------:R-:W-:-:S05]  /*33a0*/  ISETP.NE.AND P0, PT, R36, RZ, PT ;  /* 0x000000ff2400720c */ /* 0x000fca0003f05270 */
[----:B------:R-:W-:Y:S08]  /*33b0*/  BSSY B0, `(.L_x_16822) ;  /* 0x000001d000007945 */ /* 0x000ff00003800000 */
[----:B------:R-:W-:Y:S05]  /*33c0*/  @P0 BRA `(.L_x_16823) ;  /* 0x000001b000000947 */ /* 0x000fea0003800000 */
[----:B------:R-:W3:Y:S01]  /*33d0*/  S2UR UR6, SR_CTAID.Y ;  /* 0x00000000000679c3 */ /* 0x000ee20000002600 */
[----:B------:R-:W-:-:S07]  /*33e0*/  ULDC UR9, c[0x0][0xc] ;  /* 0x0000030000097ab9 */ /* 0x000fce0000000800 */
[----:B------:R-:W4:Y:S08]  /*33f0*/  S2UR UR8, SR_CTAID.X ;  /* 0x00000000000879c3 */ /* 0x000f300000002500 */
[----:B------:R-:W2:Y:S01]  /*3400*/  S2UR UR14, SR_CTAID.Z ;  /* 0x00000000000e79c3 */ /* 0x000ea20000002700 */
[----:B---3--:R-:W-:-:S03]  /*3410*/  UIMAD UR6, UR6, UR9, URZ ;  /* 0x00000009060672a4 */ /* 0x008fc6000f8e023f */
[----:B------:R-:W-:Y:S02]  /*3420*/  ULDC UR9, c[0x0][0x14] ;  /* 0x0000050000097ab9 */ /* 0x000fe40000000800 */
[----:B------:R-:W-:Y:S02]  /*3430*/  UIMAD UR6, UR6, UR9, URZ ;  /* 0x00000009060672a4 */ /* 0x000fe4000f8e023f */
[----:B----4-:R-:W-:Y:S02]  /*3440*/  UIMAD UR8, UR8, UR9, URZ ;  /* 0x00000009080872a4 */ /* 0x010fe4000f8e023f */
[----:B------:R-:W-:Y:S02]  /*3450*/  USHF.R.S32.HI UR9, URZ, 0x1f, UR6 ;  /* 0x0000001f3f097899 */ /* 0x000fe40008011406 */
[----:B------:R-:W-:Y:S02]  /*3460*/  USHF.R.S32.HI UR10, URZ, 0x1f, UR8 ;  /* 0x0000001f3f0a7899 */ /* 0x000fe40008011408 */
[----:B--2---:R-:W-:-:S02]  /*3470*/  USHF.R.S32.HI UR11, URZ, 0x1f, UR14 ;  /* 0x0000001f3f0b7899 */ /* 0x004fc4000801140e */
        /* <DEDUP_REMOVED lines=16> */
.L_x_16823:
[----:B------:R-:W-:Y:S05]  /*3580*/  BSYNC B0 ;  /* 0x0000000000007941 */ /* 0x000fea0003800000 */
.L_x_16822:
[----:B------:R-:W-:Y:S01]  /*3590*/  BSSY B0, `(.L_x_16824) ;  /* 0x000010c000007945 */ /* 0x000fe20003800000 */
[----:B------:R-:W-:Y:S01]  /*35a0*/  IMAD.MOV.U32 R24, RZ, RZ, RZ ;  /* 0x000000ffff187224 */ /* 0x000fe200078e00ff */
[----:B------:R-:W-:Y:S05]  /*35b0*/  @P1 BRA `(.L_x_16825) ;  /* 0x0000109000001947 */ /* 0x000fea0003800000 */
[----:B------:R-:W3:Y:S01]  /*35c0*/  S2R R12, SR_CTAID.Z ;  /* 0x00000000000c7919 */ /* 0x000ee20000002700 */
[----:B0-----:R-:W-:Y:S01]  /*35d0*/  IMAD.MOV.U32 R3, RZ, RZ, -0x40 ;  /* 0xffffffc0ff037424 */ /* 0x001fe200078e00ff */
[----:B-1----:R-:W-:Y:S01]  /*35e0*/  LOP3.LUT R0, RZ, UR5, RZ, 0x33, !PT ;  /* 0x00000005ff007c12 */ /* 0x002fe2000f8e33ff */
[----:B------:R-:W-:Y:S01]  /*35f0*/  IMAD.SHL.U32 R2, R29, 0x8, RZ ;  /* 0x000000081d027824 */ /* 0x000fe200078e00ff */
[----:B------:R-:W-:Y:S01]  /*3600*/  BSSY B1, `(.L_x_16826) ;  /* 0x000005f000017945 */ /* 0x000fe20003800000 */
[----:B------:R-:W-:-:S02]  /*3610*/  IMAD R35, R35, c[0x0][0x1c0], RZ ;  /* 0x0000700023237a24 */ /* 0x000fc400078e02ff */
[----:B------:R-:W-:Y:S02]  /*3620*/  IMAD.MOV.U32 R20, RZ, RZ, c[0x0][0x1bc] ;  /* 0x00006f00ff147624 */ /* 0x000fe400078e00ff */
[----:B------:R-:W-:Y:S02]  /*3630*/  IMAD.U32 R4, RZ, RZ, UR5 ;  /* 0x00000005ff047e24 */ /* 0x000fe4000f8e00ff */
[----:B------:R-:W-:Y:S01]  /*3640*/  IMAD.MOV.U32 R24, RZ, RZ, RZ ;  /* 0x000000ffff187224 */ /* 0x000fe200078e00ff */
[----:B------:R-:W-:Y:S01]  /*3650*/  SHF.R.S32.HI R20, RZ, 0x1f, R20 ;  /* 0x0000001fff147819 */ /* 0x000fe20000011414 */
[----:B---3--:R-:W-:-:S05]  /*3660*/  IMAD R3, R12, R3, -0x41 ;  /* 0xffffffbf0c037424 */ /* 0x008fca00078e0203 */
[----:B------:R-:W-:Y:S02]  /*3670*/  IMNMX R3, R0, R3, !PT ;  /* 0x0000000300037217 */ /* 0x000fe40007800200 */
[----:B------:R-:W-:Y:S02]  /*3680*/  SHF.R.S32.HI R0, RZ, 0x1f, R2 ;  /* 0x0000001fff007819 */ /* 0x000fe40000011402 */
[----:B------:R-:W-:Y:S02]  /*3690*/  IADD3 R13, -R3, -0x2, -R34 ;  /* 0xfffffffe030d7810 */ /* 0x000fe40007ffe922 */
[----:B------:R-:W-:-:S03]  /*36a0*/  IADD3 R2, P1, R35, R2, RZ ;  /* 0x0000000223027210 */ /* 0x000fc60007f3e0ff */
[----:B------:R-:W-:Y:S01]  /*36b0*/  IMAD R13, R12, -0x40, R13 ;  /* 0xffffffc00c0d7824 */ /* 0x000fe200078e020d */
[----:B------:R-:W-:Y:S02]  /*36c0*/  LEA.HI.X.SX32 R3, R35, R0, 0x1, P1 ;  /* 0x0000000023037211 */ /* 0x000fe400008f0eff */
[----:B------:R-:W-:Y:S02]  /*36d0*/  IADD3 R0, R4, -0x1, RZ ;  /* 0xffffffff04007810 */ /* 0x000fe40007ffe0ff */
[----:B------:R-:W-:-:S13]  /*36e0*/  LOP3.LUT P0, RZ, R13, 0x4, RZ, 0xc0, !PT ;  /* 0x000000040dff7812 */ /* 0x000fda000780c0ff */
[----:B------:R-:W-:Y:S05]  /*36f0*/  @P0 BRA `(.L_x_16827) ;  /* 0x000004f000000947 */ /* 0x000fea0003800000 */
[----:B------:R-:W-:-:S04]  /*3700*/  IADD3 R5, P0, R21, UR7, RZ ;  /* 0x0000000715057c10 */ /* 0x000fc8000ff1e0ff */
[----:B------:R-:W-:Y:S02]  /*3710*/  LEA.HI.X.SX32 R6, R21, UR17, 0x1, P0 ;  /* 0x0000001115067c11 */ /* 0x000fe400080f0eff */
[----:B------:R-:W-:-:S04]  /*3720*/  LEA R4, P0, R5, c[0x0][0x198], 0x2 ;  /* 0x0000660005047a11 */ /* 0x000fc800078010ff */
[----:B------:R-:W-:-:S06]  /*3730*/  LEA.HI.X R5, R5, c[0x0][0x19c], R6, 0x2, P0 ;  /* 0x0000670005057a11 */ /* 0x000fcc00000f1406 */
[----:B------:R-:W3:Y:S01]  /*3740*/  LDG.E.CONSTANT R5, [R4.64] ;  /* 0x0000000c04057981 */ /* 0x000ee2000c1e9900 */
[----:B------:R-:W-:-:S04]  /*3750*/  IMAD.SHL.U32 R23, R21, 0x8, RZ ;  /* 0x0000000815177824 */ /* 0x000fc800078e00ff */
[----:B------:R-:W-:Y:S01]  /*3760*/  IMAD R17, R12, -0x200, R23 ;  /* 0xfffffe000c117824 */ /* 0x000fe200078e0217 */
[----:B------:R-:W-:Y:S01]  /*3770*/  BSSY B2, `(.L_x_16828) ;  /* 0x0000030000027945 */ /* 0x000fe20003800000 */
[----:B---3--:R-:W-:-:S05]  /*3780*/  SHF.R.S32.HI R6, RZ, 0x1f, R5 ;  /* 0x0000001fff067819 */ /* 0x008fca0000011405 */
[----:B------:R-:W-:Y:S02]  /*3790*/  IMAD R8, R6, c[0x0][0x1bc], RZ ;  /* 0x00006f0006087a24 */ /* 0x000fe400078e02ff */
[----:B------:R-:W-:-:S04]  /*37a0*/  IMAD.WIDE.U32 R6, R5, c[0x0][0x1bc], R2 ;  /* 0x00006f0005067a25 */ /* 0x000fc800078e0002 */
[----:B------:R-:W-:Y:S01]  /*37b0*/  IMAD R9, R5, R20, R8 ;  /* 0x0000001405097224 */ /* 0x000fe200078e0208 */
[----:B------:R-:W-:-:S03]  /*37c0*/  LEA R18, P0, R6, c[0x0][0x188], 0x1 ;  /* 0x0000620006127a11 */ /* 0x000fc600078008ff */
[----:B------:R-:W-:Y:S02]  /*37d0*/  IMAD.IADD R7, R7, 0x1, R9 ;  /* 0x0000000107077824 */ /* 0x000fe400078e0209 */
[----:B------:R-:W0:Y:S03]  /*37e0*/  LDS.128 R8, [R17.X4+0x60] ;  /* 0x0000600011087984 */ /* 0x000e260000004c00 */
[----:B------:R-:W-:Y:S02]  /*37f0*/  LEA.HI.X R19, R6, c[0x0][0x18c], R7, 0x1, P0 ;  /* 0x0000630006137a11 */ /* 0x000fe400000f0c07 */
[----:B------:R1:W3:Y:S01]  /*3800*/  LDS.128 R4, [R17.X4+0x70] ;  /* 0x0000700011047984 */ /* 0x0002e20000004c00 */
[----:B------:R-:W-:-:S03]  /*3810*/  ISETP.NE.AND P0, PT, R21, R0, PT ;  /* 0x000000001500720c */ /* 0x000fc60003f05270 */
[----:B------:R0:W5:Y:S04]  /*3820*/  LDG.E.CONSTANT R22, [R18.64] ;  /* 0x0000000c12167981 */ /* 0x000168000c1e9900 */
[----:B------:R0:W5:Y:S04]  /*3830*/  LDG.E.CONSTANT R16, [R18.64+0x4] ;  /* 0x0000040c12107981 */ /* 0x000168000c1e9900 */
[----:B--2---:R0:W5:Y:S04]  /*3840*/  LDG.E.CONSTANT R15, [R18.64+0x8] ;  /* 0x0000080c120f7981 */ /* 0x004168000c1e9900 */
[----:B------:R0:W5:Y:S02]  /*3850*/  LDG.E.CONSTANT R14, [R18.64+0xc] ;  /* 0x00000c0c120e7981 */ /* 0x000164000c1e9900 */
[----:B0-----:R-:W-:-:S02]  /*3860*/  F2FP.BF16.PACK_AB R19, R9, R8 ;  /* 0x000000080913723e */ /* 0x001fc400000010ff */
[----:B------:R-:W-:Y:S01]  /*3870*/  F2FP.BF16.PACK_AB R24, R11, R10 ;  /* 0x0000000a0b18723e */ /* 0x000fe200000010ff */
[----:B------:R-:W-:Y:S05]  /*3880*/  @P0 BRA `(.L_x_16829) ;  /* 0x000001e000000947 */ /* 0x000fea0003800000 */
[C---:B-1----:R-:W-:Y:S02]  /*3890*/  IADD3 R9, R23.reuse, 0x2, RZ ;  /* 0x0000000217097810 */ /* 0x042fe40007ffe0ff */
[C---:B------:R-:W-:Y:S02]  /*38a0*/  ISETP.GE.AND P6, PT, R23.reuse, UR16, PT ;  /* 0x0000001017007c0c */ /* 0x040fe4000bfc6270 */
[----:B------:R-:W-:Y:S02]  /*38b0*/  IADD3 R8, R23, 0x1, RZ ;  /* 0x0000000117087810 */ /* 0x000fe40007ffe0ff */
[----:B------:R-:W-:Y:S02]  /*38c0*/  ISETP.GE.AND P5, PT, R9, UR16, PT ;  /* 0x0000001009007c0c */ /* 0x000fe4000bfa6270 */
[----:B------:R-:W-:Y:S02]  /*38d0*/  IADD3 R9, R23, 0x4, RZ ;  /* 0x0000000417097810 */ /* 0x000fe40007ffe0ff */
[----:B------:R-:W-:-:S02]  /*38e0*/  ISETP.GE.AND P0, PT, R8, UR16, PT ;  /* 0x0000001008007c0c */ /* 0x000fc4000bf06270 */
[----:B------:R-:W-:Y:S02]  /*38f0*/  IADD3 R8, R23, 0x3, RZ ;  /* 0x0000000317087810 */ /* 0x000fe40007ffe0ff */
[----:B------:R-:W-:Y:S02]  /*3900*/  ISETP.GE.AND P3, PT, R9, UR16, PT ;  /* 0x0000001009007c0c */ /* 0x000fe4000bf66270 */
[C---:B------:R-:W-:Y:S02]  /*3910*/  IADD3 R9, R23.reuse, 0x7, RZ ;  /* 0x0000000717097810 */ /* 0x040fe40007ffe0ff */
[----:B------:R-:W-:Y:S02]  /*3920*/  ISETP.GE.AND P4, PT, R8, UR16, PT ;  /* 0x0000001008007c0c */ /* 0x000fe4000bf86270 */
[----:B------:R-:W-:Y:S02]  /*3930*/  IADD3 R8, R23, 0x6, RZ ;  /* 0x0000000617087810 */ /* 0x000fe40007ffe0ff */
[----:B-----5:R-:W-:-:S02]  /*3940*/  @P6 PRMT R22, RZ, 0x7610, R22 ;  /* 0x00007610ff166816 */ /* 0x020fc40000000016 */
[----:B------:R-:W-:Y:S02]  /*3950*/  ISETP.GE.AND P6, PT, R9, UR16, PT ;  /* 0x0000001009007c0c */ /* 0x000fe4000bfc6270 */
[----:B------:R-:W-:Y:S02]  /*3960*/  ISETP.GE.AND P1, PT, R8, UR16, PT ;  /* 0x0000001008007c0c */ /* 0x000fe4000bf26270 */
[----:B------:R-:W-:Y:S02]  /*3970*/  IADD3 R10, R23, 0x5, RZ ;  /* 0x00000005170a7810 */ /* 0x000fe40007ffe0ff */
[C---:B------:R-:W-:Y:S02]  /*3980*/  PRMT R8, R16.reuse, 0x7632, R8 ;  /* 0x0000763210087816 */ /* 0x040fe40000000008 */
[----:B------:R-:W-:Y:S02]  /*3990*/  SEL R11, R16, RZ, !P5 ;  /* 0x000000ff100b7207 */ /* 0x000fe40006800000 */
[----:B------:R-:W-:-:S02]  /*39a0*/  ISETP.GE.AND P2, PT, R10, UR16, PT ;  /* 0x000000100a007c0c */ /* 0x000fc4000bf46270 */
[C---:B------:R-:W-:Y:S02]  /*39b0*/  PRMT R9, R15.reuse, 0x7632, R9 ;  /* 0x000076320f097816 */ /* 0x040fe40000000009 */
        /* <DEDUP_REMOVED lines=11> */
.L_x_16829:
[----:B-1----:R-:W-:Y:S05]  /*3a70*/  BSYNC B2 ;  /* 0x0000000000027941 */ /* 0x002fea0003800000 */
.L_x_16828:
[----:B---3--:R-:W-:Y:S01]  /*3a80*/  F2FP.BF16.PACK_AB R5, R5, R4 ;  /* 0x000000040505723e */ /* 0x008fe200000010ff */
[----:B-----5:R-:W-:Y:S01]  /*3a90*/  HFMA2.BF16_V2 R22, R19, R22, -RZ.H0_H0 ;  /* 0x0000001613167231 */ /* 0x020fe200003400ff */
[----:B------:R-:W-:Y:S01]  /*3aa0*/  F2FP.BF16.PACK_AB R6, R7, R6 ;  /* 0x000000060706723e */ /* 0x000fe200000010ff */
[----:B------:R-:W-:Y:S01]  /*3ab0*/  HFMA2.BF16_V2 R16, R24, R16, -RZ.H0_H0 ;  /* 0x0000001018107231 */ /* 0x000fe200003400ff */
[----:B------:R-:W-:Y:S01]  /*3ac0*/  IADD3 R21, R21, 0x4, RZ ;  /* 0x0000000415157810 */ /* 0x000fe20007ffe0ff */
        /* <DEDUP_REMOVED lines=16> */
[----:B------:R-:W-:-:S04]  /*3bd0*/  FADD.FTZ R4, R4, R5 ;  /* 0x0000000504047221 */ /* 0x000fc80000010000 */
[----:B------:R-:W-:Y:S02]  /*3be0*/  FADD.FTZ R24, RZ, R4 ;  /* 0x00000004ff187221 */ /* 0x000fe40000010000 */
.L_x_16827:
[----:B------:R-:W-:Y:S05]  /*3bf0*/  BSYNC B1 ;  /* 0x0000000000017941 */ /* 0x000fea0003800000 */
.L_x_16826:
[----:B------:R-:W-:-:S13]  /*3c00*/  LOP3.LUT P0, RZ, R13, 0xfffffffc, RZ, 0xc0, !PT ;  /* 0xfffffffc0dff7812 */ /* 0x000fda000780c0ff */
[----:B------:R-:W-:Y:S05]  /*3c10*/  @!P0 BRA `(.L_x_16825) ;  /* 0x00000a3000008947 */ /* 0x000fea0003800000 */
[C---:B------:R-:W-:Y:S01]  /*3c20*/  LEA R5, R21.reuse, 0x80, 0x5 ;  /* 0x0000008015057811 */ /* 0x040fe200078e28ff */
[C---:B------:R-:W-:Y:S01]  /*3c30*/  IMAD.SHL.U32 R40, R21.reuse, 0x8, RZ ;  /* 0x0000000815287824 */ /* 0x040fe200078e00ff */
[C---:B------:R-:W-:Y:S01]  /*3c40*/  IADD3 R23, P0, R21.reuse, UR7, RZ ;  /* 0x0000000715177c10 */ /* 0x040fe2000ff1e0ff */
[----:B-----5:R-:W-:Y:S02]  /*3c50*/  IMAD.IADD R37, R0, 0x1, -R21 ;  /* 0x0000000100257824 */ /* 0x020fe400078e0a15 */
[----:B------:R-:W-:Y:S01]  /*3c60*/  IMAD R5, R12, -0x800, R5 ;  /* 0xfffff8000c057824 */ /* 0x000fe200078e0205 */
[----:B------:R-:W-:Y:S02]  /*3c70*/  LEA.HI.X.SX32 R4, R21, UR17, 0x1, P0 ;  /* 0x0000001115047c11 */ /* 0x000fe400080f0eff */
[----:B------:R-:W-:Y:S02]  /*3c80*/  LEA R22, P0, R23, c[0x0][0x198], 0x2 ;  /* 0x0000660017167a11 */ /* 0x000fe400078010ff */
[----:B------:R-:W-:-:S02]  /*3c90*/  IADD3 R30, R5, 0x60, RZ ;  /* 0x00000060051e7810 */ /* 0x000fc40007ffe0ff */
[----:B------:R-:W-:-:S05]  /*3ca0*/  LEA.HI.X R23, R23, c[0x0][0x19c], R4, 0x2, P0 ;  /* 0x0000670017177a11 */ /* 0x000fca00000f1404 */
.L_x_16834:
[----:B------:R-:W3:Y:S04]  /*3cb0*/  LDG.E.CONSTANT R5, [R22.64+0x10] ;  /* 0x0000100c16057981 */ /* 0x000ee8000c1e9900 */
[----:B------:R-:W4:Y:S04]  /*3cc0*/  LDG.E.CONSTANT R9, [R22.64] ;  /* 0x0000000c16097981 */ /* 0x000f28000c1e9900 */
[----:B------:R-:W0:Y:S04]  /*3cd0*/  LDS.128 R16, [R30+-0x80] ;  /* 0xffff80001e107984 */ /* 0x000e280000000c00 */
[----:B--2---:R1:W2:Y:S01]  /*3ce0*/  LDS.128 R12, [R30+0x10] ;  /* 0x000010001e0c7984 */ /* 0x0042a20000000c00 */
[----:B---3--:R-:W-:Y:S01]  /*3cf0*/  SHF.R.S32.HI R4, RZ, 0x1f, R5 ;  /* 0x0000001fff047819 */ /* 0x008fe20000011405 */
[----:B------:R-:W-:-:S04]  /*3d00*/  IMAD.WIDE.U32 R6, R5, c[0x0][0x1bc], R2 ;  /* 0x00006f0005067a25 */ /* 0x000fc800078e0002 */
[----:B------:R-:W-:-:S04]  /*3d10*/  IMAD R4, R4, c[0x0][0x1bc], RZ ;  /* 0x00006f0004047a24 */ /* 0x000fc800078e02ff */
[----:B------:R-:W-:Y:S01]  /*3d20*/  IMAD R5, R5, R20, R4 ;  /* 0x0000001405057224 */ /* 0x000fe200078e0204 */
[----:B------:R-:W-:-:S03]  /*3d30*/  LEA R4, P0, R6, c[0x0][0x188], 0x1 ;  /* 0x0000620006047a11 */ /* 0x000fc600078008ff */
[----:B------:R-:W-:-:S05]  /*3d40*/  IMAD.IADD R5, R7, 0x1, R5 ;  /* 0x0000000107057824 */ /* 0x000fca00078e0205 */
[----:B------:R-:W-:Y:S02]  /*3d50*/  LEA.HI.X R5, R6, c[0x0][0x18c], R5, 0x1, P0 ;  /* 0x0000630006057a11 */ /* 0x000fe400000f0c05 */
[----:B----4-:R-:W-:-:S03]  /*3d60*/  SHF.R.S32.HI R6, RZ, 0x1f, R9 ;  /* 0x0000001fff067819 */ /* 0x010fc60000011409 */
[----:B------:R3:W5:Y:S02]  /*3d70*/  LDG.E.CONSTANT R28, [R4.64] ;  /* 0x0000000c041c7981 */ /* 0x000764000c1e9900 */
[----:B------:R-:W-:Y:S02]  /*3d80*/  IMAD R8, R6, c[0x0][0x1bc], RZ ;  /* 0x00006f0006087a24 */ /* 0x000fe400078e02ff */
[C---:B------:R-:W-:Y:S01]  /*3d90*/  IMAD.WIDE.U32 R6, R9.reuse, c[0x0][0x1bc], R2 ;  /* 0x00006f0009067a25 */ /* 0x040fe200078e0002 */
[----:B------:R3:W5:Y:S03]  /*3da0*/  LDG.E.CONSTANT R27, [R4.64+0x4] ;  /* 0x0000040c041b7981 */ /* 0x000766000c1e9900 */
[----:B------:R-:W-:Y:S01]  /*3db0*/  IMAD R9, R9, R20, R8 ;  /* 0x0000001409097224 */ /* 0x000fe200078e0208 */
[----:B------:R-:W-:Y:S01]  /*3dc0*/  LEA R38, P0, R6, c[0x0][0x188], 0x1 ;  /* 0x0000620006267a11 */ /* 0x000fe200078008ff */
[----:B------:R3:W5:Y:S02]  /*3dd0*/  LDG.E.CONSTANT R26, [R4.64+0x8] ;  /* 0x0000080c041a7981 */ /* 0x000764000c1e9900 */
[----:B------:R-:W-:-:S02]  /*3de0*/  IMAD.IADD R7, R7, 0x1, R9 ;  /* 0x0000000107077824 */ /* 0x000fc400078e0209 */
[----:B------:R3:W5:Y:S03]  /*3df0*/  LDG.E.CONSTANT R25, [R4.64+0xc] ;  /* 0x00000c0c04197981 */ /* 0x000766000c1e9900 */
[----:B------:R-:W-:Y:S01]  /*3e00*/  LEA.HI.X R39, R6, c[0x0][0x18c], R7, 0x1, P0 ;  /* 0x0000630006277a11 */ /* 0x000fe200000f0c07 */
[----:B------:R1:W4:Y:S04]  /*3e10*/  LDS.128 R8, [R30] ;  /* 0x000000001e087984 */ /* 0x0003280000000c00 */
[----:B------:R1:W5:Y:S04]  /*3e20*/  LDG.E.CONSTANT R31, [R38.64] ;  /* 0x0000000c261f7981 */ /* 0x000368000c1e9900 */
[----:B------:R1:W5:Y:S04]  /*3e30*/  LDG.E.CONSTANT R35, [R38.64+0x4] ;  /* 0x0000040c26237981 */ /* 0x000368000c1e9900 */
[----:B------:R1:W5:Y:S04]  /*3e40*/  LDG.E.CONSTANT R32, [R38.64+0x8] ;  /* 0x0000080c26207981 */ /* 0x000368000c1e9900 */
[----:B------:R1:W5:Y:S01]  /*3e50*/  LDG.E.CONSTANT R33, [R38.64+0xc] ;  /* 0x00000c0c26217981 */ /* 0x000362000c1e9900 */
[----:B------:R-:W-:Y:S01]  /*3e60*/  ISETP.NE.AND P0, PT, R37, RZ, PT ;  /* 0x000000ff2500720c */ /* 0x000fe20003f05270 */
[----:B------:R-:W-:Y:S01]  /*3e70*/  BSSY B1, `(.L_x_16830) ;  /* 0x0000023000017945 */ /* 0x000fe20003800000 */
[----:B0-----:R-:W-:Y:S01]  /*3e80*/  F2FP.BF16.PACK_AB R16, R17, R16 ;  /* 0x000000101110723e */ /* 0x001fe200000010ff */
[----:B---3--:R1:W0:Y:S01]  /*3e90*/  LDS.128 R4, [R30+-0x70] ;  /* 0xffff90001e047984 */ /* 0x0082220000000c00 */
[----:B------:R-:W-:-:S09]  /*3ea0*/  F2FP.BF16.PACK_AB R18, R19, R18 ;  /* 0x000000121312723e */ /* 0x000fd200000010ff */
[----:B------:R-:W-:Y:S05]  /*3eb0*/  @P0 BRA `(.L_x_16831) ;  /* 0x000001e000000947 */ /* 0x000fea0003800000 */
[C---:B-12---:R-:W-:Y:S02]  /*3ec0*/  ISETP.GE.AND P6, PT, R40.reuse, UR16, PT ;  /* 0x0000001028007c0c */ /* 0x046fe4000bfc6270 */
[C---:B------:R-:W-:Y:S02]  /*3ed0*/  IADD3 R17, R40.reuse, 0x1, RZ ;  /* 0x0000000128117810 */ /* 0x040fe40007ffe0ff */
[C---:B------:R-:W-:Y:S02]  /*3ee0*/  IADD3 R38, R40.reuse, 0x3, RZ ;  /* 0x0000000328267810 */ /* 0x040fe40007ffe0ff */
[----:B------:R-:W-:Y:S02]  /*3ef0*/  ISETP.GE.AND P1, PT, R17, UR16, PT ;  /* 0x0000001011007c0c */ /* 0x000fe4000bf26270 */
[C---:B------:R-:W-:Y:S02]  /*3f00*/  IADD3 R17, R40.reuse, 0x4, RZ ;  /* 0x0000000428117810 */ /* 0x040fe40007ffe0ff */
[----:B------:R-:W-:-:S02]  /*3f10*/  IADD3 R19, R40, 0x2, RZ ;  /* 0x0000000228137810 */ /* 0x000fc40007ffe0ff */
[----:B------:R-:W-:Y:S02]  /*3f20*/  ISETP.GE.AND P3, PT, R17, UR16, PT ;  /* 0x0000001011007c0c */ /* 0x000fe4000bf66270 */
[----:B------:R-:W-:Y:S02]  /*3f30*/  IADD3 R17, R40, 0x7, RZ ;  /* 0x0000000728117810 */ /* 0x000fe40007ffe0ff */
[----:B-----5:R-:W-:Y:S02]  /*3f40*/  @P6 PRMT R31, RZ, 0x7610, R31 ;  /* 0x00007610ff1f6816 */ /* 0x020fe4000000001f */
[----:B------:R-:W-:Y:S02]  /*3f50*/  ISETP.GE.AND P4, PT, R38, UR16, PT ;  /* 0x0000001026007c0c */ /* 0x000fe4000bf86270 */
[----:B------:R-:W-:Y:S02]  /*3f60*/  ISETP.GE.AND P6, PT, R17, UR16, PT ;  /* 0x0000001011007c0c */ /* 0x000fe4000bfc6270 */
[----:B------:R-:W-:-:S02]  /*3f70*/  IADD3 R38, R40, 0x6, RZ ;  /* 0x0000000628267810 */ /* 0x000fc40007ffe0ff */
[----:B------:R-:W-:Y:S02]  /*3f80*/  ISETP.GE.AND P5, PT, R19, UR16, PT ;  /* 0x0000001013007c0c */ /* 0x000fe4000bfa6270 */
[----:B------:R-:W-:Y:S02]  /*3f90*/  IADD3 R19, R40, 0x5, RZ ;  /* 0x0000000528137810 */ /* 0x000fe40007ffe0ff */
[----:B------:R-:W-:Y:S02]  /*3fa0*/  ISETP.GE.AND P0, PT, R38, UR16, PT ;  /* 0x0000001026007c0c */ /* 0x000fe4000bf06270 */
[----:B------:R-:W-:Y:S02]  /*3fb0*/  ISETP.GE.AND P2, PT, R19, UR16, PT ;  /* 0x0000001013007c0c */ /* 0x000fe4000bf46270 */
[----:B------:R-:W-:Y:S02]  /*3fc0*/  PRMT R38, R32, 0x7632, R38 ;  /* 0x0000763220267816 */ /* 0x000fe40000000026 */
[----:B------:R-:W-:-:S02]  /*3fd0*/  PRMT R19, R35, 0x7632, R19 ;  /* 0x0000763223137816 */ /* 0x000fc40000000013 */
[----:B------:R-:W-:Y:S02]  /*3fe0*/  PRMT R17, R31, 0x7632, R17 ;  /* 0x000076321f117816 */ /* 0x000fe40000000011 */
[----:B------:R-:W-:Y:S02]  /*3ff0*/  SEL R44, R33, RZ, !P0 ;  /* 0x000000ff212c7207 */ /* 0x000fe40004000000 */
[----:B------:R-:W-:Y:S02]  /*4000*/  SEL R39, R32, RZ, !P3 ;  /* 0x000000ff20277207 */ /* 0x000fe40005800000 */
        /* <DEDUP_REMOVED lines=9> */
.L_x_16831:
[----:B-12---:R-:W-:Y:S05]  /*40a0*/  BSYNC B1 ;  /* 0x0000000000017941 */ /* 0x006fea0003800000 */
.L_x_16830:
[----:B0-----:R-:W-:Y:S01]  /*40b0*/  F2FP.BF16.PACK_AB R5, R5, R4 ;  /* 0x000000040505723e */ /* 0x001fe200000010ff */
[----:B-----5:R-:W-:Y:S01]  /*40c0*/  HFMA2.BF16_V2 R16, R16, R31, -RZ.H0_H0 ;  /* 0x0000001f10107231 */ /* 0x020fe200003400ff */
[----:B------:R-:W-:Y:S01]  /*40d0*/  F2FP.BF16.PACK_AB R6, R7, R6 ;  /* 0x000000060706723e */ /* 0x000fe200000010ff */
        /* <DEDUP_REMOVED lines=12> */
[----:B----4-:R-:W-:Y:S02]  /*41a0*/  F2FP.BF16.PACK_AB R8, R9, R8 ;  /* 0x000000080908723e */ /* 0x010fe400000010ff */
[----:B------:R-:W-:Y:S01]  /*41b0*/  F2FP.BF16.PACK_AB R10, R11, R10 ;  /* 0x0000000a0b0a723e */ /* 0x000fe200000010ff */
[----:B------:R-:W-:Y:S01]  /*41c0*/  FADD.FTZ R7, R6, R32 ;  /* 0x0000002006077221 */ /* 0x000fe20000010000 */
[----:B------:R-:W-:Y:S01]  /*41d0*/  F2FP.BF16.PACK_AB R12, R13, R12 ;  /* 0x0000000c0d0c723e */ /* 0x000fe200000010ff */
[----:B------:R-:W-:Y:S01]  /*41e0*/  FADD.FTZ R4, R4, R5 ;  /* 0x0000000504047221 */ /* 0x000fe20000010000 */
[----:B------:R-:W-:-:S02]  /*41f0*/  PRMT R5, RZ, 0x5410, R33 ;  /* 0x00005410ff057816 */ /* 0x000fc40000000021 */
[----:B------:R-:W-:Y:S01]  /*4200*/  PRMT R33, RZ, 0x7610, R33 ;  /* 0x00007610ff217816 */ /* 0x000fe20000000021 */
[----:B------:R-:W-:Y:S01]  /*4210*/  FADD.FTZ R4, R4, R7 ;  /* 0x0000000704047221 */ /* 0x000fe20000010000 */
[----:B------:R-:W-:Y:S02]  /*4220*/  IADD3 R7, R21, 0x4, RZ ;  /* 0x0000000415077810 */ /* 0x000fe40007ffe0ff */
[----:B------:R-:W-:Y:S01]  /*4230*/  F2FP.BF16.PACK_AB R14, R15, R14 ;  /* 0x0000000e0f0e723e */ /* 0x000fe200000010ff */
[----:B------:R-:W-:Y:S01]  /*4240*/  FADD.FTZ R5, R5, R33 ;  /* 0x0000002105057221 */ /* 0x000fe20000010000 */
[----:B------:R-:W-:-:S03]  /*4250*/  ISETP.NE.AND P0, PT, R7, R0, PT ;  /* 0x000000000700720c */ /* 0x000fc60003f05270 */
[----:B------:R-:W-:-:S04]  /*4260*/  FADD.FTZ R5, R4, R5 ;  /* 0x0000000504057221 */ /* 0x000fc80000010000 */
[----:B------:R-:W-:-:S06]  /*4270*/  FADD.FTZ R24, R5, R24 ;  /* 0x0000001805187221 */ /* 0x000fcc0000010000 */
[----:B------:R-:W-:Y:S05]  /*4280*/  @P0 BRA `(.L_x_16833) ;  /* 0x000001f000000947 */ /* 0x000fea0003800000 */
[C---:B------:R-:W-:Y:S02]  /*4290*/  IADD3 R4, R40.reuse, 0x20, RZ ;  /* 0x0000002028047810 */ /* 0x040fe40007ffe0ff */
[----:B------:R-:W-:Y:S02]  /*42a0*/  IADD3 R5, R40, 0x21, RZ ;  /* 0x0000002128057810 */ /* 0x000fe40007ffe0ff */
[----:B------:R-:W-:Y:S02]  /*42b0*/  ISETP.GE.AND P6, PT, R4, UR16, PT ;  /* 0x0000001004007c0c */ /* 0x000fe4000bfc6270 */
[----:B------:R-:W-:Y:S02]  /*42c0*/  ISETP.GE.AND P0, PT, R5, UR16, PT ;  /* 0x0000001005007c0c */ /* 0x000fe4000bf06270 */
[C---:B------:R-:W-:Y:S02]  /*42d0*/  IADD3 R5, R40.reuse, 0x24, RZ ;  /* 0x0000002428057810 */ /* 0x040fe40007ffe0ff */
[----:B------:R-:W-:-:S02]  /*42e0*/  IADD3 R4, R40, 0x23, RZ ;  /* 0x0000002328047810 */ /* 0x000fc40007ffe0ff */
[----:B------:R-:W-:Y:S02]  /*42f0*/  ISETP.GE.AND P3, PT, R5, UR16, PT ;  /* 0x0000001005007c0c */ /* 0x000fe4000bf66270 */
[C---:B------:R-:W-:Y:S02]  /*4300*/  IADD3 R5, R40.reuse, 0x27, RZ ;  /* 0x0000002728057810 */ /* 0x040fe40007ffe0ff */
[----:B------:R-:W-:Y:S02]  /*4310*/  IADD3 R6, R40, 0x22, RZ ;  /* 0x0000002228067810 */ /* 0x000fe40007ffe0ff */
[----:B------:R-:W-:Y:S02]  /*4320*/  ISETP.GE.AND P4, PT, R4, UR16, PT ;  /* 0x0000001004007c0c */ /* 0x000fe4000bf86270 */
[----:B------:R-:W-:Y:S02]  /*4330*/  IADD3 R4, R40, 0x26, RZ ;  /* 0x0000002628047810 */ /* 0x000fe40007ffe0ff */
[----:B------:R-:W-:-:S02]  /*4340*/  @P6 PRMT R28, RZ, 0x7610, R28 ;  /* 0x00007610ff1c6816 */ /* 0x000fc4000000001c */
[----:B------:R-:W-:Y:S02]  /*4350*/  ISETP.GE.AND P6, PT, R5, UR16, PT ;  /* 0x0000001005007c0c */ /* 0x000fe4000bfc6270 */
[----:B------:R-:W-:Y:S02]  /*4360*/  ISETP.GE.AND P5, PT, R6, UR16, PT ;  /* 0x0000001006007c0c */ /* 0x000fe4000bfa6270 */
[----:B------:R-:W-:Y:S02]  /*4370*/  IADD3 R6, R40, 0x25, RZ ;  /* 0x0000002528067810 */ /* 0x000fe40007ffe0ff */
[----:B------:R-:W-:Y:S02]  /*4380*/  ISETP.GE.AND P1, PT, R4, UR16, PT ;  /* 0x0000001004007c0c */ /* 0x000fe4000bf26270 */
[----:B------:R-:W-:Y:S02]  /*4390*/  PRMT R4, R27, 0x7632, R4 ;  /* 0x000076321b047816 */ /* 0x000fe40000000004 */
[----:B------:R-:W-:-:S02]  /*43a0*/  ISETP.GE.AND P2, PT, R6, UR16, PT ;  /* 0x0000001006007c0c */ /* 0x000fc4000bf46270 */
[----:B------:R-:W-:Y:S02]  /*43b0*/  SEL R6, R27, RZ, !P5 ;  /* 0x000000ff1b067207 */ /* 0x000fe40006800000 */
        /* <DEDUP_REMOVED lines=12> */
.L_x_16833:
[----:B------:R-:W-:Y:S05]  /*4480*/  BSYNC B1 ;  /* 0x0000000000017941 */ /* 0x000fea0003800000 */
.L_x_16832:
        /* <DEDUP_REMOVED lines=9> */
[----:B------:R-:W-:Y:S02]  /*4520*/  PRMT R28, RZ, 0x7610, R28 ;  /* 0x00007610ff1c7816 */ /* 0x000fe4000000001c */
[----:B------:R-:W-:-:S02]  /*4530*/  PRMT R27, RZ, 0x7610, R27 ;  /* 0x00007610ff1b7816 */ /* 0x000fc4000000001b */
[----:B------:R-:W-:Y:S01]  /*4540*/  PRMT R6, RZ, 0x5410, R26 ;  /* 0x00005410ff067816 */ /* 0x000fe2000000001a */
[----:B------:R-:W-:Y:S01]  /*4550*/  FADD.FTZ R4, R4, R28 ;  /* 0x0000001c04047221 */ /* 0x000fe20000010000 */
[----:B------:R-:W-:Y:S01]  /*4560*/  PRMT R26, RZ, 0x7610, R26 ;  /* 0x00007610ff1a7816 */ /* 0x000fe2000000001a */
[----:B------:R-:W-:Y:S01]  /*4570*/  FADD.FTZ R5, R5, R27 ;  /* 0x0000001b05057221 */ /* 0x000fe20000010000 */
[----:B------:R-:W-:Y:S02]  /*4580*/  ISETP.GE.AND P0, PT, R21, UR4, PT ;  /* 0x0000000415007c0c */ /* 0x000fe4000bf06270 */
[----:B------:R-:W-:Y:S01]  /*4590*/  IADD3 R37, R37, -0x8, RZ ;  /* 0xfffffff825257810 */ /* 0x000fe20007ffe0ff */
[----:B------:R-:W-:Y:S01]  /*45a0*/  FADD.FTZ R4, R4, R5 ;  /* 0x0000000504047221 */ /* 0x000fe20000010000 */
[--C-:B------:R-:W-:Y:S01]  /*45b0*/  PRMT R5, RZ, 0x5410, R25.reuse ;  /* 0x00005410ff057816 */ /* 0x100fe20000000019 */
[----:B------:R-:W-:Y:S01]  /*45c0*/  FADD.FTZ R7, R6, R26 ;  /* 0x0000001a06077221 */ /* 0x000fe20000010000 */
[----:B------:R-:W-:-:S02]  /*45d0*/  PRMT R25, RZ, 0x7610, R25 ;  /* 0x00007610ff197816 */ /* 0x000fc40000000019 */
[----:B------:R-:W-:Y:S01]  /*45e0*/  IADD3 R40, R40, 0x40, RZ ;  /* 0x0000004028287810 */ /* 0x000fe20007ffe0ff */
[----:B------:R-:W-:Y:S01]  /*45f0*/  FADD.FTZ R4, R4, R7 ;  /* 0x0000000704047221 */ /* 0x000fe20000010000 */
[----:B------:R-:W-:Y:S01]  /*4600*/  IADD3 R30, R30, 0x100, RZ ;  /* 0x000001001e1e7810 */ /* 0x000fe20007ffe0ff */
[----:B------:R-:W-:-:S04]  /*4610*/  FADD.FTZ R5, R5, R25 ;  /* 0x0000001905057221 */ /* 0x000fc80000010000 */
[----:B------:R-:W-:-:S04]  /*4620*/  FADD.FTZ R5, R4, R5 ;  /* 0x0000000504057221 */ /* 0x000fc80000010000 */
[----:B------:R-:W-:Y:S01]  /*4630*/  FADD.FTZ R24, R24, R5 ;  /* 0x0000000518187221 */ /* 0x000fe20000010000 */
[----:B------:R-:W-:Y:S05]  /*4640*/  @!P0 BRA `(.L_x_16834) ;  /* 0xfffff66000008947 */ /* 0x000fea000383ffff */
.L_x_16825:
[----:B------:R-:W-:Y:S05]  /*4650*/  BSYNC B0 ;  /* 0x0000000000007941 */ /* 0x000fea0003800000 */
.L_x_16824:
[----:B------:R-:W-:Y:S01]  /*4660*/  BAR.SYNC.DEFER_BLOCKING 0x0 ;  /* 0x0000000000007b1d */ /* 0x000fe20000010000 */
[----:B01----:R-:W-:Y:S01]  /*4670*/  LOP3.LUT R0, R36, 0xffffffc0, RZ, 0xc0, !PT ;  /* 0xffffffc024007812 */ /* 0x003fe200078ec0ff */
[----:B------:R-:W-:Y:S01]  /*4680*/  IMAD R3, R34, 0x20, R29 ;  /* 0x0000002022037824 */ /* 0x000fe200078e021d */
[----:B------:R-:W-:Y:S02]  /*4690*/  ISETP.GT.AND P1, PT, R36, 0x3f, PT ;  /* 0x0000003f2400780c */ /* 0x000fe40003f24270 */
[----:B------:R-:W-:Y:S02]  /*46a0*/  ISETP.NE.AND P0, PT, R0, 0x40, PT ;  /* 0x000000400000780c */ /* 0x000fe40003f05270 */
[C---:B------:R-:W-:Y:S02]  /*46b0*/  LOP3.LUT R0, R36.reuse, 0xffffffe0, RZ, 0xc0, !PT ;  /* 0xffffffe024007812 */ /* 0x040fe400078ec0ff */
[----:B------:R-:W-:-:S02]  /*46c0*/  ISETP.GT.AND P2, PT, R36, 0x1f, PT ;  /* 0x0000001f2400780c */ /* 0x000fc40003f44270 */
[----:B------:R-:W-:-:S07]  /*46d0*/  IADD3 R36, R36, 0x1f, RZ ;  /* 0x0000001f24247810 */ /* 0x000fce0007ffe0ff */
[----:B------:R-:W-:Y:S04]  /*46e0*/  @!P0 STS [R3.X4+-0xa0], R24 ;  /* 0xffff601803008388 */ /* 0x000fe80000004800 */
[----:B------:R-:W-:Y:S01]  /*46f0*/  BAR.SYNC.DEFER_BLOCKING 0x0 ;  /* 0x0000000000007b1d */ /* 0x000fe20000010000 */
[----:B------:R-:W-:-:S05]  /*4700*/  ISETP.NE.AND P0, PT, R0, 0x20, PT ;  /* 0x000000200000780c */ /* 0x000fca0003f05270 */
[----:B------:R-:W0:Y:S02]  /*4710*/  @!P1 LDS R5, [R3.X4+0x60] ;  /* 0x0000600003059984 */ /* 0x000e240000004800 */
[----:B0-----:R-:W-:Y:S02]  /*4720*/  @!P1 FADD.FTZ R24, R24, R5 ;  /* 0x0000000518189221 */ /* 0x001fe40000010000 */
[----:B------:R-:W-:Y:S01]  /*4730*/  BAR.SYNC.DEFER_BLOCKING 0x0 ;  /* 0x0000000000007b1d */ /* 0x000fe20000010000 */
[----:B------:R-:W-:-:S05]  /*4740*/  ISETP.GT.U32.AND P1, PT, R36, 0x3e, PT ;  /* 0x0000003e2400780c */ /* 0x000fca0003f24070 */
[----:B------:R0:W-:Y:S04]  /*4750*/  @!P0 STS [R3.X4+-0x20], R24 ;  /* 0xffffe01803008388 */ /* 0x0001e80000004800 */
[----:B------:R-:W-:Y:S06]  /*4760*/  BAR.SYNC.DEFER_BLOCKING 0x0 ;  /* 0x0000000000007b1d */ /* 0x000fec0000010000 */
[----:B------:R0:W1:Y:S04]  /*4770*/  @!P2 LDS R5, [R3.X4+0x60] ;  /* 0x000060000305a984 */ /* 0x0000680000004800 */
[----:B------:R-:W-:Y:S06]  /*4780*/  BAR.SYNC.DEFER_BLOCKING 0x0 ;  /* 0x0000000000007b1d */ /* 0x000fec0000010000 */
[----:B------:R-:W-:Y:S05]  /*4790*/  @P1 EXIT ;  /* 0x000000000000194d */ /* 0x000fea0003800000 */
[----:B0-----:R-:W0:Y:S01]  /*47a0*/  S2UR UR4, SR_CTAID.X ;  /* 0x00000000000479c3 */ /* 0x001e220000002500 */
[----:B------:R-:W3:Y:S01]  /*47b0*/  S2R R0, SR_CTAID.Y ;  /* 0x0000000000007919 */ /* 0x000ee20000002600 */
[----:B------:R-:W-:Y:S01]  /*47c0*/  ULDC UR5, c[0x0][0x14] ;  /* 0x0000050000057ab9 */ /* 0x000fe20000000800 */
[----:B-1----:R-:W-:-:S02]  /*47d0*/  @!P2 FADD.FTZ R24, R24, R5 ;  /* 0x000000051818a221 */ /* 0x002fc40000010000 */
[----:B------:R-:W1:Y:S03]  /*47e0*/  S2R R2, SR_CTAID.Z ;  /* 0x0000000000027919 */ /* 0x000e660000002700 */
[----:B------:R-:W-:Y:S01]  /*47f0*/  F2FP.BF16.PACK_AB R24, RZ, R24 ;  /* 0x00000018ff18723e */ /* 0x000fe200000010ff */
[----:B0-----:R-:W-:Y:S01]  /*4800*/  UIMAD UR4, UR4, UR5, URZ ;  /* 0x00000005040472a4 */ /* 0x001fe2000f8e023f */
[----:B---3--:R-:W-:-:S03]  /*4810*/  IMAD R3, R0, c[0x0][0xc], RZ ;  /* 0x0000030000037a24 */ /* 0x008fc600078e02ff */
[----:B------:R-:W-:Y:S01]  /*4820*/  USHF.L.U32 UR4, UR4, 0x5, URZ ;  /* 0x0000000504047899 */ /* 0x000fe2000800063f */
[----:B-1----:R-:W-:Y:S02]  /*4830*/  IMAD.SHL.U32 R0, R2, 0x20, RZ ;  /* 0x0000002002007824 */ /* 0x002fe400078e00ff */
[----:B------:R-:W-:Y:S01]  /*4840*/  IMAD R4, R3, c[0x0][0x14], RZ ;  /* 0x0000050003047a24 */ /* 0x000fe200078e02ff */
[----:B------:R-:W-:Y:S01]  /*4850*/  SHF.R.S32.HI R3, RZ, 0x1f, R29 ;  /* 0x0000001fff037819 */ /* 0x000fe2000001141d */
[----:B------:R-:W-:Y:S01]  /*4860*/  USHF.R.S32.HI UR5, URZ, 0x1f, UR4 ;  /* 0x0000001f3f057899 */ /* 0x000fe20008011404 */
[--C-:B------:R-:W-:Y:S02]  /*4870*/  IADD3 R29, P0, P1, R29, UR4, R0.reuse ;  /* 0x000000041d1d7c10 */ /* 0x100fe4000f91e000 */
[----:B------:R-:W-:Y:S01]  /*4880*/  SHF.R.S32.HI R2, RZ, 0x1f, R0 ;  /* 0x0000001fff027819 */ /* 0x000fe20000011400 */
[----:B------:R-:W-:-:S03]  /*4890*/  IMAD.SHL.U32 R0, R4, 0x20, RZ ;  /* 0x0000002004007824 */ /* 0x000fc600078e00ff */
[----:B------:R-:W-:Y:S02]  /*48a0*/  IADD3.X R7, R3, UR5, R2, P0, P1 ;  /* 0x0000000503077c10 */ /* 0x000fe400087e2402 */
[----:B------:R-:W-:-:S04]  /*48b0*/  IADD3 R3, P0, R0, R29, RZ ;  /* 0x0000001d00037210 */ /* 0x000fc80007f1e0ff */
[----:B------:R-:W-:Y:S02]  /*48c0*/  LEA.HI.X.SX32 R0, R0, R7, 0x1, P0 ;  /* 0x0000000700007211 */ /* 0x000fe400000f0eff */
[----:B------:R-:W-:-:S04]  /*48d0*/  LEA R2, P0, R3, c[0x0][0x170], 0x1 ;  /* 0x00005c0003027a11 */ /* 0x000fc800078008ff */
[----:B------:R-:W-:-:S05]  /*48e0*/  LEA.HI.X R3, R3, c[0x0][0x174], R0, 0x1, P0 ;  /* 0x00005d0003037a11 */ /* 0x000fca00000f0c00 */
[----:B------:R-:W-:Y:S01]  /*48f0*/  STG.E.U16 [R2.64], R24 ;  /* 0x0000001802007986 */ /* 0x000fe2000c10150c */
[----:B------:R-:W-:Y:S05]  /*4900*/  EXIT ;  /* 0x000000000000794d */ /* 0x000fea0003800000 */
.L_x_16790:
[----:B------:R-:W-:Y:S01]  /*4910*/  IMAD.MOV.U32 R24, RZ, RZ, 0x2 ;  /* 0x00000002ff187424 */ /* 0x000fe200078e00ff */
[----:B------:R-:W-:Y:S01]  /*4920*/  MOV R12, 0x4960 ;  /* 0x00004960000c7802 */ /* 0x000fe20000000f00 */
[----:B------:R-:W-:Y:S02]  /*4930*/  IMAD.MOV.U32 R15, RZ, RZ, 0x1f ;  /* 0x0000001fff0f7424 */ /* 0x000fe400078e00ff */
[----:B------:R-:W-:Y:S02]  /*4940*/  IMAD.MOV.U32 R14, RZ, RZ, -0x1 ;  /* 0xffffffffff0e7424 */ /* 0x000fe400078e00ff */
[----:B------:R-:W-:Y:S05]  /*4950*/  CALL.REL.NOINC `($__internal_350_$__cuda_sm70_shflsync_bfly_p) ;  /* 0x0000027000007944 */ /* 0x000fea0003c00000 */
[----:B01----:R-:W-:Y:S05]  /*4960*/  BRA `(.L_x_16835) ;  /* 0xffffc92000007947 */ /* 0x003fea000383ffff */
.L_x_16791:
[----:B------:R-:W-:Y:S01]  /*4970*/  IMAD.MOV.U32 R24, RZ, RZ, 0x1 ;  /* 0x00000001ff187424 */ /* 0x000fe200078e00ff */
[----:B------:R-:W-:Y:S01]  /*4980*/  MOV R12, 0x49c0 ;  /* 0x000049c0000c7802 */ /* 0x000fe20000000f00 */
[----:B------:R-:W-:Y:S02]  /*4990*/  IMAD.MOV.U32 R15, RZ, RZ, 0x1f ;  /* 0x0000001fff0f7424 */ /* 0x000fe400078e00ff */
[----:B------:R-:W-:Y:S02]  /*49a0*/  IMAD.MOV.U32 R14, RZ, RZ, -0x1 ;  /* 0xffffffffff0e7424 */ /* 0x000fe400078e00ff */
[----:B------:R-:W-:Y:S05]  /*49b0*/  CALL.REL.NOINC `($__internal_350_$__cuda_sm70_shflsync_bfly_p) ;  /* 0x0000021000007944 */ /* 0x000fea0003c00000 */
[----:B01----:R-:W-:Y:S05]  /*49c0*/  BRA `(.L_x_16836) ;  /* 0xffffc8f000007947 */ /* 0x003fea000383ffff */
.L_x_16795:
[----:B------:R-:W-:Y:S01]  /*49d0*/  IMAD.MOV.U32 R24, RZ, RZ, 0x2 ;  /* 0x00000002ff187424 */ /* 0x000fe200078e00ff */
[----:B------:R-:W-:Y:S01]  /*49e0*/  MOV R12, 0x4a20 ;  /* 0x00004a20000c7802 */ /* 0x000fe20000000f00 */
[----:B------:R-:W-:-:S02]  /*49f0*/  IMAD.MOV.U32 R15, RZ, RZ, 0x1f ;  /* 0x0000001fff0f7424 */ /* 0x000fc400078e00ff */
[----:B------:R-:W-:Y:S02]  /*4a00*/  IMAD.MOV.U32 R14, RZ, RZ, -0x1 ;  /* 0xffffffffff0e7424 */ /* 0x000fe400078e00ff */
[----:B------:R-:W-:Y:S05]  /*4a10*/  CALL.REL.NOINC `($__internal_350_$__cuda_sm70_shflsync_bfly_p) ;  /* 0x000001b000007944 */ /* 0x000fea0003c00000 */
[----:B01----:R-:W-:Y:S05]  /*4a20*/  BRA `(.L_x_16837) ;  /* 0xffffce0000007947 */ /* 0x003fea000383ffff */
.L_x_16796:
[----:B------:R-:W-:Y:S01]  /*4a30*/  IMAD.MOV.U32 R24, RZ, RZ, 0x1 ;  /* 0x00000001ff187424 */ /* 0x000fe200078e00ff */
[----:B------:R-:W-:Y:S01]  /*4a40*/  MOV R12, 0x4a80 ;  /* 0x00004a80000c7802 */ /* 0x000fe20000000f00 */
[----:B------:R-:W-:Y:S02]  /*4a50*/  IMAD.MOV.U32 R15, RZ, RZ, 0x1f ;  /* 0x0000001fff0f7424 */ /* 0x000fe400078e00ff */
[----:B------:R-:W-:Y:S02]  /*4a60*/  IMAD.MOV.U32 R14, RZ, RZ, -0x1 ;  /* 0xffffffffff0e7424 */ /* 0x000fe400078e00ff */
[----:B------:R-:W-:Y:S05]  /*4a70*/  CALL.REL.NOINC `($__internal_350_$__cuda_sm70_shflsync_bfly_p) ;  /* 0x0000015000007944 */ /* 0x000fea0003c00000 */
[----:B01----:R-:W-:Y:S05]  /*4a80*/  BRA `(.L_x_16838) ;  /* 0xffffcdd000007947 */ /* 0x003fea000383ffff */
.L_x_16800:
[----:B------:R-:W-:Y:S01]  /*4a90*/  IMAD.MOV.U32 R25, RZ, RZ, R20 ;  /* 0x000000ffff197224 */ /* 0x000fe200078e0014 */
[----:B------:R-:W-:Y:S01]  /*4aa0*/  MOV R12, 0x4af0 ;  /* 0x00004af0000c7802 */ /* 0x000fe20000000f00 */
[----:B------:R-:W-:Y:S02]  /*4ab0*/  IMAD.MOV.U32 R24, RZ, RZ, 0x10 ;  /* 0x00000010ff187424 */ /* 0x000fe400078e00ff */
[----:B------:R-:W-:Y:S02]  /*4ac0*/  IMAD.MOV.U32 R15, RZ, RZ, 0x1f ;  /* 0x0000001fff0f7424 */ /* 0x000fe400078e00ff */
[----:B------:R-:W-:-:S02]  /*4ad0*/  IMAD.MOV.U32 R14, RZ, RZ, -0x1 ;  /* 0xffffffffff0e7424 */ /* 0x000fc400078e00ff */
[----:B-----5:R-:W-:Y:S05]  /*4ae0*/  CALL.REL.NOINC `($__internal_350_$__cuda_sm70_shflsync_bfly_p) ;  /* 0x000000e000007944 */ /* 0x020fea0003c00000 */
[----:B01----:R-:W-:Y:S05]  /*4af0*/  BRA `(.L_x_16839) ;  /* 0xffffceb000007947 */ /* 0x003fea000383ffff */
.L_x_16801:
[----:B------:R-:W-:Y:S01]  /*4b00*/  IMAD.MOV.U32 R24, RZ, RZ, 0x8 ;  /* 0x00000008ff187424 */ /* 0x000fe200078e00ff */
[----:B------:R-:W-:Y:S01]  /*4b10*/  MOV R12, 0x4b50 ;  /* 0x00004b50000c7802 */ /* 0x000fe20000000f00 */
[----:B------:R-:W-:-:S02]  /*4b20*/  IMAD.MOV.U32 R15, RZ, RZ, 0x1f ;  /* 0x0000001fff0f7424 */ /* 0x000fc400078e00ff */
[----:B------:R-:W-:Y:S02]  /*4b30*/  IMAD.MOV.U32 R14, RZ, RZ, -0x1 ;  /* 0xffffffffff0e7424 */ /* 0x000fe400078e00ff */
[----:B0----5:R-:W-:Y:S05]  /*4b40*/  CALL.REL.NOINC `($__internal_350_$__cuda_sm70_shflsync_bfly_p) ;  /* 0x0000008000007944 */ /* 0x021fea0003c00000 */
[----:B-1----:R-:W-:Y:S01]  /*4b50*/  FMNMX.FTZ R0, R25, R15, !PT ;  /* 0x0000000f19007209 */ /* 0x002fe20007810000 */
[----:B0-----:R-:W-:Y:S01]  /*4b60*/  IMAD.MOV.U32 R24, RZ, RZ, 0x4 ;  /* 0x00000004ff187424 */ /* 0x001fe200078e00ff */
[----:B------:R-:W-:Y:S01]  /*4b70*/  MOV R12, 0x4bc0 ;  /* 0x00004bc0000c7802 */ /* 0x000fe20000000f00 */
[----:B------:R-:W-:Y:S02]  /*4b80*/  IMAD.MOV.U32 R15, RZ, RZ, 0x1f ;  /* 0x0000001fff0f7424 */ /* 0x000fe400078e00ff */
[----:B------:R-:W-:Y:S02]  /*4b90*/  IMAD.MOV.U32 R14, RZ, RZ, -0x1 ;  /* 0xffffffffff0e7424 */ /* 0x000fe400078e00ff */
[----:B------:R-:W-:Y:S02]  /*4ba0*/  IMAD.MOV.U32 R25, RZ, RZ, R0 ;  /* 0x000000ffff197224 */ /* 0x000fe400078e0000 */
[----:B------:R-:W-:Y:S05]  /*4bb0*/  CALL.REL.NOINC `($__internal_350_$__cuda_sm70_shflsync_bfly_p) ;  /* 0x0000001000007944 */ /* 0x000fea0003c00000 */
[----:B01----:R-:W-:Y:S05]  /*4bc0*/  BRA `(.L_x_16840) ;  /* 0xffffce3000007947 */ /* 0x003fea000383ffff */
        .weak           $__internal_350_$__cuda_sm70_shflsync_bfly_p
        .type           $__internal_350_$__cuda_sm70_shflsync_bfly_p,@function
        .size           $__internal_350_$__cuda_sm70_shflsync_bfly_p,(.L_x_25011 - $__internal_350_$__cuda_sm70_shflsync_bfly_p)
$__internal_350_$__cuda_sm70_shflsync_bfly_p:
[----:B------:R-:W-:Y:S01]  /*4bd0*/  IMAD.MOV.U32 R13, RZ, RZ, 0x0 ;  /* 0x00000000ff0d7424 */ /* 0x000fe200078e00ff */
[----:B------:R-:W-:Y:S04]  /*4be0*/  WARPSYNC R14 ;  /* 0x0000000e00007348 */ /* 0x000fe80003800000 */
[----:B------:R0:W1:Y:S01]  /*4bf0*/  SHFL.BFLY PT, R15, R25, R24, R15 ;  /* 0x0c000018190f7389 */ /* 0x00006200000e000f */
[----:B------:R-:W-:Y:S05]  /*4c00*/  RET.REL.NODEC R12 `(_ZN4vllm25paged_attention_v2_kernelI13__nv_bfloat16S1_Li32ELi8ELi128ELNS_18Fp8KVCacheDataTypeE0ELb0ELi512EEEvPfS3_PT_PKS4_PKT0_SA_ifPKiSC_iPKfiiiSE_SE_iiiii) ;  /* 0xffffb3f00c007950 */ /* 0x000fea0003c3ffff */
.L_x_16841:
        /* <DEDUP_REMOVED lines=15> */
.L_x_25011:


//--------------------- .text._ZN4vllm32paged_attention_v2_reduce_kernelI13__nv_bfloat16Li256ELi128ELi512EEEvPT_PKfS5_PKS2_PKii --------------------------
	.section	.text._ZN4vllm32paged_attention_v2_reduce_kernelI13__nv_bfloat16Li256ELi128ELi512EEEvPT_PKfS5_PKS2_PKii,"ax",@progbits
	.sectioninfo	@"SHI_REGISTERS=31"
	.align	128
        .global         _ZN4vllm32paged_attention_v2_reduce_kernelI13__nv_bfloat16Li256ELi128ELi512EEEvPT_PKfS5_PKS2_PKii
        .type           _ZN4vllm32paged_attention_v2_reduce_kernelI13__nv_bfloat16Li256ELi128ELi512EEEvPT_PKfS5_PKS2_PKii,@function
        .size           _ZN4vllm32paged_attention_v2_reduce_kernelI13__nv_bfloat16Li256ELi128ELi512EEEvPT_PKfS5_PKS2_PKii,(.L_x_25462 - _ZN4vllm32paged_attention_v2_reduce_kernelI13__nv_bfloat16Li256ELi128ELi512EEEvPT_PKfS5_PKS2_PKii)
        .other          _ZN4vllm32paged_attention_v2_reduce_kernelI13__nv_bfloat16Li256ELi128ELi512EEEvPT_PKfS5_PKS2_PKii,@"STO_CUDA_ENTRY STV_DEFAULT"
_ZN4vllm32paged_attention_v2_reduce_kernelI13__nv_bfloat16Li256ELi128ELi512EEEvPT_PKfS5_PKS2_PKii:
.text._ZN4vllm32paged_attention_v2_reduce_kernelI13__nv_bfloat16Li256ELi128ELi512EEEvPT_PKfS5_PKS2_PKii:
[----:B------:R-:W-:Y:S02]  /*0000*/  IMAD.MOV.U32 R1, RZ, RZ, c[0x0][0x28] ;  /* 0x00000a00ff017624 */ /* 0x000fe400078e00ff */
[----:B------:R-:W0:Y:S01]  /*0010*/  S2R R8, SR_CTAID.Y ;  /* 0x0000000000087919 */ /* 0x000e220000002600 */
[----:B------:R-:W-:Y:S01]  /*0020*/  IMAD.MOV.U32 R5, RZ, RZ, 0x4 ;  /* 0x00000004ff057424 */ /* 0x000fe200078e00ff */
[----:B------:R-:W-:-:S03]  /*0030*/  ULDC.64 UR4, c[0x0][0x118] ;  /* 0x0000460000047ab9 */ /* 0x000fc60000000a00 */
[----:B0-----:R-:W-:-:S05]  /*0040*/  IMAD.WIDE R4, R8, R5, c[0x0][0x180] ;  /* 0x0000600008047625 */ /* 0x001fca00078e0205 */
[----:B------:R-:W2:Y:S04]  /*0050*/  LDG.E.CONSTANT R0, [R4.64] ;  /* 0x0000000404007981 */ /* 0x000ea8000c1e9900 */
[----:B------:R-:W0:Y:S01]  /*0060*/  S2R R3, SR_CTAID.X ;  /* 0x0000000000037919 */ /* 0x000e220000002500 */
[C---:B--2---:R-:W-:Y:S02]  /*0070*/  IADD3 R6, R0.reuse, -0x1, RZ ;  /* 0xffffffff00067810 */ /* 0x044fe40007ffe0ff */
[----:B------:R-:W-:Y:S02]  /*0080*/  IADD3 R2, R0, 0x1ff, RZ ;  /* 0x000001ff00027810 */ /* 0x000fe40007ffe0ff */
[----:B------:R-:W-:Y:S02]  /*0090*/  ISETP.GE.U32.AND P0, PT, R6, 0x200, PT ;  /* 0x000002000600780c */ /* 0x000fe40003f06070 */
[----:B------:R-:W-:-:S04]  /*00a0*/  SHF.R.S32.HI R7, RZ, 0x1f, R2 ;  /* 0x0000001fff077819 */ /* 0x000fc80000011402 */
[----:B------:R-:W-:-:S07]  /*00b0*/  LEA.HI R2, R7, R2, RZ, 0x9 ;  /* 0x0000000207027211 */ /* 0x000fce00078f48ff */
[----:B------:R-:W-:Y:S05]  /*00c0*/  @!P0 BRA `(.L_x_16842) ;  /* 0x0000191000008947 */ /* 0x000fea0003800000 */
[----:B0-----:R-:W0:Y:S01]  /*00d0*/  S2R R21, SR_TID.X ;  /* 0x0000000000157919 */ /* 0x001e220000002100 */
[----:B------:R-:W-:Y:S01]  /*00e0*/  SHF.R.S32.HI R2, RZ, 0x9, R2 ;  /* 0x00000009ff027819 */ /* 0x000fe20000011402 */
[----:B------:R-:W-:Y:S01]  /*00f0*/  IMAD R4, R8, c[0x0][0xc], RZ ;  /* 0x0000030008047a24 */ /* 0x000fe200078e02ff */
[----:B------:R-:W-:Y:S01]  /*0100*/  BSSY B0, `(.L_x_16843) ;  /* 0x0000015000007945 */ /* 0x000fe20003800000 */
[----:B------:R-:W-:Y:S02]  /*0110*/  IMAD R5, R3, c[0x0][0x188], RZ ;  /* 0x0000620003057a24 */ /* 0x000fe400078e02ff */
[----:B------:R-:W-:Y:S02]  /*0120*/  IMAD R6, R4, c[0x0][0x188], RZ ;  /* 0x0000620004067a24 */ /* 0x000fe400078e02ff */
[----:B------:R-:W-:Y:S01]  /*0130*/  IMAD.MOV.U32 R12, RZ, RZ, -0x800001 ;  /* 0xff7fffffff0c7424 */ /* 0x000fe200078e00ff */
[----:B------:R-:W-:Y:S02]  /*0140*/  SHF.R.S32.HI R9, RZ, 0x1f, R5 ;  /* 0x0000001fff097819 */ /* 0x000fe40000011405 */
[----:B------:R-:W-:-:S04]  /*0150*/  IADD3 R7, P1, R6, R5, RZ ;  /* 0x0000000506077210 */ /* 0x000fc80007f3e0ff */
[----:B------:R-:W-:Y:S02]  /*0160*/  LEA.HI.X.SX32 R8, R6, R9, 0x1, P1 ;  /* 0x0000000906087211 */ /* 0x000fe400008f0eff */
[----:B0-----:R-:W-:-:S13]  /*0170*/  ISETP.GE.AND P0, PT, R21, R2, PT ;  /* 0x000000021500720c */ /* 0x001fda0003f06270 */
[----:B------:R-:W-:Y:S05]  /*0180*/  @P0 BRA `(.L_x_16844) ;  /* 0x000000c000000947 */ /* 0x000fea0003800000 */
[----:B------:R-:W-:Y:S02]  /*0190*/  IMAD.MOV.U32 R12, RZ, RZ, -0x800001 ;  /* 0xff7fffffff0c7424 */ /* 0x000fe400078e00ff */
[----:B------:R-:W-:-:S05]  /*01a0*/  IMAD.MOV.U32 R9, RZ, RZ, R21 ;  /* 0x000000ffff097224 */ /* 0x000fca00078e0015 */
.L_x_16845:
[----:B------:R-:W-:-:S04]  /*01b0*/  IADD3 R11, P1, R9, R7, RZ ;  /* 0x00000007090b7210 */ /* 0x000fc80007f3e0ff */
[----:B------:R-:W-:Y:S02]  /*01c0*/  LEA.HI.X.SX32 R14, R9, R8, 0x1, P1 ;  /* 0x00000008090e7211 */ /* 0x000fe400008f0eff */
[----:B------:R-:W-:-:S04]  /*01d0*/  LEA R10, P1, R11, c[0x0][0x170], 0x2 ;  /* 0x00005c000b0a7a11 */ /* 0x000fc800078210ff */
[----:B------:R-:W-:-:S05]  /*01e0*/  LEA.HI.X R11, R11, c[0x0][0x174], R14, 0x2, P1 ;  /* 0x00005d000b0b7a11 */ /* 0x000fca00008f140e */
[----:B------:R-:W2:Y:S04]  /*01f0*/  LDG.E.CONSTANT R10, [R10.64] ;  /* 0x000000040a0a7981 */ /* 0x000ea8000c1e9900 */
[----:B--2---:R0:W-:Y:S01]  /*0200*/  STS [R9.X4+0x20], R10 ;  /* 0x0000200a09007388 */ /* 0x0041e20000004800 */
[----:B------:R-:W-:Y:S02]  /*0210*/  FMNMX.FTZ R12, R10, R12, !PT ;  /* 0x0000000c0a0c7209 */ /* 0x000fe40007810000 */
[----:B0-----:R-:W-:-:S04]  /*0220*/  IADD3 R9, R9, c[0x0][0x0], RZ ;  /* 0x0000000009097a10 */ /* 0x001fc80007ffe0ff */
[----:B------:R-:W-:-:S13]  /*0230*/  ISETP.GE.AND P1, PT, R9, R2, PT ;  /* 0x000000020900720c */ /* 0x000fda0003f26270 */
[----:B------:R-:W-:Y:S05]  /*0240*/  @!P1 BRA `(.L_x_16845) ;  /* 0xffffff6000009947 */ /* 0x000fea000383ffff */
.L_x_16844:
[----:B------:R-:W-:Y:S05]  /*0250*/  BSYNC B0 ;  /* 0x0000000000007941 */ /* 0x000fea0003800000 */
.L_x_16843:
[----:B------:R-:W0:Y:S01]  /*0260*/  SHFL.BFLY PT, R9, R12, 0x10, 0x1f ;  /* 0x0e001f000c097f89 */ /* 0x000e2200000e0000 */
[----:B------:R-:W-:Y:S01]  /*0270*/  BSSY B0, `(.L_x_16846) ;  /* 0x000002f000007945 */ /* 0x000fe20003800000 */
[----:B------:R-:W-:Y:S02]  /*0280*/  IMAD.MOV.U32 R15, RZ, RZ, RZ ;  /* 0x000000ffff0f7224 */ /* 0x000fe400078e00ff */
[----:B------:R-:W-:Y:S01]  /*0290*/  BAR.SYNC.DEFER_BLOCKING 0x0 ;  /* 0x0000000000007b1d */ /* 0x000fe20000010000 */
[----:B0-----:R-:W-:Y:S02]  /*02a0*/  FMNMX.FTZ R10, R9, R12, !PT ;  /* 0x0000000c090a7209 */ /* 0x001fe40007810000 */
[----:B------:R-:W-:-:S03]  /*02b0*/  SHF.R.U32.HI R12, RZ, 0x3, R21 ;  /* 0x00000003ff0c7819 */ /* 0x000fc60000011615 */
[----:B------:R-:W0:Y:S01]  /*02c0*/  SHFL.BFLY PT, R9, R10, 0x8, 0x1f ;  /* 0x0d001f000a097f89 */ /* 0x000e2200000e0000 */
[----:B------:R-:W-:Y:S02]  /*02d0*/  LOP3.LUT R12, R12, 0x1ffffffc, RZ, 0xc0, !PT ;  /* 0x1ffffffc0c0c7812 */ /* 0x000fe400078ec0ff */
[----:B0-----:R-:W-:Y:S01]  /*02e0*/  FMNMX.FTZ R11, R10, R9, !PT ;  /* 0x000000090a0b7209 */ /* 0x001fe20007810000 */
[----:B------:R-:W-:-:S04]  /*02f0*/  IMAD.MOV.U32 R10, RZ, RZ, -0x800001 ;  /* 0xff7fffffff0a7424 */ /* 0x000fc800078e00ff */
[----:B------:R-:W0:Y:S02]  /*0300*/  SHFL.BFLY PT, R14, R11, 0x4, 0x1f ;  /* 0x0c801f000b0e7f89 */ /* 0x000e2400000e0000 */
[----:B0-----:R-:W-:-:S05]  /*0310*/  FMNMX.FTZ R14, R11, R14, !PT ;  /* 0x0000000e0b0e7209 */ /* 0x001fca0007810000 */
[----:B------:R-:W0:Y:S02]  /*0320*/  SHFL.BFLY PT, R9, R14, 0x2, 0x1f ;  /* 0x0c401f000e097f89 */ /* 0x000e2400000e0000 */
[----:B0-----:R-:W-:Y:S02]  /*0330*/  FMNMX.FTZ R13, R14, R9, !PT ;  /* 0x000000090e0d7209 */ /* 0x001fe40007810000 */
[----:B------:R-:W-:-:S03]  /*0340*/  LOP3.LUT R9, R21, 0x1f, RZ, 0xc0, !PT ;  /* 0x0000001f15097812 */ /* 0x000fc600078ec0ff */
[----:B------:R-:W0:Y:S01]  /*0350*/  SHFL.BFLY PT, R16, R13, 0x1, 0x1f ;  /* 0x0c201f000d107f89 */ /* 0x000e2200000e0000 */
[C---:B------:R-:W-:Y:S02]  /*0360*/  ISETP.NE.AND P1, PT, R9.reuse, RZ, PT ;  /* 0x000000ff0900720c */ /* 0x040fe40003f25270 */
[----:B------:R-:W-:Y:S02]  /*0370*/  ISETP.GT.U32.AND P2, PT, R9, 0x3, PT ;  /* 0x000000030900780c */ /* 0x000fe40003f44070 */
[----:B0-----:R-:W-:Y:S02]  /*0380*/  FMNMX.FTZ R17, R13, R16, !PT ;  /* 0x000000100d117209 */ /* 0x001fe40007810000 */
[----:B------:R-:W-:-:S07]  /*0390*/  LEA R13, R2, 0x20, 0x2 ;  /* 0x00000020020d7811 */ /* 0x000fce00078e10ff */
[----:B------:R-:W-:Y:S04]  /*03a0*/  @!P1 STS [R12], R17 ;  /* 0x000000110c009388 */ /* 0x000fe80000000800 */
[----:B------:R-:W-:Y:S06]  /*03b0*/  BAR.SYNC.DEFER_BLOCKING 0x0 ;  /* 0x0000000000007b1d */ /* 0x000fec0000010000 */
[----:B------:R-:W0:Y:S04]  /*03c0*/  @!P2 LDS R10, [R9.X4] ;  /* 0x00000000090aa984 */ /* 0x000e280000004800 */
[----:B0-----:R-:W0:Y:S02]  /*03d0*/  SHFL.BFLY PT, R11, R10, 0x2, 0x1f ;  /* 0x0c401f000a0b7f89 */ /* 0x001e2400000e0000 */
[----:B0-----:R-:W-:-:S05]  /*03e0*/  FMNMX.FTZ R11, R11, R10, !PT ;  /* 0x0000000a0b0b7209 */ /* 0x001fca0007810000 */
[----:B------:R-:W0:Y:S02]  /*03f0*/  SHFL.BFLY PT, R14, R11, 0x1, 0x1f ;  /* 0x0c201f000b0e7f89 */ /* 0x000e2400000e0000 */
[----:B0-----:R-:W-:-:S05]  /*0400*/  FMNMX.FTZ R14, R11, R14, !PT ;  /* 0x0000000e0b0e7209 */ /* 0x001fca0007810000 */
[----:B------:R0:W1:Y:S01]  /*0410*/  SHFL.IDX PT, R23, R14, RZ, 0x1f ;  /* 0x00001fff0e177589 */ /* 0x00006200000e0000 */
[----:B------:R-:W-:Y:S05]  /*0420*/  @P0 BRA `(.L_x_16847) ;  /* 0x0000013000000947 */ /* 0x000fea0003800000 */
[----:B------:R-:W-:Y:S02]  /*0430*/  IMAD.MOV.U32 R15, RZ, RZ, RZ ;  /* 0x000000ffff0f7224 */ /* 0x000fe400078e00ff */
[----:B------:R-:W-:-:S05]  /*0440*/  IMAD.MOV.U32 R17, RZ, RZ, R21 ;  /* 0x000000ffff117224 */ /* 0x000fca00078e0015 */
.L_x_16848:
[----:B------:R-:W-:-:S04]  /*0450*/  IADD3 R11, P0, R17, R7, RZ ;  /* 0x00000007110b7210 */ /* 0x000fc80007f1e0ff */
[----:B0-----:R-:W-:Y:S02]  /*0460*/  LEA.HI.X.SX32 R14, R17, R8, 0x1, P0 ;  /* 0x00000008110e7211 */ /* 0x001fe400000f0eff */
[----:B------:R-:W-:-:S04]  /*0470*/  LEA R10, P0, R11, c[0x0][0x168], 0x2 ;  /* 0x00005a000b0a7a11 */ /* 0x000fc800078010ff */
[----:B------:R-:W-:Y:S02]  /*0480*/  LEA.HI.X R11, R11, c[0x0][0x16c], R14, 0x2, P0 ;  /* 0x00005b000b0b7a11 */ /* 0x000fe400000f140e */
[----:B------:R-:W0:Y:S04]  /*0490*/  LDS R14, [R17.X4+0x20] ;  /* 0x00002000110e7984 */ /* 0x000e280000004800 */
[----:B------:R-:W2:Y:S01]  /*04a0*/  LDG.E.CONSTANT R11, [R10.64] ;  /* 0x000000040a0b7981 */ /* 0x000ea2000c1e9900 */
[----:B01----:R-:W-:-:S04]  /*04b0*/  FADD.FTZ R14, -R23, R14 ;  /* 0x0000000e170e7221 */ /* 0x003fc80000010100 */
[----:B------:R-:W-:Y:S02]  /*04c0*/  FMUL.FTZ R16, R14, 1.4426950216293334961 ;  /* 0x3fb8aa3b0e107820 */ /* 0x000fe40000410000 */
[C---:B------:R-:W-:Y:S01]  /*04d0*/  IMAD.SHL.U32 R14, R17.reuse, 0x4, RZ ;  /* 0x00000004110e7824 */ /* 0x040fe200078e00ff */
[----:B------:R-:W-:-:S03]  /*04e0*/  IADD3 R17, R17, c[0x0][0x0], RZ ;  /* 0x0000000011117a10 */ /* 0x000fc60007ffe0ff */
[----:B------:R-:W2:Y:S01]  /*04f0*/  MUFU.EX2 R16, R16 ;  /* 0x0000001000107308 */ /* 0x000ea20000000800 */
[----:B------:R-:W-:Y:S01]  /*0500*/  IMAD.IADD R19, R13, 0x1, R14 ;  /* 0x000000010d137824 */ /* 0x000fe200078e020e */
[----:B------:R-:W-:Y:S01]  /*0510*/  ISETP.GE.AND P0, PT, R17, R2, PT ;  /* 0x000000021100720c */ /* 0x000fe20003f06270 */
[----:B--2---:R-:W-:-:S04]  /*0520*/  FMUL.FTZ R14, R16, R11 ;  /* 0x0000000b100e7220 */ /* 0x004fc80000410000 */
[----:B------:R-:W-:Y:S01]  /*0530*/  FADD.FTZ R15, R14, R15 ;  /* 0x0000000f0e0f7221 */ /* 0x000fe20000010000 */
[----:B------:R0:W-:Y:S07]  /*0540*/  STS [R19], R14 ;  /* 0x0000000e13007388 */ /* 0x0001ee0000000800 */
[----:B------:R-:W-:Y:S05]  /*0550*/  @!P0 BRA `(.L_x_16848) ;  /* 0xfffffef000008947 */ /* 0x000fea000383ffff */
.L_x_16847:
[----:B------:R-:W-:Y:S05]  /*0560*/  BSYNC B0 ;  /* 0x0000000000007941 */ /* 0x000fea0003800000 */
.L_x_16846:
[----:B------:R-:W2:Y:S04]  /*0570*/  SHFL.BFLY PT, R8, R15, 0x10, 0x1f ;  /* 0x0e001f000f087f89 */ /* 0x000ea800000e0000 */
[----:B------:R-:W-:Y:S01]  /*0580*/  BAR.SYNC.DEFER_BLOCKING 0x0 ;  /* 0x0000000000007b1d */ /* 0x000fe20000010000 */
[----:B------:R-:W-:Y:S01]  /*0590*/  ISETP.GT.AND P0, PT, R21, 0xff, PT ;  /* 0x000000ff1500780c */ /* 0x000fe20003f04270 */
[----:B------:R-:W-:-:S02]  /*05a0*/  IMAD.SHL.U32 R3, R3, 0x100, RZ ;  /* 0x0000010003037824 */ /* 0x000fc400078e00ff */
[----:B--2---:R-:W-:-:S05]  /*05b0*/  FADD.FTZ R8, R8, R15 ;  /* 0x0000000f08087221 */ /* 0x004fca0000010000 */
[----:B------:R-:W2:Y:S02]  /*05c0*/  SHFL.BFLY PT, R7, R8, 0x8, 0x1f ;  /* 0x0d001f0008077f89 */ /* 0x000ea400000e0000 */
[----:B--2---:R-:W-:-:S05]  /*05d0*/  FADD.FTZ R7, R8, R7 ;  /* 0x0000000708077221 */ /* 0x004fca0000010000 */
[----:B------:R-:W2:Y:S02]  /*05e0*/  SHFL.BFLY PT, R10, R7, 0x4, 0x1f ;  /* 0x0c801f00070a7f89 */ /* 0x000ea400000e0000 */
[----:B--2---:R-:W-:-:S05]  /*05f0*/  FADD.FTZ R10, R7, R10 ;  /* 0x0000000a070a7221 */ /* 0x004fca0000010000 */
[----:B------:R-:W2:Y:S02]  /*0600*/  SHFL.BFLY PT, R11, R10, 0x2, 0x1f ;  /* 0x0c401f000a0b7f89 */ /* 0x000ea400000e0000 */
[----:B--2---:R-:W-:-:S05]  /*0610*/  FADD.FTZ R11, R10, R11 ;  /* 0x0000000b0a0b7221 */ /* 0x004fca0000010000 */
[----:B0-----:R-:W0:Y:S02]  /*0620*/  SHFL.BFLY PT, R14, R11, 0x1, 0x1f ;  /* 0x0c201f000b0e7f89 */ /* 0x001e2400000e0000 */
        /* <DEDUP_REMOVED lines=9> */
[----:B------:R-:W-:Y:S05]  /*06c0*/  @P0 EXIT ;  /* 0x000000000000094d */ /* 0x000fea0003800000 */
[----:B0-----:R-:W-:Y:S01]  /*06d0*/  FADD.FTZ R11, R7, 9.9999999747524270788e-07 ;  /* 0x358637bd070b7421 */ /* 0x001fe20000010000 */
[----:B------:R-:W-:Y:S01]  /*06e0*/  ISETP.GT.AND P0, PT, R0, RZ, PT ;  /* 0x000000ff0000720c */ /* 0x000fe20003f04270 */
[----:B------:R-:W-:Y:S01]  /*06f0*/  IMAD.SHL.U32 R5, R5, 0x100, RZ ;  /* 0x0000010005057824 */ /* 0x000fe200078e00ff */
[----:B------:R-:W-:Y:S01]  /*0700*/  SHF.R.S32.HI R7, RZ, 0x1f, R3 ;  /* 0x0000001fff077819 */ /* 0x000fe20000011403 */
[----:B------:R-:W-:Y:S02]  /*0710*/  IMAD.SHL.U32 R6, R6, 0x100, RZ ;  /* 0x0000010006067824 */ /* 0x000fe400078e00ff */
[----:B------:R-:W0:Y:S01]  /*0720*/  MUFU.RCP R11, R11 ;  /* 0x0000000b000b7308 */ /* 0x000e220000001000 */
[----:B------:R-:W-:Y:S02]  /*0730*/  IMAD.SHL.U32 R4, R4, 0x100, RZ ;  /* 0x0000010004047824 */ /* 0x000fe400078e00ff */
[----:B------:R-:W-:-:S02]  /*0740*/  IADD3 R9, P1, R6, R5, RZ ;  /* 0x0000000506097210 */ /* 0x000fc40007f3e0ff */
[----:B------:R-:W-:Y:S02]  /*0750*/  SHF.R.S32.HI R5, RZ, 0x1f, R5 ;  /* 0x0000001fff057819 */ /* 0x000fe40000011405 */
[----:B------:R-:W-:Y:S02]  /*0760*/  IADD3 R8, P2, R4, R3, RZ ;  /* 0x0000000304087210 */ /* 0x000fe40007f5e0ff */
[----:B------:R-:W-:Y:S02]  /*0770*/  LEA.HI.X.SX32 R6, R6, R5, 0x1, P1 ;  /* 0x0000000506067211 */ /* 0x000fe400008f0eff */
[----:B------:R-:W-:Y:S01]  /*0780*/  LEA.HI.X.SX32 R7, R4, R7, 0x1, P2 ;  /* 0x0000000704077211 */ /* 0x000fe200010f0eff */
[----:B------:R-:W-:Y:S05]  /*0790*/  @P0 BRA `(.L_x_16849) ;  /* 0x000001e000000947 */ /* 0x000fea0003800000 */
[C---:B------:R-:W-:Y:S01]  /*07a0*/  IMNMX R0, R21.reuse, 0x80, !PT ;  /* 0x0000008015007817 */ /* 0x040fe20007800200 */
[----:B------:R-:W-:Y:S03]  /*07b0*/  BSSY B0, `(.L_x_16850) ;  /* 0x000000f000007945 */ /* 0x000fe60003800000 */
[----:B------:R-:W-:-:S04]  /*07c0*/  IADD3 R2, -R21, 0x7f, R0 ;  /* 0x0000007f15027810 */ /* 0x000fc80007ffe100 */
[C---:B------:R-:W-:Y:S02]  /*07d0*/  LEA.HI R0, R2.reuse, 0x1, RZ, 0x19 ;  /* 0x0000000102007811 */ /* 0x040fe400078fc8ff */
[----:B------:R-:W-:Y:S02]  /*07e0*/  ISETP.GE.U32.AND P0, PT, R2, 0x180, PT ;  /* 0x000001800200780c */ /* 0x000fe40003f06070 */
[----:B------:R-:W-:-:S13]  /*07f0*/  LOP3.LUT P1, R0, R0, 0x3, RZ, 0xc0, !PT ;  /* 0x0000000300007812 */ /* 0x000fda000782c0ff */
[----:B------:R-:W-:Y:S05]  /*0800*/  @!P1 BRA `(.L_x_16851) ;  /* 0x0000009000009947 */ /* 0x000fea0003800000 */
.L_x_16852:
[C---:B------:R-:W-:Y:S02]  /*0810*/  IADD3 R3, P1, R21.reuse, R8, RZ ;  /* 0x0000000815037210 */ /* 0x040fe40007f3e0ff */
[----:B------:R-:W-:Y:S02]  /*0820*/  IADD3 R0, R0, -0x1, RZ ;  /* 0xffffffff00007810 */ /* 0x000fe40007ffe0ff */
[----:B------:R-:W-:Y:S02]  /*0830*/  LEA.HI.X.SX32 R4, R21, R7, 0x1, P1 ;  /* 0x0000000715047211 */ /* 0x000fe400008f0eff */
[----:B------:R-:W-:Y:S02]  /*0840*/  LEA R2, P1, R3, c[0x0][0x160], 0x1 ;  /* 0x0000580003027a11 */ /* 0x000fe400078208ff */
[----:B------:R-:W-:Y:S02]  /*0850*/  IADD3 R21, R21, 0x80, RZ ;  /* 0x0000008015157810 */ /* 0x000fe40007ffe0ff */
[----:B------:R-:W-:-:S02]  /*0860*/  LEA.HI.X R3, R3, c[0x0][0x164], R4, 0x1, P1 ;  /* 0x0000590003037a11 */ /* 0x000fc400008f0c04 */
[----:B------:R-:W-:-:S03]  /*0870*/  ISETP.NE.AND P1, PT, R0, RZ, PT ;  /* 0x000000ff0000720c */ /* 0x000fc60003f25270 */
[----:B------:R2:W-:Y:S10]  /*0880*/  STG.E.U16 [R2.64], RZ ;  /* 0x000000ff02007986 */ /* 0x0005f4000c101504 */
[----:B--2---:R-:W-:Y:S05]  /*0890*/  @P1 BRA `(.L_x_16852) ;  /* 0xffffff7000001947 */ /* 0x004fea000383ffff */
.L_x_16851:
[----:B------:R-:W-:Y:S05]  /*08a0*/  BSYNC B0 ;  /* 0x0000000000007941 */ /* 0x000fea0003800000 */
.L_x_16850:
[----:B------:R-:W-:Y:S05]  /*08b0*/  @!P0 EXIT ;  /* 0x000000000000894d */ /* 0x000fea0003800000 */
.L_x_16853:
[----:B------:R-:W-:-:S04]  /*08c0*/  IADD3 R0, P0, R21, R8, RZ ;  /* 0x0000000815007210 */ /* 0x000fc80007f1e0ff */
[----:B--2---:R-:W-:Y:S02]  /*08d0*/  LEA.HI.X.SX32 R3, R21, R7, 0x1, P0 ;  /* 0x0000000715037211 */ /* 0x004fe400000f0eff */
[----:B------:R-:W-:-:S04]  /*08e0*/  LEA R2, P0, R0, c[0x0][0x160], 0x1 ;  /* 0x0000580000027a11 */ /* 0x000fc800078008ff */
[----:B------:R-:W-:Y:S02]  /*08f0*/  LEA.HI.X R3, R0, c[0x0][0x164], R3, 0x1, P0 ;  /* 0x0000590000037a11 */ /* 0x000fe400000f0c03 */
[C---:B------:R-:W-:Y:S02]  /*0900*/  ISETP.GE.AND P0, PT, R21.reuse, -0x100, PT ;  /* 0xffffff001500780c */ /* 0x040fe40003f06270 */
[----:B------:R-:W-:Y:S01]  /*0910*/  IADD3 R21, R21, 0x200, RZ ;  /* 0x0000020015157810 */ /* 0x000fe20007ffe0ff */
[----:B------:R2:W-:Y:S04]  /*0920*/  STG.E.U16 [R2.64], RZ ;  /* 0x000000ff02007986 */ /* 0x0005e8000c101504 */
[----:B------:R2:W-:Y:S04]  /*0930*/  STG.E.U16 [R2.64+0x100], RZ ;  /* 0x000100ff02007986 */ /* 0x0005e8000c101504 */
[----:B------:R2:W-:Y:S04]  /*0940*/  STG.E.U16 [R2.64+0x200], RZ ;  /* 0x000200ff02007986 */ /* 0x0005e8000c101504 */
[----:B------:R2:W-:Y:S01]  /*0950*/  STG.E.U16 [R2.64+0x300], RZ ;  /* 0x000300ff02007986 */ /* 0x0005e2000c101504 */
[----:B------:R-:W-:Y:S05]  /*0960*/  @!P0 BRA `(.L_x_16853) ;  /* 0xffffff5000008947 */ /* 0x000fea000383ffff */
[----:B------:R-:W-:Y:S05]  /*0970*/  EXIT ;  /* 0x000000000000794d */ /* 0x000fea0003800000 */
.L_x_16849:
[----:B------:R-:W-:Y:S02]  /*0980*/  IMNMX R2, R2, 0x1, !PT ;  /* 0x0000000102027817 */ /* 0x000fe40007800200 */
[----:B------:R-:W-:-:S02]  /*0990*/  LEA R14, P0, R9, c[0x0][0x178], 0x1 ;  /* 0x00005e00090e7a11 */ /* 0x000fc400078008ff */
[C---:B------:R-:W-:Y:S02]  /*09a0*/  LOP3.LUT R5, R2.reuse, 0x3, RZ, 0xc0, !PT ;  /* 0x0000000302057812 */ /* 0x040fe400078ec0ff */
[C---:B------:R-:W-:Y:S02]  /*09b0*/  IADD3 R0, R2.reuse, -0x1, RZ ;  /* 0xffffffff02007810 */ /* 0x040fe40007ffe0ff */
[----:B------:R-:W-:Y:S01]  /*09c0*/  IADD3 R4, R13, 0x8, RZ ;  /* 0x000000080d047810 */ /* 0x000fe20007ffe0ff */
[----:B------:R-:W-:Y:S01]  /*09d0*/  IMAD.IADD R3, R2, 0x1, -R5 ;  /* 0x0000000102037824 */ /* 0x000fe200078e0a05 */
[----:B------:R-:W-:Y:S02]  /*09e0*/  ISETP.GE.U32.AND P1, PT, R0, 0x3, PT ;  /* 0x000000030000780c */ /* 0x000fe40003f26070 */
[----:B------:R-:W-:-:S08]  /*09f0*/  LEA.HI.X R15, R9, c[0x0][0x17c], R6, 0x1, P0 ;  /* 0x00005f00090f7a11 */ /* 0x000fd000000f0c06 */
.L_x_16861:
[----:B--2---:R-:W-:Y:S02]  /*0a00*/  IMAD.MOV.U32 R2, RZ, RZ, RZ ;  /* 0x000000ffff027224 */ /* 0x004fe400078e00ff */
[----:B------:R-:W-:Y:S01]  /*0a10*/  IMAD.MOV.U32 R0, RZ, RZ, RZ ;  /* 0x000000ffff007224 */ /* 0x000fe200078e00ff */
[----:B01----:R-:W-:Y:S05]  /*0a20*/  @!P1 BRA `(.L_x_16854) ;  /* 0x00000d6000009947 */ /* 0x003fea0003800000 */
[----:B------:R-:W-:Y:S01]  /*0a30*/  ISETP.GT.AND P0, PT, R3, RZ, PT ;  /* 0x000000ff0300720c */ /* 0x000fe20003f04270 */
[C---:B------:R-:W-:Y:S01]  /*0a40*/  IMAD.WIDE R16, R21.reuse, 0x2, R14 ;  /* 0x0000000215107825 */ /* 0x040fe200078e020e */
[----:B------:R-:W-:-:S03]  /*0a50*/  IADD3 R10, R21, 0x300, RZ ;  /* 0x00000300150a7810 */ /* 0x000fc60007ffe0ff */
[----:B------:R-:W-:Y:S02]  /*0a60*/  IMAD.MOV.U32 R2, RZ, RZ, RZ ;  /* 0x000000ffff027224 */ /* 0x000fe400078e00ff */
[----:B------:R-:W-:Y:S02]  /*0a70*/  IMAD.MOV.U32 R0, RZ, RZ, RZ ;  /* 0x000000ffff007224 */ /* 0x000fe400078e00ff */
[----:B------:R-:W-:Y:S02]  /*0a80*/  IMAD.MOV.U32 R12, RZ, RZ, R4 ;  /* 0x000000ffff0c7224 */ /* 0x000fe400078e0004 */
[----:B------:R-:W-:Y:S02]  /*0a90*/  IMAD.MOV.U32 R20, RZ, RZ, R3 ;  /* 0x000000ffff147224 */ /* 0x000fe400078e0003 */
[----:B------:R-:W-:Y:S05]  /*0aa0*/  @!P0 BRA `(.L_x_16855) ;  /* 0x00000ad000008947 */ /* 0x000fea0003800000 */
[----:B------:R-:W-:Y:S02]  /*0ab0*/  ISETP.GT.AND P2, PT, R20, 0xc, PT ;  /* 0x0000000c1400780c */ /* 0x000fe40003f44270 */
[----:B------:R-:W-:-:S11]  /*0ac0*/  PLOP3.LUT P0, PT, PT, PT, PT, 0x80, 0x0 ;  /* 0x000000000000781c */ /* 0x000fd60003f0f070 */
[----:B------:R-:W-:Y:S05]  /*0ad0*/  @!P2 BRA `(.L_x_16856) ;  /* 0x000006d00000a947 */ /* 0x000fea0003800000 */
[----:B------:R-:W-:Y:S02]  /*0ae0*/  PLOP3.LUT P0, PT, PT, PT, PT, 0x8, 0x0 ;  /* 0x000000000000781c */ /* 0x000fe40003f0e170 */
.L_x_16857:
[----:B------:R-:W2:Y:S01]  /*0af0*/  LDG.E.U16.CONSTANT R22, [R16.64] ;  /* 0x0000000410167981 */ /* 0x000ea2000c1e9500 */
[----:B------:R-:W-:-:S03]  /*0b00*/  IADD3 R18, R10, -0x200, RZ ;  /* 0xfffffe000a127810 */ /* 0x000fc60007ffe0ff */
[----:B-1----:R-:W1:Y:S01]  /*0b10*/  LDS R23, [R12+-0x8] ;  /* 0xfffff8000c177984 */ /* 0x002e620000000800 */
[----:B------:R-:W-:-:S03]  /*0b20*/  IADD3 R19, P2, R18, R9, RZ ;  /* 0x0000000912137210 */ /* 0x000fc60007f5e0ff */
[----:B------:R-:W3:Y:S01]  /*0b30*/  LDS R27, [R12+-0x4] ;  /* 0xfffffc000c1b7984 */ /* 0x000ee20000000800 */
[----:B------:R-:W-:Y:S02]  /*0b40*/  LEA.HI.X.SX32 R24, R18, R6, 0x1, P2 ;  /* 0x0000000612187211 */ /* 0x000fe400010f0eff */
[----:B------:R-:W-:-:S04]  /*0b50*/  LEA R18, P2, R19, c[0x0][0x178], 0x1 ;  /* 0x00005e0013127a11 */ /* 0x000fc800078408ff */
[----:B------:R-:W-:-:S05]  /*0b60*/  LEA.HI.X R19, R19, c[0x0][0x17c], R24, 0x1, P2 ;  /* 0x00005f0013137a11 */ /* 0x000fca00010f0c18 */
[----:B------:R4:W5:Y:S04]  /*0b70*/  LDG.E.U16.CONSTANT R26, [R18.64] ;  /* 0x00000004121a7981 */ /* 0x000968000c1e9500 */
[----:B------:R4:W3:Y:S04]  /*0b80*/  LDG.E.U16.CONSTANT R24, [R18.64+0x200] ;  /* 0x0002000412187981 */ /* 0x0008e8000c1e9500 */
[----:B------:R4:W3:Y:S04]  /*0b90*/  LDG.E.U16.CONSTANT R25, [R18.64+0x400] ;  /* 0x0004000412197981 */ /* 0x0008e8000c1e9500 */
[----:B----4-:R-:W4:Y:S01]  /*0ba0*/  LDG.E.U16.CONSTANT R18, [R16.64+0x800] ;  /* 0x0008000410127981 */ /* 0x010f22000c1e9500 */
[----:B--2---:R-:W-:-:S05]  /*0bb0*/  PRMT R22, RZ, 0x5410, R22 ;  /* 0x00005410ff167816 */ /* 0x004fca0000000016 */
[----:B-1----:R-:W-:Y:S01]  /*0bc0*/  FMUL.FTZ R22, R22, R23 ;  /* 0x0000001716167220 */ /* 0x002fe20000410000 */
[----:B------:R-:W-:-:S04]  /*0bd0*/  IADD3 R23, R10, 0x200, RZ ;  /* 0x000002000a177810 */ /* 0x000fc80007ffe0ff */
[----:B------:R-:W-:Y:S01]  /*0be0*/  IADD3 R28, P2, R23, R9, RZ ;  /* 0x00000009171c7210 */ /* 0x000fe20007f5e0ff */
[----:B0-----:R-:W-:-:S03]  /*0bf0*/  FFMA.FTZ R2, R11, R22, R2 ;  /* 0x000000160b027223 */ /* 0x001fc60000010002 */
[----:B------:R-:W-:Y:S02]  /*0c00*/  LEA.HI.X.SX32 R23, R23, R6, 0x1, P2 ;  /* 0x0000000617177211 */ /* 0x000fe400010f0eff */
[----:B------:R-:W-:-:S04]  /*0c10*/  LEA R22, P2, R28, c[0x0][0x178], 0x1 ;  /* 0x00005e001c167a11 */ /* 0x000fc800078408ff */
[----:B------:R-:W-:-:S05]  /*0c20*/  LEA.HI.X R23, R28, c[0x0][0x17c], R23, 0x1, P2 ;  /* 0x00005f001c177a11 */ /* 0x000fca00010f0c17 */
[----:B------:R-:W2:Y:S01]  /*0c30*/  LDG.E.U16.CONSTANT R19, [R22.64] ;  /* 0x0000000416137981 */ /* 0x000ea2000c1e9500 */
[----:B-----5:R-:W-:-:S05]  /*0c40*/  PRMT R26, RZ, 0x5410, R26 ;  /* 0x00005410ff1a7816 */ /* 0x020fca000000001a */
[----:B---3--:R-:W-:Y:S02]  /*0c50*/  FMUL.FTZ R26, R26, R27 ;  /* 0x0000001b1a1a7220 */ /* 0x008fe40000410000 */
[----:B------:R-:W0:Y:S02]  /*0c60*/  LDS R27, [R12] ;  /* 0x000000000c1b7984 */ /* 0x000e240000000800 */
[----:B------:R-:W-:Y:S02]  /*0c70*/  FFMA.FTZ R26, R11, R26, R2 ;  /* 0x0000001a0b1a7223 */ /* 0x000fe40000010002 */
[----:B------:R1:W3:Y:S01]  /*0c80*/  LDG.E.U16.CONSTANT R2, [R22.64+0x200] ;  /* 0x0002000416027981 */ /* 0x0002e2000c1e9500 */
[----:B------:R-:W-:-:S05]  /*0c90*/  PRMT R24, RZ, 0x5410, R24 ;  /* 0x00005410ff187816 */ /* 0x000fca0000000018 */
[----:B0-----:R-:W-:Y:S01]  /*0ca0*/  FMUL.FTZ R24, R24, R27 ;  /* 0x0000001b18187220 */ /* 0x001fe20000410000 */
[----:B------:R-:W-:Y:S01]  /*0cb0*/  PRMT R25, RZ, 0x5410, R25 ;  /* 0x00005410ff197816 */ /* 0x000fe20000000019 */
[----:B------:R-:W-:Y:S02]  /*0cc0*/  LDS R27, [R12+0x10] ;  /* 0x000010000c1b7984 */ /* 0x000fe40000000800 */
[----:B------:R-:W-:Y:S02]  /*0cd0*/  FFMA.FTZ R24, R11, R24, R26 ;  /* 0x000000180b187223 */ /* 0x000fe4000001001a */
[----:B------:R-:W0:Y:S02]  /*0ce0*/  LDS R26, [R12+0x4] ;  /* 0x000004000c1a7984 */ /* 0x000e240000000800 */
[----:B0-----:R-:W-:Y:S02]  /*0cf0*/  FMUL.FTZ R26, R25, R26 ;  /* 0x0000001a191a7220 */ /* 0x001fe40000410000 */
[----:B------:R-:W0:Y:S02]  /*0d00*/  LDS R25, [R12+0x8] ;  /* 0x000008000c197984 */ /* 0x000e240000000800 */
[----:B------:R-:W-:-:S02]  /*0d10*/  FFMA.FTZ R28, R11, R26, R24 ;  /* 0x0000001a0b1c7223 */ /* 0x000fc40000010018 */
[----:B------:R1:W5:Y:S04]  /*0d20*/  LDG.E.U16.CONSTANT R24, [R22.64+0x400] ;  /* 0x0004000416187981 */ /* 0x000368000c1e9500 */
[----:B------:R-:W1:Y:S01]  /*0d30*/  LDS R26, [R12+0xc] ;  /* 0x00000c000c1a7984 */ /* 0x000e620000000800 */
[----:B----4-:R-:W-:-:S05]  /*0d40*/  PRMT R18, RZ, 0x5410, R18 ;  /* 0x00005410ff127816 */ /* 0x010fca0000000012 */
[----:B0-----:R-:W-:Y:S02]  /*0d50*/  FMUL.FTZ R18, R18, R25 ;  /* 0x0000001912127220 */ /* 0x001fe40000410000 */
[----:B------:R-:W4:Y:S02]  /*0d60*/  LDG.E.U16.CONSTANT R25, [R16.64+0x1000] ;  /* 0x0010000410197981 */ /* 0x000f24000c1e9500 */
[----:B------:R-:W-:Y:S01]  /*0d70*/  FFMA.FTZ R18, R11, R18, R28 ;  /* 0x000000120b127223 */ /* 0x000fe2000001001c */
[----:B--2---:R-:W-:-:S05]  /*0d80*/  PRMT R19, RZ, 0x5410, R19 ;  /* 0x00005410ff137816 */ /* 0x004fca0000000013 */
[----:B-1----:R-:W-:Y:S01]  /*0d90*/  FMUL.FTZ R26, R19, R26 ;  /* 0x0000001a131a7220 */ /* 0x002fe20000410000 */
[----:B------:R-:W-:-:S04]  /*0da0*/  IADD3 R19, R10, 0x600, RZ ;  /* 0x000006000a137810 */ /* 0x000fc80007ffe0ff */
[----:B------:R-:W-:Y:S01]  /*0db0*/  IADD3 R28, P2, R19, R9, RZ ;  /* 0x00000009131c7210 */ /* 0x000fe20007f5e0ff */
[----:B------:R-:W-:-:S03]  /*0dc0*/  FFMA.FTZ R26, R11, R26, R18 ;  /* 0x0000001a0b1a7223 */ /* 0x000fc60000010012 */
[----:B------:R-:W-:Y:S02]  /*0dd0*/  LEA.HI.X.SX32 R19, R19, R6, 0x1, P2 ;  /* 0x0000000613137211 */ /* 0x000fe400010f0eff */
[----:B------:R-:W-:-:S04]  /*0de0*/  LEA R18, P2, R28, c[0x0][0x178], 0x1 ;  /* 0x00005e001c127a11 */ /* 0x000fc800078408ff */
[----:B------:R-:W-:-:S05]  /*0df0*/  LEA.HI.X R19, R28, c[0x0][0x17c], R19, 0x1, P2 ;  /* 0x00005f001c137a11 */ /* 0x000fca00010f0c13 */
[----:B------:R0:W2:Y:S01]  /*0e00*/  LDG.E.U16.CONSTANT R23, [R18.64] ;  /* 0x0000000412177981 */ /* 0x0000a2000c1e9500 */
[----:B---3--:R-:W-:-:S03]  /*0e10*/  PRMT R2, RZ, 0x5410, R2 ;  /* 0x00005410ff027816 */ /* 0x008fc60000000002 */
[----:B------:R0:W3:Y:S02]  /*0e20*/  LDG.E.U16.CONSTANT R22, [R18.64+0x400] ;  /* 0x0004000412167981 */ /* 0x0000e4000c1e9500 */
[----:B------:R-:W-:Y:S02]  /*0e30*/  FMUL.FTZ R27, R2, R27 ;  /* 0x0000001b021b7220 */ /* 0x000fe40000410000 */
[----:B------:R0:W3:Y:S02]  /*0e40*/  LDG.E.U16.CONSTANT R2, [R18.64+0x200] ;  /* 0x0002000412027981 */ /* 0x0000e4000c1e9500 */
[----:B------:R-:W-:Y:S02]  /*0e50*/  FFMA.FTZ R26, R11, R27, R26 ;  /* 0x0000001b0b1a7223 */ /* 0x000fe4000001001a */
[----:B------:R-:W1:Y:S01]  /*0e60*/  LDS R27, [R12+0x14] ;  /* 0x000014000c1b7984 */ /* 0x000e620000000800 */
[----:B-----5:R-:W-:-:S05]  /*0e70*/  PRMT R24, RZ, 0x5410, R24 ;  /* 0x00005410ff187816 */ /* 0x020fca0000000018 */
[----:B-1----:R-:W-:Y:S02]  /*0e80*/  FMUL.FTZ R24, R24, R27 ;  /* 0x0000001b18187220 */ /* 0x002fe40000410000 */
[----:B------:R-:W1:Y:S02]  /*0e90*/  LDS R27, [R12+0x18] ;  /* 0x000018000c1b7984 */ /* 0x000e640000000800 */
[----:B------:R-:W-:Y:S02]  /*0ea0*/  FFMA.FTZ R28, R11, R24, R26 ;  /* 0x000000180b1c7223 */ /* 0x000fe4000001001a */
[----:B------:R-:W5:Y:S04]  /*0eb0*/  LDS R26, [R12+0x1c] ;  /* 0x00001c000c1a7984 */ /* 0x000f680000000800 */
[----:B------:R-:W3:Y:S01]  /*0ec0*/  LDG.E.U16.CONSTANT R24, [R16.64+0x1800] ;  /* 0x0018000410187981 */ /* 0x000ee2000c1e9500 */
[----:B----4-:R-:W-:-:S05]  /*0ed0*/  PRMT R25, RZ, 0x5410, R25 ;  /* 0x00005410ff197816 */ /* 0x010fca0000000019 */
[----:B-1----:R-:W-:Y:S02]  /*0ee0*/  FMUL.FTZ R27, R25, R27 ;  /* 0x0000001b191b7220 */ /* 0x002fe40000410000 */
[----:B------:R-:W1:Y:S01]  /*0ef0*/  LDS R25, [R12+0x20] ;  /* 0x000020000c197984 */ /* 0x000e620000000800 */
[----:B0-----:R-:W-:Y:S01]  /*0f00*/  IADD3 R18, R10, 0xa00, RZ ;  /* 0x00000a000a127810 */ /* 0x001fe20007ffe0ff */
[----:B------:R-:W-:-:S03]  /*0f10*/  FFMA.FTZ R28, R11, R27, R28 ;  /* 0x0000001b0b1c7223 */ /* 0x000fc6000001001c */
[----:B------:R-:W-:Y:S02]  /*0f20*/  IADD3 R19, P2, R18, R9, RZ ;  /* 0x0000000912137210 */ /* 0x000fe40007f5e0ff */
[----:B--2---:R-:W-:-:S05]  /*0f30*/  PRMT R23, RZ, 0x5410, R23 ;  /* 0x00005410ff177816 */ /* 0x004fca0000000017 */
[----:B-----5:R-:W-:-:S04]  /*0f40*/  FMUL.FTZ R26, R23, R26 ;  /* 0x0000001a171a7220 */ /* 0x020fc80000410000 */
[----:B------:R-:W-:Y:S01]  /*0f50*/  FFMA.FTZ R26, R11, R26, R28 ;  /* 0x0000001a0b1a7223 */ /* 0x000fe2000001001c */
[----:B------:R-:W-:Y:S02]  /*0f60*/  LEA.HI.X.SX32 R28, R18, R6, 0x1, P2 ;  /* 0x00000006121c7211 */ /* 0x000fe400010f0eff */
[----:B------:R-:W-:-:S04]  /*0f70*/  LEA R18, P2, R19, c[0x0][0x178], 0x1 ;  /* 0x00005e0013127a11 */ /* 0x000fc800078408ff */
[----:B------:R-:W-:Y:S02]  /*0f80*/  LEA.HI.X R19, R19, c[0x0][0x17c], R28, 0x1, P2 ;  /* 0x00005f0013137a11 */ /* 0x000fe400010f0c1c */
[----:B---3--:R-:W-:-:S03]  /*0f90*/  PRMT R2, RZ, 0x5410, R2 ;  /* 0x00005410ff027816 */ /* 0x008fc60000000002 */
[----:B------:R0:W2:Y:S02]  /*0fa0*/  LDG.E.U16.CONSTANT R23, [R18.64] ;  /* 0x0000000412177981 */ /* 0x0000a4000c1e9500 */
[----:B-1----:R-:W-:Y:S02]  /*0fb0*/  FMUL.FTZ R27, R2, R25 ;  /* 0x00000019021b7220 */ /* 0x002fe40000410000 */
[----:B------:R0:W3:Y:S04]  /*0fc0*/  LDG.E.U16.CONSTANT R2, [R18.64+0x200] ;  /* 0x0002000412027981 */ /* 0x0000e8000c1e9500 */
[----:B------:R0:W4:Y:S01]  /*0fd0*/  LDG.E.U16.CONSTANT R25, [R18.64+0x400] ;  /* 0x0004000412197981 */ /* 0x000122000c1e9500 */
[----:B------:R-:W-:-:S03]  /*0fe0*/  FFMA.FTZ R26, R11, R27, R26 ;  /* 0x0000001b0b1a7223 */ /* 0x000fc6000001001a */
[----:B------:R-:W1:Y:S01]  /*0ff0*/  LDS R27, [R12+0x24] ;  /* 0x000024000c1b7984 */ /* 0x000e620000000800 */
[----:B------:R-:W-:-:S03]  /*1000*/  PRMT R22, RZ, 0x5410, R22 ;  /* 0x00005410ff167816 */ /* 0x000fc60000000016 */
[----:B0-----:R-:W-:Y:S02]  /*1010*/  LDS R18, [R12+0x34] ;  /* 0x000034000c127984 */ /* 0x001fe40000000800 */
[----:B-1----:R-:W-:Y:S02]  /*1020*/  FMUL.FTZ R22, R22, R27 ;  /* 0x0000001b16167220 */ /* 0x002fe40000410000 */
[----:B------:R-:W0:Y:S02]  /*1030*/  LDS R27, [R12+0x28] ;  /* 0x000028000c1b7984 */ /* 0x000e240000000800 */
[----:B------:R-:W-:Y:S02]  /*1040*/  FFMA.FTZ R26, R11, R22, R26 ;  /* 0x000000160b1a7223 */ /* 0x000fe4000001001a */
[----:B------:R-:W1:Y:S01]  /*1050*/  LDS R22, [R12+0x2c] ;  /* 0x00002c000c167984 */ /* 0x000e620000000800 */
[----:B------:R-:W-:-:S05]  /*1060*/  PRMT R24, RZ, 0x5410, R24 ;  /* 0x00005410ff187816 */ /* 0x000fca0000000018 */
[----:B0-----:R-:W-:Y:S02]  /*1070*/  FMUL.FTZ R27, R24, R27 ;  /* 0x0000001b181b7220 */ /* 0x001fe40000410000 */
[----:B------:R0:W5:Y:S01]  /*1080*/  LDS R24, [R12+0x30] ;  /* 0x000030000c187984 */ /* 0x0001620000000800 */
[----:B------:R-:W-:Y:S01]  /*1090*/  IADD3 R20, R20, -0x10, RZ ;  /* 0xfffffff014147810 */ /* 0x000fe20007ffe0ff */
[----:B------:R-:W-:-:S03]  /*10a0*/  FFMA.FTZ R26, R11, R27, R26 ;  /* 0x0000001b0b1a7223 */ /* 0x000fc6000001001a */
[----:B------:R-:W-:Y:S02]  /*10b0*/  ISETP.GT.AND P2, PT, R20, 0xc, PT ;  /* 0x0000000c1400780c */ /* 0x000fe40003f44270 */
[----:B------:R-:W-:Y:S02]  /*10c0*/  IADD3 R16, P3, R16, 0x2000, RZ ;  /* 0x0000200010107810 */ /* 0x000fe40007f7e0ff */
[----:B------:R-:W-:Y:S02]  /*10d0*/  IADD3 R0, R0, 0x10, RZ ;  /* 0x0000001000007810 */ /* 0x000fe40007ffe0ff */
[----:B------:R-:W-:Y:S01]  /*10e0*/  IADD3 R10, R10, 0x1000, RZ ;  /* 0x000010000a0a7810 */ /* 0x000fe20007ffe0ff */
[----:B------:R-:W-:Y:S01]  /*10f0*/  IMAD.X R17, RZ, RZ, R17, P3 ;  /* 0x000000ffff117224 */ /* 0x000fe200018e0611 */
[----:B0-----:R-:W-:Y:S02]  /*1100*/  IADD3 R12, R12, 0x40, RZ ;  /* 0x000000400c0c7810 */ /* 0x001fe40007ffe0ff */
[----:B--2---:R-:W-:-:S02]  /*1110*/  PRMT R23, RZ, 0x5410, R23 ;  /* 0x00005410ff177816 */ /* 0x004fc40000000017 */
[----:B---3--:R-:W-:-:S03]  /*1120*/  PRMT R19, RZ, 0x5410, R2 ;  /* 0x00005410ff137816 */ /* 0x008fc60000000002 */
[----:B-1----:R-:W-:Y:S01]  /*1130*/  FMUL.FTZ R22, R23, R22 ;  /* 0x0000001617167220 */ /* 0x002fe20000410000 */
[----:B----4-:R-:W-:-:S03]  /*1140*/  PRMT R25, RZ, 0x5410, R25 ;  /* 0x00005410ff197816 */ /* 0x010fc60000000019 */
[----:B------:R-:W-:Y:S02]  /*1150*/  FFMA.FTZ R22, R11, R22, R26 ;  /* 0x000000160b167223 */ /* 0x000fe4000001001a */
[----:B-----5:R-:W-:Y:S02]  /*1160*/  FMUL.FTZ R19, R19, R24 ;  /* 0x0000001813137220 */ /* 0x020fe40000410000 */
[----:B------:R-:W-:Y:S02]  /*1170*/  FMUL.FTZ R18, R25, R18 ;  /* 0x0000001219127220 */ /* 0x000fe40000410000 */
[----:B------:R-:W-:-:S04]  /*1180*/  FFMA.FTZ R22, R11, R19, R22 ;  /* 0x000000130b167223 */ /* 0x000fc80000010016 */
[----:B------:R-:W-:Y:S01]  /*1190*/  FFMA.FTZ R2, R11, R18, R22 ;  /* 0x000000120b027223 */ /* 0x000fe20000010016 */
[----:B------:R-:W-:Y:S05]  /*11a0*/  @P2 BRA `(.L_x_16857) ;  /* 0xfffff94000002947 */ /* 0x000fea000383ffff */
.L_x_16856:
[----:B------:R-:W-:-:S13]  /*11b0*/  ISETP.GT.AND P2, PT, R20, 0x4, PT ;  /* 0x000000041400780c */ /* 0x000fda0003f44270 */
[----:B------:R-:W-:Y:S05]  /*11c0*/  @!P2 BRA `(.L_x_16858) ;  /* 0x000003900000a947 */ /* 0x000fea0003800000 */
[----:B------:R-:W-:Y:S01]  /*11d0*/  IADD3 R18, R10, -0x200, RZ ;  /* 0xfffffe000a127810 */ /* 0x000fe20007ffe0ff */
[----:B-1----:R-:W2:Y:S03]  /*11e0*/  LDG.E.U16.CONSTANT R23, [R16.64] ;  /* 0x0000000410177981 */ /* 0x002ea6000c1e9500 */
[C---:B------:R-:W-:Y:S01]  /*11f0*/  IADD3 R19, P0, R18.reuse, R9, RZ ;  /* 0x0000000912137210 */ /* 0x040fe20007f1e0ff */
[----:B------:R-:W1:Y:S03]  /*1200*/  LDS R26, [R12+-0x8] ;  /* 0xfffff8000c1a7984 */ /* 0x000e660000000800 */
[----:B------:R-:W-:Y:S01]  /*1210*/  LEA.HI.X.SX32 R22, R18, R6, 0x1, P0 ;  /* 0x0000000612167211 */ /* 0x000fe200000f0eff */
[----:B------:R-:W3:Y:S01]  /*1220*/  LDS R25, [R12+-0x4] ;  /* 0xfffffc000c197984 */ /* 0x000ee20000000800 */
[----:B------:R-:W-:-:S02]  /*1230*/  LEA R18, P0, R19, c[0x0][0x178], 0x1 ;  /* 0x00005e0013127a11 */ /* 0x000fc400078008ff */
[----:B------:R-:W-:Y:S01]  /*1240*/  IADD3 R27, R10, 0x200, RZ ;  /* 0x000002000a1b7810 */ /* 0x000fe20007ffe0ff */
[----:B------:R-:W-:Y:S01]  /*1250*/  LDS R28, [R12+0x4] ;  /* 0x000004000c1c7984 */ /* 0x000fe20000000800 */
[----:B------:R-:W-:-:S05]  /*1260*/  LEA.HI.X R19, R19, c[0x0][0x17c], R22, 0x1, P0 ;  /* 0x00005f0013137a11 */ /* 0x000fca00000f0c16 */
[----:B------:R-:W4:Y:S04]  /*1270*/  LDG.E.U16.CONSTANT R24, [R18.64] ;  /* 0x0000000412187981 */ /* 0x000f28000c1e9500 */
[----:B------:R5:W3:Y:S01]  /*1280*/  LDG.E.U16.CONSTANT R22, [R18.64+0x200] ;  /* 0x0002000412167981 */ /* 0x000ae2000c1e9500 */
[----:B--2---:R-:W-:-:S05]  /*1290*/  PRMT R23, RZ, 0x5410, R23 ;  /* 0x00005410ff177816 */ /* 0x004fca0000000017 */
[----:B-1----:R-:W-:Y:S02]  /*12a0*/  FMUL.FTZ R26, R23, R26 ;  /* 0x0000001a171a7220 */ /* 0x002fe40000410000 */
[----:B------:R5:W2:Y:S02]  /*12b0*/  LDG.E.U16.CONSTANT R23, [R18.64+0x400] ;  /* 0x0004000412177981 */ /* 0x000aa4000c1e9500 */
[----:B0-----:R-:W-:Y:S02]  /*12c0*/  FFMA.FTZ R26, R11, R26, R2 ;  /* 0x0000001a0b1a7223 */ /* 0x001fe40000010002 */
[----:B------:R0:W2:Y:S01]  /*12d0*/  LDG.E.U16.CONSTANT R2, [R16.64+0x800] ;  /* 0x0008000410027981 */ /* 0x0000a2000c1e9500 */
[----:B----4-:R-:W-:-:S05]  /*12e0*/  PRMT R24, RZ, 0x5410, R24 ;  /* 0x00005410ff187816 */ /* 0x010fca0000000018 */
[----:B---3--:R-:W-:Y:S02]  /*12f0*/  FMUL.FTZ R24, R24, R25 ;  /* 0x0000001918187220 */ /* 0x008fe40000410000 */
[----:B------:R-:W1:Y:S02]  /*1300*/  LDS R25, [R12] ;  /* 0x000000000c197984 */ /* 0x000e640000000800 */
[----:B------:R-:W-:Y:S01]  /*1310*/  FFMA.FTZ R26, R11, R24, R26 ;  /* 0x000000180b1a7223 */ /* 0x000fe2000001001a */
[----:B------:R-:W-:-:S04]  /*1320*/  IADD3 R24, P0, R27, R9, RZ ;  /* 0x000000091b187210 */ /* 0x000fc80007f1e0ff */
[----:B------:R-:W-:Y:S02]  /*1330*/  LEA.HI.X.SX32 R27, R27, R6, 0x1, P0 ;  /* 0x000000061b1b7211 */ /* 0x000fe400000f0eff */
[----:B-----5:R-:W-:-:S04]  /*1340*/  LEA R18, P0, R24, c[0x0][0x178], 0x1 ;  /* 0x00005e0018127a11 */ /* 0x020fc800078008ff */
[----:B------:R-:W-:Y:S02]  /*1350*/  LEA.HI.X R19, R24, c[0x0][0x17c], R27, 0x1, P0 ;  /* 0x00005f0018137a11 */ /* 0x000fe400000f0c1b */
[----:B------:R-:W-:-:S03]  /*1360*/  PRMT R22, RZ, 0x5410, R22 ;  /* 0x00005410ff167816 */ /* 0x000fc60000000016 */
[----:B------:R-:W3:Y:S02]  /*1370*/  LDG.E.U16.CONSTANT R24, [R18.64] ;  /* 0x0000000412187981 */ /* 0x000ee4000c1e9500 */
[----:B-1----:R-:W-:Y:S02]  /*1380*/  FMUL.FTZ R27, R22, R25 ;  /* 0x00000019161b7220 */ /* 0x002fe40000410000 */
[----:B------:R-:W4:Y:S04]  /*1390*/  LDG.E.U16.CONSTANT R22, [R18.64+0x200] ;  /* 0x0002000412167981 */ /* 0x000f28000c1e9500 */
[----:B------:R4:W5:Y:S01]  /*13a0*/  LDG.E.U16.CONSTANT R25, [R18.64+0x400] ;  /* 0x0004000412197981 */ /* 0x000962000c1e9500 */
[----:B------:R-:W-:Y:S01]  /*13b0*/  FFMA.FTZ R26, R11, R27, R26 ;  /* 0x0000001b0b1a7223 */ /* 0x000fe2000001001a */
[----:B0-----:R-:W-:-:S02]  /*13c0*/  IADD3 R16, P2, R16, 0x1000, RZ ;  /* 0x0000100010107810 */ /* 0x001fc40007f5e0ff */
[----:B------:R-:W0:Y:S01]  /*13d0*/  LDS R27, [R12+0x8] ;  /* 0x000008000c1b7984 */ /* 0x000e220000000800 */
[----:B------:R-:W-:Y:S02]  /*13e0*/  PLOP3.LUT P0, PT, PT, PT, PT, 0x8, 0x0 ;  /* 0x000000000000781c */ /* 0x000fe40003f0e170 */
[----:B------:R-:W-:Y:S01]  /*13f0*/  IADD3 R0, R0, 0x8, RZ ;  /* 0x0000000800007810 */ /* 0x000fe20007ffe0ff */
[----:B------:R-:W-:Y:S01]  /*1400*/  IMAD.X R17, RZ, RZ, R17, P2 ;  /* 0x000000ffff117224 */ /* 0x000fe200010e0611 */
[----:B------:R-:W-:Y:S02]  /*1410*/  IADD3 R20, R20, -0x8, RZ ;  /* 0xfffffff814147810 */ /* 0x000fe40007ffe0ff */
[----:B------:R-:W-:Y:S02]  /*1420*/  IADD3 R10, R10, 0x800, RZ ;  /* 0x000008000a0a7810 */ /* 0x000fe40007ffe0ff */
[----:B--2---:R-:W-:Y:S02]  /*1430*/  PRMT R23, RZ, 0x5410, R23 ;  /* 0x00005410ff177816 */ /* 0x004fe40000000017 */
[----:B------:R-:W-:-:S03]  /*1440*/  PRMT R2, RZ, 0x5410, R2 ;  /* 0x00005410ff027816 */ /* 0x000fc60000000002 */
[----:B------:R-:W-:-:S04]  /*1450*/  FMUL.FTZ R23, R23, R28 ;  /* 0x0000001c17177220 */ /* 0x000fc80000410000 */
[----:B------:R-:W-:Y:S02]  /*1460*/  FFMA.FTZ R28, R11, R23, R26 ;  /* 0x000000170b1c7223 */ /* 0x000fe4000001001a */
[----:B------:R-:W1:Y:S01]  /*1470*/  LDS R23, [R12+0xc] ;  /* 0x00000c000c177984 */ /* 0x000e620000000800 */
[----:B0-----:R-:W-:-:S03]  /*1480*/  FMUL.FTZ R27, R2, R27 ;  /* 0x0000001b021b7220 */ /* 0x001fc60000410000 */
[----:B------:R-:W0:Y:S01]  /*1490*/  LDS R26, [R12+0x10] ;  /* 0x000010000c1a7984 */ /* 0x000e220000000800 */
[----:B------:R-:W-:-:S03]  /*14a0*/  FFMA.FTZ R28, R11, R27, R28 ;  /* 0x0000001b0b1c7223 */ /* 0x000fc6000001001c */
[----:B------:R2:W0:Y:S02]  /*14b0*/  LDS R2, [R12+0x14] ;  /* 0x000014000c027984 */ /* 0x0004240000000800 */
[----:B--2---:R-:W-:Y:S02]  /*14c0*/  IADD3 R12, R12, 0x20, RZ ;  /* 0x000000200c0c7810 */ /* 0x004fe40007ffe0ff */
[----:B---3--:R-:W-:-:S05]  /*14d0*/  PRMT R24, RZ, 0x5410, R24 ;  /* 0x00005410ff187816 */ /* 0x008fca0000000018 */
[----:B-1----:R-:W-:-:S04]  /*14e0*/  FMUL.FTZ R23, R24, R23 ;  /* 0x0000001718177220 */ /* 0x002fc80000410000 */
[----:B------:R-:W-:Y:S01]  /*14f0*/  FFMA.FTZ R28, R11, R23, R28 ;  /* 0x000000170b1c7223 */ /* 0x000fe2000001001c */
[----:B----4-:R-:W-:Y:S02]  /*1500*/  PRMT R19, RZ, 0x5410, R22 ;  /* 0x00005410ff137816 */ /* 0x010fe40000000016 */
[----:B-----5:R-:W-:-:S03]  /*1510*/  PRMT R25, RZ, 0x5410, R25 ;  /* 0x00005410ff197816 */ /* 0x020fc60000000019 */
[----:B0-----:R-:W-:Y:S02]  /*1520*/  FMUL.FTZ R19, R19, R26 ;  /* 0x0000001a13137220 */ /* 0x001fe40000410000 */
[----:B------:R-:W-:Y:S02]  /*1530*/  FMUL.FTZ R2, R25, R2 ;  /* 0x0000000219027220 */ /* 0x000fe40000410000 */
[----:B------:R-:W-:-:S04]  /*1540*/  FFMA.FTZ R28, R11, R19, R28 ;  /* 0x000000130b1c7223 */ /* 0x000fc8000001001c */
[----:B------:R-:W-:Y:S02]  /*1550*/  FFMA.FTZ R2, R11, R2, R28 ;  /* 0x000000020b027223 */ /* 0x000fe4000001001c */
.L_x_16858:
[----:B------:R-:W-:-:S13]  /*1560*/  ISETP.NE.OR P0, PT, R20, RZ, P0 ;  /* 0x000000ff1400720c */ /* 0x000fda0000705670 */
[----:B------:R-:W-:Y:S05]  /*1570*/  @!P0 BRA `(.L_x_16854) ;  /* 0x0000021000008947 */ /* 0x000fea0003800000 */
.L_x_16855:
[----:B------:R2:W3:Y:S01]  /*1580*/  LDG.E.U16.CONSTANT R26, [R16.64] ;  /* 0x00000004101a7981 */ /* 0x0004e2000c1e9500 */
[----:B------:R-:W-:-:S03]  /*1590*/  IADD3 R18, R10, -0x200, RZ ;  /* 0xfffffe000a127810 */ /* 0x000fc60007ffe0ff */
[----:B------:R-:W4:Y:S01]  /*15a0*/  LDS R27, [R12+-0x8] ;  /* 0xfffff8000c1b7984 */ /* 0x000f220000000800 */
[----:B------:R-:W-:-:S03]  /*15b0*/  IADD3 R19, P0, R18, R9, RZ ;  /* 0x0000000912137210 */ /* 0x000fc60007f1e0ff */
[----:B------:R-:W5:Y:S01]  /*15c0*/  LDS R25, [R12+-0x4] ;  /* 0xfffffc000c197984 */ /* 0x000f620000000800 */
[----:B------:R-:W-:Y:S02]  /*15d0*/  LEA.HI.X.SX32 R22, R18, R6, 0x1, P0 ;  /* 0x0000000612167211 */ /* 0x000fe400000f0eff */
[----:B------:R-:W-:-:S04]  /*15e0*/  LEA R18, P0, R19, c[0x0][0x178], 0x1 ;  /* 0x00005e0013127a11 */ /* 0x000fc800078008ff */
[----:B------:R-:W-:-:S05]  /*15f0*/  LEA.HI.X R19, R19, c[0x0][0x17c], R22, 0x1, P0 ;  /* 0x00005f0013137a11 */ /* 0x000fca00000f0c16 */
[----:B-1----:R-:W5:Y:S04]  /*1600*/  LDG.E.U16.CONSTANT R23, [R18.64] ;  /* 0x0000000412177981 */ /* 0x002f68000c1e9500 */
[----:B------:R-:W5:Y:S04]  /*1610*/  LDG.E.U16.CONSTANT R22, [R18.64+0x200] ;  /* 0x0002000412167981 */ /* 0x000f68000c1e9500 */
[----:B------:R-:W5:Y:S01]  /*1620*/  LDG.E.U16.CONSTANT R24, [R18.64+0x400] ;  /* 0x0004000412187981 */ /* 0x000f62000c1e9500 */
[----:B------:R-:W-:Y:S02]  /*1630*/  IADD3 R20, R20, -0x4, RZ ;  /* 0xfffffffc14147810 */ /* 0x000fe40007ffe0ff */
[----:B--2---:R-:W-:-:S02]  /*1640*/  IADD3 R16, P2, R16, 0x800, RZ ;  /* 0x0000080010107810 */ /* 0x004fc40007f5e0ff */
[----:B------:R-:W-:Y:S02]  /*1650*/  ISETP.NE.AND P0, PT, R20, RZ, PT ;  /* 0x000000ff1400720c */ /* 0x000fe40003f05270 */
[----:B------:R-:W-:Y:S01]  /*1660*/  IADD3 R0, R0, 0x4, RZ ;  /* 0x0000000400007810 */ /* 0x000fe20007ffe0ff */
[----:B------:R-:W-:Y:S01]  /*1670*/  IMAD.X R17, RZ, RZ, R17, P2 ;  /* 0x000000ffff117224 */ /* 0x000fe200010e0611 */
[----:B------:R-:W-:Y:S02]  /*1680*/  IADD3 R10, R10, 0x400, RZ ;  /* 0x000004000a0a7810 */ /* 0x000fe40007ffe0ff */
[----:B---3--:R-:W-:-:S05]  /*1690*/  PRMT R26, RZ, 0x5410, R26 ;  /* 0x00005410ff1a7816 */ /* 0x008fca000000001a */
[----:B----4-:R-:W-:Y:S02]  /*16a0*/  FMUL.FTZ R28, R26, R27 ;  /* 0x0000001b1a1c7220 */ /* 0x010fe40000410000 */
[----:B------:R-:W1:Y:S02]  /*16b0*/  LDS R27, [R12] ;  /* 0x000000000c1b7984 */ /* 0x000e640000000800 */
[----:B0-----:R-:W-:Y:S02]  /*16c0*/  FFMA.FTZ R28, R28, R11, R2 ;  /* 0x0000000b1c1c7223 */ /* 0x001fe40000010002 */
[----:B------:R0:W2:Y:S02]  /*16d0*/  LDS R26, [R12+0x4] ;  /* 0x000004000c1a7984 */ /* 0x0000a40000000800 */
[----:B0-----:R-:W-:Y:S02]  /*16e0*/  IADD3 R12, R12, 0x10, RZ ;  /* 0x000000100c0c7810 */ /* 0x001fe40007ffe0ff */
[----:B-----5:R-:W-:-:S02]  /*16f0*/  PRMT R2, RZ, 0x5410, R23 ;  /* 0x00005410ff027816 */ /* 0x020fc40000000017 */
[----:B------:R-:W-:-:S03]  /*1700*/  PRMT R22, RZ, 0x5410, R22 ;  /* 0x00005410ff167816 */ /* 0x000fc60000000016 */
[----:B------:R-:W-:Y:S01]  /*1710*/  FMUL.FTZ R25, R25, R2 ;  /* 0x0000000219197220 */ /* 0x000fe20000410000 */
[----:B------:R-:W-:-:S03]  /*1720*/  PRMT R19, RZ, 0x5410, R24 ;  /* 0x00005410ff137816 */ /* 0x000fc60000000018 */
[----:B------:R-:W-:Y:S02]  /*1730*/  FFMA.FTZ R28, R25, R11, R28 ;  /* 0x0000000b191c7223 */ /* 0x000fe4000001001c */
[----:B-1----:R-:W-:Y:S02]  /*1740*/  FMUL.FTZ R27, R27, R22 ;  /* 0x000000161b1b7220 */ /* 0x002fe40000410000 */
[----:B--2---:R-:W-:Y:S02]  /*1750*/  FMUL.FTZ R26, R26, R19 ;  /* 0x000000131a1a7220 */ /* 0x004fe40000410000 */
[----:B------:R-:W-:-:S04]  /*1760*/  FFMA.FTZ R28, R27, R11, R28 ;  /* 0x0000000b1b1c7223 */ /* 0x000fc8000001001c */
[----:B------:R-:W-:Y:S01]  /*1770*/  FFMA.FTZ R2, R26, R11, R28 ;  /* 0x0000000b1a027223 */ /* 0x000fe2000001001c */
[----:B------:R-:W-:Y:S05]  /*1780*/  @P0 BRA `(.L_x_16855) ;  /* 0xfffffdf000000947 */ /* 0x000fea000383ffff */
.L_x_16854:
[----:B------:R-:W-:-:S13]  /*1790*/  ISETP.NE.AND P0, PT, R5, RZ, PT ;  /* 0x000000ff0500720c */ /* 0x000fda0003f05270 */
[----:B------:R-:W-:Y:S05]  /*17a0*/  @!P0 BRA `(.L_x_16859) ;  /* 0x0000018000008947 */ /* 0x000fea0003800000 */
[----:B------:R-:W-:-:S05]  /*17b0*/  IMAD R10, R0, 0x100, R21 ;  /* 0x00000100000a7824 */ /* 0x000fca00078e0215 */
[----:B------:R-:W-:-:S04]  /*17c0*/  IADD3 R12, P0, R10, R9, RZ ;  /* 0x000000090a0c7210 */ /* 0x000fc80007f1e0ff */
[----:B------:R-:W-:Y:S02]  /*17d0*/  LEA.HI.X.SX32 R17, R10, R6, 0x1, P0 ;  /* 0x000000060a117211 */ /* 0x000fe400000f0eff */
[----:B------:R-:W-:-:S04]  /*17e0*/  LEA R16, P0, R12, c[0x0][0x178], 0x1 ;  /* 0x00005e000c107a11 */ /* 0x000fc800078008ff */
[----:B------:R-:W-:-:S05]  /*17f0*/  LEA.HI.X R17, R12, c[0x0][0x17c], R17, 0x1, P0 ;  /* 0x00005f000c117a11 */ /* 0x000fca00000f0c11 */
[----:B------:R-:W2:Y:S01]  /*1800*/  LDG.E.U16.CONSTANT R10, [R16.64] ;  /* 0x00000004100a7981 */ /* 0x000ea2000c1e9500 */
[----:B------:R-:W-:Y:S01]  /*1810*/  IMAD R12, R0, 0x4, R13 ;  /* 0x00000004000c7824 */ /* 0x000fe200078e020d */
[----:B------:R-:W-:-:S04]  /*1820*/  ISETP.NE.AND P0, PT, R5, 0x1, PT ;  /* 0x000000010500780c */ /* 0x000fc80003f05270 */
[----:B------:R-:W3:Y:S01]  /*1830*/  LDS R19, [R12] ;  /* 0x000000000c137984 */ /* 0x000ee20000000800 */
[----:B--2---:R-:W-:-:S05]  /*1840*/  PRMT R10, RZ, 0x5410, R10 ;  /* 0x00005410ff0a7816 */ /* 0x004fca000000000a */
[----:B---3--:R-:W-:-:S04]  /*1850*/  FMUL.FTZ R10, R10, R19 ;  /* 0x000000130a0a7220 */ /* 0x008fc80000410000 */
[----:B0-----:R-:W-:Y:S01]  /*1860*/  FFMA.FTZ R2, R10, R11, R2 ;  /* 0x0000000b0a027223 */ /* 0x001fe20000010002 */
[----:B------:R-:W-:Y:S05]  /*1870*/  @!P0 BRA `(.L_x_16859) ;  /* 0x000000b000008947 */ /* 0x000fea0003800000 */
[----:B------:R-:W-:Y:S01]  /*1880*/  ISETP.NE.AND P0, PT, R5, 0x2, PT ;  /* 0x000000020500780c */ /* 0x000fe20003f05270 */
[----:B------:R-:W2:Y:S04]  /*1890*/  LDG.E.U16.CONSTANT R0, [R16.64+0x200] ;  /* 0x0002000410007981 */ /* 0x000ea8000c1e9500 */
[----:B------:R-:W0:Y:S08]  /*18a0*/  LDS R19, [R12+0x4] ;  /* 0x000004000c137984 */ /* 0x000e300000000800 */
[----:B------:R-:W3:Y:S04]  /*18b0*/  @P0 LDG.E.U16.CONSTANT R10, [R16.64+0x400] ;  /* 0x00040004100a0981 */ /* 0x000ee8000c1e9500 */
[----:B-1----:R-:W1:Y:S01]  /*18c0*/  @P0 LDS R23, [R12+0x8] ;  /* 0x000008000c170984 */ /* 0x002e620000000800 */
[----:B--2---:R-:W-:-:S05]  /*18d0*/  PRMT R0, RZ, 0x5410, R0 ;  /* 0x00005410ff007816 */ /* 0x004fca0000000000 */
[----:B0-----:R-:W-:-:S04]  /*18e0*/  FMUL.FTZ R0, R0, R19 ;  /* 0x0000001300007220 */ /* 0x001fc80000410000 */
[----:B------:R-:W-:Y:S01]  /*18f0*/  FFMA.FTZ R2, R0, R11, R2 ;  /* 0x0000000b00027223 */ /* 0x000fe20000010002 */
[----:B---3--:R-:W-:-:S05]  /*1900*/  @P0 PRMT R10, RZ, 0x5410, R10 ;  /* 0x00005410ff0a0816 */ /* 0x008fca000000000a */
[----:B-1----:R-:W-:-:S04]  /*1910*/  @P0 FMUL.FTZ R10, R10, R23 ;  /* 0x000000170a0a0220 */ /* 0x002fc80000410000 */
[----:B------:R-:W-:-:S03]  /*1920*/  @P0 FFMA.FTZ R2, R10, R11, R2 ;  /* 0x0000000b0a020223 */ /* 0x000fc60000010002 */
.L_x_16859:
[C---:B------:R-:W-:Y:S02]  /*1930*/  IADD3 R0, P0, R21.reuse, R8, RZ ;  /* 0x0000000815007210 */ /* 0x040fe40007f1e0ff */
[----:B------:R-:W-:Y:S02]  /*1940*/  F2FP.BF16.PACK_AB R2, RZ, R2 ;  /* 0x00000002ff02723e */ /* 0x000fe400000010ff */
[C---:B------:R-:W-:Y:S02]  /*1950*/  LEA R16, P2, R0.reuse, c[0x0][0x160], 0x1 ;  /* 0x0000580000107a11 */ /* 0x040fe400078408ff */
[C---:B------:R-:W-:Y:S02]  /*1960*/  LEA.HI.X.SX32 R17, R21.reuse, R7, 0x1, P0 ;  /* 0x0000000715117211 */ /* 0x040fe400000f0eff */
[----:B------:R-:W-:Y:S02]  /*1970*/  ISETP.GE.AND P0, PT, R21, 0x80, PT ;  /* 0x000000801500780c */ /* 0x000fe40003f06270 */
[----:B------:R-:W-:-:S02]  /*1980*/  LEA.HI.X R17, R0, c[0x0][0x164], R17, 0x1, P2 ;  /* 0x0000590000117a11 */ /* 0x000fc400010f0c11 */
[----:B------:R-:W-:-:S03]  /*1990*/  IADD3 R21, R21, 0x80, RZ ;  /* 0x0000008015157810 */ /* 0x000fc60007ffe0ff */
[----:B------:R2:W-:Y:S06]  /*19a0*/  STG.E.U16 [R16.64], R2 ;  /* 0x0000000210007986 */ /* 0x0005ec000c101504 */
[----:B------:R-:W-:Y:S01]  /*19b0*/  @P0 CALL.REL.NOINC `(.L_x_16860) ;  /* 0x0000001000000944 */ /* 0x000fe20003c00000 */
[----:B------:R-:W-:Y:S05]  /*19c0*/  BRA `(.L_x_16861) ;  /* 0xfffff03000007947 */ /* 0x000fea000383ffff */
.L_x_16860:
[----:B------:R-:W-:Y:S05]  /*19d0*/  EXIT ;  /* 0x000000000000794d */ /* 0x000fea0003800000 */
.L_x_16842:
[----:B0-----:R-:W0:Y:S02]  /*19e0*/  S2R R0, SR_TID.X ;  /* 0x0000000000007919 */ /* 0x001e240000002100 */
[----:B0-----:R-:W-:-:S13]  /*19f0*/  ISETP.GT.AND P0, PT, R0, 0xff, PT ;  /* 0x000000ff0000780c */ /* 0x001fda0003f04270 */
[----:B------:R-:W-:Y:S05]  /*1a00*/  @P0 EXIT ;  /* 0x000000000000094d */ /* 0x000fea0003800000 */
[----:B------:R-:W-:Y:S02]  /*1a10*/  IMAD R8, R8, c[0x0][0xc], RZ ;  /* 0x0000030008087a24 */ /* 0x000fe400078e02ff */
[----:B------:R-:W-:Y:S02]  /*1a20*/  IMAD.SHL.U32 R5, R3, 0x100, RZ ;  /* 0x0000010003057824 */ /* 0x000fe400078e00ff */
[----:B------:R-:W-:Y:S02]  /*1a30*/  IMAD.SHL.U32 R8, R8, 0x100, RZ ;  /* 0x0000010008087824 */ /* 0x000fe400078e00ff */
[----:B------:R-:W-:Y:S01]  /*1a40*/  IMAD R2, R5, c[0x0][0x188], RZ ;  /* 0x0000620005027a24 */ /* 0x000fe200078e02ff */
[----:B------:R-:W-:Y:S01]  /*1a50*/  SHF.R.S32.HI R9, RZ, 0x1f, R5 ;  /* 0x0000001fff097819 */ /* 0x000fe20000011405 */
[C---:B------:R-:W-:Y:S01]  /*1a60*/  IMAD R3, R8.reuse, c[0x0][0x188], RZ ;  /* 0x0000620008037a24 */ /* 0x040fe200078e02ff */
[----:B------:R-:W-:-:S04]  /*1a70*/  IADD3 R11, P1, R8, R5, RZ ;  /* 0x00000005080b7210 */ /* 0x000fc80007f3e0ff */
[----:B------:R-:W-:Y:S02]  /*1a80*/  IADD3 R7, P0, R2, R3, RZ ;  /* 0x0000000302077210 */ /* 0x000fe40007f1e0ff */
[----:B------:R-:W-:Y:S02]  /*1a90*/  SHF.R.S32.HI R3, RZ, 0x1f, R3 ;  /* 0x0000001fff037819 */ /* 0x000fe40000011403 */
[----:B------:R-:W-:Y:S02]  /*1aa0*/  LEA.HI.X.SX32 R13, R8, R9, 0x1, P1 ;  /* 0x00000009080d7211 */ /* 0x000fe400008f0eff */
[----:B------:R-:W-:Y:S02]  /*1ab0*/  LEA.HI.X.SX32 R9, R2, R3, 0x1, P0 ;  /* 0x0000000302097211 */ /* 0x000fe400000f0eff */
.L_x_16862:
[----:B0-----:R-:W-:Y:S02]  /*1ac0*/  SHF.R.S32.HI R4, RZ, 0x1f, R0 ;  /* 0x0000001fff047819 */ /* 0x001fe40000011400 */
[----:B------:R-:W-:-:S05]  /*1ad0*/  IADD3 R3, P0, R0, R7, RZ ;  /* 0x0000000700037210 */ /* 0x000fca0007f1e0ff */
[----:B------:R-:W-:Y:S01]  /*1ae0*/  IMAD.X R6, R4, 0x1, R9, P0 ;  /* 0x0000000104067824 */ /* 0x000fe200000e0609 */
[----:B------:R-:W-:-:S04]  /*1af0*/  LEA R2, P0, R3, c[0x0][0x178], 0x1 ;  /* 0x00005e0003027a11 */ /* 0x000fc800078008ff */
[----:B------:R-:W-:-:S06]  /*1b00*/  LEA.HI.X R3, R3, c[0x0][0x17c], R6, 0x1, P0 ;  /* 0x00005f0003037a11 */ /* 0x000fcc00000f0c06 */
[----:B------:R-:W2:Y:S01]  /*1b10*/  LDG.E.U16.CONSTANT R3, [R2.64] ;  /* 0x0000000402037981 */ /* 0x000ea2000c1e9500 */
[C---:B------:R-:W-:Y:S02]  /*1b20*/  IADD3 R5, P0, R0.reuse, R11, RZ ;  /* 0x0000000b00057210 */ /* 0x040fe40007f1e0ff */
[----:B------:R-:W-:-:S03]  /*1b30*/  IADD3 R0, R0, c[0x0][0x0], RZ ;  /* 0x0000000000007a10 */ /* 0x000fc60007ffe0ff */
[----:B------:R-:W-:Y:S01]  /*1b40*/  IMAD.X R6, R4, 0x1, R13, P0 ;  /* 0x0000000104067824 */ /* 0x000fe200000e060d */
[----:B------:R-:W-:-:S04]  /*1b50*/  LEA R4, P0, R5, c[0x0][0x160], 0x1 ;  /* 0x0000580005047a11 */ /* 0x000fc800078008ff */
[----:B------:R-:W-:Y:S02]  /*1b60*/  LEA.HI.X R5, R5, c[0x0][0x164], R6, 0x1, P0 ;  /* 0x0000590005057a11 */ /* 0x000fe400000f0c06 */
[----:B------:R-:W-:-:S03]  /*1b70*/  ISETP.GE.AND P0, PT, R0, 0x100, PT ;  /* 0x000001000000780c */ /* 0x000fc60003f06270 */
[----:B--2---:R0:W-:Y:S10]  /*1b80*/  STG.E.U16 [R4.64], R3 ;  /* 0x0000000304007986 */ /* 0x0041f4000c101504 */
[----:B------:R-:W-:Y:S05]  /*1b90*/  @!P0 BRA `(.L_x_16862) ;  /* 0xffffff2000008947 */ /* 0x000fea000383ffff */
[----:B------:R-:W-:Y:S05]  /*1ba0*/  EXIT ;  /* 0x000000000000794d */ /* 0x000fea0003800000 */
.L_x_16863:
        /* <DEDUP_REMOVED lines=13> */
.L_x_25462:


//--------------------- .text._ZN4vllm25paged_attention_v2_kernelI13__nv_bfloat16S1_Li256ELi8ELi128ELNS_18Fp8KVCacheDataTypeE0ELb1ELi512EEEvPfS3_PT_PKS4_PKT0_SA_ifPKiSC_iPKfiiiSE_SE_iiiii --------------------------
	.section	.text._ZN4vllm25paged_attention_v2_kernelI13__nv_bfloat16S1_Li256ELi8ELi128ELNS_18Fp8KVCacheDataTypeE0ELb1ELi512EEEvPfS3_PT_PKS4_PKT0_SA_ifPKiSC_iPKfiiiSE_SE_iiiii,"ax",@progbits
	.sectioninfo	@"SHI_REGISTERS=167"
	.align	128
        .global         _ZN4vllm25paged_attention_v2_kernelI13__nv_bfloat16S1_Li256ELi8ELi128ELNS_18Fp8KVCacheDataTypeE0ELb1ELi512EEEvPfS3_PT_PKS4_PKT0_SA_ifPKiSC_iPKfiiiSE_SE_iiiii
        .type           _ZN4vllm25paged_attention_v2_kernelI13__nv_bfloat16S1_Li256ELi8ELi128ELNS_18Fp8KVCacheDataTypeE0ELb1ELi512EEEvPfS3_PT_PKS4_PKT0_SA_ifPKiSC_iPKfiiiSE_SE_iiiii,@function
        .size           _ZN4vllm25paged_attention_v2_kernelI13__nv_bfloat16S1_Li256ELi8ELi128ELNS_18Fp8KVCacheDataTypeE0ELb1ELi512EEEvPfS3_PT_PKS4_PKT0_SA_ifPKiSC_iPKfiiiSE_SE_iiiii,(.L_x_25012 - _ZN4vllm25paged_attention_v2_kernelI13__nv_bfloat16S1_Li256ELi8ELi128ELNS_18Fp8KVCacheDataTypeE0ELb1ELi512EEEvPfS3_PT_PKS4_PKT0_SA_ifPKiSC_iPKfiiiSE_SE_iiiii)
        .other          _ZN4vllm25paged_attention_v2_kernelI13__nv_bfloat16S1_Li256ELi8ELi128ELNS_18Fp8KVCacheDataTypeE0ELb1ELi512EEEvPfS3_PT_PKS4_PKT0_SA_ifPKiSC_iPKfiiiSE_SE_iiiii,@"STO_CUDA_ENTRY STV_DEFAULT"
_ZN4vllm25paged_attention_v2_kernelI13__nv_bfloat16S1_Li256ELi8ELi128ELNS_18Fp8KVCacheDataTypeE0ELb1ELi512EEEvPfS3_PT_PKS4_PKT0_SA_ifPKiSC_iPKfiiiSE_SE_iiiii:
.text._ZN4vllm25paged_attention_v2_kernelI13__nv_bfloat16S1_Li256ELi8ELi128ELNS_18Fp8KVCacheDataTypeE0ELb1ELi512EEEvPfS3_PT_PKS4_PKT0_SA_ifPKiSC_iPKfiiiSE_SE_iiiii:
        /* <DEDUP_REMOVED lines=20> */
[----:B------:R-:W-:Y:S01]  /*0140*/  USHF.L.U32 UR4, UR4, 0x6, URZ ;  /* 0x0000000604047899 */ /* 0x000fe2000800063f */
[----:B------:R-:W-:Y:S01]  /*0150*/  BSSY B0, `(.L_x_16864) ;  /* 0x0000081000007945 */ /* 0x000fe20003800000 */
[----:B------:R-:W2:Y:S01]  /*0160*/  S2R R23, SR_TID.X ;  /* 0x0000000000177919 */ /* 0x000ea20000002100 */
[----:B-1----:R-:W-:Y:S01]  /*0170*/  IADD3 R4, R0, 0xffffffe, RZ ;  /* 0x0ffffffe00047810 */ /* 0x002fe20007ffe0ff */
[----:B------:R-:W-:-:S03]  /*0180*/  UIADD3 UR6, UR4, 0x40, URZ ;  /* 0x0000004004067890 */ /* 0x000fc6000fffe03f */
        /* <DEDUP_REMOVED lines=38> */
[----:B------:R-:W-:-:S13]  /*03f0*/  ISETP.GT.U32.AND P1, PT, R5, R0, PT ;  /* 0x000000000500720c */ /* 0x000fda0003f24070 */
        /* <DEDUP_REMOVED lines=47> */
.L_x_16868:
        /* <DEDUP_REMOVED lines=11> */
.L_x_16867:
[----:B------:R-:W-:Y:S05]  /*07a0*/  BSYNC B1 ;  /* 0x0000000000017941 */ /* 0x000fea0003800000 */
.L_x_16866:
        /* <DEDUP_REMOVED lines=10> */
.L_x_16869:
        /* <DEDUP_REMOVED lines=17> */
.L_x_16865:
[----:B------:R-:W-:Y:S05]  /*0960*/  BSYNC B0 ;  /* 0x0000000000007941 */ /* 0x000fea0003800000 */
.L_x_16864:
[----:B------:R-:W-:Y:S01]  /*0970*/  IABS R7, c[0x0][0x1e4] ;  /* 0x0000790000077a13 */ /* 0x000fe20000000000 */
[----:B------:R-:W-:Y:S01]  /*0980*/  IMAD R142, R142, c[0x0][0x1a8], RZ ;  /* 0x00006a008e8e7a24 */ /* 0x000fe200078e02ff */
[----:B------:R-:W-:Y:S01]  /*0990*/  IADD3 R0, R149, -0x1, RZ ;  /* 0xffffffff95007810 */ /* 0x000fe20007ffe0ff */
[----:B------:R-:W-:Y:S01]  /*09a0*/  BAR.SYNC.DEFER_BLOCKING 0x0 ;  /* 0x0000000000007b1d */ /* 0x000fe20000010000 */
[----:B------:R-:W-:Y:S01]  /*09b0*/  LEA.HI.SX32 R143, R143, UR4, 0x1b ;  /* 0x000000048f8f7c11 */ /* 0x000fe2000f8fdaff */
[----:B------:R-:W-:Y:S01]  /*09c0*/  IMAD.MOV.U32 R141, RZ, RZ, -0x800001 ;  /* 0xff7fffffff8d7424 */ /* 0x000fe200078e00ff */
[----:B------:R-:W-:-:S02]  /*09d0*/  ISETP.NE.AND P2, PT, RZ, c[0x0][0x1e4], PT ;  /* 0x00007900ff007a0c */ /* 0x000fc40003f45270 */
[----:B------:R-:W-:Y:S01]  /*09e0*/  SHF.R.S32.HI R20, RZ, 0x1f, R142 ;  /* 0x0000001fff147819 */ /* 0x000fe2000001148e */
        /* <DEDUP_REMOVED lines=21> */
[----:B------:R-:W-:Y:S01]  /*0b40*/  ISETP.GE.AND P1, PT, R143, R148, PT ;  /* 0x000000948f00720c */ /* 0x000fe20003f26270 */
[----:B------:R-:W-:Y:S01]  /*0b50*/  @P4 IMAD R0, R17, c[0x0][0x1d8], R8 ;  /* 0x0000760011004a24 */ /* 0x000fe200078e0208 */
[----:B------:R-:W-:Y:S01]  /*0b60*/  ISETP.GE.U32.AND P0, PT, R2, R7, PT ;  /* 0x000000070200720c */ /* 0x000fe20003f06070 */
[----:B------:R-:W-:Y:S02]  /*0b70*/  @!P4 IMAD.MOV R2, RZ, RZ, -c[0x0][0x1e8] ;  /* 0x80007a00ff02c624 */ /* 0x000fe400078e02ff */
[----:B------:R-:W-:-:S04]  /*0b80*/  @!P4 IMAD R19, R19, c[0x0][0x190], R22 ;  /* 0x000064001313ca24 */ /* 0x000fc800078e0216 */
[----:B------:R-:W-:Y:S02]  /*0b90*/  @!P4 IMAD R19, R19, R2, RZ ;  /* 0x000000021313c224 */ /* 0x000fe400078e02ff */
[----:B------:R-:W-:-:S04]  /*0ba0*/  @P4 IMAD R19, R0, c[0x0][0x1e8], RZ ;  /* 0x00007a0000134a24 */ /* 0x000fc800078e02ff */
[----:B------:R-:W-:Y:S02]  /*0bb0*/  @P0 IADD3 R21, R21, 0x1, RZ ;  /* 0x0000000115150810 */ /* 0x000fe40007ffe0ff */
[----:B------:R-:W-:-:S03]  /*0bc0*/  IADD3 R19, R19, 0x1, RZ ;  /* 0x0000000113137810 */ /* 0x000fc60007ffe0ff */
[----:B------:R-:W-:Y:S01]  /*0bd0*/  @!P3 IMAD.MOV R21, RZ, RZ, -R21 ;  /* 0x000000ffff15b224 */ /* 0x000fe200078e0a15 */
[----:B------:R-:W-:Y:S01]  /*0be0*/  @!P2 LOP3.LUT R21, RZ, c[0x0][0x1e4], RZ, 0x33, !PT ;  /* 0x00007900ff15aa12 */ /* 0x000fe200078e33ff */
[----:B------:R-:W-:Y:S05]  /*0bf0*/  @P1 BRA `(.L_x_16871) ;  /* 0x0000511000001947 */ /* 0x000fea0003800000 */
[----:B------:R-:W-:Y:S01]  /*0c00*/  SHF.R.S32.HI R0, RZ, 0x1f, R5 ;  /* 0x0000001fff007819 */ /* 0x000fe20000011405 */
[C---:B------:R-:W-:Y:S01]  /*0c10*/  IMAD.SHL.U32 R138, R144.reuse, 0x2, RZ ;  /* 0x00000002908a7824 */ /* 0x040fe200078e00ff */
[----:B------:R-:W-:Y:S02]  /*0c20*/  IADD3 R2, R144, 0x4, RZ ;  /* 0x0000000490027810 */ /* 0x000fe40007ffe0ff */
[----:B------:R-:W-:Y:S02]  /*0c30*/  LEA.HI R0, R0, R5, RZ, 0x3 ;  /* 0x0000000500007211 */ /* 0x000fe400078f18ff */
[----:B------:R-:W-:Y:S02]  /*0c40*/  SHF.R.S32.HI R3, RZ, 0x1f, R2 ;  /* 0x0000001fff037819 */ /* 0x000fe40000011402 */
[----:B------:R-:W-:-:S02]  /*0c50*/  LOP3.LUT R0, R0, 0xfffffff8, RZ, 0xc0, !PT ;  /* 0xfffffff800007812 */ /* 0x000fc400078ec0ff */
[----:B------:R-:W-:Y:S01]  /*0c60*/  LEA.HI R24, R3, R2, RZ, 0x2 ;  /* 0x0000000203187211 */ /* 0x000fe200078f10ff */
[----:B------:R-:W-:Y:S01]  /*0c70*/  IMAD.SHL.U32 R2, R2, 0x2, RZ ;  /* 0x0000000202027824 */ /* 0x000fe200078e00ff */
[C---:B------:R-:W-:Y:S01]  /*0c80*/  IADD3 R4, R144.reuse, 0x8, RZ ;  /* 0x0000000890047810 */ /* 0x040fe20007ffe0ff */
[----:B------:R-:W-:Y:S01]  /*0c90*/  IMAD.IADD R140, R5, 0x1, -R0 ;  /* 0x00000001058c7824 */ /* 0x000fe200078e0a00 */
[----:B------:R-:W-:Y:S01]  /*0ca0*/  IADD3 R0, R144, 0xc, RZ ;  /* 0x0000000c90007810 */ /* 0x000fe20007ffe0ff */
[----:B------:R-:W-:Y:S01]  /*0cb0*/  IMAD.SHL.U32 R24, R24, 0x10, RZ ;  /* 0x0000001018187824 */ /* 0x000fe200078e00ff */
[----:B------:R-:W-:Y:S01]  /*0cc0*/  SHF.R.S32.HI R3, RZ, 0x1f, R138 ;  /* 0x0000001fff037819 */ /* 0x000fe2000001148a */
[----:B------:R-:W-:Y:S01]  /*0cd0*/  IMAD.SHL.U32 R155, R140, 0x8, RZ ;  /* 0x000000088c9b7824 */ /* 0x000fe200078e00ff */
[----:B------:R-:W-:Y:S02]  /*0ce0*/  SHF.R.S32.HI R5, RZ, 0x1f, R0 ;  /* 0x0000001fff057819 */ /* 0x000fe40000011400 */
        /* <DEDUP_REMOVED lines=8> */
[----:B------:R-:W-:-:S02]  /*0d70*/  LEA.HI R9, R9, R0, RZ, 0x3 ;  /* 0x0000000009097211 */ /* 0x000fc400078f18ff */
[----:B------:R-:W-:Y:S01]  /*0d80*/  LEA.HI R25, R25, R4, RZ, 0x2 ;  /* 0x0000000419197211 */ /* 0x000fe200078f10ff */
        /* <DEDUP_REMOVED lines=10> */
[----:B------:R-:W-:-:S02]  /*0e30*/  IADD3 R2, R144, 0x10, RZ ;  /* 0x0000001090027810 */ /* 0x000fc40007ffe0ff */
[----:B------:R-:W-:Y:S02]  /*0e40*/  SHF.R.S32.HI R3, RZ, 0x1f, R0 ;  /* 0x0000001fff037819 */ /* 0x000fe40000011400 */
[----:B------:R-:W-:Y:S02]  /*0e50*/  IADD3 R5, R144, 0x1c, RZ ;  /* 0x0000001c90057810 */ /* 0x000fe40007ffe0ff */
[----:B------:R-:W-:Y:S02]  /*0e60*/  LEA.HI R7, R7, R4, RZ, 0x3 ;  /* 0x0000000407077211 */ /* 0x000fe400078f18ff */
[----:B------:R-:W-:Y:S01]  /*0e70*/  SHF.R.S32.HI R27, RZ, 0x1f, R2 ;  /* 0x0000001fff1b7819 */ /* 0x000fe20000011402 */
[----:B------:R-:W-:Y:S01]  /*0e80*/  IMAD.SHL.U32 R125, R5, 0x2, RZ ;  /* 0x00000002057d7824 */ /* 0x000fe200078e00ff */
[----:B------:R-:W-:Y:S01]  /*0e90*/  LEA.HI R28, R3, R0, RZ, 0x2 ;  /* 0x00000000031c7211 */ /* 0x000fe200078f10ff */
[----:B------:R-:W-:Y:S01]  /*0ea0*/  IMAD.SHL.U32 R0, R0, 0x2, RZ ;  /* 0x0000000200007824 */ /* 0x000fe200078e00ff */
[----:B------:R-:W-:-:S02]  /*0eb0*/  SHF.R.S32.HI R30, RZ, 0x1f, R5 ;  /* 0x0000001fff1e7819 */ /* 0x000fc40000011405 */
[----:B------:R-:W-:Y:S01]  /*0ec0*/  LOP3.LUT R7, R7, 0xfffffff8, RZ, 0xc0, !PT ;  /* 0xfffffff807077812 */ /* 0x000fe200078ec0ff */
[----:B------:R-:W-:Y:S01]  /*0ed0*/  IMAD.SHL.U32 R28, R28, 0x10, RZ ;  /* 0x000000101c1c7824 */ /* 0x000fe200078e00ff */
[----:B------:R-:W-:Y:S01]  /*0ee0*/  LEA.HI R27, R27, R2, RZ, 0x2 ;  /* 0x000000021b1b7211 */ /* 0x000fe200078f10ff */
[----:B------:R-:W-:Y:S01]  /*0ef0*/  IMAD.SHL.U32 R2, R2, 0x2, RZ ;  /* 0x0000000202027824 */ /* 0x000fe200078e00ff */
[----:B------:R-:W-:Y:S01]  /*0f00*/  LEA.HI R30, R30, R5, RZ, 0x2 ;  /* 0x000000051e1e7211 */ /* 0x000fe200078f10ff */
[----:B------:R-:W-:Y:S01]  /*0f10*/  IMAD.IADD R135, R4, 0x1, -R7 ;  /* 0x0000000104877824 */ /* 0x000fe200078e0a07 */
[----:B------:R-:W-:Y:S01]  /*0f20*/  SHF.R.S32.HI R5, RZ, 0x1f, R0 ;  /* 0x0000001fff057819 */ /* 0x000fe20000011400 */
[----:B------:R-:W-:Y:S01]  /*0f30*/  IMAD.SHL.U32 R27, R27, 0x10, RZ ;  /* 0x000000101b1b7824 */ /* 0x000fe200078e00ff */
[----:B------:R-:W-:Y:S01]  /*0f40*/  IADD3 R4, R144, 0x18, RZ ;  /* 0x0000001890047810 */ /* 0x000fe20007ffe0ff */
[----:B------:R-:W-:Y:S01]  /*0f50*/  IMAD.SHL.U32 R30, R30, 0x10, RZ ;  /* 0x000000101e1e7824 */ /* 0x000fe200078e00ff */
[----:B------:R-:W-:-:S02]  /*0f60*/  SHF.R.S32.HI R3, RZ, 0x1f, R2 ;  /* 0x0000001fff037819 */ /* 0x000fc40000011402 */
[----:B------:R-:W-:Y:S02]  /*0f70*/  LEA.HI R5, R5, R0, RZ, 0x3 ;  /* 0x0000000005057211 */ /* 0x000fe400078f18ff */
[----:B------:R-:W-:Y:S02]  /*0f80*/  SHF.R.S32.HI R29, RZ, 0x1f, R4 ;  /* 0x0000001fff1d7819 */ /* 0x000fe40000011404 */
[----:B------:R-:W-:Y:S02]  /*0f90*/  LEA.HI R3, R3, R2, RZ, 0x3 ;  /* 0x0000000203037211 */ /* 0x000fe400078f18ff */
[----:B------:R-:W-:Y:S02]  /*0fa0*/  LOP3.LUT R5, R5, 0xfffffff8, RZ, 0xc0, !PT ;  /* 0xfffffff805057812 */ /* 0x000fe400078ec0ff */
[----:B------:R-:W-:Y:S01]  /*0fb0*/  LEA.HI R29, R29, R4, RZ, 0x2 ;  /* 0x000000041d1d7211 */ /* 0x000fe200078f10ff */
[----:B------:R-:W-:Y:S01]  /*0fc0*/  IMAD.SHL.U32 R4, R4, 0x2, RZ ;  /* 0x0000000204047824 */ /* 0x000fe200078e00ff */
        /* <DEDUP_REMOVED lines=10> */
[----:B------:R-:W-:Y:S01]  /*1070*/  LEA.HI R31, R31, R0, RZ, 0x2 ;  /* 0x000000001f1f7211 */ /* 0x000fe200078f10ff */
[----:B------:R-:W-:Y:S01]  /*1080*/  IMAD.SHL.U32 R0, R0, 0x2, RZ ;  /* 0x0000000200007824 */ /* 0x000fe200078e00ff */
[----:B------:R-:W-:Y:S02]  /*1090*/  IADD3 R5, R144, 0x2c, RZ ;  /* 0x0000002c90057810 */ /* 0x000fe40007ffe0ff */
        /* <DEDUP_REMOVED lines=8> */
[----:B------:R-:W-:Y:S01]  /*1120*/  LEA.HI R34, R34, R5, RZ, 0x2 ;  /* 0x0000000522227211 */ /* 0x000fe200078f10ff */
[----:B------:R-:W-:Y:S01]  /*1130*/  IMAD.SHL.U32 R32, R32, 0x10, RZ ;  /* 0x0000001020207824 */ /* 0x000fe200078e00ff */
[----:B------:R-:W-:-:S02]  /*1140*/  IADD3 R4, R144, 0x28, RZ ;  /* 0x0000002890047810 */ /* 0x000fc40007ffe0ff */
[----:B------:R-:W-:Y:S01]  /*1150*/  SHF.R.S32.HI R5, RZ, 0x1f, R2 ;  /* 0x0000001fff057819 */ /* 0x000fe20000011402 */
[----:B------:R-:W-:Y:S01]  /*1160*/  IMAD.SHL.U32 R34, R34, 0x10, RZ ;  /* 0x0000001022227824 */ /* 0x000fe200078e00ff */
        /* <DEDUP_REMOVED lines=36> */
[----:B------:R-:W-:-:S02]  /*13b0*/  SHF.R.S32.HI R6, RZ, 0x1f, R125 ;  /* 0x0000001fff067819 */ /* 0x000fc4000001147d */
[----:B------:R-:W-:Y:S01]  /*13c0*/  LEA.HI R37, R37, R4, RZ, 0x2 ;  /* 0x0000000425257211 */ /* 0x000fe200078f10ff */
[----:B------:R-:W-:Y:S01]  /*13d0*/  IMAD.SHL.U32 R4, R4, 0x2, RZ ;  /* 0x0000000204047824 */ /* 0x000fe200078e00ff */
[----:B------:R-:W-:Y:S01]  /*13e0*/  LOP3.LUT R5, R5, 0xfffffff8, RZ, 0xc0, !PT ;  /* 0xfffffff805057812 */ /* 0x000fe200078ec0ff */
[----:B------:R-:W-:Y:S01]  /*13f0*/  IMAD.IADD R115, R0, 0x1, -R3 ;  /* 0x0000000100737824 */ /* 0x000fe200078e0a03 */
[----:B------:R-:W-:Y:S01]  /*1400*/  LEA.HI R6, R6, R125, RZ, 0x3 ;  /* 0x0000007d06067211 */ /* 0x000fe200078f18ff */
[----:B------:R-:W-:Y:S01]  /*1410*/  IMAD.SHL.U32 R37, R37, 0x10, RZ ;  /* 0x0000001025257824 */ /* 0x000fe200078e00ff */
[----:B------:R-:W-:Y:S01]  /*1420*/  IADD3 R0, R144, 0x40, RZ ;  /* 0x0000004090007810 */ /* 0x000fe20007ffe0ff */
[----:B------:R-:W-:Y:S01]  /*1430*/  IMAD.IADD R113, R2, 0x1, -R5 ;  /* 0x0000000102717824 */ /* 0x000fe200078e0a05 */
[----:B------:R-:W-:Y:S02]  /*1440*/  LOP3.LUT R6, R6, 0xfffffff8, RZ, 0xc0, !PT ;  /* 0xfffffff806067812 */ /* 0x000fe400078ec0ff */
[----:B------:R-:W-:-:S02]  /*1450*/  SHF.R.S32.HI R7, RZ, 0x1f, R4 ;  /* 0x0000001fff077819 */ /* 0x000fc40000011404 */
[----:B------:R-:W-:Y:S01]  /*1460*/  IADD3 R2, R144, 0x44, RZ ;  /* 0x0000004490027810 */ /* 0x000fe20007ffe0ff */
[----:B------:R-:W-:Y:S01]  /*1470*/  IMAD.IADD R125, R125, 0x1, -R6 ;  /* 0x000000017d7d7824 */ /* 0x000fe200078e0a06 */
[----:B------:R-:W-:Y:S02]  /*1480*/  SHF.R.S32.HI R39, RZ, 0x1f, R0 ;  /* 0x0000001fff277819 */ /* 0x000fe40000011400 */
[----:B------:R-:W-:Y:S02]  /*1490*/  LEA.HI R7, R7, R4, RZ, 0x3 ;  /* 0x0000000407077211 */ /* 0x000fe400078f18ff */
[----:B------:R-:W-:Y:S02]  /*14a0*/  SHF.R.S32.HI R3, RZ, 0x1f, R2 ;  /* 0x0000001fff037819 */ /* 0x000fe40000011402 */
[----:B------:R-:W-:Y:S01]  /*14b0*/  LEA.HI R39, R39, R0, RZ, 0x2 ;  /* 0x0000000027277211 */ /* 0x000fe200078f10ff */
[----:B------:R-:W-:Y:S01]  /*14c0*/  IMAD.SHL.U32 R0, R0, 0x2, RZ ;  /* 0x0000000200007824 */ /* 0x000fe200078e00ff */
[----:B------:R-:W-:-:S02]  /*14d0*/  SHF.R.S32.HI R6, RZ, 0x1f, R117 ;  /* 0x0000001fff067819 */ /* 0x000fc40000011475 */
[----:B------:R-:W-:Y:S01]  /*14e0*/  IADD3 R5, R144, 0x4c, RZ ;  /* 0x0000004c90057810 */ /* 0x000fe20007ffe0ff */
[----:B------:R-:W-:Y:S01]  /*14f0*/  IMAD.SHL.U32 R39, R39, 0x10, RZ ;  /* 0x0000001027277824 */ /* 0x000fe200078e00ff */
[----:B------:R-:W-:Y:S02]  /*1500*/  LOP3.LUT R7, R7, 0xfffffff8, RZ, 0xc0, !PT ;  /* 0xfffffff807077812 */ /* 0x000fe400078ec0ff */
[----:B------:R-:W-:Y:S01]  /*1510*/  LEA.HI R40, R3, R2, RZ, 0x2 ;  /* 0x0000000203287211 */ /* 0x000fe200078f10ff */
[----:B------:R-:W-:Y:S01]  /*1520*/  IMAD.SHL.U32 R2, R2, 0x2, RZ ;  /* 0x0000000202027824 */ /* 0x000fe200078e00ff */
[----:B------:R-:W-:Y:S01]  /*1530*/  LEA.HI R6, R6, R117, RZ, 0x3 ;  /* 0x0000007506067211 */ /* 0x000fe200078f18ff */
[----:B------:R-:W-:Y:S01]  /*1540*/  IMAD.IADD R111, R4, 0x1, -R7 ;  /* 0x00000001046f7824 */ /* 0x000fe200078e0a07 */
[----:B------:R-:W-:Y:S01]  /*1550*/  SHF.R.S32.HI R42, RZ, 0x1f, R5 ;  /* 0x0000001fff2a7819 */ /* 0x000fe20000011405 */
[----:B------:R-:W-:Y:S01]  /*1560*/  IMAD.SHL.U32 R16, R5, 0x2, RZ ;  /* 0x0000000205107824 */ /* 0x000fe200078e00ff */
[----:B------:R-:W-:Y:S01]  /*1570*/  SHF.R.S32.HI R3, RZ, 0x1f, R0 ;  /* 0x0000001fff037819 */ /* 0x000fe20000011400 */
[----:B------:R-:W-:Y:S01]  /*1580*/  IMAD.SHL.U32 R40, R40, 0x10, RZ ;  /* 0x0000001028287824 */ /* 0x000fe200078e00ff */
[----:B------:R-:W-:-:S02]  /*1590*/  LOP3.LUT R6, R6, 0xfffffff8, RZ, 0xc0, !PT ;  /* 0xfffffff806067812 */ /* 0x000fc400078ec0ff */
[----:B------:R-:W-:Y:S02]  /*15a0*/  LEA.HI R42, R42, R5, RZ, 0x2 ;  /* 0x000000052a2a7211 */ /* 0x000fe400078f10ff */
[----:B------:R-:W-:Y:S01]  /*15b0*/  IADD3 R4, R144, 0x48, RZ ;  /* 0x0000004890047810 */ /* 0x000fe20007ffe0ff */
[----:B------:R-:W-:Y:S01]  /*15c0*/  IMAD.IADD R117, R117, 0x1, -R6 ;  /* 0x0000000175757824 */ /* 0x000fe200078e0a06 */
[----:B------:R-:W-:Y:S01]  /*15d0*/  SHF.R.S32.HI R5, RZ, 0x1f, R2 ;  /* 0x0000001fff057819 */ /* 0x000fe20000011402 */
[----:B------:R-:W-:Y:S01]  /*15e0*/  IMAD.SHL.U32 R42, R42, 0x10, RZ ;  /* 0x000000102a2a7824 */ /* 0x000fe200078e00ff */
[----:B------:R-:W-:Y:S02]  /*15f0*/  LEA.HI R3, R3, R0, RZ, 0x3 ;  /* 0x0000000003037211 */ /* 0x000fe400078f18ff */
[----:B------:R-:W-:Y:S02]  /*1600*/  SHF.R.S32.HI R41, RZ, 0x1f, R4 ;  /* 0x0000001fff297819 */ /* 0x000fe40000011404 */
[----:B------:R-:W-:-:S02]  /*1610*/  LEA.HI R5, R5, R2, RZ, 0x3 ;  /* 0x0000000205057211 */ /* 0x000fc400078f18ff */
[----:B------:R-:W-:Y:S02]  /*1620*/  LOP3.LUT R3, R3, 0xfffffff8, RZ, 0xc0, !PT ;  /* 0xfffffff803037812 */ /* 0x000fe400078ec0ff */
[----:B------:R-:W-:Y:S02]  /*1630*/  SHF.R.S32.HI R6, RZ, 0x1f, R109 ;  /* 0x0000001fff067819 */ /* 0x000fe4000001146d */
        /* <DEDUP_REMOVED lines=8> */
[----:B------:R-:W-:-:S02]  /*16c0*/  LOP3.LUT R6, R6, 0xfffffff8, RZ, 0xc0, !PT ;  /* 0xfffffff806067812 */ /* 0x000fc400078ec0ff */
[----:B------:R-:W-:Y:S02]  /*16d0*/  SHF.R.S32.HI R7, RZ, 0x1f, R4 ;  /* 0x0000001fff077819 */ /* 0x000fe40000011404 */
        /* <DEDUP_REMOVED lines=17> */
[----:B------:R-:W-:-:S02]  /*17f0*/  SHF.R.S32.HI R3, RZ, 0x1f, R0 ;  /* 0x0000001fff037819 */ /* 0x000fc40000011400 */
[----:B------:R-:W-:Y:S02]  /*1800*/  LOP3.LUT R9, R9, 0xfffffff8, RZ, 0xc0, !PT ;  /* 0xfffffff809097812 */ /* 0x000fe400078ec0ff */
[----:B------:R-:W-:Y:S01]  /*1810*/  LEA.HI R46, R5, R6, RZ, 0x2 ;  /* 0x00000006052e7211 */ /* 0x000fe200078f10ff */
[----:B------:R-:W-:Y:S01]  /*1820*/  IMAD.SHL.U32 R6, R6, 0x2, RZ ;  /* 0x0000000206067824 */ /* 0x000fe200078e00ff */
[----:B------:R-:W-:Y:S01]  /*1830*/  IADD3 R4, R144, 0x58, RZ ;  /* 0x0000005890047810 */ /* 0x000fe20007ffe0ff */
[----:B------:R-:W-:Y:S01]  /*1840*/  IMAD.IADD R16, R16, 0x1, -R9 ;  /* 0x0000000110107824 */ /* 0x000fe200078e0a09 */
[----:B------:R-:W-:Y:S01]  /*1850*/  SHF.R.S32.HI R5, RZ, 0x1f, R2 ;  /* 0x0000001fff057819 */ /* 0x000fe20000011402 */
[----:B------:R-:W-:Y:S01]  /*1860*/  IMAD.SHL.U32 R46, R46, 0x10, RZ ;  /* 0x000000102e2e7824 */ /* 0x000fe200078e00ff */
[----:B------:R-:W-:Y:S02]  /*1870*/  LEA.HI R3, R3, R0, RZ, 0x3 ;  /* 0x0000000003037211 */ /* 0x000fe400078f18ff */
[----:B------:R-:W-:-:S02]  /*1880*/  SHF.R.S32.HI R45, RZ, 0x1f, R4 ;  /* 0x0000001fff2d7819 */ /* 0x000fc40000011404 */
[----:B------:R-:W-:Y:S02]  /*1890*/  LEA.HI R5, R5, R2, RZ, 0x3 ;  /* 0x0000000205057211 */ /* 0x000fe400078f18ff */
        /* <DEDUP_REMOVED lines=19> */
[----:B------:R-:W-:-:S02]  /*19d0*/  IADD3 R6, R144, 0x6c, RZ ;  /* 0x0000006c90067810 */ /* 0x000fc40007ffe0ff */
        /* <DEDUP_REMOVED lines=11> */
[----:B------:R-:W-:Y:S01]  /*1a90*/  LEA.HI R3, R3, R0, RZ, 0x3 ;  /* 0x0000000003037211 */ /* 0x000fe200078f18ff */
[----:B------:R-:W-:Y:S01]  /*1aa0*/  IMAD.SHL.U32 R50, R50, 0x10, RZ ;  /* 0x0000001032327824 */ /* 0x000fe200078e00ff */
[----:B------:R-:W-:Y:S02]  /*1ab0*/  SHF.R.S32.HI R5, RZ, 0x1f, R2 ;  /* 0x0000001fff057819 */ /* 0x000fe40000011402 */
[----:B------:R-:W-:Y:S02]  /*1ac0*/  SHF.R.S32.HI R7, RZ, 0x1f, R4 ;  /* 0x0000001fff077819 */ /* 0x000fe40000011404 */
[----:B------:R-:W-:Y:S02]  /*1ad0*/  LOP3.LUT R3, R3, 0xfffffff8, RZ, 0xc0, !PT ;  /* 0xfffffff803037812 */ /* 0x000fe400078ec0ff */
[----:B------:R-:W-:Y:S02]  /*1ae0*/  LEA.HI R5, R5, R2, RZ, 0x3 ;  /* 0x0000000205057211 */ /* 0x000fe400078f18ff */
[----:B------:R-:W-:Y:S01]  /*1af0*/  LEA.HI R49, R7, R4, RZ, 0x2 ;  /* 0x0000000407317211 */ /* 0x000fe200078f10ff */
[----:B------:R-:W-:Y:S01]  /*1b00*/  IMAD.SHL.U32 R4, R4, 0x2, RZ ;  /* 0x0000000204047824 */ /* 0x000fe200078e00ff */
[----:B------:R-:W-:Y:S01]  /*1b10*/  LOP3.LUT R5, R5, 0xfffffff8, RZ, 0xc0, !PT ;  /* 0xfffffff805057812 */ /* 0x000fe200078ec0ff */
[----:B------:R-:W-:Y:S01]  /*1b20*/  IMAD.IADD R11, R0, 0x1, -R3 ;  /* 0x00000001000b7824 */ /* 0x000fe200078e0a03 */
[----:B------:R-:W-:Y:S01]  /*1b30*/  SHF.R.S32.HI R3, RZ, 0x1f, R6 ;  /* 0x0000001fff037819 */ /* 0x000fe20000011406 */
[----:B------:R-:W-:Y:S01]  /*1b40*/  IMAD.SHL.U32 R49, R49, 0x10, RZ ;  /* 0x0000001031317824 */ /* 0x000fe200078e00ff */
[----:B------:R-:W-:Y:S01]  /*1b50*/  IADD3 R0, R144, 0x70, RZ ;  /* 0x0000007090007810 */ /* 0x000fe20007ffe0ff */
[----:B------:R-:W-:Y:S01]  /*1b60*/  IMAD.IADD R10, R2, 0x1, -R5 ;  /* 0x00000001020a7824 */ /* 0x000fe200078e0a05 */
        /* <DEDUP_REMOVED lines=14> */
[----:B------:R-:W-:Y:S02]  /*1c50*/  LEA.HI R3, R3, R0, RZ, 0x3 ;  /* 0x0000000003037211 */ /* 0x000fe400078f18ff */
[----:B------:R-:W-:Y:S02]  /*1c60*/  SHF.R.S32.HI R7, RZ, 0x1f, R4 ;  /* 0x0000001fff077819 */ /* 0x000fe40000011404 */
[----:B------:R-:W-:Y:S02]  /*1c70*/  LOP3.LUT R3, R3, 0xfffffff8, RZ, 0xc0, !PT ;  /* 0xfffffff803037812 */ /* 0x000fe400078ec0ff */
[----:B------:R-:W-:Y:S02]  /*1c80*/  SHF.R.S32.HI R5, RZ, 0x1f, R2 ;  /* 0x0000001fff057819 */ /* 0x000fe40000011402 */
[----:B------:R-:W-:Y:S02]  /*1c90*/  IADD3 R6, R144, 0x7c, RZ ;  /* 0x0000007c90067810 */ /* 0x000fe40007ffe0ff */
[----:B------:R-:W-:Y:S01]  /*1ca0*/  LEA.HI R53, R7, R4, RZ, 0x2 ;  /* 0x0000000407357211 */ /* 0x000fe200078f10ff */
[----:B------:R-:W-:Y:S01]  /*1cb0*/  IMAD.IADD R7, R0, 0x1, -R3 ;  /* 0x0000000100077824 */ /* 0x000fe200078e0a03 */
[----:B------:R-:W-:Y:S01]  /*1cc0*/  LEA.HI R52, R5, R2, RZ, 0x2 ;  /* 0x0000000205347211 */ /* 0x000fe200078f10ff */
[----:B------:R-:W-:Y:S01]  /*1cd0*/  IMAD R0, R22, c[0x0][0x1c0], RZ ;  /* 0x0000700016007a24 */ /* 0x000fe200078e02ff */
[----:B------:R-:W-:Y:S01]  /*1ce0*/  SHF.R.S32.HI R5, RZ, 0x1f, R6 ;  /* 0x0000001fff057819 */ /* 0x000fe20000011406 */
[----:B------:R-:W-:Y:S01]  /*1cf0*/  IMAD.SHL.U32 R4, R4, 0x2, RZ ;  /* 0x0000000204047824 */ /* 0x000fe200078e00ff */
[----:B------:R-:W-:Y:S01]  /*1d00*/  SHF.R.S32.HI R57, RZ, 0x1f, R155 ;  /* 0x0000001fff397819 */ /* 0x000fe2000001149b */
[----:B------:R-:W-:Y:S01]  /*1d10*/  IMAD.SHL.U32 R2, R2, 0x2, RZ ;  /* 0x0000000202027824 */ /* 0x000fe200078e00ff */
[----:B------:R-:W-:Y:S01]  /*1d20*/  LEA.HI R54, R5, R6, RZ, 0x2 ;  /* 0x0000000605367211 */ /* 0x000fe200078f10ff */
[----:B------:R-:W-:Y:S01]  /*1d30*/  IMAD.SHL.U32 R55, R6, 0x2, RZ ;  /* 0x0000000206377824 */ /* 0x000fe200078e00ff */
[----:B------:R-:W-:Y:S01]  /*1d40*/  IADD3 R154, P0, R0, R155, RZ ;  /* 0x0000009b009a7210 */ /* 0x000fe20007f1e0ff */
[----:B------:R-:W-:Y:S01]  /*1d50*/  IMAD.SHL.U32 R52, R52, 0x10, RZ ;  /* 0x0000001034347824 */ /* 0x000fe200078e00ff */
[----:B------:R-:W-:Y:S01]  /*1d60*/  SHF.R.S32.HI R5, RZ, 0x1f, R4 ;  /* 0x0000001fff057819 */ /* 0x000fe20000011404 */
[----:B------:R-:W-:Y:S01]  /*1d70*/  IMAD.SHL.U32 R53, R53, 0x10, RZ ;  /* 0x0000001035357824 */ /* 0x000fe200078e00ff */
[----:B------:R-:W-:Y:S01]  /*1d80*/  SHF.R.S32.HI R3, RZ, 0x1f, R2 ;  /* 0x0000001fff037819 */ /* 0x000fe20000011402 */
[----:B------:R-:W-:Y:S01]  /*1d90*/  IMAD.SHL.U32 R54, R54, 0x10, RZ ;  /* 0x0000001036367824 */ /* 0x000fe200078e00ff */
[----:B------:R-:W-:-:S02]  /*1da0*/  SHF.R.S32.HI R6, RZ, 0x1f, R55 ;  /* 0x0000001fff067819 */ /* 0x000fc40000011437 */
[----:B------:R-:W-:Y:S01]  /*1db0*/  LEA.HI.X.SX32 R155, R0, R57, 0x1, P0 ;  /* 0x00000039009b7211 */ /* 0x000fe200000f0eff */
[----:B------:R-:W-:Y:S01]  /*1dc0*/  IMAD.MOV.U32 R0, RZ, RZ, c[0x0][0x1bc] ;  /* 0x00006f00ff007624 */ /* 0x000fe200078e00ff */
[----:B------:R-:W-:Y:S02]  /*1dd0*/  LEA.HI R5, R5, R4, RZ, 0x3 ;  /* 0x0000000405057211 */ /* 0x000fe400078f18ff */
[----:B-----5:R-:W-:Y:S02]  /*1de0*/  FSETP.NEU.FTZ.AND P0, PT, R152, RZ, PT ;  /* 0x000000ff9800720b */ /* 0x020fe40003f1d000 */
[----:B------:R-:W-:Y:S02]  /*1df0*/  LEA.HI R3, R3, R2, RZ, 0x3 ;  /* 0x0000000203037211 */ /* 0x000fe400078f18ff */
[----:B------:R-:W-:Y:S02]  /*1e00*/  LEA.HI R6, R6, R55, RZ, 0x3 ;  /* 0x0000003706067211 */ /* 0x000fe400078f18ff */
[----:B------:R-:W-:-:S02]  /*1e10*/  LOP3.LUT R5, R5, 0xfffffff8, RZ, 0xc0, !PT ;  /* 0xfffffff805057812 */ /* 0x000fc400078ec0ff */
        /* <DEDUP_REMOVED lines=39> */
[----:B------:R-:W-:-:S02]  /*2090*/  IADD3 R139, R140, -UR5, RZ ;  /* 0x800000058c8b7c10 */ /* 0x000fc4000fffe0ff */
        /* <DEDUP_REMOVED lines=65> */
.L_x_16879:
[----:B------:R-:W-:Y:S01]  /*24b0*/  IABS R150, c[0x0][0x1e4] ;  /* 0x0000790000967a13 */ /* 0x000fe20000000000 */
[----:B------:R-:W-:Y:S03]  /*24c0*/  BSSY B1, `(.L_x_16873) ;  /* 0x00001b9000017945 */ /* 0x000fe60003800000 */
[----:B------:R-:W0:Y:S08]  /*24d0*/  I2F.RP R42, R150 ;  /* 0x00000096002a7306 */ /* 0x000e300000209400 */
[----:B0-----:R-:W0:Y:S02]  /*24e0*/  MUFU.RCP R42, R42 ;  /* 0x0000002a002a7308 */ /* 0x001e240000001000 */
[----:B0-----:R-:W-:Y:S01]  /*24f0*/  IADD3 R40, R42, 0xffffffe, RZ ;  /* 0x0ffffffe2a287810 */ /* 0x001fe20007ffe0ff */
[----:B------:R-:W-:-:S05]  /*2500*/  IMAD.SHL.U32 R42, R143, 0x8, RZ ;  /* 0x000000088f2a7824 */ /* 0x000fca00078e00ff */
[----:B------:R0:W1:Y:S01]  /*2510*/  F2I.FTZ.U32.TRUNC.NTZ R41, R40 ;  /* 0x0000002800297305 */ /* 0x000062000021f000 */
[----:B------:R-:W-:Y:S01]  /*2520*/  IABS R153, R42 ;  /* 0x0000002a00997213 */ /* 0x000fe20000000000 */
[----:B0-----:R-:W-:Y:S02]  /*2530*/  IMAD.MOV.U32 R40, RZ, RZ, RZ ;  /* 0x000000ffff287224 */ /* 0x001fe400078e00ff */
[----:B-1----:R-:W-:-:S04]  /*2540*/  IMAD.MOV R43, RZ, RZ, -R41 ;  /* 0x000000ffff2b7224 */ /* 0x002fc800078e0a29 */
[----:B------:R-:W-:-:S04]  /*2550*/  IMAD R43, R43, R150, RZ ;  /* 0x000000962b2b7224 */ /* 0x000fc800078e02ff */
[----:B------:R-:W-:Y:S01]  /*2560*/  IMAD.HI.U32 R156, R41, R43, R40 ;  /* 0x0000002b299c7227 */ /* 0x000fe200078e0028 */
[----:B------:R-:W-:-:S04]  /*2570*/  IABS R43, c[0x0][0x1e0] ;  /* 0x00007800002b7a13 */ /* 0x000fc80000000000 */
[----:B------:R-:W0:Y:S01]  /*2580*/  I2F.RP R152, R43 ;  /* 0x0000002b00987306 */ /* 0x000e220000209400 */
        /* <DEDUP_REMOVED lines=8> */
[----:B0-----:R-:W-:Y:S02]  /*2610*/  IADD3 R41, R152, 0xffffffe, RZ ;  /* 0x0ffffffe98297810 */ /* 0x001fe40007ffe0ff */
[----:B------:R-:W-:-:S04]  /*2620*/  ISETP.GE.U32.AND P0, PT, R153, R150, PT ;  /* 0x000000969900720c */ /* 0x000fc80003f06070 */
[----:B------:R-:W0:Y:S09]  /*2630*/  F2I.FTZ.U32.TRUNC.NTZ R41, R41 ;  /* 0x0000002900297305 */ /* 0x000e32000021f000 */
[----:B------:R-:W-:Y:S01]  /*2640*/  @P0 IADD3 R151, R151, 0x1, RZ ;  /* 0x0000000197970810 */ /* 0x000fe20007ffe0ff */
[----:B0-----:R-:W-:-:S04]  /*2650*/  IMAD.MOV R40, RZ, RZ, -R41 ;  /* 0x000000ffff287224 */ /* 0x001fc800078e0a29 */
[----:B------:R-:W-:Y:S02]  /*2660*/  IMAD R153, R40, R43, RZ ;  /* 0x0000002b28997224 */ /* 0x000fe400078e02ff */
[----:B------:R-:W-:-:S04]  /*2670*/  IMAD.MOV.U32 R40, RZ, RZ, RZ ;  /* 0x000000ffff287224 */ /* 0x000fc800078e00ff */
        /* <DEDUP_REMOVED lines=10> */
[----:B------:R-:W-:Y:S02]  /*2720*/  IMAD R40, R43, R150, R40 ;  /* 0x000000962b287224 */ /* 0x000fe400078e0228 */
[----:B------:R-:W-:-:S03]  /*2730*/  IMAD.IADD R150, R139, 0x1, R42 ;  /* 0x000000018b967824 */ /* 0x000fc600078e022a */
[----:B------:R-:W-:Y:S01]  /*2740*/  ISETP.GT.U32.AND P0, PT, R43, R40, PT ;  /* 0x000000282b00720c */ /* 0x000fe20003f04070 */
[----:B------:R-:W-:-:S12]  /*2750*/  IMAD.SHL.U32 R150, R150, 0x4, RZ ;  /* 0x0000000496967824 */ /* 0x000fd800078e00ff */
        /* <DEDUP_REMOVED lines=24> */
[----:B------:R-:W2:Y:S01]  /*28e0*/  LDG.E.CONSTANT R156, [R156.64] ;  /* 0x0000000a9c9c7981 */ /* 0x000ea2000c1e9900 */
[----:B------:R-:W-:Y:S01]  /*28f0*/  LEA R158, P2, R42, c[0x0][0x180], 0x1 ;  /* 0x000060002a9e7a11 */ /* 0x000fe200078408ff */
[----:B------:R-:W-:-:S05]  /*2900*/  IMAD.X R41, R38, 0x1, R151, P0 ;  /* 0x0000000126297824 */ /* 0x000fca00000e0697 */
[----:B------:R-:W-:Y:S02]  /*2910*/  LEA.HI.X R159, R42, c[0x0][0x184], R41, 0x1, P2 ;  /* 0x000061002a9f7a11 */ /* 0x000fe400010f0c29 */
[----:B------:R-:W0:Y:S04]  /*2920*/  LDS.128 R40, [R2] ;  /* 0x0000000002287984 */ /* 0x000e280000000c00 */
[----:B------:R-:W3:Y:S01]  /*2930*/  LDG.E.CONSTANT R158, [R158.64] ;  /* 0x0000000a9e9e7981 */ /* 0x000ee2000c1e9900 */
[--C-:B0-----:R-:W-:Y:S02]  /*2940*/  PRMT R153, RZ, 0x5410, R41.reuse ;  /* 0x00005410ff997816 */ /* 0x101fe40000000029 */
[----:B------:R-:W-:Y:S02]  /*2950*/  PRMT R41, RZ, 0x7610, R41 ;  /* 0x00007610ff297816 */ /* 0x000fe40000000029 */
[----:B--2---:R-:W-:-:S02]  /*2960*/  PRMT R160, RZ, 0x5410, R156 ;  /* 0x00005410ffa07816 */ /* 0x004fc4000000009c */
[----:B------:R-:W-:-:S03]  /*2970*/  PRMT R156, RZ, 0x7610, R156 ;  /* 0x00007610ff9c7816 */ /* 0x000fc6000000009c */
[----:B------:R-:W-:Y:S01]  /*2980*/  FMUL.FTZ R161, R153, R160 ;  /* 0x000000a099a17220 */ /* 0x000fe20000410000 */
[----:B------:R-:W-:Y:S02]  /*2990*/  PRMT R153, RZ, 0x5410, R40 ;  /* 0x00005410ff997816 */ /* 0x000fe40000000028 */
[----:B---3--:R-:W-:-:S05]  /*29a0*/  PRMT R160, RZ, 0x5410, R158 ;  /* 0x00005410ffa07816 */ /* 0x008fca000000009e */
[----:B------:R-:W-:Y:S02]  /*29b0*/  FFMA.FTZ R153, R153, R160, R161 ;  /* 0x000000a099997223 */ /* 0x000fe400000100a1 */
[----:B------:R-:W-:Y:S01]  /*29c0*/  FMUL.FTZ R160, R41, R156 ;  /* 0x0000009c29a07220 */ /* 0x000fe20000410000 */
        /* <DEDUP_REMOVED lines=18> */
[----:B------:R-:W-:Y:S02]  /*2af0*/  PRMT R42, RZ, 0x7610, R156 ;  /* 0x00007610ff2a7816 */ /* 0x000fe4000000009c */
[----:B------:R-:W-:-:S03]  /*2b00*/  IADD3 R156, P0, P2, R131, R152, R130 ;  /* 0x00000098839c7210 */ /* 0x000fc60007a1e082 */
[----:B------:R-:W-:Y:S01]  /*2b10*/  FFMA.FTZ R42, R41, R42, R158 ;  /* 0x0000002a292a7223 */ /* 0x000fe2000001009e */
[----:B------:R-:W-:Y:S02]  /*2b20*/  LEA R158, P3, R156, c[0x0][0x180], 0x1 ;  /* 0x000060009c9e7a11 */ /* 0x000fe400078608ff */
[----:B------:R-:W-:-:S04]  /*2b30*/  IADD3.X R157, R78, R151, R47, P0, P2 ;  /* 0x000000974e9d7210 */ /* 0x000fc800007e442f */
[----:B------:R-:W-:-:S05]  /*2b40*/  LEA.HI.X R159, R156, c[0x0][0x184], R157, 0x1, P3 ;  /* 0x000061009c9f7a11 */ /* 0x000fca00018f0c9d */
[----:B------:R-:W3:Y:S01]  /*2b50*/  LDG.E.CONSTANT R158, [R158.64] ;  /* 0x0000000a9e9e7981 */ /* 0x000ee2000c1e9900 */
        /* <DEDUP_REMOVED lines=9> */
[----:B------:R-:W-:Y:S02]  /*2bf0*/  FFMA.FTZ R161, R43, R40, R42 ;  /* 0x000000282ba17223 */ /* 0x000fe4000001002a */
[----:B------:R-:W0:Y:S01]  /*2c00*/  LDS.128 R40, [R2+0x10] ;  /* 0x0000100002287984 */ /* 0x000e220000000c00 */
[--C-:B---3--:R-:W-:Y:S02]  /*2c10*/  PRMT R156, RZ, 0x5410, R158.reuse ;  /* 0x00005410ff9c7816 */ /* 0x108fe4000000009e */
[----:B------:R-:W-:Y:S02]  /*2c20*/  PRMT R158, RZ, 0x7610, R158 ;  /* 0x00007610ff9e7816 */ /* 0x000fe4000000009e */
[----:B0-----:R-:W-:-:S05]  /*2c30*/  PRMT R157, RZ, 0x5410, R40 ;  /* 0x00005410ff9d7816 */ /* 0x001fca0000000028 */
[----:B------:R-:W-:Y:S01]  /*2c40*/  FFMA.FTZ R160, R157, R156, R160 ;  /* 0x0000009c9da07223 */ /* 0x000fe200000100a0 */
[----:B------:R-:W-:Y:S02]  /*2c50*/  PRMT R157, RZ, 0x5410, R41 ;  /* 0x00005410ff9d7816 */ /* 0x000fe40000000029 */
[----:B------:R-:W-:-:S05]  /*2c60*/  PRMT R40, RZ, 0x7610, R40 ;  /* 0x00007610ff287816 */ /* 0x000fca0000000028 */
[----:B------:R-:W-:Y:S01]  /*2c70*/  FFMA.FTZ R40, R40, R158, R161 ;  /* 0x0000009e28287223 */ /* 0x000fe200000100a1 */
        /* <DEDUP_REMOVED lines=19> */
[----:B------:R-:W-:-:S05]  /*2db0*/  PRMT R156, RZ, 0x7610, R156 ;  /* 0x00007610ff9c7816 */ /* 0x000fca000000009c */
[----:B------:R-:W-:Y:S01]  /*2dc0*/  FFMA.FTZ R42, R42, R156, R153 ;  /* 0x0000009c2a2a7223 */ /* 0x000fe20000010099 */
[----:B------:R-:W-:-:S04]  /*2dd0*/  IADD3 R153, P0, P2, R123, R152, R122 ;  /* 0x000000987b997210 */ /* 0x000fc80007a1e07a */
[C---:B------:R-:W-:Y:S02]  /*2de0*/  LEA R158, P3, R153.reuse, c[0x0][0x180], 0x1 ;  /* 0x00006000999e7a11 */ /* 0x040fe400078608ff */
[----:B------:R-:W-:Y:S02]  /*2df0*/  IADD3.X R156, R82, R151, R51, P0, P2 ;  /* 0x00000097529c7210 */ /* 0x000fe400007e4433 */
[----:B0-----:R-:W-:Y:S02]  /*2e00*/  PRMT R41, RZ, 0x5410, R43 ;  /* 0x00005410ff297816 */ /* 0x001fe4000000002b */
        /* <DEDUP_REMOVED lines=195> */
[--C-:B0-----:R-:W-:Y:S02]  /*3a40*/  PRMT R157, RZ, 0x5410, R40.reuse ;  /* 0x00005410ff9d7816 */ /* 0x101fe40000000028 */
[----:B------:R-:W-:-:S03]  /*3a50*/  PRMT R40, RZ, 0x7610, R40 ;  /* 0x00007610ff287816 */ /* 0x000fc60000000028 */
[----:B------:R-:W-:Y:S01]  /*3a60*/  FFMA.FTZ R160, R157, R156, R160 ;  /* 0x0000009c9da07223 */ /* 0x000fe200000100a0 */
[----:B------:R-:W-:Y:S01]  /*3a70*/  PRMT R157, RZ, 0x5410, R41 ;  /* 0x00005410ff9d7816 */ /* 0x000fe20000000029 */
        /* <DEDUP_REMOVED lines=18> */
[----:B------:R0:W2:Y:S02]  /*3ba0*/  LDG.E.CONSTANT R40, [R40.64] ;  /* 0x0000000a28287981 */ /* 0x0000a4000c1e9900 */
[----:B0-----:R-:W-:Y:S02]  /*3bb0*/  PRMT R41, RZ, 0x7610, R42 ;  /* 0x00007610ff297816 */ /* 0x001fe4000000002a */
[----:B------:R-:W-:Y:S02]  /*3bc0*/  PRMT R42, RZ, 0x7610, R156 ;  /* 0x00007610ff2a7816 */ /* 0x000fe4000000009c */
[----:B------:R-:W-:-:S03]  /*3bd0*/  IADD3 R156, P0, P2, R7, R152, R34 ;  /* 0x00000098079c7210 */ /* 0x000fc60007a1e022 */
[----:B------:R-:W-:Y:S01]  /*3be0*/  FFMA.FTZ R42, R41, R42, R158 ;  /* 0x0000002a292a7223 */ /* 0x000fe2000001009e */
[----:B------:R-:W-:Y:S02]  /*3bf0*/  LEA R158, P3, R156, c[0x0][0x180], 0x1 ;  /* 0x000060009c9e7a11 */ /* 0x000fe400078608ff */
[----:B------:R-:W-:-:S04]  /*3c00*/  IADD3.X R157, R102, R151, R71, P0, P2 ;  /* 0x00000097669d7210 */ /* 0x000fc800007e4447 */
[----:B------:R-:W-:Y:S02]  /*3c10*/  LEA.HI.X R159, R156, c[0x0][0x184], R157, 0x1, P3 ;  /* 0x000061009c9f7a11 */ /* 0x000fe400018f0c9d */
[----:B------:R-:W-:-:S03]  /*3c20*/  PRMT R156, RZ, 0x5410, R43 ;  /* 0x00005410ff9c7816 */ /* 0x000fc6000000002b */
        /* <DEDUP_REMOVED lines=16> */
[----:B------:R-:W-:Y:S02]  /*3d30*/  FFMA.FTZ R153, R156, R157, R153 ;  /* 0x0000009d9c997223 */ /* 0x000fe40000010099 */
[----:B------:R-:W-:Y:S01]  /*3d40*/  FFMA.FTZ R40, R40, R158, R161 ;  /* 0x0000009e28287223 */ /* 0x000fe200000100a1 */
[----:B------:R-:W-:Y:S02]  /*3d50*/  PRMT R158, RZ, 0x5410, R41 ;  /* 0x00005410ff9e7816 */ /* 0x000fe40000000029 */
[----:B--2---:R-:W-:-:S05]  /*3d60*/  PRMT R156, RZ, 0x5410, R160 ;  /* 0x00005410ff9c7816 */ /* 0x004fca00000000a0 */
[----:B------:R-:W-:Y:S01]  /*3d70*/  FFMA.FTZ R158, R158, R156, R153 ;  /* 0x0000009c9e9e7223 */ /* 0x000fe20000010099 */
[----:B------:R-:W-:-:S04]  /*3d80*/  IADD3 R153, P0, P2, R5, R152, R36 ;  /* 0x0000009805997210 */ /* 0x000fc80007a1e024 */
        /* <DEDUP_REMOVED lines=12> */
[----:B------:R-:W-:Y:S02]  /*3e50*/  PRMT R41, RZ, 0x5410, R42 ;  /* 0x00005410ff297816 */ /* 0x000fe4000000002a */
[----:B------:R-:W-:Y:S02]  /*3e60*/  ISETP.NE.AND P0, PT, R144, RZ, PT ;  /* 0x000000ff9000720c */ /* 0x000fe40003f05270 */
[--C-:B--2---:R-:W-:Y:S02]  /*3e70*/  PRMT R151, RZ, 0x5410, R156.reuse ;  /* 0x00005410ff977816 */ /* 0x104fe4000000009c */
        /* <DEDUP_REMOVED lines=13> */
.L_x_16935:
[----:B01----:R-:W-:Y:S01]  /*3f50*/  FADD.FTZ R151, R151, R40 ;  /* 0x0000002897977221 */ /* 0x003fe20000010000 */
[----:B------:R-:W-:Y:S05]  /*3f60*/  BRA.DIV ~URZ, `(.L_x_16876) ;  /* 0x000069627f007947 */ /* 0x000fea000b800000 */
[----:B------:R0:W1:Y:S02]  /*3f70*/  SHFL.BFLY PT, R40, R151, 0x1, 0x1f ;  /* 0x0c201f0097287f89 */ /* 0x00006400000e0000 */
.L_x_16936:
[----:B-1----:R-:W-:-:S04]  /*3f80*/  FADD.FTZ R40, R151, R40 ;  /* 0x0000002897287221 */ /* 0x002fc80000010000 */
[----:B------:R-:W-:Y:S01]  /*3f90*/  FFMA.FTZ R42, R40, c[0x0][0x194], RZ ;  /* 0x00006500282a7a23 */ /* 0x000fe200000100ff */
[----:B------:R-:W-:Y:S05]  /*3fa0*/  @P0 BRA `(.L_x_16877) ;  /* 0x000000a000000947 */ /* 0x000fea0003800000 */
[----:B------:R-:W-:-:S05]  /*3fb0*/  IMAD R40, R143, 0x8, R140 ;  /* 0x000000088f287824 */ /* 0x000fca00078e028c */
[----:B------:R-:W-:-:S04]  /*3fc0*/  ISETP.GE.AND P0, PT, R40, R149, PT ;  /* 0x000000952800720c */ /* 0x000fc80003f06270 */
[----:B------:R-:W-:-:S05]  /*3fd0*/  FSEL R41, R42, RZ, !P0 ;  /* 0x000000ff2a297208 */ /* 0x000fca0004000000 */
[----:B------:R1:W-:Y:S04]  /*3fe0*/  STS [R150+0x220], R41 ;  /* 0x0002202996007388 */ /* 0x0003e80000000800 */
[----:B------:R-:W-:Y:S05]  /*3ff0*/  @P0 BRA `(.L_x_16877) ;  /* 0x0000005000000947 */ /* 0x000fea0003800000 */
[----:B------:R-:W-:Y:S01]  /*4000*/  FMNMX.FTZ R141, R141, R42, !PT ;  /* 0x0000002a8d8d7209 */ /* 0x000fe20007810000 */
[----:B------:R-:W-:Y:S05]  /*4010*/  BRA `(.L_x_16877) ;  /* 0x0000003000007947 */ /* 0x000fea0003800000 */
.L_x_16874:
[----:B------:R-:W-:-:S13]  /*4020*/  ISETP.NE.AND P0, PT, R144, RZ, PT ;  /* 0x000000ff9000720c */ /* 0x000fda0003f05270 */
[----:B------:R-:W-:-:S05]  /*4030*/  @!P0 IMAD.MOV.U32 R41, RZ, RZ, -0x800001 ;  /* 0xff7fffffff298424 */ /* 0x000fca00078e00ff */
[----:B------:R0:W-:Y:S02]  /*4040*/  @!P0 STS [R150+0x220], R41 ;  /* 0x0002202996008388 */ /* 0x0001e40000000800 */
.L_x_16877:
[----:B------:R-:W-:Y:S05]  /*4050*/  BSYNC B1 ;  /* 0x0000000000017941 */ /* 0x000fea0003800000 */
.L_x_16873:
[----:B------:R-:W-:-:S04]  /*4060*/  IADD3 R143, R143, 0x4, RZ ;  /* 0x000000048f8f7810 */ /* 0x000fc80007ffe0ff */
[----:B------:R-:W-:-:S13]  /*4070*/  ISETP.GE.AND P0, PT, R143, R148, PT ;  /* 0x000000948f00720c */ /* 0x000fda0003f06270 */
[----:B01----:R-:W-:Y:S01]  /*4080*/  @P0 CALL.REL.NOINC `(.L_x_16878) ;  /* 0x0000001000000944 */ /* 0x003fe20003c00000 */
[----:B------:R-:W-:Y:S05]  /*4090*/  BRA `(.L_x_16879) ;  /* 0xffffe41000007947 */ /* 0x000fea000383ffff */
.L_x_16878:
[----:B------:R-:W-:Y:S05]  /*40a0*/  BRA `(.L_x_16871) ;  /* 0x00001c6000007947 */ /* 0x000fea0003800000 */
.L_x_16872:
[----:B------:R-:W-:Y:S01]  /*40b0*/  IADD3 R150, -R149, 0x1, RZ ;  /* 0x0000000195967810 */ /* 0x000fe20007ffe1ff */
[----:B------:R-:W-:Y:S02]  /*40c0*/  IMAD.MOV.U32 R141, RZ, RZ, -0x800001 ;  /* 0xff7fffffff8d7424 */ /* 0x000fe400078e00ff */
.L_x_16885:
[----:B------:R-:W-:Y:S01]  /*40d0*/  IABS R43, c[0x0][0x1e4] ;  /* 0x00007900002b7a13 */ /* 0x000fe20000000000 */
[----:B------:R-:W-:Y:S03]  /*40e0*/  BSSY B1, `(.L_x_16880) ;  /* 0x00001be000017945 */ /* 0x000fe60003800000 */
[----:B------:R-:W0:Y:S08]  /*40f0*/  I2F.RP R151, R43 ;  /* 0x0000002b00977306 */ /* 0x000e300000209400 */
[----:B0-----:R-:W0:Y:S02]  /*4100*/  MUFU.RCP R151, R151 ;  /* 0x0000009700977308 */ /* 0x001e240000001000 */
[----:B0-----:R-:W-:Y:S01]  /*4110*/  IADD3 R40, R151, 0xffffffe, RZ ;  /* 0x0ffffffe97287810 */ /* 0x001fe20007ffe0ff */
[----:B------:R-:W-:-:S05]  /*4120*/  IMAD.SHL.U32 R151, R143, 0x8, RZ ;  /* 0x000000088f977824 */ /* 0x000fca00078e00ff */
[----:B------:R0:W1:Y:S02]  /*4130*/  F2I.FTZ.U32.TRUNC.NTZ R41, R40 ;  /* 0x0000002800297305 */ /* 0x000064000021f000 */
[----:B0-----:R-:W-:Y:S02]  /*4140*/  IMAD.MOV.U32 R40, RZ, RZ, RZ ;  /* 0x000000ffff287224 */ /* 0x001fe400078e00ff */
[----:B-1----:R-:W-:-:S04]  /*4150*/  IMAD.MOV R42, RZ, RZ, -R41 ;  /* 0x000000ffff2a7224 */ /* 0x002fc800078e0a29 */
[----:B------:R-:W-:Y:S01]  /*4160*/  IMAD R153, R42, R43, RZ ;  /* 0x0000002b2a997224 */ /* 0x000fe200078e02ff */
[----:B------:R-:W-:-:S03]  /*4170*/  IABS R42, c[0x0][0x1e0] ;  /* 0x00007800002a7a13 */ /* 0x000fc60000000000 */
[----:B------:R-:W-:Y:S01]  /*4180*/  IMAD.HI.U32 R153, R41, R153, R40 ;  /* 0x0000009929997227 */ /* 0x000fe200078e0028 */
[----:B------:R-:W0:Y:S01]  /*4190*/  I2F.RP R156, R42 ;  /* 0x0000002a009c7306 */ /* 0x000e220000209400 */
[----:B------:R-:W-:-:S05]  /*41a0*/  IABS R40, R151 ;  /* 0x0000009700287213 */ /* 0x000fca0000000000 */
[----:B------:R-:W-:-:S04]  /*41b0*/  IMAD.HI.U32 R153, R153, R40, RZ ;  /* 0x0000002899997227 */ /* 0x000fc800078e00ff */
[----:B------:R-:W-:-:S04]  /*41c0*/  IMAD.MOV R41, RZ, RZ, -R153 ;  /* 0x000000ffff297224 */ /* 0x000fc800078e0a99 */
[C---:B------:R-:W-:Y:S01]  /*41d0*/  IMAD R40, R43.reuse, R41, R40 ;  /* 0x000000292b287224 */ /* 0x040fe200078e0228 */
[----:B0-----:R-:W0:Y:S04]  /*41e0*/  MUFU.RCP R156, R156 ;  /* 0x0000009c009c7308 */ /* 0x001e280000001000 */
[----:B------:R-:W-:Y:S02]  /*41f0*/  ISETP.GT.U32.AND P2, PT, R43, R40, PT ;  /* 0x000000282b00720c */ /* 0x000fe40003f44070 */
[----:B0-----:R-:W-:-:S11]  /*4200*/  IADD3 R41, R156, 0xffffffe, RZ ;  /* 0x0ffffffe9c297810 */ /* 0x001fd60007ffe0ff */
[----:B------:R-:W-:Y:S01]  /*4210*/  @!P2 IMAD.IADD R40, R40, 0x1, -R43 ;  /* 0x000000012828a824 */ /* 0x000fe200078e0a2b */
[----:B------:R-:W-:Y:S02]  /*4220*/  @!P2 IADD3 R153, R153, 0x1, RZ ;  /* 0x000000019999a810 */ /* 0x000fe40007ffe0ff */
[----:B------:R-:W-:Y:S01]  /*4230*/  ISETP.NE.AND P2, PT, RZ, c[0x0][0x1e4], PT ;  /* 0x00007900ff007a0c */ /* 0x000fe20003f45270 */
[----:B------:R-:W0:Y:S01]  /*4240*/  F2I.FTZ.U32.TRUNC.NTZ R41, R41 ;  /* 0x0000002900297305 */ /* 0x000e22000021f000 */
[----:B------:R-:W-:Y:S01]  /*4250*/  ISETP.GE.U32.AND P0, PT, R40, R43, PT ;  /* 0x0000002b2800720c */ /* 0x000fe20003f06070 */
[----:B------:R-:W-:-:S12]  /*4260*/  IMAD.MOV.U32 R40, RZ, RZ, RZ ;  /* 0x000000ffff287224 */ /* 0x000fd800078e00ff */
        /* <DEDUP_REMOVED lines=41> */
[----:B------:R-:W-:Y:S01]  /*4500*/  LEA R160, P2, R40, c[0x0][0x180], 0x1 ;  /* 0x0000600028a07a11 */ /* 0x000fe200078408ff */
[----:B------:R-:W-:Y:S02]  /*4510*/  IMAD.X R41, R38, 0x1, R153, P0 ;  /* 0x0000000126297824 */ /* 0x000fe400000e0699 */
[----:B------:R-:W2:Y:S03]  /*4520*/  LDG.E.CONSTANT R158, [R158.64] ;  /* 0x0000000a9e9e7981 */ /* 0x000ea6000c1e9900 */
[----:B------:R-:W-:-:S02]  /*4530*/  LEA.HI.X R161, R40, c[0x0][0x184], R41, 0x1, P2 ;  /* 0x0000610028a17a11 */ /* 0x000fc400010f0c29 */
[----:B------:R-:W0:Y:S04]  /*4540*/  LDS.128 R40, [R2] ;  /* 0x0000000002287984 */ /* 0x000e280000000c00 */
[----:B------:R-:W3:Y:S01]  /*4550*/  LDG.E.CONSTANT R160, [R160.64] ;  /* 0x0000000aa0a07981 */ /* 0x000ee2000c1e9900 */
[--C-:B0-----:R-:W-:Y:S02]  /*4560*/  PRMT R157, RZ, 0x5410, R41.reuse ;  /* 0x00005410ff9d7816 */ /* 0x101fe40000000029 */
[----:B------:R-:W-:Y:S02]  /*4570*/  PRMT R41, RZ, 0x7610, R41 ;  /* 0x00007610ff297816 */ /* 0x000fe40000000029 */
[--C-:B--2---:R-:W-:Y:S02]  /*4580*/  PRMT R162, RZ, 0x5410, R158.reuse ;  /* 0x00005410ffa27816 */ /* 0x104fe4000000009e */
[----:B------:R-:W-:-:S03]  /*4590*/  PRMT R158, RZ, 0x7610, R158 ;  /* 0x00007610ff9e7816 */ /* 0x000fc6000000009e */
[----:B------:R-:W-:Y:S01]  /*45a0*/  FMUL.FTZ R157, R157, R162 ;  /* 0x000000a29d9d7220 */ /* 0x000fe20000410000 */
[--C-:B------:R-:W-:Y:S01]  /*45b0*/  PRMT R162, RZ, 0x7610, R40.reuse ;  /* 0x00007610ffa27816 */ /* 0x100fe20000000028 */
[----:B------:R-:W-:Y:S01]  /*45c0*/  FMUL.FTZ R159, R41, R158 ;  /* 0x0000009e299f7220 */ /* 0x000fe20000410000 */
[----:B------:R-:W-:Y:S02]  /*45d0*/  PRMT R41, RZ, 0x5410, R40 ;  /* 0x00005410ff297816 */ /* 0x000fe40000000028 */
[----:B---3--:R-:W-:Y:S02]  /*45e0*/  PRMT R158, RZ, 0x5410, R160 ;  /* 0x00005410ff9e7816 */ /* 0x008fe400000000a0 */
[----:B------:R-:W-:-:S03]  /*45f0*/  IADD3 R40, P0, P2, R135, R156, R134 ;  /* 0x0000009c87287210 */ /* 0x000fc60007a1e086 */
[----:B------:R-:W-:Y:S01]  /*4600*/  FFMA.FTZ R41, R41, R158, R157 ;  /* 0x0000009e29297223 */ /* 0x000fe2000001009d */
[----:B------:R-:W-:Y:S02]  /*4610*/  PRMT R157, RZ, 0x7610, R160 ;  /* 0x00007610ff9d7816 */ /* 0x000fe400000000a0 */
[----:B------:R-:W-:-:S03]  /*4620*/  LEA R158, P3, R40, c[0x0][0x180], 0x1 ;  /* 0x00006000289e7a11 */ /* 0x000fc600078608ff */
[----:B------:R-:W-:Y:S01]  /*4630*/  FFMA.FTZ R162, R162, R157, R159 ;  /* 0x0000009da2a27223 */ /* 0x000fe2000001009f */
[----:B------:R-:W-:-:S04]  /*4640*/  IADD3.X R157, R76, R153, R45, P0, P2 ;  /* 0x000000994c9d7210 */ /* 0x000fc800007e442d */
[----:B------:R-:W-:-:S05]  /*4650*/  LEA.HI.X R159, R40, c[0x0][0x184], R157, 0x1, P3 ;  /* 0x00006100289f7a11 */ /* 0x000fca00018f0c9d */
[----:B------:R-:W2:Y:S01]  /*4660*/  LDG.E.CONSTANT R158, [R158.64] ;  /* 0x0000000a9e9e7981 */ /* 0x000ea2000c1e9900 */
[----:B------:R-:W-:Y:S02]  /*4670*/  PRMT R40, RZ, 0x5410, R42 ;  /* 0x00005410ff287816 */ /* 0x000fe4000000002a */
[----:B--2---:R-:W-:-:S05]  /*4680*/  PRMT R157, RZ, 0x5410, R158 ;  /* 0x00005410ff9d7816 */ /* 0x004fca000000009e */
[----:B------:R-:W-:Y:S01]  /*4690*/  FFMA.FTZ R157, R40, R157, R41 ;  /* 0x0000009d289d7223 */ /* 0x000fe20000010029 */
[----:B------:R-:W-:Y:S02]  /*46a0*/  PRMT R41, RZ, 0x7610, R42 ;  /* 0x00007610ff297816 */ /* 0x000fe4000000002a */
[----:B------:R-:W-:-:S05]  /*46b0*/  PRMT R40, RZ, 0x7610, R158 ;  /* 0x00007610ff287816 */ /* 0x000fca000000009e */
[----:B------:R-:W-:Y:S01]  /*46c0*/  FFMA.FTZ R162, R41, R40, R162 ;  /* 0x0000002829a27223 */ /* 0x000fe200000100a2 */
[----:B------:R-:W-:-:S04]  /*46d0*/  IADD3 R41, P0, P2, R133, R156, R132 ;  /* 0x0000009c85297210 */ /* 0x000fc80007a1e084 */
[----:B------:R-:W-:Y:S02]  /*46e0*/  LEA R40, P3, R41, c[0x0][0x180], 0x1 ;  /* 0x0000600029287a11 */ /* 0x000fe400078608ff */
[----:B------:R-:W-:-:S04]  /*46f0*/  IADD3.X R42, R77, R153, R46, P0, P2 ;  /* 0x000000994d2a7210 */ /* 0x000fc800007e442e */
[----:B------:R-:W-:-:S05]  /*4700*/  LEA.HI.X R41, R41, c[0x0][0x184], R42, 0x1, P3 ;  /* 0x0000610029297a11 */ /* 0x000fca00018f0c2a */
[----:B------:R0:W2:Y:S01]  /*4710*/  LDG.E.CONSTANT R42, [R40.64] ;  /* 0x0000000a282a7981 */ /* 0x0000a2000c1e9900 */
[----:B------:R-:W-:-:S04]  /*4720*/  IADD3 R159, P0, P2, R131, R156, R130 ;  /* 0x0000009c839f7210 */ /* 0x000fc80007a1e082 */
[C---:B------:R-:W-:Y:S02]  /*4730*/  LEA R158, P3, R159.reuse, c[0x0][0x180], 0x1 ;  /* 0x000060009f9e7a11 */ /* 0x040fe400078608ff */
[----:B------:R-:W-:Y:S02]  /*4740*/  IADD3.X R160, R78, R153, R47, P0, P2 ;  /* 0x000000994ea07210 */ /* 0x000fe400007e442f */
[--C-:B0-----:R-:W-:Y:S02]  /*4750*/  PRMT R40, RZ, 0x5410, R43.reuse ;  /* 0x00005410ff287816 */ /* 0x101fe4000000002b */
[----:B------:R-:W-:Y:S02]  /*4760*/  PRMT R43, RZ, 0x7610, R43 ;  /* 0x00007610ff2b7816 */ /* 0x000fe4000000002b */
[----:B------:R-:W-:-:S05]  /*4770*/  LEA.HI.X R159, R159, c[0x0][0x184], R160, 0x1, P3 ;  /* 0x000061009f9f7a11 */ /* 0x000fca00018f0ca0 */
[----:B------:R-:W3:Y:S01]  /*4780*/  LDG.E.CONSTANT R158, [R158.64] ;  /* 0x0000000a9e9e7981 */ /* 0x000ee2000c1e9900 */
[----:B--2---:R-:W-:-:S05]  /*4790*/  PRMT R41, RZ, 0x5410, R42 ;  /* 0x00005410ff297816 */ /* 0x004fca000000002a */
[----:B------:R-:W-:Y:S01]  /*47a0*/  FFMA.FTZ R157, R40, R41, R157 ;  /* 0x00000029289d7223 */ /* 0x000fe2000001009d */
[----:B------:R-:W-:-:S05]  /*47b0*/  PRMT R40, RZ, 0x7610, R42 ;  /* 0x00007610ff287816 */ /* 0x000fca000000002a */
[----:B------:R-:W-:Y:S01]  /*47c0*/  FFMA.FTZ R162, R43, R40, R162 ;  /* 0x000000282ba27223 */ /* 0x000fe200000100a2 */
[----:B------:R-:W-:-:S04]  /*47d0*/  IADD3 R40, P0, P2, R129, R156, R128 ;  /* 0x0000009c81287210 */ /* 0x000fc80007a1e080 */
[----:B------:R-:W-:Y:S02]  /*47e0*/  LEA R160, P3, R40, c[0x0][0x180], 0x1 ;  /* 0x0000600028a07a11 */ /* 0x000fe400078608ff */
[----:B------:R-:W-:-:S04]  /*47f0*/  IADD3.X R41, R79, R153, R48, P0, P2 ;  /* 0x000000994f297210 */ /* 0x000fc800007e4430 */
[----:B------:R-:W-:Y:S02]  /*4800*/  LEA.HI.X R161, R40, c[0x0][0x184], R41, 0x1, P3 ;  /* 0x0000610028a17a11 */ /* 0x000fe400018f0c29 */
[----:B------:R-:W0:Y:S04]  /*4810*/  LDS.128 R40, [R2+0x10] ;  /* 0x0000100002287984 */ /* 0x000e280000000c00 */
[----:B------:R-:W2:Y:S01]  /*4820*/  LDG.E.CONSTANT R160, [R160.64] ;  /* 0x0000000aa0a07981 */ /* 0x000ea2000c1e9900 */
[--C-:B---3--:R-:W-:Y:S02]  /*4830*/  PRMT R159, RZ, 0x5410, R158.reuse ;  /* 0x00005410ff9f7816 */ /* 0x108fe4000000009e */
[----:B------:R-:W-:Y:S02]  /*4840*/  PRMT R158, RZ, 0x7610, R158 ;  /* 0x00007610ff9e7816 */ /* 0x000fe4000000009e */
[----:B0-----:R-:W-:-:S05]  /*4850*/  PRMT R164, RZ, 0x5410, R40 ;  /* 0x00005410ffa47816 */ /* 0x001fca0000000028 */
[----:B------:R-:W-:Y:S01]  /*4860*/  FFMA.FTZ R157, R164, R159, R157 ;  /* 0x0000009fa49d7223 */ /* 0x000fe2000001009d */
[----:B------:R-:W-:Y:S02]  /*4870*/  PRMT R159, RZ, 0x7610, R40 ;  /* 0x00007610ff9f7816 */ /* 0x000fe40000000028 */
[----:B------:R-:W-:-:S03]  /*4880*/  PRMT R40, RZ, 0x5410, R41 ;  /* 0x00005410ff287816 */ /* 0x000fc60000000029 */
[----:B------:R-:W-:Y:S01]  /*4890*/  FFMA.FTZ R162, R159, R158, R162 ;  /* 0x0000009e9fa27223 */ /* 0x000fe200000100a2 */
[----:B------:R-:W-:Y:S02]  /*48a0*/  PRMT R41, RZ, 0x7610, R41 ;  /* 0x00007610ff297816 */ /* 0x000fe40000000029 */
[--C-:B--2---:R-:W-:Y:S02]  /*48b0*/  PRMT R158, RZ, 0x5410, R160.reuse ;  /* 0x00005410ff9e7816 */ /* 0x104fe400000000a0 */
[----:B------:R-:W-:-:S03]  /*48c0*/  PRMT R160, RZ, 0x7610, R160 ;  /* 0x00007610ffa07816 */ /* 0x000fc600000000a0 */
[----:B------:R-:W-:Y:S01]  /*48d0*/  FFMA.FTZ R157, R40, R158, R157 ;  /* 0x0000009e289d7223 */ /* 0x000fe2000001009d */
[----:B------:R-:W-:Y:S01]  /*48e0*/  IADD3 R40, P0, P2, R127, R156, R126 ;  /* 0x0000009c7f287210 */ /* 0x000fe20007a1e07e */
[----:B------:R-:W-:-:S03]  /*48f0*/  FFMA.FTZ R162, R41, R160, R162 ;  /* 0x000000a029a27223 */ /* 0x000fc600000100a2 */
[----:B------:R-:W-:Y:S02]  /*4900*/  LEA R158, P3, R40, c[0x0][0x180], 0x1 ;  /* 0x00006000289e7a11 */ /* 0x000fe400078608ff */
        /* <DEDUP_REMOVED lines=16> */
[----:B0-----:R-:W-:Y:S02]  /*4a10*/  PRMT R40, RZ, 0x5410, R43 ;  /* 0x00005410ff287816 */ /* 0x001fe4000000002b */
[----:B------:R-:W-:Y:S02]  /*4a20*/  IADD3.X R160, R82, R153, R51, P0, P2 ;  /* 0x0000009952a07210 */ /* 0x000fe400007e4433 */
        /* <DEDUP_REMOVED lines=249> */
[----:B------:R-:W-:-:S03]  /*59c0*/  IADD3 R41, P0, P2, R5, R156, R36 ;  /* 0x0000009c05297210 */ /* 0x000fc60007a1e024 */
[----:B------:R-:W-:Y:S01]  /*59d0*/  FFMA.FTZ R159, R40, R160, R159 ;  /* 0x000000a0289f7223 */ /* 0x000fe2000001009f */
[----:B------:R-:W-:Y:S02]  /*59e0*/  LEA R40, P3, R41, c[0x0][0x180], 0x1 ;  /* 0x0000600029287a11 */ /* 0x000fe400078608ff */
[----:B------:R-:W-:-:S04]  /*59f0*/  IADD3.X R160, R104, R153, R73, P0, P2 ;  /* 0x0000009968a07210 */ /* 0x000fc800007e4449 */
[----:B------:R-:W-:Y:S02]  /*5a00*/  LEA.HI.X R41, R41, c[0x0][0x184], R160, 0x1, P3 ;  /* 0x0000610029297a11 */ /* 0x000fe400018f0ca0 */
[----:B------:R-:W-:-:S03]  /*5a10*/  IADD3 R157, P0, P2, R4, R156, R39 ;  /* 0x0000009c049d7210 */ /* 0x000fc60007a1e027 */
[----:B------:R0:W2:Y:S01]  /*5a20*/  LDG.E.CONSTANT R160, [R40.64] ;  /* 0x0000000a28a07981 */ /* 0x0000a2000c1e9900 */
[----:B------:R-:W-:Y:S02]  /*5a30*/  IADD3.X R162, R105, R153, R74, P0, P2 ;  /* 0x0000009969a27210 */ /* 0x000fe400007e444a */
[----:B------:R-:W-:-:S04]  /*5a40*/  LEA R156, P0, R157, c[0x0][0x180], 0x1 ;  /* 0x000060009d9c7a11 */ /* 0x000fc800078008ff */
[----:B------:R-:W-:-:S05]  /*5a50*/  LEA.HI.X R157, R157, c[0x0][0x184], R162, 0x1, P0 ;  /* 0x000061009d9d7a11 */ /* 0x000fca00000f0ca2 */
[----:B------:R-:W3:Y:S01]  /*5a60*/  LDG.E.CONSTANT R156, [R156.64] ;  /* 0x0000000a9c9c7981 */ /* 0x000ee2000c1e9900 */
[--C-:B0-----:R-:W-:Y:S02]  /*5a70*/  PRMT R41, RZ, 0x5410, R42.reuse ;  /* 0x00005410ff297816 */ /* 0x101fe4000000002a */
[----:B------:R-:W-:Y:S02]  /*5a80*/  PRMT R42, RZ, 0x7610, R42 ;  /* 0x00007610ff2a7816 */ /* 0x000fe4000000002a */
[----:B------:R-:W-:Y:S02]  /*5a90*/  ISETP.NE.AND P0, PT, R144, RZ, PT ;  /* 0x000000ff9000720c */ /* 0x000fe40003f05270 */
[----:B--2---:R-:W-:-:S05]  /*5aa0*/  PRMT R40, RZ, 0x5410, R160 ;  /* 0x00005410ff287816 */ /* 0x004fca00000000a0 */
        /* <DEDUP_REMOVED lines=12> */
.L_x_16937:
[----:B01----:R-:W-:Y:S01]  /*5b70*/  FADD.FTZ R157, R157, R40 ;  /* 0x000000289d9d7221 */ /* 0x003fe20000010000 */
[----:B------:R-:W-:Y:S05]  /*5b80*/  BRA.DIV ~URZ, `(.L_x_16883) ;  /* 0x00004e427f007947 */ /* 0x000fea000b800000 */
[----:B------:R0:W1:Y:S02]  /*5b90*/  SHFL.BFLY PT, R40, R157, 0x1, 0x1f ;  /* 0x0c201f009d287f89 */ /* 0x00006400000e0000 */
.L_x_16938:
[----:B------:R-:W-:Y:S05]  /*5ba0*/  @P0 BRA `(.L_x_16884) ;  /* 0x0000011000000947 */ /* 0x000fea0003800000 */
[----:B------:R-:W-:Y:S02]  /*5bb0*/  IMAD.IADD R151, R140, 0x1, R151 ;  /* 0x000000018c977824 */ /* 0x000fe400078e0297 */
[----:B-1----:R-:W-:Y:S02]  /*5bc0*/  FADD.FTZ R40, R157, R40 ;  /* 0x000000289d287221 */ /* 0x002fe40000010000 */
[----:B------:R-:W-:Y:S01]  /*5bd0*/  IMAD.IADD R42, R150, 0x1, R151 ;  /* 0x00000001962a7824 */ /* 0x000fe200078e0297 */
[----:B------:R-:W-:Y:S01]  /*5be0*/  ISETP.GE.AND P0, PT, R151, R149, PT ;  /* 0x000000959700720c */ /* 0x000fe20003f06270 */
[----:B------:R-:W-:Y:S02]  /*5bf0*/  FMUL.FTZ R41, R40, c[0x0][0x194] ;  /* 0x0000650028297a20 */ /* 0x000fe40000410000 */
[----:B------:R-:W-:-:S02]  /*5c00*/  IMAD R40, R143, 0x8, R139 ;  /* 0x000000088f287824 */ /* 0x000fc400078e028b */
[----:B------:R-:W1:Y:S02]  /*5c10*/  I2F R42, R42 ;  /* 0x0000002a002a7306 */ /* 0x000e640000201400 */
[----:B-1----:R-:W-:-:S05]  /*5c20*/  FFMA.FTZ R156, R42, R152, R41 ;  /* 0x000000982a9c7223 */ /* 0x002fca0000010029 */
[----:B------:R-:W-:-:S05]  /*5c30*/  FSEL R41, R156, RZ, !P0 ;  /* 0x000000ff9c297208 */ /* 0x000fca0004000000 */
[----:B------:R1:W-:Y:S01]  /*5c40*/  STS [R40.X4+0x220], R41 ;  /* 0x0002202928007388 */ /* 0x0003e20000004800 */
[----:B------:R-:W-:Y:S05]  /*5c50*/  @P0 BRA `(.L_x_16884) ;  /* 0x0000006000000947 */ /* 0x000fea0003800000 */
[----:B------:R-:W-:Y:S01]  /*5c60*/  FMNMX.FTZ R141, R141, R156, !PT ;  /* 0x0000009c8d8d7209 */ /* 0x000fe20007810000 */
[----:B------:R-:W-:Y:S05]  /*5c70*/  BRA `(.L_x_16884) ;  /* 0x0000004000007947 */ /* 0x000fea0003800000 */
.L_x_16881:
[----:B------:R-:W-:-:S13]  /*5c80*/  ISETP.NE.AND P0, PT, R144, RZ, PT ;  /* 0x000000ff9000720c */ /* 0x000fda0003f05270 */
[----:B------:R-:W-:Y:S02]  /*5c90*/  @!P0 IMAD R40, R143, 0x8, R139 ;  /* 0x000000088f288824 */ /* 0x000fe400078e028b */
[----:B------:R-:W-:-:S05]  /*5ca0*/  @!P0 IMAD.MOV.U32 R41, RZ, RZ, -0x800001 ;  /* 0xff7fffffff298424 */ /* 0x000fca00078e00ff */
[----:B------:R0:W-:Y:S02]  /*5cb0*/  @!P0 STS [R40.X4+0x220], R41 ;  /* 0x0002202928008388 */ /* 0x0001e40000004800 */
.L_x_16884:
[----:B------:R-:W-:Y:S05]  /*5cc0*/  BSYNC B1 ;  /* 0x0000000000017941 */ /* 0x000fea0003800000 */
.L_x_16880:
[----:B------:R-:W-:-:S04]  /*5cd0*/  IADD3 R143, R143, 0x4, RZ ;  /* 0x000000048f8f7810 */ /* 0x000fc80007ffe0ff */
[----:B------:R-:W-:-:S13]  /*5ce0*/  ISETP.GE.AND P0, PT, R143, R148, PT ;  /* 0x000000948f00720c */ /* 0x000fda0003f06270 */
[----:B01----:R-:W-:Y:S01]  /*5cf0*/  @P0 CALL.REL.NOINC `(.L_x_16871) ;  /* 0x0000001000000944 */ /* 0x003fe20003c00000 */
[----:B------:R-:W-:Y:S05]  /*5d00*/  BRA `(.L_x_16885) ;  /* 0xffffe3c000007947 */ /* 0x000fea000383ffff */
.L_x_16871:
[----:B------:R-:W-:Y:S05]  /*5d10*/  BSYNC B0 ;  /* 0x0000000000007941 */ /* 0x000fea0003800000 */
.L_x_16870:
[----:B------:R-:W-:Y:S05]  /*5d20*/  BRA.DIV ~URZ, `(.L_x_16886) ;  /* 0x00004d227f007947 */ /* 0x000fea000b800000 */
[----:B------:R0:W1:Y:S02]  /*5d30*/  SHFL.BFLY PT, R0, R141, 0x10, 0x1f ;  /* 0x0e001f008d007f89 */ /* 0x00006400000e0000 */
.L_x_16939:
[----:B01----:R-:W-:Y:S01]  /*5d40*/  FMNMX.FTZ R141, R0, R141, !PT ;  /* 0x0000008d008d7209 */ /* 0x003fe20007810000 */
[----:B------:R-:W-:Y:S05]  /*5d50*/  BRA.DIV ~URZ, `(.L_x_16887) ;  /* 0x00004d727f007947 */ /* 0x000fea000b800000 */
[----:B------:R-:W0:Y:S02]  /*5d60*/  SHFL.BFLY PT, R0, R141, 0x8, 0x1f ;  /* 0x0d001f008d007f89 */ /* 0x000e2400000e0000 */
[----:B0-----:R-:W-:-:S05]  /*5d70*/  FMNMX.FTZ R0, R141, R0, !PT ;  /* 0x000000008d007209 */ /* 0x001fca0007810000 */
[----:B------:R0:W1:Y:S02]  /*5d80*/  SHFL.BFLY PT, R3, R0, 0x4, 0x1f ;  /* 0x0c801f0000037f89 */ /* 0x00006400000e0000 */
.L_x_16940:
        /* <DEDUP_REMOVED lines=10> */
[----:B------:R-:W-:Y:S01]  /*5e30*/  ISETP.GE.AND P2, PT, R23, R146, PT ;  /* 0x000000921700720c */ /* 0x000fe20003f46270 */
[----:B------:R-:W-:Y:S02]  /*5e40*/  IMAD.MOV.U32 R4, RZ, RZ, RZ ;  /* 0x000000ffff047224 */ /* 0x000fe400078e00ff */
        /* <DEDUP_REMOVED lines=28> */
.L_x_16892:
        /* <DEDUP_REMOVED lines=11> */
.L_x_16891:
[----:B------:R-:W-:Y:S05]  /*60c0*/  BSYNC B1 ;  /* 0x0000000000017941 */ /* 0x000fea0003800000 */
.L_x_16890:
        /* <DEDUP_REMOVED lines=10> */
.L_x_16895:
        /* <DEDUP_REMOVED lines=100> */
.L_x_16894:
[----:B------:R-:W-:Y:S05]  /*67b0*/  BSYNC B1 ;  /* 0x0000000000017941 */ /* 0x000fea0003800000 */
.L_x_16893:
        /* <DEDUP_REMOVED lines=55> */
.L_x_16897:
[----:B------:R-:W-:Y:S05]  /*6b30*/  BSYNC B1 ;  /* 0x0000000000017941 */ /* 0x000fea0003800000 */
.L_x_16896:
        /* <DEDUP_REMOVED lines=26> */
.L_x_16889:
[----:B------:R-:W-:Y:S05]  /*6ce0*/  BSYNC B0 ;  /* 0x0000000000007941 */ /* 0x000fea0003800000 */
.L_x_16888:
        /* <DEDUP_REMOVED lines=45> */
.L_x_16902:
        /* <DEDUP_REMOVED lines=8> */
.L_x_16901:
[----:B------:R-:W-:Y:S05]  /*7040*/  BSYNC B1 ;  /* 0x0000000000017941 */ /* 0x000fea0003800000 */
.L_x_16900:
        /* <DEDUP_REMOVED lines=10> */
.L_x_16905:
        /* <DEDUP_REMOVED lines=52> */
.L_x_16904:
[----:B------:R-:W-:Y:S05]  /*7430*/  BSYNC B1 ;  /* 0x0000000000017941 */ /* 0x000fea0003800000 */
.L_x_16903:
        /* <DEDUP_REMOVED lines=31> */
.L_x_16907:
[----:B------:R-:W-:Y:S05]  /*7630*/  BSYNC B1 ;  /* 0x0000000000017941 */ /* 0x000fea0003800000 */
.L_x_16906:
        /* <DEDUP_REMOVED lines=14> */
.L_x_16899:
[----:B------:R-:W-:Y:S05]  /*7720*/  BSYNC B0 ;  /* 0x0000000000007941 */ /* 0x000fea0003800000 */
.L_x_16898:
        /* <DEDUP_REMOVED lines=33> */
.L_x_16909:
[----:B------:R-:W-:Y:S05]  /*7940*/  BSYNC B0 ;  /* 0x0000000000007941 */ /* 0x000fea0003800000 */
.L_x_16908:
[----:B------:R-:W-:Y:S01]  /*7950*/  BSSY B1, `(.L_x_16910) ;  /* 0x0000258000017945 */ /* 0x000fe20003800000 */
[----:B------:R-:W-:Y:S01]  /*7960*/  IMAD.MOV.U32 R13, RZ, RZ, RZ ;  /* 0x000000ffff0d7224 */ /* 0x000fe200078e00ff */
[----:B------:R-:W-:Y:S01]  /*7970*/  CS2R R14, SRZ ;  /* 0x00000000000e7805 */ /* 0x000fe2000001ff00 */
[----:B------:R-:W-:Y:S01]  /*7980*/  CS2R R16, SRZ ;  /* 0x0000000000107805 */ /* 0x000fe2000001ff00 */
[----:B------:R-:W-:Y:S01]  /*7990*/  IMAD.MOV.U32 R18, RZ, RZ, RZ ;  /* 0x000000ffff127224 */ /* 0x000fe200078e00ff */
[----:B------:R-:W-:Y:S05]  /*79a0*/  @P1 BRA `(.L_x_16911) ;  /* 0x0000252000001947 */ /* 0x000fea0003800000 */
[----:B------:R-:W-:Y:S01]  /*79b0*/  IABS R24, c[0x0][0x1e4] ;  /* 0x0000790000187a13 */ /* 0x000fe20000000000 */
[----:B0-----:R-:W0:Y:S01]  /*79c0*/  S2R R2, SR_CTAID.Z ;  /* 0x0000000000027919 */ /* 0x001e220000002700 */
[----:B------:R-:W-:Y:S01]  /*79d0*/  SHF.R.S32.HI R4, RZ, 0x1f, R23 ;  /* 0x0000001fff047819 */ /* 0x000fe20000011417 */
[----:B------:R-:W-:Y:S01]  /*79e0*/  IMAD.MOV.U32 R29, RZ, RZ, c[0x0][0x1bc] ;  /* 0x00006f00ff1d7624 */ /* 0x000fe200078e00ff */
[----:B------:R-:W2:Y:S01]  /*79f0*/  I2F.RP R5, R24 ;  /* 0x0000001800057306 */ /* 0x000ea20000209400 */
[----:B------:R-:W-:Y:S01]  /*7a00*/  IMAD.SHL.U32 R28, R145, 0x8, RZ ;  /* 0x00000008911c7824 */ /* 0x000fe200078e00ff */
[----:B------:R-:W-:Y:S01]  /*7a10*/  LEA.HI R4, R4, R23, RZ, 0x5 ;  /* 0x0000001704047211 */ /* 0x000fe200078f28ff */
[----:B------:R-:W-:Y:S01]  /*7a20*/  IMAD.MOV.U32 R12, RZ, RZ, RZ ;  /* 0x000000ffff0c7224 */ /* 0x000fe200078e00ff */
[----:B------:R-:W-:-:S02]  /*7a30*/  IADD3 R21, R21, -c[0x0][0x1dc], RZ ;  /* 0x8000770015157a10 */ /* 0x000fc40007ffe0ff */
[----:B-1----:R-:W-:Y:S02]  /*7a40*/  SHF.R.S32.HI R37, RZ, 0x5, R4 ;  /* 0x00000005ff257819 */ /* 0x002fe40000011404 */
[----:B------:R-:W-:Y:S02]  /*7a50*/  SHF.R.S32.HI R29, RZ, 0x1f, R29 ;  /* 0x0000001fff1d7819 */ /* 0x000fe4000001141d */
[C---:B------:R-:W-:Y:S02]  /*7a60*/  IADD3 R30, R28.reuse, 0x100, RZ ;  /* 0x000001001c1e7810 */ /* 0x040fe40007ffe0ff */
[C---:B------:R-:W-:Y:S02]  /*7a70*/  IADD3 R31, R28.reuse, 0x200, RZ ;  /* 0x000002001c1f7810 */ /* 0x040fe40007ffe0ff */
[C---:B------:R-:W-:Y:S01]  /*7a80*/  IADD3 R32, R28.reuse, 0x300, RZ ;  /* 0x000003001c207810 */ /* 0x040fe20007ffe0ff */
[----:B--2---:R-:W1:Y:S01]  /*7a90*/  MUFU.RCP R5, R5 ;  /* 0x0000000500057308 */ /* 0x004e620000001000 */
[----:B------:R-:W-:-:S02]  /*7aa0*/  IADD3 R33, R28, 0x400, RZ ;  /* 0x000004001c217810 */ /* 0x000fc40007ffe0ff */
[----:B------:R-:W-:Y:S01]  /*7ab0*/  IADD3 R34, R28, 0x500, RZ ;  /* 0x000005001c227810 */ /* 0x000fe20007ffe0ff */
[----:B0-----:R-:W-:Y:S01]  /*7ac0*/  IMAD R25, R2, 0x40, R37 ;  /* 0x0000004002197824 */ /* 0x001fe200078e0225 */
[----:B------:R-:W-:Y:S02]  /*7ad0*/  LEA R37, R37, 0x220, 0x5 ;  /* 0x0000022025257811 */ /* 0x000fe400078e28ff */
[----:B------:R-:W-:Y:S01]  /*7ae0*/  IADD3 R35, R28, 0x600, RZ ;  /* 0x000006001c237810 */ /* 0x000fe20007ffe0ff */
[C---:B------:R-:W-:Y:S01]  /*7af0*/  IMAD.SHL.U32 R38, R25.reuse, 0x8, RZ ;  /* 0x0000000819267824 */ /* 0x040fe200078e00ff */
[----:B------:R-:W-:Y:S02]  /*7b00*/  IADD3 R27, P0, R142, R25, RZ ;  /* 0x000000198e1b7210 */ /* 0x000fe40007f1e0ff */
[----:B------:R-:W-:Y:S02]  /*7b10*/  IADD3 R36, R28, 0x700, RZ ;  /* 0x000007001c247810 */ /* 0x000fe40007ffe0ff */
[----:B------:R-:W-:-:S02]  /*7b20*/  LEA.HI.X.SX32 R2, R25, R20, 0x1, P0 ;  /* 0x0000001419027211 */ /* 0x000fc400000f0eff */
[----:B-1----:R-:W-:Y:S02]  /*7b30*/  IADD3 R3, R5, 0xffffffe, RZ ;  /* 0x0ffffffe05037810 */ /* 0x002fe40007ffe0ff */
[----:B------:R-:W-:Y:S02]  /*7b40*/  LEA R20, P0, R27, c[0x0][0x198], 0x2 ;  /* 0x000066001b147a11 */ /* 0x000fe400078010ff */
[----:B------:R-:W-:Y:S02]  /*7b50*/  IADD3 R37, R37, 0x10, RZ ;  /* 0x0000001025257810 */ /* 0x000fe40007ffe0ff */
[----:B------:R-:W0:Y:S01]  /*7b60*/  F2I.FTZ.U32.TRUNC.NTZ R3, R3 ;  /* 0x0000000300037305 */ /* 0x000e22000021f000 */
[----:B------:R-:W-:Y:S01]  /*7b70*/  LEA.HI.X R27, R27, c[0x0][0x19c], R2, 0x2, P0 ;  /* 0x000067001b1b7a11 */ /* 0x000fe200000f1402 */
[----:B------:R-:W-:Y:S02]  /*7b80*/  IMAD.MOV.U32 R2, RZ, RZ, RZ ;  /* 0x000000ffff027224 */ /* 0x000fe400078e00ff */
[----:B0-----:R-:W-:-:S04]  /*7b90*/  IMAD.MOV R7, RZ, RZ, -R3 ;  /* 0x000000ffff077224 */ /* 0x001fc800078e0a03 */
[----:B------:R-:W-:-:S04]  /*7ba0*/  IMAD R5, R7, R24, RZ ;  /* 0x0000001807057224 */ /* 0x000fc800078e02ff */
[----:B------:R-:W-:-:S04]  /*7bb0*/  IMAD.HI.U32 R26, R3, R5, R2 ;  /* 0x00000005031a7227 */ /* 0x000fc800078e0002 */
[----:B------:R-:W-:Y:S01]  /*7bc0*/  IMAD R2, R22, c[0x0][0x1c0], RZ ;  /* 0x0000700016027a24 */ /* 0x000fe200078e02ff */
[----:B------:R-:W-:-:S04]  /*7bd0*/  IADD3 R22, -R147, 0x1, RZ ;  /* 0x0000000193167810 */ /* 0x000fc80007ffe1ff */
[----:B------:R-:W-:Y:S02]  /*7be0*/  SHF.R.S32.HI R3, RZ, 0x1f, R2 ;  /* 0x0000001fff037819 */ /* 0x000fe40000011402 */
.L_x_16930:
        /* <DEDUP_REMOVED lines=62> */
[-C--:B------:R-:W-:Y:S02]  /*7fd0*/  IADD3 R41, P1, R34, R4.reuse, RZ ;  /* 0x0000000422297210 */ /* 0x080fe40007f3e0ff */
[----:B------:R-:W-:Y:S02]  /*7fe0*/  IADD3 R5, P3, R36, R4, RZ ;  /* 0x0000000424057210 */ /* 0x000fe40007f7e0ff */
[----:B------:R-:W-:Y:S02]  /*7ff0*/  LEA.HI.X R7, R7, c[0x0][0x18c], R44, 0x1, P2 ;  /* 0x0000630007077a11 */ /* 0x000fe400010f0c2c */
[----:B------:R-:W-:-:S02]  /*8000*/  LEA.HI.X R11, R39, c[0x0][0x18c], R40, 0x1, P6 ;  /* 0x00006300270b7a11 */ /* 0x000fc400030f0c28 */
[-C--:B------:R-:W-:Y:S01]  /*8010*/  LEA.HI.X.SX32 R44, R34, R63.reuse, 0x1, P1 ;  /* 0x0000003f222c7211 */ /* 0x080fe200008f0eff */
[----:B------:R0:W5:Y:S01]  /*8020*/  LDG.E.CONSTANT R72, [R6.64] ;  /* 0x0000000a06487981 */ /* 0x000162000c1e9900 */
[----:B------:R-:W-:Y:S02]  /*8030*/  LEA R70, P1, R5, c[0x0][0x188], 0x1 ;  /* 0x0000620005467a11 */ /* 0x000fe400078208ff */
[----:B------:R-:W-:Y:S01]  /*8040*/  LEA.HI.X.SX32 R40, R36, R63, 0x1, P3 ;  /* 0x0000003f24287211 */ /* 0x000fe200018f0eff */
[----:B------:R0:W5:Y:S01]  /*8050*/  LDG.E.CONSTANT R73, [R6.64+0x4] ;  /* 0x0000040a06497981 */ /* 0x000162000c1e9900 */
[----:B------:R-:W-:Y:S02]  /*8060*/  LEA R8, P4, R9, c[0x0][0x188], 0x1 ;  /* 0x0000620009087a11 */ /* 0x000fe400078808ff */
[-C--:B------:R-:W-:Y:S01]  /*8070*/  IADD3 R43, P6, R33, R4.reuse, RZ ;  /* 0x00000004212b7210 */ /* 0x080fe20007fde0ff */
[----:B------:R0:W5:Y:S01]  /*8080*/  LDG.E.CONSTANT R74, [R6.64+0x8] ;  /* 0x0000080a064a7981 */ /* 0x000162000c1e9900 */
[----:B------:R-:W-:-:S02]  /*8090*/  IADD3 R39, P2, R35, R4, RZ ;  /* 0x0000000423277210 */ /* 0x000fc40007f5e0ff */
[----:B------:R-:W-:Y:S01]  /*80a0*/  LEA.HI.X R71, R5, c[0x0][0x18c], R40, 0x1, P1 ;  /* 0x0000630005477a11 */ /* 0x000fe200008f0c28 */
[----:B------:R0:W5:Y:S01]  /*80b0*/  LDG.E.CONSTANT R75, [R6.64+0xc] ;  /* 0x00000c0a064b7981 */ /* 0x000162000c1e9900 */
[----:B------:R-:W-:Y:S02]  /*80c0*/  IADD3 R4, P1, R28, R4, RZ ;  /* 0x000000041c047210 */ /* 0x000fe40007f3e0ff */
[----:B------:R-:W-:Y:S01]  /*80d0*/  LEA.HI.X R9, R9, c[0x0][0x18c], R42, 0x1, P4 ;  /* 0x0000630009097a11 */ /* 0x000fe200020f0c2a */
[----:B------:R1:W5:Y:S01]  /*80e0*/  LDG.E.CONSTANT R56, [R70.64] ;  /* 0x0000000a46387981 */ /* 0x000362000c1e9900 */
[----:B------:R-:W-:Y:S02]  /*80f0*/  LEA.HI.X.SX32 R46, R33, R63, 0x1, P6 ;  /* 0x0000003f212e7211 */ /* 0x000fe400030f0eff */
[----:B------:R-:W-:Y:S01]  /*8100*/  LEA R58, P4, R43, c[0x0][0x188], 0x1 ;  /* 0x000062002b3a7a11 */ /* 0x000fe200078808ff */
[----:B------:R1:W5:Y:S01]  /*8110*/  LDG.E.CONSTANT R57, [R70.64+0x4] ;  /* 0x0000040a46397981 */ /* 0x000362000c1e9900 */
[----:B------:R-:W-:-:S02]  /*8120*/  LEA R66, P5, R41, c[0x0][0x188], 0x1 ;  /* 0x0000620029427a11 */ /* 0x000fc400078a08ff */
[----:B------:R-:W-:Y:S01]  /*8130*/  LEA R68, P6, R39, c[0x0][0x188], 0x1 ;  /* 0x0000620027447a11 */ /* 0x000fe200078c08ff */
[----:B------:R2:W5:Y:S01]  /*8140*/  LDG.E.CONSTANT R62, [R8.64] ;  /* 0x0000000a083e7981 */ /* 0x000562000c1e9900 */
[-C--:B------:R-:W-:Y:S02]  /*8150*/  LEA.HI.X.SX32 R42, R35, R63.reuse, 0x1, P2 ;  /* 0x0000003f232a7211 */ /* 0x080fe400010f0eff */
[----:B------:R-:W-:Y:S01]  /*8160*/  LEA R64, P2, R4, c[0x0][0x188], 0x1 ;  /* 0x0000620004407a11 */ /* 0x000fe200078408ff */
[----:B------:R2:W5:Y:S01]  /*8170*/  LDG.E.CONSTANT R61, [R8.64+0x4] ;  /* 0x0000040a083d7981 */ /* 0x000562000c1e9900 */
[----:B------:R-:W-:Y:S02]  /*8180*/  LEA.HI.X.SX32 R5, R28, R63, 0x1, P1 ;  /* 0x0000003f1c057211 */ /* 0x000fe400008f0eff */
        /* <DEDUP_REMOVED lines=17> */
[----:B---3--:R1:W5:Y:S04]  /*82a0*/  LDG.E.CONSTANT R58, [R70.64+0x8] ;  /* 0x0000080a463a7981 */ /* 0x008368000c1e9900 */
[----:B------:R1:W5:Y:S04]  /*82b0*/  LDG.E.CONSTANT R59, [R70.64+0xc] ;  /* 0x00000c0a463b7981 */ /* 0x000368000c1e9900 */
[----:B----4-:R1:W5:Y:S04]  /*82c0*/  LDG.E.CONSTANT R66, [R64.64] ;  /* 0x0000000a40427981 */ /* 0x010368000c1e9900 */
[----:B------:R1:W5:Y:S04]  /*82d0*/  LDG.E.CONSTANT R63, [R64.64+0x4] ;  /* 0x0000040a403f7981 */ /* 0x000368000c1e9900 */
[----:B0-----:R1:W5:Y:S04]  /*82e0*/  LDG.E.CONSTANT R68, [R64.64+0x8] ;  /* 0x0000080a40447981 */ /* 0x001368000c1e9900 */
[----:B------:R1:W5:Y:S04]  /*82f0*/  LDG.E.CONSTANT R67, [R64.64+0xc] ;  /* 0x00000c0a40437981 */ /* 0x000368000c1e9900 */
[----:B------:R2:W5:Y:S04]  /*8300*/  LDG.E.CONSTANT R42, [R8.64+0xc] ;  /* 0x00000c0a082a7981 */ /* 0x000568000c1e9900 */
[----:B------:R2:W5:Y:S04]  /*8310*/  LDG.E.CONSTANT R39, [R10.64] ;  /* 0x0000000a0a277981 */ /* 0x000568000c1e9900 */
[----:B------:R2:W5:Y:S04]  /*8320*/  LDG.E.CONSTANT R40, [R10.64+0x4] ;  /* 0x0000040a0a287981 */ /* 0x000568000c1e9900 */
[----:B------:R2:W5:Y:S04]  /*8330*/  LDG.E.CONSTANT R41, [R10.64+0x8] ;  /* 0x0000080a0a297981 */ /* 0x000568000c1e9900 */
[----:B------:R2:W5:Y:S04]  /*8340*/  LDG.E.CONSTANT R43, [R10.64+0xc] ;  /* 0x00000c0a0a2b7981 */ /* 0x000568000c1e9900 */
[----:B------:R-:W-:Y:S04]  /*8350*/  LDS.128 R4, [R37] ;  /* 0x0000000025047984 */ /* 0x000fe80000000c00 */
[----:B--2---:R-:W0:Y:S01]  /*8360*/  LDS.128 R8, [R37+-0x10] ;  /* 0xfffff00025087984 */ /* 0x004e220000000c00 */
[----:B------:R-:W-:Y:S01]  /*8370*/  ISETP.NE.AND P1, PT, R76, RZ, PT ;  /* 0x000000ff4c00720c */ /* 0x000fe20003f25270 */
[----:B------:R-:W-:Y:S01]  /*8380*/  BSSY B2, `(.L_x_16914) ;  /* 0x0000022000027945 */ /* 0x000fe20003800000 */
[----:B0-----:R-:W-:-:S02]  /*8390*/  F2FP.BF16.PACK_AB R9, R9, R8 ;  /* 0x000000080909723e */ /* 0x001fc400000010ff */
[----:B------:R-:W-:-:S09]  /*83a0*/  F2FP.BF16.PACK_AB R69, R11, R10 ;  /* 0x0000000a0b45723e */ /* 0x000fd200000010ff */
[----:B------:R-:W-:Y:S05]  /*83b0*/  @P1 BRA `(.L_x_16915) ;  /* 0x000001e000001947 */ /* 0x000fea0003800000 */
[C---:B-1----:R-:W-:Y:S02]  /*83c0*/  IADD3 R8, R38.reuse, 0x2, RZ ;  /* 0x0000000226087810 */ /* 0x042fe40007ffe0ff */
[C---:B------:R-:W-:Y:S02]  /*83d0*/  IADD3 R10, R38.reuse, 0x3, RZ ;  /* 0x00000003260a7810 */ /* 0x040fe40007ffe0ff */
[CC--:B------:R-:W-:Y:S02]  /*83e0*/  ISETP.GE.AND P2, PT, R38.reuse, R149.reuse, PT ;  /* 0x000000952600720c */ /* 0x0c0fe40003f46270 */
[----:B------:R-:W-:Y:S02]  /*83f0*/  IADD3 R64, R38, 0x4, RZ ;  /* 0x0000000426407810 */ /* 0x000fe40007ffe0ff */
        /* <DEDUP_REMOVED lines=26> */
.L_x_16915:
[----:B-1----:R-:W-:Y:S05]  /*85a0*/  BSYNC B2 ;  /* 0x0000000000027941 */ /* 0x002fea0003800000 */
.L_x_16914:
        /* <DEDUP_REMOVED lines=15> */
[----:B------:R-:W-:Y:S01]  /*86a0*/  PRMT R67, RZ, 0x7610, R67 ;  /* 0x00007610ff437816 */ /* 0x000fe20000000043 */
[----:B------:R-:W-:-:S03]  /*86b0*/  FADD.FTZ R7, R7, R63 ;  /* 0x0000003f07077221 */ /* 0x000fc60000010000 */
[--C-:B------:R-:W-:Y:S01]  /*86c0*/  PRMT R8, RZ, 0x5410, R68.reuse ;  /* 0x00005410ff087816 */ /* 0x100fe20000000044 */
[----:B------:R-:W-:Y:S01]  /*86d0*/  FADD.FTZ R10, R10, R67 ;  /* 0x000000430a0a7221 */ /* 0x000fe20000010000 */
        /* <DEDUP_REMOVED lines=34> */
.L_x_16917:
[----:B------:R-:W-:Y:S05]  /*8900*/  BSYNC B2 ;  /* 0x0000000000027941 */ /* 0x000fea0003800000 */
.L_x_16916:
        /* <DEDUP_REMOVED lines=49> */
.L_x_16919:
[----:B------:R-:W-:Y:S05]  /*8c20*/  BSYNC B2 ;  /* 0x0000000000027941 */ /* 0x000fea0003800000 */
.L_x_16918:
        /* <DEDUP_REMOVED lines=49> */
.L_x_16921:
[----:B------:R-:W-:Y:S05]  /*8f40*/  BSYNC B2 ;  /* 0x0000000000027941 */ /* 0x000fea0003800000 */
.L_x_16920:
        /* <DEDUP_REMOVED lines=10> */
[----:B------:R-:W-:Y:S01]  /*8ff0*/  PRMT R39, RZ, 0x7610, R39 ;  /* 0x00007610ff277816 */ /* 0x000fe20000000027 */
[----:B------:R-:W-:-:S04]  /*9000*/  FADD.FTZ R18, R18, R65 ;  /* 0x0000004112127221 */ /* 0x000fc80000010000 */
        /* <DEDUP_REMOVED lines=17> */
[C---:B------:R-:W-:Y:S02]  /*9120*/  IADD3 R10, R38.reuse, 0x3, RZ ;  /* 0x00000003260a7810 */ /* 0x040fe40007ffe0ff */
[----:B------:R-:W-:-:S02]  /*9130*/  ISETP.GE.AND P2, PT, R38, R149, PT ;  /* 0x000000952600720c */ /* 0x000fc40003f46270 */
[----:B------:R-:W-:Y:S02]  /*9140*/  IADD3 R60, R38, 0x4, RZ ;  /* 0x00000004263c7810 */ /* 0x000fe40007ffe0ff */
        /* <DEDUP_REMOVED lines=11> */
[----:B------:R-:W-:Y:S02]  /*9200*/  IADD3 R62, R38, 0x5, RZ ;  /* 0x00000005263e7810 */ /* 0x000fe40007ffe0ff */
        /* <DEDUP_REMOVED lines=14> */
.L_x_16923:
[----:B------:R-:W-:Y:S05]  /*92f0*/  BSYNC B2 ;  /* 0x0000000000027941 */ /* 0x000fea0003800000 */
.L_x_16922:
        /* <DEDUP_REMOVED lines=49> */
.L_x_16925:
[----:B------:R-:W-:Y:S05]  /*9610*/  BSYNC B2 ;  /* 0x0000000000027941 */ /* 0x000fea0003800000 */
.L_x_16924:
        /* <DEDUP_REMOVED lines=23> */
[C---:B------:R-:W-:Y:S02]  /*9790*/  ISETP.GE.AND P2, PT, R38.reuse, R149, PT ;  /* 0x000000952600720c */ /* 0x040fe40003f46270 */
[----:B------:R-:W-:-:S02]  /*97a0*/  IADD3 R44, R38, 0x4, RZ ;  /* 0x00000004262c7810 */ /* 0x000fc40007ffe0ff */
[-C--:B------:R-:W-:Y:S02]  /*97b0*/  ISETP.GE.AND P5, PT, R40, R149.reuse, PT ;  /* 0x000000952800720c */ /* 0x080fe40003fa6270 */
[-C--:B------:R-:W-:Y:S02]  /*97c0*/  ISETP.GE.AND P6, PT, R42, R149.reuse, PT ;  /* 0x000000952a00720c */ /* 0x080fe40003fc6270 */
[----:B------:R-:W-:Y:S02]  /*97d0*/  PRMT R40, R52, 0x7632, R40 ;  /* 0x0000763234287816 */ /* 0x000fe40000000028 */
[----:B------:R-:W-:Y:S02]  /*97e0*/  IADD3 R42, R38, 0x7, RZ ;  /* 0x00000007262a7810 */ /* 0x000fe40007ffe0ff */
[----:B------:R-:W-:Y:S02]  /*97f0*/  ISETP.GE.AND P3, PT, R44, R149, PT ;  /* 0x000000952c00720c */ /* 0x000fe40003f66270 */
[----:B------:R-:W-:-:S02]  /*9800*/  SEL R41, R52, RZ, !P5 ;  /* 0x000000ff34297207 */ /* 0x000fc40006800000 */
[----:B------:R-:W-:Y:S02]  /*9810*/  IADD3 R44, R38, 0x6, RZ ;  /* 0x00000006262c7810 */ /* 0x000fe40007ffe0ff */
[----:B------:R-:W-:Y:S02]  /*9820*/  SEL R52, R40, RZ, !P6 ;  /* 0x000000ff28347207 */ /* 0x000fe40007000000 */
        /* <DEDUP_REMOVED lines=18> */
.L_x_16927:
[----:B------:R-:W-:Y:S05]  /*9950*/  BSYNC B2 ;  /* 0x0000000000027941 */ /* 0x000fea0003800000 */
.L_x_16926:
        /* <DEDUP_REMOVED lines=49> */
.L_x_16929:
[----:B------:R-:W-:Y:S05]  /*9c70*/  BSYNC B2 ;  /* 0x0000000000027941 */ /* 0x000fea0003800000 */
.L_x_16928:
        /* <DEDUP_REMOVED lines=30> */
.L_x_16913:
[----:B------:R-:W-:Y:S05]  /*9e60*/  BSYNC B0 ;  /* 0x0000000000007941 */ /* 0x000fea0003800000 */
.L_x_16912:
[----:B------:R-:W-:Y:S02]  /*9e70*/  IADD3 R20, P1, R20, 0x10, RZ ;  /* 0x0000001014147810 */ /* 0x000fe40007f3e0ff */
[----:B------:R-:W-:Y:S02]  /*9e80*/  IADD3 R38, R38, 0x20, RZ ;  /* 0x0000002026267810 */ /* 0x000fe40007ffe0ff */
[----:B------:R-:W-:Y:S01]  /*9e90*/  IADD3 R37, R37, 0x80, RZ ;  /* 0x0000008025257810 */ /* 0x000fe20007ffe0ff */
[----:B------:R-:W-:Y:S01]  /*9ea0*/  IMAD.X R27, RZ, RZ, R27, P1 ;  /* 0x000000ffff1b7224 */ /* 0x000fe200008e061b */
[----:B------:R-:W-:Y:S01]  /*9eb0*/  @P0 CALL.REL.NOINC `(.L_x_16911) ;  /* 0x0000001000000944 */ /* 0x000fe20003c00000 */
[----:B------:R-:W-:Y:S05]  /*9ec0*/  BRA `(.L_x_16930) ;  /* 0xffffdd2000007947 */ /* 0x000fea000383ffff */
.L_x_16911:
[----:B------:R-:W-:Y:S05]  /*9ed0*/  BSYNC B1 ;  /* 0x0000000000017941 */ /* 0x000fea0003800000 */
.L_x_16910:
[----:B------:R-:W-:Y:S01]  /*9ee0*/  BAR.SYNC.DEFER_BLOCKING 0x0 ;  /* 0x0000000000007b1d */ /* 0x000fe20000010000 */
[----:B0-----:R-:W-:Y:S01]  /*9ef0*/  SHF.R.S32.HI R2, RZ, 0x1f, R23 ;  /* 0x0000001fff027819 */ /* 0x001fe20000011417 */
[----:B------:R-:W-:Y:S01]  /*9f00*/  IMAD.MOV.U32 R24, RZ, RZ, R12 ;  /* 0x000000ffff187224 */ /* 0x000fe200078e000c */
[----:B------:R-:W-:Y:S01]  /*9f10*/  LOP3.LUT R3, R23, 0xffffffc0, RZ, 0xc0, !PT ;  /* 0xffffffc017037812 */ /* 0x000fe200078ec0ff */
[----:B------:R-:W-:Y:S01]  /*9f20*/  IMAD.MOV.U32 R22, RZ, RZ, R13 ;  /* 0x000000ffff167224 */ /* 0x000fe200078e000d */
[----:B------:R-:W-:Y:S01]  /*9f30*/  LEA.HI R2, R2, R23, RZ, 0x5 ;  /* 0x0000001702027211 */ /* 0x000fe200078f28ff */
[----:B------:R-:W-:Y:S01]  /*9f40*/  IMAD.MOV.U32 R21, RZ, RZ, R14 ;  /* 0x000000ffff157224 */ /* 0x000fe200078e000e */
[----:B------:R-:W-:Y:S01]  /*9f50*/  ISETP.NE.AND P0, PT, R3, 0x40, PT ;  /* 0x000000400300780c */ /* 0x000fe20003f05270 */
[----:B------:R-:W-:Y:S01]  /*9f60*/  IMAD.MOV.U32 R19, RZ, RZ, R16 ;  /* 0x000000ffff137224 */ /* 0x000fe200078e0010 */
[C---:B------:R-:W-:Y:S01]  /*9f70*/  ISETP.GT.AND P1, PT, R23.reuse, 0x3f, PT ;  /* 0x0000003f1700780c */ /* 0x040fe20003f24270 */
[----:B------:R-:W-:Y:S01]  /*9f80*/  IMAD.MOV.U32 R20, RZ, RZ, R15 ;  /* 0x000000ffff147224 */ /* 0x000fe200078e000f */
[C---:B------:R-:W-:Y:S01]  /*9f90*/  LOP3.LUT R3, R23.reuse, 0xffffffe0, RZ, 0xc0, !PT ;  /* 0xffffffe017037812 */ /* 0x040fe200078ec0ff */
[----:B------:R-:W-:Y:S01]  /*9fa0*/  BSSY B0, `(.L_x_16931) ;  /* 0x0000022000007945 */ /* 0x000fe20003800000 */
[----:B------:R-:W-:-:S02]  /*9fb0*/  IADD3 R4, R23, 0x1f, RZ ;  /* 0x0000001f17047810 */ /* 0x000fc40007ffe0ff */
[----:B------:R-:W-:Y:S01]  /*9fc0*/  ISETP.GT.AND P3, PT, R23, 0x1f, PT ;  /* 0x0000001f1700780c */ /* 0x000fe20003f64270 */
[----:B------:R-:W-:Y:S01]  /*9fd0*/  IMAD.MOV.U32 R23, RZ, RZ, R0 ;  /* 0x000000ffff177224 */ /* 0x000fe200078e0000 */
[----:B------:R-:W-:Y:S02]  /*9fe0*/  SHF.R.S32.HI R0, RZ, 0x5, R2 ;  /* 0x00000005ff007819 */ /* 0x000fe40000011402 */
[----:B------:R-:W-:Y:S02]  /*9ff0*/  ISETP.NE.AND P2, PT, R3, 0x20, PT ;  /* 0x000000200300780c */ /* 0x000fe40003f45270 */
[----:B------:R-:W-:Y:S01]  /*a000*/  ISETP.GT.U32.AND P4, PT, R4, 0x3e, PT ;  /* 0x0000003e0400780c */ /* 0x000fe20003f84070 */
[----:B------:R-:W-:-:S05]  /*a010*/  IMAD R0, R0, 0x100, R145 ;  /* 0x0000010000007824 */ /* 0x000fca00078e0291 */
        /* <DEDUP_REMOVED lines=26> */
.L_x_16932:
[----:B0-----:R-:W-:Y:S05]  /*a1c0*/  BSYNC B0 ;  /* 0x0000000000007941 */ /* 0x001fea0003800000 */
.L_x_16931:
        /* <DEDUP_REMOVED lines=28> */
.L_x_16934:
[----:B0-----:R-:W-:Y:S05]  /*a390*/  BSYNC B0 ;  /* 0x0000000000007941 */ /* 0x001fea0003800000 */
.L_x_16933:
[----:B------:R-:W-:Y:S06]  /*a3a0*/  BAR.SYNC.DEFER_BLOCKING 0x0 ;  /* 0x0000000000007b1d */ /* 0x000fec0000010000 */
[----:B------:R-:W-:Y:S05]  /*a3b0*/  @P4 EXIT ;  /* 0x000000000000494d */ /* 0x000fea0003800000 */
[----:B------:R-:W0:Y:S01]  /*a3c0*/  S2UR UR4, SR_CTAID.Y ;  /* 0x00000000000479c3 */ /* 0x000e220000002600 */
[----:B------:R-:W-:Y:S01]  /*a3d0*/  ULDC UR7, c[0x0][0xc] ;  /* 0x0000030000077ab9 */ /* 0x000fe20000000800 */
[C---:B------:R-:W-:Y:S02]  /*a3e0*/  IADD3 R0, R145.reuse, 0x20, RZ ;  /* 0x0000002091007810 */ /* 0x040fe40007ffe0ff */
[----:B------:R-:W-:-:S02]  /*a3f0*/  IADD3 R6, R145, 0x40, RZ ;  /* 0x0000004091067810 */ /* 0x000fc40007ffe0ff */
[----:B------:R-:W-:Y:S02]  /*a400*/  IADD3 R9, R145, 0x80, RZ ;  /* 0x0000008091097810 */ /* 0x000fe40007ffe0ff */
        /* <DEDUP_REMOVED lines=20> */
[----:B------:R-:W-:Y:S02]  /*a550*/  IADD3 R0, R145, 0x60, RZ ;  /* 0x0000006091007810 */ /* 0x000fe40007ffe0ff */
[----:B------:R-:W-:Y:S02]  /*a560*/  LEA.HI.X R3, R3, c[0x0][0x174], R10, 0x1, P0 ;  /* 0x00005d0003037a11 */ /* 0x000fe400000f0c0a */
        /* <DEDUP_REMOVED lines=16> */
[----:B------:R-:W-:Y:S02]  /*a670*/  F2FP.BF16.PACK_AB R0, R17, R18 ;  /* 0x000000121100723e */ /* 0x000fe400000010ff */
[C---:B------:R-:W-:Y:S02]  /*a680*/  IADD3 R25, P0, R12.reuse, UR4, RZ ;  /* 0x000000040c197c10 */ /* 0x040fe4000ff1e0ff */
[----:B------:R-:W-:Y:S02]  /*a690*/  IADD3 R17, P2, R145, UR4, RZ ;  /* 0x0000000491117c10 */ /* 0x000fe4000ff5e0ff */
[----:B------:R-:W-:Y:S02]  /*a6a0*/  IADD3 R15, P1, R13, UR4, RZ ;  /* 0x000000040d0f7c10 */ /* 0x000fe4000ff3e0ff */
[----:B------:R-:W-:-:S02]  /*a6b0*/  LEA.HI.X.SX32 R28, R12, UR7, 0x1, P0 ;  /* 0x000000070c1c7c11 */ /* 0x000fc400080f0eff */
[----:B------:R-:W-:Y:S02]  /*a6c0*/  LEA.HI.X.SX32 R18, R145, UR7, 0x1, P2 ;  /* 0x0000000791127c11 */ /* 0x000fe400090f0eff */
[----:B------:R-:W-:Y:S02]  /*a6d0*/  LEA R12, P0, R25, c[0x0][0x170], 0x1 ;  /* 0x00005c00190c7a11 */ /* 0x000fe400078008ff */
[----:B------:R-:W-:Y:S02]  /*a6e0*/  LEA R16, P2, R17, c[0x0][0x170], 0x1 ;  /* 0x00005c0011107a11 */ /* 0x000fe400078408ff */
[----:B------:R-:W-:Y:S02]  /*a6f0*/  LEA.HI.X.SX32 R26, R13, UR7, 0x1, P1 ;  /* 0x000000070d1a7c11 */ /* 0x000fe400088f0eff */
[----:B------:R-:W-:Y:S02]  /*a700*/  LEA.HI.X R13, R25, c[0x0][0x174], R28, 0x1, P0 ;  /* 0x00005d00190d7a11 */ /* 0x000fe400000f0c1c */
[----:B------:R-:W-:-:S02]  /*a710*/  LEA.HI.X R17, R17, c[0x0][0x174], R18, 0x1, P2 ;  /* 0x00005d0011117a11 */ /* 0x000fc400010f0c12 */
[----:B------:R-:W-:Y:S02]  /*a720*/  PRMT R25, R0, 0x7610, R25 ;  /* 0x0000761000197816 */ /* 0x000fe40000000019 */
[----:B------:R-:W-:Y:S02]  /*a730*/  F2FP.BF16.PACK_AB R18, R20, R19 ;  /* 0x000000131412723e */ /* 0x000fe400000010ff */
[----:B------:R-:W-:Y:S01]  /*a740*/  PRMT R19, R0, 0x7632, R19 ;  /* 0x0000763200137816 */ /* 0x000fe20000000013 */
[----:B------:R0:W-:Y:S01]  /*a750*/  STG.E.U16 [R2.64], R25 ;  /* 0x0000001902007986 */ /* 0x0001e2000c10150a */
[----:B------:R-:W-:Y:S02]  /*a760*/  F2FP.BF16.PACK_AB R0, R22, R21 ;  /* 0x000000151600723e */ /* 0x000fe400000010ff */
[C---:B------:R-:W-:Y:S01]  /*a770*/  LEA R14, P1, R15.reuse, c[0x0][0x170], 0x1 ;  /* 0x00005c000f0e7a11 */ /* 0x040fe200078208ff */
[----:B------:R2:W-:Y:S03]  /*a780*/  STG.E.U16 [R4.64], R19 ;  /* 0x0000001304007986 */ /* 0x0005e6000c10150a */
[----:B------:R-:W-:Y:S01]  /*a790*/  LEA.HI.X R15, R15, c[0x0][0x174], R26, 0x1, P1 ;  /* 0x00005d000f0f7a11 */ /* 0x000fe200008f0c1a */
[----:B------:R3:W-:Y:S01]  /*a7a0*/  STG.E.U16 [R6.64], R18 ;  /* 0x0000001206007986 */ /* 0x0007e2000c10150a */
[----:B0-----:R-:W-:-:S02]  /*a7b0*/  F2FP.BF16.PACK_AB R3, R24, R23 ;  /* 0x000000171803723e */ /* 0x001fc400000010ff */
[----:B--2---:R-:W-:Y:S02]  /*a7c0*/  PRMT R5, R18, 0x7632, R5 ;  /* 0x0000763212057816 */ /* 0x004fe40000000005 */
[----:B------:R-:W-:Y:S02]  /*a7d0*/  PRMT R2, R3, 0x7632, R2 ;  /* 0x0000763203027816 */ /* 0x000fe40000000002 */
[----:B---3--:R-:W-:Y:S01]  /*a7e0*/  PRMT R7, R0, 0x7632, R7 ;  /* 0x0000763200077816 */ /* 0x008fe20000000007 */
[----:B------:R-:W-:Y:S04]  /*a7f0*/  STG.E.U16 [R8.64], R5 ;  /* 0x0000000508007986 */ /* 0x000fe8000c10150a */
[----:B------:R-:W-:Y:S04]  /*a800*/  STG.E.U16 [R10.64], R0 ;  /* 0x000000000a007986 */ /* 0x000fe8000c10150a */
[----:B------:R-:W-:Y:S04]  /*a810*/  STG.E.U16 [R12.64], R7 ;  /* 0x000000070c007986 */ /* 0x000fe8000c10150a */
[----:B------:R-:W-:Y:S04]  /*a820*/  STG.E.U16 [R14.64], R3 ;  /* 0x000000030e007986 */ /* 0x000fe8000c10150a */
[----:B------:R-:W-:Y:S01]  /*a830*/  STG.E.U16 [R16.64], R2 ;  /* 0x0000000210007986 */ /* 0x000fe2000c10150a */
[----:B------:R-:W-:Y:S05]  /*a840*/  EXIT ;  /* 0x000000000000794d */ /* 0x000fea0003800000 */
.L_x_16875:
[----:B------:R-:W-:Y:S01]  /*a850*/  IMAD.MOV.U32 R42, RZ, RZ, R151 ;  /* 0x000000ffff2a7224 */ /* 0x000fe200078e0097 */
[----:B------:R-:W-:Y:S01]  /*a860*/  MOV R40, 0xa8b0 ;  /* 0x0000a8b000287802 */ /* 0x000fe20000000f00 */
[----:B------:R-:W-:-:S02]  /*a870*/  IMAD.MOV.U32 R43, RZ, RZ, 0x2 ;  /* 0x00000002ff2b7424 */ /* 0x000fc400078e00ff */
[----:B------:R-:W-:Y:S02]  /*a880*/  IMAD.MOV.U32 R153, RZ, RZ, 0x1f ;  /* 0x0000001fff997424 */ /* 0x000fe400078e00ff */
[----:B------:R-:W-:Y:S02]  /*a890*/  IMAD.MOV.U32 R156, RZ, RZ, -0x1 ;  /* 0xffffffffff9c7424 */ /* 0x000fe400078e00ff */
[----:B------:R-:W-:Y:S05]  /*a8a0*/  CALL.REL.NOINC `($__internal_351_$__cuda_sm70_shflsync_bfly_p) ;  /* 0x0000031000007944 */ /* 0x000fea0003c00000 */
[----:B-1----:R-:W-:Y:S01]  /*a8b0*/  IMAD.MOV.U32 R40, RZ, RZ, R42 ;  /* 0x000000ffff287224 */ /* 0x002fe200078e002a */
[----:B0-----:R-:W-:Y:S05]  /*a8c0*/  BRA `(.L_x_16935) ;  /* 0xffff968000007947 */ /* 0x001fea000383ffff */
.L_x_16876:
[----:B------:R-:W-:Y:S01]  /*a8d0*/  IMAD.MOV.U32 R42, RZ, RZ, R151 ;  /* 0x000000ffff2a7224 */ /* 0x000fe200078e0097 */
[----:B------:R-:W-:Y:S01]  /*a8e0*/  MOV R40, 0xa930 ;  /* 0x0000a93000287802 */ /* 0x000fe20000000f00 */
[----:B------:R-:W-:Y:S02]  /*a8f0*/  IMAD.MOV.U32 R43, RZ, RZ, 0x1 ;  /* 0x00000001ff2b7424 */ /* 0x000fe400078e00ff */
[----:B------:R-:W-:Y:S02]  /*a900*/  IMAD.MOV.U32 R153, RZ, RZ, 0x1f ;  /* 0x0000001fff997424 */ /* 0x000fe400078e00ff */
[----:B------:R-:W-:Y:S02]  /*a910*/  IMAD.MOV.U32 R156, RZ, RZ, -0x1 ;  /* 0xffffffffff9c7424 */ /* 0x000fe400078e00ff */
[----:B------:R-:W-:Y:S05]  /*a920*/  CALL.REL.NOINC `($__internal_351_$__cuda_sm70_shflsync_bfly_p) ;  /* 0x0000029000007944 */ /* 0x000fea0003c00000 */
[----:B-1----:R-:W-:Y:S01]  /*a930*/  IMAD.MOV.U32 R40, RZ, RZ, R42 ;  /* 0x000000ffff287224 */ /* 0x002fe200078e002a */
[----:B0-----:R-:W-:Y:S05]  /*a940*/  BRA `(.L_x_16936) ;  /* 0xffff963000007947 */ /* 0x001fea000383ffff */
.L_x_16882:
        /* <DEDUP_REMOVED lines=8> */
.L_x_16883:
        /* <DEDUP_REMOVED lines=8> */
.L_x_16886:
[----:B------:R-:W-:Y:S01]  /*aa50*/  IMAD.MOV.U32 R42, RZ, RZ, R141 ;  /* 0x000000ffff2a7224 */ /* 0x000fe200078e008d */
[----:B------:R-:W-:Y:S01]  /*aa60*/  MOV R40, 0xaab0 ;  /* 0x0000aab000287802 */ /* 0x000fe20000000f00 */
[----:B------:R-:W-:-:S02]  /*aa70*/  IMAD.MOV.U32 R43, RZ, RZ, 0x10 ;  /* 0x00000010ff2b7424 */ /* 0x000fc400078e00ff */
[----:B------:R-:W-:Y:S02]  /*aa80*/  IMAD.MOV.U32 R153, RZ, RZ, 0x1f ;  /* 0x0000001fff997424 */ /* 0x000fe400078e00ff */
[----:B------:R-:W-:Y:S02]  /*aa90*/  IMAD.MOV.U32 R156, RZ, RZ, -0x1 ;  /* 0xffffffffff9c7424 */ /* 0x000fe400078e00ff */
[----:B-----5:R-:W-:Y:S05]  /*aaa0*/  CALL.REL.NOINC `($__internal_351_$__cuda_sm70_shflsync_bfly_p) ;  /* 0x0000011000007944 */ /* 0x020fea0003c00000 */
[----:B-1----:R-:W-:Y:S01]  /*aab0*/  IMAD.MOV.U32 R0, RZ, RZ, R42 ;  /* 0x000000ffff007224 */ /* 0x002fe200078e002a */
[----:B0-----:R-:W-:Y:S05]  /*aac0*/  BRA `(.L_x_16939) ;  /* 0xffffb27000007947 */ /* 0x001fea000383ffff */
.L_x_16887:
[----:B------:R-:W-:Y:S01]  /*aad0*/  IMAD.MOV.U32 R42, RZ, RZ, R141 ;  /* 0x000000ffff2a7224 */ /* 0x000fe200078e008d */
[----:B------:R-:W-:Y:S01]  /*aae0*/  MOV R40, 0xab30 ;  /* 0x0000ab3000287802 */ /* 0x000fe20000000f00 */
[----:B------:R-:W-:Y:S02]  /*aaf0*/  IMAD.MOV.U32 R43, RZ, RZ, 0x8 ;  /* 0x00000008ff2b7424 */ /* 0x000fe400078e00ff */
[----:B------:R-:W-:Y:S02]  /*ab00*/  IMAD.MOV.U32 R153, RZ, RZ, 0x1f ;  /* 0x0000001fff997424 */ /* 0x000fe400078e00ff */
[----:B------:R-:W-:Y:S02]  /*ab10*/  IMAD.MOV.U32 R156, RZ, RZ, -0x1 ;  /* 0xffffffffff9c7424 */ /* 0x000fe400078e00ff */
[----:B-----5:R-:W-:Y:S05]  /*ab20*/  CALL.REL.NOINC `($__internal_351_$__cuda_sm70_shflsync_bfly_p) ;  /* 0x0000009000007944 */ /* 0x020fea0003c00000 */
[----:B-1----:R-:W-:Y:S01]  /*ab30*/  FMNMX.FTZ R0, R141, R42, !PT ;  /* 0x0000002a8d007209 */ /* 0x002fe20007810000 */
[----:B0-----:R-:W-:Y:S01]  /*ab40*/  IMAD.MOV.U32 R43, RZ, RZ, 0x4 ;  /* 0x00000004ff2b7424 */ /* 0x001fe200078e00ff */
[----:B------:R-:W-:Y:S01]  /*ab50*/  MOV R40, 0xaba0 ;  /* 0x0000aba000287802 */ /* 0x000fe20000000f00 */
[----:B------:R-:W-:-:S02]  /*ab60*/  IMAD.MOV.U32 R153, RZ, RZ, 0x1f ;  /* 0x0000001fff997424 */ /* 0x000fc400078e00ff */
[----:B------:R-:W-:Y:S02]  /*ab70*/  IMAD.MOV.U32 R156, RZ, RZ, -0x1 ;  /* 0xffffffffff9c7424 */ /* 0x000fe400078e00ff */
[----:B------:R-:W-:Y:S02]  /*ab80*/  IMAD.MOV.U32 R42, RZ, RZ, R0 ;  /* 0x000000ffff2a7224 */ /* 0x000fe400078e0000 */
[----:B------:R-:W-:Y:S05]  /*ab90*/  CALL.REL.NOINC `($__internal_351_$__cuda_sm70_shflsync_bfly_p) ;  /* 0x0000002000007944 */ /* 0x000fea0003c00000 */
[----:B-1----:R-:W-:Y:S01]  /*aba0*/  IMAD.MOV.U32 R3, RZ, RZ, R42 ;  /* 0x000000ffff037224 */ /* 0x002fe200078e002a */
[----:B0-----:R-:W-:Y:S05]  /*abb0*/  BRA `(.L_x_16940) ;  /* 0xffffb1d000007947 */ /* 0x001fea000383ffff */
        .weak           $__internal_351_$__cuda_sm70_shflsync_bfly_p
        .type           $__internal_351_$__cuda_sm70_shflsync_bfly_p,@function
        .size           $__internal_351_$__cuda_sm70_shflsync_bfly_p,(.L_x_25012 - $__internal_351_$__cuda_sm70_shflsync_bfly_p)
$__internal_351_$__cuda_sm70_shflsync_bfly_p:
[----:B------:R-:W-:Y:S01]  /*abc0*/  IMAD.MOV.U32 R41, RZ, RZ, 0x0 ;  /* 0x00000000ff297424 */ /* 0x000fe200078e00ff */
[----:B------:R-:W-:Y:S04]  /*abd0*/  WARPSYNC R156 ;  /* 0x0000009c00007348 */ /* 0x000fe80003800000 */
[----:B------:R0:W1:Y:S01]  /*abe0*/  SHFL.BFLY PT, R42, R42, R43, R153 ;  /* 0x0c00002b2a2a7389 */ /* 0x00006200000e0099 */
[----:B------:R-:W-:Y:S05]  /*abf0*/  RET.REL.NODEC R40 `(_ZN4vllm25paged_attention_v2_kernelI13__nv_bfloat16S1_Li256ELi8ELi128ELNS_18Fp8KVCacheDataTypeE0ELb1ELi512EEEvPfS3_PT_PKS4_PKT0_SA_ifPKiSC_iPKfiiiSE_SE_iiiii) ;  /* 0xffff540028007950 */ /* 0x000fea0003c3ffff */
.L_x_16941:
        /* <DEDUP_REMOVED lines=16> */
.L_x_25012:


//--------------------- .text._ZN4vllm32paged_attention_v2_reduce_kernelI13__nv_bfloat16Li192ELi128ELi512EEEvPT_PKfS5_PKS2_PKii --------------------------
	.section	.text._ZN4vllm32paged_attention_v2_reduce_kernelI13__nv_bfloat16Li192ELi128ELi512EEEvPT_PKfS5_PKS2_PKii,"ax",@progbits
	.sectioninfo	@"SHI_REGISTERS=31"
	.align	128
        .global         _ZN4vllm32paged_attention_v2_reduce_kernelI13__nv_bfloat16Li192ELi128ELi512EEEvPT_PKfS5_PKS2_PKii
        .type           _ZN4vllm32paged_attention_v2_reduce_kernelI13__nv_bfloat16Li192ELi128ELi512EEEvPT_PKfS5_PKS2_PKii,@function
        .size           _ZN4vllm32paged_attention_v2_reduce_kernelI13__nv_bfloat16Li192ELi128ELi512EEEvPT_PKfS5_PKS2_PKii,(.L_x_25464 - _ZN4vllm32paged_attention_v2_reduce_kernelI13__nv_bfloat16Li192ELi128ELi512EEEvPT_PKfS5_PKS2_PKii)
        .other          _ZN4vllm32paged_attention_v2_reduce_kernelI13__nv_bfloat16Li192ELi128ELi512EEEvPT_PKfS5_PKS2_PKii,@"STO_CUDA_ENTRY STV_DEFAULT"
_ZN4vllm32paged_attention_v2_reduce_kernelI13__nv_bfloat16Li192ELi128ELi512EEEvPT_PKfS5_PKS2_PKii:
.text._ZN4vllm32paged_attention_v2_reduce_kernelI13__nv_bfloat16Li192ELi128ELi512EEEvPT_PKfS5_PKS2_PKii:
[----:B------:R-:W-:Y:S02]  /*0000*/  IMAD.MOV.U32 R1, RZ, RZ, c[0x0][0x28] ;  /* 0x00000a00ff017624 */ /* 0x000fe400078e00ff */
[----:B------:R-:W0:Y:S01]  /*0010*/  S2R R6, SR_CTAID.Y ;  /* 0x0000000000067919 */ /* 0x000e220000002600 */
[----:B------:R-:W-:Y:S01]  /*0020*/  IMAD.MOV.U32 R5, RZ, RZ, 0x4 ;  /* 0x00000004ff057424 */ /* 0x000fe200078e00ff */
[----:B------:R-:W-:-:S03]  /*0030*/  ULDC.64 UR4, c[0x0][0x118] ;  /* 0x0000460000047ab9 */ /* 0x000fc60000000a00 */
[----:B0-----:R-:W-:-:S06]  /*0040*/  IMAD.WIDE R4, R6, R5, c[0x0][0x180] ;  /* 0x0000600006047625 */ /* 0x001fcc00078e0205 */
        /* <DEDUP_REMOVED lines=22> */
.L_x_16945:
[----:B------:R-:W-:-:S04]  /*01b0*/  IADD3 R13, P1, R10, R8, RZ ;  /* 0x000000080a0d7210 */ /* 0x000fc80007f3e0ff */
[----:B------:R-:W-:Y:S02]  /*01c0*/  LEA.HI.X.SX32 R14, R10, R9, 0x1, P1 ;  /* 0x000000090a0e7211 */ /* 0x000fe400008f0eff */
[----:B------:R-:W-:-:S04]  /*01d0*/  LEA R12, P1, R13, c[0x0][0x170], 0x2 ;  /* 0x00005c000d0c7a11 */ /* 0x000fc800078210ff */
[----:B------:R-:W-:-:S06]  /*01e0*/  LEA.HI.X R13, R13, c[0x0][0x174], R14, 0x2, P1 ;  /* 0x00005d000d0d7a11 */ /* 0x000fcc00008f140e */
[----:B------:R-:W2:Y:S04]  /*01f0*/  LDG.E.CONSTANT R13, [R12.64] ;  /* 0x000000040c0d7981 */ /* 0x000ea8000c1e9900 */
[----:B--2---:R0:W-:Y:S01]  /*0200*/  STS [R10.X4+0x20], R13 ;  /* 0x0000200d0a007388 */ /* 0x0041e20000004800 */
[----:B------:R-:W-:Y:S02]  /*0210*/  FMNMX.FTZ R2, R13, R2, !PT ;  /* 0x000000020d027209 */ /* 0x000fe40007810000 */
[----:B0-----:R-:W-:-:S04]  /*0220*/  IADD3 R10, R10, c[0x0][0x0], RZ ;  /* 0x000000000a0a7a10 */ /* 0x001fc80007ffe0ff */
[----:B------:R-:W-:-:S13]  /*0230*/  ISETP.GE.AND P1, PT, R10, R11, PT ;  /* 0x0000000b0a00720c */ /* 0x000fda0003f26270 */
[----:B------:R-:W-:Y:S05]  /*0240*/  @!P1 BRA `(.L_x_16945) ;  /* 0xffffff6000009947 */ /* 0x000fea000383ffff */
.L_x_16944:
[----:B------:R-:W-:Y:S05]  /*0250*/  BSYNC B0 ;  /* 0x0000000000007941 */ /* 0x000fea0003800000 */
.L_x_16943:
[----:B------:R-:W0:Y:S01]  /*0260*/  SHFL.BFLY PT, R13, R2, 0x10, 0x1f ;  /* 0x0e001f00020d7f89 */ /* 0x000e2200000e0000 */
[----:B------:R-:W-:Y:S01]  /*0270*/  SHF.R.U32.HI R14, RZ, 0x3, R0 ;  /* 0x00000003ff0e7819 */ /* 0x000fe20000011600 */
[----:B------:R-:W-:Y:S02]  /*0280*/  BSSY B0, `(.L_x_16946) ;  /* 0x000002e000007945 */ /* 0x000fe40003800000 */
[----:B------:R-:W-:Y:S01]  /*0290*/  BAR.SYNC.DEFER_BLOCKING 0x0 ;  /* 0x0000000000007b1d */ /* 0x000fe20000010000 */
[----:B------:R-:W-:Y:S02]  /*02a0*/  LOP3.LUT R14, R14, 0x1ffffffc, RZ, 0xc0, !PT ;  /* 0x1ffffffc0e0e7812 */ /* 0x000fe400078ec0ff */
[----:B0-----:R-:W-:-:S05]  /*02b0*/  FMNMX.FTZ R13, R13, R2, !PT ;  /* 0x000000020d0d7209 */ /* 0x001fca0007810000 */
[----:B------:R-:W0:Y:S02]  /*02c0*/  SHFL.BFLY PT, R10, R13, 0x8, 0x1f ;  /* 0x0d001f000d0a7f89 */ /* 0x000e2400000e0000 */
[----:B0-----:R-:W-:-:S05]  /*02d0*/  FMNMX.FTZ R12, R13, R10, !PT ;  /* 0x0000000a0d0c7209 */ /* 0x001fca0007810000 */
[----:B------:R-:W0:Y:S02]  /*02e0*/  SHFL.BFLY PT, R15, R12, 0x4, 0x1f ;  /* 0x0c801f000c0f7f89 */ /* 0x000e2400000e0000 */
[----:B0-----:R-:W-:Y:S01]  /*02f0*/  FMNMX.FTZ R15, R12, R15, !PT ;  /* 0x0000000f0c0f7209 */ /* 0x001fe20007810000 */
[----:B------:R-:W-:-:S04]  /*0300*/  IMAD.MOV.U32 R12, RZ, RZ, -0x800001 ;  /* 0xff7fffffff0c7424 */ /* 0x000fc800078e00ff */
[----:B------:R-:W0:Y:S02]  /*0310*/  SHFL.BFLY PT, R10, R15, 0x2, 0x1f ;  /* 0x0c401f000f0a7f89 */ /* 0x000e2400000e0000 */
[----:B0-----:R-:W-:Y:S02]  /*0320*/  FMNMX.FTZ R16, R15, R10, !PT ;  /* 0x0000000a0f107209 */ /* 0x001fe40007810000 */
[----:B------:R-:W-:-:S03]  /*0330*/  LOP3.LUT R10, R0, 0x1f, RZ, 0xc0, !PT ;  /* 0x0000001f000a7812 */ /* 0x000fc600078ec0ff */
[----:B------:R-:W0:Y:S01]  /*0340*/  SHFL.BFLY PT, R17, R16, 0x1, 0x1f ;  /* 0x0c201f0010117f89 */ /* 0x000e2200000e0000 */
[C---:B------:R-:W-:Y:S02]  /*0350*/  ISETP.NE.AND P1, PT, R10.reuse, RZ, PT ;  /* 0x000000ff0a00720c */ /* 0x040fe40003f25270 */
[----:B------:R-:W-:Y:S02]  /*0360*/  ISETP.GT.U32.AND P2, PT, R10, 0x3, PT ;  /* 0x000000030a00780c */ /* 0x000fe40003f44070 */
[----:B0-----:R-:W-:Y:S01]  /*0370*/  FMNMX.FTZ R17, R16, R17, !PT ;  /* 0x0000001110117209 */ /* 0x001fe20007810000 */
[----:B------:R-:W-:-:S08]  /*0380*/  IMAD.MOV.U32 R16, RZ, RZ, RZ ;  /* 0x000000ffff107224 */ /* 0x000fd000078e00ff */
[----:B------:R-:W-:Y:S04]  /*0390*/  @!P1 STS [R14], R17 ;  /* 0x000000110e009388 */ /* 0x000fe80000000800 */
[----:B------:R-:W-:Y:S06]  /*03a0*/  BAR.SYNC.DEFER_BLOCKING 0x0 ;  /* 0x0000000000007b1d */ /* 0x000fec0000010000 */
[----:B------:R-:W0:Y:S04]  /*03b0*/  @!P2 LDS R12, [R10.X4] ;  /* 0x000000000a0ca984 */ /* 0x000e280000004800 */
[----:B0-----:R-:W0:Y:S02]  /*03c0*/  SHFL.BFLY PT, R13, R12, 0x2, 0x1f ;  /* 0x0c401f000c0d7f89 */ /* 0x001e2400000e0000 */
[----:B0-----:R-:W-:-:S05]  /*03d0*/  FMNMX.FTZ R13, R13, R12, !PT ;  /* 0x0000000c0d0d7209 */ /* 0x001fca0007810000 */
[----:B------:R-:W0:Y:S02]  /*03e0*/  SHFL.BFLY PT, R2, R13, 0x1, 0x1f ;  /* 0x0c201f000d027f89 */ /* 0x000e2400000e0000 */
[----:B0-----:R-:W-:Y:S02]  /*03f0*/  FMNMX.FTZ R15, R13, R2, !PT ;  /* 0x000000020d0f7209 */ /* 0x001fe40007810000 */
[----:B------:R-:W-:-:S03]  /*0400*/  LEA R2, R11, 0x20, 0x2 ;  /* 0x000000200b027811 */ /* 0x000fc600078e10ff */
[----:B------:R0:W1:Y:S01]  /*0410*/  SHFL.IDX PT, R22, R15, RZ, 0x1f ;  /* 0x00001fff0f167589 */ /* 0x00006200000e0000 */
[----:B------:R-:W-:Y:S05]  /*0420*/  @P0 BRA `(.L_x_16947) ;  /* 0x0000013000000947 */ /* 0x000fea0003800000 */
[----:B------:R-:W-:Y:S02]  /*0430*/  IMAD.MOV.U32 R16, RZ, RZ, RZ ;  /* 0x000000ffff107224 */ /* 0x000fe400078e00ff */
[----:B------:R-:W-:-:S05]  /*0440*/  IMAD.MOV.U32 R18, RZ, RZ, R0 ;  /* 0x000000ffff127224 */ /* 0x000fca00078e0000 */
.L_x_16948:
[C---:B------:R-:W-:Y:S01]  /*0450*/  IADD3 R13, P0, R18.reuse, R8, RZ ;  /* 0x00000008120d7210 */ /* 0x040fe20007f1e0ff */
[----:B0-----:R-:W0:Y:S03]  /*0460*/  LDS R15, [R18.X4+0x20] ;  /* 0x00002000120f7984 */ /* 0x001e260000004800 */
[----:B------:R-:W-:Y:S02]  /*0470*/  LEA.HI.X.SX32 R20, R18, R9, 0x1, P0 ;  /* 0x0000000912147211 */ /* 0x000fe400000f0eff */
[----:B------:R-:W-:-:S04]  /*0480*/  LEA R12, P0, R13, c[0x0][0x168], 0x2 ;  /* 0x00005a000d0c7a11 */ /* 0x000fc800078010ff */
[----:B------:R-:W-:-:S05]  /*0490*/  LEA.HI.X R13, R13, c[0x0][0x16c], R20, 0x2, P0 ;  /* 0x00005b000d0d7a11 */ /* 0x000fca00000f1414 */
        /* <DEDUP_REMOVED lines=12> */
.L_x_16947:
[----:B------:R-:W-:Y:S05]  /*0560*/  BSYNC B0 ;  /* 0x0000000000007941 */ /* 0x000fea0003800000 */
.L_x_16946:
[----:B------:R-:W2:Y:S04]  /*0570*/  SHFL.BFLY PT, R9, R16, 0x10, 0x1f ;  /* 0x0e001f0010097f89 */ /* 0x000ea800000e0000 */
[----:B------:R-:W-:Y:S01]  /*0580*/  BAR.SYNC.DEFER_BLOCKING 0x0 ;  /* 0x0000000000007b1d */ /* 0x000fe20000010000 */
[----:B------:R-:W-:Y:S01]  /*0590*/  ISETP.GT.AND P0, PT, R0, 0xbf, PT ;  /* 0x000000bf0000780c */ /* 0x000fe20003f04270 */
[----:B------:R-:W-:-:S02]  /*05a0*/  IMAD R6, R6, 0xc0, RZ ;  /* 0x000000c006067824 */ /* 0x000fc400078e02ff */
[----:B--2---:R-:W-:-:S05]  /*05b0*/  FADD.FTZ R9, R9, R16 ;  /* 0x0000001009097221 */ /* 0x004fca0000010000 */
[----:B------:R-:W2:Y:S02]  /*05c0*/  SHFL.BFLY PT, R8, R9, 0x8, 0x1f ;  /* 0x0d001f0009087f89 */ /* 0x000ea400000e0000 */
[----:B--2---:R-:W-:-:S05]  /*05d0*/  FADD.FTZ R8, R9, R8 ;  /* 0x0000000809087221 */ /* 0x004fca0000010000 */
[----:B------:R-:W2:Y:S02]  /*05e0*/  SHFL.BFLY PT, R13, R8, 0x4, 0x1f ;  /* 0x0c801f00080d7f89 */ /* 0x000ea400000e0000 */
[----:B--2---:R-:W-:-:S05]  /*05f0*/  FADD.FTZ R13, R8, R13 ;  /* 0x0000000d080d7221 */ /* 0x004fca0000010000 */
[----:B------:R-:W2:Y:S02]  /*0600*/  SHFL.BFLY PT, R12, R13, 0x2, 0x1f ;  /* 0x0c401f000d0c7f89 */ /* 0x000ea400000e0000 */
[----:B--2---:R-:W-:Y:S02]  /*0610*/  FADD.FTZ R12, R13, R12 ;  /* 0x0000000c0d0c7221 */ /* 0x004fe40000010000 */
[----:B------:R-:W-:-:S03]  /*0620*/  IMAD R13, R3, 0xc0, RZ ;  /* 0x000000c0030d7824 */ /* 0x000fc600078e02ff */
        /* <DEDUP_REMOVED lines=13> */
[----:B------:R-:W-:Y:S01]  /*0700*/  IMAD R9, R7, 0xc0, RZ ;  /* 0x000000c007097824 */ /* 0x000fe200078e02ff */
[----:B------:R-:W-:Y:S01]  /*0710*/  SHF.R.S32.HI R7, RZ, 0x1f, R13 ;  /* 0x0000001fff077819 */ /* 0x000fe2000001140d */
[----:B------:R-:W-:Y:S02]  /*0720*/  IMAD R8, R5, 0xc0, RZ ;  /* 0x000000c005087824 */ /* 0x000fe400078e02ff */
[----:B------:R-:W0:Y:S01]  /*0730*/  MUFU.RCP R3, R3 ;  /* 0x0000000300037308 */ /* 0x000e220000001000 */
[----:B------:R-:W-:Y:S02]  /*0740*/  IADD3 R4, P1, R9, R6, RZ ;  /* 0x0000000609047210 */ /* 0x000fe40007f3e0ff */
[----:B------:R-:W-:-:S02]  /*0750*/  IADD3 R5, P2, R8, R13, RZ ;  /* 0x0000000d08057210 */ /* 0x000fc40007f5e0ff */
[----:B------:R-:W-:Y:S02]  /*0760*/  SHF.R.S32.HI R6, RZ, 0x1f, R6 ;  /* 0x0000001fff067819 */ /* 0x000fe40000011406 */
[----:B------:R-:W-:Y:S02]  /*0770*/  LEA.HI.X.SX32 R7, R8, R7, 0x1, P2 ;  /* 0x0000000708077211 */ /* 0x000fe400010f0eff */
[----:B------:R-:W-:Y:S01]  /*0780*/  LEA.HI.X.SX32 R9, R9, R6, 0x1, P1 ;  /* 0x0000000609097211 */ /* 0x000fe200008f0eff */
[----:B------:R-:W-:Y:S05]  /*0790*/  @P0 BRA `(.L_x_16949) ;  /* 0x000001f000000947 */ /* 0x000fea0003800000 */
[C---:B0-----:R-:W-:Y:S01]  /*07a0*/  IMNMX R3, R0.reuse, 0x40, !PT ;  /* 0x0000004000037817 */ /* 0x041fe20007800200 */
[----:B------:R-:W-:Y:S03]  /*07b0*/  BSSY B0, `(.L_x_16950) ;  /* 0x0000010000007945 */ /* 0x000fe60003800000 */
[----:B------:R-:W-:-:S04]  /*07c0*/  IADD3 R3, -R0, 0x7f, R3 ;  /* 0x0000007f00037810 */ /* 0x000fc80007ffe103 */
[C---:B------:R-:W-:Y:S02]  /*07d0*/  LEA.HI R2, R3.reuse, 0x1, RZ, 0x19 ;  /* 0x0000000103027811 */ /* 0x040fe400078fc8ff */
[----:B------:R-:W-:Y:S02]  /*07e0*/  ISETP.GE.U32.AND P0, PT, R3, 0x180, PT ;  /* 0x000001800300780c */ /* 0x000fe40003f06070 */
[----:B------:R-:W-:-:S13]  /*07f0*/  LOP3.LUT P1, R2, R2, 0x3, RZ, 0xc0, !PT ;  /* 0x0000000302027812 */ /* 0x000fda000782c0ff */
[----:B------:R-:W-:Y:S05]  /*0800*/  @!P1 BRA `(.L_x_16951) ;  /* 0x000000a000009947 */ /* 0x000fea0003800000 */
[----:B------:R-:W-:-:S03]  /*0810*/  IMAD.MOV.U32 R4, RZ, RZ, R2 ;  /* 0x000000ffff047224 */ /* 0x000fc600078e0002 */
.L_x_16952:
[----:B------:R-:W-:Y:S02]  /*0820*/  IADD3 R3, P1, R0, R5, RZ ;  /* 0x0000000500037210 */ /* 0x000fe40007f3e0ff */
[----:B------:R-:W-:Y:S02]  /*0830*/  IADD3 R4, R4, -0x1, RZ ;  /* 0xffffffff04047810 */ /* 0x000fe40007ffe0ff */
[C---:B------:R-:W-:Y:S02]  /*0840*/  LEA.HI.X.SX32 R6, R0.reuse, R7, 0x1, P1 ;  /* 0x0000000700067211 */ /* 0x040fe400008f0eff */
[C---:B------:R-:W-:Y:S02]  /*0850*/  LEA R2, P1, R3.reuse, c[0x0][0x160], 0x1 ;  /* 0x0000580003027a11 */ /* 0x040fe400078208ff */
[----:B------:R-:W-:Y:S02]  /*0860*/  IADD3 R0, R0, 0x80, RZ ;  /* 0x0000008000007810 */ /* 0x000fe40007ffe0ff */
[----:B------:R-:W-:-:S02]  /*0870*/  LEA.HI.X R3, R3, c[0x0][0x164], R6, 0x1, P1 ;  /* 0x0000590003037a11 */ /* 0x000fc400008f0c06 */
[----:B------:R-:W-:-:S03]  /*0880*/  ISETP.NE.AND P1, PT, R4, RZ, PT ;  /* 0x000000ff0400720c */ /* 0x000fc60003f25270 */
[----:B------:R0:W-:Y:S10]  /*0890*/  STG.E.U16 [R2.64], RZ ;  /* 0x000000ff02007986 */ /* 0x0001f4000c101504 */
[----:B0-----:R-:W-:Y:S05]  /*08a0*/  @P1 BRA `(.L_x_16952) ;  /* 0xffffff7000001947 */ /* 0x001fea000383ffff */
.L_x_16951:
[----:B------:R-:W-:Y:S05]  /*08b0*/  BSYNC B0 ;  /* 0x0000000000007941 */ /* 0x000fea0003800000 */
.L_x_16950:
[----:B------:R-:W-:Y:S05]  /*08c0*/  @!P0 EXIT ;  /* 0x000000000000894d */ /* 0x000fea0003800000 */
.L_x_16953:
[----:B0-----:R-:W-:-:S04]  /*08d0*/  IADD3 R3, P0, R0, R5, RZ ;  /* 0x0000000500037210 */ /* 0x001fc80007f1e0ff */
[----:B------:R-:W-:Y:S02]  /*08e0*/  LEA.HI.X.SX32 R4, R0, R7, 0x1, P0 ;  /* 0x0000000700047211 */ /* 0x000fe400000f0eff */
        /* <DEDUP_REMOVED lines=10> */
.L_x_16949:
[----:B------:R-:W-:Y:S02]  /*0990*/  IMNMX R13, R11, 0x1, !PT ;  /* 0x000000010b0d7817 */ /* 0x000fe40007800200 */
[----:B------:R-:W-:-:S02]  /*09a0*/  LEA R6, P0, R4, c[0x0][0x178], 0x1 ;  /* 0x00005e0004067a11 */ /* 0x000fc400078008ff */
[C---:B------:R-:W-:Y:S02]  /*09b0*/  IADD3 R8, R13.reuse, -0x1, RZ ;  /* 0xffffffff0d087810 */ /* 0x040fe40007ffe0ff */
[----:B------:R-:W-:Y:S02]  /*09c0*/  IADD3 R10, R2, 0x8, RZ ;  /* 0x00000008020a7810 */ /* 0x000fe40007ffe0ff */
[----:B------:R-:W-:Y:S02]  /*09d0*/  ISETP.GE.U32.AND P1, PT, R8, 0x3, PT ;  /* 0x000000030800780c */ /* 0x000fe40003f26070 */
[----:B------:R-:W-:Y:S02]  /*09e0*/  LOP3.LUT R8, R13, 0x3, RZ, 0xc0, !PT ;  /* 0x000000030d087812 */ /* 0x000fe400078ec0ff */
[----:B------:R-:W-:-:S03]  /*09f0*/  LEA.HI.X R11, R4, c[0x0][0x17c], R9, 0x1, P0 ;  /* 0x00005f00040b7a11 */ /* 0x000fc600000f0c09 */
[----:B------:R-:W-:-:S03]  /*0a00*/  IMAD.IADD R12, R13, 0x1, -R8 ;  /* 0x000000010d0c7824 */ /* 0x000fc600078e0a08 */
.L_x_16960:
[----:B--2---:R-:W-:Y:S02]  /*0a10*/  IMAD.MOV.U32 R20, RZ, RZ, RZ ;  /* 0x000000ffff147224 */ /* 0x004fe400078e00ff */
[----:B------:R-:W-:Y:S01]  /*0a20*/  IMAD.MOV.U32 R13, RZ, RZ, RZ ;  /* 0x000000ffff0d7224 */ /* 0x000fe200078e00ff */
[----:B01----:R-:W-:Y:S05]  /*0a30*/  @!P1 BRA `(.L_x_16954) ;  /* 0x00000b9000009947 */ /* 0x003fea0003800000 */
[----:B------:R-:W-:Y:S01]  /*0a40*/  ISETP.GT.AND P0, PT, R12, RZ, PT ;  /* 0x000000ff0c00720c */ /* 0x000fe20003f04270 */
[----:B------:R-:W-:Y:S02]  /*0a50*/  IMAD.MOV.U32 R20, RZ, RZ, RZ ;  /* 0x000000ffff147224 */ /* 0x000fe400078e00ff */
[----:B------:R-:W-:Y:S02]  /*0a60*/  IMAD.MOV.U32 R13, RZ, RZ, RZ ;  /* 0x000000ffff0d7224 */ /* 0x000fe400078e00ff */
[----:B------:R-:W-:Y:S02]  /*0a70*/  IMAD.MOV.U32 R16, RZ, RZ, R10 ;  /* 0x000000ffff107224 */ /* 0x000fe400078e000a */
[----:B------:R-:W-:-:S02]  /*0a80*/  IMAD.MOV.U32 R18, RZ, RZ, R6 ;  /* 0x000000ffff127224 */ /* 0x000fc400078e0006 */
[----:B------:R-:W-:Y:S02]  /*0a90*/  IMAD.MOV.U32 R17, RZ, RZ, R11 ;  /* 0x000000ffff117224 */ /* 0x000fe400078e000b */
[----:B------:R-:W-:Y:S02]  /*0aa0*/  IMAD.MOV.U32 R19, RZ, RZ, R12 ;  /* 0x000000ffff137224 */ /* 0x000fe400078e000c */
[----:B------:R-:W-:Y:S05]  /*0ab0*/  @!P0 BRA `(.L_x_16955) ;  /* 0x0000093000008947 */ /* 0x000fea0003800000 */
[----:B------:R-:W-:Y:S02]  /*0ac0*/  ISETP.GT.AND P2, PT, R19, 0xc, PT ;  /* 0x0000000c1300780c */ /* 0x000fe40003f44270 */
[----:B------:R-:W-:-:S11]  /*0ad0*/  PLOP3.LUT P0, PT, PT, PT, PT, 0x80, 0x0 ;  /* 0x000000000000781c */ /* 0x000fd60003f0f070 */
[----:B------:R-:W-:Y:S05]  /*0ae0*/  @!P2 BRA `(.L_x_16956) ;  /* 0x000005b00000a947 */ /* 0x000fea0003800000 */
[----:B------:R-:W-:Y:S02]  /*0af0*/  PLOP3.LUT P0, PT, PT, PT, PT, 0x8, 0x0 ;  /* 0x000000000000781c */ /* 0x000fe40003f0e170 */
.L_x_16957:
[----:B------:R-:W-:Y:S01]  /*0b00*/  IMAD.MOV.U32 R14, RZ, RZ, R18 ;  /* 0x000000ffff0e7224 */ /* 0x000fe200078e0012 */
[----:B------:R-:W2:Y:S01]  /*0b10*/  LDS R26, [R16+-0x8] ;  /* 0xfffff800101a7984 */ /* 0x000ea20000000800 */
[----:B------:R-:W-:-:S03]  /*0b20*/  IMAD.MOV.U32 R15, RZ, RZ, R17 ;  /* 0x000000ffff0f7224 */ /* 0x000fc600078e0011 */
[----:B------:R-:W3:Y:S01]  /*0b30*/  LDS R27, [R16+-0x4] ;  /* 0xfffffc00101b7984 */ /* 0x000ee20000000800 */
[----:B------:R-:W-:-:S03]  /*0b40*/  IMAD.WIDE R14, R0, 0x2, R14 ;  /* 0x00000002000e7825 */ /* 0x000fc600078e020e */
[----:B------:R-:W-:Y:S04]  /*0b50*/  LDS R28, [R16+0x8] ;  /* 0x00000800101c7984 */ /* 0x000fe80000000800 */
[----:B------:R-:W4:Y:S04]  /*0b60*/  LDG.E.U16.CONSTANT R25, [R14.64] ;  /* 0x000000040e197981 */ /* 0x000f28000c1e9500 */
[----:B------:R-:W5:Y:S04]  /*0b70*/  LDG.E.U16.CONSTANT R24, [R14.64+0x180] ;  /* 0x000180040e187981 */ /* 0x000f68000c1e9500 */
[----:B------:R-:W3:Y:S04]  /*0b80*/  LDG.E.U16.CONSTANT R23, [R14.64+0x300] ;  /* 0x000300040e177981 */ /* 0x000ee8000c1e9500 */
[----:B-1----:R-:W3:Y:S04]  /*0b90*/  LDG.E.U16.CONSTANT R22, [R14.64+0x480] ;  /* 0x000480040e167981 */ /* 0x002ee8000c1e9500 */
[----:B------:R-:W3:Y:S01]  /*0ba0*/  LDG.E.U16.CONSTANT R21, [R14.64+0x600] ;  /* 0x000600040e157981 */ /* 0x000ee2000c1e9500 */
[----:B----4-:R-:W-:-:S05]  /*0bb0*/  PRMT R25, RZ, 0x5410, R25 ;  /* 0x00005410ff197816 */ /* 0x010fca0000000019 */
[----:B--2---:R-:W-:Y:S02]  /*0bc0*/  FMUL.FTZ R25, R25, R26 ;  /* 0x0000001a19197220 */ /* 0x004fe40000410000 */
[----:B------:R-:W1:Y:S02]  /*0bd0*/  LDS R26, [R16] ;  /* 0x00000000101a7984 */ /* 0x000e640000000800 */
[----:B0-----:R-:W-:Y:S02]  /*0be0*/  FFMA.FTZ R20, R3, R25, R20 ;  /* 0x0000001903147223 */ /* 0x001fe40000010014 */
[----:B------:R-:W2:Y:S01]  /*0bf0*/  LDG.E.U16.CONSTANT R25, [R14.64+0x780] ;  /* 0x000780040e197981 */ /* 0x000ea2000c1e9500 */
[----:B-----5:R-:W-:-:S05]  /*0c00*/  PRMT R24, RZ, 0x5410, R24 ;  /* 0x00005410ff187816 */ /* 0x020fca0000000018 */
[----:B---3--:R-:W-:Y:S01]  /*0c10*/  FMUL.FTZ R24, R24, R27 ;  /* 0x0000001b18187220 */ /* 0x008fe20000410000 */
[----:B------:R-:W-:Y:S01]  /*0c20*/  PRMT R23, RZ, 0x5410, R23 ;  /* 0x00005410ff177816 */ /* 0x000fe20000000017 */
[----:B------:R-:W0:Y:S02]  /*0c30*/  LDS R27, [R16+0x4] ;  /* 0x00000400101b7984 */ /* 0x000e240000000800 */
[----:B------:R-:W-:Y:S02]  /*0c40*/  FFMA.FTZ R20, R3, R24, R20 ;  /* 0x0000001803147223 */ /* 0x000fe40000010014 */
[----:B------:R-:W3:Y:S01]  /*0c50*/  LDG.E.U16.CONSTANT R24, [R14.64+0x900] ;  /* 0x000900040e187981 */ /* 0x000ee2000c1e9500 */
[----:B-1----:R-:W-:-:S03]  /*0c60*/  FMUL.FTZ R23, R23, R26 ;  /* 0x0000001a17177220 */ /* 0x002fc60000410000 */
[----:B------:R-:W4:Y:S01]  /*0c70*/  LDG.E.U16.CONSTANT R26, [R14.64+0xc00] ;  /* 0x000c00040e1a7981 */ /* 0x000f22000c1e9500 */
[----:B------:R-:W-:-:S03]  /*0c80*/  FFMA.FTZ R20, R3, R23, R20 ;  /* 0x0000001703147223 */ /* 0x000fc60000010014 */
[----:B------:R-:W5:Y:S01]  /*0c90*/  LDG.E.U16.CONSTANT R23, [R14.64+0xa80] ;  /* 0x000a80040e177981 */ /* 0x000f62000c1e9500 */
[----:B------:R-:W-:-:S05]  /*0ca0*/  PRMT R22, RZ, 0x5410, R22 ;  /* 0x00005410ff167816 */ /* 0x000fca0000000016 */
[----:B0-----:R-:W-:-:S04]  /*0cb0*/  FMUL.FTZ R22, R22, R27 ;  /* 0x0000001b16167220 */ /* 0x001fc80000410000 */
[----:B------:R-:W-:Y:S02]  /*0cc0*/  FFMA.FTZ R22, R3, R22, R20 ;  /* 0x0000001603167223 */ /* 0x000fe40000010014 */
[----:B------:R-:W4:Y:S01]  /*0cd0*/  LDG.E.U16.CONSTANT R20, [R14.64+0xd80] ;  /* 0x000d80040e147981 */ /* 0x000f22000c1e9500 */
[----:B------:R-:W-:-:S05]  /*0ce0*/  PRMT R21, RZ, 0x5410, R21 ;  /* 0x00005410ff157816 */ /* 0x000fca0000000015 */
[----:B------:R-:W-:Y:S02]  /*0cf0*/  FMUL.FTZ R21, R21, R28 ;  /* 0x0000001c15157220 */ /* 0x000fe40000410000 */
[----:B------:R-:W0:Y:S02]  /*0d00*/  LDS R28, [R16+0xc] ;  /* 0x00000c00101c7984 */ /* 0x000e240000000800 */
[----:B------:R-:W-:Y:S02]  /*0d10*/  FFMA.FTZ R22, R3, R21, R22 ;  /* 0x0000001503167223 */ /* 0x000fe40000010016 */
[----:B------:R-:W1:Y:S01]  /*0d20*/  LDS R21, [R16+0x10] ;  /* 0x0000100010157984 */ /* 0x000e620000000800 */
[----:B--2---:R-:W-:-:S05]  /*0d30*/  PRMT R25, RZ, 0x5410, R25 ;  /* 0x00005410ff197816 */ /* 0x004fca0000000019 */
[----:B0-----:R-:W-:-:S04]  /*0d40*/  FMUL.FTZ R25, R25, R28 ;  /* 0x0000001c19197220 */ /* 0x001fc80000410000 */
[----:B------:R-:W-:Y:S02]  /*0d50*/  FFMA.FTZ R22, R3, R25, R22 ;  /* 0x0000001903167223 */ /* 0x000fe40000010016 */
[----:B------:R-:W0:Y:S01]  /*0d60*/  LDS R25, [R16+0x14] ;  /* 0x0000140010197984 */ /* 0x000e220000000800 */
[----:B---3--:R-:W-:-:S05]  /*0d70*/  PRMT R24, RZ, 0x5410, R24 ;  /* 0x00005410ff187816 */ /* 0x008fca0000000018 */
[----:B-1----:R-:W-:Y:S02]  /*0d80*/  FMUL.FTZ R24, R24, R21 ;  /* 0x0000001518187220 */ /* 0x002fe40000410000 */
[----:B------:R1:W2:Y:S02]  /*0d90*/  LDG.E.U16.CONSTANT R21, [R14.64+0xf00] ;  /* 0x000f00040e157981 */ /* 0x0002a4000c1e9500 */
[----:B------:R-:W-:Y:S02]  /*0da0*/  FFMA.FTZ R28, R3, R24, R22 ;  /* 0x00000018031c7223 */ /* 0x000fe40000010016 */
[----:B------:R-:W3:Y:S04]  /*0db0*/  LDS R24, [R16+0x18] ;  /* 0x0000180010187984 */ /* 0x000ee80000000800 */
[----:B------:R1:W2:Y:S01]  /*0dc0*/  LDG.E.U16.CONSTANT R22, [R14.64+0x1080] ;  /* 0x001080040e167981 */ /* 0x0002a2000c1e9500 */
[----:B-----5:R-:W-:-:S05]  /*0dd0*/  PRMT R23, RZ, 0x5410, R23 ;  /* 0x00005410ff177816 */ /* 0x020fca0000000017 */
[----:B0-----:R-:W-:Y:S02]  /*0de0*/  FMUL.FTZ R23, R23, R25 ;  /* 0x0000001917177220 */ /* 0x001fe40000410000 */
[----:B------:R-:W0:Y:S02]  /*0df0*/  LDS R25, [R16+0x1c] ;  /* 0x00001c0010197984 */ /* 0x000e240000000800 */
[----:B------:R-:W-:Y:S01]  /*0e00*/  FFMA.FTZ R28, R3, R23, R28 ;  /* 0x00000017031c7223 */ /* 0x000fe2000001001c */
[----:B----4-:R-:W-:-:S05]  /*0e10*/  PRMT R23, RZ, 0x5410, R26 ;  /* 0x00005410ff177816 */ /* 0x010fca000000001a */
[----:B---3--:R-:W-:Y:S02]  /*0e20*/  FMUL.FTZ R24, R23, R24 ;  /* 0x0000001817187220 */ /* 0x008fe40000410000 */
[----:B------:R1:W3:Y:S01]  /*0e30*/  LDG.E.U16.CONSTANT R23, [R14.64+0x1200] ;  /* 0x001200040e177981 */ /* 0x0002e2000c1e9500 */
[----:B------:R-:W-:Y:S01]  /*0e40*/  PRMT R20, RZ, 0x5410, R20 ;  /* 0x00005410ff147816 */ /* 0x000fe20000000014 */
[----:B------:R-:W-:Y:S02]  /*0e50*/  FFMA.FTZ R26, R3, R24, R28 ;  /* 0x00000018031a7223 */ /* 0x000fe4000001001c */
[----:B------:R1:W4:Y:S04]  /*0e60*/  LDG.E.U16.CONSTANT R24, [R14.64+0x1380] ;  /* 0x001380040e187981 */ /* 0x000328000c1e9500 */
[----:B------:R-:W5:Y:S01]  /*0e70*/  LDS R28, [R16+0x20] ;  /* 0x00002000101c7984 */ /* 0x000f620000000800 */
[----:B0-----:R-:W-:-:S03]  /*0e80*/  FMUL.FTZ R27, R20, R25 ;  /* 0x00000019141b7220 */ /* 0x001fc60000410000 */
[----:B------:R1:W4:Y:S04]  /*0e90*/  LDG.E.U16.CONSTANT R20, [R14.64+0x1500] ;  /* 0x001500040e147981 */ /* 0x000328000c1e9500 */
[----:B------:R1:W4:Y:S01]  /*0ea0*/  LDG.E.U16.CONSTANT R25, [R14.64+0x1680] ;  /* 0x001680040e197981 */ /* 0x000322000c1e9500 */
[----:B------:R-:W-:-:S03]  /*0eb0*/  FFMA.FTZ R26, R3, R27, R26 ;  /* 0x0000001b031a7223 */ /* 0x000fc6000001001a */
[----:B------:R-:W0:Y:S04]  /*0ec0*/  LDS R27, [R16+0x24] ;  /* 0x00002400101b7984 */ /* 0x000e280000000800 */
[----:B-1----:R-:W-:Y:S04]  /*0ed0*/  LDS R15, [R16+0x30] ;  /* 0x00003000100f7984 */ /* 0x002fe80000000800 */
[----:B------:R-:W-:Y:S01]  /*0ee0*/  LDS R14, [R16+0x34] ;  /* 0x00003400100e7984 */ /* 0x000fe20000000800 */
[----:B------:R-:W-:-:S04]  /*0ef0*/  IADD3 R19, R19, -0x10, RZ ;  /* 0xfffffff013137810 */ /* 0x000fc80007ffe0ff */
[----:B------:R-:W-:Y:S02]  /*0f00*/  ISETP.GT.AND P2, PT, R19, 0xc, PT ;  /* 0x0000000c1300780c */ /* 0x000fe40003f44270 */
[----:B------:R-:W-:Y:S02]  /*0f10*/  IADD3 R18, P3, R18, 0x1800, RZ ;  /* 0x0000180012127810 */ /* 0x000fe40007f7e0ff */
[----:B------:R-:W-:-:S03]  /*0f20*/  IADD3 R13, R13, 0x10, RZ ;  /* 0x000000100d0d7810 */ /* 0x000fc60007ffe0ff */
[----:B------:R-:W-:Y:S01]  /*0f30*/  IMAD.X R17, RZ, RZ, R17, P3 ;  /* 0x000000ffff117224 */ /* 0x000fe200018e0611 */
[----:B--2---:R-:W-:-:S05]  /*0f40*/  PRMT R21, RZ, 0x5410, R21 ;  /* 0x00005410ff157816 */ /* 0x004fca0000000015 */
[----:B-----5:R-:W-:-:S04]  /*0f50*/  FMUL.FTZ R21, R21, R28 ;  /* 0x0000001c15157220 */ /* 0x020fc80000410000 */
[----:B------:R-:W-:Y:S02]  /*0f60*/  FFMA.FTZ R26, R3, R21, R26 ;  /* 0x00000015031a7223 */ /* 0x000fe4000001001a */
[----:B------:R-:W1:Y:S01]  /*0f70*/  LDS R21, [R16+0x28] ;  /* 0x0000280010157984 */ /* 0x000e620000000800 */
[----:B------:R-:W-:-:S05]  /*0f80*/  PRMT R22, RZ, 0x5410, R22 ;  /* 0x00005410ff167816 */ /* 0x000fca0000000016 */
[----:B0-----:R-:W-:Y:S02]  /*0f90*/  FMUL.FTZ R27, R22, R27 ;  /* 0x0000001b161b7220 */ /* 0x001fe40000410000 */
[----:B------:R-:W0:Y:S02]  /*0fa0*/  LDS R22, [R16+0x2c] ;  /* 0x00002c0010167984 */ /* 0x000e240000000800 */
[----:B------:R-:W-:Y:S01]  /*0fb0*/  FFMA.FTZ R26, R3, R27, R26 ;  /* 0x0000001b031a7223 */ /* 0x000fe2000001001a */
[----:B---3--:R-:W-:-:S05]  /*0fc0*/  PRMT R28, RZ, 0x5410, R23 ;  /* 0x00005410ff1c7816 */ /* 0x008fca0000000017 */
[----:B-1----:R-:W-:-:S04]  /*0fd0*/  FMUL.FTZ R21, R28, R21 ;  /* 0x000000151c157220 */ /* 0x002fc80000410000 */
[----:B------:R-:W-:Y:S01]  /*0fe0*/  FFMA.FTZ R26, R3, R21, R26 ;  /* 0x00000015031a7223 */ /* 0x000fe2000001001a */
[----:B----4-:R-:W-:-:S05]  /*0ff0*/  PRMT R21, RZ, 0x5410, R24 ;  /* 0x00005410ff157816 */ /* 0x010fca0000000018 */
[----:B0-----:R-:W-:-:S04]  /*1000*/  FMUL.FTZ R21, R21, R22 ;  /* 0x0000001615157220 */ /* 0x001fc80000410000 */
[----:B------:R-:W-:Y:S01]  /*1010*/  FFMA.FTZ R26, R3, R21, R26 ;  /* 0x00000015031a7223 */ /* 0x000fe2000001001a */
[----:B------:R-:W-:Y:S02]  /*1020*/  PRMT R20, RZ, 0x5410, R20 ;  /* 0x00005410ff147816 */ /* 0x000fe40000000014 */
[----:B------:R-:W-:-:S03]  /*1030*/  PRMT R25, RZ, 0x5410, R25 ;  /* 0x00005410ff197816 */ /* 0x000fc60000000019 */
[----:B------:R-:W-:Y:S02]  /*1040*/  FMUL.FTZ R15, R20, R15 ;  /* 0x0000000f140f7220 */ /* 0x000fe40000410000 */
[----:B------:R-:W-:Y:S02]  /*1050*/  FMUL.FTZ R14, R25, R14 ;  /* 0x0000000e190e7220 */ /* 0x000fe40000410000 */
[----:B------:R-:W-:Y:S01]  /*1060*/  FFMA.FTZ R26, R3, R15, R26 ;  /* 0x0000000f031a7223 */ /* 0x000fe2000001001a */
[----:B------:R-:W-:-:S03]  /*1070*/  IADD3 R16, R16, 0x40, RZ ;  /* 0x0000004010107810 */ /* 0x000fc60007ffe0ff */
[----:B------:R-:W-:Y:S01]  /*1080*/  FFMA.FTZ R20, R3, R14, R26 ;  /* 0x0000000e03147223 */ /* 0x000fe2000001001a */
[----:B------:R-:W-:Y:S05]  /*1090*/  @P2 BRA `(.L_x_16957) ;  /* 0xfffffa6000002947 */ /* 0x000fea000383ffff */
.L_x_16956:
[----:B------:R-:W-:-:S13]  /*10a0*/  ISETP.GT.AND P2, PT, R19, 0x4, PT ;  /* 0x000000041300780c */ /* 0x000fda0003f44270 */
[----:B------:R-:W-:Y:S05]  /*10b0*/  @!P2 BRA `(.L_x_16958) ;  /* 0x000003100000a947 */ /* 0x000fea0003800000 */
[----:B------:R-:W-:Y:S01]  /*10c0*/  IMAD.MOV.U32 R14, RZ, RZ, R18 ;  /* 0x000000ffff0e7224 */ /* 0x000fe200078e0012 */
[----:B------:R-:W2:Y:S01]  /*10d0*/  LDS R26, [R16+-0x8] ;  /* 0xfffff800101a7984 */ /* 0x000ea20000000800 */
[----:B------:R-:W-:-:S03]  /*10e0*/  IMAD.MOV.U32 R15, RZ, RZ, R17 ;  /* 0x000000ffff0f7224 */ /* 0x000fc600078e0011 */
[----:B------:R-:W3:Y:S01]  /*10f0*/  LDS R25, [R16+-0x4] ;  /* 0xfffffc0010197984 */ /* 0x000ee20000000800 */
[----:B------:R-:W-:-:S03]  /*1100*/  IMAD.WIDE R14, R0, 0x2, R14 ;  /* 0x00000002000e7825 */ /* 0x000fc600078e020e */
[----:B------:R-:W4:Y:S04]  /*1110*/  LDS R27, [R16] ;  /* 0x00000000101b7984 */ /* 0x000f280000000800 */
[----:B------:R-:W5:Y:S04]  /*1120*/  LDG.E.U16.CONSTANT R21, [R14.64] ;  /* 0x000000040e157981 */ /* 0x000f68000c1e9500 */
[----:B------:R-:W2:Y:S04]  /*1130*/  LDG.E.U16.CONSTANT R23, [R14.64+0x180] ;  /* 0x000180040e177981 */ /* 0x000ea8000c1e9500 */
[----:B------:R-:W3:Y:S04]  /*1140*/  LDG.E.U16.CONSTANT R24, [R14.64+0x300] ;  /* 0x000300040e187981 */ /* 0x000ee8000c1e9500 */
[----:B-1----:R-:W3:Y:S01]  /*1150*/  LDG.E.U16.CONSTANT R22, [R14.64+0x480] ;  /* 0x000480040e167981 */ /* 0x002ee2000c1e9500 */
[----:B-----5:R-:W-:-:S05]  /*1160*/  PRMT R21, RZ, 0x5410, R21 ;  /* 0x00005410ff157816 */ /* 0x020fca0000000015 */
[----:B--2---:R-:W-:Y:S02]  /*1170*/  FMUL.FTZ R26, R21, R26 ;  /* 0x0000001a151a7220 */ /* 0x004fe40000410000 */
[----:B------:R1:W2:Y:S02]  /*1180*/  LDG.E.U16.CONSTANT R21, [R14.64+0x600] ;  /* 0x000600040e157981 */ /* 0x0002a4000c1e9500 */
[----:B0-----:R-:W-:Y:S02]  /*1190*/  FFMA.FTZ R26, R3, R26, R20 ;  /* 0x0000001a031a7223 */ /* 0x001fe40000010014 */
[----:B------:R1:W5:Y:S01]  /*11a0*/  LDG.E.U16.CONSTANT R20, [R14.64+0x780] ;  /* 0x000780040e147981 */ /* 0x000362000c1e9500 */
[----:B------:R-:W-:-:S03]  /*11b0*/  PRMT R28, RZ, 0x5410, R23 ;  /* 0x00005410ff1c7816 */ /* 0x000fc60000000017 */
[----:B------:R1:W5:Y:S02]  /*11c0*/  LDG.E.U16.CONSTANT R23, [R14.64+0x900] ;  /* 0x000900040e177981 */ /* 0x000364000c1e9500 */
[----:B---3--:R-:W-:Y:S02]  /*11d0*/  FMUL.FTZ R28, R28, R25 ;  /* 0x000000191c1c7220 */ /* 0x008fe40000410000 */
[----:B------:R1:W3:Y:S01]  /*11e0*/  LDG.E.U16.CONSTANT R25, [R14.64+0xa80] ;  /* 0x000a80040e197981 */ /* 0x0002e2000c1e9500 */
[----:B------:R-:W-:-:S05]  /*11f0*/  PRMT R24, RZ, 0x5410, R24 ;  /* 0x00005410ff187816 */ /* 0x000fca0000000018 */
[----:B----4-:R-:W-:Y:S02]  /*1200*/  FMUL.FTZ R24, R24, R27 ;  /* 0x0000001b18187220 */ /* 0x010fe40000410000 */
[----:B------:R-:W0:Y:S01]  /*1210*/  LDS R27, [R16+0x4] ;  /* 0x00000400101b7984 */ /* 0x000e220000000800 */
[C---:B------:R-:W-:Y:S01]  /*1220*/  FFMA.FTZ R26, R3.reuse, R28, R26 ;  /* 0x0000001c031a7223 */ /* 0x040fe2000001001a */
[----:B------:R-:W-:Y:S02]  /*1230*/  PRMT R22, RZ, 0x5410, R22 ;  /* 0x00005410ff167816 */ /* 0x000fe40000000016 */
[----:B-1----:R-:W-:Y:S01]  /*1240*/  LDS R15, [R16+0x10] ;  /* 0x00001000100f7984 */ /* 0x002fe20000000800 */
[----:B------:R-:W-:-:S03]  /*1250*/  FFMA.FTZ R26, R3, R24, R26 ;  /* 0x00000018031a7223 */ /* 0x000fc6000001001a */
[----:B------:R-:W1:Y:S04]  /*1260*/  LDS R24, [R16+0x8] ;  /* 0x0000080010187984 */ /* 0x000e680000000800 */
[----:B------:R-:W-:Y:S01]  /*1270*/  LDS R14, [R16+0x14] ;  /* 0x00001400100e7984 */ /* 0x000fe20000000800 */
[----:B0-----:R-:W-:-:S03]  /*1280*/  FMUL.FTZ R27, R22, R27 ;  /* 0x0000001b161b7220 */ /* 0x001fc60000410000 */
[----:B------:R0:W4:Y:S01]  /*1290*/  LDS R22, [R16+0xc] ;  /* 0x00000c0010167984 */ /* 0x0001220000000800 */
[----:B------:R-:W-:Y:S01]  /*12a0*/  FFMA.FTZ R26, R3, R27, R26 ;  /* 0x0000001b031a7223 */ /* 0x000fe2000001001a */
[----:B------:R-:W-:Y:S02]  /*12b0*/  IADD3 R18, P2, R18, 0xc00, RZ ;  /* 0x00000c0012127810 */ /* 0x000fe40007f5e0ff */
[----:B------:R-:W-:Y:S02]  /*12c0*/  PLOP3.LUT P0, PT, PT, PT, PT, 0x8, 0x0 ;  /* 0x000000000000781c */ /* 0x000fe40003f0e170 */
[----:B------:R-:W-:Y:S01]  /*12d0*/  IADD3 R13, R13, 0x8, RZ ;  /* 0x000000080d0d7810 */ /* 0x000fe20007ffe0ff */
[----:B------:R-:W-:Y:S01]  /*12e0*/  IMAD.X R17, RZ, RZ, R17, P2 ;  /* 0x000000ffff117224 */ /* 0x000fe200010e0611 */
[----:B------:R-:W-:Y:S02]  /*12f0*/  IADD3 R19, R19, -0x8, RZ ;  /* 0xfffffff813137810 */ /* 0x000fe40007ffe0ff */
[----:B0-----:R-:W-:-:S02]  /*1300*/  IADD3 R16, R16, 0x20, RZ ;  /* 0x0000002010107810 */ /* 0x001fc40007ffe0ff */
[----:B--2---:R-:W-:-:S05]  /*1310*/  PRMT R21, RZ, 0x5410, R21 ;  /* 0x00005410ff157816 */ /* 0x004fca0000000015 */
[----:B-1----:R-:W-:-:S04]  /*1320*/  FMUL.FTZ R21, R21, R24 ;  /* 0x0000001815157220 */ /* 0x002fc80000410000 */
[----:B------:R-:W-:Y:S01]  /*1330*/  FFMA.FTZ R26, R3, R21, R26 ;  /* 0x00000015031a7223 */ /* 0x000fe2000001001a */
[----:B-----5:R-:W-:Y:S02]  /*1340*/  PRMT R21, RZ, 0x5410, R20 ;  /* 0x00005410ff157816 */ /* 0x020fe40000000014 */
[----:B------:R-:W-:-:S03]  /*1350*/  PRMT R20, RZ, 0x5410, R23 ;  /* 0x00005410ff147816 */ /* 0x000fc60000000017 */
[----:B----4-:R-:W-:Y:S01]  /*1360*/  FMUL.FTZ R21, R21, R22 ;  /* 0x0000001615157220 */ /* 0x010fe20000410000 */
[----:B---3--:R-:W-:Y:S01]  /*1370*/  PRMT R25, RZ, 0x5410, R25 ;  /* 0x00005410ff197816 */ /* 0x008fe20000000019 */
[----:B------:R-:W-:Y:S02]  /*1380*/  FMUL.FTZ R15, R20, R15 ;  /* 0x0000000f140f7220 */ /* 0x000fe40000410000 */
[----:B------:R-:W-:Y:S02]  /*1390*/  FFMA.FTZ R26, R3, R21, R26 ;  /* 0x00000015031a7223 */ /* 0x000fe4000001001a */
[----:B------:R-:W-:Y:S02]  /*13a0*/  FMUL.FTZ R14, R25, R14 ;  /* 0x0000000e190e7220 */ /* 0x000fe40000410000 */
[----:B------:R-:W-:-:S04]  /*13b0*/  FFMA.FTZ R26, R3, R15, R26 ;  /* 0x0000000f031a7223 */ /* 0x000fc8000001001a */
[----:B------:R-:W-:Y:S02]  /*13c0*/  FFMA.FTZ R20, R3, R14, R26 ;  /* 0x0000000e03147223 */ /* 0x000fe4000001001a */
.L_x_16958:
[----:B------:R-:W-:-:S13]  /*13d0*/  ISETP.NE.OR P0, PT, R19, RZ, P0 ;  /* 0x000000ff1300720c */ /* 0x000fda0000705670 */
[----:B------:R-:W-:Y:S05]  /*13e0*/  @!P0 BRA `(.L_x_16954) ;  /* 0x000001e000008947 */ /* 0x000fea0003800000 */
.L_x_16955:
        /* <DEDUP_REMOVED lines=8> */
[----:B------:R2:W3:Y:S04]  /*1470*/  LDG.E.U16.CONSTANT R21, [R14.64+0x300] ;  /* 0x000300040e157981 */ /* 0x0004e8000c1e9500 */
[----:B-1----:R2:W4:Y:S01]  /*1480*/  LDG.E.U16.CONSTANT R22, [R14.64+0x480] ;  /* 0x000480040e167981 */ /* 0x002522000c1e9500 */
[----:B------:R-:W-:-:S02]  /*1490*/  IADD3 R19, R19, -0x4, RZ ;  /* 0xfffffffc13137810 */ /* 0x000fc40007ffe0ff */
[----:B------:R-:W-:Y:S01]  /*14a0*/  IADD3 R18, P2, R18, 0x600, RZ ;  /* 0x0000060012127810 */ /* 0x000fe20007f5e0ff */
[----:B------:R1:W0:Y:S01]  /*14b0*/  LDS R23, [R16+0x4] ;  /* 0x0000040010177984 */ /* 0x0002220000000800 */
[----:B------:R-:W-:Y:S02]  /*14c0*/  ISETP.NE.AND P0, PT, R19, RZ, PT ;  /* 0x000000ff1300720c */ /* 0x000fe40003f05270 */
[----:B------:R-:W-:Y:S01]  /*14d0*/  IADD3 R13, R13, 0x4, RZ ;  /* 0x000000040d0d7810 */ /* 0x000fe20007ffe0ff */
[----:B------:R-:W-:Y:S01]  /*14e0*/  IMAD.X R17, RZ, RZ, R17, P2 ;  /* 0x000000ffff117224 */ /* 0x000fe200010e0611 */
[----:B-1----:R-:W-:Y:S02]  /*14f0*/  IADD3 R16, R16, 0x10, RZ ;  /* 0x0000001010107810 */ /* 0x002fe40007ffe0ff */
[----:B-----5:R-:W-:Y:S02]  /*1500*/  PRMT R28, RZ, 0x5410, R28 ;  /* 0x00005410ff1c7816 */ /* 0x020fe4000000001c */
[----:B--2---:R-:W-:-:S03]  /*1510*/  PRMT R15, RZ, 0x5410, R24 ;  /* 0x00005410ff0f7816 */ /* 0x004fc60000000018 */
[----:B------:R-:W-:Y:S01]  /*1520*/  FMUL.FTZ R27, R27, R28 ;  /* 0x0000001c1b1b7220 */ /* 0x000fe20000410000 */
[----:B---3--:R-:W-:-:S03]  /*1530*/  PRMT R14, RZ, 0x5410, R21 ;  /* 0x00005410ff0e7816 */ /* 0x008fc60000000015 */
[----:B0-----:R-:W-:Y:S02]  /*1540*/  FFMA.FTZ R20, R27, R3, R20 ;  /* 0x000000031b147223 */ /* 0x001fe40000010014 */
[----:B------:R-:W-:Y:S01]  /*1550*/  FMUL.FTZ R26, R26, R15 ;  /* 0x0000000f1a1a7220 */ /* 0x000fe20000410000 */
[----:B----4-:R-:W-:Y:S01]  /*1560*/  PRMT R22, RZ, 0x5410, R22 ;  /* 0x00005410ff167816 */ /* 0x010fe20000000016 */
[----:B------:R-:W-:Y:S02]  /*1570*/  FMUL.FTZ R25, R25, R14 ;  /* 0x0000000e19197220 */ /* 0x000fe40000410000 */
[-C--:B------:R-:W-:Y:S02]  /*1580*/  FFMA.FTZ R20, R26, R3.reuse, R20 ;  /* 0x000000031a147223 */ /* 0x080fe40000010014 */
[----:B------:R-:W-:Y:S02]  /*1590*/  FMUL.FTZ R23, R23, R22 ;  /* 0x0000001617177220 */ /* 0x000fe40000410000 */
[----:B------:R-:W-:-:S04]  /*15a0*/  FFMA.FTZ R20, R25, R3, R20 ;  /* 0x0000000319147223 */ /* 0x000fc80000010014 */
[----:B------:R-:W-:Y:S01]  /*15b0*/  FFMA.FTZ R20, R23, R3, R20 ;  /* 0x0000000317147223 */ /* 0x000fe20000010014 */
[----:B------:R-:W-:Y:S05]  /*15c0*/  @P0 BRA `(.L_x_16955) ;  /* 0xfffffe2000000947 */ /* 0x000fea000383ffff */
.L_x_16954:
        /* <DEDUP_REMOVED lines=19> */
[----:B------:R-:W4:Y:S01]  /*1700*/  @P0 LDS R18, [R19+0x8] ;  /* 0x0000080013120984 */ /* 0x000f220000000800 */
[----:B--2---:R-:W-:-:S05]  /*1710*/  PRMT R13, RZ, 0x5410, R13 ;  /* 0x00005410ff0d7816 */ /* 0x004fca000000000d */
[----:B0-----:R-:W-:-:S04]  /*1720*/  FMUL.FTZ R13, R13, R16 ;  /* 0x000000100d0d7220 */ /* 0x001fc80000410000 */
[----:B------:R-:W-:Y:S01]  /*1730*/  FFMA.FTZ R20, R13, R3, R20 ;  /* 0x000000030d147223 */ /* 0x000fe20000010014 */
[----:B---3--:R-:W-:-:S05]  /*1740*/  @P0 PRMT R17, RZ, 0x5410, R17 ;  /* 0x00005410ff110816 */ /* 0x008fca0000000011 */
[----:B----4-:R-:W-:-:S04]  /*1750*/  @P0 FMUL.FTZ R17, R17, R18 ;  /* 0x0000001211110220 */ /* 0x010fc80000410000 */
[----:B------:R-:W-:-:S03]  /*1760*/  @P0 FFMA.FTZ R20, R17, R3, R20 ;  /* 0x0000000311140223 */ /* 0x000fc60000010014 */
.L_x_16959:
        /* <DEDUP_REMOVED lines=8> */
[----:B------:R-:W-:Y:S05]  /*17f0*/  @!P0 BRA `(.L_x_16960) ;  /* 0xfffff21000008947 */ /* 0x000fea000383ffff */
[----:B------:R-:W-:Y:S05]  /*1800*/  EXIT ;  /* 0x000000000000794d */ /* 0x000fea0003800000 */
.L_x_16942:
[----:B0-----:R-:W0:Y:S02]  /*1810*/  S2R R0, SR_TID.X ;  /* 0x0000000000007919 */ /* 0x001e240000002100 */
[----:B0-----:R-:W-:-:S13]  /*1820*/  ISETP.GT.AND P0, PT, R0, 0xbf, PT ;  /* 0x000000bf0000780c */ /* 0x001fda0003f04270 */
[----:B------:R-:W-:Y:S05]  /*1830*/  @P0 EXIT ;  /* 0x000000000000094d */ /* 0x000fea0003800000 */
[----:B------:R-:W-:Y:S02]  /*1840*/  IMAD R6, R6, c[0x0][0xc], RZ ;  /* 0x0000030006067a24 */ /* 0x000fe400078e02ff */
[----:B------:R-:W-:Y:S02]  /*1850*/  IMAD R5, R3, 0xc0, RZ ;  /* 0x000000c003057824 */ /* 0x000fe400078e02ff */
[----:B------:R-:W-:Y:S02]  /*1860*/  IMAD R6, R6, 0xc0, RZ ;  /* 0x000000c006067824 */ /* 0x000fe400078e02ff */
        /* <DEDUP_REMOVED lines=8> */
.L_x_16961:
        /* <DEDUP_REMOVED lines=15> */
.L_x_16962:
        /* <DEDUP_REMOVED lines=10> */
.L_x_25464:


//--------------------- .text._ZN4vllm25paged_attention_v2_kernelI13__nv_bfloat16S1_Li192ELi8ELi128ELNS_18Fp8KVCacheDataTypeE0ELb1ELi512EEEvPfS3_PT_PKS4_PKT0_SA_ifPKiSC_iPKfiiiSE_SE_iiiii --------------------------
	.section	.text._ZN4vllm25paged_attention_v2_kernelI13__nv_bfloat16S1_Li192ELi8ELi128ELNS_18Fp8KVCacheDataTypeE0ELb1ELi512EEEvPfS3_PT_PKS4_PKT0_SA_ifPKiSC_iPKfiiiSE_SE_iiiii,"ax",@progbits
	.sectioninfo	@"SHI_REGISTERS=160"
	.align	128
        .global         _ZN4vllm25paged_attention_v2_kernelI13__nv_bfloat16S1_Li192ELi8ELi128ELNS_18Fp8KVCacheDataTypeE0ELb1ELi512EEEvPfS3_PT_PKS4_PKT0_SA_ifPKiSC_iPKfiiiSE_SE_iiiii
        .type           _ZN4vllm25paged_attention_v2_kernelI13__nv_bfloat16S1_Li192ELi8ELi128ELNS_18Fp8KVCacheDataTypeE0ELb1ELi512EEEvPfS3_PT_PKS4_PKT0_SA_ifPKiSC_iPKfiiiSE_SE_iiiii,@function
        .size           _ZN4vllm25paged_attention_v2_kernelI13__nv_bfloat16S1_Li192ELi8ELi128ELNS_18Fp8KVCacheDataTypeE0ELb1ELi512EEEvPfS3_PT_PKS4_PKT0_SA_ifPKiSC_iPKfiiiSE_SE_iiiii,(.L_x_25013 - _ZN4vllm25paged_attention_v2_kernelI13__nv_bfloat16S1_Li192ELi8ELi128ELNS_18Fp8KVCacheDataTypeE0ELb1ELi512EEEvPfS3_PT_PKS4_PKT0_SA_ifPKiSC_iPKfiiiSE_SE_iiiii)
        .other          _ZN4vllm25paged_attention_v2_kernelI13__nv_bfloat16S1_Li192ELi8ELi128ELNS_18Fp8KVCacheDataTypeE0ELb1ELi512EEEvPfS3_PT_PKS4_PKT0_SA_ifPKiSC_iPKfiiiSE_SE_iiiii,@"STO_CUDA_ENTRY STV_DEFAULT"
_ZN4vllm25paged_attention_v2_kernelI13__nv_bfloat16S1_Li192ELi8ELi128ELNS_18Fp8KVCacheDataTypeE0ELb1ELi512EEEvPfS3_PT_PKS4_PKT0_SA_ifPKiSC_iPKfiiiSE_SE_iiiii:
.text._ZN4vllm25paged_attention_v2_kernelI13__nv_bfloat16S1_Li192ELi8ELi128ELNS_18Fp8KVCacheDataTypeE0ELb1ELi512EEEvPfS3_PT_PKS4_PKT0_SA_ifPKiSC_iPKfiiiSE_SE_iiiii:
        /* <DEDUP_REMOVED lines=22> */
[----:B-1----:R-:W-:Y:S02]  /*0160*/  IADD3 R4, R6, 0xffffffe, RZ ;  /* 0x0ffffffe06047810 */ /* 0x002fe40007ffe0ff */
[----:B------:R-:W-:Y:S02]  /*0170*/  UIADD3 UR6, UR4, 0x40, URZ ;  /* 0x0000004004067890 */ /* 0x000fe4000fffe03f */
[----:B------:R1:W2:Y:S01]  /*0180*/  F2I.FTZ.U32.TRUNC.NTZ R5, R4 ;  /* 0x0000000400057305 */ /* 0x0002a2000021f000 */
[----:B0-----:R-:W-:Y:S01]  /*0190*/  IABS R2, c[0x0][0xc] ;  /* 0x0000030000027a13 */ /* 0x001fe20000000000 */
[----:B-1----:R-:W-:-:S02]  /*01a0*/  IMAD.MOV.U32 R4, RZ, RZ, RZ ;  /* 0x000000ffff047224 */ /* 0x002fc400078e00ff */
        /* <DEDUP_REMOVED lines=29> */
[----:B------:R-:W0:Y:S04]  /*0380*/  S2R R2, SR_TID.X ;  /* 0x0000000000027919 */ /* 0x000e280000002100 */
[----:B------:R-:W-:-:S04]  /*0390*/  IMAD.HI.U32 R5, R3, R8, RZ ;  /* 0x0000000803057227 */ /* 0x000fc800078e00ff */
[----:B------:R-:W-:-:S05]  /*03a0*/  IMAD R3, R5, R4, R8 ;  /* 0x0000000405037224 */ /* 0x000fca00078e0208 */
[----:B------:R-:W-:Y:S02]  /*03b0*/  ISETP.GT.U32.AND P1, PT, R6, R3, PT ;  /* 0x000000030600720c */ /* 0x000fe40003f24070 */
[----:B0-----:R-:W-:-:S11]  /*03c0*/  SHF.R.S32.HI R7, RZ, 0x1f, R2 ;  /* 0x0000001fff077819 */ /* 0x001fd60000011402 */
[----:B------:R-:W-:Y:S01]  /*03d0*/  @!P1 IMAD.IADD R3, R3, 0x1, -R6 ;  /* 0x0000000103039824 */ /* 0x000fe200078e0a06 */
[----:B------:R-:W-:Y:S02]  /*03e0*/  @!P1 IADD3 R5, R5, 0x1, RZ ;  /* 0x0000000105059810 */ /* 0x000fe40007ffe0ff */
[----:B------:R-:W-:Y:S02]  /*03f0*/  ISETP.NE.AND P1, PT, R9, RZ, PT ;  /* 0x000000ff0900720c */ /* 0x000fe40003f25270 */
[----:B------:R-:W-:Y:S02]  /*0400*/  ISETP.GE.U32.AND P0, PT, R3, R6, PT ;  /* 0x000000060300720c */ /* 0x000fe40003f06070 */
[----:B------:R-:W-:Y:S02]  /*0410*/  IADD3 R3, R0, 0x7, RZ ;  /* 0x0000000700037810 */ /* 0x000fe40007ffe0ff */
[----:B------:R-:W-:Y:S02]  /*0420*/  LOP3.LUT R6, R18, R9, RZ, 0x3c, !PT ;  /* 0x0000000912067212 */ /* 0x000fe400078e3cff */
[----:B------:R-:W-:-:S02]  /*0430*/  SHF.R.S32.HI R4, RZ, 0x1f, R3 ;  /* 0x0000001fff047819 */ /* 0x000fc40000011403 */
[----:B------:R-:W-:Y:S02]  /*0440*/  ISETP.GE.AND P2, PT, R6, RZ, PT ;  /* 0x000000ff0600720c */ /* 0x000fe40003f46270 */
[----:B------:R-:W-:Y:S02]  /*0450*/  LEA.HI R3, R4, R3, RZ, 0x3 ;  /* 0x0000000304037211 */ /* 0x000fe400078f18ff */
[----:B------:R-:W-:Y:S02]  /*0460*/  LEA.HI R8, R7, R2, RZ, 0x2 ;  /* 0x0000000207087211 */ /* 0x000fe400078f10ff */
[----:B------:R-:W-:Y:S02]  /*0470*/  @P0 IADD3 R5, R5, 0x1, RZ ;  /* 0x0000000105050810 */ /* 0x000fe40007ffe0ff */
[----:B------:R-:W-:Y:S02]  /*0480*/  SHF.R.S32.HI R3, RZ, 0x3, R3 ;  /* 0x00000003ff037819 */ /* 0x000fe40000011403 */
[----:B------:R-:W-:Y:S01]  /*0490*/  ISETP.GT.AND P0, PT, R2, 0x5f, PT ;  /* 0x0000005f0200780c */ /* 0x000fe20003f04270 */
[----:B------:R-:W-:Y:S01]  /*04a0*/  IMAD.MOV.U32 R4, RZ, RZ, R5 ;  /* 0x000000ffff047224 */ /* 0x000fe200078e0005 */
[----:B------:R-:W-:-:S02]  /*04b0*/  IMNMX R5, R3, UR6, PT ;  /* 0x0000000603057c17 */ /* 0x000fc4000b800200 */
[----:B------:R-:W-:Y:S01]  /*04c0*/  LEA.HI R39, R7, R2, RZ, 0x5 ;  /* 0x0000000207277211 */ /* 0x000fe200078f28ff */
[----:B------:R-:W-:Y:S01]  /*04d0*/  @!P2 IMAD.MOV R4, RZ, RZ, -R4 ;  /* 0x000000ffff04a224 */ /* 0x000fe200078e0a04 */
[----:B------:R-:W-:Y:S02]  /*04e0*/  IADD3 R6, R5, -UR4, RZ ;  /* 0x8000000405067c10 */ /* 0x000fe4000fffe0ff */
[----:B------:R-:W-:Y:S02]  /*04f0*/  @!P1 LOP3.LUT R4, RZ, R9, RZ, 0x33, !PT ;  /* 0x00000009ff049212 */ /* 0x000fe400078e33ff */
[----:B------:R-:W-:Y:S02]  /*0500*/  LEA R7, R6, UR5, 0x3 ;  /* 0x0000000506077c11 */ /* 0x000fe4000f8e18ff */
[----:B------:R-:W-:Y:S02]  /*0510*/  LOP3.LUT R13, R8, 0xfffffffc, RZ, 0xc0, !PT ;  /* 0xfffffffc080d7812 */ /* 0x000fe400078ec0ff */
[----:B------:R-:W-:-:S02]  /*0520*/  LOP3.LUT R11, R39, 0xffffffe0, RZ, 0xc0, !PT ;  /* 0xffffffe0270b7812 */ /* 0x000fc400078ec0ff */
[----:B------:R-:W-:Y:S01]  /*0530*/  IMNMX R9, R0, R7, PT ;  /* 0x0000000700097217 */ /* 0x000fe20003800200 */
[C---:B------:R-:W-:Y:S01]  /*0540*/  IMAD.IADD R6, R2.reuse, 0x1, -R13 ;  /* 0x0000000102067824 */ /* 0x040fe200078e0a0d */
[----:B------:R-:W-:Y:S01]  /*0550*/  SHF.R.S32.HI R15, RZ, 0x2, R8 ;  /* 0x00000002ff0f7819 */ /* 0x000fe20000011408 */
[----:B------:R-:W-:Y:S01]  /*0560*/  IMAD.IADD R7, R2, 0x1, -R11 ;  /* 0x0000000102077824 */ /* 0x000fe200078e0a0b */
[----:B------:R-:W-:Y:S01]  /*0570*/  IADD3 R9, R9, -UR5, RZ ;  /* 0x8000000509097c10 */ /* 0x000fe2000fffe0ff */
[----:B------:R-:W-:Y:S05]  /*0580*/  @P0 BRA `(.L_x_16964) ;  /* 0x000003e000000947 */ /* 0x000fea0003800000 */
[C---:B------:R-:W-:Y:S01]  /*0590*/  IMNMX R8, R15.reuse, -0x8, !PT ;  /* 0xfffffff80f087817 */ /* 0x040fe20007800200 */
        /* <DEDUP_REMOVED lines=22> */
.L_x_16967:
        /* <DEDUP_REMOVED lines=11> */
.L_x_16966:
[----:B------:R-:W-:Y:S05]  /*07b0*/  BSYNC B1 ;  /* 0x0000000000017941 */ /* 0x000fea0003800000 */
.L_x_16965:
        /* <DEDUP_REMOVED lines=10> */
.L_x_16968:
        /* <DEDUP_REMOVED lines=17> */
.L_x_16964:
[----:B------:R-:W-:Y:S05]  /*0970*/  BSYNC B0 ;  /* 0x0000000000007941 */ /* 0x000fea0003800000 */
.L_x_16963:
[----:B------:R-:W-:Y:S01]  /*0980*/  IABS R13, c[0x0][0x1e4] ;  /* 0x00007900000d7a13 */ /* 0x000fe20000000000 */
[----:B------:R-:W-:Y:S01]  /*0990*/  BAR.SYNC.DEFER_BLOCKING 0x0 ;  /* 0x0000000000007b1d */ /* 0x000fe20000010000 */
[----:B------:R-:W-:-:S02]  /*09a0*/  IADD3 R8, R0, -0x1, RZ ;  /* 0xffffffff00087810 */ /* 0x000fc40007ffe0ff */
[----:B------:R-:W-:Y:S02]  /*09b0*/  LEA.HI.SX32 R39, R39, UR4, 0x1b ;  /* 0x0000000427277c11 */ /* 0x000fe4000f8fdaff */
[----:B------:R-:W-:Y:S01]  /*09c0*/  ISETP.NE.AND P2, PT, RZ, c[0x0][0x1e4], PT ;  /* 0x00007900ff007a0c */ /* 0x000fe20003f45270 */
        /* <DEDUP_REMOVED lines=21> */
[----:B------:R-:W-:Y:S02]  /*0b20*/  ISETP.GE.AND P1, PT, R39, R5, PT ;  /* 0x000000052700720c */ /* 0x000fe40003f26270 */
[----:B------:R-:W-:Y:S01]  /*0b30*/  ISETP.GE.U32.AND P0, PT, R10, R13, PT ;  /* 0x0000000d0a00720c */ /* 0x000fe20003f06070 */
[----:B------:R-:W-:Y:S02]  /*0b40*/  @!P4 IMAD.MOV.U32 R13, RZ, RZ, c[0x0][0x1d8] ;  /* 0x00007600ff0dc624 */ /* 0x000fe400078e00ff */
[----:B------:R-:W-:Y:S02]  /*0b50*/  @!P4 IMAD.MOV R10, RZ, RZ, -c[0x0][0x1e8] ;  /* 0x80007a00ff0ac624 */ /* 0x000fe400078e02ff */
[----:B------:R-:W-:-:S04]  /*0b60*/  @!P4 IMAD R13, R13, c[0x0][0x190], R4 ;  /* 0x000064000d0dca24 */ /* 0x000fc800078e0204 */
[----:B------:R-:W-:Y:S02]  /*0b70*/  @!P4 IMAD R13, R13, R10, RZ ;  /* 0x0000000a0d0dc224 */ /* 0x000fe400078e02ff */
[----:B------:R-:W-:Y:S02]  /*0b80*/  @P4 IMAD R13, R8, c[0x0][0x1e8], RZ ;  /* 0x00007a00080d4a24 */ /* 0x000fe400078e02ff */
[----:B------:R-:W-:Y:S01]  /*0b90*/  @P0 IADD3 R11, R11, 0x1, RZ ;  /* 0x000000010b0b0810 */ /* 0x000fe20007ffe0ff */
[----:B------:R-:W-:Y:S02]  /*0ba0*/  IMAD R10, R16, c[0x0][0x1a8], RZ ;  /* 0x00006a00100a7a24 */ /* 0x000fe400078e02ff */
[----:B------:R-:W-:Y:S02]  /*0bb0*/  IADD3 R13, R13, 0x1, RZ ;  /* 0x000000010d0d7810 */ /* 0x000fe40007ffe0ff */
[----:B------:R-:W-:Y:S01]  /*0bc0*/  IMAD.MOV.U32 R8, RZ, RZ, R11 ;  /* 0x000000ffff087224 */ /* 0x000fe200078e000b */
[----:B------:R-:W-:Y:S01]  /*0bd0*/  SHF.R.S32.HI R12, RZ, 0x1f, R10 ;  /* 0x0000001fff0c7819 */ /* 0x000fe2000001140a */
[----:B------:R-:W-:-:S02]  /*0be0*/  IMAD.MOV.U32 R11, RZ, RZ, -0x800001 ;  /* 0xff7fffffff0b7424 */ /* 0x000fc400078e00ff */
[----:B------:R-:W-:Y:S01]  /*0bf0*/  @!P3 IMAD.MOV R8, RZ, RZ, -R8 ;  /* 0x000000ffff08b224 */ /* 0x000fe200078e0a08 */
[----:B------:R-:W-:Y:S01]  /*0c00*/  @!P2 LOP3.LUT R8, RZ, c[0x0][0x1e4], RZ, 0x33, !PT ;  /* 0x00007900ff08aa12 */ /* 0x000fe200078e33ff */
[----:B------:R-:W-:Y:S05]  /*0c10*/  @P1 BRA `(.L_x_16970) ;  /* 0x0000405000001947 */ /* 0x000fea0003800000 */
[----:B------:R-:W-:Y:S02]  /*0c20*/  SHF.R.S32.HI R14, RZ, 0x1f, R15 ;  /* 0x0000001fff0e7819 */ /* 0x000fe4000001140f */
[----:B------:R-:W-:Y:S02]  /*0c30*/  IADD3 R18, R6, 0x8, RZ ;  /* 0x0000000806127810 */ /* 0x000fe40007ffe0ff */
[----:B------:R-:W-:Y:S02]  /*0c40*/  LEA.HI R14, R14, R15, RZ, 0x3 ;  /* 0x0000000f0e0e7211 */ /* 0x000fe400078f18ff */
[----:B------:R-:W-:Y:S02]  /*0c50*/  IADD3 R16, R6, 0x4, RZ ;  /* 0x0000000406107810 */ /* 0x000fe40007ffe0ff */
[----:B------:R-:W-:-:S02]  /*0c60*/  LOP3.LUT R14, R14, 0xfffffff8, RZ, 0xc0, !PT ;  /* 0xfffffff80e0e7812 */ /* 0x000fc400078ec0ff */
[----:B------:R-:W-:Y:S01]  /*0c70*/  IADD3 R20, R6, 0xc, RZ ;  /* 0x0000000c06147810 */ /* 0x000fe20007ffe0ff */
[----:B------:R-:W-:Y:S01]  /*0c80*/  IMAD.SHL.U32 R17, R16, 0x2, RZ ;  /* 0x0000000210117824 */ /* 0x000fe200078e00ff */
[----:B------:R-:W-:Y:S01]  /*0c90*/  SHF.R.S32.HI R19, RZ, 0x1f, R18 ;  /* 0x0000001fff137819 */ /* 0x000fe20000011412 */
[----:B------:R-:W-:Y:S01]  /*0ca0*/  IMAD.IADD R14, R15, 0x1, -R14 ;  /* 0x000000010f0e7824 */ /* 0x000fe200078e0a0e */
        /* <DEDUP_REMOVED lines=15> */
[----:B------:R-:W-:Y:S01]  /*0da0*/  SHF.R.S32.HI R20, RZ, 0x1f, R19 ;  /* 0x0000001fff147819 */ /* 0x000fe20000011413 */
[----:B------:R-:W-:Y:S01]  /*0db0*/  IMAD.SHL.U32 R41, R41, 0x10, RZ ;  /* 0x0000001029297824 */ /* 0x000fe200078e00ff */
        /* <DEDUP_REMOVED lines=12> */
[C---:B------:R-:W-:Y:S01]  /*0e80*/  IADD3 R22, R6.reuse, 0x18, RZ ;  /* 0x0000001806167810 */ /* 0x040fe20007ffe0ff */
[----:B------:R-:W-:Y:S01]  /*0e90*/  IMAD.IADD R17, R19, 0x1, -R20 ;  /* 0x0000000113117824 */ /* 0x000fe200078e0a14 */
[C---:B------:R-:W-:Y:S01]  /*0ea0*/  IADD3 R20, R6.reuse, 0x14, RZ ;  /* 0x0000001406147810 */ /* 0x040fe20007ffe0ff */
[----:B------:R-:W-:Y:S01]  /*0eb0*/  IMAD.SHL.U32 R19, R23, 0x2, RZ ;  /* 0x0000000217137824 */ /* 0x000fe200078e00ff */
        /* <DEDUP_REMOVED lines=13> */
[----:B------:R-:W-:Y:S01]  /*0f90*/  SHF.R.S32.HI R22, RZ, 0x1f, R21 ;  /* 0x0000001fff167819 */ /* 0x000fe20000011415 */
[----:B------:R-:W-:Y:S01]  /*0fa0*/  IMAD.SHL.U32 R43, R43, 0x10, RZ ;  /* 0x000000102b2b7824 */ /* 0x000fe200078e00ff */
[----:B------:R-:W-:Y:S02]  /*0fb0*/  LEA.HI R45, R45, R24, RZ, 0x2 ;  /* 0x000000182d2d7211 */ /* 0x000fe400078f10ff */
[----:B------:R-:W-:Y:S02]  /*0fc0*/  SHF.R.S32.HI R26, RZ, 0x1f, R25 ;  /* 0x0000001fff1a7819 */ /* 0x000fe40000011419 */
[----:B------:R-:W-:Y:S01]  /*0fd0*/  SHF.R.S32.HI R24, RZ, 0x1f, R23 ;  /* 0x0000001fff187819 */ /* 0x000fe20000011417 */
[----:B------:R-:W-:Y:S01]  /*0fe0*/  IMAD.SHL.U32 R45, R45, 0x10, RZ ;  /* 0x000000102d2d7824 */ /* 0x000fe200078e00ff */
[----:B------:R-:W-:-:S02]  /*0ff0*/  LEA.HI R20, R20, R19, RZ, 0x3 ;  /* 0x0000001314147211 */ /* 0x000fc400078f18ff */
[----:B------:R-:W-:Y:S02]  /*1000*/  LEA.HI R22, R22, R21, RZ, 0x3 ;  /* 0x0000001516167211 */ /* 0x000fe400078f18ff */
        /* <DEDUP_REMOVED lines=66> */
[----:B------:R-:W-:Y:S02]  /*1430*/  LEA.HI R28, R28, R27, RZ, 0x3 ;  /* 0x0000001b1c1c7211 */ /* 0x000fe400078f18ff */
        /* <DEDUP_REMOVED lines=17> */
[----:B------:R-:W-:Y:S02]  /*1550*/  SHF.R.S32.HI R33, RZ, 0x1f, R34 ;  /* 0x0000001fff217819 */ /* 0x000fe40000011422 */
[----:B------:R-:W-:Y:S02]  /*1560*/  LEA.HI R58, R32, R35, RZ, 0x2 ;  /* 0x00000023203a7211 */ /* 0x000fe400078f10ff */
[----:B------:R-:W-:-:S02]  /*1570*/  IADD3 R37, R6, 0x4c, RZ ;  /* 0x0000004c06257810 */ /* 0x000fc40007ffe0ff */
[----:B------:R-:W-:Y:S01]  /*1580*/  SHF.R.S32.HI R32, RZ, 0x1f, R31 ;  /* 0x0000001fff207819 */ /* 0x000fe2000001141f */
[----:B------:R-:W-:Y:S01]  /*1590*/  IMAD.SHL.U32 R72, R58, 0x10, RZ ;  /* 0x000000103a487824 */ /* 0x000fe200078e00ff */
[----:B------:R-:W-:Y:S01]  /*15a0*/  LEA.HI R59, R33, R34, RZ, 0x2 ;  /* 0x00000022213b7211 */ /* 0x000fe200078f10ff */
[----:B------:R-:W-:Y:S01]  /*15b0*/  IMAD.SHL.U32 R34, R34, 0x2, RZ ;  /* 0x0000000222227824 */ /* 0x000fe200078e00ff */
[----:B------:R-:W-:Y:S02]  /*15c0*/  IADD3 R36, R6, 0x48, RZ ;  /* 0x0000004806247810 */ /* 0x000fe40007ffe0ff */
[----:B------:R-:W-:Y:S01]  /*15d0*/  SHF.R.S32.HI R38, RZ, 0x1f, R37 ;  /* 0x0000001fff267819 */ /* 0x000fe20000011425 */
[----:B------:R-:W-:Y:S01]  /*15e0*/  IMAD.SHL.U32 R73, R59, 0x10, RZ ;  /* 0x000000103b497824 */ /* 0x000fe200078e00ff */
[----:B------:R-:W-:Y:S02]  /*15f0*/  LEA.HI R32, R32, R31, RZ, 0x3 ;  /* 0x0000001f20207211 */ /* 0x000fe400078f18ff */
[----:B------:R-:W-:-:S02]  /*1600*/  SHF.R.S32.HI R35, RZ, 0x1f, R36 ;  /* 0x0000001fff237819 */ /* 0x000fc40000011424 */
[----:B------:R-:W-:Y:S01]  /*1610*/  LEA.HI R61, R38, R37, RZ, 0x2 ;  /* 0x00000025263d7211 */ /* 0x000fe200078f10ff */
[----:B------:R-:W-:Y:S01]  /*1620*/  IMAD.SHL.U32 R37, R37, 0x2, RZ ;  /* 0x0000000225257824 */ /* 0x000fe200078e00ff */
[----:B------:R-:W-:Y:S02]  /*1630*/  SHF.R.S32.HI R33, RZ, 0x1f, R34 ;  /* 0x0000001fff217819 */ /* 0x000fe40000011422 */
        /* <DEDUP_REMOVED lines=8> */
[----:B------:R-:W-:-:S02]  /*16c0*/  LOP3.LUT R33, R33, 0xfffffff8, RZ, 0xc0, !PT ;  /* 0xfffffff821217812 */ /* 0x000fc400078ec0ff */
[----:B------:R-:W-:Y:S02]  /*16d0*/  SHF.R.S32.HI R35, RZ, 0x1f, R36 ;  /* 0x0000001fff237819 */ /* 0x000fe40000011424 */
[----:B------:R-:W-:Y:S01]  /*16e0*/  LEA.HI R38, R32, R37, RZ, 0x3 ;  /* 0x0000002520267211 */ /* 0x000fe200078f18ff */
[----:B------:R-:W-:Y:S01]  /*16f0*/  IMAD.IADD R32, R34, 0x1, -R33 ;  /* 0x0000000122207824 */ /* 0x000fe200078e0a21 */
[----:B------:R-:W-:Y:S02]  /*1700*/  LEA.HI R35, R35, R36, RZ, 0x3 ;  /* 0x0000002423237211 */ /* 0x000fe400078f18ff */
[----:B------:R-:W-:Y:S02]  /*1710*/  LOP3.LUT R34, R38, 0xfffffff8, RZ, 0xc0, !PT ;  /* 0xfffffff826227812 */ /* 0x000fe400078ec0ff */
[C---:B------:R-:W-:Y:S02]  /*1720*/  IADD3 R50, R6.reuse, 0x50, RZ ;  /* 0x0000005006327810 */ /* 0x040fe40007ffe0ff */
[----:B------:R-:W-:Y:S01]  /*1730*/  IADD3 R38, R6, 0x54, RZ ;  /* 0x0000005406267810 */ /* 0x000fe20007ffe0ff */
[----:B------:R-:W-:Y:S01]  /*1740*/  IMAD.IADD R34, R37, 0x1, -R34 ;  /* 0x0000000125227824 */ /* 0x000fe200078e0a22 */
[----:B------:R-:W-:-:S02]  /*1750*/  LOP3.LUT R35, R35, 0xfffffff8, RZ, 0xc0, !PT ;  /* 0xfffffff823237812 */ /* 0x000fc400078ec0ff */
[----:B------:R-:W-:Y:S02]  /*1760*/  SHF.R.S32.HI R53, RZ, 0x1f, R50 ;  /* 0x0000001fff357819 */ /* 0x000fe40000011432 */
[----:B------:R-:W-:Y:S01]  /*1770*/  SHF.R.S32.HI R37, RZ, 0x1f, R38 ;  /* 0x0000001fff257819 */ /* 0x000fe20000011426 */
[----:B------:R-:W-:Y:S01]  /*1780*/  IMAD.IADD R33, R36, 0x1, -R35 ;  /* 0x0000000124217824 */ /* 0x000fe200078e0a23 */
[----:B------:R-:W-:Y:S01]  /*1790*/  IADD3 R54, R6, 0x5c, RZ ;  /* 0x0000005c06367810 */ /* 0x000fe20007ffe0ff */
[----:B------:R-:W-:Y:S01]  /*17a0*/  IMAD.SHL.U32 R35, R50, 0x2, RZ ;  /* 0x0000000232237824 */ /* 0x000fe200078e00ff */
[----:B------:R-:W-:Y:S02]  /*17b0*/  LEA.HI R62, R53, R50, RZ, 0x2 ;  /* 0x00000032353e7211 */ /* 0x000fe400078f10ff */
        /* <DEDUP_REMOVED lines=22> */
[----:B------:R-:W-:Y:S02]  /*1920*/  SHF.R.S32.HI R53, RZ, 0x1f, R52 ;  /* 0x0000001fff357819 */ /* 0x000fe40000011434 */
[----:B------:R-:W-:-:S02]  /*1930*/  LOP3.LUT R36, R36, 0xfffffff8, RZ, 0xc0, !PT ;  /* 0xfffffff824247812 */ /* 0x000fc400078ec0ff */
[----:B------:R-:W-:Y:S02]  /*1940*/  LOP3.LUT R37, R37, 0xfffffff8, RZ, 0xc0, !PT ;  /* 0xfffffff825257812 */ /* 0x000fe400078ec0ff */
[----:B------:R-:W-:Y:S01]  /*1950*/  LEA.HI.X.SX32 R71, R50, R69, 0x1, P0 ;  /* 0x0000004532477211 */ /* 0x000fe200000f0eff */
[----:B------:R-:W-:Y:S01]  /*1960*/  IMAD.IADD R35, R35, 0x1, -R36 ;  /* 0x0000000123237824 */ /* 0x000fe200078e0a24 */
[----:B------:R-:W-:Y:S01]  /*1970*/  LOP3.LUT R67, R67, 0xfffffff8, RZ, 0xc0, !PT ;  /* 0xfffffff843437812 */ /* 0x000fe200078ec0ff */
[----:B------:R-:W-:Y:S01]  /*1980*/  IMAD.IADD R36, R38, 0x1, -R37 ;  /* 0x0000000126247824 */ /* 0x000fe200078e0a25 */
[----:B-----5:R-:W-:Y:S01]  /*1990*/  FSETP.NEU.FTZ.AND P0, PT, R132, RZ, PT ;  /* 0x000000ff8400720b */ /* 0x020fe20003f1d000 */
[----:B------:R-:W-:Y:S01]  /*19a0*/  IMAD.SHL.U32 R69, R57, 0x10, RZ ;  /* 0x0000001039457824 */ /* 0x000fe200078e00ff */
[----:B------:R-:W-:Y:S01]  /*19b0*/  LEA.HI R53, R53, R52, RZ, 0x3 ;  /* 0x0000003435357211 */ /* 0x000fe200078f18ff */
[----:B------:R-:W-:Y:S01]  /*19c0*/  IMAD.IADD R38, R54, 0x1, -R67 ;  /* 0x0000000136267824 */ /* 0x000fe200078e0a43 */
[----:B------:R-:W-:Y:S01]  /*19d0*/  LOP3.LUT R56, R40, 0xffffffc0, RZ, 0xc0, !PT ;  /* 0xffffffc028387812 */ /* 0x000fe200078ec0ff */
[----:B------:R-:W-:Y:S01]  /*19e0*/  IMAD.SHL.U32 R67, R55, 0x10, RZ ;  /* 0x0000001037437824 */ /* 0x000fe200078e00ff */
[----:B------:R-:W-:Y:S01]  /*19f0*/  LOP3.LUT R53, R53, 0xfffffff8, RZ, 0xc0, !PT ;  /* 0xfffffff835357812 */ /* 0x000fe200078ec0ff */
[----:B------:R-:W-:Y:S01]  /*1a00*/  IMAD.MOV.U32 R54, RZ, RZ, c[0x0][0x1bc] ;  /* 0x00006f00ff367624 */ /* 0x000fe200078e00ff */
[----:B------:R-:W-:-:S02]  /*1a10*/  LOP3.LUT R55, R11, 0xffffffc0, RZ, 0xc0, !PT ;  /* 0xffffffc00b377812 */ /* 0x000fc400078ec0ff */
[----:B------:R-:W-:Y:S01]  /*1a20*/  LOP3.LUT R57, R41, 0xffffffc0, RZ, 0xc0, !PT ;  /* 0xffffffc029397812 */ /* 0x000fe200078ec0ff */
[----:B------:R-:W-:Y:S01]  /*1a30*/  IMAD.IADD R37, R52, 0x1, -R53 ;  /* 0x0000000134257824 */ /* 0x000fe200078e0a35 */
[----:B------:R-:W-:Y:S01]  /*1a40*/  LOP3.LUT R58, R42, 0xffffffc0, RZ, 0xc0, !PT ;  /* 0xffffffc02a3a7812 */ /* 0x000fe200078ec0ff */
[----:B------:R-:W-:Y:S01]  /*1a50*/  IMAD R53, R6, 0x60, RZ ;  /* 0x0000006006357824 */ /* 0x000fe200078e02ff */
        /* <DEDUP_REMOVED lines=70> */
[----:B------:R-:W-:Y:S02]  /*1ec0*/  IMAD.MOV.U32 R11, RZ, RZ, -0x800001 ;  /* 0xff7fffffff0b7424 */ /* 0x000fe400078e00ff */
.L_x_16978:
        /* <DEDUP_REMOVED lines=64> */
[----:B------:R-:W-:-:S03]  /*22d0*/  IADD3 R41, P2, P3, R16, R48, R55 ;  /* 0x0000003010297210 */ /* 0x000fc60007b5e037 */
[----:B------:R-:W-:Y:S01]  /*22e0*/  IMAD R45, R43, R54, R40 ;  /* 0x000000362b2d7224 */ /* 0x000fe200078e0228 */
[----:B------:R-:W-:-:S03]  /*22f0*/  LEA R152, P4, R41, c[0x0][0x180], 0x1 ;  /* 0x0000600029987a11 */ /* 0x000fc600078808ff */
[----:B------:R-:W-:Y:S01]  /*2300*/  IMAD.IADD R50, R49, 0x1, R45 ;  /* 0x0000000131327824 */ /* 0x000fe200078e022d */
[----:B------:R-:W-:-:S04]  /*2310*/  IADD3 R45, P0, R15, R48, RZ ;  /* 0x000000300f2d7210 */ /* 0x000fc80007f1e0ff */
[----:B------:R-:W-:Y:S01]  /*2320*/  IADD3.X R44, R105, R50, R82, P2, P3 ;  /* 0x00000032692c7210 */ /* 0x000fe200017e6452 */
[----:B------:R-:W-:Y:S01]  /*2330*/  IMAD.X R42, R81, 0x1, R50, P0 ;  /* 0x00000001512a7824 */ /* 0x000fe200000e0632 */
[----:B------:R-:W-:Y:S02]  /*2340*/  LEA R40, P2, R45, c[0x0][0x180], 0x1 ;  /* 0x000060002d287a11 */ /* 0x000fe400078408ff */
[----:B------:R-:W-:Y:S02]  /*2350*/  LEA.HI.X R153, R41, c[0x0][0x184], R44, 0x1, P4 ;  /* 0x0000610029997a11 */ /* 0x000fe400020f0c2c */
[----:B------:R-:W-:Y:S02]  /*2360*/  IADD3 R44, P3, P4, R17, R48, R56 ;  /* 0x00000030112c7210 */ /* 0x000fe40007c7e038 */
[----:B------:R-:W-:Y:S01]  /*2370*/  LEA.HI.X R41, R45, c[0x0][0x184], R42, 0x1, P2 ;  /* 0x000061002d297a11 */ /* 0x000fe200010f0c2a */
[----:B------:R0:W2:Y:S01]  /*2380*/  LDG.E.CONSTANT R152, [R152.64] ;  /* 0x0000000a98987981 */ /* 0x0000a2000c1e9900 */
[----:B------:R-:W-:-:S02]  /*2390*/  LEA R128, P0, R44, c[0x0][0x180], 0x1 ;  /* 0x000060002c807a11 */ /* 0x000fc400078008ff */
[----:B------:R-:W-:Y:S01]  /*23a0*/  IADD3.X R47, R106, R50, R83, P3, P4 ;  /* 0x000000326a2f7210 */ /* 0x000fe20001fe8453 */
[----:B------:R1:W3:Y:S01]  /*23b0*/  LDG.E.CONSTANT R151, [R40.64] ;  /* 0x0000000a28977981 */ /* 0x0002e2000c1e9900 */
[----:B------:R-:W-:Y:S02]  /*23c0*/  IADD3 R42, P5, P6, R18, R48, R57 ;  /* 0x00000030122a7210 */ /* 0x000fe40007ebe039 */
[----:B------:R-:W-:Y:S02]  /*23d0*/  LEA.HI.X R129, R44, c[0x0][0x184], R47, 0x1, P0 ;  /* 0x000061002c817a11 */ /* 0x000fe400000f0c2f */
[----:B------:R-:W-:-:S03]  /*23e0*/  LEA R46, P2, R42, c[0x0][0x180], 0x1 ;  /* 0x000060002a2e7a11 */ /* 0x000fc600078408ff */
[----:B------:R4:W5:Y:S01]  /*23f0*/  LDG.E.CONSTANT R150, [R128.64] ;  /* 0x0000000a80967981 */ /* 0x000962000c1e9900 */
[----:B------:R-:W-:Y:S02]  /*2400*/  IADD3.X R45, R107, R50, R84, P5, P6 ;  /* 0x000000326b2d7210 */ /* 0x000fe40002fec454 */
[----:B------:R-:W-:Y:S02]  /*2410*/  IADD3 R43, P3, P4, R19, R48, R58 ;  /* 0x00000030132b7210 */ /* 0x000fe40007c7e03a */
[----:B------:R-:W-:Y:S02]  /*2420*/  LEA.HI.X R47, R42, c[0x0][0x184], R45, 0x1, P2 ;  /* 0x000061002a2f7a11 */ /* 0x000fe400010f0c2d */
[C---:B------:R-:W-:Y:S02]  /*2430*/  LEA R44, P0, R43.reuse, c[0x0][0x180], 0x1 ;  /* 0x000060002b2c7a11 */ /* 0x040fe400078008ff */
[----:B------:R-:W-:Y:S01]  /*2440*/  IADD3.X R130, R108, R50, R85, P3, P4 ;  /* 0x000000326c827210 */ /* 0x000fe20001fe8455 */
[----:B------:R0:W5:Y:S03]  /*2450*/  LDG.E.CONSTANT R149, [R46.64] ;  /* 0x0000000a2e957981 */ /* 0x000166000c1e9900 */
[----:B------:R-:W-:-:S02]  /*2460*/  LEA.HI.X R45, R43, c[0x0][0x184], R130, 0x1, P0 ;  /* 0x000061002b2d7a11 */ /* 0x000fc400000f0c82 */
[----:B------:R-:W-:-:S03]  /*2470*/  IADD3 R42, P2, P5, R20, R48, R59 ;  /* 0x00000030142a7210 */ /* 0x000fc60007d5e03b */
[----:B------:R0:W5:Y:S01]  /*2480*/  LDG.E.CONSTANT R148, [R44.64] ;  /* 0x0000000a2c947981 */ /* 0x000162000c1e9900 */
[----:B-1----:R-:W-:Y:S02]  /*2490*/  LEA R40, P0, R42, c[0x0][0x180], 0x1 ;  /* 0x000060002a287a11 */ /* 0x002fe400078008ff */
[----:B------:R-:W-:-:S04]  /*24a0*/  IADD3.X R41, R109, R50, R86, P2, P5 ;  /* 0x000000326d297210 */ /* 0x000fc800017ea456 */
[----:B------:R-:W-:Y:S02]  /*24b0*/  LEA.HI.X R41, R42, c[0x0][0x184], R41, 0x1, P0 ;  /* 0x000061002a297a11 */ /* 0x000fe400000f0c29 */
[-C--:B------:R-:W-:Y:S02]  /*24c0*/  IADD3 R43, P0, P2, R21, R48.reuse, R60 ;  /* 0x00000030152b7210 */ /* 0x080fe40007a1e03c */
[----:B------:R-:W-:Y:S01]  /*24d0*/  IADD3 R49, P4, P5, R22, R48, R61 ;  /* 0x0000003016317210 */ /* 0x000fe20007d9e03d */
[----:B------:R1:W5:Y:S01]  /*24e0*/  LDG.E.CONSTANT R144, [R40.64] ;  /* 0x0000000a28907981 */ /* 0x000362000c1e9900 */
[----:B------:R-:W-:Y:S02]  /*24f0*/  LEA R42, P3, R43, c[0x0][0x180], 0x1 ;  /* 0x000060002b2a7a11 */ /* 0x000fe400078608ff */
[----:B------:R-:W-:Y:S02]  /*2500*/  IADD3.X R130, R110, R50, R87, P0, P2 ;  /* 0x000000326e827210 */ /* 0x000fe400007e4457 */
[----:B------:R-:W-:-:S02]  /*2510*/  LEA R146, P0, R49, c[0x0][0x180], 0x1 ;  /* 0x0000600031927a11 */ /* 0x000fc400078008ff */
[----:B----4-:R-:W-:Y:S02]  /*2520*/  IADD3.X R128, R111, R50, R88, P4, P5 ;  /* 0x000000326f807210 */ /* 0x010fe400027ea458 */
[----:B------:R-:W-:Y:S02]  /*2530*/  LEA.HI.X R43, R43, c[0x0][0x184], R130, 0x1, P3 ;  /* 0x000061002b2b7a11 */ /* 0x000fe400018f0c82 */
[----:B------:R-:W-:Y:S02]  /*2540*/  LEA.HI.X R147, R49, c[0x0][0x184], R128, 0x1, P0 ;  /* 0x0000610031937a11 */ /* 0x000fe400000f0c80 */
[----:B------:R-:W-:Y:S01]  /*2550*/  IADD3 R49, P0, P2, R23, R48, R62 ;  /* 0x0000003017317210 */ /* 0x000fe20007a1e03e */
[----:B------:R4:W5:Y:S03]  /*2560*/  LDG.E.CONSTANT R145, [R42.64] ;  /* 0x0000000a2a917981 */ /* 0x000966000c1e9900 */
[----:B------:R-:W-:Y:S01]  /*2570*/  IADD3.X R134, R112, R50, R89, P0, P2 ;  /* 0x0000003270867210 */ /* 0x000fe200007e4459 */
[----:B------:R4:W5:Y:S01]  /*2580*/  LDG.E.CONSTANT R146, [R146.64] ;  /* 0x0000000a92927981 */ /* 0x000962000c1e9900 */
[----:B-1----:R-:W-:-:S02]  /*2590*/  LEA R40, P2, R49, c[0x0][0x180], 0x1 ;  /* 0x0000600031287a11 */ /* 0x002fc400078408ff */
[----:B0-----:R-:W-:Y:S02]  /*25a0*/  IADD3 R46, P5, P6, R24, R48, R63 ;  /* 0x00000030182e7210 */ /* 0x001fe40007ebe03f */
[----:B------:R-:W-:Y:S02]  /*25b0*/  LEA.HI.X R41, R49, c[0x0][0x184], R134, 0x1, P2 ;  /* 0x0000610031297a11 */ /* 0x000fe400010f0c86 */
[C---:B------:R-:W-:Y:S02]  /*25c0*/  LEA R130, P0, R46.reuse, c[0x0][0x180], 0x1 ;  /* 0x000060002e827a11 */ /* 0x040fe400078008ff */
[----:B------:R-:W-:Y:S01]  /*25d0*/  IADD3.X R47, R113, R50, R90, P5, P6 ;  /* 0x00000032712f7210 */ /* 0x000fe20002fec45a */
[----:B------:R0:W5:Y:S01]  /*25e0*/  LDG.E.CONSTANT R138, [R40.64] ;  /* 0x0000000a288a7981 */ /* 0x000162000c1e9900 */
[----:B------:R-:W-:Y:S02]  /*25f0*/  IADD3 R44, P3, P4, R25, R48, R64 ;  /* 0x00000030192c7210 */ /* 0x000fe40007c7e040 */
[----:B------:R-:W-:-:S02]  /*2600*/  LEA.HI.X R131, R46, c[0x0][0x184], R47, 0x1, P0 ;  /* 0x000061002e837a11 */ /* 0x000fc400000f0c2f */
[----:B------:R-:W-:Y:S02]  /*2610*/  LEA R128, P5, R44, c[0x0][0x180], 0x1 ;  /* 0x000060002c807a11 */ /* 0x000fe400078a08ff */
[----:B------:R-:W-:Y:S01]  /*2620*/  IADD3.X R45, R114, R50, R91, P3, P4 ;  /* 0x00000032722d7210 */ /* 0x000fe20001fe845b */
[----:B------:R1:W5:Y:S01]  /*2630*/  LDG.E.CONSTANT R139, [R130.64] ;  /* 0x0000000a828b7981 */ /* 0x000362000c1e9900 */
[----:B----4-:R-:W-:Y:S02]  /*2640*/  IADD3 R42, P3, P4, R26, R48, R65 ;  /* 0x000000301a2a7210 */ /* 0x010fe40007c7e041 */
[----:B------:R-:W-:Y:S02]  /*2650*/  LEA.HI.X R129, R44, c[0x0][0x184], R45, 0x1, P5 ;  /* 0x000061002c817a11 */ /* 0x000fe400028f0c2d */
[----:B------:R-:W-:Y:S02]  /*2660*/  LEA R46, P0, R42, c[0x0][0x180], 0x1 ;  /* 0x000060002a2e7a11 */ /* 0x000fe400078008ff */
[----:B------:R-:W-:Y:S01]  /*2670*/  IADD3.X R43, R115, R50, R92, P3, P4 ;  /* 0x00000032732b7210 */ /* 0x000fe20001fe845c */
[----:B------:R4:W5:Y:S01]  /*2680*/  LDG.E.CONSTANT R140, [R128.64] ;  /* 0x0000000a808c7981 */ /* 0x000962000c1e9900 */
[----:B------:R-:W-:-:S02]  /*2690*/  IADD3 R45, P5, P6, R27, R48, R66 ;  /* 0x000000301b2d7210 */ /* 0x000fc40007ebe042 */
[----:B------:R-:W-:Y:S02]  /*26a0*/  LEA.HI.X R47, R42, c[0x0][0x184], R43, 0x1, P0 ;  /* 0x000061002a2f7a11 */ /* 0x000fe400000f0c2b */
[----:B------:R-:W-:Y:S02]  /*26b0*/  IADD3.X R136, R116, R50, R93, P5, P6 ;  /* 0x0000003274887210 */ /* 0x000fe40002fec45d */
[-C--:B------:R-:W-:Y:S01]  /*26c0*/  IADD3 R43, P0, P2, R28, R48.reuse, R67 ;  /* 0x000000301c2b7210 */ /* 0x080fe20007a1e043 */
[----:B------:R0:W5:Y:S01]  /*26d0*/  LDG.E.CONSTANT R141, [R46.64] ;  /* 0x0000000a2e8d7981 */ /* 0x000162000c1e9900 */
[----:B------:R-:W-:Y:S02]  /*26e0*/  LEA R44, P6, R45, c[0x0][0x180], 0x1 ;  /* 0x000060002d2c7a11 */ /* 0x000fe400078c08ff */
[----:B------:R-:W-:Y:S02]  /*26f0*/  IADD3 R49, P3, P4, R29, R48, R68 ;  /* 0x000000301d317210 */ /* 0x000fe40007c7e044 */
[----:B------:R-:W-:-:S02]  /*2700*/  LEA R42, P5, R43, c[0x0][0x180], 0x1 ;  /* 0x000060002b2a7a11 */ /* 0x000fc400078a08ff */
[-C--:B------:R-:W-:Y:S02]  /*2710*/  IADD3.X R134, R117, R50.reuse, R94, P0, P2 ;  /* 0x0000003275867210 */ /* 0x080fe400007e445e */
[----:B------:R-:W-:Y:S02]  /*2720*/  LEA.HI.X R45, R45, c[0x0][0x184], R136, 0x1, P6 ;  /* 0x000061002d2d7a11 */ /* 0x000fe400030f0c88 */
[----:B0-----:R-:W-:Y:S02]  /*2730*/  LEA R40, P0, R49, c[0x0][0x180], 0x1 ;  /* 0x0000600031287a11 */ /* 0x001fe400078008ff */
[----:B-1----:R-:W-:Y:S01]  /*2740*/  IADD3.X R130, R118, R50, R95, P3, P4 ;  /* 0x0000003276827210 */ /* 0x002fe20001fe845f */
[----:B------:R0:W5:Y:S01]  /*2750*/  LDG.E.CONSTANT R133, [R44.64] ;  /* 0x0000000a2c857981 */ /* 0x000162000c1e9900 */
[----:B------:R-:W-:Y:S02]  /*2760*/  LEA.HI.X R43, R43, c[0x0][0x184], R134, 0x1, P5 ;  /* 0x000061002b2b7a11 */ /* 0x000fe400028f0c86 */
[----:B------:R-:W-:-:S02]  /*2770*/  LEA.HI.X R41, R49, c[0x0][0x184], R130, 0x1, P0 ;  /* 0x0000610031297a11 */ /* 0x000fc400000f0c82 */
[-C--:B------:R-:W-:Y:S01]  /*2780*/  IADD3 R49, P0, P2, R30, R48.reuse, R69 ;  /* 0x000000301e317210 */ /* 0x080fe20007a1e045 */
[----:B------:R1:W5:Y:S01]  /*2790*/  LDG.E.CONSTANT R134, [R42.64] ;  /* 0x0000000a2a867981 */ /* 0x000362000c1e9900 */
[----:B------:R-:W-:Y:S02]  /*27a0*/  IADD3 R47, P4, P5, R31, R48, R72 ;  /* 0x000000301f2f7210 */ /* 0x000fe40007d9e048 */
[----:B------:R-:W-:Y:S01]  /*27b0*/  LEA R136, P3, R49, c[0x0][0x180], 0x1 ;  /* 0x0000600031887a11 */ /* 0x000fe200078608ff */
[----:B------:R0:W5:Y:S01]  /*27c0*/  LDG.E.CONSTANT R135, [R40.64] ;  /* 0x0000000a28877981 */ /* 0x000162000c1e9900 */
[-C--:B------:R-:W-:Y:S02]  /*27d0*/  IADD3.X R130, R119, R50.reuse, R96, P0, P2 ;  /* 0x0000003277827210 */ /* 0x080fe400007e4460 */
[----:B------:R-:W-:Y:S02]  /*27e0*/  LEA R46, P0, R47, c[0x0][0x180], 0x1 ;  /* 0x000060002f2e7a11 */ /* 0x000fe400078008ff */
[----:B----4-:R-:W-:-:S02]  /*27f0*/  IADD3.X R128, R120, R50, R97, P4, P5 ;  /* 0x0000003278807210 */ /* 0x010fc400027ea461 */
[----:B------:R-:W-:Y:S02]  /*2800*/  LEA.HI.X R137, R49, c[0x0][0x184], R130, 0x1, P3 ;  /* 0x0000610031897a11 */ /* 0x000fe400018f0c82 */
[----:B------:R-:W-:Y:S02]  /*2810*/  LEA.HI.X R47, R47, c[0x0][0x184], R128, 0x1, P0 ;  /* 0x000061002f2f7a11 */ /* 0x000fe400000f0c80 */
[-C--:B------:R-:W-:Y:S01]  /*2820*/  IADD3 R128, P4, P5, R32, R48.reuse, R73 ;  /* 0x0000003020807210 */ /* 0x080fe20007d9e049 */
[----:B------:R4:W5:Y:S01]  /*2830*/  LDG.E.CONSTANT R136, [R136.64] ;  /* 0x0000000a88887981 */ /* 0x000962000c1e9900 */
[----:B------:R-:W-:Y:S02]  /*2840*/  IADD3 R51, P0, P2, R33, R48, R74 ;  /* 0x0000003021337210 */ /* 0x000fe40007a1e04a */
[----:B0-----:R-:W-:Y:S02]  /*2850*/  LEA R44, P3, R128, c[0x0][0x180], 0x1 ;  /* 0x00006000802c7a11 */ /* 0x001fe400078608ff */
[----:B------:R-:W-:-:S02]  /*2860*/  IADD3.X R45, R121, R50, R98, P4, P5 ;  /* 0x00000032792d7210 */ /* 0x000fc400027ea462 */
[----:B------:R-:W-:Y:S02]  /*2870*/  IADD3 R49, P5, P6, R34, R48, R75 ;  /* 0x0000003022317210 */ /* 0x000fe40007ebe04b */
[----:B------:R-:W-:Y:S01]  /*2880*/  LEA.HI.X R45, R128, c[0x0][0x184], R45, 0x1, P3 ;  /* 0x00006100802d7a11 */ /* 0x000fe200018f0c2d */
[----:B----4-:R0:W4:Y:S01]  /*2890*/  LDG.E.CONSTANT R137, [R46.64] ;  /* 0x0000000a2e897981 */ /* 0x010122000c1e9900 */
        /* <DEDUP_REMOVED lines=15> */
[----:B------:R-:W-:Y:S01]  /*2990*/  IADD3.X R154, R125, R50, R102, P4, P0 ;  /* 0x000000327d9a7210 */ /* 0x000fe200027e0466 */
[----:B------:R2:W4:Y:S01]  /*29a0*/  LDG.E.CONSTANT R130, [R130.64] ;  /* 0x0000000a82827981 */ /* 0x000522000c1e9900 */
[----:B------:R-:W-:Y:S02]  /*29b0*/  IADD3 R49, P2, P3, R37, R48, R78 ;  /* 0x0000003025317210 */ /* 0x000fe40007b5e04e */
[----:B------:R-:W-:-:S02]  /*29c0*/  LEA.HI.X R129, R51, c[0x0][0x184], R154, 0x1, P6 ;  /* 0x0000610033817a11 */ /* 0x000fc400030f0c9a */
[C---:B0-----:R-:W-:Y:S02]  /*29d0*/  LEA R46, P5, R49.reuse, c[0x0][0x180], 0x1 ;  /* 0x00006000312e7a11 */ /* 0x041fe400078a08ff */
[----:B-1----:R-:W-:Y:S01]  /*29e0*/  IADD3.X R44, R126, R50, R103, P2, P3 ;  /* 0x000000327e2c7210 */ /* 0x002fe200017e6467 */
[----:B------:R0:W4:Y:S01]  /*29f0*/  LDG.E.CONSTANT R128, [R128.64] ;  /* 0x0000000a80807981 */ /* 0x000122000c1e9900 */
[----:B------:R-:W-:Y:S02]  /*2a00*/  IADD3 R48, P0, P2, R38, R48, R79 ;  /* 0x0000003026307210 */ /* 0x000fe40007a1e04f */
[----:B------:R-:W-:Y:S02]  /*2a10*/  LEA.HI.X R47, R49, c[0x0][0x184], R44, 0x1, P5 ;  /* 0x00006100312f7a11 */ /* 0x000fe400028f0c2c */
[C---:B------:R-:W-:Y:S02]  /*2a20*/  LEA R44, P3, R48.reuse, c[0x0][0x180], 0x1 ;  /* 0x00006000302c7a11 */ /* 0x040fe400078608ff */
[----:B------:R-:W-:Y:S01]  /*2a30*/  IADD3.X R41, R127, R50, R104, P0, P2 ;  /* 0x000000327f297210 */ /* 0x000fe200007e4468 */
[----:B------:R1:W4:Y:S03]  /*2a40*/  LDG.E.CONSTANT R153, [R46.64] ;  /* 0x0000000a2e997981 */ /* 0x000326000c1e9900 */
[----:B------:R-:W-:-:S02]  /*2a50*/  LEA.HI.X R45, R48, c[0x0][0x184], R41, 0x1, P3 ;  /* 0x00006100302d7a11 */ /* 0x000fc400018f0c29 */
[----:B------:R-:W0:Y:S04]  /*2a60*/  LDS.128 R48, [R53] ;  /* 0x0000000035307984 */ /* 0x000e280000000c00 */
[----:B------:R0:W4:Y:S04]  /*2a70*/  LDG.E.CONSTANT R154, [R44.64] ;  /* 0x0000000a2c9a7981 */ /* 0x000128000c1e9900 */
[----:B------:R-:W1:Y:S01]  /*2a80*/  LDS.128 R40, [R53+0x10] ;  /* 0x0000100035287984 */ /* 0x000e620000000c00 */
[--C-:B0-----:R-:W-:Y:S02]  /*2a90*/  PRMT R44, RZ, 0x5410, R49.reuse ;  /* 0x00005410ff2c7816 */ /* 0x101fe40000000031 */
[----:B------:R-:W-:-:S02]  /*2aa0*/  PRMT R49, RZ, 0x7610, R49 ;  /* 0x00007610ff317816 */ /* 0x000fc40000000031 */
[--C-:B-1----:R-:W-:Y:S02]  /*2ab0*/  PRMT R129, RZ, 0x5410, R42.reuse ;  /* 0x00005410ff817816 */ /* 0x102fe4000000002a */
[----:B------:R-:W-:Y:S02]  /*2ac0*/  PRMT R42, RZ, 0x7610, R42 ;  /* 0x00007610ff2a7816 */ /* 0x000fe4000000002a */
        /* <DEDUP_REMOVED lines=9> */
[----:B------:R-:W-:Y:S01]  /*2b60*/  PRMT R152, RZ, 0x5410, R50 ;  /* 0x00005410ff987816 */ /* 0x000fe20000000032 */
[----:B------:R-:W0:Y:S02]  /*2b70*/  LDS.128 R44, [R53+0x20] ;  /* 0x00002000352c7984 */ /* 0x000e240000000c00 */
[----:B------:R-:W-:Y:S01]  /*2b80*/  FFMA.FTZ R48, R48, R151, R49 ;  /* 0x0000009730307223 */ /* 0x000fe20000010031 */
[----:B-----5:R-:W-:-:S02]  /*2b90*/  PRMT R49, RZ, 0x5410, R150 ;  /* 0x00005410ff317816 */ /* 0x020fc40000000096 */
        /* <DEDUP_REMOVED lines=20> */
[----:B------:R-:W-:Y:S02]  /*2ce0*/  FFMA.FTZ R40, R49, R40, R50 ;  /* 0x0000002831287223 */ /* 0x000fe40000010032 */
[----:B------:R-:W1:Y:S01]  /*2cf0*/  LDS.128 R48, [R53+0x30] ;  /* 0x0000300035307984 */ /* 0x000e620000000c00 */
[--C-:B------:R-:W-:Y:S01]  /*2d00*/  PRMT R131, RZ, 0x5410, R43.reuse ;  /* 0x00005410ff837816 */ /* 0x100fe2000000002b */
[----:B------:R-:W-:Y:S01]  /*2d10*/  FFMA.FTZ R41, R41, R144, R148 ;  /* 0x0000009029297223 */ /* 0x000fe20000010094 */
[----:B------:R-:W-:-:S02]  /*2d20*/  PRMT R144, RZ, 0x7610, R43 ;  /* 0x00007610ff907816 */ /* 0x000fc4000000002b */
[--C-:B------:R-:W-:Y:S02]  /*2d30*/  PRMT R43, RZ, 0x5410, R145.reuse ;  /* 0x00005410ff2b7816 */ /* 0x100fe40000000091 */
        /* <DEDUP_REMOVED lines=8> */
[--C-:B0-----:R-:W-:Y:S02]  /*2dc0*/  PRMT R41, RZ, 0x5410, R44.reuse ;  /* 0x00005410ff297816 */ /* 0x101fe4000000002c */
[----:B------:R-:W-:Y:S02]  /*2dd0*/  PRMT R129, RZ, 0x7610, R44 ;  /* 0x00007610ff817816 */ /* 0x000fe4000000002c */
[--C-:B------:R-:W-:Y:S01]  /*2de0*/  PRMT R131, RZ, 0x5410, R45.reuse ;  /* 0x00005410ff837816 */ /* 0x100fe2000000002d */
[----:B------:R-:W-:Y:S01]  /*2df0*/  FFMA.FTZ R44, R41, R42, R40 ;  /* 0x0000002a292c7223 */ /* 0x000fe20000010028 */
[----:B------:R-:W-:Y:S01]  /*2e00*/  PRMT R146, RZ, 0x7610, R45 ;  /* 0x00007610ff927816 */ /* 0x000fe2000000002d */
[----:B------:R-:W0:Y:S01]  /*2e10*/  LDS.128 R40, [R53+0x40] ;  /* 0x0000400035287984 */ /* 0x000e220000000c00 */
        /* <DEDUP_REMOVED lines=14> */
[--C-:B-1----:R-:W-:Y:S02]  /*2f00*/  PRMT R140, RZ, 0x5410, R49.reuse ;  /* 0x00005410ff8c7816 */ /* 0x102fe40000000031 */
[----:B------:R-:W-:Y:S01]  /*2f10*/  PRMT R129, RZ, 0x7610, R49 ;  /* 0x00007610ff817816 */ /* 0x000fe20000000031 */
[----:B------:R-:W-:Y:S01]  /*2f20*/  FFMA.FTZ R149, R149, R45, R44 ;  /* 0x0000002d95957223 */ /* 0x000fe2000001002c */
[----:B------:R-:W-:Y:S02]  /*2f30*/  PRMT R47, RZ, 0x7610, R47 ;  /* 0x00007610ff2f7816 */ /* 0x000fe4000000002f */
        /* <DEDUP_REMOVED lines=24> */
[----:B0-----:R-:W-:-:S03]  /*30c0*/  PRMT R50, RZ, 0x5410, R40 ;  /* 0x00005410ff327816 */ /* 0x001fc60000000028 */
[----:B------:R-:W-:Y:S01]  /*30d0*/  FFMA.FTZ R48, R51, R136, R48 ;  /* 0x0000008833307223 */ /* 0x000fe20000010030 */
[----:B------:R-:W-:Y:S02]  /*30e0*/  PRMT R51, RZ, 0x7610, R40 ;  /* 0x00007610ff337816 */ /* 0x000fe40000000028 */
[----:B----4-:R-:W-:Y:S02]  /*30f0*/  PRMT R40, RZ, 0x5410, R137 ;  /* 0x00005410ff287816 */ /* 0x010fe40000000089 */
        /* <DEDUP_REMOVED lines=44> */
[----:B------:R-:W-:Y:S01]  /*33c0*/  FFMA.FTZ R41, R50, R154, R41 ;  /* 0x0000009a32297223 */ /* 0x000fe20000010029 */
[----:B------:R-:W-:-:S03]  /*33d0*/  ISETP.NE.AND P0, PT, R6, RZ, PT ;  /* 0x000000ff0600720c */ /* 0x000fc60003f05270 */
[----:B------:R-:W-:Y:S01]  /*33e0*/  FADD.FTZ R47, R40, R41 ;  /* 0x00000029282f7221 */ /* 0x000fe20000010000 */
[----:B------:R-:W-:Y:S07]  /*33f0*/  BRA.DIV ~URZ, `(.L_x_16974) ;  /* 0x00005a027f007947 */ /* 0x000fee000b800000 */
[----:B------:R0:W1:Y:S02]  /*3400*/  SHFL.BFLY PT, R40, R47, 0x2, 0x1f ;  /* 0x0c401f002f287f89 */ /* 0x00006400000e0000 */
.L_x_17030:
[----:B01----:R-:W-:Y:S01]  /*3410*/  FADD.FTZ R47, R47, R40 ;  /* 0x000000282f2f7221 */ /* 0x003fe20000010000 */
[----:B------:R-:W-:Y:S05]  /*3420*/  BRA.DIV ~URZ, `(.L_x_16975) ;  /* 0x00005a527f007947 */ /* 0x000fea000b800000 */
[----:B------:R0:W1:Y:S02]  /*3430*/  SHFL.BFLY PT, R40, R47, 0x1, 0x1f ;  /* 0x0c201f002f287f89 */ /* 0x00006400000e0000 */
.L_x_17031:
        /* <DEDUP_REMOVED lines=10> */
.L_x_16973:
[----:B------:R-:W-:-:S13]  /*34e0*/  ISETP.NE.AND P0, PT, R6, RZ, PT ;  /* 0x000000ff0600720c */ /* 0x000fda0003f05270 */
[----:B------:R-:W-:-:S05]  /*34f0*/  @!P0 IMAD.MOV.U32 R41, RZ, RZ, -0x800001 ;  /* 0xff7fffffff298424 */ /* 0x000fca00078e00ff */
[----:B------:R0:W-:Y:S02]  /*3500*/  @!P0 STS [R132+0x1a0], R41 ;  /* 0x0001a02984008388 */ /* 0x0001e40000000800 */
.L_x_16976:
[----:B------:R-:W-:Y:S05]  /*3510*/  BSYNC B1 ;  /* 0x0000000000017941 */ /* 0x000fea0003800000 */
.L_x_16972:
[----:B------:R-:W-:-:S04]  /*3520*/  IADD3 R39, R39, 0x4, RZ ;  /* 0x0000000427277810 */ /* 0x000fc80007ffe0ff */
[----:B------:R-:W-:-:S13]  /*3530*/  ISETP.GE.AND P0, PT, R39, R5, PT ;  /* 0x000000052700720c */ /* 0x000fda0003f06270 */
[----:B01----:R-:W-:Y:S01]  /*3540*/  @P0 CALL.REL.NOINC `(.L_x_16977) ;  /* 0x0000001000000944 */ /* 0x003fe20003c00000 */
[----:B------:R-:W-:Y:S05]  /*3550*/  BRA `(.L_x_16978) ;  /* 0xffffe97000007947 */ /* 0x000fea000383ffff */
.L_x_16977:
[----:B------:R-:W-:Y:S05]  /*3560*/  BRA `(.L_x_16970) ;  /* 0x0000170000007947 */ /* 0x000fea0003800000 */
.L_x_16971:
[----:B------:R-:W-:Y:S01]  /*3570*/  IADD3 R133, -R0, 0x1, RZ ;  /* 0x0000000100857810 */ /* 0x000fe20007ffe1ff */
[----:B------:R-:W-:Y:S02]  /*3580*/  IMAD.MOV.U32 R11, RZ, RZ, -0x800001 ;  /* 0xff7fffffff0b7424 */ /* 0x000fe400078e00ff */
.L_x_16984:
        /* <DEDUP_REMOVED lines=70> */
[----:B------:R-:W-:Y:S02]  /*39f0*/  LEA R156, P3, R45, c[0x0][0x180], 0x1 ;  /* 0x000060002d9c7a11 */ /* 0x000fe400078608ff */
[----:B------:R-:W-:Y:S01]  /*3a00*/  LEA.HI.X R49, R42, c[0x0][0x184], R43, 0x1, P0 ;  /* 0x000061002a317a11 */ /* 0x000fe200000f0c2b */
[----:B------:R-:W-:Y:S01]  /*3a10*/  IMAD.X R42, R81, 0x1, R150, P2 ;  /* 0x00000001512a7824 */ /* 0x000fe200010e0696 */
[----:B------:R-:W-:-:S03]  /*3a20*/  IADD3 R41, P4, P5, R17, R44, R56 ;  /* 0x0000002c11297210 */ /* 0x000fc60007d9e038 */
[----:B------:R0:W2:Y:S01]  /*3a30*/  LDG.E.CONSTANT R155, [R48.64] ;  /* 0x0000000a309b7981 */ /* 0x0000a2000c1e9900 */
[----:B------:R-:W-:Y:S02]  /*3a40*/  LEA.HI.X R157, R45, c[0x0][0x184], R42, 0x1, P3 ;  /* 0x000061002d9d7a11 */ /* 0x000fe400018f0c2a */
[----:B------:R-:W-:-:S03]  /*3a50*/  LEA R40, P0, R41, c[0x0][0x180], 0x1 ;  /* 0x0000600029287a11 */ /* 0x000fc600078008ff */
[----:B------:R-:W3:Y:S01]  /*3a60*/  LDG.E.CONSTANT R156, [R156.64] ;  /* 0x0000000a9c9c7981 */ /* 0x000ee2000c1e9900 */
[----:B------:R-:W-:Y:S02]  /*3a70*/  IADD3.X R42, R106, R150, R83, P4, P5 ;  /* 0x000000966a2a7210 */ /* 0x000fe400027ea453 */
[----:B------:R-:W-:Y:S02]  /*3a80*/  IADD3 R47, P3, P4, R18, R44, R57 ;  /* 0x0000002c122f7210 */ /* 0x000fe40007c7e039 */
[----:B------:R-:W-:Y:S02]  /*3a90*/  LEA.HI.X R41, R41, c[0x0][0x184], R42, 0x1, P0 ;  /* 0x0000610029297a11 */ /* 0x000fe400000f0c2a */
[----:B------:R-:W-:Y:S02]  /*3aa0*/  LEA R46, P2, R47, c[0x0][0x180], 0x1 ;  /* 0x000060002f2e7a11 */ /* 0x000fe400078408ff */
[----:B------:R-:W-:Y:S01]  /*3ab0*/  IADD3.X R128, R107, R150, R84, P3, P4 ;  /* 0x000000966b807210 */ /* 0x000fe20001fe8454 */
[----:B------:R1:W4:Y:S01]  /*3ac0*/  LDG.E.CONSTANT R154, [R40.64] ;  /* 0x0000000a289a7981 */ /* 0x000322000c1e9900 */
[----:B------:R-:W-:-:S02]  /*3ad0*/  IADD3 R43, P5, P6, R19, R44, R58 ;  /* 0x0000002c132b7210 */ /* 0x000fc40007ebe03a */
[----:B------:R-:W-:Y:S02]  /*3ae0*/  LEA.HI.X R47, R47, c[0x0][0x184], R128, 0x1, P2 ;  /* 0x000061002f2f7a11 */ /* 0x000fe400010f0c80 */
[C---:B------:R-:W-:Y:S02]  /*3af0*/  LEA R42, P0, R43.reuse, c[0x0][0x180], 0x1 ;  /* 0x000060002b2a7a11 */ /* 0x040fe400078008ff */
[----:B------:R-:W-:Y:S01]  /*3b00*/  IADD3.X R50, R108, R150, R85, P5, P6 ;  /* 0x000000966c327210 */ /* 0x000fe20002fec455 */
[----:B------:R5:W4:Y:S01]  /*3b10*/  LDG.E.CONSTANT R153, [R46.64] ;  /* 0x0000000a2e997981 */ /* 0x000b22000c1e9900 */
[----:B------:R-:W-:Y:S02]  /*3b20*/  IADD3 R45, P3, P4, R20, R44, R59 ;  /* 0x0000002c142d7210 */ /* 0x000fe40007c7e03b */
[----:B------:R-:W-:Y:S02]  /*3b30*/  LEA.HI.X R43, R43, c[0x0][0x184], R50, 0x1, P0 ;  /* 0x000061002b2b7a11 */ /* 0x000fe400000f0c32 */
[----:B------:R-:W-:-:S02]  /*3b40*/  LEA R50, P0, R45, c[0x0][0x180], 0x1 ;  /* 0x000060002d327a11 */ /* 0x000fc400078008ff */
[----:B------:R-:W-:Y:S01]  /*3b50*/  IADD3.X R128, R109, R150, R86, P3, P4 ;  /* 0x000000966d807210 */ /* 0x000fe20001fe8456 */
[----:B------:R5:W4:Y:S01]  /*3b60*/  LDG.E.CONSTANT R152, [R42.64] ;  /* 0x0000000a2a987981 */ /* 0x000b22000c1e9900 */
[----:B0-----:R-:W-:Y:S02]  /*3b70*/  IADD3 R48, P2, P3, R21, R44, R60 ;  /* 0x0000002c15307210 */ /* 0x001fe40007b5e03c */
[----:B------:R-:W-:Y:S02]  /*3b80*/  LEA.HI.X R51, R45, c[0x0][0x184], R128, 0x1, P0 ;  /* 0x000061002d337a11 */ /* 0x000fe400000f0c80 */
[----:B-1----:R-:W-:Y:S02]  /*3b90*/  LEA R40, P0, R48, c[0x0][0x180], 0x1 ;  /* 0x0000600030287a11 */ /* 0x002fe400078008ff */
[----:B------:R-:W-:Y:S01]  /*3ba0*/  IADD3.X R41, R110, R150, R87, P2, P3 ;  /* 0x000000966e297210 */ /* 0x000fe200017e6457 */
[----:B------:R0:W4:Y:S01]  /*3bb0*/  LDG.E.CONSTANT R148, [R50.64] ;  /* 0x0000000a32947981 */ /* 0x000122000c1e9900 */
[----:B------:R-:W-:-:S02]  /*3bc0*/  IADD3 R45, P4, P5, R22, R44, R61 ;  /* 0x0000002c162d7210 */ /* 0x000fc40007d9e03d */
[----:B------:R-:W-:Y:S02]  /*3bd0*/  LEA.HI.X R41, R48, c[0x0][0x184], R41, 0x1, P0 ;  /* 0x0000610030297a11 */ /* 0x000fe400000f0c29 */
[----:B------:R-:W-:Y:S02]  /*3be0*/  LEA R48, P0, R45, c[0x0][0x180], 0x1 ;  /* 0x000060002d307a11 */ /* 0x000fe400078008ff */
[----:B------:R-:W-:Y:S01]  /*3bf0*/  IADD3.X R128, R111, R150, R88, P4, P5 ;  /* 0x000000966f807210 */ /* 0x000fe200027ea458 */
[----:B------:R1:W4:Y:S03]  /*3c00*/  LDG.E.CONSTANT R149, [R40.64] ;  /* 0x0000000a28957981 */ /* 0x000326000c1e9900 */
[----:B------:R-:W-:Y:S02]  /*3c10*/  LEA.HI.X R49, R45, c[0x0][0x184], R128, 0x1, P0 ;  /* 0x000061002d317a11 */ /* 0x000fe400000f0c80 */
[----:B-----5:R-:W-:-:S02]  /*3c20*/  IADD3 R47, P0, P2, R23, R44, R62 ;  /* 0x0000002c172f7210 */ /* 0x020fc40007a1e03e */
[----:B------:R-:W-:Y:S01]  /*3c30*/  IADD3 R45, P4, P5, R24, R44, R63 ;  /* 0x0000002c182d7210 */ /* 0x000fe20007d9e03f */
[----:B------:R5:W4:Y:S01]  /*3c40*/  LDG.E.CONSTANT R147, [R48.64] ;  /* 0x0000000a30937981 */ /* 0x000b22000c1e9900 */
[----:B------:R-:W-:Y:S02]  /*3c50*/  LEA R46, P3, R47, c[0x0][0x180], 0x1 ;  /* 0x000060002f2e7a11 */ /* 0x000fe400078608ff */
[----:B------:R-:W-:-:S04]  /*3c60*/  IADD3.X R130, R112, R150, R89, P0, P2 ;  /* 0x0000009670827210 */ /* 0x000fc800007e4459 */
[----:B------:R-:W-:Y:S02]  /*3c70*/  LEA.HI.X R47, R47, c[0x0][0x184], R130, 0x1, P3 ;  /* 0x000061002f2f7a11 */ /* 0x000fe400018f0c82 */
[----:B------:R-:W-:Y:S02]  /*3c80*/  LEA R42, P0, R45, c[0x0][0x180], 0x1 ;  /* 0x000060002d2a7a11 */ /* 0x000fe400078008ff */
[----:B------:R-:W-:Y:S01]  /*3c90*/  IADD3.X R128, R113, R150, R90, P4, P5 ;  /* 0x0000009671807210 */ /* 0x000fe200027ea45a */
[----:B------:R1:W4:Y:S03]  /*3ca0*/  LDG.E.CONSTANT R146, [R46.64] ;  /* 0x0000000a2e927981 */ /* 0x000326000c1e9900 */
[----:B------:R-:W-:Y:S02]  /*3cb0*/  LEA.HI.X R43, R45, c[0x0][0x184], R128, 0x1, P0 ;  /* 0x000061002d2b7a11 */ /* 0x000fe400000f0c80 */
[----:B0-----:R-:W-:-:S03]  /*3cc0*/  IADD3 R51, P0, P2, R25, R44, R64 ;  /* 0x0000002c19337210 */ /* 0x001fc60007a1e040 */
[----:B------:R0:W4:Y:S01]  /*3cd0*/  LDG.E.CONSTANT R142, [R42.64] ;  /* 0x0000000a2a8e7981 */ /* 0x000122000c1e9900 */
[----:B------:R-:W-:Y:S02]  /*3ce0*/  IADD3 R45, P4, P5, R26, R44, R65 ;  /* 0x0000002c1a2d7210 */ /* 0x000fe40007d9e041 */
[----:B-1----:R-:W-:Y:S02]  /*3cf0*/  LEA R40, P3, R51, c[0x0][0x180], 0x1 ;  /* 0x0000600033287a11 */ /* 0x002fe400078608ff */
[-C--:B------:R-:W-:Y:S02]  /*3d00*/  IADD3.X R128, R114, R150.reuse, R91, P0, P2 ;  /* 0x0000009672807210 */ /* 0x080fe400007e445b */
[----:B------:R-:W-:Y:S02]  /*3d10*/  IADD3.X R50, R115, R150, R92, P4, P5 ;  /* 0x0000009673327210 */ /* 0x000fe400027ea45c */
[----:B------:R-:W-:Y:S02]  /*3d20*/  LEA.HI.X R41, R51, c[0x0][0x184], R128, 0x1, P3 ;  /* 0x0000610033297a11 */ /* 0x000fe400018f0c80 */
[----:B------:R-:W-:-:S02]  /*3d30*/  LEA R144, P0, R45, c[0x0][0x180], 0x1 ;  /* 0x000060002d907a11 */ /* 0x000fc400078008ff */
[----:B-----5:R-:W-:Y:S01]  /*3d40*/  IADD3 R49, P5, P6, R27, R44, R66 ;  /* 0x0000002c1b317210 */ /* 0x020fe20007ebe042 */
[----:B------:R1:W5:Y:S01]  /*3d50*/  LDG.E.CONSTANT R143, [R40.64] ;  /* 0x0000000a288f7981 */ /* 0x000362000c1e9900 */
[----:B------:R-:W-:Y:S02]  /*3d60*/  LEA.HI.X R145, R45, c[0x0][0x184], R50, 0x1, P0 ;  /* 0x000061002d917a11 */ /* 0x000fe400000f0c32 */
[----:B------:R-:W-:Y:S02]  /*3d70*/  IADD3.X R130, R116, R150, R93, P5, P6 ;  /* 0x0000009674827210 */ /* 0x000fe40002fec45d */
[-C--:B------:R-:W-:Y:S01]  /*3d80*/  IADD3 R47, P0, P2, R28, R44.reuse, R67 ;  /* 0x0000002c1c2f7210 */ /* 0x080fe20007a1e043 */
[----:B------:R0:W5:Y:S01]  /*3d90*/  LDG.E.CONSTANT R144, [R144.64] ;  /* 0x0000000a90907981 */ /* 0x000162000c1e9900 */
[----:B------:R-:W-:Y:S02]  /*3da0*/  LEA R48, P6, R49, c[0x0][0x180], 0x1 ;  /* 0x0000600031307a11 */ /* 0x000fe400078c08ff */
[----:B------:R-:W-:-:S02]  /*3db0*/  IADD3 R45, P3, P4, R29, R44, R68 ;  /* 0x0000002c1d2d7210 */ /* 0x000fc40007c7e044 */
[----:B------:R-:W-:Y:S02]  /*3dc0*/  LEA R46, P5, R47, c[0x0][0x180], 0x1 ;  /* 0x000060002f2e7a11 */ /* 0x000fe400078a08ff */
[-C--:B------:R-:W-:Y:S02]  /*3dd0*/  IADD3.X R128, R117, R150.reuse, R94, P0, P2 ;  /* 0x0000009675807210 */ /* 0x080fe400007e445e */
[----:B------:R-:W-:Y:S02]  /*3de0*/  LEA.HI.X R49, R49, c[0x0][0x184], R130, 0x1, P6 ;  /* 0x0000610031317a11 */ /* 0x000fe400030f0c82 */
[----:B0-----:R-:W-:Y:S02]  /*3df0*/  LEA R42, P0, R45, c[0x0][0x180], 0x1 ;  /* 0x000060002d2a7a11 */ /* 0x001fe400078008ff */
[----:B------:R-:W-:Y:S01]  /*3e00*/  IADD3.X R50, R118, R150, R95, P3, P4 ;  /* 0x0000009676327210 */ /* 0x000fe20001fe845f */
[----:B------:R0:W5:Y:S01]  /*3e10*/  LDG.E.CONSTANT R134, [R48.64] ;  /* 0x0000000a30867981 */ /* 0x000162000c1e9900 */
[----:B------:R-:W-:-:S02]  /*3e20*/  LEA.HI.X R47, R47, c[0x0][0x184], R128, 0x1, P5 ;  /* 0x000061002f2f7a11 */ /* 0x000fc400028f0c80 */
[----:B------:R-:W-:Y:S02]  /*3e30*/  LEA.HI.X R43, R45, c[0x0][0x184], R50, 0x1, P0 ;  /* 0x000061002d2b7a11 */ /* 0x000fe400000f0c32 */
[----:B------:R-:W-:Y:S01]  /*3e40*/  IADD3 R45, P0, P2, R30, R44, R69 ;  /* 0x0000002c1e2d7210 */ /* 0x000fe20007a1e045 */
[----:B------:R0:W5:Y:S03]  /*3e50*/  LDG.E.CONSTANT R136, [R46.64] ;  /* 0x0000000a2e887981 */ /* 0x000166000c1e9900 */
[----:B------:R-:W-:Y:S01]  /*3e60*/  LEA R138, P3, R45, c[0x0][0x180], 0x1 ;  /* 0x000060002d8a7a11 */ /* 0x000fe200078608ff */
[----:B------:R0:W5:Y:S01]  /*3e70*/  LDG.E.CONSTANT R137, [R42.64] ;  /* 0x0000000a2a897981 */ /* 0x000162000c1e9900 */
[----:B------:R-:W-:Y:S02]  /*3e80*/  IADD3.X R128, R119, R150, R96, P0, P2 ;  /* 0x0000009677807210 */ /* 0x000fe400007e4460 */
[----:B-1----:R-:W-:-:S02]  /*3e90*/  IADD3 R41, P4, P5, R31, R44, R72 ;  /* 0x0000002c1f297210 */ /* 0x002fc40007d9e048 */
[----:B------:R-:W-:Y:S02]  /*3ea0*/  LEA.HI.X R139, R45, c[0x0][0x184], R128, 0x1, P3 ;  /* 0x000061002d8b7a11 */ /* 0x000fe400018f0c80 */
[C---:B------:R-:W-:Y:S02]  /*3eb0*/  LEA R40, P0, R41.reuse, c[0x0][0x180], 0x1 ;  /* 0x0000600029287a11 */ /* 0x040fe400078008ff */
[----:B------:R-:W-:Y:S01]  /*3ec0*/  IADD3.X R50, R120, R150, R97, P4, P5 ;  /* 0x0000009678327210 */ /* 0x000fe200027ea461 */
[----:B------:R1:W5:Y:S01]  /*3ed0*/  LDG.E.CONSTANT R138, [R138.64] ;  /* 0x0000000a8a8a7981 */ /* 0x000362000c1e9900 */
[----:B------:R-:W-:Y:S02]  /*3ee0*/  IADD3 R51, P4, P5, R32, R44, R73 ;  /* 0x0000002c20337210 */ /* 0x000fe40007d9e049 */
[----:B------:R-:W-:Y:S02]  /*3ef0*/  LEA.HI.X R41, R41, c[0x0][0x184], R50, 0x1, P0 ;  /* 0x0000610029297a11 */ /* 0x000fe400000f0c32 */
[----:B------:R-:W-:-:S02]  /*3f00*/  LEA R50, P3, R51, c[0x0][0x180], 0x1 ;  /* 0x0000600033327a11 */ /* 0x000fc400078608ff */
[----:B------:R-:W-:Y:S02]  /*3f10*/  IADD3.X R130, R121, R150, R98, P4, P5 ;  /* 0x0000009679827210 */ /* 0x000fe400027ea462 */
[-C--:B0-----:R-:W-:Y:S01]  /*3f20*/  IADD3 R49, P0, P2, R33, R44.reuse, R74 ;  /* 0x0000002c21317210 */ /* 0x081fe20007a1e04a */
[----:B-1----:R0:W5:Y:S01]  /*3f30*/  LDG.E.CONSTANT R139, [R40.64] ;  /* 0x0000000a288b7981 */ /* 0x002162000c1e9900 */
[----:B------:R-:W-:Y:S02]  /*3f40*/  LEA.HI.X R51, R51, c[0x0][0x184], R130, 0x1, P3 ;  /* 0x0000610033337a11 */ /* 0x000fe400018f0c82 */
[----:B------:R-:W-:Y:S02]  /*3f50*/  IADD3 R45, P5, P6, R34, R44, R75 ;  /* 0x0000002c222d7210 */ /* 0x000fe40007ebe04b */
[----:B------:R-:W-:Y:S01]  /*3f60*/  LEA R48, P4, R49, c[0x0][0x180], 0x1 ;  /* 0x0000600031307a11 */ /* 0x000fe200078808ff */
[----:B------:R1:W5:Y:S01]  /*3f70*/  LDG.E.CONSTANT R140, [R50.64] ;  /* 0x0000000a328c7981 */ /* 0x000362000c1e9900 */
[----:B------:R-:W-:-:S02]  /*3f80*/  IADD3.X R128, R122, R150, R99, P0, P2 ;  /* 0x000000967a807210 */ /* 0x000fc400007e4463 */
[----:B------:R-:W-:Y:S02]  /*3f90*/  LEA R46, P0, R45, c[0x0][0x180], 0x1 ;  /* 0x000060002d2e7a11 */ /* 0x000fe400078008ff */
[----:B------:R-:W-:Y:S02]  /*3fa0*/  IADD3.X R42, R123, R150, R100, P5, P6 ;  /* 0x000000967b2a7210 */ /* 0x000fe40002fec464 */
[----:B------:R-:W-:Y:S02]  /*3fb0*/  LEA.HI.X R49, R49, c[0x0][0x184], R128, 0x1, P4 ;  /* 0x0000610031317a11 */ /* 0x000fe400020f0c80 */
[----:B------:R-:W-:Y:S02]  /*3fc0*/  LEA.HI.X R47, R45, c[0x0][0x184], R42, 0x1, P0 ;  /* 0x000061002d2f7a11 */ /* 0x000fe400000f0c2a */
[----:B------:R-:W-:Y:S01]  /*3fd0*/  IADD3 R42, P0, P2, R35, R44, R76 ;  /* 0x0000002c232a7210 */ /* 0x000fe20007a1e04c */
[----:B------:R0:W5:Y:S03]  /*3fe0*/  LDG.E.CONSTANT R141, [R48.64] ;  /* 0x0000000a308d7981 */ /* 0x000166000c1e9900 */
[----:B------:R-:W-:Y:S01]  /*3ff0*/  LEA R128, P5, R42, c[0x0][0x180], 0x1 ;  /* 0x000060002a807a11 */ /* 0x000fe200078a08ff */
[----:B------:R0:W5:Y:S01]  /*4000*/  LDG.E.CONSTANT R145, [R46.64] ;  /* 0x0000000a2e917981 */ /* 0x000162000c1e9900 */
[----:B------:R-:W-:-:S02]  /*4010*/  IADD3.X R129, R124, R150, R101, P0, P2 ;  /* 0x000000967c817210 */ /* 0x000fc400007e4465 */
[-C--:B------:R-:W-:Y:S02]  /*4020*/  IADD3 R43, P4, P0, R36, R44.reuse, R77 ;  /* 0x0000002c242b7210 */ /* 0x080fe4000789e04d */
[----:B------:R-:W-:Y:S02]  /*4030*/  IADD3 R45, P2, P3, R37, R44, R78 ;  /* 0x0000002c252d7210 */ /* 0x000fe40007b5e04e */
[----:B------:R-:W-:Y:S02]  /*4040*/  LEA.HI.X R129, R42, c[0x0][0x184], R129, 0x1, P5 ;  /* 0x000061002a817a11 */ /* 0x000fe400028f0c81 */
[----:B------:R-:W-:Y:S02]  /*4050*/  LEA R42, P6, R43, c[0x0][0x180], 0x1 ;  /* 0x000060002b2a7a11 */ /* 0x000fe400078c08ff */
[----:B------:R-:W-:Y:S01]  /*4060*/  IADD3.X R130, R125, R150, R102, P4, P0 ;  /* 0x000000967d827210 */ /* 0x000fe200027e0466 */
[----:B------:R2:W5:Y:S01]  /*4070*/  LDG.E.CONSTANT R128, [R128.64] ;  /* 0x0000000a80807981 */ /* 0x000562000c1e9900 */
[----:B0-----:R-:W-:-:S02]  /*4080*/  LEA R40, P5, R45, c[0x0][0x180], 0x1 ;  /* 0x000060002d287a11 */ /* 0x001fc400078a08ff */
[----:B-1----:R-:W-:Y:S02]  /*4090*/  IADD3.X R50, R126, R150, R103, P2, P3 ;  /* 0x000000967e327210 */ /* 0x002fe400017e6467 */
[----:B------:R-:W-:Y:S02]  /*40a0*/  IADD3 R44, P0, P2, R38, R44, R79 ;  /* 0x0000002c262c7210 */ /* 0x000fe40007a1e04f */
[----:B------:R-:W-:Y:S02]  /*40b0*/  LEA.HI.X R43, R43, c[0x0][0x184], R130, 0x1, P6 ;  /* 0x000061002b2b7a11 */ /* 0x000fe400030f0c82 */
[----:B------:R-:W-:Y:S02]  /*40c0*/  LEA.HI.X R41, R45, c[0x0][0x184], R50, 0x1, P5 ;  /* 0x000061002d297a11 */ /* 0x000fe400028f0c32 */
[----:B------:R-:W-:Y:S01]  /*40d0*/  IADD3.X R45, R127, R150, R104, P0, P2 ;  /* 0x000000967f2d7210 */ /* 0x000fe200007e4468 */
[----:B------:R-:W0:Y:S01]  /*40e0*/  LDS.128 R48, [R53] ;  /* 0x0000000035307984 */ /* 0x000e220000000c00 */
[----:B------:R-:W-:-:S03]  /*40f0*/  LEA R130, P3, R44, c[0x0][0x180], 0x1 ;  /* 0x000060002c827a11 */ /* 0x000fc600078608ff */
[----:B------:R4:W5:Y:S01]  /*4100*/  LDG.E.CONSTANT R150, [R42.64] ;  /* 0x0000000a2a967981 */ /* 0x000962000c1e9900 */
[----:B------:R-:W-:-:S03]  /*4110*/  LEA.HI.X R131, R44, c[0x0][0x184], R45, 0x1, P3 ;  /* 0x000061002c837a11 */ /* 0x000fc600018f0c2d */
[----:B------:R0:W5:Y:S04]  /*4120*/  LDG.E.CONSTANT R151, [R40.64] ;  /* 0x0000000a28977981 */ /* 0x000168000c1e9900 */
[----:B------:R1:W5:Y:S04]  /*4130*/  LDG.E.CONSTANT R130, [R130.64] ;  /* 0x0000000a82827981 */ /* 0x000368000c1e9900 */
[----:B------:R-:W1:Y:S01]  /*4140*/  LDS.128 R44, [R53+0x10] ;  /* 0x00001000352c7984 */ /* 0x000e620000000c00 */
        /* <DEDUP_REMOVED lines=16> */
[----:B------:R-:W-:Y:S02]  /*4250*/  FFMA.FTZ R129, R41, R42, R40 ;  /* 0x0000002a29817223 */ /* 0x000fe40000010028 */
[----:B------:R-:W0:Y:S01]  /*4260*/  LDS.128 R40, [R53+0x20] ;  /* 0x0000200035287984 */ /* 0x000e220000000c00 */
[----:B------:R-:W-:Y:S01]  /*4270*/  PRMT R50, RZ, 0x5410, R51 ;  /* 0x00005410ff327816 */ /* 0x000fe20000000033 */
[----:B------:R-:W-:Y:S01]  /*4280*/  FFMA.FTZ R48, R49, R154, R48 ;  /* 0x0000009a31307223 */ /* 0x000fe20000010030 */
[----:B------:R-:W-:-:S02]  /*4290*/  PRMT R49, RZ, 0x5410, R153 ;  /* 0x00005410ff317816 */ /* 0x000fc40000000099 */
[----:B------:R-:W-:Y:S02]  /*42a0*/  PRMT R51, RZ, 0x7610, R51 ;  /* 0x00007610ff337816 */ /* 0x000fe40000000033 */
[----:B------:R-:W-:Y:S01]  /*42b0*/  PRMT R153, RZ, 0x7610, R153 ;  /* 0x00007610ff997816 */ /* 0x000fe20000000099 */
[----:B------:R-:W-:Y:S01]  /*42c0*/  FFMA.FTZ R49, R50, R49, R129 ;  /* 0x0000003132317223 */ /* 0x000fe20000010081 */
        /* <DEDUP_REMOVED lines=25> */
[----:B0-----:R-:W-:Y:S02]  /*4460*/  PRMT R47, RZ, 0x5410, R40 ;  /* 0x00005410ff2f7816 */ /* 0x001fe40000000028 */
[----:B------:R-:W-:Y:S01]  /*4470*/  PRMT R46, RZ, 0x5410, R146 ;  /* 0x00005410ff2e7816 */ /* 0x000fe20000000092 */
[----:B------:R-:W-:Y:S01]  /*4480*/  FFMA.FTZ R45, R148, R147, R45 ;  /* 0x00000093942d7223 */ /* 0x000fe2000001002d */
[----:B------:R-:W-:-:S02]  /*4490*/  PRMT R40, RZ, 0x7610, R40 ;  /* 0x00007610ff287816 */ /* 0x000fc40000000028 */
[----:B------:R-:W-:Y:S01]  /*44a0*/  PRMT R146, RZ, 0x7610, R146 ;  /* 0x00007610ff927816 */ /* 0x000fe20000000092 */
[----:B------:R-:W-:Y:S01]  /*44b0*/  FFMA.FTZ R44, R47, R46, R44 ;  /* 0x0000002e2f2c7223 */ /* 0x000fe2000001002c */
        /* <DEDUP_REMOVED lines=9> */
[--C-:B-----5:R-:W-:Y:S02]  /*4550*/  PRMT R41, RZ, 0x5410, R143.reuse ;  /* 0x00005410ff297816 */ /* 0x120fe4000000008f */
[----:B------:R-:W-:Y:S02]  /*4560*/  PRMT R131, RZ, 0x7610, R42 ;  /* 0x00007610ff837816 */ /* 0x000fe4000000002a */
[----:B------:R-:W-:Y:S01]  /*4570*/  PRMT R143, RZ, 0x7610, R143 ;  /* 0x00007610ff8f7816 */ /* 0x000fe2000000008f */
[----:B------:R-:W-:Y:S01]  /*4580*/  FFMA.FTZ R41, R146, R41, R129 ;  /* 0x0000002992297223 */ /* 0x000fe20000010081 */
[----:B------:R-:W-:Y:S02]  /*4590*/  PRMT R42, RZ, 0x5410, R43 ;  /* 0x00005410ff2a7816 */ /* 0x000fe4000000002b */
[----:B------:R-:W-:Y:S01]  /*45a0*/  PRMT R129, RZ, 0x5410, R144 ;  /* 0x00005410ff817816 */ /* 0x000fe20000000090 */
[----:B------:R-:W-:Y:S01]  /*45b0*/  FFMA.FTZ R40, R131, R143, R40 ;  /* 0x0000008f83287223 */ /* 0x000fe20000010028 */
[----:B-1----:R-:W-:-:S02]  /*45c0*/  PRMT R142, RZ, 0x5410, R48 ;  /* 0x00005410ff8e7816 */ /* 0x002fc40000000030 */
[----:B------:R-:W-:Y:S01]  /*45d0*/  PRMT R131, RZ, 0x7610, R48 ;  /* 0x00007610ff837816 */ /* 0x000fe20000000030 */
[----:B------:R-:W-:Y:S01]  /*45e0*/  FFMA.FTZ R129, R42, R129, R41 ;  /* 0x000000812a817223 */ /* 0x000fe20000010029 */
[----:B------:R-:W-:Y:S02]  /*45f0*/  PRMT R43, RZ, 0x7610, R43 ;  /* 0x00007610ff2b7816 */ /* 0x000fe4000000002b */
[----:B------:R-:W-:Y:S02]  /*4600*/  PRMT R144, RZ, 0x7610, R144 ;  /* 0x00007610ff907816 */ /* 0x000fe40000000090 */
        /* <DEDUP_REMOVED lines=32> */
[----:B------:R-:W-:-:S03]  /*4810*/  PRMT R139, RZ, 0x7610, R139 ;  /* 0x00007610ff8b7816 */ /* 0x000fc6000000008b */
[----:B------:R-:W-:Y:S01]  /*4820*/  FFMA.FTZ R44, R129, R46, R44 ;  /* 0x0000002e812c7223 */ /* 0x000fe2000001002c */
        /* <DEDUP_REMOVED lines=17> */
[--C-:B------:R-:W-:Y:S02]  /*4940*/  PRMT R48, RZ, 0x5410, R42.reuse ;  /* 0x00005410ff307816 */ /* 0x100fe4000000002a */
        /* <DEDUP_REMOVED lines=24> */
.L_x_17032:
[----:B01----:R-:W-:Y:S01]  /*4ad0*/  FADD.FTZ R47, R47, R40 ;  /* 0x000000282f2f7221 */ /* 0x003fe20000010000 */
[----:B------:R-:W-:Y:S05]  /*4ae0*/  BRA.DIV ~URZ, `(.L_x_16982) ;  /* 0x000044927f007947 */ /* 0x000fea000b800000 */
[----:B------:R0:W1:Y:S02]  /*4af0*/  SHFL.BFLY PT, R40, R47, 0x1, 0x1f ;  /* 0x0c201f002f287f89 */ /* 0x00006400000e0000 */
.L_x_17033:
        /* <DEDUP_REMOVED lines=14> */
.L_x_16980:
[----:B------:R-:W-:-:S13]  /*4be0*/  ISETP.NE.AND P0, PT, R6, RZ, PT ;  /* 0x000000ff0600720c */ /* 0x000fda0003f05270 */
[----:B------:R-:W-:Y:S02]  /*4bf0*/  @!P0 IMAD R40, R39, 0x8, R80 ;  /* 0x0000000827288824 */ /* 0x000fe400078e0250 */
[----:B------:R-:W-:-:S05]  /*4c00*/  @!P0 IMAD.MOV.U32 R41, RZ, RZ, -0x800001 ;  /* 0xff7fffffff298424 */ /* 0x000fca00078e00ff */
[----:B------:R0:W-:Y:S02]  /*4c10*/  @!P0 STS [R40.X4+0x1a0], R41 ;  /* 0x0001a02928008388 */ /* 0x0001e40000004800 */
.L_x_16983:
[----:B------:R-:W-:Y:S05]  /*4c20*/  BSYNC B1 ;  /* 0x0000000000017941 */ /* 0x000fea0003800000 */
.L_x_16979:
[----:B------:R-:W-:-:S04]  /*4c30*/  IADD3 R39, R39, 0x4, RZ ;  /* 0x0000000427277810 */ /* 0x000fc80007ffe0ff */
[----:B------:R-:W-:-:S13]  /*4c40*/  ISETP.GE.AND P0, PT, R39, R5, PT ;  /* 0x000000052700720c */ /* 0x000fda0003f06270 */
[----:B01----:R-:W-:Y:S01]  /*4c50*/  @P0 CALL.REL.NOINC `(.L_x_16970) ;  /* 0x0000001000000944 */ /* 0x003fe20003c00000 */
[----:B------:R-:W-:Y:S05]  /*4c60*/  BRA `(.L_x_16984) ;  /* 0xffffe92000007947 */ /* 0x000fea000383ffff */
.L_x_16970:
[----:B------:R-:W-:Y:S05]  /*4c70*/  BSYNC B0 ;  /* 0x0000000000007941 */ /* 0x000fea0003800000 */
.L_x_16969:
[----:B------:R-:W-:Y:S05]  /*4c80*/  BRA.DIV ~URZ, `(.L_x_16985) ;  /* 0x000043727f007947 */ /* 0x000fea000b800000 */
[----:B------:R0:W1:Y:S02]  /*4c90*/  SHFL.BFLY PT, R6, R11, 0x10, 0x1f ;  /* 0x0e001f000b067f89 */ /* 0x00006400000e0000 */
.L_x_17034:
[----:B-1----:R-:W-:Y:S01]  /*4ca0*/  FMNMX.FTZ R15, R6, R11, !PT ;  /* 0x0000000b060f7209 */ /* 0x002fe20007810000 */
[----:B------:R-:W-:Y:S05]  /*4cb0*/  BRA.DIV ~URZ, `(.L_x_16986) ;  /* 0x000043c27f007947 */ /* 0x000fea000b800000 */
[----:B------:R-:W1:Y:S02]  /*4cc0*/  SHFL.BFLY PT, R6, R15, 0x8, 0x1f ;  /* 0x0d001f000f067f89 */ /* 0x000e6400000e0000 */
[----:B-1----:R-:W-:-:S05]  /*4cd0*/  FMNMX.FTZ R6, R15, R6, !PT ;  /* 0x000000060f067209 */ /* 0x002fca0007810000 */
[----:B0-----:R0:W1:Y:S02]  /*4ce0*/  SHFL.BFLY PT, R11, R6, 0x4, 0x1f ;  /* 0x0c801f00060b7f89 */ /* 0x00106400000e0000 */
.L_x_17035:
        /* <DEDUP_REMOVED lines=40> */
.L_x_16991:
        /* <DEDUP_REMOVED lines=11> */
.L_x_16990:
[----:B------:R-:W-:Y:S05]  /*5020*/  BSYNC B1 ;  /* 0x0000000000017941 */ /* 0x000fea0003800000 */
.L_x_16989:
        /* <DEDUP_REMOVED lines=10> */
.L_x_16994:
        /* <DEDUP_REMOVED lines=100> */
.L_x_16993:
[----:B------:R-:W-:Y:S05]  /*5710*/  BSYNC B1 ;  /* 0x0000000000017941 */ /* 0x000fea0003800000 */
.L_x_16992:
        /* <DEDUP_REMOVED lines=55> */
.L_x_16996:
[----:B------:R-:W-:Y:S05]  /*5a90*/  BSYNC B1 ;  /* 0x0000000000017941 */ /* 0x000fea0003800000 */
.L_x_16995:
        /* <DEDUP_REMOVED lines=26> */
.L_x_16988:
[----:B------:R-:W-:Y:S05]  /*5c40*/  BSYNC B0 ;  /* 0x0000000000007941 */ /* 0x000fea0003800000 */
.L_x_16987:
        /* <DEDUP_REMOVED lines=26> */
[----:B------:R-:W-:Y:S01]  /*5df0*/  LOP3.LUT R14, RZ, R3, RZ, 0x33, !PT ;  /* 0x00000003ff0e7212 */ /* 0x000fe200078e33ff */
[----:B------:R-:W-:Y:S02]  /*5e00*/  BSSY B1, `(.L_x_16999) ;  /* 0x000001a000017945 */ /* 0x000fe40003800000 */
[----:B0-----:R-:W-:-:S05]  /*5e10*/  IMAD R15, R6, R15, -0x41 ;  /* 0xffffffbf060f7424 */ /* 0x001fca00078e020f */
        /* <DEDUP_REMOVED lines=16> */
.L_x_17001:
        /* <DEDUP_REMOVED lines=8> */
.L_x_17000:
[----:B------:R-:W-:Y:S05]  /*5fa0*/  BSYNC B1 ;  /* 0x0000000000017941 */ /* 0x000fea0003800000 */
.L_x_16999:
        /* <DEDUP_REMOVED lines=10> */
.L_x_17004:
        /* <DEDUP_REMOVED lines=52> */
.L_x_17003:
[----:B------:R-:W-:Y:S05]  /*6390*/  BSYNC B1 ;  /* 0x0000000000017941 */ /* 0x000fea0003800000 */
.L_x_17002:
        /* <DEDUP_REMOVED lines=31> */
.L_x_17006:
[----:B------:R-:W-:Y:S05]  /*6590*/  BSYNC B1 ;  /* 0x0000000000017941 */ /* 0x000fea0003800000 */
.L_x_17005:
        /* <DEDUP_REMOVED lines=14> */
.L_x_16998:
[----:B------:R-:W-:Y:S05]  /*6680*/  BSYNC B0 ;  /* 0x0000000000007941 */ /* 0x000fea0003800000 */
.L_x_16997:
        /* <DEDUP_REMOVED lines=33> */
.L_x_17008:
[----:B------:R-:W-:Y:S05]  /*68a0*/  BSYNC B0 ;  /* 0x0000000000007941 */ /* 0x000fea0003800000 */
.L_x_17007:
[----:B------:R-:W-:Y:S01]  /*68b0*/  BSSY B1, `(.L_x_17009) ;  /* 0x00001dd000017945 */ /* 0x000fe20003800000 */
[----:B------:R-:W-:Y:S01]  /*68c0*/  IMAD.MOV.U32 R21, RZ, RZ, RZ ;  /* 0x000000ffff157224 */ /* 0x000fe200078e00ff */
[----:B------:R-:W-:Y:S01]  /*68d0*/  CS2R R22, SRZ ;  /* 0x0000000000167805 */ /* 0x000fe2000001ff00 */
[----:B------:R-:W-:Y:S01]  /*68e0*/  IMAD.MOV.U32 R24, RZ, RZ, RZ ;  /* 0x000000ffff187224 */ /* 0x000fe200078e00ff */
[----:B------:R-:W-:Y:S05]  /*68f0*/  @P1 BRA `(.L_x_17010) ;  /* 0x00001d8000001947 */ /* 0x000fea0003800000 */
[----:B------:R-:W-:Y:S01]  /*6900*/  IABS R25, c[0x0][0x1e4] ;  /* 0x0000790000197a13 */ /* 0x000fe20000000000 */
[----:B------:R-:W2:Y:S01]  /*6910*/  S2R R27, SR_CTAID.Z ;  /* 0x00000000001b7919 */ /* 0x000ea20000002700 */
[----:B0-----:R-:W-:Y:S01]  /*6920*/  SHF.R.S32.HI R11, RZ, 0x1f, R2 ;  /* 0x0000001fff0b7819 */ /* 0x001fe20000011402 */
[----:B------:R-:W-:Y:S01]  /*6930*/  IMAD.MOV.U32 R30, RZ, RZ, c[0x0][0x1bc] ;  /* 0x00006f00ff1e7624 */ /* 0x000fe200078e00ff */
[----:B------:R-:W0:Y:S01]  /*6940*/  I2F.RP R14, R25 ;  /* 0x00000019000e7306 */ /* 0x000e220000209400 */
[----:B------:R-:W-:Y:S01]  /*6950*/  IADD3 R26, R8, -c[0x0][0x1dc], RZ ;  /* 0x80007700081a7a10 */ /* 0x000fe20007ffe0ff */
[----:B------:R-:W-:Y:S01]  /*6960*/  IMAD.MOV.U32 R8, RZ, RZ, RZ ;  /* 0x000000ffff087224 */ /* 0x000fe200078e00ff */
[----:B------:R-:W-:Y:S01]  /*6970*/  LEA.HI R11, R11, R2, RZ, 0x5 ;  /* 0x000000020b0b7211 */ /* 0x000fe200078f28ff */
[----:B------:R-:W-:Y:S01]  /*6980*/  IMAD.MOV.U32 R20, RZ, RZ, RZ ;  /* 0x000000ffff147224 */ /* 0x000fe200078e00ff */
[----:B------:R-:W-:-:S02]  /*6990*/  SHF.R.S32.HI R30, RZ, 0x1f, R30 ;  /* 0x0000001fff1e7819 */ /* 0x000fc4000001141e */
[----:B------:R-:W-:Y:S01]  /*69a0*/  SHF.R.S32.HI R36, RZ, 0x5, R11 ;  /* 0x00000005ff247819 */ /* 0x000fe2000001140b */
[----:B0-----:R-:W0:Y:S04]  /*69b0*/  MUFU.RCP R14, R14 ;  /* 0x0000000e000e7308 */ /* 0x001e280000001000 */
[----:B--2---:R-:W-:Y:S01]  /*69c0*/  IMAD R27, R27, 0x40, R36 ;  /* 0x000000401b1b7824 */ /* 0x004fe200078e0224 */
[----:B------:R-:W-:-:S03]  /*69d0*/  LEA R36, R36, 0x1a0, 0x5 ;  /* 0x000001a024247811 */ /* 0x000fc600078e28ff */
[C---:B------:R-:W-:Y:S01]  /*69e0*/  IMAD.SHL.U32 R37, R27.reuse, 0x8, RZ ;  /* 0x000000081b257824 */ /* 0x040fe200078e00ff */
[----:B------:R-:W-:Y:S02]  /*69f0*/  IADD3 R10, P0, R10, R27, RZ ;  /* 0x0000001b0a0a7210 */ /* 0x000fe40007f1e0ff */
[----:B------:R-:W-:Y:S02]  /*6a00*/  IADD3 R36, R36, 0x10, RZ ;  /* 0x0000001024247810 */ /* 0x000fe40007ffe0ff */
[----:B------:R-:W-:Y:S02]  /*6a10*/  LEA.HI.X.SX32 R29, R27, R12, 0x1, P0 ;  /* 0x0000000c1b1d7211 */ /* 0x000fe400000f0eff */
[----:B0-----:R-:W-:Y:S01]  /*6a20*/  IADD3 R9, R14, 0xffffffe, RZ ;  /* 0x0ffffffe0e097810 */ /* 0x001fe20007ffe0ff */
[----:B------:R-:W-:Y:S01]  /*6a30*/  IMAD R14, R4, c[0x0][0x1c0], RZ ;  /* 0x00007000040e7a24 */ /* 0x000fe200078e02ff */
[----:B------:R-:W-:Y:S01]  /*6a40*/  IADD3 R4, -R3, 0x1, RZ ;  /* 0x0000000103047810 */ /* 0x000fe20007ffe1ff */
[----:B------:R-:W-:Y:S01]  /*6a50*/  IMAD.SHL.U32 R3, R7, 0x8, RZ ;  /* 0x0000000807037824 */ /* 0x000fe200078e00ff */
[----:B------:R-:W-:-:S02]  /*6a60*/  LEA R12, P0, R10, c[0x0][0x198], 0x2 ;  /* 0x000066000a0c7a11 */ /* 0x000fc400078010ff */
[----:B------:R-:W0:Y:S01]  /*6a70*/  F2I.FTZ.U32.TRUNC.NTZ R9, R9 ;  /* 0x0000000900097305 */ /* 0x000e22000021f000 */
[----:B------:R-:W-:Y:S02]  /*6a80*/  SHF.R.S32.HI R15, RZ, 0x1f, R14 ;  /* 0x0000001fff0f7819 */ /* 0x000fe4000001140e */
[----:B------:R-:W-:Y:S02]  /*6a90*/  LEA.HI.X R29, R10, c[0x0][0x19c], R29, 0x2, P0 ;  /* 0x000067000a1d7a11 */ /* 0x000fe400000f141d */
[C---:B------:R-:W-:Y:S02]  /*6aa0*/  IADD3 R31, R3.reuse, 0x100, RZ ;  /* 0x00000100031f7810 */ /* 0x040fe40007ffe0ff */
[C---:B------:R-:W-:Y:S02]  /*6ab0*/  IADD3 R32, R3.reuse, 0x200, RZ ;  /* 0x0000020003207810 */ /* 0x040fe40007ffe0ff */
[C---:B------:R-:W-:Y:S02]  /*6ac0*/  IADD3 R33, R3.reuse, 0x300, RZ ;  /* 0x0000030003217810 */ /* 0x040fe40007ffe0ff */
[----:B------:R-:W-:-:S02]  /*6ad0*/  IADD3 R34, R3, 0x400, RZ ;  /* 0x0000040003227810 */ /* 0x000fc40007ffe0ff */
[----:B------:R-:W-:Y:S01]  /*6ae0*/  IADD3 R35, R3, 0x500, RZ ;  /* 0x0000050003237810 */ /* 0x000fe20007ffe0ff */
[----:B0-----:R-:W-:-:S04]  /*6af0*/  IMAD.MOV R16, RZ, RZ, -R9 ;  /* 0x000000ffff107224 */ /* 0x001fc800078e0a09 */
[----:B------:R-:W-:-:S04]  /*6b00*/  IMAD R11, R16, R25, RZ ;  /* 0x00000019100b7224 */ /* 0x000fc800078e02ff */
[----:B------:R-:W-:-:S04]  /*6b10*/  IMAD.HI.U32 R28, R9, R11, R8 ;  /* 0x0000000b091c7227 */ /* 0x000fc800078e0008 */
.L_x_17025:
        /* <DEDUP_REMOVED lines=52> */
[-C--:B-1----:R-:W-:Y:S02]  /*6e60*/  IADD3 R41, P6, R32, R54.reuse, RZ ;  /* 0x0000003620297210 */ /* 0x082fe40007fde0ff */
[----:B------:R-:W-:Y:S01]  /*6e70*/  IADD3 R38, P4, R35, R54, RZ ;  /* 0x0000003623267210 */ /* 0x000fe20007f9e0ff */
[----:B------:R-:W-:Y:S01]  /*6e80*/  IMAD R17, R9, R30, R8 ;  /* 0x0000001e09117224 */ /* 0x000fe200078e0208 */
[-C--:B------:R-:W-:Y:S02]  /*6e90*/  IADD3 R9, P1, R31, R54.reuse, RZ ;  /* 0x000000361f097210 */ /* 0x080fe40007f3e0ff */
[----:B------:R-:W-:Y:S01]  /*6ea0*/  LEA R10, P3, R41, c[0x0][0x188], 0x1 ;  /* 0x00006200290a7a11 */ /* 0x000fe200078608ff */
[----:B------:R-:W-:Y:S01]  /*6eb0*/  IMAD.IADD R58, R55, 0x1, R17 ;  /* 0x00000001373a7824 */ /* 0x000fe200078e0211 */
[----:B------:R-:W-:Y:S02]  /*6ec0*/  LEA R8, P2, R9, c[0x0][0x188], 0x1 ;  /* 0x0000620009087a11 */ /* 0x000fe400078408ff */
[----:B------:R-:W-:-:S02]  /*6ed0*/  IADD3 R17, P5, R33, R54, RZ ;  /* 0x0000003621117210 */ /* 0x000fc40007fbe0ff */
[----:B------:R-:W-:Y:S02]  /*6ee0*/  LEA.HI.X.SX32 R16, R31, R58, 0x1, P1 ;  /* 0x0000003a1f107211 */ /* 0x000fe400008f0eff */
[C---:B------:R-:W-:Y:S02]  /*6ef0*/  IADD3 R19, P1, R34.reuse, R54, RZ ;  /* 0x0000003622137210 */ /* 0x040fe40007f3e0ff */
[----:B------:R-:W-:Y:S02]  /*6f00*/  LEA.HI.X R9, R9, c[0x0][0x18c], R16, 0x1, P2 ;  /* 0x0000630009097a11 */ /* 0x000fe400010f0c10 */
[----:B------:R-:W-:Y:S02]  /*6f10*/  LEA R16, P2, R17, c[0x0][0x188], 0x1 ;  /* 0x0000620011107a11 */ /* 0x000fe400078408ff */
[-C--:B------:R-:W-:Y:S01]  /*6f20*/  LEA.HI.X.SX32 R42, R33, R58.reuse, 0x1, P5 ;  /* 0x0000003a212a7211 */ /* 0x080fe200028f0eff */
[----:B------:R0:W5:Y:S01]  /*6f30*/  LDG.E.CONSTANT R62, [R8.64] ;  /* 0x0000000a083e7981 */ /* 0x000162000c1e9900 */
[----:B------:R-:W-:-:S02]  /*6f40*/  LEA.HI.X.SX32 R40, R34, R58, 0x1, P1 ;  /* 0x0000003a22287211 */ /* 0x000fc400008f0eff */
[----:B------:R-:W-:Y:S01]  /*6f50*/  IADD3 R55, P1, R3, R54, RZ ;  /* 0x0000003603377210 */ /* 0x000fe20007f3e0ff */
[----:B------:R0:W5:Y:S01]  /*6f60*/  LDG.E.CONSTANT R63, [R8.64+0x4] ;  /* 0x0000040a083f7981 */ /* 0x000162000c1e9900 */
[----:B------:R-:W-:Y:S02]  /*6f70*/  LEA.HI.X R17, R17, c[0x0][0x18c], R42, 0x1, P2 ;  /* 0x0000630011117a11 */ /* 0x000fe400010f0c2a */
[----:B------:R-:W-:Y:S01]  /*6f80*/  LEA R54, P2, R55, c[0x0][0x188], 0x1 ;  /* 0x0000620037367a11 */ /* 0x000fe200078408ff */
[----:B------:R0:W5:Y:S01]  /*6f90*/  LDG.E.CONSTANT R64, [R8.64+0x8] ;  /* 0x0000080a08407981 */ /* 0x000162000c1e9900 */
[-C--:B------:R-:W-:Y:S02]  /*6fa0*/  LEA.HI.X.SX32 R44, R32, R58.reuse, 0x1, P6 ;  /* 0x0000003a202c7211 */ /* 0x080fe400030f0eff */
[----:B------:R-:W-:Y:S01]  /*6fb0*/  LEA.HI.X.SX32 R39, R35, R58, 0x1, P4 ;  /* 0x0000003a23277211 */ /* 0x000fe200020f0eff */
[----:B------:R0:W5:Y:S01]  /*6fc0*/  LDG.E.CONSTANT R65, [R8.64+0xc] ;  /* 0x00000c0a08417981 */ /* 0x000162000c1e9900 */
[----:B------:R-:W-:-:S02]  /*6fd0*/  LEA R18, P6, R19, c[0x0][0x188], 0x1 ;  /* 0x0000620013127a11 */ /* 0x000fc400078c08ff */
[C---:B------:R-:W-:Y:S01]  /*6fe0*/  LEA R56, P5, R38.reuse, c[0x0][0x188], 0x1 ;  /* 0x0000620026387a11 */ /* 0x040fe200078a08ff */
[----:B------:R1:W5:Y:S01]  /*6ff0*/  LDG.E.CONSTANT R48, [R16.64] ;  /* 0x0000000a10307981 */ /* 0x000362000c1e9900 */
[----:B------:R-:W-:Y:S02]  /*7000*/  LEA.HI.X R19, R19, c[0x0][0x18c], R40, 0x1, P6 ;  /* 0x0000630013137a11 */ /* 0x000fe400030f0c28 */
[----:B------:R-:W-:Y:S01]  /*7010*/  LEA.HI.X R11, R41, c[0x0][0x18c], R44, 0x1, P3 ;  /* 0x00006300290b7a11 */ /* 0x000fe200018f0c2c */
[----:B------:R1:W5:Y:S01]  /*7020*/  LDG.E.CONSTANT R49, [R16.64+0x4] ;  /* 0x0000040a10317981 */ /* 0x000362000c1e9900 */
[----:B------:R-:W-:Y:S02]  /*7030*/  LEA.HI.X R57, R38, c[0x0][0x18c], R39, 0x1, P5 ;  /* 0x0000630026397a11 */ /* 0x000fe400028f0c27 */
[----:B0-----:R-:W-:Y:S01]  /*7040*/  LEA.HI.X.SX32 R8, R3, R58, 0x1, P1 ;  /* 0x0000003a03087211 */ /* 0x001fe200008f0eff */
        /* <DEDUP_REMOVED lines=15> */
[----:B------:R2:W5:Y:S01]  /*7140*/  LDG.E.CONSTANT R51, [R10.64+0xc] ;  /* 0x00000c0a0a337981 */ /* 0x000562000c1e9900 */
[----:B------:R-:W-:Y:S03]  /*7150*/  BSSY B2, `(.L_x_17013) ;  /* 0x000002a000027945 */ /* 0x000fe60003800000 */
[----:B------:R3:W5:Y:S04]  /*7160*/  LDG.E.CONSTANT R44, [R56.64] ;  /* 0x0000000a382c7981 */ /* 0x000768000c1e9900 */
[----:B------:R3:W5:Y:S04]  /*7170*/  LDG.E.CONSTANT R45, [R56.64+0x4] ;  /* 0x0000040a382d7981 */ /* 0x000768000c1e9900 */
[----:B--2---:R-:W3:Y:S01]  /*7180*/  LDS.128 R8, [R36] ;  /* 0x0000000024087984 */ /* 0x004ee20000000c00 */
[----:B------:R-:W-:-:S03]  /*7190*/  ISETP.NE.AND P1, PT, R66, RZ, PT ;  /* 0x000000ff4200720c */ /* 0x000fc60003f25270 */
[----:B------:R3:W5:Y:S04]  /*71a0*/  LDG.E.CONSTANT R46, [R56.64+0x8] ;  /* 0x0000080a382e7981 */ /* 0x000768000c1e9900 */
[----:B------:R3:W5:Y:S01]  /*71b0*/  LDG.E.CONSTANT R47, [R56.64+0xc] ;  /* 0x00000c0a382f7981 */ /* 0x000762000c1e9900 */
[----:B-1----:R-:W-:Y:S02]  /*71c0*/  F2FP.BF16.PACK_AB R16, R17, R16 ;  /* 0x000000101110723e */ /* 0x002fe400000010ff */
[----:B------:R-:W-:Y:S02]  /*71d0*/  F2FP.BF16.PACK_AB R18, R19, R18 ;  /* 0x000000121312723e */ /* 0x000fe400000010ff */
[----:B---3--:R-:W-:Y:S01]  /*71e0*/  F2FP.BF16.PACK_AB R56, R9, R8 ;  /* 0x000000080938723e */ /* 0x008fe200000010ff */
[----:B------:R-:W-:Y:S01]  /*71f0*/  IMAD.MOV.U32 R9, RZ, RZ, R16 ;  /* 0x000000ffff097224 */ /* 0x000fe200078e0010 */
[----:B------:R-:W-:Y:S05]  /*7200*/  @P1 BRA `(.L_x_17014) ;  /* 0x000001e000001947 */ /* 0x000fea0003800000 */
[C---:B0-----:R-:W-:Y:S02]  /*7210*/  IADD3 R17, R37.reuse, 0x2, RZ ;  /* 0x0000000225117810 */ /* 0x041fe40007ffe0ff */
[----:B------:R-:W-:-:S02]  /*7220*/  IADD3 R19, R37, 0x3, RZ ;  /* 0x0000000325137810 */ /* 0x000fc40007ffe0ff */
[-C--:B------:R-:W-:Y:S02]  /*7230*/  ISETP.GE.AND P2, PT, R37, R0.reuse, PT ;  /* 0x000000002500720c */ /* 0x080fe40003f46270 */
[-C--:B------:R-:W-:Y:S02]  /*7240*/  ISETP.GE.AND P5, PT, R17, R0.reuse, PT ;  /* 0x000000001100720c */ /* 0x080fe40003fa6270 */
[----:B------:R-:W-:Y:S02]  /*7250*/  ISETP.GE.AND P6, PT, R19, R0, PT ;  /* 0x000000001300720c */ /* 0x000fe40003fc6270 */
[----:B-----5:R-:W-:Y:S02]  /*7260*/  PRMT R8, R59, 0x7632, R8 ;  /* 0x000076323b087816 */ /* 0x020fe40000000008 */
[----:B------:R-:W-:Y:S02]  /*7270*/  IADD3 R17, R37, 0x7, RZ ;  /* 0x0000000725117810 */ /* 0x000fe40007ffe0ff */
[----:B------:R-:W-:-:S02]  /*7280*/  SEL R16, R59, RZ, !P5 ;  /* 0x000000ff3b107207 */ /* 0x000fc40006800000 */
[----:B------:R-:W-:Y:S02]  /*7290*/  SEL R59, R8, RZ, !P6 ;  /* 0x000000ff083b7207 */ /* 0x000fe40007000000 */
[----:B------:R-:W-:Y:S02]  /*72a0*/  IADD3 R19, R37, 0x6, RZ ;  /* 0x0000000625137810 */ /* 0x000fe40007ffe0ff */
[-C--:B------:R-:W-:Y:S02]  /*72b0*/  ISETP.GE.AND P6, PT, R17, R0.reuse, PT ;  /* 0x000000001100720c */ /* 0x080fe40003fc6270 */
[C---:B------:R-:W-:Y:S02]  /*72c0*/  IADD3 R55, R37.reuse, 0x4, RZ ;  /* 0x0000000425377810 */ /* 0x040fe40007ffe0ff */
[----:B------:R-:W-:Y:S02]  /*72d0*/  IADD3 R57, R37, 0x5, RZ ;  /* 0x0000000525397810 */ /* 0x000fe40007ffe0ff */
[----:B------:R-:W-:-:S02]  /*72e0*/  ISETP.GE.AND P5, PT, R19, R0, PT ;  /* 0x000000001300720c */ /* 0x000fc40003fa6270 */
[----:B------:R-:W-:Y:S02]  /*72f0*/  IADD3 R19, R37, 0x1, RZ ;  /* 0x0000000125137810 */ /* 0x000fe40007ffe0ff */
[----:B------:R-:W-:Y:S02]  /*7300*/  @P2 PRMT R58, RZ, 0x7610, R58 ;  /* 0x00007610ff3a2816 */ /* 0x000fe4000000003a */
[-C--:B------:R-:W-:Y:S02]  /*7310*/  ISETP.GE.AND P3, PT, R55, R0.reuse, PT ;  /* 0x000000003700720c */ /* 0x080fe40003f66270 */
        /* <DEDUP_REMOVED lines=13> */
.L_x_17014:
[----:B0-----:R-:W-:Y:S05]  /*73f0*/  BSYNC B2 ;  /* 0x0000000000027941 */ /* 0x001fea0003800000 */
.L_x_17013:
[----:B------:R-:W-:Y:S01]  /*7400*/  IMAD.MOV.U32 R8, RZ, RZ, R18 ;  /* 0x000000ffff087224 */ /* 0x000fe200078e0012 */
[----:B-----5:R-:W-:Y:S01]  /*7410*/  HFMA2.BF16_V2 R58, R9, R58, -RZ.H0_H0 ;  /* 0x0000003a093a7231 */ /* 0x020fe200003400ff */
[----:B------:R-:W-:Y:S01]  /*7420*/  F2FP.BF16.PACK_AB R17, R11, R10 ;  /* 0x0000000a0b11723e */ /* 0x000fe200000010ff */
[----:B------:R-:W-:Y:S01]  /*7430*/  IMAD.MOV.U32 R11, RZ, RZ, R56 ;  /* 0x000000ffff0b7224 */ /* 0x000fe200078e0038 */
[----:B------:R-:W-:Y:S01]  /*7440*/  BSSY B2, `(.L_x_17015) ;  /* 0x000002e000027945 */ /* 0x000fe20003800000 */
[----:B------:R-:W-:Y:S01]  /*7450*/  HFMA2.BF16_V2 R59, R8, R59, -RZ.H0_H0 ;  /* 0x0000003b083b7231 */ /* 0x000fe200003400ff */
[----:B------:R-:W-:-:S02]  /*7460*/  PRMT R10, RZ, 0x5410, R58 ;  /* 0x00005410ff0a7816 */ /* 0x000fc4000000003a */
[----:B------:R-:W-:Y:S01]  /*7470*/  PRMT R58, RZ, 0x7610, R58 ;  /* 0x00007610ff3a7816 */ /* 0x000fe2000000003a */
[----:B------:R-:W-:Y:S01]  /*7480*/  HFMA2.BF16_V2 R60, R11, R60, -RZ.H0_H0 ;  /* 0x0000003c0b3c7231 */ /* 0x000fe200003400ff */
        /* <DEDUP_REMOVED lines=17> */
[----:B------:R-:W-:Y:S02]  /*75a0*/  PRMT R17, R63, 0x7632, R17 ;  /* 0x000076323f117816 */ /* 0x000fe40000000011 */
        /* <DEDUP_REMOVED lines=23> */
.L_x_17016:
[----:B------:R-:W-:Y:S05]  /*7720*/  BSYNC B2 ;  /* 0x0000000000027941 */ /* 0x000fea0003800000 */
.L_x_17015:
        /* <DEDUP_REMOVED lines=29> */
[-C--:B------:R-:W-:Y:S02]  /*7900*/  ISETP.GE.AND P5, PT, R17, R0.reuse, PT ;  /* 0x000000001100720c */ /* 0x080fe40003fa6270 */
[----:B------:R-:W-:Y:S02]  /*7910*/  ISETP.GE.AND P6, PT, R19, R0, PT ;  /* 0x000000001300720c */ /* 0x000fe40003fc6270 */
[----:B------:R-:W-:Y:S02]  /*7920*/  PRMT R16, R53, 0x7632, R16 ;  /* 0x0000763235107816 */ /* 0x000fe40000000010 */
[----:B------:R-:W-:Y:S02]  /*7930*/  IADD3 R17, R37, 0x7, RZ ;  /* 0x0000000725117810 */ /* 0x000fe40007ffe0ff */
[----:B------:R-:W-:Y:S02]  /*7940*/  SEL R18, R53, RZ, !P5 ;  /* 0x000000ff35127207 */ /* 0x000fe40006800000 */
[----:B------:R-:W-:-:S02]  /*7950*/  SEL R53, R16, RZ, !P6 ;  /* 0x000000ff10357207 */ /* 0x000fc40007000000 */
[----:B------:R-:W-:Y:S02]  /*7960*/  IADD3 R19, R37, 0x6, RZ ;  /* 0x0000000625137810 */ /* 0x000fe40007ffe0ff */
[-C--:B------:R-:W-:Y:S02]  /*7970*/  ISETP.GE.AND P6, PT, R17, R0.reuse, PT ;  /* 0x000000001100720c */ /* 0x080fe40003fc6270 */
[C---:B------:R-:W-:Y:S02]  /*7980*/  IADD3 R57, R37.reuse, 0x4, RZ ;  /* 0x0000000425397810 */ /* 0x040fe40007ffe0ff */
[----:B------:R-:W-:Y:S02]  /*7990*/  IADD3 R59, R37, 0x5, RZ ;  /* 0x00000005253b7810 */ /* 0x000fe40007ffe0ff */
[----:B------:R-:W-:Y:S02]  /*79a0*/  ISETP.GE.AND P5, PT, R19, R0, PT ;  /* 0x000000001300720c */ /* 0x000fe40003fa6270 */
[----:B------:R-:W-:-:S02]  /*79b0*/  IADD3 R19, R37, 0x1, RZ ;  /* 0x0000000125137810 */ /* 0x000fc40007ffe0ff */
[----:B------:R-:W-:Y:S02]  /*79c0*/  @P2 PRMT R52, RZ, 0x7610, R52 ;  /* 0x00007610ff342816 */ /* 0x000fe40000000034 */
[-C--:B------:R-:W-:Y:S02]  /*79d0*/  ISETP.GE.AND P3, PT, R57, R0.reuse, PT ;  /* 0x000000003900720c */ /* 0x080fe40003f66270 */
        /* <DEDUP_REMOVED lines=13> */
.L_x_17018:
[----:B------:R-:W-:Y:S05]  /*7ab0*/  BSYNC B2 ;  /* 0x0000000000027941 */ /* 0x000fea0003800000 */
.L_x_17017:
        /* <DEDUP_REMOVED lines=48> */
.L_x_17020:
[----:B------:R-:W-:Y:S05]  /*7dc0*/  BSYNC B2 ;  /* 0x0000000000027941 */ /* 0x000fea0003800000 */
.L_x_17019:
        /* <DEDUP_REMOVED lines=25> */
[----:B------:R-:W-:Y:S02]  /*7f60*/  ISETP.GE.AND P6, PT, R53, R0, PT ;  /* 0x000000003500720c */ /* 0x000fe40003fc6270 */
[----:B------:R-:W-:Y:S02]  /*7f70*/  PRMT R38, R41, 0x7632, R38 ;  /* 0x0000763229267816 */ /* 0x000fe40000000026 */
[----:B------:R-:W-:Y:S02]  /*7f80*/  IADD3 R51, R37, 0x7, RZ ;  /* 0x0000000725337810 */ /* 0x000fe40007ffe0ff */
[----:B------:R-:W-:Y:S02]  /*7f90*/  SEL R48, R41, RZ, !P5 ;  /* 0x000000ff29307207 */ /* 0x000fe40006800000 */
[----:B------:R-:W-:Y:S02]  /*7fa0*/  SEL R41, R38, RZ, !P6 ;  /* 0x000000ff26297207 */ /* 0x000fe40007000000 */
[----:B------:R-:W-:-:S02]  /*7fb0*/  IADD3 R53, R37, 0x6, RZ ;  /* 0x0000000625357810 */ /* 0x000fc40007ffe0ff */
[-C--:B------:R-:W-:Y:S02]  /*7fc0*/  ISETP.GE.AND P6, PT, R51, R0.reuse, PT ;  /* 0x000000003300720c */ /* 0x080fe40003fc6270 */
[----:B------:R-:W-:Y:S02]  /*7fd0*/  IADD3 R55, R37, 0x4, RZ ;  /* 0x0000000425377810 */ /* 0x000fe40007ffe0ff */
[----:B------:R-:W-:Y:S02]  /*7fe0*/  ISETP.GE.AND P5, PT, R53, R0, PT ;  /* 0x000000003500720c */ /* 0x000fe40003fa6270 */
[C---:B------:R-:W-:Y:S02]  /*7ff0*/  IADD3 R57, R37.reuse, 0x5, RZ ;  /* 0x0000000525397810 */ /* 0x040fe40007ffe0ff */
[----:B------:R-:W-:Y:S02]  /*8000*/  IADD3 R53, R37, 0x1, RZ ;  /* 0x0000000125357810 */ /* 0x000fe40007ffe0ff */
[----:B------:R-:W-:-:S02]  /*8010*/  @P2 PRMT R40, RZ, 0x7610, R40 ;  /* 0x00007610ff282816 */ /* 0x000fc40000000028 */
[-C--:B------:R-:W-:Y:S02]  /*8020*/  ISETP.GE.AND P3, PT, R55, R0.reuse, PT ;  /* 0x000000003700720c */ /* 0x080fe40003f66270 */
        /* <DEDUP_REMOVED lines=13> */
.L_x_17022:
[----:B------:R-:W-:Y:S05]  /*8100*/  BSYNC B2 ;  /* 0x0000000000027941 */ /* 0x000fea0003800000 */
.L_x_17021:
        /* <DEDUP_REMOVED lines=49> */
.L_x_17024:
[----:B------:R-:W-:Y:S05]  /*8420*/  BSYNC B2 ;  /* 0x0000000000027941 */ /* 0x000fea0003800000 */
.L_x_17023:
        /* <DEDUP_REMOVED lines=30> */
.L_x_17012:
[----:B------:R-:W-:Y:S05]  /*8610*/  BSYNC B0 ;  /* 0x0000000000007941 */ /* 0x000fea0003800000 */
.L_x_17011:
[----:B------:R-:W-:Y:S02]  /*8620*/  IADD3 R12, P1, R12, 0x10, RZ ;  /* 0x000000100c0c7810 */ /* 0x000fe40007f3e0ff */
[----:B------:R-:W-:Y:S02]  /*8630*/  IADD3 R37, R37, 0x20, RZ ;  /* 0x0000002025257810 */ /* 0x000fe40007ffe0ff */
[----:B------:R-:W-:Y:S01]  /*8640*/  IADD3 R36, R36, 0x80, RZ ;  /* 0x0000008024247810 */ /* 0x000fe20007ffe0ff */
[----:B------:R-:W-:Y:S01]  /*8650*/  IMAD.X R29, RZ, RZ, R29, P1 ;  /* 0x000000ffff1d7224 */ /* 0x000fe200008e061d */
[----:B------:R-:W-:Y:S01]  /*8660*/  @P0 CALL.REL.NOINC `(.L_x_17010) ;  /* 0x0000001000000944 */ /* 0x000fe20003c00000 */
[----:B------:R-:W-:Y:S05]  /*8670*/  BRA `(.L_x_17025) ;  /* 0xffffe4a000007947 */ /* 0x000fea000383ffff */
.L_x_17010:
[----:B------:R-:W-:Y:S05]  /*8680*/  BSYNC B1 ;  /* 0x0000000000017941 */ /* 0x000fea0003800000 */
.L_x_17009:
[----:B------:R-:W-:Y:S01]  /*8690*/  BAR.SYNC.DEFER_BLOCKING 0x0 ;  /* 0x0000000000007b1d */ /* 0x000fe20000010000 */
[----:B------:R-:W-:Y:S01]  /*86a0*/  LOP3.LUT R0, R2, 0xffffffc0, RZ, 0xc0, !PT ;  /* 0xffffffc002007812 */ /* 0x000fe200078ec0ff */
[----:B0-----:R-:W-:Y:S01]  /*86b0*/  IMAD.MOV.U32 R15, RZ, RZ, R6 ;  /* 0x000000ffff0f7224 */ /* 0x001fe200078e0006 */
[----:B------:R-:W-:Y:S02]  /*86c0*/  SHF.R.S32.HI R3, RZ, 0x1f, R2 ;  /* 0x0000001fff037819 */ /* 0x000fe40000011402 */
[----:B------:R-:W-:Y:S01]  /*86d0*/  ISETP.NE.AND P0, PT, R0, 0x40, PT ;  /* 0x000000400000780c */ /* 0x000fe20003f05270 */
[----:B------:R-:W-:Y:S01]  /*86e0*/  BSSY B0, `(.L_x_17026) ;  /* 0x000001e000007945 */ /* 0x000fe20003800000 */
[----:B------:R-:W-:-:S02]  /*86f0*/  LOP3.LUT R0, R2, 0xffffffe0, RZ, 0xc0, !PT ;  /* 0xffffffe002007812 */ /* 0x000fc400078ec0ff */
[----:B------:R-:W-:Y:S02]  /*8700*/  LEA.HI R3, R3, R2, RZ, 0x5 ;  /* 0x0000000203037211 */ /* 0x000fe400078f28ff */
[----:B------:R-:W-:Y:S02]  /*8710*/  ISETP.GT.AND P1, PT, R2, 0x3f, PT ;  /* 0x0000003f0200780c */ /* 0x000fe40003f24270 */
[----:B------:R-:W-:Y:S02]  /*8720*/  ISETP.NE.AND P2, PT, R0, 0x20, PT ;  /* 0x000000200000780c */ /* 0x000fe40003f45270 */
[----:B------:R-:W-:Y:S02]  /*8730*/  SHF.R.S32.HI R0, RZ, 0x5, R3 ;  /* 0x00000005ff007819 */ /* 0x000fe40000011403 */
[C---:B------:R-:W-:Y:S02]  /*8740*/  IADD3 R4, R2.reuse, 0x1f, RZ ;  /* 0x0000001f02047810 */ /* 0x040fe40007ffe0ff */
[----:B------:R-:W-:Y:S01]  /*8750*/  ISETP.GT.AND P3, PT, R2, 0x1f, PT ;  /* 0x0000001f0200780c */ /* 0x000fe20003f64270 */
[----:B------:R-:W-:Y:S01]  /*8760*/  IMAD R0, R0, 0xc0, R7 ;  /* 0x000000c000007824 */ /* 0x000fe200078e0207 */
[----:B------:R-:W-:-:S04]  /*8770*/  ISETP.GT.U32.AND P4, PT, R4, 0x3e, PT ;  /* 0x0000003e0400780c */ /* 0x000fc80003f84070 */
        /* <DEDUP_REMOVED lines=20> */
.L_x_17027:
[----:B0-----:R-:W-:Y:S05]  /*88c0*/  BSYNC B0 ;  /* 0x0000000000007941 */ /* 0x001fea0003800000 */
.L_x_17026:
        /* <DEDUP_REMOVED lines=22> */
.L_x_17029:
[----:B0-----:R-:W-:Y:S05]  /*8a30*/  BSYNC B0 ;  /* 0x0000000000007941 */ /* 0x001fea0003800000 */
.L_x_17028:
[----:B------:R-:W-:Y:S06]  /*8a40*/  BAR.SYNC.DEFER_BLOCKING 0x0 ;  /* 0x0000000000007b1d */ /* 0x000fec0000010000 */
[----:B------:R-:W-:Y:S05]  /*8a50*/  @P4 EXIT ;  /* 0x000000000000494d */ /* 0x000fea0003800000 */
[----:B------:R-:W0:Y:S01]  /*8a60*/  S2UR UR4, SR_CTAID.Y ;  /* 0x00000000000479c3 */ /* 0x000e220000002600 */
[----:B------:R-:W-:Y:S01]  /*8a70*/  ULDC UR5, c[0x0][0xc] ;  /* 0x0000030000057ab9 */ /* 0x000fe20000000800 */
[C---:B------:R-:W-:Y:S01]  /*8a80*/  IADD3 R0, R7.reuse, 0x20, RZ ;  /* 0x0000002007007810 */ /* 0x040fe20007ffe0ff */
[----:B------:R-:W-:Y:S01]  /*8a90*/  ULDC UR8, c[0x0][0x14] ;  /* 0x0000050000087ab9 */ /* 0x000fe20000000800 */
[----:B------:R-:W-:-:S02]  /*8aa0*/  IADD3 R5, R7, 0x40, RZ ;  /* 0x0000004007057810 */ /* 0x000fc40007ffe0ff */
[----:B------:R-:W-:Y:S02]  /*8ab0*/  IADD3 R10, R7, 0x80, RZ ;  /* 0x00000080070a7810 */ /* 0x000fe40007ffe0ff */
[----:B------:R-:W2:Y:S08]  /*8ac0*/  S2UR UR6, SR_CTAID.Z ;  /* 0x00000000000679c3 */ /* 0x000eb00000002700 */
[----:B------:R-:W3:Y:S01]  /*8ad0*/  S2UR UR7, SR_CTAID.X ;  /* 0x00000000000779c3 */ /* 0x000ee20000002500 */
[----:B0-----:R-:W-:-:S02]  /*8ae0*/  UIMAD UR4, UR4, UR5, URZ ;  /* 0x00000005040472a4 */ /* 0x001fc4000f8e023f */
        /* <DEDUP_REMOVED lines=10> */
[C---:B------:R-:W-:Y:S02]  /*8b90*/  IADD3 R6, P1, R0.reuse, UR4, RZ ;  /* 0x0000000400067c10 */ /* 0x040fe4000ff3e0ff */
[----:B------:R-:W-:Y:S02]  /*8ba0*/  LEA.HI.X.SX32 R8, R7, UR7, 0x1, P0 ;  /* 0x0000000707087c11 */ /* 0x000fe400080f0eff */
[----:B------:R-:W-:Y:S02]  /*8bb0*/  IADD3 R9, P2, R5, UR4, RZ ;  /* 0x0000000405097c10 */ /* 0x000fe4000ff5e0ff */
[----:B------:R-:W-:-:S02]  /*8bc0*/  LEA.HI.X.SX32 R11, R0, UR7, 0x1, P1 ;  /* 0x00000007000b7c11 */ /* 0x000fc400088f0eff */
[----:B------:R-:W-:Y:S02]  /*8bd0*/  LEA R2, P0, R3, c[0x0][0x170], 0x1 ;  /* 0x00005c0003027a11 */ /* 0x000fe400078008ff */
[C---:B------:R-:W-:Y:S02]  /*8be0*/  LEA R4, P1, R6.reuse, c[0x0][0x170], 0x1 ;  /* 0x00005c0006047a11 */ /* 0x040fe400078208ff */
[----:B------:R-:W-:Y:S02]  /*8bf0*/  LEA.HI.X.SX32 R0, R5, UR7, 0x1, P2 ;  /* 0x0000000705007c11 */ /* 0x000fe400090f0eff */
[----:B------:R-:W-:Y:S02]  /*8c00*/  LEA.HI.X R3, R3, c[0x0][0x174], R8, 0x1, P0 ;  /* 0x00005d0003037a11 */ /* 0x000fe400000f0c08 */
[----:B------:R-:W-:Y:S02]  /*8c10*/  LEA.HI.X R5, R6, c[0x0][0x174], R11, 0x1, P1 ;  /* 0x00005d0006057a11 */ /* 0x000fe400008f0c0b */
[----:B------:R-:W-:-:S02]  /*8c20*/  LEA R8, P0, R9, c[0x0][0x170], 0x1 ;  /* 0x00005c0009087a11 */ /* 0x000fc400078008ff */
[C---:B------:R-:W-:Y:S02]  /*8c30*/  IADD3 R6, R7.reuse, 0x60, RZ ;  /* 0x0000006007067810 */ /* 0x040fe40007ffe0ff */
[----:B------:R-:W-:Y:S02]  /*8c40*/  IADD3 R7, R7, 0xa0, RZ ;  /* 0x000000a007077810 */ /* 0x000fe40007ffe0ff */
[----:B------:R-:W-:Y:S02]  /*8c50*/  IADD3 R11, P1, R10, UR4, RZ ;  /* 0x000000040a0b7c10 */ /* 0x000fe4000ff3e0ff */
[----:B------:R-:W-:Y:S02]  /*8c60*/  LEA.HI.X R9, R9, c[0x0][0x174], R0, 0x1, P0 ;  /* 0x00005d0009097a11 */ /* 0x000fe400000f0c00 */
[----:B------:R-:W-:Y:S02]  /*8c70*/  IADD3 R17, P0, R6, UR4, RZ ;  /* 0x0000000406117c10 */ /* 0x000fe4000ff1e0ff */
[----:B------:R-:W-:-:S02]  /*8c80*/  IADD3 R13, P2, R7, UR4, RZ ;  /* 0x00000004070d7c10 */ /* 0x000fc4000ff5e0ff */
[----:B------:R-:W-:Y:S02]  /*8c90*/  LEA.HI.X.SX32 R16, R10, UR7, 0x1, P1 ;  /* 0x000000070a107c11 */ /* 0x000fe400088f0eff */
[----:B------:R-:W-:Y:S02]  /*8ca0*/  LEA R10, P1, R11, c[0x0][0x170], 0x1 ;  /* 0x00005c000b0a7a11 */ /* 0x000fe400078208ff */
[----:B------:R-:W-:Y:S02]  /*8cb0*/  F2FP.BF16.PACK_AB R0, R23, R24 ;  /* 0x000000181700723e */ /* 0x000fe400000010ff */
[----:B------:R-:W-:Y:S02]  /*8cc0*/  LEA.HI.X.SX32 R18, R6, UR7, 0x1, P0 ;  /* 0x0000000706127c11 */ /* 0x000fe400080f0eff */
[----:B------:R-:W-:Y:S02]  /*8cd0*/  LEA.HI.X.SX32 R14, R7, UR7, 0x1, P2 ;  /* 0x00000007070e7c11 */ /* 0x000fe400090f0eff */
[----:B------:R-:W-:-:S02]  /*8ce0*/  LEA R6, P0, R17, c[0x0][0x170], 0x1 ;  /* 0x00005c0011067a11 */ /* 0x000fc400078008ff */
[----:B------:R-:W-:Y:S02]  /*8cf0*/  LEA R12, P2, R13, c[0x0][0x170], 0x1 ;  /* 0x00005c000d0c7a11 */ /* 0x000fe400078408ff */
[--C-:B------:R-:W-:Y:S02]  /*8d00*/  LEA.HI.X R11, R11, c[0x0][0x174], R16.reuse, 0x1, P1 ;  /* 0x00005d000b0b7a11 */ /* 0x100fe400008f0c10 */
[----:B------:R-:W-:Y:S02]  /*8d10*/  PRMT R16, R0, 0x7610, R16 ;  /* 0x0000761000107816 */ /* 0x000fe40000000010 */
[----:B------:R-:W-:Y:S02]  /*8d20*/  LEA.HI.X R7, R17, c[0x0][0x174], R18, 0x1, P0 ;  /* 0x00005d0011077a11 */ /* 0x000fe400000f0c12 */
[----:B------:R-:W-:Y:S01]  /*8d30*/  LEA.HI.X R13, R13, c[0x0][0x174], R14, 0x1, P2 ;  /* 0x00005d000d0d7a11 */ /* 0x000fe200010f0c0e */
[----:B------:R0:W-:Y:S01]  /*8d40*/  STG.E.U16 [R2.64], R16 ;  /* 0x0000001002007986 */ /* 0x0001e2000c10150a */
[----:B------:R-:W-:-:S02]  /*8d50*/  F2FP.BF16.PACK_AB R14, R21, R22 ;  /* 0x00000016150e723e */ /* 0x000fc400000010ff */
[----:B------:R-:W-:Y:S02]  /*8d60*/  PRMT R17, R0, 0x7632, R17 ;  /* 0x0000763200117816 */ /* 0x000fe40000000011 */
[----:B------:R-:W-:-:S03]  /*8d70*/  F2FP.BF16.PACK_AB R0, R20, R15 ;  /* 0x0000000f1400723e */ /* 0x000fc600000010ff */
[----:B------:R2:W-:Y:S01]  /*8d80*/  STG.E.U16 [R4.64], R17 ;  /* 0x0000001104007986 */ /* 0x0005e2000c10150a */
[----:B0-----:R-:W-:-:S03]  /*8d90*/  PRMT R3, R14, 0x7632, R3 ;  /* 0x000076320e037816 */ /* 0x001fc60000000003 */
[----:B------:R-:W-:Y:S04]  /*8da0*/  STG.E.U16 [R8.64], R14 ;  /* 0x0000000e08007986 */ /* 0x000fe8000c10150a */
[----:B------:R-:W-:Y:S01]  /*8db0*/  STG.E.U16 [R6.64], R3 ;  /* 0x0000000306007986 */ /* 0x000fe2000c10150a */
[----:B--2---:R-:W-:-:S03]  /*8dc0*/  PRMT R5, R0, 0x7632, R5 ;  /* 0x0000763200057816 */ /* 0x004fc60000000005 */
[----:B------:R-:W-:Y:S04]  /*8dd0*/  STG.E.U16 [R10.64], R0 ;  /* 0x000000000a007986 */ /* 0x000fe8000c10150a */
[----:B------:R-:W-:Y:S01]  /*8de0*/  STG.E.U16 [R12.64], R5 ;  /* 0x000000050c007986 */ /* 0x000fe2000c10150a */
[----:B------:R-:W-:Y:S05]  /*8df0*/  EXIT ;  /* 0x000000000000794d */ /* 0x000fea0003800000 */
.L_x_16974:
[----:B------:R-:W-:Y:S01]  /*8e00*/  IMAD.MOV.U32 R42, RZ, RZ, R47 ;  /* 0x000000ffff2a7224 */ /* 0x000fe200078e002f */
[----:B------:R-:W-:Y:S01]  /*8e10*/  MOV R40, 0x8e60 ;  /* 0x00008e6000287802 */ /* 0x000fe20000000f00 */
[----:B------:R-:W-:Y:S02]  /*8e20*/  IMAD.MOV.U32 R43, RZ, RZ, 0x2 ;  /* 0x00000002ff2b7424 */ /* 0x000fe400078e00ff */
[----:B------:R-:W-:Y:S02]  /*8e30*/  IMAD.MOV.U32 R44, RZ, RZ, 0x1f ;  /* 0x0000001fff2c7424 */ /* 0x000fe400078e00ff */
[----:B------:R-:W-:-:S02]  /*8e40*/  IMAD.MOV.U32 R45, RZ, RZ, -0x1 ;  /* 0xffffffffff2d7424 */ /* 0x000fc400078e00ff */
[----:B------:R-:W-:Y:S05]  /*8e50*/  CALL.REL.NOINC `($__internal_352_$__cuda_sm70_shflsync_bfly_p) ;  /* 0x0000031000007944 */ /* 0x000fea0003c00000 */
[----:B-1----:R-:W-:Y:S01]  /*8e60*/  IMAD.MOV.U32 R40, RZ, RZ, R42 ;  /* 0x000000ffff287224 */ /* 0x002fe200078e002a */
[----:B0-----:R-:W-:Y:S05]  /*8e70*/  BRA `(.L_x_17030) ;  /* 0xffffa59000007947 */ /* 0x001fea000383ffff */
.L_x_16975:
[----:B------:R-:W-:Y:S01]  /*8e80*/  IMAD.MOV.U32 R42, RZ, RZ, R47 ;  /* 0x000000ffff2a7224 */ /* 0x000fe200078e002f */
[----:B------:R-:W-:Y:S01]  /*8e90*/  MOV R40, 0x8ee0 ;  /* 0x00008ee000287802 */ /* 0x000fe20000000f00 */
[----:B------:R-:W-:-:S02]  /*8ea0*/  IMAD.MOV.U32 R43, RZ, RZ, 0x1 ;  /* 0x00000001ff2b7424 */ /* 0x000fc400078e00ff */
[----:B------:R-:W-:Y:S02]  /*8eb0*/  IMAD.MOV.U32 R44, RZ, RZ, 0x1f ;  /* 0x0000001fff2c7424 */ /* 0x000fe400078e00ff */
[----:B------:R-:W-:Y:S02]  /*8ec0*/  IMAD.MOV.U32 R45, RZ, RZ, -0x1 ;  /* 0xffffffffff2d7424 */ /* 0x000fe400078e00ff */
[----:B------:R-:W-:Y:S05]  /*8ed0*/  CALL.REL.NOINC `($__internal_352_$__cuda_sm70_shflsync_bfly_p) ;  /* 0x0000029000007944 */ /* 0x000fea0003c00000 */
[----:B-1----:R-:W-:Y:S01]  /*8ee0*/  IMAD.MOV.U32 R40, RZ, RZ, R42 ;  /* 0x000000ffff287224 */ /* 0x002fe200078e002a */
[----:B0-----:R-:W-:Y:S05]  /*8ef0*/  BRA `(.L_x_17031) ;  /* 0xffffa54000007947 */ /* 0x001fea000383ffff */
.L_x_16981:
[----:B------:R-:W-:Y:S01]  /*8f00*/  IMAD.MOV.U32 R42, RZ, RZ, R47 ;  /* 0x000000ffff2a7224 */ /* 0x000fe200078e002f */
[----:B------:R-:W-:Y:S01]  /*8f10*/  MOV R40, 0x8f60 ;  /* 0x00008f6000287802 */ /* 0x000fe20000000f00 */
[----:B------:R-:W-:Y:S02]  /*8f20*/  IMAD.MOV.U32 R43, RZ, RZ, 0x2 ;  /* 0x00000002ff2b7424 */ /* 0x000fe400078e00ff */
[----:B------:R-:W-:Y:S02]  /*8f30*/  IMAD.MOV.U32 R44, RZ, RZ, 0x1f ;  /* 0x0000001fff2c7424 */ /* 0x000fe400078e00ff */
[----:B------:R-:W-:Y:S02]  /*8f40*/  IMAD.MOV.U32 R45, RZ, RZ, -0x1 ;  /* 0xffffffffff2d7424 */ /* 0x000fe400078e00ff */
[----:B------:R-:W-:Y:S05]  /*8f50*/  CALL.REL.NOINC `($__internal_352_$__cuda_sm70_shflsync_bfly_p) ;  /* 0x0000021000007944 */ /* 0x000fea0003c00000 */
[----:B-1----:R-:W-:Y:S01]  /*8f60*/  IMAD.MOV.U32 R40, RZ, RZ, R42 ;  /* 0x000000ffff287224 */ /* 0x002fe200078e002a */
[----:B0-----:R-:W-:Y:S05]  /*8f70*/  BRA `(.L_x_17032) ;  /* 0xffffbb5000007947 */ /* 0x001fea000383ffff */
.L_x_16982:
        /* <DEDUP_REMOVED lines=8> */
.L_x_16985:
[----:B------:R-:W-:Y:S01]  /*9000*/  IMAD.MOV.U32 R42, RZ, RZ, R11 ;  /* 0x000000ffff2a7224 */ /* 0x000fe200078e000b */
[----:B------:R-:W-:Y:S01]  /*9010*/  MOV R40, 0x9060 ;  /* 0x0000906000287802 */ /* 0x000fe20000000f00 */
[----:B------:R-:W-:Y:S02]  /*9020*/  IMAD.MOV.U32 R43, RZ, RZ, 0x10 ;  /* 0x00000010ff2b7424 */ /* 0x000fe400078e00ff */
[----:B------:R-:W-:Y:S02]  /*9030*/  IMAD.MOV.U32 R44, RZ, RZ, 0x1f ;  /* 0x0000001fff2c7424 */ /* 0x000fe400078e00ff */
[----:B------:R-:W-:Y:S02]  /*9040*/  IMAD.MOV.U32 R45, RZ, RZ, -0x1 ;  /* 0xffffffffff2d7424 */ /* 0x000fe400078e00ff */
[----:B-----5:R-:W-:Y:S05]  /*9050*/  CALL.REL.NOINC `($__internal_352_$__cuda_sm70_shflsync_bfly_p) ;  /* 0x0000011000007944 */ /* 0x020fea0003c00000 */
[----:B-1----:R-:W-:Y:S01]  /*9060*/  IMAD.MOV.U32 R6, RZ, RZ, R42 ;  /* 0x000000ffff067224 */ /* 0x002fe200078e002a */
[----:B0-----:R-:W-:Y:S05]  /*9070*/  BRA `(.L_x_17034) ;  /* 0xffffbc2000007947 */ /* 0x001fea000383ffff */
.L_x_16986:
[----:B------:R-:W-:Y:S01]  /*9080*/  IMAD.MOV.U32 R42, RZ, RZ, R15 ;  /* 0x000000ffff2a7224 */ /* 0x000fe200078e000f */
[----:B------:R-:W-:Y:S01]  /*9090*/  MOV R40, 0x90e0 ;  /* 0x000090e000287802 */ /* 0x000fe20000000f00 */
[----:B------:R-:W-:-:S02]  /*90a0*/  IMAD.MOV.U32 R43, RZ, RZ, 0x8 ;  /* 0x00000008ff2b7424 */ /* 0x000fc400078e00ff */
[----:B------:R-:W-:Y:S02]  /*90b0*/  IMAD.MOV.U32 R44, RZ, RZ, 0x1f ;  /* 0x0000001fff2c7424 */ /* 0x000fe400078e00ff */
[----:B------:R-:W-:Y:S02]  /*90c0*/  IMAD.MOV.U32 R45, RZ, RZ, -0x1 ;  /* 0xffffffffff2d7424 */ /* 0x000fe400078e00ff */
[----:B0----5:R-:W-:Y:S05]  /*90d0*/  CALL.REL.NOINC `($__internal_352_$__cuda_sm70_shflsync_bfly_p) ;  /* 0x0000009000007944 */ /* 0x021fea0003c00000 */
[----:B-1----:R-:W-:Y:S01]  /*90e0*/  FMNMX.FTZ R6, R15, R42, !PT ;  /* 0x0000002a0f067209 */ /* 0x002fe20007810000 */
[----:B0-----:R-:W-:Y:S01]  /*90f0*/  IMAD.MOV.U32 R43, RZ, RZ, 0x4 ;  /* 0x00000004ff2b7424 */ /* 0x001fe200078e00ff */
[----:B------:R-:W-:Y:S01]  /*9100*/  MOV R40, 0x9150 ;  /* 0x0000915000287802 */ /* 0x000fe20000000f00 */
[----:B------:R-:W-:Y:S02]  /*9110*/  IMAD.MOV.U32 R44, RZ, RZ, 0x1f ;  /* 0x0000001fff2c7424 */ /* 0x000fe400078e00ff */
[----:B------:R-:W-:Y:S02]  /*9120*/  IMAD.MOV.U32 R45, RZ, RZ, -0x1 ;  /* 0xffffffffff2d7424 */ /* 0x000fe400078e00ff */
[----:B------:R-:W-:Y:S02]  /*9130*/  IMAD.MOV.U32 R42, RZ, RZ, R6 ;  /* 0x000000ffff2a7224 */ /* 0x000fe400078e0006 */
[----:B------:R-:W-:Y:S05]  /*9140*/  CALL.REL.NOINC `($__internal_352_$__cuda_sm70_shflsync_bfly_p) ;  /* 0x0000002000007944 */ /* 0x000fea0003c00000 */
[----:B-1----:R-:W-:Y:S01]  /*9150*/  IMAD.MOV.U32 R11, RZ, RZ, R42 ;  /* 0x000000ffff0b7224 */ /* 0x002fe200078e002a */
[----:B0-----:R-:W-:Y:S05]  /*9160*/  BRA `(.L_x_17035) ;  /* 0xffffbb8000007947 */ /* 0x001fea000383ffff */
        .weak           $__internal_352_$__cuda_sm70_shflsync_bfly_p
        .type           $__internal_352_$__cuda_sm70_shflsync_bfly_p,@function
        .size           $__internal_352_$__cuda_sm70_shflsync_bfly_p,(.L_x_25013 - $__internal_352_$__cuda_sm70_shflsync_bfly_p)
$__internal_352_$__cuda_sm70_shflsync_bfly_p:
[----:B------:R-:W-:Y:S01]  /*9170*/  IMAD.MOV.U32 R41, RZ, RZ, 0x0 ;  /* 0x00000000ff297424 */ /* 0x000fe200078e00ff */
[----:B------:R-:W-:Y:S04]  /*9180*/  WARPSYNC R45 ;  /* 0x0000002d00007348 */ /* 0x000fe80003800000 */
[----:B------:R0:W1:Y:S01]  /*9190*/  SHFL.BFLY PT, R42, R42, R43, R44 ;  /* 0x0c00002b2a2a7389 */ /* 0x00006200000e002c */
[----:B------:R-:W-:Y:S05]  /*91a0*/  RET.REL.NODEC R40 `(_ZN4vllm25paged_attention_v2_kernelI13__nv_bfloat16S1_Li192ELi8ELi128ELNS_18Fp8KVCacheDataTypeE0ELb1ELi512EEEvPfS3_PT_PKS4_PKT0_SA_ifPKiSC_iPKfiiiSE_SE_iiiii) ;  /* 0xffff6e5028007950 */ /* 0x000fea0003c3ffff */
.L_x_17036:
        /* <DEDUP_REMOVED lines=13> */
.L_x_25013:


//--------------------- .text._ZN4vllm32paged_attention_v2_reduce_kernelI13__nv_bfloat16Li128ELi128ELi512EEEvPT_PKfS5_PKS2_PKii --------------------------
	.section	.text._ZN4vllm32paged_attention_v2_reduce_kernelI13__nv_bfloat16Li128ELi128ELi512EEEvPT_PKfS5_PKS2_PKii,"ax",@progbits
	.sectioninfo	@"SHI_REGISTERS=31"
	.align	128
        .global         _ZN4vllm32paged_attention_v2_reduce_kernelI13__nv_bfloat16Li128ELi128ELi512EEEvPT_PKfS5_PKS2_PKii
        .type           _ZN4vllm32paged_attention_v2_reduce_kernelI13__nv_bfloat16Li128ELi128ELi512EEEvPT_PKfS5_PKS2_PKii,@function
        .size           _ZN4vllm32paged_attention_v2_reduce_kernelI13__nv_bfloat16Li128ELi128ELi512EEEvPT_PKfS5_PKS2_PKii,(.L_x_25466 - _ZN4vllm32paged_attention_v2_reduce_kernelI13__nv_bfloat16Li128ELi128ELi512EEEvPT_PKfS5_PKS2_PKii)
        .other          _ZN4vllm32paged_attention_v2_reduce_kernelI13__nv_bfloat16Li128ELi128ELi512EEEvPT_PKfS5_PKS2_PKii,@"STO_CUDA_ENTRY STV_DEFAULT"
_ZN4vllm32paged_attention_v2_reduce_kernelI13__nv_bfloat16Li128ELi128ELi512EEEvPT_PKfS5_PKS2_PKii:
.text._ZN4vllm32paged_attention_v2_reduce_kernelI13__nv_bfloat16Li128ELi128ELi512EEEvPT_PKfS5_PKS2_PKii:
        /* <DEDUP_REMOVED lines=27> */
.L_x_17040:
        /* <DEDUP_REMOVED lines=10> */
.L_x_17039:
[----:B------:R-:W-:Y:S05]  /*0250*/  BSYNC B0 ;  /* 0x0000000000007941 */ /* 0x000fea0003800000 */
.L_x_17038:
        /* <DEDUP_REMOVED lines=31> */
.L_x_17043:
        /* <DEDUP_REMOVED lines=17> */
.L_x_17042:
[----:B------:R-:W-:Y:S05]  /*0560*/  BSYNC B0 ;  /* 0x0000000000007941 */ /* 0x000fea0003800000 */
.L_x_17041:
        /* <DEDUP_REMOVED lines=35> */
[----:B------:R-:W-:Y:S01]  /*07a0*/  IMNMX R0, RZ, R21, !PT ;  /* 0x00000015ff007217 */ /* 0x000fe20007800200 */
[----:B------:R-:W-:Y:S03]  /*07b0*/  BSSY B0, `(.L_x_17045) ;  /* 0x000000f000007945 */ /* 0x000fe60003800000 */
[----:B------:R-:W-:-:S04]  /*07c0*/  IADD3 R2, -R21, 0x7f, R0 ;  /* 0x0000007f15027810 */ /* 0x000fc80007ffe100 */
[C---:B------:R-:W-:Y:S02]  /*07d0*/  LEA.HI R0, R2.reuse, 0x1, RZ, 0x19 ;  /* 0x0000000102007811 */ /* 0x040fe400078fc8ff */
[----:B------:R-:W-:Y:S02]  /*07e0*/  ISETP.GE.U32.AND P0, PT, R2, 0x180, PT ;  /* 0x000001800200780c */ /* 0x000fe40003f06070 */
[----:B------:R-:W-:-:S13]  /*07f0*/  LOP3.LUT P1, R0, R0, 0x3, RZ, 0xc0, !PT ;  /* 0x0000000300007812 */ /* 0x000fda000782c0ff */
[----:B------:R-:W-:Y:S05]  /*0800*/  @!P1 BRA `(.L_x_17046) ;  /* 0x0000009000009947 */ /* 0x000fea0003800000 */
.L_x_17047:
        /* <DEDUP_REMOVED lines=9> */
.L_x_17046:
[----:B------:R-:W-:Y:S05]  /*08a0*/  BSYNC B0 ;  /* 0x0000000000007941 */ /* 0x000fea0003800000 */
.L_x_17045:
[----:B------:R-:W-:Y:S05]  /*08b0*/  @!P0 EXIT ;  /* 0x000000000000894d */ /* 0x000fea0003800000 */
.L_x_17048:
        /* <DEDUP_REMOVED lines=12> */
.L_x_17044:
        /* <DEDUP_REMOVED lines=8> */
.L_x_17056:
        /* <DEDUP_REMOVED lines=15> */
.L_x_17052:
        /* <DEDUP_REMOVED lines=108> */
.L_x_17051:
        /* <DEDUP_REMOVED lines=59> */
.L_x_17053:
[----:B------:R-:W-:-:S13]  /*1560*/  ISETP.NE.OR P0, PT, R20, RZ, P0 ;  /* 0x000000ff1400720c */ /* 0x000fda0000705670 */
[----:B------:R-:W-:Y:S05]  /*1570*/  @!P0 BRA `(.L_x_17049) ;  /* 0x0000021000008947 */ /* 0x000fea0003800000 */
.L_x_17050:
        /* <DEDUP_REMOVED lines=33> */
.L_x_17049:
        /* <DEDUP_REMOVED lines=26> */
.L_x_17054:
[C---:B------:R-:W-:Y:S02]  /*1930*/  IADD3 R0, P0, R21.reuse, R8, RZ ;  /* 0x0000000815007210 */ /* 0x040fe40007f1e0ff */
[----:B------:R-:W-:Y:S02]  /*1940*/  F2FP.BF16.PACK_AB R2, RZ, R2 ;  /* 0x00000002ff02723e */ /* 0x000fe400000010ff */
[C---:B------:R-:W-:Y:S02]  /*1950*/  LEA R16, P2, R0.reuse, c[0x0][0x160], 0x1 ;  /* 0x0000580000107a11 */ /* 0x040fe400078408ff */
[C---:B------:R-:W-:Y:S02]  /*1960*/  LEA.HI.X.SX32 R17, R21.reuse, R7, 0x1, P0 ;  /* 0x0000000715117211 */ /* 0x040fe400000f0eff */
[----:B------:R-:W-:Y:S02]  /*1970*/  ISETP.GE.AND P0, PT, R21, RZ, PT ;  /* 0x000000ff1500720c */ /* 0x000fe40003f06270 */
[----:B------:R-:W-:-:S02]  /*1980*/  LEA.HI.X R17, R0, c[0x0][0x164], R17, 0x1, P2 ;  /* 0x0000590000117a11 */ /* 0x000fc400010f0c11 */
[----:B------:R-:W-:-:S03]  /*1990*/  IADD3 R21, R21, 0x80, RZ ;  /* 0x0000008015157810 */ /* 0x000fc60007ffe0ff */
[----:B------:R2:W-:Y:S06]  /*19a0*/  STG.E.U16 [R16.64], R2 ;  /* 0x0000000210007986 */ /* 0x0005ec000c101504 */
[----:B------:R-:W-:Y:S01]  /*19b0*/  @P0 CALL.REL.NOINC `(.L_x_17055) ;  /* 0x0000001000000944 */ /* 0x000fe20003c00000 */
[----:B------:R-:W-:Y:S05]  /*19c0*/  BRA `(.L_x_17056) ;  /* 0xfffff03000007947 */ /* 0x000fea000383ffff */
.L_x_17055:
[----:B------:R-:W-:Y:S05]  /*19d0*/  EXIT ;  /* 0x000000000000794d */ /* 0x000fea0003800000 */
.L_x_17037:
        /* <DEDUP_REMOVED lines=14> */
.L_x_17057:
        /* <DEDUP_REMOVED lines=15> */
.L_x_17058:
        /* <DEDUP_REMOVED lines=13> */
.L_x_25466:


//--------------------- .text._ZN4vllm25paged_attention_v2_kernelI13__nv_bfloat16S1_Li128ELi8ELi128ELNS_18Fp8KVCacheDataTypeE0ELb1ELi512EEEvPfS3_PT_PKS4_PKT0_SA_ifPKiSC_iPKfiiiSE_SE_iiiii --------------------------
	.section	.text._ZN4vllm25paged_attention_v2_kernelI13__nv_bfloat16S1_Li128ELi8ELi128ELNS_18Fp8KVCacheDataTypeE0ELb1ELi512EEEvPfS3_PT_PKS4_PKT0_SA_ifPKiSC_iPKfiiiSE_SE_iiiii,"ax",@progbits
	.sectioninfo	@"SHI_REGISTERS=120"
	.align	128
        .global         _ZN4vllm25paged_attention_v2_kernelI13__nv_bfloat16S1_Li128ELi8ELi128ELNS_18Fp8KVCacheDataTypeE0ELb1ELi512EEEvPfS3_PT_PKS4_PKT0_SA_ifPKiSC_iPKfiiiSE_SE_iiiii
        .type           _ZN4vllm25paged_attention_v2_kernelI13__nv_bfloat16S1_Li128ELi8ELi128ELNS_18Fp8KVCacheDataTypeE0ELb1ELi512EEEvPfS3_PT_PKS4_PKT0_SA_ifPKiSC_iPKfiiiSE_SE_iiiii,@function
        .size           _ZN4vllm25paged_attention_v2_kernelI13__nv_bfloat16S1_Li128ELi8ELi128ELNS_18Fp8KVCacheDataTypeE0ELb1ELi512EEEvPfS3_PT_PKS4_PKT0_SA_ifPKiSC_iPKfiiiSE_SE_iiiii,(.L_x_25014 - _ZN4vllm25paged_attention_v2_kernelI13__nv_bfloat16S1_Li128ELi8ELi128ELNS_18Fp8KVCacheDataTypeE0ELb1ELi512EEEvPfS3_PT_PKS4_PKT0_SA_ifPKiSC_iPKfiiiSE_SE_iiiii)
        .other          _ZN4vllm25paged_attention_v2_kernelI13__nv_bfloat16S1_Li128ELi8ELi128ELNS_18Fp8KVCacheDataTypeE0ELb1ELi512EEEvPfS3_PT_PKS4_PKT0_SA_ifPKiSC_iPKfiiiSE_SE_iiiii,@"STO_CUDA_ENTRY STV_DEFAULT"
_ZN4vllm25paged_attention_v2_kernelI13__nv_bfloat16S1_Li128ELi8ELi128ELNS_18Fp8KVCacheDataTypeE0ELb1ELi512EEEvPfS3_PT_PKS4_PKT0_SA_ifPKiSC_iPKfiiiSE_SE_iiiii:
.text._ZN4vllm25paged_attention_v2_kernelI13__nv_bfloat16S1_Li128ELi8ELi128ELNS_18Fp8KVCacheDataTypeE0ELb1ELi512EEEvPfS3_PT_PKS4_PKT0_SA_ifPKiSC_iPKfiiiSE_SE_iiiii:
        /* <DEDUP_REMOVED lines=21> */
[----:B------:R-:W-:Y:S01]  /*0150*/  IMAD.SHL.U32 R41, R28, 0x40, RZ ;  /* 0x000000401c297824 */ /* 0x000fe200078e00ff */
[----:B-1----:R-:W-:-:S04]  /*0160*/  IADD3 R4, R6, 0xffffffe, RZ ;  /* 0x0ffffffe06047810 */ /* 0x002fc80007ffe0ff */
[----:B------:R1:W2:Y:S01]  /*0170*/  F2I.FTZ.U32.TRUNC.NTZ R5, R4 ;  /* 0x0000000400057305 */ /* 0x0002a2000021f000 */
[----:B0-----:R-:W-:Y:S01]  /*0180*/  IABS R2, c[0x0][0xc] ;  /* 0x0000030000027a13 */ /* 0x001fe20000000000 */
        /* <DEDUP_REMOVED lines=60> */
[----:B------:R-:W-:Y:S01]  /*0550*/  SHF.R.S32.HI R13, RZ, 0x2, R6 ;  /* 0x00000002ff0d7819 */ /* 0x000fe20000011406 */
[C---:B------:R-:W-:Y:S01]  /*0560*/  IMAD.IADD R6, R2.reuse, 0x1, -R15 ;  /* 0x0000000102067824 */ /* 0x040fe200078e0a0f */
[----:B------:R-:W-:Y:S01]  /*0570*/  @!P1 LOP3.LUT R5, RZ, R10, RZ, 0x33, !PT ;  /* 0x0000000aff059212 */ /* 0x000fe200078e33ff */
        /* <DEDUP_REMOVED lines=25> */
.L_x_17063:
        /* <DEDUP_REMOVED lines=10> */
.L_x_17062:
[----:B------:R-:W-:Y:S05]  /*07b0*/  BSYNC B1 ;  /* 0x0000000000017941 */ /* 0x000fea0003800000 */
.L_x_17061:
        /* <DEDUP_REMOVED lines=10> */
.L_x_17064:
        /* <DEDUP_REMOVED lines=17> */
.L_x_17060:
[----:B------:R-:W-:Y:S05]  /*0970*/  BSYNC B0 ;  /* 0x0000000000007941 */ /* 0x000fea0003800000 */
.L_x_17059:
[----:B------:R-:W-:Y:S01]  /*0980*/  IABS R15, c[0x0][0x1e4] ;  /* 0x00007900000f7a13 */ /* 0x000fe20000000000 */
[----:B------:R-:W-:Y:S01]  /*0990*/  BAR.SYNC.DEFER_BLOCKING 0x0 ;  /* 0x0000000000007b1d */ /* 0x000fe20000010000 */
[----:B------:R-:W-:-:S02]  /*09a0*/  IADD3 R12, R0, -0x1, RZ ;  /* 0xffffffff000c7810 */ /* 0x000fc40007ffe0ff */
[----:B------:R-:W-:Y:S02]  /*09b0*/  LEA.HI.SX32 R41, R29, R41, 0x1b ;  /* 0x000000291d297211 */ /* 0x000fe400078fdaff */
        /* <DEDUP_REMOVED lines=20> */
[----:B------:R-:W-:Y:S02]  /*0b00*/  @!P1 IADD3 R11, R11, 0x1, RZ ;  /* 0x000000010b0b9810 */ /* 0x000fe40007ffe0ff */
[----:B------:R-:W-:Y:S02]  /*0b10*/  ISETP.GE.AND P1, PT, R41, R4, PT ;  /* 0x000000042900720c */ /* 0x000fe40003f26270 */
[----:B------:R-:W-:Y:S01]  /*0b20*/  ISETP.GE.U32.AND P0, PT, R10, R15, PT ;  /* 0x0000000f0a00720c */ /* 0x000fe20003f06070 */
[----:B------:R-:W-:Y:S02]  /*0b30*/  @!P4 IMAD.MOV.U32 R10, RZ, RZ, c[0x0][0x1d8] ;  /* 0x00007600ff0ac624 */ /* 0x000fe400078e00ff */
[----:B------:R-:W-:Y:S02]  /*0b40*/  @!P4 IMAD.MOV R15, RZ, RZ, -c[0x0][0x1e8] ;  /* 0x80007a00ff0fc624 */ /* 0x000fe400078e02ff */
[----:B------:R-:W-:-:S02]  /*0b50*/  @!P4 IMAD R12, R10, c[0x0][0x190], R5 ;  /* 0x000064000a0cca24 */ /* 0x000fc400078e0205 */
[----:B------:R-:W-:Y:S02]  /*0b60*/  @P4 IMAD R10, R22, c[0x0][0x1d8], R9 ;  /* 0x00007600160a4a24 */ /* 0x000fe400078e0209 */
[----:B------:R-:W-:Y:S02]  /*0b70*/  @!P4 IMAD R12, R12, R15, RZ ;  /* 0x0000000f0c0cc224 */ /* 0x000fe400078e02ff */
[----:B------:R-:W-:Y:S02]  /*0b80*/  @P4 IMAD R12, R10, c[0x0][0x1e8], RZ ;  /* 0x00007a000a0c4a24 */ /* 0x000fe400078e02ff */
[----:B------:R-:W-:Y:S01]  /*0b90*/  @P0 IADD3 R11, R11, 0x1, RZ ;  /* 0x000000010b0b0810 */ /* 0x000fe20007ffe0ff */
[----:B------:R-:W-:-:S04]  /*0ba0*/  IMAD.MOV.U32 R10, RZ, RZ, -0x800001 ;  /* 0xff7fffffff0a7424 */ /* 0x000fc800078e00ff */
[----:B------:R-:W-:Y:S01]  /*0bb0*/  IMAD.MOV.U32 R9, RZ, RZ, R11 ;  /* 0x000000ffff097224 */ /* 0x000fe200078e000b */
[----:B------:R-:W-:-:S03]  /*0bc0*/  IADD3 R11, R12, 0x1, RZ ;  /* 0x000000010c0b7810 */ /* 0x000fc60007ffe0ff */
[----:B------:R-:W-:Y:S01]  /*0bd0*/  @!P3 IMAD.MOV R9, RZ, RZ, -R9 ;  /* 0x000000ffff09b224 */ /* 0x000fe200078e0a09 */
[----:B------:R-:W-:Y:S01]  /*0be0*/  @!P2 LOP3.LUT R9, RZ, c[0x0][0x1e4], RZ, 0x33, !PT ;  /* 0x00007900ff09aa12 */ /* 0x000fe200078e33ff */
[----:B------:R-:W-:Y:S05]  /*0bf0*/  @P1 BRA `(.L_x_17066) ;  /* 0x0000300000001947 */ /* 0x000fea0003800000 */
[----:B------:R-:W-:Y:S01]  /*0c00*/  SHF.R.S32.HI R10, RZ, 0x1f, R13 ;  /* 0x0000001fff0a7819 */ /* 0x000fe2000001140d */
[C---:B------:R-:W-:Y:S01]  /*0c10*/  IMAD.SHL.U32 R12, R6.reuse, 0x2, RZ ;  /* 0x00000002060c7824 */ /* 0x040fe200078e00ff */
[----:B------:R-:W-:Y:S01]  /*0c20*/  IADD3 R14, R6, 0x4, RZ ;  /* 0x00000004060e7810 */ /* 0x000fe20007ffe0ff */
[----:B------:R-:W-:Y:S01]  /*0c30*/  IMAD R30, R30, c[0x0][0x1a8], RZ ;  /* 0x00006a001e1e7a24 */ /* 0x000fe200078e02ff */
[----:B------:R-:W-:Y:S02]  /*0c40*/  IADD3 R17, R6, 0xc, RZ ;  /* 0x0000000c06117810 */ /* 0x000fe40007ffe0ff */
[----:B------:R-:W-:Y:S02]  /*0c50*/  LEA.HI R10, R10, R13, RZ, 0x3 ;  /* 0x0000000d0a0a7211 */ /* 0x000fe400078f18ff */
[----:B------:R-:W-:-:S02]  /*0c60*/  SHF.R.S32.HI R31, RZ, 0x1f, R14 ;  /* 0x0000001fff1f7819 */ /* 0x000fc4000001140e */
[----:B------:R-:W-:Y:S02]  /*0c70*/  IADD3 R15, R6, 0x8, RZ ;  /* 0x00000008060f7810 */ /* 0x000fe40007ffe0ff */
[----:B------:R-:W-:Y:S02]  /*0c80*/  SHF.R.S32.HI R18, RZ, 0x1f, R17 ;  /* 0x0000001fff127819 */ /* 0x000fe40000011411 */
[----:B------:R-:W-:Y:S01]  /*0c90*/  LOP3.LUT R10, R10, 0xfffffff8, RZ, 0xc0, !PT ;  /* 0xfffffff80a0a7812 */ /* 0x000fe200078ec0ff */
[----:B------:R-:W-:Y:S01]  /*0ca0*/  IMAD.SHL.U32 R16, R15, 0x2, RZ ;  /* 0x000000020f107824 */ /* 0x000fe200078e00ff */
[----:B------:R-:W-:Y:S01]  /*0cb0*/  LEA.HI R31, R31, R14, RZ, 0x2 ;  /* 0x0000000e1f1f7211 */ /* 0x000fe200078f10ff */
[----:B------:R-:W-:Y:S01]  /*0cc0*/  IMAD.SHL.U32 R14, R14, 0x2, RZ ;  /* 0x000000020e0e7824 */ /* 0x000fe200078e00ff */
[----:B------:R-:W-:Y:S01]  /*0cd0*/  SHF.R.S32.HI R32, RZ, 0x1f, R15 ;  /* 0x0000001fff207819 */ /* 0x000fe2000001140f */
[----:B------:R-:W-:Y:S01]  /*0ce0*/  IMAD.IADD R10, R13, 0x1, -R10 ;  /* 0x000000010d0a7824 */ /* 0x000fe200078e0a0a */
        /* <DEDUP_REMOVED lines=22> */
[----:B------:R-:W-:-:S02]  /*0e50*/  LOP3.LUT R17, R17, 0xfffffff8, RZ, 0xc0, !PT ;  /* 0xfffffff811117812 */ /* 0x000fc400078ec0ff */
[C---:B------:R-:W-:Y:S02]  /*0e60*/  IADD3 R18, R6.reuse, 0x14, RZ ;  /* 0x0000001406127810 */ /* 0x040fe40007ffe0ff */
[----:B------:R-:W-:Y:S01]  /*0e70*/  IADD3 R19, R6, 0x18, RZ ;  /* 0x0000001806137810 */ /* 0x000fe20007ffe0ff */
[----:B------:R-:W-:Y:S01]  /*0e80*/  IMAD.IADD R14, R16, 0x1, -R17 ;  /* 0x00000001100e7824 */ /* 0x000fe200078e0a11 */
[----:B------:R-:W-:Y:S01]  /*0e90*/  SHF.R.S32.HI R35, RZ, 0x1f, R18 ;  /* 0x0000001fff237819 */ /* 0x000fe20000011412 */
[----:B------:R-:W-:Y:S01]  /*0ea0*/  IMAD.SHL.U32 R16, R20, 0x2, RZ ;  /* 0x0000000214107824 */ /* 0x000fe200078e00ff */
[----:B------:R-:W-:Y:S02]  /*0eb0*/  SHF.R.S32.HI R17, RZ, 0x1f, R20 ;  /* 0x0000001fff117819 */ /* 0x000fe40000011414 */
[----:B------:R-:W-:Y:S02]  /*0ec0*/  IADD3 R21, R6, 0x1c, RZ ;  /* 0x0000001c06157810 */ /* 0x000fe40007ffe0ff */
        /* <DEDUP_REMOVED lines=19> */
[----:B------:R-:W-:Y:S02]  /*1000*/  LEA.HI R21, R21, R20, RZ, 0x3 ;  /* 0x0000001415157211 */ /* 0x000fe400078f18ff */
[----:B------:R-:W-:Y:S02]  /*1010*/  LOP3.LUT R17, R17, 0xfffffff8, RZ, 0xc0, !PT ;  /* 0xfffffff811117812 */ /* 0x000fe400078ec0ff */
[----:B------:R-:W-:Y:S02]  /*1020*/  LOP3.LUT R19, R19, 0xfffffff8, RZ, 0xc0, !PT ;  /* 0xfffffff813137812 */ /* 0x000fe400078ec0ff */
[----:B------:R-:W-:Y:S01]  /*1030*/  LEA.HI R23, R23, R22, RZ, 0x3 ;  /* 0x0000001617177211 */ /* 0x000fe200078f18ff */
[----:B------:R-:W-:Y:S01]  /*1040*/  IMAD.IADD R16, R16, 0x1, -R17 ;  /* 0x0000000110107824 */ /* 0x000fe200078e0a11 */
        /* <DEDUP_REMOVED lines=20> */
[----:B------:R-:W-:Y:S01]  /*1190*/  SHF.R.S32.HI R27, RZ, 0x1f, R26 ;  /* 0x0000001fff1b7819 */ /* 0x000fe2000001141a */
[----:B------:R-:W-:Y:S01]  /*11a0*/  IMAD.SHL.U32 R52, R44, 0x10, RZ ;  /* 0x000000102c347824 */ /* 0x000fe200078e00ff */
[----:B------:R-:W-:-:S02]  /*11b0*/  LEA.HI R21, R21, R20, RZ, 0x3 ;  /* 0x0000001415157211 */ /* 0x000fc400078f18ff */
        /* <DEDUP_REMOVED lines=24> */
[----:B------:R-:W-:Y:S02]  /*1340*/  SHF.R.S32.HI R26, RZ, 0x1f, R27 ;  /* 0x0000001fff1a7819 */ /* 0x000fe4000001141b */
[----:B------:R-:W-:Y:S01]  /*1350*/  SHF.R.S32.HI R25, RZ, 0x1f, R24 ;  /* 0x0000001fff197819 */ /* 0x000fe20000011418 */
[----:B------:R-:W-:Y:S01]  /*1360*/  IMAD.SHL.U32 R40, R38, 0x2, RZ ;  /* 0x0000000226287824 */ /* 0x000fe200078e00ff */
        /* <DEDUP_REMOVED lines=8> */
[----:B------:R-:W-:Y:S01]  /*13f0*/  IMAD R38, R5, c[0x0][0x1c0], RZ ;  /* 0x0000700005267a24 */ /* 0x000fe200078e02ff */
[----:B------:R-:W-:Y:S01]  /*1400*/  LOP3.LUT R25, R25, 0xfffffff8, RZ, 0xc0, !PT ;  /* 0xfffffff819197812 */ /* 0x000fe200078ec0ff */
[----:B------:R-:W-:Y:S01]  /*1410*/  IMAD.SHL.U32 R56, R48, 0x10, RZ ;  /* 0x0000001030387824 */ /* 0x000fe200078e00ff */
[----:B------:R-:W-:Y:S01]  /*1420*/  SHF.R.S32.HI R26, RZ, 0x1f, R27 ;  /* 0x0000001fff1a7819 */ /* 0x000fe2000001141b */
[----:B------:R-:W-:Y:S01]  /*1430*/  IMAD.SHL.U32 R57, R49, 0x10, RZ ;  /* 0x0000001031397824 */ /* 0x000fe200078e00ff */
[----:B------:R-:W-:Y:S01]  /*1440*/  SHF.R.S32.HI R43, RZ, 0x1f, R42 ;  /* 0x0000001fff2b7819 */ /* 0x000fe2000001142a */
[----:B------:R-:W-:Y:S01]  /*1450*/  IMAD.IADD R24, R24, 0x1, -R25 ;  /* 0x0000000118187824 */ /* 0x000fe200078e0a19 */
[----:B------:R-:W-:Y:S01]  /*1460*/  SHF.R.S32.HI R25, RZ, 0x1f, R40 ;  /* 0x0000001fff197819 */ /* 0x000fe20000011428 */
[----:B------:R-:W-:Y:S01]  /*1470*/  IMAD.SHL.U32 R60, R51, 0x10, RZ ;  /* 0x00000010333c7824 */ /* 0x000fe200078e00ff */
[----:B------:R-:W-:-:S02]  /*1480*/  LEA.HI R26, R26, R27, RZ, 0x3 ;  /* 0x0000001b1a1a7211 */ /* 0x000fc400078f18ff */
[----:B------:R-:W-:Y:S02]  /*1490*/  SHF.R.S32.HI R55, RZ, 0x1f, R59 ;  /* 0x0000001fff377819 */ /* 0x000fe4000001143b */
        /* <DEDUP_REMOVED lines=65> */
[----:B------:R-:W-:Y:S02]  /*18b0*/  SHF.R.S32.HI R29, RZ, 0x5, R29 ;  /* 0x00000005ff1d7819 */ /* 0x000fe4000001141d */
[----:B------:R-:W-:-:S03]  /*18c0*/  IADD3 R30, P0, R30, R41, RZ ;  /* 0x000000291e1e7210 */ /* 0x000fc60007f1e0ff */
[----:B------:R-:W-:Y:S01]  /*18d0*/  IMAD R31, R29, 0x8, R10 ;  /* 0x000000081d1f7824 */ /* 0x000fe200078e020a */
[----:B------:R-:W-:Y:S01]  /*18e0*/  LEA.HI.X.SX32 R99, R41, R38, 0x1, P0 ;  /* 0x0000002629637211 */ /* 0x000fe200000f0eff */
[----:B------:R-:W-:Y:S01]  /*18f0*/  IMAD R29, R28, 0x40, R29 ;  /* 0x000000401c1d7824 */ /* 0x000fe200078e021d */
[----:B------:R-:W-:Y:S01]  /*1900*/  LEA R98, P0, R30, c[0x0][0x198], 0x2 ;  /* 0x000066001e627a11 */ /* 0x000fe200078010ff */
[----:B------:R-:W-:Y:S01]  /*1910*/  IMAD.MOV.U32 R10, RZ, RZ, -0x800001 ;  /* 0xff7fffffff0a7424 */ /* 0x000fe200078e00ff */
[----:B------:R-:W-:Y:S01]  /*1920*/  LEA R100, R31, 0x120, 0x2 ;  /* 0x000001201f647811 */ /* 0x000fe200078e10ff */
[----:B------:R-:W-:Y:S01]  /*1930*/  IMAD R101, R28, 0x200, R31 ;  /* 0x000002001c657824 */ /* 0x000fe200078e021f */
[----:B------:R-:W-:Y:S01]  /*1940*/  LEA.HI.X R99, R30, c[0x0][0x19c], R99, 0x2, P0 ;  /* 0x000067001e637a11 */ /* 0x000fe200000f1463 */
[----:B------:R-:W-:-:S03]  /*1950*/  IMAD.SHL.U32 R102, R29, 0x8, RZ ;  /* 0x000000081d667824 */ /* 0x000fc600078e00ff */
.L_x_17074:
        /* <DEDUP_REMOVED lines=67> */
[-C--:B------:R-:W-:Y:S01]  /*1d90*/  IADD3 R33, P3, P4, R14, R36.reuse, R45 ;  /* 0x000000240e217210 */ /* 0x080fe20007c7e02d */
[----:B------:R0:W2:Y:S01]  /*1da0*/  LDG.E.CONSTANT R110, [R110.64] ;  /* 0x0000000a6e6e7981 */ /* 0x0000a2000c1e9900 */
[----:B------:R-:W-:Y:S02]  /*1db0*/  IADD3 R31, P5, P6, R15, R36, R46 ;  /* 0x000000240f1f7210 */ /* 0x000fe40007ebe02e */
[----:B------:R-:W-:Y:S01]  /*1dc0*/  LEA R34, P2, R33, c[0x0][0x180], 0x1 ;  /* 0x0000600021227a11 */ /* 0x000fe200078408ff */
[----:B------:R1:W3:Y:S01]  /*1dd0*/  LDG.E.CONSTANT R106, [R28.64] ;  /* 0x0000000a1c6a7981 */ /* 0x0002e2000c1e9900 */
[-C--:B------:R-:W-:Y:S02]  /*1de0*/  IADD3.X R38, R82, R112.reuse, R63, P3, P4 ;  /* 0x0000007052267210 */ /* 0x080fe40001fe843f */
[----:B------:R-:W-:Y:S02]  /*1df0*/  LEA R108, P0, R31, c[0x0][0x180], 0x1 ;  /* 0x000060001f6c7a11 */ /* 0x000fe400078008ff */
[----:B------:R-:W-:-:S02]  /*1e00*/  IADD3.X R32, R83, R112, R64, P5, P6 ;  /* 0x0000007053207210 */ /* 0x000fc40002fec440 */
[----:B------:R-:W-:Y:S02]  /*1e10*/  LEA.HI.X R35, R33, c[0x0][0x184], R38, 0x1, P2 ;  /* 0x0000610021237a11 */ /* 0x000fe400010f0c26 */
[----:B------:R-:W-:Y:S02]  /*1e20*/  IADD3 R30, P3, P4, R16, R36, R47 ;  /* 0x00000024101e7210 */ /* 0x000fe40007c7e02f */
[----:B------:R-:W-:Y:S01]  /*1e30*/  LEA.HI.X R109, R31, c[0x0][0x184], R32, 0x1, P0 ;  /* 0x000061001f6d7a11 */ /* 0x000fe200000f0c20 */
[----:B------:R4:W5:Y:S01]  /*1e40*/  LDG.E.CONSTANT R107, [R34.64] ;  /* 0x0000000a226b7981 */ /* 0x000962000c1e9900 */
[----:B------:R-:W-:Y:S02]  /*1e50*/  LEA R32, P0, R30, c[0x0][0x180], 0x1 ;  /* 0x000060001e207a11 */ /* 0x000fe400078008ff */
[----:B------:R-:W-:Y:S01]  /*1e60*/  IADD3.X R31, R84, R112, R65, P3, P4 ;  /* 0x00000070541f7210 */ /* 0x000fe20001fe8441 */
[----:B------:R0:W5:Y:S03]  /*1e70*/  LDG.E.CONSTANT R108, [R108.64] ;  /* 0x0000000a6c6c7981 */ /* 0x000166000c1e9900 */
[----:B------:R-:W-:-:S02]  /*1e80*/  LEA.HI.X R33, R30, c[0x0][0x184], R31, 0x1, P0 ;  /* 0x000061001e217a11 */ /* 0x000fc400000f0c1f */
[-C--:B------:R-:W-:Y:S02]  /*1e90*/  IADD3 R31, P3, P4, R17, R36.reuse, R48 ;  /* 0x00000024111f7210 */ /* 0x080fe40007c7e030 */
[----:B-1----:R-:W-:Y:S01]  /*1ea0*/  IADD3 R29, P5, P6, R18, R36, R49 ;  /* 0x00000024121d7210 */ /* 0x002fe20007ebe031 */
[----:B------:R1:W5:Y:S01]  /*1eb0*/  LDG.E.CONSTANT R103, [R32.64] ;  /* 0x0000000a20677981 */ /* 0x000362000c1e9900 */
[----:B------:R-:W-:Y:S02]  /*1ec0*/  LEA R30, P0, R31, c[0x0][0x180], 0x1 ;  /* 0x000060001f1e7a11 */ /* 0x000fe400078008ff */
[----:B------:R-:W-:Y:S02]  /*1ed0*/  IADD3.X R74, R85, R112, R66, P3, P4 ;  /* 0x00000070554a7210 */ /* 0x000fe40001fe8442 */
[----:B------:R-:W-:Y:S02]  /*1ee0*/  LEA R28, P2, R29, c[0x0][0x180], 0x1 ;  /* 0x000060001d1c7a11 */ /* 0x000fe400078408ff */
[----:B------:R-:W-:-:S02]  /*1ef0*/  LEA.HI.X R31, R31, c[0x0][0x184], R74, 0x1, P0 ;  /* 0x000061001f1f7a11 */ /* 0x000fc400000f0c4a */
[----:B------:R-:W-:Y:S02]  /*1f00*/  IADD3.X R38, R86, R112, R67, P5, P6 ;  /* 0x0000007056267210 */ /* 0x000fe40002fec443 */
[----:B------:R-:W-:Y:S01]  /*1f10*/  IADD3 R37, P4, P3, R19, R36, R50 ;  /* 0x0000002413257210 */ /* 0x000fe20007b9e032 */
[----:B------:R0:W5:Y:S01]  /*1f20*/  LDG.E.CONSTANT R104, [R30.64] ;  /* 0x0000000a1e687981 */ /* 0x000162000c1e9900 */
[----:B------:R-:W-:Y:S02]  /*1f30*/  LEA.HI.X R29, R29, c[0x0][0x184], R38, 0x1, P2 ;  /* 0x000061001d1d7a11 */ /* 0x000fe400010f0c26 */
[----:B------:R-:W-:Y:S02]  /*1f40*/  LEA R38, P0, R37, c[0x0][0x180], 0x1 ;  /* 0x0000600025267a11 */ /* 0x000fe400078008ff */
[----:B------:R-:W-:Y:S01]  /*1f50*/  IADD3.X R74, R87, R112, R68, P4, P3 ;  /* 0x00000070574a7210 */ /* 0x000fe200027e6444 */
[----:B------:R0:W5:Y:S01]  /*1f60*/  LDG.E.CONSTANT R105, [R28.64] ;  /* 0x0000000a1c697981 */ /* 0x000162000c1e9900 */
[----:B----4-:R-:W-:-:S02]  /*1f70*/  IADD3 R35, P2, P5, R20, R36, R51 ;  /* 0x0000002414237210 */ /* 0x010fc40007d5e033 */
[----:B------:R-:W-:Y:S02]  /*1f80*/  LEA.HI.X R39, R37, c[0x0][0x184], R74, 0x1, P0 ;  /* 0x0000610025277a11 */ /* 0x000fe400000f0c4a */
[----:B------:R-:W-:Y:S02]  /*1f90*/  LEA R34, P3, R35, c[0x0][0x180], 0x1 ;  /* 0x0000600023227a11 */ /* 0x000fe400078608ff */
[----:B-1----:R-:W-:Y:S01]  /*1fa0*/  IADD3.X R32, R88, R112, R69, P2, P5 ;  /* 0x0000007058207210 */ /* 0x002fe200017ea445 */
[----:B0-----:R0:W4:Y:S01]  /*1fb0*/  LDG.E.CONSTANT R109, [R38.64] ;  /* 0x0000000a266d7981 */ /* 0x001122000c1e9900 */
[----:B------:R-:W-:Y:S02]  /*1fc0*/  IADD3 R33, P4, P5, R21, R36, R52 ;  /* 0x0000002415217210 */ /* 0x000fe40007d9e034 */
[----:B------:R-:W-:Y:S02]  /*1fd0*/  LEA.HI.X R35, R35, c[0x0][0x184], R32, 0x1, P3 ;  /* 0x0000610023237a11 */ /* 0x000fe400018f0c20 */
[----:B------:R-:W-:-:S02]  /*1fe0*/  LEA R32, P3, R33, c[0x0][0x180], 0x1 ;  /* 0x0000600021207a11 */ /* 0x000fc400078608ff */
[----:B------:R-:W-:Y:S01]  /*1ff0*/  IADD3.X R74, R89, R112, R70, P4, P5 ;  /* 0x00000070594a7210 */ /* 0x000fe200027ea446 */
[----:B------:R1:W4:Y:S01]  /*2000*/  LDG.E.CONSTANT R111, [R34.64] ;  /* 0x0000000a226f7981 */ /* 0x000322000c1e9900 */
[-C--:B------:R-:W-:Y:S02]  /*2010*/  IADD3 R75, P0, P2, R22, R36.reuse, R53 ;  /* 0x00000024164b7210 */ /* 0x080fe40007a1e035 */
[----:B------:R-:W-:Y:S02]  /*2020*/  LEA.HI.X R33, R33, c[0x0][0x184], R74, 0x1, P3 ;  /* 0x0000610021217a11 */ /* 0x000fe400018f0c4a */
[----:B------:R-:W-:Y:S02]  /*2030*/  IADD3 R37, P5, P6, R23, R36, R54 ;  /* 0x0000002417257210 */ /* 0x000fe40007ebe036 */
[----:B------:R-:W-:Y:S01]  /*2040*/  LEA R30, P4, R75, c[0x0][0x180], 0x1 ;  /* 0x000060004b1e7a11 */ /* 0x000fe200078808ff */
[----:B------:R0:W4:Y:S01]  /*2050*/  LDG.E.CONSTANT R113, [R32.64] ;  /* 0x0000000a20717981 */ /* 0x000122000c1e9900 */
[----:B------:R-:W-:-:S02]  /*2060*/  IADD3.X R76, R90, R112, R71, P0, P2 ;  /* 0x000000705a4c7210 */ /* 0x000fc400007e4447 */
[----:B------:R-:W-:Y:S02]  /*2070*/  LEA R28, P0, R37, c[0x0][0x180], 0x1 ;  /* 0x00006000251c7a11 */ /* 0x000fe400078008ff */
[----:B------:R-:W-:Y:S02]  /*2080*/  IADD3.X R74, R91, R112, R72, P5, P6 ;  /* 0x000000705b4a7210 */ /* 0x000fe40002fec448 */
[----:B------:R-:W-:Y:S02]  /*2090*/  LEA.HI.X R31, R75, c[0x0][0x184], R76, 0x1, P4 ;  /* 0x000061004b1f7a11 */ /* 0x000fe400020f0c4c */
[----:B------:R-:W-:Y:S02]  /*20a0*/  LEA.HI.X R29, R37, c[0x0][0x184], R74, 0x1, P0 ;  /* 0x00006100251d7a11 */ /* 0x000fe400000f0c4a */
[----:B0-----:R-:W-:Y:S01]  /*20b0*/  IADD3 R39, P0, P2, R24, R36, R55 ;  /* 0x0000002418277210 */ /* 0x001fe20007a1e037 */
        /* <DEDUP_REMOVED lines=16> */
[----:B0-----:R-:W-:Y:S01]  /*21c0*/  LEA R28, P3, R36, c[0x0][0x180], 0x1 ;  /* 0x00006000241c7a11 */ /* 0x001fe200078608ff */
[----:B-1----:R-:W-:Y:S01]  /*21d0*/  LDS.128 R32, [R42+0x10] ;  /* 0x000010002a207984 */ /* 0x002fe20000000c00 */
[----:B------:R-:W-:-:S03]  /*21e0*/  IADD3.X R29, R95, R112, R80, P0, P2 ;  /* 0x000000705f1d7210 */ /* 0x000fc600007e4450 */
[----:B------:R0:W4:Y:S01]  /*21f0*/  LDG.E.CONSTANT R74, [R74.64] ;  /* 0x0000000a4a4a7981 */ /* 0x000122000c1e9900 */
[----:B------:R-:W-:-:S03]  /*2200*/  LEA.HI.X R29, R36, c[0x0][0x184], R29, 0x1, P3 ;  /* 0x00006100241d7a11 */ /* 0x000fc600018f0c1d */
[----:B------:R-:W1:Y:S04]  /*2210*/  LDS.128 R36, [R42] ;  /* 0x000000002a247984 */ /* 0x000e680000000c00 */
[----:B------:R1:W4:Y:S02]  /*2220*/  LDG.E.CONSTANT R112, [R28.64] ;  /* 0x0000000a1c707981 */ /* 0x000324000c1e9900 */
[--C-:B-1----:R-:W-:Y:S02]  /*2230*/  PRMT R28, RZ, 0x5410, R37.reuse ;  /* 0x00005410ff1c7816 */ /* 0x102fe40000000025 */
[----:B------:R-:W-:Y:S02]  /*2240*/  PRMT R37, RZ, 0x7610, R37 ;  /* 0x00007610ff257816 */ /* 0x000fe40000000025 */
[----:B------:R-:W-:-:S02]  /*2250*/  PRMT R77, RZ, 0x5410, R39 ;  /* 0x00005410ff4d7816 */ /* 0x000fc40000000027 */
[----:B------:R-:W-:Y:S02]  /*2260*/  PRMT R39, RZ, 0x7610, R39 ;  /* 0x00007610ff277816 */ /* 0x000fe40000000027 */
[--C-:B------:R-:W-:Y:S02]  /*2270*/  PRMT R97, RZ, 0x5410, R34.reuse ;  /* 0x00005410ff617816 */ /* 0x100fe40000000022 */
[----:B------:R-:W-:Y:S02]  /*2280*/  PRMT R34, RZ, 0x7610, R34 ;  /* 0x00007610ff227816 */ /* 0x000fe40000000022 */
[----:B------:R-:W-:Y:S02]  /*2290*/  ISETP.NE.AND P0, PT, R6, RZ, PT ;  /* 0x000000ff0600720c */ /* 0x000fe40003f05270 */
[--C-:B--2---:R-:W-:Y:S02]  /*22a0*/  PRMT R29, RZ, 0x5410, R110.reuse ;  /* 0x00005410ff1d7816 */ /* 0x104fe4000000006e */
[----:B------:R-:W-:-:S03]  /*22b0*/  PRMT R110, RZ, 0x7610, R110 ;  /* 0x00007610ff6e7816 */ /* 0x000fc6000000006e */
[----:B------:R-:W-:Y:S01]  /*22c0*/  FMUL.FTZ R30, R28, R29 ;  /* 0x0000001d1c1e7220 */ /* 0x000fe20000410000 */
[----:B------:R-:W-:Y:S01]  /*22d0*/  PRMT R28, RZ, 0x5410, R36 ;  /* 0x00005410ff1c7816 */ /* 0x000fe20000000024 */
[----:B------:R-:W-:Y:S01]  /*22e0*/  FMUL.FTZ R110, R37, R110 ;  /* 0x0000006e256e7220 */ /* 0x000fe20000410000 */
[----:B---3--:R-:W-:Y:S02]  /*22f0*/  PRMT R29, RZ, 0x5410, R106 ;  /* 0x00005410ff1d7816 */ /* 0x008fe4000000006a */
[----:B------:R-:W-:Y:S02]  /*2300*/  PRMT R36, RZ, 0x7610, R36 ;  /* 0x00007610ff247816 */ /* 0x000fe40000000024 */
[----:B------:R-:W-:Y:S01]  /*2310*/  PRMT R37, RZ, 0x7610, R106 ;  /* 0x00007610ff257816 */ /* 0x000fe2000000006a */
[----:B0-----:R-:W-:Y:S02]  /*2320*/  FFMA.FTZ R75, R28, R29, R30 ;  /* 0x0000001d1c4b7223 */ /* 0x001fe4000001001e */
[----:B------:R-:W0:Y:S01]  /*2330*/  LDS.128 R28, [R42+0x20] ;  /* 0x000020002a1c7984 */ /* 0x000e220000000c00 */
[----:B------:R-:W-:Y:S01]  /*2340*/  PRMT R106, RZ, 0x5410, R38 ;  /* 0x00005410ff6a7816 */ /* 0x000fe20000000026 */
[----:B------:R-:W-:Y:S01]  /*2350*/  FFMA.FTZ R36, R36, R37, R110 ;  /* 0x0000002524247223 */ /* 0x000fe2000001006e */
[----:B------:R-:W-:-:S02]  /*2360*/  PRMT R37, RZ, 0x7610, R38 ;  /* 0x00007610ff257816 */ /* 0x000fc40000000026 */
        /* <DEDUP_REMOVED lines=11> */
[--C-:B------:R-:W-:Y:S02]  /*2420*/  PRMT R32, RZ, 0x5410, R33.reuse ;  /* 0x00005410ff207816 */ /* 0x100fe40000000021 */
[----:B------:R-:W-:Y:S01]  /*2430*/  PRMT R106, RZ, 0x7610, R33 ;  /* 0x00007610ff6a7816 */ /* 0x000fe20000000021 */
[----:B------:R-:W-:Y:S01]  /*2440*/  FFMA.FTZ R77, R36, R38, R37 ;  /* 0x00000026244d7223 */ /* 0x000fe20000010025 */
[----:B------:R-:W-:Y:S01]  /*2450*/  PRMT R33, RZ, 0x5410, R104 ;  /* 0x00005410ff217816 */ /* 0x000fe20000000068 */
[----:B------:R-:W1:Y:S01]  /*2460*/  LDS.128 R36, [R42+0x30] ;  /* 0x000030002a247984 */ /* 0x000e620000000c00 */
[----:B------:R-:W-:-:S02]  /*2470*/  PRMT R103, RZ, 0x7610, R103 ;  /* 0x00007610ff677816 */ /* 0x000fc40000000067 */
[----:B------:R-:W-:Y:S01]  /*2480*/  PRMT R104, RZ, 0x7610, R104 ;  /* 0x00007610ff687816 */ /* 0x000fe20000000068 */
[----:B------:R-:W-:Y:S01]  /*2490*/  FFMA.FTZ R32, R32, R33, R77 ;  /* 0x0000002120207223 */ /* 0x000fe2000001004d */
[--C-:B------:R-:W-:Y:S01]  /*24a0*/  PRMT R33, RZ, 0x5410, R105.reuse ;  /* 0x00005410ff217816 */ /* 0x100fe20000000069 */
[----:B------:R-:W-:Y:S01]  /*24b0*/  FFMA.FTZ R75, R75, R103, R108 ;  /* 0x000000674b4b7223 */ /* 0x000fe2000001006c */
[----:B------:R-:W-:-:S03]  /*24c0*/  PRMT R105, RZ, 0x7610, R105 ;  /* 0x00007610ff697816 */ /* 0x000fc60000000069 */
[----:B------:R-:W-:Y:S01]  /*24d0*/  FFMA.FTZ R75, R106, R104, R75 ;  /* 0x000000686a4b7223 */ /* 0x000fe2000001004b */
[----:B------:R-:W-:Y:S01]  /*24e0*/  PRMT R107, RZ, 0x5410, R35 ;  /* 0x00005410ff6b7816 */ /* 0x000fe20000000023 */
[----:B------:R-:W-:Y:S01]  /*24f0*/  FFMA.FTZ R32, R97, R33, R32 ;  /* 0x0000002161207223 */ /* 0x000fe20000010020 */
[----:B----4-:R-:W-:Y:S01]  /*2500*/  PRMT R33, RZ, 0x5410, R109 ;  /* 0x00005410ff217816 */ /* 0x010fe2000000006d */
        /* <DEDUP_REMOVED lines=56> */
.L_x_17118:
[----:B01----:R-:W-:Y:S01]  /*2890*/  FADD.FTZ R35, R35, R28 ;  /* 0x0000001c23237221 */ /* 0x003fe20000010000 */
[----:B------:R-:W-:Y:S05]  /*28a0*/  BRA.DIV ~URZ, `(.L_x_17071) ;  /* 0x00004ba27f007947 */ /* 0x000fea000b800000 */
[----:B------:R0:W1:Y:S02]  /*28b0*/  SHFL.BFLY PT, R28, R35, 0x1, 0x1f ;  /* 0x0c201f00231c7f89 */ /* 0x00006400000e0000 */
.L_x_17119:
        /* <DEDUP_REMOVED lines=9> */
.L_x_17069:
[----:B------:R-:W-:-:S13]  /*2950*/  ISETP.NE.AND P0, PT, R6, RZ, PT ;  /* 0x000000ff0600720c */ /* 0x000fda0003f05270 */
[----:B------:R-:W-:-:S05]  /*2960*/  @!P0 IMAD.MOV.U32 R29, RZ, RZ, -0x800001 ;  /* 0xff7fffffff1d8424 */ /* 0x000fca00078e00ff */
[----:B------:R0:W-:Y:S02]  /*2970*/  @!P0 STS [R100], R29 ;  /* 0x0000001d64008388 */ /* 0x0001e40000000800 */
.L_x_17072:
[----:B------:R-:W-:Y:S05]  /*2980*/  BSYNC B1 ;  /* 0x0000000000017941 */ /* 0x000fea0003800000 */
.L_x_17068:
[----:B------:R-:W-:Y:S02]  /*2990*/  IADD3 R41, R41, 0x4, RZ ;  /* 0x0000000429297810 */ /* 0x000fe40007ffe0ff */
[----:B------:R-:W-:Y:S02]  /*29a0*/  IADD3 R98, P2, R98, 0x10, RZ ;  /* 0x0000001062627810 */ /* 0x000fe40007f5e0ff */
[----:B------:R-:W-:Y:S02]  /*29b0*/  ISETP.GE.AND P0, PT, R41, R4, PT ;  /* 0x000000042900720c */ /* 0x000fe40003f06270 */
[----:B01----:R-:W-:Y:S01]  /*29c0*/  IADD3 R100, R100, 0x80, RZ ;  /* 0x0000008064647810 */ /* 0x003fe20007ffe0ff */
[----:B------:R-:W-:Y:S01]  /*29d0*/  IMAD.X R99, RZ, RZ, R99, P2 ;  /* 0x000000ffff637224 */ /* 0x000fe200010e0663 */
[----:B------:R-:W-:Y:S02]  /*29e0*/  IADD3 R101, R101, 0x20, RZ ;  /* 0x0000002065657810 */ /* 0x000fe40007ffe0ff */
[----:B------:R-:W-:-:S07]  /*29f0*/  IADD3 R102, R102, 0x20, RZ ;  /* 0x0000002066667810 */ /* 0x000fce0007ffe0ff */
[----:B------:R-:W-:Y:S01]  /*2a00*/  @P0 CALL.REL.NOINC `(.L_x_17073) ;  /* 0x0000001000000944 */ /* 0x000fe20003c00000 */
[----:B------:R-:W-:Y:S05]  /*2a10*/  BRA `(.L_x_17074) ;  /* 0xffffef4000007947 */ /* 0x000fea000383ffff */
.L_x_17073:
[----:B------:R-:W-:Y:S05]  /*2a20*/  BRA `(.L_x_17066) ;  /* 0x000011d000007947 */ /* 0x000fea0003800000 */
.L_x_17067:
[----:B------:R-:W-:Y:S02]  /*2a30*/  SHF.R.S32.HI R29, RZ, 0x5, R29 ;  /* 0x00000005ff1d7819 */ /* 0x000fe4000001141d */
[----:B------:R-:W-:-:S03]  /*2a40*/  IADD3 R30, P0, R30, R41, RZ ;  /* 0x000000291e1e7210 */ /* 0x000fc60007f1e0ff */
[----:B------:R-:W-:Y:S01]  /*2a50*/  IMAD R31, R29, 0x8, R10 ;  /* 0x000000081d1f7824 */ /* 0x000fe200078e020a */
[----:B------:R-:W-:Y:S01]  /*2a60*/  LEA.HI.X.SX32 R101, R41, R38, 0x1, P0 ;  /* 0x0000002629657211 */ /* 0x000fe200000f0eff */
[----:B------:R-:W-:Y:S01]  /*2a70*/  IMAD R29, R28, 0x40, R29 ;  /* 0x000000401c1d7824 */ /* 0x000fe200078e021d */
[----:B------:R-:W-:Y:S01]  /*2a80*/  LEA R100, P0, R30, c[0x0][0x198], 0x2 ;  /* 0x000066001e647a11 */ /* 0x000fe200078010ff */
[----:B------:R-:W-:Y:S01]  /*2a90*/  IMAD R99, R28, 0x200, R31 ;  /* 0x000002001c637824 */ /* 0x000fe200078e021f */
[----:B------:R-:W-:Y:S01]  /*2aa0*/  LEA R102, R31, 0x120, 0x2 ;  /* 0x000001201f667811 */ /* 0x000fe200078e10ff */
[----:B------:R-:W-:Y:S01]  /*2ab0*/  IMAD.MOV.U32 R10, RZ, RZ, -0x800001 ;  /* 0xff7fffffff0a7424 */ /* 0x000fe200078e00ff */
[----:B------:R-:W-:Y:S01]  /*2ac0*/  LEA.HI.X R101, R30, c[0x0][0x19c], R101, 0x2, P0 ;  /* 0x000067001e657a11 */ /* 0x000fe200000f1465 */
[----:B------:R-:W-:Y:S01]  /*2ad0*/  IMAD.SHL.U32 R103, R29, 0x8, RZ ;  /* 0x000000081d677824 */ /* 0x000fe200078e00ff */
[----:B------:R-:W-:Y:S02]  /*2ae0*/  IADD3 R104, -R0, 0x1, R99 ;  /* 0x0000000100687810 */ /* 0x000fe40007ffe163 */
.L_x_17080:
        /* <DEDUP_REMOVED lines=68> */
[----:B------:R-:W-:Y:S02]  /*2f30*/  IADD3 R29, P4, P5, R14, R28, R45 ;  /* 0x0000001c0e1d7210 */ /* 0x000fe40007d9e02d */
[----:B------:R-:W-:Y:S01]  /*2f40*/  LEA.HI.X R113, R32, c[0x0][0x184], R33, 0x1, P3 ;  /* 0x0000610020717a11 */ /* 0x000fe200018f0c21 */
[----:B------:R0:W2:Y:S01]  /*2f50*/  LDG.E.CONSTANT R114, [R114.64] ;  /* 0x0000000a72727981 */ /* 0x0000a2000c1e9900 */
[C---:B------:R-:W-:Y:S02]  /*2f60*/  LEA R110, P0, R29.reuse, c[0x0][0x180], 0x1 ;  /* 0x000060001d6e7a11 */ /* 0x040fe400078008ff */
[----:B------:R-:W-:Y:S01]  /*2f70*/  IADD3.X R30, R82, R116, R63, P4, P5 ;  /* 0x00000074521e7210 */ /* 0x000fe200027ea43f */
[----:B------:R1:W3:Y:S03]  /*2f80*/  LDG.E.CONSTANT R112, [R112.64] ;  /* 0x0000000a70707981 */ /* 0x0002e6000c1e9900 */
[----:B------:R-:W-:-:S02]  /*2f90*/  LEA.HI.X R111, R29, c[0x0][0x184], R30, 0x1, P0 ;  /* 0x000061001d6f7a11 */ /* 0x000fc400000f0c1e */
[----:B------:R-:W-:-:S03]  /*2fa0*/  IADD3 R31, P2, P3, R15, R28, R46 ;  /* 0x0000001c0f1f7210 */ /* 0x000fc60007b5e02e */
[----:B------:R4:W5:Y:S01]  /*2fb0*/  LDG.E.CONSTANT R110, [R110.64] ;  /* 0x0000000a6e6e7981 */ /* 0x000962000c1e9900 */
[----:B------:R-:W-:Y:S02]  /*2fc0*/  LEA R30, P0, R31, c[0x0][0x180], 0x1 ;  /* 0x000060001f1e7a11 */ /* 0x000fe400078008ff */
[----:B------:R-:W-:Y:S02]  /*2fd0*/  IADD3.X R36, R83, R116, R64, P2, P3 ;  /* 0x0000007453247210 */ /* 0x000fe400017e6440 */
[----:B------:R-:W-:Y:S02]  /*2fe0*/  IADD3 R32, P4, P5, R16, R28, R47 ;  /* 0x0000001c10207210 */ /* 0x000fe40007d9e02f */
[----:B------:R-:W-:Y:S02]  /*2ff0*/  LEA.HI.X R31, R31, c[0x0][0x184], R36, 0x1, P0 ;  /* 0x000061001f1f7a11 */ /* 0x000fe400000f0c24 */
[----:B------:R-:W-:Y:S02]  /*3000*/  LEA R34, P2, R32, c[0x0][0x180], 0x1 ;  /* 0x0000600020227a11 */ /* 0x000fe400078408ff */
[----:B------:R-:W-:Y:S01]  /*3010*/  IADD3.X R33, R84, R116, R65, P4, P5 ;  /* 0x0000007454217210 */ /* 0x000fe200027ea441 */
[----:B------:R0:W5:Y:S03]  /*3020*/  LDG.E.CONSTANT R109, [R30.64] ;  /* 0x0000000a1e6d7981 */ /* 0x000166000c1e9900 */
[----:B------:R-:W-:-:S02]  /*3030*/  LEA.HI.X R35, R32, c[0x0][0x184], R33, 0x1, P2 ;  /* 0x0000610020237a11 */ /* 0x000fc400010f0c21 */
[----:B------:R-:W-:-:S03]  /*3040*/  IADD3 R29, P3, P4, R17, R28, R48 ;  /* 0x0000001c111d7210 */ /* 0x000fc60007c7e030 */
[----:B----4-:R4:W5:Y:S01]  /*3050*/  LDG.E.CONSTANT R111, [R34.64] ;  /* 0x0000000a226f7981 */ /* 0x010962000c1e9900 */
[----:B------:R-:W-:Y:S02]  /*3060*/  LEA R32, P0, R29, c[0x0][0x180], 0x1 ;  /* 0x000060001d207a11 */ /* 0x000fe400078008ff */
[----:B------:R-:W-:-:S04]  /*3070*/  IADD3.X R36, R85, R116, R66, P3, P4 ;  /* 0x0000007455247210 */ /* 0x000fc80001fe8442 */
[----:B------:R-:W-:Y:S02]  /*3080*/  LEA.HI.X R33, R29, c[0x0][0x184], R36, 0x1, P0 ;  /* 0x000061001d217a11 */ /* 0x000fe400000f0c24 */
        /* <DEDUP_REMOVED lines=8> */
[----:B------:R1:W5:Y:S01]  /*3110*/  LDG.E.CONSTANT R106, [R36.64] ;  /* 0x0000000a246a7981 */ /* 0x000362000c1e9900 */
[----:B------:R-:W-:-:S02]  /*3120*/  IADD3 R29, P4, P5, R20, R28, R51 ;  /* 0x0000001c141d7210 */ /* 0x000fc40007d9e033 */
[----:B------:R-:W-:Y:S02]  /*3130*/  LEA.HI.X R39, R39, c[0x0][0x184], R76, 0x1, P3 ;  /* 0x0000610027277a11 */ /* 0x000fe400018f0c4c */
[C---:B0-----:R-:W-:Y:S02]  /*3140*/  LEA R30, P0, R29.reuse, c[0x0][0x180], 0x1 ;  /* 0x000060001d1e7a11 */ /* 0x041fe400078008ff */
[----:B------:R-:W-:Y:S01]  /*3150*/  IADD3.X R74, R88, R116, R69, P4, P5 ;  /* 0x00000074584a7210 */ /* 0x000fe200027ea445 */
[----:B------:R0:W5:Y:S03]  /*3160*/  LDG.E.CONSTANT R107, [R38.64] ;  /* 0x0000000a266b7981 */ /* 0x000166000c1e9900 */
[----:B------:R-:W-:Y:S02]  /*3170*/  LEA.HI.X R31, R29, c[0x0][0x184], R74, 0x1, P0 ;  /* 0x000061001d1f7a11 */ /* 0x000fe400000f0c4a */
[----:B------:R-:W-:-:S02]  /*3180*/  IADD3 R74, P4, P5, R21, R28, R52 ;  /* 0x0000001c154a7210 */ /* 0x000fc40007d9e034 */
[----:B----4-:R-:W-:Y:S01]  /*3190*/  IADD3 R35, P0, P2, R22, R28, R53 ;  /* 0x0000001c16237210 */ /* 0x010fe20007a1e035 */
[----:B------:R4:W5:Y:S01]  /*31a0*/  LDG.E.CONSTANT R108, [R30.64] ;  /* 0x0000000a1e6c7981 */ /* 0x000962000c1e9900 */
[C---:B------:R-:W-:Y:S02]  /*31b0*/  LEA R32, P3, R74.reuse, c[0x0][0x180], 0x1 ;  /* 0x000060004a207a11 */ /* 0x040fe400078608ff */
[----:B------:R-:W-:Y:S02]  /*31c0*/  IADD3.X R33, R89, R116, R70, P4, P5 ;  /* 0x0000007459217210 */ /* 0x000fe400027ea446 */
[----:B------:R-:W-:Y:S02]  /*31d0*/  IADD3 R29, P5, P6, R23, R28, R54 ;  /* 0x0000001c171d7210 */ /* 0x000fe40007ebe036 */
[----:B------:R-:W-:Y:S02]  /*31e0*/  LEA.HI.X R33, R74, c[0x0][0x184], R33, 0x1, P3 ;  /* 0x000061004a217a11 */ /* 0x000fe400018f0c21 */
[----:B------:R-:W-:-:S02]  /*31f0*/  LEA R34, P4, R35, c[0x0][0x180], 0x1 ;  /* 0x0000600023227a11 */ /* 0x000fc400078808ff */
[-C--:B------:R-:W-:Y:S01]  /*3200*/  IADD3.X R76, R90, R116.reuse, R71, P0, P2 ;  /* 0x000000745a4c7210 */ /* 0x080fe200007e4447 */
[----:B-1----:R1:W5:Y:S01]  /*3210*/  LDG.E.CONSTANT R113, [R32.64] ;  /* 0x0000000a20717981 */ /* 0x002362000c1e9900 */
[----:B------:R-:W-:Y:S02]  /*3220*/  LEA R36, P0, R29, c[0x0][0x180], 0x1 ;  /* 0x000060001d247a11 */ /* 0x000fe400078008ff */
[----:B------:R-:W-:Y:S02]  /*3230*/  IADD3.X R74, R91, R116, R72, P5, P6 ;  /* 0x000000745b4a7210 */ /* 0x000fe40002fec448 */
[----:B------:R-:W-:Y:S02]  /*3240*/  LEA.HI.X R35, R35, c[0x0][0x184], R76, 0x1, P4 ;  /* 0x0000610023237a11 */ /* 0x000fe400020f0c4c */
[----:B------:R-:W-:Y:S02]  /*3250*/  LEA.HI.X R37, R29, c[0x0][0x184], R74, 0x1, P0 ;  /* 0x000061001d257a11 */ /* 0x000fe400000f0c4a */
[----:B0-----:R-:W-:Y:S01]  /*3260*/  IADD3 R39, P0, P2, R24, R28, R55 ;  /* 0x0000001c18277210 */ /* 0x001fe20007a1e037 */
[----:B------:R0:W5:Y:S03]  /*3270*/  LDG.E.CONSTANT R115, [R34.64] ;  /* 0x0000000a22737981 */ /* 0x000166000c1e9900 */
[----:B------:R-:W-:Y:S01]  /*3280*/  LEA R96, P5, R39, c[0x0][0x180], 0x1 ;  /* 0x0000600027607a11 */ /* 0x000fe200078a08ff */
[----:B------:R0:W5:Y:S01]  /*3290*/  LDG.E.CONSTANT R117, [R36.64] ;  /* 0x0000000a24757981 */ /* 0x000162000c1e9900 */
[----:B------:R-:W-:-:S02]  /*32a0*/  IADD3.X R74, R92, R116, R73, P0, P2 ;  /* 0x000000745c4a7210 */ /* 0x000fc400007e4449 */
[----:B------:R-:W-:Y:S02]  /*32b0*/  IADD3 R38, P4, P0, R25, R28, R56 ;  /* 0x0000001c19267210 */ /* 0x000fe4000789e038 */
[----:B------:R-:W-:Y:S02]  /*32c0*/  LEA.HI.X R97, R39, c[0x0][0x184], R74, 0x1, P5 ;  /* 0x0000610027617a11 */ /* 0x000fe400028f0c4a */
[----:B------:R-:W-:Y:S02]  /*32d0*/  LEA R74, P6, R38, c[0x0][0x180], 0x1 ;  /* 0x00006000264a7a11 */ /* 0x000fe400078c08ff */
[----:B----4-:R-:W-:Y:S01]  /*32e0*/  IADD3.X R31, R93, R116, R78, P4, P0 ;  /* 0x000000745d1f7210 */ /* 0x010fe200027e044e */
[----:B------:R-:W4:Y:S01]  /*32f0*/  LDG.E.CONSTANT R96, [R96.64] ;  /* 0x0000000a60607981 */ /* 0x000f22000c1e9900 */
[----:B------:R-:W-:Y:S02]  /*3300*/  IADD3 R29, P2, P3, R26, R28, R57 ;  /* 0x0000001c1a1d7210 */ /* 0x000fe40007b5e039 */
[----:B------:R-:W-:-:S02]  /*3310*/  LEA.HI.X R75, R38, c[0x0][0x184], R31, 0x1, P6 ;  /* 0x00006100264b7a11 */ /* 0x000fc400030f0c1f */
[----:B------:R-:W-:Y:S01]  /*3320*/  LEA R76, P5, R29, c[0x0][0x180], 0x1 ;  /* 0x000060001d4c7a11 */ /* 0x000fe200078a08ff */
[----:B0-----:R-:W0:Y:S01]  /*3330*/  LDS.128 R36, [R42] ;  /* 0x000000002a247984 */ /* 0x001e220000000c00 */
[----:B------:R-:W-:Y:S02]  /*3340*/  IADD3.X R30, R94, R116, R79, P2, P3 ;  /* 0x000000745e1e7210 */ /* 0x000fe400017e644f */
[----:B------:R-:W-:Y:S01]  /*3350*/  IADD3 R28, P0, P2, R27, R28, R60 ;  /* 0x0000001c1b1c7210 */ /* 0x000fe20007a1e03c */
[----:B------:R0:W4:Y:S01]  /*3360*/  LDG.E.CONSTANT R74, [R74.64] ;  /* 0x0000000a4a4a7981 */ /* 0x000122000c1e9900 */
[----:B------:R-:W-:Y:S02]  /*3370*/  LEA.HI.X R77, R29, c[0x0][0x184], R30, 0x1, P5 ;  /* 0x000061001d4d7a11 */ /* 0x000fe400028f0c1e */
[C---:B-1----:R-:W-:Y:S02]  /*3380*/  LEA R32, P3, R28.reuse, c[0x0][0x180], 0x1 ;  /* 0x000060001c207a11 */ /* 0x042fe400078608ff */
[----:B------:R-:W-:Y:S01]  /*3390*/  IADD3.X R29, R95, R116, R80, P0, P2 ;  /* 0x000000745f1d7210 */ /* 0x000fe200007e4450 */
[----:B------:R1:W4:Y:S03]  /*33a0*/  LDG.E.CONSTANT R76, [R76.64] ;  /* 0x0000000a4c4c7981 */ /* 0x000326000c1e9900 */
[----:B------:R-:W-:-:S02]  /*33b0*/  LEA.HI.X R33, R28, c[0x0][0x184], R29, 0x1, P3 ;  /* 0x000061001c217a11 */ /* 0x000fc400018f0c1d */
[----:B------:R-:W1:Y:S04]  /*33c0*/  LDS.128 R28, [R42+0x10] ;  /* 0x000010002a1c7984 */ /* 0x000e680000000c00 */
[----:B------:R0:W4:Y:S02]  /*33d0*/  LDG.E.CONSTANT R116, [R32.64] ;  /* 0x0000000a20747981 */ /* 0x000124000c1e9900 */
[--C-:B0-----:R-:W-:Y:S02]  /*33e0*/  PRMT R32, RZ, 0x5410, R37.reuse ;  /* 0x00005410ff207816 */ /* 0x101fe40000000025 */
[----:B------:R-:W-:Y:S02]  /*33f0*/  PRMT R37, RZ, 0x7610, R37 ;  /* 0x00007610ff257816 */ /* 0x000fe40000000025 */
[----:B-1----:R-:W-:-:S02]  /*3400*/  PRMT R77, RZ, 0x5410, R31 ;  /* 0x00005410ff4d7816 */ /* 0x002fc4000000001f */
[----:B------:R-:W-:Y:S02]  /*3410*/  PRMT R31, RZ, 0x7610, R31 ;  /* 0x00007610ff1f7816 */ /* 0x000fe4000000001f */
[----:B------:R-:W-:Y:S02]  /*3420*/  ISETP.NE.AND P0, PT, R6, RZ, PT ;  /* 0x000000ff0600720c */ /* 0x000fe40003f05270 */
[--C-:B--2---:R-:W-:Y:S02]  /*3430*/  PRMT R33, RZ, 0x5410, R114.reuse ;  /* 0x00005410ff217816 */ /* 0x104fe40000000072 */
[----:B------:R-:W-:-:S03]  /*3440*/  PRMT R114, RZ, 0x7610, R114 ;  /* 0x00007610ff727816 */ /* 0x000fc60000000072 */
[----:B------:R-:W-:Y:S01]  /*3450*/  FMUL.FTZ R34, R32, R33 ;  /* 0x0000002120227220 */ /* 0x000fe20000410000 */
[--C-:B------:R-:W-:Y:S01]  /*3460*/  PRMT R32, RZ, 0x5410, R36.reuse ;  /* 0x00005410ff207816 */ /* 0x100fe20000000024 */
[----:B------:R-:W-:Y:S01]  /*3470*/  FMUL.FTZ R114, R37, R114 ;  /* 0x0000007225727220 */ /* 0x000fe20000410000 */
[----:B------:R-:W-:Y:S02]  /*3480*/  PRMT R36, RZ, 0x7610, R36 ;  /* 0x00007610ff247816 */ /* 0x000fe40000000024 */
[--C-:B---3--:R-:W-:Y:S02]  /*3490*/  PRMT R37, RZ, 0x7610, R112.reuse ;  /* 0x00007610ff257816 */ /* 0x108fe40000000070 */
[----:B------:R-:W-:Y:S02]  /*34a0*/  PRMT R33, RZ, 0x5410, R112 ;  /* 0x00005410ff217816 */ /* 0x000fe40000000070 */
[----:B------:R-:W-:Y:S01]  /*34b0*/  PRMT R112, RZ, 0x5410, R38 ;  /* 0x00005410ff707816 */ /* 0x000fe20000000026 */
[----:B------:R-:W-:Y:S01]  /*34c0*/  FFMA.FTZ R36, R36, R37, R114 ;  /* 0x0000002524247223 */ /* 0x000fe20000010072 */
[----:B-----5:R-:W-:Y:S01]  /*34d0*/  PRMT R37, RZ, 0x5410, R110 ;  /* 0x00005410ff257816 */ /* 0x020fe2000000006e */
[----:B------:R-:W-:Y:S01]  /*34e0*/  FFMA.FTZ R75, R32, R33, R34 ;  /* 0x00000021204b7223 */ /* 0x000fe20000010022 */
[----:B------:R-:W-:Y:S01]  /*34f0*/  PRMT R110, RZ, 0x7610, R110 ;  /* 0x00007610ff6e7816 */ /* 0x000fe2000000006e */
[----:B------:R-:W0:Y:S02]  /*3500*/  LDS.128 R32, [R42+0x20] ;  /* 0x000020002a207984 */ /* 0x000e240000000c00 */
[----:B------:R-:W-:Y:S01]  /*3510*/  FFMA.FTZ R75, R112, R37, R75 ;  /* 0x00000025704b7223 */ /* 0x000fe2000001004b */
[----:B------:R-:W-:-:S02]  /*3520*/  PRMT R37, RZ, 0x7610, R38 ;  /* 0x00007610ff257816 */ /* 0x000fc40000000026 */
        /* <DEDUP_REMOVED lines=19> */
[--C-:B------:R-:W-:Y:S02]  /*3660*/  PRMT R110, RZ, 0x5410, R30.reuse ;  /* 0x00005410ff6e7816 */ /* 0x100fe4000000001e */
[----:B------:R-:W-:Y:S02]  /*3670*/  PRMT R29, RZ, 0x7610, R30 ;  /* 0x00007610ff1d7816 */ /* 0x000fe4000000001e */
[--C-:B------:R-:W-:Y:S01]  /*3680*/  PRMT R30, RZ, 0x5410, R106.reuse ;  /* 0x00005410ff1e7816 */ /* 0x100fe2000000006a */
[----:B------:R-:W-:Y:S01]  /*3690*/  FFMA.FTZ R28, R28, R105, R111 ;  /* 0x000000691c1c7223 */ /* 0x000fe2000001006f */
[----:B------:R-:W-:-:S05]  /*36a0*/  PRMT R106, RZ, 0x7610, R106 ;  /* 0x00007610ff6a7816 */ /* 0x000fca000000006a */
[----:B------:R-:W-:Y:S01]  /*36b0*/  FFMA.FTZ R28, R29, R106, R28 ;  /* 0x0000006a1d1c7223 */ /* 0x000fe2000001001c */
[----:B------:R-:W-:Y:S01]  /*36c0*/  PRMT R29, RZ, 0x5410, R107 ;  /* 0x00005410ff1d7816 */ /* 0x000fe2000000006b */
[----:B------:R-:W-:Y:S01]  /*36d0*/  FFMA.FTZ R30, R110, R30, R75 ;  /* 0x0000001e6e1e7223 */ /* 0x000fe2000001004b */
[----:B------:R-:W-:-:S03]  /*36e0*/  PRMT R107, RZ, 0x7610, R107 ;  /* 0x00007610ff6b7816 */ /* 0x000fc6000000006b */
[----:B------:R-:W-:Y:S01]  /*36f0*/  FFMA.FTZ R29, R77, R29, R30 ;  /* 0x0000001d4d1d7223 */ /* 0x000fe2000001001e */
[----:B0-----:R-:W-:Y:S01]  /*3700*/  PRMT R30, RZ, 0x5410, R32 ;  /* 0x00005410ff1e7816 */ /* 0x001fe20000000020 */
        /* <DEDUP_REMOVED lines=19> */
[----:B-1----:R-:W-:Y:S01]  /*3840*/  PRMT R30, RZ, 0x5410, R36 ;  /* 0x00005410ff1e7816 */ /* 0x002fe20000000024 */
[----:B------:R-:W-:Y:S01]  /*3850*/  FFMA.FTZ R28, R33, R113, R28 ;  /* 0x00000071211c7223 */ /* 0x000fe2000001001c */
[----:B----4-:R-:W-:Y:S02]  /*3860*/  PRMT R32, RZ, 0x5410, R96 ;  /* 0x00005410ff207816 */ /* 0x010fe40000000060 */
        /* <DEDUP_REMOVED lines=24> */
[----:B------:R-:W-:-:S04]  /*39f0*/  FFMA.FTZ R29, R38, R30, R29 ;  /* 0x0000001e261d7223 */ /* 0x000fc8000001001d */
[----:B------:R-:W-:-:S04]  /*3a00*/  FFMA.FTZ R28, R39, R116, R28 ;  /* 0x00000074271c7223 */ /* 0x000fc8000001001c */
[----:B------:R-:W-:Y:S01]  /*3a10*/  FADD.FTZ R35, R29, R28 ;  /* 0x0000001c1d237221 */ /* 0x000fe20000010000 */
[----:B------:R-:W-:Y:S05]  /*3a20*/  BRA.DIV ~URZ, `(.L_x_17077) ;  /* 0x00003aa27f007947 */ /* 0x000fea000b800000 */
[----:B------:R0:W1:Y:S02]  /*3a30*/  SHFL.BFLY PT, R28, R35, 0x2, 0x1f ;  /* 0x0c401f00231c7f89 */ /* 0x00006400000e0000 */
.L_x_17120:
[----:B01----:R-:W-:Y:S01]  /*3a40*/  FADD.FTZ R35, R35, R28 ;  /* 0x0000001c23237221 */ /* 0x003fe20000010000 */
[----:B------:R-:W-:Y:S05]  /*3a50*/  BRA.DIV ~URZ, `(.L_x_17078) ;  /* 0x00003af27f007947 */ /* 0x000fea000b800000 */
[----:B------:R0:W1:Y:S02]  /*3a60*/  SHFL.BFLY PT, R28, R35, 0x1, 0x1f ;  /* 0x0c201f00231c7f89 */ /* 0x00006400000e0000 */
.L_x_17121:
        /* <DEDUP_REMOVED lines=11> */
.L_x_17076:
[----:B------:R-:W-:-:S13]  /*3b20*/  ISETP.NE.AND P0, PT, R6, RZ, PT ;  /* 0x000000ff0600720c */ /* 0x000fda0003f05270 */
[----:B------:R-:W-:-:S05]  /*3b30*/  @!P0 IMAD.MOV.U32 R29, RZ, RZ, -0x800001 ;  /* 0xff7fffffff1d8424 */ /* 0x000fca00078e00ff */
[----:B------:R0:W-:Y:S02]  /*3b40*/  @!P0 STS [R102], R29 ;  /* 0x0000001d66008388 */ /* 0x0001e40000000800 */
.L_x_17079:
[----:B------:R-:W-:Y:S05]  /*3b50*/  BSYNC B1 ;  /* 0x0000000000017941 */ /* 0x000fea0003800000 */
.L_x_17075:
        /* <DEDUP_REMOVED lines=10> */
.L_x_17066:
[----:B------:R-:W-:Y:S05]  /*3c00*/  BSYNC B0 ;  /* 0x0000000000007941 */ /* 0x000fea0003800000 */
.L_x_17065:
[----:B------:R-:W-:Y:S05]  /*3c10*/  BRA.DIV ~URZ, `(.L_x_17081) ;  /* 0x000039b27f007947 */ /* 0x000fea000b800000 */
[----:B------:R0:W1:Y:S02]  /*3c20*/  SHFL.BFLY PT, R13, R10, 0x10, 0x1f ;  /* 0x0e001f000a0d7f89 */ /* 0x00006400000e0000 */
.L_x_17122:
[----:B-1----:R-:W-:Y:S01]  /*3c30*/  FMNMX.FTZ R15, R13, R10, !PT ;  /* 0x0000000a0d0f7209 */ /* 0x002fe20007810000 */
[----:B------:R-:W-:Y:S05]  /*3c40*/  BRA.DIV ~URZ, `(.L_x_17082) ;  /* 0x00003a027f007947 */ /* 0x000fea000b800000 */
[----:B------:R-:W1:Y:S02]  /*3c50*/  SHFL.BFLY PT, R6, R15, 0x8, 0x1f ;  /* 0x0d001f000f067f89 */ /* 0x000e6400000e0000 */
[----:B-1----:R-:W-:-:S05]  /*3c60*/  FMNMX.FTZ R6, R15, R6, !PT ;  /* 0x000000060f067209 */ /* 0x002fca0007810000 */
[----:B------:R1:W2:Y:S02]  /*3c70*/  SHFL.BFLY PT, R13, R6, 0x4, 0x1f ;  /* 0x0c801f00060d7f89 */ /* 0x0002a400000e0000 */
.L_x_17123:
        /* <DEDUP_REMOVED lines=9> */
[----:B0-----:R-:W-:Y:S01]  /*3d10*/  IMAD.MOV.U32 R10, RZ, RZ, -0x800001 ;  /* 0xff7fffffff0a7424 */ /* 0x001fe200078e00ff */
[----:B------:R-:W-:-:S03]  /*3d20*/  ISETP.GE.AND P2, PT, R2, R7, PT ;  /* 0x000000070200720c */ /* 0x000fc60003f46270 */
[----:B------:R-:W-:Y:S08]  /*3d30*/  BSSY B0, `(.L_x_17083) ;  /* 0x00000ea000007945 */ /* 0x000ff00003800000 */
[----:B------:R-:W0:Y:S04]  /*3d40*/  @!P0 LDS R10, [R8.X4+0x100] ;  /* 0x00010000080a8984 */ /* 0x000e280000004800 */
        /* <DEDUP_REMOVED lines=27> */
.L_x_17087:
        /* <DEDUP_REMOVED lines=11> */
.L_x_17086:
[----:B------:R-:W-:Y:S05]  /*3fb0*/  BSYNC B1 ;  /* 0x0000000000017941 */ /* 0x000fea0003800000 */
.L_x_17085:
        /* <DEDUP_REMOVED lines=10> */
.L_x_17090:
        /* <DEDUP_REMOVED lines=100> */
.L_x_17089:
[----:B------:R-:W-:Y:S05]  /*46a0*/  BSYNC B1 ;  /* 0x0000000000017941 */ /* 0x000fea0003800000 */
.L_x_17088:
        /* <DEDUP_REMOVED lines=55> */
.L_x_17092:
[----:B------:R-:W-:Y:S05]  /*4a20*/  BSYNC B1 ;  /* 0x0000000000017941 */ /* 0x000fea0003800000 */
.L_x_17091:
        /* <DEDUP_REMOVED lines=26> */
.L_x_17084:
[----:B------:R-:W-:Y:S05]  /*4bd0*/  BSYNC B0 ;  /* 0x0000000000007941 */ /* 0x000fea0003800000 */
.L_x_17083:
        /* <DEDUP_REMOVED lines=45> */
.L_x_17097:
        /* <DEDUP_REMOVED lines=8> */
.L_x_17096:
[----:B------:R-:W-:Y:S05]  /*4f30*/  BSYNC B1 ;  /* 0x0000000000017941 */ /* 0x000fea0003800000 */
.L_x_17095:
        /* <DEDUP_REMOVED lines=10> */
.L_x_17100:
        /* <DEDUP_REMOVED lines=52> */
.L_x_17099:
[----:B------:R-:W-:Y:S05]  /*5320*/  BSYNC B1 ;  /* 0x0000000000017941 */ /* 0x000fea0003800000 */
.L_x_17098:
        /* <DEDUP_REMOVED lines=31> */
.L_x_17102:
[----:B------:R-:W-:Y:S05]  /*5520*/  BSYNC B1 ;  /* 0x0000000000017941 */ /* 0x000fea0003800000 */
.L_x_17101:
        /* <DEDUP_REMOVED lines=14> */
.L_x_17094:
[----:B------:R-:W-:Y:S05]  /*5610*/  BSYNC B0 ;  /* 0x0000000000007941 */ /* 0x000fea0003800000 */
.L_x_17093:
        /* <DEDUP_REMOVED lines=33> */
.L_x_17104:
[----:B------:R-:W-:Y:S05]  /*5830*/  BSYNC B0 ;  /* 0x0000000000007941 */ /* 0x000fea0003800000 */
.L_x_17103:
[----:B------:R-:W-:Y:S01]  /*5840*/  BSSY B1, `(.L_x_17105) ;  /* 0x0000162000017945 */ /* 0x000fe20003800000 */
[----:B------:R-:W-:Y:S02]  /*5850*/  IMAD.MOV.U32 R21, RZ, RZ, RZ ;  /* 0x000000ffff157224 */ /* 0x000fe400078e00ff */
[----:B------:R-:W-:Y:S01]  /*5860*/  IMAD.MOV.U32 R22, RZ, RZ, RZ ;  /* 0x000000ffff167224 */ /* 0x000fe200078e00ff */
[----:B------:R-:W-:Y:S05]  /*5870*/  @P1 BRA `(.L_x_17106) ;  /* 0x000015e000001947 */ /* 0x000fea0003800000 */
[----:B------:R-:W-:Y:S01]  /*5880*/  IABS R23, c[0x0][0x1e4] ;  /* 0x0000790000177a13 */ /* 0x000fe20000000000 */
[----:B0-----:R-:W0:Y:S01]  /*5890*/  S2R R6, SR_CTAID.Y ;  /* 0x0000000000067919 */ /* 0x001e220000002600 */
[----:B------:R-:W-:Y:S01]  /*58a0*/  SHF.R.S32.HI R13, RZ, 0x1f, R2 ;  /* 0x0000001fff0d7819 */ /* 0x000fe20000011402 */
[----:B------:R-:W-:Y:S01]  /*58b0*/  IMAD.MOV.U32 R20, RZ, RZ, RZ ;  /* 0x000000ffff147224 */ /* 0x000fe200078e00ff */
[----:B------:R-:W2:Y:S01]  /*58c0*/  I2F.RP R14, R23 ;  /* 0x00000017000e7306 */ /* 0x000ea20000209400 */
[----:B------:R-:W3:Y:S01]  /*58d0*/  S2R R25, SR_CTAID.Z ;  /* 0x0000000000197919 */ /* 0x000ee20000002700 */
[----:B------:R-:W-:-:S02]  /*58e0*/  LEA.HI R13, R13, R2, RZ, 0x5 ;  /* 0x000000020d0d7211 */ /* 0x000fc400078f28ff */
[----:B------:R-:W-:Y:S01]  /*58f0*/  IADD3 R28, -R3, 0x1, RZ ;  /* 0x00000001031c7810 */ /* 0x000fe20007ffe1ff */
[----:B------:R-:W-:Y:S01]  /*5900*/  IMAD.SHL.U32 R3, R8, 0x8, RZ ;  /* 0x0000000808037824 */ /* 0x000fe200078e00ff */
[----:B------:R-:W-:Y:S02]  /*5910*/  SHF.R.S32.HI R32, RZ, 0x5, R13 ;  /* 0x00000005ff207819 */ /* 0x000fe4000001140d */
[----:B------:R-:W-:Y:S02]  /*5920*/  IADD3 R9, R9, -c[0x0][0x1dc], RZ ;  /* 0x8000770009097a10 */ /* 0x000fe40007ffe0ff */
[C---:B------:R-:W-:Y:S02]  /*5930*/  IADD3 R29, R3.reuse, 0x100, RZ ;  /* 0x00000100031d7810 */ /* 0x040fe40007ffe0ff */
[C---:B------:R-:W-:Y:S02]  /*5940*/  IADD3 R30, R3.reuse, 0x200, RZ ;  /* 0x00000200031e7810 */ /* 0x040fe40007ffe0ff */
[----:B------:R-:W-:Y:S01]  /*5950*/  IADD3 R31, R3, 0x300, RZ ;  /* 0x00000300031f7810 */ /* 0x000fe20007ffe0ff */
[----:B--2---:R-:W2:Y:S01]  /*5960*/  MUFU.RCP R14, R14 ;  /* 0x0000000e000e7308 */ /* 0x004ea20000001000 */
[----:B0-----:R-:W-:-:S02]  /*5970*/  IMAD R12, R6, c[0x0][0x1a8], RZ ;  /* 0x00006a00060c7a24 */ /* 0x001fc400078e02ff */
[----:B---3--:R-:W-:Y:S01]  /*5980*/  IMAD R25, R25, 0x40, R32 ;  /* 0x0000004019197824 */ /* 0x008fe200078e0220 */
[----:B------:R-:W-:-:S03]  /*5990*/  LEA R32, R32, 0x120, 0x5 ;  /* 0x0000012020207811 */ /* 0x000fc600078e28ff */
[----:B------:R-:W-:Y:S01]  /*59a0*/  IMAD.SHL.U32 R33, R25, 0x8, RZ ;  /* 0x0000000819217824 */ /* 0x000fe200078e00ff */
[----:B------:R-:W-:Y:S02]  /*59b0*/  SHF.R.S32.HI R6, RZ, 0x1f, R25 ;  /* 0x0000001fff067819 */ /* 0x000fe40000011419 */
[----:B--2---:R-:W-:Y:S02]  /*59c0*/  IADD3 R7, R14, 0xffffffe, RZ ;  /* 0x0ffffffe0e077810 */ /* 0x004fe40007ffe0ff */
[----:B------:R-:W-:Y:S02]  /*59d0*/  IADD3 R27, P0, R12, R25, RZ ;  /* 0x000000190c1b7210 */ /* 0x000fe40007f1e0ff */
[----:B------:R-:W-:Y:S02]  /*59e0*/  IADD3 R32, R32, 0x10, RZ ;  /* 0x0000001020207810 */ /* 0x000fe40007ffe0ff */
[----:B------:R-:W0:Y:S01]  /*59f0*/  F2I.FTZ.U32.TRUNC.NTZ R7, R7 ;  /* 0x0000000700077305 */ /* 0x000e22000021f000 */
[----:B------:R-:W-:-:S02]  /*5a00*/  LEA.HI.X.SX32 R6, R12, R6, 0x1, P0 ;  /* 0x000000060c067211 */ /* 0x000fc400000f0eff */
[----:B------:R-:W-:-:S04]  /*5a10*/  LEA R24, P0, R27, c[0x0][0x198], 0x2 ;  /* 0x000066001b187a11 */ /* 0x000fc800078010ff */
[----:B------:R-:W-:Y:S01]  /*5a20*/  LEA.HI.X R27, R27, c[0x0][0x19c], R6, 0x2, P0 ;  /* 0x000067001b1b7a11 */ /* 0x000fe200000f1406 */
[----:B------:R-:W-:Y:S02]  /*5a30*/  IMAD.MOV.U32 R6, RZ, RZ, RZ ;  /* 0x000000ffff067224 */ /* 0x000fe400078e00ff */
[----:B0-----:R-:W-:-:S04]  /*5a40*/  IMAD.MOV R14, RZ, RZ, -R7 ;  /* 0x000000ffff0e7224 */ /* 0x001fc800078e0a07 */
[----:B------:R-:W-:-:S04]  /*5a50*/  IMAD R13, R14, R23, RZ ;  /* 0x000000170e0d7224 */ /* 0x000fc800078e02ff */
[----:B------:R-:W-:-:S04]  /*5a60*/  IMAD.HI.U32 R26, R7, R13, R6 ;  /* 0x0000000d071a7227 */ /* 0x000fc800078e0006 */
[----:B------:R-:W-:Y:S02]  /*5a70*/  IMAD R6, R5, c[0x0][0x1c0], RZ ;  /* 0x0000700005067a24 */ /* 0x000fe400078e02ff */
[----:B------:R-:W-:-:S03]  /*5a80*/  IMAD.MOV.U32 R5, RZ, RZ, c[0x0][0x1bc] ;  /* 0x00006f00ff057624 */ /* 0x000fc600078e00ff */
[----:B------:R-:W-:Y:S02]  /*5a90*/  SHF.R.S32.HI R7, RZ, 0x1f, R6 ;  /* 0x0000001fff077819 */ /* 0x000fe40000011406 */
[----:B------:R-:W-:Y:S02]  /*5aa0*/  SHF.R.S32.HI R5, RZ, 0x1f, R5 ;  /* 0x0000001fff057819 */ /* 0x000fe40000011405 */
.L_x_17117:
        /* <DEDUP_REMOVED lines=63> */
[----:B------:R0:W5:Y:S01]  /*5ea0*/  LDG.E.CONSTANT R50, [R12.64] ;  /* 0x0000000a0c327981 */ /* 0x000162000c1e9900 */
        /* <DEDUP_REMOVED lines=8> */
[----:B------:R2:W5:Y:S04]  /*5f30*/  LDG.E.CONSTANT R40, [R14.64] ;  /* 0x0000000a0e287981 */ /* 0x000568000c1e9900 */
[----:B------:R2:W5:Y:S01]  /*5f40*/  LDG.E.CONSTANT R41, [R14.64+0x4] ;  /* 0x0000040a0e297981 */ /* 0x000562000c1e9900 */
        /* <DEDUP_REMOVED lines=8> */
[----:B--2---:R-:W2:Y:S04]  /*5fd0*/  LDS.128 R12, [R32+-0x10] ;  /* 0xfffff000200c7984 */ /* 0x004ea80000000c00 */
[----:B------:R-:W3:Y:S01]  /*5fe0*/  LDS.128 R16, [R32] ;  /* 0x0000000020107984 */ /* 0x000ee20000000c00 */
[----:B------:R-:W-:Y:S01]  /*5ff0*/  ISETP.NE.AND P1, PT, R54, RZ, PT ;  /* 0x000000ff3600720c */ /* 0x000fe20003f25270 */
[----:B------:R-:W-:Y:S02]  /*6000*/  BSSY B2, `(.L_x_17109) ;  /* 0x0000027000027945 */ /* 0x000fe40003800000 */
[----:B------:R4:W5:Y:S04]  /*6010*/  LDG.E.CONSTANT R36, [R46.64] ;  /* 0x0000000a2e247981 */ /* 0x000968000c1e9900 */
[----:B-1----:R4:W5:Y:S04]  /*6020*/  LDG.E.CONSTANT R37, [R46.64+0x4] ;  /* 0x0000040a2e257981 */ /* 0x002968000c1e9900 */
[----:B------:R4:W5:Y:S04]  /*6030*/  LDG.E.CONSTANT R38, [R46.64+0x8] ;  /* 0x0000080a2e267981 */ /* 0x000968000c1e9900 */
[----:B------:R4:W5:Y:S01]  /*6040*/  LDG.E.CONSTANT R39, [R46.64+0xc] ;  /* 0x00000c0a2e277981 */ /* 0x000962000c1e9900 */
[----:B--2---:R-:W-:-:S02]  /*6050*/  F2FP.BF16.PACK_AB R13, R13, R12 ;  /* 0x0000000c0d0d723e */ /* 0x004fc400000010ff */
[----:B----4-:R-:W-:Y:S02]  /*6060*/  F2FP.BF16.PACK_AB R46, R15, R14 ;  /* 0x0000000e0f2e723e */ /* 0x010fe400000010ff */
[----:B---3--:R-:W-:Y:S01]  /*6070*/  F2FP.BF16.PACK_AB R16, R17, R16 ;  /* 0x000000101110723e */ /* 0x008fe200000010ff */
[----:B------:R-:W-:Y:S05]  /*6080*/  @P1 BRA `(.L_x_17110) ;  /* 0x000001e000001947 */ /* 0x000fea0003800000 */
[C---:B0-----:R-:W-:Y:S02]  /*6090*/  IADD3 R15, R33.reuse, 0x2, RZ ;  /* 0x00000002210f7810 */ /* 0x041fe40007ffe0ff */
[C---:B------:R-:W-:Y:S02]  /*60a0*/  IADD3 R17, R33.reuse, 0x3, RZ ;  /* 0x0000000321117810 */ /* 0x040fe40007ffe0ff */
[-C--:B------:R-:W-:Y:S02]  /*60b0*/  ISETP.GE.AND P2, PT, R33, R0.reuse, PT ;  /* 0x000000002100720c */ /* 0x080fe40003f46270 */
[-C--:B------:R-:W-:Y:S02]  /*60c0*/  ISETP.GE.AND P5, PT, R15, R0.reuse, PT ;  /* 0x000000000f00720c */ /* 0x080fe40003fa6270 */
[----:B------:R-:W-:-:S02]  /*60d0*/  ISETP.GE.AND P6, PT, R17, R0, PT ;  /* 0x000000001100720c */ /* 0x000fc40003fc6270 */
[----:B-----5:R-:W-:Y:S02]  /*60e0*/  PRMT R12, R49, 0x7632, R12 ;  /* 0x00007632310c7816 */ /* 0x020fe4000000000c */
        /* <DEDUP_REMOVED lines=24> */
.L_x_17110:
[----:B0-----:R-:W-:Y:S05]  /*6270*/  BSYNC B2 ;  /* 0x0000000000027941 */ /* 0x001fea0003800000 */
.L_x_17109:
        /* <DEDUP_REMOVED lines=24> */
[----:B------:R-:W-:Y:S02]  /*6400*/  ISETP.GE.AND P6, PT, R45, R0, PT ;  /* 0x000000002d00720c */ /* 0x000fe40003fc6270 */
[----:B------:R-:W-:-:S02]  /*6410*/  PRMT R16, R53, 0x7632, R16 ;  /* 0x0000763235107816 */ /* 0x000fc40000000010 */
[----:B------:R-:W-:Y:S02]  /*6420*/  IADD3 R19, R33, 0x7, RZ ;  /* 0x0000000721137810 */ /* 0x000fe40007ffe0ff */
[----:B------:R-:W-:Y:S02]  /*6430*/  SEL R18, R53, RZ, !P5 ;  /* 0x000000ff35127207 */ /* 0x000fe40006800000 */
[----:B------:R-:W-:Y:S02]  /*6440*/  SEL R53, R16, RZ, !P6 ;  /* 0x000000ff10357207 */ /* 0x000fe40007000000 */
[----:B------:R-:W-:Y:S02]  /*6450*/  IADD3 R45, R33, 0x6, RZ ;  /* 0x00000006212d7810 */ /* 0x000fe40007ffe0ff */
[----:B------:R-:W-:Y:S02]  /*6460*/  ISETP.GE.AND P6, PT, R19, R0, PT ;  /* 0x000000001300720c */ /* 0x000fe40003fc6270 */
[----:B------:R-:W-:-:S02]  /*6470*/  IADD3 R47, R33, 0x4, RZ ;  /* 0x00000004212f7810 */ /* 0x000fc40007ffe0ff */
[----:B------:R-:W-:Y:S02]  /*6480*/  IADD3 R49, R33, 0x5, RZ ;  /* 0x0000000521317810 */ /* 0x000fe40007ffe0ff */
[-C--:B------:R-:W-:Y:S02]  /*6490*/  ISETP.GE.AND P5, PT, R45, R0.reuse, PT ;  /* 0x000000002d00720c */ /* 0x080fe40003fa6270 */
[----:B------:R-:W-:Y:S02]  /*64a0*/  IADD3 R45, R33, 0x1, RZ ;  /* 0x00000001212d7810 */ /* 0x000fe40007ffe0ff */
[----:B------:R-:W-:Y:S02]  /*64b0*/  @P2 PRMT R50, RZ, 0x7610, R50 ;  /* 0x00007610ff322816 */ /* 0x000fe40000000032 */
[-C--:B------:R-:W-:Y:S02]  /*64c0*/  ISETP.GE.AND P3, PT, R47, R0.reuse, PT ;  /* 0x000000002f00720c */ /* 0x080fe40003f66270 */
        /* <DEDUP_REMOVED lines=13> */
.L_x_17112:
[----:B------:R-:W-:Y:S05]  /*65a0*/  BSYNC B2 ;  /* 0x0000000000027941 */ /* 0x000fea0003800000 */
.L_x_17111:
        /* <DEDUP_REMOVED lines=34> */
[C---:B------:R-:W-:Y:S02]  /*67d0*/  IADD3 R41, R33.reuse, 0x1, RZ ;  /* 0x0000000121297810 */ /* 0x040fe40007ffe0ff */
[----:B------:R-:W-:Y:S02]  /*67e0*/  IADD3 R53, R33, 0x5, RZ ;  /* 0x0000000521357810 */ /* 0x000fe40007ffe0ff */
[----:B------:R-:W-:Y:S02]  /*67f0*/  ISETP.GE.AND P5, PT, R51, R0, PT ;  /* 0x000000003300720c */ /* 0x000fe40003fa6270 */
        /* <DEDUP_REMOVED lines=14> */
.L_x_17114:
[----:B------:R-:W-:Y:S05]  /*68e0*/  BSYNC B2 ;  /* 0x0000000000027941 */ /* 0x000fea0003800000 */
.L_x_17113:
        /* <DEDUP_REMOVED lines=9> */
[----:B------:R-:W-:-:S03]  /*6980*/  HFMA2.BF16_V2 R35, R14, R35, -RZ.H0_H0 ;  /* 0x000000230e237231 */ /* 0x000fc600003400ff */
        /* <DEDUP_REMOVED lines=39> */
.L_x_17116:
[----:B------:R-:W-:Y:S05]  /*6c00*/  BSYNC B2 ;  /* 0x0000000000027941 */ /* 0x000fea0003800000 */
.L_x_17115:
        /* <DEDUP_REMOVED lines=28> */
[----:B------:R-:W-:-:S04]  /*6dd0*/  FADD.FTZ R15, R15, R12 ;  /* 0x0000000c0f0f7221 */ /* 0x000fc80000010000 */
[----:B------:R-:W-:Y:S02]  /*6de0*/  FADD.FTZ R20, R20, R15 ;  /* 0x0000000f14147221 */ /* 0x000fe40000010000 */
.L_x_17108:
[----:B------:R-:W-:Y:S05]  /*6df0*/  BSYNC B0 ;  /* 0x0000000000007941 */ /* 0x000fea0003800000 */
.L_x_17107:
[----:B------:R-:W-:Y:S02]  /*6e00*/  IADD3 R24, P1, R24, 0x10, RZ ;  /* 0x0000001018187810 */ /* 0x000fe40007f3e0ff */
[----:B------:R-:W-:Y:S02]  /*6e10*/  IADD3 R33, R33, 0x20, RZ ;  /* 0x0000002021217810 */ /* 0x000fe40007ffe0ff */
[----:B------:R-:W-:Y:S01]  /*6e20*/  IADD3 R32, R32, 0x80, RZ ;  /* 0x0000008020207810 */ /* 0x000fe20007ffe0ff */
[----:B------:R-:W-:Y:S01]  /*6e30*/  IMAD.X R27, RZ, RZ, R27, P1 ;  /* 0x000000ffff1b7224 */ /* 0x000fe200008e061b */
[----:B------:R-:W-:Y:S01]  /*6e40*/  @P0 CALL.REL.NOINC `(.L_x_17106) ;  /* 0x0000001000000944 */ /* 0x000fe20003c00000 */
[----:B------:R-:W-:Y:S05]  /*6e50*/  BRA `(.L_x_17117) ;  /* 0xffffec5000007947 */ /* 0x000fea000383ffff */
.L_x_17106:
[----:B------:R-:W-:Y:S05]  /*6e60*/  BSYNC B1 ;  /* 0x0000000000017941 */ /* 0x000fea0003800000 */
.L_x_17105:
[----:B------:R-:W-:Y:S01]  /*6e70*/  BAR.SYNC.DEFER_BLOCKING 0x0 ;  /* 0x0000000000007b1d */ /* 0x000fe20000010000 */
[----:B------:R-:W-:Y:S02]  /*6e80*/  SHF.R.S32.HI R3, RZ, 0x1f, R2 ;  /* 0x0000001fff037819 */ /* 0x000fe40000011402 */
[----:B------:R-:W-:Y:S02]  /*6e90*/  LOP3.LUT R0, R2, 0xffffffc0, RZ, 0xc0, !PT ;  /* 0xffffffc002007812 */ /* 0x000fe400078ec0ff */
[----:B------:R-:W-:-:S02]  /*6ea0*/  LEA.HI R3, R3, R2, RZ, 0x5 ;  /* 0x0000000203037211 */ /* 0x000fc400078f28ff */
[----:B------:R-:W-:Y:S02]  /*6eb0*/  ISETP.NE.AND P0, PT, R0, 0x40, PT ;  /* 0x000000400000780c */ /* 0x000fe40003f05270 */
[----:B------:R-:W-:Y:S02]  /*6ec0*/  SHF.R.S32.HI R3, RZ, 0x5, R3 ;  /* 0x00000005ff037819 */ /* 0x000fe40000011403 */
        /* <DEDUP_REMOVED lines=14> */
[----:B------:R-:W4:Y:S04]  /*6fb0*/  @!P3 LDS R5, [R0.X4+0x220] ;  /* 0x000220000005b984 */ /* 0x000f280000004800 */
[----:B0-----:R-:W0:Y:S01]  /*6fc0*/  @!P3 LDS R6, [R0.X4+0x2a0] ;  /* 0x0002a0000006b984 */ /* 0x001e220000004800 */
[----:B--2---:R-:W-:-:S03]  /*6fd0*/  @!P3 FADD.FTZ R22, R3, R22 ;  /* 0x000000160316b221 */ /* 0x004fc60000010000 */
[----:B------:R-:W-:Y:S01]  /*6fe0*/  BAR.SYNC.DEFER_BLOCKING 0x0 ;  /* 0x0000000000007b1d */ /* 0x000fe20000010000 */
[----:B---3--:R-:W-:Y:S02]  /*6ff0*/  @!P3 FADD.FTZ R21, R4, R21 ;  /* 0x000000150415b221 */ /* 0x008fe40000010000 */
[----:B----4-:R-:W-:Y:S02]  /*7000*/  @!P3 FADD.FTZ R10, R5, R10 ;  /* 0x0000000a050ab221 */ /* 0x010fe40000010000 */
[----:B0-----:R-:W-:Y:S01]  /*7010*/  @!P3 FADD.FTZ R20, R6, R20 ;  /* 0x000000140614b221 */ /* 0x001fe20000010000 */
        /* <DEDUP_REMOVED lines=13> */
[----:B---3--:R-:W-:-:S02]  /*70f0*/  @!P1 FADD.FTZ R21, R3, R21 ;  /* 0x0000001503159221 */ /* 0x008fc40000010000 */
[----:B------:R-:W-:Y:S02]  /*7100*/  @!P1 FADD.FTZ R22, R2, R22 ;  /* 0x0000001602169221 */ /* 0x000fe40000010000 */
[----:B----4-:R-:W-:Y:S01]  /*7110*/  @!P1 FADD.FTZ R10, R4, R10 ;  /* 0x0000000a040a9221 */ /* 0x010fe20000010000 */
[C---:B------:R-:W-:Y:S01]  /*7120*/  IADD3 R4, R8.reuse, 0x20, RZ ;  /* 0x0000002008047810 */ /* 0x040fe20007ffe0ff */
[----:B------:R-:W2:Y:S01]  /*7130*/  S2UR UR5, SR_CTAID.X ;  /* 0x00000000000579c3 */ /* 0x000ea20000002500 */
[----:B-1----:R-:W-:Y:S01]  /*7140*/  @!P1 FADD.FTZ R20, R5, R20 ;  /* 0x0000001405149221 */ /* 0x002fe20000010000 */
[----:B------:R-:W-:-:S04]  /*7150*/  IADD3 R5, R8, 0x40, RZ ;  /* 0x0000004008057810 */ /* 0x000fc80007ffe0ff */
        /* <DEDUP_REMOVED lines=14> */
[C---:B------:R-:W-:Y:S02]  /*7240*/  IADD3 R0, P0, R8.reuse, UR4, RZ ;  /* 0x0000000408007c10 */ /* 0x040fe4000ff1e0ff */
[----:B------:R-:W-:Y:S02]  /*7250*/  IADD3 R7, P1, R5, UR4, RZ ;  /* 0x0000000405077c10 */ /* 0x000fe4000ff3e0ff */
[----:B------:R-:W-:Y:S02]  /*7260*/  LEA.HI.X.SX32 R3, R8, UR7, 0x1, P0 ;  /* 0x0000000708037c11 */ /* 0x000fe400080f0eff */
[----:B------:R-:W-:Y:S02]  /*7270*/  LEA R2, P0, R0, c[0x0][0x170], 0x1 ;  /* 0x00005c0000027a11 */ /* 0x000fe400078008ff */
[----:B------:R-:W-:-:S02]  /*7280*/  IADD3 R8, R8, 0x60, RZ ;  /* 0x0000006008087810 */ /* 0x000fc40007ffe0ff */
[----:B------:R-:W-:Y:S02]  /*7290*/  LEA.HI.X R3, R0, c[0x0][0x174], R3, 0x1, P0 ;  /* 0x00005d0000037a11 */ /* 0x000fe400000f0c03 */
[----:B------:R-:W-:Y:S02]  /*72a0*/  IADD3 R11, P0, R4, UR4, RZ ;  /* 0x00000004040b7c10 */ /* 0x000fe4000ff1e0ff */
[----:B------:R-:W-:Y:S02]  /*72b0*/  IADD3 R9, P2, R8, UR4, RZ ;  /* 0x0000000408097c10 */ /* 0x000fe4000ff5e0ff */
[----:B------:R-:W-:Y:S02]  /*72c0*/  LEA.HI.X.SX32 R16, R4, UR7, 0x1, P0 ;  /* 0x0000000704107c11 */ /* 0x000fe400080f0eff */
[----:B------:R-:W-:Y:S02]  /*72d0*/  LEA R4, P0, R11, c[0x0][0x170], 0x1 ;  /* 0x00005c000b047a11 */ /* 0x000fe400078008ff */
[----:B------:R-:W-:-:S02]  /*72e0*/  F2FP.BF16.PACK_AB R0, R21, R22 ;  /* 0x000000161500723e */ /* 0x000fc400000010ff */
[----:B------:R-:W-:Y:S02]  /*72f0*/  LEA.HI.X.SX32 R14, R5, UR7, 0x1, P1 ;  /* 0x00000007050e7c11 */ /* 0x000fe400088f0eff */
[----:B------:R-:W-:Y:S01]  /*7300*/  LEA R6, P1, R7, c[0x0][0x170], 0x1 ;  /* 0x00005c0007067a11 */ /* 0x000fe200078208ff */
[----:B------:R0:W-:Y:S01]  /*7310*/  STG.E.U16 [R2.64], R0 ;  /* 0x0000000002007986 */ /* 0x0001e2000c10150a */
[----:B------:R-:W-:Y:S02]  /*7320*/  LEA.HI.X.SX32 R12, R8, UR7, 0x1, P2 ;  /* 0x00000007080c7c11 */ /* 0x000fe400090f0eff */
[----:B------:R-:W-:Y:S02]  /*7330*/  LEA R8, P2, R9, c[0x0][0x170], 0x1 ;  /* 0x00005c0009087a11 */ /* 0x000fe400078408ff */
        /* <DEDUP_REMOVED lines=9> */
.L_x_17070:
[----:B------:R-:W-:Y:S01]  /*73d0*/  IMAD.MOV.U32 R30, RZ, RZ, R35 ;  /* 0x000000ffff1e7224 */ /* 0x000fe200078e0023 */
[----:B------:R-:W-:Y:S01]  /*73e0*/  MOV R28, 0x7430 ;  /* 0x00007430001c7802 */ /* 0x000fe20000000f00 */
[----:B------:R-:W-:Y:S02]  /*73f0*/  IMAD.MOV.U32 R31, RZ, RZ, 0x2 ;  /* 0x00000002ff1f7424 */ /* 0x000fe400078e00ff */
[----:B------:R-:W-:Y:S02]  /*7400*/  IMAD.MOV.U32 R32, RZ, RZ, 0x1f ;  /* 0x0000001fff207424 */ /* 0x000fe400078e00ff */
[----:B------:R-:W-:-:S02]  /*7410*/  IMAD.MOV.U32 R33, RZ, RZ, -0x1 ;  /* 0xffffffffff217424 */ /* 0x000fc400078e00ff */
[----:B------:R-:W-:Y:S05]  /*7420*/  CALL.REL.NOINC `($__internal_353_$__cuda_sm70_shflsync_bfly_p) ;  /* 0x0000031000007944 */ /* 0x000fea0003c00000 */
[----:B-1----:R-:W-:Y:S01]  /*7430*/  IMAD.MOV.U32 R28, RZ, RZ, R30 ;  /* 0x000000ffff1c7224 */ /* 0x002fe200078e001e */
[----:B0-----:R-:W-:Y:S05]  /*7440*/  BRA `(.L_x_17118) ;  /* 0xffffb44000007947 */ /* 0x001fea000383ffff */
.L_x_17071:
[----:B------:R-:W-:Y:S01]  /*7450*/  IMAD.MOV.U32 R30, RZ, RZ, R35 ;  /* 0x000000ffff1e7224 */ /* 0x000fe200078e0023 */
[----:B------:R-:W-:Y:S01]  /*7460*/  MOV R28, 0x74b0 ;  /* 0x000074b0001c7802 */ /* 0x000fe20000000f00 */
[----:B------:R-:W-:-:S02]  /*7470*/  IMAD.MOV.U32 R31, RZ, RZ, 0x1 ;  /* 0x00000001ff1f7424 */ /* 0x000fc400078e00ff */
[----:B------:R-:W-:Y:S02]  /*7480*/  IMAD.MOV.U32 R32, RZ, RZ, 0x1f ;  /* 0x0000001fff207424 */ /* 0x000fe400078e00ff */
[----:B------:R-:W-:Y:S02]  /*7490*/  IMAD.MOV.U32 R33, RZ, RZ, -0x1 ;  /* 0xffffffffff217424 */ /* 0x000fe400078e00ff */
[----:B------:R-:W-:Y:S05]  /*74a0*/  CALL.REL.NOINC `($__internal_353_$__cuda_sm70_shflsync_bfly_p) ;  /* 0x0000029000007944 */ /* 0x000fea0003c00000 */
[----:B-1----:R-:W-:Y:S01]  /*74b0*/  IMAD.MOV.U32 R28, RZ, RZ, R30 ;  /* 0x000000ffff1c7224 */ /* 0x002fe200078e001e */
[----:B0-----:R-:W-:Y:S05]  /*74c0*/  BRA `(.L_x_17119) ;  /* 0xffffb3f000007947 */ /* 0x001fea000383ffff */
.L_x_17077:
[----:B------:R-:W-:Y:S01]  /*74d0*/  IMAD.MOV.U32 R30, RZ, RZ, R35 ;  /* 0x000000ffff1e7224 */ /* 0x000fe200078e0023 */
[----:B------:R-:W-:Y:S01]  /*74e0*/  MOV R28, 0x7530 ;  /* 0x00007530001c7802 */ /* 0x000fe20000000f00 */
[----:B------:R-:W-:Y:S02]  /*74f0*/  IMAD.MOV.U32 R31, RZ, RZ, 0x2 ;  /* 0x00000002ff1f7424 */ /* 0x000fe400078e00ff */
[----:B------:R-:W-:Y:S02]  /*7500*/  IMAD.MOV.U32 R32, RZ, RZ, 0x1f ;  /* 0x0000001fff207424 */ /* 0x000fe400078e00ff */
[----:B------:R-:W-:Y:S02]  /*7510*/  IMAD.MOV.U32 R33, RZ, RZ, -0x1 ;  /* 0xffffffffff217424 */ /* 0x000fe400078e00ff */
[----:B------:R-:W-:Y:S05]  /*7520*/  CALL.REL.NOINC `($__internal_353_$__cuda_sm70_shflsync_bfly_p) ;  /* 0x0000021000007944 */ /* 0x000fea0003c00000 */
[----:B-1----:R-:W-:Y:S01]  /*7530*/  IMAD.MOV.U32 R28, RZ, RZ, R30 ;  /* 0x000000ffff1c7224 */ /* 0x002fe200078e001e */
[----:B0-----:R-:W-:Y:S05]  /*7540*/  BRA `(.L_x_17120) ;  /* 0xffffc4f000007947 */ /* 0x001fea000383ffff */
.L_x_17078:
        /* <DEDUP_REMOVED lines=8> */
.L_x_17081:
[----:B------:R-:W-:Y:S01]  /*75d0*/  IMAD.MOV.U32 R30, RZ, RZ, R10 ;  /* 0x000000ffff1e7224 */ /* 0x000fe200078e000a */
[----:B------:R-:W-:Y:S01]  /*75e0*/  MOV R28, 0x7630 ;  /* 0x00007630001c7802 */ /* 0x000fe20000000f00 */
[----:B------:R-:W-:Y:S02]  /*75f0*/  IMAD.MOV.U32 R31, RZ, RZ, 0x10 ;  /* 0x00000010ff1f7424 */ /* 0x000fe400078e00ff */
[----:B------:R-:W-:Y:S02]  /*7600*/  IMAD.MOV.U32 R32, RZ, RZ, 0x1f ;  /* 0x0000001fff207424 */ /* 0x000fe400078e00ff */
[----:B------:R-:W-:Y:S02]  /*7610*/  IMAD.MOV.U32 R33, RZ, RZ, -0x1 ;  /* 0xffffffffff217424 */ /* 0x000fe400078e00ff */
[----:B-----5:R-:W-:Y:S05]  /*7620*/  CALL.REL.NOINC `($__internal_353_$__cuda_sm70_shflsync_bfly_p) ;  /* 0x0000011000007944 */ /* 0x020fea0003c00000 */
[----:B-1----:R-:W-:Y:S01]  /*7630*/  IMAD.MOV.U32 R13, RZ, RZ, R30 ;  /* 0x000000ffff0d7224 */ /* 0x002fe200078e001e */
[----:B0-----:R-:W-:Y:S05]  /*7640*/  BRA `(.L_x_17122) ;  /* 0xffffc5e000007947 */ /* 0x001fea000383ffff */
.L_x_17082:
[----:B------:R-:W-:Y:S01]  /*7650*/  IMAD.MOV.U32 R30, RZ, RZ, R15 ;  /* 0x000000ffff1e7224 */ /* 0x000fe200078e000f */
[----:B------:R-:W-:Y:S01]  /*7660*/  MOV R28, 0x76b0 ;  /* 0x000076b0001c7802 */ /* 0x000fe20000000f00 */
[----:B------:R-:W-:-:S02]  /*7670*/  IMAD.MOV.U32 R31, RZ, RZ, 0x8 ;  /* 0x00000008ff1f7424 */ /* 0x000fc400078e00ff */
[----:B------:R-:W-:Y:S02]  /*7680*/  IMAD.MOV.U32 R32, RZ, RZ, 0x1f ;  /* 0x0000001fff207424 */ /* 0x000fe400078e00ff */
[----:B------:R-:W-:Y:S02]  /*7690*/  IMAD.MOV.U32 R33, RZ, RZ, -0x1 ;  /* 0xffffffffff217424 */ /* 0x000fe400078e00ff */
[----:B0----5:R-:W-:Y:S05]  /*76a0*/  CALL.REL.NOINC `($__internal_353_$__cuda_sm70_shflsync_bfly_p) ;  /* 0x0000009000007944 */ /* 0x021fea0003c00000 */
[----:B-1----:R-:W-:Y:S01]  /*76b0*/  FMNMX.FTZ R6, R15, R30, !PT ;  /* 0x0000001e0f067209 */ /* 0x002fe20007810000 */
[----:B0-----:R-:W-:Y:S01]  /*76c0*/  IMAD.MOV.U32 R31, RZ, RZ, 0x4 ;  /* 0x00000004ff1f7424 */ /* 0x001fe200078e00ff */
[----:B------:R-:W-:Y:S01]  /*76d0*/  MOV R28, 0x7720 ;  /* 0x00007720001c7802 */ /* 0x000fe20000000f00 */
[----:B------:R-:W-:Y:S02]  /*76e0*/  IMAD.MOV.U32 R32, RZ, RZ, 0x1f ;  /* 0x0000001fff207424 */ /* 0x000fe400078e00ff */
[----:B------:R-:W-:Y:S02]  /*76f0*/  IMAD.MOV.U32 R33, RZ, RZ, -0x1 ;  /* 0xffffffffff217424 */ /* 0x000fe400078e00ff */
[----:B------:R-:W-:Y:S02]  /*7700*/  IMAD.MOV.U32 R30, RZ, RZ, R6 ;  /* 0x000000ffff1e7224 */ /* 0x000fe400078e0006 */
[----:B------:R-:W-:Y:S05]  /*7710*/  CALL.REL.NOINC `($__internal_353_$__cuda_sm70_shflsync_bfly_p) ;  /* 0x0000002000007944 */ /* 0x000fea0003c00000 */
[----:B-1----:R-:W-:Y:S01]  /*7720*/  IMAD.MOV.U32 R13, RZ, RZ, R30 ;  /* 0x000000ffff0d7224 */ /* 0x002fe200078e001e */
[----:B0-----:R-:W-:Y:S05]  /*7730*/  BRA `(.L_x_17123) ;  /* 0xffffc54000007947 */ /* 0x001fea000383ffff */
        .weak           $__internal_353_$__cuda_sm70_shflsync_bfly_p
        .type           $__internal_353_$__cuda_sm70_shflsync_bfly_p,@function
        .size           $__internal_353_$__cuda_sm70_shflsync_bfly_p,(.L_x_25014 - $__internal_353_$__cuda_sm70_shflsync_bfly_p)
$__internal_353_$__cuda_sm70_shflsync_bfly_p:
[----:B------:R-:W-:Y:S01]  /*7740*/  IMAD.MOV.U32 R29, RZ, RZ, 0x0 ;  /* 0x00000000ff1d7424 */ /* 0x000fe200078e00ff */
[----:B------:R-:W-:Y:S04]  /*7750*/  WARPSYNC R33 ;  /* 0x0000002100007348 */ /* 0x000fe80003800000 */
[----:B------:R0:W1:Y:S01]  /*7760*/  SHFL.BFLY PT, R30, R30, R31, R32 ;  /* 0x0c00001f1e1e7389 */ /* 0x00006200000e0020 */
[----:B------:R-:W-:Y:S05]  /*7770*/  RET.REL.NODEC R28 `(_ZN4vllm25paged_attention_v2_kernelI13__nv_bfloat16S1_Li128ELi8ELi128ELNS_18Fp8KVCacheDataTypeE0ELb1ELi512EEEvPfS3_PT_PKS4_PKT0_SA_ifPKiSC_iPKfiiiSE_SE_iiiii) ;  /* 0xffff88801c007950 */ /* 0x000fea0003c3ffff */
.L_x_17124:
        /* <DEDUP_REMOVED lines=16> */
.L_x_25014:


//--------------------- .text._ZN4vllm32paged_attention_v2_reduce_kernelI13__nv_bfloat16Li120ELi128ELi512EEEvPT_PKfS5_PKS2_PKii --------------------------
	.section	.text._ZN4vllm32paged_attention_v2_reduce_kernelI13__nv_bfloat16Li120ELi128ELi512EEEvPT_PKfS5_PKS2_PKii,"ax",@progbits
	.sectioninfo	@"SHI_REGISTERS=31"
	.align	128
        .global         _ZN4vllm32paged_attention_v2_reduce_kernelI13__nv_bfloat16Li120ELi128ELi512EEEvPT_PKfS5_PKS2_PKii
        .type           _ZN4vllm32paged_attention_v2_reduce_kernelI13__nv_bfloat16Li120ELi128ELi512EEEvPT_PKfS5_PKS2_PKii,@function
        .size           _ZN4vllm32paged_attention_v2_reduce_kernelI13__nv_bfloat16Li120ELi128ELi512EEEvPT_PKfS5_PKS2_PKii,(.L_x_25468 - _ZN4vllm32paged_attention_v2_reduce_kernelI13__nv_bfloat16Li120ELi128ELi512EEEvPT_PKfS5_PKS2_PKii)
        .other          _ZN4vllm32paged_attention_v2_reduce_kernelI13__nv_bfloat16Li120ELi128ELi512EEEvPT_PKfS5_PKS2_PKii,@"STO_CUDA_ENTRY STV_DEFAULT"
_ZN4vllm32paged_attention_v2_reduce_kernelI13__nv_bfloat16Li120ELi128ELi512EEEvPT_PKfS5_PKS2_PKii:
.text._ZN4vllm32paged_attention_v2_reduce_kernelI13__nv_bfloat16Li120ELi128ELi512EEEvPT_PKfS5_PKS2_PKii:
        /* <DEDUP_REMOVED lines=27> */
.L_x_17128:
        /* <DEDUP_REMOVED lines=10> */
.L_x_17127:
[----:B------:R-:W-:Y:S05]  /*0250*/  BSYNC B0 ;  /* 0x0000000000007941 */ /* 0x000fea0003800000 */
.L_x_17126:
        /* <DEDUP_REMOVED lines=31> */
.L_x_17131:
        /* <DEDUP_REMOVED lines=17> */
.L_x_17130:
[----:B------:R-:W-:Y:S05]  /*0560*/  BSYNC B0 ;  /* 0x0000000000007941 */ /* 0x000fea0003800000 */
.L_x_17129:
        /* <DEDUP_REMOVED lines=35> */
[C---:B0-----:R-:W-:Y:S01]  /*07a0*/  IMNMX R3, R0.reuse, -0x8, !PT ;  /* 0xfffffff800037817 */ /* 0x041fe20007800200 */
[----:B------:R-:W-:Y:S03]  /*07b0*/  BSSY B0, `(.L_x_17133) ;  /* 0x0000010000007945 */ /* 0x000fe60003800000 */
[----:B------:R-:W-:-:S04]  /*07c0*/  IADD3 R3, -R0, 0x7f, R3 ;  /* 0x0000007f00037810 */ /* 0x000fc80007ffe103 */
[C---:B------:R-:W-:Y:S02]  /*07d0*/  LEA.HI R2, R3.reuse, 0x1, RZ, 0x19 ;  /* 0x0000000103027811 */ /* 0x040fe400078fc8ff */
[----:B------:R-:W-:Y:S02]  /*07e0*/  ISETP.GE.U32.AND P0, PT, R3, 0x180, PT ;  /* 0x000001800300780c */ /* 0x000fe40003f06070 */
[----:B------:R-:W-:-:S13]  /*07f0*/  LOP3.LUT P1, R2, R2, 0x3, RZ, 0xc0, !PT ;  /* 0x0000000302027812 */ /* 0x000fda000782c0ff */
[----:B------:R-:W-:Y:S05]  /*0800*/  @!P1 BRA `(.L_x_17134) ;  /* 0x000000a000009947 */ /* 0x000fea0003800000 */
[----:B------:R-:W-:-:S03]  /*0810*/  IMAD.MOV.U32 R4, RZ, RZ, R2 ;  /* 0x000000ffff047224 */ /* 0x000fc600078e0002 */
.L_x_17135:
        /* <DEDUP_REMOVED lines=9> */
.L_x_17134:
[----:B------:R-:W-:Y:S05]  /*08b0*/  BSYNC B0 ;  /* 0x0000000000007941 */ /* 0x000fea0003800000 */
.L_x_17133:
[----:B------:R-:W-:Y:S05]  /*08c0*/  @!P0 EXIT ;  /* 0x000000000000894d */ /* 0x000fea0003800000 */
.L_x_17136:
        /* <DEDUP_REMOVED lines=12> */
.L_x_17132:
        /* <DEDUP_REMOVED lines=8> */
.L_x_17143:
        /* <DEDUP_REMOVED lines=15> */
.L_x_17140:
        /* <DEDUP_REMOVED lines=90> */
.L_x_17139:
        /* <DEDUP_REMOVED lines=51> */
.L_x_17141:
[----:B------:R-:W-:-:S13]  /*13d0*/  ISETP.NE.OR P0, PT, R19, RZ, P0 ;  /* 0x000000ff1300720c */ /* 0x000fda0000705670 */
[----:B------:R-:W-:Y:S05]  /*13e0*/  @!P0 BRA `(.L_x_17137) ;  /* 0x000001e000008947 */ /* 0x000fea0003800000 */
.L_x_17138:
        /* <DEDUP_REMOVED lines=30> */
.L_x_17137:
        /* <DEDUP_REMOVED lines=26> */
.L_x_17142:
[C---:B------:R-:W-:Y:S02]  /*1770*/  IADD3 R13, P0, R0.reuse, R5, RZ ;  /* 0x00000005000d7210 */ /* 0x040fe40007f1e0ff */
[----:B------:R-:W-:Y:S02]  /*1780*/  F2FP.BF16.PACK_AB R20, RZ, R20 ;  /* 0x00000014ff14723e */ /* 0x000fe400000010ff */
[C---:B------:R-:W-:Y:S02]  /*1790*/  LEA R14, P2, R13.reuse, c[0x0][0x160], 0x1 ;  /* 0x000058000d0e7a11 */ /* 0x040fe400078408ff */
[C---:B------:R-:W-:Y:S02]  /*17a0*/  LEA.HI.X.SX32 R16, R0.reuse, R7, 0x1, P0 ;  /* 0x0000000700107211 */ /* 0x040fe400000f0eff */
[----:B------:R-:W-:Y:S02]  /*17b0*/  ISETP.GE.AND P0, PT, R0, -0x8, PT ;  /* 0xfffffff80000780c */ /* 0x000fe40003f06270 */
[----:B------:R-:W-:-:S02]  /*17c0*/  LEA.HI.X R15, R13, c[0x0][0x164], R16, 0x1, P2 ;  /* 0x000059000d0f7a11 */ /* 0x000fc400010f0c10 */
[----:B------:R-:W-:-:S03]  /*17d0*/  IADD3 R0, R0, 0x80, RZ ;  /* 0x0000008000007810 */ /* 0x000fc60007ffe0ff */
[----:B------:R2:W-:Y:S06]  /*17e0*/  STG.E.U16 [R14.64], R20 ;  /* 0x000000140e007986 */ /* 0x0005ec000c101504 */
[----:B------:R-:W-:Y:S05]  /*17f0*/  @!P0 BRA `(.L_x_17143) ;  /* 0xfffff21000008947 */ /* 0x000fea000383ffff */
[----:B------:R-:W-:Y:S05]  /*1800*/  EXIT ;  /* 0x000000000000794d */ /* 0x000fea0003800000 */
.L_x_17125:
        /* <DEDUP_REMOVED lines=14> */
.L_x_17144:
        /* <DEDUP_REMOVED lines=15> */
.L_x_17145:
        /* <DEDUP_REMOVED lines=10> */
.L_x_25468:


//--------------------- .text._ZN4vllm25paged_attention_v2_kernelI13__nv_bfloat16S1_Li120ELi8ELi128ELNS_18Fp8KVCacheDataTypeE0ELb1ELi512EEEvPfS3_PT_PKS4_PKT0_SA_ifPKiSC_iPKfiiiSE_SE_iiiii --------------------------
	.section	.text._ZN4vllm25paged_attention_v2_kernelI13__nv_bfloat16S1_Li120ELi8ELi128ELNS_18Fp8KVCacheDataTypeE0ELb1ELi512EEEvPfS3_PT_PKS4_PKT0_SA_ifPKiSC_iPKfiiiSE_SE_iiiii,"ax",@progbits
	.sectioninfo	@"SHI_REGISTERS=95"
	.align	128
        .global         _ZN4vllm25paged_attention_v2_kernelI13__nv_bfloat16S1_Li120ELi8ELi128ELNS_18Fp8KVCacheDataTypeE0ELb1ELi512EEEvPfS3_PT_PKS4_PKT0_SA_ifPKiSC_iPKfiiiSE_SE_iiiii
        .type           _ZN4vllm25paged_attention_v2_kernelI13__nv_bfloat16S1_Li120ELi8ELi128ELNS_18Fp8KVCacheDataTypeE0ELb1ELi512EEEvPfS3_PT_PKS4_PKT0_SA_ifPKiSC_iPKfiiiSE_SE_iiiii,@function
        .size           _ZN4vllm25paged_attention_v2_kernelI13__nv_bfloat16S1_Li120ELi8ELi128ELNS_18Fp8KVCacheDataTypeE0ELb1ELi512EEEvPfS3_PT_PKS4_PKT0_SA_ifPKiSC_iPKfiiiSE_SE_iiiii,(.L_x_25015 - _ZN4vllm25paged_attention_v2_kernelI13__nv_bfloat16S1_Li120ELi8ELi128ELNS_18Fp8KVCacheDataTypeE0ELb1ELi512EEEvPfS3_PT_PKS4_PKT0_SA_ifPKiSC_iPKfiiiSE_SE_iiiii)
        .other          _ZN4vllm25paged_attention_v2_kernelI13__nv_bfloat16S1_Li120ELi8ELi128ELNS_18Fp8KVCacheDataTypeE0ELb1ELi512EEEvPfS3_PT_PKS4_PKT0_SA_ifPKiSC_iPKfiiiSE_SE_iiiii,@"STO_CUDA_ENTRY STV_DEFAULT"
_ZN4vllm25paged_attention_v2_kernelI13__nv_bfloat16S1_Li120ELi8ELi128ELNS_18Fp8KVCacheDataTypeE0ELb1ELi512EEEvPfS3_PT_PKS4_PKT0_SA_ifPKiSC_iPKfiiiSE_SE_iiiii:
.text._ZN4vllm25paged_attention_v2_kernelI13__nv_bfloat16S1_Li120ELi8ELi128ELNS_18Fp8KVCacheDataTypeE0ELb1ELi512EEEvPfS3_PT_PKS4_PKT0_SA_ifPKiSC_iPKfiiiSE_SE_iiiii:
        /* <DEDUP_REMOVED lines=19> */
[----:B------:R-:W-:Y:S01]  /*0130*/  IMAD.SHL.U32 R30, R46, 0x40, RZ ;  /* 0x000000402e1e7824 */ /* 0x000fe200078e00ff */
[----:B------:R-:W-:Y:S01]  /*0140*/  BSSY B0, `(.L_x_17146) ;  /* 0x0000083000007945 */ /* 0x000fe20003800000 */
[----:B-1----:R-:W-:-:S04]  /*0150*/  IADD3 R6, R3, 0xffffffe, RZ ;  /* 0x0ffffffe03067810 */ /* 0x002fc80007ffe0ff */
[----:B------:R1:W2:Y:S01]  /*0160*/  F2I.FTZ.U32.TRUNC.NTZ R7, R6 ;  /* 0x0000000600077305 */ /* 0x0002a2000021f000 */
[----:B0-----:R-:W-:Y:S01]  /*0170*/  IABS R4, c[0x0][0xc] ;  /* 0x0000030000047a13 */ /* 0x001fe20000000000 */
[----:B-1----:R-:W-:Y:S02]  /*0180*/  IMAD.MOV.U32 R6, RZ, RZ, RZ ;  /* 0x000000ffff067224 */ /* 0x002fe400078e00ff */
[----:B--2---:R-:W-:-:S04]  /*0190*/  IMAD.MOV R11, RZ, RZ, -R7 ;  /* 0x000000ffff0b7224 */ /* 0x004fc800078e0a07 */
[----:B------:R-:W-:-:S04]  /*01a0*/  IMAD R11, R11, R8, RZ ;  /* 0x000000080b0b7224 */ /* 0x000fc800078e02ff */
        /* <DEDUP_REMOVED lines=28> */
[----:B------:R-:W-:-:S05]  /*0370*/  IADD3 R4, R0, 0x7, RZ ;  /* 0x0000000700047810 */ /* 0x000fca0007ffe0ff */
[----:B------:R-:W-:Y:S01]  /*0380*/  IMAD.HI.U32 R13, R5, R6, RZ ;  /* 0x00000006050d7227 */ /* 0x000fe200078e00ff */
[----:B------:R-:W-:-:S03]  /*0390*/  SHF.R.S32.HI R5, RZ, 0x1f, R4 ;  /* 0x0000001fff057819 */ /* 0x000fc60000011404 */
[----:B------:R-:W-:Y:S01]  /*03a0*/  IMAD R6, R13, R3, R6 ;  /* 0x000000030d067224 */ /* 0x000fe200078e0206 */
[----:B------:R-:W-:Y:S01]  /*03b0*/  LEA.HI R4, R5, R4, RZ, 0x3 ;  /* 0x0000000405047211 */ /* 0x000fe200078f18ff */
[----:B------:R-:W0:Y:S01]  /*03c0*/  S2R R3, SR_TID.X ;  /* 0x0000000000037919 */ /* 0x000e220000002100 */
[----:B------:R-:W-:Y:S02]  /*03d0*/  IADD3 R5, R30, 0x40, RZ ;  /* 0x000000401e057810 */ /* 0x000fe40007ffe0ff */
[----:B------:R-:W-:Y:S02]  /*03e0*/  ISETP.GT.U32.AND P1, PT, R7, R6, PT ;  /* 0x000000060700720c */ /* 0x000fe40003f24070 */
[----:B------:R-:W-:-:S04]  /*03f0*/  SHF.R.S32.HI R4, RZ, 0x3, R4 ;  /* 0x00000003ff047819 */ /* 0x000fc80000011404 */
[----:B------:R-:W-:-:S07]  /*0400*/  IMNMX R5, R4, R5, PT ;  /* 0x0000000504057217 */ /* 0x000fce0003800200 */
[----:B------:R-:W-:Y:S01]  /*0410*/  @!P1 IMAD.IADD R6, R6, 0x1, -R7 ;  /* 0x0000000106069824 */ /* 0x000fe200078e0a07 */
[----:B------:R-:W-:Y:S02]  /*0420*/  @!P1 IADD3 R13, R13, 0x1, RZ ;  /* 0x000000010d0d9810 */ /* 0x000fe40007ffe0ff */
[----:B------:R-:W-:Y:S02]  /*0430*/  ISETP.NE.AND P1, PT, R15, RZ, PT ;  /* 0x000000ff0f00720c */ /* 0x000fe40003f25270 */
[----:B------:R-:W-:Y:S01]  /*0440*/  ISETP.GE.U32.AND P0, PT, R6, R7, PT ;  /* 0x000000070600720c */ /* 0x000fe20003f06070 */
[----:B------:R-:W-:Y:S01]  /*0450*/  IMAD.IADD R6, R5, 0x1, -R30 ;  /* 0x0000000105067824 */ /* 0x000fe200078e0a1e */
[----:B------:R-:W-:Y:S02]  /*0460*/  LOP3.LUT R7, R10, R15, RZ, 0x3c, !PT ;  /* 0x0000000f0a077212 */ /* 0x000fe400078e3cff */
[----:B0-----:R-:W-:Y:S02]  /*0470*/  SHF.R.S32.HI R12, RZ, 0x1f, R3 ;  /* 0x0000001fff0c7819 */ /* 0x001fe40000011403 */
[----:B------:R-:W-:Y:S01]  /*0480*/  ISETP.GE.AND P2, PT, R7, RZ, PT ;  /* 0x000000ff0700720c */ /* 0x000fe20003f46270 */
[----:B------:R-:W-:Y:S01]  /*0490*/  IMAD R7, R6, 0x8, R9 ;  /* 0x0000000806077824 */ /* 0x000fe200078e0209 */
[----:B------:R-:W-:-:S02]  /*04a0*/  LEA.HI R14, R12, R3, RZ, 0x2 ;  /* 0x000000030c0e7211 */ /* 0x000fc400078f10ff */
[----:B------:R-:W-:Y:S02]  /*04b0*/  LEA.HI R47, R12, R3, RZ, 0x5 ;  /* 0x000000030c2f7211 */ /* 0x000fe400078f28ff */
[----:B------:R-:W-:Y:S02]  /*04c0*/  IMNMX R8, R0, R7, PT ;  /* 0x0000000700087217 */ /* 0x000fe40003800200 */
[----:B------:R-:W-:Y:S02]  /*04d0*/  @P0 IADD3 R13, R13, 0x1, RZ ;  /* 0x000000010d0d0810 */ /* 0x000fe40007ffe0ff */
[----:B------:R-:W-:Y:S01]  /*04e0*/  ISETP.GT.AND P0, PT, R3, 0x3b, PT ;  /* 0x0000003b0300780c */ /* 0x000fe20003f04270 */
[----:B------:R-:W-:Y:S01]  /*04f0*/  IMAD.IADD R8, R8, 0x1, -R9 ;  /* 0x0000000108087824 */ /* 0x000fe200078e0a09 */
[----:B------:R-:W-:Y:S01]  /*0500*/  LOP3.LUT R16, R14, 0xfffffffc, RZ, 0xc0, !PT ;  /* 0xfffffffc0e107812 */ /* 0x000fe200078ec0ff */
[----:B------:R-:W-:Y:S01]  /*0510*/  IMAD.MOV.U32 R6, RZ, RZ, R13 ;  /* 0x000000ffff067224 */ /* 0x000fe200078e000d */
[----:B------:R-:W-:-:S02]  /*0520*/  LOP3.LUT R12, R47, 0xffffffe0, RZ, 0xc0, !PT ;  /* 0xffffffe02f0c7812 */ /* 0x000fc400078ec0ff */
[----:B------:R-:W-:Y:S01]  /*0530*/  SHF.R.S32.HI R14, RZ, 0x2, R14 ;  /* 0x00000002ff0e7819 */ /* 0x000fe2000001140e */
[----:B------:R-:W-:Y:S01]  /*0540*/  @!P2 IMAD.MOV R6, RZ, RZ, -R6 ;  /* 0x000000ffff06a224 */ /* 0x000fe200078e0a06 */
[----:B------:R-:W-:Y:S01]  /*0550*/  @!P1 LOP3.LUT R6, RZ, R15, RZ, 0x33, !PT ;  /* 0x0000000fff069212 */ /* 0x000fe200078e33ff */
[C---:B------:R-:W-:Y:S02]  /*0560*/  IMAD.IADD R7, R3.reuse, 0x1, -R16 ;  /* 0x0000000103077824 */ /* 0x040fe400078e0a10 */
[----:B------:R-:W-:Y:S02]  /*0570*/  IMAD.IADD R9, R3, 0x1, -R12 ;  /* 0x0000000103097824 */ /* 0x000fe400078e0a0c */
        /* <DEDUP_REMOVED lines=22> */
[----:B------:R-:W-:Y:S01]  /*06e0*/  LEA.HI.X R23, R13, c[0x0][0x17c], R18, 0x1, P0 ;  /* 0x00005f000d177a11 */ /* 0x000fe200000f0c12 */
[----:B------:R-:W-:Y:S02]  /*06f0*/  IMAD.MOV.U32 R18, RZ, RZ, R14 ;  /* 0x000000ffff127224 */ /* 0x000fe400078e000e */
.L_x_17150:
        /* <DEDUP_REMOVED lines=11> */
.L_x_17149:
[----:B------:R-:W-:Y:S05]  /*07b0*/  BSYNC B1 ;  /* 0x0000000000017941 */ /* 0x000fea0003800000 */
.L_x_17148:
        /* <DEDUP_REMOVED lines=10> */
.L_x_17151:
        /* <DEDUP_REMOVED lines=17> */
.L_x_17147:
[----:B------:R-:W-:Y:S05]  /*0970*/  BSYNC B0 ;  /* 0x0000000000007941 */ /* 0x000fea0003800000 */
.L_x_17146:
        /* <DEDUP_REMOVED lines=26> */
[----:B------:R-:W-:Y:S01]  /*0b20*/  ISETP.GE.AND P1, PT, R30, R5, PT ;  /* 0x000000051e00720c */ /* 0x000fe20003f26270 */
[----:B------:R-:W-:Y:S01]  /*0b30*/  @P4 IMAD R11, R11, c[0x0][0x1d8], R10 ;  /* 0x000076000b0b4a24 */ /* 0x000fe200078e020a */
[----:B------:R-:W-:Y:S01]  /*0b40*/  ISETP.GE.U32.AND P0, PT, R12, R17, PT ;  /* 0x000000110c00720c */ /* 0x000fe20003f06070 */
[----:B------:R-:W-:-:S04]  /*0b50*/  @!P4 IMAD.MOV.U32 R17, RZ, RZ, c[0x0][0x1d8] ;  /* 0x00007600ff11c624 */ /* 0x000fc800078e00ff */
[----:B------:R-:W-:-:S04]  /*0b60*/  @!P4 IMAD R12, R17, c[0x0][0x190], R6 ;  /* 0x00006400110cca24 */ /* 0x000fc800078e0206 */
[----:B------:R-:W-:Y:S02]  /*0b70*/  @!P4 IMAD R12, R12, R15, RZ ;  /* 0x0000000f0c0cc224 */ /* 0x000fe400078e02ff */
[----:B------:R-:W-:Y:S02]  /*0b80*/  @P4 IMAD R12, R11, c[0x0][0x1e8], RZ ;  /* 0x00007a000b0c4a24 */ /* 0x000fe400078e02ff */
[----:B------:R-:W-:Y:S01]  /*0b90*/  @P0 IADD3 R13, R13, 0x1, RZ ;  /* 0x000000010d0d0810 */ /* 0x000fe20007ffe0ff */
[----:B------:R-:W-:Y:S02]  /*0ba0*/  IMAD.MOV.U32 R11, RZ, RZ, -0x800001 ;  /* 0xff7fffffff0b7424 */ /* 0x000fe400078e00ff */
[----:B------:R-:W-:Y:S02]  /*0bb0*/  IADD3 R12, R12, 0x1, RZ ;  /* 0x000000010c0c7810 */ /* 0x000fe40007ffe0ff */
[----:B------:R-:W-:-:S04]  /*0bc0*/  IMAD.MOV.U32 R10, RZ, RZ, R13 ;  /* 0x000000ffff0a7224 */ /* 0x000fc800078e000d */
[----:B------:R-:W-:Y:S01]  /*0bd0*/  @!P3 IMAD.MOV R10, RZ, RZ, -R10 ;  /* 0x000000ffff0ab224 */ /* 0x000fe200078e0a0a */
[----:B------:R-:W-:Y:S01]  /*0be0*/  @!P2 LOP3.LUT R10, RZ, c[0x0][0x1e4], RZ, 0x33, !PT ;  /* 0x00007900ff0aaa12 */ /* 0x000fe200078e33ff */
[----:B------:R-:W-:Y:S05]  /*0bf0*/  @P1 BRA `(.L_x_17153) ;  /* 0x00002ef000001947 */ /* 0x000fea0003800000 */
[C---:B------:R-:W-:Y:S01]  /*0c00*/  IADD3 R15, R7.reuse, 0x4, RZ ;  /* 0x00000004070f7810 */ /* 0x040fe20007ffe0ff */
[C---:B------:R-:W-:Y:S01]  /*0c10*/  IMAD.SHL.U32 R13, R7.reuse, 0x2, RZ ;  /* 0x00000002070d7824 */ /* 0x040fe200078e00ff */
[C---:B------:R-:W-:Y:S01]  /*0c20*/  IADD3 R16, R7.reuse, 0x8, RZ ;  /* 0x0000000807107810 */ /* 0x040fe20007ffe0ff */
[----:B------:R-:W-:Y:S01]  /*0c30*/  IMAD R49, R28, c[0x0][0x1a8], RZ ;  /* 0x00006a001c317a24 */ /* 0x000fe200078e02ff */
[----:B------:R-:W-:Y:S01]  /*0c40*/  SHF.R.S32.HI R32, RZ, 0x1f, R15 ;  /* 0x0000001fff207819 */ /* 0x000fe2000001140f */
[----:B------:R-:W-:Y:S01]  /*0c50*/  IMAD.MOV.U32 R28, RZ, RZ, R30 ;  /* 0x000000ffff1c7224 */ /* 0x000fe200078e001e */
[----:B------:R-:W-:Y:S01]  /*0c60*/  SHF.R.S32.HI R33, RZ, 0x1f, R16 ;  /* 0x0000001fff217819 */ /* 0x000fe20000011410 */
[----:B------:R-:W-:Y:S01]  /*0c70*/  IMAD.SHL.U32 R17, R16, 0x2, RZ ;  /* 0x0000000210117824 */ /* 0x000fe200078e00ff */
[----:B------:R-:W-:Y:S01]  /*0c80*/  SHF.R.S32.HI R11, RZ, 0x1f, R14 ;  /* 0x0000001fff0b7819 */ /* 0x000fe2000001140e */
[----:B------:R-:W-:Y:S01]  /*0c90*/  IMAD R30, R7, 0x3c, RZ ;  /* 0x0000003c071e7824 */ /* 0x000fe200078e02ff */
[----:B------:R-:W-:Y:S01]  /*0ca0*/  LEA.HI R32, R32, R15, RZ, 0x2 ;  /* 0x0000000f20207211 */ /* 0x000fe200078f10ff */
[----:B------:R-:W-:Y:S01]  /*0cb0*/  IMAD.SHL.U32 R15, R15, 0x2, RZ ;  /* 0x000000020f0f7824 */ /* 0x000fe200078e00ff */
[----:B------:R-:W-:-:S02]  /*0cc0*/  LEA.HI R33, R33, R16, RZ, 0x2 ;  /* 0x0000001021217211 */ /* 0x000fc400078f10ff */
[----:B------:R-:W-:Y:S01]  /*0cd0*/  SHF.R.S32.HI R16, RZ, 0x1f, R13 ;  /* 0x0000001fff107819 */ /* 0x000fe2000001140d */
[----:B------:R-:W-:Y:S01]  /*0ce0*/  IMAD.SHL.U32 R32, R32, 0x10, RZ ;  /* 0x0000001020207824 */ /* 0x000fe200078e00ff */
[----:B------:R-:W-:Y:S02]  /*0cf0*/  LEA.HI R11, R11, R14, RZ, 0x3 ;  /* 0x0000000e0b0b7211 */ /* 0x000fe400078f18ff */
        /* <DEDUP_REMOVED lines=8> */
[----:B------:R-:W-:Y:S02]  /*0d80*/  LOP3.LUT R14, R18, 0xfffffff8, RZ, 0xc0, !PT ;  /* 0xfffffff8120e7812 */ /* 0x000fe400078ec0ff */
[----:B------:R-:W-:Y:S01]  /*0d90*/  LOP3.LUT R20, R20, 0xfffffff8, RZ, 0xc0, !PT ;  /* 0xfffffff814147812 */ /* 0x000fe200078ec0ff */
[----:B------:R-:W-:Y:S01]  /*0da0*/  IMAD.IADD R13, R13, 0x1, -R16 ;  /* 0x000000010d0d7824 */ /* 0x000fe200078e0a10 */
[----:B------:R-:W-:Y:S01]  /*0db0*/  IADD3 R16, R7, 0xc, RZ ;  /* 0x0000000c07107810 */ /* 0x000fe20007ffe0ff */
[----:B------:R-:W-:Y:S01]  /*0dc0*/  IMAD.IADD R14, R15, 0x1, -R14 ;  /* 0x000000010f0e7824 */ /* 0x000fe200078e0a0e */
[----:B------:R-:W-:Y:S01]  /*0dd0*/  IADD3 R18, R7, 0x10, RZ ;  /* 0x0000001007127810 */ /* 0x000fe20007ffe0ff */
[----:B------:R-:W-:Y:S01]  /*0de0*/  IMAD.IADD R15, R17, 0x1, -R20 ;  /* 0x00000001110f7824 */ /* 0x000fe200078e0a14 */
[----:B------:R-:W-:-:S02]  /*0df0*/  SHF.R.S32.HI R17, RZ, 0x1f, R16 ;  /* 0x0000001fff117819 */ /* 0x000fc40000011410 */
[----:B------:R-:W-:Y:S02]  /*0e00*/  SHF.R.S32.HI R35, RZ, 0x1f, R18 ;  /* 0x0000001fff237819 */ /* 0x000fe40000011412 */
        /* <DEDUP_REMOVED lines=14> */
[----:B------:R-:W-:Y:S01]  /*0ef0*/  SHF.R.S32.HI R19, RZ, 0x1f, R18 ;  /* 0x0000001fff137819 */ /* 0x000fe20000011412 */
[----:B------:R-:W-:Y:S01]  /*0f00*/  IMAD.SHL.U32 R36, R36, 0x10, RZ ;  /* 0x0000001024247824 */ /* 0x000fe200078e00ff */
[----:B------:R-:W-:Y:S02]  /*0f10*/  LEA.HI R17, R17, R16, RZ, 0x3 ;  /* 0x0000001011117211 */ /* 0x000fe400078f18ff */
[----:B------:R-:W-:Y:S02]  /*0f20*/  SHF.R.S32.HI R21, RZ, 0x1f, R20 ;  /* 0x0000001fff157819 */ /* 0x000fe40000011414 */
[----:B------:R-:W-:-:S02]  /*0f30*/  LEA.HI R19, R19, R18, RZ, 0x3 ;  /* 0x0000001213137211 */ /* 0x000fc400078f18ff */
[----:B------:R-:W-:Y:S02]  /*0f40*/  SHF.R.S32.HI R23, RZ, 0x1f, R22 ;  /* 0x0000001fff177819 */ /* 0x000fe40000011416 */
        /* <DEDUP_REMOVED lines=17> */
[----:B------:R-:W-:Y:S01]  /*1060*/  IADD3 R26, R7, 0x28, RZ ;  /* 0x00000028071a7810 */ /* 0x000fe20007ffe0ff */
[----:B------:R-:W-:Y:S01]  /*1070*/  IMAD.SHL.U32 R38, R38, 0x10, RZ ;  /* 0x0000001026267824 */ /* 0x000fe200078e00ff */
[----:B------:R-:W-:Y:S02]  /*1080*/  SHF.R.S32.HI R21, RZ, 0x1f, R20 ;  /* 0x0000001fff157819 */ /* 0x000fe40000011414 */
[----:B------:R-:W-:Y:S01]  /*1090*/  LEA.HI R39, R22, R23, RZ, 0x2 ;  /* 0x0000001716277211 */ /* 0x000fe200078f10ff */
[----:B------:R-:W-:Y:S01]  /*10a0*/  IMAD.SHL.U32 R23, R23, 0x2, RZ ;  /* 0x0000000217177824 */ /* 0x000fe200078e00ff */
[----:B------:R-:W-:Y:S02]  /*10b0*/  SHF.R.S32.HI R40, RZ, 0x1f, R25 ;  /* 0x0000001fff287819 */ /* 0x000fe40000011419 */
[----:B------:R-:W-:Y:S02]  /*10c0*/  SHF.R.S32.HI R41, RZ, 0x1f, R26 ;  /* 0x0000001fff297819 */ /* 0x000fe4000001141a */
[----:B------:R-:W-:-:S02]  /*10d0*/  LEA.HI R21, R21, R20, RZ, 0x3 ;  /* 0x0000001415157211 */ /* 0x000fc400078f18ff */
        /* <DEDUP_REMOVED lines=8> */
[----:B------:R-:W-:Y:S02]  /*1160*/  LEA.HI R22, R22, R23, RZ, 0x3 ;  /* 0x0000001716167211 */ /* 0x000fe400078f18ff */
[----:B------:R-:W-:Y:S01]  /*1170*/  SHF.R.S32.HI R24, RZ, 0x1f, R25 ;  /* 0x0000001fff187819 */ /* 0x000fe20000011419 */
[----:B------:R-:W-:Y:S01]  /*1180*/  IMAD.IADD R20, R20, 0x1, -R21 ;  /* 0x0000000114147824 */ /* 0x000fe200078e0a15 */
[----:B------:R-:W-:-:S02]  /*1190*/  SHF.R.S32.HI R21, RZ, 0x1f, R26 ;  /* 0x0000001fff157819 */ /* 0x000fc4000001141a */
[----:B------:R-:W-:Y:S02]  /*11a0*/  LOP3.LUT R22, R22, 0xfffffff8, RZ, 0xc0, !PT ;  /* 0xfffffff816167812 */ /* 0x000fe400078ec0ff */
[----:B------:R-:W-:Y:S02]  /*11b0*/  LEA.HI R24, R24, R25, RZ, 0x3 ;  /* 0x0000001918187211 */ /* 0x000fe400078f18ff */
[----:B------:R-:W-:Y:S01]  /*11c0*/  LEA.HI R27, R21, R26, RZ, 0x3 ;  /* 0x0000001a151b7211 */ /* 0x000fe200078f18ff */
[----:B------:R-:W-:Y:S01]  /*11d0*/  IMAD.IADD R21, R23, 0x1, -R22 ;  /* 0x0000000117157824 */ /* 0x000fe200078e0a16 */
[----:B------:R-:W-:Y:S02]  /*11e0*/  LOP3.LUT R24, R24, 0xfffffff8, RZ, 0xc0, !PT ;  /* 0xfffffff818187812 */ /* 0x000fe400078ec0ff */
[----:B------:R-:W-:Y:S02]  /*11f0*/  LOP3.LUT R23, R27, 0xfffffff8, RZ, 0xc0, !PT ;  /* 0xfffffff81b177812 */ /* 0x000fe400078ec0ff */
[----:B------:R-:W-:Y:S01]  /*1200*/  IADD3 R29, R7, 0x2c, RZ ;  /* 0x0000002c071d7810 */ /* 0x000fe20007ffe0ff */
[----:B------:R-:W-:Y:S01]  /*1210*/  IMAD.IADD R22, R25, 0x1, -R24 ;  /* 0x0000000119167824 */ /* 0x000fe200078e0a18 */
[C---:B------:R-:W-:Y:S01]  /*1220*/  IADD3 R27, R7.reuse, 0x30, RZ ;  /* 0x00000030071b7810 */ /* 0x040fe20007ffe0ff */
[----:B------:R-:W-:Y:S01]  /*1230*/  IMAD.IADD R23, R26, 0x1, -R23 ;  /* 0x000000011a177824 */ /* 0x000fe200078e0a17 */
[----:B------:R-:W-:Y:S01]  /*1240*/  IADD3 R43, R7, 0x38, RZ ;  /* 0x00000038072b7810 */ /* 0x000fe20007ffe0ff */
[----:B------:R-:W-:Y:S01]  /*1250*/  IMAD.SHL.U32 R24, R29, 0x2, RZ ;  /* 0x000000021d187824 */ /* 0x000fe200078e00ff */
[----:B------:R-:W-:-:S02]  /*1260*/  SHF.R.S32.HI R26, RZ, 0x1f, R27 ;  /* 0x0000001fff1a7819 */ /* 0x000fc4000001141b */
[----:B------:R-:W-:Y:S02]  /*1270*/  SHF.R.S32.HI R42, RZ, 0x1f, R29 ;  /* 0x0000001fff2a7819 */ /* 0x000fe4000001141d */
[----:B------:R-:W-:Y:S01]  /*1280*/  LEA.HI R54, R26, R27, RZ, 0x2 ;  /* 0x0000001b1a367211 */ /* 0x000fe200078f10ff */
[----:B------:R-:W-:Y:S01]  /*1290*/  IMAD.SHL.U32 R27, R27, 0x2, RZ ;  /* 0x000000021b1b7824 */ /* 0x000fe200078e00ff */
[----:B------:R-:W-:Y:S02]  /*12a0*/  SHF.R.S32.HI R25, RZ, 0x1f, R24 ;  /* 0x0000001fff197819 */ /* 0x000fe40000011418 */
[----:B------:R-:W-:Y:S01]  /*12b0*/  SHF.R.S32.HI R26, RZ, 0x1f, R43 ;  /* 0x0000001fff1a7819 */ /* 0x000fe2000001142b */
[----:B------:R-:W-:Y:S01]  /*12c0*/  IMAD.SHL.U32 R54, R54, 0x10, RZ ;  /* 0x0000001036367824 */ /* 0x000fe200078e00ff */
[----:B------:R-:W-:Y:S02]  /*12d0*/  LEA.HI R25, R25, R24, RZ, 0x3 ;  /* 0x0000001819197211 */ /* 0x000fe400078f18ff */
[----:B------:R-:W-:Y:S01]  /*12e0*/  LEA.HI R56, R26, R43, RZ, 0x2 ;  /* 0x0000002b1a387211 */ /* 0x000fe200078f10ff */
[----:B------:R-:W-:Y:S01]  /*12f0*/  IMAD.SHL.U32 R43, R43, 0x2, RZ ;  /* 0x000000022b2b7824 */ /* 0x000fe200078e00ff */
[----:B------:R-:W-:-:S02]  /*1300*/  LEA.HI R53, R42, R29, RZ, 0x2 ;  /* 0x0000001d2a357211 */ /* 0x000fc400078f10ff */
[----:B------:R-:W-:Y:S01]  /*1310*/  IADD3 R29, R7, 0x34, RZ ;  /* 0x00000034071d7810 */ /* 0x000fe20007ffe0ff */
[----:B------:R-:W-:Y:S01]  /*1320*/  IMAD.SHL.U32 R56, R56, 0x10, RZ ;  /* 0x0000001038387824 */ /* 0x000fe200078e00ff */
[----:B------:R-:W-:Y:S01]  /*1330*/  LOP3.LUT R25, R25, 0xfffffff8, RZ, 0xc0, !PT ;  /* 0xfffffff819197812 */ /* 0x000fe200078ec0ff */
[----:B------:R-:W-:Y:S01]  /*1340*/  IMAD.SHL.U32 R53, R53, 0x10, RZ ;  /* 0x0000001035357824 */ /* 0x000fe200078e00ff */
[----:B------:R-:W-:Y:S01]  /*1350*/  SHF.R.S32.HI R44, RZ, 0x1f, R43 ;  /* 0x0000001fff2c7819 */ /* 0x000fe2000001142b */
[----:B------:R-:W-:Y:S01]  /*1360*/  IMAD.SHL.U32 R31, R29, 0x2, RZ ;  /* 0x000000021d1f7824 */ /* 0x000fe200078e00ff */
[----:B------:R-:W-:Y:S01]  /*1370*/  SHF.R.S32.HI R42, RZ, 0x1f, R29 ;  /* 0x0000001fff2a7819 */ /* 0x000fe2000001141d */
[----:B------:R-:W-:Y:S01]  /*1380*/  IMAD.IADD R24, R24, 0x1, -R25 ;  /* 0x0000000118187824 */ /* 0x000fe200078e0a19 */
[----:B------:R-:W-:Y:S01]  /*1390*/  LEA.HI R25, R44, R43, RZ, 0x3 ;  /* 0x0000002b2c197211 */ /* 0x000fe200078f18ff */
[----:B------:R-:W-:Y:S01]  /*13a0*/  IMAD.SHL.U32 R44, R11, 0x8, RZ ;  /* 0x000000080b2c7824 */ /* 0x000fe200078e00ff */
[----:B------:R-:W-:Y:S01]  /*13b0*/  LEA.HI R55, R42, R29, RZ, 0x2 ;  /* 0x0000001d2a377211 */ /* 0x000fe200078f10ff */
[----:B------:R-:W-:Y:S01]  /*13c0*/  IMAD R29, R6, c[0x0][0x1c0], RZ ;  /* 0x00007000061d7a24 */ /* 0x000fe200078e02ff */
[----:B------:R-:W-:-:S02]  /*13d0*/  SHF.R.S32.HI R26, RZ, 0x1f, R27 ;  /* 0x0000001fff1a7819 */ /* 0x000fc4000001141b */
[----:B------:R-:W-:Y:S01]  /*13e0*/  SHF.R.S32.HI R42, RZ, 0x1f, R31 ;  /* 0x0000001fff2a7819 */ /* 0x000fe2000001141f */
[----:B------:R-:W-:Y:S01]  /*13f0*/  IMAD.SHL.U32 R55, R55, 0x10, RZ ;  /* 0x0000001037377824 */ /* 0x000fe200078e00ff */
[----:B------:R-:W-:Y:S02]  /*1400*/  LEA.HI R26, R26, R27, RZ, 0x3 ;  /* 0x0000001b1a1a7211 */ /* 0x000fe400078f18ff */
[----:B------:R-:W-:Y:S02]  /*1410*/  SHF.R.S32.HI R50, RZ, 0x1f, R44 ;  /* 0x0000001fff327819 */ /* 0x000fe4000001142c */
[----:B------:R-:W-:Y:S02]  /*1420*/  LEA.HI R42, R42, R31, RZ, 0x3 ;  /* 0x0000001f2a2a7211 */ /* 0x000fe400078f18ff */
[----:B------:R-:W-:Y:S02]  /*1430*/  IADD3 R44, P0, R29, R44, RZ ;  /* 0x0000002c1d2c7210 */ /* 0x000fe40007f1e0ff */
[----:B------:R-:W-:-:S02]  /*1440*/  LOP3.LUT R26, R26, 0xfffffff8, RZ, 0xc0, !PT ;  /* 0xfffffff81a1a7812 */ /* 0x000fc400078ec0ff */
[----:B------:R-:W-:Y:S02]  /*1450*/  LOP3.LUT R48, R25, 0xfffffff8, RZ, 0xc0, !PT ;  /* 0xfffffff819307812 */ /* 0x000fe400078ec0ff */
[----:B------:R-:W-:Y:S01]  /*1460*/  LOP3.LUT R42, R42, 0xfffffff8, RZ, 0xc0, !PT ;  /* 0xfffffff82a2a7812 */ /* 0x000fe200078ec0ff */
[----:B------:R-:W-:Y:S01]  /*1470*/  IMAD.IADD R25, R27, 0x1, -R26 ;  /* 0x000000011b197824 */ /* 0x000fe200078e0a1a */
[----:B------:R-:W-:Y:S01]  /*1480*/  LEA.HI.X.SX32 R45, R29, R50, 0x1, P0 ;  /* 0x000000321d2d7211 */ /* 0x000fe200000f0eff */
[----:B------:R-:W-:Y:S01]  /*1490*/  IMAD.IADD R27, R43, 0x1, -R48 ;  /* 0x000000012b1b7824 */ /* 0x000fe200078e0a30 */
[----:B-----5:R-:W-:Y:S01]  /*14a0*/  FSETP.NEU.FTZ.AND P0, PT, R2, RZ, PT ;  /* 0x000000ff0200720b */ /* 0x020fe20003f1d000 */
        /* <DEDUP_REMOVED lines=57> */
[C---:B------:R-:W-:Y:S01]  /*1840*/  IMAD R47, R46.reuse, 0x40, R47 ;  /* 0x000000402e2f7824 */ /* 0x040fe200078e022f */
[----:B------:R-:W-:Y:S01]  /*1850*/  LEA R2, P0, R83, c[0x0][0x198], 0x2 ;  /* 0x0000660053027a11 */ /* 0x000fe200078010ff */
[----:B------:R-:W-:Y:S01]  /*1860*/  IMAD.MOV.U32 R11, RZ, RZ, -0x800001 ;  /* 0xff7fffffff0b7424 */ /* 0x000fe200078e00ff */
[----:B------:R-:W-:Y:S01]  /*1870*/  LEA R84, R49, 0x110, 0x2 ;  /* 0x0000011031547811 */ /* 0x000fe200078e10ff */
[----:B------:R-:W-:Y:S01]  /*1880*/  IMAD R85, R46, 0x200, R49 ;  /* 0x000002002e557824 */ /* 0x000fe200078e0231 */
[----:B------:R-:W-:Y:S01]  /*1890*/  LEA.HI.X R83, R83, c[0x0][0x19c], R48, 0x2, P0 ;  /* 0x0000670053537a11 */ /* 0x000fe200000f1430 */
[----:B------:R-:W-:Y:S02]  /*18a0*/  IMAD.SHL.U32 R86, R47, 0x8, RZ ;  /* 0x000000082f567824 */ /* 0x000fe400078e00ff */
.L_x_17161:
[----:B------:R-:W-:Y:S01]  /*18b0*/  IABS R49, c[0x0][0x1e4] ;  /* 0x0000790000317a13 */ /* 0x000fe20000000000 */
[----:B------:R-:W-:Y:S01]  /*18c0*/  BSSY B1, `(.L_x_17155) ;  /* 0x00000ff000017945 */ /* 0x000fe20003800000 */
[----:B------:R-:W-:-:S02]  /*18d0*/  IABS R48, c[0x0][0x1e0] ;  /* 0x0000780000307a13 */ /* 0x000fc40000000000 */
[----:B------:R-:W0:Y:S08]  /*18e0*/  I2F.RP R50, R49 ;  /* 0x0000003100327306 */ /* 0x000e300000209400 */
[----:B------:R-:W1:Y:S08]  /*18f0*/  I2F.RP R51, R48 ;  /* 0x0000003000337306 */ /* 0x000e700000209400 */
[----:B0-----:R-:W0:Y:S08]  /*1900*/  MUFU.RCP R50, R50 ;  /* 0x0000003200327308 */ /* 0x001e300000001000 */
[----:B-1----:R-:W-:Y:S01]  /*1910*/  MUFU.RCP R51, R51 ;  /* 0x0000003300337308 */ /* 0x002fe20000001000 */
[----:B0-----:R-:W-:-:S07]  /*1920*/  IADD3 R47, R50, 0xffffffe, RZ ;  /* 0x0ffffffe322f7810 */ /* 0x001fce0007ffe0ff */
[----:B------:R-:W0:Y:S02]  /*1930*/  F2I.FTZ.U32.TRUNC.NTZ R47, R47 ;  /* 0x0000002f002f7305 */ /* 0x000e24000021f000 */
[----:B0-----:R-:W-:-:S04]  /*1940*/  IMAD.MOV R46, RZ, RZ, -R47 ;  /* 0x000000ffff2e7224 */ /* 0x001fc800078e0a2f */
[----:B------:R-:W-:Y:S02]  /*1950*/  IMAD R87, R46, R49, RZ ;  /* 0x000000312e577224 */ /* 0x000fe400078e02ff */
[----:B------:R-:W-:-:S04]  /*1960*/  IMAD.MOV.U32 R46, RZ, RZ, RZ ;  /* 0x000000ffff2e7224 */ /* 0x000fc800078e00ff */
[----:B------:R-:W-:Y:S01]  /*1970*/  IMAD.HI.U32 R87, R47, R87, R46 ;  /* 0x000000572f577227 */ /* 0x000fe200078e002e */
[----:B------:R-:W-:-:S05]  /*1980*/  IABS R46, R86 ;  /* 0x00000056002e7213 */ /* 0x000fca0000000000 */
[----:B------:R-:W-:-:S04]  /*1990*/  IMAD.HI.U32 R50, R87, R46, RZ ;  /* 0x0000002e57327227 */ /* 0x000fc800078e00ff */
[----:B------:R-:W-:-:S04]  /*19a0*/  IMAD.MOV R47, RZ, RZ, -R50 ;  /* 0x000000ffff2f7224 */ /* 0x000fc800078e0a32 */
[----:B------:R-:W-:Y:S01]  /*19b0*/  IMAD R46, R49, R47, R46 ;  /* 0x0000002f312e7224 */ /* 0x000fe200078e022e */
[----:B------:R-:W-:-:S04]  /*19c0*/  IADD3 R47, R51, 0xffffffe, RZ ;  /* 0x0ffffffe332f7810 */ /* 0x000fc80007ffe0ff */
[----:B------:R-:W-:Y:S02]  /*19d0*/  ISETP.GT.U32.AND P2, PT, R49, R46, PT ;  /* 0x0000002e3100720c */ /* 0x000fe40003f44070 */
[----:B------:R-:W0:Y:S11]  /*19e0*/  F2I.FTZ.U32.TRUNC.NTZ R47, R47 ;  /* 0x0000002f002f7305 */ /* 0x000e36000021f000 */
[----:B------:R-:W-:Y:S01]  /*19f0*/  @!P2 IMAD.IADD R46, R46, 0x1, -R49 ;  /* 0x000000012e2ea824 */ /* 0x000fe200078e0a31 */
[----:B------:R-:W-:-:S02]  /*1a00*/  @!P2 IADD3 R50, R50, 0x1, RZ ;  /* 0x000000013232a810 */ /* 0x000fc40007ffe0ff */
[----:B------:R-:W-:Y:S02]  /*1a10*/  ISETP.NE.AND P2, PT, RZ, c[0x0][0x1e4], PT ;  /* 0x00007900ff007a0c */ /* 0x000fe40003f45270 */
[----:B------:R-:W-:Y:S01]  /*1a20*/  ISETP.GE.U32.AND P0, PT, R46, R49, PT ;  /* 0x000000312e00720c */ /* 0x000fe20003f06070 */
[----:B0-----:R-:W-:Y:S02]  /*1a30*/  IMAD.MOV R49, RZ, RZ, -R47 ;  /* 0x000000ffff317224 */ /* 0x001fe400078e0a2f */
[----:B------:R-:W-:Y:S02]  /*1a40*/  IMAD.MOV.U32 R46, RZ, RZ, RZ ;  /* 0x000000ffff2e7224 */ /* 0x000fe400078e00ff */
[----:B------:R-:W-:-:S04]  /*1a50*/  IMAD R49, R49, R48, RZ ;  /* 0x0000003031317224 */ /* 0x000fc800078e02ff */
[----:B------:R-:W-:Y:S01]  /*1a60*/  IMAD.HI.U32 R49, R47, R49, R46 ;  /* 0x000000312f317227 */ /* 0x000fe200078e002e */
[----:B------:R-:W-:-:S03]  /*1a70*/  LOP3.LUT R46, R86, c[0x0][0x1e4], RZ, 0x3c, !PT ;  /* 0x00007900562e7a12 */ /* 0x000fc600078e3cff */
[----:B------:R-:W-:Y:S02]  /*1a80*/  @P0 IADD3 R50, R50, 0x1, RZ ;  /* 0x0000000132320810 */ /* 0x000fe40007ffe0ff */
        /* <DEDUP_REMOVED lines=29> */
[----:B------:R-:W-:Y:S01]  /*1c60*/  LEA R46, P3, R47, c[0x0][0x180], 0x1 ;  /* 0x000060002f2e7a11 */ /* 0x000fe200078608ff */
[----:B------:R-:W1:Y:S03]  /*1c70*/  LDS R87, [R30] ;  /* 0x000000001e577984 */ /* 0x000e660000000800 */
[----:B------:R-:W-:Y:S02]  /*1c80*/  IADD3.X R88, R70, R49, R55, P0, P2 ;  /* 0x0000003146587210 */ /* 0x000fe400007e4437 */
[----:B------:R-:W-:Y:S02]  /*1c90*/  IADD3 R51, P0, R13, R48, RZ ;  /* 0x000000300d337210 */ /* 0x000fe40007f1e0ff */
[----:B------:R-:W-:Y:S02]  /*1ca0*/  LEA.HI.X R47, R47, c[0x0][0x184], R88, 0x1, P3 ;  /* 0x000061002f2f7a11 */ /* 0x000fe400018f0c58 */
[----:B------:R-:W-:Y:S01]  /*1cb0*/  LEA R50, P2, R51, c[0x0][0x180], 0x1 ;  /* 0x0000600033327a11 */ /* 0x000fe200078408ff */
[----:B------:R-:W-:-:S02]  /*1cc0*/  IMAD.X R88, R54, 0x1, R49, P0 ;  /* 0x0000000136587824 */ /* 0x000fc400000e0631 */
[----:B------:R0:W2:Y:S03]  /*1cd0*/  LDG.E.CONSTANT R46, [R46.64] ;  /* 0x0000000a2e2e7981 */ /* 0x0000a6000c1e9900 */
[----:B------:R-:W-:-:S05]  /*1ce0*/  LEA.HI.X R51, R51, c[0x0][0x184], R88, 0x1, P2 ;  /* 0x0000610033337a11 */ /* 0x000fca00010f0c58 */
[----:B------:R3:W4:Y:S01]  /*1cf0*/  LDG.E.CONSTANT R50, [R50.64] ;  /* 0x0000000a32327981 */ /* 0x000722000c1e9900 */
[----:B0-----:R-:W-:Y:S02]  /*1d00*/  PRMT R47, RZ, 0x5410, R89 ;  /* 0x00005410ff2f7816 */ /* 0x001fe40000000059 */
[----:B---3--:R-:W-:Y:S02]  /*1d10*/  IADD3 R51, P0, P2, R15, R48, R32 ;  /* 0x000000300f337210 */ /* 0x008fe40007a1e020 */
[--C-:B--2---:R-:W-:Y:S02]  /*1d20*/  PRMT R88, RZ, 0x5410, R46.reuse ;  /* 0x00005410ff587816 */ /* 0x104fe4000000002e */
[----:B------:R-:W-:-:S03]  /*1d30*/  PRMT R46, RZ, 0x7610, R46 ;  /* 0x00007610ff2e7816 */ /* 0x000fc6000000002e */
[----:B------:R-:W-:Y:S01]  /*1d40*/  FMUL.FTZ R88, R47, R88 ;  /* 0x000000582f587220 */ /* 0x000fe20000410000 */
[----:B------:R-:W-:-:S05]  /*1d50*/  PRMT R47, RZ, 0x7610, R89 ;  /* 0x00007610ff2f7816 */ /* 0x000fca0000000059 */
[----:B------:R-:W-:Y:S01]  /*1d60*/  FMUL.FTZ R89, R47, R46 ;  /* 0x0000002e2f597220 */ /* 0x000fe20000410000 */
[----:B-1----:R-:W-:Y:S02]  /*1d70*/  PRMT R46, RZ, 0x5410, R87 ;  /* 0x00005410ff2e7816 */ /* 0x002fe40000000057 */
[--C-:B----4-:R-:W-:Y:S02]  /*1d80*/  PRMT R47, RZ, 0x5410, R50.reuse ;  /* 0x00005410ff2f7816 */ /* 0x110fe40000000032 */
[----:B------:R-:W-:-:S03]  /*1d90*/  PRMT R50, RZ, 0x7610, R50 ;  /* 0x00007610ff327816 */ /* 0x000fc60000000032 */
[----:B------:R-:W-:Y:S01]  /*1da0*/  FFMA.FTZ R46, R46, R47, R88 ;  /* 0x0000002f2e2e7223 */ /* 0x000fe20000010058 */
[----:B------:R-:W-:Y:S02]  /*1db0*/  PRMT R47, RZ, 0x7610, R87 ;  /* 0x00007610ff2f7816 */ /* 0x000fe40000000057 */
[----:B------:R-:W-:-:S03]  /*1dc0*/  IADD3.X R88, R69, R49, R56, P0, P2 ;  /* 0x0000003145587210 */ /* 0x000fc600007e4438 */
[----:B------:R-:W-:Y:S01]  /*1dd0*/  FFMA.FTZ R47, R47, R50, R89 ;  /* 0x000000322f2f7223 */ /* 0x000fe20000010059 */
[C---:B------:R-:W-:Y:S01]  /*1de0*/  LEA R50, P3, R51.reuse, c[0x0][0x180], 0x1 ;  /* 0x0000600033327a11 */ /* 0x040fe200078608ff */
[----:B------:R-:W-:Y:S03]  /*1df0*/  LDS R89, [R30+0x10] ;  /* 0x000010001e597984 */ /* 0x000fe60000000800 */
[----:B------:R-:W-:Y:S02]  /*1e00*/  LEA.HI.X R51, R51, c[0x0][0x184], R88, 0x1, P3 ;  /* 0x0000610033337a11 */ /* 0x000fe400018f0c58 */
[----:B------:R-:W0:Y:S04]  /*1e10*/  LDS R88, [R30+0x8] ;  /* 0x000008001e587984 */ /* 0x000e280000000800 */
[----:B------:R-:W2:Y:S01]  /*1e20*/  LDG.E.CONSTANT R51, [R50.64] ;  /* 0x0000000a32337981 */ /* 0x000ea2000c1e9900 */
[----:B0-----:R-:W-:-:S02]  /*1e30*/  PRMT R87, RZ, 0x5410, R88 ;  /* 0x00005410ff577816 */ /* 0x001fc40000000058 */
[----:B------:R-:W-:Y:S02]  /*1e40*/  PRMT R88, RZ, 0x7610, R88 ;  /* 0x00007610ff587816 */ /* 0x000fe40000000058 */
[----:B--2---:R-:W-:-:S05]  /*1e50*/  PRMT R50, RZ, 0x5410, R51 ;  /* 0x00005410ff327816 */ /* 0x004fca0000000033 */
[----:B------:R-:W-:Y:S01]  /*1e60*/  FFMA.FTZ R87, R87, R50, R46 ;  /* 0x0000003257577223 */ /* 0x000fe2000001002e */
[----:B------:R-:W-:Y:S02]  /*1e70*/  PRMT R46, RZ, 0x7610, R51 ;  /* 0x00007610ff2e7816 */ /* 0x000fe40000000033 */
[----:B------:R-:W0:Y:S03]  /*1e80*/  LDS R51, [R30+0xc] ;  /* 0x00000c001e337984 */ /* 0x000e260000000800 */
[----:B------:R-:W-:Y:S01]  /*1e90*/  FFMA.FTZ R88, R88, R46, R47 ;  /* 0x0000002e58587223 */ /* 0x000fe2000001002f */
[----:B------:R-:W-:-:S04]  /*1ea0*/  IADD3 R47, P0, P2, R16, R48, R35 ;  /* 0x00000030102f7210 */ /* 0x000fc80007a1e023 */
[----:B------:R-:W-:Y:S02]  /*1eb0*/  LEA R46, P3, R47, c[0x0][0x180], 0x1 ;  /* 0x000060002f2e7a11 */ /* 0x000fe400078608ff */
[----:B------:R-:W-:-:S04]  /*1ec0*/  IADD3.X R90, R72, R49, R57, P0, P2 ;  /* 0x00000031485a7210 */ /* 0x000fc800007e4439 */
[----:B------:R-:W-:-:S05]  /*1ed0*/  LEA.HI.X R47, R47, c[0x0][0x184], R90, 0x1, P3 ;  /* 0x000061002f2f7a11 */ /* 0x000fca00018f0c5a */
[----:B------:R0:W2:Y:S02]  /*1ee0*/  LDG.E.CONSTANT R50, [R46.64] ;  /* 0x0000000a2e327981 */ /* 0x0000a4000c1e9900 */
[----:B0-----:R-:W-:Y:S02]  /*1ef0*/  PRMT R46, RZ, 0x5410, R51 ;  /* 0x00005410ff2e7816 */ /* 0x001fe40000000033 */
[----:B--2---:R-:W-:-:S05]  /*1f00*/  PRMT R47, RZ, 0x5410, R50 ;  /* 0x00005410ff2f7816 */ /* 0x004fca0000000032 */
[----:B------:R-:W-:Y:S01]  /*1f10*/  FFMA.FTZ R87, R46, R47, R87 ;  /* 0x0000002f2e577223 */ /* 0x000fe20000010057 */
[----:B------:R-:W-:Y:S02]  /*1f20*/  PRMT R47, RZ, 0x7610, R51 ;  /* 0x00007610ff2f7816 */ /* 0x000fe40000000033 */
[----:B------:R-:W-:Y:S02]  /*1f30*/  IADD3 R51, P0, P2, R17, R48, R34 ;  /* 0x0000003011337210 */ /* 0x000fe40007a1e022 */
[----:B------:R-:W-:Y:S02]  /*1f40*/  PRMT R46, RZ, 0x7610, R50 ;  /* 0x00007610ff2e7816 */ /* 0x000fe40000000032 */
[----:B------:R-:W-:Y:S02]  /*1f50*/  LEA R50, P3, R51, c[0x0][0x180], 0x1 ;  /* 0x0000600033327a11 */ /* 0x000fe400078608ff */
[----:B------:R-:W-:Y:S01]  /*1f60*/  IADD3.X R90, R71, R49, R58, P0, P2 ;  /* 0x00000031475a7210 */ /* 0x000fe200007e443a */
[----:B------:R-:W-:-:S03]  /*1f70*/  FFMA.FTZ R88, R47, R46, R88 ;  /* 0x0000002e2f587223 */ /* 0x000fc60000010058 */
[----:B------:R-:W-:-:S05]  /*1f80*/  LEA.HI.X R51, R51, c[0x0][0x184], R90, 0x1, P3 ;  /* 0x0000610033337a11 */ /* 0x000fca00018f0c5a */
[----:B------:R0:W2:Y:S01]  /*1f90*/  LDG.E.CONSTANT R50, [R50.64] ;  /* 0x0000000a32327981 */ /* 0x0000a2000c1e9900 */
[----:B------:R-:W-:-:S03]  /*1fa0*/  PRMT R46, RZ, 0x5410, R89 ;  /* 0x00005410ff2e7816 */ /* 0x000fc60000000059 */
[----:B0-----:R-:W0:Y:S01]  /*1fb0*/  LDS R51, [R30+0x14] ;  /* 0x000014001e337984 */ /* 0x001e220000000800 */
[----:B--2---:R-:W-:-:S05]  /*1fc0*/  PRMT R47, RZ, 0x5410, R50 ;  /* 0x00005410ff2f7816 */ /* 0x004fca0000000032 */
[----:B------:R-:W-:Y:S01]  /*1fd0*/  FFMA.FTZ R87, R46, R47, R87 ;  /* 0x0000002f2e577223 */ /* 0x000fe20000010057 */
[----:B------:R-:W-:Y:S02]  /*1fe0*/  PRMT R47, RZ, 0x7610, R89 ;  /* 0x00007610ff2f7816 */ /* 0x000fe40000000059 */
[----:B------:R-:W-:Y:S01]  /*1ff0*/  PRMT R46, RZ, 0x7610, R50 ;  /* 0x00007610ff2e7816 */ /* 0x000fe20000000032 */
[----:B------:R-:W1:Y:S04]  /*2000*/  LDS R89, [R30+0x18] ;  /* 0x000018001e597984 */ /* 0x000e680000000800 */
        /* <DEDUP_REMOVED lines=17> */
[----:B-1----:R-:W-:-:S03]  /*2120*/  PRMT R46, RZ, 0x5410, R89 ;  /* 0x00005410ff2e7816 */ /* 0x002fc60000000059 */
        /* <DEDUP_REMOVED lines=76> */
[----:B------:R-:W-:-:S05]  /*25f0*/  PRMT R46, RZ, 0x7610, R50 ;  /* 0x00007610ff2e7816 */ /* 0x000fca0000000032 */
[----:B------:R-:W-:Y:S01]  /*2600*/  FFMA.FTZ R88, R47, R46, R88 ;  /* 0x0000002e2f587223 */ /* 0x000fe20000010058 */
[----:B------:R-:W-:-:S04]  /*2610*/  IADD3 R47, P0, P2, R26, R48, R53 ;  /* 0x000000301a2f7210 */ /* 0x000fc80007a1e035 */
[----:B------:R-:W-:Y:S02]  /*2620*/  LEA R46, P3, R47, c[0x0][0x180], 0x1 ;  /* 0x000060002f2e7a11 */ /* 0x000fe400078608ff */
[-C--:B------:R-:W-:Y:S02]  /*2630*/  IADD3.X R90, R82, R49.reuse, R67, P0, P2 ;  /* 0x00000031525a7210 */ /* 0x080fe400007e4443 */
[----:B------:R-:W-:Y:S02]  /*2640*/  IADD3 R50, P0, P2, R27, R48, R52 ;  /* 0x000000301b327210 */ /* 0x000fe40007a1e034 */
[----:B------:R-:W-:Y:S02]  /*2650*/  LEA.HI.X R47, R47, c[0x0][0x184], R90, 0x1, P3 ;  /* 0x000061002f2f7a11 */ /* 0x000fe400018f0c5a */
[----:B------:R-:W-:-:S03]  /*2660*/  IADD3.X R49, R81, R49, R68, P0, P2 ;  /* 0x0000003151317210 */ /* 0x000fc600007e4444 */
[----:B------:R-:W2:Y:S01]  /*2670*/  LDG.E.CONSTANT R46, [R46.64] ;  /* 0x0000000a2e2e7981 */ /* 0x000ea2000c1e9900 */
[----:B------:R-:W-:-:S04]  /*2680*/  LEA R48, P0, R50, c[0x0][0x180], 0x1 ;  /* 0x0000600032307a11 */ /* 0x000fc800078008ff */
[----:B------:R-:W-:Y:S02]  /*2690*/  LEA.HI.X R49, R50, c[0x0][0x184], R49, 0x1, P0 ;  /* 0x0000610032317a11 */ /* 0x000fe400000f0c31 */
[----:B------:R-:W1:Y:S04]  /*26a0*/  LDS R50, [R30+0x38] ;  /* 0x000038001e327984 */ /* 0x000e680000000800 */
[----:B------:R-:W3:Y:S01]  /*26b0*/  LDG.E.CONSTANT R48, [R48.64] ;  /* 0x0000000a30307981 */ /* 0x000ee2000c1e9900 */
[----:B0-----:R-:W-:Y:S02]  /*26c0*/  PRMT R90, RZ, 0x5410, R51 ;  /* 0x00005410ff5a7816 */ /* 0x001fe40000000033 */
[----:B------:R-:W-:Y:S02]  /*26d0*/  ISETP.NE.AND P0, PT, R7, RZ, PT ;  /* 0x000000ff0700720c */ /* 0x000fe40003f05270 */
[----:B--2---:R-:W-:-:S02]  /*26e0*/  PRMT R47, RZ, 0x5410, R46 ;  /* 0x00005410ff2f7816 */ /* 0x004fc4000000002e */
[----:B------:R-:W-:-:S03]  /*26f0*/  PRMT R46, RZ, 0x7610, R46 ;  /* 0x00007610ff2e7816 */ /* 0x000fc6000000002e */
[----:B------:R-:W-:Y:S01]  /*2700*/  FFMA.FTZ R87, R90, R47, R87 ;  /* 0x0000002f5a577223 */ /* 0x000fe20000010057 */
[----:B------:R-:W-:-:S05]  /*2710*/  PRMT R47, RZ, 0x7610, R51 ;  /* 0x00007610ff2f7816 */ /* 0x000fca0000000033 */
[----:B------:R-:W-:Y:S01]  /*2720*/  FFMA.FTZ R46, R47, R46, R88 ;  /* 0x0000002e2f2e7223 */ /* 0x000fe20000010058 */
[----:B-1----:R-:W-:Y:S02]  /*2730*/  PRMT R88, RZ, 0x5410, R50 ;  /* 0x00005410ff587816 */ /* 0x002fe40000000032 */
[--C-:B---3--:R-:W-:Y:S02]  /*2740*/  PRMT R47, RZ, 0x5410, R48.reuse ;  /* 0x00005410ff2f7816 */ /* 0x108fe40000000030 */
[----:B------:R-:W-:-:S03]  /*2750*/  PRMT R48, RZ, 0x7610, R48 ;  /* 0x00007610ff307816 */ /* 0x000fc60000000030 */
[----:B------:R-:W-:Y:S01]  /*2760*/  FFMA.FTZ R87, R88, R47, R87 ;  /* 0x0000002f58577223 */ /* 0x000fe20000010057 */
[----:B------:R-:W-:-:S05]  /*2770*/  PRMT R47, RZ, 0x7610, R50 ;  /* 0x00007610ff2f7816 */ /* 0x000fca0000000032 */
[----:B------:R-:W-:-:S04]  /*2780*/  FFMA.FTZ R46, R47, R48, R46 ;  /* 0x000000302f2e7223 */ /* 0x000fc8000001002e */
[----:B------:R-:W-:Y:S01]  /*2790*/  FADD.FTZ R51, R87, R46 ;  /* 0x0000002e57337221 */ /* 0x000fe20000010000 */
[----:B------:R-:W-:Y:S05]  /*27a0*/  BRA.DIV ~URZ, `(.L_x_17157) ;  /* 0x00004c327f007947 */ /* 0x000fea000b800000 */
[----:B------:R0:W1:Y:S02]  /*27b0*/  SHFL.BFLY PT, R48, R51, 0x2, 0x1f ;  /* 0x0c401f0033307f89 */ /* 0x00006400000e0000 */
.L_x_17213:
[----:B01----:R-:W-:Y:S01]  /*27c0*/  FADD.FTZ R51, R51, R48 ;  /* 0x0000003033337221 */ /* 0x003fe20000010000 */
[----:B------:R-:W-:Y:S05]  /*27d0*/  BRA.DIV ~URZ, `(.L_x_17158) ;  /* 0x00004c627f007947 */ /* 0x000fea000b800000 */
[----:B------:R0:W1:Y:S02]  /*27e0*/  SHFL.BFLY PT, R48, R51, 0x1, 0x1f ;  /* 0x0c201f0033307f89 */ /* 0x00006400000e0000 */
.L_x_17214:
        /* <DEDUP_REMOVED lines=9> */
.L_x_17156:
[----:B------:R-:W-:-:S13]  /*2880*/  ISETP.NE.AND P0, PT, R7, RZ, PT ;  /* 0x000000ff0700720c */ /* 0x000fda0003f05270 */
[----:B------:R-:W-:-:S05]  /*2890*/  @!P0 IMAD.MOV.U32 R47, RZ, RZ, -0x800001 ;  /* 0xff7fffffff2f8424 */ /* 0x000fca00078e00ff */
[----:B------:R0:W-:Y:S02]  /*28a0*/  @!P0 STS [R84], R47 ;  /* 0x0000002f54008388 */ /* 0x0001e40000000800 */
.L_x_17159:
[----:B------:R-:W-:Y:S05]  /*28b0*/  BSYNC B1 ;  /* 0x0000000000017941 */ /* 0x000fea0003800000 */
.L_x_17155:
        /* <DEDUP_REMOVED lines=9> */
.L_x_17160:
[----:B------:R-:W-:Y:S05]  /*2950*/  BRA `(.L_x_17153) ;  /* 0x0000119000007947 */ /* 0x000fea0003800000 */
.L_x_17154:
[----:B------:R-:W-:Y:S02]  /*2960*/  IADD3 R49, P0, R49, R28, RZ ;  /* 0x0000001c31317210 */ /* 0x000fe40007f1e0ff */
[----:B------:R-:W-:Y:S02]  /*2970*/  SHF.R.S32.HI R47, RZ, 0x5, R47 ;  /* 0x00000005ff2f7819 */ /* 0x000fe4000001142f */
[----:B------:R-:W-:Y:S02]  /*2980*/  LEA.HI.X.SX32 R48, R28, R51, 0x1, P0 ;  /* 0x000000331c307211 */ /* 0x000fe400000f0eff */
[----:B------:R-:W-:Y:S01]  /*2990*/  LEA R84, P0, R49, c[0x0][0x198], 0x2 ;  /* 0x0000660031547a11 */ /* 0x000fe200078010ff */
[----:B------:R-:W-:Y:S02]  /*29a0*/  IMAD R51, R47, 0x8, R11 ;  /* 0x000000082f337824 */ /* 0x000fe400078e020b */
[C---:B------:R-:W-:Y:S01]  /*29b0*/  IMAD R47, R46.reuse, 0x40, R47 ;  /* 0x000000402e2f7824 */ /* 0x040fe200078e022f */
[----:B------:R-:W-:Y:S01]  /*29c0*/  LEA.HI.X R85, R49, c[0x0][0x19c], R48, 0x2, P0 ;  /* 0x0000670031557a11 */ /* 0x000fe200000f1430 */
[----:B------:R-:W-:Y:S01]  /*29d0*/  IMAD R83, R46, 0x200, R51 ;  /* 0x000002002e537824 */ /* 0x000fe200078e0233 */
[----:B------:R-:W-:Y:S01]  /*29e0*/  LEA R86, R51, 0x110, 0x2 ;  /* 0x0000011033567811 */ /* 0x000fe200078e10ff */
[----:B------:R-:W-:-:S02]  /*29f0*/  IMAD.MOV.U32 R11, RZ, RZ, -0x800001 ;  /* 0xff7fffffff0b7424 */ /* 0x000fc400078e00ff */
[----:B------:R-:W-:Y:S01]  /*2a00*/  IMAD.SHL.U32 R87, R47, 0x8, RZ ;  /* 0x000000082f577824 */ /* 0x000fe200078e00ff */
[----:B------:R-:W-:Y:S02]  /*2a10*/  IADD3 R88, -R0, 0x1, R83 ;  /* 0x0000000100587810 */ /* 0x000fe40007ffe153 */
.L_x_17167:
[----:B------:R-:W-:Y:S01]  /*2a20*/  IABS R49, c[0x0][0x1e4] ;  /* 0x0000790000317a13 */ /* 0x000fe20000000000 */
[----:B------:R-:W-:Y:S01]  /*2a30*/  BSSY B1, `(.L_x_17162) ;  /* 0x0000101000017945 */ /* 0x000fe20003800000 */
[----:B------:R-:W-:Y:S02]  /*2a40*/  IABS R48, c[0x0][0x1e0] ;  /* 0x0000780000307a13 */ /* 0x000fe40000000000 */
        /* <DEDUP_REMOVED lines=46> */
[----:B------:R-:W2:Y:S01]  /*2d30*/  LDG.E.CONSTANT R48, [R84.64] ;  /* 0x0000000a54307981 */ /* 0x000ea2000c1e9900 */
[----:B------:R-:W-:-:S03]  /*2d40*/  IMAD.MOV.U32 R47, RZ, RZ, R45 ;  /* 0x000000ffff2f7224 */ /* 0x000fc600078e002d */
[----:B------:R-:W0:Y:S01]  /*2d50*/  LDS R91, [R30+0x4] ;  /* 0x000004001e5b7984 */ /* 0x000e220000000800 */
[----:B--2---:R-:W-:-:S05]  /*2d60*/  SHF.R.S32.HI R46, RZ, 0x1f, R48 ;  /* 0x0000001fff2e7819 */ /* 0x004fca0000011430 */
[----:B------:R-:W-:-:S04]  /*2d70*/  IMAD R46, R46, c[0x0][0x1bc], RZ ;  /* 0x00006f002e2e7a24 */ /* 0x000fc800078e02ff */
[----:B------:R-:W-:Y:S02]  /*2d80*/  IMAD R49, R48, R31, R46 ;  /* 0x0000001f30317224 */ /* 0x000fe400078e022e */
[----:B------:R-:W-:-:S04]  /*2d90*/  IMAD.MOV.U32 R46, RZ, RZ, R44 ;  /* 0x000000ffff2e7224 */ /* 0x000fc800078e002c */
[----:B------:R-:W-:-:S04]  /*2da0*/  IMAD.WIDE.U32 R46, R48, c[0x0][0x1bc], R46 ;  /* 0x00006f00302e7a25 */ /* 0x000fc800078e002e */
[----:B------:R-:W-:Y:S01]  /*2db0*/  IMAD.IADD R47, R47, 0x1, R49 ;  /* 0x000000012f2f7824 */ /* 0x000fe200078e0231 */
[----:B------:R-:W-:-:S04]  /*2dc0*/  IADD3 R49, P0, P2, R14, R46, R33 ;  /* 0x0000002e0e317210 */ /* 0x000fc80007a1e021 */
[----:B------:R-:W-:Y:S02]  /*2dd0*/  LEA R48, P3, R49, c[0x0][0x180], 0x1 ;  /* 0x0000600031307a11 */ /* 0x000fe400078608ff */
[----:B------:R-:W-:-:S04]  /*2de0*/  IADD3.X R50, R70, R47, R55, P0, P2 ;  /* 0x0000002f46327210 */ /* 0x000fc800007e4437 */
[----:B------:R-:W-:-:S05]  /*2df0*/  LEA.HI.X R49, R49, c[0x0][0x184], R50, 0x1, P3 ;  /* 0x0000610031317a11 */ /* 0x000fca00018f0c32 */
[----:B------:R0:W2:Y:S01]  /*2e00*/  LDG.E.CONSTANT R48, [R48.64] ;  /* 0x0000000a30307981 */ /* 0x0000a2000c1e9900 */
[----:B------:R-:W-:-:S04]  /*2e10*/  IADD3 R51, P0, R13, R46, RZ ;  /* 0x0000002e0d337210 */ /* 0x000fc80007f1e0ff */
[----:B------:R-:W-:Y:S01]  /*2e20*/  LEA R50, P2, R51, c[0x0][0x180], 0x1 ;  /* 0x0000600033327a11 */ /* 0x000fe200078408ff */
[----:B------:R-:W-:-:S05]  /*2e30*/  IMAD.X R90, R54, 0x1, R47, P0 ;  /* 0x00000001365a7824 */ /* 0x000fca00000e062f */
[----:B------:R-:W-:-:S05]  /*2e40*/  LEA.HI.X R51, R51, c[0x0][0x184], R90, 0x1, P2 ;  /* 0x0000610033337a11 */ /* 0x000fca00010f0c5a */
[----:B------:R-:W3:Y:S01]  /*2e50*/  LDG.E.CONSTANT R50, [R50.64] ;  /* 0x0000000a32327981 */ /* 0x000ee2000c1e9900 */
[--C-:B0-----:R-:W-:Y:S02]  /*2e60*/  PRMT R49, RZ, 0x7610, R91.reuse ;  /* 0x00007610ff317816 */ /* 0x101fe4000000005b */
[----:B------:R-:W-:Y:S02]  /*2e70*/  PRMT R89, RZ, 0x5410, R91 ;  /* 0x00005410ff597816 */ /* 0x000fe4000000005b */
[----:B------:R-:W-:Y:S01]  /*2e80*/  LDS R91, [R30+0x8] ;  /* 0x000008001e5b7984 */ /* 0x000fe20000000800 */
[--C-:B--2---:R-:W-:Y:S02]  /*2e90*/  PRMT R90, RZ, 0x5410, R48.reuse ;  /* 0x00005410ff5a7816 */ /* 0x104fe40000000030 */
[----:B------:R-:W-:-:S03]  /*2ea0*/  PRMT R48, RZ, 0x7610, R48 ;  /* 0x00007610ff307816 */ /* 0x000fc60000000030 */
[----:B------:R-:W-:Y:S02]  /*2eb0*/  FMUL.FTZ R89, R89, R90 ;  /* 0x0000005a59597220 */ /* 0x000fe40000410000 */
[----:B------:R-:W-:Y:S02]  /*2ec0*/  FMUL.FTZ R48, R49, R48 ;  /* 0x0000003031307220 */ /* 0x000fe40000410000 */
[----:B------:R-:W0:Y:S01]  /*2ed0*/  LDS R49, [R30] ;  /* 0x000000001e317984 */ /* 0x000e220000000800 */
[--C-:B---3--:R-:W-:Y:S02]  /*2ee0*/  PRMT R51, RZ, 0x5410, R50.reuse ;  /* 0x00005410ff337816 */ /* 0x108fe40000000032 */
[----:B------:R-:W-:Y:S02]  /*2ef0*/  PRMT R50, RZ, 0x7610, R50 ;  /* 0x00007610ff327816 */ /* 0x000fe40000000032 */
[--C-:B0-----:R-:W-:Y:S02]  /*2f00*/  PRMT R90, RZ, 0x5410, R49.reuse ;  /* 0x00005410ff5a7816 */ /* 0x101fe40000000031 */
[----:B------:R-:W-:-:S03]  /*2f10*/  PRMT R49, RZ, 0x7610, R49 ;  /* 0x00007610ff317816 */ /* 0x000fc60000000031 */
[----:B------:R-:W-:Y:S02]  /*2f20*/  FFMA.FTZ R51, R90, R51, R89 ;  /* 0x000000335a337223 */ /* 0x000fe40000010059 */
[----:B------:R-:W-:Y:S01]  /*2f30*/  FFMA.FTZ R50, R49, R50, R48 ;  /* 0x0000003231327223 */ /* 0x000fe20000010030 */
[----:B------:R-:W-:-:S04]  /*2f40*/  IADD3 R49, P0, P2, R15, R46, R32 ;  /* 0x0000002e0f317210 */ /* 0x000fc80007a1e020 */
[----:B------:R-:W-:Y:S02]  /*2f50*/  LEA R48, P3, R49, c[0x0][0x180], 0x1 ;  /* 0x0000600031307a11 */ /* 0x000fe400078608ff */
[----:B------:R-:W-:-:S04]  /*2f60*/  IADD3.X R90, R69, R47, R56, P0, P2 ;  /* 0x0000002f455a7210 */ /* 0x000fc800007e4438 */
[----:B------:R-:W-:-:S05]  /*2f70*/  LEA.HI.X R49, R49, c[0x0][0x184], R90, 0x1, P3 ;  /* 0x0000610031317a11 */ /* 0x000fca00018f0c5a */
[----:B------:R0:W2:Y:S02]  /*2f80*/  LDG.E.CONSTANT R90, [R48.64] ;  /* 0x0000000a305a7981 */ /* 0x0000a4000c1e9900 */
[--C-:B0-----:R-:W-:Y:S02]  /*2f90*/  PRMT R48, RZ, 0x5410, R91.reuse ;  /* 0x00005410ff307816 */ /* 0x101fe4000000005b */
[----:B------:R-:W-:Y:S02]  /*2fa0*/  PRMT R49, RZ, 0x7610, R91 ;  /* 0x00007610ff317816 */ /* 0x000fe4000000005b */
[----:B------:R-:W0:Y:S01]  /*2fb0*/  LDS R91, [R30+0xc] ;  /* 0x00000c001e5b7984 */ /* 0x000e220000000800 */
        /* <DEDUP_REMOVED lines=8> */
[----:B------:R1:W2:Y:S01]  /*3040*/  LDG.E.CONSTANT R50, [R50.64] ;  /* 0x0000000a32327981 */ /* 0x0002a2000c1e9900 */
[----:B0-----:R-:W-:-:S03]  /*3050*/  PRMT R48, RZ, 0x5410, R91 ;  /* 0x00005410ff307816 */ /* 0x001fc6000000005b */
[----:B-1----:R-:W0:Y:S01]  /*3060*/  LDS R51, [R30+0x10] ;  /* 0x000010001e337984 */ /* 0x002e220000000800 */
        /* <DEDUP_REMOVED lines=93> */
[----:B------:R-:W2:Y:S01]  /*3640*/  LDG.E.CONSTANT R50, [R50.64] ;  /* 0x0000000a32327981 */ /* 0x000ea2000c1e9900 */
[--C-:B-1----:R-:W-:Y:S02]  /*3650*/  PRMT R48, RZ, 0x5410, R91.reuse ;  /* 0x00005410ff307816 */ /* 0x102fe4000000005b */
[----:B------:R-:W-:Y:S02]  /*3660*/  PRMT R91, RZ, 0x7610, R91 ;  /* 0x00007610ff5b7816 */ /* 0x000fe4000000005b */
[----:B--2---:R-:W-:-:S05]  /*3670*/  PRMT R49, RZ, 0x5410, R50 ;  /* 0x00005410ff317816 */ /* 0x004fca0000000032 */
[----:B------:R-:W-:Y:S01]  /*3680*/  FFMA.FTZ R89, R48, R49, R89 ;  /* 0x0000003130597223 */ /* 0x000fe20000010059 */
[----:B------:R-:W-:Y:S02]  /*3690*/  PRMT R48, RZ, 0x7610, R50 ;  /* 0x00007610ff307816 */ /* 0x000fe40000000032 */
[----:B------:R-:W-:Y:S01]  /*36a0*/  IADD3 R49, P0, P2, R25, R46, R42 ;  /* 0x0000002e19317210 */ /* 0x000fe20007a1e02a */
[----:B------:R-:W0:Y:S02]  /*36b0*/  LDS R50, [R30+0x30] ;  /* 0x000030001e327984 */ /* 0x000e240000000800 */
[----:B------:R-:W-:Y:S01]  /*36c0*/  FFMA.FTZ R91, R91, R48, R90 ;  /* 0x000000305b5b7223 */ /* 0x000fe2000001005a */
[----:B------:R-:W-:Y:S02]  /*36d0*/  LEA R48, P3, R49, c[0x0][0x180], 0x1 ;  /* 0x0000600031307a11 */ /* 0x000fe400078608ff */
[----:B------:R-:W-:-:S04]  /*36e0*/  IADD3.X R90, R79, R47, R66, P0, P2 ;  /* 0x0000002f4f5a7210 */ /* 0x000fc800007e4442 */
[----:B------:R-:W-:-:S06]  /*36f0*/  LEA.HI.X R49, R49, c[0x0][0x184], R90, 0x1, P3 ;  /* 0x0000610031317a11 */ /* 0x000fcc00018f0c5a */
[----:B------:R-:W2:Y:S01]  /*3700*/  LDG.E.CONSTANT R49, [R48.64] ;  /* 0x0000000a30317981 */ /* 0x000ea2000c1e9900 */
[----:B------:R-:W-:-:S04]  /*3710*/  IADD3 R51, P0, P2, R26, R46, R53 ;  /* 0x0000002e1a337210 */ /* 0x000fc80007a1e035 */
[----:B------:R-:W-:Y:S02]  /*3720*/  IADD3.X R92, R82, R47, R67, P0, P2 ;  /* 0x0000002f525c7210 */ /* 0x000fe400007e4443 */
[----:B0-----:R-:W-:Y:S02]  /*3730*/  PRMT R90, RZ, 0x5410, R50 ;  /* 0x00005410ff5a7816 */ /* 0x001fe40000000032 */
[----:B--2---:R-:W-:-:S05]  /*3740*/  PRMT R48, RZ, 0x5410, R49 ;  /* 0x00005410ff307816 */ /* 0x004fca0000000031 */
[----:B------:R-:W-:Y:S01]  /*3750*/  FFMA.FTZ R90, R90, R48, R89 ;  /* 0x000000305a5a7223 */ /* 0x000fe20000010059 */
[----:B------:R-:W-:Y:S02]  /*3760*/  PRMT R48, RZ, 0x7610, R50 ;  /* 0x00007610ff307816 */ /* 0x000fe40000000032 */
[C---:B------:R-:W-:Y:S02]  /*3770*/  LEA R50, P3, R51.reuse, c[0x0][0x180], 0x1 ;  /* 0x0000600033327a11 */ /* 0x040fe400078608ff */
[----:B------:R-:W-:Y:S02]  /*3780*/  PRMT R89, RZ, 0x7610, R49 ;  /* 0x00007610ff597816 */ /* 0x000fe40000000031 */
[----:B------:R-:W-:-:S03]  /*3790*/  LEA.HI.X R51, R51, c[0x0][0x184], R92, 0x1, P3 ;  /* 0x0000610033337a11 */ /* 0x000fc600018f0c5c */
[----:B------:R-:W-:Y:S02]  /*37a0*/  FFMA.FTZ R89, R48, R89, R91 ;  /* 0x0000005930597223 */ /* 0x000fe4000001005b */
[----:B------:R0:W2:Y:S01]  /*37b0*/  LDG.E.CONSTANT R50, [R50.64] ;  /* 0x0000000a32327981 */ /* 0x0000a2000c1e9900 */
[----:B------:R-:W-:-:S03]  /*37c0*/  IADD3 R49, P0, P2, R27, R46, R52 ;  /* 0x0000002e1b317210 */ /* 0x000fc60007a1e034 */
[----:B------:R-:W0:Y:S01]  /*37d0*/  LDS R48, [R30+0x34] ;  /* 0x000034001e307984 */ /* 0x000e220000000800 */
[----:B------:R-:W-:Y:S02]  /*37e0*/  IADD3.X R92, R81, R47, R68, P0, P2 ;  /* 0x0000002f515c7210 */ /* 0x000fe400007e4444 */
[----:B0-----:R-:W-:Y:S02]  /*37f0*/  PRMT R51, RZ, 0x5410, R48 ;  /* 0x00005410ff337816 */ /* 0x001fe40000000030 */
[----:B--2---:R-:W-:-:S05]  /*3800*/  PRMT R46, RZ, 0x5410, R50 ;  /* 0x00005410ff2e7816 */ /* 0x004fca0000000032 */
[----:B------:R-:W-:Y:S01]  /*3810*/  FFMA.FTZ R90, R51, R46, R90 ;  /* 0x0000002e335a7223 */ /* 0x000fe2000001005a */
[----:B------:R-:W-:-:S04]  /*3820*/  LEA R46, P0, R49, c[0x0][0x180], 0x1 ;  /* 0x00006000312e7a11 */ /* 0x000fc800078008ff */
[----:B------:R-:W-:Y:S02]  /*3830*/  LEA.HI.X R47, R49, c[0x0][0x184], R92, 0x1, P0 ;  /* 0x00006100312f7a11 */ /* 0x000fe400000f0c5c */
[----:B------:R-:W0:Y:S04]  /*3840*/  LDS R49, [R30+0x38] ;  /* 0x000038001e317984 */ /* 0x000e280000000800 */
[----:B------:R0:W2:Y:S01]  /*3850*/  LDG.E.CONSTANT R46, [R46.64] ;  /* 0x0000000a2e2e7981 */ /* 0x0000a2000c1e9900 */
[----:B------:R-:W-:Y:S02]  /*3860*/  PRMT R48, RZ, 0x7610, R48 ;  /* 0x00007610ff307816 */ /* 0x000fe40000000030 */
[----:B------:R-:W-:Y:S02]  /*3870*/  PRMT R50, RZ, 0x7610, R50 ;  /* 0x00007610ff327816 */ /* 0x000fe40000000032 */
[----:B------:R-:W-:-:S03]  /*3880*/  ISETP.NE.AND P0, PT, R7, RZ, PT ;  /* 0x000000ff0700720c */ /* 0x000fc60003f05270 */
[----:B------:R-:W-:Y:S01]  /*3890*/  FFMA.FTZ R48, R48, R50, R89 ;  /* 0x0000003230307223 */ /* 0x000fe20000010059 */
[--C-:B0-----:R-:W-:Y:S02]  /*38a0*/  PRMT R47, RZ, 0x5410, R49.reuse ;  /* 0x00005410ff2f7816 */ /* 0x101fe40000000031 */
[----:B------:R-:W-:Y:S02]  /*38b0*/  PRMT R49, RZ, 0x7610, R49 ;  /* 0x00007610ff317816 */ /* 0x000fe40000000031 */
[--C-:B--2---:R-:W-:Y:S02]  /*38c0*/  PRMT R50, RZ, 0x5410, R46.reuse ;  /* 0x00005410ff327816 */ /* 0x104fe4000000002e */
[----:B------:R-:W-:-:S03]  /*38d0*/  PRMT R46, RZ, 0x7610, R46 ;  /* 0x00007610ff2e7816 */ /* 0x000fc6000000002e */
[----:B------:R-:W-:Y:S02]  /*38e0*/  FFMA.FTZ R50, R47, R50, R90 ;  /* 0x000000322f327223 */ /* 0x000fe4000001005a */
[----:B------:R-:W-:-:S04]  /*38f0*/  FFMA.FTZ R49, R49, R46, R48 ;  /* 0x0000002e31317223 */ /* 0x000fc80000010030 */
[----:B------:R-:W-:Y:S01]  /*3900*/  FADD.FTZ R51, R50, R49 ;  /* 0x0000003132337221 */ /* 0x000fe20000010000 */
[----:B------:R-:W-:Y:S05]  /*3910*/  BRA.DIV ~URZ, `(.L_x_17164) ;  /* 0x00003b827f007947 */ /* 0x000fea000b800000 */
[----:B------:R0:W1:Y:S02]  /*3920*/  SHFL.BFLY PT, R48, R51, 0x2, 0x1f ;  /* 0x0c401f0033307f89 */ /* 0x00006400000e0000 */
.L_x_17215:
[----:B01----:R-:W-:Y:S01]  /*3930*/  FADD.FTZ R51, R51, R48 ;  /* 0x0000003033337221 */ /* 0x003fe20000010000 */
[----:B------:R-:W-:Y:S05]  /*3940*/  BRA.DIV ~URZ, `(.L_x_17165) ;  /* 0x00003bb27f007947 */ /* 0x000fea000b800000 */
[----:B------:R0:W1:Y:S02]  /*3950*/  SHFL.BFLY PT, R48, R51, 0x1, 0x1f ;  /* 0x0c201f0033307f89 */ /* 0x00006400000e0000 */
.L_x_17216:
        /* <DEDUP_REMOVED lines=11> */
.L_x_17163:
[----:B------:R-:W-:-:S13]  /*3a10*/  ISETP.NE.AND P0, PT, R7, RZ, PT ;  /* 0x000000ff0700720c */ /* 0x000fda0003f05270 */
[----:B------:R-:W-:-:S05]  /*3a20*/  @!P0 IMAD.MOV.U32 R47, RZ, RZ, -0x800001 ;  /* 0xff7fffffff2f8424 */ /* 0x000fca00078e00ff */
[----:B------:R0:W-:Y:S02]  /*3a30*/  @!P0 STS [R86], R47 ;  /* 0x0000002f56008388 */ /* 0x0001e40000000800 */
.L_x_17166:
[----:B------:R-:W-:Y:S05]  /*3a40*/  BSYNC B1 ;  /* 0x0000000000017941 */ /* 0x000fea0003800000 */
.L_x_17162:
        /* <DEDUP_REMOVED lines=10> */
.L_x_17153:
[----:B------:R-:W-:Y:S05]  /*3af0*/  BSYNC B0 ;  /* 0x0000000000007941 */ /* 0x000fea0003800000 */
.L_x_17152:
[----:B------:R-:W-:Y:S05]  /*3b00*/  BRA.DIV ~URZ, `(.L_x_17168) ;  /* 0x00003a527f007947 */ /* 0x000fea000b800000 */
[----:B------:R0:W1:Y:S02]  /*3b10*/  SHFL.BFLY PT, R48, R11, 0x10, 0x1f ;  /* 0x0e001f000b307f89 */ /* 0x00006400000e0000 */
.L_x_17217:
[----:B-1----:R-:W-:Y:S01]  /*3b20*/  FMNMX.FTZ R51, R48, R11, !PT ;  /* 0x0000000b30337209 */ /* 0x002fe20007810000 */
[----:B------:R-:W-:Y:S05]  /*3b30*/  BRA.DIV ~URZ, `(.L_x_17169) ;  /* 0x00003a927f007947 */ /* 0x000fea000b800000 */
[----:B-----5:R-:W1:Y:S02]  /*3b40*/  SHFL.BFLY PT, R2, R51, 0x8, 0x1f ;  /* 0x0d001f0033027f89 */ /* 0x020e6400000e0000 */
[----:B-1----:R-:W-:-:S05]  /*3b50*/  FMNMX.FTZ R2, R51, R2, !PT ;  /* 0x0000000233027209 */ /* 0x002fca0007810000 */
[----:B------:R1:W2:Y:S02]  /*3b60*/  SHFL.BFLY PT, R48, R2, 0x4, 0x1f ;  /* 0x0c801f0002307f89 */ /* 0x0002a400000e0000 */
.L_x_17218:
[----:B------:R-:W-:Y:S01]  /*3b70*/  ISETP.NE.AND P0, PT, R9, RZ, PT ;  /* 0x000000ff0900720c */ /* 0x000fe20003f05270 */
[----:B------:R-:W-:Y:S01]  /*3b80*/  WARPSYNC 0xffffffff ;  /* 0xffffffff00007948 */ /* 0x000fe20003800000 */
[----:B--2---:R-:W-:-:S11]  /*3b90*/  FMNMX.FTZ R48, R48, R2, !PT ;  /* 0x0000000230307209 */ /* 0x004fd60007810000 */
[----:B------:R-:W-:-:S04]  /*3ba0*/  @!P0 SHF.R.S32.HI R14, RZ, 0x1f, R3 ;  /* 0x0000001fff0e8819 */ /* 0x000fc80000011403 */
[----:B------:R-:W-:-:S04]  /*3bb0*/  @!P0 LEA.HI R14, R14, R3, RZ, 0x5 ;  /* 0x000000030e0e8211 */ /* 0x000fc800078f28ff */
[----:B------:R-:W-:-:S05]  /*3bc0*/  @!P0 SHF.R.S32.HI R7, RZ, 0x5, R14 ;  /* 0x00000005ff078819 */ /* 0x000fca000001140e */
        /* <DEDUP_REMOVED lines=8> */
[----:B-12---:R-:W1:Y:S02]  /*3c50*/  SHFL.BFLY PT, R7, R2, 0x2, 0x1f ;  /* 0x0c401f0002077f89 */ /* 0x006e6400000e0000 */
[----:B01----:R-:W-:-:S05]  /*3c60*/  FMNMX.FTZ R11, R7, R2, !PT ;  /* 0x00000002070b7209 */ /* 0x003fca0007810000 */
        /* <DEDUP_REMOVED lines=24> */
.L_x_17174:
        /* <DEDUP_REMOVED lines=11> */
.L_x_17173:
[----:B------:R-:W-:Y:S05]  /*3ea0*/  BSYNC B1 ;  /* 0x0000000000017941 */ /* 0x000fea0003800000 */
.L_x_17172:
        /* <DEDUP_REMOVED lines=10> */
.L_x_17177:
        /* <DEDUP_REMOVED lines=100> */
.L_x_17176:
[----:B------:R-:W-:Y:S05]  /*4590*/  BSYNC B1 ;  /* 0x0000000000017941 */ /* 0x000fea0003800000 */
.L_x_17175:
        /* <DEDUP_REMOVED lines=55> */
.L_x_17179:
[----:B------:R-:W-:Y:S05]  /*4910*/  BSYNC B1 ;  /* 0x0000000000017941 */ /* 0x000fea0003800000 */
.L_x_17178:
        /* <DEDUP_REMOVED lines=26> */
.L_x_17171:
[----:B------:R-:W-:Y:S05]  /*4ac0*/  BSYNC B0 ;  /* 0x0000000000007941 */ /* 0x000fea0003800000 */
.L_x_17170:
        /* <DEDUP_REMOVED lines=45> */
.L_x_17184:
        /* <DEDUP_REMOVED lines=8> */
.L_x_17183:
[----:B------:R-:W-:Y:S05]  /*4e20*/  BSYNC B1 ;  /* 0x0000000000017941 */ /* 0x000fea0003800000 */
.L_x_17182:
        /* <DEDUP_REMOVED lines=10> */
.L_x_17187:
        /* <DEDUP_REMOVED lines=52> */
.L_x_17186:
[----:B------:R-:W-:Y:S05]  /*5210*/  BSYNC B1 ;  /* 0x0000000000017941 */ /* 0x000fea0003800000 */
.L_x_17185:
        /* <DEDUP_REMOVED lines=31> */
.L_x_17189:
[----:B------:R-:W-:Y:S05]  /*5410*/  BSYNC B1 ;  /* 0x0000000000017941 */ /* 0x000fea0003800000 */
.L_x_17188:
        /* <DEDUP_REMOVED lines=14> */
.L_x_17181:
[----:B------:R-:W-:Y:S05]  /*5500*/  BSYNC B0 ;  /* 0x0000000000007941 */ /* 0x000fea0003800000 */
.L_x_17180:
        /* <DEDUP_REMOVED lines=33> */
.L_x_17191:
[----:B------:R-:W-:Y:S05]  /*5720*/  BSYNC B0 ;  /* 0x0000000000007941 */ /* 0x000fea0003800000 */
.L_x_17190:
[----:B------:R-:W-:Y:S01]  /*5730*/  BSSY B1, `(.L_x_17192) ;  /* 0x0000161000017945 */ /* 0x000fe20003800000 */
[----:B------:R-:W-:Y:S02]  /*5740*/  IMAD.MOV.U32 R13, RZ, RZ, RZ ;  /* 0x000000ffff0d7224 */ /* 0x000fe400078e00ff */
[----:B0-----:R-:W-:Y:S01]  /*5750*/  IMAD.MOV.U32 R14, RZ, RZ, RZ ;  /* 0x000000ffff0e7224 */ /* 0x001fe200078e00ff */
[----:B------:R-:W-:Y:S05]  /*5760*/  @P1 BRA `(.L_x_17193) ;  /* 0x000015d000001947 */ /* 0x000fea0003800000 */
[----:B------:R-:W-:Y:S01]  /*5770*/  IABS R15, c[0x0][0x1e4] ;  /* 0x00007900000f7a13 */ /* 0x000fe20000000000 */
[----:B------:R-:W0:Y:S01]  /*5780*/  S2R R7, SR_CTAID.Y ;  /* 0x0000000000077919 */ /* 0x000e220000002600 */
[----:B------:R-:W-:Y:S01]  /*5790*/  SHF.R.S32.HI R8, RZ, 0x1f, R3 ;  /* 0x0000001fff087819 */ /* 0x000fe20000011403 */
[----:B------:R-:W-:Y:S01]  /*57a0*/  IMAD R6, R6, c[0x0][0x1c0], RZ ;  /* 0x0000700006067a24 */ /* 0x000fe200078e02ff */
[----:B------:R-:W2:Y:S01]  /*57b0*/  I2F.RP R16, R15 ;  /* 0x0000000f00107306 */ /* 0x000ea20000209400 */
[----:B------:R-:W3:Y:S01]  /*57c0*/  S2R R24, SR_CTAID.Z ;  /* 0x0000000000187919 */ /* 0x000ee20000002700 */
[----:B------:R-:W-:Y:S01]  /*57d0*/  LEA.HI R8, R8, R3, RZ, 0x5 ;  /* 0x0000000308087211 */ /* 0x000fe200078f28ff */
[----:B------:R-:W-:Y:S01]  /*57e0*/  IMAD.SHL.U32 R31, R9, 0x8, RZ ;  /* 0x00000008091f7824 */ /* 0x000fe200078e00ff */
[----:B------:R-:W-:-:S02]  /*57f0*/  IADD3 R25, R10, -c[0x0][0x1dc], RZ ;  /* 0x800077000a197a10 */ /* 0x000fc40007ffe0ff */
[----:B------:R-:W-:Y:S02]  /*5800*/  SHF.R.S32.HI R11, RZ, 0x5, R8 ;  /* 0x00000005ff0b7819 */ /* 0x000fe40000011408 */
[----:B------:R-:W-:Y:S02]  /*5810*/  IADD3 R33, R31, 0x100, RZ ;  /* 0x000001001f217810 */ /* 0x000fe40007ffe0ff */
[----:B------:R-:W-:Y:S02]  /*5820*/  LEA R30, R11, 0x110, 0x5 ;  /* 0x000001100b1e7811 */ /* 0x000fe400078e28ff */
[C---:B------:R-:W-:Y:S02]  /*5830*/  IADD3 R35, R31.reuse, 0x200, RZ ;  /* 0x000002001f237810 */ /* 0x040fe40007ffe0ff */
[----:B------:R-:W-:Y:S01]  /*5840*/  IADD3 R37, R31, 0x300, RZ ;  /* 0x000003001f257810 */ /* 0x000fe20007ffe0ff */
[----:B--2---:R-:W2:Y:S01]  /*5850*/  MUFU.RCP R16, R16 ;  /* 0x0000001000107308 */ /* 0x004ea20000001000 */
[----:B------:R-:W-:Y:S01]  /*5860*/  IADD3 R30, R30, 0x10, RZ ;  /* 0x000000101e1e7810 */ /* 0x000fe20007ffe0ff */
[----:B0-----:R-:W-:-:S02]  /*5870*/  IMAD R8, R7, c[0x0][0x1a8], RZ ;  /* 0x00006a0007087a24 */ /* 0x001fc400078e02ff */
[----:B---3--:R-:W-:-:S04]  /*5880*/  IMAD R24, R24, 0x40, R11 ;  /* 0x0000004018187824 */ /* 0x008fc800078e020b */
[----:B-1----:R-:W-:Y:S01]  /*5890*/  IMAD.SHL.U32 R39, R24, 0x8, RZ ;  /* 0x0000000818277824 */ /* 0x002fe200078e00ff */
[----:B------:R-:W-:Y:S02]  /*58a0*/  SHF.R.S32.HI R7, RZ, 0x1f, R24 ;  /* 0x0000001fff077819 */ /* 0x000fe40000011418 */
[----:B--2---:R-:W-:Y:S02]  /*58b0*/  IADD3 R28, R16, 0xffffffe, RZ ;  /* 0x0ffffffe101c7810 */ /* 0x004fe40007ffe0ff */
[C---:B------:R-:W-:Y:S02]  /*58c0*/  IADD3 R27, P0, R8.reuse, R24, RZ ;  /* 0x00000018081b7210 */ /* 0x040fe40007f1e0ff */
[----:B------:R0:W1:Y:S02]  /*58d0*/  F2I.FTZ.U32.TRUNC.NTZ R29, R28 ;  /* 0x0000001c001d7305 */ /* 0x000064000021f000 */
[----:B------:R-:W-:Y:S02]  /*58e0*/  LEA.HI.X.SX32 R8, R8, R7, 0x1, P0 ;  /* 0x0000000708087211 */ /* 0x000fe400000f0eff */
[----:B------:R-:W-:-:S04]  /*58f0*/  LEA R26, P0, R27, c[0x0][0x198], 0x2 ;  /* 0x000066001b1a7a11 */ /* 0x000fc800078010ff */
[----:B------:R-:W-:Y:S01]  /*5900*/  LEA.HI.X R27, R27, c[0x0][0x19c], R8, 0x2, P0 ;  /* 0x000067001b1b7a11 */ /* 0x000fe200000f1408 */
[----:B0-----:R-:W-:Y:S02]  /*5910*/  IMAD.MOV.U32 R28, RZ, RZ, RZ ;  /* 0x000000ffff1c7224 */ /* 0x001fe400078e00ff */
[----:B------:R-:W-:Y:S02]  /*5920*/  IMAD.MOV.U32 R8, RZ, RZ, RZ ;  /* 0x000000ffff087224 */ /* 0x000fe400078e00ff */
[----:B-1----:R-:W-:-:S04]  /*5930*/  IMAD.MOV R16, RZ, RZ, -R29 ;  /* 0x000000ffff107224 */ /* 0x002fc800078e0a1d */
[----:B------:R-:W-:-:S04]  /*5940*/  IMAD R7, R16, R15, RZ ;  /* 0x0000000f10077224 */ /* 0x000fc800078e02ff */
[----:B------:R-:W-:Y:S01]  /*5950*/  IMAD.HI.U32 R28, R29, R7, R28 ;  /* 0x000000071d1c7227 */ /* 0x000fe200078e001c */
[----:B------:R-:W-:-:S03]  /*5960*/  IADD3 R29, -R4, 0x1, RZ ;  /* 0x00000001041d7810 */ /* 0x000fc60007ffe1ff */
[----:B------:R-:W-:-:S05]  /*5970*/  IMAD.MOV.U32 R7, RZ, RZ, c[0x0][0x1bc] ;  /* 0x00006f00ff077624 */ /* 0x000fca00078e00ff */
[----:B------:R-:W-:Y:S02]  /*5980*/  SHF.R.S32.HI R4, RZ, 0x1f, R7 ;  /* 0x0000001fff047819 */ /* 0x000fe40000011407 */
[----:B------:R-:W-:Y:S02]  /*5990*/  SHF.R.S32.HI R7, RZ, 0x1f, R6 ;  /* 0x0000001fff077819 */ /* 0x000fe40000011406 */
.L_x_17204:
        /* <DEDUP_REMOVED lines=60> */
[----:B------:R-:W0:Y:S01]  /*5d60*/  LDS.128 R20, [R30+-0x10] ;  /* 0xfffff0001e147984 */ /* 0x000e220000000c00 */
[----:B------:R-:W-:-:S03]  /*5d70*/  IADD3 R18, P1, R31, R10, RZ ;  /* 0x0000000a1f127210 */ /* 0x000fc60007f3e0ff */
[----:B------:R1:W5:Y:S01]  /*5d80*/  LDG.E.CONSTANT R42, [R16.64] ;  /* 0x0000000a102a7981 */ /* 0x000362000c1e9900 */
[C---:B------:R-:W-:Y:S02]  /*5d90*/  LEA R46, P2, R18.reuse, c[0x0][0x188], 0x1 ;  /* 0x00006200122e7a11 */ /* 0x040fe400078408ff */
[----:B------:R-:W-:Y:S01]  /*5da0*/  LEA.HI.X.SX32 R19, R31, R32, 0x1, P1 ;  /* 0x000000201f137211 */ /* 0x000fe200008f0eff */
[----:B------:R1:W5:Y:S03]  /*5db0*/  LDG.E.CONSTANT R44, [R16.64+0x4] ;  /* 0x0000040a102c7981 */ /* 0x000366000c1e9900 */
[----:B------:R-:W-:Y:S01]  /*5dc0*/  LEA.HI.X R47, R18, c[0x0][0x18c], R19, 0x1, P2 ;  /* 0x00006300122f7a11 */ /* 0x000fe200010f0c13 */
[----:B------:R1:W5:Y:S04]  /*5dd0*/  LDG.E.CONSTANT R34, [R16.64+0x8] ;  /* 0x0000080a10227981 */ /* 0x000368000c1e9900 */
        /* <DEDUP_REMOVED lines=9> */
[----:B------:R-:W-:-:S02]  /*5e70*/  ISETP.NE.AND P1, PT, R53, RZ, PT ;  /* 0x000000ff3500720c */ /* 0x000fc40003f25270 */
[----:B0-----:R-:W-:Y:S01]  /*5e80*/  F2FP.BF16.PACK_AB R21, R21, R20 ;  /* 0x000000141515723e */ /* 0x001fe200000010ff */
[----:B------:R3:W5:Y:S04]  /*5e90*/  LDG.E.CONSTANT R41, [R48.64+0x8] ;  /* 0x0000080a30297981 */ /* 0x000768000c1e9900 */
[----:B------:R3:W5:Y:S02]  /*5ea0*/  LDG.E.CONSTANT R43, [R48.64+0xc] ;  /* 0x00000c0a302b7981 */ /* 0x000764000c1e9900 */
[----:B---3--:R-:W-:-:S04]  /*5eb0*/  F2FP.BF16.PACK_AB R48, R23, R22 ;  /* 0x000000161730723e */ /* 0x008fc800000010ff */
[----:B------:R-:W-:Y:S05]  /*5ec0*/  @P1 BRA `(.L_x_17197) ;  /* 0x000001e000001947 */ /* 0x000fea0003800000 */
[C---:B--2---:R-:W-:Y:S02]  /*5ed0*/  IADD3 R23, R39.reuse, 0x2, RZ ;  /* 0x0000000227177810 */ /* 0x044fe40007ffe0ff */
        /* <DEDUP_REMOVED lines=29> */
.L_x_17197:
[----:B--2---:R-:W-:Y:S05]  /*60b0*/  BSYNC B2 ;  /* 0x0000000000027941 */ /* 0x004fea0003800000 */
.L_x_17196:
[----:B-----5:R-:W-:Y:S01]  /*60c0*/  HFMA2.BF16_V2 R50, R21, R50, -RZ.H0_H0 ;  /* 0x0000003215327231 */ /* 0x020fe200003400ff */
[----:B-1----:R-:W-:Y:S01]  /*60d0*/  F2FP.BF16.PACK_AB R20, R17, R16 ;  /* 0x000000101114723e */ /* 0x002fe200000010ff */
        /* <DEDUP_REMOVED lines=15> */
[----:B------:R-:W-:Y:S02]  /*61d0*/  PRMT R45, RZ, 0x7610, R45 ;  /* 0x00007610ff2d7816 */ /* 0x000fe4000000002d */
[----:B------:R-:W-:-:S03]  /*61e0*/  PRMT R19, RZ, 0x5410, R51 ;  /* 0x00005410ff137816 */ /* 0x000fc60000000033 */
        /* <DEDUP_REMOVED lines=32> */
.L_x_17199:
[----:B------:R-:W-:Y:S05]  /*63f0*/  BSYNC B2 ;  /* 0x0000000000027941 */ /* 0x000fea0003800000 */
.L_x_17198:
        /* <DEDUP_REMOVED lines=49> */
.L_x_17201:
[----:B------:R-:W-:Y:S05]  /*6710*/  BSYNC B2 ;  /* 0x0000000000027941 */ /* 0x000fea0003800000 */
.L_x_17200:
        /* <DEDUP_REMOVED lines=17> */
[----:B------:R-:W-:Y:S01]  /*6830*/  ISETP.GT.AND P2, PT, R9, 0x17, PT ;  /* 0x000000170900780c */ /* 0x000fe20003f44270 */
        /* <DEDUP_REMOVED lines=23> */
[----:B------:R-:W-:-:S02]  /*69b0*/  ISETP.GE.AND P5, PT, R39, R0, PT ;  /* 0x000000002700720c */ /* 0x000fc40003fa6270 */
[-C--:B------:R-:W-:Y:S02]  /*69c0*/  ISETP.GE.AND P1, PT, R11, R0.reuse, PT ;  /* 0x000000000b00720c */ /* 0x080fe40003f26270 */
[C---:B------:R-:W-:Y:S02]  /*69d0*/  IADD3 R11, R39.reuse, 0x4, RZ ;  /* 0x00000004270b7810 */ /* 0x040fe40007ffe0ff */
[----:B------:R-:W-:Y:S02]  /*69e0*/  IADD3 R41, R39, 0x3, RZ ;  /* 0x0000000327297810 */ /* 0x000fe40007ffe0ff */
[-C--:B------:R-:W-:Y:S02]  /*69f0*/  ISETP.GE.AND P4, PT, R11, R0.reuse, PT ;  /* 0x000000000b00720c */ /* 0x080fe40003f86270 */
[----:B------:R-:W-:Y:S02]  /*6a00*/  IADD3 R11, R39, 0x7, RZ ;  /* 0x00000007270b7810 */ /* 0x000fe40007ffe0ff */
[----:B------:R-:W-:-:S02]  /*6a10*/  ISETP.GE.AND P6, PT, R41, R0, PT ;  /* 0x000000002900720c */ /* 0x000fc40003fc6270 */
[C---:B-----5:R-:W-:Y:S02]  /*6a20*/  SEL R41, R22.reuse, RZ, !P1 ;  /* 0x000000ff16297207 */ /* 0x060fe40004800000 */
[----:B------:R-:W-:Y:S02]  /*6a30*/  IADD3 R43, R39, 0x5, RZ ;  /* 0x00000005272b7810 */ /* 0x000fe40007ffe0ff */
[-C--:B------:R-:W-:Y:S02]  /*6a40*/  ISETP.GE.AND P1, PT, R11, R0.reuse, PT ;  /* 0x000000000b00720c */ /* 0x080fe40003f26270 */
[----:B------:R-:W-:Y:S02]  /*6a50*/  IADD3 R45, R39, 0x6, RZ ;  /* 0x00000006272d7810 */ /* 0x000fe40007ffe0ff */
        /* <DEDUP_REMOVED lines=18> */
.L_x_17203:
[----:B------:R-:W-:Y:S05]  /*6b80*/  BSYNC B2 ;  /* 0x0000000000027941 */ /* 0x000fea0003800000 */
.L_x_17202:
        /* <DEDUP_REMOVED lines=20> */
.L_x_17195:
[----:B------:R-:W-:Y:S05]  /*6cd0*/  BSYNC B0 ;  /* 0x0000000000007941 */ /* 0x000fea0003800000 */
.L_x_17194:
[----:B------:R-:W-:Y:S02]  /*6ce0*/  IADD3 R26, P1, R26, 0x10, RZ ;  /* 0x000000101a1a7810 */ /* 0x000fe40007f3e0ff */
[----:B------:R-:W-:Y:S02]  /*6cf0*/  IADD3 R39, R39, 0x20, RZ ;  /* 0x0000002027277810 */ /* 0x000fe40007ffe0ff */
[----:B------:R-:W-:Y:S01]  /*6d00*/  IADD3 R30, R30, 0x80, RZ ;  /* 0x000000801e1e7810 */ /* 0x000fe20007ffe0ff */
[----:B------:R-:W-:Y:S01]  /*6d10*/  IMAD.X R27, RZ, RZ, R27, P1 ;  /* 0x000000ffff1b7224 */ /* 0x000fe200008e061b */
[----:B------:R-:W-:Y:S01]  /*6d20*/  @P0 CALL.REL.NOINC `(.L_x_17193) ;  /* 0x0000001000000944 */ /* 0x000fe20003c00000 */
[----:B------:R-:W-:Y:S05]  /*6d30*/  BRA `(.L_x_17204) ;  /* 0xffffec6000007947 */ /* 0x000fea000383ffff */
.L_x_17193:
[----:B------:R-:W-:Y:S05]  /*6d40*/  BSYNC B1 ;  /* 0x0000000000017941 */ /* 0x000fea0003800000 */
.L_x_17192:
[C---:B------:R-:W-:Y:S01]  /*6d50*/  LOP3.LUT R4, R3.reuse, 0xffffffc0, RZ, 0xc0, !PT ;  /* 0xffffffc003047812 */ /* 0x040fe200078ec0ff */
[----:B------:R-:W-:Y:S01]  /*6d60*/  BAR.SYNC.DEFER_BLOCKING 0x0 ;  /* 0x0000000000007b1d */ /* 0x000fe20000010000 */
[----:B------:R-:W-:Y:S01]  /*6d70*/  SHF.R.S32.HI R0, RZ, 0x1f, R3 ;  /* 0x0000001fff007819 */ /* 0x000fe20000011403 */
[----:B------:R-:W-:Y:S01]  /*6d80*/  IMAD.MOV.U32 R10, RZ, RZ, R8 ;  /* 0x000000ffff0a7224 */ /* 0x000fe200078e0008 */
[----:B------:R-:W-:Y:S01]  /*6d90*/  ISETP.NE.AND P2, PT, R4, 0x40, PT ;  /* 0x000000400400780c */ /* 0x000fe20003f45270 */
[----:B------:R-:W-:Y:S01]  /*6da0*/  IMAD.MOV.U32 R11, RZ, RZ, R2 ;  /* 0x000000ffff0b7224 */ /* 0x000fe200078e0002 */
[----:B------:R-:W-:Y:S01]  /*6db0*/  LEA.HI R0, R0, R3, RZ, 0x5 ;  /* 0x0000000300007211 */ /* 0x000fe200078f28ff */
[----:B------:R-:W-:Y:S01]  /*6dc0*/  BSSY B0, `(.L_x_17205) ;  /* 0x000000f000007945 */ /* 0x000fe20003800000 */
[----:B------:R-:W-:-:S02]  /*6dd0*/  LOP3.LUT R4, R3, 0xffffffe0, RZ, 0xc0, !PT ;  /* 0xffffffe003047812 */ /* 0x000fc400078ec0ff */
[----:B------:R-:W-:Y:S02]  /*6de0*/  SHF.R.S32.HI R0, RZ, 0x5, R0 ;  /* 0x00000005ff007819 */ /* 0x000fe40000011400 */
[C---:B------:R-:W-:Y:S02]  /*6df0*/  IADD3 R5, R3.reuse, 0x1f, RZ ;  /* 0x0000001f03057810 */ /* 0x040fe40007ffe0ff */
[C---:B------:R-:W-:Y:S01]  /*6e00*/  ISETP.GT.AND P3, PT, R3.reuse, 0x3f, PT ;  /* 0x0000003f0300780c */ /* 0x040fe20003f64270 */
[----:B------:R-:W-:Y:S01]  /*6e10*/  IMAD R0, R0, 0x78, R9 ;  /* 0x0000007800007824 */ /* 0x000fe200078e0209 */
[----:B------:R-:W-:Y:S02]  /*6e20*/  ISETP.GT.AND P0, PT, R3, 0x1f, PT ;  /* 0x0000001f0300780c */ /* 0x000fe40003f04270 */
[----:B------:R-:W-:Y:S02]  /*6e30*/  ISETP.NE.AND P4, PT, R4, 0x20, PT ;  /* 0x000000200400780c */ /* 0x000fe40003f85270 */
[----:B------:R-:W-:Y:S01]  /*6e40*/  ISETP.GT.U32.AND P1, PT, R5, 0x3e, PT ;  /* 0x0000003e0500780c */ /* 0x000fe20003f24070 */
[----:B------:R-:W-:Y:S07]  /*6e50*/  @P2 BRA `(.L_x_17206) ;  /* 0x0000005000002947 */ /* 0x000fee0003800000 */
[----:B------:R-:W-:Y:S01]  /*6e60*/  ISETP.GT.AND P2, PT, R9, 0x17, PT ;  /* 0x000000170900780c */ /* 0x000fe20003f44270 */
[----:B------:R0:W-:Y:S04]  /*6e70*/  STS [R0.X4+-0x2b0], R14 ;  /* 0xfffd500e00007388 */ /* 0x0001e80000004800 */
[----:B------:R0:W-:Y:S04]  /*6e80*/  STS [R0.X4+-0x230], R13 ;  /* 0xfffdd00d00007388 */ /* 0x0001e80000004800 */
[----:B------:R0:W-:Y:S04]  /*6e90*/  STS [R0.X4+-0x1b0], R11 ;  /* 0xfffe500b00007388 */ /* 0x0001e80000004800 */
[----:B------:R0:W-:Y:S02]  /*6ea0*/  @!P2 STS [R0.X4+-0x130], R10 ;  /* 0xfffed00a0000a388 */ /* 0x0001e40000004800 */
.L_x_17206:
[----:B------:R-:W-:Y:S05]  /*6eb0*/  BSYNC B0 ;  /* 0x0000000000007941 */ /* 0x000fea0003800000 */
.L_x_17205:
        /* <DEDUP_REMOVED lines=8> */
[----:B0-2---:R-:W-:-:S02]  /*6f40*/  FADD.FTZ R14, R2, R14 ;  /* 0x0000000e020e7221 */ /* 0x005fc40000010000 */
[----:B---3--:R-:W-:Y:S02]  /*6f50*/  FADD.FTZ R13, R3, R13 ;  /* 0x0000000d030d7221 */ /* 0x008fe40000010000 */
[----:B----4-:R-:W-:Y:S02]  /*6f60*/  FADD.FTZ R11, R4, R11 ;  /* 0x0000000b040b7221 */ /* 0x010fe40000010000 */
[----:B-----5:R-:W-:Y:S02]  /*6f70*/  @!P2 FADD.FTZ R10, R5, R10 ;  /* 0x0000000a050aa221 */ /* 0x020fe40000010000 */
.L_x_17208:
[----:B------:R-:W-:Y:S05]  /*6f80*/  BSYNC B0 ;  /* 0x0000000000007941 */ /* 0x000fea0003800000 */
.L_x_17207:
        /* <DEDUP_REMOVED lines=8> */
.L_x_17210:
[----:B------:R-:W-:Y:S05]  /*7010*/  BSYNC B0 ;  /* 0x0000000000007941 */ /* 0x000fea0003800000 */
.L_x_17209:
[----:B------:R-:W-:Y:S06]  /*7020*/  BAR.SYNC.DEFER_BLOCKING 0x0 ;  /* 0x0000000000007b1d */ /* 0x000fec0000010000 */
[----:B------:R-:W-:Y:S01]  /*7030*/  BSSY B0, `(.L_x_17211) ;  /* 0x000000b000007945 */ /* 0x000fe20003800000 */
[----:B------:R-:W-:Y:S05]  /*7040*/  @P0 BRA `(.L_x_17212) ;  /* 0x0000009000000947 */ /* 0x000fea0003800000 */
[----:B------:R-:W-:Y:S01]  /*7050*/  ISETP.GT.AND P0, PT, R9, 0x17, PT ;  /* 0x000000170900780c */ /* 0x000fe20003f04270 */
[----:B------:R-:W3:Y:S04]  /*7060*/  LDS R2, [R0.X4+0x110] ;  /* 0x0001100000027984 */ /* 0x000ee80000004800 */
[----:B------:R-:W4:Y:S04]  /*7070*/  LDS R3, [R0.X4+0x190] ;  /* 0x0001900000037984 */ /* 0x000f280000004800 */
[----:B------:R-:W5:Y:S04]  /*7080*/  LDS R4, [R0.X4+0x210] ;  /* 0x0002100000047984 */ /* 0x000f680000004800 */
[----:B------:R-:W0:Y:S02]  /*7090*/  @!P0 LDS R5, [R0.X4+0x290] ;  /* 0x0002900000058984 */ /* 0x000e240000004800 */
[----:B0-23--:R-:W-:-:S02]  /*70a0*/  FADD.FTZ R14, R2, R14 ;  /* 0x0000000e020e7221 */ /* 0x00dfc40000010000 */
[----:B----4-:R-:W-:Y:S02]  /*70b0*/  FADD.FTZ R13, R3, R13 ;  /* 0x0000000d030d7221 */ /* 0x010fe40000010000 */
[----:B-----5:R-:W-:Y:S02]  /*70c0*/  FADD.FTZ R11, R4, R11 ;  /* 0x0000000b040b7221 */ /* 0x020fe40000010000 */
[----:B------:R-:W-:Y:S02]  /*70d0*/  @!P0 FADD.FTZ R10, R5, R10 ;  /* 0x0000000a050a8221 */ /* 0x000fe40000010000 */
.L_x_17212:
[----:B------:R-:W-:Y:S05]  /*70e0*/  BSYNC B0 ;  /* 0x0000000000007941 */ /* 0x000fea0003800000 */
.L_x_17211:
[----:B------:R-:W-:Y:S06]  /*70f0*/  BAR.SYNC.DEFER_BLOCKING 0x0 ;  /* 0x0000000000007b1d */ /* 0x000fec0000010000 */
[----:B------:R-:W-:Y:S05]  /*7100*/  @P1 EXIT ;  /* 0x000000000000194d */ /* 0x000fea0003800000 */
[----:B------:R-:W3:Y:S01]  /*7110*/  S2UR UR4, SR_CTAID.Y ;  /* 0x00000000000479c3 */ /* 0x000ee20000002600 */
[----:B------:R-:W-:Y:S01]  /*7120*/  ULDC UR5, c[0x0][0xc] ;  /* 0x0000030000057ab9 */ /* 0x000fe20000000800 */
[C---:B0-2---:R-:W-:Y:S01]  /*7130*/  IADD3 R0, R9.reuse, 0x20, RZ ;  /* 0x0000002009007810 */ /* 0x045fe20007ffe0ff */
[----:B------:R-:W-:Y:S01]  /*7140*/  ULDC UR8, c[0x0][0x14] ;  /* 0x0000050000087ab9 */ /* 0x000fe20000000800 */
[----:B------:R-:W-:-:S04]  /*7150*/  IADD3 R3, R9, 0x40, RZ ;  /* 0x0000004009037810 */ /* 0x000fc80007ffe0ff */
[----:B------:R-:W0:Y:S08]  /*7160*/  S2UR UR6, SR_CTAID.Z ;  /* 0x00000000000679c3 */ /* 0x000e300000002700 */
        /* <DEDUP_REMOVED lines=11> */
[C---:B------:R-:W-:Y:S02]  /*7220*/  IADD3 R5, P1, R0.reuse, UR4, RZ ;  /* 0x0000000400057c10 */ /* 0x040fe4000ff3e0ff */
[----:B------:R-:W-:Y:S02]  /*7230*/  IADD3 R15, P0, R9, UR4, RZ ;  /* 0x00000004090f7c10 */ /* 0x000fe4000ff1e0ff */
[----:B------:R-:W-:Y:S02]  /*7240*/  LEA.HI.X.SX32 R12, R0, UR7, 0x1, P1 ;  /* 0x00000007000c7c11 */ /* 0x000fe400088f0eff */
[----:B------:R-:W-:Y:S02]  /*7250*/  IADD3 R7, P2, R3, UR4, RZ ;  /* 0x0000000403077c10 */ /* 0x000fe4000ff5e0ff */
[----:B------:R-:W-:-:S02]  /*7260*/  LEA.HI.X.SX32 R0, R9, UR7, 0x1, P0 ;  /* 0x0000000709007c11 */ /* 0x000fc400080f0eff */
[----:B------:R-:W-:Y:S02]  /*7270*/  LEA R2, P0, R15, c[0x0][0x170], 0x1 ;  /* 0x00005c000f027a11 */ /* 0x000fe400078008ff */
[----:B------:R-:W-:Y:S02]  /*7280*/  LEA.HI.X.SX32 R8, R3, UR7, 0x1, P2 ;  /* 0x0000000703087c11 */ /* 0x000fe400090f0eff */
[----:B------:R-:W-:Y:S02]  /*7290*/  LEA.HI.X R3, R15, c[0x0][0x174], R0, 0x1, P0 ;  /* 0x00005d000f037a11 */ /* 0x000fe400000f0c00 */
[----:B------:R-:W-:Y:S02]  /*72a0*/  LEA R6, P2, R7, c[0x0][0x170], 0x1 ;  /* 0x00005c0007067a11 */ /* 0x000fe400078408ff */
[----:B------:R-:W-:Y:S02]  /*72b0*/  ISETP.GT.AND P0, PT, R9, 0x17, PT ;  /* 0x000000170900780c */ /* 0x000fe40003f04270 */
[----:B------:R-:W-:-:S02]  /*72c0*/  LEA R4, P1, R5, c[0x0][0x170], 0x1 ;  /* 0x00005c0005047a11 */ /* 0x000fc400078208ff */
[----:B------:R-:W-:Y:S02]  /*72d0*/  F2FP.BF16.PACK_AB R0, R13, R14 ;  /* 0x0000000e0d00723e */ /* 0x000fe400000010ff */
[----:B------:R-:W-:Y:S02]  /*72e0*/  LEA.HI.X R7, R7, c[0x0][0x174], R8, 0x1, P2 ;  /* 0x00005d0007077a11 */ /* 0x000fe400010f0c08 */
[----:B------:R-:W-:Y:S01]  /*72f0*/  F2FP.BF16.PACK_AB R8, RZ, R11 ;  /* 0x0000000bff08723e */ /* 0x000fe200000010ff */
[----:B------:R0:W-:Y:S01]  /*7300*/  STG.E.U16 [R2.64], R0 ;  /* 0x0000000002007986 */ /* 0x0001e2000c10150a */
        /* <DEDUP_REMOVED lines=13> */
.L_x_17157:
[----:B------:R-:W-:Y:S01]  /*73e0*/  IMAD.MOV.U32 R48, RZ, RZ, 0x2 ;  /* 0x00000002ff307424 */ /* 0x000fe200078e00ff */
[----:B------:R-:W-:Y:S01]  /*73f0*/  MOV R46, 0x7430 ;  /* 0x00007430002e7802 */ /* 0x000fe20000000f00 */
[----:B------:R-:W-:Y:S02]  /*7400*/  IMAD.MOV.U32 R49, RZ, RZ, 0x1f ;  /* 0x0000001fff317424 */ /* 0x000fe400078e00ff */
[----:B------:R-:W-:Y:S02]  /*7410*/  IMAD.MOV.U32 R50, RZ, RZ, -0x1 ;  /* 0xffffffffff327424 */ /* 0x000fe400078e00ff */
[----:B------:R-:W-:Y:S05]  /*7420*/  CALL.REL.NOINC `($__internal_354_$__cuda_sm70_shflsync_bfly_p) ;  /* 0x0000027000007944 */ /* 0x000fea0003c00000 */
[----:B01----:R-:W-:Y:S05]  /*7430*/  BRA `(.L_x_17213) ;  /* 0xffffb38000007947 */ /* 0x003fea000383ffff */
.L_x_17158:
[----:B------:R-:W-:Y:S01]  /*7440*/  IMAD.MOV.U32 R48, RZ, RZ, 0x1 ;  /* 0x00000001ff307424 */ /* 0x000fe200078e00ff */
[----:B------:R-:W-:Y:S01]  /*7450*/  MOV R46, 0x7490 ;  /* 0x00007490002e7802 */ /* 0x000fe20000000f00 */
[----:B------:R-:W-:Y:S02]  /*7460*/  IMAD.MOV.U32 R49, RZ, RZ, 0x1f ;  /* 0x0000001fff317424 */ /* 0x000fe400078e00ff */
[----:B------:R-:W-:Y:S02]  /*7470*/  IMAD.MOV.U32 R50, RZ, RZ, -0x1 ;  /* 0xffffffffff327424 */ /* 0x000fe400078e00ff */
[----:B------:R-:W-:Y:S05]  /*7480*/  CALL.REL.NOINC `($__internal_354_$__cuda_sm70_shflsync_bfly_p) ;  /* 0x0000021000007944 */ /* 0x000fea0003c00000 */
[----:B01----:R-:W-:Y:S05]  /*7490*/  BRA `(.L_x_17214) ;  /* 0xffffb35000007947 */ /* 0x003fea000383ffff */
.L_x_17164:
[----:B------:R-:W-:Y:S01]  /*74a0*/  IMAD.MOV.U32 R48, RZ, RZ, 0x2 ;  /* 0x00000002ff307424 */ /* 0x000fe200078e00ff */
[----:B------:R-:W-:Y:S01]  /*74b0*/  MOV R46, 0x74f0 ;  /* 0x000074f0002e7802 */ /* 0x000fe20000000f00 */
[----:B------:R-:W-:-:S02]  /*74c0*/  IMAD.MOV.U32 R49, RZ, RZ, 0x1f ;  /* 0x0000001fff317424 */ /* 0x000fc400078e00ff */
[----:B------:R-:W-:Y:S02]  /*74d0*/  IMAD.MOV.U32 R50, RZ, RZ, -0x1 ;  /* 0xffffffffff327424 */ /* 0x000fe400078e00ff */
[----:B------:R-:W-:Y:S05]  /*74e0*/  CALL.REL.NOINC `($__internal_354_$__cuda_sm70_shflsync_bfly_p) ;  /* 0x000001b000007944 */ /* 0x000fea0003c00000 */
[----:B01----:R-:W-:Y:S05]  /*74f0*/  BRA `(.L_x_17215) ;  /* 0xffffc43000007947 */ /* 0x003fea000383ffff */
.L_x_17165:
[----:B------:R-:W-:Y:S01]  /*7500*/  IMAD.MOV.U32 R48, RZ, RZ, 0x1 ;  /* 0x00000001ff307424 */ /* 0x000fe200078e00ff */
[----:B------:R-:W-:Y:S01]  /*7510*/  MOV R46, 0x7550 ;  /* 0x00007550002e7802 */ /* 0x000fe20000000f00 */
[----:B------:R-:W-:Y:S02]  /*7520*/  IMAD.MOV.U32 R49, RZ, RZ, 0x1f ;  /* 0x0000001fff317424 */ /* 0x000fe400078e00ff */
[----:B------:R-:W-:Y:S02]  /*7530*/  IMAD.MOV.U32 R50, RZ, RZ, -0x1 ;  /* 0xffffffffff327424 */ /* 0x000fe400078e00ff */
[----:B------:R-:W-:Y:S05]  /*7540*/  CALL.REL.NOINC `($__internal_354_$__cuda_sm70_shflsync_bfly_p) ;  /* 0x0000015000007944 */ /* 0x000fea0003c00000 */
[----:B01----:R-:W-:Y:S05]  /*7550*/  BRA `(.L_x_17216) ;  /* 0xffffc40000007947 */ /* 0x003fea000383ffff */
.L_x_17168:
[----:B------:R-:W-:Y:S01]  /*7560*/  IMAD.MOV.U32 R51, RZ, RZ, R11 ;  /* 0x000000ffff337224 */ /* 0x000fe200078e000b */
[----:B------:R-:W-:Y:S01]  /*7570*/  MOV R46, 0x75c0 ;  /* 0x000075c0002e7802 */ /* 0x000fe20000000f00 */
[----:B------:R-:W-:Y:S02]  /*7580*/  IMAD.MOV.U32 R48, RZ, RZ, 0x10 ;  /* 0x00000010ff307424 */ /* 0x000fe400078e00ff */
[----:B------:R-:W-:Y:S02]  /*7590*/  IMAD.MOV.U32 R49, RZ, RZ, 0x1f ;  /* 0x0000001fff317424 */ /* 0x000fe400078e00ff */
[----:B------:R-:W-:-:S02]  /*75a0*/  IMAD.MOV.U32 R50, RZ, RZ, -0x1 ;  /* 0xffffffffff327424 */ /* 0x000fc400078e00ff */
[----:B-----5:R-:W-:Y:S05]  /*75b0*/  CALL.REL.NOINC `($__internal_354_$__cuda_sm70_shflsync_bfly_p) ;  /* 0x000000e000007944 */ /* 0x020fea0003c00000 */
[----:B01----:R-:W-:Y:S05]  /*75c0*/  BRA `(.L_x_17217) ;  /* 0xffffc55000007947 */ /* 0x003fea000383ffff */
.L_x_17169:
[----:B------:R-:W-:Y:S01]  /*75d0*/  IMAD.MOV.U32 R48, RZ, RZ, 0x8 ;  /* 0x00000008ff307424 */ /* 0x000fe200078e00ff */
[----:B------:R-:W-:Y:S01]  /*75e0*/  MOV R46, 0x7620 ;  /* 0x00007620002e7802 */ /* 0x000fe20000000f00 */
[----:B------:R-:W-:-:S02]  /*75f0*/  IMAD.MOV.U32 R49, RZ, RZ, 0x1f ;  /* 0x0000001fff317424 */ /* 0x000fc400078e00ff */
[----:B------:R-:W-:Y:S02]  /*7600*/  IMAD.MOV.U32 R50, RZ, RZ, -0x1 ;  /* 0xffffffffff327424 */ /* 0x000fe400078e00ff */
[----:B0----5:R-:W-:Y:S05]  /*7610*/  CALL.REL.NOINC `($__internal_354_$__cuda_sm70_shflsync_bfly_p) ;  /* 0x0000008000007944 */ /* 0x021fea0003c00000 */
[----:B-1----:R-:W-:Y:S01]  /*7620*/  FMNMX.FTZ R2, R51, R48, !PT ;  /* 0x0000003033027209 */ /* 0x002fe20007810000 */
[----:B------:R-:W-:Y:S01]  /*7630*/  IMAD.MOV.U32 R48, RZ, RZ, 0x4 ;  /* 0x00000004ff307424 */ /* 0x000fe200078e00ff */
[----:B------:R-:W-:Y:S01]  /*7640*/  MOV R46, 0x7690 ;  /* 0x00007690002e7802 */ /* 0x000fe20000000f00 */
[----:B0-----:R-:W-:Y:S02]  /*7650*/  IMAD.MOV.U32 R49, RZ, RZ, 0x1f ;  /* 0x0000001fff317424 */ /* 0x001fe400078e00ff */
[----:B------:R-:W-:Y:S02]  /*7660*/  IMAD.MOV.U32 R50, RZ, RZ, -0x1 ;  /* 0xffffffffff327424 */ /* 0x000fe400078e00ff */
[----:B------:R-:W-:Y:S02]  /*7670*/  IMAD.MOV.U32 R51, RZ, RZ, R2 ;  /* 0x000000ffff337224 */ /* 0x000fe400078e0002 */
[----:B------:R-:W-:Y:S05]  /*7680*/  CALL.REL.NOINC `($__internal_354_$__cuda_sm70_shflsync_bfly_p) ;  /* 0x0000001000007944 */ /* 0x000fea0003c00000 */
[----:B01----:R-:W-:Y:S05]  /*7690*/  BRA `(.L_x_17218) ;  /* 0xffffc4d000007947 */ /* 0x003fea000383ffff */
        .weak           $__internal_354_$__cuda_sm70_shflsync_bfly_p
        .type           $__internal_354_$__cuda_sm70_shflsync_bfly_p,@function
        .size           $__internal_354_$__cuda_sm70_shflsync_bfly_p,(.L_x_25015 - $__internal_354_$__cuda_sm70_shflsync_bfly_p)
$__internal_354_$__cuda_sm70_shflsync_bfly_p:
[----:B------:R-:W-:Y:S01]  /*76a0*/  IMAD.MOV.U32 R47, RZ, RZ, 0x0 ;  /* 0x00000000ff2f7424 */ /* 0x000fe200078e00ff */
[----:B------:R-:W-:Y:S04]  /*76b0*/  WARPSYNC R50 ;  /* 0x0000003200007348 */ /* 0x000fe80003800000 */
[----:B------:R0:W1:Y:S01]  /*76c0*/  SHFL.BFLY PT, R48, R51, R48, R49 ;  /* 0x0c00003033307389 */ /* 0x00006200000e0031 */
[----:B------:R-:W-:Y:S05]  /*76d0*/  RET.REL.NODEC R46 `(_ZN4vllm25paged_attention_v2_kernelI13__nv_bfloat16S1_Li120ELi8ELi128ELNS_18Fp8KVCacheDataTypeE0ELb1ELi512EEEvPfS3_PT_PKS4_PKT0_SA_ifPKiSC_iPKfiiiSE_SE_iiiii) ;  /* 0xffff89202e007950 */ /* 0x000fea0003c3ffff */
.L_x_17219:
        /* <DEDUP_REMOVED lines=10> */
.L_x_25015:


//--------------------- .text._ZN4vllm32paged_attention_v2_reduce_kernelI13__nv_bfloat16Li112ELi128ELi512EEEvPT_PKfS5_PKS2_PKii --------------------------
	.section	.text._ZN4vllm32paged_attention_v2_reduce_kernelI13__nv_bfloat16Li112ELi128ELi512EEEvPT_PKfS5_PKS2_PKii,"ax",@progbits
	.sectioninfo	@"SHI_REGISTERS=31"
	.align	128
        .global         _ZN4vllm32paged_attention_v2_reduce_kernelI13__nv_bfloat16Li112ELi128ELi512EEEvPT_PKfS5_PKS2_PKii
        .type           _ZN4vllm32paged_attention_v2_reduce_kernelI13__nv_bfloat16Li112ELi128ELi512EEEvPT_PKfS5_PKS2_PKii,@function
        .size           _ZN4vllm32paged_attention_v2_reduce_kernelI13__nv_bfloat16Li112ELi128ELi512EEEvPT_PKfS5_PKS2_PKii,(.L_x_25470 - _ZN4vllm32paged_attention_v2_reduce_kernelI13__nv_bfloat16Li112ELi128ELi512EEEvPT_PKfS5_PKS2_PKii)
        .other          _ZN4vllm32paged_attention_v2_reduce_kernelI13__nv_bfloat16Li112ELi128ELi512EEEvPT_PKfS5_PKS2_PKii,@"STO_CUDA_ENTRY STV_DEFAULT"
_ZN4vllm32paged_attention_v2_reduce_kernelI13__nv_bfloat16Li112ELi128ELi512EEEvPT_PKfS5_PKS2_PKii:
.text._ZN4vllm32paged_attention_v2_reduce_kernelI13__nv_bfloat16Li112ELi128ELi512EEEvPT_PKfS5_PKS2_PKii:
        /* <DEDUP_REMOVED lines=27> */
.L_x_17223:
        /* <DEDUP_REMOVED lines=10> */
.L_x_17222:
[----:B------:R-:W-:Y:S05]  /*0250*/  BSYNC B0 ;  /* 0x0000000000007941 */ /* 0x000fea0003800000 */
.L_x_17221:
        /* <DEDUP_REMOVED lines=31> */
.L_x_17226:
        /* <DEDUP_REMOVED lines=17> */
.L_x_17225:
[----:B------:R-:W-:Y:S05]  /*0560*/  BSYNC B0 ;  /* 0x0000000000007941 */ /* 0x000fea0003800000 */
.L_x_17224:
        /* <DEDUP_REMOVED lines=43> */
.L_x_17230:
        /* <DEDUP_REMOVED lines=9> */
.L_x_17229:
[----:B------:R-:W-:Y:S05]  /*08b0*/  BSYNC B0 ;  /* 0x0000000000007941 */ /* 0x000fea0003800000 */
.L_x_17228:
[----:B------:R-:W-:Y:S05]  /*08c0*/  @!P0 EXIT ;  /* 0x000000000000894d */ /* 0x000fea0003800000 */
.L_x_17231:
        /* <DEDUP_REMOVED lines=12> */
.L_x_17227:
        /* <DEDUP_REMOVED lines=8> */
.L_x_17238:
        /* <DEDUP_REMOVED lines=15> */
.L_x_17235:
        /* <DEDUP_REMOVED lines=90> */
.L_x_17234:
        /* <DEDUP_REMOVED lines=51> */
.L_x_17236:
[----:B------:R-:W-:-:S13]  /*13d0*/  ISETP.NE.OR P0, PT, R19, RZ, P0 ;  /* 0x000000ff1300720c */ /* 0x000fda0000705670 */
[----:B------:R-:W-:Y:S05]  /*13e0*/  @!P0 BRA `(.L_x_17232) ;  /* 0x000001e000008947 */ /* 0x000fea0003800000 */
.L_x_17233:
        /* <DEDUP_REMOVED lines=30> */
.L_x_17232:
        /* <DEDUP_REMOVED lines=26> */
.L_x_17237:
        /* <DEDUP_REMOVED lines=10> */
.L_x_17220:
        /* <DEDUP_REMOVED lines=14> */
.L_x_17239:
        /* <DEDUP_REMOVED lines=15> */
.L_x_17240:
        /* <DEDUP_REMOVED lines=10> */
.L_x_25470:


//--------------------- .text._ZN4vllm25paged_attention_v2_kernelI13__nv_bfloat16S1_Li112ELi8ELi128ELNS_18Fp8KVCacheDataTypeE0ELb1ELi512EEEvPfS3_PT_PKS4_PKT0_SA_ifPKiSC_iPKfiiiSE_SE_iiiii --------------------------
	.section	.text._ZN4vllm25paged_attention_v2_kernelI13__nv_bfloat16S1_Li112ELi8ELi128ELNS_18Fp8KVCacheDataTypeE0ELb1ELi512EEEvPfS3_PT_PKS4_PKT0_SA_ifPKiSC_iPKfiiiSE_SE_iiiii,"ax",@progbits
	.sectioninfo	@"SHI_REGISTERS=95"
	.align	128
        .global         _ZN4vllm25paged_attention_v2_kernelI13__nv_bfloat16S1_Li112ELi8ELi128ELNS_18Fp8KVCacheDataTypeE0ELb1ELi512EEEvPfS3_PT_PKS4_PKT0_SA_ifPKiSC_iPKfiiiSE_SE_iiiii
        .type           _ZN4vllm25paged_attention_v2_kernelI13__nv_bfloat16S1_Li112ELi8ELi128ELNS_18Fp8KVCacheDataTypeE0ELb1ELi512EEEvPfS3_PT_PKS4_PKT0_SA_ifPKiSC_iPKfiiiSE_SE_iiiii,@function
        .size           _ZN4vllm25paged_attention_v2_kernelI13__nv_bfloat16S1_Li112ELi8ELi128ELNS_18Fp8KVCacheDataTypeE0ELb1ELi512EEEvPfS3_PT_PKS4_PKT0_SA_ifPKiSC_iPKfiiiSE_SE_iiiii,(.L_x_25016 - _ZN4vllm25paged_attention_v2_kernelI13__nv_bfloat16S1_Li112ELi8ELi128ELNS_18Fp8KVCacheDataTypeE0ELb1ELi512EEEvPfS3_PT_PKS4_PKT0_SA_ifPKiSC_iPKfiiiSE_SE_iiiii)
        .other          _ZN4vllm25paged_attention_v2_kernelI13__nv_bfloat16S1_Li112ELi8ELi128ELNS_18Fp8KVCacheDataTypeE0ELb1ELi512EEEvPfS3_PT_PKS4_PKT0_SA_ifPKiSC_iPKfiiiSE_SE_iiiii,@"STO_CUDA_ENTRY STV_DEFAULT"
_ZN4vllm25paged_attention_v2_kernelI13__nv_bfloat16S1_Li112ELi8ELi128ELNS_18Fp8KVCacheDataTypeE0ELb1ELi512EEEvPfS3_PT_PKS4_PKT0_SA_ifPKiSC_iPKfiiiSE_SE_iiiii:
.text._ZN4vllm25paged_attention_v2_kernelI13__nv_bfloat16S1_Li112ELi8ELi128ELNS_18Fp8KVCacheDataTypeE0ELb1ELi512EEEvPfS3_PT_PKS4_PKT0_SA_ifPKiSC_iPKfiiiSE_SE_iiiii:
        /* <DEDUP_REMOVED lines=21> */
[----:B------:R-:W-:Y:S01]  /*0150*/  UIADD3 UR5, UR16, 0x7, URZ ;  /* 0x0000000710057890 */ /* 0x000fe2000fffe03f */
[----:B------:R-:W-:Y:S01]  /*0160*/  BSSY B0, `(.L_x_17241) ;  /* 0x0000084000007945 */ /* 0x000fe20003800000 */
[----:B------:R-:W-:Y:S01]  /*0170*/  USHF.L.U32 UR9, UR10, 0x6, URZ ;  /* 0x000000060a097899 */ /* 0x000fe2000800063f */
[----:B------:R-:W2:Y:S01]  /*0180*/  S2R R18, SR_TID.X ;  /* 0x0000000000127919 */ /* 0x000ea20000002100 */
[----:B------:R-:W-:Y:S01]  /*0190*/  USHF.R.S32.HI UR6, URZ, 0x1f, UR5 ;  /* 0x0000001f3f067899 */ /* 0x000fe20008011405 */
[----:B-1----:R-:W-:-:S03]  /*01a0*/  IADD3 R4, R6, 0xffffffe, RZ ;  /* 0x0ffffffe06047810 */ /* 0x002fc60007ffe0ff */
[----:B------:R-:W-:Y:S01]  /*01b0*/  ULEA.HI UR6, UR6, UR5, URZ, 0x3 ;  /* 0x0000000506067291 */ /* 0x000fe2000f8f183f */
[----:B------:R1:W3:Y:S01]  /*01c0*/  F2I.FTZ.U32.TRUNC.NTZ R5, R4 ;  /* 0x0000000400057305 */ /* 0x0002e2000021f000 */
[----:B0-----:R-:W-:Y:S01]  /*01d0*/  IABS R2, c[0x0][0xc] ;  /* 0x0000030000027a13 */ /* 0x001fe20000000000 */
[----:B------:R-:W-:Y:S02]  /*01e0*/  UIADD3 UR5, UR9, 0x40, URZ ;  /* 0x0000004009057890 */ /* 0x000fe4000fffe03f */
[----:B------:R-:W-:-:S04]  /*01f0*/  USHF.R.S32.HI UR6, URZ, 0x3, UR6 ;  /* 0x000000033f067899 */ /* 0x000fc80008011406 */
[----:B------:R-:W-:Y:S01]  /*0200*/  UISETP.LT.AND UP0, UPT, UR6, UR5, UPT ;  /* 0x000000050600728c */ /* 0x000fe2000bf01270 */
[----:B-1----:R-:W-:-:S03]  /*0210*/  IMAD.MOV.U32 R4, RZ, RZ, RZ ;  /* 0x000000ffff047224 */ /* 0x002fc600078e00ff */
[----:B------:R-:W-:Y:S01]  /*0220*/  USEL UR5, UR6, UR5, UP0 ;  /* 0x0000000506057287 */ /* 0x000fe20008000000 */
[----:B---3--:R-:W-:-:S03]  /*0230*/  IMAD.MOV R8, RZ, RZ, -R5 ;  /* 0x000000ffff087224 */ /* 0x008fc600078e0a05 */
[----:B------:R-:W-:Y:S01]  /*0240*/  UIADD3 UR7, -UR9, UR5, URZ ;  /* 0x0000000509077290 */ /* 0x000fe2000fffe13f */
[----:B------:R-:W-:-:S03]  /*0250*/  IMAD R9, R8, R7, RZ ;  /* 0x0000000708097224 */ /* 0x000fc600078e02ff */
[----:B------:R-:W-:Y:S01]  /*0260*/  ULEA UR7, UR7, UR4, 0x3 ;  /* 0x0000000407077291 */ /* 0x000fe2000f8e183f */
[----:B------:R-:W-:-:S03]  /*0270*/  IMAD.HI.U32 R5, R5, R9, R4 ;  /* 0x0000000905057227 */ /* 0x000fc600078e0004 */
[----:B------:R-:W-:-:S04]  /*0280*/  UISETP.LT.AND UP0, UPT, UR16, UR7, UPT ;  /* 0x000000071000728c */ /* 0x000fc8000bf01270 */
[----:B------:R-:W-:Y:S01]  /*0290*/  USEL UR7, UR16, UR7, UP0 ;  /* 0x0000000710077287 */ /* 0x000fe20008000000 */
[----:B------:R-:W-:-:S03]  /*02a0*/  IMAD.HI.U32 R5, R5, R2, RZ ;  /* 0x0000000205057227 */ /* 0x000fc600078e00ff */
[----:B------:R-:W-:Y:S01]  /*02b0*/  UIADD3 UR7, -UR4, UR7, URZ ;  /* 0x0000000704077290 */ /* 0x000fe2000fffe13f */
        /* <DEDUP_REMOVED lines=26> */
[----:B------:R-:W-:Y:S01]  /*0460*/  IMAD.HI.U32 R17, R5, R6, RZ ;  /* 0x0000000605117227 */ /* 0x000fe200078e00ff */
[----:B--2---:R-:W-:-:S03]  /*0470*/  SHF.R.S32.HI R5, RZ, 0x1f, R18 ;  /* 0x0000001fff057819 */ /* 0x004fc60000011412 */
[----:B------:R-:W-:Y:S01]  /*0480*/  IMAD R2, R17, R2, R6 ;  /* 0x0000000211027224 */ /* 0x000fe200078e0206 */
[----:B------:R-:W-:-:S04]  /*0490*/  LEA.HI R44, R5, R18, RZ, 0x5 ;  /* 0x00000012052c7211 */ /* 0x000fc800078f28ff */
[----:B------:R-:W-:Y:S02]  /*04a0*/  ISETP.GT.U32.AND P1, PT, R7, R2, PT ;  /* 0x000000020700720c */ /* 0x000fe40003f24070 */
[----:B------:R-:W-:-:S05]  /*04b0*/  LOP3.LUT R15, R44, 0xffffffe0, RZ, 0xc0, !PT ;  /* 0xffffffe02c0f7812 */ /* 0x000fca00078ec0ff */
[----:B------:R-:W-:-:S06]  /*04c0*/  IMAD.IADD R15, R18, 0x1, -R15 ;  /* 0x00000001120f7824 */ /* 0x000fcc00078e0a0f */
[----:B------:R-:W-:Y:S01]  /*04d0*/  @!P1 IMAD.IADD R2, R2, 0x1, -R7 ;  /* 0x0000000102029824 */ /* 0x000fe200078e0a07 */
[----:B------:R-:W-:Y:S02]  /*04e0*/  @!P1 IADD3 R17, R17, 0x1, RZ ;  /* 0x0000000111119810 */ /* 0x000fe40007ffe0ff */
[----:B------:R-:W-:Y:S02]  /*04f0*/  ISETP.NE.AND P1, PT, R11, RZ, PT ;  /* 0x000000ff0b00720c */ /* 0x000fe40003f25270 */
[----:B------:R-:W-:Y:S02]  /*0500*/  ISETP.GE.U32.AND P0, PT, R2, R7, PT ;  /* 0x000000070200720c */ /* 0x000fe40003f06070 */
[----:B------:R-:W-:-:S04]  /*0510*/  LOP3.LUT R2, R0, R11, RZ, 0x3c, !PT ;  /* 0x0000000b00027212 */ /* 0x000fc800078e3cff */
        /* <DEDUP_REMOVED lines=33> */
.L_x_17245:
        /* <DEDUP_REMOVED lines=11> */
.L_x_17244:
[----:B------:R-:W-:Y:S05]  /*07e0*/  BSYNC B1 ;  /* 0x0000000000017941 */ /* 0x000fea0003800000 */
.L_x_17243:
        /* <DEDUP_REMOVED lines=10> */
.L_x_17246:
        /* <DEDUP_REMOVED lines=17> */
.L_x_17242:
[----:B------:R-:W-:Y:S05]  /*09a0*/  BSYNC B0 ;  /* 0x0000000000007941 */ /* 0x000fea0003800000 */
.L_x_17241:
[----:B------:R-:W-:Y:S01]  /*09b0*/  IABS R9, c[0x0][0x1e4] ;  /* 0x0000790000097a13 */ /* 0x000fe20000000000 */
[----:B------:R-:W-:Y:S01]  /*09c0*/  UIADD3 UR4, UR16, -0x1, URZ ;  /* 0xffffffff10047890 */ /* 0x000fe2000fffe03f */
[----:B------:R-:W-:Y:S01]  /*09d0*/  LEA.HI.SX32 R23, R44, UR9, 0x1b ;  /* 0x000000092c177c11 */ /* 0x000fe2000f8fdaff */
[----:B------:R-:W-:Y:S01]  /*09e0*/  ULDC UR8, c[0x0][0x1e4] ;  /* 0x0000790000087ab9 */ /* 0x000fe20000000800 */
[----:B------:R-:W0:Y:S01]  /*09f0*/  I2F.RP R2, R9 ;  /* 0x0000000900027306 */ /* 0x000e220000209400 */
[----:B------:R-:W-:Y:S01]  /*0a00*/  BAR.SYNC.DEFER_BLOCKING 0x0 ;  /* 0x0000000000007b1d */ /* 0x000fe20000010000 */
[----:B------:R-:W-:Y:S01]  /*0a10*/  ISETP.NE.AND P2, PT, RZ, c[0x0][0x1e4], PT ;  /* 0x00007900ff007a0c */ /* 0x000fe20003f45270 */
[----:B------:R-:W-:Y:S01]  /*0a20*/  IMAD.U32 R6, RZ, RZ, UR4 ;  /* 0x00000004ff067e24 */ /* 0x000fe2000f8e00ff */
[----:B------:R-:W-:Y:S01]  /*0a30*/  ULOP3.LUT UR4, UR4, UR8, URZ, 0x3c, !UPT ;  /* 0x0000000804047292 */ /* 0x000fe2000f8e3c3f */
[----:B------:R-:W-:-:S02]  /*0a40*/  IMAD.MOV.U32 R13, RZ, RZ, -0x800001 ;  /* 0xff7fffffff0d7424 */ /* 0x000fc400078e00ff */
[----:B------:R-:W-:Y:S03]  /*0a50*/  BSSY B0, `(.L_x_17247) ;  /* 0x00002e5000007945 */ /* 0x000fe60003800000 */
[----:B------:R-:W-:Y:S01]  /*0a60*/  ISETP.LE.AND P3, PT, RZ, UR4, PT ;  /* 0x00000004ff007c0c */ /* 0x000fe2000bf63270 */
[----:B0-----:R-:W0:Y:S02]  /*0a70*/  MUFU.RCP R2, R2 ;  /* 0x0000000200027308 */ /* 0x001e240000001000 */
[----:B0-----:R-:W-:Y:S02]  /*0a80*/  IADD3 R4, R2, 0xffffffe, RZ ;  /* 0x0ffffffe02047810 */ /* 0x001fe40007ffe0ff */
        /* <DEDUP_REMOVED lines=15> */
[----:B------:R-:W-:Y:S01]  /*0b80*/  ISETP.GE.AND P1, PT, R23, UR5, PT ;  /* 0x0000000517007c0c */ /* 0x000fe2000bf26270 */
[----:B------:R-:W-:Y:S01]  /*0b90*/  @!P4 IMAD.MOV R5, RZ, RZ, -c[0x0][0x1e8] ;  /* 0x80007a00ff05c624 */ /* 0x000fe200078e02ff */
[----:B------:R-:W-:Y:S01]  /*0ba0*/  ISETP.GE.U32.AND P0, PT, R2, R9, PT ;  /* 0x000000090200720c */ /* 0x000fe20003f06070 */
[----:B------:R-:W-:Y:S02]  /*0bb0*/  @!P4 IMAD R12, R12, c[0x0][0x190], R17 ;  /* 0x000064000c0cca24 */ /* 0x000fe400078e0211 */
[----:B------:R-:W-:Y:S02]  /*0bc0*/  @P4 IMAD R0, R3, c[0x0][0x1d8], R0 ;  /* 0x0000760003004a24 */ /* 0x000fe400078e0200 */
[----:B------:R-:W-:-:S02]  /*0bd0*/  @!P4 IMAD R12, R12, R5, RZ ;  /* 0x000000050c0cc224 */ /* 0x000fc400078e02ff */
[----:B------:R-:W-:-:S05]  /*0be0*/  @P4 IMAD R12, R0, c[0x0][0x1e8], RZ ;  /* 0x00007a00000c4a24 */ /* 0x000fca00078e02ff */
[----:B------:R-:W-:Y:S02]  /*0bf0*/  IADD3 R12, R12, 0x1, RZ ;  /* 0x000000010c0c7810 */ /* 0x000fe40007ffe0ff */
[----:B------:R-:W-:-:S05]  /*0c00*/  @P0 IADD3 R14, R14, 0x1, RZ ;  /* 0x000000010e0e0810 */ /* 0x000fca0007ffe0ff */
[----:B------:R-:W-:Y:S01]  /*0c10*/  @!P3 IMAD.MOV R14, RZ, RZ, -R14 ;  /* 0x000000ffff0eb224 */ /* 0x000fe200078e0a0e */
[----:B------:R-:W-:Y:S01]  /*0c20*/  @!P2 LOP3.LUT R14, RZ, c[0x0][0x1e4], RZ, 0x33, !PT ;  /* 0x00007900ff0eaa12 */ /* 0x000fe200078e33ff */
[----:B------:R-:W-:Y:S05]  /*0c30*/  @P1 BRA `(.L_x_17248) ;  /* 0x00002c6000001947 */ /* 0x000fea0003800000 */
[----:B------:R-:W-:Y:S01]  /*0c40*/  IMAD.SHL.U32 R11, R16, 0x2, RZ ;  /* 0x00000002100b7824 */ /* 0x000fe200078e00ff */
[----:B------:R-:W-:Y:S01]  /*0c50*/  SHF.R.S32.HI R0, RZ, 0x1f, R7 ;  /* 0x0000001fff007819 */ /* 0x000fe20000011407 */
[----:B------:R-:W-:Y:S01]  /*0c60*/  IMAD R45, R22, c[0x0][0x1a8], RZ ;  /* 0x00006a00162d7a24 */ /* 0x000fe200078e02ff */
[----:B------:R-:W-:Y:S01]  /*0c70*/  IADD3 R26, R16, 0x4, RZ ;  /* 0x00000004101a7810 */ /* 0x000fe20007ffe0ff */
[----:B------:R-:W-:Y:S01]  /*0c80*/  IMAD.MOV.U32 R22, RZ, RZ, R23 ;  /* 0x000000ffff167224 */ /* 0x000fe200078e0017 */
[----:B------:R-:W-:Y:S02]  /*0c90*/  LEA.HI R0, R0, R7, RZ, 0x3 ;  /* 0x0000000700007211 */ /* 0x000fe400078f18ff */
[----:B------:R-:W-:Y:S01]  /*0ca0*/  SHF.R.S32.HI R2, RZ, 0x1f, R11 ;  /* 0x0000001fff027819 */ /* 0x000fe2000001140b */
[----:B------:R-:W-:Y:S01]  /*0cb0*/  IMAD.SHL.U32 R10, R26, 0x2, RZ ;  /* 0x000000021a0a7824 */ /* 0x000fe200078e00ff */
[----:B------:R-:W-:-:S02]  /*0cc0*/  LOP3.LUT R0, R0, 0xfffffff8, RZ, 0xc0, !PT ;  /* 0xfffffff800007812 */ /* 0x000fc400078ec0ff */
[----:B------:R-:W-:Y:S02]  /*0cd0*/  LEA.HI R2, R2, R11, RZ, 0x3 ;  /* 0x0000000b02027211 */ /* 0x000fe400078f18ff */
[----:B------:R-:W-:Y:S01]  /*0ce0*/  SHF.R.S32.HI R5, RZ, 0x1f, R10 ;  /* 0x0000001fff057819 */ /* 0x000fe2000001140a */
[----:B------:R-:W-:Y:S01]  /*0cf0*/  IMAD.IADD R13, R7, 0x1, -R0 ;  /* 0x00000001070d7824 */ /* 0x000fe200078e0a00 */
[----:B------:R-:W-:Y:S02]  /*0d00*/  LOP3.LUT R2, R2, 0xfffffff8, RZ, 0xc0, !PT ;  /* 0xfffffff802027812 */ /* 0x000fe400078ec0ff */
[----:B------:R-:W-:Y:S01]  /*0d10*/  IADD3 R0, R16, 0x8, RZ ;  /* 0x0000000810007810 */ /* 0x000fe20007ffe0ff */
[----:B------:R-:W-:Y:S01]  /*0d20*/  IMAD.SHL.U32 R73, R13, 0x8, RZ ;  /* 0x000000080d497824 */ /* 0x000fe200078e00ff */
[----:B------:R-:W-:Y:S01]  /*0d30*/  SHF.R.S32.HI R3, RZ, 0x1f, R26 ;  /* 0x0000001fff037819 */ /* 0x000fe2000001141a */
[----:B------:R-:W-:Y:S01]  /*0d40*/  IMAD.IADD R11, R11, 0x1, -R2 ;  /* 0x000000010b0b7824 */ /* 0x000fe200078e0a02 */
[----:B------:R-:W-:-:S02]  /*0d50*/  LEA.HI R5, R5, R10, RZ, 0x3 ;  /* 0x0000000a05057211 */ /* 0x000fc400078f18ff */
[----:B------:R-:W-:Y:S02]  /*0d60*/  SHF.R.S32.HI R27, RZ, 0x1f, R0 ;  /* 0x0000001fff1b7819 */ /* 0x000fe40000011400 */
[----:B------:R-:W-:Y:S02]  /*0d70*/  IADD3 R2, R16, 0xc, RZ ;  /* 0x0000000c10027810 */ /* 0x000fe40007ffe0ff */
[----:B------:R-:W-:Y:S02]  /*0d80*/  LEA.HI R26, R3, R26, RZ, 0x2 ;  /* 0x0000001a031a7211 */ /* 0x000fe400078f10ff */
[----:B------:R-:W-:Y:S02]  /*0d90*/  LOP3.LUT R5, R5, 0xfffffff8, RZ, 0xc0, !PT ;  /* 0xfffffff805057812 */ /* 0x000fe400078ec0ff */
[----:B------:R-:W-:Y:S01]  /*0da0*/  LEA.HI R27, R27, R0, RZ, 0x2 ;  /* 0x000000001b1b7211 */ /* 0x000fe200078f10ff */
[----:B------:R-:W-:Y:S01]  /*0db0*/  IMAD.SHL.U32 R0, R0, 0x2, RZ ;  /* 0x0000000200007824 */ /* 0x000fe200078e00ff */
[----:B------:R-:W-:Y:S01]  /*0dc0*/  SHF.R.S32.HI R3, RZ, 0x1f, R2 ;  /* 0x0000001fff037819 */ /* 0x000fe20000011402 */
[----:B------:R-:W-:Y:S01]  /*0dd0*/  IMAD.IADD R10, R10, 0x1, -R5 ;  /* 0x000000010a0a7824 */ /* 0x000fe200078e0a05 */
[----:B------:R-:W-:Y:S01]  /*0de0*/  IADD3 R6, R16, 0x14, RZ ;  /* 0x0000001410067810 */ /* 0x000fe20007ffe0ff */
[----:B------:R-:W-:Y:S01]  /*0df0*/  IMAD.SHL.U32 R26, R26, 0x10, RZ ;  /* 0x000000101a1a7824 */ /* 0x000fe200078e00ff */
[----:B------:R-:W-:Y:S01]  /*0e00*/  LEA.HI R28, R3, R2, RZ, 0x2 ;  /* 0x00000002031c7211 */ /* 0x000fe200078f10ff */
[----:B------:R-:W-:Y:S01]  /*0e10*/  IMAD.SHL.U32 R2, R2, 0x2, RZ ;  /* 0x0000000202027824 */ /* 0x000fe200078e00ff */
[----:B------:R-:W-:-:S02]  /*0e20*/  IADD3 R4, R16, 0x10, RZ ;  /* 0x0000001010047810 */ /* 0x000fc40007ffe0ff */
[----:B------:R-:W-:Y:S01]  /*0e30*/  SHF.R.S32.HI R5, RZ, 0x1f, R6 ;  /* 0x0000001fff057819 */ /* 0x000fe20000011406 */
[----:B------:R-:W-:Y:S01]  /*0e40*/  IMAD.SHL.U32 R28, R28, 0x10, RZ ;  /* 0x000000101c1c7824 */ /* 0x000fe200078e00ff */
[----:B------:R-:W-:Y:S02]  /*0e50*/  SHF.R.S32.HI R3, RZ, 0x1f, R0 ;  /* 0x0000001fff037819 */ /* 0x000fe40000011400 */
[----:B------:R-:W-:Y:S02]  /*0e60*/  SHF.R.S32.HI R29, RZ, 0x1f, R4 ;  /* 0x0000001fff1d7819 */ /* 0x000fe40000011404 */
[----:B------:R-:W-:Y:S01]  /*0e70*/  LEA.HI R30, R5, R6, RZ, 0x2 ;  /* 0x00000006051e7211 */ /* 0x000fe200078f10ff */
[----:B------:R-:W-:Y:S01]  /*0e80*/  IMAD.SHL.U32 R6, R6, 0x2, RZ ;  /* 0x0000000206067824 */ /* 0x000fe200078e00ff */
[----:B------:R-:W-:Y:S02]  /*0e90*/  LEA.HI R3, R3, R0, RZ, 0x3 ;  /* 0x0000000003037211 */ /* 0x000fe400078f18ff */
[----:B------:R-:W-:Y:S01]  /*0ea0*/  SHF.R.S32.HI R5, RZ, 0x1f, R2 ;  /* 0x0000001fff057819 */ /* 0x000fe20000011402 */
[----:B------:R-:W-:Y:S01]  /*0eb0*/  IMAD.SHL.U32 R30, R30, 0x10, RZ ;  /* 0x000000101e1e7824 */ /* 0x000fe200078e00ff */
[----:B------:R-:W-:Y:S01]  /*0ec0*/  LEA.HI R29, R29, R4, RZ, 0x2 ;  /* 0x000000041d1d7211 */ /* 0x000fe200078f10ff */
[----:B------:R-:W-:Y:S01]  /*0ed0*/  IMAD.SHL.U32 R4, R4, 0x2, RZ ;  /* 0x0000000204047824 */ /* 0x000fe200078e00ff */
[----:B------:R-:W-:-:S02]  /*0ee0*/  LOP3.LUT R3, R3, 0xfffffff8, RZ, 0xc0, !PT ;  /* 0xfffffff803037812 */ /* 0x000fc400078ec0ff */
[----:B------:R-:W-:Y:S02]  /*0ef0*/  LEA.HI R5, R5, R2, RZ, 0x3 ;  /* 0x0000000205057211 */ /* 0x000fe400078f18ff */
[----:B------:R-:W-:Y:S01]  /*0f00*/  SHF.R.S32.HI R7, RZ, 0x1f, R4 ;  /* 0x0000001fff077819 */ /* 0x000fe20000011404 */
[----:B------:R-:W-:Y:S01]  /*0f10*/  IMAD.IADD R9, R0, 0x1, -R3 ;  /* 0x0000000100097824 */ /* 0x000fe200078e0a03 */
[----:B------:R-:W-:Y:S02]  /*0f20*/  LOP3.LUT R5, R5, 0xfffffff8, RZ, 0xc0, !PT ;  /* 0xfffffff805057812 */ /* 0x000fe400078ec0ff */
[----:B------:R-:W-:Y:S02]  /*0f30*/  IADD3 R0, R16, 0x18, RZ ;  /* 0x0000001810007810 */ /* 0x000fe40007ffe0ff */
[----:B------:R-:W-:Y:S01]  /*0f40*/  LEA.HI R7, R7, R4, RZ, 0x3 ;  /* 0x0000000407077211 */ /* 0x000fe200078f18ff */
[----:B------:R-:W-:Y:S01]  /*0f50*/  IMAD.IADD R8, R2, 0x1, -R5 ;  /* 0x0000000102087824 */ /* 0x000fe200078e0a05 */
[----:B------:R-:W-:-:S02]  /*0f60*/  SHF.R.S32.HI R31, RZ, 0x1f, R0 ;  /* 0x0000001fff1f7819 */ /* 0x000fc40000011400 */
[----:B------:R-:W-:Y:S02]  /*0f70*/  SHF.R.S32.HI R19, RZ, 0x1f, R6 ;  /* 0x0000001fff137819 */ /* 0x000fe40000011406 */
[----:B------:R-:W-:Y:S02]  /*0f80*/  IADD3 R2, R16, 0x1c, RZ ;  /* 0x0000001c10027810 */ /* 0x000fe40007ffe0ff */
[----:B------:R-:W-:Y:S02]  /*0f90*/  LOP3.LUT R7, R7, 0xfffffff8, RZ, 0xc0, !PT ;  /* 0xfffffff807077812 */ /* 0x000fe400078ec0ff */
[----:B------:R-:W-:Y:S01]  /*0fa0*/  LEA.HI R31, R31, R0, RZ, 0x2 ;  /* 0x000000001f1f7211 */ /* 0x000fe200078f10ff */
[----:B------:R-:W-:Y:S01]  /*0fb0*/  IMAD.SHL.U32 R0, R0, 0x2, RZ ;  /* 0x0000000200007824 */ /* 0x000fe200078e00ff */
[----:B------:R-:W-:Y:S01]  /*0fc0*/  LEA.HI R19, R19, R6, RZ, 0x3 ;  /* 0x0000000613137211 */ /* 0x000fe200078f18ff */
[----:B------:R-:W-:Y:S01]  /*0fd0*/  IMAD.IADD R7, R4, 0x1, -R7 ;  /* 0x0000000104077824 */ /* 0x000fe200078e0a07 */
[----:B------:R-:W-:Y:S01]  /*0fe0*/  SHF.R.S32.HI R3, RZ, 0x1f, R2 ;  /* 0x0000001fff037819 */ /* 0x000fe20000011402 */
[----:B------:R-:W-:Y:S01]  /*0ff0*/  IMAD.SHL.U32 R37, R31, 0x10, RZ ;  /* 0x000000101f257824 */ /* 0x000fe200078e00ff */
[----:B------:R-:W-:-:S02]  /*1000*/  LOP3.LUT R19, R19, 0xfffffff8, RZ, 0xc0, !PT ;  /* 0xfffffff813137812 */ /* 0x000fc400078ec0ff */
[----:B------:R-:W-:Y:S01]  /*1010*/  LEA.HI R32, R3, R2, RZ, 0x2 ;  /* 0x0000000203207211 */ /* 0x000fe200078f10ff */
[----:B------:R-:W-:Y:S01]  /*1020*/  IMAD.SHL.U32 R2, R2, 0x2, RZ ;  /* 0x0000000202027824 */ /* 0x000fe200078e00ff */
[----:B------:R-:W-:Y:S01]  /*1030*/  IADD3 R4, R16, 0x20, RZ ;  /* 0x0000002010047810 */ /* 0x000fe20007ffe0ff */
[----:B------:R-:W-:Y:S01]  /*1040*/  IMAD.IADD R6, R6, 0x1, -R19 ;  /* 0x0000000106067824 */ /* 0x000fe200078e0a13 */
[----:B------:R-:W-:Y:S01]  /*1050*/  IADD3 R21, R16, 0x24, RZ ;  /* 0x0000002410157810 */ /* 0x000fe20007ffe0ff */
[----:B------:R-:W-:Y:S01]  /*1060*/  IMAD.SHL.U32 R32, R32, 0x10, RZ ;  /* 0x0000001020207824 */ /* 0x000fe200078e00ff */
[----:B------:R-:W-:Y:S01]  /*1070*/  SHF.R.S32.HI R3, RZ, 0x1f, R0 ;  /* 0x0000001fff037819 */ /* 0x000fe20000011400 */
[----:B------:R-:W-:Y:S01]  /*1080*/  IMAD.SHL.U32 R19, R4, 0x2, RZ ;  /* 0x0000000204137824 */ /* 0x000fe200078e00ff */
[----:B------:R-:W-:Y:S02]  /*1090*/  SHF.R.S32.HI R34, RZ, 0x1f, R21 ;  /* 0x0000001fff227819 */ /* 0x000fe40000011415 */
[----:B------:R-:W-:-:S02]  /*10a0*/  LEA.HI R3, R3, R0, RZ, 0x3 ;  /* 0x0000000003037211 */ /* 0x000fc400078f18ff */
[----:B------:R-:W-:Y:S02]  /*10b0*/  SHF.R.S32.HI R33, RZ, 0x1f, R4 ;  /* 0x0000001fff217819 */ /* 0x000fe40000011404 */
[----:B------:R-:W-:Y:S01]  /*10c0*/  LEA.HI R34, R34, R21, RZ, 0x2 ;  /* 0x0000001522227211 */ /* 0x000fe200078f10ff */
[----:B------:R-:W-:Y:S01]  /*10d0*/  IMAD.SHL.U32 R21, R21, 0x2, RZ ;  /* 0x0000000215157824 */ /* 0x000fe200078e00ff */
[----:B------:R-:W-:Y:S02]  /*10e0*/  SHF.R.S32.HI R5, RZ, 0x1f, R2 ;  /* 0x0000001fff057819 */ /* 0x000fe40000011402 */
[----:B------:R-:W-:Y:S01]  /*10f0*/  LOP3.LUT R3, R3, 0xfffffff8, RZ, 0xc0, !PT ;  /* 0xfffffff803037812 */ /* 0x000fe200078ec0ff */
[----:B------:R-:W-:Y:S01]  /*1100*/  IMAD.SHL.U32 R34, R34, 0x10, RZ ;  /* 0x0000001022227824 */ /* 0x000fe200078e00ff */
[----:B------:R-:W-:Y:S02]  /*1110*/  SHF.R.S32.HI R20, RZ, 0x1f, R19 ;  /* 0x0000001fff147819 */ /* 0x000fe40000011413 */
[----:B------:R-:W-:-:S02]  /*1120*/  IADD3 R24, R16, 0x28, RZ ;  /* 0x0000002810187810 */ /* 0x000fc40007ffe0ff */
[----:B------:R-:W-:Y:S02]  /*1130*/  LEA.HI R33, R33, R4, RZ, 0x2 ;  /* 0x0000000421217211 */ /* 0x000fe400078f10ff */
[----:B------:R-:W-:Y:S01]  /*1140*/  LEA.HI R4, R5, R2, RZ, 0x3 ;  /* 0x0000000205047211 */ /* 0x000fe200078f18ff */
[----:B------:R-:W-:Y:S01]  /*1150*/  IMAD.IADD R5, R0, 0x1, -R3 ;  /* 0x0000000100057824 */ /* 0x000fe200078e0a03 */
[----:B------:R-:W-:Y:S02]  /*1160*/  LEA.HI R20, R20, R19, RZ, 0x3 ;  /* 0x0000001314147211 */ /* 0x000fe400078f18ff */
[----:B------:R-:W-:Y:S02]  /*1170*/  SHF.R.S32.HI R0, RZ, 0x1f, R21 ;  /* 0x0000001fff007819 */ /* 0x000fe40000011415 */
[----:B------:R-:W-:Y:S02]  /*1180*/  SHF.R.S32.HI R25, RZ, 0x1f, R24 ;  /* 0x0000001fff197819 */ /* 0x000fe40000011418 */
[----:B------:R-:W-:-:S02]  /*1190*/  LOP3.LUT R3, R4, 0xfffffff8, RZ, 0xc0, !PT ;  /* 0xfffffff804037812 */ /* 0x000fc400078ec0ff */
[----:B------:R-:W-:Y:S02]  /*11a0*/  LOP3.LUT R20, R20, 0xfffffff8, RZ, 0xc0, !PT ;  /* 0xfffffff814147812 */ /* 0x000fe400078ec0ff */
[----:B------:R-:W-:Y:S01]  /*11b0*/  LEA.HI R0, R0, R21, RZ, 0x3 ;  /* 0x0000001500007211 */ /* 0x000fe200078f18ff */
[----:B------:R-:W-:Y:S01]  /*11c0*/  IMAD.IADD R4, R2, 0x1, -R3 ;  /* 0x0000000102047824 */ /* 0x000fe200078e0a03 */
[----:B------:R-:W-:Y:S01]  /*11d0*/  LEA.HI R39, R25, R24, RZ, 0x2 ;  /* 0x0000001819277211 */ /* 0x000fe200078f10ff */
[----:B------:R-:W-:Y:S01]  /*11e0*/  IMAD.SHL.U32 R24, R24, 0x2, RZ ;  /* 0x0000000218187824 */ /* 0x000fe200078e00ff */
[----:B------:R-:W-:Y:S01]  /*11f0*/  LOP3.LUT R0, R0, 0xfffffff8, RZ, 0xc0, !PT ;  /* 0xfffffff800007812 */ /* 0x000fe200078ec0ff */
[----:B------:R-:W-:Y:S01]  /*1200*/  IMAD.IADD R3, R19, 0x1, -R20 ;  /* 0x0000000113037824 */ /* 0x000fe200078e0a14 */
[C---:B------:R-:W-:Y:S01]  /*1210*/  IADD3 R20, R16.reuse, 0x2c, RZ ;  /* 0x0000002c10147810 */ /* 0x040fe20007ffe0ff */
[----:B------:R-:W-:Y:S01]  /*1220*/  IMAD.SHL.U32 R39, R39, 0x10, RZ ;  /* 0x0000001027277824 */ /* 0x000fe200078e00ff */
[----:B------:R-:W-:Y:S01]  /*1230*/  SHF.R.S32.HI R19, RZ, 0x1f, R24 ;  /* 0x0000001fff137819 */ /* 0x000fe20000011418 */
[----:B------:R-:W-:Y:S01]  /*1240*/  IMAD.IADD R2, R21, 0x1, -R0 ;  /* 0x0000000115027824 */ /* 0x000fe200078e0a00 */
[----:B------:R-:W-:-:S02]  /*1250*/  IADD3 R35, R16, 0x34, RZ ;  /* 0x0000003410237810 */ /* 0x000fc40007ffe0ff */
[----:B------:R-:W-:Y:S02]  /*1260*/  IADD3 R0, R16, 0x30, RZ ;  /* 0x0000003010007810 */ /* 0x000fe40007ffe0ff */
[----:B------:R-:W-:Y:S02]  /*1270*/  SHF.R.S32.HI R21, RZ, 0x1f, R20 ;  /* 0x0000001fff157819 */ /* 0x000fe40000011414 */
[----:B------:R-:W-:Y:S02]  /*1280*/  LEA.HI R19, R19, R24, RZ, 0x3 ;  /* 0x0000001813137211 */ /* 0x000fe400078f18ff */
[----:B------:R-:W-:Y:S02]  /*1290*/  SHF.R.S32.HI R36, RZ, 0x1f, R35 ;  /* 0x0000001fff247819 */ /* 0x000fe40000011423 */
[----:B------:R-:W-:Y:S02]  /*12a0*/  SHF.R.S32.HI R25, RZ, 0x1f, R0 ;  /* 0x0000001fff197819 */ /* 0x000fe40000011400 */
[----:B------:R-:W-:Y:S01]  /*12b0*/  LEA.HI R40, R21, R20, RZ, 0x2 ;  /* 0x0000001415287211 */ /* 0x000fe200078f10ff */
[----:B------:R-:W-:Y:S01]  /*12c0*/  IMAD.SHL.U32 R20, R20, 0x2, RZ ;  /* 0x0000000214147824 */ /* 0x000fe200078e00ff */
[----:B------:R-:W-:Y:S01]  /*12d0*/  LOP3.LUT R19, R19, 0xfffffff8, RZ, 0xc0, !PT ;  /* 0xfffffff813137812 */ /* 0x000fe200078ec0ff */
[----:B------:R-:W-:Y:S01]  /*12e0*/  IMAD.SHL.U32 R21, R0, 0x2, RZ ;  /* 0x0000000200157824 */ /* 0x000fe200078e00ff */
[----:B------:R-:W-:Y:S01]  /*12f0*/  LEA.HI R42, R36, R35, RZ, 0x2 ;  /* 0x00000023242a7211 */ /* 0x000fe200078f10ff */
[----:B------:R-:W-:Y:S01]  /*1300*/  IMAD.SHL.U32 R35, R35, 0x2, RZ ;  /* 0x0000000223237824 */ /* 0x000fe200078e00ff */
[----:B------:R-:W-:Y:S01]  /*1310*/  LEA.HI R41, R25, R0, RZ, 0x2 ;  /* 0x0000000019297211 */ /* 0x000fe200078f10ff */
[----:B------:R-:W-:Y:S01]  /*1320*/  IMAD.IADD R0, R24, 0x1, -R19 ;  /* 0x0000000118007824 */ /* 0x000fe200078e0a13 */
[----:B------:R-:W-:Y:S01]  /*1330*/  SHF.R.S32.HI R19, RZ, 0x1f, R20 ;  /* 0x0000001fff137819 */ /* 0x000fe20000011414 */
[----:B------:R-:W-:Y:S01]  /*1340*/  IMAD R24, R17, c[0x0][0x1c0], RZ ;  /* 0x0000700011187a24 */ /* 0x000fe200078e02ff */
[----:B------:R-:W-:Y:S01]  /*1350*/  SHF.R.S32.HI R36, RZ, 0x1f, R21 ;  /* 0x0000001fff247819 */ /* 0x000fe20000011415 */
[----:B------:R-:W-:Y:S01]  /*1360*/  IMAD.SHL.U32 R40, R40, 0x10, RZ ;  /* 0x0000001028287824 */ /* 0x000fe200078e00ff */
[----:B------:R-:W-:Y:S01]  /*1370*/  SHF.R.S32.HI R38, RZ, 0x1f, R35 ;  /* 0x0000001fff267819 */ /* 0x000fe20000011423 */
[----:B------:R-:W-:Y:S01]  /*1380*/  IMAD.SHL.U32 R41, R41, 0x10, RZ ;  /* 0x0000001029297824 */ /* 0x000fe200078e00ff */
[----:B------:R-:W-:Y:S01]  /*1390*/  LEA.HI R19, R19, R20, RZ, 0x3 ;  /* 0x0000001413137211 */ /* 0x000fe200078f18ff */
[----:B------:R-:W-:Y:S01]  /*13a0*/  IMAD.SHL.U32 R42, R42, 0x10, RZ ;  /* 0x000000102a2a7824 */ /* 0x000fe200078e00ff */
[----:B------:R-:W-:-:S02]  /*13b0*/  LEA.HI R36, R36, R21, RZ, 0x3 ;  /* 0x0000001524247211 */ /* 0x000fc400078f18ff */
[----:B------:R-:W-:Y:S02]  /*13c0*/  LEA.HI R38, R38, R35, RZ, 0x3 ;  /* 0x0000002326267211 */ /* 0x000fe400078f18ff */
[----:B------:R-:W-:Y:S02]  /*13d0*/  SHF.R.S32.HI R25, RZ, 0x1f, R73 ;  /* 0x0000001fff197819 */ /* 0x000fe40000011449 */
[----:B------:R-:W-:Y:S02]  /*13e0*/  IADD3 R72, P0, R24, R73, RZ ;  /* 0x0000004918487210 */ /* 0x000fe40007f1e0ff */
[----:B------:R-:W-:Y:S02]  /*13f0*/  LOP3.LUT R19, R19, 0xfffffff8, RZ, 0xc0, !PT ;  /* 0xfffffff813137812 */ /* 0x000fe400078ec0ff */
        /* <DEDUP_REMOVED lines=58> */
[----:B------:R-:W-:Y:S01]  /*17a0*/  IADD3 R45, P0, R45, R22, RZ ;  /* 0x000000162d2d7210 */ /* 0x000fe20007f1e0ff */
[----:B------:R-:W-:Y:S02]  /*17b0*/  IMAD.U32 R78, RZ, RZ, UR10 ;  /* 0x0000000aff4e7e24 */ /* 0x000fe4000f8e00ff */
        /* <DEDUP_REMOVED lines=8> */
[----:B------:R-:W-:-:S03]  /*1840*/  IMAD.SHL.U32 R80, R44, 0x8, RZ ;  /* 0x000000082c507824 */ /* 0x000fc600078e00ff */
.L_x_17256:
        /* <DEDUP_REMOVED lines=67> */
[----:B------:R0:W3:Y:S01]  /*1c80*/  LDG.E.CONSTANT R49, [R46.64] ;  /* 0x0000000c2e317981 */ /* 0x0000e2000c1e9900 */
[----:B------:R-:W-:-:S04]  /*1c90*/  IADD3 R45, P0, P2, R9, R48, R26 ;  /* 0x00000030092d7210 */ /* 0x000fc80007a1e01a */
[----:B------:R-:W-:Y:S02]  /*1ca0*/  LEA R44, P3, R45, c[0x0][0x180], 0x1 ;  /* 0x000060002d2c7a11 */ /* 0x000fe400078608ff */
[----:B------:R-:W-:-:S04]  /*1cb0*/  IADD3.X R74, R60, R81, R41, P0, P2 ;  /* 0x000000513c4a7210 */ /* 0x000fc800007e4429 */
[----:B------:R-:W-:-:S05]  /*1cc0*/  LEA.HI.X R45, R45, c[0x0][0x184], R74, 0x1, P3 ;  /* 0x000061002d2d7a11 */ /* 0x000fca00018f0c4a */
[----:B------:R1:W4:Y:S01]  /*1cd0*/  LDG.E.CONSTANT R83, [R44.64] ;  /* 0x0000000c2c537981 */ /* 0x000322000c1e9900 */
[----:B------:R-:W-:-:S04]  /*1ce0*/  IADD3 R75, P0, P2, R8, R48, R29 ;  /* 0x00000030084b7210 */ /* 0x000fc80007a1e01d */
[----:B------:R-:W-:Y:S02]  /*1cf0*/  LEA R84, P3, R75, c[0x0][0x180], 0x1 ;  /* 0x000060004b547a11 */ /* 0x000fe400078608ff */
[-C--:B------:R-:W-:Y:S02]  /*1d00*/  IADD3.X R82, R61, R81.reuse, R42, P0, P2 ;  /* 0x000000513d527210 */ /* 0x080fe400007e442a */
[----:B------:R-:W-:Y:S02]  /*1d10*/  IADD3 R74, P0, P2, R7, R48, R28 ;  /* 0x00000030074a7210 */ /* 0x000fe40007a1e01c */
[----:B------:R-:W-:Y:S02]  /*1d20*/  LEA.HI.X R85, R75, c[0x0][0x184], R82, 0x1, P3 ;  /* 0x000061004b557a11 */ /* 0x000fe400018f0c52 */
[----:B------:R-:W-:Y:S02]  /*1d30*/  LEA R86, P3, R74, c[0x0][0x180], 0x1 ;  /* 0x000060004a567a11 */ /* 0x000fe400078608ff */
[----:B0-----:R-:W-:Y:S01]  /*1d40*/  IADD3.X R47, R62, R81, R43, P0, P2 ;  /* 0x000000513e2f7210 */ /* 0x001fe200007e442b */
[----:B------:R0:W5:Y:S03]  /*1d50*/  LDG.E.CONSTANT R84, [R84.64] ;  /* 0x0000000c54547981 */ /* 0x000166000c1e9900 */
[----:B------:R-:W-:-:S02]  /*1d60*/  LEA.HI.X R87, R74, c[0x0][0x184], R47, 0x1, P3 ;  /* 0x000061004a577a11 */ /* 0x000fc400018f0c2f */
[----:B------:R-:W-:-:S03]  /*1d70*/  IADD3 R47, P0, P2, R6, R48, R31 ;  /* 0x00000030062f7210 */ /* 0x000fc60007a1e01f */
[----:B------:R0:W5:Y:S01]  /*1d80*/  LDG.E.CONSTANT R86, [R86.64] ;  /* 0x0000000c56567981 */ /* 0x000162000c1e9900 */
[----:B------:R-:W-:Y:S02]  /*1d90*/  LEA R46, P3, R47, c[0x0][0x180], 0x1 ;  /* 0x000060002f2e7a11 */ /* 0x000fe400078608ff */
[----:B-1----:R-:W-:-:S04]  /*1da0*/  IADD3.X R44, R63, R81, R50, P0, P2 ;  /* 0x000000513f2c7210 */ /* 0x002fc800007e4432 */
[----:B------:R-:W-:-:S05]  /*1db0*/  LEA.HI.X R47, R47, c[0x0][0x184], R44, 0x1, P3 ;  /* 0x000061002f2f7a11 */ /* 0x000fca00018f0c2c */
[----:B------:R1:W5:Y:S01]  /*1dc0*/  LDG.E.CONSTANT R82, [R46.64] ;  /* 0x0000000c2e527981 */ /* 0x000362000c1e9900 */
[----:B------:R-:W-:-:S04]  /*1dd0*/  IADD3 R44, P0, P2, R5, R48, R30 ;  /* 0x00000030052c7210 */ /* 0x000fc80007a1e01e */
[----:B------:R-:W-:Y:S02]  /*1de0*/  LEA R74, P3, R44, c[0x0][0x180], 0x1 ;  /* 0x000060002c4a7a11 */ /* 0x000fe400078608ff */
[----:B------:R-:W-:-:S04]  /*1df0*/  IADD3.X R45, R64, R81, R51, P0, P2 ;  /* 0x00000051402d7210 */ /* 0x000fc800007e4433 */
[----:B------:R-:W-:Y:S02]  /*1e00*/  LEA.HI.X R75, R44, c[0x0][0x184], R45, 0x1, P3 ;  /* 0x000061002c4b7a11 */ /* 0x000fe400018f0c2d */
[----:B------:R-:W1:Y:S04]  /*1e10*/  LDS.64 R44, [R24] ;  /* 0x00000000182c7984 */ /* 0x000e680000000a00 */
[----:B0-----:R0:W5:Y:S01]  /*1e20*/  LDG.E.CONSTANT R85, [R74.64] ;  /* 0x0000000c4a557981 */ /* 0x001162000c1e9900 */
[--C-:B-1----:R-:W-:Y:S02]  /*1e30*/  PRMT R46, RZ, 0x5410, R45.reuse ;  /* 0x00005410ff2e7816 */ /* 0x102fe4000000002d */
[----:B------:R-:W-:Y:S02]  /*1e40*/  PRMT R87, RZ, 0x5410, R44 ;  /* 0x00005410ff577816 */ /* 0x000fe4000000002c */
[----:B------:R-:W-:-:S02]  /*1e50*/  PRMT R45, RZ, 0x7610, R45 ;  /* 0x00007610ff2d7816 */ /* 0x000fc4000000002d */
[----:B--2---:R-:W-:-:S05]  /*1e60*/  PRMT R47, RZ, 0x5410, R88 ;  /* 0x00005410ff2f7816 */ /* 0x004fca0000000058 */
[----:B------:R-:W-:Y:S01]  /*1e70*/  FMUL.FTZ R89, R46, R47 ;  /* 0x0000002f2e597220 */ /* 0x000fe20000410000 */
[----:B---3--:R-:W-:-:S05]  /*1e80*/  PRMT R46, RZ, 0x5410, R49 ;  /* 0x00005410ff2e7816 */ /* 0x008fca0000000031 */
[----:B------:R-:W-:Y:S02]  /*1e90*/  FFMA.FTZ R87, R87, R46, R89 ;  /* 0x0000002e57577223 */ /* 0x000fe40000010059 */
[----:B------:R-:W1:Y:S01]  /*1ea0*/  LDS.64 R46, [R24+0x8] ;  /* 0x00000800182e7984 */ /* 0x000e620000000a00 */
[----:B------:R-:W-:Y:S02]  /*1eb0*/  PRMT R88, RZ, 0x7610, R88 ;  /* 0x00007610ff587816 */ /* 0x000fe40000000058 */
[----:B------:R-:W-:-:S03]  /*1ec0*/  PRMT R49, RZ, 0x7610, R49 ;  /* 0x00007610ff317816 */ /* 0x000fc60000000031 */
[----:B------:R-:W-:Y:S01]  /*1ed0*/  FMUL.FTZ R45, R45, R88 ;  /* 0x000000582d2d7220 */ /* 0x000fe20000410000 */
[----:B------:R-:W-:-:S05]  /*1ee0*/  PRMT R88, RZ, 0x7610, R44 ;  /* 0x00007610ff587816 */ /* 0x000fca000000002c */
[----:B------:R-:W-:Y:S01]  /*1ef0*/  FFMA.FTZ R88, R88, R49, R45 ;  /* 0x0000003158587223 */ /* 0x000fe2000001002d */
[----:B----4-:R-:W-:Y:S02]  /*1f00*/  PRMT R45, RZ, 0x5410, R83 ;  /* 0x00005410ff2d7816 */ /* 0x010fe40000000053 */
[----:B------:R-:W-:-:S04]  /*1f10*/  IADD3 R49, P0, P2, R4, R48, R33 ;  /* 0x0000003004317210 */ /* 0x000fc80007a1e021 */
[----:B0-----:R-:W-:Y:S02]  /*1f20*/  LEA R74, P3, R49, c[0x0][0x180], 0x1 ;  /* 0x00006000314a7a11 */ /* 0x001fe400078608ff */
[----:B------:R-:W-:-:S04]  /*1f30*/  IADD3.X R90, R65, R81, R52, P0, P2 ;  /* 0x00000051415a7210 */ /* 0x000fc800007e4434 */
[----:B------:R-:W-:-:S05]  /*1f40*/  LEA.HI.X R75, R49, c[0x0][0x184], R90, 0x1, P3 ;  /* 0x00006100314b7a11 */ /* 0x000fca00018f0c5a */
[----:B------:R0:W2:Y:S01]  /*1f50*/  LDG.E.CONSTANT R49, [R74.64] ;  /* 0x0000000c4a317981 */ /* 0x0000a2000c1e9900 */
[----:B-1----:R-:W-:-:S05]  /*1f60*/  PRMT R44, RZ, 0x5410, R46 ;  /* 0x00005410ff2c7816 */ /* 0x002fca000000002e */
[----:B------:R-:W-:Y:S02]  /*1f70*/  FFMA.FTZ R87, R44, R45, R87 ;  /* 0x0000002d2c577223 */ /* 0x000fe40000010057 */
[----:B------:R-:W1:Y:S01]  /*1f80*/  LDS.64 R44, [R24+0x10] ;  /* 0x00001000182c7984 */ /* 0x000e620000000a00 */
[----:B0-----:R-:W-:Y:S02]  /*1f90*/  PRMT R75, RZ, 0x7610, R46 ;  /* 0x00007610ff4b7816 */ /* 0x001fe4000000002e */
[----:B------:R-:W-:Y:S02]  /*1fa0*/  PRMT R46, RZ, 0x5410, R47 ;  /* 0x00005410ff2e7816 */ /* 0x000fe4000000002f */
[----:B-----5:R-:W-:Y:S02]  /*1fb0*/  PRMT R74, RZ, 0x5410, R84 ;  /* 0x00005410ff4a7816 */ /* 0x020fe40000000054 */
[----:B------:R-:W-:-:S03]  /*1fc0*/  PRMT R83, RZ, 0x7610, R83 ;  /* 0x00007610ff537816 */ /* 0x000fc60000000053 */
[----:B------:R-:W-:Y:S01]  /*1fd0*/  FFMA.FTZ R87, R46, R74, R87 ;  /* 0x0000004a2e577223 */ /* 0x000fe20000010057 */
[----:B------:R-:W-:Y:S02]  /*1fe0*/  PRMT R46, RZ, 0x7610, R47 ;  /* 0x00007610ff2e7816 */ /* 0x000fe4000000002f */
[----:B------:R-:W-:Y:S01]  /*1ff0*/  PRMT R47, RZ, 0x5410, R86 ;  /* 0x00005410ff2f7816 */ /* 0x000fe20000000056 */
[----:B------:R-:W-:Y:S01]  /*2000*/  FFMA.FTZ R83, R75, R83, R88 ;  /* 0x000000534b537223 */ /* 0x000fe20000010058 */
[----:B------:R-:W-:Y:S02]  /*2010*/  PRMT R88, RZ, 0x5410, R82 ;  /* 0x00005410ff587816 */ /* 0x000fe40000000052 */
[----:B------:R-:W-:Y:S02]  /*2020*/  PRMT R84, RZ, 0x7610, R84 ;  /* 0x00007610ff547816 */ /* 0x000fe40000000054 */
[----:B------:R-:W-:-:S03]  /*2030*/  PRMT R86, RZ, 0x7610, R86 ;  /* 0x00007610ff567816 */ /* 0x000fc60000000056 */
[----:B------:R-:W-:Y:S01]  /*2040*/  FFMA.FTZ R46, R46, R84, R83 ;  /* 0x000000542e2e7223 */ /* 0x000fe20000010053 */
[----:B-1----:R-:W-:Y:S02]  /*2050*/  PRMT R74, RZ, 0x5410, R44 ;  /* 0x00005410ff4a7816 */ /* 0x002fe4000000002c */
[----:B------:R-:W-:-:S03]  /*2060*/  PRMT R75, RZ, 0x5410, R45 ;  /* 0x00005410ff4b7816 */ /* 0x000fc6000000002d */
[----:B------:R-:W-:Y:S01]  /*2070*/  FFMA.FTZ R74, R74, R47, R87 ;  /* 0x0000002f4a4a7223 */ /* 0x000fe20000010057 */
[----:B------:R-:W-:Y:S02]  /*2080*/  PRMT R47, RZ, 0x7610, R44 ;  /* 0x00007610ff2f7816 */ /* 0x000fe4000000002c */
[----:B------:R-:W-:Y:S01]  /*2090*/  IADD3 R44, P0, P2, R3, R48, R32 ;  /* 0x00000030032c7210 */ /* 0x000fe20007a1e020 */
[----:B------:R-:W-:-:S03]  /*20a0*/  FFMA.FTZ R88, R75, R88, R74 ;  /* 0x000000584b587223 */ /* 0x000fc6000001004a */
[----:B------:R-:W-:Y:S02]  /*20b0*/  LEA R74, P3, R44, c[0x0][0x180], 0x1 ;  /* 0x000060002c4a7a11 */ /* 0x000fe400078608ff */
[----:B------:R-:W-:Y:S01]  /*20c0*/  IADD3.X R75, R66, R81, R53, P0, P2 ;  /* 0x00000051424b7210 */ /* 0x000fe200007e4435 */
[----:B------:R-:W-:Y:S02]  /*20d0*/  FFMA.FTZ R86, R47, R86, R46 ;  /* 0x000000562f567223 */ /* 0x000fe4000001002e */
[----:B------:R-:W0:Y:S01]  /*20e0*/  LDS.64 R46, [R24+0x18] ;  /* 0x00001800182e7984 */ /* 0x000e220000000a00 */
[----:B------:R-:W-:-:S05]  /*20f0*/  LEA.HI.X R75, R44, c[0x0][0x184], R75, 0x1, P3 ;  /* 0x000061002c4b7a11 */ /* 0x000fca00018f0c4b */
[----:B------:R1:W3:Y:S01]  /*2100*/  LDG.E.CONSTANT R84, [R74.64] ;  /* 0x0000000c4a547981 */ /* 0x0002e2000c1e9900 */
[----:B------:R-:W-:Y:S02]  /*2110*/  PRMT R89, RZ, 0x7610, R45 ;  /* 0x00007610ff597816 */ /* 0x000fe4000000002d */
[----:B------:R-:W-:Y:S02]  /*2120*/  PRMT R82, RZ, 0x7610, R82 ;  /* 0x00007610ff527816 */ /* 0x000fe40000000052 */
[----:B------:R-:W-:-:S03]  /*2130*/  IADD3 R44, P0, P2, R2, R48, R35 ;  /* 0x00000030022c7210 */ /* 0x000fc60007a1e023 */
[----:B------:R-:W-:Y:S01]  /*2140*/  FFMA.FTZ R89, R89, R82, R86 ;  /* 0x0000005259597223 */ /* 0x000fe20000010056 */
[----:B------:R-:W-:Y:S02]  /*2150*/  LEA R86, P3, R44, c[0x0][0x180], 0x1 ;  /* 0x000060002c567a11 */ /* 0x000fe400078608ff */
[----:B------:R-:W-:-:S04]  /*2160*/  IADD3.X R45, R67, R81, R54, P0, P2 ;  /* 0x00000051432d7210 */ /* 0x000fc800007e4436 */
[----:B------:R-:W-:Y:S02]  /*2170*/  LEA.HI.X R87, R44, c[0x0][0x184], R45, 0x1, P3 ;  /* 0x000061002c577a11 */ /* 0x000fe400018f0c2d */
[----:B------:R-:W-:-:S03]  /*2180*/  IADD3 R44, P0, P2, R0, R48, R37 ;  /* 0x00000030002c7210 */ /* 0x000fc60007a1e025 */
[----:B------:R-:W4:Y:S01]  /*2190*/  LDG.E.CONSTANT R86, [R86.64] ;  /* 0x0000000c56567981 */ /* 0x000f22000c1e9900 */
[----:B------:R-:W-:Y:S02]  /*21a0*/  LEA R82, P3, R44, c[0x0][0x180], 0x1 ;  /* 0x000060002c527a11 */ /* 0x000fe400078608ff */
[----:B------:R-:W-:-:S04]  /*21b0*/  IADD3.X R45, R68, R81, R55, P0, P2 ;  /* 0x00000051442d7210 */ /* 0x000fc800007e4437 */
[----:B------:R-:W-:Y:S02]  /*21c0*/  LEA.HI.X R83, R44, c[0x0][0x184], R45, 0x1, P3 ;  /* 0x000061002c537a11 */ /* 0x000fe400018f0c2d */
[----:B------:R-:W-:-:S03]  /*21d0*/  PRMT R44, RZ, 0x5410, R85 ;  /* 0x00005410ff2c7816 */ /* 0x000fc60000000055 */
[----:B------:R5:W4:Y:S01]  /*21e0*/  LDG.E.CONSTANT R82, [R82.64] ;  /* 0x0000000c52527981 */ /* 0x000b22000c1e9900 */
[----:B0-----:R-:W-:-:S05]  /*21f0*/  PRMT R45, RZ, 0x5410, R46 ;  /* 0x00005410ff2d7816 */ /* 0x001fca000000002e */
[----:B------:R-:W-:Y:S01]  /*2200*/  FFMA.FTZ R88, R45, R44, R88 ;  /* 0x0000002c2d587223 */ /* 0x000fe20000010058 */
[----:B------:R-:W-:-:S04]  /*2210*/  IADD3 R44, P0, P2, R19, R48, R34 ;  /* 0x00000030132c7210 */ /* 0x000fc80007a1e022 */
[----:B-1----:R-:W-:Y:S02]  /*2220*/  LEA R74, P3, R44, c[0x0][0x180], 0x1 ;  /* 0x000060002c4a7a11 */ /* 0x002fe400078608ff */
[----:B------:R-:W-:-:S04]  /*2230*/  IADD3.X R45, R69, R81, R56, P0, P2 ;  /* 0x00000051452d7210 */ /* 0x000fc800007e4438 */
[----:B------:R-:W-:Y:S02]  /*2240*/  LEA.HI.X R75, R44, c[0x0][0x184], R45, 0x1, P3 ;  /* 0x000061002c4b7a11 */ /* 0x000fe400018f0c2d */
[----:B------:R-:W-:-:S03]  /*2250*/  IADD3 R45, P0, P2, R20, R48, R39 ;  /* 0x00000030142d7210 */ /* 0x000fc60007a1e027 */
[----:B------:R0:W4:Y:S01]  /*2260*/  LDG.E.CONSTANT R74, [R74.64] ;  /* 0x0000000c4a4a7981 */ /* 0x000122000c1e9900 */
[----:B------:R-:W-:Y:S02]  /*2270*/  LEA R44, P3, R45, c[0x0][0x180], 0x1 ;  /* 0x000060002d2c7a11 */ /* 0x000fe400078608ff */
[----:B------:R-:W-:-:S04]  /*2280*/  IADD3.X R90, R70, R81, R57, P0, P2 ;  /* 0x00000051465a7210 */ /* 0x000fc800007e4439 */
[----:B------:R-:W-:Y:S02]  /*2290*/  LEA.HI.X R45, R45, c[0x0][0x184], R90, 0x1, P3 ;  /* 0x000061002d2d7a11 */ /* 0x000fe400018f0c5a */
[----:B------:R-:W-:-:S03]  /*22a0*/  IADD3 R48, P0, P2, R21, R48, R36 ;  /* 0x0000003015307210 */ /* 0x000fc60007a1e024 */
[----:B-----5:R1:W5:Y:S01]  /*22b0*/  LDG.E.CONSTANT R83, [R44.64] ;  /* 0x0000000c2c537981 */ /* 0x020362000c1e9900 */
[----:B------:R-:W-:Y:S02]  /*22c0*/  IADD3.X R81, R71, R81, R58, P0, P2 ;  /* 0x0000005147517210 */ /* 0x000fe400007e443a */
[----:B------:R-:W-:-:S04]  /*22d0*/  LEA R90, P0, R48, c[0x0][0x180], 0x1 ;  /* 0x00006000305a7a11 */ /* 0x000fc800078008ff */
[----:B------:R-:W-:-:S05]  /*22e0*/  LEA.HI.X R91, R48, c[0x0][0x184], R81, 0x1, P0 ;  /* 0x00006100305b7a11 */ /* 0x000fca00000f0c51 */
[----:B------:R-:W5:Y:S01]  /*22f0*/  LDG.E.CONSTANT R90, [R90.64] ;  /* 0x0000000c5a5a7981 */ /* 0x000f62000c1e9900 */
[----:B-1----:R-:W-:Y:S02]  /*2300*/  PRMT R45, RZ, 0x5410, R47 ;  /* 0x00005410ff2d7816 */ /* 0x002fe4000000002f */
[----:B------:R-:W-:Y:S02]  /*2310*/  PRMT R46, RZ, 0x7610, R46 ;  /* 0x00007610ff2e7816 */ /* 0x000fe4000000002e */
[----:B------:R-:W-:Y:S02]  /*2320*/  PRMT R85, RZ, 0x7610, R85 ;  /* 0x00007610ff557816 */ /* 0x000fe40000000055 */
[----:B------:R-:W-:-:S03]  /*2330*/  PRMT R47, RZ, 0x7610, R47 ;  /* 0x00007610ff2f7816 */ /* 0x000fc6000000002f */
[----:B------:R-:W-:Y:S01]  /*2340*/  FFMA.FTZ R46, R46, R85, R89 ;  /* 0x000000552e2e7223 */ /* 0x000fe20000010059 */
[----:B--2---:R-:W-:-:S05]  /*2350*/  PRMT R44, RZ, 0x5410, R49 ;  /* 0x00005410ff2c7816 */ /* 0x004fca0000000031 */
[----:B------:R-:W-:Y:S02]  /*2360*/  FFMA.FTZ R88, R45, R44, R88 ;  /* 0x0000002c2d587223 */ /* 0x000fe40000010058 */
[----:B------:R-:W1:Y:S01]  /*2370*/  LDS.64 R44, [R24+0x20] ;  /* 0x00002000182c7984 */ /* 0x000e620000000a00 */
[----:B------:R-:W-:-:S05]  /*2380*/  PRMT R49, RZ, 0x7610, R49 ;  /* 0x00007610ff317816 */ /* 0x000fca0000000031 */
[----:B0-----:R-:W-:Y:S02]  /*2390*/  FFMA.FTZ R75, R47, R49, R46 ;  /* 0x000000312f4b7223 */ /* 0x001fe4000001002e */
[----:B------:R-:W-:Y:S01]  /*23a0*/  LDS.64 R48, [R24+0x30] ;  /* 0x0000300018307984 */ /* 0x000fe20000000a00 */
[----:B-1----:R-:W-:Y:S02]  /*23b0*/  PRMT R47, RZ, 0x5410, R44 ;  /* 0x00005410ff2f7816 */ /* 0x002fe4000000002c */
[----:B---3--:R-:W-:-:S05]  /*23c0*/  PRMT R46, RZ, 0x5410, R84 ;  /* 0x00005410ff2e7816 */ /* 0x008fca0000000054 */
[----:B------:R-:W-:Y:S02]  /*23d0*/  FFMA.FTZ R88, R47, R46, R88 ;  /* 0x0000002e2f587223 */ /* 0x000fe40000010058 */
[----:B------:R-:W0:Y:S01]  /*23e0*/  LDS.64 R46, [R24+0x28] ;  /* 0x00002800182e7984 */ /* 0x000e220000000a00 */
[----:B------:R-:W-:Y:S02]  /*23f0*/  PRMT R44, RZ, 0x7610, R44 ;  /* 0x00007610ff2c7816 */ /* 0x000fe4000000002c */
[----:B------:R-:W-:-:S05]  /*2400*/  PRMT R84, RZ, 0x7610, R84 ;  /* 0x00007610ff547816 */ /* 0x000fca0000000054 */
[----:B------:R-:W-:Y:S01]  /*2410*/  FFMA.FTZ R44, R44, R84, R75 ;  /* 0x000000542c2c7223 */ /* 0x000fe2000001004b */
[--C-:B------:R-:W-:Y:S02]  /*2420*/  PRMT R75, RZ, 0x5410, R45.reuse ;  /* 0x00005410ff4b7816 */ /* 0x100fe4000000002d */
[----:B------:R-:W-:Y:S02]  /*2430*/  PRMT R45, RZ, 0x7610, R45 ;  /* 0x00007610ff2d7816 */ /* 0x000fe4000000002d */
[--C-:B----4-:R-:W-:Y:S02]  /*2440*/  PRMT R81, RZ, 0x5410, R86.reuse ;  /* 0x00005410ff517816 */ /* 0x110fe40000000056 */
[----:B------:R-:W-:-:S03]  /*2450*/  PRMT R86, RZ, 0x7610, R86 ;  /* 0x00007610ff567816 */ /* 0x000fc60000000056 */
[----:B------:R-:W-:Y:S02]  /*2460*/  FFMA.FTZ R75, R75, R81, R88 ;  /* 0x000000514b4b7223 */ /* 0x000fe40000010058 */
[----:B------:R-:W-:Y:S01]  /*2470*/  FFMA.FTZ R44, R45, R86, R44 ;  /* 0x000000562d2c7223 */ /* 0x000fe2000001002c */
[--C-:B------:R-:W-:Y:S02]  /*2480*/  PRMT R45, RZ, 0x5410, R82.reuse ;  /* 0x00005410ff2d7816 */ /* 0x100fe40000000052 */
[----:B------:R-:W-:Y:S02]  /*2490*/  PRMT R82, RZ, 0x7610, R82 ;  /* 0x00007610ff527816 */ /* 0x000fe40000000052 */
[----:B0-----:R-:W-:-:S05]  /*24a0*/  PRMT R84, RZ, 0x5410, R46 ;  /* 0x00005410ff547816 */ /* 0x001fca000000002e */
        /* <DEDUP_REMOVED lines=10> */
[--C-:B-----5:R-:W-:Y:S02]  /*2550*/  PRMT R47, RZ, 0x5410, R83.reuse ;  /* 0x00005410ff2f7816 */ /* 0x120fe40000000053 */
        /* <DEDUP_REMOVED lines=14> */
.L_x_17308:
[----:B01----:R-:W-:Y:S01]  /*2640*/  FADD.FTZ R75, R75, R44 ;  /* 0x0000002c4b4b7221 */ /* 0x003fe20000010000 */
[----:B------:R-:W-:Y:S05]  /*2650*/  BRA.DIV ~URZ, `(.L_x_17253) ;  /* 0x00004be27f007947 */ /* 0x000fea000b800000 */
[----:B------:R0:W1:Y:S02]  /*2660*/  SHFL.BFLY PT, R44, R75, 0x1, 0x1f ;  /* 0x0c201f004b2c7f89 */ /* 0x00006400000e0000 */
.L_x_17309:
        /* <DEDUP_REMOVED lines=9> */
.L_x_17251:
[----:B------:R-:W-:-:S13]  /*2700*/  ISETP.NE.AND P0, PT, R16, RZ, PT ;  /* 0x000000ff1000720c */ /* 0x000fda0003f05270 */
[----:B------:R-:W-:-:S05]  /*2710*/  @!P0 IMAD.MOV.U32 R44, RZ, RZ, -0x800001 ;  /* 0xff7fffffff2c8424 */ /* 0x000fca00078e00ff */
[----:B------:R0:W-:Y:S02]  /*2720*/  @!P0 STS [R79], R44 ;  /* 0x0000002c4f008388 */ /* 0x0001e40000000800 */
.L_x_17254:
[----:B------:R-:W-:Y:S05]  /*2730*/  BSYNC B1 ;  /* 0x0000000000017941 */ /* 0x000fea0003800000 */
.L_x_17250:
[----:B------:R-:W-:Y:S02]  /*2740*/  IADD3 R22, R22, 0x4, RZ ;  /* 0x0000000416167810 */ /* 0x000fe40007ffe0ff */
[----:B------:R-:W-:Y:S02]  /*2750*/  IADD3 R76, P2, R76, 0x10, RZ ;  /* 0x000000104c4c7810 */ /* 0x000fe40007f5e0ff */
[----:B------:R-:W-:Y:S02]  /*2760*/  ISETP.GE.AND P0, PT, R22, UR5, PT ;  /* 0x0000000516007c0c */ /* 0x000fe4000bf06270 */
[----:B01----:R-:W-:Y:S01]  /*2770*/  IADD3 R79, R79, 0x80, RZ ;  /* 0x000000804f4f7810 */ /* 0x003fe20007ffe0ff */
[----:B------:R-:W-:Y:S01]  /*2780*/  IMAD.X R77, RZ, RZ, R77, P2 ;  /* 0x000000ffff4d7224 */ /* 0x000fe200010e064d */
[----:B------:R-:W-:Y:S02]  /*2790*/  IADD3 R78, R78, 0x20, RZ ;  /* 0x000000204e4e7810 */ /* 0x000fe40007ffe0ff */
[----:B------:R-:W-:-:S07]  /*27a0*/  IADD3 R80, R80, 0x20, RZ ;  /* 0x0000002050507810 */ /* 0x000fce0007ffe0ff */
[----:B------:R-:W-:Y:S01]  /*27b0*/  @P0 CALL.REL.NOINC `(.L_x_17255) ;  /* 0x0000001000000944 */ /* 0x000fe20003c00000 */
[----:B------:R-:W-:Y:S05]  /*27c0*/  BRA `(.L_x_17256) ;  /* 0xfffff08000007947 */ /* 0x000fea000383ffff */
.L_x_17255:
[----:B------:R-:W-:Y:S05]  /*27d0*/  BRA `(.L_x_17248) ;  /* 0x000010c000007947 */ /* 0x000fea0003800000 */
.L_x_17249:
[----:B------:R-:W-:Y:S01]  /*27e0*/  SHF.R.S32.HI R44, RZ, 0x5, R44 ;  /* 0x00000005ff2c7819 */ /* 0x000fe2000001142c */
[----:B------:R-:W-:Y:S01]  /*27f0*/  IMAD.U32 R75, RZ, RZ, UR10 ;  /* 0x0000000aff4b7e24 */ /* 0x000fe2000f8e00ff */
[----:B------:R-:W-:Y:S01]  /*2800*/  IADD3 R45, P0, R45, R22, RZ ;  /* 0x000000162d2d7210 */ /* 0x000fe20007f1e0ff */
[----:B------:R-:W-:Y:S02]  /*2810*/  IMAD.U32 R49, RZ, RZ, UR10 ;  /* 0x0000000aff317e24 */ /* 0x000fe4000f8e00ff */
[----:B------:R-:W-:Y:S01]  /*2820*/  IMAD R78, R44, 0x8, R13 ;  /* 0x000000082c4e7824 */ /* 0x000fe200078e020d */
[----:B------:R-:W-:Y:S01]  /*2830*/  LEA.HI.X.SX32 R46, R22, R47, 0x1, P0 ;  /* 0x0000002f162e7211 */ /* 0x000fe200000f0eff */
[----:B------:R-:W-:Y:S01]  /*2840*/  IMAD.U32 R80, RZ, RZ, UR16 ;  /* 0x00000010ff507e24 */ /* 0x000fe2000f8e00ff */
[----:B------:R-:W-:Y:S01]  /*2850*/  LEA R76, P0, R45, c[0x0][0x198], 0x2 ;  /* 0x000066002d4c7a11 */ /* 0x000fe200078010ff */
[----:B------:R-:W-:Y:S01]  /*2860*/  IMAD R75, R75, 0x200, R78 ;  /* 0x000002004b4b7824 */ /* 0x000fe200078e024e */
[----:B------:R-:W-:Y:S01]  /*2870*/  LEA R78, R78, 0x100, 0x2 ;  /* 0x000001004e4e7811 */ /* 0x000fe200078e10ff */
[----:B------:R-:W-:Y:S01]  /*2880*/  IMAD R44, R49, 0x40, R44 ;  /* 0x00000040312c7824 */ /* 0x000fe200078e022c */
[----:B------:R-:W-:Y:S01]  /*2890*/  LEA.HI.X R77, R45, c[0x0][0x19c], R46, 0x2, P0 ;  /* 0x000067002d4d7a11 */ /* 0x000fe200000f142e */
[----:B------:R-:W-:Y:S01]  /*28a0*/  IMAD.MOV.U32 R13, RZ, RZ, -0x800001 ;  /* 0xff7fffffff0d7424 */ /* 0x000fe200078e00ff */
[----:B------:R-:W-:Y:S01]  /*28b0*/  IADD3 R80, -R80, 0x1, R75 ;  /* 0x0000000150507810 */ /* 0x000fe20007ffe14b */
[----:B------:R-:W-:-:S03]  /*28c0*/  IMAD.SHL.U32 R79, R44, 0x8, RZ ;  /* 0x000000082c4f7824 */ /* 0x000fc600078e00ff */
.L_x_17262:
        /* <DEDUP_REMOVED lines=69> */
[----:B------:R1:W3:Y:S01]  /*2d20*/  LDG.E.CONSTANT R84, [R84.64] ;  /* 0x0000000c54547981 */ /* 0x0002e2000c1e9900 */
[----:B------:R-:W-:-:S04]  /*2d30*/  IADD3 R46, P0, P2, R9, R48, R26 ;  /* 0x00000030092e7210 */ /* 0x000fc80007a1e01a */
[----:B------:R-:W-:Y:S02]  /*2d40*/  LEA R82, P3, R46, c[0x0][0x180], 0x1 ;  /* 0x000060002e527a11 */ /* 0x000fe400078608ff */
[-C--:B------:R-:W-:Y:S02]  /*2d50*/  IADD3.X R81, R60, R49.reuse, R41, P0, P2 ;  /* 0x000000313c517210 */ /* 0x080fe400007e4429 */
[----:B------:R-:W-:Y:S02]  /*2d60*/  IADD3 R47, P0, P2, R8, R48, R29 ;  /* 0x00000030082f7210 */ /* 0x000fe40007a1e01d */
[----:B------:R-:W-:Y:S02]  /*2d70*/  LEA.HI.X R83, R46, c[0x0][0x184], R81, 0x1, P3 ;  /* 0x000061002e537a11 */ /* 0x000fe400018f0c51 */
[----:B------:R-:W-:Y:S02]  /*2d80*/  LEA R46, P3, R47, c[0x0][0x180], 0x1 ;  /* 0x000060002f2e7a11 */ /* 0x000fe400078608ff */
[----:B------:R-:W-:Y:S01]  /*2d90*/  IADD3.X R88, R61, R49, R42, P0, P2 ;  /* 0x000000313d587210 */ /* 0x000fe200007e442a */
[----:B------:R4:W5:Y:S03]  /*2da0*/  LDG.E.CONSTANT R82, [R82.64] ;  /* 0x0000000c52527981 */ /* 0x000966000c1e9900 */
[----:B------:R-:W-:-:S05]  /*2db0*/  LEA.HI.X R47, R47, c[0x0][0x184], R88, 0x1, P3 ;  /* 0x000061002f2f7a11 */ /* 0x000fca00018f0c58 */
[----:B------:R1:W5:Y:S01]  /*2dc0*/  LDG.E.CONSTANT R81, [R46.64] ;  /* 0x0000000c2e517981 */ /* 0x000362000c1e9900 */
[----:B0-----:R-:W-:-:S04]  /*2dd0*/  IADD3 R44, P0, P2, R7, R48, R28 ;  /* 0x00000030072c7210 */ /* 0x001fc80007a1e01c */
[----:B------:R-:W-:Y:S02]  /*2de0*/  LEA R88, P3, R44, c[0x0][0x180], 0x1 ;  /* 0x000060002c587a11 */ /* 0x000fe400078608ff */
[----:B------:R-:W-:-:S04]  /*2df0*/  IADD3.X R45, R62, R49, R43, P0, P2 ;  /* 0x000000313e2d7210 */ /* 0x000fc800007e442b */
[----:B------:R-:W-:Y:S02]  /*2e00*/  LEA.HI.X R89, R44, c[0x0][0x184], R45, 0x1, P3 ;  /* 0x000061002c597a11 */ /* 0x000fe400018f0c2d */
[----:B------:R-:W1:Y:S04]  /*2e10*/  LDS.64 R44, [R24] ;  /* 0x00000000182c7984 */ /* 0x000e680000000a00 */
[----:B------:R-:W5:Y:S01]  /*2e20*/  LDG.E.CONSTANT R88, [R88.64] ;  /* 0x0000000c58587981 */ /* 0x000f62000c1e9900 */
[--C-:B-1----:R-:W-:Y:S02]  /*2e30*/  PRMT R46, RZ, 0x5410, R45.reuse ;  /* 0x00005410ff2e7816 */ /* 0x102fe4000000002d */
[----:B----4-:R-:W-:Y:S02]  /*2e40*/  PRMT R83, RZ, 0x5410, R44 ;  /* 0x00005410ff537816 */ /* 0x010fe4000000002c */
[----:B------:R-:W-:-:S02]  /*2e50*/  PRMT R45, RZ, 0x7610, R45 ;  /* 0x00007610ff2d7816 */ /* 0x000fc4000000002d */
[----:B------:R-:W-:Y:S02]  /*2e60*/  PRMT R44, RZ, 0x7610, R44 ;  /* 0x00007610ff2c7816 */ /* 0x000fe4000000002c */
[----:B--2---:R-:W-:-:S05]  /*2e70*/  PRMT R47, RZ, 0x5410, R86 ;  /* 0x00005410ff2f7816 */ /* 0x004fca0000000056 */
[----:B------:R-:W-:Y:S01]  /*2e80*/  FMUL.FTZ R85, R46, R47 ;  /* 0x0000002f2e557220 */ /* 0x000fe20000410000 */
[----:B---3--:R-:W-:-:S05]  /*2e90*/  PRMT R46, RZ, 0x5410, R84 ;  /* 0x00005410ff2e7816 */ /* 0x008fca0000000054 */
[----:B------:R-:W-:Y:S02]  /*2ea0*/  FFMA.FTZ R83, R83, R46, R85 ;  /* 0x0000002e53537223 */ /* 0x000fe40000010055 */
[----:B------:R-:W0:Y:S01]  /*2eb0*/  LDS.64 R46, [R24+0x8] ;  /* 0x00000800182e7984 */ /* 0x000e220000000a00 */
[----:B------:R-:W-:-:S05]  /*2ec0*/  PRMT R86, RZ, 0x7610, R86 ;  /* 0x00007610ff567816 */ /* 0x000fca0000000056 */
[----:B------:R-:W-:Y:S01]  /*2ed0*/  FMUL.FTZ R85, R45, R86 ;  /* 0x000000562d557220 */ /* 0x000fe20000410000 */
[----:B------:R-:W-:-:S04]  /*2ee0*/  IADD3 R45, P0, P2, R6, R48, R31 ;  /* 0x00000030062d7210 */ /* 0x000fc80007a1e01f */
[----:B------:R-:W-:Y:S02]  /*2ef0*/  LEA R86, P3, R45, c[0x0][0x180], 0x1 ;  /* 0x000060002d567a11 */ /* 0x000fe400078608ff */
[----:B------:R-:W-:-:S04]  /*2f00*/  IADD3.X R90, R63, R49, R50, P0, P2 ;  /* 0x000000313f5a7210 */ /* 0x000fc800007e4432 */
[----:B------:R-:W-:-:S05]  /*2f10*/  LEA.HI.X R87, R45, c[0x0][0x184], R90, 0x1, P3 ;  /* 0x000061002d577a11 */ /* 0x000fca00018f0c5a */
[----:B------:R1:W2:Y:S01]  /*2f20*/  LDG.E.CONSTANT R86, [R86.64] ;  /* 0x0000000c56567981 */ /* 0x0002a2000c1e9900 */
[----:B------:R-:W-:-:S05]  /*2f30*/  PRMT R45, RZ, 0x7610, R84 ;  /* 0x00007610ff2d7816 */ /* 0x000fca0000000054 */
[----:B------:R-:W-:Y:S01]  /*2f40*/  FFMA.FTZ R44, R44, R45, R85 ;  /* 0x0000002d2c2c7223 */ /* 0x000fe20000010055 */
[----:B-----5:R-:W-:Y:S02]  /*2f50*/  PRMT R45, RZ, 0x5410, R82 ;  /* 0x00005410ff2d7816 */ /* 0x020fe40000000052 */
[----:B0-----:R-:W-:-:S05]  /*2f60*/  PRMT R84, RZ, 0x5410, R46 ;  /* 0x00005410ff547816 */ /* 0x001fca000000002e */
[----:B------:R-:W-:Y:S01]  /*2f70*/  FFMA.FTZ R83, R84, R45, R83 ;  /* 0x0000002d54537223 */ /* 0x000fe20000010053 */
[----:B------:R-:W-:Y:S02]  /*2f80*/  PRMT R45, RZ, 0x7610, R46 ;  /* 0x00007610ff2d7816 */ /* 0x000fe4000000002e */
[----:B------:R-:W-:Y:S02]  /*2f90*/  PRMT R46, RZ, 0x7610, R82 ;  /* 0x00007610ff2e7816 */ /* 0x000fe40000000052 */
[----:B------:R-:W-:-:S03]  /*2fa0*/  PRMT R90, RZ, 0x5410, R47 ;  /* 0x00005410ff5a7816 */ /* 0x000fc6000000002f */
[----:B------:R-:W-:Y:S01]  /*2fb0*/  FFMA.FTZ R46, R45, R46, R44 ;  /* 0x0000002e2d2e7223 */ /* 0x000fe2000001002c */
[----:B------:R-:W-:Y:S02]  /*2fc0*/  PRMT R44, RZ, 0x5410, R81 ;  /* 0x00005410ff2c7816 */ /* 0x000fe40000000051 */
[----:B------:R-:W-:-:S03]  /*2fd0*/  IADD3 R82, P0, P2, R5, R48, R30 ;  /* 0x0000003005527210 */ /* 0x000fc60007a1e01e */
[----:B------:R-:W-:Y:S02]  /*2fe0*/  FFMA.FTZ R90, R90, R44, R83 ;  /* 0x0000002c5a5a7223 */ /* 0x000fe40000010053 */
[----:B------:R-:W0:Y:S01]  /*2ff0*/  LDS.64 R44, [R24+0x10] ;  /* 0x00001000182c7984 */ /* 0x000e220000000a00 */
[----:B------:R-:W-:Y:S02]  /*3000*/  LEA R84, P3, R82, c[0x0][0x180], 0x1 ;  /* 0x0000600052547a11 */ /* 0x000fe400078608ff */
[----:B------:R-:W-:-:S04]  /*3010*/  IADD3.X R83, R64, R49, R51, P0, P2 ;  /* 0x0000003140537210 */ /* 0x000fc800007e4433 */
[----:B------:R-:W-:-:S05]  /*3020*/  LEA.HI.X R85, R82, c[0x0][0x184], R83, 0x1, P3 ;  /* 0x0000610052557a11 */ /* 0x000fca00018f0c53 */
[----:B-1----:R1:W3:Y:S01]  /*3030*/  LDG.E.CONSTANT R87, [R84.64] ;  /* 0x0000000c54577981 */ /* 0x0022e2000c1e9900 */
[----:B------:R-:W-:Y:S02]  /*3040*/  IADD3 R83, P0, P2, R4, R48, R33 ;  /* 0x0000003004537210 */ /* 0x000fe40007a1e021 */
[----:B------:R-:W-:Y:S02]  /*3050*/  PRMT R47, RZ, 0x7610, R47 ;  /* 0x00007610ff2f7816 */ /* 0x000fe4000000002f */
[----:B------:R-:W-:Y:S02]  /*3060*/  LEA R82, P3, R83, c[0x0][0x180], 0x1 ;  /* 0x0000600053527a11 */ /* 0x000fe400078608ff */
[----:B------:R-:W-:Y:S02]  /*3070*/  IADD3.X R92, R65, R49, R52, P0, P2 ;  /* 0x00000031415c7210 */ /* 0x000fe400007e4434 */
[----:B------:R-:W-:Y:S02]  /*3080*/  PRMT R81, RZ, 0x7610, R81 ;  /* 0x00007610ff517816 */ /* 0x000fe40000000051 */
[----:B------:R-:W-:-:S03]  /*3090*/  LEA.HI.X R83, R83, c[0x0][0x184], R92, 0x1, P3 ;  /* 0x0000610053537a11 */ /* 0x000fc600018f0c5c */
[----:B------:R-:W-:Y:S01]  /*30a0*/  FFMA.FTZ R46, R47, R81, R46 ;  /* 0x000000512f2e7223 */ /* 0x000fe2000001002e */
[----:B------:R-:W-:Y:S01]  /*30b0*/  PRMT R81, RZ, 0x5410, R88 ;  /* 0x00005410ff517816 */ /* 0x000fe20000000058 */
[----:B------:R4:W5:Y:S01]  /*30c0*/  LDG.E.CONSTANT R89, [R82.64] ;  /* 0x0000000c52597981 */ /* 0x000962000c1e9900 */
[----:B0-----:R-:W-:-:S05]  /*30d0*/  PRMT R47, RZ, 0x5410, R44 ;  /* 0x00005410ff2f7816 */ /* 0x001fca000000002c */
[----:B------:R-:W-:Y:S01]  /*30e0*/  FFMA.FTZ R90, R47, R81, R90 ;  /* 0x000000512f5a7223 */ /* 0x000fe2000001005a */
[----:B------:R-:W-:-:S04]  /*30f0*/  IADD3 R47, P0, P2, R3, R48, R32 ;  /* 0x00000030032f7210 */ /* 0x000fc80007a1e020 */
[----:B-1----:R-:W-:Y:S02]  /*3100*/  LEA R84, P3, R47, c[0x0][0x180], 0x1 ;  /* 0x000060002f547a11 */ /* 0x002fe400078608ff */
[----:B------:R-:W-:-:S04]  /*3110*/  IADD3.X R92, R66, R49, R53, P0, P2 ;  /* 0x00000031425c7210 */ /* 0x000fc800007e4435 */
[----:B------:R-:W-:-:S05]  /*3120*/  LEA.HI.X R85, R47, c[0x0][0x184], R92, 0x1, P3 ;  /* 0x000061002f557a11 */ /* 0x000fca00018f0c5c */
[----:B------:R3:W5:Y:S01]  /*3130*/  LDG.E.CONSTANT R81, [R84.64] ;  /* 0x0000000c54517981 */ /* 0x000762000c1e9900 */
[----:B------:R-:W-:Y:S02]  /*3140*/  PRMT R47, RZ, 0x7610, R44 ;  /* 0x00007610ff2f7816 */ /* 0x000fe4000000002c */
[----:B------:R-:W-:-:S05]  /*3150*/  PRMT R88, RZ, 0x7610, R88 ;  /* 0x00007610ff587816 */ /* 0x000fca0000000058 */
[----:B------:R-:W-:Y:S01]  /*3160*/  FFMA.FTZ R88, R47, R88, R46 ;  /* 0x000000582f587223 */ /* 0x000fe2000001002e */
[--C-:B------:R-:W-:Y:S02]  /*3170*/  PRMT R47, RZ, 0x5410, R45.reuse ;  /* 0x00005410ff2f7816 */ /* 0x100fe4000000002d */
[----:B------:R-:W-:Y:S02]  /*3180*/  PRMT R45, RZ, 0x7610, R45 ;  /* 0x00007610ff2d7816 */ /* 0x000fe4000000002d */
[----:B----4-:R-:W-:-:S04]  /*3190*/  IADD3 R83, P0, P2, R2, R48, R35 ;  /* 0x0000003002537210 */ /* 0x010fc80007a1e023 */
[----:B------:R-:W-:Y:S02]  /*31a0*/  LEA R82, P3, R83, c[0x0][0x180], 0x1 ;  /* 0x0000600053527a11 */ /* 0x000fe400078608ff */
[----:B--2---:R-:W-:-:S05]  /*31b0*/  PRMT R44, RZ, 0x5410, R86 ;  /* 0x00005410ff2c7816 */ /* 0x004fca0000000056 */
[----:B------:R-:W-:Y:S02]  /*31c0*/  FFMA.FTZ R44, R47, R44, R90 ;  /* 0x0000002c2f2c7223 */ /* 0x000fe4000001005a */
[----:B------:R-:W0:Y:S01]  /*31d0*/  LDS.64 R46, [R24+0x18] ;  /* 0x00001800182e7984 */ /* 0x000e220000000a00 */
[----:B------:R-:W-:-:S05]  /*31e0*/  PRMT R86, RZ, 0x7610, R86 ;  /* 0x00007610ff567816 */ /* 0x000fca0000000056 */
[----:B------:R-:W-:Y:S01]  /*31f0*/  FFMA.FTZ R88, R45, R86, R88 ;  /* 0x000000562d587223 */ /* 0x000fe20000010058 */
[----:B------:R-:W-:-:S04]  /*3200*/  IADD3.X R86, R67, R49, R54, P0, P2 ;  /* 0x0000003143567210 */ /* 0x000fc800007e4436 */
[----:B------:R-:W-:-:S05]  /*3210*/  LEA.HI.X R83, R83, c[0x0][0x184], R86, 0x1, P3 ;  /* 0x0000610053537a11 */ /* 0x000fca00018f0c56 */
[----:B------:R1:W2:Y:S01]  /*3220*/  LDG.E.CONSTANT R86, [R82.64] ;  /* 0x0000000c52567981 */ /* 0x0002a2000c1e9900 */
[----:B0-----:R-:W-:Y:S02]  /*3230*/  PRMT R45, RZ, 0x5410, R46 ;  /* 0x00005410ff2d7816 */ /* 0x001fe4000000002e */
[----:B---3--:R-:W-:-:S05]  /*3240*/  PRMT R84, RZ, 0x5410, R87 ;  /* 0x00005410ff547816 */ /* 0x008fca0000000057 */
[----:B------:R-:W-:Y:S02]  /*3250*/  FFMA.FTZ R84, R45, R84, R44 ;  /* 0x000000542d547223 */ /* 0x000fe4000001002c */
[----:B------:R-:W0:Y:S01]  /*3260*/  LDS.64 R44, [R24+0x20] ;  /* 0x00002000182c7984 */ /* 0x000e220000000a00 */
[----:B-1----:R-:W-:Y:S02]  /*3270*/  PRMT R83, RZ, 0x7610, R46 ;  /* 0x00007610ff537816 */ /* 0x002fe4000000002e */
[----:B------:R-:W-:Y:S02]  /*3280*/  PRMT R87, RZ, 0x7610, R87 ;  /* 0x00007610ff577816 */ /* 0x000fe40000000057 */
[----:B------:R-:W-:-:S03]  /*3290*/  PRMT R46, RZ, 0x7610, R47 ;  /* 0x00007610ff2e7816 */ /* 0x000fc6000000002f */
[----:B------:R-:W-:Y:S01]  /*32a0*/  FFMA.FTZ R87, R83, R87, R88 ;  /* 0x0000005753577223 */ /* 0x000fe20000010058 */
[--C-:B-----5:R-:W-:Y:S02]  /*32b0*/  PRMT R88, RZ, 0x5410, R89.reuse ;  /* 0x00005410ff587816 */ /* 0x120fe40000000059 */
        /* <DEDUP_REMOVED lines=8> */
[----:B------:R1:W3:Y:S01]  /*3340*/  LDG.E.CONSTANT R87, [R84.64] ;  /* 0x0000000c54577981 */ /* 0x0002e2000c1e9900 */
[----:B0-----:R-:W-:Y:S02]  /*3350*/  PRMT R47, RZ, 0x5410, R44 ;  /* 0x00005410ff2f7816 */ /* 0x001fe4000000002c */
[----:B------:R-:W-:-:S05]  /*3360*/  PRMT R46, RZ, 0x5410, R81 ;  /* 0x00005410ff2e7816 */ /* 0x000fca0000000051 */
[----:B------:R-:W-:Y:S01]  /*3370*/  FFMA.FTZ R88, R47, R46, R88 ;  /* 0x0000002e2f587223 */ /* 0x000fe20000010058 */
[----:B------:R-:W-:-:S04]  /*3380*/  IADD3 R46, P0, P2, R19, R48, R34 ;  /* 0x00000030132e7210 */ /* 0x000fc80007a1e022 */
        /* <DEDUP_REMOVED lines=8> */
[----:B------:R-:W-:-:S03]  /*3410*/  IADD3 R48, P0, P2, R21, R48, R36 ;  /* 0x0000003015307210 */ /* 0x000fc60007a1e024 */
[----:B------:R0:W5:Y:S01]  /*3420*/  LDG.E.CONSTANT R90, [R46.64] ;  /* 0x0000000c2e5a7981 */ /* 0x000162000c1e9900 */
[----:B------:R-:W-:Y:S02]  /*3430*/  IADD3.X R49, R71, R49, R58, P0, P2 ;  /* 0x0000003147317210 */ /* 0x000fe400007e443a */
[----:B-1----:R-:W-:-:S04]  /*3440*/  LEA R84, P0, R48, c[0x0][0x180], 0x1 ;  /* 0x0000600030547a11 */ /* 0x002fc800078008ff */
[----:B------:R-:W-:Y:S02]  /*3450*/  LEA.HI.X R85, R48, c[0x0][0x184], R49, 0x1, P0 ;  /* 0x0000610030557a11 */ /* 0x000fe400000f0c31 */
[----:B------:R-:W-:Y:S04]  /*3460*/  LDS.64 R48, [R24+0x30] ;  /* 0x0000300018307984 */ /* 0x000fe80000000a00 */
[----:B------:R-:W5:Y:S01]  /*3470*/  LDG.E.CONSTANT R84, [R84.64] ;  /* 0x0000000c54547981 */ /* 0x000f62000c1e9900 */
[----:B0-----:R-:W-:Y:S02]  /*3480*/  PRMT R47, RZ, 0x5410, R45 ;  /* 0x00005410ff2f7816 */ /* 0x001fe4000000002d */
[----:B------:R-:W-:Y:S02]  /*3490*/  PRMT R44, RZ, 0x7610, R44 ;  /* 0x00007610ff2c7816 */ /* 0x000fe4000000002c */
[----:B------:R-:W-:-:S02]  /*34a0*/  PRMT R81, RZ, 0x7610, R81 ;  /* 0x00007610ff517816 */ /* 0x000fc40000000051 */
[----:B------:R-:W-:-:S03]  /*34b0*/  PRMT R45, RZ, 0x7610, R45 ;  /* 0x00007610ff2d7816 */ /* 0x000fc6000000002d */
[----:B------:R-:W-:Y:S01]  /*34c0*/  FFMA.FTZ R44, R44, R81, R89 ;  /* 0x000000512c2c7223 */ /* 0x000fe20000010059 */
[----:B------:R-:W-:Y:S02]  /*34d0*/  ISETP.NE.AND P0, PT, R16, RZ, PT ;  /* 0x000000ff1000720c */ /* 0x000fe40003f05270 */
[----:B--2---:R-:W-:-:S05]  /*34e0*/  PRMT R46, RZ, 0x5410, R86 ;  /* 0x00005410ff2e7816 */ /* 0x004fca0000000056 */
[----:B------:R-:W-:Y:S02]  /*34f0*/  FFMA.FTZ R88, R47, R46, R88 ;  /* 0x0000002e2f587223 */ /* 0x000fe40000010058 */
[----:B------:R-:W0:Y:S01]  /*3500*/  LDS.64 R46, [R24+0x28] ;  /* 0x00002800182e7984 */ /* 0x000e220000000a00 */
[----:B------:R-:W-:-:S05]  /*3510*/  PRMT R86, RZ, 0x7610, R86 ;  /* 0x00007610ff567816 */ /* 0x000fca0000000056 */
        /* <DEDUP_REMOVED lines=8> */
[----:B------:R-:W-:Y:S02]  /*35a0*/  PRMT R47, RZ, 0x7610, R47 ;  /* 0x00007610ff2f7816 */ /* 0x000fe4000000002f */
[--C-:B----4-:R-:W-:Y:S02]  /*35b0*/  PRMT R45, RZ, 0x5410, R82.reuse ;  /* 0x00005410ff2d7816 */ /* 0x110fe40000000052 */
[----:B------:R-:W-:-:S03]  /*35c0*/  PRMT R82, RZ, 0x7610, R82 ;  /* 0x00007610ff527816 */ /* 0x000fc60000000052 */
[----:B------:R-:W-:Y:S01]  /*35d0*/  FFMA.FTZ R45, R46, R45, R81 ;  /* 0x0000002d2e2d7223 */ /* 0x000fe20000010051 */
[----:B------:R-:W-:Y:S01]  /*35e0*/  PRMT R46, RZ, 0x5410, R48 ;  /* 0x00005410ff2e7816 */ /* 0x000fe20000000030 */
[----:B------:R-:W-:Y:S01]  /*35f0*/  FFMA.FTZ R44, R47, R82, R44 ;  /* 0x000000522f2c7223 */ /* 0x000fe2000001002c */
[--C-:B-----5:R-:W-:Y:S02]  /*3600*/  PRMT R47, RZ, 0x5410, R90.reuse ;  /* 0x00005410ff2f7816 */ /* 0x120fe4000000005a */
        /* <DEDUP_REMOVED lines=13> */
.L_x_17310:
[----:B01----:R-:W-:Y:S01]  /*36e0*/  FADD.FTZ R81, R81, R44 ;  /* 0x0000002c51517221 */ /* 0x003fe20000010000 */
[----:B------:R-:W-:Y:S05]  /*36f0*/  BRA.DIV ~URZ, `(.L_x_17260) ;  /* 0x00003c427f007947 */ /* 0x000fea000b800000 */
[----:B------:R0:W1:Y:S02]  /*3700*/  SHFL.BFLY PT, R44, R81, 0x1, 0x1f ;  /* 0x0c201f00512c7f89 */ /* 0x00006400000e0000 */
.L_x_17311:
[----:B------:R-:W-:Y:S05]  /*3710*/  @P0 BRA `(.L_x_17261) ;  /* 0x000000d000000947 */ /* 0x000fea0003800000 */
[----:B------:R-:W2:Y:S01]  /*3720*/  I2F R46, R80 ;  /* 0x00000050002e7306 */ /* 0x000ea20000201400 */
[----:B-1----:R-:W-:Y:S01]  /*3730*/  FADD.FTZ R44, R81, R44 ;  /* 0x0000002c512c7221 */ /* 0x002fe20000010000 */
[----:B------:R-:W-:-:S03]  /*3740*/  ISETP.GE.AND P0, PT, R75, UR16, PT ;  /* 0x000000104b007c0c */ /* 0x000fc6000bf06270 */
[----:B------:R-:W-:-:S04]  /*3750*/  FMUL.FTZ R45, R44, c[0x0][0x194] ;  /* 0x000065002c2d7a20 */ /* 0x000fc80000410000 */
[----:B--2---:R-:W-:-:S05]  /*3760*/  FFMA.FTZ R46, R46, R74, R45 ;  /* 0x0000004a2e2e7223 */ /* 0x004fca000001002d */
[----:B------:R-:W-:-:S05]  /*3770*/  FSEL R45, R46, RZ, !P0 ;  /* 0x000000ff2e2d7208 */ /* 0x000fca0004000000 */
[----:B------:R1:W-:Y:S01]  /*3780*/  STS [R78], R45 ;  /* 0x0000002d4e007388 */ /* 0x0003e20000000800 */
[----:B------:R-:W-:Y:S05]  /*3790*/  @P0 BRA `(.L_x_17261) ;  /* 0x0000005000000947 */ /* 0x000fea0003800000 */
[----:B------:R-:W-:Y:S01]  /*37a0*/  FMNMX.FTZ R13, R13, R46, !PT ;  /* 0x0000002e0d0d7209 */ /* 0x000fe20007810000 */
[----:B------:R-:W-:Y:S05]  /*37b0*/  BRA `(.L_x_17261) ;  /* 0x0000003000007947 */ /* 0x000fea0003800000 */
.L_x_17258:
[----:B------:R-:W-:-:S13]  /*37c0*/  ISETP.NE.AND P0, PT, R16, RZ, PT ;  /* 0x000000ff1000720c */ /* 0x000fda0003f05270 */
[----:B------:R-:W-:-:S05]  /*37d0*/  @!P0 IMAD.MOV.U32 R45, RZ, RZ, -0x800001 ;  /* 0xff7fffffff2d8424 */ /* 0x000fca00078e00ff */
[----:B------:R0:W-:Y:S02]  /*37e0*/  @!P0 STS [R78], R45 ;  /* 0x0000002d4e008388 */ /* 0x0001e40000000800 */
.L_x_17261:
[----:B------:R-:W-:Y:S05]  /*37f0*/  BSYNC B1 ;  /* 0x0000000000017941 */ /* 0x000fea0003800000 */
.L_x_17257:
[----:B------:R-:W-:Y:S02]  /*3800*/  IADD3 R22, R22, 0x4, RZ ;  /* 0x0000000416167810 */ /* 0x000fe40007ffe0ff */
[----:B------:R-:W-:Y:S02]  /*3810*/  IADD3 R76, P2, R76, 0x10, RZ ;  /* 0x000000104c4c7810 */ /* 0x000fe40007f5e0ff */
[----:B------:R-:W-:Y:S02]  /*3820*/  ISETP.GE.AND P0, PT, R22, UR5, PT ;  /* 0x0000000516007c0c */ /* 0x000fe4000bf06270 */
[----:B01----:R-:W-:Y:S01]  /*3830*/  IADD3 R78, R78, 0x80, RZ ;  /* 0x000000804e4e7810 */ /* 0x003fe20007ffe0ff */
[----:B------:R-:W-:Y:S01]  /*3840*/  IMAD.X R77, RZ, RZ, R77, P2 ;  /* 0x000000ffff4d7224 */ /* 0x000fe200010e064d */
[----:B------:R-:W-:Y:S02]  /*3850*/  IADD3 R75, R75, 0x20, RZ ;  /* 0x000000204b4b7810 */ /* 0x000fe40007ffe0ff */
[----:B------:R-:W-:-:S02]  /*3860*/  IADD3 R80, R80, 0x20, RZ ;  /* 0x0000002050507810 */ /* 0x000fc40007ffe0ff */
[----:B------:R-:W-:-:S05]  /*3870*/  IADD3 R79, R79, 0x20, RZ ;  /* 0x000000204f4f7810 */ /* 0x000fca0007ffe0ff */
[----:B------:R-:W-:Y:S01]  /*3880*/  @P0 CALL.REL.NOINC `(.L_x_17248) ;  /* 0x0000001000000944 */ /* 0x000fe20003c00000 */
[----:B------:R-:W-:Y:S05]  /*3890*/  BRA `(.L_x_17262) ;  /* 0xfffff03000007947 */ /* 0x000fea000383ffff */
.L_x_17248:
[----:B------:R-:W-:Y:S05]  /*38a0*/  BSYNC B0 ;  /* 0x0000000000007941 */ /* 0x000fea0003800000 */
.L_x_17247:
[----:B------:R-:W-:Y:S05]  /*38b0*/  BRA.DIV ~URZ, `(.L_x_17263) ;  /* 0x00003b027f007947 */ /* 0x000fea000b800000 */
[----:B------:R0:W1:Y:S02]  /*38c0*/  SHFL.BFLY PT, R0, R13, 0x10, 0x1f ;  /* 0x0e001f000d007f89 */ /* 0x00006400000e0000 */
.L_x_17312:
[----:B01----:R-:W-:Y:S01]  /*38d0*/  FMNMX.FTZ R13, R0, R13, !PT ;  /* 0x0000000d000d7209 */ /* 0x003fe20007810000 */
[----:B------:R-:W-:Y:S05]  /*38e0*/  BRA.DIV ~URZ, `(.L_x_17264) ;  /* 0x00003b527f007947 */ /* 0x000fea000b800000 */
[----:B------:R-:W0:Y:S02]  /*38f0*/  SHFL.BFLY PT, R0, R13, 0x8, 0x1f ;  /* 0x0d001f000d007f89 */ /* 0x000e2400000e0000 */
[----:B0-----:R-:W-:-:S05]  /*3900*/  FMNMX.FTZ R0, R13, R0, !PT ;  /* 0x000000000d007209 */ /* 0x001fca0007810000 */
[----:B------:R0:W1:Y:S02]  /*3910*/  SHFL.BFLY PT, R3, R0, 0x4, 0x1f ;  /* 0x0c801f0000037f89 */ /* 0x00006400000e0000 */
.L_x_17313:
[----:B------:R-:W-:Y:S01]  /*3920*/  ISETP.NE.AND P0, PT, R15, RZ, PT ;  /* 0x000000ff0f00720c */ /* 0x000fe20003f05270 */
[----:B------:R-:W-:Y:S01]  /*3930*/  WARPSYNC 0xffffffff ;  /* 0xffffffff00007948 */ /* 0x000fe20003800000 */
[----:B-1----:R-:W-:-:S11]  /*3940*/  FMNMX.FTZ R3, R3, R0, !PT ;  /* 0x0000000003037209 */ /* 0x002fd60007810000 */
[----:B------:R-:W-:-:S04]  /*3950*/  @!P0 SHF.R.S32.HI R5, RZ, 0x1f, R18 ;  /* 0x0000001fff058819 */ /* 0x000fc80000011412 */
[----:B------:R-:W-:-:S04]  /*3960*/  @!P0 LEA.HI R5, R5, R18, RZ, 0x5 ;  /* 0x0000001205058211 */ /* 0x000fc800078f28ff */
[----:B0-----:R-:W-:-:S05]  /*3970*/  @!P0 SHF.R.S32.HI R0, RZ, 0x5, R5 ;  /* 0x00000005ff008819 */ /* 0x001fca0000011405 */
[----:B------:R0:W-:Y:S02]  /*3980*/  @!P0 STS [R0.X4+0xe0], R3 ;  /* 0x0000e00300008388 */ /* 0x0001e40000004800 */
[----:B------:R-:W-:Y:S01]  /*3990*/  BAR.SYNC.DEFER_BLOCKING 0x0 ;  /* 0x0000000000007b1d */ /* 0x000fe20000010000 */
[----:B------:R-:W-:Y:S01]  /*39a0*/  ISETP.GT.AND P0, PT, R15, 0x3, PT ;  /* 0x000000030f00780c */ /* 0x000fe20003f04270 */
[----:B0-----:R-:W-:Y:S01]  /*39b0*/  IMAD.MOV.U32 R0, RZ, RZ, -0x800001 ;  /* 0xff7fffffff007424 */ /* 0x001fe200078e00ff */
[----:B------:R-:W-:Y:S01]  /*39c0*/  ISETP.GE.AND P2, PT, R18, UR7, PT ;  /* 0x0000000712007c0c */ /* 0x000fe2000bf46270 */
        /* <DEDUP_REMOVED lines=29> */
.L_x_17269:
        /* <DEDUP_REMOVED lines=11> */
.L_x_17268:
[----:B------:R-:W-:Y:S05]  /*3c50*/  BSYNC B1 ;  /* 0x0000000000017941 */ /* 0x000fea0003800000 */
.L_x_17267:
        /* <DEDUP_REMOVED lines=11> */
.L_x_17272:
        /* <DEDUP_REMOVED lines=100> */
.L_x_17271:
[----:B------:R-:W-:Y:S05]  /*4350*/  BSYNC B1 ;  /* 0x0000000000017941 */ /* 0x000fea0003800000 */
.L_x_17270:
        /* <DEDUP_REMOVED lines=55> */
.L_x_17274:
[----:B------:R-:W-:Y:S05]  /*46d0*/  BSYNC B1 ;  /* 0x0000000000017941 */ /* 0x000fea0003800000 */
.L_x_17273:
        /* <DEDUP_REMOVED lines=26> */
.L_x_17266:
[----:B------:R-:W-:Y:S05]  /*4880*/  BSYNC B0 ;  /* 0x0000000000007941 */ /* 0x000fea0003800000 */
.L_x_17265:
        /* <DEDUP_REMOVED lines=45> */
.L_x_17279:
        /* <DEDUP_REMOVED lines=8> */
.L_x_17278:
[----:B------:R-:W-:Y:S05]  /*4be0*/  BSYNC B1 ;  /* 0x0000000000017941 */ /* 0x000fea0003800000 */
.L_x_17277:
        /* <DEDUP_REMOVED lines=11> */
.L_x_17282:
        /* <DEDUP_REMOVED lines=52> */
.L_x_17281:
[----:B------:R-:W-:Y:S05]  /*4fe0*/  BSYNC B1 ;  /* 0x0000000000017941 */ /* 0x000fea0003800000 */
.L_x_17280:
        /* <DEDUP_REMOVED lines=31> */
.L_x_17284:
[----:B------:R-:W-:Y:S05]  /*51e0*/  BSYNC B1 ;  /* 0x0000000000017941 */ /* 0x000fea0003800000 */
.L_x_17283:
        /* <DEDUP_REMOVED lines=14> */
.L_x_17276:
[----:B------:R-:W-:Y:S05]  /*52d0*/  BSYNC B0 ;  /* 0x0000000000007941 */ /* 0x000fea0003800000 */
.L_x_17275:
        /* <DEDUP_REMOVED lines=33> */
.L_x_17286:
[----:B------:R-:W-:Y:S05]  /*54f0*/  BSYNC B0 ;  /* 0x0000000000007941 */ /* 0x000fea0003800000 */
.L_x_17285:
[----:B------:R-:W-:Y:S01]  /*5500*/  BSSY B1, `(.L_x_17287) ;  /* 0x0000163000017945 */ /* 0x000fe20003800000 */
[----:B------:R-:W-:Y:S02]  /*5510*/  IMAD.MOV.U32 R19, RZ, RZ, RZ ;  /* 0x000000ffff137224 */ /* 0x000fe400078e00ff */
[----:B------:R-:W-:Y:S01]  /*5520*/  IMAD.MOV.U32 R20, RZ, RZ, RZ ;  /* 0x000000ffff147224 */ /* 0x000fe200078e00ff */
[----:B------:R-:W-:Y:S05]  /*5530*/  @P1 BRA `(.L_x_17288) ;  /* 0x000015f000001947 */ /* 0x000fea0003800000 */
[----:B------:R-:W-:Y:S01]  /*5540*/  IABS R21, c[0x0][0x1e4] ;  /* 0x0000790000157a13 */ /* 0x000fe20000000000 */
[----:B0-----:R-:W0:Y:S01]  /*5550*/  S2R R2, SR_CTAID.Y ;  /* 0x0000000000027919 */ /* 0x001e220000002600 */
[----:B------:R-:W-:Y:S01]  /*5560*/  SHF.R.S32.HI R5, RZ, 0x1f, R18 ;  /* 0x0000001fff057819 */ /* 0x000fe20000011412 */
[----:B------:R-:W-:Y:S01]  /*5570*/  IMAD.MOV.U32 R26, RZ, RZ, c[0x0][0x1bc] ;  /* 0x00006f00ff1a7624 */ /* 0x000fe200078e00ff */
[----:B------:R-:W2:Y:S01]  /*5580*/  I2F.RP R4, R21 ;  /* 0x0000001500047306 */ /* 0x000ea20000209400 */
[----:B------:R-:W3:Y:S01]  /*5590*/  S2R R22, SR_CTAID.Z ;  /* 0x0000000000167919 */ /* 0x000ee20000002700 */
[----:B------:R-:W-:Y:S01]  /*55a0*/  LEA.HI R5, R5, R18, RZ, 0x5 ;  /* 0x0000001205057211 */ /* 0x000fe200078f28ff */
[----:B-1----:R-:W-:Y:S01]  /*55b0*/  IMAD.U32 R33, RZ, RZ, UR6 ;  /* 0x00000006ff217e24 */ /* 0x002fe2000f8e00ff */
[----:B------:R-:W-:Y:S01]  /*55c0*/  IADD3 R14, R14, -c[0x0][0x1dc], RZ ;  /* 0x800077000e0e7a10 */ /* 0x000fe20007ffe0ff */
[----:B------:R-:W-:Y:S01]  /*55d0*/  IMAD.SHL.U32 R35, R15, 0x8, RZ ;  /* 0x000000080f237824 */ /* 0x000fe200078e00ff */
[----:B------:R-:W-:Y:S01]  /*55e0*/  SHF.R.S32.HI R7, RZ, 0x5, R5 ;  /* 0x00000005ff077819 */ /* 0x000fe20000011405 */
[----:B------:R-:W-:Y:S01]  /*55f0*/  IMAD.MOV.U32 R13, RZ, RZ, RZ ;  /* 0x000000ffff0d7224 */ /* 0x000fe200078e00ff */
[----:B------:R-:W-:-:S02]  /*5600*/  SHF.R.S32.HI R26, RZ, 0x1f, R26 ;  /* 0x0000001fff1a7819 */ /* 0x000fc4000001141a */
[----:B------:R-:W-:Y:S02]  /*5610*/  LEA R28, R7, 0x100, 0x5 ;  /* 0x00000100071c7811 */ /* 0x000fe400078e28ff */
[----:B------:R-:W-:Y:S02]  /*5620*/  IADD3 R33, -R33, 0x1, RZ ;  /* 0x0000000121217810 */ /* 0x000fe40007ffe1ff */
[C---:B------:R-:W-:Y:S01]  /*5630*/  IADD3 R31, R35.reuse, 0x100, RZ ;  /* 0x00000100231f7810 */ /* 0x040fe20007ffe0ff */
[----:B--2---:R-:W1:Y:S01]  /*5640*/  MUFU.RCP R4, R4 ;  /* 0x0000000400047308 */ /* 0x004e620000001000 */
[C---:B------:R-:W-:Y:S02]  /*5650*/  IADD3 R29, R35.reuse, 0x200, RZ ;  /* 0x00000200231d7810 */ /* 0x040fe40007ffe0ff */
[----:B------:R-:W-:Y:S01]  /*5660*/  IADD3 R27, R35, 0x300, RZ ;  /* 0x00000300231b7810 */ /* 0x000fe20007ffe0ff */
[----:B0-----:R-:W-:Y:S01]  /*5670*/  IMAD R5, R2, c[0x0][0x1a8], RZ ;  /* 0x00006a0002057a24 */ /* 0x001fe200078e02ff */
[----:B------:R-:W-:Y:S01]  /*5680*/  IADD3 R28, R28, 0x10, RZ ;  /* 0x000000101c1c7810 */ /* 0x000fe20007ffe0ff */
[----:B---3--:R-:W-:-:S04]  /*5690*/  IMAD R22, R22, 0x40, R7 ;  /* 0x0000004016167824 */ /* 0x008fc800078e0207 */
[----:B------:R-:W-:Y:S01]  /*56a0*/  IMAD.SHL.U32 R45, R22, 0x8, RZ ;  /* 0x00000008162d7824 */ /* 0x000fe200078e00ff */
[----:B------:R-:W-:Y:S02]  /*56b0*/  SHF.R.S32.HI R2, RZ, 0x1f, R22 ;  /* 0x0000001fff027819 */ /* 0x000fe40000011416 */
[----:B-1----:R-:W-:Y:S02]  /*56c0*/  IADD3 R3, R4, 0xffffffe, RZ ;  /* 0x0ffffffe04037810 */ /* 0x002fe40007ffe0ff */
[----:B------:R-:W-:-:S04]  /*56d0*/  IADD3 R25, P0, R5, R22, RZ ;  /* 0x0000001605197210 */ /* 0x000fc80007f1e0ff */
[----:B------:R-:W0:Y:S01]  /*56e0*/  F2I.FTZ.U32.TRUNC.NTZ R3, R3 ;  /* 0x0000000300037305 */ /* 0x000e22000021f000 */
[----:B------:R-:W-:Y:S02]  /*56f0*/  LEA.HI.X.SX32 R2, R5, R2, 0x1, P0 ;  /* 0x0000000205027211 */ /* 0x000fe400000f0eff */
[----:B------:R-:W-:-:S04]  /*5700*/  LEA R24, P0, R25, c[0x0][0x198], 0x2 ;  /* 0x0000660019187a11 */ /* 0x000fc800078010ff */
[----:B------:R-:W-:Y:S01]  /*5710*/  LEA.HI.X R25, R25, c[0x0][0x19c], R2, 0x2, P0 ;  /* 0x0000670019197a11 */ /* 0x000fe200000f1402 */
[----:B------:R-:W-:Y:S02]  /*5720*/  IMAD.MOV.U32 R2, RZ, RZ, RZ ;  /* 0x000000ffff027224 */ /* 0x000fe400078e00ff */
[----:B0-----:R-:W-:-:S04]  /*5730*/  IMAD.MOV R4, RZ, RZ, -R3 ;  /* 0x000000ffff047224 */ /* 0x001fc800078e0a03 */
[----:B------:R-:W-:-:S04]  /*5740*/  IMAD R23, R4, R21, RZ ;  /* 0x0000001504177224 */ /* 0x000fc800078e02ff */
[----:B------:R-:W-:-:S04]  /*5750*/  IMAD.HI.U32 R23, R3, R23, R2 ;  /* 0x0000001703177227 */ /* 0x000fc800078e0002 */
[----:B------:R-:W-:-:S05]  /*5760*/  IMAD R2, R17, c[0x0][0x1c0], RZ ;  /* 0x0000700011027a24 */ /* 0x000fca00078e02ff */
[----:B------:R-:W-:Y:S02]  /*5770*/  SHF.R.S32.HI R3, RZ, 0x1f, R2 ;  /* 0x0000001fff037819 */ /* 0x000fe40000011402 */
.L_x_17299:
[----:B------:R-:W-:Y:S01]  /*5780*/  IABS R6, R45 ;  /* 0x0000002d00067213 */ /* 0x000fe20000000000 */
[----:B------:R-:W-:Y:S01]  /*5790*/  IMAD.IADD R41, R33, 0x1, R22 ;  /* 0x0000000121297824 */ /* 0x000fe200078e0216 */
[----:B------:R-:W-:Y:S01]  /*57a0*/  IABS R9, c[0x0][0x1e0] ;  /* 0x0000780000097a13 */ /* 0x000fe20000000000 */
[----:B------:R-:W-:Y:S01]  /*57b0*/  BSSY B0, `(.L_x_17289) ;  /* 0x0000131000007945 */ /* 0x000fe20003800000 */
[----:B------:R-:W-:Y:S01]  /*57c0*/  IABS R7, c[0x0][0x1e4] ;  /* 0x0000790000077a13 */ /* 0x000fe20000000000 */
[----:B------:R-:W-:Y:S01]  /*57d0*/  IMAD.HI.U32 R4, R23, R6, RZ ;  /* 0x0000000617047227 */ /* 0x000fe200078e00ff */
[----:B0-----:R-:W0:Y:S01]  /*57e0*/  I2F.RP R8, R9 ;  /* 0x0000000900087306 */ /* 0x001e220000209400 */
        /* <DEDUP_REMOVED lines=33> */
[----:B------:R-:W-:-:S03]  /*5a00*/  ISETP.GE.AND P0, PT, R22, UR5, PT ;  /* 0x0000000516007c0c */ /* 0x000fc6000bf06270 */
        /* <DEDUP_REMOVED lines=20> */
[----:B------:R1:W5:Y:S04]  /*5b50*/  LDG.E.CONSTANT R32, [R48.64] ;  /* 0x0000000c30207981 */ /* 0x000368000c1e9900 */
[----:B------:R1:W5:Y:S04]  /*5b60*/  LDG.E.CONSTANT R34, [R48.64+0x4] ;  /* 0x0000040c30227981 */ /* 0x000368000c1e9900 */
[----:B------:R1:W5:Y:S04]  /*5b70*/  LDG.E.CONSTANT R36, [R48.64+0x8] ;  /* 0x0000080c30247981 */ /* 0x000368000c1e9900 */
        /* <DEDUP_REMOVED lines=13> */
[----:B--2---:R1:W2:Y:S01]  /*5c50*/  LDS.128 R4, [R28] ;  /* 0x000000001c047984 */ /* 0x0042a20000000c00 */
[----:B0-----:R-:W-:-:S03]  /*5c60*/  F2FP.BF16.PACK_AB R9, R9, R8 ;  /* 0x000000080909723e */ /* 0x001fc600000010ff */
[----:B------:R3:W5:Y:S04]  /*5c70*/  LDG.E.CONSTANT R54, [R46.64+0x8] ;  /* 0x0000080c2e367981 */ /* 0x000768000c1e9900 */
[----:B------:R3:W5:Y:S02]  /*5c80*/  LDG.E.CONSTANT R39, [R46.64+0xc] ;  /* 0x00000c0c2e277981 */ /* 0x000764000c1e9900 */
[----:B---3--:R-:W-:Y:S01]  /*5c90*/  F2FP.BF16.PACK_AB R47, R11, R10 ;  /* 0x0000000a0b2f723e */ /* 0x008fe200000010ff */
[----:B------:R-:W-:Y:S05]  /*5ca0*/  @P1 BRA `(.L_x_17292) ;  /* 0x000001e000001947 */ /* 0x000fea0003800000 */
[C---:B-1----:R-:W-:Y:S02]  /*5cb0*/  IADD3 R8, R45.reuse, 0x2, RZ ;  /* 0x000000022d087810 */ /* 0x042fe40007ffe0ff */
[C---:B------:R-:W-:Y:S02]  /*5cc0*/  IADD3 R10, R45.reuse, 0x3, RZ ;  /* 0x000000032d0a7810 */ /* 0x040fe40007ffe0ff */
[----:B------:R-:W-:-:S02]  /*5cd0*/  ISETP.GE.AND P2, PT, R45, UR16, PT ;  /* 0x000000102d007c0c */ /* 0x000fc4000bf46270 */
[C---:B------:R-:W-:Y:S02]  /*5ce0*/  IADD3 R41, R45.reuse, 0x5, RZ ;  /* 0x000000052d297810 */ /* 0x040fe40007ffe0ff */
[----:B------:R-:W-:Y:S02]  /*5cf0*/  ISETP.GE.AND P5, PT, R8, UR16, PT ;  /* 0x0000001008007c0c */ /* 0x000fe4000bfa6270 */
[C---:B------:R-:W-:Y:S02]  /*5d00*/  IADD3 R11, R45.reuse, 0x4, RZ ;  /* 0x000000042d0b7810 */ /* 0x040fe40007ffe0ff */
[----:B------:R-:W-:Y:S02]  /*5d10*/  ISETP.GE.AND P6, PT, R10, UR16, PT ;  /* 0x000000100a007c0c */ /* 0x000fe4000bfc6270 */
[----:B-----5:R-:W-:Y:S02]  /*5d20*/  PRMT R8, R52, 0x7632, R8 ;  /* 0x0000763234087816 */ /* 0x020fe40000000008 */
[----:B------:R-:W-:-:S02]  /*5d30*/  IADD3 R10, R45, 0x7, RZ ;  /* 0x000000072d0a7810 */ /* 0x000fc40007ffe0ff */
[----:B------:R-:W-:Y:S02]  /*5d40*/  ISETP.GE.AND P4, PT, R41, UR16, PT ;  /* 0x0000001029007c0c */ /* 0x000fe4000bf86270 */
[----:B------:R-:W-:Y:S02]  /*5d50*/  SEL R41, R52, RZ, !P5 ;  /* 0x000000ff34297207 */ /* 0x000fe40006800000 */
[----:B------:R-:W-:Y:S02]  /*5d60*/  ISETP.GE.AND P3, PT, R11, UR16, PT ;  /* 0x000000100b007c0c */ /* 0x000fe4000bf66270 */
[----:B------:R-:W-:Y:S02]  /*5d70*/  SEL R52, R8, RZ, !P6 ;  /* 0x000000ff08347207 */ /* 0x000fe40007000000 */
[----:B------:R-:W-:Y:S02]  /*5d80*/  IADD3 R11, R45, 0x6, RZ ;  /* 0x000000062d0b7810 */ /* 0x000fe40007ffe0ff */
[----:B------:R-:W-:-:S02]  /*5d90*/  ISETP.GE.AND P6, PT, R10, UR16, PT ;  /* 0x000000100a007c0c */ /* 0x000fc4000bfc6270 */
[----:B------:R-:W-:Y:S02]  /*5da0*/  ISETP.GE.AND P5, PT, R11, UR16, PT ;  /* 0x000000100b007c0c */ /* 0x000fe4000bfa6270 */
[----:B------:R-:W-:Y:S02]  /*5db0*/  IADD3 R11, R45, 0x1, RZ ;  /* 0x000000012d0b7810 */ /* 0x000fe40007ffe0ff */
[----:B------:R-:W-:Y:S02]  /*5dc0*/  @P2 PRMT R50, RZ, 0x7610, R50 ;  /* 0x00007610ff322816 */ /* 0x000fe40000000032 */
        /* <DEDUP_REMOVED lines=12> */
.L_x_17292:
[----:B-1----:R-:W-:Y:S05]  /*5e90*/  BSYNC B2 ;  /* 0x0000000000027941 */ /* 0x002fea0003800000 */
.L_x_17291:
        /* <DEDUP_REMOVED lines=23> */
[C---:B------:R-:W-:Y:S02]  /*6010*/  IADD3 R41, R45.reuse, 0x3, RZ ;  /* 0x000000032d297810 */ /* 0x040fe40007ffe0ff */
[C---:B------:R-:W-:Y:S02]  /*6020*/  ISETP.GE.AND P2, PT, R45.reuse, UR16, PT ;  /* 0x000000102d007c0c */ /* 0x040fe4000bf46270 */
[C---:B------:R-:W-:Y:S02]  /*6030*/  IADD3 R43, R45.reuse, 0x4, RZ ;  /* 0x000000042d2b7810 */ /* 0x040fe40007ffe0ff */
[----:B------:R-:W-:Y:S02]  /*6040*/  IADD3 R46, R45, 0x5, RZ ;  /* 0x000000052d2e7810 */ /* 0x000fe40007ffe0ff */
[----:B------:R-:W-:-:S02]  /*6050*/  ISETP.GE.AND P5, PT, R10, UR16, PT ;  /* 0x000000100a007c0c */ /* 0x000fc4000bfa6270 */
[----:B------:R-:W-:Y:S02]  /*6060*/  ISETP.GE.AND P6, PT, R41, UR16, PT ;  /* 0x0000001029007c0c */ /* 0x000fe4000bfc6270 */
[----:B------:R-:W-:Y:S02]  /*6070*/  PRMT R10, R44, 0x7632, R10 ;  /* 0x000076322c0a7816 */ /* 0x000fe4000000000a */
[----:B------:R-:W-:Y:S02]  /*6080*/  IADD3 R41, R45, 0x7, RZ ;  /* 0x000000072d297810 */ /* 0x000fe40007ffe0ff */
[----:B------:R-:W-:Y:S02]  /*6090*/  ISETP.GE.AND P3, PT, R43, UR16, PT ;  /* 0x000000102b007c0c */ /* 0x000fe4000bf66270 */
        /* <DEDUP_REMOVED lines=20> */
.L_x_17294:
[----:B------:R-:W-:Y:S05]  /*61e0*/  BSYNC B2 ;  /* 0x0000000000027941 */ /* 0x000fea0003800000 */
.L_x_17293:
[----:B------:R-:W-:Y:S01]  /*61f0*/  HFMA2.BF16_V2 R44, R5, R44, -RZ.H0_H0 ;  /* 0x0000002c052c7231 */ /* 0x000fe200003400ff */
[----:B------:R-:W-:Y:S01]  /*6200*/  PRMT R39, RZ, 0x7610, R39 ;  /* 0x00007610ff277816 */ /* 0x000fe20000000027 */
[----:B------:R-:W-:Y:S01]  /*6210*/  HFMA2.BF16_V2 R42, R9, R42, -RZ.H0_H0 ;  /* 0x0000002a092a7231 */ /* 0x000fe200003400ff */
[----:B------:R-:W-:Y:S01]  /*6220*/  FADD.FTZ R6, R11, R6 ;  /* 0x000000060b067221 */ /* 0x000fe20000010000 */
[----:B------:R-:W-:Y:S01]  /*6230*/  HFMA2.BF16_V2 R40, R7, R40, -RZ.H0_H0 ;  /* 0x0000002807287231 */ /* 0x000fe200003400ff */
[--C-:B------:R-:W-:Y:S01]  /*6240*/  PRMT R10, RZ, 0x5410, R44.reuse ;  /* 0x00005410ff0a7816 */ /* 0x100fe2000000002c */
        /* <DEDUP_REMOVED lines=16> */
[----:B------:R-:W-:Y:S02]  /*6350*/  ISETP.GE.AND P5, PT, R10, UR16, PT ;  /* 0x000000100a007c0c */ /* 0x000fe4000bfa6270 */
[----:B------:R-:W-:-:S02]  /*6360*/  IADD3 R40, R45, 0x4, RZ ;  /* 0x000000042d287810 */ /* 0x000fc40007ffe0ff */
[----:B------:R-:W-:Y:S02]  /*6370*/  ISETP.GE.AND P6, PT, R11, UR16, PT ;  /* 0x000000100b007c0c */ /* 0x000fe4000bfc6270 */
[C---:B------:R-:W-:Y:S02]  /*6380*/  PRMT R10, R34.reuse, 0x7632, R10 ;  /* 0x00007632220a7816 */ /* 0x040fe4000000000a */
[----:B------:R-:W-:Y:S02]  /*6390*/  IADD3 R11, R45, 0x7, RZ ;  /* 0x000000072d0b7810 */ /* 0x000fe40007ffe0ff */
[----:B------:R-:W-:Y:S02]  /*63a0*/  SEL R43, R34, RZ, !P5 ;  /* 0x000000ff222b7207 */ /* 0x000fe40006800000 */
[----:B------:R-:W-:Y:S02]  /*63b0*/  ISETP.GE.AND P3, PT, R40, UR16, PT ;  /* 0x0000001028007c0c */ /* 0x000fe4000bf66270 */
[----:B------:R-:W-:-:S02]  /*63c0*/  SEL R34, R10, RZ, !P6 ;  /* 0x000000ff0a227207 */ /* 0x000fc40007000000 */
[----:B------:R-:W-:Y:S02]  /*63d0*/  IADD3 R40, R45, 0x6, RZ ;  /* 0x000000062d287810 */ /* 0x000fe40007ffe0ff */
[----:B------:R-:W-:Y:S02]  /*63e0*/  ISETP.GE.AND P6, PT, R11, UR16, PT ;  /* 0x000000100b007c0c */ /* 0x000fe4000bfc6270 */
[C---:B------:R-:W-:Y:S02]  /*63f0*/  IADD3 R42, R45.reuse, 0x5, RZ ;  /* 0x000000052d2a7810 */ /* 0x040fe40007ffe0ff */
[----:B------:R-:W-:Y:S02]  /*6400*/  ISETP.GE.AND P5, PT, R40, UR16, PT ;  /* 0x0000001028007c0c */ /* 0x000fe4000bfa6270 */
[----:B------:R-:W-:Y:S02]  /*6410*/  IADD3 R40, R45, 0x1, RZ ;  /* 0x000000012d287810 */ /* 0x000fe40007ffe0ff */
[----:B------:R-:W-:-:S02]  /*6420*/  @P2 PRMT R32, RZ, 0x7610, R32 ;  /* 0x00007610ff202816 */ /* 0x000fc40000000020 */
[----:B------:R-:W-:Y:S02]  /*6430*/  ISETP.GE.AND P4, PT, R42, UR16, PT ;  /* 0x000000102a007c0c */ /* 0x000fe4000bf86270 */
        /* <DEDUP_REMOVED lines=12> */
.L_x_17296:
[----:B------:R-:W-:Y:S05]  /*6500*/  BSYNC B2 ;  /* 0x0000000000027941 */ /* 0x000fea0003800000 */
.L_x_17295:
        /* <DEDUP_REMOVED lines=41> */
[----:B------:R-:W-:-:S02]  /*67a0*/  IADD3 R11, R45, 0x3, RZ ;  /* 0x000000032d0b7810 */ /* 0x000fc40007ffe0ff */
[----:B------:R-:W-:Y:S02]  /*67b0*/  ISETP.GE.AND P5, PT, R45, UR16, PT ;  /* 0x000000102d007c0c */ /* 0x000fe4000bfa6270 */
[----:B------:R-:W-:Y:S02]  /*67c0*/  ISETP.GE.AND P1, PT, R10, UR16, PT ;  /* 0x000000100a007c0c */ /* 0x000fe4000bf26270 */
[----:B------:R-:W-:Y:S02]  /*67d0*/  ISETP.GE.AND P6, PT, R11, UR16, PT ;  /* 0x000000100b007c0c */ /* 0x000fe4000bfc6270 */
[C---:B------:R-:W-:Y:S02]  /*67e0*/  IADD3 R11, R45.reuse, 0x7, RZ ;  /* 0x000000072d0b7810 */ /* 0x040fe40007ffe0ff */
[C---:B------:R-:W-:Y:S02]  /*67f0*/  IADD3 R10, R45.reuse, 0x4, RZ ;  /* 0x000000042d0a7810 */ /* 0x040fe40007ffe0ff */
[----:B------:R-:W-:-:S02]  /*6800*/  IADD3 R30, R45, 0x5, RZ ;  /* 0x000000052d1e7810 */ /* 0x000fc40007ffe0ff */
[----:B-----5:R-:W-:Y:S02]  /*6810*/  SEL R37, R8, RZ, !P1 ;  /* 0x000000ff08257207 */ /* 0x020fe40004800000 */
        /* <DEDUP_REMOVED lines=21> */
.L_x_17298:
[----:B------:R-:W-:Y:S05]  /*6970*/  BSYNC B2 ;  /* 0x0000000000027941 */ /* 0x000fea0003800000 */
.L_x_17297:
        /* <DEDUP_REMOVED lines=20> */
.L_x_17290:
[----:B------:R-:W-:Y:S05]  /*6ac0*/  BSYNC B0 ;  /* 0x0000000000007941 */ /* 0x000fea0003800000 */
.L_x_17289:
[----:B------:R-:W-:Y:S02]  /*6ad0*/  IADD3 R24, P1, R24, 0x10, RZ ;  /* 0x0000001018187810 */ /* 0x000fe40007f3e0ff */
[----:B------:R-:W-:Y:S02]  /*6ae0*/  IADD3 R45, R45, 0x20, RZ ;  /* 0x000000202d2d7810 */ /* 0x000fe40007ffe0ff */
[----:B------:R-:W-:Y:S01]  /*6af0*/  IADD3 R28, R28, 0x80, RZ ;  /* 0x000000801c1c7810 */ /* 0x000fe20007ffe0ff */
[----:B------:R-:W-:Y:S01]  /*6b00*/  IMAD.X R25, RZ, RZ, R25, P1 ;  /* 0x000000ffff197224 */ /* 0x000fe200008e0619 */
[----:B------:R-:W-:Y:S01]  /*6b10*/  @P0 CALL.REL.NOINC `(.L_x_17288) ;  /* 0x0000001000000944 */ /* 0x000fe20003c00000 */
[----:B------:R-:W-:Y:S05]  /*6b20*/  BRA `(.L_x_17299) ;  /* 0xffffec5000007947 */ /* 0x000fea000383ffff */
.L_x_17288:
[----:B------:R-:W-:Y:S05]  /*6b30*/  BSYNC B1 ;  /* 0x0000000000017941 */ /* 0x000fea0003800000 */
.L_x_17287:
[----:B0-----:R-:W-:Y:S01]  /*6b40*/  LOP3.LUT R2, R18, 0xffffffc0, RZ, 0xc0, !PT ;  /* 0xffffffc012027812 */ /* 0x001fe200078ec0ff */
[----:B------:R-:W-:Y:S01]  /*6b50*/  BAR.SYNC.DEFER_BLOCKING 0x0 ;  /* 0x0000000000007b1d */ /* 0x000fe20000010000 */
[----:B------:R-:W-:Y:S01]  /*6b60*/  SHF.R.S32.HI R3, RZ, 0x1f, R18 ;  /* 0x0000001fff037819 */ /* 0x000fe20000011412 */
[----:B------:R-:W-:Y:S01]  /*6b70*/  IMAD.MOV.U32 R9, RZ, RZ, R0 ;  /* 0x000000ffff097224 */ /* 0x000fe200078e0000 */
[----:B------:R-:W-:-:S02]  /*6b80*/  ISETP.NE.AND P2, PT, R2, 0x40, PT ;  /* 0x000000400200780c */ /* 0x000fc40003f45270 */
[----:B------:R-:W-:Y:S01]  /*6b90*/  LOP3.LUT R2, R18, 0xffffffe0, RZ, 0xc0, !PT ;  /* 0xffffffe012027812 */ /* 0x000fe200078ec0ff */
[----:B------:R-:W-:Y:S01]  /*6ba0*/  BSSY B0, `(.L_x_17300) ;  /* 0x000000f000007945 */ /* 0x000fe20003800000 */
[----:B------:R-:W-:Y:S02]  /*6bb0*/  LEA.HI R3, R3, R18, RZ, 0x5 ;  /* 0x0000001203037211 */ /* 0x000fe400078f28ff */
[----:B------:R-:W-:Y:S02]  /*6bc0*/  ISETP.NE.AND P4, PT, R2, 0x20, PT ;  /* 0x000000200200780c */ /* 0x000fe40003f85270 */
[----:B------:R-:W-:Y:S02]  /*6bd0*/  SHF.R.S32.HI R2, RZ, 0x5, R3 ;  /* 0x00000005ff027819 */ /* 0x000fe40000011403 */
[C---:B------:R-:W-:Y:S02]  /*6be0*/  IADD3 R4, R18.reuse, 0x1f, RZ ;  /* 0x0000001f12047810 */ /* 0x040fe40007ffe0ff */
[----:B------:R-:W-:Y:S01]  /*6bf0*/  ISETP.GT.AND P3, PT, R18, 0x3f, PT ;  /* 0x0000003f1200780c */ /* 0x000fe20003f64270 */
[----:B------:R-:W-:Y:S01]  /*6c00*/  IMAD R0, R2, 0x70, R15 ;  /* 0x0000007002007824 */ /* 0x000fe200078e020f */
[----:B------:R-:W-:-:S02]  /*6c10*/  ISETP.GT.AND P0, PT, R18, 0x1f, PT ;  /* 0x0000001f1200780c */ /* 0x000fc40003f04270 */
[----:B------:R-:W-:Y:S01]  /*6c20*/  ISETP.GT.U32.AND P1, PT, R4, 0x3e, PT ;  /* 0x0000003e0400780c */ /* 0x000fe20003f24070 */
[----:B------:R-:W-:Y:S07]  /*6c30*/  @P2 BRA `(.L_x_17301) ;  /* 0x0000005000002947 */ /* 0x000fee0003800000 */
[----:B------:R-:W-:Y:S01]  /*6c40*/  ISETP.GT.AND P2, PT, R15, 0xf, PT ;  /* 0x0000000f0f00780c */ /* 0x000fe20003f44270 */
[----:B------:R0:W-:Y:S04]  /*6c50*/  STS [R0.X4+-0x280], R20 ;  /* 0xfffd801400007388 */ /* 0x0001e80000004800 */
[----:B------:R0:W-:Y:S04]  /*6c60*/  STS [R0.X4+-0x200], R19 ;  /* 0xfffe001300007388 */ /* 0x0001e80000004800 */
[----:B------:R0:W-:Y:S04]  /*6c70*/  STS [R0.X4+-0x180], R9 ;  /* 0xfffe800900007388 */ /* 0x0001e80000004800 */
[----:B------:R0:W-:Y:S02]  /*6c80*/  @!P2 STS [R0.X4+-0x100], R13 ;  /* 0xffff000d0000a388 */ /* 0x0001e40000004800 */
.L_x_17301:
[----:B------:R-:W-:Y:S05]  /*6c90*/  BSYNC B0 ;  /* 0x0000000000007941 */ /* 0x000fea0003800000 */
.L_x_17300:
        /* <DEDUP_REMOVED lines=12> */
.L_x_17303:
[----:B------:R-:W-:Y:S05]  /*6d60*/  BSYNC B0 ;  /* 0x0000000000007941 */ /* 0x000fea0003800000 */
.L_x_17302:
        /* <DEDUP_REMOVED lines=8> */
.L_x_17305:
[----:B------:R-:W-:Y:S05]  /*6df0*/  BSYNC B0 ;  /* 0x0000000000007941 */ /* 0x000fea0003800000 */
.L_x_17304:
        /* <DEDUP_REMOVED lines=12> */
.L_x_17307:
[----:B------:R-:W-:Y:S05]  /*6ec0*/  BSYNC B0 ;  /* 0x0000000000007941 */ /* 0x000fea0003800000 */
.L_x_17306:
        /* <DEDUP_REMOVED lines=47> */
.L_x_17252:
[----:B------:R-:W-:Y:S01]  /*71c0*/  IMAD.MOV.U32 R46, RZ, RZ, R75 ;  /* 0x000000ffff2e7224 */ /* 0x000fe200078e004b */
[----:B------:R-:W-:Y:S01]  /*71d0*/  MOV R44, 0x7220 ;  /* 0x00007220002c7802 */ /* 0x000fe20000000f00 */
[----:B------:R-:W-:Y:S02]  /*71e0*/  IMAD.MOV.U32 R47, RZ, RZ, 0x2 ;  /* 0x00000002ff2f7424 */ /* 0x000fe400078e00ff */
[----:B------:R-:W-:Y:S02]  /*71f0*/  IMAD.MOV.U32 R48, RZ, RZ, 0x1f ;  /* 0x0000001fff307424 */ /* 0x000fe400078e00ff */
[----:B------:R-:W-:Y:S02]  /*7200*/  IMAD.MOV.U32 R49, RZ, RZ, -0x1 ;  /* 0xffffffffff317424 */ /* 0x000fe400078e00ff */
[----:B------:R-:W-:Y:S05]  /*7210*/  CALL.REL.NOINC `($__internal_355_$__cuda_sm70_shflsync_bfly_p) ;  /* 0x0000031000007944 */ /* 0x000fea0003c00000 */
[----:B-1----:R-:W-:Y:S01]  /*7220*/  IMAD.MOV.U32 R44, RZ, RZ, R46 ;  /* 0x000000ffff2c7224 */ /* 0x002fe200078e002e */
[----:B0-----:R-:W-:Y:S05]  /*7230*/  BRA `(.L_x_17308) ;  /* 0xffffb40000007947 */ /* 0x001fea000383ffff */
.L_x_17253:
[----:B------:R-:W-:Y:S01]  /*7240*/  IMAD.MOV.U32 R46, RZ, RZ, R75 ;  /* 0x000000ffff2e7224 */ /* 0x000fe200078e004b */
[----:B------:R-:W-:Y:S01]  /*7250*/  MOV R44, 0x72a0 ;  /* 0x000072a0002c7802 */ /* 0x000fe20000000f00 */
[----:B------:R-:W-:-:S02]  /*7260*/  IMAD.MOV.U32 R47, RZ, RZ, 0x1 ;  /* 0x00000001ff2f7424 */ /* 0x000fc400078e00ff */
[----:B------:R-:W-:Y:S02]  /*7270*/  IMAD.MOV.U32 R48, RZ, RZ, 0x1f ;  /* 0x0000001fff307424 */ /* 0x000fe400078e00ff */
[----:B------:R-:W-:Y:S02]  /*7280*/  IMAD.MOV.U32 R49, RZ, RZ, -0x1 ;  /* 0xffffffffff317424 */ /* 0x000fe400078e00ff */
[----:B------:R-:W-:Y:S05]  /*7290*/  CALL.REL.NOINC `($__internal_355_$__cuda_sm70_shflsync_bfly_p) ;  /* 0x0000029000007944 */ /* 0x000fea0003c00000 */
[----:B-1----:R-:W-:Y:S01]  /*72a0*/  IMAD.MOV.U32 R44, RZ, RZ, R46 ;  /* 0x000000ffff2c7224 */ /* 0x002fe200078e002e */
[----:B0-----:R-:W-:Y:S05]  /*72b0*/  BRA `(.L_x_17309) ;  /* 0xffffb3b000007947 */ /* 0x001fea000383ffff */
.L_x_17259:
        /* <DEDUP_REMOVED lines=8> */
.L_x_17260:
        /* <DEDUP_REMOVED lines=8> */
.L_x_17263:
[----:B------:R-:W-:Y:S01]  /*73c0*/  IMAD.MOV.U32 R46, RZ, RZ, R13 ;  /* 0x000000ffff2e7224 */ /* 0x000fe200078e000d */
[----:B------:R-:W-:Y:S01]  /*73d0*/  MOV R44, 0x7420 ;  /* 0x00007420002c7802 */ /* 0x000fe20000000f00 */
[----:B------:R-:W-:Y:S02]  /*73e0*/  IMAD.MOV.U32 R47, RZ, RZ, 0x10 ;  /* 0x00000010ff2f7424 */ /* 0x000fe400078e00ff */
[----:B------:R-:W-:Y:S02]  /*73f0*/  IMAD.MOV.U32 R48, RZ, RZ, 0x1f ;  /* 0x0000001fff307424 */ /* 0x000fe400078e00ff */
[----:B------:R-:W-:Y:S02]  /*7400*/  IMAD.MOV.U32 R49, RZ, RZ, -0x1 ;  /* 0xffffffffff317424 */ /* 0x000fe400078e00ff */
[----:B-----5:R-:W-:Y:S05]  /*7410*/  CALL.REL.NOINC `($__internal_355_$__cuda_sm70_shflsync_bfly_p) ;  /* 0x0000011000007944 */ /* 0x020fea0003c00000 */
[----:B-1----:R-:W-:Y:S01]  /*7420*/  IMAD.MOV.U32 R0, RZ, RZ, R46 ;  /* 0x000000ffff007224 */ /* 0x002fe200078e002e */
[----:B0-----:R-:W-:Y:S05]  /*7430*/  BRA `(.L_x_17312) ;  /* 0xffffc49000007947 */ /* 0x001fea000383ffff */
.L_x_17264:
[----:B------:R-:W-:Y:S01]  /*7440*/  IMAD.MOV.U32 R46, RZ, RZ, R13 ;  /* 0x000000ffff2e7224 */ /* 0x000fe200078e000d */
[----:B------:R-:W-:Y:S01]  /*7450*/  MOV R44, 0x74a0 ;  /* 0x000074a0002c7802 */ /* 0x000fe20000000f00 */
[----:B------:R-:W-:-:S02]  /*7460*/  IMAD.MOV.U32 R47, RZ, RZ, 0x8 ;  /* 0x00000008ff2f7424 */ /* 0x000fc400078e00ff */
[----:B------:R-:W-:Y:S02]  /*7470*/  IMAD.MOV.U32 R48, RZ, RZ, 0x1f ;  /* 0x0000001fff307424 */ /* 0x000fe400078e00ff */
[----:B------:R-:W-:Y:S02]  /*7480*/  IMAD.MOV.U32 R49, RZ, RZ, -0x1 ;  /* 0xffffffffff317424 */ /* 0x000fe400078e00ff */
[----:B-----5:R-:W-:Y:S05]  /*7490*/  CALL.REL.NOINC `($__internal_355_$__cuda_sm70_shflsync_bfly_p) ;  /* 0x0000009000007944 */ /* 0x020fea0003c00000 */
[----:B-1----:R-:W-:Y:S01]  /*74a0*/  FMNMX.FTZ R0, R13, R46, !PT ;  /* 0x0000002e0d007209 */ /* 0x002fe20007810000 */
[----:B0-----:R-:W-:Y:S01]  /*74b0*/  IMAD.MOV.U32 R47, RZ, RZ, 0x4 ;  /* 0x00000004ff2f7424 */ /* 0x001fe200078e00ff */
[----:B------:R-:W-:Y:S01]  /*74c0*/  MOV R44, 0x7510 ;  /* 0x00007510002c7802 */ /* 0x000fe20000000f00 */
[----:B------:R-:W-:Y:S02]  /*74d0*/  IMAD.MOV.U32 R48, RZ, RZ, 0x1f ;  /* 0x0000001fff307424 */ /* 0x000fe400078e00ff */
[----:B------:R-:W-:Y:S02]  /*74e0*/  IMAD.MOV.U32 R49, RZ, RZ, -0x1 ;  /* 0xffffffffff317424 */ /* 0x000fe400078e00ff */
[----:B------:R-:W-:Y:S02]  /*74f0*/  IMAD.MOV.U32 R46, RZ, RZ, R0 ;  /* 0x000000ffff2e7224 */ /* 0x000fe400078e0000 */
[----:B------:R-:W-:Y:S05]  /*7500*/  CALL.REL.NOINC `($__internal_355_$__cuda_sm70_shflsync_bfly_p) ;  /* 0x0000002000007944 */ /* 0x000fea0003c00000 */
[----:B-1----:R-:W-:Y:S01]  /*7510*/  IMAD.MOV.U32 R3, RZ, RZ, R46 ;  /* 0x000000ffff037224 */ /* 0x002fe200078e002e */
[----:B0-----:R-:W-:Y:S05]  /*7520*/  BRA `(.L_x_17313) ;  /* 0xffffc3f000007947 */ /* 0x001fea000383ffff */
        .weak           $__internal_355_$__cuda_sm70_shflsync_bfly_p
        .type           $__internal_355_$__cuda_sm70_shflsync_bfly_p,@function
        .size           $__internal_355_$__cuda_sm70_shflsync_bfly_p,(.L_x_25016 - $__internal_355_$__cuda_sm70_shflsync_bfly_p)
$__internal_355_$__cuda_sm70_shflsync_bfly_p:
[----:B------:R-:W-:Y:S01]  /*7530*/  IMAD.MOV.U32 R45, RZ, RZ, 0x0 ;  /* 0x00000000ff2d7424 */ /* 0x000fe200078e00ff */
[----:B------:R-:W-:Y:S04]  /*7540*/  WARPSYNC R49 ;  /* 0x0000003100007348 */ /* 0x000fe80003800000 */
[----:B------:R0:W1:Y:S01]  /*7550*/  SHFL.BFLY PT, R46, R46, R47, R48 ;  /* 0x0c00002f2e2e7389 */ /* 0x00006200000e0030 */
[----:B------:R-:W-:Y:S05]  /*7560*/  RET.REL.NODEC R44 `(_ZN4vllm25paged_attention_v2_kernelI13__nv_bfloat16S1_Li112ELi8ELi128ELNS_18Fp8KVCacheDataTypeE0ELb1ELi512EEEvPfS3_PT_PKS4_PKT0_SA_ifPKiSC_iPKfiiiSE_SE_iiiii) ;  /* 0xffff8a902c007950 */ /* 0x000fea0003c3ffff */
.L_x_17314:
        /* <DEDUP_REMOVED lines=9> */
.L_x_25016:


//--------------------- .text._ZN4vllm32paged_attention_v2_reduce_kernelI13__nv_bfloat16Li96ELi128ELi512EEEvPT_PKfS5_PKS2_PKii --------------------------
	.section	.text._ZN4vllm32paged_attention_v2_reduce_kernelI13__nv_bfloat16Li96ELi128ELi512EEEvPT_PKfS5_PKS2_PKii,"ax",@progbits
	.sectioninfo	@"SHI_REGISTERS=31"
	.align	128
        .global         _ZN4vllm32paged_attention_v2_reduce_kernelI13__nv_bfloat16Li96ELi128ELi512EEEvPT_PKfS5_PKS2_PKii
        .type           _ZN4vllm32paged_attention_v2_reduce_kernelI13__nv_bfloat16Li96ELi128ELi512EEEvPT_PKfS5_PKS2_PKii,@function
        .size           _ZN4vllm32paged_attention_v2_reduce_kernelI13__nv_bfloat16Li96ELi128ELi512EEEvPT_PKfS5_PKS2_PKii,(.L_x_25472 - _ZN4vllm32paged_attention_v2_reduce_kernelI13__nv_bfloat16Li96ELi128ELi512EEEvPT_PKfS5_PKS2_PKii)
        .other          _ZN4vllm32paged_attention_v2_reduce_kernelI13__nv_bfloat16Li96ELi128ELi512EEEvPT_PKfS5_PKS2_PKii,@"STO_CUDA_ENTRY STV_DEFAULT"
_ZN4vllm32paged_attention_v2_reduce_kernelI13__nv_bfloat16Li96ELi128ELi512EEEvPT_PKfS5_PKS2_PKii:
.text._ZN4vllm32paged_attention_v2_reduce_kernelI13__nv_bfloat16Li96ELi128ELi512EEEvPT_PKfS5_PKS2_PKii:
        /* <DEDUP_REMOVED lines=27> */
.L_x_17318:
        /* <DEDUP_REMOVED lines=10> */
.L_x_17317:
[----:B------:R-:W-:Y:S05]  /*0250*/  BSYNC B0 ;  /* 0x0000000000007941 */ /* 0x000fea0003800000 */
.L_x_17316:
        /* <DEDUP_REMOVED lines=31> */
.L_x_17321:
        /* <DEDUP_REMOVED lines=17> */
.L_x_17320:
[----:B------:R-:W-:Y:S05]  /*0560*/  BSYNC B0 ;  /* 0x0000000000007941 */ /* 0x000fea0003800000 */
.L_x_17319:
        /* <DEDUP_REMOVED lines=43> */
.L_x_17325:
        /* <DEDUP_REMOVED lines=9> */
.L_x_17324:
[----:B------:R-:W-:Y:S05]  /*08b0*/  BSYNC B0 ;  /* 0x0000000000007941 */ /* 0x000fea0003800000 */
.L_x_17323:
[----:B------:R-:W-:Y:S05]  /*08c0*/  @!P0 EXIT ;  /* 0x000000000000894d */ /* 0x000fea0003800000 */
.L_x_17326:
        /* <DEDUP_REMOVED lines=12> */
.L_x_17322:
        /* <DEDUP_REMOVED lines=8> */
.L_x_17333:
        /* <DEDUP_REMOVED lines=15> */
.L_x_17330:
        /* <DEDUP_REMOVED lines=90> */
.L_x_17329:
        /* <DEDUP_REMOVED lines=51> */
.L_x_17331:
[----:B------:R-:W-:-:S13]  /*13d0*/  ISETP.NE.OR P0, PT, R19, RZ, P0 ;  /* 0x000000ff1300720c */ /* 0x000fda0000705670 */
[----:B------:R-:W-:Y:S05]  /*13e0*/  @!P0 BRA `(.L_x_17327) ;  /* 0x000001e000008947 */ /* 0x000fea0003800000 */
.L_x_17328:
        /* <DEDUP_REMOVED lines=30> */
.L_x_17327:
        /* <DEDUP_REMOVED lines=26> */
.L_x_17332:
        /* <DEDUP_REMOVED lines=10> */
.L_x_17315:
        /* <DEDUP_REMOVED lines=14> */
.L_x_17334:
        /* <DEDUP_REMOVED lines=15> */
.L_x_17335:
        /* <DEDUP_REMOVED lines=10> */
.L_x_25472:


//--------------------- .text._ZN4vllm25paged_attention_v2_kernelI13__nv_bfloat16S1_Li96ELi8ELi128ELNS_18Fp8KVCacheDataTypeE0ELb1ELi512EEEvPfS3_PT_PKS4_PKT0_SA_ifPKiSC_iPKfiiiSE_SE_iiiii --------------------------
	.section	.text._ZN4vllm25paged_attention_v2_kernelI13__nv_bfloat16S1_Li96ELi8ELi128ELNS_18Fp8KVCacheDataTypeE0ELb1ELi512EEEvPfS3_PT_PKS4_PKT0_SA_ifPKiSC_iPKfiiiSE_SE_iiiii,"ax",@progbits
	.sectioninfo	@"SHI_REGISTERS=93"
	.align	128
        .global         _ZN4vllm25paged_attention_v2_kernelI13__nv_bfloat16S1_Li96ELi8ELi128ELNS_18Fp8KVCacheDataTypeE0ELb1ELi512EEEvPfS3_PT_PKS4_PKT0_SA_ifPKiSC_iPKfiiiSE_SE_iiiii
        .type           _ZN4vllm25paged_attention_v2_kernelI13__nv_bfloat16S1_Li96ELi8ELi128ELNS_18Fp8KVCacheDataTypeE0ELb1ELi512EEEvPfS3_PT_PKS4_PKT0_SA_ifPKiSC_iPKfiiiSE_SE_iiiii,@function
        .size           _ZN4vllm25paged_attention_v2_kernelI13__nv_bfloat16S1_Li96ELi8ELi128ELNS_18Fp8KVCacheDataTypeE0ELb1ELi512EEEvPfS3_PT_PKS4_PKT0_SA_ifPKiSC_iPKfiiiSE_SE_iiiii,(.L_x_25017 - _ZN4vllm25paged_attention_v2_kernelI13__nv_bfloat16S1_Li96ELi8ELi128ELNS_18Fp8KVCacheDataTypeE0ELb1ELi512EEEvPfS3_PT_PKS4_PKT0_SA_ifPKiSC_iPKfiiiSE_SE_iiiii)
        .other          _ZN4vllm25paged_attention_v2_kernelI13__nv_bfloat16S1_Li96ELi8ELi128ELNS_18Fp8KVCacheDataTypeE0ELb1ELi512EEEvPfS3_PT_PKS4_PKT0_SA_ifPKiSC_iPKfiiiSE_SE_iiiii,@"STO_CUDA_ENTRY STV_DEFAULT"
_ZN4vllm25paged_attention_v2_kernelI13__nv_bfloat16S1_Li96ELi8ELi128ELNS_18Fp8KVCacheDataTypeE0ELb1ELi512EEEvPfS3_PT_PKS4_PKT0_SA_ifPKiSC_iPKfiiiSE_SE_iiiii:
.text._ZN4vllm25paged_attention_v2_kernelI13__nv_bfloat16S1_Li96ELi8ELi128ELNS_18Fp8KVCacheDataTypeE0ELb1ELi512EEEvPfS3_PT_PKS4_PKT0_SA_ifPKiSC_iPKfiiiSE_SE_iiiii:
        /* <DEDUP_REMOVED lines=20> */
[----:B------:R-:W-:Y:S01]  /*0140*/  UIADD3 UR5, UR16, 0x7, URZ ;  /* 0x0000000710057890 */ /* 0x000fe2000fffe03f */
[----:B------:R-:W-:Y:S01]  /*0150*/  BSSY B0, `(.L_x_17336) ;  /* 0x0000086000007945 */ /* 0x000fe20003800000 */
[----:B------:R-:W-:Y:S02]  /*0160*/  USHF.L.U32 UR9, UR10, 0x6, URZ ;  /* 0x000000060a097899 */ /* 0x000fe4000800063f */
[----:B------:R-:W-:-:S04]  /*0170*/  USHF.R.S32.HI UR6, URZ, 0x1f, UR5 ;  /* 0x0000001f3f067899 */ /* 0x000fc80008011405 */
[----:B------:R-:W-:Y:S01]  /*0180*/  ULEA.HI UR6, UR6, UR5, URZ, 0x3 ;  /* 0x0000000506067291 */ /* 0x000fe2000f8f183f */
[----:B-1----:R-:W-:Y:S01]  /*0190*/  IABS R2, c[0x0][0xc] ;  /* 0x0000030000027a13 */ /* 0x002fe20000000000 */
[----:B------:R-:W-:Y:S01]  /*01a0*/  UIADD3 UR5, UR9, 0x40, URZ ;  /* 0x0000004009057890 */ /* 0x000fe2000fffe03f */
[----:B0-----:R-:W0:Y:S01]  /*01b0*/  MUFU.RCP R0, R0 ;  /* 0x0000000000007308 */ /* 0x001e220000001000 */
[----:B------:R-:W-:-:S04]  /*01c0*/  USHF.R.S32.HI UR6, URZ, 0x3, UR6 ;  /* 0x000000033f067899 */ /* 0x000fc80008011406 */
[----:B------:R-:W-:-:S04]  /*01d0*/  UISETP.LT.AND UP0, UPT, UR6, UR5, UPT ;  /* 0x000000050600728c */ /* 0x000fc8000bf01270 */
[----:B------:R-:W-:-:S04]  /*01e0*/  USEL UR5, UR6, UR5, UP0 ;  /* 0x0000000506057287 */ /* 0x000fc80008000000 */
[----:B------:R-:W-:Y:S01]  /*01f0*/  UIADD3 UR7, -UR9, UR5, URZ ;  /* 0x0000000509077290 */ /* 0x000fe2000fffe13f */
[----:B0-----:R-:W-:-:S03]  /*0200*/  IADD3 R6, R0, 0xffffffe, RZ ;  /* 0x0ffffffe00067810 */ /* 0x001fc60007ffe0ff */
[----:B------:R-:W-:Y:S01]  /*0210*/  ULEA UR7, UR7, UR4, 0x3 ;  /* 0x0000000407077291 */ /* 0x000fe2000f8e183f */
[----:B------:R0:W1:Y:S03]  /*0220*/  F2I.FTZ.U32.TRUNC.NTZ R7, R6 ;  /* 0x0000000600077305 */ /* 0x000066000021f000 */
[----:B------:R-:W-:-:S04]  /*0230*/  UISETP.LT.AND UP0, UPT, UR16, UR7, UPT ;  /* 0x000000071000728c */ /* 0x000fc8000bf01270 */
[----:B------:R-:W-:Y:S01]  /*0240*/  USEL UR7, UR16, UR7, UP0 ;  /* 0x0000000710077287 */ /* 0x000fe20008000000 */
[----:B0-----:R-:W-:-:S03]  /*0250*/  IMAD.MOV.U32 R6, RZ, RZ, RZ ;  /* 0x000000ffff067224 */ /* 0x001fc600078e00ff */
[----:B------:R-:W-:Y:S01]  /*0260*/  UIADD3 UR7, -UR4, UR7, URZ ;  /* 0x0000000704077290 */ /* 0x000fe2000fffe13f */
[----:B-1----:R-:W-:-:S04]  /*0270*/  IMAD.MOV R4, RZ, RZ, -R7 ;  /* 0x000000ffff047224 */ /* 0x002fc800078e0a07 */
        /* <DEDUP_REMOVED lines=76> */
.L_x_17340:
        /* <DEDUP_REMOVED lines=11> */
.L_x_17339:
[----:B------:R-:W-:Y:S05]  /*07f0*/  BSYNC B1 ;  /* 0x0000000000017941 */ /* 0x000fea0003800000 */
.L_x_17338:
        /* <DEDUP_REMOVED lines=10> */
.L_x_17341:
        /* <DEDUP_REMOVED lines=17> */
.L_x_17337:
[----:B------:R-:W-:Y:S05]  /*09b0*/  BSYNC B0 ;  /* 0x0000000000007941 */ /* 0x000fea0003800000 */
.L_x_17336:
        /* <DEDUP_REMOVED lines=8> */
[----:B------:R-:W-:-:S03]  /*0a40*/  ULOP3.LUT UR4, UR4, UR8, URZ, 0x3c, !UPT ;  /* 0x0000000804047292 */ /* 0x000fc6000f8e3c3f */
        /* <DEDUP_REMOVED lines=19> */
[----:B------:R-:W-:Y:S01]  /*0b80*/  ISETP.GE.AND P1, PT, R32, UR5, PT ;  /* 0x0000000520007c0c */ /* 0x000fe2000bf26270 */
        /* <DEDUP_REMOVED lines=13> */
[----:B------:R-:W-:Y:S01]  /*0c60*/  SHF.R.S32.HI R9, RZ, 0x1f, R10 ;  /* 0x0000001fff097819 */ /* 0x000fe2000001140a */
[C---:B------:R-:W-:Y:S01]  /*0c70*/  IMAD.SHL.U32 R8, R3.reuse, 0x2, RZ ;  /* 0x0000000203087824 */ /* 0x040fe200078e00ff */
[----:B------:R-:W-:Y:S01]  /*0c80*/  IADD3 R11, R3, 0x4, RZ ;  /* 0x00000004030b7810 */ /* 0x000fe20007ffe0ff */
[----:B------:R-:W-:Y:S01]  /*0c90*/  IMAD R21, R21, c[0x0][0x1a8], RZ ;  /* 0x00006a0015157a24 */ /* 0x000fe200078e02ff */
[----:B------:R-:W-:Y:S02]  /*0ca0*/  LEA.HI R9, R9, R10, RZ, 0x3 ;  /* 0x0000000a09097211 */ /* 0x000fe400078f18ff */
[----:B------:R-:W-:Y:S02]  /*0cb0*/  IADD3 R12, R3, 0x8, RZ ;  /* 0x00000008030c7810 */ /* 0x000fe40007ffe0ff */
[----:B------:R-:W-:-:S02]  /*0cc0*/  SHF.R.S32.HI R22, RZ, 0x1f, R11 ;  /* 0x0000001fff167819 */ /* 0x000fc4000001140b */
[----:B------:R-:W-:Y:S02]  /*0cd0*/  LOP3.LUT R9, R9, 0xfffffff8, RZ, 0xc0, !PT ;  /* 0xfffffff809097812 */ /* 0x000fe400078ec0ff */
[----:B------:R-:W-:Y:S02]  /*0ce0*/  SHF.R.S32.HI R23, RZ, 0x1f, R12 ;  /* 0x0000001fff177819 */ /* 0x000fe4000001140c */
[----:B------:R-:W-:Y:S01]  /*0cf0*/  IADD3 R13, R3, 0xc, RZ ;  /* 0x0000000c030d7810 */ /* 0x000fe20007ffe0ff */
        /* <DEDUP_REMOVED lines=35> */
[----:B------:R-:W-:Y:S02]  /*0f30*/  SHF.R.S32.HI R13, RZ, 0x1f, R12 ;  /* 0x0000001fff0d7819 */ /* 0x000fe4000001140c */
        /* <DEDUP_REMOVED lines=14> */
[----:B------:R-:W-:Y:S01]  /*1020*/  LOP3.LUT R13, R13, 0xfffffff8, RZ, 0xc0, !PT ;  /* 0xfffffff80d0d7812 */ /* 0x000fe200078ec0ff */
[----:B------:R-:W-:Y:S01]  /*1030*/  IMAD.SHL.U32 R29, R29, 0x10, RZ ;  /* 0x000000101d1d7824 */ /* 0x000fe200078e00ff */
[----:B------:R-:W-:Y:S02]  /*1040*/  SHF.R.S32.HI R17, RZ, 0x1f, R16 ;  /* 0x0000001fff117819 */ /* 0x000fe40000011410 */
[----:B------:R-:W-:Y:S01]  /*1050*/  LEA.HI R14, R14, R15, RZ, 0x3 ;  /* 0x0000000f0e0e7211 */ /* 0x000fe200078f18ff */
[----:B------:R-:W-:Y:S01]  /*1060*/  IMAD.IADD R12, R12, 0x1, -R13 ;  /* 0x000000010c0c7824 */ /* 0x000fe200078e0a0d */
[----:B------:R-:W-:-:S02]  /*1070*/  LEA.HI R17, R17, R16, RZ, 0x3 ;  /* 0x0000001011117211 */ /* 0x000fc400078f18ff */
[----:B------:R-:W-:Y:S02]  /*1080*/  SHF.R.S32.HI R13, RZ, 0x1f, R18 ;  /* 0x0000001fff0d7819 */ /* 0x000fe40000011412 */
[----:B------:R-:W-:Y:S02]  /*1090*/  IADD3 R28, R3, 0x20, RZ ;  /* 0x00000020031c7810 */ /* 0x000fe40007ffe0ff */
[----:B------:R-:W-:Y:S02]  /*10a0*/  LOP3.LUT R14, R14, 0xfffffff8, RZ, 0xc0, !PT ;  /* 0xfffffff80e0e7812 */ /* 0x000fe400078ec0ff */
[----:B------:R-:W-:Y:S02]  /*10b0*/  LOP3.LUT R17, R17, 0xfffffff8, RZ, 0xc0, !PT ;  /* 0xfffffff811117812 */ /* 0x000fe400078ec0ff */
[----:B------:R-:W-:Y:S01]  /*10c0*/  LEA.HI R19, R13, R18, RZ, 0x3 ;  /* 0x000000120d137211 */ /* 0x000fe200078f18ff */
[----:B------:R-:W-:Y:S01]  /*10d0*/  IMAD.IADD R13, R15, 0x1, -R14 ;  /* 0x000000010f0d7824 */ /* 0x000fe200078e0a0e */
[----:B------:R-:W-:Y:S01]  /*10e0*/  SHF.R.S32.HI R31, RZ, 0x1f, R28 ;  /* 0x0000001fff1f7819 */ /* 0x000fe2000001141c */
[----:B------:R-:W-:Y:S01]  /*10f0*/  IMAD.IADD R14, R16, 0x1, -R17 ;  /* 0x00000001100e7824 */ /* 0x000fe200078e0a11 */
[----:B------:R-:W-:Y:S01]  /*1100*/  LOP3.LUT R15, R19, 0xfffffff8, RZ, 0xc0, !PT ;  /* 0xfffffff8130f7812 */ /* 0x000fe200078ec0ff */
[----:B------:R-:W-:Y:S01]  /*1110*/  IMAD.SHL.U32 R16, R28, 0x2, RZ ;  /* 0x000000021c107824 */ /* 0x000fe200078e00ff */
[----:B------:R-:W-:-:S02]  /*1120*/  LEA.HI R31, R31, R28, RZ, 0x2 ;  /* 0x0000001c1f1f7211 */ /* 0x000fc400078f10ff */
[C---:B------:R-:W-:Y:S01]  /*1130*/  IADD3 R28, R3.reuse, 0x28, RZ ;  /* 0x00000028031c7810 */ /* 0x040fe20007ffe0ff */
[----:B------:R-:W-:Y:S01]  /*1140*/  IMAD.IADD R15, R18, 0x1, -R15 ;  /* 0x00000001120f7824 */ /* 0x000fe200078e0a0f */
[----:B------:R-:W-:Y:S01]  /*1150*/  IADD3 R19, R3, 0x24, RZ ;  /* 0x0000002403137810 */ /* 0x000fe20007ffe0ff */
[----:B------:R-:W-:Y:S01]  /*1160*/  IMAD.SHL.U32 R31, R31, 0x10, RZ ;  /* 0x000000101f1f7824 */ /* 0x000fe200078e00ff */
[----:B------:R-:W-:Y:S02]  /*1170*/  IADD3 R34, R3, 0x2c, RZ ;  /* 0x0000002c03227810 */ /* 0x000fe40007ffe0ff */
[----:B------:R-:W-:Y:S02]  /*1180*/  SHF.R.S32.HI R33, RZ, 0x1f, R28 ;  /* 0x0000001fff217819 */ /* 0x000fe4000001141c */
[----:B------:R-:W-:Y:S02]  /*1190*/  SHF.R.S32.HI R18, RZ, 0x1f, R19 ;  /* 0x0000001fff127819 */ /* 0x000fe40000011413 */
[----:B------:R-:W-:-:S02]  /*11a0*/  SHF.R.S32.HI R35, RZ, 0x1f, R34 ;  /* 0x0000001fff237819 */ /* 0x000fc40000011422 */
[----:B------:R-:W-:Y:S01]  /*11b0*/  LEA.HI R36, R33, R28, RZ, 0x2 ;  /* 0x0000001c21247211 */ /* 0x000fe200078f10ff */
        /* <DEDUP_REMOVED lines=11> */
[----:B------:R-:W-:Y:S01]  /*1270*/  IADD3 R46, P0, R28, R47, RZ ;  /* 0x0000002f1c2e7210 */ /* 0x000fe20007f1e0ff */
[----:B------:R-:W-:Y:S01]  /*1280*/  IMAD.SHL.U32 R48, R37, 0x10, RZ ;  /* 0x0000001025307824 */ /* 0x000fe200078e00ff */
[----:B------:R-:W-:-:S02]  /*1290*/  SHF.R.S32.HI R38, RZ, 0x1f, R35 ;  /* 0x0000001fff267819 */ /* 0x000fc40000011423 */
[----:B------:R-:W-:Y:S02]  /*12a0*/  SHF.R.S32.HI R34, RZ, 0x1f, R33 ;  /* 0x0000001fff227819 */ /* 0x000fe40000011421 */
[----:B------:R-:W-:Y:S02]  /*12b0*/  LEA.HI R17, R17, R16, RZ, 0x3 ;  /* 0x0000001011117211 */ /* 0x000fe400078f18ff */
        /* <DEDUP_REMOVED lines=55> */
[----:B------:R-:W-:Y:S01]  /*1630*/  SHF.R.S32.HI R21, RZ, 0x5, R20 ;  /* 0x00000005ff157819 */ /* 0x000fe20000011414 */
[----:B------:R-:W-:Y:S01]  /*1640*/  IMAD.U32 R20, RZ, RZ, UR10 ;  /* 0x0000000aff147e24 */ /* 0x000fe2000f8e00ff */
[----:B------:R-:W-:Y:S02]  /*1650*/  LEA.HI.X.SX32 R73, R32, R73, 0x1, P0 ;  /* 0x0000004920497211 */ /* 0x000fe400000f0eff */
[----:B------:R-:W-:Y:S01]  /*1660*/  LEA R72, P0, R22, c[0x0][0x198], 0x2 ;  /* 0x0000660016487a11 */ /* 0x000fe200078010ff */
[----:B------:R-:W-:-:S02]  /*1670*/  IMAD R75, R21, 0x8, R6 ;  /* 0x00000008154b7824 */ /* 0x000fc400078e0206 */
[----:B------:R-:W-:Y:S01]  /*1680*/  IMAD R21, R20, 0x40, R21 ;  /* 0x0000004014157824 */ /* 0x000fe200078e0215 */
[----:B------:R-:W-:Y:S01]  /*1690*/  LEA.HI.X R73, R22, c[0x0][0x19c], R73, 0x2, P0 ;  /* 0x0000670016497a11 */ /* 0x000fe200000f1449 */
[----:B------:R-:W-:Y:S01]  /*16a0*/  IMAD R74, R74, 0x200, R75 ;  /* 0x000002004a4a7824 */ /* 0x000fe200078e024b */
[----:B------:R-:W-:Y:S01]  /*16b0*/  LEA R75, R75, 0xe0, 0x2 ;  /* 0x000000e04b4b7811 */ /* 0x000fe200078e10ff */
[----:B------:R-:W-:Y:S02]  /*16c0*/  IMAD.MOV.U32 R6, RZ, RZ, -0x800001 ;  /* 0xff7fffffff067424 */ /* 0x000fe400078e00ff */
[----:B------:R-:W-:-:S03]  /*16d0*/  IMAD.SHL.U32 R76, R21, 0x8, RZ ;  /* 0x00000008154c7824 */ /* 0x000fc600078e00ff */
.L_x_17350:
        /* <DEDUP_REMOVED lines=61> */
[C---:B------:R-:W-:Y:S02]  /*1ab0*/  LEA R84, P4, R22.reuse, c[0x0][0x180], 0x1 ;  /* 0x0000600016547a11 */ /* 0x040fe400078808ff */
        /* <DEDUP_REMOVED lines=61> */
[----:B------:R-:W-:Y:S02]  /*1e90*/  ISETP.NE.AND P0, PT, R3, RZ, PT ;  /* 0x000000ff0300720c */ /* 0x000fe40003f05270 */
        /* <DEDUP_REMOVED lines=74> */
.L_x_17392:
[----:B01----:R-:W-:Y:S01]  /*2340*/  FADD.FTZ R27, R27, R20 ;  /* 0x000000141b1b7221 */ /* 0x003fe20000010000 */
[----:B------:R-:W-:Y:S05]  /*2350*/  BRA.DIV ~URZ, `(.L_x_17348) ;  /* 0x000044227f007947 */ /* 0x000fea000b800000 */
[----:B------:R0:W1:Y:S02]  /*2360*/  SHFL.BFLY PT, R20, R27, 0x1, 0x1f ;  /* 0x0c201f001b147f89 */ /* 0x00006400000e0000 */
.L_x_17393:
        /* <DEDUP_REMOVED lines=9> */
.L_x_17346:
[----:B------:R-:W-:-:S13]  /*2400*/  ISETP.NE.AND P0, PT, R3, RZ, PT ;  /* 0x000000ff0300720c */ /* 0x000fda0003f05270 */
[----:B------:R-:W-:-:S05]  /*2410*/  @!P0 IMAD.MOV.U32 R20, RZ, RZ, -0x800001 ;  /* 0xff7fffffff148424 */ /* 0x000fca00078e00ff */
[----:B------:R0:W-:Y:S02]  /*2420*/  @!P0 STS [R75], R20 ;  /* 0x000000144b008388 */ /* 0x0001e40000000800 */
.L_x_17349:
[----:B------:R-:W-:Y:S05]  /*2430*/  BSYNC B1 ;  /* 0x0000000000017941 */ /* 0x000fea0003800000 */
.L_x_17345:
[----:B------:R-:W-:Y:S02]  /*2440*/  IADD3 R32, R32, 0x4, RZ ;  /* 0x0000000420207810 */ /* 0x000fe40007ffe0ff */
[----:B------:R-:W-:Y:S02]  /*2450*/  IADD3 R72, P2, R72, 0x10, RZ ;  /* 0x0000001048487810 */ /* 0x000fe40007f5e0ff */
[----:B------:R-:W-:Y:S02]  /*2460*/  ISETP.GE.AND P0, PT, R32, UR5, PT ;  /* 0x0000000520007c0c */ /* 0x000fe4000bf06270 */
[----:B01----:R-:W-:Y:S01]  /*2470*/  IADD3 R75, R75, 0x80, RZ ;  /* 0x000000804b4b7810 */ /* 0x003fe20007ffe0ff */
[----:B------:R-:W-:Y:S01]  /*2480*/  IMAD.X R73, RZ, RZ, R73, P2 ;  /* 0x000000ffff497224 */ /* 0x000fe200010e0649 */
[----:B------:R-:W-:Y:S02]  /*2490*/  IADD3 R74, R74, 0x20, RZ ;  /* 0x000000204a4a7810 */ /* 0x000fe40007ffe0ff */
[----:B------:R-:W-:-:S07]  /*24a0*/  IADD3 R76, R76, 0x20, RZ ;  /* 0x000000204c4c7810 */ /* 0x000fce0007ffe0ff */
[----:B------:R-:W-:Y:S05]  /*24b0*/  @!P0 BRA `(.L_x_17350) ;  /* 0xfffff22000008947 */ /* 0x000fea000383ffff */
[----:B------:R-:W-:Y:S05]  /*24c0*/  BRA `(.L_x_17343) ;  /* 0x00000f2000007947 */ /* 0x000fea0003800000 */
.L_x_17344:
[----:B------:R-:W-:Y:S01]  /*24d0*/  IADD3 R75, P0, R21, R32, RZ ;  /* 0x00000020154b7210 */ /* 0x000fe20007f1e0ff */
[----:B------:R-:W-:Y:S01]  /*24e0*/  IMAD.U32 R22, RZ, RZ, UR10 ;  /* 0x0000000aff167e24 */ /* 0x000fe2000f8e00ff */
[----:B------:R-:W-:Y:S01]  /*24f0*/  SHF.R.S32.HI R21, RZ, 0x5, R20 ;  /* 0x00000005ff157819 */ /* 0x000fe20000011414 */
[----:B------:R-:W-:Y:S01]  /*2500*/  IMAD.U32 R78, RZ, RZ, UR16 ;  /* 0x00000010ff4e7e24 */ /* 0x000fe2000f8e00ff */
[----:B------:R-:W-:Y:S01]  /*2510*/  LEA.HI.X.SX32 R20, R32, R73, 0x1, P0 ;  /* 0x0000004920147211 */ /* 0x000fe200000f0eff */
[----:B------:R-:W-:Y:S01]  /*2520*/  IMAD.U32 R73, RZ, RZ, UR10 ;  /* 0x0000000aff497e24 */ /* 0x000fe2000f8e00ff */
[----:B------:R-:W-:Y:S01]  /*2530*/  LEA R74, P0, R75, c[0x0][0x198], 0x2 ;  /* 0x000066004b4a7a11 */ /* 0x000fe200078010ff */
[----:B------:R-:W-:Y:S02]  /*2540*/  IMAD R76, R21, 0x8, R6 ;  /* 0x00000008154c7824 */ /* 0x000fe400078e0206 */
[----:B------:R-:W-:Y:S01]  /*2550*/  IMAD R21, R22, 0x40, R21 ;  /* 0x0000004016157824 */ /* 0x000fe200078e0215 */
[----:B------:R-:W-:Y:S01]  /*2560*/  LEA.HI.X R75, R75, c[0x0][0x19c], R20, 0x2, P0 ;  /* 0x000067004b4b7a11 */ /* 0x000fe200000f1414 */
[----:B------:R-:W-:Y:S01]  /*2570*/  IMAD R73, R73, 0x200, R76 ;  /* 0x0000020049497824 */ /* 0x000fe200078e024c */
[----:B------:R-:W-:Y:S01]  /*2580*/  LEA R76, R76, 0xe0, 0x2 ;  /* 0x000000e04c4c7811 */ /* 0x000fe200078e10ff */
[----:B------:R-:W-:-:S02]  /*2590*/  IMAD.MOV.U32 R6, RZ, RZ, -0x800001 ;  /* 0xff7fffffff067424 */ /* 0x000fc400078e00ff */
[----:B------:R-:W-:Y:S01]  /*25a0*/  IMAD.SHL.U32 R77, R21, 0x8, RZ ;  /* 0x00000008154d7824 */ /* 0x000fe200078e00ff */
[----:B------:R-:W-:Y:S02]  /*25b0*/  IADD3 R78, -R78, 0x1, R73 ;  /* 0x000000014e4e7810 */ /* 0x000fe40007ffe149 */
.L_x_17356:
        /* <DEDUP_REMOVED lines=72> */
[----:B------:R1:W3:Y:S01]  /*2a40*/  LDG.E.CONSTANT R86, [R86.64] ;  /* 0x0000000c56567981 */ /* 0x0002e2000c1e9900 */
[----:B------:R-:W-:-:S04]  /*2a50*/  IADD3.X R24, R62, R88, R51, P4, P5 ;  /* 0x000000583e187210 */ /* 0x000fc800027ea433 */
[----:B------:R-:W-:-:S05]  /*2a60*/  LEA.HI.X R23, R21, c[0x0][0x184], R24, 0x1, P0 ;  /* 0x0000610015177a11 */ /* 0x000fca00000f0c18 */
[----:B------:R4:W5:Y:S01]  /*2a70*/  LDG.E.CONSTANT R84, [R22.64] ;  /* 0x0000000c16547981 */ /* 0x000962000c1e9900 */
[----:B------:R-:W-:-:S04]  /*2a80*/  IADD3 R25, P0, P2, R11, R20, R38 ;  /* 0x000000140b197210 */ /* 0x000fc80007a1e026 */
[----:B------:R-:W-:Y:S02]  /*2a90*/  LEA R24, P3, R25, c[0x0][0x180], 0x1 ;  /* 0x0000600019187a11 */ /* 0x000fe400078608ff */
[----:B------:R-:W-:Y:S02]  /*2aa0*/  IADD3.X R28, R63, R88, R52, P0, P2 ;  /* 0x000000583f1c7210 */ /* 0x000fe400007e4434 */
[----:B------:R-:W-:Y:S02]  /*2ab0*/  IADD3 R21, P0, P2, R12, R20, R39 ;  /* 0x000000140c157210 */ /* 0x000fe40007a1e027 */
[----:B------:R-:W-:Y:S02]  /*2ac0*/  LEA.HI.X R25, R25, c[0x0][0x184], R28, 0x1, P3 ;  /* 0x0000610019197a11 */ /* 0x000fe400018f0c1c */
[C---:B------:R-:W-:Y:S02]  /*2ad0*/  LEA R80, P3, R21.reuse, c[0x0][0x180], 0x1 ;  /* 0x0000600015507a11 */ /* 0x040fe400078608ff */
        /* <DEDUP_REMOVED lines=15> */
[----:B------:R-:W-:Y:S02]  /*2bd0*/  LEA R24, P3, R29, c[0x0][0x180], 0x1 ;  /* 0x000060001d187a11 */ /* 0x000fe400078608ff */
        /* <DEDUP_REMOVED lines=26> */
[----:B------:R-:W-:Y:S02]  /*2d80*/  ISETP.NE.AND P0, PT, R3, RZ, PT ;  /* 0x000000ff0300720c */ /* 0x000fe40003f05270 */
        /* <DEDUP_REMOVED lines=75> */
.L_x_17394:
[----:B01----:R-:W-:Y:S01]  /*3240*/  FADD.FTZ R27, R27, R20 ;  /* 0x000000141b1b7221 */ /* 0x003fe20000010000 */
[----:B------:R-:W-:Y:S05]  /*3250*/  BRA.DIV ~URZ, `(.L_x_17354) ;  /* 0x000036227f007947 */ /* 0x000fea000b800000 */
[----:B------:R0:W1:Y:S02]  /*3260*/  SHFL.BFLY PT, R20, R27, 0x1, 0x1f ;  /* 0x0c201f001b147f89 */ /* 0x00006400000e0000 */
.L_x_17395:
        /* <DEDUP_REMOVED lines=11> */
.L_x_17352:
[----:B------:R-:W-:-:S13]  /*3320*/  ISETP.NE.AND P0, PT, R3, RZ, PT ;  /* 0x000000ff0300720c */ /* 0x000fda0003f05270 */
[----:B------:R-:W-:-:S05]  /*3330*/  @!P0 IMAD.MOV.U32 R21, RZ, RZ, -0x800001 ;  /* 0xff7fffffff158424 */ /* 0x000fca00078e00ff */
[----:B------:R0:W-:Y:S02]  /*3340*/  @!P0 STS [R76], R21 ;  /* 0x000000154c008388 */ /* 0x0001e40000000800 */
.L_x_17355:
[----:B------:R-:W-:Y:S05]  /*3350*/  BSYNC B1 ;  /* 0x0000000000017941 */ /* 0x000fea0003800000 */
.L_x_17351:
        /* <DEDUP_REMOVED lines=8> */
[----:B------:R-:W-:Y:S05]  /*33e0*/  @!P0 BRA `(.L_x_17356) ;  /* 0xfffff1d000008947 */ /* 0x000fea000383ffff */
.L_x_17343:
[----:B------:R-:W-:Y:S05]  /*33f0*/  BSYNC B0 ;  /* 0x0000000000007941 */ /* 0x000fea0003800000 */
.L_x_17342:
[----:B------:R-:W-:Y:S05]  /*3400*/  BRA.DIV ~URZ, `(.L_x_17357) ;  /* 0x000034f27f007947 */ /* 0x000fea000b800000 */
[----:B------:R0:W1:Y:S02]  /*3410*/  SHFL.BFLY PT, R3, R6, 0x10, 0x1f ;  /* 0x0e001f0006037f89 */ /* 0x00006400000e0000 */
.L_x_17396:
[----:B-1----:R-:W-:Y:S01]  /*3420*/  FMNMX.FTZ R8, R3, R6, !PT ;  /* 0x0000000603087209 */ /* 0x002fe20007810000 */
[----:B------:R-:W-:Y:S05]  /*3430*/  BRA.DIV ~URZ, `(.L_x_17358) ;  /* 0x000035427f007947 */ /* 0x000fea000b800000 */
[----:B------:R-:W1:Y:S02]  /*3440*/  SHFL.BFLY PT, R3, R8, 0x8, 0x1f ;  /* 0x0d001f0008037f89 */ /* 0x000e6400000e0000 */
[----:B-1----:R-:W-:-:S05]  /*3450*/  FMNMX.FTZ R3, R8, R3, !PT ;  /* 0x0000000308037209 */ /* 0x002fca0007810000 */
[----:B0-----:R0:W1:Y:S02]  /*3460*/  SHFL.BFLY PT, R6, R3, 0x4, 0x1f ;  /* 0x0c801f0003067f89 */ /* 0x00106400000e0000 */
.L_x_17397:
[----:B------:R-:W-:Y:S01]  /*3470*/  ISETP.NE.AND P0, PT, R4, RZ, PT ;  /* 0x000000ff0400720c */ /* 0x000fe20003f05270 */
[----:B------:R-:W-:-:S12]  /*3480*/  WARPSYNC 0xffffffff ;  /* 0xffffffff00007948 */ /* 0x000fd80003800000 */
[----:B------:R-:W-:Y:S02]  /*3490*/  @!P0 SHF.R.S32.HI R9, RZ, 0x1f, R0 ;  /* 0x0000001fff098819 */ /* 0x000fe40000011400 */
[----:B-1----:R-:W-:Y:S02]  /*34a0*/  @!P0 FMNMX.FTZ R6, R6, R3, !PT ;  /* 0x0000000306068209 */ /* 0x002fe40007810000 */
        /* <DEDUP_REMOVED lines=36> */
.L_x_17363:
        /* <DEDUP_REMOVED lines=11> */
.L_x_17362:
[----:B------:R-:W-:Y:S05]  /*37a0*/  BSYNC B1 ;  /* 0x0000000000017941 */ /* 0x000fea0003800000 */
.L_x_17361:
        /* <DEDUP_REMOVED lines=11> */
.L_x_17366:
        /* <DEDUP_REMOVED lines=100> */
.L_x_17365:
[----:B------:R-:W-:Y:S05]  /*3ea0*/  BSYNC B1 ;  /* 0x0000000000017941 */ /* 0x000fea0003800000 */
.L_x_17364:
        /* <DEDUP_REMOVED lines=55> */
.L_x_17368:
[----:B------:R-:W-:Y:S05]  /*4220*/  BSYNC B1 ;  /* 0x0000000000017941 */ /* 0x000fea0003800000 */
.L_x_17367:
        /* <DEDUP_REMOVED lines=26> */
.L_x_17360:
[----:B------:R-:W-:Y:S05]  /*43d0*/  BSYNC B0 ;  /* 0x0000000000007941 */ /* 0x000fea0003800000 */
.L_x_17359:
        /* <DEDUP_REMOVED lines=45> */
.L_x_17373:
        /* <DEDUP_REMOVED lines=8> */
.L_x_17372:
[----:B------:R-:W-:Y:S05]  /*4730*/  BSYNC B1 ;  /* 0x0000000000017941 */ /* 0x000fea0003800000 */
.L_x_17371:
        /* <DEDUP_REMOVED lines=11> */
.L_x_17376:
        /* <DEDUP_REMOVED lines=52> */
.L_x_17375:
[----:B------:R-:W-:Y:S05]  /*4b30*/  BSYNC B1 ;  /* 0x0000000000017941 */ /* 0x000fea0003800000 */
.L_x_17374:
        /* <DEDUP_REMOVED lines=31> */
.L_x_17378:
[----:B------:R-:W-:Y:S05]  /*4d30*/  BSYNC B1 ;  /* 0x0000000000017941 */ /* 0x000fea0003800000 */
.L_x_17377:
        /* <DEDUP_REMOVED lines=14> */
.L_x_17370:
[----:B------:R-:W-:Y:S05]  /*4e20*/  BSYNC B0 ;  /* 0x0000000000007941 */ /* 0x000fea0003800000 */
.L_x_17369:
        /* <DEDUP_REMOVED lines=32> */
.L_x_17380:
[----:B------:R-:W-:Y:S05]  /*5030*/  BSYNC B0 ;  /* 0x0000000000007941 */ /* 0x000fea0003800000 */
.L_x_17379:
[----:B------:R-:W-:Y:S01]  /*5040*/  BSSY B1, `(.L_x_17381) ;  /* 0x0000122000017945 */ /* 0x000fe20003800000 */
[----:B------:R-:W-:Y:S01]  /*5050*/  CS2R R16, SRZ ;  /* 0x0000000000107805 */ /* 0x000fe2000001ff00 */
[----:B------:R-:W-:Y:S05]  /*5060*/  @P1 BRA `(.L_x_17382) ;  /* 0x000011f000001947 */ /* 0x000fea0003800000 */
[----:B------:R-:W-:Y:S01]  /*5070*/  IABS R18, c[0x0][0x1e4] ;  /* 0x0000790000127a13 */ /* 0x000fe20000000000 */
[----:B0-----:R-:W0:Y:S01]  /*5080*/  S2R R3, SR_CTAID.Y ;  /* 0x0000000000037919 */ /* 0x001e220000002600 */
[----:B------:R-:W-:Y:S01]  /*5090*/  SHF.R.S32.HI R9, RZ, 0x1f, R0 ;  /* 0x0000001fff097819 */ /* 0x000fe20000011400 */
[----:B------:R-:W-:Y:S01]  /*50a0*/  IMAD R2, R2, c[0x0][0x1c0], RZ ;  /* 0x0000700002027a24 */ /* 0x000fe200078e02ff */
[----:B------:R-:W2:Y:S01]  /*50b0*/  I2F.RP R8, R18 ;  /* 0x0000001200087306 */ /* 0x000ea20000209400 */
[----:B------:R-:W3:Y:S01]  /*50c0*/  S2R R19, SR_CTAID.Z ;  /* 0x0000000000137919 */ /* 0x000ee20000002700 */
[----:B------:R-:W-:Y:S01]  /*50d0*/  LEA.HI R9, R9, R0, RZ, 0x5 ;  /* 0x0000000009097211 */ /* 0x000fe200078f28ff */
[----:B------:R-:W-:Y:S01]  /*50e0*/  IMAD.MOV.U32 R25, RZ, RZ, c[0x0][0x1bc] ;  /* 0x00006f00ff197624 */ /* 0x000fe200078e00ff */
[----:B------:R-:W-:Y:S01]  /*50f0*/  IADD3 R5, R5, -c[0x0][0x1dc], RZ ;  /* 0x8000770005057a10 */ /* 0x000fe20007ffe0ff */
[----:B------:R-:W-:Y:S01]  /*5100*/  IMAD.U32 R26, RZ, RZ, UR6 ;  /* 0x00000006ff1a7e24 */ /* 0x000fe2000f8e00ff */
[----:B------:R-:W-:Y:S01]  /*5110*/  SHF.R.S32.HI R28, RZ, 0x5, R9 ;  /* 0x00000005ff1c7819 */ /* 0x000fe20000011409 */
[----:B------:R-:W-:Y:S01]  /*5120*/  IMAD.SHL.U32 R27, R4, 0x8, RZ ;  /* 0x00000008041b7824 */ /* 0x000fe200078e00ff */
[----:B------:R-:W-:-:S02]  /*5130*/  SHF.R.S32.HI R25, RZ, 0x1f, R25 ;  /* 0x0000001fff197819 */ /* 0x000fc40000011419 */
[----:B------:R-:W-:Y:S02]  /*5140*/  IADD3 R26, -R26, 0x1, RZ ;  /* 0x000000011a1a7810 */ /* 0x000fe40007ffe1ff */
[----:B------:R-:W-:Y:S01]  /*5150*/  IADD3 R24, R27, 0x100, RZ ;  /* 0x000001001b187810 */ /* 0x000fe20007ffe0ff */
[----:B--2---:R-:W2:Y:S01]  /*5160*/  MUFU.RCP R8, R8 ;  /* 0x0000000800087308 */ /* 0x004ea20000001000 */
[----:B0-----:R-:W-:Y:S02]  /*5170*/  IMAD R6, R3, c[0x0][0x1a8], RZ ;  /* 0x00006a0003067a24 */ /* 0x001fe400078e02ff */
[----:B---3--:R-:W-:Y:S01]  /*5180*/  IMAD R19, R19, 0x40, R28 ;  /* 0x0000004013137824 */ /* 0x008fe200078e021c */
[----:B------:R-:W-:-:S03]  /*5190*/  LEA R28, R28, 0xe0, 0x5 ;  /* 0x000000e01c1c7811 */ /* 0x000fc600078e28ff */
[----:B------:R-:W-:Y:S01]  /*51a0*/  IMAD.SHL.U32 R44, R19, 0x8, RZ ;  /* 0x00000008132c7824 */ /* 0x000fe200078e00ff */
[----:B------:R-:W-:Y:S02]  /*51b0*/  SHF.R.S32.HI R3, RZ, 0x1f, R19 ;  /* 0x0000001fff037819 */ /* 0x000fe40000011413 */
[----:B--2---:R-:W-:Y:S02]  /*51c0*/  IADD3 R22, R8, 0xffffffe, RZ ;  /* 0x0ffffffe08167810 */ /* 0x004fe40007ffe0ff */
[----:B------:R-:W-:Y:S02]  /*51d0*/  IADD3 R21, P0, R6, R19, RZ ;  /* 0x0000001306157210 */ /* 0x000fe40007f1e0ff */
[----:B------:R0:W2:Y:S01]  /*51e0*/  F2I.FTZ.U32.TRUNC.NTZ R23, R22 ;  /* 0x0000001600177305 */ /* 0x0000a2000021f000 */
[----:B------:R-:W-:Y:S02]  /*51f0*/  IADD3 R28, R28, 0x10, RZ ;  /* 0x000000101c1c7810 */ /* 0x000fe40007ffe0ff */
[----:B------:R-:W-:-:S02]  /*5200*/  LEA.HI.X.SX32 R6, R6, R3, 0x1, P0 ;  /* 0x0000000306067211 */ /* 0x000fc400000f0eff */
[----:B------:R-:W-:Y:S01]  /*5210*/  LEA R20, P0, R21, c[0x0][0x198], 0x2 ;  /* 0x0000660015147a11 */ /* 0x000fe200078010ff */
[----:B0-----:R-:W-:-:S03]  /*5220*/  IMAD.MOV.U32 R22, RZ, RZ, RZ ;  /* 0x000000ffff167224 */ /* 0x001fc600078e00ff */
[----:B------:R-:W-:Y:S01]  /*5230*/  LEA.HI.X R21, R21, c[0x0][0x19c], R6, 0x2, P0 ;  /* 0x0000670015157a11 */ /* 0x000fe200000f1406 */
[----:B------:R-:W-:Y:S02]  /*5240*/  IMAD.MOV.U32 R6, RZ, RZ, RZ ;  /* 0x000000ffff067224 */ /* 0x000fe400078e00ff */
[----:B--2---:R-:W-:-:S04]  /*5250*/  IMAD.MOV R9, RZ, RZ, -R23 ;  /* 0x000000ffff097224 */ /* 0x004fc800078e0a17 */
[----:B------:R-:W-:-:S04]  /*5260*/  IMAD R3, R9, R18, RZ ;  /* 0x0000001209037224 */ /* 0x000fc800078e02ff */
[----:B------:R-:W-:Y:S01]  /*5270*/  IMAD.HI.U32 R22, R23, R3, R22 ;  /* 0x0000000317167227 */ /* 0x000fe200078e0016 */
[----:B------:R-:W-:Y:S02]  /*5280*/  SHF.R.S32.HI R3, RZ, 0x1f, R2 ;  /* 0x0000001fff037819 */ /* 0x000fe40000011402 */
[----:B------:R-:W-:Y:S02]  /*5290*/  IADD3 R23, R27, 0x200, RZ ;  /* 0x000002001b177810 */ /* 0x000fe40007ffe0ff */
.L_x_17391:
        /* <DEDUP_REMOVED lines=45> */
[----:B-1----:R-:W-:Y:S05]  /*5570*/  @P1 BRA P2, `(.L_x_17384) ;  /* 0x00000c7000001947 */ /* 0x002fea0001000000 */
        /* <DEDUP_REMOVED lines=10> */
[----:B------:R-:W-:Y:S02]  /*5620*/  LEA R40, P1, R11, c[0x0][0x188], 0x1 ;  /* 0x000062000b287a11 */ /* 0x000fe400078208ff */
[----:B------:R-:W-:Y:S02]  /*5630*/  LEA.HI.X.SX32 R12, R23, R42, 0x1, P3 ;  /* 0x0000002a170c7211 */ /* 0x000fe400018f0eff */
[----:B------:R-:W-:-:S02]  /*5640*/  LEA.HI.X R9, R9, c[0x0][0x18c], R14, 0x1, P2 ;  /* 0x0000630009097a11 */ /* 0x000fc400010f0c0e */
[----:B------:R-:W-:Y:S02]  /*5650*/  LEA.HI.X R41, R11, c[0x0][0x18c], R12, 0x1, P1 ;  /* 0x000063000b297a11 */ /* 0x000fe400008f0c0c */
[----:B------:R-:W0:Y:S04]  /*5660*/  LDS.128 R12, [R28+-0x10] ;  /* 0xfffff0001c0c7984 */ /* 0x000e280000000c00 */
[----:B------:R2:W5:Y:S04]  /*5670*/  LDG.E.CONSTANT R29, [R40.64] ;  /* 0x0000000c281d7981 */ /* 0x000568000c1e9900 */
[----:B------:R2:W5:Y:S04]  /*5680*/  LDG.E.CONSTANT R30, [R40.64+0x4] ;  /* 0x0000040c281e7981 */ /* 0x000568000c1e9900 */
[----:B------:R2:W5:Y:S04]  /*5690*/  LDG.E.CONSTANT R31, [R40.64+0x8] ;  /* 0x0000080c281f7981 */ /* 0x000568000c1e9900 */
[----:B-1----:R2:W5:Y:S01]  /*56a0*/  LDG.E.CONSTANT R33, [R40.64+0xc] ;  /* 0x00000c0c28217981 */ /* 0x002562000c1e9900 */
        /* <DEDUP_REMOVED lines=18> */
[C---:B--2---:R-:W-:Y:S02]  /*57d0*/  IADD3 R13, R44.reuse, 0x2, RZ ;  /* 0x000000022c0d7810 */ /* 0x044fe40007ffe0ff */
[C---:B------:R-:W-:Y:S02]  /*57e0*/  IADD3 R14, R44.reuse, 0x3, RZ ;  /* 0x000000032c0e7810 */ /* 0x040fe40007ffe0ff */
[----:B------:R-:W-:-:S02]  /*57f0*/  ISETP.GE.AND P2, PT, R44, UR16, PT ;  /* 0x000000102c007c0c */ /* 0x000fc4000bf46270 */
[C---:B------:R-:W-:Y:S02]  /*5800*/  IADD3 R15, R44.reuse, 0x4, RZ ;  /* 0x000000042c0f7810 */ /* 0x040fe40007ffe0ff */
[----:B------:R-:W-:Y:S02]  /*5810*/  ISETP.GE.AND P5, PT, R13, UR16, PT ;  /* 0x000000100d007c0c */ /* 0x000fe4000bfa6270 */
[----:B------:R-:W-:Y:S02]  /*5820*/  IADD3 R38, R44, 0x5, RZ ;  /* 0x000000052c267810 */ /* 0x000fe40007ffe0ff */
        /* <DEDUP_REMOVED lines=12> */
[----:B------:R-:W-:Y:S02]  /*58f0*/  PRMT R14, R43, 0x7632, R14 ;  /* 0x000076322b0e7816 */ /* 0x000fe4000000000e */
[----:B------:R-:W-:Y:S02]  /*5900*/  ISETP.GE.AND P2, PT, R38, UR16, PT ;  /* 0x0000001026007c0c */ /* 0x000fe4000bf46270 */
        /* <DEDUP_REMOVED lines=10> */
.L_x_17386:
[----:B--2---:R-:W-:Y:S05]  /*59b0*/  BSYNC B2 ;  /* 0x0000000000027941 */ /* 0x004fea0003800000 */
.L_x_17385:
        /* <DEDUP_REMOVED lines=20> */
[----:B------:R-:W-:Y:S01]  /*5b00*/  PRMT R11, RZ, 0x5410, R45 ;  /* 0x00005410ff0b7816 */ /* 0x000fe2000000002d */
[----:B------:R-:W-:Y:S05]  /*5b10*/  @P1 BRA `(.L_x_17388) ;  /* 0x000001e000001947 */ /* 0x000fea0003800000 */
[C---:B------:R-:W-:Y:S02]  /*5b20*/  IADD3 R13, R44.reuse, 0x2, RZ ;  /* 0x000000022c0d7810 */ /* 0x040fe40007ffe0ff */
[C---:B------:R-:W-:Y:S02]  /*5b30*/  IADD3 R15, R44.reuse, 0x3, RZ ;  /* 0x000000032c0f7810 */ /* 0x040fe40007ffe0ff */
[C---:B------:R-:W-:Y:S02]  /*5b40*/  IADD3 R38, R44.reuse, 0x4, RZ ;  /* 0x000000042c267810 */ /* 0x040fe40007ffe0ff */
[----:B------:R-:W-:Y:S02]  /*5b50*/  ISETP.GE.AND P2, PT, R44, UR16, PT ;  /* 0x000000102c007c0c */ /* 0x000fe4000bf46270 */
[----:B------:R-:W-:-:S02]  /*5b60*/  ISETP.GE.AND P5, PT, R13, UR16, PT ;  /* 0x000000100d007c0c */ /* 0x000fc4000bfa6270 */
[----:B------:R-:W-:Y:S02]  /*5b70*/  IADD3 R39, R44, 0x5, RZ ;  /* 0x000000052c277810 */ /* 0x000fe40007ffe0ff */
[----:B------:R-:W-:Y:S02]  /*5b80*/  ISETP.GE.AND P6, PT, R15, UR16, PT ;  /* 0x000000100f007c0c */ /* 0x000fe4000bfc6270 */
[----:B------:R-:W-:Y:S02]  /*5b90*/  ISETP.GE.AND P3, PT, R38, UR16, PT ;  /* 0x0000001026007c0c */ /* 0x000fe4000bf66270 */
[----:B------:R-:W-:Y:S02]  /*5ba0*/  PRMT R13, R36, 0x7632, R13 ;  /* 0x00007632240d7816 */ /* 0x000fe4000000000d */
[----:B------:R-:W-:Y:S02]  /*5bb0*/  IADD3 R38, R44, 0x7, RZ ;  /* 0x000000072c267810 */ /* 0x000fe40007ffe0ff */
[----:B------:R-:W-:-:S02]  /*5bc0*/  SEL R15, R36, RZ, !P5 ;  /* 0x000000ff240f7207 */ /* 0x000fc40006800000 */
[----:B------:R-:W-:Y:S02]  /*5bd0*/  ISETP.GE.AND P4, PT, R39, UR16, PT ;  /* 0x0000001027007c0c */ /* 0x000fe4000bf86270 */
[----:B------:R-:W-:Y:S02]  /*5be0*/  SEL R36, R13, RZ, !P6 ;  /* 0x000000ff0d247207 */ /* 0x000fe40007000000 */
[----:B------:R-:W-:Y:S02]  /*5bf0*/  IADD3 R39, R44, 0x6, RZ ;  /* 0x000000062c277810 */ /* 0x000fe40007ffe0ff */
[----:B------:R-:W-:Y:S02]  /*5c00*/  ISETP.GE.AND P6, PT, R38, UR16, PT ;  /* 0x0000001026007c0c */ /* 0x000fe4000bfc6270 */
[----:B------:R-:W-:Y:S02]  /*5c10*/  ISETP.GE.AND P5, PT, R39, UR16, PT ;  /* 0x0000001027007c0c */ /* 0x000fe4000bfa6270 */
[----:B------:R-:W-:-:S02]  /*5c20*/  IADD3 R39, R44, 0x1, RZ ;  /* 0x000000012c277810 */ /* 0x000fc40007ffe0ff */
[----:B------:R-:W-:Y:S02]  /*5c30*/  @P2 PRMT R35, RZ, 0x7610, R35 ;  /* 0x00007610ff232816 */ /* 0x000fe40000000023 */
        /* <DEDUP_REMOVED lines=12> */
.L_x_17388:
[----:B------:R-:W-:Y:S05]  /*5d00*/  BSYNC B2 ;  /* 0x0000000000027941 */ /* 0x000fea0003800000 */
.L_x_17387:
        /* <DEDUP_REMOVED lines=49> */
.L_x_17390:
[----:B------:R-:W-:Y:S05]  /*6020*/  BSYNC B2 ;  /* 0x0000000000027941 */ /* 0x000fea0003800000 */
.L_x_17389:
        /* <DEDUP_REMOVED lines=8> */
[----:B------:R-:W-:Y:S02]  /*60b0*/  FADD.FTZ R12, R12, R32 ;  /* 0x000000200c0c7221 */ /* 0x000fe40000010000 */
[----:B------:R-:W-:-:S02]  /*60c0*/  FADD.FTZ R13, R13, R34 ;  /* 0x000000220d0d7221 */ /* 0x000fc40000010000 */
        /* <DEDUP_REMOVED lines=10> */
[----:B------:R-:W-:-:S04]  /*6170*/  FADD.FTZ R15, R15, R30 ;  /* 0x0000001e0f0f7221 */ /* 0x000fc80000010000 */
[----:B------:R-:W-:Y:S01]  /*6180*/  FADD.FTZ R10, R9, R10 ;  /* 0x0000000a090a7221 */ /* 0x000fe20000010000 */
[--C-:B------:R-:W-:Y:S02]  /*6190*/  PRMT R9, RZ, 0x5410, R8.reuse ;  /* 0x00005410ff097816 */ /* 0x100fe40000000008 */
[----:B------:R-:W-:Y:S01]  /*61a0*/  PRMT R8, RZ, 0x7610, R8 ;  /* 0x00007610ff087816 */ /* 0x000fe20000000008 */
[----:B------:R-:W-:-:S04]  /*61b0*/  FADD.FTZ R10, R15, R10 ;  /* 0x0000000a0f0a7221 */ /* 0x000fc80000010000 */
[----:B------:R-:W-:-:S04]  /*61c0*/  FADD.FTZ R9, R9, R8 ;  /* 0x0000000809097221 */ /* 0x000fc80000010000 */
[----:B------:R-:W-:-:S04]  /*61d0*/  FADD.FTZ R9, R10, R9 ;  /* 0x000000090a097221 */ /* 0x000fc80000010000 */
[----:B------:R-:W-:Y:S02]  /*61e0*/  FADD.FTZ R6, R6, R9 ;  /* 0x0000000906067221 */ /* 0x000fe40000010000 */
.L_x_17384:
[----:B------:R-:W-:Y:S05]  /*61f0*/  BSYNC B0 ;  /* 0x0000000000007941 */ /* 0x000fea0003800000 */
.L_x_17383:
[----:B------:R-:W-:Y:S02]  /*6200*/  IADD3 R20, P1, R20, 0x10, RZ ;  /* 0x0000001014147810 */ /* 0x000fe40007f3e0ff */
[----:B------:R-:W-:Y:S02]  /*6210*/  IADD3 R44, R44, 0x20, RZ ;  /* 0x000000202c2c7810 */ /* 0x000fe40007ffe0ff */
[----:B------:R-:W-:Y:S01]  /*6220*/  IADD3 R28, R28, 0x80, RZ ;  /* 0x000000801c1c7810 */ /* 0x000fe20007ffe0ff */
[----:B------:R-:W-:Y:S01]  /*6230*/  IMAD.X R21, RZ, RZ, R21, P1 ;  /* 0x000000ffff157224 */ /* 0x000fe200008e0615 */
[----:B------:R-:W-:Y:S01]  /*6240*/  @P0 CALL.REL.NOINC `(.L_x_17382) ;  /* 0x0000001000000944 */ /* 0x000fe20003c00000 */
[----:B------:R-:W-:Y:S05]  /*6250*/  BRA `(.L_x_17391) ;  /* 0xfffff04000007947 */ /* 0x000fea000383ffff */
.L_x_17382:
[----:B------:R-:W-:Y:S05]  /*6260*/  BSYNC B1 ;  /* 0x0000000000017941 */ /* 0x000fea0003800000 */
.L_x_17381:
[----:B------:R-:W-:Y:S01]  /*6270*/  BAR.SYNC.DEFER_BLOCKING 0x0 ;  /* 0x0000000000007b1d */ /* 0x000fe20000010000 */
[----:B0-----:R-:W-:Y:S01]  /*6280*/  SHF.R.S32.HI R3, RZ, 0x1f, R0 ;  /* 0x0000001fff037819 */ /* 0x001fe20000011400 */
[----:B------:R-:W-:Y:S01]  /*6290*/  IMAD.MOV.U32 R9, RZ, RZ, R6 ;  /* 0x000000ffff097224 */ /* 0x000fe200078e0006 */
[----:B------:R-:W-:Y:S02]  /*62a0*/  LOP3.LUT R2, R0, 0xffffffc0, RZ, 0xc0, !PT ;  /* 0xffffffc000027812 */ /* 0x000fe400078ec0ff */
[----:B------:R-:W-:-:S02]  /*62b0*/  LEA.HI R3, R3, R0, RZ, 0x5 ;  /* 0x0000000003037211 */ /* 0x000fc400078f28ff */
[----:B------:R-:W-:Y:S02]  /*62c0*/  ISETP.NE.AND P0, PT, R2, 0x40, PT ;  /* 0x000000400200780c */ /* 0x000fe40003f05270 */
[----:B------:R-:W-:Y:S02]  /*62d0*/  SHF.R.S32.HI R3, RZ, 0x5, R3 ;  /* 0x00000005ff037819 */ /* 0x000fe40000011403 */
        /* <DEDUP_REMOVED lines=29> */
[----:B--2---:R-:W-:Y:S01]  /*64b0*/  @!P2 FADD.FTZ R17, R0, R17 ;  /* 0x000000110011a221 */ /* 0x004fe20000010000 */
[----:B------:R-:W-:Y:S01]  /*64c0*/  ULDC UR8, c[0x0][0x14] ;  /* 0x0000050000087ab9 */ /* 0x000fe20000000800 */
[C---:B------:R-:W-:Y:S01]  /*64d0*/  IADD3 R0, R4.reuse, 0x20, RZ ;  /* 0x0000002004007810 */ /* 0x040fe20007ffe0ff */
[----:B---3--:R-:W-:Y:S01]  /*64e0*/  @!P2 FADD.FTZ R16, R3, R16 ;  /* 0x000000100310a221 */ /* 0x008fe20000010000 */
[----:B------:R-:W-:Y:S01]  /*64f0*/  IADD3 R6, R4, 0x40, RZ ;  /* 0x0000004004067810 */ /* 0x000fe20007ffe0ff */
[----:B----4-:R-:W-:Y:S01]  /*6500*/  @!P2 FADD.FTZ R9, R5, R9 ;  /* 0x000000090509a221 */ /* 0x010fe20000010000 */
        /* <DEDUP_REMOVED lines=18> */
[----:B------:R-:W-:Y:S02]  /*6630*/  IADD3 R7, P2, R6, UR4, RZ ;  /* 0x0000000406077c10 */ /* 0x000fe4000ff5e0ff */
[----:B------:R-:W-:Y:S02]  /*6640*/  LEA R4, P0, R8, c[0x0][0x170], 0x1 ;  /* 0x00005c0008047a11 */ /* 0x000fe400078008ff */
[----:B------:R-:W-:Y:S02]  /*6650*/  F2FP.BF16.PACK_AB R0, R16, R17 ;  /* 0x000000111000723e */ /* 0x000fe400000010ff */
[----:B------:R-:W-:Y:S02]  /*6660*/  LEA.HI.X.SX32 R10, R6, UR7, 0x1, P2 ;  /* 0x00000007060a7c11 */ /* 0x000fe400090f0eff */
[----:B------:R-:W-:Y:S01]  /*6670*/  LEA R6, P1, R7, c[0x0][0x170], 0x1 ;  /* 0x00005c0007067a11 */ /* 0x000fe200078208ff */
[----:B------:R-:W-:Y:S01]  /*6680*/  STG.E.U16 [R2.64], R0 ;  /* 0x0000000002007986 */ /* 0x000fe2000c10150c */
[----:B------:R-:W-:-:S02]  /*6690*/  LEA.HI.X R5, R8, c[0x0][0x174], R5, 0x1, P0 ;  /* 0x00005d0008057a11 */ /* 0x000fc400000f0c05 */
[----:B------:R-:W-:Y:S02]  /*66a0*/  F2FP.BF16.PACK_AB R8, RZ, R9 ;  /* 0x00000009ff08723e */ /* 0x000fe400000010ff */
[----:B------:R-:W-:Y:S02]  /*66b0*/  PRMT R9, R0, 0x7632, R9 ;  /* 0x0000763200097816 */ /* 0x000fe40000000009 */
[----:B------:R-:W-:-:S03]  /*66c0*/  LEA.HI.X R7, R7, c[0x0][0x174], R10, 0x1, P1 ;  /* 0x00005d0007077a11 */ /* 0x000fc600008f0c0a */
[----:B------:R-:W-:Y:S04]  /*66d0*/  STG.E.U16 [R4.64], R9 ;  /* 0x0000000904007986 */ /* 0x000fe8000c10150c */
[----:B------:R-:W-:Y:S01]  /*66e0*/  STG.E.U16 [R6.64], R8 ;  /* 0x0000000806007986 */ /* 0x000fe2000c10150c */
[----:B------:R-:W-:Y:S05]  /*66f0*/  EXIT ;  /* 0x000000000000794d */ /* 0x000fea0003800000 */
.L_x_17347:
[----:B------:R-:W-:Y:S01]  /*6700*/  IMAD.MOV.U32 R22, RZ, RZ, R27 ;  /* 0x000000ffff167224 */ /* 0x000fe200078e001b */
[----:B------:R-:W-:Y:S01]  /*6710*/  MOV R20, 0x6760 ;  /* 0x0000676000147802 */ /* 0x000fe20000000f00 */
[----:B------:R-:W-:Y:S02]  /*6720*/  IMAD.MOV.U32 R23, RZ, RZ, 0x2 ;  /* 0x00000002ff177424 */ /* 0x000fe400078e00ff */
[----:B------:R-:W-:Y:S02]  /*6730*/  IMAD.MOV.U32 R24, RZ, RZ, 0x1f ;  /* 0x0000001fff187424 */ /* 0x000fe400078e00ff */
[----:B------:R-:W-:-:S02]  /*6740*/  IMAD.MOV.U32 R25, RZ, RZ, -0x1 ;  /* 0xffffffffff197424 */ /* 0x000fc400078e00ff */
[----:B------:R-:W-:Y:S05]  /*6750*/  CALL.REL.NOINC `($__internal_356_$__cuda_sm70_shflsync_bfly_p) ;  /* 0x0000031000007944 */ /* 0x000fea0003c00000 */
[----:B-1----:R-:W-:Y:S01]  /*6760*/  IMAD.MOV.U32 R20, RZ, RZ, R22 ;  /* 0x000000ffff147224 */ /* 0x002fe200078e0016 */
[----:B0-----:R-:W-:Y:S05]  /*6770*/  BRA `(.L_x_17392) ;  /* 0xffffbbc000007947 */ /* 0x001fea000383ffff */
.L_x_17348:
[----:B------:R-:W-:Y:S01]  /*6780*/  IMAD.MOV.U32 R22, RZ, RZ, R27 ;  /* 0x000000ffff167224 */ /* 0x000fe200078e001b */
[----:B------:R-:W-:Y:S01]  /*6790*/  MOV R20, 0x67e0 ;  /* 0x000067e000147802 */ /* 0x000fe20000000f00 */
[----:B------:R-:W-:-:S02]  /*67a0*/  IMAD.MOV.U32 R23, RZ, RZ, 0x1 ;  /* 0x00000001ff177424 */ /* 0x000fc400078e00ff */
[----:B------:R-:W-:Y:S02]  /*67b0*/  IMAD.MOV.U32 R24, RZ, RZ, 0x1f ;  /* 0x0000001fff187424 */ /* 0x000fe400078e00ff */
[----:B------:R-:W-:Y:S02]  /*67c0*/  IMAD.MOV.U32 R25, RZ, RZ, -0x1 ;  /* 0xffffffffff197424 */ /* 0x000fe400078e00ff */
[----:B------:R-:W-:Y:S05]  /*67d0*/  CALL.REL.NOINC `($__internal_356_$__cuda_sm70_shflsync_bfly_p) ;  /* 0x0000029000007944 */ /* 0x000fea0003c00000 */
[----:B-1----:R-:W-:Y:S01]  /*67e0*/  IMAD.MOV.U32 R20, RZ, RZ, R22 ;  /* 0x000000ffff147224 */ /* 0x002fe200078e0016 */
[----:B0-----:R-:W-:Y:S05]  /*67f0*/  BRA `(.L_x_17393) ;  /* 0xffffbb7000007947 */ /* 0x001fea000383ffff */
.L_x_17353:
[----:B------:R-:W-:Y:S01]  /*6800*/  IMAD.MOV.U32 R22, RZ, RZ, R27 ;  /* 0x000000ffff167224 */ /* 0x000fe200078e001b */
[----:B------:R-:W-:Y:S01]  /*6810*/  MOV R20, 0x6860 ;  /* 0x0000686000147802 */ /* 0x000fe20000000f00 */
[----:B------:R-:W-:Y:S02]  /*6820*/  IMAD.MOV.U32 R23, RZ, RZ, 0x2 ;  /* 0x00000002ff177424 */ /* 0x000fe400078e00ff */
[----:B------:R-:W-:Y:S02]  /*6830*/  IMAD.MOV.U32 R24, RZ, RZ, 0x1f ;  /* 0x0000001fff187424 */ /* 0x000fe400078e00ff */
[----:B------:R-:W-:Y:S02]  /*6840*/  IMAD.MOV.U32 R25, RZ, RZ, -0x1 ;  /* 0xffffffffff197424 */ /* 0x000fe400078e00ff */
[----:B------:R-:W-:Y:S05]  /*6850*/  CALL.REL.NOINC `($__internal_356_$__cuda_sm70_shflsync_bfly_p) ;  /* 0x0000021000007944 */ /* 0x000fea0003c00000 */
[----:B-1----:R-:W-:Y:S01]  /*6860*/  IMAD.MOV.U32 R20, RZ, RZ, R22 ;  /* 0x000000ffff147224 */ /* 0x002fe200078e0016 */
[----:B0-----:R-:W-:Y:S05]  /*6870*/  BRA `(.L_x_17394) ;  /* 0xffffc9c000007947 */ /* 0x001fea000383ffff */
.L_x_17354:
        /* <DEDUP_REMOVED lines=8> */
.L_x_17357:
[----:B------:R-:W-:Y:S01]  /*6900*/  IMAD.MOV.U32 R22, RZ, RZ, R6 ;  /* 0x000000ffff167224 */ /* 0x000fe200078e0006 */
[----:B------:R-:W-:Y:S01]  /*6910*/  MOV R20, 0x6960 ;  /* 0x0000696000147802 */ /* 0x000fe20000000f00 */
[----:B------:R-:W-:Y:S02]  /*6920*/  IMAD.MOV.U32 R23, RZ, RZ, 0x10 ;  /* 0x00000010ff177424 */ /* 0x000fe400078e00ff */
[----:B------:R-:W-:Y:S02]  /*6930*/  IMAD.MOV.U32 R24, RZ, RZ, 0x1f ;  /* 0x0000001fff187424 */ /* 0x000fe400078e00ff */
[----:B------:R-:W-:Y:S02]  /*6940*/  IMAD.MOV.U32 R25, RZ, RZ, -0x1 ;  /* 0xffffffffff197424 */ /* 0x000fe400078e00ff */
[----:B-----5:R-:W-:Y:S05]  /*6950*/  CALL.REL.NOINC `($__internal_356_$__cuda_sm70_shflsync_bfly_p) ;  /* 0x0000011000007944 */ /* 0x020fea0003c00000 */
[----:B-1----:R-:W-:Y:S01]  /*6960*/  IMAD.MOV.U32 R3, RZ, RZ, R22 ;  /* 0x000000ffff037224 */ /* 0x002fe200078e0016 */
[----:B0-----:R-:W-:Y:S05]  /*6970*/  BRA `(.L_x_17396) ;  /* 0xffffcaa000007947 */ /* 0x001fea000383ffff */
.L_x_17358:
[----:B------:R-:W-:Y:S01]  /*6980*/  IMAD.MOV.U32 R22, RZ, RZ, R8 ;  /* 0x000000ffff167224 */ /* 0x000fe200078e0008 */
[----:B------:R-:W-:Y:S01]  /*6990*/  MOV R20, 0x69e0 ;  /* 0x000069e000147802 */ /* 0x000fe20000000f00 */
[----:B------:R-:W-:-:S02]  /*69a0*/  IMAD.MOV.U32 R23, RZ, RZ, 0x8 ;  /* 0x00000008ff177424 */ /* 0x000fc400078e00ff */
[----:B------:R-:W-:Y:S02]  /*69b0*/  IMAD.MOV.U32 R24, RZ, RZ, 0x1f ;  /* 0x0000001fff187424 */ /* 0x000fe400078e00ff */
[----:B------:R-:W-:Y:S02]  /*69c0*/  IMAD.MOV.U32 R25, RZ, RZ, -0x1 ;  /* 0xffffffffff197424 */ /* 0x000fe400078e00ff */
[----:B0----5:R-:W-:Y:S05]  /*69d0*/  CALL.REL.NOINC `($__internal_356_$__cuda_sm70_shflsync_bfly_p) ;  /* 0x0000009000007944 */ /* 0x021fea0003c00000 */
[----:B-1----:R-:W-:Y:S01]  /*69e0*/  FMNMX.FTZ R3, R8, R22, !PT ;  /* 0x0000001608037209 */ /* 0x002fe20007810000 */
[----:B0-----:R-:W-:Y:S01]  /*69f0*/  IMAD.MOV.U32 R23, RZ, RZ, 0x4 ;  /* 0x00000004ff177424 */ /* 0x001fe200078e00ff */
[----:B------:R-:W-:Y:S01]  /*6a00*/  MOV R20, 0x6a50 ;  /* 0x00006a5000147802 */ /* 0x000fe20000000f00 */
[----:B------:R-:W-:Y:S02]  /*6a10*/  IMAD.MOV.U32 R24, RZ, RZ, 0x1f ;  /* 0x0000001fff187424 */ /* 0x000fe400078e00ff */
[----:B------:R-:W-:Y:S02]  /*6a20*/  IMAD.MOV.U32 R25, RZ, RZ, -0x1 ;  /* 0xffffffffff197424 */ /* 0x000fe400078e00ff */
[----:B------:R-:W-:Y:S02]  /*6a30*/  IMAD.MOV.U32 R22, RZ, RZ, R3 ;  /* 0x000000ffff167224 */ /* 0x000fe400078e0003 */
[----:B------:R-:W-:Y:S05]  /*6a40*/  CALL.REL.NOINC `($__internal_356_$__cuda_sm70_shflsync_bfly_p) ;  /* 0x0000002000007944 */ /* 0x000fea0003c00000 */
[----:B-1----:R-:W-:Y:S01]  /*6a50*/  IMAD.MOV.U32 R6, RZ, RZ, R22 ;  /* 0x000000ffff067224 */ /* 0x002fe200078e0016 */
[----:B0-----:R-:W-:Y:S05]  /*6a60*/  BRA `(.L_x_17397) ;  /* 0xffffca0000007947 */ /* 0x001fea000383ffff */
        .weak           $__internal_356_$__cuda_sm70_shflsync_bfly_p
        .type           $__internal_356_$__cuda_sm70_shflsync_bfly_p,@function
        .size           $__internal_356_$__cuda_sm70_shflsync_bfly_p,(.L_x_25017 - $__internal_356_$__cuda_sm70_shflsync_bfly_p)
$__internal_356_$__cuda_sm70_shflsync_bfly_p:
[----:B------:R-:W-:Y:S01]  /*6a70*/  IMAD.MOV.U32 R21, RZ, RZ, 0x0 ;  /* 0x00000000ff157424 */ /* 0x000fe200078e00ff */
[----:B------:R-:W-:Y:S04]  /*6a80*/  WARPSYNC R25 ;  /* 0x0000001900007348 */ /* 0x000fe80003800000 */
[----:B------:R0:W1:Y:S01]  /*6a90*/  SHFL.BFLY PT, R22, R22, R23, R24 ;  /* 0x0c00001716167389 */ /* 0x00006200000e0018 */
[----:B------:R-:W-:Y:S05]  /*6aa0*/  RET.REL.NODEC R20 `(_ZN4vllm25paged_attention_v2_kernelI13__nv_bfloat16S1_Li96ELi8ELi128ELNS_18Fp8KVCacheDataTypeE0ELb1ELi512EEEvPfS3_PT_PKS4_PKT0_SA_ifPKiSC_iPKfiiiSE_SE_iiiii) ;  /* 0xffff955014007950 */ /* 0x000fea0003c3ffff */
.L_x_17398:
        /* <DEDUP_REMOVED lines=13> */
.L_x_25017:


//--------------------- .text._ZN4vllm32paged_attention_v2_reduce_kernelI13__nv_bfloat16Li80ELi128ELi512EEEvPT_PKfS5_PKS2_PKii --------------------------
	.section	.text._ZN4vllm32paged_attention_v2_reduce_kernelI13__nv_bfloat16Li80ELi128ELi512EEEvPT_PKfS5_PKS2_PKii,"ax",@progbits
	.sectioninfo	@"SHI_REGISTERS=31"
	.align	128
        .global         _ZN4vllm32paged_attention_v2_reduce_kernelI13__nv_bfloat16Li80ELi128ELi512EEEvPT_PKfS5_PKS2_PKii
        .type           _ZN4vllm32paged_attention_v2_reduce_kernelI13__nv_bfloat16Li80ELi128ELi512EEEvPT_PKfS5_PKS2_PKii,@function
        .size           _ZN4vllm32paged_attention_v2_reduce_kernelI13__nv_bfloat16Li80ELi128ELi512EEEvPT_PKfS5_PKS2_PKii,(.L_x_25474 - _ZN4vllm32paged_attention_v2_reduce_kernelI13__nv_bfloat16Li80ELi128ELi512EEEvPT_PKfS5_PKS2_PKii)
        .other          _ZN4vllm32paged_attention_v2_reduce_kernelI13__nv_bfloat16Li80ELi128ELi512EEEvPT_PKfS5_PKS2_PKii,@"STO_CUDA_ENTRY STV_DEFAULT"
_ZN4vllm32paged_attention_v2_reduce_kernelI13__nv_bfloat16Li80ELi128ELi512EEEvPT_PKfS5_PKS2_PKii:
.text._ZN4vllm32paged_attention_v2_reduce_kernelI13__nv_bfloat16Li80ELi128ELi512EEEvPT_PKfS5_PKS2_PKii:
        /* <DEDUP_REMOVED lines=27> */
.L_x_17402:
        /* <DEDUP_REMOVED lines=10> */
.L_x_17401:
[----:B------:R-:W-:Y:S05]  /*0250*/  BSYNC B0 ;  /* 0x0000000000007941 */ /* 0x000fea0003800000 */
.L_x_17400:
        /* <DEDUP_REMOVED lines=31> */
.L_x_17405:
        /* <DEDUP_REMOVED lines=17> */
.L_x_17404:
[----:B------:R-:W-:Y:S05]  /*0560*/  BSYNC B0 ;  /* 0x0000000000007941 */ /* 0x000fea0003800000 */
.L_x_17403:
        /* <DEDUP_REMOVED lines=43> */
.L_x_17409:
        /* <DEDUP_REMOVED lines=9> */
.L_x_17408:
[----:B------:R-:W-:Y:S05]  /*08b0*/  BSYNC B0 ;  /* 0x0000000000007941 */ /* 0x000fea0003800000 */
.L_x_17407:
[----:B------:R-:W-:Y:S05]  /*08c0*/  @!P0 EXIT ;  /* 0x000000000000894d */ /* 0x000fea0003800000 */
.L_x_17410:
        /* <DEDUP_REMOVED lines=12> */
.L_x_17406:
        /* <DEDUP_REMOVED lines=8> */
.L_x_17417:
        /* <DEDUP_REMOVED lines=15> */
.L_x_17414:
        /* <DEDUP_REMOVED lines=90> */
.L_x_17413:
        /* <DEDUP_REMOVED lines=51> */
.L_x_17415:
[----:B------:R-:W-:-:S13]  /*13d0*/  ISETP.NE.OR P0, PT, R19, RZ, P0 ;  /* 0x000000ff1300720c */ /* 0x000fda0000705670 */
[----:B------:R-:W-:Y:S05]  /*13e0*/  @!P0 BRA `(.L_x_17411) ;  /* 0x000001e000008947 */ /* 0x000fea0003800000 */
.L_x_17412:
        /* <DEDUP_REMOVED lines=30> */
.L_x_17411:
        /* <DEDUP_REMOVED lines=26> */
.L_x_17416:
        /* <DEDUP_REMOVED lines=10> */
.L_x_17399:
        /* <DEDUP_REMOVED lines=14> */
.L_x_17418:
        /* <DEDUP_REMOVED lines=15> */
.L_x_17419:
        /* <DEDUP_REMOVED lines=10> */
.L_x_25474:


//--------------------- .text._ZN4vllm25paged_attention_v2_kernelI13__nv_bfloat16S1_Li80ELi8ELi128ELNS_18Fp8KVCacheDataTypeE0ELb1ELi512EEEvPfS3_PT_PKS4_PKT0_SA_ifPKiSC_iPKfiiiSE_SE_iiiii --------------------------
	.section	.text._ZN4vllm25paged_attention_v2_kernelI13__nv_bfloat16S1_Li80ELi8ELi128ELNS_18Fp8KVCacheDataTypeE0ELb1ELi512EEEvPfS3_PT_PKS4_PKT0_SA_ifPKiSC_iPKfiiiSE_SE_iiiii,"ax",@progbits
	.sectioninfo	@"SHI_REGISTERS=71"
	.align	128
        .global         _ZN4vllm25paged_attention_v2_kernelI13__nv_bfloat16S1_Li80ELi8ELi128ELNS_18Fp8KVCacheDataTypeE0ELb1ELi512EEEvPfS3_PT_PKS4_PKT0_SA_ifPKiSC_iPKfiiiSE_SE_iiiii
        .type           _ZN4vllm25paged_attention_v2_kernelI13__nv_bfloat16S1_Li80ELi8ELi128ELNS_18Fp8KVCacheDataTypeE0ELb1ELi512EEEvPfS3_PT_PKS4_PKT0_SA_ifPKiSC_iPKfiiiSE_SE_iiiii,@function
        .size           _ZN4vllm25paged_attention_v2_kernelI13__nv_bfloat16S1_Li80ELi8ELi128ELNS_18Fp8KVCacheDataTypeE0ELb1ELi512EEEvPfS3_PT_PKS4_PKT0_SA_ifPKiSC_iPKfiiiSE_SE_iiiii,(.L_x_25018 - _ZN4vllm25paged_attention_v2_kernelI13__nv_bfloat16S1_Li80ELi8ELi128ELNS_18Fp8KVCacheDataTypeE0ELb1ELi512EEEvPfS3_PT_PKS4_PKT0_SA_ifPKiSC_iPKfiiiSE_SE_iiiii)
        .other          _ZN4vllm25paged_attention_v2_kernelI13__nv_bfloat16S1_Li80ELi8ELi128ELNS_18Fp8KVCacheDataTypeE0ELb1ELi512EEEvPfS3_PT_PKS4_PKT0_SA_ifPKiSC_iPKfiiiSE_SE_iiiii,@"STO_CUDA_ENTRY STV_DEFAULT"
_ZN4vllm25paged_attention_v2_kernelI13__nv_bfloat16S1_Li80ELi8ELi128ELNS_18Fp8KVCacheDataTypeE0ELb1ELi512EEEvPfS3_PT_PKS4_PKT0_SA_ifPKiSC_iPKfiiiSE_SE_iiiii:
.text._ZN4vllm25paged_attention_v2_kernelI13__nv_bfloat16S1_Li80ELi8ELi128ELNS_18Fp8KVCacheDataTypeE0ELb1ELi512EEEvPfS3_PT_PKS4_PKT0_SA_ifPKiSC_iPKfiiiSE_SE_iiiii:
        /* <DEDUP_REMOVED lines=112> */
[----:B------:R-:W-:-:S04]  /*0700*/  LEA R6, P0, R19, c[0x0][0x178], 0x1 ;  /* 0x00005e0013067a11 */ /* 0x000fc800078008ff */
[----:B------:R-:W-:-:S05]  /*0710*/  LEA.HI.X R19, R19, c[0x0][0x17c], R16, 0x1, P0 ;  /* 0x00005f0013137a11 */ /* 0x000fca00000f0c10 */
.L_x_17424:
        /* <DEDUP_REMOVED lines=10> */
.L_x_17423:
[----:B------:R-:W-:Y:S05]  /*07c0*/  BSYNC B1 ;  /* 0x0000000000017941 */ /* 0x000fea0003800000 */
.L_x_17422:
        /* <DEDUP_REMOVED lines=10> */
.L_x_17425:
        /* <DEDUP_REMOVED lines=17> */
.L_x_17421:
[----:B------:R-:W-:Y:S05]  /*0980*/  BSYNC B0 ;  /* 0x0000000000007941 */ /* 0x000fea0003800000 */
.L_x_17420:
        /* <DEDUP_REMOVED lines=34> */
[----:B------:R-:W-:Y:S02]  /*0bb0*/  @P4 IMAD R8, R0, c[0x0][0x1e8], RZ ;  /* 0x00007a0000084a24 */ /* 0x000fe400078e02ff */
[----:B------:R-:W-:-:S03]  /*0bc0*/  IMAD.MOV.U32 R9, RZ, RZ, -0x800001 ;  /* 0xff7fffffff097424 */ /* 0x000fc600078e00ff */
[----:B------:R-:W-:Y:S02]  /*0bd0*/  IADD3 R8, R8, 0x1, RZ ;  /* 0x0000000108087810 */ /* 0x000fe40007ffe0ff */
[----:B------:R-:W-:-:S05]  /*0be0*/  @P0 IADD3 R10, R10, 0x1, RZ ;  /* 0x000000010a0a0810 */ /* 0x000fca0007ffe0ff */
[----:B------:R-:W-:Y:S01]  /*0bf0*/  @!P3 IMAD.MOV R10, RZ, RZ, -R10 ;  /* 0x000000ffff0ab224 */ /* 0x000fe200078e0a0a */
[----:B------:R-:W-:Y:S01]  /*0c00*/  @!P2 LOP3.LUT R10, RZ, c[0x0][0x1e4], RZ, 0x33, !PT ;  /* 0x00007900ff0aaa12 */ /* 0x000fe200078e33ff */
[----:B------:R-:W-:Y:S05]  /*0c10*/  @P1 BRA `(.L_x_17427) ;  /* 0x0000232000001947 */ /* 0x000fea0003800000 */
[C---:B------:R-:W-:Y:S01]  /*0c20*/  IADD3 R22, R12.reuse, 0x4, RZ ;  /* 0x000000040c167810 */ /* 0x040fe20007ffe0ff */
[----:B------:R-:W-:Y:S01]  /*0c30*/  IMAD.SHL.U32 R7, R12, 0x2, RZ ;  /* 0x000000020c077824 */ /* 0x000fe200078e00ff */
[----:B------:R-:W-:Y:S01]  /*0c40*/  SHF.R.S32.HI R0, RZ, 0x1f, R3 ;  /* 0x0000001fff007819 */ /* 0x000fe20000011403 */
[----:B------:R-:W-:Y:S01]  /*0c50*/  IMAD R35, R18, c[0x0][0x1a8], RZ ;  /* 0x00006a0012237a24 */ /* 0x000fe200078e02ff */
[----:B------:R-:W-:Y:S01]  /*0c60*/  IADD3 R17, R12, 0x14, RZ ;  /* 0x000000140c117810 */ /* 0x000fe20007ffe0ff */
[----:B------:R-:W-:Y:S01]  /*0c70*/  IMAD.SHL.U32 R6, R22, 0x2, RZ ;  /* 0x0000000216067824 */ /* 0x000fe200078e00ff */
[----:B------:R-:W-:Y:S01]  /*0c80*/  LEA.HI R0, R0, R3, RZ, 0x3 ;  /* 0x0000000300007211 */ /* 0x000fe200078f18ff */
[----:B------:R-:W-:Y:S01]  /*0c90*/  IMAD.MOV.U32 R18, RZ, RZ, R19 ;  /* 0x000000ffff127224 */ /* 0x000fe200078e0013 */
[----:B------:R-:W-:-:S02]  /*0ca0*/  SHF.R.S32.HI R2, RZ, 0x1f, R7 ;  /* 0x0000001fff027819 */ /* 0x000fc40000011407 */
[----:B------:R-:W-:Y:S02]  /*0cb0*/  SHF.R.S32.HI R9, RZ, 0x1f, R6 ;  /* 0x0000001fff097819 */ /* 0x000fe40000011406 */
        /* <DEDUP_REMOVED lines=10> */
[----:B------:R-:W-:Y:S01]  /*0d60*/  IADD3 R2, R12, 0xc, RZ ;  /* 0x0000000c0c027810 */ /* 0x000fe20007ffe0ff */
[----:B------:R-:W-:Y:S01]  /*0d70*/  IMAD.IADD R6, R6, 0x1, -R3 ;  /* 0x0000000106067824 */ /* 0x000fe200078e0a03 */
[----:B------:R-:W-:Y:S01]  /*0d80*/  LEA.HI R23, R23, R0, RZ, 0x2 ;  /* 0x0000000017177211 */ /* 0x000fe200078f10ff */
[----:B------:R-:W-:Y:S01]  /*0d90*/  IMAD.SHL.U32 R0, R0, 0x2, RZ ;  /* 0x0000000200007824 */ /* 0x000fe200078e00ff */
        /* <DEDUP_REMOVED lines=12> */
[----:B------:R-:W-:Y:S01]  /*0e60*/  LEA.HI R26, R26, R17, RZ, 0x2 ;  /* 0x000000111a1a7211 */ /* 0x000fe200078f10ff */
[----:B------:R-:W-:Y:S01]  /*0e70*/  IMAD.SHL.U32 R17, R17, 0x2, RZ ;  /* 0x0000000211117824 */ /* 0x000fe200078e00ff */
[----:B------:R-:W-:Y:S01]  /*0e80*/  SHF.R.S32.HI R5, RZ, 0x1f, R2 ;  /* 0x0000001fff057819 */ /* 0x000fe20000011402 */
[----:B------:R-:W-:Y:S01]  /*0e90*/  IMAD.SHL.U32 R22, R22, 0x10, RZ ;  /* 0x0000001016167824 */ /* 0x000fe200078e00ff */
[----:B------:R-:W-:Y:S01]  /*0ea0*/  LOP3.LUT R3, R3, 0xfffffff8, RZ, 0xc0, !PT ;  /* 0xfffffff803037812 */ /* 0x000fe200078ec0ff */
[----:B------:R-:W-:Y:S01]  /*0eb0*/  IMAD.SHL.U32 R26, R26, 0x10, RZ ;  /* 0x000000101a1a7824 */ /* 0x000fe200078e00ff */
[----:B------:R-:W-:-:S02]  /*0ec0*/  LEA.HI R25, R25, R4, RZ, 0x2 ;  /* 0x0000000419197211 */ /* 0x000fc400078f10ff */
[----:B------:R-:W-:Y:S02]  /*0ed0*/  SHF.R.S32.HI R16, RZ, 0x1f, R15 ;  /* 0x0000001fff107819 */ /* 0x000fe4000001140f */
[----:B------:R-:W-:Y:S01]  /*0ee0*/  LEA.HI R4, R5, R2, RZ, 0x3 ;  /* 0x0000000205047211 */ /* 0x000fe200078f18ff */
[----:B------:R-:W-:Y:S01]  /*0ef0*/  IMAD.IADD R5, R0, 0x1, -R3 ;  /* 0x0000000100057824 */ /* 0x000fe200078e0a03 */
[----:B------:R-:W-:Y:S02]  /*0f00*/  IADD3 R20, R12, 0x18, RZ ;  /* 0x000000180c147810 */ /* 0x000fe40007ffe0ff */
[----:B------:R-:W-:Y:S02]  /*0f10*/  SHF.R.S32.HI R0, RZ, 0x1f, R17 ;  /* 0x0000001fff007819 */ /* 0x000fe40000011411 */
[----:B------:R-:W-:Y:S02]  /*0f20*/  LEA.HI R16, R16, R15, RZ, 0x3 ;  /* 0x0000000f10107211 */ /* 0x000fe400078f18ff */
[----:B------:R-:W-:-:S02]  /*0f30*/  SHF.R.S32.HI R27, RZ, 0x1f, R20 ;  /* 0x0000001fff1b7819 */ /* 0x000fc40000011414 */
[----:B------:R-:W-:Y:S02]  /*0f40*/  LEA.HI R0, R0, R17, RZ, 0x3 ;  /* 0x0000001100007211 */ /* 0x000fe400078f18ff */
[----:B------:R-:W-:Y:S02]  /*0f50*/  LOP3.LUT R3, R4, 0xfffffff8, RZ, 0xc0, !PT ;  /* 0xfffffff804037812 */ /* 0x000fe400078ec0ff */
[----:B------:R-:W-:Y:S02]  /*0f60*/  LOP3.LUT R16, R16, 0xfffffff8, RZ, 0xc0, !PT ;  /* 0xfffffff810107812 */ /* 0x000fe400078ec0ff */
[----:B------:R-:W-:Y:S01]  /*0f70*/  LEA.HI R27, R27, R20, RZ, 0x2 ;  /* 0x000000141b1b7211 */ /* 0x000fe200078f10ff */
[----:B------:R-:W-:Y:S01]  /*0f80*/  IMAD.SHL.U32 R20, R20, 0x2, RZ ;  /* 0x0000000214147824 */ /* 0x000fe200078e00ff */
[----:B------:R-:W-:Y:S01]  /*0f90*/  LOP3.LUT R0, R0, 0xfffffff8, RZ, 0xc0, !PT ;  /* 0xfffffff800007812 */ /* 0x000fe200078ec0ff */
[----:B------:R-:W-:Y:S01]  /*0fa0*/  IMAD.IADD R4, R2, 0x1, -R3 ;  /* 0x0000000102047824 */ /* 0x000fe200078e0a03 */
[C---:B------:R-:W-:Y:S01]  /*0fb0*/  IADD3 R28, R12.reuse, 0x24, RZ ;  /* 0x000000240c1c7810 */ /* 0x040fe20007ffe0ff */
[----:B------:R-:W-:Y:S01]  /*0fc0*/  IMAD.IADD R3, R15, 0x1, -R16 ;  /* 0x000000010f037824 */ /* 0x000fe200078e0a10 */
[----:B------:R-:W-:Y:S01]  /*0fd0*/  IADD3 R16, R12, 0x1c, RZ ;  /* 0x0000001c0c107810 */ /* 0x000fe20007ffe0ff */
[----:B------:R-:W-:Y:S01]  /*0fe0*/  IMAD.IADD R2, R17, 0x1, -R0 ;  /* 0x0000000111027824 */ /* 0x000fe200078e0a00 */
[----:B------:R-:W-:-:S02]  /*0ff0*/  SHF.R.S32.HI R15, RZ, 0x1f, R20 ;  /* 0x0000001fff0f7819 */ /* 0x000fc40000011414 */
[----:B------:R-:W-:Y:S02]  /*1000*/  IADD3 R0, R12, 0x20, RZ ;  /* 0x000000200c007810 */ /* 0x000fe40007ffe0ff */
[----:B------:R-:W-:Y:S02]  /*1010*/  SHF.R.S32.HI R17, RZ, 0x1f, R16 ;  /* 0x0000001fff117819 */ /* 0x000fe40000011410 */
[----:B------:R-:W-:Y:S02]  /*1020*/  LEA.HI R15, R15, R20, RZ, 0x3 ;  /* 0x000000140f0f7211 */ /* 0x000fe400078f18ff */
[----:B------:R-:W-:Y:S02]  /*1030*/  SHF.R.S32.HI R21, RZ, 0x1f, R0 ;  /* 0x0000001fff157819 */ /* 0x000fe40000011400 */
[----:B------:R-:W-:Y:S01]  /*1040*/  LEA.HI R31, R17, R16, RZ, 0x2 ;  /* 0x00000010111f7211 */ /* 0x000fe200078f10ff */
[----:B------:R-:W-:Y:S01]  /*1050*/  IMAD.SHL.U32 R16, R16, 0x2, RZ ;  /* 0x0000000210107824 */ /* 0x000fe200078e00ff */
[----:B------:R-:W-:Y:S01]  /*1060*/  LOP3.LUT R15, R15, 0xfffffff8, RZ, 0xc0, !PT ;  /* 0xfffffff80f0f7812 */ /* 0x000fe200078ec0ff */
[----:B------:R-:W-:Y:S01]  /*1070*/  IMAD.SHL.U32 R17, R0, 0x2, RZ ;  /* 0x0000000200117824 */ /* 0x000fe200078e00ff */
[----:B------:R-:W-:Y:S01]  /*1080*/  SHF.R.S32.HI R29, RZ, 0x1f, R28 ;  /* 0x0000001fff1d7819 */ /* 0x000fe2000001141c */
        /* <DEDUP_REMOVED lines=16> */
[----:B------:R-:W-:Y:S02]  /*1190*/  LOP3.LUT R15, R15, 0xfffffff8, RZ, 0xc0, !PT ;  /* 0xfffffff80f0f7812 */ /* 0x000fe400078ec0ff */
[----:B------:R-:W-:-:S02]  /*11a0*/  LOP3.LUT R28, R28, 0xfffffff8, RZ, 0xc0, !PT ;  /* 0xfffffff81c1c7812 */ /* 0x000fc400078ec0ff */
[----:B------:R-:W-:Y:S01]  /*11b0*/  LEA.HI.X.SX32 R53, R20, R29, 0x1, P0 ;  /* 0x0000001d14357211 */ /* 0x000fe200000f0eff */
[----:B------:R-:W-:Y:S01]  /*11c0*/  IMAD.IADD R15, R16, 0x1, -R15 ;  /* 0x00000001100f7824 */ /* 0x000fe200078e0a0f */
[----:B------:R-:W-:Y:S01]  /*11d0*/  LOP3.LUT R30, R30, 0xfffffff8, RZ, 0xc0, !PT ;  /* 0xfffffff81e1e7812 */ /* 0x000fe200078ec0ff */
[----:B------:R-:W-:Y:S01]  /*11e0*/  IMAD.IADD R16, R17, 0x1, -R28 ;  /* 0x0000000111107824 */ /* 0x000fe200078e0a1c */
[----:B-----5:R-:W-:Y:S01]  /*11f0*/  FSETP.NEU.FTZ.AND P0, PT, R54, RZ, PT ;  /* 0x000000ff3600720b */ /* 0x020fe20003f1d000 */
[----:B------:R-:W-:Y:S01]  /*1200*/  IMAD.SHL.U32 R28, R23, 0x10, RZ ;  /* 0x00000010171c7824 */ /* 0x000fe200078e00ff */
[----:B------:R-:W-:Y:S01]  /*1210*/  LOP3.LUT R23, R22, 0xffffffc0, RZ, 0xc0, !PT ;  /* 0xffffffc016177812 */ /* 0x000fe200078ec0ff */
[----:B------:R-:W-:Y:S01]  /*1220*/  IMAD.IADD R17, R21, 0x1, -R30 ;  /* 0x0000000115117824 */ /* 0x000fe200078e0a1e */
[----:B------:R-:W-:Y:S01]  /*1230*/  IADD3 R19, R10, -c[0x0][0x1dc], RZ ;  /* 0x800077000a137a10 */ /* 0x000fe20007ffe0ff */
        /* <DEDUP_REMOVED lines=40> */
[----:B------:R-:W-:Y:S02]  /*14c0*/  IMAD R57, R34, 0x8, R9 ;  /* 0x0000000822397824 */ /* 0x000fe400078e0209 */
[----:B------:R-:W-:Y:S01]  /*14d0*/  IMAD R34, R59, 0x40, R34 ;  /* 0x000000403b227824 */ /* 0x000fe200078e0222 */
[----:B------:R-:W-:Y:S01]  /*14e0*/  LEA.HI.X R55, R35, c[0x0][0x19c], R56, 0x2, P0 ;  /* 0x0000670023377a11 */ /* 0x000fe200000f1438 */
[----:B------:R-:W-:Y:S01]  /*14f0*/  IMAD R56, R58, 0x200, R57 ;  /* 0x000002003a387824 */ /* 0x000fe200078e0239 */
[----:B------:R-:W-:Y:S01]  /*1500*/  LEA R57, R57, 0xc0, 0x2 ;  /* 0x000000c039397811 */ /* 0x000fe200078e10ff */
[----:B------:R-:W-:-:S02]  /*1510*/  IMAD.MOV.U32 R9, RZ, RZ, -0x800001 ;  /* 0xff7fffffff097424 */ /* 0x000fc400078e00ff */
[----:B------:R-:W-:Y:S02]  /*1520*/  IMAD.SHL.U32 R58, R34, 0x8, RZ ;  /* 0x00000008223a7824 */ /* 0x000fe400078e00ff */
.L_x_17434:
        /* <DEDUP_REMOVED lines=8> */
[----:B------:R0:W1:Y:S02]  /*15b0*/  F2I.FTZ.U32.TRUNC.NTZ R35, R34 ;  /* 0x0000002200237305 */ /* 0x000064000021f000 */
[----:B0-----:R-:W-:Y:S02]  /*15c0*/  IMAD.MOV.U32 R34, RZ, RZ, RZ ;  /* 0x000000ffff227224 */ /* 0x001fe400078e00ff */
[----:B-1----:R-:W-:-:S04]  /*15d0*/  IMAD.MOV R63, RZ, RZ, -R35 ;  /* 0x000000ffff3f7224 */ /* 0x002fc800078e0a23 */
[----:B------:R-:W-:-:S04]  /*15e0*/  IMAD R63, R63, R60, RZ ;  /* 0x0000003c3f3f7224 */ /* 0x000fc800078e02ff */
[----:B------:R-:W-:Y:S01]  /*15f0*/  IMAD.HI.U32 R64, R35, R63, R34 ;  /* 0x0000003f23407227 */ /* 0x000fe200078e0022 */
[----:B------:R-:W-:Y:S02]  /*1600*/  IABS R63, R58 ;  /* 0x0000003a003f7213 */ /* 0x000fe40000000000 */
[----:B------:R-:W-:-:S03]  /*1610*/  IADD3 R35, R62, 0xffffffe, RZ ;  /* 0x0ffffffe3e237810 */ /* 0x000fc60007ffe0ff */
[----:B------:R-:W-:-:S03]  /*1620*/  IMAD.HI.U32 R61, R64, R63, RZ ;  /* 0x0000003f403d7227 */ /* 0x000fc600078e00ff */
[----:B------:R-:W0:Y:S01]  /*1630*/  F2I.FTZ.U32.TRUNC.NTZ R35, R35 ;  /* 0x0000002300237305 */ /* 0x000e22000021f000 */
[----:B------:R-:W-:-:S04]  /*1640*/  IMAD.MOV R34, RZ, RZ, -R61 ;  /* 0x000000ffff227224 */ /* 0x000fc800078e0a3d */
[----:B------:R-:W-:-:S05]  /*1650*/  IMAD R63, R60, R34, R63 ;  /* 0x000000223c3f7224 */ /* 0x000fca00078e023f */
[----:B------:R-:W-:Y:S01]  /*1660*/  ISETP.GT.U32.AND P2, PT, R60, R63, PT ;  /* 0x0000003f3c00720c */ /* 0x000fe20003f44070 */
[----:B0-----:R-:W-:-:S12]  /*1670*/  IMAD.MOV R34, RZ, RZ, -R35 ;  /* 0x000000ffff227224 */ /* 0x001fd800078e0a23 */
[----:B------:R-:W-:Y:S01]  /*1680*/  @!P2 IMAD.IADD R63, R63, 0x1, -R60 ;  /* 0x000000013f3fa824 */ /* 0x000fe200078e0a3c */
[----:B------:R-:W-:Y:S02]  /*1690*/  @!P2 IADD3 R61, R61, 0x1, RZ ;  /* 0x000000013d3da810 */ /* 0x000fe40007ffe0ff */
[----:B------:R-:W-:Y:S02]  /*16a0*/  ISETP.NE.AND P2, PT, RZ, c[0x0][0x1e4], PT ;  /* 0x00007900ff007a0c */ /* 0x000fe40003f45270 */
[----:B------:R-:W-:Y:S01]  /*16b0*/  ISETP.GE.U32.AND P0, PT, R63, R60, PT ;  /* 0x0000003c3f00720c */ /* 0x000fe20003f06070 */
[----:B------:R-:W-:Y:S02]  /*16c0*/  IMAD R63, R34, R59, RZ ;  /* 0x0000003b223f7224 */ /* 0x000fe400078e02ff */
[----:B------:R-:W-:-:S04]  /*16d0*/  IMAD.MOV.U32 R34, RZ, RZ, RZ ;  /* 0x000000ffff227224 */ /* 0x000fc800078e00ff */
[----:B------:R-:W-:Y:S01]  /*16e0*/  IMAD.HI.U32 R60, R35, R63, R34 ;  /* 0x0000003f233c7227 */ /* 0x000fe200078e0022 */
[----:B------:R-:W-:-:S04]  /*16f0*/  LOP3.LUT R34, R58, c[0x0][0x1e4], RZ, 0x3c, !PT ;  /* 0x000079003a227a12 */ /* 0x000fc800078e3cff */
[----:B------:R-:W-:Y:S02]  /*1700*/  ISETP.GE.AND P3, PT, R34, RZ, PT ;  /* 0x000000ff2200720c */ /* 0x000fe40003f66270 */
[----:B------:R-:W-:-:S11]  /*1710*/  @P0 IADD3 R61, R61, 0x1, RZ ;  /* 0x000000013d3d0810 */ /* 0x000fd60007ffe0ff */
        /* <DEDUP_REMOVED lines=33> */
[----:B------:R-:W0:Y:S04]  /*1930*/  LDS.64 R34, [R20] ;  /* 0x0000000014227984 */ /* 0x000e280000000a00 */
[----:B------:R-:W3:Y:S01]  /*1940*/  LDG.E.CONSTANT R64, [R64.64] ;  /* 0x0000000c40407981 */ /* 0x000ee2000c1e9900 */
[--C-:B0-----:R-:W-:Y:S02]  /*1950*/  PRMT R61, RZ, 0x5410, R35.reuse ;  /* 0x00005410ff3d7816 */ /* 0x101fe40000000023 */
[----:B------:R-:W-:Y:S02]  /*1960*/  PRMT R35, RZ, 0x7610, R35 ;  /* 0x00007610ff237816 */ /* 0x000fe40000000023 */
[----:B--2---:R-:W-:-:S02]  /*1970*/  PRMT R66, RZ, 0x5410, R62 ;  /* 0x00005410ff427816 */ /* 0x004fc4000000003e */
        /* <DEDUP_REMOVED lines=13> */
[----:B------:R-:W0:Y:S04]  /*1a50*/  LDS.64 R34, [R20+0x8] ;  /* 0x0000080014227984 */ /* 0x000e280000000a00 */
[----:B------:R0:W2:Y:S02]  /*1a60*/  LDG.E.CONSTANT R65, [R64.64] ;  /* 0x0000000c40417981 */ /* 0x0000a4000c1e9900 */
[----:B0-----:R-:W-:Y:S02]  /*1a70*/  PRMT R64, RZ, 0x5410, R34 ;  /* 0x00005410ff407816 */ /* 0x001fe40000000022 */
[----:B--2---:R-:W-:-:S02]  /*1a80*/  PRMT R63, RZ, 0x5410, R65 ;  /* 0x00005410ff3f7816 */ /* 0x004fc40000000041 */
[----:B------:R-:W-:-:S03]  /*1a90*/  PRMT R66, RZ, 0x7610, R65 ;  /* 0x00007610ff427816 */ /* 0x000fc60000000041 */
[----:B------:R-:W-:Y:S01]  /*1aa0*/  FFMA.FTZ R61, R64, R63, R61 ;  /* 0x0000003f403d7223 */ /* 0x000fe2000001003d */
[----:B------:R-:W-:Y:S02]  /*1ab0*/  PRMT R63, RZ, 0x7610, R34 ;  /* 0x00007610ff3f7816 */ /* 0x000fe40000000022 */
[----:B------:R-:W-:-:S03]  /*1ac0*/  IADD3 R34, P0, P2, R4, R60, R25 ;  /* 0x0000003c04227210 */ /* 0x000fc60007a1e019 */
[----:B------:R-:W-:Y:S01]  /*1ad0*/  FFMA.FTZ R66, R63, R66, R62 ;  /* 0x000000423f427223 */ /* 0x000fe2000001003e */
[----:B------:R-:W-:Y:S02]  /*1ae0*/  LEA R62, P3, R34, c[0x0][0x180], 0x1 ;  /* 0x00006000223e7a11 */ /* 0x000fe400078608ff */
[----:B------:R-:W-:-:S04]  /*1af0*/  IADD3.X R63, R45, R59, R36, P0, P2 ;  /* 0x0000003b2d3f7210 */ /* 0x000fc800007e4424 */
[----:B------:R-:W-:-:S06]  /*1b00*/  LEA.HI.X R63, R34, c[0x0][0x184], R63, 0x1, P3 ;  /* 0x00006100223f7a11 */ /* 0x000fcc00018f0c3f */
[----:B------:R-:W2:Y:S01]  /*1b10*/  LDG.E.CONSTANT R63, [R62.64] ;  /* 0x0000000c3e3f7981 */ /* 0x000ea2000c1e9900 */
[--C-:B------:R-:W-:Y:S02]  /*1b20*/  PRMT R34, RZ, 0x5410, R35.reuse ;  /* 0x00005410ff227816 */ /* 0x100fe40000000023 */
[----:B------:R-:W-:Y:S02]  /*1b30*/  PRMT R35, RZ, 0x7610, R35 ;  /* 0x00007610ff237816 */ /* 0x000fe40000000023 */
        /* <DEDUP_REMOVED lines=8> */
[----:B------:R-:W0:Y:S04]  /*1bc0*/  LDS.64 R34, [R20+0x10] ;  /* 0x0000100014227984 */ /* 0x000e280000000a00 */
[----:B------:R-:W2:Y:S01]  /*1bd0*/  LDG.E.CONSTANT R64, [R64.64] ;  /* 0x0000000c40407981 */ /* 0x000ea2000c1e9900 */
[----:B0-----:R-:W-:Y:S02]  /*1be0*/  PRMT R62, RZ, 0x5410, R34 ;  /* 0x00005410ff3e7816 */ /* 0x001fe40000000022 */
        /* <DEDUP_REMOVED lines=54> */
[----:B------:R-:W-:Y:S02]  /*1f50*/  PRMT R64, RZ, 0x7610, R64 ;  /* 0x00007610ff407816 */ /* 0x000fe40000000040 */
[----:B------:R-:W-:-:S03]  /*1f60*/  ISETP.NE.AND P0, PT, R12, RZ, PT ;  /* 0x000000ff0c00720c */ /* 0x000fc60003f05270 */
[----:B------:R-:W-:Y:S01]  /*1f70*/  FFMA.FTZ R59, R59, R64, R66 ;  /* 0x000000403b3b7223 */ /* 0x000fe20000010042 */
[----:B0-----:R-:W-:Y:S02]  /*1f80*/  PRMT R61, RZ, 0x5410, R35 ;  /* 0x00005410ff3d7816 */ /* 0x001fe40000000023 */
[----:B--2---:R-:W-:-:S05]  /*1f90*/  PRMT R34, RZ, 0x5410, R60 ;  /* 0x00005410ff227816 */ /* 0x004fca000000003c */
[----:B------:R-:W-:Y:S01]  /*1fa0*/  FFMA.FTZ R62, R61, R34, R62 ;  /* 0x000000223d3e7223 */ /* 0x000fe2000001003e */
[----:B------:R-:W-:Y:S02]  /*1fb0*/  PRMT R34, RZ, 0x7610, R35 ;  /* 0x00007610ff227816 */ /* 0x000fe40000000023 */
[----:B------:R-:W-:-:S05]  /*1fc0*/  PRMT R35, RZ, 0x7610, R60 ;  /* 0x00007610ff237816 */ /* 0x000fca000000003c */
[----:B------:R-:W-:-:S04]  /*1fd0*/  FFMA.FTZ R35, R34, R35, R59 ;  /* 0x0000002322237223 */ /* 0x000fc8000001003b */
[----:B------:R-:W-:Y:S01]  /*1fe0*/  FADD.FTZ R64, R62, R35 ;  /* 0x000000233e407221 */ /* 0x000fe20000010000 */
[----:B------:R-:W-:Y:S05]  /*1ff0*/  BRA.DIV ~URZ, `(.L_x_17431) ;  /* 0x000043a27f007947 */ /* 0x000fea000b800000 */
[----:B------:R0:W1:Y:S02]  /*2000*/  SHFL.BFLY PT, R61, R64, 0x2, 0x1f ;  /* 0x0c401f00403d7f89 */ /* 0x00006400000e0000 */
.L_x_17484:
[----:B01----:R-:W-:Y:S01]  /*2010*/  FADD.FTZ R64, R64, R61 ;  /* 0x0000003d40407221 */ /* 0x003fe20000010000 */
[----:B------:R-:W-:Y:S05]  /*2020*/  BRA.DIV ~URZ, `(.L_x_17432) ;  /* 0x000043d27f007947 */ /* 0x000fea000b800000 */
[----:B------:R0:W1:Y:S02]  /*2030*/  SHFL.BFLY PT, R61, R64, 0x1, 0x1f ;  /* 0x0c201f00403d7f89 */ /* 0x00006400000e0000 */
.L_x_17485:
        /* <DEDUP_REMOVED lines=9> */
.L_x_17430:
[----:B------:R-:W-:-:S13]  /*20d0*/  ISETP.NE.AND P0, PT, R12, RZ, PT ;  /* 0x000000ff0c00720c */ /* 0x000fda0003f05270 */
[----:B------:R-:W-:-:S05]  /*20e0*/  @!P0 IMAD.MOV.U32 R34, RZ, RZ, -0x800001 ;  /* 0xff7fffffff228424 */ /* 0x000fca00078e00ff */
[----:B------:R0:W-:Y:S02]  /*20f0*/  @!P0 STS [R57], R34 ;  /* 0x0000002239008388 */ /* 0x0001e40000000800 */
.L_x_17433:
[----:B------:R-:W-:Y:S05]  /*2100*/  BSYNC B1 ;  /* 0x0000000000017941 */ /* 0x000fea0003800000 */
.L_x_17429:
        /* <DEDUP_REMOVED lines=9> */
.L_x_17428:
        /* <DEDUP_REMOVED lines=8> */
[----:B------:R-:W-:Y:S02]  /*2220*/  IMAD R55, R60, 0x200, R59 ;  /* 0x000002003c377824 */ /* 0x000fe400078e023b */
[----:B------:R-:W-:Y:S01]  /*2230*/  IMAD R34, R57, 0x40, R34 ;  /* 0x0000004039227824 */ /* 0x000fe200078e0222 */
[----:B------:R-:W-:Y:S01]  /*2240*/  LEA.HI.X R57, R35, c[0x0][0x19c], R58, 0x2, P0 ;  /* 0x0000670023397a11 */ /* 0x000fe200000f143a */
[----:B------:R-:W-:Y:S01]  /*2250*/  IMAD.MOV.U32 R9, RZ, RZ, -0x800001 ;  /* 0xff7fffffff097424 */ /* 0x000fe200078e00ff */
[----:B------:R-:W-:Y:S01]  /*2260*/  LEA R58, R59, 0xc0, 0x2 ;  /* 0x000000c03b3a7811 */ /* 0x000fe200078e10ff */
[----:B------:R-:W-:Y:S01]  /*2270*/  IMAD.SHL.U32 R59, R34, 0x8, RZ ;  /* 0x00000008223b7824 */ /* 0x000fe200078e00ff */
[----:B------:R-:W-:-:S02]  /*2280*/  IADD3 R60, -R62, 0x1, R55 ;  /* 0x000000013e3c7810 */ /* 0x000fc40007ffe137 */
.L_x_17440:
        /* <DEDUP_REMOVED lines=72> */
[----:B------:R-:W-:Y:S02]  /*2710*/  FMUL.FTZ R63, R63, R68 ;  /* 0x000000443f3f7220 */ /* 0x000fe40000410000 */
[----:B------:R-:W-:Y:S01]  /*2720*/  FMUL.FTZ R35, R35, R64 ;  /* 0x0000004023237220 */ /* 0x000fe20000410000 */
[----:B------:R-:W-:Y:S02]  /*2730*/  PRMT R64, RZ, 0x5410, R34 ;  /* 0x00005410ff407816 */ /* 0x000fe40000000022 */
        /* <DEDUP_REMOVED lines=24> */
[--C-:B--2---:R-:W-:Y:S02]  /*28c0*/  PRMT R65, RZ, 0x5410, R68.reuse ;  /* 0x00005410ff417816 */ /* 0x104fe40000000044 */
[----:B------:R-:W-:-:S03]  /*28d0*/  PRMT R68, RZ, 0x7610, R68 ;  /* 0x00007610ff447816 */ /* 0x000fc60000000044 */
[----:B------:R-:W-:Y:S02]  /*28e0*/  FFMA.FTZ R63, R64, R65, R63 ;  /* 0x00000041403f7223 */ /* 0x000fe4000001003f */
        /* <DEDUP_REMOVED lines=56> */
[--C-:B--2---:R-:W-:Y:S02]  /*2c70*/  PRMT R65, RZ, 0x5410, R66.reuse ;  /* 0x00005410ff417816 */ /* 0x104fe40000000042 */
[----:B------:R-:W-:-:S03]  /*2c80*/  PRMT R66, RZ, 0x7610, R66 ;  /* 0x00007610ff427816 */ /* 0x000fc60000000042 */
[----:B------:R-:W-:Y:S01]  /*2c90*/  FFMA.FTZ R65, R62, R65, R63 ;  /* 0x000000413e417223 */ /* 0x000fe2000001003f */
[----:B------:R-:W-:Y:S02]  /*2ca0*/  PRMT R63, RZ, 0x7610, R34 ;  /* 0x00007610ff3f7816 */ /* 0x000fe40000000022 */
[----:B------:R-:W-:-:S03]  /*2cb0*/  LEA R62, P0, R64, c[0x0][0x180], 0x1 ;  /* 0x00006000403e7a11 */ /* 0x000fc600078008ff */
[----:B------:R-:W-:Y:S01]  /*2cc0*/  FFMA.FTZ R68, R63, R66, R68 ;  /* 0x000000423f447223 */ /* 0x000fe20000010044 */
[----:B------:R-:W-:-:S05]  /*2cd0*/  LEA.HI.X R63, R64, c[0x0][0x184], R61, 0x1, P0 ;  /* 0x00006100403f7a11 */ /* 0x000fca00000f0c3d */
[----:B------:R-:W2:Y:S01]  /*2ce0*/  LDG.E.CONSTANT R62, [R62.64] ;  /* 0x0000000c3e3e7981 */ /* 0x000ea2000c1e9900 */
[--C-:B------:R-:W-:Y:S02]  /*2cf0*/  PRMT R34, RZ, 0x5410, R35.reuse ;  /* 0x00005410ff227816 */ /* 0x100fe40000000023 */
[----:B------:R-:W-:Y:S02]  /*2d00*/  PRMT R35, RZ, 0x7610, R35 ;  /* 0x00007610ff237816 */ /* 0x000fe40000000023 */
[----:B------:R-:W-:Y:S02]  /*2d10*/  ISETP.NE.AND P0, PT, R12, RZ, PT ;  /* 0x000000ff0c00720c */ /* 0x000fe40003f05270 */
[----:B--2---:R-:W-:-:S05]  /*2d20*/  PRMT R61, RZ, 0x5410, R62 ;  /* 0x00005410ff3d7816 */ /* 0x004fca000000003e */
[----:B------:R-:W-:Y:S01]  /*2d30*/  FFMA.FTZ R61, R34, R61, R65 ;  /* 0x0000003d223d7223 */ /* 0x000fe20000010041 */
[----:B------:R-:W-:-:S05]  /*2d40*/  PRMT R34, RZ, 0x7610, R62 ;  /* 0x00007610ff227816 */ /* 0x000fca000000003e */
[----:B------:R-:W-:-:S04]  /*2d50*/  FFMA.FTZ R34, R35, R34, R68 ;  /* 0x0000002223227223 */ /* 0x000fc80000010044 */
[----:B------:R-:W-:Y:S01]  /*2d60*/  FADD.FTZ R64, R61, R34 ;  /* 0x000000223d407221 */ /* 0x000fe20000010000 */
[----:B------:R-:W-:Y:S05]  /*2d70*/  BRA.DIV ~URZ, `(.L_x_17437) ;  /* 0x000036e27f007947 */ /* 0x000fea000b800000 */
[----:B------:R0:W1:Y:S02]  /*2d80*/  SHFL.BFLY PT, R61, R64, 0x2, 0x1f ;  /* 0x0c401f00403d7f89 */ /* 0x00006400000e0000 */
.L_x_17486:
[----:B01----:R-:W-:Y:S01]  /*2d90*/  FADD.FTZ R64, R64, R61 ;  /* 0x0000003d40407221 */ /* 0x003fe20000010000 */
[----:B------:R-:W-:Y:S05]  /*2da0*/  BRA.DIV ~URZ, `(.L_x_17438) ;  /* 0x000037127f007947 */ /* 0x000fea000b800000 */
[----:B------:R0:W1:Y:S02]  /*2db0*/  SHFL.BFLY PT, R61, R64, 0x1, 0x1f ;  /* 0x0c201f00403d7f89 */ /* 0x00006400000e0000 */
.L_x_17487:
        /* <DEDUP_REMOVED lines=11> */
.L_x_17436:
[----:B------:R-:W-:-:S13]  /*2e70*/  ISETP.NE.AND P0, PT, R12, RZ, PT ;  /* 0x000000ff0c00720c */ /* 0x000fda0003f05270 */
[----:B------:R-:W-:-:S05]  /*2e80*/  @!P0 IMAD.MOV.U32 R35, RZ, RZ, -0x800001 ;  /* 0xff7fffffff238424 */ /* 0x000fca00078e00ff */
[----:B------:R0:W-:Y:S02]  /*2e90*/  @!P0 STS [R58], R35 ;  /* 0x000000233a008388 */ /* 0x0001e40000000800 */
.L_x_17439:
[----:B------:R-:W-:Y:S05]  /*2ea0*/  BSYNC B1 ;  /* 0x0000000000017941 */ /* 0x000fea0003800000 */
.L_x_17435:
        /* <DEDUP_REMOVED lines=9> */
.L_x_17427:
[----:B------:R-:W-:Y:S05]  /*2f40*/  BSYNC B0 ;  /* 0x0000000000007941 */ /* 0x000fea0003800000 */
.L_x_17426:
[----:B------:R-:W-:Y:S05]  /*2f50*/  BRA.DIV ~URZ, `(.L_x_17441) ;  /* 0x000035c27f007947 */ /* 0x000fea000b800000 */
[----:B------:R0:W1:Y:S02]  /*2f60*/  SHFL.BFLY PT, R61, R9, 0x10, 0x1f ;  /* 0x0e001f00093d7f89 */ /* 0x00006400000e0000 */
.L_x_17488:
[----:B-1----:R-:W-:Y:S01]  /*2f70*/  FMNMX.FTZ R64, R61, R9, !PT ;  /* 0x000000093d407209 */ /* 0x002fe20007810000 */
[----:B------:R-:W-:Y:S05]  /*2f80*/  BRA.DIV ~URZ, `(.L_x_17442) ;  /* 0x000036027f007947 */ /* 0x000fea000b800000 */
[----:B------:R-:W1:Y:S02]  /*2f90*/  SHFL.BFLY PT, R0, R64, 0x8, 0x1f ;  /* 0x0d001f0040007f89 */ /* 0x000e6400000e0000 */
[----:B-1----:R-:W-:-:S05]  /*2fa0*/  FMNMX.FTZ R0, R64, R0, !PT ;  /* 0x0000000040007209 */ /* 0x002fca0007810000 */
[----:B------:R1:W2:Y:S02]  /*2fb0*/  SHFL.BFLY PT, R61, R0, 0x4, 0x1f ;  /* 0x0c801f00003d7f89 */ /* 0x0002a400000e0000 */
.L_x_17489:
        /* <DEDUP_REMOVED lines=20> */
[----:B------:R-:W2:Y:S01]  /*3100*/  S2R R4, SR_CTAID.Z ;  /* 0x0000000000047919 */ /* 0x000ea20000002700 */
[----:B------:R-:W-:Y:S01]  /*3110*/  IMAD.MOV.U32 R3, RZ, RZ, -0x40 ;  /* 0xffffffc0ff037424 */ /* 0x000fe200078e00ff */
[----:B------:R-:W-:Y:S01]  /*3120*/  LOP3.LUT R2, RZ, UR6, RZ, 0x33, !PT ;  /* 0x00000006ff027c12 */ /* 0x000fe2000f8e33ff */
[----:B------:R-:W-:Y:S02]  /*3130*/  BSSY B1, `(.L_x_17445) ;  /* 0x000001c000017945 */ /* 0x000fe40003800000 */
[----:B--2---:R-:W-:-:S05]  /*3140*/  IMAD R3, R4, R3, -0x41 ;  /* 0xffffffbf04037424 */ /* 0x004fca00078e0203 */
        /* <DEDUP_REMOVED lines=15> */
.L_x_17447:
        /* <DEDUP_REMOVED lines=11> */
.L_x_17446:
[----:B------:R-:W-:Y:S05]  /*32f0*/  BSYNC B1 ;  /* 0x0000000000017941 */ /* 0x000fea0003800000 */
.L_x_17445:
        /* <DEDUP_REMOVED lines=11> */
.L_x_17450:
[----:B------:R-:W2:Y:S01]  /*33b0*/  LDS R7, [R3+-0x400] ;  /* 0xfffc000003077984 */ /* 0x000ea20000000800 */
[----:B------:R-:W-:-:S03]  /*33c0*/  IADD3 R4, R4, 0x800, RZ ;  /* 0x0000080004047810 */ /* 0x000fc60007ffe0ff */
[----:B0-----:R-:W0:Y:S01]  /*33d0*/  LDS R9, [R3+-0x200] ;  /* 0xfffe000003097984 */ /* 0x001e220000000800 */
[----:B------:R-:W-:-:S03]  /*33e0*/  ISETP.GE.AND P3, PT, R4, R5, PT ;  /* 0x000000050400720c */ /* 0x000fc60003f66270 */
[----:B------:R-:W3:Y:S04]  /*33f0*/  LDS R15, [R3] ;  /* 0x00000000030f7984 */ /* 0x000ee80000000800 */
[----:B------:R-:W4:Y:S04]  /*3400*/  LDS R17, [R3+0x200] ;  /* 0x0002000003117984 */ /* 0x000f280000000800 */
        /* <DEDUP_REMOVED lines=10> */
[C---:B0-----:R-:W-:Y:S02]  /*34b0*/  FADD.FTZ R9, -R0.reuse, R9 ;  /* 0x0000000900097221 */ /* 0x041fe40000010100 */
[----:B---3--:R-:W-:Y:S01]  /*34c0*/  FADD.FTZ R15, -R0, R15 ;  /* 0x0000000f000f7221 */ /* 0x008fe20000010100 */
[----:B------:R-:W0:Y:S01]  /*34d0*/  MUFU.EX2 R6, R6 ;  /* 0x0000000600067308 */ /* 0x000e220000000800 */
[----:B------:R-:W-:Y:S02]  /*34e0*/  FMUL.FTZ R9, R9, 1.4426950216293334961 ;  /* 0x3fb8aa3b09097820 */ /* 0x000fe40000410000 */
[----:B------:R-:W-:-:S02]  /*34f0*/  FMUL.FTZ R15, R15, 1.4426950216293334961 ;  /* 0x3fb8aa3b0f0f7820 */ /* 0x000fc40000410000 */
[C---:B----4-:R-:W-:Y:S02]  /*3500*/  FADD.FTZ R17, -R0.reuse, R17 ;  /* 0x0000001100117221 */ /* 0x050fe40000010100 */
[C---:B------:R-:W-:Y:S01]  /*3510*/  FADD.FTZ R19, -R0.reuse, R19 ;  /* 0x0000001300137221 */ /* 0x040fe20000010100 */
[----:B------:R2:W3:Y:S01]  /*3520*/  MUFU.EX2 R12, R9 ;  /* 0x00000009000c7308 */ /* 0x0004e20000000800 */
[----:B------:R-:W-:Y:S02]  /*3530*/  FMUL.FTZ R17, R17, 1.4426950216293334961 ;  /* 0x3fb8aa3b11117820 */ /* 0x000fe40000410000 */
[----:B------:R-:W-:Y:S02]  /*3540*/  FMUL.FTZ R19, R19, 1.4426950216293334961 ;  /* 0x3fb8aa3b13137820 */ /* 0x000fe40000410000 */
[C---:B------:R-:W-:Y:S02]  /*3550*/  FADD.FTZ R21, -R0.reuse, R21 ;  /* 0x0000001500157221 */ /* 0x040fe40000010100 */
[----:B------:R-:W-:Y:S01]  /*3560*/  FADD.FTZ R23, -R0, R23 ;  /* 0x0000001700177221 */ /* 0x000fe20000010100 */
[----:B------:R4:W1:Y:S01]  /*3570*/  MUFU.EX2 R16, R15 ;  /* 0x0000000f00107308 */ /* 0x0008620000000800 */
[----:B--2---:R-:W2:Y:S01]  /*3580*/  LDS R9, [R3+0x1400] ;  /* 0x0014000003097984 */ /* 0x004ea20000000800 */
[----:B------:R-:W-:-:S02]  /*3590*/  FMUL.FTZ R21, R21, 1.4426950216293334961 ;  /* 0x3fb8aa3b15157820 */ /* 0x000fc40000410000 */
[----:B------:R-:W-:Y:S01]  /*35a0*/  FMUL.FTZ R23, R23, 1.4426950216293334961 ;  /* 0x3fb8aa3b17177820 */ /* 0x000fe20000410000 */
[----:B0-----:R-:W-:Y:S01]  /*35b0*/  STS [R3+-0x400], R6 ;  /* 0xfffc000603007388 */ /* 0x001fe20000000800 */
[C---:B------:R-:W-:Y:S02]  /*35c0*/  FADD.FTZ R25, -R0.reuse, R25 ;  /* 0x0000001900197221 */ /* 0x040fe40000010100 */
[----:B------:R0:W1:Y:S01]  /*35d0*/  MUFU.EX2 R18, R17 ;  /* 0x0000001100127308 */ /* 0x0000620000000800 */
[----:B----4-:R-:W4:Y:S01]  /*35e0*/  LDS R15, [R3+0x1600] ;  /* 0x00160000030f7984 */ /* 0x010f220000000800 */
[----:B------:R-:W-:Y:S02]  /*35f0*/  FMUL.FTZ R25, R25, 1.4426950216293334961 ;  /* 0x3fb8aa3b19197820 */ /* 0x000fe40000410000 */
[C---:B------:R-:W-:Y:S01]  /*3600*/  FADD.FTZ R27, -R0.reuse, R27 ;  /* 0x0000001b001b7221 */ /* 0x040fe20000010100 */
[----:B---3--:R-:W-:Y:S01]  /*3610*/  STS [R3+-0x200], R12 ;  /* 0xfffe000c03007388 */ /* 0x008fe20000000800 */
[----:B------:R-:W-:-:S02]  /*3620*/  FADD.FTZ R29, -R0, R29 ;  /* 0x0000001d001d7221 */ /* 0x000fc40000010100 */
[----:B------:R3:W3:Y:S01]  /*3630*/  MUFU.EX2 R20, R19 ;  /* 0x0000001300147308 */ /* 0x0006e20000000800 */
[----:B0-----:R-:W0:Y:S01]  /*3640*/  LDS R17, [R3+0x1800] ;  /* 0x0018000003117984 */ /* 0x001e220000000800 */
[----:B------:R-:W-:Y:S02]  /*3650*/  FMUL.FTZ R27, R27, 1.4426950216293334961 ;  /* 0x3fb8aa3b1b1b7820 */ /* 0x000fe40000410000 */
[C---:B-1----:R-:W-:Y:S01]  /*3660*/  FADD.FTZ R7, -R0.reuse, R7 ;  /* 0x0000000700077221 */ /* 0x042fe20000010100 */
[----:B------:R-:W-:Y:S01]  /*3670*/  STS [R3], R16 ;  /* 0x0000001003007388 */ /* 0x000fe20000000800 */
[----:B------:R-:W-:Y:S02]  /*3680*/  FMUL.FTZ R29, R29, 1.4426950216293334961 ;  /* 0x3fb8aa3b1d1d7820 */ /* 0x000fe40000410000 */
[----:B------:R-:W-:Y:S01]  /*3690*/  FMUL.FTZ R7, R7, 1.4426950216293334961 ;  /* 0x3fb8aa3b07077820 */ /* 0x000fe20000410000 */
[----:B---3--:R-:W1:Y:S01]  /*36a0*/  LDS R19, [R3+0x1a00] ;  /* 0x001a000003137984 */ /* 0x008e620000000800 */
[----:B------:R-:W3:Y:S01]  /*36b0*/  MUFU.EX2 R22, R21 ;  /* 0x0000001500167308 */ /* 0x000ee20000000800 */
[----:B------:R-:W-:-:S02]  /*36c0*/  FADD.FTZ R31, -R0, R31 ;  /* 0x0000001f001f7221 */ /* 0x000fc40000010100 */
[----:B------:R-:W-:Y:S02]  /*36d0*/  STS [R3+0x200], R18 ;  /* 0x0002001203007388 */ /* 0x000fe40000000800 */
[----:B------:R-:W-:Y:S02]  /*36e0*/  FMUL.FTZ R31, R31, 1.4426950216293334961 ;  /* 0x3fb8aa3b1f1f7820 */ /* 0x000fe40000410000 */
[----:B------:R-:W-:Y:S01]  /*36f0*/  STS [R3+0x400], R20 ;  /* 0x0004001403007388 */ /* 0x000fe20000000800 */
[----:B------:R3:W4:Y:S01]  /*3700*/  MUFU.EX2 R26, R7 ;  /* 0x00000007001a7308 */ /* 0x0007220000000800 */
[----:B--2---:R-:W-:-:S07]  /*3710*/  FADD.FTZ R9, -R0, R9 ;  /* 0x0000000900097221 */ /* 0x004fce0000010100 */
[----:B------:R-:W2:Y:S01]  /*3720*/  MUFU.EX2 R24, R23 ;  /* 0x0000001700187308 */ /* 0x000ea20000000800 */
[----:B---3--:R-:W-:Y:S01]  /*3730*/  FADD.FTZ R7, R6, R2 ;  /* 0x0000000206077221 */ /* 0x008fe20000010000 */
[----:B------:R-:W-:Y:S01]  /*3740*/  STS [R3+0x600], R22 ;  /* 0x0006001603007388 */ /* 0x000fe20000000800 */
[----:B------:R-:W-:Y:S02]  /*3750*/  FMUL.FTZ R9, R9, 1.4426950216293334961 ;  /* 0x3fb8aa3b09097820 */ /* 0x000fe40000410000 */
[----:B------:R-:W-:Y:S02]  /*3760*/  FADD.FTZ R7, R7, R12 ;  /* 0x0000000c07077221 */ /* 0x000fe40000010000 */
[----:B----4-:R-:W-:Y:S01]  /*3770*/  FADD.FTZ R15, -R0, R15 ;  /* 0x0000000f000f7221 */ /* 0x010fe20000010100 */
[----:B------:R-:W3:Y:S01]  /*3780*/  MUFU.EX2 R28, R25 ;  /* 0x00000019001c7308 */ /* 0x000ee20000000800 */
[----:B------:R-:W-:Y:S01]  /*3790*/  FADD.FTZ R7, R7, R16 ;  /* 0x0000001007077221 */ /* 0x000fe20000010000 */
[----:B------:R-:W-:Y:S01]  /*37a0*/  STS [R3+0xa00], R26 ;  /* 0x000a001a03007388 */ /* 0x000fe20000000800 */
[----:B------:R-:W-:-:S02]  /*37b0*/  FMUL.FTZ R15, R15, 1.4426950216293334961 ;  /* 0x3fb8aa3b0f0f7820 */ /* 0x000fc40000410000 */
[----:B------:R-:W-:Y:S02]  /*37c0*/  FADD.FTZ R7, R7, R18 ;  /* 0x0000001207077221 */ /* 0x000fe40000010000 */
[C---:B0-----:R-:W-:Y:S01]  /*37d0*/  FADD.FTZ R17, -R0.reuse, R17 ;  /* 0x0000001100117221 */ /* 0x041fe20000010100 */
[----:B------:R-:W0:Y:S01]  /*37e0*/  MUFU.EX2 R30, R27 ;  /* 0x0000001b001e7308 */ /* 0x000e220000000800 */
[----:B------:R-:W-:Y:S01]  /*37f0*/  FADD.FTZ R7, R7, R20 ;  /* 0x0000001407077221 */ /* 0x000fe20000010000 */
[----:B--2---:R-:W-:Y:S01]  /*3800*/  STS [R3+0x800], R24 ;  /* 0x0008001803007388 */ /* 0x004fe20000000800 */
[----:B------:R-:W-:Y:S02]  /*3810*/  FMUL.FTZ R17, R17, 1.4426950216293334961 ;  /* 0x3fb8aa3b11117820 */ /* 0x000fe40000410000 */
[----:B------:R-:W-:Y:S02]  /*3820*/  FADD.FTZ R7, R7, R22 ;  /* 0x0000001607077221 */ /* 0x000fe40000010000 */
[----:B-1----:R-:W-:Y:S01]  /*3830*/  FADD.FTZ R19, -R0, R19 ;  /* 0x0000001300137221 */ /* 0x002fe20000010100 */
[----:B------:R-:W1:Y:S01]  /*3840*/  MUFU.EX2 R32, R29 ;  /* 0x0000001d00207308 */ /* 0x000e620000000800 */
[----:B------:R-:W-:Y:S01]  /*3850*/  FADD.FTZ R7, R7, R24 ;  /* 0x0000001807077221 */ /* 0x000fe20000010000 */
[----:B---3--:R-:W-:Y:S01]  /*3860*/  STS [R3+0xc00], R28 ;  /* 0x000c001c03007388 */ /* 0x008fe20000000800 */
[----:B------:R-:W-:-:S02]  /*3870*/  FMUL.FTZ R19, R19, 1.4426950216293334961 ;  /* 0x3fb8aa3b13137820 */ /* 0x000fc40000410000 */
[----:B------:R-:W-:-:S03]  /*3880*/  FADD.FTZ R7, R7, R26 ;  /* 0x0000001a07077221 */ /* 0x000fc60000010000 */
[----:B------:R-:W2:Y:S01]  /*3890*/  MUFU.EX2 R34, R31 ;  /* 0x0000001f00227308 */ /* 0x000ea20000000800 */
[----:B------:R-:W-:Y:S01]  /*38a0*/  FADD.FTZ R7, R7, R28 ;  /* 0x0000001c07077221 */ /* 0x000fe20000010000 */
[----:B0-----:R-:W-:Y:S03]  /*38b0*/  STS [R3+0xe00], R30 ;  /* 0x000e001e03007388 */ /* 0x001fe60000000800 */
[----:B------:R-:W-:-:S03]  /*38c0*/  FADD.FTZ R7, R7, R30 ;  /* 0x0000001e07077221 */ /* 0x000fc60000010000 */
        /* <DEDUP_REMOVED lines=18> */
.L_x_17449:
[----:B------:R-:W-:Y:S05]  /*39f0*/  BSYNC B1 ;  /* 0x0000000000017941 */ /* 0x000fea0003800000 */
.L_x_17448:
        /* <DEDUP_REMOVED lines=8> */
[----:B0-----:R-:W0:Y:S04]  /*3a80*/  LDS R9, [R3] ;  /* 0x0000000003097984 */ /* 0x001e280000000800 */
[----:B------:R-:W4:Y:S04]  /*3a90*/  LDS R15, [R3+0x200] ;  /* 0x00020000030f7984 */ /* 0x000f280000000800 */
[----:B------:R-:W1:Y:S04]  /*3aa0*/  LDS R17, [R3+0x400] ;  /* 0x0004000003117984 */ /* 0x000e680000000800 */
[----:B------:R-:W1:Y:S04]  /*3ab0*/  LDS R19, [R3+0x600] ;  /* 0x0006000003137984 */ /* 0x000e680000000800 */
[----:B------:R-:W1:Y:S04]  /*3ac0*/  LDS R21, [R3+0x800] ;  /* 0x0008000003157984 */ /* 0x000e680000000800 */
[----:B------:R-:W1:Y:S02]  /*3ad0*/  LDS R23, [R3+0xa00] ;  /* 0x000a000003177984 */ /* 0x000e640000000800 */
[----:B-12---:R-:W-:-:S04]  /*3ae0*/  FADD.FTZ R5, -R0, R5 ;  /* 0x0000000500057221 */ /* 0x006fc80000010100 */
[----:B------:R-:W-:Y:S02]  /*3af0*/  FMUL.FTZ R5, R5, 1.4426950216293334961 ;  /* 0x3fb8aa3b05057820 */ /* 0x000fe40000410000 */
[C---:B---3--:R-:W-:Y:S02]  /*3b00*/  FADD.FTZ R7, -R0.reuse, R7 ;  /* 0x0000000700077221 */ /* 0x048fe40000010100 */
[C---:B0-----:R-:W-:Y:S02]  /*3b10*/  FADD.FTZ R9, -R0.reuse, R9 ;  /* 0x0000000900097221 */ /* 0x041fe40000010100 */
        /* <DEDUP_REMOVED lines=37> */
.L_x_17452:
[----:B------:R-:W-:Y:S05]  /*3d70*/  BSYNC B1 ;  /* 0x0000000000017941 */ /* 0x000fea0003800000 */
.L_x_17451:
[----:B------:R-:W-:-:S13]  /*3d80*/  ISETP.LT.OR P0, PT, R4, UR7, P0 ;  /* 0x0000000704007c0c */ /* 0x000fda0008701670 */
[----:B------:R-:W-:Y:S05]  /*3d90*/  @!P0 BRA `(.L_x_17444) ;  /* 0x0000018000008947 */ /* 0x000fea0003800000 */
[----:B------:R-:W2:Y:S04]  /*3da0*/  LDS R5, [R3+-0x400] ;  /* 0xfffc000003057984 */ /* 0x000ea80000000800 */
[----:B------:R-:W3:Y:S04]  /*3db0*/  LDS R7, [R3+-0x200] ;  /* 0xfffe000003077984 */ /* 0x000ee80000000800 */
[----:B0-----:R-:W0:Y:S04]  /*3dc0*/  LDS R9, [R3] ;  /* 0x0000000003097984 */ /* 0x001e280000000800 */
[----:B------:R-:W4:Y:S01]  /*3dd0*/  LDS R15, [R3+0x200] ;  /* 0x00020000030f7984 */ /* 0x000f220000000800 */
[----:B-12---:R-:W-:-:S02]  /*3de0*/  FADD.FTZ R5, -R0, R5 ;  /* 0x0000000500057221 */ /* 0x006fc40000010100 */
[C---:B---3--:R-:W-:Y:S02]  /*3df0*/  FADD.FTZ R7, -R0.reuse, R7 ;  /* 0x0000000700077221 */ /* 0x048fe40000010100 */
[----:B------:R-:W-:Y:S02]  /*3e00*/  FMUL.FTZ R5, R5, 1.4426950216293334961 ;  /* 0x3fb8aa3b05057820 */ /* 0x000fe40000410000 */
[C---:B0-----:R-:W-:Y:S02]  /*3e10*/  FADD.FTZ R9, -R0.reuse, R9 ;  /* 0x0000000900097221 */ /* 0x041fe40000010100 */
        /* <DEDUP_REMOVED lines=16> */
.L_x_17444:
[----:B------:R-:W-:Y:S05]  /*3f20*/  BSYNC B0 ;  /* 0x0000000000007941 */ /* 0x000fea0003800000 */
.L_x_17443:
        /* <DEDUP_REMOVED lines=26> */
[----:B------:R-:W-:Y:S03]  /*40d0*/  BSSY B1, `(.L_x_17455) ;  /* 0x000001b000017945 */ /* 0x000fe60003800000 */
[----:B--2---:R-:W-:Y:S01]  /*40e0*/  IMAD R5, R3, R4, -0x41 ;  /* 0xffffffbf03057424 */ /* 0x004fe200078e0204 */
        /* <DEDUP_REMOVED lines=17> */
.L_x_17457:
        /* <DEDUP_REMOVED lines=8> */
.L_x_17456:
[----:B------:R-:W-:Y:S05]  /*4280*/  BSYNC B1 ;  /* 0x0000000000017941 */ /* 0x000fea0003800000 */
.L_x_17455:
        /* <DEDUP_REMOVED lines=11> */
.L_x_17460:
        /* <DEDUP_REMOVED lines=52> */
.L_x_17459:
[----:B------:R-:W-:Y:S05]  /*4680*/  BSYNC B1 ;  /* 0x0000000000017941 */ /* 0x000fea0003800000 */
.L_x_17458:
        /* <DEDUP_REMOVED lines=31> */
.L_x_17462:
[----:B------:R-:W-:Y:S05]  /*4880*/  BSYNC B1 ;  /* 0x0000000000017941 */ /* 0x000fea0003800000 */
.L_x_17461:
[----:B------:R-:W-:-:S13]  /*4890*/  ISETP.LT.OR P0, PT, R5, UR7, P0 ;  /* 0x0000000705007c0c */ /* 0x000fda0008701670 */
        /* <DEDUP_REMOVED lines=13> */
.L_x_17454:
[----:B------:R-:W-:Y:S05]  /*4970*/  BSYNC B0 ;  /* 0x0000000000007941 */ /* 0x000fea0003800000 */
.L_x_17453:
        /* <DEDUP_REMOVED lines=30> */
[----:B-1----:R0:W-:Y:S04]  /*4b60*/  STG.E [R4.64], R0 ;  /* 0x0000000004007986 */ /* 0x0021e8000c10190c */
[----:B------:R0:W-:Y:S02]  /*4b70*/  STG.E [R6.64], R2 ;  /* 0x0000000206007986 */ /* 0x0001e4000c10190c */
.L_x_17464:
[----:B------:R-:W-:Y:S05]  /*4b80*/  BSYNC B0 ;  /* 0x0000000000007941 */ /* 0x000fea0003800000 */
.L_x_17463:
[----:B------:R-:W-:Y:S01]  /*4b90*/  BSSY B1, `(.L_x_17465) ;  /* 0x0000125000017945 */ /* 0x000fe20003800000 */
[----:B01----:R-:W-:Y:S02]  /*4ba0*/  IMAD.MOV.U32 R0, RZ, RZ, RZ ;  /* 0x000000ffff007224 */ /* 0x003fe400078e00ff */
[----:B------:R-:W-:Y:S01]  /*4bb0*/  IMAD.MOV.U32 R15, RZ, RZ, RZ ;  /* 0x000000ffff0f7224 */ /* 0x000fe200078e00ff */
[----:B------:R-:W-:Y:S05]  /*4bc0*/  @P1 BRA `(.L_x_17466) ;  /* 0x0000121000001947 */ /* 0x000fea0003800000 */
[----:B------:R-:W-:Y:S01]  /*4bd0*/  IABS R20, c[0x0][0x1e4] ;  /* 0x0000790000147a13 */ /* 0x000fe20000000000 */
[----:B------:R-:W0:Y:S01]  /*4be0*/  S2R R2, SR_CTAID.Y ;  /* 0x0000000000027919 */ /* 0x000e220000002600 */
[----:B------:R-:W-:Y:S01]  /*4bf0*/  SHF.R.S32.HI R3, RZ, 0x1f, R14 ;  /* 0x0000001fff037819 */ /* 0x000fe2000001140e */
[----:B------:R-:W-:Y:S01]  /*4c00*/  IMAD.MOV.U32 R28, RZ, RZ, c[0x0][0x1bc] ;  /* 0x00006f00ff1c7624 */ /* 0x000fe200078e00ff */
[----:B------:R-:W1:Y:S01]  /*4c10*/  I2F.RP R4, R20 ;  /* 0x0000001400047306 */ /* 0x000e620000209400 */
[----:B------:R-:W2:Y:S01]  /*4c20*/  S2R R21, SR_CTAID.Z ;  /* 0x0000000000157919 */ /* 0x000ea20000002700 */
[----:B------:R-:W-:Y:S01]  /*4c30*/  LEA.HI R3, R3, R14, RZ, 0x5 ;  /* 0x0000000e03037211 */ /* 0x000fe200078f28ff */
[----:B------:R-:W-:Y:S01]  /*4c40*/  IMAD.U32 R26, RZ, RZ, UR6 ;  /* 0x00000006ff1a7e24 */ /* 0x000fe2000f8e00ff */
[----:B------:R-:W-:Y:S01]  /*4c50*/  IADD3 R10, R10, -c[0x0][0x1dc], RZ ;  /* 0x800077000a0a7a10 */ /* 0x000fe20007ffe0ff */
[----:B------:R-:W-:Y:S01]  /*4c60*/  IMAD.SHL.U32 R29, R11, 0x8, RZ ;  /* 0x000000080b1d7824 */ /* 0x000fe200078e00ff */
[----:B------:R-:W-:Y:S01]  /*4c70*/  SHF.R.S32.HI R30, RZ, 0x5, R3 ;  /* 0x00000005ff1e7819 */ /* 0x000fe20000011403 */
[----:B------:R-:W-:Y:S01]  /*4c80*/  IMAD.MOV.U32 R9, RZ, RZ, RZ ;  /* 0x000000ffff097224 */ /* 0x000fe200078e00ff */
[----:B------:R-:W-:-:S02]  /*4c90*/  SHF.R.S32.HI R28, RZ, 0x1f, R28 ;  /* 0x0000001fff1c7819 */ /* 0x000fc4000001141c */
[----:B------:R-:W-:Y:S02]  /*4ca0*/  IADD3 R26, -R26, 0x1, RZ ;  /* 0x000000011a1a7810 */ /* 0x000fe40007ffe1ff */
[----:B------:R-:W-:Y:S01]  /*4cb0*/  IADD3 R27, R29, 0x100, RZ ;  /* 0x000001001d1b7810 */ /* 0x000fe20007ffe0ff */
[----:B-1----:R-:W1:Y:S01]  /*4cc0*/  MUFU.RCP R4, R4 ;  /* 0x0000000400047308 */ /* 0x002e620000001000 */
[----:B0-----:R-:W-:Y:S02]  /*4cd0*/  IMAD R3, R2, c[0x0][0x1a8], RZ ;  /* 0x00006a0002037a24 */ /* 0x001fe400078e02ff */
[----:B--2---:R-:W-:Y:S01]  /*4ce0*/  IMAD R21, R21, 0x40, R30 ;  /* 0x0000004015157824 */ /* 0x004fe200078e021e */
[----:B------:R-:W-:-:S03]  /*4cf0*/  LEA R30, R30, 0xc0, 0x5 ;  /* 0x000000c01e1e7811 */ /* 0x000fc600078e28ff */
[----:B------:R-:W-:Y:S01]  /*4d00*/  IMAD.SHL.U32 R42, R21, 0x8, RZ ;  /* 0x00000008152a7824 */ /* 0x000fe200078e00ff */
[----:B------:R-:W-:Y:S02]  /*4d10*/  SHF.R.S32.HI R2, RZ, 0x1f, R21 ;  /* 0x0000001fff027819 */ /* 0x000fe40000011415 */
[----:B-1----:R-:W-:Y:S02]  /*4d20*/  IADD3 R24, R4, 0xffffffe, RZ ;  /* 0x0ffffffe04187810 */ /* 0x002fe40007ffe0ff */
[C---:B------:R-:W-:Y:S02]  /*4d30*/  IADD3 R23, P0, R3.reuse, R21, RZ ;  /* 0x0000001503177210 */ /* 0x040fe40007f1e0ff */
[----:B------:R0:W1:Y:S01]  /*4d40*/  F2I.FTZ.U32.TRUNC.NTZ R25, R24 ;  /* 0x0000001800197305 */ /* 0x000062000021f000 */
[----:B------:R-:W-:Y:S02]  /*4d50*/  IADD3 R30, R30, 0x10, RZ ;  /* 0x000000101e1e7810 */ /* 0x000fe40007ffe0ff */
[----:B------:R-:W-:-:S02]  /*4d60*/  LEA.HI.X.SX32 R2, R3, R2, 0x1, P0 ;  /* 0x0000000203027211 */ /* 0x000fc400000f0eff */
[----:B------:R-:W-:-:S04]  /*4d70*/  LEA R22, P0, R23, c[0x0][0x198], 0x2 ;  /* 0x0000660017167a11 */ /* 0x000fc800078010ff */
[----:B------:R-:W-:Y:S01]  /*4d80*/  LEA.HI.X R23, R23, c[0x0][0x19c], R2, 0x2, P0 ;  /* 0x0000670017177a11 */ /* 0x000fe200000f1402 */
[----:B0-----:R-:W-:Y:S02]  /*4d90*/  IMAD.MOV.U32 R24, RZ, RZ, RZ ;  /* 0x000000ffff187224 */ /* 0x001fe400078e00ff */
[----:B------:R-:W-:Y:S02]  /*4da0*/  IMAD R2, R13, c[0x0][0x1c0], RZ ;  /* 0x000070000d027a24 */ /* 0x000fe400078e02ff */
[----:B-1----:R-:W-:-:S04]  /*4db0*/  IMAD.MOV R5, RZ, RZ, -R25 ;  /* 0x000000ffff057224 */ /* 0x002fc800078e0a19 */
[----:B------:R-:W-:-:S04]  /*4dc0*/  IMAD R3, R5, R20, RZ ;  /* 0x0000001405037224 */ /* 0x000fc800078e02ff */
[----:B------:R-:W-:Y:S01]  /*4dd0*/  IMAD.HI.U32 R24, R25, R3, R24 ;  /* 0x0000000319187227 */ /* 0x000fe200078e0018 */
[----:B------:R-:W-:Y:S02]  /*4de0*/  SHF.R.S32.HI R3, RZ, 0x1f, R2 ;  /* 0x0000001fff037819 */ /* 0x000fe40000011402 */
[----:B------:R-:W-:Y:S02]  /*4df0*/  IADD3 R25, R29, 0x200, RZ ;  /* 0x000002001d197810 */ /* 0x000fe40007ffe0ff */
.L_x_17475:
        /* <DEDUP_REMOVED lines=50> */
[----:B------:R-:W-:-:S04]  /*5120*/  IMAD R4, R4, c[0x0][0x1bc], RZ ;  /* 0x00006f0004047a24 */ /* 0x000fc800078e02ff */
[----:B------:R-:W-:Y:S01]  /*5130*/  IMAD R5, R5, R28, R4 ;  /* 0x0000001c05057224 */ /* 0x000fe200078e0204 */
[----:B------:R-:W-:-:S03]  /*5140*/  IADD3 R4, P1, R27, R12, RZ ;  /* 0x0000000c1b047210 */ /* 0x000fc60007f3e0ff */
[----:B------:R-:W-:Y:S01]  /*5150*/  IMAD.IADD R34, R13, 0x1, R5 ;  /* 0x000000010d227824 */ /* 0x000fe200078e0205 */
[----:B------:R-:W-:-:S04]  /*5160*/  LEA R40, P2, R4, c[0x0][0x188], 0x1 ;  /* 0x0000620004287a11 */ /* 0x000fc800078408ff */
[----:B------:R-:W-:-:S04]  /*5170*/  LEA.HI.X.SX32 R5, R27, R34, 0x1, P1 ;  /* 0x000000221b057211 */ /* 0x000fc800008f0eff */
[----:B------:R-:W-:-:S05]  /*5180*/  LEA.HI.X R41, R4, c[0x0][0x18c], R5, 0x1, P2 ;  /* 0x0000630004297a11 */ /* 0x000fca00010f0c05 */
[----:B------:R1:W5:Y:S04]  /*5190*/  LDG.E.CONSTANT R33, [R40.64] ;  /* 0x0000000c28217981 */ /* 0x000368000c1e9900 */
        /* <DEDUP_REMOVED lines=18> */
[C---:B-1----:R-:W-:Y:S02]  /*52c0*/  IADD3 R5, R42.reuse, 0x2, RZ ;  /* 0x000000022a057810 */ /* 0x042fe40007ffe0ff */
[C---:B------:R-:W-:Y:S02]  /*52d0*/  IADD3 R6, R42.reuse, 0x3, RZ ;  /* 0x000000032a067810 */ /* 0x040fe40007ffe0ff */
[C---:B------:R-:W-:Y:S02]  /*52e0*/  ISETP.GE.AND P2, PT, R42.reuse, UR16, PT ;  /* 0x000000102a007c0c */ /* 0x040fe4000bf46270 */
[C---:B------:R-:W-:Y:S02]  /*52f0*/  IADD3 R7, R42.reuse, 0x4, RZ ;  /* 0x000000042a077810 */ /* 0x040fe40007ffe0ff */
[----:B------:R-:W-:Y:S02]  /*5300*/  ISETP.GE.AND P5, PT, R5, UR16, PT ;  /* 0x0000001005007c0c */ /* 0x000fe4000bfa6270 */
[----:B------:R-:W-:-:S02]  /*5310*/  IADD3 R16, R42, 0x5, RZ ;  /* 0x000000052a107810 */ /* 0x000fc40007ffe0ff */
[----:B------:R-:W-:Y:S02]  /*5320*/  ISETP.GE.AND P6, PT, R6, UR16, PT ;  /* 0x0000001006007c0c */ /* 0x000fe4000bfc6270 */
[----:B-----5:R-:W-:Y:S02]  /*5330*/  PRMT R5, R36, 0x7632, R5 ;  /* 0x0000763224057816 */ /* 0x020fe40000000005 */
[----:B------:R-:W-:Y:S02]  /*5340*/  IADD3 R6, R42, 0x7, RZ ;  /* 0x000000072a067810 */ /* 0x000fe40007ffe0ff */
[----:B------:R-:W-:Y:S02]  /*5350*/  ISETP.GE.AND P3, PT, R7, UR16, PT ;  /* 0x0000001007007c0c */ /* 0x000fe4000bf66270 */
[----:B------:R-:W-:Y:S02]  /*5360*/  SEL R7, R36, RZ, !P5 ;  /* 0x000000ff24077207 */ /* 0x000fe40006800000 */
[----:B------:R-:W-:-:S02]  /*5370*/  ISETP.GE.AND P4, PT, R16, UR16, PT ;  /* 0x0000001010007c0c */ /* 0x000fc4000bf86270 */
[----:B------:R-:W-:Y:S02]  /*5380*/  SEL R36, R5, RZ, !P6 ;  /* 0x000000ff05247207 */ /* 0x000fe40007000000 */
[----:B------:R-:W-:Y:S02]  /*5390*/  IADD3 R16, R42, 0x6, RZ ;  /* 0x000000062a107810 */ /* 0x000fe40007ffe0ff */
[----:B------:R-:W-:Y:S02]  /*53a0*/  ISETP.GE.AND P6, PT, R6, UR16, PT ;  /* 0x0000001006007c0c */ /* 0x000fe4000bfc6270 */
[----:B------:R-:W-:Y:S02]  /*53b0*/  ISETP.GE.AND P5, PT, R16, UR16, PT ;  /* 0x0000001010007c0c */ /* 0x000fe4000bfa6270 */
[----:B------:R-:W-:Y:S02]  /*53c0*/  IADD3 R16, R42, 0x1, RZ ;  /* 0x000000012a107810 */ /* 0x000fe40007ffe0ff */
[----:B------:R-:W-:-:S02]  /*53d0*/  @P2 PRMT R43, RZ, 0x7610, R43 ;  /* 0x00007610ff2b2816 */ /* 0x000fc4000000002b */
        /* <DEDUP_REMOVED lines=12> */
.L_x_17470:
[----:B-1----:R-:W-:Y:S05]  /*54a0*/  BSYNC B2 ;  /* 0x0000000000027941 */ /* 0x002fea0003800000 */
.L_x_17469:
        /* <DEDUP_REMOVED lines=22> */
[C---:B------:R-:W-:Y:S02]  /*5610*/  IADD3 R36, R42.reuse, 0x4, RZ ;  /* 0x000000042a247810 */ /* 0x040fe40007ffe0ff */
[C---:B------:R-:W-:Y:S02]  /*5620*/  ISETP.GE.AND P2, PT, R42.reuse, UR16, PT ;  /* 0x000000102a007c0c */ /* 0x040fe4000bf46270 */
[----:B------:R-:W-:Y:S02]  /*5630*/  ISETP.GE.AND P5, PT, R17, UR16, PT ;  /* 0x0000001011007c0c */ /* 0x000fe4000bfa6270 */
[----:B------:R-:W-:-:S02]  /*5640*/  IADD3 R38, R42, 0x5, RZ ;  /* 0x000000052a267810 */ /* 0x000fc40007ffe0ff */
[----:B------:R-:W-:Y:S02]  /*5650*/  ISETP.GE.AND P6, PT, R19, UR16, PT ;  /* 0x0000001013007c0c */ /* 0x000fe4000bfc6270 */
[----:B------:R-:W-:Y:S02]  /*5660*/  ISETP.GE.AND P3, PT, R36, UR16, PT ;  /* 0x0000001024007c0c */ /* 0x000fe4000bf66270 */
[----:B------:R-:W-:Y:S02]  /*5670*/  PRMT R17, R32, 0x7632, R17 ;  /* 0x0000763220117816 */ /* 0x000fe40000000011 */
[----:B------:R-:W-:Y:S02]  /*5680*/  IADD3 R36, R42, 0x7, RZ ;  /* 0x000000072a247810 */ /* 0x000fe40007ffe0ff */
        /* <DEDUP_REMOVED lines=20> */
.L_x_17472:
[----:B------:R-:W-:Y:S05]  /*57d0*/  BSYNC B2 ;  /* 0x0000000000027941 */ /* 0x000fea0003800000 */
.L_x_17471:
[--C-:B------:R-:W-:Y:S01]  /*57e0*/  PRMT R17, RZ, 0x5410, R37.reuse ;  /* 0x00005410ff117816 */ /* 0x100fe20000000025 */
[----:B------:R-:W-:Y:S01]  /*57f0*/  HFMA2.BF16_V2 R33, R4, R33, -RZ.H0_H0 ;  /* 0x0000002104217231 */ /* 0x000fe200003400ff */
[----:B------:R-:W-:Y:S01]  /*5800*/  PRMT R37, RZ, 0x7610, R37 ;  /* 0x00007610ff257816 */ /* 0x000fe20000000025 */
[----:B------:R-:W-:Y:S01]  /*5810*/  HFMA2.BF16_V2 R32, R5, R32, -RZ.H0_H0 ;  /* 0x0000002005207231 */ /* 0x000fe200003400ff */
[----:B------:R-:W-:Y:S01]  /*5820*/  FADD.FTZ R7, R7, R18 ;  /* 0x0000001207077221 */ /* 0x000fe20000010000 */
[----:B------:R-:W-:Y:S01]  /*5830*/  HFMA2.BF16_V2 R31, R6, R31, -RZ.H0_H0 ;  /* 0x0000001f061f7231 */ /* 0x000fe200003400ff */
[----:B------:R-:W-:Y:S01]  /*5840*/  ISETP.GT.AND P2, PT, R11, 0xf, PT ;  /* 0x0000000f0b00780c */ /* 0x000fe20003f44270 */
[----:B------:R-:W-:Y:S01]  /*5850*/  FADD.FTZ R36, R17, R37 ;  /* 0x0000002511247221 */ /* 0x000fe20000010000 */
[--C-:B------:R-:W-:Y:S01]  /*5860*/  PRMT R17, RZ, 0x5410, R33.reuse ;  /* 0x00005410ff117816 */ /* 0x100fe20000000021 */
[----:B------:R-:W-:Y:S01]  /*5870*/  HFMA2.BF16_V2 R35, R16, R35, -RZ.H0_H0 ;  /* 0x0000002310237231 */ /* 0x000fe200003400ff */
[----:B------:R-:W-:Y:S01]  /*5880*/  PRMT R18, RZ, 0x5410, R32 ;  /* 0x00005410ff127816 */ /* 0x000fe20000000020 */
[----:B------:R-:W-:Y:S01]  /*5890*/  FADD.FTZ R36, R7, R36 ;  /* 0x0000002407247221 */ /* 0x000fe20000010000 */
[----:B------:R-:W-:-:S02]  /*58a0*/  PRMT R33, RZ, 0x7610, R33 ;  /* 0x00007610ff217816 */ /* 0x000fc40000000021 */
        /* <DEDUP_REMOVED lines=27> */
[C---:B------:R-:W-:Y:S02]  /*5a60*/  ISETP.GE.AND P5, PT, R42.reuse, UR16, PT ;  /* 0x000000102a007c0c */ /* 0x040fe4000bfa6270 */
[----:B------:R-:W-:Y:S02]  /*5a70*/  IADD3 R13, R42, 0x3, RZ ;  /* 0x000000032a0d7810 */ /* 0x000fe40007ffe0ff */
[----:B------:R-:W-:Y:S02]  /*5a80*/  ISETP.GE.AND P1, PT, R12, UR16, PT ;  /* 0x000000100c007c0c */ /* 0x000fe4000bf26270 */
[----:B------:R-:W-:Y:S02]  /*5a90*/  ISETP.GE.AND P3, PT, R31, UR16, PT ;  /* 0x000000101f007c0c */ /* 0x000fe4000bf66270 */
[----:B------:R-:W-:Y:S02]  /*5aa0*/  IADD3 R31, R42, 0x7, RZ ;  /* 0x000000072a1f7810 */ /* 0x000fe40007ffe0ff */
[----:B------:R-:W-:-:S02]  /*5ab0*/  ISETP.GE.AND P6, PT, R13, UR16, PT ;  /* 0x000000100d007c0c */ /* 0x000fc4000bfc6270 */
[----:B------:R-:W-:Y:S02]  /*5ac0*/  IADD3 R12, R42, 0x4, RZ ;  /* 0x000000042a0c7810 */ /* 0x000fe40007ffe0ff */
[----:B-----5:R-:W-:Y:S02]  /*5ad0*/  SEL R13, R18, RZ, !P1 ;  /* 0x000000ff120d7207 */ /* 0x020fe40004800000 */
[----:B------:R-:W-:Y:S02]  /*5ae0*/  IADD3 R32, R42, 0x6, RZ ;  /* 0x000000062a207810 */ /* 0x000fe40007ffe0ff */
        /* <DEDUP_REMOVED lines=19> */
.L_x_17474:
[----:B------:R-:W-:Y:S05]  /*5c20*/  BSYNC B2 ;  /* 0x0000000000027941 */ /* 0x000fea0003800000 */
.L_x_17473:
[----:B-----5:R-:W-:Y:S02]  /*5c30*/  HFMA2.BF16_V2 R4, R4, R7, -RZ.H0_H0 ;  /* 0x0000000704047231 */ /* 0x020fe400003400ff */
[----:B------:R-:W-:Y:S02]  /*5c40*/  HFMA2.BF16_V2 R5, R5, R18, -RZ.H0_H0 ;  /* 0x0000001205057231 */ /* 0x000fe400003400ff */
[----:B------:R-:W-:Y:S01]  /*5c50*/  HFMA2.BF16_V2 R6, R6, R17, -RZ.H0_H0 ;  /* 0x0000001106067231 */ /* 0x000fe200003400ff */
[----:B------:R-:W-:Y:S01]  /*5c60*/  PRMT R7, RZ, 0x5410, R4 ;  /* 0x00005410ff077816 */ /* 0x000fe20000000004 */
[----:B------:R-:W-:Y:S01]  /*5c70*/  HFMA2.BF16_V2 R16, R16, R19, -RZ.H0_H0 ;  /* 0x0000001310107231 */ /* 0x000fe200003400ff */
[----:B0-----:R-:W-:-:S02]  /*5c80*/  PRMT R12, RZ, 0x5410, R5 ;  /* 0x00005410ff0c7816 */ /* 0x001fc40000000005 */
[----:B------:R-:W-:Y:S02]  /*5c90*/  PRMT R4, RZ, 0x7610, R4 ;  /* 0x00007610ff047816 */ /* 0x000fe40000000004 */
[----:B------:R-:W-:-:S03]  /*5ca0*/  PRMT R5, RZ, 0x7610, R5 ;  /* 0x00007610ff057816 */ /* 0x000fc60000000005 */
[----:B------:R-:W-:Y:S01]  /*5cb0*/  FADD.FTZ R4, R7, R4 ;  /* 0x0000000407047221 */ /* 0x000fe20000010000 */
[--C-:B------:R-:W-:Y:S01]  /*5cc0*/  PRMT R7, RZ, 0x5410, R6.reuse ;  /* 0x00005410ff077816 */ /* 0x100fe20000000006 */
        /* <DEDUP_REMOVED lines=9> */
[----:B------:R-:W-:Y:S02]  /*5d60*/  FADD.FTZ R9, R9, R4 ;  /* 0x0000000409097221 */ /* 0x000fe40000010000 */
.L_x_17468:
[----:B------:R-:W-:Y:S05]  /*5d70*/  BSYNC B0 ;  /* 0x0000000000007941 */ /* 0x000fea0003800000 */
.L_x_17467:
[----:B------:R-:W-:Y:S02]  /*5d80*/  IADD3 R22, P1, R22, 0x10, RZ ;  /* 0x0000001016167810 */ /* 0x000fe40007f3e0ff */
[----:B------:R-:W-:Y:S02]  /*5d90*/  IADD3 R42, R42, 0x20, RZ ;  /* 0x000000202a2a7810 */ /* 0x000fe40007ffe0ff */
[----:B------:R-:W-:Y:S01]  /*5da0*/  IADD3 R30, R30, 0x80, RZ ;  /* 0x000000801e1e7810 */ /* 0x000fe20007ffe0ff */
[----:B------:R-:W-:Y:S01]  /*5db0*/  IMAD.X R23, RZ, RZ, R23, P1 ;  /* 0x000000ffff177224 */ /* 0x000fe200008e0617 */
[----:B------:R-:W-:Y:S01]  /*5dc0*/  @P0 CALL.REL.NOINC `(.L_x_17466) ;  /* 0x0000001000000944 */ /* 0x000fe20003c00000 */
[----:B------:R-:W-:Y:S05]  /*5dd0*/  BRA `(.L_x_17475) ;  /* 0xfffff02000007947 */ /* 0x000fea000383ffff */
.L_x_17466:
[----:B------:R-:W-:Y:S05]  /*5de0*/  BSYNC B1 ;  /* 0x0000000000017941 */ /* 0x000fea0003800000 */
.L_x_17465:
[----:B------:R-:W-:Y:S01]  /*5df0*/  LOP3.LUT R2, R14, 0xffffffc0, RZ, 0xc0, !PT ;  /* 0xffffffc00e027812 */ /* 0x000fe200078ec0ff */
        /* <DEDUP_REMOVED lines=17> */
[----:B------:R0:W-:Y:S08]  /*5f10*/  STS [R0.X4+-0x140], R6 ;  /* 0xfffec00600007388 */ /* 0x0001f00000004800 */
[----:B------:R0:W-:Y:S02]  /*5f20*/  @!P2 STS [R0.X4+-0xc0], R9 ;  /* 0xffff40090000a388 */ /* 0x0001e40000004800 */
.L_x_17477:
[----:B------:R-:W-:Y:S05]  /*5f30*/  BSYNC B0 ;  /* 0x0000000000007941 */ /* 0x000fea0003800000 */
.L_x_17476:
        /* <DEDUP_REMOVED lines=10> */
.L_x_17479:
[----:B------:R-:W-:Y:S05]  /*5fe0*/  BSYNC B0 ;  /* 0x0000000000007941 */ /* 0x000fea0003800000 */
.L_x_17478:
[----:B------:R-:W-:Y:S06]  /*5ff0*/  BAR.SYNC.DEFER_BLOCKING 0x0 ;  /* 0x0000000000007b1d */ /* 0x000fec0000010000 */
[----:B------:R-:W-:Y:S01]  /*6000*/  BSSY B0, `(.L_x_17480) ;  /* 0x0000006000007945 */ /* 0x000fe20003800000 */
[----:B------:R-:W-:Y:S05]  /*6010*/  @P4 BRA `(.L_x_17481) ;  /* 0x0000004000004947 */ /* 0x000fea0003800000 */
[----:B------:R-:W-:Y:S01]  /*6020*/  ISETP.GT.AND P2, PT, R11, 0xf, PT ;  /* 0x0000000f0b00780c */ /* 0x000fe20003f44270 */
[----:B------:R1:W-:Y:S04]  /*6030*/  STS [R0.X4+-0x80], R15 ;  /* 0xffff800f00007388 */ /* 0x0003e80000004800 */
[----:B------:R1:W-:Y:S08]  /*6040*/  STS [R0.X4], R6 ;  /* 0x0000000600007388 */ /* 0x0003f00000004800 */
[----:B------:R1:W-:Y:S02]  /*6050*/  @!P2 STS [R0.X4+0x80], R9 ;  /* 0x000080090000a388 */ /* 0x0003e40000004800 */
.L_x_17481:
[----:B------:R-:W-:Y:S05]  /*6060*/  BSYNC B0 ;  /* 0x0000000000007941 */ /* 0x000fea0003800000 */
.L_x_17480:
        /* <DEDUP_REMOVED lines=10> */
.L_x_17483:
[----:B------:R-:W-:Y:S05]  /*6110*/  BSYNC B0 ;  /* 0x0000000000007941 */ /* 0x000fea0003800000 */
.L_x_17482:
[----:B------:R-:W-:Y:S06]  /*6120*/  BAR.SYNC.DEFER_BLOCKING 0x0 ;  /* 0x0000000000007b1d */ /* 0x000fec0000010000 */
[----:B------:R-:W-:Y:S05]  /*6130*/  @P1 EXIT ;  /* 0x000000000000194d */ /* 0x000fea0003800000 */
[----:B------:R-:W2:Y:S01]  /*6140*/  S2UR UR4, SR_CTAID.Y ;  /* 0x00000000000479c3 */ /* 0x000ea20000002600 */
[----:B------:R-:W-:Y:S01]  /*6150*/  ULDC UR5, c[0x0][0xc] ;  /* 0x0000030000057ab9 */ /* 0x000fe20000000800 */
[----:B------:R-:W-:Y:S01]  /*6160*/  IADD3 R3, R11, 0x20, RZ ;  /* 0x000000200b037810 */ /* 0x000fe20007ffe0ff */
[----:B------:R-:W-:Y:S01]  /*6170*/  ULDC UR8, c[0x0][0x14] ;  /* 0x0000050000087ab9 */ /* 0x000fe20000000800 */
[----:B01----:R-:W-:-:S04]  /*6180*/  F2FP.BF16.PACK_AB R0, R6, R15 ;  /* 0x0000000f0600723e */ /* 0x003fc800000010ff */
        /* <DEDUP_REMOVED lines=33> */
.L_x_17431:
[----:B------:R-:W-:Y:S01]  /*63a0*/  IMAD.MOV.U32 R61, RZ, RZ, 0x2 ;  /* 0x00000002ff3d7424 */ /* 0x000fe200078e00ff */
[----:B------:R-:W-:Y:S01]  /*63b0*/  MOV R34, 0x63f0 ;  /* 0x000063f000227802 */ /* 0x000fe20000000f00 */
[----:B------:R-:W-:Y:S02]  /*63c0*/  IMAD.MOV.U32 R62, RZ, RZ, 0x1f ;  /* 0x0000001fff3e7424 */ /* 0x000fe400078e00ff */
[----:B------:R-:W-:Y:S02]  /*63d0*/  IMAD.MOV.U32 R63, RZ, RZ, -0x1 ;  /* 0xffffffffff3f7424 */ /* 0x000fe400078e00ff */
[----:B------:R-:W-:Y:S05]  /*63e0*/  CALL.REL.NOINC `($__internal_357_$__cuda_sm70_shflsync_bfly_p) ;  /* 0x0000027000007944 */ /* 0x000fea0003c00000 */
[----:B01----:R-:W-:Y:S05]  /*63f0*/  BRA `(.L_x_17484) ;  /* 0xffffbc1000007947 */ /* 0x003fea000383ffff */
.L_x_17432:
[----:B------:R-:W-:Y:S01]  /*6400*/  IMAD.MOV.U32 R61, RZ, RZ, 0x1 ;  /* 0x00000001ff3d7424 */ /* 0x000fe200078e00ff */
[----:B------:R-:W-:Y:S01]  /*6410*/  MOV R34, 0x6450 ;  /* 0x0000645000227802 */ /* 0x000fe20000000f00 */
[----:B------:R-:W-:Y:S02]  /*6420*/  IMAD.MOV.U32 R62, RZ, RZ, 0x1f ;  /* 0x0000001fff3e7424 */ /* 0x000fe400078e00ff */
[----:B------:R-:W-:Y:S02]  /*6430*/  IMAD.MOV.U32 R63, RZ, RZ, -0x1 ;  /* 0xffffffffff3f7424 */ /* 0x000fe400078e00ff */
[----:B------:R-:W-:Y:S05]  /*6440*/  CALL.REL.NOINC `($__internal_357_$__cuda_sm70_shflsync_bfly_p) ;  /* 0x0000021000007944 */ /* 0x000fea0003c00000 */
[----:B01----:R-:W-:Y:S05]  /*6450*/  BRA `(.L_x_17485) ;  /* 0xffffbbe000007947 */ /* 0x003fea000383ffff */
.L_x_17437:
[----:B------:R-:W-:Y:S01]  /*6460*/  IMAD.MOV.U32 R61, RZ, RZ, 0x2 ;  /* 0x00000002ff3d7424 */ /* 0x000fe200078e00ff */
[----:B------:R-:W-:Y:S01]  /*6470*/  MOV R34, 0x64b0 ;  /* 0x000064b000227802 */ /* 0x000fe20000000f00 */
[----:B------:R-:W-:-:S02]  /*6480*/  IMAD.MOV.U32 R62, RZ, RZ, 0x1f ;  /* 0x0000001fff3e7424 */ /* 0x000fc400078e00ff */
[----:B------:R-:W-:Y:S02]  /*6490*/  IMAD.MOV.U32 R63, RZ, RZ, -0x1 ;  /* 0xffffffffff3f7424 */ /* 0x000fe400078e00ff */
[----:B------:R-:W-:Y:S05]  /*64a0*/  CALL.REL.NOINC `($__internal_357_$__cuda_sm70_shflsync_bfly_p) ;  /* 0x000001b000007944 */ /* 0x000fea0003c00000 */
[----:B01----:R-:W-:Y:S05]  /*64b0*/  BRA `(.L_x_17486) ;  /* 0xffffc8d000007947 */ /* 0x003fea000383ffff */
.L_x_17438:
[----:B------:R-:W-:Y:S01]  /*64c0*/  IMAD.MOV.U32 R61, RZ, RZ, 0x1 ;  /* 0x00000001ff3d7424 */ /* 0x000fe200078e00ff */
[----:B------:R-:W-:Y:S01]  /*64d0*/  MOV R34, 0x6510 ;  /* 0x0000651000227802 */ /* 0x000fe20000000f00 */
[----:B------:R-:W-:Y:S02]  /*64e0*/  IMAD.MOV.U32 R62, RZ, RZ, 0x1f ;  /* 0x0000001fff3e7424 */ /* 0x000fe400078e00ff */
[----:B------:R-:W-:Y:S02]  /*64f0*/  IMAD.MOV.U32 R63, RZ, RZ, -0x1 ;  /* 0xffffffffff3f7424 */ /* 0x000fe400078e00ff */
[----:B------:R-:W-:Y:S05]  /*6500*/  CALL.REL.NOINC `($__internal_357_$__cuda_sm70_shflsync_bfly_p) ;  /* 0x0000015000007944 */ /* 0x000fea0003c00000 */
[----:B01----:R-:W-:Y:S05]  /*6510*/  BRA `(.L_x_17487) ;  /* 0xffffc8a000007947 */ /* 0x003fea000383ffff */
.L_x_17441:
[----:B------:R-:W-:Y:S01]  /*6520*/  IMAD.MOV.U32 R64, RZ, RZ, R9 ;  /* 0x000000ffff407224 */ /* 0x000fe200078e0009 */
[----:B------:R-:W-:Y:S01]  /*6530*/  MOV R34, 0x6580 ;  /* 0x0000658000227802 */ /* 0x000fe20000000f00 */
[----:B------:R-:W-:Y:S02]  /*6540*/  IMAD.MOV.U32 R61, RZ, RZ, 0x10 ;  /* 0x00000010ff3d7424 */ /* 0x000fe400078e00ff */
[----:B------:R-:W-:Y:S02]  /*6550*/  IMAD.MOV.U32 R62, RZ, RZ, 0x1f ;  /* 0x0000001fff3e7424 */ /* 0x000fe400078e00ff */
[----:B------:R-:W-:-:S02]  /*6560*/  IMAD.MOV.U32 R63, RZ, RZ, -0x1 ;  /* 0xffffffffff3f7424 */ /* 0x000fc400078e00ff */
[----:B-----5:R-:W-:Y:S05]  /*6570*/  CALL.REL.NOINC `($__internal_357_$__cuda_sm70_shflsync_bfly_p) ;  /* 0x000000e000007944 */ /* 0x020fea0003c00000 */
[----:B01----:R-:W-:Y:S05]  /*6580*/  BRA `(.L_x_17488) ;  /* 0xffffc9e000007947 */ /* 0x003fea000383ffff */
.L_x_17442:
[----:B------:R-:W-:Y:S01]  /*6590*/  IMAD.MOV.U32 R61, RZ, RZ, 0x8 ;  /* 0x00000008ff3d7424 */ /* 0x000fe200078e00ff */
[----:B------:R-:W-:Y:S01]  /*65a0*/  MOV R34, 0x65e0 ;  /* 0x000065e000227802 */ /* 0x000fe20000000f00 */
[----:B------:R-:W-:-:S02]  /*65b0*/  IMAD.MOV.U32 R62, RZ, RZ, 0x1f ;  /* 0x0000001fff3e7424 */ /* 0x000fc400078e00ff */
[----:B------:R-:W-:Y:S02]  /*65c0*/  IMAD.MOV.U32 R63, RZ, RZ, -0x1 ;  /* 0xffffffffff3f7424 */ /* 0x000fe400078e00ff */
[----:B0----5:R-:W-:Y:S05]  /*65d0*/  CALL.REL.NOINC `($__internal_357_$__cuda_sm70_shflsync_bfly_p) ;  /* 0x0000008000007944 */ /* 0x021fea0003c00000 */
[----:B-1----:R-:W-:Y:S01]  /*65e0*/  FMNMX.FTZ R0, R64, R61, !PT ;  /* 0x0000003d40007209 */ /* 0x002fe20007810000 */
[----:B------:R-:W-:Y:S01]  /*65f0*/  IMAD.MOV.U32 R61, RZ, RZ, 0x4 ;  /* 0x00000004ff3d7424 */ /* 0x000fe200078e00ff */
[----:B------:R-:W-:Y:S01]  /*6600*/  MOV R34, 0x6650 ;  /* 0x0000665000227802 */ /* 0x000fe20000000f00 */
[----:B0-----:R-:W-:Y:S02]  /*6610*/  IMAD.MOV.U32 R62, RZ, RZ, 0x1f ;  /* 0x0000001fff3e7424 */ /* 0x001fe400078e00ff */
[----:B------:R-:W-:Y:S02]  /*6620*/  IMAD.MOV.U32 R63, RZ, RZ, -0x1 ;  /* 0xffffffffff3f7424 */ /* 0x000fe400078e00ff */
[----:B------:R-:W-:Y:S02]  /*6630*/  IMAD.MOV.U32 R64, RZ, RZ, R0 ;  /* 0x000000ffff407224 */ /* 0x000fe400078e0000 */
[----:B------:R-:W-:Y:S05]  /*6640*/  CALL.REL.NOINC `($__internal_357_$__cuda_sm70_shflsync_bfly_p) ;  /* 0x0000001000007944 */ /* 0x000fea0003c00000 */
[----:B01----:R-:W-:Y:S05]  /*6650*/  BRA `(.L_x_17489) ;  /* 0xffffc96000007947 */ /* 0x003fea000383ffff */
        .weak           $__internal_357_$__cuda_sm70_shflsync_bfly_p
        .type           $__internal_357_$__cuda_sm70_shflsync_bfly_p,@function
        .size           $__internal_357_$__cuda_sm70_shflsync_bfly_p,(.L_x_25018 - $__internal_357_$__cuda_sm70_shflsync_bfly_p)
$__internal_357_$__cuda_sm70_shflsync_bfly_p:
[----:B------:R-:W-:Y:S01]  /*6660*/  IMAD.MOV.U32 R35, RZ, RZ, 0x0 ;  /* 0x00000000ff237424 */ /* 0x000fe200078e00ff */
[----:B------:R-:W-:Y:S04]  /*6670*/  WARPSYNC R63 ;  /* 0x0000003f00007348 */ /* 0x000fe80003800000 */
[----:B------:R0:W1:Y:S01]  /*6680*/  SHFL.BFLY PT, R61, R64, R61, R62 ;  /* 0x0c00003d403d7389 */ /* 0x00006200000e003e */
[----:B------:R-:W-:Y:S05]  /*6690*/  RET.REL.NODEC R34 `(_ZN4vllm25paged_attention_v2_kernelI13__nv_bfloat16S1_Li80ELi8ELi128ELNS_18Fp8KVCacheDataTypeE0ELb1ELi512EEEvPfS3_PT_PKS4_PKT0_SA_ifPKiSC_iPKfiiiSE_SE_iiiii) ;  /* 0xffff996022007950 */ /* 0x000fea0003c3ffff */
.L_x_17490:
        /* <DEDUP_REMOVED lines=14> */
.L_x_25018:


//--------------------- .text._ZN4vllm32paged_attention_v2_reduce_kernelI13__nv_bfloat16Li64ELi128ELi512EEEvPT_PKfS5_PKS2_PKii --------------------------
	.section	.text._ZN4vllm32paged_attention_v2_reduce_kernelI13__nv_bfloat16Li64ELi128ELi512EEEvPT_PKfS5_PKS2_PKii,"ax",@progbits
	.sectioninfo	@"SHI_REGISTERS=31"
	.align	128
        .global         _ZN4vllm32paged_attention_v2_reduce_kernelI13__nv_bfloat16Li64ELi128ELi512EEEvPT_PKfS5_PKS2_PKii
        .type           _ZN4vllm32paged_attention_v2_reduce_kernelI13__nv_bfloat16Li64ELi128ELi512EEEvPT_PKfS5_PKS2_PKii,@function
        .size           _ZN4vllm32paged_attention_v2_reduce_kernelI13__nv_bfloat16Li64ELi128ELi512EEEvPT_PKfS5_PKS2_PKii,(.L_x_25476 - _ZN4vllm32paged_attention_v2_reduce_kernelI13__nv_bfloat16Li64ELi128ELi512EEEvPT_PKfS5_PKS2_PKii)
        .other          _ZN4vllm32paged_attention_v2_reduce_kernelI13__nv_bfloat16Li64ELi128ELi512EEEvPT_PKfS5_PKS2_PKii,@"STO_CUDA_ENTRY STV_DEFAULT"
_ZN4vllm32paged_attention_v2_reduce_kernelI13__nv_bfloat16Li64ELi128ELi512EEEvPT_PKfS5_PKS2_PKii:
.text._ZN4vllm32paged_attention_v2_reduce_kernelI13__nv_bfloat16Li64ELi128ELi512EEEvPT_PKfS5_PKS2_PKii:
        /* <DEDUP_REMOVED lines=27> */
.L_x_17494:
        /* <DEDUP_REMOVED lines=10> */
.L_x_17493:
[----:B------:R-:W-:Y:S05]  /*0250*/  BSYNC B0 ;  /* 0x0000000000007941 */ /* 0x000fea0003800000 */
.L_x_17492:
        /* <DEDUP_REMOVED lines=31> */
.L_x_17497:
        /* <DEDUP_REMOVED lines=17> */
.L_x_17496:
[----:B------:R-:W-:Y:S05]  /*0560*/  BSYNC B0 ;  /* 0x0000000000007941 */ /* 0x000fea0003800000 */
.L_x_17495:
        /* <DEDUP_REMOVED lines=35> */
[C---:B------:R-:W-:Y:S01]  /*07a0*/  IMNMX R0, R21.reuse, -0x40, !PT ;  /* 0xffffffc015007817 */ /* 0x040fe20007800200 */
[----:B------:R-:W-:Y:S03]  /*07b0*/  BSSY B0, `(.L_x_17499) ;  /* 0x000000f000007945 */ /* 0x000fe60003800000 */
[----:B------:R-:W-:-:S04]  /*07c0*/  IADD3 R2, -R21, 0x7f, R0 ;  /* 0x0000007f15027810 */ /* 0x000fc80007ffe100 */
[C---:B------:R-:W-:Y:S02]  /*07d0*/  LEA.HI R0, R2.reuse, 0x1, RZ, 0x19 ;  /* 0x0000000102007811 */ /* 0x040fe400078fc8ff */
[----:B------:R-:W-:Y:S02]  /*07e0*/  ISETP.GE.U32.AND P0, PT, R2, 0x180, PT ;  /* 0x000001800200780c */ /* 0x000fe40003f06070 */
[----:B------:R-:W-:-:S13]  /*07f0*/  LOP3.LUT P1, R0, R0, 0x3, RZ, 0xc0, !PT ;  /* 0x0000000300007812 */ /* 0x000fda000782c0ff */
[----:B------:R-:W-:Y:S05]  /*0800*/  @!P1 BRA `(.L_x_17500) ;  /* 0x0000009000009947 */ /* 0x000fea0003800000 */
.L_x_17501:
        /* <DEDUP_REMOVED lines=9> */
.L_x_17500:
[----:B------:R-:W-:Y:S05]  /*08a0*/  BSYNC B0 ;  /* 0x0000000000007941 */ /* 0x000fea0003800000 */
.L_x_17499:
[----:B------:R-:W-:Y:S05]  /*08b0*/  @!P0 EXIT ;  /* 0x000000000000894d */ /* 0x000fea0003800000 */
.L_x_17502:
        /* <DEDUP_REMOVED lines=12> */
.L_x_17498:
        /* <DEDUP_REMOVED lines=8> */
.L_x_17510:
        /* <DEDUP_REMOVED lines=15> */
.L_x_17506:
        /* <DEDUP_REMOVED lines=108> */
.L_x_17505:
        /* <DEDUP_REMOVED lines=59> */
.L_x_17507:
[----:B------:R-:W-:-:S13]  /*1560*/  ISETP.NE.OR P0, PT, R20, RZ, P0 ;  /* 0x000000ff1400720c */ /* 0x000fda0000705670 */
[----:B------:R-:W-:Y:S05]  /*1570*/  @!P0 BRA `(.L_x_17503) ;  /* 0x0000021000008947 */ /* 0x000fea0003800000 */
.L_x_17504:
        /* <DEDUP_REMOVED lines=33> */
.L_x_17503:
        /* <DEDUP_REMOVED lines=26> */
.L_x_17508:
        /* <DEDUP_REMOVED lines=8> */
[----:B------:R-:W-:Y:S01]  /*19b0*/  @P0 CALL.REL.NOINC `(.L_x_17509) ;  /* 0x0000001000000944 */ /* 0x000fe20003c00000 */
[----:B------:R-:W-:Y:S05]  /*19c0*/  BRA `(.L_x_17510) ;  /* 0xfffff03000007947 */ /* 0x000fea000383ffff */
.L_x_17509:
[----:B------:R-:W-:Y:S05]  /*19d0*/  EXIT ;  /* 0x000000000000794d */ /* 0x000fea0003800000 */
.L_x_17491:
        /* <DEDUP_REMOVED lines=14> */
.L_x_17511:
        /* <DEDUP_REMOVED lines=15> */
.L_x_17512:
        /* <DEDUP_REMOVED lines=13> */
.L_x_25476:


//--------------------- .text._ZN4vllm25paged_attention_v2_kernelI13__nv_bfloat16S1_Li64ELi8ELi128ELNS_18Fp8KVCacheDataTypeE0ELb1ELi512EEEvPfS3_PT_PKS4_PKT0_SA_ifPKiSC_iPKfiiiSE_SE_iiiii --------------------------
	.section	.text._ZN4vllm25paged_attention_v2_kernelI13__nv_bfloat16S1_Li64ELi8ELi128ELNS_18Fp8KVCacheDataTypeE0ELb1ELi512EEEvPfS3_PT_PKS4_PKT0_SA_ifPKiSC_iPKfiiiSE_SE_iiiii,"ax",@progbits
	.sectioninfo	@"SHI_REGISTERS=71"
	.align	128
        .global         _ZN4vllm25paged_attention_v2_kernelI13__nv_bfloat16S1_Li64ELi8ELi128ELNS_18Fp8KVCacheDataTypeE0ELb1ELi512EEEvPfS3_PT_PKS4_PKT0_SA_ifPKiSC_iPKfiiiSE_SE_iiiii
        .type           _ZN4vllm25paged_attention_v2_kernelI13__nv_bfloat16S1_Li64ELi8ELi128ELNS_18Fp8KVCacheDataTypeE0ELb1ELi512EEEvPfS3_PT_PKS4_PKT0_SA_ifPKiSC_iPKfiiiSE_SE_iiiii,@function
        .size           _ZN4vllm25paged_attention_v2_kernelI13__nv_bfloat16S1_Li64ELi8ELi128ELNS_18Fp8KVCacheDataTypeE0ELb1ELi512EEEvPfS3_PT_PKS4_PKT0_SA_ifPKiSC_iPKfiiiSE_SE_iiiii,(.L_x_25019 - _ZN4vllm25paged_attention_v2_kernelI13__nv_bfloat16S1_Li64ELi8ELi128ELNS_18Fp8KVCacheDataTypeE0ELb1ELi512EEEvPfS3_PT_PKS4_PKT0_SA_ifPKiSC_iPKfiiiSE_SE_iiiii)
        .other          _ZN4vllm25paged_attention_v2_kernelI13__nv_bfloat16S1_Li64ELi8ELi128ELNS_18Fp8KVCacheDataTypeE0ELb1ELi512EEEvPfS3_PT_PKS4_PKT0_SA_ifPKiSC_iPKfiiiSE_SE_iiiii,@"STO_CUDA_ENTRY STV_DEFAULT"
_ZN4vllm25paged_attention_v2_kernelI13__nv_bfloat16S1_Li64ELi8ELi128ELNS_18Fp8KVCacheDataTypeE0ELb1ELi512EEEvPfS3_PT_PKS4_PKT0_SA_ifPKiSC_iPKfiiiSE_SE_iiiii:
.text._ZN4vllm25paged_attention_v2_kernelI13__nv_bfloat16S1_Li64ELi8ELi128ELNS_18Fp8KVCacheDataTypeE0ELb1ELi512EEEvPfS3_PT_PKS4_PKT0_SA_ifPKiSC_iPKfiiiSE_SE_iiiii:
        /* <DEDUP_REMOVED lines=73> */
[-C--:B------:R-:W-:Y:S02]  /*0490*/  LEA.HI R13, R11, R2.reuse, RZ, 0x2 ;  /* 0x000000020b0d7211 */ /* 0x080fe400078f10ff */
[----:B------:R-:W-:Y:S01]  /*04a0*/  ISETP.GE.AND P2, PT, R5, RZ, PT ;  /* 0x000000ff0500720c */ /* 0x000fe20003f46270 */
[----:B------:R-:W-:Y:S01]  /*04b0*/  IMAD R5, R6, 0x8, R7 ;  /* 0x0000000806057824 */ /* 0x000fe200078e0207 */
[----:B------:R-:W-:-:S02]  /*04c0*/  LEA.HI R16, R11, R2, RZ, 0x5 ;  /* 0x000000020b107211 */ /* 0x000fc400078f28ff */
[----:B------:R-:W-:Y:S02]  /*04d0*/  LOP3.LUT R15, R13, 0xfffffffc, RZ, 0xc0, !PT ;  /* 0xfffffffc0d0f7812 */ /* 0x000fe400078ec0ff */
[----:B------:R-:W-:Y:S02]  /*04e0*/  IMNMX R6, R0, R5, PT ;  /* 0x0000000500067217 */ /* 0x000fe40003800200 */
[----:B------:R-:W-:Y:S02]  /*04f0*/  @P0 IADD3 R8, R8, 0x1, RZ ;  /* 0x0000000108080810 */ /* 0x000fe40007ffe0ff */
[----:B------:R-:W-:Y:S01]  /*0500*/  ISETP.GT.AND P0, PT, R2, 0x1f, PT ;  /* 0x0000001f0200780c */ /* 0x000fe20003f04270 */
[----:B------:R-:W-:Y:S01]  /*0510*/  IMAD.IADD R7, R6, 0x1, -R7 ;  /* 0x0000000106077824 */ /* 0x000fe200078e0a07 */
[----:B------:R-:W-:Y:S01]  /*0520*/  LOP3.LUT R11, R16, 0xffffffe0, RZ, 0xc0, !PT ;  /* 0xffffffe0100b7812 */ /* 0x000fe200078ec0ff */
[----:B------:R-:W-:Y:S01]  /*0530*/  IMAD.MOV.U32 R5, RZ, RZ, R8 ;  /* 0x000000ffff057224 */ /* 0x000fe200078e0008 */
[----:B------:R-:W-:Y:S01]  /*0540*/  SHF.R.S32.HI R13, RZ, 0x2, R13 ;  /* 0x00000002ff0d7819 */ /* 0x000fe2000001140d */
[----:B------:R-:W-:-:S02]  /*0550*/  IMAD.IADD R6, R2, 0x1, -R15 ;  /* 0x0000000102067824 */ /* 0x000fc400078e0a0f */
[----:B------:R-:W-:Y:S01]  /*0560*/  @!P2 IMAD.MOV R5, RZ, RZ, -R5 ;  /* 0x000000ffff05a224 */ /* 0x000fe200078e0a05 */
[----:B------:R-:W-:Y:S01]  /*0570*/  @!P1 LOP3.LUT R5, RZ, R12, RZ, 0x33, !PT ;  /* 0x0000000cff059212 */ /* 0x000fe200078e33ff */
[----:B------:R-:W-:-:S04]  /*0580*/  IMAD.IADD R8, R2, 0x1, -R11 ;  /* 0x0000000102087824 */ /* 0x000fc800078e0a0b */
[----:B------:R-:W-:Y:S05]  /*0590*/  @P0 BRA `(.L_x_17514) ;  /* 0x000003e000000947 */ /* 0x000fea0003800000 */
[C---:B------:R-:W-:Y:S01]  /*05a0*/  IMNMX R12, R13.reuse, -0x18, !PT ;  /* 0xffffffe80d0c7817 */ /* 0x040fe20007800200 */
[----:B------:R-:W-:Y:S01]  /*05b0*/  BSSY B1, `(.L_x_17515) ;  /* 0x0000021000017945 */ /* 0x000fe20003800000 */
[----:B------:R-:W-:Y:S02]  /*05c0*/  IMAD.MOV.U32 R19, RZ, RZ, R13 ;  /* 0x000000ffff137224 */ /* 0x000fe400078e000d */
[----:B------:R-:W-:-:S04]  /*05d0*/  IADD3 R12, -R13, 0x1f, R12 ;  /* 0x0000001f0d0c7810 */ /* 0x000fc80007ffe10c */
[C---:B------:R-:W-:Y:S02]  /*05e0*/  LEA.HI R11, R12.reuse, 0x1, RZ, 0x1b ;  /* 0x000000010c0b7811 */ /* 0x040fe400078fd8ff */
[----:B------:R-:W-:Y:S01]  /*05f0*/  ISETP.GE.U32.AND P1, PT, R12, 0x60, PT ;  /* 0x000000600c00780c */ /* 0x000fe20003f26070 */
[----:B------:R-:W-:Y:S01]  /*0600*/  IMAD.SHL.U32 R12, R9, 0x40, RZ ;  /* 0x00000040090c7824 */ /* 0x000fe200078e00ff */
[----:B------:R-:W-:Y:S01]  /*0610*/  LOP3.LUT P0, R14, R11, 0x3, RZ, 0xc0, !PT ;  /* 0x000000030b0e7812 */ /* 0x000fe2000780c0ff */
[----:B------:R-:W-:-:S03]  /*0620*/  IMAD R11, R17, c[0x0][0x1b8], RZ ;  /* 0x00006e00110b7a24 */ /* 0x000fc600078e02ff */
[----:B------:R-:W-:Y:S02]  /*0630*/  SHF.R.S32.HI R22, RZ, 0x1f, R12 ;  /* 0x0000001fff167819 */ /* 0x000fe4000001140c */
        /* <DEDUP_REMOVED lines=13> */
.L_x_17517:
        /* <DEDUP_REMOVED lines=11> */
.L_x_17516:
[----:B------:R-:W-:Y:S05]  /*07c0*/  BSYNC B1 ;  /* 0x0000000000017941 */ /* 0x000fea0003800000 */
.L_x_17515:
        /* <DEDUP_REMOVED lines=10> */
.L_x_17518:
        /* <DEDUP_REMOVED lines=17> */
.L_x_17514:
[----:B------:R-:W-:Y:S05]  /*0980*/  BSYNC B0 ;  /* 0x0000000000007941 */ /* 0x000fea0003800000 */
.L_x_17513:
        /* <DEDUP_REMOVED lines=27> */
[----:B------:R-:W-:Y:S02]  /*0b40*/  ISETP.GE.AND P1, PT, R29, R4, PT ;  /* 0x000000041d00720c */ /* 0x000fe40003f26270 */
        /* <DEDUP_REMOVED lines=17> */
[----:B------:R-:W-:Y:S02]  /*0c60*/  SHF.R.S32.HI R15, RZ, 0x1f, R14 ;  /* 0x0000001fff0f7819 */ /* 0x000fe4000001140e */
[----:B------:R-:W-:-:S02]  /*0c70*/  LOP3.LUT R10, R10, 0xfffffff8, RZ, 0xc0, !PT ;  /* 0xfffffff80a0a7812 */ /* 0x000fc400078ec0ff */
[C---:B------:R-:W-:Y:S02]  /*0c80*/  IADD3 R20, R6.reuse, 0x8, RZ ;  /* 0x0000000806147810 */ /* 0x040fe40007ffe0ff */
[----:B------:R-:W-:Y:S01]  /*0c90*/  IADD3 R23, R6, 0xc, RZ ;  /* 0x0000000c06177810 */ /* 0x000fe20007ffe0ff */
[----:B------:R-:W-:Y:S01]  /*0ca0*/  IMAD.IADD R10, R13, 0x1, -R10 ;  /* 0x000000010d0a7824 */ /* 0x000fe200078e0a0a */
        /* <DEDUP_REMOVED lines=23> */
[----:B------:R-:W-:Y:S01]  /*0e20*/  IADD3 R15, R6, 0x10, RZ ;  /* 0x00000010060f7810 */ /* 0x000fe20007ffe0ff */
[----:B------:R-:W-:Y:S01]  /*0e30*/  IMAD.IADD R13, R14, 0x1, -R13 ;  /* 0x000000010e0d7824 */ /* 0x000fe200078e0a0d */
[----:B------:R-:W-:Y:S01]  /*0e40*/  LEA.HI R24, R24, R23, RZ, 0x3 ;  /* 0x0000001718187211 */ /* 0x000fe200078f18ff */
[----:B------:R-:W-:Y:S01]  /*0e50*/  IMAD.IADD R14, R21, 0x1, -R22 ;  /* 0x00000001150e7824 */ /* 0x000fe200078e0a16 */
[----:B------:R-:W-:Y:S01]  /*0e60*/  SHF.R.S32.HI R26, RZ, 0x1f, R15 ;  /* 0x0000001fff1a7819 */ /* 0x000fe2000001140f */
[----:B------:R-:W-:Y:S01]  /*0e70*/  IMAD.SHL.U32 R22, R15, 0x2, RZ ;  /* 0x000000020f167824 */ /* 0x000fe200078e00ff */
[----:B------:R-:W-:-:S02]  /*0e80*/  LOP3.LUT R24, R24, 0xfffffff8, RZ, 0xc0, !PT ;  /* 0xfffffff818187812 */ /* 0x000fc400078ec0ff */
[----:B------:R-:W-:Y:S02]  /*0e90*/  LEA.HI R21, R26, R15, RZ, 0x2 ;  /* 0x0000000f1a157211 */ /* 0x000fe400078f10ff */
[C---:B------:R-:W-:Y:S01]  /*0ea0*/  IADD3 R25, R6.reuse, 0x14, RZ ;  /* 0x0000001406197810 */ /* 0x040fe20007ffe0ff */
[----:B------:R-:W-:Y:S01]  /*0eb0*/  IMAD.IADD R15, R23, 0x1, -R24 ;  /* 0x00000001170f7824 */ /* 0x000fe200078e0a18 */
[----:B------:R-:W-:Y:S01]  /*0ec0*/  SHF.R.S32.HI R23, RZ, 0x1f, R22 ;  /* 0x0000001fff177819 */ /* 0x000fe20000011416 */
[----:B------:R-:W-:Y:S01]  /*0ed0*/  IMAD.SHL.U32 R21, R21, 0x10, RZ ;  /* 0x0000001015157824 */ /* 0x000fe200078e00ff */
[----:B------:R-:W-:Y:S02]  /*0ee0*/  IADD3 R26, R6, 0x18, RZ ;  /* 0x00000018061a7810 */ /* 0x000fe40007ffe0ff */
[----:B------:R-:W-:Y:S02]  /*0ef0*/  LEA.HI R23, R23, R22, RZ, 0x3 ;  /* 0x0000001617177211 */ /* 0x000fe400078f18ff */
[----:B------:R-:W-:-:S02]  /*0f00*/  SHF.R.S32.HI R24, RZ, 0x1f, R25 ;  /* 0x0000001fff187819 */ /* 0x000fc40000011419 */
[----:B------:R-:W-:Y:S02]  /*0f10*/  LOP3.LUT R23, R23, 0xfffffff8, RZ, 0xc0, !PT ;  /* 0xfffffff817177812 */ /* 0x000fe400078ec0ff */
[----:B------:R-:W-:Y:S02]  /*0f20*/  IADD3 R28, R6, 0x1c, RZ ;  /* 0x0000001c061c7810 */ /* 0x000fe40007ffe0ff */
[----:B------:R-:W-:Y:S02]  /*0f30*/  SHF.R.S32.HI R27, RZ, 0x1f, R26 ;  /* 0x0000001fff1b7819 */ /* 0x000fe4000001141a */
[----:B------:R-:W-:Y:S01]  /*0f40*/  LEA.HI R32, R24, R25, RZ, 0x2 ;  /* 0x0000001918207211 */ /* 0x000fe200078f10ff */
[----:B------:R-:W-:Y:S01]  /*0f50*/  IMAD.IADD R24, R22, 0x1, -R23 ;  /* 0x0000000116187824 */ /* 0x000fe200078e0a17 */
[----:B------:R-:W-:Y:S01]  /*0f60*/  SHF.R.S32.HI R31, RZ, 0x1f, R28 ;  /* 0x0000001fff1f7819 */ /* 0x000fe2000001141c */
[----:B------:R-:W-:Y:S01]  /*0f70*/  IMAD.SHL.U32 R25, R25, 0x2, RZ ;  /* 0x0000000219197824 */ /* 0x000fe200078e00ff */
[----:B------:R-:W-:Y:S01]  /*0f80*/  LEA.HI R33, R27, R26, RZ, 0x2 ;  /* 0x0000001a1b217211 */ /* 0x000fe200078f10ff */
[----:B------:R-:W-:Y:S01]  /*0f90*/  IMAD R22, R5, c[0x0][0x1c0], RZ ;  /* 0x0000700005167a24 */ /* 0x000fe200078e02ff */
[----:B------:R-:W-:Y:S01]  /*0fa0*/  LEA.HI R36, R31, R28, RZ, 0x2 ;  /* 0x0000001c1f247211 */ /* 0x000fe200078f10ff */
[----:B------:R-:W-:Y:S01]  /*0fb0*/  IMAD.SHL.U32 R27, R26, 0x2, RZ ;  /* 0x000000021a1b7824 */ /* 0x000fe200078e00ff */
[----:B------:R-:W-:Y:S01]  /*0fc0*/  SHF.R.S32.HI R26, RZ, 0x1f, R25 ;  /* 0x0000001fff1a7819 */ /* 0x000fe20000011419 */
[----:B------:R-:W-:Y:S01]  /*0fd0*/  IMAD.SHL.U32 R30, R28, 0x2, RZ ;  /* 0x000000021c1e7824 */ /* 0x000fe200078e00ff */
[----:B------:R-:W-:Y:S01]  /*0fe0*/  SHF.R.S32.HI R31, RZ, 0x1f, R35 ;  /* 0x0000001fff1f7819 */ /* 0x000fe20000011423 */
[----:B------:R-:W-:Y:S01]  /*0ff0*/  IMAD.SHL.U32 R38, R32, 0x10, RZ ;  /* 0x0000001020267824 */ /* 0x000fe200078e00ff */
[----:B------:R-:W-:Y:S01]  /*1000*/  IADD3 R34, P0, R22, R35, RZ ;  /* 0x0000002316227210 */ /* 0x000fe20007f1e0ff */
[----:B------:R-:W-:Y:S01]  /*1010*/  IMAD.SHL.U32 R39, R33, 0x10, RZ ;  /* 0x0000001021277824 */ /* 0x000fe200078e00ff */
[----:B------:R-:W-:Y:S01]  /*1020*/  SHF.R.S32.HI R28, RZ, 0x1f, R27 ;  /* 0x0000001fff1c7819 */ /* 0x000fe2000001141b */
[----:B------:R-:W-:Y:S01]  /*1030*/  IMAD.SHL.U32 R40, R36, 0x10, RZ ;  /* 0x0000001024287824 */ /* 0x000fe200078e00ff */
[----:B------:R-:W-:-:S02]  /*1040*/  SHF.R.S32.HI R23, RZ, 0x1f, R30 ;  /* 0x0000001fff177819 */ /* 0x000fc4000001141e */
[----:B------:R-:W-:Y:S02]  /*1050*/  LEA.HI R26, R26, R25, RZ, 0x3 ;  /* 0x000000191a1a7211 */ /* 0x000fe400078f18ff */
[----:B------:R-:W-:Y:S01]  /*1060*/  LEA.HI.X.SX32 R35, R22, R31, 0x1, P0 ;  /* 0x0000001f16237211 */ /* 0x000fe200000f0eff */
[----:B------:R-:W-:Y:S01]  /*1070*/  IMAD.MOV.U32 R31, RZ, RZ, c[0x0][0x1bc] ;  /* 0x00006f00ff1f7624 */ /* 0x000fe200078e00ff */
[----:B------:R-:W-:Y:S02]  /*1080*/  LEA.HI R28, R28, R27, RZ, 0x3 ;  /* 0x0000001b1c1c7211 */ /* 0x000fe400078f18ff */
[----:B-----5:R-:W-:Y:S02]  /*1090*/  FSETP.NEU.FTZ.AND P0, PT, R56, RZ, PT ;  /* 0x000000ff3800720b */ /* 0x020fe40003f1d000 */
        /* <DEDUP_REMOVED lines=45> */
.L_x_17527:
[----:B------:R-:W-:Y:S01]  /*1370*/  IABS R19, c[0x0][0x1e4] ;  /* 0x0000790000137a13 */ /* 0x000fe20000000000 */
[----:B------:R-:W-:Y:S01]  /*1380*/  BSSY B1, `(.L_x_17522) ;  /* 0x00000a5000017945 */ /* 0x000fe20003800000 */
[----:B------:R-:W-:-:S02]  /*1390*/  IABS R20, R62 ;  /* 0x0000003e00147213 */ /* 0x000fc40000000000 */
[----:B------:R-:W0:Y:S08]  /*13a0*/  I2F.RP R18, R19 ;  /* 0x0000001300127306 */ /* 0x000e300000209400 */
[----:B0-----:R-:W0:Y:S02]  /*13b0*/  MUFU.RCP R18, R18 ;  /* 0x0000001200127308 */ /* 0x001e240000001000 */
[----:B0-----:R-:W-:-:S02]  /*13c0*/  IADD3 R17, R18, 0xffffffe, RZ ;  /* 0x0ffffffe12117810 */ /* 0x001fc40007ffe0ff */
[----:B------:R-:W-:-:S04]  /*13d0*/  IABS R18, c[0x0][0x1e0] ;  /* 0x0000780000127a13 */ /* 0x000fc80000000000 */
[----:B------:R-:W0:Y:S02]  /*13e0*/  F2I.FTZ.U32.TRUNC.NTZ R17, R17 ;  /* 0x0000001100117305 */ /* 0x000e24000021f000 */
[----:B0-----:R-:W-:-:S04]  /*13f0*/  IMAD.MOV R16, RZ, RZ, -R17 ;  /* 0x000000ffff107224 */ /* 0x001fc800078e0a11 */
[----:B------:R-:W-:Y:S02]  /*1400*/  IMAD R21, R16, R19, RZ ;  /* 0x0000001310157224 */ /* 0x000fe400078e02ff */
[----:B------:R-:W-:-:S04]  /*1410*/  IMAD.MOV.U32 R16, RZ, RZ, RZ ;  /* 0x000000ffff107224 */ /* 0x000fc800078e00ff */
[----:B------:R-:W-:-:S06]  /*1420*/  IMAD.HI.U32 R21, R17, R21, R16 ;  /* 0x0000001511157227 */ /* 0x000fcc00078e0010 */
        /* <DEDUP_REMOVED lines=10> */
[----:B------:R-:W-:Y:S02]  /*14d0*/  LOP3.LUT R19, R62, c[0x0][0x1e4], RZ, 0x3c, !PT ;  /* 0x000079003e137a12 */ /* 0x000fe400078e3cff */
[----:B0-----:R-:W-:Y:S02]  /*14e0*/  IADD3 R17, R21, 0xffffffe, RZ ;  /* 0x0ffffffe15117810 */ /* 0x001fe40007ffe0ff */
[----:B------:R-:W-:-:S04]  /*14f0*/  ISETP.GE.AND P3, PT, R19, RZ, PT ;  /* 0x000000ff1300720c */ /* 0x000fc80003f66270 */
[----:B------:R-:W0:Y:S03]  /*1500*/  F2I.FTZ.U32.TRUNC.NTZ R17, R17 ;  /* 0x0000001100117305 */ /* 0x000e26000021f000 */
        /* <DEDUP_REMOVED lines=38> */
[----:B------:R0:W2:Y:S01]  /*1770*/  LDG.E.CONSTANT R20, [R20.64] ;  /* 0x0000000a14147981 */ /* 0x0000a2000c1e9900 */
[----:B------:R-:W-:-:S03]  /*1780*/  LEA.HI.X R67, R18, c[0x0][0x184], R17, 0x1, P2 ;  /* 0x0000610012437a11 */ /* 0x000fc600010f0c11 */
[----:B------:R-:W0:Y:S04]  /*1790*/  LDS.128 R16, [R30] ;  /* 0x000000001e107984 */ /* 0x000e280000000c00 */
[----:B------:R-:W3:Y:S01]  /*17a0*/  LDG.E.CONSTANT R66, [R66.64] ;  /* 0x0000000a42427981 */ /* 0x000ee2000c1e9900 */
[----:B0-----:R-:W-:Y:S02]  /*17b0*/  PRMT R21, RZ, 0x5410, R17 ;  /* 0x00005410ff157816 */ /* 0x001fe40000000011 */
        /* <DEDUP_REMOVED lines=9> */
[----:B------:R-:W2:Y:S01]  /*1850*/  LDG.E.CONSTANT R63, [R22.64] ;  /* 0x0000000a163f7981 */ /* 0x000ea2000c1e9900 */
[----:B------:R-:W-:Y:S02]  /*1860*/  PRMT R17, RZ, 0x7610, R17 ;  /* 0x00007610ff117816 */ /* 0x000fe40000000011 */
[----:B------:R-:W-:Y:S02]  /*1870*/  PRMT R20, RZ, 0x7610, R20 ;  /* 0x00007610ff147816 */ /* 0x000fe40000000014 */
[----:B------:R-:W-:-:S03]  /*1880*/  IADD3 R21, P0, P2, R15, R56, R36 ;  /* 0x000000380f157210 */ /* 0x000fc60007a1e024 */
[----:B------:R-:W-:Y:S01]  /*1890*/  FMUL.FTZ R17, R17, R20 ;  /* 0x0000001411117220 */ /* 0x000fe20000410000 */
[----:B------:R-:W-:Y:S02]  /*18a0*/  LEA R20, P3, R21, c[0x0][0x180], 0x1 ;  /* 0x0000600015147a11 */ /* 0x000fe400078608ff */
[----:B------:R-:W-:Y:S02]  /*18b0*/  IADD3.X R68, R51, R64, R44, P0, P2 ;  /* 0x0000004033447210 */ /* 0x000fe400007e442c */
[----:B------:R-:W-:Y:S02]  /*18c0*/  PRMT R67, RZ, 0x7610, R16 ;  /* 0x00007610ff437816 */ /* 0x000fe40000000010 */
[----:B------:R-:W-:Y:S02]  /*18d0*/  LEA.HI.X R21, R21, c[0x0][0x184], R68, 0x1, P3 ;  /* 0x0000610015157a11 */ /* 0x000fe400018f0c44 */
[----:B------:R-:W-:Y:S02]  /*18e0*/  PRMT R68, RZ, 0x5410, R18 ;  /* 0x00005410ff447816 */ /* 0x000fe40000000012 */
[----:B------:R-:W-:Y:S01]  /*18f0*/  PRMT R66, RZ, 0x7610, R66 ;  /* 0x00007610ff427816 */ /* 0x000fe20000000042 */
[----:B------:R0:W3:Y:S04]  /*1900*/  LDG.E.CONSTANT R57, [R20.64] ;  /* 0x0000000a14397981 */ /* 0x0000e8000c1e9900 */
[----:B------:R-:W-:Y:S01]  /*1910*/  FFMA.FTZ R67, R67, R66, R17 ;  /* 0x0000004243437223 */ /* 0x000fe20000010011 */
[----:B--2---:R-:W-:-:S05]  /*1920*/  PRMT R16, RZ, 0x5410, R63 ;  /* 0x00005410ff107816 */ /* 0x004fca000000003f */
        /* <DEDUP_REMOVED lines=8> */
[----:B0-----:R-:W-:-:S04]  /*19b0*/  IADD3.X R20, R53, R64, R46, P0, P2 ;  /* 0x0000004035147210 */ /* 0x001fc800007e442e */
[----:B------:R-:W-:Y:S02]  /*19c0*/  LEA.HI.X R17, R17, c[0x0][0x184], R20, 0x1, P3 ;  /* 0x0000610011117a11 */ /* 0x000fe400018f0c14 */
[----:B-1----:R-:W0:Y:S04]  /*19d0*/  LDS.128 R20, [R30+0x10] ;  /* 0x000010001e147984 */ /* 0x002e280000000c00 */
[----:B------:R1:W4:Y:S01]  /*19e0*/  LDG.E.CONSTANT R65, [R16.64] ;  /* 0x0000000a10417981 */ /* 0x000322000c1e9900 */
[----:B------:R-:W-:Y:S02]  /*19f0*/  PRMT R18, RZ, 0x7610, R18 ;  /* 0x00007610ff127816 */ /* 0x000fe40000000012 */
[----:B------:R-:W-:Y:S02]  /*1a00*/  PRMT R63, RZ, 0x7610, R63 ;  /* 0x00007610ff3f7816 */ /* 0x000fe4000000003f */
[----:B-1----:R-:W-:-:S02]  /*1a10*/  PRMT R17, RZ, 0x5410, R19 ;  /* 0x00005410ff117816 */ /* 0x002fc40000000013 */
[----:B---3--:R-:W-:Y:S01]  /*1a20*/  PRMT R16, RZ, 0x5410, R57 ;  /* 0x00005410ff107816 */ /* 0x008fe20000000039 */
[----:B------:R-:W-:Y:S01]  /*1a30*/  FFMA.FTZ R67, R18, R63, R67 ;  /* 0x0000003f12437223 */ /* 0x000fe20000010043 */
[----:B------:R-:W-:-:S03]  /*1a40*/  PRMT R57, RZ, 0x7610, R57 ;  /* 0x00007610ff397816 */ /* 0x000fc60000000039 */
[----:B------:R-:W-:Y:S01]  /*1a50*/  FFMA.FTZ R68, R17, R16, R68 ;  /* 0x0000001011447223 */ /* 0x000fe20000010044 */
        /* <DEDUP_REMOVED lines=9> */
[----:B----4-:R-:W-:-:S05]  /*1af0*/  PRMT R17, RZ, 0x5410, R65 ;  /* 0x00005410ff117816 */ /* 0x010fca0000000041 */
        /* <DEDUP_REMOVED lines=10> */
[----:B------:R0:W3:Y:S01]  /*1ba0*/  LDG.E.CONSTANT R18, [R18.64] ;  /* 0x0000000a12127981 */ /* 0x0000e2000c1e9900 */
[----:B------:R-:W-:Y:S02]  /*1bb0*/  PRMT R56, RZ, 0x5410, R22 ;  /* 0x00005410ff387816 */ /* 0x000fe40000000016 */
[----:B------:R-:W-:Y:S02]  /*1bc0*/  PRMT R21, RZ, 0x7610, R21 ;  /* 0x00007610ff157816 */ /* 0x000fe40000000015 */
[----:B------:R-:W-:-:S05]  /*1bd0*/  PRMT R65, RZ, 0x7610, R65 ;  /* 0x00007610ff417816 */ /* 0x000fca0000000041 */
[----:B------:R-:W-:Y:S01]  /*1be0*/  FFMA.FTZ R20, R21, R65, R20 ;  /* 0x0000004115147223 */ /* 0x000fe20000010014 */
[--C-:B0-----:R-:W-:Y:S02]  /*1bf0*/  PRMT R19, RZ, 0x5410, R23.reuse ;  /* 0x00005410ff137816 */ /* 0x101fe40000000017 */
[----:B------:R-:W-:Y:S02]  /*1c00*/  PRMT R23, RZ, 0x7610, R23 ;  /* 0x00007610ff177816 */ /* 0x000fe40000000017 */
[----:B------:R-:W-:Y:S02]  /*1c10*/  ISETP.NE.AND P0, PT, R6, RZ, PT ;  /* 0x000000ff0600720c */ /* 0x000fe40003f05270 */
[--C-:B--2---:R-:W-:Y:S02]  /*1c20*/  PRMT R17, RZ, 0x5410, R16.reuse ;  /* 0x00005410ff117816 */ /* 0x104fe40000000010 */
[----:B------:R-:W-:-:S03]  /*1c30*/  PRMT R16, RZ, 0x7610, R16 ;  /* 0x00007610ff107816 */ /* 0x000fc60000000010 */
[----:B------:R-:W-:Y:S01]  /*1c40*/  FFMA.FTZ R56, R56, R17, R57 ;  /* 0x0000001138387223 */ /* 0x000fe20000010039 */
[----:B------:R-:W-:-:S05]  /*1c50*/  PRMT R17, RZ, 0x7610, R22 ;  /* 0x00007610ff117816 */ /* 0x000fca0000000016 */
[----:B------:R-:W-:Y:S01]  /*1c60*/  FFMA.FTZ R16, R17, R16, R20 ;  /* 0x0000001011107223 */ /* 0x000fe20000010014 */
[--C-:B---3--:R-:W-:Y:S02]  /*1c70*/  PRMT R17, RZ, 0x5410, R18.reuse ;  /* 0x00005410ff117816 */ /* 0x108fe40000000012 */
[----:B------:R-:W-:-:S03]  /*1c80*/  PRMT R18, RZ, 0x7610, R18 ;  /* 0x00007610ff127816 */ /* 0x000fc60000000012 */
[----:B------:R-:W-:Y:S02]  /*1c90*/  FFMA.FTZ R17, R19, R17, R56 ;  /* 0x0000001113117223 */ /* 0x000fe40000010038 */
[----:B------:R-:W-:-:S04]  /*1ca0*/  FFMA.FTZ R16, R23, R18, R16 ;  /* 0x0000001217107223 */ /* 0x000fc80000010010 */
[----:B------:R-:W-:Y:S01]  /*1cb0*/  FADD.FTZ R21, R17, R16 ;  /* 0x0000001011157221 */ /* 0x000fe20000010000 */
[----:B------:R-:W-:Y:S05]  /*1cc0*/  BRA.DIV ~URZ, `(.L_x_17524) ;  /* 0x00003ba27f007947 */ /* 0x000fea000b800000 */
[----:B------:R0:W1:Y:S02]  /*1cd0*/  SHFL.BFLY PT, R16, R21, 0x2, 0x1f ;  /* 0x0c401f0015107f89 */ /* 0x00006400000e0000 */
.L_x_17567:
[----:B01----:R-:W-:Y:S01]  /*1ce0*/  FADD.FTZ R21, R21, R16 ;  /* 0x0000001015157221 */ /* 0x003fe20000010000 */
[----:B------:R-:W-:Y:S05]  /*1cf0*/  BRA.DIV ~URZ, `(.L_x_17525) ;  /* 0x00003be27f007947 */ /* 0x000fea000b800000 */
[----:B------:R0:W1:Y:S02]  /*1d00*/  SHFL.BFLY PT, R16, R21, 0x1, 0x1f ;  /* 0x0c201f0015107f89 */ /* 0x00006400000e0000 */
.L_x_17568:
        /* <DEDUP_REMOVED lines=9> */
.L_x_17523:
[----:B------:R-:W-:-:S13]  /*1da0*/  ISETP.NE.AND P0, PT, R6, RZ, PT ;  /* 0x000000ff0600720c */ /* 0x000fda0003f05270 */
[----:B------:R-:W-:-:S05]  /*1db0*/  @!P0 IMAD.MOV.U32 R17, RZ, RZ, -0x800001 ;  /* 0xff7fffffff118424 */ /* 0x000fca00078e00ff */
[----:B------:R0:W-:Y:S02]  /*1dc0*/  @!P0 STS [R60], R17 ;  /* 0x000000113c008388 */ /* 0x0001e40000000800 */
.L_x_17526:
[----:B------:R-:W-:Y:S05]  /*1dd0*/  BSYNC B1 ;  /* 0x0000000000017941 */ /* 0x000fea0003800000 */
.L_x_17522:
[----:B------:R-:W-:Y:S02]  /*1de0*/  IADD3 R29, R29, 0x4, RZ ;  /* 0x000000041d1d7810 */ /* 0x000fe40007ffe0ff */
[----:B------:R-:W-:Y:S02]  /*1df0*/  IADD3 R58, P2, R58, 0x10, RZ ;  /* 0x000000103a3a7810 */ /* 0x000fe40007f5e0ff */
[----:B------:R-:W-:Y:S02]  /*1e00*/  ISETP.GE.AND P0, PT, R29, R4, PT ;  /* 0x000000041d00720c */ /* 0x000fe40003f06270 */
[----:B01----:R-:W-:Y:S01]  /*1e10*/  IADD3 R60, R60, 0x80, RZ ;  /* 0x000000803c3c7810 */ /* 0x003fe20007ffe0ff */
[----:B------:R-:W-:Y:S01]  /*1e20*/  IMAD.X R59, RZ, RZ, R59, P2 ;  /* 0x000000ffff3b7224 */ /* 0x000fe200010e063b */
[----:B------:R-:W-:Y:S02]  /*1e30*/  IADD3 R61, R61, 0x20, RZ ;  /* 0x000000203d3d7810 */ /* 0x000fe40007ffe0ff */
[----:B------:R-:W-:-:S07]  /*1e40*/  IADD3 R62, R62, 0x20, RZ ;  /* 0x000000203e3e7810 */ /* 0x000fce0007ffe0ff */
[----:B------:R-:W-:Y:S05]  /*1e50*/  @!P0 BRA `(.L_x_17527) ;  /* 0xfffff51000008947 */ /* 0x000fea000383ffff */
[----:B------:R-:W-:Y:S05]  /*1e60*/  BRA `(.L_x_17520) ;  /* 0x00000bf000007947 */ /* 0x000fea0003800000 */
.L_x_17521:
        /* <DEDUP_REMOVED lines=12> */
.L_x_17533:
[----:B------:R-:W-:Y:S01]  /*1f30*/  IABS R19, c[0x0][0x1e4] ;  /* 0x0000790000137a13 */ /* 0x000fe20000000000 */
[----:B------:R-:W-:Y:S03]  /*1f40*/  BSSY B1, `(.L_x_17528) ;  /* 0x00000a8000017945 */ /* 0x000fe60003800000 */
[----:B------:R-:W0:Y:S08]  /*1f50*/  I2F.RP R20, R19 ;  /* 0x0000001300147306 */ /* 0x000e300000209400 */
[----:B0-----:R-:W0:Y:S02]  /*1f60*/  MUFU.RCP R20, R20 ;  /* 0x0000001400147308 */ /* 0x001e240000001000 */
[----:B0-----:R-:W-:-:S02]  /*1f70*/  IADD3 R16, R20, 0xffffffe, RZ ;  /* 0x0ffffffe14107810 */ /* 0x001fc40007ffe0ff */
[----:B------:R-:W-:-:S04]  /*1f80*/  IABS R20, R61 ;  /* 0x0000003d00147213 */ /* 0x000fc80000000000 */
[----:B------:R0:W1:Y:S02]  /*1f90*/  F2I.FTZ.U32.TRUNC.NTZ R17, R16 ;  /* 0x0000001000117305 */ /* 0x000064000021f000 */
[----:B0-----:R-:W-:Y:S02]  /*1fa0*/  IMAD.MOV.U32 R16, RZ, RZ, RZ ;  /* 0x000000ffff107224 */ /* 0x001fe400078e00ff */
[----:B-1----:R-:W-:-:S04]  /*1fb0*/  IMAD.MOV R18, RZ, RZ, -R17 ;  /* 0x000000ffff127224 */ /* 0x002fc800078e0a11 */
[----:B------:R-:W-:Y:S01]  /*1fc0*/  IMAD R21, R18, R19, RZ ;  /* 0x0000001312157224 */ /* 0x000fe200078e02ff */
[----:B------:R-:W-:-:S03]  /*1fd0*/  IABS R18, c[0x0][0x1e0] ;  /* 0x0000780000127a13 */ /* 0x000fc60000000000 */
[----:B------:R-:W-:Y:S01]  /*1fe0*/  IMAD.HI.U32 R21, R17, R21, R16 ;  /* 0x0000001511157227 */ /* 0x000fe200078e0010 */
[----:B------:R-:W0:Y:S05]  /*1ff0*/  I2F.RP R22, R18 ;  /* 0x0000001200167306 */ /* 0x000e2a0000209400 */
[----:B------:R-:W-:-:S04]  /*2000*/  IMAD.HI.U32 R16, R21, R20, RZ ;  /* 0x0000001415107227 */ /* 0x000fc800078e00ff */
[----:B------:R-:W-:-:S04]  /*2010*/  IMAD.MOV R17, RZ, RZ, -R16 ;  /* 0x000000ffff117224 */ /* 0x000fc800078e0a10 */
[C---:B------:R-:W-:Y:S01]  /*2020*/  IMAD R20, R19.reuse, R17, R20 ;  /* 0x0000001113147224 */ /* 0x040fe200078e0214 */
[----:B0-----:R-:W0:Y:S04]  /*2030*/  MUFU.RCP R22, R22 ;  /* 0x0000001600167308 */ /* 0x001e280000001000 */
[----:B------:R-:W-:-:S13]  /*2040*/  ISETP.GT.U32.AND P2, PT, R19, R20, PT ;  /* 0x000000141300720c */ /* 0x000fda0003f44070 */
[----:B------:R-:W-:Y:S01]  /*2050*/  @!P2 IMAD.IADD R20, R20, 0x1, -R19 ;  /* 0x000000011414a824 */ /* 0x000fe200078e0a13 */
[----:B0-----:R-:W-:Y:S02]  /*2060*/  IADD3 R17, R22, 0xffffffe, RZ ;  /* 0x0ffffffe16117810 */ /* 0x001fe40007ffe0ff */
[----:B------:R-:W-:Y:S02]  /*2070*/  @!P2 IADD3 R16, R16, 0x1, RZ ;  /* 0x000000011010a810 */ /* 0x000fe40007ffe0ff */
[----:B------:R-:W-:Y:S02]  /*2080*/  ISETP.GE.U32.AND P0, PT, R20, R19, PT ;  /* 0x000000131400720c */ /* 0x000fe40003f06070 */
[----:B------:R-:W-:Y:S01]  /*2090*/  LOP3.LUT R19, R61, c[0x0][0x1e4], RZ, 0x3c, !PT ;  /* 0x000079003d137a12 */ /* 0x000fe200078e3cff */
[----:B------:R-:W0:Y:S01]  /*20a0*/  F2I.FTZ.U32.TRUNC.NTZ R17, R17 ;  /* 0x0000001100117305 */ /* 0x000e22000021f000 */
[----:B------:R-:W-:Y:S02]  /*20b0*/  ISETP.NE.AND P2, PT, RZ, c[0x0][0x1e4], PT ;  /* 0x00007900ff007a0c */ /* 0x000fe40003f45270 */
[----:B------:R-:W-:-:S07]  /*20c0*/  ISETP.GE.AND P3, PT, R19, RZ, PT ;  /* 0x000000ff1300720c */ /* 0x000fce0003f66270 */
[----:B------:R-:W-:-:S05]  /*20d0*/  @P0 IADD3 R16, R16, 0x1, RZ ;  /* 0x0000000110100810 */ /* 0x000fca0007ffe0ff */
[----:B------:R-:W-:Y:S02]  /*20e0*/  IMAD.MOV.U32 R19, RZ, RZ, R16 ;  /* 0x000000ffff137224 */ /* 0x000fe400078e0010 */
[----:B0-----:R-:W-:Y:S02]  /*20f0*/  IMAD.MOV R21, RZ, RZ, -R17 ;  /* 0x000000ffff157224 */ /* 0x001fe400078e0a11 */
[----:B------:R-:W-:Y:S01]  /*2100*/  @!P3 IMAD.MOV R19, RZ, RZ, -R19 ;  /* 0x000000ffff13b224 */ /* 0x000fe200078e0a13 */
[----:B------:R-:W-:Y:S01]  /*2110*/  @!P2 LOP3.LUT R19, RZ, c[0x0][0x1e4], RZ, 0x33, !PT ;  /* 0x00007900ff13aa12 */ /* 0x000fe200078e33ff */
[----:B------:R-:W-:Y:S01]  /*2120*/  IMAD R21, R21, R18, RZ ;  /* 0x0000001215157224 */ /* 0x000fe200078e02ff */
[----:B------:R-:W-:Y:S01]  /*2130*/  ISETP.NE.AND P3, PT, RZ, c[0x0][0x1e0], PT ;  /* 0x00007800ff007a0c */ /* 0x000fe20003f65270 */
        /* <DEDUP_REMOVED lines=51> */
[----:B------:R-:W-:-:S05]  /*2470*/  LEA.HI.X R23, R16, c[0x0][0x184], R23, 0x1, P3 ;  /* 0x0000610010177a11 */ /* 0x000fca00018f0c17 */
[----:B------:R-:W2:Y:S01]  /*2480*/  LDG.E.CONSTANT R22, [R22.64] ;  /* 0x0000000a16167981 */ /* 0x000ea2000c1e9900 */
[----:B------:R-:W-:Y:S02]  /*2490*/  PRMT R16, RZ, 0x5410, R18 ;  /* 0x00005410ff107816 */ /* 0x000fe40000000012 */
        /* <DEDUP_REMOVED lines=15> */
[----:B------:R-:W-:Y:S02]  /*2590*/  IADD3.X R23, R52, R64, R45, P0, P2 ;  /* 0x0000004034177210 */ /* 0x000fe400007e442d */
[----:B------:R-:W-:Y:S02]  /*25a0*/  IADD3 R17, P0, P2, R25, R20, R38 ;  /* 0x0000001419117210 */ /* 0x000fe40007a1e026 */
[----:B------:R-:W-:Y:S02]  /*25b0*/  LEA.HI.X R67, R22, c[0x0][0x184], R23, 0x1, P3 ;  /* 0x0000610016437a11 */ /* 0x000fe400018f0c17 */
[----:B------:R-:W-:Y:S02]  /*25c0*/  LEA R22, P3, R17, c[0x0][0x180], 0x1 ;  /* 0x0000600011167a11 */ /* 0x000fe400078608ff */
[----:B------:R-:W-:Y:S01]  /*25d0*/  IADD3.X R68, R53, R64, R46, P0, P2 ;  /* 0x0000004035447210 */ /* 0x000fe200007e442e */
[----:B------:R-:W2:Y:S03]  /*25e0*/  LDG.E.CONSTANT R66, [R66.64] ;  /* 0x0000000a42427981 */ /* 0x000ea6000c1e9900 */
[----:B------:R-:W-:-:S05]  /*25f0*/  LEA.HI.X R23, R17, c[0x0][0x184], R68, 0x1, P3 ;  /* 0x0000610011177a11 */ /* 0x000fca00018f0c44 */
[----:B------:R2:W3:Y:S01]  /*2600*/  LDG.E.CONSTANT R22, [R22.64] ;  /* 0x0000000a16167981 */ /* 0x0004e2000c1e9900 */
        /* <DEDUP_REMOVED lines=11> */
[--C-:B---3--:R-:W-:Y:S02]  /*26c0*/  PRMT R23, RZ, 0x5410, R22.reuse ;  /* 0x00005410ff177816 */ /* 0x108fe40000000016 */
[----:B------:R-:W-:Y:S02]  /*26d0*/  PRMT R17, RZ, 0x7610, R17 ;  /* 0x00007610ff117816 */ /* 0x000fe40000000011 */
[----:B------:R-:W-:Y:S01]  /*26e0*/  PRMT R22, RZ, 0x7610, R22 ;  /* 0x00007610ff167816 */ /* 0x000fe20000000016 */
[----:B------:R-:W-:-:S04]  /*26f0*/  FFMA.FTZ R23, R66, R23, R21 ;  /* 0x0000001742177223 */ /* 0x000fc80000010015 */
[----:B------:R-:W-:Y:S01]  /*2700*/  FFMA.FTZ R22, R17, R22, R16 ;  /* 0x0000001611167223 */ /* 0x000fe20000010010 */
[----:B------:R-:W-:-:S04]  /*2710*/  IADD3 R17, P0, P2, R26, R20, R39 ;  /* 0x000000141a117210 */ /* 0x000fc80007a1e027 */
[----:B------:R-:W-:Y:S02]  /*2720*/  LEA R16, P3, R17, c[0x0][0x180], 0x1 ;  /* 0x0000600011107a11 */ /* 0x000fe400078608ff */
[----:B------:R-:W-:Y:S02]  /*2730*/  IADD3.X R66, R54, R64, R47, P0, P2 ;  /* 0x0000004036427210 */ /* 0x000fe400007e442f */
[----:B------:R-:W-:Y:S02]  /*2740*/  IADD3 R21, P0, P2, R27, R20, R40 ;  /* 0x000000141b157210 */ /* 0x000fe40007a1e028 */
[----:B------:R-:W-:Y:S02]  /*2750*/  LEA.HI.X R17, R17, c[0x0][0x184], R66, 0x1, P3 ;  /* 0x0000610011117a11 */ /* 0x000fe400018f0c42 */
[----:B------:R-:W-:-:S03]  /*2760*/  IADD3.X R64, R55, R64, R48, P0, P2 ;  /* 0x0000004037407210 */ /* 0x000fc600007e4430 */
[----:B------:R0:W2:Y:S01]  /*2770*/  LDG.E.CONSTANT R63, [R16.64] ;  /* 0x0000000a103f7981 */ /* 0x0000a2000c1e9900 */
[----:B------:R-:W-:-:S04]  /*2780*/  LEA R20, P0, R21, c[0x0][0x180], 0x1 ;  /* 0x0000600015147a11 */ /* 0x000fc800078008ff */
[----:B------:R-:W-:-:S05]  /*2790*/  LEA.HI.X R21, R21, c[0x0][0x184], R64, 0x1, P0 ;  /* 0x0000610015157a11 */ /* 0x000fca00000f0c40 */
[----:B------:R-:W3:Y:S01]  /*27a0*/  LDG.E.CONSTANT R20, [R20.64] ;  /* 0x0000000a14147981 */ /* 0x000ee2000c1e9900 */
[----:B0-----:R-:W-:Y:S02]  /*27b0*/  PRMT R16, RZ, 0x5410, R18 ;  /* 0x00005410ff107816 */ /* 0x001fe40000000012 */
[----:B------:R-:W-:Y:S02]  /*27c0*/  ISETP.NE.AND P0, PT, R6, RZ, PT ;  /* 0x000000ff0600720c */ /* 0x000fe40003f05270 */
[----:B--2---:R-:W-:-:S05]  /*27d0*/  PRMT R17, RZ, 0x5410, R63 ;  /* 0x00005410ff117816 */ /* 0x004fca000000003f */
[----:B------:R-:W-:Y:S01]  /*27e0*/  FFMA.FTZ R23, R16, R17, R23 ;  /* 0x0000001110177223 */ /* 0x000fe20000010017 */
[----:B------:R-:W-:Y:S02]  /*27f0*/  PRMT R17, RZ, 0x7610, R18 ;  /* 0x00007610ff117816 */ /* 0x000fe40000000012 */
        /* <DEDUP_REMOVED lines=11> */
.L_x_17569:
[----:B01----:R-:W-:Y:S01]  /*28b0*/  FADD.FTZ R21, R21, R16 ;  /* 0x0000001015157221 */ /* 0x003fe20000010000 */
[----:B------:R-:W-:Y:S05]  /*28c0*/  BRA.DIV ~URZ, `(.L_x_17531) ;  /* 0x000030f27f007947 */ /* 0x000fea000b800000 */
[----:B------:R0:W1:Y:S02]  /*28d0*/  SHFL.BFLY PT, R16, R21, 0x1, 0x1f ;  /* 0x0c201f0015107f89 */ /* 0x00006400000e0000 */
.L_x_17570:
        /* <DEDUP_REMOVED lines=11> */
.L_x_17529:
[----:B------:R-:W-:-:S13]  /*2990*/  ISETP.NE.AND P0, PT, R6, RZ, PT ;  /* 0x000000ff0600720c */ /* 0x000fda0003f05270 */
[----:B------:R-:W-:-:S05]  /*29a0*/  @!P0 IMAD.MOV.U32 R17, RZ, RZ, -0x800001 ;  /* 0xff7fffffff118424 */ /* 0x000fca00078e00ff */
[----:B------:R0:W-:Y:S02]  /*29b0*/  @!P0 STS [R60], R17 ;  /* 0x000000113c008388 */ /* 0x0001e40000000800 */
.L_x_17532:
[----:B------:R-:W-:Y:S05]  /*29c0*/  BSYNC B1 ;  /* 0x0000000000017941 */ /* 0x000fea0003800000 */
.L_x_17528:
        /* <DEDUP_REMOVED lines=9> */
.L_x_17520:
[----:B------:R-:W-:Y:S05]  /*2a60*/  BSYNC B0 ;  /* 0x0000000000007941 */ /* 0x000fea0003800000 */
.L_x_17519:
[----:B------:R-:W-:Y:S05]  /*2a70*/  BRA.DIV ~URZ, `(.L_x_17534) ;  /* 0x00002fb27f007947 */ /* 0x000fea000b800000 */
[----:B------:R0:W1:Y:S02]  /*2a80*/  SHFL.BFLY PT, R13, R10, 0x10, 0x1f ;  /* 0x0e001f000a0d7f89 */ /* 0x00006400000e0000 */
.L_x_17571:
[----:B-1----:R-:W-:Y:S01]  /*2a90*/  FMNMX.FTZ R21, R13, R10, !PT ;  /* 0x0000000a0d157209 */ /* 0x002fe20007810000 */
[----:B------:R-:W-:Y:S05]  /*2aa0*/  BRA.DIV ~URZ, `(.L_x_17535) ;  /* 0x000030027f007947 */ /* 0x000fea000b800000 */
[----:B------:R-:W1:Y:S02]  /*2ab0*/  SHFL.BFLY PT, R6, R21, 0x8, 0x1f ;  /* 0x0d001f0015067f89 */ /* 0x000e6400000e0000 */
[----:B-1----:R-:W-:-:S05]  /*2ac0*/  FMNMX.FTZ R6, R21, R6, !PT ;  /* 0x0000000615067209 */ /* 0x002fca0007810000 */
[----:B------:R1:W2:Y:S02]  /*2ad0*/  SHFL.BFLY PT, R13, R6, 0x4, 0x1f ;  /* 0x0c801f00060d7f89 */ /* 0x0002a400000e0000 */
.L_x_17572:
        /* <DEDUP_REMOVED lines=9> */
[----:B------:R-:W-:Y:S01]  /*2b70*/  IMAD.MOV.U32 R12, RZ, RZ, -0x800001 ;  /* 0xff7fffffff0c7424 */ /* 0x000fe200078e00ff */
[----:B------:R-:W-:Y:S01]  /*2b80*/  ISETP.GE.AND P2, PT, R2, R7, PT ;  /* 0x000000070200720c */ /* 0x000fe20003f46270 */
[----:B0-----:R-:W-:Y:S02]  /*2b90*/  IMAD.MOV.U32 R10, RZ, RZ, RZ ;  /* 0x000000ffff0a7224 */ /* 0x001fe400078e00ff */
[----:B------:R-:W-:Y:S08]  /*2ba0*/  BSSY B0, `(.L_x_17536) ;  /* 0x00000e9000007945 */ /* 0x000ff00003800000 */
[----:B------:R-:W0:Y:S04]  /*2bb0*/  @!P0 LDS R12, [R8.X4+0x80] ;  /* 0x00008000080c8984 */ /* 0x000e280000004800 */
        /* <DEDUP_REMOVED lines=26> */
.L_x_17540:
        /* <DEDUP_REMOVED lines=11> */
.L_x_17539:
[----:B------:R-:W-:Y:S05]  /*2e10*/  BSYNC B1 ;  /* 0x0000000000017941 */ /* 0x000fea0003800000 */
.L_x_17538:
        /* <DEDUP_REMOVED lines=10> */
.L_x_17543:
        /* <DEDUP_REMOVED lines=100> */
.L_x_17542:
[----:B------:R-:W-:Y:S05]  /*3500*/  BSYNC B1 ;  /* 0x0000000000017941 */ /* 0x000fea0003800000 */
.L_x_17541:
        /* <DEDUP_REMOVED lines=55> */
.L_x_17545:
[----:B------:R-:W-:Y:S05]  /*3880*/  BSYNC B1 ;  /* 0x0000000000017941 */ /* 0x000fea0003800000 */
.L_x_17544:
        /* <DEDUP_REMOVED lines=26> */
.L_x_17537:
[----:B------:R-:W-:Y:S05]  /*3a30*/  BSYNC B0 ;  /* 0x0000000000007941 */ /* 0x000fea0003800000 */
.L_x_17536:
        /* <DEDUP_REMOVED lines=45> */
.L_x_17550:
        /* <DEDUP_REMOVED lines=8> */
.L_x_17549:
[----:B------:R-:W-:Y:S05]  /*3d90*/  BSYNC B1 ;  /* 0x0000000000017941 */ /* 0x000fea0003800000 */
.L_x_17548:
        /* <DEDUP_REMOVED lines=10> */
.L_x_17553:
        /* <DEDUP_REMOVED lines=52> */
.L_x_17552:
[----:B------:R-:W-:Y:S05]  /*4180*/  BSYNC B1 ;  /* 0x0000000000017941 */ /* 0x000fea0003800000 */
.L_x_17551:
        /* <DEDUP_REMOVED lines=31> */
.L_x_17555:
[----:B------:R-:W-:Y:S05]  /*4380*/  BSYNC B1 ;  /* 0x0000000000017941 */ /* 0x000fea0003800000 */
.L_x_17554:
        /* <DEDUP_REMOVED lines=14> */
.L_x_17547:
[----:B------:R-:W-:Y:S05]  /*4470*/  BSYNC B0 ;  /* 0x0000000000007941 */ /* 0x000fea0003800000 */
.L_x_17546:
[----:B------:R-:W-:Y:S01]  /*4480*/  BAR.SYNC.DEFER_BLOCKING 0x0 ;  /* 0x0000000000007b1d */ /* 0x000fe20000010000 */
[----:B------:R-:W-:-:S05]  /*4490*/  ISETP.NE.AND P0, PT, R2, RZ, PT ;  /* 0x000000ff0200720c */ /* 0x000fca0003f05270 */
        /* <DEDUP_REMOVED lines=29> */
.L_x_17557:
[----:B------:R-:W-:Y:S05]  /*4670*/  BSYNC B0 ;  /* 0x0000000000007941 */ /* 0x000fea0003800000 */
.L_x_17556:
[----:B------:R-:W-:Y:S01]  /*4680*/  BSSY B1, `(.L_x_17558) ;  /* 0x00000e2000017945 */ /* 0x000fe20003800000 */
[----:B------:R-:W-:Y:S02]  /*4690*/  IMAD.MOV.U32 R24, RZ, RZ, RZ ;  /* 0x000000ffff187224 */ /* 0x000fe400078e00ff */
[----:B0-----:R-:W-:Y:S01]  /*46a0*/  IMAD.MOV.U32 R10, RZ, RZ, RZ ;  /* 0x000000ffff0a7224 */ /* 0x001fe200078e00ff */
[----:B------:R-:W-:Y:S05]  /*46b0*/  @P1 BRA `(.L_x_17559) ;  /* 0x00000de000001947 */ /* 0x000fea0003800000 */
[----:B------:R-:W-:Y:S01]  /*46c0*/  IABS R20, c[0x0][0x1e4] ;  /* 0x0000790000147a13 */ /* 0x000fe20000000000 */
[----:B------:R-:W0:Y:S01]  /*46d0*/  S2R R6, SR_CTAID.Y ;  /* 0x0000000000067919 */ /* 0x000e220000002600 */
[----:B------:R-:W-:Y:S01]  /*46e0*/  SHF.R.S32.HI R13, RZ, 0x1f, R2 ;  /* 0x0000001fff0d7819 */ /* 0x000fe20000011402 */
[----:B------:R-:W-:Y:S01]  /*46f0*/  IMAD.MOV.U32 R24, RZ, RZ, RZ ;  /* 0x000000ffff187224 */ /* 0x000fe200078e00ff */
[----:B------:R-:W1:Y:S01]  /*4700*/  I2F.RP R14, R20 ;  /* 0x00000014000e7306 */ /* 0x000e620000209400 */
[----:B------:R-:W2:Y:S01]  /*4710*/  S2R R21, SR_CTAID.Z ;  /* 0x0000000000157919 */ /* 0x000ea20000002700 */
[----:B------:R-:W-:-:S02]  /*4720*/  LEA.HI R13, R13, R2, RZ, 0x5 ;  /* 0x000000020d0d7211 */ /* 0x000fc400078f28ff */
[----:B------:R-:W-:Y:S01]  /*4730*/  IADD3 R26, -R3, 0x1, RZ ;  /* 0x00000001031a7810 */ /* 0x000fe20007ffe1ff */
[----:B------:R-:W-:Y:S01]  /*4740*/  IMAD.SHL.U32 R3, R8, 0x8, RZ ;  /* 0x0000000808037824 */ /* 0x000fe200078e00ff */
[----:B------:R-:W-:Y:S02]  /*4750*/  SHF.R.S32.HI R28, RZ, 0x5, R13 ;  /* 0x00000005ff1c7819 */ /* 0x000fe4000001140d */
[----:B------:R-:W-:Y:S02]  /*4760*/  IADD3 R9, R9, -c[0x0][0x1dc], RZ ;  /* 0x8000770009097a10 */ /* 0x000fe40007ffe0ff */
        /* <DEDUP_REMOVED lines=22> */
.L_x_17566:
        /* <DEDUP_REMOVED lines=54> */
[----:B------:R-:W-:Y:S02]  /*4c30*/  LEA.HI.X.SX32 R13, R27, R16, 0x1, P1 ;  /* 0x000000101b0d7211 */ /* 0x000fe400008f0eff */
[C---:B------:R-:W-:Y:S02]  /*4c40*/  IADD3 R12, P1, R3.reuse, R12, RZ ;  /* 0x0000000c030c7210 */ /* 0x040fe40007f3e0ff */
[----:B------:R-:W-:Y:S02]  /*4c50*/  LEA.HI.X R39, R14, c[0x0][0x18c], R13, 0x1, P2 ;  /* 0x000063000e277a11 */ /* 0x000fe400010f0c0d */
[C---:B------:R-:W-:Y:S02]  /*4c60*/  LEA R36, P2, R12.reuse, c[0x0][0x188], 0x1 ;  /* 0x000062000c247a11 */ /* 0x040fe400078408ff */
[----:B------:R-:W-:Y:S01]  /*4c70*/  LEA.HI.X.SX32 R13, R3, R16, 0x1, P1 ;  /* 0x00000010030d7211 */ /* 0x000fe200008f0eff */
[----:B------:R-:W-:Y:S01]  /*4c80*/  BSSY B2, `(.L_x_17562) ;  /* 0x000002f000027945 */ /* 0x000fe20003800000 */
[----:B------:R-:W0:Y:S02]  /*4c90*/  LDS.128 R16, [R28] ;  /* 0x000000001c107984 */ /* 0x000e240000000c00 */
[----:B------:R-:W-:-:S02]  /*4ca0*/  LEA.HI.X R37, R12, c[0x0][0x18c], R13, 0x1, P2 ;  /* 0x000063000c257a11 */ /* 0x000fc400010f0c0d */
[----:B------:R-:W1:Y:S04]  /*4cb0*/  LDS.128 R12, [R28+-0x10] ;  /* 0xfffff0001c0c7984 */ /* 0x000e680000000c00 */
[----:B------:R2:W5:Y:S04]  /*4cc0*/  LDG.E.CONSTANT R40, [R36.64] ;  /* 0x0000000a24287981 */ /* 0x000568000c1e9900 */
        /* <DEDUP_REMOVED lines=9> */
[----:B-1----:R-:W-:Y:S02]  /*4d60*/  F2FP.BF16.PACK_AB R13, R13, R12 ;  /* 0x0000000c0d0d723e */ /* 0x002fe400000010ff */
[----:B---3--:R-:W-:Y:S01]  /*4d70*/  F2FP.BF16.PACK_AB R38, R15, R14 ;  /* 0x0000000e0f26723e */ /* 0x008fe200000010ff */
[----:B------:R-:W-:Y:S05]  /*4d80*/  @P1 BRA `(.L_x_17563) ;  /* 0x000001e000001947 */ /* 0x000fea0003800000 */
[C---:B--2---:R-:W-:Y:S02]  /*4d90*/  IADD3 R15, R29.reuse, 0x2, RZ ;  /* 0x000000021d0f7810 */ /* 0x044fe40007ffe0ff */
        /* <DEDUP_REMOVED lines=29> */
.L_x_17563:
[----:B--2---:R-:W-:Y:S05]  /*4f70*/  BSYNC B2 ;  /* 0x0000000000027941 */ /* 0x004fea0003800000 */
.L_x_17562:
[----:B-----5:R-:W-:Y:S01]  /*4f80*/  HFMA2.BF16_V2 R35, R38, R35, -RZ.H0_H0 ;  /* 0x0000002326237231 */ /* 0x020fe200003400ff */
[----:B------:R-:W-:Y:S01]  /*4f90*/  IMAD.MOV.U32 R15, RZ, RZ, R16 ;  /* 0x000000ffff0f7224 */ /* 0x000fe200078e0010 */
[----:B------:R-:W-:Y:S01]  /*4fa0*/  HFMA2.BF16_V2 R40, R13, R40, -RZ.H0_H0 ;  /* 0x000000280d287231 */ /* 0x000fe200003400ff */
[----:B------:R-:W-:Y:S01]  /*4fb0*/  F2FP.BF16.PACK_AB R18, R19, R18 ;  /* 0x000000121312723e */ /* 0x000fe200000010ff */
[----:B------:R-:W-:Y:S01]  /*4fc0*/  BSSY B2, `(.L_x_17564) ;  /* 0x000002d000027945 */ /* 0x000fe20003800000 */
[--C-:B------:R-:W-:Y:S01]  /*4fd0*/  PRMT R14, RZ, 0x5410, R35.reuse ;  /* 0x00005410ff0e7816 */ /* 0x100fe20000000023 */
[----:B------:R-:W-:Y:S01]  /*4fe0*/  HFMA2.BF16_V2 R42, R15, R42, -RZ.H0_H0 ;  /* 0x0000002a0f2a7231 */ /* 0x000fe200003400ff */
[----:B------:R-:W-:Y:S01]  /*4ff0*/  PRMT R35, RZ, 0x7610, R35 ;  /* 0x00007610ff237816 */ /* 0x000fe20000000023 */
[----:B------:R-:W-:Y:S01]  /*5000*/  IMAD.MOV.U32 R37, RZ, RZ, R18 ;  /* 0x000000ffff257224 */ /* 0x000fe200078e0012 */
[--C-:B------:R-:W-:Y:S02]  /*5010*/  PRMT R12, RZ, 0x5410, R40.reuse ;  /* 0x00005410ff0c7816 */ /* 0x100fe40000000028 */
[----:B------:R-:W-:Y:S01]  /*5020*/  PRMT R40, RZ, 0x7610, R40 ;  /* 0x00007610ff287816 */ /* 0x000fe20000000028 */
[----:B------:R-:W-:Y:S01]  /*5030*/  FADD.FTZ R35, R14, R35 ;  /* 0x000000230e237221 */ /* 0x000fe20000010000 */
[--C-:B------:R-:W-:Y:S01]  /*5040*/  PRMT R14, RZ, 0x5410, R42.reuse ;  /* 0x00005410ff0e7816 */ /* 0x100fe2000000002a */
[----:B------:R-:W-:Y:S01]  /*5050*/  HFMA2.BF16_V2 R34, R37, R34, -RZ.H0_H0 ;  /* 0x0000002225227231 */ /* 0x000fe200003400ff */
        /* <DEDUP_REMOVED lines=35> */
.L_x_17565:
[----:B------:R-:W-:Y:S05]  /*5290*/  BSYNC B2 ;  /* 0x0000000000027941 */ /* 0x000fea0003800000 */
.L_x_17564:
[----:B------:R-:W-:Y:S01]  /*52a0*/  HFMA2.BF16_V2 R31, R38, R31, -RZ.H0_H0 ;  /* 0x0000001f261f7231 */ /* 0x000fe200003400ff */
[----:B------:R-:W-:Y:S01]  /*52b0*/  FADD.FTZ R12, R12, R17 ;  /* 0x000000110c0c7221 */ /* 0x000fe20000010000 */
[----:B------:R-:W-:Y:S01]  /*52c0*/  HFMA2.BF16_V2 R30, R13, R30, -RZ.H0_H0 ;  /* 0x0000001e0d1e7231 */ /* 0x000fe200003400ff */
[----:B------:R-:W-:Y:S01]  /*52d0*/  PRMT R13, RZ, 0x5410, R34 ;  /* 0x00005410ff0d7816 */ /* 0x000fe20000000022 */
        /* <DEDUP_REMOVED lines=22> */
.L_x_17561:
[----:B------:R-:W-:Y:S05]  /*5440*/  BSYNC B0 ;  /* 0x0000000000007941 */ /* 0x000fea0003800000 */
.L_x_17560:
[----:B------:R-:W-:Y:S02]  /*5450*/  IADD3 R22, P1, R22, 0x10, RZ ;  /* 0x0000001016167810 */ /* 0x000fe40007f3e0ff */
[----:B------:R-:W-:Y:S02]  /*5460*/  IADD3 R29, R29, 0x20, RZ ;  /* 0x000000201d1d7810 */ /* 0x000fe40007ffe0ff */
[----:B------:R-:W-:Y:S01]  /*5470*/  IADD3 R28, R28, 0x80, RZ ;  /* 0x000000801c1c7810 */ /* 0x000fe20007ffe0ff */
[----:B------:R-:W-:Y:S01]  /*5480*/  IMAD.X R23, RZ, RZ, R23, P1 ;  /* 0x000000ffff177224 */ /* 0x000fe200008e0617 */
[----:B------:R-:W-:Y:S05]  /*5490*/  @!P0 BRA `(.L_x_17566) ;  /* 0xfffff43000008947 */ /* 0x000fea000383ffff */
.L_x_17559:
[----:B------:R-:W-:Y:S05]  /*54a0*/  BSYNC B1 ;  /* 0x0000000000017941 */ /* 0x000fea0003800000 */
.L_x_17558:
[----:B------:R-:W-:Y:S01]  /*54b0*/  BAR.SYNC.DEFER_BLOCKING 0x0 ;  /* 0x0000000000007b1d */ /* 0x000fe20000010000 */
[----:B------:R-:W-:-:S02]  /*54c0*/  SHF.R.S32.HI R3, RZ, 0x1f, R2 ;  /* 0x0000001fff037819 */ /* 0x000fc40000011402 */
[----:B------:R-:W-:Y:S02]  /*54d0*/  LOP3.LUT R0, R2, 0xffffffc0, RZ, 0xc0, !PT ;  /* 0xffffffc002007812 */ /* 0x000fe400078ec0ff */
[----:B------:R-:W-:Y:S02]  /*54e0*/  LEA.HI R3, R3, R2, RZ, 0x5 ;  /* 0x0000000203037211 */ /* 0x000fe400078f28ff */
[----:B------:R-:W-:Y:S02]  /*54f0*/  ISETP.NE.AND P0, PT, R0, 0x40, PT ;  /* 0x000000400000780c */ /* 0x000fe40003f05270 */
[----:B------:R-:W-:Y:S02]  /*5500*/  SHF.R.S32.HI R3, RZ, 0x5, R3 ;  /* 0x00000005ff037819 */ /* 0x000fe40000011403 */
[C---:B------:R-:W-:Y:S02]  /*5510*/  ISETP.GT.AND P1, PT, R2.reuse, 0x3f, PT ;  /* 0x0000003f0200780c */ /* 0x040fe40003f24270 */
[C---:B------:R-:W-:Y:S01]  /*5520*/  LOP3.LUT R5, R2.reuse, 0xffffffe0, RZ, 0xc0, !PT ;  /* 0xffffffe002057812 */ /* 0x040fe200078ec0ff */
[----:B------:R-:W-:Y:S01]  /*5530*/  IMAD R0, R3, 0x40, R8 ;  /* 0x0000004003007824 */ /* 0x000fe200078e0208 */
[----:B------:R-:W-:-:S02]  /*5540*/  ISETP.GT.AND P2, PT, R2, 0x1f, PT ;  /* 0x0000001f0200780c */ /* 0x000fc40003f44270 */
        /* <DEDUP_REMOVED lines=21> */
[----:B------:R-:W-:Y:S01]  /*56a0*/  ULDC UR8, c[0x0][0x14] ;  /* 0x0000050000087ab9 */ /* 0x000fe20000000800 */
[----:B-1----:R-:W-:-:S02]  /*56b0*/  @!P2 FADD.FTZ R10, R2, R10 ;  /* 0x0000000a020aa221 */ /* 0x002fc40000010000 */
[----:B--2---:R-:W-:Y:S02]  /*56c0*/  @!P2 FADD.FTZ R24, R3, R24 ;  /* 0x000000180318a221 */ /* 0x004fe40000010000 */
[----:B------:R-:W1:Y:S08]  /*56d0*/  S2UR UR6, SR_CTAID.X ;  /* 0x00000000000679c3 */ /* 0x000e700000002500 */
[----:B------:R-:W2:Y:S01]  /*56e0*/  S2UR UR4, SR_CTAID.Z ;  /* 0x00000000000479c3 */ /* 0x000ea20000002700 */
[----:B0-----:R-:W-:-:S02]  /*56f0*/  UIMAD UR5, UR5, UR7, URZ ;  /* 0x00000007050572a4 */ /* 0x001fc4000f8e023f */
[----:B-1----:R-:W-:Y:S02]  /*5700*/  UIMAD UR7, UR6, UR8, URZ ;  /* 0x00000008060772a4 */ /* 0x002fe4000f8e023f */
[----:B------:R-:W-:Y:S02]  /*5710*/  UIMAD UR6, UR5, UR8, URZ ;  /* 0x00000008050672a4 */ /* 0x000fe4000f8e023f */
[----:B------:R-:W-:Y:S02]  /*5720*/  USHF.L.U32 UR5, UR7, 0x6, URZ ;  /* 0x0000000607057899 */ /* 0x000fe4000800063f */
[----:B--2---:R-:W-:Y:S02]  /*5730*/  USHF.L.U32 UR9, UR4, 0x6, URZ ;  /* 0x0000000604097899 */ /* 0x004fe4000800063f */
[----:B------:R-:W-:Y:S02]  /*5740*/  USHF.L.U32 UR4, UR6, 0x6, URZ ;  /* 0x0000000606047899 */ /* 0x000fe4000800063f */
[----:B------:R-:W-:-:S02]  /*5750*/  USHF.R.S32.HI UR8, URZ, 0x1f, UR9 ;  /* 0x0000001f3f087899 */ /* 0x000fc40008011409 */
[----:B------:R-:W-:Y:S02]  /*5760*/  USHF.R.S32.HI UR6, URZ, 0x1f, UR4 ;  /* 0x0000001f3f067899 */ /* 0x000fe40008011404 */
[----:B------:R-:W-:Y:S02]  /*5770*/  USHF.R.S32.HI UR7, URZ, 0x1f, UR5 ;  /* 0x0000001f3f077899 */ /* 0x000fe40008011405 */
[----:B------:R-:W-:-:S04]  /*5780*/  UIADD3 UR4, UP0, UP1, UR4, UR5, UR9 ;  /* 0x0000000504047290 */ /* 0x000fc8000f91e009 */
[----:B------:R-:W-:Y:S02]  /*5790*/  UIADD3.X UR6, UR6, UR7, UR8, UP0, UP1 ;  /* 0x0000000706067290 */ /* 0x000fe400087e2408 */
        /* <DEDUP_REMOVED lines=13> */
.L_x_17524:
[----:B------:R-:W-:Y:S01]  /*5870*/  IMAD.MOV.U32 R20, RZ, RZ, 0x2 ;  /* 0x00000002ff147424 */ /* 0x000fe200078e00ff */
[----:B------:R-:W-:Y:S01]  /*5880*/  MOV R16, 0x58c0 ;  /* 0x000058c000107802 */ /* 0x000fe20000000f00 */
[----:B------:R-:W-:-:S02]  /*5890*/  IMAD.MOV.U32 R19, RZ, RZ, 0x1f ;  /* 0x0000001fff137424 */ /* 0x000fc400078e00ff */
[----:B------:R-:W-:Y:S02]  /*58a0*/  IMAD.MOV.U32 R18, RZ, RZ, -0x1 ;  /* 0xffffffffff127424 */ /* 0x000fe400078e00ff */
[----:B------:R-:W-:Y:S05]  /*58b0*/  CALL.REL.NOINC `($__internal_358_$__cuda_sm70_shflsync_bfly_p) ;  /* 0x000002d000007944 */ /* 0x000fea0003c00000 */
[----:B-1----:R-:W-:Y:S01]  /*58c0*/  IMAD.MOV.U32 R16, RZ, RZ, R19 ;  /* 0x000000ffff107224 */ /* 0x002fe200078e0013 */
[----:B0-----:R-:W-:Y:S05]  /*58d0*/  BRA `(.L_x_17567) ;  /* 0xffffc40000007947 */ /* 0x001fea000383ffff */
.L_x_17525:
[----:B------:R-:W-:Y:S01]  /*58e0*/  IMAD.MOV.U32 R20, RZ, RZ, 0x1 ;  /* 0x00000001ff147424 */ /* 0x000fe200078e00ff */
[----:B------:R-:W-:Y:S01]  /*58f0*/  MOV R16, 0x5930 ;  /* 0x0000593000107802 */ /* 0x000fe20000000f00 */
[----:B------:R-:W-:Y:S02]  /*5900*/  IMAD.MOV.U32 R19, RZ, RZ, 0x1f ;  /* 0x0000001fff137424 */ /* 0x000fe400078e00ff */
[----:B------:R-:W-:Y:S02]  /*5910*/  IMAD.MOV.U32 R18, RZ, RZ, -0x1 ;  /* 0xffffffffff127424 */ /* 0x000fe400078e00ff */
[----:B------:R-:W-:Y:S05]  /*5920*/  CALL.REL.NOINC `($__internal_358_$__cuda_sm70_shflsync_bfly_p) ;  /* 0x0000026000007944 */ /* 0x000fea0003c00000 */
[----:B-1----:R-:W-:Y:S01]  /*5930*/  IMAD.MOV.U32 R16, RZ, RZ, R19 ;  /* 0x000000ffff107224 */ /* 0x002fe200078e0013 */
[----:B0-----:R-:W-:Y:S05]  /*5940*/  BRA `(.L_x_17568) ;  /* 0xffffc3c000007947 */ /* 0x001fea000383ffff */
.L_x_17530:
[----:B------:R-:W-:Y:S01]  /*5950*/  IMAD.MOV.U32 R20, RZ, RZ, 0x2 ;  /* 0x00000002ff147424 */ /* 0x000fe200078e00ff */
[----:B------:R-:W-:Y:S01]  /*5960*/  MOV R16, 0x59a0 ;  /* 0x000059a000107802 */ /* 0x000fe20000000f00 */
[----:B------:R-:W-:Y:S02]  /*5970*/  IMAD.MOV.U32 R19, RZ, RZ, 0x1f ;  /* 0x0000001fff137424 */ /* 0x000fe400078e00ff */
[----:B------:R-:W-:-:S02]  /*5980*/  IMAD.MOV.U32 R18, RZ, RZ, -0x1 ;  /* 0xffffffffff127424 */ /* 0x000fc400078e00ff */
[----:B------:R-:W-:Y:S05]  /*5990*/  CALL.REL.NOINC `($__internal_358_$__cuda_sm70_shflsync_bfly_p) ;  /* 0x000001f000007944 */ /* 0x000fea0003c00000 */
[----:B-1----:R-:W-:Y:S01]  /*59a0*/  IMAD.MOV.U32 R16, RZ, RZ, R19 ;  /* 0x000000ffff107224 */ /* 0x002fe200078e0013 */
[----:B0-----:R-:W-:Y:S05]  /*59b0*/  BRA `(.L_x_17569) ;  /* 0xffffcef000007947 */ /* 0x001fea000383ffff */
.L_x_17531:
[----:B------:R-:W-:Y:S01]  /*59c0*/  IMAD.MOV.U32 R20, RZ, RZ, 0x1 ;  /* 0x00000001ff147424 */ /* 0x000fe200078e00ff */
[----:B------:R-:W-:Y:S01]  /*59d0*/  MOV R16, 0x5a10 ;  /* 0x00005a1000107802 */ /* 0x000fe20000000f00 */
[----:B------:R-:W-:-:S02]  /*59e0*/  IMAD.MOV.U32 R19, RZ, RZ, 0x1f ;  /* 0x0000001fff137424 */ /* 0x000fc400078e00ff */
[----:B------:R-:W-:Y:S02]  /*59f0*/  IMAD.MOV.U32 R18, RZ, RZ, -0x1 ;  /* 0xffffffffff127424 */ /* 0x000fe400078e00ff */
[----:B------:R-:W-:Y:S05]  /*5a00*/  CALL.REL.NOINC `($__internal_358_$__cuda_sm70_shflsync_bfly_p) ;  /* 0x0000018000007944 */ /* 0x000fea0003c00000 */
[----:B-1----:R-:W-:Y:S01]  /*5a10*/  IMAD.MOV.U32 R16, RZ, RZ, R19 ;  /* 0x000000ffff107224 */ /* 0x002fe200078e0013 */
[----:B0-----:R-:W-:Y:S05]  /*5a20*/  BRA `(.L_x_17570) ;  /* 0xffffceb000007947 */ /* 0x001fea000383ffff */
.L_x_17534:
[----:B------:R-:W-:Y:S01]  /*5a30*/  IMAD.MOV.U32 R21, RZ, RZ, R10 ;  /* 0x000000ffff157224 */ /* 0x000fe200078e000a */
[----:B------:R-:W-:Y:S01]  /*5a40*/  MOV R16, 0x5a90 ;  /* 0x00005a9000107802 */ /* 0x000fe20000000f00 */
[----:B------:R-:W-:Y:S02]  /*5a50*/  IMAD.MOV.U32 R20, RZ, RZ, 0x10 ;  /* 0x00000010ff147424 */ /* 0x000fe400078e00ff */
[----:B------:R-:W-:Y:S02]  /*5a60*/  IMAD.MOV.U32 R19, RZ, RZ, 0x1f ;  /* 0x0000001fff137424 */ /* 0x000fe400078e00ff */
[----:B------:R-:W-:Y:S02]  /*5a70*/  IMAD.MOV.U32 R18, RZ, RZ, -0x1 ;  /* 0xffffffffff127424 */ /* 0x000fe400078e00ff */
[----:B-----5:R-:W-:Y:S05]  /*5a80*/  CALL.REL.NOINC `($__internal_358_$__cuda_sm70_shflsync_bfly_p) ;  /* 0x0000010000007944 */ /* 0x020fea0003c00000 */
[----:B-1----:R-:W-:Y:S01]  /*5a90*/  IMAD.MOV.U32 R13, RZ, RZ, R19 ;  /* 0x000000ffff0d7224 */ /* 0x002fe200078e0013 */
[----:B0-----:R-:W-:Y:S05]  /*5aa0*/  BRA `(.L_x_17571) ;  /* 0xffffcfe000007947 */ /* 0x001fea000383ffff */
.L_x_17535:
[----:B------:R-:W-:Y:S01]  /*5ab0*/  IMAD.MOV.U32 R20, RZ, RZ, 0x8 ;  /* 0x00000008ff147424 */ /* 0x000fe200078e00ff */
[----:B------:R-:W-:Y:S01]  /*5ac0*/  MOV R16, 0x5b00 ;  /* 0x00005b0000107802 */ /* 0x000fe20000000f00 */
[----:B------:R-:W-:-:S02]  /*5ad0*/  IMAD.MOV.U32 R19, RZ, RZ, 0x1f ;  /* 0x0000001fff137424 */ /* 0x000fc400078e00ff */
[----:B------:R-:W-:Y:S02]  /*5ae0*/  IMAD.MOV.U32 R18, RZ, RZ, -0x1 ;  /* 0xffffffffff127424 */ /* 0x000fe400078e00ff */
[----:B0----5:R-:W-:Y:S05]  /*5af0*/  CALL.REL.NOINC `($__internal_358_$__cuda_sm70_shflsync_bfly_p) ;  /* 0x0000009000007944 */ /* 0x021fea0003c00000 */
[----:B-1----:R-:W-:Y:S01]  /*5b00*/  FMNMX.FTZ R6, R21, R19, !PT ;  /* 0x0000001315067209 */ /* 0x002fe20007810000 */
[----:B0-----:R-:W-:Y:S01]  /*5b10*/  IMAD.MOV.U32 R20, RZ, RZ, 0x4 ;  /* 0x00000004ff147424 */ /* 0x001fe200078e00ff */
[----:B------:R-:W-:Y:S01]  /*5b20*/  MOV R16, 0x5b70 ;  /* 0x00005b7000107802 */ /* 0x000fe20000000f00 */
[----:B------:R-:W-:Y:S02]  /*5b30*/  IMAD.MOV.U32 R19, RZ, RZ, 0x1f ;  /* 0x0000001fff137424 */ /* 0x000fe400078e00ff */
[----:B------:R-:W-:Y:S02]  /*5b40*/  IMAD.MOV.U32 R18, RZ, RZ, -0x1 ;  /* 0xffffffffff127424 */ /* 0x000fe400078e00ff */
[----:B------:R-:W-:Y:S02]  /*5b50*/  IMAD.MOV.U32 R21, RZ, RZ, R6 ;  /* 0x000000ffff157224 */ /* 0x000fe400078e0006 */
[----:B------:R-:W-:Y:S05]  /*5b60*/  CALL.REL.NOINC `($__internal_358_$__cuda_sm70_shflsync_bfly_p) ;  /* 0x0000002000007944 */ /* 0x000fea0003c00000 */
[----:B-1----:R-:W-:Y:S01]  /*5b70*/  IMAD.MOV.U32 R13, RZ, RZ, R19 ;  /* 0x000000ffff0d7224 */ /* 0x002fe200078e0013 */
[----:B0-----:R-:W-:Y:S05]  /*5b80*/  BRA `(.L_x_17572) ;  /* 0xffffcf5000007947 */ /* 0x001fea000383ffff */
        .weak           $__internal_358_$__cuda_sm70_shflsync_bfly_p
        .type           $__internal_358_$__cuda_sm70_shflsync_bfly_p,@function
        .size           $__internal_358_$__cuda_sm70_shflsync_bfly_p,(.L_x_25019 - $__internal_358_$__cuda_sm70_shflsync_bfly_p)
$__internal_358_$__cuda_sm70_shflsync_bfly_p:
[----:B------:R-:W-:Y:S01]  /*5b90*/  IMAD.MOV.U32 R17, RZ, RZ, 0x0 ;  /* 0x00000000ff117424 */ /* 0x000fe200078e00ff */
[----:B------:R-:W-:Y:S04]  /*5ba0*/  WARPSYNC R18 ;  /* 0x0000001200007348 */ /* 0x000fe80003800000 */
[----:B------:R0:W1:Y:S01]  /*5bb0*/  SHFL.BFLY PT, R19, R21, R20, R19 ;  /* 0x0c00001415137389 */ /* 0x00006200000e0013 */
[----:B------:R-:W-:Y:S05]  /*5bc0*/  RET.REL.NODEC R16 `(_ZN4vllm25paged_attention_v2_kernelI13__nv_bfloat16S1_Li64ELi8ELi128ELNS_18Fp8KVCacheDataTypeE0ELb1ELi512EEEvPfS3_PT_PKS4_PKT0_SA_ifPKiSC_iPKfiiiSE_SE_iiiii) ;  /* 0xffffa43010007950 */ /* 0x000fea0003c3ffff */
.L_x_17573:
        /* <DEDUP_REMOVED lines=11> */
.L_x_25019:


//--------------------- .text._ZN4vllm32paged_attention_v2_reduce_kernelI13__nv_bfloat16Li32ELi128ELi512EEEvPT_PKfS5_PKS2_PKii --------------------------
	.section	.text._ZN4vllm32paged_attention_v2_reduce_kernelI13__nv_bfloat16Li32ELi128ELi512EEEvPT_PKfS5_PKS2_PKii,"ax",@progbits
	.sectioninfo	@"SHI_REGISTERS=31"
	.align	128
        .global         _ZN4vllm32paged_attention_v2_reduce_kernelI13__nv_bfloat16Li32ELi128ELi512EEEvPT_PKfS5_PKS2_PKii
        .type           _ZN4vllm32paged_attention_v2_reduce_kernelI13__nv_bfloat16Li32ELi128ELi512EEEvPT_PKfS5_PKS2_PKii,@function
        .size           _ZN4vllm32paged_attention_v2_reduce_kernelI13__nv_bfloat16Li32ELi128ELi512EEEvPT_PKfS5_PKS2_PKii,(.L_x_25478 - _ZN4vllm32paged_attention_v2_reduce_kernelI13__nv_bfloat16Li32ELi128ELi512EEEvPT_PKfS5_PKS2_PKii)
        .other          _ZN4vllm32paged_attention_v2_reduce_kernelI13__nv_bfloat16Li32ELi128ELi512EEEvPT_PKfS5_PKS2_PKii,@"STO_CUDA_ENTRY STV_DEFAULT"
_ZN4vllm32paged_attention_v2_reduce_kernelI13__nv_bfloat16Li32ELi128ELi512EEEvPT_PKfS5_PKS2_PKii:
.text._ZN4vllm32paged_attention_v2_reduce_kernelI13__nv_bfloat16Li32ELi128ELi512EEEvPT_PKfS5_PKS2_PKii:
        /* <DEDUP_REMOVED lines=27> */
.L_x_17577:
        /* <DEDUP_REMOVED lines=10> */
.L_x_17576:
[----:B------:R-:W-:Y:S05]  /*0250*/  BSYNC B0 ;  /* 0x0000000000007941 */ /* 0x000fea0003800000 */
.L_x_17575:
        /* <DEDUP_REMOVED lines=31> */
.L_x_17580:
        /* <DEDUP_REMOVED lines=17> */
.L_x_17579:
[----:B------:R-:W-:Y:S05]  /*0560*/  BSYNC B0 ;  /* 0x0000000000007941 */ /* 0x000fea0003800000 */
.L_x_17578:
        /* <DEDUP_REMOVED lines=42> */
.L_x_17584:
        /* <DEDUP_REMOVED lines=9> */
.L_x_17583:
[----:B------:R-:W-:Y:S05]  /*08a0*/  BSYNC B0 ;  /* 0x0000000000007941 */ /* 0x000fea0003800000 */
.L_x_17582:
[----:B------:R-:W-:Y:S05]  /*08b0*/  @!P0 EXIT ;  /* 0x000000000000894d */ /* 0x000fea0003800000 */
.L_x_17585:
        /* <DEDUP_REMOVED lines=12> */
.L_x_17581:
        /* <DEDUP_REMOVED lines=8> */
.L_x_17593:
        /* <DEDUP_REMOVED lines=15> */
.L_x_17589:
        /* <DEDUP_REMOVED lines=108> */
.L_x_17588:
        /* <DEDUP_REMOVED lines=59> */
.L_x_17590:
[----:B------:R-:W-:-:S13]  /*1560*/  ISETP.NE.OR P0, PT, R20, RZ, P0 ;  /* 0x000000ff1400720c */ /* 0x000fda0000705670 */
[----:B------:R-:W-:Y:S05]  /*1570*/  @!P0 BRA `(.L_x_17586) ;  /* 0x0000021000008947 */ /* 0x000fea0003800000 */
.L_x_17587:
        /* <DEDUP_REMOVED lines=33> */
.L_x_17586:
        /* <DEDUP_REMOVED lines=26> */
.L_x_17591:
        /* <DEDUP_REMOVED lines=10> */
.L_x_17592:
[----:B------:R-:W-:Y:S05]  /*19d0*/  EXIT ;  /* 0x000000000000794d */ /* 0x000fea0003800000 */
.L_x_17574:
        /* <DEDUP_REMOVED lines=14> */
.L_x_17594:
        /* <DEDUP_REMOVED lines=15> */
.L_x_17595:
        /* <DEDUP_REMOVED lines=13> */
.L_x_25478:


//--------------------- .text._ZN4vllm25paged_attention_v2_kernelI13__nv_bfloat16S1_Li32ELi8ELi128ELNS_18Fp8KVCacheDataTypeE0ELb1ELi512EEEvPfS3_PT_PKS4_PKT0_SA_ifPKiSC_iPKfiiiSE_SE_iiiii --------------------------
	.section	.text._ZN4vllm25paged_attention_v2_kernelI13__nv_bfloat16S1_Li32ELi8ELi128ELNS_18Fp8KVCacheDataTypeE0ELb1ELi512EEEvPfS3_PT_PKS4_PKT0_SA_ifPKiSC_iPKfiiiSE_SE_iiiii,"ax",@progbits
	.sectioninfo	@"SHI_REGISTERS=55"
	.align	128
        .global         _ZN4vllm25paged_attention_v2_kernelI13__nv_bfloat16S1_Li32ELi8ELi128ELNS_18Fp8KVCacheDataTypeE0ELb1ELi512EEEvPfS3_PT_PKS4_PKT0_SA_ifPKiSC_iPKfiiiSE_SE_iiiii
        .type           _ZN4vllm25paged_attention_v2_kernelI13__nv_bfloat16S1_Li32ELi8ELi128ELNS_18Fp8KVCacheDataTypeE0ELb1ELi512EEEvPfS3_PT_PKS4_PKT0_SA_ifPKiSC_iPKfiiiSE_SE_iiiii,@function
        .size           _ZN4vllm25paged_attention_v2_kernelI13__nv_bfloat16S1_Li32ELi8ELi128ELNS_18Fp8KVCacheDataTypeE0ELb1ELi512EEEvPfS3_PT_PKS4_PKT0_SA_ifPKiSC_iPKfiiiSE_SE_iiiii,(.L_x_25020 - _ZN4vllm25paged_attention_v2_kernelI13__nv_bfloat16S1_Li32ELi8ELi128ELNS_18Fp8KVCacheDataTypeE0ELb1ELi512EEEvPfS3_PT_PKS4_PKT0_SA_ifPKiSC_iPKfiiiSE_SE_iiiii)
        .other          _ZN4vllm25paged_attention_v2_kernelI13__nv_bfloat16S1_Li32ELi8ELi128ELNS_18Fp8KVCacheDataTypeE0ELb1ELi512EEEvPfS3_PT_PKS4_PKT0_SA_ifPKiSC_iPKfiiiSE_SE_iiiii,@"STO_CUDA_ENTRY STV_DEFAULT"
_ZN4vllm25paged_attention_v2_kernelI13__nv_bfloat16S1_Li32ELi8ELi128ELNS_18Fp8KVCacheDataTypeE0ELb1ELi512EEEvPfS3_PT_PKS4_PKT0_SA_ifPKiSC_iPKfiiiSE_SE_iiiii:
.text._ZN4vllm25paged_attention_v2_kernelI13__nv_bfloat16S1_Li32ELi8ELi128ELNS_18Fp8KVCacheDataTypeE0ELb1ELi512EEEvPfS3_PT_PKS4_PKT0_SA_ifPKiSC_iPKfiiiSE_SE_iiiii:
        /* <DEDUP_REMOVED lines=48> */
[----:B------:R-:W-:-:S04]  /*0300*/  LOP3.LUT R6, R2, R11, RZ, 0x3c, !PT ;  /* 0x0000000b02067212 */ /* 0x000fc800078e3cff */
[----:B------:R0:W1:Y:S01]  /*0310*/  F2I.FTZ.U32.TRUNC.NTZ R5, R4 ;  /* 0x0000000400057305 */ /* 0x000062000021f000 */
[----:B------:R-:W-:Y:S01]  /*0320*/  ISETP.GE.AND P2, PT, R6, RZ, PT ;  /* 0x000000ff0600720c */ /* 0x000fe20003f46270 */
        /* <DEDUP_REMOVED lines=13> */
[----:B------:R-:W-:-:S04]  /*0400*/  IADD3 R4, R43, 0x7, RZ ;  /* 0x000000072b047810 */ /* 0x000fc80007ffe0ff */
[----:B------:R-:W-:-:S04]  /*0410*/  SHF.R.S32.HI R5, RZ, 0x1f, R4 ;  /* 0x0000001fff057819 */ /* 0x000fc80000011404 */
[----:B------:R-:W-:Y:S02]  /*0420*/  LEA.HI R5, R5, R4, RZ, 0x3 ;  /* 0x0000000405057211 */ /* 0x000fe400078f18ff */
[----:B------:R-:W-:Y:S02]  /*0430*/  LEA R4, R24, 0x40, 0x6 ;  /* 0x0000004018047811 */ /* 0x000fe400078e30ff */
[----:B------:R-:W-:Y:S02]  /*0440*/  SHF.R.S32.HI R41, RZ, 0x3, R5 ;  /* 0x00000003ff297819 */ /* 0x000fe40000011405 */
[----:B------:R-:W-:Y:S02]  /*0450*/  @P0 IADD3 R40, R40, 0x1, RZ ;  /* 0x0000000128280810 */ /* 0x000fe40007ffe0ff */
[----:B------:R-:W-:Y:S02]  /*0460*/  IMNMX R39, R41, R4, PT ;  /* 0x0000000429277217 */ /* 0x000fe40003800200 */
[----:B--2---:R-:W-:Y:S01]  /*0470*/  ISETP.GT.AND P0, PT, R42, 0xf, PT ;  /* 0x0000000f2a00780c */ /* 0x004fe20003f04270 */
[----:B------:R-:W-:Y:S01]  /*0480*/  @!P2 IMAD.MOV R40, RZ, RZ, -R40 ;  /* 0x000000ffff28a224 */ /* 0x000fe200078e0a28 */
[----:B------:R-:W-:Y:S01]  /*0490*/  SHF.R.S32.HI R5, RZ, 0x1f, R42 ;  /* 0x0000001fff057819 */ /* 0x000fe2000001142a */
[----:B------:R-:W-:Y:S01]  /*04a0*/  IMAD R4, R24, -0x40, R39 ;  /* 0xffffffc018047824 */ /* 0x000fe200078e0227 */
[----:B------:R-:W-:-:S02]  /*04b0*/  @!P1 LOP3.LUT R40, RZ, R11, RZ, 0x33, !PT ;  /* 0x0000000bff289212 */ /* 0x000fc400078e33ff */
[CC--:B------:R-:W-:Y:S01]  /*04c0*/  LEA.HI R6, R5.reuse, R42.reuse, RZ, 0x5 ;  /* 0x0000002a05067211 */ /* 0x0c0fe200078f28ff */
[----:B------:R-:W-:Y:S01]  /*04d0*/  IMAD R4, R4, 0x8, R13 ;  /* 0x0000000804047824 */ /* 0x000fe200078e020d */
        /* <DEDUP_REMOVED lines=33> */
.L_x_17600:
        /* <DEDUP_REMOVED lines=11> */
.L_x_17599:
[----:B------:R-:W-:Y:S05]  /*07a0*/  BSYNC B1 ;  /* 0x0000000000017941 */ /* 0x000fea0003800000 */
.L_x_17598:
        /* <DEDUP_REMOVED lines=10> */
.L_x_17601:
        /* <DEDUP_REMOVED lines=17> */
.L_x_17597:
[----:B------:R-:W-:Y:S05]  /*0960*/  BSYNC B0 ;  /* 0x0000000000007941 */ /* 0x000fea0003800000 */
.L_x_17596:
        /* <DEDUP_REMOVED lines=70> */
[----:B------:R-:W-:Y:S01]  /*0dd0*/  LEA.HI.X.SX32 R27, R2, R29, 0x1, P0 ;  /* 0x0000001d021b7211 */ /* 0x000fe200000f0eff */
[----:B------:R-:W-:Y:S01]  /*0de0*/  IMAD R29, R0, c[0x0][0x1a8], RZ ;  /* 0x00006a00001d7a24 */ /* 0x000fe200078e02ff */
        /* <DEDUP_REMOVED lines=14> */
[----:B------:R-:W-:-:S02]  /*0ed0*/  IADD3 R16, R23, -c[0x0][0x1dc], RZ ;  /* 0x8000770017107a10 */ /* 0x000fc40007ffe0ff */
        /* <DEDUP_REMOVED lines=20> */
.L_x_17610:
[----:B------:R-:W-:Y:S01]  /*1020*/  IABS R15, c[0x0][0x1e4] ;  /* 0x00007900000f7a13 */ /* 0x000fe20000000000 */
[----:B------:R-:W-:Y:S01]  /*1030*/  BSSY B1, `(.L_x_17605) ;  /* 0x000007c000017945 */ /* 0x000fe20003800000 */
[----:B------:R-:W-:-:S02]  /*1040*/  IABS R28, R37 ;  /* 0x00000025001c7213 */ /* 0x000fc40000000000 */
[----:B------:R-:W0:Y:S01]  /*1050*/  I2F.RP R14, R15 ;  /* 0x0000000f000e7306 */ /* 0x000e220000209400 */
[----:B------:R-:W-:-:S07]  /*1060*/  IADD3 R48, R48, 0x4, RZ ;  /* 0x0000000430307810 */ /* 0x000fce0007ffe0ff */
[----:B0-----:R-:W0:Y:S02]  /*1070*/  MUFU.RCP R14, R14 ;  /* 0x0000000e000e7308 */ /* 0x001e240000001000 */
[----:B0-----:R-:W-:Y:S02]  /*1080*/  IADD3 R13, R14, 0xffffffe, RZ ;  /* 0x0ffffffe0e0d7810 */ /* 0x001fe40007ffe0ff */
        /* <DEDUP_REMOVED lines=56> */
[-C--:B------:R-:W-:Y:S02]  /*1410*/  IADD3 R31, P1, R20, R12.reuse, RZ ;  /* 0x0000000c141f7210 */ /* 0x080fe40007f3e0ff */
[----:B------:R-:W-:Y:S02]  /*1420*/  IADD3.X R34, R3, R13, R4, P2, P3 ;  /* 0x0000000d03227210 */ /* 0x000fe400017e6404 */
[----:B------:R-:W-:Y:S01]  /*1430*/  LEA R30, P2, R31, c[0x0][0x180], 0x1 ;  /* 0x000060001f1e7a11 */ /* 0x000fe200078408ff */
[----:B------:R-:W-:Y:S01]  /*1440*/  IMAD.X R28, R6, 0x1, R13, P1 ;  /* 0x00000001061c7824 */ /* 0x000fe200008e060d */
[----:B------:R-:W-:Y:S02]  /*1450*/  LEA.HI.X R15, R15, c[0x0][0x184], R34, 0x1, P4 ;  /* 0x000061000f0f7a11 */ /* 0x000fe400020f0c22 */
[----:B------:R-:W-:-:S02]  /*1460*/  IADD3 R29, P1, P3, R18, R12, R9 ;  /* 0x0000000c121d7210 */ /* 0x000fc40007b3e009 */
[----:B------:R-:W-:Y:S01]  /*1470*/  LEA.HI.X R31, R31, c[0x0][0x184], R28, 0x1, P2 ;  /* 0x000061001f1f7a11 */ /* 0x000fe200010f0c1c */
[----:B------:R0:W2:Y:S01]  /*1480*/  LDG.E.CONSTANT R47, [R14.64] ;  /* 0x0000000c0e2f7981 */ /* 0x0000a2000c1e9900 */
[----:B------:R-:W-:Y:S02]  /*1490*/  LEA R28, P2, R29, c[0x0][0x180], 0x1 ;  /* 0x000060001d1c7a11 */ /* 0x000fe400078408ff */
[----:B------:R-:W-:Y:S01]  /*14a0*/  IADD3.X R34, R2, R13, R7, P1, P3 ;  /* 0x0000000d02227210 */ /* 0x000fe20000fe6407 */
[----:B------:R1:W3:Y:S01]  /*14b0*/  LDG.E.CONSTANT R30, [R30.64] ;  /* 0x0000000c1e1e7981 */ /* 0x0002e2000c1e9900 */
[----:B------:R-:W-:Y:S02]  /*14c0*/  IADD3 R12, P1, P3, R17, R12, R8 ;  /* 0x0000000c110c7210 */ /* 0x000fe40007b3e008 */
[----:B------:R-:W-:Y:S02]  /*14d0*/  LEA.HI.X R29, R29, c[0x0][0x184], R34, 0x1, P2 ;  /* 0x000061001d1d7a11 */ /* 0x000fe400010f0c22 */
[----:B------:R-:W-:-:S02]  /*14e0*/  LEA R34, P2, R12, c[0x0][0x180], 0x1 ;  /* 0x000060000c227a11 */ /* 0x000fc400078408ff */
[----:B------:R-:W-:Y:S01]  /*14f0*/  IADD3.X R13, R0, R13, R5, P1, P3 ;  /* 0x0000000d000d7210 */ /* 0x000fe20000fe6405 */
[----:B------:R4:W5:Y:S03]  /*1500*/  LDG.E.CONSTANT R28, [R28.64] ;  /* 0x0000000c1c1c7981 */ /* 0x000966000c1e9900 */
[----:B------:R-:W-:Y:S02]  /*1510*/  LEA.HI.X R35, R12, c[0x0][0x184], R13, 0x1, P2 ;  /* 0x000061000c237a11 */ /* 0x000fe400010f0c0d */
[----:B0-----:R-:W4:Y:S04]  /*1520*/  LDS.128 R12, [R32.X16] ;  /* 0x00000000200c7984 */ /* 0x001f28000000cc00 */
[----:B------:R-:W5:Y:S01]  /*1530*/  LDG.E.CONSTANT R34, [R34.64] ;  /* 0x0000000c22227981 */ /* 0x000f62000c1e9900 */
[----:B----4-:R-:W-:-:S02]  /*1540*/  PRMT R29, RZ, 0x5410, R13 ;  /* 0x00005410ff1d7816 */ /* 0x010fc4000000000d */
[----:B------:R-:W-:Y:S02]  /*1550*/  PRMT R13, RZ, 0x7610, R13 ;  /* 0x00007610ff0d7816 */ /* 0x000fe4000000000d */
[----:B------:R-:W-:Y:S02]  /*1560*/  ISETP.NE.AND P1, PT, R32, RZ, PT ;  /* 0x000000ff2000720c */ /* 0x000fe40003f25270 */
[----:B--2---:R-:W-:-:S05]  /*1570*/  PRMT R50, RZ, 0x5410, R47 ;  /* 0x00005410ff327816 */ /* 0x004fca000000002f */
[----:B------:R-:W-:Y:S01]  /*1580*/  FMUL.FTZ R49, R29, R50 ;  /* 0x000000321d317220 */ /* 0x000fe20000410000 */
[----:B------:R-:W-:-:S05]  /*1590*/  PRMT R50, RZ, 0x7610, R47 ;  /* 0x00007610ff327816 */ /* 0x000fca000000002f */
[----:B-1----:R-:W-:Y:S01]  /*15a0*/  FMUL.FTZ R31, R13, R50 ;  /* 0x000000320d1f7220 */ /* 0x002fe20000410000 */
[----:B------:R-:W-:Y:S02]  /*15b0*/  PRMT R13, RZ, 0x5410, R12 ;  /* 0x00005410ff0d7816 */ /* 0x000fe4000000000c */
[----:B---3--:R-:W-:Y:S02]  /*15c0*/  PRMT R50, RZ, 0x5410, R30 ;  /* 0x00005410ff327816 */ /* 0x008fe4000000001e */
[----:B------:R-:W-:-:S03]  /*15d0*/  PRMT R12, RZ, 0x7610, R12 ;  /* 0x00007610ff0c7816 */ /* 0x000fc6000000000c */
[----:B------:R-:W-:Y:S01]  /*15e0*/  FFMA.FTZ R49, R13, R50, R49 ;  /* 0x000000320d317223 */ /* 0x000fe20000010031 */
[----:B------:R-:W-:Y:S02]  /*15f0*/  PRMT R13, RZ, 0x7610, R30 ;  /* 0x00007610ff0d7816 */ /* 0x000fe4000000001e */
[----:B------:R-:W-:-:S03]  /*1600*/  PRMT R30, RZ, 0x5410, R14 ;  /* 0x00005410ff1e7816 */ /* 0x000fc6000000000e */
[----:B------:R-:W-:Y:S01]  /*1610*/  FFMA.FTZ R12, R12, R13, R31 ;  /* 0x0000000d0c0c7223 */ /* 0x000fe2000001001f */
[----:B------:R-:W-:Y:S02]  /*1620*/  PRMT R13, RZ, 0x7610, R14 ;  /* 0x00007610ff0d7816 */ /* 0x000fe4000000000e */
[--C-:B-----5:R-:W-:Y:S02]  /*1630*/  PRMT R14, RZ, 0x5410, R28.reuse ;  /* 0x00005410ff0e7816 */ /* 0x120fe4000000001c */
[----:B------:R-:W-:Y:S02]  /*1640*/  PRMT R28, RZ, 0x7610, R28 ;  /* 0x00007610ff1c7816 */ /* 0x000fe4000000001c */
[----:B------:R-:W-:-:S03]  /*1650*/  PRMT R29, RZ, 0x5410, R15 ;  /* 0x00005410ff1d7816 */ /* 0x000fc6000000000f */
[----:B------:R-:W-:Y:S01]  /*1660*/  FFMA.FTZ R12, R13, R28, R12 ;  /* 0x0000001c0d0c7223 */ /* 0x000fe2000001000c */
        /* <DEDUP_REMOVED lines=9> */
.L_x_17648:
[----:B01----:R-:W-:Y:S01]  /*1700*/  FADD.FTZ R29, R29, R15 ;  /* 0x0000000f1d1d7221 */ /* 0x003fe20000010000 */
[----:B------:R-:W-:Y:S05]  /*1710*/  BRA.DIV ~URZ, `(.L_x_17608) ;  /* 0x000033827f007947 */ /* 0x000fea000b800000 */
[----:B------:R0:W1:Y:S02]  /*1720*/  SHFL.BFLY PT, R15, R29, 0x1, 0x1f ;  /* 0x0c201f001d0f7f89 */ /* 0x00006400000e0000 */
.L_x_17649:
        /* <DEDUP_REMOVED lines=9> */
.L_x_17606:
[----:B------:R-:W-:-:S13]  /*17c0*/  ISETP.NE.AND P1, PT, R32, RZ, PT ;  /* 0x000000ff2000720c */ /* 0x000fda0003f25270 */
[----:B------:R-:W-:-:S05]  /*17d0*/  @!P1 IMAD.MOV.U32 R13, RZ, RZ, -0x800001 ;  /* 0xff7fffffff0d9424 */ /* 0x000fca00078e00ff */
[----:B------:R0:W-:Y:S02]  /*17e0*/  @!P1 STS [R46], R13 ;  /* 0x0000000d2e009388 */ /* 0x0001e40000000800 */
.L_x_17609:
[----:B------:R-:W-:Y:S05]  /*17f0*/  BSYNC B1 ;  /* 0x0000000000017941 */ /* 0x000fea0003800000 */
.L_x_17605:
[----:B------:R-:W-:Y:S02]  /*1800*/  IADD3 R36, P1, R36, 0x10, RZ ;  /* 0x0000001024247810 */ /* 0x000fe40007f3e0ff */
[----:B01----:R-:W-:Y:S02]  /*1810*/  IADD3 R46, R46, 0x80, RZ ;  /* 0x000000802e2e7810 */ /* 0x003fe40007ffe0ff */
[----:B------:R-:W-:Y:S01]  /*1820*/  IADD3 R44, R44, 0x20, RZ ;  /* 0x000000202c2c7810 */ /* 0x000fe20007ffe0ff */
[----:B------:R-:W-:Y:S01]  /*1830*/  IMAD.X R45, RZ, RZ, R45, P1 ;  /* 0x000000ffff2d7224 */ /* 0x000fe200008e062d */
[----:B------:R-:W-:Y:S01]  /*1840*/  IADD3 R37, R37, 0x20, RZ ;  /* 0x0000002025257810 */ /* 0x000fe20007ffe0ff */
[----:B------:R-:W-:Y:S05]  /*1850*/  @!P0 BRA `(.L_x_17610) ;  /* 0xfffff7c000008947 */ /* 0x000fea000383ffff */
[----:B------:R-:W-:Y:S05]  /*1860*/  BRA `(.L_x_17603) ;  /* 0x0000092000007947 */ /* 0x000fea0003800000 */
.L_x_17604:
        /* <DEDUP_REMOVED lines=11> */
.L_x_17616:
[----:B------:R-:W-:Y:S01]  /*1920*/  IABS R15, c[0x0][0x1e4] ;  /* 0x00007900000f7a13 */ /* 0x000fe20000000000 */
[----:B------:R-:W-:Y:S01]  /*1930*/  BSSY B1, `(.L_x_17611) ;  /* 0x000007c000017945 */ /* 0x000fe20003800000 */
[----:B------:R-:W-:Y:S02]  /*1940*/  IABS R28, R45 ;  /* 0x0000002d001c7213 */ /* 0x000fe40000000000 */
        /* <DEDUP_REMOVED lines=27> */
[----:B------:R-:W-:Y:S02]  /*1b00*/  @!P1 LOP3.LUT R15, RZ, c[0x0][0x1e4], RZ, 0x33, !PT ;  /* 0x00007900ff0f9a12 */ /* 0x000fe400078e33ff */
[----:B------:R-:W-:Y:S01]  /*1b10*/  ISETP.NE.AND P2, PT, RZ, c[0x0][0x1e0], PT ;  /* 0x00007800ff007a0c */ /* 0x000fe20003f45270 */
[----:B0-----:R-:W-:Y:S02]  /*1b20*/  IMAD.MOV R29, RZ, RZ, -R13 ;  /* 0x000000ffff1d7224 */ /* 0x001fe400078e0a0d */
[----:B------:R-:W-:-:S02]  /*1b30*/  IMAD.IADD R28, R21, 0x1, R15 ;  /* 0x00000001151c7824 */ /* 0x000fc400078e020f */
        /* <DEDUP_REMOVED lines=33> */
[----:B------:R-:W-:-:S05]  /*1d50*/  LEA.HI.X R37, R14, c[0x0][0x184], R13, 0x1, P1 ;  /* 0x000061000e257a11 */ /* 0x000fca00008f0c0d */
[----:B------:R-:W3:Y:S01]  /*1d60*/  LDG.E.CONSTANT R36, [R36.64] ;  /* 0x0000000c24247981 */ /* 0x000ee2000c1e9900 */
[----:B------:R-:W-:-:S04]  /*1d70*/  IADD3 R12, P0, P1, R18, R28, R9 ;  /* 0x0000001c120c7210 */ /* 0x000fc8000791e009 */
[----:B------:R-:W-:Y:S02]  /*1d80*/  IADD3.X R13, R2, R29, R7, P0, P1 ;  /* 0x0000001d020d7210 */ /* 0x000fe400007e2407 */
[----:B------:R-:W-:-:S04]  /*1d90*/  LEA R30, P2, R12, c[0x0][0x180], 0x1 ;  /* 0x000060000c1e7a11 */ /* 0x000fc800078408ff */
[----:B------:R-:W-:Y:S02]  /*1da0*/  LEA.HI.X R31, R12, c[0x0][0x184], R13, 0x1, P2 ;  /* 0x000061000c1f7a11 */ /* 0x000fe400010f0c0d */
[----:B------:R-:W0:Y:S01]  /*1db0*/  LDS.128 R12, [R32.X16] ;  /* 0x00000000200c7984 */ /* 0x000e22000000cc00 */
[----:B------:R-:W-:-:S03]  /*1dc0*/  IADD3 R52, P0, P1, R17, R28, R8 ;  /* 0x0000001c11347210 */ /* 0x000fc6000791e008 */
[----:B------:R2:W4:Y:S01]  /*1dd0*/  LDG.E.CONSTANT R30, [R30.64] ;  /* 0x0000000c1e1e7981 */ /* 0x000522000c1e9900 */
[----:B------:R-:W-:Y:S02]  /*1de0*/  IADD3.X R29, R0, R29, R5, P0, P1 ;  /* 0x0000001d001d7210 */ /* 0x000fe400007e2405 */
        /* <DEDUP_REMOVED lines=13> */
[----:B------:R-:W-:-:S05]  /*1ec0*/  PRMT R36, RZ, 0x7610, R36 ;  /* 0x00007610ff247816 */ /* 0x000fca0000000024 */
[----:B------:R-:W-:Y:S01]  /*1ed0*/  FFMA.FTZ R12, R12, R36, R13 ;  /* 0x000000240c0c7223 */ /* 0x000fe2000001000d */
[----:B------:R-:W-:Y:S02]  /*1ee0*/  PRMT R13, RZ, 0x5410, R14 ;  /* 0x00005410ff0d7816 */ /* 0x000fe4000000000e */
[--C-:B----4-:R-:W-:Y:S02]  /*1ef0*/  PRMT R29, RZ, 0x5410, R30.reuse ;  /* 0x00005410ff1d7816 */ /* 0x110fe4000000001e */
[----:B------:R-:W-:-:S03]  /*1f00*/  PRMT R30, RZ, 0x7610, R30 ;  /* 0x00007610ff1e7816 */ /* 0x000fc6000000001e */
[----:B------:R-:W-:Y:S01]  /*1f10*/  FFMA.FTZ R34, R13, R29, R34 ;  /* 0x0000001d0d227223 */ /* 0x000fe20000010022 */
[----:B------:R-:W-:Y:S02]  /*1f20*/  PRMT R13, RZ, 0x7610, R14 ;  /* 0x00007610ff0d7816 */ /* 0x000fe4000000000e */
[----:B------:R-:W-:-:S03]  /*1f30*/  PRMT R29, RZ, 0x5410, R15 ;  /* 0x00005410ff1d7816 */ /* 0x000fc6000000000f */
[----:B------:R-:W-:Y:S01]  /*1f40*/  FFMA.FTZ R12, R13, R30, R12 ;  /* 0x0000001e0d0c7223 */ /* 0x000fe2000001000c */
[----:B------:R-:W-:Y:S02]  /*1f50*/  PRMT R15, RZ, 0x7610, R15 ;  /* 0x00007610ff0f7816 */ /* 0x000fe4000000000f */
[----:B------:R-:W-:Y:S02]  /*1f60*/  ISETP.NE.AND P0, PT, R32, RZ, PT ;  /* 0x000000ff2000720c */ /* 0x000fe40003f05270 */
[--C-:B--2---:R-:W-:Y:S02]  /*1f70*/  PRMT R13, RZ, 0x5410, R28.reuse ;  /* 0x00005410ff0d7816 */ /* 0x104fe4000000001c */
[----:B------:R-:W-:-:S03]  /*1f80*/  PRMT R28, RZ, 0x7610, R28 ;  /* 0x00007610ff1c7816 */ /* 0x000fc6000000001c */
[----:B------:R-:W-:Y:S02]  /*1f90*/  FFMA.FTZ R13, R29, R13, R34 ;  /* 0x0000000d1d0d7223 */ /* 0x000fe40000010022 */
[----:B------:R-:W-:-:S04]  /*1fa0*/  FFMA.FTZ R12, R15, R28, R12 ;  /* 0x0000001c0f0c7223 */ /* 0x000fc8000001000c */
[----:B------:R-:W-:Y:S01]  /*1fb0*/  FADD.FTZ R29, R13, R12 ;  /* 0x0000000c0d1d7221 */ /* 0x000fe20000010000 */
[----:B------:R-:W-:Y:S05]  /*1fc0*/  BRA.DIV ~URZ, `(.L_x_17613) ;  /* 0x00002b327f007947 */ /* 0x000fea000b800000 */
[----:B------:R0:W1:Y:S02]  /*1fd0*/  SHFL.BFLY PT, R15, R29, 0x2, 0x1f ;  /* 0x0c401f001d0f7f89 */ /* 0x00006400000e0000 */
.L_x_17650:
[----:B01----:R-:W-:Y:S01]  /*1fe0*/  FADD.FTZ R29, R29, R15 ;  /* 0x0000000f1d1d7221 */ /* 0x003fe20000010000 */
[----:B------:R-:W-:Y:S05]  /*1ff0*/  BRA.DIV ~URZ, `(.L_x_17614) ;  /* 0x00002b627f007947 */ /* 0x000fea000b800000 */
[----:B------:R0:W1:Y:S02]  /*2000*/  SHFL.BFLY PT, R15, R29, 0x1, 0x1f ;  /* 0x0c201f001d0f7f89 */ /* 0x00006400000e0000 */
.L_x_17651:
        /* <DEDUP_REMOVED lines=11> */
.L_x_17612:
[----:B------:R-:W-:-:S13]  /*20c0*/  ISETP.NE.AND P0, PT, R32, RZ, PT ;  /* 0x000000ff2000720c */ /* 0x000fda0003f05270 */
[----:B------:R-:W-:-:S05]  /*20d0*/  @!P0 IMAD.MOV.U32 R12, RZ, RZ, -0x800001 ;  /* 0xff7fffffff0c8424 */ /* 0x000fca00078e00ff */
[----:B------:R0:W-:Y:S02]  /*20e0*/  @!P0 STS [R49], R12 ;  /* 0x0000000c31008388 */ /* 0x0001e40000000800 */
.L_x_17615:
[----:B------:R-:W-:Y:S05]  /*20f0*/  BSYNC B1 ;  /* 0x0000000000017941 */ /* 0x000fea0003800000 */
.L_x_17611:
        /* <DEDUP_REMOVED lines=9> */
.L_x_17603:
[----:B------:R-:W-:Y:S05]  /*2190*/  BSYNC B0 ;  /* 0x0000000000007941 */ /* 0x000fea0003800000 */
.L_x_17602:
[----:B------:R-:W-:Y:S05]  /*21a0*/  BRA.DIV ~URZ, `(.L_x_17617) ;  /* 0x00002a127f007947 */ /* 0x000fea000b800000 */
[----:B------:R0:W1:Y:S02]  /*21b0*/  SHFL.BFLY PT, R15, R22, 0x10, 0x1f ;  /* 0x0e001f00160f7f89 */ /* 0x00006400000e0000 */
.L_x_17652:
[----:B-1----:R-:W-:Y:S01]  /*21c0*/  FMNMX.FTZ R29, R15, R22, !PT ;  /* 0x000000160f1d7209 */ /* 0x002fe20007810000 */
[----:B------:R-:W-:Y:S05]  /*21d0*/  BRA.DIV ~URZ, `(.L_x_17618) ;  /* 0x00002a527f007947 */ /* 0x000fea000b800000 */
[----:B------:R-:W1:Y:S02]  /*21e0*/  SHFL.BFLY PT, R0, R29, 0x8, 0x1f ;  /* 0x0d001f001d007f89 */ /* 0x000e6400000e0000 */
[----:B-1----:R-:W-:-:S05]  /*21f0*/  FMNMX.FTZ R0, R29, R0, !PT ;  /* 0x000000001d007209 */ /* 0x002fca0007810000 */
[----:B------:R1:W2:Y:S02]  /*2200*/  SHFL.BFLY PT, R15, R0, 0x4, 0x1f ;  /* 0x0c801f00000f7f89 */ /* 0x0002a400000e0000 */
.L_x_17653:
[----:B------:R-:W-:Y:S01]  /*2210*/  ISETP.NE.AND P0, PT, R33, RZ, PT ;  /* 0x000000ff2100720c */ /* 0x000fe20003f05270 */
[----:B------:R-:W-:Y:S01]  /*2220*/  WARPSYNC 0xffffffff ;  /* 0xffffffff00007948 */ /* 0x000fe20003800000 */
[----:B--2---:R-:W-:-:S11]  /*2230*/  FMNMX.FTZ R15, R15, R0, !PT ;  /* 0x000000000f0f7209 */ /* 0x004fd60007810000 */
[----:B------:R2:W-:Y:S02]  /*2240*/  @!P0 STS [R38.X4+0x40], R15 ;  /* 0x0000400f26008388 */ /* 0x0005e40000004800 */
[----:B------:R-:W-:Y:S01]  /*2250*/  BAR.SYNC.DEFER_BLOCKING 0x0 ;  /* 0x0000000000007b1d */ /* 0x000fe20000010000 */
[----:B------:R-:W-:Y:S01]  /*2260*/  ISETP.GT.AND P0, PT, R33, 0x3, PT ;  /* 0x000000032100780c */ /* 0x000fe20003f04270 */
[----:B------:R-:W-:Y:S01]  /*2270*/  IMAD.MOV.U32 R3, RZ, RZ, -0x800001 ;  /* 0xff7fffffff037424 */ /* 0x000fe200078e00ff */
[----:B------:R-:W-:Y:S01]  /*2280*/  ISETP.GE.AND P1, PT, R42, R25, PT ;  /* 0x000000192a00720c */ /* 0x000fe20003f26270 */
        /* <DEDUP_REMOVED lines=11> */
[----:B------:R-:W-:Y:S01]  /*2340*/  LOP3.LUT R2, RZ, R41, RZ, 0x33, !PT ;  /* 0x00000029ff027212 */ /* 0x000fe200078e33ff */
[----:B------:R-:W-:Y:S02]  /*2350*/  BSSY B1, `(.L_x_17621) ;  /* 0x000001c000017945 */ /* 0x000fe40003800000 */
[----:B---3--:R-:W-:-:S05]  /*2360*/  IMAD R3, R4, R3, -0x41 ;  /* 0xffffffbf04037424 */ /* 0x008fca00078e0203 */
        /* <DEDUP_REMOVED lines=15> */
.L_x_17623:
        /* <DEDUP_REMOVED lines=11> */
.L_x_17622:
[----:B------:R-:W-:Y:S05]  /*2510*/  BSYNC B1 ;  /* 0x0000000000017941 */ /* 0x000fea0003800000 */
.L_x_17621:
        /* <DEDUP_REMOVED lines=10> */
.L_x_17626:
[----:B------:R-:W3:Y:S01]  /*25c0*/  LDS R7, [R3+-0x400] ;  /* 0xfffc000003077984 */ /* 0x000ee20000000800 */
[----:B------:R-:W-:-:S03]  /*25d0*/  IADD3 R4, R4, 0x800, RZ ;  /* 0x0000080004047810 */ /* 0x000fc60007ffe0ff */
[----:B------:R-:W4:Y:S01]  /*25e0*/  LDS R11, [R3] ;  /* 0x00000000030b7984 */ /* 0x000f220000000800 */
[----:B------:R-:W-:-:S03]  /*25f0*/  ISETP.GE.AND P2, PT, R4, R5, PT ;  /* 0x000000050400720c */ /* 0x000fc60003f46270 */
[----:B------:R-:W0:Y:S04]  /*2600*/  LDS R13, [R3+0x200] ;  /* 0x00020000030d7984 */ /* 0x000e280000000800 */
[----:B------:R-:W2:Y:S04]  /*2610*/  LDS R9, [R3+-0x200] ;  /* 0xfffe000003097984 */ /* 0x000ea80000000800 */
[----:B--2---:R-:W2:Y:S04]  /*2620*/  LDS R15, [R3+0x400] ;  /* 0x00040000030f7984 */ /* 0x004ea80000000800 */
[----:B------:R-:W1:Y:S04]  /*2630*/  LDS R17, [R3+0x600] ;  /* 0x0006000003117984 */ /* 0x000e680000000800 */
[----:B------:R-:W1:Y:S04]  /*2640*/  LDS R19, [R3+0x800] ;  /* 0x0008000003137984 */ /* 0x000e680000000800 */
[----:B------:R-:W1:Y:S04]  /*2650*/  LDS R27, [R3+0xc00] ;  /* 0x000c0000031b7984 */ /* 0x000e680000000800 */
[----:B------:R-:W1:Y:S02]  /*2660*/  LDS R29, [R3+0x1000] ;  /* 0x00100000031d7984 */ /* 0x000e640000000800 */
[----:B-1-3--:R-:W-:-:S04]  /*2670*/  FADD.FTZ R7, -R0, R7 ;  /* 0x0000000700077221 */ /* 0x00afc80000010100 */
[----:B------:R-:W-:Y:S02]  /*2680*/  FMUL.FTZ R6, R7, 1.4426950216293334961 ;  /* 0x3fb8aa3b07067820 */ /* 0x000fe40000410000 */
[----:B------:R-:W1:Y:S01]  /*2690*/  LDS R7, [R3+0xa00] ;  /* 0x000a000003077984 */ /* 0x000e620000000800 */
[C---:B----4-:R-:W-:Y:S02]  /*26a0*/  FADD.FTZ R11, -R0.reuse, R11 ;  /* 0x0000000b000b7221 */ /* 0x050fe40000010100 */
[C---:B0-----:R-:W-:Y:S01]  /*26b0*/  FADD.FTZ R13, -R0.reuse, R13 ;  /* 0x0000000d000d7221 */ /* 0x041fe20000010100 */
[----:B------:R-:W0:Y:S01]  /*26c0*/  MUFU.EX2 R6, R6 ;  /* 0x0000000600067308 */ /* 0x000e220000000800 */
[----:B------:R-:W-:Y:S02]  /*26d0*/  FMUL.FTZ R10, R11, 1.4426950216293334961 ;  /* 0x3fb8aa3b0b0a7820 */ /* 0x000fe40000410000 */
[----:B------:R-:W3:Y:S01]  /*26e0*/  LDS R11, [R3+0xe00] ;  /* 0x000e0000030b7984 */ /* 0x000ee20000000800 */
[----:B------:R-:W-:-:S02]  /*26f0*/  FADD.FTZ R9, -R0, R9 ;  /* 0x0000000900097221 */ /* 0x000fc40000010100 */
[C---:B--2---:R-:W-:Y:S02]  /*2700*/  FADD.FTZ R15, -R0.reuse, R15 ;  /* 0x0000000f000f7221 */ /* 0x044fe40000010100 */
[----:B------:R-:W-:Y:S01]  /*2710*/  FMUL.FTZ R12, R13, 1.4426950216293334961 ;  /* 0x3fb8aa3b0d0c7820 */ /* 0x000fe20000410000 */
[----:B------:R-:W2:Y:S01]  /*2720*/  MUFU.EX2 R10, R10 ;  /* 0x0000000a000a7308 */ /* 0x000ea20000000800 */
[----:B------:R-:W4:Y:S01]  /*2730*/  LDS R13, [R3+0x1200] ;  /* 0x00120000030d7984 */ /* 0x000f220000000800 */
[----:B------:R-:W-:Y:S02]  /*2740*/  FMUL.FTZ R8, R9, 1.4426950216293334961 ;  /* 0x3fb8aa3b09087820 */ /* 0x000fe40000410000 */
[C---:B------:R-:W-:Y:S02]  /*2750*/  FADD.FTZ R17, -R0.reuse, R17 ;  /* 0x0000001100117221 */ /* 0x040fe40000010100 */
[----:B------:R-:W-:Y:S01]  /*2760*/  FMUL.FTZ R14, R15, 1.4426950216293334961 ;  /* 0x3fb8aa3b0f0e7820 */ /* 0x000fe20000410000 */
[----:B0-----:R-:W-:Y:S01]  /*2770*/  STS [R3+-0x400], R6 ;  /* 0xfffc000603007388 */ /* 0x001fe20000000800 */
[----:B------:R-:W-:Y:S01]  /*2780*/  FMUL.FTZ R16, R17, 1.4426950216293334961 ;  /* 0x3fb8aa3b11107820 */ /* 0x000fe20000410000 */
[----:B------:R-:W0:Y:S01]  /*2790*/  MUFU.EX2 R8, R8 ;  /* 0x0000000800087308 */ /* 0x000e220000000800 */
[C---:B------:R-:W-:Y:S01]  /*27a0*/  FADD.FTZ R19, -R0.reuse, R19 ;  /* 0x0000001300137221 */ /* 0x040fe20000010100 */
[----:B------:R-:W4:Y:S01]  /*27b0*/  LDS R15, [R3+0x1400] ;  /* 0x00140000030f7984 */ /* 0x000f220000000800 */
[----:B------:R-:W-:-:S02]  /*27c0*/  FADD.FTZ R27, -R0, R27 ;  /* 0x0000001b001b7221 */ /* 0x000fc40000010100 */
[----:B------:R-:W-:Y:S01]  /*27d0*/  FMUL.FTZ R18, R19, 1.4426950216293334961 ;  /* 0x3fb8aa3b13127820 */ /* 0x000fe20000410000 */
[----:B------:R-:W4:Y:S01]  /*27e0*/  LDS R17, [R3+0x1600] ;  /* 0x0016000003117984 */ /* 0x000f220000000800 */
[----:B------:R-:W-:Y:S01]  /*27f0*/  FMUL.FTZ R22, R27, 1.4426950216293334961 ;  /* 0x3fb8aa3b1b167820 */ /* 0x000fe20000410000 */
[----:B------:R-:W3:Y:S01]  /*2800*/  MUFU.EX2 R12, R12 ;  /* 0x0000000c000c7308 */ /* 0x000ee20000000800 */
[----:B------:R-:W-:Y:S01]  /*2810*/  FADD.FTZ R29, -R0, R29 ;  /* 0x0000001d001d7221 */ /* 0x000fe20000010100 */
[----:B--2---:R-:W-:Y:S03]  /*2820*/  STS [R3], R10 ;  /* 0x0000000a03007388 */ /* 0x004fe60000000800 */
[----:B------:R-:W-:-:S03]  /*2830*/  FMUL.FTZ R28, R29, 1.4426950216293334961 ;  /* 0x3fb8aa3b1d1c7820 */ /* 0x000fc60000410000 */
[----:B------:R-:W2:Y:S01]  /*2840*/  MUFU.EX2 R14, R14 ;  /* 0x0000000e000e7308 */ /* 0x000ea20000000800 */
[----:B0-----:R-:W-:Y:S01]  /*2850*/  STS [R3+-0x200], R8 ;  /* 0xfffe000803007388 */ /* 0x001fe20000000800 */
[----:B-1----:R-:W-:-:S03]  /*2860*/  FADD.FTZ R9, -R0, R7 ;  /* 0x0000000700097221 */ /* 0x002fc60000010100 */
[----:B------:R-:W0:Y:S01]  /*2870*/  LDS R7, [R3+0x1800] ;  /* 0x0018000003077984 */ /* 0x000e220000000800 */
[----:B------:R-:W-:Y:S02]  /*2880*/  FMUL.FTZ R20, R9, 1.4426950216293334961 ;  /* 0x3fb8aa3b09147820 */ /* 0x000fe40000410000 */
[----:B------:R-:W1:Y:S01]  /*2890*/  MUFU.EX2 R16, R16 ;  /* 0x0000001000107308 */ /* 0x000e620000000800 */
[----:B------:R-:W0:Y:S01]  /*28a0*/  LDS R9, [R3+0x1a00] ;  /* 0x001a000003097984 */ /* 0x000e220000000800 */
[----:B---3--:R-:W-:-:S03]  /*28b0*/  FADD.FTZ R11, -R0, R11 ;  /* 0x0000000b000b7221 */ /* 0x008fc60000010100 */
[----:B------:R-:W-:Y:S01]  /*28c0*/  STS [R3+0x200], R12 ;  /* 0x0002000c03007388 */ /* 0x000fe20000000800 */
[----:B------:R-:W-:Y:S02]  /*28d0*/  FMUL.FTZ R26, R11, 1.4426950216293334961 ;  /* 0x3fb8aa3b0b1a7820 */ /* 0x000fe40000410000 */
[----:B------:R-:W-:Y:S01]  /*28e0*/  FADD.FTZ R11, R6, R2 ;  /* 0x00000002060b7221 */ /* 0x000fe20000010000 */
[----:B------:R-:W3:Y:S01]  /*28f0*/  MUFU.EX2 R18, R18 ;  /* 0x0000001200127308 */ /* 0x000ee20000000800 */
[C---:B----4-:R-:W-:Y:S01]  /*2900*/  FADD.FTZ R13, -R0.reuse, R13 ;  /* 0x0000000d000d7221 */ /* 0x050fe20000010100 */
[----:B--2---:R-:W-:Y:S01]  /*2910*/  STS [R3+0x400], R14 ;  /* 0x0004000e03007388 */ /* 0x004fe20000000800 */
[----:B------:R-:W-:Y:S02]  /*2920*/  FADD.FTZ R11, R11, R8 ;  /* 0x000000080b0b7221 */ /* 0x000fe40000010000 */
[----:B------:R-:W-:Y:S02]  /*2930*/  FMUL.FTZ R13, R13, 1.4426950216293334961 ;  /* 0x3fb8aa3b0d0d7820 */ /* 0x000fe40000410000 */
[----:B------:R-:W-:Y:S01]  /*2940*/  FADD.FTZ R11, R11, R10 ;  /* 0x0000000a0b0b7221 */ /* 0x000fe20000010000 */
[----:B------:R-:W2:Y:S01]  /*2950*/  MUFU.EX2 R20, R20 ;  /* 0x0000001400147308 */ /* 0x000ea20000000800 */
[----:B------:R-:W-:Y:S01]  /*2960*/  FADD.FTZ R15, -R0, R15 ;  /* 0x0000000f000f7221 */ /* 0x000fe20000010100 */
[----:B-1----:R-:W-:Y:S01]  /*2970*/  STS [R3+0x600], R16 ;  /* 0x0006001003007388 */ /* 0x002fe20000000800 */
[----:B------:R-:W-:-:S02]  /*2980*/  FADD.FTZ R11, R11, R12 ;  /* 0x0000000c0b0b7221 */ /* 0x000fc40000010000 */
[----:B------:R-:W-:Y:S02]  /*2990*/  FMUL.FTZ R15, R15, 1.4426950216293334961 ;  /* 0x3fb8aa3b0f0f7820 */ /* 0x000fe40000410000 */
[----:B------:R-:W-:Y:S01]  /*29a0*/  FADD.FTZ R11, R11, R14 ;  /* 0x0000000e0b0b7221 */ /* 0x000fe20000010000 */
[----:B------:R-:W1:Y:S01]  /*29b0*/  MUFU.EX2 R22, R22 ;  /* 0x0000001600167308 */ /* 0x000e620000000800 */
[----:B------:R-:W-:Y:S01]  /*29c0*/  FADD.FTZ R17, -R0, R17 ;  /* 0x0000001100117221 */ /* 0x000fe20000010100 */
[----:B---3--:R-:W-:Y:S01]  /*29d0*/  STS [R3+0x800], R18 ;  /* 0x0008001203007388 */ /* 0x008fe20000000800 */
[----:B------:R-:W-:Y:S02]  /*29e0*/  FADD.FTZ R11, R11, R16 ;  /* 0x000000100b0b7221 */ /* 0x000fe40000010000 */
[----:B------:R-:W-:Y:S02]  /*29f0*/  FMUL.FTZ R17, R17, 1.4426950216293334961 ;  /* 0x3fb8aa3b11117820 */ /* 0x000fe40000410000 */
[----:B------:R-:W-:Y:S01]  /*2a00*/  FADD.FTZ R11, R11, R18 ;  /* 0x000000120b0b7221 */ /* 0x000fe20000010000 */
[----:B------:R-:W3:Y:S01]  /*2a10*/  MUFU.EX2 R26, R26 ;  /* 0x0000001a001a7308 */ /* 0x000ee20000000800 */
[----:B--2---:R-:W-:Y:S02]  /*2a20*/  STS [R3+0xa00], R20 ;  /* 0x000a001403007388 */ /* 0x004fe40000000800 */
[----:B------:R-:W-:-:S02]  /*2a30*/  FADD.FTZ R11, R11, R20 ;  /* 0x000000140b0b7221 */ /* 0x000fc40000010000 */
[----:B0-----:R-:W-:-:S03]  /*2a40*/  FADD.FTZ R7, -R0, R7 ;  /* 0x0000000700077221 */ /* 0x001fc60000010100 */
[----:B------:R-:W0:Y:S01]  /*2a50*/  MUFU.EX2 R28, R28 ;  /* 0x0000001c001c7308 */ /* 0x000e220000000800 */
[----:B-1----:R-:W-:Y:S01]  /*2a60*/  FADD.FTZ R11, R11, R22 ;  /* 0x000000160b0b7221 */ /* 0x002fe20000010000 */
        /* <DEDUP_REMOVED lines=25> */
.L_x_17625:
[----:B------:R-:W-:Y:S05]  /*2c00*/  BSYNC B1 ;  /* 0x0000000000017941 */ /* 0x000fea0003800000 */
.L_x_17624:
        /* <DEDUP_REMOVED lines=55> */
.L_x_17628:
[----:B------:R-:W-:Y:S05]  /*2f80*/  BSYNC B1 ;  /* 0x0000000000017941 */ /* 0x000fea0003800000 */
.L_x_17627:
[----:B------:R-:W-:-:S13]  /*2f90*/  ISETP.LT.OR P0, PT, R4, R25, P0 ;  /* 0x000000190400720c */ /* 0x000fda0000701670 */
        /* <DEDUP_REMOVED lines=25> */
.L_x_17620:
[----:B------:R-:W-:Y:S05]  /*3130*/  BSYNC B0 ;  /* 0x0000000000007941 */ /* 0x000fea0003800000 */
.L_x_17619:
        /* <DEDUP_REMOVED lines=26> */
[----:B------:R-:W-:Y:S01]  /*32e0*/  BSSY B1, `(.L_x_17631) ;  /* 0x000001b000017945 */ /* 0x000fe20003800000 */
[----:B------:R-:W-:Y:S02]  /*32f0*/  IMAD.MOV.U32 R6, RZ, RZ, R42 ;  /* 0x000000ffff067224 */ /* 0x000fe400078e002a */
[----:B---3--:R-:W-:Y:S01]  /*3300*/  IMAD R5, R3, R4, -0x41 ;  /* 0xffffffbf03057424 */ /* 0x008fe200078e0204 */
        /* <DEDUP_REMOVED lines=16> */
.L_x_17633:
        /* <DEDUP_REMOVED lines=8> */
.L_x_17632:
[----:B------:R-:W-:Y:S05]  /*3490*/  BSYNC B1 ;  /* 0x0000000000017941 */ /* 0x000fea0003800000 */
.L_x_17631:
        /* <DEDUP_REMOVED lines=10> */
.L_x_17636:
        /* <DEDUP_REMOVED lines=20> */
[----:B-----5:R-:W1:Y:S01]  /*3680*/  LDS R44, [R4+0x1800] ;  /* 0x00180000042c7984 */ /* 0x020e620000000800 */
        /* <DEDUP_REMOVED lines=31> */
.L_x_17635:
[----:B------:R-:W-:Y:S05]  /*3880*/  BSYNC B1 ;  /* 0x0000000000017941 */ /* 0x000fea0003800000 */
.L_x_17634:
        /* <DEDUP_REMOVED lines=31> */
.L_x_17638:
[----:B------:R-:W-:Y:S05]  /*3a80*/  BSYNC B1 ;  /* 0x0000000000017941 */ /* 0x000fea0003800000 */
.L_x_17637:
[----:B------:R-:W-:-:S13]  /*3a90*/  ISETP.LT.OR P0, PT, R6, R25, P0 ;  /* 0x000000190600720c */ /* 0x000fda0000701670 */
        /* <DEDUP_REMOVED lines=13> */
.L_x_17630:
[----:B------:R-:W-:Y:S05]  /*3b70*/  BSYNC B0 ;  /* 0x0000000000007941 */ /* 0x000fea0003800000 */
.L_x_17629:
[----:B------:R-:W-:Y:S01]  /*3b80*/  BAR.SYNC.DEFER_BLOCKING 0x0 ;  /* 0x0000000000007b1d */ /* 0x000fe20000010000 */
[----:B------:R-:W-:Y:S02]  /*3b90*/  ISETP.NE.AND P0, PT, R42, RZ, PT ;  /* 0x000000ff2a00720c */ /* 0x000fe40003f05270 */
[----:B------:R-:W-:-:S03]  /*3ba0*/  ISETP.GE.AND P1, PT, R24, R39, PT ;  /* 0x000000271800720c */ /* 0x000fc60003f26270 */
[----:B------:R-:W-:Y:S08]  /*3bb0*/  BSSY B0, `(.L_x_17639) ;  /* 0x000001d000007945 */ /* 0x000ff00003800000 */
[----:B------:R-:W-:Y:S05]  /*3bc0*/  @P0 BRA `(.L_x_17640) ;  /* 0x000001b000000947 */ /* 0x000fea0003800000 */
[----:B------:R-:W3:Y:S01]  /*3bd0*/  S2UR UR4, SR_CTAID.Y ;  /* 0x00000000000479c3 */ /* 0x000ee20000002600 */
[----:B------:R-:W-:Y:S02]  /*3be0*/  ULDC UR6, c[0x0][0xc] ;  /* 0x0000030000067ab9 */ /* 0x000fe40000000800 */
[----:B------:R-:W-:-:S05]  /*3bf0*/  ULDC.64 UR10, c[0x0][0x168] ;  /* 0x00005a00000a7ab9 */ /* 0x000fca0000000a00 */
        /* <DEDUP_REMOVED lines=24> */
.L_x_17640:
[----:B------:R-:W-:Y:S05]  /*3d80*/  BSYNC B0 ;  /* 0x0000000000007941 */ /* 0x000fea0003800000 */
.L_x_17639:
[----:B------:R-:W-:Y:S01]  /*3d90*/  BSSY B0, `(.L_x_17641) ;  /* 0x000009f000007945 */ /* 0x000fe20003800000 */
[----:B------:R-:W-:Y:S01]  /*3da0*/  @P1 IMAD.MOV.U32 R14, RZ, RZ, RZ ;  /* 0x000000ffff0e1224 */ /* 0x000fe200078e00ff */
[----:B------:R-:W-:Y:S05]  /*3db0*/  @P1 BRA `(.L_x_17642) ;  /* 0x000009c000001947 */ /* 0x000fea0003800000 */
[----:B01----:R-:W-:Y:S01]  /*3dc0*/  IABS R0, c[0x0][0x1e4] ;  /* 0x0000790000007a13 */ /* 0x003fe20000000000 */
[----:B------:R-:W0:Y:S01]  /*3dd0*/  S2R R2, SR_CTAID.Y ;  /* 0x0000000000027919 */ /* 0x000e220000002600 */
[----:B------:R-:W-:Y:S01]  /*3de0*/  SHF.R.S32.HI R4, RZ, 0x1f, R24 ;  /* 0x0000001fff047819 */ /* 0x000fe20000011418 */
[----:B------:R-:W-:Y:S01]  /*3df0*/  IMAD R40, R40, c[0x0][0x1c0], RZ ;  /* 0x0000700028287a24 */ /* 0x000fe200078e02ff */
[----:B------:R-:W1:Y:S01]  /*3e00*/  I2F.RP R6, R0 ;  /* 0x0000000000067306 */ /* 0x000e620000209400 */
[----:B------:R-:W3:Y:S01]  /*3e10*/  S2R R7, SR_CTAID.Z ;  /* 0x0000000000077919 */ /* 0x000ee20000002700 */
[----:B------:R-:W-:Y:S01]  /*3e20*/  IMAD.MOV.U32 R16, RZ, RZ, c[0x0][0x1bc] ;  /* 0x00006f00ff107624 */ /* 0x000fe200078e00ff */
[----:B------:R-:W-:Y:S01]  /*3e30*/  LEA R17, R38, 0x60, 0x5 ;  /* 0x0000006026117811 */ /* 0x000fe200078e28ff */
[----:B------:R-:W-:Y:S01]  /*3e40*/  IMAD.MOV.U32 R14, RZ, RZ, RZ ;  /* 0x000000ffff0e7224 */ /* 0x000fe200078e00ff */
[----:B------:R-:W-:-:S02]  /*3e50*/  IADD3 R23, R23, -c[0x0][0x1dc], RZ ;  /* 0x8000770017177a10 */ /* 0x000fc40007ffe0ff */
[----:B------:R-:W-:Y:S02]  /*3e60*/  IADD3 R41, -R41, 0x1, RZ ;  /* 0x0000000129297810 */ /* 0x000fe40007ffe1ff */
[----:B------:R-:W-:Y:S02]  /*3e70*/  SHF.R.S32.HI R16, RZ, 0x1f, R16 ;  /* 0x0000001fff107819 */ /* 0x000fe40000011410 */
[----:B------:R-:W-:Y:S01]  /*3e80*/  IADD3 R17, R17, 0x10, RZ ;  /* 0x0000001011117810 */ /* 0x000fe20007ffe0ff */
[----:B-1----:R-:W1:Y:S01]  /*3e90*/  MUFU.RCP R6, R6 ;  /* 0x0000000600067308 */ /* 0x002e620000001000 */
[----:B0-----:R-:W-:Y:S02]  /*3ea0*/  IMAD R3, R2, c[0x0][0x1a8], RZ ;  /* 0x00006a0002037a24 */ /* 0x001fe400078e02ff */
[----:B------:R-:W-:Y:S02]  /*3eb0*/  IMAD.SHL.U32 R2, R33, 0x8, RZ ;  /* 0x0000000821027824 */ /* 0x000fe400078e00ff */
[----:B---3--:R-:W-:Y:S01]  /*3ec0*/  IMAD R7, R7, 0x40, R38 ;  /* 0x0000004007077824 */ /* 0x008fe200078e0226 */
[----:B------:R-:W-:-:S03]  /*3ed0*/  IADD3 R13, P0, R3, R24, RZ ;  /* 0x00000018030d7210 */ /* 0x000fc60007f1e0ff */
[----:B------:R-:W-:Y:S01]  /*3ee0*/  IMAD.SHL.U32 R18, R7, 0x8, RZ ;  /* 0x0000000807127824 */ /* 0x000fe200078e00ff */
[----:B------:R-:W-:Y:S02]  /*3ef0*/  LEA.HI.X.SX32 R4, R3, R4, 0x1, P0 ;  /* 0x0000000403047211 */ /* 0x000fe400000f0eff */
[----:B-1----:R-:W-:Y:S02]  /*3f00*/  IADD3 R5, R6, 0xffffffe, RZ ;  /* 0x0ffffffe06057810 */ /* 0x002fe40007ffe0ff */
[C---:B------:R-:W-:Y:S02]  /*3f10*/  LEA R12, P1, R13.reuse, c[0x0][0x198], 0x2 ;  /* 0x000066000d0c7a11 */ /* 0x040fe400078210ff */
[----:B------:R-:W-:Y:S02]  /*3f20*/  SHF.R.S32.HI R3, RZ, 0x1f, R2 ;  /* 0x0000001fff037819 */ /* 0x000fe40000011402 */
[----:B------:R-:W0:Y:S01]  /*3f30*/  F2I.FTZ.U32.TRUNC.NTZ R5, R5 ;  /* 0x0000000500057305 */ /* 0x000e22000021f000 */
[----:B------:R-:W-:Y:S01]  /*3f40*/  LEA.HI.X R13, R13, c[0x0][0x19c], R4, 0x2, P1 ;  /* 0x000067000d0d7a11 */ /* 0x000fe200008f1404 */
[----:B------:R-:W-:Y:S01]  /*3f50*/  IMAD.MOV.U32 R4, RZ, RZ, RZ ;  /* 0x000000ffff047224 */ /* 0x000fe200078e00ff */
[----:B------:R-:W-:-:S04]  /*3f60*/  IADD3 R2, P0, R40, R2, RZ ;  /* 0x0000000228027210 */ /* 0x000fc80007f1e0ff */
[----:B------:R-:W-:Y:S01]  /*3f70*/  LEA.HI.X.SX32 R3, R40, R3, 0x1, P0 ;  /* 0x0000000328037211 */ /* 0x000fe200000f0eff */
[----:B0-2---:R-:W-:-:S04]  /*3f80*/  IMAD.MOV R15, RZ, RZ, -R5 ;  /* 0x000000ffff0f7224 */ /* 0x005fc800078e0a05 */
[----:B------:R-:W-:-:S04]  /*3f90*/  IMAD R15, R15, R0, RZ ;  /* 0x000000000f0f7224 */ /* 0x000fc800078e02ff */
[----:B------:R-:W-:-:S04]  /*3fa0*/  IMAD.HI.U32 R15, R5, R15, R4 ;  /* 0x0000000f050f7227 */ /* 0x000fc800078e0004 */
.L_x_17647:
[----:B------:R-:W-:Y:S01]  /*3fb0*/  IABS R6, R18 ;  /* 0x0000001200067213 */ /* 0x000fe20000000000 */
[----:B------:R-:W-:Y:S01]  /*3fc0*/  BSSY B1, `(.L_x_17643) ;  /* 0x0000074000017945 */ /* 0x000fe20003800000 */
[----:B------:R-:W-:Y:S02]  /*3fd0*/  IABS R7, c[0x0][0x1e0] ;  /* 0x0000780000077a13 */ /* 0x000fe40000000000 */
        /* <DEDUP_REMOVED lines=41> */
[----:B------:R-:W0:Y:S01]  /*4270*/  LDS.128 R8, [R17+-0x10] ;  /* 0xfffff00011087984 */ /* 0x000e220000000c00 */
[----:B------:R-:W-:Y:S01]  /*4280*/  IMAD.IADD R25, R41, 0x1, R24 ;  /* 0x0000000129197824 */ /* 0x000fe200078e0218 */
[----:B------:R-:W-:Y:S01]  /*4290*/  BSSY B2, `(.L_x_17645) ;  /* 0x0000030000027945 */ /* 0x000fe20003800000 */
[----:B0-----:R-:W-:-:S05]  /*42a0*/  F2FP.BF16.PACK_AB R8, R9, R8 ;  /* 0x000000080908723e */ /* 0x001fca00000010ff */
[----:B------:R-:W-:Y:S01]  /*42b0*/  IMAD.MOV.U32 R29, RZ, RZ, R8 ;  /* 0x000000ffff1d7224 */ /* 0x000fe200078e0008 */
[----:B--2---:R-:W-:-:S05]  /*42c0*/  SHF.R.S32.HI R4, RZ, 0x1f, R7 ;  /* 0x0000001fff047819 */ /* 0x004fca0000011407 */
[----:B------:R-:W-:Y:S02]  /*42d0*/  IMAD R6, R4, c[0x0][0x1bc], RZ ;  /* 0x00006f0004067a24 */ /* 0x000fe400078e02ff */
[----:B------:R-:W-:-:S04]  /*42e0*/  IMAD.WIDE.U32 R4, R7, c[0x0][0x1bc], R2 ;  /* 0x00006f0007047a25 */ /* 0x000fc800078e0002 */
[----:B------:R-:W-:Y:S01]  /*42f0*/  IMAD R7, R7, R16, R6 ;  /* 0x0000001007077224 */ /* 0x000fe200078e0206 */
[----:B------:R-:W-:-:S03]  /*4300*/  LEA R26, P0, R4, c[0x0][0x188], 0x1 ;  /* 0x00006200041a7a11 */ /* 0x000fc600078008ff */
[----:B------:R-:W-:-:S05]  /*4310*/  IMAD.IADD R5, R5, 0x1, R7 ;  /* 0x0000000105057824 */ /* 0x000fca00078e0207 */
[----:B------:R-:W-:Y:S02]  /*4320*/  LEA.HI.X R27, R4, c[0x0][0x18c], R5, 0x1, P0 ;  /* 0x00006300041b7a11 */ /* 0x000fe400000f0c05 */
[----:B------:R0:W1:Y:S01]  /*4330*/  LDS.128 R4, [R17] ;  /* 0x0000000011047984 */ /* 0x0000620000000c00 */
[----:B------:R-:W-:-:S03]  /*4340*/  ISETP.NE.AND P0, PT, R25, RZ, PT ;  /* 0x000000ff1900720c */ /* 0x000fc60003f05270 */
[----:B------:R2:W5:Y:S04]  /*4350*/  LDG.E.CONSTANT R28, [R26.64] ;  /* 0x0000000c1a1c7981 */ /* 0x000568000c1e9900 */
[----:B------:R2:W5:Y:S04]  /*4360*/  LDG.E.CONSTANT R22, [R26.64+0x4] ;  /* 0x0000040c1a167981 */ /* 0x000568000c1e9900 */
[----:B------:R2:W5:Y:S04]  /*4370*/  LDG.E.CONSTANT R20, [R26.64+0x8] ;  /* 0x0000080c1a147981 */ /* 0x000568000c1e9900 */
[----:B------:R2:W5:Y:S02]  /*4380*/  LDG.E.CONSTANT R19, [R26.64+0xc] ;  /* 0x00000c0c1a137981 */ /* 0x000564000c1e9900 */
[----:B--2---:R-:W-:Y:S01]  /*4390*/  F2FP.BF16.PACK_AB R27, R11, R10 ;  /* 0x0000000a0b1b723e */ /* 0x004fe200000010ff */
[----:B------:R-:W-:Y:S05]  /*43a0*/  @P0 BRA `(.L_x_17646) ;  /* 0x000001e000000947 */ /* 0x000fea0003800000 */
[C---:B0-----:R-:W-:Y:S02]  /*43b0*/  IADD3 R8, R18.reuse, 0x1, RZ ;  /* 0x0000000112087810 */ /* 0x041fe40007ffe0ff */
[----:B------:R-:W-:-:S02]  /*43c0*/  ISETP.GE.AND P6, PT, R18, R43, PT ;  /* 0x0000002b1200720c */ /* 0x000fc40003fc6270 */
[-C--:B------:R-:W-:Y:S02]  /*43d0*/  ISETP.GE.AND P0, PT, R8, R43.reuse, PT ;  /* 0x0000002b0800720c */ /* 0x080fe40003f06270 */
[C---:B------:R-:W-:Y:S02]  /*43e0*/  IADD3 R8, R18.reuse, 0x3, RZ ;  /* 0x0000000312087810 */ /* 0x040fe40007ffe0ff */
[----:B------:R-:W-:Y:S02]  /*43f0*/  IADD3 R10, R18, 0x2, RZ ;  /* 0x00000002120a7810 */ /* 0x000fe40007ffe0ff */
[----:B------:R-:W-:Y:S02]  /*4400*/  ISETP.GE.AND P4, PT, R8, R43, PT ;  /* 0x0000002b0800720c */ /* 0x000fe40003f86270 */
[C---:B------:R-:W-:Y:S02]  /*4410*/  IADD3 R8, R18.reuse, 0x7, RZ ;  /* 0x0000000712087810 */ /* 0x040fe40007ffe0ff */
[----:B------:R-:W-:-:S02]  /*4420*/  IADD3 R30, R18, 0x6, RZ ;  /* 0x00000006121e7810 */ /* 0x000fc40007ffe0ff */
[----:B-----5:R-:W-:Y:S02]  /*4430*/  @P6 PRMT R28, RZ, 0x7610, R28 ;  /* 0x00007610ff1c6816 */ /* 0x020fe4000000001c */
[-C--:B------:R-:W-:Y:S02]  /*4440*/  ISETP.GE.AND P6, PT, R8, R43.reuse, PT ;  /* 0x0000002b0800720c */ /* 0x080fe40003fc6270 */
[-C--:B------:R-:W-:Y:S02]  /*4450*/  ISETP.GE.AND P5, PT, R10, R43.reuse, PT ;  /* 0x0000002b0a00720c */ /* 0x080fe40003fa6270 */
[C---:B------:R-:W-:Y:S02]  /*4460*/  IADD3 R10, R18.reuse, 0x4, RZ ;  /* 0x00000004120a7810 */ /* 0x040fe40007ffe0ff */
[----:B------:R-:W-:Y:S02]  /*4470*/  IADD3 R26, R18, 0x5, RZ ;  /* 0x00000005121a7810 */ /* 0x000fe40007ffe0ff */
[----:B------:R-:W-:-:S02]  /*4480*/  ISETP.GE.AND P1, PT, R30, R43, PT ;  /* 0x0000002b1e00720c */ /* 0x000fc40003f26270 */
[-C--:B------:R-:W-:Y:S02]  /*4490*/  ISETP.GE.AND P3, PT, R10, R43.reuse, PT ;  /* 0x0000002b0a00720c */ /* 0x080fe40003f66270 */
[----:B------:R-:W-:Y:S02]  /*44a0*/  ISETP.GE.AND P2, PT, R26, R43, PT ;  /* 0x0000002b1a00720c */ /* 0x000fe40003f46270 */
[----:B------:R-:W-:Y:S02]  /*44b0*/  PRMT R9, R22, 0x7632, R9 ;  /* 0x0000763216097816 */ /* 0x000fe40000000009 */
[----:B------:R-:W-:Y:S02]  /*44c0*/  PRMT R10, R20, 0x7632, R10 ;  /* 0x00007632140a7816 */ /* 0x000fe4000000000a */
[----:B------:R-:W-:Y:S02]  /*44d0*/  PRMT R8, R28, 0x7632, R8 ;  /* 0x000076321c087816 */ /* 0x000fe40000000008 */
[----:B------:R-:W-:-:S02]  /*44e0*/  SEL R26, R19, RZ, !P1 ;  /* 0x000000ff131a7207 */ /* 0x000fc40004800000 */
[----:B------:R-:W-:Y:S02]  /*44f0*/  SEL R11, R22, RZ, !P5 ;  /* 0x000000ff160b7207 */ /* 0x000fe40006800000 */
        /* <DEDUP_REMOVED lines=9> */
.L_x_17646:
[----:B0-----:R-:W-:Y:S05]  /*4590*/  BSYNC B2 ;  /* 0x0000000000027941 */ /* 0x001fea0003800000 */
.L_x_17645:
[----:B-1----:R-:W-:Y:S01]  /*45a0*/  F2FP.BF16.PACK_AB R5, R5, R4 ;  /* 0x000000040505723e */ /* 0x002fe200000010ff */
[----:B-----5:R-:W-:Y:S01]  /*45b0*/  HFMA2.BF16_V2 R28, R29, R28, -RZ.H0_H0 ;  /* 0x0000001c1d1c7231 */ /* 0x020fe200003400ff */
[----:B------:R-:W-:Y:S01]  /*45c0*/  F2FP.BF16.PACK_AB R6, R7, R6 ;  /* 0x000000060706723e */ /* 0x000fe200000010ff */
        /* <DEDUP_REMOVED lines=19> */
.L_x_17644:
[----:B------:R-:W-:Y:S05]  /*4700*/  BSYNC B1 ;  /* 0x0000000000017941 */ /* 0x000fea0003800000 */
.L_x_17643:
[----:B------:R-:W-:Y:S02]  /*4710*/  IADD3 R24, R24, 0x4, RZ ;  /* 0x0000000418187810 */ /* 0x000fe40007ffe0ff */
[----:B------:R-:W-:Y:S02]  /*4720*/  IADD3 R12, P1, R12, 0x10, RZ ;  /* 0x000000100c0c7810 */ /* 0x000fe40007f3e0ff */
[----:B------:R-:W-:Y:S02]  /*4730*/  ISETP.GE.AND P0, PT, R24, R39, PT ;  /* 0x000000271800720c */ /* 0x000fe40003f06270 */
[----:B------:R-:W-:Y:S01]  /*4740*/  IADD3 R18, R18, 0x20, RZ ;  /* 0x0000002012127810 */ /* 0x000fe20007ffe0ff */
[----:B------:R-:W-:Y:S01]  /*4750*/  IMAD.X R13, RZ, RZ, R13, P1 ;  /* 0x000000ffff0d7224 */ /* 0x000fe200008e060d */
[----:B------:R-:W-:-:S09]  /*4760*/  IADD3 R17, R17, 0x80, RZ ;  /* 0x0000008011117810 */ /* 0x000fd20007ffe0ff */
[----:B------:R-:W-:Y:S05]  /*4770*/  @!P0 BRA `(.L_x_17647) ;  /* 0xfffff83000008947 */ /* 0x000fea000383ffff */
.L_x_17642:
[----:B------:R-:W-:Y:S05]  /*4780*/  BSYNC B0 ;  /* 0x0000000000007941 */ /* 0x000fea0003800000 */
.L_x_17641:
[----:B------:R-:W-:Y:S01]  /*4790*/  BAR.SYNC.DEFER_BLOCKING 0x0 ;  /* 0x0000000000007b1d */ /* 0x000fe20000010000 */
[----:B01----:R-:W-:Y:S01]  /*47a0*/  LOP3.LUT R0, R42, 0xffffffc0, RZ, 0xc0, !PT ;  /* 0xffffffc02a007812 */ /* 0x003fe200078ec0ff */
[----:B--2---:R-:W-:Y:S01]  /*47b0*/  IMAD R38, R38, 0x20, R33 ;  /* 0x0000002026267824 */ /* 0x004fe200078e0221 */
[----:B------:R-:W-:Y:S02]  /*47c0*/  ISETP.GT.AND P1, PT, R42, 0x3f, PT ;  /* 0x0000003f2a00780c */ /* 0x000fe40003f24270 */
[----:B------:R-:W-:Y:S02]  /*47d0*/  ISETP.NE.AND P0, PT, R0, 0x40, PT ;  /* 0x000000400000780c */ /* 0x000fe40003f05270 */
[C---:B------:R-:W-:Y:S02]  /*47e0*/  LOP3.LUT R2, R42.reuse, 0xffffffe0, RZ, 0xc0, !PT ;  /* 0xffffffe02a027812 */ /* 0x040fe400078ec0ff */
[C---:B------:R-:W-:Y:S02]  /*47f0*/  ISETP.GT.AND P2, PT, R42.reuse, 0x1f, PT ;  /* 0x0000001f2a00780c */ /* 0x040fe40003f44270 */
        /* <DEDUP_REMOVED lines=14> */
[----:B------:R-:W2:Y:S01]  /*48e0*/  S2R R2, SR_CTAID.Y ;  /* 0x0000000000027919 */ /* 0x000ea20000002600 */
[----:B------:R-:W-:Y:S01]  /*48f0*/  ULDC UR5, c[0x0][0x14] ;  /* 0x0000050000057ab9 */ /* 0x000fe20000000800 */
[----:B-1----:R-:W-:-:S02]  /*4900*/  @!P2 FADD.FTZ R14, R0, R14 ;  /* 0x0000000e000ea221 */ /* 0x002fc40000010000 */
[----:B------:R-:W1:Y:S03]  /*4910*/  S2R R3, SR_CTAID.Z ;  /* 0x0000000000037919 */ /* 0x000e660000002700 */
[----:B------:R-:W-:Y:S01]  /*4920*/  F2FP.BF16.PACK_AB R0, RZ, R14 ;  /* 0x0000000eff00723e */ /* 0x000fe200000010ff */
[----:B0-----:R-:W-:Y:S01]  /*4930*/  UIMAD UR4, UR4, UR5, URZ ;  /* 0x00000005040472a4 */ /* 0x001fe2000f8e023f */
[----:B--2---:R-:W-:-:S03]  /*4940*/  IMAD R4, R2, c[0x0][0xc], RZ ;  /* 0x0000030002047a24 */ /* 0x004fc600078e02ff */
        /* <DEDUP_REMOVED lines=15> */
.L_x_17607:
[----:B------:R-:W-:Y:S01]  /*4a40*/  IMAD.MOV.U32 R28, RZ, RZ, 0x2 ;  /* 0x00000002ff1c7424 */ /* 0x000fe200078e00ff */
[----:B------:R-:W-:Y:S01]  /*4a50*/  MOV R12, 0x4a90 ;  /* 0x00004a90000c7802 */ /* 0x000fe20000000f00 */
[----:B------:R-:W-:Y:S02]  /*4a60*/  IMAD.MOV.U32 R15, RZ, RZ, 0x1f ;  /* 0x0000001fff0f7424 */ /* 0x000fe400078e00ff */
[----:B------:R-:W-:Y:S02]  /*4a70*/  IMAD.MOV.U32 R14, RZ, RZ, -0x1 ;  /* 0xffffffffff0e7424 */ /* 0x000fe400078e00ff */
[----:B------:R-:W-:Y:S05]  /*4a80*/  CALL.REL.NOINC `($__internal_359_$__cuda_sm70_shflsync_bfly_p) ;  /* 0x0000027000007944 */ /* 0x000fea0003c00000 */
[----:B01----:R-:W-:Y:S05]  /*4a90*/  BRA `(.L_x_17648) ;  /* 0xffffcc6000007947 */ /* 0x003fea000383ffff */
.L_x_17608:
[----:B------:R-:W-:Y:S01]  /*4aa0*/  IMAD.MOV.U32 R28, RZ, RZ, 0x1 ;  /* 0x00000001ff1c7424 */ /* 0x000fe200078e00ff */
[----:B------:R-:W-:Y:S01]  /*4ab0*/  MOV R12, 0x4af0 ;  /* 0x00004af0000c7802 */ /* 0x000fe20000000f00 */
[----:B------:R-:W-:Y:S02]  /*4ac0*/  IMAD.MOV.U32 R15, RZ, RZ, 0x1f ;  /* 0x0000001fff0f7424 */ /* 0x000fe400078e00ff */
[----:B------:R-:W-:Y:S02]  /*4ad0*/  IMAD.MOV.U32 R14, RZ, RZ, -0x1 ;  /* 0xffffffffff0e7424 */ /* 0x000fe400078e00ff */
[----:B------:R-:W-:Y:S05]  /*4ae0*/  CALL.REL.NOINC `($__internal_359_$__cuda_sm70_shflsync_bfly_p) ;  /* 0x0000021000007944 */ /* 0x000fea0003c00000 */
[----:B01----:R-:W-:Y:S05]  /*4af0*/  BRA `(.L_x_17649) ;  /* 0xffffcc3000007947 */ /* 0x003fea000383ffff */
.L_x_17613:
[----:B------:R-:W-:Y:S01]  /*4b00*/  IMAD.MOV.U32 R28, RZ, RZ, 0x2 ;  /* 0x00000002ff1c7424 */ /* 0x000fe200078e00ff */
[----:B------:R-:W-:Y:S01]  /*4b10*/  MOV R12, 0x4b50 ;  /* 0x00004b50000c7802 */ /* 0x000fe20000000f00 */
[----:B------:R-:W-:-:S02]  /*4b20*/  IMAD.MOV.U32 R15, RZ, RZ, 0x1f ;  /* 0x0000001fff0f7424 */ /* 0x000fc400078e00ff */
[----:B------:R-:W-:Y:S02]  /*4b30*/  IMAD.MOV.U32 R14, RZ, RZ, -0x1 ;  /* 0xffffffffff0e7424 */ /* 0x000fe400078e00ff */
[----:B------:R-:W-:Y:S05]  /*4b40*/  CALL.REL.NOINC `($__internal_359_$__cuda_sm70_shflsync_bfly_p) ;  /* 0x000001b000007944 */ /* 0x000fea0003c00000 */
[----:B01----:R-:W-:Y:S05]  /*4b50*/  BRA `(.L_x_17650) ;  /* 0xffffd48000007947 */ /* 0x003fea000383ffff */
.L_x_17614:
[----:B------:R-:W-:Y:S01]  /*4b60*/  IMAD.MOV.U32 R28, RZ, RZ, 0x1 ;  /* 0x00000001ff1c7424 */ /* 0x000fe200078e00ff */
[----:B------:R-:W-:Y:S01]  /*4b70*/  MOV R12, 0x4bb0 ;  /* 0x00004bb0000c7802 */ /* 0x000fe20000000f00 */
[----:B------:R-:W-:Y:S02]  /*4b80*/  IMAD.MOV.U32 R15, RZ, RZ, 0x1f ;  /* 0x0000001fff0f7424 */ /* 0x000fe400078e00ff */
[----:B------:R-:W-:Y:S02]  /*4b90*/  IMAD.MOV.U32 R14, RZ, RZ, -0x1 ;  /* 0xffffffffff0e7424 */ /* 0x000fe400078e00ff */
[----:B------:R-:W-:Y:S05]  /*4ba0*/  CALL.REL.NOINC `($__internal_359_$__cuda_sm70_shflsync_bfly_p) ;  /* 0x0000015000007944 */ /* 0x000fea0003c00000 */
[----:B01----:R-:W-:Y:S05]  /*4bb0*/  BRA `(.L_x_17651) ;  /* 0xffffd45000007947 */ /* 0x003fea000383ffff */
.L_x_17617:
[----:B------:R-:W-:Y:S01]  /*4bc0*/  IMAD.MOV.U32 R29, RZ, RZ, R22 ;  /* 0x000000ffff1d7224 */ /* 0x000fe200078e0016 */
[----:B------:R-:W-:Y:S01]  /*4bd0*/  MOV R12, 0x4c20 ;  /* 0x00004c20000c7802 */ /* 0x000fe20000000f00 */
[----:B------:R-:W-:Y:S02]  /*4be0*/  IMAD.MOV.U32 R28, RZ, RZ, 0x10 ;  /* 0x00000010ff1c7424 */ /* 0x000fe400078e00ff */
[----:B------:R-:W-:Y:S02]  /*4bf0*/  IMAD.MOV.U32 R15, RZ, RZ, 0x1f ;  /* 0x0000001fff0f7424 */ /* 0x000fe400078e00ff */
[----:B------:R-:W-:-:S02]  /*4c00*/  IMAD.MOV.U32 R14, RZ, RZ, -0x1 ;  /* 0xffffffffff0e7424 */ /* 0x000fc400078e00ff */
[----:B-----5:R-:W-:Y:S05]  /*4c10*/  CALL.REL.NOINC `($__internal_359_$__cuda_sm70_shflsync_bfly_p) ;  /* 0x000000e000007944 */ /* 0x020fea0003c00000 */
[----:B01----:R-:W-:Y:S05]  /*4c20*/  BRA `(.L_x_17652) ;  /* 0xffffd59000007947 */ /* 0x003fea000383ffff */
.L_x_17618:
[----:B------:R-:W-:Y:S01]  /*4c30*/  IMAD.MOV.U32 R28, RZ, RZ, 0x8 ;  /* 0x00000008ff1c7424 */ /* 0x000fe200078e00ff */
[----:B------:R-:W-:Y:S01]  /*4c40*/  MOV R12, 0x4c80 ;  /* 0x00004c80000c7802 */ /* 0x000fe20000000f00 */
[----:B------:R-:W-:-:S02]  /*4c50*/  IMAD.MOV.U32 R15, RZ, RZ, 0x1f ;  /* 0x0000001fff0f7424 */ /* 0x000fc400078e00ff */
[----:B------:R-:W-:Y:S02]  /*4c60*/  IMAD.MOV.U32 R14, RZ, RZ, -0x1 ;  /* 0xffffffffff0e7424 */ /* 0x000fe400078e00ff */
[----:B0----5:R-:W-:Y:S05]  /*4c70*/  CALL.REL.NOINC `($__internal_359_$__cuda_sm70_shflsync_bfly_p) ;  /* 0x0000008000007944 */ /* 0x021fea0003c00000 */
[----:B-1----:R-:W-:Y:S01]  /*4c80*/  FMNMX.FTZ R0, R29, R15, !PT ;  /* 0x0000000f1d007209 */ /* 0x002fe20007810000 */
[----:B0-----:R-:W-:Y:S01]  /*4c90*/  IMAD.MOV.U32 R28, RZ, RZ, 0x4 ;  /* 0x00000004ff1c7424 */ /* 0x001fe200078e00ff */
[----:B------:R-:W-:Y:S01]  /*4ca0*/  MOV R12, 0x4cf0 ;  /* 0x00004cf0000c7802 */ /* 0x000fe20000000f00 */
[----:B------:R-:W-:Y:S02]  /*4cb0*/  IMAD.MOV.U32 R15, RZ, RZ, 0x1f ;  /* 0x0000001fff0f7424 */ /* 0x000fe400078e00ff */
[----:B------:R-:W-:Y:S02]  /*4cc0*/  IMAD.MOV.U32 R14, RZ, RZ, -0x1 ;  /* 0xffffffffff0e7424 */ /* 0x000fe400078e00ff */
[----:B------:R-:W-:Y:S02]  /*4cd0*/  IMAD.MOV.U32 R29, RZ, RZ, R0 ;  /* 0x000000ffff1d7224 */ /* 0x000fe400078e0000 */
[----:B------:R-:W-:Y:S05]  /*4ce0*/  CALL.REL.NOINC `($__internal_359_$__cuda_sm70_shflsync_bfly_p) ;  /* 0x0000001000007944 */ /* 0x000fea0003c00000 */
[----:B01----:R-:W-:Y:S05]  /*4cf0*/  BRA `(.L_x_17653) ;  /* 0xffffd51000007947 */ /* 0x003fea000383ffff */
        .weak           $__internal_359_$__cuda_sm70_shflsync_bfly_p
        .type           $__internal_359_$__cuda_sm70_shflsync_bfly_p,@function
        .size           $__internal_359_$__cuda_sm70_shflsync_bfly_p,(.L_x_25020 - $__internal_359_$__cuda_sm70_shflsync_bfly_p)
$__internal_359_$__cuda_sm70_shflsync_bfly_p:
[----:B------:R-:W-:Y:S01]  /*4d00*/  IMAD.MOV.U32 R13, RZ, RZ, 0x0 ;  /* 0x00000000ff0d7424 */ /* 0x000fe200078e00ff */
[----:B------:R-:W-:Y:S04]  /*4d10*/  WARPSYNC R14 ;  /* 0x0000000e00007348 */ /* 0x000fe80003800000 */
[----:B------:R0:W1:Y:S01]  /*4d20*/  SHFL.BFLY PT, R15, R29, R28, R15 ;  /* 0x0c00001c1d0f7389 */ /* 0x00006200000e000f */
[----:B------:R-:W-:Y:S05]  /*4d30*/  RET.REL.NODEC R12 `(_ZN4vllm25paged_attention_v2_kernelI13__nv_bfloat16S1_Li32ELi8ELi128ELNS_18Fp8KVCacheDataTypeE0ELb1ELi512EEEvPfS3_PT_PKS4_PKT0_SA_ifPKiSC_iPKfiiiSE_SE_iiiii) ;  /* 0xffffb2c00c007950 */ /* 0x000fea0003c3ffff */
.L_x_17654:
        /* <DEDUP_REMOVED lines=12> */
.L_x_25020:


//--------------------- .text._ZN4vllm25paged_attention_v2_kernelIttLi256ELi32ELi128ELNS_18Fp8KVCacheDataTypeE0ELb0ELi512EEEvPfS2_PT_PKS3_PKT0_S9_ifPKiSB_iPKfiiiSD_SD_iiiii --------------------------
	.section	.text._ZN4vllm25paged_attention_v2_kernelIttLi256ELi32ELi128ELNS_18Fp8KVCacheDataTypeE0ELb0ELi512EEEvPfS2_PT_PKS3_PKT0_S9_ifPKiSB_iPKfiiiSD_SD_iiiii,"ax",@progbits
	.sectioninfo	@"SHI_REGISTERS=96"
	.align	128
        .global         _ZN4vllm25paged_attention_v2_kernelIttLi256ELi32ELi128ELNS_18Fp8KVCacheDataTypeE0ELb0ELi512EEEvPfS2_PT_PKS3_PKT0_S9_ifPKiSB_iPKfiiiSD_SD_iiiii
        .type           _ZN4vllm25paged_attention_v2_kernelIttLi256ELi32ELi128ELNS_18Fp8KVCacheDataTypeE0ELb0ELi512EEEvPfS2_PT_PKS3_PKT0_S9_ifPKiSB_iPKfiiiSD_SD_iiiii,@function
        .size           _ZN4vllm25paged_attention_v2_kernelIttLi256ELi32ELi128ELNS_18Fp8KVCacheDataTypeE0ELb0ELi512EEEvPfS2_PT_PKS3_PKT0_S9_ifPKiSB_iPKfiiiSD_SD_iiiii,(.L_x_25480 - _ZN4vllm25paged_attention_v2_kernelIttLi256ELi32ELi128ELNS_18Fp8KVCacheDataTypeE0ELb0ELi512EEEvPfS2_PT_PKS3_PKT0_S9_ifPKiSB_iPKfiiiSD_SD_iiiii)
        .other          _ZN4vllm25paged_attention_v2_kernelIttLi256ELi32ELi128ELNS_18Fp8KVCacheDataTypeE0ELb0ELi512EEEvPfS2_PT_PKS3_PKT0_S9_ifPKiSB_iPKfiiiSD_SD_iiiii,@"STO_CUDA_ENTRY STV_DEFAULT"
_ZN4vllm25paged_attention_v2_kernelIttLi256ELi32ELi128ELNS_18Fp8KVCacheDataTypeE0ELb0ELi512EEEvPfS2_PT_PKS3_PKT0_S9_ifPKiSB_iPKfiiiSD_SD_iiiii:
.text._ZN4vllm25paged_attention_v2_kernelIttLi256ELi32ELi128ELNS_18Fp8KVCacheDataTypeE0ELb0ELi512EEEvPfS2_PT_PKS3_PKT0_S9_ifPKiSB_iPKfiiiSD_SD_iiiii:
[----:B------:R-:W-:Y:S02]  /*0000*/  IMAD.MOV.U32 R1, RZ, RZ, c[0x0][0x28] ;  /* 0x00000a00ff017624 */ /* 0x000fe400078e00ff */
[----:B------:R-:W0:Y:S01]  /*0010*/  S2R R69, SR_CTAID.Y ;  /* 0x0000000000457919 */ /* 0x000e220000002600 */
[----:B------:R-:W-:Y:S01]  /*0020*/  IMAD.MOV.U32 R4, RZ, RZ, 0x4 ;  /* 0x00000004ff047424 */ /* 0x000fe200078e00ff */
[----:B------:R-:W-:-:S03]  /*0030*/  ULDC.64 UR10, c[0x0][0x118] ;  /* 0x00004600000a7ab9 */ /* 0x000fc60000000a00 */
[----:B0-----:R-:W-:-:S06]  /*0040*/  IMAD.WIDE R2, R69, R4, c[0x0][0x1a0] ;  /* 0x0000680045027625 */ /* 0x001fcc00078e0204 */
[----:B------:R-:W2:Y:S01]  /*0050*/  LDG.E.CONSTANT R2, [R2.64] ;  /* 0x0000000a02027981 */ /* 0x000ea2000c1e9900 */
[----:B------:R-:W0:Y:S02]  /*0060*/  S2UR UR4, SR_CTAID.Z ;  /* 0x00000000000479c3 */ /* 0x000e240000002700 */
[----:B0-----:R-:W-:-:S06]  /*0070*/  IMAD.U32 R0, RZ, RZ, UR4 ;  /* 0x00000004ff007e24 */ /* 0x001fcc000f8e00ff */
[----:B------:R-:W0:Y:S02]  /*0080*/  R2UR UR4, R0 ;  /* 0x00000000000473c2 */ /* 0x000e2400000e0000 */
        /* <DEDUP_REMOVED lines=15> */
[----:B------:R-:W2:Y:S01]  /*0180*/  R2UR UR7, R0 ;  /* 0x00000000000773c2 */ /* 0x000ea200000e0000 */
[----:B------:R-:W-:Y:S01]  /*0190*/  ULDC UR6, c[0x0][0x190] ;  /* 0x0000640000067ab9 */ /* 0x000fe20000000800 */
[----:B------:R-:W-:Y:S01]  /*01a0*/  BSSY B0, `(.L_x_17655) ;  /* 0x000007d000007945 */ /* 0x000fe20003800000 */
[----:B------:R-:W-:Y:S01]  /*01b0*/  ULOP3.LUT UR5, UR5, UR6, URZ, 0x3c, !UPT ;  /* 0x0000000605057292 */ /* 0x000fe2000f8e3c3f */
[----:B-1----:R-:W-:-:S04]  /*01c0*/  IADD3 R6, R3, 0xffffffe, RZ ;  /* 0x0ffffffe03067810 */ /* 0x002fc80007ffe0ff */
[----:B------:R1:W3:Y:S01]  /*01d0*/  F2I.FTZ.U32.TRUNC.NTZ R7, R6 ;  /* 0x0000000600077305 */ /* 0x0002e2000021f000 */
[----:B0-----:R-:W-:Y:S01]  /*01e0*/  IABS R4, c[0x0][0xc] ;  /* 0x0000030000047a13 */ /* 0x001fe20000000000 */
[----:B------:R-:W0:Y:S01]  /*01f0*/  R2UR UR8, R0 ;  /* 0x00000000000873c2 */ /* 0x000e2200000e0000 */
[----:B------:R-:W-:Y:S01]  /*0200*/  ISETP.LE.AND P2, PT, RZ, UR5, PT ;  /* 0x00000005ff007c0c */ /* 0x000fe2000bf43270 */
[----:B------:R-:W-:-:S04]  /*0210*/  UIADD3 UR5, UR9, 0x1f, URZ ;  /* 0x0000001f09057890 */ /* 0x000fc8000fffe03f */
[----:B------:R-:W-:Y:S01]  /*0220*/  USHF.R.S32.HI UR6, URZ, 0x1f, UR5 ;  /* 0x0000001f3f067899 */ /* 0x000fe20008011405 */
[----:B-1----:R-:W-:-:S03]  /*0230*/  IMAD.MOV.U32 R6, RZ, RZ, RZ ;  /* 0x000000ffff067224 */ /* 0x002fc600078e00ff */
[----:B------:R-:W-:Y:S01]  /*0240*/  ULEA.HI UR6, UR6, UR5, URZ, 0x5 ;  /* 0x0000000506067291 */ /* 0x000fe2000f8f283f */
[----:B---3--:R-:W-:Y:S01]  /*0250*/  IMAD.MOV R9, RZ, RZ, -R7 ;  /* 0x000000ffff097224 */ /* 0x008fe200078e0a07 */
[----:B--2---:R-:W-:Y:S02]  /*0260*/  ULEA UR5, UR7, 0x10, 0x4 ;  /* 0x0000001007057891 */ /* 0x004fe4000f8e203f */
[----:B------:R-:W-:Y:S01]  /*0270*/  USHF.R.S32.HI UR6, URZ, 0x5, UR6 ;  /* 0x000000053f067899 */ /* 0x000fe20008011406 */
[----:B------:R-:W-:-:S03]  /*0280*/  IMAD R9, R9, R8, RZ ;  /* 0x0000000809097224 */ /* 0x000fc600078e02ff */
[----:B------:R-:W-:Y:S01]  /*0290*/  UISETP.LT.AND UP0, UPT, UR6, UR5, UPT ;  /* 0x000000050600728c */ /* 0x000fe2000bf01270 */
[----:B------:R-:W-:-:S03]  /*02a0*/  IMAD.HI.U32 R7, R7, R9, R6 ;  /* 0x0000000907077227 */ /* 0x000fc600078e0006 */
[----:B------:R-:W-:-:S03]  /*02b0*/  USEL UR5, UR6, UR5, UP0 ;  /* 0x0000000506057287 */ /* 0x000fc60008000000 */
[----:B------:R-:W-:Y:S01]  /*02c0*/  IMAD.HI.U32 R7, R7, R4, RZ ;  /* 0x0000000407077227 */ /* 0x000fe200078e00ff */
[----:B0-----:R-:W-:-:S03]  /*02d0*/  UIMAD UR7, UR8, -0x10, UR5 ;  /* 0xfffffff0080778a4 */ /* 0x001fc6000f8e0205 */
        /* <DEDUP_REMOVED lines=20> */
[----:B------:R-:W-:-:S04]  /*0420*/  IABS R3, R2 ;  /* 0x0000000200037213 */ /* 0x000fc80000000000 */
[----:B------:R0:W1:Y:S02]  /*0430*/  F2I.FTZ.U32.TRUNC.NTZ R5, R4 ;  /* 0x0000000400057305 */ /* 0x000064000021f000 */
[----:B0-----:R-:W-:Y:S02]  /*0440*/  IMAD.MOV.U32 R4, RZ, RZ, RZ ;  /* 0x000000ffff047224 */ /* 0x001fe400078e00ff */
[----:B-1----:R-:W-:-:S04]  /*0450*/  IMAD.MOV R7, RZ, RZ, -R5 ;  /* 0x000000ffff077224 */ /* 0x002fc800078e0a05 */
[----:B------:R-:W-:-:S04]  /*0460*/  IMAD R7, R7, R6, RZ ;  /* 0x0000000607077224 */ /* 0x000fc800078e02ff */
[----:B------:R-:W-:-:S04]  /*0470*/  IMAD.HI.U32 R5, R5, R7, R4 ;  /* 0x0000000705057227 */ /* 0x000fc800078e0004 */
[----:B------:R-:W-:Y:S02]  /*0480*/  IMAD.MOV R7, RZ, RZ, -R8 ;  /* 0x000000ffff077224 */ /* 0x000fe400078e0a08 */
        /* <DEDUP_REMOVED lines=32> */
[C---:B------:R-:W-:Y:S02]  /*0690*/  IMAD.SHL.U32 R6, R3.reuse, 0x8, RZ ;  /* 0x0000000803067824 */ /* 0x040fe400078e00ff */
[----:B------:R-:W-:Y:S02]  /*06a0*/  IMAD.MOV.U32 R9, RZ, RZ, R7 ;  /* 0x000000ffff097224 */ /* 0x000fe400078e0007 */
[----:B------:R-:W-:Y:S01]  /*06b0*/  IMAD.SHL.U32 R11, R3, 0x10, RZ ;  /* 0x00000010030b7824 */ /* 0x000fe200078e00ff */
[----:B------:R-:W-:Y:S01]  /*06c0*/  IADD3 R19, P0, P2, R6, R5, R8 ;  /* 0x0000000506137210 */ /* 0x000fe20007a1e008 */
[----:B------:R-:W-:Y:S01]  /*06d0*/  IMAD.MOV.U32 R10, RZ, RZ, R3 ;  /* 0x000000ffff0a7224 */ /* 0x000fe200078e0003 */
[----:B------:R-:W-:Y:S02]  /*06e0*/  SHF.R.S32.HI R6, RZ, 0x1f, R6 ;  /* 0x0000001fff067819 */ /* 0x000fe40000011406 */
[----:B------:R-:W-:Y:S02]  /*06f0*/  LEA R18, P3, R19, c[0x0][0x178], 0x1 ;  /* 0x00005e0013127a11 */ /* 0x000fe400078608ff */
[----:B------:R-:W-:-:S04]  /*0700*/  IADD3.X R6, R6, R16, R17, P0, P2 ;  /* 0x0000001006067210 */ /* 0x000fc800007e4411 */
[----:B------:R-:W-:-:S03]  /*0710*/  LEA.HI.X R19, R19, c[0x0][0x17c], R6, 0x1, P3 ;  /* 0x00005f0013137a11 */ /* 0x000fc600018f0c06 */
.L_x_17659:
[----:B------:R-:W-:Y:S02]  /*0720*/  IMAD.MOV.U32 R6, RZ, RZ, R18 ;  /* 0x000000ffff067224 */ /* 0x000fe400078e0012 */
[----:B------:R-:W-:-:S05]  /*0730*/  IMAD.MOV.U32 R7, RZ, RZ, R19 ;  /* 0x000000ffff077224 */ /* 0x000fca00078e0013 */
[----:B------:R-:W2:Y:S01]  /*0740*/  LDG.E.128.CONSTANT R12, [R6.64] ;  /* 0x0000000a060c7981 */ /* 0x000ea2000c1e9d00 */
[----:B------:R-:W-:Y:S02]  /*0750*/  IADD3 R9, R9, -0x1, RZ ;  /* 0xffffffff09097810 */ /* 0x000fe40007ffe0ff */
[----:B------:R-:W-:Y:S02]  /*0760*/  IADD3 R18, P2, R18, 0x800, RZ ;  /* 0x0000080012127810 */ /* 0x000fe40007f5e0ff */
[----:B------:R-:W-:Y:S02]  /*0770*/  ISETP.NE.AND P0, PT, R9, RZ, PT ;  /* 0x000000ff0900720c */ /* 0x000fe40003f05270 */
[----:B------:R-:W-:Y:S01]  /*0780*/  IADD3 R10, R10, 0x80, RZ ;  /* 0x000000800a0a7810 */ /* 0x000fe20007ffe0ff */
[----:B------:R-:W-:Y:S01]  /*0790*/  IMAD.X R19, RZ, RZ, R19, P2 ;  /* 0x000000ffff137224 */ /* 0x000fe200010e0613 */
[----:B--2---:R0:W-:Y:S02]  /*07a0*/  STS.128 [R11], R12 ;  /* 0x0000000c0b007388 */ /* 0x0041e40000000c00 */
[----:B0-----:R-:W-:-:S07]  /*07b0*/  IADD3 R11, R11, 0x800, RZ ;  /* 0x000008000b0b7810 */ /* 0x001fce0007ffe0ff */
[----:B------:R-:W-:Y:S05]  /*07c0*/  @P0 BRA `(.L_x_17659) ;  /* 0xffffff5000000947 */ /* 0x000fea000383ffff */
.L_x_17658:
[----:B------:R-:W-:Y:S05]  /*07d0*/  BSYNC B1 ;  /* 0x0000000000017941 */ /* 0x000fea0003800000 */
.L_x_17657:
[----:B------:R-:W-:Y:S05]  /*07e0*/  @!P1 BRA `(.L_x_17656) ;  /* 0x0000018000009947 */ /* 0x000fea0003800000 */
[----:B------:R-:W-:Y:S01]  /*07f0*/  IADD3 R8, P0, R5, R8, RZ ;  /* 0x0000000805087210 */ /* 0x000fe20007f1e0ff */
[C---:B------:R-:W-:Y:S01]  /*0800*/  IMAD.SHL.U32 R11, R10.reuse, 0x8, RZ ;  /* 0x000000080a0b7824 */ /* 0x040fe200078e00ff */
[----:B------:R-:W-:Y:S02]  /*0810*/  IADD3 R5, R10, -0x200, RZ ;  /* 0xfffffe000a057810 */ /* 0x000fe40007ffe0ff */
[----:B------:R-:W-:Y:S01]  /*0820*/  LEA R9, P1, R8, c[0x0][0x178], 0x1 ;  /* 0x00005e0008097a11 */ /* 0x000fe200078208ff */
[----:B------:R-:W-:-:S05]  /*0830*/  IMAD.X R17, R16, 0x1, R17, P0 ;  /* 0x0000000110117824 */ /* 0x000fca00000e0611 */
[----:B------:R-:W-:Y:S02]  /*0840*/  LEA.HI.X R28, R8, c[0x0][0x17c], R17, 0x1, P1 ;  /* 0x00005f00081c7a11 */ /* 0x000fe400008f0c11 */
[----:B------:R-:W-:Y:S02]  /*0850*/  LEA R8, R10, 0x1000, 0x4 ;  /* 0x000010000a087811 */ /* 0x000fe400078e20ff */
.L_x_17660:
[----:B------:R-:W-:Y:S02]  /*0860*/  IMAD.MOV.U32 R6, RZ, RZ, R9 ;  /* 0x000000ffff067224 */ /* 0x000fe400078e0009 */
[----:B------:R-:W-:-:S04]  /*0870*/  IMAD.MOV.U32 R7, RZ, RZ, R28 ;  /* 0x000000ffff077224 */ /* 0x000fc800078e001c */
[----:B------:R-:W-:-:S05]  /*0880*/  IMAD.WIDE R6, R11, 0x2, R6 ;  /* 0x000000020b067825 */ /* 0x000fca00078e0206 */
[----:B------:R-:W2:Y:S04]  /*0890*/  LDG.E.128.CONSTANT R12, [R6.64] ;  /* 0x0000000a060c7981 */ /* 0x000ea8000c1e9d00 */
[----:B------:R-:W3:Y:S04]  /*08a0*/  LDG.E.128.CONSTANT R16, [R6.64+0x800] ;  /* 0x0008000a06107981 */ /* 0x000ee8000c1e9d00 */
[----:B------:R-:W4:Y:S04]  /*08b0*/  LDG.E.128.CONSTANT R20, [R6.64+0x1000] ;  /* 0x0010000a06147981 */ /* 0x000f28000c1e9d00 */
[----:B------:R-:W4:Y:S01]  /*08c0*/  LDG.E.128.CONSTANT R24, [R6.64+0x1800] ;  /* 0x0018000a06187981 */ /* 0x000f22000c1e9d00 */
        /* <DEDUP_REMOVED lines=10> */
.L_x_17656:
[----:B------:R-:W-:Y:S05]  /*0970*/  BSYNC B0 ;  /* 0x0000000000007941 */ /* 0x000fea0003800000 */
.L_x_17655:
[----:B------:R-:W-:Y:S01]  /*0980*/  IMAD R76, R0, 0x10, R79 ;  /* 0x00000010004c7824 */ /* 0x000fe200078e024f */
[----:B------:R-:W-:Y:S01]  /*0990*/  BAR.SYNC.DEFER_BLOCKING 0x0 ;  /* 0x0000000000007b1d */ /* 0x000fe20000010000 */
[----:B------:R-:W-:-:S02]  /*09a0*/  IMAD R75, R69, c[0x0][0x1a8], RZ ;  /* 0x00006a00454b7a24 */ /* 0x000fc400078e02ff */
[----:B------:R-:W-:Y:S01]  /*09b0*/  IMAD.MOV.U32 R74, RZ, RZ, -0x800001 ;  /* 0xff7fffffff4a7424 */ /* 0x000fe200078e00ff */
[----:B------:R-:W-:Y:S02]  /*09c0*/  ISETP.GE.AND P1, PT, R76, UR5, PT ;  /* 0x000000054c007c0c */ /* 0x000fe4000bf26270 */
[----:B------:R-:W-:Y:S01]  /*09d0*/  BSSY B0, `(.L_x_17661) ;  /* 0x0000376000007945 */ /* 0x000fe20003800000 */
[----:B------:R-:W-:-:S10]  /*09e0*/  SHF.R.S32.HI R5, RZ, 0x1f, R75 ;  /* 0x0000001fff057819 */ /* 0x000fd4000001144b */
[----:B------:R-:W-:Y:S05]  /*09f0*/  @P1 BRA `(.L_x_17662) ;  /* 0x0000373000001947 */ /* 0x000fea0003800000 */
[----:B------:R-:W-:Y:S01]  /*0a00*/  IMAD.SHL.U32 R80, R78, 0x8, RZ ;  /* 0x000000084e507824 */ /* 0x000fe200078e00ff */
[----:B------:R-:W-:Y:S01]  /*0a10*/  IADD3 R9, P2, R75, R76, RZ ;  /* 0x0000004c4b097210 */ /* 0x000fe20007f5e0ff */
[----:B------:R-:W-:Y:S02]  /*0a20*/  IMAD R7, R4, c[0x0][0x1c0], RZ ;  /* 0x0000700004077a24 */ /* 0x000fe400078e02ff */
[----:B------:R-:W-:Y:S01]  /*0a30*/  IMAD R71, R79, 0x20, R78 ;  /* 0x000000204f477824 */ /* 0x000fe200078e024e */
[----:B------:R-:W-:Y:S01]  /*0a40*/  SHF.R.S32.HI R8, RZ, 0x1f, R80 ;  /* 0x0000001fff087819 */ /* 0x000fe20000011450 */
[----:B------:R-:W-:Y:S01]  /*0a50*/  IMAD.MOV.U32 R68, RZ, RZ, c[0x0][0x1bc] ;  /* 0x00006f00ff447624 */ /* 0x000fe200078e00ff */
[----:B------:R-:W-:Y:S01]  /*0a60*/  IADD3 R80, P0, R7, R80, RZ ;  /* 0x0000005007507210 */ /* 0x000fe20007f1e0ff */
[----:B------:R-:W-:Y:S01]  /*0a70*/  IMAD.U32 R72, RZ, RZ, UR9 ;  /* 0x00000009ff487e24 */ /* 0x000fe2000f8e00ff */
[----:B------:R-:W-:Y:S01]  /*0a80*/  LEA.HI.X.SX32 R10, R76, R5, 0x1, P2 ;  /* 0x000000054c0a7211 */ /* 0x000fe200010f0eff */
[----:B------:R-:W-:Y:S01]  /*0a90*/  IMAD.MOV.U32 R74, RZ, RZ, -0x800001 ;  /* 0xff7fffffff4a7424 */ /* 0x000fe200078e00ff */
[----:B------:R-:W-:Y:S01]  /*0aa0*/  LEA R6, P2, R9, c[0x0][0x198], 0x2 ;  /* 0x0000660009067a11 */ /* 0x000fe200078410ff */
[----:B------:R-:W-:Y:S01]  /*0ab0*/  IMAD.MOV.U32 R70, RZ, RZ, R76 ;  /* 0x000000ffff467224 */ /* 0x000fe200078e004c */
[----:B------:R-:W-:-:S02]  /*0ac0*/  IADD3 R73, R71, UR4, RZ ;  /* 0x0000000447497c10 */ /* 0x000fc4000fffe0ff */
[----:B------:R-:W-:Y:S02]  /*0ad0*/  LEA.HI.X.SX32 R81, R7, R8, 0x1, P0 ;  /* 0x0000000807517211 */ /* 0x000fe400000f0eff */
[----:B------:R-:W-:Y:S02]  /*0ae0*/  LEA.HI.X R7, R9, c[0x0][0x19c], R10, 0x2, P2 ;  /* 0x0000670009077a11 */ /* 0x000fe400010f140a */
[----:B------:R-:W-:Y:S02]  /*0af0*/  LEA R71, R71, 0x220, 0x2 ;  /* 0x0000022047477811 */ /* 0x000fe400078e10ff */
[----:B------:R-:W-:Y:S02]  /*0b00*/  SHF.R.S32.HI R68, RZ, 0x1f, R68 ;  /* 0x0000001fff447819 */ /* 0x000fe40000011444 */
[----:B------:R-:W-:Y:S02]  /*0b10*/  IADD3 R72, -R72, 0x1, R73 ;  /* 0x0000000148487810 */ /* 0x000fe40007ffe149 */
.L_x_17663:
[----:B------:R-:W2:Y:S04]  /*0b20*/  LDG.E.CONSTANT R11, [R6.64] ;  /* 0x0000000a060b7981 */ /* 0x000ea8000c1e9900 */
[----:B------:R-:W0:Y:S04]  /*0b30*/  LDS.128 R56, [0x10] ;  /* 0x00001000ff387984 */ /* 0x000e280000000c00 */
[----:B------:R-:W1:Y:S01]  /*0b40*/  LDS.128 R40, [RZ] ;  /* 0x00000000ff287984 */ /* 0x000e620000000c00 */
[----:B--2---:R-:W-:-:S05]  /*0b50*/  SHF.R.S32.HI R8, RZ, 0x1f, R11 ;  /* 0x0000001fff087819 */ /* 0x004fca000001140b */
[----:B------:R-:W-:Y:S02]  /*0b60*/  IMAD R10, R8, c[0x0][0x1bc], RZ ;  /* 0x00006f00080a7a24 */ /* 0x000fe400078e02ff */
[----:B------:R-:W-:-:S04]  /*0b70*/  IMAD.WIDE.U32 R8, R11, c[0x0][0x1bc], R80 ;  /* 0x00006f000b087a25 */ /* 0x000fc800078e0050 */
[----:B------:R-:W-:Y:S01]  /*0b80*/  IMAD R11, R11, R68, R10 ;  /* 0x000000440b0b7224 */ /* 0x000fe200078e020a */
[----:B------:R-:W-:-:S03]  /*0b90*/  LEA R64, P0, R8, c[0x0][0x180], 0x1 ;  /* 0x0000600008407a11 */ /* 0x000fc600078008ff */
[----:B------:R-:W-:-:S05]  /*0ba0*/  IMAD.IADD R9, R9, 0x1, R11 ;  /* 0x0000000109097824 */ /* 0x000fca00078e020b */
[----:B------:R-:W-:-:S05]  /*0bb0*/  LEA.HI.X R65, R8, c[0x0][0x184], R9, 0x1, P0 ;  /* 0x0000610008417a11 */ /* 0x000fca00000f0c09 */
[----:B------:R-:W2:Y:S04]  /*0bc0*/  LDG.E.128.CONSTANT R20, [R64.64+0x200] ;  /* 0x0002000a40147981 */ /* 0x000ea8000c1e9d00 */
[----:B------:R-:W3:Y:S04]  /*0bd0*/  LDG.E.128.CONSTANT R12, [R64.64] ;  /* 0x0000000a400c7981 */ /* 0x000ee8000c1e9d00 */
[----:B------:R-:W4:Y:S04]  /*0be0*/  LDG.E.128.CONSTANT R16, [R64.64+0x400] ;  /* 0x0004000a40107981 */ /* 0x000f28000c1e9d00 */
[----:B------:R-:W3:Y:S04]  /*0bf0*/  LDG.E.128.CONSTANT R24, [R64.64+0x600] ;  /* 0x0006000a40187981 */ /* 0x000ee8000c1e9d00 */
[----:B------:R-:W3:Y:S04]  /*0c00*/  LDG.E.128.CONSTANT R28, [R64.64+0x800] ;  /* 0x0008000a401c7981 */ /* 0x000ee8000c1e9d00 */
[----:B------:R-:W3:Y:S04]  /*0c10*/  LDG.E.128.CONSTANT R36, [R64.64+0xa00] ;  /* 0x000a000a40247981 */ /* 0x000ee8000c1e9d00 */
[----:B------:R-:W3:Y:S04]  /*0c20*/  LDG.E.128.CONSTANT R8, [R64.64+0xc00] ;  /* 0x000c000a40087981 */ /* 0x000ee8000c1e9d00 */
[----:B------:R-:W3:Y:S04]  /*0c30*/  LDG.E.128.CONSTANT R44, [R64.64+0xe00] ;  /* 0x000e000a402c7981 */ /* 0x000ee8000c1e9d00 */
[----:B------:R-:W4:Y:S04]  /*0c40*/  LDG.E.128.CONSTANT R48, [R64.64+0x1000] ;  /* 0x0010000a40307981 */ /* 0x000f28000c1e9d00 */
[----:B------:R-:W4:Y:S01]  /*0c50*/  LDG.E.128.CONSTANT R32, [R64.64+0x1200] ;  /* 0x0012000a40207981 */ /* 0x000f22000c1e9d00 */
[----:B0-----:R-:W-:-:S02]  /*0c60*/  HADD2.F32 R62, -RZ, R56.H0_H0 ;  /* 0x20000038ff3e7230 */ /* 0x001fc40000004100 */
[----:B------:R-:W-:Y:S02]  /*0c70*/  HADD2.F32 R66, -RZ, R56.H1_H1 ;  /* 0x30000038ff427230 */ /* 0x000fe40000004100 */
[--C-:B------:R-:W-:Y:S02]  /*0c80*/  HADD2.F32 R61, -RZ, R57.reuse.H0_H0 ;  /* 0x20000039ff3d7230 */ /* 0x100fe40000004100 */
[----:B------:R-:W-:Y:S02]  /*0c90*/  HADD2.F32 R60, -RZ, R57.H1_H1 ;  /* 0x30000039ff3c7230 */ /* 0x000fe40000004100 */
[--C-:B------:R-:W-:Y:S02]  /*0ca0*/  HADD2.F32 R56, -RZ, R58.reuse.H0_H0 ;  /* 0x2000003aff387230 */ /* 0x100fe40000004100 */
[----:B------:R-:W-:Y:S02]  /*0cb0*/  HADD2.F32 R57, -RZ, R58.H1_H1 ;  /* 0x3000003aff397230 */ /* 0x000fe40000004100 */
[----:B------:R-:W-:-:S02]  /*0cc0*/  HADD2.F32 R84, -RZ, R59.H0_H0 ;  /* 0x2000003bff547230 */ /* 0x000fc40000004100 */
[----:B------:R-:W-:Y:S02]  /*0cd0*/  HADD2.F32 R86, -RZ, R59.H1_H1 ;  /* 0x3000003bff567230 */ /* 0x000fe40000004100 */
[--C-:B--2---:R-:W-:Y:S02]  /*0ce0*/  HADD2.F32 R53, -RZ, R20.reuse.H0_H0 ;  /* 0x20000014ff357230 */ /* 0x104fe40000004100 */
[----:B------:R-:W-:Y:S02]  /*0cf0*/  HADD2.F32 R55, -RZ, R20.H1_H1 ;  /* 0x30000014ff377230 */ /* 0x000fe40000004100 */
[--C-:B------:R-:W-:Y:S01]  /*0d00*/  HADD2.F32 R52, -RZ, R21.reuse.H0_H0 ;  /* 0x20000015ff347230 */ /* 0x100fe20000004100 */
[----:B------:R-:W-:Y:S01]  /*0d10*/  FMUL.FTZ R62, R62, R53 ;  /* 0x000000353e3e7220 */ /* 0x000fe20000410000 */
[--C-:B------:R-:W-:Y:S01]  /*0d20*/  HADD2.F32 R83, -RZ, R22.reuse.H0_H0 ;  /* 0x20000016ff537230 */ /* 0x100fe20000004100 */
[----:B------:R-:W-:Y:S01]  /*0d30*/  FMUL.FTZ R66, R66, R55 ;  /* 0x0000003742427220 */ /* 0x000fe20000410000 */
[----:B------:R-:W-:Y:S01]  /*0d40*/  HADD2.F32 R82, -RZ, R22.H1_H1 ;  /* 0x30000016ff527230 */ /* 0x000fe20000004100 */
[----:B------:R-:W-:Y:S01]  /*0d50*/  FMUL.FTZ R61, R61, R52 ;  /* 0x000000343d3d7220 */ /* 0x000fe20000410000 */
[----:B------:R-:W-:Y:S01]  /*0d60*/  HADD2.F32 R85, -RZ, R21.H1_H1 ;  /* 0x30000015ff557230 */ /* 0x000fe20000004100 */
[----:B------:R-:W2:Y:S01]  /*0d70*/  LDG.E.128.CONSTANT R52, [R64.64+0x1400] ;  /* 0x0014000a40347981 */ /* 0x000ea2000c1e9d00 */
[----:B------:R-:W-:-:S02]  /*0d80*/  HADD2.F32 R63, -RZ, R23.H0_H0 ;  /* 0x20000017ff3f7230 */ /* 0x000fc40000004100 */
[----:B------:R-:W-:Y:S02]  /*0d90*/  HADD2.F32 R67, -RZ, R23.H1_H1 ;  /* 0x30000017ff437230 */ /* 0x000fe40000004100 */
[----:B------:R-:W0:Y:S01]  /*0da0*/  LDS.128 R20, [0x20] ;  /* 0x00002000ff147984 */ /* 0x000e220000000c00 */
[----:B------:R-:W-:Y:S02]  /*0db0*/  FMUL.FTZ R59, R56, R83 ;  /* 0x00000053383b7220 */ /* 0x000fe40000410000 */
[----:B------:R-:W-:Y:S02]  /*0dc0*/  FMUL.FTZ R58, R57, R82 ;  /* 0x00000052393a7220 */ /* 0x000fe40000410000 */
[----:B------:R-:W-:Y:S01]  /*0dd0*/  FMUL.FTZ R56, R84, R63 ;  /* 0x0000003f54387220 */ /* 0x000fe20000410000 */
[--C-:B-1----:R-:W-:Y:S01]  /*0de0*/  HADD2.F32 R63, -RZ, R40.reuse.H0_H0 ;  /* 0x20000028ff3f7230 */ /* 0x102fe20000004100 */
[----:B------:R-:W-:Y:S01]  /*0df0*/  FMUL.FTZ R57, R86, R67 ;  /* 0x0000004356397220 */ /* 0x000fe20000410000 */
[----:B------:R-:W-:-:S02]  /*0e00*/  HADD2.F32 R67, -RZ, R40.H1_H1 ;  /* 0x30000028ff437230 */ /* 0x000fc40000004100 */
[--C-:B------:R-:W-:Y:S02]  /*0e10*/  HADD2.F32 R82, -RZ, R41.reuse.H0_H0 ;  /* 0x20000029ff527230 */ /* 0x100fe40000004100 */
[----:B------:R-:W-:Y:S02]  /*0e20*/  HADD2.F32 R83, -RZ, R41.H1_H1 ;  /* 0x30000029ff537230 */ /* 0x000fe40000004100 */
[--C-:B---3--:R-:W-:Y:S02]  /*0e30*/  HADD2.F32 R40, -RZ, R12.reuse.H0_H0 ;  /* 0x2000000cff287230 */ /* 0x108fe40000004100 */
[----:B------:R-:W-:Y:S02]  /*0e40*/  HADD2.F32 R12, -RZ, R12.H1_H1 ;  /* 0x3000000cff0c7230 */ /* 0x000fe40000004100 */
[--C-:B------:R-:W-:Y:S01]  /*0e50*/  HADD2.F32 R41, -RZ, R13.reuse.H0_H0 ;  /* 0x2000000dff297230 */ /* 0x100fe20000004100 */
[----:B------:R-:W-:Y:S01]  /*0e60*/  FMUL.FTZ R60, R60, R85 ;  /* 0x000000553c3c7220 */ /* 0x000fe20000410000 */
[----:B------:R-:W-:Y:S01]  /*0e70*/  HADD2.F32 R13, -RZ, R13.H1_H1 ;  /* 0x3000000dff0d7230 */ /* 0x000fe20000004100 */
[----:B------:R-:W-:Y:S01]  /*0e80*/  FFMA.FTZ R66, R67, R12, R66 ;  /* 0x0000000c43427223 */ /* 0x000fe20000010042 */
[----:B------:R-:W-:-:S03]  /*0e90*/  HADD2.F32 R12, -RZ, R42.H0_H0 ;  /* 0x2000002aff0c7230 */ /* 0x000fc60000004100 */
[----:B------:R-:W-:Y:S01]  /*0ea0*/  FFMA.FTZ R67, R83, R13, R60 ;  /* 0x0000000d53437223 */ /* 0x000fe2000001003c */
[----:B------:R-:W-:Y:S02]  /*0eb0*/  HADD2.F32 R13, -RZ, R42.H1_H1 ;  /* 0x3000002aff0d7230 */ /* 0x000fe40000004100 */
[--C-:B------:R-:W-:Y:S02]  /*0ec0*/  HADD2.F32 R42, -RZ, R14.reuse.H0_H0 ;  /* 0x2000000eff2a7230 */ /* 0x100fe40000004100 */
[----:B------:R-:W-:Y:S01]  /*0ed0*/  HADD2.F32 R14, -RZ, R14.H1_H1 ;  /* 0x3000000eff0e7230 */ /* 0x000fe20000004100 */
[----:B------:R-:W-:Y:S01]  /*0ee0*/  FFMA.FTZ R41, R82, R41, R61 ;  /* 0x0000002952297223 */ /* 0x000fe2000001003d */
[--C-:B------:R-:W-:Y:S01]  /*0ef0*/  HADD2.F32 R84, -RZ, R15.reuse.H0_H0 ;  /* 0x2000000fff547230 */ /* 0x100fe20000004100 */
[----:B------:R-:W-:Y:S01]  /*0f00*/  FFMA.FTZ R59, R12, R42, R59 ;  /* 0x0000002a0c3b7223 */ /* 0x000fe2000001003b */
[----:B------:R-:W-:Y:S01]  /*0f10*/  HADD2.F32 R82, -RZ, R15.H1_H1 ;  /* 0x3000000fff527230 */ /* 0x000fe20000004100 */
[----:B------:R-:W-:-:S02]  /*0f20*/  FFMA.FTZ R42, R13, R14, R58 ;  /* 0x0000000e0d2a7223 */ /* 0x000fc4000001003a */
[----:B------:R-:W3:Y:S01]  /*0f30*/  LDG.E.128.CONSTANT R12, [R64.64+0x1600] ;  /* 0x0016000a400c7981 */ /* 0x000ee2000c1e9d00 */
[--C-:B------:R-:W-:Y:S01]  /*0f40*/  HADD2.F32 R83, -RZ, R43.reuse.H0_H0 ;  /* 0x2000002bff537230 */ /* 0x100fe20000004100 */
[----:B------:R-:W-:Y:S02]  /*0f50*/  FFMA.FTZ R40, R63, R40, R62 ;  /* 0x000000283f287223 */ /* 0x000fe4000001003e */
[----:B------:R-:W1:Y:S01]  /*0f60*/  LDS.128 R60, [0x30] ;  /* 0x00003000ff3c7984 */ /* 0x000e620000000c00 */
[----:B------:R-:W-:Y:S01]  /*0f70*/  HADD2.F32 R43, -RZ, R43.H1_H1 ;  /* 0x3000002bff2b7230 */ /* 0x000fe20000004100 */
[----:B------:R-:W-:Y:S01]  /*0f80*/  FFMA.FTZ R56, R83, R84, R56 ;  /* 0x0000005453387223 */ /* 0x000fe20000010038 */
[--C-:B0-----:R-:W-:Y:S02]  /*0f90*/  HADD2.F32 R83, -RZ, R20.reuse.H0_H0 ;  /* 0x20000014ff537230 */ /* 0x101fe40000004100 */
[----:B------:R-:W-:Y:S02]  /*0fa0*/  HADD2.F32 R85, -RZ, R20.H1_H1 ;  /* 0x30000014ff557230 */ /* 0x000fe40000004100 */
[----:B----4-:R-:W-:-:S02]  /*0fb0*/  HADD2.F32 R58, -RZ, R16.H1_H1 ;  /* 0x30000010ff3a7230 */ /* 0x010fc40000004100 */
[----:B------:R-:W-:Y:S01]  /*0fc0*/  HADD2.F32 R20, -RZ, R16.H0_H0 ;  /* 0x20000010ff147230 */ /* 0x000fe20000004100 */
[----:B------:R-:W-:Y:S01]  /*0fd0*/  FFMA.FTZ R57, R43, R82, R57 ;  /* 0x000000522b397223 */ /* 0x000fe20000010039 */
[--C-:B------:R-:W-:Y:S01]  /*0fe0*/  HADD2.F32 R43, -RZ, R22.reuse.H1_H1 ;  /* 0x30000016ff2b7230 */ /* 0x100fe20000004100 */
[----:B------:R-:W-:Y:S01]  /*0ff0*/  FFMA.FTZ R58, R85, R58, R66 ;  /* 0x0000003a553a7223 */ /* 0x000fe20000010042 */
[----:B------:R-:W-:Y:S01]  /*1000*/  HADD2.F32 R66, -RZ, R22.H0_H0 ;  /* 0x20000016ff427230 */ /* 0x000fe20000004100 */
[----:B------:R-:W-:Y:S01]  /*1010*/  FFMA.FTZ R20, R83, R20, R40 ;  /* 0x0000001453147223 */ /* 0x000fe20000010028 */
[--C-:B------:R-:W-:Y:S02]  /*1020*/  HADD2.F32 R22, -RZ, R17.reuse.H0_H0 ;  /* 0x20000011ff167230 */ /* 0x100fe40000004100 */
[----:B------:R-:W-:Y:S02]  /*1030*/  HADD2.F32 R83, -RZ, R17.H1_H1 ;  /* 0x30000011ff537230 */ /* 0x000fe40000004100 */
[----:B------:R-:W-:-:S02]  /*1040*/  HADD2.F32 R17, -RZ, R18.H0_H0 ;  /* 0x20000012ff117230 */ /* 0x000fc40000004100 */
[--C-:B------:R-:W-:Y:S02]  /*1050*/  HADD2.F32 R16, -RZ, R21.reuse.H0_H0 ;  /* 0x20000015ff107230 */ /* 0x100fe40000004100 */
[----:B------:R-:W-:Y:S02]  /*1060*/  HADD2.F32 R18, -RZ, R18.H1_H1 ;  /* 0x30000012ff127230 */ /* 0x000fe40000004100 */
[----:B------:R-:W-:Y:S01]  /*1070*/  HADD2.F32 R40, -RZ, R21.H1_H1 ;  /* 0x30000015ff287230 */ /* 0x000fe20000004100 */
[----:B------:R-:W-:Y:S01]  /*1080*/  FFMA.FTZ R59, R66, R17, R59 ;  /* 0x00000011423b7223 */ /* 0x000fe2000001003b */
[--C-:B------:R-:W-:Y:S01]  /*1090*/  HADD2.F32 R21, -RZ, R19.reuse.H0_H0 ;  /* 0x20000013ff157230 */ /* 0x100fe20000004100 */
[----:B------:R-:W-:Y:S01]  /*10a0*/  FFMA.FTZ R22, R16, R22, R41 ;  /* 0x0000001610167223 */ /* 0x000fe20000010029 */
[----:B------:R-:W-:Y:S01]  /*10b0*/  HADD2.F32 R82, -RZ, R19.H1_H1 ;  /* 0x30000013ff527230 */ /* 0x000fe20000004100 */
[----:B------:R-:W-:Y:S02]  /*10c0*/  FFMA.FTZ R66, R43, R18, R42 ;  /* 0x000000122b427223 */ /* 0x000fe4000001002a */
[----:B------:R-:W4:Y:S01]  /*10d0*/  LDG.E.128.CONSTANT R16, [R64.64+0x1800] ;  /* 0x0018000a40107981 */ /* 0x000f22000c1e9d00 */
[----:B------:R-:W-:-:S03]  /*10e0*/  FFMA.FTZ R83, R40, R83, R67 ;  /* 0x0000005328537223 */ /* 0x000fc60000010043 */
[----:B------:R-:W0:Y:S01]  /*10f0*/  LDS.128 R40, [0x40] ;  /* 0x00004000ff287984 */ /* 0x000e220000000c00 */
[--C-:B------:R-:W-:Y:S02]  /*1100*/  HADD2.F32 R67, -RZ, R23.reuse.H0_H0 ;  /* 0x20000017ff437230 */ /* 0x100fe40000004100 */
[----:B------:R-:W-:-:S03]  /*1110*/  HADD2.F32 R23, -RZ, R23.H1_H1 ;  /* 0x30000017ff177230 */ /* 0x000fc60000004100 */
[----:B------:R-:W-:Y:S01]  /*1120*/  FFMA.FTZ R67, R67, R21, R56 ;  /* 0x0000001543437223 */ /* 0x000fe20000010038 */
[--C-:B-1----:R-:W-:Y:S01]  /*1130*/  HADD2.F32 R21, -RZ, R60.reuse.H0_H0 ;  /* 0x2000003cff157230 */ /* 0x102fe20000004100 */
[----:B------:R-:W-:Y:S01]  /*1140*/  FFMA.FTZ R82, R23, R82, R57 ;  /* 0x0000005217527223 */ /* 0x000fe20000010039 */
[----:B------:R-:W-:Y:S02]  /*1150*/  HADD2.F32 R23, -RZ, R60.H1_H1 ;  /* 0x3000003cff177230 */ /* 0x000fe40000004100 */
[--C-:B------:R-:W-:Y:S02]  /*1160*/  HADD2.F32 R56, -RZ, R24.reuse.H0_H0 ;  /* 0x20000018ff387230 */ /* 0x100fe40000004100 */
[----:B------:R-:W-:Y:S02]  /*1170*/  HADD2.F32 R60, -RZ, R24.H1_H1 ;  /* 0x30000018ff3c7230 */ /* 0x000fe40000004100 */
[----:B------:R-:W-:Y:S01]  /*1180*/  HADD2.F32 R57, -RZ, R61.H0_H0 ;  /* 0x2000003dff397230 */ /* 0x000fe20000004100 */
[----:B------:R-:W-:Y:S01]  /*1190*/  FFMA.FTZ R24, R21, R56, R20 ;  /* 0x0000003815187223 */ /* 0x000fe20000010014 */
[----:B------:R-:W-:Y:S01]  /*11a0*/  HADD2.F32 R84, -RZ, R25.H0_H0 ;  /* 0x20000019ff547230 */ /* 0x000fe20000004100 */
[----:B------:R-:W-:Y:S01]  /*11b0*/  FFMA.FTZ R60, R23, R60, R58 ;  /* 0x0000003c173c7223 */ /* 0x000fe2000001003a */
[----:B------:R-:W-:-:S02]  /*11c0*/  HADD2.F32 R56, -RZ, R61.H1_H1 ;  /* 0x3000003dff387230 */ /* 0x000fc40000004100 */
[----:B------:R-:W-:Y:S02]  /*11d0*/  HADD2.F32 R58, -RZ, R62.H0_H0 ;  /* 0x2000003eff3a7230 */ /* 0x000fe40000004100 */
[----:B------:R-:W-:Y:S02]  /*11e0*/  HADD2.F32 R25, -RZ, R25.H1_H1 ;  /* 0x30000019ff197230 */ /* 0x000fe40000004100 */
[----:B------:R-:W-:Y:S02]  /*11f0*/  HADD2.F32 R61, -RZ, R26.H0_H0 ;  /* 0x2000001aff3d7230 */ /* 0x000fe40000004100 */
[----:B------:R-:W-:Y:S02]  /*1200*/  HADD2.F32 R85, -RZ, R62.H1_H1 ;  /* 0x3000003eff557230 */ /* 0x000fe40000004100 */
[----:B------:R-:W-:Y:S01]  /*1210*/  HADD2.F32 R26, -RZ, R26.H1_H1 ;  /* 0x3000001aff1a7230 */ /* 0x000fe20000004100 */
[----:B------:R-:W-:Y:S02]  /*1220*/  FFMA.FTZ R84, R57, R84, R22 ;  /* 0x0000005439547223 */ /* 0x000fe40000010016 */
[----:B------:R-:W-:Y:S01]  /*1230*/  FFMA.FTZ R83, R56, R25, R83 ;  /* 0x0000001938537223 */ /* 0x000fe20000010053 */
[----:B------:R-:W4:Y:S01]  /*1240*/  LDG.E.128.CONSTANT R20, [R64.64+0x1a00] ;  /* 0x001a000a40147981 */ /* 0x000f22000c1e9d00 */
[----:B------:R-:W-:Y:S01]  /*1250*/  FFMA.FTZ R61, R58, R61, R59 ;  /* 0x0000003d3a3d7223 */ /* 0x000fe2000001003b */
[----:B------:R-:W-:Y:S01]  /*1260*/  HADD2.F32 R25, -RZ, R27.H0_H0 ;  /* 0x2000001bff197230 */ /* 0x000fe20000004100 */
[----:B------:R-:W-:Y:S01]  /*1270*/  FFMA.FTZ R66, R85, R26, R66 ;  /* 0x0000001a55427223 */ /* 0x000fe20000010042 */
[----:B------:R-:W1:Y:S01]  /*1280*/  LDS.128 R56, [0x50] ;  /* 0x00005000ff387984 */ /* 0x000e620000000c00 */
[----:B------:R-:W-:-:S02]  /*1290*/  HADD2.F32 R26, -RZ, R63.H0_H0 ;  /* 0x2000003fff1a7230 */ /* 0x000fc40000004100 */
[----:B------:R-:W-:Y:S02]  /*12a0*/  HADD2.F32 R27, -RZ, R27.H1_H1 ;  /* 0x3000001bff1b7230 */ /* 0x000fe40000004100 */
[----:B------:R-:W-:Y:S01]  /*12b0*/  HADD2.F32 R63, -RZ, R63.H1_H1 ;  /* 0x3000003fff3f7230 */ /* 0x000fe20000004100 */
[----:B------:R-:W-:Y:S01]  /*12c0*/  FFMA.FTZ R67, R26, R25, R67 ;  /* 0x000000191a437223 */ /* 0x000fe20000010043 */
[----:B0-----:R-:W-:-:S03]  /*12d0*/  HADD2.F32 R25, -RZ, R40.H0_H0 ;  /* 0x20000028ff197230 */ /* 0x001fc60000004100 */
[----:B------:R-:W-:Y:S01]  /*12e0*/  FFMA.FTZ R82, R63, R27, R82 ;  /* 0x0000001b3f527223 */ /* 0x000fe20000010052 */
[----:B------:R-:W-:Y:S02]  /*12f0*/  HADD2.F32 R27, -RZ, R40.H1_H1 ;  /* 0x30000028ff1b7230 */ /* 0x000fe40000004100 */
[--C-:B------:R-:W-:Y:S02]  /*1300*/  HADD2.F32 R63, -RZ, R41.reuse.H0_H0 ;  /* 0x20000029ff3f7230 */ /* 0x100fe40000004100 */
[----:B------:R-:W-:Y:S02]  /*1310*/  HADD2.F32 R62, -RZ, R41.H1_H1 ;  /* 0x30000029ff3e7230 */ /* 0x000fe40000004100 */
[--C-:B------:R-:W-:Y:S02]  /*1320*/  HADD2.F32 R26, -RZ, R28.reuse.H0_H0 ;  /* 0x2000001cff1a7230 */ /* 0x100fe40000004100 */
[----:B------:R-:W-:Y:S02]  /*1330*/  HADD2.F32 R40, -RZ, R28.H1_H1 ;  /* 0x3000001cff287230 */ /* 0x000fe40000004100 */
[--C-:B------:R-:W-:Y:S01]  /*1340*/  HADD2.F32 R41, -RZ, R29.reuse.H0_H0 ;  /* 0x2000001dff297230 */ /* 0x100fe20000004100 */
[----:B------:R-:W-:Y:S01]  /*1350*/  FFMA.FTZ R28, R25, R26, R24 ;  /* 0x0000001a191c7223 */ /* 0x000fe20000010018 */
[----:B------:R-:W-:Y:S01]  /*1360*/  HADD2.F32 R85, -RZ, R29.H1_H1 ;  /* 0x3000001dff557230 */ /* 0x000fe20000004100 */
[----:B------:R-:W-:Y:S01]  /*1370*/  FFMA.FTZ R29, R27, R40, R60 ;  /* 0x000000281b1d7223 */ /* 0x000fe2000001003c */
[--C-:B------:R-:W-:Y:S01]  /*1380*/  HADD2.F32 R40, -RZ, R42.reuse.H0_H0 ;  /* 0x2000002aff287230 */ /* 0x100fe20000004100 */
[----:B------:R-:W-:Y:S01]  /*1390*/  FFMA.FTZ R84, R63, R41, R84 ;  /* 0x000000293f547223 */ /* 0x000fe20000010054 */
[----:B------:R-:W4:Y:S01]  /*13a0*/  LDG.E.128.CONSTANT R24, [R64.64+0x1c00] ;  /* 0x001c000a40187981 */ /* 0x000f22000c1e9d00 */
[----:B------:R-:W-:-:S02]  /*13b0*/  HADD2.F32 R41, -RZ, R42.H1_H1 ;  /* 0x3000002aff297230 */ /* 0x000fc40000004100 */
[--C-:B------:R-:W-:Y:S02]  /*13c0*/  HADD2.F32 R42, -RZ, R30.reuse.H0_H0 ;  /* 0x2000001eff2a7230 */ /* 0x100fe40000004100 */
[----:B------:R-:W-:Y:S01]  /*13d0*/  HADD2.F32 R30, -RZ, R30.H1_H1 ;  /* 0x3000001eff1e7230 */ /* 0x000fe20000004100 */
[----:B------:R-:W-:Y:S01]  /*13e0*/  FFMA.FTZ R60, R62, R85, R83 ;  /* 0x000000553e3c7223 */ /* 0x000fe20000010053 */
[--C-:B------:R-:W-:Y:S01]  /*13f0*/  HADD2.F32 R63, -RZ, R31.reuse.H0_H0 ;  /* 0x2000001fff3f7230 */ /* 0x100fe20000004100 */
[----:B------:R-:W-:Y:S01]  /*1400*/  FFMA.FTZ R61, R40, R42, R61 ;  /* 0x0000002a283d7223 */ /* 0x000fe2000001003d */
[----:B------:R-:W-:Y:S01]  /*1410*/  HADD2.F32 R83, -RZ, R31.H1_H1 ;  /* 0x3000001fff537230 */ /* 0x000fe20000004100 */
[----:B------:R-:W-:Y:S01]  /*1420*/  FFMA.FTZ R66, R41, R30, R66 ;  /* 0x0000001e29427223 */ /* 0x000fe20000010042 */
[--C-:B------:R-:W-:Y:S02]  /*1430*/  HADD2.F32 R62, -RZ, R43.reuse.H0_H0 ;  /* 0x2000002bff3e7230 */ /* 0x100fe40000004100 */
[----:B------:R-:W-:-:S02]  /*1440*/  HADD2.F32 R31, -RZ, R43.H1_H1 ;  /* 0x3000002bff1f7230 */ /* 0x000fc40000004100 */
[----:B------:R-:W0:Y:S01]  /*1450*/  LDS.128 R40, [0x60] ;  /* 0x00006000ff287984 */ /* 0x000e220000000c00 */
[----:B------:R-:W-:Y:S02]  /*1460*/  FFMA.FTZ R67, R62, R63, R67 ;  /* 0x0000003f3e437223 */ /* 0x000fe40000010043 */
[----:B------:R-:W-:Y:S01]  /*1470*/  FFMA.FTZ R82, R31, R83, R82 ;  /* 0x000000531f527223 */ /* 0x000fe20000010052 */
[--C-:B-1----:R-:W-:Y:S02]  /*1480*/  HADD2.F32 R31, -RZ, R56.reuse.H0_H0 ;  /* 0x20000038ff1f7230 */ /* 0x102fe40000004100 */
[----:B------:R-:W-:Y:S02]  /*1490*/  HADD2.F32 R56, -RZ, R56.H1_H1 ;  /* 0x30000038ff387230 */ /* 0x000fe40000004100 */
[----:B------:R-:W-:Y:S02]  /*14a0*/  HADD2.F32 R85, -RZ, R36.H1_H1 ;  /* 0x30000024ff557230 */ /* 0x000fe40000004100 */
[----:B------:R-:W-:-:S02]  /*14b0*/  HADD2.F32 R63, -RZ, R57.H0_H0 ;  /* 0x20000039ff3f7230 */ /* 0x000fc40000004100 */
[----:B------:R-:W-:Y:S02]  /*14c0*/  HADD2.F32 R30, -RZ, R36.H0_H0 ;  /* 0x20000024ff1e7230 */ /* 0x000fe40000004100 */
[----:B------:R-:W-:Y:S01]  /*14d0*/  HADD2.F32 R62, -RZ, R37.H0_H0 ;  /* 0x20000025ff3e7230 */ /* 0x000fe20000004100 */
[----:B------:R-:W-:Y:S01]  /*14e0*/  FFMA.FTZ R85, R56, R85, R29 ;  /* 0x0000005538557223 */ /* 0x000fe2000001001d */
[----:B------:R-:W-:Y:S02]  /*14f0*/  HADD2.F32 R57, -RZ, R57.H1_H1 ;  /* 0x30000039ff397230 */ /* 0x000fe40000004100 */
[----:B------:R-:W-:Y:S01]  /*1500*/  HADD2.F32 R37, -RZ, R37.H1_H1 ;  /* 0x30000025ff257230 */ /* 0x000fe20000004100 */
[----:B------:R-:W-:Y:S01]  /*1510*/  FFMA.FTZ R36, R31, R30, R28 ;  /* 0x0000001e1f247223 */ /* 0x000fe2000001001c */
[----:B------:R-:W-:Y:S01]  /*1520*/  HADD2.F32 R83, -RZ, R38.H0_H0 ;  /* 0x20000026ff537230 */ /* 0x000fe20000004100 */
[----:B------:R-:W-:Y:S01]  /*1530*/  FFMA.FTZ R56, R63, R62, R84 ;  /* 0x0000003e3f387223 */ /* 0x000fe20000010054 */
[----:B------:R-:W4:Y:S01]  /*1540*/  LDG.E.128.CONSTANT R28, [R64.64+0x1e00] ;  /* 0x001e000a401c7981 */ /* 0x000f22000c1e9d00 */
[--C-:B------:R-:W-:Y:S01]  /*1550*/  HADD2.F32 R62, -RZ, R58.reuse.H0_H0 ;  /* 0x2000003aff3e7230 */ /* 0x100fe20000004100 */
[----:B------:R-:W-:Y:S01]  /*1560*/  FFMA.FTZ R57, R57, R37, R60 ;  /* 0x0000002539397223 */ /* 0x000fe2000001003c */
[----:B------:R-:W-:-:S02]  /*1570*/  HADD2.F32 R37, -RZ, R58.H1_H1 ;  /* 0x3000003aff257230 */ /* 0x000fc40000004100 */
[----:B------:R-:W-:Y:S01]  /*1580*/  HADD2.F32 R58, -RZ, R38.H1_H1 ;  /* 0x30000026ff3a7230 */ /* 0x000fe20000004100 */
[----:B------:R-:W-:Y:S02]  /*1590*/  FFMA.FTZ R83, R62, R83, R61 ;  /* 0x000000533e537223 */ /* 0x000fe4000001003d */
[----:B------:R-:W1:Y:S01]  /*15a0*/  LDS.128 R60, [0x70] ;  /* 0x00007000ff3c7984 */ /* 0x000e620000000c00 */
[----:B------:R-:W-:Y:S01]  /*15b0*/  HADD2.F32 R38, -RZ, R59.H0_H0 ;  /* 0x2000003bff267230 */ /* 0x000fe20000004100 */
[----:B------:R-:W-:Y:S01]  /*15c0*/  FFMA.FTZ R58, R37, R58, R66 ;  /* 0x0000003a253a7223 */ /* 0x000fe20000010042 */
[--C-:B------:R-:W-:Y:S02]  /*15d0*/  HADD2.F32 R37, -RZ, R39.reuse.H0_H0 ;  /* 0x20000027ff257230 */ /* 0x100fe40000004100 */
[----:B------:R-:W-:-:S03]  /*15e0*/  HADD2.F32 R39, -RZ, R39.H1_H1 ;  /* 0x30000027ff277230 */ /* 0x000fc60000004100 */
[----:B------:R-:W-:Y:S01]  /*15f0*/  FFMA.FTZ R67, R38, R37, R67 ;  /* 0x0000002526437223 */ /* 0x000fe20000010043 */
[----:B------:R-:W-:Y:S02]  /*1600*/  HADD2.F32 R59, -RZ, R59.H1_H1 ;  /* 0x3000003bff3b7230 */ /* 0x000fe40000004100 */
[--C-:B0-----:R-:W-:Y:S02]  /*1610*/  HADD2.F32 R37, -RZ, R40.reuse.H0_H0 ;  /* 0x20000028ff257230 */ /* 0x101fe40000004100 */
[----:B------:R-:W-:Y:S02]  /*1620*/  HADD2.F32 R66, -RZ, R40.H1_H1 ;  /* 0x30000028ff427230 */ /* 0x000fe40000004100 */
[--C-:B------:R-:W-:Y:S01]  /*1630*/  HADD2.F32 R40, -RZ, R8.reuse.H0_H0 ;  /* 0x20000008ff287230 */ /* 0x100fe20000004100 */
[----:B------:R-:W-:Y:S01]  /*1640*/  FFMA.FTZ R82, R59, R39, R82 ;  /* 0x000000273b527223 */ /* 0x000fe20000010052 */
[----:B------:R-:W-:-:S03]  /*1650*/  HADD2.F32 R8, -RZ, R8.H1_H1 ;  /* 0x30000008ff087230 */ /* 0x000fc60000004100 */
[----:B------:R-:W-:Y:S02]  /*1660*/  FFMA.FTZ R40, R37, R40, R36 ;  /* 0x0000002825287223 */ /* 0x000fe40000010024 */
[----:B------:R-:W4:Y:S01]  /*1670*/  LDG.E.128.CONSTANT R36, [R64.64+0x2000] ;  /* 0x0020000a40247981 */ /* 0x000f22000c1e9d00 */
[----:B------:R-:W-:Y:S02]  /*1680*/  HADD2.F32 R59, -RZ, R41.H0_H0 ;  /* 0x20000029ff3b7230 */ /* 0x000fe40000004100 */
[--C-:B------:R-:W-:Y:S01]  /*1690*/  HADD2.F32 R84, -RZ, R9.reuse.H0_H0 ;  /* 0x20000009ff547230 */ /* 0x100fe20000004100 */
[----:B------:R-:W-:Y:S01]  /*16a0*/  FFMA.FTZ R66, R66, R8, R85 ;  /* 0x0000000842427223 */ /* 0x000fe20000010055 */
[----:B------:R-:W-:-:S03]  /*16b0*/  HADD2.F32 R9, -RZ, R9.H1_H1 ;  /* 0x30000009ff097230 */ /* 0x000fc60000004100 */
[----:B------:R-:W-:Y:S01]  /*16c0*/  FFMA.FTZ R8, R59, R84, R56 ;  /* 0x000000543b087223 */ /* 0x000fe20000010038 */
[----:B------:R-:W-:Y:S02]  /*16d0*/  HADD2.F32 R56, -RZ, R41.H1_H1 ;  /* 0x30000029ff387230 */ /* 0x000fe40000004100 */
[----:B------:R-:W-:Y:S02]  /*16e0*/  HADD2.F32 R84, -RZ, R42.H0_H0 ;  /* 0x2000002aff547230 */ /* 0x000fe40000004100 */
[----:B------:R-:W-:Y:S02]  /*16f0*/  HADD2.F32 R59, -RZ, R10.H0_H0 ;  /* 0x2000000aff3b7230 */ /* 0x000fe40000004100 */
[----:B------:R-:W-:Y:S02]  /*1700*/  HADD2.F32 R41, -RZ, R42.H1_H1 ;  /* 0x3000002aff297230 */ /* 0x000fe40000004100 */
[----:B------:R-:W-:Y:S01]  /*1710*/  HADD2.F32 R42, -RZ, R10.H1_H1 ;  /* 0x3000000aff2a7230 */ /* 0x000fe20000004100 */
[----:B------:R-:W-:Y:S01]  /*1720*/  FFMA.FTZ R10, R84, R59, R83 ;  /* 0x0000003b540a7223 */ /* 0x000fe20000010053 */
[----:B------:R-:W-:Y:S01]  /*1730*/  HADD2.F32 R86, -RZ, R43.H0_H0 ;  /* 0x2000002bff567230 */ /* 0x000fe20000004100 */
[----:B------:R-:W-:Y:S01]  /*1740*/  FFMA.FTZ R9, R56, R9, R57 ;  /* 0x0000000938097223 */ /* 0x000fe20000010039 */
[--C-:B------:R-:W-:Y:S01]  /*1750*/  HADD2.F32 R83, -RZ, R11.reuse.H0_H0 ;  /* 0x2000000bff537230 */ /* 0x100fe20000004100 */
[----:B------:R-:W-:Y:S01]  /*1760*/  FFMA.FTZ R84, R41, R42, R58 ;  /* 0x0000002a29547223 */ /* 0x000fe2000001003a */
[----:B------:R-:W-:Y:S01]  /*1770*/  HADD2.F32 R11, -RZ, R11.H1_H1 ;  /* 0x3000000bff0b7230 */ /* 0x000fe20000004100 */
[----:B------:R-:W0:Y:S01]  /*1780*/  LDS.128 R56, [0x80] ;  /* 0x00008000ff387984 */ /* 0x000e220000000c00 */
[----:B------:R-:W-:Y:S01]  /*1790*/  HADD2.F32 R43, -RZ, R43.H1_H1 ;  /* 0x3000002bff2b7230 */ /* 0x000fe20000004100 */
[----:B------:R-:W-:Y:S01]  /*17a0*/  FFMA.FTZ R83, R86, R83, R67 ;  /* 0x0000005356537223 */ /* 0x000fe20000010043 */
[----:B-1----:R-:W-:-:S02]  /*17b0*/  HADD2.F32 R67, -RZ, R60.H0_H0 ;  /* 0x2000003cff437230 */ /* 0x002fc40000004100 */
[----:B------:R-:W-:Y:S01]  /*17c0*/  HADD2.F32 R41, -RZ, R44.H0_H0 ;  /* 0x2000002cff297230 */ /* 0x000fe20000004100 */
[----:B------:R-:W-:Y:S01]  /*17d0*/  FFMA.FTZ R82, R43, R11, R82 ;  /* 0x0000000b2b527223 */ /* 0x000fe20000010052 */
[----:B------:R-:W-:Y:S02]  /*17e0*/  HADD2.F32 R11, -RZ, R60.H1_H1 ;  /* 0x3000003cff0b7230 */ /* 0x000fe40000004100 */
[----:B------:R-:W-:Y:S02]  /*17f0*/  HADD2.F32 R85, -RZ, R61.H0_H0 ;  /* 0x2000003dff557230 */ /* 0x000fe40000004100 */
[----:B------:R-:W-:Y:S02]  /*1800*/  HADD2.F32 R44, -RZ, R44.H1_H1 ;  /* 0x3000002cff2c7230 */ /* 0x000fe40000004100 */
[----:B------:R-:W-:Y:S01]  /*1810*/  HADD2.F32 R60, -RZ, R45.H0_H0 ;  /* 0x2000002dff3c7230 */ /* 0x000fe20000004100 */
[----:B------:R-:W-:Y:S02]  /*1820*/  FFMA.FTZ R67, R67, R41, R40 ;  /* 0x0000002943437223 */ /* 0x000fe40000010028 */
[----:B------:R-:W-:Y:S01]  /*1830*/  FFMA.FTZ R66, R11, R44, R66 ;  /* 0x0000002c0b427223 */ /* 0x000fe20000010042 */
[----:B------:R-:W4:Y:S01]  /*1840*/  LDG.E.128.CONSTANT R40, [R64.64+0x2200] ;  /* 0x0022000a40287981 */ /* 0x000f22000c1e9d00 */
[----:B------:R-:W-:Y:S01]  /*1850*/  FFMA.FTZ R60, R85, R60, R8 ;  /* 0x0000003c553c7223 */ /* 0x000fe20000010008 */
[----:B------:R-:W-:-:S02]  /*1860*/  HADD2.F32 R8, -RZ, R61.H1_H1 ;  /* 0x3000003dff087230 */ /* 0x000fc40000004100 */
[--C-:B------:R-:W-:Y:S02]  /*1870*/  HADD2.F32 R11, -RZ, R62.reuse.H0_H0 ;  /* 0x2000003eff0b7230 */ /* 0x100fe40000004100 */
[----:B------:R-:W-:Y:S02]  /*1880*/  HADD2.F32 R85, -RZ, R62.H1_H1 ;  /* 0x3000003eff557230 */ /* 0x000fe40000004100 */
[----:B------:R-:W-:Y:S02]  /*1890*/  HADD2.F32 R61, -RZ, R45.H1_H1 ;  /* 0x3000002dff3d7230 */ /* 0x000fe40000004100 */
[----:B------:R-:W-:-:S03]  /*18a0*/  HADD2.F32 R62, -RZ, R46.H0_H0 ;  /* 0x2000002eff3e7230 */ /* 0x000fc60000004100 */
[----:B------:R-:W-:Y:S02]  /*18b0*/  FFMA.FTZ R61, R8, R61, R9 ;  /* 0x0000003d083d7223 */ /* 0x000fe40000010009 */
[----:B------:R-:W-:Y:S02]  /*18c0*/  FFMA.FTZ R62, R11, R62, R10 ;  /* 0x0000003e0b3e7223 */ /* 0x000fe4000001000a */
[----:B------:R-:W1:Y:S01]  /*18d0*/  LDS.128 R8, [0x90] ;  /* 0x00009000ff087984 */ /* 0x000e620000000c00 */
[----:B------:R-:W-:Y:S02]  /*18e0*/  HADD2.F32 R44, -RZ, R63.H0_H0 ;  /* 0x2000003fff2c7230 */ /* 0x000fe40000004100 */
[--C-:B------:R-:W-:Y:S02]  /*18f0*/  HADD2.F32 R45, -RZ, R47.reuse.H0_H0 ;  /* 0x2000002fff2d7230 */ /* 0x100fe40000004100 */
[----:B------:R-:W-:Y:S02]  /*1900*/  HADD2.F32 R47, -RZ, R47.H1_H1 ;  /* 0x3000002fff2f7230 */ /* 0x000fe40000004100 */
[----:B------:R-:W-:-:S02]  /*1910*/  HADD2.F32 R63, -RZ, R63.H1_H1 ;  /* 0x3000003fff3f7230 */ /* 0x000fc40000004100 */
[----:B------:R-:W-:Y:S01]  /*1920*/  HADD2.F32 R46, -RZ, R46.H1_H1 ;  /* 0x3000002eff2e7230 */ /* 0x000fe20000004100 */
[----:B------:R-:W-:Y:S01]  /*1930*/  FFMA.FTZ R83, R44, R45, R83 ;  /* 0x0000002d2c537223 */ /* 0x000fe20000010053 */
[----:B0-----:R-:W-:Y:S01]  /*1940*/  HADD2.F32 R44, -RZ, R56.H0_H0 ;  /* 0x20000038ff2c7230 */ /* 0x001fe20000004100 */
[----:B------:R-:W-:Y:S01]  /*1950*/  FFMA.FTZ R82, R63, R47, R82 ;  /* 0x0000002f3f527223 */ /* 0x000fe20000010052 */
[----:B------:R-:W-:Y:S01]  /*1960*/  HADD2.F32 R45, -RZ, R48.H0_H0 ;  /* 0x20000030ff2d7230 */ /* 0x000fe20000004100 */
[----:B------:R-:W-:Y:S01]  /*1970*/  FFMA.FTZ R84, R85, R46, R84 ;  /* 0x0000002e55547223 */ /* 0x000fe20000010054 */
[----:B------:R-:W-:Y:S02]  /*1980*/  HADD2.F32 R63, -RZ, R56.H1_H1 ;  /* 0x30000038ff3f7230 */ /* 0x000fe40000004100 */
[----:B------:R-:W-:Y:S02]  /*1990*/  HADD2.F32 R48, -RZ, R48.H1_H1 ;  /* 0x30000030ff307230 */ /* 0x000fe40000004100 */
[----:B------:R-:W-:-:S02]  /*19a0*/  HADD2.F32 R85, -RZ, R57.H0_H0 ;  /* 0x20000039ff557230 */ /* 0x000fc40000004100 */
[----:B------:R-:W-:Y:S01]  /*19b0*/  HADD2.F32 R56, -RZ, R49.H0_H0 ;  /* 0x20000031ff387230 */ /* 0x000fe20000004100 */
[----:B------:R-:W-:Y:S02]  /*19c0*/  FFMA.FTZ R67, R44, R45, R67 ;  /* 0x0000002d2c437223 */ /* 0x000fe40000010043 */
[----:B------:R-:W4:Y:S01]  /*19d0*/  LDG.E.128.CONSTANT R44, [R64.64+0x2400] ;  /* 0x0024000a402c7981 */ /* 0x000f22000c1e9d00 */
[----:B------:R-:W-:Y:S02]  /*19e0*/  FFMA.FTZ R66, R63, R48, R66 ;  /* 0x000000303f427223 */ /* 0x000fe40000010042 */
[----:B------:R-:W-:Y:S01]  /*19f0*/  FFMA.FTZ R48, R85, R56, R60 ;  /* 0x0000003855307223 */ /* 0x000fe2000001003c */
[----:B------:R-:W-:Y:S02]  /*1a00*/  HADD2.F32 R56, -RZ, R57.H1_H1 ;  /* 0x30000039ff387230 */ /* 0x000fe40000004100 */
[----:B------:R-:W-:Y:S02]  /*1a10*/  HADD2.F32 R57, -RZ, R58.H0_H0 ;  /* 0x2000003aff397230 */ /* 0x000fe40000004100 */
[----:B------:R-:W-:-:S02]  /*1a20*/  HADD2.F32 R49, -RZ, R49.H1_H1 ;  /* 0x30000031ff317230 */ /* 0x000fc40000004100 */
[----:B------:R-:W-:Y:S02]  /*1a30*/  HADD2.F32 R60, -RZ, R50.H0_H0 ;  /* 0x20000032ff3c7230 */ /* 0x000fe40000004100 */
[----:B------:R-:W-:Y:S01]  /*1a40*/  HADD2.F32 R63, -RZ, R58.H1_H1 ;  /* 0x3000003aff3f7230 */ /* 0x000fe20000004100 */
[----:B------:R-:W-:Y:S01]  /*1a50*/  FFMA.FTZ R49, R56, R49, R61 ;  /* 0x0000003138317223 */ /* 0x000fe2000001003d */
[----:B------:R-:W-:Y:S01]  /*1a60*/  HADD2.F32 R58, -RZ, R50.H1_H1 ;  /* 0x30000032ff3a7230 */ /* 0x000fe20000004100 */
[----:B------:R-:W-:Y:S01]  /*1a70*/  FFMA.FTZ R50, R57, R60, R62 ;  /* 0x0000003c39327223 */ /* 0x000fe2000001003e */
[----:B------:R-:W-:Y:S02]  /*1a80*/  HADD2.F32 R56, -RZ, R59.H0_H0 ;  /* 0x2000003bff387230 */ /* 0x000fe40000004100 */
[--C-:B------:R-:W-:Y:S02]  /*1a90*/  HADD2.F32 R57, -RZ, R51.reuse.H0_H0 ;  /* 0x20000033ff397230 */ /* 0x100fe40000004100 */
[----:B------:R-:W-:-:S02]  /*1aa0*/  HADD2.F32 R51, -RZ, R51.H1_H1 ;  /* 0x30000033ff337230 */ /* 0x000fc40000004100 */
[----:B------:R-:W-:Y:S01]  /*1ab0*/  HADD2.F32 R59, -RZ, R59.H1_H1 ;  /* 0x3000003bff3b7230 */ /* 0x000fe20000004100 */
[----:B------:R-:W-:Y:S01]  /*1ac0*/  FFMA.FTZ R83, R56, R57, R83 ;  /* 0x0000003938537223 */ /* 0x000fe20000010053 */
[----:B-1----:R-:W-:Y:S02]  /*1ad0*/  HADD2.F32 R56, -RZ, R8.H0_H0 ;  /* 0x20000008ff387230 */ /* 0x002fe40000004100 */
[----:B------:R-:W-:Y:S01]  /*1ae0*/  HADD2.F32 R57, -RZ, R32.H0_H0 ;  /* 0x20000020ff397230 */ /* 0x000fe20000004100 */
[----:B------:R-:W-:Y:S02]  /*1af0*/  FFMA.FTZ R84, R63, R58, R84 ;  /* 0x0000003a3f547223 */ /* 0x000fe40000010054 */
[----:B------:R-:W-:Y:S01]  /*1b00*/  FFMA.FTZ R82, R59, R51, R82 ;  /* 0x000000333b527223 */ /* 0x000fe20000010052 */
[----:B------:R-:W0:Y:S01]  /*1b10*/  LDS.128 R60, [0xa0] ;  /* 0x0000a000ff3c7984 */ /* 0x000e220000000c00 */
[----:B------:R-:W-:-:S03]  /*1b20*/  FFMA.FTZ R67, R56, R57, R67 ;  /* 0x0000003938437223 */ /* 0x000fc60000010043 */
[----:B------:R-:W4:Y:S01]  /*1b30*/  LDG.E.128.CONSTANT R56, [R64.64+0x2600] ;  /* 0x0026000a40387981 */ /* 0x000f22000c1e9d00 */
[----:B------:R-:W-:Y:S02]  /*1b40*/  HADD2.F32 R51, -RZ, R8.H1_H1 ;  /* 0x30000008ff337230 */ /* 0x000fe40000004100 */
[----:B------:R-:W-:Y:S02]  /*1b50*/  HADD2.F32 R8, -RZ, R32.H1_H1 ;  /* 0x30000020ff087230 */ /* 0x000fe40000004100 */
[----:B------:R-:W-:Y:S02]  /*1b60*/  HADD2.F32 R85, -RZ, R9.H0_H0 ;  /* 0x20000009ff557230 */ /* 0x000fe40000004100 */
[----:B------:R-:W-:Y:S01]  /*1b70*/  HADD2.F32 R32, -RZ, R33.H0_H0 ;  /* 0x20000021ff207230 */ /* 0x000fe20000004100 */
[----:B------:R-:W-:Y:S01]  /*1b80*/  FFMA.FTZ R8, R51, R8, R66 ;  /* 0x0000000833087223 */ /* 0x000fe20000010042 */
[----:B------:R-:W-:-:S03]  /*1b90*/  HADD2.F32 R51, -RZ, R10.H1_H1 ;  /* 0x3000000aff337230 */ /* 0x000fc60000004100 */
[----:B------:R-:W-:Y:S01]  /*1ba0*/  FFMA.FTZ R32, R85, R32, R48 ;  /* 0x0000002055207223 */ /* 0x000fe20000010030 */
[----:B------:R-:W-:Y:S02]  /*1bb0*/  HADD2.F32 R48, -RZ, R9.H1_H1 ;  /* 0x30000009ff307230 */ /* 0x000fe40000004100 */
[----:B------:R-:W-:Y:S02]  /*1bc0*/  HADD2.F32 R9, -RZ, R10.H0_H0 ;  /* 0x2000000aff097230 */ /* 0x000fe40000004100 */
[----:B------:R-:W-:Y:S02]  /*1bd0*/  HADD2.F32 R33, -RZ, R33.H1_H1 ;  /* 0x30000021ff217230 */ /* 0x000fe40000004100 */
[--C-:B------:R-:W-:Y:S02]  /*1be0*/  HADD2.F32 R10, -RZ, R34.reuse.H0_H0 ;  /* 0x20000022ff0a7230 */ /* 0x100fe40000004100 */
[----:B------:R-:W-:Y:S01]  /*1bf0*/  HADD2.F32 R66, -RZ, R34.H1_H1 ;  /* 0x30000022ff427230 */ /* 0x000fe20000004100 */
[----:B------:R-:W-:-:S02]  /*1c00*/  FFMA.FTZ R33, R48, R33, R49 ;  /* 0x0000002130217223 */ /* 0x000fc40000010031 */
[----:B------:R-:W-:Y:S02]  /*1c10*/  FFMA.FTZ R34, R9, R10, R50 ;  /* 0x0000000a09227223 */ /* 0x000fe40000010032 */
[----:B------:R-:W-:Y:S02]  /*1c20*/  FFMA.FTZ R66, R51, R66, R84 ;  /* 0x0000004233427223 */ /* 0x000fe40000010054 */
[----:B------:R-:W1:Y:S01]  /*1c30*/  LDS.128 R48, [0xb0] ;  /* 0x0000b000ff307984 */ /* 0x000e620000000c00 */
[----:B------:R-:W-:Y:S02]  /*1c40*/  HADD2.F32 R85, -RZ, R35.H0_H0 ;  /* 0x20000023ff557230 */ /* 0x000fe40000004100 */
[----:B------:R-:W-:Y:S02]  /*1c50*/  HADD2.F32 R10, -RZ, R11.H0_H0 ;  /* 0x2000000bff0a7230 */ /* 0x000fe40000004100 */
[----:B------:R-:W-:Y:S02]  /*1c60*/  HADD2.F32 R35, -RZ, R35.H1_H1 ;  /* 0x30000023ff237230 */ /* 0x000fe40000004100 */
[----:B------:R-:W-:Y:S01]  /*1c70*/  HADD2.F32 R11, -RZ, R11.H1_H1 ;  /* 0x3000000bff0b7230 */ /* 0x000fe20000004100 */
[----:B------:R-:W-:Y:S01]  /*1c80*/  FFMA.FTZ R83, R10, R85, R83 ;  /* 0x000000550a537223 */ /* 0x000fe20000010053 */
[----:B0-----:R-:W-:-:S02]  /*1c90*/  HADD2.F32 R10, -RZ, R60.H0_H0 ;  /* 0x2000003cff0a7230 */ /* 0x001fc40000004100 */
[----:B------:R-:W-:Y:S01]  /*1ca0*/  HADD2.F32 R9, -RZ, R60.H1_H1 ;  /* 0x3000003cff097230 */ /* 0x000fe20000004100 */
[----:B------:R-:W-:Y:S01]  /*1cb0*/  FFMA.FTZ R82, R11, R35, R82 ;  /* 0x000000230b527223 */ /* 0x000fe20000010052 */
[----:B------:R-:W-:Y:S02]  /*1cc0*/  HADD2.F32 R35, -RZ, R61.H0_H0 ;  /* 0x2000003dff237230 */ /* 0x000fe40000004100 */
[--C-:B--2---:R-:W-:Y:S02]  /*1cd0*/  HADD2.F32 R60, -RZ, R53.reuse.H0_H0 ;  /* 0x20000035ff3c7230 */ /* 0x104fe40000004100 */
[----:B------:R-:W-:-:S03]  /*1ce0*/  HADD2.F32 R53, -RZ, R53.H1_H1 ;  /* 0x30000035ff357230 */ /* 0x000fc60000004100 */
[----:B------:R-:W-:Y:S01]  /*1cf0*/  FFMA.FTZ R60, R35, R60, R32 ;  /* 0x0000003c233c7223 */ /* 0x000fe20000010020 */
[----:B------:R-:W-:Y:S02]  /*1d00*/  HADD2.F32 R32, -RZ, R61.H1_H1 ;  /* 0x3000003dff207230 */ /* 0x000fe40000004100 */
[----:B------:R-:W-:Y:S02]  /*1d10*/  HADD2.F32 R35, -RZ, R54.H0_H0 ;  /* 0x20000036ff237230 */ /* 0x000fe40000004100 */
[--C-:B------:R-:W-:Y:S02]  /*1d20*/  HADD2.F32 R61, -RZ, R62.reuse.H0_H0 ;  /* 0x2000003eff3d7230 */ /* 0x100fe40000004100 */
[----:B------:R-:W-:Y:S02]  /*1d30*/  HADD2.F32 R85, -RZ, R62.H1_H1 ;  /* 0x3000003eff557230 */ /* 0x000fe40000004100 */
[----:B------:R-:W-:Y:S02]  /*1d40*/  HADD2.F32 R54, -RZ, R54.H1_H1 ;  /* 0x30000036ff367230 */ /* 0x000fe40000004100 */
[--C-:B------:R-:W-:Y:S01]  /*1d50*/  HADD2.F32 R11, -RZ, R52.reuse.H0_H0 ;  /* 0x20000034ff0b7230 */ /* 0x100fe20000004100 */
[----:B------:R-:W-:Y:S01]  /*1d60*/  FFMA.FTZ R53, R32, R53, R33 ;  /* 0x0000003520357223 */ /* 0x000fe20000010021 */
[----:B------:R-:W-:Y:S01]  /*1d70*/  HADD2.F32 R52, -RZ, R52.H1_H1 ;  /* 0x30000034ff347230 */ /* 0x000fe20000004100 */
[----:B------:R-:W-:Y:S01]  /*1d80*/  FFMA.FTZ R61, R61, R35, R34 ;  /* 0x000000233d3d7223 */ /* 0x000fe20000010022 */
[----:B------:R-:W-:Y:S01]  /*1d90*/  HADD2.F32 R62, -RZ, R55.H0_H0 ;  /* 0x20000037ff3e7230 */ /* 0x000fe20000004100 */
[----:B------:R-:W-:Y:S01]  /*1da0*/  FFMA.FTZ R66, R85, R54, R66 ;  /* 0x0000003655427223 */ /* 0x000fe20000010042 */
[----:B------:R-:W0:Y:S01]  /*1db0*/  LDS.128 R32, [0xc0] ;  /* 0x0000c000ff207984 */ /* 0x000e220000000c00 */
[----:B------:R-:W-:-:S02]  /*1dc0*/  HADD2.F32 R54, -RZ, R63.H0_H0 ;  /* 0x2000003fff367230 */ /* 0x000fc40000004100 */
[----:B------:R-:W-:Y:S02]  /*1dd0*/  HADD2.F32 R55, -RZ, R55.H1_H1 ;  /* 0x30000037ff377230 */ /* 0x000fe40000004100 */
[----:B------:R-:W-:Y:S01]  /*1de0*/  HADD2.F32 R63, -RZ, R63.H1_H1 ;  /* 0x3000003fff3f7230 */ /* 0x000fe20000004100 */
[----:B------:R-:W-:Y:S02]  /*1df0*/  FFMA.FTZ R67, R10, R11, R67 ;  /* 0x0000000b0a437223 */ /* 0x000fe40000010043 */
[----:B------:R-:W-:Y:S02]  /*1e00*/  FFMA.FTZ R52, R9, R52, R8 ;  /* 0x0000003409347223 */ /* 0x000fe40000010008 */
[----:B------:R-:W2:Y:S01]  /*1e10*/  LDG.E.128.CONSTANT R8, [R64.64+0x2800] ;  /* 0x0028000a40087981 */ /* 0x000ea2000c1e9d00 */
[----:B------:R-:W-:Y:S01]  /*1e20*/  FFMA.FTZ R83, R54, R62, R83 ;  /* 0x0000003e36537223 */ /* 0x000fe20000010053 */
[--C-:B-1----:R-:W-:Y:S01]  /*1e30*/  HADD2.F32 R54, -RZ, R48.reuse.H0_H0 ;  /* 0x20000030ff367230 */ /* 0x102fe20000004100 */
[----:B------:R-:W-:Y:S01]  /*1e40*/  FFMA.FTZ R82, R63, R55, R82 ;  /* 0x000000373f527223 */ /* 0x000fe20000010052 */
[----:B------:R-:W-:-:S02]  /*1e50*/  HADD2.F32 R55, -RZ, R48.H1_H1 ;  /* 0x30000030ff377230 */ /* 0x000fc40000004100 */
[--C-:B------:R-:W-:Y:S02]  /*1e60*/  HADD2.F32 R63, -RZ, R49.reuse.H0_H0 ;  /* 0x20000031ff3f7230 */ /* 0x100fe40000004100 */
[----:B------:R-:W-:Y:S02]  /*1e70*/  HADD2.F32 R62, -RZ, R49.H1_H1 ;  /* 0x30000031ff3e7230 */ /* 0x000fe40000004100 */
[--C-:B---3--:R-:W-:Y:S02]  /*1e80*/  HADD2.F32 R48, -RZ, R12.reuse.H0_H0 ;  /* 0x2000000cff307230 */ /* 0x108fe40000004100 */
[--C-:B------:R-:W-:Y:S02]  /*1e90*/  HADD2.F32 R49, -RZ, R13.reuse.H0_H0 ;  /* 0x2000000dff317230 */ /* 0x100fe40000004100 */
[----:B------:R-:W-:Y:S02]  /*1ea0*/  HADD2.F32 R12, -RZ, R12.H1_H1 ;  /* 0x3000000cff0c7230 */ /* 0x000fe40000004100 */
[----:B------:R-:W-:Y:S01]  /*1eb0*/  HADD2.F32 R13, -RZ, R13.H1_H1 ;  /* 0x3000000dff0d7230 */ /* 0x000fe20000004100 */
[----:B------:R-:W-:-:S02]  /*1ec0*/  FFMA.FTZ R67, R54, R48, R67 ;  /* 0x0000003036437223 */ /* 0x000fc40000010043 */
[----:B------:R-:W-:Y:S02]  /*1ed0*/  FFMA.FTZ R60, R63, R49, R60 ;  /* 0x000000313f3c7223 */ /* 0x000fe4000001003c */
[----:B------:R-:W-:Y:S02]  /*1ee0*/  FFMA.FTZ R48, R55, R12, R52 ;  /* 0x0000000c37307223 */ /* 0x000fe40000010034 */
[----:B------:R-:W-:Y:S02]  /*1ef0*/  FFMA.FTZ R49, R62, R13, R53 ;  /* 0x0000000d3e317223 */ /* 0x000fe40000010035 */
[----:B------:R-:W1:Y:S01]  /*1f00*/  LDS.128 R52, [0xd0] ;  /* 0x0000d000ff347984 */ /* 0x000e620000000c00 */
[--C-:B------:R-:W-:Y:S02]  /*1f10*/  HADD2.F32 R12, -RZ, R50.reuse.H0_H0 ;  /* 0x20000032ff0c7230 */ /* 0x100fe40000004100 */
[----:B------:R-:W-:Y:S02]  /*1f20*/  HADD2.F32 R13, -RZ, R50.H1_H1 ;  /* 0x30000032ff0d7230 */ /* 0x000fe40000004100 */
[----:B------:R-:W-:-:S02]  /*1f30*/  HADD2.F32 R50, -RZ, R14.H0_H0 ;  /* 0x2000000eff327230 */ /* 0x000fc40000004100 */
[----:B------:R-:W-:Y:S02]  /*1f40*/  HADD2.F32 R14, -RZ, R14.H1_H1 ;  /* 0x3000000eff0e7230 */ /* 0x000fe40000004100 */
[--C-:B------:R-:W-:Y:S01]  /*1f50*/  HADD2.F32 R63, -RZ, R15.reuse.H0_H0 ;  /* 0x2000000fff3f7230 */ /* 0x100fe20000004100 */
[----:B------:R-:W-:Y:S01]  /*1f60*/  FFMA.FTZ R61, R12, R50, R61 ;  /* 0x000000320c3d7223 */ /* 0x000fe2000001003d */
[----:B------:R-:W-:Y:S01]  /*1f70*/  HADD2.F32 R84, -RZ, R15.H1_H1 ;  /* 0x3000000fff547230 */ /* 0x000fe20000004100 */
[----:B------:R-:W-:Y:S01]  /*1f80*/  FFMA.FTZ R66, R13, R14, R66 ;  /* 0x0000000e0d427223 */ /* 0x000fe20000010042 */
[--C-:B------:R-:W-:Y:S01]  /*1f90*/  HADD2.F32 R62, -RZ, R51.reuse.H0_H0 ;  /* 0x20000033ff3e7230 */ /* 0x100fe20000004100 */
[----:B------:R3:W2:Y:S01]  /*1fa0*/  LDG.E.128.CONSTANT R12, [R64.64+0x2a00] ;  /* 0x002a000a400c7981 */ /* 0x0006a2000c1e9d00 */
[----:B------:R-:W-:Y:S02]  /*1fb0*/  HADD2.F32 R51, -RZ, R51.H1_H1 ;  /* 0x30000033ff337230 */ /* 0x000fe40000004100 */
[--C-:B0-----:R-:W-:Y:S01]  /*1fc0*/  HADD2.F32 R50, -RZ, R32.reuse.H0_H0 ;  /* 0x20000020ff327230 */ /* 0x101fe20000004100 */
[----:B------:R-:W-:Y:S01]  /*1fd0*/  FFMA.FTZ R83, R62, R63, R83 ;  /* 0x0000003f3e537223 */ /* 0x000fe20000010053 */
[----:B------:R-:W-:Y:S01]  /*1fe0*/  HADD2.F32 R63, -RZ, R33.H0_H0 ;  /* 0x20000021ff3f7230 */ /* 0x000fe20000004100 */
[----:B------:R-:W-:Y:S01]  /*1ff0*/  FFMA.FTZ R82, R51, R84, R82 ;  /* 0x0000005433527223 */ /* 0x000fe20000010052 */
[----:B------:R-:W-:-:S02]  /*2000*/  HADD2.F32 R51, -RZ, R32.H1_H1 ;  /* 0x30000020ff337230 */ /* 0x000fc40000004100 */
[----:B------:R-:W-:Y:S02]  /*2010*/  HADD2.F32 R62, -RZ, R33.H1_H1 ;  /* 0x30000021ff3e7230 */ /* 0x000fe40000004100 */
[--C-:B----4-:R-:W-:Y:S02]  /*2020*/  HADD2.F32 R32, -RZ, R16.reuse.H0_H0 ;  /* 0x20000010ff207230 */ /* 0x110fe40000004100 */
[--C-:B------:R-:W-:Y:S02]  /*2030*/  HADD2.F32 R33, -RZ, R17.reuse.H0_H0 ;  /* 0x20000011ff217230 */ /* 0x100fe40000004100 */
[----:B------:R-:W-:Y:S02]  /*2040*/  HADD2.F32 R16, -RZ, R16.H1_H1 ;  /* 0x30000010ff107230 */ /* 0x000fe40000004100 */
[----:B------:R-:W-:Y:S01]  /*2050*/  HADD2.F32 R17, -RZ, R17.H1_H1 ;  /* 0x30000011ff117230 */ /* 0x000fe20000004100 */
[----:B------:R-:W-:Y:S02]  /*2060*/  FFMA.FTZ R67, R50, R32, R67 ;  /* 0x0000002032437223 */ /* 0x000fe40000010043 */
[----:B------:R-:W-:-:S02]  /*2070*/  FFMA.FTZ R33, R63, R33, R60 ;  /* 0x000000213f217223 */ /* 0x000fc4000001003c */
[----:B------:R-:W-:Y:S01]  /*2080*/  FFMA.FTZ R32, R51, R16, R48 ;  /* 0x0000001033207223 */ /* 0x000fe20000010030 */
[--C-:B------:R-:W-:Y:S01]  /*2090*/  HADD2.F32 R16, -RZ, R34.reuse.H0_H0 ;  /* 0x20000022ff107230 */ /* 0x100fe20000004100 */
[----:B------:R-:W-:Y:S01]  /*20a0*/  FFMA.FTZ R60, R62, R17, R49 ;  /* 0x000000113e3c7223 */ /* 0x000fe20000010031 */
[----:B------:R-:W-:Y:S01]  /*20b0*/  HADD2.F32 R17, -RZ, R34.H1_H1 ;  /* 0x30000022ff117230 */ /* 0x000fe20000004100 */
[----:B------:R-:W0:Y:S01]  /*20c0*/  LDS.128 R48, [0xe0] ;  /* 0x0000e000ff307984 */ /* 0x000e220000000c00 */
[----:B------:R-:W-:Y:S02]  /*20d0*/  HADD2.F32 R62, -RZ, R35.H0_H0 ;  /* 0x20000023ff3e7230 */ /* 0x000fe40000004100 */
[--C-:B------:R-:W-:Y:S02]  /*20e0*/  HADD2.F32 R34, -RZ, R18.reuse.H0_H0 ;  /* 0x20000012ff227230 */ /* 0x100fe40000004100 */
[----:B------:R-:W-:Y:S02]  /*20f0*/  HADD2.F32 R63, -RZ, R19.H0_H0 ;  /* 0x20000013ff3f7230 */ /* 0x000fe40000004100 */
[----:B------:R-:W-:-:S02]  /*2100*/  HADD2.F32 R18, -RZ, R18.H1_H1 ;  /* 0x30000012ff127230 */ /* 0x000fc40000004100 */
[----:B------:R-:W-:Y:S02]  /*2110*/  HADD2.F32 R19, -RZ, R19.H1_H1 ;  /* 0x30000013ff137230 */ /* 0x000fe40000004100 */
[----:B------:R-:W-:Y:S01]  /*2120*/  HADD2.F32 R35, -RZ, R35.H1_H1 ;  /* 0x30000023ff237230 */ /* 0x000fe20000004100 */
[----:B------:R-:W-:Y:S01]  /*2130*/  FFMA.FTZ R61, R16, R34, R61 ;  /* 0x00000022103d7223 */ /* 0x000fe2000001003d */
[--C-:B-1----:R-:W-:Y:S01]  /*2140*/  HADD2.F32 R34, -RZ, R52.reuse.H0_H0 ;  /* 0x20000034ff227230 */ /* 0x102fe20000004100 */
[----:B------:R-:W-:Y:S01]  /*2150*/  FFMA.FTZ R83, R62, R63, R83 ;  /* 0x0000003f3e537223 */ /* 0x000fe20000010053 */
[----:B------:R-:W-:Y:S01]  /*2160*/  HADD2.F32 R63, -RZ, R52.H1_H1 ;  /* 0x30000034ff3f7230 */ /* 0x000fe20000004100 */
[----:B------:R-:W-:Y:S02]  /*2170*/  FFMA.FTZ R66, R17, R18, R66 ;  /* 0x0000001211427223 */ /* 0x000fe40000010042 */
[----:B------:R-:W-:Y:S02]  /*2180*/  FFMA.FTZ R52, R35, R19, R82 ;  /* 0x0000001323347223 */ /* 0x000fe40000010052 */
[----:B------:R3:W4:Y:S01]  /*2190*/  LDG.E.128.CONSTANT R16, [R64.64+0x2c00] ;  /* 0x002c000a40107981 */ /* 0x000722000c1e9d00 */
[----:B------:R-:W-:-:S02]  /*21a0*/  HADD2.F32 R62, -RZ, R20.H0_H0 ;  /* 0x20000014ff3e7230 */ /* 0x000fc40000004100 */
[----:B------:R-:W-:Y:S02]  /*21b0*/  HADD2.F32 R84, -RZ, R53.H0_H0 ;  /* 0x20000035ff547230 */ /* 0x000fe40000004100 */
[----:B------:R-:W-:Y:S02]  /*21c0*/  HADD2.F32 R20, -RZ, R20.H1_H1 ;  /* 0x30000014ff147230 */ /* 0x000fe40000004100 */
[----:B------:R-:W-:Y:S02]  /*21d0*/  HADD2.F32 R85, -RZ, R21.H0_H0 ;  /* 0x20000015ff557230 */ /* 0x000fe40000004100 */
[----:B------:R-:W-:Y:S02]  /*21e0*/  HADD2.F32 R53, -RZ, R53.H1_H1 ;  /* 0x30000035ff357230 */ /* 0x000fe40000004100 */
[----:B------:R-:W-:Y:S01]  /*21f0*/  HADD2.F32 R21, -RZ, R21.H1_H1 ;  /* 0x30000015ff157230 */ /* 0x000fe20000004100 */
[----:B------:R-:W-:Y:S02]  /*2200*/  FFMA.FTZ R67, R34, R62, R67 ;  /* 0x0000003e22437223 */ /* 0x000fe40000010043 */
[----:B------:R-:W-:Y:S01]  /*2210*/  FFMA.FTZ R62, R63, R20, R32 ;  /* 0x000000143f3e7223 */ /* 0x000fe20000010020 */
[----:B------:R-:W-:Y:S01]  /*2220*/  HADD2.F32 R82, -RZ, R22.H0_H0 ;  /* 0x20000016ff527230 */ /* 0x000fe20000004100 */
[----:B------:R-:W-:Y:S01]  /*2230*/  FFMA.FTZ R63, R84, R85, R33 ;  /* 0x00000055543f7223 */ /* 0x000fe20000010021 */
[----:B------:R-:W-:Y:S01]  /*2240*/  HADD2.F32 R84, -RZ, R23.H0_H0 ;  /* 0x20000017ff547230 */ /* 0x000fe20000004100 */
[----:B------:R-:W-:Y:S01]  /*2250*/  FFMA.FTZ R53, R53, R21, R60 ;  /* 0x0000001535357223 */ /* 0x000fe2000001003c */
[----:B------:R-:W1:Y:S01]  /*2260*/  LDS.128 R32, [0xf0] ;  /* 0x0000f000ff207984 */ /* 0x000e620000000c00 */
[----:B------:R-:W-:-:S02]  /*2270*/  HADD2.F32 R20, -RZ, R54.H0_H0 ;  /* 0x20000036ff147230 */ /* 0x000fc40000004100 */
[----:B------:R-:W-:Y:S02]  /*2280*/  HADD2.F32 R60, -RZ, R55.H0_H0 ;  /* 0x20000037ff3c7230 */ /* 0x000fe40000004100 */
[----:B------:R-:W-:Y:S02]  /*2290*/  HADD2.F32 R23, -RZ, R23.H1_H1 ;  /* 0x30000017ff177230 */ /* 0x000fe40000004100 */
[----:B------:R-:W-:Y:S01]  /*22a0*/  HADD2.F32 R55, -RZ, R55.H1_H1 ;  /* 0x30000037ff377230 */ /* 0x000fe20000004100 */
[----:B------:R-:W-:Y:S01]  /*22b0*/  FFMA.FTZ R83, R60, R84, R83 ;  /* 0x000000543c537223 */ /* 0x000fe20000010053 */
[----:B------:R-:W-:Y:S01]  /*22c0*/  HADD2.F32 R21, -RZ, R54.H1_H1 ;  /* 0x30000036ff157230 */ /* 0x000fe20000004100 */
[----:B------:R-:W-:Y:S01]  /*22d0*/  FFMA.FTZ R54, R20, R82, R61 ;  /* 0x0000005214367223 */ /* 0x000fe2000001003d */
[--C-:B0-----:R-:W-:Y:S01]  /*22e0*/  HADD2.F32 R82, -RZ, R49.reuse.H0_H0 ;  /* 0x20000031ff527230 */ /* 0x101fe20000004100 */
[----:B------:R-:W-:Y:S01]  /*22f0*/  FFMA.FTZ R52, R55, R23, R52 ;  /* 0x0000001737347223 */ /* 0x000fe20000010034 */
[----:B------:R-:W-:-:S02]  /*2300*/  HADD2.F32 R84, -RZ, R49.H1_H1 ;  /* 0x30000031ff547230 */ /* 0x000fc40000004100 */
[--C-:B------:R-:W-:Y:S02]  /*2310*/  HADD2.F32 R60, -RZ, R48.reuse.H0_H0 ;  /* 0x20000030ff3c7230 */ /* 0x100fe40000004100 */
[----:B------:R-:W-:Y:S02]  /*2320*/  HADD2.F32 R55, -RZ, R48.H1_H1 ;  /* 0x30000030ff377230 */ /* 0x000fe40000004100 */
[--C-:B------:R-:W-:Y:S02]  /*2330*/  HADD2.F32 R49, -RZ, R25.reuse.H0_H0 ;  /* 0x20000019ff317230 */ /* 0x100fe40000004100 */
[----:B------:R-:W-:Y:S02]  /*2340*/  HADD2.F32 R48, -RZ, R24.H0_H0 ;  /* 0x20000018ff307230 */ /* 0x000fe40000004100 */
[----:B------:R-:W-:Y:S02]  /*2350*/  HADD2.F32 R25, -RZ, R25.H1_H1 ;  /* 0x30000019ff197230 */ /* 0x000fe40000004100 */
[----:B------:R-:W-:-:S02]  /*2360*/  HADD2.F32 R22, -RZ, R22.H1_H1 ;  /* 0x30000016ff167230 */ /* 0x000fc40000004100 */
[----:B------:R-:W-:Y:S01]  /*2370*/  HADD2.F32 R24, -RZ, R24.H1_H1 ;  /* 0x30000018ff187230 */ /* 0x000fe20000004100 */
[----:B------:R-:W-:Y:S01]  /*2380*/  FFMA.FTZ R53, R84, R25, R53 ;  /* 0x0000001954357223 */ /* 0x000fe20000010035 */
[--C-:B------:R-:W-:Y:S01]  /*2390*/  HADD2.F32 R25, -RZ, R50.reuse.H0_H0 ;  /* 0x20000032ff197230 */ /* 0x100fe20000004100 */
[----:B------:R-:W-:Y:S01]  /*23a0*/  FFMA.FTZ R66, R21, R22, R66 ;  /* 0x0000001615427223 */ /* 0x000fe20000010042 */
[----:B------:R-:W-:Y:S01]  /*23b0*/  HADD2.F32 R87, -RZ, R50.H1_H1 ;  /* 0x30000032ff577230 */ /* 0x000fe20000004100 */
[----:B------:R-:W-:Y:S01]  /*23c0*/  FFMA.FTZ R55, R55, R24, R62 ;  /* 0x0000001837377223 */ /* 0x000fe2000001003e */
[----:B------:R3:W4:Y:S01]  /*23d0*/  LDG.E.128.CONSTANT R20, [R64.64+0x2e00] ;  /* 0x002e000a40147981 */ /* 0x000722000c1e9d00 */
[----:B------:R-:W-:Y:S01]  /*23e0*/  FFMA.FTZ R67, R60, R48, R67 ;  /* 0x000000303c437223 */ /* 0x000fe20000010043 */
[--C-:B------:R-:W-:Y:S02]  /*23f0*/  HADD2.F32 R24, -RZ, R26.reuse.H0_H0 ;  /* 0x2000001aff187230 */ /* 0x100fe40000004100 */
[----:B------:R-:W-:-:S02]  /*2400*/  HADD2.F32 R50, -RZ, R26.H1_H1 ;  /* 0x3000001aff327230 */ /* 0x000fc40000004100 */
[----:B------:R-:W-:Y:S02]  /*2410*/  HADD2.F32 R48, -RZ, R51.H0_H0 ;  /* 0x20000033ff307230 */ /* 0x000fe40000004100 */
[--C-:B------:R-:W-:Y:S01]  /*2420*/  HADD2.F32 R26, -RZ, R27.reuse.H0_H0 ;  /* 0x2000001bff1a7230 */ /* 0x100fe20000004100 */
[----:B------:R-:W-:Y:S01]  /*2430*/  FFMA.FTZ R49, R82, R49, R63 ;  /* 0x0000003152317223 */ /* 0x000fe2000001003f */
[----:B------:R-:W-:Y:S01]  /*2440*/  HADD2.F32 R85, -RZ, R27.H1_H1 ;  /* 0x3000001bff557230 */ /* 0x000fe20000004100 */
[----:B------:R-:W-:Y:S01]  /*2450*/  FFMA.FTZ R54, R25, R24, R54 ;  /* 0x0000001819367223 */ /* 0x000fe20000010036 */
[----:B------:R-:W0:Y:S01]  /*2460*/  LDS.128 R60, [0x100] ;  /* 0x00010000ff3c7984 */ /* 0x000e220000000c00 */
[----:B------:R-:W-:-:S03]  /*2470*/  FFMA.FTZ R48, R48, R26, R83 ;  /* 0x0000001a30307223 */ /* 0x000fc60000010053 */
[----:B------:R3:W4:Y:S01]  /*2480*/  LDG.E.128.CONSTANT R24, [R64.64+0x3000] ;  /* 0x0030000a40187981 */ /* 0x000722000c1e9d00 */
[----:B------:R-:W-:Y:S01]  /*2490*/  HADD2.F32 R51, -RZ, R51.H1_H1 ;  /* 0x30000033ff337230 */ /* 0x000fe20000004100 */
[----:B------:R-:W-:Y:S01]  /*24a0*/  FFMA.FTZ R50, R87, R50, R66 ;  /* 0x0000003257327223 */ /* 0x000fe20000010042 */
[----:B-1----:R-:W-:Y:S02]  /*24b0*/  HADD2.F32 R66, -RZ, R32.H0_H0 ;  /* 0x20000020ff427230 */ /* 0x002fe40000004100 */
[----:B------:R-:W-:Y:S02]  /*24c0*/  HADD2.F32 R83, -RZ, R28.H0_H0 ;  /* 0x2000001cff537230 */ /* 0x000fe40000004100 */
[----:B------:R-:W-:Y:S02]  /*24d0*/  HADD2.F32 R82, -RZ, R32.H1_H1 ;  /* 0x30000020ff527230 */ /* 0x000fe40000004100 */
[----:B------:R-:W-:Y:S01]  /*24e0*/  HADD2.F32 R28, -RZ, R28.H1_H1 ;  /* 0x3000001cff1c7230 */ /* 0x000fe20000004100 */
[----:B------:R-:W-:-:S02]  /*24f0*/  FFMA.FTZ R32, R51, R85, R52 ;  /* 0x0000005533207223 */ /* 0x000fc40000010034 */
[----:B------:R-:W-:Y:S02]  /*2500*/  FFMA.FTZ R51, R66, R83, R67 ;  /* 0x0000005342337223 */ /* 0x000fe40000010043 */
[----:B------:R-:W-:Y:S01]  /*2510*/  FFMA.FTZ R66, R82, R28, R55 ;  /* 0x0000001c52427223 */ /* 0x000fe20000010037 */
[----:B------:R-:W-:Y:S02]  /*2520*/  HADD2.F32 R28, -RZ, R33.H0_H0 ;  /* 0x20000021ff1c7230 */ /* 0x000fe40000004100 */
[----:B------:R-:W-:Y:S02]  /*2530*/  HADD2.F32 R55, -RZ, R29.H0_H0 ;  /* 0x2000001dff377230 */ /* 0x000fe40000004100 */
[----:B------:R-:W-:Y:S02]  /*2540*/  HADD2.F32 R52, -RZ, R33.H1_H1 ;  /* 0x30000021ff347230 */ /* 0x000fe40000004100 */
[----:B------:R-:W-:Y:S02]  /*2550*/  HADD2.F32 R83, -RZ, R34.H0_H0 ;  /* 0x20000022ff537230 */ /* 0x000fe40000004100 */
[----:B------:R-:W-:-:S02]  /*2560*/  HADD2.F32 R29, -RZ, R29.H1_H1 ;  /* 0x3000001dff1d7230 */ /* 0x000fc40000004100 */
[----:B------:R-:W-:Y:S02]  /*2570*/  HADD2.F32 R82, -RZ, R30.H0_H0 ;  /* 0x2000001eff527230 */ /* 0x000fe40000004100 */
[--C-:B------:R-:W-:Y:S02]  /*2580*/  HADD2.F32 R67, -RZ, R31.reuse.H0_H0 ;  /* 0x2000001fff437230 */ /* 0x100fe40000004100 */
[----:B------:R-:W-:Y:S02]  /*2590*/  HADD2.F32 R33, -RZ, R31.H1_H1 ;  /* 0x3000001fff217230 */ /* 0x000fe40000004100 */
[----:B------:R-:W-:Y:S01]  /*25a0*/  HADD2.F32 R31, -RZ, R34.H1_H1 ;  /* 0x30000022ff1f7230 */ /* 0x000fe20000004100 */
[----:B------:R-:W-:Y:S02]  /*25b0*/  FFMA.FTZ R34, R28, R55, R49 ;  /* 0x000000371c227223 */ /* 0x000fe40000010031 */
[----:B------:R-:W-:Y:S02]  /*25c0*/  FFMA.FTZ R49, R52, R29, R53 ;  /* 0x0000001d34317223 */ /* 0x000fe40000010035 */
[----:B------:R-:W-:Y:S01]  /*25d0*/  FFMA.FTZ R83, R83, R82, R54 ;  /* 0x0000005253537223 */ /* 0x000fe20000010036 */
[--C-:B------:R-:W-:Y:S01]  /*25e0*/  HADD2.F32 R82, -RZ, R35.reuse.H0_H0 ;  /* 0x20000023ff527230 */ /* 0x100fe20000004100 */
[----:B------:R-:W1:Y:S01]  /*25f0*/  LDS.128 R52, [0x110] ;  /* 0x00011000ff347984 */ /* 0x000e620000000c00 */
[----:B------:R-:W-:-:S02]  /*2600*/  HADD2.F32 R35, -RZ, R35.H1_H1 ;  /* 0x30000023ff237230 */ /* 0x000fc40000004100 */
[----:B------:R-:W-:Y:S01]  /*2610*/  HADD2.F32 R30, -RZ, R30.H1_H1 ;  /* 0x3000001eff1e7230 */ /* 0x000fe20000004100 */
[----:B------:R-:W-:Y:S02]  /*2620*/  FFMA.FTZ R67, R82, R67, R48 ;  /* 0x0000004352437223 */ /* 0x000fe40000010030 */
[----:B------:R-:W-:Y:S01]  /*2630*/  FFMA.FTZ R82, R35, R33, R32 ;  /* 0x0000002123527223 */ /* 0x000fe20000010020 */
[--C-:B0-----:R-:W-:Y:S01]  /*2640*/  HADD2.F32 R32, -RZ, R60.reuse.H0_H0 ;  /* 0x2000003cff207230 */ /* 0x101fe20000004100 */
[----:B------:R-:W-:Y:S01]  /*2650*/  FFMA.FTZ R50, R31, R30, R50 ;  /* 0x0000001e1f327223 */ /* 0x000fe20000010032 */
[----:B------:R-:W-:Y:S01]  /*2660*/  HADD2.F32 R33, -RZ, R60.H1_H1 ;  /* 0x3000003cff217230 */ /* 0x000fe20000004100 */
[----:B------:R3:W4:Y:S01]  /*2670*/  LDG.E.128.CONSTANT R28, [R64.64+0x3200] ;  /* 0x0032000a401c7981 */ /* 0x000722000c1e9d00 */
[----:B------:R-:W-:Y:S02]  /*2680*/  HADD2.F32 R85, -RZ, R61.H0_H0 ;  /* 0x2000003dff557230 */ /* 0x000fe40000004100 */
[----:B------:R-:W-:-:S02]  /*2690*/  HADD2.F32 R35, -RZ, R36.H0_H0 ;  /* 0x20000024ff237230 */ /* 0x000fc40000004100 */
[----:B------:R-:W-:Y:S02]  /*26a0*/  HADD2.F32 R84, -RZ, R36.H1_H1 ;  /* 0x30000024ff547230 */ /* 0x000fe40000004100 */
[----:B------:R-:W-:Y:S01]  /*26b0*/  HADD2.F32 R60, -RZ, R37.H0_H0 ;  /* 0x20000025ff3c7230 */ /* 0x000fe20000004100 */
[----:B------:R-:W-:Y:S02]  /*26c0*/  FFMA.FTZ R36, R32, R35, R51 ;  /* 0x0000002320247223 */ /* 0x000fe40000010033 */
[----:B------:R-:W-:Y:S02]  /*26d0*/  FFMA.FTZ R84, R33, R84, R66 ;  /* 0x0000005421547223 */ /* 0x000fe40000010042 */
[----:B------:R-:W-:Y:S02]  /*26e0*/  FFMA.FTZ R60, R85, R60, R34 ;  /* 0x0000003c553c7223 */ /* 0x000fe40000010022 */
[----:B------:R3:W4:Y:S01]  /*26f0*/  LDG.E.128.CONSTANT R32, [R64.64+0x3400] ;  /* 0x0034000a40207981 */ /* 0x000722000c1e9d00 */
[----:B------:R-:W-:-:S02]  /*2700*/  HADD2.F32 R66, -RZ, R62.H0_H0 ;  /* 0x2000003eff427230 */ /* 0x000fc40000004100 */
[----:B------:R-:W-:Y:S02]  /*2710*/  HADD2.F32 R85, -RZ, R62.H1_H1 ;  /* 0x3000003eff557230 */ /* 0x000fe40000004100 */
[----:B------:R-:W-:Y:S02]  /*2720*/  HADD2.F32 R48, -RZ, R61.H1_H1 ;  /* 0x3000003dff307230 */ /* 0x000fe40000004100 */
[--C-:B------:R-:W-:Y:S02]  /*2730*/  HADD2.F32 R62, -RZ, R38.reuse.H0_H0 ;  /* 0x20000026ff3e7230 */ /* 0x100fe40000004100 */
[----:B------:R-:W-:Y:S02]  /*2740*/  HADD2.F32 R61, -RZ, R37.H1_H1 ;  /* 0x30000025ff3d7230 */ /* 0x000fe40000004100 */
[----:B------:R-:W-:-:S03]  /*2750*/  HADD2.F32 R38, -RZ, R38.H1_H1 ;  /* 0x30000026ff267230 */ /* 0x000fc60000004100 */
[----:B------:R-:W-:Y:S02]  /*2760*/  FFMA.FTZ R61, R48, R61, R49 ;  /* 0x0000003d303d7223 */ /* 0x000fe40000010031 */
[----:B------:R-:W-:Y:S02]  /*2770*/  FFMA.FTZ R85, R85, R38, R50 ;  /* 0x0000002655557223 */ /* 0x000fe40000010032 */
[----:B------:R-:W0:Y:S01]  /*2780*/  LDS.128 R48, [0x120] ;  /* 0x00012000ff307984 */ /* 0x000e220000000c00 */
[----:B------:R-:W-:Y:S01]  /*2790*/  FFMA.FTZ R62, R66, R62, R83 ;  /* 0x0000003e423e7223 */ /* 0x000fe20000010053 */
[----:B------:R-:W-:Y:S02]  /*27a0*/  HADD2.F32 R38, -RZ, R63.H0_H0 ;  /* 0x2000003fff267230 */ /* 0x000fe40000004100 */
[----:B------:R-:W-:Y:S02]  /*27b0*/  HADD2.F32 R37, -RZ, R39.H0_H0 ;  /* 0x20000027ff257230 */ /* 0x000fe40000004100 */
[----:B------:R-:W-:-:S02]  /*27c0*/  HADD2.F32 R66, -RZ, R40.H0_H0 ;  /* 0x20000028ff427230 */ /* 0x000fc40000004100 */
[----:B------:R-:W-:Y:S02]  /*27d0*/  HADD2.F32 R39, -RZ, R39.H1_H1 ;  /* 0x30000027ff277230 */ /* 0x000fe40000004100 */
[----:B------:R-:W-:Y:S02]  /*27e0*/  HADD2.F32 R63, -RZ, R63.H1_H1 ;  /* 0x3000003fff3f7230 */ /* 0x000fe40000004100 */
[----:B-1----:R-:W-:Y:S02]  /*27f0*/  HADD2.F32 R83, -RZ, R52.H1_H1 ;  /* 0x30000034ff537230 */ /* 0x002fe40000004100 */
[----:B------:R-:W-:Y:S01]  /*2800*/  HADD2.F32 R40, -RZ, R40.H1_H1 ;  /* 0x30000028ff287230 */ /* 0x000fe20000004100 */
[----:B------:R-:W-:Y:S01]  /*2810*/  FFMA.FTZ R67, R38, R37, R67 ;  /* 0x0000002526437223 */ /* 0x000fe20000010043 */
[----:B------:R-:W-:Y:S01]  /*2820*/  HADD2.F32 R37, -RZ, R52.H0_H0 ;  /* 0x20000034ff257230 */ /* 0x000fe20000004100 */
[----:B------:R-:W-:Y:S01]  /*2830*/  FFMA.FTZ R82, R63, R39, R82 ;  /* 0x000000273f527223 */ /* 0x000fe20000010052 */
[----:B------:R-:W-:Y:S01]  /*2840*/  HADD2.F32 R52, -RZ, R41.H0_H0 ;  /* 0x20000029ff347230 */ /* 0x000fe20000004100 */
[----:B------:R-:W-:Y:S01]  /*2850*/  FFMA.FTZ R83, R83, R40, R84 ;  /* 0x0000002853537223 */ /* 0x000fe20000010054 */
[----:B------:R-:W-:-:S02]  /*2860*/  HADD2.F32 R63, -RZ, R53.H0_H0 ;  /* 0x20000035ff3f7230 */ /* 0x000fc40000004100 */
[----:B------:R-:W-:Y:S02]  /*2870*/  HADD2.F32 R84, -RZ, R53.H1_H1 ;  /* 0x30000035ff547230 */ /* 0x000fe40000004100 */
[----:B------:R-:W-:Y:S02]  /*2880*/  HADD2.F32 R41, -RZ, R41.H1_H1 ;  /* 0x30000029ff297230 */ /* 0x000fe40000004100 */
[----:B------:R-:W-:Y:S02]  /*2890*/  HADD2.F32 R87, -RZ, R54.H0_H0 ;  /* 0x20000036ff577230 */ /* 0x000fe40000004100 */
[----:B------:R-:W-:Y:S01]  /*28a0*/  HADD2.F32 R40, -RZ, R42.H0_H0 ;  /* 0x2000002aff287230 */ /* 0x000fe20000004100 */
[----:B------:R-:W-:Y:S02]  /*28b0*/  FFMA.FTZ R52, R63, R52, R60 ;  /* 0x000000343f347223 */ /* 0x000fe4000001003c */
[----:B------:R-:W-:Y:S02]  /*28c0*/  FFMA.FTZ R84, R84, R41, R61 ;  /* 0x0000002954547223 */ /* 0x000fe4000001003d */
[----:B------:R-:W-:-:S02]  /*28d0*/  FFMA.FTZ R87, R87, R40, R62 ;  /* 0x0000002857577223 */ /* 0x000fc4000001003e */
[----:B------:R-:W1:Y:S01]  /*28e0*/  LDS.128 R60, [0x130] ;  /* 0x00013000ff3c7984 */ /* 0x000e620000000c00 */
[----:B------:R-:W-:Y:S01]  /*28f0*/  FFMA.FTZ R66, R37, R66, R36 ;  /* 0x0000004225427223 */ /* 0x000fe20000010024 */
[--C-:B------:R-:W-:Y:S02]  /*2900*/  HADD2.F32 R41, -RZ, R43.reuse.H0_H0 ;  /* 0x2000002bff297230 */ /* 0x100fe40000004100 */
[----:B------:R3:W4:Y:S01]  /*2910*/  LDG.E.128.CONSTANT R36, [R64.64+0x3600] ;  /* 0x0036000a40247981 */ /* 0x000722000c1e9d00 */
[----:B------:R-:W-:Y:S02]  /*2920*/  HADD2.F32 R54, -RZ, R54.H1_H1 ;  /* 0x30000036ff367230 */ /* 0x000fe40000004100 */
[----:B------:R-:W-:Y:S02]  /*2930*/  HADD2.F32 R42, -RZ, R42.H1_H1 ;  /* 0x3000002aff2a7230 */ /* 0x000fe40000004100 */
[----:B------:R-:W-:Y:S02]  /*2940*/  HADD2.F32 R43, -RZ, R43.H1_H1 ;  /* 0x3000002bff2b7230 */ /* 0x000fe40000004100 */
[----:B------:R-:W-:-:S02]  /*2950*/  HADD2.F32 R86, -RZ, R55.H0_H0 ;  /* 0x20000037ff567230 */ /* 0x000fc40000004100 */
[----:B------:R-:W-:Y:S01]  /*2960*/  HADD2.F32 R53, -RZ, R55.H1_H1 ;  /* 0x30000037ff357230 */ /* 0x000fe20000004100 */
[----:B------:R-:W-:Y:S02]  /*2970*/  FFMA.FTZ R85, R54, R42, R85 ;  /* 0x0000002a36557223 */ /* 0x000fe40000010055 */
[----:B------:R-:W-:Y:S02]  /*2980*/  FFMA.FTZ R67, R86, R41, R67 ;  /* 0x0000002956437223 */ /* 0x000fe40000010043 */
[----:B------:R-:W-:Y:S02]  /*2990*/  FFMA.FTZ R53, R53, R43, R82 ;  /* 0x0000002b35357223 */ /* 0x000fe40000010052 */
[----:B------:R3:W4:Y:S01]  /*29a0*/  LDG.E.128.CONSTANT R40, [R64.64+0x3800] ;  /* 0x0038000a40287981 */ /* 0x000722000c1e9d00 */
[----:B0-----:R-:W-:Y:S02]  /*29b0*/  HADD2.F32 R55, -RZ, R48.H0_H0 ;  /* 0x20000030ff377230 */ /* 0x001fe40000004100 */
[----:B------:R-:W-:-:S02]  /*29c0*/  HADD2.F32 R54, -RZ, R44.H0_H0 ;  /* 0x2000002cff367230 */ /* 0x000fc40000004100 */
[----:B------:R-:W-:Y:S02]  /*29d0*/  HADD2.F32 R48, -RZ, R48.H1_H1 ;  /* 0x30000030ff307230 */ /* 0x000fe40000004100 */
[----:B------:R-:W-:Y:S01]  /*29e0*/  HADD2.F32 R44, -RZ, R44.H1_H1 ;  /* 0x3000002cff2c7230 */ /* 0x000fe20000004100 */
[----:B------:R-:W-:Y:S01]  /*29f0*/  FFMA.FTZ R66, R55, R54, R66 ;  /* 0x0000003637427223 */ /* 0x000fe20000010042 */
[----:B------:R-:W-:-:S03]  /*2a00*/  HADD2.F32 R55, -RZ, R49.H0_H0 ;  /* 0x20000031ff377230 */ /* 0x000fc60000004100 */
[----:B------:R-:W-:Y:S01]  /*2a10*/  FFMA.FTZ R83, R48, R44, R83 ;  /* 0x0000002c30537223 */ /* 0x000fe20000010053 */
[----:B------:R-:W-:Y:S02]  /*2a20*/  HADD2.F32 R44, -RZ, R45.H0_H0 ;  /* 0x2000002dff2c7230 */ /* 0x000fe40000004100 */
[----:B------:R-:W-:Y:S02]  /*2a30*/  HADD2.F32 R49, -RZ, R49.H1_H1 ;  /* 0x30000031ff317230 */ /* 0x000fe40000004100 */
[----:B------:R-:W-:Y:S02]  /*2a40*/  HADD2.F32 R45, -RZ, R45.H1_H1 ;  /* 0x3000002dff2d7230 */ /* 0x000fe40000004100 */
[----:B------:R-:W-:-:S03]  /*2a50*/  HADD2.F32 R86, -RZ, R51.H0_H0 ;  /* 0x20000033ff567230 */ /* 0x000fc60000004100 */
[----:B------:R-:W-:Y:S01]  /*2a60*/  FFMA.FTZ R84, R49, R45, R84 ;  /* 0x0000002d31547223 */ /* 0x000fe20000010054 */
[--C-:B------:R-:W-:Y:S02]  /*2a70*/  HADD2.F32 R49, -RZ, R47.reuse.H0_H0 ;  /* 0x2000002fff317230 */ /* 0x100fe40000004100 */
[----:B------:R-:W-:Y:S02]  /*2a80*/  HADD2.F32 R54, -RZ, R47.H1_H1 ;  /* 0x3000002fff367230 */ /* 0x000fe40000004100 */
[----:B------:R-:W-:Y:S01]  /*2a90*/  HADD2.F32 R48, -RZ, R51.H1_H1 ;  /* 0x30000033ff307230 */ /* 0x000fe20000004100 */
[----:B------:R-:W-:Y:S01]  /*2aa0*/  FFMA.FTZ R86, R86, R49, R67 ;  /* 0x0000003156567223 */ /* 0x000fe20000010043 */
[----:B------:R-:W-:Y:S01]  /*2ab0*/  HADD2.F32 R45, -RZ, R46.H0_H0 ;  /* 0x2000002eff2d7230 */ /* 0x000fe20000004100 */
[----:B------:R-:W-:Y:S02]  /*2ac0*/  FFMA.FTZ R52, R55, R44, R52 ;  /* 0x0000002c37347223 */ /* 0x000fe40000010034 */
[----:B------:R-:W-:Y:S01]  /*2ad0*/  FFMA.FTZ R67, R48, R54, R53 ;  /* 0x0000003630437223 */ /* 0x000fe20000010035 */
[----:B-1----:R-:W-:-:S02]  /*2ae0*/  HADD2.F32 R53, -RZ, R60.H0_H0 ;  /* 0x2000003cff357230 */ /* 0x002fc40000004100 */
[----:B------:R-:W-:Y:S02]  /*2af0*/  HADD2.F32 R54, -RZ, R56.H0_H0 ;  /* 0x20000038ff367230 */ /* 0x000fe40000004100 */
[--C-:B------:R-:W-:Y:S02]  /*2b00*/  HADD2.F32 R44, -RZ, R50.reuse.H0_H0 ;  /* 0x20000032ff2c7230 */ /* 0x100fe40000004100 */
[----:B------:R-:W-:Y:S02]  /*2b10*/  HADD2.F32 R50, -RZ, R50.H1_H1 ;  /* 0x30000032ff327230 */ /* 0x000fe40000004100 */
[----:B------:R-:W-:Y:S01]  /*2b20*/  HADD2.F32 R46, -RZ, R46.H1_H1 ;  /* 0x3000002eff2e7230 */ /* 0x000fe20000004100 */
[----:B------:R-:W-:Y:S01]  /*2b30*/  FFMA.FTZ R66, R53, R54, R66 ;  /* 0x0000003635427223 */ /* 0x000fe20000010042 */
[----:B------:R-:W-:Y:S02]  /*2b40*/  HADD2.F32 R53, -RZ, R61.H0_H0 ;  /* 0x2000003dff357230 */ /* 0x000fe40000004100 */
[----:B------:R-:W-:Y:S01]  /*2b50*/  HADD2.F32 R82, -RZ, R57.H0_H0 ;  /* 0x20000039ff527230 */ /* 0x000fe20000004100 */
[----:B------:R-:W-:Y:S01]  /*2b60*/  FFMA.FTZ R87, R44, R45, R87 ;  /* 0x0000002d2c577223 */ /* 0x000fe20000010057 */
[----:B------:R-:W-:Y:S01]  /*2b70*/  HADD2.F32 R60, -RZ, R60.H1_H1 ;  /* 0x3000003cff3c7230 */ /* 0x000fe20000004100 */
[----:B------:R-:W-:Y:S01]  /*2b80*/  FFMA.FTZ R85, R50, R46, R85 ;  /* 0x0000002e32557223 */ /* 0x000fe20000010055 */
[----:B------:R-:W-:Y:S01]  /*2b90*/  HADD2.F32 R56, -RZ, R56.H1_H1 ;  /* 0x30000038ff387230 */ /* 0x000fe20000004100 */
[----:B------:R3:W4:Y:S01]  /*2ba0*/  LDG.E.128.CONSTANT R44, [R64.64+0x3a00] ;  /* 0x003a000a402c7981 */ /* 0x000722000c1e9d00 */
[----:B------:R-:W-:-:S02]  /*2bb0*/  HADD2.F32 R61, -RZ, R61.H1_H1 ;  /* 0x3000003dff3d7230 */ /* 0x000fc40000004100 */
[----:B------:R-:W-:Y:S01]  /*2bc0*/  HADD2.F32 R57, -RZ, R57.H1_H1 ;  /* 0x30000039ff397230 */ /* 0x000fe20000004100 */
[----:B------:R-:W-:Y:S01]  /*2bd0*/  FFMA.FTZ R83, R60, R56, R83 ;  /* 0x000000383c537223 */ /* 0x000fe20000010053 */
[----:B------:R-:W-:Y:S01]  /*2be0*/  HADD2.F32 R56, -RZ, R62.H0_H0 ;  /* 0x2000003eff387230 */ /* 0x000fe20000004100 */
[----:B------:R-:W-:Y:S01]  /*2bf0*/  FFMA.FTZ R82, R53, R82, R52 ;  /* 0x0000005235527223 */ /* 0x000fe20000010034 */
[----:B------:R-:W0:Y:S01]  /*2c00*/  LDS.128 R48, [0x140] ;  /* 0x00014000ff307984 */ /* 0x000e220000000c00 */
[----:B------:R-:W-:Y:S01]  /*2c10*/  FFMA.FTZ R84, R61, R57, R84 ;  /* 0x000000393d547223 */ /* 0x000fe20000010054 */
[----:B------:R-:W-:Y:S02]  /*2c20*/  HADD2.F32 R57, -RZ, R58.H0_H0 ;  /* 0x2000003aff397230 */ /* 0x000fe40000004100 */
[----:B------:R3:W4:Y:S01]  /*2c30*/  LDG.E.128.CONSTANT R52, [R64.64+0x3c00] ;  /* 0x003c000a40347981 */ /* 0x000722000c1e9d00 */
[----:B------:R-:W-:Y:S02]  /*2c40*/  HADD2.F32 R62, -RZ, R62.H1_H1 ;  /* 0x3000003eff3e7230 */ /* 0x000fe40000004100 */
[----:B------:R-:W-:Y:S01]  /*2c50*/  FFMA.FTZ R87, R56, R57, R87 ;  /* 0x0000003938577223 */ /* 0x000fe20000010057 */
[----:B------:R-:W-:-:S02]  /*2c60*/  HADD2.F32 R58, -RZ, R58.H1_H1 ;  /* 0x3000003aff3a7230 */ /* 0x000fc40000004100 */
[----:B------:R-:W-:Y:S02]  /*2c70*/  HADD2.F32 R57, -RZ, R63.H0_H0 ;  /* 0x2000003fff397230 */ /* 0x000fe40000004100 */
[--C-:B------:R-:W-:Y:S01]  /*2c80*/  HADD2.F32 R56, -RZ, R59.reuse.H0_H0 ;  /* 0x2000003bff387230 */ /* 0x100fe20000004100 */
[----:B------:R-:W-:Y:S01]  /*2c90*/  FFMA.FTZ R85, R62, R58, R85 ;  /* 0x0000003a3e557223 */ /* 0x000fe20000010055 */
[----:B------:R-:W-:-:S03]  /*2ca0*/  HADD2.F32 R60, -RZ, R59.H1_H1 ;  /* 0x3000003bff3c7230 */ /* 0x000fc60000004100 */
[----:B------:R-:W-:Y:S02]  /*2cb0*/  FFMA.FTZ R86, R57, R56, R86 ;  /* 0x0000003839567223 */ /* 0x000fe40000010056 */
[----:B------:R3:W4:Y:S01]  /*2cc0*/  LDG.E.128.CONSTANT R56, [R64.64+0x3e00] ;  /* 0x003e000a40387981 */ /* 0x000722000c1e9d00 */
[----:B------:R-:W-:-:S05]  /*2cd0*/  HADD2.F32 R88, -RZ, R63.H1_H1 ;  /* 0x3000003fff587230 */ /* 0x000fca0000004100 */
[----:B------:R-:W-:Y:S02]  /*2ce0*/  FFMA.FTZ R88, R88, R60, R67 ;  /* 0x0000003c58587223 */ /* 0x000fe40000010043 */
[----:B------:R-:W1:Y:S01]  /*2cf0*/  LDS.128 R60, [0x150] ;  /* 0x00015000ff3c7984 */ /* 0x000e620000000c00 */
[--C-:B--2---:R-:W-:Y:S02]  /*2d00*/  HADD2.F32 R67, -RZ, R8.reuse.H0_H0 ;  /* 0x20000008ff437230 */ /* 0x104fe40000004100 */
[----:B------:R-:W-:Y:S02]  /*2d10*/  HADD2.F32 R8, -RZ, R8.H1_H1 ;  /* 0x30000008ff087230 */ /* 0x000fe40000004100 */
[--C-:B0-----:R-:W-:Y:S02]  /*2d20*/  HADD2.F32 R89, -RZ, R48.reuse.H0_H0 ;  /* 0x20000030ff597230 */ /* 0x101fe40000004100 */
[----:B------:R-:W-:-:S03]  /*2d30*/  HADD2.F32 R48, -RZ, R48.H1_H1 ;  /* 0x30000030ff307230 */ /* 0x000fc60000004100 */
[----:B------:R-:W-:Y:S01]  /*2d40*/  FFMA.FTZ R89, R89, R67, R66 ;  /* 0x0000004359597223 */ /* 0x000fe20000010042 */
[----:B------:R-:W-:Y:S01]  /*2d50*/  HADD2.F32 R67, -RZ, R49.H0_H0 ;  /* 0x20000031ff437230 */ /* 0x000fe20000004100 */
[----:B------:R-:W-:Y:S01]  /*2d60*/  FFMA.FTZ R83, R48, R8, R83 ;  /* 0x0000000830537223 */ /* 0x000fe20000010053 */
[----:B------:R-:W-:-:S05]  /*2d70*/  HADD2.F32 R8, -RZ, R9.H0_H0 ;  /* 0x20000009ff087230 */ /* 0x000fca0000004100 */
[----:B------:R-:W-:Y:S02]  /*2d80*/  FFMA.FTZ R82, R67, R8, R82 ;  /* 0x0000000843527223 */ /* 0x000fe40000010052 */
[----:B---3--:R-:W0:Y:S01]  /*2d90*/  LDS.128 R64, [0x160] ;  /* 0x00016000ff407984 */ /* 0x008e220000000c00 */
[----:B------:R-:W-:Y:S02]  /*2da0*/  HADD2.F32 R49, -RZ, R49.H1_H1 ;  /* 0x30000031ff317230 */ /* 0x000fe40000004100 */
[----:B------:R-:W-:Y:S02]  /*2db0*/  HADD2.F32 R9, -RZ, R9.H1_H1 ;  /* 0x30000009ff097230 */ /* 0x000fe40000004100 */
[----:B------:R-:W-:Y:S02]  /*2dc0*/  HADD2.F32 R48, -RZ, R50.H0_H0 ;  /* 0x20000032ff307230 */ /* 0x000fe40000004100 */
[----:B------:R-:W-:Y:S01]  /*2dd0*/  HADD2.F32 R8, -RZ, R10.H0_H0 ;  /* 0x2000000aff087230 */ /* 0x000fe20000004100 */
[----:B------:R-:W-:Y:S01]  /*2de0*/  FFMA.FTZ R49, R49, R9, R84 ;  /* 0x0000000931317223 */ /* 0x000fe20000010054 */
[----:B------:R-:W-:-:S03]  /*2df0*/  HADD2.F32 R9, -RZ, R51.H0_H0 ;  /* 0x20000033ff097230 */ /* 0x000fc60000004100 */
[----:B------:R-:W-:Y:S01]  /*2e00*/  FFMA.FTZ R48, R48, R8, R87 ;  /* 0x0000000830307223 */ /* 0x000fe20000010057 */
[----:B------:R-:W-:-:S05]  /*2e10*/  HADD2.F32 R8, -RZ, R11.H0_H0 ;  /* 0x2000000bff087230 */ /* 0x000fca0000004100 */
[----:B------:R-:W-:Y:S01]  /*2e20*/  FFMA.FTZ R86, R9, R8, R86 ;  /* 0x0000000809567223 */ /* 0x000fe20000010056 */
[----:B-1----:R-:W-:Y:S02]  /*2e30*/  HADD2.F32 R8, -RZ, R60.H0_H0 ;  /* 0x2000003cff087230 */ /* 0x002fe40000004100 */
[----:B------:R-:W-:Y:S02]  /*2e40*/  HADD2.F32 R9, -RZ, R12.H0_H0 ;  /* 0x2000000cff097230 */ /* 0x000fe40000004100 */
[----:B------:R-:W-:Y:S02]  /*2e50*/  HADD2.F32 R60, -RZ, R60.H1_H1 ;  /* 0x3000003cff3c7230 */ /* 0x000fe40000004100 */
[----:B------:R-:W-:Y:S01]  /*2e60*/  HADD2.F32 R12, -RZ, R12.H1_H1 ;  /* 0x3000000cff0c7230 */ /* 0x000fe20000004100 */
[----:B------:R-:W-:Y:S01]  /*2e70*/  FFMA.FTZ R89, R8, R9, R89 ;  /* 0x0000000908597223 */ /* 0x000fe20000010059 */
[----:B------:R-:W-:Y:S02]  /*2e80*/  HADD2.F32 R9, -RZ, R61.H0_H0 ;  /* 0x2000003dff097230 */ /* 0x000fe40000004100 */
[----:B------:R-:W-:Y:S01]  /*2e90*/  HADD2.F32 R8, -RZ, R13.H0_H0 ;  /* 0x2000000dff087230 */ /* 0x000fe20000004100 */
[----:B------:R-:W-:Y:S01]  /*2ea0*/  FFMA.FTZ R83, R60, R12, R83 ;  /* 0x0000000c3c537223 */ /* 0x000fe20000010053 */
[----:B------:R-:W-:-:S02]  /*2eb0*/  HADD2.F32 R50, -RZ, R50.H1_H1 ;  /* 0x30000032ff327230 */ /* 0x000fc40000004100 */
[----:B------:R-:W-:Y:S01]  /*2ec0*/  HADD2.F32 R10, -RZ, R10.H1_H1 ;  /* 0x3000000aff0a7230 */ /* 0x000fe20000004100 */
[----:B------:R-:W-:Y:S01]  /*2ed0*/  FFMA.FTZ R12, R9, R8, R82 ;  /* 0x00000008090c7223 */ /* 0x000fe20000010052 */
[----:B------:R-:W-:Y:S02]  /*2ee0*/  HADD2.F32 R8, -RZ, R61.H1_H1 ;  /* 0x3000003dff087230 */ /* 0x000fe40000004100 */
[----:B------:R-:W-:Y:S01]  /*2ef0*/  HADD2.F32 R13, -RZ, R13.H1_H1 ;  /* 0x3000000dff0d7230 */ /* 0x000fe20000004100 */
[----:B------:R-:W-:Y:S01]  /*2f00*/  FFMA.FTZ R85, R50, R10, R85 ;  /* 0x0000000a32557223 */ /* 0x000fe20000010055 */
[----:B------:R-:W-:Y:S02]  /*2f10*/  HADD2.F32 R11, -RZ, R11.H1_H1 ;  /* 0x3000000bff0b7230 */ /* 0x000fe40000004100 */
[----:B------:R-:W-:Y:S01]  /*2f20*/  HADD2.F32 R51, -RZ, R51.H1_H1 ;  /* 0x30000033ff337230 */ /* 0x000fe20000004100 */
[----:B------:R-:W-:Y:S01]  /*2f30*/  FFMA.FTZ R49, R8, R13, R49 ;  /* 0x0000000d08317223 */ /* 0x000fe20000010031 */
[----:B------:R-:W-:-:S02]  /*2f40*/  HADD2.F32 R9, -RZ, R62.H0_H0 ;  /* 0x2000003eff097230 */ /* 0x000fc40000004100 */
[--C-:B------:R-:W-:Y:S02]  /*2f50*/  HADD2.F32 R10, -RZ, R14.reuse.H0_H0 ;  /* 0x2000000eff0a7230 */ /* 0x100fe40000004100 */
[----:B------:R-:W-:Y:S02]  /*2f60*/  HADD2.F32 R14, -RZ, R14.H1_H1 ;  /* 0x3000000eff0e7230 */ /* 0x000fe40000004100 */
[----:B------:R-:W-:Y:S02]  /*2f70*/  HADD2.F32 R50, -RZ, R15.H0_H0 ;  /* 0x2000000fff327230 */ /* 0x000fe40000004100 */
[----:B------:R-:W-:Y:S02]  /*2f80*/  HADD2.F32 R62, -RZ, R62.H1_H1 ;  /* 0x3000003eff3e7230 */ /* 0x000fe40000004100 */
[----:B------:R-:W-:Y:S01]  /*2f90*/  HADD2.F32 R13, -RZ, R63.H0_H0 ;  /* 0x2000003fff0d7230 */ /* 0x000fe20000004100 */
[----:B------:R-:W-:Y:S01]  /*2fa0*/  FFMA.FTZ R88, R51, R11, R88 ;  /* 0x0000000b33587223 */ /* 0x000fe20000010058 */
[----:B------:R-:W-:-:S02]  /*2fb0*/  HADD2.F32 R15, -RZ, R15.H1_H1 ;  /* 0x3000000fff0f7230 */ /* 0x000fc40000004100 */
[----:B------:R-:W-:Y:S01]  /*2fc0*/  HADD2.F32 R63, -RZ, R63.H1_H1 ;  /* 0x3000003fff3f7230 */ /* 0x000fe20000004100 */
[----:B------:R-:W-:Y:S01]  /*2fd0*/  FFMA.FTZ R85, R62, R14, R85 ;  /* 0x0000000e3e557223 */ /* 0x000fe20000010055 */
[----:B0-----:R-:W-:Y:S01]  /*2fe0*/  HADD2.F32 R14, -RZ, R64.H0_H0 ;  /* 0x20000040ff0e7230 */ /* 0x001fe20000004100 */
[----:B------:R-:W-:Y:S01]  /*2ff0*/  FFMA.FTZ R86, R13, R50, R86 ;  /* 0x000000320d567223 */ /* 0x000fe20000010056 */
[----:B----4-:R-:W-:Y:S01]  /*3000*/  HADD2.F32 R13, -RZ, R16.H0_H0 ;  /* 0x20000010ff0d7230 */ /* 0x010fe20000004100 */
[----:B------:R-:W-:Y:S01]  /*3010*/  FFMA.FTZ R48, R9, R10, R48 ;  /* 0x0000000a09307223 */ /* 0x000fe20000010030 */
[----:B------:R-:W-:Y:S01]  /*3020*/  HADD2.F32 R64, -RZ, R64.H1_H1 ;  /* 0x30000040ff407230 */ /* 0x000fe20000004100 */
[----:B------:R-:W-:Y:S01]  /*3030*/  FFMA.FTZ R88, R63, R15, R88 ;  /* 0x0000000f3f587223 */ /* 0x000fe20000010058 */
[----:B------:R-:W-:Y:S01]  /*3040*/  HADD2.F32 R16, -RZ, R16.H1_H1 ;  /* 0x30000010ff107230 */ /* 0x000fe20000004100 */
[----:B------:R-:W0:Y:S01]  /*3050*/  LDS.128 R8, [0x170] ;  /* 0x00017000ff087984 */ /* 0x000e220000000c00 */
[----:B------:R-:W-:-:S02]  /*3060*/  HADD2.F32 R15, -RZ, R65.H0_H0 ;  /* 0x20000041ff0f7230 */ /* 0x000fc40000004100 */
[--C-:B------:R-:W-:Y:S01]  /*3070*/  HADD2.F32 R60, -RZ, R17.reuse.H0_H0 ;  /* 0x20000011ff3c7230 */ /* 0x100fe20000004100 */
[----:B------:R-:W-:Y:S02]  /*3080*/  FFMA.FTZ R83, R64, R16, R83 ;  /* 0x0000001040537223 */ /* 0x000fe40000010053 */
[----:B------:R-:W-:Y:S02]  /*3090*/  FFMA.FTZ R89, R14, R13, R89 ;  /* 0x0000000d0e597223 */ /* 0x000fe40000010059 */
[----:B------:R-:W-:Y:S02]  /*30a0*/  FFMA.FTZ R16, R15, R60, R12 ;  /* 0x0000003c0f107223 */ /* 0x000fe4000001000c */
[----:B------:R-:W1:Y:S01]  /*30b0*/  LDS.128 R12, [0x180] ;  /* 0x00018000ff0c7984 */ /* 0x000e620000000c00 */
[----:B------:R-:W-:Y:S02]  /*30c0*/  HADD2.F32 R50, -RZ, R17.H1_H1 ;  /* 0x30000011ff327230 */ /* 0x000fe40000004100 */
[----:B------:R-:W-:-:S02]  /*30d0*/  HADD2.F32 R51, -RZ, R18.H0_H0 ;  /* 0x20000012ff337230 */ /* 0x000fc40000004100 */
[----:B------:R-:W-:Y:S02]  /*30e0*/  HADD2.F32 R17, -RZ, R19.H0_H0 ;  /* 0x20000013ff117230 */ /* 0x000fe40000004100 */
[----:B------:R-:W-:Y:S02]  /*30f0*/  HADD2.F32 R65, -RZ, R65.H1_H1 ;  /* 0x30000041ff417230 */ /* 0x000fe40000004100 */
[----:B------:R-:W-:Y:S02]  /*3100*/  HADD2.F32 R60, -RZ, R66.H0_H0 ;  /* 0x20000042ff3c7230 */ /* 0x000fe40000004100 */
[----:B------:R-:W-:Y:S02]  /*3110*/  HADD2.F32 R61, -RZ, R67.H0_H0 ;  /* 0x20000043ff3d7230 */ /* 0x000fe40000004100 */
[----:B------:R-:W-:Y:S02]  /*3120*/  HADD2.F32 R18, -RZ, R18.H1_H1 ;  /* 0x30000012ff127230 */ /* 0x000fe40000004100 */
[----:B------:R-:W-:-:S02]  /*3130*/  HADD2.F32 R66, -RZ, R66.H1_H1 ;  /* 0x30000042ff427230 */ /* 0x000fc40000004100 */
[----:B------:R-:W-:Y:S02]  /*3140*/  HADD2.F32 R19, -RZ, R19.H1_H1 ;  /* 0x30000013ff137230 */ /* 0x000fe40000004100 */
[----:B------:R-:W-:Y:S01]  /*3150*/  HADD2.F32 R67, -RZ, R67.H1_H1 ;  /* 0x30000043ff437230 */ /* 0x000fe20000004100 */
[----:B------:R-:W-:Y:S01]  /*3160*/  FFMA.FTZ R49, R65, R50, R49 ;  /* 0x0000003241317223 */ /* 0x000fe20000010031 */
[--C-:B------:R-:W-:Y:S01]  /*3170*/  HADD2.F32 R62, -RZ, R20.reuse.H0_H0 ;  /* 0x20000014ff3e7230 */ /* 0x100fe20000004100 */
[----:B------:R-:W-:Y:S01]  /*3180*/  FFMA.FTZ R17, R61, R17, R86 ;  /* 0x000000113d117223 */ /* 0x000fe20000010056 */
[----:B------:R-:W-:Y:S01]  /*3190*/  HADD2.F32 R63, -RZ, R20.H1_H1 ;  /* 0x30000014ff3f7230 */ /* 0x000fe20000004100 */
[----:B------:R-:W-:Y:S01]  /*31a0*/  FFMA.FTZ R48, R60, R51, R48 ;  /* 0x000000333c307223 */ /* 0x000fe20000010030 */
[--C-:B------:R-:W-:Y:S01]  /*31b0*/  HADD2.F32 R61, -RZ, R21.reuse.H0_H0 ;  /* 0x20000015ff3d7230 */ /* 0x100fe20000004100 */
[----:B------:R-:W-:Y:S01]  /*31c0*/  FFMA.FTZ R18, R66, R18, R85 ;  /* 0x0000001242127223 */ /* 0x000fe20000010055 */
[----:B------:R-:W-:Y:S01]  /*31d0*/  HADD2.F32 R50, -RZ, R21.H1_H1 ;  /* 0x30000015ff327230 */ /* 0x000fe20000004100 */
[----:B------:R-:W-:Y:S01]  /*31e0*/  FFMA.FTZ R19, R67, R19, R88 ;  /* 0x0000001343137223 */ /* 0x000fe20000010058 */
[----:B------:R-:W-:-:S02]  /*31f0*/  HADD2.F32 R21, -RZ, R22.H1_H1 ;  /* 0x30000016ff157230 */ /* 0x000fc40000004100 */
[----:B------:R-:W-:Y:S02]  /*3200*/  HADD2.F32 R20, -RZ, R23.H1_H1 ;  /* 0x30000017ff147230 */ /* 0x000fe40000004100 */
[----:B0-----:R-:W-:Y:S02]  /*3210*/  HADD2.F32 R60, -RZ, R8.H0_H0 ;  /* 0x20000008ff3c7230 */ /* 0x001fe40000004100 */
[----:B------:R-:W-:Y:S02]  /*3220*/  HADD2.F32 R66, -RZ, R10.H1_H1 ;  /* 0x3000000aff427230 */ /* 0x000fe40000004100 */
[----:B------:R-:W-:Y:S02]  /*3230*/  HADD2.F32 R82, -RZ, R11.H1_H1 ;  /* 0x3000000bff527230 */ /* 0x000fe40000004100 */
[----:B------:R-:W-:Y:S02]  /*3240*/  HADD2.F32 R8, -RZ, R8.H1_H1 ;  /* 0x30000008ff087230 */ /* 0x000fe40000004100 */
[----:B------:R-:W-:Y:S01]  /*3250*/  HADD2.F32 R51, -RZ, R22.H0_H0 ;  /* 0x20000016ff337230 */ /* 0x000fe20000004100 */
[----:B------:R-:W-:Y:S01]  /*3260*/  FFMA.FTZ R18, R66, R21, R18 ;  /* 0x0000001542127223 */ /* 0x000fe20000010012 */
[----:B------:R-:W-:Y:S01]  /*3270*/  HADD2.F32 R22, -RZ, R23.H0_H0 ;  /* 0x20000017ff167230 */ /* 0x000fe20000004100 */
[----:B------:R-:W-:Y:S01]  /*3280*/  FFMA.FTZ R19, R82, R20, R19 ;  /* 0x0000001452137223 */ /* 0x000fe20000010013 */
[--C-:B------:R-:W-:Y:S01]  /*3290*/  HADD2.F32 R23, -RZ, R9.reuse.H0_H0 ;  /* 0x20000009ff177230 */ /* 0x100fe20000004100 */
[----:B------:R-:W-:Y:S01]  /*32a0*/  FFMA.FTZ R83, R8, R63, R83 ;  /* 0x0000003f08537223 */ /* 0x000fe20000010053 */
[----:B------:R-:W-:-:S02]  /*32b0*/  HADD2.F32 R64, -RZ, R9.H1_H1 ;  /* 0x30000009ff407230 */ /* 0x000fc40000004100 */
[----:B------:R-:W-:Y:S02]  /*32c0*/  HADD2.F32 R65, -RZ, R10.H0_H0 ;  /* 0x2000000aff417230 */ /* 0x000fe40000004100 */
[----:B------:R-:W-:Y:S02]  /*32d0*/  HADD2.F32 R67, -RZ, R11.H0_H0 ;  /* 0x2000000bff437230 */ /* 0x000fe40000004100 */
[----:B------:R-:W-:Y:S01]  /*32e0*/  HADD2.F32 R21, -RZ, R24.H0_H0 ;  /* 0x20000018ff157230 */ /* 0x000fe20000004100 */
[----:B------:R-:W0:Y:S01]  /*32f0*/  LDS.128 R8, [0x190] ;  /* 0x00019000ff087984 */ /* 0x000e220000000c00 */
[----:B-1----:R-:W-:Y:S02]  /*3300*/  HADD2.F32 R20, -RZ, R12.H0_H0 ;  /* 0x2000000cff147230 */ /* 0x002fe40000004100 */
        /* <DEDUP_REMOVED lines=9> */
[--C-:B------:R-:W-:Y:S01]  /*33a0*/  HADD2.F32 R27, -RZ, R14.reuse.H0_H0 ;  /* 0x2000000eff1b7230 */ /* 0x100fe20000004100 */
[----:B------:R-:W-:Y:S01]  /*33b0*/  FFMA.FTZ R17, R67, R22, R17 ;  /* 0x0000001643117223 */ /* 0x000fe20000010011 */
[----:B------:R-:W-:Y:S01]  /*33c0*/  HADD2.F32 R22, -RZ, R13.H1_H1 ;  /* 0x3000000dff167230 */ /* 0x000fe20000004100 */
[----:B------:R-:W-:Y:S01]  /*33d0*/  FFMA.FTZ R83, R12, R24, R83 ;  /* 0x000000180c537223 */ /* 0x000fe20000010053 */
[----:B------:R-:W-:-:S02]  /*33e0*/  HADD2.F32 R51, -RZ, R14.H1_H1 ;  /* 0x3000000eff337230 */ /* 0x000fc40000004100 */
[--C-:B------:R-:W-:Y:S02]  /*33f0*/  HADD2.F32 R62, -RZ, R15.reuse.H0_H0 ;  /* 0x2000000fff3e7230 */ /* 0x100fe40000004100 */
[----:B------:R-:W-:Y:S02]  /*3400*/  HADD2.F32 R64, -RZ, R15.H1_H1 ;  /* 0x3000000fff407230 */ /* 0x000fe40000004100 */
[----:B------:R-:W1:Y:S01]  /*3410*/  LDS.128 R12, [0x1a0] ;  /* 0x0001a000ff0c7984 */ /* 0x000e620000000c00 */
[--C-:B------:R-:W-:Y:S01]  /*3420*/  HADD2.F32 R60, -RZ, R26.reuse.H0_H0 ;  /* 0x2000001aff3c7230 */ /* 0x100fe20000004100 */
[----:B------:R-:W-:Y:S01]  /*3430*/  FFMA.FTZ R89, R20, R21, R89 ;  /* 0x0000001514597223 */ /* 0x000fe20000010059 */
[--C-:B------:R-:W-:Y:S02]  /*3440*/  HADD2.F32 R50, -RZ, R25.reuse.H0_H0 ;  /* 0x20000019ff327230 */ /* 0x100fe40000004100 */
[----:B------:R-:W-:Y:S02]  /*3450*/  HADD2.F32 R26, -RZ, R26.H1_H1 ;  /* 0x3000001aff1a7230 */ /* 0x000fe40000004100 */
[----:B------:R-:W-:-:S02]  /*3460*/  HADD2.F32 R25, -RZ, R25.H1_H1 ;  /* 0x30000019ff197230 */ /* 0x000fc40000004100 */
[--C-:B------:R-:W-:Y:S02]  /*3470*/  HADD2.F32 R21, -RZ, R28.reuse.H0_H0 ;  /* 0x2000001cff157230 */ /* 0x100fe40000004100 */
[----:B------:R-:W-:Y:S01]  /*3480*/  HADD2.F32 R28, -RZ, R28.H1_H1 ;  /* 0x3000001cff1c7230 */ /* 0x000fe20000004100 */
[----:B------:R-:W-:Y:S01]  /*3490*/  FFMA.FTZ R18, R51, R26, R18 ;  /* 0x0000001a33127223 */ /* 0x000fe20000010012 */
[--C-:B0-----:R-:W-:Y:S02]  /*34a0*/  HADD2.F32 R20, -RZ, R8.reuse.H0_H0 ;  /* 0x20000008ff147230 */ /* 0x101fe40000004100 */
        /* <DEDUP_REMOVED lines=8> */
[----:B------:R-:W-:Y:S01]  /*3530*/  HADD2.F32 R30, -RZ, R30.H1_H1 ;  /* 0x3000001eff1e7230 */ /* 0x000fe20000004100 */
[----:B------:R-:W-:Y:S01]  /*3540*/  FFMA.FTZ R83, R8, R28, R83 ;  /* 0x0000001c08537223 */ /* 0x000fe20000010053 */
[----:B------:R-:W-:-:S02]  /*3550*/  HADD2.F32 R23, -RZ, R9.H0_H0 ;  /* 0x20000009ff177230 */ /* 0x000fc40000004100 */
[----:B------:R-:W-:Y:S02]  /*3560*/  HADD2.F32 R22, -RZ, R9.H1_H1 ;  /* 0x30000009ff167230 */ /* 0x000fe40000004100 */
[--C-:B------:R-:W-:Y:S02]  /*3570*/  HADD2.F32 R25, -RZ, R10.reuse.H0_H0 ;  /* 0x2000000aff197230 */ /* 0x100fe40000004100 */
[----:B------:R-:W-:Y:S02]  /*3580*/  HADD2.F32 R27, -RZ, R10.H1_H1 ;  /* 0x3000000aff1b7230 */ /* 0x000fe40000004100 */
[--C-:B------:R-:W-:Y:S02]  /*3590*/  HADD2.F32 R50, -RZ, R11.reuse.H0_H0 ;  /* 0x2000000bff327230 */ /* 0x100fe40000004100 */
[----:B------:R-:W-:Y:S02]  /*35a0*/  HADD2.F32 R60, -RZ, R11.H1_H1 ;  /* 0x3000000bff3c7230 */ /* 0x000fe40000004100 */
[----:B------:R-:W-:Y:S01]  /*35b0*/  HADD2.F32 R21, -RZ, R32.H0_H0 ;  /* 0x20000020ff157230 */ /* 0x000fe20000004100 */
[----:B------:R-:W0:Y:S01]  /*35c0*/  LDS.128 R8, [0x1b0] ;  /* 0x0001b000ff087984 */ /* 0x000e220000000c00 */
[----:B-1----:R-:W-:-:S02]  /*35d0*/  HADD2.F32 R20, -RZ, R12.H0_H0 ;  /* 0x2000000cff147230 */ /* 0x002fc40000004100 */
        /* <DEDUP_REMOVED lines=11> */
[----:B------:R-:W-:-:S02]  /*3690*/  HADD2.F32 R28, -RZ, R15.H0_H0 ;  /* 0x2000000fff1c7230 */ /* 0x000fc40000004100 */
[----:B------:R-:W-:Y:S02]  /*36a0*/  HADD2.F32 R30, -RZ, R15.H1_H1 ;  /* 0x3000000fff1e7230 */ /* 0x000fe40000004100 */
[----:B------:R-:W1:Y:S01]  /*36b0*/  LDS.128 R12, [0x1c0] ;  /* 0x0001c000ff0c7984 */ /* 0x000e620000000c00 */
[--C-:B------:R-:W-:Y:S02]  /*36c0*/  HADD2.F32 R51, -RZ, R31.reuse.H0_H0 ;  /* 0x2000001fff337230 */ /* 0x100fe40000004100 */
[--C-:B------:R-:W-:Y:S01]  /*36d0*/  HADD2.F32 R26, -RZ, R34.reuse.H0_H0 ;  /* 0x20000022ff1a7230 */ /* 0x100fe20000004100 */
[----:B------:R-:W-:Y:S01]  /*36e0*/  FFMA.FTZ R17, R62, R61, R17 ;  /* 0x0000003d3e117223 */ /* 0x000fe20000010011 */
[----:B------:R-:W-:Y:S01]  /*36f0*/  HADD2.F32 R31, -RZ, R31.H1_H1 ;  /* 0x3000001fff1f7230 */ /* 0x000fe20000004100 */
[----:B------:R-:W-:Y:S01]  /*3700*/  FFMA.FTZ R19, R64, R63, R19 ;  /* 0x0000003f40137223 */ /* 0x000fe20000010013 */
[----:B------:R-:W-:Y:S02]  /*3710*/  HADD2.F32 R24, -RZ, R33.H0_H0 ;  /* 0x20000021ff187230 */ /* 0x000fe40000004100 */
[----:B------:R-:W-:-:S02]  /*3720*/  HADD2.F32 R34, -RZ, R34.H1_H1 ;  /* 0x30000022ff227230 */ /* 0x000fc40000004100 */
[--C-:B------:R-:W-:Y:S01]  /*3730*/  HADD2.F32 R29, -RZ, R35.reuse.H0_H0 ;  /* 0x20000023ff1d7230 */ /* 0x100fe20000004100 */
[----:B------:R-:W-:Y:S01]  /*3740*/  FFMA.FTZ R17, R50, R51, R17 ;  /* 0x0000003332117223 */ /* 0x000fe20000010011 */
[----:B------:R-:W-:Y:S01]  /*3750*/  HADD2.F32 R35, -RZ, R35.H1_H1 ;  /* 0x30000023ff237230 */ /* 0x000fe20000004100 */
[----:B------:R-:W-:Y:S01]  /*3760*/  FFMA.FTZ R19, R60, R31, R19 ;  /* 0x0000001f3c137223 */ /* 0x000fe20000010013 */
[----:B------:R-:W-:Y:S01]  /*3770*/  HADD2.F32 R33, -RZ, R33.H1_H1 ;  /* 0x30000021ff217230 */ /* 0x000fe20000004100 */
[----:B------:R-:W-:Y:S02]  /*3780*/  FFMA.FTZ R89, R20, R21, R89 ;  /* 0x0000001514597223 */ /* 0x000fe40000010059 */
[----:B------:R-:W-:Y:S01]  /*3790*/  FFMA.FTZ R16, R23, R24, R16 ;  /* 0x0000001817107223 */ /* 0x000fe20000010010 */
[----:B------:R-:W-:Y:S01]  /*37a0*/  HADD2.F32 R23, -RZ, R36.H0_H0 ;  /* 0x20000024ff177230 */ /* 0x000fe20000004100 */
[----:B------:R-:W-:Y:S01]  /*37b0*/  FFMA.FTZ R18, R27, R34, R18 ;  /* 0x000000221b127223 */ /* 0x000fe20000010012 */
[----:B------:R-:W-:-:S02]  /*37c0*/  HADD2.F32 R24, -RZ, R37.H0_H0 ;  /* 0x20000025ff187230 */ /* 0x000fc40000004100 */
[----:B0-----:R-:W-:Y:S02]  /*37d0*/  HADD2.F32 R20, -RZ, R8.H0_H0 ;  /* 0x20000008ff147230 */ /* 0x001fe40000004100 */
[--C-:B------:R-:W-:Y:S01]  /*37e0*/  HADD2.F32 R27, -RZ, R9.reuse.H0_H0 ;  /* 0x20000009ff1b7230 */ /* 0x100fe20000004100 */
[----:B------:R-:W-:Y:S01]  /*37f0*/  FFMA.FTZ R25, R25, R26, R48 ;  /* 0x0000001a19197223 */ /* 0x000fe20000010030 */
[----:B------:R-:W-:Y:S01]  /*3800*/  HADD2.F32 R36, -RZ, R36.H1_H1 ;  /* 0x30000024ff247230 */ /* 0x000fe20000004100 */
[----:B------:R-:W-:Y:S01]  /*3810*/  FFMA.FTZ R17, R28, R29, R17 ;  /* 0x0000001d1c117223 */ /* 0x000fe20000010011 */
[----:B------:R-:W-:Y:S01]  /*3820*/  HADD2.F32 R21, -RZ, R8.H1_H1 ;  /* 0x30000008ff157230 */ /* 0x000fe20000004100 */
        /* <DEDUP_REMOVED lines=9> */
[--C-:B------:R-:W-:Y:S01]  /*38c0*/  HADD2.F32 R28, -RZ, R38.reuse.H0_H0 ;  /* 0x20000026ff1c7230 */ /* 0x100fe20000004100 */
[----:B------:R-:W0:Y:S01]  /*38d0*/  LDS.128 R8, [0x1d0] ;  /* 0x0001d000ff087984 */ /* 0x000e220000000c00 */
[----:B------:R-:W-:Y:S02]  /*38e0*/  HADD2.F32 R33, -RZ, R39.H0_H0 ;  /* 0x20000027ff217230 */ /* 0x000fe40000004100 */
[----:B------:R-:W-:Y:S02]  /*38f0*/  HADD2.F32 R37, -RZ, R37.H1_H1 ;  /* 0x30000025ff257230 */ /* 0x000fe40000004100 */
[----:B------:R-:W-:Y:S02]  /*3900*/  HADD2.F32 R38, -RZ, R38.H1_H1 ;  /* 0x30000026ff267230 */ /* 0x000fe40000004100 */
[----:B------:R-:W-:-:S02]  /*3910*/  HADD2.F32 R39, -RZ, R39.H1_H1 ;  /* 0x30000027ff277230 */ /* 0x000fc40000004100 */
[----:B------:R-:W-:Y:S02]  /*3920*/  HADD2.F32 R24, -RZ, R40.H0_H0 ;  /* 0x20000028ff187230 */ /* 0x000fe40000004100 */
[----:B-1----:R-:W-:Y:S01]  /*3930*/  HADD2.F32 R23, -RZ, R12.H0_H0 ;  /* 0x2000000cff177230 */ /* 0x002fe20000004100 */
[----:B------:R-:W-:Y:S01]  /*3940*/  FFMA.FTZ R21, R21, R36, R32 ;  /* 0x0000002415157223 */ /* 0x000fe20000010020 */
        /* <DEDUP_REMOVED lines=13> */
[----:B------:R-:W-:-:S02]  /*3a20*/  HADD2.F32 R34, -RZ, R15.H1_H1 ;  /* 0x3000000fff227230 */ /* 0x000fc40000004100 */
[--C-:B------:R-:W-:Y:S01]  /*3a30*/  HADD2.F32 R30, -RZ, R42.reuse.H0_H0 ;  /* 0x2000002aff1e7230 */ /* 0x100fe20000004100 */
[----:B------:R-:W1:Y:S01]  /*3a40*/  LDS.128 R12, [0x1e0] ;  /* 0x0001e000ff0c7984 */ /* 0x000e620000000c00 */
[----:B------:R-:W-:Y:S02]  /*3a50*/  HADD2.F32 R33, -RZ, R43.H0_H0 ;  /* 0x2000002bff217230 */ /* 0x000fe40000004100 */
[----:B------:R-:W-:Y:S02]  /*3a60*/  HADD2.F32 R26, -RZ, R41.H0_H0 ;  /* 0x20000029ff1a7230 */ /* 0x000fe40000004100 */
[----:B------:R-:W-:Y:S02]  /*3a70*/  HADD2.F32 R42, -RZ, R42.H1_H1 ;  /* 0x3000002aff2a7230 */ /* 0x000fe40000004100 */
[----:B------:R-:W-:Y:S01]  /*3a80*/  HADD2.F32 R43, -RZ, R43.H1_H1 ;  /* 0x3000002bff2b7230 */ /* 0x000fe20000004100 */
[----:B------:R-:W-:Y:S02]  /*3a90*/  FFMA.FTZ R26, R27, R26, R16 ;  /* 0x0000001a1b1a7223 */ /* 0x000fe40000010010 */
[----:B------:R-:W-:-:S02]  /*3aa0*/  FFMA.FTZ R31, R31, R42, R18 ;  /* 0x0000002a1f1f7223 */ /* 0x000fc40000010012 */
[----:B------:R-:W-:Y:S02]  /*3ab0*/  FFMA.FTZ R32, R32, R33, R17 ;  /* 0x0000002120207223 */ /* 0x000fe40000010011 */
[----:B------:R-:W-:Y:S02]  /*3ac0*/  FFMA.FTZ R34, R34, R43, R19 ;  /* 0x0000002b22227223 */ /* 0x000fe40000010013 */
[----:B------:R-:W2:Y:S01]  /*3ad0*/  LDS.128 R16, [0x1f0] ;  /* 0x0001f000ff107984 */ /* 0x000ea20000000c00 */
[----:B------:R-:W-:Y:S01]  /*3ae0*/  HADD2.F32 R41, -RZ, R41.H1_H1 ;  /* 0x30000029ff297230 */ /* 0x000fe20000004100 */
[----:B------:R-:W-:Y:S01]  /*3af0*/  FFMA.FTZ R20, R23, R24, R20 ;  /* 0x0000001817147223 */ /* 0x000fe20000010014 */
[----:B------:R-:W-:Y:S01]  /*3b00*/  HADD2.F32 R24, -RZ, R44.H0_H0 ;  /* 0x2000002cff187230 */ /* 0x000fe20000004100 */
[----:B------:R-:W-:Y:S01]  /*3b10*/  FFMA.FTZ R25, R28, R30, R25 ;  /* 0x0000001e1c197223 */ /* 0x000fe20000010019 */
[----:B0-----:R-:W-:Y:S02]  /*3b20*/  HADD2.F32 R23, -RZ, R8.H0_H0 ;  /* 0x20000008ff177230 */ /* 0x001fe40000004100 */
[----:B------:R-:W-:-:S02]  /*3b30*/  HADD2.F32 R44, -RZ, R44.H1_H1 ;  /* 0x3000002cff2c7230 */ /* 0x000fc40000004100 */
[----:B------:R-:W-:Y:S02]  /*3b40*/  HADD2.F32 R28, -RZ, R45.H0_H0 ;  /* 0x2000002dff1c7230 */ /* 0x000fe40000004100 */
[----:B------:R-:W-:Y:S02]  /*3b50*/  HADD2.F32 R35, -RZ, R47.H0_H0 ;  /* 0x2000002fff237230 */ /* 0x000fe40000004100 */
[----:B------:R-:W-:Y:S02]  /*3b60*/  HADD2.F32 R8, -RZ, R8.H1_H1 ;  /* 0x30000008ff087230 */ /* 0x000fe40000004100 */
[----:B------:R-:W-:Y:S02]  /*3b70*/  HADD2.F32 R27, -RZ, R9.H0_H0 ;  /* 0x20000009ff1b7230 */ /* 0x000fe40000004100 */
[----:B------:R-:W-:Y:S01]  /*3b80*/  HADD2.F32 R33, -RZ, R11.H0_H0 ;  /* 0x2000000bff217230 */ /* 0x000fe20000004100 */
[----:B------:R-:W-:Y:S01]  /*3b90*/  FFMA.FTZ R22, R29, R41, R22 ;  /* 0x000000291d167223 */ /* 0x000fe20000010016 */
[----:B------:R-:W-:-:S02]  /*3ba0*/  HADD2.F32 R45, -RZ, R45.H1_H1 ;  /* 0x3000002dff2d7230 */ /* 0x000fc40000004100 */
[----:B------:R-:W-:Y:S02]  /*3bb0*/  HADD2.F32 R47, -RZ, R47.H1_H1 ;  /* 0x3000002fff2f7230 */ /* 0x000fe40000004100 */
[----:B------:R-:W-:Y:S02]  /*3bc0*/  HADD2.F32 R9, -RZ, R9.H1_H1 ;  /* 0x30000009ff097230 */ /* 0x000fe40000004100 */
[----:B------:R-:W-:Y:S01]  /*3bd0*/  HADD2.F32 R11, -RZ, R11.H1_H1 ;  /* 0x3000000bff0b7230 */ /* 0x000fe20000004100 */
[----:B------:R-:W-:Y:S02]  /*3be0*/  FFMA.FTZ R21, R8, R44, R21 ;  /* 0x0000002c08157223 */ /* 0x000fe40000010015 */
[----:B------:R-:W-:Y:S01]  /*3bf0*/  FFMA.FTZ R9, R9, R45, R22 ;  /* 0x0000002d09097223 */ /* 0x000fe20000010016 */
[----:B------:R-:W-:Y:S01]  /*3c00*/  HADD2.F32 R22, -RZ, R52.H0_H0 ;  /* 0x20000034ff167230 */ /* 0x000fe20000004100 */
[----:B------:R-:W-:Y:S01]  /*3c10*/  FFMA.FTZ R8, R11, R47, R34 ;  /* 0x0000002f0b087223 */ /* 0x000fe20000010022 */
        /* <DEDUP_REMOVED lines=10> */
[----:B------:R-:W-:Y:S02]  /*3cc0*/  HADD2.F32 R29, -RZ, R46.H0_H0 ;  /* 0x2000002eff1d7230 */ /* 0x000fe40000004100 */
[----:B------:R-:W-:Y:S02]  /*3cd0*/  HADD2.F32 R30, -RZ, R10.H0_H0 ;  /* 0x2000000aff1e7230 */ /* 0x000fe40000004100 */
[--C-:B--2---:R-:W-:Y:S02]  /*3ce0*/  HADD2.F32 R14, -RZ, R16.reuse.H0_H0 ;  /* 0x20000010ff0e7230 */ /* 0x104fe40000004100 */
[----:B------:R-:W-:Y:S02]  /*3cf0*/  HADD2.F32 R21, -RZ, R16.H1_H1 ;  /* 0x30000010ff157230 */ /* 0x000fe40000004100 */
[----:B------:R-:W-:Y:S01]  /*3d00*/  HADD2.F32 R16, -RZ, R56.H0_H0 ;  /* 0x20000038ff107230 */ /* 0x000fe20000004100 */
[----:B------:R-:W-:Y:S01]  /*3d10*/  FFMA.FTZ R11, R11, R22, R20 ;  /* 0x000000160b0b7223 */ /* 0x000fe20000010014 */
[----:B------:R-:W-:-:S02]  /*3d20*/  HADD2.F32 R27, -RZ, R53.H0_H0 ;  /* 0x20000035ff1b7230 */ /* 0x000fc40000004100 */
[----:B------:R-:W-:Y:S02]  /*3d30*/  HADD2.F32 R56, -RZ, R56.H1_H1 ;  /* 0x30000038ff387230 */ /* 0x000fe40000004100 */
[----:B------:R-:W-:Y:S02]  /*3d40*/  HADD2.F32 R46, -RZ, R46.H1_H1 ;  /* 0x3000002eff2e7230 */ /* 0x000fe40000004100 */
[----:B------:R-:W-:Y:S01]  /*3d50*/  HADD2.F32 R10, -RZ, R10.H1_H1 ;  /* 0x3000000aff0a7230 */ /* 0x000fe20000004100 */
[----:B------:R-:W-:Y:S01]  /*3d60*/  FFMA.FTZ R25, R30, R29, R25 ;  /* 0x0000001d1e197223 */ /* 0x000fe20000010019 */
[----:B------:R-:W-:Y:S01]  /*3d70*/  HADD2.F32 R53, -RZ, R53.H1_H1 ;  /* 0x30000035ff357230 */ /* 0x000fe20000004100 */
[----:B------:R-:W-:Y:S01]  /*3d80*/  FFMA.FTZ R23, R23, R27, R26 ;  /* 0x0000001b17177223 */ /* 0x000fe2000001001a */
[--C-:B------:R-:W-:Y:S01]  /*3d90*/  HADD2.F32 R29, -RZ, R54.reuse.H0_H0 ;  /* 0x20000036ff1d7230 */ /* 0x100fe20000004100 */
[----:B------:R-:W-:Y:S01]  /*3da0*/  FFMA.FTZ R11, R14, R16, R11 ;  /* 0x000000100e0b7223 */ /* 0x000fe2000001000b */
[----:B------:R-:W-:Y:S01]  /*3db0*/  HADD2.F32 R20, -RZ, R17.H0_H0 ;  /* 0x20000011ff147230 */ /* 0x000fe20000004100 */
[----:B------:R-:W-:Y:S01]  /*3dc0*/  FFMA.FTZ R12, R21, R56, R12 ;  /* 0x00000038150c7223 */ /* 0x000fe2000001000c */
[----:B------:R-:W-:Y:S01]  /*3dd0*/  HADD2.F32 R22, -RZ, R57.H0_H0 ;  /* 0x20000039ff167230 */ /* 0x000fe20000004100 */
[----:B------:R-:W-:Y:S01]  /*3de0*/  FFMA.FTZ R10, R10, R46, R31 ;  /* 0x0000002e0a0a7223 */ /* 0x000fe2000001001f */
[----:B------:R-:W-:Y:S01]  /*3df0*/  HADD2.F32 R54, -RZ, R54.H1_H1 ;  /* 0x30000036ff367230 */ /* 0x000fe20000004100 */
[----:B------:R-:W-:Y:S01]  /*3e00*/  FFMA.FTZ R9, R24, R53, R9 ;  /* 0x0000003518097223 */ /* 0x000fe20000010009 */
[----:B------:R-:W-:Y:S01]  /*3e10*/  HADD2.F32 R14, -RZ, R17.H1_H1 ;  /* 0x30000011ff0e7230 */ /* 0x000fe20000004100 */
[----:B------:R-:W-:Y:S01]  /*3e20*/  FFMA.FTZ R20, R20, R22, R23 ;  /* 0x0000001614147223 */ /* 0x000fe20000010017 */
[----:B------:R-:W-:Y:S01]  /*3e30*/  HADD2.F32 R57, -RZ, R57.H1_H1 ;  /* 0x30000039ff397230 */ /* 0x000fe20000004100 */
[----:B------:R-:W-:Y:S01]  /*3e40*/  FADD.FTZ R11, R11, R12 ;  /* 0x0000000c0b0b7221 */ /* 0x000fe20000010000 */
[----:B------:R-:W0:Y:S01]  /*3e50*/  I2F R16, R72 ;  /* 0x0000004800107306 */ /* 0x000e220000201400 */
[----:B------:R-:W-:Y:S01]  /*3e60*/  FFMA.FTZ R10, R13, R54, R10 ;  /* 0x000000360d0a7223 */ /* 0x000fe2000001000a */
[----:B------:R-:W-:Y:S01]  /*3e70*/  HADD2.F32 R12, -RZ, R18.H0_H0 ;  /* 0x20000012ff0c7230 */ /* 0x000fe20000004100 */
[----:B------:R-:W-:Y:S01]  /*3e80*/  FFMA.FTZ R25, R28, R29, R25 ;  /* 0x0000001d1c197223 */ /* 0x000fe20000010019 */
[----:B------:R-:W-:Y:S01]  /*3e90*/  HADD2.F32 R13, -RZ, R58.H0_H0 ;  /* 0x2000003aff0d7230 */ /* 0x000fe20000004100 */
[----:B------:R-:W-:-:S02]  /*3ea0*/  FFMA.FTZ R9, R14, R57, R9 ;  /* 0x000000390e097223 */ /* 0x000fc40000010009 */
[----:B------:R-:W-:Y:S01]  /*3eb0*/  FADD.FTZ R20, R20, R11 ;  /* 0x0000000b14147221 */ /* 0x000fe20000010000 */
[----:B------:R-:W-:Y:S01]  /*3ec0*/  HADD2.F32 R30, -RZ, R55.H0_H0 ;  /* 0x20000037ff1e7230 */ /* 0x000fe20000004100 */
[----:B------:R-:W-:Y:S01]  /*3ed0*/  FFMA.FTZ R12, R12, R13, R25 ;  /* 0x0000000d0c0c7223 */ /* 0x000fe20000010019 */
[----:B------:R-:W-:Y:S01]  /*3ee0*/  HADD2.F32 R31, -RZ, R15.H0_H0 ;  /* 0x2000000fff1f7230 */ /* 0x000fe20000004100 */
[----:B------:R-:W-:Y:S01]  /*3ef0*/  FFMA.FTZ R32, R33, R35, R32 ;  /* 0x0000002321207223 */ /* 0x000fe20000010020 */
[----:B------:R-:W-:Y:S01]  /*3f00*/  HADD2.F32 R58, -RZ, R58.H1_H1 ;  /* 0x3000003aff3a7230 */ /* 0x000fe20000004100 */
[----:B------:R-:W-:Y:S01]  /*3f10*/  FADD.FTZ R13, R9, R20 ;  /* 0x00000014090d7221 */ /* 0x000fe20000010000 */
[----:B------:R-:W-:Y:S01]  /*3f20*/  HADD2.F32 R11, -RZ, R18.H1_H1 ;  /* 0x30000012ff0b7230 */ /* 0x000fe20000004100 */
[----:B------:R-:W-:Y:S01]  /*3f30*/  FFMA.FTZ R30, R31, R30, R32 ;  /* 0x0000001e1f1e7223 */ /* 0x000fe20000010020 */
[----:B------:R-:W-:Y:S01]  /*3f40*/  HADD2.F32 R55, -RZ, R55.H1_H1 ;  /* 0x30000037ff377230 */ /* 0x000fe20000004100 */
[----:B------:R-:W-:Y:S01]  /*3f50*/  FADD.FTZ R13, R12, R13 ;  /* 0x0000000d0c0d7221 */ /* 0x000fe20000010000 */
[----:B------:R-:W-:Y:S01]  /*3f60*/  HADD2.F32 R15, -RZ, R15.H1_H1 ;  /* 0x3000000fff0f7230 */ /* 0x000fe20000004100 */
[----:B------:R-:W-:Y:S01]  /*3f70*/  FFMA.FTZ R10, R11, R58, R10 ;  /* 0x0000003a0b0a7223 */ /* 0x000fe2000001000a */
[----:B------:R-:W-:-:S02]  /*3f80*/  HADD2.F32 R14, -RZ, R59.H0_H0 ;  /* 0x2000003bff0e7230 */ /* 0x000fc40000004100 */
[----:B------:R-:W-:Y:S01]  /*3f90*/  HADD2.F32 R9, -RZ, R19.H0_H0 ;  /* 0x20000013ff097230 */ /* 0x000fe20000004100 */
[----:B------:R-:W-:Y:S01]  /*3fa0*/  FFMA.FTZ R8, R15, R55, R8 ;  /* 0x000000370f087223 */ /* 0x000fe20000010008 */
[----:B------:R-:W-:Y:S01]  /*3fb0*/  HADD2.F32 R59, -RZ, R59.H1_H1 ;  /* 0x3000003bff3b7230 */ /* 0x000fe20000004100 */
[----:B------:R-:W-:Y:S01]  /*3fc0*/  FADD.FTZ R10, R10, R13 ;  /* 0x0000000d0a0a7221 */ /* 0x000fe20000010000 */
[----:B------:R-:W-:Y:S01]  /*3fd0*/  HADD2.F32 R19, -RZ, R19.H1_H1 ;  /* 0x30000013ff137230 */ /* 0x000fe20000004100 */
[----:B------:R-:W-:Y:S01]  /*3fe0*/  FFMA.FTZ R9, R9, R14, R30 ;  /* 0x0000000e09097223 */ /* 0x000fe2000001001e */
[----:B-----5:R-:W-:Y:S01]  /*3ff0*/  FSETP.NEU.FTZ.AND P0, PT, R77, RZ, PT ;  /* 0x000000ff4d00720b */ /* 0x020fe20003f1d000 */
[----:B0-----:R-:W-:Y:S01]  /*4000*/  FMUL.FTZ R16, R16, R77 ;  /* 0x0000004d10107220 */ /* 0x001fe20000410000 */
[----:B------:R-:W-:Y:S01]  /*4010*/  IADD3 R70, R70, 0x4, RZ ;  /* 0x0000000446467810 */ /* 0x000fe20007ffe0ff */
[----:B------:R-:W-:Y:S02]  /*4020*/  FFMA.FTZ R8, R19, R59, R8 ;  /* 0x0000003b13087223 */ /* 0x000fe40000010008 */
[----:B------:R-:W-:Y:S01]  /*4030*/  FADD.FTZ R9, R9, R10 ;  /* 0x0000000a09097221 */ /* 0x000fe20000010000 */
[----:B------:R-:W-:-:S02]  /*4040*/  FSEL R11, R16, RZ, P0 ;  /* 0x000000ff100b7208 */ /* 0x000fc40000000000 */
[----:B------:R-:W-:Y:S01]  /*4050*/  ISETP.GE.AND P3, PT, R70, UR5, PT ;  /* 0x0000000546007c0c */ /* 0x000fe2000bf66270 */
[----:B------:R-:W-:Y:S01]  /*4060*/  FADD.FTZ R8, R8, R9 ;  /* 0x0000000908087221 */ /* 0x000fe20000010000 */
[----:B------:R-:W-:-:S03]  /*4070*/  ISETP.GE.AND P0, PT, R73, UR9, PT ;  /* 0x0000000949007c0c */ /* 0x000fc6000bf06270 */
[----:B------:R-:W-:Y:S01]  /*4080*/  FFMA.FTZ R11, R8, c[0x0][0x194], R11 ;  /* 0x00006500080b7a23 */ /* 0x000fe2000001000b */
[----:B------:R-:W-:-:S04]  /*4090*/  IADD3 R6, P2, R6, 0x10, RZ ;  /* 0x0000001006067810 */ /* 0x000fc80007f5e0ff */
[----:B------:R-:W-:Y:S01]  /*40a0*/  FSEL R8, R11, RZ, !P0 ;  /* 0x000000ff0b087208 */ /* 0x000fe20004000000 */
[----:B------:R-:W-:Y:S01]  /*40b0*/  IMAD.X R7, RZ, RZ, R7, P2 ;  /* 0x000000ffff077224 */ /* 0x000fe200010e0607 */
[----:B------:R-:W-:Y:S02]  /*40c0*/  IADD3 R72, R72, 0x80, RZ ;  /* 0x0000008048487810 */ /* 0x000fe40007ffe0ff */
[----:B------:R-:W-:Y:S01]  /*40d0*/  IADD3 R73, R73, 0x80, RZ ;  /* 0x0000008049497810 */ /* 0x000fe20007ffe0ff */
[----:B------:R0:W-:Y:S01]  /*40e0*/  STS [R71], R8 ;  /* 0x0000000847007388 */ /* 0x0001e20000000800 */
[----:B------:R-:W-:Y:S02]  /*40f0*/  @!P0 FMNMX.FTZ R74, R74, R11, !PT ;  /* 0x0000000b4a4a8209 */ /* 0x000fe40007810000 */
[----:B0-----:R-:W-:Y:S01]  /*4100*/  IADD3 R71, R71, 0x200, RZ ;  /* 0x0000020047477810 */ /* 0x001fe20007ffe0ff */
[----:B------:R-:W-:Y:S01]  /*4110*/  @P3 CALL.REL.NOINC `(.L_x_17662) ;  /* 0x0000001000003944 */ /* 0x000fe20003c00000 */
[----:B------:R-:W-:Y:S05]  /*4120*/  BRA `(.L_x_17663) ;  /* 0xffffc9f000007947 */ /* 0x000fea000383ffff */
.L_x_17662:
[----:B------:R-:W-:Y:S05]  /*4130*/  BSYNC B0 ;  /* 0x0000000000007941 */ /* 0x000fea0003800000 */
.L_x_17661:
        /* <DEDUP_REMOVED lines=25> */
[----:B------:R-:W-:Y:S01]  /*42d0*/  IMAD.MOV.U32 R9, RZ, RZ, -0x10 ;  /* 0xfffffff0ff097424 */ /* 0x000fe200078e00ff */
[----:B------:R-:W-:Y:S01]  /*42e0*/  LOP3.LUT R6, RZ, UR6, RZ, 0x33, !PT ;  /* 0x00000006ff067c12 */ /* 0x000fe2000f8e33ff */
[----:B------:R-:W-:Y:S02]  /*42f0*/  BSSY B1, `(.L_x_17666) ;  /* 0x000001c000017945 */ /* 0x000fe40003800000 */
[----:B------:R-:W-:-:S05]  /*4300*/  IMAD R9, R0, R9, -0x11 ;  /* 0xffffffef00097424 */ /* 0x000fca00078e0209 */
[----:B------:R-:W-:Y:S02]  /*4310*/  IMNMX R6, R6, R9, !PT ;  /* 0x0000000906067217 */ /* 0x000fe40007800200 */
[----:B------:R-:W-:Y:S02]  /*4320*/  LOP3.LUT R9, RZ, UR9, RZ, 0x33, !PT ;  /* 0x00000009ff097c12 */ /* 0x000fe4000f8e33ff */
[----:B------:R-:W-:-:S04]  /*4330*/  LEA R6, R6, 0x1f, 0x5 ;  /* 0x0000001f06067811 */ /* 0x000fc800078e28ff */
[----:B------:R-:W-:Y:S01]  /*4340*/  IMNMX R6, R6, R9, !PT ;  /* 0x0000000906067217 */ /* 0x000fe20007800200 */
[----:B------:R-:W-:-:S03]  /*4350*/  IMAD.MOV.U32 R9, RZ, RZ, RZ ;  /* 0x000000ffff097224 */ /* 0x000fc600078e00ff */
[----:B------:R-:W-:-:S04]  /*4360*/  IADD3 R6, -R3, -0x2, -R6 ;  /* 0xfffffffe03067810 */ /* 0x000fc80007ffe906 */
[----:B------:R-:W-:-:S04]  /*4370*/  IADD3 R6, R6, -UR4, RZ ;  /* 0x8000000406067c10 */ /* 0x000fc8000fffe0ff */
        /* <DEDUP_REMOVED lines=8> */
.L_x_17668:
        /* <DEDUP_REMOVED lines=11> */
.L_x_17667:
[----:B------:R-:W-:Y:S05]  /*44b0*/  BSYNC B1 ;  /* 0x0000000000017941 */ /* 0x000fea0003800000 */
.L_x_17666:
        /* <DEDUP_REMOVED lines=11> */
.L_x_17671:
        /* <DEDUP_REMOVED lines=100> */
.L_x_17670:
[----:B------:R-:W-:Y:S05]  /*4bb0*/  BSYNC B1 ;  /* 0x0000000000017941 */ /* 0x000fea0003800000 */
.L_x_17669:
        /* <DEDUP_REMOVED lines=55> */
.L_x_17673:
[----:B------:R-:W-:Y:S05]  /*4f30*/  BSYNC B1 ;  /* 0x0000000000017941 */ /* 0x000fea0003800000 */
.L_x_17672:
        /* <DEDUP_REMOVED lines=26> */
.L_x_17665:
[----:B------:R-:W-:Y:S05]  /*50e0*/  BSYNC B0 ;  /* 0x0000000000007941 */ /* 0x000fea0003800000 */
.L_x_17664:
        /* <DEDUP_REMOVED lines=25> */
[----:B0-----:R-:W-:Y:S01]  /*5280*/  LOP3.LUT R6, RZ, UR6, RZ, 0x33, !PT ;  /* 0x00000006ff067c12 */ /* 0x001fe2000f8e33ff */
[----:B------:R-:W-:Y:S02]  /*5290*/  BSSY B1, `(.L_x_17676) ;  /* 0x000001a000017945 */ /* 0x000fe40003800000 */
[----:B------:R-:W-:-:S05]  /*52a0*/  IMAD R9, R0, R9, -0x11 ;  /* 0xffffffef00097424 */ /* 0x000fca00078e0209 */
[----:B------:R-:W-:Y:S02]  /*52b0*/  IMNMX R6, R6, R9, !PT ;  /* 0x0000000906067217 */ /* 0x000fe40007800200 */
[----:B------:R-:W-:Y:S02]  /*52c0*/  LOP3.LUT R9, RZ, UR9, RZ, 0x33, !PT ;  /* 0x00000009ff097c12 */ /* 0x000fe4000f8e33ff */
        /* <DEDUP_REMOVED lines=14> */
.L_x_17678:
        /* <DEDUP_REMOVED lines=8> */
.L_x_17677:
[----:B0-----:R-:W-:Y:S05]  /*5430*/  BSYNC B1 ;  /* 0x0000000000017941 */ /* 0x001fea0003800000 */
.L_x_17676:
        /* <DEDUP_REMOVED lines=11> */
.L_x_17681:
        /* <DEDUP_REMOVED lines=52> */
.L_x_17680:
[----:B------:R-:W-:Y:S05]  /*5830*/  BSYNC B1 ;  /* 0x0000000000017941 */ /* 0x000fea0003800000 */
.L_x_17679:
        /* <DEDUP_REMOVED lines=31> */
.L_x_17683:
[----:B------:R-:W-:Y:S05]  /*5a30*/  BSYNC B1 ;  /* 0x0000000000017941 */ /* 0x000fea0003800000 */
.L_x_17682:
        /* <DEDUP_REMOVED lines=14> */
.L_x_17675:
[----:B------:R-:W-:Y:S05]  /*5b20*/  BSYNC B0 ;  /* 0x0000000000007941 */ /* 0x000fea0003800000 */
.L_x_17674:
[----:B------:R-:W-:Y:S01]  /*5b30*/  BAR.SYNC.DEFER_BLOCKING 0x0 ;  /* 0x0000000000007b1d */ /* 0x000fe20000010000 */
[----:B------:R-:W-:Y:S01]  /*5b40*/  ISETP.NE.AND P0, PT, R3, RZ, PT ;  /* 0x000000ff0300720c */ /* 0x000fe20003f05270 */
[----:B0-----:R-:W-:Y:S02]  /*5b50*/  IMAD.MOV.U32 R6, RZ, RZ, RZ ;  /* 0x000000ffff067224 */ /* 0x001fe400078e00ff */
[----:B------:R-:W-:Y:S02]  /*5b60*/  IMAD.MOV.U32 R3, RZ, RZ, RZ ;  /* 0x000000ffff037224 */ /* 0x000fe400078e00ff */
[----:B------:R-:W-:Y:S08]  /*5b70*/  BSSY B0, `(.L_x_17684) ;  /* 0x0000012000007945 */ /* 0x000ff00003800000 */
[----:B------:R-:W-:Y:S05]  /*5b80*/  @P0 BRA `(.L_x_17685) ;  /* 0x0000010000000947 */ /* 0x000fea0003800000 */
        /* <DEDUP_REMOVED lines=16> */
.L_x_17685:
[----:B------:R-:W-:Y:S05]  /*5c90*/  BSYNC B0 ;  /* 0x0000000000007941 */ /* 0x000fea0003800000 */
.L_x_17684:
[----:B------:R-:W-:Y:S01]  /*5ca0*/  BSSY B0, `(.L_x_17686) ;  /* 0x0000635000007945 */ /* 0x000fe20003800000 */
[----:B------:R-:W-:Y:S01]  /*5cb0*/  CS2R R42, SRZ ;  /* 0x00000000002a7805 */ /* 0x000fe2000001ff00 */
[----:B------:R-:W-:Y:S01]  /*5cc0*/  CS2R R40, SRZ ;  /* 0x0000000000287805 */ /* 0x000fe2000001ff00 */
[----:B------:R-:W-:Y:S01]  /*5cd0*/  CS2R R38, SRZ ;  /* 0x0000000000267805 */ /* 0x000fe2000001ff00 */
[----:B------:R-:W-:Y:S01]  /*5ce0*/  CS2R R36, SRZ ;  /* 0x0000000000247805 */ /* 0x000fe2000001ff00 */
[----:B-1----:R-:W-:Y:S01]  /*5cf0*/  CS2R R34, SRZ ;  /* 0x0000000000227805 */ /* 0x002fe2000001ff00 */
        /* <DEDUP_REMOVED lines=9> */
[----:B------:R-:W-:-:S02]  /*5d90*/  IMAD.MOV.U32 R7, RZ, RZ, RZ ;  /* 0x000000ffff077224 */ /* 0x000fc400078e00ff */
[----:B------:R-:W-:Y:S01]  /*5da0*/  IMAD.MOV.U32 R2, RZ, RZ, RZ ;  /* 0x000000ffff027224 */ /* 0x000fe200078e00ff */
[----:B------:R-:W-:Y:S05]  /*5db0*/  @P1 BRA `(.L_x_17687) ;  /* 0x0000623000001947 */ /* 0x000fea0003800000 */
[----:B------:R-:W-:Y:S01]  /*5dc0*/  SHF.R.S32.HI R21, RZ, 0x1f, R78 ;  /* 0x0000001fff157819 */ /* 0x000fe2000001144e */
[----:B------:R-:W-:Y:S02]  /*5dd0*/  IMAD R88, R4, c[0x0][0x1c0], RZ ;  /* 0x0000700004587a24 */ /* 0x000fe400078e02ff */
[----:B------:R-:W-:Y:S01]  /*5de0*/  IMAD.MOV.U32 R4, RZ, RZ, c[0x0][0x1bc] ;  /* 0x00006f00ff047624 */ /* 0x000fe200078e00ff */
[----:B------:R-:W-:Y:S01]  /*5df0*/  LEA.HI R21, R21, R78, RZ, 0x2 ;  /* 0x0000004e15157211 */ /* 0x000fe200078f10ff */
[----:B-----5:R-:W-:Y:S01]  /*5e00*/  IMAD.U32 R77, RZ, RZ, UR6 ;  /* 0x00000006ff4d7e24 */ /* 0x020fe2000f8e00ff */
[----:B------:R-:W-:Y:S01]  /*5e10*/  SHF.R.S32.HI R89, RZ, 0x1f, R88 ;  /* 0x0000001fff597819 */ /* 0x000fe20000011458 */
[----:B------:R-:W-:Y:S01]  /*5e20*/  IMAD.MOV.U32 R6, RZ, RZ, RZ ;  /* 0x000000ffff067224 */ /* 0x000fe200078e00ff */
[C---:B------:R-:W-:Y:S01]  /*5e30*/  LOP3.LUT R23, R21.reuse, 0x1ffffffc, RZ, 0xc0, !PT ;  /* 0x1ffffffc15177812 */ /* 0x040fe200078ec0ff */
[----:B------:R-:W-:Y:S01]  /*5e40*/  IMAD.SHL.U32 R21, R21, 0x8, RZ ;  /* 0x0000000815157824 */ /* 0x000fe200078e00ff */
[----:B------:R-:W-:-:S02]  /*5e50*/  SHF.R.S32.HI R4, RZ, 0x1f, R4 ;  /* 0x0000001fff047819 */ /* 0x000fc40000011404 */
[----:B------:R-:W-:Y:S01]  /*5e60*/  IADD3 R77, R77, -0x1, RZ ;  /* 0xffffffff4d4d7810 */ /* 0x000fe20007ffe0ff */
[----:B------:R-:W-:Y:S01]  /*5e70*/  IMAD.IADD R23, R78, 0x1, -R23 ;  /* 0x000000014e177824 */ /* 0x000fe200078e0a17 */
[----:B------:R-:W-:-:S03]  /*5e80*/  LOP3.LUT R0, R21, 0xffffffe0, RZ, 0xc0, !PT ;  /* 0xffffffe015007812 */ /* 0x000fc600078ec0ff */
[----:B------:R-:W-:-:S04]  /*5e90*/  IMAD.SHL.U32 R81, R23, 0x8, RZ ;  /* 0x0000000817517824 */ /* 0x000fc800078e00ff */
        /* <DEDUP_REMOVED lines=31> */
.L_x_17752:
[----:B------:R-:W-:-:S04]  /*6090*/  IADD3 R0, P0, R75, R76, RZ ;  /* 0x0000004c4b007210 */ /* 0x000fc80007f1e0ff */
[----:B------:R-:W-:Y:S02]  /*60a0*/  LEA.HI.X.SX32 R21, R76, R5, 0x1, P0 ;  /* 0x000000054c157211 */ /* 0x000fe400000f0eff */
[----:B------:R-:W-:-:S04]  /*60b0*/  LEA R82, P0, R0, c[0x0][0x198], 0x2 ;  /* 0x0000660000527a11 */ /* 0x000fc800078010ff */
[----:B------:R-:W-:-:S06]  /*60c0*/  LEA.HI.X R83, R0, c[0x0][0x19c], R21, 0x2, P0 ;  /* 0x0000670000537a11 */ /* 0x000fcc00000f1415 */
[----:B0-----:R0:W2:Y:S01]  /*60d0*/  LDG.E.CONSTANT R83, [R82.64] ;  /* 0x0000000a52537981 */ /* 0x0010a2000c1e9900 */
[----:B-1----:R-:W1:Y:S01]  /*60e0*/  S2UR UR4, SR_CTAID.Z ;  /* 0x00000000000479c3 */ /* 0x002e620000002700 */
[----:B------:R-:W-:Y:S02]  /*60f0*/  IMAD R45, R76, 0x20, R81 ;  /* 0x000000204c2d7824 */ /* 0x000fe400078e0251 */
[----:B-1----:R-:W-:-:S04]  /*6100*/  IMAD.U32 R0, RZ, RZ, UR4 ;  /* 0x00000004ff007e24 */ /* 0x002fc8000f8e00ff */
[----:B------:R-:W-:-:S05]  /*6110*/  IMAD R80, R0, -0x200, R45 ;  /* 0xfffffe0000507824 */ /* 0x000fca00078e022d */
[----:B------:R-:W-:Y:S04]  /*6120*/  LDS.128 R20, [R80.X4+0x220] ;  /* 0x0002200050147984 */ /* 0x000fe80000004c00 */
[----:B------:R-:W1:Y:S01]  /*6130*/  LDS.128 R24, [R80.X4+0x230] ;  /* 0x0002300050187984 */ /* 0x000e620000004c00 */
[----:B------:R-:W-:Y:S01]  /*6140*/  BSSY B1, `(.L_x_17688) ;  /* 0x0000031000017945 */ /* 0x000fe20003800000 */
[----:B-1----:R-:W-:Y:S02]  /*6150*/  F2FP.PACK_AB R85, R25, R24 ;  /* 0x000000181955723e */ /* 0x002fe400000000ff */
[----:B0-----:R-:W-:Y:S02]  /*6160*/  F2FP.PACK_AB R82, R27, R26 ;  /* 0x0000001a1b52723e */ /* 0x001fe400000000ff */
[----:B--2---:R-:W-:Y:S01]  /*6170*/  SHF.R.S32.HI R84, RZ, 0x1f, R83 ;  /* 0x0000001fff547819 */ /* 0x004fe20000011453 */
[----:B------:R-:W-:-:S04]  /*6180*/  IMAD.WIDE.U32 R90, R83, c[0x0][0x1bc], R88 ;  /* 0x00006f00535a7a25 */ /* 0x000fc800078e0058 */
[----:B------:R-:W-:-:S04]  /*6190*/  IMAD R84, R84, c[0x0][0x1bc], RZ ;  /* 0x00006f0054547a24 */ /* 0x000fc800078e02ff */
[----:B------:R-:W-:Y:S01]  /*61a0*/  IMAD R87, R83, R4, R84 ;  /* 0x0000000453577224 */ /* 0x000fe200078e0254 */
[----:B------:R-:W-:Y:S02]  /*61b0*/  F2FP.PACK_AB R84, R23, R22 ;  /* 0x000000161754723e */ /* 0x000fe400000000ff */
[----:B------:R-:W-:Y:S01]  /*61c0*/  IADD3 R22, P0, R79, R90, RZ ;  /* 0x0000005a4f167210 */ /* 0x000fe20007f1e0ff */
[----:B------:R-:W-:Y:S01]  /*61d0*/  IMAD.IADD R87, R91, 0x1, R87 ;  /* 0x000000015b577824 */ /* 0x000fe200078e0257 */
[----:B------:R-:W-:Y:S01]  /*61e0*/  F2FP.PACK_AB R83, R21, R20 ;  /* 0x000000141553723e */ /* 0x000fe200000000ff */
[----:B------:R-:W-:Y:S01]  /*61f0*/  IMAD.MOV.U32 R80, RZ, RZ, R84 ;  /* 0x000000ffff507224 */ /* 0x000fe200078e0054 */
[----:B------:R-:W-:Y:S02]  /*6200*/  LEA R92, P1, R22, c[0x0][0x188], 0x1 ;  /* 0x00006200165c7a11 */ /* 0x000fe400078208ff */
[----:B------:R-:W-:Y:S02]  /*6210*/  LEA.HI.X.SX32 R23, R79, R87, 0x1, P0 ;  /* 0x000000574f177211 */ /* 0x000fe400000f0eff */
[----:B------:R-:W-:-:S02]  /*6220*/  ISETP.NE.AND P0, PT, R76, R77, PT ;  /* 0x0000004d4c00720c */ /* 0x000fc40003f05270 */
[----:B------:R-:W-:-:S05]  /*6230*/  LEA.HI.X R93, R22, c[0x0][0x18c], R23, 0x1, P1 ;  /* 0x00006300165d7a11 */ /* 0x000fca00008f0c17 */
[----:B------:R0:W5:Y:S06]  /*6240*/  LDG.E.128.CONSTANT R20, [R92.64] ;  /* 0x0000000a5c147981 */ /* 0x00016c000c1e9d00 */
[----:B------:R-:W-:Y:S05]  /*6250*/  @P0 BRA `(.L_x_17689) ;  /* 0x000001f000000947 */ /* 0x000fea0003800000 */
[----:B------:R-:W-:-:S04]  /*6260*/  IADD3 R24, R45, 0x2, RZ ;  /* 0x000000022d187810 */ /* 0x000fc80007ffe0ff */
[----:B------:R-:W-:Y:S02]  /*6270*/  ISETP.GE.AND P1, PT, R24, UR9, PT ;  /* 0x0000000918007c0c */ /* 0x000fe4000bf26270 */
[----:B------:R-:W-:-:S04]  /*6280*/  IADD3 R24, R45, 0x3, RZ ;  /* 0x000000032d187810 */ /* 0x000fc80007ffe0ff */
[----:B------:R-:W-:Y:S02]  /*6290*/  ISETP.GE.AND P2, PT, R24, UR9, PT ;  /* 0x0000000918007c0c */ /* 0x000fe4000bf46270 */
[C---:B-----5:R-:W-:Y:S02]  /*62a0*/  PRMT R24, R21.reuse, 0x7632, R24 ;  /* 0x0000763215187816 */ /* 0x060fe40000000018 */
[----:B------:R-:W-:Y:S02]  /*62b0*/  SEL R21, R21, RZ, !P1 ;  /* 0x000000ff15157207 */ /* 0x000fe40004800000 */
[----:B------:R-:W-:-:S04]  /*62c0*/  SEL R24, R24, RZ, !P2 ;  /* 0x000000ff18187207 */ /* 0x000fc80005000000 */
[----:B------:R-:W-:Y:S02]  /*62d0*/  PRMT R21, R21, 0x5410, R24 ;  /* 0x0000541015157816 */ /* 0x000fe40000000018 */
[----:B------:R-:W-:-:S04]  /*62e0*/  IADD3 R24, R45, 0x4, RZ ;  /* 0x000000042d187810 */ /* 0x000fc80007ffe0ff */
[----:B------:R-:W-:Y:S02]  /*62f0*/  ISETP.GE.AND P1, PT, R24, UR9, PT ;  /* 0x0000000918007c0c */ /* 0x000fe4000bf26270 */
[C---:B------:R-:W-:Y:S02]  /*6300*/  IADD3 R24, R45.reuse, 0x5, RZ ;  /* 0x000000052d187810 */ /* 0x040fe40007ffe0ff */
[----:B------:R-:W-:Y:S02]  /*6310*/  SEL R25, R22, RZ, !P1 ;  /* 0x000000ff16197207 */ /* 0x000fe40004800000 */
[----:B------:R-:W-:Y:S02]  /*6320*/  ISETP.GE.AND P2, PT, R24, UR9, PT ;  /* 0x0000000918007c0c */ /* 0x000fe4000bf46270 */
[----:B------:R-:W-:Y:S02]  /*6330*/  PRMT R24, R22, 0x7632, R24 ;  /* 0x0000763216187816 */ /* 0x000fe40000000018 */
[----:B------:R-:W-:-:S02]  /*6340*/  ISETP.GE.AND P1, PT, R45, UR9, PT ;  /* 0x000000092d007c0c */ /* 0x000fc4000bf26270 */
[----:B------:R-:W-:-:S04]  /*6350*/  SEL R24, R24, RZ, !P2 ;  /* 0x000000ff18187207 */ /* 0x000fc80005000000 */
[----:B------:R-:W-:Y:S02]  /*6360*/  PRMT R22, R25, 0x5410, R24 ;  /* 0x0000541019167816 */ /* 0x000fe40000000018 */
[----:B------:R-:W-:Y:S02]  /*6370*/  IADD3 R24, R45, 0x6, RZ ;  /* 0x000000062d187810 */ /* 0x000fe40007ffe0ff */
[----:B------:R-:W-:Y:S02]  /*6380*/  PRMT R25, R23, 0x7632, R25 ;  /* 0x0000763217197816 */ /* 0x000fe40000000019 */
[----:B------:R-:W-:Y:S02]  /*6390*/  ISETP.GE.AND P3, PT, R24, UR9, PT ;  /* 0x0000000918007c0c */ /* 0x000fe4000bf66270 */
[----:B------:R-:W-:Y:S02]  /*63a0*/  IADD3 R24, R45, 0x7, RZ ;  /* 0x000000072d187810 */ /* 0x000fe40007ffe0ff */
[----:B------:R-:W-:-:S02]  /*63b0*/  SEL R26, R23, RZ, !P3 ;  /* 0x000000ff171a7207 */ /* 0x000fc40005800000 */
[----:B------:R-:W-:Y:S02]  /*63c0*/  ISETP.GE.AND P4, PT, R24, UR9, PT ;  /* 0x0000000918007c0c */ /* 0x000fe4000bf86270 */
[----:B------:R-:W-:Y:S02]  /*63d0*/  IADD3 R24, R45, 0x1, RZ ;  /* 0x000000012d187810 */ /* 0x000fe40007ffe0ff */
[----:B------:R-:W-:Y:S02]  /*63e0*/  SEL R23, R25, RZ, !P4 ;  /* 0x000000ff19177207 */ /* 0x000fe40006000000 */
[----:B------:R-:W-:Y:S02]  /*63f0*/  ISETP.GE.AND P2, PT, R24, UR9, PT ;  /* 0x0000000918007c0c */ /* 0x000fe4000bf46270 */
[C---:B------:R-:W-:Y:S02]  /*6400*/  PRMT R24, R20.reuse, 0x7632, R24 ;  /* 0x0000763214187816 */ /* 0x040fe40000000018 */
[----:B------:R-:W-:-:S02]  /*6410*/  SEL R20, R20, RZ, !P1 ;  /* 0x000000ff14147207 */ /* 0x000fc40004800000 */
[----:B------:R-:W-:Y:S02]  /*6420*/  SEL R25, R24, RZ, !P2 ;  /* 0x000000ff18197207 */ /* 0x000fe40005000000 */
[----:B------:R-:W-:Y:S02]  /*6430*/  PRMT R23, R26, 0x5410, R23 ;  /* 0x000054101a177816 */ /* 0x000fe40000000017 */
[----:B------:R-:W-:Y:S02]  /*6440*/  PRMT R20, R20, 0x5410, R25 ;  /* 0x0000541014147816 */ /* 0x000fe40000000019 */
.L_x_17689:
[----:B------:R-:W-:Y:S05]  /*6450*/  BSYNC B1 ;  /* 0x0000000000017941 */ /* 0x000fea0003800000 */
.L_x_17688:
[----:B-----5:R-:W-:-:S06]  /*6460*/  HFMA2.MMA R21, R80, R21, -RZ ;  /* 0x0000001550157235 */ /* 0x020fcc00001000ff */
[----:B------:R-:W-:-:S10]  /*6470*/  HFMA2.MMA R21, R83, R20, R21 ;  /* 0x0000001453157235 */ /* 0x000fd40000000015 */
[----:B------:R-:W-:-:S06]  /*6480*/  HFMA2 R21, R85, R22, R21 ;  /* 0x0000001655157231 */ /* 0x000fcc0000000015 */
[----:B------:R-:W-:Y:S02]  /*6490*/  HFMA2.MMA R24, R82, R23, R21 ;  /* 0x0000001752187235 */ /* 0x000fe40000000015 */
[----:B------:R1:W5:Y:S01]  /*64a0*/  LDG.E.128.CONSTANT R20, [R92.64+0x200] ;  /* 0x0002000a5c147981 */ /* 0x000362000c1e9d00 */
[----:B------:R-:W-:Y:S01]  /*64b0*/  BSSY B1, `(.L_x_17690) ;  /* 0x0000021000017945 */ /* 0x000fe20003800000 */
[----:B------:R-:W-:Y:S05]  /*64c0*/  @P0 BRA `(.L_x_17691) ;  /* 0x000001f000000947 */ /* 0x000fea0003800000 */
[----:B------:R-:W-:-:S04]  /*64d0*/  IADD3 R25, R45, 0x2, RZ ;  /* 0x000000022d197810 */ /* 0x000fc80007ffe0ff */
[----:B------:R-:W-:Y:S02]  /*64e0*/  ISETP.GE.AND P1, PT, R25, UR9, PT ;  /* 0x0000000919007c0c */ /* 0x000fe4000bf26270 */
[----:B------:R-:W-:Y:S02]  /*64f0*/  IADD3 R25, R45, 0x3, RZ ;  /* 0x000000032d197810 */ /* 0x000fe40007ffe0ff */
[----:B-----5:R-:W-:Y:S02]  /*6500*/  SEL R26, R21, RZ, !P1 ;  /* 0x000000ff151a7207 */ /* 0x020fe40004800000 */
[----:B------:R-:W-:Y:S02]  /*6510*/  ISETP.GE.AND P2, PT, R25, UR9, PT ;  /* 0x0000000919007c0c */ /* 0x000fe4000bf46270 */
[----:B------:R-:W-:Y:S02]  /*6520*/  PRMT R25, R21, 0x7632, R25 ;  /* 0x0000763215197816 */ /* 0x000fe40000000019 */
[----:B------:R-:W-:-:S02]  /*6530*/  ISETP.GE.AND P1, PT, R45, UR9, PT ;  /* 0x000000092d007c0c */ /* 0x000fc4000bf26270 */
[----:B------:R-:W-:-:S04]  /*6540*/  SEL R25, R25, RZ, !P2 ;  /* 0x000000ff19197207 */ /* 0x000fc80005000000 */
[----:B------:R-:W-:Y:S02]  /*6550*/  PRMT R21, R26, 0x5410, R25 ;  /* 0x000054101a157816 */ /* 0x000fe40000000019 */
[----:B------:R-:W-:Y:S02]  /*6560*/  IADD3 R25, R45, 0x4, RZ ;  /* 0x000000042d197810 */ /* 0x000fe40007ffe0ff */
[C---:B------:R-:W-:Y:S02]  /*6570*/  PRMT R26, R22.reuse, 0x7632, R26 ;  /* 0x00007632161a7816 */ /* 0x040fe4000000001a */
[----:B------:R-:W-:Y:S02]  /*6580*/  ISETP.GE.AND P3, PT, R25, UR9, PT ;  /* 0x0000000919007c0c */ /* 0x000fe4000bf66270 */
[----:B------:R-:W-:Y:S02]  /*6590*/  IADD3 R25, R45, 0x5, RZ ;  /* 0x000000052d197810 */ /* 0x000fe40007ffe0ff */
[----:B------:R-:W-:-:S02]  /*65a0*/  SEL R27, R22, RZ, !P3 ;  /* 0x000000ff161b7207 */ /* 0x000fc40005800000 */
[----:B------:R-:W-:Y:S02]  /*65b0*/  ISETP.GE.AND P4, PT, R25, UR9, PT ;  /* 0x0000000919007c0c */ /* 0x000fe4000bf86270 */
        /* <DEDUP_REMOVED lines=12> */
[----:B------:R-:W-:Y:S02]  /*6680*/  SEL R25, R25, RZ, !P2 ;  /* 0x000000ff19197207 */ /* 0x000fe40005000000 */
[----:B------:R-:W-:Y:S02]  /*6690*/  PRMT R22, R27, 0x5410, R26 ;  /* 0x000054101b167816 */ /* 0x000fe4000000001a */
[----:B------:R-:W-:Y:S02]  /*66a0*/  PRMT R23, R84, 0x5410, R23 ;  /* 0x0000541054177816 */ /* 0x000fe40000000017 */
[----:B------:R-:W-:Y:S02]  /*66b0*/  PRMT R20, R20, 0x5410, R25 ;  /* 0x0000541014147816 */ /* 0x000fe40000000019 */
.L_x_17691:
[----:B------:R-:W-:Y:S05]  /*66c0*/  BSYNC B1 ;  /* 0x0000000000017941 */ /* 0x000fea0003800000 */
.L_x_17690:
[----:B-----5:R-:W-:Y:S01]  /*66d0*/  HMUL2 R21, R80, R21 ;  /* 0x0000001550157232 */ /* 0x020fe20000000000 */
[----:B------:R-:W-:-:S03]  /*66e0*/  IADD3 R25, P1, R74, R90, RZ ;  /* 0x0000005a4a197210 */ /* 0x000fc60007f3e0ff */
[----:B------:R-:W-:Y:S01]  /*66f0*/  HFMA2 R26, R83, R20, R21 ;  /* 0x00000014531a7231 */ /* 0x000fe20000000015 */
[----:B------:R-:W-:Y:S01]  /*6700*/  LEA.HI.X.SX32 R84, R74, R87, 0x1, P1 ;  /* 0x000000574a547211 */ /* 0x000fe200008f0eff */
[--C-:B------:R-:W-:Y:S02]  /*6710*/  HADD2.F32 R20, -RZ, R24.reuse.H0_H0 ;  /* 0x20000018ff147230 */ /* 0x100fe40000004100 */
[----:B------:R-:W-:Y:S01]  /*6720*/  HADD2.F32 R21, -RZ, R24.H1_H1 ;  /* 0x30000018ff157230 */ /* 0x000fe20000004100 */
[----:B------:R-:W-:Y:S01]  /*6730*/  LEA R24, P2, R25, c[0x0][0x188], 0x1 ;  /* 0x0000620019187a11 */ /* 0x000fe200078408ff */
[----:B------:R-:W-:-:S03]  /*6740*/  HFMA2.MMA R22, R85, R22, R26 ;  /* 0x0000001655167235 */ /* 0x000fc6000000001a */
[----:B------:R-:W-:Y:S01]  /*6750*/  LEA.HI.X R25, R25, c[0x0][0x18c], R84, 0x1, P2 ;  /* 0x0000630019197a11 */ /* 0x000fe200010f0c54 */
[----:B------:R-:W-:Y:S01]  /*6760*/  FADD.FTZ R21, R20, R21 ;  /* 0x0000001514157221 */ /* 0x000fe20000010000 */
[----:B------:R-:W-:Y:S03]  /*6770*/  BSSY B1, `(.L_x_17692) ;  /* 0x0000023000017945 */ /* 0x000fe60003800000 */
[----:B------:R-:W-:Y:S01]  /*6780*/  FADD.FTZ R6, R21, R6 ;  /* 0x0000000615067221 */ /* 0x000fe20000010000 */
[----:B------:R-:W5:Y:S01]  /*6790*/  LDG.E.128.CONSTANT R24, [R24.64] ;  /* 0x0000000a18187981 */ /* 0x000f62000c1e9d00 */
        /* <DEDUP_REMOVED lines=32> */
.L_x_17693:
[----:B------:R-:W-:Y:S05]  /*69a0*/  BSYNC B1 ;  /* 0x0000000000017941 */ /* 0x000fea0003800000 */
.L_x_17692:
[----:B-----5:R-:W-:Y:S01]  /*69b0*/  HMUL2 R25, R80, R25 ;  /* 0x0000001950197232 */ /* 0x020fe20000000000 */
[----:B------:R-:W-:-:S03]  /*69c0*/  IADD3 R21, P1, R73, R90, RZ ;  /* 0x0000005a49157210 */ /* 0x000fc60007f3e0ff */
[----:B------:R-:W-:Y:S01]  /*69d0*/  HFMA2 R25, R83, R24, R25 ;  /* 0x0000001853197231 */ /* 0x000fe20000000019 */
[----:B------:R-:W-:Y:S02]  /*69e0*/  LEA R20, P2, R21, c[0x0][0x188], 0x1 ;  /* 0x0000620015147a11 */ /* 0x000fe400078408ff */
[----:B------:R-:W-:-:S03]  /*69f0*/  LEA.HI.X.SX32 R24, R73, R87, 0x1, P1 ;  /* 0x0000005749187211 */ /* 0x000fc600008f0eff */
[----:B------:R-:W-:Y:S01]  /*6a00*/  HFMA2.MMA R25, R85, R26, R25 ;  /* 0x0000001a55197235 */ /* 0x000fe20000000019 */
[----:B------:R-:W-:Y:S01]  /*6a10*/  LEA.HI.X R21, R21, c[0x0][0x18c], R24, 0x1, P2 ;  /* 0x0000630015157a11 */ /* 0x000fe200010f0c18 */
[----:B------:R-:W-:Y:S01]  /*6a20*/  HFMA2 R24, R82, R23, R22 ;  /* 0x0000001752187231 */ /* 0x000fe20000000016 */
[----:B------:R-:W-:Y:S03]  /*6a30*/  BSSY B1, `(.L_x_17694) ;  /* 0x0000023000017945 */ /* 0x000fe60003800000 */
[----:B------:R-:W-:Y:S01]  /*6a40*/  HFMA2.MMA R27, R82, R27, R25 ;  /* 0x0000001b521b7235 */ /* 0x000fe20000000019 */
[----:B------:R-:W5:Y:S01]  /*6a50*/  LDG.E.128.CONSTANT R20, [R20.64] ;  /* 0x0000000a14147981 */ /* 0x000f62000c1e9d00 */
[----:B------:R-:W-:Y:S05]  /*6a60*/  @P0 BRA `(.L_x_17695) ;  /* 0x000001f000000947 */ /* 0x000fea0003800000 */
[----:B------:R-:W-:-:S04]  /*6a70*/  IADD3 R25, R45, 0x2, RZ ;  /* 0x000000022d197810 */ /* 0x000fc80007ffe0ff */
[----:B------:R-:W-:Y:S02]  /*6a80*/  ISETP.GE.AND P1, PT, R25, UR9, PT ;  /* 0x0000000919007c0c */ /* 0x000fe4000bf26270 */
[----:B------:R-:W-:Y:S02]  /*6a90*/  IADD3 R25, R45, 0x3, RZ ;  /* 0x000000032d197810 */ /* 0x000fe40007ffe0ff */
[----:B-----5:R-:W-:Y:S02]  /*6aa0*/  SEL R26, R21, RZ, !P1 ;  /* 0x000000ff151a7207 */ /* 0x020fe40004800000 */
[----:B------:R-:W-:Y:S02]  /*6ab0*/  ISETP.GE.AND P2, PT, R25, UR9, PT ;  /* 0x0000000919007c0c */ /* 0x000fe4000bf46270 */
[----:B------:R-:W-:-:S04]  /*6ac0*/  PRMT R25, R21, 0x7632, R25 ;  /* 0x0000763215197816 */ /* 0x000fc80000000019 */
[----:B------:R-:W-:-:S04]  /*6ad0*/  SEL R25, R25, RZ, !P2 ;  /* 0x000000ff19197207 */ /* 0x000fc80005000000 */
[----:B------:R-:W-:Y:S02]  /*6ae0*/  PRMT R21, R26, 0x5410, R25 ;  /* 0x000054101a157816 */ /* 0x000fe40000000019 */
[----:B------:R-:W-:Y:S02]  /*6af0*/  IADD3 R25, R45, 0x4, RZ ;  /* 0x000000042d197810 */ /* 0x000fe40007ffe0ff */
[----:B------:R-:W-:Y:S02]  /*6b00*/  PRMT R26, R23, 0x7632, R26 ;  /* 0x00007632171a7816 */ /* 0x000fe4000000001a */
[----:B------:R-:W-:Y:S02]  /*6b10*/  ISETP.GE.AND P1, PT, R25, UR9, PT ;  /* 0x0000000919007c0c */ /* 0x000fe4000bf26270 */
[----:B------:R-:W-:-:S04]  /*6b20*/  IADD3 R25, R45, 0x5, RZ ;  /* 0x000000052d197810 */ /* 0x000fc80007ffe0ff */
[----:B------:R-:W-:Y:S02]  /*6b30*/  ISETP.GE.AND P2, PT, R25, UR9, PT ;  /* 0x0000000919007c0c */ /* 0x000fe4000bf46270 */
[C---:B------:R-:W-:Y:S02]  /*6b40*/  PRMT R25, R22.reuse, 0x7632, R25 ;  /* 0x0000763216197816 */ /* 0x040fe40000000019 */
[----:B------:R-:W-:Y:S02]  /*6b50*/  SEL R22, R22, RZ, !P1 ;  /* 0x000000ff16167207 */ /* 0x000fe40004800000 */
[----:B------:R-:W-:Y:S02]  /*6b60*/  SEL R25, R25, RZ, !P2 ;  /* 0x000000ff19197207 */ /* 0x000fe40005000000 */
[----:B------:R-:W-:Y:S02]  /*6b70*/  ISETP.GE.AND P1, PT, R45, UR9, PT ;  /* 0x000000092d007c0c */ /* 0x000fe4000bf26270 */
[----:B------:R-:W-:-:S02]  /*6b80*/  PRMT R22, R22, 0x5410, R25 ;  /* 0x0000541016167816 */ /* 0x000fc40000000019 */
[----:B------:R-:W-:-:S04]  /*6b90*/  IADD3 R25, R45, 0x6, RZ ;  /* 0x000000062d197810 */ /* 0x000fc80007ffe0ff */
[----:B------:R-:W-:Y:S02]  /*6ba0*/  ISETP.GE.AND P3, PT, R25, UR9, PT ;  /* 0x0000000919007c0c */ /* 0x000fe4000bf66270 */
[----:B------:R-:W-:Y:S02]  /*6bb0*/  IADD3 R25, R45, 0x7, RZ ;  /* 0x000000072d197810 */ /* 0x000fe40007ffe0ff */
[----:B------:R-:W-:Y:S02]  /*6bc0*/  SEL R23, R23, RZ, !P3 ;  /* 0x000000ff17177207 */ /* 0x000fe40005800000 */
[----:B------:R-:W-:Y:S02]  /*6bd0*/  ISETP.GE.AND P4, PT, R25, UR9, PT ;  /* 0x0000000919007c0c */ /* 0x000fe4000bf86270 */
[----:B------:R-:W-:Y:S02]  /*6be0*/  IADD3 R25, R45, 0x1, RZ ;  /* 0x000000012d197810 */ /* 0x000fe40007ffe0ff */
[----:B------:R-:W-:-:S02]  /*6bf0*/  SEL R26, R26, RZ, !P4 ;  /* 0x000000ff1a1a7207 */ /* 0x000fc40006000000 */
[----:B------:R-:W-:Y:S02]  /*6c00*/  ISETP.GE.AND P2, PT, R25, UR9, PT ;  /* 0x0000000919007c0c */ /* 0x000fe4000bf46270 */
[C---:B------:R-:W-:Y:S02]  /*6c10*/  PRMT R25, R20.reuse, 0x7632, R25 ;  /* 0x0000763214197816 */ /* 0x040fe40000000019 */
[----:B------:R-:W-:Y:S02]  /*6c20*/  SEL R20, R20, RZ, !P1 ;  /* 0x000000ff14147207 */ /* 0x000fe40004800000 */
[----:B------:R-:W-:Y:S02]  /*6c30*/  SEL R25, R25, RZ, !P2 ;  /* 0x000000ff19197207 */ /* 0x000fe40005000000 */
[----:B------:R-:W-:Y:S02]  /*6c40*/  PRMT R23, R23, 0x5410, R26 ;  /* 0x0000541017177816 */ /* 0x000fe4000000001a */
[----:B------:R-:W-:-:S02]  /*6c50*/  PRMT R20, R20, 0x5410, R25 ;  /* 0x0000541014147816 */ /* 0x000fc40000000019 */
.L_x_17695:
[----:B------:R-:W-:Y:S05]  /*6c60*/  BSYNC B1 ;  /* 0x0000000000017941 */ /* 0x000fea0003800000 */
.L_x_17694:
[----:B-----5:R-:W-:-:S04]  /*6c70*/  HMUL2 R21, R80, R21 ;  /* 0x0000001550157232 */ /* 0x020fc80000000000 */
[----:B------:R-:W-:Y:S02]  /*6c80*/  HFMA2 R25, R83, R20, R21 ;  /* 0x0000001453197231 */ /* 0x000fe40000000015 */
[--C-:B------:R-:W-:Y:S02]  /*6c90*/  HADD2.F32 R20, -RZ, R24.reuse.H0_H0 ;  /* 0x20000018ff147230 */ /* 0x100fe40000004100 */
[----:B------:R-:W-:Y:S02]  /*6ca0*/  HADD2.F32 R21, -RZ, R24.H1_H1 ;  /* 0x30000018ff157230 */ /* 0x000fe40000004100 */
[----:B------:R-:W-:-:S03]  /*6cb0*/  HFMA2.MMA R25, R85, R22, R25 ;  /* 0x0000001655197235 */ /* 0x000fc60000000019 */
[----:B------:R-:W-:Y:S01]  /*6cc0*/  FADD.FTZ R22, R20, R21 ;  /* 0x0000001514167221 */ /* 0x000fe20000010000 */
[----:B------:R-:W-:-:S03]  /*6cd0*/  IADD3 R21, P1, R72, R90, RZ ;  /* 0x0000005a48157210 */ /* 0x000fc60007f3e0ff */
[----:B------:R-:W-:Y:S01]  /*6ce0*/  FADD.FTZ R3, R22, R3 ;  /* 0x0000000316037221 */ /* 0x000fe20000010000 */
[----:B------:R-:W-:Y:S02]  /*6cf0*/  LEA R20, P2, R21, c[0x0][0x188], 0x1 ;  /* 0x0000620015147a11 */ /* 0x000fe400078408ff */
[----:B------:R-:W-:Y:S01]  /*6d00*/  LEA.HI.X.SX32 R24, R72, R87, 0x1, P1 ;  /* 0x0000005748187211 */ /* 0x000fe200008f0eff */
[----:B------:R-:W-:-:S03]  /*6d10*/  HFMA2 R25, R82, R23, R25 ;  /* 0x0000001752197231 */ /* 0x000fc60000000019 */
[----:B------:R-:W-:Y:S01]  /*6d20*/  LEA.HI.X R21, R21, c[0x0][0x18c], R24, 0x1, P2 ;  /* 0x0000630015157a11 */ /* 0x000fe200010f0c18 */
[----:B------:R-:W-:Y:S01]  /*6d30*/  BSSY B1, `(.L_x_17696) ;  /* 0x0000024000017945 */ /* 0x000fe20003800000 */
[--C-:B------:R-:W-:Y:S02]  /*6d40*/  HADD2.F32 R24, -RZ, R27.reuse.H0_H0 ;  /* 0x2000001bff187230 */ /* 0x100fe40000004100 */
[----:B------:R-:W-:Y:S02]  /*6d50*/  HADD2.F32 R27, -RZ, R27.H1_H1 ;  /* 0x3000001bff1b7230 */ /* 0x000fe40000004100 */
        /* <DEDUP_REMOVED lines=12> */
[----:B------:R-:W-:Y:S02]  /*6e20*/  IADD3 R26, R45, 0x5, RZ ;  /* 0x000000052d1a7810 */ /* 0x000fe40007ffe0ff */
[----:B01----:R-:W-:Y:S02]  /*6e30*/  SEL R93, R22, RZ, !P1 ;  /* 0x000000ff165d7207 */ /* 0x003fe40004800000 */
[----:B------:R-:W-:Y:S02]  /*6e40*/  ISETP.GE.AND P2, PT, R26, UR9, PT ;  /* 0x000000091a007c0c */ /* 0x000fe4000bf46270 */
[----:B------:R-:W-:-:S04]  /*6e50*/  PRMT R26, R22, 0x7632, R26 ;  /* 0x00007632161a7816 */ /* 0x000fc8000000001a */
[----:B------:R-:W-:-:S04]  /*6e60*/  SEL R26, R26, RZ, !P2 ;  /* 0x000000ff1a1a7207 */ /* 0x000fc80005000000 */
[----:B------:R-:W-:Y:S02]  /*6e70*/  PRMT R22, R93, 0x5410, R26 ;  /* 0x000054105d167816 */ /* 0x000fe4000000001a */
[----:B------:R-:W-:-:S04]  /*6e80*/  IADD3 R26, R45, 0x6, RZ ;  /* 0x000000062d1a7810 */ /* 0x000fc80007ffe0ff */
        /* <DEDUP_REMOVED lines=10> */
[C---:B------:R-:W-:Y:S02]  /*6f30*/  PRMT R26, R20.reuse, 0x7632, R26 ;  /* 0x00007632141a7816 */ /* 0x040fe4000000001a */
[----:B------:R-:W-:Y:S02]  /*6f40*/  SEL R20, R20, RZ, !P1 ;  /* 0x000000ff14147207 */ /* 0x000fe40004800000 */
[----:B------:R-:W-:-:S04]  /*6f50*/  SEL R93, R26, RZ, !P2 ;  /* 0x000000ff1a5d7207 */ /* 0x000fc80005000000 */
[----:B------:R-:W-:Y:S02]  /*6f60*/  PRMT R20, R20, 0x5410, R93 ;  /* 0x0000541014147816 */ /* 0x000fe4000000005d */
.L_x_17697:
[----:B------:R-:W-:Y:S05]  /*6f70*/  BSYNC B1 ;  /* 0x0000000000017941 */ /* 0x000fea0003800000 */
.L_x_17696:
[----:B-----5:R-:W-:Y:S02]  /*6f80*/  HMUL2 R26, R80, R21 ;  /* 0x00000015501a7232 */ /* 0x020fe40000000000 */
[--C-:B------:R-:W-:Y:S02]  /*6f90*/  HADD2.F32 R21, -RZ, R25.reuse.H0_H0 ;  /* 0x20000019ff157230 */ /* 0x100fe40000004100 */
[----:B------:R-:W-:Y:S01]  /*6fa0*/  HADD2.F32 R84, -RZ, R25.H1_H1 ;  /* 0x30000019ff547230 */ /* 0x000fe20000004100 */
[----:B------:R-:W-:Y:S01]  /*6fb0*/  IADD3 R25, P1, R71, R90, RZ ;  /* 0x0000005a47197210 */ /* 0x000fe20007f3e0ff */
[----:B------:R-:W-:Y:S01]  /*6fc0*/  HFMA2.MMA R20, R83, R20, R26 ;  /* 0x0000001453147235 */ /* 0x000fe2000000001a */
[----:B------:R-:W-:Y:S02]  /*6fd0*/  FADD.FTZ R26, R24, R27 ;  /* 0x0000001b181a7221 */ /* 0x000fe40000010000 */
[----:B------:R-:W-:Y:S01]  /*6fe0*/  FADD.FTZ R21, R21, R84 ;  /* 0x0000005415157221 */ /* 0x000fe20000010000 */
[----:B------:R-:W-:Y:S01]  /*6ff0*/  LEA R24, P2, R25, c[0x0][0x188], 0x1 ;  /* 0x0000620019187a11 */ /* 0x000fe200078408ff */
[----:B------:R-:W-:Y:S01]  /*7000*/  FADD.FTZ R43, R26, R43 ;  /* 0x0000002b1a2b7221 */ /* 0x000fe20000010000 */
[----:B------:R-:W-:Y:S01]  /*7010*/  LEA.HI.X.SX32 R84, R71, R87, 0x1, P1 ;  /* 0x0000005747547211 */ /* 0x000fe200008f0eff */
[----:B------:R-:W-:Y:S01]  /*7020*/  BSSY B1, `(.L_x_17698) ;  /* 0x0000025000017945 */ /* 0x000fe20003800000 */
[----:B------:R-:W-:-:S02]  /*7030*/  FADD.FTZ R42, R21, R42 ;  /* 0x0000002a152a7221 */ /* 0x000fc40000010000 */
[----:B------:R-:W-:Y:S01]  /*7040*/  LEA.HI.X R25, R25, c[0x0][0x18c], R84, 0x1, P2 ;  /* 0x0000630019197a11 */ /* 0x000fe200010f0c54 */
[----:B------:R-:W-:-:S05]  /*7050*/  HFMA2 R22, R85, R22, R20 ;  /* 0x0000001655167231 */ /* 0x000fca0000000014 */
        /* <DEDUP_REMOVED lines=33> */
.L_x_17699:
[----:B------:R-:W-:Y:S05]  /*7270*/  BSYNC B1 ;  /* 0x0000000000017941 */ /* 0x000fea0003800000 */
.L_x_17698:
[----:B-----5:R-:W-:Y:S01]  /*7280*/  HMUL2 R25, R80, R25 ;  /* 0x0000001950197232 */ /* 0x020fe20000000000 */
[----:B------:R-:W-:-:S04]  /*7290*/  IADD3 R21, P1, R70, R90, RZ ;  /* 0x0000005a46157210 */ /* 0x000fc80007f3e0ff */
[----:B------:R-:W-:Y:S01]  /*72a0*/  LEA R20, P2, R21, c[0x0][0x188], 0x1 ;  /* 0x0000620015147a11 */ /* 0x000fe200078408ff */
[----:B------:R-:W-:Y:S01]  /*72b0*/  HFMA2.MMA R25, R83, R24, R25 ;  /* 0x0000001853197235 */ /* 0x000fe20000000019 */
[----:B------:R-:W-:-:S04]  /*72c0*/  LEA.HI.X.SX32 R24, R70, R87, 0x1, P1 ;  /* 0x0000005746187211 */ /* 0x000fc800008f0eff */
[----:B------:R-:W-:Y:S01]  /*72d0*/  LEA.HI.X R21, R21, c[0x0][0x18c], R24, 0x1, P2 ;  /* 0x0000630015157a11 */ /* 0x000fe200010f0c18 */
[----:B------:R-:W-:Y:S01]  /*72e0*/  HFMA2.MMA R24, R82, R23, R22 ;  /* 0x0000001752187235 */ /* 0x000fe20000000016 */
[----:B------:R-:W-:Y:S03]  /*72f0*/  BSSY B1, `(.L_x_17700) ;  /* 0x0000024000017945 */ /* 0x000fe60003800000 */
[----:B------:R-:W-:Y:S01]  /*7300*/  HFMA2 R25, R85, R26, R25 ;  /* 0x0000001a55197231 */ /* 0x000fe20000000019 */
[----:B------:R-:W5:Y:S03]  /*7310*/  LDG.E.128.CONSTANT R20, [R20.64] ;  /* 0x0000000a14147981 */ /* 0x000f66000c1e9d00 */
[----:B------:R-:W-:Y:S01]  /*7320*/  HFMA2 R27, R82, R27, R25 ;  /* 0x0000001b521b7231 */ /* 0x000fe20000000019 */
        /* <DEDUP_REMOVED lines=32> */
.L_x_17701:
[----:B------:R-:W-:Y:S05]  /*7530*/  BSYNC B1 ;  /* 0x0000000000017941 */ /* 0x000fea0003800000 */
.L_x_17700:
[----:B-----5:R-:W-:-:S06]  /*7540*/  HMUL2 R21, R80, R21 ;  /* 0x0000001550157232 */ /* 0x020fcc0000000000 */
[----:B------:R-:W-:Y:S01]  /*7550*/  HFMA2.MMA R25, R83, R20, R21 ;  /* 0x0000001453197235 */ /* 0x000fe20000000015 */
[--C-:B------:R-:W-:Y:S02]  /*7560*/  HADD2.F32 R20, -RZ, R24.reuse.H0_H0 ;  /* 0x20000018ff147230 */ /* 0x100fe40000004100 */
[----:B------:R-:W-:-:S07]  /*7570*/  HADD2.F32 R21, -RZ, R24.H1_H1 ;  /* 0x30000018ff157230 */ /* 0x000fce0000004100 */
[----:B------:R-:W-:Y:S01]  /*7580*/  HFMA2 R25, R85, R22, R25 ;  /* 0x0000001655197231 */ /* 0x000fe20000000019 */
[----:B------:R-:W-:Y:S01]  /*7590*/  FADD.FTZ R22, R20, R21 ;  /* 0x0000001514167221 */ /* 0x000fe20000010000 */
[----:B------:R-:W-:-:S03]  /*75a0*/  IADD3 R21, P1, R69, R90, RZ ;  /* 0x0000005a45157210 */ /* 0x000fc60007f3e0ff */
[----:B------:R-:W-:Y:S01]  /*75b0*/  FADD.FTZ R41, R22, R41 ;  /* 0x0000002916297221 */ /* 0x000fe20000010000 */
[----:B------:R-:W-:Y:S01]  /*75c0*/  LEA R20, P2, R21, c[0x0][0x188], 0x1 ;  /* 0x0000620015147a11 */ /* 0x000fe200078408ff */
[----:B------:R-:W-:Y:S01]  /*75d0*/  HFMA2.MMA R25, R82, R23, R25 ;  /* 0x0000001752197235 */ /* 0x000fe20000000019 */
[----:B------:R-:W-:-:S04]  /*75e0*/  LEA.HI.X.SX32 R24, R69, R87, 0x1, P1 ;  /* 0x0000005745187211 */ /* 0x000fc800008f0eff */
        /* <DEDUP_REMOVED lines=37> */
.L_x_17703:
[----:B------:R-:W-:Y:S05]  /*7840*/  BSYNC B1 ;  /* 0x0000000000017941 */ /* 0x000fea0003800000 */
.L_x_17702:
[----:B-----5:R-:W-:Y:S01]  /*7850*/  HMUL2 R84, R80, R21 ;  /* 0x0000001550547232 */ /* 0x020fe20000000000 */
[----:B------:R-:W-:Y:S01]  /*7860*/  FADD.FTZ R27, R24, R27 ;  /* 0x0000001b181b7221 */ /* 0x000fe20000010000 */
[--C-:B------:R-:W-:Y:S02]  /*7870*/  HADD2.F32 R21, -RZ, R25.reuse.H0_H0 ;  /* 0x20000019ff157230 */ /* 0x100fe40000004100 */
[----:B------:R-:W-:Y:S01]  /*7880*/  HADD2.F32 R26, -RZ, R25.H1_H1 ;  /* 0x30000019ff1a7230 */ /* 0x000fe20000004100 */
[----:B------:R-:W-:Y:S01]  /*7890*/  FADD.FTZ R40, R27, R40 ;  /* 0x000000281b287221 */ /* 0x000fe20000010000 */
[----:B------:R-:W-:-:S03]  /*78a0*/  HFMA2 R20, R83, R20, R84 ;  /* 0x0000001453147231 */ /* 0x000fc60000000054 */
[----:B------:R-:W-:Y:S01]  /*78b0*/  FADD.FTZ R26, R21, R26 ;  /* 0x0000001a151a7221 */ /* 0x000fe20000010000 */
[----:B------:R-:W-:Y:S01]  /*78c0*/  IADD3 R21, P1, R68, R90, RZ ;  /* 0x0000005a44157210 */ /* 0x000fe20007f3e0ff */
[----:B------:R-:W-:Y:S01]  /*78d0*/  BSSY B1, `(.L_x_17704) ;  /* 0x0000027000017945 */ /* 0x000fe20003800000 */
[----:B------:R-:W-:Y:S01]  /*78e0*/  HFMA2.MMA R22, R85, R22, R20 ;  /* 0x0000001655167235 */ /* 0x000fe20000000014 */
[----:B------:R-:W-:Y:S01]  /*78f0*/  FADD.FTZ R39, R26, R39 ;  /* 0x000000271a277221 */ /* 0x000fe20000010000 */
[----:B------:R-:W-:Y:S02]  /*7900*/  LEA R24, P2, R21, c[0x0][0x188], 0x1 ;  /* 0x0000620015187a11 */ /* 0x000fe400078408ff */
[----:B------:R-:W-:-:S04]  /*7910*/  LEA.HI.X.SX32 R84, R68, R87, 0x1, P1 ;  /* 0x0000005744547211 */ /* 0x000fc800008f0eff */
[----:B------:R-:W-:-:S06]  /*7920*/  LEA.HI.X R25, R21, c[0x0][0x18c], R84, 0x1, P2 ;  /* 0x0000630015197a11 */ /* 0x000fcc00010f0c54 */
        /* <DEDUP_REMOVED lines=33> */
.L_x_17705:
[----:B------:R-:W-:Y:S05]  /*7b40*/  BSYNC B1 ;  /* 0x0000000000017941 */ /* 0x000fea0003800000 */
.L_x_17704:
        /* <DEDUP_REMOVED lines=43> */
.L_x_17707:
[----:B------:R-:W-:Y:S05]  /*7e00*/  BSYNC B1 ;  /* 0x0000000000017941 */ /* 0x000fea0003800000 */
.L_x_17706:
        /* <DEDUP_REMOVED lines=48> */
.L_x_17709:
[----:B------:R-:W-:Y:S05]  /*8110*/  BSYNC B1 ;  /* 0x0000000000017941 */ /* 0x000fea0003800000 */
.L_x_17708:
        /* <DEDUP_REMOVED lines=47> */
.L_x_17711:
[----:B------:R-:W-:Y:S05]  /*8410*/  BSYNC B1 ;  /* 0x0000000000017941 */ /* 0x000fea0003800000 */
.L_x_17710:
        /* <DEDUP_REMOVED lines=43> */
.L_x_17713:
[----:B------:R-:W-:Y:S05]  /*86d0*/  BSYNC B1 ;  /* 0x0000000000017941 */ /* 0x000fea0003800000 */
.L_x_17712:
        /* <DEDUP_REMOVED lines=48> */
.L_x_17715:
[----:B------:R-:W-:Y:S05]  /*89e0*/  BSYNC B1 ;  /* 0x0000000000017941 */ /* 0x000fea0003800000 */
.L_x_17714:
        /* <DEDUP_REMOVED lines=47> */
.L_x_17717:
[----:B------:R-:W-:Y:S05]  /*8ce0*/  BSYNC B1 ;  /* 0x0000000000017941 */ /* 0x000fea0003800000 */
.L_x_17716:
        /* <DEDUP_REMOVED lines=43> */
.L_x_17719:
[----:B------:R-:W-:Y:S05]  /*8fa0*/  BSYNC B1 ;  /* 0x0000000000017941 */ /* 0x000fea0003800000 */
.L_x_17718:
        /* <DEDUP_REMOVED lines=48> */
.L_x_17721:
[----:B------:R-:W-:Y:S05]  /*92b0*/  BSYNC B1 ;  /* 0x0000000000017941 */ /* 0x000fea0003800000 */
.L_x_17720:
        /* <DEDUP_REMOVED lines=47> */
.L_x_17723:
[----:B------:R-:W-:Y:S05]  /*95b0*/  BSYNC B1 ;  /* 0x0000000000017941 */ /* 0x000fea0003800000 */
.L_x_17722:
        /* <DEDUP_REMOVED lines=43> */
.L_x_17725:
[----:B------:R-:W-:Y:S05]  /*9870*/  BSYNC B1 ;  /* 0x0000000000017941 */ /* 0x000fea0003800000 */
.L_x_17724:
        /* <DEDUP_REMOVED lines=48> */
.L_x_17727:
[----:B------:R-:W-:Y:S05]  /*9b80*/  BSYNC B1 ;  /* 0x0000000000017941 */ /* 0x000fea0003800000 */
.L_x_17726:
        /* <DEDUP_REMOVED lines=47> */
.L_x_17729:
[----:B------:R-:W-:Y:S05]  /*9e80*/  BSYNC B1 ;  /* 0x0000000000017941 */ /* 0x000fea0003800000 */
.L_x_17728:
        /* <DEDUP_REMOVED lines=43> */
.L_x_17731:
[----:B------:R-:W-:Y:S05]  /*a140*/  BSYNC B1 ;  /* 0x0000000000017941 */ /* 0x000fea0003800000 */
.L_x_17730:
        /* <DEDUP_REMOVED lines=48> */
.L_x_17733:
[----:B------:R-:W-:Y:S05]  /*a450*/  BSYNC B1 ;  /* 0x0000000000017941 */ /* 0x000fea0003800000 */
.L_x_17732:
        /* <DEDUP_REMOVED lines=47> */
.L_x_17735:
[----:B------:R-:W-:Y:S05]  /*a750*/  BSYNC B1 ;  /* 0x0000000000017941 */ /* 0x000fea0003800000 */
.L_x_17734:
        /* <DEDUP_REMOVED lines=43> */
.L_x_17737:
[----:B------:R-:W-:Y:S05]  /*aa10*/  BSYNC B1 ;  /* 0x0000000000017941 */ /* 0x000fea0003800000 */
.L_x_17736:
        /* <DEDUP_REMOVED lines=48> */
.L_x_17739:
[----:B------:R-:W-:Y:S05]  /*ad20*/  BSYNC B1 ;  /* 0x0000000000017941 */ /* 0x000fea0003800000 */
.L_x_17738:
        /* <DEDUP_REMOVED lines=47> */
.L_x_17741:
[----:B------:R-:W-:Y:S05]  /*b020*/  BSYNC B1 ;  /* 0x0000000000017941 */ /* 0x000fea0003800000 */
.L_x_17740:
        /* <DEDUP_REMOVED lines=43> */
.L_x_17743:
[----:B------:R-:W-:Y:S05]  /*b2e0*/  BSYNC B1 ;  /* 0x0000000000017941 */ /* 0x000fea0003800000 */
.L_x_17742:
        /* <DEDUP_REMOVED lines=48> */
.L_x_17745:
[----:B------:R-:W-:Y:S05]  /*b5f0*/  BSYNC B1 ;  /* 0x0000000000017941 */ /* 0x000fea0003800000 */
.L_x_17744:
        /* <DEDUP_REMOVED lines=8> */
[----:B------:R-:W-:Y:S01]  /*b680*/  BSSY B1, `(.L_x_17746) ;  /* 0x0000027000017945 */ /* 0x000fe20003800000 */
[----:B------:R-:W-:Y:S01]  /*b690*/  LEA.HI.X.SX32 R26, R47, R87, 0x1, P1 ;  /* 0x000000572f1a7211 */ /* 0x000fe200008f0eff */
[----:B------:R-:W-:-:S02]  /*b6a0*/  FADD.FTZ R11, R20, R11 ;  /* 0x0000000b140b7221 */ /* 0x000fc40000010000 */
[----:B------:R-:W-:Y:S01]  /*b6b0*/  FADD.FTZ R10, R21, R10 ;  /* 0x0000000a150a7221 */ /* 0x000fe20000010000 */
        /* <DEDUP_REMOVED lines=35> */
.L_x_17747:
[----:B------:R-:W-:Y:S05]  /*b8f0*/  BSYNC B1 ;  /* 0x0000000000017941 */ /* 0x000fea0003800000 */
.L_x_17746:
[-C--:B------:R-:W-:Y:S01]  /*b900*/  IADD3 R21, P1, R46, R90.reuse, RZ ;  /* 0x0000005a2e157210 */ /* 0x080fe20007f3e0ff */
[----:B------:R-:W-:Y:S01]  /*b910*/  HFMA2.MMA R84, R82, R23, R84 ;  /* 0x0000001752547235 */ /* 0x000fe20000000054 */
[----:B-----5:R-:W-:Y:S01]  /*b920*/  HMUL2 R25, R80, R25 ;  /* 0x0000001950197232 */ /* 0x020fe20000000000 */
[----:B------:R-:W-:Y:S02]  /*b930*/  IADD3 R90, P3, R44, R90, RZ ;  /* 0x0000005a2c5a7210 */ /* 0x000fe40007f7e0ff */
[----:B------:R-:W-:Y:S02]  /*b940*/  LEA R20, P2, R21, c[0x0][0x188], 0x1 ;  /* 0x0000620015147a11 */ /* 0x000fe400078408ff */
[-C--:B------:R-:W-:Y:S01]  /*b950*/  LEA.HI.X.SX32 R22, R46, R87.reuse, 0x1, P1 ;  /* 0x000000572e167211 */ /* 0x080fe200008f0eff */
[----:B------:R-:W-:Y:S01]  /*b960*/  HFMA2.MMA R25, R83, R24, R25 ;  /* 0x0000001853197235 */ /* 0x000fe20000000019 */
[----:B------:R-:W-:-:S02]  /*b970*/  LEA.HI.X.SX32 R87, R44, R87, 0x1, P3 ;  /* 0x000000572c577211 */ /* 0x000fc400018f0eff */
[----:B------:R-:W-:Y:S01]  /*b980*/  LEA.HI.X R21, R21, c[0x0][0x18c], R22, 0x1, P2 ;  /* 0x0000630015157a11 */ /* 0x000fe200010f0c16 */
[----:B------:R-:W-:Y:S01]  /*b990*/  BSSY B1, `(.L_x_17748) ;  /* 0x0000026000017945 */ /* 0x000fe20003800000 */
[----:B------:R-:W-:-:S04]  /*b9a0*/  LEA R24, P1, R90, c[0x0][0x188], 0x1 ;  /* 0x000062005a187a11 */ /* 0x000fc800078208ff */
[----:B------:R-:W5:Y:S01]  /*b9b0*/  LDG.E.128.CONSTANT R20, [R20.64] ;  /* 0x0000000a14147981 */ /* 0x000f62000c1e9d00 */
[----:B------:R-:W-:Y:S01]  /*b9c0*/  HFMA2 R86, R85, R26, R25 ;  /* 0x0000001a55567231 */ /* 0x000fe20000000019 */
[----:B------:R-:W-:-:S03]  /*b9d0*/  LEA.HI.X R25, R90, c[0x0][0x18c], R87, 0x1, P1 ;  /* 0x000063005a197a11 */ /* 0x000fc600008f0c57 */
[----:B------:R-:W-:Y:S01]  /*b9e0*/  HFMA2 R86, R82, R27, R86 ;  /* 0x0000001b52567231 */ /* 0x000fe20000000056 */
[----:B------:R-:W-:Y:S05]  /*b9f0*/  @P0 BRA `(.L_x_17749) ;  /* 0x000001f000000947 */ /* 0x000fea0003800000 */
[C---:B------:R-:W-:Y:S02]  /*ba00*/  IADD3 R26, R45.reuse, 0x2, RZ ;  /* 0x000000022d1a7810 */ /* 0x040fe40007ffe0ff */
[----:B-----5:R-:W-:Y:S02]  /*ba10*/  PRMT R27, R22, 0x7632, R27 ;  /* 0x00007632161b7816 */ /* 0x020fe4000000001b */
[----:B------:R-:W-:Y:S02]  /*ba20*/  ISETP.GE.AND P1, PT, R26, UR9, PT ;  /* 0x000000091a007c0c */ /* 0x000fe4000bf26270 */
[----:B------:R-:W-:Y:S02]  /*ba30*/  IADD3 R26, R45, 0x3, RZ ;  /* 0x000000032d1a7810 */ /* 0x000fe40007ffe0ff */
[----:B------:R-:W-:Y:S02]  /*ba40*/  PRMT R90, R23, 0x7632, R90 ;  /* 0x00007632175a7816 */ /* 0x000fe4000000005a */
[----:B------:R-:W-:-:S02]  /*ba50*/  ISETP.GE.AND P2, PT, R26, UR9, PT ;  /* 0x000000091a007c0c */ /* 0x000fc4000bf46270 */
[C---:B------:R-:W-:Y:S02]  /*ba60*/  PRMT R26, R21.reuse, 0x7632, R26 ;  /* 0x00007632151a7816 */ /* 0x040fe4000000001a */
[----:B------:R-:W-:Y:S02]  /*ba70*/  SEL R21, R21, RZ, !P1 ;  /* 0x000000ff15157207 */ /* 0x000fe40004800000 */
[----:B------:R-:W-:Y:S02]  /*ba80*/  SEL R26, R26, RZ, !P2 ;  /* 0x000000ff1a1a7207 */ /* 0x000fe40005000000 */
[----:B------:R-:W-:Y:S02]  /*ba90*/  ISETP.GE.AND P1, PT, R45, UR9, PT ;  /* 0x000000092d007c0c */ /* 0x000fe4000bf26270 */
[----:B------:R-:W-:Y:S02]  /*baa0*/  PRMT R21, R21, 0x5410, R26 ;  /* 0x0000541015157816 */ /* 0x000fe4000000001a */
[----:B------:R-:W-:-:S04]  /*bab0*/  IADD3 R26, R45, 0x4, RZ ;  /* 0x000000042d1a7810 */ /* 0x000fc80007ffe0ff */
[----:B------:R-:W-:Y:S02]  /*bac0*/  ISETP.GE.AND P3, PT, R26, UR9, PT ;  /* 0x000000091a007c0c */ /* 0x000fe4000bf66270 */
[C---:B------:R-:W-:Y:S02]  /*bad0*/  IADD3 R26, R45.reuse, 0x5, RZ ;  /* 0x000000052d1a7810 */ /* 0x040fe40007ffe0ff */
[----:B------:R-:W-:Y:S02]  /*bae0*/  SEL R87, R22, RZ, !P3 ;  /* 0x000000ff16577207 */ /* 0x000fe40005800000 */
[----:B------:R-:W-:Y:S02]  /*baf0*/  ISETP.GE.AND P4, PT, R26, UR9, PT ;  /* 0x000000091a007c0c */ /* 0x000fe4000bf86270 */
[----:B------:R-:W-:Y:S02]  /*bb00*/  IADD3 R26, R45, 0x6, RZ ;  /* 0x000000062d1a7810 */ /* 0x000fe40007ffe0ff */
[----:B------:R-:W-:-:S02]  /*bb10*/  SEL R22, R27, RZ, !P4 ;  /* 0x000000ff1b167207 */ /* 0x000fc40006000000 */
        /* <DEDUP_REMOVED lines=12> */
[----:B------:R-:W-:Y:S02]  /*bbe0*/  PRMT R20, R20, 0x5410, R27 ;  /* 0x0000541014147816 */ /* 0x000fe4000000001b */
.L_x_17749:
[----:B------:R-:W-:Y:S05]  /*bbf0*/  BSYNC B1 ;  /* 0x0000000000017941 */ /* 0x000fea0003800000 */
.L_x_17748:
[----:B------:R-:W5:Y:S02]  /*bc00*/  LDG.E.128.CONSTANT R24, [R24.64] ;  /* 0x0000000a18187981 */ /* 0x000f64000c1e9d00 */
[----:B-----5:R-:W-:Y:S01]  /*bc10*/  HMUL2 R21, R80, R21 ;  /* 0x0000001550157232 */ /* 0x020fe20000000000 */
[----:B------:R-:W-:Y:S05]  /*bc20*/  BSSY B1, `(.L_x_17750) ;  /* 0x0000030000017945 */ /* 0x000fea0003800000 */
[----:B------:R-:W-:Y:S01]  /*bc30*/  HFMA2.MMA R21, R83, R20, R21 ;  /* 0x0000001453157235 */ /* 0x000fe20000000015 */
[----:B------:R-:W-:-:S09]  /*bc40*/  HADD2.F32 R20, -RZ, R84.H0_H0 ;  /* 0x20000054ff147230 */ /* 0x000fd20000004100 */
[----:B------:R-:W-:Y:S02]  /*bc50*/  HFMA2 R21, R85, R22, R21 ;  /* 0x0000001655157231 */ /* 0x000fe40000000015 */
[----:B------:R-:W-:-:S04]  /*bc60*/  HADD2.F32 R22, -RZ, R86.H0_H0 ;  /* 0x20000056ff167230 */ /* 0x000fc80000004100 */
[----:B------:R-:W-:Y:S01]  /*bc70*/  HFMA2.MMA R87, R82, R23, R21 ;  /* 0x0000001752577235 */ /* 0x000fe20000000015 */
[----:B------:R-:W-:Y:S02]  /*bc80*/  HADD2.F32 R21, -RZ, R84.H1_H1 ;  /* 0x30000054ff157230 */ /* 0x000fe40000004100 */
[----:B------:R-:W-:-:S03]  /*bc90*/  HADD2.F32 R23, -RZ, R86.H1_H1 ;  /* 0x30000056ff177230 */ /* 0x000fc60000004100 */
[----:B------:R-:W-:Y:S02]  /*bca0*/  FADD.FTZ R20, R20, R21 ;  /* 0x0000001514147221 */ /* 0x000fe40000010000 */
[----:B------:R-:W-:Y:S02]  /*bcb0*/  FADD.FTZ R23, R22, R23 ;  /* 0x0000001716177221 */ /* 0x000fe40000010000 */
[--C-:B------:R-:W-:Y:S01]  /*bcc0*/  HADD2.F32 R84, -RZ, R87.reuse.H0_H0 ;  /* 0x20000057ff547230 */ /* 0x100fe20000004100 */
[----:B------:R-:W-:Y:S01]  /*bcd0*/  FADD.FTZ R9, R20, R9 ;  /* 0x0000000914097221 */ /* 0x000fe20000010000 */
[----:B------:R-:W-:Y:S01]  /*bce0*/  HADD2.F32 R87, -RZ, R87.H1_H1 ;  /* 0x30000057ff577230 */ /* 0x000fe20000004100 */
[----:B------:R-:W-:-:S04]  /*bcf0*/  FADD.FTZ R8, R23, R8 ;  /* 0x0000000817087221 */ /* 0x000fc80000010000 */
[----:B------:R-:W-:-:S04]  /*bd00*/  FADD.FTZ R84, R84, R87 ;  /* 0x0000005754547221 */ /* 0x000fc80000010000 */
[----:B------:R-:W-:Y:S01]  /*bd10*/  FADD.FTZ R7, R84, R7 ;  /* 0x0000000754077221 */ /* 0x000fe20000010000 */
[----:B------:R-:W-:Y:S05]  /*bd20*/  @P0 BRA `(.L_x_17751) ;  /* 0x000001f000000947 */ /* 0x000fea0003800000 */
[C---:B------:R-:W-:Y:S02]  /*bd30*/  IADD3 R20, R45.reuse, 0x1, RZ ;  /* 0x000000012d147810 */ /* 0x040fe40007ffe0ff */
[C---:B------:R-:W-:Y:S02]  /*bd40*/  IADD3 R21, R45.reuse, 0x3, RZ ;  /* 0x000000032d157810 */ /* 0x040fe40007ffe0ff */
[----:B------:R-:W-:Y:S02]  /*bd50*/  ISETP.GE.AND P3, PT, R20, UR9, PT ;  /* 0x0000000914007c0c */ /* 0x000fe4000bf66270 */
[----:B------:R-:W-:Y:S02]  /*bd60*/  IADD3 R20, R45, 0x2, RZ ;  /* 0x000000022d147810 */ /* 0x000fe40007ffe0ff */
[----:B------:R-:W-:Y:S02]  /*bd70*/  ISETP.GE.AND P2, PT, R21, UR9, PT ;  /* 0x0000000915007c0c */ /* 0x000fe4000bf46270 */
[----:B------:R-:W-:-:S02]  /*bd80*/  ISETP.GE.AND P5, PT, R20, UR9, PT ;  /* 0x0000000914007c0c */ /* 0x000fc4000bfa6270 */
[C---:B------:R-:W-:Y:S02]  /*bd90*/  IADD3 R20, R45.reuse, 0x4, RZ ;  /* 0x000000042d147810 */ /* 0x040fe40007ffe0ff */
[C---:B------:R-:W-:Y:S02]  /*bda0*/  IADD3 R21, R45.reuse, 0x5, RZ ;  /* 0x000000052d157810 */ /* 0x040fe40007ffe0ff */
[----:B------:R-:W-:Y:S02]  /*bdb0*/  ISETP.GE.AND P4, PT, R20, UR9, PT ;  /* 0x0000000914007c0c */ /* 0x000fe4000bf86270 */
[C---:B------:R-:W-:Y:S02]  /*bdc0*/  IADD3 R20, R45.reuse, 0x7, RZ ;  /* 0x000000072d147810 */ /* 0x040fe40007ffe0ff */
[C---:B------:R-:W-:Y:S02]  /*bdd0*/  ISETP.GE.AND P6, PT, R45.reuse, UR9, PT ;  /* 0x000000092d007c0c */ /* 0x040fe4000bfc6270 */
[----:B------:R-:W-:-:S02]  /*bde0*/  IADD3 R45, R45, 0x6, RZ ;  /* 0x000000062d2d7810 */ /* 0x000fc40007ffe0ff */
[----:B------:R-:W-:Y:S02]  /*bdf0*/  ISETP.GE.AND P0, PT, R20, UR9, PT ;  /* 0x0000000914007c0c */ /* 0x000fe4000bf06270 */
[C---:B------:R-:W-:Y:S02]  /*be00*/  SEL R20, R24.reuse, RZ, !P6 ;  /* 0x000000ff18147207 */ /* 0x040fe40007000000 */
[----:B------:R-:W-:Y:S02]  /*be10*/  ISETP.GE.AND P6, PT, R45, UR9, PT ;  /* 0x000000092d007c0c */ /* 0x000fe4000bfc6270 */
[----:B------:R-:W-:Y:S02]  /*be20*/  ISETP.GE.AND P1, PT, R21, UR9, PT ;  /* 0x0000000915007c0c */ /* 0x000fe4000bf26270 */
[----:B------:R-:W-:Y:S02]  /*be30*/  PRMT R24, R24, 0x7632, R24 ;  /* 0x0000763218187816 */ /* 0x000fe40000000018 */
[----:B------:R-:W-:-:S02]  /*be40*/  PRMT R22, R25, 0x7632, R22 ;  /* 0x0000763219167816 */ /* 0x000fc40000000016 */
[C---:B------:R-:W-:Y:S02]  /*be50*/  PRMT R23, R26.reuse, 0x7632, R23 ;  /* 0x000076321a177816 */ /* 0x040fe40000000017 */
[----:B------:R-:W-:Y:S02]  /*be60*/  PRMT R45, R27, 0x7632, R45 ;  /* 0x000076321b2d7816 */ /* 0x000fe4000000002d */
[----:B------:R-:W-:Y:S02]  /*be70*/  SEL R25, R25, RZ, !P5 ;  /* 0x000000ff19197207 */ /* 0x000fe40006800000 */
[----:B------:R-:W-:Y:S02]  /*be80*/  SEL R26, R26, RZ, !P4 ;  /* 0x000000ff1a1a7207 */ /* 0x000fe40006000000 */
[----:B------:R-:W-:Y:S02]  /*be90*/  SEL R84, R27, RZ, !P6 ;  /* 0x000000ff1b547207 */ /* 0x000fe40007000000 */
[----:B------:R-:W-:-:S02]  /*bea0*/  SEL R21, R24, RZ, !P3 ;  /* 0x000000ff18157207 */ /* 0x000fc40005800000 */
[----:B------:R-:W-:Y:S02]  /*beb0*/  SEL R22, R22, RZ, !P2 ;  /* 0x000000ff16167207 */ /* 0x000fe40005000000 */
[----:B------:R-:W-:Y:S02]  /*bec0*/  SEL R23, R23, RZ, !P1 ;  /* 0x000000ff17177207 */ /* 0x000fe40004800000 */
[----:B------:R-:W-:Y:S02]  /*bed0*/  SEL R45, R45, RZ, !P0 ;  /* 0x000000ff2d2d7207 */ /* 0x000fe40004000000 */
[----:B------:R-:W-:Y:S02]  /*bee0*/  PRMT R24, R20, 0x5410, R21 ;  /* 0x0000541014187816 */ /* 0x000fe40000000015 */
[----:B------:R-:W-:Y:S02]  /*bef0*/  PRMT R25, R25, 0x5410, R22 ;  /* 0x0000541019197816 */ /* 0x000fe40000000016 */
[----:B------:R-:W-:-:S02]  /*bf00*/  PRMT R26, R26, 0x5410, R23 ;  /* 0x000054101a1a7816 */ /* 0x000fc40000000017 */
[----:B------:R-:W-:Y:S02]  /*bf10*/  PRMT R27, R84, 0x5410, R45 ;  /* 0x00005410541b7816 */ /* 0x000fe4000000002d */
.L_x_17751:
[----:B------:R-:W-:Y:S05]  /*bf20*/  BSYNC B1 ;  /* 0x0000000000017941 */ /* 0x000fea0003800000 */
.L_x_17750:
[----:B------:R-:W-:Y:S01]  /*bf30*/  HMUL2 R25, R80, R25 ;  /* 0x0000001950197232 */ /* 0x000fe20000000000 */
[----:B------:R-:W-:-:S03]  /*bf40*/  IADD3 R76, R76, 0x4, RZ ;  /* 0x000000044c4c7810 */ /* 0x000fc60007ffe0ff */
[----:B------:R-:W-:Y:S01]  /*bf50*/  HFMA2 R25, R83, R24, R25 ;  /* 0x0000001853197231 */ /* 0x000fe20000000019 */
[----:B------:R-:W-:-:S05]  /*bf60*/  ISETP.GE.AND P0, PT, R76, UR5, PT ;  /* 0x000000054c007c0c */ /* 0x000fca000bf06270 */
[----:B------:R-:W-:-:S10]  /*bf70*/  HFMA2.MMA R25, R85, R26, R25 ;  /* 0x0000001a55197235 */ /* 0x000fd40000000019 */
[----:B------:R-:W-:-:S05]  /*bf80*/  HFMA2 R25, R82, R27, R25 ;  /* 0x0000001b52197231 */ /* 0x000fca0000000019 */
[--C-:B------:R-:W-:Y:S02]  /*bf90*/  HADD2.F32 R20, -RZ, R25.reuse.H0_H0 ;  /* 0x20000019ff147230 */ /* 0x100fe40000004100 */
[----:B------:R-:W-:-:S05]  /*bfa0*/  HADD2.F32 R25, -RZ, R25.H1_H1 ;  /* 0x30000019ff197230 */ /* 0x000fca0000004100 */
[----:B------:R-:W-:-:S04]  /*bfb0*/  FADD.FTZ R25, R20, R25 ;  /* 0x0000001914197221 */ /* 0x000fc80000010000 */
[----:B------:R-:W-:Y:S01]  /*bfc0*/  FADD.FTZ R2, R25, R2 ;  /* 0x0000000219027221 */ /* 0x000fe20000010000 */
[----:B------:R-:W-:Y:S01]  /*bfd0*/  @P0 CALL.REL.NOINC `(.L_x_17687) ;  /* 0x0000001000000944 */ /* 0x000fe20003c00000 */
[----:B------:R-:W-:Y:S05]  /*bfe0*/  BRA `(.L_x_17752) ;  /* 0xffffa0a000007947 */ /* 0x000fea000383ffff */
.L_x_17687:
[----:B------:R-:W-:Y:S05]  /*bff0*/  BSYNC B0 ;  /* 0x0000000000007941 */ /* 0x000fea0003800000 */
.L_x_17686:
[----:B------:R-:W2:Y:S01]  /*c000*/  SHFL.BFLY PT, R5, R6, 0x2, 0x1f ;  /* 0x0c401f0006057f89 */ /* 0x000ea200000e0000 */
[----:B------:R-:W-:Y:S01]  /*c010*/  LOP3.LUT P0, RZ, R78, 0x3, RZ, 0xc0, !PT ;  /* 0x000000034eff7812 */ /* 0x000fe2000780c0ff */
[----:B------:R-:W-:Y:S02]  /*c020*/  BSSY B0, `(.L_x_17753) ;  /* 0x00000ad000007945 */ /* 0x000fe40003800000 */
[----:B------:R-:W3:Y:S04]  /*c030*/  SHFL.BFLY PT, R4, R3, 0x2, 0x1f ;  /* 0x0c401f0003047f89 */ /* 0x000ee800000e0000 */
[----:B------:R-:W4:Y:S04]  /*c040*/  SHFL.BFLY PT, R21, R42, 0x2, 0x1f ;  /* 0x0c401f002a157f89 */ /* 0x000f2800000e0000 */
[----:B------:R-:W0:Y:S04]  /*c050*/  SHFL.BFLY PT, R45, R34, 0x2, 0x1f ;  /* 0x0c401f00222d7f89 */ /* 0x000e2800000e0000 */
[----:B------:R-:W1:Y:S04]  /*c060*/  SHFL.BFLY PT, R26, R37, 0x2, 0x1f ;  /* 0x0c401f00251a7f89 */ /* 0x000e6800000e0000 */
[----:B------:R-:W1:Y:S01]  /*c070*/  SHFL.BFLY PT, R44, R35, 0x2, 0x1f ;  /* 0x0c401f00232c7f89 */ /* 0x000e6200000e0000 */
[----:B--2---:R-:W-:-:S03]  /*c080*/  FADD.FTZ R6, R5, R6 ;  /* 0x0000000605067221 */ /* 0x004fc60000010000 */
[----:B------:R-:W2:Y:S01]  /*c090*/  SHFL.BFLY PT, R20, R43, 0x2, 0x1f ;  /* 0x0c401f002b147f89 */ /* 0x000ea200000e0000 */
[----:B---3--:R-:W-:-:S03]  /*c0a0*/  FADD.FTZ R4, R4, R3 ;  /* 0x0000000304047221 */ /* 0x008fc60000010000 */
[----:B------:R-:W3:Y:S01]  /*c0b0*/  SHFL.BFLY PT, R5, R18, 0x2, 0x1f ;  /* 0x0c401f0012057f89 */ /* 0x000ee200000e0000 */
[----:B----4-:R-:W-:-:S03]  /*c0c0*/  FADD.FTZ R42, R21, R42 ;  /* 0x0000002a152a7221 */ /* 0x010fc60000010000 */
[----:B------:R-:W4:Y:S01]  /*c0d0*/  SHFL.BFLY PT, R3, R28, 0x2, 0x1f ;  /* 0x0c401f001c037f89 */ /* 0x000f2200000e0000 */
[----:B0-----:R-:W-:-:S03]  /*c0e0*/  FADD.FTZ R34, R45, R34 ;  /* 0x000000222d227221 */ /* 0x001fc60000010000 */
[----:B------:R-:W0:Y:S01]  /*c0f0*/  SHFL.BFLY PT, R22, R41, 0x2, 0x1f ;  /* 0x0c401f0029167f89 */ /* 0x000e2200000e0000 */
[----:B-1----:R-:W-:-:S03]  /*c100*/  FADD.FTZ R37, R26, R37 ;  /* 0x000000251a257221 */ /* 0x002fc60000010000 */
[----:B------:R-:W1:Y:S01]  /*c110*/  SHFL.BFLY PT, R27, R36, 0x2, 0x1f ;  /* 0x0c401f00241b7f89 */ /* 0x000e6200000e0000 */
[----:B------:R-:W-:-:S03]  /*c120*/  FADD.FTZ R35, R44, R35 ;  /* 0x000000232c237221 */ /* 0x000fc60000010000 */
        /* <DEDUP_REMOVED lines=18> */
[----:B---3--:R-:W-:Y:S02]  /*c250*/  FADD.FTZ R30, R49, R30 ;  /* 0x0000001e311e7221 */ /* 0x008fe40000010000 */
[----:B----4-:R-:W-:Y:S01]  /*c260*/  FADD.FTZ R29, R50, R29 ;  /* 0x0000001d321d7221 */ /* 0x010fe20000010000 */
[----:B------:R-:W3:Y:S01]  /*c270*/  S2R R3, SR_TID.X ;  /* 0x0000000000037919 */ /* 0x000ee20000002100 */
[----:B0-----:R-:W-:-:S03]  /*c280*/  FADD.FTZ R6, R6, R5 ;  /* 0x0000000506067221 */ /* 0x001fc60000010000 */
[----:B------:R-:W0:Y:S01]  /*c290*/  SHFL.BFLY PT, R59, R2, 0x2, 0x1f ;  /* 0x0c401f00023b7f89 */ /* 0x000e2200000e0000 */
[----:B-1----:R-:W-:-:S03]  /*c2a0*/  FADD.FTZ R5, R4, R21 ;  /* 0x0000001504057221 */ /* 0x002fc60000010000 */
[----:B------:R-:W1:Y:S01]  /*c2b0*/  SHFL.BFLY PT, R24, R39, 0x2, 0x1f ;  /* 0x0c401f0027187f89 */ /* 0x000e6200000e0000 */
[----:B------:R-:W-:-:S03]  /*c2c0*/  FADD.FTZ R40, R23, R40 ;  /* 0x0000002817287221 */ /* 0x000fc60000010000 */
[----:B------:R-:W4:Y:S01]  /*c2d0*/  SHFL.BFLY PT, R25, R38, 0x2, 0x1f ;  /* 0x0c401f0026197f89 */ /* 0x000f2200000e0000 */
[----:B------:R-:W-:-:S03]  /*c2e0*/  FADD.FTZ R14, R45, R14 ;  /* 0x0000000e2d0e7221 */ /* 0x000fc60000010000 */
[----:B------:R-:W4:Y:S01]  /*c2f0*/  SHFL.BFLY PT, R20, R19, 0x2, 0x1f ;  /* 0x0c401f0013147f89 */ /* 0x000f2200000e0000 */
[----:B--2---:R-:W-:-:S03]  /*c300*/  FADD.FTZ R15, R26, R15 ;  /* 0x0000000f1a0f7221 */ /* 0x004fc60000010000 */
[----:B------:R-:W2:Y:S04]  /*c310*/  SHFL.BFLY PT, R22, R17, 0x2, 0x1f ;  /* 0x0c401f0011167f89 */ /* 0x000ea800000e0000 */
[----:B------:R-:W2:Y:S01]  /*c320*/  SHFL.BFLY PT, R27, R16, 0x2, 0x1f ;  /* 0x0c401f00101b7f89 */ /* 0x000ea200000e0000 */
[----:B---3--:R-:W-:-:S03]  /*c330*/  LOP3.LUT R26, R3, 0xffffffc0, RZ, 0xc0, !PT ;  /* 0xffffffc0031a7812 */ /* 0x008fc600078ec0ff */
[----:B------:R-:W3:Y:S01]  /*c340*/  SHFL.BFLY PT, R44, R13, 0x2, 0x1f ;  /* 0x0c401f000d2c7f89 */ /* 0x000ee200000e0000 */
[----:B0-----:R-:W-:Y:S01]  /*c350*/  FADD.FTZ R59, R59, R2 ;  /* 0x000000023b3b7221 */ /* 0x001fe20000010000 */
[----:B------:R-:W-:Y:S02]  /*c360*/  ISETP.NE.OR P1, PT, R26, 0x40, P0 ;  /* 0x000000401a00780c */ /* 0x000fe40000725670 */
[----:B------:R-:W0:Y:S01]  /*c370*/  SHFL.BFLY PT, R47, R12, 0x2, 0x1f ;  /* 0x0c401f000c2f7f89 */ /* 0x000e2200000e0000 */
[----:B-1----:R-:W-:-:S03]  /*c380*/  FADD.FTZ R39, R24, R39 ;  /* 0x0000002718277221 */ /* 0x002fc60000010000 */
[----:B------:R-:W1:Y:S01]  /*c390*/  SHFL.BFLY PT, R46, R11, 0x2, 0x1f ;  /* 0x0c401f000b2e7f89 */ /* 0x000e6200000e0000 */
[----:B----4-:R-:W-:-:S03]  /*c3a0*/  FADD.FTZ R38, R25, R38 ;  /* 0x0000002619267221 */ /* 0x010fc60000010000 */
[----:B------:R-:W4:Y:S01]  /*c3b0*/  SHFL.BFLY PT, R49, R10, 0x2, 0x1f ;  /* 0x0c401f000a317f89 */ /* 0x000f2200000e0000 */
[----:B------:R-:W-:-:S03]  /*c3c0*/  FADD.FTZ R19, R20, R19 ;  /* 0x0000001314137221 */ /* 0x000fc60000010000 */
[----:B------:R-:W4:Y:S01]  /*c3d0*/  SHFL.BFLY PT, R48, R9, 0x2, 0x1f ;  /* 0x0c401f0009307f89 */ /* 0x000f2200000e0000 */
[----:B--2---:R-:W-:-:S03]  /*c3e0*/  FADD.FTZ R17, R22, R17 ;  /* 0x0000001116117221 */ /* 0x004fc60000010000 */
[----:B------:R-:W2:Y:S01]  /*c3f0*/  SHFL.BFLY PT, R51, R8, 0x2, 0x1f ;  /* 0x0c401f0008337f89 */ /* 0x000ea200000e0000 */
[----:B------:R-:W-:-:S03]  /*c400*/  FADD.FTZ R16, R27, R16 ;  /* 0x000000101b107221 */ /* 0x000fc60000010000 */
[----:B------:R-:W2:Y:S01]  /*c410*/  SHFL.BFLY PT, R50, R7, 0x2, 0x1f ;  /* 0x0c401f0007327f89 */ /* 0x000ea200000e0000 */
[----:B---3--:R-:W-:-:S03]  /*c420*/  FADD.FTZ R13, R44, R13 ;  /* 0x0000000d2c0d7221 */ /* 0x008fc60000010000 */
[----:B------:R-:W3:Y:S01]  /*c430*/  SHFL.BFLY PT, R4, R35, 0x1, 0x1f ;  /* 0x0c201f0023047f89 */ /* 0x000ee200000e0000 */
[----:B0-----:R-:W-:-:S03]  /*c440*/  FADD.FTZ R12, R47, R12 ;  /* 0x0000000c2f0c7221 */ /* 0x001fc60000010000 */
[----:B------:R-:W0:Y:S01]  /*c450*/  SHFL.BFLY PT, R23, R42, 0x1, 0x1f ;  /* 0x0c201f002a177f89 */ /* 0x000e2200000e0000 */
[----:B-1----:R-:W-:-:S03]  /*c460*/  FADD.FTZ R11, R46, R11 ;  /* 0x0000000b2e0b7221 */ /* 0x002fc60000010000 */
[----:B------:R-:W1:Y:S01]  /*c470*/  SHFL.BFLY PT, R67, R14, 0x1, 0x1f ;  /* 0x0c201f000e437f89 */ /* 0x000e6200000e0000 */
[----:B----4-:R-:W-:Y:S02]  /*c480*/  FADD.FTZ R10, R49, R10 ;  /* 0x0000000a310a7221 */ /* 0x010fe40000010000 */
[----:B------:R-:W-:Y:S01]  /*c490*/  FADD.FTZ R9, R48, R9 ;  /* 0x0000000930097221 */ /* 0x000fe20000010000 */
        /* <DEDUP_REMOVED lines=11> */
[----:B------:R-:W-:-:S03]  /*c550*/  SHF.R.S32.HI R14, RZ, 0x1f, R3 ;  /* 0x0000001fff0e7819 */ /* 0x000fc60000011403 */
[----:B------:R-:W1:Y:S01]  /*c560*/  SHFL.BFLY PT, R26, R37, 0x1, 0x1f ;  /* 0x0c201f00251a7f89 */ /* 0x000e6200000e0000 */
[----:B------:R-:W-:Y:S01]  /*c570*/  LEA.HI R14, R14, R3, RZ, 0x5 ;  /* 0x000000030e0e7211 */ /* 0x000fe200078f28ff */
[----:B----4-:R-:W-:Y:S02]  /*c580*/  FADD.FTZ R43, R43, R20 ;  /* 0x000000142b2b7221 */ /* 0x010fe40000010000 */
[----:B------:R-:W4:Y:S01]  /*c590*/  SHFL.BFLY PT, R21, R36, 0x1, 0x1f ;  /* 0x0c201f0024157f89 */ /* 0x000f2200000e0000 */
[----:B------:R-:W-:Y:S01]  /*c5a0*/  SHF.R.S32.HI R14, RZ, 0x5, R14 ;  /* 0x00000005ff0e7819 */ /* 0x000fe2000001140e */
[----:B--2---:R-:W-:Y:S02]  /*c5b0*/  FADD.FTZ R85, R41, R22 ;  /* 0x0000001629557221 */ /* 0x004fe40000010000 */
[----:B------:R-:W2:Y:S01]  /*c5c0*/  SHFL.BFLY PT, R23, R34, 0x1, 0x1f ;  /* 0x0c201f0022177f89 */ /* 0x000ea200000e0000 */
[----:B------:R-:W-:-:S03]  /*c5d0*/  FADD.FTZ R2, R40, R25 ;  /* 0x0000001928027221 */ /* 0x000fc60000010000 */
[----:B------:R-:W2:Y:S01]  /*c5e0*/  SHFL.BFLY PT, R76, R33, 0x1, 0x1f ;  /* 0x0c201f00214c7f89 */ /* 0x000ea200000e0000 */
[----:B---3--:R-:W-:-:S03]  /*c5f0*/  FADD.FTZ R83, R39, R24 ;  /* 0x0000001827537221 */ /* 0x008fc60000010000 */
[----:B-----5:R-:W3:Y:S01]  /*c600*/  SHFL.BFLY PT, R77, R32, 0x1, 0x1f ;  /* 0x0c201f00204d7f89 */ /* 0x020ee200000e0000 */
[----:B0-----:R-:W-:Y:S02]  /*c610*/  FADD.FTZ R59, R59, R4 ;  /* 0x000000043b3b7221 */ /* 0x001fe40000010000 */
[----:B------:R-:W-:Y:S01]  /*c620*/  IMAD.SHL.U32 R4, R14, 0x100, RZ ;  /* 0x000001000e047824 */ /* 0x000fe200078e00ff */
[----:B------:R-:W0:Y:S01]  /*c630*/  SHFL.BFLY PT, R74, R31, 0x1, 0x1f ;  /* 0x0c201f001f4a7f89 */ /* 0x000e2200000e0000 */
[----:B-1----:R-:W-:-:S03]  /*c640*/  FADD.FTZ R84, R38, R27 ;  /* 0x0000001b26547221 */ /* 0x002fc60000010000 */
[----:B------:R-:W1:Y:S01]  /*c650*/  SHFL.BFLY PT, R75, R30, 0x1, 0x1f ;  /* 0x0c201f001e4b7f89 */ /* 0x000e6200000e0000 */
[----:B------:R-:W-:-:S03]  /*c660*/  FADD.FTZ R81, R37, R26 ;  /* 0x0000001a25517221 */ /* 0x000fc60000010000 */
        /* <DEDUP_REMOVED lines=28> */
[----:B------:R-:W-:Y:S01]  /*c830*/  BAR.SYNC.DEFER_BLOCKING 0x0 ;  /* 0x0000000000007b1d */ /* 0x000fe20000010000 */
[----:B----4-:R-:W-:Y:S02]  /*c840*/  FADD.FTZ R65, R12, R65 ;  /* 0x000000410c417221 */ /* 0x010fe40000010000 */
[----:B--2---:R-:W-:Y:S02]  /*c850*/  FADD.FTZ R62, R11, R62 ;  /* 0x0000003e0b3e7221 */ /* 0x004fe40000010000 */
[----:B------:R-:W-:Y:S02]  /*c860*/  FADD.FTZ R63, R10, R63 ;  /* 0x0000003f0a3f7221 */ /* 0x000fe40000010000 */
[----:B---3--:R-:W-:Y:S02]  /*c870*/  FADD.FTZ R60, R9, R60 ;  /* 0x0000003c093c7221 */ /* 0x008fe40000010000 */
[----:B0-----:R-:W-:Y:S02]  /*c880*/  FADD.FTZ R61, R8, R61 ;  /* 0x0000003d083d7221 */ /* 0x001fe40000010000 */
[----:B-1----:R-:W-:Y:S01]  /*c890*/  FADD.FTZ R58, R7, R58 ;  /* 0x0000003a073a7221 */ /* 0x002fe20000010000 */
        /* <DEDUP_REMOVED lines=37> */
.L_x_17754:
[----:B------:R-:W-:Y:S05]  /*caf0*/  BSYNC B0 ;  /* 0x0000000000007941 */ /* 0x000fea0003800000 */
.L_x_17753:
        /* <DEDUP_REMOVED lines=72> */
.L_x_17756:
[----:B------:R-:W-:Y:S05]  /*cf80*/  BSYNC B0 ;  /* 0x0000000000007941 */ /* 0x000fea0003800000 */
.L_x_17755:
        /* <DEDUP_REMOVED lines=40> */
.L_x_17758:
[----:B------:R-:W-:Y:S05]  /*d210*/  BSYNC B0 ;  /* 0x0000000000007941 */ /* 0x000fea0003800000 */
.L_x_17757:
        /* <DEDUP_REMOVED lines=10> */
[----:B------:R-:W3:Y:S04]  /*d2c0*/  LDS R8, [R37.X4+0x260] ;  /* 0x0002600025087984 */ /* 0x000ee80000004800 */
[----:B0-----:R-:W0:Y:S04]  /*d2d0*/  LDS R7, [R37.X4+0x280] ;  /* 0x0002800025077984 */ /* 0x001e280000004800 */
[----:B------:R-:W4:Y:S04]  /*d2e0*/  LDS R10, [R37.X4+0x2a0] ;  /* 0x0002a000250a7984 */ /* 0x000f280000004800 */
[----:B------:R-:W5:Y:S04]  /*d2f0*/  LDS R9, [R37.X4+0x2c0] ;  /* 0x0002c00025097984 */ /* 0x000f680000004800 */
        /* <DEDUP_REMOVED lines=48> */
[----:B-1----:R-:W-:Y:S02]  /*d600*/  FADD.FTZ R66, R66, R27 ;  /* 0x0000001b42427221 */ /* 0x002fe40000010000 */
[----:B--2---:R-:W-:Y:S02]  /*d610*/  FADD.FTZ R67, R67, R28 ;  /* 0x0000001c43437221 */ /* 0x004fe40000010000 */
[----:B---3--:R-:W-:Y:S02]  /*d620*/  FADD.FTZ R64, R64, R29 ;  /* 0x0000001d40407221 */ /* 0x008fe40000010000 */
[----:B0-----:R-:W-:Y:S02]  /*d630*/  FADD.FTZ R65, R65, R30 ;  /* 0x0000001e41417221 */ /* 0x001fe40000010000 */
[----:B----4-:R-:W-:-:S02]  /*d640*/  FADD.FTZ R62, R62, R31 ;  /* 0x0000001f3e3e7221 */ /* 0x010fc40000010000 */
[----:B-----5:R-:W-:Y:S02]  /*d650*/  FADD.FTZ R63, R63, R32 ;  /* 0x000000203f3f7221 */ /* 0x020fe40000010000 */
[----:B------:R-:W-:Y:S02]  /*d660*/  FADD.FTZ R60, R60, R33 ;  /* 0x000000213c3c7221 */ /* 0x000fe40000010000 */
[----:B------:R-:W-:Y:S02]  /*d670*/  FADD.FTZ R61, R61, R34 ;  /* 0x000000223d3d7221 */ /* 0x000fe40000010000 */
[----:B------:R-:W-:Y:S02]  /*d680*/  FADD.FTZ R58, R58, R35 ;  /* 0x000000233a3a7221 */ /* 0x000fe40000010000 */
[----:B------:R-:W-:Y:S02]  /*d690*/  FADD.FTZ R59, R59, R36 ;  /* 0x000000243b3b7221 */ /* 0x000fe40000010000 */
.L_x_17760:
[----:B------:R-:W-:Y:S05]  /*d6a0*/  BSYNC B0 ;  /* 0x0000000000007941 */ /* 0x000fea0003800000 */
.L_x_17759:
[----:B------:R-:W-:Y:S06]  /*d6b0*/  BAR.SYNC.DEFER_BLOCKING 0x0 ;  /* 0x0000000000007b1d */ /* 0x000fec0000010000 */
[----:B------:R-:W-:Y:S05]  /*d6c0*/  @P2 EXIT ;  /* 0x000000000000294d */ /* 0x000fea0003800000 */
[----:B------:R-:W-:Y:S05]  /*d6d0*/  @P0 EXIT ;  /* 0x000000000000094d */ /* 0x000fea0003800000 */
[----:B------:R-:W1:Y:S01]  /*d6e0*/  S2UR UR4, SR_CTAID.Y ;  /* 0x00000000000479c3 */ /* 0x000e620000002600 */
[----:B------:R-:W2:Y:S01]  /*d6f0*/  S2R R3, SR_CTAID.X ;  /* 0x0000000000037919 */ /* 0x000ea20000002500 */
[----:B------:R-:W-:Y:S01]  /*d700*/  ULDC UR5, c[0x0][0xc] ;  /* 0x0000030000057ab9 */ /* 0x000fe20000000800 */
[----:B0-----:R-:W-:Y:S01]  /*d710*/  SHF.R.S32.HI R7, RZ, 0x1f, R78 ;  /* 0x0000001fff077819 */ /* 0x001fe2000001144e */
[----:B------:R-:W-:Y:S01]  /*d720*/  IMAD.SHL.U32 R87, R0, 0x100, RZ ;  /* 0x0000010000577824 */ /* 0x000fe200078e00ff */
[----:B------:R-:W-:-:S02]  /*d730*/  F2FP.PACK_AB R42, R42, R43 ;  /* 0x0000002b2a2a723e */ /* 0x000fc400000000ff */
[----:B------:R-:W-:Y:S02]  /*d740*/  LEA.HI R7, R7, R78, RZ, 0x2 ;  /* 0x0000004e07077211 */ /* 0x000fe400078f10ff */
[----:B------:R-:W-:Y:S02]  /*d750*/  SHF.R.S32.HI R57, RZ, 0x1f, R87 ;  /* 0x0000001fff397819 */ /* 0x000fe40000011457 */
[----:B------:R-:W-:Y:S02]  /*d760*/  F2FP.PACK_AB R83, R84, R83 ;  /* 0x000000535453723e */ /* 0x000fe400000000ff */
[----:B------:R-:W-:Y:S02]  /*d770*/  F2FP.PACK_AB R81, R82, R81 ;  /* 0x000000515251723e */ /* 0x000fe400000000ff */
[----:B------:R-:W-:Y:S02]  /*d780*/  F2FP.PACK_AB R79, R80, R79 ;  /* 0x0000004f504f723e */ /* 0x000fe400000000ff */
[----:B------:R-:W-:-:S02]  /*d790*/  F2FP.PACK_AB R76, R77, R76 ;  /* 0x0000004c4d4c723e */ /* 0x000fc400000000ff */
[----:B------:R-:W-:Y:S02]  /*d7a0*/  F2FP.PACK_AB R74, R75, R74 ;  /* 0x0000004a4b4a723e */ /* 0x000fe400000000ff */
[----:B------:R-:W-:Y:S02]  /*d7b0*/  F2FP.PACK_AB R72, R73, R72 ;  /* 0x000000484948723e */ /* 0x000fe400000000ff */
[----:B------:R-:W-:Y:S01]  /*d7c0*/  F2FP.PACK_AB R70, R71, R70 ;  /* 0x000000464746723e */ /* 0x000fe200000000ff */
[----:B-1----:R-:W-:Y:S01]  /*d7d0*/  UIMAD UR4, UR4, UR5, URZ ;  /* 0x00000005040472a4 */ /* 0x002fe2000f8e023f */
[----:B--2---:R-:W-:Y:S01]  /*d7e0*/  IMAD R3, R3, c[0x0][0x14], RZ ;  /* 0x0000050003037a24 */ /* 0x004fe200078e02ff */
[----:B------:R-:W-:Y:S01]  /*d7f0*/  F2FP.PACK_AB R68, R69, R68 ;  /* 0x000000444544723e */ /* 0x000fe200000000ff */
[----:B------:R-:W-:Y:S01]  /*d800*/  ULDC UR5, c[0x0][0x14] ;  /* 0x0000050000057ab9 */ /* 0x000fe20000000800 */
[----:B------:R-:W-:Y:S01]  /*d810*/  F2FP.PACK_AB R66, R67, R66 ;  /* 0x000000424342723e */ /* 0x000fe200000000ff */
[----:B------:R-:W-:Y:S01]  /*d820*/  UIMAD UR4, UR4, UR5, URZ ;  /* 0x00000005040472a4 */ /* 0x000fe2000f8e023f */
[----:B------:R-:W-:Y:S01]  /*d830*/  IMAD.SHL.U32 R0, R3, 0x100, RZ ;  /* 0x0000010003007824 */ /* 0x000fe200078e00ff */
[----:B------:R-:W-:-:S02]  /*d840*/  F2FP.PACK_AB R64, R65, R64 ;  /* 0x000000404140723e */ /* 0x000fc400000000ff */
[----:B------:R-:W-:Y:S01]  /*d850*/  USHF.L.U32 UR4, UR4, 0x8, URZ ;  /* 0x0000000804047899 */ /* 0x000fe2000800063f */
[----:B------:R-:W-:Y:S02]  /*d860*/  F2FP.PACK_AB R62, R63, R62 ;  /* 0x0000003e3f3e723e */ /* 0x000fe400000000ff */
[----:B------:R-:W-:Y:S01]  /*d870*/  SHF.R.S32.HI R4, RZ, 0x1f, R0 ;  /* 0x0000001fff047819 */ /* 0x000fe20000011400 */
[----:B------:R-:W-:Y:S01]  /*d880*/  USHF.R.S32.HI UR5, URZ, 0x1f, UR4 ;  /* 0x0000001f3f057899 */ /* 0x000fe20008011404 */
[----:B------:R-:W-:Y:S02]  /*d890*/  F2FP.PACK_AB R60, R61, R60 ;  /* 0x0000003c3d3c723e */ /* 0x000fe400000000ff */
[----:B------:R-:W-:Y:S02]  /*d8a0*/  IADD3 R87, P0, P1, R0, UR4, R87 ;  /* 0x0000000400577c10 */ /* 0x000fe4000f91e057 */
[----:B------:R-:W-:Y:S02]  /*d8b0*/  SHF.R.S32.HI R0, RZ, 0x2, R7 ;  /* 0x00000002ff007819 */ /* 0x000fe40000011407 */
[----:B------:R-:W-:-:S02]  /*d8c0*/  IADD3.X R57, R4, UR5, R57, P0, P1 ;  /* 0x0000000504397c10 */ /* 0x000fc400087e2439 */
[C---:B------:R-:W-:Y:S02]  /*d8d0*/  IADD3 R3, P0, R0.reuse, R87, RZ ;  /* 0x0000005700037210 */ /* 0x040fe40007f1e0ff */
[C---:B------:R-:W-:Y:S02]  /*d8e0*/  IADD3 R4, R0.reuse, 0x8, RZ ;  /* 0x0000000800047810 */ /* 0x040fe40007ffe0ff */
[C---:B------:R-:W-:Y:S02]  /*d8f0*/  LEA.HI.X.SX32 R12, R0.reuse, R57, 0x1, P0 ;  /* 0x00000039000c7211 */ /* 0x040fe400000f0eff */
[C---:B------:R-:W-:Y:S02]  /*d900*/  LEA R8, P0, R3.reuse, c[0x0][0x170], 0x1 ;  /* 0x00005c0003087a11 */ /* 0x040fe400078008ff */
[----:B------:R-:W-:Y:S02]  /*d910*/  IADD3 R10, R0, 0x10, RZ ;  /* 0x00000010000a7810 */ /* 0x000fe40007ffe0ff */
[----:B------:R-:W-:-:S02]  /*d920*/  LEA.HI.X R9, R3, c[0x0][0x174], R12, 0x1, P0 ;  /* 0x00005d0003097a11 */ /* 0x000fc400000f0c0c */
[----:B------:R-:W-:Y:S02]  /*d930*/  IADD3 R12, R0, 0x18, RZ ;  /* 0x00000018000c7810 */ /* 0x000fe40007ffe0ff */
[-C--:B------:R-:W-:Y:S02]  /*d940*/  IADD3 R11, P0, R4, R87.reuse, RZ ;  /* 0x00000057040b7210 */ /* 0x080fe40007f1e0ff */
[-C--:B------:R-:W-:Y:S02]  /*d950*/  IADD3 R7, P1, R10, R87.reuse, RZ ;  /* 0x000000570a077210 */ /* 0x080fe40007f3e0ff */
[----:B------:R-:W-:Y:S02]  /*d960*/  F2FP.PACK_AB R3, R5, R6 ;  /* 0x000000060503723e */ /* 0x000fe400000000ff */
[----:B------:R-:W-:Y:S02]  /*d970*/  IADD3 R5, P2, R12, R87, RZ ;  /* 0x000000570c057210 */ /* 0x000fe40007f5e0ff */
[-C--:B------:R-:W-:Y:S01]  /*d980*/  LEA.HI.X.SX32 R16, R4, R57.reuse, 0x1, P0 ;  /* 0x0000003904107211 */ /* 0x080fe200000f0eff */
[----:B------:R0:W-:Y:S01]  /*d990*/  STG.E.U16 [R8.64], R3 ;  /* 0x0000000308007986 */ /* 0x0001e2000c10150a */
[----:B------:R-:W-:-:S02]  /*d9a0*/  LEA.HI.X.SX32 R14, R10, R57, 0x1, P1 ;  /* 0x000000390a0e7211 */ /* 0x000fc400008f0eff */
[----:B------:R-:W-:Y:S02]  /*d9b0*/  LEA R10, P0, R11, c[0x0][0x170], 0x1 ;  /* 0x00005c000b0a7a11 */ /* 0x000fe400078008ff */
[----:B------:R-:W-:Y:S02]  /*d9c0*/  LEA R6, P1, R7, c[0x0][0x170], 0x1 ;  /* 0x00005c0007067a11 */ /* 0x000fe400078208ff */
[----:B------:R-:W-:Y:S02]  /*d9d0*/  LEA.HI.X.SX32 R12, R12, R57, 0x1, P2 ;  /* 0x000000390c0c7211 */ /* 0x000fe400010f0eff */
[----:B------:R-:W-:Y:S02]  /*d9e0*/  LEA R4, P2, R5, c[0x0][0x170], 0x1 ;  /* 0x00005c0005047a11 */ /* 0x000fe400078408ff */
[----:B------:R-:W-:Y:S02]  /*d9f0*/  LEA.HI.X R11, R11, c[0x0][0x174], R16, 0x1, P0 ;  /* 0x00005d000b0b7a11 */ /* 0x000fe400000f0c10 */
[----:B------:R-:W-:-:S02]  /*da00*/  PRMT R13, R3, 0x7632, R13 ;  /* 0x00007632030d7816 */ /* 0x000fc4000000000d */
[----:B------:R-:W-:Y:S02]  /*da10*/  LEA.HI.X R7, R7, c[0x0][0x174], R14, 0x1, P1 ;  /* 0x00005d0007077a11 */ /* 0x000fe400008f0c0e */
[----:B------:R-:W-:Y:S01]  /*da20*/  LEA.HI.X R5, R5, c[0x0][0x174], R12, 0x1, P2 ;  /* 0x00005d0005057a11 */ /* 0x000fe200010f0c0c */
[----:B------:R1:W-:Y:S01]  /*da30*/  STG.E.U16 [R10.64], R13 ;  /* 0x0000000d0a007986 */ /* 0x0003e2000c10150a */
[----:B0-----:R-:W-:Y:S02]  /*da40*/  PRMT R9, R42, 0x7632, R9 ;  /* 0x000076322a097816 */ /* 0x001fe40000000009 */
[C---:B------:R-:W-:Y:S01]  /*da50*/  IADD3 R14, R0.reuse, 0x28, RZ ;  /* 0x00000028000e7810 */ /* 0x040fe20007ffe0ff */
[----:B------:R0:W-:Y:S01]  /*da60*/  STG.E.U16 [R6.64], R42 ;  /* 0x0000002a06007986 */ /* 0x0001e2000c10150a */
[C---:B------:R-:W-:Y:S02]  /*da70*/  IADD3 R16, R0.reuse, 0x30, RZ ;  /* 0x0000003000107810 */ /* 0x040fe40007ffe0ff */
[C---:B------:R-:W-:Y:S01]  /*da80*/  IADD3 R22, R0.reuse, 0x48, RZ ;  /* 0x0000004800167810 */ /* 0x040fe20007ffe0ff */
[----:B------:R2:W-:Y:S01]  /*da90*/  STG.E.U16 [R4.64], R9 ;  /* 0x0000000904007986 */ /* 0x0005e2000c10150a */
[----:B------:R-:W-:-:S02]  /*daa0*/  IADD3 R28, R0, 0x60, RZ ;  /* 0x00000060001c7810 */ /* 0x000fc40007ffe0ff */
[----:B------:R-:W-:Y:S02]  /*dab0*/  IADD3 R20, R0, 0x40, RZ ;  /* 0x0000004000147810 */ /* 0x000fe40007ffe0ff */
[-C--:B-1----:R-:W-:Y:S02]  /*dac0*/  IADD3 R13, P2, R22, R87.reuse, RZ ;  /* 0x00000057160d7210 */ /* 0x082fe40007f5e0ff */
[----:B------:R-:W-:Y:S02]  /*dad0*/  IADD3 R36, R0, 0x98, RZ ;  /* 0x0000009800247810 */ /* 0x000fe40007ffe0ff */
[-C--:B0-----:R-:W-:Y:S02]  /*dae0*/  IADD3 R7, P6, R16, R87.reuse, RZ ;  /* 0x0000005710077210 */ /* 0x081fe40007fde0ff */
[-C--:B------:R-:W-:Y:S02]  /*daf0*/  IADD3 R11, P1, R20, R87.reuse, RZ ;  /* 0x00000057140b7210 */ /* 0x080fe40007f3e0ff */
[----:B--2---:R-:W-:-:S02]  /*db00*/  IADD3 R5, P0, R14, R87, RZ ;  /* 0x000000570e057210 */ /* 0x004fc40007f1e0ff */
[-C--:B------:R-:W-:Y:S02]  /*db10*/  LEA.HI.X.SX32 R10, R16, R57.reuse, 0x1, P6 ;  /* 0x00000039100a7211 */ /* 0x080fe400030f0eff */
[----:B------:R-:W-:Y:S02]  /*db20*/  LEA.HI.X.SX32 R8, R14, R57, 0x1, P0 ;  /* 0x000000390e087211 */ /* 0x000fe400000f0eff */
[----:B------:R-:W-:Y:S02]  /*db30*/  IADD3 R19, P0, R28, R87, RZ ;  /* 0x000000571c137210 */ /* 0x000fe40007f1e0ff */
[-C--:B------:R-:W-:Y:S02]  /*db40*/  LEA.HI.X.SX32 R16, R22, R57.reuse, 0x1, P2 ;  /* 0x0000003916107211 */ /* 0x080fe400010f0eff */
[----:B------:R-:W-:Y:S02]  /*db50*/  LEA.HI.X.SX32 R22, R28, R57, 0x1, P0 ;  /* 0x000000391c167211 */ /* 0x000fe400000f0eff */
[----:B------:R-:W-:-:S02]  /*db60*/  IADD3 R78, R0, 0x78, RZ ;  /* 0x00000078004e7810 */ /* 0x000fc40007ffe0ff */
[----:B------:R-:W-:Y:S02]  /*db70*/  IADD3 R33, P0, R36, R87, RZ ;  /* 0x0000005724217210 */ /* 0x000fe40007f1e0ff */
[C---:B------:R-:W-:Y:S02]  /*db80*/  IADD3 R50, R0.reuse, 0xd0, RZ ;  /* 0x000000d000327810 */ /* 0x040fe40007ffe0ff */
[----:B------:R-:W-:Y:S02]  /*db90*/  IADD3 R12, R0, 0x20, RZ ;  /* 0x00000020000c7810 */ /* 0x000fe40007ffe0ff */
[----:B------:R-:W-:Y:S02]  /*dba0*/  LEA.HI.X.SX32 R14, R20, R57, 0x1, P1 ;  /* 0x00000039140e7211 */ /* 0x000fe400008f0eff */
[----:B------:R-:W-:Y:S02]  /*dbb0*/  IADD3 R25, P1, R78, R87, RZ ;  /* 0x000000574e197210 */ /* 0x000fe40007f3e0ff */
[----:B------:R-:W-:-:S02]  /*dbc0*/  LEA.HI.X.SX32 R36, R36, R57, 0x1, P0 ;  /* 0x0000003924247211 */ /* 0x000fc400000f0eff */
[-C--:B------:R-:W-:Y:S02]  /*dbd0*/  IADD3 R47, P0, R50, R87.reuse, RZ ;  /* 0x00000057322f7210 */ /* 0x080fe40007f1e0ff */
[----:B------:R-:W-:Y:S02]  /*dbe0*/  IADD3 R3, P3, R12, R87, RZ ;  /* 0x000000570c037210 */ /* 0x000fe40007f7e0ff */
[-C--:B------:R-:W-:Y:S02]  /*dbf0*/  LEA.HI.X.SX32 R28, R78, R57.reuse, 0x1, P1 ;  /* 0x000000394e1c7211 */ /* 0x080fe400008f0eff */
[----:B------:R-:W-:Y:S02]  /*dc00*/  LEA.HI.X.SX32 R50, R50, R57, 0x1, P0 ;  /* 0x0000003932327211 */ /* 0x000fe400000f0eff */
[----:B------:R-:W-:Y:S02]  /*dc10*/  F2FP.PACK_AB R78, R2, R85 ;  /* 0x00000055024e723e */ /* 0x000fe400000000ff */
[----:B------:R-:W-:-:S02]  /*dc20*/  LEA.HI.X.SX32 R4, R12, R57, 0x1, P3 ;  /* 0x000000390c047211 */ /* 0x000fc400018f0eff */
[C---:B------:R-:W-:Y:S02]  /*dc30*/  LEA R2, P0, R3.reuse, c[0x0][0x170], 0x1 ;  /* 0x00005c0003027a11 */ /* 0x040fe400078008ff */
[----:B------:R-:W-:Y:S02]  /*dc40*/  IADD3 R18, R0, 0x38, RZ ;  /* 0x0000003800127810 */ /* 0x000fe40007ffe0ff */
[----:B------:R-:W-:Y:S02]  /*dc50*/  LEA.HI.X R3, R3, c[0x0][0x174], R4, 0x1, P0 ;  /* 0x00005d0003037a11 */ /* 0x000fe400000f0c04 */
[C---:B------:R-:W-:Y:S02]  /*dc60*/  LEA R4, P0, R5.reuse, c[0x0][0x170], 0x1 ;  /* 0x00005c0005047a11 */ /* 0x040fe400078008ff */
[----:B------:R-:W-:Y:S01]  /*dc70*/  IADD3 R9, P5, R18, R87, RZ ;  /* 0x0000005712097210 */ /* 0x000fe20007fbe0ff */
[----:B------:R0:W-:Y:S01]  /*dc80*/  STG.E.U16 [R2.64], R78 ;  /* 0x0000004e02007986 */ /* 0x0001e2000c10150a */
[----:B------:R-:W-:-:S02]  /*dc90*/  LEA.HI.X R5, R5, c[0x0][0x174], R8, 0x1, P0 ;  /* 0x00005d0005057a11 */ /* 0x000fc400000f0c08 */
[----:B------:R-:W-:Y:S02]  /*dca0*/  LEA.HI.X.SX32 R12, R18, R57, 0x1, P5 ;  /* 0x00000039120c7211 */ /* 0x000fe400028f0eff */
[C---:B------:R-:W-:Y:S02]  /*dcb0*/  LEA R8, P0, R9.reuse, c[0x0][0x170], 0x1 ;  /* 0x00005c0009087a11 */ /* 0x040fe400078008ff */
[C---:B------:R-:W-:Y:S02]  /*dcc0*/  IADD3 R26, R0.reuse, 0x58, RZ ;  /* 0x00000058001a7810 */ /* 0x040fe40007ffe0ff */
[----:B------:R-:W-:Y:S02]  /*dcd0*/  IADD3 R24, R0, 0x50, RZ ;  /* 0x0000005000187810 */ /* 0x000fe40007ffe0ff */
[----:B------:R-:W-:Y:S02]  /*dce0*/  LEA.HI.X R9, R9, c[0x0][0x174], R12, 0x1, P0 ;  /* 0x00005d0009097a11 */ /* 0x000fe400000f0c0c */
[----:B------:R-:W-:-:S02]  /*dcf0*/  LEA R12, P0, R13, c[0x0][0x170], 0x1 ;  /* 0x00005c000d0c7a11 */ /* 0x000fc400078008ff */
[-C--:B------:R-:W-:Y:S02]  /*dd00*/  IADD3 R17, P3, R26, R87.reuse, RZ ;  /* 0x000000571a117210 */ /* 0x080fe40007f7e0ff */
[C---:B------:R-:W-:Y:S02]  /*dd10*/  IADD3 R30, R0.reuse, 0x68, RZ ;  /* 0x00000068001e7810 */ /* 0x040fe40007ffe0ff */
[C---:B------:R-:W-:Y:S02]  /*dd20*/  IADD3 R32, R0.reuse, 0x70, RZ ;  /* 0x0000007000207810 */ /* 0x040fe40007ffe0ff */
[----:B------:R-:W-:Y:S02]  /*dd30*/  IADD3 R88, R0, 0x80, RZ ;  /* 0x0000008000587810 */ /* 0x000fe40007ffe0ff */
[----:B------:R-:W-:Y:S02]  /*dd40*/  IADD3 R15, P4, R24, R87, RZ ;  /* 0x00000057180f7210 */ /* 0x000fe40007f9e0ff */
[----:B------:R-:W-:-:S02]  /*dd50*/  IADD3 R90, R0, 0x88, RZ ;  /* 0x00000088005a7810 */ /* 0x000fc40007ffe0ff */
[----:B------:R-:W-:Y:S02]  /*dd60*/  LEA.HI.X R13, R13, c[0x0][0x174], R16, 0x1, P0 ;  /* 0x00005d000d0d7a11 */ /* 0x000fe400000f0c10 */
[----:B------:R-:W-:Y:S02]  /*dd70*/  LEA.HI.X.SX32 R20, R26, R57, 0x1, P3 ;  /* 0x000000391a147211 */ /* 0x000fe400018f0eff */
[----:B------:R-:W-:Y:S02]  /*dd80*/  LEA R16, P0, R17, c[0x0][0x170], 0x1 ;  /* 0x00005c0011107a11 */ /* 0x000fe400078008ff */
[-C--:B------:R-:W-:Y:S02]  /*dd90*/  IADD3 R21, P6, R30, R87.reuse, RZ ;  /* 0x000000571e157210 */ /* 0x080fe40007fde0ff */
[-C--:B------:R-:W-:Y:S02]  /*dda0*/  IADD3 R23, P5, R32, R87.reuse, RZ ;  /* 0x0000005720177210 */ /* 0x080fe40007fbe0ff */
[----:B------:R-:W-:-:S02]  /*ddb0*/  IADD3 R27, P2, R88, R87, RZ ;  /* 0x00000057581b7210 */ /* 0x000fc40007f5e0ff */
[----:B------:R-:W-:Y:S02]  /*ddc0*/  LEA.HI.X.SX32 R18, R24, R57, 0x1, P4 ;  /* 0x0000003918127211 */ /* 0x000fe400020f0eff */
[C---:B------:R-:W-:Y:S02]  /*ddd0*/  IADD3 R34, R0.reuse, 0x90, RZ ;  /* 0x0000009000227810 */ /* 0x040fe40007ffe0ff */
[C---:B------:R-:W-:Y:S02]  /*dde0*/  IADD3 R38, R0.reuse, 0xa0, RZ ;  /* 0x000000a000267810 */ /* 0x040fe40007ffe0ff */
[C---:B------:R-:W-:Y:S02]  /*ddf0*/  IADD3 R40, R0.reuse, 0xa8, RZ ;  /* 0x000000a800287810 */ /* 0x040fe40007ffe0ff */
[C---:B------:R-:W-:Y:S02]  /*de00*/  IADD3 R42, R0.reuse, 0xb0, RZ ;  /* 0x000000b0002a7810 */ /* 0x040fe40007ffe0ff */
[----:B------:R-:W-:-:S02]  /*de10*/  IADD3 R44, R0, 0xb8, RZ ;  /* 0x000000b8002c7810 */ /* 0x000fc40007ffe0ff */
[----:B------:R-:W-:Y:S02]  /*de20*/  IADD3 R29, P4, R90, R87, RZ ;  /* 0x000000575a1d7210 */ /* 0x000fe40007f9e0ff */
[----:B------:R-:W-:Y:S02]  /*de30*/  IADD3 R46, R0, 0xc0, RZ ;  /* 0x000000c0002e7810 */ /* 0x000fe40007ffe0ff */
[----:B------:R-:W-:Y:S02]  /*de40*/  LEA.HI.X R17, R17, c[0x0][0x174], R20, 0x1, P0 ;  /* 0x00005d0011117a11 */ /* 0x000fe400000f0c14 */
[-C--:B------:R-:W-:Y:S02]  /*de50*/  LEA.HI.X.SX32 R24, R30, R57.reuse, 0x1, P6 ;  /* 0x000000391e187211 */ /* 0x080fe400030f0eff */
[----:B------:R-:W-:Y:S02]  /*de60*/  LEA R20, P0, R21, c[0x0][0x170], 0x1 ;  /* 0x00005c0015147a11 */ /* 0x000fe400078008ff */
[----:B------:R-:W-:-:S02]  /*de70*/  LEA.HI.X.SX32 R26, R32, R57, 0x1, P5 ;  /* 0x00000039201a7211 */ /* 0x000fc400028f0eff */
[----:B------:R-:W-:Y:S02]  /*de80*/  LEA.HI.X.SX32 R30, R88, R57, 0x1, P2 ;  /* 0x00000039581e7211 */ /* 0x000fe400010f0eff */
[-C--:B------:R-:W-:Y:S02]  /*de90*/  IADD3 R31, P3, R34, R87.reuse, RZ ;  /* 0x00000057221f7210 */ /* 0x080fe40007f7e0ff */
[-C--:B------:R-:W-:Y:S02]  /*dea0*/  IADD3 R35, P6, R38, R87.reuse, RZ ;  /* 0x0000005726237210 */ /* 0x080fe40007fde0ff */
        /* <DEDUP_REMOVED lines=12> */
[----:B------:R-:W-:Y:S02]  /*df70*/  LEA R24, P0, R25, c[0x0][0x170], 0x1 ;  /* 0x00005c0019187a11 */ /* 0x000fe400078008ff */
[-C--:B------:R-:W-:Y:S02]  /*df80*/  LEA.HI.X.SX32 R34, R34, R57.reuse, 0x1, P3 ;  /* 0x0000003922227211 */ /* 0x080fe400018f0eff */
[----:B------:R-:W-:-:S02]  /*df90*/  LEA.HI.X.SX32 R38, R38, R57, 0x1, P6 ;  /* 0x0000003926267211 */ /* 0x000fc400030f0eff */
[-C--:B------:R-:W-:Y:S02]  /*dfa0*/  LEA.HI.X.SX32 R40, R40, R57.reuse, 0x1, P5 ;  /* 0x0000003928287211 */ /* 0x080fe400028f0eff */
[-C--:B------:R-:W-:Y:S02]  /*dfb0*/  LEA.HI.X.SX32 R42, R42, R57.reuse, 0x1, P1 ;  /* 0x000000392a2a7211 */ /* 0x080fe400008f0eff */
[----:B------:R-:W-:Y:S02]  /*dfc0*/  LEA.HI.X.SX32 R44, R44, R57, 0x1, P2 ;  /* 0x000000392c2c7211 */ /* 0x000fe400010f0eff */
[-C--:B------:R-:W-:Y:S02]  /*dfd0*/  IADD3 R45, P3, R48, R87.reuse, RZ ;  /* 0x00000057302d7210 */ /* 0x080fe40007f7e0ff */
[-C--:B------:R-:W-:Y:S02]  /*dfe0*/  IADD3 R49, P6, R52, R87.reuse, RZ ;  /* 0x0000005734317210 */ /* 0x080fe40007fde0ff */
[----:B------:R-:W-:-:S02]  /*dff0*/  IADD3 R51, P5, R54, R87, RZ ;  /* 0x0000005736337210 */ /* 0x000fc40007fbe0ff */
[----:B------:R-:W-:Y:S02]  /*e000*/  LEA.HI.X.SX32 R46, R46, R57, 0x1, P4 ;  /* 0x000000392e2e7211 */ /* 0x000fe400020f0eff */
[-C--:B------:R-:W-:Y:S02]  /*e010*/  IADD3 R53, P1, R56, R87.reuse, RZ ;  /* 0x0000005738357210 */ /* 0x080fe40007f3e0ff */
[-C--:B------:R-:W-:Y:S02]  /*e020*/  IADD3 R55, P2, R86, R87.reuse, RZ ;  /* 0x0000005756377210 */ /* 0x080fe40007f5e0ff */
[----:B------:R-:W-:Y:S02]  /*e030*/  IADD3 R0, P4, R6, R87, RZ ;  /* 0x0000005706007210 */ /* 0x000fe40007f9e0ff */
[----:B------:R-:W-:Y:S02]  /*e040*/  LEA.HI.X R25, R25, c[0x0][0x174], R28, 0x1, P0 ;  /* 0x00005d0019197a11 */ /* 0x000fe400000f0c1c */
[----:B------:R-:W-:-:S02]  /*e050*/  LEA R28, P0, R29, c[0x0][0x170], 0x1 ;  /* 0x00005c001d1c7a11 */ /* 0x000fc400078008ff */
[-C--:B------:R-:W-:Y:S02]  /*e060*/  LEA.HI.X.SX32 R48, R48, R57.reuse, 0x1, P3 ;  /* 0x0000003930307211 */ /* 0x080fe400018f0eff */
        /* <DEDUP_REMOVED lines=31> */
[C---:B------:R-:W-:Y:S02]  /*e260*/  LEA R56, P0, R0.reuse, c[0x0][0x170], 0x1 ;  /* 0x00005c0000387a11 */ /* 0x040fe400078008ff */
[----:B------:R-:W-:Y:S02]  /*e270*/  LEA.HI.X R31, R31, c[0x0][0x174], R34, 0x1, P1 ;  /* 0x00005d001f1f7a11 */ /* 0x000fe400008f0c22 */
[----:B------:R-:W-:Y:S02]  /*e280*/  LEA R34, P1, R35, c[0x0][0x170], 0x1 ;  /* 0x00005c0023227a11 */ /* 0x000fe400078208ff */
[----:B------:R-:W-:-:S02]  /*e290*/  LEA.HI.X R57, R0, c[0x0][0x174], R57, 0x1, P0 ;  /* 0x00005d0000397a11 */ /* 0x000fc400000f0c39 */
[----:B------:R-:W-:Y:S02]  /*e2a0*/  PRMT R0, R78, 0x7632, R0 ;  /* 0x000076324e007816 */ /* 0x000fe40000000000 */
[----:B------:R-:W-:Y:S02]  /*e2b0*/  LEA.HI.X R35, R35, c[0x0][0x174], R38, 0x1, P1 ;  /* 0x00005d0023237a11 */ /* 0x000fe400008f0c26 */
[----:B------:R-:W-:Y:S01]  /*e2c0*/  LEA R38, P1, R39, c[0x0][0x170], 0x1 ;  /* 0x00005c0027267a11 */ /* 0x000fe200078208ff */
[----:B------:R1:W-:Y:S01]  /*e2d0*/  STG.E.U16 [R4.64], R0 ;  /* 0x0000000004007986 */ /* 0x0003e2000c10150a */
[----:B0-----:R-:W-:Y:S02]  /*e2e0*/  PRMT R3, R83, 0x7632, R3 ;  /* 0x0000763253037816 */ /* 0x001fe40000000003 */
[----:B------:R-:W-:Y:S01]  /*e2f0*/  LEA.HI.X R39, R39, c[0x0][0x174], R42, 0x1, P1 ;  /* 0x00005d0027277a11 */ /* 0x000fe200008f0c2a */
[----:B------:R-:W-:Y:S01]  /*e300*/  STG.E.U16 [R6.64], R83 ;  /* 0x0000005306007986 */ /* 0x000fe2000c10150a */
[----:B------:R-:W-:-:S02]  /*e310*/  LEA R42, P1, R43, c[0x0][0x170], 0x1 ;  /* 0x00005c002b2a7a11 */ /* 0x000fc400078208ff */
[----:B------:R-:W-:Y:S01]  /*e320*/  PRMT R2, R76, 0x7632, R2 ;  /* 0x000076324c027816 */ /* 0x000fe20000000002 */
[----:B------:R-:W-:Y:S01]  /*e330*/  STG.E.U16 [R8.64], R3 ;  /* 0x0000000308007986 */ /* 0x000fe2000c10150a */
[----:B------:R-:W-:Y:S02]  /*e340*/  LEA.HI.X R43, R43, c[0x0][0x174], R46, 0x1, P1 ;  /* 0x00005d002b2b7a11 */ /* 0x000fe400008f0c2e */
[----:B------:R-:W-:Y:S01]  /*e350*/  LEA R46, P1, R47, c[0x0][0x170], 0x1 ;  /* 0x00005c002f2e7a11 */ /* 0x000fe200078208ff */
[----:B------:R-:W-:Y:S01]  /*e360*/  STG.E.U16 [R10.64], R81 ;  /* 0x000000510a007986 */ /* 0x000fe2000c10150a */
[----:B-1----:R-:W-:Y:S02]  /*e370*/  PRMT R5, R81, 0x7632, R5 ;  /* 0x0000763251057816 */ /* 0x002fe40000000005 */
[----:B------:R-:W-:Y:S02]  /*e380*/  PRMT R0, R79, 0x7632, R0 ;  /* 0x000076324f007816 */ /* 0x000fe40000000000 */
[----:B------:R-:W-:Y:S01]  /*e390*/  LEA.HI.X R47, R47, c[0x0][0x174], R50, 0x1, P1 ;  /* 0x00005d002f2f7a11 */ /* 0x000fe200008f0c32 */
[----:B------:R0:W-:Y:S01]  /*e3a0*/  STG.E.U16 [R12.64], R5 ;  /* 0x000000050c007986 */ /* 0x0001e2000c10150a */
[----:B------:R-:W-:-:S02]  /*e3b0*/  LEA R50, P1, R51, c[0x0][0x170], 0x1 ;  /* 0x00005c0033327a11 */ /* 0x000fc400078208ff */
[----:B------:R-:W-:Y:S01]  /*e3c0*/  F2FP.PACK_AB R58, R59, R58 ;  /* 0x0000003a3b3a723e */ /* 0x000fe200000000ff */
[----:B------:R1:W-:Y:S01]  /*e3d0*/  STG.E.U16 [R14.64], R79 ;  /* 0x0000004f0e007986 */ /* 0x0003e2000c10150a */
[----:B------:R-:W-:Y:S02]  /*e3e0*/  LEA.HI.X R51, R51, c[0x0][0x174], R54, 0x1, P1 ;  /* 0x00005d0033337a11 */ /* 0x000fe400008f0c36 */
[C---:B------:R-:W-:Y:S01]  /*e3f0*/  LEA R54, P1, R55.reuse, c[0x0][0x170], 0x1 ;  /* 0x00005c0037367a11 */ /* 0x040fe200078208ff */
[----:B------:R2:W-:Y:S03]  /*e400*/  STG.E.U16 [R16.64], R0 ;  /* 0x0000000010007986 */ /* 0x0005e6000c10150a */
[----:B------:R-:W-:Y:S01]  /*e410*/  LEA.HI.X R55, R55, c[0x0][0x174], R86, 0x1, P1 ;  /* 0x00005d0037377a11 */ /* 0x000fe200008f0c56 */
[----:B------:R3:W-:Y:S01]  /*e420*/  STG.E.U16 [R18.64], R76 ;  /* 0x0000004c12007986 */ /* 0x0007e2000c10150a */
[----:B0-----:R-:W-:-:S02]  /*e430*/  PRMT R12, R74, 0x7632, R12 ;  /* 0x000076324a0c7816 */ /* 0x001fc4000000000c */
[----:B-1----:R-:W-:Y:S01]  /*e440*/  PRMT R14, R72, 0x7632, R14 ;  /* 0x00007632480e7816 */ /* 0x002fe2000000000e */
[----:B------:R0:W-:Y:S01]  /*e450*/  STG.E.U16 [R20.64], R2 ;  /* 0x0000000214007986 */ /* 0x0001e2000c10150a */
[----:B--2---:R-:W-:-:S03]  /*e460*/  PRMT R16, R70, 0x7632, R16 ;  /* 0x0000763246107816 */ /* 0x004fc60000000010 */
[----:B------:R1:W-:Y:S01]  /*e470*/  STG.E.U16 [R22.64], R74 ;  /* 0x0000004a16007986 */ /* 0x0003e2000c10150a */
[----:B---3--:R-:W-:-:S03]  /*e480*/  PRMT R18, R68, 0x7632, R18 ;  /* 0x0000763244127816 */ /* 0x008fc60000000012 */
[----:B------:R2:W-:Y:S04]  /*e490*/  STG.E.U16 [R24.64], R12 ;  /* 0x0000000c18007986 */ /* 0x0005e8000c10150a */
[----:B------:R3:W-:Y:S01]  /*e4a0*/  STG.E.U16 [R26.64], R72 ;  /* 0x000000481a007986 */ /* 0x0007e2000c10150a */
[----:B0-----:R-:W-:-:S03]  /*e4b0*/  PRMT R20, R66, 0x7632, R20 ;  /* 0x0000763242147816 */ /* 0x001fc60000000014 */
[----:B------:R0:W-:Y:S01]  /*e4c0*/  STG.E.U16 [R28.64], R14 ;  /* 0x0000000e1c007986 */ /* 0x0001e2000c10150a */
[----:B-1----:R-:W-:-:S03]  /*e4d0*/  PRMT R22, R64, 0x7632, R22 ;  /* 0x0000763240167816 */ /* 0x002fc60000000016 */
[----:B------:R-:W-:Y:S01]  /*e4e0*/  STG.E.U16 [R30.64], R70 ;  /* 0x000000461e007986 */ /* 0x000fe2000c10150a */
[----:B--2---:R-:W-:-:S03]  /*e4f0*/  PRMT R24, R62, 0x7632, R24 ;  /* 0x000076323e187816 */ /* 0x004fc60000000018 */
        /* <DEDUP_REMOVED lines=16> */
.L_x_17761:
        /* <DEDUP_REMOVED lines=16> */
.L_x_25480:


//--------------------- .text._ZN4vllm25paged_attention_v2_kernelIttLi192ELi32ELi128ELNS_18Fp8KVCacheDataTypeE0ELb0ELi512EEEvPfS2_PT_PKS3_PKT0_S9_ifPKiSB_iPKfiiiSD_SD_iiiii --------------------------
	.section	.text._ZN4vllm25paged_attention_v2_kernelIttLi192ELi32ELi128ELNS_18Fp8KVCacheDataTypeE0ELb0ELi512EEEvPfS2_PT_PKS3_PKT0_S9_ifPKiSB_iPKfiiiSD_SD_iiiii,"ax",@progbits
	.sectioninfo	@"SHI_REGISTERS=80"
	.align	128
        .global         _ZN4vllm25paged_attention_v2_kernelIttLi192ELi32ELi128ELNS_18Fp8KVCacheDataTypeE0ELb0ELi512EEEvPfS2_PT_PKS3_PKT0_S9_ifPKiSB_iPKfiiiSD_SD_iiiii
        .type           _ZN4vllm25paged_attention_v2_kernelIttLi192ELi32ELi128ELNS_18Fp8KVCacheDataTypeE0ELb0ELi512EEEvPfS2_PT_PKS3_PKT0_S9_ifPKiSB_iPKfiiiSD_SD_iiiii,@function
        .size           _ZN4vllm25paged_attention_v2_kernelIttLi192ELi32ELi128ELNS_18Fp8KVCacheDataTypeE0ELb0ELi512EEEvPfS2_PT_PKS3_PKT0_S9_ifPKiSB_iPKfiiiSD_SD_iiiii,(.L_x_25481 - _ZN4vllm25paged_attention_v2_kernelIttLi192ELi32ELi128ELNS_18Fp8KVCacheDataTypeE0ELb0ELi512EEEvPfS2_PT_PKS3_PKT0_S9_ifPKiSB_iPKfiiiSD_SD_iiiii)
        .other          _ZN4vllm25paged_attention_v2_kernelIttLi192ELi32ELi128ELNS_18Fp8KVCacheDataTypeE0ELb0ELi512EEEvPfS2_PT_PKS3_PKT0_S9_ifPKiSB_iPKfiiiSD_SD_iiiii,@"STO_CUDA_ENTRY STV_DEFAULT"
_ZN4vllm25paged_attention_v2_kernelIttLi192ELi32ELi128ELNS_18Fp8KVCacheDataTypeE0ELb0ELi512EEEvPfS2_PT_PKS3_PKT0_S9_ifPKiSB_iPKfiiiSD_SD_iiiii:
.text._ZN4vllm25paged_attention_v2_kernelIttLi192ELi32ELi128ELNS_18Fp8KVCacheDataTypeE0ELb0ELi512EEEvPfS2_PT_PKS3_PKT0_S9_ifPKiSB_iPKfiiiSD_SD_iiiii:
        /* <DEDUP_REMOVED lines=23> */
[----:B-1----:R-:W-:Y:S02]  /*0170*/  IADD3 R4, R6, 0xffffffe, RZ ;  /* 0x0ffffffe06047810 */ /* 0x002fe40007ffe0ff */
[----:B------:R-:W-:Y:S02]  /*0180*/  IABS R6, R0 ;  /* 0x0000000000067213 */ /* 0x000fe40000000000 */
[----:B------:R1:W2:Y:S01]  /*0190*/  F2I.FTZ.U32.TRUNC.NTZ R5, R4 ;  /* 0x0000000400057305 */ /* 0x0002a2000021f000 */
[----:B0-----:R-:W-:-:S02]  /*01a0*/  IABS R2, c[0x0][0xc] ;  /* 0x0000030000027a13 */ /* 0x001fc40000000000 */
        /* <DEDUP_REMOVED lines=36> */
[----:B------:R-:W-:Y:S02]  /*03f0*/  LEA R3, R52, 0x10, 0x4 ;  /* 0x0000001034037811 */ /* 0x000fe400078e20ff */
[----:B------:R-:W-:-:S04]  /*0400*/  SHF.R.S32.HI R66, RZ, 0x5, R4 ;  /* 0x00000005ff427819 */ /* 0x000fc80000011404 */
[----:B------:R-:W-:-:S03]  /*0410*/  IMNMX R64, R66, R3, PT ;  /* 0x0000000342407217 */ /* 0x000fc60003800200 */
[----:B------:R-:W-:Y:S01]  /*0420*/  @!P1 IMAD.IADD R5, R5, 0x1, -R8 ;  /* 0x0000000105059824 */ /* 0x000fe200078e0a08 */
[----:B------:R-:W-:Y:S01]  /*0430*/  @!P1 IADD3 R6, R6, 0x1, RZ ;  /* 0x0000000106069810 */ /* 0x000fe20007ffe0ff */
[----:B------:R-:W-:Y:S01]  /*0440*/  IMAD R4, R52, -0x10, R64 ;  /* 0xfffffff034047824 */ /* 0x000fe200078e0240 */
[----:B------:R-:W-:Y:S02]  /*0450*/  ISETP.NE.AND P1, PT, R9, RZ, PT ;  /* 0x000000ff0900720c */ /* 0x000fe40003f25270 */
[----:B------:R-:W-:Y:S02]  /*0460*/  ISETP.GE.U32.AND P0, PT, R5, R8, PT ;  /* 0x000000080500720c */ /* 0x000fe40003f06070 */
[----:B------:R-:W-:-:S04]  /*0470*/  LOP3.LUT R5, R0, R9, RZ, 0x3c, !PT ;  /* 0x0000000900057212 */ /* 0x000fc800078e3cff */
[----:B------:R-:W-:Y:S02]  /*0480*/  ISETP.GE.AND P2, PT, R5, RZ, PT ;  /* 0x000000ff0500720c */ /* 0x000fe40003f46270 */
[----:B0-----:R-:W-:-:S04]  /*0490*/  SHF.R.S32.HI R5, RZ, 0x1f, R2 ;  /* 0x0000001fff057819 */ /* 0x001fc80000011402 */
[----:B------:R-:W-:Y:S01]  /*04a0*/  LEA.HI R63, R5, R2, RZ, 0x5 ;  /* 0x00000002053f7211 */ /* 0x000fe200078f28ff */
[----:B------:R-:W-:Y:S01]  /*04b0*/  IMAD R5, R4, 0x20, R67 ;  /* 0x0000002004057824 */ /* 0x000fe200078e0243 */
[----:B------:R-:W-:Y:S02]  /*04c0*/  @P0 IADD3 R6, R6, 0x1, RZ ;  /* 0x0000000106060810 */ /* 0x000fe40007ffe0ff */
[----:B------:R-:W-:Y:S02]  /*04d0*/  ISETP.GT.AND P0, PT, R2, 0x17, PT ;  /* 0x000000170200780c */ /* 0x000fe40003f04270 */
[----:B------:R-:W-:Y:S01]  /*04e0*/  LOP3.LUT R7, R63, 0xffffffe0, RZ, 0xc0, !PT ;  /* 0xffffffe03f077812 */ /* 0x000fe200078ec0ff */
[----:B------:R-:W-:Y:S01]  /*04f0*/  IMAD.MOV.U32 R3, RZ, RZ, R6 ;  /* 0x000000ffff037224 */ /* 0x000fe200078e0006 */
[----:B------:R-:W-:Y:S02]  /*0500*/  IMNMX R4, R68, R5, PT ;  /* 0x0000000544047217 */ /* 0x000fe40003800200 */
[----:B------:R-:W-:Y:S01]  /*0510*/  SHF.R.S32.HI R63, RZ, 0x5, R63 ;  /* 0x00000005ff3f7819 */ /* 0x000fe2000001143f */
[----:B------:R-:W-:Y:S01]  /*0520*/  @!P2 IMAD.MOV R3, RZ, RZ, -R3 ;  /* 0x000000ffff03a224 */ /* 0x000fe200078e0a03 */
[----:B------:R-:W-:Y:S01]  /*0530*/  @!P1 LOP3.LUT R3, RZ, R9, RZ, 0x33, !PT ;  /* 0x00000009ff039212 */ /* 0x000fe200078e33ff */
[----:B------:R-:W-:-:S02]  /*0540*/  IMAD.IADD R62, R2, 0x1, -R7 ;  /* 0x00000001023e7824 */ /* 0x000fc400078e0a07 */
        /* <DEDUP_REMOVED lines=9> */
[----:B------:R-:W-:-:S02]  /*05e0*/  LEA.HI R4, R5, 0x1, RZ, 0x19 ;  /* 0x0000000105047811 */ /* 0x000fc400078fc8ff */
[----:B------:R-:W-:Y:S02]  /*05f0*/  ISETP.GE.U32.AND P1, PT, R5, 0x180, PT ;  /* 0x000001800500780c */ /* 0x000fe40003f26070 */
[----:B------:R-:W-:Y:S02]  /*0600*/  LOP3.LUT P0, R4, R4, 0x3, RZ, 0xc0, !PT ;  /* 0x0000000304047812 */ /* 0x000fe4000780c0ff */
[----:B------:R-:W-:-:S11]  /*0610*/  SHF.R.S32.HI R14, RZ, 0x1f, R9 ;  /* 0x0000001fff0e7819 */ /* 0x000fd60000011409 */
        /* <DEDUP_REMOVED lines=10> */
.L_x_17766:
[----:B------:R-:W-:Y:S02]  /*06c0*/  IMAD.MOV.U32 R4, RZ, RZ, R15 ;  /* 0x000000ffff047224 */ /* 0x000fe400078e000f */
[----:B------:R-:W-:-:S06]  /*06d0*/  IMAD.MOV.U32 R5, RZ, RZ, R16 ;  /* 0x000000ffff057224 */ /* 0x000fcc00078e0010 */
        /* <DEDUP_REMOVED lines=9> */
.L_x_17765:
[----:B------:R-:W-:Y:S05]  /*0770*/  BSYNC B1 ;  /* 0x0000000000017941 */ /* 0x000fea0003800000 */
.L_x_17764:
[----:B------:R-:W-:Y:S05]  /*0780*/  @!P1 BRA `(.L_x_17763) ;  /* 0x0000018000009947 */ /* 0x000fea0003800000 */
[----:B------:R-:W-:Y:S01]  /*0790*/  IADD3 R8, P0, R8, R9, RZ ;  /* 0x0000000908087210 */ /* 0x000fe20007f1e0ff */
[C---:B------:R-:W-:Y:S01]  /*07a0*/  IMAD.SHL.U32 R27, R11.reuse, 0x8, RZ ;  /* 0x000000080b1b7824 */ /* 0x040fe200078e00ff */
[----:B------:R-:W-:Y:S02]  /*07b0*/  IADD3 R22, R11, -0x200, RZ ;  /* 0xfffffe000b167810 */ /* 0x000fe40007ffe0ff */
[----:B------:R-:W-:Y:S01]  /*07c0*/  LEA R24, P1, R8, c[0x0][0x178], 0x1 ;  /* 0x00005e0008187a11 */ /* 0x000fe200078208ff */
[----:B------:R-:W-:Y:S01]  /*07d0*/  IMAD.X R13, R13, 0x1, R14, P0 ;  /* 0x000000010d0d7824 */ /* 0x000fe200000e060e */
[----:B------:R-:W-:-:S04]  /*07e0*/  LEA R23, R11, 0x1000, 0x4 ;  /* 0x000010000b177811 */ /* 0x000fc800078e20ff */
[----:B------:R-:W-:-:S03]  /*07f0*/  LEA.HI.X R25, R8, c[0x0][0x17c], R13, 0x1, P1 ;  /* 0x00005f0008197a11 */ /* 0x000fc600008f0c0d */
.L_x_17767:
        /* <DEDUP_REMOVED lines=17> */
.L_x_17763:
[----:B------:R-:W-:Y:S05]  /*0910*/  BSYNC B0 ;  /* 0x0000000000007941 */ /* 0x000fea0003800000 */
.L_x_17762:
        /* <DEDUP_REMOVED lines=8> */
[----:B------:R-:W-:Y:S01]  /*09a0*/  IMAD.SHL.U32 R70, R62, 0x8, RZ ;  /* 0x000000083e467824 */ /* 0x000fe200078e00ff */
[----:B------:R-:W-:Y:S01]  /*09b0*/  IADD3 R7, P1, R60, R59, RZ ;  /* 0x0000003b3c077210 */ /* 0x000fe20007f3e0ff */
[----:B------:R-:W-:Y:S02]  /*09c0*/  IMAD R5, R3, c[0x0][0x1c0], RZ ;  /* 0x0000700003057a24 */ /* 0x000fe400078e02ff */
[----:B------:R-:W-:Y:S01]  /*09d0*/  IMAD.MOV.U32 R58, RZ, RZ, -0x800001 ;  /* 0xff7fffffff3a7424 */ /* 0x000fe200078e00ff */
[----:B------:R-:W-:Y:S01]  /*09e0*/  SHF.R.S32.HI R8, RZ, 0x1f, R70 ;  /* 0x0000001fff087819 */ /* 0x000fe20000011446 */
[----:B------:R-:W-:Y:S01]  /*09f0*/  IMAD.MOV.U32 R54, RZ, RZ, R59 ;  /* 0x000000ffff367224 */ /* 0x000fe200078e003b */
[----:B------:R-:W-:Y:S02]  /*0a00*/  IADD3 R70, P0, R5, R70, RZ ;  /* 0x0000004605467210 */ /* 0x000fe40007f1e0ff */
[----:B------:R-:W-:Y:S02]  /*0a10*/  LEA.HI.X.SX32 R10, R59, R4, 0x1, P1 ;  /* 0x000000043b0a7211 */ /* 0x000fe400008f0eff */
[----:B------:R-:W-:-:S02]  /*0a20*/  LEA R6, P1, R7, c[0x0][0x198], 0x2 ;  /* 0x0000660007067a11 */ /* 0x000fc400078210ff */
[----:B------:R-:W-:Y:S01]  /*0a30*/  LEA.HI.X.SX32 R71, R5, R8, 0x1, P0 ;  /* 0x0000000805477211 */ /* 0x000fe200000f0eff */
[----:B------:R-:W-:Y:S01]  /*0a40*/  IMAD R8, R63, 0x20, R62 ;  /* 0x000000203f087824 */ /* 0x000fe200078e023e */
[----:B------:R-:W-:Y:S01]  /*0a50*/  LEA.HI.X R5, R7, c[0x0][0x19c], R10, 0x2, P1 ;  /* 0x0000670007057a11 */ /* 0x000fe200008f140a */
[----:B------:R-:W-:Y:S02]  /*0a60*/  IMAD.MOV.U32 R7, RZ, RZ, c[0x0][0x1bc] ;  /* 0x00006f00ff077624 */ /* 0x000fe400078e00ff */
[----:B------:R-:W-:Y:S01]  /*0a70*/  IMAD.IADD R57, R67, 0x1, R8 ;  /* 0x0000000143397824 */ /* 0x000fe200078e0208 */
[----:B------:R-:W-:Y:S02]  /*0a80*/  LEA R55, R8, 0x1a0, 0x2 ;  /* 0x000001a008377811 */ /* 0x000fe400078e10ff */
[----:B------:R-:W-:Y:S02]  /*0a90*/  SHF.R.S32.HI R7, RZ, 0x1f, R7 ;  /* 0x0000001fff077819 */ /* 0x000fe40000011407 */
[----:B------:R-:W-:-:S02]  /*0aa0*/  IADD3 R56, -R68, 0x1, R57 ;  /* 0x0000000144387810 */ /* 0x000fc40007ffe139 */
.L_x_17770:
[----:B------:R-:W-:Y:S01]  /*0ab0*/  IMAD.MOV.U32 R8, RZ, RZ, R6 ;  /* 0x000000ffff087224 */ /* 0x000fe200078e0006 */
[----:B------:R-:W0:Y:S01]  /*0ac0*/  LDS.128 R44, [0x10] ;  /* 0x00001000ff2c7984 */ /* 0x000e220000000c00 */
[----:B------:R-:W-:-:S03]  /*0ad0*/  IMAD.MOV.U32 R9, RZ, RZ, R5 ;  /* 0x000000ffff097224 */ /* 0x000fc600078e0005 */
[----:B------:R-:W1:Y:S04]  /*0ae0*/  LDS.128 R48, [RZ] ;  /* 0x00000000ff307984 */ /* 0x000e680000000c00 */
        /* <DEDUP_REMOVED lines=11> */
[----:B------:R-:W4:Y:S04]  /*0ba0*/  LDG.E.128.CONSTANT R32, [R72.64+0x600] ;  /* 0x0006000a48207981 */ /* 0x000f28000c1e9d00 */
[----:B------:R-:W4:Y:S04]  /*0bb0*/  LDG.E.128.CONSTANT R8, [R72.64+0x800] ;  /* 0x0008000a48087981 */ /* 0x000f28000c1e9d00 */
[----:B------:R-:W4:Y:S04]  /*0bc0*/  LDG.E.128.CONSTANT R28, [R72.64+0xa00] ;  /* 0x000a000a481c7981 */ /* 0x000f28000c1e9d00 */
[----:B------:R-:W4:Y:S01]  /*0bd0*/  LDG.E.128.CONSTANT R24, [R72.64+0xc00] ;  /* 0x000c000a48187981 */ /* 0x000f22000c1e9d00 */
[----:B0-----:R-:W-:-:S02]  /*0be0*/  HADD2.F32 R16, -RZ, R44.H0_H0 ;  /* 0x2000002cff107230 */ /* 0x001fc40000004100 */
[----:B------:R-:W-:Y:S02]  /*0bf0*/  HADD2.F32 R20, -RZ, R44.H1_H1 ;  /* 0x3000002cff147230 */ /* 0x000fe40000004100 */
[----:B-1----:R-:W-:Y:S02]  /*0c00*/  HADD2.F32 R44, -RZ, R48.H0_H0 ;  /* 0x20000030ff2c7230 */ /* 0x002fe40000004100 */
[----:B------:R-:W-:Y:S02]  /*0c10*/  HADD2.F32 R22, -RZ, R45.H1_H1 ;  /* 0x3000002dff167230 */ /* 0x000fe40000004100 */
[--C-:B--2---:R-:W-:Y:S02]  /*0c20*/  HADD2.F32 R19, -RZ, R36.reuse.H0_H0 ;  /* 0x20000024ff137230 */ /* 0x104fe40000004100 */
[----:B------:R-:W-:Y:S02]  /*0c30*/  HADD2.F32 R21, -RZ, R36.H1_H1 ;  /* 0x30000024ff157230 */ /* 0x000fe40000004100 */
[----:B---3--:R-:W-:Y:S01]  /*0c40*/  HADD2.F32 R17, -RZ, R40.H0_H0 ;  /* 0x20000028ff117230 */ /* 0x008fe20000004100 */
[----:B------:R-:W-:Y:S01]  /*0c50*/  FMUL.FTZ R16, R16, R19 ;  /* 0x0000001310107220 */ /* 0x000fe20000410000 */
[----:B------:R-:W-:Y:S01]  /*0c60*/  HADD2.F32 R36, -RZ, R37.H0_H0 ;  /* 0x20000025ff247230 */ /* 0x000fe20000004100 */
[----:B------:R-:W-:Y:S01]  /*0c70*/  FMUL.FTZ R20, R20, R21 ;  /* 0x0000001514147220 */ /* 0x000fe20000410000 */
[----:B------:R-:W-:Y:S01]  /*0c80*/  HADD2.F32 R21, -RZ, R45.H0_H0 ;  /* 0x2000002dff157230 */ /* 0x000fe20000004100 */
[----:B------:R-:W-:Y:S01]  /*0c90*/  FFMA.FTZ R44, R44, R17, R16 ;  /* 0x000000112c2c7223 */ /* 0x000fe20000010010 */
[----:B------:R-:W-:Y:S01]  /*0ca0*/  HADD2.F32 R37, -RZ, R37.H1_H1 ;  /* 0x30000025ff257230 */ /* 0x000fe20000004100 */
[----:B------:R-:W2:Y:S01]  /*0cb0*/  LDG.E.128.CONSTANT R16, [R72.64+0xe00] ;  /* 0x000e000a48107981 */ /* 0x000ea2000c1e9d00 */
[----:B------:R-:W-:-:S02]  /*0cc0*/  HADD2.F32 R45, -RZ, R48.H1_H1 ;  /* 0x30000030ff2d7230 */ /* 0x000fc40000004100 */
[----:B------:R-:W-:Y:S01]  /*0cd0*/  HADD2.F32 R40, -RZ, R40.H1_H1 ;  /* 0x30000028ff287230 */ /* 0x000fe20000004100 */
[----:B------:R-:W-:Y:S01]  /*0ce0*/  FMUL.FTZ R21, R21, R36 ;  /* 0x0000002415157220 */ /* 0x000fe20000410000 */
[----:B------:R-:W-:Y:S01]  /*0cf0*/  HADD2.F32 R36, -RZ, R46.H0_H0 ;  /* 0x2000002eff247230 */ /* 0x000fe20000004100 */
[----:B------:R-:W-:Y:S01]  /*0d00*/  FMUL.FTZ R22, R22, R37 ;  /* 0x0000002516167220 */ /* 0x000fe20000410000 */
[----:B------:R-:W-:Y:S01]  /*0d10*/  HADD2.F32 R37, -RZ, R38.H0_H0 ;  /* 0x20000026ff257230 */ /* 0x000fe20000004100 */
[----:B------:R-:W-:Y:S01]  /*0d20*/  FFMA.FTZ R45, R45, R40, R20 ;  /* 0x000000282d2d7223 */ /* 0x000fe20000010014 */
[--C-:B------:R-:W-:Y:S02]  /*0d30*/  HADD2.F32 R20, -RZ, R49.reuse.H0_H0 ;  /* 0x20000031ff147230 */ /* 0x100fe40000004100 */
[----:B------:R-:W-:Y:S02]  /*0d40*/  HADD2.F32 R48, -RZ, R49.H1_H1 ;  /* 0x30000031ff307230 */ /* 0x000fe40000004100 */
[--C-:B------:R-:W-:Y:S01]  /*0d50*/  HADD2.F32 R49, -RZ, R41.reuse.H0_H0 ;  /* 0x20000029ff317230 */ /* 0x100fe20000004100 */
[----:B------:R-:W-:Y:S01]  /*0d60*/  FMUL.FTZ R40, R36, R37 ;  /* 0x0000002524287220 */ /* 0x000fe20000410000 */
[----:B------:R-:W-:-:S02]  /*0d70*/  HADD2.F32 R41, -RZ, R41.H1_H1 ;  /* 0x30000029ff297230 */ /* 0x000fc40000004100 */
[----:B------:R-:W-:Y:S02]  /*0d80*/  HADD2.F32 R36, -RZ, R46.H1_H1 ;  /* 0x3000002eff247230 */ /* 0x000fe40000004100 */
[----:B------:R-:W-:Y:S02]  /*0d90*/  HADD2.F32 R46, -RZ, R50.H0_H0 ;  /* 0x20000032ff2e7230 */ /* 0x000fe40000004100 */
[----:B------:R-:W-:Y:S01]  /*0da0*/  HADD2.F32 R37, -RZ, R42.H0_H0 ;  /* 0x2000002aff257230 */ /* 0x000fe20000004100 */
[----:B------:R-:W-:Y:S01]  /*0db0*/  FFMA.FTZ R48, R48, R41, R22 ;  /* 0x0000002930307223 */ /* 0x000fe20000010016 */
[----:B------:R-:W-:Y:S02]  /*0dc0*/  HADD2.F32 R41, -RZ, R38.H1_H1 ;  /* 0x30000026ff297230 */ /* 0x000fe40000004100 */
[----:B------:R-:W-:Y:S01]  /*0dd0*/  HADD2.F32 R38, -RZ, R47.H1_H1 ;  /* 0x3000002fff267230 */ /* 0x000fe20000004100 */
[----:B------:R-:W-:Y:S01]  /*0de0*/  FFMA.FTZ R46, R46, R37, R40 ;  /* 0x000000252e2e7223 */ /* 0x000fe20000010028 */
[----:B------:R-:W-:-:S02]  /*0df0*/  HADD2.F32 R40, -RZ, R39.H0_H0 ;  /* 0x20000027ff287230 */ /* 0x000fc40000004100 */
[----:B------:R-:W-:Y:S01]  /*0e00*/  HADD2.F32 R37, -RZ, R47.H0_H0 ;  /* 0x2000002fff257230 */ /* 0x000fe20000004100 */
[----:B------:R-:W-:Y:S01]  /*0e10*/  FMUL.FTZ R36, R36, R41 ;  /* 0x0000002924247220 */ /* 0x000fe20000410000 */
[----:B------:R-:W-:Y:S02]  /*0e20*/  HADD2.F32 R47, -RZ, R50.H1_H1 ;  /* 0x30000032ff2f7230 */ /* 0x000fe40000004100 */
[----:B------:R-:W-:Y:S02]  /*0e30*/  HADD2.F32 R42, -RZ, R42.H1_H1 ;  /* 0x3000002aff2a7230 */ /* 0x000fe40000004100 */
[----:B------:R-:W-:Y:S01]  /*0e40*/  HADD2.F32 R39, -RZ, R39.H1_H1 ;  /* 0x30000027ff277230 */ /* 0x000fe20000004100 */
[----:B------:R-:W-:Y:S01]  /*0e50*/  FMUL.FTZ R40, R37, R40 ;  /* 0x0000002825287220 */ /* 0x000fe20000410000 */
[--C-:B------:R-:W-:Y:S01]  /*0e60*/  HADD2.F32 R37, -RZ, R43.reuse.H0_H0 ;  /* 0x2000002bff257230 */ /* 0x100fe20000004100 */
[----:B------:R-:W-:Y:S01]  /*0e70*/  FFMA.FTZ R49, R20, R49, R21 ;  /* 0x0000003114317223 */ /* 0x000fe20000010015 */
[----:B------:R-:W-:Y:S01]  /*0e80*/  HADD2.F32 R43, -RZ, R43.H1_H1 ;  /* 0x3000002bff2b7230 */ /* 0x000fe20000004100 */
[----:B------:R-:W-:Y:S01]  /*0e90*/  FFMA.FTZ R47, R47, R42, R36 ;  /* 0x0000002a2f2f7223 */ /* 0x000fe20000010024 */
[----:B------:R-:W0:Y:S01]  /*0ea0*/  LDS.128 R20, [0x20] ;  /* 0x00002000ff147984 */ /* 0x000e220000000c00 */
[----:B------:R-:W-:Y:S01]  /*0eb0*/  FMUL.FTZ R38, R38, R39 ;  /* 0x0000002726267220 */ /* 0x000fe20000410000 */
[----:B------:R-:W-:-:S02]  /*0ec0*/  HADD2.F32 R36, -RZ, R51.H0_H0 ;  /* 0x20000033ff247230 */ /* 0x000fc40000004100 */
[----:B------:R-:W-:-:S03]  /*0ed0*/  HADD2.F32 R50, -RZ, R51.H1_H1 ;  /* 0x30000033ff327230 */ /* 0x000fc60000004100 */
[----:B------:R-:W-:Y:S02]  /*0ee0*/  FFMA.FTZ R51, R36, R37, R40 ;  /* 0x0000002524337223 */ /* 0x000fe40000010028 */
[----:B------:R-:W-:Y:S02]  /*0ef0*/  FFMA.FTZ R50, R50, R43, R38 ;  /* 0x0000002b32327223 */ /* 0x000fe40000010026 */
[----:B------:R-:W3:Y:S01]  /*0f00*/  LDG.E.128.CONSTANT R36, [R72.64+0x1000] ;  /* 0x0010000a48247981 */ /* 0x000ee2000c1e9d00 */
[--C-:B----4-:R-:W-:Y:S02]  /*0f10*/  HADD2.F32 R40, -RZ, R12.reuse.H0_H0 ;  /* 0x2000000cff287230 */ /* 0x110fe40000004100 */
[----:B------:R-:W-:Y:S02]  /*0f20*/  HADD2.F32 R12, -RZ, R12.H1_H1 ;  /* 0x3000000cff0c7230 */ /* 0x000fe40000004100 */
[----:B0-----:R-:W-:-:S05]  /*0f30*/  HADD2.F32 R69, -RZ, R20.H0_H0 ;  /* 0x20000014ff457230 */ /* 0x001fca0000004100 */
[----:B------:R-:W-:Y:S02]  /*0f40*/  FFMA.FTZ R69, R69, R40, R44 ;  /* 0x0000002845457223 */ /* 0x000fe4000001002c */
[----:B------:R-:W0:Y:S01]  /*0f50*/  LDS.128 R40, [0x30] ;  /* 0x00003000ff287984 */ /* 0x000e220000000c00 */
[----:B------:R-:W-:Y:S02]  /*0f60*/  HADD2.F32 R20, -RZ, R20.H1_H1 ;  /* 0x30000014ff147230 */ /* 0x000fe40000004100 */
[----:B------:R-:W-:-:S03]  /*0f70*/  HADD2.F32 R44, -RZ, R13.H0_H0 ;  /* 0x2000000dff2c7230 */ /* 0x000fc60000004100 */
[----:B------:R-:W-:Y:S01]  /*0f80*/  FFMA.FTZ R12, R20, R12, R45 ;  /* 0x0000000c140c7223 */ /* 0x000fe2000001002d */
[----:B------:R-:W-:Y:S02]  /*0f90*/  HADD2.F32 R20, -RZ, R21.H0_H0 ;  /* 0x20000015ff147230 */ /* 0x000fe40000004100 */
[----:B------:R-:W-:-:S03]  /*0fa0*/  HADD2.F32 R45, -RZ, R22.H0_H0 ;  /* 0x20000016ff2d7230 */ /* 0x000fc60000004100 */
[----:B------:R-:W-:Y:S01]  /*0fb0*/  FFMA.FTZ R49, R20, R44, R49 ;  /* 0x0000002c14317223 */ /* 0x000fe20000010031 */
[----:B------:R-:W-:Y:S02]  /*0fc0*/  HADD2.F32 R44, -RZ, R13.H1_H1 ;  /* 0x3000000dff2c7230 */ /* 0x000fe40000004100 */
[----:B------:R-:W-:Y:S02]  /*0fd0*/  HADD2.F32 R13, -RZ, R14.H0_H0 ;  /* 0x2000000eff0d7230 */ /* 0x000fe40000004100 */
[----:B------:R-:W-:Y:S02]  /*0fe0*/  HADD2.F32 R22, -RZ, R22.H1_H1 ;  /* 0x30000016ff167230 */ /* 0x000fe40000004100 */
[----:B------:R-:W-:Y:S01]  /*0ff0*/  HADD2.F32 R14, -RZ, R14.H1_H1 ;  /* 0x3000000eff0e7230 */ /* 0x000fe20000004100 */
[----:B------:R-:W-:Y:S01]  /*1000*/  FFMA.FTZ R45, R45, R13, R46 ;  /* 0x0000000d2d2d7223 */ /* 0x000fe2000001002e */
[----:B------:R-:W-:-:S03]  /*1010*/  HADD2.F32 R13, -RZ, R15.H0_H0 ;  /* 0x2000000fff0d7230 */ /* 0x000fc60000004100 */
[----:B------:R-:W-:Y:S01]  /*1020*/  FFMA.FTZ R47, R22, R14, R47 ;  /* 0x0000000e162f7223 */ /* 0x000fe2000001002f */
[----:B------:R-:W-:Y:S02]  /*1030*/  HADD2.F32 R14, -RZ, R23.H0_H0 ;  /* 0x20000017ff0e7230 */ /* 0x000fe40000004100 */
[----:B------:R-:W-:Y:S02]  /*1040*/  HADD2.F32 R15, -RZ, R15.H1_H1 ;  /* 0x3000000fff0f7230 */ /* 0x000fe40000004100 */
[----:B------:R-:W-:Y:S01]  /*1050*/  HADD2.F32 R23, -RZ, R23.H1_H1 ;  /* 0x30000017ff177230 */ /* 0x000fe20000004100 */
[----:B------:R-:W-:Y:S01]  /*1060*/  FFMA.FTZ R51, R14, R13, R51 ;  /* 0x0000000d0e337223 */ /* 0x000fe20000010033 */
[----:B------:R-:W-:Y:S02]  /*1070*/  HADD2.F32 R21, -RZ, R21.H1_H1 ;  /* 0x30000015ff157230 */ /* 0x000fe40000004100 */
[--C-:B------:R-:W-:Y:S02]  /*1080*/  HADD2.F32 R20, -RZ, R32.reuse.H0_H0 ;  /* 0x20000020ff147230 */ /* 0x100fe40000004100 */
[----:B------:R-:W-:-:S02]  /*1090*/  HADD2.F32 R32, -RZ, R32.H1_H1 ;  /* 0x30000020ff207230 */ /* 0x000fc40000004100 */
[--C-:B0-----:R-:W-:Y:S02]  /*10a0*/  HADD2.F32 R14, -RZ, R40.reuse.H0_H0 ;  /* 0x20000028ff0e7230 */ /* 0x101fe40000004100 */
[----:B------:R-:W-:Y:S01]  /*10b0*/  HADD2.F32 R13, -RZ, R40.H1_H1 ;  /* 0x30000028ff0d7230 */ /* 0x000fe20000004100 */
[----:B------:R-:W-:Y:S02]  /*10c0*/  FFMA.FTZ R40, R23, R15, R50 ;  /* 0x0000000f17287223 */ /* 0x000fe40000010032 */
[----:B------:R-:W-:Y:S02]  /*10d0*/  FFMA.FTZ R44, R21, R44, R48 ;  /* 0x0000002c152c7223 */ /* 0x000fe40000010030 */
[----:B------:R-:W-:Y:S02]  /*10e0*/  FFMA.FTZ R50, R14, R20, R69 ;  /* 0x000000140e327223 */ /* 0x000fe40000010045 */
[----:B------:R-:W-:Y:S01]  /*10f0*/  FFMA.FTZ R32, R13, R32, R12 ;  /* 0x000000200d207223 */ /* 0x000fe2000001000c */
[----:B------:R-:W0:Y:S04]  /*1100*/  LDS.128 R20, [0x40] ;  /* 0x00004000ff147984 */ /* 0x000e280000000c00 */
[----:B------:R-:W4:Y:S01]  /*1110*/  LDG.E.128.CONSTANT R12, [R72.64+0x1200] ;  /* 0x0012000a480c7981 */ /* 0x000f22000c1e9d00 */
[----:B------:R-:W-:-:S02]  /*1120*/  HADD2.F32 R46, -RZ, R41.H0_H0 ;  /* 0x20000029ff2e7230 */ /* 0x000fc40000004100 */
[----:B------:R-:W-:Y:S02]  /*1130*/  HADD2.F32 R69, -RZ, R33.H0_H0 ;  /* 0x20000021ff457230 */ /* 0x000fe40000004100 */
[----:B------:R-:W-:Y:S02]  /*1140*/  HADD2.F32 R41, -RZ, R41.H1_H1 ;  /* 0x30000029ff297230 */ /* 0x000fe40000004100 */
[----:B------:R-:W-:Y:S02]  /*1150*/  HADD2.F32 R33, -RZ, R33.H1_H1 ;  /* 0x30000021ff217230 */ /* 0x000fe40000004100 */
[----:B------:R-:W-:-:S03]  /*1160*/  HADD2.F32 R48, -RZ, R42.H1_H1 ;  /* 0x3000002aff307230 */ /* 0x000fc60000004100 */
[----:B------:R-:W-:Y:S01]  /*1170*/  FFMA.FTZ R44, R41, R33, R44 ;  /* 0x00000021292c7223 */ /* 0x000fe2000001002c */
[--C-:B------:R-:W-:Y:S02]  /*1180*/  HADD2.F32 R33, -RZ, R34.reuse.H0_H0 ;  /* 0x20000022ff217230 */ /* 0x100fe40000004100 */
[----:B------:R-:W-:Y:S01]  /*1190*/  HADD2.F32 R34, -RZ, R34.H1_H1 ;  /* 0x30000022ff227230 */ /* 0x000fe20000004100 */
[----:B------:R-:W-:Y:S01]  /*11a0*/  FFMA.FTZ R69, R46, R69, R49 ;  /* 0x000000452e457223 */ /* 0x000fe20000010031 */
[----:B------:R-:W-:-:S03]  /*11b0*/  HADD2.F32 R49, -RZ, R35.H0_H0 ;  /* 0x20000023ff317230 */ /* 0x000fc60000004100 */
[----:B------:R-:W-:Y:S01]  /*11c0*/  FFMA.FTZ R48, R48, R34, R47 ;  /* 0x0000002230307223 */ /* 0x000fe2000001002f */
[----:B------:R-:W-:Y:S02]  /*11d0*/  HADD2.F32 R34, -RZ, R43.H0_H0 ;  /* 0x2000002bff227230 */ /* 0x000fe40000004100 */
[----:B------:R-:W-:Y:S02]  /*11e0*/  HADD2.F32 R46, -RZ, R42.H0_H0 ;  /* 0x2000002aff2e7230 */ /* 0x000fe40000004100 */
[----:B------:R-:W-:Y:S02]  /*11f0*/  HADD2.F32 R35, -RZ, R35.H1_H1 ;  /* 0x30000023ff237230 */ /* 0x000fe40000004100 */
[----:B------:R-:W-:Y:S01]  /*1200*/  HADD2.F32 R43, -RZ, R43.H1_H1 ;  /* 0x3000002bff2b7230 */ /* 0x000fe20000004100 */
[----:B------:R-:W-:Y:S02]  /*1210*/  FFMA.FTZ R49, R34, R49, R51 ;  /* 0x0000003122317223 */ /* 0x000fe40000010033 */
[----:B------:R-:W-:-:S02]  /*1220*/  FFMA.FTZ R45, R46, R33, R45 ;  /* 0x000000212e2d7223 */ /* 0x000fc4000001002d */
[----:B------:R-:W-:Y:S02]  /*1230*/  FFMA.FTZ R51, R43, R35, R40 ;  /* 0x000000232b337223 */ /* 0x000fe40000010028 */
[----:B------:R-:W1:Y:S01]  /*1240*/  LDS.128 R40, [0x50] ;  /* 0x00005000ff287984 */ /* 0x000e620000000c00 */
[--C-:B0-----:R-:W-:Y:S02]  /*1250*/  HADD2.F32 R33, -RZ, R20.reuse.H0_H0 ;  /* 0x20000014ff217230 */ /* 0x101fe40000004100 */
[----:B------:R-:W-:Y:S02]  /*1260*/  HADD2.F32 R35, -RZ, R20.H1_H1 ;  /* 0x30000014ff237230 */ /* 0x000fe40000004100 */
[--C-:B------:R-:W-:Y:S02]  /*1270*/  HADD2.F32 R20, -RZ, R8.reuse.H0_H0 ;  /* 0x20000008ff147230 */ /* 0x100fe40000004100 */
[----:B------:R-:W-:-:S03]  /*1280*/  HADD2.F32 R8, -RZ, R8.H1_H1 ;  /* 0x30000008ff087230 */ /* 0x000fc60000004100 */
[----:B------:R-:W-:Y:S02]  /*1290*/  FFMA.FTZ R50, R33, R20, R50 ;  /* 0x0000001421327223 */ /* 0x000fe40000010032 */
[----:B------:R-:W-:Y:S02]  /*12a0*/  FFMA.FTZ R8, R35, R8, R32 ;  /* 0x0000000823087223 */ /* 0x000fe40000010020 */
[----:B------:R-:W4:Y:S01]  /*12b0*/  LDG.E.128.CONSTANT R32, [R72.64+0x1400] ;  /* 0x0014000a48207981 */ /* 0x000f22000c1e9d00 */
[----:B------:R-:W-:Y:S02]  /*12c0*/  HADD2.F32 R20, -RZ, R21.H0_H0 ;  /* 0x20000015ff147230 */ /* 0x000fe40000004100 */
        /* <DEDUP_REMOVED lines=10> */
[----:B------:R-:W-:-:S03]  /*1370*/  HADD2.F32 R20, -RZ, R23.H1_H1 ;  /* 0x30000017ff147230 */ /* 0x000fc60000004100 */
[----:B------:R-:W-:Y:S01]  /*1380*/  FFMA.FTZ R48, R9, R10, R48 ;  /* 0x0000000a09307223 */ /* 0x000fe20000010030 */
[--C-:B------:R-:W-:Y:S02]  /*1390*/  HADD2.F32 R9, -RZ, R11.reuse.H0_H0 ;  /* 0x2000000bff097230 */ /* 0x100fe40000004100 */
[----:B------:R-:W-:Y:S02]  /*13a0*/  HADD2.F32 R11, -RZ, R11.H1_H1 ;  /* 0x3000000bff0b7230 */ /* 0x000fe40000004100 */
[----:B------:R-:W-:-:S03]  /*13b0*/  HADD2.F32 R10, -RZ, R23.H0_H0 ;  /* 0x20000017ff0a7230 */ /* 0x000fc60000004100 */
[----:B------:R-:W-:Y:S02]  /*13c0*/  FFMA.FTZ R51, R20, R11, R51 ;  /* 0x0000000b14337223 */ /* 0x000fe40000010033 */
[----:B------:R-:W0:Y:S01]  /*13d0*/  LDS.128 R20, [0x60] ;  /* 0x00006000ff147984 */ /* 0x000e220000000c00 */
[----:B------:R-:W-:Y:S01]  /*13e0*/  FFMA.FTZ R49, R10, R9, R49 ;  /* 0x000000090a317223 */ /* 0x000fe20000010031 */
[----:B-1----:R-:W-:Y:S02]  /*13f0*/  HADD2.F32 R9, -RZ, R40.H0_H0 ;  /* 0x20000028ff097230 */ /* 0x002fe40000004100 */
[----:B------:R-:W-:Y:S02]  /*1400*/  HADD2.F32 R10, -RZ, R28.H0_H0 ;  /* 0x2000001cff0a7230 */ /* 0x000fe40000004100 */
[----:B------:R-:W-:-:S03]  /*1410*/  HADD2.F32 R11, -RZ, R29.H0_H0 ;  /* 0x2000001dff0b7230 */ /* 0x000fc60000004100 */
[----:B------:R-:W-:Y:S01]  /*1420*/  FFMA.FTZ R50, R9, R10, R50 ;  /* 0x0000000a09327223 */ /* 0x000fe20000010032 */
[----:B------:R-:W-:Y:S02]  /*1430*/  HADD2.F32 R9, -RZ, R40.H1_H1 ;  /* 0x30000028ff097230 */ /* 0x000fe40000004100 */
[----:B------:R-:W-:Y:S02]  /*1440*/  HADD2.F32 R40, -RZ, R28.H1_H1 ;  /* 0x3000001cff287230 */ /* 0x000fe40000004100 */
[--C-:B------:R-:W-:Y:S02]  /*1450*/  HADD2.F32 R10, -RZ, R41.reuse.H0_H0 ;  /* 0x20000029ff0a7230 */ /* 0x100fe40000004100 */
[----:B------:R-:W-:Y:S01]  /*1460*/  HADD2.F32 R41, -RZ, R41.H1_H1 ;  /* 0x30000029ff297230 */ /* 0x000fe20000004100 */
[----:B------:R-:W-:Y:S01]  /*1470*/  FFMA.FTZ R40, R9, R40, R8 ;  /* 0x0000002809287223 */ /* 0x000fe20000010008 */
[----:B------:R-:W-:Y:S01]  /*1480*/  HADD2.F32 R29, -RZ, R29.H1_H1 ;  /* 0x3000001dff1d7230 */ /* 0x000fe20000004100 */
[----:B------:R-:W-:-:S02]  /*1490*/  FFMA.FTZ R69, R10, R11, R69 ;  /* 0x0000000b0a457223 */ /* 0x000fc40000010045 */
[----:B------:R-:W4:Y:S02]  /*14a0*/  LDG.E.128.CONSTANT R8, [R72.64+0x1600] ;  /* 0x0016000a48087981 */ /* 0x000f24000c1e9d00 */
[----:B------:R-:W-:Y:S01]  /*14b0*/  FFMA.FTZ R44, R41, R29, R44 ;  /* 0x0000001d292c7223 */ /* 0x000fe2000001002c */
[----:B------:R-:W-:Y:S02]  /*14c0*/  HADD2.F32 R41, -RZ, R30.H0_H0 ;  /* 0x2000001eff297230 */ /* 0x000fe40000004100 */
[--C-:B------:R-:W-:Y:S02]  /*14d0*/  HADD2.F32 R28, -RZ, R42.reuse.H0_H0 ;  /* 0x2000002aff1c7230 */ /* 0x100fe40000004100 */
[----:B------:R-:W-:Y:S02]  /*14e0*/  HADD2.F32 R29, -RZ, R42.H1_H1 ;  /* 0x3000002aff1d7230 */ /* 0x000fe40000004100 */
[----:B------:R-:W-:Y:S01]  /*14f0*/  HADD2.F32 R30, -RZ, R30.H1_H1 ;  /* 0x3000001eff1e7230 */ /* 0x000fe20000004100 */
[----:B------:R-:W-:Y:S01]  /*1500*/  FFMA.FTZ R45, R28, R41, R45 ;  /* 0x000000291c2d7223 */ /* 0x000fe2000001002d */
[----:B------:R-:W-:-:S03]  /*1510*/  HADD2.F32 R28, -RZ, R43.H0_H0 ;  /* 0x2000002bff1c7230 */ /* 0x000fc60000004100 */
[----:B------:R-:W-:Y:S01]  /*1520*/  FFMA.FTZ R48, R29, R30, R48 ;  /* 0x0000001e1d307223 */ /* 0x000fe20000010030 */
[--C-:B------:R-:W-:Y:S02]  /*1530*/  HADD2.F32 R29, -RZ, R31.reuse.H0_H0 ;  /* 0x2000001fff1d7230 */ /* 0x100fe40000004100 */
[----:B------:R-:W-:Y:S02]  /*1540*/  HADD2.F32 R31, -RZ, R31.H1_H1 ;  /* 0x3000001fff1f7230 */ /* 0x000fe40000004100 */
[----:B------:R-:W-:Y:S01]  /*1550*/  HADD2.F32 R30, -RZ, R43.H1_H1 ;  /* 0x3000002bff1e7230 */ /* 0x000fe20000004100 */
[----:B------:R-:W-:Y:S01]  /*1560*/  FFMA.FTZ R49, R28, R29, R49 ;  /* 0x0000001d1c317223 */ /* 0x000fe20000010031 */
[----:B0-----:R-:W-:Y:S02]  /*1570*/  HADD2.F32 R29, -RZ, R20.H0_H0 ;  /* 0x20000014ff1d7230 */ /* 0x001fe40000004100 */
[----:B------:R-:W-:Y:S02]  /*1580*/  HADD2.F32 R28, -RZ, R24.H0_H0 ;  /* 0x20000018ff1c7230 */ /* 0x000fe40000004100 */
[----:B------:R-:W-:-:S02]  /*1590*/  HADD2.F32 R41, -RZ, R20.H1_H1 ;  /* 0x30000014ff297230 */ /* 0x000fc40000004100 */
[----:B------:R-:W-:Y:S01]  /*15a0*/  HADD2.F32 R20, -RZ, R24.H1_H1 ;  /* 0x30000018ff147230 */ /* 0x000fe20000004100 */
[----:B------:R-:W-:Y:S02]  /*15b0*/  FFMA.FTZ R51, R30, R31, R51 ;  /* 0x0000001f1e337223 */ /* 0x000fe40000010033 */
[----:B------:R-:W-:Y:S02]  /*15c0*/  FFMA.FTZ R50, R29, R28, R50 ;  /* 0x0000001c1d327223 */ /* 0x000fe40000010032 */
[----:B------:R-:W4:Y:S01]  /*15d0*/  LDG.E.128.CONSTANT R28, [R72.64+0x1800] ;  /* 0x0018000a481c7981 */ /* 0x000f22000c1e9d00 */
[----:B------:R-:W-:-:S03]  /*15e0*/  FFMA.FTZ R20, R41, R20, R40 ;  /* 0x0000001429147223 */ /* 0x000fc60000010028 */
[----:B------:R-:W0:Y:S01]  /*15f0*/  LDS.128 R40, [0x70] ;  /* 0x00007000ff287984 */ /* 0x000e220000000c00 */
[----:B------:R-:W-:Y:S02]  /*1600*/  HADD2.F32 R24, -RZ, R21.H0_H0 ;  /* 0x20000015ff187230 */ /* 0x000fe40000004100 */
[----:B------:R-:W-:Y:S02]  /*1610*/  HADD2.F32 R46, -RZ, R25.H0_H0 ;  /* 0x20000019ff2e7230 */ /* 0x000fe40000004100 */
[----:B------:R-:W-:-:S03]  /*1620*/  HADD2.F32 R21, -RZ, R21.H1_H1 ;  /* 0x30000015ff157230 */ /* 0x000fc60000004100 */
[----:B------:R-:W-:Y:S01]  /*1630*/  FFMA.FTZ R69, R24, R46, R69 ;  /* 0x0000002e18457223 */ /* 0x000fe20000010045 */
[----:B------:R-:W-:Y:S02]  /*1640*/  HADD2.F32 R24, -RZ, R25.H1_H1 ;  /* 0x30000019ff187230 */ /* 0x000fe40000004100 */
[--C-:B------:R-:W-:Y:S02]  /*1650*/  HADD2.F32 R25, -RZ, R26.reuse.H0_H0 ;  /* 0x2000001aff197230 */ /* 0x100fe40000004100 */
[----:B------:R-:W-:Y:S01]  /*1660*/  HADD2.F32 R26, -RZ, R26.H1_H1 ;  /* 0x3000001aff1a7230 */ /* 0x000fe20000004100 */
[----:B------:R-:W-:Y:S01]  /*1670*/  FFMA.FTZ R24, R21, R24, R44 ;  /* 0x0000001815187223 */ /* 0x000fe2000001002c */
[--C-:B------:R-:W-:Y:S02]  /*1680*/  HADD2.F32 R21, -RZ, R22.reuse.H1_H1 ;  /* 0x30000016ff157230 */ /* 0x100fe40000004100 */
[----:B------:R-:W-:Y:S02]  /*1690*/  HADD2.F32 R44, -RZ, R22.H0_H0 ;  /* 0x20000016ff2c7230 */ /* 0x000fe40000004100 */
[----:B------:R-:W-:Y:S01]  /*16a0*/  HADD2.F32 R22, -RZ, R23.H0_H0 ;  /* 0x20000017ff167230 */ /* 0x000fe20000004100 */
[----:B------:R-:W-:Y:S01]  /*16b0*/  FFMA.FTZ R48, R21, R26, R48 ;  /* 0x0000001a15307223 */ /* 0x000fe20000010030 */
[----:B------:R-:W-:Y:S01]  /*16c0*/  HADD2.F32 R21, -RZ, R27.H0_H0 ;  /* 0x2000001bff157230 */ /* 0x000fe20000004100 */
[----:B------:R-:W-:-:S02]  /*16d0*/  FFMA.FTZ R25, R44, R25, R45 ;  /* 0x000000192c197223 */ /* 0x000fc4000001002d */
[----:B------:R-:W4:Y:S02]  /*16e0*/  LDG.E.128.CONSTANT R44, [R72.64+0x1a00] ;  /* 0x001a000a482c7981 */ /* 0x000f24000c1e9d00 */
[----:B------:R-:W-:Y:S01]  /*16f0*/  FFMA.FTZ R49, R22, R21, R49 ;  /* 0x0000001516317223 */ /* 0x000fe20000010031 */
[--C-:B--2---:R-:W-:Y:S02]  /*1700*/  HADD2.F32 R22, -RZ, R16.reuse.H0_H0 ;  /* 0x20000010ff167230 */ /* 0x104fe40000004100 */
[----:B------:R-:W-:Y:S02]  /*1710*/  HADD2.F32 R26, -RZ, R23.H1_H1 ;  /* 0x30000017ff1a7230 */ /* 0x000fe40000004100 */
[----:B------:R-:W-:Y:S02]  /*1720*/  HADD2.F32 R16, -RZ, R16.H1_H1 ;  /* 0x30000010ff107230 */ /* 0x000fe40000004100 */
[----:B------:R-:W-:Y:S02]  /*1730*/  HADD2.F32 R23, -RZ, R17.H0_H0 ;  /* 0x20000011ff177230 */ /* 0x000fe40000004100 */
[----:B0-----:R-:W-:-:S05]  /*1740*/  HADD2.F32 R21, -RZ, R40.H0_H0 ;  /* 0x20000028ff157230 */ /* 0x001fca0000004100 */
[----:B------:R-:W-:Y:S01]  /*1750*/  FFMA.FTZ R50, R21, R22, R50 ;  /* 0x0000001615327223 */ /* 0x000fe20000010032 */
[----:B------:R-:W-:Y:S02]  /*1760*/  HADD2.F32 R21, -RZ, R40.H1_H1 ;  /* 0x30000028ff157230 */ /* 0x000fe40000004100 */
[--C-:B------:R-:W-:Y:S02]  /*1770*/  HADD2.F32 R22, -RZ, R41.reuse.H0_H0 ;  /* 0x20000029ff167230 */ /* 0x100fe40000004100 */
[----:B------:R-:W-:Y:S01]  /*1780*/  HADD2.F32 R41, -RZ, R41.H1_H1 ;  /* 0x30000029ff297230 */ /* 0x000fe20000004100 */
[----:B------:R-:W-:Y:S01]  /*1790*/  FFMA.FTZ R16, R21, R16, R20 ;  /* 0x0000001015107223 */ /* 0x000fe20000010014 */
[----:B------:R-:W-:Y:S01]  /*17a0*/  HADD2.F32 R40, -RZ, R17.H1_H1 ;  /* 0x30000011ff287230 */ /* 0x000fe20000004100 */
[----:B------:R-:W-:Y:S02]  /*17b0*/  FFMA.FTZ R69, R22, R23, R69 ;  /* 0x0000001716457223 */ /* 0x000fe40000010045 */
[----:B------:R-:W0:Y:S01]  /*17c0*/  LDS.128 R20, [0x80] ;  /* 0x00008000ff147984 */ /* 0x000e220000000c00 */
[----:B------:R-:W-:Y:S01]  /*17d0*/  HADD2.F32 R27, -RZ, R27.H1_H1 ;  /* 0x3000001bff1b7230 */ /* 0x000fe20000004100 */
[----:B------:R-:W-:Y:S01]  /*17e0*/  FFMA.FTZ R40, R41, R40, R24 ;  /* 0x0000002829287223 */ /* 0x000fe20000010018 */
[----:B------:R-:W-:-:S02]  /*17f0*/  HADD2.F32 R24, -RZ, R42.H0_H0 ;  /* 0x2000002aff187230 */ /* 0x000fc40000004100 */
[----:B------:R-:W-:Y:S01]  /*1800*/  HADD2.F32 R17, -RZ, R18.H0_H0 ;  /* 0x20000012ff117230 */ /* 0x000fe20000004100 */
[----:B------:R-:W-:-:S04]  /*1810*/  FFMA.FTZ R51, R26, R27, R51 ;  /* 0x0000001b1a337223 */ /* 0x000fc80000010033 */
[----:B------:R-:W-:Y:S02]  /*1820*/  FFMA.FTZ R17, R24, R17, R25 ;  /* 0x0000001118117223 */ /* 0x000fe40000010019 */
[----:B------:R-:W2:Y:S01]  /*1830*/  LDG.E.128.CONSTANT R24, [R72.64+0x1c00] ;  /* 0x001c000a48187981 */ /* 0x000ea2000c1e9d00 */
[----:B------:R-:W-:Y:S02]  /*1840*/  HADD2.F32 R41, -RZ, R42.H1_H1 ;  /* 0x3000002aff297230 */ /* 0x000fe40000004100 */
[----:B------:R-:W-:-:S05]  /*1850*/  HADD2.F32 R18, -RZ, R18.H1_H1 ;  /* 0x30000012ff127230 */ /* 0x000fca0000004100 */
[----:B------:R-:W-:Y:S01]  /*1860*/  FFMA.FTZ R48, R41, R18, R48 ;  /* 0x0000001229307223 */ /* 0x000fe20000010030 */
[----:B------:R-:W-:Y:S02]  /*1870*/  HADD2.F32 R18, -RZ, R43.H0_H0 ;  /* 0x2000002bff127230 */ /* 0x000fe40000004100 */
[--C-:B------:R-:W-:Y:S02]  /*1880*/  HADD2.F32 R41, -RZ, R19.reuse.H0_H0 ;  /* 0x20000013ff297230 */ /* 0x100fe40000004100 */
[----:B------:R-:W-:-:S03]  /*1890*/  HADD2.F32 R19, -RZ, R19.H1_H1 ;  /* 0x30000013ff137230 */ /* 0x000fc60000004100 */
[----:B------:R-:W-:Y:S01]  /*18a0*/  FFMA.FTZ R49, R18, R41, R49 ;  /* 0x0000002912317223 */ /* 0x000fe20000010031 */
[----:B------:R-:W-:-:S05]  /*18b0*/  HADD2.F32 R18, -RZ, R43.H1_H1 ;  /* 0x3000002bff127230 */ /* 0x000fca0000004100 */
[----:B------:R-:W-:Y:S01]  /*18c0*/  FFMA.FTZ R51, R18, R19, R51 ;  /* 0x0000001312337223 */ /* 0x000fe20000010033 */
[--C-:B---3--:R-:W-:Y:S02]  /*18d0*/  HADD2.F32 R18, -RZ, R36.reuse.H0_H0 ;  /* 0x20000024ff127230 */ /* 0x108fe40000004100 */
[----:B------:R-:W-:Y:S02]  /*18e0*/  HADD2.F32 R36, -RZ, R36.H1_H1 ;  /* 0x30000024ff247230 */ /* 0x000fe40000004100 */
[--C-:B0-----:R-:W-:Y:S02]  /*18f0*/  HADD2.F32 R19, -RZ, R20.reuse.H0_H0 ;  /* 0x20000014ff137230 */ /* 0x101fe40000004100 */
[----:B------:R-:W-:-:S03]  /*1900*/  HADD2.F32 R41, -RZ, R20.H1_H1 ;  /* 0x30000014ff297230 */ /* 0x000fc60000004100 */
[----:B------:R-:W-:Y:S01]  /*1910*/  FFMA.FTZ R50, R19, R18, R50 ;  /* 0x0000001213327223 */ /* 0x000fe20000010032 */
[----:B------:R-:W-:Y:S01]  /*1920*/  HADD2.F32 R18, -RZ, R37.H0_H0 ;  /* 0x20000025ff127230 */ /* 0x000fe20000004100 */
[----:B------:R-:W-:Y:S01]  /*1930*/  FFMA.FTZ R36, R41, R36, R16 ;  /* 0x0000002429247223 */ /* 0x000fe20000010010 */
[----:B------:R-:W-:Y:S02]  /*1940*/  HADD2.F32 R16, -RZ, R21.H0_H0 ;  /* 0x20000015ff107230 */ /* 0x000fe40000004100 */
[----:B------:R-:W-:-:S03]  /*1950*/  HADD2.F32 R74, -RZ, R22.H0_H0 ;  /* 0x20000016ff4a7230 */ /* 0x000fc60000004100 */
[----:B------:R-:W-:Y:S01]  /*1960*/  FFMA.FTZ R69, R16, R18, R69 ;  /* 0x0000001210457223 */ /* 0x000fe20000010045 */
[----:B------:R-:W-:-:S05]  /*1970*/  HADD2.F32 R16, -RZ, R38.H0_H0 ;  /* 0x20000026ff107230 */ /* 0x000fca0000004100 */
[----:B------:R-:W-:Y:S02]  /*1980*/  FFMA.FTZ R74, R74, R16, R17 ;  /* 0x000000104a4a7223 */ /* 0x000fe40000010011 */
[----:B------:R-:W3:Y:S01]  /*1990*/  LDG.E.128.CONSTANT R16, [R72.64+0x1e00] ;  /* 0x001e000a48107981 */ /* 0x000ee2000c1e9d00 */
[----:B------:R-:W-:Y:S02]  /*19a0*/  HADD2.F32 R21, -RZ, R21.H1_H1 ;  /* 0x30000015ff157230 */ /* 0x000fe40000004100 */
[----:B------:R-:W-:-:S05]  /*19b0*/  HADD2.F32 R37, -RZ, R37.H1_H1 ;  /* 0x30000025ff257230 */ /* 0x000fca0000004100 */
[----:B------:R-:W-:Y:S02]  /*19c0*/  FFMA.FTZ R37, R21, R37, R40 ;  /* 0x0000002515257223 */ /* 0x000fe40000010028 */
[----:B------:R-:W0:Y:S01]  /*19d0*/  LDS.128 R40, [0x90] ;  /* 0x00009000ff287984 */ /* 0x000e220000000c00 */
[----:B------:R-:W-:Y:S02]  /*19e0*/  HADD2.F32 R21, -RZ, R22.H1_H1 ;  /* 0x30000016ff157230 */ /* 0x000fe40000004100 */
[----:B------:R-:W-:Y:S02]  /*19f0*/  HADD2.F32 R38, -RZ, R38.H1_H1 ;  /* 0x30000026ff267230 */ /* 0x000fe40000004100 */
[----:B------:R-:W-:-:S03]  /*1a00*/  HADD2.F32 R20, -RZ, R23.H0_H0 ;  /* 0x20000017ff147230 */ /* 0x000fc60000004100 */
[----:B------:R-:W-:Y:S01]  /*1a10*/  FFMA.FTZ R48, R21, R38, R48 ;  /* 0x0000002615307223 */ /* 0x000fe20000010030 */
[--C-:B------:R-:W-:Y:S02]  /*1a20*/  HADD2.F32 R21, -RZ, R39.reuse.H0_H0 ;  /* 0x20000027ff157230 */ /* 0x100fe40000004100 */
[----:B------:R-:W-:-:S03]  /*1a30*/  HADD2.F32 R39, -RZ, R39.H1_H1 ;  /* 0x30000027ff277230 */ /* 0x000fc60000004100 */
[----:B------:R-:W-:Y:S01]  /*1a40*/  FFMA.FTZ R49, R20, R21, R49 ;  /* 0x0000001514317223 */ /* 0x000fe20000010031 */
[----:B------:R-:W-:-:S05]  /*1a50*/  HADD2.F32 R20, -RZ, R23.H1_H1 ;  /* 0x30000017ff147230 */ /* 0x000fca0000004100 */
[----:B------:R-:W-:Y:S01]  /*1a60*/  FFMA.FTZ R51, R20, R39, R51 ;  /* 0x0000002714337223 */ /* 0x000fe20000010033 */
[----:B----4-:R-:W-:Y:S02]  /*1a70*/  HADD2.F32 R20, -RZ, R12.H0_H0 ;  /* 0x2000000cff147230 */ /* 0x010fe40000004100 */
[----:B0-----:R-:W-:-:S05]  /*1a80*/  HADD2.F32 R21, -RZ, R40.H0_H0 ;  /* 0x20000028ff157230 */ /* 0x001fca0000004100 */
[----:B------:R-:W-:Y:S02]  /*1a90*/  FFMA.FTZ R50, R21, R20, R50 ;  /* 0x0000001415327223 */ /* 0x000fe40000010032 */
[----:B------:R-:W0:Y:S01]  /*1aa0*/  LDS.128 R20, [0xa0] ;  /* 0x0000a000ff147984 */ /* 0x000e220000000c00 */
[----:B------:R-:W-:Y:S02]  /*1ab0*/  HADD2.F32 R39, -RZ, R40.H1_H1 ;  /* 0x30000028ff277230 */ /* 0x000fe40000004100 */
[----:B------:R-:W-:Y:S02]  /*1ac0*/  HADD2.F32 R12, -RZ, R12.H1_H1 ;  /* 0x3000000cff0c7230 */ /* 0x000fe40000004100 */
[----:B------:R-:W-:Y:S02]  /*1ad0*/  HADD2.F32 R38, -RZ, R13.H0_H0 ;  /* 0x2000000dff267230 */ /* 0x000fe40000004100 */
[--C-:B------:R-:W-:Y:S01]  /*1ae0*/  HADD2.F32 R40, -RZ, R41.reuse.H1_H1 ;  /* 0x30000029ff287230 */ /* 0x100fe20000004100 */
[----:B------:R-:W-:Y:S01]  /*1af0*/  FFMA.FTZ R36, R39, R12, R36 ;  /* 0x0000000c27247223 */ /* 0x000fe20000010024 */
[----:B------:R-:W-:-:S02]  /*1b00*/  HADD2.F32 R12, -RZ, R41.H0_H0 ;  /* 0x20000029ff0c7230 */ /* 0x000fc40000004100 */
[----:B------:R-:W-:-:S03]  /*1b10*/  HADD2.F32 R13, -RZ, R13.H1_H1 ;  /* 0x3000000dff0d7230 */ /* 0x000fc60000004100 */
[----:B------:R-:W-:Y:S01]  /*1b20*/  FFMA.FTZ R69, R12, R38, R69 ;  /* 0x000000260c457223 */ /* 0x000fe20000010045 */
[----:B------:R-:W-:Y:S01]  /*1b30*/  HADD2.F32 R12, -RZ, R14.H0_H0 ;  /* 0x2000000eff0c7230 */ /* 0x000fe20000004100 */
[----:B------:R-:W-:Y:S01]  /*1b40*/  FFMA.FTZ R40, R40, R13, R37 ;  /* 0x0000000d28287223 */ /* 0x000fe20000010025 */
[----:B------:R-:W-:-:S05]  /*1b50*/  HADD2.F32 R13, -RZ, R42.H0_H0 ;  /* 0x2000002aff0d7230 */ /* 0x000fca0000004100 */
[----:B------:R-:W-:Y:S01]  /*1b60*/  FFMA.FTZ R74, R13, R12, R74 ;  /* 0x0000000c0d4a7223 */ /* 0x000fe2000001004a */
[----:B------:R-:W-:Y:S02]  /*1b70*/  HADD2.F32 R12, -RZ, R43.H0_H0 ;  /* 0x2000002bff0c7230 */ /* 0x000fe40000004100 */
[----:B------:R-:W-:Y:S02]  /*1b80*/  HADD2.F32 R13, -RZ, R15.H0_H0 ;  /* 0x2000000fff0d7230 */ /* 0x000fe40000004100 */
[----:B------:R-:W-:-:S03]  /*1b90*/  HADD2.F32 R37, -RZ, R42.H1_H1 ;  /* 0x3000002aff257230 */ /* 0x000fc60000004100 */
[----:B------:R-:W-:Y:S01]  /*1ba0*/  FFMA.FTZ R49, R12, R13, R49 ;  /* 0x0000000d0c317223 */ /* 0x000fe20000010031 */
[----:B------:R-:W-:Y:S02]  /*1bb0*/  HADD2.F32 R14, -RZ, R14.H1_H1 ;  /* 0x3000000eff0e7230 */ /* 0x000fe40000004100 */
[----:B------:R-:W-:Y:S02]  /*1bc0*/  HADD2.F32 R15, -RZ, R15.H1_H1 ;  /* 0x3000000fff0f7230 */ /* 0x000fe40000004100 */
[--C-:B0-----:R-:W-:Y:S02]  /*1bd0*/  HADD2.F32 R41, -RZ, R20.reuse.H0_H0 ;  /* 0x20000014ff297230 */ /* 0x101fe40000004100 */
[----:B------:R-:W-:Y:S02]  /*1be0*/  HADD2.F32 R13, -RZ, R20.H1_H1 ;  /* 0x30000014ff0d7230 */ /* 0x000fe40000004100 */
[----:B------:R-:W-:Y:S01]  /*1bf0*/  HADD2.F32 R20, -RZ, R32.H1_H1 ;  /* 0x30000020ff147230 */ /* 0x000fe20000004100 */
[----:B------:R-:W-:Y:S01]  /*1c00*/  FFMA.FTZ R48, R37, R14, R48 ;  /* 0x0000000e25307223 */ /* 0x000fe20000010030 */
[----:B------:R-:W-:-:S02]  /*1c10*/  HADD2.F32 R42, -RZ, R43.H1_H1 ;  /* 0x3000002bff2a7230 */ /* 0x000fc40000004100 */
[----:B------:R-:W-:Y:S01]  /*1c20*/  HADD2.F32 R12, -RZ, R32.H0_H0 ;  /* 0x20000020ff0c7230 */ /* 0x000fe20000004100 */
[----:B------:R-:W-:Y:S02]  /*1c30*/  FFMA.FTZ R20, R13, R20, R36 ;  /* 0x000000140d147223 */ /* 0x000fe40000010024 */
[----:B------:R-:W0:Y:S01]  /*1c40*/  LDS.128 R36, [0xb0] ;  /* 0x0000b000ff247984 */ /* 0x000e220000000c00 */
[----:B------:R-:W-:Y:S01]  /*1c50*/  FFMA.FTZ R42, R42, R15, R51 ;  /* 0x0000000f2a2a7223 */ /* 0x000fe20000010033 */
[----:B------:R-:W-:Y:S01]  /*1c60*/  HADD2.F32 R32, -RZ, R21.H0_H0 ;  /* 0x20000015ff207230 */ /* 0x000fe20000004100 */
[----:B------:R-:W-:Y:S01]  /*1c70*/  FFMA.FTZ R41, R41, R12, R50 ;  /* 0x0000000c29297223 */ /* 0x000fe20000010032 */
[----:B------:R-:W-:Y:S01]  /*1c80*/  HADD2.F32 R43, -RZ, R33.H0_H0 ;  /* 0x20000021ff2b7230 */ /* 0x000fe20000004100 */
[----:B------:R-:W4:Y:S01]  /*1c90*/  LDG.E.128.CONSTANT R12, [R72.64+0x2000] ;  /* 0x0020000a480c7981 */ /* 0x000f22000c1e9d00 */
[----:B------:R-:W-:Y:S02]  /*1ca0*/  HADD2.F32 R21, -RZ, R21.H1_H1 ;  /* 0x30000015ff157230 */ /* 0x000fe40000004100 */
[----:B------:R-:W-:-:S05]  /*1cb0*/  HADD2.F32 R33, -RZ, R33.H1_H1 ;  /* 0x30000021ff217230 */ /* 0x000fca0000004100 */
[----:B------:R-:W-:Y:S01]  /*1cc0*/  FFMA.FTZ R40, R21, R33, R40 ;  /* 0x0000002115287223 */ /* 0x000fe20000010028 */
[--C-:B------:R-:W-:Y:S02]  /*1cd0*/  HADD2.F32 R21, -RZ, R22.reuse.H0_H0 ;  /* 0x20000016ff157230 */ /* 0x100fe40000004100 */
[----:B------:R-:W-:Y:S02]  /*1ce0*/  HADD2.F32 R33, -RZ, R22.H1_H1 ;  /* 0x30000016ff217230 */ /* 0x000fe40000004100 */
[--C-:B------:R-:W-:Y:S02]  /*1cf0*/  HADD2.F32 R22, -RZ, R34.reuse.H0_H0 ;  /* 0x20000022ff167230 */ /* 0x100fe40000004100 */
[----:B------:R-:W-:-:S03]  /*1d00*/  HADD2.F32 R34, -RZ, R34.H1_H1 ;  /* 0x30000022ff227230 */ /* 0x000fc60000004100 */
        /* <DEDUP_REMOVED lines=9> */
[----:B------:R-:W-:Y:S01]  /*1da0*/  FFMA.FTZ R49, R22, R21, R49 ;  /* 0x0000001516317223 */ /* 0x000fe20000010031 */
[--C-:B0-----:R-:W-:Y:S02]  /*1db0*/  HADD2.F32 R22, -RZ, R36.reuse.H0_H0 ;  /* 0x20000024ff167230 */ /* 0x101fe40000004100 */
[----:B------:R-:W-:Y:S02]  /*1dc0*/  HADD2.F32 R21, -RZ, R36.H1_H1 ;  /* 0x30000024ff157230 */ /* 0x000fe40000004100 */
[--C-:B------:R-:W-:Y:S02]  /*1dd0*/  HADD2.F32 R36, -RZ, R8.reuse.H1_H1 ;  /* 0x30000008ff247230 */ /* 0x100fe40000004100 */
[----:B------:R-:W-:-:S02]  /*1de0*/  HADD2.F32 R23, -RZ, R8.H0_H0 ;  /* 0x20000008ff177230 */ /* 0x000fc40000004100 */
[----:B------:R-:W-:Y:S01]  /*1df0*/  HADD2.F32 R8, -RZ, R37.H0_H0 ;  /* 0x20000025ff087230 */ /* 0x000fe20000004100 */
[----:B------:R-:W-:Y:S01]  /*1e00*/  FFMA.FTZ R36, R21, R36, R20 ;  /* 0x0000002415247223 */ /* 0x000fe20000010014 */
[----:B------:R-:W-:Y:S02]  /*1e10*/  HADD2.F32 R20, -RZ, R9.H0_H0 ;  /* 0x20000009ff147230 */ /* 0x000fe40000004100 */
[----:B------:R-:W-:Y:S02]  /*1e20*/  HADD2.F32 R37, -RZ, R37.H1_H1 ;  /* 0x30000025ff257230 */ /* 0x000fe40000004100 */
[----:B------:R-:W-:Y:S01]  /*1e30*/  HADD2.F32 R9, -RZ, R9.H1_H1 ;  /* 0x30000009ff097230 */ /* 0x000fe20000004100 */
[----:B------:R-:W-:Y:S01]  /*1e40*/  FFMA.FTZ R69, R8, R20, R69 ;  /* 0x0000001408457223 */ /* 0x000fe20000010045 */
[----:B------:R-:W-:Y:S02]  /*1e50*/  HADD2.F32 R8, -RZ, R10.H0_H0 ;  /* 0x2000000aff087230 */ /* 0x000fe40000004100 */
[--C-:B------:R-:W-:Y:S01]  /*1e60*/  HADD2.F32 R21, -RZ, R38.reuse.H0_H0 ;  /* 0x20000026ff157230 */ /* 0x100fe20000004100 */
[----:B------:R-:W-:Y:S01]  /*1e70*/  FFMA.FTZ R40, R37, R9, R40 ;  /* 0x0000000925287223 */ /* 0x000fe20000010028 */
[----:B------:R-:W-:-:S02]  /*1e80*/  HADD2.F32 R9, -RZ, R38.H1_H1 ;  /* 0x30000026ff097230 */ /* 0x000fc40000004100 */
[----:B------:R-:W-:Y:S01]  /*1e90*/  HADD2.F32 R10, -RZ, R10.H1_H1 ;  /* 0x3000000aff0a7230 */ /* 0x000fe20000004100 */
[----:B------:R-:W-:Y:S01]  /*1ea0*/  FFMA.FTZ R74, R21, R8, R74 ;  /* 0x00000008154a7223 */ /* 0x000fe2000001004a */
[----:B------:R-:W-:-:S03]  /*1eb0*/  HADD2.F32 R8, -RZ, R39.H0_H0 ;  /* 0x20000027ff087230 */ /* 0x000fc60000004100 */
[----:B------:R-:W-:Y:S01]  /*1ec0*/  FFMA.FTZ R48, R9, R10, R48 ;  /* 0x0000000a09307223 */ /* 0x000fe20000010030 */
[--C-:B------:R-:W-:Y:S02]  /*1ed0*/  HADD2.F32 R9, -RZ, R11.reuse.H0_H0 ;  /* 0x2000000bff097230 */ /* 0x100fe40000004100 */
[----:B------:R-:W-:Y:S02]  /*1ee0*/  HADD2.F32 R11, -RZ, R11.H1_H1 ;  /* 0x3000000bff0b7230 */ /* 0x000fe40000004100 */
[----:B------:R-:W-:Y:S01]  /*1ef0*/  HADD2.F32 R39, -RZ, R39.H1_H1 ;  /* 0x30000027ff277230 */ /* 0x000fe20000004100 */
[----:B------:R-:W-:Y:S02]  /*1f00*/  FFMA.FTZ R41, R22, R23, R41 ;  /* 0x0000001716297223 */ /* 0x000fe40000010029 */
[----:B------:R-:W4:Y:S01]  /*1f10*/  LDG.E.128.CONSTANT R20, [R72.64+0x2200] ;  /* 0x0022000a48147981 */ /* 0x000f22000c1e9d00 */
[----:B------:R-:W-:Y:S01]  /*1f20*/  FFMA.FTZ R49, R8, R9, R49 ;  /* 0x0000000908317223 */ /* 0x000fe20000010031 */
[----:B-1----:R-:W-:Y:S01]  /*1f30*/  HADD2.F32 R38, -RZ, R32.H0_H0 ;  /* 0x20000020ff267230 */ /* 0x002fe20000004100 */
[----:B------:R-:W-:Y:S01]  /*1f40*/  FFMA.FTZ R42, R39, R11, R42 ;  /* 0x0000000b272a7223 */ /* 0x000fe2000001002a */
[--C-:B------:R-:W-:Y:S01]  /*1f50*/  HADD2.F32 R37, -RZ, R28.reuse.H0_H0 ;  /* 0x2000001cff257230 */ /* 0x100fe20000004100 */
[----:B------:R-:W0:Y:S01]  /*1f60*/  LDS.128 R8, [0xd0] ;  /* 0x0000d000ff087984 */ /* 0x000e220000000c00 */
[----:B------:R-:W-:-:S03]  /*1f70*/  HADD2.F32 R28, -RZ, R28.H1_H1 ;  /* 0x3000001cff1c7230 */ /* 0x000fc60000004100 */
[----:B------:R-:W-:Y:S01]  /*1f80*/  FFMA.FTZ R41, R38, R37, R41 ;  /* 0x0000002526297223 */ /* 0x000fe20000010029 */
[----:B------:R-:W-:Y:S02]  /*1f90*/  HADD2.F32 R37, -RZ, R32.H1_H1 ;  /* 0x30000020ff257230 */ /* 0x000fe40000004100 */
[--C-:B------:R-:W-:Y:S02]  /*1fa0*/  HADD2.F32 R38, -RZ, R29.reuse.H0_H0 ;  /* 0x2000001dff267230 */ /* 0x100fe40000004100 */
[----:B------:R-:W-:Y:S01]  /*1fb0*/  HADD2.F32 R29, -RZ, R29.H1_H1 ;  /* 0x3000001dff1d7230 */ /* 0x000fe20000004100 */
[----:B------:R-:W-:Y:S01]  /*1fc0*/  FFMA.FTZ R36, R37, R28, R36 ;  /* 0x0000001c25247223 */ /* 0x000fe20000010024 */
[----:B------:R-:W-:Y:S02]  /*1fd0*/  HADD2.F32 R37, -RZ, R33.H1_H1 ;  /* 0x30000021ff257230 */ /* 0x000fe40000004100 */
[----:B------:R-:W-:Y:S02]  /*1fe0*/  HADD2.F32 R50, -RZ, R30.H0_H0 ;  /* 0x2000001eff327230 */ /* 0x000fe40000004100 */
[----:B------:R-:W-:-:S02]  /*1ff0*/  HADD2.F32 R39, -RZ, R34.H1_H1 ;  /* 0x30000022ff277230 */ /* 0x000fc40000004100 */
[----:B------:R-:W-:Y:S02]  /*2000*/  HADD2.F32 R30, -RZ, R30.H1_H1 ;  /* 0x3000001eff1e7230 */ /* 0x000fe40000004100 */
[----:B------:R-:W-:Y:S01]  /*2010*/  HADD2.F32 R32, -RZ, R33.H0_H0 ;  /* 0x20000021ff207230 */ /* 0x000fe20000004100 */
[----:B------:R-:W-:Y:S01]  /*2020*/  FFMA.FTZ R37, R37, R29, R40 ;  /* 0x0000001d25257223 */ /* 0x000fe20000010028 */
[----:B------:R-:W-:Y:S01]  /*2030*/  HADD2.F32 R33, -RZ, R34.H0_H0 ;  /* 0x20000022ff217230 */ /* 0x000fe20000004100 */
[----:B------:R-:W-:Y:S01]  /*2040*/  FFMA.FTZ R40, R39, R30, R48 ;  /* 0x0000001e27287223 */ /* 0x000fe20000010030 */
[----:B------:R-:W-:Y:S01]  /*2050*/  HADD2.F32 R48, -RZ, R35.H0_H0 ;  /* 0x20000023ff307230 */ /* 0x000fe20000004100 */
[----:B------:R-:W-:Y:S01]  /*2060*/  FFMA.FTZ R69, R32, R38, R69 ;  /* 0x0000002620457223 */ /* 0x000fe20000010045 */
[--C-:B------:R-:W-:Y:S02]  /*2070*/  HADD2.F32 R32, -RZ, R31.reuse.H0_H0 ;  /* 0x2000001fff207230 */ /* 0x100fe40000004100 */
[----:B------:R-:W-:-:S02]  /*2080*/  HADD2.F32 R34, -RZ, R31.H1_H1 ;  /* 0x3000001fff227230 */ /* 0x000fc40000004100 */
[----:B------:R-:W-:Y:S01]  /*2090*/  HADD2.F32 R35, -RZ, R35.H1_H1 ;  /* 0x30000023ff237230 */ /* 0x000fe20000004100 */
[----:B------:R-:W-:Y:S01]  /*20a0*/  FFMA.FTZ R50, R33, R50, R74 ;  /* 0x0000003221327223 */ /* 0x000fe2000001004a */
[----:B------:R-:W4:Y:S01]  /*20b0*/  LDG.E.128.CONSTANT R28, [R72.64+0x2400] ;  /* 0x0024000a481c7981 */ /* 0x000f22000c1e9d00 */
[----:B------:R-:W-:Y:S02]  /*20c0*/  FFMA.FTZ R48, R48, R32, R49 ;  /* 0x0000002030307223 */ /* 0x000fe40000010031 */
[----:B------:R-:W-:Y:S02]  /*20d0*/  FFMA.FTZ R42, R35, R34, R42 ;  /* 0x00000022232a7223 */ /* 0x000fe4000001002a */
[----:B------:R-:W1:Y:S01]  /*20e0*/  LDS.128 R32, [0xe0] ;  /* 0x0000e000ff207984 */ /* 0x000e620000000c00 */
[--C-:B0-----:R-:W-:Y:S02]  /*20f0*/  HADD2.F32 R38, -RZ, R8.reuse.H0_H0 ;  /* 0x20000008ff267230 */ /* 0x101fe40000004100 */
[----:B------:R-:W-:-:S02]  /*2100*/  HADD2.F32 R39, -RZ, R8.H1_H1 ;  /* 0x30000008ff277230 */ /* 0x000fc40000004100 */
[----:B------:R-:W-:Y:S02]  /*2110*/  HADD2.F32 R8, -RZ, R44.H0_H0 ;  /* 0x2000002cff087230 */ /* 0x000fe40000004100 */
[----:B------:R-:W-:-:S03]  /*2120*/  HADD2.F32 R75, -RZ, R45.H0_H0 ;  /* 0x2000002dff4b7230 */ /* 0x000fc60000004100 */
[----:B------:R-:W-:Y:S01]  /*2130*/  FFMA.FTZ R41, R38, R8, R41 ;  /* 0x0000000826297223 */ /* 0x000fe20000010029 */
[--C-:B------:R-:W-:Y:S02]  /*2140*/  HADD2.F32 R8, -RZ, R9.reuse.H0_H0 ;  /* 0x20000009ff087230 */ /* 0x100fe40000004100 */
[----:B------:R-:W-:Y:S02]  /*2150*/  HADD2.F32 R74, -RZ, R44.H1_H1 ;  /* 0x3000002cff4a7230 */ /* 0x000fe40000004100 */
[----:B------:R-:W-:Y:S01]  /*2160*/  HADD2.F32 R44, -RZ, R9.H1_H1 ;  /* 0x30000009ff2c7230 */ /* 0x000fe20000004100 */
[----:B------:R-:W-:Y:S01]  /*2170*/  FFMA.FTZ R75, R8, R75, R69 ;  /* 0x0000004b084b7223 */ /* 0x000fe20000010045 */
[----:B------:R-:W-:Y:S02]  /*2180*/  HADD2.F32 R9, -RZ, R10.H0_H0 ;  /* 0x2000000aff097230 */ /* 0x000fe40000004100 */
[----:B------:R-:W-:Y:S02]  /*2190*/  HADD2.F32 R8, -RZ, R46.H0_H0 ;  /* 0x2000002eff087230 */ /* 0x000fe40000004100 */
[----:B------:R-:W-:-:S03]  /*21a0*/  HADD2.F32 R45, -RZ, R45.H1_H1 ;  /* 0x3000002dff2d7230 */ /* 0x000fc60000004100 */
[----:B------:R-:W-:Y:S01]  /*21b0*/  FFMA.FTZ R50, R9, R8, R50 ;  /* 0x0000000809327223 */ /* 0x000fe20000010032 */
[----:B------:R-:W-:Y:S02]  /*21c0*/  HADD2.F32 R8, -RZ, R47.H0_H0 ;  /* 0x2000002fff087230 */ /* 0x000fe40000004100 */
[--C-:B------:R-:W-:Y:S01]  /*21d0*/  HADD2.F32 R9, -RZ, R11.reuse.H0_H0 ;  /* 0x2000000bff097230 */ /* 0x100fe20000004100 */
[----:B------:R-:W-:Y:S02]  /*21e0*/  FFMA.FTZ R74, R39, R74, R36 ;  /* 0x0000004a274a7223 */ /* 0x000fe40000010024 */
[----:B------:R-:W-:Y:S02]  /*21f0*/  FFMA.FTZ R44, R44, R45, R37 ;  /* 0x0000002d2c2c7223 */ /* 0x000fe40000010025 */
[----:B------:R-:W4:Y:S01]  /*2200*/  LDG.E.128.CONSTANT R36, [R72.64+0x2600] ;  /* 0x0026000a48247981 */ /* 0x000f22000c1e9d00 */
[----:B------:R-:W-:Y:S01]  /*2210*/  HADD2.F32 R49, -RZ, R10.H1_H1 ;  /* 0x3000000aff317230 */ /* 0x000fe20000004100 */
[----:B------:R-:W-:Y:S01]  /*2220*/  FFMA.FTZ R48, R9, R8, R48 ;  /* 0x0000000809307223 */ /* 0x000fe20000010030 */
[----:B------:R-:W-:-:S02]  /*2230*/  HADD2.F32 R69, -RZ, R11.H1_H1 ;  /* 0x3000000bff457230 */ /* 0x000fc40000004100 */
[--C-:B-1----:R-:W-:Y:S02]  /*2240*/  HADD2.F32 R8, -RZ, R32.reuse.H0_H0 ;  /* 0x20000020ff087230 */ /* 0x102fe40000004100 */
[----:B------:R-:W-:Y:S02]  /*2250*/  HADD2.F32 R9, -RZ, R32.H1_H1 ;  /* 0x30000020ff097230 */ /* 0x000fe40000004100 */
[--C-:B--2---:R-:W-:Y:S02]  /*2260*/  HADD2.F32 R10, -RZ, R24.reuse.H0_H0 ;  /* 0x20000018ff0a7230 */ /* 0x104fe40000004100 */
[----:B------:R-:W-:Y:S02]  /*2270*/  HADD2.F32 R11, -RZ, R24.H1_H1 ;  /* 0x30000018ff0b7230 */ /* 0x000fe40000004100 */
[----:B------:R-:W-:Y:S01]  /*2280*/  HADD2.F32 R46, -RZ, R46.H1_H1 ;  /* 0x3000002eff2e7230 */ /* 0x000fe20000004100 */
[----:B------:R-:W-:Y:S02]  /*2290*/  FFMA.FTZ R24, R8, R10, R41 ;  /* 0x0000000a08187223 */ /* 0x000fe40000010029 */
[----:B------:R-:W-:-:S02]  /*22a0*/  FFMA.FTZ R74, R9, R11, R74 ;  /* 0x0000000b094a7223 */ /* 0x000fc4000001004a */
[----:B------:R-:W0:Y:S01]  /*22b0*/  LDS.128 R8, [0xf0] ;  /* 0x0000f000ff087984 */ /* 0x000e220000000c00 */
[----:B------:R-:W-:Y:S01]  /*22c0*/  FFMA.FTZ R49, R49, R46, R40 ;  /* 0x0000002e31317223 */ /* 0x000fe20000010028 */
[----:B------:R-:W-:Y:S02]  /*22d0*/  HADD2.F32 R47, -RZ, R47.H1_H1 ;  /* 0x3000002fff2f7230 */ /* 0x000fe40000004100 */
[----:B------:R-:W-:Y:S02]  /*22e0*/  HADD2.F32 R32, -RZ, R33.H0_H0 ;  /* 0x20000021ff207230 */ /* 0x000fe40000004100 */
[----:B------:R-:W-:Y:S01]  /*22f0*/  HADD2.F32 R40, -RZ, R25.H0_H0 ;  /* 0x20000019ff287230 */ /* 0x000fe20000004100 */
[----:B------:R-:W-:-:S04]  /*2300*/  FFMA.FTZ R69, R69, R47, R42 ;  /* 0x0000002f45457223 */ /* 0x000fc8000001002a */
[----:B------:R-:W-:Y:S02]  /*2310*/  FFMA.FTZ R75, R32, R40, R75 ;  /* 0x00000028204b7223 */ /* 0x000fe4000001004b */
[----:B------:R-:W2:Y:S01]  /*2320*/  LDG.E.128.CONSTANT R40, [R72.64+0x2800] ;  /* 0x0028000a48287981 */ /* 0x000ea2000c1e9d00 */
[----:B------:R-:W-:Y:S02]  /*2330*/  HADD2.F32 R33, -RZ, R33.H1_H1 ;  /* 0x30000021ff217230 */ /* 0x000fe40000004100 */
[----:B------:R-:W-:Y:S02]  /*2340*/  HADD2.F32 R32, -RZ, R25.H1_H1 ;  /* 0x30000019ff207230 */ /* 0x000fe40000004100 */
[----:B------:R-:W-:-:S03]  /*2350*/  HADD2.F32 R25, -RZ, R34.H0_H0 ;  /* 0x20000022ff197230 */ /* 0x000fc60000004100 */
[----:B------:R-:W-:Y:S01]  /*2360*/  FFMA.FTZ R32, R33, R32, R44 ;  /* 0x0000002021207223 */ /* 0x000fe2000001002c */
[----:B------:R-:W-:Y:S01]  /*2370*/  HADD2.F32 R33, -RZ, R26.H0_H0 ;  /* 0x2000001aff217230 */ /* 0x000fe20000004100 */
[----:B------:R-:W2:Y:S01]  /*2380*/  LDG.E.128.CONSTANT R44, [R72.64+0x2a00] ;  /* 0x002a000a482c7981 */ /* 0x000ea2000c1e9d00 */
[----:B------:R-:W-:Y:S02]  /*2390*/  HADD2.F32 R34, -RZ, R34.H1_H1 ;  /* 0x30000022ff227230 */ /* 0x000fe40000004100 */
[----:B------:R-:W-:Y:S01]  /*23a0*/  HADD2.F32 R26, -RZ, R26.H1_H1 ;  /* 0x3000001aff1a7230 */ /* 0x000fe20000004100 */
[----:B------:R-:W-:Y:S01]  /*23b0*/  FFMA.FTZ R50, R25, R33, R50 ;  /* 0x0000002119327223 */ /* 0x000fe20000010032 */
[----:B------:R-:W-:-:S03]  /*23c0*/  HADD2.F32 R25, -RZ, R35.H0_H0 ;  /* 0x20000023ff197230 */ /* 0x000fc60000004100 */
[----:B------:R-:W-:Y:S01]  /*23d0*/  FFMA.FTZ R49, R34, R26, R49 ;  /* 0x0000001a22317223 */ /* 0x000fe20000010031 */
[--C-:B------:R-:W-:Y:S02]  /*23e0*/  HADD2.F32 R26, -RZ, R27.reuse.H0_H0 ;  /* 0x2000001bff1a7230 */ /* 0x100fe40000004100 */
[----:B------:R-:W-:-:S03]  /*23f0*/  HADD2.F32 R27, -RZ, R27.H1_H1 ;  /* 0x3000001bff1b7230 */ /* 0x000fc60000004100 */
[----:B------:R-:W-:Y:S01]  /*2400*/  FFMA.FTZ R48, R25, R26, R48 ;  /* 0x0000001a19307223 */ /* 0x000fe20000010030 */
[----:B------:R-:W-:Y:S02]  /*2410*/  HADD2.F32 R26, -RZ, R35.H1_H1 ;  /* 0x30000023ff1a7230 */ /* 0x000fe40000004100 */
[----:B0-----:R-:W-:-:S03]  /*2420*/  HADD2.F32 R25, -RZ, R8.H0_H0 ;  /* 0x20000008ff197230 */ /* 0x001fc60000004100 */
[----:B------:R-:W-:Y:S01]  /*2430*/  FFMA.FTZ R69, R26, R27, R69 ;  /* 0x0000001b1a457223 */ /* 0x000fe20000010045 */
[----:B------:R-:W-:Y:S02]  /*2440*/  HADD2.F32 R27, -RZ, R8.H1_H1 ;  /* 0x30000008ff1b7230 */ /* 0x000fe40000004100 */
[--C-:B---3--:R-:W-:Y:S02]  /*2450*/  HADD2.F32 R8, -RZ, R16.reuse.H0_H0 ;  /* 0x20000010ff087230 */ /* 0x108fe40000004100 */
[----:B------:R-:W-:Y:S02]  /*2460*/  HADD2.F32 R16, -RZ, R16.H1_H1 ;  /* 0x30000010ff107230 */ /* 0x000fe40000004100 */
[----:B------:R-:W-:-:S03]  /*2470*/  HADD2.F32 R33, -RZ, R17.H0_H0 ;  /* 0x20000011ff217230 */ /* 0x000fc60000004100 */
[----:B------:R-:W-:Y:S01]  /*2480*/  FFMA.FTZ R74, R27, R16, R74 ;  /* 0x000000101b4a7223 */ /* 0x000fe2000001004a */
[--C-:B------:R-:W-:Y:S01]  /*2490*/  HADD2.F32 R16, -RZ, R9.reuse.H0_H0 ;  /* 0x20000009ff107230 */ /* 0x100fe20000004100 */
[----:B------:R-:W-:Y:S02]  /*24a0*/  FFMA.FTZ R8, R25, R8, R24 ;  /* 0x0000000819087223 */ /* 0x000fe40000010018 */
[----:B------:R-:W3:Y:S01]  /*24b0*/  LDG.E.128.CONSTANT R24, [R72.64+0x2c00] ;  /* 0x002c000a48187981 */ /* 0x000ee2000c1e9d00 */
[----:B------:R-:W-:Y:S01]  /*24c0*/  HADD2.F32 R9, -RZ, R9.H1_H1 ;  /* 0x30000009ff097230 */ /* 0x000fe20000004100 */
[----:B------:R-:W-:Y:S01]  /*24d0*/  FFMA.FTZ R75, R16, R33, R75 ;  /* 0x00000021104b7223 */ /* 0x000fe2000001004b */
[----:B------:R-:W-:-:S05]  /*24e0*/  HADD2.F32 R16, -RZ, R17.H1_H1 ;  /* 0x30000011ff107230 */ /* 0x000fca0000004100 */
[----:B------:R-:W-:Y:S02]  /*24f0*/  FFMA.FTZ R16, R9, R16, R32 ;  /* 0x0000001009107223 */ /* 0x000fe40000010020 */
[----:B------:R-:W3:Y:S01]  /*2500*/  LDG.E.128.CONSTANT R32, [R72.64+0x2e00] ;  /* 0x002e000a48207981 */ /* 0x000ee2000c1e9d00 */
[----:B------:R-:W-:Y:S02]  /*2510*/  HADD2.F32 R17, -RZ, R10.H0_H0 ;  /* 0x2000000aff117230 */ /* 0x000fe40000004100 */
[----:B------:R-:W-:Y:S02]  /*2520*/  HADD2.F32 R9, -RZ, R18.H0_H0 ;  /* 0x20000012ff097230 */ /* 0x000fe40000004100 */
[----:B------:R-:W-:Y:S02]  /*2530*/  HADD2.F32 R10, -RZ, R10.H1_H1 ;  /* 0x3000000aff0a7230 */ /* 0x000fe40000004100 */
[----:B------:R-:W-:Y:S01]  /*2540*/  HADD2.F32 R18, -RZ, R18.H1_H1 ;  /* 0x30000012ff127230 */ /* 0x000fe20000004100 */
[----:B------:R-:W-:Y:S01]  /*2550*/  FFMA.FTZ R17, R17, R9, R50 ;  /* 0x0000000911117223 */ /* 0x000fe20000010032 */
[----:B------:R-:W-:-:S02]  /*2560*/  HADD2.F32 R9, -RZ, R11.H0_H0 ;  /* 0x2000000bff097230 */ /* 0x000fc40000004100 */
[----:B------:R-:W-:Y:S01]  /*2570*/  HADD2.F32 R76, -RZ, R19.H0_H0 ;  /* 0x20000013ff4c7230 */ /* 0x000fe20000004100 */
[----:B------:R-:W-:-:S04]  /*2580*/  FFMA.FTZ R18, R10, R18, R49 ;  /* 0x000000120a127223 */ /* 0x000fc80000010031 */
[----:B------:R-:W-:Y:S02]  /*2590*/  FFMA.FTZ R76, R9, R76, R48 ;  /* 0x0000004c094c7223 */ /* 0x000fe40000010030 */
[----:B------:R-:W0:Y:S01]  /*25a0*/  LDS.128 R48, [0x100] ;  /* 0x00010000ff307984 */ /* 0x000e220000000c00 */
[----:B------:R-:W-:Y:S02]  /*25b0*/  HADD2.F32 R19, -RZ, R19.H1_H1 ;  /* 0x30000013ff137230 */ /* 0x000fe40000004100 */
[----:B------:R-:W-:-:S05]  /*25c0*/  HADD2.F32 R10, -RZ, R11.H1_H1 ;  /* 0x3000000bff0a7230 */ /* 0x000fca0000004100 */
[----:B------:R-:W-:Y:S01]  /*25d0*/  FFMA.FTZ R69, R10, R19, R69 ;  /* 0x000000130a457223 */ /* 0x000fe20000010045 */
[----:B0-----:R-:W-:Y:S02]  /*25e0*/  HADD2.F32 R19, -RZ, R48.H0_H0 ;  /* 0x20000030ff137230 */ /* 0x001fe40000004100 */
[--C-:B----4-:R-:W-:Y:S02]  /*25f0*/  HADD2.F32 R9, -RZ, R12.reuse.H0_H0 ;  /* 0x2000000cff097230 */ /* 0x110fe40000004100 */
[----:B------:R-:W-:-:S03]  /*2600*/  HADD2.F32 R12, -RZ, R12.H1_H1 ;  /* 0x3000000cff0c7230 */ /* 0x000fc60000004100 */
[----:B------:R-:W-:Y:S01]  /*2610*/  FFMA.FTZ R19, R19, R9, R8 ;  /* 0x0000000913137223 */ /* 0x000fe20000010008 */
[----:B------:R-:W-:Y:S02]  /*2620*/  HADD2.F32 R9, -RZ, R48.H1_H1 ;  /* 0x30000030ff097230 */ /* 0x000fe40000004100 */
[----:B------:R-:W-:-:S03]  /*2630*/  HADD2.F32 R8, -RZ, R49.H0_H0 ;  /* 0x20000031ff087230 */ /* 0x000fc60000004100 */
[----:B------:R-:W-:Y:S01]  /*2640*/  FFMA.FTZ R74, R9, R12, R74 ;  /* 0x0000000c094a7223 */ /* 0x000fe2000001004a */
[----:B------:R-:W-:Y:S02]  /*2650*/  HADD2.F32 R9, -RZ, R13.H0_H0 ;  /* 0x2000000dff097230 */ /* 0x000fe40000004100 */
[----:B------:R-:W-:-:S03]  /*2660*/  HADD2.F32 R49, -RZ, R49.H1_H1 ;  /* 0x30000031ff317230 */ /* 0x000fc60000004100 */
[----:B------:R-:W-:Y:S02]  /*2670*/  FFMA.FTZ R75, R8, R9, R75 ;  /* 0x00000009084b7223 */ /* 0x000fe4000001004b */
[----:B------:R-:W0:Y:S01]  /*2680*/  LDS.128 R8, [0x110] ;  /* 0x00011000ff087984 */ /* 0x000e220000000c00 */
[----:B------:R-:W-:Y:S02]  /*2690*/  HADD2.F32 R13, -RZ, R13.H1_H1 ;  /* 0x3000000dff0d7230 */ /* 0x000fe40000004100 */
[----:B------:R-:W-:-:S03]  /*26a0*/  HADD2.F32 R12, -RZ, R50.H0_H0 ;  /* 0x20000032ff0c7230 */ /* 0x000fc60000004100 */
[----:B------:R-:W-:Y:S01]  /*26b0*/  FFMA.FTZ R16, R49, R13, R16 ;  /* 0x0000000d31107223 */ /* 0x000fe20000010010 */
[--C-:B------:R-:W-:Y:S02]  /*26c0*/  HADD2.F32 R13, -RZ, R14.reuse.H0_H0 ;  /* 0x2000000eff0d7230 */ /* 0x100fe40000004100 */
[----:B------:R-:W-:-:S03]  /*26d0*/  HADD2.F32 R14, -RZ, R14.H1_H1 ;  /* 0x3000000eff0e7230 */ /* 0x000fc60000004100 */
[----:B------:R-:W-:Y:S01]  /*26e0*/  FFMA.FTZ R17, R12, R13, R17 ;  /* 0x0000000d0c117223 */ /* 0x000fe20000010011 */
[----:B------:R-:W-:Y:S02]  /*26f0*/  HADD2.F32 R13, -RZ, R50.H1_H1 ;  /* 0x30000032ff0d7230 */ /* 0x000fe40000004100 */
[----:B------:R-:W-:-:S03]  /*2700*/  HADD2.F32 R12, -RZ, R51.H1_H1 ;  /* 0x30000033ff0c7230 */ /* 0x000fc60000004100 */
[----:B------:R-:W-:Y:S01]  /*2710*/  FFMA.FTZ R18, R13, R14, R18 ;  /* 0x0000000e0d127223 */ /* 0x000fe20000010012 */
[--C-:B------:R-:W-:Y:S02]  /*2720*/  HADD2.F32 R14, -RZ, R15.reuse.H0_H0 ;  /* 0x2000000fff0e7230 */ /* 0x100fe40000004100 */
[----:B------:R-:W-:Y:S02]  /*2730*/  HADD2.F32 R15, -RZ, R15.H1_H1 ;  /* 0x3000000fff0f7230 */ /* 0x000fe40000004100 */
[----:B------:R-:W-:-:S03]  /*2740*/  HADD2.F32 R13, -RZ, R51.H0_H0 ;  /* 0x20000033ff0d7230 */ /* 0x000fc60000004100 */
[----:B------:R-:W-:Y:S02]  /*2750*/  FFMA.FTZ R69, R12, R15, R69 ;  /* 0x0000000f0c457223 */ /* 0x000fe40000010045 */
[----:B------:R-:W-:Y:S02]  /*2760*/  FFMA.FTZ R76, R13, R14, R76 ;  /* 0x0000000e0d4c7223 */ /* 0x000fe4000001004c */
[----:B------:R-:W1:Y:S01]  /*2770*/  LDS.128 R12, [0x120] ;  /* 0x00012000ff0c7984 */ /* 0x000e620000000c00 */
[----:B0-----:R-:W-:Y:S02]  /*2780*/  HADD2.F32 R48, -RZ, R8.H0_H0 ;  /* 0x20000008ff307230 */ /* 0x001fe40000004100 */
[--C-:B------:R-:W-:Y:S02]  /*2790*/  HADD2.F32 R49, -RZ, R20.reuse.H0_H0 ;  /* 0x20000014ff317230 */ /* 0x100fe40000004100 */
[----:B------:R-:W-:-:S03]  /*27a0*/  HADD2.F32 R20, -RZ, R20.H1_H1 ;  /* 0x30000014ff147230 */ /* 0x000fc60000004100 */
[----:B------:R-:W-:Y:S01]  /*27b0*/  FFMA.FTZ R48, R48, R49, R19 ;  /* 0x0000003130307223 */ /* 0x000fe20000010013 */
[----:B------:R-:W-:Y:S02]  /*27c0*/  HADD2.F32 R19, -RZ, R8.H1_H1 ;  /* 0x30000008ff137230 */ /* 0x000fe40000004100 */
[----:B------:R-:W-:-:S03]  /*27d0*/  HADD2.F32 R8, -RZ, R9.H0_H0 ;  /* 0x20000009ff087230 */ /* 0x000fc60000004100 */
[----:B------:R-:W-:Y:S01]  /*27e0*/  FFMA.FTZ R74, R19, R20, R74 ;  /* 0x00000014134a7223 */ /* 0x000fe2000001004a */
[----:B------:R-:W-:Y:S02]  /*27f0*/  HADD2.F32 R19, -RZ, R21.H0_H0 ;  /* 0x20000015ff137230 */ /* 0x000fe40000004100 */
[----:B------:R-:W-:Y:S02]  /*2800*/  HADD2.F32 R9, -RZ, R9.H1_H1 ;  /* 0x30000009ff097230 */ /* 0x000fe40000004100 */
[----:B------:R-:W-:Y:S01]  /*2810*/  HADD2.F32 R21, -RZ, R21.H1_H1 ;  /* 0x30000015ff157230 */ /* 0x000fe20000004100 */
[----:B------:R-:W-:Y:S01]  /*2820*/  FFMA.FTZ R75, R8, R19, R75 ;  /* 0x00000013084b7223 */ /* 0x000fe2000001004b */
[--C-:B------:R-:W-:Y:S02]  /*2830*/  HADD2.F32 R19, -RZ, R22.reuse.H0_H0 ;  /* 0x20000016ff137230 */ /* 0x100fe40000004100 */
[----:B------:R-:W-:Y:S01]  /*2840*/  HADD2.F32 R20, -RZ, R22.H1_H1 ;  /* 0x30000016ff147230 */ /* 0x000fe20000004100 */
[----:B------:R-:W-:Y:S01]  /*2850*/  FFMA.FTZ R8, R9, R21, R16 ;  /* 0x0000001509087223 */ /* 0x000fe20000010010 */
[----:B------:R-:W-:-:S02]  /*2860*/  HADD2.F32 R16, -RZ, R10.H0_H0 ;  /* 0x2000000aff107230 */ /* 0x000fc40000004100 */
[----:B------:R-:W-:Y:S02]  /*2870*/  HADD2.F32 R9, -RZ, R10.H1_H1 ;  /* 0x3000000aff097230 */ /* 0x000fe40000004100 */
[----:B------:R-:W-:Y:S02]  /*2880*/  HADD2.F32 R21, -RZ, R11.H0_H0 ;  /* 0x2000000bff157230 */ /* 0x000fe40000004100 */
[----:B------:R-:W-:Y:S01]  /*2890*/  HADD2.F32 R10, -RZ, R23.H0_H0 ;  /* 0x20000017ff0a7230 */ /* 0x000fe20000004100 */
[----:B------:R-:W-:Y:S02]  /*28a0*/  FFMA.FTZ R22, R16, R19, R17 ;  /* 0x0000001310167223 */ /* 0x000fe40000010011 */
[----:B------:R-:W-:Y:S02]  /*28b0*/  FFMA.FTZ R20, R9, R20, R18 ;  /* 0x0000001409147223 */ /* 0x000fe40000010012 */
[----:B------:R-:W0:Y:S01]  /*28c0*/  LDS.128 R16, [0x130] ;  /* 0x00013000ff107984 */ /* 0x000e220000000c00 */
[----:B------:R-:W-:Y:S01]  /*28d0*/  FFMA.FTZ R76, R21, R10, R76 ;  /* 0x0000000a154c7223 */ /* 0x000fe2000001004c */
[----:B------:R-:W-:-:S02]  /*28e0*/  HADD2.F32 R10, -RZ, R11.H1_H1 ;  /* 0x3000000bff0a7230 */ /* 0x000fc40000004100 */
[----:B-1----:R-:W-:Y:S02]  /*28f0*/  HADD2.F32 R9, -RZ, R12.H0_H0 ;  /* 0x2000000cff097230 */ /* 0x002fe40000004100 */
[----:B------:R-:W-:Y:S02]  /*2900*/  HADD2.F32 R11, -RZ, R28.H0_H0 ;  /* 0x2000001cff0b7230 */ /* 0x000fe40000004100 */
[----:B------:R-:W-:-:S03]  /*2910*/  HADD2.F32 R23, -RZ, R23.H1_H1 ;  /* 0x30000017ff177230 */ /* 0x000fc60000004100 */
[----:B------:R-:W-:Y:S01]  /*2920*/  FFMA.FTZ R48, R9, R11, R48 ;  /* 0x0000000b09307223 */ /* 0x000fe20000010030 */
[----:B------:R-:W-:Y:S01]  /*2930*/  HADD2.F32 R9, -RZ, R12.H1_H1 ;  /* 0x3000000cff097230 */ /* 0x000fe20000004100 */
[----:B------:R-:W-:Y:S01]  /*2940*/  FFMA.FTZ R69, R10, R23, R69 ;  /* 0x000000170a457223 */ /* 0x000fe20000010045 */
[----:B------:R-:W-:Y:S02]  /*2950*/  HADD2.F32 R12, -RZ, R13.H0_H0 ;  /* 0x2000000dff0c7230 */ /* 0x000fe40000004100 */
[----:B------:R-:W-:Y:S02]  /*2960*/  HADD2.F32 R28, -RZ, R28.H1_H1 ;  /* 0x3000001cff1c7230 */ /* 0x000fe40000004100 */
[----:B------:R-:W-:Y:S02]  /*2970*/  HADD2.F32 R10, -RZ, R29.H0_H0 ;  /* 0x2000001dff0a7230 */ /* 0x000fe40000004100 */
[----:B------:R-:W-:Y:S01]  /*2980*/  HADD2.F32 R21, -RZ, R13.H1_H1 ;  /* 0x3000000dff157230 */ /* 0x000fe20000004100 */
[----:B------:R-:W-:Y:S01]  /*2990*/  FFMA.FTZ R74, R9, R28, R74 ;  /* 0x0000001c094a7223 */ /* 0x000fe2000001004a */
[----:B------:R-:W-:Y:S01]  /*29a0*/  HADD2.F32 R9, -RZ, R14.H0_H0 ;  /* 0x2000000eff097230 */ /* 0x000fe20000004100 */
[----:B------:R-:W-:Y:S01]  /*29b0*/  FFMA.FTZ R12, R12, R10, R75 ;  /* 0x0000000a0c0c7223 */ /* 0x000fe2000001004b */
[----:B------:R-:W-:-:S02]  /*29c0*/  HADD2.F32 R29, -RZ, R29.H1_H1 ;  /* 0x3000001dff1d7230 */ /* 0x000fc40000004100 */
[----:B------:R-:W-:-:S03]  /*29d0*/  HADD2.F32 R10, -RZ, R30.H0_H0 ;  /* 0x2000001eff0a7230 */ /* 0x000fc60000004100 */
[----:B------:R-:W-:Y:S02]  /*29e0*/  FFMA.FTZ R21, R21, R29, R8 ;  /* 0x0000001d15157223 */ /* 0x000fe40000010008 */
[----:B------:R-:W-:Y:S02]  /*29f0*/  FFMA.FTZ R22, R9, R10, R22 ;  /* 0x0000000a09167223 */ /* 0x000fe40000010016 */
[----:B------:R-:W1:Y:S01]  /*2a00*/  LDS.128 R8, [0x140] ;  /* 0x00014000ff087984 */ /* 0x000e620000000c00 */
[----:B------:R-:W-:Y:S02]  /*2a10*/  HADD2.F32 R23, -RZ, R14.H1_H1 ;  /* 0x3000000eff177230 */ /* 0x000fe40000004100 */
[----:B------:R-:W-:Y:S02]  /*2a20*/  HADD2.F32 R13, -RZ, R31.H0_H0 ;  /* 0x2000001fff0d7230 */ /* 0x000fe40000004100 */
[----:B------:R-:W-:Y:S02]  /*2a30*/  HADD2.F32 R14, -RZ, R15.H0_H0 ;  /* 0x2000000fff0e7230 */ /* 0x000fe40000004100 */
[----:B------:R-:W-:-:S02]  /*2a40*/  HADD2.F32 R28, -RZ, R31.H1_H1 ;  /* 0x3000001fff1c7230 */ /* 0x000fc40000004100 */
[----:B------:R-:W-:Y:S01]  /*2a50*/  HADD2.F32 R15, -RZ, R15.H1_H1 ;  /* 0x3000000fff0f7230 */ /* 0x000fe20000004100 */
[----:B------:R-:W-:Y:S01]  /*2a60*/  FFMA.FTZ R76, R14, R13, R76 ;  /* 0x0000000d0e4c7223 */ /* 0x000fe2000001004c */
[----:B0-----:R-:W-:Y:S02]  /*2a70*/  HADD2.F32 R49, -RZ, R16.H0_H0 ;  /* 0x20000010ff317230 */ /* 0x001fe40000004100 */
[--C-:B------:R-:W-:Y:S01]  /*2a80*/  HADD2.F32 R14, -RZ, R36.reuse.H0_H0 ;  /* 0x20000024ff0e7230 */ /* 0x100fe20000004100 */
[----:B------:R-:W-:Y:S01]  /*2a90*/  FFMA.FTZ R69, R15, R28, R69 ;  /* 0x0000001c0f457223 */ /* 0x000fe20000010045 */
[----:B------:R-:W-:Y:S02]  /*2aa0*/  HADD2.F32 R15, -RZ, R36.H1_H1 ;  /* 0x30000024ff0f7230 */ /* 0x000fe40000004100 */
[----:B------:R-:W-:Y:S01]  /*2ab0*/  HADD2.F32 R16, -RZ, R16.H1_H1 ;  /* 0x30000010ff107230 */ /* 0x000fe20000004100 */
[----:B------:R-:W-:Y:S01]  /*2ac0*/  FFMA.FTZ R48, R49, R14, R48 ;  /* 0x0000000e31307223 */ /* 0x000fe20000010030 */
[----:B------:R-:W-:-:S02]  /*2ad0*/  HADD2.F32 R30, -RZ, R30.H1_H1 ;  /* 0x3000001eff1e7230 */ /* 0x000fc40000004100 */
[----:B------:R-:W-:Y:S02]  /*2ae0*/  HADD2.F32 R13, -RZ, R37.H0_H0 ;  /* 0x20000025ff0d7230 */ /* 0x000fe40000004100 */
[--C-:B------:R-:W-:Y:S01]  /*2af0*/  HADD2.F32 R14, -RZ, R17.reuse.H0_H0 ;  /* 0x20000011ff0e7230 */ /* 0x100fe20000004100 */
[----:B------:R-:W-:Y:S01]  /*2b00*/  FFMA.FTZ R74, R16, R15, R74 ;  /* 0x0000000f104a7223 */ /* 0x000fe2000001004a */
[----:B------:R-:W-:Y:S01]  /*2b10*/  HADD2.F32 R36, -RZ, R17.H1_H1 ;  /* 0x30000011ff247230 */ /* 0x000fe20000004100 */
[----:B------:R-:W-:Y:S01]  /*2b20*/  FFMA.FTZ R20, R23, R30, R20 ;  /* 0x0000001e17147223 */ /* 0x000fe20000010014 */
[----:B------:R-:W-:Y:S01]  /*2b30*/  HADD2.F32 R30, -RZ, R37.H1_H1 ;  /* 0x30000025ff1e7230 */ /* 0x000fe20000004100 */
[----:B------:R-:W-:Y:S01]  /*2b40*/  FFMA.FTZ R16, R14, R13, R12 ;  /* 0x0000000d0e107223 */ /* 0x000fe2000001000c */
[----:B------:R-:W-:Y:S01]  /*2b50*/  HADD2.F32 R37, -RZ, R18.H0_H0 ;  /* 0x20000012ff257230 */ /* 0x000fe20000004100 */
[----:B------:R-:W0:Y:S01]  /*2b60*/  LDS.128 R12, [0x150] ;  /* 0x00015000ff0c7984 */ /* 0x000e220000000c00 */
[----:B------:R-:W-:-:S02]  /*2b70*/  HADD2.F32 R17, -RZ, R19.H0_H0 ;  /* 0x20000013ff117230 */ /* 0x000fc40000004100 */
[--C-:B------:R-:W-:Y:S02]  /*2b80*/  HADD2.F32 R29, -RZ, R38.reuse.H0_H0 ;  /* 0x20000026ff1d7230 */ /* 0x100fe40000004100 */
[----:B------:R-:W-:Y:S02]  /*2b90*/  HADD2.F32 R31, -RZ, R38.H1_H1 ;  /* 0x30000026ff1f7230 */ /* 0x000fe40000004100 */
[--C-:B------:R-:W-:Y:S02]  /*2ba0*/  HADD2.F32 R23, -RZ, R39.reuse.H0_H0 ;  /* 0x20000027ff177230 */ /* 0x100fe40000004100 */
[----:B------:R-:W-:Y:S02]  /*2bb0*/  HADD2.F32 R28, -RZ, R39.H1_H1 ;  /* 0x30000027ff1c7230 */ /* 0x000fe40000004100 */
[----:B------:R-:W-:Y:S02]  /*2bc0*/  HADD2.F32 R18, -RZ, R18.H1_H1 ;  /* 0x30000012ff127230 */ /* 0x000fe40000004100 */
[----:B------:R-:W-:Y:S01]  /*2bd0*/  HADD2.F32 R19, -RZ, R19.H1_H1 ;  /* 0x30000013ff137230 */ /* 0x000fe20000004100 */
[----:B------:R-:W-:Y:S01]  /*2be0*/  FFMA.FTZ R21, R36, R30, R21 ;  /* 0x0000001e24157223 */ /* 0x000fe20000010015 */
[--C-:B--2---:R-:W-:Y:S01]  /*2bf0*/  HADD2.F32 R30, -RZ, R41.reuse.H1_H1 ;  /* 0x30000029ff1e7230 */ /* 0x104fe20000004100 */
[----:B------:R-:W-:Y:S01]  /*2c00*/  FFMA.FTZ R22, R37, R29, R22 ;  /* 0x0000001d25167223 */ /* 0x000fe20000010016 */
[--C-:B------:R-:W-:Y:S01]  /*2c10*/  HADD2.F32 R29, -RZ, R42.reuse.H0_H0 ;  /* 0x2000002aff1d7230 */ /* 0x100fe20000004100 */
[----:B------:R-:W-:Y:S01]  /*2c20*/  FFMA.FTZ R20, R18, R31, R20 ;  /* 0x0000001f12147223 */ /* 0x000fe20000010014 */
[----:B------:R-:W-:Y:S01]  /*2c30*/  HADD2.F32 R31, -RZ, R41.H0_H0 ;  /* 0x20000029ff1f7230 */ /* 0x000fe20000004100 */
[----:B------:R-:W-:Y:S01]  /*2c40*/  FFMA.FTZ R17, R17, R23, R76 ;  /* 0x0000001711117223 */ /* 0x000fe2000001004c */
[----:B------:R-:W-:Y:S01]  /*2c50*/  HADD2.F32 R23, -RZ, R42.H1_H1 ;  /* 0x3000002aff177230 */ /* 0x000fe20000004100 */
[----:B------:R-:W-:Y:S01]  /*2c60*/  FFMA.FTZ R19, R19, R28, R69 ;  /* 0x0000001c13137223 */ /* 0x000fe20000010045 */
[----:B------:R-:W-:-:S02]  /*2c70*/  HADD2.F32 R28, -RZ, R43.H0_H0 ;  /* 0x2000002bff1c7230 */ /* 0x000fc40000004100 */
[----:B------:R-:W-:Y:S02]  /*2c80*/  HADD2.F32 R18, -RZ, R43.H1_H1 ;  /* 0x3000002bff127230 */ /* 0x000fe40000004100 */
[--C-:B-1----:R-:W-:Y:S02]  /*2c90*/  HADD2.F32 R37, -RZ, R8.reuse.H0_H0 ;  /* 0x20000008ff257230 */ /* 0x102fe40000004100 */
[----:B------:R-:W-:Y:S02]  /*2ca0*/  HADD2.F32 R39, -RZ, R8.H1_H1 ;  /* 0x30000008ff277230 */ /* 0x000fe40000004100 */
[--C-:B------:R-:W-:Y:S02]  /*2cb0*/  HADD2.F32 R38, -RZ, R9.reuse.H0_H0 ;  /* 0x20000009ff267230 */ /* 0x100fe40000004100 */
[----:B------:R-:W-:Y:S02]  /*2cc0*/  HADD2.F32 R41, -RZ, R9.H1_H1 ;  /* 0x30000009ff297230 */ /* 0x000fe40000004100 */
[----:B------:R-:W-:-:S02]  /*2cd0*/  HADD2.F32 R42, -RZ, R10.H0_H0 ;  /* 0x2000000aff2a7230 */ /* 0x000fc40000004100 */
[----:B------:R-:W-:Y:S02]  /*2ce0*/  HADD2.F32 R43, -RZ, R10.H1_H1 ;  /* 0x3000000aff2b7230 */ /* 0x000fe40000004100 */
[--C-:B------:R-:W-:Y:S02]  /*2cf0*/  HADD2.F32 R49, -RZ, R11.reuse.H0_H0 ;  /* 0x2000000bff317230 */ /* 0x100fe40000004100 */
[----:B------:R-:W-:Y:S02]  /*2d00*/  HADD2.F32 R50, -RZ, R11.H1_H1 ;  /* 0x3000000bff327230 */ /* 0x000fe40000004100 */
[----:B------:R-:W1:Y:S01]  /*2d10*/  LDS.128 R8, [0x160] ;  /* 0x00016000ff087984 */ /* 0x000e620000000c00 */
[----:B------:R-:W-:Y:S02]  /*2d20*/  FFMA.FTZ R20, R43, R23, R20 ;  /* 0x000000172b147223 */ /* 0x000fe40000010014 */
[----:B------:R-:W-:Y:S02]  /*2d30*/  FFMA.FTZ R31, R38, R31, R16 ;  /* 0x0000001f261f7223 */ /* 0x000fe40000010010 */
[----:B------:R-:W-:-:S02]  /*2d40*/  FFMA.FTZ R28, R49, R28, R17 ;  /* 0x0000001c311c7223 */ /* 0x000fc40000010011 */
[----:B------:R-:W-:Y:S02]  /*2d50*/  FFMA.FTZ R23, R50, R18, R19 ;  /* 0x0000001232177223 */ /* 0x000fe40000010013 */
[----:B------:R-:W2:Y:S01]  /*2d60*/  LDS.128 R16, [0x170] ;  /* 0x00017000ff107984 */ /* 0x000ea20000000c00 */
[--C-:B------:R-:W-:Y:S02]  /*2d70*/  HADD2.F32 R36, -RZ, R40.reuse.H0_H0 ;  /* 0x20000028ff247230 */ /* 0x100fe40000004100 */
[----:B------:R-:W-:Y:S01]  /*2d80*/  HADD2.F32 R40, -RZ, R40.H1_H1 ;  /* 0x30000028ff287230 */ /* 0x000fe20000004100 */
[----:B------:R-:W-:Y:S01]  /*2d90*/  FFMA.FTZ R22, R42, R29, R22 ;  /* 0x0000001d2a167223 */ /* 0x000fe20000010016 */
[--C-:B0-----:R-:W-:Y:S01]  /*2da0*/  HADD2.F32 R29, -RZ, R12.reuse.H0_H0 ;  /* 0x2000000cff1d7230 */ /* 0x101fe20000004100 */
[----:B------:R-:W-:Y:S01]  /*2db0*/  FFMA.FTZ R48, R37, R36, R48 ;  /* 0x0000002425307223 */ /* 0x000fe20000010030 */
[----:B------:R-:W-:Y:S01]  /*2dc0*/  HADD2.F32 R37, -RZ, R12.H1_H1 ;  /* 0x3000000cff257230 */ /* 0x000fe20000004100 */
[----:B------:R-:W-:Y:S01]  /*2dd0*/  FFMA.FTZ R74, R39, R40, R74 ;  /* 0x00000028274a7223 */ /* 0x000fe2000001004a */
[--C-:B------:R-:W-:Y:S01]  /*2de0*/  HADD2.F32 R12, -RZ, R13.reuse.H0_H0 ;  /* 0x2000000dff0c7230 */ /* 0x100fe20000004100 */
[----:B------:R-:W-:Y:S01]  /*2df0*/  FFMA.FTZ R21, R41, R30, R21 ;  /* 0x0000001e29157223 */ /* 0x000fe20000010015 */
[----:B------:R-:W-:-:S02]  /*2e00*/  HADD2.F32 R36, -RZ, R13.H1_H1 ;  /* 0x3000000dff247230 */ /* 0x000fc40000004100 */
[----:B------:R-:W-:Y:S02]  /*2e10*/  HADD2.F32 R42, -RZ, R47.H0_H0 ;  /* 0x2000002fff2a7230 */ /* 0x000fe40000004100 */
[--C-:B------:R-:W-:Y:S02]  /*2e20*/  HADD2.F32 R13, -RZ, R14.reuse.H0_H0 ;  /* 0x2000000eff0d7230 */ /* 0x100fe40000004100 */
[----:B------:R-:W-:Y:S02]  /*2e30*/  HADD2.F32 R39, -RZ, R14.H1_H1 ;  /* 0x3000000eff277230 */ /* 0x000fe40000004100 */
[----:B------:R-:W-:Y:S02]  /*2e40*/  HADD2.F32 R30, -RZ, R44.H0_H0 ;  /* 0x2000002cff1e7230 */ /* 0x000fe40000004100 */
[----:B------:R-:W-:Y:S02]  /*2e50*/  HADD2.F32 R38, -RZ, R45.H0_H0 ;  /* 0x2000002dff267230 */ /* 0x000fe40000004100 */
[----:B------:R-:W-:-:S02]  /*2e60*/  HADD2.F32 R40, -RZ, R46.H0_H0 ;  /* 0x2000002eff287230 */ /* 0x000fc40000004100 */
[----:B------:R-:W-:Y:S02]  /*2e70*/  HADD2.F32 R47, -RZ, R47.H1_H1 ;  /* 0x3000002fff2f7230 */ /* 0x000fe40000004100 */
[----:B------:R-:W-:Y:S02]  /*2e80*/  HADD2.F32 R14, -RZ, R15.H1_H1 ;  /* 0x3000000fff0e7230 */ /* 0x000fe40000004100 */
[----:B------:R-:W-:Y:S01]  /*2e90*/  HADD2.F32 R44, -RZ, R44.H1_H1 ;  /* 0x3000002cff2c7230 */ /* 0x000fe20000004100 */
[----:B------:R-:W-:Y:S01]  /*2ea0*/  FFMA.FTZ R48, R29, R30, R48 ;  /* 0x0000001e1d307223 */ /* 0x000fe20000010030 */
[----:B------:R-:W-:Y:S01]  /*2eb0*/  HADD2.F32 R45, -RZ, R45.H1_H1 ;  /* 0x3000002dff2d7230 */ /* 0x000fe20000004100 */
[----:B------:R-:W-:Y:S01]  /*2ec0*/  FFMA.FTZ R31, R12, R38, R31 ;  /* 0x000000260c1f7223 */ /* 0x000fe2000001001f */
[--C-:B---3--:R-:W-:Y:S01]  /*2ed0*/  HADD2.F32 R29, -RZ, R25.reuse.H0_H0 ;  /* 0x20000019ff1d7230 */ /* 0x108fe20000004100 */
[----:B------:R-:W-:Y:S01]  /*2ee0*/  FFMA.FTZ R22, R13, R40, R22 ;  /* 0x000000280d167223 */ /* 0x000fe20000010016 */
[----:B------:R-:W-:Y:S01]  /*2ef0*/  HADD2.F32 R30, -RZ, R25.H1_H1 ;  /* 0x30000019ff1e7230 */ /* 0x000fe20000004100 */
[----:B------:R-:W-:Y:S01]  /*2f00*/  FFMA.FTZ R23, R14, R47, R23 ;  /* 0x0000002f0e177223 */ /* 0x000fe20000010017 */
[----:B------:R-:W-:-:S02]  /*2f10*/  HADD2.F32 R14, -RZ, R24.H0_H0 ;  /* 0x20000018ff0e7230 */ /* 0x000fc40000004100 */
[--C-:B------:R-:W-:Y:S02]  /*2f20*/  HADD2.F32 R13, -RZ, R27.reuse.H0_H0 ;  /* 0x2000001bff0d7230 */ /* 0x100fe40000004100 */
[----:B------:R-:W-:Y:S01]  /*2f30*/  HADD2.F32 R12, -RZ, R27.H1_H1 ;  /* 0x3000001bff0c7230 */ /* 0x000fe20000004100 */
[----:B------:R-:W-:Y:S01]  /*2f40*/  FFMA.FTZ R74, R37, R44, R74 ;  /* 0x0000002c254a7223 */ /* 0x000fe2000001004a */
[----:B------:R-:W-:Y:S02]  /*2f50*/  HADD2.F32 R24, -RZ, R24.H1_H1 ;  /* 0x30000018ff187230 */ /* 0x000fe40000004100 */
[--C-:B-1----:R-:W-:Y:S02]  /*2f60*/  HADD2.F32 R25, -RZ, R8.reuse.H0_H0 ;  /* 0x20000008ff197230 */ /* 0x102fe40000004100 */
[----:B------:R-:W-:Y:S01]  /*2f70*/  HADD2.F32 R27, -RZ, R8.H1_H1 ;  /* 0x30000008ff1b7230 */ /* 0x000fe20000004100 */
[----:B------:R-:W-:Y:S01]  /*2f80*/  FFMA.FTZ R21, R36, R45, R21 ;  /* 0x0000002d24157223 */ /* 0x000fe20000010015 */
[----:B------:R-:W-:Y:S01]  /*2f90*/  HADD2.F32 R41, -RZ, R15.H0_H0 ;  /* 0x2000000fff297230 */ /* 0x000fe20000004100 */
[----:B------:R-:W-:Y:S01]  /*2fa0*/  FFMA.FTZ R14, R25, R14, R48 ;  /* 0x0000000e190e7223 */ /* 0x000fe20000010030 */
[--C-:B------:R-:W-:Y:S01]  /*2fb0*/  HADD2.F32 R36, -RZ, R26.reuse.H0_H0 ;  /* 0x2000001aff247230 */ /* 0x100fe20000004100 */
[----:B------:R-:W-:Y:S01]  /*2fc0*/  FFMA.FTZ R24, R27, R24, R74 ;  /* 0x000000181b187223 */ /* 0x000fe2000001004a */
[----:B------:R-:W-:-:S02]  /*2fd0*/  HADD2.F32 R15, -RZ, R26.H1_H1 ;  /* 0x3000001aff0f7230 */ /* 0x000fc40000004100 */
[--C-:B------:R-:W-:Y:S02]  /*2fe0*/  HADD2.F32 R8, -RZ, R9.reuse.H0_H0 ;  /* 0x20000009ff087230 */ /* 0x100fe40000004100 */
[----:B------:R-:W-:Y:S02]  /*2ff0*/  HADD2.F32 R26, -RZ, R9.H1_H1 ;  /* 0x30000009ff1a7230 */ /* 0x000fe40000004100 */
[----:B------:R-:W-:Y:S02]  /*3000*/  HADD2.F32 R9, -RZ, R10.H0_H0 ;  /* 0x2000000aff097230 */ /* 0x000fe40000004100 */
[--C-:B--2---:R-:W-:Y:S02]  /*3010*/  HADD2.F32 R25, -RZ, R16.reuse.H0_H0 ;  /* 0x20000010ff197230 */ /* 0x104fe40000004100 */
[----:B------:R-:W-:Y:S02]  /*3020*/  HADD2.F32 R27, -RZ, R16.H1_H1 ;  /* 0x30000010ff1b7230 */ /* 0x000fe40000004100 */
[----:B------:R-:W-:-:S02]  /*3030*/  HADD2.F32 R16, -RZ, R32.H0_H0 ;  /* 0x20000020ff107230 */ /* 0x000fc40000004100 */
[----:B------:R-:W-:Y:S01]  /*3040*/  HADD2.F32 R32, -RZ, R32.H1_H1 ;  /* 0x30000020ff207230 */ /* 0x000fe20000004100 */
[----:B------:R-:W-:Y:S01]  /*3050*/  FFMA.FTZ R8, R8, R29, R31 ;  /* 0x0000001d08087223 */ /* 0x000fe2000001001f */
[----:B------:R-:W-:Y:S01]  /*3060*/  HADD2.F32 R46, -RZ, R46.H1_H1 ;  /* 0x3000002eff2e7230 */ /* 0x000fe20000004100 */
        /* <DEDUP_REMOVED lines=10> */
[----:B------:R-:W-:-:S02]  /*3110*/  FADD.FTZ R27, R14, R27 ;  /* 0x0000001b0e1b7221 */ /* 0x000fc40000010000 */
[----:B------:R-:W-:Y:S02]  /*3120*/  FFMA.FTZ R21, R26, R30, R21 ;  /* 0x0000001e1a157223 */ /* 0x000fe40000010015 */
[----:B------:R-:W-:Y:S01]  /*3130*/  FFMA.FTZ R10, R10, R15, R20 ;  /* 0x0000000f0a0a7223 */ /* 0x000fe20000010014 */
[----:B------:R-:W-:Y:S01]  /*3140*/  HADD2.F32 R14, -RZ, R34.H0_H0 ;  /* 0x20000022ff0e7230 */ /* 0x000fe20000004100 */
[----:B------:R-:W-:Y:S01]  /*3150*/  FADD.FTZ R27, R8, R27 ;  /* 0x0000001b081b7221 */ /* 0x000fe20000010000 */
[----:B------:R-:W0:Y:S01]  /*3160*/  I2F R20, R56 ;  /* 0x0000003800147306 */ /* 0x000e220000201400 */
[----:B------:R-:W-:Y:S01]  /*3170*/  HADD2.F32 R8, -RZ, R18.H0_H0 ;  /* 0x20000012ff087230 */ /* 0x000fe20000004100 */
[----:B------:R-:W-:Y:S01]  /*3180*/  FFMA.FTZ R16, R16, R33, R21 ;  /* 0x0000002110107223 */ /* 0x000fe20000010015 */
[--C-:B------:R-:W-:Y:S01]  /*3190*/  HADD2.F32 R37, -RZ, R11.reuse.H0_H0 ;  /* 0x2000000bff257230 */ /* 0x100fe20000004100 */
[----:B------:R-:W-:Y:S01]  /*31a0*/  FFMA.FTZ R28, R41, R42, R28 ;  /* 0x0000002a291c7223 */ /* 0x000fe2000001001c */
[----:B------:R-:W-:Y:S01]  /*31b0*/  HADD2.F32 R34, -RZ, R34.H1_H1 ;  /* 0x30000022ff227230 */ /* 0x000fe20000004100 */
[----:B------:R-:W-:Y:S01]  /*31c0*/  FFMA.FTZ R8, R8, R14, R9 ;  /* 0x0000000e08087223 */ /* 0x000fe20000010009 */
[----:B------:R-:W-:Y:S01]  /*31d0*/  HADD2.F32 R15, -RZ, R18.H1_H1 ;  /* 0x30000012ff0f7230 */ /* 0x000fe20000004100 */
[----:B------:R-:W-:Y:S01]  /*31e0*/  FADD.FTZ R27, R16, R27 ;  /* 0x0000001b101b7221 */ /* 0x000fe20000010000 */
[----:B------:R-:W-:Y:S01]  /*31f0*/  HADD2.F32 R11, -RZ, R11.H1_H1 ;  /* 0x3000000bff0b7230 */ /* 0x000fe20000004100 */
[----:B------:R-:W-:Y:S01]  /*3200*/  FFMA.FTZ R13, R37, R13, R28 ;  /* 0x0000000d250d7223 */ /* 0x000fe2000001001c */
[----:B------:R-:W-:Y:S01]  /*3210*/  HADD2.F32 R17, -RZ, R35.H0_H0 ;  /* 0x20000023ff117230 */ /* 0x000fe20000004100 */
[----:B------:R-:W-:Y:S01]  /*3220*/  FFMA.FTZ R10, R15, R34, R10 ;  /* 0x000000220f0a7223 */ /* 0x000fe2000001000a */
[----:B------:R-:W-:Y:S01]  /*3230*/  HADD2.F32 R14, -RZ, R19.H0_H0 ;  /* 0x20000013ff0e7230 */ /* 0x000fe20000004100 */
[----:B------:R-:W-:Y:S01]  /*3240*/  FADD.FTZ R27, R8, R27 ;  /* 0x0000001b081b7221 */ /* 0x000fe20000010000 */
[----:B------:R-:W-:Y:S01]  /*3250*/  HADD2.F32 R35, -RZ, R35.H1_H1 ;  /* 0x30000023ff237230 */ /* 0x000fe20000004100 */
[----:B------:R-:W-:Y:S01]  /*3260*/  FFMA.FTZ R11, R11, R12, R23 ;  /* 0x0000000c0b0b7223 */ /* 0x000fe20000010017 */
[----:B------:R-:W-:Y:S01]  /*3270*/  HADD2.F32 R16, -RZ, R19.H1_H1 ;  /* 0x30000013ff107230 */ /* 0x000fe20000004100 */
[----:B------:R-:W-:-:S02]  /*3280*/  FFMA.FTZ R13, R14, R17, R13 ;  /* 0x000000110e0d7223 */ /* 0x000fc4000001000d */
[----:B------:R-:W-:Y:S01]  /*3290*/  FADD.FTZ R10, R10, R27 ;  /* 0x0000001b0a0a7221 */ /* 0x000fe20000010000 */
[----:B-----5:R-:W-:Y:S01]  /*32a0*/  FSETP.NEU.FTZ.AND P0, PT, R61, RZ, PT ;  /* 0x000000ff3d00720b */ /* 0x020fe20003f1d000 */
[----:B0-----:R-:W-:Y:S01]  /*32b0*/  FMUL.FTZ R20, R20, R61 ;  /* 0x0000003d14147220 */ /* 0x001fe20000410000 */
[----:B------:R-:W-:Y:S01]  /*32c0*/  IADD3 R54, R54, 0x4, RZ ;  /* 0x0000000436367810 */ /* 0x000fe20007ffe0ff */
[----:B------:R-:W-:Y:S02]  /*32d0*/  FFMA.FTZ R11, R16, R35, R11 ;  /* 0x00000023100b7223 */ /* 0x000fe4000001000b */
[----:B------:R-:W-:Y:S01]  /*32e0*/  FADD.FTZ R10, R13, R10 ;  /* 0x0000000a0d0a7221 */ /* 0x000fe20000010000 */
[----:B------:R-:W-:Y:S02]  /*32f0*/  FSEL R9, R20, RZ, P0 ;  /* 0x000000ff14097208 */ /* 0x000fe40000000000 */
[----:B------:R-:W-:Y:S01]  /*3300*/  ISETP.GE.AND P2, PT, R54, R64, PT ;  /* 0x000000403600720c */ /* 0x000fe20003f46270 */
[----:B------:R-:W-:Y:S01]  /*3310*/  FADD.FTZ R10, R11, R10 ;  /* 0x0000000a0b0a7221 */ /* 0x000fe20000010000 */
[----:B------:R-:W-:-:S03]  /*3320*/  ISETP.GE.AND P0, PT, R57, R68, PT ;  /* 0x000000443900720c */ /* 0x000fc60003f06270 */
        /* <DEDUP_REMOVED lines=11> */
.L_x_17769:
[----:B------:R-:W-:Y:S05]  /*33e0*/  BSYNC B0 ;  /* 0x0000000000007941 */ /* 0x000fea0003800000 */
.L_x_17768:
[----:B------:R-:W0:Y:S01]  /*33f0*/  SHFL.BFLY PT, R5, R58, 0x10, 0x1f ;  /* 0x0e001f003a057f89 */ /* 0x000e2200000e0000 */
[C---:B------:R-:W-:Y:S01]  /*3400*/  ISETP.NE.AND P0, PT, R62.reuse, RZ, PT ;  /* 0x000000ff3e00720c */ /* 0x040fe20003f05270 */
[----:B------:R-:W-:Y:S01]  /*3410*/  BSSY B0, `(.L_x_17771) ;  /* 0x00000f7000007945 */ /* 0x000fe20003800000 */
[----:B------:R-:W-:-:S02]  /*3420*/  ISETP.GT.AND P1, PT, R62, 0x3, PT ;  /* 0x000000033e00780c */ /* 0x000fc40003f24270 */
        /* <DEDUP_REMOVED lines=40> */
.L_x_17775:
        /* <DEDUP_REMOVED lines=11> */
.L_x_17774:
[----:B------:R-:W-:Y:S05]  /*3760*/  BSYNC B1 ;  /* 0x0000000000017941 */ /* 0x000fea0003800000 */
.L_x_17773:
        /* <DEDUP_REMOVED lines=10> */
.L_x_17778:
        /* <DEDUP_REMOVED lines=100> */
.L_x_17777:
[----:B------:R-:W-:Y:S05]  /*3e50*/  BSYNC B1 ;  /* 0x0000000000017941 */ /* 0x000fea0003800000 */
.L_x_17776:
        /* <DEDUP_REMOVED lines=55> */
.L_x_17780:
[----:B------:R-:W-:Y:S05]  /*41d0*/  BSYNC B1 ;  /* 0x0000000000017941 */ /* 0x000fea0003800000 */
.L_x_17779:
        /* <DEDUP_REMOVED lines=26> */
.L_x_17772:
[----:B------:R-:W-:Y:S05]  /*4380*/  BSYNC B0 ;  /* 0x0000000000007941 */ /* 0x000fea0003800000 */
.L_x_17771:
        /* <DEDUP_REMOVED lines=44> */
.L_x_17785:
        /* <DEDUP_REMOVED lines=8> */
.L_x_17784:
[----:B------:R-:W-:Y:S05]  /*46d0*/  BSYNC B1 ;  /* 0x0000000000017941 */ /* 0x000fea0003800000 */
.L_x_17783:
        /* <DEDUP_REMOVED lines=10> */
.L_x_17788:
        /* <DEDUP_REMOVED lines=52> */
.L_x_17787:
[----:B------:R-:W-:Y:S05]  /*4ac0*/  BSYNC B1 ;  /* 0x0000000000017941 */ /* 0x000fea0003800000 */
.L_x_17786:
        /* <DEDUP_REMOVED lines=31> */
.L_x_17790:
[----:B------:R-:W-:Y:S05]  /*4cc0*/  BSYNC B1 ;  /* 0x0000000000017941 */ /* 0x000fea0003800000 */
.L_x_17789:
        /* <DEDUP_REMOVED lines=14> */
.L_x_17782:
[----:B------:R-:W-:Y:S05]  /*4db0*/  BSYNC B0 ;  /* 0x0000000000007941 */ /* 0x000fea0003800000 */
.L_x_17781:
        /* <DEDUP_REMOVED lines=21> */
.L_x_17792:
[----:B------:R-:W-:Y:S05]  /*4f10*/  BSYNC B0 ;  /* 0x0000000000007941 */ /* 0x000fea0003800000 */
.L_x_17791:
        /* <DEDUP_REMOVED lines=15> */
[----:B------:R-:W-:Y:S05]  /*5010*/  BRA `(.L_x_17795) ;  /* 0x00004b6000007947 */ /* 0x000fea0003800000 */
.L_x_17794:
[----:B0-----:R-:W-:Y:S01]  /*5020*/  SHF.R.S32.HI R5, RZ, 0x1f, R62 ;  /* 0x0000001fff057819 */ /* 0x001fe2000001143e */
[----:B------:R-:W-:Y:S01]  /*5030*/  IMAD R70, R3, c[0x0][0x1c0], RZ ;  /* 0x0000700003467a24 */ /* 0x000fe200078e02ff */
[----:B------:R-:W-:Y:S01]  /*5040*/  IADD3 R60, P0, R60, R59, RZ ;  /* 0x0000003b3c3c7210 */ /* 0x000fe20007f1e0ff */
[----:B------:R-:W-:Y:S01]  /*5050*/  IMAD.MOV.U32 R3, RZ, RZ, c[0x0][0x1bc] ;  /* 0x00006f00ff037624 */ /* 0x000fe200078e00ff */
[----:B------:R-:W-:Y:S01]  /*5060*/  LEA.HI R5, R5, R62, RZ, 0x2 ;  /* 0x0000003e05057211 */ /* 0x000fe200078f10ff */
[----:B------:R-:W-:Y:S01]  /*5070*/  IMAD.MOV.U32 R36, RZ, RZ, RZ ;  /* 0x000000ffff247224 */ /* 0x000fe200078e00ff */
[----:B------:R-:W-:Y:S01]  /*5080*/  LEA.HI.X.SX32 R9, R59, R4, 0x1, P0 ;  /* 0x000000043b097211 */ /* 0x000fe200000f0eff */
[----:B------:R-:W-:Y:S01]  /*5090*/  CS2R R34, SRZ ;  /* 0x0000000000227805 */ /* 0x000fe2000001ff00 */
[C---:B------:R-:W-:Y:S01]  /*50a0*/  LOP3.LUT R7, R5.reuse, 0xfffffffc, RZ, 0xc0, !PT ;  /* 0xfffffffc05077812 */ /* 0x040fe200078ec0ff */
[----:B------:R-:W-:Y:S01]  /*50b0*/  IMAD.SHL.U32 R5, R5, 0x8, RZ ;  /* 0x0000000805057824 */ /* 0x000fe200078e00ff */
[----:B------:R-:W-:Y:S01]  /*50c0*/  LEA R0, P0, R60, c[0x0][0x198], 0x2 ;  /* 0x000066003c007a11 */ /* 0x000fe200078010ff */
[----:B------:R-:W-:Y:S01]  /*50d0*/  CS2R R32, SRZ ;  /* 0x0000000000207805 */ /* 0x000fe2000001ff00 */
[----:B------:R-:W-:Y:S01]  /*50e0*/  CS2R R30, SRZ ;  /* 0x00000000001e7805 */ /* 0x000fe2000001ff00 */
[----:B------:R-:W-:Y:S01]  /*50f0*/  IMAD.IADD R62, R62, 0x1, -R7 ;  /* 0x000000013e3e7824 */ /* 0x000fe200078e0a07 */
[----:B------:R-:W-:Y:S01]  /*5100*/  IADD3 R7, -R63, -0x1, R66 ;  /* 0xffffffff3f077810 */ /* 0x000fe20007ffe142 */
[----:B------:R-:W-:Y:S01]  /*5110*/  CS2R R28, SRZ ;  /* 0x00000000001c7805 */ /* 0x000fe2000001ff00 */
[----:B------:R-:W-:Y:S01]  /*5120*/  CS2R R26, SRZ ;  /* 0x00000000001a7805 */ /* 0x000fe2000001ff00 */
[----:B------:R-:W-:Y:S01]  /*5130*/  IMAD.SHL.U32 R2, R62, 0x8, RZ ;  /* 0x000000083e027824 */ /* 0x000fe200078e00ff */
[----:B------:R-:W-:Y:S01]  /*5140*/  CS2R R24, SRZ ;  /* 0x0000000000187805 */ /* 0x000fe2000001ff00 */
[----:B------:R-:W-:Y:S01]  /*5150*/  IMAD R52, R52, -0x10, R7 ;  /* 0xfffffff034347824 */ /* 0x000fe200078e0207 */
[----:B------:R-:W-:Y:S01]  /*5160*/  LOP3.LUT R7, R5, 0xffffffe0, RZ, 0xc0, !PT ;  /* 0xffffffe005077812 */ /* 0x000fe200078ec0ff */
[C---:B------:R-:W-:Y:S01]  /*5170*/  IMAD R4, R63.reuse, 0x20, R2 ;  /* 0x000000203f047824 */ /* 0x040fe200078e0202 */
[----:B------:R-:W-:Y:S01]  /*5180*/  LEA.HI.X R5, R60, c[0x0][0x19c], R9, 0x2, P0 ;  /* 0x000067003c057a11 */ /* 0x000fe200000f1409 */
[----:B------:R-:W-:Y:S01]  /*5190*/  IMAD R37, R63, 0x4, R62 ;  /* 0x000000043f257824 */ /* 0x000fe200078e023e */
[----:B------:R-:W-:Y:S01]  /*51a0*/  CS2R R22, SRZ ;  /* 0x0000000000167805 */ /* 0x000fe2000001ff00 */
[----:B------:R-:W-:Y:S01]  /*51b0*/  IMAD.IADD R2, R2, 0x1, R7 ;  /* 0x0000000102027824 */ /* 0x000fe200078e0207 */
[----:B------:R-:W-:Y:S01]  /*51c0*/  IADD3 R67, R4, 0x7, R67 ;  /* 0x0000000704437810 */ /* 0x000fe20007ffe043 */
[----:B------:R-:W-:Y:S01]  /*51d0*/  CS2R R20, SRZ ;  /* 0x0000000000147805 */ /* 0x000fe2000001ff00 */
[----:B------:R-:W-:Y:S01]  /*51e0*/  CS2R R10, SRZ ;  /* 0x00000000000a7805 */ /* 0x000fe2000001ff00 */
[----:B------:R-:W-:Y:S01]  /*51f0*/  CS2R R8, SRZ ;  /* 0x0000000000087805 */ /* 0x000fe2000001ff00 */
[----:B------:R-:W-:Y:S01]  /*5200*/  CS2R R6, SRZ ;  /* 0x0000000000067805 */ /* 0x000fe2000001ff00 */
[----:B------:R-:W-:Y:S01]  /*5210*/  IMAD.MOV.U32 R4, RZ, RZ, RZ ;  /* 0x000000ffff047224 */ /* 0x000fe200078e00ff */
[----:B------:R-:W-:-:S02]  /*5220*/  SHF.R.S32.HI R3, RZ, 0x1f, R3 ;  /* 0x0000001fff037819 */ /* 0x000fc40000011403 */
[----:B------:R-:W-:Y:S02]  /*5230*/  SHF.R.S32.HI R71, RZ, 0x1f, R70 ;  /* 0x0000001fff477819 */ /* 0x000fe40000011446 */
[----:B------:R-:W-:Y:S02]  /*5240*/  LEA R37, R37, 0x1b0, 0x5 ;  /* 0x000001b025257811 */ /* 0x000fe400078e28ff */
[C---:B-----5:R-:W-:Y:S02]  /*5250*/  IADD3 R61, R2.reuse, 0x200, RZ ;  /* 0x00000200023d7810 */ /* 0x060fe40007ffe0ff */
        /* <DEDUP_REMOVED lines=21> */
.L_x_17844:
[----:B------:R-:W-:Y:S01]  /*53b0*/  IMAD.MOV.U32 R76, RZ, RZ, R0 ;  /* 0x000000ffff4c7224 */ /* 0x000fe200078e0000 */
[----:B------:R-:W0:Y:S01]  /*53c0*/  LDS.128 R12, [R37+-0x10] ;  /* 0xfffff000250c7984 */ /* 0x000e220000000c00 */
[----:B------:R-:W-:-:S03]  /*53d0*/  IMAD.MOV.U32 R77, RZ, RZ, R5 ;  /* 0x000000ffff4d7224 */ /* 0x000fc600078e0005 */
[----:B------:R-:W1:Y:S04]  /*53e0*/  LDS.128 R16, [R37] ;  /* 0x0000000025107984 */ /* 0x000e680000000c00 */
[----:B------:R-:W2:Y:S01]  /*53f0*/  LDG.E.CONSTANT R72, [R76.64] ;  /* 0x0000000a4c487981 */ /* 0x000ea2000c1e9900 */
[----:B0-----:R-:W-:Y:S02]  /*5400*/  F2FP.PACK_AB R14, R15, R14 ;  /* 0x0000000e0f0e723e */ /* 0x001fe400000000ff */
[----:B------:R-:W-:Y:S01]  /*5410*/  F2FP.PACK_AB R65, R13, R12 ;  /* 0x0000000c0d41723e */ /* 0x000fe200000000ff */
[----:B------:R-:W-:Y:S01]  /*5420*/  BSSY B1, `(.L_x_17796) ;  /* 0x000002f000017945 */ /* 0x000fe20003800000 */
[----:B-1----:R-:W-:Y:S02]  /*5430*/  F2FP.PACK_AB R69, R17, R16 ;  /* 0x000000101145723e */ /* 0x002fe400000000ff */
[----:B------:R-:W-:-:S02]  /*5440*/  F2FP.PACK_AB R66, R19, R18 ;  /* 0x000000121342723e */ /* 0x000fc400000000ff */
[----:B--2---:R-:W-:-:S05]  /*5450*/  SHF.R.S32.HI R62, RZ, 0x1f, R72 ;  /* 0x0000001fff3e7819 */ /* 0x004fca0000011448 */
[----:B------:R-:W-:-:S04]  /*5460*/  IMAD R62, R62, c[0x0][0x1bc], RZ ;  /* 0x00006f003e3e7a24 */ /* 0x000fc800078e02ff */
[C---:B------:R-:W-:Y:S02]  /*5470*/  IMAD R63, R72.reuse, R3, R62 ;  /* 0x00000003483f7224 */ /* 0x040fe400078e023e */
[----:B------:R-:W-:-:S04]  /*5480*/  IMAD.WIDE.U32 R72, R72, c[0x0][0x1bc], R70 ;  /* 0x00006f0048487a25 */ /* 0x000fc800078e0046 */
[----:B------:R-:W-:Y:S01]  /*5490*/  IMAD.IADD R63, R73, 0x1, R63 ;  /* 0x00000001493f7824 */ /* 0x000fe200078e023f */
[----:B------:R-:W-:-:S04]  /*54a0*/  IADD3 R62, P0, R2, R72, RZ ;  /* 0x00000048023e7210 */ /* 0x000fc80007f1e0ff */
[----:B------:R-:W-:Y:S02]  /*54b0*/  LEA R74, P1, R62, c[0x0][0x188], 0x1 ;  /* 0x000062003e4a7a11 */ /* 0x000fe400078208ff */
[----:B------:R-:W-:Y:S02]  /*54c0*/  LEA.HI.X.SX32 R15, R2, R63, 0x1, P0 ;  /* 0x0000003f020f7211 */ /* 0x000fe400000f0eff */
[----:B------:R-:W-:Y:S02]  /*54d0*/  ISETP.NE.AND P0, PT, R52, RZ, PT ;  /* 0x000000ff3400720c */ /* 0x000fe40003f05270 */
[----:B------:R-:W-:Y:S01]  /*54e0*/  LEA.HI.X R75, R62, c[0x0][0x18c], R15, 0x1, P1 ;  /* 0x000063003e4b7a11 */ /* 0x000fe200008f0c0f */
[----:B------:R-:W-:-:S04]  /*54f0*/  IMAD.MOV.U32 R62, RZ, RZ, R14 ;  /* 0x000000ffff3e7224 */ /* 0x000fc800078e000e */
[----:B------:R0:W5:Y:S06]  /*5500*/  LDG.E.128.CONSTANT R12, [R74.64] ;  /* 0x0000000a4a0c7981 */ /* 0x00016c000c1e9d00 */
[----:B------:R-:W-:Y:S05]  /*5510*/  @P0 BRA `(.L_x_17797) ;  /* 0x000001f000000947 */ /* 0x000fea0003800000 */
[----:B------:R-:W-:Y:S02]  /*5520*/  IADD3 R17, R67, -0x5, RZ ;  /* 0xfffffffb43117810 */ /* 0x000fe40007ffe0ff */
[----:B-----5:R-:W-:Y:S02]  /*5530*/  PRMT R16, R13, 0x7632, R16 ;  /* 0x000076320d107816 */ /* 0x020fe40000000010 */
[----:B------:R-:W-:-:S02]  /*5540*/  ISETP.GE.AND P1, PT, R17, R68, PT ;  /* 0x000000441100720c */ /* 0x000fc40003f26270 */
[----:B------:R-:W-:Y:S02]  /*5550*/  IADD3 R17, R67, -0x4, RZ ;  /* 0xfffffffc43117810 */ /* 0x000fe40007ffe0ff */
[----:B------:R-:W-:Y:S02]  /*5560*/  SEL R13, R13, RZ, !P1 ;  /* 0x000000ff0d0d7207 */ /* 0x000fe40004800000 */
[-C--:B------:R-:W-:Y:S02]  /*5570*/  ISETP.GE.AND P2, PT, R17, R68.reuse, PT ;  /* 0x000000441100720c */ /* 0x080fe40003f46270 */
[----:B------:R-:W-:Y:S02]  /*5580*/  IADD3 R17, R67, -0x3, RZ ;  /* 0xfffffffd43117810 */ /* 0x000fe40007ffe0ff */
[----:B------:R-:W-:Y:S02]  /*5590*/  SEL R16, R16, RZ, !P2 ;  /* 0x000000ff10107207 */ /* 0x000fe40005000000 */
[----:B------:R-:W-:-:S02]  /*55a0*/  ISETP.GE.AND P1, PT, R17, R68, PT ;  /* 0x000000441100720c */ /* 0x000fc40003f26270 */
[----:B------:R-:W-:Y:S02]  /*55b0*/  IADD3 R17, R67, -0x2, RZ ;  /* 0xfffffffe43117810 */ /* 0x000fe40007ffe0ff */
[--C-:B------:R-:W-:Y:S02]  /*55c0*/  PRMT R13, R13, 0x5410, R16.reuse ;  /* 0x000054100d0d7816 */ /* 0x100fe40000000010 */
[----:B------:R-:W-:Y:S02]  /*55d0*/  ISETP.GE.AND P2, PT, R17, R68, PT ;  /* 0x000000441100720c */ /* 0x000fe40003f46270 */
[C---:B------:R-:W-:Y:S02]  /*55e0*/  PRMT R16, R14.reuse, 0x7632, R16 ;  /* 0x000076320e107816 */ /* 0x040fe40000000010 */
[----:B------:R-:W-:Y:S02]  /*55f0*/  SEL R17, R14, RZ, !P1 ;  /* 0x000000ff0e117207 */ /* 0x000fe40004800000 */
[----:B------:R-:W-:-:S02]  /*5600*/  SEL R16, R16, RZ, !P2 ;  /* 0x000000ff10107207 */ /* 0x000fc40005000000 */
[-C--:B------:R-:W-:Y:S02]  /*5610*/  ISETP.GE.AND P3, PT, R67, R68.reuse, PT ;  /* 0x000000444300720c */ /* 0x080fe40003f66270 */
[--C-:B------:R-:W-:Y:S02]  /*5620*/  PRMT R14, R17, 0x5410, R16.reuse ;  /* 0x00005410110e7816 */ /* 0x100fe40000000010 */
[----:B------:R-:W-:Y:S02]  /*5630*/  IADD3 R17, R67, -0x1, RZ ;  /* 0xffffffff43117810 */ /* 0x000fe40007ffe0ff */
[----:B------:R-:W-:Y:S02]  /*5640*/  PRMT R16, R15, 0x7632, R16 ;  /* 0x000076320f107816 */ /* 0x000fe40000000010 */
[----:B------:R-:W-:Y:S02]  /*5650*/  ISETP.GE.AND P1, PT, R17, R68, PT ;  /* 0x000000441100720c */ /* 0x000fe40003f26270 */
[----:B------:R-:W-:-:S02]  /*5660*/  IADD3 R17, R67, -0x6, RZ ;  /* 0xfffffffa43117810 */ /* 0x000fc40007ffe0ff */
[----:B------:R-:W-:Y:S02]  /*5670*/  SEL R16, R16, RZ, !P3 ;  /* 0x000000ff10107207 */ /* 0x000fe40005800000 */
[----:B------:R-:W-:Y:S02]  /*5680*/  ISETP.GE.AND P2, PT, R17, R68, PT ;  /* 0x000000441100720c */ /* 0x000fe40003f46270 */
[----:B------:R-:W-:Y:S02]  /*5690*/  SEL R17, R15, RZ, !P1 ;  /* 0x000000ff0f117207 */ /* 0x000fe40004800000 */
[----:B------:R-:W-:-:S04]  /*56a0*/  IADD3 R15, R67, -0x7, RZ ;  /* 0xfffffff9430f7810 */ /* 0x000fc80007ffe0ff */
[----:B------:R-:W-:Y:S02]  /*56b0*/  ISETP.GE.AND P1, PT, R15, R68, PT ;  /* 0x000000440f00720c */ /* 0x000fe40003f26270 */
[--C-:B------:R-:W-:Y:S02]  /*56c0*/  PRMT R15, R17, 0x5410, R16.reuse ;  /* 0x00005410110f7816 */ /* 0x100fe40000000010 */
[C---:B------:R-:W-:Y:S02]  /*56d0*/  PRMT R16, R12.reuse, 0x7632, R16 ;  /* 0x000076320c107816 */ /* 0x040fe40000000010 */
[----:B------:R-:W-:Y:S02]  /*56e0*/  SEL R17, R12, RZ, !P1 ;  /* 0x000000ff0c117207 */ /* 0x000fe40004800000 */
[----:B------:R-:W-:-:S04]  /*56f0*/  SEL R16, R16, RZ, !P2 ;  /* 0x000000ff10107207 */ /* 0x000fc80005000000 */
[----:B------:R-:W-:Y:S02]  /*5700*/  PRMT R12, R17, 0x5410, R16 ;  /* 0x00005410110c7816 */ /* 0x000fe40000000010 */
.L_x_17797:
[----:B------:R-:W-:Y:S05]  /*5710*/  BSYNC B1 ;  /* 0x0000000000017941 */ /* 0x000fea0003800000 */
.L_x_17796:
[----:B------:R1:W5:Y:S02]  /*5720*/  LDG.E.128.CONSTANT R16, [R74.64+0x200] ;  /* 0x0002000a4a107981 */ /* 0x000364000c1e9d00 */
[----:B-----5:R-:W-:-:S06]  /*5730*/  HFMA2.MMA R13, R62, R13, -RZ ;  /* 0x0000000d3e0d7235 */ /* 0x020fcc00001000ff */
[----:B------:R-:W-:Y:S01]  /*5740*/  HFMA2.MMA R13, R65, R12, R13 ;  /* 0x0000000c410d7235 */ /* 0x000fe2000000000d */
[----:B------:R-:W-:Y:S09]  /*5750*/  BSSY B1, `(.L_x_17798) ;  /* 0x0000022000017945 */ /* 0x000ff20003800000 */
[----:B------:R-:W-:Y:S01]  /*5760*/  HFMA2 R14, R69, R14, R13 ;  /* 0x0000000e450e7231 */ /* 0x000fe2000000000d */
[----:B------:R-:W-:Y:S05]  /*5770*/  @P0 BRA `(.L_x_17799) ;  /* 0x000001f000000947 */ /* 0x000fea0003800000 */
[----:B-1----:R-:W-:Y:S02]  /*5780*/  IADD3 R13, R67, -0x5, RZ ;  /* 0xfffffffb430d7810 */ /* 0x002fe40007ffe0ff */
[----:B------:R-:W-:-:S02]  /*5790*/  PRMT R12, R17, 0x7632, R12 ;  /* 0x00007632110c7816 */ /* 0x000fc4000000000c */
[-C--:B------:R-:W-:Y:S02]  /*57a0*/  ISETP.GE.AND P1, PT, R13, R68.reuse, PT ;  /* 0x000000440d00720c */ /* 0x080fe40003f26270 */
[----:B------:R-:W-:Y:S02]  /*57b0*/  IADD3 R13, R67, -0x4, RZ ;  /* 0xfffffffc430d7810 */ /* 0x000fe40007ffe0ff */
[----:B------:R-:W-:Y:S02]  /*57c0*/  SEL R17, R17, RZ, !P1 ;  /* 0x000000ff11117207 */ /* 0x000fe40004800000 */
[----:B------:R-:W-:Y:S02]  /*57d0*/  ISETP.GE.AND P2, PT, R13, R68, PT ;  /* 0x000000440d00720c */ /* 0x000fe40003f46270 */
[----:B------:R-:W-:Y:S02]  /*57e0*/  IADD3 R13, R67, -0x3, RZ ;  /* 0xfffffffd430d7810 */ /* 0x000fe40007ffe0ff */
[----:B------:R-:W-:-:S02]  /*57f0*/  SEL R12, R12, RZ, !P2 ;  /* 0x000000ff0c0c7207 */ /* 0x000fc40005000000 */
[-C--:B------:R-:W-:Y:S02]  /*5800*/  ISETP.GE.AND P1, PT, R13, R68.reuse, PT ;  /* 0x000000440d00720c */ /* 0x080fe40003f26270 */
[----:B------:R-:W-:Y:S02]  /*5810*/  IADD3 R13, R67, -0x2, RZ ;  /* 0xfffffffe430d7810 */ /* 0x000fe40007ffe0ff */
[--C-:B------:R-:W-:Y:S02]  /*5820*/  PRMT R17, R17, 0x5410, R12.reuse ;  /* 0x0000541011117816 */ /* 0x100fe4000000000c */
[----:B------:R-:W-:Y:S02]  /*5830*/  ISETP.GE.AND P2, PT, R13, R68, PT ;  /* 0x000000440d00720c */ /* 0x000fe40003f46270 */
[C---:B------:R-:W-:Y:S02]  /*5840*/  PRMT R12, R18.reuse, 0x7632, R12 ;  /* 0x00007632120c7816 */ /* 0x040fe4000000000c */
[----:B------:R-:W-:-:S02]  /*5850*/  SEL R13, R18, RZ, !P1 ;  /* 0x000000ff120d7207 */ /* 0x000fc40004800000 */
[----:B------:R-:W-:Y:S02]  /*5860*/  SEL R12, R12, RZ, !P2 ;  /* 0x000000ff0c0c7207 */ /* 0x000fe40005000000 */
[-C--:B------:R-:W-:Y:S02]  /*5870*/  ISETP.GE.AND P3, PT, R67, R68.reuse, PT ;  /* 0x000000444300720c */ /* 0x080fe40003f66270 */
[--C-:B------:R-:W-:Y:S02]  /*5880*/  PRMT R18, R13, 0x5410, R12.reuse ;  /* 0x000054100d127816 */ /* 0x100fe4000000000c */
[----:B------:R-:W-:Y:S02]  /*5890*/  IADD3 R13, R67, -0x1, RZ ;  /* 0xffffffff430d7810 */ /* 0x000fe40007ffe0ff */
[----:B------:R-:W-:Y:S02]  /*58a0*/  PRMT R12, R19, 0x7632, R12 ;  /* 0x00007632130c7816 */ /* 0x000fe4000000000c */
[----:B------:R-:W-:-:S02]  /*58b0*/  ISETP.GE.AND P1, PT, R13, R68, PT ;  /* 0x000000440d00720c */ /* 0x000fc40003f26270 */
[----:B------:R-:W-:Y:S02]  /*58c0*/  IADD3 R13, R67, -0x6, RZ ;  /* 0xfffffffa430d7810 */ /* 0x000fe40007ffe0ff */
[----:B------:R-:W-:Y:S02]  /*58d0*/  SEL R12, R12, RZ, !P3 ;  /* 0x000000ff0c0c7207 */ /* 0x000fe40005800000 */
[----:B------:R-:W-:Y:S02]  /*58e0*/  ISETP.GE.AND P2, PT, R13, R68, PT ;  /* 0x000000440d00720c */ /* 0x000fe40003f46270 */
[----:B------:R-:W-:Y:S02]  /*58f0*/  SEL R19, R19, RZ, !P1 ;  /* 0x000000ff13137207 */ /* 0x000fe40004800000 */
[----:B------:R-:W-:Y:S02]  /*5900*/  IADD3 R13, R67, -0x7, RZ ;  /* 0xfffffff9430d7810 */ /* 0x000fe40007ffe0ff */
[----:B------:R-:W-:-:S02]  /*5910*/  PRMT R19, R19, 0x5410, R12 ;  /* 0x0000541013137816 */ /* 0x000fc4000000000c */
[----:B------:R-:W-:Y:S02]  /*5920*/  ISETP.GE.AND P1, PT, R13, R68, PT ;  /* 0x000000440d00720c */ /* 0x000fe40003f26270 */
[C---:B------:R-:W-:Y:S02]  /*5930*/  PRMT R12, R16.reuse, 0x7632, R12 ;  /* 0x00007632100c7816 */ /* 0x040fe4000000000c */
[----:B------:R-:W-:Y:S02]  /*5940*/  SEL R13, R16, RZ, !P1 ;  /* 0x000000ff100d7207 */ /* 0x000fe40004800000 */
[----:B------:R-:W-:-:S04]  /*5950*/  SEL R12, R12, RZ, !P2 ;  /* 0x000000ff0c0c7207 */ /* 0x000fc80005000000 */
[----:B------:R-:W-:Y:S02]  /*5960*/  PRMT R16, R13, 0x5410, R12 ;  /* 0x000054100d107816 */ /* 0x000fe4000000000c */
.L_x_17799:
[----:B-1----:R-:W-:Y:S05]  /*5970*/  BSYNC B1 ;  /* 0x0000000000017941 */ /* 0x002fea0003800000 */
.L_x_17798:
[----:B------:R-:W-:Y:S01]  /*5980*/  HMUL2 R17, R62, R17 ;  /* 0x000000113e117232 */ /* 0x000fe20000000000 */
[----:B------:R-:W-:Y:S01]  /*5990*/  IADD3 R13, P1, R61, R72, RZ ;  /* 0x000000483d0d7210 */ /* 0x000fe20007f3e0ff */
[----:B------:R-:W-:-:S03]  /*59a0*/  HFMA2 R14, R66, R15, R14 ;  /* 0x0000000f420e7231 */ /* 0x000fc6000000000e */
[----:B------:R-:W-:Y:S01]  /*59b0*/  LEA R12, P2, R13, c[0x0][0x188], 0x1 ;  /* 0x000062000d0c7a11 */ /* 0x000fe200078408ff */
[----:B------:R-:W-:Y:S01]  /*59c0*/  HFMA2.MMA R17, R65, R16, R17 ;  /* 0x0000001041117235 */ /* 0x000fe20000000011 */
[----:B------:R-:W-:-:S04]  /*59d0*/  LEA.HI.X.SX32 R16, R61, R63, 0x1, P1 ;  /* 0x0000003f3d107211 */ /* 0x000fc800008f0eff */
[----:B------:R-:W-:Y:S01]  /*59e0*/  LEA.HI.X R13, R13, c[0x0][0x18c], R16, 0x1, P2 ;  /* 0x000063000d0d7a11 */ /* 0x000fe200010f0c10 */
[----:B------:R-:W-:Y:S01]  /*59f0*/  HFMA2.MMA R17, R69, R18, R17 ;  /* 0x0000001245117235 */ /* 0x000fe20000000011 */
[----:B------:R-:W-:-:S09]  /*5a00*/  HADD2.F32 R16, -RZ, R14.H0_H0 ;  /* 0x2000000eff107230 */ /* 0x000fd20000004100 */
[----:B------:R-:W-:Y:S02]  /*5a10*/  HFMA2 R19, R66, R19, R17 ;  /* 0x0000001342137231 */ /* 0x000fe40000000011 */
[----:B------:R-:W-:Y:S02]  /*5a20*/  HADD2.F32 R17, -RZ, R14.H1_H1 ;  /* 0x3000000eff117230 */ /* 0x000fe40000004100 */
[----:B------:R-:W5:Y:S01]  /*5a30*/  LDG.E.128.CONSTANT R12, [R12.64] ;  /* 0x0000000a0c0c7981 */ /* 0x000f62000c1e9d00 */
[----:B------:R-:W-:Y:S01]  /*5a40*/  BSSY B1, `(.L_x_17800) ;  /* 0x0000021000017945 */ /* 0x000fe20003800000 */
[----:B------:R-:W-:Y:S05]  /*5a50*/  @P0 BRA `(.L_x_17801) ;  /* 0x000001f000000947 */ /* 0x000fea0003800000 */
[----:B0-----:R-:W-:Y:S02]  /*5a60*/  IADD3 R75, R67, -0x5, RZ ;  /* 0xfffffffb434b7810 */ /* 0x001fe40007ffe0ff */
        /* <DEDUP_REMOVED lines=21> */
[----:B------:R-:W-:Y:S02]  /*5bc0*/  SEL R15, R15, RZ, !P1 ;  /* 0x000000ff0f0f7207 */ /* 0x000fe40004800000 */
[-C--:B------:R-:W-:Y:S02]  /*5bd0*/  ISETP.GE.AND P2, PT, R75, R68.reuse, PT ;  /* 0x000000444b00720c */ /* 0x080fe40003f46270 */
[----:B------:R-:W-:Y:S02]  /*5be0*/  IADD3 R75, R67, -0x7, RZ ;  /* 0xfffffff9434b7810 */ /* 0x000fe40007ffe0ff */
[----:B------:R-:W-:Y:S02]  /*5bf0*/  PRMT R15, R15, 0x5410, R18 ;  /* 0x000054100f0f7816 */ /* 0x000fe40000000012 */
[----:B------:R-:W-:-:S02]  /*5c00*/  ISETP.GE.AND P1, PT, R75, R68, PT ;  /* 0x000000444b00720c */ /* 0x000fc40003f26270 */
[C---:B------:R-:W-:Y:S02]  /*5c10*/  PRMT R18, R12.reuse, 0x7632, R18 ;  /* 0x000076320c127816 */ /* 0x040fe40000000012 */
[----:B------:R-:W-:Y:S02]  /*5c20*/  SEL R75, R12, RZ, !P1 ;  /* 0x000000ff0c4b7207 */ /* 0x000fe40004800000 */
[----:B------:R-:W-:-:S04]  /*5c30*/  SEL R18, R18, RZ, !P2 ;  /* 0x000000ff12127207 */ /* 0x000fc80005000000 */
[----:B------:R-:W-:Y:S02]  /*5c40*/  PRMT R12, R75, 0x5410, R18 ;  /* 0x000054104b0c7816 */ /* 0x000fe40000000012 */
.L_x_17801:
[----:B------:R-:W-:Y:S05]  /*5c50*/  BSYNC B1 ;  /* 0x0000000000017941 */ /* 0x000fea0003800000 */
.L_x_17800:
[----:B-----5:R-:W-:Y:S02]  /*5c60*/  HMUL2 R13, R62, R13 ;  /* 0x0000000d3e0d7232 */ /* 0x020fe40000000000 */
[--C-:B------:R-:W-:Y:S02]  /*5c70*/  HADD2.F32 R18, -RZ, R19.reuse.H0_H0 ;  /* 0x20000013ff127230 */ /* 0x100fe40000004100 */
[----:B------:R-:W-:Y:S02]  /*5c80*/  HADD2.F32 R19, -RZ, R19.H1_H1 ;  /* 0x30000013ff137230 */ /* 0x000fe40000004100 */
[----:B------:R-:W-:Y:S01]  /*5c90*/  HFMA2.MMA R12, R65, R12, R13 ;  /* 0x0000000c410c7235 */ /* 0x000fe2000000000d */
[----:B------:R-:W-:Y:S01]  /*5ca0*/  FADD.FTZ R13, R16, R17 ;  /* 0x00000011100d7221 */ /* 0x000fe20000010000 */
[----:B------:R-:W-:Y:S01]  /*5cb0*/  IADD3 R17, P1, R60, R72, RZ ;  /* 0x000000483c117210 */ /* 0x000fe20007f3e0ff */
[----:B------:R-:W-:Y:S01]  /*5cc0*/  FADD.FTZ R18, R18, R19 ;  /* 0x0000001312127221 */ /* 0x000fe20000010000 */
[----:B------:R-:W-:Y:S01]  /*5cd0*/  BSSY B1, `(.L_x_17802) ;  /* 0x0000028000017945 */ /* 0x000fe20003800000 */
[----:B------:R-:W-:Y:S01]  /*5ce0*/  FADD.FTZ R36, R13, R36 ;  /* 0x000000240d247221 */ /* 0x000fe20000010000 */
[----:B------:R-:W-:Y:S01]  /*5cf0*/  LEA R16, P2, R17, c[0x0][0x188], 0x1 ;  /* 0x0000620011107a11 */ /* 0x000fe200078408ff */
[----:B------:R-:W-:Y:S01]  /*5d00*/  FADD.FTZ R35, R18, R35 ;  /* 0x0000002312237221 */ /* 0x000fe20000010000 */
[----:B0-----:R-:W-:-:S02]  /*5d10*/  LEA.HI.X.SX32 R74, R60, R63, 0x1, P1 ;  /* 0x0000003f3c4a7211 */ /* 0x001fc400008f0eff */
[----:B------:R-:W-:Y:S02]  /*5d20*/  HFMA2 R14, R69, R14, R12 ;  /* 0x0000000e450e7231 */ /* 0x000fe4000000000c */
[----:B------:R-:W-:-:S06]  /*5d30*/  LEA.HI.X R17, R17, c[0x0][0x18c], R74, 0x1, P2 ;  /* 0x0000630011117a11 */ /* 0x000fcc00010f0c4a */
[----:B------:R-:W5:Y:S01]  /*5d40*/  LDG.E.128.CONSTANT R16, [R16.64] ;  /* 0x0000000a10107981 */ /* 0x000f62000c1e9d00 */
[----:B------:R-:W-:Y:S05]  /*5d50*/  @P0 BRA `(.L_x_17803) ;  /* 0x000001f000000947 */ /* 0x000fea0003800000 */
[----:B------:R-:W-:Y:S02]  /*5d60*/  IADD3 R13, R67, -0x5, RZ ;  /* 0xfffffffb430d7810 */ /* 0x000fe40007ffe0ff */
[----:B-----5:R-:W-:Y:S02]  /*5d70*/  PRMT R12, R17, 0x7632, R12 ;  /* 0x00007632110c7816 */ /* 0x020fe4000000000c */
[-C--:B------:R-:W-:Y:S02]  /*5d80*/  ISETP.GE.AND P1, PT, R13, R68.reuse, PT ;  /* 0x000000440d00720c */ /* 0x080fe40003f26270 */
[----:B------:R-:W-:Y:S02]  /*5d90*/  IADD3 R13, R67, -0x4, RZ ;  /* 0xfffffffc430d7810 */ /* 0x000fe40007ffe0ff */
[----:B------:R-:W-:Y:S02]  /*5da0*/  SEL R17, R17, RZ, !P1 ;  /* 0x000000ff11117207 */ /* 0x000fe40004800000 */
[----:B------:R-:W-:-:S02]  /*5db0*/  ISETP.GE.AND P2, PT, R13, R68, PT ;  /* 0x000000440d00720c */ /* 0x000fc40003f46270 */
[----:B------:R-:W-:Y:S02]  /*5dc0*/  IADD3 R13, R67, -0x3, RZ ;  /* 0xfffffffd430d7810 */ /* 0x000fe40007ffe0ff */
[----:B------:R-:W-:Y:S02]  /*5dd0*/  SEL R12, R12, RZ, !P2 ;  /* 0x000000ff0c0c7207 */ /* 0x000fe40005000000 */
[-C--:B------:R-:W-:Y:S02]  /*5de0*/  ISETP.GE.AND P1, PT, R13, R68.reuse, PT ;  /* 0x000000440d00720c */ /* 0x080fe40003f26270 */
[----:B------:R-:W-:Y:S02]  /*5df0*/  IADD3 R13, R67, -0x2, RZ ;  /* 0xfffffffe430d7810 */ /* 0x000fe40007ffe0ff */
[----:B------:R-:W-:Y:S02]  /*5e00*/  PRMT R17, R17, 0x5410, R12 ;  /* 0x0000541011117816 */ /* 0x000fe4000000000c */
[----:B------:R-:W-:-:S02]  /*5e10*/  ISETP.GE.AND P2, PT, R13, R68, PT ;  /* 0x000000440d00720c */ /* 0x000fc40003f46270 */
[C---:B------:R-:W-:Y:S02]  /*5e20*/  PRMT R12, R18.reuse, 0x7632, R12 ;  /* 0x00007632120c7816 */ /* 0x040fe4000000000c */
[----:B------:R-:W-:Y:S02]  /*5e30*/  SEL R13, R18, RZ, !P1 ;  /* 0x000000ff120d7207 */ /* 0x000fe40004800000 */
[----:B------:R-:W-:Y:S02]  /*5e40*/  SEL R12, R12, RZ, !P2 ;  /* 0x000000ff0c0c7207 */ /* 0x000fe40005000000 */
[----:B------:R-:W-:Y:S02]  /*5e50*/  ISETP.GE.AND P3, PT, R67, R68, PT ;  /* 0x000000444300720c */ /* 0x000fe40003f66270 */
[----:B------:R-:W-:Y:S02]  /*5e60*/  PRMT R18, R13, 0x5410, R12 ;  /* 0x000054100d127816 */ /* 0x000fe4000000000c */
[----:B------:R-:W-:-:S02]  /*5e70*/  IADD3 R13, R67, -0x1, RZ ;  /* 0xffffffff430d7810 */ /* 0x000fc40007ffe0ff */
[----:B------:R-:W-:Y:S02]  /*5e80*/  PRMT R12, R19, 0x7632, R12 ;  /* 0x00007632130c7816 */ /* 0x000fe4000000000c */
[-C--:B------:R-:W-:Y:S02]  /*5e90*/  ISETP.GE.AND P1, PT, R13, R68.reuse, PT ;  /* 0x000000440d00720c */ /* 0x080fe40003f26270 */
[----:B------:R-:W-:Y:S02]  /*5ea0*/  IADD3 R13, R67, -0x6, RZ ;  /* 0xfffffffa430d7810 */ /* 0x000fe40007ffe0ff */
[----:B------:R-:W-:Y:S02]  /*5eb0*/  SEL R12, R12, RZ, !P3 ;  /* 0x000000ff0c0c7207 */ /* 0x000fe40005800000 */
[----:B------:R-:W-:Y:S02]  /*5ec0*/  ISETP.GE.AND P2, PT, R13, R68, PT ;  /* 0x000000440d00720c */ /* 0x000fe40003f46270 */
[----:B------:R-:W-:-:S02]  /*5ed0*/  SEL R19, R19, RZ, !P1 ;  /* 0x000000ff13137207 */ /* 0x000fc40004800000 */
[----:B------:R-:W-:Y:S02]  /*5ee0*/  IADD3 R13, R67, -0x7, RZ ;  /* 0xfffffff9430d7810 */ /* 0x000fe40007ffe0ff */
[--C-:B------:R-:W-:Y:S02]  /*5ef0*/  PRMT R19, R19, 0x5410, R12.reuse ;  /* 0x0000541013137816 */ /* 0x100fe4000000000c */
[----:B------:R-:W-:Y:S02]  /*5f00*/  ISETP.GE.AND P1, PT, R13, R68, PT ;  /* 0x000000440d00720c */ /* 0x000fe40003f26270 */
[C---:B------:R-:W-:Y:S02]  /*5f10*/  PRMT R12, R16.reuse, 0x7632, R12 ;  /* 0x00007632100c7816 */ /* 0x040fe4000000000c */
[----:B------:R-:W-:Y:S02]  /*5f20*/  SEL R13, R16, RZ, !P1 ;  /* 0x000000ff100d7207 */ /* 0x000fe40004800000 */
[----:B------:R-:W-:-:S04]  /*5f30*/  SEL R12, R12, RZ, !P2 ;  /* 0x000000ff0c0c7207 */ /* 0x000fc80005000000 */
[----:B------:R-:W-:Y:S02]  /*5f40*/  PRMT R16, R13, 0x5410, R12 ;  /* 0x000054100d107816 */ /* 0x000fe4000000000c */
.L_x_17803:
[----:B------:R-:W-:Y:S05]  /*5f50*/  BSYNC B1 ;  /* 0x0000000000017941 */ /* 0x000fea0003800000 */
.L_x_17802:
        /* <DEDUP_REMOVED lines=12> */
[C---:B------:R-:W-:Y:S02]  /*6020*/  IADD3 R17, R67.reuse, -0x5, RZ ;  /* 0xfffffffb43117810 */ /* 0x040fe40007ffe0ff */
[----:B------:R-:W-:-:S02]  /*6030*/  ISETP.GE.AND P3, PT, R67, R68, PT ;  /* 0x000000444300720c */ /* 0x000fc40003f66270 */
[-C--:B------:R-:W-:Y:S02]  /*6040*/  ISETP.GE.AND P1, PT, R17, R68.reuse, PT ;  /* 0x000000441100720c */ /* 0x080fe40003f26270 */
[----:B------:R-:W-:Y:S02]  /*6050*/  IADD3 R17, R67, -0x4, RZ ;  /* 0xfffffffc43117810 */ /* 0x000fe40007ffe0ff */
[----:B-----5:R-:W-:Y:S02]  /*6060*/  SEL R18, R13, RZ, !P1 ;  /* 0x000000ff0d127207 */ /* 0x020fe40004800000 */
[----:B------:R-:W-:Y:S02]  /*6070*/  ISETP.GE.AND P2, PT, R17, R68, PT ;  /* 0x000000441100720c */ /* 0x000fe40003f46270 */
[----:B------:R-:W-:-:S04]  /*6080*/  PRMT R17, R13, 0x7632, R17 ;  /* 0x000076320d117816 */ /* 0x000fc80000000011 */
[----:B------:R-:W-:-:S04]  /*6090*/  SEL R17, R17, RZ, !P2 ;  /* 0x000000ff11117207 */ /* 0x000fc80005000000 */
[----:B------:R-:W-:Y:S02]  /*60a0*/  PRMT R13, R18, 0x5410, R17 ;  /* 0x00005410120d7816 */ /* 0x000fe40000000011 */
[----:B------:R-:W-:-:S04]  /*60b0*/  IADD3 R17, R67, -0x3, RZ ;  /* 0xfffffffd43117810 */ /* 0x000fc80007ffe0ff */
[----:B------:R-:W-:Y:S02]  /*60c0*/  ISETP.GE.AND P1, PT, R17, R68, PT ;  /* 0x000000441100720c */ /* 0x000fe40003f26270 */
[----:B------:R-:W-:-:S04]  /*60d0*/  IADD3 R17, R67, -0x2, RZ ;  /* 0xfffffffe43117810 */ /* 0x000fc80007ffe0ff */
[----:B------:R-:W-:Y:S02]  /*60e0*/  ISETP.GE.AND P2, PT, R17, R68, PT ;  /* 0x000000441100720c */ /* 0x000fe40003f46270 */
[C---:B------:R-:W-:Y:S02]  /*60f0*/  PRMT R17, R14.reuse, 0x7632, R17 ;  /* 0x000076320e117816 */ /* 0x040fe40000000011 */
[----:B------:R-:W-:Y:S02]  /*6100*/  SEL R14, R14, RZ, !P1 ;  /* 0x000000ff0e0e7207 */ /* 0x000fe40004800000 */
[----:B------:R-:W-:-:S04]  /*6110*/  SEL R17, R17, RZ, !P2 ;  /* 0x000000ff11117207 */ /* 0x000fc80005000000 */
[----:B------:R-:W-:Y:S02]  /*6120*/  PRMT R14, R14, 0x5410, R17 ;  /* 0x000054100e0e7816 */ /* 0x000fe40000000011 */
[----:B------:R-:W-:-:S04]  /*6130*/  IADD3 R17, R67, -0x1, RZ ;  /* 0xffffffff43117810 */ /* 0x000fc80007ffe0ff */
[-C--:B------:R-:W-:Y:S02]  /*6140*/  ISETP.GE.AND P1, PT, R17, R68.reuse, PT ;  /* 0x000000441100720c */ /* 0x080fe40003f26270 */
[----:B------:R-:W-:Y:S02]  /*6150*/  IADD3 R17, R67, -0x6, RZ ;  /* 0xfffffffa43117810 */ /* 0x000fe40007ffe0ff */
[----:B------:R-:W-:Y:S02]  /*6160*/  SEL R18, R15, RZ, !P1 ;  /* 0x000000ff0f127207 */ /* 0x000fe40004800000 */
[----:B------:R-:W-:Y:S02]  /*6170*/  ISETP.GE.AND P2, PT, R17, R68, PT ;  /* 0x000000441100720c */ /* 0x000fe40003f46270 */
[----:B------:R-:W-:Y:S02]  /*6180*/  PRMT R17, R15, 0x7632, R17 ;  /* 0x000076320f117816 */ /* 0x000fe40000000011 */
[----:B------:R-:W-:-:S02]  /*6190*/  IADD3 R15, R67, -0x7, RZ ;  /* 0xfffffff9430f7810 */ /* 0x000fc40007ffe0ff */
[----:B------:R-:W-:Y:S02]  /*61a0*/  SEL R17, R17, RZ, !P3 ;  /* 0x000000ff11117207 */ /* 0x000fe40005800000 */
[----:B------:R-:W-:Y:S02]  /*61b0*/  ISETP.GE.AND P1, PT, R15, R68, PT ;  /* 0x000000440f00720c */ /* 0x000fe40003f26270 */
[--C-:B------:R-:W-:Y:S02]  /*61c0*/  PRMT R15, R18, 0x5410, R17.reuse ;  /* 0x00005410120f7816 */ /* 0x100fe40000000011 */
[C---:B------:R-:W-:Y:S02]  /*61d0*/  PRMT R17, R12.reuse, 0x7632, R17 ;  /* 0x000076320c117816 */ /* 0x040fe40000000011 */
[----:B------:R-:W-:Y:S02]  /*61e0*/  SEL R12, R12, RZ, !P1 ;  /* 0x000000ff0c0c7207 */ /* 0x000fe40004800000 */
[----:B------:R-:W-:-:S04]  /*61f0*/  SEL R17, R17, RZ, !P2 ;  /* 0x000000ff11117207 */ /* 0x000fc80005000000 */
[----:B------:R-:W-:Y:S02]  /*6200*/  PRMT R12, R12, 0x5410, R17 ;  /* 0x000054100c0c7816 */ /* 0x000fe40000000011 */
.L_x_17805:
[----:B------:R-:W-:Y:S05]  /*6210*/  BSYNC B1 ;  /* 0x0000000000017941 */ /* 0x000fea0003800000 */
.L_x_17804:
        /* <DEDUP_REMOVED lines=48> */
.L_x_17807:
[----:B------:R-:W-:Y:S05]  /*6520*/  BSYNC B1 ;  /* 0x0000000000017941 */ /* 0x000fea0003800000 */
.L_x_17806:
[----:B-----5:R-:W-:Y:S02]  /*6530*/  HMUL2 R18, R62, R13 ;  /* 0x0000000d3e127232 */ /* 0x020fe40000000000 */
[--C-:B------:R-:W-:Y:S02]  /*6540*/  HADD2.F32 R13, -RZ, R17.reuse.H0_H0 ;  /* 0x20000011ff0d7230 */ /* 0x100fe40000004100 */
[----:B------:R-:W-:Y:S01]  /*6550*/  HADD2.F32 R74, -RZ, R17.H1_H1 ;  /* 0x30000011ff4a7230 */ /* 0x000fe20000004100 */
[----:B------:R-:W-:Y:S01]  /*6560*/  IADD3 R17, P1, R56, R72, RZ ;  /* 0x0000004838117210 */ /* 0x000fe20007f3e0ff */
[----:B------:R-:W-:Y:S01]  /*6570*/  HFMA2 R12, R65, R12, R18 ;  /* 0x0000000c410c7231 */ /* 0x000fe20000000012 */
[----:B------:R-:W-:Y:S02]  /*6580*/  FADD.FTZ R18, R16, R19 ;  /* 0x0000001310127221 */ /* 0x000fe40000010000 */
[----:B------:R-:W-:Y:S01]  /*6590*/  FADD.FTZ R13, R13, R74 ;  /* 0x0000004a0d0d7221 */ /* 0x000fe20000010000 */
[----:B------:R-:W-:Y:S01]  /*65a0*/  LEA R16, P2, R17, c[0x0][0x188], 0x1 ;  /* 0x0000620011107a11 */ /* 0x000fe200078408ff */
[----:B------:R-:W-:Y:S01]  /*65b0*/  FADD.FTZ R33, R18, R33 ;  /* 0x0000002112217221 */ /* 0x000fe20000010000 */
[----:B------:R-:W-:Y:S01]  /*65c0*/  LEA.HI.X.SX32 R74, R56, R63, 0x1, P1 ;  /* 0x0000003f384a7211 */ /* 0x000fe200008f0eff */
[----:B------:R-:W-:Y:S01]  /*65d0*/  BSSY B1, `(.L_x_17808) ;  /* 0x0000025000017945 */ /* 0x000fe20003800000 */
[----:B------:R-:W-:Y:S01]  /*65e0*/  HFMA2.MMA R14, R69, R14, R12 ;  /* 0x0000000e450e7235 */ /* 0x000fe2000000000c */
[----:B------:R-:W-:Y:S01]  /*65f0*/  FADD.FTZ R32, R13, R32 ;  /* 0x000000200d207221 */ /* 0x000fe20000010000 */
        /* <DEDUP_REMOVED lines=34> */
.L_x_17809:
[----:B------:R-:W-:Y:S05]  /*6820*/  BSYNC B1 ;  /* 0x0000000000017941 */ /* 0x000fea0003800000 */
.L_x_17808:
        /* <DEDUP_REMOVED lines=43> */
.L_x_17811:
[----:B------:R-:W-:Y:S05]  /*6ae0*/  BSYNC B1 ;  /* 0x0000000000017941 */ /* 0x000fea0003800000 */
.L_x_17810:
        /* <DEDUP_REMOVED lines=48> */
.L_x_17813:
[----:B------:R-:W-:Y:S05]  /*6df0*/  BSYNC B1 ;  /* 0x0000000000017941 */ /* 0x000fea0003800000 */
.L_x_17812:
[----:B-----5:R-:W-:Y:S01]  /*6e00*/  HMUL2 R74, R62, R13 ;  /* 0x0000000d3e4a7232 */ /* 0x020fe20000000000 */
[----:B------:R-:W-:Y:S01]  /*6e10*/  FADD.FTZ R19, R16, R19 ;  /* 0x0000001310137221 */ /* 0x000fe20000010000 */
[--C-:B------:R-:W-:Y:S02]  /*6e20*/  HADD2.F32 R13, -RZ, R17.reuse.H0_H0 ;  /* 0x20000011ff0d7230 */ /* 0x100fe40000004100 */
[----:B------:R-:W-:Y:S01]  /*6e30*/  HADD2.F32 R18, -RZ, R17.H1_H1 ;  /* 0x30000011ff127230 */ /* 0x000fe20000004100 */
[----:B------:R-:W-:Y:S01]  /*6e40*/  FADD.FTZ R30, R19, R30 ;  /* 0x0000001e131e7221 */ /* 0x000fe20000010000 */
[----:B------:R-:W-:-:S03]  /*6e50*/  HFMA2.MMA R12, R65, R12, R74 ;  /* 0x0000000c410c7235 */ /* 0x000fc6000000004a */
[----:B------:R-:W-:Y:S01]  /*6e60*/  FADD.FTZ R18, R13, R18 ;  /* 0x000000120d127221 */ /* 0x000fe20000010000 */
[----:B------:R-:W-:-:S03]  /*6e70*/  IADD3 R13, P1, R53, R72, RZ ;  /* 0x00000048350d7210 */ /* 0x000fc60007f3e0ff */
[----:B------:R-:W-:Y:S01]  /*6e80*/  FADD.FTZ R29, R18, R29 ;  /* 0x0000001d121d7221 */ /* 0x000fe20000010000 */
[----:B------:R-:W-:Y:S02]  /*6e90*/  LEA R16, P2, R13, c[0x0][0x188], 0x1 ;  /* 0x000062000d107a11 */ /* 0x000fe400078408ff */
[----:B------:R-:W-:Y:S01]  /*6ea0*/  LEA.HI.X.SX32 R74, R53, R63, 0x1, P1 ;  /* 0x0000003f354a7211 */ /* 0x000fe200008f0eff */
[----:B------:R-:W-:Y:S01]  /*6eb0*/  BSSY B1, `(.L_x_17814) ;  /* 0x0000024000017945 */ /* 0x000fe20003800000 */
        /* <DEDUP_REMOVED lines=35> */
.L_x_17815:
[----:B------:R-:W-:Y:S05]  /*70f0*/  BSYNC B1 ;  /* 0x0000000000017941 */ /* 0x000fea0003800000 */
.L_x_17814:
        /* <DEDUP_REMOVED lines=43> */
.L_x_17817:
[----:B------:R-:W-:Y:S05]  /*73b0*/  BSYNC B1 ;  /* 0x0000000000017941 */ /* 0x000fea0003800000 */
.L_x_17816:
        /* <DEDUP_REMOVED lines=48> */
.L_x_17819:
[----:B------:R-:W-:Y:S05]  /*76c0*/  BSYNC B1 ;  /* 0x0000000000017941 */ /* 0x000fea0003800000 */
.L_x_17818:
        /* <DEDUP_REMOVED lines=47> */
.L_x_17821:
[----:B------:R-:W-:Y:S05]  /*79c0*/  BSYNC B1 ;  /* 0x0000000000017941 */ /* 0x000fea0003800000 */
.L_x_17820:
        /* <DEDUP_REMOVED lines=43> */
.L_x_17823:
[----:B------:R-:W-:Y:S05]  /*7c80*/  BSYNC B1 ;  /* 0x0000000000017941 */ /* 0x000fea0003800000 */
.L_x_17822:
        /* <DEDUP_REMOVED lines=48> */
.L_x_17825:
[----:B------:R-:W-:Y:S05]  /*7f90*/  BSYNC B1 ;  /* 0x0000000000017941 */ /* 0x000fea0003800000 */
.L_x_17824:
        /* <DEDUP_REMOVED lines=9> */
[C---:B------:R-:W-:Y:S02]  /*8030*/  LEA R16, P2, R13.reuse, c[0x0][0x188], 0x1 ;  /* 0x000062000d107a11 */ /* 0x040fe400078408ff */
        /* <DEDUP_REMOVED lines=37> */
.L_x_17827:
[----:B------:R-:W-:Y:S05]  /*8290*/  BSYNC B1 ;  /* 0x0000000000017941 */ /* 0x000fea0003800000 */
.L_x_17826:
        /* <DEDUP_REMOVED lines=43> */
.L_x_17829:
[----:B------:R-:W-:Y:S05]  /*8550*/  BSYNC B1 ;  /* 0x0000000000017941 */ /* 0x000fea0003800000 */
.L_x_17828:
        /* <DEDUP_REMOVED lines=48> */
.L_x_17831:
[----:B------:R-:W-:Y:S05]  /*8860*/  BSYNC B1 ;  /* 0x0000000000017941 */ /* 0x000fea0003800000 */
.L_x_17830:
        /* <DEDUP_REMOVED lines=47> */
.L_x_17833:
[----:B------:R-:W-:Y:S05]  /*8b60*/  BSYNC B1 ;  /* 0x0000000000017941 */ /* 0x000fea0003800000 */
.L_x_17832:
        /* <DEDUP_REMOVED lines=43> */
.L_x_17835:
[----:B------:R-:W-:Y:S05]  /*8e20*/  BSYNC B1 ;  /* 0x0000000000017941 */ /* 0x000fea0003800000 */
.L_x_17834:
        /* <DEDUP_REMOVED lines=48> */
.L_x_17837:
[----:B------:R-:W-:Y:S05]  /*9130*/  BSYNC B1 ;  /* 0x0000000000017941 */ /* 0x000fea0003800000 */
.L_x_17836:
        /* <DEDUP_REMOVED lines=47> */
.L_x_17839:
[----:B------:R-:W-:Y:S05]  /*9430*/  BSYNC B1 ;  /* 0x0000000000017941 */ /* 0x000fea0003800000 */
.L_x_17838:
[----:B-----5:R-:W-:Y:S01]  /*9440*/  HMUL2 R17, R62, R17 ;  /* 0x000000113e117232 */ /* 0x020fe20000000000 */
[-C--:B------:R-:W-:Y:S02]  /*9450*/  IADD3 R13, P1, R39, R72.reuse, RZ ;  /* 0x00000048270d7210 */ /* 0x080fe40007f3e0ff */
[C---:B------:R-:W-:Y:S02]  /*9460*/  IADD3 R72, P3, R38.reuse, R72, RZ ;  /* 0x0000004826487210 */ /* 0x040fe40007f7e0ff */
[----:B------:R-:W-:Y:S01]  /*9470*/  LEA R12, P2, R13, c[0x0][0x188], 0x1 ;  /* 0x000062000d0c7a11 */ /* 0x000fe200078408ff */
[----:B------:R-:W-:Y:S01]  /*9480*/  HFMA2.MMA R17, R65, R16, R17 ;  /* 0x0000001041117235 */ /* 0x000fe20000000011 */
[-C--:B------:R-:W-:Y:S02]  /*9490*/  LEA.HI.X.SX32 R16, R39, R63.reuse, 0x1, P1 ;  /* 0x0000003f27107211 */ /* 0x080fe400008f0eff */
[----:B------:R-:W-:Y:S02]  /*94a0*/  LEA.HI.X.SX32 R63, R38, R63, 0x1, P3 ;  /* 0x0000003f263f7211 */ /* 0x000fe400018f0eff */
[----:B------:R-:W-:-:S02]  /*94b0*/  LEA.HI.X R13, R13, c[0x0][0x18c], R16, 0x1, P2 ;  /* 0x000063000d0d7a11 */ /* 0x000fc400010f0c10 */
[----:B------:R-:W-:-:S03]  /*94c0*/  LEA R16, P1, R72, c[0x0][0x188], 0x1 ;  /* 0x0000620048107a11 */ /* 0x000fc600078208ff */
[----:B------:R-:W-:Y:S01]  /*94d0*/  HFMA2 R18, R69, R18, R17 ;  /* 0x0000001245127231 */ /* 0x000fe20000000011 */
[----:B------:R-:W-:Y:S01]  /*94e0*/  LEA.HI.X R17, R72, c[0x0][0x18c], R63, 0x1, P1 ;  /* 0x0000630048117a11 */ /* 0x000fe200008f0c3f */
[----:B------:R-:W-:Y:S02]  /*94f0*/  HFMA2.MMA R63, R66, R15, R14 ;  /* 0x0000000f423f7235 */ /* 0x000fe4000000000e */
[----:B------:R-:W5:Y:S01]  /*9500*/  LDG.E.128.CONSTANT R12, [R12.64] ;  /* 0x0000000a0c0c7981 */ /* 0x000f62000c1e9d00 */
[----:B------:R-:W-:Y:S01]  /*9510*/  BSSY B1, `(.L_x_17840) ;  /* 0x0000022000017945 */ /* 0x000fe20003800000 */
[----:B------:R-:W-:Y:S01]  /*9520*/  HFMA2 R72, R66, R19, R18 ;  /* 0x0000001342487231 */ /* 0x000fe20000000012 */
        /* <DEDUP_REMOVED lines=11> */
[----:B------:R-:W-:Y:S02]  /*95e0*/  PRMT R13, R13, 0x5410, R18 ;  /* 0x000054100d0d7816 */ /* 0x000fe40000000012 */
[----:B------:R-:W-:Y:S02]  /*95f0*/  ISETP.GE.AND P4, PT, R19, R68, PT ;  /* 0x000000441300720c */ /* 0x000fe40003f86270 */
[C---:B------:R-:W-:Y:S02]  /*9600*/  PRMT R19, R14.reuse, 0x7632, R19 ;  /* 0x000076320e137816 */ /* 0x040fe40000000013 */
[----:B------:R-:W-:Y:S02]  /*9610*/  SEL R14, R14, RZ, !P3 ;  /* 0x000000ff0e0e7207 */ /* 0x000fe40005800000 */
[----:B------:R-:W-:-:S02]  /*9620*/  SEL R19, R19, RZ, !P4 ;  /* 0x000000ff13137207 */ /* 0x000fc40006000000 */
[CC--:B------:R-:W-:Y:S02]  /*9630*/  ISETP.GE.AND P4, PT, R67.reuse, R68.reuse, PT ;  /* 0x000000444300720c */ /* 0x0c0fe40003f86270 */
[----:B------:R-:W-:Y:S02]  /*9640*/  PRMT R14, R14, 0x5410, R19 ;  /* 0x000054100e0e7816 */ /* 0x000fe40000000013 */
[----:B------:R-:W-:Y:S02]  /*9650*/  IADD3 R19, R67, -0x1, RZ ;  /* 0xffffffff43137810 */ /* 0x000fe40007ffe0ff */
[----:B------:R-:W-:Y:S02]  /*9660*/  PRMT R18, R15, 0x7632, R18 ;  /* 0x000076320f127816 */ /* 0x000fe40000000012 */
[----:B------:R-:W-:Y:S02]  /*9670*/  ISETP.GE.AND P3, PT, R19, R68, PT ;  /* 0x000000441300720c */ /* 0x000fe40003f66270 */
[----:B------:R-:W-:-:S02]  /*9680*/  IADD3 R19, R67, -0x6, RZ ;  /* 0xfffffffa43137810 */ /* 0x000fc40007ffe0ff */
[----:B------:R-:W-:Y:S02]  /*9690*/  SEL R73, R18, RZ, !P4 ;  /* 0x000000ff12497207 */ /* 0x000fe40006000000 */
[-C--:B------:R-:W-:Y:S02]  /*96a0*/  ISETP.GE.AND P2, PT, R19, R68.reuse, PT ;  /* 0x000000441300720c */ /* 0x080fe40003f46270 */
[----:B------:R-:W-:Y:S02]  /*96b0*/  IADD3 R19, R67, -0x7, RZ ;  /* 0xfffffff943137810 */ /* 0x000fe40007ffe0ff */
[----:B------:R-:W-:Y:S02]  /*96c0*/  PRMT R18, R12, 0x7632, R18 ;  /* 0x000076320c127816 */ /* 0x000fe40000000012 */
[----:B------:R-:W-:Y:S02]  /*96d0*/  ISETP.GE.AND P1, PT, R19, R68, PT ;  /* 0x000000441300720c */ /* 0x000fe40003f26270 */
[----:B------:R-:W-:-:S02]  /*96e0*/  SEL R74, R15, RZ, !P3 ;  /* 0x000000ff0f4a7207 */ /* 0x000fc40005800000 */
[----:B------:R-:W-:Y:S02]  /*96f0*/  SEL R19, R12, RZ, !P1 ;  /* 0x000000ff0c137207 */ /* 0x000fe40004800000 */
[----:B------:R-:W-:Y:S02]  /*9700*/  SEL R18, R18, RZ, !P2 ;  /* 0x000000ff12127207 */ /* 0x000fe40005000000 */
[----:B------:R-:W-:Y:S02]  /*9710*/  PRMT R15, R74, 0x5410, R73 ;  /* 0x000054104a0f7816 */ /* 0x000fe40000000049 */
[----:B------:R-:W-:Y:S02]  /*9720*/  PRMT R12, R19, 0x5410, R18 ;  /* 0x00005410130c7816 */ /* 0x000fe40000000012 */
.L_x_17841:
[----:B------:R-:W-:Y:S05]  /*9730*/  BSYNC B1 ;  /* 0x0000000000017941 */ /* 0x000fea0003800000 */
.L_x_17840:
[----:B------:R-:W5:Y:S02]  /*9740*/  LDG.E.128.CONSTANT R16, [R16.64] ;  /* 0x0000000a10107981 */ /* 0x000f64000c1e9d00 */
[----:B-----5:R-:W-:Y:S01]  /*9750*/  HMUL2 R13, R62, R13 ;  /* 0x0000000d3e0d7232 */ /* 0x020fe20000000000 */
[----:B------:R-:W-:Y:S05]  /*9760*/  BSSY B1, `(.L_x_17842) ;  /* 0x0000030000017945 */ /* 0x000fea0003800000 */
[----:B------:R-:W-:Y:S01]  /*9770*/  HFMA2.MMA R13, R65, R12, R13 ;  /* 0x0000000c410d7235 */ /* 0x000fe2000000000d */
[----:B------:R-:W-:-:S02]  /*9780*/  HADD2.F32 R12, -RZ, R63.H0_H0 ;  /* 0x2000003fff0c7230 */ /* 0x000fc40000004100 */
[----:B------:R-:W-:-:S05]  /*9790*/  HADD2.F32 R63, -RZ, R63.H1_H1 ;  /* 0x3000003fff3f7230 */ /* 0x000fca0000004100 */
[----:B------:R-:W-:Y:S02]  /*97a0*/  FADD.FTZ R63, R12, R63 ;  /* 0x0000003f0c3f7221 */ /* 0x000fe40000010000 */
[----:B------:R-:W-:Y:S02]  /*97b0*/  HFMA2 R13, R69, R14, R13 ;  /* 0x0000000e450d7231 */ /* 0x000fe4000000000d */
[----:B------:R-:W-:-:S04]  /*97c0*/  FADD.FTZ R8, R63, R8 ;  /* 0x000000083f087221 */ /* 0x000fc80000010000 */
[----:B------:R-:W-:Y:S01]  /*97d0*/  HFMA2.MMA R15, R66, R15, R13 ;  /* 0x0000000f420f7235 */ /* 0x000fe2000000000d */
[--C-:B------:R-:W-:Y:S02]  /*97e0*/  HADD2.F32 R13, -RZ, R72.reuse.H0_H0 ;  /* 0x20000048ff0d7230 */ /* 0x100fe40000004100 */
[----:B------:R-:W-:-:S05]  /*97f0*/  HADD2.F32 R72, -RZ, R72.H1_H1 ;  /* 0x30000048ff487230 */ /* 0x000fca0000004100 */
[----:B------:R-:W-:Y:S02]  /*9800*/  FADD.FTZ R72, R13, R72 ;  /* 0x000000480d487221 */ /* 0x000fe40000010000 */
[--C-:B------:R-:W-:Y:S02]  /*9810*/  HADD2.F32 R14, -RZ, R15.reuse.H0_H0 ;  /* 0x2000000fff0e7230 */ /* 0x100fe40000004100 */
[----:B------:R-:W-:Y:S01]  /*9820*/  HADD2.F32 R15, -RZ, R15.H1_H1 ;  /* 0x3000000fff0f7230 */ /* 0x000fe20000004100 */
        /* <DEDUP_REMOVED lines=10> */
[-C--:B------:R-:W-:Y:S02]  /*98d0*/  ISETP.GE.AND P2, PT, R15, R68.reuse, PT ;  /* 0x000000440f00720c */ /* 0x080fe40003f46270 */
[-C--:B------:R-:W-:Y:S02]  /*98e0*/  ISETP.GE.AND P1, PT, R63, R68.reuse, PT ;  /* 0x000000443f00720c */ /* 0x080fe40003f26270 */
[C---:B------:R-:W-:Y:S02]  /*98f0*/  IADD3 R13, R67.reuse, -0x3, RZ ;  /* 0xfffffffd430d7810 */ /* 0x040fe40007ffe0ff */
[C---:B------:R-:W-:Y:S02]  /*9900*/  IADD3 R15, R67.reuse, -0x2, RZ ;  /* 0xfffffffe430f7810 */ /* 0x040fe40007ffe0ff */
[----:B------:R-:W-:Y:S02]  /*9910*/  IADD3 R63, R67, -0x1, RZ ;  /* 0xffffffff433f7810 */ /* 0x000fe40007ffe0ff */
[----:B------:R-:W-:-:S02]  /*9920*/  ISETP.GE.AND P4, PT, R13, R68, PT ;  /* 0x000000440d00720c */ /* 0x000fc40003f86270 */
[-C--:B------:R-:W-:Y:S02]  /*9930*/  ISETP.GE.AND P0, PT, R15, R68.reuse, PT ;  /* 0x000000440f00720c */ /* 0x080fe40003f06270 */
[-C--:B------:R-:W-:Y:S02]  /*9940*/  ISETP.GE.AND P3, PT, R63, R68.reuse, PT ;  /* 0x000000443f00720c */ /* 0x080fe40003f66270 */
[C---:B------:R-:W-:Y:S02]  /*9950*/  PRMT R12, R16.reuse, 0x7632, R12 ;  /* 0x00007632100c7816 */ /* 0x040fe4000000000c */
[----:B------:R-:W-:Y:S02]  /*9960*/  SEL R13, R16, RZ, !P6 ;  /* 0x000000ff100d7207 */ /* 0x000fe40007000000 */
[----:B------:R-:W-:Y:S02]  /*9970*/  ISETP.GE.AND P6, PT, R67, R68, PT ;  /* 0x000000444300720c */ /* 0x000fe40003fc6270 */
[----:B------:R-:W-:-:S02]  /*9980*/  PRMT R14, R17, 0x7632, R14 ;  /* 0x00007632110e7816 */ /* 0x000fc4000000000e */
[C---:B------:R-:W-:Y:S02]  /*9990*/  PRMT R16, R19.reuse, 0x7632, R16 ;  /* 0x0000763213107816 */ /* 0x040fe40000000010 */
[C---:B------:R-:W-:Y:S02]  /*99a0*/  PRMT R15, R18.reuse, 0x7632, R15 ;  /* 0x00007632120f7816 */ /* 0x040fe4000000000f */
        /* <DEDUP_REMOVED lines=11> */
.L_x_17843:
[----:B------:R-:W-:Y:S05]  /*9a60*/  BSYNC B1 ;  /* 0x0000000000017941 */ /* 0x000fea0003800000 */
.L_x_17842:
[----:B------:R-:W-:Y:S01]  /*9a70*/  HMUL2 R17, R62, R17 ;  /* 0x000000113e117232 */ /* 0x000fe20000000000 */
[----:B------:R-:W-:Y:S02]  /*9a80*/  IADD3 R59, R59, 0x4, RZ ;  /* 0x000000043b3b7810 */ /* 0x000fe40007ffe0ff */
[----:B------:R-:W-:Y:S01]  /*9a90*/  IADD3 R0, P1, R0, 0x10, RZ ;  /* 0x0000001000007810 */ /* 0x000fe20007f3e0ff */
[----:B------:R-:W-:Y:S01]  /*9aa0*/  HFMA2 R17, R65, R16, R17 ;  /* 0x0000001041117231 */ /* 0x000fe20000000011 */
[----:B------:R-:W-:Y:S02]  /*9ab0*/  ISETP.GE.AND P0, PT, R59, R64, PT ;  /* 0x000000403b00720c */ /* 0x000fe40003f06270 */
[----:B------:R-:W-:Y:S01]  /*9ac0*/  IADD3 R67, R67, 0x80, RZ ;  /* 0x0000008043437810 */ /* 0x000fe20007ffe0ff */
[----:B------:R-:W-:Y:S01]  /*9ad0*/  IMAD.X R5, RZ, RZ, R5, P1 ;  /* 0x000000ffff057224 */ /* 0x000fe200008e0605 */
[----:B------:R-:W-:Y:S01]  /*9ae0*/  IADD3 R52, R52, -0x4, RZ ;  /* 0xfffffffc34347810 */ /* 0x000fe20007ffe0ff */
[----:B------:R-:W-:Y:S01]  /*9af0*/  HFMA2.MMA R17, R69, R18, R17 ;  /* 0x0000001245117235 */ /* 0x000fe20000000011 */
[----:B------:R-:W-:-:S09]  /*9b00*/  IADD3 R37, R37, 0x200, RZ ;  /* 0x0000020025257810 */ /* 0x000fd20007ffe0ff */
[----:B------:R-:W-:-:S05]  /*9b10*/  HFMA2 R17, R66, R19, R17 ;  /* 0x0000001342117231 */ /* 0x000fca0000000011 */
[--C-:B------:R-:W-:Y:S02]  /*9b20*/  HADD2.F32 R12, -RZ, R17.reuse.H0_H0 ;  /* 0x20000011ff0c7230 */ /* 0x100fe40000004100 */
[----:B------:R-:W-:-:S05]  /*9b30*/  HADD2.F32 R17, -RZ, R17.H1_H1 ;  /* 0x30000011ff117230 */ /* 0x000fca0000004100 */
[----:B------:R-:W-:-:S04]  /*9b40*/  FADD.FTZ R17, R12, R17 ;  /* 0x000000110c117221 */ /* 0x000fc80000010000 */
[----:B------:R-:W-:Y:S01]  /*9b50*/  FADD.FTZ R4, R17, R4 ;  /* 0x0000000411047221 */ /* 0x000fe20000010000 */
[----:B------:R-:W-:Y:S01]  /*9b60*/  @P0 CALL.REL.NOINC `(.L_x_17795) ;  /* 0x0000001000000944 */ /* 0x000fe20003c00000 */
[----:B------:R-:W-:Y:S05]  /*9b70*/  BRA `(.L_x_17844) ;  /* 0xffffb83000007947 */ /* 0x000fea000383ffff */
.L_x_17795:
[----:B------:R-:W-:Y:S05]  /*9b80*/  BSYNC B0 ;  /* 0x0000000000007941 */ /* 0x000fea0003800000 */
.L_x_17793:
        /* <DEDUP_REMOVED lines=31> */
[----:B------:R-:W4:Y:S01]  /*9d80*/  S2R R2, SR_TID.X ;  /* 0x0000000000027919 */ /* 0x000f220000002100 */
        /* <DEDUP_REMOVED lines=12> */
[----:B------:R-:W-:-:S03]  /*9e50*/  SHF.R.S32.HI R29, RZ, 0x1f, R2 ;  /* 0x0000001fff1d7819 */ /* 0x000fc60000011402 */
[----:B------:R-:W4:Y:S01]  /*9e60*/  SHFL.BFLY PT, R42, R9, 0x2, 0x1f ;  /* 0x0c401f00092a7f89 */ /* 0x000f2200000e0000 */
[----:B------:R-:W-:Y:S01]  /*9e70*/  FADD.FTZ R0, R0, R5 ;  /* 0x0000000500007221 */ /* 0x000fe20000010000 */
[----:B------:R-:W-:Y:S02]  /*9e80*/  LEA.HI R29, R29, R2, RZ, 0x5 ;  /* 0x000000021d1d7211 */ /* 0x000fe400078f28ff */
[----:B------:R-:W4:Y:S01]  /*9e90*/  SHFL.BFLY PT, R39, R8, 0x2, 0x1f ;  /* 0x0c401f0008277f89 */ /* 0x000f2200000e0000 */
[----:B0-----:R-:W-:Y:S01]  /*9ea0*/  FADD.FTZ R52, R26, R17 ;  /* 0x000000111a347221 */ /* 0x001fe20000010000 */
[----:B------:R-:W-:Y:S02]  /*9eb0*/  LOP3.LUT R17, R29, 0xffffffe0, RZ, 0xc0, !PT ;  /* 0xffffffe01d117812 */ /* 0x000fe400078ec0ff */
[----:B------:R-:W0:Y:S01]  /*9ec0*/  SHFL.BFLY PT, R44, R7, 0x2, 0x1f ;  /* 0x0c401f00072c7f89 */ /* 0x000e2200000e0000 */
[----:B-1----:R-:W-:Y:S01]  /*9ed0*/  FADD.FTZ R25, R18, R25 ;  /* 0x0000001912197221 */ /* 0x002fe20000010000 */
[----:B------:R-:W-:Y:S01]  /*9ee0*/  SHF.R.S32.HI R29, RZ, 0x5, R29 ;  /* 0x00000005ff1d7819 */ /* 0x000fe2000001141d */
[----:B------:R-:W-:Y:S01]  /*9ef0*/  IMAD.IADD R17, R2, 0x1, -R17 ;  /* 0x0000000102117824 */ /* 0x000fe200078e0a11 */
        /* <DEDUP_REMOVED lines=9> */
[----:B------:R-:W-:Y:S01]  /*9f90*/  FADD.FTZ R8, R39, R8 ;  /* 0x0000000827087221 */ /* 0x000fe20000010000 */
[----:B------:R-:W-:Y:S02]  /*9fa0*/  IADD3 R39, R2, 0x1f, RZ ;  /* 0x0000001f02277810 */ /* 0x000fe40007ffe0ff */
[----:B------:R-:W4:Y:S01]  /*9fb0*/  SHFL.BFLY PT, R15, R28, 0x1, 0x1f ;  /* 0x0c201f001c0f7f89 */ /* 0x000f2200000e0000 */
[----:B0-----:R-:W-:Y:S01]  /*9fc0*/  FADD.FTZ R7, R44, R7 ;  /* 0x000000072c077221 */ /* 0x001fe20000010000 */
[----:B------:R-:W-:Y:S02]  /*9fd0*/  ISETP.GT.U32.AND P3, PT, R39, 0x3e, PT ;  /* 0x0000003e2700780c */ /* 0x000fe40003f64070 */
[----:B------:R-:W0:Y:S01]  /*9fe0*/  SHFL.BFLY PT, R3, R22, 0x1, 0x1f ;  /* 0x0c201f0016037f89 */ /* 0x000e2200000e0000 */
[----:B-1----:R-:W-:-:S03]  /*9ff0*/  FADD.FTZ R4, R19, R4 ;  /* 0x0000000413047221 */ /* 0x002fc60000010000 */
[----:B------:R-:W1:Y:S01]  /*a000*/  SHFL.BFLY PT, R5, R10, 0x1, 0x1f ;  /* 0x0c201f000a057f89 */ /* 0x000e6200000e0000 */
[----:B--2---:R-:W-:Y:S02]  /*a010*/  FADD.FTZ R37, R36, R37 ;  /* 0x0000002524257221 */ /* 0x004fe40000010000 */
[----:B---3--:R-:W-:Y:S01]  /*a020*/  FADD.FTZ R47, R33, R12 ;  /* 0x0000000c212f7221 */ /* 0x008fe20000010000 */
[----:B------:R-:W2:Y:S01]  /*a030*/  SHFL.BFLY PT, R38, R35, 0x1, 0x1f ;  /* 0x0c201f0023267f89 */ /* 0x000ea200000e0000 */
[----:B----4-:R-:W-:-:S03]  /*a040*/  FADD.FTZ R49, R31, R14 ;  /* 0x0000000e1f317221 */ /* 0x010fc60000010000 */
[----:B------:R-:W3:Y:S01]  /*a050*/  SHFL.BFLY PT, R18, R27, 0x1, 0x1f ;  /* 0x0c201f001b127f89 */ /* 0x000ee200000e0000 */
[----:B------:R-:W-:-:S03]  /*a060*/  FADD.FTZ R48, R30, R13 ;  /* 0x0000000d1e307221 */ /* 0x000fc60000010000 */
[----:B------:R-:W4:Y:S01]  /*a070*/  SHFL.BFLY PT, R32, R25, 0x1, 0x1f ;  /* 0x0c201f0019207f89 */ /* 0x000f2200000e0000 */
[----:B------:R-:W-:-:S03]  /*a080*/  FADD.FTZ R50, R28, R15 ;  /* 0x0000000f1c327221 */ /* 0x000fc60000010000 */
[----:B------:R-:W4:Y:S01]  /*a090*/  SHFL.BFLY PT, R19, R24, 0x1, 0x1f ;  /* 0x0c201f0018137f89 */ /* 0x000f2200000e0000 */
[----:B0-----:R-:W-:-:S03]  /*a0a0*/  FADD.FTZ R56, R22, R3 ;  /* 0x0000000316387221 */ /* 0x001fc60000010000 */
[----:B------:R-:W0:Y:S01]  /*a0b0*/  SHFL.BFLY PT, R34, R23, 0x1, 0x1f ;  /* 0x0c201f0017227f89 */ /* 0x000e2200000e0000 */
[----:B------:R-:W-:Y:S01]  /*a0c0*/  LOP3.LUT R3, R17, 0x3, RZ, 0xc0, !PT ;  /* 0x0000000311037812 */ /* 0x000fe200078ec0ff */
[----:B-1----:R-:W-:Y:S02]  /*a0d0*/  FADD.FTZ R60, R10, R5 ;  /* 0x000000050a3c7221 */ /* 0x002fe40000010000 */
[----:B------:R-:W1:Y:S01]  /*a0e0*/  SHFL.BFLY PT, R12, R21, 0x1, 0x1f ;  /* 0x0c201f00150c7f89 */ /* 0x000e6200000e0000 */
[----:B------:R-:W-:Y:S02]  /*a0f0*/  ISETP.NE.AND P2, PT, R3, RZ, PT ;  /* 0x000000ff0300720c */ /* 0x000fe40003f45270 */
[----:B------:R-:W-:Y:S01]  /*a100*/  LOP3.LUT R3, R2, 0xffffffc0, RZ, 0xc0, !PT ;  /* 0xffffffc002037812 */ /* 0x000fe200078ec0ff */
[----:B------:R-:W1:Y:S01]  /*a110*/  SHFL.BFLY PT, R33, R20, 0x1, 0x1f ;  /* 0x0c201f0014217f89 */ /* 0x000e6200000e0000 */
[----:B------:R-:W-:Y:S01]  /*a120*/  SHF.R.S32.HI R10, RZ, 0x1f, R17 ;  /* 0x0000001fff0a7819 */ /* 0x000fe20000011411 */
[----:B--2---:R-:W-:Y:S01]  /*a130*/  FADD.FTZ R38, R35, R38 ;  /* 0x0000002623267221 */ /* 0x004fe20000010000 */
[----:B------:R-:W-:Y:S01]  /*a140*/  ISETP.NE.OR P5, PT, R3, 0x40, P2 ;  /* 0x000000400300780c */ /* 0x000fe200017a5670 */
[----:B------:R-:W2:Y:S01]  /*a150*/  SHFL.BFLY PT, R36, R11, 0x1, 0x1f ;  /* 0x0c201f000b247f89 */ /* 0x000ea200000e0000 */
[----:B------:R-:W-:Y:S01]  /*a160*/  LEA.HI R10, R10, R17, RZ, 0x2 ;  /* 0x000000110a0a7211 */ /* 0x000fe200078f10ff */
[----:B---3--:R-:W-:Y:S01]  /*a170*/  FADD.FTZ R53, R27, R18 ;  /* 0x000000121b357221 */ /* 0x008fe20000010000 */
[C---:B------:R-:W-:Y:S01]  /*a180*/  LOP3.LUT R5, R2.reuse, 0xffffffe0, RZ, 0xc0, !PT ;  /* 0xffffffe002057812 */ /* 0x040fe200078ec0ff */
[----:B------:R-:W3:Y:S01]  /*a190*/  SHFL.BFLY PT, R40, R9, 0x1, 0x1f ;  /* 0x0c201f0009287f89 */ /* 0x000ee200000e0000 */
[----:B------:R-:W-:Y:S01]  /*a1a0*/  SHF.R.S32.HI R64, RZ, 0x2, R10 ;  /* 0x00000002ff407819 */ /* 0x000fe2000001140a */
[----:B----4-:R-:W-:Y:S01]  /*a1b0*/  FADD.FTZ R55, R25, R32 ;  /* 0x0000002019377221 */ /* 0x010fe20000010000 */
[C---:B------:R-:W-:Y:S01]  /*a1c0*/  ISETP.GT.OR P0, PT, R2.reuse, 0x3f, P2 ;  /* 0x0000003f0200780c */ /* 0x040fe20001704670 */
[----:B------:R-:W4:Y:S01]  /*a1d0*/  SHFL.BFLY PT, R13, R8, 0x1, 0x1f ;  /* 0x0c201f00080d7f89 */ /* 0x000f2200000e0000 */
[----:B------:R-:W-:Y:S01]  /*a1e0*/  ISETP.GT.OR P1, PT, R2, 0x1f, P2 ;  /* 0x0000001f0200780c */ /* 0x000fe20001724670 */
[----:B------:R-:W-:Y:S01]  /*a1f0*/  FADD.FTZ R54, R24, R19 ;  /* 0x0000001318367221 */ /* 0x000fe20000010000 */
[----:B------:R-:W-:Y:S01]  /*a200*/  ISETP.NE.OR P4, PT, R5, 0x20, P2 ;  /* 0x000000200500780c */ /* 0x000fe20001785670 */
[----:B------:R-:W4:Y:S01]  /*a210*/  SHFL.BFLY PT, R14, R7, 0x1, 0x1f ;  /* 0x0c201f00070e7f89 */ /* 0x000f2200000e0000 */
[----:B0-----:R-:W-:-:S02]  /*a220*/  FADD.FTZ R57, R23, R34 ;  /* 0x0000002217397221 */ /* 0x001fc40000010000 */
[----:B------:R-:W-:Y:S01]  /*a230*/  IMAD R2, R29, 0xc0, R64 ;  /* 0x000000c01d027824 */ /* 0x000fe200078e0240 */
[----:B------:R-:W0:Y:S01]  /*a240*/  SHFL.BFLY PT, R15, R6, 0x1, 0x1f ;  /* 0x0c201f00060f7f89 */ /* 0x000e2200000e0000 */
[----:B-1----:R-:W-:-:S03]  /*a250*/  FADD.FTZ R59, R21, R12 ;  /* 0x0000000c153b7221 */ /* 0x002fc60000010000 */
[----:B------:R-:W1:Y:S01]  /*a260*/  SHFL.BFLY PT, R67, R4, 0x1, 0x1f ;  /* 0x0c201f0004437f89 */ /* 0x000e6200000e0000 */
[----:B------:R-:W-:-:S03]  /*a270*/  FADD.FTZ R58, R20, R33 ;  /* 0x00000021143a7221 */ /* 0x000fc60000010000 */
[----:B------:R-:W-:Y:S01]  /*a280*/  BAR.SYNC.DEFER_BLOCKING 0x0 ;  /* 0x0000000000007b1d */ /* 0x000fe20000010000 */
[----:B--2--5:R-:W-:Y:S02]  /*a290*/  FADD.FTZ R61, R11, R36 ;  /* 0x000000240b3d7221 */ /* 0x024fe40000010000 */
[----:B---3--:R-:W-:Y:S02]  /*a2a0*/  FADD.FTZ R63, R9, R40 ;  /* 0x00000028093f7221 */ /* 0x008fe40000010000 */
[----:B----4-:R-:W-:Y:S02]  /*a2b0*/  FADD.FTZ R62, R8, R13 ;  /* 0x0000000d083e7221 */ /* 0x010fe40000010000 */
        /* <DEDUP_REMOVED lines=28> */
.L_x_17846:
[----:B------:R-:W-:Y:S05]  /*a480*/  BSYNC B0 ;  /* 0x0000000000007941 */ /* 0x000fea0003800000 */
.L_x_17845:
        /* <DEDUP_REMOVED lines=49> */
[----:B0-----:R-:W-:Y:S02]  /*a7a0*/  FADD.FTZ R66, R66, R25 ;  /* 0x0000001942427221 */ /* 0x001fe40000010000 */
[----:B-1----:R-:W-:Y:S02]  /*a7b0*/  FADD.FTZ R67, R67, R26 ;  /* 0x0000001a43437221 */ /* 0x002fe40000010000 */
.L_x_17848:
[----:B------:R-:W-:Y:S05]  /*a7c0*/  BSYNC B0 ;  /* 0x0000000000007941 */ /* 0x000fea0003800000 */
.L_x_17847:
        /* <DEDUP_REMOVED lines=27> */
.L_x_17850:
[----:B------:R-:W-:Y:S05]  /*a980*/  BSYNC B0 ;  /* 0x0000000000007941 */ /* 0x000fea0003800000 */
.L_x_17849:
        /* <DEDUP_REMOVED lines=51> */
.L_x_17852:
[----:B------:R-:W-:Y:S05]  /*acc0*/  BSYNC B0 ;  /* 0x0000000000007941 */ /* 0x000fea0003800000 */
.L_x_17851:
[----:B------:R-:W-:Y:S06]  /*acd0*/  BAR.SYNC.DEFER_BLOCKING 0x0 ;  /* 0x0000000000007b1d */ /* 0x000fec0000010000 */
[----:B------:R-:W-:Y:S05]  /*ace0*/  @P3 EXIT ;  /* 0x000000000000394d */ /* 0x000fea0003800000 */
[----:B------:R-:W2:Y:S01]  /*acf0*/  S2UR UR4, SR_CTAID.Y ;  /* 0x00000000000479c3 */ /* 0x000ea20000002600 */
[----:B------:R-:W-:-:S02]  /*ad00*/  ULDC UR5, c[0x0][0xc] ;  /* 0x0000030000057ab9 */ /* 0x000fc40000000800 */
[----:B------:R-:W-:-:S05]  /*ad10*/  ULDC UR7, c[0x0][0x14] ;  /* 0x0000050000077ab9 */ /* 0x000fca0000000800 */
[----:B------:R-:W3:Y:S01]  /*ad20*/  S2UR UR6, SR_CTAID.X ;  /* 0x00000000000679c3 */ /* 0x000ee20000002500 */
[----:B--2---:R-:W-:Y:S02]  /*ad30*/  UIMAD UR4, UR4, UR5, URZ ;  /* 0x00000005040472a4 */ /* 0x004fe4000f8e023f */
[----:B------:R-:W-:-:S04]  /*ad40*/  UIMAD UR5, UR7, 0xc0, URZ ;  /* 0x000000c0070578a4 */ /* 0x000fc8000f8e023f */
[----:B------:R-:W-:Y:S02]  /*ad50*/  UIMAD UR4, UR4, UR5, URZ ;  /* 0x00000005040472a4 */ /* 0x000fe4000f8e023f */
[----:B---3--:R-:W-:Y:S01]  /*ad60*/  UIMAD UR5, UR6, UR5, URZ ;  /* 0x00000005060572a4 */ /* 0x008fe2000f8e023f */
[----:B------:R-:W-:Y:S11]  /*ad70*/  @P2 EXIT ;  /* 0x000000000000294d */ /* 0x000ff60003800000 */
[----:B------:R-:W2:Y:S01]  /*ad80*/  S2UR UR6, SR_CTAID.Z ;  /* 0x00000000000679c3 */ /* 0x000ea20000002700 */
[----:B------:R-:W-:Y:S01]  /*ad90*/  USHF.R.S32.HI UR8, URZ, 0x1f, UR5 ;  /* 0x0000001f3f087899 */ /* 0x000fe20008011405 */
[C---:B01----:R-:W-:Y:S01]  /*ada0*/  IADD3 R2, R64.reuse, 0x8, RZ ;  /* 0x0000000840027810 */ /* 0x043fe20007ffe0ff */
[----:B------:R-:W-:Y:S01]  /*adb0*/  USHF.R.S32.HI UR9, URZ, 0x1f, UR4 ;  /* 0x0000001f3f097899 */ /* 0x000fe20008011404 */
        /* <DEDUP_REMOVED lines=8> */
[----:B------:R-:W-:-:S02]  /*ae40*/  F2FP.PACK_AB R0, R49, R0 ;  /* 0x000000003100723e */ /* 0x000fc400000000ff */
[----:B------:R-:W-:Y:S01]  /*ae50*/  F2FP.PACK_AB R48, R51, R48 ;  /* 0x000000303330723e */ /* 0x000fe200000000ff */
[----:B--2---:R-:W-:Y:S01]  /*ae60*/  UIMAD UR6, UR6, 0xc0, URZ ;  /* 0x000000c0060678a4 */ /* 0x004fe2000f8e023f */
[----:B------:R-:W-:Y:S02]  /*ae70*/  F2FP.PACK_AB R50, R53, R50 ;  /* 0x000000323532723e */ /* 0x000fe400000000ff */
[----:B------:R-:W-:Y:S01]  /*ae80*/  F2FP.PACK_AB R52, R55, R52 ;  /* 0x000000343734723e */ /* 0x000fe200000000ff */
[----:B------:R-:W-:Y:S01]  /*ae90*/  USHF.R.S32.HI UR7, URZ, 0x1f, UR6 ;  /* 0x0000001f3f077899 */ /* 0x000fe20008011406 */
[----:B------:R-:W-:Y:S01]  /*aea0*/  F2FP.PACK_AB R54, R57, R54 ;  /* 0x000000363936723e */ /* 0x000fe200000000ff */
[----:B------:R-:W-:Y:S01]  /*aeb0*/  UIADD3 UR6, UP0, UP1, UR4, UR5, UR6 ;  /* 0x0000000504067290 */ /* 0x000fe2000f91e006 */
[----:B------:R-:W-:Y:S02]  /*aec0*/  F2FP.PACK_AB R56, R59, R56 ;  /* 0x000000383b38723e */ /* 0x000fe400000000ff */
[----:B------:R-:W-:Y:S01]  /*aed0*/  F2FP.PACK_AB R58, R61, R58 ;  /* 0x0000003a3d3a723e */ /* 0x000fe200000000ff */
[----:B------:R-:W-:Y:S01]  /*aee0*/  UIADD3.X UR7, UR9, UR8, UR7, UP0, UP1 ;  /* 0x0000000809077290 */ /* 0x000fe200087e2407 */
[----:B------:R-:W-:-:S02]  /*aef0*/  F2FP.PACK_AB R60, R63, R60 ;  /* 0x0000003c3f3c723e */ /* 0x000fc400000000ff */
[----:B------:R-:W-:Y:S02]  /*af00*/  IADD3 R5, P0, R64, UR6, RZ ;  /* 0x0000000640057c10 */ /* 0x000fe4000ff1e0ff */
[----:B------:R-:W-:Y:S02]  /*af10*/  IADD3 R3, P1, R2, UR6, RZ ;  /* 0x0000000602037c10 */ /* 0x000fe4000ff3e0ff */
[----:B------:R-:W-:Y:S02]  /*af20*/  LEA.HI.X.SX32 R8, R64, UR7, 0x1, P0 ;  /* 0x0000000740087c11 */ /* 0x000fe400080f0eff */
[----:B------:R-:W-:Y:S02]  /*af30*/  LEA R44, P0, R5, c[0x0][0x170], 0x1 ;  /* 0x00005c00052c7a11 */ /* 0x000fe400078008ff */
        /* <DEDUP_REMOVED lines=71> */
[----:B------:R-:W-:Y:S02]  /*b3b0*/  LEA.HI.X R31, R31, c[0x0][0x174], R34, 0x1, P1 ;  /* 0x00005d001f1f7a11 */ /* 0x000fe400008f0c22 */
[----:B------:R-:W-:Y:S02]  /*b3c0*/  LEA.HI.X.SX32 R68, R32, UR7, 0x1, P0 ;  /* 0x0000000720447c11 */ /* 0x000fe400080f0eff */
[----:B------:R-:W-:-:S02]  /*b3d0*/  LEA.HI.X.SX32 R42, R33, UR7, 0x1, P2 ;  /* 0x00000007212a7c11 */ /* 0x000fc400090f0eff */
[----:B------:R-:W-:Y:S02]  /*b3e0*/  LEA R32, P0, R41, c[0x0][0x170], 0x1 ;  /* 0x00005c0029207a11 */ /* 0x000fe400078008ff */
[----:B------:R-:W-:Y:S02]  /*b3f0*/  LEA R34, P1, R35, c[0x0][0x170], 0x1 ;  /* 0x00005c0023227a11 */ /* 0x000fe400078208ff */
[----:B------:R-:W-:Y:S02]  /*b400*/  LEA.HI.X R33, R41, c[0x0][0x174], R68, 0x1, P0 ;  /* 0x00005d0029217a11 */ /* 0x000fe400000f0c44 */
[----:B------:R-:W-:Y:S02]  /*b410*/  LEA.HI.X R35, R35, c[0x0][0x174], R42, 0x1, P1 ;  /* 0x00005d0023237a11 */ /* 0x000fe400008f0c2a */
[----:B------:R-:W-:Y:S02]  /*b420*/  IADD3 R36, R64, 0x90, RZ ;  /* 0x0000009040247810 */ /* 0x000fe40007ffe0ff */
[----:B------:R-:W-:-:S02]  /*b430*/  IADD3 R41, P1, R39, UR6, RZ ;  /* 0x0000000627297c10 */ /* 0x000fc4000ff3e0ff */
[----:B------:R-:W-:Y:S02]  /*b440*/  IADD3 R40, P2, R36, UR6, RZ ;  /* 0x0000000624287c10 */ /* 0x000fe4000ff5e0ff */
[----:B------:R-:W-:Y:S02]  /*b450*/  F2FP.PACK_AB R68, R38, R37 ;  /* 0x000000252644723e */ /* 0x000fe400000000ff */
[----:B------:R-:W-:Y:S02]  /*b460*/  LEA.HI.X.SX32 R42, R39, UR7, 0x1, P1 ;  /* 0x00000007272a7c11 */ /* 0x000fe400088f0eff */
[----:B------:R-:W-:Y:S01]  /*b470*/  LEA R38, P1, R41, c[0x0][0x170], 0x1 ;  /* 0x00005c0029267a11 */ /* 0x000fe200078208ff */
[----:B------:R0:W-:Y:S01]  /*b480*/  STG.E.U16 [R44.64], R68 ;  /* 0x000000442c007986 */ /* 0x0001e2000c10150a */
[----:B------:R-:W-:Y:S02]  /*b490*/  LEA.HI.X.SX32 R43, R36, UR7, 0x1, P2 ;  /* 0x00000007242b7c11 */ /* 0x000fe400090f0eff */
[----:B------:R-:W-:-:S02]  /*b4a0*/  LEA R36, P0, R40, c[0x0][0x170], 0x1 ;  /* 0x00005c0028247a11 */ /* 0x000fc400078008ff */
[----:B------:R-:W-:Y:S02]  /*b4b0*/  LEA.HI.X R39, R41, c[0x0][0x174], R42, 0x1, P1 ;  /* 0x00005d0029277a11 */ /* 0x000fe400008f0c2a */
[----:B------:R-:W-:Y:S02]  /*b4c0*/  IADD3 R41, R64, 0xa8, RZ ;  /* 0x000000a840297810 */ /* 0x000fe40007ffe0ff */
[----:B------:R-:W-:Y:S02]  /*b4d0*/  LEA.HI.X R37, R40, c[0x0][0x174], R43, 0x1, P0 ;  /* 0x00005d0028257a11 */ /* 0x000fe400000f0c2b */
[C---:B------:R-:W-:Y:S02]  /*b4e0*/  IADD3 R43, P1, R41.reuse, UR6, RZ ;  /* 0x00000006292b7c10 */ /* 0x040fe4000ff3e0ff */
[----:B------:R-:W-:Y:S02]  /*b4f0*/  IADD3 R40, R64, 0xa0, RZ ;  /* 0x000000a040287810 */ /* 0x000fe40007ffe0ff */
[----:B------:R-:W-:-:S02]  /*b500*/  LEA.HI.X.SX32 R70, R41, UR7, 0x1, P1 ;  /* 0x0000000729467c11 */ /* 0x000fc400088f0eff */
[C---:B------:R-:W-:Y:S02]  /*b510*/  LEA R42, P1, R43.reuse, c[0x0][0x170], 0x1 ;  /* 0x00005c002b2a7a11 */ /* 0x040fe400078208ff */
[----:B0-----:R-:W-:Y:S02]  /*b520*/  PRMT R68, R68, 0x7632, R68 ;  /* 0x0000763244447816 */ /* 0x001fe40000000044 */
[----:B------:R-:W-:Y:S02]  /*b530*/  LEA.HI.X R43, R43, c[0x0][0x174], R70, 0x1, P1 ;  /* 0x00005d002b2b7a11 */ /* 0x000fe400008f0c46 */
[----:B------:R-:W-:Y:S01]  /*b540*/  IADD3 R70, R64, 0xb8, RZ ;  /* 0x000000b840467810 */ /* 0x000fe20007ffe0ff */
[----:B------:R0:W-:Y:S01]  /*b550*/  STG.E.U16 [R2.64], R68 ;  /* 0x0000004402007986 */ /* 0x0001e2000c10150a */
[----:B------:R-:W-:Y:S02]  /*b560*/  F2FP.PACK_AB R64, R47, R46 ;  /* 0x0000002e2f40723e */ /* 0x000fe400000000ff */
[----:B------:R-:W-:-:S02]  /*b570*/  IADD3 R71, P0, R40, UR6, RZ ;  /* 0x0000000628477c10 */ /* 0x000fc4000ff1e0ff */
[----:B------:R-:W-:Y:S01]  /*b580*/  IADD3 R47, P1, R70, UR6, RZ ;  /* 0x00000006462f7c10 */ /* 0x000fe2000ff3e0ff */
[----:B------:R1:W-:Y:S01]  /*b590*/  STG.E.U16 [R4.64], R64 ;  /* 0x0000004004007986 */ /* 0x0003e2000c10150a */
[----:B------:R-:W-:Y:S02]  /*b5a0*/  LEA.HI.X.SX32 R72, R40, UR7, 0x1, P0 ;  /* 0x0000000728487c11 */ /* 0x000fe400080f0eff */
[----:B------:R-:W-:Y:S02]  /*b5b0*/  LEA R40, P0, R71, c[0x0][0x170], 0x1 ;  /* 0x00005c0047287a11 */ /* 0x000fe400078008ff */
[----:B------:R-:W-:Y:S02]  /*b5c0*/  F2FP.PACK_AB R62, R65, R62 ;  /* 0x0000003e413e723e */ /* 0x000fe400000000ff */
[----:B0-----:R-:W-:Y:S02]  /*b5d0*/  PRMT R3, R64, 0x7632, R3 ;  /* 0x0000763240037816 */ /* 0x001fe40000000003 */
[----:B------:R-:W-:-:S02]  /*b5e0*/  LEA.HI.X R41, R71, c[0x0][0x174], R72, 0x1, P0 ;  /* 0x00005d0047297a11 */ /* 0x000fc400000f0c48 */
[C---:B------:R-:W-:Y:S01]  /*b5f0*/  IADD3 R71, P0, R69.reuse, UR6, RZ ;  /* 0x0000000645477c10 */ /* 0x040fe2000ff1e0ff */
[----:B------:R0:W-:Y:S01]  /*b600*/  STG.E.U16 [R6.64], R3 ;  /* 0x0000000306007986 */ /* 0x0001e2000c10150a */
[----:B-1----:R-:W-:Y:S02]  /*b610*/  PRMT R5, R0, 0x7632, R5 ;  /* 0x0000763200057816 */ /* 0x002fe40000000005 */
[----:B------:R-:W-:Y:S01]  /*b620*/  LEA.HI.X.SX32 R46, R69, UR7, 0x1, P0 ;  /* 0x00000007452e7c11 */ /* 0x000fe200080f0eff */
[----:B------:R1:W-:Y:S01]  /*b630*/  STG.E.U16 [R8.64], R0 ;  /* 0x0000000008007986 */ /* 0x0003e2000c10150a */
[C---:B------:R-:W-:Y:S02]  /*b640*/  LEA R44, P0, R71.reuse, c[0x0][0x170], 0x1 ;  /* 0x00005c00472c7a11 */ /* 0x040fe400078008ff */
[----:B------:R-:W-:Y:S01]  /*b650*/  LEA.HI.X.SX32 R70, R70, UR7, 0x1, P1 ;  /* 0x0000000746467c11 */ /* 0x000fe200088f0eff */
[----:B------:R2:W-:Y:S01]  /*b660*/  STG.E.U16 [R10.64], R5 ;  /* 0x000000050a007986 */ /* 0x0005e2000c10150a */
[----:B------:R-:W-:-:S02]  /*b670*/  LEA.HI.X R45, R71, c[0x0][0x174], R46, 0x1, P0 ;  /* 0x00005d00472d7a11 */ /* 0x000fc400000f0c2e */
[----:B------:R-:W-:Y:S01]  /*b680*/  LEA R46, P0, R47, c[0x0][0x170], 0x1 ;  /* 0x00005c002f2e7a11 */ /* 0x000fe200078008ff */
[----:B------:R3:W-:Y:S01]  /*b690*/  STG.E.U16 [R12.64], R48 ;  /* 0x000000300c007986 */ /* 0x0007e2000c10150a */
[----:B0-----:R-:W-:Y:S02]  /*b6a0*/  PRMT R7, R48, 0x7632, R7 ;  /* 0x0000763230077816 */ /* 0x001fe40000000007 */
[----:B------:R-:W-:Y:S02]  /*b6b0*/  F2FP.PACK_AB R66, R67, R66 ;  /* 0x000000424342723e */ /* 0x000fe400000000ff */
[----:B-1----:R-:W-:Y:S01]  /*b6c0*/  PRMT R9, R50, 0x7632, R9 ;  /* 0x0000763232097816 */ /* 0x002fe20000000009 */
[----:B------:R0:W-:Y:S01]  /*b6d0*/  STG.E.U16 [R14.64], R7 ;  /* 0x000000070e007986 */ /* 0x0001e2000c10150a */
[----:B------:R-:W-:Y:S02]  /*b6e0*/  LEA.HI.X R47, R47, c[0x0][0x174], R70, 0x1, P0 ;  /* 0x00005d002f2f7a11 */ /* 0x000fe400000f0c46 */
[----:B--2---:R-:W-:Y:S01]  /*b6f0*/  PRMT R11, R52, 0x7632, R11 ;  /* 0x00007632340b7816 */ /* 0x004fe2000000000b */
        /* <DEDUP_REMOVED lines=23> */
.L_x_17853:
        /* <DEDUP_REMOVED lines=9> */
.L_x_25481:


//--------------------- .text._ZN4vllm25paged_attention_v2_kernelIttLi128ELi32ELi128ELNS_18Fp8KVCacheDataTypeE0ELb0ELi512EEEvPfS2_PT_PKS3_PKT0_S9_ifPKiSB_iPKfiiiSD_SD_iiiii --------------------------
	.section	.text._ZN4vllm25paged_attention_v2_kernelIttLi128ELi32ELi128ELNS_18Fp8KVCacheDataTypeE0ELb0ELi512EEEvPfS2_PT_PKS3_PKT0_S9_ifPKiSB_iPKfiiiSD_SD_iiiii,"ax",@progbits
	.sectioninfo	@"SHI_REGISTERS=65"
	.align	128
        .global         _ZN4vllm25paged_attention_v2_kernelIttLi128ELi32ELi128ELNS_18Fp8KVCacheDataTypeE0ELb0ELi512EEEvPfS2_PT_PKS3_PKT0_S9_ifPKiSB_iPKfiiiSD_SD_iiiii
        .type           _ZN4vllm25paged_attention_v2_kernelIttLi128ELi32ELi128ELNS_18Fp8KVCacheDataTypeE0ELb0ELi512EEEvPfS2_PT_PKS3_PKT0_S9_ifPKiSB_iPKfiiiSD_SD_iiiii,@function
        .size           _ZN4vllm25paged_attention_v2_kernelIttLi128ELi32ELi128ELNS_18Fp8KVCacheDataTypeE0ELb0ELi512EEEvPfS2_PT_PKS3_PKT0_S9_ifPKiSB_iPKfiiiSD_SD_iiiii,(.L_x_25482 - _ZN4vllm25paged_attention_v2_kernelIttLi128ELi32ELi128ELNS_18Fp8KVCacheDataTypeE0ELb0ELi512EEEvPfS2_PT_PKS3_PKT0_S9_ifPKiSB_iPKfiiiSD_SD_iiiii)
        .other          _ZN4vllm25paged_attention_v2_kernelIttLi128ELi32ELi128ELNS_18Fp8KVCacheDataTypeE0ELb0ELi512EEEvPfS2_PT_PKS3_PKT0_S9_ifPKiSB_iPKfiiiSD_SD_iiiii,@"STO_CUDA_ENTRY STV_DEFAULT"
_ZN4vllm25paged_attention_v2_kernelIttLi128ELi32ELi128ELNS_18Fp8KVCacheDataTypeE0ELb0ELi512EEEvPfS2_PT_PKS3_PKT0_S9_ifPKiSB_iPKfiiiSD_SD_iiiii:
.text._ZN4vllm25paged_attention_v2_kernelIttLi128ELi32ELi128ELNS_18Fp8KVCacheDataTypeE0ELb0ELi512EEEvPfS2_PT_PKS3_PKT0_S9_ifPKiSB_iPKfiiiSD_SD_iiiii:
        /* <DEDUP_REMOVED lines=77> */
[C---:B------:R-:W-:Y:S02]  /*04d0*/  ISETP.GT.AND P0, PT, R5.reuse, 0xf, PT ;  /* 0x0000000f0500780c */ /* 0x040fe40003f04270 */
[----:B------:R-:W-:Y:S01]  /*04e0*/  IMNMX R38, R40, R7, PT ;  /* 0x0000000728267217 */ /* 0x000fe20003800200 */
[----:B------:R-:W-:Y:S01]  /*04f0*/  IMAD.MOV.U32 R6, RZ, RZ, R9 ;  /* 0x000000ffff067224 */ /* 0x000fe200078e0009 */
[----:B------:R-:W-:Y:S01]  /*0500*/  SHF.R.S32.HI R36, RZ, 0x5, R10 ;  /* 0x00000005ff247819 */ /* 0x000fe2000001140a */
[----:B------:R-:W-:-:S02]  /*0510*/  IMAD.IADD R7, R5, 0x1, -R8 ;  /* 0x0000000105077824 */ /* 0x000fc400078e0a08 */
[----:B------:R-:W-:Y:S01]  /*0520*/  @!P2 IMAD.MOV R6, RZ, RZ, -R6 ;  /* 0x000000ffff06a224 */ /* 0x000fe200078e0a06 */
[----:B------:R-:W-:Y:S01]  /*0530*/  @!P1 LOP3.LUT R6, RZ, R12, RZ, 0x33, !PT ;  /* 0x0000000cff069212 */ /* 0x000fe200078e33ff */
[----:B------:R-:W-:-:S04]  /*0540*/  IMAD.IADD R38, R38, 0x1, -R41 ;  /* 0x0000000126267824 */ /* 0x000fc800078e0a29 */
        /* <DEDUP_REMOVED lines=22> */
.L_x_17858:
        /* <DEDUP_REMOVED lines=11> */
.L_x_17857:
[----:B------:R-:W-:Y:S05]  /*0760*/  BSYNC B1 ;  /* 0x0000000000017941 */ /* 0x000fea0003800000 */
.L_x_17856:
        /* <DEDUP_REMOVED lines=8> */
.L_x_17859:
        /* <DEDUP_REMOVED lines=17> */
.L_x_17855:
[----:B------:R-:W-:Y:S05]  /*0900*/  BSYNC B0 ;  /* 0x0000000000007941 */ /* 0x000fea0003800000 */
.L_x_17854:
        /* <DEDUP_REMOVED lines=8> */
[----:B------:R-:W-:Y:S01]  /*0990*/  IMAD R8, R6, c[0x0][0x1c0], RZ ;  /* 0x0000700006087a24 */ /* 0x000fe200078e02ff */
[----:B------:R-:W-:Y:S01]  /*09a0*/  IADD3 R43, P1, R51, R52, RZ ;  /* 0x00000034332b7210 */ /* 0x000fe20007f3e0ff */
[----:B------:R-:W-:Y:S02]  /*09b0*/  IMAD.SHL.U32 R55, R7, 0x8, RZ ;  /* 0x0000000807377824 */ /* 0x000fe400078e00ff */
[----:B------:R-:W-:Y:S01]  /*09c0*/  IMAD.MOV.U32 R44, RZ, RZ, c[0x0][0x1bc] ;  /* 0x00006f00ff2c7624 */ /* 0x000fe200078e00ff */
[----:B------:R-:W-:Y:S01]  /*09d0*/  LEA.HI.X.SX32 R10, R52, R45, 0x1, P1 ;  /* 0x0000002d340a7211 */ /* 0x000fe200008f0eff */
[----:B------:R-:W-:Y:S01]  /*09e0*/  IMAD.MOV.U32 R50, RZ, RZ, -0x800001 ;  /* 0xff7fffffff327424 */ /* 0x000fe200078e00ff */
[----:B------:R-:W-:Y:S01]  /*09f0*/  SHF.R.S32.HI R9, RZ, 0x1f, R55 ;  /* 0x0000001fff097819 */ /* 0x000fe20000011437 */
[----:B------:R-:W-:Y:S01]  /*0a00*/  IMAD.MOV.U32 R46, RZ, RZ, R52 ;  /* 0x000000ffff2e7224 */ /* 0x000fe200078e0034 */
[----:B------:R-:W-:Y:S02]  /*0a10*/  IADD3 R54, P0, R8, R55, RZ ;  /* 0x0000003708367210 */ /* 0x000fe40007f1e0ff */
[----:B------:R-:W-:-:S02]  /*0a20*/  LEA R42, P1, R43, c[0x0][0x198], 0x2 ;  /* 0x000066002b2a7a11 */ /* 0x000fc400078210ff */
[----:B------:R-:W-:Y:S01]  /*0a30*/  LEA.HI.X.SX32 R55, R8, R9, 0x1, P0 ;  /* 0x0000000908377211 */ /* 0x000fe200000f0eff */
[----:B------:R-:W-:Y:S01]  /*0a40*/  IMAD R8, R36, 0x20, R7 ;  /* 0x0000002024087824 */ /* 0x000fe200078e0207 */
[----:B------:R-:W-:Y:S02]  /*0a50*/  LEA.HI.X R43, R43, c[0x0][0x19c], R10, 0x2, P1 ;  /* 0x000067002b2b7a11 */ /* 0x000fe400008f140a */
[----:B------:R-:W-:Y:S01]  /*0a60*/  SHF.R.S32.HI R44, RZ, 0x1f, R44 ;  /* 0x0000001fff2c7819 */ /* 0x000fe2000001142c */
[----:B------:R-:W-:Y:S01]  /*0a70*/  IMAD.IADD R49, R41, 0x1, R8 ;  /* 0x0000000129317824 */ /* 0x000fe200078e0208 */
[----:B------:R-:W-:-:S04]  /*0a80*/  LEA R47, R8, 0x120, 0x2 ;  /* 0x00000120082f7811 */ /* 0x000fc800078e10ff */
[----:B------:R-:W-:Y:S02]  /*0a90*/  IADD3 R48, -R40, 0x1, R49 ;  /* 0x0000000128307810 */ /* 0x000fe40007ffe131 */
.L_x_17862:
        /* <DEDUP_REMOVED lines=13> */
[----:B------:R-:W4:Y:S01]  /*0b70*/  LDG.E.128.CONSTANT R24, [R56.64+0x600] ;  /* 0x0006000a38187981 */ /* 0x000f22000c1e9d00 */
[----:B0-----:R-:W-:-:S02]  /*0b80*/  HADD2.F32 R32, -RZ, R20.H0_H0 ;  /* 0x20000014ff207230 */ /* 0x001fc40000004100 */
[----:B-1----:R-:W-:Y:S02]  /*0b90*/  HADD2.F32 R53, -RZ, R16.H0_H0 ;  /* 0x20000010ff357230 */ /* 0x002fe40000004100 */
[----:B------:R-:W-:Y:S02]  /*0ba0*/  HADD2.F32 R20, -RZ, R20.H1_H1 ;  /* 0x30000014ff147230 */ /* 0x000fe40000004100 */
[----:B------:R-:W-:Y:S02]  /*0bb0*/  HADD2.F32 R16, -RZ, R16.H1_H1 ;  /* 0x30000010ff107230 */ /* 0x000fe40000004100 */
[--C-:B------:R-:W-:Y:S02]  /*0bc0*/  HADD2.F32 R60, -RZ, R17.reuse.H0_H0 ;  /* 0x20000011ff3c7230 */ /* 0x100fe40000004100 */
[----:B------:R-:W-:Y:S02]  /*0bd0*/  HADD2.F32 R17, -RZ, R17.H1_H1 ;  /* 0x30000011ff117230 */ /* 0x000fe40000004100 */
[----:B------:R-:W-:-:S02]  /*0be0*/  HADD2.F32 R58, -RZ, R19.H0_H0 ;  /* 0x20000013ff3a7230 */ /* 0x000fc40000004100 */
[----:B------:R-:W-:Y:S02]  /*0bf0*/  HADD2.F32 R61, -RZ, R19.H1_H1 ;  /* 0x30000013ff3d7230 */ /* 0x000fe40000004100 */
[--C-:B--2---:R-:W-:Y:S02]  /*0c00*/  HADD2.F32 R33, -RZ, R12.reuse.H0_H0 ;  /* 0x2000000cff217230 */ /* 0x104fe40000004100 */
[----:B------:R-:W-:-:S03]  /*0c10*/  HADD2.F32 R59, -RZ, R12.H1_H1 ;  /* 0x3000000cff3b7230 */ /* 0x000fc60000004100 */
[----:B------:R-:W-:Y:S01]  /*0c20*/  FMUL.FTZ R33, R32, R33 ;  /* 0x0000002120217220 */ /* 0x000fe20000410000 */
[----:B---3--:R-:W-:-:S05]  /*0c30*/  HADD2.F32 R32, -RZ, R8.H0_H0 ;  /* 0x20000008ff207230 */ /* 0x008fca0000004100 */
[----:B------:R-:W-:Y:S02]  /*0c40*/  FFMA.FTZ R53, R53, R32, R33 ;  /* 0x0000002035357223 */ /* 0x000fe40000010021 */
[----:B------:R-:W2:Y:S01]  /*0c50*/  LDG.E.128.CONSTANT R32, [R56.64+0x800] ;  /* 0x0008000a38207981 */ /* 0x000ea2000c1e9d00 */
[----:B------:R-:W-:Y:S01]  /*0c60*/  FMUL.FTZ R20, R20, R59 ;  /* 0x0000003b14147220 */ /* 0x000fe20000410000 */
[----:B------:R-:W-:Y:S02]  /*0c70*/  HADD2.F32 R59, -RZ, R8.H1_H1 ;  /* 0x30000008ff3b7230 */ /* 0x000fe40000004100 */
[--C-:B------:R-:W-:Y:S02]  /*0c80*/  HADD2.F32 R8, -RZ, R21.reuse.H0_H0 ;  /* 0x20000015ff087230 */ /* 0x100fe40000004100 */
[----:B------:R-:W-:Y:S01]  /*0c90*/  HADD2.F32 R21, -RZ, R21.H1_H1 ;  /* 0x30000015ff157230 */ /* 0x000fe20000004100 */
[----:B------:R-:W-:Y:S01]  /*0ca0*/  FFMA.FTZ R16, R16, R59, R20 ;  /* 0x0000003b10107223 */ /* 0x000fe20000010014 */
[----:B------:R-:W-:-:S02]  /*0cb0*/  HADD2.F32 R59, -RZ, R13.H0_H0 ;  /* 0x2000000dff3b7230 */ /* 0x000fc40000004100 */
[----:B------:R-:W-:Y:S02]  /*0cc0*/  HADD2.F32 R12, -RZ, R13.H1_H1 ;  /* 0x3000000dff0c7230 */ /* 0x000fe40000004100 */
[--C-:B------:R-:W-:Y:S01]  /*0cd0*/  HADD2.F32 R13, -RZ, R9.reuse.H0_H0 ;  /* 0x20000009ff0d7230 */ /* 0x100fe20000004100 */
[----:B------:R-:W-:Y:S01]  /*0ce0*/  FMUL.FTZ R59, R8, R59 ;  /* 0x0000003b083b7220 */ /* 0x000fe20000410000 */
[----:B------:R-:W-:Y:S01]  /*0cf0*/  HADD2.F32 R8, -RZ, R9.H1_H1 ;  /* 0x30000009ff087230 */ /* 0x000fe20000004100 */
[----:B------:R-:W-:Y:S01]  /*0d00*/  FMUL.FTZ R12, R21, R12 ;  /* 0x0000000c150c7220 */ /* 0x000fe20000410000 */
[----:B------:R-:W-:Y:S01]  /*0d10*/  HADD2.F32 R21, -RZ, R15.H0_H0 ;  /* 0x2000000fff157230 */ /* 0x000fe20000004100 */
[----:B------:R-:W-:Y:S01]  /*0d20*/  FFMA.FTZ R60, R60, R13, R59 ;  /* 0x0000000d3c3c7223 */ /* 0x000fe2000001003b */
[----:B------:R-:W-:Y:S01]  /*0d30*/  HADD2.F32 R13, -RZ, R14.H0_H0 ;  /* 0x2000000eff0d7230 */ /* 0x000fe20000004100 */
[----:B------:R-:W-:Y:S01]  /*0d40*/  FFMA.FTZ R9, R17, R8, R12 ;  /* 0x0000000811097223 */ /* 0x000fe2000001000c */
[----:B------:R-:W-:-:S02]  /*0d50*/  HADD2.F32 R8, -RZ, R22.H0_H0 ;  /* 0x20000016ff087230 */ /* 0x000fc40000004100 */
[----:B------:R-:W-:Y:S02]  /*0d60*/  HADD2.F32 R22, -RZ, R22.H1_H1 ;  /* 0x30000016ff167230 */ /* 0x000fe40000004100 */
[----:B------:R-:W-:Y:S01]  /*0d70*/  HADD2.F32 R17, -RZ, R14.H1_H1 ;  /* 0x3000000eff117230 */ /* 0x000fe20000004100 */
[----:B------:R-:W-:Y:S01]  /*0d80*/  FMUL.FTZ R14, R8, R13 ;  /* 0x0000000d080e7220 */ /* 0x000fe20000410000 */
[--C-:B------:R-:W-:Y:S02]  /*0d90*/  HADD2.F32 R12, -RZ, R10.reuse.H0_H0 ;  /* 0x2000000aff0c7230 */ /* 0x100fe40000004100 */
[----:B------:R-:W-:Y:S01]  /*0da0*/  HADD2.F32 R13, -RZ, R10.H1_H1 ;  /* 0x3000000aff0d7230 */ /* 0x000fe20000004100 */
[----:B------:R-:W-:Y:S01]  /*0db0*/  FMUL.FTZ R17, R22, R17 ;  /* 0x0000001116117220 */ /* 0x000fe20000410000 */
[----:B------:R-:W-:Y:S02]  /*0dc0*/  HADD2.F32 R8, -RZ, R18.H1_H1 ;  /* 0x30000012ff087230 */ /* 0x000fe40000004100 */
[----:B------:R-:W-:-:S02]  /*0dd0*/  HADD2.F32 R10, -RZ, R23.H0_H0 ;  /* 0x20000017ff0a7230 */ /* 0x000fc40000004100 */
[----:B------:R-:W-:Y:S01]  /*0de0*/  HADD2.F32 R59, -RZ, R18.H0_H0 ;  /* 0x20000012ff3b7230 */ /* 0x000fe20000004100 */
[----:B------:R-:W-:Y:S01]  /*0df0*/  FFMA.FTZ R8, R8, R13, R17 ;  /* 0x0000000d08087223 */ /* 0x000fe20000010011 */
[----:B------:R-:W-:Y:S01]  /*0e00*/  HADD2.F32 R13, -RZ, R11.H0_H0 ;  /* 0x2000000bff0d7230 */ /* 0x000fe20000004100 */
[----:B------:R-:W-:Y:S01]  /*0e10*/  FMUL.FTZ R21, R10, R21 ;  /* 0x000000150a157220 */ /* 0x000fe20000410000 */
[----:B------:R-:W-:Y:S01]  /*0e20*/  HADD2.F32 R15, -RZ, R15.H1_H1 ;  /* 0x3000000fff0f7230 */ /* 0x000fe20000004100 */
[----:B------:R-:W-:Y:S01]  /*0e30*/  FFMA.FTZ R59, R59, R12, R14 ;  /* 0x0000000c3b3b7223 */ /* 0x000fe2000001000e */
[----:B------:R-:W-:Y:S01]  /*0e40*/  HADD2.F32 R10, -RZ, R23.H1_H1 ;  /* 0x30000017ff0a7230 */ /* 0x000fe20000004100 */
[----:B------:R-:W-:Y:S02]  /*0e50*/  FFMA.FTZ R58, R58, R13, R21 ;  /* 0x0000000d3a3a7223 */ /* 0x000fe40000010015 */
[----:B------:R-:W0:Y:S02]  /*0e60*/  LDS.128 R20, [0x20] ;  /* 0x00002000ff147984 */ /* 0x000e240000000c00 */
[----:B------:R-:W-:-:S02]  /*0e70*/  FMUL.FTZ R17, R10, R15 ;  /* 0x0000000f0a117220 */ /* 0x000fc40000410000 */
[----:B------:R-:W3:Y:S01]  /*0e80*/  LDG.E.128.CONSTANT R12, [R56.64+0xa00] ;  /* 0x000a000a380c7981 */ /* 0x000ee2000c1e9d00 */
[----:B------:R-:W-:-:S05]  /*0e90*/  HADD2.F32 R10, -RZ, R11.H1_H1 ;  /* 0x3000000bff0a7230 */ /* 0x000fca0000004100 */
[----:B------:R-:W-:Y:S01]  /*0ea0*/  FFMA.FTZ R61, R61, R10, R17 ;  /* 0x0000000a3d3d7223 */ /* 0x000fe20000010011 */
[----:B----4-:R-:W-:Y:S02]  /*0eb0*/  HADD2.F32 R10, -RZ, R28.H0_H0 ;  /* 0x2000001cff0a7230 */ /* 0x010fe40000004100 */
[--C-:B0-----:R-:W-:Y:S02]  /*0ec0*/  HADD2.F32 R62, -RZ, R20.reuse.H0_H0 ;  /* 0x20000014ff3e7230 */ /* 0x101fe40000004100 */
[----:B------:R-:W-:Y:S02]  /*0ed0*/  HADD2.F32 R11, -RZ, R20.H1_H1 ;  /* 0x30000014ff0b7230 */ /* 0x000fe40000004100 */
[----:B------:R-:W-:Y:S01]  /*0ee0*/  HADD2.F32 R20, -RZ, R28.H1_H1 ;  /* 0x3000001cff147230 */ /* 0x000fe20000004100 */
[----:B------:R-:W-:Y:S01]  /*0ef0*/  FFMA.FTZ R62, R62, R10, R53 ;  /* 0x0000000a3e3e7223 */ /* 0x000fe20000010035 */
[----:B------:R-:W-:Y:S02]  /*0f00*/  HADD2.F32 R10, -RZ, R29.H0_H0 ;  /* 0x2000001dff0a7230 */ /* 0x000fe40000004100 */
[--C-:B------:R-:W-:Y:S01]  /*0f10*/  HADD2.F32 R28, -RZ, R21.reuse.H1_H1 ;  /* 0x30000015ff1c7230 */ /* 0x100fe20000004100 */
[----:B------:R-:W-:Y:S01]  /*0f20*/  FFMA.FTZ R20, R11, R20, R16 ;  /* 0x000000140b147223 */ /* 0x000fe20000010010 */
[----:B------:R-:W-:Y:S01]  /*0f30*/  HADD2.F32 R11, -RZ, R21.H0_H0 ;  /* 0x20000015ff0b7230 */ /* 0x000fe20000004100 */
[----:B------:R-:W4:Y:S01]  /*0f40*/  LDG.E.128.CONSTANT R16, [R56.64+0xc00] ;  /* 0x000c000a38107981 */ /* 0x000f22000c1e9d00 */
[----:B------:R-:W-:-:S03]  /*0f50*/  HADD2.F32 R29, -RZ, R29.H1_H1 ;  /* 0x3000001dff1d7230 */ /* 0x000fc60000004100 */
[----:B------:R-:W-:Y:S01]  /*0f60*/  FFMA.FTZ R60, R11, R10, R60 ;  /* 0x0000000a0b3c7223 */ /* 0x000fe2000001003c */
[----:B------:R-:W-:Y:S01]  /*0f70*/  HADD2.F32 R11, -RZ, R30.H0_H0 ;  /* 0x2000001eff0b7230 */ /* 0x000fe20000004100 */
[----:B------:R-:W-:Y:S01]  /*0f80*/  FFMA.FTZ R28, R28, R29, R9 ;  /* 0x0000001d1c1c7223 */ /* 0x000fe20000010009 */
[----:B------:R-:W-:Y:S02]  /*0f90*/  HADD2.F32 R53, -RZ, R22.H1_H1 ;  /* 0x30000016ff357230 */ /* 0x000fe40000004100 */
[----:B------:R-:W-:Y:S02]  /*0fa0*/  HADD2.F32 R30, -RZ, R30.H1_H1 ;  /* 0x3000001eff1e7230 */ /* 0x000fe40000004100 */
[----:B------:R-:W-:Y:S02]  /*0fb0*/  HADD2.F32 R10, -RZ, R22.H0_H0 ;  /* 0x20000016ff0a7230 */ /* 0x000fe40000004100 */
[----:B------:R-:W-:Y:S01]  /*0fc0*/  HADD2.F32 R9, -RZ, R23.H0_H0 ;  /* 0x20000017ff097230 */ /* 0x000fe20000004100 */
[----:B------:R-:W-:Y:S01]  /*0fd0*/  FFMA.FTZ R53, R53, R30, R8 ;  /* 0x0000001e35357223 */ /* 0x000fe20000010008 */
[----:B------:R-:W-:Y:S01]  /*0fe0*/  HADD2.F32 R8, -RZ, R31.H0_H0 ;  /* 0x2000001fff087230 */ /* 0x000fe20000004100 */
[----:B------:R-:W-:-:S04]  /*0ff0*/  FFMA.FTZ R59, R10, R11, R59 ;  /* 0x0000000b0a3b7223 */ /* 0x000fc8000001003b */
[----:B------:R-:W-:Y:S02]  /*1000*/  FFMA.FTZ R58, R9, R8, R58 ;  /* 0x00000008093a7223 */ /* 0x000fe4000001003a */
[----:B------:R-:W0:Y:S01]  /*1010*/  LDS.128 R8, [0x30] ;  /* 0x00003000ff087984 */ /* 0x000e220000000c00 */
[----:B------:R-:W-:Y:S02]  /*1020*/  HADD2.F32 R31, -RZ, R31.H1_H1 ;  /* 0x3000001fff1f7230 */ /* 0x000fe40000004100 */
[----:B------:R-:W-:-:S05]  /*1030*/  HADD2.F32 R22, -RZ, R23.H1_H1 ;  /* 0x30000017ff167230 */ /* 0x000fca0000004100 */
[----:B------:R-:W-:Y:S01]  /*1040*/  FFMA.FTZ R61, R22, R31, R61 ;  /* 0x0000001f163d7223 */ /* 0x000fe2000001003d */
[--C-:B------:R-:W-:Y:S02]  /*1050*/  HADD2.F32 R22, -RZ, R24.reuse.H0_H0 ;  /* 0x20000018ff167230 */ /* 0x100fe40000004100 */
[----:B------:R-:W-:Y:S02]  /*1060*/  HADD2.F32 R24, -RZ, R24.H1_H1 ;  /* 0x30000018ff187230 */ /* 0x000fe40000004100 */
[----:B0-----:R-:W-:-:S05]  /*1070*/  HADD2.F32 R21, -RZ, R8.H0_H0 ;  /* 0x20000008ff157230 */ /* 0x001fca0000004100 */
[----:B------:R-:W-:Y:S01]  /*1080*/  FFMA.FTZ R62, R21, R22, R62 ;  /* 0x00000016153e7223 */ /* 0x000fe2000001003e */
[----:B------:R-:W-:Y:S02]  /*1090*/  HADD2.F32 R21, -RZ, R8.H1_H1 ;  /* 0x30000008ff157230 */ /* 0x000fe40000004100 */
[----:B------:R-:W-:-:S03]  /*10a0*/  HADD2.F32 R8, -RZ, R25.H0_H0 ;  /* 0x20000019ff087230 */ /* 0x000fc60000004100 */
[----:B------:R-:W-:Y:S01]  /*10b0*/  FFMA.FTZ R24, R21, R24, R20 ;  /* 0x0000001815187223 */ /* 0x000fe20000010014 */
[----:B------:R-:W-:-:S05]  /*10c0*/  HADD2.F32 R21, -RZ, R9.H0_H0 ;  /* 0x20000009ff157230 */ /* 0x000fca0000004100 */
[----:B------:R-:W-:Y:S02]  /*10d0*/  FFMA.FTZ R60, R21, R8, R60 ;  /* 0x00000008153c7223 */ /* 0x000fe4000001003c */
[----:B------:R-:W4:Y:S01]  /*10e0*/  LDG.E.128.CONSTANT R20, [R56.64+0xe00] ;  /* 0x000e000a38147981 */ /* 0x000f22000c1e9d00 */
[----:B------:R-:W-:Y:S02]  /*10f0*/  HADD2.F32 R9, -RZ, R9.H1_H1 ;  /* 0x30000009ff097230 */ /* 0x000fe40000004100 */
[----:B------:R-:W-:-:S05]  /*1100*/  HADD2.F32 R8, -RZ, R25.H1_H1 ;  /* 0x30000019ff087230 */ /* 0x000fca0000004100 */
[----:B------:R-:W-:Y:S01]  /*1110*/  FFMA.FTZ R8, R9, R8, R28 ;  /* 0x0000000809087223 */ /* 0x000fe2000001001c */
[----:B------:R-:W-:Y:S02]  /*1120*/  HADD2.F32 R28, -RZ, R10.H0_H0 ;  /* 0x2000000aff1c7230 */ /* 0x000fe40000004100 */
[----:B------:R-:W-:-:S05]  /*1130*/  HADD2.F32 R9, -RZ, R26.H0_H0 ;  /* 0x2000001aff097230 */ /* 0x000fca0000004100 */
        /* <DEDUP_REMOVED lines=11> */
[----:B0-----:R-:W-:Y:S02]  /*11f0*/  HADD2.F32 R9, -RZ, R28.H0_H0 ;  /* 0x2000001cff097230 */ /* 0x001fe40000004100 */
[--C-:B--2---:R-:W-:Y:S02]  /*1200*/  HADD2.F32 R10, -RZ, R32.reuse.H0_H0 ;  /* 0x20000020ff0a7230 */ /* 0x104fe40000004100 */
[----:B------:R-:W-:-:S03]  /*1210*/  HADD2.F32 R32, -RZ, R32.H1_H1 ;  /* 0x30000020ff207230 */ /* 0x000fc60000004100 */
[----:B------:R-:W-:Y:S01]  /*1220*/  FFMA.FTZ R62, R9, R10, R62 ;  /* 0x0000000a093e7223 */ /* 0x000fe2000001003e */
[----:B------:R-:W-:Y:S02]  /*1230*/  HADD2.F32 R9, -RZ, R28.H1_H1 ;  /* 0x3000001cff097230 */ /* 0x000fe40000004100 */
[----:B------:R-:W-:-:S03]  /*1240*/  HADD2.F32 R10, -RZ, R33.H0_H0 ;  /* 0x20000021ff0a7230 */ /* 0x000fc60000004100 */
[----:B------:R-:W-:Y:S01]  /*1250*/  FFMA.FTZ R32, R9, R32, R24 ;  /* 0x0000002009207223 */ /* 0x000fe20000010018 */
[--C-:B------:R-:W-:Y:S02]  /*1260*/  HADD2.F32 R9, -RZ, R29.reuse.H0_H0 ;  /* 0x2000001dff097230 */ /* 0x100fe40000004100 */
[----:B------:R-:W-:Y:S02]  /*1270*/  HADD2.F32 R29, -RZ, R29.H1_H1 ;  /* 0x3000001dff1d7230 */ /* 0x000fe40000004100 */
[----:B------:R-:W-:Y:S01]  /*1280*/  HADD2.F32 R28, -RZ, R33.H1_H1 ;  /* 0x30000021ff1c7230 */ /* 0x000fe20000004100 */
[----:B------:R-:W-:-:S04]  /*1290*/  FFMA.FTZ R60, R9, R10, R60 ;  /* 0x0000000a093c7223 */ /* 0x000fc8000001003c */
[----:B------:R-:W-:Y:S02]  /*12a0*/  FFMA.FTZ R28, R29, R28, R8 ;  /* 0x0000001c1d1c7223 */ /* 0x000fe40000010008 */
[----:B------:R-:W0:Y:S01]  /*12b0*/  LDS.128 R8, [0x50] ;  /* 0x00005000ff087984 */ /* 0x000e220000000c00 */
[----:B------:R-:W-:Y:S02]  /*12c0*/  HADD2.F32 R24, -RZ, R30.H0_H0 ;  /* 0x2000001eff187230 */ /* 0x000fe40000004100 */
[----:B------:R-:W-:-:S05]  /*12d0*/  HADD2.F32 R25, -RZ, R34.H0_H0 ;  /* 0x20000022ff197230 */ /* 0x000fca0000004100 */
[----:B------:R-:W-:Y:S01]  /*12e0*/  FFMA.FTZ R59, R24, R25, R59 ;  /* 0x00000019183b7223 */ /* 0x000fe2000001003b */
[----:B------:R-:W-:Y:S02]  /*12f0*/  HADD2.F32 R25, -RZ, R31.H0_H0 ;  /* 0x2000001fff197230 */ /* 0x000fe40000004100 */
[----:B------:R-:W-:-:S05]  /*1300*/  HADD2.F32 R24, -RZ, R35.H0_H0 ;  /* 0x20000023ff187230 */ /* 0x000fca0000004100 */
[----:B------:R-:W-:Y:S02]  /*1310*/  FFMA.FTZ R58, R25, R24, R58 ;  /* 0x00000018193a7223 */ /* 0x000fe4000001003a */
[----:B------:R-:W2:Y:S01]  /*1320*/  LDG.E.128.CONSTANT R24, [R56.64+0x1000] ;  /* 0x0010000a38187981 */ /* 0x000ea2000c1e9d00 */
[----:B------:R-:W-:Y:S02]  /*1330*/  HADD2.F32 R30, -RZ, R30.H1_H1 ;  /* 0x3000001eff1e7230 */ /* 0x000fe40000004100 */
[----:B------:R-:W-:Y:S02]  /*1340*/  HADD2.F32 R34, -RZ, R34.H1_H1 ;  /* 0x30000022ff227230 */ /* 0x000fe40000004100 */
[----:B------:R-:W-:-:S03]  /*1350*/  HADD2.F32 R35, -RZ, R35.H1_H1 ;  /* 0x30000023ff237230 */ /* 0x000fc60000004100 */
[----:B------:R-:W-:Y:S01]  /*1360*/  FFMA.FTZ R53, R30, R34, R53 ;  /* 0x000000221e357223 */ /* 0x000fe20000010035 */
[----:B------:R-:W-:-:S05]  /*1370*/  HADD2.F32 R30, -RZ, R31.H1_H1 ;  /* 0x3000001fff1e7230 */ /* 0x000fca0000004100 */
[----:B------:R-:W-:Y:S01]  /*1380*/  FFMA.FTZ R61, R30, R35, R61 ;  /* 0x000000231e3d7223 */ /* 0x000fe2000001003d */
[----:B---3--:R-:W-:Y:S02]  /*1390*/  HADD2.F32 R30, -RZ, R12.H0_H0 ;  /* 0x2000000cff1e7230 */ /* 0x008fe40000004100 */
[----:B0-----:R-:W-:Y:S02]  /*13a0*/  HADD2.F32 R29, -RZ, R8.H0_H0 ;  /* 0x20000008ff1d7230 */ /* 0x001fe40000004100 */
        /* <DEDUP_REMOVED lines=13> */
[----:B------:R-:W-:Y:S02]  /*1480*/  FFMA.FTZ R59, R32, R9, R59 ;  /* 0x00000009203b7223 */ /* 0x000fe4000001003b */
[----:B------:R-:W3:Y:S01]  /*1490*/  LDG.E.128.CONSTANT R32, [R56.64+0x1200] ;  /* 0x0012000a38207981 */ /* 0x000ee2000c1e9d00 */
        /* <DEDUP_REMOVED lines=11> */
[----:B------:R-:W-:Y:S01]  /*1550*/  FFMA.FTZ R62, R9, R10, R62 ;  /* 0x0000000a093e7223 */ /* 0x000fe2000001003e */
[----:B------:R-:W-:Y:S02]  /*1560*/  HADD2.F32 R9, -RZ, R28.H1_H1 ;  /* 0x3000001cff097230 */ /* 0x000fe40000004100 */
[----:B------:R-:W-:Y:S02]  /*1570*/  HADD2.F32 R28, -RZ, R16.H1_H1 ;  /* 0x30000010ff1c7230 */ /* 0x000fe40000004100 */
[----:B------:R-:W-:-:S03]  /*1580*/  HADD2.F32 R10, -RZ, R17.H0_H0 ;  /* 0x20000011ff0a7230 */ /* 0x000fc60000004100 */
[----:B------:R-:W-:Y:S01]  /*1590*/  FFMA.FTZ R28, R9, R28, R12 ;  /* 0x0000001c091c7223 */ /* 0x000fe2000001000c */
[--C-:B------:R-:W-:Y:S01]  /*15a0*/  HADD2.F32 R9, -RZ, R29.reuse.H0_H0 ;  /* 0x2000001dff097230 */ /* 0x100fe20000004100 */
[----:B------:R-:W4:Y:S01]  /*15b0*/  LDG.E.128.CONSTANT R12, [R56.64+0x1400] ;  /* 0x0014000a380c7981 */ /* 0x000f22000c1e9d00 */
[----:B------:R-:W-:Y:S02]  /*15c0*/  HADD2.F32 R29, -RZ, R29.H1_H1 ;  /* 0x3000001dff1d7230 */ /* 0x000fe40000004100 */
[----:B------:R-:W-:Y:S01]  /*15d0*/  HADD2.F32 R16, -RZ, R17.H1_H1 ;  /* 0x30000011ff107230 */ /* 0x000fe20000004100 */
[----:B------:R-:W-:Y:S01]  /*15e0*/  FFMA.FTZ R60, R9, R10, R60 ;  /* 0x0000000a093c7223 */ /* 0x000fe2000001003c */
[----:B------:R-:W-:Y:S02]  /*15f0*/  HADD2.F32 R10, -RZ, R30.H0_H0 ;  /* 0x2000001eff0a7230 */ /* 0x000fe40000004100 */
[----:B------:R-:W-:Y:S01]  /*1600*/  HADD2.F32 R9, -RZ, R18.H0_H0 ;  /* 0x20000012ff097230 */ /* 0x000fe20000004100 */
[----:B------:R-:W-:Y:S01]  /*1610*/  FFMA.FTZ R16, R29, R16, R8 ;  /* 0x000000101d107223 */ /* 0x000fe20000010008 */
[----:B------:R-:W-:-:S03]  /*1620*/  HADD2.F32 R8, -RZ, R19.H0_H0 ;  /* 0x20000013ff087230 */ /* 0x000fc60000004100 */
[----:B------:R-:W-:Y:S01]  /*1630*/  FFMA.FTZ R59, R10, R9, R59 ;  /* 0x000000090a3b7223 */ /* 0x000fe2000001003b */
[----:B------:R-:W-:-:S05]  /*1640*/  HADD2.F32 R9, -RZ, R31.H0_H0 ;  /* 0x2000001fff097230 */ /* 0x000fca0000004100 */
[----:B------:R-:W-:Y:S02]  /*1650*/  FFMA.FTZ R58, R9, R8, R58 ;  /* 0x00000008093a7223 */ /* 0x000fe4000001003a */
[----:B------:R-:W0:Y:S01]  /*1660*/  LDS.128 R8, [0x70] ;  /* 0x00007000ff087984 */ /* 0x000e220000000c00 */
[----:B------:R-:W-:Y:S02]  /*1670*/  HADD2.F32 R30, -RZ, R30.H1_H1 ;  /* 0x3000001eff1e7230 */ /* 0x000fe40000004100 */
[----:B------:R-:W-:Y:S02]  /*1680*/  HADD2.F32 R18, -RZ, R18.H1_H1 ;  /* 0x30000012ff127230 */ /* 0x000fe40000004100 */
[----:B------:R-:W-:-:S03]  /*1690*/  HADD2.F32 R19, -RZ, R19.H1_H1 ;  /* 0x30000013ff137230 */ /* 0x000fc60000004100 */
[----:B------:R-:W-:Y:S01]  /*16a0*/  FFMA.FTZ R53, R30, R18, R53 ;  /* 0x000000121e357223 */ /* 0x000fe20000010035 */
[----:B------:R-:W-:-:S05]  /*16b0*/  HADD2.F32 R18, -RZ, R31.H1_H1 ;  /* 0x3000001fff127230 */ /* 0x000fca0000004100 */
[----:B------:R-:W-:Y:S01]  /*16c0*/  FFMA.FTZ R61, R18, R19, R61 ;  /* 0x00000013123d7223 */ /* 0x000fe2000001003d */
[----:B------:R-:W-:Y:S02]  /*16d0*/  HADD2.F32 R18, -RZ, R20.H0_H0 ;  /* 0x20000014ff127230 */ /* 0x000fe40000004100 */
[----:B0-----:R-:W-:-:S05]  /*16e0*/  HADD2.F32 R17, -RZ, R8.H0_H0 ;  /* 0x20000008ff117230 */ /* 0x001fca0000004100 */
[----:B------:R-:W-:Y:S01]  /*16f0*/  FFMA.FTZ R62, R17, R18, R62 ;  /* 0x00000012113e7223 */ /* 0x000fe2000001003e */
[----:B------:R-:W-:Y:S02]  /*1700*/  HADD2.F32 R17, -RZ, R8.H1_H1 ;  /* 0x30000008ff117230 */ /* 0x000fe40000004100 */
[----:B------:R-:W-:-:S05]  /*1710*/  HADD2.F32 R8, -RZ, R20.H1_H1 ;  /* 0x30000014ff087230 */ /* 0x000fca0000004100 */
[----:B------:R-:W-:Y:S02]  /*1720*/  FFMA.FTZ R8, R17, R8, R28 ;  /* 0x0000000811087223 */ /* 0x000fe4000001001c */
[----:B------:R-:W4:Y:S01]  /*1730*/  LDG.E.128.CONSTANT R28, [R56.64+0x1600] ;  /* 0x0016000a381c7981 */ /* 0x000f22000c1e9d00 */
[----:B------:R-:W-:Y:S02]  /*1740*/  HADD2.F32 R17, -RZ, R9.H0_H0 ;  /* 0x20000009ff117230 */ /* 0x000fe40000004100 */
[----:B------:R-:W-:Y:S02]  /*1750*/  HADD2.F32 R18, -RZ, R21.H0_H0 ;  /* 0x20000015ff127230 */ /* 0x000fe40000004100 */
[----:B------:R-:W-:Y:S02]  /*1760*/  HADD2.F32 R9, -RZ, R9.H1_H1 ;  /* 0x30000009ff097230 */ /* 0x000fe40000004100 */
[----:B------:R-:W-:-:S05]  /*1770*/  HADD2.F32 R21, -RZ, R21.H1_H1 ;  /* 0x30000015ff157230 */ /* 0x000fca0000004100 */
[----:B------:R-:W-:Y:S01]  /*1780*/  FFMA.FTZ R21, R9, R21, R16 ;  /* 0x0000001509157223 */ /* 0x000fe20000010010 */
[----:B------:R-:W-:Y:S02]  /*1790*/  HADD2.F32 R16, -RZ, R10.H0_H0 ;  /* 0x2000000aff107230 */ /* 0x000fe40000004100 */
[----:B------:R-:W-:Y:S01]  /*17a0*/  HADD2.F32 R9, -RZ, R22.H0_H0 ;  /* 0x20000016ff097230 */ /* 0x000fe20000004100 */
[----:B------:R-:W-:-:S04]  /*17b0*/  FFMA.FTZ R60, R17, R18, R60 ;  /* 0x00000012113c7223 */ /* 0x000fc8000001003c */
[----:B------:R-:W-:Y:S02]  /*17c0*/  FFMA.FTZ R59, R16, R9, R59 ;  /* 0x00000009103b7223 */ /* 0x000fe4000001003b */
[----:B------:R-:W0:Y:S01]  /*17d0*/  LDS.128 R16, [0x80] ;  /* 0x00008000ff107984 */ /* 0x000e220000000c00 */
[----:B------:R-:W-:Y:S02]  /*17e0*/  HADD2.F32 R10, -RZ, R10.H1_H1 ;  /* 0x3000000aff0a7230 */ /* 0x000fe40000004100 */
[----:B------:R-:W-:Y:S02]  /*17f0*/  HADD2.F32 R22, -RZ, R22.H1_H1 ;  /* 0x30000016ff167230 */ /* 0x000fe40000004100 */
[----:B------:R-:W-:-:S03]  /*1800*/  HADD2.F32 R9, -RZ, R11.H0_H0 ;  /* 0x2000000bff097230 */ /* 0x000fc60000004100 */
[----:B------:R-:W-:Y:S01]  /*1810*/  FFMA.FTZ R53, R10, R22, R53 ;  /* 0x000000160a357223 */ /* 0x000fe20000010035 */
[----:B------:R-:W-:-:S05]  /*1820*/  HADD2.F32 R10, -RZ, R23.H0_H0 ;  /* 0x20000017ff0a7230 */ /* 0x000fca0000004100 */
[----:B------:R-:W-:Y:S01]  /*1830*/  FFMA.FTZ R58, R9, R10, R58 ;  /* 0x0000000a093a7223 */ /* 0x000fe2000001003a */
[----:B------:R-:W-:Y:S02]  /*1840*/  HADD2.F32 R23, -RZ, R23.H1_H1 ;  /* 0x30000017ff177230 */ /* 0x000fe40000004100 */
[----:B------:R-:W-:-:S05]  /*1850*/  HADD2.F32 R10, -RZ, R11.H1_H1 ;  /* 0x3000000bff0a7230 */ /* 0x000fca0000004100 */
[----:B------:R-:W-:Y:S01]  /*1860*/  FFMA.FTZ R61, R10, R23, R61 ;  /* 0x000000170a3d7223 */ /* 0x000fe2000001003d */
[----:B0-----:R-:W-:Y:S02]  /*1870*/  HADD2.F32 R9, -RZ, R16.H0_H0 ;  /* 0x20000010ff097230 */ /* 0x001fe40000004100 */
[--C-:B------:R-:W-:Y:S02]  /*1880*/  HADD2.F32 R22, -RZ, R18.reuse.H0_H0 ;  /* 0x20000012ff167230 */ /* 0x100fe40000004100 */
[----:B------:R-:W-:Y:S02]  /*1890*/  HADD2.F32 R18, -RZ, R18.H1_H1 ;  /* 0x30000012ff127230 */ /* 0x000fe40000004100 */
[----:B--2---:R-:W-:-:S05]  /*18a0*/  HADD2.F32 R20, -RZ, R24.H0_H0 ;  /* 0x20000018ff147230 */ /* 0x004fca0000004100 */
[----:B------:R-:W-:Y:S01]  /*18b0*/  FFMA.FTZ R20, R9, R20, R62 ;  /* 0x0000001409147223 */ /* 0x000fe2000001003e */
        /* <DEDUP_REMOVED lines=8> */
[--C-:B------:R-:W-:Y:S02]  /*1940*/  HADD2.F32 R17, -RZ, R26.reuse.H0_H0 ;  /* 0x2000001aff117230 */ /* 0x100fe40000004100 */
[----:B------:R-:W-:Y:S02]  /*1950*/  HADD2.F32 R26, -RZ, R26.H1_H1 ;  /* 0x3000001aff1a7230 */ /* 0x000fe40000004100 */
[----:B------:R-:W-:Y:S01]  /*1960*/  HADD2.F32 R25, -RZ, R25.H1_H1 ;  /* 0x30000019ff197230 */ /* 0x000fe20000004100 */
[----:B------:R-:W-:Y:S01]  /*1970*/  FFMA.FTZ R59, R22, R17, R59 ;  /* 0x00000011163b7223 */ /* 0x000fe2000001003b */
[----:B------:R-:W-:Y:S01]  /*1980*/  HADD2.F32 R17, -RZ, R19.H0_H0 ;  /* 0x20000013ff117230 */ /* 0x000fe20000004100 */
[----:B------:R-:W-:Y:S01]  /*1990*/  FFMA.FTZ R53, R18, R26, R53 ;  /* 0x0000001a12357223 */ /* 0x000fe20000010035 */
[--C-:B------:R-:W-:Y:S01]  /*19a0*/  HADD2.F32 R18, -RZ, R27.reuse.H0_H0 ;  /* 0x2000001bff127230 */ /* 0x100fe20000004100 */
[----:B------:R-:W-:Y:S01]  /*19b0*/  FFMA.FTZ R24, R24, R25, R21 ;  /* 0x0000001918187223 */ /* 0x000fe20000010015 */
[----:B------:R-:W-:-:S03]  /*19c0*/  HADD2.F32 R27, -RZ, R27.H1_H1 ;  /* 0x3000001bff1b7230 */ /* 0x000fc60000004100 */
[----:B------:R-:W-:Y:S01]  /*19d0*/  FFMA.FTZ R58, R17, R18, R58 ;  /* 0x00000012113a7223 */ /* 0x000fe2000001003a */
[----:B------:R-:W-:-:S05]  /*19e0*/  HADD2.F32 R18, -RZ, R19.H1_H1 ;  /* 0x30000013ff127230 */ /* 0x000fca0000004100 */
[----:B------:R-:W-:Y:S01]  /*19f0*/  FFMA.FTZ R61, R18, R27, R61 ;  /* 0x0000001b123d7223 */ /* 0x000fe2000001003d */
[----:B---3--:R-:W-:Y:S02]  /*1a00*/  HADD2.F32 R17, -RZ, R32.H0_H0 ;  /* 0x20000020ff117230 */ /* 0x008fe40000004100 */
[----:B0-----:R-:W-:Y:S02]  /*1a10*/  HADD2.F32 R25, -RZ, R8.H0_H0 ;  /* 0x20000008ff197230 */ /* 0x001fe40000004100 */
[----:B------:R-:W-:-:S03]  /*1a20*/  HADD2.F32 R19, -RZ, R9.H0_H0 ;  /* 0x20000009ff137230 */ /* 0x000fc60000004100 */
[----:B------:R-:W-:Y:S01]  /*1a30*/  FFMA.FTZ R25, R25, R17, R20 ;  /* 0x0000001119197223 */ /* 0x000fe20000010014 */
[----:B------:R-:W-:Y:S01]  /*1a40*/  HADD2.F32 R17, -RZ, R8.H1_H1 ;  /* 0x30000008ff117230 */ /* 0x000fe20000004100 */
[----:B------:R-:W2:Y:S01]  /*1a50*/  LDG.E.128.CONSTANT R20, [R56.64+0x1800] ;  /* 0x0018000a38147981 */ /* 0x000ea2000c1e9d00 */
[----:B------:R-:W-:Y:S02]  /*1a60*/  HADD2.F32 R8, -RZ, R32.H1_H1 ;  /* 0x30000020ff087230 */ /* 0x000fe40000004100 */
[----:B------:R-:W-:-:S03]  /*1a70*/  HADD2.F32 R18, -RZ, R33.H0_H0 ;  /* 0x20000021ff127230 */ /* 0x000fc60000004100 */
[----:B------:R-:W-:Y:S02]  /*1a80*/  FFMA.FTZ R8, R17, R8, R16 ;  /* 0x0000000811087223 */ /* 0x000fe40000010010 */
[----:B------:R-:W-:Y:S02]  /*1a90*/  FFMA.FTZ R60, R19, R18, R60 ;  /* 0x00000012133c7223 */ /* 0x000fe4000001003c */
[----:B------:R-:W0:Y:S01]  /*1aa0*/  LDS.128 R16, [0xa0] ;  /* 0x0000a000ff107984 */ /* 0x000e220000000c00 */
[----:B------:R-:W-:Y:S02]  /*1ab0*/  HADD2.F32 R9, -RZ, R9.H1_H1 ;  /* 0x30000009ff097230 */ /* 0x000fe40000004100 */
        /* <DEDUP_REMOVED lines=11> */
[----:B------:R-:W-:-:S03]  /*1b70*/  HADD2.F32 R10, -RZ, R11.H1_H1 ;  /* 0x3000000bff0a7230 */ /* 0x000fc60000004100 */
[----:B------:R-:W-:Y:S02]  /*1b80*/  FFMA.FTZ R58, R9, R26, R58 ;  /* 0x0000001a093a7223 */ /* 0x000fe4000001003a */
[----:B------:R-:W-:Y:S01]  /*1b90*/  FFMA.FTZ R61, R10, R35, R61 ;  /* 0x000000230a3d7223 */ /* 0x000fe2000001003d */
[----:B----4-:R-:W-:Y:S01]  /*1ba0*/  HADD2.F32 R11, -RZ, R12.H0_H0 ;  /* 0x2000000cff0b7230 */ /* 0x010fe20000004100 */
[----:B------:R-:W1:Y:S01]  /*1bb0*/  LDS.128 R32, [0xb0] ;  /* 0x0000b000ff207984 */ /* 0x000e620000000c00 */
[--C-:B0-----:R-:W-:Y:S02]  /*1bc0*/  HADD2.F32 R10, -RZ, R16.reuse.H0_H0 ;  /* 0x20000010ff0a7230 */ /* 0x101fe40000004100 */
[----:B------:R-:W-:Y:S02]  /*1bd0*/  HADD2.F32 R9, -RZ, R16.H1_H1 ;  /* 0x30000010ff097230 */ /* 0x000fe40000004100 */
[----:B------:R-:W-:Y:S01]  /*1be0*/  HADD2.F32 R16, -RZ, R12.H1_H1 ;  /* 0x3000000cff107230 */ /* 0x000fe20000004100 */
[----:B------:R-:W-:-:S04]  /*1bf0*/  FFMA.FTZ R12, R10, R11, R25 ;  /* 0x0000000b0a0c7223 */ /* 0x000fc80000010019 */
[----:B------:R-:W-:Y:S02]  /*1c00*/  FFMA.FTZ R16, R9, R16, R8 ;  /* 0x0000001009107223 */ /* 0x000fe40000010008 */
[----:B------:R-:W3:Y:S01]  /*1c10*/  LDG.E.128.CONSTANT R8, [R56.64+0x1a00] ;  /* 0x001a000a38087981 */ /* 0x000ee2000c1e9d00 */
[----:B------:R-:W-:Y:S02]  /*1c20*/  HADD2.F32 R25, -RZ, R17.H0_H0 ;  /* 0x20000011ff197230 */ /* 0x000fe40000004100 */
[----:B------:R-:W-:Y:S02]  /*1c30*/  HADD2.F32 R26, -RZ, R13.H0_H0 ;  /* 0x2000000dff1a7230 */ /* 0x000fe40000004100 */
[----:B------:R-:W-:Y:S02]  /*1c40*/  HADD2.F32 R17, -RZ, R17.H1_H1 ;  /* 0x30000011ff117230 */ /* 0x000fe40000004100 */
[----:B------:R-:W-:-:S05]  /*1c50*/  HADD2.F32 R13, -RZ, R13.H1_H1 ;  /* 0x3000000dff0d7230 */ /* 0x000fca0000004100 */
[----:B------:R-:W-:Y:S01]  /*1c60*/  FFMA.FTZ R17, R17, R13, R24 ;  /* 0x0000000d11117223 */ /* 0x000fe20000010018 */
[----:B------:R-:W-:Y:S02]  /*1c70*/  HADD2.F32 R24, -RZ, R18.H0_H0 ;  /* 0x20000012ff187230 */ /* 0x000fe40000004100 */
[----:B------:R-:W-:Y:S02]  /*1c80*/  HADD2.F32 R13, -RZ, R14.H0_H0 ;  /* 0x2000000eff0d7230 */ /* 0x000fe40000004100 */
[----:B------:R-:W-:Y:S02]  /*1c90*/  HADD2.F32 R18, -RZ, R18.H1_H1 ;  /* 0x30000012ff127230 */ /* 0x000fe40000004100 */
[----:B------:R-:W-:Y:S01]  /*1ca0*/  HADD2.F32 R14, -RZ, R14.H1_H1 ;  /* 0x3000000eff0e7230 */ /* 0x000fe20000004100 */
[----:B------:R-:W-:Y:S02]  /*1cb0*/  FFMA.FTZ R60, R25, R26, R60 ;  /* 0x0000001a193c7223 */ /* 0x000fe4000001003c */
[----:B------:R-:W-:-:S02]  /*1cc0*/  FFMA.FTZ R59, R24, R13, R59 ;  /* 0x0000000d183b7223 */ /* 0x000fc4000001003b */
[----:B------:R-:W4:Y:S01]  /*1cd0*/  LDG.E.128.CONSTANT R24, [R56.64+0x1c00] ;  /* 0x001c000a38187981 */ /* 0x000f22000c1e9d00 */
[----:B------:R-:W-:Y:S01]  /*1ce0*/  FFMA.FTZ R53, R18, R14, R53 ;  /* 0x0000000e12357223 */ /* 0x000fe20000010035 */
[----:B------:R-:W-:Y:S02]  /*1cf0*/  HADD2.F32 R13, -RZ, R19.H0_H0 ;  /* 0x20000013ff0d7230 */ /* 0x000fe40000004100 */
[--C-:B------:R-:W-:Y:S02]  /*1d00*/  HADD2.F32 R14, -RZ, R15.reuse.H0_H0 ;  /* 0x2000000fff0e7230 */ /* 0x100fe40000004100 */
[----:B------:R-:W-:-:S03]  /*1d10*/  HADD2.F32 R15, -RZ, R15.H1_H1 ;  /* 0x3000000fff0f7230 */ /* 0x000fc60000004100 */
[----:B------:R-:W-:Y:S01]  /*1d20*/  FFMA.FTZ R58, R13, R14, R58 ;  /* 0x0000000e0d3a7223 */ /* 0x000fe2000001003a */
[----:B------:R-:W-:Y:S02]  /*1d30*/  HADD2.F32 R14, -RZ, R19.H1_H1 ;  /* 0x30000013ff0e7230 */ /* 0x000fe40000004100 */
[----:B-1----:R-:W-:-:S03]  /*1d40*/  HADD2.F32 R13, -RZ, R32.H0_H0 ;  /* 0x20000020ff0d7230 */ /* 0x002fc60000004100 */
[----:B------:R-:W-:Y:S01]  /*1d50*/  FFMA.FTZ R61, R14, R15, R61 ;  /* 0x0000000f0e3d7223 */ /* 0x000fe2000001003d */
[----:B------:R-:W-:-:S05]  /*1d60*/  HADD2.F32 R62, -RZ, R28.H0_H0 ;  /* 0x2000001cff3e7230 */ /* 0x000fca0000004100 */
[----:B------:R-:W-:Y:S02]  /*1d70*/  FFMA.FTZ R62, R13, R62, R12 ;  /* 0x0000003e0d3e7223 */ /* 0x000fe4000001000c */
[----:B------:R-:W4:Y:S01]  /*1d80*/  LDG.E.128.CONSTANT R12, [R56.64+0x1e00] ;  /* 0x001e000a380c7981 */ /* 0x000f22000c1e9d00 */
[----:B------:R-:W-:Y:S02]  /*1d90*/  HADD2.F32 R19, -RZ, R32.H1_H1 ;  /* 0x30000020ff137230 */ /* 0x000fe40000004100 */
[----:B------:R-:W-:Y:S02]  /*1da0*/  HADD2.F32 R28, -RZ, R28.H1_H1 ;  /* 0x3000001cff1c7230 */ /* 0x000fe40000004100 */
[----:B------:R-:W-:-:S03]  /*1db0*/  HADD2.F32 R32, -RZ, R33.H1_H1 ;  /* 0x30000021ff207230 */ /* 0x000fc60000004100 */
[----:B------:R-:W-:Y:S01]  /*1dc0*/  FFMA.FTZ R28, R19, R28, R16 ;  /* 0x0000001c131c7223 */ /* 0x000fe20000010010 */
[----:B------:R-:W-:Y:S02]  /*1dd0*/  HADD2.F32 R16, -RZ, R29.H0_H0 ;  /* 0x2000001dff107230 */ /* 0x000fe40000004100 */
[----:B------:R-:W-:Y:S02]  /*1de0*/  HADD2.F32 R19, -RZ, R33.H0_H0 ;  /* 0x20000021ff137230 */ /* 0x000fe40000004100 */
[----:B------:R-:W-:-:S03]  /*1df0*/  HADD2.F32 R29, -RZ, R29.H1_H1 ;  /* 0x3000001dff1d7230 */ /* 0x000fc60000004100 */
[----:B------:R-:W-:Y:S01]  /*1e00*/  FFMA.FTZ R60, R19, R16, R60 ;  /* 0x00000010133c7223 */ /* 0x000fe2000001003c */
[----:B------:R-:W-:Y:S01]  /*1e10*/  HADD2.F32 R16, -RZ, R34.H0_H0 ;  /* 0x20000022ff107230 */ /* 0x000fe20000004100 */
[----:B------:R-:W-:Y:S01]  /*1e20*/  FFMA.FTZ R32, R32, R29, R17 ;  /* 0x0000001d20207223 */ /* 0x000fe20000010011 */
        /* <DEDUP_REMOVED lines=12> */
[--C-:B0-----:R-:W-:Y:S02]  /*1ef0*/  HADD2.F32 R29, -RZ, R16.reuse.H0_H0 ;  /* 0x20000010ff1d7230 */ /* 0x101fe40000004100 */
[----:B------:R-:W-:Y:S02]  /*1f00*/  HADD2.F32 R31, -RZ, R16.H1_H1 ;  /* 0x30000010ff1f7230 */ /* 0x000fe40000004100 */
[--C-:B------:R-:W-:Y:S02]  /*1f10*/  HADD2.F32 R33, -RZ, R17.reuse.H0_H0 ;  /* 0x20000011ff217230 */ /* 0x100fe40000004100 */
[----:B------:R-:W-:Y:S02]  /*1f20*/  HADD2.F32 R17, -RZ, R17.H1_H1 ;  /* 0x30000011ff117230 */ /* 0x000fe40000004100 */
[--C-:B--2---:R-:W-:Y:S02]  /*1f30*/  HADD2.F32 R16, -RZ, R20.reuse.H0_H0 ;  /* 0x20000014ff107230 */ /* 0x104fe40000004100 */
[----:B------:R-:W-:-:S03]  /*1f40*/  HADD2.F32 R20, -RZ, R20.H1_H1 ;  /* 0x30000014ff147230 */ /* 0x000fc60000004100 */
[----:B------:R-:W-:Y:S02]  /*1f50*/  FFMA.FTZ R62, R29, R16, R62 ;  /* 0x000000101d3e7223 */ /* 0x000fe4000001003e */
[----:B------:R-:W-:Y:S02]  /*1f60*/  FFMA.FTZ R20, R31, R20, R28 ;  /* 0x000000141f147223 */ /* 0x000fe4000001001c */
[----:B------:R-:W0:Y:S01]  /*1f70*/  LDS.128 R28, [0xd0] ;  /* 0x0000d000ff1c7984 */ /* 0x000e220000000c00 */
[--C-:B------:R-:W-:Y:S02]  /*1f80*/  HADD2.F32 R16, -RZ, R21.reuse.H0_H0 ;  /* 0x20000015ff107230 */ /* 0x100fe40000004100 */
[----:B------:R-:W-:-:S03]  /*1f90*/  HADD2.F32 R21, -RZ, R21.H1_H1 ;  /* 0x30000015ff157230 */ /* 0x000fc60000004100 */
[----:B------:R-:W-:Y:S01]  /*1fa0*/  FFMA.FTZ R60, R33, R16, R60 ;  /* 0x00000010213c7223 */ /* 0x000fe2000001003c */
[----:B------:R-:W-:Y:S01]  /*1fb0*/  HADD2.F32 R16, -RZ, R18.H0_H0 ;  /* 0x20000012ff107230 */ /* 0x000fe20000004100 */
[----:B------:R-:W-:Y:S01]  /*1fc0*/  FFMA.FTZ R32, R17, R21, R32 ;  /* 0x0000001511207223 */ /* 0x000fe20000010020 */
        /* <DEDUP_REMOVED lines=9> */
[----:B------:R-:W-:Y:S02]  /*2060*/  FFMA.FTZ R58, R17, R16, R58 ;  /* 0x00000010113a7223 */ /* 0x000fe4000001003a */
[----:B------:R-:W1:Y:S02]  /*2070*/  LDS.128 R16, [0xe0] ;  /* 0x0000e000ff107984 */ /* 0x000e640000000c00 */
[----:B------:R-:W-:Y:S01]  /*2080*/  FFMA.FTZ R61, R22, R23, R61 ;  /* 0x00000017163d7223 */ /* 0x000fe2000001003d */
[--C-:B0-----:R-:W-:Y:S02]  /*2090*/  HADD2.F32 R21, -RZ, R28.reuse.H0_H0 ;  /* 0x2000001cff157230 */ /* 0x101fe40000004100 */
[----:B------:R-:W-:Y:S02]  /*20a0*/  HADD2.F32 R23, -RZ, R28.H1_H1 ;  /* 0x3000001cff177230 */ /* 0x000fe40000004100 */
[----:B---3--:R-:W-:-:S02]  /*20b0*/  HADD2.F32 R22, -RZ, R8.H0_H0 ;  /* 0x20000008ff167230 */ /* 0x008fc40000004100 */
        /* <DEDUP_REMOVED lines=11> */
[----:B------:R-:W-:Y:S02]  /*2170*/  HADD2.F32 R9, -RZ, R10.H0_H0 ;  /* 0x2000000aff097230 */ /* 0x000fe40000004100 */
[----:B------:R-:W-:-:S03]  /*2180*/  HADD2.F32 R30, -RZ, R30.H1_H1 ;  /* 0x3000001eff1e7230 */ /* 0x000fc60000004100 */
[----:B------:R-:W-:Y:S01]  /*2190*/  FFMA.FTZ R59, R28, R9, R59 ;  /* 0x000000091c3b7223 */ /* 0x000fe2000001003b */
[----:B------:R-:W-:Y:S02]  /*21a0*/  HADD2.F32 R9, -RZ, R31.H0_H0 ;  /* 0x2000001fff097230 */ /* 0x000fe40000004100 */
[----:B------:R-:W-:Y:S02]  /*21b0*/  HADD2.F32 R28, -RZ, R11.H0_H0 ;  /* 0x2000000bff1c7230 */ /* 0x000fe40000004100 */
[----:B------:R-:W-:-:S03]  /*21c0*/  HADD2.F32 R10, -RZ, R10.H1_H1 ;  /* 0x3000000aff0a7230 */ /* 0x000fc60000004100 */
[----:B------:R-:W-:Y:S01]  /*21d0*/  FFMA.FTZ R58, R9, R28, R58 ;  /* 0x0000001c093a7223 */ /* 0x000fe2000001003a */
[----:B-1----:R-:W-:Y:S01]  /*21e0*/  HADD2.F32 R9, -RZ, R16.H0_H0 ;  /* 0x20000010ff097230 */ /* 0x002fe20000004100 */
[----:B------:R-:W-:Y:S01]  /*21f0*/  FFMA.FTZ R53, R30, R10, R53 ;  /* 0x0000000a1e357223 */ /* 0x000fe20000010035 */
[----:B----4-:R-:W-:Y:S02]  /*2200*/  HADD2.F32 R28, -RZ, R24.H0_H0 ;  /* 0x20000018ff1c7230 */ /* 0x010fe40000004100 */
[----:B------:R-:W-:Y:S02]  /*2210*/  HADD2.F32 R11, -RZ, R11.H1_H1 ;  /* 0x3000000bff0b7230 */ /* 0x000fe40000004100 */
[----:B------:R-:W-:Y:S01]  /*2220*/  HADD2.F32 R10, -RZ, R31.H1_H1 ;  /* 0x3000001fff0a7230 */ /* 0x000fe20000004100 */
[----:B------:R-:W-:Y:S01]  /*2230*/  FFMA.FTZ R62, R9, R28, R62 ;  /* 0x0000001c093e7223 */ /* 0x000fe2000001003e */
[----:B------:R-:W-:Y:S02]  /*2240*/  HADD2.F32 R29, -RZ, R16.H1_H1 ;  /* 0x30000010ff1d7230 */ /* 0x000fe40000004100 */
[--C-:B------:R-:W-:Y:S01]  /*2250*/  HADD2.F32 R9, -RZ, R27.reuse.H0_H0 ;  /* 0x2000001bff097230 */ /* 0x100fe20000004100 */
[----:B------:R-:W-:Y:S01]  /*2260*/  FFMA.FTZ R61, R10, R11, R61 ;  /* 0x0000000b0a3d7223 */ /* 0x000fe2000001003d */
[----:B------:R-:W-:-:S02]  /*2270*/  HADD2.F32 R16, -RZ, R27.H1_H1 ;  /* 0x3000001bff107230 */ /* 0x000fc40000004100 */
[----:B------:R-:W-:Y:S02]  /*2280*/  HADD2.F32 R24, -RZ, R24.H1_H1 ;  /* 0x30000018ff187230 */ /* 0x000fe40000004100 */
[----:B------:R-:W-:Y:S02]  /*2290*/  HADD2.F32 R11, -RZ, R25.H0_H0 ;  /* 0x20000019ff0b7230 */ /* 0x000fe40000004100 */
[----:B------:R-:W-:Y:S01]  /*22a0*/  HADD2.F32 R27, -RZ, R17.H0_H0 ;  /* 0x20000011ff1b7230 */ /* 0x000fe20000004100 */
[----:B------:R-:W-:Y:S01]  /*22b0*/  FFMA.FTZ R8, R29, R24, R8 ;  /* 0x000000181d087223 */ /* 0x000fe20000010008 */
[----:B------:R-:W-:Y:S02]  /*22c0*/  HADD2.F32 R25, -RZ, R25.H1_H1 ;  /* 0x30000019ff197230 */ /* 0x000fe40000004100 */
[----:B------:R-:W-:Y:S01]  /*22d0*/  HADD2.F32 R10, -RZ, R26.H0_H0 ;  /* 0x2000001aff0a7230 */ /* 0x000fe20000004100 */
[----:B------:R-:W-:Y:S01]  /*22e0*/  FFMA.FTZ R11, R27, R11, R60 ;  /* 0x0000000b1b0b7223 */ /* 0x000fe2000001003c */
[----:B------:R-:W-:-:S02]  /*22f0*/  HADD2.F32 R28, -RZ, R17.H1_H1 ;  /* 0x30000011ff1c7230 */ /* 0x000fc40000004100 */
[----:B------:R-:W-:Y:S02]  /*2300*/  HADD2.F32 R24, -RZ, R18.H0_H0 ;  /* 0x20000012ff187230 */ /* 0x000fe40000004100 */
[--C-:B0-----:R-:W-:Y:S02]  /*2310*/  HADD2.F32 R27, -RZ, R20.reuse.H0_H0 ;  /* 0x20000014ff1b7230 */ /* 0x101fe40000004100 */
[----:B------:R-:W-:Y:S02]  /*2320*/  HADD2.F32 R29, -RZ, R20.H1_H1 ;  /* 0x30000014ff1d7230 */ /* 0x000fe40000004100 */
[--C-:B------:R-:W-:Y:S02]  /*2330*/  HADD2.F32 R20, -RZ, R12.reuse.H0_H0 ;  /* 0x2000000cff147230 */ /* 0x100fe40000004100 */
[----:B------:R-:W-:Y:S01]  /*2340*/  HADD2.F32 R12, -RZ, R12.H1_H1 ;  /* 0x3000000cff0c7230 */ /* 0x000fe20000004100 */
[----:B------:R-:W-:Y:S01]  /*2350*/  FFMA.FTZ R25, R28, R25, R32 ;  /* 0x000000191c197223 */ /* 0x000fe20000010020 */
[----:B------:R-:W-:Y:S01]  /*2360*/  HADD2.F32 R28, -RZ, R13.H0_H0 ;  /* 0x2000000dff1c7230 */ /* 0x000fe20000004100 */
[----:B------:R-:W-:Y:S01]  /*2370*/  FFMA.FTZ R10, R24, R10, R59 ;  /* 0x0000000a180a7223 */ /* 0x000fe2000001003b */
[----:B------:R-:W-:Y:S01]  /*2380*/  HADD2.F32 R24, -RZ, R21.H0_H0 ;  /* 0x20000015ff187230 */ /* 0x000fe20000004100 */
[----:B------:R-:W-:-:S02]  /*2390*/  FFMA.FTZ R20, R27, R20, R62 ;  /* 0x000000141b147223 */ /* 0x000fc4000001003e */
[----:B------:R-:W-:Y:S01]  /*23a0*/  FFMA.FTZ R29, R29, R12, R8 ;  /* 0x0000000c1d1d7223 */ /* 0x000fe20000010008 */
[----:B------:R-:W-:Y:S02]  /*23b0*/  HADD2.F32 R8, -RZ, R21.H1_H1 ;  /* 0x30000015ff087230 */ /* 0x000fe40000004100 */
[----:B------:R-:W-:Y:S01]  /*23c0*/  HADD2.F32 R13, -RZ, R13.H1_H1 ;  /* 0x3000000dff0d7230 */ /* 0x000fe20000004100 */
[----:B------:R-:W-:Y:S02]  /*23d0*/  FFMA.FTZ R11, R24, R28, R11 ;  /* 0x0000001c180b7223 */ /* 0x000fe4000001000b */
[----:B------:R-:W-:Y:S02]  /*23e0*/  FADD.FTZ R20, R20, R29 ;  /* 0x0000001d14147221 */ /* 0x000fe40000010000 */
[----:B------:R-:W-:Y:S01]  /*23f0*/  FFMA.FTZ R8, R8, R13, R25 ;  /* 0x0000000d08087223 */ /* 0x000fe20000010019 */
[----:B------:R-:W-:Y:S01]  /*2400*/  HADD2.F32 R26, -RZ, R26.H1_H1 ;  /* 0x3000001aff1a7230 */ /* 0x000fe20000004100 */
[----:B------:R-:W-:Y:S01]  /*2410*/  FADD.FTZ R21, R11, R20 ;  /* 0x000000140b157221 */ /* 0x000fe20000010000 */
[----:B------:R-:W0:Y:S01]  /*2420*/  I2F R25, R48 ;  /* 0x0000003000197306 */ /* 0x000e220000201400 */
[----:B------:R-:W-:-:S02]  /*2430*/  HADD2.F32 R18, -RZ, R18.H1_H1 ;  /* 0x30000012ff127230 */ /* 0x000fc40000004100 */
[----:B------:R-:W-:Y:S02]  /*2440*/  HADD2.F32 R11, -RZ, R22.H0_H0 ;  /* 0x20000016ff0b7230 */ /* 0x000fe40000004100 */
[--C-:B------:R-:W-:Y:S02]  /*2450*/  HADD2.F32 R12, -RZ, R14.reuse.H0_H0 ;  /* 0x2000000eff0c7230 */ /* 0x100fe40000004100 */
        /* <DEDUP_REMOVED lines=37> */
.L_x_17861:
[----:B------:R-:W-:Y:S05]  /*26b0*/  BSYNC B0 ;  /* 0x0000000000007941 */ /* 0x000fea0003800000 */
.L_x_17860:
[----:B------:R-:W0:Y:S01]  /*26c0*/  SHFL.BFLY PT, R9, R50, 0x10, 0x1f ;  /* 0x0e001f0032097f89 */ /* 0x000e2200000e0000 */
[C---:B------:R-:W-:Y:S01]  /*26d0*/  ISETP.NE.AND P0, PT, R7.reuse, RZ, PT ;  /* 0x000000ff0700720c */ /* 0x040fe20003f05270 */
[----:B------:R-:W-:Y:S01]  /*26e0*/  IMAD.MOV.U32 R10, RZ, RZ, -0x800001 ;  /* 0xff7fffffff0a7424 */ /* 0x000fe200078e00ff */
[----:B------:R-:W-:Y:S01]  /*26f0*/  ISETP.GT.AND P1, PT, R7, 0x3, PT ;  /* 0x000000030700780c */ /* 0x000fe20003f24270 */
[----:B------:R-:W-:Y:S01]  /*2700*/  BSSY B0, `(.L_x_17863) ;  /* 0x00000f5000007945 */ /* 0x000fe20003800000 */
[----:B0-----:R-:W-:-:S05]  /*2710*/  FMNMX.FTZ R9, R9, R50, !PT ;  /* 0x0000003209097209 */ /* 0x001fca0007810000 */
[----:B-----5:R-:W0:Y:S02]  /*2720*/  SHFL.BFLY PT, R4, R9, 0x8, 0x1f ;  /* 0x0d001f0009047f89 */ /* 0x020e2400000e0000 */
        /* <DEDUP_REMOVED lines=37> */
.L_x_17867:
        /* <DEDUP_REMOVED lines=11> */
.L_x_17866:
[----:B------:R-:W-:Y:S05]  /*2a30*/  BSYNC B1 ;  /* 0x0000000000017941 */ /* 0x000fea0003800000 */
.L_x_17865:
        /* <DEDUP_REMOVED lines=10> */
.L_x_17870:
        /* <DEDUP_REMOVED lines=22> */
[C---:B-----5:R-:W-:Y:S01]  /*2c40*/  FADD.FTZ R21, -R4.reuse, R21 ;  /* 0x0000001504157221 */ /* 0x060fe20000010100 */
[----:B------:R-:W4:Y:S01]  /*2c50*/  MUFU.EX2 R14, R14 ;  /* 0x0000000e000e7308 */ /* 0x000f220000000800 */
[----:B------:R-:W-:Y:S02]  /*2c60*/  FMUL.FTZ R18, R19, 1.4426950216293334961 ;  /* 0x3fb8aa3b13127820 */ /* 0x000fe40000410000 */
[----:B------:R-:W5:Y:S01]  /*2c70*/  LDS R19, [R9+0x1200] ;  /* 0x0012000009137984 */ /* 0x000f620000000800 */
[C---:B------:R-:W-:Y:S02]  /*2c80*/  FADD.FTZ R23, -R4.reuse, R23 ;  /* 0x0000001704177221 */ /* 0x040fe40000010100 */
[----:B------:R-:W-:Y:S01]  /*2c90*/  FMUL.FTZ R20, R21, 1.4426950216293334961 ;  /* 0x3fb8aa3b15147820 */ /* 0x000fe20000410000 */
[----:B-1----:R-:W-:Y:S01]  /*2ca0*/  STS [R9+-0x400], R12 ;  /* 0xfffc000c09007388 */ /* 0x002fe20000000800 */
[----:B------:R-:W-:Y:S01]  /*2cb0*/  FADD.FTZ R25, -R4, R25 ;  /* 0x0000001904197221 */ /* 0x000fe20000010100 */
[----:B------:R-:W1:Y:S01]  /*2cc0*/  MUFU.EX2 R16, R16 ;  /* 0x0000001000107308 */ /* 0x000e620000000800 */
[----:B------:R-:W-:Y:S01]  /*2cd0*/  FMUL.FTZ R22, R23, 1.4426950216293334961 ;  /* 0x3fb8aa3b17167820 */ /* 0x000fe20000410000 */
[----:B------:R-:W5:Y:S01]  /*2ce0*/  LDS R21, [R9+0x1400] ;  /* 0x0014000009157984 */ /* 0x000f620000000800 */
[----:B------:R-:W-:-:S02]  /*2cf0*/  FMUL.FTZ R24, R25, 1.4426950216293334961 ;  /* 0x3fb8aa3b19187820 */ /* 0x000fc40000410000 */
[C---:B------:R-:W-:Y:S01]  /*2d00*/  FADD.FTZ R27, -R4.reuse, R27 ;  /* 0x0000001b041b7221 */ /* 0x040fe20000010100 */
[----:B------:R-:W5:Y:S01]  /*2d10*/  LDS R23, [R9+0x1600] ;  /* 0x0016000009177984 */ /* 0x000f620000000800 */
[----:B------:R-:W-:Y:S01]  /*2d20*/  FADD.FTZ R29, -R4, R29 ;  /* 0x0000001d041d7221 */ /* 0x000fe20000010100 */
[----:B------:R-:W2:Y:S01]  /*2d30*/  MUFU.EX2 R18, R18 ;  /* 0x0000001200127308 */ /* 0x000ea20000000800 */
[----:B------:R-:W-:Y:S01]  /*2d40*/  FMUL.FTZ R27, R27, 1.4426950216293334961 ;  /* 0x3fb8aa3b1b1b7820 */ /* 0x000fe20000410000 */
[----:B------:R-:W5:Y:S01]  /*2d50*/  LDS R25, [R9+0x1800] ;  /* 0x0018000009197984 */ /* 0x000f620000000800 */
        /* <DEDUP_REMOVED lines=13> */
[----:B-----5:R-:W-:-:S02]  /*2e30*/  FADD.FTZ R19, -R4, R19 ;  /* 0x0000001304137221 */ /* 0x020fc40000010100 */
        /* <DEDUP_REMOVED lines=46> */
.L_x_17869:
[----:B------:R-:W-:Y:S05]  /*3120*/  BSYNC B1 ;  /* 0x0000000000017941 */ /* 0x000fea0003800000 */
.L_x_17868:
        /* <DEDUP_REMOVED lines=55> */
.L_x_17872:
[----:B------:R-:W-:Y:S05]  /*34a0*/  BSYNC B1 ;  /* 0x0000000000017941 */ /* 0x000fea0003800000 */
.L_x_17871:
        /* <DEDUP_REMOVED lines=26> */
.L_x_17864:
[----:B------:R-:W-:Y:S05]  /*3650*/  BSYNC B0 ;  /* 0x0000000000007941 */ /* 0x000fea0003800000 */
.L_x_17863:
        /* <DEDUP_REMOVED lines=44> */
.L_x_17877:
        /* <DEDUP_REMOVED lines=8> */
.L_x_17876:
[----:B------:R-:W-:Y:S05]  /*39a0*/  BSYNC B1 ;  /* 0x0000000000017941 */ /* 0x000fea0003800000 */
.L_x_17875:
        /* <DEDUP_REMOVED lines=10> */
.L_x_17880:
        /* <DEDUP_REMOVED lines=52> */
.L_x_17879:
[----:B------:R-:W-:Y:S05]  /*3d90*/  BSYNC B1 ;  /* 0x0000000000017941 */ /* 0x000fea0003800000 */
.L_x_17878:
        /* <DEDUP_REMOVED lines=31> */
.L_x_17882:
[----:B------:R-:W-:Y:S05]  /*3f90*/  BSYNC B1 ;  /* 0x0000000000017941 */ /* 0x000fea0003800000 */
.L_x_17881:
        /* <DEDUP_REMOVED lines=14> */
.L_x_17874:
[----:B------:R-:W-:Y:S05]  /*4080*/  BSYNC B0 ;  /* 0x0000000000007941 */ /* 0x000fea0003800000 */
.L_x_17873:
        /* <DEDUP_REMOVED lines=21> */
.L_x_17884:
[----:B------:R-:W-:Y:S05]  /*41e0*/  BSYNC B0 ;  /* 0x0000000000007941 */ /* 0x000fea0003800000 */
.L_x_17883:
[----:B------:R-:W-:Y:S01]  /*41f0*/  BSSY B0, `(.L_x_17885) ;  /* 0x000033c000007945 */ /* 0x000fe20003800000 */
[----:B------:R-:W-:Y:S05]  /*4200*/  @!P1 BRA `(.L_x_17886) ;  /* 0x0000009000009947 */ /* 0x000fea0003800000 */
        /* <DEDUP_REMOVED lines=8> */
[----:B------:R-:W-:Y:S05]  /*4290*/  BRA `(.L_x_17887) ;  /* 0x0000331000007947 */ /* 0x000fea0003800000 */
.L_x_17886:
[----:B------:R-:W-:Y:S01]  /*42a0*/  SHF.R.S32.HI R0, RZ, 0x1f, R7 ;  /* 0x0000001fff007819 */ /* 0x000fe20000011407 */
[----:B------:R-:W-:Y:S01]  /*42b0*/  IMAD R56, R6, c[0x0][0x1c0], RZ ;  /* 0x0000700006387a24 */ /* 0x000fe200078e02ff */
[----:B------:R-:W-:Y:S01]  /*42c0*/  IADD3 R51, P0, R51, R52, RZ ;  /* 0x0000003433337210 */ /* 0x000fe20007f1e0ff */
[----:B------:R-:W-:Y:S01]  /*42d0*/  CS2R R28, SRZ ;  /* 0x00000000001c7805 */ /* 0x000fe2000001ff00 */
[----:B------:R-:W-:Y:S01]  /*42e0*/  LEA.HI R0, R0, R7, RZ, 0x2 ;  /* 0x0000000700007211 */ /* 0x000fe200078f10ff */
[----:B------:R-:W-:Y:S01]  /*42f0*/  CS2R R26, SRZ ;  /* 0x00000000001a7805 */ /* 0x000fe2000001ff00 */
[----:B------:R-:W-:Y:S01]  /*4300*/  IADD3 R39, -R36, -0x1, R39 ;  /* 0xffffffff24277810 */ /* 0x000fe20007ffe127 */
[----:B------:R-:W-:Y:S01]  /*4310*/  CS2R R24, SRZ ;  /* 0x0000000000187805 */ /* 0x000fe2000001ff00 */
[C---:B0-----:R-:W-:Y:S01]  /*4320*/  LOP3.LUT R4, R0.reuse, 0xfffffffc, RZ, 0xc0, !PT ;  /* 0xfffffffc00047812 */ /* 0x041fe200078ec0ff */
[----:B------:R-:W-:Y:S01]  /*4330*/  IMAD.SHL.U32 R3, R0, 0x8, RZ ;  /* 0x0000000800037824 */ /* 0x000fe200078e00ff */
[----:B------:R-:W-:Y:S01]  /*4340*/  LEA.HI.X.SX32 R10, R52, R45, 0x1, P0 ;  /* 0x0000002d340a7211 */ /* 0x000fe200000f0eff */
[----:B------:R-:W-:Y:S01]  /*4350*/  IMAD R2, R2, -0x10, R39 ;  /* 0xfffffff002027824 */ /* 0x000fe200078e0227 */
[----:B------:R-:W-:Y:S01]  /*4360*/  LEA R0, P0, R51, c[0x0][0x198], 0x2 ;  /* 0x0000660033007a11 */ /* 0x000fe200078010ff */
[----:B------:R-:W-:Y:S01]  /*4370*/  IMAD.IADD R7, R7, 0x1, -R4 ;  /* 0x0000000107077824 */ /* 0x000fe200078e0a04 */
[----:B------:R-:W-:Y:S01]  /*4380*/  LOP3.LUT R4, R3, 0xffffffe0, RZ, 0xc0, !PT ;  /* 0xffffffe003047812 */ /* 0x000fe200078ec0ff */
[----:B------:R-:W-:Y:S01]  /*4390*/  CS2R R22, SRZ ;  /* 0x0000000000167805 */ /* 0x000fe2000001ff00 */
        /* <DEDUP_REMOVED lines=8> */
[----:B------:R-:W-:Y:S01]  /*4420*/  SHF.R.S32.HI R57, RZ, 0x1f, R56 ;  /* 0x0000001fff397819 */ /* 0x000fe20000011438 */
[----:B------:R-:W-:Y:S01]  /*4430*/  IMAD.MOV.U32 R5, RZ, RZ, c[0x0][0x1bc] ;  /* 0x00006f00ff057624 */ /* 0x000fe200078e00ff */
[----:B------:R-:W-:-:S02]  /*4440*/  IADD3 R41, R8, 0x7, R41 ;  /* 0x0000000708297810 */ /* 0x000fc40007ffe029 */
[----:B------:R-:W-:Y:S01]  /*4450*/  CS2R R8, SRZ ;  /* 0x0000000000087805 */ /* 0x000fe2000001ff00 */
[----:B------:R-:W-:Y:S02]  /*4460*/  LEA R30, R30, 0x130, 0x5 ;  /* 0x000001301e1e7811 */ /* 0x000fe400078e28ff */
[----:B------:R-:W-:Y:S02]  /*4470*/  SHF.R.S32.HI R5, RZ, 0x1f, R5 ;  /* 0x0000001fff057819 */ /* 0x000fe40000011405 */
        /* <DEDUP_REMOVED lines=14> */
.L_x_17920:
[----:B------:R-:W-:Y:S01]  /*4560*/  IMAD.MOV.U32 R48, RZ, RZ, R0 ;  /* 0x000000ffff307224 */ /* 0x000fe200078e0000 */
[----:B------:R-:W0:Y:S01]  /*4570*/  LDS.128 R16, [R30+-0x10] ;  /* 0xfffff0001e107984 */ /* 0x000e220000000c00 */
[----:B------:R-:W-:-:S03]  /*4580*/  IMAD.MOV.U32 R49, RZ, RZ, R3 ;  /* 0x000000ffff317224 */ /* 0x000fc600078e0003 */
[----:B------:R1:W2:Y:S04]  /*4590*/  LDS.128 R12, [R30] ;  /* 0x000000001e0c7984 */ /* 0x0002a80000000c00 */
[----:B------:R3:W4:Y:S01]  /*45a0*/  LDG.E.CONSTANT R48, [R48.64] ;  /* 0x0000000a30307981 */ /* 0x000722000c1e9900 */
[----:B0-----:R-:W-:Y:S02]  /*45b0*/  F2FP.PACK_AB R18, R19, R18 ;  /* 0x000000121312723e */ /* 0x001fe400000000ff */
[----:B---3--:R-:W-:Y:S02]  /*45c0*/  F2FP.PACK_AB R49, R17, R16 ;  /* 0x000000101131723e */ /* 0x008fe400000000ff */
[----:B----4-:R-:W-:Y:S01]  /*45d0*/  SHF.R.S32.HI R50, RZ, 0x1f, R48 ;  /* 0x0000001fff327819 */ /* 0x010fe20000011430 */
[----:B------:R-:W-:-:S04]  /*45e0*/  IMAD.WIDE.U32 R58, R48, c[0x0][0x1bc], R56 ;  /* 0x00006f00303a7a25 */ /* 0x000fc800078e0038 */
[----:B------:R-:W-:-:S04]  /*45f0*/  IMAD R50, R50, c[0x0][0x1bc], RZ ;  /* 0x00006f0032327a24 */ /* 0x000fc800078e02ff */
[----:B------:R-:W-:Y:S01]  /*4600*/  IMAD R51, R48, R5, R50 ;  /* 0x0000000530337224 */ /* 0x000fe200078e0232 */
[----:B------:R-:W-:Y:S01]  /*4610*/  IADD3 R50, P0, R4, R58, RZ ;  /* 0x0000003a04327210 */ /* 0x000fe20007f1e0ff */
[----:B------:R-:W-:Y:S02]  /*4620*/  IMAD.MOV.U32 R48, RZ, RZ, R18 ;  /* 0x000000ffff307224 */ /* 0x000fe400078e0012 */
[----:B------:R-:W-:Y:S01]  /*4630*/  IMAD.IADD R51, R59, 0x1, R51 ;  /* 0x000000013b337824 */ /* 0x000fe200078e0233 */
[----:B------:R-:W-:-:S04]  /*4640*/  LEA R54, P1, R50, c[0x0][0x188], 0x1 ;  /* 0x0000620032367a11 */ /* 0x000fc800078208ff */
[----:B------:R-:W-:Y:S02]  /*4650*/  LEA.HI.X.SX32 R19, R4, R51, 0x1, P0 ;  /* 0x0000003304137211 */ /* 0x000fe400000f0eff */
[----:B------:R-:W-:Y:S02]  /*4660*/  ISETP.NE.AND P0, PT, R2, RZ, PT ;  /* 0x000000ff0200720c */ /* 0x000fe40003f05270 */
[----:B------:R-:W-:-:S05]  /*4670*/  LEA.HI.X R55, R50, c[0x0][0x18c], R19, 0x1, P1 ;  /* 0x0000630032377a11 */ /* 0x000fca00008f0c13 */
[----:B------:R1:W5:Y:S01]  /*4680*/  LDG.E.128.CONSTANT R16, [R54.64] ;  /* 0x0000000a36107981 */ /* 0x000362000c1e9d00 */
[----:B------:R-:W-:Y:S05]  /*4690*/  BSSY B1, `(.L_x_17888) ;  /* 0x0000021000017945 */ /* 0x000fea0003800000 */
[----:B------:R-:W-:Y:S05]  /*46a0*/  @P0 BRA `(.L_x_17889) ;  /* 0x000001f000000947 */ /* 0x000fea0003800000 */
[----:B--2---:R-:W-:Y:S02]  /*46b0*/  IADD3 R53, R41, -0x5, RZ ;  /* 0xfffffffb29357810 */ /* 0x004fe40007ffe0ff */
        /* <DEDUP_REMOVED lines=30> */
.L_x_17889:
[----:B--2---:R-:W-:Y:S05]  /*48a0*/  BSYNC B1 ;  /* 0x0000000000017941 */ /* 0x004fea0003800000 */
.L_x_17888:
[----:B------:R-:W-:Y:S01]  /*48b0*/  F2FP.PACK_AB R53, R13, R12 ;  /* 0x0000000c0d35723e */ /* 0x000fe200000000ff */
[----:B-----5:R-:W-:Y:S01]  /*48c0*/  HFMA2.MMA R17, R48, R17, -RZ ;  /* 0x0000001130117235 */ /* 0x020fe200001000ff */
[----:B------:R-:W-:Y:S02]  /*48d0*/  F2FP.PACK_AB R50, R15, R14 ;  /* 0x0000000e0f32723e */ /* 0x000fe400000000ff */
[----:B------:R0:W5:Y:S03]  /*48e0*/  LDG.E.128.CONSTANT R12, [R54.64+0x200] ;  /* 0x0002000a360c7981 */ /* 0x000166000c1e9d00 */
[----:B------:R-:W-:Y:S01]  /*48f0*/  HFMA2.MMA R17, R49, R16, R17 ;  /* 0x0000001031117235 */ /* 0x000fe20000000011 */
[----:B------:R-:W-:Y:S09]  /*4900*/  BSSY B1, `(.L_x_17890) ;  /* 0x0000023000017945 */ /* 0x000ff20003800000 */
[----:B------:R-:W-:-:S06]  /*4910*/  HFMA2 R17, R53, R18, R17 ;  /* 0x0000001235117231 */ /* 0x000fcc0000000011 */
[----:B------:R-:W-:Y:S01]  /*4920*/  HFMA2.MMA R19, R50, R19, R17 ;  /* 0x0000001332137235 */ /* 0x000fe20000000011 */
[----:B------:R-:W-:Y:S05]  /*4930*/  @P0 BRA `(.L_x_17891) ;  /* 0x000001f000000947 */ /* 0x000fea0003800000 */
[C---:B0-----:R-:W-:Y:S02]  /*4940*/  IADD3 R17, R41.reuse, -0x5, RZ ;  /* 0xfffffffb29117810 */ /* 0x041fe40007ffe0ff */
[----:B-1----:R-:W-:Y:S02]  /*4950*/  IADD3 R55, R41, -0x4, RZ ;  /* 0xfffffffc29377810 */ /* 0x002fe40007ffe0ff */
[-C--:B------:R-:W-:Y:S02]  /*4960*/  ISETP.GE.AND P1, PT, R17, R40.reuse, PT ;  /* 0x000000281100720c */ /* 0x080fe40003f26270 */
[----:B------:R-:W-:Y:S02]  /*4970*/  IADD3 R17, R41, -0x3, RZ ;  /* 0xfffffffd29117810 */ /* 0x000fe40007ffe0ff */
[----:B------:R-:W-:Y:S02]  /*4980*/  ISETP.GE.AND P2, PT, R55, R40, PT ;  /* 0x000000283700720c */ /* 0x000fe40003f46270 */
[----:B-----5:R-:W-:-:S02]  /*4990*/  PRMT R16, R13, 0x7632, R16 ;  /* 0x000076320d107816 */ /* 0x020fc40000000010 */
[----:B------:R-:W-:Y:S02]  /*49a0*/  IADD3 R55, R41, -0x2, RZ ;  /* 0xfffffffe29377810 */ /* 0x000fe40007ffe0ff */
[-C--:B------:R-:W-:Y:S02]  /*49b0*/  ISETP.GE.AND P3, PT, R17, R40.reuse, PT ;  /* 0x000000281100720c */ /* 0x080fe40003f66270 */
[----:B------:R-:W-:Y:S02]  /*49c0*/  IADD3 R17, R41, -0x6, RZ ;  /* 0xfffffffa29117810 */ /* 0x000fe40007ffe0ff */
[----:B------:R-:W-:Y:S02]  /*49d0*/  SEL R16, R16, RZ, !P2 ;  /* 0x000000ff10107207 */ /* 0x000fe40005000000 */
[----:B------:R-:W-:Y:S02]  /*49e0*/  ISETP.GE.AND P4, PT, R55, R40, PT ;  /* 0x000000283700720c */ /* 0x000fe40003f86270 */
[----:B------:R-:W-:-:S02]  /*49f0*/  IADD3 R55, R41, -0x1, RZ ;  /* 0xffffffff29377810 */ /* 0x000fc40007ffe0ff */
[-C--:B------:R-:W-:Y:S02]  /*4a00*/  ISETP.GE.AND P2, PT, R17, R40.reuse, PT ;  /* 0x000000281100720c */ /* 0x080fe40003f46270 */
[----:B------:R-:W-:Y:S02]  /*4a10*/  SEL R13, R13, RZ, !P1 ;  /* 0x000000ff0d0d7207 */ /* 0x000fe40004800000 */
[----:B------:R-:W-:Y:S02]  /*4a20*/  IADD3 R17, R41, -0x7, RZ ;  /* 0xfffffff929117810 */ /* 0x000fe40007ffe0ff */
[-C--:B------:R-:W-:Y:S02]  /*4a30*/  ISETP.GE.AND P5, PT, R55, R40.reuse, PT ;  /* 0x000000283700720c */ /* 0x080fe40003fa6270 */
[----:B------:R-:W-:Y:S02]  /*4a40*/  PRMT R13, R13, 0x5410, R16 ;  /* 0x000054100d0d7816 */ /* 0x000fe40000000010 */
[----:B------:R-:W-:-:S02]  /*4a50*/  ISETP.GE.AND P1, PT, R17, R40, PT ;  /* 0x000000281100720c */ /* 0x000fc40003f26270 */
[C---:B------:R-:W-:Y:S02]  /*4a60*/  PRMT R18, R14.reuse, 0x7632, R18 ;  /* 0x000076320e127816 */ /* 0x040fe40000000012 */
[----:B------:R-:W-:Y:S02]  /*4a70*/  SEL R55, R14, RZ, !P3 ;  /* 0x000000ff0e377207 */ /* 0x000fe40005800000 */
[----:B------:R-:W-:Y:S02]  /*4a80*/  ISETP.GE.AND P6, PT, R41, R40, PT ;  /* 0x000000282900720c */ /* 0x000fe40003fc6270 */
[----:B------:R-:W-:Y:S02]  /*4a90*/  PRMT R16, R15, 0x7632, R16 ;  /* 0x000076320f107816 */ /* 0x000fe40000000010 */
[C---:B------:R-:W-:Y:S02]  /*4aa0*/  PRMT R14, R12.reuse, 0x7632, R14 ;  /* 0x000076320c0e7816 */ /* 0x040fe4000000000e */
[----:B------:R-:W-:-:S02]  /*4ab0*/  SEL R17, R12, RZ, !P1 ;  /* 0x000000ff0c117207 */ /* 0x000fc40004800000 */
[----:B------:R-:W-:Y:S02]  /*4ac0*/  SEL R16, R16, RZ, !P6 ;  /* 0x000000ff10107207 */ /* 0x000fe40007000000 */
[----:B------:R-:W-:Y:S02]  /*4ad0*/  SEL R15, R15, RZ, !P5 ;  /* 0x000000ff0f0f7207 */ /* 0x000fe40006800000 */
[----:B------:R-:W-:Y:S02]  /*4ae0*/  SEL R18, R18, RZ, !P4 ;  /* 0x000000ff12127207 */ /* 0x000fe40006000000 */
[----:B------:R-:W-:Y:S02]  /*4af0*/  SEL R12, R14, RZ, !P2 ;  /* 0x000000ff0e0c7207 */ /* 0x000fe40005000000 */
[----:B------:R-:W-:Y:S02]  /*4b00*/  PRMT R14, R55, 0x5410, R18 ;  /* 0x00005410370e7816 */ /* 0x000fe40000000012 */
[----:B------:R-:W-:-:S02]  /*4b10*/  PRMT R15, R15, 0x5410, R16 ;  /* 0x000054100f0f7816 */ /* 0x000fc40000000010 */
[----:B------:R-:W-:Y:S02]  /*4b20*/  PRMT R12, R17, 0x5410, R12 ;  /* 0x00005410110c7816 */ /* 0x000fe4000000000c */
.L_x_17891:
[----:B0-----:R-:W-:Y:S05]  /*4b30*/  BSYNC B1 ;  /* 0x0000000000017941 */ /* 0x001fea0003800000 */
.L_x_17890:
[----:B-----5:R-:W-:Y:S01]  /*4b40*/  HMUL2 R13, R48, R13 ;  /* 0x0000000d300d7232 */ /* 0x020fe20000000000 */
[----:B------:R-:W-:-:S03]  /*4b50*/  IADD3 R17, P1, R47, R58, RZ ;  /* 0x0000003a2f117210 */ /* 0x000fc60007f3e0ff */
[----:B------:R-:W-:Y:S01]  /*4b60*/  HFMA2 R13, R49, R12, R13 ;  /* 0x0000000c310d7231 */ /* 0x000fe2000000000d */
[----:B------:R-:W-:Y:S02]  /*4b70*/  LEA R16, P2, R17, c[0x0][0x188], 0x1 ;  /* 0x0000620011107a11 */ /* 0x000fe400078408ff */
[----:B------:R-:W-:-:S03]  /*4b80*/  LEA.HI.X.SX32 R12, R47, R51, 0x1, P1 ;  /* 0x000000332f0c7211 */ /* 0x000fc600008f0eff */
[----:B------:R-:W-:Y:S01]  /*4b90*/  HFMA2.MMA R14, R53, R14, R13 ;  /* 0x0000000e350e7235 */ /* 0x000fe2000000000d */
[----:B------:R-:W-:Y:S01]  /*4ba0*/  LEA.HI.X R17, R17, c[0x0][0x18c], R12, 0x1, P2 ;  /* 0x0000630011117a11 */ /* 0x000fe200010f0c0c */
[--C-:B------:R-:W-:Y:S02]  /*4bb0*/  HADD2.F32 R12, -RZ, R19.reuse.H0_H0 ;  /* 0x20000013ff0c7230 */ /* 0x100fe40000004100 */
[----:B------:R-:W-:-:S03]  /*4bc0*/  HADD2.F32 R13, -RZ, R19.H1_H1 ;  /* 0x30000013ff0d7230 */ /* 0x000fc60000004100 */
[----:B------:R-:W5:Y:S01]  /*4bd0*/  LDG.E.128.CONSTANT R16, [R16.64] ;  /* 0x0000000a10107981 */ /* 0x000f62000c1e9d00 */
[----:B------:R-:W-:Y:S01]  /*4be0*/  BSSY B1, `(.L_x_17892) ;  /* 0x0000021000017945 */ /* 0x000fe20003800000 */
[----:B------:R-:W-:Y:S05]  /*4bf0*/  @P0 BRA `(.L_x_17893) ;  /* 0x000001f000000947 */ /* 0x000fea0003800000 */
[----:B-1----:R-:W-:Y:S02]  /*4c00*/  IADD3 R55, R41, -0x5, RZ ;  /* 0xfffffffb29377810 */ /* 0x002fe40007ffe0ff */
[----:B-----5:R-:W-:Y:S02]  /*4c10*/  PRMT R54, R17, 0x7632, R54 ;  /* 0x0000763211367816 */ /* 0x020fe40000000036 */
[----:B------:R-:W-:Y:S02]  /*4c20*/  ISETP.GE.AND P1, PT, R55, R40, PT ;  /* 0x000000283700720c */ /* 0x000fe40003f26270 */
[----:B------:R-:W-:Y:S02]  /*4c30*/  IADD3 R55, R41, -0x4, RZ ;  /* 0xfffffffc29377810 */ /* 0x000fe40007ffe0ff */
[----:B------:R-:W-:-:S02]  /*4c40*/  SEL R17, R17, RZ, !P1 ;  /* 0x000000ff11117207 */ /* 0x000fc40004800000 */
[-C--:B------:R-:W-:Y:S02]  /*4c50*/  ISETP.GE.AND P2, PT, R55, R40.reuse, PT ;  /* 0x000000283700720c */ /* 0x080fe40003f46270 */
[----:B------:R-:W-:Y:S02]  /*4c60*/  IADD3 R55, R41, -0x3, RZ ;  /* 0xfffffffd29377810 */ /* 0x000fe40007ffe0ff */
[----:B------:R-:W-:Y:S02]  /*4c70*/  SEL R54, R54, RZ, !P2 ;  /* 0x000000ff36367207 */ /* 0x000fe40005000000 */
[----:B------:R-:W-:Y:S02]  /*4c80*/  ISETP.GE.AND P1, PT, R55, R40, PT ;  /* 0x000000283700720c */ /* 0x000fe40003f26270 */
[----:B------:R-:W-:Y:S02]  /*4c90*/  IADD3 R55, R41, -0x2, RZ ;  /* 0xfffffffe29377810 */ /* 0x000fe40007ffe0ff */
[----:B------:R-:W-:-:S02]  /*4ca0*/  PRMT R17, R17, 0x5410, R54 ;  /* 0x0000541011117816 */ /* 0x000fc40000000036 */
[-C--:B------:R-:W-:Y:S02]  /*4cb0*/  ISETP.GE.AND P2, PT, R55, R40.reuse, PT ;  /* 0x000000283700720c */ /* 0x080fe40003f46270 */
[C---:B------:R-:W-:Y:S02]  /*4cc0*/  PRMT R54, R18.reuse, 0x7632, R54 ;  /* 0x0000763212367816 */ /* 0x040fe40000000036 */
[----:B------:R-:W-:Y:S02]  /*4cd0*/  SEL R55, R18, RZ, !P1 ;  /* 0x000000ff12377207 */ /* 0x000fe40004800000 */
[----:B------:R-:W-:Y:S02]  /*4ce0*/  SEL R54, R54, RZ, !P2 ;  /* 0x000000ff36367207 */ /* 0x000fe40005000000 */
[----:B------:R-:W-:Y:S02]  /*4cf0*/  ISETP.GE.AND P2, PT, R41, R40, PT ;  /* 0x000000282900720c */ /* 0x000fe40003f46270 */
[----:B------:R-:W-:-:S02]  /*4d00*/  PRMT R18, R55, 0x5410, R54 ;  /* 0x0000541037127816 */ /* 0x000fc40000000036 */
[----:B------:R-:W-:Y:S02]  /*4d10*/  IADD3 R55, R41, -0x1, RZ ;  /* 0xffffffff29377810 */ /* 0x000fe40007ffe0ff */
[----:B------:R-:W-:Y:S02]  /*4d20*/  PRMT R54, R19, 0x7632, R54 ;  /* 0x0000763213367816 */ /* 0x000fe40000000036 */
[----:B------:R-:W-:Y:S02]  /*4d30*/  ISETP.GE.AND P1, PT, R55, R40, PT ;  /* 0x000000283700720c */ /* 0x000fe40003f26270 */
[----:B------:R-:W-:Y:S02]  /*4d40*/  IADD3 R55, R41, -0x6, RZ ;  /* 0xfffffffa29377810 */ /* 0x000fe40007ffe0ff */
[----:B------:R-:W-:Y:S02]  /*4d50*/  SEL R54, R54, RZ, !P2 ;  /* 0x000000ff36367207 */ /* 0x000fe40005000000 */
[----:B------:R-:W-:-:S02]  /*4d60*/  SEL R19, R19, RZ, !P1 ;  /* 0x000000ff13137207 */ /* 0x000fc40004800000 */
[-C--:B------:R-:W-:Y:S02]  /*4d70*/  ISETP.GE.AND P2, PT, R55, R40.reuse, PT ;  /* 0x000000283700720c */ /* 0x080fe40003f46270 */
[----:B------:R-:W-:Y:S02]  /*4d80*/  IADD3 R55, R41, -0x7, RZ ;  /* 0xfffffff929377810 */ /* 0x000fe40007ffe0ff */
[--C-:B------:R-:W-:Y:S02]  /*4d90*/  PRMT R19, R19, 0x5410, R54.reuse ;  /* 0x0000541013137816 */ /* 0x100fe40000000036 */
[----:B------:R-:W-:Y:S02]  /*4da0*/  ISETP.GE.AND P1, PT, R55, R40, PT ;  /* 0x000000283700720c */ /* 0x000fe40003f26270 */
[C---:B------:R-:W-:Y:S02]  /*4db0*/  PRMT R54, R16.reuse, 0x7632, R54 ;  /* 0x0000763210367816 */ /* 0x040fe40000000036 */
[----:B------:R-:W-:-:S02]  /*4dc0*/  SEL R55, R16, RZ, !P1 ;  /* 0x000000ff10377207 */ /* 0x000fc40004800000 */
[----:B------:R-:W-:-:S04]  /*4dd0*/  SEL R54, R54, RZ, !P2 ;  /* 0x000000ff36367207 */ /* 0x000fc80005000000 */
[----:B------:R-:W-:Y:S02]  /*4de0*/  PRMT R16, R55, 0x5410, R54 ;  /* 0x0000541037107816 */ /* 0x000fe40000000036 */
.L_x_17893:
[----:B------:R-:W-:Y:S05]  /*4df0*/  BSYNC B1 ;  /* 0x0000000000017941 */ /* 0x000fea0003800000 */
.L_x_17892:
[----:B-----5:R-:W-:-:S04]  /*4e00*/  HMUL2 R17, R48, R17 ;  /* 0x0000001130117232 */ /* 0x020fc80000000000 */
[----:B------:R-:W-:Y:S01]  /*4e10*/  HFMA2 R17, R49, R16, R17 ;  /* 0x0000001031117231 */ /* 0x000fe20000000011 */
[----:B------:R-:W-:Y:S01]  /*4e20*/  FADD.FTZ R16, R12, R13 ;  /* 0x0000000d0c107221 */ /* 0x000fe20000010000 */
[----:B------:R-:W-:Y:S01]  /*4e30*/  IADD3 R13, P1, R46, R58, RZ ;  /* 0x0000003a2e0d7210 */ /* 0x000fe20007f3e0ff */
[----:B------:R-:W-:Y:S01]  /*4e40*/  BSSY B1, `(.L_x_17894) ;  /* 0x0000028000017945 */ /* 0x000fe20003800000 */
[----:B------:R-:W-:Y:S01]  /*4e50*/  HFMA2 R18, R53, R18, R17 ;  /* 0x0000001235127231 */ /* 0x000fe20000000011 */
[----:B------:R-:W-:Y:S01]  /*4e60*/  FADD.FTZ R29, R16, R29 ;  /* 0x0000001d101d7221 */ /* 0x000fe20000010000 */
[----:B------:R-:W-:Y:S01]  /*4e70*/  LEA R12, P2, R13, c[0x0][0x188], 0x1 ;  /* 0x000062000d0c7a11 */ /* 0x000fe200078408ff */
[----:B------:R-:W-:Y:S01]  /*4e80*/  HFMA2.MMA R16, R50, R15, R14 ;  /* 0x0000000f32107235 */ /* 0x000fe2000000000e */
[----:B-1----:R-:W-:-:S04]  /*4e90*/  LEA.HI.X.SX32 R54, R46, R51, 0x1, P1 ;  /* 0x000000332e367211 */ /* 0x002fc800008f0eff */
[----:B------:R-:W-:-:S06]  /*4ea0*/  LEA.HI.X R13, R13, c[0x0][0x18c], R54, 0x1, P2 ;  /* 0x000063000d0d7a11 */ /* 0x000fcc00010f0c36 */
[----:B------:R-:W5:Y:S01]  /*4eb0*/  LDG.E.128.CONSTANT R12, [R12.64] ;  /* 0x0000000a0c0c7981 */ /* 0x000f62000c1e9d00 */
[----:B------:R-:W-:Y:S05]  /*4ec0*/  @P0 BRA `(.L_x_17895) ;  /* 0x000001f000000947 */ /* 0x000fea0003800000 */
[C---:B------:R-:W-:Y:S02]  /*4ed0*/  IADD3 R17, R41.reuse, -0x5, RZ ;  /* 0xfffffffb29117810 */ /* 0x040fe40007ffe0ff */
[-C--:B------:R-:W-:Y:S02]  /*4ee0*/  ISETP.GE.AND P3, PT, R41, R40.reuse, PT ;  /* 0x000000282900720c */ /* 0x080fe40003f66270 */
[-C--:B------:R-:W-:Y:S02]  /*4ef0*/  ISETP.GE.AND P1, PT, R17, R40.reuse, PT ;  /* 0x000000281100720c */ /* 0x080fe40003f26270 */
[----:B------:R-:W-:Y:S02]  /*4f00*/  IADD3 R17, R41, -0x4, RZ ;  /* 0xfffffffc29117810 */ /* 0x000fe40007ffe0ff */
[----:B-----5:R-:W-:Y:S02]  /*4f10*/  SEL R54, R13, RZ, !P1 ;  /* 0x000000ff0d367207 */ /* 0x020fe40004800000 */
[----:B------:R-:W-:-:S02]  /*4f20*/  ISETP.GE.AND P2, PT, R17, R40, PT ;  /* 0x000000281100720c */ /* 0x000fc40003f46270 */
        /* <DEDUP_REMOVED lines=25> */
.L_x_17895:
[----:B------:R-:W-:Y:S05]  /*50c0*/  BSYNC B1 ;  /* 0x0000000000017941 */ /* 0x000fea0003800000 */
.L_x_17894:
[----:B-----5:R-:W-:Y:S01]  /*50d0*/  HMUL2 R13, R48, R13 ;  /* 0x0000000d300d7232 */ /* 0x020fe20000000000 */
[----:B------:R-:W-:Y:S01]  /*50e0*/  HFMA2.MMA R18, R50, R19, R18 ;  /* 0x0000001332127235 */ /* 0x000fe20000000012 */
[----:B------:R-:W-:Y:S02]  /*50f0*/  IADD3 R17, P1, R45, R58, RZ ;  /* 0x0000003a2d117210 */ /* 0x000fe40007f3e0ff */
[----:B------:R-:W-:Y:S02]  /*5100*/  HFMA2 R19, R49, R12, R13 ;  /* 0x0000000c31137231 */ /* 0x000fe4000000000d */
[--C-:B------:R-:W-:Y:S02]  /*5110*/  HADD2.F32 R12, -RZ, R16.reuse.H0_H0 ;  /* 0x20000010ff0c7230 */ /* 0x100fe40000004100 */
[----:B------:R-:W-:Y:S01]  /*5120*/  HADD2.F32 R13, -RZ, R16.H1_H1 ;  /* 0x30000010ff0d7230 */ /* 0x000fe20000004100 */
[----:B------:R-:W-:Y:S01]  /*5130*/  LEA R16, P2, R17, c[0x0][0x188], 0x1 ;  /* 0x0000620011107a11 */ /* 0x000fe200078408ff */
[----:B------:R-:W-:-:S03]  /*5140*/  HFMA2.MMA R14, R53, R14, R19 ;  /* 0x0000000e350e7235 */ /* 0x000fc60000000013 */
[----:B------:R-:W-:Y:S01]  /*5150*/  FADD.FTZ R13, R12, R13 ;  /* 0x0000000d0c0d7221 */ /* 0x000fe20000010000 */
[----:B------:R-:W-:-:S03]  /*5160*/  LEA.HI.X.SX32 R12, R45, R51, 0x1, P1 ;  /* 0x000000332d0c7211 */ /* 0x000fc600008f0eff */
[----:B------:R-:W-:Y:S01]  /*5170*/  FADD.FTZ R28, R13, R28 ;  /* 0x0000001c0d1c7221 */ /* 0x000fe20000010000 */
[----:B------:R-:W-:Y:S01]  /*5180*/  LEA.HI.X R17, R17, c[0x0][0x18c], R12, 0x1, P2 ;  /* 0x0000630011117a11 */ /* 0x000fe200010f0c0c */
[--C-:B------:R-:W-:Y:S02]  /*5190*/  HADD2.F32 R12, -RZ, R18.reuse.H0_H0 ;  /* 0x20000012ff0c7230 */ /* 0x100fe40000004100 */
[----:B------:R-:W-:-:S03]  /*51a0*/  HADD2.F32 R13, -RZ, R18.H1_H1 ;  /* 0x30000012ff0d7230 */ /* 0x000fc60000004100 */
[----:B------:R-:W5:Y:S01]  /*51b0*/  LDG.E.128.CONSTANT R16, [R16.64] ;  /* 0x0000000a10107981 */ /* 0x000f62000c1e9d00 */
[----:B------:R-:W-:Y:S01]  /*51c0*/  BSSY B1, `(.L_x_17896) ;  /* 0x0000021000017945 */ /* 0x000fe20003800000 */
[----:B------:R-:W-:Y:S05]  /*51d0*/  @P0 BRA `(.L_x_17897) ;  /* 0x000001f000000947 */ /* 0x000fea0003800000 */
[----:B------:R-:W-:Y:S02]  /*51e0*/  IADD3 R55, R41, -0x5, RZ ;  /* 0xfffffffb29377810 */ /* 0x000fe40007ffe0ff */
        /* <DEDUP_REMOVED lines=30> */
.L_x_17897:
[----:B------:R-:W-:Y:S05]  /*53d0*/  BSYNC B1 ;  /* 0x0000000000017941 */ /* 0x000fea0003800000 */
.L_x_17896:
        /* <DEDUP_REMOVED lines=9> */
[----:B------:R-:W-:-:S04]  /*5470*/  LEA.HI.X.SX32 R54, R44, R51, 0x1, P1 ;  /* 0x000000332c367211 */ /* 0x000fc800008f0eff */
        /* <DEDUP_REMOVED lines=34> */
.L_x_17899:
[----:B------:R-:W-:Y:S05]  /*56a0*/  BSYNC B1 ;  /* 0x0000000000017941 */ /* 0x000fea0003800000 */
.L_x_17898:
        /* <DEDUP_REMOVED lines=48> */
.L_x_17901:
[----:B------:R-:W-:Y:S05]  /*59b0*/  BSYNC B1 ;  /* 0x0000000000017941 */ /* 0x000fea0003800000 */
.L_x_17900:
        /* <DEDUP_REMOVED lines=44> */
.L_x_17903:
[----:B------:R-:W-:Y:S05]  /*5c80*/  BSYNC B1 ;  /* 0x0000000000017941 */ /* 0x000fea0003800000 */
.L_x_17902:
        /* <DEDUP_REMOVED lines=48> */
.L_x_17905:
[----:B------:R-:W-:Y:S05]  /*5f90*/  BSYNC B1 ;  /* 0x0000000000017941 */ /* 0x000fea0003800000 */
.L_x_17904:
        /* <DEDUP_REMOVED lines=44> */
.L_x_17907:
[----:B------:R-:W-:Y:S05]  /*6260*/  BSYNC B1 ;  /* 0x0000000000017941 */ /* 0x000fea0003800000 */
.L_x_17906:
        /* <DEDUP_REMOVED lines=48> */
.L_x_17909:
[----:B------:R-:W-:Y:S05]  /*6570*/  BSYNC B1 ;  /* 0x0000000000017941 */ /* 0x000fea0003800000 */
.L_x_17908:
        /* <DEDUP_REMOVED lines=44> */
.L_x_17911:
[----:B------:R-:W-:Y:S05]  /*6840*/  BSYNC B1 ;  /* 0x0000000000017941 */ /* 0x000fea0003800000 */
.L_x_17910:
[----:B-----5:R-:W-:Y:S01]  /*6850*/  HMUL2 R13, R48, R13 ;  /* 0x0000000d300d7232 */ /* 0x020fe20000000000 */
[----:B------:R-:W-:Y:S01]  /*6860*/  IADD3 R17, P1, R34, R58, RZ ;  /* 0x0000003a22117210 */ /* 0x000fe20007f3e0ff */
[----:B------:R-:W-:Y:S02]  /*6870*/  HFMA2.MMA R18, R50, R19, R18 ;  /* 0x0000001332127235 */ /* 0x000fe40000000012 */
[----:B------:R-:W-:Y:S02]  /*6880*/  HFMA2 R54, R49, R12, R13 ;  /* 0x0000000c31367231 */ /* 0x000fe4000000000d */
[--C-:B------:R-:W-:Y:S02]  /*6890*/  HADD2.F32 R12, -RZ, R16.reuse.H0_H0 ;  /* 0x20000010ff0c7230 */ /* 0x100fe40000004100 */
[----:B------:R-:W-:Y:S01]  /*68a0*/  HADD2.F32 R13, -RZ, R16.H1_H1 ;  /* 0x30000010ff0d7230 */ /* 0x000fe20000004100 */
[----:B------:R-:W-:Y:S01]  /*68b0*/  LEA R16, P2, R17, c[0x0][0x188], 0x1 ;  /* 0x0000620011107a11 */ /* 0x000fe200078408ff */
[----:B------:R-:W-:Y:S01]  /*68c0*/  BSSY B1, `(.L_x_17912) ;  /* 0x0000029000017945 */ /* 0x000fe20003800000 */
[----:B------:R-:W-:-:S02]  /*68d0*/  HFMA2.MMA R54, R53, R14, R54 ;  /* 0x0000000e35367235 */ /* 0x000fc40000000036 */
[----:B------:R-:W-:Y:S01]  /*68e0*/  FADD.FTZ R13, R12, R13 ;  /* 0x0000000d0c0d7221 */ /* 0x000fe20000010000 */
[----:B------:R-:W-:-:S03]  /*68f0*/  LEA.HI.X.SX32 R12, R34, R51, 0x1, P1 ;  /* 0x00000033220c7211 */ /* 0x000fc600008f0eff */
[----:B------:R-:W-:Y:S01]  /*6900*/  FADD.FTZ R20, R13, R20 ;  /* 0x000000140d147221 */ /* 0x000fe20000010000 */
[----:B------:R-:W-:Y:S01]  /*6910*/  LEA.HI.X R17, R17, c[0x0][0x18c], R12, 0x1, P2 ;  /* 0x0000630011117a11 */ /* 0x000fe200010f0c0c */
[--C-:B------:R-:W-:Y:S02]  /*6920*/  HADD2.F32 R12, -RZ, R18.reuse.H0_H0 ;  /* 0x20000012ff0c7230 */ /* 0x100fe40000004100 */
[----:B------:R-:W-:-:S03]  /*6930*/  HADD2.F32 R13, -RZ, R18.H1_H1 ;  /* 0x30000012ff0d7230 */ /* 0x000fc60000004100 */
        /* <DEDUP_REMOVED lines=24> */
[----:B------:R-:W-:Y:S02]  /*6ac0*/  SEL R19, R19, RZ, !P1 ;  /* 0x000000ff13137207 */ /* 0x000fe40004800000 */
[----:B------:R-:W-:-:S02]  /*6ad0*/  ISETP.GE.AND P2, PT, R55, R40, PT ;  /* 0x000000283700720c */ /* 0x000fc40003f46270 */
[----:B------:R-:W-:Y:S02]  /*6ae0*/  IADD3 R55, R41, -0x7, RZ ;  /* 0xfffffff929377810 */ /* 0x000fe40007ffe0ff */
[--C-:B------:R-:W-:Y:S02]  /*6af0*/  PRMT R19, R19, 0x5410, R14.reuse ;  /* 0x0000541013137816 */ /* 0x100fe4000000000e */
[----:B------:R-:W-:Y:S02]  /*6b00*/  ISETP.GE.AND P1, PT, R55, R40, PT ;  /* 0x000000283700720c */ /* 0x000fe40003f26270 */
[C---:B------:R-:W-:Y:S02]  /*6b10*/  PRMT R14, R16.reuse, 0x7632, R14 ;  /* 0x00007632100e7816 */ /* 0x040fe4000000000e */
[----:B------:R-:W-:Y:S02]  /*6b20*/  SEL R55, R16, RZ, !P1 ;  /* 0x000000ff10377207 */ /* 0x000fe40004800000 */
[----:B------:R-:W-:-:S04]  /*6b30*/  SEL R14, R14, RZ, !P2 ;  /* 0x000000ff0e0e7207 */ /* 0x000fc80005000000 */
[----:B------:R-:W-:Y:S02]  /*6b40*/  PRMT R16, R55, 0x5410, R14 ;  /* 0x0000541037107816 */ /* 0x000fe4000000000e */
.L_x_17913:
[----:B------:R-:W-:Y:S05]  /*6b50*/  BSYNC B1 ;  /* 0x0000000000017941 */ /* 0x000fea0003800000 */
.L_x_17912:
[----:B------:R-:W-:Y:S01]  /*6b60*/  FADD.FTZ R14, R12, R13 ;  /* 0x0000000d0c0e7221 */ /* 0x000fe20000010000 */
[----:B------:R-:W-:Y:S01]  /*6b70*/  IADD3 R13, P1, R33, R58, RZ ;  /* 0x0000003a210d7210 */ /* 0x000fe20007f3e0ff */
[----:B------:R-:W-:Y:S01]  /*6b80*/  HFMA2.MMA R54, R50, R15, R54 ;  /* 0x0000000f32367235 */ /* 0x000fe20000000036 */
[----:B-----5:R-:W-:Y:S01]  /*6b90*/  HMUL2 R17, R48, R17 ;  /* 0x0000001130117232 */ /* 0x020fe20000000000 */
[----:B------:R-:W-:Y:S01]  /*6ba0*/  FADD.FTZ R11, R14, R11 ;  /* 0x0000000b0e0b7221 */ /* 0x000fe20000010000 */
[----:B------:R-:W-:Y:S02]  /*6bb0*/  LEA R12, P2, R13, c[0x0][0x188], 0x1 ;  /* 0x000062000d0c7a11 */ /* 0x000fe400078408ff */
[----:B------:R-:W-:Y:S01]  /*6bc0*/  LEA.HI.X.SX32 R60, R33, R51, 0x1, P1 ;  /* 0x00000033213c7211 */ /* 0x000fe200008f0eff */
[----:B------:R-:W-:-:S03]  /*6bd0*/  HFMA2 R16, R49, R16, R17 ;  /* 0x0000001031107231 */ /* 0x000fc60000000011 */
[----:B------:R-:W-:Y:S01]  /*6be0*/  LEA.HI.X R13, R13, c[0x0][0x18c], R60, 0x1, P2 ;  /* 0x000063000d0d7a11 */ /* 0x000fe200010f0c3c */
[----:B------:R-:W-:Y:S01]  /*6bf0*/  BSSY B1, `(.L_x_17914) ;  /* 0x0000023000017945 */ /* 0x000fe20003800000 */
[----:B------:R-:W-:-:S04]  /*6c00*/  HFMA2 R18, R53, R18, R16 ;  /* 0x0000001235127231 */ /* 0x000fc80000000010 */
        /* <DEDUP_REMOVED lines=33> */
.L_x_17915:
[----:B------:R-:W-:Y:S05]  /*6e20*/  BSYNC B1 ;  /* 0x0000000000017941 */ /* 0x000fea0003800000 */
.L_x_17914:
[----:B-----5:R-:W-:-:S06]  /*6e30*/  HMUL2 R13, R48, R13 ;  /* 0x0000000d300d7232 */ /* 0x020fcc0000000000 */
[----:B------:R-:W-:-:S10]  /*6e40*/  HFMA2.MMA R13, R49, R12, R13 ;  /* 0x0000000c310d7235 */ /* 0x000fd4000000000d */
[----:B------:R-:W-:Y:S01]  /*6e50*/  HFMA2 R55, R53, R14, R13 ;  /* 0x0000000e35377231 */ /* 0x000fe2000000000d */
[CC--:B------:R-:W-:Y:S02]  /*6e60*/  IADD3 R13, P1, R32.reuse, R58.reuse, RZ ;  /* 0x0000003a200d7210 */ /* 0x0c0fe40007f3e0ff */
[----:B------:R-:W-:Y:S01]  /*6e70*/  IADD3 R58, P3, R31, R58, RZ ;  /* 0x0000003a1f3a7210 */ /* 0x000fe20007f7e0ff */
[----:B------:R-:W-:Y:S01]  /*6e80*/  HFMA2 R55, R50, R15, R55 ;  /* 0x0000000f32377231 */ /* 0x000fe20000000037 */
[----:B------:R-:W-:Y:S02]  /*6e90*/  LEA R12, P2, R13, c[0x0][0x188], 0x1 ;  /* 0x000062000d0c7a11 */ /* 0x000fe400078408ff */
[-C--:B------:R-:W-:Y:S02]  /*6ea0*/  LEA.HI.X.SX32 R14, R32, R51.reuse, 0x1, P1 ;  /* 0x00000033200e7211 */ /* 0x080fe400008f0eff */
[----:B------:R-:W-:Y:S02]  /*6eb0*/  LEA.HI.X.SX32 R51, R31, R51, 0x1, P3 ;  /* 0x000000331f337211 */ /* 0x000fe400018f0eff */
[----:B------:R-:W-:-:S02]  /*6ec0*/  LEA.HI.X R13, R13, c[0x0][0x18c], R14, 0x1, P2 ;  /* 0x000063000d0d7a11 */ /* 0x000fc400010f0c0e */
[----:B------:R-:W-:-:S04]  /*6ed0*/  LEA R16, P1, R58, c[0x0][0x188], 0x1 ;  /* 0x000062003a107a11 */ /* 0x000fc800078208ff */
[----:B------:R-:W5:Y:S01]  /*6ee0*/  LDG.E.128.CONSTANT R12, [R12.64] ;  /* 0x0000000a0c0c7981 */ /* 0x000f62000c1e9d00 */
[----:B------:R-:W-:Y:S01]  /*6ef0*/  LEA.HI.X R17, R58, c[0x0][0x18c], R51, 0x1, P1 ;  /* 0x000063003a117a11 */ /* 0x000fe200008f0c33 */
[----:B------:R-:W-:Y:S01]  /*6f00*/  BSSY B1, `(.L_x_17916) ;  /* 0x0000022000017945 */ /* 0x000fe20003800000 */
[----:B------:R-:W-:Y:S01]  /*6f10*/  HFMA2.MMA R51, R50, R19, R18 ;  /* 0x0000001332337235 */ /* 0x000fe20000000012 */
[----:B------:R-:W-:Y:S05]  /*6f20*/  @P0 BRA `(.L_x_17917) ;  /* 0x000001f000000947 */ /* 0x000fea0003800000 */
[----:B------:R-:W-:Y:S02]  /*6f30*/  IADD3 R19, R41, -0x5, RZ ;  /* 0xfffffffb29137810 */ /* 0x000fe40007ffe0ff */
[----:B-----5:R-:W-:Y:S02]  /*6f40*/  PRMT R18, R13, 0x7632, R18 ;  /* 0x000076320d127816 */ /* 0x020fe40000000012 */
[----:B------:R-:W-:Y:S02]  /*6f50*/  ISETP.GE.AND P1, PT, R19, R40, PT ;  /* 0x000000281300720c */ /* 0x000fe40003f26270 */
[----:B------:R-:W-:-:S02]  /*6f60*/  IADD3 R19, R41, -0x4, RZ ;  /* 0xfffffffc29137810 */ /* 0x000fc40007ffe0ff */
[----:B------:R-:W-:Y:S02]  /*6f70*/  SEL R13, R13, RZ, !P1 ;  /* 0x000000ff0d0d7207 */ /* 0x000fe40004800000 */
[-C--:B------:R-:W-:Y:S02]  /*6f80*/  ISETP.GE.AND P2, PT, R19, R40.reuse, PT ;  /* 0x000000281300720c */ /* 0x080fe40003f46270 */
[----:B------:R-:W-:Y:S02]  /*6f90*/  IADD3 R19, R41, -0x3, RZ ;  /* 0xfffffffd29137810 */ /* 0x000fe40007ffe0ff */
[----:B------:R-:W-:Y:S02]  /*6fa0*/  SEL R18, R18, RZ, !P2 ;  /* 0x000000ff12127207 */ /* 0x000fe40005000000 */
[----:B------:R-:W-:Y:S02]  /*6fb0*/  ISETP.GE.AND P3, PT, R19, R40, PT ;  /* 0x000000281300720c */ /* 0x000fe40003f66270 */
[----:B------:R-:W-:-:S02]  /*6fc0*/  IADD3 R19, R41, -0x2, RZ ;  /* 0xfffffffe29137810 */ /* 0x000fc40007ffe0ff */
[----:B------:R-:W-:Y:S02]  /*6fd0*/  PRMT R13, R13, 0x5410, R18 ;  /* 0x000054100d0d7816 */ /* 0x000fe40000000012 */
[-C--:B------:R-:W-:Y:S02]  /*6fe0*/  ISETP.GE.AND P4, PT, R19, R40.reuse, PT ;  /* 0x000000281300720c */ /* 0x080fe40003f86270 */
[C---:B------:R-:W-:Y:S02]  /*6ff0*/  PRMT R19, R14.reuse, 0x7632, R19 ;  /* 0x000076320e137816 */ /* 0x040fe40000000013 */
[----:B------:R-:W-:Y:S02]  /*7000*/  SEL R14, R14, RZ, !P3 ;  /* 0x000000ff0e0e7207 */ /* 0x000fe40005800000 */
[----:B------:R-:W-:Y:S02]  /*7010*/  SEL R19, R19, RZ, !P4 ;  /* 0x000000ff13137207 */ /* 0x000fe40006000000 */
[----:B------:R-:W-:-:S02]  /*7020*/  ISETP.GE.AND P4, PT, R41, R40, PT ;  /* 0x000000282900720c */ /* 0x000fc40003f86270 */
[----:B------:R-:W-:Y:S02]  /*7030*/  PRMT R14, R14, 0x5410, R19 ;  /* 0x000054100e0e7816 */ /* 0x000fe40000000013 */
[----:B------:R-:W-:Y:S02]  /*7040*/  IADD3 R19, R41, -0x1, RZ ;  /* 0xffffffff29137810 */ /* 0x000fe40007ffe0ff */
[----:B------:R-:W-:Y:S02]  /*7050*/  PRMT R18, R15, 0x7632, R18 ;  /* 0x000076320f127816 */ /* 0x000fe40000000012 */
[----:B------:R-:W-:Y:S02]  /*7060*/  ISETP.GE.AND P3, PT, R19, R40, PT ;  /* 0x000000281300720c */ /* 0x000fe40003f66270 */
[----:B------:R-:W-:Y:S02]  /*7070*/  IADD3 R19, R41, -0x6, RZ ;  /* 0xfffffffa29137810 */ /* 0x000fe40007ffe0ff */
[----:B------:R-:W-:-:S02]  /*7080*/  SEL R58, R18, RZ, !P4 ;  /* 0x000000ff123a7207 */ /* 0x000fc40006000000 */
[-C--:B------:R-:W-:Y:S02]  /*7090*/  ISETP.GE.AND P2, PT, R19, R40.reuse, PT ;  /* 0x000000281300720c */ /* 0x080fe40003f46270 */
[----:B------:R-:W-:Y:S02]  /*70a0*/  IADD3 R19, R41, -0x7, RZ ;  /* 0xfffffff929137810 */ /* 0x000fe40007ffe0ff */
[C---:B------:R-:W-:Y:S02]  /*70b0*/  PRMT R18, R12.reuse, 0x7632, R18 ;  /* 0x000076320c127816 */ /* 0x040fe40000000012 */
[----:B------:R-:W-:Y:S02]  /*70c0*/  ISETP.GE.AND P1, PT, R19, R40, PT ;  /* 0x000000281300720c */ /* 0x000fe40003f26270 */
[----:B------:R-:W-:Y:S02]  /*70d0*/  SEL R15, R15, RZ, !P3 ;  /* 0x000000ff0f0f7207 */ /* 0x000fe40005800000 */
[----:B------:R-:W-:-:S02]  /*70e0*/  SEL R19, R12, RZ, !P1 ;  /* 0x000000ff0c137207 */ /* 0x000fc40004800000 */
[----:B------:R-:W-:Y:S02]  /*70f0*/  SEL R18, R18, RZ, !P2 ;  /* 0x000000ff12127207 */ /* 0x000fe40005000000 */
[----:B------:R-:W-:Y:S02]  /*7100*/  PRMT R15, R15, 0x5410, R58 ;  /* 0x000054100f0f7816 */ /* 0x000fe4000000003a */
[----:B------:R-:W-:Y:S02]  /*7110*/  PRMT R12, R19, 0x5410, R18 ;  /* 0x00005410130c7816 */ /* 0x000fe40000000012 */
.L_x_17917:
[----:B------:R-:W-:Y:S05]  /*7120*/  BSYNC B1 ;  /* 0x0000000000017941 */ /* 0x000fea0003800000 */
.L_x_17916:
        /* <DEDUP_REMOVED lines=8> */
[--C-:B------:R-:W-:Y:S01]  /*71b0*/  HADD2.F32 R13, -RZ, R54.reuse.H0_H0 ;  /* 0x20000036ff0d7230 */ /* 0x100fe20000004100 */
[----:B------:R-:W-:Y:S01]  /*71c0*/  FADD.FTZ R9, R12, R9 ;  /* 0x000000090c097221 */ /* 0x000fe20000010000 */
[----:B------:R-:W-:Y:S02]  /*71d0*/  HADD2.F32 R54, -RZ, R54.H1_H1 ;  /* 0x30000036ff367230 */ /* 0x000fe40000004100 */
[----:B------:R-:W-:Y:S01]  /*71e0*/  HFMA2.MMA R15, R50, R15, R14 ;  /* 0x0000000f320f7235 */ /* 0x000fe2000000000e */
[--C-:B------:R-:W-:Y:S02]  /*71f0*/  HADD2.F32 R14, -RZ, R55.reuse.H0_H0 ;  /* 0x20000037ff0e7230 */ /* 0x100fe40000004100 */
[----:B------:R-:W-:Y:S01]  /*7200*/  FADD.FTZ R13, R13, R54 ;  /* 0x000000360d0d7221 */ /* 0x000fe20000010000 */
[----:B------:R-:W-:-:S03]  /*7210*/  HADD2.F32 R55, -RZ, R55.H1_H1 ;  /* 0x30000037ff377230 */ /* 0x000fc60000004100 */
[----:B------:R-:W-:Y:S02]  /*7220*/  FADD.FTZ R10, R13, R10 ;  /* 0x0000000a0d0a7221 */ /* 0x000fe40000010000 */
[----:B------:R-:W-:Y:S01]  /*7230*/  FADD.FTZ R55, R14, R55 ;  /* 0x000000370e377221 */ /* 0x000fe20000010000 */
[--C-:B------:R-:W-:Y:S02]  /*7240*/  HADD2.F32 R54, -RZ, R15.reuse.H0_H0 ;  /* 0x2000000fff367230 */ /* 0x100fe40000004100 */
[----:B------:R-:W-:Y:S01]  /*7250*/  HADD2.F32 R15, -RZ, R15.H1_H1 ;  /* 0x3000000fff0f7230 */ /* 0x000fe20000004100 */
[----:B------:R-:W-:-:S04]  /*7260*/  FADD.FTZ R8, R55, R8 ;  /* 0x0000000837087221 */ /* 0x000fc80000010000 */
[----:B------:R-:W-:-:S04]  /*7270*/  FADD.FTZ R54, R54, R15 ;  /* 0x0000000f36367221 */ /* 0x000fc80000010000 */
[----:B------:R-:W-:Y:S01]  /*7280*/  FADD.FTZ R7, R54, R7 ;  /* 0x0000000736077221 */ /* 0x000fe20000010000 */
[----:B------:R-:W-:Y:S05]  /*7290*/  @P0 BRA `(.L_x_17919) ;  /* 0x000001f000000947 */ /* 0x000fea0003800000 */
[C---:B------:R-:W-:Y:S02]  /*72a0*/  IADD3 R13, R41.reuse, -0x7, RZ ;  /* 0xfffffff9290d7810 */ /* 0x040fe40007ffe0ff */
[C---:B------:R-:W-:Y:S02]  /*72b0*/  IADD3 R15, R41.reuse, -0x6, RZ ;  /* 0xfffffffa290f7810 */ /* 0x040fe40007ffe0ff */
[----:B------:R-:W-:Y:S02]  /*72c0*/  IADD3 R51, R41, -0x5, RZ ;  /* 0xfffffffb29337810 */ /* 0x000fe40007ffe0ff */
[-C--:B------:R-:W-:Y:S02]  /*72d0*/  ISETP.GE.AND P6, PT, R13, R40.reuse, PT ;  /* 0x000000280d00720c */ /* 0x080fe40003fc6270 */
[----:B------:R-:W-:Y:S02]  /*72e0*/  ISETP.GE.AND P2, PT, R15, R40, PT ;  /* 0x000000280f00720c */ /* 0x000fe40003f46270 */
        /* <DEDUP_REMOVED lines=8> */
[C---:B------:R-:W-:Y:S02]  /*7370*/  PRMT R12, R16.reuse, 0x7632, R12 ;  /* 0x00007632100c7816 */ /* 0x040fe4000000000c */
[----:B------:R-:W-:Y:S02]  /*7380*/  SEL R13, R16, RZ, !P6 ;  /* 0x000000ff100d7207 */ /* 0x000fe40007000000 */
[-C--:B------:R-:W-:Y:S02]  /*7390*/  ISETP.GE.AND P0, PT, R51, R40.reuse, PT ;  /* 0x000000283300720c */ /* 0x080fe40003f06270 */
        /* <DEDUP_REMOVED lines=15> */
.L_x_17919:
[----:B------:R-:W-:Y:S05]  /*7490*/  BSYNC B1 ;  /* 0x0000000000017941 */ /* 0x000fea0003800000 */
.L_x_17918:
        /* <DEDUP_REMOVED lines=17> */
.L_x_17887:
[----:B------:R-:W-:Y:S05]  /*75b0*/  BSYNC B0 ;  /* 0x0000000000007941 */ /* 0x000fea0003800000 */
.L_x_17885:
[----:B------:R-:W0:Y:S01]  /*75c0*/  SHFL.BFLY PT, R3, R28, 0x2, 0x1f ;  /* 0x0c401f001c037f89 */ /* 0x000e2200000e0000 */
[----:B------:R-:W-:Y:S03]  /*75d0*/  BSSY B0, `(.L_x_17921) ;  /* 0x0000066000007945 */ /* 0x000fe60003800000 */
[----:B------:R-:W1:Y:S04]  /*75e0*/  SHFL.BFLY PT, R4, R27, 0x2, 0x1f ;  /* 0x0c401f001b047f89 */ /* 0x000e6800000e0000 */
[----:B------:R-:W2:Y:S04]  /*75f0*/  SHFL.BFLY PT, R0, R29, 0x2, 0x1f ;  /* 0x0c401f001d007f89 */ /* 0x000ea800000e0000 */
[----:B------:R-:W3:Y:S04]  /*7600*/  SHFL.BFLY PT, R5, R26, 0x2, 0x1f ;  /* 0x0c401f001a057f89 */ /* 0x000ee800000e0000 */
[----:B------:R-:W4:Y:S04]  /*7610*/  SHFL.BFLY PT, R12, R25, 0x2, 0x1f ;  /* 0x0c401f00190c7f89 */ /* 0x000f2800000e0000 */
[----:B------:R-:W5:Y:S04]  /*7620*/  SHFL.BFLY PT, R15, R22, 0x2, 0x1f ;  /* 0x0c401f00160f7f89 */ /* 0x000f6800000e0000 */
[----:B------:R-:W5:Y:S01]  /*7630*/  SHFL.BFLY PT, R17, R20, 0x2, 0x1f ;  /* 0x0c401f0014117f89 */ /* 0x000f6200000e0000 */
[----:B0-----:R-:W-:-:S03]  /*7640*/  FADD.FTZ R3, R3, R28 ;  /* 0x0000001c03037221 */ /* 0x001fc60000010000 */
[----:B------:R-:W0:Y:S01]  /*7650*/  SHFL.BFLY PT, R31, R8, 0x2, 0x1f ;  /* 0x0c401f00081f7f89 */ /* 0x000e2200000e0000 */
[----:B-1----:R-:W-:-:S03]  /*7660*/  FADD.FTZ R4, R4, R27 ;  /* 0x0000001b04047221 */ /* 0x002fc60000010000 */
[----:B------:R-:W1:Y:S01]  /*7670*/  SHFL.BFLY PT, R16, R21, 0x2, 0x1f ;  /* 0x0c401f0015107f89 */ /* 0x000e6200000e0000 */
[----:B--2---:R-:W-:-:S03]  /*7680*/  FADD.FTZ R29, R0, R29 ;  /* 0x0000001d001d7221 */ /* 0x004fc60000010000 */
[----:B------:R-:W2:Y:S01]  /*7690*/  S2R R2, SR_TID.X ;  /* 0x0000000000027919 */ /* 0x000ea20000002100 */
[----:B---3--:R-:W-:-:S03]  /*76a0*/  FADD.FTZ R26, R5, R26 ;  /* 0x0000001a051a7221 */ /* 0x008fc60000010000 */
[----:B------:R-:W3:Y:S01]  /*76b0*/  SHFL.BFLY PT, R0, R3, 0x1, 0x1f ;  /* 0x0c201f0003007f89 */ /* 0x000ee200000e0000 */
        /* <DEDUP_REMOVED lines=8> */
[----:B-1----:R-:W-:-:S03]  /*7740*/  FADD.FTZ R16, R16, R21 ;  /* 0x0000001510107221 */ /* 0x002fc60000010000 */
[----:B------:R-:W1:Y:S01]  /*7750*/  SHFL.BFLY PT, R18, R11, 0x2, 0x1f ;  /* 0x0c401f000b127f89 */ /* 0x000e6200000e0000 */
[----:B--2---:R-:W-:-:S03]  /*7760*/  SHF.R.S32.HI R21, RZ, 0x1f, R2 ;  /* 0x0000001fff157819 */ /* 0x004fc60000011402 */
[----:B------:R-:W2:Y:S01]  /*7770*/  SHFL.BFLY PT, R19, R10, 0x2, 0x1f ;  /* 0x0c401f000a137f89 */ /* 0x000ea200000e0000 */
[----:B------:R-:W-:Y:S01]  /*7780*/  LEA.HI R21, R21, R2, RZ, 0x5 ;  /* 0x0000000215157211 */ /* 0x000fe200078f28ff */
[----:B---3--:R-:W-:Y:S02]  /*7790*/  FADD.FTZ R31, R3, R0 ;  /* 0x00000000031f7221 */ /* 0x008fe40000010000 */
[----:B------:R-:W3:Y:S01]  /*77a0*/  SHFL.BFLY PT, R34, R7, 0x2, 0x1f ;  /* 0x0c401f0007227f89 */ /* 0x000ee200000e0000 */
[----:B----4-:R-:W-:Y:S01]  /*77b0*/  FADD.FTZ R0, R4, R5 ;  /* 0x0000000504007221 */ /* 0x010fe20000010000 */
[----:B------:R-:W-:Y:S02]  /*77c0*/  LOP3.LUT R5, R21, 0xffffffe0, RZ, 0xc0, !PT ;  /* 0xffffffe015057812 */ /* 0x000fe400078ec0ff */
[----:B------:R-:W4:Y:S01]  /*77d0*/  SHFL.BFLY PT, R25, R6, 0x2, 0x1f ;  /* 0x0c401f0006197f89 */ /* 0x000f2200000e0000 */
[----:B-----5:R-:W-:Y:S01]  /*77e0*/  FADD.FTZ R38, R30, R9 ;  /* 0x000000091e267221 */ /* 0x020fe20000010000 */
[----:B------:R-:W-:-:S02]  /*77f0*/  SHF.R.S32.HI R21, RZ, 0x5, R21 ;  /* 0x00000005ff157819 */ /* 0x000fc40000011415 */
[----:B------:R-:W5:Y:S01]  /*7800*/  SHFL.BFLY PT, R15, R12, 0x1, 0x1f ;  /* 0x0c201f000c0f7f89 */ /* 0x000f6200000e0000 */
[----:B------:R-:W-:-:S03]  /*7810*/  FADD.FTZ R24, R13, R24 ;  /* 0x000000180d187221 */ /* 0x000fc60000010000 */
[----:B------:R-:W5:Y:S01]  /*7820*/  SHFL.BFLY PT, R8, R17, 0x1, 0x1f ;  /* 0x0c201f0011087f89 */ /* 0x000f6200000e0000 */
[----:B0-----:R-:W-:Y:S01]  /*7830*/  FADD.FTZ R23, R14, R23 ;  /* 0x000000170e177221 */ /* 0x001fe20000010000 */
[----:B------:R-:W-:Y:S01]  /*7840*/  IADD3 R14, R2, 0x1f, RZ ;  /* 0x0000001f020e7810 */ /* 0x000fe20007ffe0ff */
[----:B-1----:R-:W-:Y:S01]  /*7850*/  FADD.FTZ R18, R18, R11 ;  /* 0x0000000b12127221 */ /* 0x002fe20000010000 */
[----:B------:R-:W0:Y:S02]  /*7860*/  SHFL.BFLY PT, R9, R16, 0x1, 0x1f ;  /* 0x0c201f0010097f89 */ /* 0x000e2400000e0000 */
[----:B------:R-:W-:Y:S01]  /*7870*/  ISETP.GT.U32.AND P3, PT, R14, 0x3e, PT ;  /* 0x0000003e0e00780c */ /* 0x000fe20003f64070 */
[----:B--2---:R-:W-:Y:S01]  /*7880*/  FADD.FTZ R19, R19, R10 ;  /* 0x0000000a13137221 */ /* 0x004fe20000010000 */
[----:B------:R-:W1:Y:S01]  /*7890*/  SHFL.BFLY PT, R28, R29, 0x1, 0x1f ;  /* 0x0c201f001d1c7f89 */ /* 0x000e6200000e0000 */
[----:B---3--:R-:W-:-:S03]  /*78a0*/  FADD.FTZ R40, R34, R7 ;  /* 0x0000000722287221 */ /* 0x008fc60000010000 */
[----:B------:R-:W2:Y:S01]  /*78b0*/  SHFL.BFLY PT, R13, R26, 0x1, 0x1f ;  /* 0x0c201f001a0d7f89 */ /* 0x000ea200000e0000 */
[----:B----4-:R-:W-:-:S03]  /*78c0*/  FADD.FTZ R25, R25, R6 ;  /* 0x0000000619197221 */ /* 0x010fc60000010000 */
[----:B------:R-:W3:Y:S01]  /*78d0*/  SHFL.BFLY PT, R33, R24, 0x1, 0x1f ;  /* 0x0c201f0018217f89 */ /* 0x000ee200000e0000 */
[----:B-----5:R-:W-:-:S03]  /*78e0*/  FADD.FTZ R30, R12, R15 ;  /* 0x0000000f0c1e7221 */ /* 0x020fc60000010000 */
[----:B------:R-:W4:Y:S01]  /*78f0*/  SHFL.BFLY PT, R32, R23, 0x1, 0x1f ;  /* 0x0c201f0017207f89 */ /* 0x000f2200000e0000 */
[C---:B------:R-:W-:Y:S02]  /*7900*/  IMAD.IADD R12, R2.reuse, 0x1, -R5 ;  /* 0x00000001020c7824 */ /* 0x040fe400078e0a05 */
[----:B------:R-:W-:Y:S01]  /*7910*/  FADD.FTZ R37, R17, R8 ;  /* 0x0000000811257221 */ /* 0x000fe20000010000 */
[----:B------:R-:W5:Y:S01]  /*7920*/  SHFL.BFLY PT, R35, R22, 0x1, 0x1f ;  /* 0x0c201f0016237f89 */ /* 0x000f6200000e0000 */
[----:B------:R-:W-:Y:S02]  /*7930*/  LOP3.LUT R8, R2, 0xffffffc0, RZ, 0xc0, !PT ;  /* 0xffffffc002087812 */ /* 0x000fe400078ec0ff */
[----:B------:R-:W-:Y:S01]  /*7940*/  LOP3.LUT R5, R12, 0x3, RZ, 0xc0, !PT ;  /* 0x000000030c057812 */ /* 0x000fe200078ec0ff */
[----:B------:R-:W5:Y:S01]  /*7950*/  SHFL.BFLY PT, R11, R18, 0x1, 0x1f ;  /* 0x0c201f00120b7f89 */ /* 0x000f6200000e0000 */
[----:B0-----:R-:W-:Y:S01]  /*7960*/  FADD.FTZ R34, R16, R9 ;  /* 0x0000000910227221 */ /* 0x001fe20000010000 */
[----:B------:R-:W-:-:S02]  /*7970*/  LOP3.LUT R9, R2, 0xffffffe0, RZ, 0xc0, !PT ;  /* 0xffffffe002097812 */ /* 0x000fc400078ec0ff */
[----:B------:R-:W0:Y:S01]  /*7980*/  SHFL.BFLY PT, R10, R19, 0x1, 0x1f ;  /* 0x0c201f00130a7f89 */ /* 0x000e2200000e0000 */
[----:B------:R-:W-:Y:S01]  /*7990*/  ISETP.NE.AND P2, PT, R5, RZ, PT ;  /* 0x000000ff0500720c */ /* 0x000fe20003f45270 */
[----:B-1----:R-:W-:Y:S01]  /*79a0*/  FADD.FTZ R28, R29, R28 ;  /* 0x0000001c1d1c7221 */ /* 0x002fe20000010000 */
[----:B------:R-:W-:Y:S01]  /*79b0*/  SHF.R.S32.HI R5, RZ, 0x1f, R12 ;  /* 0x0000001fff057819 */ /* 0x000fe2000001140c */
[----:B------:R-:W1:Y:S01]  /*79c0*/  SHFL.BFLY PT, R7, R38, 0x1, 0x1f ;  /* 0x0c201f0026077f89 */ /* 0x000e6200000e0000 */
[----:B------:R-:W-:Y:S01]  /*79d0*/  ISETP.NE.OR P5, PT, R8, 0x40, P2 ;  /* 0x000000400800780c */ /* 0x000fe200017a5670 */
[----:B--2---:R-:W-:Y:S01]  /*79e0*/  FADD.FTZ R29, R26, R13 ;  /* 0x0000000d1a1d7221 */ /* 0x004fe20000010000 */
[----:B------:R-:W-:Y:S01]  /*79f0*/  LEA.HI R5, R5, R12, RZ, 0x2 ;  /* 0x0000000c05057211 */ /* 0x000fe200078f10ff */
[----:B------:R-:W2:Y:S01]  /*7a00*/  SHFL.BFLY PT, R4, R41, 0x1, 0x1f ;  /* 0x0c201f0029047f89 */ /* 0x000ea200000e0000 */
[----:B------:R-:W-:Y:S01]  /*7a10*/  ISETP.GT.OR P0, PT, R2, 0x3f, P2 ;  /* 0x0000003f0200780c */ /* 0x000fe20001704670 */
[----:B---3--:R-:W-:Y:S01]  /*7a20*/  FADD.FTZ R33, R24, R33 ;  /* 0x0000002118217221 */ /* 0x008fe20000010000 */
[----:B------:R-:W-:Y:S01]  /*7a30*/  SHF.R.S32.HI R42, RZ, 0x2, R5 ;  /* 0x00000002ff2a7819 */ /* 0x000fe20000011405 */
[----:B------:R-:W3:Y:S01]  /*7a40*/  SHFL.BFLY PT, R3, R40, 0x1, 0x1f ;  /* 0x0c201f0028037f89 */ /* 0x000ee200000e0000 */
[----:B------:R-:W-:Y:S01]  /*7a50*/  ISETP.GT.OR P1, PT, R2, 0x1f, P2 ;  /* 0x0000001f0200780c */ /* 0x000fe20001724670 */
[----:B----4-:R-:W-:Y:S01]  /*7a60*/  FADD.FTZ R32, R23, R32 ;  /* 0x0000002017207221 */ /* 0x010fe20000010000 */
[----:B------:R-:W-:Y:S01]  /*7a70*/  ISETP.NE.OR P4, PT, R9, 0x20, P2 ;  /* 0x000000200900780c */ /* 0x000fe20001785670 */
[----:B------:R-:W4:Y:S01]  /*7a80*/  SHFL.BFLY PT, R6, R25, 0x1, 0x1f ;  /* 0x0c201f0019067f89 */ /* 0x000f2200000e0000 */
[----:B-----5:R-:W-:-:S02]  /*7a90*/  FADD.FTZ R35, R22, R35 ;  /* 0x0000002316237221 */ /* 0x020fc40000010000 */
[----:B------:R-:W-:Y:S01]  /*7aa0*/  IMAD R2, R21, 0x80, R42 ;  /* 0x0000008015027824 */ /* 0x000fe200078e022a */
[----:B------:R-:W-:Y:S01]  /*7ab0*/  BAR.SYNC.DEFER_BLOCKING 0x0 ;  /* 0x0000000000007b1d */ /* 0x000fe20000010000 */
[----:B------:R-:W-:Y:S02]  /*7ac0*/  FADD.FTZ R36, R18, R11 ;  /* 0x0000000b12247221 */ /* 0x000fe40000010000 */
[----:B0-----:R-:W-:Y:S02]  /*7ad0*/  FADD.FTZ R39, R19, R10 ;  /* 0x0000000a13277221 */ /* 0x001fe40000010000 */
[----:B-1----:R-:W-:Y:S02]  /*7ae0*/  FADD.FTZ R38, R38, R7 ;  /* 0x0000000726267221 */ /* 0x002fe40000010000 */
[----:B--2---:R-:W-:Y:S02]  /*7af0*/  FADD.FTZ R41, R41, R4 ;  /* 0x0000000429297221 */ /* 0x004fe40000010000 */
[----:B---3--:R-:W-:-:S02]  /*7b00*/  FADD.FTZ R40, R40, R3 ;  /* 0x0000000328287221 */ /* 0x008fc40000010000 */
        /* <DEDUP_REMOVED lines=18> */
.L_x_17922:
[----:B------:R-:W-:Y:S05]  /*7c30*/  BSYNC B0 ;  /* 0x0000000000007941 */ /* 0x000fea0003800000 */
.L_x_17921:
        /* <DEDUP_REMOVED lines=35> */
.L_x_17924:
[----:B------:R-:W-:Y:S05]  /*7e70*/  BSYNC B0 ;  /* 0x0000000000007941 */ /* 0x000fea0003800000 */
.L_x_17923:
        /* <DEDUP_REMOVED lines=19> */
.L_x_17926:
[----:B------:R-:W-:Y:S05]  /*7fb0*/  BSYNC B0 ;  /* 0x0000000000007941 */ /* 0x000fea0003800000 */
.L_x_17925:
        /* <DEDUP_REMOVED lines=10> */
[----:B------:R-:W1:Y:S02]  /*8060*/  LDS R10, [R2.X4+0x200] ;  /* 0x00020000020a7984 */ /* 0x000e640000004800 */
[----:B012---:R-:W-:-:S02]  /*8070*/  FADD.FTZ R28, R28, R3 ;  /* 0x000000031c1c7221 */ /* 0x007fc40000010000 */
[----:B---3--:R-:W-:Y:S02]  /*8080*/  FADD.FTZ R31, R31, R4 ;  /* 0x000000041f1f7221 */ /* 0x008fe40000010000 */
[----:B----4-:R-:W-:Y:S02]  /*8090*/  FADD.FTZ R0, R0, R5 ;  /* 0x0000000500007221 */ /* 0x010fe40000010000 */
[----:B-----5:R-:W-:Y:S02]  /*80a0*/  FADD.FTZ R29, R29, R6 ;  /* 0x000000061d1d7221 */ /* 0x020fe40000010000 */
        /* <DEDUP_REMOVED lines=21> */
.L_x_17928:
[----:B------:R-:W-:Y:S05]  /*8200*/  BSYNC B0 ;  /* 0x0000000000007941 */ /* 0x000fea0003800000 */
.L_x_17927:
        /* <DEDUP_REMOVED lines=19> */
[C---:B01----:R-:W-:Y:S02]  /*8340*/  IADD3 R2, R42.reuse, 0x8, RZ ;  /* 0x000000082a027810 */ /* 0x043fe40007ffe0ff */
        /* <DEDUP_REMOVED lines=13> */
[C---:B------:R-:W-:Y:S02]  /*8420*/  LEA R24, P0, R5.reuse, c[0x0][0x170], 0x1 ;  /* 0x00005c0005187a11 */ /* 0x040fe400078008ff */
[----:B------:R-:W-:Y:S02]  /*8430*/  IADD3 R3, R42, 0x20, RZ ;  /* 0x000000202a037810 */ /* 0x000fe40007ffe0ff */
[----:B------:R-:W-:Y:S02]  /*8440*/  LEA.HI.X.SX32 R7, R2, UR7, 0x1, P1 ;  /* 0x0000000702077c11 */ /* 0x000fe400088f0eff */
[----:B------:R-:W-:-:S02]  /*8450*/  LEA.HI.X R25, R5, c[0x0][0x174], R6, 0x1, P0 ;  /* 0x00005d0005197a11 */ /* 0x000fc400000f0c06 */
[----:B------:R-:W-:Y:S02]  /*8460*/  LEA R18, P1, R4, c[0x0][0x170], 0x1 ;  /* 0x00005c0004127a11 */ /* 0x000fe400078208ff */
[C---:B------:R-:W-:Y:S02]  /*8470*/  IADD3 R5, P0, R3.reuse, UR4, RZ ;  /* 0x0000000403057c10 */ /* 0x040fe4000ff1e0ff */
[----:B------:R-:W-:Y:S02]  /*8480*/  IADD3 R2, R42, 0x28, RZ ;  /* 0x000000282a027810 */ /* 0x000fe40007ffe0ff */
[----:B------:R-:W-:Y:S02]  /*8490*/  LEA.HI.X R19, R4, c[0x0][0x174], R7, 0x1, P1 ;  /* 0x00005d0004137a11 */ /* 0x000fe400008f0c07 */
[----:B------:R-:W-:Y:S02]  /*84a0*/  LEA.HI.X.SX32 R6, R3, UR7, 0x1, P0 ;  /* 0x0000000703067c11 */ /* 0x000fe400080f0eff */
[----:B------:R-:W-:-:S02]  /*84b0*/  IADD3 R7, P1, R2, UR4, RZ ;  /* 0x0000000402077c10 */ /* 0x000fc4000ff3e0ff */
[C---:B------:R-:W-:Y:S02]  /*84c0*/  LEA R20, P0, R5.reuse, c[0x0][0x170], 0x1 ;  /* 0x00005c0005147a11 */ /* 0x040fe400078008ff */
[C---:B------:R-:W-:Y:S02]  /*84d0*/  IADD3 R4, R42.reuse, 0x30, RZ ;  /* 0x000000302a047810 */ /* 0x040fe40007ffe0ff */
[----:B------:R-:W-:Y:S02]  /*84e0*/  IADD3 R3, R42, 0x38, RZ ;  /* 0x000000382a037810 */ /* 0x000fe40007ffe0ff */
[----:B------:R-:W-:Y:S02]  /*84f0*/  LEA.HI.X.SX32 R2, R2, UR7, 0x1, P1 ;  /* 0x0000000702027c11 */ /* 0x000fe400088f0eff */
[----:B------:R-:W-:Y:S02]  /*8500*/  LEA.HI.X R21, R5, c[0x0][0x174], R6, 0x1, P0 ;  /* 0x00005d0005157a11 */ /* 0x000fe400000f0c06 */
[----:B------:R-:W-:-:S02]  /*8510*/  LEA R14, P1, R7, c[0x0][0x170], 0x1 ;  /* 0x00005c00070e7a11 */ /* 0x000fc400078208ff */
[C---:B------:R-:W-:Y:S02]  /*8520*/  IADD3 R6, P0, R4.reuse, UR4, RZ ;  /* 0x0000000404067c10 */ /* 0x040fe4000ff1e0ff */
[----:B------:R-:W-:Y:S02]  /*8530*/  IADD3 R5, P2, R3, UR4, RZ ;  /* 0x0000000403057c10 */ /* 0x000fe4000ff5e0ff */
[----:B------:R-:W-:Y:S02]  /*8540*/  LEA.HI.X R15, R7, c[0x0][0x174], R2, 0x1, P1 ;  /* 0x00005d00070f7a11 */ /* 0x000fe400008f0c02 */
[----:B------:R-:W-:Y:S02]  /*8550*/  LEA.HI.X.SX32 R9, R4, UR7, 0x1, P0 ;  /* 0x0000000704097c11 */ /* 0x000fe400080f0eff */
[----:B------:R-:W-:Y:S02]  /*8560*/  IADD3 R2, R42, 0x40, RZ ;  /* 0x000000402a027810 */ /* 0x000fe40007ffe0ff */
[----:B------:R-:W-:-:S02]  /*8570*/  LEA.HI.X.SX32 R4, R3, UR7, 0x1, P2 ;  /* 0x0000000703047c11 */ /* 0x000fc400090f0eff */
[C---:B------:R-:W-:Y:S02]  /*8580*/  LEA R10, P1, R5.reuse, c[0x0][0x170], 0x1 ;  /* 0x00005c00050a7a11 */ /* 0x040fe400078208ff */
[----:B------:R-:W-:Y:S02]  /*8590*/  IADD3 R3, R42, 0x48, RZ ;  /* 0x000000482a037810 */ /* 0x000fe40007ffe0ff */
[----:B------:R-:W-:Y:S02]  /*85a0*/  LEA R16, P0, R6, c[0x0][0x170], 0x1 ;  /* 0x00005c0006107a11 */ /* 0x000fe400078008ff */
[----:B------:R-:W-:Y:S02]  /*85b0*/  IADD3 R7, P2, R2, UR4, RZ ;  /* 0x0000000402077c10 */ /* 0x000fe4000ff5e0ff */
[----:B------:R-:W-:Y:S02]  /*85c0*/  LEA.HI.X R11, R5, c[0x0][0x174], R4, 0x1, P1 ;  /* 0x00005d00050b7a11 */ /* 0x000fe400008f0c04 */
[----:B------:R-:W-:-:S02]  /*85d0*/  IADD3 R4, P1, R3, UR4, RZ ;  /* 0x0000000403047c10 */ /* 0x000fc4000ff3e0ff */
[----:B------:R-:W-:Y:S02]  /*85e0*/  F2FP.PACK_AB R28, R31, R28 ;  /* 0x0000001c1f1c723e */ /* 0x000fe400000000ff */
[----:B------:R-:W-:Y:S02]  /*85f0*/  LEA.HI.X R17, R6, c[0x0][0x174], R9, 0x1, P0 ;  /* 0x00005d0006117a11 */ /* 0x000fe400000f0c09 */
[----:B------:R-:W-:Y:S01]  /*8600*/  LEA.HI.X.SX32 R8, R2, UR7, 0x1, P2 ;  /* 0x0000000702087c11 */ /* 0x000fe200090f0eff */
[----:B------:R-:W-:Y:S01]  /*8610*/  STG.E.U16 [R26.64], R28 ;  /* 0x0000001c1a007986 */ /* 0x000fe2000c10150a */
[----:B------:R-:W-:Y:S02]  /*8620*/  LEA R12, P0, R7, c[0x0][0x170], 0x1 ;  /* 0x00005c00070c7a11 */ /* 0x000fe400078008ff */
[----:B------:R-:W-:Y:S02]  /*8630*/  IADD3 R2, R42, 0x50, RZ ;  /* 0x000000502a027810 */ /* 0x000fe40007ffe0ff */
[----:B------:R-:W-:-:S02]  /*8640*/  LEA.HI.X.SX32 R5, R3, UR7, 0x1, P1 ;  /* 0x0000000703057c11 */ /* 0x000fc400088f0eff */
[----:B------:R-:W-:Y:S02]  /*8650*/  F2FP.PACK_AB R0, R29, R0 ;  /* 0x000000001d00723e */ /* 0x000fe400000000ff */
[----:B------:R-:W-:Y:S02]  /*8660*/  LEA R6, P1, R4, c[0x0][0x170], 0x1 ;  /* 0x00005c0004067a11 */ /* 0x000fe400078208ff */
[----:B------:R-:W-:Y:S02]  /*8670*/  PRMT R29, R28, 0x7632, R29 ;  /* 0x000076321c1d7816 */ /* 0x000fe4000000001d */
[----:B------:R-:W-:Y:S02]  /*8680*/  IADD3 R3, R42, 0x58, RZ ;  /* 0x000000582a037810 */ /* 0x000fe40007ffe0ff */
[----:B------:R-:W-:Y:S01]  /*8690*/  LEA.HI.X R13, R7, c[0x0][0x174], R8, 0x1, P0 ;  /* 0x00005d00070d7a11 */ /* 0x000fe200000f0c08 */
[----:B------:R0:W-:Y:S01]  /*86a0*/  STG.E.U16 [R22.64], R29 ;  /* 0x0000001d16007986 */ /* 0x0001e2000c10150a */
[----:B------:R-:W-:-:S02]  /*86b0*/  IADD3 R9, P0, R2, UR4, RZ ;  /* 0x0000000402097c10 */ /* 0x000fc4000ff1e0ff */
[----:B------:R-:W-:Y:S01]  /*86c0*/  LEA.HI.X R7, R4, c[0x0][0x174], R5, 0x1, P1 ;  /* 0x00005d0004077a11 */ /* 0x000fe200008f0c05 */
[----:B------:R-:W-:Y:S01]  /*86d0*/  STG.E.U16 [R24.64], R0 ;  /* 0x0000000018007986 */ /* 0x000fe2000c10150a */
[----:B------:R-:W-:Y:S02]  /*86e0*/  IADD3 R4, R42, 0x60, RZ ;  /* 0x000000602a047810 */ /* 0x000fe40007ffe0ff */
[----:B------:R-:W-:Y:S02]  /*86f0*/  IADD3 R44, P1, R3, UR4, RZ ;  /* 0x00000004032c7c10 */ /* 0x000fe4000ff3e0ff */
[----:B------:R-:W-:Y:S02]  /*8700*/  LEA.HI.X.SX32 R46, R2, UR7, 0x1, P0 ;  /* 0x00000007022e7c11 */ /* 0x000fe400080f0eff */
[----:B------:R-:W-:Y:S02]  /*8710*/  LEA R8, P0, R9, c[0x0][0x170], 0x1 ;  /* 0x00005c0009087a11 */ /* 0x000fe400078008ff */
[----:B0-----:R-:W-:-:S02]  /*8720*/  PRMT R23, R0, 0x7632, R23 ;  /* 0x0000763200177816 */ /* 0x001fc40000000017 */
[----:B------:R-:W-:Y:S02]  /*8730*/  F2FP.PACK_AB R30, R33, R30 ;  /* 0x0000001e211e723e */ /* 0x000fe400000000ff */
[----:B------:R-:W-:Y:S01]  /*8740*/  IADD3 R5, P2, R4, UR4, RZ ;  /* 0x0000000404057c10 */ /* 0x000fe2000ff5e0ff */
[----:B------:R0:W-:Y:S01]  /*8750*/  STG.E.U16 [R18.64], R23 ;  /* 0x0000001712007986 */ /* 0x0001e2000c10150a */
[----:B------:R-:W-:Y:S02]  /*8760*/  LEA.HI.X.SX32 R3, R3, UR7, 0x1, P1 ;  /* 0x0000000703037c11 */ /* 0x000fe400088f0eff */
[----:B------:R-:W-:Y:S01]  /*8770*/  LEA R2, P1, R44, c[0x0][0x170], 0x1 ;  /* 0x00005c002c027a11 */ /* 0x000fe200078208ff */
[----:B------:R-:W-:Y:S01]  /*8780*/  STG.E.U16 [R20.64], R30 ;  /* 0x0000001e14007986 */ /* 0x000fe2000c10150a */
[----:B------:R-:W-:Y:S02]  /*8790*/  LEA.HI.X R9, R9, c[0x0][0x174], R46, 0x1, P0 ;  /* 0x00005d0009097a11 */ /* 0x000fe400000f0c2e */
[----:B------:R-:W-:-:S02]  /*87a0*/  LEA.HI.X.SX32 R46, R4, UR7, 0x1, P2 ;  /* 0x00000007042e7c11 */ /* 0x000fc400090f0eff */
[----:B------:R-:W-:Y:S02]  /*87b0*/  LEA R4, P0, R5, c[0x0][0x170], 0x1 ;  /* 0x00005c0005047a11 */ /* 0x000fe400078008ff */
[----:B------:R-:W-:Y:S02]  /*87c0*/  LEA.HI.X R3, R44, c[0x0][0x174], R3, 0x1, P1 ;  /* 0x00005d002c037a11 */ /* 0x000fe400008f0c03 */
[----:B0-----:R-:W-:Y:S02]  /*87d0*/  PRMT R19, R30, 0x7632, R19 ;  /* 0x000076321e137816 */ /* 0x001fe40000000013 */
[----:B------:R-:W-:Y:S02]  /*87e0*/  F2FP.PACK_AB R32, R35, R32 ;  /* 0x000000202320723e */ /* 0x000fe400000000ff */
[C---:B------:R-:W-:Y:S01]  /*87f0*/  IADD3 R44, R42.reuse, 0x68, RZ ;  /* 0x000000682a2c7810 */ /* 0x040fe20007ffe0ff */
[----:B------:R0:W-:Y:S01]  /*8800*/  STG.E.U16 [R14.64], R19 ;  /* 0x000000130e007986 */ /* 0x0001e2000c10150a */
[----:B------:R-:W-:-:S02]  /*8810*/  IADD3 R45, R42, 0x70, RZ ;  /* 0x000000702a2d7810 */ /* 0x000fc40007ffe0ff */
[----:B------:R-:W-:Y:S01]  /*8820*/  F2FP.PACK_AB R34, R37, R34 ;  /* 0x000000222522723e */ /* 0x000fe200000000ff */
[----:B------:R-:W-:Y:S01]  /*8830*/  STG.E.U16 [R16.64], R32 ;  /* 0x0000002010007986 */ /* 0x000fe2000c10150a */
[----:B------:R-:W-:Y:S02]  /*8840*/  IADD3 R42, R42, 0x78, RZ ;  /* 0x000000782a2a7810 */ /* 0x000fe40007ffe0ff */
[----:B------:R-:W-:Y:S02]  /*8850*/  LEA.HI.X R5, R5, c[0x0][0x174], R46, 0x1, P0 ;  /* 0x00005d0005057a11 */ /* 0x000fe400000f0c2e */
[----:B------:R-:W-:Y:S02]  /*8860*/  IADD3 R49, P0, R44, UR4, RZ ;  /* 0x000000042c317c10 */ /* 0x000fe4000ff1e0ff */
[----:B------:R-:W-:Y:S02]  /*8870*/  IADD3 R47, P1, R45, UR4, RZ ;  /* 0x000000042d2f7c10 */ /* 0x000fe4000ff3e0ff */
[----:B0-----:R-:W-:-:S02]  /*8880*/  PRMT R15, R32, 0x7632, R15 ;  /* 0x00007632200f7816 */ /* 0x001fc4000000000f */
[----:B------:R-:W-:Y:S02]  /*8890*/  PRMT R0, R34, 0x7632, R0 ;  /* 0x0000763222007816 */ /* 0x000fe40000000000 */
[----:B------:R-:W-:Y:S01]  /*88a0*/  IADD3 R31, P2, R42, UR4, RZ ;  /* 0x000000042a1f7c10 */ /* 0x000fe2000ff5e0ff */
[----:B------:R-:W-:Y:S01]  /*88b0*/  STG.E.U16 [R10.64], R15 ;  /* 0x0000000f0a007986 */ /* 0x000fe2000c10150a */
[----:B------:R-:W-:Y:S02]  /*88c0*/  F2FP.PACK_AB R36, R39, R36 ;  /* 0x000000242724723e */ /* 0x000fe400000000ff */
[----:B------:R-:W-:Y:S01]  /*88d0*/  LEA.HI.X.SX32 R52, R44, UR7, 0x1, P0 ;  /* 0x000000072c347c11 */ /* 0x000fe200080f0eff */
[----:B------:R-:W-:Y:S01]  /*88e0*/  STG.E.U16 [R12.64], R34 ;  /* 0x000000220c007986 */ /* 0x000fe2000c10150a */
[----:B------:R-:W-:Y:S02]  /*88f0*/  LEA.HI.X.SX32 R50, R45, UR7, 0x1, P1 ;  /* 0x000000072d327c11 */ /* 0x000fe400088f0eff */
[----:B------:R-:W-:Y:S01]  /*8900*/  LEA R44, P0, R49, c[0x0][0x170], 0x1 ;  /* 0x00005c00312c7a11 */ /* 0x000fe200078008ff */
[----:B------:R0:W-:Y:S01]  /*8910*/  STG.E.U16 [R6.64], R0 ;  /* 0x0000000006007986 */ /* 0x0001e2000c10150a */
[----:B------:R-:W-:-:S02]  /*8920*/  F2FP.PACK_AB R38, R41, R38 ;  /* 0x000000262926723e */ /* 0x000fc400000000ff */
[----:B------:R-:W-:Y:S01]  /*8930*/  LEA R46, P1, R47, c[0x0][0x170], 0x1 ;  /* 0x00005c002f2e7a11 */ /* 0x000fe200078208ff */
[----:B------:R-:W-:Y:S01]  /*8940*/  STG.E.U16 [R8.64], R36 ;  /* 0x0000002408007986 */ /* 0x000fe2000c10150a */
[----:B------:R-:W-:Y:S02]  /*8950*/  LEA.HI.X.SX32 R42, R42, UR7, 0x1, P2 ;  /* 0x000000072a2a7c11 */ /* 0x000fe400090f0eff */
[----:B------:R-:W-:Y:S02]  /*8960*/  LEA R48, P2, R31, c[0x0][0x170], 0x1 ;  /* 0x00005c001f307a11 */ /* 0x000fe400078408ff */
[----:B------:R-:W-:Y:S02]  /*8970*/  F2FP.PACK_AB R40, R43, R40 ;  /* 0x000000282b28723e */ /* 0x000fe400000000ff */
[----:B------:R-:W-:Y:S02]  /*8980*/  LEA.HI.X R45, R49, c[0x0][0x174], R52, 0x1, P0 ;  /* 0x00005d00312d7a11 */ /* 0x000fe400000f0c34 */
[----:B0-----:R-:W-:-:S02]  /*8990*/  PRMT R7, R36, 0x7632, R7 ;  /* 0x0000763224077816 */ /* 0x001fc40000000007 */
[----:B------:R-:W-:Y:S02]  /*89a0*/  PRMT R22, R38, 0x7632, R22 ;  /* 0x0000763226167816 */ /* 0x000fe40000000016 */
[----:B------:R-:W-:Y:S01]  /*89b0*/  LEA.HI.X R47, R47, c[0x0][0x174], R50, 0x1, P1 ;  /* 0x00005d002f2f7a11 */ /* 0x000fe200008f0c32 */
        /* <DEDUP_REMOVED lines=8> */
.L_x_17929:
        /* <DEDUP_REMOVED lines=12> */
.L_x_25482:


//--------------------- .text._ZN4vllm25paged_attention_v2_kernelIttLi120ELi32ELi128ELNS_18Fp8KVCacheDataTypeE0ELb0ELi512EEEvPfS2_PT_PKS3_PKT0_S9_ifPKiSB_iPKfiiiSD_SD_iiiii --------------------------
	.section	.text._ZN4vllm25paged_attention_v2_kernelIttLi120ELi32ELi128ELNS_18Fp8KVCacheDataTypeE0ELb0ELi512EEEvPfS2_PT_PKS3_PKT0_S9_ifPKiSB_iPKfiiiSD_SD_iiiii,"ax",@progbits
	.sectioninfo	@"SHI_REGISTERS=58"
	.align	128
        .global         _ZN4vllm25paged_attention_v2_kernelIttLi120ELi32ELi128ELNS_18Fp8KVCacheDataTypeE0ELb0ELi512EEEvPfS2_PT_PKS3_PKT0_S9_ifPKiSB_iPKfiiiSD_SD_iiiii
        .type           _ZN4vllm25paged_attention_v2_kernelIttLi120ELi32ELi128ELNS_18Fp8KVCacheDataTypeE0ELb0ELi512EEEvPfS2_PT_PKS3_PKT0_S9_ifPKiSB_iPKfiiiSD_SD_iiiii,@function
        .size           _ZN4vllm25paged_attention_v2_kernelIttLi120ELi32ELi128ELNS_18Fp8KVCacheDataTypeE0ELb0ELi512EEEvPfS2_PT_PKS3_PKT0_S9_ifPKiSB_iPKfiiiSD_SD_iiiii,(.L_x_25483 - _ZN4vllm25paged_attention_v2_kernelIttLi120ELi32ELi128ELNS_18Fp8KVCacheDataTypeE0ELb0ELi512EEEvPfS2_PT_PKS3_PKT0_S9_ifPKiSB_iPKfiiiSD_SD_iiiii)
        .other          _ZN4vllm25paged_attention_v2_kernelIttLi120ELi32ELi128ELNS_18Fp8KVCacheDataTypeE0ELb0ELi512EEEvPfS2_PT_PKS3_PKT0_S9_ifPKiSB_iPKfiiiSD_SD_iiiii,@"STO_CUDA_ENTRY STV_DEFAULT"
_ZN4vllm25paged_attention_v2_kernelIttLi120ELi32ELi128ELNS_18Fp8KVCacheDataTypeE0ELb0ELi512EEEvPfS2_PT_PKS3_PKT0_S9_ifPKiSB_iPKfiiiSD_SD_iiiii:
.text._ZN4vllm25paged_attention_v2_kernelIttLi120ELi32ELi128ELNS_18Fp8KVCacheDataTypeE0ELb0ELi512EEEvPfS2_PT_PKS3_PKT0_S9_ifPKiSB_iPKfiiiSD_SD_iiiii:
        /* <DEDUP_REMOVED lines=104> */
[C---:B------:R-:W-:Y:S01]  /*0680*/  LEA.HI R3, R2.reuse, 0x1, RZ, 0x19 ;  /* 0x0000000102037811 */ /* 0x040fe200078fc8ff */
[----:B------:R-:W-:Y:S01]  /*0690*/  IMAD.MOV.U32 R11, RZ, RZ, R41 ;  /* 0x000000ffff0b7224 */ /* 0x000fe200078e0029 */
[----:B------:R-:W-:-:S02]  /*06a0*/  ISETP.GE.U32.AND P1, PT, R2, 0x180, PT ;  /* 0x000001800200780c */ /* 0x000fc40003f26070 */
[----:B------:R-:W-:Y:S02]  /*06b0*/  LOP3.LUT P0, R3, R3, 0x3, RZ, 0xc0, !PT ;  /* 0x0000000303037812 */ /* 0x000fe4000780c0ff */
[----:B------:R-:W-:Y:S02]  /*06c0*/  SHF.R.S32.HI R13, RZ, 0x1f, R8 ;  /* 0x0000001fff0d7819 */ /* 0x000fe40000011408 */
[----:B------:R-:W-:-:S09]  /*06d0*/  SHF.R.S32.HI R14, RZ, 0x1f, R9 ;  /* 0x0000001fff0e7819 */ /* 0x000fd20000011409 */
        /* <DEDUP_REMOVED lines=10> */
.L_x_17934:
        /* <DEDUP_REMOVED lines=11> */
.L_x_17933:
[----:B------:R-:W-:Y:S05]  /*0830*/  BSYNC B1 ;  /* 0x0000000000017941 */ /* 0x000fea0003800000 */
.L_x_17932:
        /* <DEDUP_REMOVED lines=8> */
.L_x_17935:
        /* <DEDUP_REMOVED lines=17> */
.L_x_17931:
[----:B------:R-:W-:Y:S05]  /*09d0*/  BSYNC B0 ;  /* 0x0000000000007941 */ /* 0x000fea0003800000 */
.L_x_17930:
        /* <DEDUP_REMOVED lines=11> */
[----:B------:R-:W-:Y:S01]  /*0a90*/  IADD3 R5, P1, R47, UR7, RZ ;  /* 0x000000072f057c10 */ /* 0x000fe2000ff3e0ff */
[----:B------:R-:W-:Y:S02]  /*0aa0*/  IMAD R3, R0, c[0x0][0x1c0], RZ ;  /* 0x0000700000037a24 */ /* 0x000fe400078e02ff */
[----:B------:R-:W-:Y:S01]  /*0ab0*/  IMAD R43, R50, 0x20, R49 ;  /* 0x00000020322b7824 */ /* 0x000fe200078e0231 */
[----:B------:R-:W-:Y:S01]  /*0ac0*/  SHF.R.S32.HI R4, RZ, 0x1f, R52 ;  /* 0x0000001fff047819 */ /* 0x000fe20000011434 */
[----:B------:R-:W-:Y:S01]  /*0ad0*/  IMAD.MOV.U32 R40, RZ, RZ, c[0x0][0x1bc] ;  /* 0x00006f00ff287624 */ /* 0x000fe200078e00ff */
[----:B------:R-:W-:Y:S01]  /*0ae0*/  IADD3 R52, P0, R3, R52, RZ ;  /* 0x0000003403347210 */ /* 0x000fe20007f1e0ff */
[----:B------:R-:W-:Y:S01]  /*0af0*/  IMAD.U32 R44, RZ, RZ, UR17 ;  /* 0x00000011ff2c7e24 */ /* 0x000fe2000f8e00ff */
[----:B------:R-:W-:Y:S01]  /*0b00*/  LEA.HI.X.SX32 R6, R47, UR21, 0x1, P1 ;  /* 0x000000152f067c11 */ /* 0x000fe200088f0eff */
        /* <DEDUP_REMOVED lines=9> */
.L_x_17938:
[----:B------:R-:W2:Y:S04]  /*0ba0*/  LDG.E.CONSTANT R7, [R2.64] ;  /* 0x0000000c02077981 */ /* 0x000ea8000c1e9900 */
[----:B------:R-:W0:Y:S04]  /*0bb0*/  LDS.128 R20, [0x10] ;  /* 0x00001000ff147984 */ /* 0x000e280000000c00 */
[----:B------:R-:W1:Y:S04]  /*0bc0*/  LDS.128 R28, [RZ] ;  /* 0x00000000ff1c7984 */ /* 0x000e680000000c00 */
[----:B------:R-:W3:Y:S01]  /*0bd0*/  LDS.128 R36, [0x20] ;  /* 0x00002000ff247984 */ /* 0x000ee20000000c00 */
        /* <DEDUP_REMOVED lines=8> */
[----:B------:R-:W4:Y:S04]  /*0c60*/  LDG.E.128.CONSTANT R8, [R54.64] ;  /* 0x0000000c36087981 */ /* 0x000f28000c1e9d00 */
[----:B------:R-:W3:Y:S04]  /*0c70*/  LDG.E.128.CONSTANT R12, [R54.64+0x400] ;  /* 0x0004000c360c7981 */ /* 0x000ee8000c1e9d00 */
[----:B------:R-:W3:Y:S04]  /*0c80*/  LDG.E.128.CONSTANT R16, [R54.64+0x600] ;  /* 0x0006000c36107981 */ /* 0x000ee8000c1e9d00 */
[----:B------:R-:W3:Y:S01]  /*0c90*/  LDG.E.128.CONSTANT R24, [R54.64+0x800] ;  /* 0x0008000c36187981 */ /* 0x000ee2000c1e9d00 */
[----:B0-----:R-:W-:-:S02]  /*0ca0*/  HADD2.F32 R32, -RZ, R20.H0_H0 ;  /* 0x20000014ff207230 */ /* 0x001fc40000004100 */
[----:B------:R-:W-:Y:S02]  /*0cb0*/  HADD2.F32 R20, -RZ, R20.H1_H1 ;  /* 0x30000014ff147230 */ /* 0x000fe40000004100 */
[----:B-1----:R-:W-:Y:S02]  /*0cc0*/  HADD2.F32 R51, -RZ, R28.H1_H1 ;  /* 0x3000001cff337230 */ /* 0x002fe40000004100 */
[--C-:B--2---:R-:W-:Y:S02]  /*0cd0*/  HADD2.F32 R33, -RZ, R4.reuse.H0_H0 ;  /* 0x20000004ff217230 */ /* 0x104fe40000004100 */
[----:B------:R-:W-:Y:S02]  /*0ce0*/  HADD2.F32 R35, -RZ, R4.H1_H1 ;  /* 0x30000004ff237230 */ /* 0x000fe40000004100 */
[----:B------:R-:W-:Y:S01]  /*0cf0*/  HADD2.F32 R4, -RZ, R28.H0_H0 ;  /* 0x2000001cff047230 */ /* 0x000fe20000004100 */
[----:B------:R-:W-:Y:S01]  /*0d00*/  FMUL.FTZ R32, R32, R33 ;  /* 0x0000002120207220 */ /* 0x000fe20000410000 */
[--C-:B----4-:R-:W-:Y:S01]  /*0d10*/  HADD2.F32 R33, -RZ, R8.reuse.H0_H0 ;  /* 0x20000008ff217230 */ /* 0x110fe20000004100 */
[----:B------:R-:W-:Y:S01]  /*0d20*/  FMUL.FTZ R20, R20, R35 ;  /* 0x0000002314147220 */ /* 0x000fe20000410000 */
[----:B------:R-:W-:-:S02]  /*0d30*/  HADD2.F32 R8, -RZ, R8.H1_H1 ;  /* 0x30000008ff087230 */ /* 0x000fc40000004100 */
[----:B------:R-:W-:Y:S01]  /*0d40*/  HADD2.F32 R28, -RZ, R21.H0_H0 ;  /* 0x20000015ff1c7230 */ /* 0x000fe20000004100 */
[----:B------:R-:W-:Y:S01]  /*0d50*/  FFMA.FTZ R4, R4, R33, R32 ;  /* 0x0000002104047223 */ /* 0x000fe20000010020 */
[----:B------:R-:W-:Y:S01]  /*0d60*/  HADD2.F32 R33, -RZ, R5.H0_H0 ;  /* 0x20000005ff217230 */ /* 0x000fe20000004100 */
[----:B------:R-:W-:Y:S01]  /*0d70*/  FFMA.FTZ R51, R51, R8, R20 ;  /* 0x0000000833337223 */ /* 0x000fe20000010014 */
[----:B------:R-:W-:Y:S02]  /*0d80*/  HADD2.F32 R8, -RZ, R29.H0_H0 ;  /* 0x2000001dff087230 */ /* 0x000fe40000004100 */
[----:B------:R-:W-:Y:S01]  /*0d90*/  HADD2.F32 R21, -RZ, R21.H1_H1 ;  /* 0x30000015ff157230 */ /* 0x000fe20000004100 */
[----:B------:R-:W-:Y:S01]  /*0da0*/  FMUL.FTZ R28, R28, R33 ;  /* 0x000000211c1c7220 */ /* 0x000fe20000410000 */
[----:B------:R-:W-:Y:S02]  /*0db0*/  HADD2.F32 R33, -RZ, R9.H0_H0 ;  /* 0x20000009ff217230 */ /* 0x000fe40000004100 */
[----:B------:R-:W-:-:S02]  /*0dc0*/  HADD2.F32 R20, -RZ, R5.H1_H1 ;  /* 0x30000005ff147230 */ /* 0x000fc40000004100 */
[----:B------:R-:W-:Y:S01]  /*0dd0*/  HADD2.F32 R5, -RZ, R29.H1_H1 ;  /* 0x3000001dff057230 */ /* 0x000fe20000004100 */
[----:B------:R-:W-:Y:S02]  /*0de0*/  FFMA.FTZ R8, R8, R33, R28 ;  /* 0x0000002108087223 */ /* 0x000fe4000001001c */
[----:B------:R-:W-:Y:S01]  /*0df0*/  FMUL.FTZ R21, R21, R20 ;  /* 0x0000001415157220 */ /* 0x000fe20000410000 */
[----:B------:R-:W2:Y:S01]  /*0e00*/  LDG.E.128.CONSTANT R32, [R54.64+0xa00] ;  /* 0x000a000c36207981 */ /* 0x000ea2000c1e9d00 */
[----:B------:R-:W-:Y:S02]  /*0e10*/  HADD2.F32 R20, -RZ, R9.H1_H1 ;  /* 0x30000009ff147230 */ /* 0x000fe40000004100 */
[--C-:B------:R-:W-:Y:S02]  /*0e20*/  HADD2.F32 R9, -RZ, R22.reuse.H0_H0 ;  /* 0x20000016ff097230 */ /* 0x100fe40000004100 */
[----:B------:R-:W-:Y:S01]  /*0e30*/  HADD2.F32 R22, -RZ, R22.H1_H1 ;  /* 0x30000016ff167230 */ /* 0x000fe20000004100 */
[----:B------:R-:W-:Y:S01]  /*0e40*/  FFMA.FTZ R5, R5, R20, R21 ;  /* 0x0000001405057223 */ /* 0x000fe20000010015 */
[----:B------:R-:W-:-:S02]  /*0e50*/  HADD2.F32 R20, -RZ, R6.H0_H0 ;  /* 0x20000006ff147230 */ /* 0x000fc40000004100 */
[----:B------:R-:W-:Y:S02]  /*0e60*/  HADD2.F32 R21, -RZ, R6.H1_H1 ;  /* 0x30000006ff157230 */ /* 0x000fe40000004100 */
[----:B------:R-:W-:Y:S01]  /*0e70*/  HADD2.F32 R6, -RZ, R10.H0_H0 ;  /* 0x2000000aff067230 */ /* 0x000fe20000004100 */
[----:B------:R-:W-:Y:S01]  /*0e80*/  FMUL.FTZ R20, R9, R20 ;  /* 0x0000001409147220 */ /* 0x000fe20000410000 */
[----:B------:R-:W-:Y:S01]  /*0e90*/  HADD2.F32 R9, -RZ, R30.H0_H0 ;  /* 0x2000001eff097230 */ /* 0x000fe20000004100 */
[----:B------:R-:W-:Y:S01]  /*0ea0*/  FMUL.FTZ R22, R22, R21 ;  /* 0x0000001516167220 */ /* 0x000fe20000410000 */
[----:B------:R-:W-:Y:S02]  /*0eb0*/  HADD2.F32 R21, -RZ, R10.H1_H1 ;  /* 0x3000000aff157230 */ /* 0x000fe40000004100 */
[----:B------:R-:W-:Y:S01]  /*0ec0*/  HADD2.F32 R29, -RZ, R7.H0_H0 ;  /* 0x20000007ff1d7230 */ /* 0x000fe20000004100 */
[----:B------:R-:W-:Y:S01]  /*0ed0*/  FFMA.FTZ R9, R9, R6, R20 ;  /* 0x0000000609097223 */ /* 0x000fe20000010014 */
[----:B------:R-:W-:-:S02]  /*0ee0*/  HADD2.F32 R20, -RZ, R30.H1_H1 ;  /* 0x3000001eff147230 */ /* 0x000fc40000004100 */
[----:B------:R-:W-:Y:S02]  /*0ef0*/  HADD2.F32 R6, -RZ, R23.H0_H0 ;  /* 0x20000017ff067230 */ /* 0x000fe40000004100 */
[----:B------:R-:W-:Y:S01]  /*0f00*/  HADD2.F32 R28, -RZ, R31.H0_H0 ;  /* 0x2000001fff1c7230 */ /* 0x000fe20000004100 */
[----:B------:R-:W-:Y:S01]  /*0f10*/  FFMA.FTZ R20, R20, R21, R22 ;  /* 0x0000001514147223 */ /* 0x000fe20000010016 */
[----:B------:R-:W-:Y:S01]  /*0f20*/  HADD2.F32 R21, -RZ, R11.H0_H0 ;  /* 0x2000000bff157230 */ /* 0x000fe20000004100 */
[----:B------:R-:W-:Y:S01]  /*0f30*/  FMUL.FTZ R6, R6, R29 ;  /* 0x0000001d06067220 */ /* 0x000fe20000410000 */
[----:B------:R-:W-:Y:S02]  /*0f40*/  HADD2.F32 R23, -RZ, R23.H1_H1 ;  /* 0x30000017ff177230 */ /* 0x000fe40000004100 */
[----:B---3--:R-:W-:Y:S01]  /*0f50*/  HADD2.F32 R29, -RZ, R12.H1_H1 ;  /* 0x3000000cff1d7230 */ /* 0x008fe20000004100 */
[----:B------:R-:W-:Y:S01]  /*0f60*/  FFMA.FTZ R28, R28, R21, R6 ;  /* 0x000000151c1c7223 */ /* 0x000fe20000010006 */
[----:B------:R-:W-:-:S02]  /*0f70*/  HADD2.F32 R6, -RZ, R7.H1_H1 ;  /* 0x30000007ff067230 */ /* 0x000fc40000004100 */
[----:B------:R-:W-:Y:S02]  /*0f80*/  HADD2.F32 R21, -RZ, R31.H1_H1 ;  /* 0x3000001fff157230 */ /* 0x000fe40000004100 */
[----:B------:R-:W-:Y:S01]  /*0f90*/  HADD2.F32 R7, -RZ, R36.H0_H0 ;  /* 0x20000024ff077230 */ /* 0x000fe20000004100 */
[----:B------:R-:W-:Y:S01]  /*0fa0*/  FMUL.FTZ R23, R23, R6 ;  /* 0x0000000617177220 */ /* 0x000fe20000410000 */
[----:B------:R-:W-:Y:S02]  /*0fb0*/  HADD2.F32 R6, -RZ, R11.H1_H1 ;  /* 0x3000000bff067230 */ /* 0x000fe40000004100 */
[----:B------:R-:W-:Y:S02]  /*0fc0*/  HADD2.F32 R30, -RZ, R13.H0_H0 ;  /* 0x2000000dff1e7230 */ /* 0x000fe40000004100 */
[----:B------:R-:W-:Y:S01]  /*0fd0*/  HADD2.F32 R22, -RZ, R37.H1_H1 ;  /* 0x30000025ff167230 */ /* 0x000fe20000004100 */
[----:B------:R-:W-:Y:S01]  /*0fe0*/  FFMA.FTZ R21, R21, R6, R23 ;  /* 0x0000000615157223 */ /* 0x000fe20000010017 */
[----:B------:R-:W-:-:S02]  /*0ff0*/  HADD2.F32 R6, -RZ, R12.H0_H0 ;  /* 0x2000000cff067230 */ /* 0x000fc40000004100 */
[----:B------:R-:W-:Y:S02]  /*1000*/  HADD2.F32 R13, -RZ, R13.H1_H1 ;  /* 0x3000000dff0d7230 */ /* 0x000fe40000004100 */
[----:B------:R-:W-:Y:S01]  /*1010*/  HADD2.F32 R36, -RZ, R36.H1_H1 ;  /* 0x30000024ff247230 */ /* 0x000fe20000004100 */
[----:B------:R-:W-:Y:S01]  /*1020*/  FFMA.FTZ R12, R7, R6, R4 ;  /* 0x00000006070c7223 */ /* 0x000fe20000010004 */
[----:B------:R-:W-:Y:S01]  /*1030*/  HADD2.F32 R7, -RZ, R37.H0_H0 ;  /* 0x20000025ff077230 */ /* 0x000fe20000004100 */
[----:B------:R-:W-:Y:S01]  /*1040*/  FFMA.FTZ R22, R22, R13, R5 ;  /* 0x0000000d16167223 */ /* 0x000fe20000010005 */
[----:B------:R-:W-:Y:S01]  /*1050*/  HADD2.F32 R13, -RZ, R14.H0_H0 ;  /* 0x2000000eff0d7230 */ /* 0x000fe20000004100 */
[----:B------:R-:W-:Y:S02]  /*1060*/  FFMA.FTZ R29, R36, R29, R51 ;  /* 0x0000001d241d7223 */ /* 0x000fe40000010033 */
[----:B------:R-:W-:Y:S01]  /*1070*/  FFMA.FTZ R30, R7, R30, R8 ;  /* 0x0000001e071e7223 */ /* 0x000fe20000010008 */
[----:B------:R-:W-:Y:S01]  /*1080*/  HADD2.F32 R8, -RZ, R38.H0_H0 ;  /* 0x20000026ff087230 */ /* 0x000fe20000004100 */
[----:B------:R-:W0:Y:S04]  /*1090*/  LDS.128 R4, [0x30] ;  /* 0x00003000ff047984 */ /* 0x000e280000000c00 */
[----:B------:R-:W-:-:S02]  /*10a0*/  FFMA.FTZ R13, R8, R13, R9 ;  /* 0x0000000d080d7223 */ /* 0x000fc40000010009 */
[----:B------:R-:W3:Y:S01]  /*10b0*/  LDG.E.128.CONSTANT R8, [R54.64+0xc00] ;  /* 0x000c000c36087981 */ /* 0x000ee2000c1e9d00 */
[----:B------:R-:W-:Y:S02]  /*10c0*/  HADD2.F32 R23, -RZ, R38.H1_H1 ;  /* 0x30000026ff177230 */ /* 0x000fe40000004100 */
[----:B------:R-:W-:Y:S02]  /*10d0*/  HADD2.F32 R38, -RZ, R14.H1_H1 ;  /* 0x3000000eff267230 */ /* 0x000fe40000004100 */
[--C-:B------:R-:W-:Y:S02]  /*10e0*/  HADD2.F32 R14, -RZ, R15.reuse.H0_H0 ;  /* 0x2000000fff0e7230 */ /* 0x100fe40000004100 */
[----:B------:R-:W-:Y:S01]  /*10f0*/  HADD2.F32 R15, -RZ, R15.H1_H1 ;  /* 0x3000000fff0f7230 */ /* 0x000fe20000004100 */
[----:B------:R-:W-:Y:S01]  /*1100*/  FFMA.FTZ R38, R23, R38, R20 ;  /* 0x0000002617267223 */ /* 0x000fe20000010014 */
[--C-:B------:R-:W-:Y:S02]  /*1110*/  HADD2.F32 R23, -RZ, R39.reuse.H0_H0 ;  /* 0x20000027ff177230 */ /* 0x100fe40000004100 */
[----:B------:R-:W-:-:S03]  /*1120*/  HADD2.F32 R36, -RZ, R39.H1_H1 ;  /* 0x30000027ff247230 */ /* 0x000fc60000004100 */
[----:B------:R-:W-:Y:S01]  /*1130*/  FFMA.FTZ R28, R23, R14, R28 ;  /* 0x0000000e171c7223 */ /* 0x000fe2000001001c */
[--C-:B------:R-:W-:Y:S01]  /*1140*/  HADD2.F32 R14, -RZ, R16.reuse.H0_H0 ;  /* 0x20000010ff0e7230 */ /* 0x100fe20000004100 */
[----:B------:R-:W-:Y:S01]  /*1150*/  FFMA.FTZ R36, R36, R15, R21 ;  /* 0x0000000f24247223 */ /* 0x000fe20000010015 */
[----:B------:R-:W-:Y:S02]  /*1160*/  HADD2.F32 R16, -RZ, R16.H1_H1 ;  /* 0x30000010ff107230 */ /* 0x000fe40000004100 */
[--C-:B0-----:R-:W-:Y:S02]  /*1170*/  HADD2.F32 R37, -RZ, R4.reuse.H0_H0 ;  /* 0x20000004ff257230 */ /* 0x101fe40000004100 */
[----:B------:R-:W-:Y:S02]  /*1180*/  HADD2.F32 R4, -RZ, R4.H1_H1 ;  /* 0x30000004ff047230 */ /* 0x000fe40000004100 */
[----:B------:R-:W-:Y:S01]  /*1190*/  HADD2.F32 R15, -RZ, R5.H0_H0 ;  /* 0x20000005ff0f7230 */ /* 0x000fe20000004100 */
[----:B------:R-:W-:Y:S01]  /*11a0*/  FFMA.FTZ R37, R37, R14, R12 ;  /* 0x0000000e25257223 */ /* 0x000fe2000001000c */
[----:B------:R-:W-:Y:S01]  /*11b0*/  HADD2.F32 R12, -RZ, R17.H0_H0 ;  /* 0x20000011ff0c7230 */ /* 0x000fe20000004100 */
[----:B------:R-:W-:Y:S01]  /*11c0*/  FFMA.FTZ R29, R4, R16, R29 ;  /* 0x00000010041d7223 */ /* 0x000fe2000001001d */
[----:B------:R-:W-:-:S02]  /*11d0*/  HADD2.F32 R5, -RZ, R5.H1_H1 ;  /* 0x30000005ff057230 */ /* 0x000fc40000004100 */
[----:B------:R-:W-:Y:S01]  /*11e0*/  HADD2.F32 R4, -RZ, R17.H1_H1 ;  /* 0x30000011ff047230 */ /* 0x000fe20000004100 */
[----:B------:R-:W-:Y:S01]  /*11f0*/  FFMA.FTZ R30, R15, R12, R30 ;  /* 0x0000000c0f1e7223 */ /* 0x000fe2000001001e */
[----:B------:R-:W-:Y:S02]  /*1200*/  HADD2.F32 R16, -RZ, R6.H0_H0 ;  /* 0x20000006ff107230 */ /* 0x000fe40000004100 */
[----:B------:R-:W-:Y:S01]  /*1210*/  HADD2.F32 R12, -RZ, R18.H0_H0 ;  /* 0x20000012ff0c7230 */ /* 0x000fe20000004100 */
[----:B------:R-:W-:Y:S02]  /*1220*/  FFMA.FTZ R4, R5, R4, R22 ;  /* 0x0000000405047223 */ /* 0x000fe40000010016 */
[----:B------:R-:W4:Y:S02]  /*1230*/  LDG.E.128.CONSTANT R20, [R54.64+0xe00] ;  /* 0x000e000c36147981 */ /* 0x000f24000c1e9d00 */
[----:B------:R-:W-:Y:S02]  /*1240*/  FFMA.FTZ R16, R16, R12, R13 ;  /* 0x0000000c10107223 */ /* 0x000fe4000001000d */
[----:B------:R-:W0:Y:S01]  /*1250*/  LDS.128 R12, [0x40] ;  /* 0x00004000ff0c7984 */ /* 0x000e220000000c00 */
[----:B------:R-:W-:-:S02]  /*1260*/  HADD2.F32 R5, -RZ, R6.H1_H1 ;  /* 0x30000006ff057230 */ /* 0x000fc40000004100 */
[----:B------:R-:W-:Y:S02]  /*1270*/  HADD2.F32 R18, -RZ, R18.H1_H1 ;  /* 0x30000012ff127230 */ /* 0x000fe40000004100 */
[----:B------:R-:W-:-:S03]  /*1280*/  HADD2.F32 R6, -RZ, R19.H0_H0 ;  /* 0x20000013ff067230 */ /* 0x000fc60000004100 */
[----:B------:R-:W-:Y:S01]  /*1290*/  FFMA.FTZ R38, R5, R18, R38 ;  /* 0x0000001205267223 */ /* 0x000fe20000010026 */
[----:B------:R-:W-:-:S05]  /*12a0*/  HADD2.F32 R5, -RZ, R7.H0_H0 ;  /* 0x20000007ff057230 */ /* 0x000fca0000004100 */
[----:B------:R-:W-:Y:S01]  /*12b0*/  FFMA.FTZ R28, R5, R6, R28 ;  /* 0x00000006051c7223 */ /* 0x000fe2000001001c */
[----:B------:R-:W-:Y:S02]  /*12c0*/  HADD2.F32 R5, -RZ, R24.H0_H0 ;  /* 0x20000018ff057230 */ /* 0x000fe40000004100 */
[----:B------:R-:W-:Y:S02]  /*12d0*/  HADD2.F32 R19, -RZ, R19.H1_H1 ;  /* 0x30000013ff137230 */ /* 0x000fe40000004100 */
[----:B------:R-:W-:-:S05]  /*12e0*/  HADD2.F32 R7, -RZ, R7.H1_H1 ;  /* 0x30000007ff077230 */ /* 0x000fca0000004100 */
[----:B------:R-:W-:Y:S01]  /*12f0*/  FFMA.FTZ R36, R7, R19, R36 ;  /* 0x0000001307247223 */ /* 0x000fe20000010024 */
[----:B0-----:R-:W-:-:S05]  /*1300*/  HADD2.F32 R6, -RZ, R12.H0_H0 ;  /* 0x2000000cff067230 */ /* 0x001fca0000004100 */
[----:B------:R-:W-:Y:S01]  /*1310*/  FFMA.FTZ R37, R6, R5, R37 ;  /* 0x0000000506257223 */ /* 0x000fe20000010025 */
[----:B------:R-:W-:Y:S02]  /*1320*/  HADD2.F32 R5, -RZ, R13.H0_H0 ;  /* 0x2000000dff057230 */ /* 0x000fe40000004100 */
[----:B------:R-:W-:Y:S02]  /*1330*/  HADD2.F32 R6, -RZ, R25.H0_H0 ;  /* 0x20000019ff067230 */ /* 0x000fe40000004100 */
[----:B------:R-:W-:Y:S02]  /*1340*/  HADD2.F32 R13, -RZ, R13.H1_H1 ;  /* 0x3000000dff0d7230 */ /* 0x000fe40000004100 */
[----:B------:R-:W-:Y:S01]  /*1350*/  HADD2.F32 R25, -RZ, R25.H1_H1 ;  /* 0x30000019ff197230 */ /* 0x000fe20000004100 */
[----:B------:R-:W-:-:S04]  /*1360*/  FFMA.FTZ R30, R5, R6, R30 ;  /* 0x00000006051e7223 */ /* 0x000fc8000001001e */
[----:B------:R-:W-:Y:S02]  /*1370*/  FFMA.FTZ R13, R13, R25, R4 ;  /* 0x000000190d0d7223 */ /* 0x000fe40000010004 */
[----:B------:R-:W4:Y:S01]  /*1380*/  LDG.E.128.CONSTANT R4, [R54.64+0x1000] ;  /* 0x0010000c36047981 */ /* 0x000f22000c1e9d00 */
[----:B------:R-:W-:Y:S02]  /*1390*/  HADD2.F32 R12, -RZ, R12.H1_H1 ;  /* 0x3000000cff0c7230 */ /* 0x000fe40000004100 */
[----:B------:R-:W-:Y:S02]  /*13a0*/  HADD2.F32 R24, -RZ, R24.H1_H1 ;  /* 0x30000018ff187230 */ /* 0x000fe40000004100 */
[----:B------:R-:W-:-:S03]  /*13b0*/  HADD2.F32 R25, -RZ, R14.H1_H1 ;  /* 0x3000000eff197230 */ /* 0x000fc60000004100 */
[----:B------:R-:W-:Y:S01]  /*13c0*/  FFMA.FTZ R29, R12, R24, R29 ;  /* 0x000000180c1d7223 */ /* 0x000fe2000001001d */
[--C-:B------:R-:W-:Y:S02]  /*13d0*/  HADD2.F32 R12, -RZ, R26.reuse.H0_H0 ;  /* 0x2000001aff0c7230 */ /* 0x100fe40000004100 */
[----:B------:R-:W-:Y:S02]  /*13e0*/  HADD2.F32 R26, -RZ, R26.H1_H1 ;  /* 0x3000001aff1a7230 */ /* 0x000fe40000004100 */
[----:B------:R-:W-:Y:S02]  /*13f0*/  HADD2.F32 R17, -RZ, R14.H0_H0 ;  /* 0x2000000eff117230 */ /* 0x000fe40000004100 */
[----:B------:R-:W-:Y:S01]  /*1400*/  HADD2.F32 R14, -RZ, R27.H0_H0 ;  /* 0x2000001bff0e7230 */ /* 0x000fe20000004100 */
[----:B------:R-:W-:Y:S01]  /*1410*/  FFMA.FTZ R38, R25, R26, R38 ;  /* 0x0000001a19267223 */ /* 0x000fe20000010026 */
[----:B------:R-:W-:Y:S02]  /*1420*/  HADD2.F32 R25, -RZ, R15.H0_H0 ;  /* 0x2000000fff197230 */ /* 0x000fe40000004100 */
[----:B------:R-:W-:-:S02]  /*1430*/  HADD2.F32 R27, -RZ, R27.H1_H1 ;  /* 0x3000001bff1b7230 */ /* 0x000fc40000004100 */
[----:B------:R-:W-:Y:S01]  /*1440*/  HADD2.F32 R15, -RZ, R15.H1_H1 ;  /* 0x3000000fff0f7230 */ /* 0x000fe20000004100 */
[----:B------:R-:W-:-:S04]  /*1450*/  FFMA.FTZ R28, R25, R14, R28 ;  /* 0x0000000e191c7223 */ /* 0x000fc8000001001c */
[----:B------:R-:W-:Y:S02]  /*1460*/  FFMA.FTZ R36, R15, R27, R36 ;  /* 0x0000001b0f247223 */ /* 0x000fe40000010024 */
[----:B------:R-:W4:Y:S01]  /*1470*/  LDG.E.128.CONSTANT R24, [R54.64+0x1200] ;  /* 0x0012000c36187981 */ /* 0x000f22000c1e9d00 */
[----:B------:R-:W-:-:S03]  /*1480*/  FFMA.FTZ R12, R17, R12, R16 ;  /* 0x0000000c110c7223 */ /* 0x000fc60000010010 */
[----:B------:R-:W0:Y:S02]  /*1490*/  LDS.128 R16, [0x50] ;  /* 0x00005000ff107984 */ /* 0x000e240000000c00 */
[--C-:B0-----:R-:W-:Y:S02]  /*14a0*/  HADD2.F32 R14, -RZ, R16.reuse.H0_H0 ;  /* 0x20000010ff0e7230 */ /* 0x101fe40000004100 */
[----:B------:R-:W-:Y:S02]  /*14b0*/  HADD2.F32 R16, -RZ, R16.H1_H1 ;  /* 0x30000010ff107230 */ /* 0x000fe40000004100 */
[--C-:B--2---:R-:W-:Y:S02]  /*14c0*/  HADD2.F32 R15, -RZ, R32.reuse.H0_H0 ;  /* 0x20000020ff0f7230 */ /* 0x104fe40000004100 */
[----:B------:R-:W-:-:S03]  /*14d0*/  HADD2.F32 R32, -RZ, R32.H1_H1 ;  /* 0x30000020ff207230 */ /* 0x000fc60000004100 */
[----:B------:R-:W-:Y:S02]  /*14e0*/  FFMA.FTZ R37, R14, R15, R37 ;  /* 0x0000000f0e257223 */ /* 0x000fe40000010025 */
[----:B------:R-:W-:Y:S01]  /*14f0*/  FFMA.FTZ R29, R16, R32, R29 ;  /* 0x00000020101d7223 */ /* 0x000fe2000001001d */
[----:B------:R-:W-:Y:S02]  /*1500*/  HADD2.F32 R16, -RZ, R33.H0_H0 ;  /* 0x20000021ff107230 */ /* 0x000fe40000004100 */
        /* <DEDUP_REMOVED lines=12> */
[----:B------:R-:W-:Y:S02]  /*15d0*/  HADD2.F32 R17, -RZ, R19.H0_H0 ;  /* 0x20000013ff117230 */ /* 0x000fe40000004100 */
[----:B------:R-:W-:-:S05]  /*15e0*/  HADD2.F32 R34, -RZ, R35.H0_H0 ;  /* 0x20000023ff227230 */ /* 0x000fca0000004100 */
[----:B------:R-:W-:Y:S01]  /*15f0*/  FFMA.FTZ R34, R17, R34, R28 ;  /* 0x0000002211227223 */ /* 0x000fe2000001001c */
[----:B------:R-:W-:Y:S02]  /*1600*/  HADD2.F32 R35, -RZ, R35.H1_H1 ;  /* 0x30000023ff237230 */ /* 0x000fe40000004100 */
[----:B------:R-:W-:-:S05]  /*1610*/  HADD2.F32 R19, -RZ, R19.H1_H1 ;  /* 0x30000013ff137230 */ /* 0x000fca0000004100 */
[----:B------:R-:W-:Y:S01]  /*1620*/  FFMA.FTZ R36, R19, R35, R36 ;  /* 0x0000002313247223 */ /* 0x000fe20000010024 */
[----:B---3--:R-:W-:Y:S02]  /*1630*/  HADD2.F32 R17, -RZ, R8.H0_H0 ;  /* 0x20000008ff117230 */ /* 0x008fe40000004100 */
[--C-:B0-----:R-:W-:Y:S02]  /*1640*/  HADD2.F32 R18, -RZ, R12.reuse.H0_H0 ;  /* 0x2000000cff127230 */ /* 0x101fe40000004100 */
        /* <DEDUP_REMOVED lines=9> */
[----:B------:R-:W0:Y:S02]  /*16e0*/  LDS.128 R16, [0x70] ;  /* 0x00007000ff107984 */ /* 0x000e240000000c00 */
[----:B------:R-:W-:Y:S02]  /*16f0*/  FFMA.FTZ R33, R28, R9, R33 ;  /* 0x000000091c217223 */ /* 0x000fe40000010021 */
[----:B------:R-:W2:Y:S01]  /*1700*/  LDG.E.128.CONSTANT R28, [R54.64+0x1400] ;  /* 0x0014000c361c7981 */ /* 0x000ea2000c1e9d00 */
[----:B------:R-:W-:Y:S02]  /*1710*/  HADD2.F32 R13, -RZ, R10.H0_H0 ;  /* 0x2000000aff0d7230 */ /* 0x000fe40000004100 */
[----:B------:R-:W-:-:S02]  /*1720*/  HADD2.F32 R9, -RZ, R14.H0_H0 ;  /* 0x2000000eff097230 */ /* 0x000fc40000004100 */
[----:B------:R-:W-:Y:S02]  /*1730*/  HADD2.F32 R35, -RZ, R14.H1_H1 ;  /* 0x3000000eff237230 */ /* 0x000fe40000004100 */
[----:B------:R-:W-:Y:S01]  /*1740*/  HADD2.F32 R10, -RZ, R10.H1_H1 ;  /* 0x3000000aff0a7230 */ /* 0x000fe20000004100 */
[----:B------:R-:W-:Y:S01]  /*1750*/  FFMA.FTZ R32, R9, R13, R32 ;  /* 0x0000000d09207223 */ /* 0x000fe20000010020 */
[----:B------:R-:W-:-:S03]  /*1760*/  HADD2.F32 R9, -RZ, R15.H0_H0 ;  /* 0x2000000fff097230 */ /* 0x000fc60000004100 */
[----:B------:R-:W-:Y:S01]  /*1770*/  FFMA.FTZ R35, R35, R10, R38 ;  /* 0x0000000a23237223 */ /* 0x000fe20000010026 */
[----:B------:R-:W-:-:S05]  /*1780*/  HADD2.F32 R10, -RZ, R11.H0_H0 ;  /* 0x2000000bff0a7230 */ /* 0x000fca0000004100 */
[----:B------:R-:W-:Y:S01]  /*1790*/  FFMA.FTZ R34, R9, R10, R34 ;  /* 0x0000000a09227223 */ /* 0x000fe20000010022 */
[----:B------:R-:W-:Y:S02]  /*17a0*/  HADD2.F32 R11, -RZ, R11.H1_H1 ;  /* 0x3000000bff0b7230 */ /* 0x000fe40000004100 */
[----:B------:R-:W-:Y:S02]  /*17b0*/  HADD2.F32 R15, -RZ, R15.H1_H1 ;  /* 0x3000000fff0f7230 */ /* 0x000fe40000004100 */
[----:B----4-:R-:W-:Y:S02]  /*17c0*/  HADD2.F32 R9, -RZ, R20.H0_H0 ;  /* 0x20000014ff097230 */ /* 0x010fe40000004100 */
[----:B0-----:R-:W-:Y:S02]  /*17d0*/  HADD2.F32 R10, -RZ, R16.H0_H0 ;  /* 0x20000010ff0a7230 */ /* 0x001fe40000004100 */
[----:B------:R-:W-:-:S03]  /*17e0*/  HADD2.F32 R20, -RZ, R20.H1_H1 ;  /* 0x30000014ff147230 */ /* 0x000fc60000004100 */
[----:B------:R-:W-:Y:S01]  /*17f0*/  FFMA.FTZ R37, R10, R9, R37 ;  /* 0x000000090a257223 */ /* 0x000fe20000010025 */
[----:B------:R-:W-:Y:S01]  /*1800*/  HADD2.F32 R9, -RZ, R16.H1_H1 ;  /* 0x30000010ff097230 */ /* 0x000fe20000004100 */
[----:B------:R-:W-:Y:S01]  /*1810*/  FFMA.FTZ R36, R15, R11, R36 ;  /* 0x0000000b0f247223 */ /* 0x000fe20000010024 */
[----:B------:R-:W-:Y:S02]  /*1820*/  HADD2.F32 R11, -RZ, R17.H0_H0 ;  /* 0x20000011ff0b7230 */ /* 0x000fe40000004100 */
[----:B------:R-:W-:Y:S01]  /*1830*/  HADD2.F32 R16, -RZ, R21.H0_H0 ;  /* 0x20000015ff107230 */ /* 0x000fe20000004100 */
[----:B------:R-:W-:Y:S01]  /*1840*/  FFMA.FTZ R20, R9, R20, R12 ;  /* 0x0000001409147223 */ /* 0x000fe2000001000c */
[----:B------:R-:W-:Y:S02]  /*1850*/  HADD2.F32 R12, -RZ, R17.H1_H1 ;  /* 0x30000011ff0c7230 */ /* 0x000fe40000004100 */
[----:B------:R-:W-:Y:S01]  /*1860*/  HADD2.F32 R21, -RZ, R21.H1_H1 ;  /* 0x30000015ff157230 */ /* 0x000fe20000004100 */
[----:B------:R-:W-:-:S02]  /*1870*/  FFMA.FTZ R16, R11, R16, R8 ;  /* 0x000000100b107223 */ /* 0x000fc40000010008 */
[----:B------:R-:W0:Y:S01]  /*1880*/  LDS.128 R8, [0x80] ;  /* 0x00008000ff087984 */ /* 0x000e220000000c00 */
[----:B------:R-:W-:Y:S01]  /*1890*/  HADD2.F32 R13, -RZ, R18.H0_H0 ;  /* 0x20000012ff0d7230 */ /* 0x000fe20000004100 */
[----:B------:R-:W-:Y:S01]  /*18a0*/  FFMA.FTZ R33, R12, R21, R33 ;  /* 0x000000150c217223 */ /* 0x000fe20000010021 */
[----:B------:R-:W-:-:S05]  /*18b0*/  HADD2.F32 R12, -RZ, R22.H0_H0 ;  /* 0x20000016ff0c7230 */ /* 0x000fca0000004100 */
[----:B------:R-:W-:Y:S02]  /*18c0*/  FFMA.FTZ R32, R13, R12, R32 ;  /* 0x0000000c0d207223 */ /* 0x000fe40000010020 */
[----:B------:R-:W3:Y:S01]  /*18d0*/  LDG.E.128.CONSTANT R12, [R54.64+0x1600] ;  /* 0x0016000c360c7981 */ /* 0x000ee2000c1e9d00 */
[----:B------:R-:W-:Y:S02]  /*18e0*/  HADD2.F32 R18, -RZ, R18.H1_H1 ;  /* 0x30000012ff127230 */ /* 0x000fe40000004100 */
[----:B------:R-:W-:Y:S02]  /*18f0*/  HADD2.F32 R22, -RZ, R22.H1_H1 ;  /* 0x30000016ff167230 */ /* 0x000fe40000004100 */
[----:B------:R-:W-:-:S03]  /*1900*/  HADD2.F32 R17, -RZ, R19.H0_H0 ;  /* 0x20000013ff117230 */ /* 0x000fc60000004100 */
[----:B------:R-:W-:Y:S01]  /*1910*/  FFMA.FTZ R35, R18, R22, R35 ;  /* 0x0000001612237223 */ /* 0x000fe20000010023 */
[----:B------:R-:W-:-:S05]  /*1920*/  HADD2.F32 R18, -RZ, R23.H0_H0 ;  /* 0x20000017ff127230 */ /* 0x000fca0000004100 */
[----:B------:R-:W-:Y:S01]  /*1930*/  FFMA.FTZ R34, R17, R18, R34 ;  /* 0x0000001211227223 */ /* 0x000fe20000010022 */
[----:B------:R-:W-:Y:S02]  /*1940*/  HADD2.F32 R23, -RZ, R23.H1_H1 ;  /* 0x30000017ff177230 */ /* 0x000fe40000004100 */
[----:B------:R-:W-:Y:S02]  /*1950*/  HADD2.F32 R19, -RZ, R19.H1_H1 ;  /* 0x30000013ff137230 */ /* 0x000fe40000004100 */
[--C-:B0-----:R-:W-:Y:S02]  /*1960*/  HADD2.F32 R18, -RZ, R8.reuse.H0_H0 ;  /* 0x20000008ff127230 */ /* 0x101fe40000004100 */
[----:B------:R-:W-:Y:S02]  /*1970*/  HADD2.F32 R17, -RZ, R8.H1_H1 ;  /* 0x30000008ff117230 */ /* 0x000fe40000004100 */
[--C-:B------:R-:W-:Y:S02]  /*1980*/  HADD2.F32 R8, -RZ, R4.reuse.H0_H0 ;  /* 0x20000004ff087230 */ /* 0x100fe40000004100 */
[----:B------:R-:W-:-:S03]  /*1990*/  HADD2.F32 R4, -RZ, R4.H1_H1 ;  /* 0x30000004ff047230 */ /* 0x000fc60000004100 */
[----:B------:R-:W-:Y:S02]  /*19a0*/  FFMA.FTZ R37, R18, R8, R37 ;  /* 0x0000000812257223 */ /* 0x000fe40000010025 */
[----:B------:R-:W-:Y:S01]  /*19b0*/  FFMA.FTZ R8, R17, R4, R20 ;  /* 0x0000000411087223 */ /* 0x000fe20000010014 */
[--C-:B------:R-:W-:Y:S02]  /*19c0*/  HADD2.F32 R17, -RZ, R9.reuse.H0_H0 ;  /* 0x20000009ff117230 */ /* 0x100fe40000004100 */
[----:B------:R-:W-:Y:S02]  /*19d0*/  HADD2.F32 R4, -RZ, R9.H1_H1 ;  /* 0x30000009ff047230 */ /* 0x000fe40000004100 */
[----:B------:R-:W-:Y:S01]  /*19e0*/  HADD2.F32 R9, -RZ, R5.H0_H0 ;  /* 0x20000005ff097230 */ /* 0x000fe20000004100 */
[----:B------:R-:W-:Y:S02]  /*19f0*/  FFMA.FTZ R36, R19, R23, R36 ;  /* 0x0000001713247223 */ /* 0x000fe40000010024 */
[----:B------:R-:W4:Y:S02]  /*1a00*/  LDG.E.128.CONSTANT R20, [R54.64+0x1800] ;  /* 0x0018000c36147981 */ /* 0x000f24000c1e9d00 */
[----:B------:R-:W-:-:S02]  /*1a10*/  FFMA.FTZ R9, R17, R9, R16 ;  /* 0x0000000911097223 */ /* 0x000fc40000010010 */
[----:B------:R-:W0:Y:S01]  /*1a20*/  LDS.128 R16, [0x90] ;  /* 0x00009000ff107984 */ /* 0x000e220000000c00 */
[----:B------:R-:W-:-:S05]  /*1a30*/  HADD2.F32 R5, -RZ, R5.H1_H1 ;  /* 0x30000005ff057230 */ /* 0x000fca0000004100 */
[----:B------:R-:W-:Y:S01]  /*1a40*/  FFMA.FTZ R33, R4, R5, R33 ;  /* 0x0000000504217223 */ /* 0x000fe20000010021 */
[----:B------:R-:W-:Y:S02]  /*1a50*/  HADD2.F32 R5, -RZ, R10.H0_H0 ;  /* 0x2000000aff057230 */ /* 0x000fe40000004100 */
[----:B------:R-:W-:-:S05]  /*1a60*/  HADD2.F32 R4, -RZ, R6.H0_H0 ;  /* 0x20000006ff047230 */ /* 0x000fca0000004100 */
[----:B------:R-:W-:Y:S01]  /*1a70*/  FFMA.FTZ R32, R5, R4, R32 ;  /* 0x0000000405207223 */ /* 0x000fe20000010020 */
[----:B------:R-:W-:Y:S02]  /*1a80*/  HADD2.F32 R5, -RZ, R11.H0_H0 ;  /* 0x2000000bff057230 */ /* 0x000fe40000004100 */
[--C-:B------:R-:W-:Y:S02]  /*1a90*/  HADD2.F32 R4, -RZ, R7.reuse.H0_H0 ;  /* 0x20000007ff047230 */ /* 0x100fe40000004100 */
[----:B------:R-:W-:Y:S02]  /*1aa0*/  HADD2.F32 R7, -RZ, R7.H1_H1 ;  /* 0x30000007ff077230 */ /* 0x000fe40000004100 */
[----:B------:R-:W-:Y:S01]  /*1ab0*/  HADD2.F32 R11, -RZ, R11.H1_H1 ;  /* 0x3000000bff0b7230 */ /* 0x000fe20000004100 */
[----:B------:R-:W-:Y:S01]  /*1ac0*/  FFMA.FTZ R34, R5, R4, R34 ;  /* 0x0000000405227223 */ /* 0x000fe20000010022 */
[----:B------:R-:W-:Y:S02]  /*1ad0*/  HADD2.F32 R10, -RZ, R10.H1_H1 ;  /* 0x3000000aff0a7230 */ /* 0x000fe40000004100 */
[----:B------:R-:W-:Y:S01]  /*1ae0*/  HADD2.F32 R6, -RZ, R6.H1_H1 ;  /* 0x30000006ff067230 */ /* 0x000fe20000004100 */
[----:B------:R-:W-:Y:S01]  /*1af0*/  FFMA.FTZ R36, R11, R7, R36 ;  /* 0x000000070b247223 */ /* 0x000fe20000010024 */
[----:B------:R-:W-:-:S03]  /*1b00*/  HADD2.F32 R5, -RZ, R24.H0_H0 ;  /* 0x20000018ff057230 */ /* 0x000fc60000004100 */
[----:B------:R-:W-:Y:S01]  /*1b10*/  FFMA.FTZ R35, R10, R6, R35 ;  /* 0x000000060a237223 */ /* 0x000fe20000010023 */
[--C-:B0-----:R-:W-:Y:S02]  /*1b20*/  HADD2.F32 R4, -RZ, R16.reuse.H0_H0 ;  /* 0x20000010ff047230 */ /* 0x101fe40000004100 */
[----:B------:R-:W-:Y:S02]  /*1b30*/  HADD2.F32 R11, -RZ, R16.H1_H1 ;  /* 0x30000010ff0b7230 */ /* 0x000fe40000004100 */
[----:B------:R-:W-:Y:S01]  /*1b40*/  HADD2.F32 R16, -RZ, R24.H1_H1 ;  /* 0x30000018ff107230 */ /* 0x000fe20000004100 */
[----:B------:R-:W-:Y:S01]  /*1b50*/  FFMA.FTZ R37, R4, R5, R37 ;  /* 0x0000000504257223 */ /* 0x000fe20000010025 */
[----:B------:R-:W-:Y:S01]  /*1b60*/  HADD2.F32 R24, -RZ, R17.H0_H0 ;  /* 0x20000011ff187230 */ /* 0x000fe20000004100 */
[----:B------:R-:W4:Y:S02]  /*1b70*/  LDG.E.128.CONSTANT R4, [R54.64+0x1a00] ;  /* 0x001a000c36047981 */ /* 0x000f24000c1e9d00 */
[----:B------:R-:W-:Y:S01]  /*1b80*/  FFMA.FTZ R16, R11, R16, R8 ;  /* 0x000000100b107223 */ /* 0x000fe20000010008 */
[----:B------:R-:W-:-:S05]  /*1b90*/  HADD2.F32 R8, -RZ, R25.H0_H0 ;  /* 0x20000019ff087230 */ /* 0x000fca0000004100 */
[----:B------:R-:W-:Y:S02]  /*1ba0*/  FFMA.FTZ R24, R24, R8, R9 ;  /* 0x0000000818187223 */ /* 0x000fe40000010009 */
[----:B------:R-:W4:Y:S01]  /*1bb0*/  LDG.E.128.CONSTANT R8, [R54.64+0x1c00] ;  /* 0x001c000c36087981 */ /* 0x000f22000c1e9d00 */
        /* <DEDUP_REMOVED lines=8> */
[----:B------:R-:W-:Y:S02]  /*1c40*/  HADD2.F32 R39, -RZ, R19.H0_H0 ;  /* 0x20000013ff277230 */ /* 0x000fe40000004100 */
        /* <DEDUP_REMOVED lines=14> */
[----:B------:R-:W-:-:S05]  /*1d30*/  HADD2.F32 R17, -RZ, R33.H0_H0 ;  /* 0x20000021ff117230 */ /* 0x000fca0000004100 */
[----:B------:R-:W-:Y:S02]  /*1d40*/  FFMA.FTZ R32, R17, R32, R24 ;  /* 0x0000002011207223 */ /* 0x000fe40000010018 */
[----:B------:R-:W0:Y:S01]  /*1d50*/  LDS.128 R16, [0xb0] ;  /* 0x0000b000ff107984 */ /* 0x000e220000000c00 */
[----:B------:R-:W-:Y:S02]  /*1d60*/  HADD2.F32 R24, -RZ, R33.H1_H1 ;  /* 0x30000021ff187230 */ /* 0x000fe40000004100 */
[----:B------:R-:W-:-:S05]  /*1d70*/  HADD2.F32 R29, -RZ, R29.H1_H1 ;  /* 0x3000001dff1d7230 */ /* 0x000fca0000004100 */
[----:B------:R-:W-:Y:S01]  /*1d80*/  FFMA.FTZ R29, R24, R29, R25 ;  /* 0x0000001d181d7223 */ /* 0x000fe20000010019 */
[----:B------:R-:W-:Y:S02]  /*1d90*/  HADD2.F32 R25, -RZ, R34.H0_H0 ;  /* 0x20000022ff197230 */ /* 0x000fe40000004100 */
[--C-:B------:R-:W-:Y:S02]  /*1da0*/  HADD2.F32 R24, -RZ, R30.reuse.H0_H0 ;  /* 0x2000001eff187230 */ /* 0x100fe40000004100 */
[----:B------:R-:W-:-:S03]  /*1db0*/  HADD2.F32 R30, -RZ, R30.H1_H1 ;  /* 0x3000001eff1e7230 */ /* 0x000fc60000004100 */
[----:B------:R-:W-:Y:S01]  /*1dc0*/  FFMA.FTZ R38, R25, R24, R38 ;  /* 0x0000001819267223 */ /* 0x000fe20000010026 */
[----:B------:R-:W-:Y:S02]  /*1dd0*/  HADD2.F32 R25, -RZ, R34.H1_H1 ;  /* 0x30000022ff197230 */ /* 0x000fe40000004100 */
[----:B------:R-:W-:-:S03]  /*1de0*/  HADD2.F32 R24, -RZ, R35.H0_H0 ;  /* 0x20000023ff187230 */ /* 0x000fc60000004100 */
[----:B------:R-:W-:Y:S01]  /*1df0*/  FFMA.FTZ R30, R25, R30, R26 ;  /* 0x0000001e191e7223 */ /* 0x000fe2000001001a */
[----:B------:R-:W-:-:S05]  /*1e00*/  HADD2.F32 R25, -RZ, R31.H0_H0 ;  /* 0x2000001fff197230 */ /* 0x000fca0000004100 */
[----:B------:R-:W-:Y:S01]  /*1e10*/  FFMA.FTZ R39, R24, R25, R39 ;  /* 0x0000001918277223 */ /* 0x000fe20000010027 */
[----:B0-----:R-:W-:Y:S02]  /*1e20*/  HADD2.F32 R24, -RZ, R16.H0_H0 ;  /* 0x20000010ff187230 */ /* 0x001fe40000004100 */
[----:B---3--:R-:W-:-:S05]  /*1e30*/  HADD2.F32 R25, -RZ, R12.H0_H0 ;  /* 0x2000000cff197230 */ /* 0x008fca0000004100 */
[----:B------:R-:W-:Y:S02]  /*1e40*/  FFMA.FTZ R37, R24, R25, R37 ;  /* 0x0000001918257223 */ /* 0x000fe40000010025 */
[----:B------:R-:W0:Y:S01]  /*1e50*/  LDS.128 R24, [0xc0] ;  /* 0x0000c000ff187984 */ /* 0x000e220000000c00 */
[----:B------:R-:W-:Y:S02]  /*1e60*/  HADD2.F32 R31, -RZ, R31.H1_H1 ;  /* 0x3000001fff1f7230 */ /* 0x000fe40000004100 */
[----:B------:R-:W-:Y:S02]  /*1e70*/  HADD2.F32 R35, -RZ, R35.H1_H1 ;  /* 0x30000023ff237230 */ /* 0x000fe40000004100 */
[----:B------:R-:W-:-:S03]  /*1e80*/  HADD2.F32 R12, -RZ, R12.H1_H1 ;  /* 0x3000000cff0c7230 */ /* 0x000fc60000004100 */
[----:B------:R-:W-:Y:S01]  /*1e90*/  FFMA.FTZ R36, R35, R31, R36 ;  /* 0x0000001f23247223 */ /* 0x000fe20000010024 */
        /* <DEDUP_REMOVED lines=8> */
[----:B------:R-:W-:-:S03]  /*1f20*/  HADD2.F32 R13, -RZ, R13.H1_H1 ;  /* 0x3000000dff0d7230 */ /* 0x000fc60000004100 */
[----:B------:R-:W-:Y:S01]  /*1f30*/  FFMA.FTZ R38, R17, R28, R38 ;  /* 0x0000001c11267223 */ /* 0x000fe20000010026 */
[----:B------:R-:W-:Y:S01]  /*1f40*/  HADD2.F32 R17, -RZ, R18.H1_H1 ;  /* 0x30000012ff117230 */ /* 0x000fe20000004100 */
[----:B------:R-:W-:Y:S01]  /*1f50*/  FFMA.FTZ R16, R16, R13, R29 ;  /* 0x0000000d10107223 */ /* 0x000fe2000001001d */
[----:B------:R-:W-:Y:S02]  /*1f60*/  HADD2.F32 R18, -RZ, R19.H0_H0 ;  /* 0x20000013ff127230 */ /* 0x000fe40000004100 */
[----:B------:R-:W-:Y:S02]  /*1f70*/  HADD2.F32 R14, -RZ, R14.H1_H1 ;  /* 0x3000000eff0e7230 */ /* 0x000fe40000004100 */
[--C-:B------:R-:W-:Y:S02]  /*1f80*/  HADD2.F32 R13, -RZ, R15.reuse.H0_H0 ;  /* 0x2000000fff0d7230 */ /* 0x100fe40000004100 */
[----:B------:R-:W-:Y:S01]  /*1f90*/  HADD2.F32 R15, -RZ, R15.H1_H1 ;  /* 0x3000000fff0f7230 */ /* 0x000fe20000004100 */
[----:B------:R-:W-:Y:S01]  /*1fa0*/  FFMA.FTZ R17, R17, R14, R30 ;  /* 0x0000000e11117223 */ /* 0x000fe2000001001e */
[----:B------:R-:W-:Y:S01]  /*1fb0*/  HADD2.F32 R19, -RZ, R19.H1_H1 ;  /* 0x30000013ff137230 */ /* 0x000fe20000004100 */
[----:B------:R-:W-:Y:S01]  /*1fc0*/  FFMA.FTZ R39, R18, R13, R39 ;  /* 0x0000000d12277223 */ /* 0x000fe20000010027 */
[----:B0-----:R-:W-:Y:S01]  /*1fd0*/  HADD2.F32 R14, -RZ, R24.H0_H0 ;  /* 0x20000018ff0e7230 */ /* 0x001fe20000004100 */
[----:B------:R-:W0:Y:S01]  /*1fe0*/  LDS.128 R28, [0xd0] ;  /* 0x0000d000ff1c7984 */ /* 0x000e220000000c00 */
[----:B----4-:R-:W-:Y:S01]  /*1ff0*/  HADD2.F32 R13, -RZ, R20.H0_H0 ;  /* 0x20000014ff0d7230 */ /* 0x010fe20000004100 */
[----:B------:R-:W-:Y:S01]  /*2000*/  FFMA.FTZ R36, R19, R15, R36 ;  /* 0x0000000f13247223 */ /* 0x000fe20000010024 */
[----:B------:R-:W-:-:S02]  /*2010*/  HADD2.F32 R15, -RZ, R25.H0_H0 ;  /* 0x20000019ff0f7230 */ /* 0x000fc40000004100 */
[----:B------:R-:W-:Y:S01]  /*2020*/  HADD2.F32 R18, -RZ, R20.H1_H1 ;  /* 0x30000014ff127230 */ /* 0x000fe20000004100 */
[----:B------:R-:W-:Y:S01]  /*2030*/  FFMA.FTZ R37, R14, R13, R37 ;  /* 0x0000000d0e257223 */ /* 0x000fe20000010025 */
        /* <DEDUP_REMOVED lines=8> */
[----:B------:R-:W-:Y:S01]  /*20c0*/  HADD2.F32 R21, -RZ, R21.H1_H1 ;  /* 0x30000015ff157230 */ /* 0x000fe20000004100 */
[----:B------:R-:W-:Y:S01]  /*20d0*/  FFMA.FTZ R38, R19, R20, R38 ;  /* 0x0000001413267223 */ /* 0x000fe20000010026 */
[----:B------:R-:W-:-:S02]  /*20e0*/  HADD2.F32 R22, -RZ, R22.H1_H1 ;  /* 0x30000016ff167230 */ /* 0x000fc40000004100 */
[----:B------:R-:W-:Y:S02]  /*20f0*/  HADD2.F32 R19, -RZ, R23.H0_H0 ;  /* 0x20000017ff137230 */ /* 0x000fe40000004100 */
[----:B------:R-:W-:Y:S02]  /*2100*/  HADD2.F32 R26, -RZ, R26.H1_H1 ;  /* 0x3000001aff1a7230 */ /* 0x000fe40000004100 */
[----:B------:R-:W-:Y:S01]  /*2110*/  HADD2.F32 R20, -RZ, R27.H0_H0 ;  /* 0x2000001bff147230 */ /* 0x000fe20000004100 */
[----:B------:R-:W-:Y:S01]  /*2120*/  FFMA.FTZ R16, R25, R21, R16 ;  /* 0x0000001519107223 */ /* 0x000fe20000010010 */
[----:B------:R-:W-:Y:S01]  /*2130*/  HADD2.F32 R23, -RZ, R23.H1_H1 ;  /* 0x30000017ff177230 */ /* 0x000fe20000004100 */
[----:B------:R-:W-:Y:S01]  /*2140*/  FFMA.FTZ R17, R26, R22, R17 ;  /* 0x000000161a117223 */ /* 0x000fe20000010011 */
[----:B------:R-:W-:Y:S01]  /*2150*/  HADD2.F32 R27, -RZ, R27.H1_H1 ;  /* 0x3000001bff1b7230 */ /* 0x000fe20000004100 */
[----:B------:R-:W-:Y:S01]  /*2160*/  FFMA.FTZ R39, R20, R19, R39 ;  /* 0x0000001314277223 */ /* 0x000fe20000010027 */
[----:B0-----:R-:W-:-:S02]  /*2170*/  HADD2.F32 R24, -RZ, R29.H0_H0 ;  /* 0x2000001dff187230 */ /* 0x001fc40000004100 */
[--C-:B------:R-:W-:Y:S02]  /*2180*/  HADD2.F32 R20, -RZ, R28.reuse.H0_H0 ;  /* 0x2000001cff147230 */ /* 0x100fe40000004100 */
[----:B------:R-:W-:Y:S01]  /*2190*/  HADD2.F32 R29, -RZ, R29.H1_H1 ;  /* 0x3000001dff1d7230 */ /* 0x000fe20000004100 */
[----:B------:R-:W-:Y:S01]  /*21a0*/  FFMA.FTZ R36, R27, R23, R36 ;  /* 0x000000171b247223 */ /* 0x000fe20000010024 */
[----:B------:R-:W-:Y:S02]  /*21b0*/  HADD2.F32 R28, -RZ, R28.H1_H1 ;  /* 0x3000001cff1c7230 */ /* 0x000fe40000004100 */
[--C-:B------:R-:W-:Y:S02]  /*21c0*/  HADD2.F32 R22, -RZ, R4.reuse.H0_H0 ;  /* 0x20000004ff167230 */ /* 0x100fe40000004100 */
[--C-:B------:R-:W-:Y:S02]  /*21d0*/  HADD2.F32 R21, -RZ, R5.reuse.H0_H0 ;  /* 0x20000005ff157230 */ /* 0x100fe40000004100 */
[----:B------:R-:W-:Y:S01]  /*21e0*/  HADD2.F32 R19, -RZ, R5.H1_H1 ;  /* 0x30000005ff137230 */ /* 0x000fe20000004100 */
[----:B------:R-:W-:Y:S01]  /*21f0*/  FFMA.FTZ R37, R20, R22, R37 ;  /* 0x0000001614257223 */ /* 0x000fe20000010025 */
[----:B------:R-:W-:Y:S01]  /*2200*/  HADD2.F32 R23, -RZ, R4.H1_H1 ;  /* 0x30000004ff177230 */ /* 0x000fe20000004100 */
[----:B------:R-:W-:Y:S01]  /*2210*/  FFMA.FTZ R21, R24, R21, R32 ;  /* 0x0000001518157223 */ /* 0x000fe20000010020 */
[----:B------:R-:W-:Y:S01]  /*2220*/  HADD2.F32 R5, -RZ, R6.H0_H0 ;  /* 0x20000006ff057230 */ /* 0x000fe20000004100 */
[----:B------:R-:W-:Y:S01]  /*2230*/  FFMA.FTZ R16, R29, R19, R16 ;  /* 0x000000131d107223 */ /* 0x000fe20000010010 */
[----:B------:R-:W-:-:S02]  /*2240*/  HADD2.F32 R22, -RZ, R30.H0_H0 ;  /* 0x2000001eff167230 */ /* 0x000fc40000004100 */
[--C-:B-1----:R-:W-:Y:S02]  /*2250*/  HADD2.F32 R24, -RZ, R12.reuse.H0_H0 ;  /* 0x2000000cff187230 */ /* 0x102fe40000004100 */
[----:B------:R-:W-:Y:S02]  /*2260*/  HADD2.F32 R19, -RZ, R12.H1_H1 ;  /* 0x3000000cff137230 */ /* 0x000fe40000004100 */
[--C-:B------:R-:W-:Y:S01]  /*2270*/  HADD2.F32 R12, -RZ, R8.reuse.H0_H0 ;  /* 0x20000008ff0c7230 */ /* 0x100fe20000004100 */
[----:B------:R-:W-:Y:S01]  /*2280*/  FFMA.FTZ R18, R28, R23, R18 ;  /* 0x000000171c127223 */ /* 0x000fe20000010012 */
[----:B------:R-:W-:Y:S01]  /*2290*/  HADD2.F32 R8, -RZ, R8.H1_H1 ;  /* 0x30000008ff087230 */ /* 0x000fe20000004100 */
[----:B------:R-:W-:Y:S01]  /*22a0*/  FFMA.FTZ R5, R22, R5, R38 ;  /* 0x0000000516057223 */ /* 0x000fe20000010026 */
[----:B------:R-:W-:Y:S01]  /*22b0*/  HADD2.F32 R22, -RZ, R13.H0_H0 ;  /* 0x2000000dff167230 */ /* 0x000fe20000004100 */
[----:B------:R-:W-:Y:S01]  /*22c0*/  FFMA.FTZ R12, R24, R12, R37 ;  /* 0x0000000c180c7223 */ /* 0x000fe20000010025 */
[----:B------:R-:W-:Y:S01]  /*22d0*/  HADD2.F32 R23, -RZ, R9.H0_H0 ;  /* 0x20000009ff177230 */ /* 0x000fe20000004100 */
[----:B------:R-:W-:Y:S01]  /*22e0*/  FFMA.FTZ R19, R19, R8, R18 ;  /* 0x0000000813137223 */ /* 0x000fe20000010012 */
[----:B------:R-:W-:-:S02]  /*22f0*/  HADD2.F32 R6, -RZ, R6.H1_H1 ;  /* 0x30000006ff067230 */ /* 0x000fc40000004100 */
[----:B------:R-:W-:Y:S01]  /*2300*/  HADD2.F32 R30, -RZ, R30.H1_H1 ;  /* 0x3000001eff1e7230 */ /* 0x000fe20000004100 */
[----:B------:R-:W-:Y:S01]  /*2310*/  FFMA.FTZ R21, R22, R23, R21 ;  /* 0x0000001716157223 */ /* 0x000fe20000010015 */
[----:B------:R-:W-:Y:S01]  /*2320*/  HADD2.F32 R13, -RZ, R13.H1_H1 ;  /* 0x3000000dff0d7230 */ /* 0x000fe20000004100 */
[----:B------:R-:W-:Y:S01]  /*2330*/  FADD.FTZ R12, R12, R19 ;  /* 0x000000130c0c7221 */ /* 0x000fe20000010000 */
[----:B------:R-:W-:Y:S01]  /*2340*/  HADD2.F32 R9, -RZ, R9.H1_H1 ;  /* 0x30000009ff097230 */ /* 0x000fe20000004100 */
[----:B------:R-:W-:Y:S01]  /*2350*/  FFMA.FTZ R6, R30, R6, R17 ;  /* 0x000000061e067223 */ /* 0x000fe20000010011 */
[----:B------:R-:W-:Y:S01]  /*2360*/  HADD2.F32 R8, -RZ, R14.H0_H0 ;  /* 0x2000000eff087230 */ /* 0x000fe20000004100 */
[----:B------:R-:W-:Y:S01]  /*2370*/  FADD.FTZ R18, R21, R12 ;  /* 0x0000000c15127221 */ /* 0x000fe20000010000 */
[----:B------:R-:W0:Y:S01]  /*2380*/  I2F R17, R44 ;  /* 0x0000002c00117306 */ /* 0x000e220000201400 */
[----:B------:R-:W-:Y:S01]  /*2390*/  HADD2.F32 R12, -RZ, R10.H0_H0 ;  /* 0x2000000aff0c7230 */ /* 0x000fe20000004100 */
[----:B------:R-:W-:Y:S01]  /*23a0*/  FFMA.FTZ R9, R13, R9, R16 ;  /* 0x000000090d097223 */ /* 0x000fe20000010010 */
[----:B------:R-:W-:-:S02]  /*23b0*/  HADD2.F32 R13, -RZ, R11.H0_H0 ;  /* 0x2000000bff0d7230 */ /* 0x000fc40000004100 */
[----:B------:R-:W-:Y:S01]  /*23c0*/  HADD2.F32 R16, -RZ, R11.H1_H1 ;  /* 0x3000000bff107230 */ /* 0x000fe20000004100 */
[----:B------:R-:W-:Y:S01]  /*23d0*/  FFMA.FTZ R5, R8, R12, R5 ;  /* 0x0000000c08057223 */ /* 0x000fe20000010005 */
[----:B------:R-:W-:Y:S01]  /*23e0*/  HADD2.F32 R4, -RZ, R7.H0_H0 ;  /* 0x20000007ff047230 */ /* 0x000fe20000004100 */
[----:B------:R-:W-:Y:S01]  /*23f0*/  FADD.FTZ R18, R9, R18 ;  /* 0x0000001209127221 */ /* 0x000fe20000010000 */
[----:B------:R-:W-:Y:S02]  /*2400*/  HADD2.F32 R20, -RZ, R31.H0_H0 ;  /* 0x2000001fff147230 */ /* 0x000fe40000004100 */
[----:B------:R-:W-:Y:S02]  /*2410*/  HADD2.F32 R10, -RZ, R10.H1_H1 ;  /* 0x3000000aff0a7230 */ /* 0x000fe40000004100 */
[----:B------:R-:W-:Y:S01]  /*2420*/  HADD2.F32 R11, -RZ, R14.H1_H1 ;  /* 0x3000000eff0b7230 */ /* 0x000fe20000004100 */
[----:B------:R-:W-:Y:S01]  /*2430*/  FFMA.FTZ R4, R20, R4, R39 ;  /* 0x0000000414047223 */ /* 0x000fe20000010027 */
[----:B------:R-:W-:Y:S01]  /*2440*/  HADD2.F32 R7, -RZ, R7.H1_H1 ;  /* 0x30000007ff077230 */ /* 0x000fe20000004100 */
[----:B------:R-:W-:Y:S01]  /*2450*/  FADD.FTZ R5, R5, R18 ;  /* 0x0000001205057221 */ /* 0x000fe20000010000 */
[----:B------:R-:W-:Y:S01]  /*2460*/  HADD2.F32 R31, -RZ, R31.H1_H1 ;  /* 0x3000001fff1f7230 */ /* 0x000fe20000004100 */
[----:B------:R-:W-:Y:S01]  /*2470*/  FFMA.FTZ R6, R11, R10, R6 ;  /* 0x0000000a0b067223 */ /* 0x000fe20000010006 */
[----:B------:R-:W-:-:S02]  /*2480*/  HADD2.F32 R9, -RZ, R15.H0_H0 ;  /* 0x2000000fff097230 */ /* 0x000fc40000004100 */
[----:B------:R-:W-:Y:S01]  /*2490*/  HADD2.F32 R8, -RZ, R15.H1_H1 ;  /* 0x3000000fff087230 */ /* 0x000fe20000004100 */
[----:B------:R-:W-:Y:S02]  /*24a0*/  FFMA.FTZ R7, R31, R7, R36 ;  /* 0x000000071f077223 */ /* 0x000fe40000010024 */
[----:B------:R-:W-:Y:S02]  /*24b0*/  FFMA.FTZ R4, R9, R13, R4 ;  /* 0x0000000d09047223 */ /* 0x000fe40000010004 */
[----:B------:R-:W-:Y:S01]  /*24c0*/  FADD.FTZ R5, R6, R5 ;  /* 0x0000000506057221 */ /* 0x000fe20000010000 */
        /* <DEDUP_REMOVED lines=20> */
.L_x_17937:
[----:B------:R-:W-:Y:S05]  /*2610*/  BSYNC B0 ;  /* 0x0000000000007941 */ /* 0x000fea0003800000 */
.L_x_17936:
        /* <DEDUP_REMOVED lines=13> */
[----:B0-----:R-:W-:-:S05]  /*26f0*/  @!P0 FMNMX.FTZ R7, R6, R7, !PT ;  /* 0x0000000706078209 */ /* 0x001fca0007810000 */
[----:B------:R-:W-:Y:S04]  /*2700*/  @!P0 STS [R50.X4+0xf0], R7 ;  /* 0x0000f00732008388 */ /* 0x000fe80000004800 */
[----:B------:R-:W-:Y:S06]  /*2710*/  BAR.SYNC.DEFER_BLOCKING 0x0 ;  /* 0x0000000000007b1d */ /* 0x000fec0000010000 */
[----:B------:R-:W0:Y:S01]  /*2720*/  @!P1 LDS R4, [R49.X4+0xf0] ;  /* 0x0000f00031049984 */ /* 0x000e220000004800 */
[----:B------:R-:W-:-:S03]  /*2730*/  ISETP.GE.AND P1, PT, R41, UR6, PT ;  /* 0x0000000629007c0c */ /* 0x000fc6000bf26270 */
[----:B0-----:R-:W0:Y:S02]  /*2740*/  SHFL.BFLY PT, R3, R4, 0x2, 0x1f ;  /* 0x0c401f0004037f89 */ /* 0x001e2400000e0000 */
        /* <DEDUP_REMOVED lines=25> */
.L_x_17943:
        /* <DEDUP_REMOVED lines=11> */
.L_x_17942:
[----:B------:R-:W-:Y:S05]  /*2990*/  BSYNC B1 ;  /* 0x0000000000017941 */ /* 0x000fea0003800000 */
.L_x_17941:
        /* <DEDUP_REMOVED lines=11> */
.L_x_17946:
        /* <DEDUP_REMOVED lines=100> */
.L_x_17945:
[----:B------:R-:W-:Y:S05]  /*3090*/  BSYNC B1 ;  /* 0x0000000000017941 */ /* 0x000fea0003800000 */
.L_x_17944:
        /* <DEDUP_REMOVED lines=55> */
.L_x_17948:
[----:B------:R-:W-:Y:S05]  /*3410*/  BSYNC B1 ;  /* 0x0000000000017941 */ /* 0x000fea0003800000 */
.L_x_17947:
        /* <DEDUP_REMOVED lines=26> */
.L_x_17940:
[----:B------:R-:W-:Y:S05]  /*35c0*/  BSYNC B0 ;  /* 0x0000000000007941 */ /* 0x000fea0003800000 */
.L_x_17939:
        /* <DEDUP_REMOVED lines=43> */
.L_x_17953:
        /* <DEDUP_REMOVED lines=8> */
.L_x_17952:
[----:B------:R-:W-:Y:S05]  /*3900*/  BSYNC B1 ;  /* 0x0000000000017941 */ /* 0x000fea0003800000 */
.L_x_17951:
        /* <DEDUP_REMOVED lines=11> */
.L_x_17956:
        /* <DEDUP_REMOVED lines=52> */
.L_x_17955:
[----:B------:R-:W-:Y:S05]  /*3d00*/  BSYNC B1 ;  /* 0x0000000000017941 */ /* 0x000fea0003800000 */
.L_x_17954:
        /* <DEDUP_REMOVED lines=31> */
.L_x_17958:
[----:B------:R-:W-:Y:S05]  /*3f00*/  BSYNC B1 ;  /* 0x0000000000017941 */ /* 0x000fea0003800000 */
.L_x_17957:
        /* <DEDUP_REMOVED lines=14> */
.L_x_17950:
[----:B------:R-:W-:Y:S05]  /*3ff0*/  BSYNC B0 ;  /* 0x0000000000007941 */ /* 0x000fea0003800000 */
.L_x_17949:
        /* <DEDUP_REMOVED lines=28> */
[----:B------:R0:W-:Y:S02]  /*41c0*/  STG.E [R6.64], R3 ;  /* 0x0000000306007986 */ /* 0x0001e4000c10190c */
.L_x_17960:
[----:B------:R-:W-:Y:S05]  /*41d0*/  BSYNC B0 ;  /* 0x0000000000007941 */ /* 0x000fea0003800000 */
.L_x_17959:
        /* <DEDUP_REMOVED lines=9> */
[----:B------:R-:W-:Y:S01]  /*4270*/  IMAD.MOV.U32 R7, RZ, RZ, RZ ;  /* 0x000000ffff077224 */ /* 0x000fe200078e00ff */
[----:B------:R-:W-:Y:S05]  /*4280*/  BRA `(.L_x_17963) ;  /* 0x0000301000007947 */ /* 0x000fea0003800000 */
.L_x_17962:
[----:B0-----:R-:W-:Y:S01]  /*4290*/  SHF.R.S32.HI R2, RZ, 0x1f, R49 ;  /* 0x0000001fff027819 */ /* 0x001fe20000011431 */
[----:B------:R-:W-:Y:S01]  /*42a0*/  IMAD.U32 R3, RZ, RZ, UR5 ;  /* 0x00000005ff037e24 */ /* 0x000fe2000f8e00ff */
[C---:B------:R-:W-:Y:S01]  /*42b0*/  IADD3 R8, P0, R47.reuse, UR7, RZ ;  /* 0x000000072f087c10 */ /* 0x040fe2000ff1e0ff */
[----:B------:R-:W-:Y:S01]  /*42c0*/  IMAD.U32 R6, RZ, RZ, UR19 ;  /* 0x00000013ff067e24 */ /* 0x000fe2000f8e00ff */
[----:B------:R-:W-:Y:S01]  /*42d0*/  LEA.HI R2, R2, R49, RZ, 0x2 ;  /* 0x0000003102027211 */ /* 0x000fe200078f10ff */
[----:B------:R-:W-:Y:S01]  /*42e0*/  IMAD.U32 R10, RZ, RZ, UR16 ;  /* 0x00000010ff0a7e24 */ /* 0x000fe2000f8e00ff */
[----:B------:R-:W-:Y:S01]  /*42f0*/  IADD3 R3, -R50, -0x1, R3 ;  /* 0xffffffff32037810 */ /* 0x000fe20007ffe103 */
[----:B------:R-:W-:Y:S01]  /*4300*/  CS2R R28, SRZ ;  /* 0x00000000001c7805 */ /* 0x000fe2000001ff00 */
[----:B------:R-:W-:Y:S01]  /*4310*/  LOP3.LUT R4, R2, 0xfffffffc, RZ, 0xc0, !PT ;  /* 0xfffffffc02047812 */ /* 0x000fe200078ec0ff */
[----:B------:R-:W-:Y:S01]  /*4320*/  CS2R R26, SRZ ;  /* 0x00000000001a7805 */ /* 0x000fe2000001ff00 */
[----:B------:R-:W-:Y:S01]  /*4330*/  LEA.HI.X.SX32 R9, R47, UR21, 0x1, P0 ;  /* 0x000000152f097c11 */ /* 0x000fe200080f0eff */
[----:B------:R-:W-:Y:S01]  /*4340*/  CS2R R24, SRZ ;  /* 0x0000000000187805 */ /* 0x000fe2000001ff00 */
[----:B------:R-:W-:Y:S01]  /*4350*/  CS2R R22, SRZ ;  /* 0x0000000000167805 */ /* 0x000fe2000001ff00 */
[----:B------:R-:W-:Y:S01]  /*4360*/  IMAD.IADD R49, R49, 0x1, -R4 ;  /* 0x0000000131317824 */ /* 0x000fe200078e0a04 */
[----:B------:R-:W-:Y:S01]  /*4370*/  CS2R R20, SRZ ;  /* 0x0000000000147805 */ /* 0x000fe2000001ff00 */
[----:B------:R-:W-:-:S02]  /*4380*/  IMAD R4, R6, -0x10, R3 ;  /* 0xfffffff006047824 */ /* 0x000fc400078e0203 */
[----:B------:R-:W-:Y:S01]  /*4390*/  IMAD.SHL.U32 R3, R2, 0x8, RZ ;  /* 0x0000000802037824 */ /* 0x000fe200078e00ff */
[----:B------:R-:W-:Y:S01]  /*43a0*/  LEA R2, P0, R8, c[0x0][0x198], 0x2 ;  /* 0x0000660008027a11 */ /* 0x000fe200078010ff */
[----:B------:R-:W-:Y:S02]  /*43b0*/  IMAD.SHL.U32 R5, R49, 0x8, RZ ;  /* 0x0000000831057824 */ /* 0x000fe400078e00ff */
[C---:B------:R-:W-:Y:S01]  /*43c0*/  IMAD R30, R50.reuse, 0x4, R49 ;  /* 0x00000004321e7824 */ /* 0x040fe200078e0231 */
[----:B------:R-:W-:Y:S01]  /*43d0*/  LOP3.LUT R6, R3, 0xffffffe0, RZ, 0xc0, !PT ;  /* 0xffffffe003067812 */ /* 0x000fe200078ec0ff */
[----:B------:R-:W-:Y:S01]  /*43e0*/  IMAD R7, R50, 0x20, R5 ;  /* 0x0000002032077824 */ /* 0x000fe200078e0205 */
[----:B------:R-:W-:Y:S01]  /*43f0*/  LEA.HI.X R3, R8, c[0x0][0x19c], R9, 0x2, P0 ;  /* 0x0000670008037a11 */ /* 0x000fe200000f1409 */
[----:B------:R-:W-:Y:S01]  /*4400*/  IMAD R50, R0, c[0x0][0x1c0], RZ ;  /* 0x0000700000327a24 */ /* 0x000fe200078e02ff */
[----:B------:R-:W-:Y:S01]  /*4410*/  CS2R R8, SRZ ;  /* 0x0000000000087805 */ /* 0x000fe2000001ff00 */
[----:B------:R-:W-:Y:S01]  /*4420*/  IMAD.IADD R6, R5, 0x1, R6 ;  /* 0x0000000105067824 */ /* 0x000fe200078e0206 */
[----:B------:R-:W-:Y:S01]  /*4430*/  IADD3 R5, R7, 0x7, R10 ;  /* 0x0000000707057810 */ /* 0x000fe20007ffe00a */
[----:B------:R-:W-:Y:S01]  /*4440*/  IMAD.MOV.U32 R0, RZ, RZ, c[0x0][0x1bc] ;  /* 0x00006f00ff007624 */ /* 0x000fe200078e00ff */
        /* <DEDUP_REMOVED lines=17> */
[----:B------:R-:W-:Y:S02]  /*4560*/  IADD3 R31, R6, 0xe00, RZ ;  /* 0x00000e00061f7810 */ /* 0x000fe40007ffe0ff */
.L_x_17994:
[----:B------:R-:W2:Y:S04]  /*4570*/  LDG.E.CONSTANT R53, [R2.64] ;  /* 0x0000000c02357981 */ /* 0x000ea8000c1e9900 */
[----:B0-----:R-:W0:Y:S04]  /*4580*/  LDS.128 R12, [R30+-0x10] ;  /* 0xfffff0001e0c7984 */ /* 0x001e280000000c00 */
[----:B-1----:R-:W1:Y:S01]  /*4590*/  LDS.128 R16, [R30] ;  /* 0x000000001e107984 */ /* 0x002e620000000c00 */
[----:B0-----:R-:W-:Y:S01]  /*45a0*/  F2FP.PACK_AB R45, R13, R12 ;  /* 0x0000000c0d2d723e */ /* 0x001fe200000000ff */
[----:B------:R-:W-:Y:S01]  /*45b0*/  BSSY B1, `(.L_x_17964) ;  /* 0x000002f000017945 */ /* 0x000fe20003800000 */
[----:B-1----:R-:W-:-:S02]  /*45c0*/  F2FP.PACK_AB R46, R19, R18 ;  /* 0x00000012132e723e */ /* 0x002fc400000000ff */
[----:B--2---:R-:W-:-:S05]  /*45d0*/  SHF.R.S32.HI R44, RZ, 0x1f, R53 ;  /* 0x0000001fff2c7819 */ /* 0x004fca0000011435 */
[----:B------:R-:W-:-:S04]  /*45e0*/  IMAD R44, R44, c[0x0][0x1bc], RZ ;  /* 0x00006f002c2c7a24 */ /* 0x000fc800078e02ff */
[----:B------:R-:W-:Y:S01]  /*45f0*/  IMAD R49, R53, R0, R44 ;  /* 0x0000000035317224 */ /* 0x000fe200078e022c */
[----:B------:R-:W-:Y:S01]  /*4600*/  F2FP.PACK_AB R44, R15, R14 ;  /* 0x0000000e0f2c723e */ /* 0x000fe200000000ff */
[----:B------:R-:W-:-:S04]  /*4610*/  IMAD.WIDE.U32 R52, R53, c[0x0][0x1bc], R50 ;  /* 0x00006f0035347a25 */ /* 0x000fc800078e0032 */
[----:B-----5:R-:W-:Y:S01]  /*4620*/  IMAD.IADD R48, R53, 0x1, R49 ;  /* 0x0000000135307824 */ /* 0x020fe200078e0231 */
[----:B------:R-:W-:Y:S02]  /*4630*/  IADD3 R12, P0, R6, R52, RZ ;  /* 0x00000034060c7210 */ /* 0x000fe40007f1e0ff */
[----:B------:R-:W-:Y:S02]  /*4640*/  F2FP.PACK_AB R49, R17, R16 ;  /* 0x000000101131723e */ /* 0x000fe400000000ff */
[----:B------:R-:W-:Y:S02]  /*4650*/  LEA R54, P1, R12, c[0x0][0x188], 0x1 ;  /* 0x000062000c367a11 */ /* 0x000fe400078208ff */
[----:B------:R-:W-:Y:S02]  /*4660*/  LEA.HI.X.SX32 R13, R6, R48, 0x1, P0 ;  /* 0x00000030060d7211 */ /* 0x000fe400000f0eff */
[----:B------:R-:W-:Y:S02]  /*4670*/  ISETP.NE.AND P0, PT, R4, RZ, PT ;  /* 0x000000ff0400720c */ /* 0x000fe40003f05270 */
[----:B------:R-:W-:-:S05]  /*4680*/  LEA.HI.X R55, R12, c[0x0][0x18c], R13, 0x1, P1 ;  /* 0x000063000c377a11 */ /* 0x000fca00008f0c0d */
[----:B------:R0:W5:Y:S06]  /*4690*/  LDG.E.128.CONSTANT R12, [R54.64] ;  /* 0x0000000c360c7981 */ /* 0x00016c000c1e9d00 */
[----:B------:R-:W-:Y:S05]  /*46a0*/  @P0 BRA `(.L_x_17965) ;  /* 0x000001f000000947 */ /* 0x000fea0003800000 */
[----:B------:R-:W-:-:S04]  /*46b0*/  IADD3 R16, R5, -0x5, RZ ;  /* 0xfffffffb05107810 */ /* 0x000fc80007ffe0ff */
[----:B------:R-:W-:Y:S02]  /*46c0*/  ISETP.GE.AND P1, PT, R16, UR17, PT ;  /* 0x0000001110007c0c */ /* 0x000fe4000bf26270 */
[----:B------:R-:W-:-:S04]  /*46d0*/  IADD3 R16, R5, -0x4, RZ ;  /* 0xfffffffc05107810 */ /* 0x000fc80007ffe0ff */
[----:B------:R-:W-:Y:S02]  /*46e0*/  ISETP.GE.AND P2, PT, R16, UR17, PT ;  /* 0x0000001110007c0c */ /* 0x000fe4000bf46270 */
[C---:B-----5:R-:W-:Y:S02]  /*46f0*/  PRMT R16, R13.reuse, 0x7632, R16 ;  /* 0x000076320d107816 */ /* 0x060fe40000000010 */
[----:B------:R-:W-:Y:S02]  /*4700*/  SEL R13, R13, RZ, !P1 ;  /* 0x000000ff0d0d7207 */ /* 0x000fe40004800000 */
[----:B------:R-:W-:-:S04]  /*4710*/  SEL R16, R16, RZ, !P2 ;  /* 0x000000ff10107207 */ /* 0x000fc80005000000 */
[----:B------:R-:W-:Y:S02]  /*4720*/  PRMT R13, R13, 0x5410, R16 ;  /* 0x000054100d0d7816 */ /* 0x000fe40000000010 */
[----:B------:R-:W-:-:S04]  /*4730*/  IADD3 R16, R5, -0x3, RZ ;  /* 0xfffffffd05107810 */ /* 0x000fc80007ffe0ff */
[----:B------:R-:W-:Y:S02]  /*4740*/  ISETP.GE.AND P1, PT, R16, UR17, PT ;  /* 0x0000001110007c0c */ /* 0x000fe4000bf26270 */
[----:B------:R-:W-:Y:S02]  /*4750*/  IADD3 R16, R5, -0x2, RZ ;  /* 0xfffffffe05107810 */ /* 0x000fe40007ffe0ff */
[----:B------:R-:W-:Y:S02]  /*4760*/  SEL R17, R14, RZ, !P1 ;  /* 0x000000ff0e117207 */ /* 0x000fe40004800000 */
[----:B------:R-:W-:Y:S02]  /*4770*/  ISETP.GE.AND P2, PT, R16, UR17, PT ;  /* 0x0000001110007c0c */ /* 0x000fe4000bf46270 */
[----:B------:R-:W-:-:S04]  /*4780*/  PRMT R16, R14, 0x7632, R16 ;  /* 0x000076320e107816 */ /* 0x000fc80000000010 */
[----:B------:R-:W-:Y:S02]  /*4790*/  SEL R16, R16, RZ, !P2 ;  /* 0x000000ff10107207 */ /* 0x000fe40005000000 */
[----:B------:R-:W-:Y:S02]  /*47a0*/  ISETP.GE.AND P2, PT, R5, UR17, PT ;  /* 0x0000001105007c0c */ /* 0x000fe4000bf46270 */
[----:B------:R-:W-:Y:S02]  /*47b0*/  PRMT R14, R17, 0x5410, R16 ;  /* 0x00005410110e7816 */ /* 0x000fe40000000010 */
[----:B------:R-:W-:-:S04]  /*47c0*/  IADD3 R16, R5, -0x1, RZ ;  /* 0xffffffff05107810 */ /* 0x000fc80007ffe0ff */
[----:B------:R-:W-:Y:S02]  /*47d0*/  ISETP.GE.AND P1, PT, R16, UR17, PT ;  /* 0x0000001110007c0c */ /* 0x000fe4000bf26270 */
[C---:B------:R-:W-:Y:S02]  /*47e0*/  PRMT R16, R15.reuse, 0x7632, R16 ;  /* 0x000076320f107816 */ /* 0x040fe40000000010 */
[----:B------:R-:W-:Y:S02]  /*47f0*/  SEL R15, R15, RZ, !P1 ;  /* 0x000000ff0f0f7207 */ /* 0x000fe40004800000 */
[----:B------:R-:W-:-:S04]  /*4800*/  SEL R16, R16, RZ, !P2 ;  /* 0x000000ff10107207 */ /* 0x000fc80005000000 */
[----:B------:R-:W-:Y:S02]  /*4810*/  PRMT R15, R15, 0x5410, R16 ;  /* 0x000054100f0f7816 */ /* 0x000fe40000000010 */
[----:B------:R-:W-:-:S04]  /*4820*/  IADD3 R16, R5, -0x6, RZ ;  /* 0xfffffffa05107810 */ /* 0x000fc80007ffe0ff */
[----:B------:R-:W-:Y:S02]  /*4830*/  ISETP.GE.AND P2, PT, R16, UR17, PT ;  /* 0x0000001110007c0c */ /* 0x000fe4000bf46270 */
[----:B------:R-:W-:-:S04]  /*4840*/  IADD3 R16, R5, -0x7, RZ ;  /* 0xfffffff905107810 */ /* 0x000fc80007ffe0ff */
[----:B------:R-:W-:Y:S02]  /*4850*/  ISETP.GE.AND P1, PT, R16, UR17, PT ;  /* 0x0000001110007c0c */ /* 0x000fe4000bf26270 */
[C---:B------:R-:W-:Y:S02]  /*4860*/  PRMT R16, R12.reuse, 0x7632, R16 ;  /* 0x000076320c107816 */ /* 0x040fe40000000010 */
[----:B------:R-:W-:Y:S02]  /*4870*/  SEL R17, R12, RZ, !P1 ;  /* 0x000000ff0c117207 */ /* 0x000fe40004800000 */
[----:B------:R-:W-:-:S04]  /*4880*/  SEL R16, R16, RZ, !P2 ;  /* 0x000000ff10107207 */ /* 0x000fc80005000000 */
[----:B------:R-:W-:Y:S02]  /*4890*/  PRMT R12, R17, 0x5410, R16 ;  /* 0x00005410110c7816 */ /* 0x000fe40000000010 */
.L_x_17965:
[----:B------:R-:W-:Y:S05]  /*48a0*/  BSYNC B1 ;  /* 0x0000000000017941 */ /* 0x000fea0003800000 */
.L_x_17964:
[----:B-----5:R-:W-:-:S06]  /*48b0*/  HFMA2.MMA R13, R44, R13, -RZ ;  /* 0x0000000d2c0d7235 */ /* 0x020fcc00001000ff */
[----:B------:R-:W-:-:S10]  /*48c0*/  HFMA2.MMA R13, R45, R12, R13 ;  /* 0x0000000c2d0d7235 */ /* 0x000fd4000000000d */
[----:B------:R-:W-:-:S06]  /*48d0*/  HFMA2 R13, R49, R14, R13 ;  /* 0x0000000e310d7231 */ /* 0x000fcc000000000d */
[----:B------:R-:W-:-:S10]  /*48e0*/  HFMA2.MMA R13, R46, R15, R13 ;  /* 0x0000000f2e0d7235 */ /* 0x000fd4000000000d */
[--C-:B------:R-:W-:Y:S02]  /*48f0*/  HADD2.F32 R12, -RZ, R13.reuse.H0_H0 ;  /* 0x2000000dff0c7230 */ /* 0x100fe40000004100 */
[----:B------:R-:W-:-:S05]  /*4900*/  HADD2.F32 R13, -RZ, R13.H1_H1 ;  /* 0x3000000dff0d7230 */ /* 0x000fca0000004100 */
[----:B------:R-:W-:-:S04]  /*4910*/  FADD.FTZ R12, R12, R13 ;  /* 0x0000000d0c0c7221 */ /* 0x000fc80000010000 */
[----:B------:R-:W-:Y:S02]  /*4920*/  FADD.FTZ R29, R12, R29 ;  /* 0x0000001d0c1d7221 */ /* 0x000fe40000010000 */
[----:B------:R1:W5:Y:S01]  /*4930*/  LDG.E.128.CONSTANT R12, [R54.64+0x200] ;  /* 0x0002000c360c7981 */ /* 0x000362000c1e9d00 */
[----:B------:R-:W-:Y:S01]  /*4940*/  BSSY B1, `(.L_x_17966) ;  /* 0x0000021000017945 */ /* 0x000fe20003800000 */
        /* <DEDUP_REMOVED lines=32> */
.L_x_17967:
[----:B------:R-:W-:Y:S05]  /*4b50*/  BSYNC B1 ;  /* 0x0000000000017941 */ /* 0x000fea0003800000 */
.L_x_17966:
[----:B-----5:R-:W-:Y:S01]  /*4b60*/  HMUL2 R13, R44, R13 ;  /* 0x0000000d2c0d7232 */ /* 0x020fe20000000000 */
[----:B------:R-:W-:-:S03]  /*4b70*/  IADD3 R16, P1, R43, R52, RZ ;  /* 0x000000342b107210 */ /* 0x000fc60007f3e0ff */
[----:B------:R-:W-:Y:S01]  /*4b80*/  HFMA2 R13, R45, R12, R13 ;  /* 0x0000000c2d0d7231 */ /* 0x000fe2000000000d */
[----:B------:R-:W-:-:S05]  /*4b90*/  LEA R12, P2, R16, c[0x0][0x188], 0x1 ;  /* 0x00006200100c7a11 */ /* 0x000fca00078408ff */
[----:B------:R-:W-:-:S10]  /*4ba0*/  HFMA2.MMA R13, R49, R14, R13 ;  /* 0x0000000e310d7235 */ /* 0x000fd4000000000d */
[----:B------:R-:W-:-:S05]  /*4bb0*/  HFMA2 R13, R46, R15, R13 ;  /* 0x0000000f2e0d7231 */ /* 0x000fca000000000d */
[--C-:B------:R-:W-:Y:S02]  /*4bc0*/  HADD2.F32 R14, -RZ, R13.reuse.H0_H0 ;  /* 0x2000000dff0e7230 */ /* 0x100fe40000004100 */
[----:B------:R-:W-:Y:S01]  /*4bd0*/  HADD2.F32 R15, -RZ, R13.H1_H1 ;  /* 0x3000000dff0f7230 */ /* 0x000fe20000004100 */
[----:B------:R-:W-:-:S04]  /*4be0*/  LEA.HI.X.SX32 R13, R43, R48, 0x1, P1 ;  /* 0x000000302b0d7211 */ /* 0x000fc800008f0eff */
[----:B------:R-:W-:Y:S01]  /*4bf0*/  LEA.HI.X R13, R16, c[0x0][0x18c], R13, 0x1, P2 ;  /* 0x00006300100d7a11 */ /* 0x000fe200010f0c0d */
[----:B------:R-:W-:-:S04]  /*4c00*/  FADD.FTZ R15, R14, R15 ;  /* 0x0000000f0e0f7221 */ /* 0x000fc80000010000 */
[----:B------:R-:W-:Y:S02]  /*4c10*/  FADD.FTZ R28, R15, R28 ;  /* 0x0000001c0f1c7221 */ /* 0x000fe40000010000 */
[----:B------:R-:W5:Y:S01]  /*4c20*/  LDG.E.128.CONSTANT R12, [R12.64] ;  /* 0x0000000c0c0c7981 */ /* 0x000f62000c1e9d00 */
        /* <DEDUP_REMOVED lines=33> */
.L_x_17969:
[----:B------:R-:W-:Y:S05]  /*4e40*/  BSYNC B1 ;  /* 0x0000000000017941 */ /* 0x000fea0003800000 */
.L_x_17968:
[----:B-----5:R-:W-:Y:S01]  /*4e50*/  HMUL2 R13, R44, R13 ;  /* 0x0000000d2c0d7232 */ /* 0x020fe20000000000 */
[----:B------:R-:W-:-:S05]  /*4e60*/  IADD3 R16, P1, R42, R52, RZ ;  /* 0x000000342a107210 */ /* 0x000fca0007f3e0ff */
[----:B------:R-:W-:Y:S01]  /*4e70*/  HFMA2.MMA R13, R45, R12, R13 ;  /* 0x0000000c2d0d7235 */ /* 0x000fe2000000000d */
[----:B------:R-:W-:-:S09]  /*4e80*/  LEA R12, P2, R16, c[0x0][0x188], 0x1 ;  /* 0x00006200100c7a11 */ /* 0x000fd200078408ff */
[----:B------:R-:W-:-:S06]  /*4e90*/  HFMA2 R13, R49, R14, R13 ;  /* 0x0000000e310d7231 */ /* 0x000fcc000000000d */
[----:B------:R-:W-:-:S10]  /*4ea0*/  HFMA2.MMA R13, R46, R15, R13 ;  /* 0x0000000f2e0d7235 */ /* 0x000fd4000000000d */
        /* <DEDUP_REMOVED lines=40> */
.L_x_17971:
[----:B------:R-:W-:Y:S05]  /*5130*/  BSYNC B1 ;  /* 0x0000000000017941 */ /* 0x000fea0003800000 */
.L_x_17970:
        /* <DEDUP_REMOVED lines=46> */
.L_x_17973:
[----:B------:R-:W-:Y:S05]  /*5420*/  BSYNC B1 ;  /* 0x0000000000017941 */ /* 0x000fea0003800000 */
.L_x_17972:
        /* <DEDUP_REMOVED lines=46> */
.L_x_17975:
[----:B------:R-:W-:Y:S05]  /*5710*/  BSYNC B1 ;  /* 0x0000000000017941 */ /* 0x000fea0003800000 */
.L_x_17974:
        /* <DEDUP_REMOVED lines=46> */
.L_x_17977:
[----:B------:R-:W-:Y:S05]  /*5a00*/  BSYNC B1 ;  /* 0x0000000000017941 */ /* 0x000fea0003800000 */
.L_x_17976:
        /* <DEDUP_REMOVED lines=46> */
.L_x_17979:
[----:B------:R-:W-:Y:S05]  /*5cf0*/  BSYNC B1 ;  /* 0x0000000000017941 */ /* 0x000fea0003800000 */
.L_x_17978:
        /* <DEDUP_REMOVED lines=46> */
.L_x_17981:
[----:B------:R-:W-:Y:S05]  /*5fe0*/  BSYNC B1 ;  /* 0x0000000000017941 */ /* 0x000fea0003800000 */
.L_x_17980:
        /* <DEDUP_REMOVED lines=46> */
.L_x_17983:
[----:B------:R-:W-:Y:S05]  /*62d0*/  BSYNC B1 ;  /* 0x0000000000017941 */ /* 0x000fea0003800000 */
.L_x_17982:
        /* <DEDUP_REMOVED lines=46> */
.L_x_17985:
[----:B------:R-:W-:Y:S05]  /*65c0*/  BSYNC B1 ;  /* 0x0000000000017941 */ /* 0x000fea0003800000 */
.L_x_17984:
        /* <DEDUP_REMOVED lines=46> */
.L_x_17987:
[----:B------:R-:W-:Y:S05]  /*68b0*/  BSYNC B1 ;  /* 0x0000000000017941 */ /* 0x000fea0003800000 */
.L_x_17986:
        /* <DEDUP_REMOVED lines=46> */
.L_x_17989:
[----:B------:R-:W-:Y:S05]  /*6ba0*/  BSYNC B1 ;  /* 0x0000000000017941 */ /* 0x000fea0003800000 */
.L_x_17988:
[----:B-----5:R-:W-:Y:S01]  /*6bb0*/  HMUL2 R13, R44, R13 ;  /* 0x0000000d2c0d7232 */ /* 0x020fe20000000000 */
[-C--:B------:R-:W-:Y:S02]  /*6bc0*/  IADD3 R16, P1, R32, R52.reuse, RZ ;  /* 0x0000003420107210 */ /* 0x080fe40007f3e0ff */
[----:B------:R-:W-:-:S03]  /*6bd0*/  IADD3 R52, P3, R31, R52, RZ ;  /* 0x000000341f347210 */ /* 0x000fc60007f7e0ff */
[----:B------:R-:W-:Y:S01]  /*6be0*/  HFMA2.MMA R13, R45, R12, R13 ;  /* 0x0000000c2d0d7235 */ /* 0x000fe2000000000d */
[----:B------:R-:W-:-:S09]  /*6bf0*/  LEA R12, P2, R16, c[0x0][0x188], 0x1 ;  /* 0x00006200100c7a11 */ /* 0x000fd200078408ff */
[----:B------:R-:W-:-:S06]  /*6c00*/  HFMA2 R13, R49, R14, R13 ;  /* 0x0000000e310d7231 */ /* 0x000fcc000000000d */
[----:B------:R-:W-:-:S10]  /*6c10*/  HFMA2.MMA R13, R46, R15, R13 ;  /* 0x0000000f2e0d7235 */ /* 0x000fd4000000000d */
[--C-:B------:R-:W-:Y:S02]  /*6c20*/  HADD2.F32 R14, -RZ, R13.reuse.H0_H0 ;  /* 0x2000000dff0e7230 */ /* 0x100fe40000004100 */
[----:B------:R-:W-:Y:S01]  /*6c30*/  HADD2.F32 R15, -RZ, R13.H1_H1 ;  /* 0x3000000dff0f7230 */ /* 0x000fe20000004100 */
[----:B------:R-:W-:-:S04]  /*6c40*/  LEA.HI.X.SX32 R13, R32, R48, 0x1, P1 ;  /* 0x00000030200d7211 */ /* 0x000fc800008f0eff */
[----:B------:R-:W-:Y:S01]  /*6c50*/  FADD.FTZ R14, R14, R15 ;  /* 0x0000000f0e0e7221 */ /* 0x000fe20000010000 */
[----:B------:R-:W-:Y:S02]  /*6c60*/  LEA.HI.X R13, R16, c[0x0][0x18c], R13, 0x1, P2 ;  /* 0x00006300100d7a11 */ /* 0x000fe400010f0c0d */
[----:B------:R-:W-:Y:S01]  /*6c70*/  LEA.HI.X.SX32 R15, R31, R48, 0x1, P3 ;  /* 0x000000301f0f7211 */ /* 0x000fe200018f0eff */
[----:B------:R-:W-:Y:S01]  /*6c80*/  FADD.FTZ R9, R14, R9 ;  /* 0x000000090e097221 */ /* 0x000fe20000010000 */
[----:B------:R-:W-:-:S04]  /*6c90*/  LEA R16, P1, R52, c[0x0][0x188], 0x1 ;  /* 0x0000620034107a11 */ /* 0x000fc800078208ff */
[----:B------:R-:W-:Y:S02]  /*6ca0*/  LEA.HI.X R17, R52, c[0x0][0x18c], R15, 0x1, P1 ;  /* 0x0000630034117a11 */ /* 0x000fe400008f0c0f */
[----:B------:R-:W5:Y:S01]  /*6cb0*/  LDG.E.128.CONSTANT R12, [R12.64] ;  /* 0x0000000c0c0c7981 */ /* 0x000f62000c1e9d00 */
[----:B------:R-:W-:Y:S01]  /*6cc0*/  BSSY B1, `(.L_x_17990) ;  /* 0x0000021000017945 */ /* 0x000fe20003800000 */
[----:B------:R-:W-:Y:S05]  /*6cd0*/  @P0 BRA `(.L_x_17991) ;  /* 0x000001f000000947 */ /* 0x000fea0003800000 */
[C---:B------:R-:W-:Y:S02]  /*6ce0*/  IADD3 R18, R5.reuse, -0x5, RZ ;  /* 0xfffffffb05127810 */ /* 0x040fe40007ffe0ff */
[C---:B------:R-:W-:Y:S02]  /*6cf0*/  ISETP.GE.AND P3, PT, R5.reuse, UR17, PT ;  /* 0x0000001105007c0c */ /* 0x040fe4000bf66270 */
        /* <DEDUP_REMOVED lines=13> */
[----:B------:R-:W-:-:S04]  /*6dd0*/  SEL R18, R18, RZ, !P2 ;  /* 0x000000ff12127207 */ /* 0x000fc80005000000 */
[----:B------:R-:W-:Y:S02]  /*6de0*/  PRMT R14, R19, 0x5410, R18 ;  /* 0x00005410130e7816 */ /* 0x000fe40000000012 */
[C---:B------:R-:W-:Y:S02]  /*6df0*/  IADD3 R18, R5.reuse, -0x1, RZ ;  /* 0xffffffff05127810 */ /* 0x040fe40007ffe0ff */
[C---:B------:R-:W-:Y:S02]  /*6e00*/  IADD3 R19, R5.reuse, -0x7, RZ ;  /* 0xfffffff905137810 */ /* 0x040fe40007ffe0ff */
[----:B------:R-:W-:Y:S02]  /*6e10*/  ISETP.GE.AND P1, PT, R18, UR17, PT ;  /* 0x0000001112007c0c */ /* 0x000fe4000bf26270 */
[----:B------:R-:W-:-:S04]  /*6e20*/  IADD3 R18, R5, -0x6, RZ ;  /* 0xfffffffa05127810 */ /* 0x000fc80007ffe0ff */
[----:B------:R-:W-:Y:S02]  /*6e30*/  ISETP.GE.AND P2, PT, R18, UR17, PT ;  /* 0x0000001112007c0c */ /* 0x000fe4000bf46270 */
[C---:B------:R-:W-:Y:S02]  /*6e40*/  PRMT R18, R15.reuse, 0x7632, R18 ;  /* 0x000076320f127816 */ /* 0x040fe40000000012 */
[----:B------:R-:W-:Y:S02]  /*6e50*/  SEL R15, R15, RZ, !P1 ;  /* 0x000000ff0f0f7207 */ /* 0x000fe40004800000 */
[----:B------:R-:W-:Y:S02]  /*6e60*/  SEL R18, R18, RZ, !P3 ;  /* 0x000000ff12127207 */ /* 0x000fe40005800000 */
[----:B------:R-:W-:Y:S02]  /*6e70*/  ISETP.GE.AND P1, PT, R19, UR17, PT ;  /* 0x0000001113007c0c */ /* 0x000fe4000bf26270 */
[----:B------:R-:W-:-:S02]  /*6e80*/  PRMT R15, R15, 0x5410, R18 ;  /* 0x000054100f0f7816 */ /* 0x000fc40000000012 */
[C---:B------:R-:W-:Y:S02]  /*6e90*/  PRMT R18, R12.reuse, 0x7632, R18 ;  /* 0x000076320c127816 */ /* 0x040fe40000000012 */
[----:B------:R-:W-:Y:S02]  /*6ea0*/  SEL R19, R12, RZ, !P1 ;  /* 0x000000ff0c137207 */ /* 0x000fe40004800000 */
[----:B------:R-:W-:-:S04]  /*6eb0*/  SEL R18, R18, RZ, !P2 ;  /* 0x000000ff12127207 */ /* 0x000fc80005000000 */
[----:B------:R-:W-:Y:S02]  /*6ec0*/  PRMT R12, R19, 0x5410, R18 ;  /* 0x00005410130c7816 */ /* 0x000fe40000000012 */
.L_x_17991:
[----:B------:R-:W-:Y:S05]  /*6ed0*/  BSYNC B1 ;  /* 0x0000000000017941 */ /* 0x000fea0003800000 */
.L_x_17990:
[----:B------:R-:W5:Y:S02]  /*6ee0*/  LDG.E.128.CONSTANT R16, [R16.64] ;  /* 0x0000000c10107981 */ /* 0x000f64000c1e9d00 */
[----:B-----5:R-:W-:Y:S01]  /*6ef0*/  HMUL2 R13, R44, R13 ;  /* 0x0000000d2c0d7232 */ /* 0x020fe20000000000 */
[----:B------:R-:W-:Y:S03]  /*6f00*/  BSSY B1, `(.L_x_17992) ;  /* 0x0000028000017945 */ /* 0x000fe60003800000 */
[----:B------:R-:W-:-:S06]  /*6f10*/  HFMA2 R13, R45, R12, R13 ;  /* 0x0000000c2d0d7231 */ /* 0x000fcc000000000d */
[----:B------:R-:W-:-:S10]  /*6f20*/  HFMA2.MMA R13, R49, R14, R13 ;  /* 0x0000000e310d7235 */ /* 0x000fd4000000000d */
[----:B------:R-:W-:-:S05]  /*6f30*/  HFMA2 R13, R46, R15, R13 ;  /* 0x0000000f2e0d7231 */ /* 0x000fca000000000d */
[--C-:B------:R-:W-:Y:S02]  /*6f40*/  HADD2.F32 R12, -RZ, R13.reuse.H0_H0 ;  /* 0x2000000dff0c7230 */ /* 0x100fe40000004100 */
[----:B------:R-:W-:-:S05]  /*6f50*/  HADD2.F32 R13, -RZ, R13.H1_H1 ;  /* 0x3000000dff0d7230 */ /* 0x000fca0000004100 */
[----:B------:R-:W-:-:S04]  /*6f60*/  FADD.FTZ R13, R12, R13 ;  /* 0x0000000d0c0d7221 */ /* 0x000fc80000010000 */
[----:B------:R-:W-:Y:S01]  /*6f70*/  FADD.FTZ R8, R13, R8 ;  /* 0x000000080d087221 */ /* 0x000fe20000010000 */
[----:B------:R-:W-:Y:S05]  /*6f80*/  @P0 BRA `(.L_x_17993) ;  /* 0x000001f000000947 */ /* 0x000fea0003800000 */
[C---:B------:R-:W-:Y:S02]  /*6f90*/  IADD3 R12, R5.reuse, -0x7, RZ ;  /* 0xfffffff9050c7810 */ /* 0x040fe40007ffe0ff */
[C---:B------:R-:W-:Y:S02]  /*6fa0*/  IADD3 R13, R5.reuse, -0x5, RZ ;  /* 0xfffffffb050d7810 */ /* 0x040fe40007ffe0ff */
[----:B------:R-:W-:Y:S02]  /*6fb0*/  ISETP.GE.AND P6, PT, R12, UR17, PT ;  /* 0x000000110c007c0c */ /* 0x000fe4000bfc6270 */
[----:B------:R-:W-:Y:S02]  /*6fc0*/  IADD3 R12, R5, -0x6, RZ ;  /* 0xfffffffa050c7810 */ /* 0x000fe40007ffe0ff */
[----:B------:R-:W-:Y:S02]  /*6fd0*/  ISETP.GE.AND P5, PT, R13, UR17, PT ;  /* 0x000000110d007c0c */ /* 0x000fe4000bfa6270 */
[----:B------:R-:W-:-:S02]  /*6fe0*/  ISETP.GE.AND P2, PT, R12, UR17, PT ;  /* 0x000000110c007c0c */ /* 0x000fc4000bf46270 */
[C---:B------:R-:W-:Y:S02]  /*6ff0*/  IADD3 R12, R5.reuse, -0x4, RZ ;  /* 0xfffffffc050c7810 */ /* 0x040fe40007ffe0ff */
[C---:B------:R-:W-:Y:S02]  /*7000*/  IADD3 R13, R5.reuse, -0x3, RZ ;  /* 0xfffffffd050d7810 */ /* 0x040fe40007ffe0ff */
[----:B------:R-:W-:Y:S02]  /*7010*/  ISETP.GE.AND P1, PT, R12, UR17, PT ;  /* 0x000000110c007c0c */ /* 0x000fe4000bf26270 */
[----:B------:R-:W-:Y:S02]  /*7020*/  IADD3 R12, R5, -0x2, RZ ;  /* 0xfffffffe050c7810 */ /* 0x000fe40007ffe0ff */
[----:B------:R-:W-:Y:S02]  /*7030*/  ISETP.GE.AND P4, PT, R13, UR17, PT ;  /* 0x000000110d007c0c */ /* 0x000fe4000bf86270 */
[----:B------:R-:W-:-:S02]  /*7040*/  IADD3 R13, R5, -0x1, RZ ;  /* 0xffffffff050d7810 */ /* 0x000fc40007ffe0ff */
[----:B------:R-:W-:Y:S02]  /*7050*/  ISETP.GE.AND P0, PT, R12, UR17, PT ;  /* 0x000000110c007c0c */ /* 0x000fe4000bf06270 */
[C---:B------:R-:W-:Y:S02]  /*7060*/  PRMT R12, R16.reuse, 0x7632, R12 ;  /* 0x00007632100c7816 */ /* 0x040fe4000000000c */
[----:B------:R-:W-:Y:S02]  /*7070*/  ISETP.GE.AND P3, PT, R13, UR17, PT ;  /* 0x000000110d007c0c */ /* 0x000fe4000bf66270 */
[----:B------:R-:W-:Y:S02]  /*7080*/  SEL R16, R16, RZ, !P6 ;  /* 0x000000ff10107207 */ /* 0x000fe40007000000 */
[----:B------:R-:W-:Y:S02]  /*7090*/  ISETP.GE.AND P6, PT, R5, UR17, PT ;  /* 0x0000001105007c0c */ /* 0x000fe4000bfc6270 */
        /* <DEDUP_REMOVED lines=14> */
.L_x_17993:
[----:B------:R-:W-:Y:S05]  /*7180*/  BSYNC B1 ;  /* 0x0000000000017941 */ /* 0x000fea0003800000 */
.L_x_17992:
[----:B------:R-:W-:Y:S01]  /*7190*/  HMUL2 R17, R44, R17 ;  /* 0x000000112c117232 */ /* 0x000fe20000000000 */
[----:B------:R-:W-:Y:S02]  /*71a0*/  IADD3 R47, R47, 0x4, RZ ;  /* 0x000000042f2f7810 */ /* 0x000fe40007ffe0ff */
[----:B------:R-:W-:Y:S02]  /*71b0*/  IADD3 R2, P1, R2, 0x10, RZ ;  /* 0x0000001002027810 */ /* 0x000fe40007f3e0ff */
[----:B------:R-:W-:Y:S01]  /*71c0*/  ISETP.GE.AND P0, PT, R47, UR4, PT ;  /* 0x000000042f007c0c */ /* 0x000fe2000bf06270 */
[----:B------:R-:W-:Y:S01]  /*71d0*/  HFMA2.MMA R17, R45, R16, R17 ;  /* 0x000000102d117235 */ /* 0x000fe20000000011 */
[----:B------:R-:W-:Y:S01]  /*71e0*/  IADD3 R5, R5, 0x80, RZ ;  /* 0x0000008005057810 */ /* 0x000fe20007ffe0ff */
[----:B------:R-:W-:Y:S01]  /*71f0*/  IMAD.X R3, RZ, RZ, R3, P1 ;  /* 0x000000ffff037224 */ /* 0x000fe200008e0603 */
[----:B------:R-:W-:Y:S02]  /*7200*/  IADD3 R4, R4, -0x4, RZ ;  /* 0xfffffffc04047810 */ /* 0x000fe40007ffe0ff */
[----:B------:R-:W-:-:S05]  /*7210*/  IADD3 R30, R30, 0x200, RZ ;  /* 0x000002001e1e7810 */ /* 0x000fca0007ffe0ff */
[----:B------:R-:W-:-:S06]  /*7220*/  HFMA2 R17, R49, R18, R17 ;  /* 0x0000001231117231 */ /* 0x000fcc0000000011 */
[----:B------:R-:W-:-:S10]  /*7230*/  HFMA2.MMA R17, R46, R19, R17 ;  /* 0x000000132e117235 */ /* 0x000fd40000000011 */
[--C-:B------:R-:W-:Y:S02]  /*7240*/  HADD2.F32 R12, -RZ, R17.reuse.H0_H0 ;  /* 0x20000011ff0c7230 */ /* 0x100fe40000004100 */
[----:B------:R-:W-:-:S05]  /*7250*/  HADD2.F32 R17, -RZ, R17.H1_H1 ;  /* 0x30000011ff117230 */ /* 0x000fca0000004100 */
[----:B------:R-:W-:-:S04]  /*7260*/  FADD.FTZ R12, R12, R17 ;  /* 0x000000110c0c7221 */ /* 0x000fc80000010000 */
[----:B------:R-:W-:Y:S01]  /*7270*/  FADD.FTZ R7, R12, R7 ;  /* 0x000000070c077221 */ /* 0x000fe20000010000 */
[----:B------:R-:W-:Y:S01]  /*7280*/  @P0 CALL.REL.NOINC `(.L_x_17963) ;  /* 0x0000001000000944 */ /* 0x000fe20003c00000 */
[----:B------:R-:W-:Y:S05]  /*7290*/  BRA `(.L_x_17994) ;  /* 0xffffd2d000007947 */ /* 0x000fea000383ffff */
.L_x_17963:
[----:B------:R-:W-:Y:S05]  /*72a0*/  BSYNC B0 ;  /* 0x0000000000007941 */ /* 0x000fea0003800000 */
.L_x_17961:
[----:B------:R-:W2:Y:S01]  /*72b0*/  SHFL.BFLY PT, R0, R29, 0x2, 0x1f ;  /* 0x0c401f001d007f89 */ /* 0x000ea200000e0000 */
[----:B------:R-:W-:Y:S03]  /*72c0*/  BSSY B0, `(.L_x_17995) ;  /* 0x0000061000007945 */ /* 0x000fe60003800000 */
        /* <DEDUP_REMOVED lines=10> */
[----:B------:R-:W4:Y:S01]  /*7370*/  S2R R2, SR_TID.X ;  /* 0x0000000000027919 */ /* 0x000f220000002100 */
        /* <DEDUP_REMOVED lines=11> */
[----:B----4-:R-:W-:Y:S02]  /*7430*/  SHF.R.S32.HI R13, RZ, 0x1f, R2 ;  /* 0x0000001fff0d7819 */ /* 0x010fe40000011402 */
[----:B------:R-:W-:Y:S01]  /*7440*/  IADD3 R5, R2, 0x1f, RZ ;  /* 0x0000001f02057810 */ /* 0x000fe20007ffe0ff */
[----:B------:R-:W4:Y:S01]  /*7450*/  SHFL.BFLY PT, R19, R8, 0x2, 0x1f ;  /* 0x0c401f0008137f89 */ /* 0x000f2200000e0000 */
[----:B------:R-:W-:Y:S01]  /*7460*/  LEA.HI R13, R13, R2, RZ, 0x5 ;  /* 0x000000020d0d7211 */ /* 0x000fe200078f28ff */
[----:B0-----:R-:W-:Y:S01]  /*7470*/  FADD.FTZ R0, R0, R3 ;  /* 0x0000000300007221 */ /* 0x001fe20000010000 */
[----:B------:R-:W-:Y:S01]  /*7480*/  ISETP.GT.U32.AND P3, PT, R5, 0x3e, PT ;  /* 0x0000003e0500780c */ /* 0x000fe20003f64070 */
[----:B------:R-:W0:Y:S01]  /*7490*/  SHFL.BFLY PT, R18, R7, 0x2, 0x1f ;  /* 0x0c401f0007127f89 */ /* 0x000e2200000e0000 */
[----:B------:R-:W-:Y:S01]  /*74a0*/  LOP3.LUT R3, R13, 0xffffffe0, RZ, 0xc0, !PT ;  /* 0xffffffe00d037812 */ /* 0x000fe200078ec0ff */
[----:B-1----:R-:W-:Y:S01]  /*74b0*/  FADD.FTZ R21, R12, R21 ;  /* 0x000000150c157221 */ /* 0x002fe20000010000 */
[C---:B------:R-:W-:Y:S01]  /*74c0*/  LOP3.LUT R5, R2.reuse, 0xffffffc0, RZ, 0xc0, !PT ;  /* 0xffffffc002057812 */ /* 0x040fe200078ec0ff */
[----:B------:R-:W1:Y:S01]  /*74d0*/  SHFL.BFLY PT, R4, R33, 0x1, 0x1f ;  /* 0x0c201f0021047f89 */ /* 0x000e6200000e0000 */
[----:B------:R-:W-:Y:S01]  /*74e0*/  FADD.FTZ R20, R15, R20 ;  /* 0x000000140f147221 */ /* 0x000fe20000010000 */
[----:B------:R-:W-:-:S02]  /*74f0*/  LOP3.LUT R6, R2, 0xffffffe0, RZ, 0xc0, !PT ;  /* 0xffffffe002067812 */ /* 0x000fc400078ec0ff */
[----:B------:R-:W1:Y:S01]  /*7500*/  SHFL.BFLY PT, R27, R28, 0x1, 0x1f ;  /* 0x0c201f001c1b7f89 */ /* 0x000e6200000e0000 */
[----:B------:R-:W-:Y:S02]  /*7510*/  FADD.FTZ R11, R14, R11 ;  /* 0x0000000b0e0b7221 */ /* 0x000fe40000010000 */
[----:B--2---:R-:W-:Y:S01]  /*7520*/  FADD.FTZ R10, R17, R10 ;  /* 0x0000000a110a7221 */ /* 0x004fe20000010000 */
        /* <DEDUP_REMOVED lines=9> */
[----:B------:R-:W-:Y:S02]  /*75c0*/  IMAD.IADD R4, R2, 0x1, -R3 ;  /* 0x0000000102047824 */ /* 0x000fe400078e0a03 */
[----:B------:R-:W-:Y:S01]  /*75d0*/  FADD.FTZ R27, R28, R27 ;  /* 0x0000001b1c1b7221 */ /* 0x000fe20000010000 */
[----:B------:R-:W1:Y:S02]  /*75e0*/  SHFL.BFLY PT, R36, R21, 0x1, 0x1f ;  /* 0x0c201f0015247f89 */ /* 0x000e6400000e0000 */
[----:B------:R-:W-:Y:S02]  /*75f0*/  LOP3.LUT R3, R4, 0x3, RZ, 0xc0, !PT ;  /* 0x0000000304037812 */ /* 0x000fe400078ec0ff */
[----:B------:R-:W1:Y:S01]  /*7600*/  SHFL.BFLY PT, R39, R20, 0x1, 0x1f ;  /* 0x0c201f0014277f89 */ /* 0x000e6200000e0000 */
[----:B--2---:R-:W-:Y:S01]  /*7610*/  FADD.FTZ R26, R29, R26 ;  /* 0x0000001a1d1a7221 */ /* 0x004fe20000010000 */
[----:B------:R-:W-:-:S02]  /*7620*/  ISETP.NE.AND P2, PT, R3, RZ, PT ;  /* 0x000000ff0300720c */ /* 0x000fc40003f45270 */
[----:B------:R-:W2:Y:S01]  /*7630*/  SHFL.BFLY PT, R38, R11, 0x1, 0x1f ;  /* 0x0c201f000b267f89 */ /* 0x000ea200000e0000 */
[----:B------:R-:W-:Y:S01]  /*7640*/  SHF.R.S32.HI R3, RZ, 0x1f, R4 ;  /* 0x0000001fff037819 */ /* 0x000fe20000011404 */
[----:B---3--:R-:W-:Y:S01]  /*7650*/  FADD.FTZ R32, R25, R32 ;  /* 0x0000002019207221 */ /* 0x008fe20000010000 */
[----:B------:R-:W-:Y:S01]  /*7660*/  ISETP.NE.OR P5, PT, R5, 0x40, P2 ;  /* 0x000000400500780c */ /* 0x000fe200017a5670 */
[----:B------:R-:W3:Y:S01]  /*7670*/  SHFL.BFLY PT, R41, R10, 0x1, 0x1f ;  /* 0x0c201f000a297f89 */ /* 0x000ee200000e0000 */
[----:B------:R-:W-:Y:S01]  /*7680*/  LEA.HI R28, R3, R4, RZ, 0x2 ;  /* 0x00000004031c7211 */ /* 0x000fe200078f10ff */
[----:B----4-:R-:W-:Y:S01]  /*7690*/  FADD.FTZ R35, R24, R35 ;  /* 0x0000002318237221 */ /* 0x010fe20000010000 */
[----:B------:R-:W-:Y:S01]  /*76a0*/  SHF.R.S32.HI R3, RZ, 0x5, R13 ;  /* 0x00000005ff037819 */ /* 0x000fe2000001140d */
[----:B------:R-:W4:Y:S01]  /*76b0*/  SHFL.BFLY PT, R40, R9, 0x1, 0x1f ;  /* 0x0c201f0009287f89 */ /* 0x000f2200000e0000 */
[----:B------:R-:W-:Y:S01]  /*76c0*/  SHF.R.S32.HI R28, RZ, 0x2, R28 ;  /* 0x00000002ff1c7819 */ /* 0x000fe2000001141c */
[----:B0-----:R-:W-:Y:S01]  /*76d0*/  FADD.FTZ R34, R23, R34 ;  /* 0x0000002217227221 */ /* 0x001fe20000010000 */
[----:B------:R-:W-:Y:S01]  /*76e0*/  ISETP.NE.OR P4, PT, R6, 0x20, P2 ;  /* 0x000000200600780c */ /* 0x000fe20001785670 */
[----:B------:R-:W0:Y:S01]  /*76f0*/  SHFL.BFLY PT, R43, R8, 0x1, 0x1f ;  /* 0x0c201f00082b7f89 */ /* 0x000e2200000e0000 */
[----:B-1----:R-:W-:Y:S01]  /*7700*/  FADD.FTZ R37, R22, R37 ;  /* 0x0000002516257221 */ /* 0x002fe20000010000 */
[----:B------:R-:W-:Y:S01]  /*7710*/  ISETP.GT.OR P0, PT, R2, 0x3f, P2 ;  /* 0x0000003f0200780c */ /* 0x000fe20001704670 */
[----:B------:R-:W-:Y:S01]  /*7720*/  IMAD R3, R3, 0x78, R28 ;  /* 0x0000007803037824 */ /* 0x000fe200078e021c */
[----:B------:R-:W1:Y:S01]  /*7730*/  SHFL.BFLY PT, R42, R7, 0x1, 0x1f ;  /* 0x0c201f00072a7f89 */ /* 0x000e6200000e0000 */
[----:B------:R-:W-:-:S03]  /*7740*/  FADD.FTZ R36, R21, R36 ;  /* 0x0000002415247221 */ /* 0x000fc60000010000 */
[----:B------:R-:W-:Y:S01]  /*7750*/  BAR.SYNC.DEFER_BLOCKING 0x0 ;  /* 0x0000000000007b1d */ /* 0x000fe20000010000 */
[----:B------:R-:W-:Y:S01]  /*7760*/  FADD.FTZ R39, R20, R39 ;  /* 0x0000002714277221 */ /* 0x000fe20000010000 */
[----:B------:R-:W-:Y:S01]  /*7770*/  ISETP.GT.OR P1, PT, R2, 0x1f, P2 ;  /* 0x0000001f0200780c */ /* 0x000fe20001724670 */
[----:B--2---:R-:W-:Y:S02]  /*7780*/  FADD.FTZ R38, R11, R38 ;  /* 0x000000260b267221 */ /* 0x004fe40000010000 */
[----:B---3--:R-:W-:Y:S02]  /*7790*/  FADD.FTZ R41, R10, R41 ;  /* 0x000000290a297221 */ /* 0x008fe40000010000 */
[----:B----4-:R-:W-:Y:S02]  /*77a0*/  FADD.FTZ R40, R9, R40 ;  /* 0x0000002809287221 */ /* 0x010fe40000010000 */
        /* <DEDUP_REMOVED lines=18> */
.L_x_17996:
[----:B------:R-:W-:Y:S05]  /*78d0*/  BSYNC B0 ;  /* 0x0000000000007941 */ /* 0x000fea0003800000 */
.L_x_17995:
        /* <DEDUP_REMOVED lines=33> */
.L_x_17998:
[----:B------:R-:W-:Y:S05]  /*7af0*/  BSYNC B0 ;  /* 0x0000000000007941 */ /* 0x000fea0003800000 */
.L_x_17997:
        /* <DEDUP_REMOVED lines=18> */
.L_x_18000:
[----:B------:R-:W-:Y:S05]  /*7c20*/  BSYNC B0 ;  /* 0x0000000000007941 */ /* 0x000fea0003800000 */
.L_x_17999:
        /* <DEDUP_REMOVED lines=34> */
.L_x_18002:
[----:B------:R-:W-:Y:S05]  /*7e50*/  BSYNC B0 ;  /* 0x0000000000007941 */ /* 0x000fea0003800000 */
.L_x_18001:
        /* <DEDUP_REMOVED lines=18> */
[C---:B01----:R-:W-:Y:S02]  /*7f80*/  IADD3 R3, P0, R28.reuse, UR4, RZ ;  /* 0x000000041c037c10 */ /* 0x043fe4000ff1e0ff */
[C---:B------:R-:W-:Y:S02]  /*7f90*/  IADD3 R4, R28.reuse, 0x8, RZ ;  /* 0x000000081c047810 */ /* 0x040fe40007ffe0ff */
[C---:B------:R-:W-:Y:S02]  /*7fa0*/  LEA.HI.X.SX32 R6, R28.reuse, UR7, 0x1, P0 ;  /* 0x000000071c067c11 */ /* 0x040fe400080f0eff */
[----:B------:R-:W-:Y:S02]  /*7fb0*/  IADD3 R5, R28, 0x10, RZ ;  /* 0x000000101c057810 */ /* 0x000fe40007ffe0ff */
[----:B------:R-:W-:Y:S02]  /*7fc0*/  LEA R2, P0, R3, c[0x0][0x170], 0x1 ;  /* 0x00005c0003027a11 */ /* 0x000fe400078008ff */
        /* <DEDUP_REMOVED lines=41> */
[----:B------:R-:W-:Y:S02]  /*8260*/  IADD3 R23, R28, 0x58, RZ ;  /* 0x000000581c177810 */ /* 0x000fe40007ffe0ff */
[----:B------:R-:W-:-:S02]  /*8270*/  LEA.HI.X R19, R19, c[0x0][0x174], R22, 0x1, P1 ;  /* 0x00005d0013137a11 */ /* 0x000fc400008f0c16 */
[----:B------:R-:W-:Y:S02]  /*8280*/  IADD3 R29, P1, R21, UR4, RZ ;  /* 0x00000004151d7c10 */ /* 0x000fe4000ff3e0ff */
[----:B------:R-:W-:Y:S02]  /*8290*/  LEA.HI.X.SX32 R31, R20, UR7, 0x1, P0 ;  /* 0x00000007141f7c11 */ /* 0x000fe400080f0eff */
[C---:B------:R-:W-:Y:S02]  /*82a0*/  LEA R20, P0, R24.reuse, c[0x0][0x170], 0x1 ;  /* 0x00005c0018147a11 */ /* 0x040fe400078008ff */
[----:B------:R-:W-:Y:S02]  /*82b0*/  IADD3 R25, P2, R23, UR4, RZ ;  /* 0x0000000417197c10 */ /* 0x000fe4000ff5e0ff */
[----:B------:R-:W-:Y:S02]  /*82c0*/  LEA.HI.X.SX32 R30, R21, UR7, 0x1, P1 ;  /* 0x00000007151e7c11 */ /* 0x000fe400088f0eff */
[----:B------:R-:W-:-:S02]  /*82d0*/  LEA.HI.X R21, R24, c[0x0][0x174], R31, 0x1, P0 ;  /* 0x00005d0018157a11 */ /* 0x000fc400000f0c1f */
[----:B------:R-:W-:Y:S02]  /*82e0*/  LEA.HI.X.SX32 R44, R23, UR7, 0x1, P2 ;  /* 0x00000007172c7c11 */ /* 0x000fe400090f0eff */
[----:B------:R-:W-:Y:S02]  /*82f0*/  LEA R24, P0, R25, c[0x0][0x170], 0x1 ;  /* 0x00005c0019187a11 */ /* 0x000fe400078008ff */
[----:B------:R-:W-:Y:S02]  /*8300*/  LEA R22, P1, R29, c[0x0][0x170], 0x1 ;  /* 0x00005c001d167a11 */ /* 0x000fe400078208ff */
[----:B------:R-:W-:Y:S02]  /*8310*/  LEA.HI.X R25, R25, c[0x0][0x174], R44, 0x1, P0 ;  /* 0x00005d0019197a11 */ /* 0x000fe400000f0c2c */
[----:B------:R-:W-:Y:S02]  /*8320*/  F2FP.PACK_AB R44, R27, R26 ;  /* 0x0000001a1b2c723e */ /* 0x000fe400000000ff */
[----:B------:R-:W-:-:S02]  /*8330*/  LEA.HI.X R23, R29, c[0x0][0x174], R30, 0x1, P1 ;  /* 0x00005d001d177a11 */ /* 0x000fc400008f0c1e */
[----:B------:R-:W-:Y:S01]  /*8340*/  F2FP.PACK_AB R0, R33, R0 ;  /* 0x000000002100723e */ /* 0x000fe200000000ff */
[----:B------:R0:W-:Y:S01]  /*8350*/  STG.E.U16 [R2.64], R44 ;  /* 0x0000002c02007986 */ /* 0x0001e2000c10150c */
[----:B------:R-:W-:Y:S02]  /*8360*/  IADD3 R30, R28, 0x60, RZ ;  /* 0x000000601c1e7810 */ /* 0x000fe40007ffe0ff */
[----:B------:R-:W-:Y:S02]  /*8370*/  PRMT R33, R44, 0x7632, R33 ;  /* 0x000076322c217816 */ /* 0x000fe40000000021 */
[C---:B------:R-:W-:Y:S02]  /*8380*/  IADD3 R46, R28.reuse, 0x68, RZ ;  /* 0x000000681c2e7810 */ /* 0x040fe40007ffe0ff */
[----:B------:R-:W-:Y:S01]  /*8390*/  IADD3 R47, R28, 0x70, RZ ;  /* 0x000000701c2f7810 */ /* 0x000fe20007ffe0ff */
[----:B------:R1:W-:Y:S01]  /*83a0*/  STG.E.U16 [R4.64], R33 ;  /* 0x0000002104007986 */ /* 0x0003e2000c10150c */
[----:B------:R-:W-:-:S02]  /*83b0*/  F2FP.PACK_AB R32, R35, R32 ;  /* 0x000000202320723e */ /* 0x000fc400000000ff */
[----:B------:R-:W-:Y:S01]  /*83c0*/  IADD3 R29, P0, R30, UR4, RZ ;  /* 0x000000041e1d7c10 */ /* 0x000fe2000ff1e0ff */
[----:B------:R2:W-:Y:S01]  /*83d0*/  STG.E.U16 [R6.64], R0 ;  /* 0x0000000006007986 */ /* 0x0005e2000c10150c */
[----:B0-----:R-:W-:Y:S02]  /*83e0*/  PRMT R3, R0, 0x7632, R3 ;  /* 0x0000763200037816 */ /* 0x001fe40000000003 */
[----:B------:R-:W-:Y:S02]  /*83f0*/  F2FP.PACK_AB R34, R37, R34 ;  /* 0x000000222522723e */ /* 0x000fe400000000ff */
[----:B------:R-:W-:Y:S01]  /*8400*/  IADD3 R31, P1, R46, UR4, RZ ;  /* 0x000000042e1f7c10 */ /* 0x000fe2000ff3e0ff */
[----:B------:R-:W-:Y:S01]  /*8410*/  STG.E.U16 [R8.64], R3 ;  /* 0x0000000308007986 */ /* 0x000fe2000c10150c */
[----:B------:R-:W-:Y:S02]  /*8420*/  IADD3 R45, P2, R47, UR4, RZ ;  /* 0x000000042f2d7c10 */ /* 0x000fe4000ff5e0ff */
[----:B-1----:R-:W-:Y:S01]  /*8430*/  PRMT R5, R32, 0x7632, R5 ;  /* 0x0000763220057816 */ /* 0x002fe20000000005 */
[----:B------:R-:W-:Y:S01]  /*8440*/  STG.E.U16 [R10.64], R32 ;  /* 0x000000200a007986 */ /* 0x000fe2000c10150c */
[----:B------:R-:W-:-:S02]  /*8450*/  F2FP.PACK_AB R36, R39, R36 ;  /* 0x000000242724723e */ /* 0x000fc400000000ff */
[----:B------:R-:W-:Y:S01]  /*8460*/  LEA.HI.X.SX32 R50, R30, UR7, 0x1, P0 ;  /* 0x000000071e327c11 */ /* 0x000fe200080f0eff */
[----:B------:R0:W-:Y:S01]  /*8470*/  STG.E.U16 [R12.64], R5 ;  /* 0x000000050c007986 */ /* 0x0001e2000c10150c */
[----:B------:R-:W-:Y:S02]  /*8480*/  PRMT R2, R34, 0x7632, R2 ;  /* 0x0000763222027816 */ /* 0x000fe40000000002 */
[----:B------:R-:W-:Y:S01]  /*8490*/  F2FP.PACK_AB R38, R41, R38 ;  /* 0x000000262926723e */ /* 0x000fe200000000ff */
[----:B------:R1:W-:Y:S01]  /*84a0*/  STG.E.U16 [R14.64], R34 ;  /* 0x000000220e007986 */ /* 0x0003e2000c10150c */
[----:B-----5:R-:W-:Y:S02]  /*84b0*/  LEA.HI.X.SX32 R48, R46, UR7, 0x1, P1 ;  /* 0x000000072e307c11 */ /* 0x020fe400088f0eff */
[----:B------:R-:W-:Y:S01]  /*84c0*/  LEA R26, P0, R29, c[0x0][0x170], 0x1 ;  /* 0x00005c001d1a7a11 */ /* 0x000fe200078008ff */
[----:B------:R-:W-:Y:S01]  /*84d0*/  STG.E.U16 [R16.64], R2 ;  /* 0x0000000210007986 */ /* 0x000fe2000c10150c */
[----:B------:R-:W-:-:S02]  /*84e0*/  LEA R28, P1, R31, c[0x0][0x170], 0x1 ;  /* 0x00005c001f1c7a11 */ /* 0x000fc400078208ff */
[----:B------:R-:W-:Y:S01]  /*84f0*/  LEA.HI.X.SX32 R46, R47, UR7, 0x1, P2 ;  /* 0x000000072f2e7c11 */ /* 0x000fe200090f0eff */
[----:B------:R-:W-:Y:S01]  /*8500*/  STG.E.U16 [R18.64], R36 ;  /* 0x0000002412007986 */ /* 0x000fe2000c10150c */
[----:B--2---:R-:W-:Y:S02]  /*8510*/  PRMT R0, R36, 0x7632, R0 ;  /* 0x0000763224007816 */ /* 0x004fe40000000000 */
[----:B------:R-:W-:Y:S02]  /*8520*/  F2FP.PACK_AB R40, R43, R40 ;  /* 0x000000282b28723e */ /* 0x000fe400000000ff */
        /* <DEDUP_REMOVED lines=14> */
.L_x_18003:
        /* <DEDUP_REMOVED lines=15> */
.L_x_25483:


//--------------------- .text._ZN4vllm25paged_attention_v2_kernelIttLi112ELi32ELi128ELNS_18Fp8KVCacheDataTypeE0ELb0ELi512EEEvPfS2_PT_PKS3_PKT0_S9_ifPKiSB_iPKfiiiSD_SD_iiiii --------------------------
	.section	.text._ZN4vllm25paged_attention_v2_kernelIttLi112ELi32ELi128ELNS_18Fp8KVCacheDataTypeE0ELb0ELi512EEEvPfS2_PT_PKS3_PKT0_S9_ifPKiSB_iPKfiiiSD_SD_iiiii,"ax",@progbits
	.sectioninfo	@"SHI_REGISTERS=58"
	.align	128
        .global         _ZN4vllm25paged_attention_v2_kernelIttLi112ELi32ELi128ELNS_18Fp8KVCacheDataTypeE0ELb0ELi512EEEvPfS2_PT_PKS3_PKT0_S9_ifPKiSB_iPKfiiiSD_SD_iiiii
        .type           _ZN4vllm25paged_attention_v2_kernelIttLi112ELi32ELi128ELNS_18Fp8KVCacheDataTypeE0ELb0ELi512EEEvPfS2_PT_PKS3_PKT0_S9_ifPKiSB_iPKfiiiSD_SD_iiiii,@function
        .size           _ZN4vllm25paged_attention_v2_kernelIttLi112ELi32ELi128ELNS_18Fp8KVCacheDataTypeE0ELb0ELi512EEEvPfS2_PT_PKS3_PKT0_S9_ifPKiSB_iPKfiiiSD_SD_iiiii,(.L_x_25484 - _ZN4vllm25paged_attention_v2_kernelIttLi112ELi32ELi128ELNS_18Fp8KVCacheDataTypeE0ELb0ELi512EEEvPfS2_PT_PKS3_PKT0_S9_ifPKiSB_iPKfiiiSD_SD_iiiii)
        .other          _ZN4vllm25paged_attention_v2_kernelIttLi112ELi32ELi128ELNS_18Fp8KVCacheDataTypeE0ELb0ELi512EEEvPfS2_PT_PKS3_PKT0_S9_ifPKiSB_iPKfiiiSD_SD_iiiii,@"STO_CUDA_ENTRY STV_DEFAULT"
_ZN4vllm25paged_attention_v2_kernelIttLi112ELi32ELi128ELNS_18Fp8KVCacheDataTypeE0ELb0ELi512EEEvPfS2_PT_PKS3_PKT0_S9_ifPKiSB_iPKfiiiSD_SD_iiiii:
.text._ZN4vllm25paged_attention_v2_kernelIttLi112ELi32ELi128ELNS_18Fp8KVCacheDataTypeE0ELb0ELi512EEEvPfS2_PT_PKS3_PKT0_S9_ifPKiSB_iPKfiiiSD_SD_iiiii:
        /* <DEDUP_REMOVED lines=120> */
.L_x_18008:
        /* <DEDUP_REMOVED lines=11> */
.L_x_18007:
[----:B------:R-:W-:Y:S05]  /*0830*/  BSYNC B1 ;  /* 0x0000000000017941 */ /* 0x000fea0003800000 */
.L_x_18006:
        /* <DEDUP_REMOVED lines=8> */
.L_x_18009:
        /* <DEDUP_REMOVED lines=17> */
.L_x_18005:
[----:B------:R-:W-:Y:S05]  /*09d0*/  BSYNC B0 ;  /* 0x0000000000007941 */ /* 0x000fea0003800000 */
.L_x_18004:
        /* <DEDUP_REMOVED lines=28> */
.L_x_18012:
        /* <DEDUP_REMOVED lines=14> */
[----:B------:R-:W4:Y:S01]  /*0c80*/  LDG.E.128.CONSTANT R20, [R54.64+0x800] ;  /* 0x0008000c36147981 */ /* 0x000f22000c1e9d00 */
[----:B0-----:R-:W-:-:S02]  /*0c90*/  HADD2.F32 R32, -RZ, R24.H0_H0 ;  /* 0x20000018ff207230 */ /* 0x001fc40000004100 */
[----:B------:R-:W-:Y:S01]  /*0ca0*/  HADD2.F32 R24, -RZ, R24.H1_H1 ;  /* 0x30000018ff187230 */ /* 0x000fe20000004100 */
[----:B------:R-:W4:Y:S01]  /*0cb0*/  LDG.E.128.CONSTANT R36, [R54.64+0xa00] ;  /* 0x000a000c36247981 */ /* 0x000f22000c1e9d00 */
[--C-:B--2---:R-:W-:Y:S02]  /*0cc0*/  HADD2.F32 R33, -RZ, R4.reuse.H0_H0 ;  /* 0x20000004ff217230 */ /* 0x104fe40000004100 */
[----:B------:R-:W-:Y:S02]  /*0cd0*/  HADD2.F32 R35, -RZ, R4.H1_H1 ;  /* 0x30000004ff237230 */ /* 0x000fe40000004100 */
[----:B-1----:R-:W-:Y:S01]  /*0ce0*/  HADD2.F32 R4, -RZ, R28.H0_H0 ;  /* 0x2000001cff047230 */ /* 0x002fe20000004100 */
[----:B------:R-:W-:Y:S01]  /*0cf0*/  FMUL.FTZ R32, R32, R33 ;  /* 0x0000002120207220 */ /* 0x000fe20000410000 */
[----:B---3--:R-:W-:Y:S01]  /*0d00*/  HADD2.F32 R33, -RZ, R8.H0_H0 ;  /* 0x20000008ff217230 */ /* 0x008fe20000004100 */
[----:B------:R-:W-:Y:S01]  /*0d10*/  FMUL.FTZ R24, R24, R35 ;  /* 0x0000002318187220 */ /* 0x000fe20000410000 */
[----:B------:R-:W-:-:S02]  /*0d20*/  HADD2.F32 R28, -RZ, R28.H1_H1 ;  /* 0x3000001cff1c7230 */ /* 0x000fc40000004100 */
[----:B------:R-:W-:Y:S01]  /*0d30*/  HADD2.F32 R35, -RZ, R5.H0_H0 ;  /* 0x20000005ff237230 */ /* 0x000fe20000004100 */
[----:B------:R-:W-:Y:S01]  /*0d40*/  FFMA.FTZ R4, R4, R33, R32 ;  /* 0x0000002104047223 */ /* 0x000fe20000010020 */
[----:B------:R-:W-:Y:S02]  /*0d50*/  HADD2.F32 R33, -RZ, R8.H1_H1 ;  /* 0x30000008ff217230 */ /* 0x000fe40000004100 */
[--C-:B------:R-:W-:Y:S02]  /*0d60*/  HADD2.F32 R32, -RZ, R25.reuse.H0_H0 ;  /* 0x20000019ff207230 */ /* 0x100fe40000004100 */
[----:B------:R-:W-:Y:S01]  /*0d70*/  HADD2.F32 R25, -RZ, R25.H1_H1 ;  /* 0x30000019ff197230 */ /* 0x000fe20000004100 */
[----:B------:R-:W-:Y:S01]  /*0d80*/  FFMA.FTZ R8, R28, R33, R24 ;  /* 0x000000211c087223 */ /* 0x000fe20000010018 */
[----:B------:R-:W-:Y:S01]  /*0d90*/  HADD2.F32 R24, -RZ, R5.H1_H1 ;  /* 0x30000005ff187230 */ /* 0x000fe20000004100 */
[----:B------:R-:W-:Y:S01]  /*0da0*/  FMUL.FTZ R28, R32, R35 ;  /* 0x00000023201c7220 */ /* 0x000fe20000410000 */
[----:B------:R-:W-:-:S02]  /*0db0*/  HADD2.F32 R32, -RZ, R26.H0_H0 ;  /* 0x2000001aff207230 */ /* 0x000fc40000004100 */
[----:B------:R-:W-:Y:S01]  /*0dc0*/  HADD2.F32 R33, -RZ, R6.H0_H0 ;  /* 0x20000006ff217230 */ /* 0x000fe20000004100 */
[----:B------:R-:W-:Y:S01]  /*0dd0*/  FMUL.FTZ R5, R25, R24 ;  /* 0x0000001819057220 */ /* 0x000fe20000410000 */
[----:B------:R-:W-:Y:S02]  /*0de0*/  HADD2.F32 R25, -RZ, R26.H1_H1 ;  /* 0x3000001aff197230 */ /* 0x000fe40000004100 */
[--C-:B------:R-:W-:Y:S01]  /*0df0*/  HADD2.F32 R26, -RZ, R29.reuse.H1_H1 ;  /* 0x3000001dff1a7230 */ /* 0x100fe20000004100 */
[----:B------:R-:W-:Y:S01]  /*0e00*/  FMUL.FTZ R24, R32, R33 ;  /* 0x0000002120187220 */ /* 0x000fe20000410000 */
[----:B------:R-:W-:Y:S02]  /*0e10*/  HADD2.F32 R33, -RZ, R29.H0_H0 ;  /* 0x2000001dff217230 */ /* 0x000fe40000004100 */
[----:B------:R-:W-:Y:S02]  /*0e20*/  HADD2.F32 R32, -RZ, R6.H1_H1 ;  /* 0x30000006ff207230 */ /* 0x000fe40000004100 */
[----:B------:R-:W-:-:S02]  /*0e30*/  HADD2.F32 R6, -RZ, R9.H0_H0 ;  /* 0x20000009ff067230 */ /* 0x000fc40000004100 */
[----:B------:R-:W-:Y:S01]  /*0e40*/  HADD2.F32 R29, -RZ, R9.H1_H1 ;  /* 0x30000009ff1d7230 */ /* 0x000fe20000004100 */
[----:B------:R-:W-:Y:S02]  /*0e50*/  FMUL.FTZ R25, R25, R32 ;  /* 0x0000002019197220 */ /* 0x000fe40000410000 */
[----:B------:R-:W-:Y:S01]  /*0e60*/  FFMA.FTZ R9, R33, R6, R28 ;  /* 0x0000000621097223 */ /* 0x000fe2000001001c */
[----:B------:R-:W-:Y:S01]  /*0e70*/  HADD2.F32 R33, -RZ, R7.H0_H0 ;  /* 0x20000007ff217230 */ /* 0x000fe20000004100 */
[----:B------:R-:W-:Y:S01]  /*0e80*/  FFMA.FTZ R5, R26, R29, R5 ;  /* 0x0000001d1a057223 */ /* 0x000fe20000010005 */
[----:B------:R-:W-:Y:S02]  /*0e90*/  HADD2.F32 R26, -RZ, R27.H0_H0 ;  /* 0x2000001bff1a7230 */ /* 0x000fe40000004100 */
[----:B------:R-:W-:Y:S02]  /*0ea0*/  HADD2.F32 R6, -RZ, R10.H0_H0 ;  /* 0x2000000aff067230 */ /* 0x000fe40000004100 */
[--C-:B------:R-:W-:Y:S01]  /*0eb0*/  HADD2.F32 R29, -RZ, R30.reuse.H0_H0 ;  /* 0x2000001eff1d7230 */ /* 0x100fe20000004100 */
[----:B------:R-:W-:Y:S01]  /*0ec0*/  FMUL.FTZ R26, R26, R33 ;  /* 0x000000211a1a7220 */ /* 0x000fe20000410000 */
[----:B------:R-:W-:Y:S01]  /*0ed0*/  HADD2.F32 R28, -RZ, R30.H1_H1 ;  /* 0x3000001eff1c7230 */ /* 0x000fe20000004100 */
[----:B------:R-:W0:Y:S01]  /*0ee0*/  LDS.128 R32, [0x20] ;  /* 0x00002000ff207984 */ /* 0x000e220000000c00 */
[----:B------:R-:W-:Y:S01]  /*0ef0*/  HADD2.F32 R10, -RZ, R10.H1_H1 ;  /* 0x3000000aff0a7230 */ /* 0x000fe20000004100 */
[----:B------:R-:W-:Y:S01]  /*0f00*/  FFMA.FTZ R6, R29, R6, R24 ;  /* 0x000000061d067223 */ /* 0x000fe20000010018 */
[----:B------:R-:W-:-:S03]  /*0f10*/  HADD2.F32 R24, -RZ, R31.H0_H0 ;  /* 0x2000001fff187230 */ /* 0x000fc60000004100 */
[----:B------:R-:W-:Y:S01]  /*0f20*/  FFMA.FTZ R28, R28, R10, R25 ;  /* 0x0000000a1c1c7223 */ /* 0x000fe20000010019 */
[----:B------:R-:W-:Y:S02]  /*0f30*/  HADD2.F32 R25, -RZ, R11.H0_H0 ;  /* 0x2000000bff197230 */ /* 0x000fe40000004100 */
[----:B------:R-:W-:Y:S02]  /*0f40*/  HADD2.F32 R10, -RZ, R7.H1_H1 ;  /* 0x30000007ff0a7230 */ /* 0x000fe40000004100 */
[--C-:B----4-:R-:W-:Y:S01]  /*0f50*/  HADD2.F32 R7, -RZ, R12.reuse.H0_H0 ;  /* 0x2000000cff077230 */ /* 0x110fe20000004100 */
[----:B------:R-:W-:Y:S01]  /*0f60*/  FFMA.FTZ R24, R24, R25, R26 ;  /* 0x0000001918187223 */ /* 0x000fe2000001001a */
[----:B------:R-:W-:Y:S02]  /*0f70*/  HADD2.F32 R12, -RZ, R12.H1_H1 ;  /* 0x3000000cff0c7230 */ /* 0x000fe40000004100 */
[----:B------:R-:W-:Y:S02]  /*0f80*/  HADD2.F32 R27, -RZ, R27.H1_H1 ;  /* 0x3000001bff1b7230 */ /* 0x000fe40000004100 */
[----:B------:R-:W-:-:S02]  /*0f90*/  HADD2.F32 R11, -RZ, R11.H1_H1 ;  /* 0x3000000bff0b7230 */ /* 0x000fc40000004100 */
[----:B------:R-:W-:Y:S01]  /*0fa0*/  HADD2.F32 R30, -RZ, R31.H1_H1 ;  /* 0x3000001fff1e7230 */ /* 0x000fe20000004100 */
[----:B------:R-:W-:Y:S01]  /*0fb0*/  FMUL.FTZ R10, R27, R10 ;  /* 0x0000000a1b0a7220 */ /* 0x000fe20000410000 */
[--C-:B0-----:R-:W-:Y:S02]  /*0fc0*/  HADD2.F32 R25, -RZ, R32.reuse.H0_H0 ;  /* 0x20000020ff197230 */ /* 0x101fe40000004100 */
[----:B------:R-:W-:-:S03]  /*0fd0*/  HADD2.F32 R29, -RZ, R32.H1_H1 ;  /* 0x30000020ff1d7230 */ /* 0x000fc60000004100 */
[----:B------:R-:W-:Y:S01]  /*0fe0*/  FFMA.FTZ R25, R25, R7, R4 ;  /* 0x0000000719197223 */ /* 0x000fe20000010004 */
[----:B------:R-:W-:Y:S02]  /*0ff0*/  HADD2.F32 R4, -RZ, R33.H0_H0 ;  /* 0x20000021ff047230 */ /* 0x000fe40000004100 */
[----:B------:R-:W-:Y:S01]  /*1000*/  HADD2.F32 R7, -RZ, R13.H0_H0 ;  /* 0x2000000dff077230 */ /* 0x000fe20000004100 */
[----:B------:R-:W-:Y:S01]  /*1010*/  FFMA.FTZ R29, R29, R12, R8 ;  /* 0x0000000c1d1d7223 */ /* 0x000fe20000010008 */
[----:B------:R-:W-:-:S03]  /*1020*/  HADD2.F32 R32, -RZ, R14.H0_H0 ;  /* 0x2000000eff207230 */ /* 0x000fc60000004100 */
[----:B------:R-:W-:Y:S01]  /*1030*/  FFMA.FTZ R12, R4, R7, R9 ;  /* 0x00000007040c7223 */ /* 0x000fe20000010009 */
[----:B------:R-:W-:Y:S02]  /*1040*/  HADD2.F32 R4, -RZ, R33.H1_H1 ;  /* 0x30000021ff047230 */ /* 0x000fe40000004100 */
[----:B------:R-:W-:Y:S02]  /*1050*/  HADD2.F32 R7, -RZ, R34.H0_H0 ;  /* 0x20000022ff077230 */ /* 0x000fe40000004100 */
[----:B------:R-:W-:Y:S01]  /*1060*/  HADD2.F32 R33, -RZ, R13.H1_H1 ;  /* 0x3000000dff217230 */ /* 0x000fe20000004100 */
[----:B------:R-:W-:Y:S02]  /*1070*/  FFMA.FTZ R30, R30, R11, R10 ;  /* 0x0000000b1e1e7223 */ /* 0x000fe4000001000a */
[----:B------:R-:W-:Y:S01]  /*1080*/  FFMA.FTZ R32, R7, R32, R6 ;  /* 0x0000002007207223 */ /* 0x000fe20000010006 */
[----:B------:R-:W2:Y:S01]  /*1090*/  LDG.E.128.CONSTANT R8, [R54.64+0xc00] ;  /* 0x000c000c36087981 */ /* 0x000ea2000c1e9d00 */
[----:B------:R-:W-:-:S03]  /*10a0*/  FFMA.FTZ R33, R4, R33, R5 ;  /* 0x0000002104217223 */ /* 0x000fc60000010005 */
        /* <DEDUP_REMOVED lines=9> */
[----:B------:R-:W-:-:S03]  /*1140*/  HADD2.F32 R13, -RZ, R16.H0_H0 ;  /* 0x20000010ff0d7230 */ /* 0x000fc60000004100 */
[----:B------:R-:W-:Y:S01]  /*1150*/  FFMA.FTZ R30, R35, R15, R30 ;  /* 0x0000000f231e7223 */ /* 0x000fe2000001001e */
[----:B------:R-:W-:Y:S02]  /*1160*/  HADD2.F32 R15, -RZ, R16.H1_H1 ;  /* 0x30000010ff0f7230 */ /* 0x000fe40000004100 */
[--C-:B0-----:R-:W-:Y:S02]  /*1170*/  HADD2.F32 R14, -RZ, R4.reuse.H0_H0 ;  /* 0x20000004ff0e7230 */ /* 0x101fe40000004100 */
[----:B------:R-:W-:-:S03]  /*1180*/  HADD2.F32 R4, -RZ, R4.H1_H1 ;  /* 0x30000004ff047230 */ /* 0x000fc60000004100 */
[----:B------:R-:W-:Y:S02]  /*1190*/  FFMA.FTZ R16, R14, R13, R25 ;  /* 0x0000000d0e107223 */ /* 0x000fe40000010019 */
[----:B------:R-:W-:Y:S01]  /*11a0*/  FFMA.FTZ R29, R4, R15, R29 ;  /* 0x0000000f041d7223 */ /* 0x000fe2000001001d */
[----:B------:R-:W-:Y:S01]  /*11b0*/  HADD2.F32 R4, -RZ, R17.H0_H0 ;  /* 0x20000011ff047230 */ /* 0x000fe20000004100 */
[----:B------:R-:W0:Y:S01]  /*11c0*/  LDS.128 R24, [0x40] ;  /* 0x00004000ff187984 */ /* 0x000e220000000c00 */
[--C-:B------:R-:W-:Y:S02]  /*11d0*/  HADD2.F32 R13, -RZ, R5.reuse.H0_H0 ;  /* 0x20000005ff0d7230 */ /* 0x100fe40000004100 */
        /* <DEDUP_REMOVED lines=11> */
[--C-:B------:R-:W-:Y:S01]  /*1290*/  HADD2.F32 R6, -RZ, R19.reuse.H0_H0 ;  /* 0x20000013ff067230 */ /* 0x100fe20000004100 */
[----:B------:R-:W-:Y:S01]  /*12a0*/  FFMA.FTZ R35, R35, R18, R28 ;  /* 0x0000001223237223 */ /* 0x000fe2000001001c */
[----:B------:R-:W-:Y:S02]  /*12b0*/  HADD2.F32 R19, -RZ, R19.H1_H1 ;  /* 0x30000013ff137230 */ /* 0x000fe40000004100 */
[----:B------:R-:W-:Y:S01]  /*12c0*/  HADD2.F32 R7, -RZ, R7.H1_H1 ;  /* 0x30000007ff077230 */ /* 0x000fe20000004100 */
[----:B------:R-:W-:Y:S01]  /*12d0*/  FFMA.FTZ R34, R5, R6, R34 ;  /* 0x0000000605227223 */ /* 0x000fe20000010022 */
[----:B------:R-:W-:-:S03]  /*12e0*/  HADD2.F32 R28, -RZ, R20.H0_H0 ;  /* 0x20000014ff1c7230 */ /* 0x000fc60000004100 */
[----:B------:R-:W-:Y:S01]  /*12f0*/  FFMA.FTZ R30, R7, R19, R30 ;  /* 0x00000013071e7223 */ /* 0x000fe2000001001e */
[----:B0-----:R-:W-:-:S05]  /*1300*/  HADD2.F32 R5, -RZ, R24.H0_H0 ;  /* 0x20000018ff057230 */ /* 0x001fca0000004100 */
[----:B------:R-:W-:Y:S02]  /*1310*/  FFMA.FTZ R28, R5, R28, R16 ;  /* 0x0000001c051c7223 */ /* 0x000fe40000010010 */
[----:B------:R-:W4:Y:S01]  /*1320*/  LDG.E.128.CONSTANT R16, [R54.64+0x1000] ;  /* 0x0010000c36107981 */ /* 0x000f22000c1e9d00 */
[----:B------:R-:W-:Y:S02]  /*1330*/  HADD2.F32 R24, -RZ, R24.H1_H1 ;  /* 0x30000018ff187230 */ /* 0x000fe40000004100 */
[----:B------:R-:W-:Y:S02]  /*1340*/  HADD2.F32 R20, -RZ, R20.H1_H1 ;  /* 0x30000014ff147230 */ /* 0x000fe40000004100 */
[----:B------:R-:W-:-:S03]  /*1350*/  HADD2.F32 R5, -RZ, R25.H0_H0 ;  /* 0x20000019ff057230 */ /* 0x000fc60000004100 */
[----:B------:R-:W-:Y:S01]  /*1360*/  FFMA.FTZ R29, R24, R20, R29 ;  /* 0x00000014181d7223 */ /* 0x000fe2000001001d */
[--C-:B------:R-:W-:Y:S02]  /*1370*/  HADD2.F32 R20, -RZ, R21.reuse.H0_H0 ;  /* 0x20000015ff147230 */ /* 0x100fe40000004100 */
        /* <DEDUP_REMOVED lines=14> */
[--C-:B------:R-:W-:Y:S02]  /*1460*/  HADD2.F32 R22, -RZ, R36.reuse.H0_H0 ;  /* 0x20000024ff167230 */ /* 0x100fe40000004100 */
[----:B------:R-:W-:Y:S02]  /*1470*/  HADD2.F32 R36, -RZ, R36.H1_H1 ;  /* 0x30000024ff247230 */ /* 0x000fe40000004100 */
[----:B------:R-:W-:Y:S02]  /*1480*/  HADD2.F32 R23, -RZ, R23.H1_H1 ;  /* 0x30000017ff177230 */ /* 0x000fe40000004100 */
[----:B------:R-:W-:Y:S02]  /*1490*/  HADD2.F32 R27, -RZ, R27.H1_H1 ;  /* 0x3000001bff1b7230 */ /* 0x000fe40000004100 */
[----:B0-----:R-:W-:Y:S02]  /*14a0*/  HADD2.F32 R21, -RZ, R4.H0_H0 ;  /* 0x20000004ff157230 */ /* 0x001fe40000004100 */
[----:B------:R-:W-:-:S03]  /*14b0*/  HADD2.F32 R24, -RZ, R5.H1_H1 ;  /* 0x30000005ff187230 */ /* 0x000fc60000004100 */
[----:B------:R-:W-:Y:S01]  /*14c0*/  FFMA.FTZ R28, R21, R22, R28 ;  /* 0x00000016151c7223 */ /* 0x000fe2000001001c */
[--C-:B------:R-:W-:Y:S02]  /*14d0*/  HADD2.F32 R22, -RZ, R37.reuse.H0_H0 ;  /* 0x20000025ff167230 */ /* 0x100fe40000004100 */
[----:B------:R-:W-:Y:S02]  /*14e0*/  HADD2.F32 R37, -RZ, R37.H1_H1 ;  /* 0x30000025ff257230 */ /* 0x000fe40000004100 */
[----:B------:R-:W-:Y:S02]  /*14f0*/  HADD2.F32 R4, -RZ, R4.H1_H1 ;  /* 0x30000004ff047230 */ /* 0x000fe40000004100 */
[----:B------:R-:W-:Y:S01]  /*1500*/  HADD2.F32 R21, -RZ, R5.H0_H0 ;  /* 0x20000005ff157230 */ /* 0x000fe20000004100 */
[----:B------:R-:W-:Y:S01]  /*1510*/  FFMA.FTZ R33, R24, R37, R33 ;  /* 0x0000002518217223 */ /* 0x000fe20000010021 */
[----:B------:R-:W-:Y:S02]  /*1520*/  HADD2.F32 R5, -RZ, R6.H0_H0 ;  /* 0x20000006ff057230 */ /* 0x000fe40000004100 */
[----:B------:R-:W-:Y:S01]  /*1530*/  HADD2.F32 R24, -RZ, R38.H0_H0 ;  /* 0x20000026ff187230 */ /* 0x000fe20000004100 */
[----:B------:R-:W-:-:S02]  /*1540*/  FFMA.FTZ R29, R4, R36, R29 ;  /* 0x00000024041d7223 */ /* 0x000fc4000001001d */
[----:B------:R-:W-:Y:S02]  /*1550*/  FFMA.FTZ R30, R27, R23, R30 ;  /* 0x000000171b1e7223 */ /* 0x000fe4000001001e */
[----:B------:R-:W-:Y:S02]  /*1560*/  FFMA.FTZ R4, R21, R22, R20 ;  /* 0x0000001615047223 */ /* 0x000fe40000010014 */
[----:B------:R-:W0:Y:S01]  /*1570*/  LDS.128 R20, [0x60] ;  /* 0x00006000ff147984 */ /* 0x000e220000000c00 */
[----:B------:R-:W-:-:S03]  /*1580*/  FFMA.FTZ R32, R5, R24, R32 ;  /* 0x0000001805207223 */ /* 0x000fc60000010020 */
[----:B------:R-:W4:Y:S01]  /*1590*/  LDG.E.128.CONSTANT R24, [R54.64+0x1200] ;  /* 0x0012000c36187981 */ /* 0x000f22000c1e9d00 */
        /* <DEDUP_REMOVED lines=9> */
[--C-:B0-----:R-:W-:Y:S02]  /*1630*/  HADD2.F32 R37, -RZ, R20.reuse.H0_H0 ;  /* 0x20000014ff257230 */ /* 0x101fe40000004100 */
[----:B------:R-:W-:Y:S02]  /*1640*/  HADD2.F32 R20, -RZ, R20.H1_H1 ;  /* 0x30000014ff147230 */ /* 0x000fe40000004100 */
[--C-:B--2---:R-:W-:Y:S02]  /*1650*/  HADD2.F32 R5, -RZ, R8.reuse.H0_H0 ;  /* 0x20000008ff057230 */ /* 0x104fe40000004100 */
[----:B------:R-:W-:Y:S02]  /*1660*/  HADD2.F32 R8, -RZ, R8.H1_H1 ;  /* 0x30000008ff087230 */ /* 0x000fe40000004100 */
[----:B------:R-:W-:Y:S01]  /*1670*/  HADD2.F32 R6, -RZ, R9.H0_H0 ;  /* 0x20000009ff067230 */ /* 0x000fe20000004100 */
[----:B------:R-:W-:Y:S01]  /*1680*/  FFMA.FTZ R37, R37, R5, R28 ;  /* 0x0000000525257223 */ /* 0x000fe2000001001c */
[--C-:B------:R-:W-:Y:S01]  /*1690*/  HADD2.F32 R5, -RZ, R21.reuse.H0_H0 ;  /* 0x20000015ff057230 */ /* 0x100fe20000004100 */
[----:B------:R-:W-:Y:S01]  /*16a0*/  FFMA.FTZ R20, R20, R8, R29 ;  /* 0x0000000814147223 */ /* 0x000fe2000001001d */
[----:B------:R-:W-:-:S03]  /*16b0*/  HADD2.F32 R28, -RZ, R21.H1_H1 ;  /* 0x30000015ff1c7230 */ /* 0x000fc60000004100 */
[----:B------:R-:W-:Y:S02]  /*16c0*/  FFMA.FTZ R8, R5, R6, R4 ;  /* 0x0000000605087223 */ /* 0x000fe40000010004 */
[----:B------:R-:W0:Y:S01]  /*16d0*/  LDS.128 R4, [0x70] ;  /* 0x00007000ff047984 */ /* 0x000e220000000c00 */
[----:B------:R-:W-:-:S05]  /*16e0*/  HADD2.F32 R9, -RZ, R9.H1_H1 ;  /* 0x30000009ff097230 */ /* 0x000fca0000004100 */
[----:B------:R-:W-:Y:S02]  /*16f0*/  FFMA.FTZ R33, R28, R9, R33 ;  /* 0x000000091c217223 */ /* 0x000fe40000010021 */
[----:B------:R-:W2:Y:S01]  /*1700*/  LDG.E.128.CONSTANT R28, [R54.64+0x1400] ;  /* 0x0014000c361c7981 */ /* 0x000ea2000c1e9d00 */
[----:B------:R-:W-:Y:S02]  /*1710*/  HADD2.F32 R9, -RZ, R22.H0_H0 ;  /* 0x20000016ff097230 */ /* 0x000fe40000004100 */
[----:B------:R-:W-:Y:S02]  /*1720*/  HADD2.F32 R21, -RZ, R10.H0_H0 ;  /* 0x2000000aff157230 */ /* 0x000fe40000004100 */
        /* <DEDUP_REMOVED lines=11> */
[--C-:B---3--:R-:W-:Y:S02]  /*17e0*/  HADD2.F32 R4, -RZ, R12.reuse.H0_H0 ;  /* 0x2000000cff047230 */ /* 0x108fe40000004100 */
[----:B------:R-:W-:-:S03]  /*17f0*/  HADD2.F32 R12, -RZ, R12.H1_H1 ;  /* 0x3000000cff0c7230 */ /* 0x000fc60000004100 */
[----:B------:R-:W-:Y:S01]  /*1800*/  FFMA.FTZ R37, R10, R4, R37 ;  /* 0x000000040a257223 */ /* 0x000fe20000010025 */
[--C-:B------:R-:W-:Y:S01]  /*1810*/  HADD2.F32 R4, -RZ, R5.reuse.H1_H1 ;  /* 0x30000005ff047230 */ /* 0x100fe20000004100 */
[----:B------:R-:W-:Y:S01]  /*1820*/  FFMA.FTZ R12, R9, R12, R20 ;  /* 0x0000000c090c7223 */ /* 0x000fe20000010014 */
[----:B------:R-:W-:Y:S02]  /*1830*/  HADD2.F32 R9, -RZ, R5.H0_H0 ;  /* 0x20000005ff097230 */ /* 0x000fe40000004100 */
[--C-:B------:R-:W-:Y:S02]  /*1840*/  HADD2.F32 R5, -RZ, R13.reuse.H0_H0 ;  /* 0x2000000dff057230 */ /* 0x100fe40000004100 */
[----:B------:R-:W-:Y:S01]  /*1850*/  HADD2.F32 R10, -RZ, R13.H1_H1 ;  /* 0x3000000dff0a7230 */ /* 0x000fe20000004100 */
[----:B------:R-:W-:Y:S02]  /*1860*/  FFMA.FTZ R36, R23, R11, R36 ;  /* 0x0000000b17247223 */ /* 0x000fe40000010024 */
[----:B------:R-:W-:Y:S01]  /*1870*/  FFMA.FTZ R13, R9, R5, R8 ;  /* 0x00000005090d7223 */ /* 0x000fe20000010008 */
[----:B------:R-:W3:Y:S01]  /*1880*/  LDG.E.128.CONSTANT R20, [R54.64+0x1600] ;  /* 0x0016000c36147981 */ /* 0x000ee2000c1e9d00 */
[----:B------:R-:W-:-:S03]  /*1890*/  FFMA.FTZ R33, R4, R10, R33 ;  /* 0x0000000a04217223 */ /* 0x000fc60000010021 */
[----:B------:R-:W0:Y:S01]  /*18a0*/  LDS.128 R8, [0x80] ;  /* 0x00008000ff087984 */ /* 0x000e220000000c00 */
        /* <DEDUP_REMOVED lines=11> */
[----:B----4-:R-:W-:-:S02]  /*1960*/  HADD2.F32 R5, -RZ, R16.H0_H0 ;  /* 0x20000010ff057230 */ /* 0x010fc40000004100 */
[----:B------:R-:W-:Y:S01]  /*1970*/  HADD2.F32 R16, -RZ, R16.H1_H1 ;  /* 0x30000010ff107230 */ /* 0x000fe20000004100 */
[----:B------:R-:W-:Y:S01]  /*1980*/  FFMA.FTZ R35, R6, R14, R35 ;  /* 0x0000000e06237223 */ /* 0x000fe20000010023 */
[--C-:B0-----:R-:W-:Y:S02]  /*1990*/  HADD2.F32 R4, -RZ, R8.reuse.H0_H0 ;  /* 0x20000008ff047230 */ /* 0x101fe40000004100 */
[----:B------:R-:W-:-:S03]  /*19a0*/  HADD2.F32 R15, -RZ, R8.H1_H1 ;  /* 0x30000008ff0f7230 */ /* 0x000fc60000004100 */
[----:B------:R-:W-:Y:S01]  /*19b0*/  FFMA.FTZ R37, R4, R5, R37 ;  /* 0x0000000504257223 */ /* 0x000fe20000010025 */
[----:B------:R-:W-:Y:S01]  /*19c0*/  HADD2.F32 R8, -RZ, R9.H0_H0 ;  /* 0x20000009ff087230 */ /* 0x000fe20000004100 */
[----:B------:R-:W4:Y:S01]  /*19d0*/  LDG.E.128.CONSTANT R4, [R54.64+0x1800] ;  /* 0x0018000c36047981 */ /* 0x000f22000c1e9d00 */
        /* <DEDUP_REMOVED lines=43> */
[----:B------:R-:W-:Y:S02]  /*1c90*/  HADD2.F32 R27, -RZ, R27.H1_H1 ;  /* 0x3000001bff1b7230 */ /* 0x000fe40000004100 */
[----:B------:R-:W-:-:S05]  /*1ca0*/  HADD2.F32 R35, -RZ, R35.H1_H1 ;  /* 0x30000023ff237230 */ /* 0x000fca0000004100 */
[----:B------:R-:W-:Y:S01]  /*1cb0*/  FFMA.FTZ R36, R35, R27, R36 ;  /* 0x0000001b23247223 */ /* 0x000fe20000010024 */
[----:B------:R-:W-:Y:S02]  /*1cc0*/  HADD2.F32 R27, -RZ, R8.H1_H1 ;  /* 0x30000008ff1b7230 */ /* 0x000fe40000004100 */
[----:B--2---:R-:W-:-:S05]  /*1cd0*/  HADD2.F32 R17, -RZ, R28.H0_H0 ;  /* 0x2000001cff117230 */ /* 0x004fca0000004100 */
[----:B------:R-:W-:Y:S02]  /*1ce0*/  FFMA.FTZ R37, R16, R17, R37 ;  /* 0x0000001110257223 */ /* 0x000fe40000010025 */
[----:B------:R-:W0:Y:S01]  /*1cf0*/  LDS.128 R16, [0xb0] ;  /* 0x0000b000ff107984 */ /* 0x000e220000000c00 */
[----:B------:R-:W-:-:S05]  /*1d00*/  HADD2.F32 R8, -RZ, R28.H1_H1 ;  /* 0x3000001cff087230 */ /* 0x000fca0000004100 */
[----:B------:R-:W-:Y:S01]  /*1d10*/  FFMA.FTZ R8, R27, R8, R24 ;  /* 0x000000081b087223 */ /* 0x000fe20000010018 */
[----:B------:R-:W-:Y:S02]  /*1d20*/  HADD2.F32 R27, -RZ, R9.H0_H0 ;  /* 0x20000009ff1b7230 */ /* 0x000fe40000004100 */
        /* <DEDUP_REMOVED lines=8> */
[----:B------:R-:W-:Y:S01]  /*1db0*/  HADD2.F32 R10, -RZ, R11.H0_H0 ;  /* 0x2000000bff0a7230 */ /* 0x000fe20000004100 */
[----:B------:R-:W-:Y:S01]  /*1dc0*/  FFMA.FTZ R38, R9, R24, R38 ;  /* 0x0000001809267223 */ /* 0x000fe20000010026 */
[----:B------:R-:W-:Y:S02]  /*1dd0*/  HADD2.F32 R9, -RZ, R31.H0_H0 ;  /* 0x2000001fff097230 */ /* 0x000fe40000004100 */
[----:B------:R-:W-:-:S03]  /*1de0*/  HADD2.F32 R30, -RZ, R30.H1_H1 ;  /* 0x3000001eff1e7230 */ /* 0x000fc60000004100 */
[----:B------:R-:W-:Y:S01]  /*1df0*/  FFMA.FTZ R39, R10, R9, R39 ;  /* 0x000000090a277223 */ /* 0x000fe20000010027 */
[----:B------:R-:W-:Y:S02]  /*1e00*/  HADD2.F32 R31, -RZ, R31.H1_H1 ;  /* 0x3000001fff1f7230 */ /* 0x000fe40000004100 */
[----:B------:R-:W-:Y:S01]  /*1e10*/  HADD2.F32 R11, -RZ, R11.H1_H1 ;  /* 0x3000000bff0b7230 */ /* 0x000fe20000004100 */
[----:B------:R-:W-:Y:S02]  /*1e20*/  FFMA.FTZ R29, R29, R30, R26 ;  /* 0x0000001e1d1d7223 */ /* 0x000fe4000001001a */
[----:B------:R-:W1:Y:S01]  /*1e30*/  LDS.128 R24, [0xc0] ;  /* 0x0000c000ff187984 */ /* 0x000e620000000c00 */
[----:B0-----:R-:W-:Y:S01]  /*1e40*/  HADD2.F32 R10, -RZ, R16.H0_H0 ;  /* 0x20000010ff0a7230 */ /* 0x001fe20000004100 */
[----:B------:R-:W-:Y:S01]  /*1e50*/  FFMA.FTZ R36, R11, R31, R36 ;  /* 0x0000001f0b247223 */ /* 0x000fe20000010024 */
[----:B------:R-:W-:Y:S02]  /*1e60*/  HADD2.F32 R11, -RZ, R17.H0_H0 ;  /* 0x20000011ff0b7230 */ /* 0x000fe40000004100 */
[----:B---3--:R-:W-:-:S05]  /*1e70*/  HADD2.F32 R9, -RZ, R20.H0_H0 ;  /* 0x20000014ff097230 */ /* 0x008fca0000004100 */
[----:B------:R-:W-:Y:S01]  /*1e80*/  FFMA.FTZ R37, R10, R9, R37 ;  /* 0x000000090a257223 */ /* 0x000fe20000010025 */
[----:B------:R-:W-:Y:S02]  /*1e90*/  HADD2.F32 R9, -RZ, R16.H1_H1 ;  /* 0x30000010ff097230 */ /* 0x000fe40000004100 */
[----:B------:R-:W-:Y:S02]  /*1ea0*/  HADD2.F32 R16, -RZ, R20.H1_H1 ;  /* 0x30000014ff107230 */ /* 0x000fe40000004100 */
[----:B------:R-:W-:-:S03]  /*1eb0*/  HADD2.F32 R10, -RZ, R21.H0_H0 ;  /* 0x20000015ff0a7230 */ /* 0x000fc60000004100 */
[----:B------:R-:W-:Y:S02]  /*1ec0*/  FFMA.FTZ R16, R9, R16, R8 ;  /* 0x0000001009107223 */ /* 0x000fe40000010008 */
[----:B------:R-:W-:Y:S02]  /*1ed0*/  FFMA.FTZ R32, R11, R10, R32 ;  /* 0x0000000a0b207223 */ /* 0x000fe40000010020 */
[----:B------:R-:W0:Y:S01]  /*1ee0*/  LDS.128 R8, [0xd0] ;  /* 0x0000d000ff087984 */ /* 0x000e220000000c00 */
[----:B------:R-:W-:Y:S02]  /*1ef0*/  HADD2.F32 R17, -RZ, R17.H1_H1 ;  /* 0x30000011ff117230 */ /* 0x000fe40000004100 */
[----:B------:R-:W-:Y:S02]  /*1f00*/  HADD2.F32 R21, -RZ, R21.H1_H1 ;  /* 0x30000015ff157230 */ /* 0x000fe40000004100 */
[----:B------:R-:W-:Y:S02]  /*1f10*/  HADD2.F32 R31, -RZ, R18.H0_H0 ;  /* 0x20000012ff1f7230 */ /* 0x000fe40000004100 */
[--C-:B------:R-:W-:Y:S01]  /*1f20*/  HADD2.F32 R20, -RZ, R22.reuse.H0_H0 ;  /* 0x20000016ff147230 */ /* 0x100fe20000004100 */
[----:B------:R-:W-:Y:S01]  /*1f30*/  FFMA.FTZ R28, R17, R21, R28 ;  /* 0x00000015111c7223 */ /* 0x000fe2000001001c */
[----:B------:R-:W-:-:S02]  /*1f40*/  HADD2.F32 R22, -RZ, R22.H1_H1 ;  /* 0x30000016ff167230 */ /* 0x000fc40000004100 */
[----:B------:R-:W-:Y:S01]  /*1f50*/  HADD2.F32 R17, -RZ, R23.H0_H0 ;  /* 0x20000017ff117230 */ /* 0x000fe20000004100 */
[----:B------:R-:W-:Y:S01]  /*1f60*/  FFMA.FTZ R38, R31, R20, R38 ;  /* 0x000000141f267223 */ /* 0x000fe20000010026 */
[----:B------:R-:W-:Y:S02]  /*1f70*/  HADD2.F32 R18, -RZ, R18.H1_H1 ;  /* 0x30000012ff127230 */ /* 0x000fe40000004100 */
[----:B------:R-:W-:Y:S02]  /*1f80*/  HADD2.F32 R20, -RZ, R19.H0_H0 ;  /* 0x20000013ff147230 */ /* 0x000fe40000004100 */
[----:B------:R-:W-:Y:S02]  /*1f90*/  HADD2.F32 R23, -RZ, R23.H1_H1 ;  /* 0x30000017ff177230 */ /* 0x000fe40000004100 */
[----:B------:R-:W-:Y:S01]  /*1fa0*/  HADD2.F32 R19, -RZ, R19.H1_H1 ;  /* 0x30000013ff137230 */ /* 0x000fe20000004100 */
[----:B------:R-:W-:Y:S01]  /*1fb0*/  FFMA.FTZ R29, R18, R22, R29 ;  /* 0x00000016121d7223 */ /* 0x000fe2000001001d */
[--C-:B-1----:R-:W-:Y:S01]  /*1fc0*/  HADD2.F32 R18, -RZ, R24.reuse.H0_H0 ;  /* 0x20000018ff127230 */ /* 0x102fe20000004100 */
[----:B------:R-:W-:Y:S01]  /*1fd0*/  FFMA.FTZ R39, R20, R17, R39 ;  /* 0x0000001114277223 */ /* 0x000fe20000010027 */
[----:B------:R-:W-:Y:S01]  /*1fe0*/  HADD2.F32 R24, -RZ, R24.H1_H1 ;  /* 0x30000018ff187230 */ /* 0x000fe20000004100 */
[----:B------:R-:W-:Y:S01]  /*1ff0*/  FFMA.FTZ R36, R19, R23, R36 ;  /* 0x0000001713247223 */ /* 0x000fe20000010024 */
[----:B------:R-:W-:-:S02]  /*2000*/  HADD2.F32 R22, -RZ, R25.H0_H0 ;  /* 0x20000019ff167230 */ /* 0x000fc40000004100 */
[--C-:B----4-:R-:W-:Y:S02]  /*2010*/  HADD2.F32 R20, -RZ, R4.reuse.H0_H0 ;  /* 0x20000004ff147230 */ /* 0x110fe40000004100 */
[----:B------:R-:W-:Y:S02]  /*2020*/  HADD2.F32 R21, -RZ, R4.H1_H1 ;  /* 0x30000004ff157230 */ /* 0x000fe40000004100 */
[--C-:B------:R-:W-:Y:S01]  /*2030*/  HADD2.F32 R19, -RZ, R5.reuse.H0_H0 ;  /* 0x20000005ff137230 */ /* 0x100fe20000004100 */
[----:B------:R-:W-:Y:S01]  /*2040*/  FFMA.FTZ R37, R18, R20, R37 ;  /* 0x0000001412257223 */ /* 0x000fe20000010025 */
[----:B------:R-:W-:Y:S01]  /*2050*/  HADD2.F32 R17, -RZ, R5.H1_H1 ;  /* 0x30000005ff117230 */ /* 0x000fe20000004100 */
[----:B------:R-:W-:Y:S01]  /*2060*/  FFMA.FTZ R16, R24, R21, R16 ;  /* 0x0000001518107223 */ /* 0x000fe20000010010 */
[----:B------:R-:W-:Y:S01]  /*2070*/  HADD2.F32 R5, -RZ, R6.H0_H0 ;  /* 0x20000006ff057230 */ /* 0x000fe20000004100 */
[----:B------:R-:W-:Y:S01]  /*2080*/  FFMA.FTZ R19, R22, R19, R32 ;  /* 0x0000001316137223 */ /* 0x000fe20000010020 */
[----:B------:R-:W-:-:S02]  /*2090*/  HADD2.F32 R20, -RZ, R26.H0_H0 ;  /* 0x2000001aff147230 */ /* 0x000fc40000004100 */
[--C-:B0-----:R-:W-:Y:S02]  /*20a0*/  HADD2.F32 R22, -RZ, R8.reuse.H0_H0 ;  /* 0x20000008ff167230 */ /* 0x101fe40000004100 */
[----:B------:R-:W-:Y:S02]  /*20b0*/  HADD2.F32 R21, -RZ, R8.H1_H1 ;  /* 0x30000008ff157230 */ /* 0x000fe40000004100 */
[--C-:B------:R-:W-:Y:S02]  /*20c0*/  HADD2.F32 R8, -RZ, R12.reuse.H0_H0 ;  /* 0x2000000cff087230 */ /* 0x100fe40000004100 */
        /* <DEDUP_REMOVED lines=10> */
[----:B------:R-:W-:Y:S02]  /*2170*/  FFMA.FTZ R19, R20, R23, R19 ;  /* 0x0000001714137223 */ /* 0x000fe40000010013 */
[----:B------:R-:W-:Y:S02]  /*2180*/  FADD.FTZ R8, R8, R21 ;  /* 0x0000001508087221 */ /* 0x000fe40000010000 */
[----:B------:R-:W-:Y:S01]  /*2190*/  FFMA.FTZ R12, R12, R13, R17 ;  /* 0x0000000d0c0c7223 */ /* 0x000fe20000010011 */
[----:B------:R-:W-:Y:S01]  /*21a0*/  HADD2.F32 R6, -RZ, R6.H1_H1 ;  /* 0x30000006ff067230 */ /* 0x000fe20000004100 */
[----:B------:R-:W-:Y:S01]  /*21b0*/  FADD.FTZ R19, R19, R8 ;  /* 0x0000000813137221 */ /* 0x000fe20000010000 */
[----:B------:R-:W0:Y:S01]  /*21c0*/  I2F R17, R44 ;  /* 0x0000002c00117306 */ /* 0x000e220000201400 */
[----:B------:R-:W-:Y:S02]  /*21d0*/  HADD2.F32 R26, -RZ, R26.H1_H1 ;  /* 0x3000001aff1a7230 */ /* 0x000fe40000004100 */
[----:B------:R-:W-:-:S02]  /*21e0*/  HADD2.F32 R8, -RZ, R10.H0_H0 ;  /* 0x2000000aff087230 */ /* 0x000fc40000004100 */
[--C-:B------:R-:W-:Y:S01]  /*21f0*/  HADD2.F32 R13, -RZ, R14.reuse.H0_H0 ;  /* 0x2000000eff0d7230 */ /* 0x100fe20000004100 */
[----:B------:R-:W-:Y:S01]  /*2200*/  FFMA.FTZ R6, R26, R6, R29 ;  /* 0x000000061a067223 */ /* 0x000fe2000001001d */
[----:B------:R-:W-:Y:S01]  /*2210*/  HADD2.F32 R4, -RZ, R7.H0_H0 ;  /* 0x20000007ff047230 */ /* 0x000fe20000004100 */
[----:B------:R-:W-:Y:S01]  /*2220*/  FADD.FTZ R12, R12, R19 ;  /* 0x000000130c0c7221 */ /* 0x000fe20000010000 */
[----:B------:R-:W-:Y:S01]  /*2230*/  HADD2.F32 R18, -RZ, R27.H0_H0 ;  /* 0x2000001bff127230 */ /* 0x000fe20000004100 */
[----:B------:R-:W-:Y:S01]  /*2240*/  FFMA.FTZ R5, R8, R13, R5 ;  /* 0x0000000d08057223 */ /* 0x000fe20000010005 */
        /* <DEDUP_REMOVED lines=34> */
.L_x_18011:
[----:B------:R-:W-:Y:S05]  /*2470*/  BSYNC B0 ;  /* 0x0000000000007941 */ /* 0x000fea0003800000 */
.L_x_18010:
        /* <DEDUP_REMOVED lines=44> */
.L_x_18017:
        /* <DEDUP_REMOVED lines=11> */
.L_x_18016:
[----:B------:R-:W-:Y:S05]  /*27f0*/  BSYNC B1 ;  /* 0x0000000000017941 */ /* 0x000fea0003800000 */
.L_x_18015:
        /* <DEDUP_REMOVED lines=11> */
.L_x_18020:
        /* <DEDUP_REMOVED lines=100> */
.L_x_18019:
[----:B------:R-:W-:Y:S05]  /*2ef0*/  BSYNC B1 ;  /* 0x0000000000017941 */ /* 0x000fea0003800000 */
.L_x_18018:
        /* <DEDUP_REMOVED lines=55> */
.L_x_18022:
[----:B------:R-:W-:Y:S05]  /*3270*/  BSYNC B1 ;  /* 0x0000000000017941 */ /* 0x000fea0003800000 */
.L_x_18021:
        /* <DEDUP_REMOVED lines=26> */
.L_x_18014:
[----:B------:R-:W-:Y:S05]  /*3420*/  BSYNC B0 ;  /* 0x0000000000007941 */ /* 0x000fea0003800000 */
.L_x_18013:
        /* <DEDUP_REMOVED lines=43> */
.L_x_18027:
        /* <DEDUP_REMOVED lines=8> */
.L_x_18026:
[----:B------:R-:W-:Y:S05]  /*3760*/  BSYNC B1 ;  /* 0x0000000000017941 */ /* 0x000fea0003800000 */
.L_x_18025:
        /* <DEDUP_REMOVED lines=11> */
.L_x_18030:
        /* <DEDUP_REMOVED lines=52> */
.L_x_18029:
[----:B------:R-:W-:Y:S05]  /*3b60*/  BSYNC B1 ;  /* 0x0000000000017941 */ /* 0x000fea0003800000 */
.L_x_18028:
        /* <DEDUP_REMOVED lines=31> */
.L_x_18032:
[----:B------:R-:W-:Y:S05]  /*3d60*/  BSYNC B1 ;  /* 0x0000000000017941 */ /* 0x000fea0003800000 */
.L_x_18031:
        /* <DEDUP_REMOVED lines=14> */
.L_x_18024:
[----:B------:R-:W-:Y:S05]  /*3e50*/  BSYNC B0 ;  /* 0x0000000000007941 */ /* 0x000fea0003800000 */
.L_x_18023:
        /* <DEDUP_REMOVED lines=29> */
.L_x_18034:
[----:B------:R-:W-:Y:S05]  /*4030*/  BSYNC B0 ;  /* 0x0000000000007941 */ /* 0x000fea0003800000 */
.L_x_18033:
[----:B------:R-:W-:Y:S01]  /*4040*/  BSSY B0, `(.L_x_18035) ;  /* 0x00002dd000007945 */ /* 0x000fe20003800000 */
[----:B------:R-:W-:Y:S05]  /*4050*/  @!P1 BRA `(.L_x_18036) ;  /* 0x0000009000009947 */ /* 0x000fea0003800000 */
[----:B------:R-:W-:Y:S01]  /*4060*/  IMAD.MOV.U32 R28, RZ, RZ, RZ ;  /* 0x000000ffff1c7224 */ /* 0x000fe200078e00ff */
        /* <DEDUP_REMOVED lines=8> */
.L_x_18036:
[----:B0-----:R-:W-:Y:S01]  /*40f0*/  SHF.R.S32.HI R2, RZ, 0x1f, R49 ;  /* 0x0000001fff027819 */ /* 0x001fe20000011431 */
[----:B------:R-:W-:Y:S01]  /*4100*/  IMAD.U32 R3, RZ, RZ, UR5 ;  /* 0x00000005ff037e24 */ /* 0x000fe2000f8e00ff */
[C---:B------:R-:W-:Y:S01]  /*4110*/  IADD3 R8, P0, R47.reuse, UR7, RZ ;  /* 0x000000072f087c10 */ /* 0x040fe2000ff1e0ff */
[----:B------:R-:W-:Y:S01]  /*4120*/  IMAD.U32 R6, RZ, RZ, UR19 ;  /* 0x00000013ff067e24 */ /* 0x000fe2000f8e00ff */
[----:B------:R-:W-:Y:S01]  /*4130*/  LEA.HI R2, R2, R49, RZ, 0x2 ;  /* 0x0000003102027211 */ /* 0x000fe200078f10ff */
[----:B------:R-:W-:Y:S01]  /*4140*/  IMAD.U32 R10, RZ, RZ, UR16 ;  /* 0x00000010ff0a7e24 */ /* 0x000fe2000f8e00ff */
[----:B------:R-:W-:Y:S01]  /*4150*/  IADD3 R3, -R50, -0x1, R3 ;  /* 0xffffffff32037810 */ /* 0x000fe20007ffe103 */
[----:B------:R-:W-:Y:S01]  /*4160*/  IMAD.MOV.U32 R28, RZ, RZ, RZ ;  /* 0x000000ffff1c7224 */ /* 0x000fe200078e00ff */
        /* <DEDUP_REMOVED lines=37> */
.L_x_18066:
[----:B------:R-:W2:Y:S04]  /*43c0*/  LDG.E.CONSTANT R53, [R2.64] ;  /* 0x0000000c02357981 */ /* 0x000ea8000c1e9900 */
[----:B0-----:R-:W0:Y:S04]  /*43d0*/  LDS.128 R12, [R29+-0x10] ;  /* 0xfffff0001d0c7984 */ /* 0x001e280000000c00 */
[----:B-1----:R-:W1:Y:S01]  /*43e0*/  LDS.128 R16, [R29] ;  /* 0x000000001d107984 */ /* 0x002e620000000c00 */
[----:B0-----:R-:W-:-:S02]  /*43f0*/  F2FP.PACK_AB R14, R15, R14 ;  /* 0x0000000e0f0e723e */ /* 0x001fc400000000ff */
[----:B------:R-:W-:Y:S01]  /*4400*/  F2FP.PACK_AB R45, R13, R12 ;  /* 0x0000000c0d2d723e */ /* 0x000fe200000000ff */
[----:B------:R-:W-:Y:S01]  /*4410*/  BSSY B1, `(.L_x_18038) ;  /* 0x000002f000017945 */ /* 0x000fe20003800000 */
[----:B-1----:R-:W-:Y:S02]  /*4420*/  F2FP.PACK_AB R49, R17, R16 ;  /* 0x000000101131723e */ /* 0x002fe400000000ff */
[----:B------:R-:W-:Y:S02]  /*4430*/  F2FP.PACK_AB R44, R19, R18 ;  /* 0x00000012132c723e */ /* 0x000fe400000000ff */
        /* <DEDUP_REMOVED lines=11> */
[----:B-----5:R0:W5:Y:S06]  /*44f0*/  LDG.E.128.CONSTANT R12, [R54.64] ;  /* 0x0000000c360c7981 */ /* 0x02016c000c1e9d00 */
        /* <DEDUP_REMOVED lines=32> */
.L_x_18039:
[----:B------:R-:W-:Y:S05]  /*4700*/  BSYNC B1 ;  /* 0x0000000000017941 */ /* 0x000fea0003800000 */
.L_x_18038:
[----:B-----5:R-:W-:-:S06]  /*4710*/  HFMA2.MMA R13, R42, R13, -RZ ;  /* 0x0000000d2a0d7235 */ /* 0x020fcc00001000ff */
[----:B------:R-:W-:-:S10]  /*4720*/  HFMA2.MMA R13, R45, R12, R13 ;  /* 0x0000000c2d0d7235 */ /* 0x000fd4000000000d */
[----:B------:R-:W-:-:S06]  /*4730*/  HFMA2 R13, R49, R14, R13 ;  /* 0x0000000e310d7231 */ /* 0x000fcc000000000d */
[----:B------:R-:W-:Y:S02]  /*4740*/  HFMA2.MMA R16, R44, R15, R13 ;  /* 0x0000000f2c107235 */ /* 0x000fe4000000000d */
[----:B------:R1:W5:Y:S01]  /*4750*/  LDG.E.128.CONSTANT R12, [R54.64+0x200] ;  /* 0x0002000c360c7981 */ /* 0x000362000c1e9d00 */
[----:B------:R-:W-:Y:S01]  /*4760*/  BSSY B1, `(.L_x_18040) ;  /* 0x0000021000017945 */ /* 0x000fe20003800000 */
[----:B------:R-:W-:Y:S05]  /*4770*/  @P0 BRA `(.L_x_18041) ;  /* 0x000001f000000947 */ /* 0x000fea0003800000 */
[C---:B------:R-:W-:Y:S02]  /*4780*/  IADD3 R17, R5.reuse, -0x5, RZ ;  /* 0xfffffffb05117810 */ /* 0x040fe40007ffe0ff */
[----:B------:R-:W-:Y:S02]  /*4790*/  ISETP.GE.AND P3, PT, R5, UR17, PT ;  /* 0x0000001105007c0c */ /* 0x000fe4000bf66270 */
[----:B------:R-:W-:Y:S02]  /*47a0*/  ISETP.GE.AND P1, PT, R17, UR17, PT ;  /* 0x0000001111007c0c */ /* 0x000fe4000bf26270 */
[----:B------:R-:W-:-:S02]  /*47b0*/  IADD3 R17, R5, -0x4, RZ ;  /* 0xfffffffc05117810 */ /* 0x000fc40007ffe0ff */
[----:B-----5:R-:W-:Y:S02]  /*47c0*/  SEL R18, R13, RZ, !P1 ;  /* 0x000000ff0d127207 */ /* 0x020fe40004800000 */
[----:B------:R-:W-:Y:S02]  /*47d0*/  ISETP.GE.AND P2, PT, R17, UR17, PT ;  /* 0x0000001111007c0c */ /* 0x000fe4000bf46270 */
[----:B------:R-:W-:-:S04]  /*47e0*/  PRMT R17, R13, 0x7632, R17 ;  /* 0x000076320d117816 */ /* 0x000fc80000000011 */
        /* <DEDUP_REMOVED lines=15> */
[----:B------:R-:W-:Y:S02]  /*48e0*/  PRMT R17, R15, 0x7632, R17 ;  /* 0x000076320f117816 */ /* 0x000fe40000000011 */
[----:B------:R-:W-:-:S02]  /*48f0*/  IADD3 R15, R5, -0x7, RZ ;  /* 0xfffffff9050f7810 */ /* 0x000fc40007ffe0ff */
[----:B------:R-:W-:Y:S02]  /*4900*/  SEL R17, R17, RZ, !P3 ;  /* 0x000000ff11117207 */ /* 0x000fe40005800000 */
[----:B------:R-:W-:Y:S02]  /*4910*/  ISETP.GE.AND P1, PT, R15, UR17, PT ;  /* 0x000000110f007c0c */ /* 0x000fe4000bf26270 */
[--C-:B------:R-:W-:Y:S02]  /*4920*/  PRMT R15, R18, 0x5410, R17.reuse ;  /* 0x00005410120f7816 */ /* 0x100fe40000000011 */
[C---:B------:R-:W-:Y:S02]  /*4930*/  PRMT R17, R12.reuse, 0x7632, R17 ;  /* 0x000076320c117816 */ /* 0x040fe40000000011 */
[----:B------:R-:W-:Y:S02]  /*4940*/  SEL R12, R12, RZ, !P1 ;  /* 0x000000ff0c0c7207 */ /* 0x000fe40004800000 */
[----:B------:R-:W-:-:S04]  /*4950*/  SEL R17, R17, RZ, !P2 ;  /* 0x000000ff11117207 */ /* 0x000fc80005000000 */
[----:B------:R-:W-:Y:S02]  /*4960*/  PRMT R12, R12, 0x5410, R17 ;  /* 0x000054100c0c7816 */ /* 0x000fe40000000011 */
.L_x_18041:
[----:B------:R-:W-:Y:S05]  /*4970*/  BSYNC B1 ;  /* 0x0000000000017941 */ /* 0x000fea0003800000 */
.L_x_18040:
[----:B-----5:R-:W-:Y:S02]  /*4980*/  HMUL2 R13, R42, R13 ;  /* 0x0000000d2a0d7232 */ /* 0x020fe40000000000 */
[----:B------:R-:W-:Y:S02]  /*4990*/  HADD2.F32 R17, -RZ, R16.H1_H1 ;  /* 0x30000010ff117230 */ /* 0x000fe40000004100 */
[----:B------:R-:W-:-:S06]  /*49a0*/  HFMA2 R13, R45, R12, R13 ;  /* 0x0000000c2d0d7231 */ /* 0x000fcc000000000d */
[----:B------:R-:W-:Y:S01]  /*49b0*/  HFMA2.MMA R18, R49, R14, R13 ;  /* 0x0000000e31127235 */ /* 0x000fe2000000000d */
[----:B------:R-:W-:Y:S01]  /*49c0*/  IADD3 R13, P1, R41, R52, RZ ;  /* 0x00000034290d7210 */ /* 0x000fe20007f3e0ff */
[----:B------:R-:W-:-:S03]  /*49d0*/  HADD2.F32 R14, -RZ, R16.H0_H0 ;  /* 0x20000010ff0e7230 */ /* 0x000fc60000004100 */
[----:B------:R-:W-:Y:S02]  /*49e0*/  LEA R12, P2, R13, c[0x0][0x188], 0x1 ;  /* 0x000062000d0c7a11 */ /* 0x000fe400078408ff */
[----:B------:R-:W-:Y:S01]  /*49f0*/  LEA.HI.X.SX32 R16, R41, R43, 0x1, P1 ;  /* 0x0000002b29107211 */ /* 0x000fe200008f0eff */
[----:B------:R-:W-:-:S03]  /*4a00*/  FADD.FTZ R17, R14, R17 ;  /* 0x000000110e117221 */ /* 0x000fc60000010000 */
[----:B------:R-:W-:Y:S01]  /*4a10*/  LEA.HI.X R13, R13, c[0x0][0x18c], R16, 0x1, P2 ;  /* 0x000063000d0d7a11 */ /* 0x000fe200010f0c10 */
[----:B------:R-:W-:Y:S01]  /*4a20*/  HFMA2 R16, R44, R15, R18 ;  /* 0x0000000f2c107231 */ /* 0x000fe20000000012 */
[----:B------:R-:W-:Y:S01]  /*4a30*/  BSSY B1, `(.L_x_18042) ;  /* 0x0000023000017945 */ /* 0x000fe20003800000 */
[----:B------:R-:W-:-:S03]  /*4a40*/  FADD.FTZ R28, R17, R28 ;  /* 0x0000001c111c7221 */ /* 0x000fc60000010000 */
[----:B------:R-:W5:Y:S01]  /*4a50*/  LDG.E.128.CONSTANT R12, [R12.64] ;  /* 0x0000000c0c0c7981 */ /* 0x000f62000c1e9d00 */
[----:B------:R-:W-:Y:S05]  /*4a60*/  @P0 BRA `(.L_x_18043) ;  /* 0x000001f000000947 */ /* 0x000fea0003800000 */
[C---:B------:R-:W-:Y:S02]  /*4a70*/  IADD3 R17, R5.reuse, -0x5, RZ ;  /* 0xfffffffb05117810 */ /* 0x040fe40007ffe0ff */
[----:B------:R-:W-:Y:S02]  /*4a80*/  ISETP.GE.AND P3, PT, R5, UR17, PT ;  /* 0x0000001105007c0c */ /* 0x000fe4000bf66270 */
[----:B------:R-:W-:Y:S02]  /*4a90*/  ISETP.GE.AND P1, PT, R17, UR17, PT ;  /* 0x0000001111007c0c */ /* 0x000fe4000bf26270 */
[----:B------:R-:W-:Y:S02]  /*4aa0*/  IADD3 R17, R5, -0x4, RZ ;  /* 0xfffffffc05117810 */ /* 0x000fe40007ffe0ff */
[----:B-----5:R-:W-:Y:S02]  /*4ab0*/  SEL R18, R13, RZ, !P1 ;  /* 0x000000ff0d127207 */ /* 0x020fe40004800000 */
[----:B------:R-:W-:-:S02]  /*4ac0*/  ISETP.GE.AND P2, PT, R17, UR17, PT ;  /* 0x0000001111007c0c */ /* 0x000fc4000bf46270 */
        /* <DEDUP_REMOVED lines=25> */
.L_x_18043:
[----:B------:R-:W-:Y:S05]  /*4c60*/  BSYNC B1 ;  /* 0x0000000000017941 */ /* 0x000fea0003800000 */
.L_x_18042:
[----:B-----5:R-:W-:-:S06]  /*4c70*/  HMUL2 R13, R42, R13 ;  /* 0x0000000d2a0d7232 */ /* 0x020fcc0000000000 */
[----:B------:R-:W-:Y:S01]  /*4c80*/  HFMA2.MMA R13, R45, R12, R13 ;  /* 0x0000000c2d0d7235 */ /* 0x000fe2000000000d */
[----:B------:R-:W-:-:S09]  /*4c90*/  HADD2.F32 R12, -RZ, R16.H0_H0 ;  /* 0x20000010ff0c7230 */ /* 0x000fd20000004100 */
[----:B------:R-:W-:Y:S02]  /*4ca0*/  HFMA2 R17, R49, R14, R13 ;  /* 0x0000000e31117231 */ /* 0x000fe4000000000d */
[----:B------:R-:W-:Y:S01]  /*4cb0*/  HADD2.F32 R13, -RZ, R16.H1_H1 ;  /* 0x30000010ff0d7230 */ /* 0x000fe20000004100 */
[----:B------:R-:W-:-:S04]  /*4cc0*/  IADD3 R16, P1, R40, R52, RZ ;  /* 0x0000003428107210 */ /* 0x000fc80007f3e0ff */
[----:B------:R-:W-:Y:S01]  /*4cd0*/  FADD.FTZ R14, R12, R13 ;  /* 0x0000000d0c0e7221 */ /* 0x000fe20000010000 */
[----:B------:R-:W-:Y:S02]  /*4ce0*/  LEA R12, P2, R16, c[0x0][0x188], 0x1 ;  /* 0x00006200100c7a11 */ /* 0x000fe400078408ff */
[----:B------:R-:W-:Y:S01]  /*4cf0*/  LEA.HI.X.SX32 R13, R40, R43, 0x1, P1 ;  /* 0x0000002b280d7211 */ /* 0x000fe200008f0eff */
[----:B------:R-:W-:-:S03]  /*4d00*/  FADD.FTZ R27, R14, R27 ;  /* 0x0000001b0e1b7221 */ /* 0x000fc60000010000 */
[----:B------:R-:W-:Y:S01]  /*4d10*/  LEA.HI.X R13, R16, c[0x0][0x18c], R13, 0x1, P2 ;  /* 0x00006300100d7a11 */ /* 0x000fe200010f0c0d */
[----:B------:R-:W-:-:S05]  /*4d20*/  HFMA2.MMA R16, R44, R15, R17 ;  /* 0x0000000f2c107235 */ /* 0x000fca0000000011 */
[----:B------:R-:W5:Y:S01]  /*4d30*/  LDG.E.128.CONSTANT R12, [R12.64] ;  /* 0x0000000c0c0c7981 */ /* 0x000f62000c1e9d00 */
[----:B------:R-:W-:Y:S01]  /*4d40*/  BSSY B1, `(.L_x_18044) ;  /* 0x0000021000017945 */ /* 0x000fe20003800000 */
[----:B------:R-:W-:Y:S05]  /*4d50*/  @P0 BRA `(.L_x_18045) ;  /* 0x000001f000000947 */ /* 0x000fea0003800000 */
[C---:B------:R-:W-:Y:S02]  /*4d60*/  IADD3 R17, R5.reuse, -0x5, RZ ;  /* 0xfffffffb05117810 */ /* 0x040fe40007ffe0ff */
[----:B------:R-:W-:Y:S02]  /*4d70*/  ISETP.GE.AND P3, PT, R5, UR17, PT ;  /* 0x0000001105007c0c */ /* 0x000fe4000bf66270 */
[----:B------:R-:W-:Y:S02]  /*4d80*/  ISETP.GE.AND P1, PT, R17, UR17, PT ;  /* 0x0000001111007c0c */ /* 0x000fe4000bf26270 */
[----:B------:R-:W-:Y:S02]  /*4d90*/  IADD3 R17, R5, -0x4, RZ ;  /* 0xfffffffc05117810 */ /* 0x000fe40007ffe0ff */
[----:B-----5:R-:W-:-:S02]  /*4da0*/  SEL R18, R13, RZ, !P1 ;  /* 0x000000ff0d127207 */ /* 0x020fc40004800000 */
        /* <DEDUP_REMOVED lines=26> */
.L_x_18045:
[----:B------:R-:W-:Y:S05]  /*4f50*/  BSYNC B1 ;  /* 0x0000000000017941 */ /* 0x000fea0003800000 */
.L_x_18044:
[----:B-----5:R-:W-:-:S04]  /*4f60*/  HMUL2 R13, R42, R13 ;  /* 0x0000000d2a0d7232 */ /* 0x020fc80000000000 */
[----:B------:R-:W-:Y:S02]  /*4f70*/  HFMA2 R13, R45, R12, R13 ;  /* 0x0000000c2d0d7231 */ /* 0x000fe4000000000d */
[----:B------:R-:W-:-:S04]  /*4f80*/  HADD2.F32 R12, -RZ, R16.H0_H0 ;  /* 0x20000010ff0c7230 */ /* 0x000fc80000004100 */
[----:B------:R-:W-:Y:S01]  /*4f90*/  HFMA2.MMA R14, R49, R14, R13 ;  /* 0x0000000e310e7235 */ /* 0x000fe2000000000d */
[----:B------:R-:W-:Y:S01]  /*4fa0*/  HADD2.F32 R13, -RZ, R16.H1_H1 ;  /* 0x30000010ff0d7230 */ /* 0x000fe20000004100 */
[----:B------:R-:W-:-:S04]  /*4fb0*/  IADD3 R16, P1, R39, R52, RZ ;  /* 0x0000003427107210 */ /* 0x000fc80007f3e0ff */
[----:B------:R-:W-:Y:S01]  /*4fc0*/  FADD.FTZ R17, R12, R13 ;  /* 0x0000000d0c117221 */ /* 0x000fe20000010000 */
[C---:B------:R-:W-:Y:S02]  /*4fd0*/  LEA R12, P2, R16.reuse, c[0x0][0x188], 0x1 ;  /* 0x00006200100c7a11 */ /* 0x040fe400078408ff */
[----:B------:R-:W-:Y:S01]  /*4fe0*/  LEA.HI.X.SX32 R13, R39, R43, 0x1, P1 ;  /* 0x0000002b270d7211 */ /* 0x000fe200008f0eff */
[----:B------:R-:W-:Y:S01]  /*4ff0*/  BSSY B1, `(.L_x_18046) ;  /* 0x0000025000017945 */ /* 0x000fe20003800000 */
[----:B------:R-:W-:Y:S02]  /*5000*/  FADD.FTZ R26, R17, R26 ;  /* 0x0000001a111a7221 */ /* 0x000fe40000010000 */
[----:B------:R-:W-:Y:S01]  /*5010*/  LEA.HI.X R13, R16, c[0x0][0x18c], R13, 0x1, P2 ;  /* 0x00006300100d7a11 */ /* 0x000fe200010f0c0d */
[----:B------:R-:W-:-:S05]  /*5020*/  HFMA2 R16, R44, R15, R14 ;  /* 0x0000000f2c107231 */ /* 0x000fca000000000e */
        /* <DEDUP_REMOVED lines=33> */
.L_x_18047:
[----:B------:R-:W-:Y:S05]  /*5240*/  BSYNC B1 ;  /* 0x0000000000017941 */ /* 0x000fea0003800000 */
.L_x_18046:
        /* <DEDUP_REMOVED lines=46> */
.L_x_18049:
[----:B------:R-:W-:Y:S05]  /*5530*/  BSYNC B1 ;  /* 0x0000000000017941 */ /* 0x000fea0003800000 */
.L_x_18048:
        /* <DEDUP_REMOVED lines=46> */
.L_x_18051:
[----:B------:R-:W-:Y:S05]  /*5820*/  BSYNC B1 ;  /* 0x0000000000017941 */ /* 0x000fea0003800000 */
.L_x_18050:
        /* <DEDUP_REMOVED lines=46> */
.L_x_18053:
[----:B------:R-:W-:Y:S05]  /*5b10*/  BSYNC B1 ;  /* 0x0000000000017941 */ /* 0x000fea0003800000 */
.L_x_18052:
        /* <DEDUP_REMOVED lines=46> */
.L_x_18055:
[----:B------:R-:W-:Y:S05]  /*5e00*/  BSYNC B1 ;  /* 0x0000000000017941 */ /* 0x000fea0003800000 */
.L_x_18054:
        /* <DEDUP_REMOVED lines=46> */
.L_x_18057:
[----:B------:R-:W-:Y:S05]  /*60f0*/  BSYNC B1 ;  /* 0x0000000000017941 */ /* 0x000fea0003800000 */
.L_x_18056:
        /* <DEDUP_REMOVED lines=46> */
.L_x_18059:
[----:B------:R-:W-:Y:S05]  /*63e0*/  BSYNC B1 ;  /* 0x0000000000017941 */ /* 0x000fea0003800000 */
.L_x_18058:
        /* <DEDUP_REMOVED lines=46> */
.L_x_18061:
[----:B------:R-:W-:Y:S05]  /*66d0*/  BSYNC B1 ;  /* 0x0000000000017941 */ /* 0x000fea0003800000 */
.L_x_18060:
[----:B-----5:R-:W-:Y:S02]  /*66e0*/  HMUL2 R13, R42, R13 ;  /* 0x0000000d2a0d7232 */ /* 0x020fe40000000000 */
[--C-:B------:R-:W-:Y:S02]  /*66f0*/  HADD2.F32 R17, -RZ, R16.reuse.H0_H0 ;  /* 0x20000010ff117230 */ /* 0x100fe40000004100 */
[----:B------:R-:W-:Y:S02]  /*6700*/  HFMA2 R13, R45, R12, R13 ;  /* 0x0000000c2d0d7231 */ /* 0x000fe4000000000d */
[----:B------:R-:W-:-:S04]  /*6710*/  HADD2.F32 R16, -RZ, R16.H1_H1 ;  /* 0x30000010ff107230 */ /* 0x000fc80000004100 */
[----:B------:R-:W-:Y:S01]  /*6720*/  HFMA2.MMA R14, R49, R14, R13 ;  /* 0x0000000e310e7235 */ /* 0x000fe2000000000d */
[-C--:B------:R-:W-:Y:S01]  /*6730*/  IADD3 R13, P1, R31, R52.reuse, RZ ;  /* 0x000000341f0d7210 */ /* 0x080fe20007f3e0ff */
[----:B------:R-:W-:Y:S01]  /*6740*/  FADD.FTZ R19, R17, R16 ;  /* 0x0000001011137221 */ /* 0x000fe20000010000 */
[C---:B------:R-:W-:Y:S02]  /*6750*/  IADD3 R52, P3, R30.reuse, R52, RZ ;  /* 0x000000341e347210 */ /* 0x040fe40007f7e0ff */
[----:B------:R-:W-:Y:S01]  /*6760*/  LEA R12, P2, R13, c[0x0][0x188], 0x1 ;  /* 0x000062000d0c7a11 */ /* 0x000fe200078408ff */
[----:B------:R-:W-:Y:S01]  /*6770*/  BSSY B1, `(.L_x_18062) ;  /* 0x0000029000017945 */ /* 0x000fe20003800000 */
[-C--:B------:R-:W-:Y:S01]  /*6780*/  LEA.HI.X.SX32 R18, R31, R43.reuse, 0x1, P1 ;  /* 0x0000002b1f127211 */ /* 0x080fe200008f0eff */
[----:B------:R-:W-:Y:S01]  /*6790*/  FADD.FTZ R10, R19, R10 ;  /* 0x0000000a130a7221 */ /* 0x000fe20000010000 */
[----:B------:R-:W-:Y:S02]  /*67a0*/  LEA.HI.X.SX32 R43, R30, R43, 0x1, P3 ;  /* 0x0000002b1e2b7211 */ /* 0x000fe400018f0eff */
[----:B------:R-:W-:-:S02]  /*67b0*/  LEA.HI.X R13, R13, c[0x0][0x18c], R18, 0x1, P2 ;  /* 0x000063000d0d7a11 */ /* 0x000fc400010f0c12 */
[----:B------:R-:W-:-:S04]  /*67c0*/  LEA R16, P1, R52, c[0x0][0x188], 0x1 ;  /* 0x0000620034107a11 */ /* 0x000fc800078208ff */
[----:B------:R-:W-:Y:S01]  /*67d0*/  LEA.HI.X R17, R52, c[0x0][0x18c], R43, 0x1, P1 ;  /* 0x0000630034117a11 */ /* 0x000fe200008f0c2b */
[----:B------:R-:W-:Y:S02]  /*67e0*/  HFMA2 R43, R44, R15, R14 ;  /* 0x0000000f2c2b7231 */ /* 0x000fe4000000000e */
[----:B------:R-:W5:Y:S01]  /*67f0*/  LDG.E.128.CONSTANT R12, [R12.64] ;  /* 0x0000000c0c0c7981 */ /* 0x000f62000c1e9d00 */
[----:B------:R-:W-:Y:S05]  /*6800*/  @P0 BRA `(.L_x_18063) ;  /* 0x000001f000000947 */ /* 0x000fea0003800000 */
[C---:B------:R-:W-:Y:S02]  /*6810*/  IADD3 R18, R5.reuse, -0x5, RZ ;  /* 0xfffffffb05127810 */ /* 0x040fe40007ffe0ff */
[----:B-----5:R-:W-:Y:S02]  /*6820*/  PRMT R19, R14, 0x7632, R19 ;  /* 0x000076320e137816 */ /* 0x020fe40000000013 */
[----:B------:R-:W-:Y:S02]  /*6830*/  ISETP.GE.AND P1, PT, R18, UR17, PT ;  /* 0x0000001112007c0c */ /* 0x000fe4000bf26270 */
[----:B------:R-:W-:-:S04]  /*6840*/  IADD3 R18, R5, -0x4, RZ ;  /* 0xfffffffc05127810 */ /* 0x000fc80007ffe0ff */
[----:B------:R-:W-:Y:S02]  /*6850*/  ISETP.GE.AND P2, PT, R18, UR17, PT ;  /* 0x0000001112007c0c */ /* 0x000fe4000bf46270 */
[----:B------:R-:W-:-:S04]  /*6860*/  IADD3 R18, R5, -0x3, RZ ;  /* 0xfffffffd05127810 */ /* 0x000fc80007ffe0ff */
[----:B------:R-:W-:Y:S02]  /*6870*/  ISETP.GE.AND P3, PT, R18, UR17, PT ;  /* 0x0000001112007c0c */ /* 0x000fe4000bf66270 */
[----:B------:R-:W-:Y:S02]  /*6880*/  IADD3 R18, R5, -0x2, RZ ;  /* 0xfffffffe05127810 */ /* 0x000fe40007ffe0ff */
[----:B------:R-:W-:Y:S02]  /*6890*/  SEL R14, R14, RZ, !P3 ;  /* 0x000000ff0e0e7207 */ /* 0x000fe40005800000 */
[----:B------:R-:W-:Y:S02]  /*68a0*/  ISETP.GE.AND P4, PT, R18, UR17, PT ;  /* 0x0000001112007c0c */ /* 0x000fe4000bf86270 */
[C---:B------:R-:W-:Y:S02]  /*68b0*/  PRMT R18, R13.reuse, 0x7632, R18 ;  /* 0x000076320d127816 */ /* 0x040fe40000000012 */
[----:B------:R-:W-:-:S02]  /*68c0*/  SEL R13, R13, RZ, !P1 ;  /* 0x000000ff0d0d7207 */ /* 0x000fc40004800000 */
[----:B------:R-:W-:Y:S02]  /*68d0*/  SEL R18, R18, RZ, !P2 ;  /* 0x000000ff12127207 */ /* 0x000fe40005000000 */
[----:B------:R-:W-:Y:S02]  /*68e0*/  SEL R19, R19, RZ, !P4 ;  /* 0x000000ff13137207 */ /* 0x000fe40006000000 */
[----:B------:R-:W-:Y:S02]  /*68f0*/  PRMT R13, R13, 0x5410, R18 ;  /* 0x000054100d0d7816 */ /* 0x000fe40000000012 */
[C---:B------:R-:W-:Y:S02]  /*6900*/  IADD3 R18, R5.reuse, -0x1, RZ ;  /* 0xffffffff05127810 */ /* 0x040fe40007ffe0ff */
[----:B------:R-:W-:Y:S02]  /*6910*/  ISETP.GE.AND P4, PT, R5, UR17, PT ;  /* 0x0000001105007c0c */ /* 0x000fe4000bf86270 */
[----:B------:R-:W-:-:S02]  /*6920*/  ISETP.GE.AND P3, PT, R18, UR17, PT ;  /* 0x0000001112007c0c */ /* 0x000fc4000bf66270 */
[C---:B------:R-:W-:Y:S02]  /*6930*/  IADD3 R18, R5.reuse, -0x6, RZ ;  /* 0xfffffffa05127810 */ /* 0x040fe40007ffe0ff */
[----:B------:R-:W-:Y:S02]  /*6940*/  PRMT R14, R14, 0x5410, R19 ;  /* 0x000054100e0e7816 */ /* 0x000fe40000000013 */
[----:B------:R-:W-:Y:S02]  /*6950*/  ISETP.GE.AND P2, PT, R18, UR17, PT ;  /* 0x0000001112007c0c */ /* 0x000fe4000bf46270 */
[----:B------:R-:W-:-:S04]  /*6960*/  IADD3 R18, R5, -0x7, RZ ;  /* 0xfffffff905127810 */ /* 0x000fc80007ffe0ff */
[----:B------:R-:W-:Y:S02]  /*6970*/  ISETP.GE.AND P1, PT, R18, UR17, PT ;  /* 0x0000001112007c0c */ /* 0x000fe4000bf26270 */
[C---:B------:R-:W-:Y:S02]  /*6980*/  PRMT R18, R15.reuse, 0x7632, R18 ;  /* 0x000076320f127816 */ /* 0x040fe40000000012 */
[----:B------:R-:W-:Y:S02]  /*6990*/  SEL R15, R15, RZ, !P3 ;  /* 0x000000ff0f0f7207 */ /* 0x000fe40005800000 */
[----:B------:R-:W-:Y:S02]  /*69a0*/  SEL R46, R18, RZ, !P4 ;  /* 0x000000ff122e7207 */ /* 0x000fe40006000000 */
[C---:B------:R-:W-:Y:S02]  /*69b0*/  PRMT R18, R12.reuse, 0x7632, R18 ;  /* 0x000076320c127816 */ /* 0x040fe40000000012 */
[----:B------:R-:W-:-:S02]  /*69c0*/  SEL R19, R12, RZ, !P1 ;  /* 0x000000ff0c137207 */ /* 0x000fc40004800000 */
[----:B------:R-:W-:Y:S02]  /*69d0*/  SEL R18, R18, RZ, !P2 ;  /* 0x000000ff12127207 */ /* 0x000fe40005000000 */
[----:B------:R-:W-:Y:S02]  /*69e0*/  PRMT R15, R15, 0x5410, R46 ;  /* 0x000054100f0f7816 */ /* 0x000fe4000000002e */
[----:B------:R-:W-:Y:S02]  /*69f0*/  PRMT R12, R19, 0x5410, R18 ;  /* 0x00005410130c7816 */ /* 0x000fe40000000012 */
.L_x_18063:
[----:B------:R-:W-:Y:S05]  /*6a00*/  BSYNC B1 ;  /* 0x0000000000017941 */ /* 0x000fea0003800000 */
.L_x_18062:
        /* <DEDUP_REMOVED lines=9> */
[----:B------:R-:W-:-:S10]  /*6aa0*/  HFMA2.MMA R13, R44, R15, R13 ;  /* 0x0000000f2c0d7235 */ /* 0x000fd4000000000d */
        /* <DEDUP_REMOVED lines=8> */
[C---:B------:R-:W-:Y:S02]  /*6b30*/  IADD3 R14, R5.reuse, -0x4, RZ ;  /* 0xfffffffc050e7810 */ /* 0x040fe40007ffe0ff */
[----:B------:R-:W-:Y:S02]  /*6b40*/  IADD3 R12, R5, -0x5, RZ ;  /* 0xfffffffb050c7810 */ /* 0x000fe40007ffe0ff */
[----:B------:R-:W-:-:S02]  /*6b50*/  ISETP.GE.AND P2, PT, R13, UR17, PT ;  /* 0x000000110d007c0c */ /* 0x000fc4000bf46270 */
[C---:B------:R-:W-:Y:S02]  /*6b60*/  IADD3 R13, R5.reuse, -0x2, RZ ;  /* 0xfffffffe050d7810 */ /* 0x040fe40007ffe0ff */
[----:B------:R-:W-:Y:S02]  /*6b70*/  ISETP.GE.AND P1, PT, R14, UR17, PT ;  /* 0x000000110e007c0c */ /* 0x000fe4000bf26270 */
[----:B------:R-:W-:Y:S02]  /*6b80*/  ISETP.GE.AND P5, PT, R12, UR17, PT ;  /* 0x000000110c007c0c */ /* 0x000fe4000bfa6270 */
[C---:B------:R-:W-:Y:S02]  /*6b90*/  IADD3 R14, R5.reuse, -0x1, RZ ;  /* 0xffffffff050e7810 */ /* 0x040fe40007ffe0ff */
[----:B------:R-:W-:Y:S02]  /*6ba0*/  IADD3 R12, R5, -0x3, RZ ;  /* 0xfffffffd050c7810 */ /* 0x000fe40007ffe0ff */
[----:B------:R-:W-:-:S02]  /*6bb0*/  ISETP.GE.AND P0, PT, R13, UR17, PT ;  /* 0x000000110d007c0c */ /* 0x000fc4000bf06270 */
[----:B------:R-:W-:Y:S02]  /*6bc0*/  PRMT R13, R16, 0x7632, R13 ;  /* 0x00007632100d7816 */ /* 0x000fe4000000000d */
[----:B------:R-:W-:Y:S02]  /*6bd0*/  ISETP.GE.AND P3, PT, R14, UR17, PT ;  /* 0x000000110e007c0c */ /* 0x000fe4000bf66270 */
[----:B------:R-:W-:Y:S02]  /*6be0*/  SEL R16, R16, RZ, !P6 ;  /* 0x000000ff10107207 */ /* 0x000fe40007000000 */
[----:B------:R-:W-:Y:S02]  /*6bf0*/  ISETP.GE.AND P4, PT, R12, UR17, PT ;  /* 0x000000110c007c0c */ /* 0x000fe4000bf86270 */
[----:B------:R-:W-:Y:S02]  /*6c00*/  ISETP.GE.AND P6, PT, R5, UR17, PT ;  /* 0x0000001105007c0c */ /* 0x000fe4000bfc6270 */
        /* <DEDUP_REMOVED lines=14> */
.L_x_18065:
[----:B------:R-:W-:Y:S05]  /*6cf0*/  BSYNC B1 ;  /* 0x0000000000017941 */ /* 0x000fea0003800000 */
.L_x_18064:
[----:B------:R-:W-:Y:S01]  /*6d00*/  HMUL2 R17, R42, R17 ;  /* 0x000000112a117232 */ /* 0x000fe20000000000 */
[----:B------:R-:W-:Y:S02]  /*6d10*/  IADD3 R47, R47, 0x4, RZ ;  /* 0x000000042f2f7810 */ /* 0x000fe40007ffe0ff */
[----:B------:R-:W-:Y:S01]  /*6d20*/  IADD3 R2, P1, R2, 0x10, RZ ;  /* 0x0000001002027810 */ /* 0x000fe20007f3e0ff */
[----:B------:R-:W-:Y:S01]  /*6d30*/  HFMA2 R17, R45, R16, R17 ;  /* 0x000000102d117231 */ /* 0x000fe20000000011 */
[----:B------:R-:W-:Y:S02]  /*6d40*/  ISETP.GE.AND P0, PT, R47, UR4, PT ;  /* 0x000000042f007c0c */ /* 0x000fe4000bf06270 */
        /* <DEDUP_REMOVED lines=12> */
.L_x_18037:
[----:B------:R-:W-:Y:S05]  /*6e10*/  BSYNC B0 ;  /* 0x0000000000007941 */ /* 0x000fea0003800000 */
.L_x_18035:
[----:B------:R-:W2:Y:S01]  /*6e20*/  SHFL.BFLY PT, R0, R27, 0x2, 0x1f ;  /* 0x0c401f001b007f89 */ /* 0x000ea200000e0000 */
[----:B------:R-:W-:Y:S03]  /*6e30*/  BSSY B0, `(.L_x_18067) ;  /* 0x000005c000007945 */ /* 0x000fe60003800000 */
[----:B------:R-:W3:Y:S04]  /*6e40*/  SHFL.BFLY PT, R5, R26, 0x2, 0x1f ;  /* 0x0c401f001a057f89 */ /* 0x000ee800000e0000 */
[----:B------:R-:W4:Y:S04]  /*6e50*/  SHFL.BFLY PT, R4, R25, 0x2, 0x1f ;  /* 0x0c401f0019047f89 */ /* 0x000f2800000e0000 */
[----:B------:R-:W0:Y:S04]  /*6e60*/  SHFL.BFLY PT, R3, R28, 0x2, 0x1f ;  /* 0x0c401f001c037f89 */ /* 0x000e2800000e0000 */
[----:B------:R-:W1:Y:S04]  /*6e70*/  SHFL.BFLY PT, R6, R23, 0x2, 0x1f ;  /* 0x0c401f0017067f89 */ /* 0x000e6800000e0000 */
[----:B------:R-:W1:Y:S04]  /*6e80*/  SHFL.BFLY PT, R13, R24, 0x2, 0x1f ;  /* 0x0c401f00180d7f89 */ /* 0x000e6800000e0000 */
[----:B------:R-:W1:Y:S01]  /*6e90*/  SHFL.BFLY PT, R14, R11, 0x2, 0x1f ;  /* 0x0c401f000b0e7f89 */ /* 0x000e6200000e0000 */
[----:B--2---:R-:W-:-:S03]  /*6ea0*/  FADD.FTZ R27, R0, R27 ;  /* 0x0000001b001b7221 */ /* 0x004fc60000010000 */
[----:B------:R-:W2:Y:S01]  /*6eb0*/  SHFL.BFLY PT, R19, R10, 0x2, 0x1f ;  /* 0x0c401f000a137f89 */ /* 0x000ea200000e0000 */
[----:B---3--:R-:W-:-:S03]  /*6ec0*/  FADD.FTZ R5, R5, R26 ;  /* 0x0000001a05057221 */ /* 0x008fc60000010000 */
[----:B------:R-:W3:Y:S01]  /*6ed0*/  S2R R2, SR_TID.X ;  /* 0x0000000000027919 */ /* 0x000ee20000002100 */
        /* <DEDUP_REMOVED lines=12> */
[----:B---3--:R-:W-:-:S03]  /*6fa0*/  SHF.R.S32.HI R19, RZ, 0x1f, R2 ;  /* 0x0000001fff137819 */ /* 0x008fc60000011402 */
[----:B------:R-:W3:Y:S01]  /*6fb0*/  SHFL.BFLY PT, R29, R8, 0x2, 0x1f ;  /* 0x0c401f00081d7f89 */ /* 0x000ee200000e0000 */
[----:B------:R-:W-:Y:S01]  /*6fc0*/  LEA.HI R19, R19, R2, RZ, 0x5 ;  /* 0x0000000213137211 */ /* 0x000fe200078f28ff */
[----:B----4-:R-:W-:Y:S02]  /*6fd0*/  FADD.FTZ R27, R27, R0 ;  /* 0x000000001b1b7221 */ /* 0x010fe40000010000 */
[----:B------:R-:W4:Y:S01]  /*6fe0*/  SHFL.BFLY PT, R32, R7, 0x2, 0x1f ;  /* 0x0c401f0007207f89 */ /* 0x000f2200000e0000 */
[----:B0-----:R-:W-:Y:S01]  /*6ff0*/  FADD.FTZ R0, R5, R4 ;  /* 0x0000000405007221 */ /* 0x001fe20000010000 */
[----:B------:R-:W-:Y:S02]  /*7000*/  LOP3.LUT R5, R19, 0xffffffe0, RZ, 0xc0, !PT ;  /* 0xffffffe013057812 */ /* 0x000fe400078ec0ff */
[----:B------:R-:W0:Y:S01]  /*7010*/  SHFL.BFLY PT, R6, R25, 0x1, 0x1f ;  /* 0x0c201f0019067f89 */ /* 0x000e2200000e0000 */
[----:B-1----:R-:W-:Y:S01]  /*7020*/  FADD.FTZ R9, R18, R9 ;  /* 0x0000000912097221 */ /* 0x002fe20000010000 */
[----:B------:R-:W-:-:S02]  /*7030*/  IADD3 R18, R2, 0x1f, RZ ;  /* 0x0000001f02127810 */ /* 0x000fc40007ffe0ff */
[----:B------:R-:W1:Y:S01]  /*7040*/  SHFL.BFLY PT, R3, R28, 0x1, 0x1f ;  /* 0x0c201f001c037f89 */ /* 0x000e6200000e0000 */
[----:B------:R-:W-:Y:S01]  /*7050*/  FADD.FTZ R21, R12, R21 ;  /* 0x000000150c157221 */ /* 0x000fe20000010000 */
[----:B------:R-:W-:Y:S02]  /*7060*/  ISETP.GT.U32.AND P3, PT, R18, 0x3e, PT ;  /* 0x0000003e1200780c */ /* 0x000fe40003f64070 */
[----:B------:R-:W1:Y:S01]  /*7070*/  SHFL.BFLY PT, R11, R26, 0x1, 0x1f ;  /* 0x0c201f001a0b7f89 */ /* 0x000e6200000e0000 */
[----:B------:R-:W-:Y:S01]  /*7080*/  FADD.FTZ R22, R15, R22 ;  /* 0x000000160f167221 */ /* 0x000fe20000010000 */
[----:B------:R-:W-:Y:S01]  /*7090*/  SHF.R.S32.HI R19, RZ, 0x5, R19 ;  /* 0x00000005ff137819 */ /* 0x000fe20000011413 */
        /* <DEDUP_REMOVED lines=8> */
[----:B------:R-:W-:Y:S02]  /*7120*/  IMAD.IADD R6, R2, 0x1, -R5 ;  /* 0x0000000102067824 */ /* 0x000fe400078e0a05 */
[----:B-1----:R-:W-:Y:S01]  /*7130*/  FADD.FTZ R24, R28, R3 ;  /* 0x000000031c187221 */ /* 0x002fe20000010000 */
[----:B------:R-:W1:Y:S02]  /*7140*/  SHFL.BFLY PT, R16, R33, 0x1, 0x1f ;  /* 0x0c201f0021107f89 */ /* 0x000e6400000e0000 */
[----:B------:R-:W-:Y:S01]  /*7150*/  LOP3.LUT R5, R6, 0x3, RZ, 0xc0, !PT ;  /* 0x0000000306057812 */ /* 0x000fe200078ec0ff */
[----:B------:R-:W-:Y:S01]  /*7160*/  FADD.FTZ R26, R26, R11 ;  /* 0x0000000b1a1a7221 */ /* 0x000fe20000010000 */
[----:B------:R-:W1:Y:S01]  /*7170*/  SHFL.BFLY PT, R15, R10, 0x1, 0x1f ;  /* 0x0c201f000a0f7f89 */ /* 0x000e6200000e0000 */
[----:B------:R-:W-:Y:S02]  /*7180*/  LOP3.LUT R11, R2, 0xffffffc0, RZ, 0xc0, !PT ;  /* 0xffffffc0020b7812 */ /* 0x000fe400078ec0ff */
[----:B------:R-:W-:Y:S01]  /*7190*/  ISETP.NE.AND P2, PT, R5, RZ, PT ;  /* 0x000000ff0500720c */ /* 0x000fe20003f45270 */
        /* <DEDUP_REMOVED lines=12> */
[----:B------:R-:W-:Y:S01]  /*7260*/  BAR.SYNC.DEFER_BLOCKING 0x0 ;  /* 0x0000000000007b1d */ /* 0x000fe20000010000 */
[----:B------:R-:W-:Y:S01]  /*7270*/  ISETP.GT.OR P1, PT, R2, 0x1f, P2 ;  /* 0x0000001f0200780c */ /* 0x000fe20001724670 */
[----:B0-----:R-:W-:Y:S01]  /*7280*/  FADD.FTZ R30, R17, R30 ;  /* 0x0000001e111e7221 */ /* 0x001fe20000010000 */
[----:B------:R-:W-:Y:S01]  /*7290*/  ISETP.NE.OR P4, PT, R12, 0x20, P2 ;  /* 0x000000200c00780c */ /* 0x000fe20001785670 */
[----:B-1----:R-:W-:-:S02]  /*72a0*/  FADD.FTZ R33, R33, R16 ;  /* 0x0000001021217221 */ /* 0x002fc40000010000 */
[----:B------:R-:W-:Y:S02]  /*72b0*/  IMAD R2, R19, 0x70, R36 ;  /* 0x0000007013027824 */ /* 0x000fe400078e0224 */
[----:B------:R-:W-:Y:S02]  /*72c0*/  FADD.FTZ R32, R10, R15 ;  /* 0x0000000f0a207221 */ /* 0x000fe40000010000 */
        /* <DEDUP_REMOVED lines=18> */
.L_x_18068:
[----:B------:R-:W-:Y:S05]  /*73f0*/  BSYNC B0 ;  /* 0x0000000000007941 */ /* 0x000fea0003800000 */
.L_x_18067:
        /* <DEDUP_REMOVED lines=31> */
.L_x_18070:
[----:B------:R-:W-:Y:S05]  /*75f0*/  BSYNC B0 ;  /* 0x0000000000007941 */ /* 0x000fea0003800000 */
.L_x_18069:
        /* <DEDUP_REMOVED lines=17> */
.L_x_18072:
[----:B------:R-:W-:Y:S05]  /*7710*/  BSYNC B0 ;  /* 0x0000000000007941 */ /* 0x000fea0003800000 */
.L_x_18071:
        /* <DEDUP_REMOVED lines=32> */
.L_x_18074:
[----:B------:R-:W-:Y:S05]  /*7920*/  BSYNC B0 ;  /* 0x0000000000007941 */ /* 0x000fea0003800000 */
.L_x_18073:
        /* <DEDUP_REMOVED lines=19> */
[C---:B01----:R-:W-:Y:S02]  /*7a60*/  IADD3 R2, R36.reuse, 0x8, RZ ;  /* 0x0000000824027810 */ /* 0x043fe40007ffe0ff */
[----:B------:R-:W-:Y:S02]  /*7a70*/  LEA.HI.X.SX32 R6, R36, UR7, 0x1, P0 ;  /* 0x0000000724067c11 */ /* 0x000fe400080f0eff */
[----:B------:R-:W-:Y:S02]  /*7a80*/  IADD3 R4, P1, R2, UR4, RZ ;  /* 0x0000000402047c10 */ /* 0x000fe4000ff3e0ff */
[----:B------:R-:W-:Y:S02]  /*7a90*/  LEA R22, P0, R5, c[0x0][0x170], 0x1 ;  /* 0x00005c0005167a11 */ /* 0x000fe400078008ff */
[----:B------:R-:W-:-:S02]  /*7aa0*/  IADD3 R3, R36, 0x10, RZ ;  /* 0x0000001024037810 */ /* 0x000fc40007ffe0ff */
[----:B------:R-:W-:Y:S02]  /*7ab0*/  LEA.HI.X.SX32 R7, R2, UR7, 0x1, P1 ;  /* 0x0000000702077c11 */ /* 0x000fe400088f0eff */
[----:B------:R-:W-:Y:S02]  /*7ac0*/  LEA.HI.X R23, R5, c[0x0][0x174], R6, 0x1, P0 ;  /* 0x00005d0005177a11 */ /* 0x000fe400000f0c06 */
[----:B------:R-:W-:Y:S02]  /*7ad0*/  LEA R18, P1, R4, c[0x0][0x170], 0x1 ;  /* 0x00005c0004127a11 */ /* 0x000fe400078208ff */
[----:B------:R-:W-:Y:S02]  /*7ae0*/  IADD3 R5, P0, R3, UR4, RZ ;  /* 0x0000000403057c10 */ /* 0x000fe4000ff1e0ff */
[----:B------:R-:W-:Y:S02]  /*7af0*/  IADD3 R2, R36, 0x18, RZ ;  /* 0x0000001824027810 */ /* 0x000fe40007ffe0ff */
[----:B------:R-:W-:-:S02]  /*7b00*/  LEA.HI.X R19, R4, c[0x0][0x174], R7, 0x1, P1 ;  /* 0x00005d0004137a11 */ /* 0x000fc400008f0c07 */
[----:B------:R-:W-:Y:S02]  /*7b10*/  LEA.HI.X.SX32 R6, R3, UR7, 0x1, P0 ;  /* 0x0000000703067c11 */ /* 0x000fe400080f0eff */
[----:B------:R-:W-:Y:S02]  /*7b20*/  IADD3 R7, P1, R2, UR4, RZ ;  /* 0x0000000402077c10 */ /* 0x000fe4000ff3e0ff */
[----:B------:R-:W-:Y:S02]  /*7b30*/  LEA R20, P0, R5, c[0x0][0x170], 0x1 ;  /* 0x00005c0005147a11 */ /* 0x000fe400078008ff */
[C---:B------:R-:W-:Y:S02]  /*7b40*/  IADD3 R4, R36.reuse, 0x20, RZ ;  /* 0x0000002024047810 */ /* 0x040fe40007ffe0ff */
[----:B------:R-:W-:Y:S02]  /*7b50*/  IADD3 R3, R36, 0x28, RZ ;  /* 0x0000002824037810 */ /* 0x000fe40007ffe0ff */
[----:B------:R-:W-:-:S02]  /*7b60*/  LEA.HI.X.SX32 R2, R2, UR7, 0x1, P1 ;  /* 0x0000000702027c11 */ /* 0x000fc400088f0eff */
[----:B------:R-:W-:Y:S02]  /*7b70*/  LEA.HI.X R21, R5, c[0x0][0x174], R6, 0x1, P0 ;  /* 0x00005d0005157a11 */ /* 0x000fe400000f0c06 */
[----:B------:R-:W-:Y:S02]  /*7b80*/  LEA R14, P1, R7, c[0x0][0x170], 0x1 ;  /* 0x00005c00070e7a11 */ /* 0x000fe400078208ff */
[C---:B------:R-:W-:Y:S02]  /*7b90*/  IADD3 R6, P0, R4.reuse, UR4, RZ ;  /* 0x0000000404067c10 */ /* 0x040fe4000ff1e0ff */
[----:B------:R-:W-:Y:S02]  /*7ba0*/  IADD3 R5, P2, R3, UR4, RZ ;  /* 0x0000000403057c10 */ /* 0x000fe4000ff5e0ff */
[----:B------:R-:W-:Y:S02]  /*7bb0*/  LEA.HI.X R15, R7, c[0x0][0x174], R2, 0x1, P1 ;  /* 0x00005d00070f7a11 */ /* 0x000fe400008f0c02 */
[----:B------:R-:W-:-:S02]  /*7bc0*/  LEA.HI.X.SX32 R9, R4, UR7, 0x1, P0 ;  /* 0x0000000704097c11 */ /* 0x000fc400080f0eff */
[C---:B------:R-:W-:Y:S02]  /*7bd0*/  IADD3 R2, R36.reuse, 0x30, RZ ;  /* 0x0000003024027810 */ /* 0x040fe40007ffe0ff */
[----:B------:R-:W-:Y:S02]  /*7be0*/  LEA.HI.X.SX32 R4, R3, UR7, 0x1, P2 ;  /* 0x0000000703047c11 */ /* 0x000fe400090f0eff */
[----:B------:R-:W-:Y:S02]  /*7bf0*/  LEA R10, P1, R5, c[0x0][0x170], 0x1 ;  /* 0x00005c00050a7a11 */ /* 0x000fe400078208ff */
[----:B------:R-:W-:Y:S02]  /*7c00*/  IADD3 R3, R36, 0x38, RZ ;  /* 0x0000003824037810 */ /* 0x000fe40007ffe0ff */
[----:B------:R-:W-:Y:S02]  /*7c10*/  LEA R16, P0, R6, c[0x0][0x170], 0x1 ;  /* 0x00005c0006107a11 */ /* 0x000fe400078008ff */
[----:B------:R-:W-:-:S02]  /*7c20*/  IADD3 R7, P2, R2, UR4, RZ ;  /* 0x0000000402077c10 */ /* 0x000fc4000ff5e0ff */
[----:B------:R-:W-:Y:S02]  /*7c30*/  LEA.HI.X R11, R5, c[0x0][0x174], R4, 0x1, P1 ;  /* 0x00005d00050b7a11 */ /* 0x000fe400008f0c04 */
[----:B------:R-:W-:Y:S02]  /*7c40*/  IADD3 R4, P1, R3, UR4, RZ ;  /* 0x0000000403047c10 */ /* 0x000fe4000ff3e0ff */
[----:B------:R-:W-:Y:S02]  /*7c50*/  LEA.HI.X R17, R6, c[0x0][0x174], R9, 0x1, P0 ;  /* 0x00005d0006117a11 */ /* 0x000fe400000f0c09 */
[----:B------:R-:W-:Y:S02]  /*7c60*/  LEA.HI.X.SX32 R8, R2, UR7, 0x1, P2 ;  /* 0x0000000702087c11 */ /* 0x000fe400090f0eff */
[----:B------:R-:W-:Y:S02]  /*7c70*/  LEA R12, P0, R7, c[0x0][0x170], 0x1 ;  /* 0x00005c00070c7a11 */ /* 0x000fe400078008ff */
[----:B------:R-:W-:-:S02]  /*7c80*/  IADD3 R2, R36, 0x40, RZ ;  /* 0x0000004024027810 */ /* 0x000fc40007ffe0ff */
[----:B------:R-:W-:Y:S02]  /*7c90*/  LEA.HI.X.SX32 R5, R3, UR7, 0x1, P1 ;  /* 0x0000000703057c11 */ /* 0x000fe400088f0eff */
[----:B------:R-:W-:Y:S02]  /*7ca0*/  LEA R6, P1, R4, c[0x0][0x170], 0x1 ;  /* 0x00005c0004067a11 */ /* 0x000fe400078208ff */
[----:B------:R-:W-:Y:S02]  /*7cb0*/  IADD3 R3, R36, 0x48, RZ ;  /* 0x0000004824037810 */ /* 0x000fe40007ffe0ff */
[----:B------:R-:W-:Y:S02]  /*7cc0*/  LEA.HI.X R13, R7, c[0x0][0x174], R8, 0x1, P0 ;  /* 0x00005d00070d7a11 */ /* 0x000fe400000f0c08 */
[----:B------:R-:W-:Y:S02]  /*7cd0*/  F2FP.PACK_AB R24, R27, R24 ;  /* 0x000000181b18723e */ /* 0x000fe400000000ff */
[----:B------:R-:W-:-:S02]  /*7ce0*/  IADD3 R9, P0, R2, UR4, RZ ;  /* 0x0000000402097c10 */ /* 0x000fc4000ff1e0ff */
[----:B------:R-:W-:Y:S01]  /*7cf0*/  LEA.HI.X R7, R4, c[0x0][0x174], R5, 0x1, P1 ;  /* 0x00005d0004077a11 */ /* 0x000fe200008f0c05 */
[----:B------:R-:W-:Y:S01]  /*7d00*/  STG.E.U16 [R22.64], R24 ;  /* 0x0000001816007986 */ /* 0x000fe2000c10150c */
[----:B------:R-:W-:Y:S02]  /*7d10*/  IADD3 R4, R36, 0x50, RZ ;  /* 0x0000005024047810 */ /* 0x000fe40007ffe0ff */
[----:B------:R-:W-:Y:S02]  /*7d20*/  IADD3 R38, P1, R3, UR4, RZ ;  /* 0x0000000403267c10 */ /* 0x000fe4000ff3e0ff */
[----:B------:R-:W-:Y:S02]  /*7d30*/  F2FP.PACK_AB R0, R25, R0 ;  /* 0x000000001900723e */ /* 0x000fe400000000ff */
[----:B------:R-:W-:Y:S02]  /*7d40*/  PRMT R25, R24, 0x7632, R25 ;  /* 0x0000763218197816 */ /* 0x000fe40000000019 */
[----:B------:R-:W-:-:S02]  /*7d50*/  LEA.HI.X.SX32 R40, R2, UR7, 0x1, P0 ;  /* 0x0000000702287c11 */ /* 0x000fc400080f0eff */
[----:B------:R-:W-:Y:S01]  /*7d60*/  LEA R8, P0, R9, c[0x0][0x170], 0x1 ;  /* 0x00005c0009087a11 */ /* 0x000fe200078008ff */
[----:B------:R0:W-:Y:S01]  /*7d70*/  STG.E.U16 [R18.64], R25 ;  /* 0x0000001912007986 */ /* 0x0001e2000c10150c */
[----:B------:R-:W-:Y:S02]  /*7d80*/  IADD3 R5, P2, R4, UR4, RZ ;  /* 0x0000000404057c10 */ /* 0x000fe4000ff5e0ff */
[----:B------:R-:W-:Y:S01]  /*7d90*/  LEA.HI.X.SX32 R3, R3, UR7, 0x1, P1 ;  /* 0x0000000703037c11 */ /* 0x000fe200088f0eff */
[----:B------:R-:W-:Y:S01]  /*7da0*/  STG.E.U16 [R20.64], R0 ;  /* 0x0000000014007986 */ /* 0x000fe2000c10150c */
[----:B------:R-:W-:Y:S02]  /*7db0*/  LEA R2, P1, R38, c[0x0][0x170], 0x1 ;  /* 0x00005c0026027a11 */ /* 0x000fe400078208ff */
[----:B------:R-:W-:Y:S02]  /*7dc0*/  LEA.HI.X R9, R9, c[0x0][0x174], R40, 0x1, P0 ;  /* 0x00005d0009097a11 */ /* 0x000fe400000f0c28 */
[----:B------:R-:W-:-:S02]  /*7dd0*/  LEA.HI.X.SX32 R40, R4, UR7, 0x1, P2 ;  /* 0x0000000704287c11 */ /* 0x000fc400090f0eff */
[----:B------:R-:W-:Y:S02]  /*7de0*/  LEA R4, P0, R5, c[0x0][0x170], 0x1 ;  /* 0x00005c0005047a11 */ /* 0x000fe400078008ff */
[----:B0-----:R-:W-:Y:S02]  /*7df0*/  PRMT R19, R0, 0x7632, R19 ;  /* 0x0000763200137816 */ /* 0x001fe40000000013 */
[----:B------:R-:W-:Y:S02]  /*7e00*/  LEA.HI.X R3, R38, c[0x0][0x174], R3, 0x1, P1 ;  /* 0x00005d0026037a11 */ /* 0x000fe400008f0c03 */
[----:B------:R-:W-:Y:S01]  /*7e10*/  F2FP.PACK_AB R26, R29, R26 ;  /* 0x0000001a1d1a723e */ /* 0x000fe200000000ff */
[----:B------:R0:W-:Y:S01]  /*7e20*/  STG.E.U16 [R14.64], R19 ;  /* 0x000000130e007986 */ /* 0x0001e2000c10150c */
[C---:B------:R-:W-:Y:S02]  /*7e30*/  IADD3 R38, R36.reuse, 0x58, RZ ;  /* 0x0000005824267810 */ /* 0x040fe40007ffe0ff */
[C---:B------:R-:W-:Y:S01]  /*7e40*/  IADD3 R39, R36.reuse, 0x60, RZ ;  /* 0x0000006024277810 */ /* 0x040fe20007ffe0ff */
[----:B------:R-:W-:Y:S01]  /*7e50*/  STG.E.U16 [R16.64], R26 ;  /* 0x0000001a10007986 */ /* 0x000fe2000c10150c */
[----:B------:R-:W-:-:S02]  /*7e60*/  IADD3 R36, R36, 0x68, RZ ;  /* 0x0000006824247810 */ /* 0x000fc40007ffe0ff */
[----:B------:R-:W-:Y:S02]  /*7e70*/  LEA.HI.X R5, R5, c[0x0][0x174], R40, 0x1, P0 ;  /* 0x00005d0005057a11 */ /* 0x000fe400000f0c28 */
[----:B------:R-:W-:Y:S02]  /*7e80*/  IADD3 R43, P0, R38, UR4, RZ ;  /* 0x00000004262b7c10 */ /* 0x000fe4000ff1e0ff */
[----:B------:R-:W-:Y:S02]  /*7e90*/  IADD3 R41, P1, R39, UR4, RZ ;  /* 0x0000000427297c10 */ /* 0x000fe4000ff3e0ff */
[----:B0-----:R-:W-:Y:S02]  /*7ea0*/  PRMT R15, R26, 0x7632, R15 ;  /* 0x000076321a0f7816 */ /* 0x001fe4000000000f */
[----:B------:R-:W-:Y:S02]  /*7eb0*/  F2FP.PACK_AB R28, R31, R28 ;  /* 0x0000001c1f1c723e */ /* 0x000fe400000000ff */
[----:B------:R-:W-:Y:S01]  /*7ec0*/  IADD3 R27, P2, R36, UR4, RZ ;  /* 0x00000004241b7c10 */ /* 0x000fe2000ff5e0ff */
[----:B------:R0:W-:Y:S01]  /*7ed0*/  STG.E.U16 [R10.64], R15 ;  /* 0x0000000f0a007986 */ /* 0x0001e2000c10150c */
[----:B------:R-:W-:-:S02]  /*7ee0*/  F2FP.PACK_AB R30, R33, R30 ;  /* 0x0000001e211e723e */ /* 0x000fc400000000ff */
[----:B------:R-:W-:Y:S01]  /*7ef0*/  LEA.HI.X.SX32 R46, R38, UR7, 0x1, P0 ;  /* 0x00000007262e7c11 */ /* 0x000fe200080f0eff */
[----:B------:R-:W-:Y:S01]  /*7f00*/  STG.E.U16 [R12.64], R28 ;  /* 0x0000001c0c007986 */ /* 0x000fe2000c10150c */
[----:B------:R-:W-:Y:S02]  /*7f10*/  LEA.HI.X.SX32 R44, R39, UR7, 0x1, P1 ;  /* 0x00000007272c7c11 */ /* 0x000fe400088f0eff */
[----:B------:R-:W-:Y:S02]  /*7f20*/  LEA R38, P0, R43, c[0x0][0x170], 0x1 ;  /* 0x00005c002b267a11 */ /* 0x000fe400078008ff */
[----:B------:R-:W-:Y:S02]  /*7f30*/  F2FP.PACK_AB R32, R35, R32 ;  /* 0x000000202320723e */ /* 0x000fe400000000ff */
[----:B------:R-:W-:Y:S02]  /*7f40*/  LEA R40, P1, R41, c[0x0][0x170], 0x1 ;  /* 0x00005c0029287a11 */ /* 0x000fe400078208ff */
[----:B0-----:R-:W-:-:S02]  /*7f50*/  PRMT R11, R28, 0x7632, R11 ;  /* 0x000076321c0b7816 */ /* 0x001fc4000000000b */
[----:B------:R-:W-:Y:S02]  /*7f60*/  LEA.HI.X.SX32 R36, R36, UR7, 0x1, P2 ;  /* 0x0000000724247c11 */ /* 0x000fe400090f0eff */
[----:B------:R-:W-:Y:S01]  /*7f70*/  LEA R42, P2, R27, c[0x0][0x170], 0x1 ;  /* 0x00005c001b2a7a11 */ /* 0x000fe200078408ff */
[----:B------:R-:W-:Y:S01]  /*7f80*/  STG.E.U16 [R6.64], R11 ;  /* 0x0000000b06007986 */ /* 0x000fe2000c10150c */
[----:B------:R-:W-:Y:S02]  /*7f90*/  PRMT R0, R30, 0x7632, R0 ;  /* 0x000076321e007816 */ /* 0x000fe40000000000 */
[----:B------:R-:W-:Y:S01]  /*7fa0*/  F2FP.PACK_AB R34, R37, R34 ;  /* 0x000000222522723e */ /* 0x000fe200000000ff */
[----:B------:R-:W-:Y:S01]  /*7fb0*/  STG.E.U16 [R8.64], R30 ;  /* 0x0000001e08007986 */ /* 0x000fe2000c10150c */
[----:B------:R-:W-:Y:S02]  /*7fc0*/  LEA.HI.X R39, R43, c[0x0][0x174], R46, 0x1, P0 ;  /* 0x00005d002b277a11 */ /* 0x000fe400000f0c2e */
[----:B------:R-:W-:Y:S01]  /*7fd0*/  PRMT R19, R32, 0x7632, R19 ;  /* 0x0000763220137816 */ /* 0x000fe20000000013 */
[----:B------:R-:W-:Y:S01]  /*7fe0*/  STG.E.U16 [R2.64], R0 ;  /* 0x0000000002007986 */ /* 0x000fe2000c10150c */
[----:B------:R-:W-:-:S02]  /*7ff0*/  LEA.HI.X R41, R41, c[0x0][0x174], R44, 0x1, P1 ;  /* 0x00005d0029297a11 */ /* 0x000fc400008f0c2c */
[----:B------:R-:W-:Y:S01]  /*8000*/  LEA.HI.X R43, R27, c[0x0][0x174], R36, 0x1, P2 ;  /* 0x00005d001b2b7a11 */ /* 0x000fe200010f0c24 */
[----:B------:R-:W-:Y:S01]  /*8010*/  STG.E.U16 [R4.64], R32 ;  /* 0x0000002004007986 */ /* 0x000fe2000c10150c */
[----:B------:R-:W-:-:S03]  /*8020*/  PRMT R21, R34, 0x7632, R21 ;  /* 0x0000763222157816 */ /* 0x000fc60000000015 */
[----:B------:R-:W-:Y:S04]  /*8030*/  STG.E.U16 [R38.64], R19 ;  /* 0x0000001326007986 */ /* 0x000fe8000c10150c */
[----:B------:R-:W-:Y:S04]  /*8040*/  STG.E.U16 [R40.64], R34 ;  /* 0x0000002228007986 */ /* 0x000fe8000c10150c */
[----:B------:R-:W-:Y:S01]  /*8050*/  STG.E.U16 [R42.64], R21 ;  /* 0x000000152a007986 */ /* 0x000fe2000c10150c */
[----:B------:R-:W-:Y:S05]  /*8060*/  EXIT ;  /* 0x000000000000794d */ /* 0x000fea0003800000 */
.L_x_18075:
        /* <DEDUP_REMOVED lines=9> */
.L_x_25484:


//--------------------- .text._ZN4vllm25paged_attention_v2_kernelIttLi96ELi32ELi128ELNS_18Fp8KVCacheDataTypeE0ELb0ELi512EEEvPfS2_PT_PKS3_PKT0_S9_ifPKiSB_iPKfiiiSD_SD_iiiii --------------------------
	.section	.text._ZN4vllm25paged_attention_v2_kernelIttLi96ELi32ELi128ELNS_18Fp8KVCacheDataTypeE0ELb0ELi512EEEvPfS2_PT_PKS3_PKT0_S9_ifPKiSB_iPKfiiiSD_SD_iiiii,"ax",@progbits
	.sectioninfo	@"SHI_REGISTERS=59"
	.align	128
        .global         _ZN4vllm25paged_attention_v2_kernelIttLi96ELi32ELi128ELNS_18Fp8KVCacheDataTypeE0ELb0ELi512EEEvPfS2_PT_PKS3_PKT0_S9_ifPKiSB_iPKfiiiSD_SD_iiiii
        .type           _ZN4vllm25paged_attention_v2_kernelIttLi96ELi32ELi128ELNS_18Fp8KVCacheDataTypeE0ELb0ELi512EEEvPfS2_PT_PKS3_PKT0_S9_ifPKiSB_iPKfiiiSD_SD_iiiii,@function
        .size           _ZN4vllm25paged_attention_v2_kernelIttLi96ELi32ELi128ELNS_18Fp8KVCacheDataTypeE0ELb0ELi512EEEvPfS2_PT_PKS3_PKT0_S9_ifPKiSB_iPKfiiiSD_SD_iiiii,(.L_x_25485 - _ZN4vllm25paged_attention_v2_kernelIttLi96ELi32ELi128ELNS_18Fp8KVCacheDataTypeE0ELb0ELi512EEEvPfS2_PT_PKS3_PKT0_S9_ifPKiSB_iPKfiiiSD_SD_iiiii)
        .other          _ZN4vllm25paged_attention_v2_kernelIttLi96ELi32ELi128ELNS_18Fp8KVCacheDataTypeE0ELb0ELi512EEEvPfS2_PT_PKS3_PKT0_S9_ifPKiSB_iPKfiiiSD_SD_iiiii,@"STO_CUDA_ENTRY STV_DEFAULT"
_ZN4vllm25paged_attention_v2_kernelIttLi96ELi32ELi128ELNS_18Fp8KVCacheDataTypeE0ELb0ELi512EEEvPfS2_PT_PKS3_PKT0_S9_ifPKiSB_iPKfiiiSD_SD_iiiii:
.text._ZN4vllm25paged_attention_v2_kernelIttLi96ELi32ELi128ELNS_18Fp8KVCacheDataTypeE0ELb0ELi512EEEvPfS2_PT_PKS3_PKT0_S9_ifPKiSB_iPKfiiiSD_SD_iiiii:
        /* <DEDUP_REMOVED lines=120> */
.L_x_18080:
        /* <DEDUP_REMOVED lines=11> */
.L_x_18079:
[----:B------:R-:W-:Y:S05]  /*0830*/  BSYNC B1 ;  /* 0x0000000000017941 */ /* 0x000fea0003800000 */
.L_x_18078:
        /* <DEDUP_REMOVED lines=8> */
.L_x_18081:
        /* <DEDUP_REMOVED lines=17> */
.L_x_18077:
[----:B------:R-:W-:Y:S05]  /*09d0*/  BSYNC B0 ;  /* 0x0000000000007941 */ /* 0x000fea0003800000 */
.L_x_18076:
        /* <DEDUP_REMOVED lines=28> */
.L_x_18084:
        /* <DEDUP_REMOVED lines=17> */
[--C-:B--2---:R-:W-:Y:S02]  /*0cb0*/  HADD2.F32 R33, -RZ, R4.reuse.H0_H0 ;  /* 0x20000004ff217230 */ /* 0x104fe40000004100 */
[----:B------:R-:W-:Y:S02]  /*0cc0*/  HADD2.F32 R35, -RZ, R4.H1_H1 ;  /* 0x30000004ff237230 */ /* 0x000fe40000004100 */
[----:B-1----:R-:W-:Y:S01]  /*0cd0*/  HADD2.F32 R4, -RZ, R24.H1_H1 ;  /* 0x30000018ff047230 */ /* 0x002fe20000004100 */
[----:B------:R-:W-:Y:S01]  /*0ce0*/  FMUL.FTZ R34, R32, R33 ;  /* 0x0000002120227220 */ /* 0x000fe20000410000 */
[----:B------:R-:W-:Y:S02]  /*0cf0*/  HADD2.F32 R32, -RZ, R20.H1_H1 ;  /* 0x30000014ff207230 */ /* 0x000fe40000004100 */
[----:B------:R-:W-:Y:S02]  /*0d00*/  HADD2.F32 R20, -RZ, R24.H0_H0 ;  /* 0x20000018ff147230 */ /* 0x000fe40000004100 */
[----:B----4-:R-:W-:Y:S01]  /*0d10*/  HADD2.F32 R33, -RZ, R8.H0_H0 ;  /* 0x20000008ff217230 */ /* 0x010fe20000004100 */
[----:B------:R-:W-:Y:S01]  /*0d20*/  FMUL.FTZ R32, R32, R35 ;  /* 0x0000002320207220 */ /* 0x000fe20000410000 */
[----:B------:R-:W-:-:S02]  /*0d30*/  HADD2.F32 R35, -RZ, R5.H0_H0 ;  /* 0x20000005ff237230 */ /* 0x000fc40000004100 */
[----:B------:R-:W-:Y:S01]  /*0d40*/  HADD2.F32 R24, -RZ, R22.H0_H0 ;  /* 0x20000016ff187230 */ /* 0x000fe20000004100 */
[----:B------:R-:W-:Y:S01]  /*0d50*/  FFMA.FTZ R20, R20, R33, R34 ;  /* 0x0000002114147223 */ /* 0x000fe20000010022 */
[----:B------:R-:W-:Y:S02]  /*0d60*/  HADD2.F32 R33, -RZ, R8.H1_H1 ;  /* 0x30000008ff217230 */ /* 0x000fe40000004100 */
[----:B------:R-:W-:Y:S02]  /*0d70*/  HADD2.F32 R8, -RZ, R21.H0_H0 ;  /* 0x20000015ff087230 */ /* 0x000fe40000004100 */
[----:B------:R-:W-:Y:S01]  /*0d80*/  HADD2.F32 R5, -RZ, R5.H1_H1 ;  /* 0x30000005ff057230 */ /* 0x000fe20000004100 */
[----:B------:R-:W-:Y:S02]  /*0d90*/  FFMA.FTZ R4, R4, R33, R32 ;  /* 0x0000002104047223 */ /* 0x000fe40000010020 */
[----:B------:R-:W-:Y:S01]  /*0da0*/  FMUL.FTZ R32, R8, R35 ;  /* 0x0000002308207220 */ /* 0x000fe20000410000 */
[----:B------:R-:W-:-:S02]  /*0db0*/  HADD2.F32 R8, -RZ, R21.H1_H1 ;  /* 0x30000015ff087230 */ /* 0x000fc40000004100 */
[----:B------:R-:W-:-:S03]  /*0dc0*/  HADD2.F32 R21, -RZ, R6.H0_H0 ;  /* 0x20000006ff157230 */ /* 0x000fc60000004100 */
[----:B------:R-:W-:Y:S01]  /*0dd0*/  FMUL.FTZ R8, R8, R5 ;  /* 0x0000000508087220 */ /* 0x000fe20000410000 */
[----:B------:R-:W-:Y:S01]  /*0de0*/  HADD2.F32 R5, -RZ, R25.H0_H0 ;  /* 0x20000019ff057230 */ /* 0x000fe20000004100 */
[----:B------:R-:W-:Y:S01]  /*0df0*/  FMUL.FTZ R24, R24, R21 ;  /* 0x0000001518187220 */ /* 0x000fe20000410000 */
[----:B------:R-:W-:Y:S02]  /*0e00*/  HADD2.F32 R21, -RZ, R22.H1_H1 ;  /* 0x30000016ff157230 */ /* 0x000fe40000004100 */
[----:B------:R-:W-:Y:S02]  /*0e10*/  HADD2.F32 R22, -RZ, R6.H1_H1 ;  /* 0x30000006ff167230 */ /* 0x000fe40000004100 */
[----:B------:R-:W-:Y:S02]  /*0e20*/  HADD2.F32 R6, -RZ, R9.H0_H0 ;  /* 0x20000009ff067230 */ /* 0x000fe40000004100 */
[----:B------:R-:W-:Y:S01]  /*0e30*/  HADD2.F32 R25, -RZ, R25.H1_H1 ;  /* 0x30000019ff197230 */ /* 0x000fe20000004100 */
[----:B------:R-:W-:Y:S01]  /*0e40*/  FMUL.FTZ R21, R21, R22 ;  /* 0x0000001615157220 */ /* 0x000fe20000410000 */
[----:B------:R-:W-:Y:S01]  /*0e50*/  HADD2.F32 R22, -RZ, R10.H0_H0 ;  /* 0x2000000aff167230 */ /* 0x000fe20000004100 */
[----:B------:R-:W-:Y:S01]  /*0e60*/  FFMA.FTZ R5, R5, R6, R32 ;  /* 0x0000000605057223 */ /* 0x000fe20000010020 */
[----:B------:R-:W-:Y:S01]  /*0e70*/  HADD2.F32 R6, -RZ, R9.H1_H1 ;  /* 0x30000009ff067230 */ /* 0x000fe20000004100 */
[----:B------:R-:W2:Y:S01]  /*0e80*/  LDG.E.128.CONSTANT R32, [R54.64+0xa00] ;  /* 0x000a000c36207981 */ /* 0x000ea2000c1e9d00 */
[----:B------:R-:W-:-:S02]  /*0e90*/  HADD2.F32 R9, -RZ, R26.H0_H0 ;  /* 0x2000001aff097230 */ /* 0x000fc40000004100 */
[----:B------:R-:W-:Y:S01]  /*0ea0*/  HADD2.F32 R26, -RZ, R26.H1_H1 ;  /* 0x3000001aff1a7230 */ /* 0x000fe20000004100 */
[----:B------:R-:W-:Y:S01]  /*0eb0*/  FFMA.FTZ R6, R25, R6, R8 ;  /* 0x0000000619067223 */ /* 0x000fe20000010008 */
[----:B------:R-:W-:Y:S01]  /*0ec0*/  HADD2.F32 R8, -RZ, R23.H0_H0 ;  /* 0x20000017ff087230 */ /* 0x000fe20000004100 */
[----:B------:R-:W-:Y:S01]  /*0ed0*/  FFMA.FTZ R24, R9, R22, R24 ;  /* 0x0000001609187223 */ /* 0x000fe20000010018 */
[----:B------:R-:W-:Y:S02]  /*0ee0*/  HADD2.F32 R25, -RZ, R7.H0_H0 ;  /* 0x20000007ff197230 */ /* 0x000fe40000004100 */
[----:B------:R-:W-:-:S03]  /*0ef0*/  HADD2.F32 R10, -RZ, R10.H1_H1 ;  /* 0x3000000aff0a7230 */ /* 0x000fc60000004100 */
[----:B------:R-:W-:Y:S01]  /*0f00*/  FMUL.FTZ R9, R8, R25 ;  /* 0x0000001908097220 */ /* 0x000fe20000410000 */
[----:B------:R-:W-:Y:S01]  /*0f10*/  HADD2.F32 R25, -RZ, R27.H0_H0 ;  /* 0x2000001bff197230 */ /* 0x000fe20000004100 */
[----:B------:R-:W-:Y:S01]  /*0f20*/  FFMA.FTZ R21, R26, R10, R21 ;  /* 0x0000000a1a157223 */ /* 0x000fe20000010015 */
[----:B------:R-:W-:Y:S02]  /*0f30*/  HADD2.F32 R8, -RZ, R11.H0_H0 ;  /* 0x2000000bff087230 */ /* 0x000fe40000004100 */
[----:B------:R-:W-:-:S03]  /*0f40*/  HADD2.F32 R23, -RZ, R23.H1_H1 ;  /* 0x30000017ff177230 */ /* 0x000fc60000004100 */
[----:B------:R-:W-:Y:S01]  /*0f50*/  FFMA.FTZ R25, R25, R8, R9 ;  /* 0x0000000819197223 */ /* 0x000fe20000010009 */
[----:B------:R-:W-:-:S05]  /*0f60*/  HADD2.F32 R8, -RZ, R7.H1_H1 ;  /* 0x30000007ff087230 */ /* 0x000fca0000004100 */
[----:B------:R-:W-:Y:S01]  /*0f70*/  FMUL.FTZ R7, R23, R8 ;  /* 0x0000000817077220 */ /* 0x000fe20000410000 */
[----:B------:R-:W-:Y:S02]  /*0f80*/  HADD2.F32 R8, -RZ, R11.H1_H1 ;  /* 0x3000000bff087230 */ /* 0x000fe40000004100 */
[----:B------:R-:W-:-:S05]  /*0f90*/  HADD2.F32 R23, -RZ, R27.H1_H1 ;  /* 0x3000001bff177230 */ /* 0x000fca0000004100 */
[----:B------:R-:W-:Y:S02]  /*0fa0*/  FFMA.FTZ R23, R23, R8, R7 ;  /* 0x0000000817177223 */ /* 0x000fe40000010007 */
[----:B------:R-:W4:Y:S01]  /*0fb0*/  LDG.E.128.CONSTANT R8, [R54.64+0xc00] ;  /* 0x000c000c36087981 */ /* 0x000f22000c1e9d00 */
[----:B---3--:R-:W-:Y:S02]  /*0fc0*/  HADD2.F32 R7, -RZ, R36.H0_H0 ;  /* 0x20000024ff077230 */ /* 0x008fe40000004100 */
        /* <DEDUP_REMOVED lines=22> */
[--C-:B------:R-:W-:Y:S02]  /*1130*/  HADD2.F32 R13, -RZ, R16.reuse.H0_H0 ;  /* 0x20000010ff0d7230 */ /* 0x100fe40000004100 */
[----:B------:R-:W-:Y:S02]  /*1140*/  HADD2.F32 R36, -RZ, R39.H1_H1 ;  /* 0x30000027ff247230 */ /* 0x000fe40000004100 */
[----:B------:R-:W-:-:S03]  /*1150*/  HADD2.F32 R16, -RZ, R16.H1_H1 ;  /* 0x30000010ff107230 */ /* 0x000fc60000004100 */
[----:B------:R-:W-:Y:S01]  /*1160*/  FFMA.FTZ R36, R36, R15, R23 ;  /* 0x0000000f24247223 */ /* 0x000fe20000010017 */
[----:B0-----:R-:W-:Y:S02]  /*1170*/  HADD2.F32 R37, -RZ, R4.H0_H0 ;  /* 0x20000004ff257230 */ /* 0x001fe40000004100 */
[----:B------:R-:W-:-:S03]  /*1180*/  HADD2.F32 R15, -RZ, R5.H0_H0 ;  /* 0x20000005ff0f7230 */ /* 0x000fc60000004100 */
[----:B------:R-:W-:Y:S01]  /*1190*/  FFMA.FTZ R37, R37, R13, R22 ;  /* 0x0000000d25257223 */ /* 0x000fe20000010016 */
[----:B------:R-:W-:Y:S02]  /*11a0*/  HADD2.F32 R13, -RZ, R4.H1_H1 ;  /* 0x30000004ff0d7230 */ /* 0x000fe40000004100 */
[----:B------:R-:W-:-:S03]  /*11b0*/  HADD2.F32 R4, -RZ, R17.H0_H0 ;  /* 0x20000011ff047230 */ /* 0x000fc60000004100 */
[----:B------:R-:W-:Y:S02]  /*11c0*/  FFMA.FTZ R26, R13, R16, R26 ;  /* 0x000000100d1a7223 */ /* 0x000fe4000001001a */
[----:B------:R-:W-:Y:S02]  /*11d0*/  FFMA.FTZ R4, R15, R4, R12 ;  /* 0x000000040f047223 */ /* 0x000fe4000001000c */
[----:B------:R-:W0:Y:S01]  /*11e0*/  LDS.128 R12, [0x40] ;  /* 0x00004000ff0c7984 */ /* 0x000e220000000c00 */
[----:B------:R-:W-:Y:S02]  /*11f0*/  HADD2.F32 R5, -RZ, R5.H1_H1 ;  /* 0x30000005ff057230 */ /* 0x000fe40000004100 */
[----:B------:R-:W-:-:S05]  /*1200*/  HADD2.F32 R16, -RZ, R17.H1_H1 ;  /* 0x30000011ff107230 */ /* 0x000fca0000004100 */
[----:B------:R-:W-:Y:S02]  /*1210*/  FFMA.FTZ R16, R5, R16, R20 ;  /* 0x0000001005107223 */ /* 0x000fe40000010014 */
[----:B------:R-:W3:Y:S01]  /*1220*/  LDG.E.128.CONSTANT R20, [R54.64+0xe00] ;  /* 0x000e000c36147981 */ /* 0x000ee2000c1e9d00 */
[----:B------:R-:W-:Y:S02]  /*1230*/  HADD2.F32 R5, -RZ, R6.H0_H0 ;  /* 0x20000006ff057230 */ /* 0x000fe40000004100 */
[--C-:B------:R-:W-:Y:S02]  /*1240*/  HADD2.F32 R17, -RZ, R18.reuse.H0_H0 ;  /* 0x20000012ff117230 */ /* 0x100fe40000004100 */
[----:B------:R-:W-:-:S03]  /*1250*/  HADD2.F32 R18, -RZ, R18.H1_H1 ;  /* 0x30000012ff127230 */ /* 0x000fc60000004100 */
[----:B------:R-:W-:Y:S01]  /*1260*/  FFMA.FTZ R24, R5, R17, R24 ;  /* 0x0000001105187223 */ /* 0x000fe20000010018 */
[----:B------:R-:W-:Y:S02]  /*1270*/  HADD2.F32 R5, -RZ, R6.H1_H1 ;  /* 0x30000006ff057230 */ /* 0x000fe40000004100 */
[----:B------:R-:W-:-:S03]  /*1280*/  HADD2.F32 R6, -RZ, R7.H0_H0 ;  /* 0x20000007ff067230 */ /* 0x000fc60000004100 */
[----:B------:R-:W-:Y:S01]  /*1290*/  FFMA.FTZ R38, R5, R18, R38 ;  /* 0x0000001205267223 */ /* 0x000fe20000010026 */
[--C-:B------:R-:W-:Y:S02]  /*12a0*/  HADD2.F32 R5, -RZ, R19.reuse.H0_H0 ;  /* 0x20000013ff057230 */ /* 0x100fe40000004100 */
[----:B------:R-:W-:-:S03]  /*12b0*/  HADD2.F32 R19, -RZ, R19.H1_H1 ;  /* 0x30000013ff137230 */ /* 0x000fc60000004100 */
[----:B------:R-:W-:Y:S01]  /*12c0*/  FFMA.FTZ R25, R6, R5, R25 ;  /* 0x0000000506197223 */ /* 0x000fe20000010019 */
[----:B------:R-:W-:Y:S02]  /*12d0*/  HADD2.F32 R5, -RZ, R28.H0_H0 ;  /* 0x2000001cff057230 */ /* 0x000fe40000004100 */
[----:B------:R-:W-:Y:S02]  /*12e0*/  HADD2.F32 R7, -RZ, R7.H1_H1 ;  /* 0x30000007ff077230 */ /* 0x000fe40000004100 */
[----:B0-----:R-:W-:-:S03]  /*12f0*/  HADD2.F32 R6, -RZ, R12.H0_H0 ;  /* 0x2000000cff067230 */ /* 0x001fc60000004100 */
[----:B------:R-:W-:Y:S01]  /*1300*/  FFMA.FTZ R36, R7, R19, R36 ;  /* 0x0000001307247223 */ /* 0x000fe20000010024 */
[----:B------:R-:W-:Y:S01]  /*1310*/  HADD2.F32 R28, -RZ, R28.H1_H1 ;  /* 0x3000001cff1c7230 */ /* 0x000fe20000004100 */
[----:B------:R-:W-:Y:S01]  /*1320*/  FFMA.FTZ R37, R6, R5, R37 ;  /* 0x0000000506257223 */ /* 0x000fe20000010025 */
[----:B------:R-:W-:Y:S02]  /*1330*/  HADD2.F32 R5, -RZ, R12.H1_H1 ;  /* 0x3000000cff057230 */ /* 0x000fe40000004100 */
[----:B------:R-:W-:Y:S02]  /*1340*/  HADD2.F32 R7, -RZ, R13.H0_H0 ;  /* 0x2000000dff077230 */ /* 0x000fe40000004100 */
[----:B------:R-:W-:Y:S01]  /*1350*/  HADD2.F32 R12, -RZ, R29.H0_H0 ;  /* 0x2000001dff0c7230 */ /* 0x000fe20000004100 */
[----:B------:R-:W-:-:S04]  /*1360*/  FFMA.FTZ R28, R5, R28, R26 ;  /* 0x0000001c051c7223 */ /* 0x000fc8000001001a */
[----:B------:R-:W-:Y:S02]  /*1370*/  FFMA.FTZ R12, R7, R12, R4 ;  /* 0x0000000c070c7223 */ /* 0x000fe40000010004 */
[----:B------:R-:W0:Y:S01]  /*1380*/  LDS.128 R4, [0x50] ;  /* 0x00005000ff047984 */ /* 0x000e220000000c00 */
[--C-:B------:R-:W-:Y:S02]  /*1390*/  HADD2.F32 R17, -RZ, R14.reuse.H0_H0 ;  /* 0x2000000eff117230 */ /* 0x100fe40000004100 */
[----:B------:R-:W-:Y:S02]  /*13a0*/  HADD2.F32 R19, -RZ, R14.H1_H1 ;  /* 0x3000000eff137230 */ /* 0x000fe40000004100 */
[----:B------:R-:W-:Y:S02]  /*13b0*/  HADD2.F32 R14, -RZ, R30.H0_H0 ;  /* 0x2000001eff0e7230 */ /* 0x000fe40000004100 */
[----:B------:R-:W-:Y:S02]  /*13c0*/  HADD2.F32 R13, -RZ, R13.H1_H1 ;  /* 0x3000000dff0d7230 */ /* 0x000fe40000004100 */
[----:B------:R-:W-:-:S02]  /*13d0*/  HADD2.F32 R29, -RZ, R29.H1_H1 ;  /* 0x3000001dff1d7230 */ /* 0x000fc40000004100 */
[----:B------:R-:W-:Y:S01]  /*13e0*/  HADD2.F32 R30, -RZ, R30.H1_H1 ;  /* 0x3000001eff1e7230 */ /* 0x000fe20000004100 */
[----:B------:R-:W-:Y:S02]  /*13f0*/  FFMA.FTZ R24, R17, R14, R24 ;  /* 0x0000000e11187223 */ /* 0x000fe40000010018 */
[----:B------:R-:W-:Y:S02]  /*1400*/  FFMA.FTZ R13, R13, R29, R16 ;  /* 0x0000001d0d0d7223 */ /* 0x000fe40000010010 */
[----:B------:R-:W-:Y:S02]  /*1410*/  FFMA.FTZ R38, R19, R30, R38 ;  /* 0x0000001e13267223 */ /* 0x000fe40000010026 */
[----:B------:R-:W3:Y:S01]  /*1420*/  LDG.E.128.CONSTANT R16, [R54.64+0x1000] ;  /* 0x0010000c36107981 */ /* 0x000ee2000c1e9d00 */
[----:B------:R-:W-:Y:S02]  /*1430*/  HADD2.F32 R30, -RZ, R15.H0_H0 ;  /* 0x2000000fff1e7230 */ /* 0x000fe40000004100 */
[----:B------:R-:W-:-:S02]  /*1440*/  HADD2.F32 R14, -RZ, R31.H0_H0 ;  /* 0x2000001fff0e7230 */ /* 0x000fc40000004100 */
[----:B------:R-:W-:Y:S02]  /*1450*/  HADD2.F32 R31, -RZ, R31.H1_H1 ;  /* 0x3000001fff1f7230 */ /* 0x000fe40000004100 */
[----:B------:R-:W-:Y:S01]  /*1460*/  HADD2.F32 R15, -RZ, R15.H1_H1 ;  /* 0x3000000fff0f7230 */ /* 0x000fe20000004100 */
[----:B------:R-:W-:-:S04]  /*1470*/  FFMA.FTZ R30, R30, R14, R25 ;  /* 0x0000000e1e1e7223 */ /* 0x000fc80000010019 */
[----:B------:R-:W-:Y:S01]  /*1480*/  FFMA.FTZ R36, R15, R31, R36 ;  /* 0x0000001f0f247223 */ /* 0x000fe20000010024 */
[--C-:B0-----:R-:W-:Y:S02]  /*1490*/  HADD2.F32 R14, -RZ, R4.reuse.H0_H0 ;  /* 0x20000004ff0e7230 */ /* 0x101fe40000004100 */
[----:B------:R-:W-:Y:S02]  /*14a0*/  HADD2.F32 R15, -RZ, R4.H1_H1 ;  /* 0x30000004ff0f7230 */ /* 0x000fe40000004100 */
[----:B------:R-:W-:Y:S02]  /*14b0*/  HADD2.F32 R29, -RZ, R5.H0_H0 ;  /* 0x20000005ff1d7230 */ /* 0x000fe40000004100 */
[--C-:B--2---:R-:W-:Y:S02]  /*14c0*/  HADD2.F32 R4, -RZ, R32.reuse.H0_H0 ;  /* 0x20000020ff047230 */ /* 0x104fe40000004100 */
[----:B------:R-:W-:-:S03]  /*14d0*/  HADD2.F32 R32, -RZ, R32.H1_H1 ;  /* 0x30000020ff207230 */ /* 0x000fc60000004100 */
[----:B------:R-:W-:Y:S01]  /*14e0*/  FFMA.FTZ R37, R14, R4, R37 ;  /* 0x000000040e257223 */ /* 0x000fe20000010025 */
[----:B------:R-:W-:Y:S02]  /*14f0*/  HADD2.F32 R4, -RZ, R5.H1_H1 ;  /* 0x30000005ff047230 */ /* 0x000fe40000004100 */
[----:B------:R-:W-:Y:S01]  /*1500*/  HADD2.F32 R5, -RZ, R33.H0_H0 ;  /* 0x20000021ff057230 */ /* 0x000fe20000004100 */
[----:B------:R-:W-:Y:S01]  /*1510*/  FFMA.FTZ R28, R15, R32, R28 ;  /* 0x000000200f1c7223 */ /* 0x000fe2000001001c */
[----:B------:R-:W-:-:S03]  /*1520*/  HADD2.F32 R32, -RZ, R34.H0_H0 ;  /* 0x20000022ff207230 */ /* 0x000fc60000004100 */
[----:B------:R-:W-:Y:S01]  /*1530*/  FFMA.FTZ R29, R29, R5, R12 ;  /* 0x000000051d1d7223 */ /* 0x000fe2000001000c */
[----:B------:R-:W-:Y:S02]  /*1540*/  HADD2.F32 R5, -RZ, R6.H0_H0 ;  /* 0x20000006ff057230 */ /* 0x000fe40000004100 */
[----:B------:R-:W-:-:S03]  /*1550*/  HADD2.F32 R33, -RZ, R33.H1_H1 ;  /* 0x30000021ff217230 */ /* 0x000fc60000004100 */
[----:B------:R-:W-:Y:S02]  /*1560*/  FFMA.FTZ R32, R5, R32, R24 ;  /* 0x0000002005207223 */ /* 0x000fe40000010018 */
[----:B------:R-:W-:Y:S01]  /*1570*/  FFMA.FTZ R33, R4, R33, R13 ;  /* 0x0000002104217223 */ /* 0x000fe2000001000d */
[----:B------:R-:W2:Y:S04]  /*1580*/  LDG.E.128.CONSTANT R24, [R54.64+0x1200] ;  /* 0x0012000c36187981 */ /* 0x000ea8000c1e9d00 */
[----:B------:R-:W0:Y:S01]  /*1590*/  LDS.128 R12, [0x60] ;  /* 0x00006000ff0c7984 */ /* 0x000e220000000c00 */
[----:B------:R-:W-:Y:S02]  /*15a0*/  HADD2.F32 R5, -RZ, R6.H1_H1 ;  /* 0x30000006ff057230 */ /* 0x000fe40000004100 */
[----:B------:R-:W-:-:S05]  /*15b0*/  HADD2.F32 R34, -RZ, R34.H1_H1 ;  /* 0x30000022ff227230 */ /* 0x000fca0000004100 */
[----:B------:R-:W-:Y:S01]  /*15c0*/  FFMA.FTZ R38, R5, R34, R38 ;  /* 0x0000002205267223 */ /* 0x000fe20000010026 */
[----:B------:R-:W-:Y:S02]  /*15d0*/  HADD2.F32 R5, -RZ, R7.H0_H0 ;  /* 0x20000007ff057230 */ /* 0x000fe40000004100 */
[--C-:B------:R-:W-:Y:S02]  /*15e0*/  HADD2.F32 R34, -RZ, R35.reuse.H0_H0 ;  /* 0x20000023ff227230 */ /* 0x100fe40000004100 */
[----:B------:R-:W-:Y:S02]  /*15f0*/  HADD2.F32 R35, -RZ, R35.H1_H1 ;  /* 0x30000023ff237230 */ /* 0x000fe40000004100 */
[----:B------:R-:W-:Y:S01]  /*1600*/  HADD2.F32 R7, -RZ, R7.H1_H1 ;  /* 0x30000007ff077230 */ /* 0x000fe20000004100 */
[----:B------:R-:W-:Y:S01]  /*1610*/  FFMA.FTZ R34, R5, R34, R30 ;  /* 0x0000002205227223 */ /* 0x000fe2000001001e */
[--C-:B----4-:R-:W-:Y:S02]  /*1620*/  HADD2.F32 R5, -RZ, R8.reuse.H0_H0 ;  /* 0x20000008ff057230 */ /* 0x110fe40000004100 */
[----:B------:R-:W-:Y:S01]  /*1630*/  HADD2.F32 R8, -RZ, R8.H1_H1 ;  /* 0x30000008ff087230 */ /* 0x000fe20000004100 */
[----:B------:R-:W-:Y:S01]  /*1640*/  FFMA.FTZ R36, R7, R35, R36 ;  /* 0x0000002307247223 */ /* 0x000fe20000010024 */
[----:B0-----:R-:W-:-:S02]  /*1650*/  HADD2.F32 R4, -RZ, R12.H0_H0 ;  /* 0x2000000cff047230 */ /* 0x001fc40000004100 */
        /* <DEDUP_REMOVED lines=10> */
[----:B------:R-:W-:Y:S02]  /*1700*/  HADD2.F32 R39, -RZ, R14.H0_H0 ;  /* 0x2000000eff277230 */ /* 0x000fe40000004100 */
[--C-:B------:R-:W-:Y:S02]  /*1710*/  HADD2.F32 R9, -RZ, R10.reuse.H0_H0 ;  /* 0x2000000aff097230 */ /* 0x100fe40000004100 */
[----:B------:R-:W-:-:S03]  /*1720*/  HADD2.F32 R10, -RZ, R10.H1_H1 ;  /* 0x3000000aff0a7230 */ /* 0x000fc60000004100 */
[----:B------:R-:W-:Y:S01]  /*1730*/  FFMA.FTZ R39, R39, R9, R32 ;  /* 0x0000000927277223 */ /* 0x000fe20000010020 */
[----:B------:R-:W-:Y:S02]  /*1740*/  HADD2.F32 R9, -RZ, R14.H1_H1 ;  /* 0x3000000eff097230 */ /* 0x000fe40000004100 */
[----:B------:R-:W-:-:S03]  /*1750*/  HADD2.F32 R14, -RZ, R11.H0_H0 ;  /* 0x2000000bff0e7230 */ /* 0x000fc60000004100 */
[----:B------:R-:W-:Y:S01]  /*1760*/  FFMA.FTZ R38, R9, R10, R38 ;  /* 0x0000000a09267223 */ /* 0x000fe20000010026 */
[----:B------:R-:W-:Y:S01]  /*1770*/  HADD2.F32 R9, -RZ, R15.H0_H0 ;  /* 0x2000000fff097230 */ /* 0x000fe20000004100 */
[----:B------:R-:W-:-:S04]  /*1780*/  FFMA.FTZ R13, R56, R13, R33 ;  /* 0x0000000d380d7223 */ /* 0x000fc80000010021 */
[----:B------:R-:W-:Y:S02]  /*1790*/  FFMA.FTZ R14, R9, R14, R34 ;  /* 0x0000000e090e7223 */ /* 0x000fe40000010022 */
[----:B------:R-:W0:Y:S01]  /*17a0*/  LDS.128 R32, [0x70] ;  /* 0x00007000ff207984 */ /* 0x000e220000000c00 */
[----:B------:R-:W-:Y:S02]  /*17b0*/  HADD2.F32 R11, -RZ, R11.H1_H1 ;  /* 0x3000000bff0b7230 */ /* 0x000fe40000004100 */
[----:B------:R-:W-:Y:S02]  /*17c0*/  HADD2.F32 R15, -RZ, R15.H1_H1 ;  /* 0x3000000fff0f7230 */ /* 0x000fe40000004100 */
[--C-:B---3--:R-:W-:Y:S02]  /*17d0*/  HADD2.F32 R9, -RZ, R20.reuse.H0_H0 ;  /* 0x20000014ff097230 */ /* 0x108fe40000004100 */
[----:B------:R-:W-:Y:S02]  /*17e0*/  HADD2.F32 R20, -RZ, R20.H1_H1 ;  /* 0x30000014ff147230 */ /* 0x000fe40000004100 */
[----:B0-----:R-:W-:-:S05]  /*17f0*/  HADD2.F32 R10, -RZ, R32.H0_H0 ;  /* 0x20000020ff0a7230 */ /* 0x001fca0000004100 */
        /* <DEDUP_REMOVED lines=17> */
[----:B------:R-:W-:Y:S02]  /*1910*/  HADD2.F32 R13, -RZ, R35.H0_H0 ;  /* 0x20000023ff0d7230 */ /* 0x000fe40000004100 */
[----:B------:R-:W-:-:S05]  /*1920*/  HADD2.F32 R22, -RZ, R23.H0_H0 ;  /* 0x20000017ff167230 */ /* 0x000fca0000004100 */
[----:B------:R-:W-:Y:S01]  /*1930*/  FFMA.FTZ R22, R13, R22, R14 ;  /* 0x000000160d167223 */ /* 0x000fe2000001000e */
[----:B------:R-:W-:Y:S02]  /*1940*/  HADD2.F32 R13, -RZ, R16.H0_H0 ;  /* 0x20000010ff0d7230 */ /* 0x000fe40000004100 */
[----:B0-----:R-:W-:-:S05]  /*1950*/  HADD2.F32 R12, -RZ, R8.H0_H0 ;  /* 0x20000008ff0c7230 */ /* 0x001fca0000004100 */
[----:B------:R-:W-:Y:S02]  /*1960*/  FFMA.FTZ R37, R12, R13, R37 ;  /* 0x0000000d0c257223 */ /* 0x000fe40000010025 */
[----:B------:R-:W0:Y:S01]  /*1970*/  LDS.128 R12, [0x90] ;  /* 0x00009000ff0c7984 */ /* 0x000e220000000c00 */
[----:B------:R-:W-:Y:S02]  /*1980*/  HADD2.F32 R23, -RZ, R23.H1_H1 ;  /* 0x30000017ff177230 */ /* 0x000fe40000004100 */
[----:B------:R-:W-:-:S05]  /*1990*/  HADD2.F32 R35, -RZ, R35.H1_H1 ;  /* 0x30000023ff237230 */ /* 0x000fca0000004100 */
[----:B------:R-:W-:Y:S01]  /*19a0*/  FFMA.FTZ R36, R35, R23, R36 ;  /* 0x0000001723247223 */ /* 0x000fe20000010024 */
[----:B------:R-:W-:Y:S02]  /*19b0*/  HADD2.F32 R23, -RZ, R8.H1_H1 ;  /* 0x30000008ff177230 */ /* 0x000fe40000004100 */
        /* <DEDUP_REMOVED lines=14> */
[----:B------:R-:W-:-:S03]  /*1aa0*/  HADD2.F32 R10, -RZ, R19.H0_H0 ;  /* 0x20000013ff0a7230 */ /* 0x000fc60000004100 */
[----:B------:R-:W-:Y:S02]  /*1ab0*/  FFMA.FTZ R38, R9, R18, R38 ;  /* 0x0000001209267223 */ /* 0x000fe40000010026 */
[----:B------:R-:W-:Y:S01]  /*1ac0*/  FFMA.FTZ R17, R17, R10, R22 ;  /* 0x0000000a11117223 */ /* 0x000fe20000010016 */
[----:B0-----:R-:W-:Y:S01]  /*1ad0*/  HADD2.F32 R10, -RZ, R12.H0_H0 ;  /* 0x2000000cff0a7230 */ /* 0x001fe20000004100 */
[----:B------:R-:W0:Y:S01]  /*1ae0*/  LDS.128 R20, [0xa0] ;  /* 0x0000a000ff147984 */ /* 0x000e220000000c00 */
[----:B------:R-:W-:Y:S02]  /*1af0*/  HADD2.F32 R19, -RZ, R19.H1_H1 ;  /* 0x30000013ff137230 */ /* 0x000fe40000004100 */
[----:B------:R-:W-:-:S05]  /*1b00*/  HADD2.F32 R11, -RZ, R11.H1_H1 ;  /* 0x3000000bff0b7230 */ /* 0x000fca0000004100 */
[----:B------:R-:W-:Y:S01]  /*1b10*/  FFMA.FTZ R36, R11, R19, R36 ;  /* 0x000000130b247223 */ /* 0x000fe20000010024 */
[--C-:B------:R-:W-:Y:S02]  /*1b20*/  HADD2.F32 R11, -RZ, R13.reuse.H0_H0 ;  /* 0x2000000dff0b7230 */ /* 0x100fe40000004100 */
[----:B------:R-:W-:Y:S02]  /*1b30*/  HADD2.F32 R13, -RZ, R13.H1_H1 ;  /* 0x3000000dff0d7230 */ /* 0x000fe40000004100 */
[----:B------:R-:W-:Y:S02]  /*1b40*/  HADD2.F32 R18, -RZ, R14.H0_H0 ;  /* 0x2000000eff127230 */ /* 0x000fe40000004100 */
[----:B--2---:R-:W-:-:S05]  /*1b50*/  HADD2.F32 R9, -RZ, R24.H0_H0 ;  /* 0x20000018ff097230 */ /* 0x004fca0000004100 */
[----:B------:R-:W-:Y:S01]  /*1b60*/  FFMA.FTZ R37, R10, R9, R37 ;  /* 0x000000090a257223 */ /* 0x000fe20000010025 */
[----:B------:R-:W-:Y:S02]  /*1b70*/  HADD2.F32 R9, -RZ, R12.H1_H1 ;  /* 0x3000000cff097230 */ /* 0x000fe40000004100 */
[----:B------:R-:W-:Y:S02]  /*1b80*/  HADD2.F32 R12, -RZ, R24.H1_H1 ;  /* 0x30000018ff0c7230 */ /* 0x000fe40000004100 */
[----:B------:R-:W-:-:S03]  /*1b90*/  HADD2.F32 R10, -RZ, R25.H0_H0 ;  /* 0x20000019ff0a7230 */ /* 0x000fc60000004100 */
[----:B------:R-:W-:Y:S02]  /*1ba0*/  FFMA.FTZ R12, R9, R12, R8 ;  /* 0x0000000c090c7223 */ /* 0x000fe40000010008 */
[----:B------:R-:W-:Y:S02]  /*1bb0*/  FFMA.FTZ R32, R11, R10, R32 ;  /* 0x0000000a0b207223 */ /* 0x000fe40000010020 */
[----:B------:R-:W1:Y:S01]  /*1bc0*/  LDS.128 R8, [0xb0] ;  /* 0x0000b000ff087984 */ /* 0x000e620000000c00 */
[----:B------:R-:W-:Y:S02]  /*1bd0*/  HADD2.F32 R25, -RZ, R25.H1_H1 ;  /* 0x30000019ff197230 */ /* 0x000fe40000004100 */
[----:B------:R-:W-:-:S03]  /*1be0*/  HADD2.F32 R19, -RZ, R26.H0_H0 ;  /* 0x2000001aff137230 */ /* 0x000fc60000004100 */
[----:B------:R-:W-:Y:S01]  /*1bf0*/  FFMA.FTZ R16, R13, R25, R16 ;  /* 0x000000190d107223 */ /* 0x000fe20000010010 */
[----:B------:R-:W-:Y:S01]  /*1c00*/  HADD2.F32 R13, -RZ, R14.H1_H1 ;  /* 0x3000000eff0d7230 */ /* 0x000fe20000004100 */
[----:B------:R-:W-:Y:S01]  /*1c10*/  FFMA.FTZ R39, R18, R19, R39 ;  /* 0x0000001312277223 */ /* 0x000fe20000010027 */
[----:B------:R-:W-:Y:S02]  /*1c20*/  HADD2.F32 R18, -RZ, R27.H0_H0 ;  /* 0x2000001bff127230 */ /* 0x000fe40000004100 */
[----:B------:R-:W-:Y:S02]  /*1c30*/  HADD2.F32 R14, -RZ, R15.H0_H0 ;  /* 0x2000000fff0e7230 */ /* 0x000fe40000004100 */
[----:B------:R-:W-:Y:S02]  /*1c40*/  HADD2.F32 R26, -RZ, R26.H1_H1 ;  /* 0x3000001aff1a7230 */ /* 0x000fe40000004100 */
[----:B0-----:R-:W-:Y:S01]  /*1c50*/  HADD2.F32 R24, -RZ, R21.H0_H0 ;  /* 0x20000015ff187230 */ /* 0x001fe20000004100 */
[----:B------:R-:W-:Y:S01]  /*1c60*/  FFMA.FTZ R17, R14, R18, R17 ;  /* 0x000000120e117223 */ /* 0x000fe20000010011 */
[--C-:B------:R-:W-:Y:S01]  /*1c70*/  HADD2.F32 R14, -RZ, R20.reuse.H0_H0 ;  /* 0x20000014ff0e7230 */ /* 0x100fe20000004100 */
[----:B------:R-:W-:Y:S01]  /*1c80*/  FFMA.FTZ R38, R13, R26, R38 ;  /* 0x0000001a0d267223 */ /* 0x000fe20000010026 */
[----:B------:R-:W-:-:S02]  /*1c90*/  HADD2.F32 R20, -RZ, R20.H1_H1 ;  /* 0x30000014ff147230 */ /* 0x000fc40000004100 */
[----:B------:R-:W-:Y:S02]  /*1ca0*/  HADD2.F32 R21, -RZ, R21.H1_H1 ;  /* 0x30000015ff157230 */ /* 0x000fe40000004100 */
[----:B------:R-:W-:Y:S02]  /*1cb0*/  HADD2.F32 R27, -RZ, R27.H1_H1 ;  /* 0x3000001bff1b7230 */ /* 0x000fe40000004100 */
[----:B------:R-:W-:Y:S02]  /*1cc0*/  HADD2.F32 R15, -RZ, R15.H1_H1 ;  /* 0x3000000fff0f7230 */ /* 0x000fe40000004100 */
[--C-:B----4-:R-:W-:Y:S02]  /*1cd0*/  HADD2.F32 R18, -RZ, R4.reuse.H0_H0 ;  /* 0x20000004ff127230 */ /* 0x110fe40000004100 */
[----:B------:R-:W-:Y:S02]  /*1ce0*/  HADD2.F32 R19, -RZ, R4.H1_H1 ;  /* 0x30000004ff137230 */ /* 0x000fe40000004100 */
[----:B------:R-:W-:Y:S01]  /*1cf0*/  HADD2.F32 R13, -RZ, R5.H1_H1 ;  /* 0x30000005ff0d7230 */ /* 0x000fe20000004100 */
[----:B------:R-:W-:Y:S01]  /*1d00*/  FFMA.FTZ R37, R14, R18, R37 ;  /* 0x000000120e257223 */ /* 0x000fe20000010025 */
[----:B------:R-:W-:Y:S01]  /*1d10*/  HADD2.F32 R4, -RZ, R6.H0_H0 ;  /* 0x20000006ff047230 */ /* 0x000fe20000004100 */
[----:B------:R-:W-:Y:S01]  /*1d20*/  FFMA.FTZ R12, R20, R19, R12 ;  /* 0x00000013140c7223 */ /* 0x000fe2000001000c */
[----:B------:R-:W-:Y:S01]  /*1d30*/  HADD2.F32 R18, -RZ, R22.H0_H0 ;  /* 0x20000016ff127230 */ /* 0x000fe20000004100 */
[----:B------:R-:W-:Y:S01]  /*1d40*/  FFMA.FTZ R13, R21, R13, R16 ;  /* 0x0000000d150d7223 */ /* 0x000fe20000010010 */
[--C-:B-1----:R-:W-:Y:S01]  /*1d50*/  HADD2.F32 R16, -RZ, R8.reuse.H0_H0 ;  /* 0x20000008ff107230 */ /* 0x102fe20000004100 */
[----:B------:R-:W-:Y:S01]  /*1d60*/  FFMA.FTZ R36, R15, R27, R36 ;  /* 0x0000001b0f247223 */ /* 0x000fe20000010024 */
[----:B------:R-:W-:-:S02]  /*1d70*/  HADD2.F32 R19, -RZ, R8.H1_H1 ;  /* 0x30000008ff137230 */ /* 0x000fc40000004100 */
[--C-:B------:R-:W-:Y:S02]  /*1d80*/  HADD2.F32 R8, -RZ, R28.reuse.H0_H0 ;  /* 0x2000001cff087230 */ /* 0x100fe40000004100 */
[----:B------:R-:W-:Y:S02]  /*1d90*/  HADD2.F32 R15, -RZ, R5.H0_H0 ;  /* 0x20000005ff0f7230 */ /* 0x000fe40000004100 */
        /* <DEDUP_REMOVED lines=17> */
[----:B------:R-:W0:Y:S01]  /*1eb0*/  I2F R17, R44 ;  /* 0x0000002c00117306 */ /* 0x000e220000201400 */
[----:B------:R-:W-:Y:S01]  /*1ec0*/  HADD2.F32 R9, -RZ, R10.H0_H0 ;  /* 0x2000000aff097230 */ /* 0x000fe20000004100 */
[----:B------:R-:W-:Y:S01]  /*1ed0*/  FFMA.FTZ R12, R12, R29, R13 ;  /* 0x0000001d0c0c7223 */ /* 0x000fe2000001000d */
[--C-:B------:R-:W-:Y:S01]  /*1ee0*/  HADD2.F32 R8, -RZ, R30.reuse.H0_H0 ;  /* 0x2000001eff087230 */ /* 0x100fe20000004100 */
[----:B------:R-:W-:Y:S01]  /*1ef0*/  FFMA.FTZ R5, R22, R5, R38 ;  /* 0x0000000516057223 */ /* 0x000fe20000010026 */
[----:B------:R-:W-:Y:S01]  /*1f00*/  HADD2.F32 R30, -RZ, R30.H1_H1 ;  /* 0x3000001eff1e7230 */ /* 0x000fe20000004100 */
[----:B------:R-:W-:Y:S01]  /*1f10*/  FADD.FTZ R15, R12, R15 ;  /* 0x0000000f0c0f7221 */ /* 0x000fe20000010000 */
[----:B------:R-:W-:Y:S01]  /*1f20*/  HADD2.F32 R10, -RZ, R10.H1_H1 ;  /* 0x3000000aff0a7230 */ /* 0x000fe20000004100 */
[----:B------:R-:W-:Y:S01]  /*1f30*/  FFMA.FTZ R4, R9, R8, R4 ;  /* 0x0000000809047223 */ /* 0x000fe20000010004 */
[----:B------:R-:W-:-:S02]  /*1f40*/  HADD2.F32 R7, -RZ, R7.H1_H1 ;  /* 0x30000007ff077230 */ /* 0x000fc40000004100 */
[----:B------:R-:W-:Y:S01]  /*1f50*/  HADD2.F32 R23, -RZ, R23.H1_H1 ;  /* 0x30000017ff177230 */ /* 0x000fe20000004100 */
[----:B------:R-:W-:Y:S01]  /*1f60*/  FFMA.FTZ R5, R10, R30, R5 ;  /* 0x0000001e0a057223 */ /* 0x000fe20000010005 */
[----:B------:R-:W-:Y:S01]  /*1f70*/  HADD2.F32 R13, -RZ, R31.H0_H0 ;  /* 0x2000001fff0d7230 */ /* 0x000fe20000004100 */
[----:B------:R-:W-:Y:S01]  /*1f80*/  FADD.FTZ R4, R4, R15 ;  /* 0x0000000f04047221 */ /* 0x000fe20000010000 */
        /* <DEDUP_REMOVED lines=9> */
[----:B------:R-:W-:-:S02]  /*2020*/  FFMA.FTZ R7, R8, R31, R7 ;  /* 0x0000001f08077223 */ /* 0x000fc40000010007 */
[----:B------:R-:W-:Y:S01]  /*2030*/  FADD.FTZ R6, R6, R5 ;  /* 0x0000000506067221 */ /* 0x000fe20000010000 */
[----:B------:R-:W-:Y:S02]  /*2040*/  FSEL R17, R17, RZ, P0 ;  /* 0x000000ff11117208 */ /* 0x000fe40000000000 */
        /* <DEDUP_REMOVED lines=14> */
.L_x_18083:
[----:B------:R-:W-:Y:S05]  /*2130*/  BSYNC B0 ;  /* 0x0000000000007941 */ /* 0x000fea0003800000 */
.L_x_18082:
        /* <DEDUP_REMOVED lines=44> */
.L_x_18089:
        /* <DEDUP_REMOVED lines=11> */
.L_x_18088:
[----:B------:R-:W-:Y:S05]  /*24b0*/  BSYNC B1 ;  /* 0x0000000000017941 */ /* 0x000fea0003800000 */
.L_x_18087:
        /* <DEDUP_REMOVED lines=11> */
.L_x_18092:
        /* <DEDUP_REMOVED lines=100> */
.L_x_18091:
[----:B------:R-:W-:Y:S05]  /*2bb0*/  BSYNC B1 ;  /* 0x0000000000017941 */ /* 0x000fea0003800000 */
.L_x_18090:
        /* <DEDUP_REMOVED lines=55> */
.L_x_18094:
[----:B------:R-:W-:Y:S05]  /*2f30*/  BSYNC B1 ;  /* 0x0000000000017941 */ /* 0x000fea0003800000 */
.L_x_18093:
        /* <DEDUP_REMOVED lines=26> */
.L_x_18086:
[----:B------:R-:W-:Y:S05]  /*30e0*/  BSYNC B0 ;  /* 0x0000000000007941 */ /* 0x000fea0003800000 */
.L_x_18085:
        /* <DEDUP_REMOVED lines=43> */
.L_x_18099:
        /* <DEDUP_REMOVED lines=8> */
.L_x_18098:
[----:B------:R-:W-:Y:S05]  /*3420*/  BSYNC B1 ;  /* 0x0000000000017941 */ /* 0x000fea0003800000 */
.L_x_18097:
        /* <DEDUP_REMOVED lines=11> */
.L_x_18102:
        /* <DEDUP_REMOVED lines=52> */
.L_x_18101:
[----:B------:R-:W-:Y:S05]  /*3820*/  BSYNC B1 ;  /* 0x0000000000017941 */ /* 0x000fea0003800000 */
.L_x_18100:
        /* <DEDUP_REMOVED lines=31> */
.L_x_18104:
[----:B------:R-:W-:Y:S05]  /*3a20*/  BSYNC B1 ;  /* 0x0000000000017941 */ /* 0x000fea0003800000 */
.L_x_18103:
        /* <DEDUP_REMOVED lines=14> */
.L_x_18096:
[----:B------:R-:W-:Y:S05]  /*3b10*/  BSYNC B0 ;  /* 0x0000000000007941 */ /* 0x000fea0003800000 */
.L_x_18095:
        /* <DEDUP_REMOVED lines=29> */
.L_x_18106:
[----:B------:R-:W-:Y:S05]  /*3cf0*/  BSYNC B0 ;  /* 0x0000000000007941 */ /* 0x000fea0003800000 */
.L_x_18105:
        /* <DEDUP_REMOVED lines=8> */
[----:B0-----:R-:W-:Y:S01]  /*3d80*/  IMAD.MOV.U32 R7, RZ, RZ, RZ ;  /* 0x000000ffff077224 */ /* 0x001fe200078e00ff */
[----:B------:R-:W-:Y:S05]  /*3d90*/  BRA `(.L_x_18109) ;  /* 0x0000270000007947 */ /* 0x000fea0003800000 */
.L_x_18108:
[----:B0-----:R-:W-:Y:S01]  /*3da0*/  SHF.R.S32.HI R2, RZ, 0x1f, R49 ;  /* 0x0000001fff027819 */ /* 0x001fe20000011431 */
[----:B------:R-:W-:Y:S01]  /*3db0*/  IMAD.U32 R3, RZ, RZ, UR5 ;  /* 0x00000005ff037e24 */ /* 0x000fe2000f8e00ff */
[C---:B------:R-:W-:Y:S01]  /*3dc0*/  IADD3 R8, P0, R47.reuse, UR7, RZ ;  /* 0x000000072f087c10 */ /* 0x040fe2000ff1e0ff */
[----:B------:R-:W-:Y:S01]  /*3dd0*/  IMAD.U32 R6, RZ, RZ, UR19 ;  /* 0x00000013ff067e24 */ /* 0x000fe2000f8e00ff */
[----:B------:R-:W-:Y:S01]  /*3de0*/  LEA.HI R2, R2, R49, RZ, 0x2 ;  /* 0x0000003102027211 */ /* 0x000fe200078f10ff */
[----:B------:R-:W-:Y:S01]  /*3df0*/  IMAD.U32 R10, RZ, RZ, UR16 ;  /* 0x00000010ff0a7e24 */ /* 0x000fe2000f8e00ff */
[----:B------:R-:W-:Y:S01]  /*3e00*/  IADD3 R3, -R50, -0x1, R3 ;  /* 0xffffffff32037810 */ /* 0x000fe20007ffe103 */
[----:B------:R-:W-:Y:S01]  /*3e10*/  IMAD R52, R0, c[0x0][0x1c0], RZ ;  /* 0x0000700000347a24 */ /* 0x000fe200078e02ff */
[----:B------:R-:W-:Y:S01]  /*3e20*/  LOP3.LUT R4, R2, 0xfffffffc, RZ, 0xc0, !PT ;  /* 0xfffffffc02047812 */ /* 0x000fe200078ec0ff */
[----:B------:R-:W-:Y:S01]  /*3e30*/  IMAD.MOV.U32 R0, RZ, RZ, c[0x0][0x1bc] ;  /* 0x00006f00ff007624 */ /* 0x000fe200078e00ff */
[----:B------:R-:W-:Y:S01]  /*3e40*/  LEA.HI.X.SX32 R9, R47, UR21, 0x1, P0 ;  /* 0x000000152f097c11 */ /* 0x000fe200080f0eff */
[----:B------:R-:W-:Y:S01]  /*3e50*/  IMAD.MOV.U32 R34, RZ, RZ, RZ ;  /* 0x000000ffff227224 */ /* 0x000fe200078e00ff */
[----:B------:R-:W-:Y:S01]  /*3e60*/  CS2R R32, SRZ ;  /* 0x0000000000207805 */ /* 0x000fe2000001ff00 */
[----:B------:R-:W-:Y:S01]  /*3e70*/  IMAD.IADD R49, R49, 0x1, -R4 ;  /* 0x0000000131317824 */ /* 0x000fe200078e0a04 */
[----:B------:R-:W-:Y:S01]  /*3e80*/  CS2R R30, SRZ ;  /* 0x00000000001e7805 */ /* 0x000fe2000001ff00 */
[----:B------:R-:W-:Y:S01]  /*3e90*/  IMAD R4, R6, -0x10, R3 ;  /* 0xfffffff006047824 */ /* 0x000fe200078e0203 */
[----:B------:R-:W-:Y:S01]  /*3ea0*/  CS2R R28, SRZ ;  /* 0x00000000001c7805 */ /* 0x000fe2000001ff00 */
[----:B------:R-:W-:Y:S01]  /*3eb0*/  IMAD.SHL.U32 R3, R2, 0x8, RZ ;  /* 0x0000000802037824 */ /* 0x000fe200078e00ff */
[----:B------:R-:W-:Y:S01]  /*3ec0*/  LEA R2, P0, R8, c[0x0][0x198], 0x2 ;  /* 0x0000660008027a11 */ /* 0x000fe200078010ff */
[----:B------:R-:W-:Y:S01]  /*3ed0*/  IMAD.SHL.U32 R5, R49, 0x8, RZ ;  /* 0x0000000831057824 */ /* 0x000fe200078e00ff */
[----:B------:R-:W-:Y:S01]  /*3ee0*/  CS2R R26, SRZ ;  /* 0x00000000001a7805 */ /* 0x000fe2000001ff00 */
[C---:B------:R-:W-:Y:S01]  /*3ef0*/  IMAD R35, R50.reuse, 0x4, R49 ;  /* 0x0000000432237824 */ /* 0x040fe200078e0231 */
[----:B------:R-:W-:Y:S01]  /*3f00*/  LOP3.LUT R6, R3, 0xffffffe0, RZ, 0xc0, !PT ;  /* 0xffffffe003067812 */ /* 0x000fe200078ec0ff */
[----:B------:R-:W-:Y:S01]  /*3f10*/  IMAD R7, R50, 0x20, R5 ;  /* 0x0000002032077824 */ /* 0x000fe200078e0205 */
[----:B------:R-:W-:Y:S01]  /*3f20*/  LEA.HI.X R3, R8, c[0x0][0x19c], R9, 0x2, P0 ;  /* 0x0000670008037a11 */ /* 0x000fe200000f1409 */
[----:B------:R-:W-:Y:S01]  /*3f30*/  CS2R R24, SRZ ;  /* 0x0000000000187805 */ /* 0x000fe2000001ff00 */
[----:B------:R-:W-:Y:S01]  /*3f40*/  SHF.R.S32.HI R0, RZ, 0x1f, R0 ;  /* 0x0000001fff007819 */ /* 0x000fe20000011400 */
[----:B------:R-:W-:Y:S01]  /*3f50*/  IMAD.IADD R6, R5, 0x1, R6 ;  /* 0x0000000105067824 */ /* 0x000fe200078e0206 */
[----:B------:R-:W-:Y:S01]  /*3f60*/  IADD3 R5, R7, 0x7, R10 ;  /* 0x0000000707057810 */ /* 0x000fe20007ffe00a */
[----:B------:R-:W-:Y:S01]  /*3f70*/  IMAD.MOV.U32 R7, RZ, RZ, RZ ;  /* 0x000000ffff077224 */ /* 0x000fe200078e00ff */
[----:B------:R-:W-:-:S02]  /*3f80*/  SHF.R.S32.HI R53, RZ, 0x1f, R52 ;  /* 0x0000001fff357819 */ /* 0x000fc40000011434 */
[----:B------:R-:W-:Y:S02]  /*3f90*/  LEA R35, R35, 0xf0, 0x5 ;  /* 0x000000f023237811 */ /* 0x000fe400078e28ff */
        /* <DEDUP_REMOVED lines=10> */
.L_x_18134:
[----:B------:R-:W2:Y:S04]  /*4040*/  LDG.E.CONSTANT R17, [R2.64] ;  /* 0x0000000c02117981 */ /* 0x000ea8000c1e9900 */
[----:B------:R-:W0:Y:S04]  /*4050*/  LDS.128 R8, [R35+-0x10] ;  /* 0xfffff00023087984 */ /* 0x000e280000000c00 */
[----:B------:R-:W1:Y:S01]  /*4060*/  LDS.128 R12, [R35] ;  /* 0x00000000230c7984 */ /* 0x000e620000000c00 */
[----:B0-----:R-:W-:-:S02]  /*4070*/  F2FP.PACK_AB R46, R11, R10 ;  /* 0x0000000a0b2e723e */ /* 0x001fc400000000ff */
[----:B------:R-:W-:Y:S01]  /*4080*/  F2FP.PACK_AB R49, R9, R8 ;  /* 0x000000080931723e */ /* 0x000fe200000000ff */
[----:B------:R-:W-:Y:S01]  /*4090*/  BSSY B1, `(.L_x_18110) ;  /* 0x000002e000017945 */ /* 0x000fe20003800000 */
[----:B-1----:R-:W-:Y:S02]  /*40a0*/  F2FP.PACK_AB R51, R13, R12 ;  /* 0x0000000c0d33723e */ /* 0x002fe400000000ff */
[----:B-----5:R-:W-:Y:S02]  /*40b0*/  F2FP.PACK_AB R48, R15, R14 ;  /* 0x0000000e0f30723e */ /* 0x020fe400000000ff */
[----:B--2---:R-:W-:Y:S01]  /*40c0*/  SHF.R.S32.HI R16, RZ, 0x1f, R17 ;  /* 0x0000001fff107819 */ /* 0x004fe20000011411 */
[----:B------:R-:W-:-:S04]  /*40d0*/  IMAD.WIDE.U32 R22, R17, c[0x0][0x1bc], R52 ;  /* 0x00006f0011167a25 */ /* 0x000fc800078e0034 */
[----:B------:R-:W-:-:S04]  /*40e0*/  IMAD R16, R16, c[0x0][0x1bc], RZ ;  /* 0x00006f0010107a24 */ /* 0x000fc800078e02ff */
[----:B------:R-:W-:Y:S01]  /*40f0*/  IMAD R21, R17, R0, R16 ;  /* 0x0000000011157224 */ /* 0x000fe200078e0210 */
[----:B------:R-:W-:-:S03]  /*4100*/  IADD3 R17, P0, R6, R22, RZ ;  /* 0x0000001606117210 */ /* 0x000fc60007f1e0ff */
[----:B------:R-:W-:Y:S01]  /*4110*/  IMAD.IADD R21, R23, 0x1, R21 ;  /* 0x0000000117157824 */ /* 0x000fe200078e0215 */
[----:B------:R-:W-:-:S04]  /*4120*/  LEA R16, P1, R17, c[0x0][0x188], 0x1 ;  /* 0x0000620011107a11 */ /* 0x000fc800078208ff */
[----:B------:R-:W-:Y:S02]  /*4130*/  LEA.HI.X.SX32 R18, R6, R21, 0x1, P0 ;  /* 0x0000001506127211 */ /* 0x000fe400000f0eff */
[----:B------:R-:W-:Y:S02]  /*4140*/  ISETP.NE.AND P0, PT, R4, RZ, PT ;  /* 0x000000ff0400720c */ /* 0x000fe40003f05270 */
[----:B------:R-:W-:-:S05]  /*4150*/  LEA.HI.X R17, R17, c[0x0][0x18c], R18, 0x1, P1 ;  /* 0x0000630011117a11 */ /* 0x000fca00008f0c12 */
[----:B------:R0:W5:Y:S06]  /*4160*/  LDG.E.128.CONSTANT R8, [R16.64] ;  /* 0x0000000c10087981 */ /* 0x00016c000c1e9d00 */
[----:B------:R-:W-:Y:S05]  /*4170*/  @P0 BRA `(.L_x_18111) ;  /* 0x000001f000000947 */ /* 0x000fea0003800000 */
[C---:B------:R-:W-:Y:S02]  /*4180*/  IADD3 R12, R5.reuse, -0x5, RZ ;  /* 0xfffffffb050c7810 */ /* 0x040fe40007ffe0ff */
[----:B------:R-:W-:Y:S02]  /*4190*/  IADD3 R13, R5, -0x4, RZ ;  /* 0xfffffffc050d7810 */ /* 0x000fe40007ffe0ff */
[----:B------:R-:W-:-:S02]  /*41a0*/  ISETP.GE.AND P6, PT, R12, UR17, PT ;  /* 0x000000110c007c0c */ /* 0x000fc4000bfc6270 */
[----:B------:R-:W-:Y:S02]  /*41b0*/  IADD3 R12, R5, -0x3, RZ ;  /* 0xfffffffd050c7810 */ /* 0x000fe40007ffe0ff */
[----:B------:R-:W-:Y:S02]  /*41c0*/  ISETP.GE.AND P1, PT, R13, UR17, PT ;  /* 0x000000110d007c0c */ /* 0x000fe4000bf26270 */
[C---:B------:R-:W-:Y:S02]  /*41d0*/  IADD3 R13, R5.reuse, -0x2, RZ ;  /* 0xfffffffe050d7810 */ /* 0x040fe40007ffe0ff */
[----:B------:R-:W-:Y:S02]  /*41e0*/  ISETP.GE.AND P2, PT, R12, UR17, PT ;  /* 0x000000110c007c0c */ /* 0x000fe4000bf46270 */
[----:B------:R-:W-:Y:S02]  /*41f0*/  IADD3 R12, R5, -0x6, RZ ;  /* 0xfffffffa050c7810 */ /* 0x000fe40007ffe0ff */
[----:B------:R-:W-:-:S02]  /*4200*/  ISETP.GE.AND P3, PT, R13, UR17, PT ;  /* 0x000000110d007c0c */ /* 0x000fc4000bf66270 */
[C---:B------:R-:W-:Y:S02]  /*4210*/  IADD3 R14, R5.reuse, -0x1, RZ ;  /* 0xffffffff050e7810 */ /* 0x040fe40007ffe0ff */
[----:B------:R-:W-:Y:S02]  /*4220*/  IADD3 R13, R5, -0x7, RZ ;  /* 0xfffffff9050d7810 */ /* 0x000fe40007ffe0ff */
[----:B------:R-:W-:Y:S02]  /*4230*/  ISETP.GE.AND P5, PT, R12, UR17, PT ;  /* 0x000000110c007c0c */ /* 0x000fe4000bfa6270 */
[C---:B-----5:R-:W-:Y:S02]  /*4240*/  SEL R12, R9.reuse, RZ, !P6 ;  /* 0x000000ff090c7207 */ /* 0x060fe40007000000 */
[----:B------:R-:W-:Y:S02]  /*4250*/  PRMT R15, R9, 0x7632, R15 ;  /* 0x00007632090f7816 */ /* 0x000fe4000000000f */
[----:B------:R-:W-:-:S02]  /*4260*/  PRMT R9, R10, 0x7632, R9 ;  /* 0x000076320a097816 */ /* 0x000fc40000000009 */
[----:B------:R-:W-:Y:S02]  /*4270*/  ISETP.GE.AND P4, PT, R14, UR17, PT ;  /* 0x000000110e007c0c */ /* 0x000fe4000bf86270 */
[----:B------:R-:W-:Y:S02]  /*4280*/  ISETP.GE.AND P6, PT, R13, UR17, PT ;  /* 0x000000110d007c0c */ /* 0x000fe4000bfc6270 */
        /* <DEDUP_REMOVED lines=8> */
[----:B------:R-:W-:Y:S02]  /*4310*/  SEL R19, R9, RZ, !P3 ;  /* 0x000000ff09137207 */ /* 0x000fe40005800000 */
[----:B------:R-:W-:-:S02]  /*4320*/  SEL R13, R13, RZ, !P5 ;  /* 0x000000ff0d0d7207 */ /* 0x000fc40006800000 */
[----:B------:R-:W-:Y:S02]  /*4330*/  PRMT R9, R12, 0x5410, R15 ;  /* 0x000054100c097816 */ /* 0x000fe4000000000f */
[----:B------:R-:W-:Y:S02]  /*4340*/  PRMT R10, R10, 0x5410, R19 ;  /* 0x000054100a0a7816 */ /* 0x000fe40000000013 */
[----:B------:R-:W-:Y:S02]  /*4350*/  PRMT R11, R11, 0x5410, R14 ;  /* 0x000054100b0b7816 */ /* 0x000fe4000000000e */
[----:B------:R-:W-:Y:S02]  /*4360*/  PRMT R8, R8, 0x5410, R13 ;  /* 0x0000541008087816 */ /* 0x000fe4000000000d */
.L_x_18111:
[----:B------:R-:W-:Y:S05]  /*4370*/  BSYNC B1 ;  /* 0x0000000000017941 */ /* 0x000fea0003800000 */
.L_x_18110:
[----:B-----5:R-:W-:Y:S01]  /*4380*/  HFMA2.MMA R9, R46, R9, -RZ ;  /* 0x000000092e097235 */ /* 0x020fe200001000ff */
[----:B------:R-:W-:-:S04]  /*4390*/  IADD3 R12, P1, R45, R22, RZ ;  /* 0x000000162d0c7210 */ /* 0x000fc80007f3e0ff */
[----:B------:R-:W-:Y:S01]  /*43a0*/  LEA R18, P2, R12, c[0x0][0x188], 0x1 ;  /* 0x000062000c127a11 */ /* 0x000fe200078408ff */
[----:B------:R-:W-:Y:S01]  /*43b0*/  HFMA2.MMA R8, R49, R8, R9 ;  /* 0x0000000831087235 */ /* 0x000fe20000000009 */
[----:B------:R-:W-:-:S04]  /*43c0*/  LEA.HI.X.SX32 R9, R45, R21, 0x1, P1 ;  /* 0x000000152d097211 */ /* 0x000fc800008f0eff */
[----:B------:R-:W-:Y:S02]  /*43d0*/  LEA.HI.X R19, R12, c[0x0][0x18c], R9, 0x1, P2 ;  /* 0x000063000c137a11 */ /* 0x000fe400010f0c09 */
[----:B------:R1:W5:Y:S01]  /*43e0*/  LDG.E.128.CONSTANT R12, [R16.64+0x200] ;  /* 0x0002000c100c7981 */ /* 0x000362000c1e9d00 */
[----:B------:R-:W-:Y:S01]  /*43f0*/  BSSY B1, `(.L_x_18112) ;  /* 0x0000021000017945 */ /* 0x000fe20003800000 */
[----:B------:R-:W-:Y:S05]  /*4400*/  @P0 BRA `(.L_x_18113) ;  /* 0x000001f000000947 */ /* 0x000fea0003800000 */
[C---:B------:R-:W-:Y:S02]  /*4410*/  IADD3 R9, R5.reuse, -0x5, RZ ;  /* 0xfffffffb05097810 */ /* 0x040fe40007ffe0ff */
[----:B------:R-:W-:Y:S02]  /*4420*/  ISETP.GE.AND P3, PT, R5, UR17, PT ;  /* 0x0000001105007c0c */ /* 0x000fe4000bf66270 */
[----:B------:R-:W-:Y:S02]  /*4430*/  ISETP.GE.AND P1, PT, R9, UR17, PT ;  /* 0x0000001109007c0c */ /* 0x000fe4000bf26270 */
[----:B------:R-:W-:-:S02]  /*4440*/  IADD3 R9, R5, -0x4, RZ ;  /* 0xfffffffc05097810 */ /* 0x000fc40007ffe0ff */
[----:B01---5:R-:W-:Y:S02]  /*4450*/  SEL R16, R13, RZ, !P1 ;  /* 0x000000ff0d107207 */ /* 0x023fe40004800000 */
        /* <DEDUP_REMOVED lines=26> */
.L_x_18113:
[----:B------:R-:W-:Y:S05]  /*4600*/  BSYNC B1 ;  /* 0x0000000000017941 */ /* 0x000fea0003800000 */
.L_x_18112:
[----:B01----:R-:W5:Y:S02]  /*4610*/  LDG.E.128.CONSTANT R16, [R18.64] ;  /* 0x0000000c12107981 */ /* 0x003f64000c1e9d00 */
[----:B-----5:R-:W-:Y:S01]  /*4620*/  HMUL2 R13, R46, R13 ;  /* 0x0000000d2e0d7232 */ /* 0x020fe20000000000 */
[----:B------:R-:W-:Y:S01]  /*4630*/  BSSY B1, `(.L_x_18114) ;  /* 0x0000023000017945 */ /* 0x000fe20003800000 */
[----:B------:R-:W-:-:S04]  /*4640*/  HFMA2 R10, R51, R10, R8 ;  /* 0x0000000a330a7231 */ /* 0x000fc80000000008 */
[----:B------:R-:W-:Y:S01]  /*4650*/  HFMA2.MMA R12, R49, R12, R13 ;  /* 0x0000000c310c7235 */ /* 0x000fe2000000000d */
[----:B------:R-:W-:Y:S05]  /*4660*/  @P0 BRA `(.L_x_18115) ;  /* 0x000001f000000947 */ /* 0x000fea0003800000 */
[C---:B------:R-:W-:Y:S02]  /*4670*/  IADD3 R8, R5.reuse, -0x5, RZ ;  /* 0xfffffffb05087810 */ /* 0x040fe40007ffe0ff */
[C---:B------:R-:W-:Y:S02]  /*4680*/  ISETP.GE.AND P3, PT, R5.reuse, UR17, PT ;  /* 0x0000001105007c0c */ /* 0x040fe4000bf66270 */
        /* <DEDUP_REMOVED lines=29> */
.L_x_18115:
[----:B------:R-:W-:Y:S05]  /*4860*/  BSYNC B1 ;  /* 0x0000000000017941 */ /* 0x000fea0003800000 */
.L_x_18114:
[----:B------:R-:W-:Y:S01]  /*4870*/  HMUL2 R8, R46, R17 ;  /* 0x000000112e087232 */ /* 0x000fe20000000000 */
[----:B------:R-:W-:Y:S01]  /*4880*/  IADD3 R9, P1, R44, R22, RZ ;  /* 0x000000162c097210 */ /* 0x000fe20007f3e0ff */
[----:B------:R-:W-:-:S03]  /*4890*/  HFMA2 R14, R51, R14, R12 ;  /* 0x0000000e330e7231 */ /* 0x000fc6000000000c */
[----:B------:R-:W-:Y:S01]  /*48a0*/  LEA.HI.X.SX32 R12, R44, R21, 0x1, P1 ;  /* 0x000000152c0c7211 */ /* 0x000fe200008f0eff */
[----:B------:R-:W-:Y:S01]  /*48b0*/  HFMA2.MMA R16, R49, R16, R8 ;  /* 0x0000001031107235 */ /* 0x000fe20000000008 */
[C---:B------:R-:W-:Y:S01]  /*48c0*/  LEA R8, P2, R9.reuse, c[0x0][0x188], 0x1 ;  /* 0x0000620009087a11 */ /* 0x040fe200078408ff */
[----:B------:R-:W-:Y:S01]  /*48d0*/  BSSY B1, `(.L_x_18116) ;  /* 0x0000026000017945 */ /* 0x000fe20003800000 */
[----:B------:R-:W-:Y:S02]  /*48e0*/  HFMA2.MMA R15, R48, R15, R14 ;  /* 0x0000000f300f7235 */ /* 0x000fe4000000000e */
[----:B------:R-:W-:Y:S01]  /*48f0*/  LEA.HI.X R9, R9, c[0x0][0x18c], R12, 0x1, P2 ;  /* 0x0000630009097a11 */ /* 0x000fe200010f0c0c */
[----:B------:R-:W-:-:S04]  /*4900*/  HFMA2 R12, R48, R11, R10 ;  /* 0x0000000b300c7231 */ /* 0x000fc8000000000a */
[----:B------:R-:W-:Y:S01]  /*4910*/  HFMA2 R18, R51, R18, R16 ;  /* 0x0000001233127231 */ /* 0x000fe20000000010 */
[----:B------:R-:W5:Y:S01]  /*4920*/  LDG.E.128.CONSTANT R8, [R8.64] ;  /* 0x0000000c08087981 */ /* 0x000f62000c1e9d00 */
[----:B------:R-:W-:Y:S05]  /*4930*/  @P0 BRA `(.L_x_18117) ;  /* 0x000001f000000947 */ /* 0x000fea0003800000 */
[----:B------:R-:W-:-:S04]  /*4940*/  IADD3 R13, R5, -0x5, RZ ;  /* 0xfffffffb050d7810 */ /* 0x000fc80007ffe0ff */
[----:B------:R-:W-:Y:S02]  /*4950*/  ISETP.GE.AND P1, PT, R13, UR17, PT ;  /* 0x000000110d007c0c */ /* 0x000fe4000bf26270 */
[----:B------:R-:W-:Y:S02]  /*4960*/  IADD3 R13, R5, -0x4, RZ ;  /* 0xfffffffc050d7810 */ /* 0x000fe40007ffe0ff */
[----:B-----5:R-:W-:Y:S02]  /*4970*/  SEL R14, R9, RZ, !P1 ;  /* 0x000000ff090e7207 */ /* 0x020fe40004800000 */
[----:B------:R-:W-:Y:S02]  /*4980*/  ISETP.GE.AND P2, PT, R13, UR17, PT ;  /* 0x000000110d007c0c */ /* 0x000fe4000bf46270 */
[----:B------:R-:W-:-:S04]  /*4990*/  IADD3 R13, R5, -0x3, RZ ;  /* 0xfffffffd050d7810 */ /* 0x000fc80007ffe0ff */
[----:B------:R-:W-:Y:S02]  /*49a0*/  ISETP.GE.AND P3, PT, R13, UR17, PT ;  /* 0x000000110d007c0c */ /* 0x000fe4000bf66270 */
[----:B------:R-:W-:Y:S02]  /*49b0*/  IADD3 R13, R5, -0x2, RZ ;  /* 0xfffffffe050d7810 */ /* 0x000fe40007ffe0ff */
[C---:B------:R-:W-:Y:S02]  /*49c0*/  SEL R17, R10.reuse, RZ, !P3 ;  /* 0x000000ff0a117207 */ /* 0x040fe40005800000 */
[----:B------:R-:W-:Y:S02]  /*49d0*/  ISETP.GE.AND P4, PT, R13, UR17, PT ;  /* 0x000000110d007c0c */ /* 0x000fe4000bf86270 */
[----:B------:R-:W-:Y:S02]  /*49e0*/  PRMT R13, R9, 0x7632, R13 ;  /* 0x00007632090d7816 */ /* 0x000fe4000000000d */
[----:B------:R-:W-:-:S02]  /*49f0*/  PRMT R9, R10, 0x7632, R9 ;  /* 0x000076320a097816 */ /* 0x000fc40000000009 */
[----:B------:R-:W-:Y:S02]  /*4a00*/  SEL R13, R13, RZ, !P2 ;  /* 0x000000ff0d0d7207 */ /* 0x000fe40005000000 */
[----:B------:R-:W-:Y:S02]  /*4a10*/  SEL R10, R9, RZ, !P4 ;  /* 0x000000ff090a7207 */ /* 0x000fe40006000000 */
[----:B------:R-:W-:Y:S02]  /*4a20*/  PRMT R9, R14, 0x5410, R13 ;  /* 0x000054100e097816 */ /* 0x000fe4000000000d */
[C---:B------:R-:W-:Y:S02]  /*4a30*/  IADD3 R13, R5.reuse, -0x1, RZ ;  /* 0xffffffff050d7810 */ /* 0x040fe40007ffe0ff */
[----:B------:R-:W-:Y:S02]  /*4a40*/  ISETP.GE.AND P4, PT, R5, UR17, PT ;  /* 0x0000001105007c0c */ /* 0x000fe4000bf86270 */
[----:B------:R-:W-:-:S02]  /*4a50*/  ISETP.GE.AND P3, PT, R13, UR17, PT ;  /* 0x000000110d007c0c */ /* 0x000fc4000bf66270 */
[----:B------:R-:W-:Y:S02]  /*4a60*/  IADD3 R13, R5, -0x6, RZ ;  /* 0xfffffffa050d7810 */ /* 0x000fe40007ffe0ff */
        /* <DEDUP_REMOVED lines=12> */
.L_x_18117:
[----:B------:R-:W-:Y:S05]  /*4b30*/  BSYNC B1 ;  /* 0x0000000000017941 */ /* 0x000fea0003800000 */
.L_x_18116:
[----:B-----5:R-:W-:Y:S01]  /*4b40*/  HMUL2 R9, R46, R9 ;  /* 0x000000092e097232 */ /* 0x020fe20000000000 */
[----:B------:R-:W-:Y:S01]  /*4b50*/  HFMA2.MMA R18, R48, R19, R18 ;  /* 0x0000001330127235 */ /* 0x000fe20000000012 */
[----:B------:R-:W-:Y:S02]  /*4b60*/  HADD2.F32 R13, -RZ, R15.H0_H0 ;  /* 0x2000000fff0d7230 */ /* 0x000fe40000004100 */
[----:B------:R-:W-:Y:S02]  /*4b70*/  HFMA2 R8, R49, R8, R9 ;  /* 0x0000000831087231 */ /* 0x000fe40000000009 */
[----:B------:R-:W-:-:S02]  /*4b80*/  HADD2.F32 R9, -RZ, R12.H0_H0 ;  /* 0x2000000cff097230 */ /* 0x000fc40000004100 */
[----:B------:R-:W-:Y:S02]  /*4b90*/  HADD2.F32 R12, -RZ, R12.H1_H1 ;  /* 0x3000000cff0c7230 */ /* 0x000fe40000004100 */
[----:B------:R-:W-:Y:S01]  /*4ba0*/  HADD2.F32 R14, -RZ, R15.H1_H1 ;  /* 0x3000000fff0e7230 */ /* 0x000fe20000004100 */
[----:B------:R-:W-:Y:S01]  /*4bb0*/  BSSY B1, `(.L_x_18118) ;  /* 0x000002f000017945 */ /* 0x000fe20003800000 */
[--C-:B------:R-:W-:Y:S01]  /*4bc0*/  HADD2.F32 R15, -RZ, R18.reuse.H1_H1 ;  /* 0x30000012ff0f7230 */ /* 0x100fe20000004100 */
[----:B------:R-:W-:Y:S01]  /*4bd0*/  FADD.FTZ R9, R9, R12 ;  /* 0x0000000c09097221 */ /* 0x000fe20000010000 */
[----:B------:R-:W-:Y:S01]  /*4be0*/  HADD2.F32 R12, -RZ, R18.H0_H0 ;  /* 0x20000012ff0c7230 */ /* 0x000fe20000004100 */
[----:B------:R-:W-:Y:S01]  /*4bf0*/  FADD.FTZ R14, R13, R14 ;  /* 0x0000000e0d0e7221 */ /* 0x000fe20000010000 */
[----:B------:R-:W-:Y:S01]  /*4c00*/  IADD3 R13, P1, R43, R22, RZ ;  /* 0x000000162b0d7210 */ /* 0x000fe20007f3e0ff */
[----:B------:R-:W-:Y:S01]  /*4c10*/  HFMA2.MMA R8, R51, R10, R8 ;  /* 0x0000000a33087235 */ /* 0x000fe20000000008 */
[----:B------:R-:W-:-:S02]  /*4c20*/  FADD.FTZ R34, R9, R34 ;  /* 0x0000002209227221 */ /* 0x000fc40000010000 */
[----:B------:R-:W-:Y:S01]  /*4c30*/  FADD.FTZ R15, R12, R15 ;  /* 0x0000000f0c0f7221 */ /* 0x000fe20000010000 */
[----:B------:R-:W-:Y:S01]  /*4c40*/  LEA R12, P2, R13, c[0x0][0x188], 0x1 ;  /* 0x000062000d0c7a11 */ /* 0x000fe200078408ff */
[----:B------:R-:W-:Y:S01]  /*4c50*/  FADD.FTZ R33, R14, R33 ;  /* 0x000000210e217221 */ /* 0x000fe20000010000 */
[----:B------:R-:W-:Y:S01]  /*4c60*/  LEA.HI.X.SX32 R16, R43, R21, 0x1, P1 ;  /* 0x000000152b107211 */ /* 0x000fe200008f0eff */
[----:B------:R-:W-:-:S03]  /*4c70*/  FADD.FTZ R32, R15, R32 ;  /* 0x000000200f207221 */ /* 0x000fc60000010000 */
[----:B------:R-:W-:-:S06]  /*4c80*/  LEA.HI.X R13, R13, c[0x0][0x18c], R16, 0x1, P2 ;  /* 0x000063000d0d7a11 */ /* 0x000fcc00010f0c10 */
[----:B------:R-:W5:Y:S01]  /*4c90*/  LDG.E.128.CONSTANT R12, [R12.64] ;  /* 0x0000000c0c0c7981 */ /* 0x000f62000c1e9d00 */
[----:B------:R-:W-:Y:S05]  /*4ca0*/  @P0 BRA `(.L_x_18119) ;  /* 0x000001f000000947 */ /* 0x000fea0003800000 */
[C---:B------:R-:W-:Y:S02]  /*4cb0*/  IADD3 R9, R5.reuse, -0x5, RZ ;  /* 0xfffffffb05097810 */ /* 0x040fe40007ffe0ff */
[----:B------:R-:W-:Y:S02]  /*4cc0*/  IADD3 R10, R5, -0x4, RZ ;  /* 0xfffffffc050a7810 */ /* 0x000fe40007ffe0ff */
[----:B------:R-:W-:Y:S02]  /*4cd0*/  ISETP.GE.AND P6, PT, R9, UR17, PT ;  /* 0x0000001109007c0c */ /* 0x000fe4000bfc6270 */
[C---:B------:R-:W-:Y:S02]  /*4ce0*/  IADD3 R9, R5.reuse, -0x3, RZ ;  /* 0xfffffffd05097810 */ /* 0x040fe40007ffe0ff */
[----:B------:R-:W-:Y:S02]  /*4cf0*/  ISETP.GE.AND P1, PT, R10, UR17, PT ;  /* 0x000000110a007c0c */ /* 0x000fe4000bf26270 */
[----:B------:R-:W-:-:S02]  /*4d00*/  IADD3 R10, R5, -0x2, RZ ;  /* 0xfffffffe050a7810 */ /* 0x000fc40007ffe0ff */
[----:B------:R-:W-:Y:S02]  /*4d10*/  ISETP.GE.AND P2, PT, R9, UR17, PT ;  /* 0x0000001109007c0c */ /* 0x000fe4000bf46270 */
[C---:B------:R-:W-:Y:S02]  /*4d20*/  IADD3 R9, R5.reuse, -0x6, RZ ;  /* 0xfffffffa05097810 */ /* 0x040fe40007ffe0ff */
[----:B------:R-:W-:Y:S02]  /*4d30*/  ISETP.GE.AND P3, PT, R10, UR17, PT ;  /* 0x000000110a007c0c */ /* 0x000fe4000bf66270 */
[C---:B------:R-:W-:Y:S02]  /*4d40*/  IADD3 R16, R5.reuse, -0x1, RZ ;  /* 0xffffffff05107810 */ /* 0x040fe40007ffe0ff */
[----:B------:R-:W-:Y:S02]  /*4d50*/  IADD3 R10, R5, -0x7, RZ ;  /* 0xfffffff9050a7810 */ /* 0x000fe40007ffe0ff */
[----:B------:R-:W-:-:S02]  /*4d60*/  ISETP.GE.AND P5, PT, R9, UR17, PT ;  /* 0x0000001109007c0c */ /* 0x000fc4000bfa6270 */
[C---:B-----5:R-:W-:Y:S02]  /*4d70*/  SEL R9, R13.reuse, RZ, !P6 ;  /* 0x000000ff0d097207 */ /* 0x060fe40007000000 */
[----:B------:R-:W-:Y:S02]  /*4d80*/  PRMT R17, R13, 0x7632, R17 ;  /* 0x000076320d117816 */ /* 0x000fe40000000011 */
[----:B------:R-:W-:Y:S02]  /*4d90*/  PRMT R13, R14, 0x7632, R13 ;  /* 0x000076320e0d7816 */ /* 0x000fe4000000000d */
[----:B------:R-:W-:Y:S02]  /*4da0*/  ISETP.GE.AND P4, PT, R16, UR17, PT ;  /* 0x0000001110007c0c */ /* 0x000fe4000bf86270 */
[----:B------:R-:W-:Y:S02]  /*4db0*/  ISETP.GE.AND P6, PT, R10, UR17, PT ;  /* 0x000000110a007c0c */ /* 0x000fe4000bfc6270 */
[----:B------:R-:W-:-:S02]  /*4dc0*/  SEL R14, R14, RZ, !P2 ;  /* 0x000000ff0e0e7207 */ /* 0x000fc40005000000 */
[----:B------:R-:W-:Y:S02]  /*4dd0*/  ISETP.GE.AND P2, PT, R5, UR17, PT ;  /* 0x0000001105007c0c */ /* 0x000fe4000bf46270 */
[----:B------:R-:W-:Y:S02]  /*4de0*/  PRMT R10, R15, 0x7632, R10 ;  /* 0x000076320f0a7816 */ /* 0x000fe4000000000a */
[C---:B------:R-:W-:Y:S02]  /*4df0*/  PRMT R16, R12.reuse, 0x7632, R16 ;  /* 0x000076320c107816 */ /* 0x040fe40000000010 */
        /* <DEDUP_REMOVED lines=10> */
.L_x_18119:
[----:B------:R-:W-:Y:S05]  /*4ea0*/  BSYNC B1 ;  /* 0x0000000000017941 */ /* 0x000fea0003800000 */
.L_x_18118:
[----:B-----5:R-:W-:Y:S01]  /*4eb0*/  HMUL2 R13, R46, R13 ;  /* 0x0000000d2e0d7232 */ /* 0x020fe20000000000 */
[----:B------:R-:W-:Y:S01]  /*4ec0*/  IADD3 R9, P1, R42, R22, RZ ;  /* 0x000000162a097210 */ /* 0x000fe20007f3e0ff */
[----:B------:R-:W-:-:S03]  /*4ed0*/  HFMA2 R16, R48, R11, R8 ;  /* 0x0000000b30107231 */ /* 0x000fc60000000008 */
[----:B------:R-:W-:Y:S01]  /*4ee0*/  LEA R8, P2, R9, c[0x0][0x188], 0x1 ;  /* 0x0000620009087a11 */ /* 0x000fe200078408ff */
[----:B------:R-:W-:Y:S01]  /*4ef0*/  HFMA2.MMA R13, R49, R12, R13 ;  /* 0x0000000c310d7235 */ /* 0x000fe2000000000d */
[-C--:B------:R-:W-:Y:S02]  /*4f00*/  LEA.HI.X.SX32 R12, R42, R21.reuse, 0x1, P1 ;  /* 0x000000152a0c7211 */ /* 0x080fe400008f0eff */
[----:B------:R-:W-:Y:S02]  /*4f10*/  IADD3 R10, P1, R41, R22, RZ ;  /* 0x00000016290a7210 */ /* 0x000fe40007f3e0ff */
[----:B------:R-:W-:Y:S02]  /*4f20*/  LEA.HI.X R9, R9, c[0x0][0x18c], R12, 0x1, P2 ;  /* 0x0000630009097a11 */ /* 0x000fe400010f0c0c */
[----:B------:R-:W-:Y:S02]  /*4f30*/  LEA.HI.X.SX32 R11, R41, R21, 0x1, P1 ;  /* 0x00000015290b7211 */ /* 0x000fe400008f0eff */
[----:B------:R-:W-:Y:S01]  /*4f40*/  LEA R12, P2, R10, c[0x0][0x188], 0x1 ;  /* 0x000062000a0c7a11 */ /* 0x000fe200078408ff */
[----:B------:R-:W-:-:S03]  /*4f50*/  HFMA2 R14, R51, R14, R13 ;  /* 0x0000000e330e7231 */ /* 0x000fc6000000000d */
[----:B------:R-:W-:Y:S02]  /*4f60*/  LEA.HI.X R13, R10, c[0x0][0x18c], R11, 0x1, P2 ;  /* 0x000063000a0d7a11 */ /* 0x000fe400010f0c0b */
[----:B------:R-:W5:Y:S01]  /*4f70*/  LDG.E.128.CONSTANT R8, [R8.64] ;  /* 0x0000000c08087981 */ /* 0x000f62000c1e9d00 */
        /* <DEDUP_REMOVED lines=33> */
.L_x_18121:
[----:B------:R-:W-:Y:S05]  /*5190*/  BSYNC B1 ;  /* 0x0000000000017941 */ /* 0x000fea0003800000 */
.L_x_18120:
[----:B-----5:R-:W-:Y:S01]  /*51a0*/  HMUL2 R17, R46, R9 ;  /* 0x000000092e117232 */ /* 0x020fe20000000000 */
[----:B------:R-:W-:Y:S02]  /*51b0*/  HFMA2.MMA R9, R48, R15, R14 ;  /* 0x0000000f30097235 */ /* 0x000fe4000000000e */
[----:B------:R-:W5:Y:S01]  /*51c0*/  LDG.E.128.CONSTANT R12, [R12.64] ;  /* 0x0000000c0c0c7981 */ /* 0x000f62000c1e9d00 */
[----:B------:R-:W-:Y:S01]  /*51d0*/  BSSY B1, `(.L_x_18122) ;  /* 0x0000022000017945 */ /* 0x000fe20003800000 */
[----:B------:R-:W-:Y:S01]  /*51e0*/  HFMA2 R8, R49, R8, R17 ;  /* 0x0000000831087231 */ /* 0x000fe20000000011 */
[----:B------:R-:W-:Y:S05]  /*51f0*/  @P0 BRA `(.L_x_18123) ;  /* 0x000001f000000947 */ /* 0x000fea0003800000 */
[C---:B------:R-:W-:Y:S02]  /*5200*/  IADD3 R17, R5.reuse, -0x5, RZ ;  /* 0xfffffffb05117810 */ /* 0x040fe40007ffe0ff */
[----:B------:R-:W-:Y:S02]  /*5210*/  ISETP.GE.AND P3, PT, R5, UR17, PT ;  /* 0x0000001105007c0c */ /* 0x000fe4000bf66270 */
[----:B------:R-:W-:-:S02]  /*5220*/  ISETP.GE.AND P1, PT, R17, UR17, PT ;  /* 0x0000001111007c0c */ /* 0x000fc4000bf26270 */
[----:B------:R-:W-:Y:S02]  /*5230*/  IADD3 R17, R5, -0x4, RZ ;  /* 0xfffffffc05117810 */ /* 0x000fe40007ffe0ff */
        /* <DEDUP_REMOVED lines=27> */
.L_x_18123:
[----:B------:R-:W-:Y:S05]  /*53f0*/  BSYNC B1 ;  /* 0x0000000000017941 */ /* 0x000fea0003800000 */
.L_x_18122:
[----:B-----5:R-:W-:Y:S01]  /*5400*/  HMUL2 R13, R46, R13 ;  /* 0x0000000d2e0d7232 */ /* 0x020fe20000000000 */
[----:B------:R-:W-:Y:S01]  /*5410*/  HFMA2.MMA R10, R51, R10, R8 ;  /* 0x0000000a330a7235 */ /* 0x000fe20000000008 */
[--C-:B------:R-:W-:Y:S02]  /*5420*/  HADD2.F32 R8, -RZ, R16.reuse.H0_H0 ;  /* 0x20000010ff087230 */ /* 0x100fe40000004100 */
[----:B------:R-:W-:Y:S02]  /*5430*/  HFMA2 R17, R49, R12, R13 ;  /* 0x0000000c31117231 */ /* 0x000fe4000000000d */
[----:B------:R-:W-:Y:S01]  /*5440*/  HADD2.F32 R13, -RZ, R16.H1_H1 ;  /* 0x30000010ff0d7230 */ /* 0x000fe20000004100 */
[----:B------:R-:W-:Y:S01]  /*5450*/  HFMA2.MMA R12, R48, R11, R10 ;  /* 0x0000000b300c7235 */ /* 0x000fe2000000000a */
[----:B------:R-:W-:Y:S02]  /*5460*/  HFMA2 R17, R51, R14, R17 ;  /* 0x0000000e33117231 */ /* 0x000fe40000000011 */
[--C-:B------:R-:W-:Y:S01]  /*5470*/  HADD2.F32 R11, -RZ, R9.reuse.H0_H0 ;  /* 0x20000009ff0b7230 */ /* 0x100fe20000004100 */
[----:B------:R-:W-:Y:S01]  /*5480*/  FADD.FTZ R8, R8, R13 ;  /* 0x0000000d08087221 */ /* 0x000fe20000010000 */
[----:B------:R-:W-:-:S02]  /*5490*/  HADD2.F32 R10, -RZ, R9.H1_H1 ;  /* 0x30000009ff0a7230 */ /* 0x000fc40000004100 */
[----:B------:R-:W-:Y:S01]  /*54a0*/  HFMA2.MMA R17, R48, R15, R17 ;  /* 0x0000000f30117235 */ /* 0x000fe20000000011 */
[----:B------:R-:W-:Y:S02]  /*54b0*/  FADD.FTZ R31, R8, R31 ;  /* 0x0000001f081f7221 */ /* 0x000fe40000010000 */
[----:B------:R-:W-:Y:S01]  /*54c0*/  FADD.FTZ R11, R11, R10 ;  /* 0x0000000a0b0b7221 */ /* 0x000fe20000010000 */
[-C--:B------:R-:W-:Y:S01]  /*54d0*/  IADD3 R10, P1, R40, R22.reuse, RZ ;  /* 0x00000016280a7210 */ /* 0x080fe20007f3e0ff */
[--C-:B------:R-:W-:Y:S02]  /*54e0*/  HADD2.F32 R9, -RZ, R12.reuse.H0_H0 ;  /* 0x2000000cff097230 */ /* 0x100fe40000004100 */
[----:B------:R-:W-:Y:S01]  /*54f0*/  HADD2.F32 R12, -RZ, R12.H1_H1 ;  /* 0x3000000cff0c7230 */ /* 0x000fe20000004100 */
[----:B------:R-:W-:Y:S01]  /*5500*/  LEA R16, P2, R10, c[0x0][0x188], 0x1 ;  /* 0x000062000a107a11 */ /* 0x000fe200078408ff */
[----:B------:R-:W-:Y:S01]  /*5510*/  BSSY B1, `(.L_x_18124) ;  /* 0x000002e000017945 */ /* 0x000fe20003800000 */
[--C-:B------:R-:W-:Y:S01]  /*5520*/  HADD2.F32 R8, -RZ, R17.reuse.H0_H0 ;  /* 0x20000011ff087230 */ /* 0x100fe20000004100 */
[----:B------:R-:W-:Y:S01]  /*5530*/  LEA.HI.X.SX32 R15, R40, R21, 0x1, P1 ;  /* 0x00000015280f7211 */ /* 0x000fe200008f0eff */
[----:B------:R-:W-:Y:S01]  /*5540*/  HADD2.F32 R17, -RZ, R17.H1_H1 ;  /* 0x30000011ff117230 */ /* 0x000fe20000004100 */
[----:B------:R-:W-:Y:S01]  /*5550*/  FADD.FTZ R12, R9, R12 ;  /* 0x0000000c090c7221 */ /* 0x000fe20000010000 */
[----:B------:R-:W-:Y:S01]  /*5560*/  IADD3 R9, P3, R39, R22, RZ ;  /* 0x0000001627097210 */ /* 0x000fe20007f7e0ff */
[----:B------:R-:W-:-:S02]  /*5570*/  FADD.FTZ R30, R11, R30 ;  /* 0x0000001e0b1e7221 */ /* 0x000fc40000010000 */
[----:B------:R-:W-:Y:S01]  /*5580*/  FADD.FTZ R13, R8, R17 ;  /* 0x00000011080d7221 */ /* 0x000fe20000010000 */
[----:B------:R-:W-:Y:S01]  /*5590*/  LEA.HI.X R17, R10, c[0x0][0x18c], R15, 0x1, P2 ;  /* 0x000063000a117a11 */ /* 0x000fe200010f0c0f */
[----:B------:R-:W-:Y:S01]  /*55a0*/  FADD.FTZ R29, R12, R29 ;  /* 0x0000001d0c1d7221 */ /* 0x000fe20000010000 */
[----:B------:R-:W-:Y:S01]  /*55b0*/  LEA R8, P1, R9, c[0x0][0x188], 0x1 ;  /* 0x0000620009087a11 */ /* 0x000fe200078208ff */
[----:B------:R-:W-:Y:S01]  /*55c0*/  FADD.FTZ R28, R13, R28 ;  /* 0x0000001c0d1c7221 */ /* 0x000fe20000010000 */
[----:B------:R-:W-:Y:S02]  /*55d0*/  LEA.HI.X.SX32 R10, R39, R21, 0x1, P3 ;  /* 0x00000015270a7211 */ /* 0x000fe400018f0eff */
[----:B------:R-:W5:Y:S01]  /*55e0*/  LDG.E.128.CONSTANT R16, [R16.64] ;  /* 0x0000000c10107981 */ /* 0x000f62000c1e9d00 */
[----:B------:R-:W-:Y:S05]  /*55f0*/  @P0 BRA `(.L_x_18125) ;  /* 0x000001f000000947 */ /* 0x000fea0003800000 */
[C---:B------:R-:W-:Y:S02]  /*5600*/  IADD3 R11, R5.reuse, -0x5, RZ ;  /* 0xfffffffb050b7810 */ /* 0x040fe40007ffe0ff */
[----:B------:R-:W-:-:S02]  /*5610*/  IADD3 R12, R5, -0x4, RZ ;  /* 0xfffffffc050c7810 */ /* 0x000fc40007ffe0ff */
[----:B------:R-:W-:Y:S02]  /*5620*/  ISETP.GE.AND P2, PT, R11, UR17, PT ;  /* 0x000000110b007c0c */ /* 0x000fe4000bf46270 */
[----:B------:R-:W-:Y:S02]  /*5630*/  ISETP.GE.AND P3, PT, R12, UR17, PT ;  /* 0x000000110c007c0c */ /* 0x000fe4000bf66270 */
[C---:B-----5:R-:W-:Y:S02]  /*5640*/  PRMT R11, R17.reuse, 0x7632, R11 ;  /* 0x00007632110b7816 */ /* 0x060fe4000000000b */
[----:B------:R-:W-:Y:S02]  /*5650*/  SEL R12, R17, RZ, !P2 ;  /* 0x000000ff110c7207 */ /* 0x000fe40005000000 */
[----:B------:R-:W-:Y:S02]  /*5660*/  SEL R11, R11, RZ, !P3 ;  /* 0x000000ff0b0b7207 */ /* 0x000fe40005800000 */
[----:B------:R-:W-:-:S02]  /*5670*/  PRMT R13, R16, 0x7632, R13 ;  /* 0x00007632100d7816 */ /* 0x000fc4000000000d */
[----:B------:R-:W-:Y:S02]  /*5680*/  PRMT R17, R12, 0x5410, R11 ;  /* 0x000054100c117816 */ /* 0x000fe4000000000b */
[C---:B------:R-:W-:Y:S02]  /*5690*/  IADD3 R11, R5.reuse, -0x3, RZ ;  /* 0xfffffffd050b7810 */ /* 0x040fe40007ffe0ff */
[----:B------:R-:W-:Y:S02]  /*56a0*/  IADD3 R12, R5, -0x1, RZ ;  /* 0xffffffff050c7810 */ /* 0x000fe40007ffe0ff */
[----:B------:R-:W-:Y:S02]  /*56b0*/  ISETP.GE.AND P6, PT, R11, UR17, PT ;  /* 0x000000110b007c0c */ /* 0x000fe4000bfc6270 */
[----:B------:R-:W-:Y:S02]  /*56c0*/  IADD3 R11, R5, -0x2, RZ ;  /* 0xfffffffe050b7810 */ /* 0x000fe40007ffe0ff */
[----:B------:R-:W-:-:S02]  /*56d0*/  ISETP.GE.AND P5, PT, R12, UR17, PT ;  /* 0x000000110c007c0c */ /* 0x000fc4000bfa6270 */
[----:B------:R-:W-:Y:S02]  /*56e0*/  ISETP.GE.AND P3, PT, R11, UR17, PT ;  /* 0x000000110b007c0c */ /* 0x000fe4000bf66270 */
[C---:B------:R-:W-:Y:S02]  /*56f0*/  IADD3 R11, R5.reuse, -0x7, RZ ;  /* 0xfffffff9050b7810 */ /* 0x040fe40007ffe0ff */
[----:B------:R-:W-:Y:S02]  /*5700*/  IADD3 R12, R5, -0x6, RZ ;  /* 0xfffffffa050c7810 */ /* 0x000fe40007ffe0ff */
[----:B------:R-:W-:Y:S02]  /*5710*/  ISETP.GE.AND P4, PT, R11, UR17, PT ;  /* 0x000000110b007c0c */ /* 0x000fe4000bf86270 */
[----:B------:R-:W-:Y:S02]  /*5720*/  ISETP.GE.AND P2, PT, R12, UR17, PT ;  /* 0x000000110c007c0c */ /* 0x000fe4000bf46270 */
        /* <DEDUP_REMOVED lines=8> */
[----:B------:R-:W-:Y:S02]  /*57b0*/  SEL R13, R13, RZ, !P2 ;  /* 0x000000ff0d0d7207 */ /* 0x000fe40005000000 */
[----:B------:R-:W-:Y:S02]  /*57c0*/  PRMT R18, R11, 0x5410, R18 ;  /* 0x000054100b127816 */ /* 0x000fe40000000012 */
[----:B------:R-:W-:Y:S02]  /*57d0*/  PRMT R19, R19, 0x5410, R12 ;  /* 0x0000541013137816 */ /* 0x000fe4000000000c */
[----:B------:R-:W-:Y:S02]  /*57e0*/  PRMT R16, R16, 0x5410, R13 ;  /* 0x0000541010107816 */ /* 0x000fe4000000000d */
.L_x_18125:
[----:B------:R-:W-:Y:S05]  /*57f0*/  BSYNC B1 ;  /* 0x0000000000017941 */ /* 0x000fea0003800000 */
.L_x_18124:
[----:B------:R-:W-:Y:S01]  /*5800*/  IADD3 R11, P2, R38, R22, RZ ;  /* 0x00000016260b7210 */ /* 0x000fe20007f5e0ff */
[----:B-----5:R-:W-:Y:S01]  /*5810*/  HMUL2 R17, R46, R17 ;  /* 0x000000112e117232 */ /* 0x020fe20000000000 */
[----:B------:R-:W-:-:S02]  /*5820*/  LEA.HI.X R9, R9, c[0x0][0x18c], R10, 0x1, P1 ;  /* 0x0000630009097a11 */ /* 0x000fc400008f0c0a */
[----:B------:R-:W-:Y:S01]  /*5830*/  LEA.HI.X.SX32 R10, R38, R21, 0x1, P2 ;  /* 0x00000015260a7211 */ /* 0x000fe200010f0eff */
[----:B------:R-:W-:Y:S01]  /*5840*/  BSSY B1, `(.L_x_18126) ;  /* 0x0000025000017945 */ /* 0x000fe20003800000 */
[----:B------:R-:W-:Y:S01]  /*5850*/  LEA R12, P1, R11, c[0x0][0x188], 0x1 ;  /* 0x000062000b0c7a11 */ /* 0x000fe200078208ff */
[----:B------:R-:W-:-:S03]  /*5860*/  HFMA2 R16, R49, R16, R17 ;  /* 0x0000001031107231 */ /* 0x000fc60000000011 */
[----:B------:R-:W-:Y:S02]  /*5870*/  LEA.HI.X R13, R11, c[0x0][0x18c], R10, 0x1, P1 ;  /* 0x000063000b0d7a11 */ /* 0x000fe400008f0c0a */
[----:B------:R-:W5:Y:S01]  /*5880*/  LDG.E.128.CONSTANT R8, [R8.64] ;  /* 0x0000000c08087981 */ /* 0x000f62000c1e9d00 */
        /* <DEDUP_REMOVED lines=32> */
.L_x_18127:
[----:B------:R-:W-:Y:S05]  /*5a90*/  BSYNC B1 ;  /* 0x0000000000017941 */ /* 0x000fea0003800000 */
.L_x_18126:
[----:B------:R-:W5:Y:S02]  /*5aa0*/  LDG.E.128.CONSTANT R12, [R12.64] ;  /* 0x0000000c0c0c7981 */ /* 0x000f64000c1e9d00 */
[----:B-----5:R-:W-:Y:S01]  /*5ab0*/  HFMA2.MMA R9, R46, R9, -RZ ;  /* 0x000000092e097235 */ /* 0x020fe200001000ff */
[----:B------:R-:W-:Y:S01]  /*5ac0*/  BSSY B1, `(.L_x_18128) ;  /* 0x0000023000017945 */ /* 0x000fe20003800000 */
[----:B------:R-:W-:-:S08]  /*5ad0*/  HFMA2.MMA R18, R51, R18, R16 ;  /* 0x0000001233127235 */ /* 0x000fd00000000010 */
[----:B------:R-:W-:Y:S01]  /*5ae0*/  HFMA2 R9, R49, R8, R9 ;  /* 0x0000000831097231 */ /* 0x000fe20000000009 */
[----:B------:R-:W-:Y:S05]  /*5af0*/  @P0 BRA `(.L_x_18129) ;  /* 0x000001f000000947 */ /* 0x000fea0003800000 */
[C---:B------:R-:W-:Y:S02]  /*5b00*/  IADD3 R8, R5.reuse, -0x5, RZ ;  /* 0xfffffffb05087810 */ /* 0x040fe40007ffe0ff */
[C---:B------:R-:W-:Y:S02]  /*5b10*/  ISETP.GE.AND P3, PT, R5.reuse, UR17, PT ;  /* 0x0000001105007c0c */ /* 0x040fe4000bf66270 */
[----:B------:R-:W-:Y:S02]  /*5b20*/  ISETP.GE.AND P1, PT, R8, UR17, PT ;  /* 0x0000001108007c0c */ /* 0x000fe4000bf26270 */
[C---:B------:R-:W-:Y:S02]  /*5b30*/  IADD3 R8, R5.reuse, -0x4, RZ ;  /* 0xfffffffc05087810 */ /* 0x040fe40007ffe0ff */
[----:B------:R-:W-:Y:S02]  /*5b40*/  IADD3 R16, R5, -0x7, RZ ;  /* 0xfffffff905107810 */ /* 0x000fe40007ffe0ff */
[----:B------:R-:W-:-:S02]  /*5b50*/  ISETP.GE.AND P2, PT, R8, UR17, PT ;  /* 0x0000001108007c0c */ /* 0x000fc4000bf46270 */
        /* <DEDUP_REMOVED lines=25> */
.L_x_18129:
[----:B------:R-:W-:Y:S05]  /*5cf0*/  BSYNC B1 ;  /* 0x0000000000017941 */ /* 0x000fea0003800000 */
.L_x_18128:
[----:B------:R-:W-:Y:S01]  /*5d00*/  HMUL2 R13, R46, R13 ;  /* 0x0000000d2e0d7232 */ /* 0x000fe20000000000 */
[CC--:B------:R-:W-:Y:S01]  /*5d10*/  IADD3 R8, P1, R37.reuse, R22.reuse, RZ ;  /* 0x0000001625087210 */ /* 0x0c0fe20007f3e0ff */
[----:B------:R-:W-:Y:S01]  /*5d20*/  HFMA2.MMA R9, R51, R10, R9 ;  /* 0x0000000a33097235 */ /* 0x000fe20000000009 */
[----:B------:R-:W-:Y:S02]  /*5d30*/  IADD3 R22, P3, R36, R22, RZ ;  /* 0x0000001624167210 */ /* 0x000fe40007f7e0ff */
[----:B------:R-:W-:Y:S01]  /*5d40*/  LEA R16, P2, R8, c[0x0][0x188], 0x1 ;  /* 0x0000620008107a11 */ /* 0x000fe200078408ff */
[----:B------:R-:W-:Y:S01]  /*5d50*/  HFMA2.MMA R12, R49, R12, R13 ;  /* 0x0000000c310c7235 */ /* 0x000fe2000000000d */
[-C--:B------:R-:W-:Y:S01]  /*5d60*/  LEA.HI.X.SX32 R13, R37, R21.reuse, 0x1, P1 ;  /* 0x00000015250d7211 */ /* 0x080fe200008f0eff */
[----:B------:R-:W-:Y:S01]  /*5d70*/  BSSY B1, `(.L_x_18130) ;  /* 0x0000028000017945 */ /* 0x000fe20003800000 */
[----:B------:R-:W-:Y:S02]  /*5d80*/  LEA.HI.X.SX32 R21, R36, R21, 0x1, P3 ;  /* 0x0000001524157211 */ /* 0x000fe400018f0eff */
[----:B------:R-:W-:Y:S01]  /*5d90*/  LEA.HI.X R17, R8, c[0x0][0x18c], R13, 0x1, P2 ;  /* 0x0000630008117a11 */ /* 0x000fe200010f0c0d */
[----:B------:R-:W-:Y:S01]  /*5da0*/  HFMA2 R8, R48, R19, R18 ;  /* 0x0000001330087231 */ /* 0x000fe20000000012 */
[----:B------:R-:W-:-:S03]  /*5db0*/  LEA R20, P1, R22, c[0x0][0x188], 0x1 ;  /* 0x0000620016147a11 */ /* 0x000fc600078208ff */
[----:B------:R-:W-:Y:S01]  /*5dc0*/  HFMA2 R14, R51, R14, R12 ;  /* 0x0000000e330e7231 */ /* 0x000fe2000000000c */
[----:B------:R-:W5:Y:S01]  /*5dd0*/  LDG.E.128.CONSTANT R16, [R16.64] ;  /* 0x0000000c10107981 */ /* 0x000f62000c1e9d00 */
[----:B------:R-:W-:Y:S01]  /*5de0*/  LEA.HI.X R21, R22, c[0x0][0x18c], R21, 0x1, P1 ;  /* 0x0000630016157a11 */ /* 0x000fe200008f0c15 */
        /* <DEDUP_REMOVED lines=32> */
.L_x_18131:
[----:B------:R-:W-:Y:S05]  /*5ff0*/  BSYNC B1 ;  /* 0x0000000000017941 */ /* 0x000fea0003800000 */
.L_x_18130:
[----:B------:R-:W5:Y:S02]  /*6000*/  LDG.E.128.CONSTANT R20, [R20.64] ;  /* 0x0000000c14147981 */ /* 0x000f64000c1e9d00 */
[----:B-----5:R-:W-:Y:S01]  /*6010*/  HMUL2 R17, R46, R17 ;  /* 0x000000112e117232 */ /* 0x020fe20000000000 */
[----:B------:R-:W-:Y:S01]  /*6020*/  HFMA2.MMA R11, R48, R11, R9 ;  /* 0x0000000b300b7235 */ /* 0x000fe20000000009 */
[----:B------:R-:W-:Y:S01]  /*6030*/  HFMA2 R14, R48, R15, R14 ;  /* 0x0000000f300e7231 */ /* 0x000fe2000000000e */
[----:B------:R-:W-:Y:S01]  /*6040*/  BSSY B1, `(.L_x_18132) ;  /* 0x0000034000017945 */ /* 0x000fe20003800000 */
[----:B------:R-:W-:-:S02]  /*6050*/  HADD2.F32 R9, -RZ, R8.H0_H0 ;  /* 0x20000008ff097230 */ /* 0x000fc40000004100 */
[----:B------:R-:W-:Y:S01]  /*6060*/  HFMA2.MMA R17, R49, R16, R17 ;  /* 0x0000001031117235 */ /* 0x000fe20000000011 */
[--C-:B------:R-:W-:Y:S02]  /*6070*/  HADD2.F32 R12, -RZ, R14.reuse.H0_H0 ;  /* 0x2000000eff0c7230 */ /* 0x100fe40000004100 */
[----:B------:R-:W-:Y:S02]  /*6080*/  HADD2.F32 R13, -RZ, R14.H1_H1 ;  /* 0x3000000eff0d7230 */ /* 0x000fe40000004100 */
[--C-:B------:R-:W-:Y:S02]  /*6090*/  HADD2.F32 R10, -RZ, R11.reuse.H0_H0 ;  /* 0x2000000bff0a7230 */ /* 0x100fe40000004100 */
[----:B------:R-:W-:Y:S01]  /*60a0*/  HADD2.F32 R8, -RZ, R8.H1_H1 ;  /* 0x30000008ff087230 */ /* 0x000fe20000004100 */
[----:B------:R-:W-:Y:S01]  /*60b0*/  FADD.FTZ R12, R12, R13 ;  /* 0x0000000d0c0c7221 */ /* 0x000fe20000010000 */
[----:B------:R-:W-:Y:S02]  /*60c0*/  HADD2.F32 R11, -RZ, R11.H1_H1 ;  /* 0x3000000bff0b7230 */ /* 0x000fe40000004100 */
[----:B------:R-:W-:Y:S01]  /*60d0*/  HFMA2 R17, R51, R18, R17 ;  /* 0x0000001233117231 */ /* 0x000fe20000000011 */
[----:B------:R-:W-:-:S02]  /*60e0*/  FADD.FTZ R8, R9, R8 ;  /* 0x0000000809087221 */ /* 0x000fc40000010000 */
[----:B------:R-:W-:Y:S02]  /*60f0*/  FADD.FTZ R11, R10, R11 ;  /* 0x0000000b0a0b7221 */ /* 0x000fe40000010000 */
[----:B------:R-:W-:Y:S01]  /*6100*/  FADD.FTZ R27, R8, R27 ;  /* 0x0000001b081b7221 */ /* 0x000fe20000010000 */
[----:B------:R-:W-:Y:S01]  /*6110*/  HFMA2.MMA R17, R48, R19, R17 ;  /* 0x0000001330117235 */ /* 0x000fe20000000011 */
[----:B------:R-:W-:Y:S02]  /*6120*/  FADD.FTZ R26, R11, R26 ;  /* 0x0000001a0b1a7221 */ /* 0x000fe40000010000 */
[----:B------:R-:W-:-:S07]  /*6130*/  FADD.FTZ R25, R12, R25 ;  /* 0x000000190c197221 */ /* 0x000fce0000010000 */
[--C-:B------:R-:W-:Y:S02]  /*6140*/  HADD2.F32 R14, -RZ, R17.reuse.H0_H0 ;  /* 0x20000011ff0e7230 */ /* 0x100fe40000004100 */
[----:B------:R-:W-:-:S05]  /*6150*/  HADD2.F32 R17, -RZ, R17.H1_H1 ;  /* 0x30000011ff117230 */ /* 0x000fca0000004100 */
[----:B------:R-:W-:-:S04]  /*6160*/  FADD.FTZ R17, R14, R17 ;  /* 0x000000110e117221 */ /* 0x000fc80000010000 */
[----:B------:R-:W-:Y:S01]  /*6170*/  FADD.FTZ R24, R17, R24 ;  /* 0x0000001811187221 */ /* 0x000fe20000010000 */
[----:B------:R-:W-:Y:S05]  /*6180*/  @P0 BRA `(.L_x_18133) ;  /* 0x000001f000000947 */ /* 0x000fea0003800000 */
[C---:B------:R-:W-:Y:S02]  /*6190*/  IADD3 R9, R5.reuse, -0x6, RZ ;  /* 0xfffffffa05097810 */ /* 0x040fe40007ffe0ff */
[C---:B------:R-:W-:Y:S02]  /*61a0*/  IADD3 R8, R5.reuse, -0x7, RZ ;  /* 0xfffffff905087810 */ /* 0x040fe40007ffe0ff */
[----:B------:R-:W-:Y:S02]  /*61b0*/  IADD3 R10, R5, -0x5, RZ ;  /* 0xfffffffb050a7810 */ /* 0x000fe40007ffe0ff */
[----:B------:R-:W-:Y:S02]  /*61c0*/  ISETP.GE.AND P2, PT, R9, UR17, PT ;  /* 0x0000001109007c0c */ /* 0x000fe4000bf46270 */
[----:B------:R-:W-:Y:S02]  /*61d0*/  ISETP.GE.AND P6, PT, R8, UR17, PT ;  /* 0x0000001108007c0c */ /* 0x000fe4000bfc6270 */
[----:B------:R-:W-:-:S02]  /*61e0*/  ISETP.GE.AND P5, PT, R10, UR17, PT ;  /* 0x000000110a007c0c */ /* 0x000fc4000bfa6270 */
[C---:B------:R-:W-:Y:S02]  /*61f0*/  IADD3 R9, R5.reuse, -0x3, RZ ;  /* 0xfffffffd05097810 */ /* 0x040fe40007ffe0ff */
[C---:B------:R-:W-:Y:S02]  /*6200*/  IADD3 R8, R5.reuse, -0x4, RZ ;  /* 0xfffffffc05087810 */ /* 0x040fe40007ffe0ff */
[C---:B------:R-:W-:Y:S02]  /*6210*/  IADD3 R10, R5.reuse, -0x2, RZ ;  /* 0xfffffffe050a7810 */ /* 0x040fe40007ffe0ff */
[----:B------:R-:W-:Y:S02]  /*6220*/  IADD3 R11, R5, -0x1, RZ ;  /* 0xffffffff050b7810 */ /* 0x000fe40007ffe0ff */
[----:B------:R-:W-:Y:S02]  /*6230*/  ISETP.GE.AND P4, PT, R9, UR17, PT ;  /* 0x0000001109007c0c */ /* 0x000fe4000bf86270 */
[----:B------:R-:W-:-:S02]  /*6240*/  ISETP.GE.AND P1, PT, R8, UR17, PT ;  /* 0x0000001108007c0c */ /* 0x000fc4000bf26270 */
[----:B------:R-:W-:Y:S02]  /*6250*/  ISETP.GE.AND P0, PT, R10, UR17, PT ;  /* 0x000000110a007c0c */ /* 0x000fe4000bf06270 */
[----:B------:R-:W-:Y:S02]  /*6260*/  ISETP.GE.AND P3, PT, R11, UR17, PT ;  /* 0x000000110b007c0c */ /* 0x000fe4000bf66270 */
[C---:B------:R-:W-:Y:S02]  /*6270*/  SEL R9, R20.reuse, RZ, !P6 ;  /* 0x000000ff14097207 */ /* 0x040fe40007000000 */
[----:B------:R-:W-:Y:S02]  /*6280*/  PRMT R8, R20, 0x7632, R8 ;  /* 0x0000763214087816 */ /* 0x000fe40000000008 */
        /* <DEDUP_REMOVED lines=15> */
.L_x_18133:
[----:B------:R-:W-:Y:S05]  /*6380*/  BSYNC B1 ;  /* 0x0000000000017941 */ /* 0x000fea0003800000 */
.L_x_18132:
        /* <DEDUP_REMOVED lines=17> */
.L_x_18109:
[----:B------:R-:W-:Y:S05]  /*64a0*/  BSYNC B0 ;  /* 0x0000000000007941 */ /* 0x000fea0003800000 */
.L_x_18107:
        /* <DEDUP_REMOVED lines=8> */
[----:B0-----:R-:W-:-:S03]  /*6530*/  FADD.FTZ R3, R3, R34 ;  /* 0x0000002203037221 */ /* 0x001fc60000010000 */
[----:B------:R-:W0:Y:S01]  /*6540*/  S2R R0, SR_TID.X ;  /* 0x0000000000007919 */ /* 0x000e220000002100 */
        /* <DEDUP_REMOVED lines=10> */
[----:B------:R-:W-:-:S03]  /*65f0*/  FADD.FTZ R10, R10, R27 ;  /* 0x0000001b0a0a7221 */ /* 0x000fc60000010000 */
[----:B------:R-:W4:Y:S01]  /*6600*/  SHFL.BFLY PT, R14, R7, 0x2, 0x1f ;  /* 0x0c401f00070e7f89 */ /* 0x000f2200000e0000 */
[----:B0-----:R-:W-:-:S03]  /*6610*/  SHF.R.S32.HI R27, RZ, 0x1f, R0 ;  /* 0x0000001fff1b7819 */ /* 0x001fc60000011400 */
[----:B------:R-:W0:Y:S01]  /*6620*/  SHFL.BFLY PT, R11, R6, 0x1, 0x1f ;  /* 0x0c201f00060b7f89 */ /* 0x000e2200000e0000 */
[----:B-1----:R-:W-:Y:S01]  /*6630*/  FADD.FTZ R8, R8, R29 ;  /* 0x0000001d08087221 */ /* 0x002fe20000010000 */
[----:B------:R-:W-:Y:S02]  /*6640*/  LEA.HI R20, R27, R0, RZ, 0x5 ;  /* 0x000000001b147211 */ /* 0x000fe400078f28ff */
[----:B------:R-:W1:Y:S01]  /*6650*/  SHFL.BFLY PT, R5, R2, 0x1, 0x1f ;  /* 0x0c201f0002057f89 */ /* 0x000e6200000e0000 */
[----:B--2---:R-:W-:-:S03]  /*6660*/  FADD.FTZ R26, R15, R26 ;  /* 0x0000001a0f1a7221 */ /* 0x004fc60000010000 */
[----:B------:R-:W2:Y:S01]  /*6670*/  SHFL.BFLY PT, R13, R30, 0x1, 0x1f ;  /* 0x0c201f001e0d7f89 */ /* 0x000ea200000e0000 */
[----:B---3--:R-:W-:Y:S01]  /*6680*/  FADD.FTZ R25, R12, R25 ;  /* 0x000000190c197221 */ /* 0x008fe20000010000 */
[----:B------:R-:W-:Y:S02]  /*6690*/  IADD3 R12, R0, 0x1f, RZ ;  /* 0x0000001f000c7810 */ /* 0x000fe40007ffe0ff */
[----:B------:R-:W3:Y:S01]  /*66a0*/  SHFL.BFLY PT, R15, R8, 0x1, 0x1f ;  /* 0x0c201f00080f7f89 */ /* 0x000ee200000e0000 */
[----:B----4-:R-:W-:Y:S01]  /*66b0*/  FADD.FTZ R4, R3, R4 ;  /* 0x0000000403047221 */ /* 0x010fe20000010000 */
[----:B------:R-:W-:Y:S01]  /*66c0*/  LOP3.LUT R3, R20, 0xffffffe0, RZ, 0xc0, !PT ;  /* 0xffffffe014037812 */ /* 0x000fe200078ec0ff */
[----:B------:R-:W-:Y:S01]  /*66d0*/  FADD.FTZ R23, R23, R24 ;  /* 0x0000001817177221 */ /* 0x000fe20000010000 */
[----:B------:R-:W-:Y:S01]  /*66e0*/  BAR.SYNC.DEFER_BLOCKING 0x0 ;  /* 0x0000000000007b1d */ /* 0x000fe20000010000 */
[----:B------:R-:W-:Y:S02]  /*66f0*/  ISETP.GT.U32.AND P3, PT, R12, 0x3e, PT ;  /* 0x0000003e0c00780c */ /* 0x000fe40003f64070 */
[----:B------:R-:W-:-:S02]  /*6700*/  IMAD.IADD R12, R0, 0x1, -R3 ;  /* 0x00000001000c7824 */ /* 0x000fc400078e0a03 */
[----:B------:R-:W-:Y:S01]  /*6710*/  FADD.FTZ R18, R14, R7 ;  /* 0x000000070e127221 */ /* 0x000fe20000010000 */
[----:B------:R-:W4:Y:S01]  /*6720*/  SHFL.BFLY PT, R9, R32, 0x1, 0x1f ;  /* 0x0c201f0020097f89 */ /* 0x000f2200000e0000 */
[----:B0-----:R-:W-:Y:S01]  /*6730*/  FADD.FTZ R3, R6, R11 ;  /* 0x0000000b06037221 */ /* 0x001fe20000010000 */
[----:B------:R-:W-:Y:S02]  /*6740*/  LOP3.LUT R11, R12, 0x3, RZ, 0xc0, !PT ;  /* 0x000000030c0b7812 */ /* 0x000fe400078ec0ff */
[----:B------:R-:W0:Y:S01]  /*6750*/  SHFL.BFLY PT, R19, R10, 0x1, 0x1f ;  /* 0x0c201f000a137f89 */ /* 0x000e2200000e0000 */
[----:B-1----:R-:W-:Y:S01]  /*6760*/  FADD.FTZ R7, R2, R5 ;  /* 0x0000000502077221 */ /* 0x002fe20000010000 */
[----:B------:R-:W-:Y:S02]  /*6770*/  ISETP.NE.AND P2, PT, R11, RZ, PT ;  /* 0x000000ff0b00720c */ /* 0x000fe40003f45270 */
[----:B------:R-:W1:Y:S01]  /*6780*/  SHFL.BFLY PT, R14, R25, 0x1, 0x1f ;  /* 0x0c201f00190e7f89 */ /* 0x000e6200000e0000 */
[----:B--2---:R-:W-:Y:S01]  /*6790*/  FADD.FTZ R5, R30, R13 ;  /* 0x0000000d1e057221 */ /* 0x004fe20000010000 */
[----:B------:R-:W-:-:S02]  /*67a0*/  LOP3.LUT R13, R0, 0xffffffc0, RZ, 0xc0, !PT ;  /* 0xffffffc0000d7812 */ /* 0x000fc400078ec0ff */
[----:B------:R-:W2:Y:S01]  /*67b0*/  SHFL.BFLY PT, R17, R28, 0x1, 0x1f ;  /* 0x0c201f001c117f89 */ /* 0x000ea200000e0000 */
[----:B------:R-:W-:Y:S01]  /*67c0*/  SHF.R.S32.HI R11, RZ, 0x1f, R12 ;  /* 0x0000001fff0b7819 */ /* 0x000fe2000001140c */
[----:B---3--:R-:W-:Y:S01]  /*67d0*/  FADD.FTZ R6, R8, R15 ;  /* 0x0000000f08067221 */ /* 0x008fe20000010000 */
[----:B------:R-:W-:Y:S01]  /*67e0*/  ISETP.NE.OR P5, PT, R13, 0x40, P2 ;  /* 0x000000400d00780c */ /* 0x000fe200017a5670 */
[----:B------:R-:W3:Y:S01]  /*67f0*/  SHFL.BFLY PT, R21, R26, 0x1, 0x1f ;  /* 0x0c201f001a157f89 */ /* 0x000ee200000e0000 */
[----:B------:R-:W-:Y:S02]  /*6800*/  LOP3.LUT R15, R0, 0xffffffe0, RZ, 0xc0, !PT ;  /* 0xffffffe0000f7812 */ /* 0x000fe400078ec0ff */
[----:B------:R-:W-:Y:S01]  /*6810*/  LEA.HI R12, R11, R12, RZ, 0x2 ;  /* 0x0000000c0b0c7211 */ /* 0x000fe200078f10ff */
[----:B------:R-:W3:Y:S01]  /*6820*/  SHFL.BFLY PT, R16, R23, 0x1, 0x1f ;  /* 0x0c201f0017107f89 */ /* 0x000ee200000e0000 */
[----:B------:R-:W-:Y:S02]  /*6830*/  ISETP.NE.OR P4, PT, R15, 0x20, P2 ;  /* 0x000000200f00780c */ /* 0x000fe40001785670 */
[----:B------:R-:W-:Y:S01]  /*6840*/  SHF.R.S32.HI R15, RZ, 0x5, R20 ;  /* 0x00000005ff0f7819 */ /* 0x000fe20000011414 */
[----:B------:R-:W3:Y:S01]  /*6850*/  SHFL.BFLY PT, R27, R18, 0x1, 0x1f ;  /* 0x0c201f00121b7f89 */ /* 0x000ee200000e0000 */
[----:B------:R-:W-:Y:S01]  /*6860*/  SHF.R.S32.HI R12, RZ, 0x2, R12 ;  /* 0x00000002ff0c7819 */ /* 0x000fe2000001140c */
[----:B----4-:R-:W-:Y:S01]  /*6870*/  FADD.FTZ R2, R32, R9 ;  /* 0x0000000920027221 */ /* 0x010fe20000010000 */
[----:B------:R-:W-:Y:S01]  /*6880*/  ISETP.GT.OR P0, PT, R0, 0x3f, P2 ;  /* 0x0000003f0000780c */ /* 0x000fe20001704670 */
[----:B0-----:R-:W-:Y:S01]  /*6890*/  FADD.FTZ R9, R10, R19 ;  /* 0x000000130a097221 */ /* 0x001fe20000010000 */
[----:B------:R-:W-:Y:S01]  /*68a0*/  ISETP.GT.OR P1, PT, R0, 0x1f, P2 ;  /* 0x0000001f0000780c */ /* 0x000fe20001724670 */
[----:B-1----:R-:W-:-:S02]  /*68b0*/  FADD.FTZ R11, R25, R14 ;  /* 0x0000000e190b7221 */ /* 0x002fc40000010000 */
[----:B------:R-:W-:Y:S02]  /*68c0*/  IMAD R14, R15, 0x60, R12 ;  /* 0x000000600f0e7824 */ /* 0x000fe400078e020c */
[----:B--2---:R-:W-:Y:S02]  /*68d0*/  FADD.FTZ R8, R28, R17 ;  /* 0x000000111c087221 */ /* 0x004fe40000010000 */
[----:B---3--:R-:W-:Y:S02]  /*68e0*/  FADD.FTZ R10, R26, R21 ;  /* 0x000000151a0a7221 */ /* 0x008fe40000010000 */
        /* <DEDUP_REMOVED lines=15> */
.L_x_18136:
[----:B------:R-:W-:Y:S05]  /*69e0*/  BSYNC B0 ;  /* 0x0000000000007941 */ /* 0x000fea0003800000 */
.L_x_18135:
        /* <DEDUP_REMOVED lines=27> */
.L_x_18138:
[----:B------:R-:W-:Y:S05]  /*6ba0*/  BSYNC B0 ;  /* 0x0000000000007941 */ /* 0x000fea0003800000 */
.L_x_18137:
        /* <DEDUP_REMOVED lines=15> */
.L_x_18140:
[----:B------:R-:W-:Y:S05]  /*6ca0*/  BSYNC B0 ;  /* 0x0000000000007941 */ /* 0x000fea0003800000 */
.L_x_18139:
        /* <DEDUP_REMOVED lines=27> */
.L_x_18142:
[----:B------:R-:W-:Y:S05]  /*6e60*/  BSYNC B0 ;  /* 0x0000000000007941 */ /* 0x000fea0003800000 */
.L_x_18141:
        /* <DEDUP_REMOVED lines=22> */
[----:B01----:R-:W-:Y:S02]  /*6fd0*/  LEA R14, P0, R21, c[0x0][0x170], 0x1 ;  /* 0x00005c00150e7a11 */ /* 0x003fe400078008ff */
[----:B------:R-:W-:-:S02]  /*6fe0*/  IADD3 R18, R12, 0x10, RZ ;  /* 0x000000100c127810 */ /* 0x000fc40007ffe0ff */
[----:B------:R-:W-:Y:S02]  /*6ff0*/  IADD3 R19, R12, 0x18, RZ ;  /* 0x000000180c137810 */ /* 0x000fe40007ffe0ff */
[----:B------:R-:W-:Y:S02]  /*7000*/  LEA.HI.X.SX32 R20, R15, UR7, 0x1, P1 ;  /* 0x000000070f147c11 */ /* 0x000fe400088f0eff */
[----:B------:R-:W-:Y:S02]  /*7010*/  LEA R16, P1, R17, c[0x0][0x170], 0x1 ;  /* 0x00005c0011107a11 */ /* 0x000fe400078208ff */
[----:B------:R-:W-:Y:S02]  /*7020*/  LEA.HI.X R15, R21, c[0x0][0x174], R22, 0x1, P0 ;  /* 0x00005d00150f7a11 */ /* 0x000fe400000f0c16 */
[----:B------:R-:W-:Y:S02]  /*7030*/  IADD3 R24, P0, R18, UR4, RZ ;  /* 0x0000000412187c10 */ /* 0x000fe4000ff1e0ff */
[----:B------:R-:W-:-:S02]  /*7040*/  IADD3 R21, P2, R19, UR4, RZ ;  /* 0x0000000413157c10 */ /* 0x000fc4000ff5e0ff */
[----:B------:R-:W-:Y:S02]  /*7050*/  LEA.HI.X R17, R17, c[0x0][0x174], R20, 0x1, P1 ;  /* 0x00005d0011117a11 */ /* 0x000fe400008f0c14 */
[----:B------:R-:W-:Y:S02]  /*7060*/  IADD3 R20, R12, 0x20, RZ ;  /* 0x000000200c147810 */ /* 0x000fe40007ffe0ff */
[----:B------:R-:W-:Y:S02]  /*7070*/  LEA.HI.X.SX32 R25, R18, UR7, 0x1, P0 ;  /* 0x0000000712197c11 */ /* 0x000fe400080f0eff */
[----:B------:R-:W-:Y:S02]  /*7080*/  LEA.HI.X.SX32 R22, R19, UR7, 0x1, P2 ;  /* 0x0000000713167c11 */ /* 0x000fe400090f0eff */
[----:B------:R-:W-:Y:S02]  /*7090*/  LEA R26, P1, R21, c[0x0][0x170], 0x1 ;  /* 0x00005c00151a7a11 */ /* 0x000fe400078208ff */
[----:B------:R-:W-:-:S02]  /*70a0*/  IADD3 R18, R12, 0x28, RZ ;  /* 0x000000280c127810 */ /* 0x000fc40007ffe0ff */
[----:B------:R-:W-:Y:S02]  /*70b0*/  LEA R30, P0, R24, c[0x0][0x170], 0x1 ;  /* 0x00005c00181e7a11 */ /* 0x000fe400078008ff */
[----:B------:R-:W-:Y:S02]  /*70c0*/  IADD3 R23, P2, R20, UR4, RZ ;  /* 0x0000000414177c10 */ /* 0x000fe4000ff5e0ff */
[----:B------:R-:W-:Y:S02]  /*70d0*/  LEA.HI.X R27, R21, c[0x0][0x174], R22, 0x1, P1 ;  /* 0x00005d00151b7a11 */ /* 0x000fe400008f0c16 */
[----:B------:R-:W-:Y:S02]  /*70e0*/  IADD3 R21, P1, R18, UR4, RZ ;  /* 0x0000000412157c10 */ /* 0x000fe4000ff3e0ff */
[----:B------:R-:W-:Y:S02]  /*70f0*/  LEA.HI.X R31, R24, c[0x0][0x174], R25, 0x1, P0 ;  /* 0x00005d00181f7a11 */ /* 0x000fe400000f0c19 */
[----:B------:R-:W-:-:S02]  /*7100*/  LEA.HI.X.SX32 R24, R20, UR7, 0x1, P2 ;  /* 0x0000000714187c11 */ /* 0x000fc400090f0eff */
[----:B------:R-:W-:Y:S02]  /*7110*/  LEA R28, P0, R23, c[0x0][0x170], 0x1 ;  /* 0x00005c00171c7a11 */ /* 0x000fe400078008ff */
[----:B------:R-:W-:Y:S02]  /*7120*/  IADD3 R19, R12, 0x30, RZ ;  /* 0x000000300c137810 */ /* 0x000fe40007ffe0ff */
[----:B------:R-:W-:Y:S02]  /*7130*/  LEA.HI.X.SX32 R20, R18, UR7, 0x1, P1 ;  /* 0x0000000712147c11 */ /* 0x000fe400088f0eff */
[----:B------:R-:W-:Y:S02]  /*7140*/  LEA R22, P1, R21, c[0x0][0x170], 0x1 ;  /* 0x00005c0015167a11 */ /* 0x000fe400078208ff */
[----:B------:R-:W-:Y:S02]  /*7150*/  IADD3 R18, R12, 0x38, RZ ;  /* 0x000000380c127810 */ /* 0x000fe40007ffe0ff */
[----:B------:R-:W-:-:S02]  /*7160*/  LEA.HI.X R29, R23, c[0x0][0x174], R24, 0x1, P0 ;  /* 0x00005d00171d7a11 */ /* 0x000fc400000f0c18 */
        /* <DEDUP_REMOVED lines=19> */
[----:B------:R-:W-:Y:S02]  /*72a0*/  F2FP.PACK_AB R4, R7, R4 ;  /* 0x000000040704723e */ /* 0x000fe400000000ff */
[----:B------:R-:W-:Y:S02]  /*72b0*/  IADD3 R7, P2, R12, UR4, RZ ;  /* 0x000000040c077c10 */ /* 0x000fe4000ff5e0ff */
[----:B------:R-:W-:Y:S01]  /*72c0*/  LEA.HI.X.SX32 R40, R32, UR7, 0x1, P0 ;  /* 0x0000000720287c11 */ /* 0x000fe200080f0eff */
[----:B------:R-:W-:Y:S01]  /*72d0*/  STG.E.U16 [R14.64], R4 ;  /* 0x000000040e007986 */ /* 0x000fe2000c10150c */
[----:B------:R-:W-:Y:S02]  /*72e0*/  LEA.HI.X.SX32 R38, R33, UR7, 0x1, P1 ;  /* 0x0000000721267c11 */ /* 0x000fe400088f0eff */
[----:B------:R-:W-:-:S02]  /*72f0*/  LEA R32, P0, R37, c[0x0][0x170], 0x1 ;  /* 0x00005c0025207a11 */ /* 0x000fc400078008ff */
[----:B------:R-:W-:Y:S02]  /*7300*/  LEA R36, P1, R35, c[0x0][0x170], 0x1 ;  /* 0x00005c0023247a11 */ /* 0x000fe400078208ff */
[----:B------:R-:W-:Y:S02]  /*7310*/  LEA.HI.X.SX32 R12, R12, UR7, 0x1, P2 ;  /* 0x000000070c0c7c11 */ /* 0x000fe400090f0eff */
[----:B------:R-:W-:Y:S02]  /*7320*/  F2FP.PACK_AB R2, R3, R2 ;  /* 0x000000020302723e */ /* 0x000fe400000000ff */
[----:B------:R-:W-:Y:S02]  /*7330*/  LEA R34, P2, R7, c[0x0][0x170], 0x1 ;  /* 0x00005c0007227a11 */ /* 0x000fe400078408ff */
[----:B------:R-:W-:Y:S02]  /*7340*/  PRMT R3, R4, 0x7632, R3 ;  /* 0x0000763204037816 */ /* 0x000fe40000000003 */
[----:B------:R-:W-:-:S02]  /*7350*/  F2FP.PACK_AB R5, R6, R5 ;  /* 0x000000050605723e */ /* 0x000fc400000000ff */
[----:B------:R-:W-:Y:S01]  /*7360*/  LEA.HI.X R33, R37, c[0x0][0x174], R40, 0x1, P0 ;  /* 0x00005d0025217a11 */ /* 0x000fe200000f0c28 */
[----:B------:R0:W-:Y:S01]  /*7370*/  STG.E.U16 [R16.64], R3 ;  /* 0x0000000310007986 */ /* 0x0001e2000c10150c */
[----:B------:R-:W-:Y:S02]  /*7380*/  LEA.HI.X R37, R35, c[0x0][0x174], R38, 0x1, P1 ;  /* 0x00005d0023257a11 */ /* 0x000fe400008f0c26 */
[----:B------:R-:W-:Y:S01]  /*7390*/  PRMT R6, R2, 0x7632, R6 ;  /* 0x0000763202067816 */ /* 0x000fe20000000006 */
[----:B------:R-:W-:Y:S01]  /*73a0*/  STG.E.U16 [R30.64], R2 ;  /* 0x000000021e007986 */ /* 0x000fe2000c10150c */
[----:B------:R-:W-:Y:S02]  /*73b0*/  F2FP.PACK_AB R8, R9, R8 ;  /* 0x000000080908723e */ /* 0x000fe400000000ff */
[----:B------:R-:W-:Y:S01]  /*73c0*/  LEA.HI.X R35, R7, c[0x0][0x174], R12, 0x1, P2 ;  /* 0x00005d0007237a11 */ /* 0x000fe200010f0c0c */
[----:B------:R-:W-:Y:S01]  /*73d0*/  STG.E.U16 [R26.64], R6 ;  /* 0x000000061a007986 */ /* 0x000fe2000c10150c */
[----:B------:R-:W-:-:S02]  /*73e0*/  PRMT R7, R5, 0x7632, R7 ;  /* 0x0000763205077816 */ /* 0x000fc40000000007 */
[----:B------:R-:W-:Y:S01]  /*73f0*/  F2FP.PACK_AB R10, R11, R10 ;  /* 0x0000000a0b0a723e */ /* 0x000fe200000000ff */
[----:B------:R-:W-:Y:S01]  /*7400*/  STG.E.U16 [R28.64], R5 ;  /* 0x000000051c007986 */ /* 0x000fe2000c10150c */
[----:B------:R-:W-:Y:S02]  /*7410*/  PRMT R9, R8, 0x7632, R9 ;  /* 0x0000763208097816 */ /* 0x000fe40000000009 */
[----:B------:R-:W-:Y:S01]  /*7420*/  F2FP.PACK_AB R0, R13, R0 ;  /* 0x000000000d00723e */ /* 0x000fe200000000ff */
[----:B------:R-:W-:Y:S01]  /*7430*/  STG.E.U16 [R22.64], R7 ;  /* 0x0000000716007986 */ /* 0x000fe2000c10150c */
[----:B0-----:R-:W-:Y:S02]  /*7440*/  PRMT R16, R10, 0x7632, R16 ;  /* 0x000076320a107816 */ /* 0x001fe40000000010 */
        /* <DEDUP_REMOVED lines=8> */
.L_x_18143:
        /* <DEDUP_REMOVED lines=11> */
.L_x_25485:


//--------------------- .text._ZN4vllm25paged_attention_v2_kernelIttLi80ELi32ELi128ELNS_18Fp8KVCacheDataTypeE0ELb0ELi512EEEvPfS2_PT_PKS3_PKT0_S9_ifPKiSB_iPKfiiiSD_SD_iiiii --------------------------
	.section	.text._ZN4vllm25paged_attention_v2_kernelIttLi80ELi32ELi128ELNS_18Fp8KVCacheDataTypeE0ELb0ELi512EEEvPfS2_PT_PKS3_PKT0_S9_ifPKiSB_iPKfiiiSD_SD_iiiii,"ax",@progbits
	.sectioninfo	@"SHI_REGISTERS=50"
	.align	128
        .global         _ZN4vllm25paged_attention_v2_kernelIttLi80ELi32ELi128ELNS_18Fp8KVCacheDataTypeE0ELb0ELi512EEEvPfS2_PT_PKS3_PKT0_S9_ifPKiSB_iPKfiiiSD_SD_iiiii
        .type           _ZN4vllm25paged_attention_v2_kernelIttLi80ELi32ELi128ELNS_18Fp8KVCacheDataTypeE0ELb0ELi512EEEvPfS2_PT_PKS3_PKT0_S9_ifPKiSB_iPKfiiiSD_SD_iiiii,@function
        .size           _ZN4vllm25paged_attention_v2_kernelIttLi80ELi32ELi128ELNS_18Fp8KVCacheDataTypeE0ELb0ELi512EEEvPfS2_PT_PKS3_PKT0_S9_ifPKiSB_iPKfiiiSD_SD_iiiii,(.L_x_25486 - _ZN4vllm25paged_attention_v2_kernelIttLi80ELi32ELi128ELNS_18Fp8KVCacheDataTypeE0ELb0ELi512EEEvPfS2_PT_PKS3_PKT0_S9_ifPKiSB_iPKfiiiSD_SD_iiiii)
        .other          _ZN4vllm25paged_attention_v2_kernelIttLi80ELi32ELi128ELNS_18Fp8KVCacheDataTypeE0ELb0ELi512EEEvPfS2_PT_PKS3_PKT0_S9_ifPKiSB_iPKfiiiSD_SD_iiiii,@"STO_CUDA_ENTRY STV_DEFAULT"
_ZN4vllm25paged_attention_v2_kernelIttLi80ELi32ELi128ELNS_18Fp8KVCacheDataTypeE0ELb0ELi512EEEvPfS2_PT_PKS3_PKT0_S9_ifPKiSB_iPKfiiiSD_SD_iiiii:
.text._ZN4vllm25paged_attention_v2_kernelIttLi80ELi32ELi128ELNS_18Fp8KVCacheDataTypeE0ELb0ELi512EEEvPfS2_PT_PKS3_PKT0_S9_ifPKiSB_iPKfiiiSD_SD_iiiii:
        /* <DEDUP_REMOVED lines=120> */
.L_x_18148:
        /* <DEDUP_REMOVED lines=11> */
.L_x_18147:
[----:B------:R-:W-:Y:S05]  /*0830*/  BSYNC B1 ;  /* 0x0000000000017941 */ /* 0x000fea0003800000 */
.L_x_18146:
        /* <DEDUP_REMOVED lines=8> */
.L_x_18149:
        /* <DEDUP_REMOVED lines=17> */
.L_x_18145:
[----:B------:R-:W-:Y:S05]  /*09d0*/  BSYNC B0 ;  /* 0x0000000000007941 */ /* 0x000fea0003800000 */
.L_x_18144:
        /* <DEDUP_REMOVED lines=28> */
.L_x_18152:
[----:B------:R-:W2:Y:S04]  /*0ba0*/  LDG.E.CONSTANT R7, [R2.64] ;  /* 0x0000000c02077981 */ /* 0x000ea8000c1e9900 */
[----:B------:R-:W0:Y:S01]  /*0bb0*/  LDS.128 R20, [0x10] ;  /* 0x00001000ff147984 */ /* 0x000e220000000c00 */
        /* <DEDUP_REMOVED lines=12> */
[----:B------:R-:W-:Y:S02]  /*0c80*/  HADD2.F32 R20, -RZ, R20.H1_H1 ;  /* 0x30000014ff147230 */ /* 0x000fe40000004100 */
[--C-:B--2---:R-:W-:Y:S02]  /*0c90*/  HADD2.F32 R24, -RZ, R4.reuse.H0_H0 ;  /* 0x20000004ff187230 */ /* 0x104fe40000004100 */
[----:B------:R-:W-:Y:S02]  /*0ca0*/  HADD2.F32 R25, -RZ, R4.H1_H1 ;  /* 0x30000004ff197230 */ /* 0x000fe40000004100 */
[--C-:B---3--:R-:W-:Y:S01]  /*0cb0*/  HADD2.F32 R28, -RZ, R8.reuse.H0_H0 ;  /* 0x20000008ff1c7230 */ /* 0x108fe20000004100 */
[----:B------:R-:W-:Y:S01]  /*0cc0*/  FMUL.FTZ R43, R43, R24 ;  /* 0x000000182b2b7220 */ /* 0x000fe20000410000 */
[----:B------:R-:W-:Y:S01]  /*0cd0*/  HADD2.F32 R8, -RZ, R8.H1_H1 ;  /* 0x30000008ff087230 */ /* 0x000fe20000004100 */
[----:B------:R-:W-:Y:S02]  /*0ce0*/  FMUL.FTZ R20, R20, R25 ;  /* 0x0000001914147220 */ /* 0x000fe40000410000 */
[----:B------:R-:W0:Y:S02]  /*0cf0*/  LDS.128 R24, [RZ] ;  /* 0x00000000ff187984 */ /* 0x000e240000000c00 */
[----:B0-----:R-:W-:-:S02]  /*0d00*/  HADD2.F32 R4, -RZ, R24.H0_H0 ;  /* 0x20000018ff047230 */ /* 0x001fc40000004100 */
[----:B------:R-:W-:Y:S02]  /*0d10*/  HADD2.F32 R29, -RZ, R24.H1_H1 ;  /* 0x30000018ff1d7230 */ /* 0x000fe40000004100 */
[----:B------:R-:W-:Y:S01]  /*0d20*/  HADD2.F32 R24, -RZ, R25.H1_H1 ;  /* 0x30000019ff187230 */ /* 0x000fe20000004100 */
[----:B------:R-:W-:Y:S01]  /*0d30*/  FFMA.FTZ R43, R4, R28, R43 ;  /* 0x0000001c042b7223 */ /* 0x000fe2000001002b */
[----:B------:R-:W-:Y:S01]  /*0d40*/  HADD2.F32 R4, -RZ, R21.H0_H0 ;  /* 0x20000015ff047230 */ /* 0x000fe20000004100 */
[----:B------:R-:W-:Y:S01]  /*0d50*/  FFMA.FTZ R20, R29, R8, R20 ;  /* 0x000000081d147223 */ /* 0x000fe20000010014 */
[----:B------:R-:W-:Y:S02]  /*0d60*/  HADD2.F32 R29, -RZ, R5.H0_H0 ;  /* 0x20000005ff1d7230 */ /* 0x000fe40000004100 */
[----:B------:R-:W-:-:S03]  /*0d70*/  HADD2.F32 R21, -RZ, R21.H1_H1 ;  /* 0x30000015ff157230 */ /* 0x000fc60000004100 */
[----:B------:R-:W-:Y:S01]  /*0d80*/  FMUL.FTZ R8, R4, R29 ;  /* 0x0000001d04087220 */ /* 0x000fe20000410000 */
[----:B------:R-:W-:Y:S02]  /*0d90*/  HADD2.F32 R4, -RZ, R25.H0_H0 ;  /* 0x20000019ff047230 */ /* 0x000fe40000004100 */
[--C-:B------:R-:W-:Y:S02]  /*0da0*/  HADD2.F32 R29, -RZ, R9.reuse.H0_H0 ;  /* 0x20000009ff1d7230 */ /* 0x100fe40000004100 */
[----:B------:R-:W-:-:S03]  /*0db0*/  HADD2.F32 R9, -RZ, R9.H1_H1 ;  /* 0x30000009ff097230 */ /* 0x000fc60000004100 */
[----:B------:R-:W-:Y:S01]  /*0dc0*/  FFMA.FTZ R4, R4, R29, R8 ;  /* 0x0000001d04047223 */ /* 0x000fe20000010008 */
[----:B------:R-:W-:Y:S01]  /*0dd0*/  HADD2.F32 R8, -RZ, R5.H1_H1 ;  /* 0x30000005ff087230 */ /* 0x000fe20000004100 */
[----:B------:R-:W0:Y:S01]  /*0de0*/  LDS.128 R28, [0x20] ;  /* 0x00002000ff1c7984 */ /* 0x000e220000000c00 */
[--C-:B------:R-:W-:Y:S02]  /*0df0*/  HADD2.F32 R5, -RZ, R22.reuse.H0_H0 ;  /* 0x20000016ff057230 */ /* 0x100fe40000004100 */
[----:B------:R-:W-:Y:S01]  /*0e00*/  HADD2.F32 R22, -RZ, R22.H1_H1 ;  /* 0x30000016ff167230 */ /* 0x000fe20000004100 */
[----:B------:R-:W-:Y:S01]  /*0e10*/  FMUL.FTZ R8, R21, R8 ;  /* 0x0000000815087220 */ /* 0x000fe20000410000 */
[----:B------:R-:W-:-:S03]  /*0e20*/  HADD2.F32 R21, -RZ, R7.H0_H0 ;  /* 0x20000007ff157230 */ /* 0x000fc60000004100 */
[----:B------:R-:W-:Y:S01]  /*0e30*/  FFMA.FTZ R24, R24, R9, R8 ;  /* 0x0000000918187223 */ /* 0x000fe20000010008 */
[----:B------:R-:W-:-:S05]  /*0e40*/  HADD2.F32 R8, -RZ, R6.H0_H0 ;  /* 0x20000006ff087230 */ /* 0x000fca0000004100 */
[----:B------:R-:W-:Y:S01]  /*0e50*/  FMUL.FTZ R9, R5, R8 ;  /* 0x0000000805097220 */ /* 0x000fe20000410000 */
[----:B------:R-:W-:Y:S02]  /*0e60*/  HADD2.F32 R5, -RZ, R26.H0_H0 ;  /* 0x2000001aff057230 */ /* 0x000fe40000004100 */
[----:B------:R-:W-:-:S05]  /*0e70*/  HADD2.F32 R8, -RZ, R10.H0_H0 ;  /* 0x2000000aff087230 */ /* 0x000fca0000004100 */
[----:B------:R-:W-:Y:S01]  /*0e80*/  FFMA.FTZ R5, R5, R8, R9 ;  /* 0x0000000805057223 */ /* 0x000fe20000010009 */
[----:B------:R-:W-:Y:S02]  /*0e90*/  HADD2.F32 R9, -RZ, R6.H1_H1 ;  /* 0x30000006ff097230 */ /* 0x000fe40000004100 */
[--C-:B------:R-:W-:Y:S02]  /*0ea0*/  HADD2.F32 R6, -RZ, R23.reuse.H0_H0 ;  /* 0x20000017ff067230 */ /* 0x100fe40000004100 */
[----:B------:R-:W-:Y:S01]  /*0eb0*/  HADD2.F32 R23, -RZ, R23.H1_H1 ;  /* 0x30000017ff177230 */ /* 0x000fe20000004100 */
[----:B------:R-:W-:Y:S01]  /*0ec0*/  FMUL.FTZ R8, R22, R9 ;  /* 0x0000000916087220 */ /* 0x000fe20000410000 */
[----:B------:R-:W-:Y:S01]  /*0ed0*/  HADD2.F32 R22, -RZ, R26.H1_H1 ;  /* 0x3000001aff167230 */ /* 0x000fe20000004100 */
[----:B------:R-:W-:Y:S01]  /*0ee0*/  FMUL.FTZ R25, R6, R21 ;  /* 0x0000001506197220 */ /* 0x000fe20000410000 */
[----:B------:R-:W-:Y:S02]  /*0ef0*/  HADD2.F32 R21, -RZ, R27.H0_H0 ;  /* 0x2000001bff157230 */ /* 0x000fe40000004100 */
[----:B------:R-:W-:-:S02]  /*0f00*/  HADD2.F32 R6, -RZ, R11.H0_H0 ;  /* 0x2000000bff067230 */ /* 0x000fc40000004100 */
[----:B------:R-:W-:-:S03]  /*0f10*/  HADD2.F32 R9, -RZ, R10.H1_H1 ;  /* 0x3000000aff097230 */ /* 0x000fc60000004100 */
[----:B------:R-:W-:Y:S01]  /*0f20*/  FFMA.FTZ R21, R21, R6, R25 ;  /* 0x0000000615157223 */ /* 0x000fe20000010019 */
[----:B------:R-:W-:Y:S01]  /*0f30*/  HADD2.F32 R6, -RZ, R7.H1_H1 ;  /* 0x30000007ff067230 */ /* 0x000fe20000004100 */
[----:B------:R-:W-:-:S04]  /*0f40*/  FFMA.FTZ R22, R22, R9, R8 ;  /* 0x0000000916167223 */ /* 0x000fc80000010008 */
[----:B------:R-:W-:Y:S01]  /*0f50*/  FMUL.FTZ R7, R23, R6 ;  /* 0x0000000617077220 */ /* 0x000fe20000410000 */
[----:B------:R-:W-:Y:S02]  /*0f60*/  HADD2.F32 R6, -RZ, R11.H1_H1 ;  /* 0x3000000bff067230 */ /* 0x000fe40000004100 */
[----:B------:R-:W-:Y:S01]  /*0f70*/  HADD2.F32 R23, -RZ, R27.H1_H1 ;  /* 0x3000001bff177230 */ /* 0x000fe20000004100 */
[----:B------:R-:W2:Y:S04]  /*0f80*/  LDG.E.128.CONSTANT R8, [R46.64+0x800] ;  /* 0x0008000c2e087981 */ /* 0x000ea8000c1e9d00 */
[----:B------:R-:W-:Y:S01]  /*0f90*/  FFMA.FTZ R23, R23, R6, R7 ;  /* 0x0000000617177223 */ /* 0x000fe20000010007 */
[----:B0-----:R-:W-:Y:S02]  /*0fa0*/  HADD2.F32 R6, -RZ, R28.H0_H0 ;  /* 0x2000001cff067230 */ /* 0x001fe40000004100 */
[----:B----4-:R-:W-:-:S02]  /*0fb0*/  HADD2.F32 R7, -RZ, R12.H0_H0 ;  /* 0x2000000cff077230 */ /* 0x010fc40000004100 */
        /* <DEDUP_REMOVED lines=8> */
[----:B------:R-:W-:-:S05]  /*1040*/  HADD2.F32 R4, -RZ, R30.H0_H0 ;  /* 0x2000001eff047230 */ /* 0x000fca0000004100 */
[----:B------:R-:W-:Y:S02]  /*1050*/  FFMA.FTZ R25, R4, R25, R5 ;  /* 0x0000001904197223 */ /* 0x000fe40000010005 */
[----:B------:R-:W0:Y:S01]  /*1060*/  LDS.128 R4, [0x30] ;  /* 0x00003000ff047984 */ /* 0x000e220000000c00 */
[----:B------:R-:W-:Y:S02]  /*1070*/  HADD2.F32 R29, -RZ, R29.H1_H1 ;  /* 0x3000001dff1d7230 */ /* 0x000fe40000004100 */
[----:B------:R-:W-:Y:S02]  /*1080*/  HADD2.F32 R13, -RZ, R13.H1_H1 ;  /* 0x3000000dff0d7230 */ /* 0x000fe40000004100 */
[----:B------:R-:W-:Y:S02]  /*1090*/  HADD2.F32 R28, -RZ, R31.H0_H0 ;  /* 0x2000001fff1c7230 */ /* 0x000fe40000004100 */
[--C-:B------:R-:W-:Y:S01]  /*10a0*/  HADD2.F32 R12, -RZ, R15.reuse.H0_H0 ;  /* 0x2000000fff0c7230 */ /* 0x100fe20000004100 */
[----:B------:R-:W-:Y:S01]  /*10b0*/  FFMA.FTZ R24, R29, R13, R24 ;  /* 0x0000000d1d187223 */ /* 0x000fe20000010018 */
[----:B------:R-:W-:-:S03]  /*10c0*/  HADD2.F32 R29, -RZ, R15.H1_H1 ;  /* 0x3000000fff1d7230 */ /* 0x000fc60000004100 */
[----:B------:R-:W-:Y:S01]  /*10d0*/  FFMA.FTZ R28, R28, R12, R21 ;  /* 0x0000000c1c1c7223 */ /* 0x000fe20000010015 */
[----:B------:R-:W-:Y:S02]  /*10e0*/  HADD2.F32 R12, -RZ, R31.H1_H1 ;  /* 0x3000001fff0c7230 */ /* 0x000fe40000004100 */
[----:B------:R-:W-:Y:S02]  /*10f0*/  HADD2.F32 R27, -RZ, R30.H1_H1 ;  /* 0x3000001eff1b7230 */ /* 0x000fe40000004100 */
[----:B------:R-:W-:Y:S01]  /*1100*/  HADD2.F32 R14, -RZ, R14.H1_H1 ;  /* 0x3000000eff0e7230 */ /* 0x000fe20000004100 */
[----:B------:R-:W-:Y:S01]  /*1110*/  FFMA.FTZ R29, R12, R29, R23 ;  /* 0x0000001d0c1d7223 */ /* 0x000fe20000010017 */
[----:B------:R-:W-:-:S03]  /*1120*/  HADD2.F32 R13, -RZ, R16.H0_H0 ;  /* 0x20000010ff0d7230 */ /* 0x000fc60000004100 */
[----:B------:R-:W-:Y:S01]  /*1130*/  FFMA.FTZ R27, R27, R14, R22 ;  /* 0x0000000e1b1b7223 */ /* 0x000fe20000010016 */
[----:B0-----:R-:W-:-:S05]  /*1140*/  HADD2.F32 R12, -RZ, R4.H0_H0 ;  /* 0x20000004ff0c7230 */ /* 0x001fca0000004100 */
[----:B------:R-:W-:Y:S02]  /*1150*/  FFMA.FTZ R43, R12, R13, R43 ;  /* 0x0000000d0c2b7223 */ /* 0x000fe4000001002b */
[----:B------:R-:W3:Y:S01]  /*1160*/  LDG.E.128.CONSTANT R12, [R46.64+0xa00] ;  /* 0x000a000c2e0c7981 */ /* 0x000ee2000c1e9d00 */
[----:B------:R-:W-:Y:S02]  /*1170*/  HADD2.F32 R21, -RZ, R4.H1_H1 ;  /* 0x30000004ff157230 */ /* 0x000fe40000004100 */
[----:B------:R-:W-:Y:S02]  /*1180*/  HADD2.F32 R4, -RZ, R16.H1_H1 ;  /* 0x30000010ff047230 */ /* 0x000fe40000004100 */
[----:B------:R-:W-:-:S03]  /*1190*/  HADD2.F32 R16, -RZ, R17.H0_H0 ;  /* 0x20000011ff107230 */ /* 0x000fc60000004100 */
        /* <DEDUP_REMOVED lines=17> */
[----:B------:R-:W-:-:S05]  /*12b0*/  HADD2.F32 R6, -RZ, R7.H1_H1 ;  /* 0x30000007ff067230 */ /* 0x000fca0000004100 */
[----:B------:R-:W-:Y:S02]  /*12c0*/  FFMA.FTZ R29, R6, R19, R29 ;  /* 0x00000013061d7223 */ /* 0x000fe4000001001d */
[----:B------:R-:W0:Y:S02]  /*12d0*/  LDS.128 R16, [0x40] ;  /* 0x00004000ff107984 */ /* 0x000e240000000c00 */
[----:B0-----:R-:W-:Y:S02]  /*12e0*/  HADD2.F32 R6, -RZ, R16.H0_H0 ;  /* 0x20000010ff067230 */ /* 0x001fe40000004100 */
[--C-:B--2---:R-:W-:Y:S02]  /*12f0*/  HADD2.F32 R5, -RZ, R8.reuse.H0_H0 ;  /* 0x20000008ff057230 */ /* 0x104fe40000004100 */
[----:B------:R-:W-:-:S03]  /*1300*/  HADD2.F32 R8, -RZ, R8.H1_H1 ;  /* 0x30000008ff087230 */ /* 0x000fc60000004100 */
[----:B------:R-:W-:Y:S01]  /*1310*/  FFMA.FTZ R43, R6, R5, R43 ;  /* 0x00000005062b7223 */ /* 0x000fe2000001002b */
        /* <DEDUP_REMOVED lines=23> */
[--C-:B---3--:R-:W-:Y:S02]  /*1490*/  HADD2.F32 R9, -RZ, R12.reuse.H0_H0 ;  /* 0x2000000cff097230 */ /* 0x108fe40000004100 */
[----:B------:R-:W-:Y:S02]  /*14a0*/  HADD2.F32 R12, -RZ, R12.H1_H1 ;  /* 0x3000000cff0c7230 */ /* 0x000fe40000004100 */
[----:B------:R-:W-:Y:S01]  /*14b0*/  HADD2.F32 R24, -RZ, R13.H0_H0 ;  /* 0x2000000dff187230 */ /* 0x000fe20000004100 */
[----:B------:R-:W-:Y:S01]  /*14c0*/  FFMA.FTZ R43, R10, R9, R43 ;  /* 0x000000090a2b7223 */ /* 0x000fe2000001002b */
[----:B------:R-:W-:Y:S01]  /*14d0*/  HADD2.F32 R9, -RZ, R5.H0_H0 ;  /* 0x20000005ff097230 */ /* 0x000fe20000004100 */
[----:B------:R-:W-:-:S04]  /*14e0*/  FFMA.FTZ R25, R25, R12, R8 ;  /* 0x0000000c19197223 */ /* 0x000fc80000010008 */
[----:B------:R-:W-:Y:S02]  /*14f0*/  FFMA.FTZ R24, R9, R24, R26 ;  /* 0x0000001809187223 */ /* 0x000fe4000001001a */
[----:B------:R-:W2:Y:S01]  /*1500*/  LDG.E.128.CONSTANT R8, [R46.64+0xe00] ;  /* 0x000e000c2e087981 */ /* 0x000ea2000c1e9d00 */
[----:B------:R-:W-:Y:S02]  /*1510*/  HADD2.F32 R5, -RZ, R5.H1_H1 ;  /* 0x30000005ff057230 */ /* 0x000fe40000004100 */
[----:B------:R-:W-:Y:S02]  /*1520*/  HADD2.F32 R26, -RZ, R13.H1_H1 ;  /* 0x3000000dff1a7230 */ /* 0x000fe40000004100 */
[----:B------:R-:W-:Y:S02]  /*1530*/  HADD2.F32 R30, -RZ, R6.H0_H0 ;  /* 0x20000006ff1e7230 */ /* 0x000fe40000004100 */
[----:B------:R-:W-:Y:S01]  /*1540*/  HADD2.F32 R4, -RZ, R14.H0_H0 ;  /* 0x2000000eff047230 */ /* 0x000fe20000004100 */
[----:B------:R-:W-:-:S04]  /*1550*/  FFMA.FTZ R26, R5, R26, R16 ;  /* 0x0000001a051a7223 */ /* 0x000fc80000010010 */
[----:B------:R-:W-:Y:S02]  /*1560*/  FFMA.FTZ R30, R30, R4, R17 ;  /* 0x000000041e1e7223 */ /* 0x000fe40000010011 */
[----:B------:R-:W0:Y:S01]  /*1570*/  LDS.128 R16, [0x60] ;  /* 0x00006000ff107984 */ /* 0x000e220000000c00 */
[----:B------:R-:W-:Y:S02]  /*1580*/  HADD2.F32 R5, -RZ, R7.H0_H0 ;  /* 0x20000007ff057230 */ /* 0x000fe40000004100 */
[--C-:B------:R-:W-:Y:S02]  /*1590*/  HADD2.F32 R4, -RZ, R15.reuse.H0_H0 ;  /* 0x2000000fff047230 */ /* 0x100fe40000004100 */
[----:B------:R-:W-:-:S03]  /*15a0*/  HADD2.F32 R15, -RZ, R15.H1_H1 ;  /* 0x3000000fff0f7230 */ /* 0x000fc60000004100 */
[----:B------:R-:W-:Y:S01]  /*15b0*/  FFMA.FTZ R28, R5, R4, R28 ;  /* 0x00000004051c7223 */ /* 0x000fe2000001001c */
[----:B------:R-:W-:Y:S02]  /*15c0*/  HADD2.F32 R4, -RZ, R7.H1_H1 ;  /* 0x30000007ff047230 */ /* 0x000fe40000004100 */
[----:B------:R-:W-:Y:S02]  /*15d0*/  HADD2.F32 R6, -RZ, R6.H1_H1 ;  /* 0x30000006ff067230 */ /* 0x000fe40000004100 */
[----:B------:R-:W-:Y:S01]  /*15e0*/  HADD2.F32 R14, -RZ, R14.H1_H1 ;  /* 0x3000000eff0e7230 */ /* 0x000fe20000004100 */
[----:B------:R-:W-:Y:S01]  /*15f0*/  FFMA.FTZ R29, R4, R15, R29 ;  /* 0x0000000f041d7223 */ /* 0x000fe2000001001d */
[----:B----4-:R-:W-:-:S03]  /*1600*/  HADD2.F32 R5, -RZ, R20.H0_H0 ;  /* 0x20000014ff057230 */ /* 0x010fc60000004100 */
[----:B------:R-:W-:Y:S02]  /*1610*/  FFMA.FTZ R27, R6, R14, R27 ;  /* 0x0000000e061b7223 */ /* 0x000fe4000001001b */
[----:B------:R-:W3:Y:S01]  /*1620*/  LDG.E.128.CONSTANT R12, [R46.64+0x1200] ;  /* 0x0012000c2e0c7981 */ /* 0x000ee2000c1e9d00 */
[----:B0-----:R-:W-:-:S05]  /*1630*/  HADD2.F32 R4, -RZ, R16.H0_H0 ;  /* 0x20000010ff047230 */ /* 0x001fca0000004100 */
[----:B------:R-:W-:Y:S02]  /*1640*/  FFMA.FTZ R43, R4, R5, R43 ;  /* 0x00000005042b7223 */ /* 0x000fe4000001002b */
[----:B------:R-:W4:Y:S01]  /*1650*/  LDG.E.128.CONSTANT R4, [R46.64+0x1000] ;  /* 0x0010000c2e047981 */ /* 0x000f22000c1e9d00 */
[----:B------:R-:W-:Y:S02]  /*1660*/  HADD2.F32 R16, -RZ, R16.H1_H1 ;  /* 0x30000010ff107230 */ /* 0x000fe40000004100 */
[----:B------:R-:W-:Y:S02]  /*1670*/  HADD2.F32 R20, -RZ, R20.H1_H1 ;  /* 0x30000014ff147230 */ /* 0x000fe40000004100 */
[----:B------:R-:W-:-:S03]  /*1680*/  HADD2.F32 R31, -RZ, R17.H0_H0 ;  /* 0x20000011ff1f7230 */ /* 0x000fc60000004100 */
[----:B------:R-:W-:Y:S01]  /*1690*/  FFMA.FTZ R16, R16, R20, R25 ;  /* 0x0000001410107223 */ /* 0x000fe20000010019 */
[----:B------:R-:W-:Y:S02]  /*16a0*/  HADD2.F32 R20, -RZ, R21.H0_H0 ;  /* 0x20000015ff147230 */ /* 0x000fe40000004100 */
        /* <DEDUP_REMOVED lines=8> */
[----:B------:R-:W-:-:S05]  /*1730*/  HADD2.F32 R21, -RZ, R22.H1_H1 ;  /* 0x30000016ff157230 */ /* 0x000fca0000004100 */
[----:B------:R-:W-:Y:S02]  /*1740*/  FFMA.FTZ R21, R18, R21, R27 ;  /* 0x0000001512157223 */ /* 0x000fe4000001001b */
[----:B------:R-:W0:Y:S01]  /*1750*/  LDS.128 R24, [0x70] ;  /* 0x00007000ff187984 */ /* 0x000e220000000c00 */
[----:B------:R-:W-:Y:S02]  /*1760*/  HADD2.F32 R17, -RZ, R19.H0_H0 ;  /* 0x20000013ff117230 */ /* 0x000fe40000004100 */
[--C-:B------:R-:W-:Y:S02]  /*1770*/  HADD2.F32 R18, -RZ, R23.reuse.H0_H0 ;  /* 0x20000017ff127230 */ /* 0x100fe40000004100 */
[----:B------:R-:W-:-:S03]  /*1780*/  HADD2.F32 R23, -RZ, R23.H1_H1 ;  /* 0x30000017ff177230 */ /* 0x000fc60000004100 */
[----:B------:R-:W-:Y:S01]  /*1790*/  FFMA.FTZ R28, R17, R18, R28 ;  /* 0x00000012111c7223 */ /* 0x000fe2000001001c */
[----:B------:R-:W-:-:S05]  /*17a0*/  HADD2.F32 R18, -RZ, R19.H1_H1 ;  /* 0x30000013ff127230 */ /* 0x000fca0000004100 */
[----:B------:R-:W-:Y:S01]  /*17b0*/  FFMA.FTZ R29, R18, R23, R29 ;  /* 0x00000017121d7223 */ /* 0x000fe2000001001d */
[----:B0-----:R-:W-:Y:S01]  /*17c0*/  HADD2.F32 R18, -RZ, R24.H0_H0 ;  /* 0x20000018ff127230 */ /* 0x001fe20000004100 */
[----:B-----5:R-:W-:Y:S02]  /*17d0*/  FSETP.NEU.FTZ.AND P0, PT, R40, RZ, PT ;  /* 0x000000ff2800720b */ /* 0x020fe40003f1d000 */
[----:B------:R-:W-:-:S04]  /*17e0*/  IADD3 R34, R34, 0x4, RZ ;  /* 0x0000000422227810 */ /* 0x000fc80007ffe0ff */
[----:B------:R-:W-:Y:S02]  /*17f0*/  ISETP.GE.AND P2, PT, R34, UR4, PT ;  /* 0x0000000422007c0c */ /* 0x000fe4000bf46270 */
[----:B------:R-:W-:-:S05]  /*1800*/  IADD3 R2, P1, R2, 0x10, RZ ;  /* 0x0000001002027810 */ /* 0x000fca0007f3e0ff */
[----:B------:R-:W-:Y:S01]  /*1810*/  IMAD.X R3, RZ, RZ, R3, P1 ;  /* 0x000000ffff037224 */ /* 0x000fe200008e0603 */
[--C-:B--2---:R-:W-:Y:S02]  /*1820*/  HADD2.F32 R17, -RZ, R8.reuse.H0_H0 ;  /* 0x20000008ff117230 */ /* 0x104fe40000004100 */
[----:B------:R-:W-:-:S03]  /*1830*/  HADD2.F32 R22, -RZ, R8.H1_H1 ;  /* 0x30000008ff167230 */ /* 0x000fc60000004100 */
[----:B------:R-:W-:Y:S01]  /*1840*/  FFMA.FTZ R43, R18, R17, R43 ;  /* 0x00000011122b7223 */ /* 0x000fe2000001002b */
[----:B------:R-:W-:Y:S02]  /*1850*/  HADD2.F32 R17, -RZ, R24.H1_H1 ;  /* 0x30000018ff117230 */ /* 0x000fe40000004100 */
[----:B------:R-:W-:-:S03]  /*1860*/  HADD2.F32 R8, -RZ, R25.H0_H0 ;  /* 0x20000019ff087230 */ /* 0x000fc60000004100 */
[----:B------:R-:W-:Y:S01]  /*1870*/  FFMA.FTZ R22, R17, R22, R16 ;  /* 0x0000001611167223 */ /* 0x000fe20000010010 */
[----:B------:R-:W-:Y:S02]  /*1880*/  HADD2.F32 R16, -RZ, R9.H0_H0 ;  /* 0x20000009ff107230 */ /* 0x000fe40000004100 */
[----:B------:R-:W-:-:S03]  /*1890*/  HADD2.F32 R25, -RZ, R25.H1_H1 ;  /* 0x30000019ff197230 */ /* 0x000fc60000004100 */
[----:B------:R-:W-:Y:S01]  /*18a0*/  FFMA.FTZ R31, R8, R16, R31 ;  /* 0x00000010081f7223 */ /* 0x000fe2000001001f */
[----:B------:R-:W-:Y:S01]  /*18b0*/  HADD2.F32 R9, -RZ, R9.H1_H1 ;  /* 0x30000009ff097230 */ /* 0x000fe20000004100 */
[----:B------:R-:W0:Y:S01]  /*18c0*/  LDS.128 R16, [0x80] ;  /* 0x00008000ff107984 */ /* 0x000e220000000c00 */
[----:B------:R-:W-:-:S03]  /*18d0*/  HADD2.F32 R8, -RZ, R10.H0_H0 ;  /* 0x2000000aff087230 */ /* 0x000fc60000004100 */
[----:B------:R-:W-:Y:S01]  /*18e0*/  FFMA.FTZ R20, R25, R9, R20 ;  /* 0x0000000919147223 */ /* 0x000fe20000010014 */
[--C-:B------:R-:W-:Y:S02]  /*18f0*/  HADD2.F32 R9, -RZ, R26.reuse.H0_H0 ;  /* 0x2000001aff097230 */ /* 0x100fe40000004100 */
[----:B------:R-:W-:Y:S02]  /*1900*/  HADD2.F32 R26, -RZ, R26.H1_H1 ;  /* 0x3000001aff1a7230 */ /* 0x000fe40000004100 */
[----:B------:R-:W-:Y:S01]  /*1910*/  HADD2.F32 R10, -RZ, R10.H1_H1 ;  /* 0x3000000aff0a7230 */ /* 0x000fe20000004100 */
[----:B------:R-:W-:Y:S01]  /*1920*/  FFMA.FTZ R30, R9, R8, R30 ;  /* 0x00000008091e7223 */ /* 0x000fe2000001001e */
[----:B------:R-:W-:Y:S02]  /*1930*/  HADD2.F32 R9, -RZ, R27.H0_H0 ;  /* 0x2000001bff097230 */ /* 0x000fe40000004100 */
[--C-:B------:R-:W-:Y:S01]  /*1940*/  HADD2.F32 R8, -RZ, R11.reuse.H0_H0 ;  /* 0x2000000bff087230 */ /* 0x100fe20000004100 */
[----:B------:R-:W-:Y:S01]  /*1950*/  FFMA.FTZ R21, R26, R10, R21 ;  /* 0x0000000a1a157223 */ /* 0x000fe20000010015 */
[----:B------:R-:W-:-:S03]  /*1960*/  HADD2.F32 R23, -RZ, R11.H1_H1 ;  /* 0x3000000bff177230 */ /* 0x000fc60000004100 */
[----:B------:R-:W-:Y:S02]  /*1970*/  FFMA.FTZ R28, R9, R8, R28 ;  /* 0x00000008091c7223 */ /* 0x000fe4000001001c */
[----:B------:R-:W1:Y:S01]  /*1980*/  LDS.128 R8, [0x90] ;  /* 0x00009000ff087984 */ /* 0x000e620000000c00 */
        /* <DEDUP_REMOVED lines=12> */
[----:B------:R-:W-:Y:S01]  /*1a50*/  FFMA.FTZ R31, R4, R16, R31 ;  /* 0x00000010041f7223 */ /* 0x000fe2000001001f */
[----:B-1----:R-:W-:-:S03]  /*1a60*/  HADD2.F32 R16, -RZ, R8.H0_H0 ;  /* 0x20000008ff107230 */ /* 0x002fc60000004100 */
[----:B------:R-:W-:Y:S01]  /*1a70*/  FFMA.FTZ R20, R17, R5, R20 ;  /* 0x0000000511147223 */ /* 0x000fe20000010014 */
[----:B------:R-:W-:Y:S02]  /*1a80*/  HADD2.F32 R17, -RZ, R8.H1_H1 ;  /* 0x30000008ff117230 */ /* 0x000fe40000004100 */
[--C-:B---3--:R-:W-:Y:S02]  /*1a90*/  HADD2.F32 R8, -RZ, R12.reuse.H0_H0 ;  /* 0x2000000cff087230 */ /* 0x108fe40000004100 */
[----:B------:R-:W-:Y:S02]  /*1aa0*/  HADD2.F32 R12, -RZ, R12.H1_H1 ;  /* 0x3000000cff0c7230 */ /* 0x000fe40000004100 */
[----:B------:R-:W-:Y:S02]  /*1ab0*/  HADD2.F32 R23, -RZ, R18.H0_H0 ;  /* 0x20000012ff177230 */ /* 0x000fe40000004100 */
[----:B------:R-:W-:Y:S01]  /*1ac0*/  HADD2.F32 R4, -RZ, R6.H0_H0 ;  /* 0x20000006ff047230 */ /* 0x000fe20000004100 */
[----:B------:R-:W-:Y:S01]  /*1ad0*/  FFMA.FTZ R43, R16, R8, R43 ;  /* 0x00000008102b7223 */ /* 0x000fe2000001002b */
[----:B------:R-:W-:Y:S01]  /*1ae0*/  HADD2.F32 R8, -RZ, R9.H0_H0 ;  /* 0x20000009ff087230 */ /* 0x000fe20000004100 */
[----:B------:R-:W-:Y:S01]  /*1af0*/  FFMA.FTZ R12, R17, R12, R22 ;  /* 0x0000000c110c7223 */ /* 0x000fe20000010016 */
[----:B------:R-:W-:Y:S01]  /*1b00*/  HADD2.F32 R16, -RZ, R13.H0_H0 ;  /* 0x2000000dff107230 */ /* 0x000fe20000004100 */
[----:B------:R-:W-:Y:S01]  /*1b10*/  FFMA.FTZ R30, R23, R4, R30 ;  /* 0x00000004171e7223 */ /* 0x000fe2000001001e */
[----:B------:R-:W-:-:S02]  /*1b20*/  HADD2.F32 R5, -RZ, R7.H0_H0 ;  /* 0x20000007ff057230 */ /* 0x000fc40000004100 */
[----:B------:R-:W-:Y:S01]  /*1b30*/  HADD2.F32 R4, -RZ, R7.H1_H1 ;  /* 0x30000007ff047230 */ /* 0x000fe20000004100 */
[----:B------:R-:W-:Y:S01]  /*1b40*/  FFMA.FTZ R8, R8, R16, R31 ;  /* 0x0000001008087223 */ /* 0x000fe2000001001f */
[----:B------:R-:W-:Y:S01]  /*1b50*/  HADD2.F32 R7, -RZ, R19.H0_H0 ;  /* 0x20000013ff077230 */ /* 0x000fe20000004100 */
[----:B------:R-:W-:Y:S01]  /*1b60*/  FADD.FTZ R43, R43, R12 ;  /* 0x0000000c2b2b7221 */ /* 0x000fe20000010000 */
[----:B------:R-:W-:Y:S02]  /*1b70*/  HADD2.F32 R9, -RZ, R9.H1_H1 ;  /* 0x30000009ff097230 */ /* 0x000fe40000004100 */
[----:B------:R-:W-:Y:S01]  /*1b80*/  HADD2.F32 R13, -RZ, R13.H1_H1 ;  /* 0x3000000dff0d7230 */ /* 0x000fe20000004100 */
[----:B------:R-:W-:Y:S01]  /*1b90*/  FFMA.FTZ R5, R7, R5, R28 ;  /* 0x0000000507057223 */ /* 0x000fe2000001001c */
[----:B------:R-:W0:Y:S01]  /*1ba0*/  I2F R17, R36 ;  /* 0x0000002400117306 */ /* 0x000e220000201400 */
[----:B------:R-:W-:Y:S01]  /*1bb0*/  FADD.FTZ R16, R8, R43 ;  /* 0x0000002b08107221 */ /* 0x000fe20000010000 */
[----:B------:R-:W-:Y:S01]  /*1bc0*/  HADD2.F32 R6, -RZ, R6.H1_H1 ;  /* 0x30000006ff067230 */ /* 0x000fe20000004100 */
[----:B------:R-:W-:Y:S01]  /*1bd0*/  FFMA.FTZ R9, R9, R13, R20 ;  /* 0x0000000d09097223 */ /* 0x000fe20000010014 */
[----:B------:R-:W-:-:S02]  /*1be0*/  HADD2.F32 R18, -RZ, R18.H1_H1 ;  /* 0x30000012ff127230 */ /* 0x000fc40000004100 */
[----:B------:R-:W-:Y:S02]  /*1bf0*/  HADD2.F32 R7, -RZ, R10.H0_H0 ;  /* 0x2000000aff077230 */ /* 0x000fe40000004100 */
[--C-:B------:R-:W-:Y:S01]  /*1c00*/  HADD2.F32 R8, -RZ, R14.reuse.H0_H0 ;  /* 0x2000000eff087230 */ /* 0x100fe20000004100 */
[----:B------:R-:W-:Y:S01]  /*1c10*/  FFMA.FTZ R6, R18, R6, R21 ;  /* 0x0000000612067223 */ /* 0x000fe20000010015 */
[----:B------:R-:W-:Y:S01]  /*1c20*/  HADD2.F32 R14, -RZ, R14.H1_H1 ;  /* 0x3000000eff0e7230 */ /* 0x000fe20000004100 */
[----:B------:R-:W-:Y:S01]  /*1c30*/  FADD.FTZ R16, R9, R16 ;  /* 0x0000001009107221 */ /* 0x000fe20000010000 */
[----:B------:R-:W-:Y:S01]  /*1c40*/  HADD2.F32 R13, -RZ, R10.H1_H1 ;  /* 0x3000000aff0d7230 */ /* 0x000fe20000004100 */
[----:B------:R-:W-:Y:S01]  /*1c50*/  FFMA.FTZ R7, R7, R8, R30 ;  /* 0x0000000807077223 */ /* 0x000fe2000001001e */
[----:B------:R-:W-:Y:S02]  /*1c60*/  HADD2.F32 R19, -RZ, R19.H1_H1 ;  /* 0x30000013ff137230 */ /* 0x000fe40000004100 */
        /* <DEDUP_REMOVED lines=8> */
[----:B------:R-:W-:Y:S02]  /*1cf0*/  FADD.FTZ R6, R6, R7 ;  /* 0x0000000706067221 */ /* 0x000fe40000010000 */
[----:B0-----:R-:W-:Y:S02]  /*1d00*/  FMUL.FTZ R17, R17, R40 ;  /* 0x0000002811117220 */ /* 0x001fe40000410000 */
[----:B------:R-:W-:Y:S02]  /*1d10*/  FFMA.FTZ R4, R11, R15, R4 ;  /* 0x0000000f0b047223 */ /* 0x000fe40000010004 */
[----:B------:R-:W-:Y:S01]  /*1d20*/  FADD.FTZ R5, R5, R6 ;  /* 0x0000000605057221 */ /* 0x000fe20000010000 */
[----:B------:R-:W-:-:S03]  /*1d30*/  FSEL R17, R17, RZ, P0 ;  /* 0x000000ff11117208 */ /* 0x000fc60000000000 */
[----:B------:R-:W-:Y:S01]  /*1d40*/  FADD.FTZ R4, R4, R5 ;  /* 0x0000000504047221 */ /* 0x000fe20000010000 */
[----:B------:R-:W-:-:S03]  /*1d50*/  ISETP.GE.AND P0, PT, R37, UR17, PT ;  /* 0x0000001125007c0c */ /* 0x000fc6000bf06270 */
[----:B------:R-:W-:-:S05]  /*1d60*/  FFMA.FTZ R17, R4, c[0x0][0x194], R17 ;  /* 0x0000650004117a23 */ /* 0x000fca0000010011 */
[----:B------:R-:W-:Y:S02]  /*1d70*/  FSEL R4, R17, RZ, !P0 ;  /* 0x000000ff11047208 */ /* 0x000fe40004000000 */
[----:B------:R-:W-:Y:S02]  /*1d80*/  IADD3 R36, R36, 0x80, RZ ;  /* 0x0000008024247810 */ /* 0x000fe40007ffe0ff */
[----:B------:R-:W-:Y:S01]  /*1d90*/  IADD3 R37, R37, 0x80, RZ ;  /* 0x0000008025257810 */ /* 0x000fe20007ffe0ff */
[----:B------:R0:W-:Y:S01]  /*1da0*/  STS [R35], R4 ;  /* 0x0000000423007388 */ /* 0x0001e20000000800 */
[----:B------:R-:W-:Y:S02]  /*1db0*/  @!P0 FMNMX.FTZ R38, R38, R17, !PT ;  /* 0x0000001126268209 */ /* 0x000fe40007810000 */
[----:B0-----:R-:W-:Y:S01]  /*1dc0*/  IADD3 R35, R35, 0x200, RZ ;  /* 0x0000020023237810 */ /* 0x001fe20007ffe0ff */
[----:B------:R-:W-:Y:S01]  /*1dd0*/  @P2 CALL.REL.NOINC `(.L_x_18151) ;  /* 0x0000001000002944 */ /* 0x000fe20003c00000 */
[----:B------:R-:W-:Y:S05]  /*1de0*/  BRA `(.L_x_18152) ;  /* 0xffffedb000007947 */ /* 0x000fea000383ffff */
.L_x_18151:
[----:B------:R-:W-:Y:S05]  /*1df0*/  BSYNC B0 ;  /* 0x0000000000007941 */ /* 0x000fea0003800000 */
.L_x_18150:
        /* <DEDUP_REMOVED lines=44> */
.L_x_18157:
        /* <DEDUP_REMOVED lines=11> */
.L_x_18156:
[----:B------:R-:W-:Y:S05]  /*2170*/  BSYNC B1 ;  /* 0x0000000000017941 */ /* 0x000fea0003800000 */
.L_x_18155:
        /* <DEDUP_REMOVED lines=11> */
.L_x_18160:
        /* <DEDUP_REMOVED lines=100> */
.L_x_18159:
[----:B------:R-:W-:Y:S05]  /*2870*/  BSYNC B1 ;  /* 0x0000000000017941 */ /* 0x000fea0003800000 */
.L_x_18158:
        /* <DEDUP_REMOVED lines=55> */
.L_x_18162:
[----:B------:R-:W-:Y:S05]  /*2bf0*/  BSYNC B1 ;  /* 0x0000000000017941 */ /* 0x000fea0003800000 */
.L_x_18161:
        /* <DEDUP_REMOVED lines=26> */
.L_x_18154:
[----:B------:R-:W-:Y:S05]  /*2da0*/  BSYNC B0 ;  /* 0x0000000000007941 */ /* 0x000fea0003800000 */
.L_x_18153:
        /* <DEDUP_REMOVED lines=43> */
.L_x_18167:
        /* <DEDUP_REMOVED lines=8> */
.L_x_18166:
[----:B------:R-:W-:Y:S05]  /*30e0*/  BSYNC B1 ;  /* 0x0000000000017941 */ /* 0x000fea0003800000 */
.L_x_18165:
        /* <DEDUP_REMOVED lines=11> */
.L_x_18170:
        /* <DEDUP_REMOVED lines=52> */
.L_x_18169:
[----:B------:R-:W-:Y:S05]  /*34e0*/  BSYNC B1 ;  /* 0x0000000000017941 */ /* 0x000fea0003800000 */
.L_x_18168:
        /* <DEDUP_REMOVED lines=31> */
.L_x_18172:
[----:B------:R-:W-:Y:S05]  /*36e0*/  BSYNC B1 ;  /* 0x0000000000017941 */ /* 0x000fea0003800000 */
.L_x_18171:
        /* <DEDUP_REMOVED lines=14> */
.L_x_18164:
[----:B------:R-:W-:Y:S05]  /*37d0*/  BSYNC B0 ;  /* 0x0000000000007941 */ /* 0x000fea0003800000 */
.L_x_18163:
        /* <DEDUP_REMOVED lines=29> */
.L_x_18174:
[----:B------:R-:W-:Y:S05]  /*39b0*/  BSYNC B0 ;  /* 0x0000000000007941 */ /* 0x000fea0003800000 */
.L_x_18173:
[----:B------:R-:W-:Y:S01]  /*39c0*/  BSSY B0, `(.L_x_18175) ;  /* 0x000021b000007945 */ /* 0x000fe20003800000 */
[----:B------:R-:W-:Y:S05]  /*39d0*/  @!P1 BRA `(.L_x_18176) ;  /* 0x0000007000009947 */ /* 0x000fea0003800000 */
[----:B------:R-:W-:Y:S01]  /*39e0*/  IMAD.MOV.U32 R24, RZ, RZ, RZ ;  /* 0x000000ffff187224 */ /* 0x000fe200078e00ff */
[----:B------:R-:W-:Y:S01]  /*39f0*/  CS2R R22, SRZ ;  /* 0x0000000000167805 */ /* 0x000fe2000001ff00 */
[----:B------:R-:W-:Y:S01]  /*3a00*/  CS2R R20, SRZ ;  /* 0x0000000000147805 */ /* 0x000fe2000001ff00 */
[----:B------:R-:W-:Y:S01]  /*3a10*/  CS2R R18, SRZ ;  /* 0x0000000000127805 */ /* 0x000fe2000001ff00 */
[----:B------:R-:W-:Y:S01]  /*3a20*/  CS2R R16, SRZ ;  /* 0x0000000000107805 */ /* 0x000fe2000001ff00 */
[----:B0-----:R-:W-:Y:S01]  /*3a30*/  IMAD.MOV.U32 R7, RZ, RZ, RZ ;  /* 0x000000ffff077224 */ /* 0x001fe200078e00ff */
[----:B------:R-:W-:Y:S05]  /*3a40*/  BRA `(.L_x_18177) ;  /* 0x0000212000007947 */ /* 0x000fea0003800000 */
.L_x_18176:
[----:B0-----:R-:W-:Y:S01]  /*3a50*/  SHF.R.S32.HI R2, RZ, 0x1f, R41 ;  /* 0x0000001fff027819 */ /* 0x001fe20000011429 */
[----:B------:R-:W-:Y:S01]  /*3a60*/  IMAD.U32 R3, RZ, RZ, UR5 ;  /* 0x00000005ff037e24 */ /* 0x000fe2000f8e00ff */
[C---:B------:R-:W-:Y:S01]  /*3a70*/  IADD3 R5, P0, R39.reuse, UR7, RZ ;  /* 0x0000000727057c10 */ /* 0x040fe2000ff1e0ff */
[----:B------:R-:W-:Y:S01]  /*3a80*/  IMAD.U32 R10, RZ, RZ, UR16 ;  /* 0x00000010ff0a7e24 */ /* 0x000fe2000f8e00ff */
[----:B------:R-:W-:Y:S01]  /*3a90*/  LEA.HI R2, R2, R41, RZ, 0x2 ;  /* 0x0000002902027211 */ /* 0x000fe200078f10ff */
[----:B-----5:R-:W-:Y:S01]  /*3aa0*/  IMAD R40, R0, c[0x0][0x1c0], RZ ;  /* 0x0000700000287a24 */ /* 0x020fe200078e02ff */
[----:B------:R-:W-:Y:S01]  /*3ab0*/  LEA.HI.X.SX32 R8, R39, UR21, 0x1, P0 ;  /* 0x0000001527087c11 */ /* 0x000fe200080f0eff */
[----:B------:R-:W-:Y:S01]  /*3ac0*/  IMAD.MOV.U32 R0, RZ, RZ, c[0x0][0x1bc] ;  /* 0x00006f00ff007624 */ /* 0x000fe200078e00ff */
[C---:B------:R-:W-:Y:S01]  /*3ad0*/  LOP3.LUT R4, R2.reuse, 0xfffffffc, RZ, 0xc0, !PT ;  /* 0xfffffffc02047812 */ /* 0x040fe200078ec0ff */
[----:B------:R-:W-:Y:S01]  /*3ae0*/  IMAD.SHL.U32 R2, R2, 0x8, RZ ;  /* 0x0000000802027824 */ /* 0x000fe200078e00ff */
[----:B------:R-:W-:Y:S01]  /*3af0*/  LEA R6, P0, R5, c[0x0][0x198], 0x2 ;  /* 0x0000660005067a11 */ /* 0x000fe200078010ff */
[----:B------:R-:W-:Y:S01]  /*3b00*/  IMAD.U32 R9, RZ, RZ, UR19 ;  /* 0x00000013ff097e24 */ /* 0x000fe2000f8e00ff */
[----:B------:R-:W-:Y:S01]  /*3b10*/  CS2R R22, SRZ ;  /* 0x0000000000167805 */ /* 0x000fe2000001ff00 */
[----:B------:R-:W-:Y:S01]  /*3b20*/  IMAD.IADD R41, R41, 0x1, -R4 ;  /* 0x0000000129297824 */ /* 0x000fe200078e0a04 */
[----:B------:R-:W-:Y:S01]  /*3b30*/  IADD3 R4, -R42, -0x1, R3 ;  /* 0xffffffff2a047810 */ /* 0x000fe20007ffe103 */
[----:B------:R-:W-:Y:S01]  /*3b40*/  IMAD.MOV.U32 R24, RZ, RZ, RZ ;  /* 0x000000ffff187224 */ /* 0x000fe200078e00ff */
[----:B------:R-:W-:Y:S01]  /*3b50*/  LOP3.LUT R2, R2, 0xffffffe0, RZ, 0xc0, !PT ;  /* 0xffffffe002027812 */ /* 0x000fe200078ec0ff */
[----:B------:R-:W-:Y:S01]  /*3b60*/  IMAD.SHL.U32 R3, R41, 0x8, RZ ;  /* 0x0000000829037824 */ /* 0x000fe200078e00ff */
[----:B------:R-:W-:Y:S01]  /*3b70*/  LEA.HI.X R5, R5, c[0x0][0x19c], R8, 0x2, P0 ;  /* 0x0000670005057a11 */ /* 0x000fe200000f1408 */
[C---:B------:R-:W-:Y:S01]  /*3b80*/  IMAD R25, R42.reuse, 0x4, R41 ;  /* 0x000000042a197824 */ /* 0x040fe200078e0229 */
[----:B------:R-:W-:Y:S01]  /*3b90*/  CS2R R20, SRZ ;  /* 0x0000000000147805 */ /* 0x000fe2000001ff00 */
[----:B------:R-:W-:Y:S01]  /*3ba0*/  IMAD R7, R42, 0x20, R3 ;  /* 0x000000202a077824 */ /* 0x000fe200078e0203 */
[----:B------:R-:W-:Y:S01]  /*3bb0*/  CS2R R18, SRZ ;  /* 0x0000000000127805 */ /* 0x000fe2000001ff00 */
[----:B------:R-:W-:Y:S01]  /*3bc0*/  IMAD.IADD R3, R3, 0x1, R2 ;  /* 0x0000000103037824 */ /* 0x000fe200078e0202 */
[----:B------:R-:W-:Y:S01]  /*3bd0*/  CS2R R16, SRZ ;  /* 0x0000000000107805 */ /* 0x000fe2000001ff00 */
[----:B------:R-:W-:Y:S01]  /*3be0*/  IMAD R4, R9, -0x10, R4 ;  /* 0xfffffff009047824 */ /* 0x000fe200078e0204 */
        /* <DEDUP_REMOVED lines=13> */
.L_x_18198:
[----:B------:R-:W-:Y:S01]  /*3cc0*/  IMAD.MOV.U32 R34, RZ, RZ, R6 ;  /* 0x000000ffff227224 */ /* 0x000fe200078e0006 */
[----:B0-----:R-:W0:Y:S01]  /*3cd0*/  LDS.128 R8, [R25+-0x10] ;  /* 0xfffff00019087984 */ /* 0x001e220000000c00 */
[----:B------:R-:W-:-:S03]  /*3ce0*/  IMAD.MOV.U32 R35, RZ, RZ, R5 ;  /* 0x000000ffff237224 */ /* 0x000fc600078e0005 */
[----:B-1----:R-:W1:Y:S04]  /*3cf0*/  LDS.128 R12, [R25] ;  /* 0x00000000190c7984 */ /* 0x002e680000000c00 */
[----:B------:R2:W3:Y:S01]  /*3d00*/  LDG.E.CONSTANT R45, [R34.64] ;  /* 0x0000000c222d7981 */ /* 0x0004e2000c1e9900 */
[----:B0-----:R-:W-:Y:S02]  /*3d10*/  F2FP.PACK_AB R10, R11, R10 ;  /* 0x0000000a0b0a723e */ /* 0x001fe400000000ff */
[----:B--2---:R-:W-:Y:S01]  /*3d20*/  F2FP.PACK_AB R35, R9, R8 ;  /* 0x000000080923723e */ /* 0x004fe200000000ff */
[----:B------:R-:W-:Y:S01]  /*3d30*/  BSSY B1, `(.L_x_18178) ;  /* 0x000002f000017945 */ /* 0x000fe20003800000 */
[----:B-1----:R-:W-:Y:S02]  /*3d40*/  F2FP.PACK_AB R38, R15, R14 ;  /* 0x0000000e0f26723e */ /* 0x002fe400000000ff */
[----:B---3--:R-:W-:-:S05]  /*3d50*/  SHF.R.S32.HI R36, RZ, 0x1f, R45 ;  /* 0x0000001fff247819 */ /* 0x008fca000001142d */
        /* <DEDUP_REMOVED lines=9> */
[----:B------:R-:W-:Y:S01]  /*3df0*/  IMAD.MOV.U32 R34, RZ, RZ, R10 ;  /* 0x000000ffff227224 */ /* 0x000fe200078e000a */
[----:B------:R-:W-:-:S03]  /*3e00*/  F2FP.PACK_AB R37, R13, R12 ;  /* 0x0000000c0d25723e */ /* 0x000fc600000000ff */
        /* <DEDUP_REMOVED lines=17> */
[C---:B------:R-:W-:Y:S02]  /*3f20*/  ISETP.GE.AND P2, PT, R2.reuse, UR17, PT ;  /* 0x0000001102007c0c */ /* 0x040fe4000bf46270 */
        /* <DEDUP_REMOVED lines=15> */
.L_x_18179:
[----:B------:R-:W-:Y:S05]  /*4020*/  BSYNC B1 ;  /* 0x0000000000017941 */ /* 0x000fea0003800000 */
.L_x_18178:
        /* <DEDUP_REMOVED lines=11> */
[C---:B------:R-:W-:Y:S02]  /*40e0*/  IADD3 R12, R2.reuse, -0x5, RZ ;  /* 0xfffffffb020c7810 */ /* 0x040fe40007ffe0ff */
[----:B------:R-:W-:Y:S02]  /*40f0*/  ISETP.GE.AND P3, PT, R2, UR17, PT ;  /* 0x0000001102007c0c */ /* 0x000fe4000bf66270 */
        /* <DEDUP_REMOVED lines=16> */
[----:B------:R-:W-:Y:S02]  /*4200*/  IADD3 R13, R2, -0x7, RZ ;  /* 0xfffffff9020d7810 */ /* 0x000fe40007ffe0ff */
        /* <DEDUP_REMOVED lines=12> */
.L_x_18181:
[----:B------:R-:W-:Y:S05]  /*42d0*/  BSYNC B1 ;  /* 0x0000000000017941 */ /* 0x000fea0003800000 */
.L_x_18180:
        /* <DEDUP_REMOVED lines=46> */
.L_x_18183:
[----:B------:R-:W-:Y:S05]  /*45c0*/  BSYNC B1 ;  /* 0x0000000000017941 */ /* 0x000fea0003800000 */
.L_x_18182:
        /* <DEDUP_REMOVED lines=46> */
.L_x_18185:
[----:B------:R-:W-:Y:S05]  /*48b0*/  BSYNC B1 ;  /* 0x0000000000017941 */ /* 0x000fea0003800000 */
.L_x_18184:
        /* <DEDUP_REMOVED lines=46> */
.L_x_18187:
[----:B------:R-:W-:Y:S05]  /*4ba0*/  BSYNC B1 ;  /* 0x0000000000017941 */ /* 0x000fea0003800000 */
.L_x_18186:
        /* <DEDUP_REMOVED lines=46> */
.L_x_18189:
[----:B------:R-:W-:Y:S05]  /*4e90*/  BSYNC B1 ;  /* 0x0000000000017941 */ /* 0x000fea0003800000 */
.L_x_18188:
        /* <DEDUP_REMOVED lines=46> */
.L_x_18191:
[----:B------:R-:W-:Y:S05]  /*5180*/  BSYNC B1 ;  /* 0x0000000000017941 */ /* 0x000fea0003800000 */
.L_x_18190:
        /* <DEDUP_REMOVED lines=46> */
.L_x_18193:
[----:B------:R-:W-:Y:S05]  /*5470*/  BSYNC B1 ;  /* 0x0000000000017941 */ /* 0x000fea0003800000 */
.L_x_18192:
[----:B-----5:R-:W-:-:S04]  /*5480*/  HMUL2 R9, R34, R9 ;  /* 0x0000000922097232 */ /* 0x020fc80000000000 */
[----:B------:R-:W-:-:S06]  /*5490*/  HFMA2 R9, R35, R8, R9 ;  /* 0x0000000823097231 */ /* 0x000fcc0000000009 */
[----:B------:R-:W-:Y:S01]  /*54a0*/  HFMA2.MMA R9, R37, R10, R9 ;  /* 0x0000000a25097235 */ /* 0x000fe20000000009 */
[----:B------:R-:W-:-:S04]  /*54b0*/  IADD3 R10, P1, R27, R44, RZ ;  /* 0x0000002c1b0a7210 */ /* 0x000fc80007f3e0ff */
[----:B------:R-:W-:-:S05]  /*54c0*/  LEA R8, P2, R10, c[0x0][0x188], 0x1 ;  /* 0x000062000a087a11 */ /* 0x000fca00078408ff */
[----:B------:R-:W-:Y:S01]  /*54d0*/  HFMA2 R11, R38, R11, R9 ;  /* 0x0000000b260b7231 */ /* 0x000fe20000000009 */
[----:B------:R-:W-:Y:S02]  /*54e0*/  LEA.HI.X.SX32 R9, R27, R36, 0x1, P1 ;  /* 0x000000241b097211 */ /* 0x000fe400008f0eff */
[----:B------:R-:W-:Y:S02]  /*54f0*/  IADD3 R44, P1, R26, R44, RZ ;  /* 0x0000002c1a2c7210 */ /* 0x000fe40007f3e0ff */
[----:B------:R-:W-:Y:S01]  /*5500*/  LEA.HI.X R9, R10, c[0x0][0x18c], R9, 0x1, P2 ;  /* 0x000063000a097a11 */ /* 0x000fe200010f0c09 */
[--C-:B------:R-:W-:Y:S01]  /*5510*/  HADD2.F32 R10, -RZ, R11.reuse.H0_H0 ;  /* 0x2000000bff0a7230 */ /* 0x100fe20000004100 */
[----:B------:R-:W-:Y:S01]  /*5520*/  LEA.HI.X.SX32 R13, R26, R36, 0x1, P1 ;  /* 0x000000241a0d7211 */ /* 0x000fe200008f0eff */
[----:B------:R-:W-:Y:S01]  /*5530*/  HADD2.F32 R11, -RZ, R11.H1_H1 ;  /* 0x3000000bff0b7230 */ /* 0x000fe20000004100 */
[----:B------:R-:W-:-:S04]  /*5540*/  LEA R12, P1, R44, c[0x0][0x188], 0x1 ;  /* 0x000062002c0c7a11 */ /* 0x000fc800078208ff */
[----:B------:R-:W-:Y:S01]  /*5550*/  FADD.FTZ R10, R10, R11 ;  /* 0x0000000b0a0a7221 */ /* 0x000fe20000010000 */
[----:B------:R-:W-:Y:S01]  /*5560*/  BSSY B1, `(.L_x_18194) ;  /* 0x0000024000017945 */ /* 0x000fe20003800000 */
[----:B------:R-:W-:Y:S02]  /*5570*/  LEA.HI.X R13, R44, c[0x0][0x18c], R13, 0x1, P1 ;  /* 0x000063002c0d7a11 */ /* 0x000fe400008f0c0d */
[----:B------:R-:W-:Y:S02]  /*5580*/  FADD.FTZ R17, R10, R17 ;  /* 0x000000110a117221 */ /* 0x000fe40000010000 */
[----:B------:R-:W5:Y:S01]  /*5590*/  LDG.E.128.CONSTANT R8, [R8.64] ;  /* 0x0000000c08087981 */ /* 0x000f62000c1e9d00 */
[----:B------:R-:W-:Y:S05]  /*55a0*/  @P0 BRA `(.L_x_18195) ;  /* 0x000001f000000947 */ /* 0x000fea0003800000 */
[C---:B------:R-:W-:Y:S02]  /*55b0*/  IADD3 R14, R2.reuse, -0x5, RZ ;  /* 0xfffffffb020e7810 */ /* 0x040fe40007ffe0ff */
[----:B------:R-:W-:Y:S02]  /*55c0*/  IADD3 R15, R2, -0x4, RZ ;  /* 0xfffffffc020f7810 */ /* 0x000fe40007ffe0ff */
[----:B------:R-:W-:-:S02]  /*55d0*/  ISETP.GE.AND P1, PT, R14, UR17, PT ;  /* 0x000000110e007c0c */ /* 0x000fc4000bf26270 */
[----:B------:R-:W-:Y:S02]  /*55e0*/  ISETP.GE.AND P2, PT, R15, UR17, PT ;  /* 0x000000110f007c0c */ /* 0x000fe4000bf46270 */
[C---:B------:R-:W-:Y:S02]  /*55f0*/  IADD3 R14, R2.reuse, -0x3, RZ ;  /* 0xfffffffd020e7810 */ /* 0x040fe40007ffe0ff */
[----:B------:R-:W-:Y:S02]  /*5600*/  IADD3 R15, R2, -0x2, RZ ;  /* 0xfffffffe020f7810 */ /* 0x000fe40007ffe0ff */
[----:B------:R-:W-:Y:S02]  /*5610*/  ISETP.GE.AND P3, PT, R14, UR17, PT ;  /* 0x000000110e007c0c */ /* 0x000fe4000bf66270 */
[----:B------:R-:W-:Y:S02]  /*5620*/  ISETP.GE.AND P4, PT, R15, UR17, PT ;  /* 0x000000110f007c0c */ /* 0x000fe4000bf86270 */
[----:B-----5:R-:W-:-:S02]  /*5630*/  PRMT R14, R9, 0x7632, R14 ;  /* 0x00007632090e7816 */ /* 0x020fc4000000000e */
[----:B------:R-:W-:Y:S02]  /*5640*/  PRMT R15, R10, 0x7632, R15 ;  /* 0x000076320a0f7816 */ /* 0x000fe4000000000f */
[----:B------:R-:W-:Y:S02]  /*5650*/  SEL R9, R9, RZ, !P1 ;  /* 0x000000ff09097207 */ /* 0x000fe40004800000 */
[----:B------:R-:W-:Y:S02]  /*5660*/  SEL R14, R14, RZ, !P2 ;  /* 0x000000ff0e0e7207 */ /* 0x000fe40005000000 */
[----:B------:R-:W-:Y:S02]  /*5670*/  SEL R10, R10, RZ, !P3 ;  /* 0x000000ff0a0a7207 */ /* 0x000fe40005800000 */
[----:B------:R-:W-:Y:S02]  /*5680*/  SEL R15, R15, RZ, !P4 ;  /* 0x000000ff0f0f7207 */ /* 0x000fe40006000000 */
[----:B------:R-:W-:-:S02]  /*5690*/  PRMT R9, R9, 0x5410, R14 ;  /* 0x0000541009097816 */ /* 0x000fc4000000000e */
[----:B------:R-:W-:Y:S02]  /*56a0*/  PRMT R10, R10, 0x5410, R15 ;  /* 0x000054100a0a7816 */ /* 0x000fe4000000000f */
[C---:B------:R-:W-:Y:S02]  /*56b0*/  IADD3 R14, R2.reuse, -0x6, RZ ;  /* 0xfffffffa020e7810 */ /* 0x040fe40007ffe0ff */
[----:B------:R-:W-:Y:S02]  /*56c0*/  IADD3 R15, R2, -0x1, RZ ;  /* 0xffffffff020f7810 */ /* 0x000fe40007ffe0ff */
[----:B------:R-:W-:Y:S02]  /*56d0*/  ISETP.GE.AND P2, PT, R14, UR17, PT ;  /* 0x000000110e007c0c */ /* 0x000fe4000bf46270 */
[----:B------:R-:W-:Y:S02]  /*56e0*/  ISETP.GE.AND P3, PT, R15, UR17, PT ;  /* 0x000000110f007c0c */ /* 0x000fe4000bf66270 */
[----:B------:R-:W-:-:S02]  /*56f0*/  ISETP.GE.AND P4, PT, R2, UR17, PT ;  /* 0x0000001102007c0c */ /* 0x000fc4000bf86270 */
[----:B------:R-:W-:Y:S02]  /*5700*/  PRMT R14, R11, 0x7632, R14 ;  /* 0x000076320b0e7816 */ /* 0x000fe4000000000e */
[----:B------:R-:W-:Y:S02]  /*5710*/  IADD3 R15, R2, -0x7, RZ ;  /* 0xfffffff9020f7810 */ /* 0x000fe40007ffe0ff */
[----:B------:R-:W-:Y:S02]  /*5720*/  SEL R36, R14, RZ, !P4 ;  /* 0x000000ff0e247207 */ /* 0x000fe40006000000 */
[----:B------:R-:W-:Y:S02]  /*5730*/  ISETP.GE.AND P1, PT, R15, UR17, PT ;  /* 0x000000110f007c0c */ /* 0x000fe4000bf26270 */
[----:B------:R-:W-:Y:S02]  /*5740*/  PRMT R14, R8, 0x7632, R14 ;  /* 0x00007632080e7816 */ /* 0x000fe4000000000e */
[----:B------:R-:W-:-:S02]  /*5750*/  SEL R11, R11, RZ, !P3 ;  /* 0x000000ff0b0b7207 */ /* 0x000fc40005800000 */
[----:B------:R-:W-:Y:S02]  /*5760*/  SEL R15, R8, RZ, !P1 ;  /* 0x000000ff080f7207 */ /* 0x000fe40004800000 */
[----:B------:R-:W-:Y:S02]  /*5770*/  SEL R14, R14, RZ, !P2 ;  /* 0x000000ff0e0e7207 */ /* 0x000fe40005000000 */
[----:B------:R-:W-:Y:S02]  /*5780*/  PRMT R11, R11, 0x5410, R36 ;  /* 0x000054100b0b7816 */ /* 0x000fe40000000024 */
[----:B------:R-:W-:Y:S02]  /*5790*/  PRMT R8, R15, 0x5410, R14 ;  /* 0x000054100f087816 */ /* 0x000fe4000000000e */
.L_x_18195:
[----:B------:R-:W-:Y:S05]  /*57a0*/  BSYNC B1 ;  /* 0x0000000000017941 */ /* 0x000fea0003800000 */
.L_x_18194:
[----:B------:R-:W5:Y:S02]  /*57b0*/  LDG.E.128.CONSTANT R12, [R12.64] ;  /* 0x0000000c0c0c7981 */ /* 0x000f64000c1e9d00 */
[----:B-----5:R-:W-:Y:S01]  /*57c0*/  HMUL2 R9, R34, R9 ;  /* 0x0000000922097232 */ /* 0x020fe20000000000 */
[----:B------:R-:W-:Y:S05]  /*57d0*/  BSSY B1, `(.L_x_18196) ;  /* 0x0000028000017945 */ /* 0x000fea0003800000 */
[----:B------:R-:W-:-:S10]  /*57e0*/  HFMA2.MMA R9, R35, R8, R9 ;  /* 0x0000000823097235 */ /* 0x000fd40000000009 */
[----:B------:R-:W-:-:S06]  /*57f0*/  HFMA2 R9, R37, R10, R9 ;  /* 0x0000000a25097231 */ /* 0x000fcc0000000009 */
        /* <DEDUP_REMOVED lines=10> */
[----:B------:R-:W-:Y:S02]  /*58a0*/  IADD3 R8, R2, -0x5, RZ ;  /* 0xfffffffb02087810 */ /* 0x000fe40007ffe0ff */
[----:B------:R-:W-:-:S02]  /*58b0*/  ISETP.GE.AND P1, PT, R10, UR17, PT ;  /* 0x000000110a007c0c */ /* 0x000fc4000bf26270 */
[----:B------:R-:W-:Y:S02]  /*58c0*/  IADD3 R10, R2, -0x1, RZ ;  /* 0xffffffff020a7810 */ /* 0x000fe40007ffe0ff */
[----:B------:R-:W-:Y:S02]  /*58d0*/  ISETP.GE.AND P2, PT, R9, UR17, PT ;  /* 0x0000001109007c0c */ /* 0x000fe4000bf46270 */
[----:B------:R-:W-:Y:S02]  /*58e0*/  ISETP.GE.AND P5, PT, R8, UR17, PT ;  /* 0x0000001108007c0c */ /* 0x000fe4000bfa6270 */
[C---:B------:R-:W-:Y:S02]  /*58f0*/  IADD3 R9, R2.reuse, -0x2, RZ ;  /* 0xfffffffe02097810 */ /* 0x040fe40007ffe0ff */
[----:B------:R-:W-:Y:S02]  /*5900*/  IADD3 R8, R2, -0x3, RZ ;  /* 0xfffffffd02087810 */ /* 0x000fe40007ffe0ff */
[----:B------:R-:W-:-:S02]  /*5910*/  ISETP.GE.AND P3, PT, R10, UR17, PT ;  /* 0x000000110a007c0c */ /* 0x000fc4000bf66270 */
[C---:B------:R-:W-:Y:S02]  /*5920*/  PRMT R10, R12.reuse, 0x7632, R10 ;  /* 0x000076320c0a7816 */ /* 0x040fe4000000000a */
[----:B------:R-:W-:Y:S02]  /*5930*/  ISETP.GE.AND P0, PT, R9, UR17, PT ;  /* 0x0000001109007c0c */ /* 0x000fe4000bf06270 */
[----:B------:R-:W-:Y:S02]  /*5940*/  SEL R12, R12, RZ, !P6 ;  /* 0x000000ff0c0c7207 */ /* 0x000fe40007000000 */
[----:B------:R-:W-:Y:S02]  /*5950*/  ISETP.GE.AND P4, PT, R8, UR17, PT ;  /* 0x0000001108007c0c */ /* 0x000fe4000bf86270 */
        /* <DEDUP_REMOVED lines=15> */
.L_x_18197:
[----:B------:R-:W-:Y:S05]  /*5a50*/  BSYNC B1 ;  /* 0x0000000000017941 */ /* 0x000fea0003800000 */
.L_x_18196:
        /* <DEDUP_REMOVED lines=17> */
.L_x_18177:
[----:B------:R-:W-:Y:S05]  /*5b70*/  BSYNC B0 ;  /* 0x0000000000007941 */ /* 0x000fea0003800000 */
.L_x_18175:
[----:B------:R-:W2:Y:S01]  /*5b80*/  SHFL.BFLY PT, R2, R23, 0x2, 0x1f ;  /* 0x0c401f0017027f89 */ /* 0x000ea200000e0000 */
[----:B------:R-:W-:Y:S03]  /*5b90*/  BSSY B0, `(.L_x_18199) ;  /* 0x0000047000007945 */ /* 0x000fe60003800000 */
[----:B------:R-:W3:Y:S04]  /*5ba0*/  SHFL.BFLY PT, R5, R22, 0x2, 0x1f ;  /* 0x0c401f0016057f89 */ /* 0x000ee800000e0000 */
[----:B------:R-:W4:Y:S04]  /*5bb0*/  SHFL.BFLY PT, R9, R20, 0x2, 0x1f ;  /* 0x0c401f0014097f89 */ /* 0x000f2800000e0000 */
[----:B------:R-:W0:Y:S04]  /*5bc0*/  S2R R0, SR_TID.X ;  /* 0x0000000000007919 */ /* 0x000e280000002100 */
[----:B------:R-:W1:Y:S04]  /*5bd0*/  SHFL.BFLY PT, R3, R24, 0x2, 0x1f ;  /* 0x0c401f0018037f89 */ /* 0x000e6800000e0000 */
        /* <DEDUP_REMOVED lines=8> */
[----:B0-----:R-:W-:-:S03]  /*5c60*/  SHF.R.S32.HI R23, RZ, 0x1f, R0 ;  /* 0x0000001fff177819 */ /* 0x001fc60000011400 */
[----:B------:R-:W0:Y:S01]  /*5c70*/  SHFL.BFLY PT, R12, R7, 0x2, 0x1f ;  /* 0x0c401f00070c7f89 */ /* 0x000e2200000e0000 */
[----:B------:R-:W-:Y:S01]  /*5c80*/  LEA.HI R23, R23, R0, RZ, 0x5 ;  /* 0x0000000017177211 */ /* 0x000fe200078f28ff */
[----:B-1----:R-:W-:Y:S02]  /*5c90*/  FADD.FTZ R3, R3, R24 ;  /* 0x0000001803037221 */ /* 0x002fe40000010000 */
[----:B------:R-:W1:Y:S01]  /*5ca0*/  SHFL.BFLY PT, R5, R2, 0x1, 0x1f ;  /* 0x0c201f0002057f89 */ /* 0x000e6200000e0000 */
[----:B------:R-:W-:Y:S01]  /*5cb0*/  LOP3.LUT R25, R23, 0xffffffe0, RZ, 0xc0, !PT ;  /* 0xffffffe017197812 */ /* 0x000fe200078ec0ff */
[----:B------:R-:W-:Y:S02]  /*5cc0*/  FADD.FTZ R21, R4, R21 ;  /* 0x0000001504157221 */ /* 0x000fe40000010000 */
[----:B------:R-:W1:Y:S01]  /*5cd0*/  SHFL.BFLY PT, R9, R22, 0x1, 0x1f ;  /* 0x0c201f0016097f89 */ /* 0x000e6200000e0000 */
[----:B------:R-:W-:Y:S02]  /*5ce0*/  FADD.FTZ R19, R6, R19 ;  /* 0x0000001306137221 */ /* 0x000fe40000010000 */
[----:B------:R-:W-:Y:S01]  /*5cf0*/  IMAD.IADD R25, R0, 0x1, -R25 ;  /* 0x0000000100197824 */ /* 0x000fe200078e0a19 */
[----:B------:R-:W1:Y:S01]  /*5d00*/  SHFL.BFLY PT, R11, R20, 0x1, 0x1f ;  /* 0x0c201f00140b7f89 */ /* 0x000e6200000e0000 */
[----:B--2---:R-:W-:-:S02]  /*5d10*/  FADD.FTZ R13, R13, R18 ;  /* 0x000000120d0d7221 */ /* 0x004fc40000010000 */
[----:B---3--:R-:W-:Y:S01]  /*5d20*/  FADD.FTZ R15, R15, R16 ;  /* 0x000000100f0f7221 */ /* 0x008fe20000010000 */
[----:B------:R-:W2:Y:S01]  /*5d30*/  SHFL.BFLY PT, R4, R3, 0x1, 0x1f ;  /* 0x0c201f0003047f89 */ /* 0x000ea200000e0000 */
[----:B------:R-:W-:Y:S01]  /*5d40*/  LOP3.LUT R18, R25, 0x3, RZ, 0xc0, !PT ;  /* 0x0000000319127812 */ /* 0x000fe200078ec0ff */
[----:B----4-:R-:W-:Y:S02]  /*5d50*/  FADD.FTZ R17, R10, R17 ;  /* 0x000000110a117221 */ /* 0x010fe40000010000 */
[----:B------:R-:W3:Y:S04]  /*5d60*/  SHFL.BFLY PT, R6, R21, 0x1, 0x1f ;  /* 0x0c201f0015067f89 */ /* 0x000ee800000e0000 */
[----:B------:R-:W-:Y:S01]  /*5d70*/  BAR.SYNC.DEFER_BLOCKING 0x0 ;  /* 0x0000000000007b1d */ /* 0x000fe20000010000 */
[----:B0-----:R-:W-:Y:S01]  /*5d80*/  FADD.FTZ R16, R12, R7 ;  /* 0x000000070c107221 */ /* 0x001fe20000010000 */
[----:B------:R-:W-:-:S02]  /*5d90*/  IADD3 R7, R0, 0x1f, RZ ;  /* 0x0000001f00077810 */ /* 0x000fc40007ffe0ff */
[----:B------:R-:W-:Y:S02]  /*5da0*/  ISETP.NE.AND P2, PT, R18, RZ, PT ;  /* 0x000000ff1200720c */ /* 0x000fe40003f45270 */
[----:B------:R-:W0:Y:S01]  /*5db0*/  SHFL.BFLY PT, R8, R19, 0x1, 0x1f ;  /* 0x0c201f0013087f89 */ /* 0x000e2200000e0000 */
[----:B------:R-:W-:Y:S01]  /*5dc0*/  ISETP.GT.U32.AND P3, PT, R7, 0x3e, PT ;  /* 0x0000003e0700780c */ /* 0x000fe20003f64070 */
[----:B-1----:R-:W-:Y:S01]  /*5dd0*/  FADD.FTZ R7, R2, R5 ;  /* 0x0000000502077221 */ /* 0x002fe20000010000 */
[----:B------:R-:W-:Y:S01]  /*5de0*/  SHF.R.S32.HI R18, RZ, 0x1f, R25 ;  /* 0x0000001fff127819 */ /* 0x000fe20000011419 */
[----:B------:R-:W1:Y:S01]  /*5df0*/  SHFL.BFLY PT, R10, R13, 0x1, 0x1f ;  /* 0x0c201f000d0a7f89 */ /* 0x000e6200000e0000 */
[----:B------:R-:W-:Y:S01]  /*5e00*/  FADD.FTZ R2, R22, R9 ;  /* 0x0000000916027221 */ /* 0x000fe20000010000 */
[----:B------:R-:W-:Y:S01]  /*5e10*/  LOP3.LUT R9, R0, 0xffffffc0, RZ, 0xc0, !PT ;  /* 0xffffffc000097812 */ /* 0x000fe200078ec0ff */
[----:B------:R-:W-:Y:S01]  /*5e20*/  FADD.FTZ R5, R20, R11 ;  /* 0x0000000b14057221 */ /* 0x000fe20000010000 */
[----:B------:R-:W4:Y:S01]  /*5e30*/  SHFL.BFLY PT, R12, R17, 0x1, 0x1f ;  /* 0x0c201f00110c7f89 */ /* 0x000f2200000e0000 */
[----:B------:R-:W-:Y:S01]  /*5e40*/  LEA.HI R11, R18, R25, RZ, 0x2 ;  /* 0x00000019120b7211 */ /* 0x000fe200078f10ff */
[----:B--2---:R-:W-:Y:S01]  /*5e50*/  FADD.FTZ R4, R3, R4 ;  /* 0x0000000403047221 */ /* 0x004fe20000010000 */
[----:B------:R-:W-:Y:S01]  /*5e60*/  ISETP.NE.OR P5, PT, R9, 0x40, P2 ;  /* 0x000000400900780c */ /* 0x000fe200017a5670 */
[----:B------:R-:W2:Y:S01]  /*5e70*/  SHFL.BFLY PT, R14, R15, 0x1, 0x1f ;  /* 0x0c201f000f0e7f89 */ /* 0x000ea200000e0000 */
[----:B------:R-:W-:Y:S01]  /*5e80*/  SHF.R.S32.HI R11, RZ, 0x2, R11 ;  /* 0x00000002ff0b7819 */ /* 0x000fe2000001140b */
[----:B---3--:R-:W-:Y:S01]  /*5e90*/  FADD.FTZ R3, R21, R6 ;  /* 0x0000000615037221 */ /* 0x008fe20000010000 */
[C---:B------:R-:W-:Y:S01]  /*5ea0*/  LOP3.LUT R20, R0.reuse, 0xffffffe0, RZ, 0xc0, !PT ;  /* 0xffffffe000147812 */ /* 0x040fe200078ec0ff */
[----:B------:R-:W3:Y:S01]  /*5eb0*/  SHFL.BFLY PT, R23, R16, 0x1, 0x1f ;  /* 0x0c201f0010177f89 */ /* 0x000ee200000e0000 */
[----:B------:R-:W-:Y:S01]  /*5ec0*/  ISETP.GT.OR P0, PT, R0, 0x3f, P2 ;  /* 0x0000003f0000780c */ /* 0x000fe20001704670 */
[----:B------:R-:W-:Y:S01]  /*5ed0*/  IMAD R42, R42, 0x50, R11 ;  /* 0x000000502a2a7824 */ /* 0x000fe200078e020b */
[----:B------:R-:W-:-:S02]  /*5ee0*/  ISETP.GT.OR P1, PT, R0, 0x1f, P2 ;  /* 0x0000001f0000780c */ /* 0x000fc40001724670 */
[----:B------:R-:W-:Y:S01]  /*5ef0*/  ISETP.NE.OR P4, PT, R20, 0x20, P2 ;  /* 0x000000201400780c */ /* 0x000fe20001785670 */
[----:B0-----:R-:W-:Y:S02]  /*5f00*/  FADD.FTZ R6, R19, R8 ;  /* 0x0000000813067221 */ /* 0x001fe40000010000 */
[----:B-1----:R-:W-:Y:S02]  /*5f10*/  FADD.FTZ R0, R13, R10 ;  /* 0x0000000a0d007221 */ /* 0x002fe40000010000 */
[----:B----4-:R-:W-:Y:S02]  /*5f20*/  FADD.FTZ R9, R17, R12 ;  /* 0x0000000c11097221 */ /* 0x010fe40000010000 */
        /* <DEDUP_REMOVED lines=13> */
.L_x_18200:
[----:B------:R-:W-:Y:S05]  /*6000*/  BSYNC B0 ;  /* 0x0000000000007941 */ /* 0x000fea0003800000 */
.L_x_18199:
        /* <DEDUP_REMOVED lines=23> */
.L_x_18202:
[----:B------:R-:W-:Y:S05]  /*6180*/  BSYNC B0 ;  /* 0x0000000000007941 */ /* 0x000fea0003800000 */
.L_x_18201:
        /* <DEDUP_REMOVED lines=13> */
.L_x_18204:
[----:B------:R-:W-:Y:S05]  /*6260*/  BSYNC B0 ;  /* 0x0000000000007941 */ /* 0x000fea0003800000 */
.L_x_18203:
        /* <DEDUP_REMOVED lines=23> */
.L_x_18206:
[----:B------:R-:W-:Y:S05]  /*63e0*/  BSYNC B0 ;  /* 0x0000000000007941 */ /* 0x000fea0003800000 */
.L_x_18205:
        /* <DEDUP_REMOVED lines=24> */
[C---:B------:R-:W-:Y:S02]  /*6570*/  IADD3 R10, R11.reuse, 0x18, RZ ;  /* 0x000000180b0a7810 */ /* 0x040fe40007ffe0ff */
[----:B------:R-:W-:Y:S02]  /*6580*/  LEA.HI.X.SX32 R22, R11, UR7, 0x1, P0 ;  /* 0x000000070b167c11 */ /* 0x000fe400080f0eff */
[----:B------:R-:W-:Y:S02]  /*6590*/  LEA R14, P0, R15, c[0x0][0x170], 0x1 ;  /* 0x00005c000f0e7a11 */ /* 0x000fe400078008ff */
[----:B------:R-:W-:Y:S02]  /*65a0*/  LEA.HI.X R17, R17, c[0x0][0x174], R18, 0x1, P1 ;  /* 0x00005d0011117a11 */ /* 0x000fe400008f0c12 */
[----:B------:R-:W-:Y:S02]  /*65b0*/  IADD3 R20, P2, R12, UR4, RZ ;  /* 0x000000040c147c10 */ /* 0x000fe4000ff5e0ff */
[----:B------:R-:W-:-:S02]  /*65c0*/  IADD3 R18, P1, R10, UR4, RZ ;  /* 0x000000040a127c10 */ /* 0x000fc4000ff3e0ff */
[----:B------:R-:W-:Y:S02]  /*65d0*/  LEA.HI.X R15, R15, c[0x0][0x174], R22, 0x1, P0 ;  /* 0x00005d000f0f7a11 */ /* 0x000fe400000f0c16 */
[----:B------:R-:W-:Y:S02]  /*65e0*/  LEA.HI.X.SX32 R21, R12, UR7, 0x1, P2 ;  /* 0x000000070c157c11 */ /* 0x000fe400090f0eff */
[----:B------:R-:W-:Y:S02]  /*65f0*/  LEA R26, P0, R20, c[0x0][0x170], 0x1 ;  /* 0x00005c00141a7a11 */ /* 0x000fe400078008ff */
[----:B------:R-:W-:Y:S02]  /*6600*/  LEA.HI.X.SX32 R19, R10, UR7, 0x1, P1 ;  /* 0x000000070a137c11 */ /* 0x000fe400088f0eff */
[----:B------:R-:W-:Y:S02]  /*6610*/  IADD3 R12, R11, 0x20, RZ ;  /* 0x000000200b0c7810 */ /* 0x000fe40007ffe0ff */
[----:B------:R-:W-:-:S02]  /*6620*/  LEA R22, P1, R18, c[0x0][0x170], 0x1 ;  /* 0x00005c0012167a11 */ /* 0x000fc400078208ff */
[C---:B------:R-:W-:Y:S02]  /*6630*/  IADD3 R10, R11.reuse, 0x28, RZ ;  /* 0x000000280b0a7810 */ /* 0x040fe40007ffe0ff */
[----:B------:R-:W-:Y:S02]  /*6640*/  LEA.HI.X R27, R20, c[0x0][0x174], R21, 0x1, P0 ;  /* 0x00005d00141b7a11 */ /* 0x000fe400000f0c15 */
        /* <DEDUP_REMOVED lines=17> */
[----:B01----:R-:W-:Y:S02]  /*6760*/  F2FP.PACK_AB R4, R7, R4 ;  /* 0x000000040704723e */ /* 0x003fe400000000ff */
[----:B------:R-:W-:Y:S02]  /*6770*/  IADD3 R31, P0, R10, UR4, RZ ;  /* 0x000000040a1f7c10 */ /* 0x000fe4000ff1e0ff */
[----:B------:R-:W-:Y:S01]  /*6780*/  IADD3 R29, P1, R12, UR4, RZ ;  /* 0x000000040c1d7c10 */ /* 0x000fe2000ff3e0ff */
[----:B------:R-:W-:Y:S01]  /*6790*/  STG.E.U16 [R14.64], R4 ;  /* 0x000000040e007986 */ /* 0x000fe2000c10150c */
[----:B------:R-:W-:Y:S02]  /*67a0*/  F2FP.PACK_AB R2, R3, R2 ;  /* 0x000000020302723e */ /* 0x000fe400000000ff */
[----:B------:R-:W-:-:S02]  /*67b0*/  IADD3 R7, P2, R11, UR4, RZ ;  /* 0x000000040b077c10 */ /* 0x000fc4000ff5e0ff */
[----:B------:R-:W-:Y:S02]  /*67c0*/  PRMT R3, R4, 0x7632, R3 ;  /* 0x0000763204037816 */ /* 0x000fe40000000003 */
[----:B------:R-:W-:Y:S02]  /*67d0*/  F2FP.PACK_AB R5, R6, R5 ;  /* 0x000000050605723e */ /* 0x000fe400000000ff */
[----:B------:R-:W-:Y:S01]  /*67e0*/  LEA.HI.X.SX32 R34, R10, UR7, 0x1, P0 ;  /* 0x000000070a227c11 */ /* 0x000fe200080f0eff */
[----:B------:R0:W-:Y:S01]  /*67f0*/  STG.E.U16 [R16.64], R3 ;  /* 0x0000000310007986 */ /* 0x0001e2000c10150c */
[----:B------:R-:W-:Y:S02]  /*6800*/  LEA.HI.X.SX32 R32, R12, UR7, 0x1, P1 ;  /* 0x000000070c207c11 */ /* 0x000fe400088f0eff */
[----:B------:R-:W-:Y:S01]  /*6810*/  LEA R10, P0, R31, c[0x0][0x170], 0x1 ;  /* 0x00005c001f0a7a11 */ /* 0x000fe200078008ff */
[----:B------:R-:W-:Y:S01]  /*6820*/  STG.E.U16 [R26.64], R2 ;  /* 0x000000021a007986 */ /* 0x000fe2000c10150c */
[----:B------:R-:W-:-:S02]  /*6830*/  PRMT R6, R2, 0x7632, R6 ;  /* 0x0000763202067816 */ /* 0x000fc40000000006 */
[----:B------:R-:W-:Y:S02]  /*6840*/  F2FP.PACK_AB R0, R9, R0 ;  /* 0x000000000900723e */ /* 0x000fe400000000ff */
[----:B------:R-:W-:Y:S01]  /*6850*/  LEA R30, P1, R29, c[0x0][0x170], 0x1 ;  /* 0x00005c001d1e7a11 */ /* 0x000fe200078208ff */
[----:B------:R-:W-:Y:S01]  /*6860*/  STG.E.U16 [R22.64], R6 ;  /* 0x0000000616007986 */ /* 0x000fe2000c10150c */
[----:B------:R-:W-:Y:S02]  /*6870*/  LEA.HI.X.SX32 R12, R11, UR7, 0x1, P2 ;  /* 0x000000070b0c7c11 */ /* 0x000fe400090f0eff */
[----:B------:R-:W-:Y:S01]  /*6880*/  LEA R28, P2, R7, c[0x0][0x170], 0x1 ;  /* 0x00005c00071c7a11 */ /* 0x000fe200078408ff */
[----:B------:R-:W-:Y:S01]  /*6890*/  STG.E.U16 [R24.64], R5 ;  /* 0x0000000518007986 */ /* 0x000fe2000c10150c */
[----:B------:R-:W-:Y:S02]  /*68a0*/  PRMT R9, R5, 0x7632, R9 ;  /* 0x0000763205097816 */ /* 0x000fe40000000009 */
        /* <DEDUP_REMOVED lines=12> */
.L_x_18207:
        /* <DEDUP_REMOVED lines=9> */
.L_x_25486:


//--------------------- .text._ZN4vllm25paged_attention_v2_kernelIttLi64ELi32ELi128ELNS_18Fp8KVCacheDataTypeE0ELb0ELi512EEEvPfS2_PT_PKS3_PKT0_S9_ifPKiSB_iPKfiiiSD_SD_iiiii --------------------------
	.section	.text._ZN4vllm25paged_attention_v2_kernelIttLi64ELi32ELi128ELNS_18Fp8KVCacheDataTypeE0ELb0ELi512EEEvPfS2_PT_PKS3_PKT0_S9_ifPKiSB_iPKfiiiSD_SD_iiiii,"ax",@progbits
	.sectioninfo	@"SHI_REGISTERS=51"
	.align	128
        .global         _ZN4vllm25paged_attention_v2_kernelIttLi64ELi32ELi128ELNS_18Fp8KVCacheDataTypeE0ELb0ELi512EEEvPfS2_PT_PKS3_PKT0_S9_ifPKiSB_iPKfiiiSD_SD_iiiii
        .type           _ZN4vllm25paged_attention_v2_kernelIttLi64ELi32ELi128ELNS_18Fp8KVCacheDataTypeE0ELb0ELi512EEEvPfS2_PT_PKS3_PKT0_S9_ifPKiSB_iPKfiiiSD_SD_iiiii,@function
        .size           _ZN4vllm25paged_attention_v2_kernelIttLi64ELi32ELi128ELNS_18Fp8KVCacheDataTypeE0ELb0ELi512EEEvPfS2_PT_PKS3_PKT0_S9_ifPKiSB_iPKfiiiSD_SD_iiiii,(.L_x_25487 - _ZN4vllm25paged_attention_v2_kernelIttLi64ELi32ELi128ELNS_18Fp8KVCacheDataTypeE0ELb0ELi512EEEvPfS2_PT_PKS3_PKT0_S9_ifPKiSB_iPKfiiiSD_SD_iiiii)
        .other          _ZN4vllm25paged_attention_v2_kernelIttLi64ELi32ELi128ELNS_18Fp8KVCacheDataTypeE0ELb0ELi512EEEvPfS2_PT_PKS3_PKT0_S9_ifPKiSB_iPKfiiiSD_SD_iiiii,@"STO_CUDA_ENTRY STV_DEFAULT"
_ZN4vllm25paged_attention_v2_kernelIttLi64ELi32ELi128ELNS_18Fp8KVCacheDataTypeE0ELb0ELi512EEEvPfS2_PT_PKS3_PKT0_S9_ifPKiSB_iPKfiiiSD_SD_iiiii:
.text._ZN4vllm25paged_attention_v2_kernelIttLi64ELi32ELi128ELNS_18Fp8KVCacheDataTypeE0ELb0ELi512EEEvPfS2_PT_PKS3_PKT0_S9_ifPKiSB_iPKfiiiSD_SD_iiiii:
        /* <DEDUP_REMOVED lines=120> */
.L_x_18212:
        /* <DEDUP_REMOVED lines=11> */
.L_x_18211:
[----:B------:R-:W-:Y:S05]  /*0830*/  BSYNC B1 ;  /* 0x0000000000017941 */ /* 0x000fea0003800000 */
.L_x_18210:
        /* <DEDUP_REMOVED lines=8> */
.L_x_18213:
        /* <DEDUP_REMOVED lines=17> */
.L_x_18209:
[----:B------:R-:W-:Y:S05]  /*09d0*/  BSYNC B0 ;  /* 0x0000000000007941 */ /* 0x000fea0003800000 */
.L_x_18208:
        /* <DEDUP_REMOVED lines=28> */
.L_x_18216:
        /* <DEDUP_REMOVED lines=12> */
[----:B------:R-:W4:Y:S01]  /*0c60*/  LDG.E.128.CONSTANT R12, [R46.64+0x400] ;  /* 0x0004000c2e0c7981 */ /* 0x000f22000c1e9d00 */
[----:B0-----:R-:W-:Y:S02]  /*0c70*/  HADD2.F32 R24, -RZ, R16.H0_H0 ;  /* 0x20000010ff187230 */ /* 0x001fe40000004100 */
[----:B-1----:R-:W-:-:S02]  /*0c80*/  HADD2.F32 R43, -RZ, R20.H0_H0 ;  /* 0x20000014ff2b7230 */ /* 0x002fc40000004100 */
[----:B------:R-:W-:Y:S02]  /*0c90*/  HADD2.F32 R16, -RZ, R16.H1_H1 ;  /* 0x30000010ff107230 */ /* 0x000fe40000004100 */
[----:B--2---:R-:W-:Y:S02]  /*0ca0*/  HADD2.F32 R25, -RZ, R4.H0_H0 ;  /* 0x20000004ff197230 */ /* 0x004fe40000004100 */
[----:B------:R-:W-:-:S03]  /*0cb0*/  HADD2.F32 R27, -RZ, R5.H0_H0 ;  /* 0x20000005ff1b7230 */ /* 0x000fc60000004100 */
[----:B------:R-:W-:Y:S01]  /*0cc0*/  FMUL.FTZ R25, R24, R25 ;  /* 0x0000001918197220 */ /* 0x000fe20000410000 */
[----:B---3--:R-:W-:-:S05]  /*0cd0*/  HADD2.F32 R24, -RZ, R8.H0_H0 ;  /* 0x20000008ff187230 */ /* 0x008fca0000004100 */
[----:B------:R-:W-:Y:S01]  /*0ce0*/  FFMA.FTZ R43, R43, R24, R25 ;  /* 0x000000182b2b7223 */ /* 0x000fe20000010019 */
[----:B------:R-:W-:Y:S02]  /*0cf0*/  HADD2.F32 R25, -RZ, R4.H1_H1 ;  /* 0x30000004ff197230 */ /* 0x000fe40000004100 */
[----:B------:R-:W-:-:S03]  /*0d00*/  HADD2.F32 R4, -RZ, R17.H0_H0 ;  /* 0x20000011ff047230 */ /* 0x000fc60000004100 */
[----:B------:R-:W-:Y:S01]  /*0d10*/  FMUL.FTZ R24, R16, R25 ;  /* 0x0000001910187220 */ /* 0x000fe20000410000 */
[----:B------:R-:W-:Y:S01]  /*0d20*/  HADD2.F32 R16, -RZ, R20.H1_H1 ;  /* 0x30000014ff107230 */ /* 0x000fe20000004100 */
[----:B------:R-:W-:Y:S01]  /*0d30*/  FMUL.FTZ R26, R4, R27 ;  /* 0x0000001b041a7220 */ /* 0x000fe20000410000 */
        /* <DEDUP_REMOVED lines=9> */
[----:B------:R-:W-:Y:S01]  /*0dd0*/  FMUL.FTZ R5, R17, R8 ;  /* 0x0000000811057220 */ /* 0x000fe20000410000 */
[--C-:B------:R-:W-:Y:S02]  /*0de0*/  HADD2.F32 R8, -RZ, R18.reuse.H0_H0 ;  /* 0x20000012ff087230 */ /* 0x100fe40000004100 */
[----:B------:R-:W-:Y:S02]  /*0df0*/  HADD2.F32 R17, -RZ, R18.H1_H1 ;  /* 0x30000012ff117230 */ /* 0x000fe40000004100 */
[----:B------:R-:W-:Y:S01]  /*0e00*/  HADD2.F32 R18, -RZ, R6.H1_H1 ;  /* 0x30000006ff127230 */ /* 0x000fe20000004100 */
[----:B------:R-:W-:Y:S02]  /*0e10*/  FMUL.FTZ R6, R8, R29 ;  /* 0x0000001d08067220 */ /* 0x000fe40000410000 */
[----:B------:R-:W3:Y:S01]  /*0e20*/  LDG.E.128.CONSTANT R28, [R46.64+0x800] ;  /* 0x0008000c2e1c7981 */ /* 0x000ee2000c1e9d00 */
[----:B------:R-:W-:Y:S01]  /*0e30*/  HADD2.F32 R8, -RZ, R21.H1_H1 ;  /* 0x30000015ff087230 */ /* 0x000fe20000004100 */
[----:B------:R-:W-:Y:S01]  /*0e40*/  FMUL.FTZ R17, R17, R18 ;  /* 0x0000001211117220 */ /* 0x000fe20000410000 */
[----:B------:R-:W-:-:S05]  /*0e50*/  HADD2.F32 R9, -RZ, R9.H1_H1 ;  /* 0x30000009ff097230 */ /* 0x000fca0000004100 */
[----:B------:R-:W-:Y:S01]  /*0e60*/  FFMA.FTZ R5, R8, R9, R5 ;  /* 0x0000000908057223 */ /* 0x000fe20000010005 */
[----:B------:R-:W-:Y:S02]  /*0e70*/  HADD2.F32 R9, -RZ, R22.H0_H0 ;  /* 0x20000016ff097230 */ /* 0x000fe40000004100 */
[----:B------:R-:W-:-:S05]  /*0e80*/  HADD2.F32 R8, -RZ, R10.H0_H0 ;  /* 0x2000000aff087230 */ /* 0x000fca0000004100 */
[----:B------:R-:W-:Y:S01]  /*0e90*/  FFMA.FTZ R6, R9, R8, R6 ;  /* 0x0000000809067223 */ /* 0x000fe20000010006 */
[----:B------:R-:W-:Y:S02]  /*0ea0*/  HADD2.F32 R8, -RZ, R19.H0_H0 ;  /* 0x20000013ff087230 */ /* 0x000fe40000004100 */
[----:B------:R-:W-:Y:S02]  /*0eb0*/  HADD2.F32 R9, -RZ, R7.H0_H0 ;  /* 0x20000007ff097230 */ /* 0x000fe40000004100 */
[----:B------:R-:W-:-:S03]  /*0ec0*/  HADD2.F32 R18, -RZ, R23.H0_H0 ;  /* 0x20000017ff127230 */ /* 0x000fc60000004100 */
[----:B------:R-:W-:Y:S01]  /*0ed0*/  FMUL.FTZ R8, R8, R9 ;  /* 0x0000000908087220 */ /* 0x000fe20000410000 */
[----:B------:R-:W-:Y:S02]  /*0ee0*/  HADD2.F32 R9, -RZ, R11.H0_H0 ;  /* 0x2000000bff097230 */ /* 0x000fe40000004100 */
[----:B------:R-:W-:-:S03]  /*0ef0*/  HADD2.F32 R19, -RZ, R19.H1_H1 ;  /* 0x30000013ff137230 */ /* 0x000fc60000004100 */
[----:B------:R-:W-:Y:S01]  /*0f00*/  FFMA.FTZ R18, R18, R9, R8 ;  /* 0x0000000912127223 */ /* 0x000fe20000010008 */
[----:B------:R-:W-:Y:S02]  /*0f10*/  HADD2.F32 R8, -RZ, R7.H1_H1 ;  /* 0x30000007ff087230 */ /* 0x000fe40000004100 */
[----:B------:R-:W-:Y:S02]  /*0f20*/  HADD2.F32 R22, -RZ, R22.H1_H1 ;  /* 0x30000016ff167230 */ /* 0x000fe40000004100 */
[----:B------:R-:W-:Y:S01]  /*0f30*/  HADD2.F32 R10, -RZ, R10.H1_H1 ;  /* 0x3000000aff0a7230 */ /* 0x000fe20000004100 */
[----:B------:R-:W-:Y:S01]  /*0f40*/  FMUL.FTZ R7, R19, R8 ;  /* 0x0000000813077220 */ /* 0x000fe20000410000 */
[----:B------:R-:W-:Y:S02]  /*0f50*/  HADD2.F32 R8, -RZ, R11.H1_H1 ;  /* 0x3000000bff087230 */ /* 0x000fe40000004100 */
[----:B------:R-:W-:Y:S01]  /*0f60*/  HADD2.F32 R19, -RZ, R23.H1_H1 ;  /* 0x30000017ff137230 */ /* 0x000fe20000004100 */
[----:B------:R-:W-:-:S04]  /*0f70*/  FFMA.FTZ R17, R22, R10, R17 ;  /* 0x0000000a16117223 */ /* 0x000fc80000010011 */
[----:B------:R-:W-:Y:S02]  /*0f80*/  FFMA.FTZ R19, R19, R8, R7 ;  /* 0x0000000813137223 */ /* 0x000fe40000010007 */
[----:B------:R-:W0:Y:S01]  /*0f90*/  LDS.128 R8, [0x20] ;  /* 0x00002000ff087984 */ /* 0x000e220000000c00 */
[--C-:B----4-:R-:W-:Y:S02]  /*0fa0*/  HADD2.F32 R7, -RZ, R12.reuse.H0_H0 ;  /* 0x2000000cff077230 */ /* 0x110fe40000004100 */
[----:B------:R-:W-:Y:S02]  /*0fb0*/  HADD2.F32 R12, -RZ, R12.H1_H1 ;  /* 0x3000000cff0c7230 */ /* 0x000fe40000004100 */
[----:B0-----:R-:W-:-:S05]  /*0fc0*/  HADD2.F32 R20, -RZ, R8.H0_H0 ;  /* 0x20000008ff147230 */ /* 0x001fca0000004100 */
[----:B------:R-:W-:Y:S01]  /*0fd0*/  FFMA.FTZ R43, R20, R7, R43 ;  /* 0x00000007142b7223 */ /* 0x000fe2000001002b */
[----:B------:R-:W-:Y:S02]  /*0fe0*/  HADD2.F32 R7, -RZ, R8.H1_H1 ;  /* 0x30000008ff077230 */ /* 0x000fe40000004100 */
[--C-:B------:R-:W-:Y:S02]  /*0ff0*/  HADD2.F32 R20, -RZ, R13.reuse.H0_H0 ;  /* 0x2000000dff147230 */ /* 0x100fe40000004100 */
[----:B------:R-:W-:Y:S01]  /*1000*/  HADD2.F32 R13, -RZ, R13.H1_H1 ;  /* 0x3000000dff0d7230 */ /* 0x000fe20000004100 */
[----:B------:R-:W-:Y:S01]  /*1010*/  FFMA.FTZ R16, R7, R12, R16 ;  /* 0x0000000c07107223 */ /* 0x000fe20000010010 */
[--C-:B------:R-:W-:Y:S02]  /*1020*/  HADD2.F32 R7, -RZ, R9.reuse.H0_H0 ;  /* 0x20000009ff077230 */ /* 0x100fe40000004100 */
[----:B------:R-:W-:-:S03]  /*1030*/  HADD2.F32 R12, -RZ, R9.H1_H1 ;  /* 0x30000009ff0c7230 */ /* 0x000fc60000004100 */
[----:B------:R-:W-:Y:S01]  /*1040*/  FFMA.FTZ R20, R7, R20, R4 ;  /* 0x0000001407147223 */ /* 0x000fe20000010004 */
[----:B------:R-:W-:Y:S01]  /*1050*/  HADD2.F32 R4, -RZ, R14.H0_H0 ;  /* 0x2000000eff047230 */ /* 0x000fe20000004100 */
[----:B------:R-:W-:Y:S01]  /*1060*/  FFMA.FTZ R12, R12, R13, R5 ;  /* 0x0000000d0c0c7223 */ /* 0x000fe20000010005 */
[----:B------:R-:W-:-:S05]  /*1070*/  HADD2.F32 R13, -RZ, R10.H0_H0 ;  /* 0x2000000aff0d7230 */ /* 0x000fca0000004100 */
        /* <DEDUP_REMOVED lines=8> */
[----:B------:R-:W-:Y:S02]  /*1100*/  HADD2.F32 R10, -RZ, R10.H1_H1 ;  /* 0x3000000aff0a7230 */ /* 0x000fe40000004100 */
[----:B------:R-:W-:-:S05]  /*1110*/  HADD2.F32 R14, -RZ, R14.H1_H1 ;  /* 0x3000000eff0e7230 */ /* 0x000fca0000004100 */
[----:B------:R-:W-:Y:S01]  /*1120*/  FFMA.FTZ R17, R10, R14, R17 ;  /* 0x0000000e0a117223 */ /* 0x000fe20000010011 */
[--C-:B0-----:R-:W-:Y:S02]  /*1130*/  HADD2.F32 R8, -RZ, R4.reuse.H0_H0 ;  /* 0x20000004ff087230 */ /* 0x101fe40000004100 */
[----:B------:R-:W-:Y:S02]  /*1140*/  HADD2.F32 R21, -RZ, R4.H1_H1 ;  /* 0x30000004ff157230 */ /* 0x000fe40000004100 */
[----:B--2---:R-:W-:Y:S02]  /*1150*/  HADD2.F32 R9, -RZ, R24.H0_H0 ;  /* 0x20000018ff097230 */ /* 0x004fe40000004100 */
[----:B------:R-:W-:-:S03]  /*1160*/  HADD2.F32 R4, -RZ, R25.H0_H0 ;  /* 0x20000019ff047230 */ /* 0x000fc60000004100 */
[----:B------:R-:W-:Y:S01]  /*1170*/  FFMA.FTZ R43, R8, R9, R43 ;  /* 0x00000009082b7223 */ /* 0x000fe2000001002b */
[----:B------:R-:W-:-:S05]  /*1180*/  HADD2.F32 R9, -RZ, R5.H0_H0 ;  /* 0x20000005ff097230 */ /* 0x000fca0000004100 */
        /* <DEDUP_REMOVED lines=9> */
[----:B------:R-:W-:Y:S02]  /*1220*/  HADD2.F32 R25, -RZ, R26.H1_H1 ;  /* 0x3000001aff197230 */ /* 0x000fe40000004100 */
[----:B------:R-:W-:Y:S02]  /*1230*/  HADD2.F32 R5, -RZ, R7.H0_H0 ;  /* 0x20000007ff057230 */ /* 0x000fe40000004100 */
[----:B------:R-:W-:Y:S02]  /*1240*/  HADD2.F32 R26, -RZ, R27.H0_H0 ;  /* 0x2000001bff1a7230 */ /* 0x000fe40000004100 */
[----:B------:R-:W-:Y:S02]  /*1250*/  HADD2.F32 R24, -RZ, R24.H1_H1 ;  /* 0x30000018ff187230 */ /* 0x000fe40000004100 */
[----:B------:R-:W-:Y:S01]  /*1260*/  HADD2.F32 R6, -RZ, R6.H1_H1 ;  /* 0x30000006ff067230 */ /* 0x000fe20000004100 */
[----:B------:R-:W-:Y:S01]  /*1270*/  FFMA.FTZ R26, R5, R26, R18 ;  /* 0x0000001a051a7223 */ /* 0x000fe20000010012 */
[----:B---3--:R-:W-:Y:S01]  /*1280*/  HADD2.F32 R5, -RZ, R28.H0_H0 ;  /* 0x2000001cff057230 */ /* 0x008fe20000004100 */
[----:B------:R-:W-:Y:S01]  /*1290*/  FFMA.FTZ R21, R21, R24, R16 ;  /* 0x0000001815157223 */ /* 0x000fe20000010010 */
[----:B------:R-:W-:Y:S01]  /*12a0*/  HADD2.F32 R24, -RZ, R7.H1_H1 ;  /* 0x30000007ff187230 */ /* 0x000fe20000004100 */
[----:B------:R-:W-:Y:S01]  /*12b0*/  FFMA.FTZ R25, R6, R25, R17 ;  /* 0x0000001906197223 */ /* 0x000fe20000010011 */
[----:B0-----:R-:W-:-:S05]  /*12c0*/  HADD2.F32 R4, -RZ, R12.H0_H0 ;  /* 0x2000000cff047230 */ /* 0x001fca0000004100 */
[----:B------:R-:W-:Y:S02]  /*12d0*/  FFMA.FTZ R43, R4, R5, R43 ;  /* 0x00000005042b7223 */ /* 0x000fe4000001002b */
[----:B------:R-:W3:Y:S01]  /*12e0*/  LDG.E.128.CONSTANT R4, [R46.64+0xc00] ;  /* 0x000c000c2e047981 */ /* 0x000ee2000c1e9d00 */
[----:B------:R-:W-:-:S05]  /*12f0*/  HADD2.F32 R27, -RZ, R27.H1_H1 ;  /* 0x3000001bff1b7230 */ /* 0x000fca0000004100 */
[----:B------:R-:W-:Y:S02]  /*1300*/  FFMA.FTZ R24, R24, R27, R19 ;  /* 0x0000001b18187223 */ /* 0x000fe40000010013 */
[----:B------:R-:W4:Y:S01]  /*1310*/  LDG.E.128.CONSTANT R16, [R46.64+0xe00] ;  /* 0x000e000c2e107981 */ /* 0x000f22000c1e9d00 */
[----:B------:R-:W-:Y:S02]  /*1320*/  HADD2.F32 R12, -RZ, R12.H1_H1 ;  /* 0x3000000cff0c7230 */ /* 0x000fe40000004100 */
[----:B------:R-:W-:Y:S02]  /*1330*/  HADD2.F32 R28, -RZ, R28.H1_H1 ;  /* 0x3000001cff1c7230 */ /* 0x000fe40000004100 */
[----:B------:R-:W-:Y:S02]  /*1340*/  HADD2.F32 R48, -RZ, R29.H0_H0 ;  /* 0x2000001dff307230 */ /* 0x000fe40000004100 */
[--C-:B------:R-:W-:Y:S01]  /*1350*/  HADD2.F32 R27, -RZ, R13.reuse.H1_H1 ;  /* 0x3000000dff1b7230 */ /* 0x100fe20000004100 */
[----:B------:R-:W-:Y:S01]  /*1360*/  FFMA.FTZ R12, R12, R28, R21 ;  /* 0x0000001c0c0c7223 */ /* 0x000fe20000010015 */
[----:B------:R-:W-:-:S02]  /*1370*/  HADD2.F32 R21, -RZ, R13.H0_H0 ;  /* 0x2000000dff157230 */ /* 0x000fc40000004100 */
[----:B------:R-:W-:Y:S02]  /*1380*/  HADD2.F32 R29, -RZ, R29.H1_H1 ;  /* 0x3000001dff1d7230 */ /* 0x000fe40000004100 */
[----:B------:R-:W-:Y:S02]  /*1390*/  HADD2.F32 R28, -RZ, R14.H0_H0 ;  /* 0x2000000eff1c7230 */ /* 0x000fe40000004100 */
[----:B------:R-:W-:Y:S01]  /*13a0*/  HADD2.F32 R13, -RZ, R30.H0_H0 ;  /* 0x2000001eff0d7230 */ /* 0x000fe20000004100 */
[----:B------:R-:W-:Y:S02]  /*13b0*/  FFMA.FTZ R48, R21, R48, R20 ;  /* 0x0000003015307223 */ /* 0x000fe40000010014 */
[----:B------:R-:W-:Y:S02]  /*13c0*/  FFMA.FTZ R27, R27, R29, R22 ;  /* 0x0000001d1b1b7223 */ /* 0x000fe40000010016 */
        /* <DEDUP_REMOVED lines=17> */
[----:B--2---:R-:W-:-:S05]  /*14e0*/  HADD2.F32 R13, -RZ, R8.H0_H0 ;  /* 0x20000008ff0d7230 */ /* 0x004fca0000004100 */
[----:B------:R-:W-:Y:S01]  /*14f0*/  FFMA.FTZ R43, R14, R13, R43 ;  /* 0x0000000d0e2b7223 */ /* 0x000fe2000001002b */
[----:B------:R-:W-:Y:S02]  /*1500*/  HADD2.F32 R13, -RZ, R20.H1_H1 ;  /* 0x30000014ff0d7230 */ /* 0x000fe40000004100 */
        /* <DEDUP_REMOVED lines=23> */
[--C-:B---3--:R-:W-:Y:S02]  /*1680*/  HADD2.F32 R21, -RZ, R4.reuse.H0_H0 ;  /* 0x20000004ff157230 */ /* 0x108fe40000004100 */
[----:B------:R-:W-:-:S03]  /*1690*/  HADD2.F32 R4, -RZ, R4.H1_H1 ;  /* 0x30000004ff047230 */ /* 0x000fc60000004100 */
[----:B------:R-:W-:Y:S01]  /*16a0*/  FFMA.FTZ R43, R22, R21, R43 ;  /* 0x00000015162b7223 */ /* 0x000fe2000001002b */
[----:B------:R-:W-:-:S05]  /*16b0*/  HADD2.F32 R21, -RZ, R12.H1_H1 ;  /* 0x3000000cff157230 */ /* 0x000fca0000004100 */
[----:B------:R-:W-:Y:S01]  /*16c0*/  FFMA.FTZ R20, R21, R4, R20 ;  /* 0x0000000415147223 */ /* 0x000fe20000010014 */
[----:B------:R-:W-:Y:S02]  /*16d0*/  HADD2.F32 R21, -RZ, R13.H0_H0 ;  /* 0x2000000dff157230 */ /* 0x000fe40000004100 */
[--C-:B------:R-:W-:Y:S02]  /*16e0*/  HADD2.F32 R4, -RZ, R5.reuse.H0_H0 ;  /* 0x20000005ff047230 */ /* 0x100fe40000004100 */
[----:B------:R-:W-:-:S03]  /*16f0*/  HADD2.F32 R5, -RZ, R5.H1_H1 ;  /* 0x30000005ff057230 */ /* 0x000fc60000004100 */
[----:B------:R-:W-:Y:S01]  /*1700*/  FFMA.FTZ R48, R21, R4, R48 ;  /* 0x0000000415307223 */ /* 0x000fe20000010030 */
[----:B------:R-:W-:Y:S02]  /*1710*/  HADD2.F32 R4, -RZ, R13.H1_H1 ;  /* 0x3000000dff047230 */ /* 0x000fe40000004100 */
[----:B------:R-:W-:Y:S02]  /*1720*/  HADD2.F32 R13, -RZ, R14.H0_H0 ;  /* 0x2000000eff0d7230 */ /* 0x000fe40000004100 */
[----:B------:R-:W-:Y:S01]  /*1730*/  HADD2.F32 R12, -RZ, R6.H0_H0 ;  /* 0x20000006ff0c7230 */ /* 0x000fe20000004100 */
[----:B------:R-:W-:Y:S01]  /*1740*/  FFMA.FTZ R27, R4, R5, R27 ;  /* 0x00000005041b7223 */ /* 0x000fe2000001001b */
[----:B-1----:R-:W-:-:S03]  /*1750*/  HADD2.F32 R4, -RZ, R8.H0_H0 ;  /* 0x20000008ff047230 */ /* 0x002fc60000004100 */
[----:B------:R-:W-:Y:S01]  /*1760*/  FFMA.FTZ R28, R13, R12, R28 ;  /* 0x0000000c0d1c7223 */ /* 0x000fe2000001001c */
[----:B------:R-:W-:Y:S02]  /*1770*/  HADD2.F32 R13, -RZ, R8.H1_H1 ;  /* 0x30000008ff0d7230 */ /* 0x000fe40000004100 */
[--C-:B----4-:R-:W-:Y:S02]  /*1780*/  HADD2.F32 R8, -RZ, R16.reuse.H0_H0 ;  /* 0x20000010ff087230 */ /* 0x110fe40000004100 */
[----:B------:R-:W-:Y:S02]  /*1790*/  HADD2.F32 R16, -RZ, R16.H1_H1 ;  /* 0x30000010ff107230 */ /* 0x000fe40000004100 */
[----:B------:R-:W-:Y:S01]  /*17a0*/  HADD2.F32 R12, -RZ, R17.H0_H0 ;  /* 0x20000011ff0c7230 */ /* 0x000fe20000004100 */
[----:B------:R-:W-:Y:S02]  /*17b0*/  FFMA.FTZ R43, R4, R8, R43 ;  /* 0x00000008042b7223 */ /* 0x000fe4000001002b */
[----:B------:R-:W-:Y:S01]  /*17c0*/  FFMA.FTZ R16, R13, R16, R20 ;  /* 0x000000100d107223 */ /* 0x000fe20000010014 */
[----:B------:R-:W-:-:S02]  /*17d0*/  HADD2.F32 R13, -RZ, R9.H0_H0 ;  /* 0x20000009ff0d7230 */ /* 0x000fc40000004100 */
[----:B------:R-:W-:Y:S02]  /*17e0*/  HADD2.F32 R8, -RZ, R9.H1_H1 ;  /* 0x30000009ff087230 */ /* 0x000fe40000004100 */
[----:B------:R-:W-:Y:S02]  /*17f0*/  HADD2.F32 R17, -RZ, R17.H1_H1 ;  /* 0x30000011ff117230 */ /* 0x000fe40000004100 */
[----:B------:R-:W-:Y:S02]  /*1800*/  HADD2.F32 R5, -RZ, R7.H0_H0 ;  /* 0x20000007ff057230 */ /* 0x000fe40000004100 */
[----:B------:R-:W-:Y:S01]  /*1810*/  HADD2.F32 R4, -RZ, R15.H0_H0 ;  /* 0x2000000fff047230 */ /* 0x000fe20000004100 */
[----:B------:R-:W-:Y:S02]  /*1820*/  FFMA.FTZ R12, R13, R12, R48 ;  /* 0x0000000c0d0c7223 */ /* 0x000fe40000010030 */
[----:B------:R-:W-:Y:S02]  /*1830*/  FADD.FTZ R43, R43, R16 ;  /* 0x000000102b2b7221 */ /* 0x000fe40000010000 */
[----:B------:R-:W-:Y:S01]  /*1840*/  FFMA.FTZ R8, R8, R17, R27 ;  /* 0x0000001108087223 */ /* 0x000fe2000001001b */
[----:B------:R-:W-:Y:S01]  /*1850*/  HADD2.F32 R6, -RZ, R6.H1_H1 ;  /* 0x30000006ff067230 */ /* 0x000fe20000004100 */
[----:B------:R-:W-:Y:S01]  /*1860*/  FFMA.FTZ R5, R4, R5, R26 ;  /* 0x0000000504057223 */ /* 0x000fe2000001001a */
[----:B------:R-:W0:Y:S01]  /*1870*/  I2F R17, R36 ;  /* 0x0000002400117306 */ /* 0x000e220000201400 */
[----:B------:R-:W-:Y:S01]  /*1880*/  HADD2.F32 R14, -RZ, R14.H1_H1 ;  /* 0x3000000eff0e7230 */ /* 0x000fe20000004100 */
[----:B------:R-:W-:Y:S01]  /*1890*/  FADD.FTZ R43, R12, R43 ;  /* 0x0000002b0c2b7221 */ /* 0x000fe20000010000 */
[----:B------:R-:W-:-:S02]  /*18a0*/  HADD2.F32 R9, -RZ, R10.H0_H0 ;  /* 0x2000000aff097230 */ /* 0x000fc40000004100 */
[--C-:B------:R-:W-:Y:S01]  /*18b0*/  HADD2.F32 R4, -RZ, R18.reuse.H0_H0 ;  /* 0x20000012ff047230 */ /* 0x100fe20000004100 */
[----:B------:R-:W-:Y:S01]  /*18c0*/  FFMA.FTZ R6, R14, R6, R25 ;  /* 0x000000060e067223 */ /* 0x000fe20000010019 */
[----:B------:R-:W-:Y:S01]  /*18d0*/  HADD2.F32 R18, -RZ, R18.H1_H1 ;  /* 0x30000012ff127230 */ /* 0x000fe20000004100 */
[----:B------:R-:W-:Y:S01]  /*18e0*/  FADD.FTZ R43, R8, R43 ;  /* 0x0000002b082b7221 */ /* 0x000fe20000010000 */
[----:B------:R-:W-:Y:S01]  /*18f0*/  HADD2.F32 R13, -RZ, R10.H1_H1 ;  /* 0x3000000aff0d7230 */ /* 0x000fe20000004100 */
[----:B------:R-:W-:Y:S01]  /*1900*/  FFMA.FTZ R4, R9, R4, R28 ;  /* 0x0000000409047223 */ /* 0x000fe2000001001c */
[----:B------:R-:W-:Y:S02]  /*1910*/  HADD2.F32 R7, -RZ, R7.H1_H1 ;  /* 0x30000007ff077230 */ /* 0x000fe40000004100 */
        /* <DEDUP_REMOVED lines=9> */
[----:B------:R-:W-:-:S02]  /*19b0*/  FFMA.FTZ R5, R8, R12, R5 ;  /* 0x0000000c08057223 */ /* 0x000fc40000010005 */
        /* <DEDUP_REMOVED lines=13> */
[----:B------:R-:W-:Y:S05]  /*1a90*/  @!P2 BRA `(.L_x_18216) ;  /* 0xfffff1000000a947 */ /* 0x000fea000383ffff */
.L_x_18215:
[----:B------:R-:W-:Y:S05]  /*1aa0*/  BSYNC B0 ;  /* 0x0000000000007941 */ /* 0x000fea0003800000 */
.L_x_18214:
        /* <DEDUP_REMOVED lines=44> */
.L_x_18221:
        /* <DEDUP_REMOVED lines=11> */
.L_x_18220:
[----:B------:R-:W-:Y:S05]  /*1e20*/  BSYNC B1 ;  /* 0x0000000000017941 */ /* 0x000fea0003800000 */
.L_x_18219:
        /* <DEDUP_REMOVED lines=11> */
.L_x_18224:
        /* <DEDUP_REMOVED lines=100> */
.L_x_18223:
[----:B------:R-:W-:Y:S05]  /*2520*/  BSYNC B1 ;  /* 0x0000000000017941 */ /* 0x000fea0003800000 */
.L_x_18222:
        /* <DEDUP_REMOVED lines=55> */
.L_x_18226:
[----:B------:R-:W-:Y:S05]  /*28a0*/  BSYNC B1 ;  /* 0x0000000000017941 */ /* 0x000fea0003800000 */
.L_x_18225:
        /* <DEDUP_REMOVED lines=26> */
.L_x_18218:
[----:B------:R-:W-:Y:S05]  /*2a50*/  BSYNC B0 ;  /* 0x0000000000007941 */ /* 0x000fea0003800000 */
.L_x_18217:
        /* <DEDUP_REMOVED lines=43> */
.L_x_18231:
        /* <DEDUP_REMOVED lines=8> */
.L_x_18230:
[----:B------:R-:W-:Y:S05]  /*2d90*/  BSYNC B1 ;  /* 0x0000000000017941 */ /* 0x000fea0003800000 */
.L_x_18229:
        /* <DEDUP_REMOVED lines=11> */
.L_x_18234:
        /* <DEDUP_REMOVED lines=52> */
.L_x_18233:
[----:B------:R-:W-:Y:S05]  /*3190*/  BSYNC B1 ;  /* 0x0000000000017941 */ /* 0x000fea0003800000 */
.L_x_18232:
        /* <DEDUP_REMOVED lines=31> */
.L_x_18236:
[----:B------:R-:W-:Y:S05]  /*3390*/  BSYNC B1 ;  /* 0x0000000000017941 */ /* 0x000fea0003800000 */
.L_x_18235:
        /* <DEDUP_REMOVED lines=14> */
.L_x_18228:
[----:B------:R-:W-:Y:S05]  /*3480*/  BSYNC B0 ;  /* 0x0000000000007941 */ /* 0x000fea0003800000 */
.L_x_18227:
        /* <DEDUP_REMOVED lines=29> */
.L_x_18238:
[----:B------:R-:W-:Y:S05]  /*3660*/  BSYNC B0 ;  /* 0x0000000000007941 */ /* 0x000fea0003800000 */
.L_x_18237:
[----:B------:R-:W-:Y:S01]  /*3670*/  BSSY B0, `(.L_x_18239) ;  /* 0x00001b9000007945 */ /* 0x000fe20003800000 */
[----:B------:R-:W-:Y:S05]  /*3680*/  @!P1 BRA `(.L_x_18240) ;  /* 0x0000006000009947 */ /* 0x000fea0003800000 */
[----:B------:R-:W-:Y:S01]  /*3690*/  IMAD.MOV.U32 R22, RZ, RZ, RZ ;  /* 0x000000ffff167224 */ /* 0x000fe200078e00ff */
[----:B------:R-:W-:Y:S01]  /*36a0*/  CS2R R20, SRZ ;  /* 0x0000000000147805 */ /* 0x000fe2000001ff00 */
[----:B------:R-:W-:Y:S01]  /*36b0*/  CS2R R18, SRZ ;  /* 0x0000000000127805 */ /* 0x000fe2000001ff00 */
[----:B------:R-:W-:Y:S01]  /*36c0*/  CS2R R16, SRZ ;  /* 0x0000000000107805 */ /* 0x000fe2000001ff00 */
[----:B0-----:R-:W-:Y:S01]  /*36d0*/  IMAD.MOV.U32 R7, RZ, RZ, RZ ;  /* 0x000000ffff077224 */ /* 0x001fe200078e00ff */
[----:B------:R-:W-:Y:S05]  /*36e0*/  BRA `(.L_x_18241) ;  /* 0x00001b1000007947 */ /* 0x000fea0003800000 */
.L_x_18240:
[----:B0-----:R-:W-:Y:S01]  /*36f0*/  SHF.R.S32.HI R2, RZ, 0x1f, R41 ;  /* 0x0000001fff027819 */ /* 0x001fe20000011429 */
[----:B------:R-:W-:Y:S01]  /*3700*/  IMAD.U32 R3, RZ, RZ, UR5 ;  /* 0x00000005ff037e24 */ /* 0x000fe2000f8e00ff */
[C---:B------:R-:W-:Y:S01]  /*3710*/  IADD3 R9, P0, R39.reuse, UR7, RZ ;  /* 0x0000000727097c10 */ /* 0x040fe2000ff1e0ff */
[----:B------:R-:W-:Y:S01]  /*3720*/  IMAD R44, R0, c[0x0][0x1c0], RZ ;  /* 0x00007000002c7a24 */ /* 0x000fe200078e02ff */
[----:B------:R-:W-:Y:S01]  /*3730*/  LEA.HI R2, R2, R41, RZ, 0x2 ;  /* 0x0000002902027211 */ /* 0x000fe200078f10ff */
[----:B------:R-:W-:Y:S01]  /*3740*/  IMAD.U32 R11, RZ, RZ, UR19 ;  /* 0x00000013ff0b7e24 */ /* 0x000fe2000f8e00ff */
[----:B------:R-:W-:Y:S01]  /*3750*/  IADD3 R3, -R42, -0x1, R3 ;  /* 0xffffffff2a037810 */ /* 0x000fe20007ffe103 */
[----:B------:R-:W-:Y:S01]  /*3760*/  IMAD.U32 R12, RZ, RZ, UR15 ;  /* 0x0000000fff0c7e24 */ /* 0x000fe2000f8e00ff */
[C---:B------:R-:W-:Y:S01]  /*3770*/  LOP3.LUT R4, R2.reuse, 0xfffffffc, RZ, 0xc0, !PT ;  /* 0xfffffffc02047812 */ /* 0x040fe200078ec0ff */
[----:B------:R-:W-:Y:S01]  /*3780*/  IMAD.SHL.U32 R2, R2, 0x8, RZ ;  /* 0x0000000802027824 */ /* 0x000fe200078e00ff */
[----:B------:R-:W-:Y:S01]  /*3790*/  LEA.HI.X.SX32 R10, R39, UR21, 0x1, P0 ;  /* 0x00000015270a7c11 */ /* 0x000fe200080f0eff */
[----:B------:R-:W-:Y:S01]  /*37a0*/  IMAD.MOV.U32 R0, RZ, RZ, c[0x0][0x1bc] ;  /* 0x00006f00ff007624 */ /* 0x000fe200078e00ff */
[----:B------:R-:W-:Y:S01]  /*37b0*/  CS2R R20, SRZ ;  /* 0x0000000000147805 */ /* 0x000fe2000001ff00 */
[----:B------:R-:W-:Y:S01]  /*37c0*/  IMAD.IADD R7, R41, 0x1, -R4 ;  /* 0x0000000129077824 */ /* 0x000fe200078e0a04 */
[----:B------:R-:W-:Y:S01]  /*37d0*/  LOP3.LUT R6, R2, 0xffffffe0, RZ, 0xc0, !PT ;  /* 0xffffffe002067812 */ /* 0x000fe200078ec0ff */
[----:B------:R-:W-:Y:S01]  /*37e0*/  IMAD R2, R12, -0x10, R3 ;  /* 0xfffffff00c027824 */ /* 0x000fe200078e0203 */
[----:B------:R-:W-:Y:S01]  /*37f0*/  LEA R4, P0, R9, c[0x0][0x198], 0x2 ;  /* 0x0000660009047a11 */ /* 0x000fe200078010ff */
[----:B------:R-:W-:Y:S01]  /*3800*/  IMAD.SHL.U32 R5, R7, 0x8, RZ ;  /* 0x0000000807057824 */ /* 0x000fe200078e00ff */
[----:B------:R-:W-:Y:S01]  /*3810*/  CS2R R18, SRZ ;  /* 0x0000000000127805 */ /* 0x000fe2000001ff00 */
[C---:B------:R-:W-:Y:S01]  /*3820*/  IMAD R23, R42.reuse, 0x4, R7 ;  /* 0x000000042a177824 */ /* 0x040fe200078e0207 */
[----:B------:R-:W-:Y:S01]  /*3830*/  LEA.HI.X R3, R9, c[0x0][0x19c], R10, 0x2, P0 ;  /* 0x0000670009037a11 */ /* 0x000fe200000f140a */
[----:B------:R-:W-:Y:S01]  /*3840*/  IMAD R8, R42, 0x20, R5 ;  /* 0x000000202a087824 */ /* 0x000fe200078e0205 */
[----:B------:R-:W-:Y:S01]  /*3850*/  CS2R R16, SRZ ;  /* 0x0000000000107805 */ /* 0x000fe2000001ff00 */
[----:B------:R-:W-:Y:S01]  /*3860*/  IMAD.IADD R6, R5, 0x1, R6 ;  /* 0x0000000105067824 */ /* 0x000fe200078e0206 */
[----:B------:R-:W-:Y:S01]  /*3870*/  SHF.R.S32.HI R0, RZ, 0x1f, R0 ;  /* 0x0000001fff007819 */ /* 0x000fe20000011400 */
[----:B------:R-:W-:Y:S01]  /*3880*/  IMAD.MOV.U32 R22, RZ, RZ, RZ ;  /* 0x000000ffff167224 */ /* 0x000fe200078e00ff */
        /* <DEDUP_REMOVED lines=9> */
[----:B------:R-:W-:Y:S02]  /*3920*/  IADD3 R24, R6, 0x700, RZ ;  /* 0x0000070006187810 */ /* 0x000fe40007ffe0ff */
.L_x_18258:
[----:B------:R-:W-:Y:S01]  /*3930*/  IMAD.MOV.U32 R34, RZ, RZ, R4 ;  /* 0x000000ffff227224 */ /* 0x000fe200078e0004 */
[----:B------:R-:W0:Y:S01]  /*3940*/  LDS.128 R8, [R23+-0x10] ;  /* 0xfffff00017087984 */ /* 0x000e220000000c00 */
[----:B------:R-:W-:-:S03]  /*3950*/  IMAD.MOV.U32 R35, RZ, RZ, R3 ;  /* 0x000000ffff237224 */ /* 0x000fc600078e0003 */
[----:B------:R-:W1:Y:S04]  /*3960*/  LDS.128 R12, [R23] ;  /* 0x00000000170c7984 */ /* 0x000e680000000c00 */
[----:B------:R2:W3:Y:S01]  /*3970*/  LDG.E.CONSTANT R31, [R34.64] ;  /* 0x0000000c221f7981 */ /* 0x0004e2000c1e9900 */
[----:B0-----:R-:W-:Y:S01]  /*3980*/  F2FP.PACK_AB R36, R11, R10 ;  /* 0x0000000a0b24723e */ /* 0x001fe200000000ff */
[----:B------:R-:W-:Y:S01]  /*3990*/  BSSY B1, `(.L_x_18242) ;  /* 0x0000030000017945 */ /* 0x000fe20003800000 */
[----:B--2---:R-:W-:Y:S02]  /*39a0*/  F2FP.PACK_AB R35, R9, R8 ;  /* 0x000000080923723e */ /* 0x004fe400000000ff */
[----:B-1----:R-:W-:Y:S02]  /*39b0*/  F2FP.PACK_AB R37, R13, R12 ;  /* 0x0000000c0d25723e */ /* 0x002fe400000000ff */
[----:B------:R-:W-:-:S02]  /*39c0*/  F2FP.PACK_AB R32, R15, R14 ;  /* 0x0000000e0f20723e */ /* 0x000fc400000000ff */
[----:B---3--:R-:W-:Y:S01]  /*39d0*/  SHF.R.S32.HI R30, RZ, 0x1f, R31 ;  /* 0x0000001fff1e7819 */ /* 0x008fe2000001141f */
        /* <DEDUP_REMOVED lines=8> */
[----:B------:R-:W-:Y:S01]  /*3a60*/  LEA.HI.X R11, R30, c[0x0][0x18c], R11, 0x1, P1 ;  /* 0x000063001e0b7a11 */ /* 0x000fe200008f0c0b */
[----:B------:R-:W-:-:S04]  /*3a70*/  IMAD.MOV.U32 R30, RZ, RZ, R36 ;  /* 0x000000ffff1e7224 */ /* 0x000fc800078e0024 */
[----:B-----5:R0:W5:Y:S06]  /*3a80*/  LDG.E.128.CONSTANT R12, [R10.64] ;  /* 0x0000000c0a0c7981 */ /* 0x02016c000c1e9d00 */
[----:B------:R-:W-:Y:S05]  /*3a90*/  @P0 BRA `(.L_x_18243) ;  /* 0x000001f000000947 */ /* 0x000fea0003800000 */
[C---:B------:R-:W-:Y:S02]  /*3aa0*/  IADD3 R8, R5.reuse, -0x5, RZ ;  /* 0xfffffffb05087810 */ /* 0x040fe40007ffe0ff */
[----:B------:R-:W-:Y:S02]  /*3ab0*/  ISETP.GE.AND P3, PT, R5, UR20, PT ;  /* 0x0000001405007c0c */ /* 0x000fe4000bf66270 */
[----:B------:R-:W-:-:S02]  /*3ac0*/  ISETP.GE.AND P1, PT, R8, UR20, PT ;  /* 0x0000001408007c0c */ /* 0x000fc4000bf26270 */
        /* <DEDUP_REMOVED lines=28> */
.L_x_18243:
[----:B------:R-:W-:Y:S05]  /*3c90*/  BSYNC B1 ;  /* 0x0000000000017941 */ /* 0x000fea0003800000 */
.L_x_18242:
[----:B0-----:R-:W5:Y:S02]  /*3ca0*/  LDG.E.128.CONSTANT R8, [R10.64+0x200] ;  /* 0x0002000c0a087981 */ /* 0x001f64000c1e9d00 */
[----:B-----5:R-:W-:-:S06]  /*3cb0*/  HFMA2.MMA R13, R30, R13, -RZ ;  /* 0x0000000d1e0d7235 */ /* 0x020fcc00001000ff */
[----:B------:R-:W-:Y:S01]  /*3cc0*/  HFMA2.MMA R13, R35, R12, R13 ;  /* 0x0000000c230d7235 */ /* 0x000fe2000000000d */
[----:B------:R-:W-:Y:S09]  /*3cd0*/  BSSY B1, `(.L_x_18244) ;  /* 0x0000022000017945 */ /* 0x000ff20003800000 */
[----:B------:R-:W-:Y:S01]  /*3ce0*/  HFMA2 R14, R37, R14, R13 ;  /* 0x0000000e250e7231 */ /* 0x000fe2000000000d */
[----:B------:R-:W-:Y:S05]  /*3cf0*/  @P0 BRA `(.L_x_18245) ;  /* 0x000001f000000947 */ /* 0x000fea0003800000 */
[C---:B------:R-:W-:Y:S02]  /*3d00*/  IADD3 R12, R5.reuse, -0x5, RZ ;  /* 0xfffffffb050c7810 */ /* 0x040fe40007ffe0ff */
[----:B------:R-:W-:-:S02]  /*3d10*/  ISETP.GE.AND P3, PT, R5, UR20, PT ;  /* 0x0000001405007c0c */ /* 0x000fc4000bf66270 */
        /* <DEDUP_REMOVED lines=29> */
.L_x_18245:
[----:B------:R-:W-:Y:S05]  /*3ef0*/  BSYNC B1 ;  /* 0x0000000000017941 */ /* 0x000fea0003800000 */
.L_x_18244:
[----:B------:R-:W-:Y:S01]  /*3f00*/  HFMA2.MMA R14, R32, R15, R14 ;  /* 0x0000000f200e7235 */ /* 0x000fe2000000000e */
[----:B------:R-:W-:Y:S01]  /*3f10*/  HMUL2 R9, R30, R9 ;  /* 0x000000091e097232 */ /* 0x000fe20000000000 */
[----:B------:R-:W-:-:S03]  /*3f20*/  IADD3 R13, P1, R29, R46, RZ ;  /* 0x0000002e1d0d7210 */ /* 0x000fc60007f3e0ff */
[----:B------:R-:W-:Y:S01]  /*3f30*/  HFMA2 R15, R35, R8, R9 ;  /* 0x00000008230f7231 */ /* 0x000fe20000000009 */
[----:B------:R-:W-:-:S04]  /*3f40*/  LEA R12, P2, R13, c[0x0][0x188], 0x1 ;  /* 0x000062000d0c7a11 */ /* 0x000fc800078408ff */
[--C-:B------:R-:W-:Y:S01]  /*3f50*/  HADD2.F32 R8, -RZ, R14.reuse.H0_H0 ;  /* 0x2000000eff087230 */ /* 0x100fe20000004100 */
[----:B------:R-:W-:Y:S01]  /*3f60*/  HFMA2.MMA R10, R37, R10, R15 ;  /* 0x0000000a250a7235 */ /* 0x000fe2000000000f */
[----:B------:R-:W-:Y:S01]  /*3f70*/  HADD2.F32 R9, -RZ, R14.H1_H1 ;  /* 0x3000000eff097230 */ /* 0x000fe20000004100 */
[----:B------:R-:W-:-:S04]  /*3f80*/  LEA.HI.X.SX32 R14, R29, R31, 0x1, P1 ;  /* 0x0000001f1d0e7211 */ /* 0x000fc800008f0eff */
[----:B------:R-:W-:Y:S01]  /*3f90*/  LEA.HI.X R13, R13, c[0x0][0x18c], R14, 0x1, P2 ;  /* 0x000063000d0d7a11 */ /* 0x000fe200010f0c0e */
[----:B------:R-:W-:Y:S01]  /*3fa0*/  FADD.FTZ R9, R8, R9 ;  /* 0x0000000908097221 */ /* 0x000fe20000010000 */
[----:B------:R-:W-:Y:S03]  /*3fb0*/  BSSY B1, `(.L_x_18246) ;  /* 0x0000023000017945 */ /* 0x000fe60003800000 */
[----:B------:R-:W-:Y:S01]  /*3fc0*/  FADD.FTZ R22, R9, R22 ;  /* 0x0000001609167221 */ /* 0x000fe20000010000 */
[----:B------:R-:W5:Y:S01]  /*3fd0*/  LDG.E.128.CONSTANT R12, [R12.64] ;  /* 0x0000000c0c0c7981 */ /* 0x000f62000c1e9d00 */
        /* <DEDUP_REMOVED lines=32> */
.L_x_18247:
[----:B------:R-:W-:Y:S05]  /*41e0*/  BSYNC B1 ;  /* 0x0000000000017941 */ /* 0x000fea0003800000 */
.L_x_18246:
        /* <DEDUP_REMOVED lines=13> */
[----:B------:R-:W-:-:S02]  /*42c0*/  ISETP.GE.AND P3, PT, R5, UR20, PT ;  /* 0x0000001405007c0c */ /* 0x000fc4000bf66270 */
[----:B------:R-:W-:Y:S02]  /*42d0*/  ISETP.GE.AND P1, PT, R13, UR20, PT ;  /* 0x000000140d007c0c */ /* 0x000fe4000bf26270 */
        /* <DEDUP_REMOVED lines=28> */
.L_x_18249:
[----:B------:R-:W-:Y:S05]  /*44a0*/  BSYNC B1 ;  /* 0x0000000000017941 */ /* 0x000fea0003800000 */
.L_x_18248:
[----:B-----5:R-:W-:Y:S02]  /*44b0*/  HMUL2 R9, R30, R9 ;  /* 0x000000091e097232 */ /* 0x020fe40000000000 */
[----:B------:R-:W-:Y:S02]  /*44c0*/  HADD2.F32 R14, -RZ, R15.H1_H1 ;  /* 0x3000000fff0e7230 */ /* 0x000fe40000004100 */
[----:B------:R-:W-:Y:S02]  /*44d0*/  HFMA2 R9, R35, R8, R9 ;  /* 0x0000000823097231 */ /* 0x000fe40000000009 */
[----:B------:R-:W-:-:S04]  /*44e0*/  HADD2.F32 R8, -RZ, R12.H0_H0 ;  /* 0x2000000cff087230 */ /* 0x000fc80000004100 */
[----:B------:R-:W-:Y:S01]  /*44f0*/  HFMA2.MMA R13, R37, R10, R9 ;  /* 0x0000000a250d7235 */ /* 0x000fe20000000009 */
[----:B------:R-:W-:Y:S01]  /*4500*/  HADD2.F32 R9, -RZ, R12.H1_H1 ;  /* 0x3000000cff097230 */ /* 0x000fe20000004100 */
[----:B------:R-:W-:-:S04]  /*4510*/  IADD3 R12, P1, R27, R46, RZ ;  /* 0x0000002e1b0c7210 */ /* 0x000fc80007f3e0ff */
[----:B------:R-:W-:Y:S01]  /*4520*/  FADD.FTZ R10, R8, R9 ;  /* 0x00000009080a7221 */ /* 0x000fe20000010000 */
[----:B------:R-:W-:Y:S02]  /*4530*/  LEA R8, P2, R12, c[0x0][0x188], 0x1 ;  /* 0x000062000c087a11 */ /* 0x000fe400078408ff */
[----:B------:R-:W-:Y:S01]  /*4540*/  LEA.HI.X.SX32 R9, R27, R31, 0x1, P1 ;  /* 0x0000001f1b097211 */ /* 0x000fe200008f0eff */
[----:B------:R-:W-:-:S03]  /*4550*/  FADD.FTZ R21, R10, R21 ;  /* 0x000000150a157221 */ /* 0x000fc60000010000 */
[----:B------:R-:W-:Y:S01]  /*4560*/  LEA.HI.X R9, R12, c[0x0][0x18c], R9, 0x1, P2 ;  /* 0x000063000c097a11 */ /* 0x000fe200010f0c09 */
[----:B------:R-:W-:Y:S01]  /*4570*/  HFMA2 R12, R32, R11, R13 ;  /* 0x0000000b200c7231 */ /* 0x000fe2000000000d */
[----:B------:R-:W-:Y:S01]  /*4580*/  BSSY B1, `(.L_x_18250) ;  /* 0x0000023000017945 */ /* 0x000fe20003800000 */
[----:B------:R-:W-:-:S03]  /*4590*/  HADD2.F32 R13, -RZ, R15.H0_H0 ;  /* 0x2000000fff0d7230 */ /* 0x000fc60000004100 */
[----:B------:R-:W5:Y:S01]  /*45a0*/  LDG.E.128.CONSTANT R8, [R8.64] ;  /* 0x0000000c08087981 */ /* 0x000f62000c1e9d00 */
[----:B------:R-:W-:Y:S05]  /*45b0*/  @P0 BRA `(.L_x_18251) ;  /* 0x000001f000000947 */ /* 0x000fea0003800000 */
[----:B------:R-:W-:-:S04]  /*45c0*/  IADD3 R15, R5, -0x5, RZ ;  /* 0xfffffffb050f7810 */ /* 0x000fc80007ffe0ff */
        /* <DEDUP_REMOVED lines=30> */
.L_x_18251:
[----:B------:R-:W-:Y:S05]  /*47b0*/  BSYNC B1 ;  /* 0x0000000000017941 */ /* 0x000fea0003800000 */
.L_x_18250:
[----:B-----5:R-:W-:Y:S01]  /*47c0*/  HMUL2 R9, R30, R9 ;  /* 0x000000091e097232 */ /* 0x020fe20000000000 */
[----:B------:R-:W-:-:S04]  /*47d0*/  IADD3 R15, P1, R26, R46, RZ ;  /* 0x0000002e1a0f7210 */ /* 0x000fc80007f3e0ff */
[----:B------:R-:W-:Y:S01]  /*47e0*/  LEA.HI.X.SX32 R34, R26, R31, 0x1, P1 ;  /* 0x0000001f1a227211 */ /* 0x000fe200008f0eff */
[----:B------:R-:W-:Y:S01]  /*47f0*/  HFMA2.MMA R8, R35, R8, R9 ;  /* 0x0000000823087235 */ /* 0x000fe20000000009 */
[----:B------:R-:W-:Y:S01]  /*4800*/  FADD.FTZ R9, R13, R14 ;  /* 0x0000000e0d097221 */ /* 0x000fe20000010000 */
[--C-:B------:R-:W-:Y:S02]  /*4810*/  HADD2.F32 R13, -RZ, R12.reuse.H0_H0 ;  /* 0x2000000cff0d7230 */ /* 0x100fe40000004100 */
[----:B------:R-:W-:Y:S01]  /*4820*/  HADD2.F32 R12, -RZ, R12.H1_H1 ;  /* 0x3000000cff0c7230 */ /* 0x000fe20000004100 */
[----:B------:R-:W-:Y:S01]  /*4830*/  BSSY B1, `(.L_x_18252) ;  /* 0x0000028000017945 */ /* 0x000fe20003800000 */
[----:B------:R-:W-:-:S03]  /*4840*/  FADD.FTZ R20, R9, R20 ;  /* 0x0000001409147221 */ /* 0x000fc60000010000 */
[----:B------:R-:W-:Y:S01]  /*4850*/  FADD.FTZ R14, R13, R12 ;  /* 0x0000000c0d0e7221 */ /* 0x000fe20000010000 */
[C---:B------:R-:W-:Y:S01]  /*4860*/  LEA R12, P2, R15.reuse, c[0x0][0x188], 0x1 ;  /* 0x000062000f0c7a11 */ /* 0x040fe200078408ff */
[----:B------:R-:W-:Y:S02]  /*4870*/  HFMA2 R10, R37, R10, R8 ;  /* 0x0000000a250a7231 */ /* 0x000fe40000000008 */
[----:B------:R-:W-:Y:S01]  /*4880*/  FADD.FTZ R19, R14, R19 ;  /* 0x000000130e137221 */ /* 0x000fe20000010000 */
[----:B------:R-:W-:-:S06]  /*4890*/  LEA.HI.X R13, R15, c[0x0][0x18c], R34, 0x1, P2 ;  /* 0x000063000f0d7a11 */ /* 0x000fcc00010f0c22 */
        /* <DEDUP_REMOVED lines=33> */
.L_x_18253:
[----:B------:R-:W-:Y:S05]  /*4ab0*/  BSYNC B1 ;  /* 0x0000000000017941 */ /* 0x000fea0003800000 */
.L_x_18252:
[----:B-----5:R-:W-:Y:S01]  /*4ac0*/  HMUL2 R13, R30, R13 ;  /* 0x0000000d1e0d7232 */ /* 0x020fe20000000000 */
[-C--:B------:R-:W-:Y:S02]  /*4ad0*/  IADD3 R9, P1, R25, R46.reuse, RZ ;  /* 0x0000002e19097210 */ /* 0x080fe40007f3e0ff */
[----:B------:R-:W-:-:S03]  /*4ae0*/  IADD3 R46, P2, R24, R46, RZ ;  /* 0x0000002e182e7210 */ /* 0x000fc60007f5e0ff */
[----:B------:R-:W-:-:S10]  /*4af0*/  HFMA2.MMA R13, R35, R12, R13 ;  /* 0x0000000c230d7235 */ /* 0x000fd4000000000d */
[----:B------:R-:W-:Y:S01]  /*4b00*/  HFMA2 R34, R37, R14, R13 ;  /* 0x0000000e25227231 */ /* 0x000fe2000000000d */
[-C--:B------:R-:W-:Y:S02]  /*4b10*/  LEA.HI.X.SX32 R14, R25, R31.reuse, 0x1, P1 ;  /* 0x0000001f190e7211 */ /* 0x080fe400008f0eff */
[C---:B------:R-:W-:Y:S01]  /*4b20*/  LEA R8, P1, R9.reuse, c[0x0][0x188], 0x1 ;  /* 0x0000620009087a11 */ /* 0x040fe200078208ff */
[----:B------:R-:W-:Y:S01]  /*4b30*/  BSSY B1, `(.L_x_18254) ;  /* 0x0000028000017945 */ /* 0x000fe20003800000 */
[----:B------:R-:W-:Y:S01]  /*4b40*/  LEA.HI.X.SX32 R31, R24, R31, 0x1, P2 ;  /* 0x0000001f181f7211 */ /* 0x000fe200010f0eff */
[----:B------:R-:W-:Y:S01]  /*4b50*/  HFMA2 R34, R32, R15, R34 ;  /* 0x0000000f20227231 */ /* 0x000fe20000000022 */
[C---:B------:R-:W-:Y:S02]  /*4b60*/  LEA R12, P2, R46.reuse, c[0x0][0x188], 0x1 ;  /* 0x000062002e0c7a11 */ /* 0x040fe400078408ff */
[----:B------:R-:W-:Y:S02]  /*4b70*/  LEA.HI.X R9, R9, c[0x0][0x18c], R14, 0x1, P1 ;  /* 0x0000630009097a11 */ /* 0x000fe400008f0c0e */
[----:B------:R-:W-:Y:S01]  /*4b80*/  LEA.HI.X R13, R46, c[0x0][0x18c], R31, 0x1, P2 ;  /* 0x000063002e0d7a11 */ /* 0x000fe200010f0c1f */
[----:B------:R-:W-:-:S03]  /*4b90*/  HFMA2.MMA R31, R32, R11, R10 ;  /* 0x0000000b201f7235 */ /* 0x000fc6000000000a */
[----:B------:R-:W5:Y:S01]  /*4ba0*/  LDG.E.128.CONSTANT R8, [R8.64] ;  /* 0x0000000c08087981 */ /* 0x000f62000c1e9d00 */
        /* <DEDUP_REMOVED lines=8> */
[----:B------:R-:W-:Y:S02]  /*4c30*/  ISETP.GE.AND P4, PT, R15, UR20, PT ;  /* 0x000000140f007c0c */ /* 0x000fe4000bf86270 */
[C---:B-----5:R-:W-:Y:S02]  /*4c40*/  PRMT R14, R9.reuse, 0x7632, R14 ;  /* 0x00007632090e7816 */ /* 0x060fe4000000000e */
[----:B------:R-:W-:Y:S02]  /*4c50*/  PRMT R15, R10, 0x7632, R15 ;  /* 0x000076320a0f7816 */ /* 0x000fe4000000000f */
[----:B------:R-:W-:Y:S02]  /*4c60*/  SEL R9, R9, RZ, !P1 ;  /* 0x000000ff09097207 */ /* 0x000fe40004800000 */
[----:B------:R-:W-:-:S02]  /*4c70*/  SEL R14, R14, RZ, !P2 ;  /* 0x000000ff0e0e7207 */ /* 0x000fc40005000000 */
[----:B------:R-:W-:Y:S02]  /*4c80*/  SEL R10, R10, RZ, !P3 ;  /* 0x000000ff0a0a7207 */ /* 0x000fe40005800000 */
[----:B------:R-:W-:Y:S02]  /*4c90*/  SEL R15, R15, RZ, !P4 ;  /* 0x000000ff0f0f7207 */ /* 0x000fe40006000000 */
[----:B------:R-:W-:Y:S02]  /*4ca0*/  PRMT R9, R9, 0x5410, R14 ;  /* 0x0000541009097816 */ /* 0x000fe4000000000e */
[----:B------:R-:W-:Y:S02]  /*4cb0*/  PRMT R10, R10, 0x5410, R15 ;  /* 0x000054100a0a7816 */ /* 0x000fe4000000000f */
[C---:B------:R-:W-:Y:S02]  /*4cc0*/  IADD3 R14, R5.reuse, -0x6, RZ ;  /* 0xfffffffa050e7810 */ /* 0x040fe40007ffe0ff */
[----:B------:R-:W-:-:S02]  /*4cd0*/  IADD3 R15, R5, -0x1, RZ ;  /* 0xffffffff050f7810 */ /* 0x000fc40007ffe0ff */
[----:B------:R-:W-:Y:S02]  /*4ce0*/  ISETP.GE.AND P2, PT, R14, UR20, PT ;  /* 0x000000140e007c0c */ /* 0x000fe4000bf46270 */
[----:B------:R-:W-:Y:S02]  /*4cf0*/  ISETP.GE.AND P3, PT, R15, UR20, PT ;  /* 0x000000140f007c0c */ /* 0x000fe4000bf66270 */
[----:B------:R-:W-:Y:S02]  /*4d00*/  ISETP.GE.AND P4, PT, R5, UR20, PT ;  /* 0x0000001405007c0c */ /* 0x000fe4000bf86270 */
[----:B------:R-:W-:Y:S02]  /*4d10*/  PRMT R14, R11, 0x7632, R14 ;  /* 0x000076320b0e7816 */ /* 0x000fe4000000000e */
[----:B------:R-:W-:Y:S02]  /*4d20*/  IADD3 R15, R5, -0x7, RZ ;  /* 0xfffffff9050f7810 */ /* 0x000fe40007ffe0ff */
[----:B------:R-:W-:-:S02]  /*4d30*/  SEL R36, R14, RZ, !P4 ;  /* 0x000000ff0e247207 */ /* 0x000fc40006000000 */
[----:B------:R-:W-:Y:S02]  /*4d40*/  ISETP.GE.AND P1, PT, R15, UR20, PT ;  /* 0x000000140f007c0c */ /* 0x000fe4000bf26270 */
[C---:B------:R-:W-:Y:S02]  /*4d50*/  PRMT R14, R8.reuse, 0x7632, R14 ;  /* 0x00007632080e7816 */ /* 0x040fe4000000000e */
[----:B------:R-:W-:Y:S02]  /*4d60*/  SEL R11, R11, RZ, !P3 ;  /* 0x000000ff0b0b7207 */ /* 0x000fe40005800000 */
[----:B------:R-:W-:Y:S02]  /*4d70*/  SEL R15, R8, RZ, !P1 ;  /* 0x000000ff080f7207 */ /* 0x000fe40004800000 */
[----:B------:R-:W-:Y:S02]  /*4d80*/  SEL R14, R14, RZ, !P2 ;  /* 0x000000ff0e0e7207 */ /* 0x000fe40005000000 */
[----:B------:R-:W-:-:S02]  /*4d90*/  PRMT R11, R11, 0x5410, R36 ;  /* 0x000054100b0b7816 */ /* 0x000fc40000000024 */
[----:B------:R-:W-:Y:S02]  /*4da0*/  PRMT R8, R15, 0x5410, R14 ;  /* 0x000054100f087816 */ /* 0x000fe4000000000e */
.L_x_18255:
[----:B------:R-:W-:Y:S05]  /*4db0*/  BSYNC B1 ;  /* 0x0000000000017941 */ /* 0x000fea0003800000 */
.L_x_18254:
[----:B------:R-:W5:Y:S02]  /*4dc0*/  LDG.E.128.CONSTANT R12, [R12.64] ;  /* 0x0000000c0c0c7981 */ /* 0x000f64000c1e9d00 */
[----:B-----5:R-:W-:Y:S01]  /*4dd0*/  HMUL2 R9, R30, R9 ;  /* 0x000000091e097232 */ /* 0x020fe20000000000 */
[----:B------:R-:W-:Y:S05]  /*4de0*/  BSSY B1, `(.L_x_18256) ;  /* 0x0000030000017945 */ /* 0x000fea0003800000 */
[----:B------:R-:W-:Y:S01]  /*4df0*/  HFMA2.MMA R9, R35, R8, R9 ;  /* 0x0000000823097235 */ /* 0x000fe20000000009 */
[--C-:B------:R-:W-:Y:S02]  /*4e00*/  HADD2.F32 R8, -RZ, R31.reuse.H0_H0 ;  /* 0x2000001fff087230 */ /* 0x100fe40000004100 */
        /* <DEDUP_REMOVED lines=16> */
[C---:B------:R-:W-:Y:S02]  /*4f10*/  IADD3 R10, R5.reuse, -0x5, RZ ;  /* 0xfffffffb050a7810 */ /* 0x040fe40007ffe0ff */
[----:B------:R-:W-:Y:S02]  /*4f20*/  ISETP.GE.AND P6, PT, R8, UR20, PT ;  /* 0x0000001408007c0c */ /* 0x000fe4000bfc6270 */
[----:B------:R-:W-:Y:S02]  /*4f30*/  IADD3 R8, R5, -0x4, RZ ;  /* 0xfffffffc05087810 */ /* 0x000fe40007ffe0ff */
[----:B------:R-:W-:-:S02]  /*4f40*/  ISETP.GE.AND P2, PT, R9, UR20, PT ;  /* 0x0000001409007c0c */ /* 0x000fc4000bf46270 */
[----:B------:R-:W-:Y:S02]  /*4f50*/  ISETP.GE.AND P5, PT, R10, UR20, PT ;  /* 0x000000140a007c0c */ /* 0x000fe4000bfa6270 */
[C---:B------:R-:W-:Y:S02]  /*4f60*/  IADD3 R9, R5.reuse, -0x3, RZ ;  /* 0xfffffffd05097810 */ /* 0x040fe40007ffe0ff */
[C---:B------:R-:W-:Y:S02]  /*4f70*/  IADD3 R10, R5.reuse, -0x2, RZ ;  /* 0xfffffffe050a7810 */ /* 0x040fe40007ffe0ff */
[----:B------:R-:W-:Y:S02]  /*4f80*/  IADD3 R11, R5, -0x1, RZ ;  /* 0xffffffff050b7810 */ /* 0x000fe40007ffe0ff */
[----:B------:R-:W-:Y:S02]  /*4f90*/  ISETP.GE.AND P1, PT, R8, UR20, PT ;  /* 0x0000001408007c0c */ /* 0x000fe4000bf26270 */
[----:B------:R-:W-:-:S02]  /*4fa0*/  PRMT R8, R12, 0x7632, R8 ;  /* 0x000076320c087816 */ /* 0x000fc40000000008 */
[----:B------:R-:W-:Y:S02]  /*4fb0*/  ISETP.GE.AND P4, PT, R9, UR20, PT ;  /* 0x0000001409007c0c */ /* 0x000fe4000bf86270 */
[----:B------:R-:W-:Y:S02]  /*4fc0*/  SEL R12, R12, RZ, !P6 ;  /* 0x000000ff0c0c7207 */ /* 0x000fe40007000000 */
[----:B------:R-:W-:Y:S02]  /*4fd0*/  ISETP.GE.AND P0, PT, R10, UR20, PT ;  /* 0x000000140a007c0c */ /* 0x000fe4000bf06270 */
[----:B------:R-:W-:Y:S02]  /*4fe0*/  ISETP.GE.AND P3, PT, R11, UR20, PT ;  /* 0x000000140b007c0c */ /* 0x000fe4000bf66270 */
[----:B------:R-:W-:Y:S02]  /*4ff0*/  ISETP.GE.AND P6, PT, R5, UR20, PT ;  /* 0x0000001405007c0c */ /* 0x000fe4000bfc6270 */
[----:B------:R-:W-:-:S02]  /*5000*/  PRMT R9, R15, 0x7632, R9 ;  /* 0x000076320f097816 */ /* 0x000fc40000000009 */
[----:B------:R-:W-:Y:S02]  /*5010*/  PRMT R10, R13, 0x7632, R10 ;  /* 0x000076320d0a7816 */ /* 0x000fe4000000000a */
        /* <DEDUP_REMOVED lines=12> */
.L_x_18257:
[----:B------:R-:W-:Y:S05]  /*50e0*/  BSYNC B1 ;  /* 0x0000000000017941 */ /* 0x000fea0003800000 */
.L_x_18256:
        /* <DEDUP_REMOVED lines=17> */
.L_x_18241:
[----:B------:R-:W-:Y:S05]  /*5200*/  BSYNC B0 ;  /* 0x0000000000007941 */ /* 0x000fea0003800000 */
.L_x_18239:
        /* <DEDUP_REMOVED lines=10> */
[----:B-1----:R-:W-:Y:S02]  /*52b0*/  FADD.FTZ R0, R0, R21 ;  /* 0x0000001500007221 */ /* 0x002fe40000010000 */
[----:B--2---:R-:W-:Y:S01]  /*52c0*/  FADD.FTZ R4, R5, R20 ;  /* 0x0000001405047221 */ /* 0x004fe20000010000 */
[----:B------:R-:W-:Y:S01]  /*52d0*/  BAR.SYNC.DEFER_BLOCKING 0x0 ;  /* 0x0000000000007b1d */ /* 0x000fe20000010000 */
[----:B---3--:R-:W-:-:S05]  /*52e0*/  FADD.FTZ R6, R2, R19 ;  /* 0x0000001302067221 */ /* 0x008fca0000010000 */
[----:B------:R-:W1:Y:S01]  /*52f0*/  SHFL.BFLY PT, R2, R3, 0x1, 0x1f ;  /* 0x0c201f0003027f89 */ /* 0x000e6200000e0000 */
[----:B----4-:R-:W-:Y:S01]  /*5300*/  FADD.FTZ R8, R9, R18 ;  /* 0x0000001209087221 */ /* 0x010fe20000010000 */
[----:B------:R-:W-:Y:S02]  /*5310*/  SHF.R.S32.HI R18, RZ, 0x1f, R41 ;  /* 0x0000001fff127819 */ /* 0x000fe40000011429 */
[----:B------:R-:W2:Y:S01]  /*5320*/  SHFL.BFLY PT, R5, R0, 0x1, 0x1f ;  /* 0x0c201f0000057f89 */ /* 0x000ea200000e0000 */
[----:B------:R-:W-:Y:S01]  /*5330*/  FADD.FTZ R10, R10, R17 ;  /* 0x000000110a0a7221 */ /* 0x000fe20000010000 */
[----:B------:R-:W-:Y:S02]  /*5340*/  LEA.HI R18, R18, R41, RZ, 0x2 ;  /* 0x0000002912127211 */ /* 0x000fe400078f10ff */
[----:B------:R-:W3:Y:S01]  /*5350*/  SHFL.BFLY PT, R9, R4, 0x1, 0x1f ;  /* 0x0c201f0004097f89 */ /* 0x000ee200000e0000 */
[----:B------:R-:W-:Y:S01]  /*5360*/  FADD.FTZ R12, R11, R16 ;  /* 0x000000100b0c7221 */ /* 0x000fe20000010000 */
[----:B------:R-:W-:-:S02]  /*5370*/  IADD3 R16, R33, 0x1f, RZ ;  /* 0x0000001f21107810 */ /* 0x000fc40007ffe0ff */
[----:B------:R-:W4:Y:S01]  /*5380*/  SHFL.BFLY PT, R11, R6, 0x1, 0x1f ;  /* 0x0c201f00060b7f89 */ /* 0x000f2200000e0000 */
[----:B0-----:R-:W-:Y:S01]  /*5390*/  FADD.FTZ R14, R14, R7 ;  /* 0x000000070e0e7221 */ /* 0x001fe20000010000 */
[----:B------:R-:W-:Y:S02]  /*53a0*/  LOP3.LUT R7, R41, 0x3, RZ, 0xc0, !PT ;  /* 0x0000000329077812 */ /* 0x000fe400078ec0ff */
[----:B------:R-:W0:Y:S01]  /*53b0*/  SHFL.BFLY PT, R13, R8, 0x1, 0x1f ;  /* 0x0c201f00080d7f89 */ /* 0x000e2200000e0000 */
[----:B------:R-:W-:Y:S02]  /*53c0*/  ISETP.GT.U32.AND P3, PT, R16, 0x3e, PT ;  /* 0x0000003e1000780c */ /* 0x000fe40003f64070 */
[----:B------:R-:W-:Y:S01]  /*53d0*/  ISETP.NE.AND P2, PT, R7, RZ, PT ;  /* 0x000000ff0700720c */ /* 0x000fe20003f45270 */
[----:B------:R-:W0:Y:S01]  /*53e0*/  SHFL.BFLY PT, R15, R10, 0x1, 0x1f ;  /* 0x0c201f000a0f7f89 */ /* 0x000e2200000e0000 */
[C---:B------:R-:W-:Y:S02]  /*53f0*/  LOP3.LUT R7, R33.reuse, 0xffffffc0, RZ, 0xc0, !PT ;  /* 0xffffffc021077812 */ /* 0x040fe400078ec0ff */
[----:B------:R-:W-:Y:S01]  /*5400*/  ISETP.GT.OR P0, PT, R33, 0x3f, P2 ;  /* 0x0000003f2100780c */ /* 0x000fe20001704670 */
[----:B------:R-:W0:Y:S01]  /*5410*/  SHFL.BFLY PT, R17, R12, 0x1, 0x1f ;  /* 0x0c201f000c117f89 */ /* 0x000e2200000e0000 */
[----:B------:R-:W-:Y:S01]  /*5420*/  ISETP.NE.OR P5, PT, R7, 0x40, P2 ;  /* 0x000000400700780c */ /* 0x000fe200017a5670 */
[----:B-1----:R-:W-:Y:S01]  /*5430*/  FADD.FTZ R2, R3, R2 ;  /* 0x0000000203027221 */ /* 0x002fe20000010000 */
[----:B------:R-:W-:Y:S01]  /*5440*/  SHF.R.S32.HI R7, RZ, 0x2, R18 ;  /* 0x00000002ff077819 */ /* 0x000fe20000011412 */
[----:B------:R-:W1:Y:S01]  /*5450*/  SHFL.BFLY PT, R19, R14, 0x1, 0x1f ;  /* 0x0c201f000e137f89 */ /* 0x000e6200000e0000 */
[----:B--2---:R-:W-:Y:S01]  /*5460*/  FADD.FTZ R5, R0, R5 ;  /* 0x0000000500057221 */ /* 0x004fe20000010000 */
[C---:B------:R-:W-:Y:S01]  /*5470*/  LOP3.LUT R16, R33.reuse, 0xffffffe0, RZ, 0xc0, !PT ;  /* 0xffffffe021107812 */ /* 0x040fe200078ec0ff */
[----:B---3--:R-:W-:Y:S01]  /*5480*/  FADD.FTZ R0, R4, R9 ;  /* 0x0000000904007221 */ /* 0x008fe20000010000 */
[----:B------:R-:W-:Y:S01]  /*5490*/  ISETP.GT.OR P1, PT, R33, 0x1f, P2 ;  /* 0x0000001f2100780c */ /* 0x000fe20001724670 */
[----:B------:R-:W-:Y:S01]  /*54a0*/  IMAD R42, R42, 0x40, R7 ;  /* 0x000000402a2a7824 */ /* 0x000fe200078e0207 */
[----:B------:R-:W-:Y:S01]  /*54b0*/  ISETP.NE.OR P4, PT, R16, 0x20, P2 ;  /* 0x000000201000780c */ /* 0x000fe20001785670 */
        /* <DEDUP_REMOVED lines=8> */
[----:B-1----:R-:W-:-:S03]  /*5540*/  FADD.FTZ R11, R14, R19 ;  /* 0x000000130e0b7221 */ /* 0x002fc60000010000 */
[----:B------:R2:W-:Y:S04]  /*5550*/  @!P5 STS [R42.X4+-0xe0], R4 ;  /* 0xffff20042a00d388 */ /* 0x0005e80000004800 */
[----:B------:R2:W-:Y:S04]  /*5560*/  @!P5 STS [R42.X4+-0xc0], R9 ;  /* 0xffff40092a00d388 */ /* 0x0005e80000004800 */
[----:B------:R2:W-:Y:S04]  /*5570*/  @!P5 STS [R42.X4+-0xa0], R6 ;  /* 0xffff60062a00d388 */ /* 0x0005e80000004800 */
[----:B------:R2:W-:Y:S04]  /*5580*/  @!P5 STS [R42.X4+-0x80], R11 ;  /* 0xffff800b2a00d388 */ /* 0x0005e80000004800 */
[----:B------:R-:W-:Y:S06]  /*5590*/  BAR.SYNC.DEFER_BLOCKING 0x0 ;  /* 0x0000000000007b1d */ /* 0x000fec0000010000 */
[----:B------:R-:W-:Y:S05]  /*55a0*/  @P0 BRA `(.L_x_18260) ;  /* 0x0000010000000947 */ /* 0x000fea0003800000 */
[----:B--2---:R-:W0:Y:S04]  /*55b0*/  LDS R13, [R42.X4+0xa0] ;  /* 0x0000a0002a0d7984 */ /* 0x004e280000004800 */
        /* <DEDUP_REMOVED lines=15> */
.L_x_18260:
[----:B--2---:R-:W-:Y:S05]  /*56b0*/  BSYNC B0 ;  /* 0x0000000000007941 */ /* 0x004fea0003800000 */
.L_x_18259:
        /* <DEDUP_REMOVED lines=28> */
.L_x_18262:
[----:B0-----:R-:W-:Y:S05]  /*5880*/  BSYNC B0 ;  /* 0x0000000000007941 */ /* 0x001fea0003800000 */
.L_x_18261:
[----:B------:R-:W-:Y:S06]  /*5890*/  BAR.SYNC.DEFER_BLOCKING 0x0 ;  /* 0x0000000000007b1d */ /* 0x000fec0000010000 */
[----:B------:R-:W-:Y:S05]  /*58a0*/  @P3 EXIT ;  /* 0x000000000000394d */ /* 0x000fea0003800000 */
[----:B------:R-:W-:Y:S02]  /*58b0*/  ULDC UR4, c[0x0][0xc] ;  /* 0x0000030000047ab9 */ /* 0x000fe40000000800 */
[----:B------:R-:W-:Y:S02]  /*58c0*/  UIMAD UR4, UR14, UR4, URZ ;  /* 0x000000040e0472a4 */ /* 0x000fe4000f8e023f */
[----:B------:R-:W-:-:S02]  /*58d0*/  ULDC UR6, c[0x0][0x14] ;  /* 0x0000050000067ab9 */ /* 0x000fc40000000800 */
[----:B------:R-:W-:Y:S02]  /*58e0*/  UIMAD UR4, UR4, UR6, URZ ;  /* 0x00000006040472a4 */ /* 0x000fe4000f8e023f */
[----:B------:R-:W-:Y:S02]  /*58f0*/  UIMAD UR5, UR18, UR6, URZ ;  /* 0x00000006120572a4 */ /* 0x000fe4000f8e023f */
[----:B------:R-:W-:Y:S02]  /*5900*/  USHF.L.U32 UR4, UR4, 0x6, URZ ;  /* 0x0000000604047899 */ /* 0x000fe4000800063f */
[----:B------:R-:W-:Y:S02]  /*5910*/  USHF.L.U32 UR6, UR15, 0x6, URZ ;  /* 0x000000060f067899 */ /* 0x000fe4000800063f */
[----:B------:R-:W-:Y:S02]  /*5920*/  USHF.L.U32 UR5, UR5, 0x6, URZ ;  /* 0x0000000605057899 */ /* 0x000fe4000800063f */
[----:B------:R-:W-:-:S02]  /*5930*/  USHF.R.S32.HI UR7, URZ, 0x1f, UR4 ;  /* 0x0000001f3f077899 */ /* 0x000fc40008011404 */
        /* <DEDUP_REMOVED lines=9> */
[----:B------:R-:W-:Y:S02]  /*59d0*/  LEA R12, P0, R13, c[0x0][0x170], 0x1 ;  /* 0x00005c000d0c7a11 */ /* 0x000fe400078008ff */
[----:B------:R-:W-:-:S02]  /*59e0*/  LEA.HI.X.SX32 R16, R8, UR7, 0x1, P1 ;  /* 0x0000000708107c11 */ /* 0x000fc400088f0eff */
[----:B------:R-:W-:Y:S02]  /*59f0*/  IADD3 R10, R7, 0x10, RZ ;  /* 0x00000010070a7810 */ /* 0x000fe40007ffe0ff */
[----:B------:R-:W-:Y:S02]  /*5a00*/  LEA R14, P1, R15, c[0x0][0x170], 0x1 ;  /* 0x00005c000f0e7a11 */ /* 0x000fe400078208ff */
[----:B------:R-:W-:Y:S02]  /*5a10*/  IADD3 R8, R7, 0x18, RZ ;  /* 0x0000001807087810 */ /* 0x000fe40007ffe0ff */
[----:B------:R-:W-:Y:S02]  /*5a20*/  LEA.HI.X R13, R13, c[0x0][0x174], R18, 0x1, P0 ;  /* 0x00005d000d0d7a11 */ /* 0x000fe400000f0c12 */
        /* <DEDUP_REMOVED lines=17> */
[----:B------:R-:W-:Y:S02]  /*5b40*/  IADD3 R23, P0, R8, UR4, RZ ;  /* 0x0000000408177c10 */ /* 0x000fe4000ff1e0ff */
[----:B------:R-:W-:Y:S02]  /*5b50*/  F2FP.PACK_AB R2, R5, R2 ;  /* 0x000000020502723e */ /* 0x000fe400000000ff */
[----:B------:R-:W-:-:S02]  /*5b60*/  IADD3 R5, P2, R7, UR4, RZ ;  /* 0x0000000407057c10 */ /* 0x000fc4000ff5e0ff */
[----:B------:R-:W-:Y:S01]  /*5b70*/  IADD3 R25, P1, R10, UR4, RZ ;  /* 0x000000040a197c10 */ /* 0x000fe2000ff3e0ff */
[----:B------:R0:W-:Y:S01]  /*5b80*/  STG.E.U16 [R12.64], R2 ;  /* 0x000000020c007986 */ /* 0x0001e2000c10150c */
[----:B------:R-:W-:Y:S02]  /*5b90*/  LEA.HI.X.SX32 R28, R8, UR7, 0x1, P0 ;  /* 0x00000007081c7c11 */ /* 0x000fe400080f0eff */
[----:B------:R-:W-:Y:S02]  /*5ba0*/  F2FP.PACK_AB R0, R3, R0 ;  /* 0x000000000300723e */ /* 0x000fe400000000ff */
[----:B------:R-:W-:Y:S02]  /*5bb0*/  LEA.HI.X.SX32 R8, R7, UR7, 0x1, P2 ;  /* 0x0000000707087c11 */ /* 0x000fe400090f0eff */
[----:B------:R-:W-:Y:S02]  /*5bc0*/  LEA.HI.X.SX32 R10, R10, UR7, 0x1, P1 ;  /* 0x000000070a0a7c11 */ /* 0x000fe400088f0eff */
[----:B------:R-:W-:-:S02]  /*5bd0*/  LEA R22, P0, R23, c[0x0][0x170], 0x1 ;  /* 0x00005c0017167a11 */ /* 0x000fc400078008ff */
[----:B------:R-:W-:Y:S02]  /*5be0*/  PRMT R7, R2, 0x7632, R7 ;  /* 0x0000763202077816 */ /* 0x000fe40000000007 */
[----:B------:R-:W-:Y:S02]  /*5bf0*/  F2FP.PACK_AB R4, R9, R4 ;  /* 0x000000040904723e */ /* 0x000fe400000000ff */
[----:B------:R-:W-:Y:S01]  /*5c00*/  LEA R24, P1, R25, c[0x0][0x170], 0x1 ;  /* 0x00005c0019187a11 */ /* 0x000fe200078208ff */
[----:B------:R-:W-:Y:S01]  /*5c10*/  STG.E.U16 [R14.64], R7 ;  /* 0x000000070e007986 */ /* 0x000fe2000c10150c */
[----:B------:R-:W-:Y:S02]  /*5c20*/  LEA R26, P2, R5, c[0x0][0x170], 0x1 ;  /* 0x00005c00051a7a11 */ /* 0x000fe400078408ff */
[----:B------:R-:W-:Y:S01]  /*5c30*/  PRMT R9, R0, 0x7632, R9 ;  /* 0x0000763200097816 */ /* 0x000fe20000000009 */
[----:B------:R-:W-:Y:S01]  /*5c40*/  STG.E.U16 [R16.64], R0 ;  /* 0x0000000010007986 */ /* 0x000fe2000c10150c */
[----:B------:R-:W-:-:S02]  /*5c50*/  F2FP.PACK_AB R6, R11, R6 ;  /* 0x000000060b06723e */ /* 0x000fc400000000ff */
[----:B------:R-:W-:Y:S01]  /*5c60*/  LEA.HI.X R23, R23, c[0x0][0x174], R28, 0x1, P0 ;  /* 0x00005d0017177a11 */ /* 0x000fe200000f0c1c */
[----:B------:R-:W-:Y:S01]  /*5c70*/  STG.E.U16 [R18.64], R9 ;  /* 0x0000000912007986 */ /* 0x000fe2000c10150c */
[----:B------:R-:W-:Y:S02]  /*5c80*/  PRMT R11, R4, 0x7632, R11 ;  /* 0x00007632040b7816 */ /* 0x000fe4000000000b */
        /* <DEDUP_REMOVED lines=8> */
.L_x_18263:
        /* <DEDUP_REMOVED lines=15> */
.L_x_25487:


//--------------------- .text._ZN4vllm25paged_attention_v2_kernelIttLi32ELi32ELi128ELNS_18Fp8KVCacheDataTypeE0ELb0ELi512EEEvPfS2_PT_PKS3_PKT0_S9_ifPKiSB_iPKfiiiSD_SD_iiiii --------------------------
	.section	.text._ZN4vllm25paged_attention_v2_kernelIttLi32ELi32ELi128ELNS_18Fp8KVCacheDataTypeE0ELb0ELi512EEEvPfS2_PT_PKS3_PKT0_S9_ifPKiSB_iPKfiiiSD_SD_iiiii,"ax",@progbits
	.sectioninfo	@"SHI_REGISTERS=47"
	.align	128
        .global         _ZN4vllm25paged_attention_v2_kernelIttLi32ELi32ELi128ELNS_18Fp8KVCacheDataTypeE0ELb0ELi512EEEvPfS2_PT_PKS3_PKT0_S9_ifPKiSB_iPKfiiiSD_SD_iiiii
        .type           _ZN4vllm25paged_attention_v2_kernelIttLi32ELi32ELi128ELNS_18Fp8KVCacheDataTypeE0ELb0ELi512EEEvPfS2_PT_PKS3_PKT0_S9_ifPKiSB_iPKfiiiSD_SD_iiiii,@function
        .size           _ZN4vllm25paged_attention_v2_kernelIttLi32ELi32ELi128ELNS_18Fp8KVCacheDataTypeE0ELb0ELi512EEEvPfS2_PT_PKS3_PKT0_S9_ifPKiSB_iPKfiiiSD_SD_iiiii,(.L_x_25488 - _ZN4vllm25paged_attention_v2_kernelIttLi32ELi32ELi128ELNS_18Fp8KVCacheDataTypeE0ELb0ELi512EEEvPfS2_PT_PKS3_PKT0_S9_ifPKiSB_iPKfiiiSD_SD_iiiii)
        .other          _ZN4vllm25paged_attention_v2_kernelIttLi32ELi32ELi128ELNS_18Fp8KVCacheDataTypeE0ELb0ELi512EEEvPfS2_PT_PKS3_PKT0_S9_ifPKiSB_iPKfiiiSD_SD_iiiii,@"STO_CUDA_ENTRY STV_DEFAULT"
_ZN4vllm25paged_attention_v2_kernelIttLi32ELi32ELi128ELNS_18Fp8KVCacheDataTypeE0ELb0ELi512EEEvPfS2_PT_PKS3_PKT0_S9_ifPKiSB_iPKfiiiSD_SD_iiiii:
.text._ZN4vllm25paged_attention_v2_kernelIttLi32ELi32ELi128ELNS_18Fp8KVCacheDataTypeE0ELb0ELi512EEEvPfS2_PT_PKS3_PKT0_S9_ifPKiSB_iPKfiiiSD_SD_iiiii:
        /* <DEDUP_REMOVED lines=34> */
[----:B------:R-:W-:Y:S01]  /*0220*/  ULOP3.LUT UR4, UR4, UR5, URZ, 0x3c, !UPT ;  /* 0x0000000504047292 */ /* 0x000fe2000f8e3c3f */
[----:B0-----:R-:W-:Y:S01]  /*0230*/  IABS R2, c[0x0][0xc] ;  /* 0x0000030000027a13 */ /* 0x001fe20000000000 */
[----:B-1----:R-:W-:-:S04]  /*0240*/  IMAD.MOV.U32 R4, RZ, RZ, RZ ;  /* 0x000000ffff047224 */ /* 0x002fc800078e00ff */
        /* <DEDUP_REMOVED lines=48> */
[----:B------:R-:W-:Y:S02]  /*0550*/  LOP3.LUT R4, R8, UR18, RZ, 0x3c, !PT ;  /* 0x0000001208047c12 */ /* 0x000fe4000f8e3cff */
        /* <DEDUP_REMOVED lines=34> */
.L_x_18268:
        /* <DEDUP_REMOVED lines=11> */
.L_x_18267:
[----:B------:R-:W-:Y:S05]  /*0830*/  BSYNC B1 ;  /* 0x0000000000017941 */ /* 0x000fea0003800000 */
.L_x_18266:
        /* <DEDUP_REMOVED lines=8> */
.L_x_18269:
        /* <DEDUP_REMOVED lines=17> */
.L_x_18265:
[----:B------:R-:W-:Y:S05]  /*09d0*/  BSYNC B0 ;  /* 0x0000000000007941 */ /* 0x000fea0003800000 */
.L_x_18264:
        /* <DEDUP_REMOVED lines=10> */
[----:B------:R-:W-:Y:S01]  /*0a80*/  IMAD R4, R3, c[0x0][0x1c0], RZ ;  /* 0x0000700003047a24 */ /* 0x000fe200078e02ff */
[----:B------:R-:W-:Y:S01]  /*0a90*/  IADD3 R27, P1, R34, UR7, RZ ;  /* 0x00000007221b7c10 */ /* 0x000fe2000ff3e0ff */
[----:B------:R-:W-:Y:S02]  /*0aa0*/  IMAD.SHL.U32 R39, R24, 0x8, RZ ;  /* 0x0000000818277824 */ /* 0x000fe400078e00ff */
[----:B------:R-:W-:Y:S01]  /*0ab0*/  IMAD R30, R25, 0x20, R24 ;  /* 0x00000020191e7824 */ /* 0x000fe200078e0218 */
[----:B------:R-:W-:Y:S01]  /*0ac0*/  LEA.HI.X.SX32 R6, R34, UR21, 0x1, P1 ;  /* 0x0000001522067c11 */ /* 0x000fe200088f0eff */
[----:B------:R-:W-:Y:S01]  /*0ad0*/  IMAD.MOV.U32 R28, RZ, RZ, c[0x0][0x1bc] ;  /* 0x00006f00ff1c7624 */ /* 0x000fe200078e00ff */
[----:B------:R-:W-:Y:S01]  /*0ae0*/  SHF.R.S32.HI R5, RZ, 0x1f, R39 ;  /* 0x0000001fff057819 */ /* 0x000fe20000011427 */
[----:B------:R-:W-:Y:S01]  /*0af0*/  IMAD.U32 R31, RZ, RZ, UR20 ;  /* 0x00000014ff1f7e24 */ /* 0x000fe2000f8e00ff */
[----:B------:R-:W-:Y:S01]  /*0b00*/  IADD3 R38, P0, R4, R39, RZ ;  /* 0x0000002704267210 */ /* 0x000fe20007f1e0ff */
        /* <DEDUP_REMOVED lines=9> */
.L_x_18272:
        /* <DEDUP_REMOVED lines=10> */
[----:B------:R-:W3:Y:S01]  /*0c40*/  LDG.E.128.CONSTANT R8, [R40.64] ;  /* 0x0000000c28087981 */ /* 0x000ee2000c1e9d00 */
[--C-:B0-----:R-:W-:Y:S02]  /*0c50*/  HADD2.F32 R35, -RZ, R12.reuse.H0_H0 ;  /* 0x2000000cff237230 */ /* 0x101fe40000004100 */
[----:B------:R-:W-:Y:S02]  /*0c60*/  HADD2.F32 R17, -RZ, R13.H1_H1 ;  /* 0x3000000dff117230 */ /* 0x000fe40000004100 */
[----:B------:R-:W-:Y:S02]  /*0c70*/  HADD2.F32 R12, -RZ, R12.H1_H1 ;  /* 0x3000000cff0c7230 */ /* 0x000fe40000004100 */
[----:B------:R-:W-:-:S02]  /*0c80*/  HADD2.F32 R36, -RZ, R14.H1_H1 ;  /* 0x3000000eff247230 */ /* 0x000fc40000004100 */
[----:B--2---:R-:W-:Y:S02]  /*0c90*/  HADD2.F32 R16, -RZ, R4.H0_H0 ;  /* 0x20000004ff107230 */ /* 0x004fe40000004100 */
[----:B------:R-:W-:Y:S02]  /*0ca0*/  HADD2.F32 R19, -RZ, R5.H0_H0 ;  /* 0x20000005ff137230 */ /* 0x000fe40000004100 */
[----:B------:R-:W-:Y:S01]  /*0cb0*/  HADD2.F32 R21, -RZ, R6.H1_H1 ;  /* 0x30000006ff157230 */ /* 0x000fe20000004100 */
[----:B------:R-:W-:Y:S01]  /*0cc0*/  FMUL.FTZ R35, R35, R16 ;  /* 0x0000001023237220 */ /* 0x000fe20000410000 */
[----:B------:R-:W-:Y:S02]  /*0cd0*/  HADD2.F32 R16, -RZ, R13.H0_H0 ;  /* 0x2000000dff107230 */ /* 0x000fe40000004100 */
[----:B------:R-:W-:Y:S01]  /*0ce0*/  HADD2.F32 R13, -RZ, R4.H1_H1 ;  /* 0x30000004ff0d7230 */ /* 0x000fe20000004100 */
[----:B------:R-:W-:Y:S01]  /*0cf0*/  FMUL.FTZ R36, R36, R21 ;  /* 0x0000001524247220 */ /* 0x000fe20000410000 */
[----:B------:R-:W-:-:S02]  /*0d00*/  HADD2.F32 R4, -RZ, R5.H1_H1 ;  /* 0x30000005ff047230 */ /* 0x000fc40000004100 */
[--C-:B---3--:R-:W-:Y:S01]  /*0d10*/  HADD2.F32 R5, -RZ, R8.reuse.H0_H0 ;  /* 0x20000008ff057230 */ /* 0x108fe20000004100 */
[----:B------:R-:W-:Y:S01]  /*0d20*/  FMUL.FTZ R13, R12, R13 ;  /* 0x0000000d0c0d7220 */ /* 0x000fe20000410000 */
[----:B------:R-:W-:Y:S01]  /*0d30*/  HADD2.F32 R8, -RZ, R8.H1_H1 ;  /* 0x30000008ff087230 */ /* 0x000fe20000004100 */
[----:B------:R-:W-:Y:S02]  /*0d40*/  FMUL.FTZ R12, R16, R19 ;  /* 0x00000013100c7220 */ /* 0x000fe40000410000 */
[----:B------:R-:W-:Y:S02]  /*0d50*/  FMUL.FTZ R4, R17, R4 ;  /* 0x0000000411047220 */ /* 0x000fe40000410000 */
[----:B------:R-:W0:Y:S02]  /*0d60*/  LDS.128 R16, [RZ] ;  /* 0x00000000ff107984 */ /* 0x000e240000000c00 */
[--C-:B0-----:R-:W-:Y:S02]  /*0d70*/  HADD2.F32 R20, -RZ, R16.reuse.H0_H0 ;  /* 0x20000010ff147230 */ /* 0x101fe40000004100 */
[----:B------:R-:W-:-:S03]  /*0d80*/  HADD2.F32 R16, -RZ, R16.H1_H1 ;  /* 0x30000010ff107230 */ /* 0x000fc60000004100 */
[----:B------:R-:W-:Y:S01]  /*0d90*/  FFMA.FTZ R35, R20, R5, R35 ;  /* 0x0000000514237223 */ /* 0x000fe20000010023 */
[----:B------:R-:W-:Y:S01]  /*0da0*/  HADD2.F32 R5, -RZ, R17.H0_H0 ;  /* 0x20000011ff057230 */ /* 0x000fe20000004100 */
[----:B------:R-:W2:Y:S01]  /*0db0*/  LDG.E.128.CONSTANT R20, [R40.64+0x400] ;  /* 0x0004000c28147981 */ /* 0x000ea2000c1e9d00 */
[----:B------:R-:W-:Y:S01]  /*0dc0*/  FFMA.FTZ R13, R16, R8, R13 ;  /* 0x00000008100d7223 */ /* 0x000fe2000001000d */
[----:B------:R-:W-:Y:S02]  /*0dd0*/  HADD2.F32 R8, -RZ, R9.H0_H0 ;  /* 0x20000009ff087230 */ /* 0x000fe40000004100 */
[----:B------:R-:W-:-:S03]  /*0de0*/  HADD2.F32 R17, -RZ, R17.H1_H1 ;  /* 0x30000011ff117230 */ /* 0x000fc60000004100 */
[----:B------:R-:W-:Y:S01]  /*0df0*/  FFMA.FTZ R12, R5, R8, R12 ;  /* 0x00000008050c7223 */ /* 0x000fe2000001000c */
[----:B------:R-:W-:Y:S02]  /*0e00*/  HADD2.F32 R5, -RZ, R14.H0_H0 ;  /* 0x2000000eff057230 */ /* 0x000fe40000004100 */
[----:B------:R-:W-:Y:S02]  /*0e10*/  HADD2.F32 R14, -RZ, R6.H0_H0 ;  /* 0x20000006ff0e7230 */ /* 0x000fe40000004100 */
[----:B------:R-:W-:-:S03]  /*0e20*/  HADD2.F32 R16, -RZ, R9.H1_H1 ;  /* 0x30000009ff107230 */ /* 0x000fc60000004100 */
[----:B------:R-:W-:Y:S01]  /*0e30*/  FMUL.FTZ R14, R5, R14 ;  /* 0x0000000e050e7220 */ /* 0x000fe20000410000 */
[----:B------:R-:W-:Y:S01]  /*0e40*/  HADD2.F32 R5, -RZ, R18.H0_H0 ;  /* 0x20000012ff057230 */ /* 0x000fe20000004100 */
[----:B------:R-:W-:Y:S01]  /*0e50*/  FFMA.FTZ R16, R17, R16, R4 ;  /* 0x0000001011107223 */ /* 0x000fe20000010004 */
[--C-:B------:R-:W-:Y:S02]  /*0e60*/  HADD2.F32 R4, -RZ, R10.reuse.H0_H0 ;  /* 0x2000000aff047230 */ /* 0x100fe40000004100 */
[----:B------:R-:W-:-:S03]  /*0e70*/  HADD2.F32 R10, -RZ, R10.H1_H1 ;  /* 0x3000000aff0a7230 */ /* 0x000fc60000004100 */
[----:B------:R-:W-:Y:S01]  /*0e80*/  FFMA.FTZ R14, R5, R4, R14 ;  /* 0x00000004050e7223 */ /* 0x000fe2000001000e */
[----:B------:R-:W-:Y:S02]  /*0e90*/  HADD2.F32 R5, -RZ, R18.H1_H1 ;  /* 0x30000012ff057230 */ /* 0x000fe40000004100 */
[----:B------:R-:W-:-:S03]  /*0ea0*/  HADD2.F32 R4, -RZ, R15.H0_H0 ;  /* 0x2000000fff047230 */ /* 0x000fc60000004100 */
[----:B------:R-:W-:Y:S01]  /*0eb0*/  FFMA.FTZ R36, R5, R10, R36 ;  /* 0x0000000a05247223 */ /* 0x000fe20000010024 */
        /* <DEDUP_REMOVED lines=9> */
[----:B------:R-:W-:-:S04]  /*0f50*/  FMUL.FTZ R4, R15, R4 ;  /* 0x000000040f047220 */ /* 0x000fc80000410000 */
[----:B------:R-:W-:Y:S02]  /*0f60*/  FFMA.FTZ R18, R18, R11, R4 ;  /* 0x0000000b12127223 */ /* 0x000fe40000010004 */
[----:B------:R-:W0:Y:S02]  /*0f70*/  LDS.128 R4, [0x20] ;  /* 0x00002000ff047984 */ /* 0x000e240000000c00 */
[----:B0-----:R-:W-:Y:S02]  /*0f80*/  HADD2.F32 R8, -RZ, R4.H0_H0 ;  /* 0x20000004ff087230 */ /* 0x001fe40000004100 */
[----:B--2---:R-:W-:-:S05]  /*0f90*/  HADD2.F32 R9, -RZ, R20.H0_H0 ;  /* 0x20000014ff097230 */ /* 0x004fca0000004100 */
[----:B------:R-:W-:Y:S02]  /*0fa0*/  FFMA.FTZ R35, R8, R9, R35 ;  /* 0x0000000908237223 */ /* 0x000fe40000010023 */
[----:B------:R-:W2:Y:S01]  /*0fb0*/  LDG.E.128.CONSTANT R8, [R40.64+0x600] ;  /* 0x0006000c28087981 */ /* 0x000ea2000c1e9d00 */
        /* <DEDUP_REMOVED lines=35> */
[----:B------:R-:W-:Y:S01]  /*11f0*/  HADD2.F32 R13, -RZ, R13.H1_H1 ;  /* 0x3000000dff0d7230 */ /* 0x000fe20000004100 */
[----:B------:R-:W-:Y:S01]  /*1200*/  FADD.FTZ R35, R35, R4 ;  /* 0x0000000423237221 */ /* 0x000fe20000010000 */
[----:B------:R-:W-:Y:S01]  /*1210*/  HADD2.F32 R9, -RZ, R9.H1_H1 ;  /* 0x30000009ff097230 */ /* 0x000fe20000004100 */
[----:B------:R-:W-:Y:S01]  /*1220*/  FFMA.FTZ R6, R6, R7, R19 ;  /* 0x0000000706067223 */ /* 0x000fe20000010013 */
[----:B------:R-:W-:Y:S01]  /*1230*/  HADD2.F32 R8, -RZ, R10.H0_H0 ;  /* 0x2000000aff087230 */ /* 0x000fe20000004100 */
[----:B------:R-:W0:Y:S02]  /*1240*/  I2F R7, R31 ;  /* 0x0000001f00077306 */ /* 0x000e240000201400 */
[----:B------:R-:W-:Y:S01]  /*1250*/  FADD.FTZ R12, R6, R35 ;  /* 0x00000023060c7221 */ /* 0x000fe20000010000 */
[----:B------:R-:W-:Y:S01]  /*1260*/  HADD2.F32 R6, -RZ, R14.H0_H0 ;  /* 0x2000000eff067230 */ /* 0x000fe20000004100 */
[----:B------:R-:W-:Y:S01]  /*1270*/  FFMA.FTZ R9, R13, R9, R16 ;  /* 0x000000090d097223 */ /* 0x000fe20000010010 */
[----:B------:R-:W-:-:S02]  /*1280*/  HADD2.F32 R10, -RZ, R10.H1_H1 ;  /* 0x3000000aff0a7230 */ /* 0x000fc40000004100 */
[----:B------:R-:W-:Y:S01]  /*1290*/  HADD2.F32 R13, -RZ, R14.H1_H1 ;  /* 0x3000000eff0d7230 */ /* 0x000fe20000004100 */
[----:B------:R-:W-:Y:S02]  /*12a0*/  FFMA.FTZ R5, R6, R8, R5 ;  /* 0x0000000806057223 */ /* 0x000fe40000010005 */
[----:B------:R-:W-:Y:S01]  /*12b0*/  FADD.FTZ R12, R9, R12 ;  /* 0x0000000c090c7221 */ /* 0x000fe20000010000 */
[----:B------:R-:W-:Y:S01]  /*12c0*/  HADD2.F32 R4, -RZ, R11.H0_H0 ;  /* 0x2000000bff047230 */ /* 0x000fe20000004100 */
[----:B------:R-:W-:Y:S01]  /*12d0*/  FFMA.FTZ R10, R13, R10, R36 ;  /* 0x0000000a0d0a7223 */ /* 0x000fe20000010024 */
[----:B------:R-:W-:Y:S01]  /*12e0*/  HADD2.F32 R6, -RZ, R15.H0_H0 ;  /* 0x2000000fff067230 */ /* 0x000fe20000004100 */
[----:B------:R-:W-:Y:S01]  /*12f0*/  FADD.FTZ R5, R5, R12 ;  /* 0x0000000c05057221 */ /* 0x000fe20000010000 */
[----:B------:R-:W-:Y:S02]  /*1300*/  HADD2.F32 R11, -RZ, R11.H1_H1 ;  /* 0x3000000bff0b7230 */ /* 0x000fe40000004100 */
        /* <DEDUP_REMOVED lines=17> */
.L_x_18271:
[----:B------:R-:W-:Y:S05]  /*1420*/  BSYNC B0 ;  /* 0x0000000000007941 */ /* 0x000fea0003800000 */
.L_x_18270:
[----:B-----5:R-:W0:Y:S01]  /*1430*/  SHFL.BFLY PT, R0, R33, 0x10, 0x1f ;  /* 0x0e001f0021007f89 */ /* 0x020e2200000e0000 */
        /* <DEDUP_REMOVED lines=37> */
[----:B------:R-:W-:Y:S01]  /*1690*/  LOP3.LUT P0, R6, R4, 0x3, RZ, 0xc0, !PT ;  /* 0x0000000304067812 */ /* 0x000fe2000780c0ff */
[----:B------:R-:W-:-:S12]  /*16a0*/  IMAD.MOV.U32 R4, RZ, RZ, R2 ;  /* 0x000000ffff047224 */ /* 0x000fd800078e0002 */
[----:B------:R-:W-:Y:S05]  /*16b0*/  @!P0 BRA `(.L_x_18276) ;  /* 0x000000e000008947 */ /* 0x000fea0003800000 */
[----:B------:R-:W-:Y:S01]  /*16c0*/  LEA R7, R2, 0x60, 0x2 ;  /* 0x0000006002077811 */ /* 0x000fe200078e10ff */
[----:B------:R-:W-:Y:S02]  /*16d0*/  IMAD.MOV.U32 R5, RZ, RZ, RZ ;  /* 0x000000ffff057224 */ /* 0x000fe400078e00ff */
[----:B------:R-:W-:Y:S02]  /*16e0*/  IMAD.MOV.U32 R4, RZ, RZ, R2 ;  /* 0x000000ffff047224 */ /* 0x000fe400078e0002 */
.L_x_18277:
        /* <DEDUP_REMOVED lines=11> */
.L_x_18276:
[----:B------:R-:W-:Y:S05]  /*17a0*/  BSYNC B1 ;  /* 0x0000000000017941 */ /* 0x000fea0003800000 */
.L_x_18275:
        /* <DEDUP_REMOVED lines=11> */
.L_x_18280:
        /* <DEDUP_REMOVED lines=9> */
[----:B------:R-:W0:Y:S04]  /*18f0*/  LDS R17, [R6+0x800] ;  /* 0x0008000006117984 */ /* 0x000e280000000800 */
[----:B------:R-:W-:Y:S04]  /*1900*/  LDS R23, [R6+0xe00] ;  /* 0x000e000006177984 */ /* 0x000fe80000000800 */
[----:B------:R-:W0:Y:S04]  /*1910*/  LDS R19, [R6+0xa00] ;  /* 0x000a000006137984 */ /* 0x000e280000000800 */
[----:B------:R-:W-:Y:S01]  /*1920*/  LDS R27, [R6+0x1000] ;  /* 0x00100000061b7984 */ /* 0x000fe20000000800 */
[----:B01----:R-:W-:-:S03]  /*1930*/  FADD.FTZ R10, -R0, R29 ;  /* 0x0000001d000a7221 */ /* 0x003fc60000010100 */
[----:B------:R-:W-:Y:S01]  /*1940*/  LDS R29, [R6+0x1200] ;  /* 0x00120000061d7984 */ /* 0x000fe20000000800 */
[----:B--2---:R-:W-:Y:S02]  /*1950*/  FADD.FTZ R9, -R0, R9 ;  /* 0x0000000900097221 */ /* 0x004fe40000010100 */
[----:B------:R-:W-:Y:S01]  /*1960*/  FMUL.FTZ R10, R10, 1.4426950216293334961 ;  /* 0x3fb8aa3b0a0a7820 */ /* 0x000fe20000410000 */
[----:B------:R-:W0:Y:S01]  /*1970*/  LDS R35, [R6+0x1400] ;  /* 0x0014000006237984 */ /* 0x000e220000000800 */
[C---:B---3--:R-:W-:Y:S02]  /*1980*/  FADD.FTZ R11, -R0.reuse, R11 ;  /* 0x0000000b000b7221 */ /* 0x048fe40000010100 */
[----:B------:R-:W-:Y:S01]  /*1990*/  FMUL.FTZ R8, R9, 1.4426950216293334961 ;  /* 0x3fb8aa3b09087820 */ /* 0x000fe20000410000 */
[----:B------:R-:W1:Y:S01]  /*19a0*/  LDS R33, [R6+0x1600] ;  /* 0x0016000006217984 */ /* 0x000e620000000800 */
[C---:B----4-:R-:W-:Y:S02]  /*19b0*/  FADD.FTZ R13, -R0.reuse, R13 ;  /* 0x0000000d000d7221 */ /* 0x050fe40000010100 */
[----:B------:R-:W-:Y:S01]  /*19c0*/  FMUL.FTZ R9, R11, 1.4426950216293334961 ;  /* 0x3fb8aa3b0b097820 */ /* 0x000fe20000410000 */
[----:B------:R-:W-:Y:S01]  /*19d0*/  LDS R37, [R6+0x1a00] ;  /* 0x001a000006257984 */ /* 0x000fe20000000800 */
[----:B-----5:R-:W-:Y:S01]  /*19e0*/  FADD.FTZ R15, -R0, R15 ;  /* 0x0000000f000f7221 */ /* 0x020fe20000010100 */
[----:B------:R-:W2:Y:S01]  /*19f0*/  MUFU.EX2 R8, R8 ;  /* 0x0000000800087308 */ /* 0x000ea20000000800 */
[----:B------:R-:W-:-:S02]  /*1a00*/  FMUL.FTZ R11, R13, 1.4426950216293334961 ;  /* 0x3fb8aa3b0d0b7820 */ /* 0x000fc40000410000 */
[----:B------:R-:W-:Y:S02]  /*1a10*/  FMUL.FTZ R13, R15, 1.4426950216293334961 ;  /* 0x3fb8aa3b0f0d7820 */ /* 0x000fe40000410000 */
[----:B------:R-:W-:-:S03]  /*1a20*/  FADD.FTZ R31, -R0, R31 ;  /* 0x0000001f001f7221 */ /* 0x000fc60000010100 */
[----:B------:R3:W4:Y:S01]  /*1a30*/  MUFU.EX2 R15, R10 ;  /* 0x0000000a000f7308 */ /* 0x0007220000000800 */
[----:B------:R-:W-:Y:S02]  /*1a40*/  FMUL.FTZ R12, R31, 1.4426950216293334961 ;  /* 0x3fb8aa3b1f0c7820 */ /* 0x000fe40000410000 */
[----:B------:R-:W-:Y:S01]  /*1a50*/  FADD.FTZ R14, -R0, R17 ;  /* 0x00000011000e7221 */ /* 0x000fe20000010100 */
[----:B------:R-:W5:Y:S03]  /*1a60*/  LDS R31, [R6+0x1800] ;  /* 0x00180000061f7984 */ /* 0x000f660000000800 */
[----:B------:R-:W-:Y:S01]  /*1a70*/  FMUL.FTZ R14, R14, 1.4426950216293334961 ;  /* 0x3fb8aa3b0e0e7820 */ /* 0x000fe20000410000 */
[----:B------:R-:W1:Y:S01]  /*1a80*/  MUFU.EX2 R9, R9 ;  /* 0x0000000900097308 */ /* 0x000e620000000800 */
[C---:B---3--:R-:W-:Y:S01]  /*1a90*/  FADD.FTZ R10, -R0.reuse, R21 ;  /* 0x00000015000a7221 */ /* 0x048fe20000010100 */
[----:B--2---:R-:W-:Y:S01]  /*1aa0*/  STS [R6+-0x400], R8 ;  /* 0xfffc000806007388 */ /* 0x004fe20000000800 */
[----:B------:R-:W-:-:S02]  /*1ab0*/  FADD.FTZ R16, -R0, R19 ;  /* 0x0000001300107221 */ /* 0x000fc40000010100 */
[----:B------:R-:W-:Y:S02]  /*1ac0*/  FMUL.FTZ R18, R10, 1.4426950216293334961 ;  /* 0x3fb8aa3b0a127820 */ /* 0x000fe40000410000 */
[----:B------:R-:W-:Y:S01]  /*1ad0*/  FADD.FTZ R10, -R0, R23 ;  /* 0x00000017000a7221 */ /* 0x000fe20000010100 */
[----:B------:R2:W3:Y:S01]  /*1ae0*/  MUFU.EX2 R17, R12 ;  /* 0x0000000c00117308 */ /* 0x0004e20000000800 */
[----:B------:R-:W-:Y:S01]  /*1af0*/  FMUL.FTZ R16, R16, 1.4426950216293334961 ;  /* 0x3fb8aa3b10107820 */ /* 0x000fe20000410000 */
[----:B----4-:R-:W-:Y:S01]  /*1b00*/  STS [R6+0x400], R15 ;  /* 0x0004000f06007388 */ /* 0x010fe20000000800 */
[----:B0-----:R-:W-:-:S05]  /*1b10*/  FADD.FTZ R20, -R0, R35 ;  /* 0x0000002300147221 */ /* 0x001fca0000010100 */
[----:B------:R-:W0:Y:S01]  /*1b20*/  MUFU.EX2 R11, R11 ;  /* 0x0000000b000b7308 */ /* 0x000e220000000800 */
[----:B--2---:R-:W-:Y:S01]  /*1b30*/  FMUL.FTZ R12, R10, 1.4426950216293334961 ;  /* 0x3fb8aa3b0a0c7820 */ /* 0x004fe20000410000 */
[----:B-1----:R-:W-:Y:S01]  /*1b40*/  STS [R6+-0x200], R9 ;  /* 0xfffe000906007388 */ /* 0x002fe20000000800 */
[C---:B------:R-:W-:Y:S02]  /*1b50*/  FADD.FTZ R10, -R0.reuse, R27 ;  /* 0x0000001b000a7221 */ /* 0x040fe40000010100 */
[----:B------:R-:W-:-:S03]  /*1b60*/  FADD.FTZ R33, -R0, R33 ;  /* 0x0000002100217221 */ /* 0x000fc60000010100 */
[----:B------:R1:W2:Y:S01]  /*1b70*/  MUFU.EX2 R19, R14 ;  /* 0x0000000e00137308 */ /* 0x0002a20000000800 */
[----:B------:R-:W-:Y:S01]  /*1b80*/  FMUL.FTZ R33, R33, 1.4426950216293334961 ;  /* 0x3fb8aa3b21217820 */ /* 0x000fe20000410000 */
[----:B---3--:R-:W-:Y:S06]  /*1b90*/  STS [R6+0x600], R17 ;  /* 0x0006001106007388 */ /* 0x008fec0000000800 */
[----:B------:R-:W3:Y:S01]  /*1ba0*/  MUFU.EX2 R13, R13 ;  /* 0x0000000d000d7308 */ /* 0x000ee20000000800 */
[----:B-1----:R-:W-:Y:S01]  /*1bb0*/  FMUL.FTZ R14, R10, 1.4426950216293334961 ;  /* 0x3fb8aa3b0a0e7820 */ /* 0x002fe20000410000 */
[----:B0-----:R-:W-:Y:S01]  /*1bc0*/  STS [R6], R11 ;  /* 0x0000000b06007388 */ /* 0x001fe20000000800 */
[----:B------:R-:W-:-:S05]  /*1bd0*/  FADD.FTZ R10, -R0, R29 ;  /* 0x0000001d000a7221 */ /* 0x000fca0000010100 */
[----:B------:R0:W1:Y:S01]  /*1be0*/  MUFU.EX2 R21, R16 ;  /* 0x0000001000157308 */ /* 0x0000620000000800 */
[----:B--2---:R-:W-:Y:S07]  /*1bf0*/  STS [R6+0x800], R19 ;  /* 0x0008001306007388 */ /* 0x004fee0000000800 */
[----:B------:R-:W2:Y:S01]  /*1c00*/  MUFU.EX2 R23, R18 ;  /* 0x0000001200177308 */ /* 0x000ea20000000800 */
[----:B0-----:R-:W-:Y:S01]  /*1c10*/  FMUL.FTZ R16, R10, 1.4426950216293334961 ;  /* 0x3fb8aa3b0a107820 */ /* 0x001fe20000410000 */
[----:B---3--:R-:W-:Y:S01]  /*1c20*/  STS [R6+0x200], R13 ;  /* 0x0002000d06007388 */ /* 0x008fe20000000800 */
[----:B------:R-:W-:-:S02]  /*1c30*/  FADD.FTZ R10, R8, R5 ;  /* 0x00000005080a7221 */ /* 0x000fc40000010000 */
[----:B------:R-:W-:Y:S02]  /*1c40*/  FMUL.FTZ R5, R20, 1.4426950216293334961 ;  /* 0x3fb8aa3b14057820 */ /* 0x000fe40000410000 */
[----:B------:R-:W-:Y:S01]  /*1c50*/  FADD.FTZ R10, R10, R9 ;  /* 0x000000090a0a7221 */ /* 0x000fe20000010000 */
[----:B------:R5:W0:Y:S01]  /*1c60*/  MUFU.EX2 R27, R12 ;  /* 0x0000000c001b7308 */ /* 0x000a220000000800 */
[----:B-1----:R-:W-:Y:S02]  /*1c70*/  STS [R6+0xa00], R21 ;  /* 0x000a001506007388 */ /* 0x002fe40000000800 */
[----:B------:R-:W-:-:S04]  /*1c80*/  FADD.FTZ R10, R10, R11 ;  /* 0x0000000b0a0a7221 */ /* 0x000fc80000010000 */
[----:B------:R-:W-:Y:S01]  /*1c90*/  FADD.FTZ R10, R10, R13 ;  /* 0x0000000d0a0a7221 */ /* 0x000fe20000010000 */
[----:B------:R1:W3:Y:S01]  /*1ca0*/  MUFU.EX2 R29, R14 ;  /* 0x0000000e001d7308 */ /* 0x0002e20000000800 */
[----:B-----5:R-:W-:Y:S01]  /*1cb0*/  FADD.FTZ R12, -R0, R31 ;  /* 0x0000001f000c7221 */ /* 0x020fe20000010100 */
[----:B--2---:R-:W-:Y:S01]  /*1cc0*/  STS [R6+0xc00], R23 ;  /* 0x000c001706007388 */ /* 0x004fe20000000800 */
[----:B------:R-:W-:Y:S02]  /*1cd0*/  FADD.FTZ R10, R10, R15 ;  /* 0x0000000f0a0a7221 */ /* 0x000fe40000010000 */
[----:B------:R-:W-:Y:S02]  /*1ce0*/  FMUL.FTZ R12, R12, 1.4426950216293334961 ;  /* 0x3fb8aa3b0c0c7820 */ /* 0x000fe40000410000 */
[----:B------:R-:W-:Y:S01]  /*1cf0*/  FADD.FTZ R10, R10, R17 ;  /* 0x000000110a0a7221 */ /* 0x000fe20000010000 */
[----:B------:R-:W2:Y:S01]  /*1d00*/  MUFU.EX2 R35, R16 ;  /* 0x0000001000237308 */ /* 0x000ea20000000800 */
[----:B-1----:R-:W-:Y:S01]  /*1d10*/  FADD.FTZ R14, -R0, R37 ;  /* 0x00000025000e7221 */ /* 0x002fe20000010100 */
[----:B0-----:R-:W-:Y:S01]  /*1d20*/  STS [R6+0xe00], R27 ;  /* 0x000e001b06007388 */ /* 0x001fe20000000800 */
[----:B------:R-:W-:-:S02]  /*1d30*/  FADD.FTZ R10, R10, R19 ;  /* 0x000000130a0a7221 */ /* 0x000fc40000010000 */
[----:B------:R-:W-:Y:S02]  /*1d40*/  FMUL.FTZ R14, R14, 1.4426950216293334961 ;  /* 0x3fb8aa3b0e0e7820 */ /* 0x000fe40000410000 */
[----:B------:R-:W-:Y:S01]  /*1d50*/  FADD.FTZ R10, R10, R21 ;  /* 0x000000150a0a7221 */ /* 0x000fe20000010000 */
[----:B------:R-:W0:Y:S01]  /*1d60*/  MUFU.EX2 R5, R5 ;  /* 0x0000000500057308 */ /* 0x000e220000000800 */
[----:B---3--:R-:W-:Y:S02]  /*1d70*/  STS [R6+0x1000], R29 ;  /* 0x0010001d06007388 */ /* 0x008fe40000000800 */
[----:B------:R-:W-:-:S04]  /*1d80*/  FADD.FTZ R10, R10, R23 ;  /* 0x000000170a0a7221 */ /* 0x000fc80000010000 */
[----:B------:R-:W-:Y:S01]  /*1d90*/  FADD.FTZ R10, R10, R27 ;  /* 0x0000001b0a0a7221 */ /* 0x000fe20000010000 */
[----:B------:R-:W1:Y:S01]  /*1da0*/  MUFU.EX2 R31, R33 ;  /* 0x00000021001f7308 */ /* 0x000e620000000800 */
[----:B--2---:R-:W-:Y:S02]  /*1db0*/  STS [R6+0x1200], R35 ;  /* 0x0012002306007388 */ /* 0x004fe40000000800 */
[----:B------:R-:W-:-:S04]  /*1dc0*/  FADD.FTZ R10, R10, R29 ;  /* 0x0000001d0a0a7221 */ /* 0x000fc80000010000 */
[----:B------:R-:W-:Y:S01]  /*1dd0*/  FADD.FTZ R10, R10, R35 ;  /* 0x000000230a0a7221 */ /* 0x000fe20000010000 */
[----:B------:R-:W2:Y:S01]  /*1de0*/  MUFU.EX2 R37, R12 ;  /* 0x0000000c00257308 */ /* 0x000ea20000000800 */
[----:B0-----:R0:W-:Y:S02]  /*1df0*/  STS [R6+0x1400], R5 ;  /* 0x0014000506007388 */ /* 0x0011e40000000800 */
[----:B------:R-:W-:-:S05]  /*1e00*/  FADD.FTZ R10, R10, R5 ;  /* 0x000000050a0a7221 */ /* 0x000fca0000010000 */
        /* <DEDUP_REMOVED lines=9> */
.L_x_18279:
[----:B------:R-:W-:Y:S05]  /*1ea0*/  BSYNC B1 ;  /* 0x0000000000017941 */ /* 0x000fea0003800000 */
.L_x_18278:
        /* <DEDUP_REMOVED lines=55> */
.L_x_18282:
[----:B------:R-:W-:Y:S05]  /*2220*/  BSYNC B1 ;  /* 0x0000000000017941 */ /* 0x000fea0003800000 */
.L_x_18281:
        /* <DEDUP_REMOVED lines=26> */
.L_x_18274:
[----:B------:R-:W-:Y:S05]  /*23d0*/  BSYNC B0 ;  /* 0x0000000000007941 */ /* 0x000fea0003800000 */
.L_x_18273:
[----:B------:R-:W1:Y:S01]  /*23e0*/  SHFL.BFLY PT, R4, R5, 0x10, 0x1f ;  /* 0x0e001f0005047f89 */ /* 0x000e6200000e0000 */
[----:B------:R-:W-:Y:S01]  /*23f0*/  LOP3.LUT P0, R10, R2, 0x1f, RZ, 0xc0, !PT ;  /* 0x0000001f020a7812 */ /* 0x000fe2000780c0ff */
[----:B------:R-:W-:Y:S03]  /*2400*/  BSSY B0, `(.L_x_18283) ;  /* 0x00000a0000007945 */ /* 0x000fe60003800000 */
[----:B------:R-:W-:Y:S01]  /*2410*/  ISETP.GT.U32.AND P2, PT, R10, 0x3, PT ;  /* 0x000000030a00780c */ /* 0x000fe20003f44070 */
[----:B-1----:R-:W-:-:S08]  /*2420*/  FADD.FTZ R4, R4, R5 ;  /* 0x0000000504047221 */ /* 0x002fd00000010000 */
[----:B------:R-:W-:Y:S01]  /*2430*/  @!P0 SHF.R.U32.HI R5, RZ, 0x3, R2 ;  /* 0x00000003ff058819 */ /* 0x000fe20000011602 */
[----:B0-----:R-:W0:Y:S03]  /*2440*/  SHFL.BFLY PT, R7, R4, 0x8, 0x1f ;  /* 0x0d001f0004077f89 */ /* 0x001e2600000e0000 */
        /* <DEDUP_REMOVED lines=36> */
.L_x_18287:
        /* <DEDUP_REMOVED lines=8> */
.L_x_18286:
[----:B------:R-:W-:Y:S05]  /*2710*/  BSYNC B1 ;  /* 0x0000000000017941 */ /* 0x000fea0003800000 */
.L_x_18285:
        /* <DEDUP_REMOVED lines=11> */
.L_x_18290:
        /* <DEDUP_REMOVED lines=52> */
.L_x_18289:
[----:B------:R-:W-:Y:S05]  /*2b10*/  BSYNC B1 ;  /* 0x0000000000017941 */ /* 0x000fea0003800000 */
.L_x_18288:
        /* <DEDUP_REMOVED lines=31> */
.L_x_18292:
[----:B------:R-:W-:Y:S05]  /*2d10*/  BSYNC B1 ;  /* 0x0000000000017941 */ /* 0x000fea0003800000 */
.L_x_18291:
        /* <DEDUP_REMOVED lines=14> */
.L_x_18284:
[----:B------:R-:W-:Y:S05]  /*2e00*/  BSYNC B0 ;  /* 0x0000000000007941 */ /* 0x000fea0003800000 */
.L_x_18283:
[----:B------:R-:W-:Y:S01]  /*2e10*/  BAR.SYNC.DEFER_BLOCKING 0x0 ;  /* 0x0000000000007b1d */ /* 0x000fe20000010000 */
[----:B------:R-:W-:Y:S02]  /*2e20*/  ISETP.NE.AND P0, PT, R2, RZ, PT ;  /* 0x000000ff0200720c */ /* 0x000fe40003f05270 */
[----:B------:R-:W-:-:S03]  /*2e30*/  ISETP.GE.AND P1, PT, R34, UR4, PT ;  /* 0x0000000422007c0c */ /* 0x000fc6000bf26270 */
[----:B------:R-:W-:Y:S10]  /*2e40*/  BSSY B0, `(.L_x_18293) ;  /* 0x000001b000007945 */ /* 0x000ff40003800000 */
[----:B------:R-:W-:Y:S01]  /*2e50*/  @P1 CS2R R16, SRZ ;  /* 0x0000000000101805 */ /* 0x000fe2000001ff00 */
        /* <DEDUP_REMOVED lines=25> */
.L_x_18294:
[----:B------:R-:W-:Y:S05]  /*2ff0*/  BSYNC B0 ;  /* 0x0000000000007941 */ /* 0x000fea0003800000 */
.L_x_18293:
[----:B------:R-:W-:Y:S01]  /*3000*/  BSSY B0, `(.L_x_18295) ;  /* 0x00000ed000007945 */ /* 0x000fe20003800000 */
[----:B0-----:R-:W-:Y:S01]  /*3010*/  @P1 CS2R R6, SRZ ;  /* 0x0000000000061805 */ /* 0x001fe2000001ff00 */
[----:B------:R-:W-:Y:S05]  /*3020*/  @P1 BRA `(.L_x_18296) ;  /* 0x00000ea000001947 */ /* 0x000fea0003800000 */
[----:B------:R-:W-:Y:S01]  /*3030*/  SHF.R.S32.HI R5, RZ, 0x1f, R24 ;  /* 0x0000001fff057819 */ /* 0x000fe20000011418 */
[----:B------:R-:W-:Y:S01]  /*3040*/  IMAD.U32 R0, RZ, RZ, UR5 ;  /* 0x00000005ff007e24 */ /* 0x000fe2000f8e00ff */
[----:B------:R-:W-:Y:S01]  /*3050*/  CS2R R16, SRZ ;  /* 0x0000000000107805 */ /* 0x000fe2000001ff00 */
[----:B------:R-:W-:Y:S01]  /*3060*/  IMAD R26, R3, c[0x0][0x1c0], RZ ;  /* 0x00007000031a7a24 */ /* 0x000fe200078e02ff */
[----:B------:R-:W-:Y:S01]  /*3070*/  LEA.HI R5, R5, R24, RZ, 0x2 ;  /* 0x0000001805057211 */ /* 0x000fe200078f10ff */
[----:B------:R-:W-:Y:S01]  /*3080*/  IMAD.U32 R9, RZ, RZ, UR19 ;  /* 0x00000013ff097e24 */ /* 0x000fe2000f8e00ff */
[----:B------:R-:W-:Y:S01]  /*3090*/  IADD3 R0, -R25, -0x1, R0 ;  /* 0xffffffff19007810 */ /* 0x000fe20007ffe100 */
[----:B------:R-:W-:Y:S01]  /*30a0*/  IMAD.MOV.U32 R3, RZ, RZ, c[0x0][0x1bc] ;  /* 0x00006f00ff037624 */ /* 0x000fe200078e00ff */
[C---:B------:R-:W-:Y:S01]  /*30b0*/  LOP3.LUT R7, R5.reuse, 0xfffffffc, RZ, 0xc0, !PT ;  /* 0xfffffffc05077812 */ /* 0x040fe200078ec0ff */
[----:B------:R-:W-:Y:S01]  /*30c0*/  IMAD.SHL.U32 R5, R5, 0x8, RZ ;  /* 0x0000000805057824 */ /* 0x000fe200078e00ff */
[----:B------:R-:W-:Y:S01]  /*30d0*/  SHF.R.S32.HI R27, RZ, 0x1f, R26 ;  /* 0x0000001fff1b7819 */ /* 0x000fe2000001141a */
[----:B------:R-:W-:Y:S01]  /*30e0*/  IMAD.U32 R11, RZ, RZ, UR15 ;  /* 0x0000000fff0b7e24 */ /* 0x000fe2000f8e00ff */
[----:B------:R-:W-:Y:S01]  /*30f0*/  SHF.R.S32.HI R3, RZ, 0x1f, R3 ;  /* 0x0000001fff037819 */ /* 0x000fe20000011403 */
[----:B------:R-:W-:Y:S01]  /*3100*/  IMAD.IADD R6, R24, 0x1, -R7 ;  /* 0x0000000118067824 */ /* 0x000fe200078e0a07 */
[----:B------:R-:W-:Y:S01]  /*3110*/  IADD3 R7, P0, R34, UR7, RZ ;  /* 0x0000000722077c10 */ /* 0x000fe2000ff1e0ff */
[----:B------:R-:W-:Y:S01]  /*3120*/  IMAD R0, R11, -0x10, R0 ;  /* 0xfffffff00b007824 */ /* 0x000fe200078e0200 */
[----:B------:R-:W-:Y:S01]  /*3130*/  LOP3.LUT R19, R5, 0xffffffe0, RZ, 0xc0, !PT ;  /* 0xffffffe005137812 */ /* 0x000fe200078ec0ff */
[----:B------:R-:W-:Y:S01]  /*3140*/  IMAD.SHL.U32 R8, R6, 0x8, RZ ;  /* 0x0000000806087824 */ /* 0x000fe200078e00ff */
[----:B------:R-:W-:Y:S01]  /*3150*/  LEA.HI.X.SX32 R10, R34, UR21, 0x1, P0 ;  /* 0x00000015220a7c11 */ /* 0x000fe200080f0eff */
[----:B------:R-:W-:Y:S01]  /*3160*/  IMAD R20, R25, 0x4, R6 ;  /* 0x0000000419147824 */ /* 0x000fe200078e0206 */
[----:B------:R-:W-:Y:S01]  /*3170*/  LEA R4, P0, R7, c[0x0][0x198], 0x2 ;  /* 0x0000660007047a11 */ /* 0x000fe200078010ff */
[----:B------:R-:W-:-:S02]  /*3180*/  IMAD R18, R25, 0x20, R8 ;  /* 0x0000002019127824 */ /* 0x000fc400078e0208 */
[----:B------:R-:W-:Y:S01]  /*3190*/  IMAD.IADD R19, R8, 0x1, R19 ;  /* 0x0000000108137824 */ /* 0x000fe200078e0213 */
[----:B------:R-:W-:Y:S02]  /*31a0*/  LEA.HI.X R5, R7, c[0x0][0x19c], R10, 0x2, P0 ;  /* 0x0000670007057a11 */ /* 0x000fe400000f140a */
[----:B------:R-:W-:Y:S01]  /*31b0*/  IADD3 R18, R18, 0x7, R9 ;  /* 0x0000000712127810 */ /* 0x000fe20007ffe009 */
[----:B------:R-:W-:Y:S01]  /*31c0*/  CS2R R6, SRZ ;  /* 0x0000000000067805 */ /* 0x000fe2000001ff00 */
[----:B------:R-:W-:Y:S02]  /*31d0*/  LEA R20, R20, 0x70, 0x5 ;  /* 0x0000007014147811 */ /* 0x000fe400078e28ff */
[C---:B------:R-:W-:Y:S02]  /*31e0*/  IADD3 R22, R19.reuse, 0x200, RZ ;  /* 0x0000020013167810 */ /* 0x040fe40007ffe0ff */
[----:B------:R-:W-:Y:S02]  /*31f0*/  IADD3 R21, R19, 0x300, RZ ;  /* 0x0000030013157810 */ /* 0x000fe40007ffe0ff */
.L_x_18305:
[----:B------:R-:W2:Y:S04]  /*3200*/  LDG.E.CONSTANT R23, [R4.64] ;  /* 0x0000000c04177981 */ /* 0x000ea8000c1e9900 */
[----:B------:R-:W-:Y:S04]  /*3210*/  LDS.128 R8, [R20+-0x10] ;  /* 0xfffff00014087984 */ /* 0x000fe80000000c00 */
[----:B0-----:R-:W0:Y:S01]  /*3220*/  LDS.128 R12, [R20] ;  /* 0x00000000140c7984 */ /* 0x001e220000000c00 */
[----:B------:R-:W-:Y:S01]  /*3230*/  BSSY B1, `(.L_x_18297) ;  /* 0x0000030000017945 */ /* 0x000fe20003800000 */
[----:B0-----:R-:W-:-:S02]  /*3240*/  F2FP.PACK_AB R31, R15, R14 ;  /* 0x0000000e0f1f723e */ /* 0x001fc400000000ff */
[----:B--2---:R-:W-:Y:S01]  /*3250*/  SHF.R.S32.HI R28, RZ, 0x1f, R23 ;  /* 0x0000001fff1c7819 */ /* 0x004fe20000011417 */
[----:B------:R-:W-:-:S04]  /*3260*/  IMAD.WIDE.U32 R32, R23, c[0x0][0x1bc], R26 ;  /* 0x00006f0017207a25 */ /* 0x000fc800078e001a */
[----:B------:R-:W-:-:S04]  /*3270*/  IMAD R28, R28, c[0x0][0x1bc], RZ ;  /* 0x00006f001c1c7a24 */ /* 0x000fc800078e02ff */
[----:B------:R-:W-:Y:S01]  /*3280*/  IMAD R29, R23, R3, R28 ;  /* 0x00000003171d7224 */ /* 0x000fe200078e021c */
[----:B------:R-:W-:Y:S02]  /*3290*/  IADD3 R23, P0, R19, R32, RZ ;  /* 0x0000002013177210 */ /* 0x000fe40007f1e0ff */
[----:B------:R-:W-:Y:S01]  /*32a0*/  F2FP.PACK_AB R28, R11, R10 ;  /* 0x0000000a0b1c723e */ /* 0x000fe200000000ff */
[----:B------:R-:W-:Y:S01]  /*32b0*/  IMAD.IADD R30, R33, 0x1, R29 ;  /* 0x00000001211e7824 */ /* 0x000fe200078e021d */
[----:B------:R-:W-:Y:S02]  /*32c0*/  LEA R36, P1, R23, c[0x0][0x188], 0x1 ;  /* 0x0000620017247a11 */ /* 0x000fe400078208ff */
[----:B------:R-:W-:Y:S02]  /*32d0*/  F2FP.PACK_AB R29, R13, R12 ;  /* 0x0000000c0d1d723e */ /* 0x000fe400000000ff */
[----:B------:R-:W-:Y:S02]  /*32e0*/  LEA.HI.X.SX32 R10, R19, R30, 0x1, P0 ;  /* 0x0000001e130a7211 */ /* 0x000fe400000f0eff */
[----:B------:R-:W-:-:S02]  /*32f0*/  ISETP.NE.AND P0, PT, R0, RZ, PT ;  /* 0x000000ff0000720c */ /* 0x000fc40003f05270 */
[----:B------:R-:W-:Y:S02]  /*3300*/  LEA.HI.X R37, R23, c[0x0][0x18c], R10, 0x1, P1 ;  /* 0x0000630017257a11 */ /* 0x000fe400008f0c0a */
[----:B------:R-:W-:-:S03]  /*3310*/  F2FP.PACK_AB R23, R9, R8 ;  /* 0x000000080917723e */ /* 0x000fc600000000ff */
[----:B------:R0:W5:Y:S06]  /*3320*/  LDG.E.128.CONSTANT R8, [R36.64] ;  /* 0x0000000c24087981 */ /* 0x00016c000c1e9d00 */
        /* <DEDUP_REMOVED lines=32> */
.L_x_18298:
[----:B------:R-:W-:Y:S05]  /*3530*/  BSYNC B1 ;  /* 0x0000000000017941 */ /* 0x000fea0003800000 */
.L_x_18297:
[----:B------:R1:W5:Y:S02]  /*3540*/  LDG.E.128.CONSTANT R12, [R36.64+0x200] ;  /* 0x0002000c240c7981 */ /* 0x000364000c1e9d00 */
[----:B-----5:R-:W-:-:S06]  /*3550*/  HFMA2.MMA R9, R28, R9, -RZ ;  /* 0x000000091c097235 */ /* 0x020fcc00001000ff */
[----:B------:R-:W-:Y:S01]  /*3560*/  HFMA2.MMA R9, R23, R8, R9 ;  /* 0x0000000817097235 */ /* 0x000fe20000000009 */
[----:B------:R-:W-:Y:S09]  /*3570*/  BSSY B1, `(.L_x_18299) ;  /* 0x0000022000017945 */ /* 0x000ff20003800000 */
[----:B------:R-:W-:Y:S01]  /*3580*/  HFMA2 R10, R29, R10, R9 ;  /* 0x0000000a1d0a7231 */ /* 0x000fe20000000009 */
[----:B------:R-:W-:Y:S05]  /*3590*/  @P0 BRA `(.L_x_18300) ;  /* 0x000001f000000947 */ /* 0x000fea0003800000 */
[C---:B-1----:R-:W-:Y:S02]  /*35a0*/  IADD3 R8, R18.reuse, -0x5, RZ ;  /* 0xfffffffb12087810 */ /* 0x042fe40007ffe0ff */
        /* <DEDUP_REMOVED lines=30> */
.L_x_18300:
[----:B-1----:R-:W-:Y:S05]  /*3790*/  BSYNC B1 ;  /* 0x0000000000017941 */ /* 0x002fea0003800000 */
.L_x_18299:
[----:B------:R-:W-:Y:S01]  /*37a0*/  HMUL2 R13, R28, R13 ;  /* 0x0000000d1c0d7232 */ /* 0x000fe20000000000 */
[-C--:B------:R-:W-:Y:S02]  /*37b0*/  IADD3 R9, P1, R22, R32.reuse, RZ ;  /* 0x0000002016097210 */ /* 0x080fe40007f3e0ff */
[----:B------:R-:W-:-:S03]  /*37c0*/  IADD3 R33, P2, R21, R32, RZ ;  /* 0x0000002015217210 */ /* 0x000fc60007f5e0ff */
[----:B------:R-:W-:-:S10]  /*37d0*/  HFMA2.MMA R13, R23, R12, R13 ;  /* 0x0000000c170d7235 */ /* 0x000fd4000000000d */
[----:B------:R-:W-:Y:S01]  /*37e0*/  HFMA2 R32, R29, R14, R13 ;  /* 0x0000000e1d207231 */ /* 0x000fe2000000000d */
[-C--:B------:R-:W-:Y:S02]  /*37f0*/  LEA.HI.X.SX32 R14, R22, R30.reuse, 0x1, P1 ;  /* 0x0000001e160e7211 */ /* 0x080fe400008f0eff */
[----:B------:R-:W-:Y:S01]  /*3800*/  LEA R8, P1, R9, c[0x0][0x188], 0x1 ;  /* 0x0000620009087a11 */ /* 0x000fe200078208ff */
[----:B------:R-:W-:Y:S01]  /*3810*/  BSSY B1, `(.L_x_18301) ;  /* 0x0000028000017945 */ /* 0x000fe20003800000 */
[----:B------:R-:W-:Y:S01]  /*3820*/  LEA.HI.X.SX32 R30, R21, R30, 0x1, P2 ;  /* 0x0000001e151e7211 */ /* 0x000fe200010f0eff */
[----:B------:R-:W-:Y:S01]  /*3830*/  HFMA2 R32, R31, R15, R32 ;  /* 0x0000000f1f207231 */ /* 0x000fe20000000020 */
[----:B------:R-:W-:Y:S02]  /*3840*/  LEA R12, P2, R33, c[0x0][0x188], 0x1 ;  /* 0x00006200210c7a11 */ /* 0x000fe400078408ff */
        /* <DEDUP_REMOVED lines=25> */
[C---:B------:R-:W-:Y:S02]  /*39e0*/  ISETP.GE.AND P4, PT, R18.reuse, UR20, PT ;  /* 0x0000001412007c0c */ /* 0x040fe4000bf86270 */
[----:B------:R-:W-:Y:S02]  /*39f0*/  PRMT R14, R11, 0x7632, R14 ;  /* 0x000076320b0e7816 */ /* 0x000fe4000000000e */
[----:B------:R-:W-:Y:S02]  /*3a00*/  IADD3 R15, R18, -0x7, RZ ;  /* 0xfffffff9120f7810 */ /* 0x000fe40007ffe0ff */
[----:B------:R-:W-:-:S02]  /*3a10*/  SEL R33, R14, RZ, !P4 ;  /* 0x000000ff0e217207 */ /* 0x000fc40006000000 */
[----:B------:R-:W-:Y:S02]  /*3a20*/  ISETP.GE.AND P1, PT, R15, UR20, PT ;  /* 0x000000140f007c0c */ /* 0x000fe4000bf26270 */
[C---:B------:R-:W-:Y:S02]  /*3a30*/  PRMT R14, R8.reuse, 0x7632, R14 ;  /* 0x00007632080e7816 */ /* 0x040fe4000000000e */
[----:B0-----:R-:W-:Y:S02]  /*3a40*/  SEL R36, R11, RZ, !P3 ;  /* 0x000000ff0b247207 */ /* 0x001fe40005800000 */
[----:B------:R-:W-:Y:S02]  /*3a50*/  SEL R15, R8, RZ, !P1 ;  /* 0x000000ff080f7207 */ /* 0x000fe40004800000 */
[----:B------:R-:W-:Y:S02]  /*3a60*/  SEL R14, R14, RZ, !P2 ;  /* 0x000000ff0e0e7207 */ /* 0x000fe40005000000 */
[----:B------:R-:W-:-:S02]  /*3a70*/  PRMT R11, R36, 0x5410, R33 ;  /* 0x00005410240b7816 */ /* 0x000fc40000000021 */
[----:B------:R-:W-:Y:S02]  /*3a80*/  PRMT R8, R15, 0x5410, R14 ;  /* 0x000054100f087816 */ /* 0x000fe4000000000e */
.L_x_18302:
[----:B------:R-:W-:Y:S05]  /*3a90*/  BSYNC B1 ;  /* 0x0000000000017941 */ /* 0x000fea0003800000 */
.L_x_18301:
        /* <DEDUP_REMOVED lines=50> */
.L_x_18304:
[----:B------:R-:W-:Y:S05]  /*3dc0*/  BSYNC B1 ;  /* 0x0000000000017941 */ /* 0x000fea0003800000 */
.L_x_18303:
        /* <DEDUP_REMOVED lines=15> */
[----:B------:R-:W-:Y:S05]  /*3ec0*/  @!P0 BRA `(.L_x_18305) ;  /* 0xfffff33000008947 */ /* 0x000fea000383ffff */
.L_x_18296:
[----:B------:R-:W-:Y:S05]  /*3ed0*/  BSYNC B0 ;  /* 0x0000000000007941 */ /* 0x000fea0003800000 */
.L_x_18295:
[----:B------:R-:W1:Y:S01]  /*3ee0*/  SHFL.BFLY PT, R0, R17, 0x2, 0x1f ;  /* 0x0c401f0011007f89 */ /* 0x000e6200000e0000 */
[----:B------:R-:W-:Y:S03]  /*3ef0*/  BSSY B0, `(.L_x_18306) ;  /* 0x000003b000007945 */ /* 0x000fe60003800000 */
[----:B------:R-:W2:Y:S04]  /*3f00*/  SHFL.BFLY PT, R3, R16, 0x2, 0x1f ;  /* 0x0c401f0010037f89 */ /* 0x000ea800000e0000 */
[----:B------:R-:W3:Y:S04]  /*3f10*/  SHFL.BFLY PT, R4, R7, 0x2, 0x1f ;  /* 0x0c401f0007047f89 */ /* 0x000ee800000e0000 */
[----:B------:R-:W4:Y:S04]  /*3f20*/  SHFL.BFLY PT, R11, R6, 0x2, 0x1f ;  /* 0x0c401f00060b7f89 */ /* 0x000f2800000e0000 */
[----:B------:R-:W-:Y:S01]  /*3f30*/  BAR.SYNC.DEFER_BLOCKING 0x0 ;  /* 0x0000000000007b1d */ /* 0x000fe20000010000 */
[----:B-1----:R-:W-:-:S02]  /*3f40*/  FADD.FTZ R0, R0, R17 ;  /* 0x0000001100007221 */ /* 0x002fc40000010000 */
[----:B--2---:R-:W-:-:S03]  /*3f50*/  FADD.FTZ R5, R3, R16 ;  /* 0x0000001003057221 */ /* 0x004fc60000010000 */
[----:B------:R-:W1:Y:S01]  /*3f60*/  SHFL.BFLY PT, R3, R0, 0x1, 0x1f ;  /* 0x0c201f0000037f89 */ /* 0x000e6200000e0000 */
[----:B---3--:R-:W-:Y:S01]  /*3f70*/  FADD.FTZ R9, R4, R7 ;  /* 0x0000000704097221 */ /* 0x008fe20000010000 */
[----:B------:R-:W-:Y:S02]  /*3f80*/  LOP3.LUT R4, R24, 0x3, RZ, 0xc0, !PT ;  /* 0x0000000318047812 */ /* 0x000fe400078ec0ff */
[----:B------:R-:W2:Y:S01]  /*3f90*/  SHFL.BFLY PT, R8, R5, 0x1, 0x1f ;  /* 0x0c201f0005087f89 */ /* 0x000ea200000e0000 */
[----:B------:R-:W-:Y:S01]  /*3fa0*/  SHF.R.S32.HI R7, RZ, 0x1f, R24 ;  /* 0x0000001fff077819 */ /* 0x000fe20000011418 */
[----:B----4-:R-:W-:Y:S01]  /*3fb0*/  FADD.FTZ R11, R11, R6 ;  /* 0x000000060b0b7221 */ /* 0x010fe20000010000 */
[----:B------:R-:W-:Y:S01]  /*3fc0*/  ISETP.NE.AND P2, PT, R4, RZ, PT ;  /* 0x000000ff0400720c */ /* 0x000fe20003f45270 */
[----:B------:R-:W3:Y:S01]  /*3fd0*/  SHFL.BFLY PT, R10, R9, 0x1, 0x1f ;  /* 0x0c201f00090a7f89 */ /* 0x000ee200000e0000 */
[----:B------:R-:W-:Y:S02]  /*3fe0*/  LOP3.LUT R4, R2, 0xffffffc0, RZ, 0xc0, !PT ;  /* 0xffffffc002047812 */ /* 0x000fe400078ec0ff */
[----:B------:R-:W-:Y:S01]  /*3ff0*/  LEA.HI R6, R7, R24, RZ, 0x2 ;  /* 0x0000001807067211 */ /* 0x000fe200078f10ff */
[----:B------:R-:W4:Y:S01]  /*4000*/  SHFL.BFLY PT, R12, R11, 0x1, 0x1f ;  /* 0x0c201f000b0c7f89 */ /* 0x000f2200000e0000 */
[----:B------:R-:W-:-:S02]  /*4010*/  ISETP.NE.OR P1, PT, R4, 0x40, P2 ;  /* 0x000000400400780c */ /* 0x000fc40001725670 */
[----:B------:R-:W-:Y:S02]  /*4020*/  SHF.R.S32.HI R6, RZ, 0x2, R6 ;  /* 0x00000002ff067819 */ /* 0x000fe40000011406 */
[----:B------:R-:W-:-:S03]  /*4030*/  ISETP.GT.OR P0, PT, R2, 0x3f, P2 ;  /* 0x0000003f0200780c */ /* 0x000fc60001704670 */
[----:B------:R-:W-:Y:S02]  /*4040*/  IMAD R25, R25, 0x20, R6 ;  /* 0x0000002019197824 */ /* 0x000fe400078e0206 */
[----:B-1----:R-:W-:Y:S02]  /*4050*/  FADD.FTZ R4, R0, R3 ;  /* 0x0000000300047221 */ /* 0x002fe40000010000 */
[----:B--2---:R-:W-:-:S03]  /*4060*/  FADD.FTZ R7, R5, R8 ;  /* 0x0000000805077221 */ /* 0x004fc60000010000 */
[----:B------:R-:W-:Y:S01]  /*4070*/  @!P1 STS [R25.X4+-0xa0], R4 ;  /* 0xffff600419009388 */ /* 0x000fe20000004800 */
[----:B---3--:R-:W-:-:S03]  /*4080*/  FADD.FTZ R0, R9, R10 ;  /* 0x0000000a09007221 */ /* 0x008fc60000010000 */
[----:B------:R-:W-:Y:S01]  /*4090*/  @!P1 STS [R25.X4+-0x80], R7 ;  /* 0xffff800719009388 */ /* 0x000fe20000004800 */
[----:B----4-:R-:W-:-:S03]  /*40a0*/  FADD.FTZ R5, R11, R12 ;  /* 0x0000000c0b057221 */ /* 0x010fc60000010000 */
[----:B------:R-:W-:Y:S01]  /*40b0*/  @!P1 STS [R25.X4+-0x60], R0 ;  /* 0xffffa00019009388 */ /* 0x000fe20000004800 */
[----:B------:R-:W-:-:S03]  /*40c0*/  LOP3.LUT R11, R2, 0xffffffe0, RZ, 0xc0, !PT ;  /* 0xffffffe0020b7812 */ /* 0x000fc600078ec0ff */
[----:B------:R-:W-:Y:S04]  /*40d0*/  @!P1 STS [R25.X4+-0x40], R5 ;  /* 0xffffc00519009388 */ /* 0x000fe80000004800 */
[----:B------:R-:W-:Y:S01]  /*40e0*/  BAR.SYNC.DEFER_BLOCKING 0x0 ;  /* 0x0000000000007b1d */ /* 0x000fe20000010000 */
[----:B------:R-:W-:Y:S02]  /*40f0*/  ISETP.NE.OR P4, PT, R11, 0x20, P2 ;  /* 0x000000200b00780c */ /* 0x000fe40001785670 */
[C---:B------:R-:W-:Y:S02]  /*4100*/  ISETP.GT.OR P1, PT, R2.reuse, 0x1f, P2 ;  /* 0x0000001f0200780c */ /* 0x040fe40001724670 */
[----:B------:R-:W-:-:S04]  /*4110*/  IADD3 R11, R2, 0x1f, RZ ;  /* 0x0000001f020b7810 */ /* 0x000fc80007ffe0ff */
[----:B------:R-:W-:Y:S01]  /*4120*/  ISETP.GT.U32.AND P3, PT, R11, 0x3e, PT ;  /* 0x0000003e0b00780c */ /* 0x000fe20003f64070 */
[----:B------:R-:W1:Y:S04]  /*4130*/  @!P0 LDS R3, [R25.X4+0x60] ;  /* 0x0000600019038984 */ /* 0x000e680000004800 */
[----:B------:R-:W2:Y:S04]  /*4140*/  @!P0 LDS R8, [R25.X4+0x80] ;  /* 0x0000800019088984 */ /* 0x000ea80000004800 */
[----:B------:R-:W3:Y:S04]  /*4150*/  @!P0 LDS R9, [R25.X4+0xa0] ;  /* 0x0000a00019098984 */ /* 0x000ee80000004800 */
[----:B------:R-:W4:Y:S01]  /*4160*/  @!P0 LDS R10, [R25.X4+0xc0] ;  /* 0x0000c000190a8984 */ /* 0x000f220000004800 */
[----:B-1----:R-:W-:-:S03]  /*4170*/  @!P0 FADD.FTZ R4, R4, R3 ;  /* 0x0000000304048221 */ /* 0x002fc60000010000 */
[----:B------:R-:W-:Y:S01]  /*4180*/  BAR.SYNC.DEFER_BLOCKING 0x0 ;  /* 0x0000000000007b1d */ /* 0x000fe20000010000 */
[----:B--2---:R-:W-:Y:S02]  /*4190*/  @!P0 FADD.FTZ R7, R7, R8 ;  /* 0x0000000807078221 */ /* 0x004fe40000010000 */
[----:B---3--:R-:W-:Y:S02]  /*41a0*/  @!P0 FADD.FTZ R0, R0, R9 ;  /* 0x0000000900008221 */ /* 0x008fe40000010000 */
[----:B----4-:R-:W-:Y:S01]  /*41b0*/  @!P0 FADD.FTZ R5, R5, R10 ;  /* 0x0000000a05058221 */ /* 0x010fe20000010000 */
[----:B------:R1:W-:Y:S04]  /*41c0*/  @!P4 STS [R25.X4+-0x20], R4 ;  /* 0xffffe0041900c388 */ /* 0x0003e80000004800 */
[----:B------:R1:W-:Y:S04]  /*41d0*/  @!P4 STS [R25.X4], R7 ;  /* 0x000000071900c388 */ /* 0x0003e80000004800 */
[----:B------:R1:W-:Y:S04]  /*41e0*/  @!P4 STS [R25.X4+0x20], R0 ;  /* 0x000020001900c388 */ /* 0x0003e80000004800 */
[----:B------:R1:W-:Y:S04]  /*41f0*/  @!P4 STS [R25.X4+0x40], R5 ;  /* 0x000040051900c388 */ /* 0x0003e80000004800 */
[----:B------:R-:W-:Y:S06]  /*4200*/  BAR.SYNC.DEFER_BLOCKING 0x0 ;  /* 0x0000000000007b1d */ /* 0x000fec0000010000 */
[----:B------:R-:W-:Y:S05]  /*4210*/  @P1 BRA `(.L_x_18307) ;  /* 0x0000008000001947 */ /* 0x000fea0003800000 */
[----:B-1----:R-:W1:Y:S04]  /*4220*/  LDS R3, [R25.X4+0x60] ;  /* 0x0000600019037984 */ /* 0x002e680000004800 */
[----:B------:R-:W2:Y:S04]  /*4230*/  LDS R2, [R25.X4+0x80] ;  /* 0x0000800019027984 */ /* 0x000ea80000004800 */
[----:B------:R-:W3:Y:S04]  /*4240*/  @!P2 LDS R9, [R25.X4+0xa0] ;  /* 0x0000a0001909a984 */ /* 0x000ee80000004800 */
[----:B------:R-:W4:Y:S01]  /*4250*/  @!P2 LDS R8, [R25.X4+0xc0] ;  /* 0x0000c0001908a984 */ /* 0x000f220000004800 */
[----:B-1----:R-:W-:-:S02]  /*4260*/  FADD.FTZ R4, R4, R3 ;  /* 0x0000000304047221 */ /* 0x002fc40000010000 */
[----:B--2---:R-:W-:Y:S02]  /*4270*/  FADD.FTZ R7, R7, R2 ;  /* 0x0000000207077221 */ /* 0x004fe40000010000 */
[----:B---3--:R-:W-:Y:S02]  /*4280*/  @!P2 FADD.FTZ R0, R0, R9 ;  /* 0x000000090000a221 */ /* 0x008fe40000010000 */
[----:B----4-:R-:W-:Y:S02]  /*4290*/  @!P2 FADD.FTZ R5, R5, R8 ;  /* 0x000000080505a221 */ /* 0x010fe40000010000 */
.L_x_18307:
[----:B-1----:R-:W-:Y:S05]  /*42a0*/  BSYNC B0 ;  /* 0x0000000000007941 */ /* 0x002fea0003800000 */
.L_x_18306:
[----:B------:R-:W-:Y:S06]  /*42b0*/  BAR.SYNC.DEFER_BLOCKING 0x0 ;  /* 0x0000000000007b1d */ /* 0x000fec0000010000 */
[----:B------:R-:W-:Y:S05]  /*42c0*/  @P3 EXIT ;  /* 0x000000000000394d */ /* 0x000fea0003800000 */
[----:B------:R-:W-:Y:S02]  /*42d0*/  ULDC UR4, c[0x0][0xc] ;  /* 0x0000030000047ab9 */ /* 0x000fe40000000800 */
[----:B------:R-:W-:-:S02]  /*42e0*/  UIMAD UR4, UR14, UR4, URZ ;  /* 0x000000040e0472a4 */ /* 0x000fc4000f8e023f */
[----:B------:R-:W-:Y:S02]  /*42f0*/  ULDC UR6, c[0x0][0x14] ;  /* 0x0000050000067ab9 */ /* 0x000fe40000000800 */
[----:B------:R-:W-:Y:S02]  /*4300*/  UIMAD UR4, UR4, UR6, URZ ;  /* 0x00000006040472a4 */ /* 0x000fe4000f8e023f */
[----:B------:R-:W-:Y:S02]  /*4310*/  UIMAD UR5, UR18, UR6, URZ ;  /* 0x00000006120572a4 */ /* 0x000fe4000f8e023f */
[----:B------:R-:W-:Y:S02]  /*4320*/  USHF.L.U32 UR4, UR4, 0x5, URZ ;  /* 0x0000000504047899 */ /* 0x000fe4000800063f */
[----:B------:R-:W-:Y:S02]  /*4330*/  USHF.L.U32 UR6, UR15, 0x5, URZ ;  /* 0x000000050f067899 */ /* 0x000fe4000800063f */
[----:B------:R-:W-:-:S02]  /*4340*/  USHF.L.U32 UR5, UR5, 0x5, URZ ;  /* 0x0000000505057899 */ /* 0x000fc4000800063f */
[----:B------:R-:W-:Y:S02]  /*4350*/  USHF.R.S32.HI UR7, URZ, 0x1f, UR4 ;  /* 0x0000001f3f077899 */ /* 0x000fe40008011404 */
        /* <DEDUP_REMOVED lines=16> */
[----:B------:R-:W-:-:S02]  /*4460*/  F2FP.PACK_AB R4, R7, R4 ;  /* 0x000000040704723e */ /* 0x000fc400000000ff */
[----:B------:R-:W-:Y:S02]  /*4470*/  LEA.HI.X.SX32 R14, R9, UR7, 0x1, P1 ;  /* 0x00000007090e7c11 */ /* 0x000fe400088f0eff */
[----:B------:R-:W-:Y:S01]  /*4480*/  LEA R8, P0, R15, c[0x0][0x170], 0x1 ;  /* 0x00005c000f087a11 */ /* 0x000fe200078008ff */
[----:B------:R1:W-:Y:S01]  /*4490*/  STG.E.U16 [R2.64], R4 ;  /* 0x0000000402007986 */ /* 0x0003e2000c10150c */
[----:B------:R-:W-:Y:S02]  /*44a0*/  LEA R6, P1, R13, c[0x0][0x170], 0x1 ;  /* 0x00005c000d067a11 */ /* 0x000fe400078208ff */
[----:B------:R-:W-:Y:S02]  /*44b0*/  LEA.HI.X.SX32 R12, R10, UR7, 0x1, P2 ;  /* 0x000000070a0c7c11 */ /* 0x000fe400090f0eff */
[----:B------:R-:W-:Y:S02]  /*44c0*/  LEA R10, P2, R11, c[0x0][0x170], 0x1 ;  /* 0x00005c000b0a7a11 */ /* 0x000fe400078408ff */
[----:B------:R-:W-:-:S02]  /*44d0*/  F2FP.PACK_AB R0, R5, R0 ;  /* 0x000000000500723e */ /* 0x000fc400000000ff */
[----:B------:R-:W-:Y:S02]  /*44e0*/  LEA.HI.X R9, R15, c[0x0][0x174], R16, 0x1, P0 ;  /* 0x00005d000f097a11 */ /* 0x000fe400000f0c10 */
[----:B------:R-:W-:Y:S02]  /*44f0*/  PRMT R5, R4, 0x7632, R5 ;  /* 0x0000763204057816 */ /* 0x000fe40000000005 */
[----:B------:R-:W-:Y:S02]  /*4500*/  LEA.HI.X R7, R13, c[0x0][0x174], R14, 0x1, P1 ;  /* 0x00005d000d077a11 */ /* 0x000fe400008f0c0e */
[----:B------:R-:W-:Y:S01]  /*4510*/  LEA.HI.X R11, R11, c[0x0][0x174], R12, 0x1, P2 ;  /* 0x00005d000b0b7a11 */ /* 0x000fe200010f0c0c */
[----:B------:R-:W-:Y:S01]  /*4520*/  STG.E.U16 [R8.64], R5 ;  /* 0x0000000508007986 */ /* 0x000fe2000c10150c */
[----:B-1----:R-:W-:-:S03]  /*4530*/  PRMT R3, R0, 0x7632, R3 ;  /* 0x0000763200037816 */ /* 0x002fc60000000003 */
[----:B------:R-:W-:Y:S04]  /*4540*/  STG.E.U16 [R6.64], R0 ;  /* 0x0000000006007986 */ /* 0x000fe8000c10150c */
[----:B------:R-:W-:Y:S01]  /*4550*/  STG.E.U16 [R10.64], R3 ;  /* 0x000000030a007986 */ /* 0x000fe2000c10150c */
[----:B------:R-:W-:Y:S05]  /*4560*/  EXIT ;  /* 0x000000000000794d */ /* 0x000fea0003800000 */
.L_x_18308:
        /* <DEDUP_REMOVED lines=9> */
.L_x_25488:


//--------------------- .text._ZN4vllm25paged_attention_v2_kernelIttLi256ELi32ELi128ELNS_18Fp8KVCacheDataTypeE0ELb1ELi512EEEvPfS2_PT_PKS3_PKT0_S9_ifPKiSB_iPKfiiiSD_SD_iiiii --------------------------
	.section	.text._ZN4vllm25paged_attention_v2_kernelIttLi256ELi32ELi128ELNS_18Fp8KVCacheDataTypeE0ELb1ELi512EEEvPfS2_PT_PKS3_PKT0_S9_ifPKiSB_iPKfiiiSD_SD_iiiii,"ax",@progbits
	.sectioninfo	@"SHI_REGISTERS=130"
	.align	128
        .global         _ZN4vllm25paged_attention_v2_kernelIttLi256ELi32ELi128ELNS_18Fp8KVCacheDataTypeE0ELb1ELi512EEEvPfS2_PT_PKS3_PKT0_S9_ifPKiSB_iPKfiiiSD_SD_iiiii
        .type           _ZN4vllm25paged_attention_v2_kernelIttLi256ELi32ELi128ELNS_18Fp8KVCacheDataTypeE0ELb1ELi512EEEvPfS2_PT_PKS3_PKT0_S9_ifPKiSB_iPKfiiiSD_SD_iiiii,@function
        .size           _ZN4vllm25paged_attention_v2_kernelIttLi256ELi32ELi128ELNS_18Fp8KVCacheDataTypeE0ELb1ELi512EEEvPfS2_PT_PKS3_PKT0_S9_ifPKiSB_iPKfiiiSD_SD_iiiii,(.L_x_25489 - _ZN4vllm25paged_attention_v2_kernelIttLi256ELi32ELi128ELNS_18Fp8KVCacheDataTypeE0ELb1ELi512EEEvPfS2_PT_PKS3_PKT0_S9_ifPKiSB_iPKfiiiSD_SD_iiiii)
        .other          _ZN4vllm25paged_attention_v2_kernelIttLi256ELi32ELi128ELNS_18Fp8KVCacheDataTypeE0ELb1ELi512EEEvPfS2_PT_PKS3_PKT0_S9_ifPKiSB_iPKfiiiSD_SD_iiiii,@"STO_CUDA_ENTRY STV_DEFAULT"
_ZN4vllm25paged_attention_v2_kernelIttLi256ELi32ELi128ELNS_18Fp8KVCacheDataTypeE0ELb1ELi512EEEvPfS2_PT_PKS3_PKT0_S9_ifPKiSB_iPKfiiiSD_SD_iiiii:
.text._ZN4vllm25paged_attention_v2_kernelIttLi256ELi32ELi128ELNS_18Fp8KVCacheDataTypeE0ELb1ELi512EEEvPfS2_PT_PKS3_PKT0_S9_ifPKiSB_iPKfiiiSD_SD_iiiii:
        /* <DEDUP_REMOVED lines=22> */
[----:B-1----:R-:W-:Y:S02]  /*0160*/  IADD3 R6, R8, 0xffffffe, RZ ;  /* 0x0ffffffe08067810 */ /* 0x002fe40007ffe0ff */
[----:B------:R-:W-:Y:S02]  /*0170*/  IABS R8, R3 ;  /* 0x0000000300087213 */ /* 0x000fe40000000000 */
[----:B------:R1:W2:Y:S01]  /*0180*/  F2I.FTZ.U32.TRUNC.NTZ R7, R6 ;  /* 0x0000000600077305 */ /* 0x0002a2000021f000 */
[----:B0-----:R-:W-:Y:S01]  /*0190*/  IABS R4, c[0x0][0xc] ;  /* 0x0000030000047a13 */ /* 0x001fe20000000000 */
[----:B-1----:R-:W-:-:S02]  /*01a0*/  IMAD.MOV.U32 R6, RZ, RZ, RZ ;  /* 0x000000ffff067224 */ /* 0x002fc400078e00ff */
        /* <DEDUP_REMOVED lines=36> */
[----:B------:R-:W-:Y:S02]  /*03f0*/  LOP3.LUT R5, R3, R12, RZ, 0x3c, !PT ;  /* 0x0000000c03057212 */ /* 0x000fe400078e3cff */
[----:B------:R-:W-:Y:S02]  /*0400*/  SHF.R.S32.HI R88, RZ, 0x5, R6 ;  /* 0x00000005ff587819 */ /* 0x000fe40000011406 */
[----:B------:R-:W-:Y:S02]  /*0410*/  ISETP.GE.AND P2, PT, R5, RZ, PT ;  /* 0x000000ff0500720c */ /* 0x000fe40003f46270 */
[----:B------:R-:W-:-:S02]  /*0420*/  IMNMX R89, R88, R89, PT ;  /* 0x0000005958597217 */ /* 0x000fc40003800200 */
[----:B0-----:R-:W-:Y:S01]  /*0430*/  SHF.R.S32.HI R9, RZ, 0x1f, R4 ;  /* 0x0000001fff097819 */ /* 0x001fe20000011404 */
[----:B------:R-:W-:Y:S01]  /*0440*/  @!P1 IMAD.IADD R7, R7, 0x1, -R10 ;  /* 0x0000000107079824 */ /* 0x000fe200078e0a0a */
[----:B------:R-:W-:Y:S02]  /*0450*/  @!P1 IADD3 R8, R8, 0x1, RZ ;  /* 0x0000000108089810 */ /* 0x000fe40007ffe0ff */
[----:B------:R-:W-:Y:S02]  /*0460*/  ISETP.NE.AND P1, PT, R12, RZ, PT ;  /* 0x000000ff0c00720c */ /* 0x000fe40003f25270 */
[----:B------:R-:W-:Y:S01]  /*0470*/  ISETP.GE.U32.AND P0, PT, R7, R10, PT ;  /* 0x0000000a0700720c */ /* 0x000fe20003f06070 */
[----:B------:R-:W-:Y:S01]  /*0480*/  IMAD R7, R2, -0x10, R89 ;  /* 0xfffffff002077824 */ /* 0x000fe200078e0259 */
[----:B------:R-:W-:-:S03]  /*0490*/  LEA.HI R9, R9, R4, RZ, 0x5 ;  /* 0x0000000409097211 */ /* 0x000fc600078f28ff */
[--C-:B------:R-:W-:Y:S01]  /*04a0*/  IMAD R6, R7, 0x20, R90.reuse ;  /* 0x0000002007067824 */ /* 0x100fe200078e025a */
[----:B------:R-:W-:Y:S02]  /*04b0*/  LOP3.LUT R85, R9, 0xffffffe0, RZ, 0xc0, !PT ;  /* 0xffffffe009557812 */ /* 0x000fe400078ec0ff */
[----:B------:R-:W-:Y:S02]  /*04c0*/  SHF.R.S32.HI R86, RZ, 0x5, R9 ;  /* 0x00000005ff567819 */ /* 0x000fe40000011409 */
[----:B------:R-:W-:Y:S01]  /*04d0*/  IMNMX R87, R91, R6, PT ;  /* 0x000000065b577217 */ /* 0x000fe20003800200 */
[----:B------:R-:W-:Y:S02]  /*04e0*/  IMAD.IADD R85, R4, 0x1, -R85 ;  /* 0x0000000104557824 */ /* 0x000fe400078e0a55 */
[----:B------:R-:W-:Y:S02]  /*04f0*/  @P0 IADD3 R8, R8, 0x1, RZ ;  /* 0x0000000108080810 */ /* 0x000fe40007ffe0ff */
[----:B------:R-:W-:Y:S01]  /*0500*/  ISETP.GT.AND P0, PT, R4, 0x1f, PT ;  /* 0x0000001f0400780c */ /* 0x000fe20003f04270 */
[----:B------:R-:W-:-:S02]  /*0510*/  IMAD.IADD R87, R87, 0x1, -R90 ;  /* 0x0000000157577824 */ /* 0x000fc400078e0a5a */
[----:B------:R-:W-:-:S04]  /*0520*/  IMAD.MOV.U32 R5, RZ, RZ, R8 ;  /* 0x000000ffff057224 */ /* 0x000fc800078e0008 */
[----:B------:R-:W-:Y:S01]  /*0530*/  @!P2 IMAD.MOV R5, RZ, RZ, -R5 ;  /* 0x000000ffff05a224 */ /* 0x000fe200078e0a05 */
[----:B------:R-:W-:-:S05]  /*0540*/  @!P1 LOP3.LUT R5, RZ, R12, RZ, 0x33, !PT ;  /* 0x0000000cff059212 */ /* 0x000fca00078e33ff */
        /* <DEDUP_REMOVED lines=22> */
.L_x_18313:
        /* <DEDUP_REMOVED lines=11> */
.L_x_18312:
[----:B------:R-:W-:Y:S05]  /*0760*/  BSYNC B1 ;  /* 0x0000000000017941 */ /* 0x000fea0003800000 */
.L_x_18311:
        /* <DEDUP_REMOVED lines=8> */
.L_x_18314:
        /* <DEDUP_REMOVED lines=17> */
.L_x_18310:
[----:B------:R-:W-:Y:S05]  /*0900*/  BSYNC B0 ;  /* 0x0000000000007941 */ /* 0x000fea0003800000 */
.L_x_18309:
        /* <DEDUP_REMOVED lines=10> */
[----:B------:R-:W-:Y:S01]  /*09b0*/  ISETP.NE.AND P2, PT, RZ, c[0x0][0x1e4], PT ;  /* 0x00007900ff007a0c */ /* 0x000fe20003f45270 */
        /* <DEDUP_REMOVED lines=9> */
[----:B------:R-:W-:-:S04]  /*0a50*/  IMAD.MOV.U32 R9, RZ, RZ, R12 ;  /* 0x000000ffff097224 */ /* 0x000fc800078e000c */
        /* <DEDUP_REMOVED lines=9> */
[----:B------:R-:W-:Y:S02]  /*0af0*/  ISETP.GE.AND P1, PT, R82, R89, PT ;  /* 0x000000595200720c */ /* 0x000fe40003f26270 */
[----:B------:R-:W-:Y:S01]  /*0b00*/  ISETP.GE.U32.AND P0, PT, R9, R6, PT ;  /* 0x000000060900720c */ /* 0x000fe20003f06070 */
[----:B------:R-:W-:Y:S02]  /*0b10*/  @!P4 IMAD.MOV R9, RZ, RZ, -c[0x0][0x1e8] ;  /* 0x80007a00ff09c624 */ /* 0x000fe400078e02ff */
[----:B------:R-:W-:-:S04]  /*0b20*/  @!P4 IMAD R10, R12, c[0x0][0x190], R5 ;  /* 0x000064000c0aca24 */ /* 0x000fc800078e0205 */
[----:B------:R-:W-:Y:S02]  /*0b30*/  @!P4 IMAD R10, R10, R9, RZ ;  /* 0x000000090a0ac224 */ /* 0x000fe400078e02ff */
[----:B------:R-:W-:-:S04]  /*0b40*/  @P4 IMAD R9, R28, c[0x0][0x1d8], R3 ;  /* 0x000076001c094a24 */ /* 0x000fc800078e0203 */
[----:B------:R-:W-:Y:S01]  /*0b50*/  @P0 IADD3 R8, R8, 0x1, RZ ;  /* 0x0000000108080810 */ /* 0x000fe20007ffe0ff */
[----:B------:R-:W-:Y:S01]  /*0b60*/  @P4 IMAD R10, R9, c[0x0][0x1e8], RZ ;  /* 0x00007a00090a4a24 */ /* 0x000fe200078e02ff */
[----:B------:R-:W-:-:S03]  /*0b70*/  SHF.R.S32.HI R9, RZ, 0x1f, R83 ;  /* 0x0000001fff097819 */ /* 0x000fc60000011453 */
[----:B------:R-:W-:Y:S01]  /*0b80*/  @!P3 IMAD.MOV R8, RZ, RZ, -R8 ;  /* 0x000000ffff08b224 */ /* 0x000fe200078e0a08 */
[----:B------:R-:W-:Y:S02]  /*0b90*/  IADD3 R10, R10, 0x1, RZ ;  /* 0x000000010a0a7810 */ /* 0x000fe40007ffe0ff */
[----:B------:R-:W-:Y:S01]  /*0ba0*/  @!P2 LOP3.LUT R8, RZ, c[0x0][0x1e4], RZ, 0x33, !PT ;  /* 0x00007900ff08aa12 */ /* 0x000fe200078e33ff */
[----:B------:R-:W-:Y:S05]  /*0bb0*/  @P1 BRA `(.L_x_18316) ;  /* 0x00003a5000001947 */ /* 0x000fea0003800000 */
[----:B------:R-:W-:Y:S01]  /*0bc0*/  IMAD R6, R5, c[0x0][0x1c0], RZ ;  /* 0x0000700005067a24 */ /* 0x000fe200078e02ff */
[----:B------:R-:W-:Y:S01]  /*0bd0*/  IADD3 R13, P2, R83, R82, RZ ;  /* 0x00000052530d7210 */ /* 0x000fe20007f5e0ff */
[----:B------:R-:W-:Y:S02]  /*0be0*/  IMAD.SHL.U32 R93, R85, 0x8, RZ ;  /* 0x00000008555d7824 */ /* 0x000fe400078e00ff */
[----:B------:R-:W-:Y:S01]  /*0bf0*/  IMAD R79, R86, 0x20, R85 ;  /* 0x00000020564f7824 */ /* 0x000fe200078e0255 */
[----:B------:R-:W-:Y:S01]  /*0c00*/  LEA.HI.X.SX32 R14, R82, R9, 0x1, P2 ;  /* 0x00000009520e7211 */ /* 0x000fe200010f0eff */
[----:B------:R-:W-:Y:S01]  /*0c10*/  IMAD.MOV.U32 R76, RZ, RZ, c[0x0][0x1bc] ;  /* 0x00006f00ff4c7624 */ /* 0x000fe200078e00ff */
[----:B------:R-:W-:Y:S01]  /*0c20*/  SHF.R.S32.HI R11, RZ, 0x1f, R93 ;  /* 0x0000001fff0b7819 */ /* 0x000fe2000001145d */
[----:B------:R-:W-:Y:S01]  /*0c30*/  IMAD.IADD R78, R90, 0x1, R79 ;  /* 0x000000015a4e7824 */ /* 0x000fe200078e024f */
[C---:B------:R-:W-:Y:S01]  /*0c40*/  IADD3 R92, P0, R6.reuse, R93, RZ ;  /* 0x0000005d065c7210 */ /* 0x040fe20007f1e0ff */
[----:B------:R-:W-:Y:S01]  /*0c50*/  IMAD.MOV.U32 R80, RZ, RZ, -0x800001 ;  /* 0xff7fffffff507424 */ /* 0x000fe200078e00ff */
[----:B------:R-:W-:Y:S01]  /*0c60*/  LEA R12, P2, R13, c[0x0][0x198], 0x2 ;  /* 0x000066000d0c7a11 */ /* 0x000fe200078410ff */
[----:B------:R-:W-:Y:S01]  /*0c70*/  IMAD.MOV.U32 R15, RZ, RZ, R82 ;  /* 0x000000ffff0f7224 */ /* 0x000fe200078e0052 */
[----:B------:R-:W-:-:S02]  /*0c80*/  LEA.HI.X.SX32 R93, R6, R11, 0x1, P0 ;  /* 0x0000000b065d7211 */ /* 0x000fc400000f0eff */
[----:B------:R-:W-:Y:S01]  /*0c90*/  LEA.HI.X R13, R13, c[0x0][0x19c], R14, 0x2, P2 ;  /* 0x000067000d0d7a11 */ /* 0x000fe200010f140e */
[----:B------:R-:W-:Y:S01]  /*0ca0*/  IMAD R14, R86, 0x20, R90 ;  /* 0x00000020560e7824 */ /* 0x000fe200078e025a */
[----:B------:R-:W-:Y:S02]  /*0cb0*/  IADD3 R11, R8, -c[0x0][0x1dc], RZ ;  /* 0x80007700080b7a10 */ /* 0x000fe40007ffe0ff */
[----:B------:R-:W-:Y:S02]  /*0cc0*/  LEA R79, R79, 0x220, 0x2 ;  /* 0x000002204f4f7811 */ /* 0x000fe400078e10ff */
[----:B------:R-:W-:Y:S02]  /*0cd0*/  SHF.R.S32.HI R76, RZ, 0x1f, R76 ;  /* 0x0000001fff4c7819 */ /* 0x000fe4000001144c */
[----:B------:R-:W-:Y:S02]  /*0ce0*/  IADD3 R77, -R91, 0x1, R78 ;  /* 0x000000015b4d7810 */ /* 0x000fe40007ffe14e */
.L_x_18320:
        /* <DEDUP_REMOVED lines=58> */
[----:B------:R-:W4:Y:S04]  /*1090*/  LDG.E.128.CONSTANT R20, [R94.64+0xa00] ;  /* 0x000a000a5e147981 */ /* 0x000f28000c1e9d00 */
[----:B------:R-:W4:Y:S04]  /*10a0*/  LDG.E.128.CONSTANT R24, [R94.64+0xc00] ;  /* 0x000c000a5e187981 */ /* 0x000f28000c1e9d00 */
[----:B------:R-:W4:Y:S04]  /*10b0*/  LDG.E.128.CONSTANT R28, [R94.64+0xe00] ;  /* 0x000e000a5e1c7981 */ /* 0x000f28000c1e9d00 */
[----:B------:R-:W4:Y:S04]  /*10c0*/  LDG.E.128.CONSTANT R32, [R94.64+0x1000] ;  /* 0x0010000a5e207981 */ /* 0x000f28000c1e9d00 */
[----:B------:R-:W4:Y:S04]  /*10d0*/  LDG.E.128.CONSTANT R36, [R94.64+0x1200] ;  /* 0x0012000a5e247981 */ /* 0x000f28000c1e9d00 */
        /* <DEDUP_REMOVED lines=10> */
[----:B------:R-:W0:Y:S01]  /*1180*/  LDS.128 R52, [0x20] ;  /* 0x00002000ff347984 */ /* 0x000e220000000c00 */
[--C-:B-1----:R-:W-:Y:S02]  /*1190*/  HADD2.F32 R110, -RZ, R66.reuse.H0_H0 ;  /* 0x20000042ff6e7230 */ /* 0x102fe40000004100 */
[----:B------:R-:W-:Y:S02]  /*11a0*/  HADD2.F32 R109, -RZ, R66.H1_H1 ;  /* 0x30000042ff6d7230 */ /* 0x000fe40000004100 */
[--C-:B------:R-:W-:Y:S02]  /*11b0*/  HADD2.F32 R113, -RZ, R67.reuse.H0_H0 ;  /* 0x20000043ff717230 */ /* 0x100fe40000004100 */
[----:B------:R-:W-:Y:S02]  /*11c0*/  HADD2.F32 R114, -RZ, R67.H1_H1 ;  /* 0x30000043ff727230 */ /* 0x000fe40000004100 */
[----:B--2---:R-:W-:-:S02]  /*11d0*/  HADD2.F32 R72, -RZ, R48.H0_H0 ;  /* 0x20000030ff487230 */ /* 0x004fc40000004100 */
[----:B------:R-:W-:Y:S02]  /*11e0*/  HADD2.F32 R73, -RZ, R48.H1_H1 ;  /* 0x30000030ff497230 */ /* 0x000fe40000004100 */
[--C-:B------:R-:W-:Y:S02]  /*11f0*/  HADD2.F32 R74, -RZ, R49.reuse.H0_H0 ;  /* 0x20000031ff4a7230 */ /* 0x100fe40000004100 */
[----:B------:R-:W-:Y:S02]  /*1200*/  HADD2.F32 R75, -RZ, R49.H1_H1 ;  /* 0x30000031ff4b7230 */ /* 0x000fe40000004100 */
[--C-:B------:R-:W-:Y:S02]  /*1210*/  HADD2.F32 R102, -RZ, R50.reuse.H0_H0 ;  /* 0x20000032ff667230 */ /* 0x100fe40000004100 */
[----:B------:R-:W-:Y:S02]  /*1220*/  HADD2.F32 R103, -RZ, R50.H1_H1 ;  /* 0x30000032ff677230 */ /* 0x000fe40000004100 */
[----:B------:R-:W-:-:S02]  /*1230*/  HADD2.F32 R107, -RZ, R51.H0_H0 ;  /* 0x20000033ff6b7230 */ /* 0x000fc40000004100 */
[----:B------:R-:W-:Y:S02]  /*1240*/  HADD2.F32 R106, -RZ, R51.H1_H1 ;  /* 0x30000033ff6a7230 */ /* 0x000fe40000004100 */
[----:B------:R-:W2:Y:S01]  /*1250*/  LDG.E.128.CONSTANT R48, [R94.64+0x1800] ;  /* 0x0018000a5e307981 */ /* 0x000ea2000c1e9d00 */
[----:B------:R-:W-:Y:S01]  /*1260*/  FMUL.FTZ R99, R99, R72 ;  /* 0x0000004863637220 */ /* 0x000fe20000410000 */
[----:B---3--:R-:W-:Y:S01]  /*1270*/  HADD2.F32 R108, -RZ, R57.H1_H1 ;  /* 0x30000039ff6c7230 */ /* 0x008fe20000004100 */
[----:B------:R-:W-:Y:S01]  /*1280*/  FMUL.FTZ R100, R100, R73 ;  /* 0x0000004964647220 */ /* 0x000fe20000410000 */
[--C-:B------:R-:W-:Y:S01]  /*1290*/  HADD2.F32 R111, -RZ, R58.reuse.H0_H0 ;  /* 0x2000003aff6f7230 */ /* 0x100fe20000004100 */
[----:B------:R-:W-:Y:S01]  /*12a0*/  FMUL.FTZ R101, R101, R74 ;  /* 0x0000004a65657220 */ /* 0x000fe20000410000 */
[----:B------:R-:W-:Y:S01]  /*12b0*/  HADD2.F32 R112, -RZ, R58.H1_H1 ;  /* 0x3000003aff707230 */ /* 0x000fe20000004100 */
[----:B------:R-:W-:Y:S02]  /*12c0*/  FMUL.FTZ R96, R96, R75 ;  /* 0x0000004b60607220 */ /* 0x000fe40000410000 */
[----:B------:R-:W-:Y:S01]  /*12d0*/  FMUL.FTZ R75, R97, R102 ;  /* 0x00000066614b7220 */ /* 0x000fe20000410000 */
[--C-:B------:R-:W-:Y:S01]  /*12e0*/  HADD2.F32 R97, -RZ, R59.reuse.H1_H1 ;  /* 0x3000003bff617230 */ /* 0x100fe20000004100 */
[----:B------:R-:W-:Y:S01]  /*12f0*/  FMUL.FTZ R74, R98, R103 ;  /* 0x00000067624a7220 */ /* 0x000fe20000410000 */
[----:B------:R-:W-:Y:S01]  /*1300*/  HADD2.F32 R98, -RZ, R59.H0_H0 ;  /* 0x2000003bff627230 */ /* 0x000fe20000004100 */
[----:B------:R-:W-:Y:S01]  /*1310*/  FMUL.FTZ R73, R104, R107 ;  /* 0x0000006b68497220 */ /* 0x000fe20000410000 */
[--C-:B------:R-:W-:Y:S01]  /*1320*/  HADD2.F32 R104, -RZ, R56.reuse.H0_H0 ;  /* 0x20000038ff687230 */ /* 0x100fe20000004100 */
[----:B------:R-:W-:Y:S01]  /*1330*/  FMUL.FTZ R72, R105, R106 ;  /* 0x0000006a69487220 */ /* 0x000fe20000410000 */
[----:B------:R-:W-:-:S02]  /*1340*/  HADD2.F32 R105, -RZ, R56.H1_H1 ;  /* 0x30000038ff697230 */ /* 0x000fc40000004100 */
[----:B------:R-:W-:Y:S02]  /*1350*/  HADD2.F32 R106, -RZ, R57.H0_H0 ;  /* 0x20000039ff6a7230 */ /* 0x000fe40000004100 */
[----:B------:R-:W3:Y:S01]  /*1360*/  LDG.E.128.CONSTANT R56, [R94.64+0x1a00] ;  /* 0x001a000a5e387981 */ /* 0x000ee2000c1e9d00 */
[--C-:B------:R-:W-:Y:S02]  /*1370*/  HADD2.F32 R102, -RZ, R64.reuse.H0_H0 ;  /* 0x20000040ff667230 */ /* 0x100fe40000004100 */
[----:B------:R-:W-:Y:S02]  /*1380*/  HADD2.F32 R103, -RZ, R64.H1_H1 ;  /* 0x30000040ff677230 */ /* 0x000fe40000004100 */
[--C-:B------:R-:W-:Y:S02]  /*1390*/  HADD2.F32 R64, -RZ, R65.reuse.H0_H0 ;  /* 0x20000041ff407230 */ /* 0x100fe40000004100 */
[----:B------:R-:W-:Y:S01]  /*13a0*/  HADD2.F32 R107, -RZ, R65.H1_H1 ;  /* 0x30000041ff6b7230 */ /* 0x000fe20000004100 */
[----:B------:R-:W-:-:S02]  /*13b0*/  FFMA.FTZ R99, R102, R104, R99 ;  /* 0x0000006866637223 */ /* 0x000fc40000010063 */
[----:B------:R-:W-:Y:S02]  /*13c0*/  FFMA.FTZ R101, R64, R106, R101 ;  /* 0x0000006a40657223 */ /* 0x000fe40000010065 */
[----:B------:R-:W1:Y:S01]  /*13d0*/  LDS.128 R64, [0x30] ;  /* 0x00003000ff407984 */ /* 0x000e620000000c00 */
[----:B------:R-:W-:Y:S01]  /*13e0*/  FFMA.FTZ R100, R103, R105, R100 ;  /* 0x0000006967647223 */ /* 0x000fe20000010064 */
[--C-:B----4-:R-:W-:Y:S01]  /*13f0*/  HADD2.F32 R104, -RZ, R60.reuse.H0_H0 ;  /* 0x2000003cff687230 */ /* 0x110fe20000004100 */
        /* <DEDUP_REMOVED lines=10> */
[--C-:B------:R-:W-:Y:S02]  /*14a0*/  HADD2.F32 R98, -RZ, R63.reuse.H0_H0 ;  /* 0x2000003fff627230 */ /* 0x100fe40000004100 */
[----:B------:R-:W-:Y:S02]  /*14b0*/  HADD2.F32 R97, -RZ, R63.H1_H1 ;  /* 0x3000003fff617230 */ /* 0x000fe40000004100 */
[----:B------:R-:W4:Y:S01]  /*14c0*/  LDG.E.128.CONSTANT R60, [R94.64+0x1c00] ;  /* 0x001c000a5e3c7981 */ /* 0x000f22000c1e9d00 */
[--C-:B0-----:R-:W-:Y:S02]  /*14d0*/  HADD2.F32 R102, -RZ, R52.reuse.H0_H0 ;  /* 0x20000034ff667230 */ /* 0x101fe40000004100 */
[----:B------:R-:W-:Y:S02]  /*14e0*/  HADD2.F32 R103, -RZ, R52.H1_H1 ;  /* 0x30000034ff677230 */ /* 0x000fe40000004100 */
[--C-:B------:R-:W-:Y:S02]  /*14f0*/  HADD2.F32 R52, -RZ, R53.reuse.H0_H0 ;  /* 0x20000035ff347230 */ /* 0x100fe40000004100 */
[----:B------:R-:W-:-:S02]  /*1500*/  HADD2.F32 R107, -RZ, R53.H1_H1 ;  /* 0x30000035ff6b7230 */ /* 0x000fc40000004100 */
[--C-:B------:R-:W-:Y:S01]  /*1510*/  HADD2.F32 R110, -RZ, R54.reuse.H0_H0 ;  /* 0x20000036ff6e7230 */ /* 0x100fe20000004100 */
[----:B------:R-:W-:Y:S01]  /*1520*/  FFMA.FTZ R101, R52, R106, R101 ;  /* 0x0000006a34657223 */ /* 0x000fe20000010065 */
[----:B------:R-:W-:Y:S02]  /*1530*/  HADD2.F32 R109, -RZ, R54.H1_H1 ;  /* 0x30000036ff6d7230 */ /* 0x000fe40000004100 */
[--C-:B------:R-:W-:Y:S02]  /*1540*/  HADD2.F32 R113, -RZ, R55.reuse.H0_H0 ;  /* 0x20000037ff717230 */ /* 0x100fe40000004100 */
[----:B------:R-:W-:Y:S02]  /*1550*/  HADD2.F32 R114, -RZ, R55.H1_H1 ;  /* 0x30000037ff727230 */ /* 0x000fe40000004100 */
[----:B------:R-:W0:Y:S01]  /*1560*/  LDS.128 R52, [0x40] ;  /* 0x00004000ff347984 */ /* 0x000e220000000c00 */
        /* <DEDUP_REMOVED lines=15> */
[----:B------:R-:W2:Y:S01]  /*1660*/  LDG.E.128.CONSTANT R68, [R94.64+0x1e00] ;  /* 0x001e000a5e447981 */ /* 0x000ea2000c1e9d00 */
[--C-:B-1----:R-:W-:Y:S02]  /*1670*/  HADD2.F32 R102, -RZ, R64.reuse.H0_H0 ;  /* 0x20000040ff667230 */ /* 0x102fe40000004100 */
[----:B------:R-:W-:Y:S02]  /*1680*/  HADD2.F32 R103, -RZ, R64.H1_H1 ;  /* 0x30000040ff677230 */ /* 0x000fe40000004100 */
[--C-:B------:R-:W-:Y:S02]  /*1690*/  HADD2.F32 R64, -RZ, R65.reuse.H0_H0 ;  /* 0x20000041ff407230 */ /* 0x100fe40000004100 */
[----:B------:R-:W-:Y:S02]  /*16a0*/  HADD2.F32 R107, -RZ, R65.H1_H1 ;  /* 0x30000041ff6b7230 */ /* 0x000fe40000004100 */
[----:B------:R-:W-:-:S02]  /*16b0*/  HADD2.F32 R110, -RZ, R66.H0_H0 ;  /* 0x20000042ff6e7230 */ /* 0x000fc40000004100 */
[----:B------:R-:W-:Y:S02]  /*16c0*/  HADD2.F32 R109, -RZ, R66.H1_H1 ;  /* 0x30000042ff6d7230 */ /* 0x000fe40000004100 */
[--C-:B------:R-:W-:Y:S02]  /*16d0*/  HADD2.F32 R113, -RZ, R67.reuse.H0_H0 ;  /* 0x20000043ff717230 */ /* 0x100fe40000004100 */
        /* <DEDUP_REMOVED lines=17> */
[----:B------:R-:W1:Y:S04]  /*17f0*/  LDS.128 R64, [0x50] ;  /* 0x00005000ff407984 */ /* 0x000e680000000c00 */
[----:B------:R-:W3:Y:S01]  /*1800*/  LDG.E.128.CONSTANT R16, [R94.64+0x2000] ;  /* 0x0020000a5e107981 */ /* 0x000ee2000c1e9d00 */
[----:B0-----:R-:W-:-:S02]  /*1810*/  HADD2.F32 R102, -RZ, R52.H0_H0 ;  /* 0x20000034ff667230 */ /* 0x001fc40000004100 */
[----:B------:R-:W-:Y:S02]  /*1820*/  HADD2.F32 R103, -RZ, R52.H1_H1 ;  /* 0x30000034ff677230 */ /* 0x000fe40000004100 */
[--C-:B------:R-:W-:Y:S02]  /*1830*/  HADD2.F32 R52, -RZ, R53.reuse.H0_H0 ;  /* 0x20000035ff347230 */ /* 0x100fe40000004100 */
[----:B------:R-:W-:Y:S02]  /*1840*/  HADD2.F32 R107, -RZ, R53.H1_H1 ;  /* 0x30000035ff6b7230 */ /* 0x000fe40000004100 */
[--C-:B------:R-:W-:Y:S01]  /*1850*/  HADD2.F32 R110, -RZ, R54.reuse.H0_H0 ;  /* 0x20000036ff6e7230 */ /* 0x100fe20000004100 */
[----:B------:R-:W-:Y:S01]  /*1860*/  FFMA.FTZ R101, R52, R106, R101 ;  /* 0x0000006a34657223 */ /* 0x000fe20000010065 */
[----:B------:R-:W-:Y:S02]  /*1870*/  HADD2.F32 R109, -RZ, R54.H1_H1 ;  /* 0x30000036ff6d7230 */ /* 0x000fe40000004100 */
[----:B------:R-:W-:-:S02]  /*1880*/  HADD2.F32 R113, -RZ, R55.H0_H0 ;  /* 0x20000037ff717230 */ /* 0x000fc40000004100 */
        /* <DEDUP_REMOVED lines=17> */
[----:B------:R-:W4:Y:S01]  /*19a0*/  LDG.E.128.CONSTANT R20, [R94.64+0x2200] ;  /* 0x0022000a5e147981 */ /* 0x000f22000c1e9d00 */
        /* <DEDUP_REMOVED lines=25> */
[----:B------:R-:W4:Y:S01]  /*1b40*/  LDG.E.128.CONSTANT R24, [R94.64+0x2400] ;  /* 0x0024000a5e187981 */ /* 0x000f22000c1e9d00 */
        /* <DEDUP_REMOVED lines=10> */
[----:B------:R-:W-:Y:S02]  /*1bf0*/  FFMA.FTZ R99, R102, R104, R99 ;  /* 0x0000006866637223 */ /* 0x000fe40000010063 */
        /* <DEDUP_REMOVED lines=9> */
[--C-:B------:R-:W-:Y:S01]  /*1c90*/  HADD2.F32 R111, -RZ, R30.reuse.H0_H0 ;  /* 0x2000001eff6f7230 */ /* 0x100fe20000004100 */
[----:B------:R-:W-:Y:S01]  /*1ca0*/  FFMA.FTZ R72, R114, R97, R72 ;  /* 0x0000006172487223 */ /* 0x000fe20000010048 */
[----:B------:R-:W-:-:S02]  /*1cb0*/  HADD2.F32 R112, -RZ, R30.H1_H1 ;  /* 0x3000001eff707230 */ /* 0x000fc40000004100 */
[--C-:B-1----:R-:W-:Y:S02]  /*1cc0*/  HADD2.F32 R102, -RZ, R64.reuse.H0_H0 ;  /* 0x20000040ff667230 */ /* 0x102fe40000004100 */
[----:B------:R-:W-:Y:S02]  /*1cd0*/  HADD2.F32 R103, -RZ, R64.H1_H1 ;  /* 0x30000040ff677230 */ /* 0x000fe40000004100 */
[----:B------:R-:W-:Y:S02]  /*1ce0*/  HADD2.F32 R64, -RZ, R65.H0_H0 ;  /* 0x20000041ff407230 */ /* 0x000fe40000004100 */
[--C-:B------:R-:W-:Y:S02]  /*1cf0*/  HADD2.F32 R98, -RZ, R31.reuse.H0_H0 ;  /* 0x2000001fff627230 */ /* 0x100fe40000004100 */
[----:B------:R-:W-:Y:S01]  /*1d00*/  HADD2.F32 R97, -RZ, R31.H1_H1 ;  /* 0x3000001fff617230 */ /* 0x000fe20000004100 */
[----:B------:R-:W-:Y:S01]  /*1d10*/  FFMA.FTZ R101, R64, R106, R101 ;  /* 0x0000006a40657223 */ /* 0x000fe20000010065 */
[----:B------:R-:W4:Y:S01]  /*1d20*/  LDG.E.128.CONSTANT R28, [R94.64+0x2600] ;  /* 0x0026000a5e1c7981 */ /* 0x000f22000c1e9d00 */
[----:B------:R-:W-:-:S02]  /*1d30*/  HADD2.F32 R107, -RZ, R65.H1_H1 ;  /* 0x30000041ff6b7230 */ /* 0x000fc40000004100 */
[--C-:B------:R-:W-:Y:S02]  /*1d40*/  HADD2.F32 R110, -RZ, R66.reuse.H0_H0 ;  /* 0x20000042ff6e7230 */ /* 0x100fe40000004100 */
[----:B------:R-:W-:Y:S02]  /*1d50*/  HADD2.F32 R109, -RZ, R66.H1_H1 ;  /* 0x30000042ff6d7230 */ /* 0x000fe40000004100 */
[--C-:B------:R-:W-:Y:S02]  /*1d60*/  HADD2.F32 R113, -RZ, R67.reuse.H0_H0 ;  /* 0x20000043ff717230 */ /* 0x100fe40000004100 */
[----:B------:R-:W-:Y:S02]  /*1d70*/  HADD2.F32 R114, -RZ, R67.H1_H1 ;  /* 0x30000043ff727230 */ /* 0x000fe40000004100 */
[----:B------:R-:W1:Y:S01]  /*1d80*/  LDS.128 R64, [0x90] ;  /* 0x00009000ff407984 */ /* 0x000e620000000c00 */
[----:B------:R-:W-:Y:S01]  /*1d90*/  FFMA.FTZ R99, R102, R104, R99 ;  /* 0x0000006866637223 */ /* 0x000fe20000010063 */
[--C-:B0-----:R-:W-:Y:S01]  /*1da0*/  HADD2.F32 R102, -RZ, R52.reuse.H0_H0 ;  /* 0x20000034ff667230 */ /* 0x101fe20000004100 */
[----:B------:R-:W-:Y:S01]  /*1db0*/  FFMA.FTZ R100, R103, R105, R100 ;  /* 0x0000006967647223 */ /* 0x000fe20000010064 */
[----:B------:R-:W-:-:S02]  /*1dc0*/  HADD2.F32 R103, -RZ, R52.H1_H1 ;  /* 0x30000034ff677230 */ /* 0x000fc40000004100 */
[----:B------:R-:W-:Y:S02]  /*1dd0*/  HADD2.F32 R106, -RZ, R33.H0_H0 ;  /* 0x20000021ff6a7230 */ /* 0x000fe40000004100 */
[----:B------:R-:W-:Y:S01]  /*1de0*/  HADD2.F32 R52, -RZ, R53.H0_H0 ;  /* 0x20000035ff347230 */ /* 0x000fe20000004100 */
        /* <DEDUP_REMOVED lines=10> */
[--C-:B------:R-:W-:Y:S02]  /*1e90*/  HADD2.F32 R98, -RZ, R35.reuse.H0_H0 ;  /* 0x20000023ff627230 */ /* 0x100fe40000004100 */
[----:B------:R-:W-:Y:S01]  /*1ea0*/  HADD2.F32 R97, -RZ, R35.H1_H1 ;  /* 0x30000023ff617230 */ /* 0x000fe20000004100 */
[----:B------:R-:W-:Y:S01]  /*1eb0*/  FFMA.FTZ R101, R52, R106, R101 ;  /* 0x0000006a34657223 */ /* 0x000fe20000010065 */
[----:B------:R0:W4:Y:S01]  /*1ec0*/  LDG.E.128.CONSTANT R32, [R94.64+0x2800] ;  /* 0x0028000a5e207981 */ /* 0x000122000c1e9d00 */
[----:B------:R-:W-:Y:S02]  /*1ed0*/  HADD2.F32 R107, -RZ, R53.H1_H1 ;  /* 0x30000035ff6b7230 */ /* 0x000fe40000004100 */
[--C-:B------:R-:W-:Y:S02]  /*1ee0*/  HADD2.F32 R110, -RZ, R54.reuse.H0_H0 ;  /* 0x20000036ff6e7230 */ /* 0x100fe40000004100 */
[----:B------:R-:W-:Y:S02]  /*1ef0*/  HADD2.F32 R109, -RZ, R54.H1_H1 ;  /* 0x30000036ff6d7230 */ /* 0x000fe40000004100 */
[----:B------:R-:W-:-:S02]  /*1f00*/  HADD2.F32 R113, -RZ, R55.H0_H0 ;  /* 0x20000037ff717230 */ /* 0x000fc40000004100 */
[----:B------:R-:W-:Y:S02]  /*1f10*/  HADD2.F32 R114, -RZ, R55.H1_H1 ;  /* 0x30000037ff727230 */ /* 0x000fe40000004100 */
[----:B------:R-:W0:Y:S01]  /*1f20*/  LDS.128 R52, [0xa0] ;  /* 0x0000a000ff347984 */ /* 0x000e220000000c00 */
[----:B------:R-:W-:Y:S02]  /*1f30*/  FFMA.FTZ R99, R102, R104, R99 ;  /* 0x0000006866637223 */ /* 0x000fe40000010063 */
[----:B------:R-:W-:Y:S01]  /*1f40*/  FFMA.FTZ R100, R103, R105, R100 ;  /* 0x0000006967647223 */ /* 0x000fe20000010064 */
[----:B------:R-:W-:Y:S02]  /*1f50*/  HADD2.F32 R106, -RZ, R37.H0_H0 ;  /* 0x20000025ff6a7230 */ /* 0x000fe40000004100 */
[--C-:B-1----:R-:W-:Y:S02]  /*1f60*/  HADD2.F32 R102, -RZ, R64.reuse.H0_H0 ;  /* 0x20000040ff667230 */ /* 0x102fe40000004100 */
[----:B------:R-:W-:-:S02]  /*1f70*/  HADD2.F32 R103, -RZ, R64.H1_H1 ;  /* 0x30000040ff677230 */ /* 0x000fc40000004100 */
        /* <DEDUP_REMOVED lines=13> */
[----:B------:R-:W-:Y:S01]  /*2050*/  HADD2.F32 R107, -RZ, R65.H1_H1 ;  /* 0x30000041ff6b7230 */ /* 0x000fe20000004100 */
[----:B------:R1:W4:Y:S01]  /*2060*/  LDG.E.128.CONSTANT R36, [R94.64+0x2a00] ;  /* 0x002a000a5e247981 */ /* 0x000322000c1e9d00 */
[--C-:B------:R-:W-:Y:S02]  /*2070*/  HADD2.F32 R110, -RZ, R66.reuse.H0_H0 ;  /* 0x20000042ff6e7230 */ /* 0x100fe40000004100 */
[--C-:B------:R-:W-:Y:S02]  /*2080*/  HADD2.F32 R113, -RZ, R67.reuse.H0_H0 ;  /* 0x20000043ff717230 */ /* 0x100fe40000004100 */
[----:B------:R-:W-:Y:S01]  /*2090*/  HADD2.F32 R114, -RZ, R67.H1_H1 ;  /* 0x30000043ff727230 */ /* 0x000fe20000004100 */
[----:B------:R-:W-:Y:S01]  /*20a0*/  FFMA.FTZ R101, R64, R106, R101 ;  /* 0x0000006a40657223 */ /* 0x000fe20000010065 */
[----:B------:R-:W-:-:S02]  /*20b0*/  HADD2.F32 R109, -RZ, R66.H1_H1 ;  /* 0x30000042ff6d7230 */ /* 0x000fc40000004100 */
[----:B------:R-:W1:Y:S01]  /*20c0*/  LDS.128 R64, [0xb0] ;  /* 0x0000b000ff407984 */ /* 0x000e620000000c00 */
        /* <DEDUP_REMOVED lines=14> */
[--C-:B0-----:R-:W-:Y:S01]  /*21b0*/  HADD2.F32 R102, -RZ, R52.reuse.H0_H0 ;  /* 0x20000034ff667230 */ /* 0x101fe20000004100 */
[----:B------:R0:W4:Y:S01]  /*21c0*/  LDG.E.128.CONSTANT R40, [R94.64+0x2c00] ;  /* 0x002c000a5e287981 */ /* 0x000122000c1e9d00 */
        /* <DEDUP_REMOVED lines=11> */
[----:B------:R-:W0:Y:S01]  /*2280*/  LDS.128 R52, [0xc0] ;  /* 0x0000c000ff347984 */ /* 0x000e220000000c00 */
[----:B------:R-:W-:Y:S02]  /*2290*/  FFMA.FTZ R98, R112, R98, R73 ;  /* 0x0000006270627223 */ /* 0x000fe40000010049 */
[----:B------:R-:W-:Y:S02]  /*22a0*/  FFMA.FTZ R97, R113, R97, R72 ;  /* 0x0000006171617223 */ /* 0x000fe40000010048 */
[----:B------:R-:W-:Y:S01]  /*22b0*/  FFMA.FTZ R99, R102, R104, R99 ;  /* 0x0000006866637223 */ /* 0x000fe20000010063 */
[--C-:B-1----:R-:W-:Y:S01]  /*22c0*/  HADD2.F32 R72, -RZ, R64.reuse.H0_H0 ;  /* 0x20000040ff487230 */ /* 0x102fe20000004100 */
        /* <DEDUP_REMOVED lines=9> */
[----:B------:R-:W-:-:S02]  /*2360*/  HADD2.F32 R107, -RZ, R45.H0_H0 ;  /* 0x2000002dff6b7230 */ /* 0x000fc40000004100 */
[----:B------:R-:W-:Y:S02]  /*2370*/  HADD2.F32 R108, -RZ, R45.H1_H1 ;  /* 0x3000002dff6c7230 */ /* 0x000fe40000004100 */
[--C-:B------:R-:W-:Y:S02]  /*2380*/  HADD2.F32 R110, -RZ, R46.reuse.H0_H0 ;  /* 0x2000002eff6e7230 */ /* 0x100fe40000004100 */
[----:B------:R-:W-:Y:S02]  /*2390*/  HADD2.F32 R111, -RZ, R46.H1_H1 ;  /* 0x3000002eff6f7230 */ /* 0x000fe40000004100 */
[--C-:B------:R-:W-:Y:S02]  /*23a0*/  HADD2.F32 R105, -RZ, R47.reuse.H0_H0 ;  /* 0x2000002fff697230 */ /* 0x100fe40000004100 */
[----:B------:R-:W-:Y:S02]  /*23b0*/  HADD2.F32 R104, -RZ, R47.H1_H1 ;  /* 0x3000002fff687230 */ /* 0x000fe40000004100 */
[--C-:B------:R-:W-:Y:S01]  /*23c0*/  HADD2.F32 R66, -RZ, R67.reuse.H0_H0 ;  /* 0x20000043ff427230 */ /* 0x100fe20000004100 */
[----:B------:R1:W4:Y:S01]  /*23d0*/  LDG.E.128.CONSTANT R44, [R94.64+0x2e00] ;  /* 0x002e000a5e2c7981 */ /* 0x000322000c1e9d00 */
[----:B------:R-:W-:Y:S01]  /*23e0*/  HADD2.F32 R67, -RZ, R67.H1_H1 ;  /* 0x30000043ff437230 */ /* 0x000fe20000004100 */
[----:B------:R-:W-:-:S02]  /*23f0*/  FFMA.FTZ R99, R72, R74, R99 ;  /* 0x0000004a48637223 */ /* 0x000fc40000010063 */
[----:B------:R-:W-:Y:S02]  /*2400*/  FFMA.FTZ R100, R73, R75, R100 ;  /* 0x0000004b49647223 */ /* 0x000fe40000010064 */
[----:B------:R-:W1:Y:S01]  /*2410*/  LDS.128 R72, [0xd0] ;  /* 0x0000d000ff487984 */ /* 0x000e620000000c00 */
[----:B------:R-:W-:Y:S01]  /*2420*/  FFMA.FTZ R101, R64, R107, R101 ;  /* 0x0000006b40657223 */ /* 0x000fe20000010065 */
[--C-:B--2---:R-:W-:Y:S01]  /*2430*/  HADD2.F32 R107, -RZ, R49.reuse.H0_H0 ;  /* 0x20000031ff6b7230 */ /* 0x104fe20000004100 */
        /* <DEDUP_REMOVED lines=12> */
[----:B------:R2:W4:Y:S01]  /*2500*/  LDG.E.128.CONSTANT R48, [R94.64+0x3000] ;  /* 0x0030000a5e307981 */ /* 0x000522000c1e9d00 */
[--C-:B0-----:R-:W-:Y:S02]  /*2510*/  HADD2.F32 R64, -RZ, R52.reuse.H0_H0 ;  /* 0x20000034ff407230 */ /* 0x101fe40000004100 */
[----:B------:R-:W-:-:S03]  /*2520*/  HADD2.F32 R65, -RZ, R52.H1_H1 ;  /* 0x30000034ff417230 */ /* 0x000fc60000004100 */
[----:B------:R-:W-:Y:S02]  /*2530*/  FFMA.FTZ R99, R64, R66, R99 ;  /* 0x0000004240637223 */ /* 0x000fe40000010063 */
[----:B------:R-:W-:Y:S02]  /*2540*/  FFMA.FTZ R100, R65, R67, R100 ;  /* 0x0000004341647223 */ /* 0x000fe40000010064 */
[----:B------:R-:W0:Y:S01]  /*2550*/  LDS.128 R64, [0xe0] ;  /* 0x0000e000ff407984 */ /* 0x000e220000000c00 */
[--C-:B------:R-:W-:Y:S02]  /*2560*/  HADD2.F32 R52, -RZ, R53.reuse.H0_H0 ;  /* 0x20000035ff347230 */ /* 0x100fe40000004100 */
[----:B------:R-:W-:Y:S02]  /*2570*/  HADD2.F32 R106, -RZ, R53.H1_H1 ;  /* 0x30000035ff6a7230 */ /* 0x000fe40000004100 */
[--C-:B------:R-:W-:Y:S02]  /*2580*/  HADD2.F32 R53, -RZ, R54.reuse.H0_H0 ;  /* 0x20000036ff357230 */ /* 0x100fe40000004100 */
[----:B------:R-:W-:-:S02]  /*2590*/  HADD2.F32 R109, -RZ, R54.H1_H1 ;  /* 0x30000036ff6d7230 */ /* 0x000fc40000004100 */
[--C-:B------:R-:W-:Y:S02]  /*25a0*/  HADD2.F32 R54, -RZ, R55.reuse.H0_H0 ;  /* 0x20000037ff367230 */ /* 0x100fe40000004100 */
[----:B------:R-:W-:Y:S01]  /*25b0*/  HADD2.F32 R55, -RZ, R55.H1_H1 ;  /* 0x30000037ff377230 */ /* 0x000fe20000004100 */
[----:B------:R-:W-:Y:S01]  /*25c0*/  FFMA.FTZ R101, R52, R107, R101 ;  /* 0x0000006b34657223 */ /* 0x000fe20000010065 */
[--C-:B---3--:R-:W-:Y:S01]  /*25d0*/  HADD2.F32 R107, -RZ, R57.reuse.H0_H0 ;  /* 0x20000039ff6b7230 */ /* 0x108fe20000004100 */
[----:B------:R-:W-:Y:S01]  /*25e0*/  FFMA.FTZ R103, R106, R108, R103 ;  /* 0x0000006c6a677223 */ /* 0x000fe20000010067 */
[----:B------:R-:W-:Y:S01]  /*25f0*/  HADD2.F32 R108, -RZ, R57.H1_H1 ;  /* 0x30000039ff6c7230 */ /* 0x000fe20000004100 */
[----:B------:R-:W-:Y:S01]  /*2600*/  FFMA.FTZ R98, R54, R105, R98 ;  /* 0x0000006936627223 */ /* 0x000fe20000010062 */
[--C-:B------:R-:W-:Y:S01]  /*2610*/  HADD2.F32 R105, -RZ, R56.reuse.H1_H1 ;  /* 0x30000038ff697230 */ /* 0x100fe20000004100 */
[----:B------:R-:W-:Y:S01]  /*2620*/  FFMA.FTZ R97, R55, R104, R97 ;  /* 0x0000006837617223 */ /* 0x000fe20000010061 */
[----:B------:R-:W-:Y:S01]  /*2630*/  HADD2.F32 R104, -RZ, R56.H0_H0 ;  /* 0x20000038ff687230 */ /* 0x000fe20000004100 */
[----:B------:R-:W-:Y:S01]  /*2640*/  FFMA.FTZ R96, R53, R110, R96 ;  /* 0x0000006e35607223 */ /* 0x000fe20000010060 */
[----:B------:R-:W-:-:S02]  /*2650*/  HADD2.F32 R110, -RZ, R58.H0_H0 ;  /* 0x2000003aff6e7230 */ /* 0x000fc40000004100 */
[----:B------:R-:W-:Y:S01]  /*2660*/  HADD2.F32 R112, -RZ, R58.H1_H1 ;  /* 0x3000003aff707230 */ /* 0x000fe20000004100 */
[----:B------:R-:W-:Y:S01]  /*2670*/  FFMA.FTZ R102, R109, R111, R102 ;  /* 0x0000006f6d667223 */ /* 0x000fe20000010066 */
[--C-:B------:R-:W-:Y:S01]  /*2680*/  HADD2.F32 R57, -RZ, R59.reuse.H0_H0 ;  /* 0x2000003bff397230 */ /* 0x100fe20000004100 */
[----:B------:R2:W3:Y:S01]  /*2690*/  LDG.E.128.CONSTANT R52, [R94.64+0x3200] ;  /* 0x0032000a5e347981 */ /* 0x0004e2000c1e9d00 */
[----:B------:R-:W-:Y:S02]  /*26a0*/  HADD2.F32 R56, -RZ, R59.H1_H1 ;  /* 0x3000003bff387230 */ /* 0x000fe40000004100 */
[--C-:B-1----:R-:W-:Y:S02]  /*26b0*/  HADD2.F32 R58, -RZ, R72.reuse.H0_H0 ;  /* 0x20000048ff3a7230 */ /* 0x102fe40000004100 */
[----:B------:R-:W-:Y:S02]  /*26c0*/  HADD2.F32 R59, -RZ, R72.H1_H1 ;  /* 0x30000048ff3b7230 */ /* 0x000fe40000004100 */
[----:B------:R-:W-:-:S02]  /*26d0*/  HADD2.F32 R72, -RZ, R73.H0_H0 ;  /* 0x20000049ff487230 */ /* 0x000fc40000004100 */
[----:B------:R-:W-:Y:S02]  /*26e0*/  HADD2.F32 R106, -RZ, R73.H1_H1 ;  /* 0x30000049ff6a7230 */ /* 0x000fe40000004100 */
[--C-:B------:R-:W-:Y:S02]  /*26f0*/  HADD2.F32 R109, -RZ, R74.reuse.H0_H0 ;  /* 0x2000004aff6d7230 */ /* 0x100fe40000004100 */
[----:B------:R-:W-:Y:S02]  /*2700*/  HADD2.F32 R111, -RZ, R74.H1_H1 ;  /* 0x3000004aff6f7230 */ /* 0x000fe40000004100 */
[--C-:B------:R-:W-:Y:S02]  /*2710*/  HADD2.F32 R113, -RZ, R75.reuse.H0_H0 ;  /* 0x2000004bff717230 */ /* 0x100fe40000004100 */
[----:B------:R-:W-:Y:S01]  /*2720*/  HADD2.F32 R114, -RZ, R75.H1_H1 ;  /* 0x3000004bff727230 */ /* 0x000fe20000004100 */
        /* <DEDUP_REMOVED lines=15> */
[--C-:B0-----:R-:W-:Y:S01]  /*2820*/  HADD2.F32 R60, -RZ, R64.reuse.H0_H0 ;  /* 0x20000040ff3c7230 */ /* 0x101fe20000004100 */
[----:B------:R2:W4:Y:S01]  /*2830*/  LDG.E.128.CONSTANT R56, [R94.64+0x3400] ;  /* 0x0034000a5e387981 */ /* 0x000522000c1e9d00 */
[----:B------:R-:W-:-:S02]  /*2840*/  HADD2.F32 R61, -RZ, R64.H1_H1 ;  /* 0x30000040ff3d7230 */ /* 0x000fc40000004100 */
[----:B------:R-:W-:Y:S01]  /*2850*/  HADD2.F32 R62, -RZ, R65.H0_H0 ;  /* 0x20000041ff3e7230 */ /* 0x000fe20000004100 */
[----:B------:R-:W-:Y:S01]  /*2860*/  FFMA.FTZ R99, R60, R106, R99 ;  /* 0x0000006a3c637223 */ /* 0x000fe20000010063 */
[--C-:B------:R-:W-:Y:S01]  /*2870*/  HADD2.F32 R105, -RZ, R63.reuse.H0_H0 ;  /* 0x2000003fff697230 */ /* 0x100fe20000004100 */
[----:B------:R-:W-:Y:S01]  /*2880*/  FFMA.FTZ R100, R61, R107, R100 ;  /* 0x0000006b3d647223 */ /* 0x000fe20000010064 */
[----:B------:R-:W-:Y:S01]  /*2890*/  HADD2.F32 R104, -RZ, R63.H1_H1 ;  /* 0x3000003fff687230 */ /* 0x000fe20000004100 */
[----:B------:R-:W-:Y:S02]  /*28a0*/  FFMA.FTZ R101, R62, R108, R101 ;  /* 0x0000006c3e657223 */ /* 0x000fe40000010065 */
[----:B------:R-:W0:Y:S01]  /*28b0*/  LDS.128 R60, [0x100] ;  /* 0x00010000ff3c7984 */ /* 0x000e220000000c00 */
        /* <DEDUP_REMOVED lines=8> */
[--C-:B------:R-:W-:Y:S01]  /*2940*/  HADD2.F32 R105, -RZ, R68.reuse.H1_H1 ;  /* 0x30000044ff697230 */ /* 0x100fe20000004100 */
[----:B------:R-:W-:Y:S01]  /*2950*/  FFMA.FTZ R97, R67, R104, R97 ;  /* 0x0000006843617223 */ /* 0x000fe20000010061 */
[----:B------:R-:W-:Y:S01]  /*2960*/  HADD2.F32 R104, -RZ, R68.H0_H0 ;  /* 0x20000044ff687230 */ /* 0x000fe20000004100 */
[----:B------:R-:W-:Y:S01]  /*2970*/  FFMA.FTZ R102, R111, R112, R102 ;  /* 0x000000706f667223 */ /* 0x000fe20000010066 */
[----:B------:R-:W-:-:S02]  /*2980*/  HADD2.F32 R108, -RZ, R69.H1_H1 ;  /* 0x30000045ff6c7230 */ /* 0x000fc40000004100 */
[--C-:B------:R-:W-:Y:S02]  /*2990*/  HADD2.F32 R110, -RZ, R70.reuse.H0_H0 ;  /* 0x20000046ff6e7230 */ /* 0x100fe40000004100 */
[----:B------:R-:W-:Y:S02]  /*29a0*/  HADD2.F32 R112, -RZ, R70.H1_H1 ;  /* 0x30000046ff707230 */ /* 0x000fe40000004100 */
[--C-:B------:R-:W-:Y:S02]  /*29b0*/  HADD2.F32 R69, -RZ, R71.reuse.H0_H0 ;  /* 0x20000047ff457230 */ /* 0x100fe40000004100 */
[----:B------:R-:W-:Y:S01]  /*29c0*/  HADD2.F32 R68, -RZ, R71.H1_H1 ;  /* 0x30000047ff447230 */ /* 0x000fe20000004100 */
[----:B------:R-:W-:Y:S01]  /*29d0*/  FFMA.FTZ R103, R64, R109, R103 ;  /* 0x0000006d40677223 */ /* 0x000fe20000010067 */
[--C-:B-1----:R-:W-:Y:S01]  /*29e0*/  HADD2.F32 R70, -RZ, R72.reuse.H0_H0 ;  /* 0x20000048ff467230 */ /* 0x102fe20000004100 */
[----:B------:R2:W3:Y:S01]  /*29f0*/  LDG.E.128.CONSTANT R64, [R94.64+0x3600] ;  /* 0x0036000a5e407981 */ /* 0x0004e2000c1e9d00 */
[----:B------:R-:W-:-:S02]  /*2a00*/  HADD2.F32 R71, -RZ, R72.H1_H1 ;  /* 0x30000048ff477230 */ /* 0x000fc40000004100 */
[--C-:B------:R-:W-:Y:S02]  /*2a10*/  HADD2.F32 R72, -RZ, R73.reuse.H0_H0 ;  /* 0x20000049ff487230 */ /* 0x100fe40000004100 */
[----:B------:R-:W-:Y:S02]  /*2a20*/  HADD2.F32 R106, -RZ, R73.H1_H1 ;  /* 0x30000049ff6a7230 */ /* 0x000fe40000004100 */
[--C-:B------:R-:W-:Y:S02]  /*2a30*/  HADD2.F32 R109, -RZ, R74.reuse.H0_H0 ;  /* 0x2000004aff6d7230 */ /* 0x100fe40000004100 */
        /* <DEDUP_REMOVED lines=15> */
[----:B------:R-:W1:Y:S01]  /*2b30*/  LDS.128 R72, [0x110] ;  /* 0x00011000ff487984 */ /* 0x000e620000000c00 */
[--C-:B------:R-:W-:Y:S01]  /*2b40*/  HADD2.F32 R17, -RZ, R19.reuse.H0_H0 ;  /* 0x20000013ff117230 */ /* 0x100fe20000004100 */
[----:B------:R-:W-:Y:S01]  /*2b50*/  FFMA.FTZ R98, R113, R69, R98 ;  /* 0x0000004571627223 */ /* 0x000fe20000010062 */
[----:B------:R-:W-:Y:S01]  /*2b60*/  HADD2.F32 R16, -RZ, R19.H1_H1 ;  /* 0x30000013ff107230 */ /* 0x000fe20000004100 */
[----:B------:R-:W-:Y:S01]  /*2b70*/  FFMA.FTZ R97, R114, R68, R97 ;  /* 0x0000004472617223 */ /* 0x000fe20000010061 */
[--C-:B0-----:R-:W-:Y:S01]  /*2b80*/  HADD2.F32 R18, -RZ, R60.reuse.H0_H0 ;  /* 0x2000003cff127230 */ /* 0x101fe20000004100 */
[----:B------:R2:W4:Y:S01]  /*2b90*/  LDG.E.128.CONSTANT R68, [R94.64+0x3800] ;  /* 0x0038000a5e447981 */ /* 0x000522000c1e9d00 */
[----:B------:R-:W-:-:S02]  /*2ba0*/  HADD2.F32 R19, -RZ, R60.H1_H1 ;  /* 0x3000003cff137230 */ /* 0x000fc40000004100 */
[--C-:B------:R-:W-:Y:S02]  /*2bb0*/  HADD2.F32 R60, -RZ, R61.reuse.H0_H0 ;  /* 0x2000003dff3c7230 */ /* 0x100fe40000004100 */
[----:B------:R-:W-:Y:S02]  /*2bc0*/  HADD2.F32 R106, -RZ, R61.H1_H1 ;  /* 0x3000003dff6a7230 */ /* 0x000fe40000004100 */
[--C-:B------:R-:W-:Y:S01]  /*2bd0*/  HADD2.F32 R109, -RZ, R62.reuse.H0_H0 ;  /* 0x2000003eff6d7230 */ /* 0x100fe20000004100 */
[----:B------:R-:W-:Y:S01]  /*2be0*/  FFMA.FTZ R101, R60, R107, R101 ;  /* 0x0000006b3c657223 */ /* 0x000fe20000010065 */
[----:B------:R-:W-:Y:S02]  /*2bf0*/  HADD2.F32 R111, -RZ, R62.H1_H1 ;  /* 0x3000003eff6f7230 */ /* 0x000fe40000004100 */
[--C-:B------:R-:W-:Y:S02]  /*2c00*/  HADD2.F32 R113, -RZ, R63.reuse.H0_H0 ;  /* 0x2000003fff717230 */ /* 0x100fe40000004100 */
[----:B------:R-:W-:-:S02]  /*2c10*/  HADD2.F32 R114, -RZ, R63.H1_H1 ;  /* 0x3000003fff727230 */ /* 0x000fc40000004100 */
        /* <DEDUP_REMOVED lines=15> */
[----:B------:R2:W4:Y:S01]  /*2d10*/  LDG.E.128.CONSTANT R16, [R94.64+0x3a00] ;  /* 0x003a000a5e107981 */ /* 0x000522000c1e9d00 */
[----:B------:R-:W-:-:S02]  /*2d20*/  HADD2.F32 R20, -RZ, R23.H1_H1 ;  /* 0x30000017ff147230 */ /* 0x000fc40000004100 */
[----:B-1----:R-:W-:Y:S02]  /*2d30*/  HADD2.F32 R106, -RZ, R73.H1_H1 ;  /* 0x30000049ff6a7230 */ /* 0x002fe40000004100 */
[--C-:B------:R-:W-:Y:S02]  /*2d40*/  HADD2.F32 R109, -RZ, R74.reuse.H0_H0 ;  /* 0x2000004aff6d7230 */ /* 0x100fe40000004100 */
[----:B------:R-:W-:Y:S02]  /*2d50*/  HADD2.F32 R111, -RZ, R74.H1_H1 ;  /* 0x3000004aff6f7230 */ /* 0x000fe40000004100 */
[--C-:B------:R-:W-:Y:S02]  /*2d60*/  HADD2.F32 R22, -RZ, R72.reuse.H0_H0 ;  /* 0x20000048ff167230 */ /* 0x100fe40000004100 */
[----:B------:R-:W-:Y:S02]  /*2d70*/  HADD2.F32 R23, -RZ, R72.H1_H1 ;  /* 0x30000048ff177230 */ /* 0x000fe40000004100 */
[----:B------:R-:W-:-:S02]  /*2d80*/  HADD2.F32 R113, -RZ, R75.H0_H0 ;  /* 0x2000004bff717230 */ /* 0x000fc40000004100 */
        /* <DEDUP_REMOVED lines=10> */
[----:B------:R-:W-:Y:S01]  /*2e30*/  HADD2.F32 R112, -RZ, R26.H0_H0 ;  /* 0x2000001aff707230 */ /* 0x000fe20000004100 */
[----:B------:R-:W-:Y:S01]  /*2e40*/  FFMA.FTZ R98, R113, R21, R98 ;  /* 0x0000001571627223 */ /* 0x000fe20000010062 */
[----:B0-----:R-:W-:Y:S01]  /*2e50*/  HADD2.F32 R24, -RZ, R60.H0_H0 ;  /* 0x2000003cff187230 */ /* 0x001fe20000004100 */
[----:B------:R-:W-:Y:S01]  /*2e60*/  FFMA.FTZ R97, R114, R20, R97 ;  /* 0x0000001472617223 */ /* 0x000fe20000010061 */
[----:B------:R-:W-:Y:S01]  /*2e70*/  HADD2.F32 R114, -RZ, R26.H1_H1 ;  /* 0x3000001aff727230 */ /* 0x000fe20000004100 */
[----:B------:R2:W4:Y:S01]  /*2e80*/  LDG.E.128.CONSTANT R20, [R94.64+0x3c00] ;  /* 0x003c000a5e147981 */ /* 0x000522000c1e9d00 */
[----:B------:R-:W-:-:S02]  /*2e90*/  HADD2.F32 R25, -RZ, R60.H1_H1 ;  /* 0x3000003cff197230 */ /* 0x000fc40000004100 */
[----:B------:R-:W-:Y:S02]  /*2ea0*/  HADD2.F32 R72, -RZ, R73.H0_H0 ;  /* 0x20000049ff487230 */ /* 0x000fe40000004100 */
        /* <DEDUP_REMOVED lines=8> */
[----:B------:R-:W-:Y:S01]  /*2f30*/  HADD2.F32 R107, -RZ, R63.H1_H1 ;  /* 0x3000003fff6b7230 */ /* 0x000fe20000004100 */
[----:B------:R-:W0:Y:S04]  /*2f40*/  LDS.128 R72, [0x130] ;  /* 0x00013000ff487984 */ /* 0x000e280000000c00 */
[----:B------:R2:W4:Y:S01]  /*2f50*/  LDG.E.128.CONSTANT R60, [R94.64+0x3e00] ;  /* 0x003e000a5e3c7981 */ /* 0x000522000c1e9d00 */
[--C-:B------:R-:W-:Y:S01]  /*2f60*/  HADD2.F32 R105, -RZ, R27.reuse.H0_H0 ;  /* 0x2000001bff697230 */ /* 0x100fe20000004100 */
[----:B------:R-:W-:Y:S01]  /*2f70*/  FFMA.FTZ R99, R24, R108, R99 ;  /* 0x0000006c18637223 */ /* 0x000fe20000010063 */
[----:B------:R-:W-:Y:S01]  /*2f80*/  HADD2.F32 R104, -RZ, R27.H1_H1 ;  /* 0x3000001bff687230 */ /* 0x000fe20000004100 */
[----:B------:R-:W-:-:S02]  /*2f90*/  FFMA.FTZ R100, R25, R109, R100 ;  /* 0x0000006d19647223 */ /* 0x000fc40000010064 */
[----:B------:R-:W-:Y:S02]  /*2fa0*/  FFMA.FTZ R101, R26, R110, R101 ;  /* 0x0000006e1a657223 */ /* 0x000fe40000010065 */
[----:B------:R-:W1:Y:S01]  /*2fb0*/  LDS.128 R24, [0x140] ;  /* 0x00014000ff187984 */ /* 0x000e620000000c00 */
[----:B------:R-:W-:Y:S01]  /*2fc0*/  FFMA.FTZ R98, R106, R105, R98 ;  /* 0x000000696a627223 */ /* 0x000fe20000010062 */
[--C-:B------:R-:W-:Y:S01]  /*2fd0*/  HADD2.F32 R105, -RZ, R28.reuse.H1_H1 ;  /* 0x3000001cff697230 */ /* 0x100fe20000004100 */
[----:B------:R-:W-:Y:S01]  /*2fe0*/  FFMA.FTZ R97, R107, R104, R97 ;  /* 0x000000686b617223 */ /* 0x000fe20000010061 */
[----:B------:R-:W-:Y:S02]  /*2ff0*/  HADD2.F32 R104, -RZ, R28.H0_H0 ;  /* 0x2000001cff687230 */ /* 0x000fe40000004100 */
[--C-:B------:R-:W-:Y:S02]  /*3000*/  HADD2.F32 R106, -RZ, R29.reuse.H0_H0 ;  /* 0x2000001dff6a7230 */ /* 0x100fe40000004100 */
[----:B------:R-:W-:Y:S01]  /*3010*/  HADD2.F32 R107, -RZ, R29.H1_H1 ;  /* 0x3000001dff6b7230 */ /* 0x000fe20000004100 */
[----:B------:R-:W-:Y:S01]  /*3020*/  FFMA.FTZ R102, R113, R114, R102 ;  /* 0x0000007271667223 */ /* 0x000fe20000010066 */
[----:B------:R-:W-:-:S02]  /*3030*/  HADD2.F32 R108, -RZ, R30.H0_H0 ;  /* 0x2000001eff6c7230 */ /* 0x000fc40000004100 */
[----:B------:R-:W-:Y:S02]  /*3040*/  HADD2.F32 R109, -RZ, R30.H1_H1 ;  /* 0x3000001eff6d7230 */ /* 0x000fe40000004100 */
[--C-:B------:R-:W-:Y:S02]  /*3050*/  HADD2.F32 R110, -RZ, R31.reuse.H0_H0 ;  /* 0x2000001fff6e7230 */ /* 0x100fe40000004100 */
[----:B------:R-:W-:Y:S02]  /*3060*/  HADD2.F32 R112, -RZ, R31.H1_H1 ;  /* 0x3000001fff707230 */ /* 0x000fe40000004100 */
[--C-:B0-----:R-:W-:Y:S02]  /*3070*/  HADD2.F32 R28, -RZ, R72.reuse.H0_H0 ;  /* 0x20000048ff1c7230 */ /* 0x101fe40000004100 */
[----:B------:R-:W-:Y:S02]  /*3080*/  HADD2.F32 R29, -RZ, R72.H1_H1 ;  /* 0x30000048ff1d7230 */ /* 0x000fe40000004100 */
[----:B------:R-:W-:-:S02]  /*3090*/  HADD2.F32 R72, -RZ, R73.H0_H0 ;  /* 0x20000049ff487230 */ /* 0x000fc40000004100 */
[----:B--2---:R-:W-:Y:S01]  /*30a0*/  HADD2.F32 R94, -RZ, R73.H1_H1 ;  /* 0x30000049ff5e7230 */ /* 0x004fe20000004100 */
[----:B------:R-:W-:Y:S01]  /*30b0*/  FFMA.FTZ R99, R28, R104, R99 ;  /* 0x000000681c637223 */ /* 0x000fe20000010063 */
[--C-:B------:R-:W-:Y:S01]  /*30c0*/  HADD2.F32 R73, -RZ, R74.reuse.H0_H0 ;  /* 0x2000004aff497230 */ /* 0x100fe20000004100 */
[----:B------:R-:W-:Y:S01]  /*30d0*/  FFMA.FTZ R100, R29, R105, R100 ;  /* 0x000000691d647223 */ /* 0x000fe20000010064 */
[----:B------:R-:W-:Y:S01]  /*30e0*/  HADD2.F32 R95, -RZ, R74.H1_H1 ;  /* 0x3000004aff5f7230 */ /* 0x000fe20000004100 */
[----:B------:R-:W0:Y:S01]  /*30f0*/  LDS.128 R28, [0x150] ;  /* 0x00015000ff1c7984 */ /* 0x000e220000000c00 */
[--C-:B------:R-:W-:Y:S01]  /*3100*/  HADD2.F32 R74, -RZ, R75.reuse.H1_H1 ;  /* 0x3000004bff4a7230 */ /* 0x100fe20000004100 */
[----:B------:R-:W-:Y:S01]  /*3110*/  FFMA.FTZ R101, R72, R106, R101 ;  /* 0x0000006a48657223 */ /* 0x000fe20000010065 */
[----:B------:R-:W-:Y:S01]  /*3120*/  HADD2.F32 R111, -RZ, R75.H0_H0 ;  /* 0x2000004bff6f7230 */ /* 0x000fe20000004100 */
        /* <DEDUP_REMOVED lines=10> */
[--C-:B------:R-:W-:Y:S02]  /*31d0*/  HADD2.F32 R106, -RZ, R35.reuse.H0_H0 ;  /* 0x20000023ff6a7230 */ /* 0x100fe40000004100 */
[----:B------:R-:W-:Y:S02]  /*31e0*/  HADD2.F32 R108, -RZ, R35.H1_H1 ;  /* 0x30000023ff6c7230 */ /* 0x000fe40000004100 */
[--C-:B-1----:R-:W-:Y:S02]  /*31f0*/  HADD2.F32 R32, -RZ, R24.reuse.H0_H0 ;  /* 0x20000018ff207230 */ /* 0x102fe40000004100 */
[----:B------:R-:W-:-:S02]  /*3200*/  HADD2.F32 R33, -RZ, R24.H1_H1 ;  /* 0x30000018ff217230 */ /* 0x000fc40000004100 */
[--C-:B------:R-:W-:Y:S02]  /*3210*/  HADD2.F32 R34, -RZ, R25.reuse.H0_H0 ;  /* 0x20000019ff227230 */ /* 0x100fe40000004100 */
[----:B------:R-:W-:Y:S02]  /*3220*/  HADD2.F32 R94, -RZ, R25.H1_H1 ;  /* 0x30000019ff5e7230 */ /* 0x000fe40000004100 */
[--C-:B------:R-:W-:Y:S02]  /*3230*/  HADD2.F32 R35, -RZ, R26.reuse.H0_H0 ;  /* 0x2000001aff237230 */ /* 0x100fe40000004100 */
[----:B------:R-:W-:Y:S02]  /*3240*/  HADD2.F32 R97, -RZ, R26.H1_H1 ;  /* 0x3000001aff617230 */ /* 0x000fe40000004100 */
[--C-:B------:R-:W-:Y:S02]  /*3250*/  HADD2.F32 R107, -RZ, R27.reuse.H0_H0 ;  /* 0x2000001bff6b7230 */ /* 0x100fe40000004100 */
[----:B------:R-:W-:-:S02]  /*3260*/  HADD2.F32 R109, -RZ, R27.H1_H1 ;  /* 0x3000001bff6d7230 */ /* 0x000fc40000004100 */
[----:B------:R-:W1:Y:S01]  /*3270*/  LDS.128 R24, [0x160] ;  /* 0x00016000ff187984 */ /* 0x000e620000000c00 */
[----:B------:R-:W-:Y:S02]  /*3280*/  FFMA.FTZ R99, R32, R72, R99 ;  /* 0x0000004820637223 */ /* 0x000fe40000010063 */
[----:B------:R-:W-:Y:S01]  /*3290*/  FFMA.FTZ R101, R34, R75, R101 ;  /* 0x0000004b22657223 */ /* 0x000fe20000010065 */
[----:B------:R-:W-:Y:S02]  /*32a0*/  HADD2.F32 R34, -RZ, R36.H0_H0 ;  /* 0x20000024ff227230 */ /* 0x000fe40000004100 */
[----:B0-----:R-:W-:Y:S01]  /*32b0*/  HADD2.F32 R32, -RZ, R28.H0_H0 ;  /* 0x2000001cff207230 */ /* 0x001fe20000004100 */
        /* <DEDUP_REMOVED lines=14> */
[--C-:B------:R-:W-:Y:S02]  /*33a0*/  HADD2.F32 R38, -RZ, R29.reuse.H0_H0 ;  /* 0x2000001dff267230 */ /* 0x100fe40000004100 */
[----:B------:R-:W-:Y:S02]  /*33b0*/  HADD2.F32 R72, -RZ, R29.H1_H1 ;  /* 0x3000001dff487230 */ /* 0x000fe40000004100 */
[--C-:B------:R-:W-:Y:S02]  /*33c0*/  HADD2.F32 R39, -RZ, R30.reuse.H0_H0 ;  /* 0x2000001eff277230 */ /* 0x100fe40000004100 */
[----:B------:R-:W-:Y:S02]  /*33d0*/  HADD2.F32 R94, -RZ, R30.H1_H1 ;  /* 0x3000001eff5e7230 */ /* 0x000fe40000004100 */
[--C-:B------:R-:W-:Y:S02]  /*33e0*/  HADD2.F32 R95, -RZ, R31.reuse.H0_H0 ;  /* 0x2000001fff5f7230 */ /* 0x100fe40000004100 */
[----:B------:R-:W-:-:S02]  /*33f0*/  HADD2.F32 R105, -RZ, R31.H1_H1 ;  /* 0x3000001fff697230 */ /* 0x000fc40000004100 */
[----:B------:R-:W-:Y:S01]  /*3400*/  HADD2.F32 R37, -RZ, R37.H1_H1 ;  /* 0x30000025ff257230 */ /* 0x000fe20000004100 */
[----:B------:R-:W0:Y:S01]  /*3410*/  LDS.128 R28, [0x170] ;  /* 0x00017000ff1c7984 */ /* 0x000e220000000c00 */
[--C-:B------:R-:W-:Y:S01]  /*3420*/  HADD2.F32 R34, -RZ, R40.reuse.H0_H0 ;  /* 0x20000028ff227230 */ /* 0x100fe20000004100 */
[----:B------:R-:W-:Y:S01]  /*3430*/  FFMA.FTZ R33, R33, R36, R100 ;  /* 0x0000002421217223 */ /* 0x000fe20000010064 */
[----:B------:R-:W-:Y:S02]  /*3440*/  HADD2.F32 R40, -RZ, R40.H1_H1 ;  /* 0x30000028ff287230 */ /* 0x000fe40000004100 */
[--C-:B-1----:R-:W-:Y:S02]  /*3450*/  HADD2.F32 R32, -RZ, R24.reuse.H0_H0 ;  /* 0x20000018ff207230 */ /* 0x102fe40000004100 */
        /* <DEDUP_REMOVED lines=17> */
[----:B------:R-:W1:Y:S01]  /*3570*/  LDS.128 R24, [0x180] ;  /* 0x00018000ff187984 */ /* 0x000e620000000c00 */
[--C-:B------:R-:W-:Y:S02]  /*3580*/  HADD2.F32 R35, -RZ, R41.reuse.H0_H0 ;  /* 0x20000029ff237230 */ /* 0x100fe40000004100 */
[----:B------:R-:W-:Y:S01]  /*3590*/  HADD2.F32 R41, -RZ, R41.H1_H1 ;  /* 0x30000029ff297230 */ /* 0x000fe20000004100 */
[----:B------:R-:W-:-:S02]  /*35a0*/  FFMA.FTZ R74, R109, R108, R74 ;  /* 0x0000006c6d4a7223 */ /* 0x000fc4000001004a */
[----:B------:R-:W-:Y:S01]  /*35b0*/  FFMA.FTZ R32, R32, R34, R99 ;  /* 0x0000002220207223 */ /* 0x000fe20000010063 */
[--C-:B------:R-:W-:Y:S01]  /*35c0*/  HADD2.F32 R34, -RZ, R44.reuse.H0_H0 ;  /* 0x2000002cff227230 */ /* 0x100fe20000004100 */
[----:B------:R-:W-:Y:S01]  /*35d0*/  FFMA.FTZ R37, R38, R41, R37 ;  /* 0x0000002926257223 */ /* 0x000fe20000010025 */
[----:B------:R-:W-:Y:S01]  /*35e0*/  HADD2.F32 R44, -RZ, R44.H1_H1 ;  /* 0x3000002cff2c7230 */ /* 0x000fe20000004100 */
[----:B------:R-:W-:Y:S01]  /*35f0*/  FFMA.FTZ R74, R105, R104, R74 ;  /* 0x00000068694a7223 */ /* 0x000fe2000001004a */
[--C-:B0-----:R-:W-:Y:S02]  /*3600*/  HADD2.F32 R41, -RZ, R28.reuse.H0_H0 ;  /* 0x2000001cff297230 */ /* 0x101fe40000004100 */
        /* <DEDUP_REMOVED lines=10> */
[--C-:B------:R-:W-:Y:S01]  /*36b0*/  HADD2.F32 R36, -RZ, R29.reuse.H0_H0 ;  /* 0x2000001dff247230 */ /* 0x100fe20000004100 */
[----:B------:R-:W-:Y:S01]  /*36c0*/  FFMA.FTZ R32, R41, R34, R32 ;  /* 0x0000002229207223 */ /* 0x000fe20000010020 */
[----:B------:R-:W-:Y:S01]  /*36d0*/  HADD2.F32 R38, -RZ, R29.H1_H1 ;  /* 0x3000001dff267230 */ /* 0x000fe20000004100 */
[----:B------:R-:W-:Y:S01]  /*36e0*/  FFMA.FTZ R33, R28, R44, R33 ;  /* 0x0000002c1c217223 */ /* 0x000fe20000010021 */
[----:B------:R-:W-:-:S02]  /*36f0*/  HADD2.F32 R42, -RZ, R30.H0_H0 ;  /* 0x2000001eff2a7230 */ /* 0x000fc40000004100 */
[----:B------:R-:W-:Y:S02]  /*3700*/  HADD2.F32 R47, -RZ, R30.H1_H1 ;  /* 0x3000001eff2f7230 */ /* 0x000fe40000004100 */
[--C-:B------:R-:W-:Y:S02]  /*3710*/  HADD2.F32 R74, -RZ, R31.reuse.H0_H0 ;  /* 0x2000001fff4a7230 */ /* 0x100fe40000004100 */
[----:B------:R-:W-:Y:S02]  /*3720*/  HADD2.F32 R94, -RZ, R31.H1_H1 ;  /* 0x3000001fff5e7230 */ /* 0x000fe40000004100 */
[----:B------:R-:W-:Y:S01]  /*3730*/  HADD2.F32 R45, -RZ, R45.H1_H1 ;  /* 0x3000002dff2d7230 */ /* 0x000fe20000004100 */
[----:B------:R-:W0:Y:S01]  /*3740*/  LDS.128 R28, [0x190] ;  /* 0x00019000ff1c7984 */ /* 0x000e220000000c00 */
[----:B------:R-:W-:Y:S02]  /*3750*/  HADD2.F32 R46, -RZ, R46.H1_H1 ;  /* 0x3000002eff2e7230 */ /* 0x000fe40000004100 */
[----:B------:R-:W-:-:S02]  /*3760*/  HADD2.F32 R34, -RZ, R48.H0_H0 ;  /* 0x20000030ff227230 */ /* 0x000fc40000004100 */
        /* <DEDUP_REMOVED lines=15> */
[--C-:B------:R-:W-:Y:S01]  /*3860*/  HADD2.F32 R40, -RZ, R49.reuse.H0_H0 ;  /* 0x20000031ff287230 */ /* 0x100fe20000004100 */
[----:B------:R-:W-:Y:S01]  /*3870*/  FFMA.FTZ R32, R41, R34, R32 ;  /* 0x0000002229207223 */ /* 0x000fe20000010020 */
[--C-:B------:R-:W-:Y:S02]  /*3880*/  HADD2.F32 R44, -RZ, R50.reuse.H0_H0 ;  /* 0x20000032ff2c7230 */ /* 0x100fe40000004100 */
[----:B------:R-:W-:Y:S02]  /*3890*/  HADD2.F32 R49, -RZ, R49.H1_H1 ;  /* 0x30000031ff317230 */ /* 0x000fe40000004100 */
[----:B------:R-:W-:Y:S02]  /*38a0*/  HADD2.F32 R50, -RZ, R50.H1_H1 ;  /* 0x30000032ff327230 */ /* 0x000fe40000004100 */
[----:B---3--:R-:W-:-:S02]  /*38b0*/  HADD2.F32 R34, -RZ, R52.H0_H0 ;  /* 0x20000034ff227230 */ /* 0x008fc40000004100 */
[----:B------:R-:W-:Y:S02]  /*38c0*/  HADD2.F32 R52, -RZ, R52.H1_H1 ;  /* 0x30000034ff347230 */ /* 0x000fe40000004100 */
[--C-:B------:R-:W-:Y:S02]  /*38d0*/  HADD2.F32 R73, -RZ, R51.reuse.H0_H0 ;  /* 0x20000033ff497230 */ /* 0x100fe40000004100 */
[--C-:B0-----:R-:W-:Y:S02]  /*38e0*/  HADD2.F32 R41, -RZ, R28.reuse.H0_H0 ;  /* 0x2000001cff297230 */ /* 0x101fe40000004100 */
        /* <DEDUP_REMOVED lines=8> */
[----:B------:R-:W-:Y:S01]  /*3970*/  HADD2.F32 R49, -RZ, R55.H0_H0 ;  /* 0x20000037ff317230 */ /* 0x000fe20000004100 */
        /* <DEDUP_REMOVED lines=9> */
[----:B------:R-:W-:Y:S01]  /*3a10*/  HADD2.F32 R50, -RZ, R31.H1_H1 ;  /* 0x3000001fff327230 */ /* 0x000fe20000004100 */
[----:B------:R-:W-:Y:S01]  /*3a20*/  FFMA.FTZ R47, R47, R73, R74 ;  /* 0x000000492f2f7223 */ /* 0x000fe2000001004a */
[----:B------:R-:W-:Y:S01]  /*3a30*/  HADD2.F32 R53, -RZ, R53.H1_H1 ;  /* 0x30000035ff357230 */ /* 0x000fe20000004100 */
[----:B------:R-:W0:Y:S01]  /*3a40*/  LDS.128 R28, [0x1b0] ;  /* 0x0001b000ff1c7984 */ /* 0x000e220000000c00 */
[----:B------:R-:W-:Y:S01]  /*3a50*/  HADD2.F32 R54, -RZ, R54.H1_H1 ;  /* 0x30000036ff367230 */ /* 0x000fe20000004100 */
[----:B------:R-:W-:Y:S01]  /*3a60*/  FFMA.FTZ R43, R72, R51, R43 ;  /* 0x00000033482b7223 */ /* 0x000fe2000001002b */
[----:B------:R-:W-:Y:S02]  /*3a70*/  HADD2.F32 R55, -RZ, R55.H1_H1 ;  /* 0x30000037ff377230 */ /* 0x000fe40000004100 */
[----:B----4-:R-:W-:-:S02]  /*3a80*/  HADD2.F32 R34, -RZ, R56.H0_H0 ;  /* 0x20000038ff227230 */ /* 0x010fc40000004100 */
        /* <DEDUP_REMOVED lines=15> */
[----:B------:R-:W-:-:S02]  /*3b80*/  FFMA.FTZ R33, R24, R56, R33 ;  /* 0x0000003818217223 */ /* 0x000fc40000010021 */
[----:B------:R-:W1:Y:S01]  /*3b90*/  LDS.128 R24, [0x1c0] ;  /* 0x0001c000ff187984 */ /* 0x000e620000000c00 */
[----:B------:R-:W-:Y:S01]  /*3ba0*/  HADD2.F32 R40, -RZ, R57.H0_H0 ;  /* 0x20000039ff287230 */ /* 0x000fe20000004100 */
[----:B------:R-:W-:Y:S01]  /*3bb0*/  FFMA.FTZ R32, R41, R34, R32 ;  /* 0x0000002229207223 */ /* 0x000fe20000010020 */
[--C-:B------:R-:W-:Y:S02]  /*3bc0*/  HADD2.F32 R46, -RZ, R58.reuse.H0_H0 ;  /* 0x2000003aff2e7230 */ /* 0x100fe40000004100 */
[----:B------:R-:W-:Y:S02]  /*3bd0*/  HADD2.F32 R49, -RZ, R59.H0_H0 ;  /* 0x2000003bff317230 */ /* 0x000fe40000004100 */
[----:B------:R-:W-:Y:S02]  /*3be0*/  HADD2.F32 R57, -RZ, R57.H1_H1 ;  /* 0x30000039ff397230 */ /* 0x000fe40000004100 */
[----:B------:R-:W-:Y:S02]  /*3bf0*/  HADD2.F32 R58, -RZ, R58.H1_H1 ;  /* 0x3000003aff3a7230 */ /* 0x000fe40000004100 */
[----:B------:R-:W-:-:S02]  /*3c00*/  HADD2.F32 R59, -RZ, R59.H1_H1 ;  /* 0x3000003bff3b7230 */ /* 0x000fc40000004100 */
[----:B------:R-:W-:Y:S02]  /*3c10*/  HADD2.F32 R34, -RZ, R64.H0_H0 ;  /* 0x20000040ff227230 */ /* 0x000fe40000004100 */
[----:B0-----:R-:W-:Y:S02]  /*3c20*/  HADD2.F32 R41, -RZ, R28.H0_H0 ;  /* 0x2000001cff297230 */ /* 0x001fe40000004100 */
[----:B------:R-:W-:Y:S02]  /*3c30*/  HADD2.F32 R64, -RZ, R64.H1_H1 ;  /* 0x30000040ff407230 */ /* 0x000fe40000004100 */
[----:B------:R-:W-:Y:S01]  /*3c40*/  HADD2.F32 R28, -RZ, R28.H1_H1 ;  /* 0x3000001cff1c7230 */ /* 0x000fe20000004100 */
        /* <DEDUP_REMOVED lines=17> */
[----:B------:R-:W-:Y:S01]  /*3d60*/  HADD2.F32 R65, -RZ, R65.H1_H1 ;  /* 0x30000041ff417230 */ /* 0x000fe20000004100 */
[----:B------:R-:W0:Y:S01]  /*3d70*/  LDS.128 R28, [0x1d0] ;  /* 0x0001d000ff1c7984 */ /* 0x000e220000000c00 */
[----:B------:R-:W-:Y:S02]  /*3d80*/  HADD2.F32 R66, -RZ, R66.H1_H1 ;  /* 0x30000042ff427230 */ /* 0x000fe40000004100 */
[----:B------:R-:W-:Y:S02]  /*3d90*/  HADD2.F32 R67, -RZ, R67.H1_H1 ;  /* 0x30000043ff437230 */ /* 0x000fe40000004100 */
[----:B------:R-:W-:Y:S02]  /*3da0*/  HADD2.F32 R34, -RZ, R68.H0_H0 ;  /* 0x20000044ff227230 */ /* 0x000fe40000004100 */
        /* <DEDUP_REMOVED lines=17> */
[----:B------:R-:W1:Y:S01]  /*3ec0*/  LDS.128 R24, [0x1e0] ;  /* 0x0001e000ff187984 */ /* 0x000e620000000c00 */
[----:B------:R-:W-:-:S03]  /*3ed0*/  FFMA.FTZ R41, R41, R34, R32 ;  /* 0x0000002229297223 */ /* 0x000fc60000010020 */
[----:B------:R-:W-:Y:S02]  /*3ee0*/  FFMA.FTZ R36, R36, R40, R35 ;  /* 0x0000002824247223 */ /* 0x000fe40000010023 */
[----:B------:R-:W2:Y:S01]  /*3ef0*/  LDS.128 R32, [0x1f0] ;  /* 0x0001f000ff207984 */ /* 0x000ea20000000c00 */
[--C-:B------:R-:W-:Y:S02]  /*3f00*/  HADD2.F32 R46, -RZ, R70.reuse.H0_H0 ;  /* 0x20000046ff2e7230 */ /* 0x100fe40000004100 */
[----:B------:R-:W-:Y:S02]  /*3f10*/  HADD2.F32 R49, -RZ, R71.H0_H0 ;  /* 0x20000047ff317230 */ /* 0x000fe40000004100 */
[----:B------:R-:W-:Y:S02]  /*3f20*/  HADD2.F32 R70, -RZ, R70.H1_H1 ;  /* 0x30000046ff467230 */ /* 0x000fe40000004100 */
[----:B------:R-:W-:Y:S01]  /*3f30*/  HADD2.F32 R69, -RZ, R69.H1_H1 ;  /* 0x30000045ff457230 */ /* 0x000fe20000004100 */
[----:B------:R-:W-:Y:S01]  /*3f40*/  FFMA.FTZ R39, R42, R46, R39 ;  /* 0x0000002e2a277223 */ /* 0x000fe20000010027 */
[--C-:B------:R-:W-:Y:S01]  /*3f50*/  HADD2.F32 R46, -RZ, R18.reuse.H0_H0 ;  /* 0x20000012ff2e7230 */ /* 0x100fe20000004100 */
[----:B------:R-:W-:Y:S01]  /*3f60*/  FFMA.FTZ R47, R48, R49, R47 ;  /* 0x00000031302f7223 */ /* 0x000fe2000001002f */
[----:B------:R-:W-:Y:S01]  /*3f70*/  HADD2.F32 R48, -RZ, R18.H1_H1 ;  /* 0x30000012ff307230 */ /* 0x000fe20000004100 */
[----:B------:R-:W-:Y:S01]  /*3f80*/  FFMA.FTZ R44, R45, R70, R44 ;  /* 0x000000462d2c7223 */ /* 0x000fe2000001002c */
[----:B------:R-:W-:-:S02]  /*3f90*/  HADD2.F32 R49, -RZ, R19.H0_H0 ;  /* 0x20000013ff317230 */ /* 0x000fc40000004100 */
[----:B------:R-:W-:Y:S01]  /*3fa0*/  HADD2.F32 R51, -RZ, R19.H1_H1 ;  /* 0x30000013ff337230 */ /* 0x000fe20000004100 */
[----:B------:R-:W-:Y:S01]  /*3fb0*/  FFMA.FTZ R37, R38, R69, R37 ;  /* 0x0000004526257223 */ /* 0x000fe20000010025 */
[----:B------:R-:W-:Y:S02]  /*3fc0*/  HADD2.F32 R71, -RZ, R71.H1_H1 ;  /* 0x30000047ff477230 */ /* 0x000fe40000004100 */
[--C-:B------:R-:W-:Y:S02]  /*3fd0*/  HADD2.F32 R42, -RZ, R17.reuse.H0_H0 ;  /* 0x20000011ff2a7230 */ /* 0x100fe40000004100 */
[----:B------:R-:W-:Y:S02]  /*3fe0*/  HADD2.F32 R45, -RZ, R17.H1_H1 ;  /* 0x30000011ff2d7230 */ /* 0x000fe40000004100 */
[--C-:B0-----:R-:W-:Y:S02]  /*3ff0*/  HADD2.F32 R19, -RZ, R29.reuse.H0_H0 ;  /* 0x2000001dff137230 */ /* 0x101fe40000004100 */
        /* <DEDUP_REMOVED lines=10> */
[--C-:B------:R-:W-:Y:S02]  /*40a0*/  HADD2.F32 R30, -RZ, R31.reuse.H0_H0 ;  /* 0x2000001fff1e7230 */ /* 0x100fe40000004100 */
[----:B------:R-:W-:Y:S02]  /*40b0*/  HADD2.F32 R50, -RZ, R31.H1_H1 ;  /* 0x3000001fff327230 */ /* 0x000fe40000004100 */
[--C-:B------:R-:W-:Y:S02]  /*40c0*/  HADD2.F32 R36, -RZ, R21.reuse.H0_H0 ;  /* 0x20000015ff247230 */ /* 0x100fe40000004100 */
[----:B------:R-:W-:Y:S02]  /*40d0*/  HADD2.F32 R37, -RZ, R21.H1_H1 ;  /* 0x30000015ff257230 */ /* 0x000fe40000004100 */
[----:B------:R-:W-:Y:S02]  /*40e0*/  HADD2.F32 R31, -RZ, R20.H0_H0 ;  /* 0x20000014ff1f7230 */ /* 0x000fe40000004100 */
[----:B-1----:R-:W-:Y:S01]  /*40f0*/  HADD2.F32 R21, -RZ, R24.H0_H0 ;  /* 0x20000018ff157230 */ /* 0x002fe20000004100 */
        /* <DEDUP_REMOVED lines=10> */
[----:B--2---:R-:W-:Y:S02]  /*41a0*/  HADD2.F32 R21, -RZ, R32.H0_H0 ;  /* 0x20000020ff157230 */ /* 0x004fe40000004100 */
[----:B------:R-:W-:Y:S02]  /*41b0*/  HADD2.F32 R20, -RZ, R60.H0_H0 ;  /* 0x2000003cff147230 */ /* 0x000fe40000004100 */
[----:B------:R-:W-:Y:S02]  /*41c0*/  HADD2.F32 R32, -RZ, R32.H1_H1 ;  /* 0x30000020ff207230 */ /* 0x000fe40000004100 */
        /* <DEDUP_REMOVED lines=8> */
[--C-:B------:R-:W-:Y:S01]  /*4250*/  HADD2.F32 R42, -RZ, R23.reuse.H0_H0 ;  /* 0x20000017ff2a7230 */ /* 0x100fe20000004100 */
[----:B------:R-:W-:Y:S01]  /*4260*/  FFMA.FTZ R19, R22, R24, R19 ;  /* 0x0000001816137223 */ /* 0x000fe20000010013 */
[----:B------:R-:W-:Y:S01]  /*4270*/  HADD2.F32 R44, -RZ, R23.H1_H1 ;  /* 0x30000017ff2c7230 */ /* 0x000fe20000004100 */
[----:B------:R-:W-:Y:S01]  /*4280*/  FADD.FTZ R16, R16, R17 ;  /* 0x0000001110107221 */ /* 0x000fe20000010000 */
[----:B------:R-:W-:Y:S01]  /*4290*/  HADD2.F32 R23, -RZ, R26.H0_H0 ;  /* 0x2000001aff177230 */ /* 0x000fe20000004100 */
[----:B------:R-:W-:Y:S01]  /*42a0*/  FFMA.FTZ R18, R25, R37, R18 ;  /* 0x0000002519127223 */ /* 0x000fe20000010012 */
[----:B------:R-:W-:-:S02]  /*42b0*/  HADD2.F32 R33, -RZ, R33.H1_H1 ;  /* 0x30000021ff217230 */ /* 0x000fc40000004100 */
[----:B------:R-:W-:Y:S01]  /*42c0*/  HADD2.F32 R61, -RZ, R61.H1_H1 ;  /* 0x3000003dff3d7230 */ /* 0x000fe20000004100 */
[----:B------:R-:W-:Y:S01]  /*42d0*/  FADD.FTZ R21, R19, R16 ;  /* 0x0000001013157221 */ /* 0x000fe20000010000 */
[----:B------:R-:W0:Y:S01]  /*42e0*/  I2F R25, R77 ;  /* 0x0000004d00197306 */ /* 0x000e220000201400 */
[----:B------:R-:W-:Y:S01]  /*42f0*/  HADD2.F32 R26, -RZ, R26.H1_H1 ;  /* 0x3000001aff1a7230 */ /* 0x000fe20000004100 */
[----:B------:R-:W-:Y:S01]  /*4300*/  FFMA.FTZ R23, R23, R38, R28 ;  /* 0x0000002617177223 */ /* 0x000fe2000001001c */
[----:B------:R-:W-:Y:S01]  /*4310*/  HADD2.F32 R16, -RZ, R34.H0_H0 ;  /* 0x20000022ff107230 */ /* 0x000fe20000004100 */
        /* <DEDUP_REMOVED lines=14> */
[----:B------:R-:W-:-:S02]  /*4400*/  FFMA.FTZ R17, R17, R62, R26 ;  /* 0x0000003e11117223 */ /* 0x000fc4000001001a */
[----:B------:R-:W-:Y:S01]  /*4410*/  FADD.FTZ R16, R16, R21 ;  /* 0x0000001510107221 */ /* 0x000fe20000010000 */
[----:B------:R-:W-:Y:S01]  /*4420*/  HADD2.F32 R63, -RZ, R63.H1_H1 ;  /* 0x3000003fff3f7230 */ /* 0x000fe20000004100 */
[----:B------:R-:W-:Y:S01]  /*4430*/  FFMA.FTZ R40, R40, R44, R43 ;  /* 0x0000002c28287223 */ /* 0x000fe2000001002b */
[----:B------:R-:W-:Y:S01]  /*4440*/  HADD2.F32 R35, -RZ, R35.H1_H1 ;  /* 0x30000023ff237230 */ /* 0x000fe20000004100 */
[----:B------:R-:W-:Y:S02]  /*4450*/  FFMA.FTZ R19, R19, R20, R30 ;  /* 0x0000001413137223 */ /* 0x000fe4000001001e */
[----:B------:R-:W-:Y:S01]  /*4460*/  FADD.FTZ R16, R17, R16 ;  /* 0x0000001011107221 */ /* 0x000fe20000010000 */
[----:B-----5:R-:W-:Y:S01]  /*4470*/  FSETP.NEU.FTZ.AND P0, PT, R84, RZ, PT ;  /* 0x000000ff5400720b */ /* 0x020fe20003f1d000 */
[----:B0-----:R-:W-:Y:S02]  /*4480*/  FMUL.FTZ R25, R25, R84 ;  /* 0x0000005419197220 */ /* 0x001fe40000410000 */
[----:B------:R-:W-:-:S02]  /*4490*/  FFMA.FTZ R35, R35, R63, R40 ;  /* 0x0000003f23237223 */ /* 0x000fc40000010028 */
        /* <DEDUP_REMOVED lines=10> */
.L_x_18318:
[----:B------:R-:W-:-:S05]  /*4540*/  IMAD.MOV.U32 R16, RZ, RZ, -0x800001 ;  /* 0xff7fffffff107424 */ /* 0x000fca00078e00ff */
[----:B------:R0:W-:Y:S02]  /*4550*/  STS [R79], R16 ;  /* 0x000000104f007388 */ /* 0x0001e40000000800 */
.L_x_18319:
[----:B------:R-:W-:Y:S05]  /*4560*/  BSYNC B1 ;  /* 0x0000000000017941 */ /* 0x000fea0003800000 */
.L_x_18317:
        /* <DEDUP_REMOVED lines=8> */
[----:B------:R-:W-:Y:S01]  /*45f0*/  @P0 CALL.REL.NOINC `(.L_x_18316) ;  /* 0x0000001000000944 */ /* 0x000fe20003c00000 */
[----:B------:R-:W-:Y:S05]  /*4600*/  BRA `(.L_x_18320) ;  /* 0xffffc6e000007947 */ /* 0x000fea000383ffff */
.L_x_18316:
[----:B------:R-:W-:Y:S05]  /*4610*/  BSYNC B0 ;  /* 0x0000000000007941 */ /* 0x000fea0003800000 */
.L_x_18315:
        /* <DEDUP_REMOVED lines=13> */
[----:B------:R-:W-:Y:S02]  /*46f0*/  IMAD.MOV.U32 R14, RZ, RZ, -0x800001 ;  /* 0xff7fffffff0e7424 */ /* 0x000fe400078e00ff */
[----:B------:R-:W-:Y:S02]  /*4700*/  IMAD.MOV.U32 R13, RZ, RZ, RZ ;  /* 0x000000ffff0d7224 */ /* 0x000fe400078e00ff */
        /* <DEDUP_REMOVED lines=29> */
.L_x_18325:
        /* <DEDUP_REMOVED lines=11> */
.L_x_18324:
[----:B------:R-:W-:Y:S05]  /*4990*/  BSYNC B1 ;  /* 0x0000000000017941 */ /* 0x000fea0003800000 */
.L_x_18323:
        /* <DEDUP_REMOVED lines=10> */
.L_x_18328:
        /* <DEDUP_REMOVED lines=100> */
.L_x_18327:
[----:B------:R-:W-:Y:S05]  /*5080*/  BSYNC B1 ;  /* 0x0000000000017941 */ /* 0x000fea0003800000 */
.L_x_18326:
        /* <DEDUP_REMOVED lines=55> */
.L_x_18330:
[----:B------:R-:W-:Y:S05]  /*5400*/  BSYNC B1 ;  /* 0x0000000000017941 */ /* 0x000fea0003800000 */
.L_x_18329:
        /* <DEDUP_REMOVED lines=26> */
.L_x_18322:
[----:B------:R-:W-:Y:S05]  /*55b0*/  BSYNC B0 ;  /* 0x0000000000007941 */ /* 0x000fea0003800000 */
.L_x_18321:
        /* <DEDUP_REMOVED lines=25> */
[----:B------:R-:W-:Y:S03]  /*5750*/  BSSY B1, `(.L_x_18333) ;  /* 0x000001b000017945 */ /* 0x000fe60003800000 */
        /* <DEDUP_REMOVED lines=18> */
.L_x_18335:
        /* <DEDUP_REMOVED lines=8> */
.L_x_18334:
[----:B0-----:R-:W-:Y:S05]  /*5900*/  BSYNC B1 ;  /* 0x0000000000017941 */ /* 0x001fea0003800000 */
.L_x_18333:
        /* <DEDUP_REMOVED lines=10> */
.L_x_18338:
        /* <DEDUP_REMOVED lines=52> */
.L_x_18337:
[----:B------:R-:W-:Y:S05]  /*5cf0*/  BSYNC B1 ;  /* 0x0000000000017941 */ /* 0x000fea0003800000 */
.L_x_18336:
        /* <DEDUP_REMOVED lines=31> */
.L_x_18340:
[----:B------:R-:W-:Y:S05]  /*5ef0*/  BSYNC B1 ;  /* 0x0000000000017941 */ /* 0x000fea0003800000 */
.L_x_18339:
        /* <DEDUP_REMOVED lines=14> */
.L_x_18332:
[----:B------:R-:W-:Y:S05]  /*5fe0*/  BSYNC B0 ;  /* 0x0000000000007941 */ /* 0x000fea0003800000 */
.L_x_18331:
        /* <DEDUP_REMOVED lines=22> */
.L_x_18342:
[----:B------:R-:W-:Y:S05]  /*6150*/  BSYNC B0 ;  /* 0x0000000000007941 */ /* 0x000fea0003800000 */
.L_x_18341:
[----:B------:R-:W-:Y:S01]  /*6160*/  BSSY B1, `(.L_x_18343) ;  /* 0x0000668000017945 */ /* 0x000fe20003800000 */
        /* <DEDUP_REMOVED lines=14> */
[----:B0-----:R-:W-:Y:S01]  /*6250*/  CS2R R12, SRZ ;  /* 0x00000000000c7805 */ /* 0x001fe2000001ff00 */
[----:B------:R-:W-:Y:S01]  /*6260*/  IMAD.MOV.U32 R11, RZ, RZ, RZ ;  /* 0x000000ffff0b7224 */ /* 0x000fe200078e00ff */
[----:B------:R-:W-:Y:S01]  /*6270*/  CS2R R2, SRZ ;  /* 0x0000000000027805 */ /* 0x000fe2000001ff00 */
[----:B------:R-:W-:Y:S05]  /*6280*/  @P1 BRA `(.L_x_18344) ;  /* 0x0000655000001947 */ /* 0x000fea0003800000 */
[----:B------:R-:W0:Y:S01]  /*6290*/  I2F.RP R26, R6 ;  /* 0x00000006001a7306 */ /* 0x000e220000209400 */
[----:B------:R-:W-:Y:S01]  /*62a0*/  SHF.R.S32.HI R0, RZ, 0x1f, R85 ;  /* 0x0000001fff007819 */ /* 0x000fe20000011455 */
[----:B------:R-:W-:Y:S01]  /*62b0*/  IMAD R120, R5, c[0x0][0x1c0], RZ ;  /* 0x0000700005787a24 */ /* 0x000fe200078e02ff */
[----:B------:R-:W-:Y:S01]  /*62c0*/  IADD3 R113, R88, -0x1, RZ ;  /* 0xffffffff58717810 */ /* 0x000fe20007ffe0ff */
[----:B------:R-:W-:Y:S01]  /*62d0*/  IMAD.MOV.U32 R66, RZ, RZ, c[0x0][0x1bc] ;  /* 0x00006f00ff427624 */ /* 0x000fe200078e00ff */
[----:B------:R-:W-:-:S02]  /*62e0*/  LEA.HI R0, R0, R85, RZ, 0x2 ;  /* 0x0000005500007211 */ /* 0x000fc400078f10ff */
[----:B------:R-:W-:Y:S02]  /*62f0*/  IADD3 R61, R8, -c[0x0][0x1dc], RZ ;  /* 0x80007700083d7a10 */ /* 0x000fe40007ffe0ff */
[C---:B------:R-:W-:Y:S01]  /*6300*/  LOP3.LUT R24, R0.reuse, 0x1ffffffc, RZ, 0xc0, !PT ;  /* 0x1ffffffc00187812 */ /* 0x040fe200078ec0ff */
[----:B------:R-:W-:Y:S01]  /*6310*/  IMAD.SHL.U32 R7, R0, 0x8, RZ ;  /* 0x0000000800077824 */ /* 0x000fe200078e00ff */
[----:B------:R-:W-:Y:S02]  /*6320*/  SHF.R.S32.HI R66, RZ, 0x1f, R66 ;  /* 0x0000001fff427819 */ /* 0x000fe40000011442 */
[----:B------:R-:W-:Y:S01]  /*6330*/  SHF.R.S32.HI R121, RZ, 0x1f, R120 ;  /* 0x0000001fff797819 */ /* 0x000fe20000011478 */
[----:B------:R-:W-:Y:S01]  /*6340*/  IMAD.IADD R65, R85, 0x1, -R24 ;  /* 0x0000000155417824 */ /* 0x000fe200078e0a18 */
[----:B------:R-:W-:Y:S01]  /*6350*/  LOP3.LUT R112, R7, 0xffffffe0, RZ, 0xc0, !PT ;  /* 0xffffffe007707812 */ /* 0x000fe200078ec0ff */
[----:B0-----:R-:W0:Y:S01]  /*6360*/  MUFU.RCP R26, R26 ;  /* 0x0000001a001a7308 */ /* 0x001e220000001000 */
[----:B------:R-:W-:-:S03]  /*6370*/  IMAD.MOV.U32 R7, RZ, RZ, RZ ;  /* 0x000000ffff077224 */ /* 0x000fc600078e00ff */
[----:B------:R-:W-:-:S05]  /*6380*/  IMAD R112, R65, 0x8, R112 ;  /* 0x0000000841707824 */ /* 0x000fca00078e0270 */
[C---:B------:R-:W-:Y:S02]  /*6390*/  IADD3 R111, R112.reuse, 0x200, RZ ;  /* 0x00000200706f7810 */ /* 0x040fe40007ffe0ff */
[C---:B------:R-:W-:Y:S02]  /*63a0*/  IADD3 R110, R112.reuse, 0x300, RZ ;  /* 0x00000300706e7810 */ /* 0x040fe40007ffe0ff */
[C---:B------:R-:W-:Y:S02]  /*63b0*/  IADD3 R109, R112.reuse, 0x400, RZ ;  /* 0x00000400706d7810 */ /* 0x040fe40007ffe0ff */
[----:B------:R-:W-:Y:S02]  /*63c0*/  IADD3 R108, R112, 0x500, RZ ;  /* 0x00000500706c7810 */ /* 0x000fe40007ffe0ff */
[----:B0-----:R-:W-:Y:S02]  /*63d0*/  IADD3 R22, R26, 0xffffffe, RZ ;  /* 0x0ffffffe1a167810 */ /* 0x001fe40007ffe0ff */
[----:B------:R-:W-:-:S02]  /*63e0*/  IADD3 R107, R112, 0x600, RZ ;  /* 0x00000600706b7810 */ /* 0x000fc40007ffe0ff */
[----:B------:R0:W2:Y:S01]  /*63f0*/  F2I.FTZ.U32.TRUNC.NTZ R23, R22 ;  /* 0x0000001600177305 */ /* 0x0000a2000021f000 */
[C---:B------:R-:W-:Y:S02]  /*6400*/  IADD3 R104, R112.reuse, 0x700, RZ ;  /* 0x0000070070687810 */ /* 0x040fe40007ffe0ff */
[C---:B------:R-:W-:Y:S02]  /*6410*/  IADD3 R103, R112.reuse, 0x800, RZ ;  /* 0x0000080070677810 */ /* 0x040fe40007ffe0ff */
[C---:B------:R-:W-:Y:S02]  /*6420*/  IADD3 R102, R112.reuse, 0x900, RZ ;  /* 0x0000090070667810 */ /* 0x040fe40007ffe0ff */
[C---:B------:R-:W-:Y:S01]  /*6430*/  IADD3 R101, R112.reuse, 0xa00, RZ ;  /* 0x00000a0070657810 */ /* 0x040fe20007ffe0ff */
[----:B0-----:R-:W-:Y:S01]  /*6440*/  IMAD.MOV.U32 R22, RZ, RZ, RZ ;  /* 0x000000ffff167224 */ /* 0x001fe200078e00ff */
[C---:B------:R-:W-:Y:S02]  /*6450*/  IADD3 R100, R112.reuse, 0xb00, RZ ;  /* 0x00000b0070647810 */ /* 0x040fe40007ffe0ff */
[----:B------:R-:W-:-:S02]  /*6460*/  IADD3 R97, R112, 0xc00, RZ ;  /* 0x00000c0070617810 */ /* 0x000fc40007ffe0ff */
[C---:B------:R-:W-:Y:S01]  /*6470*/  IADD3 R96, R112.reuse, 0xd00, RZ ;  /* 0x00000d0070607810 */ /* 0x040fe20007ffe0ff */
[--C-:B--2---:R-:W-:Y:S01]  /*6480*/  IMAD.MOV R25, RZ, RZ, -R23.reuse ;  /* 0x000000ffff197224 */ /* 0x104fe200078e0a17 */
[C---:B------:R-:W-:Y:S02]  /*6490*/  IADD3 R95, R112.reuse, 0xe00, RZ ;  /* 0x00000e00705f7810 */ /* 0x040fe40007ffe0ff */
[C---:B------:R-:W-:Y:S01]  /*64a0*/  IADD3 R94, R112.reuse, 0xf00, RZ ;  /* 0x00000f00705e7810 */ /* 0x040fe20007ffe0ff */
[----:B------:R-:W-:Y:S01]  /*64b0*/  IMAD R25, R25, R6, RZ ;  /* 0x0000000619197224 */ /* 0x000fe200078e02ff */
[C---:B------:R-:W-:Y:S02]  /*64c0*/  IADD3 R90, R112.reuse, 0x1000, RZ ;  /* 0x00001000705a7810 */ /* 0x040fe40007ffe0ff */
[C---:B------:R-:W-:Y:S01]  /*64d0*/  IADD3 R88, R112.reuse, 0x1100, RZ ;  /* 0x0000110070587810 */ /* 0x040fe20007ffe0ff */
[----:B------:R-:W-:Y:S01]  /*64e0*/  IMAD.HI.U32 R0, R23, R25, R22 ;  /* 0x0000001917007227 */ /* 0x000fe200078e0016 */
        /* <DEDUP_REMOVED lines=14> */
.L_x_18411:
[----:B------:R-:W-:Y:S01]  /*65d0*/  IMAD.SHL.U32 R68, R82, 0x20, RZ ;  /* 0x0000002052447824 */ /* 0x000fe200078e00ff */
[----:B------:R-:W-:Y:S01]  /*65e0*/  IABS R25, c[0x0][0x1e0] ;  /* 0x0000780000197a13 */ /* 0x000fe20000000000 */
[----:B------:R-:W-:Y:S01]  /*65f0*/  BSSY B0, `(.L_x_18345) ;  /* 0x000061a000007945 */ /* 0x000fe20003800000 */
[----:B------:R-:W-:Y:S02]  /*6600*/  IABS R22, c[0x0][0x1e4] ;  /* 0x0000790000167a13 */ /* 0x000fe40000000000 */
[----:B------:R-:W-:Y:S01]  /*6610*/  IABS R23, R68 ;  /* 0x0000004400177213 */ /* 0x000fe20000000000 */
[----:B------:R-:W0:Y:S04]  /*6620*/  I2F.RP R26, R25 ;  /* 0x00000019001a7306 */ /* 0x000e280000209400 */
[----:B------:R-:W-:-:S04]  /*6630*/  IMAD.HI.U32 R5, R0, R23, RZ ;  /* 0x0000001700057227 */ /* 0x000fc800078e00ff */
        /* <DEDUP_REMOVED lines=8> */
[----:B0-----:R-:W-:Y:S02]  /*66c0*/  IADD3 R22, R26, 0xffffffe, RZ ;  /* 0x0ffffffe1a167810 */ /* 0x001fe40007ffe0ff */
[----:B------:R-:W-:Y:S02]  /*66d0*/  ISETP.GE.U32.AND P0, PT, R23, R6, PT ;  /* 0x000000061700720c */ /* 0x000fe40003f06070 */
[----:B------:R-:W-:Y:S01]  /*66e0*/  ISETP.NE.AND P1, PT, RZ, c[0x0][0x1e4], PT ;  /* 0x00007900ff007a0c */ /* 0x000fe20003f25270 */
[----:B------:R0:W2:Y:S02]  /*66f0*/  F2I.FTZ.U32.TRUNC.NTZ R23, R22 ;  /* 0x0000001600177305 */ /* 0x0000a4000021f000 */
[----:B0-----:R-:W-:-:S08]  /*6700*/  IMAD.MOV.U32 R22, RZ, RZ, RZ ;  /* 0x000000ffff167224 */ /* 0x001fd000078e00ff */
[----:B------:R-:W-:-:S05]  /*6710*/  @P0 IADD3 R5, R5, 0x1, RZ ;  /* 0x0000000105050810 */ /* 0x000fca0007ffe0ff */
[----:B------:R-:W-:Y:S02]  /*6720*/  IMAD.MOV.U32 R24, RZ, RZ, R5 ;  /* 0x000000ffff187224 */ /* 0x000fe400078e0005 */
[----:B--2---:R-:W-:Y:S02]  /*6730*/  IMAD.MOV R8, RZ, RZ, -R23 ;  /* 0x000000ffff087224 */ /* 0x004fe400078e0a17 */
[----:B------:R-:W-:Y:S01]  /*6740*/  @!P2 IMAD.MOV R24, RZ, RZ, -R24 ;  /* 0x000000ffff18a224 */ /* 0x000fe200078e0a18 */
[----:B------:R-:W-:Y:S01]  /*6750*/  @!P1 LOP3.LUT R24, RZ, c[0x0][0x1e4], RZ, 0x33, !PT ;  /* 0x00007900ff189a12 */ /* 0x000fe200078e33ff */
[----:B------:R-:W-:Y:S01]  /*6760*/  IMAD R27, R8, R25, RZ ;  /* 0x00000019081b7224 */ /* 0x000fe200078e02ff */
[----:B------:R-:W-:-:S03]  /*6770*/  ISETP.NE.AND P2, PT, RZ, c[0x0][0x1e0], PT ;  /* 0x00007800ff007a0c */ /* 0x000fc60003f45270 */
[----:B------:R-:W-:Y:S02]  /*6780*/  IMAD.IADD R5, R10, 0x1, R24 ;  /* 0x000000010a057824 */ /* 0x000fe400078e0218 */
        /* <DEDUP_REMOVED lines=16> */
[----:B------:R-:W-:-:S04]  /*6890*/  IADD3 R5, P0, R83, R82, RZ ;  /* 0x0000005253057210 */ /* 0x000fc80007f1e0ff */
[----:B------:R-:W-:Y:S02]  /*68a0*/  LEA.HI.X.SX32 R8, R82, R9, 0x1, P0 ;  /* 0x0000000952087211 */ /* 0x000fe400000f0eff */
[----:B------:R-:W-:-:S04]  /*68b0*/  LEA R22, P0, R5, c[0x0][0x198], 0x2 ;  /* 0x0000660005167a11 */ /* 0x000fc800078010ff */
[----:B------:R-:W-:-:S06]  /*68c0*/  LEA.HI.X R23, R5, c[0x0][0x19c], R8, 0x2, P0 ;  /* 0x0000670005177a11 */ /* 0x000fcc00000f1408 */
[----:B------:R-:W2:Y:S01]  /*68d0*/  LDG.E.CONSTANT R23, [R22.64] ;  /* 0x0000000a16177981 */ /* 0x000ea2000c1e9900 */
[----:B------:R-:W-:-:S03]  /*68e0*/  IMAD R68, R65, 0x8, R68 ;  /* 0x0000000841447824 */ /* 0x000fc600078e0244 */
[----:B------:R-:W0:Y:S02]  /*68f0*/  S2R R5, SR_CTAID.Z ;  /* 0x0000000000057919 */ /* 0x000e240000002700 */
[----:B0-----:R-:W-:-:S05]  /*6900*/  IMAD R5, R5, -0x200, R68 ;  /* 0xfffffe0005057824 */ /* 0x001fca00078e0244 */
[----:B------:R-:W0:Y:S04]  /*6910*/  LDS.128 R28, [R5.X4+0x230] ;  /* 0x00023000051c7984 */ /* 0x000e280000004c00 */
[----:B------:R-:W3:Y:S01]  /*6920*/  LDS.128 R24, [R5.X4+0x220] ;  /* 0x0002200005187984 */ /* 0x000ee20000004c00 */
[----:B0-----:R-:W-:Y:S02]  /*6930*/  F2FP.PACK_AB R119, R29, R28 ;  /* 0x0000001c1d77723e */ /* 0x001fe400000000ff */
[----:B------:R-:W-:Y:S02]  /*6940*/  F2FP.PACK_AB R118, R31, R30 ;  /* 0x0000001e1f76723e */ /* 0x000fe400000000ff */
[----:B---3--:R-:W-:Y:S01]  /*6950*/  F2FP.PACK_AB R115, R25, R24 ;  /* 0x000000181973723e */ /* 0x008fe200000000ff */
[----:B------:R-:W-:Y:S01]  /*6960*/  BSSY B2, `(.L_x_18347) ;  /* 0x000004e000027945 */ /* 0x000fe20003800000 */
[----:B------:R-:W-:-:S02]  /*6970*/  F2FP.PACK_AB R114, R27, R26 ;  /* 0x0000001a1b72723e */ /* 0x000fc400000000ff */
[----:B--2---:R-:W-:Y:S01]  /*6980*/  SHF.R.S32.HI R8, RZ, 0x1f, R23 ;  /* 0x0000001fff087819 */ /* 0x004fe20000011417 */
[----:B------:R-:W-:-:S04]  /*6990*/  IMAD.WIDE.U32 R122, R23, c[0x0][0x1bc], R120 ;  /* 0x00006f00177a7a25 */ /* 0x000fc800078e0078 */
[----:B------:R-:W-:Y:S01]  /*69a0*/  IMAD R8, R8, c[0x0][0x1bc], RZ ;  /* 0x00006f0008087a24 */ /* 0x000fe200078e02ff */
[----:B------:R-:W-:-:S03]  /*69b0*/  IADD3 R33, P0, R112, R122, RZ ;  /* 0x0000007a70217210 */ /* 0x000fc60007f1e0ff */
[----:B------:R-:W-:Y:S01]  /*69c0*/  IMAD R117, R23, R66, R8 ;  /* 0x0000004217757224 */ /* 0x000fe200078e0208 */
[----:B------:R-:W-:Y:S02]  /*69d0*/  LEA R34, P1, R33, c[0x0][0x188], 0x1 ;  /* 0x0000620021227a11 */ /* 0x000fe400078208ff */
[----:B------:R-:W-:Y:S01]  /*69e0*/  IADD3 R8, P2, R111, R122, RZ ;  /* 0x0000007a6f087210 */ /* 0x000fe20007f5e0ff */
[----:B------:R-:W-:-:S03]  /*69f0*/  IMAD.IADD R117, R123, 0x1, R117 ;  /* 0x000000017b757824 */ /* 0x000fc600078e0275 */
[----:B------:R-:W-:Y:S02]  /*6a00*/  LEA R32, P3, R8, c[0x0][0x188], 0x1 ;  /* 0x0000620008207a11 */ /* 0x000fe400078608ff */
[-C--:B------:R-:W-:Y:S02]  /*6a10*/  LEA.HI.X.SX32 R22, R112, R117.reuse, 0x1, P0 ;  /* 0x0000007570167211 */ /* 0x080fe400000f0eff */
[----:B------:R-:W-:Y:S02]  /*6a20*/  LEA.HI.X.SX32 R23, R111, R117, 0x1, P2 ;  /* 0x000000756f177211 */ /* 0x000fe400010f0eff */
[----:B------:R-:W-:Y:S02]  /*6a30*/  LEA.HI.X R35, R33, c[0x0][0x18c], R22, 0x1, P1 ;  /* 0x0000630021237a11 */ /* 0x000fe400008f0c16 */
[-C--:B------:R-:W-:Y:S02]  /*6a40*/  IADD3 R36, P0, R110, R122.reuse, RZ ;  /* 0x0000007a6e247210 */ /* 0x080fe40007f1e0ff */
[----:B------:R-:W-:Y:S01]  /*6a50*/  LEA.HI.X R33, R8, c[0x0][0x18c], R23, 0x1, P3 ;  /* 0x0000630008217a11 */ /* 0x000fe200018f0c17 */
[----:B------:R0:W5:Y:S01]  /*6a60*/  LDG.E.128.CONSTANT R28, [R34.64] ;  /* 0x0000000a221c7981 */ /* 0x000162000c1e9d00 */
[----:B------:R-:W-:-:S02]  /*6a70*/  IADD3 R8, P2, R109, R122, RZ ;  /* 0x0000007a6d087210 */ /* 0x000fc40007f5e0ff */
[----:B------:R-:W-:Y:S02]  /*6a80*/  LEA R92, P1, R36, c[0x0][0x188], 0x1 ;  /* 0x00006200245c7a11 */ /* 0x000fe400078208ff */
[-C--:B------:R-:W-:Y:S02]  /*6a90*/  LEA.HI.X.SX32 R37, R110, R117.reuse, 0x1, P0 ;  /* 0x000000756e257211 */ /* 0x080fe400000f0eff */
[----:B------:R-:W-:Y:S02]  /*6aa0*/  IADD3 R5, P3, R108, R122, RZ ;  /* 0x0000007a6c057210 */ /* 0x000fe40007f7e0ff */
[----:B------:R-:W-:Y:S02]  /*6ab0*/  LEA R22, P0, R8, c[0x0][0x188], 0x1 ;  /* 0x0000620008167a11 */ /* 0x000fe400078008ff */
[----:B------:R-:W-:Y:S02]  /*6ac0*/  LEA.HI.X.SX32 R23, R109, R117, 0x1, P2 ;  /* 0x000000756d177211 */ /* 0x000fe400010f0eff */
[----:B------:R-:W-:-:S02]  /*6ad0*/  LEA.HI.X R93, R36, c[0x0][0x18c], R37, 0x1, P1 ;  /* 0x00006300245d7a11 */ /* 0x000fc400008f0c25 */
[----:B-1----:R-:W-:Y:S02]  /*6ae0*/  LEA R38, P1, R5, c[0x0][0x188], 0x1 ;  /* 0x0000620005267a11 */ /* 0x002fe400078208ff */
[----:B------:R-:W-:Y:S02]  /*6af0*/  LEA.HI.X.SX32 R36, R108, R117, 0x1, P3 ;  /* 0x000000756c247211 */ /* 0x000fe400018f0eff */
[----:B------:R-:W-:Y:S02]  /*6b00*/  LEA.HI.X R23, R8, c[0x0][0x18c], R23, 0x1, P0 ;  /* 0x0000630008177a11 */ /* 0x000fe400000f0c17 */
[-C--:B------:R-:W-:Y:S02]  /*6b10*/  IADD3 R8, P0, R107, R122.reuse, RZ ;  /* 0x0000007a6b087210 */ /* 0x080fe40007f1e0ff */
[----:B------:R-:W-:Y:S02]  /*6b20*/  IADD3 R51, P2, R104, R122, RZ ;  /* 0x0000007a68337210 */ /* 0x000fe40007f5e0ff */
[----:B------:R-:W-:-:S02]  /*6b30*/  LEA.HI.X R39, R5, c[0x0][0x18c], R36, 0x1, P1 ;  /* 0x0000630005277a11 */ /* 0x000fc400008f0c24 */
[----:B------:R-:W-:Y:S02]  /*6b40*/  IADD3 R5, P4, R103, R122, RZ ;  /* 0x0000007a67057210 */ /* 0x000fe40007f9e0ff */
[----:B------:R-:W-:Y:S02]  /*6b50*/  LEA R126, P3, R51, c[0x0][0x188], 0x1 ;  /* 0x00006200337e7a11 */ /* 0x000fe400078608ff */
[-C--:B------:R-:W-:Y:S02]  /*6b60*/  LEA.HI.X.SX32 R37, R107, R117.reuse, 0x1, P0 ;  /* 0x000000756b257211 */ /* 0x080fe400000f0eff */
[-C--:B------:R-:W-:Y:S02]  /*6b70*/  LEA.HI.X.SX32 R62, R104, R117.reuse, 0x1, P2 ;  /* 0x00000075683e7211 */ /* 0x080fe400010f0eff */
[----:B------:R-:W-:Y:S02]  /*6b80*/  LEA R50, P0, R5, c[0x0][0x188], 0x1 ;  /* 0x0000620005327a11 */ /* 0x000fe400078008ff */
[----:B------:R-:W-:-:S02]  /*6b90*/  LEA.HI.X.SX32 R40, R103, R117, 0x1, P4 ;  /* 0x0000007567287211 */ /* 0x000fc400020f0eff */
[----:B------:R-:W-:Y:S02]  /*6ba0*/  LEA.HI.X R127, R51, c[0x0][0x18c], R62, 0x1, P3 ;  /* 0x00006300337f7a11 */ /* 0x000fe400018f0c3e */
[----:B------:R-:W-:Y:S02]  /*6bb0*/  LEA.HI.X R51, R5, c[0x0][0x18c], R40, 0x1, P0 ;  /* 0x0000630005337a11 */ /* 0x000fe400000f0c28 */
[----:B------:R-:W-:Y:S02]  /*6bc0*/  ISETP.NE.AND P0, PT, R82, R113, PT ;  /* 0x000000715200720c */ /* 0x000fe40003f05270 */
[----:B------:R-:W-:-:S04]  /*6bd0*/  LEA R36, P1, R8, c[0x0][0x188], 0x1 ;  /* 0x0000620008247a11 */ /* 0x000fc800078208ff */
[----:B------:R-:W-:Y:S02]  /*6be0*/  LEA.HI.X R37, R8, c[0x0][0x18c], R37, 0x1, P1 ;  /* 0x0000630008257a11 */ /* 0x000fe400008f0c25 */
[----:B------:R-:W-:-:S04]  /*6bf0*/  IADD3 R8, P1, R102, R122, RZ ;  /* 0x0000007a66087210 */ /* 0x000fc80007f3e0ff */
[----:B------:R-:W-:Y:S02]  /*6c00*/  LEA R62, P2, R8, c[0x0][0x188], 0x1 ;  /* 0x00006200083e7a11 */ /* 0x000fe400078408ff */
[----:B------:R-:W-:Y:S02]  /*6c10*/  LEA.HI.X.SX32 R25, R102, R117, 0x1, P1 ;  /* 0x0000007566197211 */ /* 0x000fe400008f0eff */
[----:B------:R-:W-:Y:S02]  /*6c20*/  IADD3 R5, P1, R101, R122, RZ ;  /* 0x0000007a65057210 */ /* 0x000fe40007f3e0ff */
[----:B------:R-:W-:Y:S01]  /*6c30*/  LEA.HI.X R63, R8, c[0x0][0x18c], R25, 0x1, P2 ;  /* 0x00006300083f7a11 */ /* 0x000fe200010f0c19 */
[----:B------:R-:W-:Y:S05]  /*6c40*/  @P0 BRA `(.L_x_18348) ;  /* 0x000001f000000947 */ /* 0x000fea0003800000 */
[C---:B0-----:R-:W-:Y:S02]  /*6c50*/  IADD3 R8, R68.reuse, 0x2, RZ ;  /* 0x0000000244087810 */ /* 0x041fe40007ffe0ff */
[C---:B------:R-:W-:Y:S02]  /*6c60*/  IADD3 R24, R68.reuse, 0x3, RZ ;  /* 0x0000000344187810 */ /* 0x040fe40007ffe0ff */
[----:B------:R-:W-:-:S02]  /*6c70*/  IADD3 R26, R68, 0x4, RZ ;  /* 0x00000004441a7810 */ /* 0x000fc40007ffe0ff */
[-C--:B------:R-:W-:Y:S02]  /*6c80*/  ISETP.GE.AND P5, PT, R8, R91.reuse, PT ;  /* 0x0000005b0800720c */ /* 0x080fe40003fa6270 */
[----:B------:R-:W-:Y:S02]  /*6c90*/  IADD3 R8, R68, 0x5, RZ ;  /* 0x0000000544087810 */ /* 0x000fe40007ffe0ff */
[-C--:B------:R-:W-:Y:S02]  /*6ca0*/  ISETP.GE.AND P2, PT, R24, R91.reuse, PT ;  /* 0x0000005b1800720c */ /* 0x080fe40003f46270 */
[----:B------:R-:W-:Y:S02]  /*6cb0*/  IADD3 R24, R68, 0x6, RZ ;  /* 0x0000000644187810 */ /* 0x000fe40007ffe0ff */
[-C--:B------:R-:W-:Y:S02]  /*6cc0*/  ISETP.GE.AND P6, PT, R26, R91.reuse, PT ;  /* 0x0000005b1a00720c */ /* 0x080fe40003fc6270 */
[----:B------:R-:W-:-:S02]  /*6cd0*/  ISETP.GE.AND P3, PT, R8, R91, PT ;  /* 0x0000005b0800720c */ /* 0x000fc40003f66270 */
[----:B------:R-:W-:Y:S02]  /*6ce0*/  IADD3 R26, R68, 0x7, RZ ;  /* 0x00000007441a7810 */ /* 0x000fe40007ffe0ff */
[-C--:B------:R-:W-:Y:S02]  /*6cf0*/  ISETP.GE.AND P4, PT, R24, R91.reuse, PT ;  /* 0x0000005b1800720c */ /* 0x080fe40003f86270 */
[----:B------:R-:W-:Y:S02]  /*6d00*/  IADD3 R8, R68, 0x1, RZ ;  /* 0x0000000144087810 */ /* 0x000fe40007ffe0ff */
[----:B-----5:R-:W-:Y:S02]  /*6d10*/  SEL R24, R29, RZ, !P5 ;  /* 0x000000ff1d187207 */ /* 0x020fe40006800000 */
[----:B------:R-:W-:Y:S02]  /*6d20*/  ISETP.GE.AND P5, PT, R26, R91, PT ;  /* 0x0000005b1a00720c */ /* 0x000fe40003fa6270 */
[----:B------:R-:W-:-:S02]  /*6d30*/  SEL R27, R30, RZ, !P6 ;  /* 0x000000ff1e1b7207 */ /* 0x000fc40007000000 */
[-C--:B------:R-:W-:Y:S02]  /*6d40*/  ISETP.GE.AND P6, PT, R8, R91.reuse, PT ;  /* 0x0000005b0800720c */ /* 0x080fe40003fc6270 */
[----:B------:R-:W-:Y:S02]  /*6d50*/  SEL R26, R31, RZ, !P4 ;  /* 0x000000ff1f1a7207 */ /* 0x000fe40006000000 */
[----:B------:R-:W-:Y:S02]  /*6d60*/  PRMT R29, R29, 0x7632, R29 ;  /* 0x000076321d1d7816 */ /* 0x000fe4000000001d */
[----:B------:R-:W-:Y:S02]  /*6d70*/  ISETP.GE.AND P4, PT, R68, R91, PT ;  /* 0x0000005b4400720c */ /* 0x000fe40003f86270 */
[----:B------:R-:W-:Y:S02]  /*6d80*/  PRMT R30, R30, 0x7632, R30 ;  /* 0x000076321e1e7816 */ /* 0x000fe4000000001e */
[----:B------:R-:W-:-:S02]  /*6d90*/  PRMT R31, R31, 0x7632, R31 ;  /* 0x000076321f1f7816 */ /* 0x000fc4000000001f */
[C---:B------:R-:W-:Y:S02]  /*6da0*/  PRMT R8, R28.reuse, 0x7632, R8 ;  /* 0x000076321c087816 */ /* 0x040fe40000000008 */
        /* <DEDUP_REMOVED lines=9> */
.L_x_18348:
[----:B0-----:R-:W-:Y:S05]  /*6e40*/  BSYNC B2 ;  /* 0x0000000000027941 */ /* 0x001fea0003800000 */
.L_x_18347:
[----:B------:R0:W5:Y:S01]  /*6e50*/  LDG.E.128.CONSTANT R24, [R34.64+0x200] ;  /* 0x0002000a22187981 */ /* 0x000162000c1e9d00 */
[----:B------:R-:W-:Y:S01]  /*6e60*/  BSSY B2, `(.L_x_18349) ;  /* 0x0000022000027945 */ /* 0x000fe20003800000 */
[----:B-----5:R-:W-:Y:S01]  /*6e70*/  HFMA2.MMA R29, R114, R29, -RZ ;  /* 0x0000001d721d7235 */ /* 0x020fe200001000ff */
[----:B------:R-:W-:Y:S05]  /*6e80*/  @P0 BRA `(.L_x_18350) ;  /* 0x000001f000000947 */ /* 0x000fea0003800000 */
[C---:B------:R-:W-:Y:S02]  /*6e90*/  IADD3 R8, R68.reuse, 0x2, RZ ;  /* 0x0000000244087810 */ /* 0x040fe40007ffe0ff */
[----:B0-----:R-:W-:-:S02]  /*6ea0*/  IADD3 R34, R68, 0x3, RZ ;  /* 0x0000000344227810 */ /* 0x001fc40007ffe0ff */
[-C--:B------:R-:W-:Y:S02]  /*6eb0*/  ISETP.GE.AND P5, PT, R8, R91.reuse, PT ;  /* 0x0000005b0800720c */ /* 0x080fe40003fa6270 */
[C---:B------:R-:W-:Y:S02]  /*6ec0*/  IADD3 R40, R68.reuse, 0x5, RZ ;  /* 0x0000000544287810 */ /* 0x040fe40007ffe0ff */
[----:B------:R-:W-:Y:S02]  /*6ed0*/  IADD3 R8, R68, 0x4, RZ ;  /* 0x0000000444087810 */ /* 0x000fe40007ffe0ff */
[-C--:B------:R-:W-:Y:S02]  /*6ee0*/  ISETP.GE.AND P2, PT, R34, R91.reuse, PT ;  /* 0x0000005b2200720c */ /* 0x080fe40003f46270 */
[----:B------:R-:W-:Y:S02]  /*6ef0*/  IADD3 R34, R68, 0x6, RZ ;  /* 0x0000000644227810 */ /* 0x000fe40007ffe0ff */
[----:B------:R-:W-:-:S02]  /*6f00*/  ISETP.GE.AND P3, PT, R40, R91, PT ;  /* 0x0000005b2800720c */ /* 0x000fc40003f66270 */
[-C--:B------:R-:W-:Y:S02]  /*6f10*/  ISETP.GE.AND P6, PT, R8, R91.reuse, PT ;  /* 0x0000005b0800720c */ /* 0x080fe40003fc6270 */
[----:B------:R-:W-:Y:S02]  /*6f20*/  IADD3 R40, R68, 0x7, RZ ;  /* 0x0000000744287810 */ /* 0x000fe40007ffe0ff */
[-C--:B------:R-:W-:Y:S02]  /*6f30*/  ISETP.GE.AND P4, PT, R34, R91.reuse, PT ;  /* 0x0000005b2200720c */ /* 0x080fe40003f86270 */
[----:B------:R-:W-:Y:S02]  /*6f40*/  IADD3 R8, R68, 0x1, RZ ;  /* 0x0000000144087810 */ /* 0x000fe40007ffe0ff */
[----:B------:R-:W-:Y:S02]  /*6f50*/  SEL R34, R25, RZ, !P5 ;  /* 0x000000ff19227207 */ /* 0x000fe40006800000 */
[----:B------:R-:W-:-:S02]  /*6f60*/  ISETP.GE.AND P5, PT, R40, R91, PT ;  /* 0x0000005b2800720c */ /* 0x000fc40003fa6270 */
[----:B------:R-:W-:Y:S02]  /*6f70*/  SEL R57, R26, RZ, !P6 ;  /* 0x000000ff1a397207 */ /* 0x000fe40007000000 */
[-C--:B------:R-:W-:Y:S02]  /*6f80*/  ISETP.GE.AND P6, PT, R8, R91.reuse, PT ;  /* 0x0000005b0800720c */ /* 0x080fe40003fc6270 */
[----:B------:R-:W-:Y:S02]  /*6f90*/  SEL R40, R27, RZ, !P4 ;  /* 0x000000ff1b287207 */ /* 0x000fe40006000000 */
[----:B------:R-:W-:Y:S02]  /*6fa0*/  PRMT R25, R25, 0x7632, R25 ;  /* 0x0000763219197816 */ /* 0x000fe40000000019 */
[----:B------:R-:W-:Y:S02]  /*6fb0*/  ISETP.GE.AND P4, PT, R68, R91, PT ;  /* 0x0000005b4400720c */ /* 0x000fe40003f86270 */
        /* <DEDUP_REMOVED lines=8> */
[----:B------:R-:W-:Y:S02]  /*7040*/  PRMT R25, R34, 0x5410, R25 ;  /* 0x0000541022197816 */ /* 0x000fe40000000019 */
[----:B------:R-:W-:Y:S02]  /*7050*/  PRMT R26, R57, 0x5410, R26 ;  /* 0x00005410391a7816 */ /* 0x000fe4000000001a */
[----:B------:R-:W-:Y:S02]  /*7060*/  PRMT R27, R40, 0x5410, R27 ;  /* 0x00005410281b7816 */ /* 0x000fe4000000001b */
[----:B------:R-:W-:Y:S02]  /*7070*/  PRMT R24, R24, 0x5410, R35 ;  /* 0x0000541018187816 */ /* 0x000fe40000000023 */
.L_x_18350:
[----:B------:R-:W-:Y:S05]  /*7080*/  BSYNC B2 ;  /* 0x0000000000027941 */ /* 0x000fea0003800000 */
.L_x_18349:
[----:B0-----:R-:W-:Y:S01]  /*7090*/  LEA.HI.X.SX32 R34, R101, R117, 0x1, P1 ;  /* 0x0000007565227211 */ /* 0x001fe200008f0eff */
[----:B------:R-:W-:Y:S01]  /*70a0*/  HMUL2 R25, R114, R25 ;  /* 0x0000001972197232 */ /* 0x000fe20000000000 */
[C---:B------:R-:W-:Y:S01]  /*70b0*/  LEA R124, P3, R5.reuse, c[0x0][0x188], 0x1 ;  /* 0x00006200057c7a11 */ /* 0x040fe200078608ff */
[----:B------:R-:W-:Y:S01]  /*70c0*/  HFMA2.MMA R29, R115, R28, R29 ;  /* 0x0000001c731d7235 */ /* 0x000fe2000000001d */
[----:B------:R-:W-:Y:S01]  /*70d0*/  BSSY B2, `(.L_x_18351) ;  /* 0x0000027000027945 */ /* 0x000fe20003800000 */
[----:B------:R-:W-:Y:S01]  /*70e0*/  HFMA2 R8, R115, R24, R25 ;  /* 0x0000001873087231 */ /* 0x000fe20000000019 */
[----:B------:R-:W-:-:S02]  /*70f0*/  LEA.HI.X R125, R5, c[0x0][0x18c], R34, 0x1, P3 ;  /* 0x00006300057d7a11 */ /* 0x000fc400018f0c22 */
[----:B------:R-:W5:Y:S01]  /*7100*/  LDG.E.128.CONSTANT R32, [R32.64] ;  /* 0x0000000a20207981 */ /* 0x000f62000c1e9d00 */
[----:B------:R-:W-:Y:S01]  /*7110*/  HFMA2.MMA R5, R119, R30, R29 ;  /* 0x0000001e77057235 */ /* 0x000fe2000000001d */
[----:B------:R-:W-:Y:S01]  /*7120*/  IADD3 R40, P2, R100, R122, RZ ;  /* 0x0000007a64287210 */ /* 0x000fe20007f5e0ff */
[----:B------:R-:W-:Y:S01]  /*7130*/  HFMA2 R8, R119, R26, R8 ;  /* 0x0000001a77087231 */ /* 0x000fe20000000008 */
[----:B------:R-:W-:Y:S06]  /*7140*/  @P0 BRA `(.L_x_18352) ;  /* 0x000001f000000947 */ /* 0x000fec0003800000 */
[C---:B------:R-:W-:Y:S02]  /*7150*/  IADD3 R24, R68.reuse, 0x2, RZ ;  /* 0x0000000244187810 */ /* 0x040fe40007ffe0ff */
[----:B------:R-:W-:Y:S02]  /*7160*/  IADD3 R26, R68, 0x3, RZ ;  /* 0x00000003441a7810 */ /* 0x000fe40007ffe0ff */
[----:B------:R-:W-:Y:S02]  /*7170*/  ISETP.GE.AND P5, PT, R24, R91, PT ;  /* 0x0000005b1800720c */ /* 0x000fe40003fa6270 */
[----:B------:R-:W-:-:S02]  /*7180*/  IADD3 R28, R68, 0x5, RZ ;  /* 0x00000005441c7810 */ /* 0x000fc40007ffe0ff */
[----:B------:R-:W-:Y:S02]  /*7190*/  IADD3 R24, R68, 0x4, RZ ;  /* 0x0000000444187810 */ /* 0x000fe40007ffe0ff */
[-C--:B------:R-:W-:Y:S02]  /*71a0*/  ISETP.GE.AND P1, PT, R26, R91.reuse, PT ;  /* 0x0000005b1a00720c */ /* 0x080fe40003f26270 */
[----:B------:R-:W-:Y:S02]  /*71b0*/  IADD3 R26, R68, 0x6, RZ ;  /* 0x00000006441a7810 */ /* 0x000fe40007ffe0ff */
[-C--:B------:R-:W-:Y:S02]  /*71c0*/  ISETP.GE.AND P3, PT, R28, R91.reuse, PT ;  /* 0x0000005b1c00720c */ /* 0x080fe40003f66270 */
[----:B------:R-:W-:Y:S02]  /*71d0*/  ISETP.GE.AND P6, PT, R24, R91, PT ;  /* 0x0000005b1800720c */ /* 0x000fe40003fc6270 */
[----:B------:R-:W-:-:S02]  /*71e0*/  IADD3 R28, R68, 0x7, RZ ;  /* 0x00000007441c7810 */ /* 0x000fc40007ffe0ff */
[-C--:B------:R-:W-:Y:S02]  /*71f0*/  ISETP.GE.AND P4, PT, R26, R91.reuse, PT ;  /* 0x0000005b1a00720c */ /* 0x080fe40003f86270 */
[----:B------:R-:W-:Y:S02]  /*7200*/  IADD3 R24, R68, 0x1, RZ ;  /* 0x0000000144187810 */ /* 0x000fe40007ffe0ff */
[----:B-----5:R-:W-:Y:S02]  /*7210*/  SEL R26, R33, RZ, !P5 ;  /* 0x000000ff211a7207 */ /* 0x020fe40006800000 */
[-C--:B------:R-:W-:Y:S02]  /*7220*/  ISETP.GE.AND P5, PT, R28, R91.reuse, PT ;  /* 0x0000005b1c00720c */ /* 0x080fe40003fa6270 */
[----:B------:R-:W-:Y:S02]  /*7230*/  SEL R29, R34, RZ, !P6 ;  /* 0x000000ff221d7207 */ /* 0x000fe40007000000 */
[----:B------:R-:W-:-:S02]  /*7240*/  ISETP.GE.AND P6, PT, R24, R91, PT ;  /* 0x0000005b1800720c */ /* 0x000fc40003fc6270 */
[----:B------:R-:W-:Y:S02]  /*7250*/  SEL R28, R35, RZ, !P4 ;  /* 0x000000ff231c7207 */ /* 0x000fe40006000000 */
[----:B------:R-:W-:Y:S02]  /*7260*/  PRMT R33, R33, 0x7632, R33 ;  /* 0x0000763221217816 */ /* 0x000fe40000000021 */
[----:B------:R-:W-:Y:S02]  /*7270*/  ISETP.GE.AND P4, PT, R68, R91, PT ;  /* 0x0000005b4400720c */ /* 0x000fe40003f86270 */
[----:B------:R-:W-:Y:S02]  /*7280*/  PRMT R34, R34, 0x7632, R34 ;  /* 0x0000763222227816 */ /* 0x000fe40000000022 */
[----:B------:R-:W-:Y:S02]  /*7290*/  PRMT R35, R35, 0x7632, R35 ;  /* 0x0000763223237816 */ /* 0x000fe40000000023 */
[----:B------:R-:W-:-:S02]  /*72a0*/  PRMT R24, R32, 0x7632, R24 ;  /* 0x0000763220187816 */ /* 0x000fc40000000018 */
[----:B------:R-:W-:Y:S02]  /*72b0*/  SEL R32, R32, RZ, !P4 ;  /* 0x000000ff20207207 */ /* 0x000fe40006000000 */
[----:B------:R-:W-:Y:S02]  /*72c0*/  SEL R33, R33, RZ, !P1 ;  /* 0x000000ff21217207 */ /* 0x000fe40004800000 */
[----:B------:R-:W-:Y:S02]  /*72d0*/  SEL R34, R34, RZ, !P3 ;  /* 0x000000ff22227207 */ /* 0x000fe40005800000 */
[----:B------:R-:W-:Y:S02]  /*72e0*/  SEL R35, R35, RZ, !P5 ;  /* 0x000000ff23237207 */ /* 0x000fe40006800000 */
[----:B------:R-:W-:Y:S02]  /*72f0*/  SEL R25, R24, RZ, !P6 ;  /* 0x000000ff18197207 */ /* 0x000fe40007000000 */
[----:B------:R-:W-:-:S02]  /*7300*/  PRMT R33, R26, 0x5410, R33 ;  /* 0x000054101a217816 */ /* 0x000fc40000000021 */
[----:B------:R-:W-:Y:S02]  /*7310*/  PRMT R34, R29, 0x5410, R34 ;  /* 0x000054101d227816 */ /* 0x000fe40000000022 */
[----:B------:R-:W-:Y:S02]  /*7320*/  PRMT R35, R28, 0x5410, R35 ;  /* 0x000054101c237816 */ /* 0x000fe40000000023 */
[----:B------:R-:W-:Y:S02]  /*7330*/  PRMT R32, R32, 0x5410, R25 ;  /* 0x0000541020207816 */ /* 0x000fe40000000019 */
.L_x_18352:
[----:B------:R-:W-:Y:S05]  /*7340*/  BSYNC B2 ;  /* 0x0000000000027941 */ /* 0x000fea0003800000 */
.L_x_18351:
[----:B------:R-:W-:Y:S01]  /*7350*/  HFMA2.MMA R5, R118, R31, R5 ;  /* 0x0000001f76057235 */ /* 0x000fe20000000005 */
[----:B-----5:R-:W-:Y:S01]  /*7360*/  HMUL2 R33, R114, R33 ;  /* 0x0000002172217232 */ /* 0x020fe20000000000 */
[----:B------:R0:W5:Y:S01]  /*7370*/  LDG.E.128.CONSTANT R28, [R92.64] ;  /* 0x0000000a5c1c7981 */ /* 0x000162000c1e9d00 */
[----:B------:R-:W-:Y:S01]  /*7380*/  BSSY B2, `(.L_x_18353) ;  /* 0x0000025000027945 */ /* 0x000fe20003800000 */
[----:B------:R-:W-:Y:S01]  /*7390*/  LEA R74, P1, R40, c[0x0][0x188], 0x1 ;  /* 0x00006200284a7a11 */ /* 0x000fe200078208ff */
[----:B------:R-:W-:Y:S02]  /*73a0*/  HFMA2 R8, R118, R27, R8 ;  /* 0x0000001b76087231 */ /* 0x000fe40000000008 */
[----:B------:R-:W-:Y:S01]  /*73b0*/  HFMA2.MMA R32, R115, R32, R33 ;  /* 0x0000002073207235 */ /* 0x000fe20000000021 */
[----:B------:R-:W-:Y:S01]  /*73c0*/  LEA.HI.X.SX32 R33, R100, R117, 0x1, P2 ;  /* 0x0000007564217211 */ /* 0x000fe200010f0eff */
[----:B------:R-:W-:Y:S05]  /*73d0*/  @P0 BRA `(.L_x_18354) ;  /* 0x000001f000000947 */ /* 0x000fea0003800000 */
[C---:B------:R-:W-:Y:S02]  /*73e0*/  IADD3 R24, R68.reuse, 0x2, RZ ;  /* 0x0000000244187810 */ /* 0x040fe40007ffe0ff */
[----:B------:R-:W-:-:S02]  /*73f0*/  IADD3 R26, R68, 0x3, RZ ;  /* 0x00000003441a7810 */ /* 0x000fc40007ffe0ff */
[-C--:B------:R-:W-:Y:S02]  /*7400*/  ISETP.GE.AND P5, PT, R24, R91.reuse, PT ;  /* 0x0000005b1800720c */ /* 0x080fe40003fa6270 */
[----:B------:R-:W-:Y:S02]  /*7410*/  IADD3 R24, R68, 0x4, RZ ;  /* 0x0000000444187810 */ /* 0x000fe40007ffe0ff */
[-C--:B------:R-:W-:Y:S02]  /*7420*/  ISETP.GE.AND P2, PT, R26, R91.reuse, PT ;  /* 0x0000005b1a00720c */ /* 0x080fe40003f46270 */
[----:B------:R-:W-:Y:S02]  /*7430*/  IADD3 R26, R68, 0x5, RZ ;  /* 0x00000005441a7810 */ /* 0x000fe40007ffe0ff */
[----:B------:R-:W-:Y:S02]  /*7440*/  ISETP.GE.AND P6, PT, R24, R91, PT ;  /* 0x0000005b1800720c */ /* 0x000fe40003fc6270 */
[----:B------:R-:W-:-:S02]  /*7450*/  IADD3 R24, R68, 0x6, RZ ;  /* 0x0000000644187810 */ /* 0x000fc40007ffe0ff */
[-C--:B------:R-:W-:Y:S02]  /*7460*/  ISETP.GE.AND P3, PT, R26, R91.reuse, PT ;  /* 0x0000005b1a00720c */ /* 0x080fe40003f66270 */
[----:B------:R-:W-:Y:S02]  /*7470*/  IADD3 R26, R68, 0x7, RZ ;  /* 0x00000007441a7810 */ /* 0x000fe40007ffe0ff */
[-C--:B------:R-:W-:Y:S02]  /*7480*/  ISETP.GE.AND P4, PT, R24, R91.reuse, PT ;  /* 0x0000005b1800720c */ /* 0x080fe40003f86270 */
[----:B-----5:R-:W-:Y:S02]  /*7490*/  SEL R24, R29, RZ, !P5 ;  /* 0x000000ff1d187207 */ /* 0x020fe40006800000 */
[----:B------:R-:W-:Y:S02]  /*74a0*/  ISETP.GE.AND P5, PT, R26, R91, PT ;  /* 0x0000005b1a00720c */ /* 0x000fe40003fa6270 */
[----:B------:R-:W-:-:S02]  /*74b0*/  IADD3 R26, R68, 0x1, RZ ;  /* 0x00000001441a7810 */ /* 0x000fc40007ffe0ff */
        /* <DEDUP_REMOVED lines=17> */
.L_x_18354:
[----:B------:R-:W-:Y:S05]  /*75d0*/  BSYNC B2 ;  /* 0x0000000000027941 */ /* 0x000fea0003800000 */
.L_x_18353:
[----:B------:R1:W5:Y:S01]  /*75e0*/  LDG.E.128.CONSTANT R24, [R22.64] ;  /* 0x0000000a16187981 */ /* 0x000362000c1e9d00 */
[----:B------:R-:W-:Y:S01]  /*75f0*/  BSSY B2, `(.L_x_18355) ;  /* 0x0000022000027945 */ /* 0x000fe20003800000 */
[----:B-----5:R-:W-:Y:S01]  /*7600*/  HMUL2 R29, R114, R29 ;  /* 0x0000001d721d7232 */ /* 0x020fe20000000000 */
[----:B------:R-:W-:Y:S05]  /*7610*/  @P0 BRA `(.L_x_18356) ;  /* 0x000001f000000947 */ /* 0x000fea0003800000 */
[----:B-1----:R-:W-:-:S04]  /*7620*/  IADD3 R22, R68, 0x2, RZ ;  /* 0x0000000244167810 */ /* 0x002fc80007ffe0ff */
[-C--:B------:R-:W-:Y:S02]  /*7630*/  ISETP.GE.AND P5, PT, R22, R91.reuse, PT ;  /* 0x0000005b1600720c */ /* 0x080fe40003fa6270 */
[----:B------:R-:W-:Y:S02]  /*7640*/  IADD3 R22, R68, 0x3, RZ ;  /* 0x0000000344167810 */ /* 0x000fe40007ffe0ff */
[----:B------:R-:W-:Y:S02]  /*7650*/  SEL R57, R25, RZ, !P5 ;  /* 0x000000ff19397207 */ /* 0x000fe40006800000 */
[----:B------:R-:W-:Y:S02]  /*7660*/  ISETP.GE.AND P2, PT, R22, R91, PT ;  /* 0x0000005b1600720c */ /* 0x000fe40003f46270 */
[----:B------:R-:W-:-:S04]  /*7670*/  IADD3 R22, R68, 0x4, RZ ;  /* 0x0000000444167810 */ /* 0x000fc80007ffe0ff */
[-C--:B------:R-:W-:Y:S02]  /*7680*/  ISETP.GE.AND P6, PT, R22, R91.reuse, PT ;  /* 0x0000005b1600720c */ /* 0x080fe40003fc6270 */
[----:B------:R-:W-:Y:S02]  /*7690*/  IADD3 R22, R68, 0x5, RZ ;  /* 0x0000000544167810 */ /* 0x000fe40007ffe0ff */
[----:B------:R-:W-:Y:S02]  /*76a0*/  SEL R23, R26, RZ, !P6 ;  /* 0x000000ff1a177207 */ /* 0x000fe40007000000 */
[----:B------:R-:W-:Y:S02]  /*76b0*/  ISETP.GE.AND P3, PT, R22, R91, PT ;  /* 0x0000005b1600720c */ /* 0x000fe40003f66270 */
[----:B------:R-:W-:Y:S02]  /*76c0*/  IADD3 R22, R68, 0x6, RZ ;  /* 0x0000000644167810 */ /* 0x000fe40007ffe0ff */
[----:B------:R-:W-:-:S02]  /*76d0*/  PRMT R26, R25, 0x7632, R26 ;  /* 0x00007632191a7816 */ /* 0x000fc4000000001a */
[-C--:B------:R-:W-:Y:S02]  /*76e0*/  ISETP.GE.AND P4, PT, R22, R91.reuse, PT ;  /* 0x0000005b1600720c */ /* 0x080fe40003f86270 */
[----:B------:R-:W-:Y:S02]  /*76f0*/  IADD3 R22, R68, 0x7, RZ ;  /* 0x0000000744167810 */ /* 0x000fe40007ffe0ff */
[----:B------:R-:W-:Y:S02]  /*7700*/  PRMT R25, R24, 0x7632, R25 ;  /* 0x0000763218197816 */ /* 0x000fe40000000019 */
[----:B------:R-:W-:Y:S02]  /*7710*/  ISETP.GE.AND P5, PT, R22, R91, PT ;  /* 0x0000005b1600720c */ /* 0x000fe40003fa6270 */
[----:B------:R-:W-:-:S04]  /*7720*/  IADD3 R22, R68, 0x1, RZ ;  /* 0x0000000144167810 */ /* 0x000fc80007ffe0ff */
        /* <DEDUP_REMOVED lines=9> */
[----:B0-----:R-:W-:Y:S02]  /*77c0*/  SEL R93, R25, RZ, !P6 ;  /* 0x000000ff195d7207 */ /* 0x001fe40007000000 */
[----:B------:R-:W-:Y:S02]  /*77d0*/  PRMT R25, R57, 0x5410, R26 ;  /* 0x0000541039197816 */ /* 0x000fe4000000001a */
[----:B------:R-:W-:-:S02]  /*77e0*/  PRMT R26, R23, 0x5410, R64 ;  /* 0x00005410171a7816 */ /* 0x000fc40000000040 */
[----:B------:R-:W-:Y:S02]  /*77f0*/  PRMT R27, R22, 0x5410, R27 ;  /* 0x00005410161b7816 */ /* 0x000fe4000000001b */
[----:B------:R-:W-:Y:S02]  /*7800*/  PRMT R24, R24, 0x5410, R93 ;  /* 0x0000541018187816 */ /* 0x000fe4000000005d */
.L_x_18356:
[----:B------:R-:W-:Y:S05]  /*7810*/  BSYNC B2 ;  /* 0x0000000000027941 */ /* 0x000fea0003800000 */
.L_x_18355:
[----:B-1----:R-:W-:Y:S01]  /*7820*/  HFMA2.MMA R22, R119, R34, R32 ;  /* 0x0000002277167235 */ /* 0x002fe20000000020 */
[----:B------:R-:W-:Y:S01]  /*7830*/  LEA.HI.X R75, R40, c[0x0][0x18c], R33, 0x1, P1 ;  /* 0x00006300284b7a11 */ /* 0x000fe200008f0c21 */
[----:B------:R-:W-:Y:S02]  /*7840*/  HFMA2.MMA R25, R114, R25, -RZ ;  /* 0x0000001972197235 */ /* 0x000fe400001000ff */
[----:B------:R-:W-:Y:S01]  /*7850*/  HFMA2.MMA R29, R115, R28, R29 ;  /* 0x0000001c731d7235 */ /* 0x000fe2000000001d */
[----:B------:R-:W-:Y:S01]  /*7860*/  BSSY B2, `(.L_x_18357) ;  /* 0x000002c000027945 */ /* 0x000fe20003800000 */
[----:B------:R-:W-:-:S04]  /*7870*/  IADD3 R28, P1, R96, R122, RZ ;  /* 0x0000007a601c7210 */ /* 0x000fc80007f3e0ff */
[----:B------:R-:W-:Y:S02]  /*7880*/  HFMA2 R22, R118, R35, R22 ;  /* 0x0000002376167231 */ /* 0x000fe40000000016 */
[----:B------:R1:W5:Y:S01]  /*7890*/  LDG.E.128.CONSTANT R32, [R38.64] ;  /* 0x0000000a26207981 */ /* 0x000362000c1e9d00 */
[----:B------:R-:W-:Y:S01]  /*78a0*/  HFMA2 R25, R115, R24, R25 ;  /* 0x0000001873197231 */ /* 0x000fe20000000019 */
[----:B------:R-:W-:Y:S01]  /*78b0*/  IADD3 R24, P3, R97, R122, RZ ;  /* 0x0000007a61187210 */ /* 0x000fe20007f7e0ff */
[----:B------:R-:W-:-:S03]  /*78c0*/  HFMA2 R23, R119, R30, R29 ;  /* 0x0000001e77177231 */ /* 0x000fc6000000001d */
[----:B0-----:R-:W-:Y:S01]  /*78d0*/  LEA R92, P2, R24, c[0x0][0x188], 0x1 ;  /* 0x00006200185c7a11 */ /* 0x001fe200078408ff */
[----:B------:R-:W-:Y:S02]  /*78e0*/  HFMA2.MMA R25, R119, R26, R25 ;  /* 0x0000001a77197235 */ /* 0x000fe40000000019 */
[----:B------:R-:W-:-:S08]  /*78f0*/  HFMA2.MMA R23, R118, R31, R23 ;  /* 0x0000001f76177235 */ /* 0x000fd00000000017 */
[----:B------:R-:W-:Y:S01]  /*7900*/  HFMA2 R40, R118, R27, R25 ;  /* 0x0000001b76287231 */ /* 0x000fe20000000019 */
[----:B------:R-:W-:Y:S01]  /*7910*/  LEA.HI.X.SX32 R25, R97, R117, 0x1, P3 ;  /* 0x0000007561197211 */ /* 0x000fe200018f0eff */
[----:B------:R-:W-:Y:S05]  /*7920*/  @P0 BRA `(.L_x_18358) ;  /* 0x000001f000000947 */ /* 0x000fea0003800000 */
[C---:B-1----:R-:W-:Y:S02]  /*7930*/  IADD3 R26, R68.reuse, 0x2, RZ ;  /* 0x00000002441a7810 */ /* 0x042fe40007ffe0ff */
[----:B------:R-:W-:Y:S02]  /*7940*/  IADD3 R30, R68, 0x3, RZ ;  /* 0x00000003441e7810 */ /* 0x000fe40007ffe0ff */
[----:B------:R-:W-:Y:S02]  /*7950*/  ISETP.GE.AND P5, PT, R26, R91, PT ;  /* 0x0000005b1a00720c */ /* 0x000fe40003fa6270 */
[C---:B------:R-:W-:Y:S02]  /*7960*/  IADD3 R26, R68.reuse, 0x4, RZ ;  /* 0x00000004441a7810 */ /* 0x040fe40007ffe0ff */
[----:B------:R-:W-:-:S02]  /*7970*/  IADD3 R38, R68, 0x5, RZ ;  /* 0x0000000544267810 */ /* 0x000fc40007ffe0ff */
[-C--:B------:R-:W-:Y:S02]  /*7980*/  ISETP.GE.AND P3, PT, R30, R91.reuse, PT ;  /* 0x0000005b1e00720c */ /* 0x080fe40003f66270 */
[----:B------:R-:W-:Y:S02]  /*7990*/  IADD3 R30, R68, 0x6, RZ ;  /* 0x00000006441e7810 */ /* 0x000fe40007ffe0ff */
[-C--:B------:R-:W-:Y:S02]  /*79a0*/  ISETP.GE.AND P6, PT, R26, R91.reuse, PT ;  /* 0x0000005b1a00720c */ /* 0x080fe40003fc6270 */
[----:B------:R-:W-:Y:S02]  /*79b0*/  ISETP.GE.AND P4, PT, R38, R91, PT ;  /* 0x0000005b2600720c */ /* 0x000fe40003f86270 */
[C---:B-----5:R-:W-:Y:S02]  /*79c0*/  PRMT R26, R33.reuse, 0x7632, R26 ;  /* 0x00007632211a7816 */ /* 0x060fe4000000001a */
[----:B------:R-:W-:-:S02]  /*79d0*/  SEL R33, R33, RZ, !P5 ;  /* 0x000000ff21217207 */ /* 0x000fc40006800000 */
[----:B------:R-:W-:Y:S02]  /*79e0*/  IADD3 R38, R68, 0x1, RZ ;  /* 0x0000000144267810 */ /* 0x000fe40007ffe0ff */
[-C--:B------:R-:W-:Y:S02]  /*79f0*/  ISETP.GE.AND P5, PT, R30, R91.reuse, PT ;  /* 0x0000005b1e00720c */ /* 0x080fe40003fa6270 */
[----:B------:R-:W-:Y:S02]  /*7a00*/  IADD3 R64, R68, 0x7, RZ ;  /* 0x0000000744407810 */ /* 0x000fe40007ffe0ff */
[----:B------:R-:W-:Y:S02]  /*7a10*/  SEL R29, R34, RZ, !P6 ;  /* 0x000000ff221d7207 */ /* 0x000fe40007000000 */
[----:B------:R-:W-:Y:S02]  /*7a20*/  ISETP.GE.AND P6, PT, R38, R91, PT ;  /* 0x0000005b2600720c */ /* 0x000fe40003fc6270 */
[----:B------:R-:W-:-:S02]  /*7a30*/  SEL R30, R26, RZ, !P3 ;  /* 0x000000ff1a1e7207 */ /* 0x000fc40005800000 */
[C---:B------:R-:W-:Y:S02]  /*7a40*/  SEL R38, R35.reuse, RZ, !P5 ;  /* 0x000000ff23267207 */ /* 0x040fe40006800000 */
[-C--:B------:R-:W-:Y:S02]  /*7a50*/  ISETP.GE.AND P3, PT, R64, R91.reuse, PT ;  /* 0x0000005b4000720c */ /* 0x080fe40003f66270 */
        /* <DEDUP_REMOVED lines=8> */
[----:B------:R-:W-:Y:S02]  /*7ae0*/  PRMT R33, R33, 0x5410, R30 ;  /* 0x0000541021217816 */ /* 0x000fe4000000001e */
[----:B------:R-:W-:-:S02]  /*7af0*/  PRMT R34, R29, 0x5410, R34 ;  /* 0x000054101d227816 */ /* 0x000fc40000000022 */
[----:B------:R-:W-:Y:S02]  /*7b00*/  PRMT R35, R38, 0x5410, R35 ;  /* 0x0000541026237816 */ /* 0x000fe40000000023 */
[----:B------:R-:W-:Y:S02]  /*7b10*/  PRMT R32, R32, 0x5410, R27 ;  /* 0x0000541020207816 */ /* 0x000fe4000000001b */
.L_x_18358:
[----:B-1----:R-:W-:Y:S05]  /*7b20*/  BSYNC B2 ;  /* 0x0000000000027941 */ /* 0x002fea0003800000 */
.L_x_18357:
[----:B------:R-:W5:Y:S01]  /*7b30*/  LDG.E.128.CONSTANT R36, [R36.64] ;  /* 0x0000000a24247981 */ /* 0x000f62000c1e9d00 */
[----:B------:R-:W-:Y:S01]  /*7b40*/  BSSY B2, `(.L_x_18359) ;  /* 0x0000022000027945 */ /* 0x000fe20003800000 */
[----:B-----5:R-:W-:Y:S01]  /*7b50*/  HMUL2 R33, R114, R33 ;  /* 0x0000002172217232 */ /* 0x020fe20000000000 */
[----:B------:R-:W-:Y:S05]  /*7b60*/  @P0 BRA `(.L_x_18360) ;  /* 0x000001f000000947 */ /* 0x000fea0003800000 */
[C---:B------:R-:W-:Y:S02]  /*7b70*/  IADD3 R30, R68.reuse, 0x3, RZ ;  /* 0x00000003441e7810 */ /* 0x040fe40007ffe0ff */
        /* <DEDUP_REMOVED lines=8> */
[----:B------:R-:W-:-:S02]  /*7c00*/  SEL R26, R37, RZ, !P5 ;  /* 0x000000ff251a7207 */ /* 0x000fc40006800000 */
[-C--:B------:R-:W-:Y:S02]  /*7c10*/  ISETP.GE.AND P5, PT, R30, R91.reuse, PT ;  /* 0x0000005b1e00720c */ /* 0x080fe40003fa6270 */
[----:B------:R-:W-:Y:S02]  /*7c20*/  PRMT R37, R37, 0x7632, R37 ;  /* 0x0000763225257816 */ /* 0x000fe40000000025 */
[----:B------:R-:W-:Y:S02]  /*7c30*/  IADD3 R30, R68, 0x7, RZ ;  /* 0x00000007441e7810 */ /* 0x000fe40007ffe0ff */
[----:B------:R-:W-:Y:S02]  /*7c40*/  SEL R37, R37, RZ, !P3 ;  /* 0x000000ff25257207 */ /* 0x000fe40005800000 */
[----:B------:R-:W-:Y:S02]  /*7c50*/  ISETP.GE.AND P3, PT, R30, R91, PT ;  /* 0x0000005b1e00720c */ /* 0x000fe40003f66270 */
[----:B------:R-:W-:-:S02]  /*7c60*/  IADD3 R30, R68, 0x1, RZ ;  /* 0x00000001441e7810 */ /* 0x000fc40007ffe0ff */
[----:B------:R-:W-:Y:S02]  /*7c70*/  SEL R27, R38, RZ, !P6 ;  /* 0x000000ff261b7207 */ /* 0x000fe40007000000 */
[-C--:B------:R-:W-:Y:S02]  /*7c80*/  ISETP.GE.AND P6, PT, R30, R91.reuse, PT ;  /* 0x0000005b1e00720c */ /* 0x080fe40003fc6270 */
[C---:B------:R-:W-:Y:S02]  /*7c90*/  SEL R30, R39.reuse, RZ, !P5 ;  /* 0x000000ff271e7207 */ /* 0x040fe40006800000 */
        /* <DEDUP_REMOVED lines=12> */
.L_x_18360:
[----:B------:R-:W-:Y:S05]  /*7d60*/  BSYNC B2 ;  /* 0x0000000000027941 */ /* 0x000fea0003800000 */
.L_x_18359:
[----:B------:R-:W-:Y:S01]  /*7d70*/  LEA.HI.X R93, R24, c[0x0][0x18c], R25, 0x1, P2 ;  /* 0x00006300185d7a11 */ /* 0x000fe200010f0c19 */
[----:B------:R-:W-:Y:S01]  /*7d80*/  HFMA2.MMA R37, R114, R37, -RZ ;  /* 0x0000002572257235 */ /* 0x000fe200001000ff */
[----:B------:R0:W5:Y:S01]  /*7d90*/  LDG.E.128.CONSTANT R24, [R126.64] ;  /* 0x0000000a7e187981 */ /* 0x000162000c1e9d00 */
[----:B------:R-:W-:Y:S01]  /*7da0*/  BSSY B2, `(.L_x_18361) ;  /* 0x0000025000027945 */ /* 0x000fe20003800000 */
[----:B------:R-:W-:Y:S01]  /*7db0*/  HFMA2.MMA R33, R115, R32, R33 ;  /* 0x0000002073217235 */ /* 0x000fe20000000021 */
[----:B------:R-:W-:Y:S02]  /*7dc0*/  LEA R98, P3, R28, c[0x0][0x188], 0x1 ;  /* 0x000062001c627a11 */ /* 0x000fe400078608ff */
[----:B------:R-:W-:-:S04]  /*7dd0*/  LEA.HI.X.SX32 R29, R96, R117, 0x1, P1 ;  /* 0x00000075601d7211 */ /* 0x000fc800008f0eff */
[----:B------:R-:W-:Y:S01]  /*7de0*/  HFMA2 R36, R115, R36, R37 ;  /* 0x0000002473247231 */ /* 0x000fe20000000025 */
[----:B------:R-:W-:Y:S05]  /*7df0*/  @P0 BRA `(.L_x_18362) ;  /* 0x000001f000000947 */ /* 0x000fea0003800000 */
[----:B0-----:R-:W-:Y:S02]  /*7e00*/  IADD3 R30, R68, 0x2, RZ ;  /* 0x00000002441e7810 */ /* 0x001fe40007ffe0ff */
[----:B-----5:R-:W-:Y:S02]  /*7e10*/  PRMT R57, R27, 0x7632, R57 ;  /* 0x000076321b397816 */ /* 0x020fe40000000039 */
[-C--:B------:R-:W-:Y:S02]  /*7e20*/  ISETP.GE.AND P5, PT, R30, R91.reuse, PT ;  /* 0x0000005b1e00720c */ /* 0x080fe40003fa6270 */
[----:B------:R-:W-:Y:S02]  /*7e30*/  IADD3 R30, R68, 0x3, RZ ;  /* 0x00000003441e7810 */ /* 0x000fe40007ffe0ff */
[----:B------:R-:W-:Y:S02]  /*7e40*/  SEL R32, R25, RZ, !P5 ;  /* 0x000000ff19207207 */ /* 0x000fe40006800000 */
[----:B------:R-:W-:-:S02]  /*7e50*/  ISETP.GE.AND P1, PT, R30, R91, PT ;  /* 0x0000005b1e00720c */ /* 0x000fc40003f26270 */
        /* <DEDUP_REMOVED lines=11> */
[----:B------:R-:W-:Y:S02]  /*7f10*/  IADD3 R30, R68, 0x1, RZ ;  /* 0x00000001441e7810 */ /* 0x000fe40007ffe0ff */
[----:B------:R-:W-:-:S02]  /*7f20*/  PRMT R25, R24, 0x7632, R25 ;  /* 0x0000763218197816 */ /* 0x000fc40000000019 */
[-C--:B------:R-:W-:Y:S02]  /*7f30*/  ISETP.GE.AND P6, PT, R30, R91.reuse, PT ;  /* 0x0000005b1e00720c */ /* 0x080fe40003fc6270 */
[----:B------:R-:W-:Y:S02]  /*7f40*/  SEL R30, R27, RZ, !P4 ;  /* 0x000000ff1b1e7207 */ /* 0x000fe40006000000 */
[----:B------:R-:W-:Y:S02]  /*7f50*/  ISETP.GE.AND P4, PT, R68, R91, PT ;  /* 0x0000005b4400720c */ /* 0x000fe40003f86270 */
        /* <DEDUP_REMOVED lines=8> */
[----:B------:R-:W-:-:S02]  /*7fe0*/  PRMT R24, R24, 0x5410, R37 ;  /* 0x0000541018187816 */ /* 0x000fc40000000025 */
.L_x_18362:
[----:B0-----:R-:W-:Y:S05]  /*7ff0*/  BSYNC B2 ;  /* 0x0000000000027941 */ /* 0x001fea0003800000 */
.L_x_18361:
[----:B------:R-:W-:Y:S01]  /*8000*/  LEA.HI.X R99, R28, c[0x0][0x18c], R29, 0x1, P3 ;  /* 0x000063001c637a11 */ /* 0x000fe200018f0c1d */
[----:B-----5:R-:W-:Y:S01]  /*8010*/  HMUL2 R25, R114, R25 ;  /* 0x0000001972197232 */ /* 0x020fe20000000000 */
[----:B------:R0:W5:Y:S01]  /*8020*/  LDG.E.128.CONSTANT R28, [R50.64] ;  /* 0x0000000a321c7981 */ /* 0x000162000c1e9d00 */
[----:B------:R-:W-:Y:S01]  /*8030*/  BSSY B2, `(.L_x_18363) ;  /* 0x0000024000027945 */ /* 0x000fe20003800000 */
[----:B------:R-:W-:Y:S01]  /*8040*/  HFMA2.MMA R33, R119, R34, R33 ;  /* 0x0000002277217235 */ /* 0x000fe20000000021 */
[----:B------:R-:W-:-:S02]  /*8050*/  HFMA2 R36, R119, R38, R36 ;  /* 0x0000002677247231 */ /* 0x000fc40000000024 */
[----:B------:R-:W-:Y:S01]  /*8060*/  HFMA2.MMA R24, R115, R24, R25 ;  /* 0x0000001873187235 */ /* 0x000fe20000000019 */
[----:B------:R-:W-:Y:S05]  /*8070*/  @P0 BRA `(.L_x_18364) ;  /* 0x000001f000000947 */ /* 0x000fea0003800000 */
[C---:B------:R-:W-:Y:S02]  /*8080*/  IADD3 R32, R68.reuse, 0x2, RZ ;  /* 0x0000000244207810 */ /* 0x040fe40007ffe0ff */
        /* <DEDUP_REMOVED lines=8> */
[C---:B------:R-:W-:Y:S02]  /*8110*/  IADD3 R34, R68.reuse, 0x1, RZ ;  /* 0x0000000144227810 */ /* 0x040fe40007ffe0ff */
[----:B------:R-:W-:Y:S02]  /*8120*/  IADD3 R38, R68, 0x7, RZ ;  /* 0x0000000744267810 */ /* 0x000fe40007ffe0ff */
[----:B------:R-:W-:-:S02]  /*8130*/  ISETP.GE.AND P5, PT, R32, R91, PT ;  /* 0x0000005b2000720c */ /* 0x000fc40003fa6270 */
[C---:B-----5:R-:W-:Y:S02]  /*8140*/  SEL R32, R29.reuse, RZ, !P1 ;  /* 0x000000ff1d207207 */ /* 0x060fe40004800000 */
[-C--:B------:R-:W-:Y:S02]  /*8150*/  ISETP.GE.AND P1, PT, R34, R91.reuse, PT ;  /* 0x0000005b2200720c */ /* 0x080fe40003f26270 */
[----:B------:R-:W-:Y:S02]  /*8160*/  SEL R37, R30, RZ, !P6 ;  /* 0x000000ff1e257207 */ /* 0x000fe40007000000 */
[-C--:B------:R-:W-:Y:S02]  /*8170*/  ISETP.GE.AND P2, PT, R38, R91.reuse, PT ;  /* 0x0000005b2600720c */ /* 0x080fe40003f46270 */
[----:B------:R-:W-:Y:S02]  /*8180*/  ISETP.GE.AND P6, PT, R68, R91, PT ;  /* 0x0000005b4400720c */ /* 0x000fe40003fc6270 */
[----:B------:R-:W-:-:S02]  /*8190*/  PRMT R29, R29, 0x7632, R29 ;  /* 0x000076321d1d7816 */ /* 0x000fc4000000001d */
[----:B------:R-:W-:Y:S02]  /*81a0*/  PRMT R30, R30, 0x7632, R30 ;  /* 0x000076321e1e7816 */ /* 0x000fe4000000001e */
[C---:B------:R-:W-:Y:S02]  /*81b0*/  PRMT R25, R28.reuse, 0x7632, R25 ;  /* 0x000076321c197816 */ /* 0x040fe40000000019 */
        /* <DEDUP_REMOVED lines=11> */
.L_x_18364:
[----:B------:R-:W-:Y:S05]  /*8270*/  BSYNC B2 ;  /* 0x0000000000027941 */ /* 0x000fea0003800000 */
.L_x_18363:
[----:B0-----:R-:W-:Y:S01]  /*8280*/  HFMA2 R50, R118, R35, R33 ;  /* 0x0000002376327231 */ /* 0x001fe20000000021 */
[----:B------:R-:W-:Y:S01]  /*8290*/  HFMA2.MMA R51, R118, R39, R36 ;  /* 0x0000002776337235 */ /* 0x000fe20000000024 */
[----:B------:R0:W5:Y:S02]  /*82a0*/  LDG.E.128.CONSTANT R32, [R62.64] ;  /* 0x0000000a3e207981 */ /* 0x000164000c1e9d00 */
[----:B-----5:R-:W-:Y:S01]  /*82b0*/  HMUL2 R29, R114, R29 ;  /* 0x0000001d721d7232 */ /* 0x020fe20000000000 */
[----:B------:R-:W-:Y:S01]  /*82c0*/  BSSY B2, `(.L_x_18365) ;  /* 0x0000023000027945 */ /* 0x000fe20003800000 */
[----:B------:R-:W-:-:S04]  /*82d0*/  HFMA2 R24, R119, R26, R24 ;  /* 0x0000001a77187231 */ /* 0x000fc80000000018 */
[----:B------:R-:W-:Y:S01]  /*82e0*/  HFMA2.MMA R28, R115, R28, R29 ;  /* 0x0000001c731c7235 */ /* 0x000fe2000000001d */
[----:B------:R-:W-:Y:S05]  /*82f0*/  @P0 BRA `(.L_x_18366) ;  /* 0x000001f000000947 */ /* 0x000fea0003800000 */
[C---:B------:R-:W-:Y:S02]  /*8300*/  IADD3 R26, R68.reuse, 0x2, RZ ;  /* 0x00000002441a7810 */ /* 0x040fe40007ffe0ff */
[C---:B------:R-:W-:Y:S02]  /*8310*/  IADD3 R36, R68.reuse, 0x3, RZ ;  /* 0x0000000344247810 */ /* 0x040fe40007ffe0ff */
[----:B------:R-:W-:Y:S02]  /*8320*/  IADD3 R38, R68, 0x4, RZ ;  /* 0x0000000444267810 */ /* 0x000fe40007ffe0ff */
[-C--:B------:R-:W-:Y:S02]  /*8330*/  ISETP.GE.AND P1, PT, R26, R91.reuse, PT ;  /* 0x0000005b1a00720c */ /* 0x080fe40003f26270 */
[----:B------:R-:W-:Y:S02]  /*8340*/  IADD3 R26, R68, 0x5, RZ ;  /* 0x00000005441a7810 */ /* 0x000fe40007ffe0ff */
[----:B------:R-:W-:-:S02]  /*8350*/  ISETP.GE.AND P4, PT, R36, R91, PT ;  /* 0x0000005b2400720c */ /* 0x000fc40003f86270 */
[-C--:B------:R-:W-:Y:S02]  /*8360*/  ISETP.GE.AND P6, PT, R38, R91.reuse, PT ;  /* 0x0000005b2600720c */ /* 0x080fe40003fc6270 */
[C---:B------:R-:W-:Y:S02]  /*8370*/  IADD3 R36, R68.reuse, 0x1, RZ ;  /* 0x0000000144247810 */ /* 0x040fe40007ffe0ff */
[C---:B------:R-:W-:Y:S02]  /*8380*/  IADD3 R38, R68.reuse, 0x6, RZ ;  /* 0x0000000644267810 */ /* 0x040fe40007ffe0ff */
[----:B0-----:R-:W-:Y:S02]  /*8390*/  IADD3 R62, R68, 0x7, RZ ;  /* 0x00000007443e7810 */ /* 0x001fe40007ffe0ff */
[----:B------:R-:W-:Y:S02]  /*83a0*/  ISETP.GE.AND P3, PT, R26, R91, PT ;  /* 0x0000005b1a00720c */ /* 0x000fe40003f66270 */
[----:B------:R-:W-:-:S02]  /*83b0*/  SEL R26, R33, RZ, !P1 ;  /* 0x000000ff211a7207 */ /* 0x000fc40004800000 */
[-C--:B------:R-:W-:Y:S02]  /*83c0*/  ISETP.GE.AND P1, PT, R36, R91.reuse, PT ;  /* 0x0000005b2400720c */ /* 0x080fe40003f26270 */
[----:B------:R-:W-:Y:S02]  /*83d0*/  SEL R29, R34, RZ, !P6 ;  /* 0x000000ff221d7207 */ /* 0x000fe40007000000 */
[-C--:B------:R-:W-:Y:S02]  /*83e0*/  ISETP.GE.AND P5, PT, R38, R91.reuse, PT ;  /* 0x0000005b2600720c */ /* 0x080fe40003fa6270 */
        /* <DEDUP_REMOVED lines=16> */
.L_x_18366:
[----:B------:R-:W-:Y:S05]  /*84f0*/  BSYNC B2 ;  /* 0x0000000000027941 */ /* 0x000fea0003800000 */
.L_x_18365:
[----:B------:R1:W5:Y:S01]  /*8500*/  LDG.E.128.CONSTANT R36, [R124.64] ;  /* 0x0000000a7c247981 */ /* 0x000362000c1e9d00 */
[----:B------:R-:W-:Y:S01]  /*8510*/  BSSY B2, `(.L_x_18367) ;  /* 0x0000022000027945 */ /* 0x000fe20003800000 */
[----:B------:R-:W-:Y:S01]  /*8520*/  HMUL2 R33, R114, R33 ;  /* 0x0000002172217232 */ /* 0x000fe20000000000 */
[----:B------:R-:W-:Y:S05]  /*8530*/  @P0 BRA `(.L_x_18368) ;  /* 0x000001f000000947 */ /* 0x000fea0003800000 */
[C---:B------:R-:W-:Y:S02]  /*8540*/  IADD3 R26, R68.reuse, 0x2, RZ ;  /* 0x00000002441a7810 */ /* 0x040fe40007ffe0ff */
[----:B0-----:R-:W-:Y:S02]  /*8550*/  IADD3 R62, R68, 0x3, RZ ;  /* 0x00000003443e7810 */ /* 0x001fe40007ffe0ff */
[-C--:B------:R-:W-:Y:S02]  /*8560*/  ISETP.GE.AND P1, PT, R26, R91.reuse, PT ;  /* 0x0000005b1a00720c */ /* 0x080fe40003f26270 */
[----:B------:R-:W-:Y:S02]  /*8570*/  IADD3 R26, R68, 0x4, RZ ;  /* 0x00000004441a7810 */ /* 0x000fe40007ffe0ff */
[----:B------:R-:W-:-:S02]  /*8580*/  ISETP.GE.AND P4, PT, R62, R91, PT ;  /* 0x0000005b3e00720c */ /* 0x000fc40003f86270 */
[----:B------:R-:W-:Y:S02]  /*8590*/  IADD3 R62, R68, 0x5, RZ ;  /* 0x00000005443e7810 */ /* 0x000fe40007ffe0ff */
[-C--:B------:R-:W-:Y:S02]  /*85a0*/  ISETP.GE.AND P6, PT, R26, R91.reuse, PT ;  /* 0x0000005b1a00720c */ /* 0x080fe40003fc6270 */
[----:B------:R-:W-:Y:S02]  /*85b0*/  IADD3 R26, R68, 0x6, RZ ;  /* 0x00000006441a7810 */ /* 0x000fe40007ffe0ff */
[----:B------:R-:W-:Y:S02]  /*85c0*/  ISETP.GE.AND P3, PT, R62, R91, PT ;  /* 0x0000005b3e00720c */ /* 0x000fe40003f66270 */
[C---:B------:R-:W-:Y:S02]  /*85d0*/  IADD3 R64, R68.reuse, 0x7, RZ ;  /* 0x0000000744407810 */ /* 0x040fe40007ffe0ff */
[----:B------:R-:W-:-:S02]  /*85e0*/  IADD3 R62, R68, 0x1, RZ ;  /* 0x00000001443e7810 */ /* 0x000fc40007ffe0ff */
[-C--:B------:R-:W-:Y:S02]  /*85f0*/  ISETP.GE.AND P5, PT, R26, R91.reuse, PT ;  /* 0x0000005b1a00720c */ /* 0x080fe40003fa6270 */
[----:B-----5:R-:W-:Y:S02]  /*8600*/  SEL R26, R37, RZ, !P1 ;  /* 0x000000ff251a7207 */ /* 0x020fe40004800000 */
[----:B------:R-:W-:Y:S02]  /*8610*/  SEL R29, R38, RZ, !P6 ;  /* 0x000000ff261d7207 */ /* 0x000fe40007000000 */
[-C--:B------:R-:W-:Y:S02]  /*8620*/  ISETP.GE.AND P2, PT, R64, R91.reuse, PT ;  /* 0x0000005b4000720c */ /* 0x080fe40003f46270 */
[-C--:B------:R-:W-:Y:S02]  /*8630*/  ISETP.GE.AND P1, PT, R62, R91.reuse, PT ;  /* 0x0000005b3e00720c */ /* 0x080fe40003f26270 */
[----:B------:R-:W-:-:S02]  /*8640*/  ISETP.GE.AND P6, PT, R68, R91, PT ;  /* 0x0000005b4400720c */ /* 0x000fc40003fc6270 */
[----:B------:R-:W-:Y:S02]  /*8650*/  PRMT R37, R37, 0x7632, R37 ;  /* 0x0000763225257816 */ /* 0x000fe40000000025 */
[----:B------:R-:W-:Y:S02]  /*8660*/  PRMT R38, R38, 0x7632, R38 ;  /* 0x0000763226267816 */ /* 0x000fe40000000026 */
[C---:B------:R-:W-:Y:S02]  /*8670*/  PRMT R25, R36.reuse, 0x7632, R25 ;  /* 0x0000763224197816 */ /* 0x040fe40000000019 */
[C---:B------:R-:W-:Y:S02]  /*8680*/  PRMT R57, R39.reuse, 0x7632, R57 ;  /* 0x0000763227397816 */ /* 0x040fe40000000039 */
[----:B------:R-:W-:Y:S02]  /*8690*/  SEL R36, R36, RZ, !P6 ;  /* 0x000000ff24247207 */ /* 0x000fe40007000000 */
        /* <DEDUP_REMOVED lines=9> */
.L_x_18368:
[----:B------:R-:W-:Y:S05]  /*8730*/  BSYNC B2 ;  /* 0x0000000000027941 */ /* 0x000fea0003800000 */
.L_x_18367:
[----:B------:R-:W-:Y:S01]  /*8740*/  HFMA2 R57, R118, R27, R24 ;  /* 0x0000001b76397231 */ /* 0x000fe20000000018 */
[----:B-----5:R-:W-:Y:S01]  /*8750*/  HFMA2.MMA R37, R114, R37, -RZ ;  /* 0x0000002572257235 */ /* 0x020fe200001000ff */
[----:B------:R2:W5:Y:S01]  /*8760*/  LDG.E.128.CONSTANT R24, [R74.64] ;  /* 0x0000000a4a187981 */ /* 0x000562000c1e9d00 */
[----:B------:R-:W-:Y:S01]  /*8770*/  HFMA2.MMA R33, R115, R32, R33 ;  /* 0x0000002073217235 */ /* 0x000fe20000000021 */
[-C--:B------:R-:W-:Y:S01]  /*8780*/  IADD3 R32, P5, R95, R122.reuse, RZ ;  /* 0x0000007a5f207210 */ /* 0x080fe20007fbe0ff */
[----:B------:R-:W-:Y:S01]  /*8790*/  HFMA2.MMA R28, R119, R30, R28 ;  /* 0x0000001e771c7235 */ /* 0x000fe2000000001c */
[----:B------:R-:W-:-:S03]  /*87a0*/  IADD3 R76, P2, R90, R122, RZ ;  /* 0x0000007a5a4c7210 */ /* 0x000fc60007f5e0ff */
[----:B------:R-:W-:Y:S02]  /*87b0*/  HFMA2.MMA R33, R119, R34, R33 ;  /* 0x0000002277217235 */ /* 0x000fe40000000021 */
[----:B------:R-:W-:Y:S01]  /*87c0*/  HFMA2 R36, R115, R36, R37 ;  /* 0x0000002473247231 */ /* 0x000fe20000000025 */
[----:B------:R-:W-:Y:S01]  /*87d0*/  IADD3 R37, P1, R94, R122, RZ ;  /* 0x0000007a5e257210 */ /* 0x000fe20007f3e0ff */
[----:B------:R-:W-:Y:S01]  /*87e0*/  BSSY B2, `(.L_x_18369) ;  /* 0x0000028000027945 */ /* 0x000fe20003800000 */
[C---:B0-----:R-:W-:Y:S01]  /*87f0*/  HFMA2.MMA R62, R118.reuse, R31, R28 ;  /* 0x0000001f763e7235 */ /* 0x041fe2000000001c */
[----:B------:R-:W-:Y:S01]  /*8800*/  HFMA2 R64, R119, R38, R36 ;  /* 0x0000002677407231 */ /* 0x000fe20000000024 */
[----:B------:R-:W-:Y:S02]  /*8810*/  LEA R38, P3, R32, c[0x0][0x188], 0x1 ;  /* 0x0000620020267a11 */ /* 0x000fe400078608ff */
[----:B------:R-:W-:Y:S01]  /*8820*/  LEA R36, P4, R37, c[0x0][0x188], 0x1 ;  /* 0x0000620025247a11 */ /* 0x000fe200078808ff */
[----:B------:R-:W-:Y:S01]  /*8830*/  HFMA2 R63, R118, R35, R33 ;  /* 0x00000023763f7231 */ /* 0x000fe20000000021 */
[----:B------:R-:W-:Y:S01]  /*8840*/  LEA.HI.X.SX32 R33, R95, R117, 0x1, P5 ;  /* 0x000000755f217211 */ /* 0x000fe200028f0eff */
[----:B------:R-:W-:Y:S01]  /*8850*/  HFMA2.MMA R64, R118, R39, R64 ;  /* 0x0000002776407235 */ /* 0x000fe20000000040 */
[----:B------:R-:W-:Y:S05]  /*8860*/  @P0 BRA `(.L_x_18370) ;  /* 0x000001f000000947 */ /* 0x000fea0003800000 */
[C---:B--2---:R-:W-:Y:S02]  /*8870*/  IADD3 R28, R68.reuse, 0x2, RZ ;  /* 0x00000002441c7810 */ /* 0x044fe40007ffe0ff */
[----:B------:R-:W-:-:S02]  /*8880*/  IADD3 R30, R68, 0x3, RZ ;  /* 0x00000003441e7810 */ /* 0x000fc40007ffe0ff */
[-C--:B------:R-:W-:Y:S02]  /*8890*/  ISETP.GE.AND P5, PT, R28, R91.reuse, PT ;  /* 0x0000005b1c00720c */ /* 0x080fe40003fa6270 */
[----:B------:R-:W-:Y:S02]  /*88a0*/  IADD3 R34, R68, 0x4, RZ ;  /* 0x0000000444227810 */ /* 0x000fe40007ffe0ff */
[C---:B-----5:R-:W-:Y:S02]  /*88b0*/  PRMT R28, R25.reuse, 0x7632, R28 ;  /* 0x00007632191c7816 */ /* 0x060fe4000000001c */
[----:B------:R-:W-:Y:S02]  /*88c0*/  SEL R25, R25, RZ, !P5 ;  /* 0x000000ff19197207 */ /* 0x000fe40006800000 */
[-C--:B------:R-:W-:Y:S02]  /*88d0*/  ISETP.GE.AND P6, PT, R30, R91.reuse, PT ;  /* 0x0000005b1e00720c */ /* 0x080fe40003fc6270 */
[----:B------:R-:W-:-:S02]  /*88e0*/  ISETP.GE.AND P5, PT, R34, R91, PT ;  /* 0x0000005b2200720c */ /* 0x000fc40003fa6270 */
[C---:B------:R-:W-:Y:S02]  /*88f0*/  IADD3 R30, R68.reuse, 0x5, RZ ;  /* 0x00000005441e7810 */ /* 0x040fe40007ffe0ff */
[----:B------:R-:W-:Y:S02]  /*8900*/  IADD3 R34, R68, 0x6, RZ ;  /* 0x0000000644227810 */ /* 0x000fe40007ffe0ff */
        /* <DEDUP_REMOVED lines=8> */
[----:B------:R-:W-:Y:S02]  /*8990*/  PRMT R26, R27, 0x7632, R26 ;  /* 0x000076321b1a7816 */ /* 0x000fe4000000001a */
[----:B------:R-:W-:-:S02]  /*89a0*/  IADD3 R74, R68, 0x1, RZ ;  /* 0x00000001444a7810 */ /* 0x000fc40007ffe0ff */
[----:B------:R-:W-:Y:S02]  /*89b0*/  SEL R34, R27, RZ, !P5 ;  /* 0x000000ff1b227207 */ /* 0x000fe40006800000 */
[----:B------:R-:W-:Y:S02]  /*89c0*/  SEL R27, R26, RZ, !P6 ;  /* 0x000000ff1a1b7207 */ /* 0x000fe40007000000 */
[-C--:B------:R-:W-:Y:S02]  /*89d0*/  ISETP.GE.AND P5, PT, R74, R91.reuse, PT ;  /* 0x0000005b4a00720c */ /* 0x080fe40003fa6270 */
[----:B------:R-:W-:Y:S02]  /*89e0*/  ISETP.GE.AND P6, PT, R68, R91, PT ;  /* 0x0000005b4400720c */ /* 0x000fe40003fc6270 */
[C---:B------:R-:W-:Y:S02]  /*89f0*/  PRMT R26, R24.reuse, 0x7632, R26 ;  /* 0x00007632181a7816 */ /* 0x040fe4000000001a */
[----:B------:R-:W-:-:S02]  /*8a00*/  SEL R24, R24, RZ, !P6 ;  /* 0x000000ff18187207 */ /* 0x000fc40007000000 */
[----:B------:R-:W-:Y:S02]  /*8a10*/  SEL R31, R26, RZ, !P5 ;  /* 0x000000ff1a1f7207 */ /* 0x000fe40006800000 */
[----:B------:R-:W-:Y:S02]  /*8a20*/  PRMT R25, R25, 0x5410, R28 ;  /* 0x0000541019197816 */ /* 0x000fe4000000001c */
[----:B------:R-:W-:Y:S02]  /*8a30*/  PRMT R26, R29, 0x5410, R30 ;  /* 0x000054101d1a7816 */ /* 0x000fe4000000001e */
[----:B------:R-:W-:Y:S02]  /*8a40*/  PRMT R27, R34, 0x5410, R27 ;  /* 0x00005410221b7816 */ /* 0x000fe4000000001b */
[----:B------:R-:W-:Y:S02]  /*8a50*/  PRMT R24, R24, 0x5410, R31 ;  /* 0x0000541018187816 */ /* 0x000fe4000000001f */
.L_x_18370:
[----:B--2---:R-:W-:Y:S05]  /*8a60*/  BSYNC B2 ;  /* 0x0000000000027941 */ /* 0x004fea0003800000 */
.L_x_18369:
[----:B------:R0:W5:Y:S01]  /*8a70*/  LDG.E.128.CONSTANT R28, [R92.64] ;  /* 0x0000000a5c1c7981 */ /* 0x000162000c1e9d00 */
[----:B------:R-:W-:Y:S01]  /*8a80*/  BSSY B2, `(.L_x_18371) ;  /* 0x0000022000027945 */ /* 0x000fe20003800000 */
[----:B-----5:R-:W-:Y:S01]  /*8a90*/  HMUL2 R25, R114, R25 ;  /* 0x0000001972197232 */ /* 0x020fe20000000000 */
[----:B------:R-:W-:Y:S05]  /*8aa0*/  @P0 BRA `(.L_x_18372) ;  /* 0x000001f000000947 */ /* 0x000fea0003800000 */
[C---:B------:R-:W-:Y:S02]  /*8ab0*/  IADD3 R34, R68.reuse, 0x2, RZ ;  /* 0x0000000244227810 */ /* 0x040fe40007ffe0ff */
[----:B------:R-:W-:-:S02]  /*8ac0*/  IADD3 R74, R68, 0x3, RZ ;  /* 0x00000003444a7810 */ /* 0x000fc40007ffe0ff */
[-C--:B------:R-:W-:Y:S02]  /*8ad0*/  ISETP.GE.AND P5, PT, R34, R91.reuse, PT ;  /* 0x0000005b2200720c */ /* 0x080fe40003fa6270 */
[-C--:B------:R-:W-:Y:S02]  /*8ae0*/  ISETP.GE.AND P6, PT, R74, R91.reuse, PT ;  /* 0x0000005b4a00720c */ /* 0x080fe40003fc6270 */
[----:B------:R-:W-:Y:S02]  /*8af0*/  IADD3 R74, R68, 0x4, RZ ;  /* 0x00000004444a7810 */ /* 0x000fe40007ffe0ff */
[C---:B------:R-:W-:Y:S02]  /*8b00*/  SEL R34, R29.reuse, RZ, !P5 ;  /* 0x000000ff1d227207 */ /* 0x040fe40006800000 */
[----:B------:R-:W-:Y:S02]  /*8b10*/  ISETP.GE.AND P5, PT, R74, R91, PT ;  /* 0x0000005b4a00720c */ /* 0x000fe40003fa6270 */
[----:B------:R-:W-:-:S02]  /*8b20*/  PRMT R29, R29, 0x7632, R29 ;  /* 0x000076321d1d7816 */ /* 0x000fc4000000001d */
[----:B------:R-:W-:Y:S02]  /*8b30*/  IADD3 R74, R68, 0x5, RZ ;  /* 0x00000005444a7810 */ /* 0x000fe40007ffe0ff */
[----:B------:R-:W-:Y:S02]  /*8b40*/  SEL R29, R29, RZ, !P6 ;  /* 0x000000ff1d1d7207 */ /* 0x000fe40007000000 */
[-C--:B------:R-:W-:Y:S02]  /*8b50*/  ISETP.GE.AND P6, PT, R74, R91.reuse, PT ;  /* 0x0000005b4a00720c */ /* 0x080fe40003fc6270 */
[----:B------:R-:W-:Y:S02]  /*8b60*/  IADD3 R74, R68, 0x6, RZ ;  /* 0x00000006444a7810 */ /* 0x000fe40007ffe0ff */
[----:B------:R-:W-:Y:S02]  /*8b70*/  SEL R35, R30, RZ, !P5 ;  /* 0x000000ff1e237207 */ /* 0x000fe40006800000 */
[----:B------:R-:W-:-:S02]  /*8b80*/  ISETP.GE.AND P5, PT, R74, R91, PT ;  /* 0x0000005b4a00720c */ /* 0x000fc40003fa6270 */
[----:B------:R-:W-:Y:S02]  /*8b90*/  PRMT R30, R30, 0x7632, R30 ;  /* 0x000076321e1e7816 */ /* 0x000fe4000000001e */
[----:B------:R-:W-:Y:S02]  /*8ba0*/  IADD3 R74, R68, 0x7, RZ ;  /* 0x00000007444a7810 */ /* 0x000fe40007ffe0ff */
[----:B------:R-:W-:Y:S02]  /*8bb0*/  SEL R30, R30, RZ, !P6 ;  /* 0x000000ff1e1e7207 */ /* 0x000fe40007000000 */
[----:B------:R-:W-:Y:S02]  /*8bc0*/  ISETP.GE.AND P6, PT, R74, R91, PT ;  /* 0x0000005b4a00720c */ /* 0x000fe40003fc6270 */
[----:B------:R-:W-:Y:S02]  /*8bd0*/  PRMT R74, R31, 0x7632, R74 ;  /* 0x000076321f4a7816 */ /* 0x000fe4000000004a */
[----:B0-----:R-:W-:-:S02]  /*8be0*/  IADD3 R92, R68, 0x1, RZ ;  /* 0x00000001445c7810 */ /* 0x001fc40007ffe0ff */
        /* <DEDUP_REMOVED lines=11> */
.L_x_18372:
[----:B------:R-:W-:Y:S05]  /*8ca0*/  BSYNC B2 ;  /* 0x0000000000027941 */ /* 0x000fea0003800000 */
.L_x_18371:
[----:B------:R-:W-:Y:S01]  /*8cb0*/  LEA.HI.X R39, R32, c[0x0][0x18c], R33, 0x1, P3 ;  /* 0x0000630020277a11 */ /* 0x000fe200018f0c21 */
[----:B------:R-:W-:Y:S01]  /*8cc0*/  HFMA2.MMA R29, R114, R29, -RZ ;  /* 0x0000001d721d7235 */ /* 0x000fe200001000ff */
[----:B------:R2:W5:Y:S01]  /*8cd0*/  LDG.E.128.CONSTANT R32, [R98.64] ;  /* 0x0000000a62207981 */ /* 0x000562000c1e9d00 */
[----:B------:R-:W-:Y:S01]  /*8ce0*/  BSSY B2, `(.L_x_18373) ;  /* 0x0000024000027945 */ /* 0x000fe20003800000 */
[----:B------:R-:W-:Y:S01]  /*8cf0*/  HFMA2.MMA R24, R115, R24, R25 ;  /* 0x0000001873187235 */ /* 0x000fe20000000019 */
[----:B0-----:R-:W-:-:S06]  /*8d00*/  LEA R92, P5, R76, c[0x0][0x188], 0x1 ;  /* 0x000062004c5c7a11 */ /* 0x001fcc00078a08ff */
[----:B------:R-:W-:Y:S01]  /*8d10*/  HFMA2 R28, R115, R28, R29 ;  /* 0x0000001c731c7231 */ /* 0x000fe2000000001d */
[----:B------:R-:W-:Y:S05]  /*8d20*/  @P0 BRA `(.L_x_18374) ;  /* 0x000001f000000947 */ /* 0x000fea0003800000 */
[C---:B--2---:R-:W-:Y:S02]  /*8d30*/  IADD3 R74, R68.reuse, 0x2, RZ ;  /* 0x00000002444a7810 */ /* 0x044fe40007ffe0ff */
[----:B------:R-:W-:Y:S02]  /*8d40*/  IADD3 R98, R68, 0x3, RZ ;  /* 0x0000000344627810 */ /* 0x000fe40007ffe0ff */
[-C--:B------:R-:W-:Y:S02]  /*8d50*/  ISETP.GE.AND P3, PT, R74, R91.reuse, PT ;  /* 0x0000005b4a00720c */ /* 0x080fe40003f66270 */
[----:B------:R-:W-:Y:S02]  /*8d60*/  IADD3 R74, R68, 0x4, RZ ;  /* 0x00000004444a7810 */ /* 0x000fe40007ffe0ff */
[----:B-----5:R-:W-:Y:S02]  /*8d70*/  SEL R25, R33, RZ, !P3 ;  /* 0x000000ff21197207 */ /* 0x020fe40005800000 */
[----:B------:R-:W-:-:S02]  /*8d80*/  ISETP.GE.AND P3, PT, R74, R91, PT ;  /* 0x0000005b4a00720c */ /* 0x000fc40003f66270 */
        /* <DEDUP_REMOVED lines=8> */
[----:B------:R-:W-:Y:S02]  /*8e10*/  PRMT R34, R34, 0x7632, R34 ;  /* 0x0000763222227816 */ /* 0x000fe40000000022 */
[----:B------:R-:W-:Y:S02]  /*8e20*/  IADD3 R98, R68, 0x7, RZ ;  /* 0x0000000744627810 */ /* 0x000fe40007ffe0ff */
[----:B------:R-:W-:Y:S02]  /*8e30*/  SEL R34, R34, RZ, !P6 ;  /* 0x000000ff22227207 */ /* 0x000fe40007000000 */
[----:B------:R-:W-:-:S02]  /*8e40*/  ISETP.GE.AND P6, PT, R98, R91, PT ;  /* 0x0000005b6200720c */ /* 0x000fc40003fc6270 */
[C---:B------:R-:W-:Y:S02]  /*8e50*/  PRMT R33, R35.reuse, 0x7632, R33 ;  /* 0x0000763223217816 */ /* 0x040fe40000000021 */
[----:B------:R-:W-:Y:S02]  /*8e60*/  IADD3 R106, R68, 0x1, RZ ;  /* 0x00000001446a7810 */ /* 0x000fe40007ffe0ff */
[----:B------:R-:W-:Y:S02]  /*8e70*/  SEL R98, R35, RZ, !P3 ;  /* 0x000000ff23627207 */ /* 0x000fe40005800000 */
[----:B------:R-:W-:Y:S02]  /*8e80*/  SEL R35, R33, RZ, !P6 ;  /* 0x000000ff21237207 */ /* 0x000fe40007000000 */
[-C--:B------:R-:W-:Y:S02]  /*8e90*/  ISETP.GE.AND P3, PT, R106, R91.reuse, PT ;  /* 0x0000005b6a00720c */ /* 0x080fe40003f66270 */
[----:B------:R-:W-:-:S02]  /*8ea0*/  ISETP.GE.AND P6, PT, R68, R91, PT ;  /* 0x0000005b4400720c */ /* 0x000fc40003fc6270 */
[C---:B------:R-:W-:Y:S02]  /*8eb0*/  PRMT R33, R32.reuse, 0x7632, R33 ;  /* 0x0000763220217816 */ /* 0x040fe40000000021 */
[----:B------:R-:W-:Y:S02]  /*8ec0*/  SEL R32, R32, RZ, !P6 ;  /* 0x000000ff20207207 */ /* 0x000fe40007000000 */
[----:B------:R-:W-:Y:S02]  /*8ed0*/  SEL R75, R33, RZ, !P3 ;  /* 0x000000ff214b7207 */ /* 0x000fe40005800000 */
[----:B------:R-:W-:Y:S02]  /*8ee0*/  PRMT R33, R25, 0x5410, R74 ;  /* 0x0000541019217816 */ /* 0x000fe4000000004a */
[----:B------:R-:W-:Y:S02]  /*8ef0*/  PRMT R34, R29, 0x5410, R34 ;  /* 0x000054101d227816 */ /* 0x000fe40000000022 */
[----:B------:R-:W-:-:S02]  /*8f00*/  PRMT R35, R98, 0x5410, R35 ;  /* 0x0000541062237816 */ /* 0x000fc40000000023 */
[----:B------:R-:W-:Y:S02]  /*8f10*/  PRMT R32, R32, 0x5410, R75 ;  /* 0x0000541020207816 */ /* 0x000fe4000000004b */
.L_x_18374:
[----:B--2---:R-:W-:Y:S05]  /*8f20*/  BSYNC B2 ;  /* 0x0000000000027941 */ /* 0x004fea0003800000 */
.L_x_18373:
[----:B-----5:R-:W-:Y:S01]  /*8f30*/  HMUL2 R33, R114, R33 ;  /* 0x0000002172217232 */ /* 0x020fe20000000000 */
[-C--:B------:R-:W-:Y:S01]  /*8f40*/  LEA.HI.X.SX32 R25, R90, R117.reuse, 0x1, P2 ;  /* 0x000000755a197211 */ /* 0x080fe200010f0eff */
[----:B------:R-:W-:Y:S01]  /*8f50*/  HFMA2.MMA R28, R119, R30, R28 ;  /* 0x0000001e771c7235 */ /* 0x000fe2000000001c */
[-C--:B------:R-:W-:Y:S02]  /*8f60*/  LEA.HI.X.SX32 R74, R94, R117.reuse, 0x1, P1 ;  /* 0x000000755e4a7211 */ /* 0x080fe400008f0eff */
[----:B------:R-:W-:Y:S01]  /*8f70*/  LEA.HI.X R93, R76, c[0x0][0x18c], R25, 0x1, P5 ;  /* 0x000063004c5d7a11 */ /* 0x000fe200028f0c19 */
[----:B------:R-:W-:Y:S01]  /*8f80*/  HFMA2.MMA R33, R115, R32, R33 ;  /* 0x0000002073217235 */ /* 0x000fe20000000021 */
[----:B------:R-:W-:Y:S01]  /*8f90*/  LEA.HI.X R37, R37, c[0x0][0x18c], R74, 0x1, P4 ;  /* 0x0000630025257a11 */ /* 0x000fe200020f0c4a */
[C---:B------:R-:W-:Y:S01]  /*8fa0*/  HFMA2 R74, R119.reuse, R26, R24 ;  /* 0x0000001a774a7231 */ /* 0x040fe20000000018 */
[C---:B------:R-:W-:Y:S01]  /*8fb0*/  IADD3 R25, P2, R88.reuse, R122, RZ ;  /* 0x0000007a58197210 */ /* 0x040fe20007f5e0ff */
[----:B------:R-:W-:Y:S02]  /*8fc0*/  BSSY B2, `(.L_x_18375) ;  /* 0x0000028000027945 */ /* 0x000fe40003800000 */
[----:B------:R-:W-:Y:S01]  /*8fd0*/  HFMA2 R75, R118, R31, R28 ;  /* 0x0000001f764b7231 */ /* 0x000fe2000000001c */
[----:B------:R-:W-:Y:S01]  /*8fe0*/  LEA R24, P1, R25, c[0x0][0x188], 0x1 ;  /* 0x0000620019187a11 */ /* 0x000fe200078208ff */
[----:B------:R-:W-:Y:S01]  /*8ff0*/  HFMA2.MMA R74, R118, R27, R74 ;  /* 0x0000001b764a7235 */ /* 0x000fe2000000004a */
[----:B------:R-:W-:Y:S01]  /*9000*/  LEA.HI.X.SX32 R26, R88, R117, 0x1, P2 ;  /* 0x00000075581a7211 */ /* 0x000fe200010f0eff */
[----:B------:R-:W-:-:S06]  /*9010*/  HFMA2 R33, R119, R34, R33 ;  /* 0x0000002277217231 */ /* 0x000fcc0000000021 */
[----:B------:R-:W-:Y:S02]  /*9020*/  HFMA2.MMA R76, R118, R35, R33 ;  /* 0x00000023764c7235 */ /* 0x000fe40000000021 */
[----:B------:R0:W5:Y:S01]  /*9030*/  LDG.E.128.CONSTANT R32, [R38.64] ;  /* 0x0000000a26207981 */ /* 0x000162000c1e9d00 */
[----:B------:R-:W-:Y:S05]  /*9040*/  @P0 BRA `(.L_x_18376) ;  /* 0x000001f000000947 */ /* 0x000fea0003800000 */
[C---:B------:R-:W-:Y:S02]  /*9050*/  IADD3 R28, R68.reuse, 0x2, RZ ;  /* 0x00000002441c7810 */ /* 0x040fe40007ffe0ff */
[----:B------:R-:W-:Y:S02]  /*9060*/  IADD3 R30, R68, 0x3, RZ ;  /* 0x00000003441e7810 */ /* 0x000fe40007ffe0ff */
[----:B------:R-:W-:Y:S02]  /*9070*/  ISETP.GE.AND P5, PT, R28, R91, PT ;  /* 0x0000005b1c00720c */ /* 0x000fe40003fa6270 */
[C---:B0-----:R-:W-:Y:S02]  /*9080*/  IADD3 R38, R68.reuse, 0x5, RZ ;  /* 0x0000000544267810 */ /* 0x041fe40007ffe0ff */
[----:B------:R-:W-:-:S02]  /*9090*/  IADD3 R28, R68, 0x4, RZ ;  /* 0x00000004441c7810 */ /* 0x000fc40007ffe0ff */
[-C--:B------:R-:W-:Y:S02]  /*90a0*/  ISETP.GE.AND P2, PT, R30, R91.reuse, PT ;  /* 0x0000005b1e00720c */ /* 0x080fe40003f46270 */
[----:B------:R-:W-:Y:S02]  /*90b0*/  IADD3 R30, R68, 0x6, RZ ;  /* 0x00000006441e7810 */ /* 0x000fe40007ffe0ff */
[-C--:B------:R-:W-:Y:S02]  /*90c0*/  ISETP.GE.AND P3, PT, R38, R91.reuse, PT ;  /* 0x0000005b2600720c */ /* 0x080fe40003f66270 */
[-C--:B------:R-:W-:Y:S02]  /*90d0*/  ISETP.GE.AND P6, PT, R28, R91.reuse, PT ;  /* 0x0000005b1c00720c */ /* 0x080fe40003fc6270 */
[----:B------:R-:W-:Y:S02]  /*90e0*/  IADD3 R38, R68, 0x7, RZ ;  /* 0x0000000744267810 */ /* 0x000fe40007ffe0ff */
[----:B------:R-:W-:-:S02]  /*90f0*/  ISETP.GE.AND P4, PT, R30, R91, PT ;  /* 0x0000005b1e00720c */ /* 0x000fc40003f86270 */
[----:B------:R-:W-:Y:S02]  /*9100*/  IADD3 R28, R68, 0x1, RZ ;  /* 0x00000001441c7810 */ /* 0x000fe40007ffe0ff */
[----:B-----5:R-:W-:Y:S02]  /*9110*/  SEL R27, R33, RZ, !P5 ;  /* 0x000000ff211b7207 */ /* 0x020fe40006800000 */
[-C--:B------:R-:W-:Y:S02]  /*9120*/  ISETP.GE.AND P5, PT, R38, R91.reuse, PT ;  /* 0x0000005b2600720c */ /* 0x080fe40003fa6270 */
[----:B------:R-:W-:Y:S02]  /*9130*/  SEL R31, R34, RZ, !P6 ;  /* 0x000000ff221f7207 */ /* 0x000fe40007000000 */
[----:B------:R-:W-:Y:S02]  /*9140*/  ISETP.GE.AND P6, PT, R28, R91, PT ;  /* 0x0000005b1c00720c */ /* 0x000fe40003fc6270 */
[----:B------:R-:W-:-:S02]  /*9150*/  SEL R38, R35, RZ, !P4 ;  /* 0x000000ff23267207 */ /* 0x000fc40006000000 */
[----:B------:R-:W-:Y:S02]  /*9160*/  PRMT R33, R33, 0x7632, R33 ;  /* 0x0000763221217816 */ /* 0x000fe40000000021 */
[----:B------:R-:W-:Y:S02]  /*9170*/  ISETP.GE.AND P4, PT, R68, R91, PT ;  /* 0x0000005b4400720c */ /* 0x000fe40003f86270 */
[----:B------:R-:W-:Y:S02]  /*9180*/  PRMT R34, R34, 0x7632, R34 ;  /* 0x0000763222227816 */ /* 0x000fe40000000022 */
        /* <DEDUP_REMOVED lines=11> */
.L_x_18376:
[----:B------:R-:W-:Y:S05]  /*9240*/  BSYNC B2 ;  /* 0x0000000000027941 */ /* 0x000fea0003800000 */
.L_x_18375:
[----:B0-----:R-:W5:Y:S01]  /*9250*/  LDG.E.128.CONSTANT R36, [R36.64] ;  /* 0x0000000a24247981 */ /* 0x001f62000c1e9d00 */
        /* <DEDUP_REMOVED lines=8> */
[-C--:B------:R-:W-:Y:S02]  /*92e0*/  ISETP.GE.AND P2, PT, R28, R91.reuse, PT ;  /* 0x0000005b1c00720c */ /* 0x080fe40003f46270 */
[C---:B------:R-:W-:Y:S02]  /*92f0*/  IADD3 R28, R68.reuse, 0x5, RZ ;  /* 0x00000005441c7810 */ /* 0x040fe40007ffe0ff */
[----:B------:R-:W-:Y:S02]  /*9300*/  IADD3 R30, R68, 0x6, RZ ;  /* 0x00000006441e7810 */ /* 0x000fe40007ffe0ff */
[----:B------:R-:W-:Y:S02]  /*9310*/  ISETP.GE.AND P3, PT, R28, R91, PT ;  /* 0x0000005b1c00720c */ /* 0x000fe40003f66270 */
[----:B------:R-:W-:-:S02]  /*9320*/  IADD3 R28, R68, 0x7, RZ ;  /* 0x00000007441c7810 */ /* 0x000fc40007ffe0ff */
[-C--:B------:R-:W-:Y:S02]  /*9330*/  ISETP.GE.AND P4, PT, R30, R91.reuse, PT ;  /* 0x0000005b1e00720c */ /* 0x080fe40003f86270 */
[----:B------:R-:W-:Y:S02]  /*9340*/  SEL R30, R37, RZ, !P5 ;  /* 0x000000ff251e7207 */ /* 0x000fe40006800000 */
[-C--:B------:R-:W-:Y:S02]  /*9350*/  ISETP.GE.AND P5, PT, R28, R91.reuse, PT ;  /* 0x0000005b1c00720c */ /* 0x080fe40003fa6270 */
[----:B------:R-:W-:Y:S02]  /*9360*/  IADD3 R28, R68, 0x1, RZ ;  /* 0x00000001441c7810 */ /* 0x000fe40007ffe0ff */
        /* <DEDUP_REMOVED lines=17> */
.L_x_18378:
[----:B------:R-:W-:Y:S05]  /*9480*/  BSYNC B2 ;  /* 0x0000000000027941 */ /* 0x000fea0003800000 */
.L_x_18377:
[----:B------:R0:W5:Y:S01]  /*9490*/  LDG.E.128.CONSTANT R28, [R92.64] ;  /* 0x0000000a5c1c7981 */ /* 0x000162000c1e9d00 */
[----:B------:R-:W-:Y:S01]  /*94a0*/  HFMA2.MMA R37, R114, R37, -RZ ;  /* 0x0000002572257235 */ /* 0x000fe200001000ff */
[----:B------:R-:W-:Y:S01]  /*94b0*/  BSSY B2, `(.L_x_18379) ;  /* 0x0000025000027945 */ /* 0x000fe20003800000 */
[----:B------:R-:W-:Y:S01]  /*94c0*/  HFMA2.MMA R27, R115, R32, R27 ;  /* 0x00000020731b7235 */ /* 0x000fe2000000001b */
[----:B------:R-:W-:Y:S02]  /*94d0*/  IADD3 R33, P2, R87, R122, RZ ;  /* 0x0000007a57217210 */ /* 0x000fe40007f5e0ff */
[----:B------:R-:W-:-:S05]  /*94e0*/  LEA.HI.X R25, R25, c[0x0][0x18c], R26, 0x1, P1 ;  /* 0x0000630019197a11 */ /* 0x000fca00008f0c1a */
[----:B------:R-:W-:Y:S01]  /*94f0*/  HFMA2 R36, R115, R36, R37 ;  /* 0x0000002473247231 */ /* 0x000fe20000000025 */
[----:B------:R-:W-:Y:S05]  /*9500*/  @P0 BRA `(.L_x_18380) ;  /* 0x000001f000000947 */ /* 0x000fea0003800000 */
[C---:B0-----:R-:W-:Y:S02]  /*9510*/  IADD3 R26, R68.reuse, 0x2, RZ ;  /* 0x00000002441a7810 */ /* 0x041fe40007ffe0ff */
        /* <DEDUP_REMOVED lines=10> */
[----:B-----5:R-:W-:-:S02]  /*95c0*/  SEL R26, R29, RZ, !P5 ;  /* 0x000000ff1d1a7207 */ /* 0x020fc40006800000 */
[-C--:B------:R-:W-:Y:S02]  /*95d0*/  ISETP.GE.AND P5, PT, R32, R91.reuse, PT ;  /* 0x0000005b2000720c */ /* 0x080fe40003fa6270 */
[----:B------:R-:W-:Y:S02]  /*95e0*/  SEL R32, R30, RZ, !P6 ;  /* 0x000000ff1e207207 */ /* 0x000fe40007000000 */
[----:B------:R-:W-:Y:S02]  /*95f0*/  IADD3 R92, R68, 0x1, RZ ;  /* 0x00000001445c7810 */ /* 0x000fe40007ffe0ff */
[----:B------:R-:W-:Y:S02]  /*9600*/  PRMT R30, R29, 0x7632, R30 ;  /* 0x000076321d1e7816 */ /* 0x000fe4000000001e */
[----:B------:R-:W-:Y:S02]  /*9610*/  ISETP.GE.AND P6, PT, R92, R91, PT ;  /* 0x0000005b5c00720c */ /* 0x000fe40003fc6270 */
[----:B------:R-:W-:-:S02]  /*9620*/  SEL R99, R31, RZ, !P4 ;  /* 0x000000ff1f637207 */ /* 0x000fc40006000000 */
[----:B------:R-:W-:Y:S02]  /*9630*/  PRMT R37, R30, 0x7632, R37 ;  /* 0x000076321e257816 */ /* 0x000fe40000000025 */
[----:B------:R-:W-:Y:S02]  /*9640*/  ISETP.GE.AND P4, PT, R68, R91, PT ;  /* 0x0000005b4400720c */ /* 0x000fe40003f86270 */
[----:B------:R-:W-:Y:S02]  /*9650*/  PRMT R92, R31, 0x7632, R92 ;  /* 0x000076321f5c7816 */ /* 0x000fe4000000005c */
[----:B------:R-:W-:Y:S02]  /*9660*/  PRMT R29, R28, 0x7632, R29 ;  /* 0x000076321c1d7816 */ /* 0x000fe4000000001d */
        /* <DEDUP_REMOVED lines=9> */
.L_x_18380:
[----:B0-----:R-:W-:Y:S05]  /*9700*/  BSYNC B2 ;  /* 0x0000000000027941 */ /* 0x001fea0003800000 */
.L_x_18379:
[----:B------:R-:W-:Y:S01]  /*9710*/  HFMA2.MMA R92, R119, R34, R27 ;  /* 0x00000022775c7235 */ /* 0x000fe2000000001b */
[----:B-----5:R-:W-:Y:S01]  /*9720*/  HMUL2 R29, R114, R29 ;  /* 0x0000001d721d7232 */ /* 0x020fe20000000000 */
[----:B------:R-:W5:Y:S01]  /*9730*/  LDG.E.128.CONSTANT R24, [R24.64] ;  /* 0x0000000a18187981 */ /* 0x000f62000c1e9d00 */
[----:B------:R-:W-:Y:S01]  /*9740*/  BSSY B2, `(.L_x_18381) ;  /* 0x0000024000027945 */ /* 0x000fe20003800000 */
[----:B------:R-:W-:Y:S01]  /*9750*/  LEA R32, P1, R33, c[0x0][0x188], 0x1 ;  /* 0x0000620021207a11 */ /* 0x000fe200078208ff */
[----:B------:R-:W-:Y:S02]  /*9760*/  HFMA2 R36, R119, R38, R36 ;  /* 0x0000002677247231 */ /* 0x000fe40000000024 */
[----:B------:R-:W-:Y:S01]  /*9770*/  HFMA2.MMA R28, R115, R28, R29 ;  /* 0x0000001c731c7235 */ /* 0x000fe2000000001d */
        /* <DEDUP_REMOVED lines=10> */
[C---:B-----5:R-:W-:Y:S02]  /*9820*/  SEL R29, R25.reuse, RZ, !P5 ;  /* 0x000000ff191d7207 */ /* 0x060fe40006800000 */
[----:B------:R-:W-:Y:S02]  /*9830*/  ISETP.GE.AND P5, PT, R34, R91, PT ;  /* 0x0000005b2200720c */ /* 0x000fe40003fa6270 */
[----:B------:R-:W-:Y:S02]  /*9840*/  PRMT R38, R25, 0x7632, R38 ;  /* 0x0000763219267816 */ /* 0x000fe40000000026 */
[C---:B------:R-:W-:Y:S02]  /*9850*/  IADD3 R34, R68.reuse, 0x7, RZ ;  /* 0x0000000744227810 */ /* 0x040fe40007ffe0ff */
[----:B------:R-:W-:-:S02]  /*9860*/  IADD3 R98, R68, 0x1, RZ ;  /* 0x0000000144627810 */ /* 0x000fc40007ffe0ff */
[----:B------:R-:W-:Y:S02]  /*9870*/  SEL R38, R38, RZ, !P3 ;  /* 0x000000ff26267207 */ /* 0x000fe40005800000 */
[-C--:B------:R-:W-:Y:S02]  /*9880*/  ISETP.GE.AND P3, PT, R34, R91.reuse, PT ;  /* 0x0000005b2200720c */ /* 0x080fe40003f66270 */
[----:B------:R-:W-:Y:S02]  /*9890*/  SEL R34, R26, RZ, !P6 ;  /* 0x000000ff1a227207 */ /* 0x000fe40007000000 */
[----:B------:R-:W-:Y:S02]  /*98a0*/  ISETP.GE.AND P6, PT, R98, R91, PT ;  /* 0x0000005b6200720c */ /* 0x000fe40003fc6270 */
[----:B------:R-:W-:Y:S02]  /*98b0*/  SEL R98, R27, RZ, !P5 ;  /* 0x000000ff1b627207 */ /* 0x000fe40006800000 */
[----:B------:R-:W-:-:S02]  /*98c0*/  PRMT R26, R26, 0x7632, R26 ;  /* 0x000076321a1a7816 */ /* 0x000fc4000000001a */
[----:B------:R-:W-:Y:S02]  /*98d0*/  PRMT R37, R27, 0x7632, R37 ;  /* 0x000076321b257816 */ /* 0x000fe40000000025 */
[----:B------:R-:W-:Y:S02]  /*98e0*/  ISETP.GE.AND P5, PT, R68, R91, PT ;  /* 0x0000005b4400720c */ /* 0x000fe40003fa6270 */
[----:B------:R-:W-:Y:S02]  /*98f0*/  PRMT R25, R24, 0x7632, R25 ;  /* 0x0000763218197816 */ /* 0x000fe40000000019 */
        /* <DEDUP_REMOVED lines=8> */
.L_x_18382:
[----:B------:R-:W-:Y:S05]  /*9980*/  BSYNC B2 ;  /* 0x0000000000027941 */ /* 0x000fea0003800000 */
.L_x_18381:
[----:B------:R-:W-:Y:S01]  /*9990*/  LEA.HI.X.SX32 R34, R87, R117, 0x1, P2 ;  /* 0x0000007557227211 */ /* 0x000fe200010f0eff */
[----:B------:R-:W-:Y:S01]  /*99a0*/  HFMA2.MMA R92, R118, R35, R92 ;  /* 0x00000023765c7235 */ /* 0x000fe2000000005c */
[----:B-----5:R-:W-:Y:S01]  /*99b0*/  HMUL2 R25, R114, R25 ;  /* 0x0000001972197232 */ /* 0x020fe20000000000 */
[----:B------:R-:W-:Y:S01]  /*99c0*/  BSSY B2, `(.L_x_18383) ;  /* 0x0000029000027945 */ /* 0x000fe20003800000 */
[----:B------:R-:W-:Y:S01]  /*99d0*/  LEA.HI.X R33, R33, c[0x0][0x18c], R34, 0x1, P1 ;  /* 0x0000630021217a11 */ /* 0x000fe200008f0c22 */
[----:B------:R-:W-:Y:S01]  /*99e0*/  HFMA2.MMA R98, R119, R30, R28 ;  /* 0x0000001e77627235 */ /* 0x000fe2000000001c */
[----:B------:R-:W-:Y:S01]  /*99f0*/  HFMA2 R99, R115, R24, R25 ;  /* 0x0000001873637231 */ /* 0x000fe20000000019 */
[-C--:B------:R-:W-:Y:S01]  /*9a00*/  IADD3 R29, P2, R86, R122.reuse, RZ ;  /* 0x0000007a561d7210 */ /* 0x080fe20007f5e0ff */
[----:B------:R-:W-:Y:S01]  /*9a10*/  HFMA2 R93, R118, R39, R36 ;  /* 0x00000027765d7231 */ /* 0x000fe20000000024 */
[----:B------:R-:W-:Y:S01]  /*9a20*/  IADD3 R25, P1, R84, R122, RZ ;  /* 0x0000007a54197210 */ /* 0x000fe20007f3e0ff */
[----:B------:R-:W5:Y:S01]  /*9a30*/  LDG.E.128.CONSTANT R32, [R32.64] ;  /* 0x0000000a20207981 */ /* 0x000f62000c1e9d00 */
[----:B------:R-:W-:Y:S01]  /*9a40*/  HFMA2 R99, R119, R26, R99 ;  /* 0x0000001a77637231 */ /* 0x000fe20000000063 */
        /* <DEDUP_REMOVED lines=10> */
[----:B------:R-:W-:Y:S02]  /*9af0*/  PRMT R33, R33, 0x7632, R33 ;  /* 0x0000763221217816 */ /* 0x000fe40000000021 */
[C---:B------:R-:W-:Y:S02]  /*9b00*/  IADD3 R26, R68.reuse, 0x7, RZ ;  /* 0x00000007441a7810 */ /* 0x040fe40007ffe0ff */
[----:B------:R-:W-:Y:S02]  /*9b10*/  IADD3 R28, R68, 0x6, RZ ;  /* 0x00000006441c7810 */ /* 0x000fe40007ffe0ff */
[----:B------:R-:W-:Y:S02]  /*9b20*/  SEL R33, R33, RZ, !P3 ;  /* 0x000000ff21217207 */ /* 0x000fe40005800000 */
[----:B------:R-:W-:-:S02]  /*9b30*/  ISETP.GE.AND P3, PT, R26, R91, PT ;  /* 0x0000005b1a00720c */ /* 0x000fc40003f66270 */
[-C--:B------:R-:W-:Y:S02]  /*9b40*/  ISETP.GE.AND P5, PT, R28, R91.reuse, PT ;  /* 0x0000005b1c00720c */ /* 0x080fe40003fa6270 */
[----:B------:R-:W-:Y:S02]  /*9b50*/  IADD3 R26, R68, 0x1, RZ ;  /* 0x00000001441a7810 */ /* 0x000fe40007ffe0ff */
[----:B------:R-:W-:Y:S02]  /*9b60*/  SEL R39, R34, RZ, !P6 ;  /* 0x000000ff22277207 */ /* 0x000fe40007000000 */
[-C--:B------:R-:W-:Y:S02]  /*9b70*/  ISETP.GE.AND P6, PT, R26, R91.reuse, PT ;  /* 0x0000005b1a00720c */ /* 0x080fe40003fc6270 */
[----:B------:R-:W-:Y:S02]  /*9b80*/  SEL R28, R35, RZ, !P5 ;  /* 0x000000ff231c7207 */ /* 0x000fe40006800000 */
[----:B------:R-:W-:-:S02]  /*9b90*/  ISETP.GE.AND P5, PT, R68, R91, PT ;  /* 0x0000005b4400720c */ /* 0x000fc40003fa6270 */
[----:B------:R-:W-:Y:S02]  /*9ba0*/  PRMT R34, R34, 0x7632, R34 ;  /* 0x0000763222227816 */ /* 0x000fe40000000022 */
[----:B------:R-:W-:Y:S02]  /*9bb0*/  PRMT R35, R35, 0x7632, R35 ;  /* 0x0000763223237816 */ /* 0x000fe40000000023 */
[C---:B------:R-:W-:Y:S02]  /*9bc0*/  PRMT R26, R32.reuse, 0x7632, R26 ;  /* 0x00007632201a7816 */ /* 0x040fe4000000001a */
        /* <DEDUP_REMOVED lines=8> */
.L_x_18384:
[----:B------:R-:W-:Y:S05]  /*9c50*/  BSYNC B2 ;  /* 0x0000000000027941 */ /* 0x000fea0003800000 */
.L_x_18383:
[C---:B------:R-:W-:Y:S01]  /*9c60*/  LEA R28, P3, R29.reuse, c[0x0][0x188], 0x1 ;  /* 0x000062001d1c7a11 */ /* 0x040fe200078608ff */
[----:B------:R-:W-:Y:S01]  /*9c70*/  HFMA2 R98, R118, R31, R98 ;  /* 0x0000001f76627231 */ /* 0x000fe20000000062 */
[----:B------:R-:W-:Y:S01]  /*9c80*/  LEA.HI.X.SX32 R26, R86, R117, 0x1, P2 ;  /* 0x00000075561a7211 */ /* 0x000fe200010f0eff */
[----:B-----5:R-:W-:Y:S01]  /*9c90*/  HMUL2 R33, R114, R33 ;  /* 0x0000002172217232 */ /* 0x020fe20000000000 */
[----:B------:R-:W-:Y:S01]  /*9ca0*/  BSSY B2, `(.L_x_18385) ;  /* 0x0000028000027945 */ /* 0x000fe20003800000 */
[----:B------:R-:W-:Y:S01]  /*9cb0*/  HFMA2.MMA R99, R118, R27, R99 ;  /* 0x0000001b76637235 */ /* 0x000fe20000000063 */
[----:B------:R-:W-:-:S02]  /*9cc0*/  LEA.HI.X R29, R29, c[0x0][0x18c], R26, 0x1, P3 ;  /* 0x000063001d1d7a11 */ /* 0x000fc400018f0c1a */
[----:B------:R-:W-:Y:S01]  /*9cd0*/  LEA R24, P2, R25, c[0x0][0x188], 0x1 ;  /* 0x0000620019187a11 */ /* 0x000fe200078408ff */
[----:B------:R-:W-:Y:S01]  /*9ce0*/  HFMA2.MMA R33, R115, R32, R33 ;  /* 0x0000002073217235 */ /* 0x000fe20000000021 */
[----:B------:R-:W-:Y:S02]  /*9cf0*/  LEA.HI.X.SX32 R26, R84, R117, 0x1, P1 ;  /* 0x00000075541a7211 */ /* 0x000fe400008f0eff */
[----:B------:R-:W5:Y:S07]  /*9d00*/  LDG.E.128.CONSTANT R28, [R28.64] ;  /* 0x0000000a1c1c7981 */ /* 0x000f6e000c1e9d00 */
[----:B------:R-:W-:Y:S01]  /*9d10*/  HFMA2 R105, R119, R34, R33 ;  /* 0x0000002277697231 */ /* 0x000fe20000000021 */
[----:B------:R-:W-:Y:S05]  /*9d20*/  @P0 BRA `(.L_x_18386) ;  /* 0x000001f000000947 */ /* 0x000fea0003800000 */
[C---:B------:R-:W-:Y:S02]  /*9d30*/  IADD3 R32, R68.reuse, 0x2, RZ ;  /* 0x0000000244207810 */ /* 0x040fe40007ffe0ff */
[----:B------:R-:W-:-:S02]  /*9d40*/  IADD3 R34, R68, 0x4, RZ ;  /* 0x0000000444227810 */ /* 0x000fc40007ffe0ff */
[-C--:B------:R-:W-:Y:S02]  /*9d50*/  ISETP.GE.AND P5, PT, R32, R91.reuse, PT ;  /* 0x0000005b2000720c */ /* 0x080fe40003fa6270 */
[----:B------:R-:W-:Y:S02]  /*9d60*/  IADD3 R32, R68, 0x3, RZ ;  /* 0x0000000344207810 */ /* 0x000fe40007ffe0ff */
        /* <DEDUP_REMOVED lines=8> */
[----:B------:R-:W-:Y:S02]  /*9df0*/  ISETP.GE.AND P4, PT, R34, R91, PT ;  /* 0x0000005b2200720c */ /* 0x000fe40003f86270 */
[----:B------:R-:W-:-:S02]  /*9e00*/  SEL R32, R30, RZ, !P6 ;  /* 0x000000ff1e207207 */ /* 0x000fc40007000000 */
[----:B------:R-:W-:Y:S02]  /*9e10*/  PRMT R30, R29, 0x7632, R30 ;  /* 0x000076321d1e7816 */ /* 0x000fe4000000001e */
[----:B------:R-:W-:Y:S02]  /*9e20*/  IADD3 R34, R68, 0x1, RZ ;  /* 0x0000000144227810 */ /* 0x000fe40007ffe0ff */
[----:B------:R-:W-:Y:S02]  /*9e30*/  SEL R27, R31, RZ, !P4 ;  /* 0x000000ff1f1b7207 */ /* 0x000fe40006000000 */
[----:B------:R-:W-:Y:S02]  /*9e40*/  PRMT R31, R30, 0x7632, R31 ;  /* 0x000076321e1f7816 */ /* 0x000fe4000000001f */
[-C--:B------:R-:W-:Y:S02]  /*9e50*/  ISETP.GE.AND P6, PT, R34, R91.reuse, PT ;  /* 0x0000005b2200720c */ /* 0x080fe40003fc6270 */
[----:B------:R-:W-:-:S02]  /*9e60*/  ISETP.GE.AND P4, PT, R68, R91, PT ;  /* 0x0000005b4400720c */ /* 0x000fc40003f86270 */
[C---:B------:R-:W-:Y:S02]  /*9e70*/  PRMT R34, R31.reuse, 0x7632, R34 ;  /* 0x000076321f227816 */ /* 0x040fe40000000022 */
[----:B------:R-:W-:Y:S02]  /*9e80*/  PRMT R29, R28, 0x7632, R29 ;  /* 0x000076321c1d7816 */ /* 0x000fe4000000001d */
        /* <DEDUP_REMOVED lines=9> */
.L_x_18386:
[----:B------:R-:W-:Y:S05]  /*9f20*/  BSYNC B2 ;  /* 0x0000000000027941 */ /* 0x000fea0003800000 */
.L_x_18385:
[----:B-----5:R-:W-:Y:S01]  /*9f30*/  HMUL2 R29, R114, R29 ;  /* 0x0000001d721d7232 */ /* 0x020fe20000000000 */
[----:B------:R-:W-:Y:S02]  /*9f40*/  IADD3 R27, P1, R81, R122, RZ ;  /* 0x0000007a511b7210 */ /* 0x000fe40007f3e0ff */
[----:B------:R-:W-:-:S02]  /*9f50*/  LEA.HI.X R25, R25, c[0x0][0x18c], R26, 0x1, P2 ;  /* 0x0000630019197a11 */ /* 0x000fc400010f0c1a */
[----:B------:R-:W-:Y:S01]  /*9f60*/  LEA.HI.X.SX32 R26, R81, R117, 0x1, P1 ;  /* 0x00000075511a7211 */ /* 0x000fe200008f0eff */
[----:B------:R-:W-:Y:S01]  /*9f70*/  HFMA2.MMA R106, R115, R28, R29 ;  /* 0x0000001c736a7235 */ /* 0x000fe2000000001d */
[----:B------:R-:W-:-:S04]  /*9f80*/  LEA R28, P2, R27, c[0x0][0x188], 0x1 ;  /* 0x000062001b1c7a11 */ /* 0x000fc800078408ff */
[----:B------:R-:W-:Y:S02]  /*9f90*/  LEA.HI.X R29, R27, c[0x0][0x18c], R26, 0x1, P2 ;  /* 0x000063001b1d7a11 */ /* 0x000fe400010f0c1a */
[----:B------:R-:W5:Y:S01]  /*9fa0*/  LDG.E.128.CONSTANT R24, [R24.64] ;  /* 0x0000000a18187981 */ /* 0x000f62000c1e9d00 */
[----:B------:R-:W-:Y:S02]  /*9fb0*/  BSSY B2, `(.L_x_18387) ;  /* 0x0000022000027945 */ /* 0x000fe40003800000 */
[----:B------:R-:W-:Y:S01]  /*9fc0*/  HFMA2 R106, R119, R30, R106 ;  /* 0x0000001e776a7231 */ /* 0x000fe2000000006a */
[----:B------:R-:W-:Y:S05]  /*9fd0*/  @P0 BRA `(.L_x_18388) ;  /* 0x000001f000000947 */ /* 0x000fea0003800000 */
[----:B------:R-:W-:Y:S02]  /*9fe0*/  IADD3 R30, R68, 0x2, RZ ;  /* 0x00000002441e7810 */ /* 0x000fe40007ffe0ff */
[----:B-----5:R-:W-:Y:S02]  /*9ff0*/  PRMT R34, R27, 0x7632, R34 ;  /* 0x000076321b227816 */ /* 0x020fe40000000022 */
[----:B------:R-:W-:-:S02]  /*a000*/  ISETP.GE.AND P1, PT, R30, R91, PT ;  /* 0x0000005b1e00720c */ /* 0x000fc40003f26270 */
[----:B------:R-:W-:Y:S02]  /*a010*/  IADD3 R30, R68, 0x3, RZ ;  /* 0x00000003441e7810 */ /* 0x000fe40007ffe0ff */
[----:B------:R-:W-:Y:S02]  /*a020*/  SEL R32, R25, RZ, !P1 ;  /* 0x000000ff19207207 */ /* 0x000fe40004800000 */
[----:B------:R-:W-:Y:S02]  /*a030*/  ISETP.GE.AND P4, PT, R30, R91, PT ;  /* 0x0000005b1e00720c */ /* 0x000fe40003f86270 */
[----:B------:R-:W-:-:S04]  /*a040*/  IADD3 R30, R68, 0x4, RZ ;  /* 0x00000004441e7810 */ /* 0x000fc80007ffe0ff */
[----:B------:R-:W-:Y:S02]  /*a050*/  ISETP.GE.AND P6, PT, R30, R91, PT ;  /* 0x0000005b1e00720c */ /* 0x000fe40003fc6270 */
[----:B------:R-:W-:-:S04]  /*a060*/  IADD3 R30, R68, 0x5, RZ ;  /* 0x00000005441e7810 */ /* 0x000fc80007ffe0ff */
[----:B------:R-:W-:Y:S02]  /*a070*/  ISETP.GE.AND P3, PT, R30, R91, PT ;  /* 0x0000005b1e00720c */ /* 0x000fe40003f66270 */
[----:B------:R-:W-:-:S04]  /*a080*/  IADD3 R30, R68, 0x6, RZ ;  /* 0x00000006441e7810 */ /* 0x000fc80007ffe0ff */
[-C--:B------:R-:W-:Y:S02]  /*a090*/  ISETP.GE.AND P5, PT, R30, R91.reuse, PT ;  /* 0x0000005b1e00720c */ /* 0x080fe40003fa6270 */
[----:B------:R-:W-:Y:S02]  /*a0a0*/  IADD3 R30, R68, 0x7, RZ ;  /* 0x00000007441e7810 */ /* 0x000fe40007ffe0ff */
[----:B------:R-:W-:Y:S02]  /*a0b0*/  SEL R39, R27, RZ, !P5 ;  /* 0x000000ff1b277207 */ /* 0x000fe40006800000 */
[----:B------:R-:W-:Y:S02]  /*a0c0*/  ISETP.GE.AND P2, PT, R30, R91, PT ;  /* 0x0000005b1e00720c */ /* 0x000fe40003f46270 */
[----:B------:R-:W-:Y:S02]  /*a0d0*/  IADD3 R30, R68, 0x1, RZ ;  /* 0x00000001441e7810 */ /* 0x000fe40007ffe0ff */
[----:B------:R-:W-:-:S02]  /*a0e0*/  SEL R34, R34, RZ, !P2 ;  /* 0x000000ff22227207 */ /* 0x000fc40005000000 */
[-C--:B------:R-:W-:Y:S02]  /*a0f0*/  ISETP.GE.AND P1, PT, R30, R91.reuse, PT ;  /* 0x0000005b1e00720c */ /* 0x080fe40003f26270 */
[----:B------:R-:W-:Y:S02]  /*a100*/  SEL R30, R26, RZ, !P6 ;  /* 0x000000ff1a1e7207 */ /* 0x000fe40007000000 */
[----:B------:R-:W-:Y:S02]  /*a110*/  PRMT R26, R25, 0x7632, R26 ;  /* 0x00007632191a7816 */ /* 0x000fe4000000001a */
[----:B------:R-:W-:Y:S02]  /*a120*/  ISETP.GE.AND P6, PT, R68, R91, PT ;  /* 0x0000005b4400720c */ /* 0x000fe40003fc6270 */
        /* <DEDUP_REMOVED lines=10> */
.L_x_18388:
[----:B------:R-:W-:Y:S05]  /*a1d0*/  BSYNC B2 ;  /* 0x0000000000027941 */ /* 0x000fea0003800000 */
.L_x_18387:
[----:B------:R-:W-:Y:S01]  /*a1e0*/  HFMA2 R106, R118, R31, R106 ;  /* 0x0000001f766a7231 */ /* 0x000fe2000000006a */
[----:B------:R-:W-:Y:S01]  /*a1f0*/  HFMA2.MMA R105, R118, R35, R105 ;  /* 0x0000002376697235 */ /* 0x000fe20000000069 */
[----:B------:R-:W5:Y:S02]  /*a200*/  LDG.E.128.CONSTANT R28, [R28.64] ;  /* 0x0000000a1c1c7981 */ /* 0x000f64000c1e9d00 */
[----:B-----5:R-:W-:Y:S01]  /*a210*/  HMUL2 R25, R114, R25 ;  /* 0x0000001972197232 */ /* 0x020fe20000000000 */
[----:B------:R-:W-:Y:S05]  /*a220*/  BSSY B2, `(.L_x_18389) ;  /* 0x0000022000027945 */ /* 0x000fea0003800000 */
[----:B------:R-:W-:Y:S01]  /*a230*/  HFMA2.MMA R24, R115, R24, R25 ;  /* 0x0000001873187235 */ /* 0x000fe20000000019 */
        /* <DEDUP_REMOVED lines=10> */
[----:B------:R-:W-:Y:S02]  /*a2e0*/  ISETP.GE.AND P5, PT, R32, R91, PT ;  /* 0x0000005b2000720c */ /* 0x000fe40003fa6270 */
[C---:B------:R-:W-:Y:S02]  /*a2f0*/  IADD3 R34, R68.reuse, 0x7, RZ ;  /* 0x0000000744227810 */ /* 0x040fe40007ffe0ff */
[----:B------:R-:W-:Y:S02]  /*a300*/  IADD3 R32, R68, 0x1, RZ ;  /* 0x0000000144207810 */ /* 0x000fe40007ffe0ff */
[----:B------:R-:W-:Y:S02]  /*a310*/  SEL R35, R30, RZ, !P6 ;  /* 0x000000ff1e237207 */ /* 0x000fe40007000000 */
[----:B------:R-:W-:-:S02]  /*a320*/  PRMT R30, R29, 0x7632, R30 ;  /* 0x000076321d1e7816 */ /* 0x000fc4000000001e */
[----:B------:R-:W-:Y:S02]  /*a330*/  SEL R25, R29, RZ, !P1 ;  /* 0x000000ff1d197207 */ /* 0x000fe40004800000 */
[-C--:B------:R-:W-:Y:S02]  /*a340*/  ISETP.GE.AND P2, PT, R34, R91.reuse, PT ;  /* 0x0000005b2200720c */ /* 0x080fe40003f46270 */
[-C--:B------:R-:W-:Y:S02]  /*a350*/  ISETP.GE.AND P1, PT, R32, R91.reuse, PT ;  /* 0x0000005b2000720c */ /* 0x080fe40003f26270 */
[----:B------:R-:W-:Y:S02]  /*a360*/  PRMT R33, R31, 0x7632, R33 ;  /* 0x000076321f217816 */ /* 0x000fe40000000021 */
[----:B------:R-:W-:Y:S02]  /*a370*/  ISETP.GE.AND P6, PT, R68, R91, PT ;  /* 0x0000005b4400720c */ /* 0x000fe40003fc6270 */
        /* <DEDUP_REMOVED lines=12> */
.L_x_18390:
[----:B------:R-:W-:Y:S05]  /*a440*/  BSYNC B2 ;  /* 0x0000000000027941 */ /* 0x000fea0003800000 */
.L_x_18389:
[----:B------:R-:W-:Y:S01]  /*a450*/  IADD3 R25, P1, R80, R122, RZ ;  /* 0x0000007a50197210 */ /* 0x000fe20007f3e0ff */
[----:B------:R-:W-:Y:S02]  /*a460*/  HFMA2 R26, R119, R26, R24 ;  /* 0x0000001a771a7231 */ /* 0x000fe40000000018 */
[----:B------:R-:W-:Y:S01]  /*a470*/  HMUL2 R29, R114, R29 ;  /* 0x0000001d721d7232 */ /* 0x000fe20000000000 */
[----:B------:R-:W-:-:S02]  /*a480*/  LEA R32, P2, R25, c[0x0][0x188], 0x1 ;  /* 0x0000620019207a11 */ /* 0x000fc400078408ff */
[-C--:B------:R-:W-:Y:S02]  /*a490*/  LEA.HI.X.SX32 R34, R80, R117.reuse, 0x1, P1 ;  /* 0x0000007550227211 */ /* 0x080fe400008f0eff */
[----:B------:R-:W-:Y:S01]  /*a4a0*/  IADD3 R24, P1, R79, R122, RZ ;  /* 0x0000007a4f187210 */ /* 0x000fe20007f3e0ff */
[----:B------:R-:W-:Y:S01]  /*a4b0*/  BSSY B2, `(.L_x_18391) ;  /* 0x0000027000027945 */ /* 0x000fe20003800000 */
[----:B------:R-:W-:Y:S01]  /*a4c0*/  LEA.HI.X R33, R25, c[0x0][0x18c], R34, 0x1, P2 ;  /* 0x0000630019217a11 */ /* 0x000fe200010f0c22 */
[----:B------:R-:W-:Y:S01]  /*a4d0*/  HFMA2.MMA R28, R115, R28, R29 ;  /* 0x0000001c731c7235 */ /* 0x000fe2000000001d */
[C---:B------:R-:W-:Y:S02]  /*a4e0*/  LEA R36, P2, R24.reuse, c[0x0][0x188], 0x1 ;  /* 0x0000620018247a11 */ /* 0x040fe400078408ff */
[----:B------:R-:W-:Y:S02]  /*a4f0*/  LEA.HI.X.SX32 R25, R79, R117, 0x1, P1 ;  /* 0x000000754f197211 */ /* 0x000fe400008f0eff */
[----:B------:R-:W5:Y:S02]  /*a500*/  LDG.E.128.CONSTANT R32, [R32.64] ;  /* 0x0000000a20207981 */ /* 0x000f64000c1e9d00 */
[----:B------:R-:W-:Y:S01]  /*a510*/  LEA.HI.X R37, R24, c[0x0][0x18c], R25, 0x1, P2 ;  /* 0x0000630018257a11 */ /* 0x000fe200010f0c19 */
[----:B------:R-:W-:Y:S05]  /*a520*/  @P0 BRA `(.L_x_18392) ;  /* 0x000001f000000947 */ /* 0x000fea0003800000 */
[C---:B------:R-:W-:Y:S02]  /*a530*/  IADD3 R24, R68.reuse, 0x2, RZ ;  /* 0x0000000244187810 */ /* 0x040fe40007ffe0ff */
[----:B------:R-:W-:-:S02]  /*a540*/  IADD3 R38, R68, 0x1, RZ ;  /* 0x0000000144267810 */ /* 0x000fc40007ffe0ff */
[-C--:B------:R-:W-:Y:S02]  /*a550*/  ISETP.GE.AND P1, PT, R24, R91.reuse, PT ;  /* 0x0000005b1800720c */ /* 0x080fe40003f26270 */
[----:B------:R-:W-:Y:S02]  /*a560*/  IADD3 R24, R68, 0x3, RZ ;  /* 0x0000000344187810 */ /* 0x000fe40007ffe0ff */
[----:B-----5:R-:W-:Y:S02]  /*a570*/  PRMT R29, R32, 0x7632, R29 ;  /* 0x00007632201d7816 */ /* 0x020fe4000000001d */
[----:B------:R-:W-:Y:S02]  /*a580*/  ISETP.GE.AND P4, PT, R24, R91, PT ;  /* 0x0000005b1800720c */ /* 0x000fe40003f86270 */
[----:B------:R-:W-:-:S04]  /*a590*/  IADD3 R24, R68, 0x4, RZ ;  /* 0x0000000444187810 */ /* 0x000fc80007ffe0ff */
[-C--:B------:R-:W-:Y:S02]  /*a5a0*/  ISETP.GE.AND P6, PT, R24, R91.reuse, PT ;  /* 0x0000005b1800720c */ /* 0x080fe40003fc6270 */
[----:B------:R-:W-:Y:S02]  /*a5b0*/  IADD3 R24, R68, 0x5, RZ ;  /* 0x0000000544187810 */ /* 0x000fe40007ffe0ff */
[----:B------:R-:W-:Y:S02]  /*a5c0*/  SEL R25, R34, RZ, !P6 ;  /* 0x000000ff22197207 */ /* 0x000fe40007000000 */
[-C--:B------:R-:W-:Y:S02]  /*a5d0*/  ISETP.GE.AND P3, PT, R24, R91.reuse, PT ;  /* 0x0000005b1800720c */ /* 0x080fe40003f66270 */
[C---:B------:R-:W-:Y:S02]  /*a5e0*/  IADD3 R24, R68.reuse, 0x6, RZ ;  /* 0x0000000644187810 */ /* 0x040fe40007ffe0ff */
[----:B------:R-:W-:-:S02]  /*a5f0*/  ISETP.GE.AND P6, PT, R68, R91, PT ;  /* 0x0000005b4400720c */ /* 0x000fc40003fc6270 */
[-C--:B------:R-:W-:Y:S02]  /*a600*/  ISETP.GE.AND P5, PT, R24, R91.reuse, PT ;  /* 0x0000005b1800720c */ /* 0x080fe40003fa6270 */
[----:B------:R-:W-:Y:S02]  /*a610*/  IADD3 R24, R68, 0x7, RZ ;  /* 0x0000000744187810 */ /* 0x000fe40007ffe0ff */
[----:B------:R-:W-:Y:S02]  /*a620*/  PRMT R34, R34, 0x7632, R34 ;  /* 0x0000763222227816 */ /* 0x000fe40000000022 */
[-C--:B------:R-:W-:Y:S02]  /*a630*/  ISETP.GE.AND P2, PT, R24, R91.reuse, PT ;  /* 0x0000005b1800720c */ /* 0x080fe40003f46270 */
[----:B------:R-:W-:Y:S02]  /*a640*/  SEL R24, R33, RZ, !P1 ;  /* 0x000000ff21187207 */ /* 0x000fe40004800000 */
[----:B------:R-:W-:-:S02]  /*a650*/  ISETP.GE.AND P1, PT, R38, R91, PT ;  /* 0x0000005b2600720c */ /* 0x000fc40003f26270 */
        /* <DEDUP_REMOVED lines=12> */
.L_x_18392:
[----:B------:R-:W-:Y:S05]  /*a720*/  BSYNC B2 ;  /* 0x0000000000027941 */ /* 0x000fea0003800000 */
.L_x_18391:
[----:B------:R-:W5:Y:S02]  /*a730*/  LDG.E.128.CONSTANT R36, [R36.64] ;  /* 0x0000000a24247981 */ /* 0x000f64000c1e9d00 */
[----:B-----5:R-:W-:Y:S01]  /*a740*/  HMUL2 R33, R114, R33 ;  /* 0x0000002172217232 */ /* 0x020fe20000000000 */
[----:B------:R-:W-:Y:S01]  /*a750*/  BSSY B2, `(.L_x_18393) ;  /* 0x0000023000027945 */ /* 0x000fe20003800000 */
[----:B------:R-:W-:-:S04]  /*a760*/  HFMA2 R30, R119, R30, R28 ;  /* 0x0000001e771e7231 */ /* 0x000fc8000000001c */
[----:B------:R-:W-:Y:S01]  /*a770*/  HFMA2.MMA R32, R115, R32, R33 ;  /* 0x0000002073207235 */ /* 0x000fe20000000021 */
[----:B------:R-:W-:Y:S05]  /*a780*/  @P0 BRA `(.L_x_18394) ;  /* 0x000001f000000947 */ /* 0x000fea0003800000 */
[C---:B------:R-:W-:Y:S02]  /*a790*/  IADD3 R24, R68.reuse, 0x2, RZ ;  /* 0x0000000244187810 */ /* 0x040fe40007ffe0ff */
[----:B------:R-:W-:Y:S02]  /*a7a0*/  IADD3 R28, R68, 0x1, RZ ;  /* 0x00000001441c7810 */ /* 0x000fe40007ffe0ff */
[-C--:B------:R-:W-:Y:S02]  /*a7b0*/  ISETP.GE.AND P1, PT, R24, R91.reuse, PT ;  /* 0x0000005b1800720c */ /* 0x080fe40003f26270 */
[----:B------:R-:W-:Y:S02]  /*a7c0*/  IADD3 R24, R68, 0x3, RZ ;  /* 0x0000000344187810 */ /* 0x000fe40007ffe0ff */
[----:B------:R-:W-:Y:S02]  /*a7d0*/  PRMT R29, R39, 0x7632, R29 ;  /* 0x00007632271d7816 */ /* 0x000fe4000000001d */
[----:B------:R-:W-:-:S02]  /*a7e0*/  ISETP.GE.AND P4, PT, R24, R91, PT ;  /* 0x0000005b1800720c */ /* 0x000fc40003f86270 */
        /* <DEDUP_REMOVED lines=25> */
.L_x_18394:
[----:B------:R-:W-:Y:S05]  /*a980*/  BSYNC B2 ;  /* 0x0000000000027941 */ /* 0x000fea0003800000 */
.L_x_18393:
[----:B------:R-:W-:Y:S01]  /*a990*/  IADD3 R25, P1, R78, R122, RZ ;  /* 0x0000007a4e197210 */ /* 0x000fe20007f3e0ff */
[----:B------:R-:W-:-:S02]  /*a9a0*/  HFMA2 R32, R119, R34, R32 ;  /* 0x0000002277207231 */ /* 0x000fc40000000020 */
[----:B------:R-:W-:Y:S01]  /*a9b0*/  HMUL2 R37, R114, R37 ;  /* 0x0000002572257232 */ /* 0x000fe20000000000 */
[C---:B------:R-:W-:Y:S01]  /*a9c0*/  LEA R24, P2, R25.reuse, c[0x0][0x188], 0x1 ;  /* 0x0000620019187a11 */ /* 0x040fe200078408ff */
[----:B------:R-:W-:Y:S01]  /*a9d0*/  BSSY B2, `(.L_x_18395) ;  /* 0x0000029000027945 */ /* 0x000fe20003800000 */
[----:B------:R-:W-:Y:S01]  /*a9e0*/  LEA.HI.X.SX32 R34, R78, R117, 0x1, P1 ;  /* 0x000000754e227211 */ /* 0x000fe200008f0eff */
[C---:B------:R-:W-:Y:S02]  /*a9f0*/  HFMA2 R116, R118.reuse, R35, R32 ;  /* 0x0000002376747231 */ /* 0x040fe40000000020 */
[----:B------:R-:W-:Y:S01]  /*aa00*/  HFMA2.MMA R28, R115, R36, R37 ;  /* 0x00000024731c7235 */ /* 0x000fe20000000025 */
[----:B------:R-:W-:Y:S01]  /*aa10*/  LEA.HI.X R25, R25, c[0x0][0x18c], R34, 0x1, P2 ;  /* 0x0000630019197a11 */ /* 0x000fe200010f0c22 */
[----:B------:R-:W-:Y:S01]  /*aa20*/  HFMA2 R36, R118, R27, R26 ;  /* 0x0000001b76247231 */ /* 0x000fe2000000001a */
[----:B------:R-:W-:-:S03]  /*aa30*/  HFMA2.MMA R37, R118, R31, R30 ;  /* 0x0000001f76257235 */ /* 0x000fc6000000001e */
[----:B------:R-:W-:Y:S01]  /*aa40*/  HFMA2.MMA R38, R119, R38, R28 ;  /* 0x0000002677267235 */ /* 0x000fe2000000001c */
[----:B------:R-:W5:Y:S01]  /*aa50*/  LDG.E.128.CONSTANT R24, [R24.64] ;  /* 0x0000000a18187981 */ /* 0x000f62000c1e9d00 */
[----:B------:R-:W-:Y:S05]  /*aa60*/  @P0 BRA `(.L_x_18396) ;  /* 0x000001f000000947 */ /* 0x000fea0003800000 */
[----:B------:R-:W-:Y:S02]  /*aa70*/  IADD3 R28, R68, 0x2, RZ ;  /* 0x00000002441c7810 */ /* 0x000fe40007ffe0ff */
[----:B-----5:R-:W-:Y:S02]  /*aa80*/  PRMT R31, R27, 0x7632, R31 ;  /* 0x000076321b1f7816 */ /* 0x020fe4000000001f */
[----:B------:R-:W-:Y:S02]  /*aa90*/  ISETP.GE.AND P1, PT, R28, R91, PT ;  /* 0x0000005b1c00720c */ /* 0x000fe40003f26270 */
[----:B------:R-:W-:Y:S02]  /*aaa0*/  IADD3 R28, R68, 0x3, RZ ;  /* 0x00000003441c7810 */ /* 0x000fe40007ffe0ff */
[----:B------:R-:W-:-:S02]  /*aab0*/  SEL R29, R25, RZ, !P1 ;  /* 0x000000ff191d7207 */ /* 0x000fc40004800000 */
        /* <DEDUP_REMOVED lines=10> */
[----:B------:R-:W-:-:S04]  /*ab60*/  IADD3 R28, R68, 0x1, RZ ;  /* 0x00000001441c7810 */ /* 0x000fc80007ffe0ff */
        /* <DEDUP_REMOVED lines=15> */
.L_x_18396:
[----:B------:R-:W-:Y:S05]  /*ac60*/  BSYNC B2 ;  /* 0x0000000000027941 */ /* 0x000fea0003800000 */
.L_x_18395:
[----:B-----5:R-:W-:Y:S02]  /*ac70*/  HMUL2 R25, R114, R25 ;  /* 0x0000001972197232 */ /* 0x020fe40000000000 */
[----:B------:R-:W-:-:S04]  /*ac80*/  HFMA2 R39, R118, R39, R38 ;  /* 0x0000002776277231 */ /* 0x000fc80000000026 */
[----:B------:R-:W-:Y:S01]  /*ac90*/  HFMA2.MMA R24, R115, R24, R25 ;  /* 0x0000001873187235 */ /* 0x000fe20000000019 */
[----:B------:R-:W-:-:S04]  /*aca0*/  IADD3 R25, P1, R77, R122, RZ ;  /* 0x0000007a4d197210 */ /* 0x000fc80007f3e0ff */
[----:B------:R-:W-:Y:S02]  /*acb0*/  LEA R32, P2, R25, c[0x0][0x188], 0x1 ;  /* 0x0000620019207a11 */ /* 0x000fe400078408ff */
[----:B------:R-:W-:-:S04]  /*acc0*/  LEA.HI.X.SX32 R28, R77, R117, 0x1, P1 ;  /* 0x000000754d1c7211 */ /* 0x000fc800008f0eff */
[----:B------:R-:W-:Y:S02]  /*acd0*/  LEA.HI.X R33, R25, c[0x0][0x18c], R28, 0x1, P2 ;  /* 0x0000630019217a11 */ /* 0x000fe400010f0c1c */
[----:B------:R-:W-:-:S04]  /*ace0*/  IADD3 R25, P1, R73, R122, RZ ;  /* 0x0000007a49197210 */ /* 0x000fc80007f3e0ff */
[----:B------:R-:W5:Y:S01]  /*acf0*/  LDG.E.128.CONSTANT R32, [R32.64] ;  /* 0x0000000a20207981 */ /* 0x000f62000c1e9d00 */
[----:B------:R-:W-:Y:S01]  /*ad00*/  LEA R28, P2, R25, c[0x0][0x188], 0x1 ;  /* 0x00006200191c7a11 */ /* 0x000fe200078408ff */
[----:B------:R-:W-:Y:S01]  /*ad10*/  BSSY B2, `(.L_x_18397) ;  /* 0x0000023000027945 */ /* 0x000fe20003800000 */
[----:B------:R-:W-:-:S04]  /*ad20*/  LEA.HI.X.SX32 R30, R73, R117, 0x1, P1 ;  /* 0x00000075491e7211 */ /* 0x000fc800008f0eff */
[----:B------:R-:W-:Y:S01]  /*ad30*/  LEA.HI.X R29, R25, c[0x0][0x18c], R30, 0x1, P2 ;  /* 0x00006300191d7a11 */ /* 0x000fe200010f0c1e */
[----:B------:R-:W-:Y:S05]  /*ad40*/  @P0 BRA `(.L_x_18398) ;  /* 0x000001f000000947 */ /* 0x000fea0003800000 */
[----:B------:R-:W-:Y:S02]  /*ad50*/  IADD3 R30, R68, 0x2, RZ ;  /* 0x00000002441e7810 */ /* 0x000fe40007ffe0ff */
[----:B-----5:R-:W-:Y:S02]  /*ad60*/  PRMT R25, R33, 0x7632, R25 ;  /* 0x0000763221197816 */ /* 0x020fe40000000019 */
[----:B------:R-:W-:Y:S02]  /*ad70*/  ISETP.GE.AND P1, PT, R30, R91, PT ;  /* 0x0000005b1e00720c */ /* 0x000fe40003f26270 */
[----:B------:R-:W-:-:S04]  /*ad80*/  IADD3 R30, R68, 0x3, RZ ;  /* 0x00000003441e7810 */ /* 0x000fc80007ffe0ff */
[----:B------:R-:W-:Y:S02]  /*ad90*/  ISETP.GE.AND P2, PT, R30, R91, PT ;  /* 0x0000005b1e00720c */ /* 0x000fe40003f46270 */
[----:B------:R-:W-:Y:S02]  /*ada0*/  SEL R30, R33, RZ, !P1 ;  /* 0x000000ff211e7207 */ /* 0x000fe40004800000 */
[----:B------:R-:W-:-:S04]  /*adb0*/  SEL R25, R25, RZ, !P2 ;  /* 0x000000ff19197207 */ /* 0x000fc80005000000 */
[--C-:B------:R-:W-:Y:S02]  /*adc0*/  PRMT R33, R30, 0x5410, R25.reuse ;  /* 0x000054101e217816 */ /* 0x100fe40000000019 */
[----:B------:R-:W-:Y:S02]  /*add0*/  IADD3 R30, R68, 0x4, RZ ;  /* 0x00000004441e7810 */ /* 0x000fe40007ffe0ff */
[----:B------:R-:W-:Y:S02]  /*ade0*/  PRMT R25, R34, 0x7632, R25 ;  /* 0x0000763222197816 */ /* 0x000fe40000000019 */
[----:B------:R-:W-:Y:S02]  /*adf0*/  ISETP.GE.AND P1, PT, R30, R91, PT ;  /* 0x0000005b1e00720c */ /* 0x000fe40003f26270 */
[----:B------:R-:W-:Y:S02]  /*ae00*/  IADD3 R30, R68, 0x5, RZ ;  /* 0x00000005441e7810 */ /* 0x000fe40007ffe0ff */
[----:B------:R-:W-:-:S02]  /*ae10*/  SEL R34, R34, RZ, !P1 ;  /* 0x000000ff22227207 */ /* 0x000fc40004800000 */
[-C--:B------:R-:W-:Y:S02]  /*ae20*/  ISETP.GE.AND P2, PT, R30, R91.reuse, PT ;  /* 0x0000005b1e00720c */ /* 0x080fe40003f46270 */
[----:B------:R-:W-:Y:S02]  /*ae30*/  IADD3 R30, R68, 0x6, RZ ;  /* 0x00000006441e7810 */ /* 0x000fe40007ffe0ff */
[----:B------:R-:W-:Y:S02]  /*ae40*/  SEL R25, R25, RZ, !P2 ;  /* 0x000000ff19197207 */ /* 0x000fe40005000000 */
[----:B------:R-:W-:Y:S02]  /*ae50*/  ISETP.GE.AND P3, PT, R30, R91, PT ;  /* 0x0000005b1e00720c */ /* 0x000fe40003f66270 */
[----:B------:R-:W-:Y:S02]  /*ae60*/  IADD3 R30, R68, 0x7, RZ ;  /* 0x00000007441e7810 */ /* 0x000fe40007ffe0ff */
[----:B------:R-:W-:-:S02]  /*ae70*/  PRMT R34, R34, 0x5410, R25 ;  /* 0x0000541022227816 */ /* 0x000fc40000000019 */
[-C--:B------:R-:W-:Y:S02]  /*ae80*/  ISETP.GE.AND P4, PT, R30, R91.reuse, PT ;  /* 0x0000005b1e00720c */ /* 0x080fe40003f86270 */
[C---:B------:R-:W-:Y:S02]  /*ae90*/  IADD3 R30, R68.reuse, 0x1, RZ ;  /* 0x00000001441e7810 */ /* 0x040fe40007ffe0ff */
        /* <DEDUP_REMOVED lines=10> */
.L_x_18398:
[----:B------:R-:W-:Y:S05]  /*af40*/  BSYNC B2 ;  /* 0x0000000000027941 */ /* 0x000fea0003800000 */
.L_x_18397:
[----:B------:R-:W5:Y:S02]  /*af50*/  LDG.E.128.CONSTANT R28, [R28.64] ;  /* 0x0000000a1c1c7981 */ /* 0x000f64000c1e9d00 */
[----:B-----5:R-:W-:Y:S01]  /*af60*/  HMUL2 R33, R114, R33 ;  /* 0x0000002172217232 */ /* 0x020fe20000000000 */
[----:B------:R-:W-:Y:S01]  /*af70*/  BSSY B2, `(.L_x_18399) ;  /* 0x0000023000027945 */ /* 0x000fe20003800000 */
[----:B------:R-:W-:-:S04]  /*af80*/  HFMA2 R26, R119, R26, R24 ;  /* 0x0000001a771a7231 */ /* 0x000fc80000000018 */
[----:B------:R-:W-:Y:S01]  /*af90*/  HFMA2.MMA R33, R115, R32, R33 ;  /* 0x0000002073217235 */ /* 0x000fe20000000021 */
[----:B------:R-:W-:Y:S05]  /*afa0*/  @P0 BRA `(.L_x_18400) ;  /* 0x000001f000000947 */ /* 0x000fea0003800000 */
[----:B------:R-:W-:-:S04]  /*afb0*/  IADD3 R24, R68, 0x2, RZ ;  /* 0x0000000244187810 */ /* 0x000fc80007ffe0ff */
[----:B------:R-:W-:Y:S02]  /*afc0*/  ISETP.GE.AND P1, PT, R24, R91, PT ;  /* 0x0000005b1800720c */ /* 0x000fe40003f26270 */
[----:B------:R-:W-:-:S04]  /*afd0*/  IADD3 R24, R68, 0x3, RZ ;  /* 0x0000000344187810 */ /* 0x000fc80007ffe0ff */
[----:B------:R-:W-:Y:S02]  /*afe0*/  ISETP.GE.AND P2, PT, R24, R91, PT ;  /* 0x0000005b1800720c */ /* 0x000fe40003f46270 */
[C---:B------:R-:W-:Y:S02]  /*aff0*/  PRMT R24, R29.reuse, 0x7632, R24 ;  /* 0x000076321d187816 */ /* 0x040fe40000000018 */
[----:B------:R-:W-:Y:S02]  /*b000*/  SEL R29, R29, RZ, !P1 ;  /* 0x000000ff1d1d7207 */ /* 0x000fe40004800000 */
[----:B------:R-:W-:-:S04]  /*b010*/  SEL R24, R24, RZ, !P2 ;  /* 0x000000ff18187207 */ /* 0x000fc80005000000 */
[----:B------:R-:W-:Y:S02]  /*b020*/  PRMT R29, R29, 0x5410, R24 ;  /* 0x000054101d1d7816 */ /* 0x000fe40000000018 */
[----:B------:R-:W-:-:S04]  /*b030*/  IADD3 R24, R68, 0x4, RZ ;  /* 0x0000000444187810 */ /* 0x000fc80007ffe0ff */
[-C--:B------:R-:W-:Y:S02]  /*b040*/  ISETP.GE.AND P1, PT, R24, R91.reuse, PT ;  /* 0x0000005b1800720c */ /* 0x080fe40003f26270 */
[----:B------:R-:W-:Y:S02]  /*b050*/  IADD3 R24, R68, 0x5, RZ ;  /* 0x0000000544187810 */ /* 0x000fe40007ffe0ff */
[----:B------:R-:W-:Y:S02]  /*b060*/  SEL R25, R30, RZ, !P1 ;  /* 0x000000ff1e197207 */ /* 0x000fe40004800000 */
[-C--:B------:R-:W-:Y:S02]  /*b070*/  ISETP.GE.AND P2, PT, R24, R91.reuse, PT ;  /* 0x0000005b1800720c */ /* 0x080fe40003f46270 */
[----:B------:R-:W-:Y:S02]  /*b080*/  PRMT R24, R30, 0x7632, R24 ;  /* 0x000076321e187816 */ /* 0x000fe40000000018 */
[----:B------:R-:W-:-:S02]  /*b090*/  ISETP.GE.AND P1, PT, R68, R91, PT ;  /* 0x0000005b4400720c */ /* 0x000fc40003f26270 */
[----:B------:R-:W-:-:S04]  /*b0a0*/  SEL R24, R24, RZ, !P2 ;  /* 0x000000ff18187207 */ /* 0x000fc80005000000 */
[----:B------:R-:W-:Y:S02]  /*b0b0*/  PRMT R30, R25, 0x5410, R24 ;  /* 0x00005410191e7816 */ /* 0x000fe40000000018 */
[----:B------:R-:W-:Y:S02]  /*b0c0*/  IADD3 R24, R68, 0x6, RZ ;  /* 0x0000000644187810 */ /* 0x000fe40007ffe0ff */
[C---:B------:R-:W-:Y:S02]  /*b0d0*/  PRMT R25, R31.reuse, 0x7632, R25 ;  /* 0x000076321f197816 */ /* 0x040fe40000000019 */
[----:B------:R-:W-:Y:S02]  /*b0e0*/  ISETP.GE.AND P3, PT, R24, R91, PT ;  /* 0x0000005b1800720c */ /* 0x000fe40003f66270 */
[----:B------:R-:W-:Y:S02]  /*b0f0*/  IADD3 R24, R68, 0x7, RZ ;  /* 0x0000000744187810 */ /* 0x000fe40007ffe0ff */
[----:B------:R-:W-:-:S02]  /*b100*/  SEL R32, R31, RZ, !P3 ;  /* 0x000000ff1f207207 */ /* 0x000fc40005800000 */
[-C--:B------:R-:W-:Y:S02]  /*b110*/  ISETP.GE.AND P4, PT, R24, R91.reuse, PT ;  /* 0x0000005b1800720c */ /* 0x080fe40003f86270 */
[----:B------:R-:W-:Y:S02]  /*b120*/  IADD3 R24, R68, 0x1, RZ ;  /* 0x0000000144187810 */ /* 0x000fe40007ffe0ff */
[----:B------:R-:W-:Y:S02]  /*b130*/  SEL R31, R25, RZ, !P4 ;  /* 0x000000ff191f7207 */ /* 0x000fe40006000000 */
[----:B------:R-:W-:Y:S02]  /*b140*/  ISETP.GE.AND P2, PT, R24, R91, PT ;  /* 0x0000005b1800720c */ /* 0x000fe40003f46270 */
[C---:B------:R-:W-:Y:S02]  /*b150*/  PRMT R24, R28.reuse, 0x7632, R24 ;  /* 0x000076321c187816 */ /* 0x040fe40000000018 */
[----:B------:R-:W-:-:S02]  /*b160*/  SEL R28, R28, RZ, !P1 ;  /* 0x000000ff1c1c7207 */ /* 0x000fc40004800000 */
[----:B------:R-:W-:Y:S02]  /*b170*/  SEL R25, R24, RZ, !P2 ;  /* 0x000000ff18197207 */ /* 0x000fe40005000000 */
[----:B------:R-:W-:Y:S02]  /*b180*/  PRMT R31, R32, 0x5410, R31 ;  /* 0x00005410201f7816 */ /* 0x000fe4000000001f */
[----:B------:R-:W-:Y:S02]  /*b190*/  PRMT R28, R28, 0x5410, R25 ;  /* 0x000054101c1c7816 */ /* 0x000fe40000000019 */
.L_x_18400:
[----:B------:R-:W-:Y:S05]  /*b1a0*/  BSYNC B2 ;  /* 0x0000000000027941 */ /* 0x000fea0003800000 */
.L_x_18399:
[----:B------:R-:W-:Y:S01]  /*b1b0*/  HMUL2 R29, R114, R29 ;  /* 0x0000001d721d7232 */ /* 0x000fe20000000000 */
[----:B------:R-:W-:Y:S01]  /*b1c0*/  IADD3 R25, P1, R72, R122, RZ ;  /* 0x0000007a48197210 */ /* 0x000fe20007f3e0ff */
[----:B------:R-:W-:Y:S01]  /*b1d0*/  HFMA2.MMA R32, R118, R27, R26 ;  /* 0x0000001b76207235 */ /* 0x000fe2000000001a */
[----:B------:R-:W-:Y:S02]  /*b1e0*/  HFMA2 R33, R119, R34, R33 ;  /* 0x0000002277217231 */ /* 0x000fe40000000021 */
[----:B------:R-:W-:Y:S01]  /*b1f0*/  HFMA2 R29, R115, R28, R29 ;  /* 0x0000001c731d7231 */ /* 0x000fe2000000001d */
[----:B------:R-:W-:-:S02]  /*b200*/  LEA R24, P2, R25, c[0x0][0x188], 0x1 ;  /* 0x0000620019187a11 */ /* 0x000fc400078408ff */
[----:B------:R-:W-:Y:S01]  /*b210*/  LEA.HI.X.SX32 R28, R72, R117, 0x1, P1 ;  /* 0x00000075481c7211 */ /* 0x000fe200008f0eff */
[----:B------:R-:W-:Y:S02]  /*b220*/  BSSY B2, `(.L_x_18401) ;  /* 0x0000024000027945 */ /* 0x000fe40003800000 */
[----:B------:R-:W-:Y:S01]  /*b230*/  HFMA2.MMA R30, R119, R30, R29 ;  /* 0x0000001e771e7235 */ /* 0x000fe2000000001d */
[----:B------:R-:W-:-:S06]  /*b240*/  LEA.HI.X R25, R25, c[0x0][0x18c], R28, 0x1, P2 ;  /* 0x0000630019197a11 */ /* 0x000fcc00010f0c1c */
[----:B------:R-:W5:Y:S01]  /*b250*/  LDG.E.128.CONSTANT R24, [R24.64] ;  /* 0x0000000a18187981 */ /* 0x000f62000c1e9d00 */
[----:B------:R-:W-:Y:S05]  /*b260*/  @P0 BRA `(.L_x_18402) ;  /* 0x000001f000000947 */ /* 0x000fea0003800000 */
[----:B------:R-:W-:-:S04]  /*b270*/  IADD3 R28, R68, 0x2, RZ ;  /* 0x00000002441c7810 */ /* 0x000fc80007ffe0ff */
[----:B------:R-:W-:Y:S02]  /*b280*/  ISETP.GE.AND P1, PT, R28, R91, PT ;  /* 0x0000005b1c00720c */ /* 0x000fe40003f26270 */
[----:B------:R-:W-:-:S04]  /*b290*/  IADD3 R28, R68, 0x3, RZ ;  /* 0x00000003441c7810 */ /* 0x000fc80007ffe0ff */
[----:B------:R-:W-:Y:S02]  /*b2a0*/  ISETP.GE.AND P2, PT, R28, R91, PT ;  /* 0x0000005b1c00720c */ /* 0x000fe40003f46270 */
[C---:B-----5:R-:W-:Y:S02]  /*b2b0*/  PRMT R28, R25.reuse, 0x7632, R28 ;  /* 0x00007632191c7816 */ /* 0x060fe4000000001c */
        /* <DEDUP_REMOVED lines=26> */
.L_x_18402:
[----:B------:R-:W-:Y:S05]  /*b460*/  BSYNC B2 ;  /* 0x0000000000027941 */ /* 0x000fea0003800000 */
.L_x_18401:
[----:B-----5:R-:W-:Y:S01]  /*b470*/  HMUL2 R25, R114, R25 ;  /* 0x0000001972197232 */ /* 0x020fe20000000000 */
[----:B------:R-:W-:-:S03]  /*b480*/  HFMA2.MMA R35, R118, R35, R33 ;  /* 0x0000002376237235 */ /* 0x000fc60000000021 */
[----:B------:R-:W-:Y:S01]  /*b490*/  HFMA2 R25, R115, R24, R25 ;  /* 0x0000001873197231 */ /* 0x000fe20000000019 */
[----:B------:R-:W-:-:S04]  /*b4a0*/  IADD3 R24, P1, R71, R122, RZ ;  /* 0x0000007a47187210 */ /* 0x000fc80007f3e0ff */
[----:B------:R-:W-:Y:S01]  /*b4b0*/  LEA R28, P2, R24, c[0x0][0x188], 0x1 ;  /* 0x00006200181c7a11 */ /* 0x000fe200078408ff */
[----:B------:R-:W-:Y:S01]  /*b4c0*/  BSSY B2, `(.L_x_18403) ;  /* 0x0000026000027945 */ /* 0x000fe20003800000 */
[----:B------:R-:W-:Y:S01]  /*b4d0*/  LEA.HI.X.SX32 R29, R71, R117, 0x1, P1 ;  /* 0x00000075471d7211 */ /* 0x000fe200008f0eff */
[----:B------:R-:W-:-:S03]  /*b4e0*/  HFMA2.MMA R26, R119, R26, R25 ;  /* 0x0000001a771a7235 */ /* 0x000fc60000000019 */
[----:B------:R-:W-:Y:S01]  /*b4f0*/  LEA.HI.X R29, R24, c[0x0][0x18c], R29, 0x1, P2 ;  /* 0x00006300181d7a11 */ /* 0x000fe200010f0c1d */
[----:B------:R-:W-:-:S05]  /*b500*/  HFMA2 R24, R118, R31, R30 ;  /* 0x0000001f76187231 */ /* 0x000fca000000001e */
[----:B------:R-:W5:Y:S01]  /*b510*/  LDG.E.128.CONSTANT R28, [R28.64] ;  /* 0x0000000a1c1c7981 */ /* 0x000f62000c1e9d00 */
[----:B------:R-:W-:Y:S05]  /*b520*/  @P0 BRA `(.L_x_18404) ;  /* 0x000001f000000947 */ /* 0x000fea0003800000 */
[----:B------:R-:W-:Y:S02]  /*b530*/  IADD3 R34, R68, 0x2, RZ ;  /* 0x0000000244227810 */ /* 0x000fe40007ffe0ff */
[----:B-----5:R-:W-:Y:S02]  /*b540*/  PRMT R25, R29, 0x7632, R25 ;  /* 0x000076321d197816 */ /* 0x020fe40000000019 */
[-C--:B------:R-:W-:Y:S02]  /*b550*/  ISETP.GE.AND P1, PT, R34, R91.reuse, PT ;  /* 0x0000005b2200720c */ /* 0x080fe40003f26270 */
[----:B------:R-:W-:Y:S02]  /*b560*/  IADD3 R34, R68, 0x3, RZ ;  /* 0x0000000344227810 */ /* 0x000fe40007ffe0ff */
[----:B------:R-:W-:Y:S02]  /*b570*/  PRMT R33, R31, 0x7632, R33 ;  /* 0x000076321f217816 */ /* 0x000fe40000000021 */
[----:B------:R-:W-:-:S02]  /*b580*/  ISETP.GE.AND P2, PT, R34, R91, PT ;  /* 0x0000005b2200720c */ /* 0x000fc40003f46270 */
        /* <DEDUP_REMOVED lines=18> */
[C---:B------:R-:W-:Y:S02]  /*b6b0*/  PRMT R25, R28.reuse, 0x7632, R25 ;  /* 0x000076321c197816 */ /* 0x040fe40000000019 */
[----:B------:R-:W-:-:S02]  /*b6c0*/  SEL R28, R28, RZ, !P1 ;  /* 0x000000ff1c1c7207 */ /* 0x000fc40004800000 */
[----:B------:R-:W-:Y:S02]  /*b6d0*/  SEL R34, R31, RZ, !P3 ;  /* 0x000000ff1f227207 */ /* 0x000fe40005800000 */
[----:B------:R-:W-:Y:S02]  /*b6e0*/  SEL R33, R33, RZ, !P4 ;  /* 0x000000ff21217207 */ /* 0x000fe40006000000 */
[----:B------:R-:W-:Y:S02]  /*b6f0*/  SEL R25, R25, RZ, !P2 ;  /* 0x000000ff19197207 */ /* 0x000fe40005000000 */
[----:B------:R-:W-:Y:S02]  /*b700*/  PRMT R31, R34, 0x5410, R33 ;  /* 0x00005410221f7816 */ /* 0x000fe40000000021 */
[----:B------:R-:W-:Y:S02]  /*b710*/  PRMT R28, R28, 0x5410, R25 ;  /* 0x000054101c1c7816 */ /* 0x000fe40000000019 */
.L_x_18404:
[----:B------:R-:W-:Y:S05]  /*b720*/  BSYNC B2 ;  /* 0x0000000000027941 */ /* 0x000fea0003800000 */
.L_x_18403:
[----:B-----5:R-:W-:Y:S01]  /*b730*/  HMUL2 R29, R114, R29 ;  /* 0x0000001d721d7232 */ /* 0x020fe20000000000 */
[----:B------:R-:W-:Y:S01]  /*b740*/  HFMA2.MMA R27, R118, R27, R26 ;  /* 0x0000001b761b7235 */ /* 0x000fe2000000001a */
[----:B------:R-:W-:-:S02]  /*b750*/  HADD2.F32 R25, -RZ, R5.H0_H0 ;  /* 0x20000005ff197230 */ /* 0x000fc40000004100 */
[----:B------:R-:W-:Y:S02]  /*b760*/  HADD2.F32 R26, -RZ, R5.H1_H1 ;  /* 0x30000005ff1a7230 */ /* 0x000fe40000004100 */
[----:B------:R-:W-:Y:S02]  /*b770*/  HFMA2 R29, R115, R28, R29 ;  /* 0x0000001c731d7231 */ /* 0x000fe4000000001d */
[--C-:B------:R-:W-:Y:S02]  /*b780*/  HADD2.F32 R5, -RZ, R8.reuse.H0_H0 ;  /* 0x20000008ff057230 */ /* 0x100fe40000004100 */
[----:B------:R-:W-:Y:S01]  /*b790*/  HADD2.F32 R28, -RZ, R8.H1_H1 ;  /* 0x30000008ff1c7230 */ /* 0x000fe20000004100 */
[----:B------:R-:W-:Y:S01]  /*b7a0*/  FADD.FTZ R8, R25, R26 ;  /* 0x0000001a19087221 */ /* 0x000fe20000010000 */
[--C-:B------:R-:W-:Y:S02]  /*b7b0*/  HADD2.F32 R123, -RZ, R22.reuse.H0_H0 ;  /* 0x20000016ff7b7230 */ /* 0x100fe40000004100 */
[----:B------:R-:W-:Y:S01]  /*b7c0*/  HADD2.F32 R22, -RZ, R22.H1_H1 ;  /* 0x30000016ff167230 */ /* 0x000fe20000004100 */
[----:B------:R-:W-:Y:S01]  /*b7d0*/  FADD.FTZ R5, R5, R28 ;  /* 0x0000001c05057221 */ /* 0x000fe20000010000 */
[----:B------:R-:W-:-:S02]  /*b7e0*/  HADD2.F32 R25, -RZ, R23.H0_H0 ;  /* 0x20000017ff197230 */ /* 0x000fc40000004100 */
[----:B------:R-:W-:Y:S01]  /*b7f0*/  HADD2.F32 R26, -RZ, R23.H1_H1 ;  /* 0x30000017ff1a7230 */ /* 0x000fe20000004100 */
[----:B------:R-:W-:Y:S01]  /*b800*/  FADD.FTZ R123, R123, R22 ;  /* 0x000000167b7b7221 */ /* 0x000fe20000010000 */
[----:B------:R-:W-:Y:S02]  /*b810*/  HFMA2 R29, R119, R30, R29 ;  /* 0x0000001e771d7231 */ /* 0x000fe4000000001d */
[--C-:B------:R-:W-:Y:S01]  /*b820*/  HADD2.F32 R38, -RZ, R51.reuse.H0_H0 ;  /* 0x20000033ff267230 */ /* 0x100fe20000004100 */
[----:B------:R-:W-:Y:S01]  /*b830*/  FADD.FTZ R22, R25, R26 ;  /* 0x0000001a19167221 */ /* 0x000fe20000010000 */
[--C-:B------:R-:W-:Y:S02]  /*b840*/  HADD2.F32 R25, -RZ, R50.reuse.H0_H0 ;  /* 0x20000032ff197230 */ /* 0x100fe40000004100 */
[----:B------:R-:W-:Y:S01]  /*b850*/  HADD2.F32 R50, -RZ, R50.H1_H1 ;  /* 0x30000032ff327230 */ /* 0x000fe20000004100 */
[----:B------:R-:W-:Y:S01]  /*b860*/  HFMA2.MMA R31, R118, R31, R29 ;  /* 0x0000001f761f7235 */ /* 0x000fe2000000001d */
[----:B------:R-:W-:-:S02]  /*b870*/  HADD2.F32 R51, -RZ, R51.H1_H1 ;  /* 0x30000033ff337230 */ /* 0x000fc40000004100 */
[--C-:B------:R-:W-:Y:S02]  /*b880*/  HADD2.F32 R26, -RZ, R57.reuse.H0_H0 ;  /* 0x20000039ff1a7230 */ /* 0x100fe40000004100 */
[----:B------:R-:W-:Y:S01]  /*b890*/  HADD2.F32 R29, -RZ, R57.H1_H1 ;  /* 0x30000039ff1d7230 */ /* 0x000fe20000004100 */
[----:B------:R-:W-:Y:S01]  /*b8a0*/  FADD.FTZ R57, R25, R50 ;  /* 0x0000003219397221 */ /* 0x000fe20000010000 */
[--C-:B------:R-:W-:Y:S01]  /*b8b0*/  HADD2.F32 R50, -RZ, R62.reuse.H0_H0 ;  /* 0x2000003eff327230 */ /* 0x100fe20000004100 */
[----:B------:R-:W-:Y:S01]  /*b8c0*/  FADD.FTZ R38, R38, R51 ;  /* 0x0000003326267221 */ /* 0x000fe20000010000 */
[----:B------:R-:W-:Y:S01]  /*b8d0*/  HADD2.F32 R25, -RZ, R62.H1_H1 ;  /* 0x3000003eff197230 */ /* 0x000fe20000004100 */
[----:B------:R-:W-:Y:S01]  /*b8e0*/  FADD.FTZ R51, R26, R29 ;  /* 0x0000001d1a337221 */ /* 0x000fe20000010000 */
[--C-:B------:R-:W-:Y:S02]  /*b8f0*/  HADD2.F32 R23, -RZ, R40.reuse.H0_H0 ;  /* 0x20000028ff177230 */ /* 0x100fe40000004100 */
[----:B------:R-:W-:Y:S01]  /*b900*/  HADD2.F32 R40, -RZ, R40.H1_H1 ;  /* 0x30000028ff287230 */ /* 0x000fe20000004100 */
[----:B------:R-:W-:Y:S01]  /*b910*/  FADD.FTZ R50, R50, R25 ;  /* 0x0000001932327221 */ /* 0x000fe20000010000 */
[----:B------:R-:W-:-:S02]  /*b920*/  HADD2.F32 R26, -RZ, R63.H0_H0 ;  /* 0x2000003fff1a7230 */ /* 0x000fc40000004100 */
[----:B------:R-:W-:Y:S01]  /*b930*/  HADD2.F32 R62, -RZ, R75.H0_H0 ;  /* 0x2000004bff3e7230 */ /* 0x000fe20000004100 */
[----:B------:R-:W-:Y:S01]  /*b940*/  FADD.FTZ R23, R23, R40 ;  /* 0x0000002817177221 */ /* 0x000fe20000010000 */
[----:B------:R-:W-:Y:S02]  /*b950*/  HADD2.F32 R63, -RZ, R63.H1_H1 ;  /* 0x3000003fff3f7230 */ /* 0x000fe40000004100 */
[----:B-1----:R-:W-:Y:S02]  /*b960*/  HADD2.F32 R125, -RZ, R74.H0_H0 ;  /* 0x2000004aff7d7230 */ /* 0x002fe40000004100 */
[----:B------:R-:W-:Y:S01]  /*b970*/  HADD2.F32 R75, -RZ, R75.H1_H1 ;  /* 0x3000004bff4b7230 */ /* 0x000fe20000004100 */
[----:B------:R-:W-:Y:S01]  /*b980*/  FADD.FTZ R63, R26, R63 ;  /* 0x0000003f1a3f7221 */ /* 0x000fe20000010000 */
[----:B------:R-:W-:Y:S02]  /*b990*/  HADD2.F32 R25, -RZ, R76.H0_H0 ;  /* 0x2000004cff197230 */ /* 0x000fe40000004100 */
[----:B------:R-:W-:Y:S01]  /*b9a0*/  HADD2.F32 R74, -RZ, R74.H1_H1 ;  /* 0x3000004aff4a7230 */ /* 0x000fe20000004100 */
[----:B------:R-:W-:Y:S01]  /*b9b0*/  FADD.FTZ R62, R62, R75 ;  /* 0x0000004b3e3e7221 */ /* 0x000fe20000010000 */
[----:B------:R-:W-:-:S02]  /*b9c0*/  HADD2.F32 R76, -RZ, R76.H1_H1 ;  /* 0x3000004cff4c7230 */ /* 0x000fc40000004100 */
[--C-:B------:R-:W-:Y:S01]  /*b9d0*/  HADD2.F32 R40, -RZ, R64.reuse.H0_H0 ;  /* 0x20000040ff287230 */ /* 0x100fe20000004100 */
[----:B------:R-:W-:Y:S01]  /*b9e0*/  FADD.FTZ R125, R125, R74 ;  /* 0x0000004a7d7d7221 */ /* 0x000fe20000010000 */
[----:B------:R-:W-:Y:S01]  /*b9f0*/  HADD2.F32 R29, -RZ, R64.H1_H1 ;  /* 0x30000040ff1d7230 */ /* 0x000fe20000004100 */
[----:B------:R-:W-:Y:S01]  /*ba00*/  FADD.FTZ R75, R25, R76 ;  /* 0x0000004c194b7221 */ /* 0x000fe20000010000 */
[--C-:B------:R-:W-:Y:S02]  /*ba10*/  HADD2.F32 R26, -RZ, R93.reuse.H0_H0 ;  /* 0x2000005dff1a7230 */ /* 0x100fe40000004100 */
[--C-:B------:R-:W-:Y:S01]  /*ba20*/  HADD2.F32 R74, -RZ, R92.reuse.H0_H0 ;  /* 0x2000005cff4a7230 */ /* 0x100fe20000004100 */
[----:B------:R-:W-:Y:S01]  /*ba30*/  FADD.FTZ R40, R40, R29 ;  /* 0x0000001d28287221 */ /* 0x000fe20000010000 */
[----:B------:R-:W-:Y:S02]  /*ba40*/  HADD2.F32 R25, -RZ, R92.H1_H1 ;  /* 0x3000005cff197230 */ /* 0x000fe40000004100 */
[----:B------:R-:W-:-:S02]  /*ba50*/  HADD2.F32 R93, -RZ, R93.H1_H1 ;  /* 0x3000005dff5d7230 */ /* 0x000fc40000004100 */
[--C-:B------:R-:W-:Y:S01]  /*ba60*/  HADD2.F32 R64, -RZ, R98.reuse.H0_H0 ;  /* 0x20000062ff407230 */ /* 0x100fe20000004100 */
[----:B------:R-:W-:Y:S01]  /*ba70*/  FADD.FTZ R74, R74, R25 ;  /* 0x000000194a4a7221 */ /* 0x000fe20000010000 */
[----:B------:R-:W-:Y:S01]  /*ba80*/  HADD2.F32 R29, -RZ, R98.H1_H1 ;  /* 0x30000062ff1d7230 */ /* 0x000fe20000004100 */
[----:B------:R-:W-:Y:S01]  /*ba90*/  FADD.FTZ R93, R26, R93 ;  /* 0x0000005d1a5d7221 */ /* 0x000fe20000010000 */
        /* <DEDUP_REMOVED lines=9> */
[--C-:B------:R-:W-:Y:S02]  /*bb30*/  HADD2.F32 R105, -RZ, R36.reuse.H0_H0 ;  /* 0x20000024ff697230 */ /* 0x100fe40000004100 */
[----:B------:R-:W-:Y:S01]  /*bb40*/  HADD2.F32 R36, -RZ, R36.H1_H1 ;  /* 0x30000024ff247230 */ /* 0x000fe20000004100 */
[----:B------:R-:W-:Y:S01]  /*bb50*/  FADD.FTZ R76, R76, R29 ;  /* 0x0000001d4c4c7221 */ /* 0x000fe20000010000 */
[--C-:B------:R-:W-:Y:S01]  /*bb60*/  HADD2.F32 R25, -RZ, R37.reuse.H0_H0 ;  /* 0x20000025ff197230 */ /* 0x100fe20000004100 */
[C---:B------:R-:W-:Y:S01]  /*bb70*/  IADD3 R29, P1, R70.reuse, R122, RZ ;  /* 0x0000007a461d7210 */ /* 0x040fe20007f3e0ff */
[----:B------:R-:W-:Y:S01]  /*bb80*/  HADD2.F32 R26, -RZ, R37.H1_H1 ;  /* 0x30000025ff1a7230 */ /* 0x000fe20000004100 */
[----:B------:R-:W-:Y:S01]  /*bb90*/  FADD.FTZ R105, R105, R36 ;  /* 0x0000002469697221 */ /* 0x000fe20000010000 */
[--C-:B------:R-:W-:Y:S01]  /*bba0*/  HADD2.F32 R106, -RZ, R39.reuse.H0_H0 ;  /* 0x20000027ff6a7230 */ /* 0x100fe20000004100 */
[----:B------:R-:W-:Y:S01]  /*bbb0*/  LEA R28, P2, R29, c[0x0][0x188], 0x1 ;  /* 0x000062001d1c7a11 */ /* 0x000fe200078408ff */
[----:B------:R-:W-:Y:S01]  /*bbc0*/  HADD2.F32 R39, -RZ, R39.H1_H1 ;  /* 0x30000027ff277230 */ /* 0x000fe20000004100 */
[----:B------:R-:W-:Y:S01]  /*bbd0*/  LEA.HI.X.SX32 R30, R70, R117, 0x1, P1 ;  /* 0x00000075461e7211 */ /* 0x000fe200008f0eff */
[----:B------:R-:W-:Y:S01]  /*bbe0*/  FADD.FTZ R36, R25, R26 ;  /* 0x0000001a19247221 */ /* 0x000fe20000010000 */
[----:B------:R-:W-:-:S02]  /*bbf0*/  HADD2.F32 R25, -RZ, R32.H0_H0 ;  /* 0x20000020ff197230 */ /* 0x000fc40000004100 */
[----:B------:R-:W-:Y:S01]  /*bc00*/  HADD2.F32 R26, -RZ, R32.H1_H1 ;  /* 0x30000020ff1a7230 */ /* 0x000fe20000004100 */
[----:B------:R-:W-:Y:S01]  /*bc10*/  LEA.HI.X R29, R29, c[0x0][0x18c], R30, 0x1, P2 ;  /* 0x000063001d1d7a11 */ /* 0x000fe200010f0c1e */
[----:B------:R-:W-:Y:S01]  /*bc20*/  FADD.FTZ R106, R106, R39 ;  /* 0x000000276a6a7221 */ /* 0x000fe20000010000 */
[-C--:B------:R-:W-:Y:S01]  /*bc30*/  IADD3 R30, P1, R69, R122.reuse, RZ ;  /* 0x0000007a451e7210 */ /* 0x080fe20007f3e0ff */
[--C-:B------:R-:W-:Y:S01]  /*bc40*/  HADD2.F32 R124, -RZ, R24.reuse.H0_H0 ;  /* 0x20000018ff7c7230 */ /* 0x100fe20000004100 */
[----:B------:R-:W-:Y:S01]  /*bc50*/  IADD3 R32, P2, R67, R122, RZ ;  /* 0x0000007a43207210 */ /* 0x000fe20007f5e0ff */
[----:B------:R-:W-:Y:S01]  /*bc60*/  FADD.FTZ R39, R25, R26 ;  /* 0x0000001a19277221 */ /* 0x000fe20000010000 */
[--C-:B------:R-:W-:Y:S02]  /*bc70*/  HADD2.F32 R122, -RZ, R27.reuse.H0_H0 ;  /* 0x2000001bff7a7230 */ /* 0x100fe40000004100 */
[----:B------:R-:W-:Y:S02]  /*bc80*/  HADD2.F32 R25, -RZ, R24.H1_H1 ;  /* 0x30000018ff197230 */ /* 0x000fe40000004100 */
[----:B------:R-:W-:-:S02]  /*bc90*/  HADD2.F32 R27, -RZ, R27.H1_H1 ;  /* 0x3000001bff1b7230 */ /* 0x000fc40000004100 */
[--C-:B------:R-:W-:Y:S01]  /*bca0*/  HADD2.F32 R37, -RZ, R116.reuse.H0_H0 ;  /* 0x20000074ff257230 */ /* 0x100fe20000004100 */
[----:B------:R-:W-:Y:S01]  /*bcb0*/  FADD.FTZ R124, R124, R25 ;  /* 0x000000197c7c7221 */ /* 0x000fe20000010000 */
[----:B------:R-:W-:Y:S01]  /*bcc0*/  HADD2.F32 R116, -RZ, R116.H1_H1 ;  /* 0x30000074ff747230 */ /* 0x000fe20000004100 */
[----:B------:R-:W-:Y:S01]  /*bcd0*/  FADD.FTZ R122, R122, R27 ;  /* 0x0000001b7a7a7221 */ /* 0x000fe20000010000 */
[--C-:B------:R-:W-:Y:S01]  /*bce0*/  HADD2.F32 R98, -RZ, R35.reuse.H0_H0 ;  /* 0x20000023ff627230 */ /* 0x100fe20000004100 */
[----:B------:R0:W5:Y:S01]  /*bcf0*/  LDG.E.128.CONSTANT R24, [R28.64] ;  /* 0x0000000a1c187981 */ /* 0x000162000c1e9d00 */
[----:B------:R-:W-:Y:S01]  /*bd00*/  HADD2.F32 R35, -RZ, R35.H1_H1 ;  /* 0x30000023ff237230 */ /* 0x000fe20000004100 */
[----:B------:R-:W-:Y:S01]  /*bd10*/  FADD.FTZ R37, R37, R116 ;  /* 0x0000007425257221 */ /* 0x000fe20000010000 */
[--C-:B------:R-:W-:Y:S02]  /*bd20*/  HADD2.F32 R116, -RZ, R31.reuse.H0_H0 ;  /* 0x2000001fff747230 */ /* 0x100fe40000004100 */
[----:B------:R-:W-:Y:S01]  /*bd30*/  HADD2.F32 R31, -RZ, R31.H1_H1 ;  /* 0x3000001fff1f7230 */ /* 0x000fe20000004100 */
[----:B------:R-:W-:Y:S01]  /*bd40*/  BSSY B2, `(.L_x_18405) ;  /* 0x0000023000027945 */ /* 0x000fe20003800000 */
[----:B------:R-:W-:-:S03]  /*bd50*/  FADD.FTZ R98, R98, R35 ;  /* 0x0000002362627221 */ /* 0x000fc60000010000 */
[----:B------:R-:W-:Y:S01]  /*bd60*/  FADD.FTZ R116, R116, R31 ;  /* 0x0000001f74747221 */ /* 0x000fe20000010000 */
[----:B------:R-:W-:Y:S05]  /*bd70*/  @P0 BRA `(.L_x_18406) ;  /* 0x000001f000000947 */ /* 0x000fea0003800000 */
[----:B0-----:R-:W-:-:S04]  /*bd80*/  IADD3 R28, R68, 0x2, RZ ;  /* 0x00000002441c7810 */ /* 0x001fc80007ffe0ff */
        /* <DEDUP_REMOVED lines=30> */
.L_x_18406:
[----:B0-----:R-:W-:Y:S05]  /*bf70*/  BSYNC B2 ;  /* 0x0000000000027941 */ /* 0x001fea0003800000 */
.L_x_18405:
[----:B------:R-:W-:Y:S02]  /*bf80*/  LEA R34, P3, R30, c[0x0][0x188], 0x1 ;  /* 0x000062001e227a11 */ /* 0x000fe400078608ff */
[-C--:B------:R-:W-:Y:S02]  /*bf90*/  LEA.HI.X.SX32 R29, R69, R117.reuse, 0x1, P1 ;  /* 0x00000075451d7211 */ /* 0x080fe400008f0eff */
[----:B------:R-:W-:Y:S02]  /*bfa0*/  LEA.HI.X.SX32 R117, R67, R117, 0x1, P2 ;  /* 0x0000007543757211 */ /* 0x000fe400010f0eff */
[----:B------:R-:W-:-:S02]  /*bfb0*/  LEA R28, P1, R32, c[0x0][0x188], 0x1 ;  /* 0x00006200201c7a11 */ /* 0x000fc400078208ff */
[----:B------:R-:W-:Y:S02]  /*bfc0*/  LEA.HI.X R35, R30, c[0x0][0x18c], R29, 0x1, P3 ;  /* 0x000063001e237a11 */ /* 0x000fe400018f0c1d */
[----:B------:R-:W-:-:S04]  /*bfd0*/  LEA.HI.X R29, R32, c[0x0][0x18c], R117, 0x1, P1 ;  /* 0x00006300201d7a11 */ /* 0x000fc800008f0c75 */
[----:B------:R-:W5:Y:S04]  /*bfe0*/  LDG.E.128.CONSTANT R32, [R34.64] ;  /* 0x0000000a22207981 */ /* 0x000f68000c1e9d00 */
[----:B------:R-:W5:Y:S02]  /*bff0*/  LDG.E.128.CONSTANT R28, [R28.64] ;  /* 0x0000000a1c1c7981 */ /* 0x000f64000c1e9d00 */
[----:B-----5:R-:W-:-:S04]  /*c000*/  HMUL2 R25, R114, R25 ;  /* 0x0000001972197232 */ /* 0x020fc80000000000 */
[----:B------:R-:W-:-:S06]  /*c010*/  HFMA2 R25, R115, R24, R25 ;  /* 0x0000001873197231 */ /* 0x000fcc0000000019 */
[----:B------:R-:W-:Y:S01]  /*c020*/  HFMA2.MMA R25, R119, R26, R25 ;  /* 0x0000001a77197235 */ /* 0x000fe20000000019 */
[----:B------:R-:W-:Y:S09]  /*c030*/  BSSY B2, `(.L_x_18407) ;  /* 0x000002e000027945 */ /* 0x000ff20003800000 */
[----:B------:R-:W-:-:S05]  /*c040*/  HFMA2 R25, R118, R27, R25 ;  /* 0x0000001b76197231 */ /* 0x000fca0000000019 */
[--C-:B------:R-:W-:Y:S02]  /*c050*/  HADD2.F32 R24, -RZ, R25.reuse.H0_H0 ;  /* 0x20000019ff187230 */ /* 0x100fe40000004100 */
[----:B------:R-:W-:Y:S01]  /*c060*/  HADD2.F32 R25, -RZ, R25.H1_H1 ;  /* 0x30000019ff197230 */ /* 0x000fe20000004100 */
[----:B------:R-:W-:Y:S02]  /*c070*/  FADD.FTZ R7, R7, R8 ;  /* 0x0000000807077221 */ /* 0x000fe40000010000 */
[----:B------:R-:W-:Y:S02]  /*c080*/  FADD.FTZ R4, R4, R5 ;  /* 0x0000000504047221 */ /* 0x000fe40000010000 */
[----:B------:R-:W-:Y:S02]  /*c090*/  FADD.FTZ R24, R24, R25 ;  /* 0x0000001918187221 */ /* 0x000fe40000010000 */
[----:B------:R-:W-:Y:S02]  /*c0a0*/  FADD.FTZ R60, R60, R123 ;  /* 0x0000007b3c3c7221 */ /* 0x000fe40000010000 */
[----:B------:R-:W-:-:S02]  /*c0b0*/  FADD.FTZ R59, R59, R22 ;  /* 0x000000163b3b7221 */ /* 0x000fc40000010000 */
[----:B------:R-:W-:Y:S02]  /*c0c0*/  FADD.FTZ R58, R58, R23 ;  /* 0x000000173a3a7221 */ /* 0x000fe40000010000 */
[----:B------:R-:W-:Y:S02]  /*c0d0*/  FADD.FTZ R56, R56, R57 ;  /* 0x0000003938387221 */ /* 0x000fe40000010000 */
[----:B------:R-:W-:Y:S02]  /*c0e0*/  FADD.FTZ R55, R55, R38 ;  /* 0x0000002637377221 */ /* 0x000fe40000010000 */
[----:B------:R-:W-:Y:S02]  /*c0f0*/  FADD.FTZ R54, R54, R51 ;  /* 0x0000003336367221 */ /* 0x000fe40000010000 */
[----:B------:R-:W-:Y:S01]  /*c100*/  FADD.FTZ R53, R53, R50 ;  /* 0x0000003235357221 */ /* 0x000fe20000010000 */
        /* <DEDUP_REMOVED lines=10> */
[C---:B------:R-:W-:Y:S02]  /*c1b0*/  IADD3 R22, R68.reuse, 0x1, RZ ;  /* 0x0000000144167810 */ /* 0x040fe40007ffe0ff */
[----:B------:R-:W-:Y:S02]  /*c1c0*/  IADD3 R26, R68, 0x7, RZ ;  /* 0x00000007441a7810 */ /* 0x000fe40007ffe0ff */
[-C--:B------:R-:W-:Y:S02]  /*c1d0*/  ISETP.GE.AND P5, PT, R8, R91.reuse, PT ;  /* 0x0000005b0800720c */ /* 0x080fe40003fa6270 */
[----:B------:R-:W-:Y:S02]  /*c1e0*/  SEL R8, R33, RZ, !P1 ;  /* 0x000000ff21087207 */ /* 0x000fe40004800000 */
[----:B------:R-:W-:-:S02]  /*c1f0*/  ISETP.GE.AND P1, PT, R22, R91, PT ;  /* 0x0000005b1600720c */ /* 0x000fc40003f26270 */
[----:B------:R-:W-:Y:S02]  /*c200*/  SEL R23, R34, RZ, !P6 ;  /* 0x000000ff22177207 */ /* 0x000fe40007000000 */
[-C--:B------:R-:W-:Y:S02]  /*c210*/  ISETP.GE.AND P2, PT, R26, R91.reuse, PT ;  /* 0x0000005b1a00720c */ /* 0x080fe40003f46270 */
[----:B------:R-:W-:Y:S02]  /*c220*/  ISETP.GE.AND P6, PT, R68, R91, PT ;  /* 0x0000005b4400720c */ /* 0x000fe40003fc6270 */
[----:B------:R-:W-:Y:S02]  /*c230*/  PRMT R33, R33, 0x7632, R33 ;  /* 0x0000763221217816 */ /* 0x000fe40000000021 */
        /* <DEDUP_REMOVED lines=13> */
.L_x_18408:
[----:B------:R-:W-:Y:S05]  /*c310*/  BSYNC B2 ;  /* 0x0000000000027941 */ /* 0x000fea0003800000 */
.L_x_18407:
[----:B------:R-:W-:Y:S01]  /*c320*/  HMUL2 R33, R114, R33 ;  /* 0x0000002172217232 */ /* 0x000fe20000000000 */
[----:B------:R-:W-:Y:S01]  /*c330*/  BSSY B2, `(.L_x_18409) ;  /* 0x0000029000027945 */ /* 0x000fe20003800000 */
[----:B------:R-:W-:-:S02]  /*c340*/  FADD.FTZ R52, R52, R63 ;  /* 0x0000003f34347221 */ /* 0x000fc40000010000 */
[----:B------:R-:W-:Y:S02]  /*c350*/  FADD.FTZ R49, R49, R40 ;  /* 0x0000002831317221 */ /* 0x000fe40000010000 */
[----:B------:R-:W-:Y:S01]  /*c360*/  HFMA2.MMA R33, R115, R32, R33 ;  /* 0x0000002073217235 */ /* 0x000fe20000000021 */
[----:B------:R-:W-:Y:S02]  /*c370*/  FADD.FTZ R48, R48, R125 ;  /* 0x0000007d30307221 */ /* 0x000fe40000010000 */
[----:B------:R-:W-:Y:S02]  /*c380*/  FADD.FTZ R47, R47, R62 ;  /* 0x0000003e2f2f7221 */ /* 0x000fe40000010000 */
[----:B------:R-:W-:Y:S02]  /*c390*/  FADD.FTZ R46, R46, R75 ;  /* 0x0000004b2e2e7221 */ /* 0x000fe40000010000 */
[----:B------:R-:W-:-:S03]  /*c3a0*/  FADD.FTZ R45, R45, R74 ;  /* 0x0000004a2d2d7221 */ /* 0x000fc60000010000 */
[----:B------:R-:W-:Y:S01]  /*c3b0*/  HFMA2 R34, R119, R34, R33 ;  /* 0x0000002277227231 */ /* 0x000fe20000000021 */
[----:B------:R-:W-:Y:S05]  /*c3c0*/  @P0 BRA `(.L_x_18410) ;  /* 0x000001f000000947 */ /* 0x000fea0003800000 */
[C---:B------:R-:W-:Y:S02]  /*c3d0*/  IADD3 R8, R68.reuse, 0x1, RZ ;  /* 0x0000000144087810 */ /* 0x040fe40007ffe0ff */
[----:B------:R-:W-:Y:S02]  /*c3e0*/  IADD3 R22, R68, 0x2, RZ ;  /* 0x0000000244167810 */ /* 0x000fe40007ffe0ff */
[-C--:B------:R-:W-:Y:S02]  /*c3f0*/  ISETP.GE.AND P3, PT, R8, R91.reuse, PT ;  /* 0x0000005b0800720c */ /* 0x080fe40003f66270 */
[----:B------:R-:W-:Y:S02]  /*c400*/  ISETP.GE.AND P5, PT, R22, R91, PT ;  /* 0x0000005b1600720c */ /* 0x000fe40003fa6270 */
[C---:B------:R-:W-:Y:S02]  /*c410*/  IADD3 R26, R68.reuse, 0x3, RZ ;  /* 0x00000003441a7810 */ /* 0x040fe40007ffe0ff */
[----:B------:R-:W-:-:S02]  /*c420*/  IADD3 R32, R68, 0x4, RZ ;  /* 0x0000000444207810 */ /* 0x000fc40007ffe0ff */
[C---:B------:R-:W-:Y:S02]  /*c430*/  IADD3 R8, R68.reuse, 0x5, RZ ;  /* 0x0000000544087810 */ /* 0x040fe40007ffe0ff */
[C---:B------:R-:W-:Y:S02]  /*c440*/  IADD3 R22, R68.reuse, 0x7, RZ ;  /* 0x0000000744167810 */ /* 0x040fe40007ffe0ff */
[CC--:B------:R-:W-:Y:S02]  /*c450*/  ISETP.GE.AND P6, PT, R68.reuse, R91.reuse, PT ;  /* 0x0000005b4400720c */ /* 0x0c0fe40003fc6270 */
[----:B------:R-:W-:Y:S02]  /*c460*/  IADD3 R68, R68, 0x6, RZ ;  /* 0x0000000644447810 */ /* 0x000fe40007ffe0ff */
[-C--:B------:R-:W-:Y:S02]  /*c470*/  ISETP.GE.AND P1, PT, R8, R91.reuse, PT ;  /* 0x0000005b0800720c */ /* 0x080fe40003f26270 */
[----:B------:R-:W-:-:S02]  /*c480*/  ISETP.GE.AND P0, PT, R22, R91, PT ;  /* 0x0000005b1600720c */ /* 0x000fc40003f06270 */
[----:B------:R-:W-:Y:S02]  /*c490*/  SEL R5, R28, RZ, !P6 ;  /* 0x000000ff1c057207 */ /* 0x000fe40007000000 */
[-C--:B------:R-:W-:Y:S02]  /*c4a0*/  ISETP.GE.AND P2, PT, R26, R91.reuse, PT ;  /* 0x0000005b1a00720c */ /* 0x080fe40003f46270 */
[-C--:B------:R-:W-:Y:S02]  /*c4b0*/  ISETP.GE.AND P4, PT, R32, R91.reuse, PT ;  /* 0x0000005b2000720c */ /* 0x080fe40003f86270 */
[----:B------:R-:W-:Y:S02]  /*c4c0*/  ISETP.GE.AND P6, PT, R68, R91, PT ;  /* 0x0000005b4400720c */ /* 0x000fe40003fc6270 */
        /* <DEDUP_REMOVED lines=15> */
.L_x_18410:
[----:B------:R-:W-:Y:S05]  /*c5c0*/  BSYNC B2 ;  /* 0x0000000000027941 */ /* 0x000fea0003800000 */
.L_x_18409:
[----:B------:R-:W-:Y:S01]  /*c5d0*/  HMUL2 R29, R114, R29 ;  /* 0x0000001d721d7232 */ /* 0x000fe20000000000 */
[----:B------:R-:W-:Y:S01]  /*c5e0*/  HFMA2.MMA R34, R118, R35, R34 ;  /* 0x0000002376227235 */ /* 0x000fe20000000022 */
[----:B------:R-:W-:Y:S02]  /*c5f0*/  FADD.FTZ R44, R44, R93 ;  /* 0x0000005d2c2c7221 */ /* 0x000fe40000010000 */
[----:B------:R-:W-:Y:S02]  /*c600*/  FADD.FTZ R43, R43, R64 ;  /* 0x000000402b2b7221 */ /* 0x000fe40000010000 */
[----:B------:R-:W-:Y:S01]  /*c610*/  HFMA2.MMA R29, R115, R28, R29 ;  /* 0x0000001c731d7235 */ /* 0x000fe2000000001d */
[----:B------:R-:W-:Y:S02]  /*c620*/  FADD.FTZ R42, R42, R99 ;  /* 0x000000632a2a7221 */ /* 0x000fe40000010000 */
[----:B------:R-:W-:Y:S02]  /*c630*/  FADD.FTZ R41, R41, R92 ;  /* 0x0000005c29297221 */ /* 0x000fe40000010000 */
[--C-:B------:R-:W-:Y:S01]  /*c640*/  HADD2.F32 R5, -RZ, R34.reuse.H0_H0 ;  /* 0x20000022ff057230 */ /* 0x100fe20000004100 */
[----:B------:R-:W-:Y:S01]  /*c650*/  FADD.FTZ R21, R21, R76 ;  /* 0x0000004c15157221 */ /* 0x000fe20000010000 */
[----:B------:R-:W-:Y:S01]  /*c660*/  HADD2.F32 R34, -RZ, R34.H1_H1 ;  /* 0x30000022ff227230 */ /* 0x000fe20000004100 */
[----:B------:R-:W-:-:S02]  /*c670*/  FADD.FTZ R20, R20, R105 ;  /* 0x0000006914147221 */ /* 0x000fc40000010000 */
[----:B------:R-:W-:Y:S01]  /*c680*/  HFMA2 R29, R119, R30, R29 ;  /* 0x0000001e771d7231 */ /* 0x000fe2000000001d */
[----:B------:R-:W-:Y:S02]  /*c690*/  FADD.FTZ R19, R19, R36 ;  /* 0x0000002413137221 */ /* 0x000fe40000010000 */
[----:B------:R-:W-:Y:S01]  /*c6a0*/  FADD.FTZ R34, R5, R34 ;  /* 0x0000002205227221 */ /* 0x000fe20000010000 */
[----:B------:R-:W-:Y:S01]  /*c6b0*/  HFMA2 R29, R118, R31, R29 ;  /* 0x0000001f761d7231 */ /* 0x000fe2000000001d */
[----:B------:R-:W-:Y:S02]  /*c6c0*/  FADD.FTZ R18, R18, R37 ;  /* 0x0000002512127221 */ /* 0x000fe40000010000 */
[----:B------:R-:W-:Y:S02]  /*c6d0*/  FADD.FTZ R17, R17, R106 ;  /* 0x0000006a11117221 */ /* 0x000fe40000010000 */
[--C-:B------:R-:W-:Y:S01]  /*c6e0*/  HADD2.F32 R8, -RZ, R29.reuse.H0_H0 ;  /* 0x2000001dff087230 */ /* 0x100fe20000004100 */
[----:B------:R-:W-:Y:S01]  /*c6f0*/  FADD.FTZ R16, R16, R39 ;  /* 0x0000002710107221 */ /* 0x000fe20000010000 */
[----:B------:R-:W-:Y:S01]  /*c700*/  HADD2.F32 R29, -RZ, R29.H1_H1 ;  /* 0x3000001dff1d7230 */ /* 0x000fe20000004100 */
        /* <DEDUP_REMOVED lines=8> */
.L_x_18346:
[----:B------:R-:W-:Y:S05]  /*c790*/  BSYNC B0 ;  /* 0x0000000000007941 */ /* 0x000fea0003800000 */
.L_x_18345:
[----:B------:R-:W-:-:S04]  /*c7a0*/  IADD3 R82, R82, 0x4, RZ ;  /* 0x0000000452527810 */ /* 0x000fc80007ffe0ff */
[----:B------:R-:W-:-:S13]  /*c7b0*/  ISETP.GE.AND P0, PT, R82, R89, PT ;  /* 0x000000595200720c */ /* 0x000fda0003f06270 */
[----:B------:R-:W-:Y:S01]  /*c7c0*/  @P0 CALL.REL.NOINC `(.L_x_18344) ;  /* 0x0000001000000944 */ /* 0x000fe20003c00000 */
[----:B------:R-:W-:Y:S05]  /*c7d0*/  BRA `(.L_x_18411) ;  /* 0xffff9df000007947 */ /* 0x000fea000383ffff */
.L_x_18344:
[----:B------:R-:W-:Y:S05]  /*c7e0*/  BSYNC B1 ;  /* 0x0000000000017941 */ /* 0x000fea0003800000 */
.L_x_18343:
[----:B------:R-:W0:Y:S01]  /*c7f0*/  SHFL.BFLY PT, R5, R4, 0x2, 0x1f ;  /* 0x0c401f0004057f89 */ /* 0x000e2200000e0000 */
[----:B------:R-:W-:Y:S01]  /*c800*/  LOP3.LUT P0, RZ, R85, 0x3, RZ, 0xc0, !PT ;  /* 0x0000000355ff7812 */ /* 0x000fe2000780c0ff */
[----:B------:R-:W-:Y:S02]  /*c810*/  BSSY B0, `(.L_x_18412) ;  /* 0x00000ad000007945 */ /* 0x000fe40003800000 */
        /* <DEDUP_REMOVED lines=27> */
[----:B------:R-:W4:Y:S01]  /*c9d0*/  S2R R4, SR_TID.X ;  /* 0x0000000000047919 */ /* 0x000f220000002100 */
        /* <DEDUP_REMOVED lines=12> */
[----:B----4-:R-:W-:-:S03]  /*caa0*/  LOP3.LUT R7, R4, 0xffffffc0, RZ, 0xc0, !PT ;  /* 0xffffffc004077812 */ /* 0x010fc600078ec0ff */
[----:B------:R-:W4:Y:S01]  /*cab0*/  SHFL.BFLY PT, R22, R19, 0x2, 0x1f ;  /* 0x0c401f0013167f89 */ /* 0x000f2200000e0000 */
[----:B-1----:R-:W-:Y:S01]  /*cac0*/  FADD.FTZ R23, R23, R58 ;  /* 0x0000003a17177221 */ /* 0x002fe20000010000 */
[----:B------:R-:W-:Y:S02]  /*cad0*/  ISETP.NE.OR P1, PT, R7, 0x40, P0 ;  /* 0x000000400700780c */ /* 0x000fe40000725670 */
        /* <DEDUP_REMOVED lines=27> */
[----:B-1----:R-:W-:Y:S02]  /*cc90*/  FADD.FTZ R36, R36, R11 ;  /* 0x0000000b24247221 */ /* 0x002fe40000010000 */
[----:B------:R-:W-:Y:S01]  /*cca0*/  FADD.FTZ R60, R0, R5 ;  /* 0x00000005003c7221 */ /* 0x000fe20000010000 */
        /* <DEDUP_REMOVED lines=13> */
[----:B------:R-:W-:Y:S01]  /*cd80*/  LEA.HI R3, R3, R4, RZ, 0x5 ;  /* 0x0000000403037211 */ /* 0x000fe200078f28ff */
[----:B-1----:R-:W-:Y:S02]  /*cd90*/  FADD.FTZ R62, R23, R62 ;  /* 0x0000003e173e7221 */ /* 0x002fe40000010000 */
[----:B------:R-:W1:Y:S01]  /*cda0*/  SHFL.BFLY PT, R6, R31, 0x1, 0x1f ;  /* 0x0c201f001f067f89 */ /* 0x000e6200000e0000 */
[----:B------:R-:W-:Y:S01]  /*cdb0*/  SHF.R.S32.HI R3, RZ, 0x5, R3 ;  /* 0x00000005ff037819 */ /* 0x000fe20000011403 */
[----:B------:R-:W-:Y:S02]  /*cdc0*/  FADD.FTZ R65, R25, R20 ;  /* 0x0000001419417221 */ /* 0x000fe40000010000 */
[----:B------:R-:W1:Y:S01]  /*cdd0*/  SHFL.BFLY PT, R8, R33, 0x1, 0x1f ;  /* 0x0c201f0021087f89 */ /* 0x000e6200000e0000 */
[----:B0-----:R-:W-:Y:S02]  /*cde0*/  FADD.FTZ R93, R47, R2 ;  /* 0x000000022f5d7221 */ /* 0x001fe40000010000 */
[----:B------:R-:W-:Y:S01]  /*cdf0*/  IMAD.SHL.U32 R2, R3, 0x100, RZ ;  /* 0x0000010003027824 */ /* 0x000fe200078e00ff */
[----:B------:R-:W0:Y:S01]  /*ce00*/  SHFL.BFLY PT, R5, R26, 0x1, 0x1f ;  /* 0x0c201f001a057f89 */ /* 0x000e2200000e0000 */
        /* <DEDUP_REMOVED lines=8> */
[----:B-1----:R-:W-:-:S03]  /*ce90*/  FADD.FTZ R71, R31, R6 ;  /* 0x000000061f477221 */ /* 0x002fc60000010000 */
        /* <DEDUP_REMOVED lines=14> */
[----:B-----5:R-:W1:Y:S01]  /*cf80*/  SHFL.BFLY PT, R84, R43, 0x1, 0x1f ;  /* 0x0c201f002b547f89 */ /* 0x020e6200000e0000 */
        /* <DEDUP_REMOVED lines=9> */
[----:B------:R-:W-:Y:S01]  /*d020*/  BAR.SYNC.DEFER_BLOCKING 0x0 ;  /* 0x0000000000007b1d */ /* 0x000fe20000010000 */
[----:B------:R-:W-:Y:S02]  /*d030*/  FADD.FTZ R87, R32, R87 ;  /* 0x0000005720577221 */ /* 0x000fe40000010000 */
[----:B-1----:R-:W-:Y:S02]  /*d040*/  FADD.FTZ R84, R43, R84 ;  /* 0x000000542b547221 */ /* 0x002fe40000010000 */
[----:B------:R-:W-:Y:S02]  /*d050*/  FADD.FTZ R89, R34, R89 ;  /* 0x0000005922597221 */ /* 0x000fe40000010000 */
[----:B0-----:R-:W-:Y:S02]  /*d060*/  FADD.FTZ R86, R45, R86 ;  /* 0x000000562d567221 */ /* 0x001fe40000010000 */
[----:B--2---:R-:W-:Y:S02]  /*d070*/  FADD.FTZ R91, R36, R91 ;  /* 0x0000005b245b7221 */ /* 0x004fe40000010000 */
[----:B---3--:R-:W-:Y:S01]  /*d080*/  FADD.FTZ R88, R38, R11 ;  /* 0x0000000b26587221 */ /* 0x008fe20000010000 */
        /* <DEDUP_REMOVED lines=37> */
.L_x_18413:
[----:B------:R-:W-:Y:S05]  /*d2e0*/  BSYNC B0 ;  /* 0x0000000000007941 */ /* 0x000fea0003800000 */
.L_x_18412:
        /* <DEDUP_REMOVED lines=72> */
.L_x_18415:
[----:B------:R-:W-:Y:S05]  /*d770*/  BSYNC B0 ;  /* 0x0000000000007941 */ /* 0x000fea0003800000 */
.L_x_18414:
        /* <DEDUP_REMOVED lines=40> */
.L_x_18417:
[----:B------:R-:W-:Y:S05]  /*da00*/  BSYNC B0 ;  /* 0x0000000000007941 */ /* 0x000fea0003800000 */
.L_x_18416:
        /* <DEDUP_REMOVED lines=72> */
.L_x_18419:
[----:B------:R-:W-:Y:S05]  /*de90*/  BSYNC B0 ;  /* 0x0000000000007941 */ /* 0x000fea0003800000 */
.L_x_18418:
[----:B------:R-:W-:Y:S06]  /*dea0*/  BAR.SYNC.DEFER_BLOCKING 0x0 ;  /* 0x0000000000007b1d */ /* 0x000fec0000010000 */
[----:B------:R-:W-:Y:S05]  /*deb0*/  @P2 EXIT ;  /* 0x000000000000294d */ /* 0x000fea0003800000 */
[----:B------:R-:W-:Y:S05]  /*dec0*/  @P0 EXIT ;  /* 0x000000000000094d */ /* 0x000fea0003800000 */
[----:B------:R-:W1:Y:S01]  /*ded0*/  S2UR UR4, SR_CTAID.Y ;  /* 0x00000000000479c3 */ /* 0x000e620000002600 */
[----:B------:R-:W-:Y:S01]  /*dee0*/  ULDC UR7, c[0x0][0xc] ;  /* 0x0000030000077ab9 */ /* 0x000fe20000000800 */
[----:B------:R-:W-:-:S02]  /*def0*/  SHF.R.S32.HI R2, RZ, 0x1f, R85 ;  /* 0x0000001fff027819 */ /* 0x000fc40000011455 */
[----:B0-----:R-:W-:Y:S02]  /*df00*/  F2FP.PACK_AB R60, R63, R60 ;  /* 0x0000003c3f3c723e */ /* 0x001fe400000000ff */
[----:B------:R-:W-:Y:S02]  /*df10*/  LEA.HI R85, R2, R85, RZ, 0x2 ;  /* 0x0000005502557211 */ /* 0x000fe400078f10ff */
[----:B------:R-:W0:Y:S01]  /*df20*/  S2UR UR5, SR_CTAID.X ;  /* 0x00000000000579c3 */ /* 0x000e220000002500 */
[----:B------:R-:W-:Y:S02]  /*df30*/  F2FP.PACK_AB R0, R61, R0 ;  /* 0x000000003d00723e */ /* 0x000fe400000000ff */
[----:B------:R-:W-:Y:S02]  /*df40*/  SHF.R.S32.HI R85, RZ, 0x2, R85 ;  /* 0x00000002ff557819 */ /* 0x000fe40000011455 */
[----:B------:R-:W-:Y:S02]  /*df50*/  PRMT R61, R60, 0x7632, R61 ;  /* 0x000076323c3d7816 */ /* 0x000fe4000000003d */
[C---:B------:R-:W-:Y:S01]  /*df60*/  IADD3 R2, R85.reuse, 0x8, RZ ;  /* 0x0000000855027810 */ /* 0x040fe20007ffe0ff */
[----:B------:R-:W2:Y:S01]  /*df70*/  S2UR UR6, SR_CTAID.Z ;  /* 0x00000000000679c3 */ /* 0x000ea20000002700 */
[----:B------:R-:W-:-:S02]  /*df80*/  IADD3 R3, R85, 0x10, RZ ;  /* 0x0000001055037810 */ /* 0x000fc40007ffe0ff */
[----:B------:R-:W-:Y:S02]  /*df90*/  F2FP.PACK_AB R62, R65, R62 ;  /* 0x0000003e413e723e */ /* 0x000fe400000000ff */
[----:B------:R-:W-:Y:S02]  /*dfa0*/  F2FP.PACK_AB R64, R67, R64 ;  /* 0x000000404340723e */ /* 0x000fe400000000ff */
[----:B------:R-:W-:Y:S01]  /*dfb0*/  F2FP.PACK_AB R66, R69, R66 ;  /* 0x000000424542723e */ /* 0x000fe200000000ff */
[----:B-1----:R-:W-:Y:S01]  /*dfc0*/  UIMAD UR4, UR4, UR7, URZ ;  /* 0x00000007040472a4 */ /* 0x002fe2000f8e023f */
[----:B------:R-:W-:Y:S02]  /*dfd0*/  F2FP.PACK_AB R68, R71, R68 ;  /* 0x000000444744723e */ /* 0x000fe400000000ff */
[----:B------:R-:W-:Y:S01]  /*dfe0*/  ULDC UR7, c[0x0][0x14] ;  /* 0x0000050000077ab9 */ /* 0x000fe20000000800 */
[----:B------:R-:W-:Y:S01]  /*dff0*/  F2FP.PACK_AB R70, R73, R70 ;  /* 0x000000464946723e */ /* 0x000fe200000000ff */
[----:B------:R-:W-:Y:S01]  /*e000*/  UIMAD UR4, UR4, UR7, URZ ;  /* 0x00000007040472a4 */ /* 0x000fe2000f8e023f */
[----:B------:R-:W-:Y:S01]  /*e010*/  F2FP.PACK_AB R72, R75, R72 ;  /* 0x000000484b48723e */ /* 0x000fe200000000ff */
[----:B0-----:R-:W-:Y:S01]  /*e020*/  UIMAD UR5, UR5, UR7, URZ ;  /* 0x00000007050572a4 */ /* 0x001fe2000f8e023f */
[----:B------:R-:W-:Y:S01]  /*e030*/  F2FP.PACK_AB R74, R77, R74 ;  /* 0x0000004a4d4a723e */ /* 0x000fe200000000ff */
[----:B------:R-:W-:Y:S01]  /*e040*/  USHF.L.U32 UR4, UR4, 0x8, URZ ;  /* 0x0000000804047899 */ /* 0x000fe2000800063f */
[----:B------:R-:W-:Y:S01]  /*e050*/  F2FP.PACK_AB R76, R79, R76 ;  /* 0x0000004c4f4c723e */ /* 0x000fe200000000ff */
[----:B------:R-:W-:Y:S01]  /*e060*/  USHF.L.U32 UR5, UR5, 0x8, URZ ;  /* 0x0000000805057899 */ /* 0x000fe2000800063f */
[----:B------:R-:W-:Y:S01]  /*e070*/  F2FP.PACK_AB R78, R81, R78 ;  /* 0x0000004e514e723e */ /* 0x000fe200000000ff */
[----:B------:R-:W-:Y:S01]  /*e080*/  USHF.R.S32.HI UR9, URZ, 0x1f, UR4 ;  /* 0x0000001f3f097899 */ /* 0x000fe20008011404 */
[----:B------:R-:W-:Y:S01]  /*e090*/  F2FP.PACK_AB R80, R83, R80 ;  /* 0x000000505350723e */ /* 0x000fe200000000ff */
[----:B--2---:R-:W-:Y:S01]  /*e0a0*/  USHF.L.U32 UR6, UR6, 0x8, URZ ;  /* 0x0000000806067899 */ /* 0x004fe2000800063f */
[----:B------:R-:W-:Y:S01]  /*e0b0*/  F2FP.PACK_AB R82, R87, R82 ;  /* 0x000000525752723e */ /* 0x000fe200000000ff */
[----:B------:R-:W-:Y:S01]  /*e0c0*/  USHF.R.S32.HI UR8, URZ, 0x1f, UR5 ;  /* 0x0000001f3f087899 */ /* 0x000fe20008011405 */
[----:B------:R-:W-:Y:S01]  /*e0d0*/  F2FP.PACK_AB R84, R89, R84 ;  /* 0x000000545954723e */ /* 0x000fe200000000ff */
[----:B------:R-:W-:Y:S01]  /*e0e0*/  USHF.R.S32.HI UR7, URZ, 0x1f, UR6 ;  /* 0x0000001f3f077899 */ /* 0x000fe20008011406 */
[----:B------:R-:W-:Y:S01]  /*e0f0*/  F2FP.PACK_AB R86, R91, R86 ;  /* 0x000000565b56723e */ /* 0x000fe200000000ff */
[----:B------:R-:W-:Y:S01]  /*e100*/  UIADD3 UR4, UP0, UP1, UR4, UR5, UR6 ;  /* 0x0000000504047290 */ /* 0x000fe2000f91e006 */
[----:B------:R-:W-:-:S03]  /*e110*/  F2FP.PACK_AB R88, R93, R88 ;  /* 0x000000585d58723e */ /* 0x000fc600000000ff */
[----:B------:R-:W-:Y:S02]  /*e120*/  UIADD3.X UR7, UR9, UR8, UR7, UP0, UP1 ;  /* 0x0000000809077290 */ /* 0x000fe400087e2407 */
[C---:B------:R-:W-:Y:S02]  /*e130*/  IADD3 R6, P0, R85.reuse, UR4, RZ ;  /* 0x0000000455067c10 */ /* 0x040fe4000ff1e0ff */
[----:B------:R-:W-:Y:S02]  /*e140*/  IADD3 R4, P1, R2, UR4, RZ ;  /* 0x0000000402047c10 */ /* 0x000fe4000ff3e0ff */
[----:B------:R-:W-:Y:S02]  /*e150*/  LEA.HI.X.SX32 R7, R85, UR7, 0x1, P0 ;  /* 0x0000000755077c11 */ /* 0x000fe400080f0eff */
[----:B------:R-:W-:Y:S02]  /*e160*/  LEA R58, P0, R6, c[0x0][0x170], 0x1 ;  /* 0x00005c00063a7a11 */ /* 0x000fe400078008ff */
[----:B------:R-:W-:-:S02]  /*e170*/  LEA.HI.X.SX32 R5, R2, UR7, 0x1, P1 ;  /* 0x0000000702057c11 */ /* 0x000fc400088f0eff */
[----:B------:R-:W-:Y:S02]  /*e180*/  LEA R54, P1, R4, c[0x0][0x170], 0x1 ;  /* 0x00005c0004367a11 */ /* 0x000fe400078208ff */
[----:B------:R-:W-:Y:S02]  /*e190*/  IADD3 R2, R85, 0x18, RZ ;  /* 0x0000001855027810 */ /* 0x000fe40007ffe0ff */
[----:B------:R-:W-:Y:S02]  /*e1a0*/  LEA.HI.X R59, R6, c[0x0][0x174], R7, 0x1, P0 ;  /* 0x00005d00063b7a11 */ /* 0x000fe400000f0c07 */
[----:B------:R-:W-:Y:S02]  /*e1b0*/  IADD3 R6, P0, R3, UR4, RZ ;  /* 0x0000000403067c10 */ /* 0x000fe4000ff1e0ff */
[----:B------:R-:W-:Y:S01]  /*e1c0*/  LEA.HI.X R55, R4, c[0x0][0x174], R5, 0x1, P1 ;  /* 0x00005d0004377a11 */ /* 0x000fe200008f0c05 */
[----:B------:R-:W-:Y:S01]  /*e1d0*/  STG.E.U16 [R58.64], R60 ;  /* 0x0000003c3a007986 */ /* 0x000fe2000c10150a */
[----:B------:R-:W-:-:S02]  /*e1e0*/  IADD3 R5, P1, R2, UR4, RZ ;  /* 0x0000000402057c10 */ /* 0x000fc4000ff3e0ff */
[----:B------:R-:W-:Y:S01]  /*e1f0*/  LEA.HI.X.SX32 R7, R3, UR7, 0x1, P0 ;  /* 0x0000000703077c11 */ /* 0x000fe200080f0eff */
[----:B------:R0:W-:Y:S01]  /*e200*/  STG.E.U16 [R54.64], R61 ;  /* 0x0000003d36007986 */ /* 0x0001e2000c10150a */
[----:B------:R-:W-:Y:S02]  /*e210*/  LEA R56, P0, R6, c[0x0][0x170], 0x1 ;  /* 0x00005c0006387a11 */ /* 0x000fe400078008ff */
[C---:B------:R-:W-:Y:S02]  /*e220*/  IADD3 R4, R85.reuse, 0x20, RZ ;  /* 0x0000002055047810 */ /* 0x040fe40007ffe0ff */
[----:B------:R-:W-:Y:S02]  /*e230*/  LEA.HI.X.SX32 R2, R2, UR7, 0x1, P1 ;  /* 0x0000000702027c11 */ /* 0x000fe400088f0eff */
[----:B------:R-:W-:Y:S02]  /*e240*/  IADD3 R3, R85, 0x28, RZ ;  /* 0x0000002855037810 */ /* 0x000fe40007ffe0ff */
[----:B------:R-:W-:-:S02]  /*e250*/  LEA R50, P1, R5, c[0x0][0x170], 0x1 ;  /* 0x00005c0005327a11 */ /* 0x000fc400078208ff */
[----:B------:R-:W-:Y:S02]  /*e260*/  LEA.HI.X R57, R6, c[0x0][0x174], R7, 0x1, P0 ;  /* 0x00005d0006397a11 */ /* 0x000fe400000f0c07 */
[C---:B------:R-:W-:Y:S02]  /*e270*/  IADD3 R8, P0, R4.reuse, UR4, RZ ;  /* 0x0000000404087c10 */ /* 0x040fe4000ff1e0ff */
[----:B------:R-:W-:Y:S01]  /*e280*/  IADD3 R6, P2, R3, UR4, RZ ;  /* 0x0000000403067c10 */ /* 0x000fe2000ff5e0ff */
[----:B------:R-:W-:Y:S01]  /*e290*/  STG.E.U16 [R56.64], R0 ;  /* 0x0000000038007986 */ /* 0x000fe2000c10150a */
        /* <DEDUP_REMOVED lines=18> */
[----:B------:R-:W-:Y:S02]  /*e3c0*/  IADD3 R3, R85, 0x48, RZ ;  /* 0x0000004855037810 */ /* 0x000fe40007ffe0ff */
[----:B------:R-:W-:Y:S02]  /*e3d0*/  LEA.HI.X R43, R4, c[0x0][0x174], R7, 0x1, P1 ;  /* 0x00005d00042b7a11 */ /* 0x000fe400008f0c07 */
[----:B------:R-:W-:-:S02]  /*e3e0*/  LEA.HI.X.SX32 R8, R2, UR7, 0x1, P0 ;  /* 0x0000000702087c11 */ /* 0x000fc400080f0eff */
[----:B------:R-:W-:Y:S02]  /*e3f0*/  IADD3 R6, P1, R3, UR4, RZ ;  /* 0x0000000403067c10 */ /* 0x000fe4000ff3e0ff */
        /* <DEDUP_REMOVED lines=8> */
[----:B------:R-:W-:Y:S02]  /*e480*/  LEA.HI.X R39, R6, c[0x0][0x174], R3, 0x1, P1 ;  /* 0x00005d0006277a11 */ /* 0x000fe400008f0c03 */
[----:B------:R-:W-:Y:S02]  /*e490*/  LEA.HI.X.SX32 R8, R4, UR7, 0x1, P0 ;  /* 0x0000000704087c11 */ /* 0x000fe400080f0eff */
[----:B------:R-:W-:-:S02]  /*e4a0*/  IADD3 R3, R85, 0x60, RZ ;  /* 0x0000006055037810 */ /* 0x000fc40007ffe0ff */
[----:B------:R-:W-:Y:S02]  /*e4b0*/  LEA.HI.X.SX32 R4, R2, UR7, 0x1, P2 ;  /* 0x0000000702047c11 */ /* 0x000fe400090f0eff */
[----:B------:R-:W-:Y:S02]  /*e4c0*/  LEA R34, P1, R5, c[0x0][0x170], 0x1 ;  /* 0x00005c0005227a11 */ /* 0x000fe400078208ff */
[----:B------:R-:W-:Y:S02]  /*e4d0*/  IADD3 R2, R85, 0x68, RZ ;  /* 0x0000006855027810 */ /* 0x000fe40007ffe0ff */
[----:B------:R-:W-:Y:S02]  /*e4e0*/  LEA R40, P0, R7, c[0x0][0x170], 0x1 ;  /* 0x00005c0007287a11 */ /* 0x000fe400078008ff */
[----:B------:R-:W-:Y:S02]  /*e4f0*/  IADD3 R6, P2, R3, UR4, RZ ;  /* 0x0000000403067c10 */ /* 0x000fe4000ff5e0ff */
[----:B------:R-:W-:-:S02]  /*e500*/  LEA.HI.X R35, R5, c[0x0][0x174], R4, 0x1, P1 ;  /* 0x00005d0005237a11 */ /* 0x000fc400008f0c04 */
[----:B------:R-:W-:Y:S02]  /*e510*/  IADD3 R4, P1, R2, UR4, RZ ;  /* 0x0000000402047c10 */ /* 0x000fe4000ff3e0ff */
[----:B------:R-:W-:Y:S02]  /*e520*/  LEA.HI.X R41, R7, c[0x0][0x174], R8, 0x1, P0 ;  /* 0x00005d0007297a11 */ /* 0x000fe400000f0c08 */
[----:B------:R-:W-:Y:S02]  /*e530*/  LEA.HI.X.SX32 R7, R3, UR7, 0x1, P2 ;  /* 0x0000000703077c11 */ /* 0x000fe400090f0eff */
[----:B------:R-:W-:Y:S02]  /*e540*/  LEA R36, P0, R6, c[0x0][0x170], 0x1 ;  /* 0x00005c0006247a11 */ /* 0x000fe400078008ff */
[----:B------:R-:W-:Y:S02]  /*e550*/  IADD3 R3, R85, 0x70, RZ ;  /* 0x0000007055037810 */ /* 0x000fe40007ffe0ff */
        /* <DEDUP_REMOVED lines=9> */
[C---:B------:R-:W-:Y:S02]  /*e5f0*/  IADD3 R4, R85.reuse, 0x80, RZ ;  /* 0x0000008055047810 */ /* 0x040fe40007ffe0ff */
[----:B------:R-:W-:Y:S02]  /*e600*/  LEA.HI.X.SX32 R2, R2, UR7, 0x1, P1 ;  /* 0x0000000702027c11 */ /* 0x000fe400088f0eff */
[----:B------:R-:W-:Y:S02]  /*e610*/  IADD3 R3, R85, 0x88, RZ ;  /* 0x0000008855037810 */ /* 0x000fe40007ffe0ff */
[----:B------:R-:W-:-:S02]  /*e620*/  LEA R26, P1, R5, c[0x0][0x170], 0x1 ;  /* 0x00005c00051a7a11 */ /* 0x000fc400078208ff */
[----:B------:R-:W-:Y:S02]  /*e630*/  LEA.HI.X R33, R6, c[0x0][0x174], R7, 0x1, P0 ;  /* 0x00005d0006217a11 */ /* 0x000fe400000f0c07 */
[C---:B------:R-:W-:Y:S02]  /*e640*/  IADD3 R8, P0, R4.reuse, UR4, RZ ;  /* 0x0000000404087c10 */ /* 0x040fe4000ff1e0ff */
        /* <DEDUP_REMOVED lines=14> */
[----:B0-----:R-:W-:Y:S02]  /*e730*/  PRMT R55, R0, 0x7632, R55 ;  /* 0x0000763200377816 */ /* 0x001fe40000000037 */
[----:B------:R-:W-:-:S02]  /*e740*/  IADD3 R2, R85, 0xa0, RZ ;  /* 0x000000a055027810 */ /* 0x000fc40007ffe0ff */
[----:B------:R-:W-:Y:S01]  /*e750*/  LEA.HI.X.SX32 R7, R3, UR7, 0x1, P1 ;  /* 0x0000000703077c11 */ /* 0x000fe200088f0eff */
[----:B------:R0:W-:Y:S01]  /*e760*/  STG.E.U16 [R50.64], R55 ;  /* 0x0000003732007986 */ /* 0x0001e2000c10150a */
[----:B------:R-:W-:Y:S02]  /*e770*/  LEA.HI.X R25, R5, c[0x0][0x174], R6, 0x1, P0 ;  /* 0x00005d0005197a11 */ /* 0x000fe400000f0c06 */
[----:B------:R-:W-:Y:S01]  /*e780*/  LEA R18, P1, R4, c[0x0][0x170], 0x1 ;  /* 0x00005c0004127a11 */ /* 0x000fe200078208ff */
[----:B------:R-:W-:Y:S01]  /*e790*/  STG.E.U16 [R52.64], R62 ;  /* 0x0000003e34007986 */ /* 0x000fe2000c10150a */
[----:B------:R-:W-:Y:S02]  /*e7a0*/  IADD3 R5, P0, R2, UR4, RZ ;  /* 0x0000000402057c10 */ /* 0x000fe4000ff1e0ff */
[----:B------:R-:W-:Y:S02]  /*e7b0*/  IADD3 R3, R85, 0xa8, RZ ;  /* 0x000000a855037810 */ /* 0x000fe40007ffe0ff */
[----:B------:R-:W-:-:S02]  /*e7c0*/  LEA.HI.X R19, R4, c[0x0][0x174], R7, 0x1, P1 ;  /* 0x00005d0004137a11 */ /* 0x000fc400008f0c07 */
[----:B------:R-:W-:Y:S02]  /*e7d0*/  LEA.HI.X.SX32 R6, R2, UR7, 0x1, P0 ;  /* 0x0000000702067c11 */ /* 0x000fe400080f0eff */
[----:B0-----:R-:W-:Y:S02]  /*e7e0*/  PRMT R51, R62, 0x7632, R51 ;  /* 0x000076323e337816 */ /* 0x001fe40000000033 */
[----:B------:R-:W-:Y:S02]  /*e7f0*/  IADD3 R7, P1, R3, UR4, RZ ;  /* 0x0000000403077c10 */ /* 0x000fe4000ff3e0ff */
[----:B------:R-:W-:Y:S01]  /*e800*/  LEA R20, P0, R5, c[0x0][0x170], 0x1 ;  /* 0x00005c0005147a11 */ /* 0x000fe200078008ff */
[----:B------:R0:W-:Y:S01]  /*e810*/  STG.E.U16 [R46.64], R51 ;  /* 0x000000332e007986 */ /* 0x0001e2000c10150a */
[C---:B------:R-:W-:Y:S02]  /*e820*/  IADD3 R4, R85.reuse, 0xb0, RZ ;  /* 0x000000b055047810 */ /* 0x040fe40007ffe0ff */
[----:B------:R-:W-:Y:S01]  /*e830*/  IADD3 R2, R85, 0xb8, RZ ;  /* 0x000000b855027810 */ /* 0x000fe20007ffe0ff */
[----:B------:R-:W-:Y:S01]  /*e840*/  STG.E.U16 [R48.64], R64 ;  /* 0x0000004030007986 */ /* 0x000fe2000c10150a */
[----:B------:R-:W-:-:S02]  /*e850*/  LEA.HI.X.SX32 R8, R3, UR7, 0x1, P1 ;  /* 0x0000000703087c11 */ /* 0x000fc400088f0eff */
[----:B------:R-:W-:Y:S02]  /*e860*/  LEA.HI.X R21, R5, c[0x0][0x174], R6, 0x1, P0 ;  /* 0x00005d0005157a11 */ /* 0x000fe400000f0c06 */
[----:B------:R-:W-:Y:S02]  /*e870*/  PRMT R0, R66, 0x7632, R0 ;  /* 0x0000763242007816 */ /* 0x000fe40000000000 */
[C---:B------:R-:W-:Y:S02]  /*e880*/  LEA R14, P1, R7.reuse, c[0x0][0x170], 0x1 ;  /* 0x00005c00070e7a11 */ /* 0x040fe400078208ff */
[----:B0-----:R-:W-:Y:S02]  /*e890*/  PRMT R47, R64, 0x7632, R47 ;  /* 0x00007632402f7816 */ /* 0x001fe4000000002f */
[----:B------:R-:W-:Y:S02]  /*e8a0*/  IADD3 R6, P0, R4, UR4, RZ ;  /* 0x0000000404067c10 */ /* 0x000fe4000ff1e0ff */
[----:B------:R-:W-:Y:S01]  /*e8b0*/  IADD3 R5, P2, R2, UR4, RZ ;  /* 0x0000000402057c10 */ /* 0x000fe2000ff5e0ff */
[----:B------:R-:W-:Y:S01]  /*e8c0*/  STG.E.U16 [R42.64], R47 ;  /* 0x0000002f2a007986 */ /* 0x000fe2000c10150a */
[----:B------:R-:W-:-:S02]  /*e8d0*/  LEA.HI.X R15, R7, c[0x0][0x174], R8, 0x1, P1 ;  /* 0x00005d00070f7a11 */ /* 0x000fc400008f0c08 */
[----:B------:R-:W-:Y:S01]  /*e8e0*/  LEA.HI.X.SX32 R9, R4, UR7, 0x1, P0 ;  /* 0x0000000704097c11 */ /* 0x000fe200080f0eff */
[----:B------:R-:W-:Y:S01]  /*e8f0*/  STG.E.U16 [R44.64], R66 ;  /* 0x000000422c007986 */ /* 0x000fe2000c10150a */
[----:B------:R-:W-:Y:S02]  /*e900*/  LEA.HI.X.SX32 R4, R2, UR7, 0x1, P2 ;  /* 0x0000000702047c11 */ /* 0x000fe400090f0eff */
[----:B------:R-:W-:Y:S01]  /*e910*/  LEA R10, P1, R5, c[0x0][0x170], 0x1 ;  /* 0x00005c00050a7a11 */ /* 0x000fe200078208ff */
[----:B------:R0:W-:Y:S01]  /*e920*/  STG.E.U16 [R38.64], R0 ;  /* 0x0000000026007986 */ /* 0x0001e2000c10150a */
[C---:B------:R-:W-:Y:S02]  /*e930*/  IADD3 R3, R85.reuse, 0xc0, RZ ;  /* 0x000000c055037810 */ /* 0x040fe40007ffe0ff */
[----:B------:R-:W-:Y:S01]  /*e940*/  IADD3 R2, R85, 0xc8, RZ ;  /* 0x000000c855027810 */ /* 0x000fe20007ffe0ff */
[----:B------:R-:W-:Y:S01]  /*e950*/  STG.E.U16 [R40.64], R68 ;  /* 0x0000004428007986 */ /* 0x000fe2000c10150a */
[----:B------:R-:W-:-:S02]  /*e960*/  LEA R16, P0, R6, c[0x0][0x170], 0x1 ;  /* 0x00005c0006107a11 */ /* 0x000fc400078008ff */
[----:B------:R-:W-:Y:S02]  /*e970*/  LEA.HI.X R11, R5, c[0x0][0x174], R4, 0x1, P1 ;  /* 0x00005d00050b7a11 */ /* 0x000fe400008f0c04 */
[C---:B------:R-:W-:Y:S02]  /*e980*/  IADD3 R7, P2, R3.reuse, UR4, RZ ;  /* 0x0000000403077c10 */ /* 0x040fe4000ff5e0ff */
[----:B------:R-:W-:Y:S02]  /*e990*/  IADD3 R4, P1, R2, UR4, RZ ;  /* 0x0000000402047c10 */ /* 0x000fe4000ff3e0ff */
[----:B0-----:R-:W-:Y:S02]  /*e9a0*/  PRMT R39, R68, 0x7632, R39 ;  /* 0x0000763244277816 */ /* 0x001fe40000000027 */
[----:B------:R-:W-:Y:S02]  /*e9b0*/  LEA.HI.X R17, R6, c[0x0][0x174], R9, 0x1, P0 ;  /* 0x00005d0006117a11 */ /* 0x000fe400000f0c09 */
[----:B------:R-:W-:Y:S01]  /*e9c0*/  PRMT R0, R72, 0x7632, R0 ;  /* 0x0000763248007816 */ /* 0x000fe20000000000 */
[----:B------:R0:W-:Y:S01]  /*e9d0*/  STG.E.U16 [R34.64], R39 ;  /* 0x0000002722007986 */ /* 0x0001e2000c10150a */
[----:B------:R-:W-:-:S02]  /*e9e0*/  LEA.HI.X.SX32 R8, R3, UR7, 0x1, P2 ;  /* 0x0000000703087c11 */ /* 0x000fc400090f0eff */
[----:B------:R-:W-:Y:S01]  /*e9f0*/  LEA R12, P0, R7, c[0x0][0x170], 0x1 ;  /* 0x00005c00070c7a11 */ /* 0x000fe200078008ff */
[----:B------:R-:W-:Y:S01]  /*ea00*/  STG.E.U16 [R36.64], R70 ;  /* 0x0000004624007986 */ /* 0x000fe2000c10150a */
[----:B------:R-:W-:Y:S02]  /*ea10*/  LEA.HI.X.SX32 R5, R2, UR7, 0x1, P1 ;  /* 0x0000000702057c11 */ /* 0x000fe400088f0eff */
[C---:B------:R-:W-:Y:S02]  /*ea20*/  IADD3 R3, R85.reuse, 0xd0, RZ ;  /* 0x000000d055037810 */ /* 0x040fe40007ffe0ff */
[----:B------:R-:W-:Y:S02]  /*ea30*/  LEA R6, P1, R4, c[0x0][0x170], 0x1 ;  /* 0x00005c0004067a11 */ /* 0x000fe400078208ff */
[----:B------:R-:W-:Y:S02]  /*ea40*/  IADD3 R2, R85, 0xd8, RZ ;  /* 0x000000d855027810 */ /* 0x000fe40007ffe0ff */
[----:B0-----:R-:W-:-:S02]  /*ea50*/  PRMT R35, R70, 0x7632, R35 ;  /* 0x0000763246237816 */ /* 0x001fc40000000023 */
[----:B------:R-:W-:Y:S02]  /*ea60*/  LEA.HI.X R13, R7, c[0x0][0x174], R8, 0x1, P0 ;  /* 0x00005d00070d7a11 */ /* 0x000fe400000f0c08 */
[----:B------:R-:W-:Y:S01]  /*ea70*/  IADD3 R9, P0, R3, UR4, RZ ;  /* 0x0000000403097c10 */ /* 0x000fe2000ff1e0ff */
[----:B------:R-:W-:Y:S01]  /*ea80*/  STG.E.U16 [R30.64], R35 ;  /* 0x000000231e007986 */ /* 0x000fe2000c10150a */
[----:B------:R-:W-:Y:S02]  /*ea90*/  LEA.HI.X R7, R4, c[0x0][0x174], R5, 0x1, P1 ;  /* 0x00005d0004077a11 */ /* 0x000fe400008f0c05 */
[----:B------:R-:W-:Y:S01]  /*eaa0*/  IADD3 R4, R85, 0xe0, RZ ;  /* 0x000000e055047810 */ /* 0x000fe20007ffe0ff */
[----:B------:R-:W-:Y:S01]  /*eab0*/  STG.E.U16 [R32.64], R72 ;  /* 0x0000004820007986 */ /* 0x000fe2000c10150a */
[----:B------:R-:W-:Y:S02]  /*eac0*/  IADD3 R90, P1, R2, UR4, RZ ;  /* 0x00000004025a7c10 */ /* 0x000fe4000ff3e0ff */
[----:B------:R-:W-:Y:S01]  /*ead0*/  LEA.HI.X.SX32 R92, R3, UR7, 0x1, P0 ;  /* 0x00000007035c7c11 */ /* 0x000fe200080f0eff */
[----:B------:R0:W-:Y:S01]  /*eae0*/  STG.E.U16 [R26.64], R0 ;  /* 0x000000001a007986 */ /* 0x0001e2000c10150a */
[----:B------:R-:W-:-:S02]  /*eaf0*/  LEA R8, P0, R9, c[0x0][0x170], 0x1 ;  /* 0x00005c0009087a11 */ /* 0x000fc400078008ff */
[----:B------:R-:W-:Y:S01]  /*eb00*/  IADD3 R5, P2, R4, UR4, RZ ;  /* 0x0000000404057c10 */ /* 0x000fe2000ff5e0ff */
[----:B------:R-:W-:Y:S01]  /*eb10*/  STG.E.U16 [R28.64], R74 ;  /* 0x0000004a1c007986 */ /* 0x000fe2000c10150a */
[----:B------:R-:W-:Y:S02]  /*eb20*/  LEA.HI.X.SX32 R3, R2, UR7, 0x1, P1 ;  /* 0x0000000702037c11 */ /* 0x000fe400088f0eff */
[----:B------:R-:W-:Y:S02]  /*eb30*/  LEA R2, P1, R90, c[0x0][0x170], 0x1 ;  /* 0x00005c005a027a11 */ /* 0x000fe400078208ff */
[----:B------:R-:W-:Y:S02]  /*eb40*/  LEA.HI.X R9, R9, c[0x0][0x174], R92, 0x1, P0 ;  /* 0x00005d0009097a11 */ /* 0x000fe400000f0c5c */
[----:B------:R-:W-:Y:S02]  /*eb50*/  LEA.HI.X.SX32 R94, R4, UR7, 0x1, P2 ;  /* 0x00000007045e7c11 */ /* 0x000fe400090f0eff */
[----:B0-----:R-:W-:-:S02]  /*eb60*/  PRMT R27, R74, 0x7632, R27 ;  /* 0x000076324a1b7816 */ /* 0x001fc4000000001b */
[----:B------:R-:W-:Y:S02]  /*eb70*/  PRMT R0, R78, 0x7632, R0 ;  /* 0x000076324e007816 */ /* 0x000fe40000000000 */
[----:B------:R-:W-:Y:S01]  /*eb80*/  LEA R4, P0, R5, c[0x0][0x170], 0x1 ;  /* 0x00005c0005047a11 */ /* 0x000fe200078008ff */
[----:B------:R0:W-:Y:S01]  /*eb90*/  STG.E.U16 [R22.64], R27 ;  /* 0x0000001b16007986 */ /* 0x0001e2000c10150a */
[----:B------:R-:W-:Y:S02]  /*eba0*/  LEA.HI.X R3, R90, c[0x0][0x174], R3, 0x1, P1 ;  /* 0x00005d005a037a11 */ /* 0x000fe400008f0c03 */
[C---:B------:R-:W-:Y:S01]  /*ebb0*/  IADD3 R90, R85.reuse, 0xe8, RZ ;  /* 0x000000e8555a7810 */ /* 0x040fe20007ffe0ff */
[----:B------:R-:W-:Y:S01]  /*ebc0*/  STG.E.U16 [R24.64], R76 ;  /* 0x0000004c18007986 */ /* 0x000fe2000c10150a */
[C---:B------:R-:W-:Y:S02]  /*ebd0*/  IADD3 R92, R85.reuse, 0xf0, RZ ;  /* 0x000000f0555c7810 */ /* 0x040fe40007ffe0ff */
[----:B------:R-:W-:-:S02]  /*ebe0*/  IADD3 R85, R85, 0xf8, RZ ;  /* 0x000000f855557810 */ /* 0x000fc40007ffe0ff */
[----:B------:R-:W-:Y:S02]  /*ebf0*/  LEA.HI.X R5, R5, c[0x0][0x174], R94, 0x1, P0 ;  /* 0x00005d0005057a11 */ /* 0x000fe400000f0c5e */
[----:B------:R-:W-:Y:S02]  /*ec00*/  IADD3 R95, P0, R90, UR4, RZ ;  /* 0x000000045a5f7c10 */ /* 0x000fe4000ff1e0ff */
[----:B0-----:R-:W-:Y:S02]  /*ec10*/  PRMT R23, R76, 0x7632, R23 ;  /* 0x000076324c177816 */ /* 0x001fe40000000017 */
[----:B------:R-:W-:Y:S02]  /*ec20*/  IADD3 R97, P1, R92, UR4, RZ ;  /* 0x000000045c617c10 */ /* 0x000fe4000ff3e0ff */
[----:B------:R-:W-:Y:S01]  /*ec30*/  IADD3 R63, P2, R85, UR4, RZ ;  /* 0x00000004553f7c10 */ /* 0x000fe2000ff5e0ff */
[----:B------:R-:W-:Y:S01]  /*ec40*/  STG.E.U16 [R18.64], R23 ;  /* 0x0000001712007986 */ /* 0x000fe2000c10150a */
[----:B------:R-:W-:-:S02]  /*ec50*/  LEA.HI.X.SX32 R100, R90, UR7, 0x1, P0 ;  /* 0x000000075a647c11 */ /* 0x000fc400080f0eff */
[----:B------:R-:W-:Y:S01]  /*ec60*/  LEA.HI.X.SX32 R92, R92, UR7, 0x1, P1 ;  /* 0x000000075c5c7c11 */ /* 0x000fe200088f0eff */
[----:B------:R-:W-:Y:S01]  /*ec70*/  STG.E.U16 [R20.64], R78 ;  /* 0x0000004e14007986 */ /* 0x000fe2000c10150a */
[----:B------:R-:W-:Y:S02]  /*ec80*/  LEA R94, P0, R95, c[0x0][0x170], 0x1 ;  /* 0x00005c005f5e7a11 */ /* 0x000fe400078008ff */
[----:B------:R-:W-:Y:S01]  /*ec90*/  LEA R96, P1, R97, c[0x0][0x170], 0x1 ;  /* 0x00005c0061607a11 */ /* 0x000fe200078208ff */
[----:B------:R0:W-:Y:S01]  /*eca0*/  STG.E.U16 [R14.64], R0 ;  /* 0x000000000e007986 */ /* 0x0001e2000c10150a */
[----:B------:R-:W-:Y:S02]  /*ecb0*/  LEA.HI.X.SX32 R90, R85, UR7, 0x1, P2 ;  /* 0x00000007555a7c11 */ /* 0x000fe400090f0eff */
[----:B------:R-:W-:Y:S01]  /*ecc0*/  LEA R98, P2, R63, c[0x0][0x170], 0x1 ;  /* 0x00005c003f627a11 */ /* 0x000fe200078408ff */
[----:B------:R-:W-:Y:S01]  /*ecd0*/  STG.E.U16 [R16.64], R80 ;  /* 0x0000005010007986 */ /* 0x000fe2000c10150a */
[----:B------:R-:W-:-:S02]  /*ece0*/  LEA.HI.X R95, R95, c[0x0][0x174], R100, 0x1, P0 ;  /* 0x00005d005f5f7a11 */ /* 0x000fc400000f0c64 */
[----:B------:R-:W-:Y:S02]  /*ecf0*/  PRMT R47, R86, 0x7632, R47 ;  /* 0x00007632562f7816 */ /* 0x000fe4000000002f */
[----:B------:R-:W-:Y:S02]  /*ed00*/  LEA.HI.X R97, R97, c[0x0][0x174], R92, 0x1, P1 ;  /* 0x00005d0061617a11 */ /* 0x000fe400008f0c5c */
[----:B------:R-:W-:Y:S02]  /*ed10*/  LEA.HI.X R99, R63, c[0x0][0x174], R90, 0x1, P2 ;  /* 0x00005d003f637a11 */ /* 0x000fe400010f0c5a */
[----:B0-----:R-:W-:Y:S02]  /*ed20*/  PRMT R15, R80, 0x7632, R15 ;  /* 0x00007632500f7816 */ /* 0x001fe4000000000f */
[----:B------:R-:W-:Y:S02]  /*ed30*/  PRMT R0, R84, 0x7632, R0 ;  /* 0x0000763254007816 */ /* 0x000fe40000000000 */
[----:B------:R-:W-:Y:S01]  /*ed40*/  PRMT R49, R88, 0x7632, R49 ;  /* 0x0000763258317816 */ /* 0x000fe20000000031 */
[----:B------:R0:W-:Y:S04]  /*ed50*/  STG.E.U16 [R10.64], R15 ;  /* 0x0000000f0a007986 */ /* 0x0001e8000c10150a */
[----:B------:R-:W-:Y:S01]  /*ed60*/  STG.E.U16 [R12.64], R82 ;  /* 0x000000520c007986 */ /* 0x000fe2000c10150a */
[----:B0-----:R-:W-:-:S05]  /*ed70*/  PRMT R11, R82, 0x7632, R11 ;  /* 0x00007632520b7816 */ /* 0x001fca000000000b */
        /* <DEDUP_REMOVED lines=8> */
.L_x_18420:
        /* <DEDUP_REMOVED lines=16> */
.L_x_25489:


//--------------------- .text._ZN4vllm25paged_attention_v2_kernelIttLi192ELi32ELi128ELNS_18Fp8KVCacheDataTypeE0ELb1ELi512EEEvPfS2_PT_PKS3_PKT0_S9_ifPKiSB_iPKfiiiSD_SD_iiiii --------------------------
	.section	.text._ZN4vllm25paged_attention_v2_kernelIttLi192ELi32ELi128ELNS_18Fp8KVCacheDataTypeE0ELb1ELi512EEEvPfS2_PT_PKS3_PKT0_S9_ifPKiSB_iPKfiiiSD_SD_iiiii,"ax",@progbits
	.sectioninfo	@"SHI_REGISTERS=132"
	.align	128
        .global         _ZN4vllm25paged_attention_v2_kernelIttLi192ELi32ELi128ELNS_18Fp8KVCacheDataTypeE0ELb1ELi512EEEvPfS2_PT_PKS3_PKT0_S9_ifPKiSB_iPKfiiiSD_SD_iiiii
        .type           _ZN4vllm25paged_attention_v2_kernelIttLi192ELi32ELi128ELNS_18Fp8KVCacheDataTypeE0ELb1ELi512EEEvPfS2_PT_PKS3_PKT0_S9_ifPKiSB_iPKfiiiSD_SD_iiiii,@function
        .size           _ZN4vllm25paged_attention_v2_kernelIttLi192ELi32ELi128ELNS_18Fp8KVCacheDataTypeE0ELb1ELi512EEEvPfS2_PT_PKS3_PKT0_S9_ifPKiSB_iPKfiiiSD_SD_iiiii,(.L_x_25490 - _ZN4vllm25paged_attention_v2_kernelIttLi192ELi32ELi128ELNS_18Fp8KVCacheDataTypeE0ELb1ELi512EEEvPfS2_PT_PKS3_PKT0_S9_ifPKiSB_iPKfiiiSD_SD_iiiii)
        .other          _ZN4vllm25paged_attention_v2_kernelIttLi192ELi32ELi128ELNS_18Fp8KVCacheDataTypeE0ELb1ELi512EEEvPfS2_PT_PKS3_PKT0_S9_ifPKiSB_iPKfiiiSD_SD_iiiii,@"STO_CUDA_ENTRY STV_DEFAULT"
_ZN4vllm25paged_attention_v2_kernelIttLi192ELi32ELi128ELNS_18Fp8KVCacheDataTypeE0ELb1ELi512EEEvPfS2_PT_PKS3_PKT0_S9_ifPKiSB_iPKfiiiSD_SD_iiiii:
.text._ZN4vllm25paged_attention_v2_kernelIttLi192ELi32ELi128ELNS_18Fp8KVCacheDataTypeE0ELb1ELi512EEEvPfS2_PT_PKS3_PKT0_S9_ifPKiSB_iPKfiiiSD_SD_iiiii:
        /* <DEDUP_REMOVED lines=107> */
.L_x_18425:
        /* <DEDUP_REMOVED lines=11> */
.L_x_18424:
[----:B------:R-:W-:Y:S05]  /*0760*/  BSYNC B1 ;  /* 0x0000000000017941 */ /* 0x000fea0003800000 */
.L_x_18423:
        /* <DEDUP_REMOVED lines=8> */
.L_x_18426:
        /* <DEDUP_REMOVED lines=17> */
.L_x_18422:
[----:B------:R-:W-:Y:S05]  /*0900*/  BSYNC B0 ;  /* 0x0000000000007941 */ /* 0x000fea0003800000 */
.L_x_18421:
        /* <DEDUP_REMOVED lines=9> */
[----:B------:R-:W-:-:S02]  /*09a0*/  IMAD.MOV.U32 R81, RZ, RZ, R6 ;  /* 0x000000ffff517224 */ /* 0x000fc400078e0006 */
        /* <DEDUP_REMOVED lines=19> */
[----:B------:R-:W-:Y:S02]  /*0ae0*/  ISETP.NE.AND P1, PT, RZ, c[0x0][0x1e4], PT ;  /* 0x00007900ff007a0c */ /* 0x000fe40003f25270 */
[----:B------:R-:W-:Y:S01]  /*0af0*/  ISETP.GE.U32.AND P0, PT, R9, R6, PT ;  /* 0x000000060900720c */ /* 0x000fe20003f06070 */
[----:B------:R-:W-:Y:S02]  /*0b00*/  @!P3 IMAD.MOV R9, RZ, RZ, -c[0x0][0x1e8] ;  /* 0x80007a00ff09b624 */ /* 0x000fe400078e02ff */
[----:B------:R-:W-:-:S04]  /*0b10*/  @!P3 IMAD R10, R12, c[0x0][0x190], R5 ;  /* 0x000064000c0aba24 */ /* 0x000fc800078e0205 */
[----:B------:R-:W-:Y:S02]  /*0b20*/  @!P3 IMAD R10, R10, R9, RZ ;  /* 0x000000090a0ab224 */ /* 0x000fe400078e02ff */
[----:B------:R-:W-:-:S04]  /*0b30*/  @P3 IMAD R9, R28, c[0x0][0x1d8], R3 ;  /* 0x000076001c093a24 */ /* 0x000fc800078e0203 */
[----:B------:R-:W-:Y:S01]  /*0b40*/  @P0 IADD3 R8, R8, 0x1, RZ ;  /* 0x0000000108080810 */ /* 0x000fe20007ffe0ff */
[----:B------:R-:W-:Y:S01]  /*0b50*/  @P3 IMAD R10, R9, c[0x0][0x1e8], RZ ;  /* 0x00007a00090a3a24 */ /* 0x000fe200078e02ff */
[----:B------:R-:W-:Y:S02]  /*0b60*/  ISETP.GE.AND P0, PT, R82, R89, PT ;  /* 0x000000595200720c */ /* 0x000fe40003f06270 */
[----:B------:R-:W-:Y:S01]  /*0b70*/  SHF.R.S32.HI R9, RZ, 0x1f, R83 ;  /* 0x0000001fff097819 */ /* 0x000fe20000011453 */
[----:B------:R-:W-:Y:S01]  /*0b80*/  @!P2 IMAD.MOV R8, RZ, RZ, -R8 ;  /* 0x000000ffff08a224 */ /* 0x000fe200078e0a08 */
[----:B------:R-:W-:Y:S02]  /*0b90*/  IADD3 R10, R10, 0x1, RZ ;  /* 0x000000010a0a7810 */ /* 0x000fe40007ffe0ff */
[----:B------:R-:W-:-:S07]  /*0ba0*/  @!P1 LOP3.LUT R8, RZ, c[0x0][0x1e4], RZ, 0x33, !PT ;  /* 0x00007900ff089a12 */ /* 0x000fce00078e33ff */
        /* <DEDUP_REMOVED lines=20> */
.L_x_18432:
        /* <DEDUP_REMOVED lines=75> */
[--C-:B------:R-:W-:Y:S02]  /*11a0*/  HADD2.F32 R113, -RZ, R67.reuse.H0_H0 ;  /* 0x20000043ff717230 */ /* 0x100fe40000004100 */
[----:B------:R-:W-:Y:S02]  /*11b0*/  HADD2.F32 R114, -RZ, R67.H1_H1 ;  /* 0x30000043ff727230 */ /* 0x000fe40000004100 */
        /* <DEDUP_REMOVED lines=9> */
[----:B------:R1:W2:Y:S01]  /*1250*/  LDG.E.128.CONSTANT R32, [R94.64+0x1800] ;  /* 0x0018000a5e207981 */ /* 0x0002a2000c1e9d00 */
[----:B------:R-:W-:Y:S01]  /*1260*/  FMUL.FTZ R101, R101, R74 ;  /* 0x0000004a65657220 */ /* 0x000fe20000410000 */
[--C-:B---3--:R-:W-:Y:S01]  /*1270*/  HADD2.F32 R108, -RZ, R37.reuse.H1_H1 ;  /* 0x30000025ff6c7230 */ /* 0x108fe20000004100 */
[----:B------:R-:W-:Y:S01]  /*1280*/  FMUL.FTZ R96, R96, R75 ;  /* 0x0000004b60607220 */ /* 0x000fe20000410000 */
[--C-:B------:R-:W-:Y:S01]  /*1290*/  HADD2.F32 R111, -RZ, R38.reuse.H0_H0 ;  /* 0x20000026ff6f7230 */ /* 0x100fe20000004100 */
[----:B------:R-:W-:Y:S01]  /*12a0*/  FMUL.FTZ R99, R99, R72 ;  /* 0x0000004863637220 */ /* 0x000fe20000410000 */
[----:B------:R-:W-:Y:S01]  /*12b0*/  HADD2.F32 R112, -RZ, R38.H1_H1 ;  /* 0x30000026ff707230 */ /* 0x000fe20000004100 */
[----:B------:R-:W-:Y:S01]  /*12c0*/  FMUL.FTZ R75, R97, R102 ;  /* 0x00000066614b7220 */ /* 0x000fe20000410000 */
[--C-:B------:R-:W-:Y:S01]  /*12d0*/  HADD2.F32 R102, -RZ, R64.reuse.H0_H0 ;  /* 0x20000040ff667230 */ /* 0x100fe20000004100 */
[----:B------:R-:W-:Y:S01]  /*12e0*/  FMUL.FTZ R74, R98, R103 ;  /* 0x00000067624a7220 */ /* 0x000fe20000410000 */
[----:B------:R-:W-:Y:S01]  /*12f0*/  HADD2.F32 R103, -RZ, R64.H1_H1 ;  /* 0x30000040ff677230 */ /* 0x000fe20000004100 */
[----:B------:R-:W-:Y:S01]  /*1300*/  FMUL.FTZ R72, R105, R106 ;  /* 0x0000006a69487220 */ /* 0x000fe20000410000 */
[----:B------:R-:W-:Y:S01]  /*1310*/  HADD2.F32 R106, -RZ, R37.H0_H0 ;  /* 0x20000025ff6a7230 */ /* 0x000fe20000004100 */
[----:B------:R-:W-:Y:S01]  /*1320*/  FMUL.FTZ R100, R100, R73 ;  /* 0x0000004964647220 */ /* 0x000fe20000410000 */
[----:B------:R-:W-:Y:S01]  /*1330*/  HADD2.F32 R64, -RZ, R65.H0_H0 ;  /* 0x20000041ff407230 */ /* 0x000fe20000004100 */
[----:B------:R-:W-:Y:S01]  /*1340*/  FMUL.FTZ R73, R104, R107 ;  /* 0x0000006b68497220 */ /* 0x000fe20000410000 */
[----:B------:R-:W-:-:S02]  /*1350*/  HADD2.F32 R104, -RZ, R36.H0_H0 ;  /* 0x20000024ff687230 */ /* 0x000fc40000004100 */
[----:B------:R-:W-:Y:S02]  /*1360*/  HADD2.F32 R105, -RZ, R36.H1_H1 ;  /* 0x30000024ff697230 */ /* 0x000fe40000004100 */
[--C-:B------:R-:W-:Y:S02]  /*1370*/  HADD2.F32 R98, -RZ, R39.reuse.H0_H0 ;  /* 0x20000027ff627230 */ /* 0x100fe40000004100 */
[----:B------:R-:W-:Y:S02]  /*1380*/  HADD2.F32 R97, -RZ, R39.H1_H1 ;  /* 0x30000027ff617230 */ /* 0x000fe40000004100 */
[----:B------:R-:W-:Y:S01]  /*1390*/  HADD2.F32 R107, -RZ, R65.H1_H1 ;  /* 0x30000041ff6b7230 */ /* 0x000fe20000004100 */
[----:B------:R1:W3:Y:S01]  /*13a0*/  LDG.E.128.CONSTANT R36, [R94.64+0x1a00] ;  /* 0x001a000a5e247981 */ /* 0x0002e2000c1e9d00 */
[----:B------:R-:W-:Y:S01]  /*13b0*/  FFMA.FTZ R101, R64, R106, R101 ;  /* 0x0000006a40657223 */ /* 0x000fe20000010065 */
[--C-:B----4-:R-:W-:Y:S01]  /*13c0*/  HADD2.F32 R106, -RZ, R41.reuse.H0_H0 ;  /* 0x20000029ff6a7230 */ /* 0x110fe20000004100 */
[----:B------:R-:W-:Y:S01]  /*13d0*/  FFMA.FTZ R99, R102, R104, R99 ;  /* 0x0000006866637223 */ /* 0x000fe20000010063 */
[----:B------:R-:W4:Y:S01]  /*13e0*/  LDS.128 R64, [0x30] ;  /* 0x00003000ff407984 */ /* 0x000f220000000c00 */
        /* <DEDUP_REMOVED lines=13> */
[--C-:B0-----:R-:W-:Y:S01]  /*14c0*/  HADD2.F32 R102, -RZ, R52.reuse.H0_H0 ;  /* 0x20000034ff667230 */ /* 0x101fe20000004100 */
[----:B------:R1:W2:Y:S01]  /*14d0*/  LDG.E.128.CONSTANT R40, [R94.64+0x1c00] ;  /* 0x001c000a5e287981 */ /* 0x0002a2000c1e9d00 */
        /* <DEDUP_REMOVED lines=10> */
[----:B------:R-:W0:Y:S01]  /*1580*/  LDS.128 R52, [0x40] ;  /* 0x00004000ff347984 */ /* 0x000e220000000c00 */
[----:B------:R-:W-:Y:S02]  /*1590*/  FFMA.FTZ R98, R112, R98, R73 ;  /* 0x0000006270627223 */ /* 0x000fe40000010049 */
[----:B------:R-:W-:Y:S02]  /*15a0*/  FFMA.FTZ R97, R113, R97, R72 ;  /* 0x0000006171617223 */ /* 0x000fe40000010048 */
[----:B------:R-:W-:Y:S02]  /*15b0*/  FFMA.FTZ R99, R102, R104, R99 ;  /* 0x0000006866637223 */ /* 0x000fe40000010063 */
[----:B------:R-:W-:Y:S01]  /*15c0*/  FFMA.FTZ R96, R108, R110, R75 ;  /* 0x0000006e6c607223 */ /* 0x000fe2000001004b */
[--C-:B----4-:R-:W-:Y:S01]  /*15d0*/  HADD2.F32 R72, -RZ, R64.reuse.H0_H0 ;  /* 0x20000040ff487230 */ /* 0x110fe20000004100 */
[----:B------:R-:W-:Y:S01]  /*15e0*/  FFMA.FTZ R102, R109, R111, R74 ;  /* 0x0000006f6d667223 */ /* 0x000fe2000001004a */
[----:B------:R-:W-:-:S02]  /*15f0*/  HADD2.F32 R73, -RZ, R64.H1_H1 ;  /* 0x30000040ff497230 */ /* 0x000fc40000004100 */
[--C-:B------:R-:W-:Y:S02]  /*1600*/  HADD2.F32 R64, -RZ, R65.reuse.H0_H0 ;  /* 0x20000041ff407230 */ /* 0x100fe40000004100 */
[----:B------:R-:W-:Y:S02]  /*1610*/  HADD2.F32 R106, -RZ, R65.H1_H1 ;  /* 0x30000041ff6a7230 */ /* 0x000fe40000004100 */
[--C-:B------:R-:W-:Y:S02]  /*1620*/  HADD2.F32 R74, -RZ, R44.reuse.H0_H0 ;  /* 0x2000002cff4a7230 */ /* 0x100fe40000004100 */
[----:B------:R-:W-:Y:S02]  /*1630*/  HADD2.F32 R75, -RZ, R44.H1_H1 ;  /* 0x3000002cff4b7230 */ /* 0x000fe40000004100 */
[--C-:B------:R-:W-:Y:S02]  /*1640*/  HADD2.F32 R65, -RZ, R66.reuse.H0_H0 ;  /* 0x20000042ff417230 */ /* 0x100fe40000004100 */
[----:B------:R-:W-:-:S02]  /*1650*/  HADD2.F32 R109, -RZ, R66.H1_H1 ;  /* 0x30000042ff6d7230 */ /* 0x000fc40000004100 */
[--C-:B------:R-:W-:Y:S02]  /*1660*/  HADD2.F32 R107, -RZ, R45.reuse.H0_H0 ;  /* 0x2000002dff6b7230 */ /* 0x100fe40000004100 */
[----:B------:R-:W-:Y:S02]  /*1670*/  HADD2.F32 R108, -RZ, R45.H1_H1 ;  /* 0x3000002dff6c7230 */ /* 0x000fe40000004100 */
[--C-:B------:R-:W-:Y:S02]  /*1680*/  HADD2.F32 R110, -RZ, R46.reuse.H0_H0 ;  /* 0x2000002eff6e7230 */ /* 0x100fe40000004100 */
[----:B------:R-:W-:Y:S02]  /*1690*/  HADD2.F32 R111, -RZ, R46.H1_H1 ;  /* 0x3000002eff6f7230 */ /* 0x000fe40000004100 */
[--C-:B------:R-:W-:Y:S02]  /*16a0*/  HADD2.F32 R105, -RZ, R47.reuse.H0_H0 ;  /* 0x2000002fff697230 */ /* 0x100fe40000004100 */
[----:B------:R-:W-:-:S02]  /*16b0*/  HADD2.F32 R104, -RZ, R47.H1_H1 ;  /* 0x3000002fff687230 */ /* 0x000fc40000004100 */
[--C-:B------:R-:W-:Y:S01]  /*16c0*/  HADD2.F32 R66, -RZ, R67.reuse.H0_H0 ;  /* 0x20000043ff427230 */ /* 0x100fe20000004100 */
[----:B------:R1:W4:Y:S01]  /*16d0*/  LDG.E.128.CONSTANT R44, [R94.64+0x1e00] ;  /* 0x001e000a5e2c7981 */ /* 0x000322000c1e9d00 */
[----:B------:R-:W-:Y:S01]  /*16e0*/  HADD2.F32 R67, -RZ, R67.H1_H1 ;  /* 0x30000043ff437230 */ /* 0x000fe20000004100 */
[----:B------:R-:W-:Y:S02]  /*16f0*/  FFMA.FTZ R99, R72, R74, R99 ;  /* 0x0000004a48637223 */ /* 0x000fe40000010063 */
[----:B------:R-:W-:Y:S02]  /*1700*/  FFMA.FTZ R100, R73, R75, R100 ;  /* 0x0000004b49647223 */ /* 0x000fe40000010064 */
        /* <DEDUP_REMOVED lines=15> */
[----:B------:R1:W3:Y:S01]  /*1800*/  LDG.E.128.CONSTANT R48, [R94.64+0x2000] ;  /* 0x0020000a5e307981 */ /* 0x0002e2000c1e9d00 */
        /* <DEDUP_REMOVED lines=24> */
[----:B------:R0:W4:Y:S01]  /*1990*/  LDG.E.128.CONSTANT R52, [R94.64+0x2200] ;  /* 0x0022000a5e347981 */ /* 0x000122000c1e9d00 */
        /* <DEDUP_REMOVED lines=53> */
[----:B------:R1:W4:Y:S01]  /*1cf0*/  LDG.E.128.CONSTANT R64, [R94.64+0x2600] ;  /* 0x0026000a5e407981 */ /* 0x000322000c1e9d00 */
        /* <DEDUP_REMOVED lines=85> */
[----:B------:R0:W4:Y:S01]  /*2250*/  LDG.E.128.CONSTANT R60, [R94.64+0x2e00] ;  /* 0x002e000a5e3c7981 */ /* 0x000122000c1e9d00 */
[--C-:B------:R-:W-:Y:S01]  /*2260*/  HADD2.F32 R105, -RZ, R27.reuse.H0_H0 ;  /* 0x2000001bff697230 */ /* 0x100fe20000004100 */
[----:B------:R-:W-:Y:S01]  /*2270*/  FFMA.FTZ R99, R24, R108, R99 ;  /* 0x0000006c18637223 */ /* 0x000fe20000010063 */
[----:B------:R-:W-:Y:S01]  /*2280*/  HADD2.F32 R104, -RZ, R27.H1_H1 ;  /* 0x3000001bff687230 */ /* 0x000fe20000004100 */
[----:B------:R-:W-:-:S02]  /*2290*/  FFMA.FTZ R100, R25, R109, R100 ;  /* 0x0000006d19647223 */ /* 0x000fc40000010064 */
[----:B------:R-:W-:Y:S02]  /*22a0*/  FFMA.FTZ R101, R26, R110, R101 ;  /* 0x0000006e1a657223 */ /* 0x000fe40000010065 */
[----:B------:R-:W2:Y:S01]  /*22b0*/  LDS.128 R24, [0xc0] ;  /* 0x0000c000ff187984 */ /* 0x000ea20000000c00 */
        /* <DEDUP_REMOVED lines=11> */
[--C-:B-1----:R-:W-:Y:S02]  /*2370*/  HADD2.F32 R28, -RZ, R72.reuse.H0_H0 ;  /* 0x20000048ff1c7230 */ /* 0x102fe40000004100 */
[----:B------:R-:W-:Y:S02]  /*2380*/  HADD2.F32 R29, -RZ, R72.H1_H1 ;  /* 0x30000048ff1d7230 */ /* 0x000fe40000004100 */
[----:B------:R-:W-:-:S02]  /*2390*/  HADD2.F32 R72, -RZ, R73.H0_H0 ;  /* 0x20000049ff487230 */ /* 0x000fc40000004100 */
[----:B0-----:R-:W-:Y:S01]  /*23a0*/  HADD2.F32 R94, -RZ, R73.H1_H1 ;  /* 0x30000049ff5e7230 */ /* 0x001fe20000004100 */
        /* <DEDUP_REMOVED lines=9> */
[--C-:B--2---:R-:W-:Y:S01]  /*2440*/  HADD2.F32 R72, -RZ, R32.reuse.H0_H0 ;  /* 0x20000020ff487230 */ /* 0x104fe20000004100 */
        /* <DEDUP_REMOVED lines=21> */
[----:B---3--:R-:W-:Y:S02]  /*25a0*/  HADD2.F32 R34, -RZ, R36.H0_H0 ;  /* 0x20000024ff227230 */ /* 0x008fe40000004100 */
        /* <DEDUP_REMOVED lines=49> */
[--C-:B----4-:R-:W-:Y:S01]  /*28c0*/  HADD2.F32 R34, -RZ, R44.reuse.H0_H0 ;  /* 0x2000002cff227230 */ /* 0x110fe20000004100 */
        /* <DEDUP_REMOVED lines=46> */
[----:B------:R-:W-:-:S02]  /*2bb0*/  HADD2.F32 R34, -RZ, R52.H0_H0 ;  /* 0x20000034ff227230 */ /* 0x000fc40000004100 */
        /* <DEDUP_REMOVED lines=200> */
.L_x_18430:
[----:B------:R-:W-:-:S05]  /*3840*/  IMAD.MOV.U32 R16, RZ, RZ, -0x800001 ;  /* 0xff7fffffff107424 */ /* 0x000fca00078e00ff */
[----:B------:R0:W-:Y:S02]  /*3850*/  STS [R79], R16 ;  /* 0x000000104f007388 */ /* 0x0001e40000000800 */
.L_x_18431:
[----:B------:R-:W-:Y:S05]  /*3860*/  BSYNC B1 ;  /* 0x0000000000017941 */ /* 0x000fea0003800000 */
.L_x_18429:
        /* <DEDUP_REMOVED lines=10> */
.L_x_18428:
[----:B------:R-:W-:Y:S05]  /*3910*/  BSYNC B0 ;  /* 0x0000000000007941 */ /* 0x000fea0003800000 */
.L_x_18427:
        /* <DEDUP_REMOVED lines=44> */
.L_x_18437:
        /* <DEDUP_REMOVED lines=11> */
.L_x_18436:
[----:B------:R-:W-:Y:S05]  /*3c90*/  BSYNC B1 ;  /* 0x0000000000017941 */ /* 0x000fea0003800000 */
.L_x_18435:
        /* <DEDUP_REMOVED lines=10> */
.L_x_18440:
        /* <DEDUP_REMOVED lines=100> */
.L_x_18439:
[----:B------:R-:W-:Y:S05]  /*4380*/  BSYNC B1 ;  /* 0x0000000000017941 */ /* 0x000fea0003800000 */
.L_x_18438:
        /* <DEDUP_REMOVED lines=55> */
.L_x_18442:
[----:B------:R-:W-:Y:S05]  /*4700*/  BSYNC B1 ;  /* 0x0000000000017941 */ /* 0x000fea0003800000 */
.L_x_18441:
        /* <DEDUP_REMOVED lines=26> */
.L_x_18434:
[----:B------:R-:W-:Y:S05]  /*48b0*/  BSYNC B0 ;  /* 0x0000000000007941 */ /* 0x000fea0003800000 */
.L_x_18433:
        /* <DEDUP_REMOVED lines=44> */
.L_x_18447:
        /* <DEDUP_REMOVED lines=8> */
.L_x_18446:
[----:B0-----:R-:W-:Y:S05]  /*4c00*/  BSYNC B1 ;  /* 0x0000000000017941 */ /* 0x001fea0003800000 */
.L_x_18445:
        /* <DEDUP_REMOVED lines=10> */
.L_x_18450:
        /* <DEDUP_REMOVED lines=52> */
.L_x_18449:
[----:B------:R-:W-:Y:S05]  /*4ff0*/  BSYNC B1 ;  /* 0x0000000000017941 */ /* 0x000fea0003800000 */
.L_x_18448:
        /* <DEDUP_REMOVED lines=31> */
.L_x_18452:
[----:B------:R-:W-:Y:S05]  /*51f0*/  BSYNC B1 ;  /* 0x0000000000017941 */ /* 0x000fea0003800000 */
.L_x_18451:
        /* <DEDUP_REMOVED lines=14> */
.L_x_18444:
[----:B------:R-:W-:Y:S05]  /*52e0*/  BSYNC B0 ;  /* 0x0000000000007941 */ /* 0x000fea0003800000 */
.L_x_18443:
        /* <DEDUP_REMOVED lines=21> */
.L_x_18454:
[----:B------:R-:W-:Y:S05]  /*5440*/  BSYNC B0 ;  /* 0x0000000000007941 */ /* 0x000fea0003800000 */
.L_x_18453:
        /* <DEDUP_REMOVED lines=13> */
[----:B------:R-:W-:Y:S01]  /*5520*/  CS2R R4, SRZ ;  /* 0x0000000000047805 */ /* 0x000fe2000001ff00 */
[----:B------:R-:W-:Y:S01]  /*5530*/  IMAD.MOV.U32 R7, RZ, RZ, RZ ;  /* 0x000000ffff077224 */ /* 0x000fe200078e00ff */
[----:B------:R-:W-:Y:S05]  /*5540*/  BRA `(.L_x_18457) ;  /* 0x00004e1000007947 */ /* 0x000fea0003800000 */
.L_x_18456:
[----:B0-----:R-:W0:Y:S01]  /*5550*/  I2F.RP R11, R6 ;  /* 0x00000006000b7306 */ /* 0x001e220000209400 */
[----:B------:R-:W-:Y:S01]  /*5560*/  SHF.R.S32.HI R0, RZ, 0x1f, R85 ;  /* 0x0000001fff007819 */ /* 0x000fe20000011455 */
[----:B------:R-:W-:Y:S01]  /*5570*/  IMAD R120, R5, c[0x0][0x1c0], RZ ;  /* 0x0000700005787a24 */ /* 0x000fe200078e02ff */
[----:B------:R-:W-:Y:S01]  /*5580*/  IADD3 R8, R8, -c[0x0][0x1dc], RZ ;  /* 0x8000770008087a10 */ /* 0x000fe20007ffe0ff */
[----:B------:R-:W-:Y:S01]  /*5590*/  CS2R R74, SRZ ;  /* 0x00000000004a7805 */ /* 0x000fe2000001ff00 */
[----:B------:R-:W-:Y:S01]  /*55a0*/  LEA.HI R4, R0, R85, RZ, 0x2 ;  /* 0x0000005500047211 */ /* 0x000fe200078f10ff */
[----:B------:R-:W-:Y:S01]  /*55b0*/  CS2R R72, SRZ ;  /* 0x0000000000487805 */ /* 0x000fe2000001ff00 */
[----:B------:R-:W-:Y:S01]  /*55c0*/  IADD3 R109, R88, -0x1, RZ ;  /* 0xffffffff586d7810 */ /* 0x000fe20007ffe0ff */
[----:B------:R-:W-:Y:S01]  /*55d0*/  CS2R R70, SRZ ;  /* 0x0000000000467805 */ /* 0x000fe2000001ff00 */
[C---:B------:R-:W-:Y:S01]  /*55e0*/  LOP3.LUT R0, R4.reuse, 0x1ffffffc, RZ, 0xc0, !PT ;  /* 0x1ffffffc04007812 */ /* 0x040fe200078ec0ff */
[----:B------:R-:W-:Y:S01]  /*55f0*/  IMAD.SHL.U32 R4, R4, 0x8, RZ ;  /* 0x0000000804047824 */ /* 0x000fe200078e00ff */
[----:B------:R-:W-:Y:S01]  /*5600*/  CS2R R68, SRZ ;  /* 0x0000000000447805 */ /* 0x000fe2000001ff00 */
[----:B------:R-:W-:Y:S01]  /*5610*/  CS2R R66, SRZ ;  /* 0x0000000000427805 */ /* 0x000fe2000001ff00 */
[----:B------:R-:W-:Y:S01]  /*5620*/  CS2R R64, SRZ ;  /* 0x0000000000407805 */ /* 0x000fe2000001ff00 */
[----:B------:R-:W-:Y:S01]  /*5630*/  IMAD.IADD R85, R85, 0x1, -R0 ;  /* 0x0000000155557824 */ /* 0x000fe200078e0a00 */
[----:B------:R-:W-:Y:S01]  /*5640*/  LOP3.LUT R4, R4, 0xffffffe0, RZ, 0xc0, !PT ;  /* 0xffffffe004047812 */ /* 0x000fe200078ec0ff */
[----:B0-----:R-:W0:Y:S01]  /*5650*/  MUFU.RCP R11, R11 ;  /* 0x0000000b000b7308 */ /* 0x001e220000001000 */
[----:B------:R-:W-:Y:S01]  /*5660*/  CS2R R62, SRZ ;  /* 0x00000000003e7805 */ /* 0x000fe2000001ff00 */
[----:B------:R-:W-:Y:S01]  /*5670*/  CS2R R60, SRZ ;  /* 0x00000000003c7805 */ /* 0x000fe2000001ff00 */
[----:B------:R-:W-:Y:S01]  /*5680*/  CS2R R14, SRZ ;  /* 0x00000000000e7805 */ /* 0x000fe2000001ff00 */
[----:B------:R-:W-:Y:S01]  /*5690*/  IMAD R110, R85, 0x8, R4 ;  /* 0x00000008556e7824 */ /* 0x000fe200078e0204 */
[----:B------:R-:W-:Y:S01]  /*56a0*/  CS2R R12, SRZ ;  /* 0x00000000000c7805 */ /* 0x000fe2000001ff00 */
[----:B------:R-:W-:Y:S01]  /*56b0*/  CS2R R4, SRZ ;  /* 0x0000000000047805 */ /* 0x000fe2000001ff00 */
[----:B------:R-:W-:-:S02]  /*56c0*/  SHF.R.S32.HI R121, RZ, 0x1f, R120 ;  /* 0x0000001fff797819 */ /* 0x000fc40000011478 */
[C---:B------:R-:W-:Y:S02]  /*56d0*/  IADD3 R108, R110.reuse, 0x200, RZ ;  /* 0x000002006e6c7810 */ /* 0x040fe40007ffe0ff */
[C---:B------:R-:W-:Y:S02]  /*56e0*/  IADD3 R107, R110.reuse, 0x300, RZ ;  /* 0x000003006e6b7810 */ /* 0x040fe40007ffe0ff */
[C---:B------:R-:W-:Y:S02]  /*56f0*/  IADD3 R105, R110.reuse, 0x400, RZ ;  /* 0x000004006e697810 */ /* 0x040fe40007ffe0ff */
[C---:B------:R-:W-:Y:S02]  /*5700*/  IADD3 R104, R110.reuse, 0x500, RZ ;  /* 0x000005006e687810 */ /* 0x040fe40007ffe0ff */
[----:B0-----:R-:W-:Y:S01]  /*5710*/  IADD3 R2, R11, 0xffffffe, RZ ;  /* 0x0ffffffe0b027810 */ /* 0x001fe20007ffe0ff */
[----:B------:R-:W-:Y:S01]  /*5720*/  IMAD.MOV.U32 R11, RZ, RZ, RZ ;  /* 0x000000ffff0b7224 */ /* 0x000fe200078e00ff */
        /* <DEDUP_REMOVED lines=17> */
[----:B-----5:R-:W-:-:S02]  /*5840*/  IADD3 R84, R110, 0x1200, RZ ;  /* 0x000012006e547810 */ /* 0x020fc40007ffe0ff */
[C---:B------:R-:W-:Y:S01]  /*5850*/  IADD3 R81, R110.reuse, 0x1300, RZ ;  /* 0x000013006e517810 */ /* 0x040fe20007ffe0ff */
[----:B------:R-:W-:Y:S01]  /*5860*/  IMAD.MOV.U32 R3, RZ, RZ, c[0x0][0x1bc] ;  /* 0x00006f00ff037624 */ /* 0x000fe200078e00ff */
[C---:B------:R-:W-:Y:S01]  /*5870*/  IADD3 R79, R110.reuse, 0x1400, RZ ;  /* 0x000014006e4f7810 */ /* 0x040fe20007ffe0ff */
[----:B------:R-:W-:Y:S01]  /*5880*/  IMAD.MOV.U32 R7, RZ, RZ, RZ ;  /* 0x000000ffff077224 */ /* 0x000fe200078e00ff */
[C---:B------:R-:W-:Y:S02]  /*5890*/  IADD3 R78, R110.reuse, 0x1500, RZ ;  /* 0x000015006e4e7810 */ /* 0x040fe40007ffe0ff */
[----:B------:R-:W-:Y:S02]  /*58a0*/  SHF.R.S32.HI R3, RZ, 0x1f, R3 ;  /* 0x0000001fff037819 */ /* 0x000fe40000011403 */
[C---:B------:R-:W-:Y:S02]  /*58b0*/  IADD3 R77, R110.reuse, 0x1600, RZ ;  /* 0x000016006e4d7810 */ /* 0x040fe40007ffe0ff */
[----:B------:R-:W-:-:S02]  /*58c0*/  IADD3 R76, R110, 0x1700, RZ ;  /* 0x000017006e4c7810 */ /* 0x000fc40007ffe0ff */
.L_x_18508:
[----:B------:R-:W-:Y:S01]  /*58d0*/  IMAD.SHL.U32 R22, R82, 0x20, RZ ;  /* 0x0000002052167824 */ /* 0x000fe200078e00ff */
[----:B------:R-:W-:Y:S01]  /*58e0*/  IABS R21, c[0x0][0x1e0] ;  /* 0x0000780000157a13 */ /* 0x000fe20000000000 */
[----:B------:R-:W-:Y:S01]  /*58f0*/  BSSY B0, `(.L_x_18458) ;  /* 0x00004a2000007945 */ /* 0x000fe20003800000 */
[----:B------:R-:W-:-:S02]  /*5900*/  IABS R18, c[0x0][0x1e4] ;  /* 0x0000790000127a13 */ /* 0x000fc40000000000 */
        /* <DEDUP_REMOVED lines=43> */
[----:B------:R-:W-:-:S05]  /*5bc0*/  LEA.HI.X R17, R2, c[0x0][0x19c], R17, 0x2, P0 ;  /* 0x0000670002117a11 */ /* 0x000fca00000f1411 */
[----:B------:R-:W2:Y:S04]  /*5bd0*/  LDG.E.CONSTANT R16, [R16.64] ;  /* 0x0000000a10107981 */ /* 0x000ea8000c1e9900 */
[----:B------:R-:W0:Y:S01]  /*5be0*/  S2R R23, SR_CTAID.Z ;  /* 0x0000000000177919 */ /* 0x000e220000002700 */
[----:B--2---:R-:W-:Y:S01]  /*5bf0*/  SHF.R.S32.HI R2, RZ, 0x1f, R16 ;  /* 0x0000001fff027819 */ /* 0x004fe20000011410 */
[----:B------:R-:W-:-:S04]  /*5c00*/  IMAD.WIDE.U32 R32, R16, c[0x0][0x1bc], R120 ;  /* 0x00006f0010207a25 */ /* 0x000fc800078e0078 */
[----:B------:R-:W-:Y:S01]  /*5c10*/  IMAD R2, R2, c[0x0][0x1bc], RZ ;  /* 0x00006f0002027a24 */ /* 0x000fe200078e02ff */
[----:B------:R-:W-:-:S03]  /*5c20*/  IADD3 R18, P0, R110, R32, RZ ;  /* 0x000000206e127210 */ /* 0x000fc60007f1e0ff */
[----:B------:R-:W-:Y:S01]  /*5c30*/  IMAD R113, R16, R3, R2 ;  /* 0x0000000310717224 */ /* 0x000fe200078e0202 */
[----:B------:R-:W-:Y:S02]  /*5c40*/  IADD3 R2, P2, R108, R32, RZ ;  /* 0x000000206c027210 */ /* 0x000fe40007f5e0ff */
[----:B------:R-:W-:Y:S01]  /*5c50*/  LEA R24, P1, R18, c[0x0][0x188], 0x1 ;  /* 0x0000620012187a11 */ /* 0x000fe200078208ff */
[----:B------:R-:W-:Y:S01]  /*5c60*/  IMAD.IADD R113, R33, 0x1, R113 ;  /* 0x0000000121717824 */ /* 0x000fe200078e0271 */
[----:B------:R-:W-:-:S04]  /*5c70*/  LEA R58, P3, R2, c[0x0][0x188], 0x1 ;  /* 0x00006200023a7a11 */ /* 0x000fc800078608ff */
[-C--:B------:R-:W-:Y:S02]  /*5c80*/  LEA.HI.X.SX32 R19, R110, R113.reuse, 0x1, P0 ;  /* 0x000000716e137211 */ /* 0x080fe400000f0eff */
[----:B------:R-:W-:Y:S02]  /*5c90*/  LEA.HI.X.SX32 R17, R108, R113, 0x1, P2 ;  /* 0x000000716c117211 */ /* 0x000fe400010f0eff */
[-C--:B------:R-:W-:Y:S02]  /*5ca0*/  IADD3 R16, P2, R105, R32.reuse, RZ ;  /* 0x0000002069107210 */ /* 0x080fe40007f5e0ff */
[----:B------:R-:W-:Y:S02]  /*5cb0*/  LEA.HI.X R25, R18, c[0x0][0x18c], R19, 0x1, P1 ;  /* 0x0000630012197a11 */ /* 0x000fe400008f0c13 */
[----:B------:R-:W-:Y:S01]  /*5cc0*/  LEA.HI.X R59, R2, c[0x0][0x18c], R17, 0x1, P3 ;  /* 0x00006300023b7a11 */ /* 0x000fe200018f0c11 */
[----:B------:R-:W-:Y:S01]  /*5cd0*/  IMAD R2, R85, 0x8, R22 ;  /* 0x0000000855027824 */ /* 0x000fe200078e0216 */
[----:B------:R-:W-:-:S02]  /*5ce0*/  IADD3 R20, P0, R107, R32, RZ ;  /* 0x000000206b147210 */ /* 0x000fc40007f1e0ff */
[C---:B------:R-:W-:Y:S02]  /*5cf0*/  LEA R124, P3, R16.reuse, c[0x0][0x188], 0x1 ;  /* 0x00006200107c7a11 */ /* 0x040fe400078608ff */
[-C--:B------:R-:W-:Y:S02]  /*5d00*/  LEA.HI.X.SX32 R19, R105, R113.reuse, 0x1, P2 ;  /* 0x0000007169137211 */ /* 0x080fe400010f0eff */
[----:B------:R-:W-:Y:S02]  /*5d10*/  LEA.HI.X.SX32 R21, R107, R113, 0x1, P0 ;  /* 0x000000716b157211 */ /* 0x000fe400000f0eff */
[----:B------:R-:W-:Y:S01]  /*5d20*/  LEA.HI.X R125, R16, c[0x0][0x18c], R19, 0x1, P3 ;  /* 0x00006300107d7a11 */ /* 0x000fe200018f0c13 */
[----:B0-----:R-:W-:Y:S01]  /*5d30*/  IMAD R16, R23, -0x200, R2 ;  /* 0xfffffe0017107824 */ /* 0x001fe200078e0202 */
[----:B------:R-:W-:Y:S02]  /*5d40*/  LEA R122, P1, R20, c[0x0][0x188], 0x1 ;  /* 0x00006200147a7a11 */ /* 0x000fe400078208ff */
[----:B------:R-:W-:-:S02]  /*5d50*/  IADD3 R17, P4, R104, R32, RZ ;  /* 0x0000002068117210 */ /* 0x000fc40007f9e0ff */
[----:B------:R-:W-:Y:S02]  /*5d60*/  LEA.HI.X R123, R20, c[0x0][0x18c], R21, 0x1, P1 ;  /* 0x00006300147b7a11 */ /* 0x000fe400008f0c15 */
[----:B------:R-:W0:Y:S01]  /*5d70*/  LDS.128 R20, [R16.X4+0x1a0] ;  /* 0x0001a00010147984 */ /* 0x000e220000004c00 */
[C---:B------:R-:W-:Y:S02]  /*5d80*/  LEA R98, P0, R17.reuse, c[0x0][0x188], 0x1 ;  /* 0x0000620011627a11 */ /* 0x040fe400078008ff */
[----:B------:R-:W-:Y:S02]  /*5d90*/  LEA.HI.X.SX32 R18, R104, R113, 0x1, P4 ;  /* 0x0000007168127211 */ /* 0x000fe400020f0eff */
[-C--:B------:R-:W-:Y:S02]  /*5da0*/  IADD3 R26, P2, R102, R32.reuse, RZ ;  /* 0x00000020661a7210 */ /* 0x080fe40007f5e0ff */
[----:B------:R-:W-:Y:S02]  /*5db0*/  LEA.HI.X R99, R17, c[0x0][0x18c], R18, 0x1, P0 ;  /* 0x0000630011637a11 */ /* 0x000fe400000f0c12 */
[----:B------:R-:W-:-:S02]  /*5dc0*/  IADD3 R28, P0, R103, R32, RZ ;  /* 0x00000020671c7210 */ /* 0x000fc40007f1e0ff */
[-C--:B------:R-:W-:Y:S02]  /*5dd0*/  IADD3 R18, P4, R101, R32.reuse, RZ ;  /* 0x0000002065127210 */ /* 0x080fe40007f9e0ff */
[-C--:B------:R-:W-:Y:S02]  /*5de0*/  LEA.HI.X.SX32 R29, R103, R113.reuse, 0x1, P0 ;  /* 0x00000071671d7211 */ /* 0x080fe400000f0eff */
[----:B------:R-:W-:Y:S02]  /*5df0*/  LEA R30, P5, R18, c[0x0][0x188], 0x1 ;  /* 0x00006200121e7a11 */ /* 0x000fe400078a08ff */
[----:B------:R-:W-:Y:S02]  /*5e00*/  LEA.HI.X.SX32 R19, R101, R113, 0x1, P4 ;  /* 0x0000007165137211 */ /* 0x000fe400020f0eff */
[----:B------:R-:W-:Y:S02]  /*5e10*/  LEA R54, P1, R28, c[0x0][0x188], 0x1 ;  /* 0x000062001c367a11 */ /* 0x000fe400078208ff */
[----:B------:R-:W-:-:S02]  /*5e20*/  IADD3 R17, P0, R100, R32, RZ ;  /* 0x0000002064117210 */ /* 0x000fc40007f1e0ff */
[----:B------:R-:W-:Y:S02]  /*5e30*/  LEA.HI.X R31, R18, c[0x0][0x18c], R19, 0x1, P5 ;  /* 0x00006300121f7a11 */ /* 0x000fe400028f0c13 */
[----:B------:R-:W-:Y:S02]  /*5e40*/  LEA.HI.X R55, R28, c[0x0][0x18c], R29, 0x1, P1 ;  /* 0x000063001c377a11 */ /* 0x000fe400008f0c1d */
[----:B------:R-:W-:Y:S02]  /*5e50*/  LEA.HI.X.SX32 R18, R100, R113, 0x1, P0 ;  /* 0x0000007164127211 */ /* 0x000fe400000f0eff */
[C---:B------:R-:W-:Y:S02]  /*5e60*/  LEA R46, P1, R17.reuse, c[0x0][0x188], 0x1 ;  /* 0x00006200112e7a11 */ /* 0x040fe400078208ff */
[----:B------:R-:W-:Y:S02]  /*5e70*/  LEA R50, P3, R26, c[0x0][0x188], 0x1 ;  /* 0x000062001a327a11 */ /* 0x000fe400078608ff */
[----:B------:R-:W-:-:S02]  /*5e80*/  LEA.HI.X R47, R17, c[0x0][0x18c], R18, 0x1, P1 ;  /* 0x00006300112f7a11 */ /* 0x000fc400008f0c12 */
[----:B------:R-:W2:Y:S01]  /*5e90*/  LDS.128 R16, [R16.X4+0x1b0] ;  /* 0x0001b00010107984 */ /* 0x000ea20000004c00 */
[----:B------:R-:W-:Y:S02]  /*5ea0*/  LEA.HI.X.SX32 R27, R102, R113, 0x1, P2 ;  /* 0x00000071661b7211 */ /* 0x000fe400010f0eff */
[----:B------:R-:W-:Y:S02]  /*5eb0*/  IADD3 R34, P0, R97, R32, RZ ;  /* 0x0000002061227210 */ /* 0x000fe40007f1e0ff */
[----:B0-----:R-:W-:Y:S02]  /*5ec0*/  F2FP.PACK_AB R114, R23, R22 ;  /* 0x000000161772723e */ /* 0x001fe400000000ff */
[----:B------:R-:W-:Y:S02]  /*5ed0*/  F2FP.PACK_AB R115, R21, R20 ;  /* 0x000000141573723e */ /* 0x000fe400000000ff */
[----:B------:R0:W5:Y:S01]  /*5ee0*/  LDG.E.128.CONSTANT R20, [R24.64] ;  /* 0x0000000a18147981 */ /* 0x000162000c1e9d00 */
[----:B------:R-:W-:-:S02]  /*5ef0*/  LEA.HI.X R51, R26, c[0x0][0x18c], R27, 0x1, P3 ;  /* 0x000063001a337a11 */ /* 0x000fc400018f0c1b */
[CC--:B------:R-:W-:Y:S02]  /*5f00*/  IADD3 R26, P4, R95.reuse, R32.reuse, RZ ;  /* 0x000000205f1a7210 */ /* 0x0c0fe40007f9e0ff */
[----:B------:R-:W-:Y:S02]  /*5f10*/  IADD3 R28, P2, R96, R32, RZ ;  /* 0x00000020601c7210 */ /* 0x000fe40007f5e0ff */
[----:B------:R-:W-:Y:S02]  /*5f20*/  LEA R56, P5, R26, c[0x0][0x188], 0x1 ;  /* 0x000062001a387a11 */ /* 0x000fe400078a08ff */
[----:B------:R-:W-:Y:S02]  /*5f30*/  LEA.HI.X.SX32 R27, R95, R113, 0x1, P4 ;  /* 0x000000715f1b7211 */ /* 0x000fe400020f0eff */
[----:B------:R-:W-:Y:S02]  /*5f40*/  LEA R42, P1, R34, c[0x0][0x188], 0x1 ;  /* 0x00006200222a7a11 */ /* 0x000fe400078208ff */
[----:B------:R-:W-:-:S02]  /*5f50*/  LEA.HI.X R57, R26, c[0x0][0x18c], R27, 0x1, P5 ;  /* 0x000063001a397a11 */ /* 0x000fc400028f0c1b */
[----:B------:R-:W-:Y:S02]  /*5f60*/  IADD3 R36, P5, R92, R32, RZ ;  /* 0x000000205c247210 */ /* 0x000fe40007fbe0ff */
[-C--:B------:R-:W-:Y:S02]  /*5f70*/  LEA.HI.X.SX32 R35, R97, R113.reuse, 0x1, P0 ;  /* 0x0000007161237211 */ /* 0x080fe400000f0eff */
[----:B-1----:R-:W-:Y:S02]  /*5f80*/  LEA R38, P3, R28, c[0x0][0x188], 0x1 ;  /* 0x000062001c267a11 */ /* 0x002fe400078608ff */
[-C--:B------:R-:W-:Y:S02]  /*5f90*/  LEA.HI.X.SX32 R29, R96, R113.reuse, 0x1, P2 ;  /* 0x00000071601d7211 */ /* 0x080fe400010f0eff */
[----:B------:R-:W-:Y:S02]  /*5fa0*/  LEA.HI.X.SX32 R37, R92, R113, 0x1, P5 ;  /* 0x000000715c257211 */ /* 0x000fe400028f0eff */
[----:B------:R-:W-:-:S02]  /*5fb0*/  LEA.HI.X R43, R34, c[0x0][0x18c], R35, 0x1, P1 ;  /* 0x00006300222b7a11 */ /* 0x000fc400008f0c23 */
[----:B------:R-:W-:Y:S02]  /*5fc0*/  ISETP.NE.AND P5, PT, R82, R109, PT ;  /* 0x0000006d5200720c */ /* 0x000fe40003fa5270 */
[----:B------:R-:W-:Y:S02]  /*5fd0*/  LEA.HI.X R39, R28, c[0x0][0x18c], R29, 0x1, P3 ;  /* 0x000063001c277a11 */ /* 0x000fe400018f0c1d */
[-C--:B------:R-:W-:Y:S02]  /*5fe0*/  IADD3 R35, P6, R94, R32.reuse, RZ ;  /* 0x000000205e237210 */ /* 0x080fe40007fde0ff */
[-C--:B------:R-:W-:Y:S02]  /*5ff0*/  IADD3 R26, P3, R86, R32.reuse, RZ ;  /* 0x00000020561a7210 */ /* 0x080fe40007f7e0ff */
[----:B------:R-:W-:Y:S02]  /*6000*/  LEA.HI.X.SX32 R40, R94, R113, 0x1, P6 ;  /* 0x000000715e287211 */ /* 0x000fe400030f0eff */
[----:B------:R-:W-:-:S02]  /*6010*/  IADD3 R28, P4, R90, R32, RZ ;  /* 0x000000205a1c7210 */ /* 0x000fc40007f9e0ff */
[----:B------:R-:W-:Y:S02]  /*6020*/  LEA R52, P1, R36, c[0x0][0x188], 0x1 ;  /* 0x0000620024347a11 */ /* 0x000fe400078208ff */
[----:B------:R-:W-:Y:S02]  /*6030*/  LEA R44, P6, R26, c[0x0][0x188], 0x1 ;  /* 0x000062001a2c7a11 */ /* 0x000fe400078c08ff */
[-C--:B------:R-:W-:Y:S02]  /*6040*/  LEA.HI.X.SX32 R27, R86, R113.reuse, 0x1, P3 ;  /* 0x00000071561b7211 */ /* 0x080fe400018f0eff */
[----:B------:R-:W-:Y:S02]  /*6050*/  LEA R34, P2, R35, c[0x0][0x188], 0x1 ;  /* 0x0000620023227a11 */ /* 0x000fe400078408ff */
[----:B------:R-:W-:Y:S02]  /*6060*/  LEA R48, P0, R28, c[0x0][0x188], 0x1 ;  /* 0x000062001c307a11 */ /* 0x000fe400078008ff */
[----:B------:R-:W-:-:S02]  /*6070*/  LEA.HI.X.SX32 R29, R90, R113, 0x1, P4 ;  /* 0x000000715a1d7211 */ /* 0x000fc400020f0eff */
[----:B------:R-:W-:Y:S02]  /*6080*/  LEA.HI.X R53, R36, c[0x0][0x18c], R37, 0x1, P1 ;  /* 0x0000630024357a11 */ /* 0x000fe400008f0c25 */
[----:B------:R-:W-:Y:S01]  /*6090*/  LEA.HI.X R45, R26, c[0x0][0x18c], R27, 0x1, P6 ;  /* 0x000063001a2d7a11 */ /* 0x000fe200030f0c1b */
[----:B------:R-:W-:Y:S01]  /*60a0*/  BSSY B2, `(.L_x_18460) ;  /* 0x000002a000027945 */ /* 0x000fe20003800000 */
[-C--:B------:R-:W-:Y:S02]  /*60b0*/  IADD3 R26, P3, R84, R32.reuse, RZ ;  /* 0x00000020541a7210 */ /* 0x080fe40007f7e0ff */
[----:B------:R-:W-:Y:S02]  /*60c0*/  IADD3 R37, P1, R81, R32, RZ ;  /* 0x0000002051257210 */ /* 0x000fe40007f3e0ff */
[----:B------:R-:W-:Y:S02]  /*60d0*/  LEA.HI.X R35, R35, c[0x0][0x18c], R40, 0x1, P2 ;  /* 0x0000630023237a11 */ /* 0x000fe400010f0c28 */
[----:B------:R-:W-:-:S02]  /*60e0*/  LEA.HI.X R49, R28, c[0x0][0x18c], R29, 0x1, P0 ;  /* 0x000063001c317a11 */ /* 0x000fc400000f0c1d */
[-C--:B------:R-:W-:Y:S02]  /*60f0*/  IADD3 R116, P4, R93, R32.reuse, RZ ;  /* 0x000000205d747210 */ /* 0x080fe40007f9e0ff */
[----:B------:R-:W-:Y:S02]  /*6100*/  IADD3 R29, P6, R79, R32, RZ ;  /* 0x000000204f1d7210 */ /* 0x000fe40007fde0ff */
[----:B------:R-:W-:Y:S02]  /*6110*/  LEA R40, P2, R26, c[0x0][0x188], 0x1 ;  /* 0x000062001a287a11 */ /* 0x000fe400078408ff */
[----:B------:R-:W-:Y:S02]  /*6120*/  LEA R36, P0, R37, c[0x0][0x188], 0x1 ;  /* 0x0000620025247a11 */ /* 0x000fe400078008ff */
[----:B------:R-:W-:Y:S01]  /*6130*/  LEA.HI.X.SX32 R27, R84, R113, 0x1, P3 ;  /* 0x00000071541b7211 */ /* 0x000fe200018f0eff */
[----:B------:R-:W-:Y:S05]  /*6140*/  @P5 BRA `(.L_x_18461) ;  /* 0x000001f000005947 */ /* 0x000fea0003800000 */
[C---:B0-2---:R-:W-:Y:S02]  /*6150*/  IADD3 R28, R2.reuse, 0x2, RZ ;  /* 0x00000002021c7810 */ /* 0x045fe40007ffe0ff */
[----:B------:R-:W-:-:S02]  /*6160*/  IADD3 R80, R2, 0x3, RZ ;  /* 0x0000000302507810 */ /* 0x000fc40007ffe0ff */
[-C--:B------:R-:W-:Y:S02]  /*6170*/  ISETP.GE.AND P3, PT, R28, R91.reuse, PT ;  /* 0x0000005b1c00720c */ /* 0x080fe40003f66270 */
[----:B------:R-:W-:Y:S02]  /*6180*/  IADD3 R88, R2, 0x5, RZ ;  /* 0x0000000502587810 */ /* 0x000fe40007ffe0ff */
[C---:B-----5:R-:W-:Y:S02]  /*6190*/  SEL R28, R21.reuse, RZ, !P3 ;  /* 0x000000ff151c7207 */ /* 0x060fe40005800000 */
[----:B------:R-:W-:Y:S02]  /*61a0*/  ISETP.GE.AND P3, PT, R80, R91, PT ;  /* 0x0000005b5000720c */ /* 0x000fe40003f66270 */
[----:B------:R-:W-:Y:S02]  /*61b0*/  PRMT R21, R21, 0x7632, R21 ;  /* 0x0000763215157816 */ /* 0x000fe40000000015 */
[----:B------:R-:W-:-:S02]  /*61c0*/  IADD3 R80, R2, 0x4, RZ ;  /* 0x0000000402507810 */ /* 0x000fc40007ffe0ff */
[----:B------:R-:W-:Y:S02]  /*61d0*/  SEL R21, R21, RZ, !P3 ;  /* 0x000000ff15157207 */ /* 0x000fe40005800000 */
[-C--:B------:R-:W-:Y:S02]  /*61e0*/  ISETP.GE.AND P3, PT, R80, R91.reuse, PT ;  /* 0x0000005b5000720c */ /* 0x080fe40003f66270 */
[C---:B------:R-:W-:Y:S02]  /*61f0*/  PRMT R87, R22.reuse, 0x7632, R87 ;  /* 0x0000763216577816 */ /* 0x040fe40000000057 */
[----:B------:R-:W-:Y:S02]  /*6200*/  SEL R80, R22, RZ, !P3 ;  /* 0x000000ff16507207 */ /* 0x000fe40005800000 */
[----:B------:R-:W-:Y:S02]  /*6210*/  ISETP.GE.AND P3, PT, R88, R91, PT ;  /* 0x0000005b5800720c */ /* 0x000fe40003f66270 */
[----:B------:R-:W-:-:S02]  /*6220*/  IADD3 R22, R2, 0x6, RZ ;  /* 0x0000000602167810 */ /* 0x000fc40007ffe0ff */
[----:B------:R-:W-:Y:S02]  /*6230*/  SEL R87, R87, RZ, !P3 ;  /* 0x000000ff57577207 */ /* 0x000fe40005800000 */
[-C--:B------:R-:W-:Y:S02]  /*6240*/  ISETP.GE.AND P3, PT, R22, R91.reuse, PT ;  /* 0x0000005b1600720c */ /* 0x080fe40003f66270 */
[----:B------:R-:W-:Y:S02]  /*6250*/  IADD3 R22, R2, 0x7, RZ ;  /* 0x0000000702167810 */ /* 0x000fe40007ffe0ff */
[C---:B------:R-:W-:Y:S02]  /*6260*/  SEL R88, R23.reuse, RZ, !P3 ;  /* 0x000000ff17587207 */ /* 0x040fe40005800000 */
[----:B------:R-:W-:Y:S02]  /*6270*/  ISETP.GE.AND P3, PT, R22, R91, PT ;  /* 0x0000005b1600720c */ /* 0x000fe40003f66270 */
[----:B------:R-:W-:-:S02]  /*6280*/  PRMT R23, R23, 0x7632, R23 ;  /* 0x0000763217177816 */ /* 0x000fc40000000017 */
[----:B------:R-:W-:Y:S02]  /*6290*/  IADD3 R22, R2, 0x1, RZ ;  /* 0x0000000102167810 */ /* 0x000fe40007ffe0ff */
[----:B------:R-:W-:Y:S02]  /*62a0*/  SEL R23, R23, RZ, !P3 ;  /* 0x000000ff17177207 */ /* 0x000fe40005800000 */
[----:B------:R-:W-:Y:S02]  /*62b0*/  ISETP.GE.AND P3, PT, R22, R91, PT ;  /* 0x0000005b1600720c */ /* 0x000fe40003f66270 */
[----:B------:R-:W-:Y:S02]  /*62c0*/  PRMT R22, R20, 0x7632, R22 ;  /* 0x0000763214167816 */ /* 0x000fe40000000016 */
[----:B------:R-:W-:Y:S02]  /*62d0*/  PRMT R21, R28, 0x5410, R21 ;  /* 0x000054101c157816 */ /* 0x000fe40000000015 */
[----:B------:R-:W-:-:S02]  /*62e0*/  SEL R111, R22, RZ, !P3 ;  /* 0x000000ff166f7207 */ /* 0x000fc40005800000 */
[----:B------:R-:W-:Y:S02]  /*62f0*/  ISETP.GE.AND P3, PT, R2, R91, PT ;  /* 0x0000005b0200720c */ /* 0x000fe40003f66270 */
[----:B------:R-:W-:Y:S02]  /*6300*/  PRMT R22, R80, 0x5410, R87 ;  /* 0x0000541050167816 */ /* 0x000fe40000000057 */
[----:B------:R-:W-:Y:S02]  /*6310*/  SEL R20, R20, RZ, !P3 ;  /* 0x000000ff14147207 */ /* 0x000fe40005800000 */
[----:B------:R-:W-:Y:S02]  /*6320*/  PRMT R23, R88, 0x5410, R23 ;  /* 0x0000541058177816 */ /* 0x000fe40000000017 */
[----:B------:R-:W-:Y:S02]  /*6330*/  PRMT R20, R20, 0x5410, R111 ;  /* 0x0000541014147816 */ /* 0x000fe4000000006f */
.L_x_18461:
[----:B0-2---:R-:W-:Y:S05]  /*6340*/  BSYNC B2 ;  /* 0x0000000000027941 */ /* 0x005fea0003800000 */
.L_x_18460:
[----:B------:R-:W-:Y:S01]  /*6350*/  LEA.HI.X R41, R26, c[0x0][0x18c], R27, 0x1, P2 ;  /* 0x000063001a297a11 */ /* 0x000fe200010f0c1b */
[----:B-----5:R-:W-:Y:S01]  /*6360*/  HFMA2.MMA R80, R114, R21, -RZ ;  /* 0x0000001572507235 */ /* 0x020fe200001000ff */
[----:B------:R-:W5:Y:S01]  /*6370*/  LDG.E.128.CONSTANT R24, [R24.64+0x200] ;  /* 0x0002000a18187981 */ /* 0x000f62000c1e9d00 */
[----:B------:R-:W-:Y:S01]  /*6380*/  BSSY B2, `(.L_x_18462) ;  /* 0x0000023000027945 */ /* 0x000fe20003800000 */
[----:B------:R-:W-:-:S03]  /*6390*/  F2FP.PACK_AB R119, R17, R16 ;  /* 0x000000101177723e */ /* 0x000fc600000000ff */
[----:B------:R-:W-:Y:S01]  /*63a0*/  HFMA2.MMA R80, R115, R20, R80 ;  /* 0x0000001473507235 */ /* 0x000fe20000000050 */
[----:B------:R-:W-:Y:S05]  /*63b0*/  @P5 BRA `(.L_x_18463) ;  /* 0x000001f000005947 */ /* 0x000fea0003800000 */
[C---:B------:R-:W-:Y:S02]  /*63c0*/  IADD3 R16, R2.reuse, 0x2, RZ ;  /* 0x0000000202107810 */ /* 0x040fe40007ffe0ff */
[----:B------:R-:W-:Y:S02]  /*63d0*/  IADD3 R20, R2, 0x3, RZ ;  /* 0x0000000302147810 */ /* 0x000fe40007ffe0ff */
[-C--:B------:R-:W-:Y:S02]  /*63e0*/  ISETP.GE.AND P2, PT, R16, R91.reuse, PT ;  /* 0x0000005b1000720c */ /* 0x080fe40003f46270 */
[----:B------:R-:W-:Y:S02]  /*63f0*/  ISETP.GE.AND P3, PT, R20, R91, PT ;  /* 0x0000005b1400720c */ /* 0x000fe40003f66270 */
[----:B------:R-:W-:Y:S02]  /*6400*/  IADD3 R20, R2, 0x4, RZ ;  /* 0x0000000402147810 */ /* 0x000fe40007ffe0ff */
[----:B-----5:R-:W-:-:S02]  /*6410*/  SEL R16, R25, RZ, !P2 ;  /* 0x000000ff19107207 */ /* 0x020fc40005000000 */
        /* <DEDUP_REMOVED lines=25> */
.L_x_18463:
[----:B------:R-:W-:Y:S05]  /*65b0*/  BSYNC B2 ;  /* 0x0000000000027941 */ /* 0x000fea0003800000 */
.L_x_18462:
[----:B------:R-:W-:Y:S01]  /*65c0*/  F2FP.PACK_AB R118, R19, R18 ;  /* 0x000000121376723e */ /* 0x000fe200000000ff */
[----:B-----5:R-:W-:Y:S01]  /*65d0*/  HMUL2 R25, R114, R25 ;  /* 0x0000001972197232 */ /* 0x020fe20000000000 */
[----:B------:R0:W5:Y:S01]  /*65e0*/  LDG.E.128.CONSTANT R16, [R58.64] ;  /* 0x0000000a3a107981 */ /* 0x000162000c1e9d00 */
[----:B------:R-:W-:Y:S01]  /*65f0*/  BSSY B2, `(.L_x_18464) ;  /* 0x0000024000027945 */ /* 0x000fe20003800000 */
[----:B------:R-:W-:Y:S01]  /*6600*/  HFMA2 R80, R119, R22, R80 ;  /* 0x0000001677507231 */ /* 0x000fe20000000050 */
[----:B------:R-:W-:Y:S02]  /*6610*/  LEA.HI.X.SX32 R20, R81, R113, 0x1, P1 ;  /* 0x0000007151147211 */ /* 0x000fe400008f0eff */
        /* <DEDUP_REMOVED lines=8> */
[----:B------:R-:W-:Y:S02]  /*66a0*/  IADD3 R22, R2, 0x5, RZ ;  /* 0x0000000502167810 */ /* 0x000fe40007ffe0ff */
[----:B-----5:R-:W-:-:S02]  /*66b0*/  SEL R21, R17, RZ, !P1 ;  /* 0x000000ff11157207 */ /* 0x020fc40004800000 */
[-C--:B------:R-:W-:Y:S02]  /*66c0*/  ISETP.GE.AND P1, PT, R22, R91.reuse, PT ;  /* 0x0000005b1600720c */ /* 0x080fe40003f26270 */
[----:B------:R-:W-:Y:S02]  /*66d0*/  PRMT R28, R17, 0x7632, R28 ;  /* 0x00007632111c7816 */ /* 0x000fe4000000001c */
[C---:B------:R-:W-:Y:S02]  /*66e0*/  IADD3 R22, R2.reuse, 0x6, RZ ;  /* 0x0000000602167810 */ /* 0x040fe40007ffe0ff */
[----:B0-----:R-:W-:Y:S02]  /*66f0*/  IADD3 R58, R2, 0x7, RZ ;  /* 0x00000007023a7810 */ /* 0x001fe40007ffe0ff */
[----:B------:R-:W-:Y:S02]  /*6700*/  SEL R28, R28, RZ, !P2 ;  /* 0x000000ff1c1c7207 */ /* 0x000fe40005000000 */
[----:B------:R-:W-:-:S02]  /*6710*/  ISETP.GE.AND P2, PT, R22, R91, PT ;  /* 0x0000005b1600720c */ /* 0x000fc40003f46270 */
[----:B------:R-:W-:Y:S02]  /*6720*/  SEL R22, R18, RZ, !P3 ;  /* 0x000000ff12167207 */ /* 0x000fe40005800000 */
[-C--:B------:R-:W-:Y:S02]  /*6730*/  ISETP.GE.AND P3, PT, R58, R91.reuse, PT ;  /* 0x0000005b3a00720c */ /* 0x080fe40003f66270 */
[----:B------:R-:W-:Y:S02]  /*6740*/  PRMT R18, R18, 0x7632, R18 ;  /* 0x0000763212127816 */ /* 0x000fe40000000012 */
[----:B------:R-:W-:Y:S02]  /*6750*/  IADD3 R58, R2, 0x1, RZ ;  /* 0x00000001023a7810 */ /* 0x000fe40007ffe0ff */
[----:B------:R-:W-:Y:S02]  /*6760*/  SEL R59, R18, RZ, !P1 ;  /* 0x000000ff123b7207 */ /* 0x000fe40004800000 */
[----:B------:R-:W-:-:S02]  /*6770*/  ISETP.GE.AND P1, PT, R58, R91, PT ;  /* 0x0000005b3a00720c */ /* 0x000fc40003f26270 */
[C---:B------:R-:W-:Y:S02]  /*6780*/  SEL R58, R19.reuse, RZ, !P2 ;  /* 0x000000ff133a7207 */ /* 0x040fe40005000000 */
[----:B------:R-:W-:Y:S02]  /*6790*/  ISETP.GE.AND P2, PT, R2, R91, PT ;  /* 0x0000005b0200720c */ /* 0x000fe40003f46270 */
[----:B------:R-:W-:Y:S02]  /*67a0*/  PRMT R19, R19, 0x7632, R19 ;  /* 0x0000763213137816 */ /* 0x000fe40000000013 */
[C---:B------:R-:W-:Y:S02]  /*67b0*/  PRMT R17, R16.reuse, 0x7632, R17 ;  /* 0x0000763210117816 */ /* 0x040fe40000000011 */
[----:B------:R-:W-:Y:S02]  /*67c0*/  SEL R16, R16, RZ, !P2 ;  /* 0x000000ff10107207 */ /* 0x000fe40005000000 */
[----:B------:R-:W-:-:S02]  /*67d0*/  SEL R19, R19, RZ, !P3 ;  /* 0x000000ff13137207 */ /* 0x000fc40005800000 */
[----:B------:R-:W-:Y:S02]  /*67e0*/  SEL R25, R17, RZ, !P1 ;  /* 0x000000ff11197207 */ /* 0x000fe40004800000 */
[----:B------:R-:W-:Y:S02]  /*67f0*/  PRMT R17, R21, 0x5410, R28 ;  /* 0x0000541015117816 */ /* 0x000fe4000000001c */
[----:B------:R-:W-:Y:S02]  /*6800*/  PRMT R18, R22, 0x5410, R59 ;  /* 0x0000541016127816 */ /* 0x000fe4000000003b */
[----:B------:R-:W-:Y:S02]  /*6810*/  PRMT R19, R58, 0x5410, R19 ;  /* 0x000054103a137816 */ /* 0x000fe40000000013 */
[----:B------:R-:W-:Y:S02]  /*6820*/  PRMT R16, R16, 0x5410, R25 ;  /* 0x0000541010107816 */ /* 0x000fe40000000019 */
.L_x_18465:
[----:B------:R-:W-:Y:S05]  /*6830*/  BSYNC B2 ;  /* 0x0000000000027941 */ /* 0x000fea0003800000 */
.L_x_18464:
[----:B-----5:R-:W-:Y:S01]  /*6840*/  HMUL2 R21, R114, R17 ;  /* 0x0000001172157232 */ /* 0x020fe20000000000 */
[----:B------:R-:W-:Y:S01]  /*6850*/  LEA.HI.X R37, R37, c[0x0][0x18c], R20, 0x1, P0 ;  /* 0x0000630025257a11 */ /* 0x000fe200000f0c14 */
[----:B------:R-:W-:Y:S01]  /*6860*/  HFMA2.MMA R80, R118, R23, R80 ;  /* 0x0000001776507235 */ /* 0x000fe20000000050 */
[----:B------:R-:W-:Y:S01]  /*6870*/  BSSY B2, `(.L_x_18466) ;  /* 0x000002a000027945 */ /* 0x000fe20003800000 */
[----:B------:R-:W-:Y:S01]  /*6880*/  HFMA2 R21, R115, R16, R21 ;  /* 0x0000001073157231 */ /* 0x000fe20000000015 */
[-C--:B------:R-:W-:Y:S01]  /*6890*/  IADD3 R17, P3, R78, R32.reuse, RZ ;  /* 0x000000204e117210 */ /* 0x080fe20007f7e0ff */
[----:B0-----:R-:W-:Y:S01]  /*68a0*/  HFMA2 R59, R119, R26, R24 ;  /* 0x0000001a773b7231 */ /* 0x001fe20000000018 */
[----:B------:R-:W-:-:S02]  /*68b0*/  IADD3 R58, P2, R77, R32, RZ ;  /* 0x000000204d3a7210 */ /* 0x000fc40007f5e0ff */
[----:B------:R-:W-:Y:S01]  /*68c0*/  IADD3 R28, P1, R76, R32, RZ ;  /* 0x000000204c1c7210 */ /* 0x000fe20007f3e0ff */
[----:B------:R-:W-:Y:S01]  /*68d0*/  HFMA2.MMA R88, R119, R18, R21 ;  /* 0x0000001277587235 */ /* 0x000fe20000000015 */
[----:B------:R-:W-:Y:S01]  /*68e0*/  LEA R32, P0, R29, c[0x0][0x188], 0x1 ;  /* 0x000062001d207a11 */ /* 0x000fe200078008ff */
[----:B------:R0:W5:Y:S01]  /*68f0*/  LDG.E.128.CONSTANT R20, [R122.64] ;  /* 0x0000000a7a147981 */ /* 0x000162000c1e9d00 */
[----:B------:R-:W-:Y:S01]  /*6900*/  LEA.HI.X.SX32 R16, R79, R113, 0x1, P6 ;  /* 0x000000714f107211 */ /* 0x000fe200030f0eff */
[----:B------:R-:W-:Y:S05]  /*6910*/  @P5 BRA `(.L_x_18467) ;  /* 0x000001f000005947 */ /* 0x000fea0003800000 */
[C---:B------:R-:W-:Y:S02]  /*6920*/  IADD3 R18, R2.reuse, 0x2, RZ ;  /* 0x0000000202127810 */ /* 0x040fe40007ffe0ff */
[----:B------:R-:W-:Y:S02]  /*6930*/  IADD3 R24, R2, 0x3, RZ ;  /* 0x0000000302187810 */ /* 0x000fe40007ffe0ff */
[----:B------:R-:W-:Y:S02]  /*6940*/  ISETP.GE.AND P6, PT, R18, R91, PT ;  /* 0x0000005b1200720c */ /* 0x000fe40003fc6270 */
[----:B------:R-:W-:-:S02]  /*6950*/  IADD3 R26, R2, 0x5, RZ ;  /* 0x00000005021a7810 */ /* 0x000fc40007ffe0ff */
[C---:B-----5:R-:W-:Y:S02]  /*6960*/  SEL R18, R21.reuse, RZ, !P6 ;  /* 0x000000ff15127207 */ /* 0x060fe40007000000 */
[-C--:B------:R-:W-:Y:S02]  /*6970*/  ISETP.GE.AND P6, PT, R24, R91.reuse, PT ;  /* 0x0000005b1800720c */ /* 0x080fe40003fc6270 */
[----:B------:R-:W-:Y:S02]  /*6980*/  PRMT R21, R21, 0x7632, R21 ;  /* 0x0000763215157816 */ /* 0x000fe40000000015 */
[----:B------:R-:W-:Y:S02]  /*6990*/  IADD3 R24, R2, 0x4, RZ ;  /* 0x0000000402187810 */ /* 0x000fe40007ffe0ff */
[----:B------:R-:W-:Y:S02]  /*69a0*/  SEL R21, R21, RZ, !P6 ;  /* 0x000000ff15157207 */ /* 0x000fe40007000000 */
[----:B------:R-:W-:-:S02]  /*69b0*/  ISETP.GE.AND P6, PT, R24, R91, PT ;  /* 0x0000005b1800720c */ /* 0x000fc40003fc6270 */
[C---:B------:R-:W-:Y:S02]  /*69c0*/  PRMT R25, R22.reuse, 0x7632, R25 ;  /* 0x0000763216197816 */ /* 0x040fe40000000019 */
[----:B------:R-:W-:Y:S02]  /*69d0*/  SEL R24, R22, RZ, !P6 ;  /* 0x000000ff16187207 */ /* 0x000fe40007000000 */
[-C--:B------:R-:W-:Y:S02]  /*69e0*/  ISETP.GE.AND P6, PT, R26, R91.reuse, PT ;  /* 0x0000005b1a00720c */ /* 0x080fe40003fc6270 */
[----:B------:R-:W-:Y:S02]  /*69f0*/  IADD3 R22, R2, 0x6, RZ ;  /* 0x0000000602167810 */ /* 0x000fe40007ffe0ff */
[----:B------:R-:W-:Y:S02]  /*6a00*/  SEL R25, R25, RZ, !P6 ;  /* 0x000000ff19197207 */ /* 0x000fe40007000000 */
[----:B------:R-:W-:-:S02]  /*6a10*/  ISETP.GE.AND P6, PT, R22, R91, PT ;  /* 0x0000005b1600720c */ /* 0x000fc40003fc6270 */
[----:B------:R-:W-:Y:S02]  /*6a20*/  IADD3 R22, R2, 0x7, RZ ;  /* 0x0000000702167810 */ /* 0x000fe40007ffe0ff */
[C---:B------:R-:W-:Y:S02]  /*6a30*/  SEL R26, R23.reuse, RZ, !P6 ;  /* 0x000000ff171a7207 */ /* 0x040fe40007000000 */
[----:B------:R-:W-:Y:S02]  /*6a40*/  ISETP.GE.AND P6, PT, R22, R91, PT ;  /* 0x0000005b1600720c */ /* 0x000fe40003fc6270 */
[----:B------:R-:W-:Y:S02]  /*6a50*/  PRMT R23, R23, 0x7632, R23 ;  /* 0x0000763217177816 */ /* 0x000fe40000000017 */
[----:B------:R-:W-:Y:S02]  /*6a60*/  IADD3 R22, R2, 0x1, RZ ;  /* 0x0000000102167810 */ /* 0x000fe40007ffe0ff */
[----:B------:R-:W-:-:S02]  /*6a70*/  SEL R23, R23, RZ, !P6 ;  /* 0x000000ff17177207 */ /* 0x000fc40007000000 */
[-C--:B------:R-:W-:Y:S02]  /*6a80*/  ISETP.GE.AND P6, PT, R22, R91.reuse, PT ;  /* 0x0000005b1600720c */ /* 0x080fe40003fc6270 */
[----:B------:R-:W-:Y:S02]  /*6a90*/  PRMT R22, R20, 0x7632, R22 ;  /* 0x0000763214167816 */ /* 0x000fe40000000016 */
[----:B------:R-:W-:Y:S02]  /*6aa0*/  PRMT R21, R18, 0x5410, R21 ;  /* 0x0000541012157816 */ /* 0x000fe40000000015 */
[----:B------:R-:W-:Y:S02]  /*6ab0*/  SEL R87, R22, RZ, !P6 ;  /* 0x000000ff16577207 */ /* 0x000fe40007000000 */
[----:B------:R-:W-:Y:S02]  /*6ac0*/  ISETP.GE.AND P6, PT, R2, R91, PT ;  /* 0x0000005b0200720c */ /* 0x000fe40003fc6270 */
[----:B------:R-:W-:-:S02]  /*6ad0*/  PRMT R22, R24, 0x5410, R25 ;  /* 0x0000541018167816 */ /* 0x000fc40000000019 */
[----:B------:R-:W-:Y:S02]  /*6ae0*/  SEL R20, R20, RZ, !P6 ;  /* 0x000000ff14147207 */ /* 0x000fe40007000000 */
[----:B------:R-:W-:Y:S02]  /*6af0*/  PRMT R23, R26, 0x5410, R23 ;  /* 0x000054101a177816 */ /* 0x000fe40000000017 */
[----:B------:R-:W-:Y:S02]  /*6b00*/  PRMT R20, R20, 0x5410, R87 ;  /* 0x0000541014147816 */ /* 0x000fe40000000057 */
.L_x_18467:
[----:B------:R-:W-:Y:S05]  /*6b10*/  BSYNC B2 ;  /* 0x0000000000027941 */ /* 0x000fea0003800000 */
.L_x_18466:
[----:B------:R-:W-:Y:S01]  /*6b20*/  HFMA2 R87, R118, R27, R59 ;  /* 0x0000001b76577231 */ /* 0x000fe2000000003b */
[----:B------:R-:W-:Y:S01]  /*6b30*/  HFMA2.MMA R88, R118, R19, R88 ;  /* 0x0000001376587235 */ /* 0x000fe20000000058 */
[----:B------:R1:W5:Y:S02]  /*6b40*/  LDG.E.128.CONSTANT R24, [R124.64] ;  /* 0x0000000a7c187981 */ /* 0x000364000c1e9d00 */
[----:B-----5:R-:W-:Y:S01]  /*6b50*/  HMUL2 R21, R114, R21 ;  /* 0x0000001572157232 */ /* 0x020fe20000000000 */
[----:B------:R-:W-:Y:S01]  /*6b60*/  BSSY B2, `(.L_x_18468) ;  /* 0x0000025000027945 */ /* 0x000fe20003800000 */
[----:B------:R-:W-:-:S02]  /*6b70*/  LEA.HI.X R33, R29, c[0x0][0x18c], R16, 0x1, P0 ;  /* 0x000063001d217a11 */ /* 0x000fc400000f0c10 */
[----:B0-----:R-:W-:Y:S01]  /*6b80*/  LEA R122, P6, R17, c[0x0][0x188], 0x1 ;  /* 0x00006200117a7a11 */ /* 0x001fe200078c08ff */
[----:B------:R-:W-:Y:S01]  /*6b90*/  HFMA2 R20, R115, R20, R21 ;  /* 0x0000001473147231 */ /* 0x000fe20000000015 */
[----:B------:R-:W-:Y:S01]  /*6ba0*/  LEA.HI.X.SX32 R16, R78, R113, 0x1, P3 ;  /* 0x000000714e107211 */ /* 0x000fe200018f0eff */
[----:B------:R-:W-:Y:S05]  /*6bb0*/  @P5 BRA `(.L_x_18469) ;  /* 0x000001f000005947 */ /* 0x000fea0003800000 */
[C---:B------:R-:W-:Y:S02]  /*6bc0*/  IADD3 R18, R2.reuse, 0x2, RZ ;  /* 0x0000000202127810 */ /* 0x040fe40007ffe0ff */
[----:B------:R-:W-:Y:S02]  /*6bd0*/  IADD3 R106, R2, 0x3, RZ ;  /* 0x00000003026a7810 */ /* 0x000fe40007ffe0ff */
[-C--:B------:R-:W-:Y:S02]  /*6be0*/  ISETP.GE.AND P0, PT, R18, R91.reuse, PT ;  /* 0x0000005b1200720c */ /* 0x080fe40003f06270 */
[----:B------:R-:W-:Y:S02]  /*6bf0*/  ISETP.GE.AND P3, PT, R106, R91, PT ;  /* 0x0000005b6a00720c */ /* 0x000fe40003f66270 */
[----:B------:R-:W-:-:S02]  /*6c00*/  IADD3 R106, R2, 0x4, RZ ;  /* 0x00000004026a7810 */ /* 0x000fc40007ffe0ff */
[C---:B------:R-:W-:Y:S02]  /*6c10*/  SEL R18, R25.reuse, RZ, !P0 ;  /* 0x000000ff19127207 */ /* 0x040fe40004000000 */
[-C--:B------:R-:W-:Y:S02]  /*6c20*/  ISETP.GE.AND P0, PT, R106, R91.reuse, PT ;  /* 0x0000005b6a00720c */ /* 0x080fe40003f06270 */
[----:B------:R-:W-:Y:S02]  /*6c30*/  PRMT R25, R25, 0x7632, R25 ;  /* 0x0000763219197816 */ /* 0x000fe40000000019 */
[----:B------:R-:W-:Y:S02]  /*6c40*/  IADD3 R106, R2, 0x5, RZ ;  /* 0x00000005026a7810 */ /* 0x000fe40007ffe0ff */
[----:B------:R-:W-:Y:S02]  /*6c50*/  SEL R25, R25, RZ, !P3 ;  /* 0x000000ff19197207 */ /* 0x000fe40005800000 */
[----:B------:R-:W-:-:S02]  /*6c60*/  ISETP.GE.AND P3, PT, R106, R91, PT ;  /* 0x0000005b6a00720c */ /* 0x000fc40003f66270 */
[----:B------:R-:W-:Y:S02]  /*6c70*/  IADD3 R106, R2, 0x6, RZ ;  /* 0x00000006026a7810 */ /* 0x000fe40007ffe0ff */
[----:B------:R-:W-:Y:S02]  /*6c80*/  SEL R19, R26, RZ, !P0 ;  /* 0x000000ff1a137207 */ /* 0x000fe40004000000 */
[----:B------:R-:W-:Y:S02]  /*6c90*/  ISETP.GE.AND P0, PT, R106, R91, PT ;  /* 0x0000005b6a00720c */ /* 0x000fe40003f06270 */
[----:B------:R-:W-:Y:S02]  /*6ca0*/  PRMT R26, R26, 0x7632, R26 ;  /* 0x000076321a1a7816 */ /* 0x000fe4000000001a */
[----:B------:R-:W-:Y:S02]  /*6cb0*/  IADD3 R106, R2, 0x7, RZ ;  /* 0x00000007026a7810 */ /* 0x000fe40007ffe0ff */
[----:B------:R-:W-:-:S02]  /*6cc0*/  SEL R26, R26, RZ, !P3 ;  /* 0x000000ff1a1a7207 */ /* 0x000fc40005800000 */
[-C--:B------:R-:W-:Y:S02]  /*6cd0*/  ISETP.GE.AND P3, PT, R106, R91.reuse, PT ;  /* 0x0000005b6a00720c */ /* 0x080fe40003f66270 */
[C---:B------:R-:W-:Y:S02]  /*6ce0*/  PRMT R21, R27.reuse, 0x7632, R21 ;  /* 0x000076321b157816 */ /* 0x040fe40000000015 */
[----:B------:R-:W-:Y:S02]  /*6cf0*/  IADD3 R112, R2, 0x1, RZ ;  /* 0x0000000102707810 */ /* 0x000fe40007ffe0ff */
[----:B------:R-:W-:Y:S02]  /*6d00*/  SEL R106, R27, RZ, !P0 ;  /* 0x000000ff1b6a7207 */ /* 0x000fe40004000000 */
[----:B------:R-:W-:Y:S02]  /*6d10*/  SEL R27, R21, RZ, !P3 ;  /* 0x000000ff151b7207 */ /* 0x000fe40005800000 */
[----:B------:R-:W-:-:S02]  /*6d20*/  ISETP.GE.AND P0, PT, R112, R91, PT ;  /* 0x0000005b7000720c */ /* 0x000fc40003f06270 */
[----:B------:R-:W-:Y:S02]  /*6d30*/  ISETP.GE.AND P3, PT, R2, R91, PT ;  /* 0x0000005b0200720c */ /* 0x000fe40003f66270 */
[C---:B------:R-:W-:Y:S02]  /*6d40*/  PRMT R21, R24.reuse, 0x7632, R21 ;  /* 0x0000763218157816 */ /* 0x040fe40000000015 */
[----:B------:R-:W-:Y:S02]  /*6d50*/  SEL R24, R24, RZ, !P3 ;  /* 0x000000ff18187207 */ /* 0x000fe40005800000 */
[----:B------:R-:W-:Y:S02]  /*6d60*/  SEL R21, R21, RZ, !P0 ;  /* 0x000000ff15157207 */ /* 0x000fe40004000000 */
[----:B------:R-:W-:Y:S02]  /*6d70*/  PRMT R25, R18, 0x5410, R25 ;  /* 0x0000541012197816 */ /* 0x000fe40000000019 */
[----:B------:R-:W-:-:S02]  /*6d80*/  PRMT R26, R19, 0x5410, R26 ;  /* 0x00005410131a7816 */ /* 0x000fc4000000001a */
[----:B------:R-:W-:Y:S02]  /*6d90*/  PRMT R27, R106, 0x5410, R27 ;  /* 0x000054106a1b7816 */ /* 0x000fe4000000001b */
[----:B------:R-:W-:Y:S02]  /*6da0*/  PRMT R24, R24, 0x5410, R21 ;  /* 0x0000541018187816 */ /* 0x000fe40000000015 */
.L_x_18469:
[----:B------:R-:W-:Y:S05]  /*6db0*/  BSYNC B2 ;  /* 0x0000000000027941 */ /* 0x000fea0003800000 */
.L_x_18468:
[----:B------:R-:W-:Y:S01]  /*6dc0*/  LEA.HI.X R123, R17, c[0x0][0x18c], R16, 0x1, P6 ;  /* 0x00006300117b7a11 */ /* 0x000fe200030f0c10 */
[----:B------:R-:W-:Y:S01]  /*6dd0*/  HMUL2 R25, R114, R25 ;  /* 0x0000001972197232 */ /* 0x000fe20000000000 */
[----:B------:R0:W5:Y:S01]  /*6de0*/  LDG.E.128.CONSTANT R16, [R98.64] ;  /* 0x0000000a62107981 */ /* 0x000162000c1e9d00 */
[----:B------:R-:W-:Y:S01]  /*6df0*/  BSSY B2, `(.L_x_18470) ;  /* 0x0000025000027945 */ /* 0x000fe20003800000 */
[----:B------:R-:W-:Y:S01]  /*6e00*/  HFMA2.MMA R59, R119, R22, R20 ;  /* 0x00000016773b7235 */ /* 0x000fe20000000014 */
[----:B------:R-:W-:Y:S01]  /*6e10*/  LEA R126, P0, R58, c[0x0][0x188], 0x1 ;  /* 0x000062003a7e7a11 */ /* 0x000fe200078008ff */
[----:B------:R-:W-:Y:S01]  /*6e20*/  HFMA2 R24, R115, R24, R25 ;  /* 0x0000001873187231 */ /* 0x000fe20000000019 */
[----:B------:R-:W-:Y:S01]  /*6e30*/  LEA.HI.X.SX32 R21, R77, R113, 0x1, P2 ;  /* 0x000000714d157211 */ /* 0x000fe200010f0eff */
[----:B------:R-:W-:Y:S05]  /*6e40*/  @P5 BRA `(.L_x_18471) ;  /* 0x000001f000005947 */ /* 0x000fea0003800000 */
[C---:B------:R-:W-:Y:S02]  /*6e50*/  IADD3 R20, R2.reuse, 0x2, RZ ;  /* 0x0000000202147810 */ /* 0x040fe40007ffe0ff */
[----:B------:R-:W-:-:S02]  /*6e60*/  IADD3 R22, R2, 0x5, RZ ;  /* 0x0000000502167810 */ /* 0x000fc40007ffe0ff */
[-C--:B------:R-:W-:Y:S02]  /*6e70*/  ISETP.GE.AND P2, PT, R20, R91.reuse, PT ;  /* 0x0000005b1400720c */ /* 0x080fe40003f46270 */
[C---:B------:R-:W-:Y:S02]  /*6e80*/  IADD3 R20, R2.reuse, 0x3, RZ ;  /* 0x0000000302147810 */ /* 0x040fe40007ffe0ff */
[----:B0-----:R-:W-:Y:S02]  /*6e90*/  IADD3 R98, R2, 0x7, RZ ;  /* 0x0000000702627810 */ /* 0x001fe40007ffe0ff */
[----:B------:R-:W-:Y:S02]  /*6ea0*/  ISETP.GE.AND P3, PT, R20, R91, PT ;  /* 0x0000005b1400720c */ /* 0x000fe40003f66270 */
[----:B------:R-:W-:-:S04]  /*6eb0*/  IADD3 R20, R2, 0x4, RZ ;  /* 0x0000000402147810 */ /* 0x000fc80007ffe0ff */
[-C--:B------:R-:W-:Y:S02]  /*6ec0*/  ISETP.GE.AND P6, PT, R20, R91.reuse, PT ;  /* 0x0000005b1400720c */ /* 0x080fe40003fc6270 */
[C---:B-----5:R-:W-:Y:S02]  /*6ed0*/  SEL R20, R17.reuse, RZ, !P2 ;  /* 0x000000ff11147207 */ /* 0x060fe40005000000 */
[----:B------:R-:W-:Y:S02]  /*6ee0*/  ISETP.GE.AND P2, PT, R22, R91, PT ;  /* 0x0000005b1600720c */ /* 0x000fe40003f46270 */
[----:B------:R-:W-:Y:S02]  /*6ef0*/  PRMT R17, R17, 0x7632, R17 ;  /* 0x0000763211117816 */ /* 0x000fe40000000011 */
[----:B------:R-:W-:Y:S02]  /*6f00*/  IADD3 R22, R2, 0x6, RZ ;  /* 0x0000000602167810 */ /* 0x000fe40007ffe0ff */
[----:B------:R-:W-:-:S02]  /*6f10*/  SEL R17, R17, RZ, !P3 ;  /* 0x000000ff11117207 */ /* 0x000fc40005800000 */
[-C--:B------:R-:W-:Y:S02]  /*6f20*/  ISETP.GE.AND P3, PT, R22, R91.reuse, PT ;  /* 0x0000005b1600720c */ /* 0x080fe40003f66270 */
[----:B------:R-:W-:Y:S02]  /*6f30*/  SEL R22, R18, RZ, !P6 ;  /* 0x000000ff12167207 */ /* 0x000fe40007000000 */
[----:B------:R-:W-:Y:S02]  /*6f40*/  ISETP.GE.AND P6, PT, R98, R91, PT ;  /* 0x0000005b6200720c */ /* 0x000fe40003fc6270 */
[----:B------:R-:W-:Y:S02]  /*6f50*/  PRMT R18, R18, 0x7632, R18 ;  /* 0x0000763212127816 */ /* 0x000fe40000000012 */
[----:B------:R-:W-:Y:S02]  /*6f60*/  IADD3 R98, R2, 0x1, RZ ;  /* 0x0000000102627810 */ /* 0x000fe40007ffe0ff */
[----:B------:R-:W-:-:S02]  /*6f70*/  SEL R29, R18, RZ, !P2 ;  /* 0x000000ff121d7207 */ /* 0x000fc40005000000 */
[-C--:B------:R-:W-:Y:S02]  /*6f80*/  ISETP.GE.AND P2, PT, R98, R91.reuse, PT ;  /* 0x0000005b6200720c */ /* 0x080fe40003f46270 */
[C---:B------:R-:W-:Y:S02]  /*6f90*/  SEL R98, R19.reuse, RZ, !P3 ;  /* 0x000000ff13627207 */ /* 0x040fe40005800000 */
[----:B------:R-:W-:Y:S02]  /*6fa0*/  ISETP.GE.AND P3, PT, R2, R91, PT ;  /* 0x0000005b0200720c */ /* 0x000fe40003f66270 */
[----:B------:R-:W-:Y:S02]  /*6fb0*/  PRMT R19, R19, 0x7632, R19 ;  /* 0x0000763213137816 */ /* 0x000fe40000000013 */
[C---:B------:R-:W-:Y:S02]  /*6fc0*/  PRMT R18, R16.reuse, 0x7632, R18 ;  /* 0x0000763210127816 */ /* 0x040fe40000000012 */
[----:B------:R-:W-:-:S02]  /*6fd0*/  SEL R16, R16, RZ, !P3 ;  /* 0x000000ff10107207 */ /* 0x000fc40005800000 */
[----:B------:R-:W-:Y:S02]  /*6fe0*/  SEL R19, R19, RZ, !P6 ;  /* 0x000000ff13137207 */ /* 0x000fe40007000000 */
[----:B------:R-:W-:Y:S02]  /*6ff0*/  SEL R25, R18, RZ, !P2 ;  /* 0x000000ff12197207 */ /* 0x000fe40005000000 */
[----:B------:R-:W-:Y:S02]  /*7000*/  PRMT R17, R20, 0x5410, R17 ;  /* 0x0000541014117816 */ /* 0x000fe40000000011 */
[----:B------:R-:W-:Y:S02]  /*7010*/  PRMT R18, R22, 0x5410, R29 ;  /* 0x0000541016127816 */ /* 0x000fe4000000001d */
[----:B------:R-:W-:Y:S02]  /*7020*/  PRMT R19, R98, 0x5410, R19 ;  /* 0x0000541062137816 */ /* 0x000fe40000000013 */
[----:B------:R-:W-:-:S02]  /*7030*/  PRMT R16, R16, 0x5410, R25 ;  /* 0x0000541010107816 */ /* 0x000fc40000000019 */
.L_x_18471:
[----:B------:R-:W-:Y:S05]  /*7040*/  BSYNC B2 ;  /* 0x0000000000027941 */ /* 0x000fea0003800000 */
.L_x_18470:
[----:B------:R-:W-:Y:S01]  /*7050*/  LEA.HI.X R127, R58, c[0x0][0x18c], R21, 0x1, P0 ;  /* 0x000063003a7f7a11 */ /* 0x000fe200000f0c15 */
[----:B0-----:R-:W-:Y:S01]  /*7060*/  HFMA2.MMA R98, R118, R23, R59 ;  /* 0x0000001776627235 */ /* 0x001fe2000000003b */
[----:B-----5:R-:W-:Y:S01]  /*7070*/  HMUL2 R17, R114, R17 ;  /* 0x0000001172117232 */ /* 0x020fe20000000000 */
[----:B------:R0:W5:Y:S01]  /*7080*/  LDG.E.128.CONSTANT R20, [R54.64] ;  /* 0x0000000a36147981 */ /* 0x000162000c1e9d00 */
[----:B------:R-:W-:Y:S01]  /*7090*/  HFMA2.MMA R24, R119, R26, R24 ;  /* 0x0000001a77187235 */ /* 0x000fe20000000018 */
[----:B------:R-:W-:Y:S01]  /*70a0*/  BSSY B2, `(.L_x_18472) ;  /* 0x0000026000027945 */ /* 0x000fe20003800000 */
[----:B------:R-:W-:Y:S01]  /*70b0*/  HFMA2 R17, R115, R16, R17 ;  /* 0x0000001073117231 */ /* 0x000fe20000000011 */
[----:B-1----:R-:W-:-:S05]  /*70c0*/  LEA R124, P0, R28, c[0x0][0x188], 0x1 ;  /* 0x000062001c7c7a11 */ /* 0x002fca00078008ff */
[----:B------:R-:W-:Y:S01]  /*70d0*/  HFMA2.MMA R59, R119, R18, R17 ;  /* 0x00000012773b7235 */ /* 0x000fe20000000011 */
[----:B------:R-:W-:Y:S01]  /*70e0*/  LEA.HI.X.SX32 R17, R76, R113, 0x1, P1 ;  /* 0x000000714c117211 */ /* 0x000fe200008f0eff */
[----:B------:R-:W-:Y:S01]  /*70f0*/  HFMA2 R99, R118, R27, R24 ;  /* 0x0000001b76637231 */ /* 0x000fe20000000018 */
[----:B------:R-:W-:Y:S05]  /*7100*/  @P5 BRA `(.L_x_18473) ;  /* 0x000001f000005947 */ /* 0x000fea0003800000 */
[C---:B0-----:R-:W-:Y:S02]  /*7110*/  IADD3 R16, R2.reuse, 0x2, RZ ;  /* 0x0000000202107810 */ /* 0x041fe40007ffe0ff */
[----:B------:R-:W-:Y:S02]  /*7120*/  IADD3 R18, R2, 0x3, RZ ;  /* 0x0000000302127810 */ /* 0x000fe40007ffe0ff */
[-C--:B------:R-:W-:Y:S02]  /*7130*/  ISETP.GE.AND P3, PT, R16, R91.reuse, PT ;  /* 0x0000005b1000720c */ /* 0x080fe40003f66270 */
[----:B------:R-:W-:Y:S02]  /*7140*/  IADD3 R16, R2, 0x4, RZ ;  /* 0x0000000402107810 */ /* 0x000fe40007ffe0ff */
[----:B------:R-:W-:-:S02]  /*7150*/  ISETP.GE.AND P1, PT, R18, R91, PT ;  /* 0x0000005b1200720c */ /* 0x000fc40003f26270 */
[----:B------:R-:W-:Y:S02]  /*7160*/  IADD3 R18, R2, 0x5, RZ ;  /* 0x0000000502127810 */ /* 0x000fe40007ffe0ff */
[-C--:B------:R-:W-:Y:S02]  /*7170*/  ISETP.GE.AND P6, PT, R16, R91.reuse, PT ;  /* 0x0000005b1000720c */ /* 0x080fe40003fc6270 */
[C---:B-----5:R-:W-:Y:S02]  /*7180*/  SEL R16, R21.reuse, RZ, !P3 ;  /* 0x000000ff15107207 */ /* 0x060fe40005800000 */
[----:B------:R-:W-:Y:S02]  /*7190*/  ISETP.GE.AND P2, PT, R18, R91, PT ;  /* 0x0000005b1200720c */ /* 0x000fe40003f46270 */
[----:B------:R-:W-:Y:S02]  /*71a0*/  PRMT R21, R21, 0x7632, R21 ;  /* 0x0000763215157816 */ /* 0x000fe40000000015 */
[----:B------:R-:W-:-:S02]  /*71b0*/  IADD3 R18, R2, 0x7, RZ ;  /* 0x0000000702127810 */ /* 0x000fc40007ffe0ff */
[----:B------:R-:W-:Y:S02]  /*71c0*/  IADD3 R24, R2, 0x6, RZ ;  /* 0x0000000602187810 */ /* 0x000fe40007ffe0ff */
[----:B------:R-:W-:Y:S02]  /*71d0*/  SEL R21, R21, RZ, !P1 ;  /* 0x000000ff15157207 */ /* 0x000fe40004800000 */
[-C--:B------:R-:W-:Y:S02]  /*71e0*/  ISETP.GE.AND P1, PT, R18, R91.reuse, PT ;  /* 0x0000005b1200720c */ /* 0x080fe40003f26270 */
[----:B------:R-:W-:Y:S02]  /*71f0*/  ISETP.GE.AND P3, PT, R24, R91, PT ;  /* 0x0000005b1800720c */ /* 0x000fe40003f66270 */
[----:B------:R-:W-:Y:S02]  /*7200*/  IADD3 R18, R2, 0x1, RZ ;  /* 0x0000000102127810 */ /* 0x000fe40007ffe0ff */
[----:B------:R-:W-:-:S02]  /*7210*/  SEL R27, R22, RZ, !P6 ;  /* 0x000000ff161b7207 */ /* 0x000fc40007000000 */
[-C--:B------:R-:W-:Y:S02]  /*7220*/  ISETP.GE.AND P6, PT, R18, R91.reuse, PT ;  /* 0x0000005b1200720c */ /* 0x080fe40003fc6270 */
[C---:B------:R-:W-:Y:S02]  /*7230*/  SEL R24, R23.reuse, RZ, !P3 ;  /* 0x000000ff17187207 */ /* 0x040fe40005800000 */
        /* <DEDUP_REMOVED lines=12> */
.L_x_18473:
[----:B0-----:R-:W-:Y:S05]  /*7300*/  BSYNC B2 ;  /* 0x0000000000027941 */ /* 0x001fea0003800000 */
.L_x_18472:
[----:B------:R0:W5:Y:S01]  /*7310*/  LDG.E.128.CONSTANT R24, [R50.64] ;  /* 0x0000000a32187981 */ /* 0x000162000c1e9d00 */
[----:B------:R-:W-:Y:S01]  /*7320*/  BSSY B2, `(.L_x_18474) ;  /* 0x0000022000027945 */ /* 0x000fe20003800000 */
[----:B-----5:R-:W-:Y:S01]  /*7330*/  HMUL2 R21, R114, R21 ;  /* 0x0000001572157232 */ /* 0x020fe20000000000 */
[----:B------:R-:W-:Y:S05]  /*7340*/  @P5 BRA `(.L_x_18475) ;  /* 0x000001f000005947 */ /* 0x000fea0003800000 */
[C---:B------:R-:W-:Y:S02]  /*7350*/  IADD3 R16, R2.reuse, 0x2, RZ ;  /* 0x0000000202107810 */ /* 0x040fe40007ffe0ff */
[----:B------:R-:W-:Y:S02]  /*7360*/  IADD3 R18, R2, 0x6, RZ ;  /* 0x0000000602127810 */ /* 0x000fe40007ffe0ff */
[----:B------:R-:W-:Y:S02]  /*7370*/  ISETP.GE.AND P3, PT, R16, R91, PT ;  /* 0x0000005b1000720c */ /* 0x000fe40003f66270 */
[----:B------:R-:W-:-:S04]  /*7380*/  IADD3 R16, R2, 0x3, RZ ;  /* 0x0000000302107810 */ /* 0x000fc80007ffe0ff */
[----:B------:R-:W-:Y:S02]  /*7390*/  ISETP.GE.AND P1, PT, R16, R91, PT ;  /* 0x0000005b1000720c */ /* 0x000fe40003f26270 */
[----:B------:R-:W-:-:S04]  /*73a0*/  IADD3 R16, R2, 0x4, RZ ;  /* 0x0000000402107810 */ /* 0x000fc80007ffe0ff */
[-C--:B------:R-:W-:Y:S02]  /*73b0*/  ISETP.GE.AND P6, PT, R16, R91.reuse, PT ;  /* 0x0000005b1000720c */ /* 0x080fe40003fc6270 */
[----:B------:R-:W-:Y:S02]  /*73c0*/  IADD3 R16, R2, 0x5, RZ ;  /* 0x0000000502107810 */ /* 0x000fe40007ffe0ff */
[----:B------:R-:W-:Y:S02]  /*73d0*/  SEL R29, R26, RZ, !P6 ;  /* 0x000000ff1a1d7207 */ /* 0x000fe40007000000 */
[-C--:B------:R-:W-:Y:S02]  /*73e0*/  ISETP.GE.AND P2, PT, R16, R91.reuse, PT ;  /* 0x0000005b1000720c */ /* 0x080fe40003f46270 */
[----:B------:R-:W-:Y:S02]  /*73f0*/  SEL R16, R25, RZ, !P3 ;  /* 0x000000ff19107207 */ /* 0x000fe40005800000 */
[----:B------:R-:W-:-:S02]  /*7400*/  ISETP.GE.AND P3, PT, R18, R91, PT ;  /* 0x0000005b1200720c */ /* 0x000fc40003f66270 */
[----:B------:R-:W-:Y:S02]  /*7410*/  PRMT R25, R25, 0x7632, R25 ;  /* 0x0000763219197816 */ /* 0x000fe40000000019 */
[----:B------:R-:W-:Y:S02]  /*7420*/  IADD3 R18, R2, 0x7, RZ ;  /* 0x0000000702127810 */ /* 0x000fe40007ffe0ff */
[----:B------:R-:W-:Y:S02]  /*7430*/  SEL R25, R25, RZ, !P1 ;  /* 0x000000ff19197207 */ /* 0x000fe40004800000 */
[----:B------:R-:W-:Y:S02]  /*7440*/  ISETP.GE.AND P1, PT, R18, R91, PT ;  /* 0x0000005b1200720c */ /* 0x000fe40003f26270 */
[----:B------:R-:W-:Y:S02]  /*7450*/  IADD3 R18, R2, 0x1, RZ ;  /* 0x0000000102127810 */ /* 0x000fe40007ffe0ff */
[----:B------:R-:W-:-:S02]  /*7460*/  PRMT R25, R16, 0x5410, R25 ;  /* 0x0000541010197816 */ /* 0x000fc40000000019 */
[-C--:B------:R-:W-:Y:S02]  /*7470*/  ISETP.GE.AND P6, PT, R18, R91.reuse, PT ;  /* 0x0000005b1200720c */ /* 0x080fe40003fc6270 */
[----:B------:R-:W-:Y:S02]  /*7480*/  SEL R18, R27, RZ, !P3 ;  /* 0x000000ff1b127207 */ /* 0x000fe40005800000 */
[----:B------:R-:W-:Y:S02]  /*7490*/  PRMT R27, R26, 0x7632, R27 ;  /* 0x000076321a1b7816 */ /* 0x000fe4000000001b */
[----:B------:R-:W-:Y:S02]  /*74a0*/  ISETP.GE.AND P3, PT, R2, R91, PT ;  /* 0x0000005b0200720c */ /* 0x000fe40003f66270 */
[----:B0-----:R-:W-:Y:S02]  /*74b0*/  PRMT R51, R27, 0x7632, R51 ;  /* 0x000076321b337816 */ /* 0x001fe40000000033 */
        /* <DEDUP_REMOVED lines=8> */
.L_x_18475:
[----:B------:R-:W-:Y:S05]  /*7540*/  BSYNC B2 ;  /* 0x0000000000027941 */ /* 0x000fea0003800000 */
.L_x_18474:
[----:B------:R-:W-:Y:S01]  /*7550*/  LEA.HI.X R125, R28, c[0x0][0x18c], R17, 0x1, P0 ;  /* 0x000063001c7d7a11 */ /* 0x000fe200000f0c11 */
[----:B------:R-:W-:Y:S01]  /*7560*/  HFMA2.MMA R25, R114, R25, -RZ ;  /* 0x0000001972197235 */ /* 0x000fe200001000ff */
[----:B------:R-:W5:Y:S01]  /*7570*/  LDG.E.128.CONSTANT R28, [R30.64] ;  /* 0x0000000a1e1c7981 */ /* 0x000f62000c1e9d00 */
[----:B------:R-:W-:Y:S01]  /*7580*/  BSSY B2, `(.L_x_18476) ;  /* 0x0000023000027945 */ /* 0x000fe20003800000 */
[----:B------:R-:W-:-:S07]  /*7590*/  HFMA2.MMA R21, R115, R20, R21 ;  /* 0x0000001473157235 */ /* 0x000fce0000000015 */
[----:B------:R-:W-:Y:S01]  /*75a0*/  HFMA2 R24, R115, R24, R25 ;  /* 0x0000001873187231 */ /* 0x000fe20000000019 */
        /* <DEDUP_REMOVED lines=14> */
[----:B------:R-:W-:Y:S02]  /*7690*/  IADD3 R18, R2, 0x1, RZ ;  /* 0x0000000102127810 */ /* 0x000fe40007ffe0ff */
[----:B------:R-:W-:Y:S02]  /*76a0*/  SEL R17, R30, RZ, !P6 ;  /* 0x000000ff1e117207 */ /* 0x000fe40007000000 */
[----:B------:R-:W-:Y:S02]  /*76b0*/  ISETP.GE.AND P6, PT, R18, R91, PT ;  /* 0x0000005b1200720c */ /* 0x000fe40003fc6270 */
[----:B------:R-:W-:Y:S02]  /*76c0*/  SEL R20, R31, RZ, !P2 ;  /* 0x000000ff1f147207 */ /* 0x000fe40005000000 */
[----:B------:R-:W-:-:S02]  /*76d0*/  PRMT R29, R29, 0x7632, R29 ;  /* 0x000076321d1d7816 */ /* 0x000fc4000000001d */
[----:B------:R-:W-:Y:S02]  /*76e0*/  ISETP.GE.AND P2, PT, R2, R91, PT ;  /* 0x0000005b0200720c */ /* 0x000fe40003f46270 */
[----:B------:R-:W-:Y:S02]  /*76f0*/  PRMT R30, R30, 0x7632, R30 ;  /* 0x000076321e1e7816 */ /* 0x000fe4000000001e */
[----:B------:R-:W-:Y:S02]  /*7700*/  PRMT R31, R31, 0x7632, R31 ;  /* 0x000076321f1f7816 */ /* 0x000fe4000000001f */
[C---:B------:R-:W-:Y:S02]  /*7710*/  PRMT R18, R28.reuse, 0x7632, R18 ;  /* 0x000076321c127816 */ /* 0x040fe40000000012 */
        /* <DEDUP_REMOVED lines=9> */
.L_x_18477:
[----:B------:R-:W-:Y:S05]  /*77b0*/  BSYNC B2 ;  /* 0x0000000000027941 */ /* 0x000fea0003800000 */
.L_x_18476:
[----:B------:R-:W-:Y:S01]  /*77c0*/  HFMA2.MMA R106, R118, R19, R59 ;  /* 0x00000013766a7235 */ /* 0x000fe2000000003b */
[----:B-----5:R-:W-:Y:S01]  /*77d0*/  HMUL2 R29, R114, R29 ;  /* 0x0000001d721d7232 */ /* 0x020fe20000000000 */
[----:B------:R1:W5:Y:S01]  /*77e0*/  LDG.E.128.CONSTANT R16, [R46.64] ;  /* 0x0000000a2e107981 */ /* 0x000362000c1e9d00 */
[----:B------:R-:W-:Y:S01]  /*77f0*/  BSSY B2, `(.L_x_18478) ;  /* 0x0000024000027945 */ /* 0x000fe20003800000 */
[----:B------:R-:W-:Y:S01]  /*7800*/  HFMA2.MMA R24, R119, R26, R24 ;  /* 0x0000001a77187235 */ /* 0x000fe20000000018 */
[----:B------:R-:W-:Y:S02]  /*7810*/  HFMA2 R59, R119, R22, R21 ;  /* 0x00000016773b7231 */ /* 0x000fe40000000015 */
        /* <DEDUP_REMOVED lines=10> */
[C---:B-----5:R-:W-:Y:S02]  /*78c0*/  SEL R25, R17.reuse, RZ, !P3 ;  /* 0x000000ff11197207 */ /* 0x060fe40005800000 */
[-C--:B------:R-:W-:Y:S02]  /*78d0*/  ISETP.GE.AND P3, PT, R20, R91.reuse, PT ;  /* 0x0000005b1400720c */ /* 0x080fe40003f66270 */
[----:B------:R-:W-:Y:S02]  /*78e0*/  ISETP.GE.AND P2, PT, R22, R91, PT ;  /* 0x0000005b1600720c */ /* 0x000fe40003f46270 */
[----:B------:R-:W-:Y:S02]  /*78f0*/  SEL R20, R18, RZ, !P6 ;  /* 0x000000ff12147207 */ /* 0x000fe40007000000 */
[----:B------:R-:W-:Y:S02]  /*7900*/  PRMT R18, R17, 0x7632, R18 ;  /* 0x0000763211127816 */ /* 0x000fe40000000012 */
[----:B------:R-:W-:-:S02]  /*7910*/  SEL R29, R19, RZ, !P2 ;  /* 0x000000ff131d7207 */ /* 0x000fc40005000000 */
[----:B------:R-:W-:Y:S02]  /*7920*/  IADD3 R26, R2, 0x5, RZ ;  /* 0x00000005021a7810 */ /* 0x000fe40007ffe0ff */
[----:B------:R-:W-:Y:S02]  /*7930*/  PRMT R19, R18, 0x7632, R19 ;  /* 0x0000763212137816 */ /* 0x000fe40000000013 */
[----:B------:R-:W-:Y:S02]  /*7940*/  IADD3 R22, R2, 0x1, RZ ;  /* 0x0000000102167810 */ /* 0x000fe40007ffe0ff */
[-C--:B------:R-:W-:Y:S02]  /*7950*/  ISETP.GE.AND P1, PT, R26, R91.reuse, PT ;  /* 0x0000005b1a00720c */ /* 0x080fe40003f26270 */
[----:B------:R-:W-:Y:S02]  /*7960*/  PRMT R21, R19, 0x7632, R21 ;  /* 0x0000763213157816 */ /* 0x000fe40000000015 */
[----:B------:R-:W-:-:S02]  /*7970*/  ISETP.GE.AND P6, PT, R22, R91, PT ;  /* 0x0000005b1600720c */ /* 0x000fc40003fc6270 */
[----:B------:R-:W-:Y:S02]  /*7980*/  ISETP.GE.AND P2, PT, R2, R91, PT ;  /* 0x0000005b0200720c */ /* 0x000fe40003f46270 */
        /* <DEDUP_REMOVED lines=10> */
.L_x_18479:
[----:B------:R-:W-:Y:S05]  /*7a30*/  BSYNC B2 ;  /* 0x0000000000027941 */ /* 0x000fea0003800000 */
.L_x_18478:
[----:B------:R-:W-:Y:S01]  /*7a40*/  HFMA2.MMA R111, R118, R23, R59 ;  /* 0x00000017766f7235 */ /* 0x000fe2000000003b */
[----:B-----5:R-:W-:Y:S01]  /*7a50*/  HMUL2 R17, R114, R17 ;  /* 0x0000001172117232 */ /* 0x020fe20000000000 */
[----:B------:R2:W5:Y:S01]  /*7a60*/  LDG.E.128.CONSTANT R20, [R42.64] ;  /* 0x0000000a2a147981 */ /* 0x000562000c1e9d00 */
[----:B------:R-:W-:Y:S01]  /*7a70*/  BSSY B2, `(.L_x_18480) ;  /* 0x0000024000027945 */ /* 0x000fe20003800000 */
[----:B------:R-:W-:Y:S01]  /*7a80*/  HFMA2.MMA R59, R119, R30, R28 ;  /* 0x0000001e773b7235 */ /* 0x000fe2000000001c */
[----:B------:R-:W-:-:S02]  /*7a90*/  HFMA2 R112, R118, R27, R24 ;  /* 0x0000001b76707231 */ /* 0x000fc40000000018 */
[----:B------:R-:W-:Y:S01]  /*7aa0*/  HFMA2 R16, R115, R16, R17 ;  /* 0x0000001073107231 */ /* 0x000fe20000000011 */
[----:B------:R-:W-:Y:S05]  /*7ab0*/  @P5 BRA `(.L_x_18481) ;  /* 0x000001f000005947 */ /* 0x000fea0003800000 */
[C---:B------:R-:W-:Y:S02]  /*7ac0*/  IADD3 R26, R2.reuse, 0x3, RZ ;  /* 0x00000003021a7810 */ /* 0x040fe40007ffe0ff */
[----:B------:R-:W-:Y:S02]  /*7ad0*/  IADD3 R24, R2, 0x2, RZ ;  /* 0x0000000202187810 */ /* 0x000fe40007ffe0ff */
[-C--:B------:R-:W-:Y:S02]  /*7ae0*/  ISETP.GE.AND P0, PT, R26, R91.reuse, PT ;  /* 0x0000005b1a00720c */ /* 0x080fe40003f06270 */
[C---:B------:R-:W-:Y:S02]  /*7af0*/  IADD3 R28, R2.reuse, 0x4, RZ ;  /* 0x00000004021c7810 */ /* 0x040fe40007ffe0ff */
[----:B------:R-:W-:Y:S02]  /*7b00*/  IADD3 R26, R2, 0x6, RZ ;  /* 0x00000006021a7810 */ /* 0x000fe40007ffe0ff */
[----:B------:R-:W-:-:S02]  /*7b10*/  ISETP.GE.AND P3, PT, R24, R91, PT ;  /* 0x0000005b1800720c */ /* 0x000fc40003f66270 */
[-C--:B------:R-:W-:Y:S02]  /*7b20*/  ISETP.GE.AND P6, PT, R28, R91.reuse, PT ;  /* 0x0000005b1c00720c */ /* 0x080fe40003fc6270 */
[----:B------:R-:W-:Y:S02]  /*7b30*/  ISETP.GE.AND P2, PT, R26, R91, PT ;  /* 0x0000005b1a00720c */ /* 0x000fe40003f46270 */
[C---:B------:R-:W-:Y:S02]  /*7b40*/  IADD3 R24, R2.reuse, 0x5, RZ ;  /* 0x0000000502187810 */ /* 0x040fe40007ffe0ff */
[C---:B------:R-:W-:Y:S02]  /*7b50*/  IADD3 R26, R2.reuse, 0x1, RZ ;  /* 0x00000001021a7810 */ /* 0x040fe40007ffe0ff */
[----:B------:R-:W-:Y:S02]  /*7b60*/  IADD3 R28, R2, 0x7, RZ ;  /* 0x00000007021c7810 */ /* 0x000fe40007ffe0ff */
[----:B-----5:R-:W-:-:S02]  /*7b70*/  SEL R25, R22, RZ, !P6 ;  /* 0x000000ff16197207 */ /* 0x020fc40007000000 */
[-C--:B------:R-:W-:Y:S02]  /*7b80*/  ISETP.GE.AND P1, PT, R24, R91.reuse, PT ;  /* 0x0000005b1800720c */ /* 0x080fe40003f26270 */
[-C--:B------:R-:W-:Y:S02]  /*7b90*/  ISETP.GE.AND P6, PT, R26, R91.reuse, PT ;  /* 0x0000005b1a00720c */ /* 0x080fe40003fc6270 */
[----:B------:R-:W-:Y:S02]  /*7ba0*/  SEL R24, R21, RZ, !P3 ;  /* 0x000000ff15187207 */ /* 0x000fe40005800000 */
[----:B------:R-:W-:Y:S02]  /*7bb0*/  SEL R26, R23, RZ, !P2 ;  /* 0x000000ff171a7207 */ /* 0x000fe40005000000 */
[----:B------:R-:W-:Y:S02]  /*7bc0*/  ISETP.GE.AND P3, PT, R28, R91, PT ;  /* 0x0000005b1c00720c */ /* 0x000fe40003f66270 */
        /* <DEDUP_REMOVED lines=14> */
.L_x_18481:
[----:B------:R-:W-:Y:S05]  /*7cb0*/  BSYNC B2 ;  /* 0x0000000000027941 */ /* 0x000fea0003800000 */
.L_x_18480:
[----:B------:R3:W5:Y:S01]  /*7cc0*/  LDG.E.128.CONSTANT R24, [R38.64] ;  /* 0x0000000a26187981 */ /* 0x000762000c1e9d00 */
[----:B------:R-:W-:Y:S01]  /*7cd0*/  BSSY B2, `(.L_x_18482) ;  /* 0x0000022000027945 */ /* 0x000fe20003800000 */
[----:B-----5:R-:W-:Y:S01]  /*7ce0*/  HMUL2 R21, R114, R21 ;  /* 0x0000001572157232 */ /* 0x020fe20000000000 */
[----:B------:R-:W-:Y:S05]  /*7cf0*/  @P5 BRA `(.L_x_18483) ;  /* 0x000001f000005947 */ /* 0x000fea0003800000 */
[C---:B------:R-:W-:Y:S02]  /*7d00*/  IADD3 R28, R2.reuse, 0x2, RZ ;  /* 0x00000002021c7810 */ /* 0x040fe40007ffe0ff */
[----:B------:R-:W-:Y:S02]  /*7d10*/  IADD3 R30, R2, 0x3, RZ ;  /* 0x00000003021e7810 */ /* 0x000fe40007ffe0ff */
[-C--:B------:R-:W-:Y:S02]  /*7d20*/  ISETP.GE.AND P3, PT, R28, R91.reuse, PT ;  /* 0x0000005b1c00720c */ /* 0x080fe40003f66270 */
[----:B------:R-:W-:Y:S02]  /*7d30*/  ISETP.GE.AND P0, PT, R30, R91, PT ;  /* 0x0000005b1e00720c */ /* 0x000fe40003f06270 */
[----:B------:R-:W-:-:S02]  /*7d40*/  IADD3 R28, R2, 0x4, RZ ;  /* 0x00000004021c7810 */ /* 0x000fc40007ffe0ff */
[C---:B------:R-:W-:Y:S02]  /*7d50*/  IADD3 R30, R2.reuse, 0x6, RZ ;  /* 0x00000006021e7810 */ /* 0x040fe40007ffe0ff */
[----:B---3--:R-:W-:Y:S02]  /*7d60*/  IADD3 R38, R2, 0x5, RZ ;  /* 0x0000000502267810 */ /* 0x008fe40007ffe0ff */
[-C--:B------:R-:W-:Y:S02]  /*7d70*/  ISETP.GE.AND P6, PT, R28, R91.reuse, PT ;  /* 0x0000005b1c00720c */ /* 0x080fe40003fc6270 */
[-C--:B------:R-:W-:Y:S02]  /*7d80*/  ISETP.GE.AND P2, PT, R30, R91.reuse, PT ;  /* 0x0000005b1e00720c */ /* 0x080fe40003f46270 */
[----:B------:R-:W-:Y:S02]  /*7d90*/  IADD3 R30, R2, 0x1, RZ ;  /* 0x00000001021e7810 */ /* 0x000fe40007ffe0ff */
[----:B------:R-:W-:-:S02]  /*7da0*/  ISETP.GE.AND P1, PT, R38, R91, PT ;  /* 0x0000005b2600720c */ /* 0x000fc40003f26270 */
[----:B------:R-:W-:Y:S02]  /*7db0*/  IADD3 R38, R2, 0x7, RZ ;  /* 0x0000000702267810 */ /* 0x000fe40007ffe0ff */
[----:B------:R-:W-:Y:S02]  /*7dc0*/  SEL R29, R26, RZ, !P6 ;  /* 0x000000ff1a1d7207 */ /* 0x000fe40007000000 */
[-C--:B------:R-:W-:Y:S02]  /*7dd0*/  ISETP.GE.AND P6, PT, R30, R91.reuse, PT ;  /* 0x0000005b1e00720c */ /* 0x080fe40003fc6270 */
[----:B------:R-:W-:Y:S02]  /*7de0*/  SEL R28, R25, RZ, !P3 ;  /* 0x000000ff191c7207 */ /* 0x000fe40005800000 */
[----:B------:R-:W-:Y:S02]  /*7df0*/  SEL R30, R27, RZ, !P2 ;  /* 0x000000ff1b1e7207 */ /* 0x000fe40005000000 */
[----:B------:R-:W-:-:S02]  /*7e00*/  ISETP.GE.AND P3, PT, R38, R91, PT ;  /* 0x0000005b2600720c */ /* 0x000fc40003f66270 */
        /* <DEDUP_REMOVED lines=14> */
.L_x_18483:
[----:B------:R-:W-:Y:S05]  /*7ef0*/  BSYNC B2 ;  /* 0x0000000000027941 */ /* 0x000fea0003800000 */
.L_x_18482:
[----:B------:R-:W-:Y:S01]  /*7f00*/  HFMA2.MMA R117, R118, R31, R59 ;  /* 0x0000001f76757235 */ /* 0x000fe2000000003b */
[----:B------:R-:W-:Y:S01]  /*7f10*/  HFMA2 R16, R119, R18, R16 ;  /* 0x0000001277107231 */ /* 0x000fe20000000010 */
[----:B------:R-:W5:Y:S01]  /*7f20*/  LDG.E.128.CONSTANT R56, [R56.64] ;  /* 0x0000000a38387981 */ /* 0x000f62000c1e9d00 */
[----:B------:R-:W-:Y:S01]  /*7f30*/  HFMA2.MMA R25, R114, R25, -RZ ;  /* 0x0000001972197235 */ /* 0x000fe200001000ff */
[----:B------:R-:W-:Y:S01]  /*7f40*/  BSSY B2, `(.L_x_18484) ;  /* 0x0000023000027945 */ /* 0x000fe20003800000 */
[----:B------:R-:W-:-:S08]  /*7f50*/  HFMA2.MMA R21, R115, R20, R21 ;  /* 0x0000001473157235 */ /* 0x000fd00000000015 */
        /* <DEDUP_REMOVED lines=33> */
.L_x_18485:
[----:B------:R-:W-:Y:S05]  /*8170*/  BSYNC B2 ;  /* 0x0000000000027941 */ /* 0x000fea0003800000 */
.L_x_18484:
[----:B-----5:R-:W-:Y:S01]  /*8180*/  HMUL2 R28, R114, R57 ;  /* 0x00000039721c7232 */ /* 0x020fe20000000000 */
[----:B------:R-:W-:Y:S01]  /*8190*/  HFMA2.MMA R57, R118, R19, R16 ;  /* 0x0000001376397235 */ /* 0x000fe20000000010 */
[----:B------:R-:W-:Y:S01]  /*81a0*/  HFMA2 R21, R119, R22, R21 ;  /* 0x0000001677157231 */ /* 0x000fe20000000015 */
[----:B------:R4:W5:Y:S01]  /*81b0*/  LDG.E.128.CONSTANT R16, [R34.64] ;  /* 0x0000000a22107981 */ /* 0x000962000c1e9d00 */
[----:B------:R-:W-:Y:S01]  /*81c0*/  BSSY B2, `(.L_x_18486) ;  /* 0x0000023000027945 */ /* 0x000fe20003800000 */
[----:B------:R-:W-:Y:S01]  /*81d0*/  HFMA2.MMA R24, R119, R26, R24 ;  /* 0x0000001a77187235 */ /* 0x000fe20000000018 */
[----:B------:R-:W-:Y:S01]  /*81e0*/  HFMA2 R29, R115, R56, R28 ;  /* 0x00000038731d7231 */ /* 0x000fe2000000001c */
[----:B------:R-:W-:Y:S05]  /*81f0*/  @P5 BRA `(.L_x_18487) ;  /* 0x000001f000005947 */ /* 0x000fea0003800000 */
[C---:B------:R-:W-:Y:S02]  /*8200*/  IADD3 R20, R2.reuse, 0x2, RZ ;  /* 0x0000000202147810 */ /* 0x040fe40007ffe0ff */
[----:B------:R-:W-:Y:S02]  /*8210*/  IADD3 R22, R2, 0x3, RZ ;  /* 0x0000000302167810 */ /* 0x000fe40007ffe0ff */
[----:B------:R-:W-:-:S02]  /*8220*/  ISETP.GE.AND P3, PT, R20, R91, PT ;  /* 0x0000005b1400720c */ /* 0x000fc40003f66270 */
[C---:B------:R-:W-:Y:S02]  /*8230*/  IADD3 R20, R2.reuse, 0x5, RZ ;  /* 0x0000000502147810 */ /* 0x040fe40007ffe0ff */
[----:B------:R-:W-:Y:S02]  /*8240*/  IADD3 R26, R2, 0x4, RZ ;  /* 0x00000004021a7810 */ /* 0x000fe40007ffe0ff */
[-C--:B------:R-:W-:Y:S02]  /*8250*/  ISETP.GE.AND P1, PT, R20, R91.reuse, PT ;  /* 0x0000005b1400720c */ /* 0x080fe40003f26270 */
[----:B------:R-:W-:Y:S02]  /*8260*/  ISETP.GE.AND P0, PT, R22, R91, PT ;  /* 0x0000005b1600720c */ /* 0x000fe40003f06270 */
[C---:B------:R-:W-:Y:S02]  /*8270*/  IADD3 R20, R2.reuse, 0x7, RZ ;  /* 0x0000000702147810 */ /* 0x040fe40007ffe0ff */
[----:B------:R-:W-:-:S02]  /*8280*/  IADD3 R22, R2, 0x6, RZ ;  /* 0x0000000602167810 */ /* 0x000fc40007ffe0ff */
[-C--:B------:R-:W-:Y:S02]  /*8290*/  ISETP.GE.AND P6, PT, R26, R91.reuse, PT ;  /* 0x0000005b1a00720c */ /* 0x080fe40003fc6270 */
[C---:B-----5:R-:W-:Y:S02]  /*82a0*/  SEL R31, R17.reuse, RZ, !P3 ;  /* 0x000000ff111f7207 */ /* 0x060fe40005800000 */
[-C--:B------:R-:W-:Y:S02]  /*82b0*/  ISETP.GE.AND P3, PT, R20, R91.reuse, PT ;  /* 0x0000005b1400720c */ /* 0x080fe40003f66270 */
[----:B------:R-:W-:Y:S02]  /*82c0*/  ISETP.GE.AND P2, PT, R22, R91, PT ;  /* 0x0000005b1600720c */ /* 0x000fe40003f46270 */
[----:B------:R-:W-:Y:S02]  /*82d0*/  SEL R20, R18, RZ, !P6 ;  /* 0x000000ff12147207 */ /* 0x000fe40007000000 */
[----:B------:R-:W-:-:S02]  /*82e0*/  PRMT R18, R17, 0x7632, R18 ;  /* 0x0000763211127816 */ /* 0x000fc40000000012 */
[----:B------:R-:W-:Y:S02]  /*82f0*/  IADD3 R22, R2, 0x1, RZ ;  /* 0x0000000102167810 */ /* 0x000fe40007ffe0ff */
[----:B----4-:R-:W-:Y:S02]  /*8300*/  SEL R35, R19, RZ, !P2 ;  /* 0x000000ff13237207 */ /* 0x010fe40005000000 */
[----:B------:R-:W-:Y:S02]  /*8310*/  PRMT R19, R18, 0x7632, R19 ;  /* 0x0000763212137816 */ /* 0x000fe40000000013 */
        /* <DEDUP_REMOVED lines=13> */
.L_x_18487:
[----:B------:R-:W-:Y:S05]  /*83f0*/  BSYNC B2 ;  /* 0x0000000000027941 */ /* 0x000fea0003800000 */
.L_x_18486:
[----:B------:R-:W-:Y:S01]  /*8400*/  HFMA2.MMA R58, R119, R58, R29 ;  /* 0x0000003a773a7235 */ /* 0x000fe2000000001d */
[----:B-----5:R-:W-:Y:S01]  /*8410*/  HMUL2 R20, R114, R17 ;  /* 0x0000001172147232 */ /* 0x020fe20000000000 */
[----:B------:R0:W5:Y:S01]  /*8420*/  LDG.E.128.CONSTANT R28, [R122.64] ;  /* 0x0000000a7a1c7981 */ /* 0x000162000c1e9d00 */
[----:B------:R-:W-:Y:S01]  /*8430*/  LEA.HI.X.SX32 R113, R93, R113, 0x1, P4 ;  /* 0x000000715d717211 */ /* 0x000fe200020f0eff */
[----:B------:R-:W-:Y:S01]  /*8440*/  HADD2.F32 R129, -RZ, R80.H1_H1 ;  /* 0x30000050ff817230 */ /* 0x000fe20000004100 */
[----:B------:R-:W-:Y:S01]  /*8450*/  HFMA2.MMA R17, R118, R23, R21 ;  /* 0x0000001776117235 */ /* 0x000fe20000000015 */
[----:B------:R-:W-:Y:S01]  /*8460*/  HFMA2 R16, R115, R16, R20 ;  /* 0x0000001073107231 */ /* 0x000fe20000000014 */
[----:B------:R-:W5:Y:S01]  /*8470*/  LDG.E.128.CONSTANT R52, [R52.64] ;  /* 0x0000000a34347981 */ /* 0x000f62000c1e9d00 */
[----:B------:R-:W-:-:S03]  /*8480*/  HFMA2 R56, R118, R27, R24 ;  /* 0x0000001b76387231 */ /* 0x000fc60000000018 */
[----:B0-----:R-:W5:Y:S01]  /*8490*/  LDG.E.128.CONSTANT R48, [R48.64] ;  /* 0x0000000a30307981 */ /* 0x001f62000c1e9d00 */
[----:B------:R-:W-:Y:S01]  /*84a0*/  HFMA2.MMA R123, R118, R59, R58 ;  /* 0x0000003b767b7235 */ /* 0x000fe2000000003a */
[C---:B------:R-:W-:Y:S01]  /*84b0*/  LEA R58, P0, R116.reuse, c[0x0][0x188], 0x1 ;  /* 0x00006200743a7a11 */ /* 0x040fe200078008ff */
[----:B------:R-:W-:Y:S01]  /*84c0*/  HFMA2 R16, R119, R18, R16 ;  /* 0x0000001277107231 */ /* 0x000fe20000000010 */
[----:B------:R0:W5:Y:S01]  /*84d0*/  LDG.E.128.CONSTANT R20, [R124.64] ;  /* 0x0000000a7c147981 */ /* 0x000162000c1e9d00 */
[----:B------:R-:W-:Y:S01]  /*84e0*/  HADD2.F32 R18, -RZ, R80.H0_H0 ;  /* 0x20000050ff127230 */ /* 0x000fe20000004100 */
[----:B------:R-:W-:Y:S01]  /*84f0*/  LEA.HI.X R59, R116, c[0x0][0x18c], R113, 0x1, P0 ;  /* 0x00006300743b7a11 */ /* 0x000fe200000f0c71 */
[--C-:B------:R-:W-:Y:S01]  /*8500*/  HADD2.F32 R80, -RZ, R87.reuse.H0_H0 ;  /* 0x20000057ff507230 */ /* 0x100fe20000004100 */
[----:B-1----:R-:W5:Y:S01]  /*8510*/  LDG.E.128.CONSTANT R44, [R44.64] ;  /* 0x0000000a2c2c7981 */ /* 0x002f62000c1e9d00 */
[----:B------:R-:W-:Y:S02]  /*8520*/  HADD2.F32 R87, -RZ, R87.H1_H1 ;  /* 0x30000057ff577230 */ /* 0x000fe40000004100 */
[--C-:B------:R-:W-:Y:S01]  /*8530*/  HADD2.F32 R113, -RZ, R88.reuse.H0_H0 ;  /* 0x20000058ff717230 */ /* 0x100fe20000004100 */
[----:B--2---:R-:W5:Y:S01]  /*8540*/  LDG.E.128.CONSTANT R40, [R40.64] ;  /* 0x0000000a28287981 */ /* 0x004f62000c1e9d00 */
[----:B------:R-:W-:Y:S01]  /*8550*/  HADD2.F32 R88, -RZ, R88.H1_H1 ;  /* 0x30000058ff587230 */ /* 0x000fe20000004100 */
[----:B------:R-:W-:Y:S01]  /*8560*/  FADD.FTZ R87, R80, R87 ;  /* 0x0000005750577221 */ /* 0x000fe20000010000 */
[----:B0-----:R-:W-:Y:S01]  /*8570*/  HADD2.F32 R125, -RZ, R99.H1_H1 ;  /* 0x30000063ff7d7230 */ /* 0x001fe20000004100 */
[----:B---3--:R-:W5:Y:S02]  /*8580*/  LDG.E.128.CONSTANT R36, [R36.64] ;  /* 0x0000000a24247981 */ /* 0x008f64000c1e9d00 */
[----:B------:R-:W-:Y:S01]  /*8590*/  FADD.FTZ R80, R113, R88 ;  /* 0x0000005871507221 */ /* 0x000fe20000010000 */
[--C-:B------:R-:W-:Y:S01]  /*85a0*/  HADD2.F32 R88, -RZ, R98.reuse.H0_H0 ;  /* 0x20000062ff587230 */ /* 0x100fe20000004100 */
[----:B----4-:R-:W5:Y:S01]  /*85b0*/  LDG.E.128.CONSTANT R32, [R32.64] ;  /* 0x0000000a20207981 */ /* 0x010f62000c1e9d00 */
[----:B------:R-:W-:-:S02]  /*85c0*/  HADD2.F32 R113, -RZ, R98.H1_H1 ;  /* 0x30000062ff717230 */ /* 0x000fc40000004100 */
[----:B------:R-:W-:Y:S01]  /*85d0*/  HADD2.F32 R98, -RZ, R99.H0_H0 ;  /* 0x20000063ff627230 */ /* 0x000fe20000004100 */
[----:B------:R0:W5:Y:S02]  /*85e0*/  LDG.E.128.CONSTANT R24, [R126.64] ;  /* 0x0000000a7e187981 */ /* 0x000164000c1e9d00 */
[----:B------:R-:W-:Y:S01]  /*85f0*/  FADD.FTZ R99, R88, R113 ;  /* 0x0000007158637221 */ /* 0x000fe20000010000 */
[--C-:B------:R-:W-:Y:S01]  /*8600*/  HADD2.F32 R113, -RZ, R106.reuse.H1_H1 ;  /* 0x3000006aff717230 */ /* 0x100fe20000004100 */
[----:B------:R-:W-:Y:S01]  /*8610*/  FADD.FTZ R88, R98, R125 ;  /* 0x0000007d62587221 */ /* 0x000fe20000010000 */
[----:B------:R-:W-:Y:S02]  /*8620*/  HADD2.F32 R98, -RZ, R106.H0_H0 ;  /* 0x2000006aff627230 */ /* 0x000fe40000004100 */
        /* <DEDUP_REMOVED lines=14> */
[----:B------:R-:W-:-:S04]  /*8710*/  FADD.FTZ R17, R112, R57 ;  /* 0x0000003970117221 */ /* 0x000fc80000010000 */
[----:B------:R-:W-:Y:S01]  /*8720*/  FADD.FTZ R112, R116, R117 ;  /* 0x0000007574707221 */ /* 0x000fe20000010000 */
[--C-:B------:R-:W-:Y:S02]  /*8730*/  HADD2.F32 R117, -RZ, R56.reuse.H0_H0 ;  /* 0x20000038ff757230 */ /* 0x100fe40000004100 */
[----:B------:R-:W-:-:S05]  /*8740*/  HADD2.F32 R56, -RZ, R56.H1_H1 ;  /* 0x30000038ff387230 */ /* 0x000fca0000004100 */
[----:B------:R-:W-:Y:S02]  /*8750*/  FADD.FTZ R117, R117, R56 ;  /* 0x0000003875757221 */ /* 0x000fe40000010000 */
[----:B------:R-:W5:Y:S01]  /*8760*/  LDG.E.128.CONSTANT R56, [R58.64] ;  /* 0x0000000a3a387981 */ /* 0x000f62000c1e9d00 */
[--C-:B------:R-:W-:Y:S01]  /*8770*/  HADD2.F32 R116, -RZ, R123.reuse.H0_H0 ;  /* 0x2000007bff747230 */ /* 0x100fe20000004100 */
[----:B------:R-:W-:Y:S01]  /*8780*/  FADD.FTZ R18, R18, R129 ;  /* 0x0000008112127221 */ /* 0x000fe20000010000 */
[----:B------:R-:W-:Y:S01]  /*8790*/  HADD2.F32 R123, -RZ, R123.H1_H1 ;  /* 0x3000007bff7b7230 */ /* 0x000fe20000004100 */
[----:B------:R-:W-:Y:S01]  /*87a0*/  BSSY B2, `(.L_x_18488) ;  /* 0x000002b000027945 */ /* 0x000fe20003800000 */
        /* <DEDUP_REMOVED lines=8> */
[----:B------:R-:W-:-:S02]  /*8830*/  FADD.FTZ R68, R68, R113 ;  /* 0x0000007144447221 */ /* 0x000fc40000010000 */
[----:B------:R-:W-:Y:S01]  /*8840*/  FADD.FTZ R67, R67, R106 ;  /* 0x0000006a43437221 */ /* 0x000fe20000010000 */
        /* <DEDUP_REMOVED lines=14> */
[----:B-----5:R-:W-:Y:S02]  /*8930*/  SEL R80, R57, RZ, !P0 ;  /* 0x000000ff39507207 */ /* 0x020fe40004000000 */
[-C--:B------:R-:W-:Y:S02]  /*8940*/  ISETP.GE.AND P0, PT, R18, R91.reuse, PT ;  /* 0x0000005b1200720c */ /* 0x080fe40003f06270 */
[----:B------:R-:W-:Y:S02]  /*8950*/  SEL R99, R58, RZ, !P6 ;  /* 0x000000ff3a637207 */ /* 0x000fe40007000000 */
[----:B------:R-:W-:Y:S02]  /*8960*/  PRMT R87, R59, 0x7632, R87 ;  /* 0x000076323b577816 */ /* 0x000fe40000000057 */
        /* <DEDUP_REMOVED lines=14> */
.L_x_18489:
[----:B0-----:R-:W-:Y:S05]  /*8a50*/  BSYNC B2 ;  /* 0x0000000000027941 */ /* 0x001fea0003800000 */
.L_x_18488:
[----:B-----5:R-:W-:Y:S01]  /*8a60*/  HMUL2 R57, R114, R57 ;  /* 0x0000003972397232 */ /* 0x020fe20000000000 */
[----:B------:R-:W-:Y:S01]  /*8a70*/  BSSY B2, `(.L_x_18490) ;  /* 0x0000025000027945 */ /* 0x000fe20003800000 */
[----:B------:R-:W-:Y:S01]  /*8a80*/  HFMA2.MMA R16, R118, R19, R16 ;  /* 0x0000001376107235 */ /* 0x000fe20000000010 */
[----:B------:R-:W-:Y:S01]  /*8a90*/  FADD.FTZ R66, R66, R17 ;  /* 0x0000001142427221 */ /* 0x000fe20000010000 */
[----:B------:R-:W-:Y:S01]  /*8aa0*/  HFMA2 R56, R115, R56, R57 ;  /* 0x0000003873387231 */ /* 0x000fe20000000039 */
[----:B------:R-:W-:Y:S01]  /*8ab0*/  FADD.FTZ R65, R65, R112 ;  /* 0x0000007041417221 */ /* 0x000fe20000010000 */
[----:B------:R-:W-:Y:S05]  /*8ac0*/  @P5 BRA `(.L_x_18491) ;  /* 0x000001f000005947 */ /* 0x000fea0003800000 */
[C---:B------:R-:W-:Y:S02]  /*8ad0*/  IADD3 R18, R2.reuse, 0x2, RZ ;  /* 0x0000000202127810 */ /* 0x040fe40007ffe0ff */
        /* <DEDUP_REMOVED lines=8> */
[----:B------:R-:W-:Y:S02]  /*8b60*/  IADD3 R80, R2, 0x1, RZ ;  /* 0x0000000102507810 */ /* 0x000fe40007ffe0ff */
[-C--:B------:R-:W-:Y:S02]  /*8b70*/  ISETP.GE.AND P2, PT, R18, R91.reuse, PT ;  /* 0x0000005b1200720c */ /* 0x080fe40003f46270 */
[----:B------:R-:W-:Y:S02]  /*8b80*/  SEL R18, R53, RZ, !P0 ;  /* 0x000000ff35127207 */ /* 0x000fe40004000000 */
[----:B------:R-:W-:Y:S02]  /*8b90*/  SEL R19, R54, RZ, !P6 ;  /* 0x000000ff36137207 */ /* 0x000fe40007000000 */
[-C--:B------:R-:W-:Y:S02]  /*8ba0*/  ISETP.GE.AND P4, PT, R88, R91.reuse, PT ;  /* 0x0000005b5800720c */ /* 0x080fe40003f86270 */
[----:B------:R-:W-:-:S02]  /*8bb0*/  ISETP.GE.AND P1, PT, R98, R91, PT ;  /* 0x0000005b6200720c */ /* 0x000fc40003f26270 */
[-C--:B------:R-:W-:Y:S02]  /*8bc0*/  ISETP.GE.AND P0, PT, R80, R91.reuse, PT ;  /* 0x0000005b5000720c */ /* 0x080fe40003f06270 */
        /* <DEDUP_REMOVED lines=15> */
.L_x_18491:
[----:B------:R-:W-:Y:S05]  /*8cc0*/  BSYNC B2 ;  /* 0x0000000000027941 */ /* 0x000fea0003800000 */
.L_x_18490:
[----:B------:R-:W-:Y:S01]  /*8cd0*/  HMUL2 R53, R114, R53 ;  /* 0x0000003572357232 */ /* 0x000fe20000000000 */
[----:B------:R-:W-:Y:S01]  /*8ce0*/  BSSY B2, `(.L_x_18492) ;  /* 0x0000027000027945 */ /* 0x000fe20003800000 */
[----:B------:R-:W-:Y:S01]  /*8cf0*/  HFMA2.MMA R56, R119, R58, R56 ;  /* 0x0000003a77387235 */ /* 0x000fe20000000038 */
[--C-:B------:R-:W-:Y:S01]  /*8d00*/  HADD2.F32 R17, -RZ, R16.reuse.H0_H0 ;  /* 0x20000010ff117230 */ /* 0x100fe20000004100 */
[----:B------:R-:W-:Y:S01]  /*8d10*/  FADD.FTZ R64, R64, R117 ;  /* 0x0000007540407221 */ /* 0x000fe20000010000 */
[----:B------:R-:W-:Y:S01]  /*8d20*/  HFMA2 R52, R115, R52, R53 ;  /* 0x0000003473347231 */ /* 0x000fe20000000035 */
[----:B------:R-:W-:Y:S01]  /*8d30*/  FADD.FTZ R63, R63, R116 ;  /* 0x000000743f3f7221 */ /* 0x000fe20000010000 */
[----:B------:R-:W-:Y:S01]  /*8d40*/  HADD2.F32 R16, -RZ, R16.H1_H1 ;  /* 0x30000010ff107230 */ /* 0x000fe20000004100 */
[----:B------:R-:W-:Y:S05]  /*8d50*/  @P5 BRA `(.L_x_18493) ;  /* 0x000001f000005947 */ /* 0x000fea0003800000 */
[C---:B------:R-:W-:Y:S02]  /*8d60*/  IADD3 R18, R2.reuse, 0x2, RZ ;  /* 0x0000000202127810 */ /* 0x040fe40007ffe0ff */
[----:B------:R-:W-:-:S02]  /*8d70*/  IADD3 R58, R2, 0x3, RZ ;  /* 0x00000003023a7810 */ /* 0x000fc40007ffe0ff */
[-C--:B------:R-:W-:Y:S02]  /*8d80*/  ISETP.GE.AND P0, PT, R18, R91.reuse, PT ;  /* 0x0000005b1200720c */ /* 0x080fe40003f06270 */
[C---:B------:R-:W-:Y:S02]  /*8d90*/  IADD3 R80, R2.reuse, 0x4, RZ ;  /* 0x0000000402507810 */ /* 0x040fe40007ffe0ff */
[----:B------:R-:W-:Y:S02]  /*8da0*/  IADD3 R18, R2, 0x5, RZ ;  /* 0x0000000502127810 */ /* 0x000fe40007ffe0ff */
[-C--:B------:R-:W-:Y:S02]  /*8db0*/  ISETP.GE.AND P3, PT, R58, R91.reuse, PT ;  /* 0x0000005b3a00720c */ /* 0x080fe40003f66270 */
[----:B------:R-:W-:Y:S02]  /*8dc0*/  IADD3 R58, R2, 0x6, RZ ;  /* 0x00000006023a7810 */ /* 0x000fe40007ffe0ff */
[----:B------:R-:W-:-:S02]  /*8dd0*/  ISETP.GE.AND P6, PT, R80, R91, PT ;  /* 0x0000005b5000720c */ /* 0x000fc40003fc6270 */
[-C--:B------:R-:W-:Y:S02]  /*8de0*/  ISETP.GE.AND P2, PT, R18, R91.reuse, PT ;  /* 0x0000005b1200720c */ /* 0x080fe40003f46270 */
[C---:B------:R-:W-:Y:S02]  /*8df0*/  IADD3 R80, R2.reuse, 0x7, RZ ;  /* 0x0000000702507810 */ /* 0x040fe40007ffe0ff */
[----:B------:R-:W-:Y:S02]  /*8e00*/  IADD3 R18, R2, 0x1, RZ ;  /* 0x0000000102127810 */ /* 0x000fe40007ffe0ff */
[-C--:B------:R-:W-:Y:S02]  /*8e10*/  ISETP.GE.AND P4, PT, R58, R91.reuse, PT ;  /* 0x0000005b3a00720c */ /* 0x080fe40003f86270 */
[----:B------:R-:W-:Y:S02]  /*8e20*/  SEL R58, R49, RZ, !P0 ;  /* 0x000000ff313a7207 */ /* 0x000fe40004000000 */
[----:B------:R-:W-:-:S02]  /*8e30*/  ISETP.GE.AND P1, PT, R80, R91, PT ;  /* 0x0000005b5000720c */ /* 0x000fc40003f26270 */
[-C--:B------:R-:W-:Y:S02]  /*8e40*/  ISETP.GE.AND P0, PT, R18, R91.reuse, PT ;  /* 0x0000005b1200720c */ /* 0x080fe40003f06270 */
[----:B------:R-:W-:Y:S02]  /*8e50*/  SEL R53, R50, RZ, !P6 ;  /* 0x000000ff32357207 */ /* 0x000fe40007000000 */
[----:B------:R-:W-:Y:S02]  /*8e60*/  PRMT R19, R51, 0x7632, R19 ;  /* 0x0000763233137816 */ /* 0x000fe40000000013 */
[----:B------:R-:W-:Y:S02]  /*8e70*/  PRMT R49, R49, 0x7632, R49 ;  /* 0x0000763231317816 */ /* 0x000fe40000000031 */
[----:B------:R-:W-:Y:S02]  /*8e80*/  ISETP.GE.AND P6, PT, R2, R91, PT ;  /* 0x0000005b0200720c */ /* 0x000fe40003fc6270 */
        /* <DEDUP_REMOVED lines=12> */
.L_x_18493:
[----:B------:R-:W-:Y:S05]  /*8f50*/  BSYNC B2 ;  /* 0x0000000000027941 */ /* 0x000fea0003800000 */
.L_x_18492:
[----:B------:R-:W-:Y:S01]  /*8f60*/  HMUL2 R49, R114, R49 ;  /* 0x0000003172317232 */ /* 0x000fe20000000000 */
[----:B------:R-:W-:Y:S01]  /*8f70*/  BSSY B2, `(.L_x_18494) ;  /* 0x0000025000027945 */ /* 0x000fe20003800000 */
[----:B------:R-:W-:Y:S01]  /*8f80*/  HFMA2.MMA R56, R118, R59, R56 ;  /* 0x0000003b76387235 */ /* 0x000fe20000000038 */
[----:B------:R-:W-:Y:S01]  /*8f90*/  FADD.FTZ R17, R17, R16 ;  /* 0x0000001011117221 */ /* 0x000fe20000010000 */
[----:B------:R-:W-:-:S02]  /*8fa0*/  HFMA2 R59, R119, R54, R52 ;  /* 0x00000036773b7231 */ /* 0x000fc40000000034 */
[----:B------:R-:W-:Y:S01]  /*8fb0*/  HFMA2.MMA R49, R115, R48, R49 ;  /* 0x0000003073317235 */ /* 0x000fe20000000031 */
[----:B------:R-:W-:Y:S05]  /*8fc0*/  @P5 BRA `(.L_x_18495) ;  /* 0x000001f000005947 */ /* 0x000fea0003800000 */
[C---:B------:R-:W-:Y:S02]  /*8fd0*/  IADD3 R16, R2.reuse, 0x2, RZ ;  /* 0x0000000202107810 */ /* 0x040fe40007ffe0ff */
[----:B------:R-:W-:Y:S02]  /*8fe0*/  IADD3 R18, R2, 0x3, RZ ;  /* 0x0000000302127810 */ /* 0x000fe40007ffe0ff */
[-C--:B------:R-:W-:Y:S02]  /*8ff0*/  ISETP.GE.AND P0, PT, R16, R91.reuse, PT ;  /* 0x0000005b1000720c */ /* 0x080fe40003f06270 */
[C---:B------:R-:W-:Y:S02]  /*9000*/  IADD3 R48, R2.reuse, 0x4, RZ ;  /* 0x0000000402307810 */ /* 0x040fe40007ffe0ff */
[----:B------:R-:W-:Y:S02]  /*9010*/  IADD3 R16, R2, 0x5, RZ ;  /* 0x0000000502107810 */ /* 0x000fe40007ffe0ff */
[----:B------:R-:W-:-:S02]  /*9020*/  ISETP.GE.AND P3, PT, R18, R91, PT ;  /* 0x0000005b1200720c */ /* 0x000fc40003f66270 */
[----:B------:R-:W-:Y:S02]  /*9030*/  IADD3 R18, R2, 0x6, RZ ;  /* 0x0000000602127810 */ /* 0x000fe40007ffe0ff */
[-C--:B------:R-:W-:Y:S02]  /*9040*/  ISETP.GE.AND P6, PT, R48, R91.reuse, PT ;  /* 0x0000005b3000720c */ /* 0x080fe40003fc6270 */
[-C--:B------:R-:W-:Y:S02]  /*9050*/  ISETP.GE.AND P2, PT, R16, R91.reuse, PT ;  /* 0x0000005b1000720c */ /* 0x080fe40003f46270 */
[C---:B------:R-:W-:Y:S02]  /*9060*/  IADD3 R48, R2.reuse, 0x7, RZ ;  /* 0x0000000702307810 */ /* 0x040fe40007ffe0ff */
[----:B------:R-:W-:Y:S02]  /*9070*/  IADD3 R16, R2, 0x1, RZ ;  /* 0x0000000102107810 */ /* 0x000fe40007ffe0ff */
[----:B------:R-:W-:-:S02]  /*9080*/  ISETP.GE.AND P4, PT, R18, R91, PT ;  /* 0x0000005b1200720c */ /* 0x000fc40003f86270 */
[----:B------:R-:W-:Y:S02]  /*9090*/  SEL R18, R45, RZ, !P0 ;  /* 0x000000ff2d127207 */ /* 0x000fe40004000000 */
[-C--:B------:R-:W-:Y:S02]  /*90a0*/  ISETP.GE.AND P1, PT, R48, R91.reuse, PT ;  /* 0x0000005b3000720c */ /* 0x080fe40003f26270 */
[----:B------:R-:W-:Y:S02]  /*90b0*/  ISETP.GE.AND P0, PT, R16, R91, PT ;  /* 0x0000005b1000720c */ /* 0x000fe40003f06270 */
[----:B------:R-:W-:Y:S02]  /*90c0*/  SEL R53, R46, RZ, !P6 ;  /* 0x000000ff2e357207 */ /* 0x000fe40007000000 */
[----:B------:R-:W-:Y:S02]  /*90d0*/  PRMT R19, R47, 0x7632, R19 ;  /* 0x000076322f137816 */ /* 0x000fe40000000013 */
[----:B------:R-:W-:-:S02]  /*90e0*/  PRMT R45, R45, 0x7632, R45 ;  /* 0x000076322d2d7816 */ /* 0x000fc4000000002d */
[----:B------:R-:W-:Y:S02]  /*90f0*/  ISETP.GE.AND P6, PT, R2, R91, PT ;  /* 0x0000005b0200720c */ /* 0x000fe40003fc6270 */
        /* <DEDUP_REMOVED lines=12> */
.L_x_18495:
[----:B------:R-:W-:Y:S05]  /*91c0*/  BSYNC B2 ;  /* 0x0000000000027941 */ /* 0x000fea0003800000 */
.L_x_18494:
[----:B------:R-:W-:Y:S01]  /*91d0*/  HMUL2 R45, R114, R45 ;  /* 0x0000002d722d7232 */ /* 0x000fe20000000000 */
[----:B------:R-:W-:Y:S01]  /*91e0*/  BSSY B2, `(.L_x_18496) ;  /* 0x0000027000027945 */ /* 0x000fe20003800000 */
[----:B------:R-:W-:Y:S01]  /*91f0*/  HFMA2 R55, R118, R55, R59 ;  /* 0x0000003776377231 */ /* 0x000fe2000000003b */
[----:B------:R-:W-:Y:S01]  /*9200*/  HFMA2.MMA R59, R119, R50, R49 ;  /* 0x00000032773b7235 */ /* 0x000fe20000000031 */
[----:B------:R-:W-:Y:S01]  /*9210*/  FADD.FTZ R62, R62, R17 ;  /* 0x000000113e3e7221 */ /* 0x000fe20000010000 */
[----:B------:R-:W-:Y:S02]  /*9220*/  HFMA2 R45, R115, R44, R45 ;  /* 0x0000002c732d7231 */ /* 0x000fe4000000002d */
[--C-:B------:R-:W-:Y:S02]  /*9230*/  HADD2.F32 R16, -RZ, R56.reuse.H0_H0 ;  /* 0x20000038ff107230 */ /* 0x100fe40000004100 */
        /* <DEDUP_REMOVED lines=33> */
.L_x_18497:
[----:B------:R-:W-:Y:S05]  /*9450*/  BSYNC B2 ;  /* 0x0000000000027941 */ /* 0x000fea0003800000 */
.L_x_18496:
[----:B------:R-:W-:Y:S01]  /*9460*/  HMUL2 R41, R114, R41 ;  /* 0x0000002972297232 */ /* 0x000fe20000000000 */
[----:B------:R-:W-:Y:S01]  /*9470*/  HFMA2.MMA R59, R118, R51, R59 ;  /* 0x00000033763b7235 */ /* 0x000fe2000000003b */
[----:B------:R-:W-:Y:S01]  /*9480*/  FADD.FTZ R44, R16, R17 ;  /* 0x00000011102c7221 */ /* 0x000fe20000010000 */
[----:B------:R-:W-:Y:S01]  /*9490*/  HFMA2 R45, R119, R46, R45 ;  /* 0x0000002e772d7231 */ /* 0x000fe2000000002d */
[----:B------:R-:W-:Y:S01]  /*94a0*/  BSSY B2, `(.L_x_18498) ;  /* 0x000002e000027945 */ /* 0x000fe20003800000 */
[--C-:B------:R-:W-:Y:S01]  /*94b0*/  HADD2.F32 R16, -RZ, R55.reuse.H0_H0 ;  /* 0x20000037ff107230 */ /* 0x100fe20000004100 */
[----:B------:R-:W-:Y:S01]  /*94c0*/  HFMA2.MMA R41, R115, R40, R41 ;  /* 0x0000002873297235 */ /* 0x000fe20000000029 */
[----:B------:R-:W-:Y:S01]  /*94d0*/  HADD2.F32 R55, -RZ, R55.H1_H1 ;  /* 0x30000037ff377230 */ /* 0x000fe20000004100 */
[----:B------:R-:W-:Y:S01]  /*94e0*/  FADD.FTZ R61, R61, R44 ;  /* 0x0000002c3d3d7221 */ /* 0x000fe20000010000 */
[----:B------:R-:W-:-:S02]  /*94f0*/  HFMA2 R45, R118, R47, R45 ;  /* 0x0000002f762d7231 */ /* 0x000fc4000000002d */
[--C-:B------:R-:W-:Y:S01]  /*9500*/  HADD2.F32 R17, -RZ, R59.reuse.H0_H0 ;  /* 0x2000003bff117230 */ /* 0x100fe20000004100 */
[----:B------:R-:W-:Y:S01]  /*9510*/  FADD.FTZ R55, R16, R55 ;  /* 0x0000003710377221 */ /* 0x000fe20000010000 */
[----:B------:R-:W-:Y:S01]  /*9520*/  HADD2.F32 R18, -RZ, R59.H1_H1 ;  /* 0x3000003bff127230 */ /* 0x000fe20000004100 */
[----:B------:R-:W-:Y:S01]  /*9530*/  HFMA2.MMA R59, R119, R42, R41 ;  /* 0x0000002a773b7235 */ /* 0x000fe20000000029 */
[--C-:B------:R-:W-:Y:S02]  /*9540*/  HADD2.F32 R16, -RZ, R45.reuse.H0_H0 ;  /* 0x2000002dff107230 */ /* 0x100fe40000004100 */
[----:B------:R-:W-:Y:S01]  /*9550*/  HADD2.F32 R45, -RZ, R45.H1_H1 ;  /* 0x3000002dff2d7230 */ /* 0x000fe20000004100 */
[----:B------:R-:W-:-:S06]  /*9560*/  FADD.FTZ R42, R17, R18 ;  /* 0x00000012112a7221 */ /* 0x000fcc0000010000 */
[----:B------:R-:W-:Y:S01]  /*9570*/  HFMA2 R59, R118, R43, R59 ;  /* 0x0000002b763b7231 */ /* 0x000fe2000000003b */
        /* <DEDUP_REMOVED lines=10> */
[----:B------:R-:W-:Y:S02]  /*9620*/  IADD3 R46, R2, 0x7, RZ ;  /* 0x00000007022e7810 */ /* 0x000fe40007ffe0ff */
[----:B------:R-:W-:Y:S02]  /*9630*/  ISETP.GE.AND P2, PT, R18, R91, PT ;  /* 0x0000005b1200720c */ /* 0x000fe40003f46270 */
[----:B------:R-:W-:-:S02]  /*9640*/  SEL R18, R37, RZ, !P0 ;  /* 0x000000ff25127207 */ /* 0x000fc40004000000 */
[-C--:B------:R-:W-:Y:S02]  /*9650*/  ISETP.GE.AND P0, PT, R40, R91.reuse, PT ;  /* 0x0000005b2800720c */ /* 0x080fe40003f06270 */
[----:B------:R-:W-:Y:S02]  /*9660*/  SEL R19, R38, RZ, !P6 ;  /* 0x000000ff26137207 */ /* 0x000fe40007000000 */
[-C--:B------:R-:W-:Y:S02]  /*9670*/  ISETP.GE.AND P4, PT, R44, R91.reuse, PT ;  /* 0x0000005b2c00720c */ /* 0x080fe40003f86270 */
[-C--:B------:R-:W-:Y:S02]  /*9680*/  ISETP.GE.AND P1, PT, R46, R91.reuse, PT ;  /* 0x0000005b2e00720c */ /* 0x080fe40003f26270 */
[----:B------:R-:W-:Y:S02]  /*9690*/  PRMT R37, R37, 0x7632, R37 ;  /* 0x0000763225257816 */ /* 0x000fe40000000025 */
[----:B------:R-:W-:-:S02]  /*96a0*/  ISETP.GE.AND P6, PT, R2, R91, PT ;  /* 0x0000005b0200720c */ /* 0x000fc40003fc6270 */
        /* <DEDUP_REMOVED lines=13> */
.L_x_18499:
[----:B------:R-:W-:Y:S05]  /*9780*/  BSYNC B2 ;  /* 0x0000000000027941 */ /* 0x000fea0003800000 */
.L_x_18498:
[----:B------:R-:W-:Y:S01]  /*9790*/  HMUL2 R37, R114, R37 ;  /* 0x0000002572257232 */ /* 0x000fe20000000000 */
[----:B------:R-:W-:Y:S01]  /*97a0*/  BSSY B2, `(.L_x_18500) ;  /* 0x0000029000027945 */ /* 0x000fe20003800000 */
[--C-:B------:R-:W-:Y:S01]  /*97b0*/  HADD2.F32 R17, -RZ, R59.reuse.H0_H0 ;  /* 0x2000003bff117230 */ /* 0x100fe20000004100 */
[----:B------:R-:W-:Y:S01]  /*97c0*/  FADD.FTZ R60, R60, R55 ;  /* 0x000000373c3c7221 */ /* 0x000fe20000010000 */
[----:B------:R-:W-:Y:S01]  /*97d0*/  HADD2.F32 R18, -RZ, R59.H1_H1 ;  /* 0x3000003bff127230 */ /* 0x000fe20000004100 */
[----:B------:R-:W-:Y:S01]  /*97e0*/  FADD.FTZ R15, R15, R42 ;  /* 0x0000002a0f0f7221 */ /* 0x000fe20000010000 */
[----:B------:R-:W-:Y:S01]  /*97f0*/  HFMA2.MMA R19, R115, R36, R37 ;  /* 0x0000002473137235 */ /* 0x000fe20000000025 */
[----:B------:R-:W-:Y:S02]  /*9800*/  FADD.FTZ R45, R16, R45 ;  /* 0x0000002d102d7221 */ /* 0x000fe40000010000 */
[----:B------:R-:W-:-:S07]  /*9810*/  FADD.FTZ R40, R17, R18 ;  /* 0x0000001211287221 */ /* 0x000fce0000010000 */
        /* <DEDUP_REMOVED lines=33> */
.L_x_18501:
[----:B------:R-:W-:Y:S05]  /*9a30*/  BSYNC B2 ;  /* 0x0000000000027941 */ /* 0x000fea0003800000 */
.L_x_18500:
[----:B------:R-:W-:Y:S01]  /*9a40*/  HMUL2 R16, R114, R33 ;  /* 0x0000002172107232 */ /* 0x000fe20000000000 */
[----:B------:R-:W-:Y:S01]  /*9a50*/  BSSY B2, `(.L_x_18502) ;  /* 0x0000025000027945 */ /* 0x000fe20003800000 */
[----:B------:R-:W-:Y:S01]  /*9a60*/  HFMA2.MMA R39, R118, R39, R59 ;  /* 0x0000002776277235 */ /* 0x000fe2000000003b */
[----:B------:R-:W-:Y:S01]  /*9a70*/  FADD.FTZ R14, R14, R45 ;  /* 0x0000002d0e0e7221 */ /* 0x000fe20000010000 */
[----:B------:R-:W-:Y:S01]  /*9a80*/  HFMA2 R17, R115, R32, R16 ;  /* 0x0000002073117231 */ /* 0x000fe20000000010 */
[----:B------:R-:W-:Y:S01]  /*9a90*/  FADD.FTZ R13, R13, R40 ;  /* 0x000000280d0d7221 */ /* 0x000fe20000010000 */
[----:B------:R-:W-:Y:S05]  /*9aa0*/  @P5 BRA `(.L_x_18503) ;  /* 0x000001f000005947 */ /* 0x000fea0003800000 */
[C---:B------:R-:W-:Y:S02]  /*9ab0*/  IADD3 R16, R2.reuse, 0x2, RZ ;  /* 0x0000000202107810 */ /* 0x040fe40007ffe0ff */
[----:B------:R-:W-:Y:S02]  /*9ac0*/  IADD3 R18, R2, 0x3, RZ ;  /* 0x0000000302127810 */ /* 0x000fe40007ffe0ff */
[----:B------:R-:W-:-:S02]  /*9ad0*/  ISETP.GE.AND P0, PT, R16, R91, PT ;  /* 0x0000005b1000720c */ /* 0x000fc40003f06270 */
[C---:B------:R-:W-:Y:S02]  /*9ae0*/  IADD3 R32, R2.reuse, 0x4, RZ ;  /* 0x0000000402207810 */ /* 0x040fe40007ffe0ff */
[----:B------:R-:W-:Y:S02]  /*9af0*/  IADD3 R16, R2, 0x5, RZ ;  /* 0x0000000502107810 */ /* 0x000fe40007ffe0ff */
[-C--:B------:R-:W-:Y:S02]  /*9b00*/  ISETP.GE.AND P3, PT, R18, R91.reuse, PT ;  /* 0x0000005b1200720c */ /* 0x080fe40003f66270 */
[----:B------:R-:W-:Y:S02]  /*9b10*/  IADD3 R18, R2, 0x6, RZ ;  /* 0x0000000602127810 */ /* 0x000fe40007ffe0ff */
[-C--:B------:R-:W-:Y:S02]  /*9b20*/  ISETP.GE.AND P6, PT, R32, R91.reuse, PT ;  /* 0x0000005b2000720c */ /* 0x080fe40003fc6270 */
[----:B------:R-:W-:-:S02]  /*9b30*/  ISETP.GE.AND P2, PT, R16, R91, PT ;  /* 0x0000005b1000720c */ /* 0x000fc40003f46270 */
[C---:B------:R-:W-:Y:S02]  /*9b40*/  IADD3 R32, R2.reuse, 0x7, RZ ;  /* 0x0000000702207810 */ /* 0x040fe40007ffe0ff */
[----:B------:R-:W-:Y:S02]  /*9b50*/  IADD3 R16, R2, 0x1, RZ ;  /* 0x0000000102107810 */ /* 0x000fe40007ffe0ff */
[-C--:B------:R-:W-:Y:S02]  /*9b60*/  ISETP.GE.AND P4, PT, R18, R91.reuse, PT ;  /* 0x0000005b1200720c */ /* 0x080fe40003f86270 */
[----:B------:R-:W-:Y:S02]  /*9b70*/  SEL R18, R29, RZ, !P0 ;  /* 0x000000ff1d127207 */ /* 0x000fe40004000000 */
[-C--:B------:R-:W-:Y:S02]  /*9b80*/  ISETP.GE.AND P1, PT, R32, R91.reuse, PT ;  /* 0x0000005b2000720c */ /* 0x080fe40003f26270 */
[----:B------:R-:W-:-:S02]  /*9b90*/  ISETP.GE.AND P0, PT, R16, R91, PT ;  /* 0x0000005b1000720c */ /* 0x000fc40003f06270 */
[----:B------:R-:W-:Y:S02]  /*9ba0*/  SEL R33, R30, RZ, !P6 ;  /* 0x000000ff1e217207 */ /* 0x000fe40007000000 */
[----:B------:R-:W-:Y:S02]  /*9bb0*/  PRMT R19, R31, 0x7632, R19 ;  /* 0x000076321f137816 */ /* 0x000fe40000000013 */
        /* <DEDUP_REMOVED lines=14> */
.L_x_18503:
[----:B------:R-:W-:Y:S05]  /*9ca0*/  BSYNC B2 ;  /* 0x0000000000027941 */ /* 0x000fea0003800000 */
.L_x_18502:
[----:B------:R-:W-:Y:S01]  /*9cb0*/  BSSY B2, `(.L_x_18504) ;  /* 0x0000021000027945 */ /* 0x000fe20003800000 */
        /* <DEDUP_REMOVED lines=32> */
.L_x_18505:
[----:B------:R-:W-:Y:S05]  /*9ec0*/  BSYNC B2 ;  /* 0x0000000000027941 */ /* 0x000fea0003800000 */
.L_x_18504:
[----:B------:R-:W-:Y:S01]  /*9ed0*/  BSSY B2, `(.L_x_18506) ;  /* 0x0000021000027945 */ /* 0x000fe20003800000 */
[----:B------:R-:W-:Y:S05]  /*9ee0*/  @P5 BRA `(.L_x_18507) ;  /* 0x000001f000005947 */ /* 0x000fea0003800000 */
[C---:B------:R-:W-:Y:S02]  /*9ef0*/  IADD3 R16, R2.reuse, 0x1, RZ ;  /* 0x0000000102107810 */ /* 0x040fe40007ffe0ff */
[C---:B------:R-:W-:Y:S02]  /*9f00*/  IADD3 R18, R2.reuse, 0x2, RZ ;  /* 0x0000000202127810 */ /* 0x040fe40007ffe0ff */
[----:B------:R-:W-:-:S02]  /*9f10*/  IADD3 R32, R2, 0x3, RZ ;  /* 0x0000000302207810 */ /* 0x000fc40007ffe0ff */
[-C--:B------:R-:W-:Y:S02]  /*9f20*/  ISETP.GE.AND P3, PT, R16, R91.reuse, PT ;  /* 0x0000005b1000720c */ /* 0x080fe40003f66270 */
[-C--:B------:R-:W-:Y:S02]  /*9f30*/  ISETP.GE.AND P5, PT, R18, R91.reuse, PT ;  /* 0x0000005b1200720c */ /* 0x080fe40003fa6270 */
[-C--:B------:R-:W-:Y:S02]  /*9f40*/  ISETP.GE.AND P2, PT, R32, R91.reuse, PT ;  /* 0x0000005b2000720c */ /* 0x080fe40003f46270 */
[C---:B------:R-:W-:Y:S02]  /*9f50*/  ISETP.GE.AND P6, PT, R2.reuse, R91, PT ;  /* 0x0000005b0200720c */ /* 0x040fe40003fc6270 */
[C---:B------:R-:W-:Y:S02]  /*9f60*/  IADD3 R16, R2.reuse, 0x5, RZ ;  /* 0x0000000502107810 */ /* 0x040fe40007ffe0ff */
[----:B------:R-:W-:-:S02]  /*9f70*/  IADD3 R32, R2, 0x7, RZ ;  /* 0x0000000702207810 */ /* 0x000fc40007ffe0ff */
[C---:B------:R-:W-:Y:S02]  /*9f80*/  IADD3 R18, R2.reuse, 0x6, RZ ;  /* 0x0000000602127810 */ /* 0x040fe40007ffe0ff */
[----:B------:R-:W-:Y:S02]  /*9f90*/  IADD3 R36, R2, 0x4, RZ ;  /* 0x0000000402247810 */ /* 0x000fe40007ffe0ff */
[----:B------:R-:W-:Y:S02]  /*9fa0*/  SEL R2, R20, RZ, !P6 ;  /* 0x000000ff14027207 */ /* 0x000fe40007000000 */
[-C--:B------:R-:W-:Y:S02]  /*9fb0*/  ISETP.GE.AND P1, PT, R16, R91.reuse, PT ;  /* 0x0000005b1000720c */ /* 0x080fe40003f26270 */
[-C--:B------:R-:W-:Y:S02]  /*9fc0*/  ISETP.GE.AND P0, PT, R32, R91.reuse, PT ;  /* 0x0000005b2000720c */ /* 0x080fe40003f06270 */
[----:B------:R-:W-:-:S02]  /*9fd0*/  ISETP.GE.AND P6, PT, R18, R91, PT ;  /* 0x0000005b1200720c */ /* 0x000fc40003fc6270 */
[----:B------:R-:W-:Y:S02]  /*9fe0*/  ISETP.GE.AND P4, PT, R36, R91, PT ;  /* 0x0000005b2400720c */ /* 0x000fe40003f86270 */
[----:B------:R-:W-:Y:S02]  /*9ff0*/  PRMT R20, R20, 0x7632, R20 ;  /* 0x0000763214147816 */ /* 0x000fe40000000014 */
        /* <DEDUP_REMOVED lines=14> */
.L_x_18507:
[----:B------:R-:W-:Y:S05]  /*a0e0*/  BSYNC B2 ;  /* 0x0000000000027941 */ /* 0x000fea0003800000 */
.L_x_18506:
[----:B------:R-:W-:Y:S01]  /*a0f0*/  HFMA2.MMA R25, R114, R25, -RZ ;  /* 0x0000001972197235 */ /* 0x000fe200001000ff */
[C---:B------:R-:W-:Y:S01]  /*a100*/  HMUL2 R29, R114.reuse, R29 ;  /* 0x0000001d721d7232 */ /* 0x040fe20000000000 */
[----:B------:R-:W-:Y:S01]  /*a110*/  HFMA2.MMA R59, R119, R34, R17 ;  /* 0x00000022773b7235 */ /* 0x000fe20000000011 */
[----:B------:R-:W-:Y:S02]  /*a120*/  HMUL2 R21, R114, R21 ;  /* 0x0000001572157232 */ /* 0x000fe40000000000 */
[C---:B------:R-:W-:Y:S01]  /*a130*/  HFMA2 R29, R115.reuse, R28, R29 ;  /* 0x0000001c731d7231 */ /* 0x040fe2000000001d */
[----:B------:R-:W-:Y:S01]  /*a140*/  HFMA2.MMA R25, R115, R24, R25 ;  /* 0x0000001873197235 */ /* 0x000fe20000000019 */
[----:B------:R-:W-:Y:S01]  /*a150*/  HFMA2 R21, R115, R20, R21 ;  /* 0x0000001473157231 */ /* 0x000fe20000000015 */
[----:B------:R-:W-:Y:S01]  /*a160*/  HFMA2.MMA R59, R118, R35, R59 ;  /* 0x00000023763b7235 */ /* 0x000fe2000000003b */
[----:B------:R-:W-:-:S02]  /*a170*/  HFMA2 R29, R119, R30, R29 ;  /* 0x0000001e771d7231 */ /* 0x000fc4000000001d */
[----:B------:R-:W-:Y:S01]  /*a180*/  HFMA2 R21, R119, R22, R21 ;  /* 0x0000001677157231 */ /* 0x000fe20000000015 */
[----:B------:R-:W-:Y:S01]  /*a190*/  HFMA2.MMA R25, R119, R26, R25 ;  /* 0x0000001a77197235 */ /* 0x000fe20000000019 */
[--C-:B------:R-:W-:Y:S02]  /*a1a0*/  HADD2.F32 R2, -RZ, R39.reuse.H0_H0 ;  /* 0x20000027ff027230 */ /* 0x100fe40000004100 */
[C---:B------:R-:W-:Y:S01]  /*a1b0*/  HFMA2.MMA R29, R118.reuse, R31, R29 ;  /* 0x0000001f761d7235 */ /* 0x040fe2000000001d */
[----:B------:R-:W-:Y:S01]  /*a1c0*/  HADD2.F32 R39, -RZ, R39.H1_H1 ;  /* 0x30000027ff277230 */ /* 0x000fe20000004100 */
[----:B------:R-:W-:-:S04]  /*a1d0*/  HFMA2.MMA R21, R118, R23, R21 ;  /* 0x0000001776157235 */ /* 0x000fc80000000015 */
[----:B------:R-:W-:Y:S01]  /*a1e0*/  FADD.FTZ R39, R2, R39 ;  /* 0x0000002702277221 */ /* 0x000fe20000010000 */
[----:B------:R-:W-:Y:S02]  /*a1f0*/  HFMA2 R25, R118, R27, R25 ;  /* 0x0000001b76197231 */ /* 0x000fe40000000019 */
[----:B------:R-:W-:Y:S01]  /*a200*/  HADD2.F32 R2, -RZ, R59.H0_H0 ;  /* 0x2000003bff027230 */ /* 0x000fe20000004100 */
[----:B------:R-:W-:Y:S01]  /*a210*/  FADD.FTZ R12, R12, R39 ;  /* 0x000000270c0c7221 */ /* 0x000fe20000010000 */
[----:B------:R-:W-:Y:S02]  /*a220*/  HADD2.F32 R16, -RZ, R29.H0_H0 ;  /* 0x2000001dff107230 */ /* 0x000fe40000004100 */
[----:B------:R-:W-:Y:S02]  /*a230*/  HADD2.F32 R59, -RZ, R59.H1_H1 ;  /* 0x3000003bff3b7230 */ /* 0x000fe40000004100 */
[----:B------:R-:W-:Y:S02]  /*a240*/  HADD2.F32 R29, -RZ, R29.H1_H1 ;  /* 0x3000001dff1d7230 */ /* 0x000fe40000004100 */
[--C-:B------:R-:W-:Y:S01]  /*a250*/  HADD2.F32 R17, -RZ, R25.reuse.H0_H0 ;  /* 0x20000019ff117230 */ /* 0x100fe20000004100 */
[----:B------:R-:W-:Y:S01]  /*a260*/  FADD.FTZ R2, R2, R59 ;  /* 0x0000003b02027221 */ /* 0x000fe20000010000 */
[----:B------:R-:W-:Y:S01]  /*a270*/  HADD2.F32 R18, -RZ, R25.H1_H1 ;  /* 0x30000019ff127230 */ /* 0x000fe20000004100 */
[----:B------:R-:W-:Y:S01]  /*a280*/  FADD.FTZ R16, R16, R29 ;  /* 0x0000001d10107221 */ /* 0x000fe20000010000 */
        /* <DEDUP_REMOVED lines=8> */
.L_x_18459:
[----:B------:R-:W-:Y:S05]  /*a310*/  BSYNC B0 ;  /* 0x0000000000007941 */ /* 0x000fea0003800000 */
.L_x_18458:
[----:B------:R-:W-:-:S04]  /*a320*/  IADD3 R82, R82, 0x4, RZ ;  /* 0x0000000452527810 */ /* 0x000fc80007ffe0ff */
[----:B------:R-:W-:-:S13]  /*a330*/  ISETP.GE.AND P0, PT, R82, R89, PT ;  /* 0x000000595200720c */ /* 0x000fda0003f06270 */
[----:B------:R-:W-:Y:S01]  /*a340*/  @P0 CALL.REL.NOINC `(.L_x_18457) ;  /* 0x0000001000000944 */ /* 0x000fe20003c00000 */
[----:B------:R-:W-:Y:S05]  /*a350*/  BRA `(.L_x_18508) ;  /* 0xffffb57000007947 */ /* 0x000fea000383ffff */
.L_x_18457:
[----:B------:R-:W-:Y:S05]  /*a360*/  BSYNC B1 ;  /* 0x0000000000017941 */ /* 0x000fea0003800000 */
.L_x_18455:
[----:B------:R-:W0:Y:S01]  /*a370*/  SHFL.BFLY PT, R2, R73, 0x2, 0x1f ;  /* 0x0c401f0049027f89 */ /* 0x000e2200000e0000 */
[----:B------:R-:W-:Y:S03]  /*a380*/  BSSY B0, `(.L_x_18509) ;  /* 0x000008e000007945 */ /* 0x000fe60003800000 */
        /* <DEDUP_REMOVED lines=21> */
[----:B------:R-:W0:Y:S01]  /*a4e0*/  S2R R44, SR_TID.X ;  /* 0x00000000002c7919 */ /* 0x000e220000002100 */
        /* <DEDUP_REMOVED lines=12> */
[----:B0-----:R-:W-:Y:S02]  /*a5b0*/  SHF.R.S32.HI R13, RZ, 0x1f, R44 ;  /* 0x0000001fff0d7819 */ /* 0x001fe4000001142c */
[----:B------:R-:W-:Y:S01]  /*a5c0*/  IADD3 R2, R44, 0x1f, RZ ;  /* 0x0000001f2c027810 */ /* 0x000fe20007ffe0ff */
[----:B------:R-:W0:Y:S01]  /*a5d0*/  SHFL.BFLY PT, R26, R7, 0x2, 0x1f ;  /* 0x0c401f00071a7f89 */ /* 0x000e2200000e0000 */
[----:B--2---:R-:W-:Y:S01]  /*a5e0*/  FADD.FTZ R71, R6, R71 ;  /* 0x0000004706477221 */ /* 0x004fe20000010000 */
[----:B------:R-:W-:Y:S02]  /*a5f0*/  LEA.HI R45, R13, R44, RZ, 0x5 ;  /* 0x0000002c0d2d7211 */ /* 0x000fe400078f28ff */
[----:B------:R-:W2:Y:S01]  /*a600*/  SHFL.BFLY PT, R21, R66, 0x2, 0x1f ;  /* 0x0c401f0042157f89 */ /* 0x000ea200000e0000 */
[----:B---3--:R-:W-:Y:S01]  /*a610*/  FADD.FTZ R67, R10, R67 ;  /* 0x000000430a437221 */ /* 0x008fe20000010000 */
[----:B------:R-:W-:-:S02]  /*a620*/  ISETP.GT.U32.AND P3, PT, R2, 0x3e, PT ;  /* 0x0000003e0200780c */ /* 0x000fc40003f64070 */
[----:B------:R-:W3:Y:S01]  /*a630*/  SHFL.BFLY PT, R16, R65, 0x2, 0x1f ;  /* 0x0c401f0041107f89 */ /* 0x000ee200000e0000 */
[----:B----4-:R-:W-:-:S03]  /*a640*/  FADD.FTZ R2, R0, R3 ;  /* 0x0000000300027221 */ /* 0x010fc60000010000 */
[----:B------:R-:W4:Y:S01]  /*a650*/  SHFL.BFLY PT, R27, R60, 0x2, 0x1f ;  /* 0x0c401f003c1b7f89 */ /* 0x000f2200000e0000 */
[----:B-1----:R-:W-:Y:S01]  /*a660*/  FADD.FTZ R3, R72, R17 ;  /* 0x0000001148037221 */ /* 0x002fe20000010000 */
[----:B------:R-:W-:Y:S02]  /*a670*/  LOP3.LUT R17, R45, 0xffffffe0, RZ, 0xc0, !PT ;  /* 0xffffffe02d117812 */ /* 0x000fe400078ec0ff */
[----:B------:R-:W1:Y:S01]  /*a680*/  SHFL.BFLY PT, R28, R5, 0x2, 0x1f ;  /* 0x0c401f00051c7f89 */ /* 0x000e6200000e0000 */
[----:B------:R-:W-:Y:S01]  /*a690*/  FADD.FTZ R69, R8, R69 ;  /* 0x0000004508457221 */ /* 0x000fe20000010000 */
[----:B------:R-:W-:Y:S02]  /*a6a0*/  SHF.R.S32.HI R45, RZ, 0x5, R45 ;  /* 0x00000005ff2d7819 */ /* 0x000fe4000001142d */
        /* <DEDUP_REMOVED lines=15> */
[----:B------:R-:W-:Y:S02]  /*a7a0*/  FADD.FTZ R13, R23, R20 ;  /* 0x00000014170d7221 */ /* 0x000fe40000010000 */
[----:B------:R-:W-:Y:S01]  /*a7b0*/  IMAD.IADD R23, R44, 0x1, -R17 ;  /* 0x000000012c177824 */ /* 0x000fe200078e0a11 */
[----:B------:R-:W1:Y:S01]  /*a7c0*/  SHFL.BFLY PT, R26, R61, 0x1, 0x1f ;  /* 0x0c201f003d1a7f89 */ /* 0x000e6200000e0000 */
[----:B0-----:R-:W-:-:S03]  /*a7d0*/  FADD.FTZ R5, R74, R9 ;  /* 0x000000094a057221 */ /* 0x001fc60000010000 */
[----:B------:R-:W0:Y:S01]  /*a7e0*/  SHFL.BFLY PT, R6, R73, 0x1, 0x1f ;  /* 0x0c201f0049067f89 */ /* 0x000e2200000e0000 */
        /* <DEDUP_REMOVED lines=9> */
[----:B------:R-:W-:Y:S01]  /*a880*/  SHF.R.S32.HI R24, RZ, 0x1f, R23 ;  /* 0x0000001fff187819 */ /* 0x000fe20000011417 */
[----:B-1----:R-:W-:Y:S01]  /*a890*/  FADD.FTZ R4, R71, R8 ;  /* 0x0000000847047221 */ /* 0x002fe20000010000 */
[----:B------:R-:W-:Y:S01]  /*a8a0*/  ISETP.NE.OR P5, PT, R25, 0x40, P2 ;  /* 0x000000401900780c */ /* 0x000fe200017a5670 */
[----:B------:R-:W1:Y:S01]  /*a8b0*/  SHFL.BFLY PT, R22, R39, 0x1, 0x1f ;  /* 0x0c201f0027167f89 */ /* 0x000e6200000e0000 */
[----:B------:R-:W-:Y:S01]  /*a8c0*/  LEA.HI R24, R24, R23, RZ, 0x2 ;  /* 0x0000001718187211 */ /* 0x000fe200078f10ff */
[----:B------:R-:W-:Y:S01]  /*a8d0*/  FADD.FTZ R8, R67, R14 ;  /* 0x0000000e43087221 */ /* 0x000fe20000010000 */
[C---:B------:R-:W-:Y:S01]  /*a8e0*/  ISETP.GT.OR P0, PT, R44.reuse, 0x3f, P2 ;  /* 0x0000003f2c00780c */ /* 0x040fe20001704670 */
[----:B------:R-:W1:Y:S01]  /*a8f0*/  SHFL.BFLY PT, R7, R70, 0x1, 0x1f ;  /* 0x0c201f0046077f89 */ /* 0x000e6200000e0000 */
[----:B------:R-:W-:Y:S01]  /*a900*/  FADD.FTZ R14, R61, R26 ;  /* 0x0000001a3d0e7221 */ /* 0x000fe20000010000 */
[----:B------:R-:W-:-:S02]  /*a910*/  LOP3.LUT R26, R44, 0xffffffe0, RZ, 0xc0, !PT ;  /* 0xffffffe02c1a7812 */ /* 0x000fc400078ec0ff */
[----:B------:R-:W1:Y:S01]  /*a920*/  SHFL.BFLY PT, R28, R27, 0x1, 0x1f ;  /* 0x0c201f001b1c7f89 */ /* 0x000e6200000e0000 */
[----:B------:R-:W-:Y:S01]  /*a930*/  SHF.R.S32.HI R24, RZ, 0x2, R24 ;  /* 0x00000002ff187819 */ /* 0x000fe20000011418 */
[----:B0-----:R-:W-:Y:S01]  /*a940*/  FADD.FTZ R0, R73, R6 ;  /* 0x0000000649007221 */ /* 0x001fe20000010000 */
[----:B------:R-:W-:Y:S01]  /*a950*/  ISETP.NE.OR P4, PT, R26, 0x20, P2 ;  /* 0x000000201a00780c */ /* 0x000fe20001785670 */
[----:B------:R-:W0:Y:S01]  /*a960*/  SHFL.BFLY PT, R30, R29, 0x1, 0x1f ;  /* 0x0c201f001d1e7f89 */ /* 0x000e2200000e0000 */
[----:B--2---:R-:W-:Y:S01]  /*a970*/  FADD.FTZ R6, R69, R10 ;  /* 0x0000000a45067221 */ /* 0x004fe20000010000 */
[----:B------:R-:W-:Y:S01]  /*a980*/  ISETP.GT.OR P1, PT, R44, 0x1f, P2 ;  /* 0x0000001f2c00780c */ /* 0x000fe20001724670 */
[----:B------:R-:W-:Y:S01]  /*a990*/  IMAD R26, R45, 0xc0, R24 ;  /* 0x000000c02d1a7824 */ /* 0x000fe200078e0218 */
        /* <DEDUP_REMOVED lines=12> */
[----:B------:R-:W-:Y:S01]  /*aa60*/  BAR.SYNC.DEFER_BLOCKING 0x0 ;  /* 0x0000000000007b1d */ /* 0x000fe20000010000 */
[----:B--2---:R-:W-:Y:S02]  /*aa70*/  FADD.FTZ R19, R31, R32 ;  /* 0x000000201f137221 */ /* 0x004fe40000010000 */
[----:B---3--:R-:W-:Y:S02]  /*aa80*/  FADD.FTZ R18, R33, R34 ;  /* 0x0000002221127221 */ /* 0x008fe40000010000 */
[----:B----4-:R-:W-:Y:S02]  /*aa90*/  FADD.FTZ R21, R35, R36 ;  /* 0x0000002423157221 */ /* 0x010fe40000010000 */
[----:B-1----:R-:W-:Y:S02]  /*aaa0*/  FADD.FTZ R20, R37, R38 ;  /* 0x0000002625147221 */ /* 0x002fe40000010000 */
        /* <DEDUP_REMOVED lines=27> */
.L_x_18510:
[----:B------:R-:W-:Y:S05]  /*ac60*/  BSYNC B0 ;  /* 0x0000000000007941 */ /* 0x000fea0003800000 */
.L_x_18509:
        /* <DEDUP_REMOVED lines=51> */
.L_x_18512:
[----:B------:R-:W-:Y:S05]  /*afa0*/  BSYNC B0 ;  /* 0x0000000000007941 */ /* 0x000fea0003800000 */
.L_x_18511:
        /* <DEDUP_REMOVED lines=27> */
.L_x_18514:
[----:B------:R-:W-:Y:S05]  /*b160*/  BSYNC B0 ;  /* 0x0000000000007941 */ /* 0x000fea0003800000 */
.L_x_18513:
        /* <DEDUP_REMOVED lines=51> */
.L_x_18516:
[----:B------:R-:W-:Y:S05]  /*b4a0*/  BSYNC B0 ;  /* 0x0000000000007941 */ /* 0x000fea0003800000 */
.L_x_18515:
        /* <DEDUP_REMOVED lines=13> */
[C---:B------:R-:W-:Y:S01]  /*b580*/  IADD3 R27, R24.reuse, 0x8, RZ ;  /* 0x00000008181b7810 */ /* 0x040fe20007ffe0ff */
[----:B------:R-:W-:Y:S01]  /*b590*/  USHF.R.S32.HI UR9, URZ, 0x1f, UR4 ;  /* 0x0000001f3f097899 */ /* 0x000fe20008011404 */
[C---:B------:R-:W-:Y:S02]  /*b5a0*/  IADD3 R30, R24.reuse, 0x10, RZ ;  /* 0x00000010181e7810 */ /* 0x040fe40007ffe0ff */
[C---:B------:R-:W-:Y:S02]  /*b5b0*/  IADD3 R31, R24.reuse, 0x18, RZ ;  /* 0x00000018181f7810 */ /* 0x040fe40007ffe0ff */
[----:B------:R-:W-:-:S02]  /*b5c0*/  IADD3 R43, R24, 0x48, RZ ;  /* 0x00000048182b7810 */ /* 0x000fc40007ffe0ff */
[C---:B------:R-:W-:Y:S02]  /*b5d0*/  IADD3 R55, R24.reuse, 0x78, RZ ;  /* 0x0000007818377810 */ /* 0x040fe40007ffe0ff */
[----:B------:R-:W-:Y:S02]  /*b5e0*/  IADD3 R65, R24, 0xa0, RZ ;  /* 0x000000a018417810 */ /* 0x000fe40007ffe0ff */
[----:B01----:R-:W-:Y:S02]  /*b5f0*/  F2FP.PACK_AB R2, R5, R2 ;  /* 0x000000020502723e */ /* 0x003fe400000000ff */
[----:B------:R-:W-:Y:S02]  /*b600*/  F2FP.PACK_AB R0, R3, R0 ;  /* 0x000000000300723e */ /* 0x000fe400000000ff */
[----:B------:R-:W-:Y:S02]  /*b610*/  PRMT R3, R2, 0x7632, R3 ;  /* 0x0000763202037816 */ /* 0x000fe40000000003 */
[----:B------:R-:W-:-:S02]  /*b620*/  F2FP.PACK_AB R4, R7, R4 ;  /* 0x000000040704723e */ /* 0x000fc400000000ff */
[----:B------:R-:W-:Y:S01]  /*b630*/  F2FP.PACK_AB R6, R9, R6 ;  /* 0x000000060906723e */ /* 0x000fe200000000ff */
[----:B--2---:R-:W-:Y:S01]  /*b640*/  UIMAD UR6, UR6, 0xc0, URZ ;  /* 0x000000c0060678a4 */ /* 0x004fe2000f8e023f */
[----:B------:R-:W-:Y:S02]  /*b650*/  PRMT R7, R4, 0x7632, R7 ;  /* 0x0000763204077816 */ /* 0x000fe40000000007 */
        /* <DEDUP_REMOVED lines=8> */
[C---:B------:R-:W-:Y:S02]  /*b6e0*/  IADD3 R33, P0, R24.reuse, UR6, RZ ;  /* 0x0000000618217c10 */ /* 0x040fe4000ff1e0ff */
[----:B------:R-:W-:Y:S02]  /*b6f0*/  IADD3 R29, P1, R27, UR6, RZ ;  /* 0x000000061b1d7c10 */ /* 0x000fe4000ff3e0ff */
[----:B------:R-:W-:Y:S02]  /*b700*/  LEA.HI.X.SX32 R34, R24, UR7, 0x1, P0 ;  /* 0x0000000718227c11 */ /* 0x000fe400080f0eff */
[----:B------:R-:W-:Y:S02]  /*b710*/  LEA R26, P0, R33, c[0x0][0x170], 0x1 ;  /* 0x00005c00211a7a11 */ /* 0x000fe400078008ff */
        /* <DEDUP_REMOVED lines=9> */
[----:B------:R-:W-:Y:S01]  /*b7b0*/  STG.E.U16 [R28.64], R3 ;  /* 0x000000031c007986 */ /* 0x000fe2000c10150a */
        /* <DEDUP_REMOVED lines=61> */
[----:B------:R-:W-:-:S02]  /*bb90*/  LEA R58, P0, R59, c[0x0][0x170], 0x1 ;  /* 0x00005c003b3a7a11 */ /* 0x000fc400078008ff */
[----:B------:R-:W-:Y:S02]  /*bba0*/  IADD3 R57, R24, 0x88, RZ ;  /* 0x0000008818397810 */ /* 0x000fe40007ffe0ff */
[----:B------:R-:W-:Y:S02]  /*bbb0*/  IADD3 R63, P2, R56, UR6, RZ ;  /* 0x00000006383f7c10 */ /* 0x000fe4000ff5e0ff */
        /* <DEDUP_REMOVED lines=27> */
[----:B------:R-:W-:-:S02]  /*bd70*/  IADD3 R5, P2, R24, UR6, RZ ;  /* 0x0000000618057c10 */ /* 0x000fc4000ff5e0ff */
[----:B------:R-:W-:Y:S02]  /*bd80*/  IADD3 R71, P1, R69, UR6, RZ ;  /* 0x0000000645477c10 */ /* 0x000fe4000ff3e0ff */
[----:B------:R-:W-:Y:S02]  /*bd90*/  LEA.HI.X.SX32 R76, R68, UR7, 0x1, P0 ;  /* 0x00000007444c7c11 */ /* 0x000fe400080f0eff */
[----:B------:R-:W-:Y:S02]  /*bda0*/  LEA R68, P0, R73, c[0x0][0x170], 0x1 ;  /* 0x00005c0049447a11 */ /* 0x000fe400078008ff */
[----:B------:R-:W-:Y:S02]  /*bdb0*/  LEA.HI.X.SX32 R24, R24, UR7, 0x1, P2 ;  /* 0x0000000718187c11 */ /* 0x000fe400090f0eff */
[----:B------:R-:W-:Y:S02]  /*bdc0*/  LEA R72, P2, R5, c[0x0][0x170], 0x1 ;  /* 0x00005c0005487a11 */ /* 0x000fe400078408ff */
[----:B------:R-:W-:-:S02]  /*bdd0*/  LEA.HI.X.SX32 R74, R69, UR7, 0x1, P1 ;  /* 0x00000007454a7c11 */ /* 0x000fc400088f0eff */
[----:B------:R-:W-:Y:S02]  /*bde0*/  LEA.HI.X R69, R73, c[0x0][0x174], R76, 0x1, P0 ;  /* 0x00005d0049457a11 */ /* 0x000fe400000f0c4c */
[----:B------:R-:W-:Y:S02]  /*bdf0*/  LEA.HI.X R73, R5, c[0x0][0x174], R24, 0x1, P2 ;  /* 0x00005d0005497a11 */ /* 0x000fe400010f0c18 */
[----:B------:R-:W-:Y:S02]  /*be00*/  PRMT R5, R0, 0x7632, R5 ;  /* 0x0000763200057816 */ /* 0x000fe40000000005 */
[----:B0-----:R-:W-:Y:S02]  /*be10*/  PRMT R2, R6, 0x7632, R2 ;  /* 0x0000763206027816 */ /* 0x001fe40000000002 */
[----:B-1----:R-:W-:Y:S01]  /*be20*/  PRMT R0, R8, 0x7632, R0 ;  /* 0x0000763208007816 */ /* 0x002fe20000000000 */
[----:B------:R0:W-:Y:S01]  /*be30*/  STG.E.U16 [R30.64], R5 ;  /* 0x000000051e007986 */ /* 0x0001e2000c10150a */
[----:B------:R-:W-:-:S02]  /*be40*/  PRMT R24, R10, 0x7632, R24 ;  /* 0x000076320a187816 */ /* 0x000fc40000000018 */
[----:B------:R-:W-:Y:S01]  /*be50*/  PRMT R26, R12, 0x7632, R26 ;  /* 0x000076320c1a7816 */ /* 0x000fe2000000001a */
[----:B------:R1:W-:Y:S01]  /*be60*/  STG.E.U16 [R32.64], R4 ;  /* 0x0000000420007986 */ /* 0x0003e2000c10150a */
[----:B------:R-:W-:Y:S02]  /*be70*/  PRMT R27, R14, 0x7632, R27 ;  /* 0x000076320e1b7816 */ /* 0x000fe4000000001b */
[----:B------:R-:W-:Y:S01]  /*be80*/  F2FP.PACK_AB R18, R21, R18 ;  /* 0x000000121512723e */ /* 0x000fe200000000ff */
[----:B------:R2:W-:Y:S01]  /*be90*/  STG.E.U16 [R36.64], R7 ;  /* 0x0000000724007986 */ /* 0x0005e2000c10150a */
[----:B------:R-:W-:Y:S02]  /*bea0*/  F2FP.PACK_AB R20, R23, R20 ;  /* 0x000000141714723e */ /* 0x000fe400000000ff */
[----:B------:R-:W-:Y:S01]  /*beb0*/  LEA R70, P1, R71, c[0x0][0x170], 0x1 ;  /* 0x00005c0047467a11 */ /* 0x000fe200078208ff */
[----:B------:R-:W-:Y:S01]  /*bec0*/  STG.E.U16 [R38.64], R6 ;  /* 0x0000000626007986 */ /* 0x000fe2000c10150a */
[----:B0-----:R-:W-:-:S02]  /*bed0*/  PRMT R30, R16, 0x7632, R30 ;  /* 0x00007632101e7816 */ /* 0x001fc4000000001e */
[----:B------:R-:W-:Y:S01]  /*bee0*/  F2FP.PACK_AB R22, R25, R22 ;  /* 0x000000161916723e */ /* 0x000fe200000000ff */
[----:B------:R-:W-:Y:S01]  /*bef0*/  STG.E.U16 [R40.64], R2 ;  /* 0x0000000228007986 */ /* 0x000fe2000c10150a */
[----:B-1----:R-:W-:Y:S02]  /*bf00*/  PRMT R32, R18, 0x7632, R32 ;  /* 0x0000763212207816 */ /* 0x002fe40000000020 */
[----:B------:R-:W-:Y:S01]  /*bf10*/  PRMT R34, R20, 0x7632, R34 ;  /* 0x0000763214227816 */ /* 0x000fe20000000022 */
[----:B------:R-:W-:Y:S01]  /*bf20*/  STG.E.U16 [R46.64], R8 ;  /* 0x000000082e007986 */ /* 0x000fe2000c10150a */
[----:B------:R-:W-:Y:S02]  /*bf30*/  LEA.HI.X R71, R71, c[0x0][0x174], R74, 0x1, P1 ;  /* 0x00005d0047477a11 */ /* 0x000fe400008f0c4a */
[----:B--2---:R-:W-:Y:S01]  /*bf40*/  PRMT R36, R22, 0x7632, R36 ;  /* 0x0000763216247816 */ /* 0x004fe20000000024 */
        /* <DEDUP_REMOVED lines=16> */
.L_x_18517:
        /* <DEDUP_REMOVED lines=11> */
.L_x_25490:


//--------------------- .text._ZN4vllm25paged_attention_v2_kernelIttLi128ELi32ELi128ELNS_18Fp8KVCacheDataTypeE0ELb1ELi512EEEvPfS2_PT_PKS3_PKT0_S9_ifPKiSB_iPKfiiiSD_SD_iiiii --------------------------
	.section	.text._ZN4vllm25paged_attention_v2_kernelIttLi128ELi32ELi128ELNS_18Fp8KVCacheDataTypeE0ELb1ELi512EEEvPfS2_PT_PKS3_PKT0_S9_ifPKiSB_iPKfiiiSD_SD_iiiii,"ax",@progbits
	.sectioninfo	@"SHI_REGISTERS=79"
	.align	128
        .global         _ZN4vllm25paged_attention_v2_kernelIttLi128ELi32ELi128ELNS_18Fp8KVCacheDataTypeE0ELb1ELi512EEEvPfS2_PT_PKS3_PKT0_S9_ifPKiSB_iPKfiiiSD_SD_iiiii
        .type           _ZN4vllm25paged_attention_v2_kernelIttLi128ELi32ELi128ELNS_18Fp8KVCacheDataTypeE0ELb1ELi512EEEvPfS2_PT_PKS3_PKT0_S9_ifPKiSB_iPKfiiiSD_SD_iiiii,@function
        .size           _ZN4vllm25paged_attention_v2_kernelIttLi128ELi32ELi128ELNS_18Fp8KVCacheDataTypeE0ELb1ELi512EEEvPfS2_PT_PKS3_PKT0_S9_ifPKiSB_iPKfiiiSD_SD_iiiii,(.L_x_25491 - _ZN4vllm25paged_attention_v2_kernelIttLi128ELi32ELi128ELNS_18Fp8KVCacheDataTypeE0ELb1ELi512EEEvPfS2_PT_PKS3_PKT0_S9_ifPKiSB_iPKfiiiSD_SD_iiiii)
        .other          _ZN4vllm25paged_attention_v2_kernelIttLi128ELi32ELi128ELNS_18Fp8KVCacheDataTypeE0ELb1ELi512EEEvPfS2_PT_PKS3_PKT0_S9_ifPKiSB_iPKfiiiSD_SD_iiiii,@"STO_CUDA_ENTRY STV_DEFAULT"
_ZN4vllm25paged_attention_v2_kernelIttLi128ELi32ELi128ELNS_18Fp8KVCacheDataTypeE0ELb1ELi512EEEvPfS2_PT_PKS3_PKT0_S9_ifPKiSB_iPKfiiiSD_SD_iiiii:
.text._ZN4vllm25paged_attention_v2_kernelIttLi128ELi32ELi128ELNS_18Fp8KVCacheDataTypeE0ELb1ELi512EEEvPfS2_PT_PKS3_PKT0_S9_ifPKiSB_iPKfiiiSD_SD_iiiii:
        /* <DEDUP_REMOVED lines=57> */
[----:B------:R-:W-:Y:S01]  /*0390*/  IADD3 R0, R71, 0x1f, RZ ;  /* 0x0000001f47007810 */ /* 0x000fe20007ffe0ff */
[----:B------:R-:W0:Y:S03]  /*03a0*/  S2R R6, SR_TID.X ;  /* 0x0000000000067919 */ /* 0x000e260000002100 */
        /* <DEDUP_REMOVED lines=12> */
[----:B0-----:R-:W-:-:S04]  /*0470*/  SHF.R.S32.HI R2, RZ, 0x1f, R6 ;  /* 0x0000001fff027819 */ /* 0x001fc80000011406 */
[----:B------:R-:W-:Y:S01]  /*0480*/  LEA.HI R66, R2, R6, RZ, 0x5 ;  /* 0x0000000602427211 */ /* 0x000fe200078f28ff */
[----:B------:R-:W-:-:S03]  /*0490*/  IMAD R2, R3, 0x20, R58 ;  /* 0x0000002003027824 */ /* 0x000fc600078e023a */
[----:B------:R-:W-:Y:S02]  /*04a0*/  LOP3.LUT R65, R66, 0xffffffe0, RZ, 0xc0, !PT ;  /* 0xffffffe042417812 */ /* 0x000fe400078ec0ff */
[----:B------:R-:W-:Y:S02]  /*04b0*/  @P0 IADD3 R7, R7, 0x1, RZ ;  /* 0x0000000107070810 */ /* 0x000fe40007ffe0ff */
[C---:B------:R-:W-:Y:S01]  /*04c0*/  ISETP.GT.AND P0, PT, R6.reuse, 0xf, PT ;  /* 0x0000000f0600780c */ /* 0x040fe20003f04270 */
[----:B------:R-:W-:Y:S01]  /*04d0*/  IMAD.IADD R65, R6, 0x1, -R65 ;  /* 0x0000000106417824 */ /* 0x000fe200078e0a41 */
[----:B------:R-:W-:Y:S01]  /*04e0*/  IMNMX R67, R71, R2, PT ;  /* 0x0000000247437217 */ /* 0x000fe20003800200 */
[----:B------:R-:W-:Y:S01]  /*04f0*/  IMAD.MOV.U32 R0, RZ, RZ, R7 ;  /* 0x000000ffff007224 */ /* 0x000fe200078e0007 */
[----:B------:R-:W-:-:S03]  /*0500*/  SHF.R.S32.HI R66, RZ, 0x5, R66 ;  /* 0x00000005ff427819 */ /* 0x000fc60000011442 */
        /* <DEDUP_REMOVED lines=8> */
[----:B------:R-:W-:Y:S02]  /*0590*/  IADD3 R3, -R6, 0x7f, R3 ;  /* 0x0000007f06037810 */ /* 0x000fe40007ffe103 */
        /* <DEDUP_REMOVED lines=9> */
[----:B------:R-:W-:Y:S02]  /*0630*/  IADD3 R18, P0, P2, R3, R7, R12 ;  /* 0x0000000703127210 */ /* 0x000fe40007a1e00c */
[----:B------:R-:W-:Y:S02]  /*0640*/  SHF.R.S32.HI R3, RZ, 0x1f, R3 ;  /* 0x0000001fff037819 */ /* 0x000fe40000011403 */
[----:B------:R-:W-:Y:S02]  /*0650*/  LEA R17, P3, R18, c[0x0][0x178], 0x1 ;  /* 0x00005e0012117a11 */ /* 0x000fe400078608ff */
[----:B------:R-:W-:-:S04]  /*0660*/  IADD3.X R3, R3, R15, R16, P0, P2 ;  /* 0x0000000f03037210 */ /* 0x000fc800007e4410 */
[----:B------:R-:W-:-:S03]  /*0670*/  LEA.HI.X R18, R18, c[0x0][0x17c], R3, 0x1, P3 ;  /* 0x00005f0012127a11 */ /* 0x000fc600018f0c03 */
.L_x_18522:
        /* <DEDUP_REMOVED lines=11> */
.L_x_18521:
[----:B------:R-:W-:Y:S05]  /*0730*/  BSYNC B1 ;  /* 0x0000000000017941 */ /* 0x000fea0003800000 */
.L_x_18520:
        /* <DEDUP_REMOVED lines=8> */
.L_x_18523:
        /* <DEDUP_REMOVED lines=17> */
.L_x_18519:
[----:B------:R-:W-:Y:S05]  /*08d0*/  BSYNC B0 ;  /* 0x0000000000007941 */ /* 0x000fea0003800000 */
.L_x_18518:
        /* <DEDUP_REMOVED lines=43> */
[----:B------:R-:W-:Y:S01]  /*0b90*/  IMAD R2, R0, c[0x0][0x1c0], RZ ;  /* 0x0000700000027a24 */ /* 0x000fe200078e02ff */
[----:B------:R-:W-:Y:S01]  /*0ba0*/  IADD3 R8, P1, R64, R61, RZ ;  /* 0x0000003d40087210 */ /* 0x000fe20007f3e0ff */
[----:B------:R-:W-:Y:S01]  /*0bb0*/  IMAD.SHL.U32 R73, R65, 0x8, RZ ;  /* 0x0000000841497824 */ /* 0x000fe200078e00ff */
[----:B------:R-:W-:Y:S01]  /*0bc0*/  IADD3 R52, R4, -c[0x0][0x1dc], RZ ;  /* 0x8000770004347a10 */ /* 0x000fe20007ffe0ff */
[C---:B------:R-:W-:Y:S01]  /*0bd0*/  IMAD R59, R66.reuse, 0x20, R65 ;  /* 0x00000020423b7824 */ /* 0x040fe200078e0241 */
[----:B------:R-:W-:Y:S01]  /*0be0*/  LEA.HI.X.SX32 R9, R61, R54, 0x1, P1 ;  /* 0x000000363d097211 */ /* 0x000fe200008f0eff */
[----:B------:R-:W-:Y:S01]  /*0bf0*/  IMAD R56, R66, 0x20, R58 ;  /* 0x0000002042387824 */ /* 0x000fe200078e023a */
[----:B------:R-:W-:Y:S01]  /*0c00*/  SHF.R.S32.HI R7, RZ, 0x1f, R73 ;  /* 0x0000001fff077819 */ /* 0x000fe20000011449 */
[----:B------:R-:W-:Y:S01]  /*0c10*/  IMAD.MOV.U32 R53, RZ, RZ, c[0x0][0x1bc] ;  /* 0x00006f00ff357624 */ /* 0x000fe200078e00ff */
[----:B------:R-:W-:Y:S01]  /*0c20*/  IADD3 R72, P0, R2, R73, RZ ;  /* 0x0000004902487210 */ /* 0x000fe20007f1e0ff */
[----:B------:R-:W-:Y:S01]  /*0c30*/  IMAD.IADD R58, R58, 0x1, R59 ;  /* 0x000000013a3a7824 */ /* 0x000fe200078e023b */
[----:B------:R-:W-:Y:S01]  /*0c40*/  LEA R6, P1, R8, c[0x0][0x198], 0x2 ;  /* 0x0000660008067a11 */ /* 0x000fe200078210ff */
[----:B------:R-:W-:Y:S01]  /*0c50*/  IMAD.MOV.U32 R60, RZ, RZ, -0x800001 ;  /* 0xff7fffffff3c7424 */ /* 0x000fe200078e00ff */
[----:B------:R-:W-:Y:S01]  /*0c60*/  LEA.HI.X.SX32 R73, R2, R7, 0x1, P0 ;  /* 0x0000000702497211 */ /* 0x000fe200000f0eff */
[----:B------:R-:W-:Y:S01]  /*0c70*/  IMAD.MOV.U32 R55, RZ, RZ, R61 ;  /* 0x000000ffff377224 */ /* 0x000fe200078e003d */
[----:B------:R-:W-:-:S02]  /*0c80*/  LEA.HI.X R7, R8, c[0x0][0x19c], R9, 0x2, P1 ;  /* 0x0000670008077a11 */ /* 0x000fc400008f1409 */
[----:B------:R-:W-:Y:S02]  /*0c90*/  LEA R59, R59, 0x120, 0x2 ;  /* 0x000001203b3b7811 */ /* 0x000fe400078e10ff */
[----:B------:R-:W-:Y:S02]  /*0ca0*/  SHF.R.S32.HI R53, RZ, 0x1f, R53 ;  /* 0x0000001fff357819 */ /* 0x000fe40000011435 */
[----:B------:R-:W-:Y:S02]  /*0cb0*/  IADD3 R57, -R71, 0x1, R58 ;  /* 0x0000000147397810 */ /* 0x000fe40007ffe13a */
.L_x_18529:
        /* <DEDUP_REMOVED lines=61> */
[----:B-1----:R-:W-:Y:S02]  /*1090*/  HADD2.F32 R70, -RZ, R37.H0_H0 ;  /* 0x20000025ff467230 */ /* 0x002fe40000004100 */
[--C-:B--2---:R-:W-:Y:S02]  /*10a0*/  HADD2.F32 R45, -RZ, R8.reuse.H0_H0 ;  /* 0x20000008ff2d7230 */ /* 0x104fe40000004100 */
[----:B------:R-:W-:Y:S02]  /*10b0*/  HADD2.F32 R47, -RZ, R8.H1_H1 ;  /* 0x30000008ff2f7230 */ /* 0x000fe40000004100 */
[----:B------:R-:W-:Y:S01]  /*10c0*/  HADD2.F32 R8, -RZ, R33.H0_H0 ;  /* 0x20000021ff087230 */ /* 0x000fe20000004100 */
[----:B------:R-:W-:Y:S01]  /*10d0*/  FMUL.FTZ R46, R44, R45 ;  /* 0x0000002d2c2e7220 */ /* 0x000fe20000410000 */
[----:B------:R-:W-:Y:S02]  /*10e0*/  HADD2.F32 R44, -RZ, R32.H1_H1 ;  /* 0x30000020ff2c7230 */ /* 0x000fe40000004100 */
[----:B------:R-:W-:-:S02]  /*10f0*/  HADD2.F32 R32, -RZ, R36.H0_H0 ;  /* 0x20000024ff207230 */ /* 0x000fc40000004100 */
[----:B---3--:R-:W-:Y:S01]  /*1100*/  HADD2.F32 R45, -RZ, R12.H0_H0 ;  /* 0x2000000cff2d7230 */ /* 0x008fe20000004100 */
[----:B------:R-:W-:Y:S01]  /*1110*/  FMUL.FTZ R44, R44, R47 ;  /* 0x0000002f2c2c7220 */ /* 0x000fe20000410000 */
[----:B------:R-:W-:Y:S02]  /*1120*/  HADD2.F32 R36, -RZ, R36.H1_H1 ;  /* 0x30000024ff247230 */ /* 0x000fe40000004100 */
[----:B------:R-:W-:Y:S01]  /*1130*/  HADD2.F32 R47, -RZ, R9.H0_H0 ;  /* 0x20000009ff2f7230 */ /* 0x000fe20000004100 */
[----:B------:R-:W-:Y:S01]  /*1140*/  FFMA.FTZ R32, R32, R45, R46 ;  /* 0x0000002d20207223 */ /* 0x000fe2000001002e */
[----:B------:R-:W-:Y:S02]  /*1150*/  HADD2.F32 R45, -RZ, R12.H1_H1 ;  /* 0x3000000cff2d7230 */ /* 0x000fe40000004100 */
[----:B------:R-:W-:Y:S01]  /*1160*/  HADD2.F32 R33, -RZ, R33.H1_H1 ;  /* 0x30000021ff217230 */ /* 0x000fe20000004100 */
[----:B------:R-:W-:Y:S02]  /*1170*/  FMUL.FTZ R48, R8, R47 ;  /* 0x0000002f08307220 */ /* 0x000fe40000410000 */
[----:B------:R-:W-:-:S02]  /*1180*/  FFMA.FTZ R12, R36, R45, R44 ;  /* 0x0000002d240c7223 */ /* 0x000fc4000001002c */
[----:B------:R-:W2:Y:S01]  /*1190*/  LDG.E.128.CONSTANT R44, [R74.64+0xe00] ;  /* 0x000e000a4a2c7981 */ /* 0x000ea2000c1e9d00 */
[----:B------:R-:W-:Y:S02]  /*11a0*/  HADD2.F32 R8, -RZ, R9.H1_H1 ;  /* 0x30000009ff087230 */ /* 0x000fe40000004100 */
[----:B------:R-:W-:Y:S02]  /*11b0*/  HADD2.F32 R9, -RZ, R13.H0_H0 ;  /* 0x2000000dff097230 */ /* 0x000fe40000004100 */
[----:B------:R-:W-:-:S03]  /*11c0*/  HADD2.F32 R36, -RZ, R10.H0_H0 ;  /* 0x2000000aff247230 */ /* 0x000fc60000004100 */
[----:B------:R-:W-:Y:S02]  /*11d0*/  FFMA.FTZ R70, R70, R9, R48 ;  /* 0x0000000946467223 */ /* 0x000fe40000010030 */
[----:B------:R-:W0:Y:S01]  /*11e0*/  LDS.128 R48, [0x20] ;  /* 0x00002000ff307984 */ /* 0x000e220000000c00 */
[----:B------:R-:W-:Y:S01]  /*11f0*/  FMUL.FTZ R9, R33, R8 ;  /* 0x0000000821097220 */ /* 0x000fe20000410000 */
[----:B------:R-:W-:Y:S02]  /*1200*/  HADD2.F32 R8, -RZ, R13.H1_H1 ;  /* 0x3000000dff087230 */ /* 0x000fe40000004100 */
[----:B------:R-:W-:Y:S02]  /*1210*/  HADD2.F32 R33, -RZ, R37.H1_H1 ;  /* 0x30000025ff217230 */ /* 0x000fe40000004100 */
[--C-:B------:R-:W-:Y:S02]  /*1220*/  HADD2.F32 R13, -RZ, R34.reuse.H0_H0 ;  /* 0x20000022ff0d7230 */ /* 0x100fe40000004100 */
[----:B------:R-:W-:Y:S01]  /*1230*/  HADD2.F32 R34, -RZ, R34.H1_H1 ;  /* 0x30000022ff227230 */ /* 0x000fe20000004100 */
[----:B------:R-:W-:Y:S01]  /*1240*/  FFMA.FTZ R33, R33, R8, R9 ;  /* 0x0000000821217223 */ /* 0x000fe20000010009 */
[----:B------:R-:W-:Y:S01]  /*1250*/  HADD2.F32 R9, -RZ, R14.H0_H0 ;  /* 0x2000000eff097230 */ /* 0x000fe20000004100 */
[----:B------:R-:W-:Y:S01]  /*1260*/  FMUL.FTZ R13, R13, R36 ;  /* 0x000000240d0d7220 */ /* 0x000fe20000410000 */
[----:B------:R-:W-:-:S02]  /*1270*/  HADD2.F32 R36, -RZ, R38.H0_H0 ;  /* 0x20000026ff247230 */ /* 0x000fc40000004100 */
[----:B------:R-:W-:-:S03]  /*1280*/  HADD2.F32 R37, -RZ, R39.H1_H1 ;  /* 0x30000027ff257230 */ /* 0x000fc60000004100 */
[----:B------:R-:W-:Y:S01]  /*1290*/  FFMA.FTZ R36, R36, R9, R13 ;  /* 0x0000000924247223 */ /* 0x000fe2000001000d */
[----:B------:R-:W-:Y:S02]  /*12a0*/  HADD2.F32 R9, -RZ, R10.H1_H1 ;  /* 0x3000000aff097230 */ /* 0x000fe40000004100 */
[----:B------:R-:W-:-:S03]  /*12b0*/  HADD2.F32 R10, -RZ, R11.H1_H1 ;  /* 0x3000000bff0a7230 */ /* 0x000fc60000004100 */
[----:B------:R-:W-:Y:S01]  /*12c0*/  FMUL.FTZ R8, R34, R9 ;  /* 0x0000000922087220 */ /* 0x000fe20000410000 */
[----:B------:R-:W-:Y:S02]  /*12d0*/  HADD2.F32 R34, -RZ, R38.H1_H1 ;  /* 0x30000026ff227230 */ /* 0x000fe40000004100 */
[----:B------:R-:W-:Y:S02]  /*12e0*/  HADD2.F32 R9, -RZ, R14.H1_H1 ;  /* 0x3000000eff097230 */ /* 0x000fe40000004100 */
[----:B------:R-:W-:-:S03]  /*12f0*/  HADD2.F32 R38, -RZ, R39.H0_H0 ;  /* 0x20000027ff267230 */ /* 0x000fc60000004100 */
[----:B------:R-:W-:Y:S01]  /*1300*/  FFMA.FTZ R34, R34, R9, R8 ;  /* 0x0000000922227223 */ /* 0x000fe20000010008 */
[--C-:B------:R-:W-:Y:S02]  /*1310*/  HADD2.F32 R8, -RZ, R35.reuse.H0_H0 ;  /* 0x20000023ff087230 */ /* 0x100fe40000004100 */
[----:B------:R-:W-:Y:S02]  /*1320*/  HADD2.F32 R35, -RZ, R35.H1_H1 ;  /* 0x30000023ff237230 */ /* 0x000fe40000004100 */
[--C-:B----4-:R-:W-:Y:S02]  /*1330*/  HADD2.F32 R14, -RZ, R16.reuse.H0_H0 ;  /* 0x20000010ff0e7230 */ /* 0x110fe40000004100 */
[----:B------:R-:W-:Y:S01]  /*1340*/  HADD2.F32 R16, -RZ, R16.H1_H1 ;  /* 0x30000010ff107230 */ /* 0x000fe20000004100 */
[----:B------:R-:W-:Y:S01]  /*1350*/  FMUL.FTZ R10, R35, R10 ;  /* 0x0000000a230a7220 */ /* 0x000fe20000410000 */
[--C-:B0-----:R-:W-:Y:S02]  /*1360*/  HADD2.F32 R13, -RZ, R48.reuse.H0_H0 ;  /* 0x20000030ff0d7230 */ /* 0x101fe40000004100 */
[----:B------:R-:W-:-:S02]  /*1370*/  HADD2.F32 R35, -RZ, R48.H1_H1 ;  /* 0x30000030ff237230 */ /* 0x000fc40000004100 */
[----:B------:R-:W-:Y:S01]  /*1380*/  HADD2.F32 R9, -RZ, R11.H0_H0 ;  /* 0x2000000bff097230 */ /* 0x000fe20000004100 */
[----:B------:R-:W-:Y:S01]  /*1390*/  FFMA.FTZ R32, R13, R14, R32 ;  /* 0x0000000e0d207223 */ /* 0x000fe20000010020 */
[----:B------:R-:W-:Y:S01]  /*13a0*/  HADD2.F32 R13, -RZ, R49.H0_H0 ;  /* 0x20000031ff0d7230 */ /* 0x000fe20000004100 */
[----:B------:R-:W-:Y:S01]  /*13b0*/  FFMA.FTZ R35, R35, R16, R12 ;  /* 0x0000001023237223 */ /* 0x000fe2000001000c */
[----:B------:R-:W-:Y:S01]  /*13c0*/  HADD2.F32 R12, -RZ, R17.H0_H0 ;  /* 0x20000011ff0c7230 */ /* 0x000fe20000004100 */
[----:B------:R-:W-:Y:S01]  /*13d0*/  FMUL.FTZ R11, R8, R9 ;  /* 0x00000009080b7220 */ /* 0x000fe20000410000 */
[--C-:B------:R-:W-:Y:S02]  /*13e0*/  HADD2.F32 R9, -RZ, R15.reuse.H0_H0 ;  /* 0x2000000fff097230 */ /* 0x100fe40000004100 */
[----:B------:R-:W-:Y:S01]  /*13f0*/  HADD2.F32 R8, -RZ, R15.H1_H1 ;  /* 0x3000000fff087230 */ /* 0x000fe20000004100 */
[----:B------:R-:W-:Y:S01]  /*1400*/  FFMA.FTZ R70, R13, R12, R70 ;  /* 0x0000000c0d467223 */ /* 0x000fe20000010046 */
[----:B------:R-:W-:Y:S01]  /*1410*/  HADD2.F32 R16, -RZ, R49.H1_H1 ;  /* 0x30000031ff107230 */ /* 0x000fe20000004100 */
[----:B------:R-:W0:Y:S01]  /*1420*/  LDS.128 R12, [0x30] ;  /* 0x00003000ff0c7984 */ /* 0x000e220000000c00 */
[----:B------:R-:W-:Y:S01]  /*1430*/  HADD2.F32 R17, -RZ, R17.H1_H1 ;  /* 0x30000011ff117230 */ /* 0x000fe20000004100 */
[----:B------:R-:W-:-:S02]  /*1440*/  FFMA.FTZ R38, R38, R9, R11 ;  /* 0x0000000926267223 */ /* 0x000fc4000001000b */
[----:B------:R-:W-:Y:S02]  /*1450*/  FFMA.FTZ R37, R37, R8, R10 ;  /* 0x0000000825257223 */ /* 0x000fe4000001000a */
[----:B------:R-:W-:Y:S01]  /*1460*/  FFMA.FTZ R33, R16, R17, R33 ;  /* 0x0000001110217223 */ /* 0x000fe20000010021 */
[----:B------:R-:W3:Y:S01]  /*1470*/  LDG.E.128.CONSTANT R8, [R74.64+0x1000] ;  /* 0x0010000a4a087981 */ /* 0x000ee2000c1e9d00 */
[----:B------:R-:W-:Y:S02]  /*1480*/  HADD2.F32 R17, -RZ, R50.H0_H0 ;  /* 0x20000032ff117230 */ /* 0x000fe40000004100 */
[--C-:B------:R-:W-:Y:S02]  /*1490*/  HADD2.F32 R16, -RZ, R18.reuse.H0_H0 ;  /* 0x20000012ff107230 */ /* 0x100fe40000004100 */
[----:B------:R-:W-:Y:S02]  /*14a0*/  HADD2.F32 R18, -RZ, R18.H1_H1 ;  /* 0x30000012ff127230 */ /* 0x000fe40000004100 */
[----:B------:R-:W-:Y:S01]  /*14b0*/  HADD2.F32 R48, -RZ, R20.H0_H0 ;  /* 0x20000014ff307230 */ /* 0x000fe20000004100 */
[----:B------:R-:W-:Y:S01]  /*14c0*/  FFMA.FTZ R36, R17, R16, R36 ;  /* 0x0000001011247223 */ /* 0x000fe20000010024 */
[----:B------:R-:W-:-:S02]  /*14d0*/  HADD2.F32 R17, -RZ, R50.H1_H1 ;  /* 0x30000032ff117230 */ /* 0x000fc40000004100 */
[----:B------:R-:W-:Y:S02]  /*14e0*/  HADD2.F32 R16, -RZ, R51.H1_H1 ;  /* 0x30000033ff107230 */ /* 0x000fe40000004100 */
[----:B------:R-:W-:Y:S01]  /*14f0*/  HADD2.F32 R20, -RZ, R20.H1_H1 ;  /* 0x30000014ff147230 */ /* 0x000fe20000004100 */
[----:B------:R-:W-:Y:S01]  /*1500*/  FFMA.FTZ R34, R17, R18, R34 ;  /* 0x0000001211227223 */ /* 0x000fe20000010022 */
[--C-:B------:R-:W-:Y:S02]  /*1510*/  HADD2.F32 R18, -RZ, R19.reuse.H0_H0 ;  /* 0x20000013ff127230 */ /* 0x100fe40000004100 */
[----:B------:R-:W-:Y:S02]  /*1520*/  HADD2.F32 R19, -RZ, R19.H1_H1 ;  /* 0x30000013ff137230 */ /* 0x000fe40000004100 */
[----:B------:R-:W-:-:S03]  /*1530*/  HADD2.F32 R17, -RZ, R51.H0_H0 ;  /* 0x20000033ff117230 */ /* 0x000fc60000004100 */
[----:B------:R-:W-:Y:S02]  /*1540*/  FFMA.FTZ R37, R16, R19, R37 ;  /* 0x0000001310257223 */ /* 0x000fe40000010025 */
[----:B------:R-:W-:Y:S02]  /*1550*/  FFMA.FTZ R38, R17, R18, R38 ;  /* 0x0000001211267223 */ /* 0x000fe40000010026 */
[----:B------:R-:W1:Y:S01]  /*1560*/  LDS.128 R16, [0x40] ;  /* 0x00004000ff107984 */ /* 0x000e620000000c00 */
[--C-:B0-----:R-:W-:Y:S02]  /*1570*/  HADD2.F32 R39, -RZ, R12.reuse.H0_H0 ;  /* 0x2000000cff277230 */ /* 0x101fe40000004100 */
[----:B------:R-:W-:Y:S02]  /*1580*/  HADD2.F32 R12, -RZ, R12.H1_H1 ;  /* 0x3000000cff0c7230 */ /* 0x000fe40000004100 */
[----:B------:R-:W-:Y:S01]  /*1590*/  HADD2.F32 R49, -RZ, R13.H0_H0 ;  /* 0x2000000dff317230 */ /* 0x000fe20000004100 */
[----:B------:R-:W-:Y:S01]  /*15a0*/  FFMA.FTZ R39, R39, R48, R32 ;  /* 0x0000003027277223 */ /* 0x000fe20000010020 */
[----:B------:R-:W-:Y:S01]  /*15b0*/  HADD2.F32 R32, -RZ, R22.H0_H0 ;  /* 0x20000016ff207230 */ /* 0x000fe20000004100 */
[----:B------:R-:W-:Y:S01]  /*15c0*/  FFMA.FTZ R35, R12, R20, R35 ;  /* 0x000000140c237223 */ /* 0x000fe20000010023 */
[----:B------:R-:W-:-:S02]  /*15d0*/  HADD2.F32 R12, -RZ, R21.H0_H0 ;  /* 0x20000015ff0c7230 */ /* 0x000fc40000004100 */
[----:B------:R-:W-:Y:S02]  /*15e0*/  HADD2.F32 R21, -RZ, R21.H1_H1 ;  /* 0x30000015ff157230 */ /* 0x000fe40000004100 */
[----:B------:R-:W-:Y:S01]  /*15f0*/  HADD2.F32 R22, -RZ, R22.H1_H1 ;  /* 0x30000016ff167230 */ /* 0x000fe20000004100 */
[----:B------:R-:W-:Y:S01]  /*1600*/  FFMA.FTZ R70, R49, R12, R70 ;  /* 0x0000000c31467223 */ /* 0x000fe20000010046 */
[----:B------:R-:W-:Y:S02]  /*1610*/  HADD2.F32 R12, -RZ, R13.H1_H1 ;  /* 0x3000000dff0c7230 */ /* 0x000fe40000004100 */
[----:B------:R-:W-:-:S03]  /*1620*/  HADD2.F32 R13, -RZ, R14.H0_H0 ;  /* 0x2000000eff0d7230 */ /* 0x000fc60000004100 */
[----:B------:R-:W-:Y:S01]  /*1630*/  FFMA.FTZ R33, R12, R21, R33 ;  /* 0x000000150c217223 */ /* 0x000fe20000010021 */
[--C-:B------:R-:W-:Y:S01]  /*1640*/  HADD2.F32 R12, -RZ, R23.reuse.H0_H0 ;  /* 0x20000017ff0c7230 */ /* 0x100fe20000004100 */
[----:B------:R-:W-:Y:S01]  /*1650*/  FFMA.FTZ R32, R13, R32, R36 ;  /* 0x000000200d207223 */ /* 0x000fe20000010024 */
[----:B------:R-:W-:Y:S02]  /*1660*/  HADD2.F32 R13, -RZ, R14.H1_H1 ;  /* 0x3000000eff0d7230 */ /* 0x000fe40000004100 */
[----:B------:R-:W-:Y:S02]  /*1670*/  HADD2.F32 R23, -RZ, R23.H1_H1 ;  /* 0x30000017ff177230 */ /* 0x000fe40000004100 */
[--C-:B------:R-:W-:Y:S01]  /*1680*/  HADD2.F32 R36, -RZ, R15.reuse.H1_H1 ;  /* 0x3000000fff247230 */ /* 0x100fe20000004100 */
[----:B------:R-:W-:Y:S01]  /*1690*/  FFMA.FTZ R34, R13, R22, R34 ;  /* 0x000000160d227223 */ /* 0x000fe20000010022 */
[----:B------:R-:W-:Y:S02]  /*16a0*/  HADD2.F32 R21, -RZ, R15.H0_H0 ;  /* 0x2000000fff157230 */ /* 0x000fe40000004100 */
[----:B------:R-:W-:Y:S01]  /*16b0*/  HADD2.F32 R13, -RZ, R24.H0_H0 ;  /* 0x20000018ff0d7230 */ /* 0x000fe20000004100 */
[----:B------:R-:W-:Y:S01]  /*16c0*/  FFMA.FTZ R36, R36, R23, R37 ;  /* 0x0000001724247223 */ /* 0x000fe20000010025 */
[----:B-1----:R-:W-:Y:S01]  /*16d0*/  HADD2.F32 R14, -RZ, R16.H0_H0 ;  /* 0x20000010ff0e7230 */ /* 0x002fe20000004100 */
[----:B------:R-:W-:-:S02]  /*16e0*/  FFMA.FTZ R38, R21, R12, R38 ;  /* 0x0000000c15267223 */ /* 0x000fc40000010026 */
[----:B------:R-:W0:Y:S02]  /*16f0*/  LDS.128 R20, [0x50] ;  /* 0x00005000ff147984 */ /* 0x000e240000000c00 */
[----:B------:R-:W-:Y:S02]  /*1700*/  FFMA.FTZ R37, R14, R13, R39 ;  /* 0x0000000d0e257223 */ /* 0x000fe40000010027 */
[----:B------:R-:W4:Y:S01]  /*1710*/  LDG.E.128.CONSTANT R12, [R74.64+0x1200] ;  /* 0x0012000a4a0c7981 */ /* 0x000f22000c1e9d00 */
[----:B------:R-:W-:Y:S02]  /*1720*/  HADD2.F32 R16, -RZ, R16.H1_H1 ;  /* 0x30000010ff107230 */ /* 0x000fe40000004100 */
[----:B------:R-:W-:Y:S02]  /*1730*/  HADD2.F32 R24, -RZ, R24.H1_H1 ;  /* 0x30000018ff187230 */ /* 0x000fe40000004100 */
[----:B------:R-:W-:-:S03]  /*1740*/  HADD2.F32 R39, -RZ, R27.H1_H1 ;  /* 0x3000001bff277230 */ /* 0x000fc60000004100 */
[----:B------:R-:W-:Y:S01]  /*1750*/  FFMA.FTZ R16, R16, R24, R35 ;  /* 0x0000001810107223 */ /* 0x000fe20000010023 */
[----:B------:R-:W-:Y:S02]  /*1760*/  HADD2.F32 R35, -RZ, R17.H0_H0 ;  /* 0x20000011ff237230 */ /* 0x000fe40000004100 */
[--C-:B------:R-:W-:Y:S02]  /*1770*/  HADD2.F32 R24, -RZ, R25.reuse.H0_H0 ;  /* 0x20000019ff187230 */ /* 0x100fe40000004100 */
[----:B------:R-:W-:-:S03]  /*1780*/  HADD2.F32 R25, -RZ, R25.H1_H1 ;  /* 0x30000019ff197230 */ /* 0x000fc60000004100 */
[----:B------:R-:W-:Y:S01]  /*1790*/  FFMA.FTZ R70, R35, R24, R70 ;  /* 0x0000001823467223 */ /* 0x000fe20000010046 */
[----:B------:R-:W-:Y:S02]  /*17a0*/  HADD2.F32 R24, -RZ, R17.H1_H1 ;  /* 0x30000011ff187230 */ /* 0x000fe40000004100 */
[----:B------:R-:W-:Y:S02]  /*17b0*/  HADD2.F32 R17, -RZ, R18.H0_H0 ;  /* 0x20000012ff117230 */ /* 0x000fe40000004100 */
[--C-:B------:R-:W-:Y:S01]  /*17c0*/  HADD2.F32 R35, -RZ, R26.reuse.H0_H0 ;  /* 0x2000001aff237230 */ /* 0x100fe20000004100 */
[----:B------:R-:W-:Y:S01]  /*17d0*/  FFMA.FTZ R25, R24, R25, R33 ;  /* 0x0000001918197223 */ /* 0x000fe20000010021 */
[----:B------:R-:W-:Y:S02]  /*17e0*/  HADD2.F32 R33, -RZ, R19.H0_H0 ;  /* 0x20000013ff217230 */ /* 0x000fe40000004100 */
[----:B------:R-:W-:Y:S01]  /*17f0*/  HADD2.F32 R26, -RZ, R26.H1_H1 ;  /* 0x3000001aff1a7230 */ /* 0x000fe20000004100 */
[----:B------:R-:W-:Y:S01]  /*1800*/  FFMA.FTZ R24, R17, R35, R32 ;  /* 0x0000002311187223 */ /* 0x000fe20000010020 */
[----:B------:R-:W-:-:S02]  /*1810*/  HADD2.F32 R17, -RZ, R18.H1_H1 ;  /* 0x30000012ff117230 */ /* 0x000fc40000004100 */
[----:B------:R-:W-:Y:S02]  /*1820*/  HADD2.F32 R18, -RZ, R27.H0_H0 ;  /* 0x2000001bff127230 */ /* 0x000fe40000004100 */
[----:B------:R-:W-:Y:S01]  /*1830*/  HADD2.F32 R19, -RZ, R19.H1_H1 ;  /* 0x30000013ff137230 */ /* 0x000fe20000004100 */
[----:B------:R-:W-:Y:S01]  /*1840*/  FFMA.FTZ R27, R17, R26, R34 ;  /* 0x0000001a111b7223 */ /* 0x000fe20000010022 */
[--C-:B------:R-:W-:Y:S01]  /*1850*/  HADD2.F32 R17, -RZ, R28.reuse.H0_H0 ;  /* 0x2000001cff117230 */ /* 0x100fe20000004100 */
[----:B------:R-:W-:Y:S01]  /*1860*/  FFMA.FTZ R38, R33, R18, R38 ;  /* 0x0000001221267223 */ /* 0x000fe20000010026 */
[----:B------:R-:W-:Y:S01]  /*1870*/  HADD2.F32 R28, -RZ, R28.H1_H1 ;  /* 0x3000001cff1c7230 */ /* 0x000fe20000004100 */
[----:B------:R-:W1:Y:S01]  /*1880*/  LDS.128 R32, [0x60] ;  /* 0x00006000ff207984 */ /* 0x000e620000000c00 */
[----:B0-----:R-:W-:Y:S01]  /*1890*/  HADD2.F32 R18, -RZ, R20.H0_H0 ;  /* 0x20000014ff127230 */ /* 0x001fe20000004100 */
[----:B------:R-:W-:Y:S01]  /*18a0*/  FFMA.FTZ R36, R19, R39, R36 ;  /* 0x0000002713247223 */ /* 0x000fe20000010024 */
[----:B------:R-:W-:-:S02]  /*18b0*/  HADD2.F32 R19, -RZ, R21.H0_H0 ;  /* 0x20000015ff137230 */ /* 0x000fc40000004100 */
[----:B------:R-:W-:Y:S01]  /*18c0*/  HADD2.F32 R26, -RZ, R29.H0_H0 ;  /* 0x2000001dff1a7230 */ /* 0x000fe20000004100 */
[----:B------:R-:W-:Y:S01]  /*18d0*/  FFMA.FTZ R37, R18, R17, R37 ;  /* 0x0000001112257223 */ /* 0x000fe20000010025 */
[----:B------:R-:W-:Y:S02]  /*18e0*/  HADD2.F32 R17, -RZ, R20.H1_H1 ;  /* 0x30000014ff117230 */ /* 0x000fe40000004100 */
[----:B------:R-:W-:Y:S01]  /*18f0*/  HADD2.F32 R20, -RZ, R21.H1_H1 ;  /* 0x30000015ff147230 */ /* 0x000fe20000004100 */
[----:B------:R-:W-:Y:S02]  /*1900*/  FFMA.FTZ R26, R19, R26, R70 ;  /* 0x0000001a131a7223 */ /* 0x000fe40000010046 */
[----:B------:R-:W-:Y:S02]  /*1910*/  FFMA.FTZ R28, R17, R28, R16 ;  /* 0x0000001c111c7223 */ /* 0x000fe40000010010 */
[----:B------:R-:W4:Y:S01]  /*1920*/  LDG.E.128.CONSTANT R16, [R74.64+0x1400] ;  /* 0x0014000a4a107981 */ /* 0x000f22000c1e9d00 */
[----:B------:R-:W-:-:S02]  /*1930*/  HADD2.F32 R29, -RZ, R29.H1_H1 ;  /* 0x3000001dff1d7230 */ /* 0x000fc40000004100 */
[----:B------:R-:W-:Y:S02]  /*1940*/  HADD2.F32 R21, -RZ, R22.H0_H0 ;  /* 0x20000016ff157230 */ /* 0x000fe40000004100 */
[--C-:B------:R-:W-:Y:S01]  /*1950*/  HADD2.F32 R39, -RZ, R30.reuse.H0_H0 ;  /* 0x2000001eff277230 */ /* 0x100fe20000004100 */
[----:B------:R-:W-:Y:S01]  /*1960*/  FFMA.FTZ R25, R20, R29, R25 ;  /* 0x0000001d14197223 */ /* 0x000fe20000010019 */
[--C-:B------:R-:W-:Y:S02]  /*1970*/  HADD2.F32 R20, -RZ, R31.reuse.H0_H0 ;  /* 0x2000001fff147230 */ /* 0x100fe40000004100 */
[----:B------:R-:W-:Y:S01]  /*1980*/  HADD2.F32 R30, -RZ, R30.H1_H1 ;  /* 0x3000001eff1e7230 */ /* 0x000fe20000004100 */
[----:B------:R-:W-:Y:S01]  /*1990*/  FFMA.FTZ R24, R21, R39, R24 ;  /* 0x0000002715187223 */ /* 0x000fe20000010018 */
[----:B------:R-:W-:Y:S02]  /*19a0*/  HADD2.F32 R31, -RZ, R31.H1_H1 ;  /* 0x3000001fff1f7230 */ /* 0x000fe40000004100 */
[----:B------:R-:W-:-:S02]  /*19b0*/  HADD2.F32 R22, -RZ, R22.H1_H1 ;  /* 0x30000016ff167230 */ /* 0x000fc40000004100 */
[--C-:B------:R-:W-:Y:S02]  /*19c0*/  HADD2.F32 R51, -RZ, R23.reuse.H1_H1 ;  /* 0x30000017ff337230 */ /* 0x100fe40000004100 */
[--C-:B------:R-:W-:Y:S01]  /*19d0*/  HADD2.F32 R76, -RZ, R40.reuse.H1_H1 ;  /* 0x30000028ff4c7230 */ /* 0x100fe20000004100 */
[----:B------:R-:W-:Y:S01]  /*19e0*/  FFMA.FTZ R27, R22, R30, R27 ;  /* 0x0000001e161b7223 */ /* 0x000fe2000001001b */
[----:B------:R-:W-:Y:S01]  /*19f0*/  HADD2.F32 R21, -RZ, R23.H0_H0 ;  /* 0x20000017ff157230 */ /* 0x000fe20000004100 */
[----:B------:R-:W-:Y:S01]  /*1a00*/  FFMA.FTZ R51, R51, R31, R36 ;  /* 0x0000001f33337223 */ /* 0x000fe20000010024 */
[----:B------:R-:W-:-:S03]  /*1a10*/  HADD2.F32 R31, -RZ, R40.H0_H0 ;  /* 0x20000028ff1f7230 */ /* 0x000fc60000004100 */
[----:B------:R-:W-:Y:S01]  /*1a20*/  FFMA.FTZ R38, R21, R20, R38 ;  /* 0x0000001415267223 */ /* 0x000fe20000010026 */
[--C-:B-1----:R-:W-:Y:S01]  /*1a30*/  HADD2.F32 R30, -RZ, R32.reuse.H0_H0 ;  /* 0x20000020ff1e7230 */ /* 0x102fe20000004100 */
[----:B------:R-:W0:Y:S01]  /*1a40*/  LDS.128 R20, [0x70] ;  /* 0x00007000ff147984 */ /* 0x000e220000000c00 */
[----:B------:R-:W-:-:S03]  /*1a50*/  HADD2.F32 R29, -RZ, R32.H1_H1 ;  /* 0x30000020ff1d7230 */ /* 0x000fc60000004100 */
[----:B------:R-:W-:Y:S02]  /*1a60*/  FFMA.FTZ R37, R30, R31, R37 ;  /* 0x0000001f1e257223 */ /* 0x000fe40000010025 */
[----:B------:R-:W-:Y:S02]  /*1a70*/  FFMA.FTZ R76, R29, R76, R28 ;  /* 0x0000004c1d4c7223 */ /* 0x000fe4000001001c */
[----:B------:R-:W4:Y:S01]  /*1a80*/  LDG.E.128.CONSTANT R28, [R74.64+0x1600] ;  /* 0x0016000a4a1c7981 */ /* 0x000f22000c1e9d00 */
[----:B------:R-:W-:Y:S02]  /*1a90*/  HADD2.F32 R39, -RZ, R33.H0_H0 ;  /* 0x20000021ff277230 */ /* 0x000fe40000004100 */
[----:B------:R-:W-:Y:S02]  /*1aa0*/  HADD2.F32 R32, -RZ, R41.H0_H0 ;  /* 0x20000029ff207230 */ /* 0x000fe40000004100 */
[--C-:B------:R-:W-:Y:S02]  /*1ab0*/  HADD2.F32 R50, -RZ, R42.reuse.H0_H0 ;  /* 0x2000002aff327230 */ /* 0x100fe40000004100 */
[----:B------:R-:W-:Y:S01]  /*1ac0*/  HADD2.F32 R49, -RZ, R42.H1_H1 ;  /* 0x3000002aff317230 */ /* 0x000fe20000004100 */
[----:B------:R-:W-:Y:S01]  /*1ad0*/  FFMA.FTZ R32, R39, R32, R26 ;  /* 0x0000002027207223 */ /* 0x000fe2000001001a */
[----:B------:R-:W-:-:S02]  /*1ae0*/  HADD2.F32 R26, -RZ, R33.H1_H1 ;  /* 0x30000021ff1a7230 */ /* 0x000fc40000004100 */
[----:B------:R-:W-:Y:S02]  /*1af0*/  HADD2.F32 R33, -RZ, R41.H1_H1 ;  /* 0x30000029ff217230 */ /* 0x000fe40000004100 */
[--C-:B------:R-:W-:Y:S02]  /*1b00*/  HADD2.F32 R39, -RZ, R34.reuse.H0_H0 ;  /* 0x20000022ff277230 */ /* 0x100fe40000004100 */
[----:B------:R-:W-:Y:S01]  /*1b10*/  HADD2.F32 R34, -RZ, R34.H1_H1 ;  /* 0x30000022ff227230 */ /* 0x000fe20000004100 */
[----:B------:R-:W-:Y:S01]  /*1b20*/  FFMA.FTZ R33, R26, R33, R25 ;  /* 0x000000211a217223 */ /* 0x000fe20000010019 */
[----:B------:R-:W-:Y:S01]  /*1b30*/  HADD2.F32 R25, -RZ, R35.H0_H0 ;  /* 0x20000023ff197230 */ /* 0x000fe20000004100 */
[----:B------:R-:W-:Y:S01]  /*1b40*/  FFMA.FTZ R50, R39, R50, R24 ;  /* 0x0000003227327223 */ /* 0x000fe20000010018 */
[----:B------:R-:W-:Y:S01]  /*1b50*/  HADD2.F32 R48, -RZ, R43.H0_H0 ;  /* 0x2000002bff307230 */ /* 0x000fe20000004100 */
[----:B------:R-:W-:-:S04]  /*1b60*/  FFMA.FTZ R49, R34, R49, R27 ;  /* 0x0000003122317223 */ /* 0x000fc8000001001b */
[----:B------:R-:W-:Y:S02]  /*1b70*/  FFMA.FTZ R48, R25, R48, R38 ;  /* 0x0000003019307223 */ /* 0x000fe40000010026 */
[----:B------:R-:W4:Y:S01]  /*1b80*/  LDG.E.128.CONSTANT R24, [R74.64+0x1800] ;  /* 0x0018000a4a187981 */ /* 0x000f22000c1e9d00 */
[----:B------:R-:W-:Y:S02]  /*1b90*/  HADD2.F32 R34, -RZ, R35.H1_H1 ;  /* 0x30000023ff227230 */ /* 0x000fe40000004100 */
[----:B------:R-:W-:Y:S02]  /*1ba0*/  HADD2.F32 R43, -RZ, R43.H1_H1 ;  /* 0x3000002bff2b7230 */ /* 0x000fe40000004100 */
[----:B0-----:R-:W-:Y:S02]  /*1bb0*/  HADD2.F32 R70, -RZ, R20.H0_H0 ;  /* 0x20000014ff467230 */ /* 0x001fe40000004100 */
[--C-:B------:R-:W-:Y:S01]  /*1bc0*/  HADD2.F32 R41, -RZ, R22.reuse.H0_H0 ;  /* 0x20000016ff297230 */ /* 0x100fe20000004100 */
[----:B------:R-:W-:Y:S01]  /*1bd0*/  FFMA.FTZ R51, R34, R43, R51 ;  /* 0x0000002b22337223 */ /* 0x000fe20000010033 */
[----:B------:R-:W-:-:S02]  /*1be0*/  HADD2.F32 R22, -RZ, R22.H1_H1 ;  /* 0x30000016ff167230 */ /* 0x000fc40000004100 */
[--C-:B------:R-:W-:Y:S02]  /*1bf0*/  HADD2.F32 R34, -RZ, R21.reuse.H1_H1 ;  /* 0x30000015ff227230 */ /* 0x100fe40000004100 */
[----:B--2---:R-:W-:Y:S02]  /*1c00*/  HADD2.F32 R35, -RZ, R44.H0_H0 ;  /* 0x2000002cff237230 */ /* 0x004fe40000004100 */
[----:B------:R-:W-:Y:S02]  /*1c10*/  HADD2.F32 R40, -RZ, R46.H0_H0 ;  /* 0x2000002eff287230 */ /* 0x000fe40000004100 */
[----:B------:R-:W-:Y:S01]  /*1c20*/  HADD2.F32 R44, -RZ, R44.H1_H1 ;  /* 0x3000002cff2c7230 */ /* 0x000fe20000004100 */
[----:B------:R-:W-:Y:S01]  /*1c30*/  FFMA.FTZ R70, R70, R35, R37 ;  /* 0x0000002346467223 */ /* 0x000fe20000010025 */
[----:B------:R-:W-:Y:S02]  /*1c40*/  HADD2.F32 R35, -RZ, R20.H1_H1 ;  /* 0x30000014ff237230 */ /* 0x000fe40000004100 */
[----:B------:R-:W-:-:S02]  /*1c50*/  HADD2.F32 R37, -RZ, R21.H0_H0 ;  /* 0x20000015ff257230 */ /* 0x000fc40000004100 */
[----:B------:R-:W-:Y:S02]  /*1c60*/  HADD2.F32 R20, -RZ, R45.H0_H0 ;  /* 0x2000002dff147230 */ /* 0x000fe40000004100 */
[----:B------:R-:W-:Y:S01]  /*1c70*/  HADD2.F32 R46, -RZ, R46.H1_H1 ;  /* 0x3000002eff2e7230 */ /* 0x000fe20000004100 */
[----:B------:R-:W-:Y:S01]  /*1c80*/  FFMA.FTZ R50, R41, R40, R50 ;  /* 0x0000002829327223 */ /* 0x000fe20000010032 */
[----:B------:R-:W-:Y:S01]  /*1c90*/  HADD2.F32 R41, -RZ, R23.H0_H0 ;  /* 0x20000017ff297230 */ /* 0x000fe20000004100 */
[----:B------:R-:W-:Y:S01]  /*1ca0*/  FFMA.FTZ R20, R37, R20, R32 ;  /* 0x0000001425147223 */ /* 0x000fe20000010020 */
[----:B------:R-:W-:Y:S01]  /*1cb0*/  HADD2.F32 R21, -RZ, R45.H1_H1 ;  /* 0x3000002dff157230 */ /* 0x000fe20000004100 */
[----:B------:R-:W-:Y:S01]  /*1cc0*/  FFMA.FTZ R49, R22, R46, R49 ;  /* 0x0000002e16317223 */ /* 0x000fe20000010031 */
[----:B------:R-:W2:Y:S01]  /*1cd0*/  LDG.E.128.CONSTANT R36, [R74.64+0x1a00] ;  /* 0x001a000a4a247981 */ /* 0x000ea2000c1e9d00 */
[--C-:B------:R-:W-:Y:S01]  /*1ce0*/  HADD2.F32 R22, -RZ, R47.reuse.H0_H0 ;  /* 0x2000002fff167230 */ /* 0x100fe20000004100 */
[----:B------:R-:W-:Y:S01]  /*1cf0*/  FFMA.FTZ R76, R35, R44, R76 ;  /* 0x0000002c234c7223 */ /* 0x000fe2000001004c */
[----:B------:R-:W-:Y:S01]  /*1d00*/  HADD2.F32 R47, -RZ, R47.H1_H1 ;  /* 0x3000002fff2f7230 */ /* 0x000fe20000004100 */
[----:B------:R-:W-:-:S02]  /*1d10*/  FFMA.FTZ R21, R34, R21, R33 ;  /* 0x0000001522157223 */ /* 0x000fc40000010021 */
[----:B------:R-:W-:Y:S01]  /*1d20*/  FFMA.FTZ R48, R41, R22, R48 ;  /* 0x0000001629307223 */ /* 0x000fe20000010030 */
[----:B------:R-:W-:Y:S01]  /*1d30*/  HADD2.F32 R22, -RZ, R23.H1_H1 ;  /* 0x30000017ff167230 */ /* 0x000fe20000004100 */
[----:B------:R-:W2:Y:S04]  /*1d40*/  LDG.E.128.CONSTANT R40, [R74.64+0x1c00] ;  /* 0x001c000a4a287981 */ /* 0x000ea8000c1e9d00 */
[----:B------:R-:W-:Y:S01]  /*1d50*/  FFMA.FTZ R51, R22, R47, R51 ;  /* 0x0000002f16337223 */ /* 0x000fe20000010033 */
[----:B------:R-:W0:Y:S04]  /*1d60*/  LDS.128 R32, [0x80] ;  /* 0x00008000ff207984 */ /* 0x000e280000000c00 */
[----:B------:R-:W2:Y:S01]  /*1d70*/  LDG.E.128.CONSTANT R44, [R74.64+0x1e00] ;  /* 0x001e000a4a2c7981 */ /* 0x000ea2000c1e9d00 */
[----:B0-----:R-:W-:-:S02]  /*1d80*/  HADD2.F32 R23, -RZ, R32.H0_H0 ;  /* 0x20000020ff177230 */ /* 0x001fc40000004100 */
[--C-:B---3--:R-:W-:Y:S02]  /*1d90*/  HADD2.F32 R22, -RZ, R8.reuse.H0_H0 ;  /* 0x20000008ff167230 */ /* 0x108fe40000004100 */
        /* <DEDUP_REMOVED lines=24> */
[--C-:B----4-:R-:W-:Y:S02]  /*1f20*/  HADD2.F32 R10, -RZ, R12.reuse.H0_H0 ;  /* 0x2000000cff0a7230 */ /* 0x110fe40000004100 */
[----:B------:R-:W-:-:S03]  /*1f30*/  HADD2.F32 R12, -RZ, R12.H1_H1 ;  /* 0x3000000cff0c7230 */ /* 0x000fc60000004100 */
[----:B------:R-:W-:Y:S01]  /*1f40*/  FFMA.FTZ R70, R9, R10, R70 ;  /* 0x0000000a09467223 */ /* 0x000fe20000010046 */
[----:B------:R-:W-:Y:S02]  /*1f50*/  HADD2.F32 R9, -RZ, R20.H1_H1 ;  /* 0x30000014ff097230 */ /* 0x000fe40000004100 */
        /* <DEDUP_REMOVED lines=9> */
[--C-:B------:R-:W-:Y:S01]  /*1ff0*/  HADD2.F32 R21, -RZ, R22.reuse.H0_H0 ;  /* 0x20000016ff157230 */ /* 0x100fe20000004100 */
[----:B------:R-:W1:Y:S01]  /*2000*/  LDS.128 R32, [0xb0] ;  /* 0x0000b000ff207984 */ /* 0x000e620000000c00 */
        /* <DEDUP_REMOVED lines=8> */
[----:B------:R-:W-:-:S04]  /*2090*/  FFMA.FTZ R48, R21, R20, R48 ;  /* 0x0000001415307223 */ /* 0x000fc80000010030 */
[----:B------:R-:W-:Y:S01]  /*20a0*/  FFMA.FTZ R51, R14, R15, R51 ;  /* 0x0000000f0e337223 */ /* 0x000fe20000010033 */
[--C-:B0-----:R-:W-:Y:S02]  /*20b0*/  HADD2.F32 R15, -RZ, R8.reuse.H0_H0 ;  /* 0x20000008ff0f7230 */ /* 0x101fe40000004100 */
[----:B------:R-:W-:Y:S02]  /*20c0*/  HADD2.F32 R21, -RZ, R8.H1_H1 ;  /* 0x30000008ff157230 */ /* 0x000fe40000004100 */
[----:B------:R-:W-:-:S05]  /*20d0*/  HADD2.F32 R8, -RZ, R16.H0_H0 ;  /* 0x20000010ff087230 */ /* 0x000fca0000004100 */
[----:B------:R-:W-:Y:S01]  /*20e0*/  FFMA.FTZ R70, R15, R8, R70 ;  /* 0x000000080f467223 */ /* 0x000fe20000010046 */
[--C-:B------:R-:W-:Y:S02]  /*20f0*/  HADD2.F32 R15, -RZ, R9.reuse.H0_H0 ;  /* 0x20000009ff0f7230 */ /* 0x100fe40000004100 */
[----:B------:R-:W-:Y:S02]  /*2100*/  HADD2.F32 R8, -RZ, R9.H1_H1 ;  /* 0x30000009ff087230 */ /* 0x000fe40000004100 */
[--C-:B------:R-:W-:Y:S02]  /*2110*/  HADD2.F32 R9, -RZ, R17.reuse.H0_H0 ;  /* 0x20000011ff097230 */ /* 0x100fe40000004100 */
[----:B------:R-:W-:Y:S02]  /*2120*/  HADD2.F32 R17, -RZ, R17.H1_H1 ;  /* 0x30000011ff117230 */ /* 0x000fe40000004100 */
[----:B------:R-:W-:Y:S01]  /*2130*/  HADD2.F32 R16, -RZ, R16.H1_H1 ;  /* 0x30000010ff107230 */ /* 0x000fe20000004100 */
[----:B------:R-:W-:Y:S01]  /*2140*/  FFMA.FTZ R12, R15, R9, R12 ;  /* 0x000000090f0c7223 */ /* 0x000fe2000001000c */
[----:B------:R-:W-:Y:S01]  /*2150*/  HADD2.F32 R9, -RZ, R10.H0_H0 ;  /* 0x2000000aff097230 */ /* 0x000fe20000004100 */
[----:B------:R-:W-:Y:S01]  /*2160*/  FFMA.FTZ R13, R8, R17, R13 ;  /* 0x00000011080d7223 */ /* 0x000fe2000001000d */
[----:B------:R-:W-:-:S02]  /*2170*/  HADD2.F32 R8, -RZ, R18.H0_H0 ;  /* 0x20000012ff087230 */ /* 0x000fc40000004100 */
[----:B------:R-:W-:Y:S02]  /*2180*/  HADD2.F32 R10, -RZ, R10.H1_H1 ;  /* 0x3000000aff0a7230 */ /* 0x000fe40000004100 */
[----:B------:R-:W-:Y:S01]  /*2190*/  HADD2.F32 R18, -RZ, R18.H1_H1 ;  /* 0x30000012ff127230 */ /* 0x000fe20000004100 */
[----:B------:R-:W-:Y:S01]  /*21a0*/  FFMA.FTZ R76, R21, R16, R76 ;  /* 0x00000010154c7223 */ /* 0x000fe2000001004c */
[--C-:B------:R-:W-:Y:S01]  /*21b0*/  HADD2.F32 R15, -RZ, R11.reuse.H0_H0 ;  /* 0x2000000bff0f7230 */ /* 0x100fe20000004100 */
[----:B------:R-:W-:Y:S01]  /*21c0*/  FFMA.FTZ R50, R9, R8, R50 ;  /* 0x0000000809327223 */ /* 0x000fe20000010032 */
[----:B------:R-:W-:Y:S01]  /*21d0*/  HADD2.F32 R16, -RZ, R11.H1_H1 ;  /* 0x3000000bff107230 */ /* 0x000fe20000004100 */
[----:B------:R-:W-:Y:S02]  /*21e0*/  FFMA.FTZ R49, R10, R18, R49 ;  /* 0x000000120a317223 */ /* 0x000fe40000010031 */
[----:B------:R-:W0:Y:S01]  /*21f0*/  LDS.128 R8, [0xc0] ;  /* 0x0000c000ff087984 */ /* 0x000e220000000c00 */
[----:B------:R-:W-:-:S05]  /*2200*/  HADD2.F32 R17, -RZ, R19.H0_H0 ;  /* 0x20000013ff117230 */ /* 0x000fca0000004100 */
[----:B------:R-:W-:Y:S01]  /*2210*/  FFMA.FTZ R48, R15, R17, R48 ;  /* 0x000000110f307223 */ /* 0x000fe20000010030 */
[----:B-1----:R-:W-:Y:S02]  /*2220*/  HADD2.F32 R15, -RZ, R32.H0_H0 ;  /* 0x20000020ff0f7230 */ /* 0x002fe40000004100 */
[--C-:B------:R-:W-:Y:S02]  /*2230*/  HADD2.F32 R17, -RZ, R28.reuse.H0_H0 ;  /* 0x2000001cff117230 */ /* 0x100fe40000004100 */
[----:B------:R-:W-:Y:S02]  /*2240*/  HADD2.F32 R14, -RZ, R19.H1_H1 ;  /* 0x30000013ff0e7230 */ /* 0x000fe40000004100 */
[----:B------:R-:W-:Y:S01]  /*2250*/  HADD2.F32 R28, -RZ, R28.H1_H1 ;  /* 0x3000001cff1c7230 */ /* 0x000fe20000004100 */
[----:B------:R-:W-:Y:S01]  /*2260*/  FFMA.FTZ R70, R15, R17, R70 ;  /* 0x000000110f467223 */ /* 0x000fe20000010046 */
[----:B------:R-:W-:Y:S01]  /*2270*/  HADD2.F32 R15, -RZ, R32.H1_H1 ;  /* 0x30000020ff0f7230 */ /* 0x000fe20000004100 */
[----:B------:R-:W-:Y:S01]  /*2280*/  FFMA.FTZ R51, R16, R14, R51 ;  /* 0x0000000e10337223 */ /* 0x000fe20000010033 */
[----:B------:R-:W-:-:S02]  /*2290*/  HADD2.F32 R16, -RZ, R29.H0_H0 ;  /* 0x2000001dff107230 */ /* 0x000fc40000004100 */
[----:B------:R-:W-:Y:S01]  /*22a0*/  HADD2.F32 R17, -RZ, R29.H1_H1 ;  /* 0x3000001dff117230 */ /* 0x000fe20000004100 */
[----:B------:R-:W-:Y:S01]  /*22b0*/  FFMA.FTZ R76, R15, R28, R76 ;  /* 0x0000001c0f4c7223 */ /* 0x000fe2000001004c */
[--C-:B------:R-:W-:Y:S02]  /*22c0*/  HADD2.F32 R15, -RZ, R33.reuse.H0_H0 ;  /* 0x20000021ff0f7230 */ /* 0x100fe40000004100 */
[----:B------:R-:W-:Y:S02]  /*22d0*/  HADD2.F32 R14, -RZ, R33.H1_H1 ;  /* 0x30000021ff0e7230 */ /* 0x000fe40000004100 */
[----:B------:R-:W-:Y:S01]  /*22e0*/  HADD2.F32 R21, -RZ, R30.H0_H0 ;  /* 0x2000001eff157230 */ /* 0x000fe20000004100 */
[----:B------:R-:W-:Y:S01]  /*22f0*/  FFMA.FTZ R16, R15, R16, R12 ;  /* 0x000000100f107223 */ /* 0x000fe2000001000c */
[----:B------:R-:W-:Y:S01]  /*2300*/  HADD2.F32 R20, -RZ, R34.H0_H0 ;  /* 0x20000022ff147230 */ /* 0x000fe20000004100 */
[----:B------:R-:W-:Y:S01]  /*2310*/  FFMA.FTZ R17, R14, R17, R13 ;  /* 0x000000110e117223 */ /* 0x000fe2000001000d */
[----:B------:R-:W-:Y:S01]  /*2320*/  HADD2.F32 R22, -RZ, R35.H0_H0 ;  /* 0x20000023ff167230 */ /* 0x000fe20000004100 */
[----:B------:R-:W1:Y:S01]  /*2330*/  LDS.128 R12, [0xd0] ;  /* 0x0000d000ff0c7984 */ /* 0x000e620000000c00 */
[----:B------:R-:W-:-:S02]  /*2340*/  HADD2.F32 R30, -RZ, R30.H1_H1 ;  /* 0x3000001eff1e7230 */ /* 0x000fc40000004100 */
[--C-:B------:R-:W-:Y:S02]  /*2350*/  HADD2.F32 R19, -RZ, R31.reuse.H0_H0 ;  /* 0x2000001fff137230 */ /* 0x100fe40000004100 */
[----:B------:R-:W-:Y:S02]  /*2360*/  HADD2.F32 R18, -RZ, R31.H1_H1 ;  /* 0x3000001fff127230 */ /* 0x000fe40000004100 */
        /* <DEDUP_REMOVED lines=12> */
[--C-:B0-----:R-:W-:Y:S02]  /*2430*/  HADD2.F32 R29, -RZ, R8.reuse.H0_H0 ;  /* 0x20000008ff1d7230 */ /* 0x101fe40000004100 */
[----:B------:R-:W-:Y:S02]  /*2440*/  HADD2.F32 R31, -RZ, R8.H1_H1 ;  /* 0x30000008ff1f7230 */ /* 0x000fe40000004100 */
[--C-:B------:R-:W-:Y:S02]  /*2450*/  HADD2.F32 R32, -RZ, R9.reuse.H0_H0 ;  /* 0x20000009ff207230 */ /* 0x100fe40000004100 */
[----:B------:R-:W-:-:S02]  /*2460*/  HADD2.F32 R33, -RZ, R9.H1_H1 ;  /* 0x30000009ff217230 */ /* 0x000fc40000004100 */
[--C-:B------:R-:W-:Y:S02]  /*2470*/  HADD2.F32 R27, -RZ, R10.reuse.H0_H0 ;  /* 0x2000000aff1b7230 */ /* 0x100fe40000004100 */
[----:B------:R-:W-:Y:S02]  /*2480*/  HADD2.F32 R28, -RZ, R10.H1_H1 ;  /* 0x3000000aff1c7230 */ /* 0x000fe40000004100 */
[--C-:B------:R-:W-:Y:S02]  /*2490*/  HADD2.F32 R24, -RZ, R11.reuse.H0_H0 ;  /* 0x2000000bff187230 */ /* 0x100fe40000004100 */
[----:B------:R-:W-:Y:S02]  /*24a0*/  HADD2.F32 R25, -RZ, R11.H1_H1 ;  /* 0x3000000bff197230 */ /* 0x000fe40000004100 */
[----:B------:R-:W0:Y:S01]  /*24b0*/  LDS.128 R8, [0xe0] ;  /* 0x0000e000ff087984 */ /* 0x000e220000000c00 */
[----:B------:R-:W-:Y:S02]  /*24c0*/  FFMA.FTZ R70, R29, R20, R70 ;  /* 0x000000141d467223 */ /* 0x000fe40000010046 */
[----:B------:R-:W-:-:S02]  /*24d0*/  FFMA.FTZ R20, R32, R21, R16 ;  /* 0x0000001520147223 */ /* 0x000fc40000010010 */
[----:B------:R-:W-:Y:S02]  /*24e0*/  FFMA.FTZ R21, R33, R22, R17 ;  /* 0x0000001621157223 */ /* 0x000fe40000010011 */
[----:B------:R-:W-:Y:S02]  /*24f0*/  FFMA.FTZ R24, R24, R19, R48 ;  /* 0x0000001318187223 */ /* 0x000fe40000010030 */
[----:B------:R-:W-:Y:S02]  /*2500*/  FFMA.FTZ R25, R25, R18, R51 ;  /* 0x0000001219197223 */ /* 0x000fe40000010033 */
[----:B------:R-:W3:Y:S01]  /*2510*/  LDS.128 R16, [0xf0] ;  /* 0x0000f000ff107984 */ /* 0x000ee20000000c00 */
[--C-:B------:R-:W-:Y:S02]  /*2520*/  HADD2.F32 R23, -RZ, R26.reuse.H0_H0 ;  /* 0x2000001aff177230 */ /* 0x100fe40000004100 */
[----:B------:R-:W-:Y:S01]  /*2530*/  HADD2.F32 R26, -RZ, R26.H1_H1 ;  /* 0x3000001aff1a7230 */ /* 0x000fe20000004100 */
[----:B------:R-:W-:Y:S01]  /*2540*/  FFMA.FTZ R76, R31, R30, R76 ;  /* 0x0000001e1f4c7223 */ /* 0x000fe2000001004c */
[----:B-1----:R-:W-:-:S02]  /*2550*/  HADD2.F32 R31, -RZ, R12.H0_H0 ;  /* 0x2000000cff1f7230 */ /* 0x002fc40000004100 */
[----:B------:R-:W-:Y:S01]  /*2560*/  HADD2.F32 R33, -RZ, R12.H1_H1 ;  /* 0x3000000cff217230 */ /* 0x000fe20000004100 */
[----:B------:R-:W-:Y:S01]  /*2570*/  FFMA.FTZ R26, R28, R26, R49 ;  /* 0x0000001a1c1a7223 */ /* 0x000fe20000010031 */
[--C-:B------:R-:W-:Y:S02]  /*2580*/  HADD2.F32 R35, -RZ, R13.reuse.H0_H0 ;  /* 0x2000000dff237230 */ /* 0x100fe40000004100 */
[----:B------:R-:W-:Y:S01]  /*2590*/  HADD2.F32 R12, -RZ, R13.H1_H1 ;  /* 0x3000000dff0c7230 */ /* 0x000fe20000004100 */
[----:B------:R-:W-:Y:S01]  /*25a0*/  FFMA.FTZ R23, R27, R23, R50 ;  /* 0x000000171b177223 */ /* 0x000fe20000010032 */
[----:B--2---:R-:W-:Y:S02]  /*25b0*/  HADD2.F32 R28, -RZ, R38.H0_H0 ;  /* 0x20000026ff1c7230 */ /* 0x004fe40000004100 */
[----:B------:R-:W-:Y:S02]  /*25c0*/  HADD2.F32 R13, -RZ, R14.H0_H0 ;  /* 0x2000000eff0d7230 */ /* 0x000fe40000004100 */
[----:B------:R-:W-:-:S02]  /*25d0*/  HADD2.F32 R29, -RZ, R38.H1_H1 ;  /* 0x30000026ff1d7230 */ /* 0x000fc40000004100 */
[----:B------:R-:W-:Y:S02]  /*25e0*/  HADD2.F32 R14, -RZ, R14.H1_H1 ;  /* 0x3000000eff0e7230 */ /* 0x000fe40000004100 */
[--C-:B------:R-:W-:Y:S02]  /*25f0*/  HADD2.F32 R32, -RZ, R37.reuse.H0_H0 ;  /* 0x20000025ff207230 */ /* 0x100fe40000004100 */
[----:B------:R-:W-:Y:S02]  /*2600*/  HADD2.F32 R37, -RZ, R37.H1_H1 ;  /* 0x30000025ff257230 */ /* 0x000fe40000004100 */
[----:B------:R-:W-:Y:S01]  /*2610*/  HADD2.F32 R34, -RZ, R15.H0_H0 ;  /* 0x2000000fff227230 */ /* 0x000fe20000004100 */
[----:B------:R-:W-:Y:S01]  /*2620*/  FFMA.FTZ R23, R13, R28, R23 ;  /* 0x0000001c0d177223 */ /* 0x000fe20000010017 */
[--C-:B------:R-:W-:Y:S02]  /*2630*/  HADD2.F32 R27, -RZ, R39.reuse.H0_H0 ;  /* 0x20000027ff1b7230 */ /* 0x100fe40000004100 */
[----:B------:R-:W-:-:S02]  /*2640*/  HADD2.F32 R22, -RZ, R39.H1_H1 ;  /* 0x30000027ff167230 */ /* 0x000fc40000004100 */
[----:B------:R-:W-:Y:S01]  /*2650*/  HADD2.F32 R15, -RZ, R15.H1_H1 ;  /* 0x3000000fff0f7230 */ /* 0x000fe20000004100 */
[----:B------:R-:W-:Y:S01]  /*2660*/  FFMA.FTZ R26, R14, R29, R26 ;  /* 0x0000001d0e1a7223 */ /* 0x000fe2000001001a */
[--C-:B------:R-:W-:Y:S02]  /*2670*/  HADD2.F32 R30, -RZ, R36.reuse.H0_H0 ;  /* 0x20000024ff1e7230 */ /* 0x100fe40000004100 */
[----:B------:R-:W-:Y:S02]  /*2680*/  HADD2.F32 R36, -RZ, R36.H1_H1 ;  /* 0x30000024ff247230 */ /* 0x000fe40000004100 */
[--C-:B------:R-:W-:Y:S01]  /*2690*/  HADD2.F32 R28, -RZ, R41.reuse.H0_H0 ;  /* 0x20000029ff1c7230 */ /* 0x100fe20000004100 */
[----:B------:R-:W-:Y:S01]  /*26a0*/  FFMA.FTZ R21, R12, R37, R21 ;  /* 0x000000250c157223 */ /* 0x000fe20000010015 */
[----:B------:R-:W-:Y:S02]  /*26b0*/  HADD2.F32 R41, -RZ, R41.H1_H1 ;  /* 0x30000029ff297230 */ /* 0x000fe40000004100 */
[--C-:B0-----:R-:W-:Y:S01]  /*26c0*/  HADD2.F32 R14, -RZ, R9.reuse.H1_H1 ;  /* 0x30000009ff0e7230 */ /* 0x101fe20000004100 */
        /* <DEDUP_REMOVED lines=11> */
[----:B---3--:R-:W-:-:S02]  /*2780*/  HADD2.F32 R9, -RZ, R16.H0_H0 ;  /* 0x20000010ff097230 */ /* 0x008fc40000004100 */
[----:B------:R-:W-:Y:S01]  /*2790*/  HADD2.F32 R21, -RZ, R44.H0_H0 ;  /* 0x2000002cff157230 */ /* 0x000fe20000004100 */
[----:B------:R-:W-:Y:S01]  /*27a0*/  FFMA.FTZ R12, R25, R12, R70 ;  /* 0x0000000c190c7223 */ /* 0x000fe20000010046 */
        /* <DEDUP_REMOVED lines=8> */
[----:B------:R-:W-:-:S02]  /*2830*/  HADD2.F32 R13, -RZ, R43.H0_H0 ;  /* 0x2000002bff0d7230 */ /* 0x000fc40000004100 */
[----:B------:R-:W-:Y:S02]  /*2840*/  HADD2.F32 R8, -RZ, R11.H0_H0 ;  /* 0x2000000bff087230 */ /* 0x000fe40000004100 */
[----:B------:R-:W-:Y:S02]  /*2850*/  HADD2.F32 R17, -RZ, R17.H1_H1 ;  /* 0x30000011ff117230 */ /* 0x000fe40000004100 */
[----:B------:R-:W-:Y:S01]  /*2860*/  HADD2.F32 R45, -RZ, R45.H1_H1 ;  /* 0x3000002dff2d7230 */ /* 0x000fe20000004100 */
[----:B------:R-:W-:Y:S01]  /*2870*/  FFMA.FTZ R20, R25, R28, R20 ;  /* 0x0000001c19147223 */ /* 0x000fe20000010014 */
[----:B------:R-:W-:Y:S01]  /*2880*/  HADD2.F32 R31, -RZ, R42.H0_H0 ;  /* 0x2000002aff1f7230 */ /* 0x000fe20000004100 */
[----:B------:R-:W-:Y:S01]  /*2890*/  FADD.FTZ R9, R9, R16 ;  /* 0x0000001009097221 */ /* 0x000fe20000010000 */
[----:B------:R-:W-:Y:S01]  /*28a0*/  HADD2.F32 R30, -RZ, R10.H0_H0 ;  /* 0x2000000aff1e7230 */ /* 0x000fe20000004100 */
[----:B------:R-:W-:Y:S01]  /*28b0*/  FFMA.FTZ R8, R8, R13, R24 ;  /* 0x0000000d08087223 */ /* 0x000fe20000010018 */
[----:B------:R-:W0:Y:S01]  /*28c0*/  I2F R16, R57 ;  /* 0x0000003900107306 */ /* 0x000e220000201400 */
[----:B------:R-:W-:Y:S01]  /*28d0*/  HADD2.F32 R15, -RZ, R42.H1_H1 ;  /* 0x3000002aff0f7230 */ /* 0x000fe20000004100 */
[----:B------:R-:W-:Y:S01]  /*28e0*/  FFMA.FTZ R14, R17, R45, R14 ;  /* 0x0000002d110e7223 */ /* 0x000fe2000001000e */
[----:B------:R-:W-:Y:S01]  /*28f0*/  HADD2.F32 R10, -RZ, R10.H1_H1 ;  /* 0x3000000aff0a7230 */ /* 0x000fe20000004100 */
[----:B------:R-:W-:Y:S01]  /*2900*/  FFMA.FTZ R23, R30, R31, R23 ;  /* 0x0000001f1e177223 */ /* 0x000fe20000010017 */
[----:B------:R-:W-:Y:S01]  /*2910*/  HADD2.F32 R12, -RZ, R18.H0_H0 ;  /* 0x20000012ff0c7230 */ /* 0x000fe20000004100 */
[----:B------:R-:W-:Y:S01]  /*2920*/  FADD.FTZ R17, R20, R9 ;  /* 0x0000000914117221 */ /* 0x000fe20000010000 */
        /* <DEDUP_REMOVED lines=18> */
[----:B0-----:R-:W-:-:S02]  /*2a50*/  FMUL.FTZ R16, R16, R63 ;  /* 0x0000003f10107220 */ /* 0x001fc40000410000 */
        /* <DEDUP_REMOVED lines=11> */
.L_x_18527:
[----:B------:R-:W-:-:S05]  /*2b10*/  IMAD.MOV.U32 R8, RZ, RZ, -0x800001 ;  /* 0xff7fffffff087424 */ /* 0x000fca00078e00ff */
[----:B------:R0:W-:Y:S02]  /*2b20*/  STS [R59], R8 ;  /* 0x000000083b007388 */ /* 0x0001e40000000800 */
.L_x_18528:
[----:B------:R-:W-:Y:S05]  /*2b30*/  BSYNC B1 ;  /* 0x0000000000017941 */ /* 0x000fea0003800000 */
.L_x_18526:
        /* <DEDUP_REMOVED lines=10> */
.L_x_18525:
[----:B------:R-:W-:Y:S05]  /*2be0*/  BSYNC B0 ;  /* 0x0000000000007941 */ /* 0x000fea0003800000 */
.L_x_18524:
        /* <DEDUP_REMOVED lines=8> */
[----:B0-----:R-:W-:Y:S02]  /*2c70*/  FMNMX.FTZ R7, R6, R7, !PT ;  /* 0x0000000706077209 */ /* 0x001fe40007810000 */
[----:B------:R-:W0:Y:S04]  /*2c80*/  S2R R6, SR_TID.X ;  /* 0x0000000000067919 */ /* 0x000e280000002100 */
[----:B------:R-:W1:Y:S02]  /*2c90*/  SHFL.BFLY PT, R8, R7, 0x2, 0x1f ;  /* 0x0c401f0007087f89 */ /* 0x000e6400000e0000 */
[----:B-1----:R-:W-:Y:S01]  /*2ca0*/  FMNMX.FTZ R11, R7, R8, !PT ;  /* 0x00000008070b7209 */ /* 0x002fe20007810000 */
[----:B------:R-:W-:-:S04]  /*2cb0*/  IMAD.MOV.U32 R7, RZ, RZ, RZ ;  /* 0x000000ffff077224 */ /* 0x000fc800078e00ff */
[----:B------:R-:W1:Y:S02]  /*2cc0*/  SHFL.BFLY PT, R8, R11, 0x1, 0x1f ;  /* 0x0c201f000b087f89 */ /* 0x000e6400000e0000 */
[----:B-1----:R-:W-:Y:S01]  /*2cd0*/  @!P0 FMNMX.FTZ R9, R11, R8, !PT ;  /* 0x000000080b098209 */ /* 0x002fe20007810000 */
[----:B------:R-:W-:-:S04]  /*2ce0*/  IMAD.MOV.U32 R8, RZ, RZ, -0x800001 ;  /* 0xff7fffffff087424 */ /* 0x000fc800078e00ff */
[----:B------:R-:W-:Y:S04]  /*2cf0*/  @!P0 STS [R66.X4+0x100], R9 ;  /* 0x0001000942008388 */ /* 0x000fe80000004800 */
[----:B------:R-:W-:Y:S06]  /*2d00*/  BAR.SYNC.DEFER_BLOCKING 0x0 ;  /* 0x0000000000007b1d */ /* 0x000fec0000010000 */
[----:B------:R-:W1:Y:S01]  /*2d10*/  @!P1 LDS R8, [R65.X4+0x100] ;  /* 0x0001000041089984 */ /* 0x000e620000004800 */
[----:B0-----:R-:W-:-:S03]  /*2d20*/  ISETP.GE.AND P1, PT, R6, R67, PT ;  /* 0x000000430600720c */ /* 0x001fc60003f26270 */
[----:B-1----:R-:W0:Y:S02]  /*2d30*/  SHFL.BFLY PT, R3, R8, 0x2, 0x1f ;  /* 0x0c401f0008037f89 */ /* 0x002e2400000e0000 */
        /* <DEDUP_REMOVED lines=23> */
[----:B------:R-:W-:Y:S02]  /*2eb0*/  IMAD.MOV.U32 R10, RZ, RZ, R6 ;  /* 0x000000ffff0a7224 */ /* 0x000fe400078e0006 */
[----:B------:R-:W-:Y:S02]  /*2ec0*/  IMAD.MOV.U32 R7, RZ, RZ, RZ ;  /* 0x000000ffff077224 */ /* 0x000fe400078e00ff */
.L_x_18534:
        /* <DEDUP_REMOVED lines=11> */
.L_x_18533:
[----:B------:R-:W-:Y:S05]  /*2f80*/  BSYNC B1 ;  /* 0x0000000000017941 */ /* 0x000fea0003800000 */
.L_x_18532:
        /* <DEDUP_REMOVED lines=10> */
.L_x_18537:
        /* <DEDUP_REMOVED lines=26> */
[C---:B------:R-:W-:Y:S01]  /*31d0*/  FADD.FTZ R20, -R3.reuse, R20 ;  /* 0x0000001403147221 */ /* 0x040fe20000010100 */
[----:B------:R-:W3:Y:S01]  /*31e0*/  LDS R18, [R8+0x1200] ;  /* 0x0012000008127984 */ /* 0x000ee20000000800 */
[C---:B------:R-:W-:Y:S02]  /*31f0*/  FADD.FTZ R22, -R3.reuse, R22 ;  /* 0x0000001603167221 */ /* 0x040fe40000010100 */
[----:B------:R-:W-:Y:S01]  /*3200*/  FMUL.FTZ R20, R20, 1.4426950216293334961 ;  /* 0x3fb8aa3b14147820 */ /* 0x000fe20000410000 */
[----:B-1----:R-:W-:Y:S01]  /*3210*/  STS [R8+-0x400], R11 ;  /* 0xfffc000b08007388 */ /* 0x002fe20000000800 */
[----:B------:R-:W-:Y:S01]  /*3220*/  FMUL.FTZ R22, R22, 1.4426950216293334961 ;  /* 0x3fb8aa3b16167820 */ /* 0x000fe20000410000 */
[----:B------:R-:W1:Y:S01]  /*3230*/  MUFU.EX2 R15, R15 ;  /* 0x0000000f000f7308 */ /* 0x000e620000000800 */
[----:B------:R-:W-:-:S02]  /*3240*/  FADD.FTZ R24, -R3, R24 ;  /* 0x0000001803187221 */ /* 0x000fc40000010100 */
[C---:B------:R-:W-:Y:S02]  /*3250*/  FADD.FTZ R26, -R3.reuse, R26 ;  /* 0x0000001a031a7221 */ /* 0x040fe40000010100 */
[----:B------:R-:W-:Y:S02]  /*3260*/  FMUL.FTZ R24, R24, 1.4426950216293334961 ;  /* 0x3fb8aa3b18187820 */ /* 0x000fe40000410000 */
[----:B------:R-:W-:Y:S01]  /*3270*/  FMUL.FTZ R26, R26, 1.4426950216293334961 ;  /* 0x3fb8aa3b1a1a7820 */ /* 0x000fe20000410000 */
[----:B------:R1:W2:Y:S01]  /*3280*/  MUFU.EX2 R19, R20 ;  /* 0x0000001400137308 */ /* 0x0002a20000000800 */
[C---:B------:R-:W-:Y:S01]  /*3290*/  FADD.FTZ R28, -R3.reuse, R28 ;  /* 0x0000001c031c7221 */ /* 0x040fe20000010100 */
[----:B----4-:R-:W-:Y:S01]  /*32a0*/  STS [R8+-0x200], R13 ;  /* 0xfffe000d08007388 */ /* 0x010fe20000000800 */
[----:B------:R-:W-:Y:S02]  /*32b0*/  FADD.FTZ R30, -R3, R30 ;  /* 0x0000001e031e7221 */ /* 0x000fe40000010100 */
[----:B------:R-:W-:-:S02]  /*32c0*/  FMUL.FTZ R28, R28, 1.4426950216293334961 ;  /* 0x3fb8aa3b1c1c7820 */ /* 0x000fc40000410000 */
[----:B------:R-:W-:Y:S01]  /*32d0*/  FMUL.FTZ R30, R30, 1.4426950216293334961 ;  /* 0x3fb8aa3b1e1e7820 */ /* 0x000fe20000410000 */
[----:B------:R-:W4:Y:S01]  /*32e0*/  MUFU.EX2 R17, R17 ;  /* 0x0000001100117308 */ /* 0x000f220000000800 */
[----:B-1----:R-:W1:Y:S01]  /*32f0*/  LDS R20, [R8+0x1a00] ;  /* 0x001a000008147984 */ /* 0x002e620000000800 */
[C---:B0-----:R-:W-:Y:S02]  /*3300*/  FADD.FTZ R12, -R3.reuse, R12 ;  /* 0x0000000c030c7221 */ /* 0x041fe40000010100 */
[C---:B------:R-:W-:Y:S01]  /*3310*/  FADD.FTZ R32, -R3.reuse, R32 ;  /* 0x0000002003207221 */ /* 0x040fe20000010100 */
[----:B------:R-:W-:Y:S01]  /*3320*/  STS [R8], R15 ;  /* 0x0000000f08007388 */ /* 0x000fe20000000800 */
[----:B------:R-:W-:Y:S02]  /*3330*/  FMUL.FTZ R12, R12, 1.4426950216293334961 ;  /* 0x3fb8aa3b0c0c7820 */ /* 0x000fe40000410000 */
[----:B------:R-:W0:Y:S01]  /*3340*/  MUFU.EX2 R21, R22 ;  /* 0x0000001600157308 */ /* 0x000e220000000800 */
[----:B--2---:R-:W-:Y:S01]  /*3350*/  FADD.FTZ R14, -R3, R14 ;  /* 0x0000000e030e7221 */ /* 0x004fe20000010100 */
[----:B------:R-:W-:Y:S01]  /*3360*/  STS [R8+0x400], R19 ;  /* 0x0004001308007388 */ /* 0x000fe20000000800 */
[----:B------:R-:W-:-:S02]  /*3370*/  FMUL.FTZ R32, R32, 1.4426950216293334961 ;  /* 0x3fb8aa3b20207820 */ /* 0x000fc40000410000 */
[----:B------:R-:W-:Y:S02]  /*3380*/  FMUL.FTZ R14, R14, 1.4426950216293334961 ;  /* 0x3fb8aa3b0e0e7820 */ /* 0x000fe40000410000 */
[C---:B---3--:R-:W-:Y:S01]  /*3390*/  FADD.FTZ R16, -R3.reuse, R16 ;  /* 0x0000001003107221 */ /* 0x048fe20000010100 */
[----:B------:R2:W3:Y:S01]  /*33a0*/  MUFU.EX2 R25, R12 ;  /* 0x0000000c00197308 */ /* 0x0004e20000000800 */
[----:B----4-:R-:W-:Y:S01]  /*33b0*/  STS [R8+0x200], R17 ;  /* 0x0002001108007388 */ /* 0x010fe20000000800 */
[----:B------:R-:W-:Y:S02]  /*33c0*/  FADD.FTZ R18, -R3, R18 ;  /* 0x0000001203127221 */ /* 0x000fe40000010100 */
[----:B------:R-:W-:Y:S02]  /*33d0*/  FMUL.FTZ R16, R16, 1.4426950216293334961 ;  /* 0x3fb8aa3b10107820 */ /* 0x000fe40000410000 */
[----:B------:R-:W-:Y:S02]  /*33e0*/  FMUL.FTZ R18, R18, 1.4426950216293334961 ;  /* 0x3fb8aa3b12127820 */ /* 0x000fe40000410000 */
[----:B------:R-:W4:Y:S01]  /*33f0*/  MUFU.EX2 R23, R24 ;  /* 0x0000001800177308 */ /* 0x000f220000000800 */
[----:B--2---:R-:W-:Y:S01]  /*3400*/  FADD.FTZ R12, R11, R7 ;  /* 0x000000070b0c7221 */ /* 0x004fe20000010000 */
[----:B0-----:R-:W-:Y:S03]  /*3410*/  STS [R8+0x600], R21 ;  /* 0x0006001508007388 */ /* 0x001fe60000000800 */
[----:B------:R-:W-:-:S03]  /*3420*/  FADD.FTZ R12, R12, R13 ;  /* 0x0000000d0c0c7221 */ /* 0x000fc60000010000 */
[----:B------:R-:W0:Y:S01]  /*3430*/  MUFU.EX2 R27, R26 ;  /* 0x0000001a001b7308 */ /* 0x000e220000000800 */
[----:B------:R-:W-:Y:S01]  /*3440*/  FADD.FTZ R12, R12, R15 ;  /* 0x0000000f0c0c7221 */ /* 0x000fe20000010000 */
[----:B---3--:R-:W-:Y:S03]  /*3450*/  STS [R8+0xa00], R25 ;  /* 0x000a001908007388 */ /* 0x008fe60000000800 */
[----:B------:R-:W-:-:S03]  /*3460*/  FADD.FTZ R12, R12, R17 ;  /* 0x000000110c0c7221 */ /* 0x000fc60000010000 */
[----:B------:R-:W2:Y:S01]  /*3470*/  MUFU.EX2 R29, R14 ;  /* 0x0000000e001d7308 */ /* 0x000ea20000000800 */
[----:B------:R-:W-:Y:S01]  /*3480*/  FADD.FTZ R12, R12, R19 ;  /* 0x000000130c0c7221 */ /* 0x000fe20000010000 */
[----:B----4-:R-:W-:Y:S01]  /*3490*/  STS [R8+0x800], R23 ;  /* 0x0008001708007388 */ /* 0x010fe20000000800 */
[----:B-1----:R-:W-:Y:S02]  /*34a0*/  FADD.FTZ R20, -R3, R20 ;  /* 0x0000001403147221 */ /* 0x002fe40000010100 */
[----:B------:R-:W-:Y:S02]  /*34b0*/  FADD.FTZ R12, R12, R21 ;  /* 0x000000150c0c7221 */ /* 0x000fe40000010000 */
[----:B------:R-:W-:Y:S01]  /*34c0*/  FMUL.FTZ R20, R20, 1.4426950216293334961 ;  /* 0x3fb8aa3b14147820 */ /* 0x000fe20000410000 */
[----:B------:R-:W1:Y:S01]  /*34d0*/  MUFU.EX2 R31, R16 ;  /* 0x00000010001f7308 */ /* 0x000e620000000800 */
[----:B------:R-:W-:Y:S01]  /*34e0*/  FADD.FTZ R12, R12, R23 ;  /* 0x000000170c0c7221 */ /* 0x000fe20000010000 */
[----:B0-----:R-:W-:Y:S03]  /*34f0*/  STS [R8+0xc00], R27 ;  /* 0x000c001b08007388 */ /* 0x001fe60000000800 */
[----:B------:R-:W-:-:S03]  /*3500*/  FADD.FTZ R12, R12, R25 ;  /* 0x000000190c0c7221 */ /* 0x000fc60000010000 */
[----:B------:R-:W0:Y:S01]  /*3510*/  MUFU.EX2 R33, R18 ;  /* 0x0000001200217308 */ /* 0x000e220000000800 */
[----:B------:R-:W-:Y:S01]  /*3520*/  FADD.FTZ R12, R12, R27 ;  /* 0x0000001b0c0c7221 */ /* 0x000fe20000010000 */
[----:B--2---:R-:W-:Y:S03]  /*3530*/  STS [R8+0xe00], R29 ;  /* 0x000e001d08007388 */ /* 0x004fe60000000800 */
[----:B------:R-:W-:-:S03]  /*3540*/  FADD.FTZ R12, R12, R29 ;  /* 0x0000001d0c0c7221 */ /* 0x000fc60000010000 */
        /* <DEDUP_REMOVED lines=8> */
[----:B------:R2:W-:Y:S06]  /*35d0*/  STS [R8+0x1400], R7 ;  /* 0x0014000708007388 */ /* 0x0005ec0000000800 */
[----:B------:R-:W3:Y:S01]  /*35e0*/  MUFU.EX2 R39, R20 ;  /* 0x0000001400277308 */ /* 0x000ee20000000800 */
[----:B-1----:R-:W-:Y:S01]  /*35f0*/  FADD.FTZ R12, R12, R35 ;  /* 0x000000230c0c7221 */ /* 0x002fe20000010000 */
[----:B------:R-:W-:Y:S03]  /*3600*/  STS [R8+0x1600], R35 ;  /* 0x0016002308007388 */ /* 0x000fe60000000800 */
[----:B0-----:R-:W-:Y:S01]  /*3610*/  FADD.FTZ R12, R12, R37 ;  /* 0x000000250c0c7221 */ /* 0x001fe20000010000 */
[----:B------:R-:W-:Y:S04]  /*3620*/  STS [R8+0x1800], R37 ;  /* 0x0018002508007388 */ /* 0x000fe80000000800 */
[----:B---3--:R0:W-:Y:S01]  /*3630*/  STS [R8+0x1a00], R39 ;  /* 0x001a002708007388 */ /* 0x0081e20000000800 */
[----:B--2---:R-:W-:Y:S01]  /*3640*/  FADD.FTZ R7, R12, R39 ;  /* 0x000000270c077221 */ /* 0x004fe20000010000 */
[----:B0-----:R-:W-:Y:S01]  /*3650*/  IADD3 R8, R8, 0x2000, RZ ;  /* 0x0000200008087810 */ /* 0x001fe20007ffe0ff */
[----:B------:R-:W-:Y:S05]  /*3660*/  @!P2 BRA `(.L_x_18537) ;  /* 0xfffff9c00000a947 */ /* 0x000fea000383ffff */
.L_x_18536:
[----:B------:R-:W-:Y:S05]  /*3670*/  BSYNC B1 ;  /* 0x0000000000017941 */ /* 0x000fea0003800000 */
.L_x_18535:
        /* <DEDUP_REMOVED lines=55> */
.L_x_18539:
[----:B------:R-:W-:Y:S05]  /*39f0*/  BSYNC B1 ;  /* 0x0000000000017941 */ /* 0x000fea0003800000 */
.L_x_18538:
        /* <DEDUP_REMOVED lines=26> */
.L_x_18531:
[----:B------:R-:W-:Y:S05]  /*3ba0*/  BSYNC B0 ;  /* 0x0000000000007941 */ /* 0x000fea0003800000 */
.L_x_18530:
        /* <DEDUP_REMOVED lines=45> */
.L_x_18544:
        /* <DEDUP_REMOVED lines=8> */
.L_x_18543:
[----:B------:R-:W-:Y:S05]  /*3f00*/  BSYNC B1 ;  /* 0x0000000000017941 */ /* 0x000fea0003800000 */
.L_x_18542:
        /* <DEDUP_REMOVED lines=10> */
.L_x_18547:
        /* <DEDUP_REMOVED lines=52> */
.L_x_18546:
[----:B------:R-:W-:Y:S05]  /*42f0*/  BSYNC B1 ;  /* 0x0000000000017941 */ /* 0x000fea0003800000 */
.L_x_18545:
        /* <DEDUP_REMOVED lines=31> */
.L_x_18549:
[----:B------:R-:W-:Y:S05]  /*44f0*/  BSYNC B1 ;  /* 0x0000000000017941 */ /* 0x000fea0003800000 */
.L_x_18548:
        /* <DEDUP_REMOVED lines=14> */
.L_x_18541:
[----:B------:R-:W-:Y:S05]  /*45e0*/  BSYNC B0 ;  /* 0x0000000000007941 */ /* 0x000fea0003800000 */
.L_x_18540:
        /* <DEDUP_REMOVED lines=32> */
.L_x_18551:
[----:B------:R-:W-:Y:S05]  /*47f0*/  BSYNC B0 ;  /* 0x0000000000007941 */ /* 0x000fea0003800000 */
.L_x_18550:
        /* <DEDUP_REMOVED lines=9> */
[----:B------:R-:W-:-:S02]  /*4890*/  IMAD.MOV.U32 R0, RZ, RZ, RZ ;  /* 0x000000ffff007224 */ /* 0x000fc400078e00ff */
[----:B------:R-:W-:Y:S01]  /*48a0*/  IMAD.MOV.U32 R41, RZ, RZ, RZ ;  /* 0x000000ffff297224 */ /* 0x000fe200078e00ff */
[----:B------:R-:W-:Y:S05]  /*48b0*/  BRA `(.L_x_18554) ;  /* 0x0000369000007947 */ /* 0x000fea0003800000 */
.L_x_18553:
[----:B0-----:R-:W0:Y:S01]  /*48c0*/  I2F.RP R7, R2 ;  /* 0x0000000200077306 */ /* 0x001e220000209400 */
[----:B------:R-:W1:Y:S01]  /*48d0*/  S2R R13, SR_CTAID.Z ;  /* 0x00000000000d7919 */ /* 0x000e620000002700 */
[----:B------:R-:W-:Y:S01]  /*48e0*/  SHF.R.S32.HI R6, RZ, 0x1f, R65 ;  /* 0x0000001fff067819 */ /* 0x000fe20000011441 */
[----:B------:R-:W-:Y:S01]  /*48f0*/  IMAD R72, R0, c[0x0][0x1c0], RZ ;  /* 0x0000700000487a24 */ /* 0x000fe200078e02ff */
[----:B------:R-:W-:Y:S01]  /*4900*/  IADD3 R3, P0, R64, R61, RZ ;  /* 0x0000003d40037210 */ /* 0x000fe20007f1e0ff */
[----:B------:R-:W-:Y:S01]  /*4910*/  IMAD.MOV.U32 R40, RZ, RZ, c[0x0][0x1bc] ;  /* 0x00006f00ff287624 */ /* 0x000fe200078e00ff */
[----:B------:R-:W-:Y:S01]  /*4920*/  LEA.HI R10, R6, R65, RZ, 0x2 ;  /* 0x00000041060a7211 */ /* 0x000fe200078f10ff */
[----:B------:R-:W-:Y:S01]  /*4930*/  CS2R R36, SRZ ;  /* 0x0000000000247805 */ /* 0x000fe2000001ff00 */
[----:B------:R-:W-:Y:S01]  /*4940*/  LEA.HI.X.SX32 R54, R61, R54, 0x1, P0 ;  /* 0x000000363d367211 */ /* 0x000fe200000f0eff */
[----:B------:R-:W-:Y:S01]  /*4950*/  CS2R R34, SRZ ;  /* 0x0000000000227805 */ /* 0x000fe2000001ff00 */
[C---:B------:R-:W-:Y:S01]  /*4960*/  LOP3.LUT R8, R10.reuse, 0xfffffffc, RZ, 0xc0, !PT ;  /* 0xfffffffc0a087812 */ /* 0x040fe200078ec0ff */
[----:B------:R-:W-:Y:S01]  /*4970*/  IMAD.SHL.U32 R0, R10, 0x8, RZ ;  /* 0x000000080a007824 */ /* 0x000fe200078e00ff */
[----:B------:R-:W-:Y:S01]  /*4980*/  LEA R6, P0, R3, c[0x0][0x198], 0x2 ;  /* 0x0000660003067a11 */ /* 0x000fe200078010ff */
[----:B------:R-:W-:Y:S01]  /*4990*/  CS2R R32, SRZ ;  /* 0x0000000000207805 */ /* 0x000fe2000001ff00 */
[----:B------:R-:W-:Y:S01]  /*49a0*/  IADD3 R4, R4, -c[0x0][0x1dc], RZ ;  /* 0x8000770004047a10 */ /* 0x000fe20007ffe0ff */
[----:B------:R-:W-:Y:S01]  /*49b0*/  IMAD.IADD R65, R65, 0x1, -R8 ;  /* 0x0000000141417824 */ /* 0x000fe200078e0a08 */
[----:B0-----:R-:W0:Y:S01]  /*49c0*/  MUFU.RCP R7, R7 ;  /* 0x0000000700077308 */ /* 0x001e220000001000 */
[----:B------:R-:W-:Y:S01]  /*49d0*/  LOP3.LUT R12, R0, 0xffffffe0, RZ, 0xc0, !PT ;  /* 0xffffffe0000c7812 */ /* 0x000fe200078ec0ff */
[----:B------:R-:W-:Y:S01]  /*49e0*/  IMAD.MOV.U32 R8, RZ, RZ, RZ ;  /* 0x000000ffff087224 */ /* 0x000fe200078e00ff */
[----:B------:R-:W-:Y:S01]  /*49f0*/  LEA.HI.X R3, R3, c[0x0][0x19c], R54, 0x2, P0 ;  /* 0x0000670003037a11 */ /* 0x000fe200000f1436 */
[----:B------:R-:W-:Y:S01]  /*4a00*/  IMAD R44, R66, 0x4, R65 ;  /* 0x00000004422c7824 */ /* 0x000fe200078e0241 */
[----:B------:R-:W-:Y:S01]  /*4a10*/  IADD3 R38, -R69, 0x1, RZ ;  /* 0x0000000145267810 */ /* 0x000fe20007ffe1ff */
[----:B------:R-:W-:Y:S01]  /*4a20*/  IMAD R39, R65, 0x8, R12 ;  /* 0x0000000841277824 */ /* 0x000fe200078e020c */
[----:B------:R-:W-:Y:S01]  /*4a30*/  CS2R R30, SRZ ;  /* 0x00000000001e7805 */ /* 0x000fe2000001ff00 */
[----:B------:R-:W-:Y:S01]  /*4a40*/  CS2R R28, SRZ ;  /* 0x00000000001c7805 */ /* 0x000fe2000001ff00 */
[C---:B-1----:R-:W-:Y:S01]  /*4a50*/  IMAD R42, R13.reuse, 0x10, R66 ;  /* 0x000000100d2a7824 */ /* 0x042fe200078e0242 */
[----:B------:R-:W-:Y:S01]  /*4a60*/  SHF.R.S32.HI R40, RZ, 0x1f, R40 ;  /* 0x0000001fff287819 */ /* 0x000fe20000011428 */
[----:B------:R-:W-:Y:S01]  /*4a70*/  IMAD R46, R13, 0x40, R44 ;  /* 0x000000400d2e7824 */ /* 0x000fe200078e022c */
[----:B------:R-:W-:Y:S01]  /*4a80*/  SHF.R.S32.HI R73, RZ, 0x1f, R72 ;  /* 0x0000001fff497819 */ /* 0x000fe20000011448 */
[----:B------:R-:W-:Y:S01]  /*4a90*/  IMAD.MOV.U32 R0, RZ, RZ, RZ ;  /* 0x000000ffff007224 */ /* 0x000fe200078e00ff */
[----:B------:R-:W-:Y:S01]  /*4aa0*/  LEA R44, R44, 0x130, 0x5 ;  /* 0x000001302c2c7811 */ /* 0x000fe200078e28ff */
[----:B------:R-:W-:Y:S01]  /*4ab0*/  IMAD.MOV.U32 R41, RZ, RZ, RZ ;  /* 0x000000ffff297224 */ /* 0x000fe200078e00ff */
[----:B0-----:R-:W-:Y:S01]  /*4ac0*/  IADD3 R9, R7, 0xffffffe, RZ ;  /* 0x0ffffffe07097810 */ /* 0x001fe20007ffe0ff */
[----:B------:R-:W-:Y:S01]  /*4ad0*/  IMAD.SHL.U32 R42, R42, 0x20, RZ ;  /* 0x000000202a2a7824 */ /* 0x000fe200078e00ff */
[C---:B-----5:R-:W-:Y:S01]  /*4ae0*/  IADD3 R63, R39.reuse, 0x200, RZ ;  /* 0x00000200273f7810 */ /* 0x060fe20007ffe0ff */
[----:B------:R-:W-:Y:S01]  /*4af0*/  IMAD.SHL.U32 R46, R46, 0x8, RZ ;  /* 0x000000082e2e7824 */ /* 0x000fe200078e00ff */
[----:B------:R-:W-:-:S02]  /*4b00*/  IADD3 R62, R39, 0x300, RZ ;  /* 0x00000300273e7810 */ /* 0x000fc40007ffe0ff */
[----:B------:R-:W0:Y:S01]  /*4b10*/  F2I.FTZ.U32.TRUNC.NTZ R9, R9 ;  /* 0x0000000900097305 */ /* 0x000e22000021f000 */
[C---:B------:R-:W-:Y:S02]  /*4b20*/  IADD3 R59, R39.reuse, 0x400, RZ ;  /* 0x00000400273b7810 */ /* 0x040fe40007ffe0ff */
[C---:B------:R-:W-:Y:S02]  /*4b30*/  IADD3 R58, R39.reuse, 0x500, RZ ;  /* 0x00000500273a7810 */ /* 0x040fe40007ffe0ff */
[C---:B------:R-:W-:Y:S02]  /*4b40*/  IADD3 R57, R39.reuse, 0x600, RZ ;  /* 0x0000060027397810 */ /* 0x040fe40007ffe0ff */
[C---:B------:R-:W-:Y:S02]  /*4b50*/  IADD3 R56, R39.reuse, 0x700, RZ ;  /* 0x0000070027387810 */ /* 0x040fe40007ffe0ff */
[C---:B------:R-:W-:Y:S02]  /*4b60*/  IADD3 R55, R39.reuse, 0x800, RZ ;  /* 0x0000080027377810 */ /* 0x040fe40007ffe0ff */
[----:B------:R-:W-:-:S02]  /*4b70*/  IADD3 R54, R39, 0x900, RZ ;  /* 0x0000090027367810 */ /* 0x000fc40007ffe0ff */
[C---:B------:R-:W-:Y:S02]  /*4b80*/  IADD3 R52, R39.reuse, 0xa00, RZ ;  /* 0x00000a0027347810 */ /* 0x040fe40007ffe0ff */
[C---:B------:R-:W-:Y:S01]  /*4b90*/  IADD3 R51, R39.reuse, 0xb00, RZ ;  /* 0x00000b0027337810 */ /* 0x040fe20007ffe0ff */
[--C-:B0-----:R-:W-:Y:S01]  /*4ba0*/  IMAD.MOV R11, RZ, RZ, -R9.reuse ;  /* 0x000000ffff0b7224 */ /* 0x101fe200078e0a09 */
[C---:B------:R-:W-:Y:S02]  /*4bb0*/  IADD3 R50, R39.reuse, 0xc00, RZ ;  /* 0x00000c0027327810 */ /* 0x040fe40007ffe0ff */
[----:B------:R-:W-:Y:S01]  /*4bc0*/  IADD3 R49, R39, 0xd00, RZ ;  /* 0x00000d0027317810 */ /* 0x000fe20007ffe0ff */
[----:B------:R-:W-:Y:S01]  /*4bd0*/  IMAD R7, R11, R2, RZ ;  /* 0x000000020b077224 */ /* 0x000fe200078e02ff */
[C---:B------:R-:W-:Y:S01]  /*4be0*/  IADD3 R47, R39.reuse, 0xe00, RZ ;  /* 0x00000e00272f7810 */ /* 0x040fe20007ffe0ff */
[----:B------:R-:W-:Y:S01]  /*4bf0*/  CS2R R10, SRZ ;  /* 0x00000000000a7805 */ /* 0x000fe2000001ff00 */
[----:B------:R-:W-:Y:S01]  /*4c00*/  IADD3 R45, R39, 0xf00, RZ ;  /* 0x00000f00272d7810 */ /* 0x000fe20007ffe0ff */
[----:B------:R-:W-:-:S04]  /*4c10*/  IMAD.HI.U32 R7, R9, R7, R8 ;  /* 0x0000000709077227 */ /* 0x000fc800078e0008 */
[----:B------:R-:W-:Y:S02]  /*4c20*/  IMAD.MOV.U32 R9, RZ, RZ, RZ ;  /* 0x000000ffff097224 */ /* 0x000fe400078e00ff */
[----:B------:R-:W-:Y:S02]  /*4c30*/  IMAD.MOV.U32 R8, RZ, RZ, RZ ;  /* 0x000000ffff087224 */ /* 0x000fe400078e00ff */
.L_x_18589:
        /* <DEDUP_REMOVED lines=44> */
[----:B------:R-:W-:Y:S01]  /*4f00*/  IMAD.MOV.U32 R21, RZ, RZ, R3 ;  /* 0x000000ffff157224 */ /* 0x000fe200078e0003 */
[----:B------:R-:W0:Y:S01]  /*4f10*/  LDS.128 R12, [R44+-0x10] ;  /* 0xfffff0002c0c7984 */ /* 0x000e220000000c00 */
[----:B------:R-:W-:-:S03]  /*4f20*/  IMAD.MOV.U32 R20, RZ, RZ, R6 ;  /* 0x000000ffff147224 */ /* 0x000fc600078e0006 */
[----:B------:R-:W1:Y:S04]  /*4f30*/  LDS.128 R16, [R44] ;  /* 0x000000002c107984 */ /* 0x000e680000000c00 */
[----:B------:R-:W2:Y:S01]  /*4f40*/  LDG.E.CONSTANT R21, [R20.64] ;  /* 0x0000000a14157981 */ /* 0x000ea2000c1e9900 */
[----:B------:R-:W-:Y:S02]  /*4f50*/  ISETP.NE.AND P0, PT, R24, RZ, PT ;  /* 0x000000ff1800720c */ /* 0x000fe40003f05270 */
[----:B0-----:R-:W-:Y:S02]  /*4f60*/  F2FP.PACK_AB R65, R13, R12 ;  /* 0x0000000c0d41723e */ /* 0x001fe400000000ff */
[----:B------:R-:W-:Y:S01]  /*4f70*/  F2FP.PACK_AB R64, R15, R14 ;  /* 0x0000000e0f40723e */ /* 0x000fe200000000ff */
[----:B------:R-:W-:Y:S01]  /*4f80*/  BSSY B2, `(.L_x_18557) ;  /* 0x000002e000027945 */ /* 0x000fe20003800000 */
[----:B-1----:R-:W-:-:S02]  /*4f90*/  F2FP.PACK_AB R69, R17, R16 ;  /* 0x000000101145723e */ /* 0x002fc400000000ff */
[----:B--2---:R-:W-:Y:S01]  /*4fa0*/  SHF.R.S32.HI R22, RZ, 0x1f, R21 ;  /* 0x0000001fff167819 */ /* 0x004fe20000011415 */
[----:B------:R-:W-:-:S04]  /*4fb0*/  IMAD.WIDE.U32 R74, R21, c[0x0][0x1bc], R72 ;  /* 0x00006f00154a7a25 */ /* 0x000fc800078e0048 */
[----:B------:R-:W-:Y:S01]  /*4fc0*/  IMAD R22, R22, c[0x0][0x1bc], RZ ;  /* 0x00006f0016167a24 */ /* 0x000fe200078e02ff */
[----:B------:R-:W-:-:S03]  /*4fd0*/  IADD3 R23, P1, R39, R74, RZ ;  /* 0x0000004a27177210 */ /* 0x000fc60007f3e0ff */
[----:B------:R-:W-:Y:S01]  /*4fe0*/  IMAD R25, R21, R40, R22 ;  /* 0x0000002815197224 */ /* 0x000fe200078e0216 */
[----:B------:R-:W-:Y:S02]  /*4ff0*/  LEA R22, P3, R23, c[0x0][0x188], 0x1 ;  /* 0x0000620017167a11 */ /* 0x000fe400078608ff */
[----:B------:R-:W-:Y:S01]  /*5000*/  IADD3 R21, P2, R63, R74, RZ ;  /* 0x0000004a3f157210 */ /* 0x000fe20007f5e0ff */
[----:B------:R-:W-:-:S05]  /*5010*/  IMAD.IADD R66, R75, 0x1, R25 ;  /* 0x000000014b427824 */ /* 0x000fca00078e0219 */
[----:B------:R-:W-:Y:S02]  /*5020*/  LEA.HI.X.SX32 R12, R39, R66, 0x1, P1 ;  /* 0x00000042270c7211 */ /* 0x000fe400008f0eff */
[----:B------:R-:W-:Y:S02]  /*5030*/  IADD3 R25, P1, R62, R74, RZ ;  /* 0x0000004a3e197210 */ /* 0x000fe40007f3e0ff */
[----:B------:R-:W-:-:S05]  /*5040*/  LEA.HI.X R23, R23, c[0x0][0x18c], R12, 0x1, P3 ;  /* 0x0000630017177a11 */ /* 0x000fca00018f0c0c */
[----:B------:R0:W5:Y:S01]  /*5050*/  LDG.E.128.CONSTANT R12, [R22.64] ;  /* 0x0000000a160c7981 */ /* 0x000162000c1e9d00 */
[----:B------:R-:W-:Y:S05]  /*5060*/  @P0 BRA `(.L_x_18558) ;  /* 0x000001f000000947 */ /* 0x000fea0003800000 */
[C---:B------:R-:W-:Y:S02]  /*5070*/  IADD3 R16, R46.reuse, 0x2, RZ ;  /* 0x000000022e107810 */ /* 0x040fe40007ffe0ff */
[----:B------:R-:W-:Y:S02]  /*5080*/  IADD3 R20, R46, 0x3, RZ ;  /* 0x000000032e147810 */ /* 0x000fe40007ffe0ff */
[-C--:B------:R-:W-:Y:S02]  /*5090*/  ISETP.GE.AND P5, PT, R16, R71.reuse, PT ;  /* 0x000000471000720c */ /* 0x080fe40003fa6270 */
[----:B------:R-:W-:Y:S02]  /*50a0*/  ISETP.GE.AND P3, PT, R20, R71, PT ;  /* 0x000000471400720c */ /* 0x000fe40003f66270 */
[C---:B------:R-:W-:Y:S02]  /*50b0*/  IADD3 R24, R46.reuse, 0x4, RZ ;  /* 0x000000042e187810 */ /* 0x040fe40007ffe0ff */
[----:B------:R-:W-:-:S02]  /*50c0*/  IADD3 R20, R46, 0x6, RZ ;  /* 0x000000062e147810 */ /* 0x000fc40007ffe0ff */
[C---:B-----5:R-:W-:Y:S02]  /*50d0*/  PRMT R17, R13.reuse, 0x7632, R17 ;  /* 0x000076320d117816 */ /* 0x060fe40000000011 */
[----:B------:R-:W-:Y:S02]  /*50e0*/  IADD3 R16, R46, 0x7, RZ ;  /* 0x000000072e107810 */ /* 0x000fe40007ffe0ff */
[----:B------:R-:W-:Y:S02]  /*50f0*/  SEL R27, R13, RZ, !P5 ;  /* 0x000000ff0d1b7207 */ /* 0x000fe40006800000 */
[-C--:B------:R-:W-:Y:S02]  /*5100*/  ISETP.GE.AND P6, PT, R24, R71.reuse, PT ;  /* 0x000000471800720c */ /* 0x080fe40003fc6270 */
[----:B------:R-:W-:Y:S02]  /*5110*/  ISETP.GE.AND P5, PT, R20, R71, PT ;  /* 0x000000471400720c */ /* 0x000fe40003fa6270 */
[----:B------:R-:W-:-:S02]  /*5120*/  IADD3 R26, R46, 0x5, RZ ;  /* 0x000000052e1a7810 */ /* 0x000fc40007ffe0ff */
[----:B------:R-:W-:Y:S02]  /*5130*/  IADD3 R20, R46, 0x1, RZ ;  /* 0x000000012e147810 */ /* 0x000fe40007ffe0ff */
[----:B------:R-:W-:Y:S02]  /*5140*/  SEL R24, R17, RZ, !P3 ;  /* 0x000000ff11187207 */ /* 0x000fe40005800000 */
[-C--:B------:R-:W-:Y:S02]  /*5150*/  ISETP.GE.AND P3, PT, R16, R71.reuse, PT ;  /* 0x000000471000720c */ /* 0x080fe40003f66270 */
[----:B------:R-:W-:Y:S02]  /*5160*/  SEL R43, R14, RZ, !P6 ;  /* 0x000000ff0e2b7207 */ /* 0x000fe40007000000 */
[----:B------:R-:W-:Y:S02]  /*5170*/  SEL R16, R15, RZ, !P5 ;  /* 0x000000ff0f107207 */ /* 0x000fe40006800000 */
[----:B------:R-:W-:-:S02]  /*5180*/  ISETP.GE.AND P4, PT, R26, R71, PT ;  /* 0x000000471a00720c */ /* 0x000fc40003f86270 */
[-C--:B------:R-:W-:Y:S02]  /*5190*/  ISETP.GE.AND P6, PT, R20, R71.reuse, PT ;  /* 0x000000471400720c */ /* 0x080fe40003fc6270 */
        /* <DEDUP_REMOVED lines=12> */
.L_x_18558:
[----:B------:R-:W-:Y:S05]  /*5260*/  BSYNC B2 ;  /* 0x0000000000027941 */ /* 0x000fea0003800000 */
.L_x_18557:
[----:B------:R-:W-:Y:S01]  /*5270*/  LEA.HI.X.SX32 R16, R63, R66, 0x1, P2 ;  /* 0x000000423f107211 */ /* 0x000fe200010f0eff */
[----:B-----5:R-:W-:Y:S01]  /*5280*/  HFMA2.MMA R13, R64, R13, -RZ ;  /* 0x0000000d400d7235 */ /* 0x020fe200001000ff */
[----:B------:R-:W-:Y:S02]  /*5290*/  LEA R20, P3, R21, c[0x0][0x188], 0x1 ;  /* 0x0000620015147a11 */ /* 0x000fe400078608ff */
[----:B------:R-:W-:Y:S02]  /*52a0*/  F2FP.PACK_AB R70, R19, R18 ;  /* 0x000000121346723e */ /* 0x000fe400000000ff */
[----:B------:R-:W-:Y:S01]  /*52b0*/  LEA.HI.X R21, R21, c[0x0][0x18c], R16, 0x1, P3 ;  /* 0x0000630015157a11 */ /* 0x000fe200018f0c10 */
[----:B------:R-:W-:Y:S01]  /*52c0*/  HFMA2.MMA R13, R65, R12, R13 ;  /* 0x0000000c410d7235 */ /* 0x000fe2000000000d */
[----:B------:R1:W5:Y:S01]  /*52d0*/  LDG.E.128.CONSTANT R16, [R22.64+0x200] ;  /* 0x0002000a16107981 */ /* 0x000362000c1e9d00 */
[----:B------:R-:W-:Y:S01]  /*52e0*/  BSSY B2, `(.L_x_18559) ;  /* 0x0000024000027945 */ /* 0x000fe20003800000 */
[----:B------:R-:W-:-:S02]  /*52f0*/  LEA R24, P2, R25, c[0x0][0x188], 0x1 ;  /* 0x0000620019187a11 */ /* 0x000fc400078408ff */
[----:B------:R-:W-:-:S05]  /*5300*/  LEA.HI.X.SX32 R12, R62, R66, 0x1, P1 ;  /* 0x000000423e0c7211 */ /* 0x000fca00008f0eff */
[----:B------:R-:W-:Y:S01]  /*5310*/  HFMA2 R43, R69, R14, R13 ;  /* 0x0000000e452b7231 */ /* 0x000fe2000000000d */
[----:B------:R-:W-:Y:S05]  /*5320*/  @P0 BRA `(.L_x_18560) ;  /* 0x000001f000000947 */ /* 0x000fea0003800000 */
[C---:B-1----:R-:W-:Y:S02]  /*5330*/  IADD3 R14, R46.reuse, 0x2, RZ ;  /* 0x000000022e0e7810 */ /* 0x042fe40007ffe0ff */
[----:B0-----:R-:W-:Y:S02]  /*5340*/  IADD3 R22, R46, 0x3, RZ ;  /* 0x000000032e167810 */ /* 0x001fe40007ffe0ff */
[-C--:B------:R-:W-:Y:S02]  /*5350*/  ISETP.GE.AND P5, PT, R14, R71.reuse, PT ;  /* 0x000000470e00720c */ /* 0x080fe40003fa6270 */
[C---:B------:R-:W-:Y:S02]  /*5360*/  IADD3 R14, R46.reuse, 0x5, RZ ;  /* 0x000000052e0e7810 */ /* 0x040fe40007ffe0ff */
[----:B------:R-:W-:Y:S02]  /*5370*/  IADD3 R26, R46, 0x4, RZ ;  /* 0x000000042e1a7810 */ /* 0x000fe40007ffe0ff */
[----:B------:R-:W-:-:S02]  /*5380*/  ISETP.GE.AND P1, PT, R22, R71, PT ;  /* 0x000000471600720c */ /* 0x000fc40003f26270 */
[----:B------:R-:W-:Y:S02]  /*5390*/  IADD3 R22, R46, 0x6, RZ ;  /* 0x000000062e167810 */ /* 0x000fe40007ffe0ff */
[-C--:B------:R-:W-:Y:S02]  /*53a0*/  ISETP.GE.AND P3, PT, R14, R71.reuse, PT ;  /* 0x000000470e00720c */ /* 0x080fe40003f66270 */
[----:B------:R-:W-:Y:S02]  /*53b0*/  IADD3 R14, R46, 0x7, RZ ;  /* 0x000000072e0e7810 */ /* 0x000fe40007ffe0ff */
[-C--:B------:R-:W-:Y:S02]  /*53c0*/  ISETP.GE.AND P6, PT, R26, R71.reuse, PT ;  /* 0x000000471a00720c */ /* 0x080fe40003fc6270 */
        /* <DEDUP_REMOVED lines=21> */
.L_x_18560:
[----:B-1----:R-:W-:Y:S05]  /*5520*/  BSYNC B2 ;  /* 0x0000000000027941 */ /* 0x002fea0003800000 */
.L_x_18559:
[----:B------:R-:W-:Y:S01]  /*5530*/  LEA.HI.X R25, R25, c[0x0][0x18c], R12, 0x1, P2 ;  /* 0x0000630019197a11 */ /* 0x000fe200010f0c0c */
[----:B------:R-:W-:Y:S01]  /*5540*/  HFMA2.MMA R43, R70, R15, R43 ;  /* 0x0000000f462b7235 */ /* 0x000fe2000000002b */
[----:B-----5:R-:W-:Y:S01]  /*5550*/  HMUL2 R17, R64, R17 ;  /* 0x0000001140117232 */ /* 0x020fe20000000000 */
[----:B------:R1:W5:Y:S01]  /*5560*/  LDG.E.128.CONSTANT R12, [R20.64] ;  /* 0x0000000a140c7981 */ /* 0x000362000c1e9d00 */
[----:B------:R-:W-:Y:S02]  /*5570*/  BSSY B2, `(.L_x_18561) ;  /* 0x0000022000027945 */ /* 0x000fe40003800000 */
[----:B------:R-:W-:Y:S01]  /*5580*/  HFMA2 R16, R65, R16, R17 ;  /* 0x0000001041107231 */ /* 0x000fe20000000011 */
[----:B------:R-:W-:Y:S05]  /*5590*/  @P0 BRA `(.L_x_18562) ;  /* 0x000001f000000947 */ /* 0x000fea0003800000 */
[C---:B0-----:R-:W-:Y:S02]  /*55a0*/  IADD3 R22, R46.reuse, 0x3, RZ ;  /* 0x000000032e167810 */ /* 0x041fe40007ffe0ff */
[----:B-1----:R-:W-:Y:S02]  /*55b0*/  IADD3 R20, R46, 0x2, RZ ;  /* 0x000000022e147810 */ /* 0x002fe40007ffe0ff */
[----:B------:R-:W-:-:S02]  /*55c0*/  ISETP.GE.AND P4, PT, R22, R71, PT ;  /* 0x000000471600720c */ /* 0x000fc40003f86270 */
[C---:B------:R-:W-:Y:S02]  /*55d0*/  IADD3 R22, R46.reuse, 0x5, RZ ;  /* 0x000000052e167810 */ /* 0x040fe40007ffe0ff */
[----:B------:R-:W-:Y:S02]  /*55e0*/  IADD3 R26, R46, 0x4, RZ ;  /* 0x000000042e1a7810 */ /* 0x000fe40007ffe0ff */
[-C--:B------:R-:W-:Y:S02]  /*55f0*/  ISETP.GE.AND P1, PT, R20, R71.reuse, PT ;  /* 0x000000471400720c */ /* 0x080fe40003f26270 */
[-C--:B------:R-:W-:Y:S02]  /*5600*/  ISETP.GE.AND P3, PT, R22, R71.reuse, PT ;  /* 0x000000471600720c */ /* 0x080fe40003f66270 */
[----:B------:R-:W-:Y:S02]  /*5610*/  ISETP.GE.AND P6, PT, R26, R71, PT ;  /* 0x000000471a00720c */ /* 0x000fe40003fc6270 */
[----:B------:R-:W-:-:S02]  /*5620*/  IADD3 R20, R46, 0x7, RZ ;  /* 0x000000072e147810 */ /* 0x000fc40007ffe0ff */
[C---:B------:R-:W-:Y:S02]  /*5630*/  IADD3 R22, R46.reuse, 0x1, RZ ;  /* 0x000000012e167810 */ /* 0x040fe40007ffe0ff */
[----:B------:R-:W-:Y:S02]  /*5640*/  IADD3 R26, R46, 0x6, RZ ;  /* 0x000000062e1a7810 */ /* 0x000fe40007ffe0ff */
[C---:B-----5:R-:W-:Y:S02]  /*5650*/  SEL R21, R13.reuse, RZ, !P1 ;  /* 0x000000ff0d157207 */ /* 0x060fe40004800000 */
[-C--:B------:R-:W-:Y:S02]  /*5660*/  ISETP.GE.AND P2, PT, R20, R71.reuse, PT ;  /* 0x000000471400720c */ /* 0x080fe40003f46270 */
[----:B------:R-:W-:Y:S02]  /*5670*/  ISETP.GE.AND P1, PT, R22, R71, PT ;  /* 0x000000471600720c */ /* 0x000fe40003f26270 */
[----:B------:R-:W-:-:S02]  /*5680*/  PRMT R17, R13, 0x7632, R17 ;  /* 0x000076320d117816 */ /* 0x000fc40000000011 */
[----:B------:R-:W-:Y:S02]  /*5690*/  SEL R23, R14, RZ, !P6 ;  /* 0x000000ff0e177207 */ /* 0x000fe40007000000 */
        /* <DEDUP_REMOVED lines=15> */
.L_x_18562:
[----:B------:R-:W-:Y:S05]  /*5790*/  BSYNC B2 ;  /* 0x0000000000027941 */ /* 0x000fea0003800000 */
.L_x_18561:
[----:B------:R-:W5:Y:S02]  /*57a0*/  LDG.E.128.CONSTANT R24, [R24.64] ;  /* 0x0000000a18187981 */ /* 0x000f64000c1e9d00 */
[----:B-----5:R-:W-:Y:S01]  /*57b0*/  HMUL2 R17, R64, R13 ;  /* 0x0000000d40117232 */ /* 0x020fe20000000000 */
[----:B------:R-:W-:Y:S01]  /*57c0*/  HFMA2.MMA R48, R69, R18, R16 ;  /* 0x0000001245307235 */ /* 0x000fe20000000010 */
[-C--:B-1----:R-:W-:Y:S01]  /*57d0*/  IADD3 R21, P4, R59, R74.reuse, RZ ;  /* 0x0000004a3b157210 */ /* 0x082fe20007f9e0ff */
[----:B------:R-:W-:Y:S01]  /*57e0*/  BSSY B2, `(.L_x_18563) ;  /* 0x000002b000027945 */ /* 0x000fe20003800000 */
[-C--:B------:R-:W-:Y:S01]  /*57f0*/  IADD3 R13, P1, R58, R74.reuse, RZ ;  /* 0x0000004a3a0d7210 */ /* 0x080fe20007f3e0ff */
[----:B------:R-:W-:Y:S01]  /*5800*/  HFMA2 R17, R65, R12, R17 ;  /* 0x0000000c41117231 */ /* 0x000fe20000000011 */
[----:B------:R-:W-:Y:S01]  /*5810*/  IADD3 R18, P2, R57, R74, RZ ;  /* 0x0000004a39127210 */ /* 0x000fe20007f5e0ff */
[----:B------:R-:W-:Y:S01]  /*5820*/  HFMA2.MMA R48, R70, R19, R48 ;  /* 0x0000001346307235 */ /* 0x000fe20000000030 */
[----:B------:R-:W-:Y:S01]  /*5830*/  LEA R20, P5, R21, c[0x0][0x188], 0x1 ;  /* 0x0000620015147a11 */ /* 0x000fe200078a08ff */
[----:B------:R-:W-:Y:S01]  /*5840*/  HFMA2 R53, R69, R14, R17 ;  /* 0x0000000e45357231 */ /* 0x000fe20000000011 */
[----:B0-----:R-:W-:-:S02]  /*5850*/  LEA.HI.X.SX32 R22, R59, R66, 0x1, P4 ;  /* 0x000000423b167211 */ /* 0x001fc400020f0eff */
[----:B------:R-:W-:Y:S02]  /*5860*/  LEA R16, P3, R13, c[0x0][0x188], 0x1 ;  /* 0x000062000d107a11 */ /* 0x000fe400078608ff */
[----:B------:R-:W-:Y:S02]  /*5870*/  LEA R12, P4, R18, c[0x0][0x188], 0x1 ;  /* 0x00006200120c7a11 */ /* 0x000fe400078808ff */
[----:B------:R-:W-:Y:S01]  /*5880*/  LEA.HI.X R21, R21, c[0x0][0x18c], R22, 0x1, P5 ;  /* 0x0000630015157a11 */ /* 0x000fe200028f0c16 */
[----:B------:R-:W-:Y:S05]  /*5890*/  @P0 BRA `(.L_x_18564) ;  /* 0x000001f000000947 */ /* 0x000fea0003800000 */
[C---:B------:R-:W-:Y:S02]  /*58a0*/  IADD3 R14, R46.reuse, 0x2, RZ ;  /* 0x000000022e0e7810 */ /* 0x040fe40007ffe0ff */
[----:B------:R-:W-:Y:S02]  /*58b0*/  IADD3 R22, R46, 0x3, RZ ;  /* 0x000000032e167810 */ /* 0x000fe40007ffe0ff */
[----:B------:R-:W-:Y:S02]  /*58c0*/  ISETP.GE.AND P5, PT, R14, R71, PT ;  /* 0x000000470e00720c */ /* 0x000fe40003fa6270 */
[----:B------:R-:W-:-:S02]  /*58d0*/  IADD3 R14, R46, 0x4, RZ ;  /* 0x000000042e0e7810 */ /* 0x000fc40007ffe0ff */
[C---:B------:R-:W-:Y:S02]  /*58e0*/  SEL R19, R25.reuse, RZ, !P5 ;  /* 0x000000ff19137207 */ /* 0x040fe40006800000 */
[-C--:B------:R-:W-:Y:S02]  /*58f0*/  ISETP.GE.AND P6, PT, R22, R71.reuse, PT ;  /* 0x000000471600720c */ /* 0x080fe40003fc6270 */
        /* <DEDUP_REMOVED lines=8> */
[----:B------:R-:W-:Y:S02]  /*5980*/  PRMT R23, R26, 0x7632, R23 ;  /* 0x000076321a177816 */ /* 0x000fe40000000017 */
[----:B------:R-:W-:-:S02]  /*5990*/  IADD3 R22, R46, 0x7, RZ ;  /* 0x000000072e167810 */ /* 0x000fc40007ffe0ff */
[----:B------:R-:W-:Y:S02]  /*59a0*/  SEL R23, R23, RZ, !P6 ;  /* 0x000000ff17177207 */ /* 0x000fe40007000000 */
[----:B------:R-:W-:Y:S02]  /*59b0*/  ISETP.GE.AND P6, PT, R22, R71, PT ;  /* 0x000000471600720c */ /* 0x000fe40003fc6270 */
[C---:B------:R-:W-:Y:S02]  /*59c0*/  PRMT R25, R27.reuse, 0x7632, R25 ;  /* 0x000076321b197816 */ /* 0x040fe40000000019 */
[----:B------:R-:W-:Y:S02]  /*59d0*/  IADD3 R26, R46, 0x1, RZ ;  /* 0x000000012e1a7810 */ /* 0x000fe40007ffe0ff */
[----:B------:R-:W-:Y:S02]  /*59e0*/  SEL R22, R27, RZ, !P5 ;  /* 0x000000ff1b167207 */ /* 0x000fe40006800000 */
[----:B------:R-:W-:-:S02]  /*59f0*/  SEL R27, R25, RZ, !P6 ;  /* 0x000000ff191b7207 */ /* 0x000fc40007000000 */
[-C--:B------:R-:W-:Y:S02]  /*5a00*/  ISETP.GE.AND P5, PT, R26, R71.reuse, PT ;  /* 0x000000471a00720c */ /* 0x080fe40003fa6270 */
[----:B------:R-:W-:Y:S02]  /*5a10*/  ISETP.GE.AND P6, PT, R46, R71, PT ;  /* 0x000000472e00720c */ /* 0x000fe40003fc6270 */
[C---:B------:R-:W-:Y:S02]  /*5a20*/  PRMT R25, R24.reuse, 0x7632, R25 ;  /* 0x0000763218197816 */ /* 0x040fe40000000019 */
[----:B------:R-:W-:Y:S02]  /*5a30*/  SEL R24, R24, RZ, !P6 ;  /* 0x000000ff18187207 */ /* 0x000fe40007000000 */
[----:B------:R-:W-:Y:S02]  /*5a40*/  SEL R67, R25, RZ, !P5 ;  /* 0x000000ff19437207 */ /* 0x000fe40006800000 */
[----:B------:R-:W-:-:S02]  /*5a50*/  PRMT R25, R19, 0x5410, R60 ;  /* 0x0000541013197816 */ /* 0x000fc4000000003c */
[----:B------:R-:W-:Y:S02]  /*5a60*/  PRMT R26, R14, 0x5410, R23 ;  /* 0x000054100e1a7816 */ /* 0x000fe40000000017 */
[----:B------:R-:W-:Y:S02]  /*5a70*/  PRMT R27, R22, 0x5410, R27 ;  /* 0x00005410161b7816 */ /* 0x000fe4000000001b */
[----:B------:R-:W-:Y:S02]  /*5a80*/  PRMT R24, R24, 0x5410, R67 ;  /* 0x0000541018187816 */ /* 0x000fe40000000043 */
.L_x_18564:
[----:B------:R-:W-:Y:S05]  /*5a90*/  BSYNC B2 ;  /* 0x0000000000027941 */ /* 0x000fea0003800000 */
.L_x_18563:
[----:B------:R-:W5:Y:S01]  /*5aa0*/  LDG.E.128.CONSTANT R20, [R20.64] ;  /* 0x0000000a14147981 */ /* 0x000f62000c1e9d00 */
[----:B------:R-:W-:Y:S01]  /*5ab0*/  HMUL2 R60, R64, R25 ;  /* 0x00000019403c7232 */ /* 0x000fe20000000000 */
[-C--:B------:R-:W-:Y:S01]  /*5ac0*/  LEA.HI.X.SX32 R14, R58, R66.reuse, 0x1, P1 ;  /* 0x000000423a0e7211 */ /* 0x080fe200008f0eff */
[----:B------:R-:W-:Y:S01]  /*5ad0*/  BSSY B2, `(.L_x_18565) ;  /* 0x0000025000027945 */ /* 0x000fe20003800000 */
[----:B------:R-:W-:Y:S02]  /*5ae0*/  LEA.HI.X.SX32 R19, R57, R66, 0x1, P2 ;  /* 0x0000004239137211 */ /* 0x000fe400010f0eff */
[----:B------:R-:W-:Y:S01]  /*5af0*/  LEA.HI.X R17, R13, c[0x0][0x18c], R14, 0x1, P3 ;  /* 0x000063000d117a11 */ /* 0x000fe200018f0c0e */
[----:B------:R-:W-:Y:S01]  /*5b00*/  HFMA2.MMA R60, R65, R24, R60 ;  /* 0x00000018413c7235 */ /* 0x000fe2000000003c */
        /* <DEDUP_REMOVED lines=8> */
[----:B------:R-:W-:Y:S02]  /*5b90*/  IADD3 R14, R46, 0x4, RZ ;  /* 0x000000042e0e7810 */ /* 0x000fe40007ffe0ff */
[----:B------:R-:W-:-:S02]  /*5ba0*/  PRMT R24, R23, 0x7632, R24 ;  /* 0x0000763217187816 */ /* 0x000fc40000000018 */
        /* <DEDUP_REMOVED lines=23> */
.L_x_18566:
[----:B------:R-:W-:Y:S05]  /*5d20*/  BSYNC B2 ;  /* 0x0000000000027941 */ /* 0x000fea0003800000 */
.L_x_18565:
[----:B------:R-:W5:Y:S02]  /*5d30*/  LDG.E.128.CONSTANT R16, [R16.64] ;  /* 0x0000000a10107981 */ /* 0x000f64000c1e9d00 */
[----:B-----5:R-:W-:Y:S01]  /*5d40*/  HMUL2 R21, R64, R21 ;  /* 0x0000001540157232 */ /* 0x020fe20000000000 */
        /* <DEDUP_REMOVED lines=15> */
[----:B------:R-:W-:Y:S02]  /*5e40*/  SEL R15, R17, RZ, !P1 ;  /* 0x000000ff110f7207 */ /* 0x000fe40004800000 */
[-C--:B------:R-:W-:Y:S02]  /*5e50*/  ISETP.GE.AND P1, PT, R14, R71.reuse, PT ;  /* 0x000000470e00720c */ /* 0x080fe40003f26270 */
[----:B------:R-:W-:Y:S02]  /*5e60*/  ISETP.GE.AND P3, PT, R24, R71, PT ;  /* 0x000000471800720c */ /* 0x000fe40003f66270 */
[----:B------:R-:W-:-:S02]  /*5e70*/  SEL R14, R18, RZ, !P6 ;  /* 0x000000ff120e7207 */ /* 0x000fc40007000000 */
[----:B------:R-:W-:Y:S02]  /*5e80*/  IADD3 R24, R46, 0x6, RZ ;  /* 0x000000062e187810 */ /* 0x000fe40007ffe0ff */
[----:B------:R-:W-:Y:S02]  /*5e90*/  PRMT R18, R17, 0x7632, R18 ;  /* 0x0000763211127816 */ /* 0x000fe40000000012 */
        /* <DEDUP_REMOVED lines=15> */
.L_x_18568:
[----:B------:R-:W-:Y:S05]  /*5f90*/  BSYNC B2 ;  /* 0x0000000000027941 */ /* 0x000fea0003800000 */
.L_x_18567:
[----:B------:R-:W5:Y:S01]  /*5fa0*/  LDG.E.128.CONSTANT R12, [R12.64] ;  /* 0x0000000a0c0c7981 */ /* 0x000f62000c1e9d00 */
[----:B------:R-:W-:Y:S01]  /*5fb0*/  BSSY B2, `(.L_x_18569) ;  /* 0x0000022000027945 */ /* 0x000fe20003800000 */
[----:B------:R-:W-:Y:S01]  /*5fc0*/  HMUL2 R17, R64, R17 ;  /* 0x0000001140117232 */ /* 0x000fe20000000000 */
[----:B------:R-:W-:Y:S05]  /*5fd0*/  @P0 BRA `(.L_x_18570) ;  /* 0x000001f000000947 */ /* 0x000fea0003800000 */
[----:B------:R-:W-:Y:S02]  /*5fe0*/  IADD3 R24, R46, 0x2, RZ ;  /* 0x000000022e187810 */ /* 0x000fe40007ffe0ff */
[----:B-----5:R-:W-:-:S02]  /*5ff0*/  PRMT R21, R13, 0x7632, R21 ;  /* 0x000076320d157816 */ /* 0x020fc40000000015 */
[----:B------:R-:W-:Y:S02]  /*6000*/  ISETP.GE.AND P1, PT, R24, R71, PT ;  /* 0x000000471800720c */ /* 0x000fe40003f26270 */
[----:B------:R-:W-:-:S04]  /*6010*/  IADD3 R24, R46, 0x3, RZ ;  /* 0x000000032e187810 */ /* 0x000fc80007ffe0ff */
[-C--:B------:R-:W-:Y:S02]  /*6020*/  ISETP.GE.AND P2, PT, R24, R71.reuse, PT ;  /* 0x000000471800720c */ /* 0x080fe40003f46270 */
[----:B------:R-:W-:Y:S02]  /*6030*/  SEL R24, R13, RZ, !P1 ;  /* 0x000000ff0d187207 */ /* 0x000fe40004800000 */
[----:B------:R-:W-:Y:S02]  /*6040*/  SEL R21, R21, RZ, !P2 ;  /* 0x000000ff15157207 */ /* 0x000fe40005000000 */
[----:B------:R-:W-:Y:S02]  /*6050*/  ISETP.GE.AND P1, PT, R46, R71, PT ;  /* 0x000000472e00720c */ /* 0x000fe40003f26270 */
[----:B------:R-:W-:Y:S02]  /*6060*/  PRMT R13, R24, 0x5410, R21 ;  /* 0x00005410180d7816 */ /* 0x000fe40000000015 */
[----:B------:R-:W-:-:S02]  /*6070*/  IADD3 R24, R46, 0x4, RZ ;  /* 0x000000042e187810 */ /* 0x000fc40007ffe0ff */
[----:B------:R-:W-:Y:S02]  /*6080*/  PRMT R21, R12, 0x7632, R21 ;  /* 0x000076320c157816 */ /* 0x000fe40000000015 */
[-C--:B------:R-:W-:Y:S02]  /*6090*/  ISETP.GE.AND P3, PT, R24, R71.reuse, PT ;  /* 0x000000471800720c */ /* 0x080fe40003f66270 */
[----:B------:R-:W-:Y:S02]  /*60a0*/  IADD3 R24, R46, 0x5, RZ ;  /* 0x000000052e187810 */ /* 0x000fe40007ffe0ff */
[----:B------:R-:W-:Y:S02]  /*60b0*/  SEL R25, R14, RZ, !P3 ;  /* 0x000000ff0e197207 */ /* 0x000fe40005800000 */
[----:B------:R-:W-:Y:S02]  /*60c0*/  ISETP.GE.AND P4, PT, R24, R71, PT ;  /* 0x000000471800720c */ /* 0x000fe40003f86270 */
[----:B------:R-:W-:-:S02]  /*60d0*/  IADD3 R24, R46, 0x6, RZ ;  /* 0x000000062e187810 */ /* 0x000fc40007ffe0ff */
[----:B------:R-:W-:Y:S02]  /*60e0*/  SEL R12, R12, RZ, !P1 ;  /* 0x000000ff0c0c7207 */ /* 0x000fe40004800000 */
[-C--:B------:R-:W-:Y:S02]  /*60f0*/  ISETP.GE.AND P5, PT, R24, R71.reuse, PT ;  /* 0x000000471800720c */ /* 0x080fe40003fa6270 */
[----:B------:R-:W-:Y:S02]  /*6100*/  IADD3 R24, R46, 0x7, RZ ;  /* 0x000000072e187810 */ /* 0x000fe40007ffe0ff */
[----:B------:R-:W-:Y:S02]  /*6110*/  SEL R26, R15, RZ, !P5 ;  /* 0x000000ff0f1a7207 */ /* 0x000fe40006800000 */
[----:B------:R-:W-:Y:S02]  /*6120*/  ISETP.GE.AND P6, PT, R24, R71, PT ;  /* 0x000000471800720c */ /* 0x000fe40003fc6270 */
[----:B------:R-:W-:-:S04]  /*6130*/  IADD3 R24, R46, 0x1, RZ ;  /* 0x000000012e187810 */ /* 0x000fc80007ffe0ff */
[----:B------:R-:W-:Y:S02]  /*6140*/  ISETP.GE.AND P2, PT, R24, R71, PT ;  /* 0x000000471800720c */ /* 0x000fe40003f46270 */
[----:B------:R-:W-:Y:S02]  /*6150*/  PRMT R24, R14, 0x7632, R24 ;  /* 0x000076320e187816 */ /* 0x000fe40000000018 */
[----:B------:R-:W-:Y:S02]  /*6160*/  PRMT R14, R15, 0x7632, R14 ;  /* 0x000076320f0e7816 */ /* 0x000fe4000000000e */
[----:B------:R-:W-:Y:S02]  /*6170*/  SEL R24, R24, RZ, !P4 ;  /* 0x000000ff18187207 */ /* 0x000fe40006000000 */
[----:B------:R-:W-:Y:S02]  /*6180*/  SEL R15, R14, RZ, !P6 ;  /* 0x000000ff0e0f7207 */ /* 0x000fe40007000000 */
[----:B------:R-:W-:-:S02]  /*6190*/  SEL R21, R21, RZ, !P2 ;  /* 0x000000ff15157207 */ /* 0x000fc40005000000 */
[----:B------:R-:W-:Y:S02]  /*61a0*/  PRMT R14, R25, 0x5410, R24 ;  /* 0x00005410190e7816 */ /* 0x000fe40000000018 */
[----:B------:R-:W-:Y:S02]  /*61b0*/  PRMT R15, R26, 0x5410, R15 ;  /* 0x000054101a0f7816 */ /* 0x000fe4000000000f */
[----:B------:R-:W-:Y:S02]  /*61c0*/  PRMT R12, R12, 0x5410, R21 ;  /* 0x000054100c0c7816 */ /* 0x000fe40000000015 */
.L_x_18570:
[----:B------:R-:W-:Y:S05]  /*61d0*/  BSYNC B2 ;  /* 0x0000000000027941 */ /* 0x000fea0003800000 */
.L_x_18569:
[----:B-----5:R-:W-:Y:S01]  /*61e0*/  HFMA2.MMA R13, R64, R13, -RZ ;  /* 0x0000000d400d7235 */ /* 0x020fe200001000ff */
[----:B------:R-:W-:Y:S01]  /*61f0*/  HFMA2 R20, R69, R22, R20 ;  /* 0x0000001645147231 */ /* 0x000fe20000000014 */
[----:B------:R-:W-:Y:S02]  /*6200*/  HFMA2.MMA R60, R70, R27, R60 ;  /* 0x0000001b463c7235 */ /* 0x000fe4000000003c */
[----:B------:R-:W-:-:S06]  /*6210*/  HFMA2.MMA R17, R65, R16, R17 ;  /* 0x0000001041117235 */ /* 0x000fcc0000000011 */
[----:B------:R-:W-:Y:S01]  /*6220*/  HFMA2 R13, R65, R12, R13 ;  /* 0x0000000c410d7231 */ /* 0x000fe2000000000d */
[----:B------:R-:W-:Y:S01]  /*6230*/  IADD3 R12, P1, R56, R74, RZ ;  /* 0x0000004a380c7210 */ /* 0x000fe20007f3e0ff */
[----:B------:R-:W-:Y:S01]  /*6240*/  BSSY B2, `(.L_x_18571) ;  /* 0x0000027000027945 */ /* 0x000fe20003800000 */
[----:B------:R-:W-:Y:S01]  /*6250*/  HFMA2.MMA R18, R69, R18, R17 ;  /* 0x0000001245127235 */ /* 0x000fe20000000011 */
[----:B------:R-:W-:Y:S01]  /*6260*/  HFMA2 R67, R69, R14, R13 ;  /* 0x0000000e45437231 */ /* 0x000fe2000000000d */
[----:B------:R-:W-:Y:S02]  /*6270*/  LEA R24, P2, R12, c[0x0][0x188], 0x1 ;  /* 0x000062000c187a11 */ /* 0x000fe400078408ff */
[----:B------:R-:W-:-:S04]  /*6280*/  LEA.HI.X.SX32 R21, R56, R66, 0x1, P1 ;  /* 0x0000004238157211 */ /* 0x000fc800008f0eff */
[----:B------:R-:W-:-:S06]  /*6290*/  LEA.HI.X R25, R12, c[0x0][0x18c], R21, 0x1, P2 ;  /* 0x000063000c197a11 */ /* 0x000fcc00010f0c15 */
[----:B------:R-:W5:Y:S01]  /*62a0*/  LDG.E.128.CONSTANT R24, [R24.64] ;  /* 0x0000000a18187981 */ /* 0x000f62000c1e9d00 */
[----:B------:R-:W-:Y:S05]  /*62b0*/  @P0 BRA `(.L_x_18572) ;  /* 0x000001f000000947 */ /* 0x000fea0003800000 */
        /* <DEDUP_REMOVED lines=9> */
[----:B------:R-:W-:Y:S02]  /*6350*/  ISETP.GE.AND P3, PT, R14, R71, PT ;  /* 0x000000470e00720c */ /* 0x000fe40003f66270 */
[C---:B------:R-:W-:Y:S02]  /*6360*/  IADD3 R12, R46.reuse, 0x1, RZ ;  /* 0x000000012e0c7810 */ /* 0x040fe40007ffe0ff */
[----:B------:R-:W-:-:S02]  /*6370*/  IADD3 R14, R46, 0x6, RZ ;  /* 0x000000062e0e7810 */ /* 0x000fc40007ffe0ff */
[----:B-----5:R-:W-:Y:S02]  /*6380*/  SEL R13, R25, RZ, !P1 ;  /* 0x000000ff190d7207 */ /* 0x020fe40004800000 */
[-C--:B------:R-:W-:Y:S02]  /*6390*/  ISETP.GE.AND P1, PT, R12, R71.reuse, PT ;  /* 0x000000470c00720c */ /* 0x080fe40003f26270 */
        /* <DEDUP_REMOVED lines=17> */
.L_x_18572:
[----:B------:R-:W-:Y:S05]  /*64b0*/  BSYNC B2 ;  /* 0x0000000000027941 */ /* 0x000fea0003800000 */
.L_x_18571:
[----:B-----5:R-:W-:Y:S01]  /*64c0*/  HMUL2 R12, R64, R25 ;  /* 0x00000019400c7232 */ /* 0x020fe20000000000 */
[C---:B------:R-:W-:Y:S01]  /*64d0*/  IADD3 R13, P1, R55.reuse, R74, RZ ;  /* 0x0000004a370d7210 */ /* 0x040fe20007f3e0ff */
[C---:B------:R-:W-:Y:S01]  /*64e0*/  HFMA2 R67, R70.reuse, R15, R67 ;  /* 0x0000000f46437231 */ /* 0x040fe20000000043 */
[----:B------:R-:W-:Y:S01]  /*64f0*/  BSSY B2, `(.L_x_18573) ;  /* 0x0000029000027945 */ /* 0x000fe20003800000 */
[----:B------:R-:W-:Y:S01]  /*6500*/  HFMA2.MMA R25, R70, R19, R18 ;  /* 0x0000001346197235 */ /* 0x000fe20000000012 */
[----:B------:R-:W-:Y:S01]  /*6510*/  LEA.HI.X.SX32 R16, R55, R66, 0x1, P1 ;  /* 0x0000004237107211 */ /* 0x000fe200008f0eff */
[----:B------:R-:W-:Y:S01]  /*6520*/  HFMA2.MMA R14, R65, R24, R12 ;  /* 0x00000018410e7235 */ /* 0x000fe2000000000c */
[----:B------:R-:W-:Y:S01]  /*6530*/  LEA R12, P2, R13, c[0x0][0x188], 0x1 ;  /* 0x000062000d0c7a11 */ /* 0x000fe200078408ff */
[----:B------:R-:W-:-:S03]  /*6540*/  HFMA2 R24, R70, R23, R20 ;  /* 0x0000001746187231 */ /* 0x000fc60000000014 */
[----:B------:R-:W-:Y:S01]  /*6550*/  LEA.HI.X R13, R13, c[0x0][0x18c], R16, 0x1, P2 ;  /* 0x000063000d0d7a11 */ /* 0x000fe200010f0c10 */
[----:B------:R-:W-:-:S05]  /*6560*/  HFMA2.MMA R26, R69, R26, R14 ;  /* 0x0000001a451a7235 */ /* 0x000fca000000000e */
        /* <DEDUP_REMOVED lines=15> */
[C---:B------:R-:W-:Y:S02]  /*6660*/  PRMT R14, R13.reuse, 0x7632, R14 ;  /* 0x000076320d0e7816 */ /* 0x040fe4000000000e */
[----:B------:R-:W-:Y:S02]  /*6670*/  SEL R17, R13, RZ, !P1 ;  /* 0x000000ff0d117207 */ /* 0x000fe40004800000 */
[-C--:B------:R-:W-:Y:S02]  /*6680*/  ISETP.GE.AND P5, PT, R20, R71.reuse, PT ;  /* 0x000000471400720c */ /* 0x080fe40003fa6270 */
[----:B------:R-:W-:Y:S02]  /*6690*/  ISETP.GE.AND P1, PT, R18, R71, PT ;  /* 0x000000471200720c */ /* 0x000fe40003f26270 */
[----:B------:R-:W-:-:S02]  /*66a0*/  PRMT R18, R14, 0x7632, R18 ;  /* 0x000076320e127816 */ /* 0x000fc40000000012 */
[C---:B------:R-:W-:Y:S02]  /*66b0*/  PRMT R19, R15.reuse, 0x7632, R19 ;  /* 0x000076320f137816 */ /* 0x040fe40000000013 */
[----:B------:R-:W-:Y:S02]  /*66c0*/  ISETP.GE.AND P6, PT, R46, R71, PT ;  /* 0x000000472e00720c */ /* 0x000fe40003fc6270 */
[----:B------:R-:W-:Y:S02]  /*66d0*/  PRMT R13, R12, 0x7632, R13 ;  /* 0x000076320c0d7816 */ /* 0x000fe4000000000d */
        /* <DEDUP_REMOVED lines=10> */
.L_x_18574:
[----:B------:R-:W-:Y:S05]  /*6780*/  BSYNC B2 ;  /* 0x0000000000027941 */ /* 0x000fea0003800000 */
.L_x_18573:
[----:B------:R-:W-:Y:S01]  /*6790*/  IADD3 R16, P1, R54, R74, RZ ;  /* 0x0000004a36107210 */ /* 0x000fe20007f3e0ff */
[----:B-----5:R-:W-:Y:S02]  /*67a0*/  HMUL2 R13, R64, R13 ;  /* 0x0000000d400d7232 */ /* 0x020fe40000000000 */
[----:B------:R-:W-:Y:S01]  /*67b0*/  HFMA2 R27, R70, R27, R26 ;  /* 0x0000001b461b7231 */ /* 0x000fe2000000001a */
[----:B------:R-:W-:Y:S02]  /*67c0*/  LEA R20, P2, R16, c[0x0][0x188], 0x1 ;  /* 0x0000620010147a11 */ /* 0x000fe400078408ff */
[----:B------:R-:W-:Y:S01]  /*67d0*/  LEA.HI.X.SX32 R17, R54, R66, 0x1, P1 ;  /* 0x0000004236117211 */ /* 0x000fe200008f0eff */
[----:B------:R-:W-:Y:S01]  /*67e0*/  HFMA2.MMA R12, R65, R12, R13 ;  /* 0x0000000c410c7235 */ /* 0x000fe2000000000d */
[----:B------:R-:W-:Y:S02]  /*67f0*/  IADD3 R13, P1, R52, R74, RZ ;  /* 0x0000004a340d7210 */ /* 0x000fe40007f3e0ff */
[----:B------:R-:W-:Y:S01]  /*6800*/  LEA.HI.X R21, R16, c[0x0][0x18c], R17, 0x1, P2 ;  /* 0x0000630010157a11 */ /* 0x000fe200010f0c11 */
[----:B------:R-:W-:Y:S01]  /*6810*/  BSSY B2, `(.L_x_18575) ;  /* 0x0000025000027945 */ /* 0x000fe20003800000 */
[----:B------:R-:W-:-:S02]  /*6820*/  LEA R16, P2, R13, c[0x0][0x188], 0x1 ;  /* 0x000062000d107a11 */ /* 0x000fc400078408ff */
[----:B------:R-:W-:Y:S02]  /*6830*/  LEA.HI.X.SX32 R18, R52, R66, 0x1, P1 ;  /* 0x0000004234127211 */ /* 0x000fe400008f0eff */
[----:B------:R-:W5:Y:S02]  /*6840*/  LDG.E.128.CONSTANT R20, [R20.64] ;  /* 0x0000000a14147981 */ /* 0x000f64000c1e9d00 */
        /* <DEDUP_REMOVED lines=33> */
.L_x_18576:
[----:B------:R-:W-:Y:S05]  /*6a60*/  BSYNC B2 ;  /* 0x0000000000027941 */ /* 0x000fea0003800000 */
.L_x_18575:
        /* <DEDUP_REMOVED lines=37> */
.L_x_18578:
[----:B------:R-:W-:Y:S05]  /*6cc0*/  BSYNC B2 ;  /* 0x0000000000027941 */ /* 0x000fea0003800000 */
.L_x_18577:
[----:B------:R-:W-:Y:S01]  /*6cd0*/  IADD3 R13, P1, R51, R74, RZ ;  /* 0x0000004a330d7210 */ /* 0x000fe20007f3e0ff */
[----:B------:R-:W-:Y:S01]  /*6ce0*/  HFMA2.MMA R21, R70, R15, R21 ;  /* 0x0000000f46157235 */ /* 0x000fe20000000015 */
[----:B------:R-:W-:Y:S02]  /*6cf0*/  HMUL2 R17, R64, R17 ;  /* 0x0000001140117232 */ /* 0x000fe40000000000 */
[----:B------:R-:W-:Y:S01]  /*6d00*/  LEA R12, P2, R13, c[0x0][0x188], 0x1 ;  /* 0x000062000d0c7a11 */ /* 0x000fe200078408ff */
[----:B------:R-:W-:Y:S01]  /*6d10*/  HFMA2 R20, R69, R22, R20 ;  /* 0x0000001645147231 */ /* 0x000fe20000000014 */
[----:B------:R-:W-:Y:S01]  /*6d20*/  LEA.HI.X.SX32 R14, R51, R66, 0x1, P1 ;  /* 0x00000042330e7211 */ /* 0x000fe200008f0eff */
[----:B------:R-:W-:-:S03]  /*6d30*/  HFMA2 R17, R65, R16, R17 ;  /* 0x0000001041117231 */ /* 0x000fc60000000011 */
[----:B------:R-:W-:Y:S01]  /*6d40*/  LEA.HI.X R13, R13, c[0x0][0x18c], R14, 0x1, P2 ;  /* 0x000063000d0d7a11 */ /* 0x000fe200010f0c0e */
[----:B------:R-:W-:Y:S02]  /*6d50*/  BSSY B2, `(.L_x_18579) ;  /* 0x0000023000027945 */ /* 0x000fe40003800000 */
[----:B------:R-:W-:-:S03]  /*6d60*/  HFMA2.MMA R18, R69, R18, R17 ;  /* 0x0000001245127235 */ /* 0x000fc60000000011 */
        /* <DEDUP_REMOVED lines=33> */
.L_x_18580:
[----:B------:R-:W-:Y:S05]  /*6f80*/  BSYNC B2 ;  /* 0x0000000000027941 */ /* 0x000fea0003800000 */
.L_x_18579:
[----:B-----5:R-:W-:-:S04]  /*6f90*/  HMUL2 R13, R64, R13 ;  /* 0x0000000d400d7232 */ /* 0x020fc80000000000 */
[----:B------:R-:W-:Y:S01]  /*6fa0*/  HFMA2 R22, R65, R12, R13 ;  /* 0x0000000c41167231 */ /* 0x000fe2000000000d */
[----:B------:R-:W-:-:S04]  /*6fb0*/  IADD3 R12, P1, R50, R74, RZ ;  /* 0x0000004a320c7210 */ /* 0x000fc80007f3e0ff */
[----:B------:R-:W-:Y:S01]  /*6fc0*/  LEA R16, P2, R12, c[0x0][0x188], 0x1 ;  /* 0x000062000c107a11 */ /* 0x000fe200078408ff */
[----:B------:R-:W-:Y:S01]  /*6fd0*/  BSSY B2, `(.L_x_18581) ;  /* 0x0000027000027945 */ /* 0x000fe20003800000 */
[----:B------:R-:W-:Y:S01]  /*6fe0*/  LEA.HI.X.SX32 R13, R50, R66, 0x1, P1 ;  /* 0x00000042320d7211 */ /* 0x000fe200008f0eff */
[----:B------:R-:W-:-:S03]  /*6ff0*/  HFMA2.MMA R14, R69, R14, R22 ;  /* 0x0000000e450e7235 */ /* 0x000fc60000000016 */
[----:B------:R-:W-:Y:S01]  /*7000*/  LEA.HI.X R17, R12, c[0x0][0x18c], R13, 0x1, P2 ;  /* 0x000063000c117a11 */ /* 0x000fe200010f0c0d */
[----:B------:R-:W-:Y:S01]  /*7010*/  HFMA2 R13, R70, R19, R18 ;  /* 0x00000013460d7231 */ /* 0x000fe20000000012 */
[----:B------:R-:W-:-:S04]  /*7020*/  HFMA2.MMA R12, R70, R23, R20 ;  /* 0x00000017460c7235 */ /* 0x000fc80000000014 */
[----:B------:R-:W5:Y:S01]  /*7030*/  LDG.E.128.CONSTANT R16, [R16.64] ;  /* 0x0000000a10107981 */ /* 0x000f62000c1e9d00 */
[----:B------:R-:W-:Y:S05]  /*7040*/  @P0 BRA `(.L_x_18582) ;  /* 0x000001f000000947 */ /* 0x000fea0003800000 */
[----:B------:R-:W-:Y:S02]  /*7050*/  IADD3 R20, R46, 0x2, RZ ;  /* 0x000000022e147810 */ /* 0x000fe40007ffe0ff */
[----:B-----5:R-:W-:Y:S02]  /*7060*/  PRMT R22, R19, 0x7632, R22 ;  /* 0x0000763213167816 */ /* 0x020fe40000000016 */
        /* <DEDUP_REMOVED lines=16> */
[----:B------:R-:W-:-:S04]  /*7170*/  IADD3 R20, R46, 0x6, RZ ;  /* 0x000000062e147810 */ /* 0x000fc80007ffe0ff */
[-C--:B------:R-:W-:Y:S02]  /*7180*/  ISETP.GE.AND P3, PT, R20, R71.reuse, PT ;  /* 0x000000471400720c */ /* 0x080fe40003f66270 */
[----:B------:R-:W-:Y:S02]  /*7190*/  IADD3 R20, R46, 0x7, RZ ;  /* 0x000000072e147810 */ /* 0x000fe40007ffe0ff */
[----:B------:R-:W-:Y:S02]  /*71a0*/  SEL R19, R19, RZ, !P3 ;  /* 0x000000ff13137207 */ /* 0x000fe40005800000 */
[----:B------:R-:W-:Y:S02]  /*71b0*/  ISETP.GE.AND P4, PT, R20, R71, PT ;  /* 0x000000471400720c */ /* 0x000fe40003f86270 */
[----:B------:R-:W-:Y:S02]  /*71c0*/  IADD3 R20, R46, 0x1, RZ ;  /* 0x000000012e147810 */ /* 0x000fe40007ffe0ff */
[----:B------:R-:W-:-:S02]  /*71d0*/  SEL R22, R22, RZ, !P4 ;  /* 0x000000ff16167207 */ /* 0x000fc40006000000 */
[----:B------:R-:W-:Y:S02]  /*71e0*/  ISETP.GE.AND P2, PT, R20, R71, PT ;  /* 0x000000471400720c */ /* 0x000fe40003f46270 */
[C---:B------:R-:W-:Y:S02]  /*71f0*/  PRMT R20, R16.reuse, 0x7632, R20 ;  /* 0x0000763210147816 */ /* 0x040fe40000000014 */
[----:B------:R-:W-:Y:S02]  /*7200*/  SEL R16, R16, RZ, !P1 ;  /* 0x000000ff10107207 */ /* 0x000fe40004800000 */
[----:B------:R-:W-:Y:S02]  /*7210*/  SEL R23, R20, RZ, !P2 ;  /* 0x000000ff14177207 */ /* 0x000fe40005000000 */
[----:B------:R-:W-:Y:S02]  /*7220*/  PRMT R19, R19, 0x5410, R22 ;  /* 0x0000541013137816 */ /* 0x000fe40000000016 */
[----:B------:R-:W-:-:S02]  /*7230*/  PRMT R16, R16, 0x5410, R23 ;  /* 0x0000541010107816 */ /* 0x000fc40000000017 */
.L_x_18582:
[----:B------:R-:W-:Y:S05]  /*7240*/  BSYNC B2 ;  /* 0x0000000000027941 */ /* 0x000fea0003800000 */
.L_x_18581:
[----:B-----5:R-:W-:Y:S02]  /*7250*/  HMUL2 R17, R64, R17 ;  /* 0x0000001140117232 */ /* 0x020fe40000000000 */
[----:B------:R-:W-:-:S02]  /*7260*/  HADD2.F32 R20, -RZ, R43.H0_H0 ;  /* 0x2000002bff147230 */ /* 0x000fc40000004100 */
[----:B------:R-:W-:Y:S02]  /*7270*/  HADD2.F32 R43, -RZ, R43.H1_H1 ;  /* 0x3000002bff2b7230 */ /* 0x000fe40000004100 */
[----:B------:R-:W-:Y:S01]  /*7280*/  HFMA2.MMA R17, R65, R16, R17 ;  /* 0x0000001041117235 */ /* 0x000fe20000000011 */
[--C-:B------:R-:W-:Y:S02]  /*7290*/  HADD2.F32 R23, -RZ, R48.reuse.H0_H0 ;  /* 0x20000030ff177230 */ /* 0x100fe40000004100 */
[----:B------:R-:W-:Y:S01]  /*72a0*/  HADD2.F32 R48, -RZ, R48.H1_H1 ;  /* 0x30000030ff307230 */ /* 0x000fe20000004100 */
[----:B------:R-:W-:Y:S01]  /*72b0*/  FADD.FTZ R20, R20, R43 ;  /* 0x0000002b14147221 */ /* 0x000fe20000010000 */
[----:B------:R-:W-:Y:S02]  /*72c0*/  HADD2.F32 R26, -RZ, R24.H0_H0 ;  /* 0x20000018ff1a7230 */ /* 0x000fe40000004100 */
[--C-:B------:R-:W-:Y:S01]  /*72d0*/  HADD2.F32 R43, -RZ, R60.reuse.H0_H0 ;  /* 0x2000003cff2b7230 */ /* 0x100fe20000004100 */
[----:B------:R-:W-:Y:S01]  /*72e0*/  FADD.FTZ R23, R23, R48 ;  /* 0x0000003017177221 */ /* 0x000fe20000010000 */
[----:B------:R-:W-:-:S02]  /*72f0*/  HADD2.F32 R60, -RZ, R60.H1_H1 ;  /* 0x3000003cff3c7230 */ /* 0x000fc40000004100 */
[----:B------:R-:W-:Y:S02]  /*7300*/  HFMA2 R18, R69, R18, R17 ;  /* 0x0000001245127231 */ /* 0x000fe40000000011 */
[----:B------:R-:W-:Y:S01]  /*7310*/  HADD2.F32 R17, -RZ, R24.H1_H1 ;  /* 0x30000018ff117230 */ /* 0x000fe20000004100 */
[----:B------:R-:W-:Y:S01]  /*7320*/  FADD.FTZ R43, R43, R60 ;  /* 0x0000003c2b2b7221 */ /* 0x000fe20000010000 */
[----:B------:R-:W-:Y:S02]  /*7330*/  HFMA2 R15, R70, R15, R14 ;  /* 0x0000000f460f7231 */ /* 0x000fe4000000000e */
[----:B------:R-:W-:Y:S01]  /*7340*/  HFMA2.MMA R18, R70, R19, R18 ;  /* 0x0000001346127235 */ /* 0x000fe20000000012 */
[----:B------:R-:W-:Y:S01]  /*7350*/  FADD.FTZ R26, R26, R17 ;  /* 0x000000111a1a7221 */ /* 0x000fe20000010000 */
[----:B------:R-:W-:Y:S01]  /*7360*/  IADD3 R17, P1, R49, R74, RZ ;  /* 0x0000004a31117210 */ /* 0x000fe20007f3e0ff */
[----:B------:R-:W-:Y:S02]  /*7370*/  HADD2.F32 R48, -RZ, R21.H0_H0 ;  /* 0x20000015ff307230 */ /* 0x000fe40000004100 */
[----:B------:R-:W-:Y:S01]  /*7380*/  HADD2.F32 R22, -RZ, R53.H0_H0 ;  /* 0x20000035ff167230 */ /* 0x000fe20000004100 */
[----:B------:R-:W-:Y:S01]  /*7390*/  LEA R16, P2, R17, c[0x0][0x188], 0x1 ;  /* 0x0000620011107a11 */ /* 0x000fe200078408ff */
[----:B------:R-:W-:Y:S01]  /*73a0*/  HADD2.F32 R14, -RZ, R25.H0_H0 ;  /* 0x20000019ff0e7230 */ /* 0x000fe20000004100 */
[----:B------:R-:W-:Y:S01]  /*73b0*/  LEA.HI.X.SX32 R60, R49, R66, 0x1, P1 ;  /* 0x00000042313c7211 */ /* 0x000fe200008f0eff */
[----:B------:R-:W-:-:S02]  /*73c0*/  HADD2.F32 R21, -RZ, R21.H1_H1 ;  /* 0x30000015ff157230 */ /* 0x000fc40000004100 */
[--C-:B------:R-:W-:Y:S01]  /*73d0*/  HADD2.F32 R19, -RZ, R12.reuse.H0_H0 ;  /* 0x2000000cff137230 */ /* 0x100fe20000004100 */
[----:B------:R-:W-:Y:S01]  /*73e0*/  LEA.HI.X R17, R17, c[0x0][0x18c], R60, 0x1, P2 ;  /* 0x0000630011117a11 */ /* 0x000fe200010f0c3c */
[----:B------:R-:W-:Y:S01]  /*73f0*/  HADD2.F32 R53, -RZ, R53.H1_H1 ;  /* 0x30000035ff357230 */ /* 0x000fe20000004100 */
[----:B------:R-:W-:Y:S01]  /*7400*/  FADD.FTZ R48, R48, R21 ;  /* 0x0000001530307221 */ /* 0x000fe20000010000 */
[----:B------:R-:W-:Y:S02]  /*7410*/  HADD2.F32 R25, -RZ, R25.H1_H1 ;  /* 0x30000019ff197230 */ /* 0x000fe40000004100 */
[----:B------:R-:W-:Y:S01]  /*7420*/  HADD2.F32 R12, -RZ, R12.H1_H1 ;  /* 0x3000000cff0c7230 */ /* 0x000fe20000004100 */
[----:B------:R-:W-:Y:S01]  /*7430*/  FADD.FTZ R22, R22, R53 ;  /* 0x0000003516167221 */ /* 0x000fe20000010000 */
[----:B------:R-:W-:Y:S01]  /*7440*/  HADD2.F32 R76, -RZ, R13.H0_H0 ;  /* 0x2000000dff4c7230 */ /* 0x000fe20000004100 */
[----:B------:R-:W-:Y:S01]  /*7450*/  FADD.FTZ R25, R14, R25 ;  /* 0x000000190e197221 */ /* 0x000fe20000010000 */
[----:B------:R-:W-:Y:S01]  /*7460*/  HADD2.F32 R14, -RZ, R27.H0_H0 ;  /* 0x2000001bff0e7230 */ /* 0x000fe20000004100 */
[----:B------:R-:W-:Y:S01]  /*7470*/  FADD.FTZ R21, R19, R12 ;  /* 0x0000000c13157221 */ /* 0x000fe20000010000 */
[----:B------:R-:W-:-:S02]  /*7480*/  HADD2.F32 R53, -RZ, R15.H0_H0 ;  /* 0x2000000fff357230 */ /* 0x000fc40000004100 */
[----:B------:R-:W-:Y:S02]  /*7490*/  HADD2.F32 R12, -RZ, R15.H1_H1 ;  /* 0x3000000fff0c7230 */ /* 0x000fe40000004100 */
[----:B------:R-:W-:Y:S02]  /*74a0*/  HADD2.F32 R27, -RZ, R27.H1_H1 ;  /* 0x3000001bff1b7230 */ /* 0x000fe40000004100 */
[----:B------:R-:W-:Y:S01]  /*74b0*/  HADD2.F32 R13, -RZ, R13.H1_H1 ;  /* 0x3000000dff0d7230 */ /* 0x000fe20000004100 */
[----:B------:R-:W-:Y:S01]  /*74c0*/  FADD.FTZ R53, R53, R12 ;  /* 0x0000000c35357221 */ /* 0x000fe20000010000 */
[--C-:B------:R-:W-:Y:S01]  /*74d0*/  HADD2.F32 R60, -RZ, R18.reuse.H0_H0 ;  /* 0x20000012ff3c7230 */ /* 0x100fe20000004100 */
[----:B------:R-:W-:Y:S01]  /*74e0*/  FADD.FTZ R27, R14, R27 ;  /* 0x0000001b0e1b7221 */ /* 0x000fe20000010000 */
[----:B------:R-:W-:Y:S01]  /*74f0*/  HADD2.F32 R15, -RZ, R18.H1_H1 ;  /* 0x30000012ff0f7230 */ /* 0x000fe20000004100 */
[----:B------:R-:W-:Y:S01]  /*7500*/  FADD.FTZ R76, R76, R13 ;  /* 0x0000000d4c4c7221 */ /* 0x000fe20000010000 */
[----:B------:R-:W-:-:S02]  /*7510*/  HADD2.F32 R24, -RZ, R67.H0_H0 ;  /* 0x20000043ff187230 */ /* 0x000fc40000004100 */
[----:B------:R-:W-:Y:S01]  /*7520*/  HADD2.F32 R67, -RZ, R67.H1_H1 ;  /* 0x30000043ff437230 */ /* 0x000fe20000004100 */
[----:B------:R-:W-:Y:S02]  /*7530*/  FADD.FTZ R60, R60, R15 ;  /* 0x0000000f3c3c7221 */ /* 0x000fe40000010000 */
[----:B------:R0:W5:Y:S01]  /*7540*/  LDG.E.128.CONSTANT R12, [R16.64] ;  /* 0x0000000a100c7981 */ /* 0x000162000c1e9d00 */
[----:B------:R-:W-:Y:S01]  /*7550*/  BSSY B2, `(.L_x_18583) ;  /* 0x0000022000027945 */ /* 0x000fe20003800000 */
        /* <DEDUP_REMOVED lines=33> */
.L_x_18584:
[----:B------:R-:W-:Y:S05]  /*7770*/  BSYNC B2 ;  /* 0x0000000000027941 */ /* 0x000fea0003800000 */
.L_x_18583:
[----:B-----5:R-:W-:-:S04]  /*7780*/  HMUL2 R13, R64, R13 ;  /* 0x0000000d400d7232 */ /* 0x020fc80000000000 */
[----:B------:R-:W-:-:S06]  /*7790*/  HFMA2 R13, R65, R12, R13 ;  /* 0x0000000c410d7231 */ /* 0x000fcc000000000d */
[----:B------:R-:W-:-:S10]  /*77a0*/  HFMA2.MMA R13, R69, R14, R13 ;  /* 0x0000000e450d7235 */ /* 0x000fd4000000000d */
[----:B------:R-:W-:Y:S01]  /*77b0*/  HFMA2 R15, R70, R15, R13 ;  /* 0x0000000f460f7231 */ /* 0x000fe2000000000d */
[-C--:B------:R-:W-:Y:S02]  /*77c0*/  IADD3 R13, P1, R47, R74.reuse, RZ ;  /* 0x0000004a2f0d7210 */ /* 0x080fe40007f3e0ff */
[----:B------:R-:W-:Y:S02]  /*77d0*/  IADD3 R74, P3, R45, R74, RZ ;  /* 0x0000004a2d4a7210 */ /* 0x000fe40007f7e0ff */
[----:B------:R-:W-:Y:S01]  /*77e0*/  LEA R12, P2, R13, c[0x0][0x188], 0x1 ;  /* 0x000062000d0c7a11 */ /* 0x000fe200078408ff */
[--C-:B------:R-:W-:Y:S01]  /*77f0*/  HADD2.F32 R67, -RZ, R15.reuse.H0_H0 ;  /* 0x2000000fff437230 */ /* 0x100fe20000004100 */
[-C--:B------:R-:W-:Y:S01]  /*7800*/  LEA.HI.X.SX32 R14, R47, R66.reuse, 0x1, P1 ;  /* 0x000000422f0e7211 */ /* 0x080fe200008f0eff */
[----:B------:R-:W-:Y:S01]  /*7810*/  BSSY B2, `(.L_x_18585) ;  /* 0x0000028000027945 */ /* 0x000fe20003800000 */
[----:B0-----:R-:W-:Y:S02]  /*7820*/  LEA.HI.X.SX32 R17, R45, R66, 0x1, P3 ;  /* 0x000000422d117211 */ /* 0x001fe400018f0eff */
[----:B------:R-:W-:Y:S01]  /*7830*/  LEA.HI.X R13, R13, c[0x0][0x18c], R14, 0x1, P2 ;  /* 0x000063000d0d7a11 */ /* 0x000fe200010f0c0e */
[----:B------:R-:W-:Y:S01]  /*7840*/  HADD2.F32 R14, -RZ, R15.H1_H1 ;  /* 0x3000000fff0e7230 */ /* 0x000fe20000004100 */
[----:B------:R-:W-:-:S04]  /*7850*/  LEA R16, P1, R74, c[0x0][0x188], 0x1 ;  /* 0x000062004a107a11 */ /* 0x000fc800078208ff */
[----:B------:R-:W-:Y:S01]  /*7860*/  FADD.FTZ R67, R67, R14 ;  /* 0x0000000e43437221 */ /* 0x000fe20000010000 */
[----:B------:R-:W-:Y:S01]  /*7870*/  LEA.HI.X R17, R74, c[0x0][0x18c], R17, 0x1, P1 ;  /* 0x000063004a117a11 */ /* 0x000fe200008f0c11 */
        /* <DEDUP_REMOVED lines=33> */
.L_x_18586:
[----:B------:R-:W-:Y:S05]  /*7a90*/  BSYNC B2 ;  /* 0x0000000000027941 */ /* 0x000fea0003800000 */
.L_x_18585:
[----:B------:R-:W5:Y:S02]  /*7aa0*/  LDG.E.128.CONSTANT R16, [R16.64] ;  /* 0x0000000a10107981 */ /* 0x000f64000c1e9d00 */
[----:B-----5:R-:W-:Y:S01]  /*7ab0*/  HMUL2 R13, R64, R13 ;  /* 0x0000000d400d7232 */ /* 0x020fe20000000000 */
[----:B------:R-:W-:Y:S05]  /*7ac0*/  BSSY B2, `(.L_x_18587) ;  /* 0x0000023000027945 */ /* 0x000fea0003800000 */
[----:B------:R-:W-:-:S10]  /*7ad0*/  HFMA2.MMA R13, R65, R12, R13 ;  /* 0x0000000c410d7235 */ /* 0x000fd4000000000d */
[----:B------:R-:W-:Y:S01]  /*7ae0*/  HFMA2 R14, R69, R14, R13 ;  /* 0x0000000e450e7231 */ /* 0x000fe2000000000d */
[----:B------:R-:W-:Y:S05]  /*7af0*/  @P0 BRA `(.L_x_18588) ;  /* 0x000001f000000947 */ /* 0x000fea0003800000 */
[C---:B------:R-:W-:Y:S02]  /*7b00*/  IADD3 R12, R46.reuse, 0x1, RZ ;  /* 0x000000012e0c7810 */ /* 0x040fe40007ffe0ff */
[-C--:B------:R-:W-:Y:S02]  /*7b10*/  ISETP.GE.AND P0, PT, R46, R71.reuse, PT ;  /* 0x000000472e00720c */ /* 0x080fe40003f06270 */
[----:B------:R-:W-:Y:S02]  /*7b20*/  ISETP.GE.AND P1, PT, R12, R71, PT ;  /* 0x000000470c00720c */ /* 0x000fe40003f26270 */
[C---:B------:R-:W-:Y:S02]  /*7b30*/  PRMT R12, R16.reuse, 0x7632, R12 ;  /* 0x00007632100c7816 */ /* 0x040fe4000000000c */
[----:B------:R-:W-:Y:S02]  /*7b40*/  SEL R16, R16, RZ, !P0 ;  /* 0x000000ff10107207 */ /* 0x000fe40004000000 */
[----:B------:R-:W-:-:S02]  /*7b50*/  SEL R13, R12, RZ, !P1 ;  /* 0x000000ff0c0d7207 */ /* 0x000fc40004800000 */
[----:B------:R-:W-:Y:S02]  /*7b60*/  IADD3 R12, R46, 0x2, RZ ;  /* 0x000000022e0c7810 */ /* 0x000fe40007ffe0ff */
[----:B------:R-:W-:Y:S02]  /*7b70*/  PRMT R16, R16, 0x5410, R13 ;  /* 0x0000541010107816 */ /* 0x000fe4000000000d */
        /* <DEDUP_REMOVED lines=11> */
[----:B------:R-:W-:Y:S02]  /*7c30*/  ISETP.GE.AND P1, PT, R12, R71, PT ;  /* 0x000000470c00720c */ /* 0x000fe40003f26270 */
[----:B------:R-:W-:-:S04]  /*7c40*/  IADD3 R12, R46, 0x6, RZ ;  /* 0x000000062e0c7810 */ /* 0x000fc80007ffe0ff */
[-C--:B------:R-:W-:Y:S02]  /*7c50*/  ISETP.GE.AND P2, PT, R12, R71.reuse, PT ;  /* 0x000000470c00720c */ /* 0x080fe40003f46270 */
[----:B------:R-:W-:Y:S02]  /*7c60*/  PRMT R12, R18, 0x7632, R12 ;  /* 0x00007632120c7816 */ /* 0x000fe4000000000c */
[----:B------:R-:W-:Y:S02]  /*7c70*/  IADD3 R18, R46, 0x7, RZ ;  /* 0x000000072e127810 */ /* 0x000fe40007ffe0ff */
[----:B------:R-:W-:Y:S02]  /*7c80*/  SEL R12, R12, RZ, !P1 ;  /* 0x000000ff0c0c7207 */ /* 0x000fe40004800000 */
[----:B------:R-:W-:Y:S02]  /*7c90*/  ISETP.GE.AND P0, PT, R18, R71, PT ;  /* 0x000000471200720c */ /* 0x000fe40003f06270 */
[----:B------:R-:W-:-:S02]  /*7ca0*/  PRMT R18, R13, 0x5410, R12 ;  /* 0x000054100d127816 */ /* 0x000fc4000000000c */
[C---:B------:R-:W-:Y:S02]  /*7cb0*/  PRMT R12, R19.reuse, 0x7632, R12 ;  /* 0x00007632130c7816 */ /* 0x040fe4000000000c */
[----:B------:R-:W-:Y:S02]  /*7cc0*/  SEL R19, R19, RZ, !P2 ;  /* 0x000000ff13137207 */ /* 0x000fe40005000000 */
[----:B------:R-:W-:-:S04]  /*7cd0*/  SEL R12, R12, RZ, !P0 ;  /* 0x000000ff0c0c7207 */ /* 0x000fc80004000000 */
[----:B------:R-:W-:Y:S02]  /*7ce0*/  PRMT R19, R19, 0x5410, R12 ;  /* 0x0000541013137816 */ /* 0x000fe4000000000c */
.L_x_18588:
[----:B------:R-:W-:Y:S05]  /*7cf0*/  BSYNC B2 ;  /* 0x0000000000027941 */ /* 0x000fea0003800000 */
.L_x_18587:
        /* <DEDUP_REMOVED lines=27> */
.L_x_18556:
[----:B------:R-:W-:Y:S05]  /*7eb0*/  BSYNC B0 ;  /* 0x0000000000007941 */ /* 0x000fea0003800000 */
.L_x_18555:
[----:B------:R-:W-:Y:S02]  /*7ec0*/  IADD3 R61, R61, 0x4, RZ ;  /* 0x000000043d3d7810 */ /* 0x000fe40007ffe0ff */
[----:B------:R-:W-:-:S02]  /*7ed0*/  IADD3 R6, P1, R6, 0x10, RZ ;  /* 0x0000001006067810 */ /* 0x000fc40007f3e0ff */
[----:B------:R-:W-:Y:S02]  /*7ee0*/  ISETP.GE.AND P0, PT, R61, R68, PT ;  /* 0x000000443d00720c */ /* 0x000fe40003f06270 */
[----:B------:R-:W-:Y:S01]  /*7ef0*/  IADD3 R46, R46, 0x80, RZ ;  /* 0x000000802e2e7810 */ /* 0x000fe20007ffe0ff */
[----:B------:R-:W-:Y:S01]  /*7f00*/  IMAD.X R3, RZ, RZ, R3, P1 ;  /* 0x000000ffff037224 */ /* 0x000fe200008e0603 */
[----:B------:R-:W-:Y:S02]  /*7f10*/  IADD3 R44, R44, 0x200, RZ ;  /* 0x000002002c2c7810 */ /* 0x000fe40007ffe0ff */
[----:B------:R-:W-:-:S07]  /*7f20*/  IADD3 R42, R42, 0x80, RZ ;  /* 0x000000802a2a7810 */ /* 0x000fce0007ffe0ff */
[----:B------:R-:W-:Y:S01]  /*7f30*/  @P0 CALL.REL.NOINC `(.L_x_18554) ;  /* 0x0000001000000944 */ /* 0x000fe20003c00000 */
[----:B------:R-:W-:Y:S05]  /*7f40*/  BRA `(.L_x_18589) ;  /* 0xffffccf000007947 */ /* 0x000fea000383ffff */
.L_x_18554:
[----:B------:R-:W-:Y:S05]  /*7f50*/  BSYNC B1 ;  /* 0x0000000000017941 */ /* 0x000fea0003800000 */
.L_x_18552:
        /* <DEDUP_REMOVED lines=24> */
[----:B-1----:R-:W-:-:S03]  /*80e0*/  FADD.FTZ R23, R20, R9 ;  /* 0x0000000914177221 */ /* 0x002fc60000010000 */
[----:B------:R-:W1:Y:S01]  /*80f0*/  SHFL.BFLY PT, R4, R5, 0x1, 0x1f ;  /* 0x0c201f0005047f89 */ /* 0x000e6200000e0000 */
[----:B--2---:R-:W-:-:S03]  /*8100*/  IADD3 R9, R14, 0x1f, RZ ;  /* 0x0000001f0e097810 */ /* 0x004fc60007ffe0ff */
[----:B------:R-:W2:Y:S01]  /*8110*/  SHFL.BFLY PT, R21, R10, 0x2, 0x1f ;  /* 0x0c401f000a157f89 */ /* 0x000ea200000e0000 */
[----:B---3--:R-:W-:Y:S01]  /*8120*/  FADD.FTZ R15, R15, R30 ;  /* 0x0000001e0f0f7221 */ /* 0x008fe20000010000 */
[----:B------:R-:W-:Y:S02]  /*8130*/  ISETP.GT.U32.AND P3, PT, R9, 0x3e, PT ;  /* 0x0000003e0900780c */ /* 0x000fe40003f64070 */
[----:B------:R-:W3:Y:S01]  /*8140*/  SHFL.BFLY PT, R25, R8, 0x2, 0x1f ;  /* 0x0c401f0008197f89 */ /* 0x000ee200000e0000 */
[----:B------:R-:W-:Y:S01]  /*8150*/  SHF.R.S32.HI R9, RZ, 0x1f, R14 ;  /* 0x0000001fff097819 */ /* 0x000fe2000001140e */
[----:B----4-:R-:W-:Y:S02]  /*8160*/  FADD.FTZ R19, R18, R11 ;  /* 0x0000000b12137221 */ /* 0x010fe40000010000 */
[----:B------:R-:W4:Y:S01]  /*8170*/  SHFL.BFLY PT, R34, R41, 0x2, 0x1f ;  /* 0x0c401f0029227f89 */ /* 0x000f2200000e0000 */
[----:B------:R-:W-:-:S03]  /*8180*/  FADD.FTZ R27, R27, R0 ;  /* 0x000000001b1b7221 */ /* 0x000fc60000010000 */
        /* <DEDUP_REMOVED lines=8> */
[----:B------:R-:W-:-:S02]  /*8210*/  SHF.R.S32.HI R35, RZ, 0x5, R35 ;  /* 0x00000005ff237819 */ /* 0x000fc40000011423 */
[----:B------:R-:W1:Y:S01]  /*8220*/  SHFL.BFLY PT, R22, R17, 0x1, 0x1f ;  /* 0x0c201f0011167f89 */ /* 0x000e6200000e0000 */
[----:B--2---:R-:W-:-:S03]  /*8230*/  FADD.FTZ R21, R21, R10 ;  /* 0x0000000a15157221 */ /* 0x004fc60000010000 */
[----:B------:R-:W2:Y:S01]  /*8240*/  SHFL.BFLY PT, R18, R15, 0x1, 0x1f ;  /* 0x0c201f000f127f89 */ /* 0x000ea200000e0000 */
[----:B---3--:R-:W-:Y:S02]  /*8250*/  FADD.FTZ R25, R25, R8 ;  /* 0x0000000819197221 */ /* 0x008fe40000010000 */
[----:B----4-:R-:W-:Y:S01]  /*8260*/  FADD.FTZ R34, R34, R41 ;  /* 0x0000002922227221 */ /* 0x010fe20000010000 */
[----:B------:R-:W3:Y:S01]  /*8270*/  SHFL.BFLY PT, R10, R13, 0x1, 0x1f ;  /* 0x0c201f000d0a7f89 */ /* 0x000ee200000e0000 */
[----:B------:R-:W-:-:S03]  /*8280*/  FADD.FTZ R4, R33, R16 ;  /* 0x0000001021047221 */ /* 0x000fc60000010000 */
[----:B------:R-:W4:Y:S01]  /*8290*/  SHFL.BFLY PT, R8, R31, 0x1, 0x1f ;  /* 0x0c201f001f087f89 */ /* 0x000f2200000e0000 */
[----:B------:R-:W-:Y:S02]  /*82a0*/  IMAD.IADD R16, R14, 0x1, -R9 ;  /* 0x000000010e107824 */ /* 0x000fe400078e0a09 */
[----:B------:R-:W-:Y:S01]  /*82b0*/  FADD.FTZ R2, R2, R3 ;  /* 0x0000000302027221 */ /* 0x000fe20000010000 */
        /* <DEDUP_REMOVED lines=9> */
[----:B--2---:R-:W-:Y:S01]  /*8350*/  FADD.FTZ R9, R15, R18 ;  /* 0x000000120f097221 */ /* 0x004fe20000010000 */
[----:B------:R-:W-:-:S02]  /*8360*/  SHF.R.S32.HI R15, RZ, 0x1f, R16 ;  /* 0x0000001fff0f7819 */ /* 0x000fc40000011410 */
[----:B------:R-:W2:Y:S01]  /*8370*/  SHFL.BFLY PT, R30, R25, 0x1, 0x1f ;  /* 0x0c201f00191e7f89 */ /* 0x000ea200000e0000 */
[----:B------:R-:W-:Y:S01]  /*8380*/  ISETP.NE.OR P5, PT, R17, 0x40, P2 ;  /* 0x000000401100780c */ /* 0x000fe200017a5670 */
[----:B---3--:R-:W-:Y:S01]  /*8390*/  FADD.FTZ R7, R13, R10 ;  /* 0x0000000a0d077221 */ /* 0x008fe20000010000 */
[----:B------:R-:W-:Y:S01]  /*83a0*/  LEA.HI R16, R15, R16, RZ, 0x2 ;  /* 0x000000100f107211 */ /* 0x000fe200078f10ff */
[----:B------:R-:W3:Y:S01]  /*83b0*/  SHFL.BFLY PT, R32, R27, 0x1, 0x1f ;  /* 0x0c201f001b207f89 */ /* 0x000ee200000e0000 */
[----:B------:R-:W-:Y:S01]  /*83c0*/  LOP3.LUT R18, R14, 0xffffffe0, RZ, 0xc0, !PT ;  /* 0xffffffe00e127812 */ /* 0x000fe200078ec0ff */
[----:B----4-:R-:W-:Y:S01]  /*83d0*/  FADD.FTZ R6, R31, R8 ;  /* 0x000000081f067221 */ /* 0x010fe20000010000 */
[----:B------:R-:W-:Y:S01]  /*83e0*/  SHF.R.S32.HI R16, RZ, 0x2, R16 ;  /* 0x00000002ff107819 */ /* 0x000fe20000011410 */
[----:B------:R-:W4:Y:S01]  /*83f0*/  SHFL.BFLY PT, R33, R34, 0x1, 0x1f ;  /* 0x0c201f0022217f89 */ /* 0x000f2200000e0000 */
[----:B------:R-:W-:Y:S01]  /*8400*/  ISETP.NE.OR P4, PT, R18, 0x20, P2 ;  /* 0x000000201200780c */ /* 0x000fe20001785670 */
[----:B------:R-:W-:Y:S01]  /*8410*/  FADD.FTZ R8, R29, R20 ;  /* 0x000000141d087221 */ /* 0x000fe20000010000 */
[C---:B------:R-:W-:Y:S01]  /*8420*/  ISETP.GT.OR P0, PT, R14.reuse, 0x3f, P2 ;  /* 0x0000003f0e00780c */ /* 0x040fe20001704670 */
[----:B------:R-:W-:Y:S01]  /*8430*/  BAR.SYNC.DEFER_BLOCKING 0x0 ;  /* 0x0000000000007b1d */ /* 0x000fe20000010000 */
[----:B------:R-:W-:Y:S01]  /*8440*/  ISETP.GT.OR P1, PT, R14, 0x1f, P2 ;  /* 0x0000001f0e00780c */ /* 0x000fe20001724670 */
[----:B0-----:R-:W-:-:S02]  /*8450*/  FADD.FTZ R10, R19, R24 ;  /* 0x00000018130a7221 */ /* 0x001fc40000010000 */
[----:B-1----:R-:W-:Y:S02]  /*8460*/  FADD.FTZ R13, R21, R26 ;  /* 0x0000001a150d7221 */ /* 0x002fe40000010000 */
[----:B------:R-:W-:Y:S02]  /*8470*/  IMAD R18, R35, 0x80, R16 ;  /* 0x0000008023127824 */ /* 0x000fe400078e0210 */
[----:B------:R-:W-:Y:S02]  /*8480*/  FADD.FTZ R12, R23, R28 ;  /* 0x0000001c170c7221 */ /* 0x000fe40000010000 */
[----:B--2---:R-:W-:Y:S02]  /*8490*/  FADD.FTZ R15, R25, R30 ;  /* 0x0000001e190f7221 */ /* 0x004fe40000010000 */
        /* <DEDUP_REMOVED lines=19> */
.L_x_18591:
[----:B------:R-:W-:Y:S05]  /*85d0*/  BSYNC B0 ;  /* 0x0000000000007941 */ /* 0x000fea0003800000 */
.L_x_18590:
        /* <DEDUP_REMOVED lines=35> */
.L_x_18593:
[----:B------:R-:W-:Y:S05]  /*8810*/  BSYNC B0 ;  /* 0x0000000000007941 */ /* 0x000fea0003800000 */
.L_x_18592:
        /* <DEDUP_REMOVED lines=19> */
.L_x_18595:
[----:B------:R-:W-:Y:S05]  /*8950*/  BSYNC B0 ;  /* 0x0000000000007941 */ /* 0x000fea0003800000 */
.L_x_18594:
        /* <DEDUP_REMOVED lines=36> */
.L_x_18597:
[----:B------:R-:W-:Y:S05]  /*8ba0*/  BSYNC B0 ;  /* 0x0000000000007941 */ /* 0x000fea0003800000 */
.L_x_18596:
        /* <DEDUP_REMOVED lines=25> */
[----:B01----:R-:W-:Y:S02]  /*8d40*/  LEA R18, P0, R25, c[0x0][0x170], 0x1 ;  /* 0x00005c0019127a11 */ /* 0x003fe400078008ff */
        /* <DEDUP_REMOVED lines=61> */
[----:B------:R-:W-:Y:S02]  /*9120*/  F2FP.PACK_AB R2, R5, R2 ;  /* 0x000000020502723e */ /* 0x000fe400000000ff */
[----:B------:R-:W-:Y:S02]  /*9130*/  IADD3 R5, P2, R16, UR4, RZ ;  /* 0x0000000410057c10 */ /* 0x000fe4000ff5e0ff */
[----:B------:R-:W-:Y:S01]  /*9140*/  IADD3 R47, P1, R45, UR4, RZ ;  /* 0x000000042d2f7c10 */ /* 0x000fe2000ff3e0ff */
[----:B------:R0:W-:Y:S01]  /*9150*/  STG.E.U16 [R18.64], R2 ;  /* 0x0000000212007986 */ /* 0x0001e2000c10150a */
[----:B------:R-:W-:-:S02]  /*9160*/  LEA.HI.X.SX32 R52, R44, UR7, 0x1, P0 ;  /* 0x000000072c347c11 */ /* 0x000fc400080f0eff */
[----:B------:R-:W-:Y:S02]  /*9170*/  LEA R44, P0, R49, c[0x0][0x170], 0x1 ;  /* 0x00005c00312c7a11 */ /* 0x000fe400078008ff */
[----:B------:R-:W-:Y:S02]  /*9180*/  LEA.HI.X.SX32 R16, R16, UR7, 0x1, P2 ;  /* 0x0000000710107c11 */ /* 0x000fe400090f0eff */
[----:B------:R-:W-:Y:S02]  /*9190*/  LEA R48, P2, R5, c[0x0][0x170], 0x1 ;  /* 0x00005c0005307a11 */ /* 0x000fe400078408ff */
[----:B------:R-:W-:Y:S02]  /*91a0*/  F2FP.PACK_AB R0, R3, R0 ;  /* 0x000000000300723e */ /* 0x000fe400000000ff */
[----:B------:R-:W-:Y:S02]  /*91b0*/  LEA.HI.X.SX32 R50, R45, UR7, 0x1, P1 ;  /* 0x000000072d327c11 */ /* 0x000fe400088f0eff */
[----:B------:R-:W-:-:S02]  /*91c0*/  LEA.HI.X R45, R49, c[0x0][0x174], R52, 0x1, P0 ;  /* 0x00005d00312d7a11 */ /* 0x000fc400000f0c34 */
[----:B------:R-:W-:Y:S02]  /*91d0*/  PRMT R3, R2, 0x7632, R3 ;  /* 0x0000763202037816 */ /* 0x000fe40000000003 */
[----:B------:R-:W-:Y:S02]  /*91e0*/  F2FP.PACK_AB R4, R7, R4 ;  /* 0x000000040704723e */ /* 0x000fe400000000ff */
[----:B------:R-:W-:Y:S01]  /*91f0*/  LEA.HI.X R49, R5, c[0x0][0x174], R16, 0x1, P2 ;  /* 0x00005d0005317a11 */ /* 0x000fe200010f0c10 */
[----:B------:R1:W-:Y:S01]  /*9200*/  STG.E.U16 [R22.64], R3 ;  /* 0x0000000316007986 */ /* 0x0003e2000c10150a */
[----:B------:R-:W-:Y:S02]  /*9210*/  PRMT R5, R0, 0x7632, R5 ;  /* 0x0000763200057816 */ /* 0x000fe40000000005 */
[----:B------:R-:W-:Y:S01]  /*9220*/  F2FP.PACK_AB R6, R9, R6 ;  /* 0x000000060906723e */ /* 0x000fe200000000ff */
[----:B------:R-:W-:Y:S01]  /*9230*/  STG.E.U16 [R20.64], R0 ;  /* 0x0000000014007986 */ /* 0x000fe2000c10150a */
[----:B------:R-:W-:-:S02]  /*9240*/  PRMT R7, R4, 0x7632, R7 ;  /* 0x0000763204077816 */ /* 0x000fc40000000007 */
[----:B------:R-:W-:Y:S01]  /*9250*/  F2FP.PACK_AB R8, R11, R8 ;  /* 0x000000080b08723e */ /* 0x000fe200000000ff */
[----:B------:R2:W-:Y:S01]  /*9260*/  STG.E.U16 [R24.64], R5 ;  /* 0x0000000518007986 */ /* 0x0005e2000c10150a */
[----:B0-----:R-:W-:Y:S02]  /*9270*/  PRMT R2, R6, 0x7632, R2 ;  /* 0x0000763206027816 */ /* 0x001fe40000000002 */
[----:B------:R-:W-:Y:S01]  /*9280*/  F2FP.PACK_AB R10, R13, R10 ;  /* 0x0000000a0d0a723e */ /* 0x000fe200000000ff */
[----:B------:R-:W-:Y:S01]  /*9290*/  STG.E.U16 [R26.64], R4 ;  /* 0x000000041a007986 */ /* 0x000fe2000c10150a */
[----:B------:R-:W-:Y:S02]  /*92a0*/  PRMT R18, R8, 0x7632, R18 ;  /* 0x0000763208127816 */ /* 0x000fe40000000012 */
[----:B------:R-:W-:Y:S01]  /*92b0*/  F2FP.PACK_AB R12, R15, R12 ;  /* 0x0000000c0f0c723e */ /* 0x000fe200000000ff */
[----:B------:R-:W-:Y:S01]  /*92c0*/  STG.E.U16 [R28.64], R7 ;  /* 0x000000071c007986 */ /* 0x000fe2000c10150a */
[----:B------:R-:W-:-:S02]  /*92d0*/  LEA R46, P1, R47, c[0x0][0x170], 0x1 ;  /* 0x00005c002f2e7a11 */ /* 0x000fc400078208ff */
[----:B------:R-:W-:Y:S01]  /*92e0*/  PRMT R19, R10, 0x7632, R19 ;  /* 0x000076320a137816 */ /* 0x000fe20000000013 */
[----:B------:R-:W-:Y:S01]  /*92f0*/  STG.E.U16 [R32.64], R6 ;  /* 0x0000000620007986 */ /* 0x000fe2000c10150a */
[----:B------:R-:W-:Y:S02]  /*9300*/  F2FP.PACK_AB R14, R17, R14 ;  /* 0x0000000e110e723e */ /* 0x000fe400000000ff */
[----:B-1----:R-:W-:Y:S01]  /*9310*/  PRMT R22, R12, 0x7632, R22 ;  /* 0x000076320c167816 */ /* 0x002fe20000000016 */
        /* <DEDUP_REMOVED lines=12> */
.L_x_18598:
        /* <DEDUP_REMOVED lines=10> */
.L_x_25491:


//--------------------- .text._ZN4vllm25paged_attention_v2_kernelIttLi120ELi32ELi128ELNS_18Fp8KVCacheDataTypeE0ELb1ELi512EEEvPfS2_PT_PKS3_PKT0_S9_ifPKiSB_iPKfiiiSD_SD_iiiii --------------------------
	.section	.text._ZN4vllm25paged_attention_v2_kernelIttLi120ELi32ELi128ELNS_18Fp8KVCacheDataTypeE0ELb1ELi512EEEvPfS2_PT_PKS3_PKT0_S9_ifPKiSB_iPKfiiiSD_SD_iiiii,"ax",@progbits
	.sectioninfo	@"SHI_REGISTERS=80"
	.align	128
        .global         _ZN4vllm25paged_attention_v2_kernelIttLi120ELi32ELi128ELNS_18Fp8KVCacheDataTypeE0ELb1ELi512EEEvPfS2_PT_PKS3_PKT0_S9_ifPKiSB_iPKfiiiSD_SD_iiiii
        .type           _ZN4vllm25paged_attention_v2_kernelIttLi120ELi32ELi128ELNS_18Fp8KVCacheDataTypeE0ELb1ELi512EEEvPfS2_PT_PKS3_PKT0_S9_ifPKiSB_iPKfiiiSD_SD_iiiii,@function
        .size           _ZN4vllm25paged_attention_v2_kernelIttLi120ELi32ELi128ELNS_18Fp8KVCacheDataTypeE0ELb1ELi512EEEvPfS2_PT_PKS3_PKT0_S9_ifPKiSB_iPKfiiiSD_SD_iiiii,(.L_x_25492 - _ZN4vllm25paged_attention_v2_kernelIttLi120ELi32ELi128ELNS_18Fp8KVCacheDataTypeE0ELb1ELi512EEEvPfS2_PT_PKS3_PKT0_S9_ifPKiSB_iPKfiiiSD_SD_iiiii)
        .other          _ZN4vllm25paged_attention_v2_kernelIttLi120ELi32ELi128ELNS_18Fp8KVCacheDataTypeE0ELb1ELi512EEEvPfS2_PT_PKS3_PKT0_S9_ifPKiSB_iPKfiiiSD_SD_iiiii,@"STO_CUDA_ENTRY STV_DEFAULT"
_ZN4vllm25paged_attention_v2_kernelIttLi120ELi32ELi128ELNS_18Fp8KVCacheDataTypeE0ELb1ELi512EEEvPfS2_PT_PKS3_PKT0_S9_ifPKiSB_iPKfiiiSD_SD_iiiii:
.text._ZN4vllm25paged_attention_v2_kernelIttLi120ELi32ELi128ELNS_18Fp8KVCacheDataTypeE0ELb1ELi512EEEvPfS2_PT_PKS3_PKT0_S9_ifPKiSB_iPKfiiiSD_SD_iiiii:
        /* <DEDUP_REMOVED lines=64> */
[----:B--2---:R-:W-:Y:S01]  /*0400*/  SHF.R.S32.HI R3, RZ, 0x1f, R12 ;  /* 0x0000001fff037819 */ /* 0x004fe2000001140c */
[----:B------:R-:W-:Y:S01]  /*0410*/  @!P1 IMAD.IADD R2, R2, 0x1, -R9 ;  /* 0x0000000102029824 */ /* 0x000fe200078e0a09 */
[----:B------:R-:W-:Y:S02]  /*0420*/  @!P1 IADD3 R7, R7, 0x1, RZ ;  /* 0x0000000107079810 */ /* 0x000fe40007ffe0ff */
[----:B------:R-:W-:-:S02]  /*0430*/  IMNMX R67, R66, R67, PT ;  /* 0x0000004342437217 */ /* 0x000fc40003800200 */
[----:B------:R-:W-:Y:S02]  /*0440*/  ISETP.GE.U32.AND P0, PT, R2, R9, PT ;  /* 0x000000090200720c */ /* 0x000fe40003f06070 */
[----:B------:R-:W-:Y:S01]  /*0450*/  ISETP.GE.AND P2, PT, R0, RZ, PT ;  /* 0x000000ff0000720c */ /* 0x000fe20003f46270 */
[----:B------:R-:W-:Y:S01]  /*0460*/  IMAD R2, R60, -0x10, R67 ;  /* 0xfffffff03c027824 */ /* 0x000fe200078e0243 */
[----:B------:R-:W-:Y:S02]  /*0470*/  ISETP.NE.AND P1, PT, R11, RZ, PT ;  /* 0x000000ff0b00720c */ /* 0x000fe40003f25270 */
[----:B------:R-:W-:Y:S01]  /*0480*/  LEA.HI R64, R3, R12, RZ, 0x5 ;  /* 0x0000000c03407211 */ /* 0x000fe200078f28ff */
[----:B------:R-:W-:-:S03]  /*0490*/  IMAD R3, R2, 0x20, R57 ;  /* 0x0000002002037824 */ /* 0x000fc600078e0239 */
[----:B------:R-:W-:Y:S02]  /*04a0*/  LOP3.LUT R63, R64, 0xffffffe0, RZ, 0xc0, !PT ;  /* 0xffffffe0403f7812 */ /* 0x000fe400078ec0ff */
[----:B------:R-:W-:Y:S02]  /*04b0*/  IMNMX R2, R68, R3, PT ;  /* 0x0000000344027217 */ /* 0x000fe40003800200 */
[----:B------:R-:W-:Y:S01]  /*04c0*/  @P0 IADD3 R7, R7, 0x1, RZ ;  /* 0x0000000107070810 */ /* 0x000fe20007ffe0ff */
[C---:B------:R-:W-:Y:S01]  /*04d0*/  IMAD.IADD R63, R12.reuse, 0x1, -R63 ;  /* 0x000000010c3f7824 */ /* 0x040fe200078e0a3f */
[----:B------:R-:W-:Y:S01]  /*04e0*/  ISETP.GT.AND P0, PT, R12, 0xe, PT ;  /* 0x0000000e0c00780c */ /* 0x000fe20003f04270 */
[----:B------:R-:W-:Y:S01]  /*04f0*/  IMAD.IADD R65, R2, 0x1, -R57 ;  /* 0x0000000102417824 */ /* 0x000fe200078e0a39 */
[----:B------:R-:W-:Y:S01]  /*0500*/  SHF.R.S32.HI R64, RZ, 0x5, R64 ;  /* 0x00000005ff407819 */ /* 0x000fe20000011440 */
        /* <DEDUP_REMOVED lines=23> */
.L_x_18603:
        /* <DEDUP_REMOVED lines=11> */
.L_x_18602:
[----:B------:R-:W-:Y:S05]  /*0730*/  BSYNC B1 ;  /* 0x0000000000017941 */ /* 0x000fea0003800000 */
.L_x_18601:
        /* <DEDUP_REMOVED lines=8> */
.L_x_18604:
        /* <DEDUP_REMOVED lines=17> */
.L_x_18600:
[----:B------:R-:W-:Y:S05]  /*08d0*/  BSYNC B0 ;  /* 0x0000000000007941 */ /* 0x000fea0003800000 */
.L_x_18599:
        /* <DEDUP_REMOVED lines=42> */
[----:B------:R-:W-:Y:S01]  /*0b80*/  SHF.R.S32.HI R6, RZ, 0x1f, R60 ;  /* 0x0000001fff067819 */ /* 0x000fe2000001143c */
[----:B------:R-:W-:Y:S02]  /*0b90*/  IMAD R2, R0, c[0x0][0x1c0], RZ ;  /* 0x0000700000027a24 */ /* 0x000fe400078e02ff */
[----:B------:R-:W-:Y:S01]  /*0ba0*/  IMAD.SHL.U32 R71, R63, 0x8, RZ ;  /* 0x000000083f477824 */ /* 0x000fe200078e00ff */
[C---:B------:R-:W-:Y:S01]  /*0bb0*/  IADD3 R8, P1, R7.reuse, R60, RZ ;  /* 0x0000003c07087210 */ /* 0x040fe20007f3e0ff */
[C---:B------:R-:W-:Y:S02]  /*0bc0*/  IMAD R58, R64.reuse, 0x20, R63 ;  /* 0x00000020403a7824 */ /* 0x040fe400078e023f */
[----:B------:R-:W-:Y:S01]  /*0bd0*/  IMAD R55, R64, 0x20, R57 ;  /* 0x0000002040377824 */ /* 0x000fe200078e0239 */
[----:B------:R-:W-:Y:S01]  /*0be0*/  LEA.HI.X.SX32 R7, R7, R6, 0x1, P1 ;  /* 0x0000000607077211 */ /* 0x000fe200008f0eff */
[----:B------:R-:W-:Y:S01]  /*0bf0*/  IMAD.MOV.U32 R53, RZ, RZ, c[0x0][0x1bc] ;  /* 0x00006f00ff357624 */ /* 0x000fe200078e00ff */
[----:B------:R-:W-:Y:S01]  /*0c00*/  SHF.R.S32.HI R9, RZ, 0x1f, R71 ;  /* 0x0000001fff097819 */ /* 0x000fe20000011447 */
[----:B------:R-:W-:Y:S01]  /*0c10*/  IMAD.IADD R57, R57, 0x1, R58 ;  /* 0x0000000139397824 */ /* 0x000fe200078e023a */
[----:B------:R-:W-:Y:S01]  /*0c20*/  IADD3 R70, P0, R2, R71, RZ ;  /* 0x0000004702467210 */ /* 0x000fe20007f1e0ff */
[----:B------:R-:W-:Y:S01]  /*0c30*/  IMAD.MOV.U32 R59, RZ, RZ, -0x800001 ;  /* 0xff7fffffff3b7424 */ /* 0x000fe200078e00ff */
[----:B------:R-:W-:Y:S01]  /*0c40*/  LEA R52, P1, R8, c[0x0][0x198], 0x2 ;  /* 0x0000660008347a11 */ /* 0x000fe200078210ff */
[----:B------:R-:W-:Y:S01]  /*0c50*/  IMAD.MOV.U32 R54, RZ, RZ, R60 ;  /* 0x000000ffff367224 */ /* 0x000fe200078e003c */
[----:B------:R-:W-:-:S02]  /*0c60*/  LEA.HI.X.SX32 R71, R2, R9, 0x1, P0 ;  /* 0x0000000902477211 */ /* 0x000fc400000f0eff */
[----:B------:R-:W-:Y:S02]  /*0c70*/  LEA.HI.X R7, R8, c[0x0][0x19c], R7, 0x2, P1 ;  /* 0x0000670008077a11 */ /* 0x000fe400008f1407 */
[----:B------:R-:W-:Y:S02]  /*0c80*/  IADD3 R6, R4, -c[0x0][0x1dc], RZ ;  /* 0x8000770004067a10 */ /* 0x000fe40007ffe0ff */
[----:B------:R-:W-:Y:S02]  /*0c90*/  LEA R58, R58, 0x110, 0x2 ;  /* 0x000001103a3a7811 */ /* 0x000fe400078e10ff */
[----:B------:R-:W-:Y:S02]  /*0ca0*/  SHF.R.S32.HI R53, RZ, 0x1f, R53 ;  /* 0x0000001fff357819 */ /* 0x000fe40000011435 */
[----:B------:R-:W-:Y:S02]  /*0cb0*/  IADD3 R56, -R68, 0x1, R57 ;  /* 0x0000000144387810 */ /* 0x000fe40007ffe139 */
.L_x_18610:
        /* <DEDUP_REMOVED lines=66> */
[--C-:B--2---:R-:W-:Y:S02]  /*10e0*/  HADD2.F32 R11, -RZ, R36.reuse.H0_H0 ;  /* 0x20000024ff0b7230 */ /* 0x104fe40000004100 */
[----:B------:R-:W-:Y:S02]  /*10f0*/  HADD2.F32 R36, -RZ, R36.H1_H1 ;  /* 0x30000024ff247230 */ /* 0x000fe40000004100 */
[--C-:B------:R-:W-:Y:S01]  /*1100*/  HADD2.F32 R25, -RZ, R37.reuse.H0_H0 ;  /* 0x20000025ff197230 */ /* 0x100fe20000004100 */
[----:B------:R-:W-:Y:S01]  /*1110*/  FMUL.FTZ R44, R8, R11 ;  /* 0x0000000b082c7220 */ /* 0x000fe20000410000 */
[----:B------:R-:W-:Y:S01]  /*1120*/  HADD2.F32 R24, -RZ, R37.H1_H1 ;  /* 0x30000025ff187230 */ /* 0x000fe20000004100 */
[----:B------:R-:W-:Y:S01]  /*1130*/  FMUL.FTZ R11, R9, R36 ;  /* 0x00000024090b7220 */ /* 0x000fe20000410000 */
[----:B-1----:R-:W-:Y:S01]  /*1140*/  HADD2.F32 R9, -RZ, R48.H0_H0 ;  /* 0x20000030ff097230 */ /* 0x002fe20000004100 */
[----:B------:R-:W-:Y:S01]  /*1150*/  FMUL.FTZ R25, R10, R25 ;  /* 0x000000190a197220 */ /* 0x000fe20000410000 */
[--C-:B------:R-:W-:Y:S01]  /*1160*/  HADD2.F32 R37, -RZ, R49.reuse.H0_H0 ;  /* 0x20000031ff257230 */ /* 0x100fe20000004100 */
[----:B------:R-:W-:Y:S01]  /*1170*/  FMUL.FTZ R24, R45, R24 ;  /* 0x000000182d187220 */ /* 0x000fe20000410000 */
[----:B------:R-:W-:-:S02]  /*1180*/  HADD2.F32 R36, -RZ, R49.H1_H1 ;  /* 0x30000031ff247230 */ /* 0x000fc40000004100 */
[----:B------:R-:W-:Y:S02]  /*1190*/  HADD2.F32 R48, -RZ, R48.H1_H1 ;  /* 0x30000030ff307230 */ /* 0x000fe40000004100 */
[--C-:B---3--:R-:W-:Y:S02]  /*11a0*/  HADD2.F32 R8, -RZ, R40.reuse.H0_H0 ;  /* 0x20000028ff087230 */ /* 0x108fe40000004100 */
[----:B------:R-:W-:Y:S02]  /*11b0*/  HADD2.F32 R49, -RZ, R40.H1_H1 ;  /* 0x30000028ff317230 */ /* 0x000fe40000004100 */
[--C-:B------:R-:W-:Y:S01]  /*11c0*/  HADD2.F32 R10, -RZ, R41.reuse.H0_H0 ;  /* 0x20000029ff0a7230 */ /* 0x100fe20000004100 */
[----:B------:R-:W-:Y:S01]  /*11d0*/  FFMA.FTZ R44, R9, R8, R44 ;  /* 0x00000008092c7223 */ /* 0x000fe2000001002c */
[----:B------:R-:W-:Y:S01]  /*11e0*/  HADD2.F32 R41, -RZ, R41.H1_H1 ;  /* 0x30000029ff297230 */ /* 0x000fe20000004100 */
[----:B------:R-:W-:Y:S01]  /*11f0*/  FFMA.FTZ R49, R48, R49, R11 ;  /* 0x0000003130317223 */ /* 0x000fe2000001000b */
[----:B------:R-:W-:Y:S01]  /*1200*/  HADD2.F32 R40, -RZ, R46.H0_H0 ;  /* 0x2000002eff287230 */ /* 0x000fe20000004100 */
[----:B------:R-:W-:-:S02]  /*1210*/  FFMA.FTZ R37, R37, R10, R25 ;  /* 0x0000000a25257223 */ /* 0x000fc40000010019 */
[----:B------:R-:W0:Y:S01]  /*1220*/  LDS.128 R8, [0x20] ;  /* 0x00002000ff087984 */ /* 0x000e220000000c00 */
[----:B------:R-:W-:Y:S01]  /*1230*/  FFMA.FTZ R36, R36, R41, R24 ;  /* 0x0000002924247223 */ /* 0x000fe20000010018 */
[--C-:B------:R-:W-:Y:S02]  /*1240*/  HADD2.F32 R41, -RZ, R38.reuse.H0_H0 ;  /* 0x20000026ff297230 */ /* 0x100fe40000004100 */
[----:B------:R-:W2:Y:S01]  /*1250*/  LDG.E.128.CONSTANT R24, [R74.64+0xe00] ;  /* 0x000e000a4a187981 */ /* 0x000ea2000c1e9d00 */
[----:B------:R-:W-:Y:S02]  /*1260*/  HADD2.F32 R45, -RZ, R38.H1_H1 ;  /* 0x30000026ff2d7230 */ /* 0x000fe40000004100 */
[----:B------:R-:W-:Y:S01]  /*1270*/  FMUL.FTZ R40, R40, R41 ;  /* 0x0000002928287220 */ /* 0x000fe20000410000 */
[----:B------:R-:W-:Y:S02]  /*1280*/  HADD2.F32 R38, -RZ, R50.H0_H0 ;  /* 0x20000032ff267230 */ /* 0x000fe40000004100 */
[----:B------:R-:W-:-:S02]  /*1290*/  HADD2.F32 R41, -RZ, R42.H0_H0 ;  /* 0x2000002aff297230 */ /* 0x000fc40000004100 */
[----:B------:R-:W-:Y:S02]  /*12a0*/  HADD2.F32 R46, -RZ, R46.H1_H1 ;  /* 0x3000002eff2e7230 */ /* 0x000fe40000004100 */
[--C-:B------:R-:W-:Y:S01]  /*12b0*/  HADD2.F32 R48, -RZ, R39.reuse.H1_H1 ;  /* 0x30000027ff307230 */ /* 0x100fe20000004100 */
[----:B------:R-:W-:Y:S01]  /*12c0*/  FFMA.FTZ R38, R38, R41, R40 ;  /* 0x0000002926267223 */ /* 0x000fe20000010028 */
[----:B------:R-:W-:Y:S01]  /*12d0*/  HADD2.F32 R40, -RZ, R39.H0_H0 ;  /* 0x20000027ff287230 */ /* 0x000fe20000004100 */
[----:B------:R-:W-:Y:S01]  /*12e0*/  FMUL.FTZ R46, R46, R45 ;  /* 0x0000002d2e2e7220 */ /* 0x000fe20000410000 */
[--C-:B------:R-:W-:Y:S02]  /*12f0*/  HADD2.F32 R39, -RZ, R47.reuse.H0_H0 ;  /* 0x2000002fff277230 */ /* 0x100fe40000004100 */
[----:B------:R-:W-:Y:S02]  /*1300*/  HADD2.F32 R47, -RZ, R47.H1_H1 ;  /* 0x3000002fff2f7230 */ /* 0x000fe40000004100 */
[----:B------:R-:W-:Y:S01]  /*1310*/  HADD2.F32 R45, -RZ, R50.H1_H1 ;  /* 0x30000032ff2d7230 */ /* 0x000fe20000004100 */
[----:B------:R-:W-:Y:S01]  /*1320*/  FMUL.FTZ R40, R39, R40 ;  /* 0x0000002827287220 */ /* 0x000fe20000410000 */
[----:B------:R-:W-:Y:S01]  /*1330*/  HADD2.F32 R42, -RZ, R42.H1_H1 ;  /* 0x3000002aff2a7230 */ /* 0x000fe20000004100 */
[----:B------:R-:W-:Y:S01]  /*1340*/  FMUL.FTZ R47, R47, R48 ;  /* 0x000000302f2f7220 */ /* 0x000fe20000410000 */
[----:B------:R-:W-:-:S02]  /*1350*/  HADD2.F32 R39, -RZ, R43.H0_H0 ;  /* 0x2000002bff277230 */ /* 0x000fc40000004100 */
[----:B------:R-:W-:Y:S01]  /*1360*/  HADD2.F32 R43, -RZ, R43.H1_H1 ;  /* 0x3000002bff2b7230 */ /* 0x000fe20000004100 */
[----:B------:R-:W-:Y:S01]  /*1370*/  FFMA.FTZ R45, R45, R42, R46 ;  /* 0x0000002a2d2d7223 */ /* 0x000fe2000001002e */
[--C-:B------:R-:W-:Y:S02]  /*1380*/  HADD2.F32 R48, -RZ, R51.reuse.H0_H0 ;  /* 0x20000033ff307230 */ /* 0x100fe40000004100 */
        /* <DEDUP_REMOVED lines=8> */
[----:B------:R-:W-:Y:S01]  /*1410*/  FFMA.FTZ R44, R39, R47, R44 ;  /* 0x0000002f272c7223 */ /* 0x000fe2000001002c */
[----:B------:R-:W-:-:S02]  /*1420*/  HADD2.F32 R47, -RZ, R13.H0_H0 ;  /* 0x2000000dff2f7230 */ /* 0x000fc40000004100 */
[----:B------:R-:W-:Y:S01]  /*1430*/  HADD2.F32 R13, -RZ, R13.H1_H1 ;  /* 0x3000000dff0d7230 */ /* 0x000fe20000004100 */
[----:B------:R-:W-:Y:S01]  /*1440*/  FFMA.FTZ R12, R8, R12, R49 ;  /* 0x0000000c080c7223 */ /* 0x000fe20000010031 */
        /* <DEDUP_REMOVED lines=9> */
[--C-:B------:R-:W-:Y:S01]  /*14e0*/  HADD2.F32 R8, -RZ, R15.reuse.H0_H0 ;  /* 0x2000000fff087230 */ /* 0x100fe20000004100 */
[----:B------:R-:W3:Y:S01]  /*14f0*/  LDG.E.128.CONSTANT R36, [R74.64+0x1000] ;  /* 0x0010000a4a247981 */ /* 0x000ee2000c1e9d00 */
[----:B------:R-:W-:Y:S01]  /*1500*/  HADD2.F32 R15, -RZ, R15.H1_H1 ;  /* 0x3000000fff0f7230 */ /* 0x000fe20000004100 */
[----:B------:R-:W-:Y:S01]  /*1510*/  FFMA.FTZ R45, R10, R9, R45 ;  /* 0x000000090a2d7223 */ /* 0x000fe2000001002d */
[----:B------:R-:W-:-:S02]  /*1520*/  HADD2.F32 R9, -RZ, R11.H0_H0 ;  /* 0x2000000bff097230 */ /* 0x000fc40000004100 */
[----:B------:R-:W-:Y:S02]  /*1530*/  HADD2.F32 R11, -RZ, R11.H1_H1 ;  /* 0x3000000bff0b7230 */ /* 0x000fe40000004100 */
[----:B------:R-:W-:Y:S01]  /*1540*/  HADD2.F32 R49, -RZ, R32.H0_H0 ;  /* 0x20000020ff317230 */ /* 0x000fe20000004100 */
[----:B------:R-:W-:Y:S01]  /*1550*/  FFMA.FTZ R48, R9, R8, R48 ;  /* 0x0000000809307223 */ /* 0x000fe20000010030 */
[--C-:B------:R-:W-:Y:S01]  /*1560*/  HADD2.F32 R50, -RZ, R34.reuse.H0_H0 ;  /* 0x20000022ff327230 */ /* 0x100fe20000004100 */
[----:B------:R-:W-:Y:S01]  /*1570*/  FFMA.FTZ R46, R11, R15, R46 ;  /* 0x0000000f0b2e7223 */ /* 0x000fe2000001002e */
[----:B------:R-:W-:Y:S01]  /*1580*/  HADD2.F32 R34, -RZ, R34.H1_H1 ;  /* 0x30000022ff227230 */ /* 0x000fe20000004100 */
[----:B------:R-:W0:Y:S01]  /*1590*/  LDS.128 R8, [0x40] ;  /* 0x00004000ff087984 */ /* 0x000e220000000c00 */
[----:B-1----:R-:W-:-:S05]  /*15a0*/  HADD2.F32 R15, -RZ, R40.H0_H0 ;  /* 0x20000028ff0f7230 */ /* 0x002fca0000004100 */
[----:B------:R-:W-:Y:S01]  /*15b0*/  FFMA.FTZ R44, R15, R49, R44 ;  /* 0x000000310f2c7223 */ /* 0x000fe2000001002c */
[----:B------:R-:W-:Y:S02]  /*15c0*/  HADD2.F32 R15, -RZ, R40.H1_H1 ;  /* 0x30000028ff0f7230 */ /* 0x000fe40000004100 */
        /* <DEDUP_REMOVED lines=9> */
[----:B------:R-:W-:Y:S01]  /*1660*/  FFMA.FTZ R41, R12, R41, R13 ;  /* 0x000000290c297223 */ /* 0x000fe2000001000d */
[----:B------:R-:W-:Y:S01]  /*1670*/  HADD2.F32 R49, -RZ, R43.H0_H0 ;  /* 0x2000002bff317230 */ /* 0x000fe20000004100 */
[----:B------:R-:W-:Y:S01]  /*1680*/  FFMA.FTZ R50, R15, R50, R14 ;  /* 0x000000320f327223 */ /* 0x000fe2000001000e */
[----:B------:R-:W-:Y:S01]  /*1690*/  HADD2.F32 R42, -RZ, R42.H1_H1 ;  /* 0x3000002aff2a7230 */ /* 0x000fe20000004100 */
[----:B------:R-:W4:Y:S01]  /*16a0*/  LDG.E.128.CONSTANT R12, [R74.64+0x1200] ;  /* 0x0012000a4a0c7981 */ /* 0x000f22000c1e9d00 */
[----:B------:R-:W-:Y:S02]  /*16b0*/  HADD2.F32 R35, -RZ, R35.H1_H1 ;  /* 0x30000023ff237230 */ /* 0x000fe40000004100 */
[----:B------:R-:W-:Y:S01]  /*16c0*/  HADD2.F32 R43, -RZ, R43.H1_H1 ;  /* 0x3000002bff2b7230 */ /* 0x000fe20000004100 */
[----:B------:R-:W-:Y:S02]  /*16d0*/  FFMA.FTZ R45, R42, R34, R45 ;  /* 0x000000222a2d7223 */ /* 0x000fe4000001002d */
[----:B------:R-:W-:-:S02]  /*16e0*/  FFMA.FTZ R49, R49, R32, R48 ;  /* 0x0000002031317223 */ /* 0x000fc40000010030 */
[----:B------:R-:W-:Y:S02]  /*16f0*/  FFMA.FTZ R46, R43, R35, R46 ;  /* 0x000000232b2e7223 */ /* 0x000fe4000001002e */
[----:B------:R-:W1:Y:S01]  /*1700*/  LDS.128 R32, [0x50] ;  /* 0x00005000ff207984 */ /* 0x000e620000000c00 */
[----:B------:R-:W-:Y:S02]  /*1710*/  HADD2.F32 R72, -RZ, R28.H1_H1 ;  /* 0x3000001cff487230 */ /* 0x000fe40000004100 */
[--C-:B0-----:R-:W-:Y:S02]  /*1720*/  HADD2.F32 R51, -RZ, R8.reuse.H1_H1 ;  /* 0x30000008ff337230 */ /* 0x101fe40000004100 */
[----:B------:R-:W-:Y:S02]  /*1730*/  HADD2.F32 R43, -RZ, R8.H0_H0 ;  /* 0x20000008ff2b7230 */ /* 0x000fe40000004100 */
[----:B------:R-:W-:Y:S01]  /*1740*/  HADD2.F32 R8, -RZ, R28.H0_H0 ;  /* 0x2000001cff087230 */ /* 0x000fe20000004100 */
[----:B------:R-:W-:Y:S01]  /*1750*/  FFMA.FTZ R72, R51, R72, R40 ;  /* 0x0000004833487223 */ /* 0x000fe20000010028 */
[----:B------:R-:W-:-:S02]  /*1760*/  HADD2.F32 R28, -RZ, R9.H0_H0 ;  /* 0x20000009ff1c7230 */ /* 0x000fc40000004100 */
[----:B------:R-:W-:Y:S01]  /*1770*/  HADD2.F32 R40, -RZ, R29.H0_H0 ;  /* 0x2000001dff287230 */ /* 0x000fe20000004100 */
[----:B------:R-:W-:Y:S01]  /*1780*/  FFMA.FTZ R8, R43, R8, R44 ;  /* 0x000000082b087223 */ /* 0x000fe2000001002c */
[----:B------:R-:W-:Y:S02]  /*1790*/  HADD2.F32 R44, -RZ, R9.H1_H1 ;  /* 0x30000009ff2c7230 */ /* 0x000fe40000004100 */
[----:B------:R-:W-:Y:S01]  /*17a0*/  HADD2.F32 R9, -RZ, R10.H0_H0 ;  /* 0x2000000aff097230 */ /* 0x000fe20000004100 */
[----:B------:R-:W-:Y:S01]  /*17b0*/  FFMA.FTZ R47, R28, R40, R47 ;  /* 0x000000281c2f7223 */ /* 0x000fe2000001002f */
[----:B------:R-:W-:Y:S02]  /*17c0*/  HADD2.F32 R28, -RZ, R30.H0_H0 ;  /* 0x2000001eff1c7230 */ /* 0x000fe40000004100 */
[----:B------:R-:W-:Y:S02]  /*17d0*/  HADD2.F32 R29, -RZ, R29.H1_H1 ;  /* 0x3000001dff1d7230 */ /* 0x000fe40000004100 */
[----:B------:R-:W-:Y:S01]  /*17e0*/  HADD2.F32 R48, -RZ, R10.H1_H1 ;  /* 0x3000000aff307230 */ /* 0x000fe20000004100 */
[----:B------:R-:W-:Y:S01]  /*17f0*/  FFMA.FTZ R50, R9, R28, R50 ;  /* 0x0000001c09327223 */ /* 0x000fe20000010032 */
[----:B------:R-:W-:-:S02]  /*1800*/  HADD2.F32 R9, -RZ, R31.H0_H0 ;  /* 0x2000001fff097230 */ /* 0x000fc40000004100 */
[--C-:B------:R-:W-:Y:S01]  /*1810*/  HADD2.F32 R10, -RZ, R11.reuse.H0_H0 ;  /* 0x2000000bff0a7230 */ /* 0x100fe20000004100 */
[----:B------:R-:W-:Y:S01]  /*1820*/  FFMA.FTZ R44, R44, R29, R41 ;  /* 0x0000001d2c2c7223 */ /* 0x000fe20000010029 */
[----:B------:R-:W-:Y:S01]  /*1830*/  HADD2.F32 R69, -RZ, R11.H1_H1 ;  /* 0x3000000bff457230 */ /* 0x000fe20000004100 */
[----:B------:R-:W4:Y:S01]  /*1840*/  LDG.E.128.CONSTANT R40, [R74.64+0x1400] ;  /* 0x0014000a4a287981 */ /* 0x000f22000c1e9d00 */
[--C-:B------:R-:W-:Y:S01]  /*1850*/  HADD2.F32 R28, -RZ, R16.reuse.H1_H1 ;  /* 0x30000010ff1c7230 */ /* 0x100fe20000004100 */
[----:B------:R-:W-:Y:S01]  /*1860*/  FFMA.FTZ R49, R10, R9, R49 ;  /* 0x000000090a317223 */ /* 0x000fe20000010031 */
[----:B------:R-:W-:Y:S02]  /*1870*/  HADD2.F32 R10, -RZ, R16.H0_H0 ;  /* 0x20000010ff0a7230 */ /* 0x000fe40000004100 */
[----:B------:R-:W-:Y:S02]  /*1880*/  HADD2.F32 R30, -RZ, R30.H1_H1 ;  /* 0x3000001eff1e7230 */ /* 0x000fe40000004100 */
[----:B-1----:R-:W-:-:S02]  /*1890*/  HADD2.F32 R9, -RZ, R32.H0_H0 ;  /* 0x20000020ff097230 */ /* 0x002fc40000004100 */
[----:B------:R-:W-:-:S03]  /*18a0*/  HADD2.F32 R11, -RZ, R32.H1_H1 ;  /* 0x30000020ff0b7230 */ /* 0x000fc60000004100 */
[----:B------:R-:W-:Y:S02]  /*18b0*/  FFMA.FTZ R16, R9, R10, R8 ;  /* 0x0000000a09107223 */ /* 0x000fe40000010008 */
[----:B------:R-:W-:Y:S02]  /*18c0*/  FFMA.FTZ R72, R11, R28, R72 ;  /* 0x0000001c0b487223 */ /* 0x000fe40000010048 */
[----:B------:R-:W0:Y:S01]  /*18d0*/  LDS.128 R8, [0x60] ;  /* 0x00006000ff087984 */ /* 0x000e220000000c00 */
[----:B------:R-:W-:Y:S01]  /*18e0*/  FFMA.FTZ R48, R48, R30, R45 ;  /* 0x0000001e30307223 */ /* 0x000fe2000001002d */
[----:B------:R-:W-:Y:S02]  /*18f0*/  HADD2.F32 R31, -RZ, R31.H1_H1 ;  /* 0x3000001fff1f7230 */ /* 0x000fe40000004100 */
[----:B------:R-:W-:Y:S02]  /*1900*/  HADD2.F32 R30, -RZ, R33.H0_H0 ;  /* 0x20000021ff1e7230 */ /* 0x000fe40000004100 */
[----:B------:R-:W-:Y:S01]  /*1910*/  HADD2.F32 R73, -RZ, R17.H0_H0 ;  /* 0x20000011ff497230 */ /* 0x000fe20000004100 */
[----:B------:R-:W-:-:S04]  /*1920*/  FFMA.FTZ R69, R69, R31, R46 ;  /* 0x0000001f45457223 */ /* 0x000fc8000001002e */
[----:B------:R-:W-:Y:S02]  /*1930*/  FFMA.FTZ R73, R30, R73, R47 ;  /* 0x000000491e497223 */ /* 0x000fe4000001002f */
[----:B------:R-:W4:Y:S01]  /*1940*/  LDG.E.128.CONSTANT R28, [R74.64+0x1600] ;  /* 0x0016000a4a1c7981 */ /* 0x000f22000c1e9d00 */
[----:B------:R-:W-:Y:S02]  /*1950*/  HADD2.F32 R33, -RZ, R33.H1_H1 ;  /* 0x30000021ff217230 */ /* 0x000fe40000004100 */
[----:B------:R-:W-:Y:S02]  /*1960*/  HADD2.F32 R32, -RZ, R17.H1_H1 ;  /* 0x30000011ff207230 */ /* 0x000fe40000004100 */
[----:B------:R-:W-:-:S03]  /*1970*/  HADD2.F32 R17, -RZ, R34.H0_H0 ;  /* 0x20000022ff117230 */ /* 0x000fc60000004100 */
[----:B------:R-:W-:Y:S01]  /*1980*/  FFMA.FTZ R32, R33, R32, R44 ;  /* 0x0000002021207223 */ /* 0x000fe2000001002c */
[----:B------:R-:W-:Y:S01]  /*1990*/  HADD2.F32 R33, -RZ, R34.H1_H1 ;  /* 0x30000022ff217230 */ /* 0x000fe20000004100 */
[----:B------:R-:W4:Y:S01]  /*19a0*/  LDG.E.128.CONSTANT R44, [R74.64+0x1800] ;  /* 0x0018000a4a2c7981 */ /* 0x000f22000c1e9d00 */
[--C-:B------:R-:W-:Y:S02]  /*19b0*/  HADD2.F32 R34, -RZ, R18.reuse.H0_H0 ;  /* 0x20000012ff227230 */ /* 0x100fe40000004100 */
[----:B------:R-:W-:-:S03]  /*19c0*/  HADD2.F32 R18, -RZ, R18.H1_H1 ;  /* 0x30000012ff127230 */ /* 0x000fc60000004100 */
[----:B------:R-:W-:Y:S01]  /*19d0*/  FFMA.FTZ R50, R17, R34, R50 ;  /* 0x0000002211327223 */ /* 0x000fe20000010032 */
[----:B------:R-:W-:Y:S01]  /*19e0*/  HADD2.F32 R17, -RZ, R19.H0_H0 ;  /* 0x20000013ff117230 */ /* 0x000fe20000004100 */
[----:B------:R-:W-:Y:S01]  /*19f0*/  FFMA.FTZ R48, R33, R18, R48 ;  /* 0x0000001221307223 */ /* 0x000fe20000010030 */
[----:B------:R-:W-:Y:S02]  /*1a00*/  HADD2.F32 R18, -RZ, R35.H0_H0 ;  /* 0x20000023ff127230 */ /* 0x000fe40000004100 */
[----:B------:R-:W-:-:S03]  /*1a10*/  HADD2.F32 R19, -RZ, R19.H1_H1 ;  /* 0x30000013ff137230 */ /* 0x000fc60000004100 */
[----:B------:R-:W-:Y:S01]  /*1a20*/  FFMA.FTZ R49, R18, R17, R49 ;  /* 0x0000001112317223 */ /* 0x000fe20000010031 */
[----:B------:R-:W-:Y:S02]  /*1a30*/  HADD2.F32 R18, -RZ, R35.H1_H1 ;  /* 0x30000023ff127230 */ /* 0x000fe40000004100 */
[----:B0-----:R-:W-:-:S03]  /*1a40*/  HADD2.F32 R17, -RZ, R8.H0_H0 ;  /* 0x20000008ff117230 */ /* 0x001fc60000004100 */
[----:B------:R-:W-:Y:S01]  /*1a50*/  FFMA.FTZ R69, R18, R19, R69 ;  /* 0x0000001312457223 */ /* 0x000fe20000010045 */
[----:B------:R-:W-:Y:S02]  /*1a60*/  HADD2.F32 R19, -RZ, R8.H1_H1 ;  /* 0x30000008ff137230 */ /* 0x000fe40000004100 */
[--C-:B------:R-:W-:Y:S02]  /*1a70*/  HADD2.F32 R8, -RZ, R20.reuse.H0_H0 ;  /* 0x20000014ff087230 */ /* 0x100fe40000004100 */
[----:B------:R-:W-:Y:S02]  /*1a80*/  HADD2.F32 R20, -RZ, R20.H1_H1 ;  /* 0x30000014ff147230 */ /* 0x000fe40000004100 */
[----:B------:R-:W-:-:S03]  /*1a90*/  HADD2.F32 R33, -RZ, R21.H0_H0 ;  /* 0x20000015ff217230 */ /* 0x000fc60000004100 */
[----:B------:R-:W-:Y:S01]  /*1aa0*/  FFMA.FTZ R72, R19, R20, R72 ;  /* 0x0000001413487223 */ /* 0x000fe20000010048 */
[--C-:B------:R-:W-:Y:S01]  /*1ab0*/  HADD2.F32 R20, -RZ, R9.reuse.H0_H0 ;  /* 0x20000009ff147230 */ /* 0x100fe20000004100 */
[----:B------:R-:W-:Y:S01]  /*1ac0*/  FFMA.FTZ R8, R17, R8, R16 ;  /* 0x0000000811087223 */ /* 0x000fe20000010010 */
[----:B------:R-:W-:Y:S01]  /*1ad0*/  HADD2.F32 R9, -RZ, R9.H1_H1 ;  /* 0x30000009ff097230 */ /* 0x000fe20000004100 */
[----:B------:R-:W4:Y:S02]  /*1ae0*/  LDG.E.128.CONSTANT R16, [R74.64+0x1a00] ;  /* 0x001a000a4a107981 */ /* 0x000f24000c1e9d00 */
[----:B------:R-:W-:Y:S01]  /*1af0*/  FFMA.FTZ R73, R20, R33, R73 ;  /* 0x0000002114497223 */ /* 0x000fe20000010049 */
[----:B------:R-:W-:-:S05]  /*1b00*/  HADD2.F32 R20, -RZ, R21.H1_H1 ;  /* 0x30000015ff147230 */ /* 0x000fca0000004100 */
[----:B------:R-:W-:Y:S02]  /*1b10*/  FFMA.FTZ R20, R9, R20, R32 ;  /* 0x0000001409147223 */ /* 0x000fe40000010020 */
[----:B------:R-:W4:Y:S01]  /*1b20*/  LDG.E.128.CONSTANT R32, [R74.64+0x1c00] ;  /* 0x001c000a4a207981 */ /* 0x000f22000c1e9d00 */
        /* <DEDUP_REMOVED lines=27> */
[----:B------:R-:W-:Y:S02]  /*1ce0*/  HADD2.F32 R20, -RZ, R50.H0_H0 ;  /* 0x20000032ff147230 */ /* 0x000fe40000004100 */
[----:B------:R-:W-:-:S03]  /*1cf0*/  HADD2.F32 R26, -RZ, R26.H1_H1 ;  /* 0x3000001aff1a7230 */ /* 0x000fc60000004100 */
[----:B------:R-:W-:Y:S01]  /*1d00*/  FFMA.FTZ R25, R20, R25, R21 ;  /* 0x0000001914197223 */ /* 0x000fe20000010015 */
[----:B------:R-:W-:Y:S02]  /*1d10*/  HADD2.F32 R21, -RZ, R50.H1_H1 ;  /* 0x30000032ff157230 */ /* 0x000fe40000004100 */
[--C-:B------:R-:W-:Y:S02]  /*1d20*/  HADD2.F32 R20, -RZ, R27.reuse.H0_H0 ;  /* 0x2000001bff147230 */ /* 0x100fe40000004100 */
[----:B------:R-:W-:Y:S01]  /*1d30*/  HADD2.F32 R27, -RZ, R27.H1_H1 ;  /* 0x3000001bff1b7230 */ /* 0x000fe20000004100 */
[----:B------:R-:W-:Y:S01]  /*1d40*/  FFMA.FTZ R26, R21, R26, R22 ;  /* 0x0000001a151a7223 */ /* 0x000fe20000010016 */
[--C-:B------:R-:W-:Y:S02]  /*1d50*/  HADD2.F32 R21, -RZ, R51.reuse.H0_H0 ;  /* 0x20000033ff157230 */ /* 0x100fe40000004100 */
[----:B------:R-:W-:-:S03]  /*1d60*/  HADD2.F32 R48, -RZ, R51.H1_H1 ;  /* 0x30000033ff307230 */ /* 0x000fc60000004100 */
[----:B------:R-:W-:Y:S02]  /*1d70*/  FFMA.FTZ R76, R21, R20, R76 ;  /* 0x00000014154c7223 */ /* 0x000fe4000001004c */
[----:B------:R-:W-:Y:S02]  /*1d80*/  FFMA.FTZ R48, R48, R27, R23 ;  /* 0x0000001b30307223 */ /* 0x000fe40000010017 */
[----:B------:R-:W1:Y:S01]  /*1d90*/  LDS.128 R20, [0x90] ;  /* 0x00009000ff147984 */ /* 0x000e620000000c00 */
[----:B0-----:R-:W-:Y:S02]  /*1da0*/  HADD2.F32 R50, -RZ, R8.H0_H0 ;  /* 0x20000008ff327230 */ /* 0x001fe40000004100 */
[--C-:B---3--:R-:W-:Y:S02]  /*1db0*/  HADD2.F32 R27, -RZ, R36.reuse.H0_H0 ;  /* 0x20000024ff1b7230 */ /* 0x108fe40000004100 */
        /* <DEDUP_REMOVED lines=11> */
[----:B------:R-:W-:Y:S02]  /*1e70*/  HADD2.F32 R24, -RZ, R10.H0_H0 ;  /* 0x2000000aff187230 */ /* 0x000fe40000004100 */
[--C-:B------:R-:W-:Y:S02]  /*1e80*/  HADD2.F32 R9, -RZ, R38.reuse.H0_H0 ;  /* 0x20000026ff097230 */ /* 0x100fe40000004100 */
[----:B------:R-:W-:Y:S02]  /*1e90*/  HADD2.F32 R36, -RZ, R38.H1_H1 ;  /* 0x30000026ff247230 */ /* 0x000fe40000004100 */
[----:B------:R-:W-:Y:S02]  /*1ea0*/  HADD2.F32 R37, -RZ, R11.H0_H0 ;  /* 0x2000000bff257230 */ /* 0x000fe40000004100 */
[--C-:B------:R-:W-:Y:S01]  /*1eb0*/  HADD2.F32 R10, -RZ, R39.reuse.H0_H0 ;  /* 0x20000027ff0a7230 */ /* 0x100fe20000004100 */
[----:B------:R-:W-:Y:S01]  /*1ec0*/  FFMA.FTZ R9, R24, R9, R25 ;  /* 0x0000000918097223 */ /* 0x000fe20000010019 */
[----:B------:R-:W-:Y:S01]  /*1ed0*/  HADD2.F32 R39, -RZ, R39.H1_H1 ;  /* 0x30000027ff277230 */ /* 0x000fe20000004100 */
[----:B------:R-:W-:Y:S01]  /*1ee0*/  FFMA.FTZ R36, R27, R36, R26 ;  /* 0x000000241b247223 */ /* 0x000fe2000001001a */
[----:B------:R-:W-:Y:S01]  /*1ef0*/  HADD2.F32 R11, -RZ, R11.H1_H1 ;  /* 0x3000000bff0b7230 */ /* 0x000fe20000004100 */
[----:B------:R-:W-:Y:S01]  /*1f00*/  FFMA.FTZ R76, R37, R10, R76 ;  /* 0x0000000a254c7223 */ /* 0x000fe2000001004c */
[----:B------:R-:W0:Y:S01]  /*1f10*/  LDS.128 R24, [0xa0] ;  /* 0x0000a000ff187984 */ /* 0x000e220000000c00 */
[----:B-1----:R-:W-:-:S02]  /*1f20*/  HADD2.F32 R10, -RZ, R20.H0_H0 ;  /* 0x20000014ff0a7230 */ /* 0x002fc40000004100 */
[----:B----4-:R-:W-:Y:S01]  /*1f30*/  HADD2.F32 R37, -RZ, R12.H0_H0 ;  /* 0x2000000cff257230 */ /* 0x010fe20000004100 */
[----:B------:R-:W-:Y:S01]  /*1f40*/  FFMA.FTZ R48, R11, R39, R48 ;  /* 0x000000270b307223 */ /* 0x000fe20000010030 */
[----:B------:R-:W-:Y:S02]  /*1f50*/  HADD2.F32 R11, -RZ, R20.H1_H1 ;  /* 0x30000014ff0b7230 */ /* 0x000fe40000004100 */
[----:B------:R-:W-:Y:S01]  /*1f60*/  HADD2.F32 R12, -RZ, R12.H1_H1 ;  /* 0x3000000cff0c7230 */ /* 0x000fe20000004100 */
[----:B------:R-:W-:Y:S01]  /*1f70*/  FFMA.FTZ R69, R10, R37, R69 ;  /* 0x000000250a457223 */ /* 0x000fe20000010045 */
[----:B------:R-:W-:Y:S02]  /*1f80*/  HADD2.F32 R10, -RZ, R21.H0_H0 ;  /* 0x20000015ff0a7230 */ /* 0x000fe40000004100 */
[----:B------:R-:W-:Y:S01]  /*1f90*/  HADD2.F32 R20, -RZ, R13.H0_H0 ;  /* 0x2000000dff147230 */ /* 0x000fe20000004100 */
[----:B------:R-:W-:Y:S01]  /*1fa0*/  FFMA.FTZ R72, R11, R12, R72 ;  /* 0x0000000c0b487223 */ /* 0x000fe20000010048 */
[----:B------:R-:W-:-:S03]  /*1fb0*/  HADD2.F32 R21, -RZ, R21.H1_H1 ;  /* 0x30000015ff157230 */ /* 0x000fc60000004100 */
[----:B------:R-:W-:Y:S01]  /*1fc0*/  FFMA.FTZ R12, R10, R20, R73 ;  /* 0x000000140a0c7223 */ /* 0x000fe20000010049 */
[----:B------:R-:W-:Y:S02]  /*1fd0*/  HADD2.F32 R20, -RZ, R13.H1_H1 ;  /* 0x3000000dff147230 */ /* 0x000fe40000004100 */
[----:B------:R-:W-:Y:S02]  /*1fe0*/  HADD2.F32 R10, -RZ, R22.H0_H0 ;  /* 0x20000016ff0a7230 */ /* 0x000fe40000004100 */
[----:B------:R-:W-:Y:S01]  /*1ff0*/  HADD2.F32 R11, -RZ, R14.H0_H0 ;  /* 0x2000000eff0b7230 */ /* 0x000fe20000004100 */
[----:B------:R-:W-:-:S04]  /*2000*/  FFMA.FTZ R20, R21, R20, R8 ;  /* 0x0000001415147223 */ /* 0x000fc80000010008 */
[----:B------:R-:W-:Y:S02]  /*2010*/  FFMA.FTZ R21, R10, R11, R9 ;  /* 0x0000000b0a157223 */ /* 0x000fe40000010009 */
[----:B------:R-:W1:Y:S01]  /*2020*/  LDS.128 R8, [0xb0] ;  /* 0x0000b000ff087984 */ /* 0x000e620000000c00 */
[----:B------:R-:W-:Y:S02]  /*2030*/  HADD2.F32 R37, -RZ, R22.H1_H1 ;  /* 0x30000016ff257230 */ /* 0x000fe40000004100 */
[----:B------:R-:W-:Y:S02]  /*2040*/  HADD2.F32 R14, -RZ, R14.H1_H1 ;  /* 0x3000000eff0e7230 */ /* 0x000fe40000004100 */
[----:B------:R-:W-:Y:S02]  /*2050*/  HADD2.F32 R13, -RZ, R15.H0_H0 ;  /* 0x2000000fff0d7230 */ /* 0x000fe40000004100 */
[----:B------:R-:W-:Y:S01]  /*2060*/  HADD2.F32 R22, -RZ, R23.H0_H0 ;  /* 0x20000017ff167230 */ /* 0x000fe20000004100 */
[----:B------:R-:W-:Y:S01]  /*2070*/  FFMA.FTZ R36, R37, R14, R36 ;  /* 0x0000000e25247223 */ /* 0x000fe20000010024 */
[----:B------:R-:W-:-:S02]  /*2080*/  HADD2.F32 R15, -RZ, R15.H1_H1 ;  /* 0x3000000fff0f7230 */ /* 0x000fc40000004100 */
[----:B------:R-:W-:Y:S01]  /*2090*/  HADD2.F32 R23, -RZ, R23.H1_H1 ;  /* 0x30000017ff177230 */ /* 0x000fe20000004100 */
[----:B------:R-:W-:Y:S01]  /*20a0*/  FFMA.FTZ R76, R22, R13, R76 ;  /* 0x0000000d164c7223 */ /* 0x000fe2000001004c */
[----:B0-----:R-:W-:Y:S02]  /*20b0*/  HADD2.F32 R14, -RZ, R24.H0_H0 ;  /* 0x20000018ff0e7230 */ /* 0x001fe40000004100 */
[--C-:B------:R-:W-:Y:S01]  /*20c0*/  HADD2.F32 R22, -RZ, R40.reuse.H0_H0 ;  /* 0x20000028ff167230 */ /* 0x100fe20000004100 */
[----:B------:R-:W-:Y:S01]  /*20d0*/  FFMA.FTZ R48, R23, R15, R48 ;  /* 0x0000000f17307223 */ /* 0x000fe20000010030 */
        /* <DEDUP_REMOVED lines=8> */
[----:B------:R-:W-:Y:S01]  /*2160*/  FFMA.FTZ R22, R22, R13, R12 ;  /* 0x0000000d16167223 */ /* 0x000fe2000001000c */
[----:B------:R-:W-:Y:S01]  /*2170*/  HADD2.F32 R41, -RZ, R41.H1_H1 ;  /* 0x30000029ff297230 */ /* 0x000fe20000004100 */
[----:B------:R-:W0:Y:S01]  /*2180*/  LDS.128 R12, [0xc0] ;  /* 0x0000c000ff0c7984 */ /* 0x000e220000000c00 */
[----:B------:R-:W-:Y:S02]  /*2190*/  HADD2.F32 R37, -RZ, R42.H1_H1 ;  /* 0x3000002aff257230 */ /* 0x000fe40000004100 */
[----:B------:R-:W-:-:S02]  /*21a0*/  HADD2.F32 R23, -RZ, R43.H0_H0 ;  /* 0x2000002bff177230 */ /* 0x000fc40000004100 */
[----:B------:R-:W-:Y:S02]  /*21b0*/  HADD2.F32 R25, -RZ, R25.H1_H1 ;  /* 0x30000019ff197230 */ /* 0x000fe40000004100 */
[----:B------:R-:W-:Y:S02]  /*21c0*/  HADD2.F32 R26, -RZ, R26.H1_H1 ;  /* 0x3000001aff1a7230 */ /* 0x000fe40000004100 */
[----:B------:R-:W-:Y:S02]  /*21d0*/  HADD2.F32 R24, -RZ, R27.H0_H0 ;  /* 0x2000001bff187230 */ /* 0x000fe40000004100 */
[----:B------:R-:W-:Y:S02]  /*21e0*/  HADD2.F32 R43, -RZ, R43.H1_H1 ;  /* 0x3000002bff2b7230 */ /* 0x000fe40000004100 */
[----:B------:R-:W-:Y:S01]  /*21f0*/  HADD2.F32 R27, -RZ, R27.H1_H1 ;  /* 0x3000001bff1b7230 */ /* 0x000fe20000004100 */
[----:B------:R-:W-:Y:S02]  /*2200*/  FFMA.FTZ R21, R39, R38, R21 ;  /* 0x0000002627157223 */ /* 0x000fe40000010015 */
        /* <DEDUP_REMOVED lines=10> */
[--C-:B-1----:R-:W-:Y:S02]  /*22b0*/  HADD2.F32 R30, -RZ, R8.reuse.H0_H0 ;  /* 0x20000008ff1e7230 */ /* 0x102fe40000004100 */
[----:B------:R-:W-:Y:S02]  /*22c0*/  HADD2.F32 R31, -RZ, R8.H1_H1 ;  /* 0x30000008ff1f7230 */ /* 0x000fe40000004100 */
[--C-:B------:R-:W-:Y:S02]  /*22d0*/  HADD2.F32 R40, -RZ, R9.reuse.H0_H0 ;  /* 0x20000009ff287230 */ /* 0x100fe40000004100 */
[----:B------:R-:W-:-:S02]  /*22e0*/  HADD2.F32 R41, -RZ, R9.H1_H1 ;  /* 0x30000009ff297230 */ /* 0x000fc40000004100 */
[--C-:B------:R-:W-:Y:S02]  /*22f0*/  HADD2.F32 R42, -RZ, R10.reuse.H0_H0 ;  /* 0x2000000aff2a7230 */ /* 0x100fe40000004100 */
[----:B------:R-:W-:Y:S02]  /*2300*/  HADD2.F32 R43, -RZ, R10.H1_H1 ;  /* 0x3000000aff2b7230 */ /* 0x000fe40000004100 */
[--C-:B------:R-:W-:Y:S02]  /*2310*/  HADD2.F32 R48, -RZ, R11.reuse.H0_H0 ;  /* 0x2000000bff307230 */ /* 0x100fe40000004100 */
[----:B------:R-:W-:Y:S02]  /*2320*/  HADD2.F32 R49, -RZ, R11.H1_H1 ;  /* 0x3000000bff317230 */ /* 0x000fe40000004100 */
[--C-:B------:R-:W-:Y:S01]  /*2330*/  HADD2.F32 R37, -RZ, R29.reuse.H0_H0 ;  /* 0x2000001dff257230 */ /* 0x100fe20000004100 */
[----:B------:R-:W1:Y:S01]  /*2340*/  LDS.128 R8, [0xd0] ;  /* 0x0000d000ff087984 */ /* 0x000e620000000c00 */
[----:B------:R-:W-:Y:S01]  /*2350*/  HADD2.F32 R29, -RZ, R29.H1_H1 ;  /* 0x3000001dff1d7230 */ /* 0x000fe20000004100 */
[----:B------:R-:W-:-:S02]  /*2360*/  FFMA.FTZ R28, R42, R28, R21 ;  /* 0x0000001c2a1c7223 */ /* 0x000fc40000010015 */
[----:B------:R-:W-:Y:S02]  /*2370*/  FFMA.FTZ R37, R40, R37, R22 ;  /* 0x0000002528257223 */ /* 0x000fe40000010016 */
[----:B------:R-:W-:Y:S02]  /*2380*/  FFMA.FTZ R29, R41, R29, R20 ;  /* 0x0000001d291d7223 */ /* 0x000fe40000010014 */
[----:B------:R-:W-:Y:S02]  /*2390*/  FFMA.FTZ R26, R48, R26, R23 ;  /* 0x0000001a301a7223 */ /* 0x000fe40000010017 */
[----:B------:R-:W2:Y:S01]  /*23a0*/  LDS.128 R20, [0xe0] ;  /* 0x0000e000ff147984 */ /* 0x000ea20000000c00 */
[----:B------:R-:W-:Y:S01]  /*23b0*/  FFMA.FTZ R69, R30, R38, R69 ;  /* 0x000000261e457223 */ /* 0x000fe20000010045 */
[--C-:B0-----:R-:W-:Y:S01]  /*23c0*/  HADD2.F32 R30, -RZ, R12.reuse.H0_H0 ;  /* 0x2000000cff1e7230 */ /* 0x101fe20000004100 */
[----:B------:R-:W-:Y:S01]  /*23d0*/  FFMA.FTZ R24, R49, R24, R27 ;  /* 0x0000001831187223 */ /* 0x000fe2000001001b */
[----:B------:R-:W-:Y:S01]  /*23e0*/  HADD2.F32 R27, -RZ, R12.H1_H1 ;  /* 0x3000000cff1b7230 */ /* 0x000fe20000004100 */
[----:B------:R-:W-:Y:S01]  /*23f0*/  FFMA.FTZ R25, R43, R25, R36 ;  /* 0x000000192b197223 */ /* 0x000fe20000010024 */
[----:B------:R-:W-:Y:S01]  /*2400*/  HADD2.F32 R40, -RZ, R47.H0_H0 ;  /* 0x2000002fff287230 */ /* 0x000fe20000004100 */
[----:B------:R-:W-:Y:S01]  /*2410*/  FFMA.FTZ R72, R31, R39, R72 ;  /* 0x000000271f487223 */ /* 0x000fe20000010048 */
[----:B------:R-:W-:-:S02]  /*2420*/  HADD2.F32 R12, -RZ, R13.H0_H0 ;  /* 0x2000000dff0c7230 */ /* 0x000fc40000004100 */
[----:B------:R-:W-:Y:S02]  /*2430*/  HADD2.F32 R36, -RZ, R13.H1_H1 ;  /* 0x3000000dff247230 */ /* 0x000fe40000004100 */
[----:B------:R-:W-:Y:S02]  /*2440*/  HADD2.F32 R41, -RZ, R15.H0_H0 ;  /* 0x2000000fff297230 */ /* 0x000fe40000004100 */
[----:B------:R-:W-:Y:S02]  /*2450*/  HADD2.F32 R31, -RZ, R44.H0_H0 ;  /* 0x2000002cff1f7230 */ /* 0x000fe40000004100 */
[----:B------:R-:W-:Y:S02]  /*2460*/  HADD2.F32 R38, -RZ, R45.H0_H0 ;  /* 0x2000002dff267230 */ /* 0x000fe40000004100 */
[----:B------:R-:W-:Y:S02]  /*2470*/  HADD2.F32 R39, -RZ, R46.H0_H0 ;  /* 0x2000002eff277230 */ /* 0x000fe40000004100 */
[----:B------:R-:W-:-:S02]  /*2480*/  HADD2.F32 R47, -RZ, R47.H1_H1 ;  /* 0x3000002fff2f7230 */ /* 0x000fc40000004100 */
[----:B------:R-:W-:Y:S02]  /*2490*/  HADD2.F32 R13, -RZ, R14.H0_H0 ;  /* 0x2000000eff0d7230 */ /* 0x000fe40000004100 */
[----:B------:R-:W-:Y:S02]  /*24a0*/  HADD2.F32 R15, -RZ, R15.H1_H1 ;  /* 0x3000000fff0f7230 */ /* 0x000fe40000004100 */
[----:B------:R-:W-:Y:S02]  /*24b0*/  HADD2.F32 R44, -RZ, R44.H1_H1 ;  /* 0x3000002cff2c7230 */ /* 0x000fe40000004100 */
[----:B------:R-:W-:Y:S02]  /*24c0*/  HADD2.F32 R46, -RZ, R46.H1_H1 ;  /* 0x3000002eff2e7230 */ /* 0x000fe40000004100 */
[----:B------:R-:W-:Y:S01]  /*24d0*/  HADD2.F32 R14, -RZ, R14.H1_H1 ;  /* 0x3000000eff0e7230 */ /* 0x000fe20000004100 */
[----:B------:R-:W-:Y:S01]  /*24e0*/  FFMA.FTZ R37, R12, R38, R37 ;  /* 0x000000260c257223 */ /* 0x000fe20000010025 */
[--C-:B-1----:R-:W-:Y:S01]  /*24f0*/  HADD2.F32 R12, -RZ, R8.reuse.H0_H0 ;  /* 0x20000008ff0c7230 */ /* 0x102fe20000004100 */
        /* <DEDUP_REMOVED lines=11> */
[----:B------:R-:W-:Y:S01]  /*25b0*/  HADD2.F32 R17, -RZ, R17.H1_H1 ;  /* 0x30000011ff117230 */ /* 0x000fe20000004100 */
[----:B------:R-:W-:Y:S01]  /*25c0*/  FFMA.FTZ R8, R8, R27, R37 ;  /* 0x0000001b08087223 */ /* 0x000fe20000010025 */
[----:B------:R-:W-:Y:S01]  /*25d0*/  HADD2.F32 R30, -RZ, R9.H1_H1 ;  /* 0x30000009ff1e7230 */ /* 0x000fe20000004100 */
[----:B------:R-:W-:Y:S01]  /*25e0*/  FFMA.FTZ R29, R36, R45, R29 ;  /* 0x0000002d241d7223 */ /* 0x000fe2000001001d */
[----:B--2---:R-:W-:Y:S02]  /*25f0*/  HADD2.F32 R27, -RZ, R20.H0_H0 ;  /* 0x20000014ff1b7230 */ /* 0x004fe40000004100 */
[----:B------:R-:W-:Y:S01]  /*2600*/  HADD2.F32 R14, -RZ, R32.H0_H0 ;  /* 0x20000020ff0e7230 */ /* 0x000fe20000004100 */
[----:B------:R-:W-:Y:S01]  /*2610*/  FFMA.FTZ R15, R15, R16, R72 ;  /* 0x000000100f0f7223 */ /* 0x000fe20000010048 */
[----:B------:R-:W-:-:S02]  /*2620*/  HADD2.F32 R20, -RZ, R20.H1_H1 ;  /* 0x30000014ff147230 */ /* 0x000fc40000004100 */
[----:B------:R-:W-:Y:S01]  /*2630*/  HADD2.F32 R32, -RZ, R32.H1_H1 ;  /* 0x30000020ff207230 */ /* 0x000fe20000004100 */
[----:B------:R-:W-:Y:S01]  /*2640*/  FFMA.FTZ R17, R30, R17, R29 ;  /* 0x000000111e117223 */ /* 0x000fe2000001001d */
[----:B------:R-:W-:Y:S01]  /*2650*/  HADD2.F32 R29, -RZ, R21.H0_H0 ;  /* 0x20000015ff1d7230 */ /* 0x000fe20000004100 */
[----:B------:R-:W-:Y:S01]  /*2660*/  FFMA.FTZ R12, R27, R14, R12 ;  /* 0x0000000e1b0c7223 */ /* 0x000fe2000001000c */
[----:B------:R-:W-:Y:S01]  /*2670*/  HADD2.F32 R16, -RZ, R33.H0_H0 ;  /* 0x20000021ff107230 */ /* 0x000fe20000004100 */
        /* <DEDUP_REMOVED lines=9> */
[----:B------:R-:W-:Y:S01]  /*2710*/  FFMA.FTZ R14, R14, R33, R17 ;  /* 0x000000210e0e7223 */ /* 0x000fe20000010011 */
[----:B------:R-:W-:Y:S01]  /*2720*/  HADD2.F32 R18, -RZ, R18.H1_H1 ;  /* 0x30000012ff127230 */ /* 0x000fe20000004100 */
[----:B------:R-:W-:Y:S01]  /*2730*/  FADD.FTZ R17, R8, R15 ;  /* 0x0000000f08117221 */ /* 0x000fe20000010000 */
[----:B------:R-:W-:Y:S01]  /*2740*/  HADD2.F32 R10, -RZ, R10.H1_H1 ;  /* 0x3000000aff0a7230 */ /* 0x000fe20000004100 */
[----:B------:R-:W-:Y:S01]  /*2750*/  FFMA.FTZ R9, R9, R31, R28 ;  /* 0x0000001f09097223 */ /* 0x000fe2000001001c */
[----:B------:R-:W-:-:S02]  /*2760*/  HADD2.F32 R8, -RZ, R22.H0_H0 ;  /* 0x20000016ff087230 */ /* 0x000fc40000004100 */
[--C-:B------:R-:W-:Y:S01]  /*2770*/  HADD2.F32 R12, -RZ, R34.reuse.H0_H0 ;  /* 0x20000022ff0c7230 */ /* 0x100fe20000004100 */
[----:B------:R-:W-:Y:S01]  /*2780*/  FFMA.FTZ R26, R41, R40, R26 ;  /* 0x00000028291a7223 */ /* 0x000fe2000001001a */
        /* <DEDUP_REMOVED lines=32> */
.L_x_18608:
[----:B------:R-:W-:-:S05]  /*2990*/  IMAD.MOV.U32 R9, RZ, RZ, -0x800001 ;  /* 0xff7fffffff097424 */ /* 0x000fca00078e00ff */
[----:B------:R0:W-:Y:S02]  /*29a0*/  STS [R58], R9 ;  /* 0x000000093a007388 */ /* 0x0001e40000000800 */
.L_x_18609:
[----:B------:R-:W-:Y:S05]  /*29b0*/  BSYNC B1 ;  /* 0x0000000000017941 */ /* 0x000fea0003800000 */
.L_x_18607:
        /* <DEDUP_REMOVED lines=10> */
.L_x_18606:
[----:B------:R-:W-:Y:S05]  /*2a60*/  BSYNC B0 ;  /* 0x0000000000007941 */ /* 0x000fea0003800000 */
.L_x_18605:
        /* <DEDUP_REMOVED lines=17> */
[----:B------:R-:W0:Y:S04]  /*2b80*/  @!P1 LDS R9, [R63.X4+0xf0] ;  /* 0x0000f0003f099984 */ /* 0x000e280000004800 */
[----:B0-----:R-:W0:Y:S02]  /*2b90*/  SHFL.BFLY PT, R6, R9, 0x2, 0x1f ;  /* 0x0c401f0009067f89 */ /* 0x001e2400000e0000 */
[----:B0-----:R-:W-:-:S02]  /*2ba0*/  FMNMX.FTZ R10, R6, R9, !PT ;  /* 0x00000009060a7209 */ /* 0x001fc40007810000 */
[----:B------:R-:W0:Y:S04]  /*2bb0*/  S2R R6, SR_TID.X ;  /* 0x0000000000067919 */ /* 0x000e280000002100 */
[----:B------:R-:W1:Y:S01]  /*2bc0*/  SHFL.BFLY PT, R3, R10, 0x1, 0x1f ;  /* 0x0c201f000a037f89 */ /* 0x000e6200000e0000 */
[----:B0-----:R-:W-:Y:S02]  /*2bd0*/  ISETP.GE.AND P1, PT, R6, R65, PT ;  /* 0x000000410600720c */ /* 0x001fe40003f26270 */
[----:B-1----:R-:W-:-:S06]  /*2be0*/  FMNMX.FTZ R3, R10, R3, !PT ;  /* 0x000000030a037209 */ /* 0x002fcc0007810000 */
[----:B------:R-:W0:Y:S05]  /*2bf0*/  SHFL.IDX PT, R3, R3, RZ, 0x1f ;  /* 0x00001fff03037589 */ /* 0x000e2a00000e0000 */
        /* <DEDUP_REMOVED lines=19> */
[----:B------:R-:W-:Y:S02]  /*2d30*/  IMAD.MOV.U32 R10, RZ, RZ, R6 ;  /* 0x000000ffff0a7224 */ /* 0x000fe400078e0006 */
[----:B------:R-:W-:Y:S02]  /*2d40*/  IMAD.MOV.U32 R8, RZ, RZ, RZ ;  /* 0x000000ffff087224 */ /* 0x000fe400078e00ff */
.L_x_18615:
        /* <DEDUP_REMOVED lines=11> */
.L_x_18614:
[----:B------:R-:W-:Y:S05]  /*2e00*/  BSYNC B1 ;  /* 0x0000000000017941 */ /* 0x000fea0003800000 */
.L_x_18613:
        /* <DEDUP_REMOVED lines=10> */
.L_x_18618:
        /* <DEDUP_REMOVED lines=100> */
.L_x_18617:
[----:B------:R-:W-:Y:S05]  /*34f0*/  BSYNC B1 ;  /* 0x0000000000017941 */ /* 0x000fea0003800000 */
.L_x_18616:
        /* <DEDUP_REMOVED lines=55> */
.L_x_18620:
[----:B------:R-:W-:Y:S05]  /*3870*/  BSYNC B1 ;  /* 0x0000000000017941 */ /* 0x000fea0003800000 */
.L_x_18619:
        /* <DEDUP_REMOVED lines=26> */
.L_x_18612:
[----:B------:R-:W-:Y:S05]  /*3a20*/  BSYNC B0 ;  /* 0x0000000000007941 */ /* 0x000fea0003800000 */
.L_x_18611:
[----:B0-----:R-:W0:Y:S01]  /*3a30*/  SHFL.BFLY PT, R7, R8, 0x10, 0x1f ;  /* 0x0e001f0008077f89 */ /* 0x001e2200000e0000 */
[C---:B------:R-:W-:Y:S01]  /*3a40*/  LOP3.LUT P0, RZ, R6.reuse, 0x1f, RZ, 0xc0, !PT ;  /* 0x0000001f06ff7812 */ /* 0x040fe2000780c0ff */
[----:B------:R-:W-:Y:S01]  /*3a50*/  BSSY B0, `(.L_x_18621) ;  /* 0x00000a2000007945 */ /* 0x000fe20003800000 */
[----:B------:R-:W-:-:S04]  /*3a60*/  LOP3.LUT R13, R6, 0x1f, RZ, 0xc0, !PT ;  /* 0x0000001f060d7812 */ /* 0x000fc800078ec0ff */
[----:B------:R-:W-:Y:S01]  /*3a70*/  ISETP.GT.U32.AND P2, PT, R13, 0x3, PT ;  /* 0x000000030d00780c */ /* 0x000fe20003f44070 */
[----:B0-----:R-:W-:-:S06]  /*3a80*/  FADD.FTZ R7, R7, R8 ;  /* 0x0000000807077221 */ /* 0x001fcc0000010000 */
        /* <DEDUP_REMOVED lines=40> */
.L_x_18625:
        /* <DEDUP_REMOVED lines=8> */
.L_x_18624:
[----:B------:R-:W-:Y:S05]  /*3d90*/  BSYNC B1 ;  /* 0x0000000000017941 */ /* 0x000fea0003800000 */
.L_x_18623:
        /* <DEDUP_REMOVED lines=10> */
.L_x_18628:
        /* <DEDUP_REMOVED lines=52> */
.L_x_18627:
[----:B------:R-:W-:Y:S05]  /*4180*/  BSYNC B1 ;  /* 0x0000000000017941 */ /* 0x000fea0003800000 */
.L_x_18626:
        /* <DEDUP_REMOVED lines=31> */
.L_x_18630:
[----:B------:R-:W-:Y:S05]  /*4380*/  BSYNC B1 ;  /* 0x0000000000017941 */ /* 0x000fea0003800000 */
.L_x_18629:
        /* <DEDUP_REMOVED lines=14> */
.L_x_18622:
[----:B------:R-:W-:Y:S05]  /*4470*/  BSYNC B0 ;  /* 0x0000000000007941 */ /* 0x000fea0003800000 */
.L_x_18621:
        /* <DEDUP_REMOVED lines=32> */
.L_x_18632:
[----:B------:R-:W-:Y:S05]  /*4680*/  BSYNC B0 ;  /* 0x0000000000007941 */ /* 0x000fea0003800000 */
.L_x_18631:
        /* <DEDUP_REMOVED lines=10> */
[----:B------:R-:W-:Y:S05]  /*4730*/  BRA `(.L_x_18635) ;  /* 0x000033f000007947 */ /* 0x000fea0003800000 */
.L_x_18634:
[----:B0-----:R-:W0:Y:S01]  /*4740*/  I2F.RP R10, R2 ;  /* 0x00000002000a7306 */ /* 0x001e220000209400 */
[----:B------:R-:W1:Y:S01]  /*4750*/  S2R R7, SR_CTAID.Y ;  /* 0x0000000000077919 */ /* 0x000e620000002600 */
[----:B------:R-:W-:Y:S01]  /*4760*/  SHF.R.S32.HI R3, RZ, 0x1f, R6 ;  /* 0x0000001fff037819 */ /* 0x000fe20000011406 */
[----:B------:R-:W-:Y:S01]  /*4770*/  IMAD R72, R0, c[0x0][0x1c0], RZ ;  /* 0x0000700000487a24 */ /* 0x000fe200078e02ff */
[----:B------:R-:W-:Y:S01]  /*4780*/  IADD3 R4, R4, -c[0x0][0x1dc], RZ ;  /* 0x8000770004047a10 */ /* 0x000fe20007ffe0ff */
[----:B------:R-:W2:Y:S01]  /*4790*/  S2R R41, SR_CTAID.Z ;  /* 0x0000000000297919 */ /* 0x000ea20000002700 */
[----:B------:R-:W-:Y:S01]  /*47a0*/  LEA.HI R12, R3, R6, RZ, 0x5 ;  /* 0x00000006030c7211 */ /* 0x000fe200078f28ff */
[----:B------:R-:W-:Y:S01]  /*47b0*/  IMAD.MOV.U32 R0, RZ, RZ, c[0x0][0x1bc] ;  /* 0x00006f00ff007624 */ /* 0x000fe200078e00ff */
[----:B------:R-:W-:Y:S01]  /*47c0*/  IADD3 R43, -R66, 0x1, RZ ;  /* 0x00000001422b7810 */ /* 0x000fe20007ffe1ff */
[----:B------:R-:W-:Y:S01]  /*47d0*/  IMAD.MOV.U32 R38, RZ, RZ, RZ ;  /* 0x000000ffff267224 */ /* 0x000fe200078e00ff */
[----:B------:R-:W-:Y:S01]  /*47e0*/  LOP3.LUT R3, R12, 0xffffffe0, RZ, 0xc0, !PT ;  /* 0xffffffe00c037812 */ /* 0x000fe200078ec0ff */
[----:B------:R-:W-:Y:S01]  /*47f0*/  CS2R R36, SRZ ;  /* 0x0000000000247805 */ /* 0x000fe2000001ff00 */
[----:B------:R-:W-:Y:S01]  /*4800*/  SHF.R.S32.HI R15, RZ, 0x5, R12 ;  /* 0x00000005ff0f7819 */ /* 0x000fe2000001140c */
[----:B------:R-:W-:Y:S01]  /*4810*/  CS2R R34, SRZ ;  /* 0x0000000000227805 */ /* 0x000fe2000001ff00 */
[----:B------:R-:W-:Y:S01]  /*4820*/  CS2R R32, SRZ ;  /* 0x0000000000207805 */ /* 0x000fe2000001ff00 */
[----:B------:R-:W-:Y:S01]  /*4830*/  IMAD.IADD R14, R6, 0x1, -R3 ;  /* 0x00000001060e7824 */ /* 0x000fe200078e0a03 */
[----:B0-----:R-:W0:Y:S01]  /*4840*/  MUFU.RCP R10, R10 ;  /* 0x0000000a000a7308 */ /* 0x001e220000001000 */
[----:B------:R-:W-:Y:S01]  /*4850*/  SHF.R.S32.HI R6, RZ, 0x1f, R60 ;  /* 0x0000001fff067819 */ /* 0x000fe2000001143c */
[----:B------:R-:W-:Y:S01]  /*4860*/  CS2R R30, SRZ ;  /* 0x00000000001e7805 */ /* 0x000fe2000001ff00 */
[----:B------:R-:W-:Y:S01]  /*4870*/  CS2R R28, SRZ ;  /* 0x00000000001c7805 */ /* 0x000fe2000001ff00 */
[----:B------:R-:W-:-:S02]  /*4880*/  SHF.R.S32.HI R3, RZ, 0x1f, R14 ;  /* 0x0000001fff037819 */ /* 0x000fc4000001140e */
[----:B------:R-:W-:Y:S02]  /*4890*/  SHF.R.S32.HI R0, RZ, 0x1f, R0 ;  /* 0x0000001fff007819 */ /* 0x000fe40000011400 */
[----:B------:R-:W-:Y:S01]  /*48a0*/  SHF.R.S32.HI R73, RZ, 0x1f, R72 ;  /* 0x0000001fff497819 */ /* 0x000fe20000011448 */
[----:B-1----:R-:W-:-:S05]  /*48b0*/  IMAD R7, R7, c[0x0][0x1a8], RZ ;  /* 0x00006a0007077a24 */ /* 0x002fca00078e02ff */
[C---:B------:R-:W-:Y:S02]  /*48c0*/  IADD3 R8, P0, R7.reuse, R60, RZ ;  /* 0x0000003c07087210 */ /* 0x040fe40007f1e0ff */
[----:B0-----:R-:W-:Y:S02]  /*48d0*/  IADD3 R9, R10, 0xffffffe, RZ ;  /* 0x0ffffffe0a097810 */ /* 0x001fe40007ffe0ff */
[----:B------:R-:W-:Y:S02]  /*48e0*/  LEA.HI.X.SX32 R7, R7, R6, 0x1, P0 ;  /* 0x0000000607077211 */ /* 0x000fe400000f0eff */
[C---:B------:R-:W-:Y:S02]  /*48f0*/  LEA R6, P0, R8.reuse, c[0x0][0x198], 0x2 ;  /* 0x0000660008067a11 */ /* 0x040fe400078010ff */
[----:B------:R-:W0:Y:S01]  /*4900*/  F2I.FTZ.U32.TRUNC.NTZ R9, R9 ;  /* 0x0000000900097305 */ /* 0x000e22000021f000 */
[----:B------:R-:W-:Y:S02]  /*4910*/  LEA.HI R10, R3, R14, RZ, 0x2 ;  /* 0x0000000e030a7211 */ /* 0x000fe400078f10ff */
[----:B------:R-:W-:Y:S01]  /*4920*/  LEA.HI.X R7, R8, c[0x0][0x19c], R7, 0x2, P0 ;  /* 0x0000670008077a11 */ /* 0x000fe200000f1407 */
[----:B------:R-:W-:-:S02]  /*4930*/  IMAD.MOV.U32 R8, RZ, RZ, RZ ;  /* 0x000000ffff087224 */ /* 0x000fc400078e00ff */
[----:B0-----:R-:W-:-:S04]  /*4940*/  IMAD.MOV R11, RZ, RZ, -R9 ;  /* 0x000000ffff0b7224 */ /* 0x001fc800078e0a09 */
[----:B------:R-:W-:Y:S01]  /*4950*/  IMAD R3, R11, R2, RZ ;  /* 0x000000020b037224 */ /* 0x000fe200078e02ff */
[C---:B------:R-:W-:Y:S01]  /*4960*/  LOP3.LUT R11, R10.reuse, 0xfffffffc, RZ, 0xc0, !PT ;  /* 0xfffffffc0a0b7812 */ /* 0x040fe200078ec0ff */
[----:B------:R-:W-:Y:S02]  /*4970*/  IMAD.SHL.U32 R10, R10, 0x8, RZ ;  /* 0x000000080a0a7824 */ /* 0x000fe400078e00ff */
[----:B------:R-:W-:-:S03]  /*4980*/  IMAD.HI.U32 R3, R9, R3, R8 ;  /* 0x0000000309037227 */ /* 0x000fc600078e0008 */
[----:B------:R-:W-:Y:S01]  /*4990*/  LOP3.LUT R13, R10, 0xffffffe0, RZ, 0xc0, !PT ;  /* 0xffffffe00a0d7812 */ /* 0x000fe200078ec0ff */
[----:B------:R-:W-:Y:S02]  /*49a0*/  IMAD.IADD R8, R14, 0x1, -R11 ;  /* 0x000000010e087824 */ /* 0x000fe400078e0a0b */
[----:B------:R-:W-:Y:S01]  /*49b0*/  CS2R R10, SRZ ;  /* 0x00000000000a7805 */ /* 0x000fe2000001ff00 */
[----:B------:R-:W-:Y:S02]  /*49c0*/  IMAD.MOV.U32 R9, RZ, RZ, RZ ;  /* 0x000000ffff097224 */ /* 0x000fe400078e00ff */
[----:B------:R-:W-:Y:S02]  /*49d0*/  IMAD R40, R15, 0x4, R8 ;  /* 0x000000040f287824 */ /* 0x000fe400078e0208 */
[----:B------:R-:W-:Y:S02]  /*49e0*/  IMAD R58, R8, 0x8, R13 ;  /* 0x00000008083a7824 */ /* 0x000fe400078e020d */
[----:B--2---:R-:W-:-:S02]  /*49f0*/  IMAD R15, R41, 0x10, R15 ;  /* 0x00000010290f7824 */ /* 0x004fc400078e020f */
[----:B------:R-:W-:Y:S01]  /*4a00*/  IMAD R41, R41, 0x40, R40 ;  /* 0x0000004029297824 */ /* 0x000fe200078e0228 */
[----:B------:R-:W-:Y:S01]  /*4a10*/  LEA R40, R40, 0x120, 0x5 ;  /* 0x0000012028287811 */ /* 0x000fe200078e28ff */
[----:B------:R-:W-:Y:S01]  /*4a20*/  IMAD.MOV.U32 R8, RZ, RZ, RZ ;  /* 0x000000ffff087224 */ /* 0x000fe200078e00ff */
[C---:B------:R-:W-:Y:S01]  /*4a30*/  IADD3 R57, R58.reuse, 0x200, RZ ;  /* 0x000002003a397810 */ /* 0x040fe20007ffe0ff */
[----:B------:R-:W-:Y:S01]  /*4a40*/  IMAD.SHL.U32 R39, R15, 0x20, RZ ;  /* 0x000000200f277824 */ /* 0x000fe200078e00ff */
        /* <DEDUP_REMOVED lines=13> */
.L_x_18668:
        /* <DEDUP_REMOVED lines=45> */
[----:B------:R-:W-:-:S03]  /*4df0*/  ISETP.NE.AND P2, PT, R22, RZ, PT ;  /* 0x000000ff1600720c */ /* 0x000fc60003f45270 */
[----:B------:R-:W0:Y:S04]  /*4e00*/  LDS.128 R16, [R40+-0x10] ;  /* 0xfffff00028107984 */ /* 0x000e280000000c00 */
[----:B------:R1:W3:Y:S01]  /*4e10*/  LDS.128 R12, [R40] ;  /* 0x00000000280c7984 */ /* 0x0002e20000000c00 */
[----:B0----5:R-:W-:Y:S02]  /*4e20*/  F2FP.PACK_AB R62, R19, R18 ;  /* 0x00000012133e723e */ /* 0x021fe400000000ff */
[----:B------:R-:W-:Y:S02]  /*4e30*/  F2FP.PACK_AB R59, R17, R16 ;  /* 0x00000010113b723e */ /* 0x000fe400000000ff */
[----:B--2---:R-:W-:Y:S01]  /*4e40*/  SHF.R.S32.HI R20, RZ, 0x1f, R21 ;  /* 0x0000001fff147819 */ /* 0x004fe20000011415 */
[----:B------:R-:W-:-:S04]  /*4e50*/  IMAD.WIDE.U32 R74, R21, c[0x0][0x1bc], R72 ;  /* 0x00006f00154a7a25 */ /* 0x000fc800078e0048 */
[----:B------:R-:W-:-:S04]  /*4e60*/  IMAD R20, R20, c[0x0][0x1bc], RZ ;  /* 0x00006f0014147a24 */ /* 0x000fc800078e02ff */
[----:B------:R-:W-:Y:S01]  /*4e70*/  IMAD R69, R21, R0, R20 ;  /* 0x0000000015457224 */ /* 0x000fe200078e0214 */
[-C--:B------:R-:W-:Y:S01]  /*4e80*/  IADD3 R21, P0, R58, R74.reuse, RZ ;  /* 0x0000004a3a157210 */ /* 0x080fe20007f1e0ff */
[----:B------:R-:W-:Y:S01]  /*4e90*/  BSSY B2, `(.L_x_18638) ;  /* 0x0000029000027945 */ /* 0x000fe20003800000 */
[----:B------:R-:W-:Y:S01]  /*4ea0*/  IADD3 R20, P3, R57, R74, RZ ;  /* 0x0000004a39147210 */ /* 0x000fe20007f7e0ff */
[----:B------:R-:W-:Y:S01]  /*4eb0*/  IMAD.IADD R69, R75, 0x1, R69 ;  /* 0x000000014b457824 */ /* 0x000fe200078e0245 */
[----:B------:R-:W-:-:S04]  /*4ec0*/  LEA R64, P1, R21, c[0x0][0x188], 0x1 ;  /* 0x0000620015407a11 */ /* 0x000fc800078208ff */
[-C--:B------:R-:W-:Y:S02]  /*4ed0*/  LEA.HI.X.SX32 R24, R58, R69.reuse, 0x1, P0 ;  /* 0x000000453a187211 */ /* 0x080fe400000f0eff */
[----:B------:R-:W-:Y:S02]  /*4ee0*/  LEA R22, P0, R20, c[0x0][0x188], 0x1 ;  /* 0x0000620014167a11 */ /* 0x000fe400078008ff */
[----:B------:R-:W-:Y:S02]  /*4ef0*/  LEA.HI.X R65, R21, c[0x0][0x18c], R24, 0x1, P1 ;  /* 0x0000630015417a11 */ /* 0x000fe400008f0c18 */
[----:B------:R-:W-:-:S03]  /*4f00*/  LEA.HI.X.SX32 R21, R57, R69, 0x1, P3 ;  /* 0x0000004539157211 */ /* 0x000fc600018f0eff */
[----:B------:R1:W5:Y:S01]  /*4f10*/  LDG.E.128.CONSTANT R16, [R64.64] ;  /* 0x0000000a40107981 */ /* 0x000362000c1e9d00 */
[----:B------:R-:W-:Y:S05]  /*4f20*/  @P2 BRA `(.L_x_18639) ;  /* 0x000001f000002947 */ /* 0x000fea0003800000 */
[C---:B---3--:R-:W-:Y:S02]  /*4f30*/  IADD3 R25, R41.reuse, 0x2, RZ ;  /* 0x0000000229197810 */ /* 0x048fe40007ffe0ff */
[C---:B------:R-:W-:Y:S02]  /*4f40*/  IADD3 R27, R41.reuse, 0x3, RZ ;  /* 0x00000003291b7810 */ /* 0x040fe40007ffe0ff */
[----:B------:R-:W-:Y:S02]  /*4f50*/  IADD3 R47, R41, 0x4, RZ ;  /* 0x00000004292f7810 */ /* 0x000fe40007ffe0ff */
[-C--:B------:R-:W-:Y:S02]  /*4f60*/  ISETP.GE.AND P5, PT, R25, R68.reuse, PT ;  /* 0x000000441900720c */ /* 0x080fe40003fa6270 */
[----:B------:R-:W-:Y:S02]  /*4f70*/  ISETP.GE.AND P1, PT, R27, R68, PT ;  /* 0x000000441b00720c */ /* 0x000fe40003f26270 */
[----:B------:R-:W-:-:S02]  /*4f80*/  IADD3 R25, R41, 0x5, RZ ;  /* 0x0000000529197810 */ /* 0x000fc40007ffe0ff */
[----:B------:R-:W-:Y:S02]  /*4f90*/  IADD3 R27, R41, 0x6, RZ ;  /* 0x00000006291b7810 */ /* 0x000fe40007ffe0ff */
[-C--:B------:R-:W-:Y:S02]  /*4fa0*/  ISETP.GE.AND P6, PT, R47, R68.reuse, PT ;  /* 0x000000442f00720c */ /* 0x080fe40003fc6270 */
        /* <DEDUP_REMOVED lines=23> */
.L_x_18639:
[----:B---3--:R-:W-:Y:S05]  /*5120*/  BSYNC B2 ;  /* 0x0000000000027941 */ /* 0x008fea0003800000 */
.L_x_18638:
[----:B------:R-:W-:Y:S01]  /*5130*/  LEA.HI.X R23, R20, c[0x0][0x18c], R21, 0x1, P0 ;  /* 0x0000630014177a11 */ /* 0x000fe200000f0c15 */
[----:B-----5:R-:W-:Y:S01]  /*5140*/  HFMA2.MMA R17, R62, R17, -RZ ;  /* 0x000000113e117235 */ /* 0x020fe200001000ff */
[----:B------:R-:W-:Y:S02]  /*5150*/  F2FP.PACK_AB R61, R13, R12 ;  /* 0x0000000c0d3d723e */ /* 0x000fe400000000ff */
[-C--:B------:R-:W-:Y:S02]  /*5160*/  IADD3 R12, P0, R56, R74.reuse, RZ ;  /* 0x0000004a380c7210 */ /* 0x080fe40007f1e0ff */
[----:B------:R-:W-:Y:S01]  /*5170*/  IADD3 R27, P3, R54, R74, RZ ;  /* 0x0000004a361b7210 */ /* 0x000fe20007f7e0ff */
[----:B------:R-:W-:Y:S01]  /*5180*/  HFMA2.MMA R47, R59, R16, R17 ;  /* 0x000000103b2f7235 */ /* 0x000fe20000000011 */
[----:B------:R-:W-:Y:S02]  /*5190*/  LEA.HI.X.SX32 R13, R56, R69, 0x1, P0 ;  /* 0x00000045380d7211 */ /* 0x000fe400000f0eff */
[----:B------:R-:W-:-:S02]  /*51a0*/  LEA R20, P6, R12, c[0x0][0x188], 0x1 ;  /* 0x000062000c147a11 */ /* 0x000fc400078c08ff */
[----:B------:R-:W-:Y:S02]  /*51b0*/  F2FP.PACK_AB R17, R15, R14 ;  /* 0x0000000e0f11723e */ /* 0x000fe400000000ff */
[----:B------:R-:W-:Y:S02]  /*51c0*/  LEA.HI.X R21, R12, c[0x0][0x18c], R13, 0x1, P6 ;  /* 0x000063000c157a11 */ /* 0x000fe400030f0c0d */
[----:B------:R0:W5:Y:S01]  /*51d0*/  LDG.E.128.CONSTANT R12, [R64.64+0x200] ;  /* 0x0002000a400c7981 */ /* 0x000162000c1e9d00 */
[-C--:B------:R-:W-:Y:S01]  /*51e0*/  IADD3 R16, P5, R55, R74.reuse, RZ ;  /* 0x0000004a37107210 */ /* 0x080fe20007fbe0ff */
[----:B------:R-:W-:Y:S01]  /*51f0*/  BSSY B2, `(.L_x_18640) ;  /* 0x0000026000027945 */ /* 0x000fe20003800000 */
[----:B------:R-:W-:Y:S01]  /*5200*/  IADD3 R26, P1, R52, R74, RZ ;  /* 0x0000004a341a7210 */ /* 0x000fe20007f3e0ff */
[----:B------:R-:W-:Y:S01]  /*5210*/  HFMA2 R47, R61, R18, R47 ;  /* 0x000000123d2f7231 */ /* 0x000fe2000000002f */
[----:B------:R-:W-:Y:S02]  /*5220*/  LEA R24, P4, R16, c[0x0][0x188], 0x1 ;  /* 0x0000620010187a11 */ /* 0x000fe400078808ff */
[----:B------:R-:W-:-:S02]  /*5230*/  LEA R76, P0, R27, c[0x0][0x188], 0x1 ;  /* 0x000062001b4c7a11 */ /* 0x000fc400078008ff */
[----:B------:R-:W-:Y:S01]  /*5240*/  LEA.HI.X.SX32 R53, R55, R69, 0x1, P5 ;  /* 0x0000004537357211 */ /* 0x000fe200028f0eff */
[----:B------:R-:W-:Y:S05]  /*5250*/  @P2 BRA `(.L_x_18641) ;  /* 0x000001f000002947 */ /* 0x000fea0003800000 */
[C---:B0-----:R-:W-:Y:S02]  /*5260*/  IADD3 R63, R41.reuse, 0x2, RZ ;  /* 0x00000002293f7810 */ /* 0x041fe40007ffe0ff */
[----:B-1----:R-:W-:Y:S02]  /*5270*/  IADD3 R65, R41, 0x3, RZ ;  /* 0x0000000329417810 */ /* 0x002fe40007ffe0ff */
[-C--:B------:R-:W-:Y:S02]  /*5280*/  ISETP.GE.AND P5, PT, R63, R68.reuse, PT ;  /* 0x000000443f00720c */ /* 0x080fe40003fa6270 */
[----:B------:R-:W-:Y:S02]  /*5290*/  ISETP.GE.AND P6, PT, R65, R68, PT ;  /* 0x000000444100720c */ /* 0x000fe40003fc6270 */
[C---:B-----5:R-:W-:Y:S02]  /*52a0*/  SEL R63, R13.reuse, RZ, !P5 ;  /* 0x000000ff0d3f7207 */ /* 0x060fe40006800000 */
[----:B------:R-:W-:-:S02]  /*52b0*/  PRMT R66, R13, 0x7632, R66 ;  /* 0x000076320d427816 */ /* 0x000fc40000000042 */
[C---:B------:R-:W-:Y:S02]  /*52c0*/  IADD3 R65, R41.reuse, 0x4, RZ ;  /* 0x0000000429417810 */ /* 0x040fe40007ffe0ff */
[----:B------:R-:W-:Y:S02]  /*52d0*/  IADD3 R13, R41, 0x5, RZ ;  /* 0x00000005290d7810 */ /* 0x000fe40007ffe0ff */
[----:B------:R-:W-:Y:S02]  /*52e0*/  SEL R66, R66, RZ, !P6 ;  /* 0x000000ff42427207 */ /* 0x000fe40007000000 */
        /* <DEDUP_REMOVED lines=9> */
[----:B------:R-:W-:Y:S02]  /*5380*/  PRMT R13, R15, 0x7632, R13 ;  /* 0x000076320f0d7816 */ /* 0x000fe4000000000d */
        /* <DEDUP_REMOVED lines=12> */
.L_x_18641:
[----:B0-----:R-:W-:Y:S05]  /*5450*/  BSYNC B2 ;  /* 0x0000000000027941 */ /* 0x001fea0003800000 */
.L_x_18640:
[----:B-1----:R-:W-:Y:S01]  /*5460*/  IMAD.MOV.U32 R64, RZ, RZ, R17 ;  /* 0x000000ffff407224 */ /* 0x002fe200078e0011 */
[----:B------:R-:W-:Y:S01]  /*5470*/  LEA.HI.X R25, R16, c[0x0][0x18c], R53, 0x1, P4 ;  /* 0x0000630010197a11 */ /* 0x000fe200020f0c35 */
[----:B-----5:R-:W-:Y:S01]  /*5480*/  HMUL2 R13, R62, R13 ;  /* 0x0000000d3e0d7232 */ /* 0x020fe20000000000 */
[----:B------:R-:W-:-:S03]  /*5490*/  LEA.HI.X.SX32 R66, R54, R69, 0x1, P3 ;  /* 0x0000004536427211 */ /* 0x000fc600018f0eff */
[----:B------:R-:W-:Y:S01]  /*54a0*/  HFMA2.MMA R47, R64, R19, R47 ;  /* 0x00000013402f7235 */ /* 0x000fe2000000002f */
[----:B------:R-:W-:Y:S01]  /*54b0*/  BSSY B2, `(.L_x_18642) ;  /* 0x0000023000027945 */ /* 0x000fe20003800000 */
[----:B------:R0:W5:Y:S01]  /*54c0*/  LDG.E.128.CONSTANT R16, [R22.64] ;  /* 0x0000000a16107981 */ /* 0x000162000c1e9d00 */
[----:B------:R-:W-:Y:S01]  /*54d0*/  HFMA2 R12, R59, R12, R13 ;  /* 0x0000000c3b0c7231 */ /* 0x000fe2000000000d */
[----:B------:R-:W-:Y:S05]  /*54e0*/  @P2 BRA `(.L_x_18643) ;  /* 0x000001f000002947 */ /* 0x000fea0003800000 */
[C---:B------:R-:W-:Y:S02]  /*54f0*/  IADD3 R13, R41.reuse, 0x2, RZ ;  /* 0x00000002290d7810 */ /* 0x040fe40007ffe0ff */
[----:B0-----:R-:W-:Y:S02]  /*5500*/  IADD3 R23, R41, 0x3, RZ ;  /* 0x0000000329177810 */ /* 0x001fe40007ffe0ff */
[----:B------:R-:W-:Y:S02]  /*5510*/  ISETP.GE.AND P5, PT, R13, R68, PT ;  /* 0x000000440d00720c */ /* 0x000fe40003fa6270 */
[----:B------:R-:W-:-:S02]  /*5520*/  IADD3 R13, R41, 0x4, RZ ;  /* 0x00000004290d7810 */ /* 0x000fc40007ffe0ff */
[-C--:B------:R-:W-:Y:S02]  /*5530*/  ISETP.GE.AND P3, PT, R23, R68.reuse, PT ;  /* 0x000000441700720c */ /* 0x080fe40003f66270 */
[----:B------:R-:W-:Y:S02]  /*5540*/  IADD3 R23, R41, 0x5, RZ ;  /* 0x0000000529177810 */ /* 0x000fe40007ffe0ff */
[-C--:B------:R-:W-:Y:S02]  /*5550*/  ISETP.GE.AND P6, PT, R13, R68.reuse, PT ;  /* 0x000000440d00720c */ /* 0x080fe40003fc6270 */
[C---:B-----5:R-:W-:Y:S02]  /*5560*/  SEL R13, R17.reuse, RZ, !P5 ;  /* 0x000000ff110d7207 */ /* 0x060fe40006800000 */
[----:B------:R-:W-:Y:S02]  /*5570*/  PRMT R70, R17, 0x7632, R70 ;  /* 0x0000763211467816 */ /* 0x000fe40000000046 */
[----:B------:R-:W-:-:S02]  /*5580*/  ISETP.GE.AND P4, PT, R23, R68, PT ;  /* 0x000000441700720c */ /* 0x000fc40003f86270 */
        /* <DEDUP_REMOVED lines=8> */
[----:B------:R-:W-:Y:S02]  /*5610*/  SEL R22, R19, RZ, !P5 ;  /* 0x000000ff13167207 */ /* 0x000fe40006800000 */
        /* <DEDUP_REMOVED lines=12> */
.L_x_18643:
[----:B------:R-:W-:Y:S05]  /*56e0*/  BSYNC B2 ;  /* 0x0000000000027941 */ /* 0x000fea0003800000 */
.L_x_18642:
[----:B0-----:R-:W5:Y:S02]  /*56f0*/  LDG.E.128.CONSTANT R20, [R20.64] ;  /* 0x0000000a14147981 */ /* 0x001f64000c1e9d00 */
[----:B-----5:R-:W-:Y:S01]  /*5700*/  HMUL2 R17, R62, R17 ;  /* 0x000000113e117232 */ /* 0x020fe20000000000 */
[----:B------:R-:W-:Y:S01]  /*5710*/  BSSY B2, `(.L_x_18644) ;  /* 0x0000026000027945 */ /* 0x000fe20003800000 */
[----:B------:R-:W-:Y:S01]  /*5720*/  HFMA2.MMA R12, R61, R14, R12 ;  /* 0x0000000e3d0c7235 */ /* 0x000fe2000000000c */
[----:B------:R-:W-:Y:S01]  /*5730*/  LEA R70, P3, R26, c[0x0][0x188], 0x1 ;  /* 0x000062001a467a11 */ /* 0x000fe200078608ff */
[----:B------:R-:W-:Y:S01]  /*5740*/  HFMA2 R16, R59, R16, R17 ;  /* 0x000000103b107231 */ /* 0x000fe20000000011 */
[----:B------:R-:W-:-:S02]  /*5750*/  LEA.HI.X R77, R27, c[0x0][0x18c], R66, 0x1, P0 ;  /* 0x000063001b4d7a11 */ /* 0x000fc400000f0c42 */
[----:B------:R-:W-:Y:S01]  /*5760*/  LEA.HI.X.SX32 R13, R52, R69, 0x1, P1 ;  /* 0x00000045340d7211 */ /* 0x000fe200008f0eff */
[----:B------:R-:W-:Y:S05]  /*5770*/  @P2 BRA `(.L_x_18645) ;  /* 0x000001f000002947 */ /* 0x000fea0003800000 */
[C---:B------:R-:W-:Y:S02]  /*5780*/  IADD3 R17, R41.reuse, 0x2, RZ ;  /* 0x0000000229117810 */ /* 0x040fe40007ffe0ff */
[----:B------:R-:W-:Y:S02]  /*5790*/  IADD3 R53, R41, 0x1, RZ ;  /* 0x0000000129357810 */ /* 0x000fe40007ffe0ff */
[-C--:B------:R-:W-:Y:S02]  /*57a0*/  ISETP.GE.AND P5, PT, R17, R68.reuse, PT ;  /* 0x000000441100720c */ /* 0x080fe40003fa6270 */
[----:B------:R-:W-:Y:S02]  /*57b0*/  IADD3 R17, R41, 0x3, RZ ;  /* 0x0000000329117810 */ /* 0x000fe40007ffe0ff */
[----:B------:R-:W-:Y:S02]  /*57c0*/  SEL R27, R21, RZ, !P5 ;  /* 0x000000ff151b7207 */ /* 0x000fe40006800000 */
[----:B------:R-:W-:-:S02]  /*57d0*/  ISETP.GE.AND P0, PT, R17, R68, PT ;  /* 0x000000441100720c */ /* 0x000fc40003f06270 */
        /* <DEDUP_REMOVED lines=9> */
[----:B------:R-:W-:Y:S02]  /*5870*/  SEL R17, R22, RZ, !P6 ;  /* 0x000000ff16117207 */ /* 0x000fe40007000000 */
[----:B------:R-:W-:-:S02]  /*5880*/  PRMT R22, R21, 0x7632, R22 ;  /* 0x0000763215167816 */ /* 0x000fc40000000016 */
[-C--:B------:R-:W-:Y:S02]  /*5890*/  ISETP.GE.AND P6, PT, R53, R68.reuse, PT ;  /* 0x000000443500720c */ /* 0x080fe40003fc6270 */
[----:B------:R-:W-:Y:S02]  /*58a0*/  PRMT R23, R22, 0x7632, R23 ;  /* 0x0000763216177816 */ /* 0x000fe40000000017 */
[----:B------:R-:W-:Y:S02]  /*58b0*/  ISETP.GE.AND P4, PT, R41, R68, PT ;  /* 0x000000442900720c */ /* 0x000fe40003f86270 */
[C---:B------:R-:W-:Y:S02]  /*58c0*/  PRMT R53, R23.reuse, 0x7632, R53 ;  /* 0x0000763217357816 */ /* 0x040fe40000000035 */
[----:B------:R-:W-:Y:S02]  /*58d0*/  PRMT R21, R20, 0x7632, R21 ;  /* 0x0000763214157816 */ /* 0x000fe40000000015 */
        /* <DEDUP_REMOVED lines=9> */
.L_x_18645:
[----:B------:R-:W-:Y:S05]  /*5970*/  BSYNC B2 ;  /* 0x0000000000027941 */ /* 0x000fea0003800000 */
.L_x_18644:
[----:B------:R-:W-:Y:S01]  /*5980*/  LEA.HI.X R71, R26, c[0x0][0x18c], R13, 0x1, P3 ;  /* 0x000063001a477a11 */ /* 0x000fe200018f0c0d */
[----:B------:R-:W-:Y:S01]  /*5990*/  HMUL2 R21, R62, R21 ;  /* 0x000000153e157232 */ /* 0x000fe20000000000 */
[----:B------:R-:W5:Y:S01]  /*59a0*/  LDG.E.128.CONSTANT R24, [R24.64] ;  /* 0x0000000a18187981 */ /* 0x000f62000c1e9d00 */
[----:B------:R-:W-:Y:S01]  /*59b0*/  BSSY B2, `(.L_x_18646) ;  /* 0x0000023000027945 */ /* 0x000fe20003800000 */
[----:B------:R-:W-:Y:S01]  /*59c0*/  HFMA2.MMA R16, R61, R18, R16 ;  /* 0x000000123d107235 */ /* 0x000fe20000000010 */
        /* <DEDUP_REMOVED lines=11> */
[-C--:B------:R-:W-:Y:S02]  /*5a80*/  ISETP.GE.AND P3, PT, R17, R68.reuse, PT ;  /* 0x000000441100720c */ /* 0x080fe40003f66270 */
[C---:B------:R-:W-:Y:S02]  /*5a90*/  IADD3 R13, R41.reuse, 0x1, RZ ;  /* 0x00000001290d7810 */ /* 0x040fe40007ffe0ff */
[----:B------:R-:W-:Y:S02]  /*5aa0*/  IADD3 R17, R41, 0x6, RZ ;  /* 0x0000000629117810 */ /* 0x000fe40007ffe0ff */
[----:B-----5:R-:W-:Y:S02]  /*5ab0*/  SEL R14, R25, RZ, !P0 ;  /* 0x000000ff190e7207 */ /* 0x020fe40004000000 */
[----:B------:R-:W-:-:S02]  /*5ac0*/  ISETP.GE.AND P0, PT, R13, R68, PT ;  /* 0x000000440d00720c */ /* 0x000fc40003f06270 */
[-C--:B------:R-:W-:Y:S02]  /*5ad0*/  ISETP.GE.AND P5, PT, R17, R68.reuse, PT ;  /* 0x000000441100720c */ /* 0x080fe40003fa6270 */
[C---:B------:R-:W-:Y:S02]  /*5ae0*/  SEL R13, R26.reuse, RZ, !P6 ;  /* 0x000000ff1a0d7207 */ /* 0x040fe40007000000 */
        /* <DEDUP_REMOVED lines=15> */
.L_x_18647:
[----:B------:R-:W-:Y:S05]  /*5be0*/  BSYNC B2 ;  /* 0x0000000000027941 */ /* 0x000fea0003800000 */
.L_x_18646:
[----:B-----5:R-:W-:Y:S01]  /*5bf0*/  HMUL2 R13, R62, R25 ;  /* 0x000000193e0d7232 */ /* 0x020fe20000000000 */
[----:B------:R-:W-:Y:S01]  /*5c00*/  HFMA2.MMA R53, R64, R15, R12 ;  /* 0x0000000f40357235 */ /* 0x000fe2000000000c */
[----:B------:R-:W-:Y:S01]  /*5c10*/  BSSY B2, `(.L_x_18648) ;  /* 0x0000025000027945 */ /* 0x000fe20003800000 */
[----:B------:R-:W-:Y:S01]  /*5c20*/  HFMA2.MMA R20, R61, R22, R20 ;  /* 0x000000163d147235 */ /* 0x000fe20000000014 */
[----:B------:R-:W-:-:S02]  /*5c30*/  HFMA2 R24, R59, R24, R13 ;  /* 0x000000183b187231 */ /* 0x000fc4000000000d */
[----:B------:R0:W5:Y:S01]  /*5c40*/  LDG.E.128.CONSTANT R12, [R76.64] ;  /* 0x0000000a4c0c7981 */ /* 0x000162000c1e9d00 */
[----:B------:R-:W-:Y:S01]  /*5c50*/  HFMA2 R25, R64, R19, R16 ;  /* 0x0000001340197231 */ /* 0x000fe20000000010 */
[----:B------:R-:W-:Y:S05]  /*5c60*/  @P2 BRA `(.L_x_18649) ;  /* 0x000001f000002947 */ /* 0x000fea0003800000 */
[C---:B------:R-:W-:Y:S02]  /*5c70*/  IADD3 R19, R41.reuse, 0x3, RZ ;  /* 0x0000000329137810 */ /* 0x040fe40007ffe0ff */
        /* <DEDUP_REMOVED lines=9> */
[----:B-----5:R-:W-:-:S02]  /*5d10*/  SEL R16, R14, RZ, !P6 ;  /* 0x000000ff0e107207 */ /* 0x020fc40007000000 */
[----:B------:R-:W-:Y:S02]  /*5d20*/  IADD3 R19, R41, 0x1, RZ ;  /* 0x0000000129137810 */ /* 0x000fe40007ffe0ff */
[----:B------:R-:W-:Y:S02]  /*5d30*/  PRMT R14, R13, 0x7632, R14 ;  /* 0x000076320d0e7816 */ /* 0x000fe4000000000e */
[-C--:B------:R-:W-:Y:S02]  /*5d40*/  ISETP.GE.AND P1, PT, R17, R68.reuse, PT ;  /* 0x000000441100720c */ /* 0x080fe40003f26270 */
[-C--:B------:R-:W-:Y:S02]  /*5d50*/  ISETP.GE.AND P5, PT, R21, R68.reuse, PT ;  /* 0x000000441500720c */ /* 0x080fe40003fa6270 */
[----:B------:R-:W-:Y:S02]  /*5d60*/  SEL R17, R13, RZ, !P0 ;  /* 0x000000ff0d117207 */ /* 0x000fe40004000000 */
[----:B------:R-:W-:-:S02]  /*5d70*/  ISETP.GE.AND P0, PT, R19, R68, PT ;  /* 0x000000441300720c */ /* 0x000fc40003f06270 */
[----:B------:R-:W-:Y:S02]  /*5d80*/  PRMT R18, R14, 0x7632, R18 ;  /* 0x000076320e127816 */ /* 0x000fe40000000012 */
[----:B------:R-:W-:Y:S02]  /*5d90*/  PRMT R19, R15, 0x7632, R19 ;  /* 0x000076320f137816 */ /* 0x000fe40000000013 */
[----:B------:R-:W-:Y:S02]  /*5da0*/  ISETP.GE.AND P6, PT, R41, R68, PT ;  /* 0x000000442900720c */ /* 0x000fe40003fc6270 */
[----:B------:R-:W-:Y:S02]  /*5db0*/  PRMT R13, R12, 0x7632, R13 ;  /* 0x000076320c0d7816 */ /* 0x000fe4000000000d */
        /* <DEDUP_REMOVED lines=10> */
.L_x_18649:
[----:B------:R-:W-:Y:S05]  /*5e60*/  BSYNC B2 ;  /* 0x0000000000027941 */ /* 0x000fea0003800000 */
.L_x_18648:
[----:B-----5:R-:W-:Y:S01]  /*5e70*/  HMUL2 R13, R62, R13 ;  /* 0x0000000d3e0d7232 */ /* 0x020fe20000000000 */
[-C--:B------:R-:W-:Y:S01]  /*5e80*/  IADD3 R17, P0, R51, R74.reuse, RZ ;  /* 0x0000004a33117210 */ /* 0x080fe20007f1e0ff */
[----:B------:R-:W-:Y:S01]  /*5e90*/  HFMA2.MMA R26, R61, R26, R24 ;  /* 0x0000001a3d1a7235 */ /* 0x000fe20000000018 */
[C---:B------:R-:W-:Y:S01]  /*5ea0*/  IADD3 R19, P3, R50.reuse, R74, RZ ;  /* 0x0000004a32137210 */ /* 0x040fe20007f7e0ff */
[----:B------:R-:W-:Y:S01]  /*5eb0*/  HFMA2 R18, R59, R12, R13 ;  /* 0x0000000c3b127231 */ /* 0x000fe2000000000d */
[----:B------:R-:W-:Y:S02]  /*5ec0*/  LEA R16, P1, R17, c[0x0][0x188], 0x1 ;  /* 0x0000620011107a11 */ /* 0x000fe400078208ff */
[-C--:B------:R-:W-:Y:S02]  /*5ed0*/  LEA.HI.X.SX32 R24, R51, R69.reuse, 0x1, P0 ;  /* 0x0000004533187211 */ /* 0x080fe400000f0eff */
[----:B------:R-:W-:-:S02]  /*5ee0*/  LEA.HI.X.SX32 R22, R50, R69, 0x1, P3 ;  /* 0x0000004532167211 */ /* 0x000fc400018f0eff */
[----:B------:R-:W-:Y:S01]  /*5ef0*/  LEA R12, P4, R19, c[0x0][0x188], 0x1 ;  /* 0x00006200130c7a11 */ /* 0x000fe200078808ff */
[----:B------:R-:W-:Y:S01]  /*5f00*/  HFMA2 R27, R64, R27, R26 ;  /* 0x0000001b401b7231 */ /* 0x000fe2000000001a */
[----:B------:R-:W-:Y:S01]  /*5f10*/  LEA.HI.X R17, R17, c[0x0][0x18c], R24, 0x1, P1 ;  /* 0x0000630011117a11 */ /* 0x000fe200008f0c18 */
[----:B------:R-:W-:Y:S01]  /*5f20*/  HFMA2.MMA R24, R64, R23, R20 ;  /* 0x0000001740187235 */ /* 0x000fe20000000014 */
[----:B------:R-:W-:Y:S01]  /*5f30*/  LEA.HI.X R13, R19, c[0x0][0x18c], R22, 0x1, P4 ;  /* 0x00006300130d7a11 */ /* 0x000fe200020f0c16 */
[----:B------:R-:W-:Y:S01]  /*5f40*/  BSSY B2, `(.L_x_18650) ;  /* 0x0000023000027945 */ /* 0x000fe20003800000 */
[----:B------:R1:W5:Y:S01]  /*5f50*/  LDG.E.128.CONSTANT R20, [R70.64] ;  /* 0x0000000a46147981 */ /* 0x000362000c1e9d00 */
[----:B------:R-:W-:Y:S01]  /*5f60*/  HFMA2.MMA R26, R61, R14, R18 ;  /* 0x0000000e3d1a7235 */ /* 0x000fe20000000012 */
[----:B------:R-:W-:Y:S05]  /*5f70*/  @P2 BRA `(.L_x_18651) ;  /* 0x000001f000002947 */ /* 0x000fea0003800000 */
[C---:B------:R-:W-:Y:S02]  /*5f80*/  IADD3 R19, R41.reuse, 0x2, RZ ;  /* 0x0000000229137810 */ /* 0x040fe40007ffe0ff */
        /* <DEDUP_REMOVED lines=8> */
[C---:B------:R-:W-:Y:S02]  /*6010*/  IADD3 R19, R41.reuse, 0x7, RZ ;  /* 0x0000000729137810 */ /* 0x040fe40007ffe0ff */
[----:B------:R-:W-:Y:S02]  /*6020*/  IADD3 R63, R41, 0x1, RZ ;  /* 0x00000001293f7810 */ /* 0x000fe40007ffe0ff */
[----:B------:R-:W-:Y:S02]  /*6030*/  ISETP.GE.AND P5, PT, R65, R68, PT ;  /* 0x000000444100720c */ /* 0x000fe40003fa6270 */
[----:B-----5:R-:W-:Y:S02]  /*6040*/  SEL R18, R21, RZ, !P0 ;  /* 0x000000ff15127207 */ /* 0x020fe40004000000 */
[----:B------:R-:W-:-:S02]  /*6050*/  SEL R14, R22, RZ, !P6 ;  /* 0x000000ff160e7207 */ /* 0x000fc40007000000 */
[-C--:B------:R-:W-:Y:S02]  /*6060*/  ISETP.GE.AND P1, PT, R19, R68.reuse, PT ;  /* 0x000000441300720c */ /* 0x080fe40003f26270 */
[-C--:B------:R-:W-:Y:S02]  /*6070*/  ISETP.GE.AND P0, PT, R63, R68.reuse, PT ;  /* 0x000000443f00720c */ /* 0x080fe40003f06270 */
        /* <DEDUP_REMOVED lines=15> */
.L_x_18651:
[----:B------:R-:W-:Y:S05]  /*6170*/  BSYNC B2 ;  /* 0x0000000000027941 */ /* 0x000fea0003800000 */
.L_x_18650:
[----:B------:R-:W5:Y:S01]  /*6180*/  LDG.E.128.CONSTANT R16, [R16.64] ;  /* 0x0000000a10107981 */ /* 0x000f62000c1e9d00 */
[----:B------:R-:W-:Y:S01]  /*6190*/  BSSY B2, `(.L_x_18652) ;  /* 0x0000022000027945 */ /* 0x000fe20003800000 */
[----:B-----5:R-:W-:Y:S01]  /*61a0*/  HMUL2 R21, R62, R21 ;  /* 0x000000153e157232 */ /* 0x020fe20000000000 */
[----:B------:R-:W-:Y:S05]  /*61b0*/  @P2 BRA `(.L_x_18653) ;  /* 0x000001f000002947 */ /* 0x000fea0003800000 */
[----:B------:R-:W-:Y:S02]  /*61c0*/  IADD3 R63, R41, 0x2, RZ ;  /* 0x00000002293f7810 */ /* 0x000fe40007ffe0ff */
[----:B------:R-:W-:-:S02]  /*61d0*/  PRMT R66, R19, 0x7632, R66 ;  /* 0x0000763213427816 */ /* 0x000fc40000000042 */
[-C--:B------:R-:W-:Y:S02]  /*61e0*/  ISETP.GE.AND P0, PT, R63, R68.reuse, PT ;  /* 0x000000443f00720c */ /* 0x080fe40003f06270 */
        /* <DEDUP_REMOVED lines=20> */
[----:B-1----:R-:W-:Y:S02]  /*6330*/  SEL R71, R18, RZ, !P4 ;  /* 0x000000ff12477207 */ /* 0x002fe40006000000 */
[----:B------:R-:W-:Y:S02]  /*6340*/  SEL R18, R65, RZ, !P3 ;  /* 0x000000ff41127207 */ /* 0x000fe40005800000 */
[----:B------:R-:W-:Y:S02]  /*6350*/  SEL R16, R16, RZ, !P6 ;  /* 0x000000ff10107207 */ /* 0x000fe40007000000 */
[----:B------:R-:W-:Y:S02]  /*6360*/  SEL R65, R17, RZ, !P0 ;  /* 0x000000ff11417207 */ /* 0x000fe40004000000 */
[----:B------:R-:W-:Y:S02]  /*6370*/  PRMT R17, R14, 0x5410, R71 ;  /* 0x000054100e117816 */ /* 0x000fe40000000047 */
[----:B------:R-:W-:-:S02]  /*6380*/  PRMT R18, R63, 0x5410, R18 ;  /* 0x000054103f127816 */ /* 0x000fc40000000012 */
[----:B------:R-:W-:Y:S02]  /*6390*/  PRMT R19, R19, 0x5410, R66 ;  /* 0x0000541013137816 */ /* 0x000fe40000000042 */
[----:B------:R-:W-:Y:S02]  /*63a0*/  PRMT R16, R16, 0x5410, R65 ;  /* 0x0000541010107816 */ /* 0x000fe40000000041 */
.L_x_18653:
[----:B------:R-:W-:Y:S05]  /*63b0*/  BSYNC B2 ;  /* 0x0000000000027941 */ /* 0x000fea0003800000 */
.L_x_18652:
[----:B------:R-:W-:Y:S01]  /*63c0*/  HFMA2.MMA R26, R64, R15, R26 ;  /* 0x0000000f401a7235 */ /* 0x000fe2000000001a */
[----:B------:R-:W-:Y:S01]  /*63d0*/  HFMA2 R21, R59, R20, R21 ;  /* 0x000000143b157231 */ /* 0x000fe20000000015 */
[----:B------:R-:W5:Y:S01]  /*63e0*/  LDG.E.128.CONSTANT R12, [R12.64] ;  /* 0x0000000a0c0c7981 */ /* 0x000f62000c1e9d00 */
[----:B------:R-:W-:Y:S01]  /*63f0*/  HFMA2.MMA R17, R62, R17, -RZ ;  /* 0x000000113e117235 */ /* 0x000fe200001000ff */
        /* <DEDUP_REMOVED lines=16> */
[----:B------:R-:W-:-:S02]  /*6500*/  IADD3 R63, R41, 0x6, RZ ;  /* 0x00000006293f7810 */ /* 0x000fc40007ffe0ff */
[----:B------:R-:W-:Y:S02]  /*6510*/  SEL R17, R14, RZ, !P6 ;  /* 0x000000ff0e117207 */ /* 0x000fe40007000000 */
        /* <DEDUP_REMOVED lines=16> */
.L_x_18655:
[----:B------:R-:W-:Y:S05]  /*6620*/  BSYNC B2 ;  /* 0x0000000000027941 */ /* 0x000fea0003800000 */
.L_x_18654:
[----:B-----5:R-:W-:Y:S01]  /*6630*/  HMUL2 R13, R62, R13 ;  /* 0x0000000d3e0d7232 */ /* 0x020fe20000000000 */
[-C--:B------:R-:W-:Y:S01]  /*6640*/  IADD3 R20, P0, R49, R74.reuse, RZ ;  /* 0x0000004a31147210 */ /* 0x080fe20007f1e0ff */
[----:B------:R-:W-:Y:S01]  /*6650*/  HFMA2.MMA R66, R61, R18, R16 ;  /* 0x000000123d427235 */ /* 0x000fe20000000010 */
[----:B------:R-:W-:Y:S01]  /*6660*/  HFMA2 R21, R61, R22, R21 ;  /* 0x000000163d157231 */ /* 0x000fe20000000015 */
[----:B------:R-:W-:Y:S01]  /*6670*/  IADD3 R17, P3, R48, R74, RZ ;  /* 0x0000004a30117210 */ /* 0x000fe20007f7e0ff */
[----:B------:R-:W-:Y:S01]  /*6680*/  HFMA2 R13, R59, R12, R13 ;  /* 0x0000000c3b0d7231 */ /* 0x000fe2000000000d */
[----:B------:R-:W-:-:S02]  /*6690*/  LEA R12, P1, R20, c[0x0][0x188], 0x1 ;  /* 0x00006200140c7a11 */ /* 0x000fc400078208ff */
[-C--:B------:R-:W-:Y:S01]  /*66a0*/  LEA.HI.X.SX32 R65, R49, R69.reuse, 0x1, P0 ;  /* 0x0000004531417211 */ /* 0x080fe200000f0eff */
[----:B------:R-:W-:Y:S01]  /*66b0*/  BSSY B2, `(.L_x_18656) ;  /* 0x0000029000027945 */ /* 0x000fe20003800000 */
[----:B------:R-:W-:Y:S01]  /*66c0*/  HFMA2.MMA R66, R64, R19, R66 ;  /* 0x0000001340427235 */ /* 0x000fe20000000042 */
[----:B------:R-:W-:Y:S01]  /*66d0*/  LEA R16, P0, R17, c[0x0][0x188], 0x1 ;  /* 0x0000620011107a11 */ /* 0x000fe200078008ff */
[----:B------:R-:W-:Y:S01]  /*66e0*/  HFMA2.MMA R63, R61, R14, R13 ;  /* 0x0000000e3d3f7235 */ /* 0x000fe2000000000d */
[----:B------:R-:W-:Y:S01]  /*66f0*/  LEA.HI.X R13, R20, c[0x0][0x18c], R65, 0x1, P1 ;  /* 0x00006300140d7a11 */ /* 0x000fe200008f0c41 */
[----:B------:R-:W-:Y:S01]  /*6700*/  HFMA2 R65, R64, R23, R21 ;  /* 0x0000001740417231 */ /* 0x000fe20000000015 */
[----:B------:R-:W-:-:S07]  /*6710*/  LEA.HI.X.SX32 R18, R48, R69, 0x1, P3 ;  /* 0x0000004530127211 */ /* 0x000fce00018f0eff */
[----:B------:R-:W-:Y:S02]  /*6720*/  HFMA2 R63, R64, R15, R63 ;  /* 0x0000000f403f7231 */ /* 0x000fe4000000003f */
[----:B------:R-:W5:Y:S01]  /*6730*/  LDG.E.128.CONSTANT R12, [R12.64] ;  /* 0x0000000a0c0c7981 */ /* 0x000f62000c1e9d00 */
[----:B------:R-:W-:Y:S05]  /*6740*/  @P2 BRA `(.L_x_18657) ;  /* 0x000001f000002947 */ /* 0x000fea0003800000 */
[C---:B------:R-:W-:Y:S02]  /*6750*/  IADD3 R19, R41.reuse, 0x2, RZ ;  /* 0x0000000229137810 */ /* 0x040fe40007ffe0ff */
[----:B------:R-:W-:Y:S02]  /*6760*/  IADD3 R21, R41, 0x4, RZ ;  /* 0x0000000429157810 */ /* 0x000fe40007ffe0ff */
[-C--:B------:R-:W-:Y:S02]  /*6770*/  ISETP.GE.AND P5, PT, R19, R68.reuse, PT ;  /* 0x000000441300720c */ /* 0x080fe40003fa6270 */
[----:B------:R-:W-:Y:S02]  /*6780*/  IADD3 R19, R41, 0x3, RZ ;  /* 0x0000000329137810 */ /* 0x000fe40007ffe0ff */
[----:B------:R-:W-:-:S02]  /*6790*/  ISETP.GE.AND P6, PT, R21, R68, PT ;  /* 0x000000441500720c */ /* 0x000fc40003fc6270 */
[----:B------:R-:W-:Y:S02]  /*67a0*/  IADD3 R21, R41, 0x6, RZ ;  /* 0x0000000629157810 */ /* 0x000fe40007ffe0ff */
[-C--:B------:R-:W-:Y:S02]  /*67b0*/  ISETP.GE.AND P1, PT, R19, R68.reuse, PT ;  /* 0x000000441300720c */ /* 0x080fe40003f26270 */
[----:B------:R-:W-:Y:S02]  /*67c0*/  IADD3 R19, R41, 0x5, RZ ;  /* 0x0000000529137810 */ /* 0x000fe40007ffe0ff */
[-C--:B------:R-:W-:Y:S02]  /*67d0*/  ISETP.GE.AND P4, PT, R21, R68.reuse, PT ;  /* 0x000000441500720c */ /* 0x080fe40003f86270 */
[----:B------:R-:W-:Y:S02]  /*67e0*/  IADD3 R21, R41, 0x7, RZ ;  /* 0x0000000729157810 */ /* 0x000fe40007ffe0ff */
[----:B------:R-:W-:-:S02]  /*67f0*/  ISETP.GE.AND P3, PT, R19, R68, PT ;  /* 0x000000441300720c */ /* 0x000fc40003f66270 */
[----:B-----5:R-:W-:Y:S02]  /*6800*/  SEL R19, R13, RZ, !P5 ;  /* 0x000000ff0d137207 */ /* 0x020fe40006800000 */
[----:B------:R-:W-:Y:S02]  /*6810*/  ISETP.GE.AND P5, PT, R21, R68, PT ;  /* 0x000000441500720c */ /* 0x000fe40003fa6270 */
[----:B------:R-:W-:Y:S02]  /*6820*/  SEL R21, R14, RZ, !P6 ;  /* 0x000000ff0e157207 */ /* 0x000fe40007000000 */
[----:B------:R-:W-:Y:S02]  /*6830*/  PRMT R14, R13, 0x7632, R14 ;  /* 0x000076320d0e7816 */ /* 0x000fe4000000000e */
[----:B------:R-:W-:Y:S02]  /*6840*/  IADD3 R23, R41, 0x1, RZ ;  /* 0x0000000129177810 */ /* 0x000fe40007ffe0ff */
[----:B------:R-:W-:-:S02]  /*6850*/  SEL R20, R15, RZ, !P4 ;  /* 0x000000ff0f147207 */ /* 0x000fc40006000000 */
[----:B------:R-:W-:Y:S02]  /*6860*/  PRMT R15, R14, 0x7632, R15 ;  /* 0x000076320e0f7816 */ /* 0x000fe4000000000f */
[-C--:B------:R-:W-:Y:S02]  /*6870*/  ISETP.GE.AND P6, PT, R23, R68.reuse, PT ;  /* 0x000000441700720c */ /* 0x080fe40003fc6270 */
[----:B------:R-:W-:Y:S02]  /*6880*/  PRMT R23, R15, 0x7632, R23 ;  /* 0x000076320f177816 */ /* 0x000fe40000000017 */
[----:B------:R-:W-:Y:S02]  /*6890*/  ISETP.GE.AND P4, PT, R41, R68, PT ;  /* 0x000000442900720c */ /* 0x000fe40003f86270 */
        /* <DEDUP_REMOVED lines=10> */
.L_x_18657:
[----:B------:R-:W-:Y:S05]  /*6940*/  BSYNC B2 ;  /* 0x0000000000027941 */ /* 0x000fea0003800000 */
.L_x_18656:
[----:B-----5:R-:W-:Y:S01]  /*6950*/  HMUL2 R13, R62, R13 ;  /* 0x0000000d3e0d7232 */ /* 0x020fe20000000000 */
[C---:B------:R-:W-:Y:S02]  /*6960*/  IADD3 R19, P1, R46.reuse, R74, RZ ;  /* 0x0000004a2e137210 */ /* 0x040fe40007f3e0ff */
[----:B------:R-:W-:Y:S02]  /*6970*/  LEA.HI.X R17, R17, c[0x0][0x18c], R18, 0x1, P0 ;  /* 0x0000630011117a11 */ /* 0x000fe400000f0c12 */
[----:B------:R-:W-:Y:S01]  /*6980*/  LEA.HI.X.SX32 R18, R46, R69, 0x1, P1 ;  /* 0x000000452e127211 */ /* 0x000fe200008f0eff */
[----:B-1----:R-:W-:Y:S01]  /*6990*/  HFMA2.MMA R70, R59, R12, R13 ;  /* 0x0000000c3b467235 */ /* 0x002fe2000000000d */
        /* <DEDUP_REMOVED lines=23> */
[----:B------:R-:W-:Y:S02]  /*6b10*/  IADD3 R21, R41, 0x1, RZ ;  /* 0x0000000129157810 */ /* 0x000fe40007ffe0ff */
[----:B------:R-:W-:-:S02]  /*6b20*/  PRMT R17, R16, 0x7632, R17 ;  /* 0x0000763210117816 */ /* 0x000fc40000000011 */
[----:B------:R-:W-:Y:S02]  /*6b30*/  ISETP.GE.AND P0, PT, R21, R68, PT ;  /* 0x000000441500720c */ /* 0x000fe40003f06270 */
[----:B------:R-:W-:Y:S02]  /*6b40*/  PRMT R21, R18, 0x7632, R21 ;  /* 0x0000763212157816 */ /* 0x000fe40000000015 */
        /* <DEDUP_REMOVED lines=10> */
.L_x_18659:
[----:B------:R-:W-:Y:S05]  /*6bf0*/  BSYNC B2 ;  /* 0x0000000000027941 */ /* 0x000fea0003800000 */
.L_x_18658:
[----:B------:R-:W-:Y:S01]  /*6c00*/  HFMA2.MMA R70, R64, R15, R70 ;  /* 0x0000000f40467235 */ /* 0x000fe20000000046 */
[----:B-----5:R-:W-:Y:S01]  /*6c10*/  HMUL2 R17, R62, R17 ;  /* 0x000000113e117232 */ /* 0x020fe20000000000 */
[----:B------:R-:W5:Y:S01]  /*6c20*/  LDG.E.128.CONSTANT R12, [R12.64] ;  /* 0x0000000a0c0c7981 */ /* 0x000f62000c1e9d00 */
[----:B------:R-:W-:Y:S02]  /*6c30*/  BSSY B2, `(.L_x_18660) ;  /* 0x0000022000027945 */ /* 0x000fe40003800000 */
[----:B------:R-:W-:Y:S01]  /*6c40*/  HFMA2 R16, R59, R16, R17 ;  /* 0x000000103b107231 */ /* 0x000fe20000000011 */
        /* <DEDUP_REMOVED lines=17> */
[-C--:B------:R-:W-:Y:S02]  /*6d60*/  ISETP.GE.AND P1, PT, R17, R68.reuse, PT ;  /* 0x000000441100720c */ /* 0x080fe40003f26270 */
[----:B------:R-:W-:Y:S02]  /*6d70*/  SEL R17, R13, RZ, !P0 ;  /* 0x000000ff0d117207 */ /* 0x000fe40004000000 */
[----:B------:R-:W-:-:S02]  /*6d80*/  ISETP.GE.AND P0, PT, R21, R68, PT ;  /* 0x000000441500720c */ /* 0x000fc40003f06270 */
[----:B------:R-:W-:Y:S02]  /*6d90*/  PRMT R21, R14, 0x7632, R21 ;  /* 0x000076320e157816 */ /* 0x000fe40000000015 */
        /* <DEDUP_REMOVED lines=11> */
.L_x_18661:
[----:B------:R-:W-:Y:S05]  /*6e50*/  BSYNC B2 ;  /* 0x0000000000027941 */ /* 0x000fea0003800000 */
.L_x_18660:
[----:B-----5:R-:W-:Y:S01]  /*6e60*/  HMUL2 R13, R62, R13 ;  /* 0x0000000d3e0d7232 */ /* 0x020fe20000000000 */
[----:B------:R-:W-:Y:S01]  /*6e70*/  HFMA2.MMA R16, R61, R18, R16 ;  /* 0x000000123d107235 */ /* 0x000fe20000000010 */
[----:B------:R-:W-:-:S02]  /*6e80*/  IADD3 R17, P0, R45, R74, RZ ;  /* 0x0000004a2d117210 */ /* 0x000fc40007f1e0ff */
[----:B------:R-:W-:Y:S01]  /*6e90*/  HFMA2 R18, R59, R12, R13 ;  /* 0x0000000c3b127231 */ /* 0x000fe2000000000d */
[-C--:B------:R-:W-:Y:S02]  /*6ea0*/  IADD3 R13, P3, R44, R74.reuse, RZ ;  /* 0x0000004a2c0d7210 */ /* 0x080fe40007f7e0ff */
[----:B------:R-:W-:Y:S01]  /*6eb0*/  HFMA2.MMA R12, R64, R19, R16 ;  /* 0x00000013400c7235 */ /* 0x000fe20000000010 */
[----:B------:R-:W-:Y:S01]  /*6ec0*/  HFMA2 R14, R61, R14, R18 ;  /* 0x0000000e3d0e7231 */ /* 0x000fe20000000012 */
[----:B------:R-:W-:Y:S02]  /*6ed0*/  LEA R16, P1, R17, c[0x0][0x188], 0x1 ;  /* 0x0000620011107a11 */ /* 0x000fe400078208ff */
[-C--:B------:R-:W-:Y:S02]  /*6ee0*/  LEA.HI.X.SX32 R18, R45, R69.reuse, 0x1, P0 ;  /* 0x000000452d127211 */ /* 0x080fe400000f0eff */
[C---:B------:R-:W-:Y:S02]  /*6ef0*/  IADD3 R74, P4, R42.reuse, R74, RZ ;  /* 0x0000004a2a4a7210 */ /* 0x040fe40007f9e0ff */
[----:B------:R-:W-:Y:S01]  /*6f00*/  LEA.HI.X R17, R17, c[0x0][0x18c], R18, 0x1, P1 ;  /* 0x0000630011117a11 */ /* 0x000fe200008f0c12 */
[--C-:B------:R-:W-:Y:S01]  /*6f10*/  HADD2.F32 R18, -RZ, R47.reuse.H0_H0 ;  /* 0x2000002fff127230 */ /* 0x100fe20000004100 */
[-C--:B------:R-:W-:Y:S01]  /*6f20*/  LEA.HI.X.SX32 R19, R42, R69.reuse, 0x1, P4 ;  /* 0x000000452a137211 */ /* 0x080fe200020f0eff */
[----:B------:R-:W-:Y:S01]  /*6f30*/  HADD2.F32 R47, -RZ, R47.H1_H1 ;  /* 0x3000002fff2f7230 */ /* 0x000fe20000004100 */
[----:B------:R-:W-:-:S02]  /*6f40*/  LEA.HI.X.SX32 R22, R44, R69, 0x1, P3 ;  /* 0x000000452c167211 */ /* 0x000fc400018f0eff */
[C---:B0-----:R-:W-:Y:S02]  /*6f50*/  LEA R76, P0, R13.reuse, c[0x0][0x188], 0x1 ;  /* 0x000062000d4c7a11 */ /* 0x041fe400078008ff */
[----:B------:R-:W-:Y:S02]  /*6f60*/  LEA R20, P5, R74, c[0x0][0x188], 0x1 ;  /* 0x000062004a147a11 */ /* 0x000fe400078a08ff */
[----:B------:R-:W-:Y:S01]  /*6f70*/  LEA.HI.X R77, R13, c[0x0][0x18c], R22, 0x1, P0 ;  /* 0x000063000d4d7a11 */ /* 0x000fe200000f0c16 */
[----:B------:R-:W-:Y:S01]  /*6f80*/  FADD.FTZ R13, R18, R47 ;  /* 0x0000002f120d7221 */ /* 0x000fe20000010000 */
[----:B------:R-:W-:Y:S01]  /*6f90*/  LEA.HI.X R21, R74, c[0x0][0x18c], R19, 0x1, P5 ;  /* 0x000063004a157a11 */ /* 0x000fe200028f0c13 */
[--C-:B------:R-:W-:Y:S01]  /*6fa0*/  HADD2.F32 R74, -RZ, R53.reuse.H0_H0 ;  /* 0x20000035ff4a7230 */ /* 0x100fe20000004100 */
[----:B------:R-:W5:Y:S01]  /*6fb0*/  LDG.E.128.CONSTANT R16, [R16.64] ;  /* 0x0000000a10107981 */ /* 0x000f62000c1e9d00 */
[----:B------:R-:W-:Y:S01]  /*6fc0*/  HADD2.F32 R53, -RZ, R53.H1_H1 ;  /* 0x30000035ff357230 */ /* 0x000fe20000004100 */
[----:B------:R-:W-:Y:S04]  /*6fd0*/  BSSY B2, `(.L_x_18662) ;  /* 0x0000022000027945 */ /* 0x000fe80003800000 */
[----:B------:R-:W-:Y:S01]  /*6fe0*/  FADD.FTZ R74, R74, R53 ;  /* 0x000000354a4a7221 */ /* 0x000fe20000010000 */
[----:B------:R-:W-:Y:S05]  /*6ff0*/  @P2 BRA `(.L_x_18663) ;  /* 0x000001f000002947 */ /* 0x000fea0003800000 */
[----:B------:R-:W-:Y:S02]  /*7000*/  IADD3 R23, R41, 0x2, RZ ;  /* 0x0000000229177810 */ /* 0x000fe40007ffe0ff */
[----:B-----5:R-:W-:-:S02]  /*7010*/  PRMT R22, R17, 0x7632, R22 ;  /* 0x0000763211167816 */ /* 0x020fc40000000016 */
[-C--:B------:R-:W-:Y:S02]  /*7020*/  ISETP.GE.AND P0, PT, R23, R68.reuse, PT ;  /* 0x000000441700720c */ /* 0x080fe40003f06270 */
[----:B------:R-:W-:Y:S02]  /*7030*/  IADD3 R23, R41, 0x3, RZ ;  /* 0x0000000329177810 */ /* 0x000fe40007ffe0ff */
[----:B------:R-:W-:Y:S02]  /*7040*/  SEL R17, R17, RZ, !P0 ;  /* 0x000000ff11117207 */ /* 0x000fe40004000000 */
[----:B------:R-:W-:Y:S02]  /*7050*/  ISETP.GE.AND P1, PT, R23, R68, PT ;  /* 0x000000441700720c */ /* 0x000fe40003f26270 */
[----:B------:R-:W-:Y:S02]  /*7060*/  IADD3 R23, R41, 0x4, RZ ;  /* 0x0000000429177810 */ /* 0x000fe40007ffe0ff */
[----:B------:R-:W-:-:S02]  /*7070*/  SEL R22, R22, RZ, !P1 ;  /* 0x000000ff16167207 */ /* 0x000fc40004800000 */
[-C--:B------:R-:W-:Y:S02]  /*7080*/  ISETP.GE.AND P3, PT, R23, R68.reuse, PT ;  /* 0x000000441700720c */ /* 0x080fe40003f66270 */
[----:B------:R-:W-:Y:S02]  /*7090*/  IADD3 R23, R41, 0x5, RZ ;  /* 0x0000000529177810 */ /* 0x000fe40007ffe0ff */
[----:B------:R-:W-:Y:S02]  /*70a0*/  PRMT R17, R17, 0x5410, R22 ;  /* 0x0000541011117816 */ /* 0x000fe40000000016 */
[-C--:B------:R-:W-:Y:S02]  /*70b0*/  ISETP.GE.AND P4, PT, R23, R68.reuse, PT ;  /* 0x000000441700720c */ /* 0x080fe40003f86270 */
[C---:B------:R-:W-:Y:S02]  /*70c0*/  IADD3 R23, R41.reuse, 0x6, RZ ;  /* 0x0000000629177810 */ /* 0x040fe40007ffe0ff */
[----:B------:R-:W-:-:S02]  /*70d0*/  ISETP.GE.AND P0, PT, R41, R68, PT ;  /* 0x000000442900720c */ /* 0x000fc40003f06270 */
[-C--:B------:R-:W-:Y:S02]  /*70e0*/  ISETP.GE.AND P5, PT, R23, R68.reuse, PT ;  /* 0x000000441700720c */ /* 0x080fe40003fa6270 */
[----:B------:R-:W-:Y:S02]  /*70f0*/  IADD3 R23, R41, 0x7, RZ ;  /* 0x0000000729177810 */ /* 0x000fe40007ffe0ff */
[----:B------:R-:W-:Y:S02]  /*7100*/  PRMT R22, R16, 0x7632, R22 ;  /* 0x0000763210167816 */ /* 0x000fe40000000016 */
[----:B------:R-:W-:Y:S02]  /*7110*/  ISETP.GE.AND P6, PT, R23, R68, PT ;  /* 0x000000441700720c */ /* 0x000fe40003fc6270 */
[----:B------:R-:W-:Y:S02]  /*7120*/  IADD3 R23, R41, 0x1, RZ ;  /* 0x0000000129177810 */ /* 0x000fe40007ffe0ff */
[----:B------:R-:W-:-:S02]  /*7130*/  PRMT R53, R19, 0x7632, R53 ;  /* 0x0000763213357816 */ /* 0x000fc40000000035 */
[----:B------:R-:W-:Y:S02]  /*7140*/  ISETP.GE.AND P1, PT, R23, R68, PT ;  /* 0x000000441700720c */ /* 0x000fe40003f26270 */
        /* <DEDUP_REMOVED lines=10> */
.L_x_18663:
[----:B------:R-:W-:Y:S05]  /*71f0*/  BSYNC B2 ;  /* 0x0000000000027941 */ /* 0x000fea0003800000 */
.L_x_18662:
[--C-:B------:R-:W-:Y:S01]  /*7200*/  HADD2.F32 R53, -RZ, R24.reuse.H0_H0 ;  /* 0x20000018ff357230 */ /* 0x100fe20000004100 */
[----:B------:R-:W5:Y:S01]  /*7210*/  LDG.E.128.CONSTANT R20, [R20.64] ;  /* 0x0000000a14147981 */ /* 0x000f62000c1e9d00 */
[----:B------:R-:W-:-:S02]  /*7220*/  HADD2.F32 R24, -RZ, R24.H1_H1 ;  /* 0x30000018ff187230 */ /* 0x000fc40000004100 */
[----:B------:R-:W-:Y:S02]  /*7230*/  HADD2.F32 R69, -RZ, R27.H0_H0 ;  /* 0x2000001bff457230 */ /* 0x000fe40000004100 */
[----:B------:R-:W-:Y:S01]  /*7240*/  HADD2.F32 R47, -RZ, R25.H0_H0 ;  /* 0x20000019ff2f7230 */ /* 0x000fe20000004100 */
[----:B------:R-:W-:Y:S01]  /*7250*/  FADD.FTZ R53, R53, R24 ;  /* 0x0000001835357221 */ /* 0x000fe20000010000 */
[----:B------:R-:W-:Y:S02]  /*7260*/  HADD2.F32 R24, -RZ, R27.H1_H1 ;  /* 0x3000001bff187230 */ /* 0x000fe40000004100 */
[----:B------:R-:W-:Y:S02]  /*7270*/  HADD2.F32 R25, -RZ, R25.H1_H1 ;  /* 0x30000019ff197230 */ /* 0x000fe40000004100 */
[----:B------:R-:W-:Y:S01]  /*7280*/  HADD2.F32 R71, -RZ, R26.H0_H0 ;  /* 0x2000001aff477230 */ /* 0x000fe20000004100 */
[----:B------:R-:W-:Y:S01]  /*7290*/  FADD.FTZ R69, R69, R24 ;  /* 0x0000001845457221 */ /* 0x000fe20000010000 */
[--C-:B------:R-:W-:Y:S01]  /*72a0*/  HADD2.F32 R24, -RZ, R65.reuse.H0_H0 ;  /* 0x20000041ff187230 */ /* 0x100fe20000004100 */
[----:B------:R-:W-:Y:S01]  /*72b0*/  FADD.FTZ R47, R47, R25 ;  /* 0x000000192f2f7221 */ /* 0x000fe20000010000 */
[----:B------:R-:W-:-:S02]  /*72c0*/  HADD2.F32 R65, -RZ, R65.H1_H1 ;  /* 0x30000041ff417230 */ /* 0x000fc40000004100 */
[----:B------:R-:W-:Y:S02]  /*72d0*/  HADD2.F32 R26, -RZ, R26.H1_H1 ;  /* 0x3000001aff1a7230 */ /* 0x000fe40000004100 */
[--C-:B------:R-:W-:Y:S01]  /*72e0*/  HADD2.F32 R25, -RZ, R66.reuse.H1_H1 ;  /* 0x30000042ff197230 */ /* 0x100fe20000004100 */
[----:B------:R-:W-:Y:S01]  /*72f0*/  FADD.FTZ R65, R24, R65 ;  /* 0x0000004118417221 */ /* 0x000fe20000010000 */
[----:B------:R-:W-:Y:S01]  /*7300*/  HADD2.F32 R24, -RZ, R66.H0_H0 ;  /* 0x20000042ff187230 */ /* 0x000fe20000004100 */
[----:B------:R-:W-:-:S04]  /*7310*/  FADD.FTZ R71, R71, R26 ;  /* 0x0000001a47477221 */ /* 0x000fc80000010000 */
[----:B------:R-:W-:Y:S02]  /*7320*/  FADD.FTZ R66, R24, R25 ;  /* 0x0000001918427221 */ /* 0x000fe40000010000 */
[----:B------:R0:W5:Y:S02]  /*7330*/  LDG.E.128.CONSTANT R24, [R76.64] ;  /* 0x0000000a4c187981 */ /* 0x000164000c1e9d00 */
[----:B-----5:R-:W-:Y:S01]  /*7340*/  HMUL2 R17, R62, R17 ;  /* 0x000000113e117232 */ /* 0x020fe20000000000 */
[----:B------:R-:W-:Y:S01]  /*7350*/  BSSY B2, `(.L_x_18664) ;  /* 0x0000030000027945 */ /* 0x000fe20003800000 */
[----:B------:R-:W-:Y:S01]  /*7360*/  HFMA2 R14, R64, R15, R14 ;  /* 0x0000000f400e7231 */ /* 0x000fe2000000000e */
[----:B------:R-:W-:Y:S01]  /*7370*/  FADD.FTZ R38, R38, R13 ;  /* 0x0000000d26267221 */ /* 0x000fe20000010000 */
[--C-:B------:R-:W-:Y:S01]  /*7380*/  HADD2.F32 R15, -RZ, R70.reuse.H0_H0 ;  /* 0x20000046ff0f7230 */ /* 0x100fe20000004100 */
[----:B------:R-:W-:Y:S01]  /*7390*/  FADD.FTZ R37, R37, R74 ;  /* 0x0000004a25257221 */ /* 0x000fe20000010000 */
[----:B------:R-:W-:Y:S01]  /*73a0*/  HFMA2.MMA R17, R59, R16, R17 ;  /* 0x000000103b117235 */ /* 0x000fe20000000011 */
[----:B------:R-:W-:Y:S01]  /*73b0*/  FADD.FTZ R36, R36, R47 ;  /* 0x0000002f24247221 */ /* 0x000fe20000010000 */
[--C-:B------:R-:W-:Y:S01]  /*73c0*/  HADD2.F32 R13, -RZ, R63.reuse.H0_H0 ;  /* 0x2000003fff0d7230 */ /* 0x100fe20000004100 */
[----:B------:R-:W-:Y:S01]  /*73d0*/  FADD.FTZ R35, R35, R53 ;  /* 0x0000003523237221 */ /* 0x000fe20000010000 */
[----:B------:R-:W-:Y:S01]  /*73e0*/  HADD2.F32 R16, -RZ, R63.H1_H1 ;  /* 0x3000003fff107230 */ /* 0x000fe20000004100 */
[----:B------:R-:W-:Y:S01]  /*73f0*/  FADD.FTZ R34, R34, R69 ;  /* 0x0000004522227221 */ /* 0x000fe20000010000 */
[----:B------:R-:W-:Y:S01]  /*7400*/  HFMA2.MMA R18, R61, R18, R17 ;  /* 0x000000123d127235 */ /* 0x000fe20000000011 */
[----:B------:R-:W-:Y:S01]  /*7410*/  FADD.FTZ R33, R33, R71 ;  /* 0x0000004721217221 */ /* 0x000fe20000010000 */
[----:B------:R-:W-:Y:S01]  /*7420*/  HADD2.F32 R70, -RZ, R70.H1_H1 ;  /* 0x30000046ff467230 */ /* 0x000fe20000004100 */
[----:B------:R-:W-:-:S02]  /*7430*/  FADD.FTZ R32, R32, R65 ;  /* 0x0000004120207221 */ /* 0x000fc40000010000 */
[----:B------:R-:W-:Y:S01]  /*7440*/  FADD.FTZ R31, R31, R66 ;  /* 0x000000421f1f7221 */ /* 0x000fe20000010000 */
[----:B------:R-:W-:Y:S05]  /*7450*/  @P2 BRA `(.L_x_18665) ;  /* 0x000001f000002947 */ /* 0x000fea0003800000 */
[C---:B0-----:R-:W-:Y:S02]  /*7460*/  IADD3 R47, R41.reuse, 0x3, RZ ;  /* 0x00000003292f7810 */ /* 0x041fe40007ffe0ff */
[C---:B------:R-:W-:Y:S02]  /*7470*/  IADD3 R53, R41.reuse, 0x4, RZ ;  /* 0x0000000429357810 */ /* 0x040fe40007ffe0ff */
[----:B------:R-:W-:Y:S02]  /*7480*/  IADD3 R17, R41, 0x2, RZ ;  /* 0x0000000229117810 */ /* 0x000fe40007ffe0ff */
[-C--:B------:R-:W-:Y:S02]  /*7490*/  ISETP.GE.AND P4, PT, R47, R68.reuse, PT ;  /* 0x000000442f00720c */ /* 0x080fe40003f86270 */
[----:B------:R-:W-:Y:S02]  /*74a0*/  IADD3 R47, R41, 0x5, RZ ;  /* 0x00000005292f7810 */ /* 0x000fe40007ffe0ff */
[----:B------:R-:W-:-:S02]  /*74b0*/  ISETP.GE.AND P6, PT, R53, R68, PT ;  /* 0x000000443500720c */ /* 0x000fc40003fc6270 */
[-C--:B------:R-:W-:Y:S02]  /*74c0*/  ISETP.GE.AND P0, PT, R17, R68.reuse, PT ;  /* 0x000000441100720c */ /* 0x080fe40003f06270 */
[----:B------:R-:W-:Y:S02]  /*74d0*/  IADD3 R17, R41, 0x7, RZ ;  /* 0x0000000729117810 */ /* 0x000fe40007ffe0ff */
[----:B------:R-:W-:Y:S02]  /*74e0*/  ISETP.GE.AND P3, PT, R47, R68, PT ;  /* 0x000000442f00720c */ /* 0x000fe40003f66270 */
[C---:B------:R-:W-:Y:S02]  /*74f0*/  IADD3 R53, R41.reuse, 0x6, RZ ;  /* 0x0000000629357810 */ /* 0x040fe40007ffe0ff */
[----:B------:R-:W-:Y:S02]  /*7500*/  IADD3 R47, R41, 0x1, RZ ;  /* 0x00000001292f7810 */ /* 0x000fe40007ffe0ff */
[----:B------:R-:W-:-:S02]  /*7510*/  SEL R66, R26, RZ, !P6 ;  /* 0x000000ff1a427207 */ /* 0x000fc40007000000 */
[----:B------:R-:W-:Y:S02]  /*7520*/  PRMT R26, R25, 0x7632, R26 ;  /* 0x00007632191a7816 */ /* 0x000fe4000000001a */
[-C--:B------:R-:W-:Y:S02]  /*7530*/  ISETP.GE.AND P1, PT, R17, R68.reuse, PT ;  /* 0x000000441100720c */ /* 0x080fe40003f26270 */
[----:B------:R-:W-:Y:S02]  /*7540*/  SEL R17, R25, RZ, !P0 ;  /* 0x000000ff19117207 */ /* 0x000fe40004000000 */
[-C--:B------:R-:W-:Y:S02]  /*7550*/  ISETP.GE.AND P5, PT, R53, R68.reuse, PT ;  /* 0x000000443500720c */ /* 0x080fe40003fa6270 */
[----:B------:R-:W-:Y:S02]  /*7560*/  ISETP.GE.AND P0, PT, R47, R68, PT ;  /* 0x000000442f00720c */ /* 0x000fe40003f06270 */
        /* <DEDUP_REMOVED lines=14> */
.L_x_18665:
[----:B0-----:R-:W-:Y:S05]  /*7650*/  BSYNC B2 ;  /* 0x0000000000027941 */ /* 0x001fea0003800000 */
.L_x_18664:
[----:B------:R-:W-:Y:S01]  /*7660*/  BSSY B2, `(.L_x_18666) ;  /* 0x0000022000027945 */ /* 0x000fe20003800000 */
[----:B------:R-:W-:Y:S01]  /*7670*/  HMUL2 R25, R62, R25 ;  /* 0x000000193e197232 */ /* 0x000fe20000000000 */
        /* <DEDUP_REMOVED lines=8> */
[----:B------:R-:W-:Y:S02]  /*7700*/  ISETP.GE.AND P1, PT, R53, R68, PT ;  /* 0x000000443500720c */ /* 0x000fe40003f26270 */
[C---:B------:R-:W-:Y:S02]  /*7710*/  IADD3 R47, R41.reuse, 0x7, RZ ;  /* 0x00000007292f7810 */ /* 0x040fe40007ffe0ff */
[C---:B------:R-:W-:Y:S02]  /*7720*/  IADD3 R53, R41.reuse, 0x6, RZ ;  /* 0x0000000629357810 */ /* 0x040fe40007ffe0ff */
[----:B------:R-:W-:-:S02]  /*7730*/  IADD3 R63, R41, 0x4, RZ ;  /* 0x00000004293f7810 */ /* 0x000fc40007ffe0ff */
[-C--:B------:R-:W-:Y:S02]  /*7740*/  ISETP.GE.AND P0, PT, R17, R68.reuse, PT ;  /* 0x000000441100720c */ /* 0x080fe40003f06270 */
[----:B------:R-:W-:Y:S02]  /*7750*/  SEL R17, R20, RZ, !P6 ;  /* 0x000000ff14117207 */ /* 0x000fe40007000000 */
[-C--:B------:R-:W-:Y:S02]  /*7760*/  ISETP.GE.AND P6, PT, R47, R68.reuse, PT ;  /* 0x000000442f00720c */ /* 0x080fe40003fc6270 */
[----:B------:R-:W-:Y:S02]  /*7770*/  ISETP.GE.AND P3, PT, R53, R68, PT ;  /* 0x000000443500720c */ /* 0x000fe40003f66270 */
[C---:B------:R-:W-:Y:S02]  /*7780*/  PRMT R47, R21.reuse, 0x7632, R47 ;  /* 0x00007632152f7816 */ /* 0x040fe4000000002f */
[----:B------:R-:W-:-:S02]  /*7790*/  SEL R66, R21, RZ, !P5 ;  /* 0x000000ff15427207 */ /* 0x000fc40006800000 */
[----:B------:R-:W-:Y:S02]  /*77a0*/  ISETP.GE.AND P4, PT, R63, R68, PT ;  /* 0x000000443f00720c */ /* 0x000fe40003f86270 */
        /* <DEDUP_REMOVED lines=13> */
.L_x_18667:
[----:B------:R-:W-:Y:S05]  /*7880*/  BSYNC B2 ;  /* 0x0000000000027941 */ /* 0x000fea0003800000 */
.L_x_18666:
[----:B------:R-:W-:Y:S01]  /*7890*/  HFMA2.MMA R21, R62, R21, -RZ ;  /* 0x000000153e157235 */ /* 0x000fe200001000ff */
[----:B------:R-:W-:Y:S01]  /*78a0*/  FADD.FTZ R17, R13, R16 ;  /* 0x000000100d117221 */ /* 0x000fe20000010000 */
[----:B------:R-:W-:Y:S01]  /*78b0*/  HFMA2.MMA R25, R59, R24, R25 ;  /* 0x000000183b197235 */ /* 0x000fe20000000019 */
[--C-:B------:R-:W-:Y:S01]  /*78c0*/  HADD2.F32 R13, -RZ, R12.reuse.H0_H0 ;  /* 0x2000000cff0d7230 */ /* 0x100fe20000004100 */
[----:B------:R-:W-:Y:S01]  /*78d0*/  HFMA2.MMA R18, R64, R19, R18 ;  /* 0x0000001340127235 */ /* 0x000fe20000000012 */
[----:B------:R-:W-:Y:S01]  /*78e0*/  HADD2.F32 R12, -RZ, R12.H1_H1 ;  /* 0x3000000cff0c7230 */ /* 0x000fe20000004100 */
[----:B------:R-:W-:Y:S02]  /*78f0*/  FADD.FTZ R70, R15, R70 ;  /* 0x000000460f467221 */ /* 0x000fe40000010000 */
[----:B------:R-:W-:Y:S01]  /*7900*/  HFMA2.MMA R25, R61, R26, R25 ;  /* 0x0000001a3d197235 */ /* 0x000fe20000000019 */
[----:B------:R-:W-:Y:S01]  /*7910*/  FADD.FTZ R30, R30, R17 ;  /* 0x000000111e1e7221 */ /* 0x000fe20000010000 */
[----:B------:R-:W-:Y:S01]  /*7920*/  HFMA2 R21, R59, R20, R21 ;  /* 0x000000143b157231 */ /* 0x000fe20000000015 */
[----:B------:R-:W-:Y:S01]  /*7930*/  FADD.FTZ R47, R13, R12 ;  /* 0x0000000c0d2f7221 */ /* 0x000fe20000010000 */
[--C-:B------:R-:W-:Y:S01]  /*7940*/  HADD2.F32 R12, -RZ, R14.reuse.H0_H0 ;  /* 0x2000000eff0c7230 */ /* 0x100fe20000004100 */
[----:B------:R-:W-:Y:S01]  /*7950*/  FADD.FTZ R29, R29, R70 ;  /* 0x000000461d1d7221 */ /* 0x000fe20000010000 */
[----:B------:R-:W-:Y:S01]  /*7960*/  HFMA2 R21, R61, R22, R21 ;  /* 0x000000163d157231 */ /* 0x000fe20000000015 */
[----:B------:R-:W-:Y:S01]  /*7970*/  FADD.FTZ R28, R28, R47 ;  /* 0x0000002f1c1c7221 */ /* 0x000fe20000010000 */
[----:B------:R-:W-:-:S02]  /*7980*/  HADD2.F32 R13, -RZ, R14.H1_H1 ;  /* 0x3000000eff0d7230 */ /* 0x000fc40000004100 */
[----:B------:R-:W-:Y:S02]  /*7990*/  HFMA2 R25, R64, R27, R25 ;  /* 0x0000001b40197231 */ /* 0x000fe40000000019 */
[----:B------:R-:W-:Y:S01]  /*79a0*/  HFMA2.MMA R21, R64, R23, R21 ;  /* 0x0000001740157235 */ /* 0x000fe20000000015 */
[--C-:B------:R-:W-:Y:S01]  /*79b0*/  HADD2.F32 R14, -RZ, R18.reuse.H0_H0 ;  /* 0x20000012ff0e7230 */ /* 0x100fe20000004100 */
[----:B------:R-:W-:Y:S01]  /*79c0*/  FADD.FTZ R12, R12, R13 ;  /* 0x0000000d0c0c7221 */ /* 0x000fe20000010000 */
[----:B------:R-:W-:Y:S02]  /*79d0*/  HADD2.F32 R15, -RZ, R18.H1_H1 ;  /* 0x30000012ff0f7230 */ /* 0x000fe40000004100 */
[--C-:B------:R-:W-:Y:S01]  /*79e0*/  HADD2.F32 R16, -RZ, R25.reuse.H0_H0 ;  /* 0x20000019ff107230 */ /* 0x100fe20000004100 */
[----:B------:R-:W-:Y:S01]  /*79f0*/  FADD.FTZ R11, R11, R12 ;  /* 0x0000000c0b0b7221 */ /* 0x000fe20000010000 */
[----:B------:R-:W-:Y:S01]  /*7a00*/  HADD2.F32 R25, -RZ, R25.H1_H1 ;  /* 0x30000019ff197230 */ /* 0x000fe20000004100 */
[----:B------:R-:W-:-:S02]  /*7a10*/  FADD.FTZ R15, R14, R15 ;  /* 0x0000000f0e0f7221 */ /* 0x000fc40000010000 */
[--C-:B------:R-:W-:Y:S02]  /*7a20*/  HADD2.F32 R17, -RZ, R21.reuse.H0_H0 ;  /* 0x20000015ff117230 */ /* 0x100fe40000004100 */
[----:B------:R-:W-:Y:S01]  /*7a30*/  HADD2.F32 R18, -RZ, R21.H1_H1 ;  /* 0x30000015ff127230 */ /* 0x000fe20000004100 */
[----:B------:R-:W-:Y:S02]  /*7a40*/  FADD.FTZ R16, R16, R25 ;  /* 0x0000001910107221 */ /* 0x000fe40000010000 */
[----:B------:R-:W-:Y:S02]  /*7a50*/  FADD.FTZ R10, R10, R15 ;  /* 0x0000000f0a0a7221 */ /* 0x000fe40000010000 */
[----:B------:R-:W-:Y:S02]  /*7a60*/  FADD.FTZ R17, R17, R18 ;  /* 0x0000001211117221 */ /* 0x000fe40000010000 */
[----:B------:R-:W-:Y:S02]  /*7a70*/  FADD.FTZ R9, R9, R16 ;  /* 0x0000001009097221 */ /* 0x000fe40000010000 */
[----:B------:R-:W-:-:S02]  /*7a80*/  FADD.FTZ R8, R8, R17 ;  /* 0x0000001108087221 */ /* 0x000fc40000010000 */
.L_x_18637:
[----:B------:R-:W-:Y:S05]  /*7a90*/  BSYNC B0 ;  /* 0x0000000000007941 */ /* 0x000fea0003800000 */
.L_x_18636:
        /* <DEDUP_REMOVED lines=9> */
.L_x_18635:
[----:B------:R-:W-:Y:S05]  /*7b30*/  BSYNC B1 ;  /* 0x0000000000017941 */ /* 0x000fea0003800000 */
.L_x_18633:
        /* <DEDUP_REMOVED lines=36> */
[----:B------:R-:W-:Y:S01]  /*7d80*/  LOP3.LUT R7, R27, 0xffffffe0, RZ, 0xc0, !PT ;  /* 0xffffffe01b077812 */ /* 0x000fe200078ec0ff */
[----:B0-----:R-:W-:Y:S01]  /*7d90*/  FADD.FTZ R3, R3, R38 ;  /* 0x0000002603037221 */ /* 0x001fe20000010000 */
[----:B------:R-:W0:Y:S03]  /*7da0*/  SHFL.BFLY PT, R6, R33, 0x1, 0x1f ;  /* 0x0c201f0021067f89 */ /* 0x000e2600000e0000 */
[----:B------:R-:W-:Y:S02]  /*7db0*/  IMAD.IADD R28, R26, 0x1, -R7 ;  /* 0x000000011a1c7824 */ /* 0x000fe400078e0a07 */
[----:B-1----:R-:W-:Y:S01]  /*7dc0*/  FADD.FTZ R18, R14, R11 ;  /* 0x0000000b0e127221 */ /* 0x002fe20000010000 */
[----:B------:R-:W1:Y:S01]  /*7dd0*/  SHFL.BFLY PT, R16, R17, 0x1, 0x1f ;  /* 0x0c201f0011107f89 */ /* 0x000e6200000e0000 */
[----:B--2---:R-:W-:-:S03]  /*7de0*/  FADD.FTZ R35, R2, R35 ;  /* 0x0000002302237221 */ /* 0x004fc60000010000 */
[----:B------:R-:W2:Y:S01]  /*7df0*/  SHFL.BFLY PT, R11, R32, 0x1, 0x1f ;  /* 0x0c201f00200b7f89 */ /* 0x000ea200000e0000 */
[----:B---3--:R-:W-:Y:S01]  /*7e00*/  FADD.FTZ R22, R22, R9 ;  /* 0x0000000916167221 */ /* 0x008fe20000010000 */
[----:B------:R-:W-:Y:S02]  /*7e10*/  IADD3 R9, R26, 0x1f, RZ ;  /* 0x0000001f1a097810 */ /* 0x000fe40007ffe0ff */
[----:B------:R-:W3:Y:S02]  /*7e20*/  SHFL.BFLY PT, R14, R29, 0x1, 0x1f ;  /* 0x0c201f001d0e7f89 */ /* 0x000ee400000e0000 */
[----:B------:R-:W-:Y:S02]  /*7e30*/  ISETP.GT.U32.AND P3, PT, R9, 0x3e, PT ;  /* 0x0000003e0900780c */ /* 0x000fe40003f64070 */
[----:B------:R-:W3:Y:S01]  /*7e40*/  SHFL.BFLY PT, R2, R3, 0x1, 0x1f ;  /* 0x0c201f0003027f89 */ /* 0x000ee200000e0000 */
[----:B----4-:R-:W-:Y:S01]  /*7e50*/  FADD.FTZ R9, R31, R12 ;  /* 0x0000000c1f097221 */ /* 0x010fe20000010000 */
[----:B------:R-:W-:Y:S01]  /*7e60*/  LOP3.LUT R12, R28, 0x3, RZ, 0xc0, !PT ;  /* 0x000000031c0c7812 */ /* 0x000fe200078ec0ff */
[----:B------:R-:W-:Y:S01]  /*7e70*/  FADD.FTZ R8, R15, R10 ;  /* 0x0000000a0f087221 */ /* 0x000fe20000010000 */
[----:B------:R-:W4:Y:S01]  /*7e80*/  SHFL.BFLY PT, R4, R35, 0x1, 0x1f ;  /* 0x0c201f0023047f89 */ /* 0x000f2200000e0000 */
[----:B------:R-:W-:-:S02]  /*7e90*/  SHF.R.S32.HI R15, RZ, 0x1f, R28 ;  /* 0x0000001fff0f7819 */ /* 0x000fc4000001141c */
[----:B------:R-:W-:Y:S01]  /*7ea0*/  ISETP.NE.AND P2, PT, R12, RZ, PT ;  /* 0x000000ff0c00720c */ /* 0x000fe20003f45270 */
[----:B------:R-:W4:Y:S01]  /*7eb0*/  SHFL.BFLY PT, R13, R34, 0x1, 0x1f ;  /* 0x0c201f00220d7f89 */ /* 0x000f2200000e0000 */
[----:B------:R-:W-:Y:S01]  /*7ec0*/  LOP3.LUT R12, R26, 0xffffffc0, RZ, 0xc0, !PT ;  /* 0xffffffc01a0c7812 */ /* 0x000fe200078ec0ff */
[----:B0-----:R-:W-:Y:S01]  /*7ed0*/  FADD.FTZ R7, R33, R6 ;  /* 0x0000000621077221 */ /* 0x001fe20000010000 */
[----:B------:R-:W-:Y:S01]  /*7ee0*/  LEA.HI R15, R15, R28, RZ, 0x2 ;  /* 0x0000001c0f0f7211 */ /* 0x000fe200078f10ff */
[----:B------:R-:W0:Y:S01]  /*7ef0*/  SHFL.BFLY PT, R19, R18, 0x1, 0x1f ;  /* 0x0c201f0012137f89 */ /* 0x000e2200000e0000 */
[----:B------:R-:W-:Y:S01]  /*7f00*/  ISETP.NE.OR P5, PT, R12, 0x40, P2 ;  /* 0x000000400c00780c */ /* 0x000fe200017a5670 */
[----:B-1----:R-:W-:Y:S01]  /*7f10*/  FADD.FTZ R10, R17, R16 ;  /* 0x00000010110a7221 */ /* 0x002fe20000010000 */
[----:B------:R-:W-:Y:S01]  /*7f20*/  SHF.R.S32.HI R17, RZ, 0x5, R27 ;  /* 0x00000005ff117819 */ /* 0x000fe2000001141b */
[----:B------:R-:W1:Y:S01]  /*7f30*/  SHFL.BFLY PT, R21, R20, 0x1, 0x1f ;  /* 0x0c201f0014157f89 */ /* 0x000e6200000e0000 */
[----:B--2---:R-:W-:Y:S01]  /*7f40*/  FADD.FTZ R6, R32, R11 ;  /* 0x0000000b20067221 */ /* 0x004fe20000010000 */
[----:B------:R-:W-:-:S02]  /*7f50*/  SHF.R.S32.HI R16, RZ, 0x2, R15 ;  /* 0x00000002ff107819 */ /* 0x000fc4000001140f */
[----:B------:R-:W2:Y:S01]  /*7f60*/  SHFL.BFLY PT, R23, R22, 0x1, 0x1f ;  /* 0x0c201f0016177f89 */ /* 0x000ea200000e0000 */
[----:B---3--:R-:W-:Y:S01]  /*7f70*/  FADD.FTZ R11, R29, R14 ;  /* 0x0000000e1d0b7221 */ /* 0x008fe20000010000 */
[----:B------:R-:W-:Y:S01]  /*7f80*/  LOP3.LUT R14, R26, 0xffffffe0, RZ, 0xc0, !PT ;  /* 0xffffffe01a0e7812 */ /* 0x000fe200078ec0ff */
[----:B------:R-:W-:Y:S01]  /*7f90*/  IMAD R17, R17, 0x78, R16 ;  /* 0x0000007811117824 */ /* 0x000fe200078e0210 */
[----:B------:R-:W3:Y:S01]  /*7fa0*/  SHFL.BFLY PT, R25, R24, 0x1, 0x1f ;  /* 0x0c201f0018197f89 */ /* 0x000ee200000e0000 */
[----:B------:R-:W-:-:S03]  /*7fb0*/  FADD.FTZ R2, R3, R2 ;  /* 0x0000000203027221 */ /* 0x000fc60000010000 */
[----:B------:R-:W-:Y:S01]  /*7fc0*/  BAR.SYNC.DEFER_BLOCKING 0x0 ;  /* 0x0000000000007b1d */ /* 0x000fe20000010000 */
[----:B----4-:R-:W-:Y:S01]  /*7fd0*/  FADD.FTZ R3, R35, R4 ;  /* 0x0000000423037221 */ /* 0x010fe20000010000 */
[----:B------:R-:W-:Y:S01]  /*7fe0*/  ISETP.NE.OR P4, PT, R14, 0x20, P2 ;  /* 0x000000200e00780c */ /* 0x000fe20001785670 */
[----:B------:R-:W-:Y:S01]  /*7ff0*/  FADD.FTZ R4, R34, R13 ;  /* 0x0000000d22047221 */ /* 0x000fe20000010000 */
[C---:B------:R-:W-:Y:S02]  /*8000*/  ISETP.GT.OR P0, PT, R26.reuse, 0x3f, P2 ;  /* 0x0000003f1a00780c */ /* 0x040fe40001704670 */
[----:B------:R-:W-:Y:S01]  /*8010*/  ISETP.GT.OR P1, PT, R26, 0x1f, P2 ;  /* 0x0000001f1a00780c */ /* 0x000fe20001724670 */
[----:B0-----:R-:W-:Y:S02]  /*8020*/  FADD.FTZ R13, R18, R19 ;  /* 0x00000013120d7221 */ /* 0x001fe40000010000 */
[----:B-1----:R-:W-:Y:S02]  /*8030*/  FADD.FTZ R12, R20, R21 ;  /* 0x00000015140c7221 */ /* 0x002fe40000010000 */
[----:B--2---:R-:W-:-:S02]  /*8040*/  FADD.FTZ R15, R22, R23 ;  /* 0x00000017160f7221 */ /* 0x004fc40000010000 */
        /* <DEDUP_REMOVED lines=17> */
.L_x_18670:
[----:B------:R-:W-:Y:S05]  /*8160*/  BSYNC B0 ;  /* 0x0000000000007941 */ /* 0x000fea0003800000 */
.L_x_18669:
        /* <DEDUP_REMOVED lines=33> */
.L_x_18672:
[----:B------:R-:W-:Y:S05]  /*8380*/  BSYNC B0 ;  /* 0x0000000000007941 */ /* 0x000fea0003800000 */
.L_x_18671:
        /* <DEDUP_REMOVED lines=18> */
.L_x_18674:
[----:B------:R-:W-:Y:S05]  /*84b0*/  BSYNC B0 ;  /* 0x0000000000007941 */ /* 0x000fea0003800000 */
.L_x_18673:
        /* <DEDUP_REMOVED lines=34> */
.L_x_18676:
[----:B------:R-:W-:Y:S05]  /*86e0*/  BSYNC B0 ;  /* 0x0000000000007941 */ /* 0x000fea0003800000 */
.L_x_18675:
        /* <DEDUP_REMOVED lines=48> */
[C---:B------:R-:W-:Y:S02]  /*89f0*/  LEA R28, P1, R29.reuse, c[0x0][0x170], 0x1 ;  /* 0x00005c001d1c7a11 */ /* 0x040fe400078208ff */
[C---:B------:R-:W-:Y:S02]  /*8a00*/  IADD3 R17, R16.reuse, 0x40, RZ ;  /* 0x0000004010117810 */ /* 0x040fe40007ffe0ff */
[----:B------:R-:W-:Y:S02]  /*8a10*/  IADD3 R30, R16, 0x38, RZ ;  /* 0x00000038101e7810 */ /* 0x000fe40007ffe0ff */
[----:B------:R-:W-:Y:S02]  /*8a20*/  LEA.HI.X R29, R29, c[0x0][0x174], R34, 0x1, P1 ;  /* 0x00005d001d1d7a11 */ /* 0x000fe400008f0c22 */
[----:B------:R-:W-:Y:S02]  /*8a30*/  IADD3 R35, P1, R17, UR4, RZ ;  /* 0x0000000411237c10 */ /* 0x000fe4000ff3e0ff */
[----:B------:R-:W-:-:S02]  /*8a40*/  LEA R32, P0, R33, c[0x0][0x170], 0x1 ;  /* 0x00005c0021207a11 */ /* 0x000fc400078008ff */
[----:B------:R-:W-:Y:S02]  /*8a50*/  IADD3 R31, P2, R30, UR4, RZ ;  /* 0x000000041e1f7c10 */ /* 0x000fe4000ff5e0ff */
[----:B------:R-:W-:Y:S02]  /*8a60*/  LEA.HI.X.SX32 R38, R17, UR7, 0x1, P1 ;  /* 0x0000000711267c11 */ /* 0x000fe400088f0eff */
[----:B------:R-:W-:Y:S02]  /*8a70*/  LEA R34, P1, R35, c[0x0][0x170], 0x1 ;  /* 0x00005c0023227a11 */ /* 0x000fe400078208ff */
[----:B------:R-:W-:Y:S02]  /*8a80*/  IADD3 R17, R16, 0x50, RZ ;  /* 0x0000005010117810 */ /* 0x000fe40007ffe0ff */
[----:B------:R-:W-:Y:S02]  /*8a90*/  LEA.HI.X R33, R33, c[0x0][0x174], R36, 0x1, P0 ;  /* 0x00005d0021217a11 */ /* 0x000fe400000f0c24 */
[----:B------:R-:W-:-:S02]  /*8aa0*/  LEA.HI.X.SX32 R40, R30, UR7, 0x1, P2 ;  /* 0x000000071e287c11 */ /* 0x000fc400090f0eff */
[----:B------:R-:W-:Y:S02]  /*8ab0*/  LEA R30, P0, R31, c[0x0][0x170], 0x1 ;  /* 0x00005c001f1e7a11 */ /* 0x000fe400078008ff */
[C---:B------:R-:W-:Y:S02]  /*8ac0*/  IADD3 R36, R16.reuse, 0x48, RZ ;  /* 0x0000004810247810 */ /* 0x040fe40007ffe0ff */
[----:B------:R-:W-:Y:S02]  /*8ad0*/  LEA.HI.X R35, R35, c[0x0][0x174], R38, 0x1, P1 ;  /* 0x00005d0023237a11 */ /* 0x000fe400008f0c26 */
[----:B------:R-:W-:Y:S02]  /*8ae0*/  IADD3 R39, R16, 0x58, RZ ;  /* 0x0000005810277810 */ /* 0x000fe40007ffe0ff */
[----:B------:R-:W-:Y:S02]  /*8af0*/  IADD3 R42, P1, R17, UR4, RZ ;  /* 0x00000004112a7c10 */ /* 0x000fe4000ff3e0ff */
[----:B------:R-:W-:-:S02]  /*8b00*/  LEA.HI.X R31, R31, c[0x0][0x174], R40, 0x1, P0 ;  /* 0x00005d001f1f7a11 */ /* 0x000fc400000f0c28 */
[----:B------:R-:W-:Y:S02]  /*8b10*/  IADD3 R37, P0, R36, UR4, RZ ;  /* 0x0000000424257c10 */ /* 0x000fe4000ff1e0ff */
[----:B------:R-:W-:Y:S02]  /*8b20*/  IADD3 R41, P2, R39, UR4, RZ ;  /* 0x0000000427297c10 */ /* 0x000fe4000ff5e0ff */
[----:B------:R-:W-:Y:S02]  /*8b30*/  LEA.HI.X.SX32 R17, R17, UR7, 0x1, P1 ;  /* 0x0000000711117c11 */ /* 0x000fe400088f0eff */
[----:B------:R-:W-:Y:S02]  /*8b40*/  LEA R38, P1, R42, c[0x0][0x170], 0x1 ;  /* 0x00005c002a267a11 */ /* 0x000fe400078208ff */
[----:B------:R-:W-:Y:S02]  /*8b50*/  LEA.HI.X.SX32 R40, R36, UR7, 0x1, P0 ;  /* 0x0000000724287c11 */ /* 0x000fe400080f0eff */
[----:B------:R-:W-:-:S02]  /*8b60*/  LEA R36, P0, R37, c[0x0][0x170], 0x1 ;  /* 0x00005c0025247a11 */ /* 0x000fc400078008ff */
[----:B------:R-:W-:Y:S02]  /*8b70*/  LEA.HI.X.SX32 R44, R39, UR7, 0x1, P2 ;  /* 0x00000007272c7c11 */ /* 0x000fe400090f0eff */
[----:B------:R-:W-:Y:S02]  /*8b80*/  LEA.HI.X R39, R42, c[0x0][0x174], R17, 0x1, P1 ;  /* 0x00005d002a277a11 */ /* 0x000fe400008f0c11 */
[C---:B------:R-:W-:Y:S02]  /*8b90*/  IADD3 R42, R16.reuse, 0x68, RZ ;  /* 0x00000068102a7810 */ /* 0x040fe40007ffe0ff */
[----:B------:R-:W-:Y:S02]  /*8ba0*/  IADD3 R43, R16, 0x70, RZ ;  /* 0x00000070102b7810 */ /* 0x000fe40007ffe0ff */
[----:B------:R-:W-:Y:S02]  /*8bb0*/  LEA.HI.X R37, R37, c[0x0][0x174], R40, 0x1, P0 ;  /* 0x00005d0025257a11 */ /* 0x000fe400000f0c28 */
[----:B------:R-:W-:-:S02]  /*8bc0*/  LEA R40, P0, R41, c[0x0][0x170], 0x1 ;  /* 0x00005c0029287a11 */ /* 0x000fc400078008ff */
[----:B------:R-:W-:Y:S02]  /*8bd0*/  IADD3 R17, R16, 0x60, RZ ;  /* 0x0000006010117810 */ /* 0x000fe40007ffe0ff */
[----:B------:R-:W-:Y:S02]  /*8be0*/  IADD3 R45, P1, R42, UR4, RZ ;  /* 0x000000042a2d7c10 */ /* 0x000fe4000ff3e0ff */
[----:B------:R-:W-:Y:S02]  /*8bf0*/  F2FP.PACK_AB R2, R5, R2 ;  /* 0x000000020502723e */ /* 0x000fe400000000ff */
[----:B------:R-:W-:Y:S02]  /*8c00*/  IADD3 R5, P2, R43, UR4, RZ ;  /* 0x000000042b057c10 */ /* 0x000fe4000ff5e0ff */
[----:B------:R-:W-:Y:S01]  /*8c10*/  LEA.HI.X R41, R41, c[0x0][0x174], R44, 0x1, P0 ;  /* 0x00005d0029297a11 */ /* 0x000fe200000f0c2c */
[----:B------:R0:W-:Y:S01]  /*8c20*/  STG.E.U16 [R18.64], R2 ;  /* 0x0000000212007986 */ /* 0x0001e2000c10150a */
[----:B------:R-:W-:-:S02]  /*8c30*/  IADD3 R47, P0, R17, UR4, RZ ;  /* 0x00000004112f7c10 */ /* 0x000fc4000ff1e0ff */
[----:B------:R-:W-:Y:S02]  /*8c40*/  LEA.HI.X.SX32 R48, R42, UR7, 0x1, P1 ;  /* 0x000000072a307c11 */ /* 0x000fe400088f0eff */
[----:B------:R-:W-:Y:S02]  /*8c50*/  LEA R16, P1, R45, c[0x0][0x170], 0x1 ;  /* 0x00005c002d107a11 */ /* 0x000fe400078208ff */
[----:B------:R-:W-:Y:S02]  /*8c60*/  LEA.HI.X.SX32 R46, R43, UR7, 0x1, P2 ;  /* 0x000000072b2e7c11 */ /* 0x000fe400090f0eff */
[----:B------:R-:W-:Y:S02]  /*8c70*/  LEA R44, P2, R5, c[0x0][0x170], 0x1 ;  /* 0x00005c00052c7a11 */ /* 0x000fe400078408ff */
[----:B------:R-:W-:Y:S02]  /*8c80*/  F2FP.PACK_AB R0, R3, R0 ;  /* 0x000000000300723e */ /* 0x000fe400000000ff */
[----:B------:R-:W-:-:S02]  /*8c90*/  LEA.HI.X.SX32 R50, R17, UR7, 0x1, P0 ;  /* 0x0000000711327c11 */ /* 0x000fc400080f0eff */
[----:B------:R-:W-:Y:S02]  /*8ca0*/  LEA.HI.X R17, R45, c[0x0][0x174], R48, 0x1, P1 ;  /* 0x00005d002d117a11 */ /* 0x000fe400008f0c30 */
[----:B------:R-:W-:Y:S02]  /*8cb0*/  PRMT R3, R2, 0x7632, R3 ;  /* 0x0000763202037816 */ /* 0x000fe40000000003 */
[----:B------:R-:W-:Y:S02]  /*8cc0*/  F2FP.PACK_AB R4, R7, R4 ;  /* 0x000000040704723e */ /* 0x000fe400000000ff */
[----:B------:R-:W-:Y:S01]  /*8cd0*/  LEA.HI.X R45, R5, c[0x0][0x174], R46, 0x1, P2 ;  /* 0x00005d00052d7a11 */ /* 0x000fe200010f0c2e */
[----:B------:R1:W-:Y:S01]  /*8ce0*/  STG.E.U16 [R20.64], R3 ;  /* 0x0000000314007986 */ /* 0x0003e2000c10150a */
[----:B------:R-:W-:Y:S02]  /*8cf0*/  PRMT R5, R0, 0x7632, R5 ;  /* 0x0000763200057816 */ /* 0x000fe40000000005 */
[----:B------:R-:W-:Y:S01]  /*8d00*/  F2FP.PACK_AB R6, R9, R6 ;  /* 0x000000060906723e */ /* 0x000fe200000000ff */
[----:B------:R2:W-:Y:S01]  /*8d10*/  STG.E.U16 [R22.64], R0 ;  /* 0x0000000016007986 */ /* 0x0005e2000c10150a */
[----:B------:R-:W-:-:S02]  /*8d20*/  PRMT R7, R4, 0x7632, R7 ;  /* 0x0000763204077816 */ /* 0x000fc40000000007 */
[----:B------:R-:W-:Y:S01]  /*8d30*/  F2FP.PACK_AB R8, R11, R8 ;  /* 0x000000080b08723e */ /* 0x000fe200000000ff */
[----:B------:R-:W-:Y:S01]  /*8d40*/  STG.E.U16 [R24.64], R5 ;  /* 0x0000000518007986 */ /* 0x000fe2000c10150a */
[----:B0-----:R-:W-:Y:S02]  /*8d50*/  PRMT R2, R6, 0x7632, R2 ;  /* 0x0000763206027816 */ /* 0x001fe40000000002 */
[----:B------:R-:W-:Y:S01]  /*8d60*/  F2FP.PACK_AB R10, R13, R10 ;  /* 0x0000000a0d0a723e */ /* 0x000fe200000000ff */
[----:B------:R-:W-:Y:S01]  /*8d70*/  STG.E.U16 [R26.64], R4 ;  /* 0x000000041a007986 */ /* 0x000fe2000c10150a */
[----:B------:R-:W-:Y:S02]  /*8d80*/  LEA R42, P0, R47, c[0x0][0x170], 0x1 ;  /* 0x00005c002f2a7a11 */ /* 0x000fe400078008ff */
[----:B------:R-:W-:Y:S01]  /*8d90*/  PRMT R18, R8, 0x7632, R18 ;  /* 0x0000763208127816 */ /* 0x000fe20000000012 */
[----:B------:R-:W-:Y:S01]  /*8da0*/  STG.E.U16 [R32.64], R7 ;  /* 0x0000000720007986 */ /* 0x000fe2000c10150a */
[----:B------:R-:W-:-:S02]  /*8db0*/  F2FP.PACK_AB R12, R15, R12 ;  /* 0x0000000c0f0c723e */ /* 0x000fc400000000ff */
[----:B-1----:R-:W-:Y:S01]  /*8dc0*/  PRMT R20, R10, 0x7632, R20 ;  /* 0x000076320a147816 */ /* 0x002fe20000000014 */
[----:B------:R-:W-:Y:S01]  /*8dd0*/  STG.E.U16 [R28.64], R6 ;  /* 0x000000061c007986 */ /* 0x000fe2000c10150a */
[----:B------:R-:W-:Y:S02]  /*8de0*/  LEA.HI.X R43, R47, c[0x0][0x174], R50, 0x1, P0 ;  /* 0x00005d002f2b7a11 */ /* 0x000fe400000f0c32 */
[----:B--2---:R-:W-:Y:S01]  /*8df0*/  PRMT R0, R12, 0x7632, R0 ;  /* 0x000076320c007816 */ /* 0x004fe20000000000 */
[----:B------:R-:W-:Y:S01]  /*8e00*/  STG.E.U16 [R30.64], R2 ;  /* 0x000000021e007986 */ /* 0x000fe2000c10150a */
[----:B------:R-:W-:-:S03]  /*8e10*/  F2FP.PACK_AB R14, RZ, R14 ;  /* 0x0000000eff0e723e */ /* 0x000fc600000000ff */
        /* <DEDUP_REMOVED lines=8> */
.L_x_18677:
        /* <DEDUP_REMOVED lines=14> */
.L_x_25492:


//--------------------- .text._ZN4vllm25paged_attention_v2_kernelIttLi112ELi32ELi128ELNS_18Fp8KVCacheDataTypeE0ELb1ELi512EEEvPfS2_PT_PKS3_PKT0_S9_ifPKiSB_iPKfiiiSD_SD_iiiii --------------------------
	.section	.text._ZN4vllm25paged_attention_v2_kernelIttLi112ELi32ELi128ELNS_18Fp8KVCacheDataTypeE0ELb1ELi512EEEvPfS2_PT_PKS3_PKT0_S9_ifPKiSB_iPKfiiiSD_SD_iiiii,"ax",@progbits
	.sectioninfo	@"SHI_REGISTERS=72"
	.align	128
        .global         _ZN4vllm25paged_attention_v2_kernelIttLi112ELi32ELi128ELNS_18Fp8KVCacheDataTypeE0ELb1ELi512EEEvPfS2_PT_PKS3_PKT0_S9_ifPKiSB_iPKfiiiSD_SD_iiiii
        .type           _ZN4vllm25paged_attention_v2_kernelIttLi112ELi32ELi128ELNS_18Fp8KVCacheDataTypeE0ELb1ELi512EEEvPfS2_PT_PKS3_PKT0_S9_ifPKiSB_iPKfiiiSD_SD_iiiii,@function
        .size           _ZN4vllm25paged_attention_v2_kernelIttLi112ELi32ELi128ELNS_18Fp8KVCacheDataTypeE0ELb1ELi512EEEvPfS2_PT_PKS3_PKT0_S9_ifPKiSB_iPKfiiiSD_SD_iiiii,(.L_x_25493 - _ZN4vllm25paged_attention_v2_kernelIttLi112ELi32ELi128ELNS_18Fp8KVCacheDataTypeE0ELb1ELi512EEEvPfS2_PT_PKS3_PKT0_S9_ifPKiSB_iPKfiiiSD_SD_iiiii)
        .other          _ZN4vllm25paged_attention_v2_kernelIttLi112ELi32ELi128ELNS_18Fp8KVCacheDataTypeE0ELb1ELi512EEEvPfS2_PT_PKS3_PKT0_S9_ifPKiSB_iPKfiiiSD_SD_iiiii,@"STO_CUDA_ENTRY STV_DEFAULT"
_ZN4vllm25paged_attention_v2_kernelIttLi112ELi32ELi128ELNS_18Fp8KVCacheDataTypeE0ELb1ELi512EEEvPfS2_PT_PKS3_PKT0_S9_ifPKiSB_iPKfiiiSD_SD_iiiii:
.text._ZN4vllm25paged_attention_v2_kernelIttLi112ELi32ELi128ELNS_18Fp8KVCacheDataTypeE0ELb1ELi512EEEvPfS2_PT_PKS3_PKT0_S9_ifPKiSB_iPKfiiiSD_SD_iiiii:
        /* <DEDUP_REMOVED lines=64> */
[----:B--2---:R-:W-:Y:S02]  /*0400*/  SHF.R.S32.HI R3, RZ, 0x1f, R8 ;  /* 0x0000001fff037819 */ /* 0x004fe40000011408 */
[----:B------:R-:W-:-:S02]  /*0410*/  IMNMX R61, R62, R61, PT ;  /* 0x0000003d3e3d7217 */ /* 0x000fc40003800200 */
[----:B------:R-:W-:Y:S02]  /*0420*/  ISETP.GE.AND P2, PT, R0, RZ, PT ;  /* 0x000000ff0000720c */ /* 0x000fe40003f46270 */
[----:B------:R-:W-:-:S03]  /*0430*/  LEA.HI R24, R3, R8, RZ, 0x5 ;  /* 0x0000000803187211 */ /* 0x000fc600078f28ff */
[----:B------:R-:W-:Y:S01]  /*0440*/  @!P1 IMAD.IADD R2, R2, 0x1, -R5 ;  /* 0x0000000102029824 */ /* 0x000fe200078e0a05 */
[----:B------:R-:W-:Y:S02]  /*0450*/  @!P1 IADD3 R4, R4, 0x1, RZ ;  /* 0x0000000104049810 */ /* 0x000fe40007ffe0ff */
[----:B------:R-:W-:Y:S02]  /*0460*/  ISETP.NE.AND P1, PT, R10, RZ, PT ;  /* 0x000000ff0a00720c */ /* 0x000fe40003f25270 */
[----:B------:R-:W-:Y:S01]  /*0470*/  ISETP.GE.U32.AND P0, PT, R2, R5, PT ;  /* 0x000000050200720c */ /* 0x000fe20003f06070 */
[----:B------:R-:W-:Y:S01]  /*0480*/  IMAD R2, R56, -0x10, R61 ;  /* 0xfffffff038027824 */ /* 0x000fe200078e023d */
[----:B------:R-:W-:Y:S02]  /*0490*/  LOP3.LUT R59, R24, 0xffffffe0, RZ, 0xc0, !PT ;  /* 0xffffffe0183b7812 */ /* 0x000fe400078ec0ff */
[----:B------:R-:W-:Y:S01]  /*04a0*/  SHF.R.S32.HI R24, RZ, 0x5, R24 ;  /* 0x00000005ff187819 */ /* 0x000fe20000011418 */
[----:B------:R-:W-:-:S02]  /*04b0*/  IMAD R3, R2, 0x20, R53 ;  /* 0x0000002002037824 */ /* 0x000fc400078e0235 */
[----:B------:R-:W-:-:S03]  /*04c0*/  IMAD.IADD R59, R8, 0x1, -R59 ;  /* 0x00000001083b7824 */ /* 0x000fc600078e0a3b */
[----:B------:R-:W-:-:S03]  /*04d0*/  IMNMX R60, R64, R3, PT ;  /* 0x00000003403c7217 */ /* 0x000fc60003800200 */
[----:B------:R-:W-:Y:S02]  /*04e0*/  @P0 IADD3 R4, R4, 0x1, RZ ;  /* 0x0000000104040810 */ /* 0x000fe40007ffe0ff */
[----:B------:R-:W-:Y:S01]  /*04f0*/  ISETP.GT.AND P0, PT, R8, 0xd, PT ;  /* 0x0000000d0800780c */ /* 0x000fe20003f04270 */
[----:B------:R-:W-:Y:S02]  /*0500*/  IMAD.IADD R60, R60, 0x1, -R53 ;  /* 0x000000013c3c7824 */ /* 0x000fe400078e0a35 */
        /* <DEDUP_REMOVED lines=23> */
.L_x_18682:
        /* <DEDUP_REMOVED lines=11> */
.L_x_18681:
[----:B------:R-:W-:Y:S05]  /*0730*/  BSYNC B1 ;  /* 0x0000000000017941 */ /* 0x000fea0003800000 */
.L_x_18680:
[----:B------:R-:W-:Y:S05]  /*0740*/  @!P1 BRA `(.L_x_18679) ;  /* 0x0000018000009947 */ /* 0x000fea0003800000 */
[----:B------:R-:W-:Y:S01]  /*0750*/  IADD3 R9, P0, R9, R10, RZ ;  /* 0x0000000a09097210 */ /* 0x000fe20007f1e0ff */
[C---:B------:R-:W-:Y:S01]  /*0760*/  IMAD.SHL.U32 R29, R8.reuse, 0x8, RZ ;  /* 0x00000008081d7824 */ /* 0x040fe200078e00ff */
[C---:B------:R-:W-:Y:S02]  /*0770*/  IADD3 R23, R8.reuse, -0x200, RZ ;  /* 0xfffffe0008177810 */ /* 0x040fe40007ffe0ff */
[----:B------:R-:W-:Y:S01]  /*0780*/  LEA R26, P1, R9, c[0x0][0x178], 0x1 ;  /* 0x00005e00091a7a11 */ /* 0x000fe200078208ff */
[----:B------:R-:W-:Y:S01]  /*0790*/  IMAD.X R14, R13, 0x1, R14, P0 ;  /* 0x000000010d0e7824 */ /* 0x000fe200000e060e */
[----:B------:R-:W-:-:S04]  /*07a0*/  LEA R25, R8, 0x1000, 0x4 ;  /* 0x0000100008197811 */ /* 0x000fc800078e20ff */
[----:B------:R-:W-:-:S03]  /*07b0*/  LEA.HI.X R27, R9, c[0x0][0x17c], R14, 0x1, P1 ;  /* 0x00005f00091b7a11 */ /* 0x000fc600008f0c0e */
.L_x_18683:
        /* <DEDUP_REMOVED lines=17> */
.L_x_18679:
[----:B------:R-:W-:Y:S05]  /*08d0*/  BSYNC B0 ;  /* 0x0000000000007941 */ /* 0x000fea0003800000 */
.L_x_18678:
        /* <DEDUP_REMOVED lines=62> */
.L_x_18689:
        /* <DEDUP_REMOVED lines=60> */
[----:B------:R-:W4:Y:S01]  /*1080*/  LDG.E.128.CONSTANT R36, [R68.64+0xa00] ;  /* 0x000a000a44247981 */ /* 0x000f22000c1e9d00 */
[----:B0-----:R-:W-:-:S02]  /*1090*/  HADD2.F32 R40, -RZ, R28.H0_H0 ;  /* 0x2000001cff287230 */ /* 0x001fc40000004100 */
[--C-:B--2---:R-:W-:Y:S02]  /*10a0*/  HADD2.F32 R41, -RZ, R8.reuse.H0_H0 ;  /* 0x20000008ff297230 */ /* 0x104fe40000004100 */
[----:B------:R-:W-:Y:S02]  /*10b0*/  HADD2.F32 R43, -RZ, R8.H1_H1 ;  /* 0x30000008ff2b7230 */ /* 0x000fe40000004100 */
[----:B------:R-:W-:Y:S01]  /*10c0*/  HADD2.F32 R8, -RZ, R29.H0_H0 ;  /* 0x2000001dff087230 */ /* 0x000fe20000004100 */
[----:B------:R-:W-:Y:S01]  /*10d0*/  FMUL.FTZ R42, R40, R41 ;  /* 0x00000029282a7220 */ /* 0x000fe20000410000 */
[----:B------:R-:W-:Y:S02]  /*10e0*/  HADD2.F32 R40, -RZ, R28.H1_H1 ;  /* 0x3000001cff287230 */ /* 0x000fe40000004100 */
[----:B-1----:R-:W-:Y:S02]  /*10f0*/  HADD2.F32 R28, -RZ, R32.H0_H0 ;  /* 0x20000020ff1c7230 */ /* 0x002fe40000004100 */
[----:B---3--:R-:W-:Y:S01]  /*1100*/  HADD2.F32 R41, -RZ, R12.H0_H0 ;  /* 0x2000000cff297230 */ /* 0x008fe20000004100 */
[----:B------:R-:W-:Y:S01]  /*1110*/  FMUL.FTZ R40, R40, R43 ;  /* 0x0000002b28287220 */ /* 0x000fe20000410000 */
[----:B------:R-:W-:-:S02]  /*1120*/  HADD2.F32 R32, -RZ, R32.H1_H1 ;  /* 0x30000020ff207230 */ /* 0x000fc40000004100 */
[----:B------:R-:W-:Y:S01]  /*1130*/  HADD2.F32 R43, -RZ, R9.H0_H0 ;  /* 0x20000009ff2b7230 */ /* 0x000fe20000004100 */
[----:B------:R-:W-:Y:S01]  /*1140*/  FFMA.FTZ R28, R28, R41, R42 ;  /* 0x000000291c1c7223 */ /* 0x000fe2000001002a */
[----:B------:R-:W-:-:S03]  /*1150*/  HADD2.F32 R41, -RZ, R12.H1_H1 ;  /* 0x3000000cff297230 */ /* 0x000fc60000004100 */
[----:B------:R-:W-:Y:S02]  /*1160*/  FMUL.FTZ R44, R8, R43 ;  /* 0x0000002b082c7220 */ /* 0x000fe40000410000 */
[----:B------:R-:W-:Y:S02]  /*1170*/  FFMA.FTZ R12, R32, R41, R40 ;  /* 0x00000029200c7223 */ /* 0x000fe40000010028 */
[----:B------:R-:W2:Y:S01]  /*1180*/  LDG.E.128.CONSTANT R40, [R68.64+0xc00] ;  /* 0x000c000a44287981 */ /* 0x000ea2000c1e9d00 */
[----:B------:R-:W-:Y:S02]  /*1190*/  HADD2.F32 R8, -RZ, R9.H1_H1 ;  /* 0x30000009ff087230 */ /* 0x000fe40000004100 */
[----:B------:R-:W-:Y:S02]  /*11a0*/  HADD2.F32 R32, -RZ, R33.H0_H0 ;  /* 0x20000021ff207230 */ /* 0x000fe40000004100 */
[----:B------:R-:W-:Y:S02]  /*11b0*/  HADD2.F32 R9, -RZ, R13.H0_H0 ;  /* 0x2000000dff097230 */ /* 0x000fe40000004100 */
[----:B------:R-:W-:-:S03]  /*11c0*/  HADD2.F32 R29, -RZ, R29.H1_H1 ;  /* 0x3000001dff1d7230 */ /* 0x000fc60000004100 */
[----:B------:R-:W-:Y:S02]  /*11d0*/  FFMA.FTZ R32, R32, R9, R44 ;  /* 0x0000000920207223 */ /* 0x000fe4000001002c */
[----:B------:R-:W-:Y:S01]  /*11e0*/  FMUL.FTZ R9, R29, R8 ;  /* 0x000000081d097220 */ /* 0x000fe20000410000 */
[----:B------:R-:W-:Y:S01]  /*11f0*/  HADD2.F32 R29, -RZ, R33.H1_H1 ;  /* 0x30000021ff1d7230 */ /* 0x000fe20000004100 */
[----:B------:R-:W0:Y:S01]  /*1200*/  LDS.128 R44, [0x20] ;  /* 0x00002000ff2c7984 */ /* 0x000e220000000c00 */
[----:B------:R-:W-:Y:S02]  /*1210*/  HADD2.F32 R8, -RZ, R13.H1_H1 ;  /* 0x3000000dff087230 */ /* 0x000fe40000004100 */
[----:B------:R-:W-:-:S03]  /*1220*/  HADD2.F32 R13, -RZ, R10.H1_H1 ;  /* 0x3000000aff0d7230 */ /* 0x000fc60000004100 */
[----:B------:R-:W-:Y:S01]  /*1230*/  FFMA.FTZ R29, R29, R8, R9 ;  /* 0x000000081d1d7223 */ /* 0x000fe20000010009 */
[----:B------:R-:W-:Y:S02]  /*1240*/  HADD2.F32 R8, -RZ, R30.H0_H0 ;  /* 0x2000001eff087230 */ /* 0x000fe40000004100 */
[----:B------:R-:W-:Y:S02]  /*1250*/  HADD2.F32 R9, -RZ, R10.H0_H0 ;  /* 0x2000000aff097230 */ /* 0x000fe40000004100 */
[----:B------:R-:W-:-:S03]  /*1260*/  HADD2.F32 R10, -RZ, R11.H0_H0 ;  /* 0x2000000bff0a7230 */ /* 0x000fc60000004100 */
[----:B------:R-:W-:Y:S01]  /*1270*/  FMUL.FTZ R33, R8, R9 ;  /* 0x0000000908217220 */ /* 0x000fe20000410000 */
[----:B------:R-:W-:Y:S02]  /*1280*/  HADD2.F32 R8, -RZ, R30.H1_H1 ;  /* 0x3000001eff087230 */ /* 0x000fe40000004100 */
[----:B------:R-:W-:Y:S02]  /*1290*/  HADD2.F32 R30, -RZ, R34.H0_H0 ;  /* 0x20000022ff1e7230 */ /* 0x000fe40000004100 */
[--C-:B------:R-:W-:Y:S01]  /*12a0*/  HADD2.F32 R9, -RZ, R14.reuse.H0_H0 ;  /* 0x2000000eff097230 */ /* 0x100fe20000004100 */
[----:B------:R-:W-:Y:S01]  /*12b0*/  FMUL.FTZ R8, R8, R13 ;  /* 0x0000000d08087220 */ /* 0x000fe20000410000 */
[----:B------:R-:W-:-:S03]  /*12c0*/  HADD2.F32 R14, -RZ, R14.H1_H1 ;  /* 0x3000000eff0e7230 */ /* 0x000fc60000004100 */
[----:B------:R-:W-:Y:S01]  /*12d0*/  FFMA.FTZ R30, R30, R9, R33 ;  /* 0x000000091e1e7223 */ /* 0x000fe20000010021 */
[----:B------:R-:W-:Y:S02]  /*12e0*/  HADD2.F32 R9, -RZ, R31.H0_H0 ;  /* 0x2000001fff097230 */ /* 0x000fe40000004100 */
[----:B------:R-:W-:-:S03]  /*12f0*/  HADD2.F32 R33, -RZ, R34.H1_H1 ;  /* 0x30000022ff217230 */ /* 0x000fc60000004100 */
[----:B------:R-:W-:Y:S01]  /*1300*/  FMUL.FTZ R13, R9, R10 ;  /* 0x0000000a090d7220 */ /* 0x000fe20000410000 */
[----:B------:R-:W-:Y:S01]  /*1310*/  HADD2.F32 R9, -RZ, R31.H1_H1 ;  /* 0x3000001fff097230 */ /* 0x000fe20000004100 */
[----:B------:R-:W-:Y:S01]  /*1320*/  FFMA.FTZ R33, R33, R14, R8 ;  /* 0x0000000e21217223 */ /* 0x000fe20000010008 */
[----:B------:R-:W-:Y:S02]  /*1330*/  HADD2.F32 R31, -RZ, R35.H0_H0 ;  /* 0x20000023ff1f7230 */ /* 0x000fe40000004100 */
[----:B------:R-:W-:Y:S02]  /*1340*/  HADD2.F32 R8, -RZ, R15.H0_H0 ;  /* 0x2000000fff087230 */ /* 0x000fe40000004100 */
[----:B------:R-:W-:-:S03]  /*1350*/  HADD2.F32 R10, -RZ, R11.H1_H1 ;  /* 0x3000000bff0a7230 */ /* 0x000fc60000004100 */
[----:B------:R-:W-:Y:S02]  /*1360*/  FFMA.FTZ R31, R31, R8, R13 ;  /* 0x000000081f1f7223 */ /* 0x000fe4000001000d */
[----:B------:R-:W-:Y:S02]  /*1370*/  FMUL.FTZ R13, R9, R10 ;  /* 0x0000000a090d7220 */ /* 0x000fe40000410000 */
[----:B------:R-:W3:Y:S01]  /*1380*/  LDG.E.128.CONSTANT R8, [R68.64+0xe00] ;  /* 0x000e000a44087981 */ /* 0x000ee2000c1e9d00 */
[----:B------:R-:W-:Y:S02]  /*1390*/  HADD2.F32 R15, -RZ, R15.H1_H1 ;  /* 0x3000000fff0f7230 */ /* 0x000fe40000004100 */
[----:B------:R-:W-:Y:S02]  /*13a0*/  HADD2.F32 R34, -RZ, R35.H1_H1 ;  /* 0x30000023ff227230 */ /* 0x000fe40000004100 */
[----:B----4-:R-:W-:Y:S02]  /*13b0*/  HADD2.F32 R14, -RZ, R16.H0_H0 ;  /* 0x20000010ff0e7230 */ /* 0x010fe40000004100 */
[--C-:B0-----:R-:W-:Y:S01]  /*13c0*/  HADD2.F32 R35, -RZ, R44.reuse.H1_H1 ;  /* 0x3000002cff237230 */ /* 0x101fe20000004100 */
[----:B------:R-:W-:Y:S01]  /*13d0*/  FFMA.FTZ R34, R34, R15, R13 ;  /* 0x0000000f22227223 */ /* 0x000fe2000001000d */
[----:B------:R-:W-:-:S02]  /*13e0*/  HADD2.F32 R13, -RZ, R44.H0_H0 ;  /* 0x2000002cff0d7230 */ /* 0x000fc40000004100 */
[----:B------:R-:W-:Y:S02]  /*13f0*/  HADD2.F32 R16, -RZ, R16.H1_H1 ;  /* 0x30000010ff107230 */ /* 0x000fe40000004100 */
[----:B------:R-:W-:Y:S01]  /*1400*/  HADD2.F32 R44, -RZ, R23.H0_H0 ;  /* 0x20000017ff2c7230 */ /* 0x000fe20000004100 */
[----:B------:R-:W-:Y:S01]  /*1410*/  FFMA.FTZ R28, R13, R14, R28 ;  /* 0x0000000e0d1c7223 */ /* 0x000fe2000001001c */
[----:B------:R-:W-:Y:S01]  /*1420*/  HADD2.F32 R13, -RZ, R45.H0_H0 ;  /* 0x2000002dff0d7230 */ /* 0x000fe20000004100 */
[----:B------:R-:W-:Y:S01]  /*1430*/  FFMA.FTZ R35, R35, R16, R12 ;  /* 0x0000001023237223 */ /* 0x000fe2000001000c */
[----:B------:R-:W-:Y:S02]  /*1440*/  HADD2.F32 R12, -RZ, R17.H0_H0 ;  /* 0x20000011ff0c7230 */ /* 0x000fe40000004100 */
[----:B------:R-:W-:Y:S02]  /*1450*/  HADD2.F32 R16, -RZ, R45.H1_H1 ;  /* 0x3000002dff107230 */ /* 0x000fe40000004100 */
[----:B------:R-:W-:Y:S01]  /*1460*/  HADD2.F32 R17, -RZ, R17.H1_H1 ;  /* 0x30000011ff117230 */ /* 0x000fe20000004100 */
[----:B------:R-:W-:-:S02]  /*1470*/  FFMA.FTZ R32, R13, R12, R32 ;  /* 0x0000000c0d207223 */ /* 0x000fc40000010020 */
[----:B------:R-:W0:Y:S02]  /*1480*/  LDS.128 R12, [0x30] ;  /* 0x00003000ff0c7984 */ /* 0x000e240000000c00 */
[----:B------:R-:W-:Y:S01]  /*1490*/  FFMA.FTZ R16, R16, R17, R29 ;  /* 0x0000001110107223 */ /* 0x000fe2000001001d */
[----:B------:R-:W-:Y:S02]  /*14a0*/  HADD2.F32 R17, -RZ, R46.H0_H0 ;  /* 0x2000002eff117230 */ /* 0x000fe40000004100 */
[----:B------:R-:W-:Y:S02]  /*14b0*/  HADD2.F32 R29, -RZ, R18.H0_H0 ;  /* 0x20000012ff1d7230 */ /* 0x000fe40000004100 */
[----:B------:R-:W-:Y:S02]  /*14c0*/  HADD2.F32 R46, -RZ, R46.H1_H1 ;  /* 0x3000002eff2e7230 */ /* 0x000fe40000004100 */
[----:B------:R-:W-:Y:S01]  /*14d0*/  HADD2.F32 R18, -RZ, R18.H1_H1 ;  /* 0x30000012ff127230 */ /* 0x000fe20000004100 */
[----:B------:R-:W-:Y:S01]  /*14e0*/  FFMA.FTZ R17, R17, R29, R30 ;  /* 0x0000001d11117223 */ /* 0x000fe2000001001e */
[----:B------:R-:W-:-:S02]  /*14f0*/  HADD2.F32 R29, -RZ, R19.H0_H0 ;  /* 0x20000013ff1d7230 */ /* 0x000fc40000004100 */
[----:B------:R-:W-:Y:S01]  /*1500*/  HADD2.F32 R19, -RZ, R19.H1_H1 ;  /* 0x30000013ff137230 */ /* 0x000fe20000004100 */
[----:B------:R-:W-:Y:S01]  /*1510*/  FFMA.FTZ R33, R46, R18, R33 ;  /* 0x000000122e217223 */ /* 0x000fe20000010021 */
[--C-:B------:R-:W-:Y:S02]  /*1520*/  HADD2.F32 R18, -RZ, R47.reuse.H0_H0 ;  /* 0x2000002fff127230 */ /* 0x100fe40000004100 */
[----:B------:R-:W-:Y:S02]  /*1530*/  HADD2.F32 R47, -RZ, R47.H1_H1 ;  /* 0x3000002fff2f7230 */ /* 0x000fe40000004100 */
[--C-:B------:R-:W-:Y:S01]  /*1540*/  HADD2.F32 R30, -RZ, R20.reuse.H1_H1 ;  /* 0x30000014ff1e7230 */ /* 0x100fe20000004100 */
[----:B------:R-:W-:Y:S01]  /*1550*/  FFMA.FTZ R18, R18, R29, R31 ;  /* 0x0000001d12127223 */ /* 0x000fe2000001001f */
[----:B------:R-:W-:Y:S01]  /*1560*/  HADD2.F32 R29, -RZ, R20.H0_H0 ;  /* 0x20000014ff1d7230 */ /* 0x000fe20000004100 */
[----:B------:R-:W-:Y:S01]  /*1570*/  FFMA.FTZ R34, R47, R19, R34 ;  /* 0x000000132f227223 */ /* 0x000fe20000010022 */
[----:B0-----:R-:W-:-:S02]  /*1580*/  HADD2.F32 R19, -RZ, R12.H0_H0 ;  /* 0x2000000cff137230 */ /* 0x001fc40000004100 */
[----:B------:R-:W-:-:S03]  /*1590*/  HADD2.F32 R12, -RZ, R12.H1_H1 ;  /* 0x3000000cff0c7230 */ /* 0x000fc60000004100 */
[----:B------:R-:W-:Y:S01]  /*15a0*/  FFMA.FTZ R20, R19, R29, R28 ;  /* 0x0000001d13147223 */ /* 0x000fe2000001001c */
[----:B------:R-:W-:Y:S01]  /*15b0*/  HADD2.F32 R19, -RZ, R13.H0_H0 ;  /* 0x2000000dff137230 */ /* 0x000fe20000004100 */
[----:B------:R-:W-:Y:S01]  /*15c0*/  FFMA.FTZ R35, R12, R30, R35 ;  /* 0x0000001e0c237223 */ /* 0x000fe20000010023 */
[----:B------:R-:W-:Y:S01]  /*15d0*/  HADD2.F32 R12, -RZ, R21.H0_H0 ;  /* 0x20000015ff0c7230 */ /* 0x000fe20000004100 */
[----:B------:R-:W0:Y:S01]  /*15e0*/  LDS.128 R28, [0x40] ;  /* 0x00004000ff1c7984 */ /* 0x000e220000000c00 */
[----:B------:R-:W-:Y:S02]  /*15f0*/  HADD2.F32 R13, -RZ, R13.H1_H1 ;  /* 0x3000000dff0d7230 */ /* 0x000fe40000004100 */
[----:B------:R-:W-:Y:S01]  /*1600*/  HADD2.F32 R21, -RZ, R21.H1_H1 ;  /* 0x30000015ff157230 */ /* 0x000fe20000004100 */
[----:B------:R-:W-:-:S04]  /*1610*/  FFMA.FTZ R12, R19, R12, R32 ;  /* 0x0000000c130c7223 */ /* 0x000fc80000010020 */
[----:B------:R-:W-:Y:S01]  /*1620*/  FFMA.FTZ R13, R13, R21, R16 ;  /* 0x000000150d0d7223 */ /* 0x000fe20000010010 */
[----:B------:R-:W-:Y:S02]  /*1630*/  HADD2.F32 R16, -RZ, R14.H0_H0 ;  /* 0x2000000eff107230 */ /* 0x000fe40000004100 */
[----:B------:R-:W-:Y:S02]  /*1640*/  HADD2.F32 R21, -RZ, R22.H0_H0 ;  /* 0x20000016ff157230 */ /* 0x000fe40000004100 */
[----:B------:R-:W-:Y:S02]  /*1650*/  HADD2.F32 R14, -RZ, R14.H1_H1 ;  /* 0x3000000eff0e7230 */ /* 0x000fe40000004100 */
[----:B------:R-:W-:Y:S01]  /*1660*/  HADD2.F32 R22, -RZ, R22.H1_H1 ;  /* 0x30000016ff167230 */ /* 0x000fe20000004100 */
[----:B------:R-:W-:Y:S01]  /*1670*/  FFMA.FTZ R21, R16, R21, R17 ;  /* 0x0000001510157223 */ /* 0x000fe20000010011 */
[--C-:B------:R-:W-:Y:S02]  /*1680*/  HADD2.F32 R17, -RZ, R15.reuse.H0_H0 ;  /* 0x2000000fff117230 */ /* 0x100fe40000004100 */
[----:B------:R-:W-:Y:S01]  /*1690*/  HADD2.F32 R15, -RZ, R15.H1_H1 ;  /* 0x3000000fff0f7230 */ /* 0x000fe20000004100 */
[----:B------:R-:W-:Y:S01]  /*16a0*/  FFMA.FTZ R22, R14, R22, R33 ;  /* 0x000000160e167223 */ /* 0x000fe20000010021 */
[----:B------:R-:W-:Y:S01]  /*16b0*/  HADD2.F32 R14, -RZ, R23.H1_H1 ;  /* 0x30000017ff0e7230 */ /* 0x000fe20000004100 */
[----:B------:R-:W-:Y:S01]  /*16c0*/  FFMA.FTZ R44, R17, R44, R18 ;  /* 0x0000002c112c7223 */ /* 0x000fe20000010012 */
[--C-:B------:R-:W-:Y:S01]  /*16d0*/  HADD2.F32 R23, -RZ, R24.reuse.H0_H0 ;  /* 0x20000018ff177230 */ /* 0x100fe20000004100 */
[----:B------:R-:W4:Y:S01]  /*16e0*/  LDG.E.128.CONSTANT R16, [R68.64+0x1000] ;  /* 0x0010000a44107981 */ /* 0x000f22000c1e9d00 */
[----:B------:R-:W-:Y:S01]  /*16f0*/  HADD2.F32 R24, -RZ, R24.H1_H1 ;  /* 0x30000018ff187230 */ /* 0x000fe20000004100 */
[----:B------:R-:W-:Y:S01]  /*1700*/  FFMA.FTZ R14, R15, R14, R34 ;  /* 0x0000000e0f0e7223 */ /* 0x000fe20000010022 */
[----:B------:R-:W-:-:S02]  /*1710*/  HADD2.F32 R46, -RZ, R27.H1_H1 ;  /* 0x3000001bff2e7230 */ /* 0x000fc40000004100 */
[--C-:B0-----:R-:W-:Y:S02]  /*1720*/  HADD2.F32 R15, -RZ, R28.reuse.H0_H0 ;  /* 0x2000001cff0f7230 */ /* 0x101fe40000004100 */
[----:B------:R-:W-:Y:S02]  /*1730*/  HADD2.F32 R28, -RZ, R28.H1_H1 ;  /* 0x3000001cff1c7230 */ /* 0x000fe40000004100 */
[----:B------:R-:W-:Y:S01]  /*1740*/  HADD2.F32 R45, -RZ, R30.H1_H1 ;  /* 0x3000001eff2d7230 */ /* 0x000fe20000004100 */
[----:B------:R-:W-:Y:S01]  /*1750*/  FFMA.FTZ R15, R15, R23, R20 ;  /* 0x000000170f0f7223 */ /* 0x000fe20000010014 */
[----:B------:R-:W-:Y:S01]  /*1760*/  HADD2.F32 R23, -RZ, R29.H0_H0 ;  /* 0x2000001dff177230 */ /* 0x000fe20000004100 */
        /* <DEDUP_REMOVED lines=9> */
[----:B------:R-:W-:Y:S02]  /*1800*/  HADD2.F32 R12, -RZ, R30.H0_H0 ;  /* 0x2000001eff0c7230 */ /* 0x000fe40000004100 */
[--C-:B------:R-:W-:Y:S01]  /*1810*/  HADD2.F32 R13, -RZ, R31.reuse.H0_H0 ;  /* 0x2000001fff0d7230 */ /* 0x100fe20000004100 */
[----:B------:R-:W-:Y:S01]  /*1820*/  FFMA.FTZ R45, R45, R26, R22 ;  /* 0x0000001a2d2d7223 */ /* 0x000fe20000010016 */
[----:B------:R-:W-:Y:S01]  /*1830*/  HADD2.F32 R31, -RZ, R31.H1_H1 ;  /* 0x3000001fff1f7230 */ /* 0x000fe20000004100 */
[----:B------:R-:W-:Y:S01]  /*1840*/  FFMA.FTZ R29, R12, R29, R21 ;  /* 0x0000001d0c1d7223 */ /* 0x000fe20000010015 */
[----:B------:R-:W-:Y:S01]  /*1850*/  HADD2.F32 R12, -RZ, R27.H0_H0 ;  /* 0x2000001bff0c7230 */ /* 0x000fe20000004100 */
[----:B------:R-:W4:Y:S01]  /*1860*/  LDG.E.128.CONSTANT R20, [R68.64+0x1200] ;  /* 0x0012000a44147981 */ /* 0x000f22000c1e9d00 */
[----:B------:R-:W-:-:S03]  /*1870*/  HADD2.F32 R47, -RZ, R36.H0_H0 ;  /* 0x20000024ff2f7230 */ /* 0x000fc60000004100 */
[----:B------:R-:W-:Y:S02]  /*1880*/  FFMA.FTZ R44, R13, R12, R44 ;  /* 0x0000000c0d2c7223 */ /* 0x000fe4000001002c */
[----:B------:R-:W-:Y:S01]  /*1890*/  FFMA.FTZ R46, R31, R46, R14 ;  /* 0x0000002e1f2e7223 */ /* 0x000fe2000001000e */
[----:B0-----:R-:W-:-:S05]  /*18a0*/  HADD2.F32 R12, -RZ, R32.H0_H0 ;  /* 0x20000020ff0c7230 */ /* 0x001fca0000004100 */
[----:B------:R-:W-:Y:S02]  /*18b0*/  FFMA.FTZ R47, R12, R47, R15 ;  /* 0x0000002f0c2f7223 */ /* 0x000fe4000001000f */
[----:B------:R-:W0:Y:S01]  /*18c0*/  LDS.128 R12, [0x60] ;  /* 0x00006000ff0c7984 */ /* 0x000e220000000c00 */
[----:B------:R-:W-:Y:S02]  /*18d0*/  HADD2.F32 R27, -RZ, R33.H0_H0 ;  /* 0x20000021ff1b7230 */ /* 0x000fe40000004100 */
[----:B------:R-:W-:Y:S02]  /*18e0*/  HADD2.F32 R26, -RZ, R37.H0_H0 ;  /* 0x20000025ff1a7230 */ /* 0x000fe40000004100 */
[----:B------:R-:W-:Y:S02]  /*18f0*/  HADD2.F32 R65, -RZ, R32.H1_H1 ;  /* 0x30000020ff417230 */ /* 0x000fe40000004100 */
[----:B------:R-:W-:Y:S01]  /*1900*/  HADD2.F32 R36, -RZ, R36.H1_H1 ;  /* 0x30000024ff247230 */ /* 0x000fe20000004100 */
[----:B------:R-:W-:Y:S01]  /*1910*/  FFMA.FTZ R24, R27, R26, R24 ;  /* 0x0000001a1b187223 */ /* 0x000fe20000010018 */
[----:B------:R-:W-:-:S02]  /*1920*/  HADD2.F32 R26, -RZ, R33.H1_H1 ;  /* 0x30000021ff1a7230 */ /* 0x000fc40000004100 */
        /* <DEDUP_REMOVED lines=12> */
[----:B------:R-:W4:Y:S01]  /*19f0*/  LDG.E.128.CONSTANT R32, [R68.64+0x1400] ;  /* 0x0014000a44207981 */ /* 0x000f22000c1e9d00 */
[----:B------:R-:W-:Y:S01]  /*1a00*/  FFMA.FTZ R44, R27, R26, R44 ;  /* 0x0000001a1b2c7223 */ /* 0x000fe2000001002c */
[----:B------:R-:W-:Y:S02]  /*1a10*/  HADD2.F32 R39, -RZ, R39.H1_H1 ;  /* 0x30000027ff277230 */ /* 0x000fe40000004100 */
[--C-:B0-----:R-:W-:Y:S02]  /*1a20*/  HADD2.F32 R26, -RZ, R12.reuse.H0_H0 ;  /* 0x2000000cff1a7230 */ /* 0x101fe40000004100 */
[----:B------:R-:W-:Y:S02]  /*1a30*/  HADD2.F32 R63, -RZ, R13.H0_H0 ;  /* 0x2000000dff3f7230 */ /* 0x000fe40000004100 */
[----:B------:R-:W-:Y:S01]  /*1a40*/  HADD2.F32 R12, -RZ, R12.H1_H1 ;  /* 0x3000000cff0c7230 */ /* 0x000fe20000004100 */
[----:B------:R-:W-:Y:S02]  /*1a50*/  FFMA.FTZ R46, R29, R39, R46 ;  /* 0x000000271d2e7223 */ /* 0x000fe4000001002e */
[----:B------:R-:W0:Y:S01]  /*1a60*/  LDS.128 R36, [0x70] ;  /* 0x00007000ff247984 */ /* 0x000e220000000c00 */
[----:B--2---:R-:W-:-:S02]  /*1a70*/  HADD2.F32 R27, -RZ, R40.H0_H0 ;  /* 0x20000028ff1b7230 */ /* 0x004fc40000004100 */
[----:B------:R-:W-:-:S03]  /*1a80*/  HADD2.F32 R40, -RZ, R40.H1_H1 ;  /* 0x30000028ff287230 */ /* 0x000fc60000004100 */
[----:B------:R-:W-:Y:S01]  /*1a90*/  FFMA.FTZ R47, R26, R27, R47 ;  /* 0x0000001b1a2f7223 */ /* 0x000fe2000001002f */
[----:B------:R-:W-:Y:S02]  /*1aa0*/  HADD2.F32 R26, -RZ, R13.H1_H1 ;  /* 0x3000000dff1a7230 */ /* 0x000fe40000004100 */
[--C-:B------:R-:W-:Y:S02]  /*1ab0*/  HADD2.F32 R13, -RZ, R41.reuse.H0_H0 ;  /* 0x20000029ff0d7230 */ /* 0x100fe40000004100 */
[----:B------:R-:W-:Y:S01]  /*1ac0*/  HADD2.F32 R41, -RZ, R41.H1_H1 ;  /* 0x30000029ff297230 */ /* 0x000fe20000004100 */
[----:B------:R-:W-:Y:S02]  /*1ad0*/  FFMA.FTZ R65, R12, R40, R65 ;  /* 0x000000280c417223 */ /* 0x000fe40000010041 */
[----:B------:R-:W-:Y:S02]  /*1ae0*/  FFMA.FTZ R63, R63, R13, R24 ;  /* 0x0000000d3f3f7223 */ /* 0x000fe40000010018 */
[----:B------:R-:W-:-:S02]  /*1af0*/  FFMA.FTZ R40, R26, R41, R25 ;  /* 0x000000291a287223 */ /* 0x000fc40000010019 */
[----:B------:R-:W2:Y:S01]  /*1b00*/  LDG.E.128.CONSTANT R24, [R68.64+0x1600] ;  /* 0x0016000a44187981 */ /* 0x000ea2000c1e9d00 */
[----:B------:R-:W-:Y:S02]  /*1b10*/  HADD2.F32 R41, -RZ, R14.H0_H0 ;  /* 0x2000000eff297230 */ /* 0x000fe40000004100 */
[----:B------:R-:W-:Y:S02]  /*1b20*/  HADD2.F32 R12, -RZ, R42.H0_H0 ;  /* 0x2000002aff0c7230 */ /* 0x000fe40000004100 */
[----:B------:R-:W-:-:S03]  /*1b30*/  HADD2.F32 R13, -RZ, R15.H0_H0 ;  /* 0x2000000fff0d7230 */ /* 0x000fc60000004100 */
[----:B------:R-:W-:Y:S01]  /*1b40*/  FFMA.FTZ R41, R41, R12, R28 ;  /* 0x0000000c29297223 */ /* 0x000fe2000001001c */
[--C-:B------:R-:W-:Y:S01]  /*1b50*/  HADD2.F32 R12, -RZ, R43.reuse.H0_H0 ;  /* 0x2000002bff0c7230 */ /* 0x100fe20000004100 */
[----:B------:R-:W2:Y:S01]  /*1b60*/  LDG.E.128.CONSTANT R28, [R68.64+0x1800] ;  /* 0x0018000a441c7981 */ /* 0x000ea2000c1e9d00 */
[----:B------:R-:W-:Y:S02]  /*1b70*/  HADD2.F32 R14, -RZ, R14.H1_H1 ;  /* 0x3000000eff0e7230 */ /* 0x000fe40000004100 */
[----:B------:R-:W-:Y:S01]  /*1b80*/  HADD2.F32 R42, -RZ, R42.H1_H1 ;  /* 0x3000002aff2a7230 */ /* 0x000fe20000004100 */
[----:B------:R-:W-:Y:S01]  /*1b90*/  FFMA.FTZ R44, R13, R12, R44 ;  /* 0x0000000c0d2c7223 */ /* 0x000fe2000001002c */
[----:B------:R-:W-:Y:S02]  /*1ba0*/  HADD2.F32 R43, -RZ, R43.H1_H1 ;  /* 0x3000002bff2b7230 */ /* 0x000fe40000004100 */
[----:B------:R-:W-:Y:S02]  /*1bb0*/  HADD2.F32 R15, -RZ, R15.H1_H1 ;  /* 0x3000000fff0f7230 */ /* 0x000fe40000004100 */
[----:B0-----:R-:W-:Y:S01]  /*1bc0*/  HADD2.F32 R12, -RZ, R36.H0_H0 ;  /* 0x20000024ff0c7230 */ /* 0x001fe20000004100 */
[----:B------:R-:W-:-:S02]  /*1bd0*/  FFMA.FTZ R45, R14, R42, R45 ;  /* 0x0000002a0e2d7223 */ /* 0x000fc4000001002d */
[----:B------:R-:W-:Y:S01]  /*1be0*/  FFMA.FTZ R46, R15, R43, R46 ;  /* 0x0000002b0f2e7223 */ /* 0x000fe2000001002e */
[----:B---3--:R-:W-:-:S05]  /*1bf0*/  HADD2.F32 R13, -RZ, R8.H0_H0 ;  /* 0x20000008ff0d7230 */ /* 0x008fca0000004100 */
[----:B------:R-:W-:Y:S02]  /*1c00*/  FFMA.FTZ R47, R12, R13, R47 ;  /* 0x0000000d0c2f7223 */ /* 0x000fe4000001002f */
[----:B------:R-:W3:Y:S01]  /*1c10*/  LDG.E.128.CONSTANT R12, [R68.64+0x1a00] ;  /* 0x001a000a440c7981 */ /* 0x000ee2000c1e9d00 */
[----:B------:R-:W-:Y:S02]  /*1c20*/  HADD2.F32 R36, -RZ, R36.H1_H1 ;  /* 0x30000024ff247230 */ /* 0x000fe40000004100 */
[----:B------:R-:W-:-:S05]  /*1c30*/  HADD2.F32 R8, -RZ, R8.H1_H1 ;  /* 0x30000008ff087230 */ /* 0x000fca0000004100 */
[----:B------:R-:W-:Y:S01]  /*1c40*/  FFMA.FTZ R65, R36, R8, R65 ;  /* 0x0000000824417223 */ /* 0x000fe20000010041 */
[----:B------:R-:W-:Y:S02]  /*1c50*/  HADD2.F32 R8, -RZ, R37.H0_H0 ;  /* 0x20000025ff087230 */ /* 0x000fe40000004100 */
[----:B------:R-:W-:Y:S02]  /*1c60*/  HADD2.F32 R36, -RZ, R9.H0_H0 ;  /* 0x20000009ff247230 */ /* 0x000fe40000004100 */
        /* <DEDUP_REMOVED lines=8> */
[----:B------:R-:W-:Y:S02]  /*1cf0*/  HADD2.F32 R9, -RZ, R39.H0_H0 ;  /* 0x20000027ff097230 */ /* 0x000fe40000004100 */
[--C-:B------:R-:W-:Y:S02]  /*1d00*/  HADD2.F32 R8, -RZ, R11.reuse.H0_H0 ;  /* 0x2000000bff087230 */ /* 0x100fe40000004100 */
[----:B------:R-:W-:Y:S02]  /*1d10*/  HADD2.F32 R38, -RZ, R38.H1_H1 ;  /* 0x30000026ff267230 */ /* 0x000fe40000004100 */
[----:B------:R-:W-:Y:S01]  /*1d20*/  HADD2.F32 R10, -RZ, R10.H1_H1 ;  /* 0x3000000aff0a7230 */ /* 0x000fe20000004100 */
[----:B------:R-:W-:Y:S01]  /*1d30*/  FFMA.FTZ R44, R9, R8, R44 ;  /* 0x00000008092c7223 */ /* 0x000fe2000001002c */
[----:B------:R-:W-:-:S02]  /*1d40*/  HADD2.F32 R11, -RZ, R11.H1_H1 ;  /* 0x3000000bff0b7230 */ /* 0x000fc40000004100 */
[----:B------:R-:W-:Y:S01]  /*1d50*/  HADD2.F32 R39, -RZ, R39.H1_H1 ;  /* 0x30000027ff277230 */ /* 0x000fe20000004100 */
[----:B------:R-:W-:-:S04]  /*1d60*/  FFMA.FTZ R45, R38, R10, R45 ;  /* 0x0000000a262d7223 */ /* 0x000fc8000001002d */
[----:B------:R-:W-:Y:S01]  /*1d70*/  FFMA.FTZ R46, R39, R11, R46 ;  /* 0x0000000b272e7223 */ /* 0x000fe2000001002e */
[----:B0-----:R-:W-:Y:S02]  /*1d80*/  HADD2.F32 R8, -RZ, R40.H0_H0 ;  /* 0x20000028ff087230 */ /* 0x001fe40000004100 */
[----:B----4-:R-:W-:-:S05]  /*1d90*/  HADD2.F32 R9, -RZ, R16.H0_H0 ;  /* 0x20000010ff097230 */ /* 0x010fca0000004100 */
[----:B------:R-:W-:Y:S02]  /*1da0*/  FFMA.FTZ R47, R8, R9, R47 ;  /* 0x00000009082f7223 */ /* 0x000fe4000001002f */
[----:B------:R-:W0:Y:S01]  /*1db0*/  LDS.128 R8, [0x90] ;  /* 0x00009000ff087984 */ /* 0x000e220000000c00 */
        /* <DEDUP_REMOVED lines=8> */
[----:B------:R-:W-:-:S03]  /*1e40*/  HADD2.F32 R16, -RZ, R42.H0_H0 ;  /* 0x2000002aff107230 */ /* 0x000fc60000004100 */
[----:B------:R-:W-:Y:S01]  /*1e50*/  FFMA.FTZ R36, R41, R17, R36 ;  /* 0x0000001129247223 */ /* 0x000fe20000010024 */
        /* <DEDUP_REMOVED lines=8> */
[----:B------:R-:W-:-:S02]  /*1ee0*/  HADD2.F32 R43, -RZ, R43.H1_H1 ;  /* 0x3000002bff2b7230 */ /* 0x000fc40000004100 */
[--C-:B------:R-:W-:Y:S02]  /*1ef0*/  HADD2.F32 R17, -RZ, R20.reuse.H0_H0 ;  /* 0x20000014ff117230 */ /* 0x100fe40000004100 */
[----:B------:R-:W-:Y:S02]  /*1f00*/  HADD2.F32 R20, -RZ, R20.H1_H1 ;  /* 0x30000014ff147230 */ /* 0x000fe40000004100 */
[--C-:B0-----:R-:W-:Y:S02]  /*1f10*/  HADD2.F32 R16, -RZ, R8.reuse.H0_H0 ;  /* 0x20000008ff107230 */ /* 0x101fe40000004100 */
[----:B------:R-:W-:Y:S01]  /*1f20*/  HADD2.F32 R8, -RZ, R8.H1_H1 ;  /* 0x30000008ff087230 */ /* 0x000fe20000004100 */
[----:B------:R-:W-:Y:S02]  /*1f30*/  FFMA.FTZ R45, R42, R18, R45 ;  /* 0x000000122a2d7223 */ /* 0x000fe4000001002d */
[----:B------:R-:W-:Y:S02]  /*1f40*/  FFMA.FTZ R46, R43, R19, R46 ;  /* 0x000000132b2e7223 */ /* 0x000fe4000001002e */
[----:B------:R-:W-:-:S02]  /*1f50*/  FFMA.FTZ R47, R16, R17, R47 ;  /* 0x00000011102f7223 */ /* 0x000fc4000001002f */
[----:B------:R-:W0:Y:S01]  /*1f60*/  LDS.128 R16, [0xa0] ;  /* 0x0000a000ff107984 */ /* 0x000e220000000c00 */
[----:B------:R-:W-:Y:S01]  /*1f70*/  FFMA.FTZ R65, R8, R20, R65 ;  /* 0x0000001408417223 */ /* 0x000fe20000010041 */
[----:B------:R-:W-:Y:S02]  /*1f80*/  HADD2.F32 R8, -RZ, R9.H0_H0 ;  /* 0x20000009ff087230 */ /* 0x000fe40000004100 */
[----:B------:R-:W-:Y:S02]  /*1f90*/  HADD2.F32 R20, -RZ, R21.H0_H0 ;  /* 0x20000015ff147230 */ /* 0x000fe40000004100 */
        /* <DEDUP_REMOVED lines=24> */
[----:B------:R-:W-:Y:S01]  /*2120*/  FFMA.FTZ R65, R16, R32, R65 ;  /* 0x0000002010417223 */ /* 0x000fe20000010041 */
[----:B------:R-:W-:-:S02]  /*2130*/  HADD2.F32 R16, -RZ, R34.H0_H0 ;  /* 0x20000022ff107230 */ /* 0x000fc40000004100 */
[--C-:B------:R-:W-:Y:S02]  /*2140*/  HADD2.F32 R10, -RZ, R17.reuse.H0_H0 ;  /* 0x20000011ff0a7230 */ /* 0x100fe40000004100 */
[----:B------:R-:W-:Y:S02]  /*2150*/  HADD2.F32 R21, -RZ, R17.H1_H1 ;  /* 0x30000011ff157230 */ /* 0x000fe40000004100 */
[----:B------:R-:W-:Y:S02]  /*2160*/  HADD2.F32 R33, -RZ, R33.H1_H1 ;  /* 0x30000021ff217230 */ /* 0x000fe40000004100 */
        /* <DEDUP_REMOVED lines=9> */
[----:B------:R-:W0:Y:S01]  /*2200*/  LDS.128 R8, [0xc0] ;  /* 0x0000c000ff087984 */ /* 0x000e220000000c00 */
[----:B------:R-:W-:-:S02]  /*2210*/  HADD2.F32 R19, -RZ, R19.H1_H1 ;  /* 0x30000013ff137230 */ /* 0x000fc40000004100 */
[--C-:B-1----:R-:W-:Y:S01]  /*2220*/  HADD2.F32 R18, -RZ, R36.reuse.H0_H0 ;  /* 0x20000024ff127230 */ /* 0x102fe20000004100 */
[----:B------:R-:W-:Y:S02]  /*2230*/  FFMA.FTZ R44, R16, R17, R44 ;  /* 0x00000011102c7223 */ /* 0x000fe4000001002c */
[----:B------:R-:W-:Y:S01]  /*2240*/  FFMA.FTZ R35, R19, R35, R46 ;  /* 0x0000002313237223 */ /* 0x000fe2000001002e */
[----:B------:R-:W-:Y:S02]  /*2250*/  HADD2.F32 R36, -RZ, R36.H1_H1 ;  /* 0x30000024ff247230 */ /* 0x000fe40000004100 */
[----:B--2---:R-:W-:-:S05]  /*2260*/  HADD2.F32 R22, -RZ, R24.H0_H0 ;  /* 0x20000018ff167230 */ /* 0x004fca0000004100 */
[----:B------:R-:W-:Y:S02]  /*2270*/  FFMA.FTZ R47, R18, R22, R47 ;  /* 0x00000016122f7223 */ /* 0x000fe4000001002f */
[----:B------:R-:W1:Y:S01]  /*2280*/  LDS.128 R16, [0xd0] ;  /* 0x0000d000ff107984 */ /* 0x000e620000000c00 */
[----:B------:R-:W-:Y:S02]  /*2290*/  HADD2.F32 R24, -RZ, R24.H1_H1 ;  /* 0x30000018ff187230 */ /* 0x000fe40000004100 */
[----:B------:R-:W-:Y:S02]  /*22a0*/  HADD2.F32 R22, -RZ, R37.H0_H0 ;  /* 0x20000025ff167230 */ /* 0x000fe40000004100 */
[----:B------:R-:W-:Y:S01]  /*22b0*/  HADD2.F32 R23, -RZ, R25.H0_H0 ;  /* 0x20000019ff177230 */ /* 0x000fe20000004100 */
[----:B------:R-:W-:Y:S01]  /*22c0*/  FFMA.FTZ R65, R36, R24, R65 ;  /* 0x0000001824417223 */ /* 0x000fe20000010041 */
[----:B------:R-:W-:Y:S02]  /*22d0*/  HADD2.F32 R36, -RZ, R27.H0_H0 ;  /* 0x2000001bff247230 */ /* 0x000fe40000004100 */
[----:B------:R-:W-:Y:S01]  /*22e0*/  HADD2.F32 R33, -RZ, R39.H0_H0 ;  /* 0x20000027ff217230 */ /* 0x000fe20000004100 */
[----:B------:R-:W-:Y:S01]  /*22f0*/  FFMA.FTZ R63, R22, R23, R63 ;  /* 0x00000017163f7223 */ /* 0x000fe2000001003f */
[----:B------:R-:W-:-:S02]  /*2300*/  HADD2.F32 R25, -RZ, R25.H1_H1 ;  /* 0x30000019ff197230 */ /* 0x000fc40000004100 */
[----:B------:R-:W-:Y:S01]  /*2310*/  HADD2.F32 R22, -RZ, R37.H1_H1 ;  /* 0x30000025ff167230 */ /* 0x000fe20000004100 */
[----:B------:R-:W-:Y:S01]  /*2320*/  FFMA.FTZ R44, R33, R36, R44 ;  /* 0x00000024212c7223 */ /* 0x000fe2000001002c */
[--C-:B------:R-:W-:Y:S02]  /*2330*/  HADD2.F32 R24, -RZ, R26.reuse.H0_H0 ;  /* 0x2000001aff187230 */ /* 0x100fe40000004100 */
[----:B------:R-:W-:Y:S02]  /*2340*/  HADD2.F32 R40, -RZ, R27.H1_H1 ;  /* 0x3000001bff287230 */ /* 0x000fe40000004100 */
[----:B------:R-:W-:Y:S02]  /*2350*/  HADD2.F32 R32, -RZ, R39.H1_H1 ;  /* 0x30000027ff207230 */ /* 0x000fe40000004100 */
[----:B------:R-:W-:Y:S02]  /*2360*/  HADD2.F32 R26, -RZ, R26.H1_H1 ;  /* 0x3000001aff1a7230 */ /* 0x000fe40000004100 */
[----:B------:R-:W-:-:S02]  /*2370*/  HADD2.F32 R23, -RZ, R38.H0_H0 ;  /* 0x20000026ff177230 */ /* 0x000fc40000004100 */
[----:B------:R-:W-:Y:S02]  /*2380*/  HADD2.F32 R27, -RZ, R38.H1_H1 ;  /* 0x30000026ff1b7230 */ /* 0x000fe40000004100 */
[--C-:B------:R-:W-:Y:S01]  /*2390*/  HADD2.F32 R33, -RZ, R29.reuse.H0_H0 ;  /* 0x2000001dff217230 */ /* 0x100fe20000004100 */
[----:B------:R-:W-:Y:S01]  /*23a0*/  FFMA.FTZ R21, R22, R25, R21 ;  /* 0x0000001916157223 */ /* 0x000fe20000010015 */
[----:B------:R-:W-:Y:S02]  /*23b0*/  HADD2.F32 R29, -RZ, R29.H1_H1 ;  /* 0x3000001dff1d7230 */ /* 0x000fe40000004100 */
[----:B0-----:R-:W-:Y:S01]  /*23c0*/  HADD2.F32 R36, -RZ, R9.H1_H1 ;  /* 0x30000009ff247230 */ /* 0x001fe20000004100 */
        /* <DEDUP_REMOVED lines=12> */
[----:B------:R-:W-:Y:S02]  /*2490*/  HADD2.F32 R30, -RZ, R9.H0_H0 ;  /* 0x20000009ff1e7230 */ /* 0x000fe40000004100 */
[----:B------:R-:W-:-:S02]  /*24a0*/  HADD2.F32 R9, -RZ, R10.H0_H0 ;  /* 0x2000000aff097230 */ /* 0x000fc40000004100 */
[--C-:B-1----:R-:W-:Y:S02]  /*24b0*/  HADD2.F32 R29, -RZ, R16.reuse.H0_H0 ;  /* 0x20000010ff1d7230 */ /* 0x102fe40000004100 */
[----:B------:R-:W-:Y:S02]  /*24c0*/  HADD2.F32 R31, -RZ, R16.H1_H1 ;  /* 0x30000010ff1f7230 */ /* 0x000fe40000004100 */
[--C-:B---3--:R-:W-:Y:S01]  /*24d0*/  HADD2.F32 R16, -RZ, R12.reuse.H0_H0 ;  /* 0x2000000cff107230 */ /* 0x108fe20000004100 */
[----:B------:R-:W-:Y:S01]  /*24e0*/  FFMA.FTZ R24, R24, R32, R47 ;  /* 0x0000002018187223 */ /* 0x000fe2000001002f */
[----:B------:R-:W-:Y:S01]  /*24f0*/  HADD2.F32 R12, -RZ, R12.H1_H1 ;  /* 0x3000000cff0c7230 */ /* 0x000fe20000004100 */
[----:B------:R-:W-:Y:S02]  /*2500*/  FFMA.FTZ R26, R26, R28, R65 ;  /* 0x0000001c1a1a7223 */ /* 0x000fe40000010041 */
[----:B------:R-:W-:Y:S01]  /*2510*/  FFMA.FTZ R9, R9, R27, R20 ;  /* 0x0000001b09097223 */ /* 0x000fe20000010014 */
[----:B------:R-:W-:Y:S01]  /*2520*/  HADD2.F32 R27, -RZ, R17.H0_H0 ;  /* 0x20000011ff1b7230 */ /* 0x000fe20000004100 */
        /* <DEDUP_REMOVED lines=8> */
[----:B------:R-:W-:Y:S01]  /*25b0*/  FADD.FTZ R31, R16, R31 ;  /* 0x0000001f101f7221 */ /* 0x000fe20000010000 */
[----:B------:R-:W-:Y:S01]  /*25c0*/  HADD2.F32 R16, -RZ, R18.H0_H0 ;  /* 0x20000012ff107230 */ /* 0x000fe20000004100 */
[----:B------:R-:W-:Y:S01]  /*25d0*/  FFMA.FTZ R8, R8, R23, R44 ;  /* 0x0000001708087223 */ /* 0x000fe2000001002c */
[----:B------:R-:W-:Y:S01]  /*25e0*/  HADD2.F32 R17, -RZ, R14.H0_H0 ;  /* 0x2000000eff117230 */ /* 0x000fe20000004100 */
[----:B------:R-:W0:Y:S01]  /*25f0*/  I2F R23, R52 ;  /* 0x0000003400177306 */ /* 0x000e220000201400 */
[----:B------:R-:W-:Y:S01]  /*2600*/  HADD2.F32 R10, -RZ, R10.H1_H1 ;  /* 0x3000000aff0a7230 */ /* 0x000fe20000004100 */
[----:B------:R-:W-:-:S02]  /*2610*/  FFMA.FTZ R12, R12, R13, R21 ;  /* 0x0000000d0c0c7223 */ /* 0x000fc40000010015 */
[----:B------:R-:W-:Y:S01]  /*2620*/  FADD.FTZ R31, R20, R31 ;  /* 0x0000001f141f7221 */ /* 0x000fe20000010000 */
[----:B------:R-:W-:Y:S01]  /*2630*/  HADD2.F32 R14, -RZ, R14.H1_H1 ;  /* 0x3000000eff0e7230 */ /* 0x000fe20000004100 */
[----:B------:R-:W-:Y:S01]  /*2640*/  FFMA.FTZ R9, R16, R17, R9 ;  /* 0x0000001110097223 */ /* 0x000fe20000010009 */
[----:B------:R-:W-:Y:S01]  /*2650*/  HADD2.F32 R13, -RZ, R18.H1_H1 ;  /* 0x30000012ff0d7230 */ /* 0x000fe20000004100 */
[----:B------:R-:W-:Y:S02]  /*2660*/  FFMA.FTZ R10, R10, R25, R34 ;  /* 0x000000190a0a7223 */ /* 0x000fe40000010022 */
[----:B------:R-:W-:Y:S01]  /*2670*/  FADD.FTZ R16, R12, R31 ;  /* 0x0000001f0c107221 */ /* 0x000fe20000010000 */
[--C-:B------:R-:W-:Y:S02]  /*2680*/  HADD2.F32 R20, -RZ, R15.reuse.H0_H0 ;  /* 0x2000000fff147230 */ /* 0x100fe40000004100 */
[----:B------:R-:W-:Y:S01]  /*2690*/  HADD2.F32 R21, -RZ, R15.H1_H1 ;  /* 0x3000000fff157230 */ /* 0x000fe20000004100 */
[----:B------:R-:W-:Y:S01]  /*26a0*/  FFMA.FTZ R10, R13, R14, R10 ;  /* 0x0000000e0d0a7223 */ /* 0x000fe2000001000a */
[----:B------:R-:W-:Y:S01]  /*26b0*/  HADD2.F32 R11, -RZ, R11.H1_H1 ;  /* 0x3000000bff0b7230 */ /* 0x000fe20000004100 */
[----:B------:R-:W-:Y:S01]  /*26c0*/  FADD.FTZ R9, R9, R16 ;  /* 0x0000001009097221 */ /* 0x000fe20000010000 */
[----:B------:R-:W-:-:S02]  /*26d0*/  HADD2.F32 R15, -RZ, R19.H0_H0 ;  /* 0x20000013ff0f7230 */ /* 0x000fc40000004100 */
[----:B------:R-:W-:Y:S01]  /*26e0*/  HADD2.F32 R12, -RZ, R19.H1_H1 ;  /* 0x30000013ff0c7230 */ /* 0x000fe20000004100 */
[----:B------:R-:W-:Y:S02]  /*26f0*/  FFMA.FTZ R11, R11, R22, R35 ;  /* 0x000000160b0b7223 */ /* 0x000fe40000010023 */
[----:B------:R-:W-:Y:S02]  /*2700*/  FFMA.FTZ R8, R15, R20, R8 ;  /* 0x000000140f087223 */ /* 0x000fe40000010008 */
[----:B------:R-:W-:Y:S01]  /*2710*/  FADD.FTZ R9, R10, R9 ;  /* 0x000000090a097221 */ /* 0x000fe20000010000 */
        /* <DEDUP_REMOVED lines=13> */
.L_x_18687:
[----:B------:R-:W-:-:S05]  /*27f0*/  IMAD.MOV.U32 R9, RZ, RZ, -0x800001 ;  /* 0xff7fffffff097424 */ /* 0x000fca00078e00ff */
[----:B------:R0:W-:Y:S02]  /*2800*/  STS [R54], R9 ;  /* 0x0000000936007388 */ /* 0x0001e40000000800 */
.L_x_18688:
[----:B------:R-:W-:Y:S05]  /*2810*/  BSYNC B1 ;  /* 0x0000000000017941 */ /* 0x000fea0003800000 */
.L_x_18686:
        /* <DEDUP_REMOVED lines=10> */
.L_x_18685:
[----:B------:R-:W-:Y:S05]  /*28c0*/  BSYNC B0 ;  /* 0x0000000000007941 */ /* 0x000fea0003800000 */
.L_x_18684:
[----:B------:R-:W0:Y:S01]  /*28d0*/  SHFL.BFLY PT, R6, R55, 0x10, 0x1f ;  /* 0x0e001f0037067f89 */ /* 0x000e2200000e0000 */
[C---:B------:R-:W-:Y:S01]  /*28e0*/  ISETP.NE.AND P0, PT, R59.reuse, RZ, PT ;  /* 0x000000ff3b00720c */ /* 0x040fe20003f05270 */
[----:B------:R-:W-:Y:S01]  /*28f0*/  BSSY B0, `(.L_x_18690) ;  /* 0x00000fc000007945 */ /* 0x000fe20003800000 */
[----:B------:R-:W-:Y:S02]  /*2900*/  ISETP.GT.AND P1, PT, R59, 0x3, PT ;  /* 0x000000033b00780c */ /* 0x000fe40003f24270 */
[----:B0-----:R-:W-:-:S05]  /*2910*/  FMNMX.FTZ R6, R6, R55, !PT ;  /* 0x0000003706067209 */ /* 0x001fca0007810000 */
[----:B------:R-:W0:Y:S02]  /*2920*/  SHFL.BFLY PT, R3, R6, 0x8, 0x1f ;  /* 0x0d001f0006037f89 */ /* 0x000e2400000e0000 */
[----:B0-----:R-:W-:Y:S02]  /*2930*/  FMNMX.FTZ R7, R6, R3, !PT ;  /* 0x0000000306077209 */ /* 0x001fe40007810000 */
[----:B------:R-:W0:Y:S04]  /*2940*/  S2R R3, SR_TID.X ;  /* 0x0000000000037919 */ /* 0x000e280000002100 */
[----:B------:R-:W1:Y:S01]  /*2950*/  SHFL.BFLY PT, R8, R7, 0x4, 0x1f ;  /* 0x0c801f0007087f89 */ /* 0x000e6200000e0000 */
[----:B0-----:R-:W-:Y:S02]  /*2960*/  @!P0 SHF.R.S32.HI R12, RZ, 0x1f, R3 ;  /* 0x0000001fff0c8819 */ /* 0x001fe40000011403 */
[----:B-1----:R-:W-:-:S02]  /*2970*/  FMNMX.FTZ R8, R7, R8, !PT ;  /* 0x0000000807087209 */ /* 0x002fc40007810000 */
[----:B------:R-:W-:-:S03]  /*2980*/  @!P0 LEA.HI R12, R12, R3, RZ, 0x5 ;  /* 0x000000030c0c8211 */ /* 0x000fc600078f28ff */
[----:B------:R-:W0:Y:S01]  /*2990*/  SHFL.BFLY PT, R9, R8, 0x2, 0x1f ;  /* 0x0c401f0008097f89 */ /* 0x000e2200000e0000 */
[----:B------:R-:W-:Y:S02]  /*29a0*/  @!P0 SHF.R.S32.HI R12, RZ, 0x5, R12 ;  /* 0x00000005ff0c8819 */ /* 0x000fe4000001140c */
        /* <DEDUP_REMOVED lines=35> */
.L_x_18694:
        /* <DEDUP_REMOVED lines=11> */
.L_x_18693:
[----:B------:R-:W-:Y:S05]  /*2c90*/  BSYNC B1 ;  /* 0x0000000000017941 */ /* 0x000fea0003800000 */
.L_x_18692:
        /* <DEDUP_REMOVED lines=10> */
.L_x_18697:
        /* <DEDUP_REMOVED lines=100> */
.L_x_18696:
[----:B------:R-:W-:Y:S05]  /*3380*/  BSYNC B1 ;  /* 0x0000000000017941 */ /* 0x000fea0003800000 */
.L_x_18695:
        /* <DEDUP_REMOVED lines=55> */
.L_x_18699:
[----:B------:R-:W-:Y:S05]  /*3700*/  BSYNC B1 ;  /* 0x0000000000017941 */ /* 0x000fea0003800000 */
.L_x_18698:
        /* <DEDUP_REMOVED lines=26> */
.L_x_18691:
[----:B------:R-:W-:Y:S05]  /*38b0*/  BSYNC B0 ;  /* 0x0000000000007941 */ /* 0x000fea0003800000 */
.L_x_18690:
        /* <DEDUP_REMOVED lines=27> */
[----:B------:R-:W-:Y:S01]  /*3a70*/  BSSY B1, `(.L_x_18702) ;  /* 0x000001b000017945 */ /* 0x000fe20003800000 */
[----:B------:R-:W-:Y:S02]  /*3a80*/  IMAD.MOV.U32 R11, RZ, RZ, R3 ;  /* 0x000000ffff0b7224 */ /* 0x000fe400078e0003 */
        /* <DEDUP_REMOVED lines=17> */
.L_x_18704:
        /* <DEDUP_REMOVED lines=8> */
.L_x_18703:
[----:B------:R-:W-:Y:S05]  /*3c20*/  BSYNC B1 ;  /* 0x0000000000017941 */ /* 0x000fea0003800000 */
.L_x_18702:
        /* <DEDUP_REMOVED lines=10> */
.L_x_18707:
        /* <DEDUP_REMOVED lines=52> */
.L_x_18706:
[----:B------:R-:W-:Y:S05]  /*4010*/  BSYNC B1 ;  /* 0x0000000000017941 */ /* 0x000fea0003800000 */
.L_x_18705:
        /* <DEDUP_REMOVED lines=31> */
.L_x_18709:
[----:B------:R-:W-:Y:S05]  /*4210*/  BSYNC B1 ;  /* 0x0000000000017941 */ /* 0x000fea0003800000 */
.L_x_18708:
        /* <DEDUP_REMOVED lines=14> */
.L_x_18701:
[----:B------:R-:W-:Y:S05]  /*4300*/  BSYNC B0 ;  /* 0x0000000000007941 */ /* 0x000fea0003800000 */
.L_x_18700:
        /* <DEDUP_REMOVED lines=32> */
.L_x_18711:
[----:B------:R-:W-:Y:S05]  /*4510*/  BSYNC B0 ;  /* 0x0000000000007941 */ /* 0x000fea0003800000 */
.L_x_18710:
        /* <DEDUP_REMOVED lines=10> */
.L_x_18713:
        /* <DEDUP_REMOVED lines=9> */
[----:B------:R-:W-:Y:S01]  /*4650*/  CS2R R36, SRZ ;  /* 0x0000000000247805 */ /* 0x000fe2000001ff00 */
        /* <DEDUP_REMOVED lines=50> */
.L_x_18745:
        /* <DEDUP_REMOVED lines=47> */
[----:B------:R-:W1:Y:S01]  /*4c70*/  LDS.128 R16, [R39] ;  /* 0x0000000027107984 */ /* 0x000e620000000c00 */
[----:B0-----:R-:W-:Y:S02]  /*4c80*/  F2FP.PACK_AB R57, R13, R12 ;  /* 0x0000000c0d39723e */ /* 0x001fe400000000ff */
[----:B-----5:R-:W-:Y:S01]  /*4c90*/  F2FP.PACK_AB R58, R15, R14 ;  /* 0x0000000e0f3a723e */ /* 0x020fe200000000ff */
[----:B------:R-:W-:Y:S01]  /*4ca0*/  BSSY B2, `(.L_x_18717) ;  /* 0x0000031000027945 */ /* 0x000fe20003800000 */
[----:B-1----:R-:W-:Y:S02]  /*4cb0*/  F2FP.PACK_AB R63, R17, R16 ;  /* 0x00000010113f723e */ /* 0x002fe400000000ff */
[----:B------:R-:W-:-:S02]  /*4cc0*/  F2FP.PACK_AB R60, R19, R18 ;  /* 0x00000012133c723e */ /* 0x000fc400000000ff */
        /* <DEDUP_REMOVED lines=9> */
[----:B------:R-:W-:Y:S02]  /*4d60*/  LEA.HI.X.SX32 R13, R53, R55, 0x1, P3 ;  /* 0x00000037350d7211 */ /* 0x000fe400018f0eff */
[C---:B------:R-:W-:Y:S02]  /*4d70*/  LEA R20, P1, R12.reuse, c[0x0][0x188], 0x1 ;  /* 0x000062000c147a11 */ /* 0x040fe400078208ff */
[----:B------:R-:W-:Y:S02]  /*4d80*/  LEA.HI.X R23, R21, c[0x0][0x18c], R24, 0x1, P2 ;  /* 0x0000630015177a11 */ /* 0x000fe400010f0c18 */
[----:B------:R-:W-:-:S03]  /*4d90*/  LEA.HI.X R21, R12, c[0x0][0x18c], R13, 0x1, P1 ;  /* 0x000063000c157a11 */ /* 0x000fc600008f0c0d */
[----:B------:R0:W5:Y:S01]  /*4da0*/  LDG.E.128.CONSTANT R12, [R22.64] ;  /* 0x0000000a160c7981 */ /* 0x000162000c1e9d00 */
[----:B------:R-:W-:Y:S05]  /*4db0*/  @P0 BRA `(.L_x_18718) ;  /* 0x000001f000000947 */ /* 0x000fea0003800000 */
[C---:B------:R-:W-:Y:S02]  /*4dc0*/  IADD3 R19, R41.reuse, 0x3, RZ ;  /* 0x0000000329137810 */ /* 0x040fe40007ffe0ff */
        /* <DEDUP_REMOVED lines=8> */
[C---:B------:R-:W-:Y:S02]  /*4e50*/  IADD3 R25, R41.reuse, 0x6, RZ ;  /* 0x0000000629197810 */ /* 0x040fe40007ffe0ff */
[----:B------:R-:W-:Y:S02]  /*4e60*/  IADD3 R19, R41, 0x1, RZ ;  /* 0x0000000129137810 */ /* 0x000fe40007ffe0ff */
[----:B------:R-:W-:-:S02]  /*4e70*/  ISETP.GE.AND P2, PT, R17, R64, PT ;  /* 0x000000401100720c */ /* 0x000fc40003f46270 */
[----:B-----5:R-:W-:Y:S02]  /*4e80*/  SEL R17, R14, RZ, !P6 ;  /* 0x000000ff0e117207 */ /* 0x020fe40007000000 */
[C---:B------:R-:W-:Y:S02]  /*4e90*/  PRMT R14, R13.reuse, 0x7632, R14 ;  /* 0x000076320d0e7816 */ /* 0x040fe4000000000e */
[----:B------:R-:W-:Y:S02]  /*4ea0*/  SEL R16, R13, RZ, !P1 ;  /* 0x000000ff0d107207 */ /* 0x000fe40004800000 */
[-C--:B------:R-:W-:Y:S02]  /*4eb0*/  ISETP.GE.AND P5, PT, R25, R64.reuse, PT ;  /* 0x000000401900720c */ /* 0x080fe40003fa6270 */
[----:B------:R-:W-:Y:S02]  /*4ec0*/  ISETP.GE.AND P1, PT, R19, R64, PT ;  /* 0x000000401300720c */ /* 0x000fe40003f26270 */
[----:B------:R-:W-:-:S02]  /*4ed0*/  PRMT R19, R15, 0x7632, R19 ;  /* 0x000076320f137816 */ /* 0x000fc40000000013 */
[----:B------:R-:W-:Y:S02]  /*4ee0*/  ISETP.GE.AND P6, PT, R41, R64, PT ;  /* 0x000000402900720c */ /* 0x000fe40003fc6270 */
[----:B------:R-:W-:Y:S02]  /*4ef0*/  PRMT R18, R14, 0x7632, R18 ;  /* 0x000076320e127816 */ /* 0x000fe40000000012 */
        /* <DEDUP_REMOVED lines=11> */
.L_x_18718:
[----:B------:R-:W-:Y:S05]  /*4fb0*/  BSYNC B2 ;  /* 0x0000000000027941 */ /* 0x000fea0003800000 */
.L_x_18717:
[----:B------:R1:W5:Y:S01]  /*4fc0*/  LDG.E.128.CONSTANT R16, [R22.64+0x200] ;  /* 0x0002000a16107981 */ /* 0x000362000c1e9d00 */
[----:B------:R-:W-:Y:S01]  /*4fd0*/  BSSY B2, `(.L_x_18719) ;  /* 0x0000022000027945 */ /* 0x000fe20003800000 */
[----:B-----5:R-:W-:Y:S01]  /*4fe0*/  HFMA2.MMA R13, R58, R13, -RZ ;  /* 0x0000000d3a0d7235 */ /* 0x020fe200001000ff */
[----:B------:R-:W-:Y:S05]  /*4ff0*/  @P0 BRA `(.L_x_18720) ;  /* 0x000001f000000947 */ /* 0x000fea0003800000 */
[C---:B------:R-:W-:Y:S02]  /*5000*/  IADD3 R25, R41.reuse, 0x3, RZ ;  /* 0x0000000329197810 */ /* 0x040fe40007ffe0ff */
[----:B01----:R-:W-:Y:S02]  /*5010*/  IADD3 R23, R41, 0x2, RZ ;  /* 0x0000000229177810 */ /* 0x003fe40007ffe0ff */
        /* <DEDUP_REMOVED lines=9> */
[----:B------:R-:W-:Y:S02]  /*50b0*/  SEL R22, R18, RZ, !P6 ;  /* 0x000000ff12167207 */ /* 0x000fe40007000000 */
[----:B------:R-:W-:Y:S02]  /*50c0*/  IADD3 R25, R41, 0x1, RZ ;  /* 0x0000000129197810 */ /* 0x000fe40007ffe0ff */
[----:B------:R-:W-:Y:S02]  /*50d0*/  PRMT R18, R17, 0x7632, R18 ;  /* 0x0000763211127816 */ /* 0x000fe40000000012 */
        /* <DEDUP_REMOVED lines=17> */
.L_x_18720:
[----:B------:R-:W-:Y:S05]  /*51f0*/  BSYNC B2 ;  /* 0x0000000000027941 */ /* 0x000fea0003800000 */
.L_x_18719:
[----:B01----:R-:W5:Y:S01]  /*5200*/  LDG.E.128.CONSTANT R20, [R20.64] ;  /* 0x0000000a14147981 */ /* 0x003f62000c1e9d00 */
[----:B------:R-:W-:Y:S01]  /*5210*/  HMUL2 R17, R58, R17 ;  /* 0x000000113a117232 */ /* 0x000fe20000000000 */
[----:B------:R-:W-:Y:S01]  /*5220*/  BSSY B2, `(.L_x_18721) ;  /* 0x0000023000027945 */ /* 0x000fe20003800000 */
[----:B------:R-:W-:Y:S02]  /*5230*/  HFMA2.MMA R12, R57, R12, R13 ;  /* 0x0000000c390c7235 */ /* 0x000fe4000000000d */
        /* <DEDUP_REMOVED lines=18> */
[----:B------:R-:W-:Y:S02]  /*5360*/  PRMT R22, R21, 0x7632, R22 ;  /* 0x0000763215167816 */ /* 0x000fe40000000016 */
        /* <DEDUP_REMOVED lines=14> */
.L_x_18722:
[----:B------:R-:W-:Y:S05]  /*5450*/  BSYNC B2 ;  /* 0x0000000000027941 */ /* 0x000fea0003800000 */
.L_x_18721:
[----:B-----5:R-:W-:Y:S01]  /*5460*/  HMUL2 R21, R58, R21 ;  /* 0x000000153a157232 */ /* 0x020fe20000000000 */
[----:B------:R-:W-:Y:S01]  /*5470*/  IADD3 R13, P1, R52, R68, RZ ;  /* 0x00000044340d7210 */ /* 0x000fe20007f3e0ff */
[----:B------:R-:W-:Y:S01]  /*5480*/  HFMA2.MMA R16, R63, R18, R16 ;  /* 0x000000123f107235 */ /* 0x000fe20000000010 */
[----:B------:R-:W-:-:S02]  /*5490*/  HFMA2 R14, R63, R14, R12 ;  /* 0x0000000e3f0e7231 */ /* 0x000fc4000000000c */
[----:B------:R-:W-:Y:S01]  /*54a0*/  LEA R24, P2, R13, c[0x0][0x188], 0x1 ;  /* 0x000062000d187a11 */ /* 0x000fe200078408ff */
[----:B------:R-:W-:Y:S01]  /*54b0*/  HFMA2.MMA R21, R57, R20, R21 ;  /* 0x0000001439157235 */ /* 0x000fe20000000015 */
[----:B------:R-:W-:-:S04]  /*54c0*/  LEA.HI.X.SX32 R20, R52, R55, 0x1, P1 ;  /* 0x0000003734147211 */ /* 0x000fc800008f0eff */
[----:B------:R-:W-:Y:S01]  /*54d0*/  LEA.HI.X R25, R13, c[0x0][0x18c], R20, 0x1, P2 ;  /* 0x000063000d197a11 */ /* 0x000fe200010f0c14 */
[----:B------:R-:W-:Y:S04]  /*54e0*/  BSSY B2, `(.L_x_18723) ;  /* 0x0000023000027945 */ /* 0x000fe80003800000 */
[----:B------:R-:W-:Y:S01]  /*54f0*/  HFMA2 R59, R63, R22, R21 ;  /* 0x000000163f3b7231 */ /* 0x000fe20000000015 */
[----:B------:R-:W5:Y:S01]  /*5500*/  LDG.E.128.CONSTANT R24, [R24.64] ;  /* 0x0000000a18187981 */ /* 0x000f62000c1e9d00 */
[----:B------:R-:W-:Y:S05]  /*5510*/  @P0 BRA `(.L_x_18724) ;  /* 0x000001f000000947 */ /* 0x000fea0003800000 */
[C---:B------:R-:W-:Y:S02]  /*5520*/  IADD3 R17, R41.reuse, 0x3, RZ ;  /* 0x0000000329117810 */ /* 0x040fe40007ffe0ff */
        /* <DEDUP_REMOVED lines=12> */
[----:B-----5:R-:W-:Y:S02]  /*55f0*/  SEL R13, R25, RZ, !P1 ;  /* 0x000000ff190d7207 */ /* 0x020fe40004800000 */
[----:B------:R-:W-:-:S02]  /*5600*/  ISETP.GE.AND P1, PT, R17, R64, PT ;  /* 0x000000401100720c */ /* 0x000fc40003f26270 */
[C---:B------:R-:W-:Y:S02]  /*5610*/  SEL R12, R26.reuse, RZ, !P6 ;  /* 0x000000ff1a0c7207 */ /* 0x040fe40007000000 */
[----:B------:R-:W-:Y:S02]  /*5620*/  ISETP.GE.AND P6, PT, R41, R64, PT ;  /* 0x000000402900720c */ /* 0x000fe40003fc6270 */
[----:B------:R-:W-:Y:S02]  /*5630*/  PRMT R25, R25, 0x7632, R25 ;  /* 0x0000763219197816 */ /* 0x000fe40000000019 */
        /* <DEDUP_REMOVED lines=13> */
.L_x_18724:
[----:B------:R-:W-:Y:S05]  /*5710*/  BSYNC B2 ;  /* 0x0000000000027941 */ /* 0x000fea0003800000 */
.L_x_18723:
[----:B-----5:R-:W-:Y:S01]  /*5720*/  HMUL2 R12, R58, R25 ;  /* 0x000000193a0c7232 */ /* 0x020fe20000000000 */
[C---:B------:R-:W-:Y:S01]  /*5730*/  IADD3 R13, P1, R51.reuse, R68, RZ ;  /* 0x00000044330d7210 */ /* 0x040fe20007f3e0ff */
[----:B------:R-:W-:Y:S01]  /*5740*/  BSSY B2, `(.L_x_18725) ;  /* 0x000002a000027945 */ /* 0x000fe20003800000 */
[----:B------:R-:W-:Y:S01]  /*5750*/  HFMA2.MMA R25, R60, R19, R16 ;  /* 0x000000133c197235 */ /* 0x000fe20000000010 */
[C---:B------:R-:W-:Y:S01]  /*5760*/  HFMA2 R59, R60.reuse, R23, R59 ;  /* 0x000000173c3b7231 */ /* 0x040fe2000000003b */
        /* <DEDUP_REMOVED lines=19> */
[----:B------:R-:W-:-:S02]  /*58a0*/  IADD3 R19, R41, 0x1, RZ ;  /* 0x0000000129137810 */ /* 0x000fc40007ffe0ff */
[----:B------:R-:W-:Y:S02]  /*58b0*/  PRMT R14, R13, 0x7632, R14 ;  /* 0x000076320d0e7816 */ /* 0x000fe4000000000e */
[-C--:B------:R-:W-:Y:S02]  /*58c0*/  ISETP.GE.AND P2, PT, R17, R64.reuse, PT ;  /* 0x000000401100720c */ /* 0x080fe40003f46270 */
[-C--:B------:R-:W-:Y:S02]  /*58d0*/  ISETP.GE.AND P5, PT, R21, R64.reuse, PT ;  /* 0x000000401500720c */ /* 0x080fe40003fa6270 */
[----:B------:R-:W-:Y:S02]  /*58e0*/  SEL R17, R13, RZ, !P1 ;  /* 0x000000ff0d117207 */ /* 0x000fe40004800000 */
[----:B------:R-:W-:Y:S02]  /*58f0*/  ISETP.GE.AND P1, PT, R19, R64, PT ;  /* 0x000000401300720c */ /* 0x000fe40003f26270 */
        /* <DEDUP_REMOVED lines=14> */
.L_x_18726:
[----:B------:R-:W-:Y:S05]  /*59e0*/  BSYNC B2 ;  /* 0x0000000000027941 */ /* 0x000fea0003800000 */
.L_x_18725:
[-C--:B------:R-:W-:Y:S01]  /*59f0*/  IADD3 R16, P1, R50, R68.reuse, RZ ;  /* 0x0000004432107210 */ /* 0x080fe20007f3e0ff */
        /* <DEDUP_REMOVED lines=13> */
[----:B------:R-:W-:-:S04]  /*5ad0*/  IADD3 R13, R41, 0x2, RZ ;  /* 0x00000002290d7810 */ /* 0x000fc80007ffe0ff */
[-C--:B------:R-:W-:Y:S02]  /*5ae0*/  ISETP.GE.AND P1, PT, R13, R64.reuse, PT ;  /* 0x000000400d00720c */ /* 0x080fe40003f26270 */
[----:B------:R-:W-:Y:S02]  /*5af0*/  IADD3 R13, R41, 0x3, RZ ;  /* 0x00000003290d7810 */ /* 0x000fe40007ffe0ff */
[----:B-----5:R-:W-:Y:S02]  /*5b00*/  SEL R18, R21, RZ, !P1 ;  /* 0x000000ff15127207 */ /* 0x020fe40004800000 */
[----:B------:R-:W-:Y:S02]  /*5b10*/  ISETP.GE.AND P2, PT, R13, R64, PT ;  /* 0x000000400d00720c */ /* 0x000fe40003f46270 */
[----:B------:R-:W-:-:S04]  /*5b20*/  PRMT R13, R21, 0x7632, R13 ;  /* 0x00007632150d7816 */ /* 0x000fc8000000000d */
[----:B------:R-:W-:-:S04]  /*5b30*/  SEL R13, R13, RZ, !P2 ;  /* 0x000000ff0d0d7207 */ /* 0x000fc80005000000 */
[----:B------:R-:W-:Y:S02]  /*5b40*/  PRMT R21, R18, 0x5410, R13 ;  /* 0x0000541012157816 */ /* 0x000fe4000000000d */
[----:B------:R-:W-:Y:S02]  /*5b50*/  IADD3 R13, R41, 0x4, RZ ;  /* 0x00000004290d7810 */ /* 0x000fe40007ffe0ff */
[----:B------:R-:W-:Y:S02]  /*5b60*/  PRMT R18, R23, 0x7632, R18 ;  /* 0x0000763217127816 */ /* 0x000fe40000000012 */
[----:B------:R-:W-:Y:S02]  /*5b70*/  ISETP.GE.AND P1, PT, R13, R64, PT ;  /* 0x000000400d00720c */ /* 0x000fe40003f26270 */
[----:B------:R-:W-:-:S04]  /*5b80*/  IADD3 R13, R41, 0x5, RZ ;  /* 0x00000005290d7810 */ /* 0x000fc80007ffe0ff */
[-C--:B------:R-:W-:Y:S02]  /*5b90*/  ISETP.GE.AND P2, PT, R13, R64.reuse, PT ;  /* 0x000000400d00720c */ /* 0x080fe40003f46270 */
[C---:B------:R-:W-:Y:S02]  /*5ba0*/  PRMT R13, R22.reuse, 0x7632, R13 ;  /* 0x00007632160d7816 */ /* 0x040fe4000000000d */
[----:B------:R-:W-:Y:S02]  /*5bb0*/  SEL R22, R22, RZ, !P1 ;  /* 0x000000ff16167207 */ /* 0x000fe40004800000 */
[----:B------:R-:W-:Y:S02]  /*5bc0*/  SEL R13, R13, RZ, !P2 ;  /* 0x000000ff0d0d7207 */ /* 0x000fe40005000000 */
[----:B------:R-:W-:Y:S02]  /*5bd0*/  ISETP.GE.AND P1, PT, R41, R64, PT ;  /* 0x000000402900720c */ /* 0x000fe40003f26270 */
[----:B------:R-:W-:-:S02]  /*5be0*/  PRMT R22, R22, 0x5410, R13 ;  /* 0x0000541016167816 */ /* 0x000fc4000000000d */
        /* <DEDUP_REMOVED lines=13> */
.L_x_18728:
[----:B------:R-:W-:Y:S05]  /*5cc0*/  BSYNC B2 ;  /* 0x0000000000027941 */ /* 0x000fea0003800000 */
.L_x_18727:
[----:B------:R-:W5:Y:S02]  /*5cd0*/  LDG.E.128.CONSTANT R16, [R16.64] ;  /* 0x0000000a10107981 */ /* 0x000f64000c1e9d00 */
[----:B-----5:R-:W-:Y:S01]  /*5ce0*/  HMUL2 R21, R58, R21 ;  /* 0x000000153a157232 */ /* 0x020fe20000000000 */
[----:B------:R-:W-:Y:S01]  /*5cf0*/  BSSY B2, `(.L_x_18729) ;  /* 0x0000023000027945 */ /* 0x000fe20003800000 */
[----:B------:R-:W-:-:S04]  /*5d00*/  HFMA2 R26, R63, R14, R12 ;  /* 0x0000000e3f1a7231 */ /* 0x000fc8000000000c */
[----:B------:R-:W-:Y:S01]  /*5d10*/  HFMA2.MMA R20, R57, R20, R21 ;  /* 0x0000001439147235 */ /* 0x000fe20000000015 */
[----:B------:R-:W-:Y:S05]  /*5d20*/  @P0 BRA `(.L_x_18730) ;  /* 0x000001f000000947 */ /* 0x000fea0003800000 */
[----:B------:R-:W-:Y:S02]  /*5d30*/  IADD3 R13, R41, 0x2, RZ ;  /* 0x00000002290d7810 */ /* 0x000fe40007ffe0ff */
[----:B------:R-:W-:Y:S02]  /*5d40*/  PRMT R12, R17, 0x7632, R12 ;  /* 0x00007632110c7816 */ /* 0x000fe4000000000c */
[-C--:B------:R-:W-:Y:S02]  /*5d50*/  ISETP.GE.AND P1, PT, R13, R64.reuse, PT ;  /* 0x000000400d00720c */ /* 0x080fe40003f26270 */
[----:B------:R-:W-:Y:S02]  /*5d60*/  IADD3 R13, R41, 0x3, RZ ;  /* 0x00000003290d7810 */ /* 0x000fe40007ffe0ff */
[----:B------:R-:W-:Y:S02]  /*5d70*/  SEL R17, R17, RZ, !P1 ;  /* 0x000000ff11117207 */ /* 0x000fe40004800000 */
[----:B------:R-:W-:-:S02]  /*5d80*/  ISETP.GE.AND P2, PT, R13, R64, PT ;  /* 0x000000400d00720c */ /* 0x000fc40003f46270 */
[----:B------:R-:W-:Y:S02]  /*5d90*/  IADD3 R13, R41, 0x4, RZ ;  /* 0x00000004290d7810 */ /* 0x000fe40007ffe0ff */
[----:B------:R-:W-:Y:S02]  /*5da0*/  SEL R12, R12, RZ, !P2 ;  /* 0x000000ff0c0c7207 */ /* 0x000fe40005000000 */
[-C--:B------:R-:W-:Y:S02]  /*5db0*/  ISETP.GE.AND P1, PT, R13, R64.reuse, PT ;  /* 0x000000400d00720c */ /* 0x080fe40003f26270 */
[----:B------:R-:W-:Y:S02]  /*5dc0*/  IADD3 R13, R41, 0x5, RZ ;  /* 0x00000005290d7810 */ /* 0x000fe40007ffe0ff */
[----:B------:R-:W-:Y:S02]  /*5dd0*/  PRMT R17, R17, 0x5410, R12 ;  /* 0x0000541011117816 */ /* 0x000fe4000000000c */
[----:B------:R-:W-:-:S02]  /*5de0*/  ISETP.GE.AND P2, PT, R13, R64, PT ;  /* 0x000000400d00720c */ /* 0x000fc40003f46270 */
[C---:B------:R-:W-:Y:S02]  /*5df0*/  PRMT R12, R18.reuse, 0x7632, R12 ;  /* 0x00007632120c7816 */ /* 0x040fe4000000000c */
        /* <DEDUP_REMOVED lines=12> */
[----:B------:R-:W-:Y:S02]  /*5ec0*/  ISETP.GE.AND P2, PT, R13, R64, PT ;  /* 0x000000400d00720c */ /* 0x000fe40003f46270 */
[----:B------:R-:W-:-:S04]  /*5ed0*/  PRMT R13, R19, 0x7632, R13 ;  /* 0x00007632130d7816 */ /* 0x000fc8000000000d */
[----:B------:R-:W-:Y:S02]  /*5ee0*/  SEL R19, R13, RZ, !P4 ;  /* 0x000000ff0d137207 */ /* 0x000fe40006000000 */
[----:B------:R-:W-:Y:S02]  /*5ef0*/  SEL R13, R12, RZ, !P2 ;  /* 0x000000ff0c0d7207 */ /* 0x000fe40005000000 */
[----:B------:R-:W-:Y:S02]  /*5f00*/  PRMT R19, R14, 0x5410, R19 ;  /* 0x000054100e137816 */ /* 0x000fe40000000013 */
[----:B------:R-:W-:Y:S02]  /*5f10*/  PRMT R16, R16, 0x5410, R13 ;  /* 0x0000541010107816 */ /* 0x000fe4000000000d */
.L_x_18730:
[----:B------:R-:W-:Y:S05]  /*5f20*/  BSYNC B2 ;  /* 0x0000000000027941 */ /* 0x000fea0003800000 */
.L_x_18729:
[C---:B------:R-:W-:Y:S01]  /*5f30*/  IADD3 R13, P1, R48.reuse, R68, RZ ;  /* 0x00000044300d7210 */ /* 0x040fe20007f3e0ff */
        /* <DEDUP_REMOVED lines=11> */
[----:B------:R-:W-:Y:S02]  /*5ff0*/  IADD3 R17, R41, 0x2, RZ ;  /* 0x0000000229117810 */ /* 0x000fe40007ffe0ff */
[----:B-----5:R-:W-:Y:S02]  /*6000*/  PRMT R16, R13, 0x7632, R16 ;  /* 0x000076320d107816 */ /* 0x020fe40000000010 */
        /* <DEDUP_REMOVED lines=29> */
.L_x_18732:
[----:B------:R-:W-:Y:S05]  /*61e0*/  BSYNC B2 ;  /* 0x0000000000027941 */ /* 0x000fea0003800000 */
.L_x_18731:
        /* <DEDUP_REMOVED lines=33> */
[----:B------:R-:W-:Y:S02]  /*6400*/  PRMT R14, R16, 0x7632, R14 ;  /* 0x00007632100e7816 */ /* 0x000fe4000000000e */
[----:B------:R-:W-:Y:S02]  /*6410*/  ISETP.GE.AND P4, PT, R21, R64, PT ;  /* 0x000000401500720c */ /* 0x000fe40003f86270 */
[----:B------:R-:W-:-:S02]  /*6420*/  IADD3 R21, R41, 0x1, RZ ;  /* 0x0000000129157810 */ /* 0x000fc40007ffe0ff */
[----:B------:R-:W-:Y:S02]  /*6430*/  SEL R16, R16, RZ, !P1 ;  /* 0x000000ff10107207 */ /* 0x000fe40004800000 */
[----:B------:R-:W-:Y:S02]  /*6440*/  ISETP.GE.AND P2, PT, R21, R64, PT ;  /* 0x000000401500720c */ /* 0x000fe40003f46270 */
[----:B------:R-:W-:Y:S02]  /*6450*/  SEL R19, R19, RZ, !P3 ;  /* 0x000000ff13137207 */ /* 0x000fe40005800000 */
[----:B------:R-:W-:Y:S02]  /*6460*/  SEL R20, R20, RZ, !P4 ;  /* 0x000000ff14147207 */ /* 0x000fe40006000000 */
[----:B------:R-:W-:Y:S02]  /*6470*/  SEL R21, R14, RZ, !P2 ;  /* 0x000000ff0e157207 */ /* 0x000fe40005000000 */
[----:B------:R-:W-:-:S02]  /*6480*/  PRMT R19, R19, 0x5410, R20 ;  /* 0x0000541013137816 */ /* 0x000fc40000000014 */
[----:B------:R-:W-:Y:S02]  /*6490*/  PRMT R16, R16, 0x5410, R21 ;  /* 0x0000541010107816 */ /* 0x000fe40000000015 */
.L_x_18734:
[----:B------:R-:W-:Y:S05]  /*64a0*/  BSYNC B2 ;  /* 0x0000000000027941 */ /* 0x000fea0003800000 */
.L_x_18733:
[----:B-----5:R-:W-:Y:S01]  /*64b0*/  HMUL2 R17, R58, R17 ;  /* 0x000000113a117232 */ /* 0x020fe20000000000 */
[C---:B------:R-:W-:Y:S01]  /*64c0*/  HFMA2.MMA R13, R60.reuse, R15, R13 ;  /* 0x0000000f3c0d7235 */ /* 0x040fe2000000000d */
[--C-:B------:R-:W-:Y:S02]  /*64d0*/  HADD2.F32 R22, -RZ, R24.reuse.H0_H0 ;  /* 0x20000018ff167230 */ /* 0x100fe40000004100 */
[----:B------:R-:W-:Y:S02]  /*64e0*/  HFMA2 R17, R57, R16, R17 ;  /* 0x0000001039117231 */ /* 0x000fe40000000011 */
[----:B------:R-:W-:Y:S02]  /*64f0*/  HADD2.F32 R15, -RZ, R24.H1_H1 ;  /* 0x30000018ff0f7230 */ /* 0x000fe40000004100 */
[----:B------:R-:W-:Y:S02]  /*6500*/  HFMA2 R17, R63, R18, R17 ;  /* 0x000000123f117231 */ /* 0x000fe40000000011 */
[--C-:B------:R-:W-:Y:S01]  /*6510*/  HADD2.F32 R21, -RZ, R25.reuse.H0_H0 ;  /* 0x20000019ff157230 */ /* 0x100fe20000004100 */
[----:B------:R-:W-:Y:S01]  /*6520*/  FADD.FTZ R22, R22, R15 ;  /* 0x0000000f16167221 */ /* 0x000fe20000010000 */
[----:B------:R-:W-:Y:S01]  /*6530*/  HADD2.F32 R14, -RZ, R25.H1_H1 ;  /* 0x30000019ff0e7230 */ /* 0x000fe20000004100 */
[----:B------:R-:W-:Y:S01]  /*6540*/  IADD3 R15, P1, R46, R68, RZ ;  /* 0x000000442e0f7210 */ /* 0x000fe20007f3e0ff */
[----:B------:R-:W-:Y:S01]  /*6550*/  HFMA2.MMA R19, R60, R19, R17 ;  /* 0x000000133c137235 */ /* 0x000fe20000000011 */
[----:B------:R-:W-:-:S02]  /*6560*/  HADD2.F32 R62, -RZ, R26.H0_H0 ;  /* 0x2000001aff3e7230 */ /* 0x000fc40000004100 */
[----:B------:R-:W-:Y:S01]  /*6570*/  HADD2.F32 R17, -RZ, R26.H1_H1 ;  /* 0x3000001aff117230 */ /* 0x000fe20000004100 */
[----:B------:R-:W-:Y:S01]  /*6580*/  FADD.FTZ R21, R21, R14 ;  /* 0x0000000e15157221 */ /* 0x000fe20000010000 */
[C---:B------:R-:W-:Y:S01]  /*6590*/  LEA R14, P2, R15.reuse, c[0x0][0x188], 0x1 ;  /* 0x000062000f0e7a11 */ /* 0x040fe200078408ff */
[--C-:B------:R-:W-:Y:S01]  /*65a0*/  HADD2.F32 R25, -RZ, R23.reuse.H0_H0 ;  /* 0x20000017ff197230 */ /* 0x100fe20000004100 */
[----:B------:R-:W-:Y:S01]  /*65b0*/  LEA.HI.X.SX32 R24, R46, R55, 0x1, P1 ;  /* 0x000000372e187211 */ /* 0x000fe200008f0eff */
[----:B------:R-:W-:Y:S01]  /*65c0*/  FADD.FTZ R62, R62, R17 ;  /* 0x000000113e3e7221 */ /* 0x000fe20000010000 */
[----:B------:R-:W-:Y:S02]  /*65d0*/  HADD2.F32 R18, -RZ, R23.H1_H1 ;  /* 0x30000017ff127230 */ /* 0x000fe40000004100 */
[--C-:B------:R-:W-:Y:S01]  /*65e0*/  HADD2.F32 R26, -RZ, R12.reuse.H0_H0 ;  /* 0x2000000cff1a7230 */ /* 0x100fe20000004100 */
[----:B------:R-:W-:Y:S01]  /*65f0*/  LEA.HI.X R15, R15, c[0x0][0x18c], R24, 0x1, P2 ;  /* 0x000063000f0f7a11 */ /* 0x000fe200010f0c18 */
[----:B------:R-:W-:-:S02]  /*6600*/  HADD2.F32 R17, -RZ, R12.H1_H1 ;  /* 0x3000000cff117230 */ /* 0x000fc40000004100 */
[----:B------:R-:W-:Y:S01]  /*6610*/  HADD2.F32 R20, -RZ, R59.H0_H0 ;  /* 0x2000003bff147230 */ /* 0x000fe20000004100 */
[----:B------:R-:W-:Y:S01]  /*6620*/  BSSY B2, `(.L_x_18735) ;  /* 0x000002f000027945 */ /* 0x000fe20003800000 */
[--C-:B------:R-:W-:Y:S01]  /*6630*/  HADD2.F32 R23, -RZ, R13.reuse.H0_H0 ;  /* 0x2000000dff177230 */ /* 0x100fe20000004100 */
[----:B------:R-:W-:Y:S01]  /*6640*/  FADD.FTZ R25, R25, R18 ;  /* 0x0000001219197221 */ /* 0x000fe20000010000 */
[----:B------:R-:W-:Y:S01]  /*6650*/  HADD2.F32 R12, -RZ, R13.H1_H1 ;  /* 0x3000000dff0c7230 */ /* 0x000fe20000004100 */
[----:B------:R-:W-:Y:S01]  /*6660*/  FADD.FTZ R26, R26, R17 ;  /* 0x000000111a1a7221 */ /* 0x000fe20000010000 */
[----:B------:R-:W-:Y:S02]  /*6670*/  HADD2.F32 R16, -RZ, R27.H0_H0 ;  /* 0x2000001bff107230 */ /* 0x000fe40000004100 */
[----:B------:R-:W-:Y:S01]  /*6680*/  HADD2.F32 R24, -RZ, R19.H0_H0 ;  /* 0x20000013ff187230 */ /* 0x000fe20000004100 */
[----:B------:R-:W-:Y:S01]  /*6690*/  FADD.FTZ R23, R23, R12 ;  /* 0x0000000c17177221 */ /* 0x000fe20000010000 */
[----:B------:R-:W-:Y:S01]  /*66a0*/  HADD2.F32 R59, -RZ, R59.H1_H1 ;  /* 0x3000003bff3b7230 */ /* 0x000fe20000004100 */
[----:B------:R-:W5:Y:S01]  /*66b0*/  LDG.E.128.CONSTANT R12, [R14.64] ;  /* 0x0000000a0e0c7981 */ /* 0x000f62000c1e9d00 */
[----:B------:R-:W-:-:S02]  /*66c0*/  HADD2.F32 R27, -RZ, R27.H1_H1 ;  /* 0x3000001bff1b7230 */ /* 0x000fc40000004100 */
[----:B------:R-:W-:Y:S01]  /*66d0*/  HADD2.F32 R19, -RZ, R19.H1_H1 ;  /* 0x30000013ff137230 */ /* 0x000fe20000004100 */
[----:B------:R-:W-:Y:S02]  /*66e0*/  FADD.FTZ R20, R20, R59 ;  /* 0x0000003b14147221 */ /* 0x000fe40000010000 */
[----:B------:R-:W-:Y:S02]  /*66f0*/  FADD.FTZ R27, R16, R27 ;  /* 0x0000001b101b7221 */ /* 0x000fe40000010000 */
[----:B------:R-:W-:Y:S01]  /*6700*/  FADD.FTZ R24, R24, R19 ;  /* 0x0000001318187221 */ /* 0x000fe20000010000 */
[----:B------:R-:W-:Y:S05]  /*6710*/  @P0 BRA `(.L_x_18736) ;  /* 0x000001f000000947 */ /* 0x000fea0003800000 */
[----:B------:R-:W-:Y:S02]  /*6720*/  IADD3 R17, R41, 0x2, RZ ;  /* 0x0000000229117810 */ /* 0x000fe40007ffe0ff */
[----:B-----5:R-:W-:Y:S02]  /*6730*/  PRMT R16, R13, 0x7632, R16 ;  /* 0x000076320d107816 */ /* 0x020fe40000000010 */
[----:B------:R-:W-:-:S02]  /*6740*/  ISETP.GE.AND P1, PT, R17, R64, PT ;  /* 0x000000401100720c */ /* 0x000fc40003f26270 */
[----:B------:R-:W-:Y:S02]  /*6750*/  IADD3 R17, R41, 0x3, RZ ;  /* 0x0000000329117810 */ /* 0x000fe40007ffe0ff */
[----:B------:R-:W-:Y:S02]  /*6760*/  SEL R13, R13, RZ, !P1 ;  /* 0x000000ff0d0d7207 */ /* 0x000fe40004800000 */
[-C--:B------:R-:W-:Y:S02]  /*6770*/  ISETP.GE.AND P2, PT, R17, R64.reuse, PT ;  /* 0x000000401100720c */ /* 0x080fe40003f46270 */
[----:B------:R-:W-:Y:S02]  /*6780*/  IADD3 R17, R41, 0x4, RZ ;  /* 0x0000000429117810 */ /* 0x000fe40007ffe0ff */
[----:B------:R-:W-:Y:S02]  /*6790*/  SEL R16, R16, RZ, !P2 ;  /* 0x000000ff10107207 */ /* 0x000fe40005000000 */
[----:B------:R-:W-:-:S02]  /*67a0*/  ISETP.GE.AND P1, PT, R17, R64, PT ;  /* 0x000000401100720c */ /* 0x000fc40003f26270 */
[----:B------:R-:W-:Y:S02]  /*67b0*/  IADD3 R17, R41, 0x5, RZ ;  /* 0x0000000529117810 */ /* 0x000fe40007ffe0ff */
[--C-:B------:R-:W-:Y:S02]  /*67c0*/  PRMT R13, R13, 0x5410, R16.reuse ;  /* 0x000054100d0d7816 */ /* 0x100fe40000000010 */
[----:B------:R-:W-:Y:S02]  /*67d0*/  ISETP.GE.AND P2, PT, R17, R64, PT ;  /* 0x000000401100720c */ /* 0x000fe40003f46270 */
[C---:B------:R-:W-:Y:S02]  /*67e0*/  PRMT R16, R14.reuse, 0x7632, R16 ;  /* 0x000076320e107816 */ /* 0x040fe40000000010 */
[----:B------:R-:W-:Y:S02]  /*67f0*/  SEL R17, R14, RZ, !P1 ;  /* 0x000000ff0e117207 */ /* 0x000fe40004800000 */
[----:B------:R-:W-:-:S02]  /*6800*/  SEL R16, R16, RZ, !P2 ;  /* 0x000000ff10107207 */ /* 0x000fc40005000000 */
[-C--:B------:R-:W-:Y:S02]  /*6810*/  ISETP.GE.AND P1, PT, R41, R64.reuse, PT ;  /* 0x000000402900720c */ /* 0x080fe40003f26270 */
[--C-:B------:R-:W-:Y:S02]  /*6820*/  PRMT R14, R17, 0x5410, R16.reuse ;  /* 0x00005410110e7816 */ /* 0x100fe40000000010 */
[----:B------:R-:W-:Y:S02]  /*6830*/  IADD3 R17, R41, 0x6, RZ ;  /* 0x0000000629117810 */ /* 0x000fe40007ffe0ff */
[----:B------:R-:W-:Y:S02]  /*6840*/  PRMT R16, R12, 0x7632, R16 ;  /* 0x000076320c107816 */ /* 0x000fe40000000010 */
[----:B------:R-:W-:Y:S02]  /*6850*/  ISETP.GE.AND P3, PT, R17, R64, PT ;  /* 0x000000401100720c */ /* 0x000fe40003f66270 */
[----:B------:R-:W-:-:S02]  /*6860*/  IADD3 R17, R41, 0x7, RZ ;  /* 0x0000000729117810 */ /* 0x000fc40007ffe0ff */
[----:B------:R-:W-:Y:S02]  /*6870*/  SEL R18, R15, RZ, !P3 ;  /* 0x000000ff0f127207 */ /* 0x000fe40005800000 */
[-C--:B------:R-:W-:Y:S02]  /*6880*/  ISETP.GE.AND P4, PT, R17, R64.reuse, PT ;  /* 0x000000401100720c */ /* 0x080fe40003f86270 */
[----:B------:R-:W-:Y:S02]  /*6890*/  IADD3 R17, R41, 0x1, RZ ;  /* 0x0000000129117810 */ /* 0x000fe40007ffe0ff */
[----:B------:R-:W-:Y:S02]  /*68a0*/  SEL R12, R12, RZ, !P1 ;  /* 0x000000ff0c0c7207 */ /* 0x000fe40004800000 */
[----:B------:R-:W-:Y:S02]  /*68b0*/  ISETP.GE.AND P2, PT, R17, R64, PT ;  /* 0x000000401100720c */ /* 0x000fe40003f46270 */
[----:B------:R-:W-:-:S04]  /*68c0*/  PRMT R17, R15, 0x7632, R17 ;  /* 0x000076320f117816 */ /* 0x000fc80000000011 */
[----:B------:R-:W-:Y:S02]  /*68d0*/  SEL R15, R17, RZ, !P4 ;  /* 0x000000ff110f7207 */ /* 0x000fe40006000000 */
[----:B------:R-:W-:Y:S02]  /*68e0*/  SEL R17, R16, RZ, !P2 ;  /* 0x000000ff10117207 */ /* 0x000fe40005000000 */
[----:B------:R-:W-:Y:S02]  /*68f0*/  PRMT R15, R18, 0x5410, R15 ;  /* 0x00005410120f7816 */ /* 0x000fe4000000000f */
[----:B------:R-:W-:Y:S02]  /*6900*/  PRMT R12, R12, 0x5410, R17 ;  /* 0x000054100c0c7816 */ /* 0x000fe40000000011 */
.L_x_18736:
[----:B------:R-:W-:Y:S05]  /*6910*/  BSYNC B2 ;  /* 0x0000000000027941 */ /* 0x000fea0003800000 */
.L_x_18735:
[----:B-----5:R-:W-:-:S04]  /*6920*/  HMUL2 R13, R58, R13 ;  /* 0x0000000d3a0d7232 */ /* 0x020fc80000000000 */
[----:B------:R-:W-:-:S06]  /*6930*/  HFMA2 R13, R57, R12, R13 ;  /* 0x0000000c390d7231 */ /* 0x000fcc000000000d */
[----:B------:R-:W-:-:S10]  /*6940*/  HFMA2.MMA R13, R63, R14, R13 ;  /* 0x0000000e3f0d7235 */ /* 0x000fd4000000000d */
[----:B------:R-:W-:Y:S01]  /*6950*/  HFMA2 R15, R60, R15, R13 ;  /* 0x0000000f3c0f7231 */ /* 0x000fe2000000000d */
[----:B------:R-:W-:-:S04]  /*6960*/  IADD3 R13, P1, R45, R68, RZ ;  /* 0x000000442d0d7210 */ /* 0x000fc80007f3e0ff */
[----:B------:R-:W-:Y:S01]  /*6970*/  LEA R12, P2, R13, c[0x0][0x188], 0x1 ;  /* 0x000062000d0c7a11 */ /* 0x000fe200078408ff */
[----:B------:R-:W-:Y:S01]  /*6980*/  HADD2.F32 R59, -RZ, R15.H0_H0 ;  /* 0x2000000fff3b7230 */ /* 0x000fe20000004100 */
[----:B------:R-:W-:-:S04]  /*6990*/  LEA.HI.X.SX32 R14, R45, R55, 0x1, P1 ;  /* 0x000000372d0e7211 */ /* 0x000fc800008f0eff */
[----:B------:R-:W-:Y:S01]  /*69a0*/  LEA.HI.X R13, R13, c[0x0][0x18c], R14, 0x1, P2 ;  /* 0x000063000d0d7a11 */ /* 0x000fe200010f0c0e */
[----:B------:R-:W-:-:S05]  /*69b0*/  HADD2.F32 R14, -RZ, R15.H1_H1 ;  /* 0x3000000fff0e7230 */ /* 0x000fca0000004100 */
[----:B------:R-:W-:Y:S02]  /*69c0*/  FADD.FTZ R59, R59, R14 ;  /* 0x0000000e3b3b7221 */ /* 0x000fe40000010000 */
[----:B------:R-:W5:Y:S01]  /*69d0*/  LDG.E.128.CONSTANT R12, [R12.64] ;  /* 0x0000000a0c0c7981 */ /* 0x000f62000c1e9d00 */
[----:B------:R-:W-:Y:S01]  /*69e0*/  BSSY B2, `(.L_x_18737) ;  /* 0x0000021000027945 */ /* 0x000fe20003800000 */
[----:B------:R-:W-:Y:S05]  /*69f0*/  @P0 BRA `(.L_x_18738) ;  /* 0x000001f000000947 */ /* 0x000fea0003800000 */
[----:B------:R-:W-:Y:S02]  /*6a00*/  IADD3 R17, R41, 0x2, RZ ;  /* 0x0000000229117810 */ /* 0x000fe40007ffe0ff */
[----:B-----5:R-:W-:Y:S02]  /*6a10*/  PRMT R16, R13, 0x7632, R16 ;  /* 0x000076320d107816 */ /* 0x020fe40000000010 */
[----:B------:R-:W-:Y:S02]  /*6a20*/  ISETP.GE.AND P1, PT, R17, R64, PT ;  /* 0x000000401100720c */ /* 0x000fe40003f26270 */
[----:B------:R-:W-:-:S02]  /*6a30*/  IADD3 R17, R41, 0x3, RZ ;  /* 0x0000000329117810 */ /* 0x000fc40007ffe0ff */
[----:B------:R-:W-:Y:S02]  /*6a40*/  SEL R13, R13, RZ, !P1 ;  /* 0x000000ff0d0d7207 */ /* 0x000fe40004800000 */
[-C--:B------:R-:W-:Y:S02]  /*6a50*/  ISETP.GE.AND P2, PT, R17, R64.reuse, PT ;  /* 0x000000401100720c */ /* 0x080fe40003f46270 */
[----:B------:R-:W-:Y:S02]  /*6a60*/  IADD3 R17, R41, 0x4, RZ ;  /* 0x0000000429117810 */ /* 0x000fe40007ffe0ff */
[----:B------:R-:W-:Y:S02]  /*6a70*/  SEL R16, R16, RZ, !P2 ;  /* 0x000000ff10107207 */ /* 0x000fe40005000000 */
[----:B------:R-:W-:Y:S02]  /*6a80*/  ISETP.GE.AND P1, PT, R17, R64, PT ;  /* 0x000000401100720c */ /* 0x000fe40003f26270 */
[----:B------:R-:W-:-:S02]  /*6a90*/  IADD3 R17, R41, 0x5, RZ ;  /* 0x0000000529117810 */ /* 0x000fc40007ffe0ff */
[--C-:B------:R-:W-:Y:S02]  /*6aa0*/  PRMT R13, R13, 0x5410, R16.reuse ;  /* 0x000054100d0d7816 */ /* 0x100fe40000000010 */
[----:B------:R-:W-:Y:S02]  /*6ab0*/  ISETP.GE.AND P2, PT, R17, R64, PT ;  /* 0x000000401100720c */ /* 0x000fe40003f46270 */
[C---:B------:R-:W-:Y:S02]  /*6ac0*/  PRMT R16, R14.reuse, 0x7632, R16 ;  /* 0x000076320e107816 */ /* 0x040fe40000000010 */
        /* <DEDUP_REMOVED lines=11> */
[-C--:B------:R-:W-:Y:S02]  /*6b80*/  ISETP.GE.AND P2, PT, R17, R64.reuse, PT ;  /* 0x000000401100720c */ /* 0x080fe40003f46270 */
[----:B------:R-:W-:Y:S02]  /*6b90*/  PRMT R15, R15, 0x5410, R16 ;  /* 0x000054100f0f7816 */ /* 0x000fe40000000010 */
[----:B------:R-:W-:-:S02]  /*6ba0*/  ISETP.GE.AND P1, PT, R41, R64, PT ;  /* 0x000000402900720c */ /* 0x000fc40003f26270 */
[C---:B------:R-:W-:Y:S02]  /*6bb0*/  PRMT R16, R12.reuse, 0x7632, R16 ;  /* 0x000076320c107816 */ /* 0x040fe40000000010 */
[----:B------:R-:W-:Y:S02]  /*6bc0*/  SEL R12, R12, RZ, !P1 ;  /* 0x000000ff0c0c7207 */ /* 0x000fe40004800000 */
[----:B------:R-:W-:-:S04]  /*6bd0*/  SEL R17, R16, RZ, !P2 ;  /* 0x000000ff10117207 */ /* 0x000fc80005000000 */
[----:B------:R-:W-:Y:S02]  /*6be0*/  PRMT R12, R12, 0x5410, R17 ;  /* 0x000054100c0c7816 */ /* 0x000fe40000000011 */
.L_x_18738:
[----:B------:R-:W-:Y:S05]  /*6bf0*/  BSYNC B2 ;  /* 0x0000000000027941 */ /* 0x000fea0003800000 */
.L_x_18737:
[----:B-----5:R-:W-:-:S06]  /*6c00*/  HMUL2 R13, R58, R13 ;  /* 0x0000000d3a0d7232 */ /* 0x020fcc0000000000 */
[----:B------:R-:W-:-:S10]  /*6c10*/  HFMA2.MMA R13, R57, R12, R13 ;  /* 0x0000000c390d7235 */ /* 0x000fd4000000000d */
[----:B------:R-:W-:-:S06]  /*6c20*/  HFMA2 R13, R63, R14, R13 ;  /* 0x0000000e3f0d7231 */ /* 0x000fcc000000000d */
[----:B------:R-:W-:Y:S01]  /*6c30*/  HFMA2.MMA R15, R60, R15, R13 ;  /* 0x0000000f3c0f7235 */ /* 0x000fe2000000000d */
[----:B------:R-:W-:-:S04]  /*6c40*/  IADD3 R13, P1, R44, R68, RZ ;  /* 0x000000442c0d7210 */ /* 0x000fc80007f3e0ff */
[----:B------:R-:W-:Y:S02]  /*6c50*/  LEA R12, P2, R13, c[0x0][0x188], 0x1 ;  /* 0x000062000d0c7a11 */ /* 0x000fe400078408ff */
[----:B------:R-:W-:-:S03]  /*6c60*/  LEA.HI.X.SX32 R14, R44, R55, 0x1, P1 ;  /* 0x000000372c0e7211 */ /* 0x000fc600008f0eff */
[--C-:B------:R-:W-:Y:S01]  /*6c70*/  HADD2.F32 R65, -RZ, R15.reuse.H0_H0 ;  /* 0x2000000fff417230 */ /* 0x100fe20000004100 */
        /* <DEDUP_REMOVED lines=37> */
.L_x_18740:
[----:B------:R-:W-:Y:S05]  /*6ed0*/  BSYNC B2 ;  /* 0x0000000000027941 */ /* 0x000fea0003800000 */
.L_x_18739:
[----:B-----5:R-:W-:-:S04]  /*6ee0*/  HMUL2 R13, R58, R13 ;  /* 0x0000000d3a0d7232 */ /* 0x020fc80000000000 */
[----:B------:R-:W-:-:S06]  /*6ef0*/  HFMA2 R13, R57, R12, R13 ;  /* 0x0000000c390d7231 */ /* 0x000fcc000000000d */
[----:B------:R-:W-:-:S10]  /*6f00*/  HFMA2.MMA R13, R63, R14, R13 ;  /* 0x0000000e3f0d7235 */ /* 0x000fd4000000000d */
[----:B------:R-:W-:-:S05]  /*6f10*/  HFMA2 R13, R60, R15, R13 ;  /* 0x0000000f3c0d7231 */ /* 0x000fca000000000d */
[--C-:B------:R-:W-:Y:S02]  /*6f20*/  HADD2.F32 R69, -RZ, R13.reuse.H0_H0 ;  /* 0x2000000dff457230 */ /* 0x100fe40000004100 */
[----:B------:R-:W-:Y:S01]  /*6f30*/  HADD2.F32 R12, -RZ, R13.H1_H1 ;  /* 0x3000000dff0c7230 */ /* 0x000fe20000004100 */
[-C--:B------:R-:W-:Y:S02]  /*6f40*/  IADD3 R13, P1, R42, R68.reuse, RZ ;  /* 0x000000442a0d7210 */ /* 0x080fe40007f3e0ff */
[----:B------:R-:W-:Y:S02]  /*6f50*/  IADD3 R68, P3, R40, R68, RZ ;  /* 0x0000004428447210 */ /* 0x000fe40007f7e0ff */
[----:B------:R-:W-:Y:S01]  /*6f60*/  FADD.FTZ R69, R69, R12 ;  /* 0x0000000c45457221 */ /* 0x000fe20000010000 */
[----:B------:R-:W-:Y:S02]  /*6f70*/  LEA R12, P2, R13, c[0x0][0x188], 0x1 ;  /* 0x000062000d0c7a11 */ /* 0x000fe400078408ff */
[-C--:B------:R-:W-:Y:S01]  /*6f80*/  LEA.HI.X.SX32 R14, R42, R55.reuse, 0x1, P1 ;  /* 0x000000372a0e7211 */ /* 0x080fe200008f0eff */
[----:B------:R-:W-:Y:S01]  /*6f90*/  BSSY B2, `(.L_x_18741) ;  /* 0x0000026000027945 */ /* 0x000fe20003800000 */
[----:B------:R-:W-:-:S02]  /*6fa0*/  LEA.HI.X.SX32 R55, R40, R55, 0x1, P3 ;  /* 0x0000003728377211 */ /* 0x000fc400018f0eff */
[----:B------:R-:W-:Y:S02]  /*6fb0*/  LEA.HI.X R13, R13, c[0x0][0x18c], R14, 0x1, P2 ;  /* 0x000063000d0d7a11 */ /* 0x000fe400010f0c0e */
[----:B------:R-:W-:-:S04]  /*6fc0*/  LEA R16, P1, R68, c[0x0][0x188], 0x1 ;  /* 0x0000620044107a11 */ /* 0x000fc800078208ff */
[----:B------:R-:W5:Y:S01]  /*6fd0*/  LDG.E.128.CONSTANT R12, [R12.64] ;  /* 0x0000000a0c0c7981 */ /* 0x000f62000c1e9d00 */
[----:B------:R-:W-:Y:S01]  /*6fe0*/  LEA.HI.X R17, R68, c[0x0][0x18c], R55, 0x1, P1 ;  /* 0x0000630044117a11 */ /* 0x000fe200008f0c37 */
[----:B------:R-:W-:Y:S05]  /*6ff0*/  @P0 BRA `(.L_x_18742) ;  /* 0x000001f000000947 */ /* 0x000fea0003800000 */
[----:B------:R-:W-:Y:S02]  /*7000*/  IADD3 R19, R41, 0x2, RZ ;  /* 0x0000000229137810 */ /* 0x000fe40007ffe0ff */
[----:B-----5:R-:W-:Y:S02]  /*7010*/  PRMT R18, R13, 0x7632, R18 ;  /* 0x000076320d127816 */ /* 0x020fe40000000012 */
        /* <DEDUP_REMOVED lines=29> */
.L_x_18742:
[----:B------:R-:W-:Y:S05]  /*71f0*/  BSYNC B2 ;  /* 0x0000000000027941 */ /* 0x000fea0003800000 */
.L_x_18741:
        /* <DEDUP_REMOVED lines=8> */
[----:B------:R-:W-:Y:S01]  /*7280*/  FADD.FTZ R12, R12, R13 ;  /* 0x0000000d0c0c7221 */ /* 0x000fe20000010000 */
[----:B------:R-:W-:Y:S05]  /*7290*/  @P0 BRA `(.L_x_18744) ;  /* 0x000001f000000947 */ /* 0x000fea0003800000 */
[C---:B------:R-:W-:Y:S02]  /*72a0*/  IADD3 R13, R41.reuse, 0x1, RZ ;  /* 0x00000001290d7810 */ /* 0x040fe40007ffe0ff */
[-C--:B------:R-:W-:Y:S02]  /*72b0*/  ISETP.GE.AND P0, PT, R41, R64.reuse, PT ;  /* 0x000000402900720c */ /* 0x080fe40003f06270 */
        /* <DEDUP_REMOVED lines=10> */
[----:B------:R-:W-:-:S04]  /*7360*/  PRMT R13, R17, 0x7632, R13 ;  /* 0x00007632110d7816 */ /* 0x000fc8000000000d */
[----:B------:R-:W-:-:S04]  /*7370*/  SEL R13, R13, RZ, !P1 ;  /* 0x000000ff0d0d7207 */ /* 0x000fc80004800000 */
[----:B------:R-:W-:Y:S02]  /*7380*/  PRMT R17, R14, 0x5410, R13 ;  /* 0x000054100e117816 */ /* 0x000fe4000000000d */
        /* <DEDUP_REMOVED lines=16> */
.L_x_18744:
[----:B------:R-:W-:Y:S05]  /*7490*/  BSYNC B2 ;  /* 0x0000000000027941 */ /* 0x000fea0003800000 */
.L_x_18743:
[----:B------:R-:W-:Y:S01]  /*74a0*/  HMUL2 R17, R58, R17 ;  /* 0x000000113a117232 */ /* 0x000fe20000000000 */
[----:B------:R-:W-:Y:S02]  /*74b0*/  FADD.FTZ R37, R37, R22 ;  /* 0x0000001625257221 */ /* 0x000fe40000010000 */
[----:B------:R-:W-:Y:S01]  /*74c0*/  FADD.FTZ R36, R36, R21 ;  /* 0x0000001524247221 */ /* 0x000fe20000010000 */
[----:B------:R-:W-:Y:S01]  /*74d0*/  HFMA2 R17, R57, R16, R17 ;  /* 0x0000001039117231 */ /* 0x000fe20000000011 */
[----:B------:R-:W-:Y:S02]  /*74e0*/  FADD.FTZ R35, R35, R20 ;  /* 0x0000001423237221 */ /* 0x000fe40000010000 */
[----:B------:R-:W-:Y:S02]  /*74f0*/  FADD.FTZ R34, R34, R27 ;  /* 0x0000001b22227221 */ /* 0x000fe40000010000 */
[----:B------:R-:W-:Y:S01]  /*7500*/  FADD.FTZ R33, R33, R62 ;  /* 0x0000003e21217221 */ /* 0x000fe20000010000 */
[----:B------:R-:W-:Y:S01]  /*7510*/  HFMA2.MMA R17, R63, R18, R17 ;  /* 0x000000123f117235 */ /* 0x000fe20000000011 */
[----:B------:R-:W-:-:S02]  /*7520*/  FADD.FTZ R32, R32, R25 ;  /* 0x0000001920207221 */ /* 0x000fc40000010000 */
[----:B------:R-:W-:Y:S02]  /*7530*/  FADD.FTZ R31, R31, R26 ;  /* 0x0000001a1f1f7221 */ /* 0x000fe40000010000 */
[----:B------:R-:W-:Y:S02]  /*7540*/  FADD.FTZ R30, R30, R23 ;  /* 0x000000171e1e7221 */ /* 0x000fe40000010000 */
[----:B------:R-:W-:Y:S02]  /*7550*/  FADD.FTZ R29, R29, R24 ;  /* 0x000000181d1d7221 */ /* 0x000fe40000010000 */
[----:B------:R-:W-:Y:S01]  /*7560*/  FADD.FTZ R28, R28, R59 ;  /* 0x0000003b1c1c7221 */ /* 0x000fe20000010000 */
[----:B------:R-:W-:Y:S01]  /*7570*/  HFMA2 R17, R60, R19, R17 ;  /* 0x000000133c117231 */ /* 0x000fe20000000011 */
[----:B------:R-:W-:Y:S02]  /*7580*/  FADD.FTZ R11, R11, R65 ;  /* 0x000000410b0b7221 */ /* 0x000fe40000010000 */
[----:B------:R-:W-:-:S02]  /*7590*/  FADD.FTZ R10, R10, R69 ;  /* 0x000000450a0a7221 */ /* 0x000fc40000010000 */
[--C-:B------:R-:W-:Y:S01]  /*75a0*/  HADD2.F32 R13, -RZ, R17.reuse.H0_H0 ;  /* 0x20000011ff0d7230 */ /* 0x100fe20000004100 */
[----:B------:R-:W-:Y:S01]  /*75b0*/  FADD.FTZ R9, R9, R12 ;  /* 0x0000000c09097221 */ /* 0x000fe20000010000 */
[----:B------:R-:W-:-:S05]  /*75c0*/  HADD2.F32 R14, -RZ, R17.H1_H1 ;  /* 0x30000011ff0e7230 */ /* 0x000fca0000004100 */
[----:B------:R-:W-:-:S04]  /*75d0*/  FADD.FTZ R13, R13, R14 ;  /* 0x0000000e0d0d7221 */ /* 0x000fc80000010000 */
[----:B------:R-:W-:Y:S02]  /*75e0*/  FADD.FTZ R8, R8, R13 ;  /* 0x0000000d08087221 */ /* 0x000fe40000010000 */
.L_x_18716:
[----:B------:R-:W-:Y:S05]  /*75f0*/  BSYNC B0 ;  /* 0x0000000000007941 */ /* 0x000fea0003800000 */
.L_x_18715:
        /* <DEDUP_REMOVED lines=9> */
.L_x_18714:
[----:B------:R-:W-:Y:S05]  /*7690*/  BSYNC B1 ;  /* 0x0000000000017941 */ /* 0x000fea0003800000 */
.L_x_18712:
        /* <DEDUP_REMOVED lines=11> */
[----:B------:R-:W1:Y:S01]  /*7750*/  S2R R12, SR_TID.X ;  /* 0x00000000000c7919 */ /* 0x000e620000002100 */
        /* <DEDUP_REMOVED lines=12> */
[----:B-1----:R-:W-:-:S03]  /*7820*/  SHF.R.S32.HI R9, RZ, 0x1f, R12 ;  /* 0x0000001fff097819 */ /* 0x002fc6000001140c */
[----:B------:R-:W1:Y:S01]  /*7830*/  SHFL.BFLY PT, R23, R8, 0x2, 0x1f ;  /* 0x0c401f0008177f89 */ /* 0x000e6200000e0000 */
[----:B------:R-:W-:Y:S01]  /*7840*/  LEA.HI R27, R9, R12, RZ, 0x5 ;  /* 0x0000000c091b7211 */ /* 0x000fe200078f28ff */
[----:B--2---:R-:W-:Y:S01]  /*7850*/  FADD.FTZ R35, R2, R35 ;  /* 0x0000002302237221 */ /* 0x004fe20000010000 */
[----:B------:R-:W-:Y:S01]  /*7860*/  IADD3 R2, R12, 0x1f, RZ ;  /* 0x0000001f0c027810 */ /* 0x000fe20007ffe0ff */
[----:B------:R-:W2:Y:S01]  /*7870*/  SHFL.BFLY PT, R14, R7, 0x1, 0x1f ;  /* 0x0c201f00070e7f89 */ /* 0x000ea200000e0000 */
[----:B---3--:R-:W-:Y:S01]  /*7880*/  FADD.FTZ R33, R4, R33 ;  /* 0x0000002104217221 */ /* 0x008fe20000010000 */
[----:B------:R-:W-:Y:S02]  /*7890*/  LOP3.LUT R9, R27, 0xffffffe0, RZ, 0xc0, !PT ;  /* 0xffffffe01b097812 */ /* 0x000fe400078ec0ff */
[----:B------:R-:W3:Y:S01]  /*78a0*/  SHFL.BFLY PT, R18, R13, 0x1, 0x1f ;  /* 0x0c201f000d127f89 */ /* 0x000ee200000e0000 */
[----:B----4-:R-:W-:Y:S01]  /*78b0*/  FADD.FTZ R29, R16, R29 ;  /* 0x0000001d101d7221 */ /* 0x010fe20000010000 */
[----:B------:R-:W-:-:S02]  /*78c0*/  ISETP.GT.U32.AND P3, PT, R2, 0x3e, PT ;  /* 0x0000003e0200780c */ /* 0x000fc40003f64070 */
[----:B------:R-:W4:Y:S01]  /*78d0*/  SHFL.BFLY PT, R22, R15, 0x1, 0x1f ;  /* 0x0c201f000f167f89 */ /* 0x000f2200000e0000 */
[----:B------:R-:W-:Y:S01]  /*78e0*/  FADD.FTZ R2, R0, R3 ;  /* 0x0000000300027221 */ /* 0x000fe20000010000 */
[----:B------:R-:W-:Y:S02]  /*78f0*/  SHF.R.S32.HI R27, RZ, 0x5, R27 ;  /* 0x00000005ff1b7819 */ /* 0x000fe4000001141b */
[----:B------:R-:W4:Y:S01]  /*7900*/  SHFL.BFLY PT, R4, R5, 0x1, 0x1f ;  /* 0x0c201f0005047f89 */ /* 0x000f2200000e0000 */
[----:B------:R-:W-:-:S03]  /*7910*/  FADD.FTZ R17, R17, R28 ;  /* 0x0000001c11117221 */ /* 0x000fc60000010000 */
[----:B------:R-:W4:Y:S01]  /*7920*/  SHFL.BFLY PT, R16, R33, 0x1, 0x1f ;  /* 0x0c201f0021107f89 */ /* 0x000f2200000e0000 */
[----:B0-----:R-:W-:Y:S02]  /*7930*/  FADD.FTZ R21, R21, R10 ;  /* 0x0000000a15157221 */ /* 0x001fe40000010000 */
[----:B-1----:R-:W-:Y:S01]  /*7940*/  FADD.FTZ R25, R23, R8 ;  /* 0x0000000817197221 */ /* 0x002fe20000010000 */
[----:B------:R-:W0:Y:S01]  /*7950*/  SHFL.BFLY PT, R6, R35, 0x1, 0x1f ;  /* 0x0c201f0023067f89 */ /* 0x000e2200000e0000 */
[----:B--2---:R-:W-:-:S03]  /*7960*/  FADD.FTZ R3, R7, R14 ;  /* 0x0000000e07037221 */ /* 0x004fc60000010000 */
[----:B------:R-:W1:Y:S01]  /*7970*/  SHFL.BFLY PT, R20, R31, 0x1, 0x1f ;  /* 0x0c201f001f147f89 */ /* 0x000e6200000e0000 */
[----:B------:R-:W-:Y:S02]  /*7980*/  IMAD.IADD R14, R12, 0x1, -R9 ;  /* 0x000000010c0e7824 */ /* 0x000fe400078e0a09 */
[----:B---3--:R-:W-:Y:S01]  /*7990*/  FADD.FTZ R7, R13, R18 ;  /* 0x000000120d077221 */ /* 0x008fe20000010000 */
[----:B------:R-:W2:Y:S02]  /*79a0*/  SHFL.BFLY PT, R24, R29, 0x1, 0x1f ;  /* 0x0c201f001d187f89 */ /* 0x000ea400000e0000 */
[----:B------:R-:W-:Y:S01]  /*79b0*/  LOP3.LUT R13, R14, 0x3, RZ, 0xc0, !PT ;  /* 0x000000030e0d7812 */ /* 0x000fe200078ec0ff */
[----:B----4-:R-:W-:Y:S01]  /*79c0*/  FADD.FTZ R9, R15, R22 ;  /* 0x000000160f097221 */ /* 0x010fe20000010000 */
[----:B------:R-:W3:Y:S01]  /*79d0*/  SHFL.BFLY PT, R26, R17, 0x1, 0x1f ;  /* 0x0c201f00111a7f89 */ /* 0x000ee200000e0000 */
[C---:B------:R-:W-:Y:S02]  /*79e0*/  LOP3.LUT R15, R12.reuse, 0xffffffc0, RZ, 0xc0, !PT ;  /* 0xffffffc00c0f7812 */ /* 0x040fe400078ec0ff */
[----:B------:R-:W-:Y:S01]  /*79f0*/  ISETP.NE.AND P2, PT, R13, RZ, PT ;  /* 0x000000ff0d00720c */ /* 0x000fe20003f45270 */
[----:B------:R-:W4:Y:S01]  /*7a00*/  SHFL.BFLY PT, R10, R19, 0x1, 0x1f ;  /* 0x0c201f00130a7f89 */ /* 0x000f2200000e0000 */
[----:B------:R-:W-:Y:S01]  /*7a10*/  SHF.R.S32.HI R13, RZ, 0x1f, R14 ;  /* 0x0000001fff0d7819 */ /* 0x000fe2000001140e */
[----:B------:R-:W-:Y:S01]  /*7a20*/  FADD.FTZ R5, R5, R4 ;  /* 0x0000000405057221 */ /* 0x000fe20000010000 */
[----:B------:R-:W-:Y:S01]  /*7a30*/  ISETP.NE.OR P5, PT, R15, 0x40, P2 ;  /* 0x000000400f00780c */ /* 0x000fe200017a5670 */
[----:B------:R-:W4:Y:S01]  /*7a40*/  SHFL.BFLY PT, R28, R21, 0x1, 0x1f ;  /* 0x0c201f00151c7f89 */ /* 0x000f2200000e0000 */
[----:B------:R-:W-:Y:S01]  /*7a50*/  LEA.HI R14, R13, R14, RZ, 0x2 ;  /* 0x0000000e0d0e7211 */ /* 0x000fe200078f10ff */
[----:B------:R-:W-:Y:S01]  /*7a60*/  FADD.FTZ R4, R33, R16 ;  /* 0x0000001021047221 */ /* 0x000fe20000010000 */
[----:B------:R-:W-:Y:S01]  /*7a70*/  LOP3.LUT R16, R12, 0xffffffe0, RZ, 0xc0, !PT ;  /* 0xffffffe00c107812 */ /* 0x000fe200078ec0ff */
[----:B------:R-:W4:Y:S01]  /*7a80*/  SHFL.BFLY PT, R23, R38, 0x1, 0x1f ;  /* 0x0c201f0026177f89 */ /* 0x000f2200000e0000 */
[----:B------:R-:W-:Y:S01]  /*7a90*/  SHF.R.S32.HI R14, RZ, 0x2, R14 ;  /* 0x00000002ff0e7819 */ /* 0x000fe2000001140e */
[----:B0-----:R-:W-:Y:S01]  /*7aa0*/  FADD.FTZ R0, R35, R6 ;  /* 0x0000000623007221 */ /* 0x001fe20000010000 */
[----:B------:R-:W-:Y:S01]  /*7ab0*/  ISETP.NE.OR P4, PT, R16, 0x20, P2 ;  /* 0x000000201000780c */ /* 0x000fe20001785670 */
[----:B------:R-:W0:Y:S01]  /*7ac0*/  SHFL.BFLY PT, R30, R25, 0x1, 0x1f ;  /* 0x0c201f00191e7f89 */ /* 0x000e2200000e0000 */
[----:B------:R-:W-:Y:S01]  /*7ad0*/  ISETP.GT.OR P0, PT, R12, 0x3f, P2 ;  /* 0x0000003f0c00780c */ /* 0x000fe20001704670 */
[----:B-1----:R-:W-:-:S02]  /*7ae0*/  FADD.FTZ R6, R31, R20 ;  /* 0x000000141f067221 */ /* 0x002fc40000010000 */
[----:B------:R-:W-:Y:S01]  /*7af0*/  BAR.SYNC.DEFER_BLOCKING 0x0 ;  /* 0x0000000000007b1d */ /* 0x000fe20000010000 */
[----:B------:R-:W-:Y:S01]  /*7b00*/  ISETP.GT.OR P1, PT, R12, 0x1f, P2 ;  /* 0x0000001f0c00780c */ /* 0x000fe20001724670 */
[----:B--2---:R-:W-:Y:S02]  /*7b10*/  FADD.FTZ R8, R29, R24 ;  /* 0x000000181d087221 */ /* 0x004fe40000010000 */
[----:B---3--:R-:W-:Y:S02]  /*7b20*/  FADD.FTZ R11, R17, R26 ;  /* 0x0000001a110b7221 */ /* 0x008fe40000010000 */
[----:B------:R-:W-:Y:S02]  /*7b30*/  IMAD R16, R27, 0x70, R14 ;  /* 0x000000701b107824 */ /* 0x000fe400078e020e */
[----:B----4-:R-:W-:Y:S02]  /*7b40*/  FADD.FTZ R10, R19, R10 ;  /* 0x0000000a130a7221 */ /* 0x010fe40000010000 */
[----:B------:R-:W-:-:S02]  /*7b50*/  FADD.FTZ R13, R21, R28 ;  /* 0x0000001c150d7221 */ /* 0x000fc40000010000 */
        /* <DEDUP_REMOVED lines=17> */
.L_x_18747:
[----:B------:R-:W-:Y:S05]  /*7c70*/  BSYNC B0 ;  /* 0x0000000000007941 */ /* 0x000fea0003800000 */
.L_x_18746:
        /* <DEDUP_REMOVED lines=31> */
.L_x_18749:
[----:B------:R-:W-:Y:S05]  /*7e70*/  BSYNC B0 ;  /* 0x0000000000007941 */ /* 0x000fea0003800000 */
.L_x_18748:
        /* <DEDUP_REMOVED lines=17> */
.L_x_18751:
[----:B------:R-:W-:Y:S05]  /*7f90*/  BSYNC B0 ;  /* 0x0000000000007941 */ /* 0x000fea0003800000 */
.L_x_18750:
        /* <DEDUP_REMOVED lines=32> */
.L_x_18753:
[----:B------:R-:W-:Y:S05]  /*81a0*/  BSYNC B0 ;  /* 0x0000000000007941 */ /* 0x000fea0003800000 */
.L_x_18752:
        /* <DEDUP_REMOVED lines=81> */
[----:B------:R-:W-:Y:S02]  /*86c0*/  LEA R38, P0, R43, c[0x0][0x170], 0x1 ;  /* 0x00005c002b267a11 */ /* 0x000fe400078008ff */
[----:B------:R-:W-:Y:S02]  /*86d0*/  LEA.HI.X.SX32 R14, R14, UR7, 0x1, P2 ;  /* 0x000000070e0e7c11 */ /* 0x000fe400090f0eff */
[----:B------:R-:W-:Y:S02]  /*86e0*/  LEA R42, P2, R5, c[0x0][0x170], 0x1 ;  /* 0x00005c00052a7a11 */ /* 0x000fe400078408ff */
[----:B------:R-:W-:-:S02]  /*86f0*/  F2FP.PACK_AB R0, R3, R0 ;  /* 0x000000000300723e */ /* 0x000fc400000000ff */
[----:B------:R-:W-:Y:S02]  /*8700*/  LEA.HI.X.SX32 R44, R39, UR7, 0x1, P1 ;  /* 0x00000007272c7c11 */ /* 0x000fe400088f0eff */
[----:B------:R-:W-:Y:S02]  /*8710*/  LEA.HI.X R39, R43, c[0x0][0x174], R46, 0x1, P0 ;  /* 0x00005d002b277a11 */ /* 0x000fe400000f0c2e */
[----:B------:R-:W-:Y:S02]  /*8720*/  PRMT R3, R2, 0x7632, R3 ;  /* 0x0000763202037816 */ /* 0x000fe40000000003 */
[----:B------:R-:W-:Y:S02]  /*8730*/  F2FP.PACK_AB R4, R7, R4 ;  /* 0x000000040704723e */ /* 0x000fe400000000ff */
[----:B------:R-:W-:Y:S01]  /*8740*/  LEA.HI.X R43, R5, c[0x0][0x174], R14, 0x1, P2 ;  /* 0x00005d00052b7a11 */ /* 0x000fe200010f0c0e */
[----:B------:R-:W-:Y:S01]  /*8750*/  STG.E.U16 [R20.64], R3 ;  /* 0x0000000314007986 */ /* 0x000fe2000c10150a */
[----:B------:R-:W-:-:S02]  /*8760*/  PRMT R5, R0, 0x7632, R5 ;  /* 0x0000763200057816 */ /* 0x000fc40000000005 */
[----:B------:R-:W-:Y:S01]  /*8770*/  F2FP.PACK_AB R6, R9, R6 ;  /* 0x000000060906723e */ /* 0x000fe200000000ff */
[----:B------:R1:W-:Y:S01]  /*8780*/  STG.E.U16 [R18.64], R0 ;  /* 0x0000000012007986 */ /* 0x0003e2000c10150a */
[----:B------:R-:W-:Y:S02]  /*8790*/  PRMT R7, R4, 0x7632, R7 ;  /* 0x0000763204077816 */ /* 0x000fe40000000007 */
[----:B------:R-:W-:Y:S01]  /*87a0*/  F2FP.PACK_AB R8, R11, R8 ;  /* 0x000000080b08723e */ /* 0x000fe200000000ff */
[----:B------:R-:W-:Y:S01]  /*87b0*/  STG.E.U16 [R22.64], R5 ;  /* 0x0000000516007986 */ /* 0x000fe2000c10150a */
[----:B0-----:R-:W-:Y:S02]  /*87c0*/  PRMT R2, R6, 0x7632, R2 ;  /* 0x0000763206027816 */ /* 0x001fe40000000002 */
        /* <DEDUP_REMOVED lines=9> */
[----:B------:R-:W-:Y:S01]  /*8860*/  PRMT R21, R12, 0x7632, R21 ;  /* 0x000076320c157816 */ /* 0x000fe20000000015 */
        /* <DEDUP_REMOVED lines=8> */
.L_x_18754:
        /* <DEDUP_REMOVED lines=9> */
.L_x_25493:


//--------------------- .text._ZN4vllm25paged_attention_v2_kernelIttLi96ELi32ELi128ELNS_18Fp8KVCacheDataTypeE0ELb1ELi512EEEvPfS2_PT_PKS3_PKT0_S9_ifPKiSB_iPKfiiiSD_SD_iiiii --------------------------
	.section	.text._ZN4vllm25paged_attention_v2_kernelIttLi96ELi32ELi128ELNS_18Fp8KVCacheDataTypeE0ELb1ELi512EEEvPfS2_PT_PKS3_PKT0_S9_ifPKiSB_iPKfiiiSD_SD_iiiii,"ax",@progbits
	.sectioninfo	@"SHI_REGISTERS=76"
	.align	128
        .global         _ZN4vllm25paged_attention_v2_kernelIttLi96ELi32ELi128ELNS_18Fp8KVCacheDataTypeE0ELb1ELi512EEEvPfS2_PT_PKS3_PKT0_S9_ifPKiSB_iPKfiiiSD_SD_iiiii
        .type           _ZN4vllm25paged_attention_v2_kernelIttLi96ELi32ELi128ELNS_18Fp8KVCacheDataTypeE0ELb1ELi512EEEvPfS2_PT_PKS3_PKT0_S9_ifPKiSB_iPKfiiiSD_SD_iiiii,@function
        .size           _ZN4vllm25paged_attention_v2_kernelIttLi96ELi32ELi128ELNS_18Fp8KVCacheDataTypeE0ELb1ELi512EEEvPfS2_PT_PKS3_PKT0_S9_ifPKiSB_iPKfiiiSD_SD_iiiii,(.L_x_25494 - _ZN4vllm25paged_attention_v2_kernelIttLi96ELi32ELi128ELNS_18Fp8KVCacheDataTypeE0ELb1ELi512EEEvPfS2_PT_PKS3_PKT0_S9_ifPKiSB_iPKfiiiSD_SD_iiiii)
        .other          _ZN4vllm25paged_attention_v2_kernelIttLi96ELi32ELi128ELNS_18Fp8KVCacheDataTypeE0ELb1ELi512EEEvPfS2_PT_PKS3_PKT0_S9_ifPKiSB_iPKfiiiSD_SD_iiiii,@"STO_CUDA_ENTRY STV_DEFAULT"
_ZN4vllm25paged_attention_v2_kernelIttLi96ELi32ELi128ELNS_18Fp8KVCacheDataTypeE0ELb1ELi512EEEvPfS2_PT_PKS3_PKT0_S9_ifPKiSB_iPKfiiiSD_SD_iiiii:
.text._ZN4vllm25paged_attention_v2_kernelIttLi96ELi32ELi128ELNS_18Fp8KVCacheDataTypeE0ELb1ELi512EEEvPfS2_PT_PKS3_PKT0_S9_ifPKiSB_iPKfiiiSD_SD_iiiii:
        /* <DEDUP_REMOVED lines=58> */
[----:B------:R-:W-:Y:S02]  /*03a0*/  IADD3 R0, R68, 0x1f, RZ ;  /* 0x0000001f44007810 */ /* 0x000fe40007ffe0ff */
[----:B--2---:R-:W-:Y:S02]  /*03b0*/  SHF.R.S32.HI R4, RZ, 0x1f, R51 ;  /* 0x0000001fff047819 */ /* 0x004fe40000011433 */
[----:B------:R-:W-:Y:S02]  /*03c0*/  ISETP.GT.U32.AND P1, PT, R7, R2, PT ;  /* 0x000000020700720c */ /* 0x000fe40003f24070 */
[----:B------:R-:W-:Y:S02]  /*03d0*/  SHF.R.S32.HI R3, RZ, 0x1f, R0 ;  /* 0x0000001fff037819 */ /* 0x000fe40000011400 */
[----:B------:R-:W-:Y:S02]  /*03e0*/  LEA.HI R4, R4, R51, RZ, 0x5 ;  /* 0x0000003304047211 */ /* 0x000fe400078f28ff */
[----:B------:R-:W-:-:S02]  /*03f0*/  LEA.HI R3, R3, R0, RZ, 0x5 ;  /* 0x0000000003037211 */ /* 0x000fc400078f28ff */
[----:B------:R-:W-:Y:S02]  /*0400*/  LOP3.LUT R0, R20, R9, RZ, 0x3c, !PT ;  /* 0x0000000914007212 */ /* 0x000fe400078e3cff */
[----:B------:R-:W-:Y:S02]  /*0410*/  SHF.R.S32.HI R63, RZ, 0x5, R3 ;  /* 0x00000005ff3f7819 */ /* 0x000fe40000011403 */
[----:B------:R-:W-:Y:S01]  /*0420*/  ISETP.GE.AND P2, PT, R0, RZ, PT ;  /* 0x000000ff0000720c */ /* 0x000fe20003f46270 */
[----:B------:R-:W-:Y:S01]  /*0430*/  @!P1 IMAD.IADD R2, R2, 0x1, -R7 ;  /* 0x0000000102029824 */ /* 0x000fe200078e0a07 */
[----:B------:R-:W-:Y:S02]  /*0440*/  @!P1 IADD3 R5, R5, 0x1, RZ ;  /* 0x0000000105059810 */ /* 0x000fe40007ffe0ff */
[----:B------:R-:W-:Y:S02]  /*0450*/  IMNMX R66, R63, R66, PT ;  /* 0x000000423f427217 */ /* 0x000fe40003800200 */
[----:B------:R-:W-:-:S02]  /*0460*/  ISETP.GE.U32.AND P0, PT, R2, R7, PT ;  /* 0x000000070200720c */ /* 0x000fc40003f06070 */
[----:B------:R-:W-:Y:S01]  /*0470*/  ISETP.NE.AND P1, PT, R9, RZ, PT ;  /* 0x000000ff0900720c */ /* 0x000fe20003f25270 */
[----:B------:R-:W-:Y:S01]  /*0480*/  IMAD R2, R59, -0x10, R66 ;  /* 0xfffffff03b027824 */ /* 0x000fe200078e0242 */
[----:B------:R-:W-:Y:S02]  /*0490*/  LOP3.LUT R62, R4, 0xffffffe0, RZ, 0xc0, !PT ;  /* 0xffffffe0043e7812 */ /* 0x000fe400078ec0ff */
[----:B------:R-:W-:Y:S01]  /*04a0*/  SHF.R.S32.HI R22, RZ, 0x5, R4 ;  /* 0x00000005ff167819 */ /* 0x000fe20000011404 */
[----:B------:R-:W-:Y:S02]  /*04b0*/  IMAD R3, R2, 0x20, R55 ;  /* 0x0000002002037824 */ /* 0x000fe400078e0237 */
[----:B------:R-:W-:-:S03]  /*04c0*/  IMAD.IADD R62, R51, 0x1, -R62 ;  /* 0x00000001333e7824 */ /* 0x000fc600078e0a3e */
[----:B------:R-:W-:Y:S02]  /*04d0*/  IMNMX R64, R68, R3, PT ;  /* 0x0000000344407217 */ /* 0x000fe40003800200 */
[----:B------:R-:W-:Y:S02]  /*04e0*/  @P0 IADD3 R5, R5, 0x1, RZ ;  /* 0x0000000105050810 */ /* 0x000fe40007ffe0ff */
[----:B------:R-:W-:Y:S01]  /*04f0*/  ISETP.GT.AND P0, PT, R51, 0xb, PT ;  /* 0x0000000b3300780c */ /* 0x000fe20003f04270 */
[----:B------:R-:W-:Y:S02]  /*0500*/  IMAD.IADD R64, R64, 0x1, -R55 ;  /* 0x0000000140407824 */ /* 0x000fe400078e0a37 */
[----:B------:R-:W-:-:S04]  /*0510*/  IMAD.MOV.U32 R0, RZ, RZ, R5 ;  /* 0x000000ffff007224 */ /* 0x000fc800078e0005 */
[----:B------:R-:W-:Y:S01]  /*0520*/  @!P2 IMAD.MOV R0, RZ, RZ, -R0 ;  /* 0x000000ffff00a224 */ /* 0x000fe200078e0a00 */
[----:B------:R-:W-:-:S05]  /*0530*/  @!P1 LOP3.LUT R0, RZ, R9, RZ, 0x33, !PT ;  /* 0x00000009ff009212 */ /* 0x000fca00078e33ff */
[----:B------:R-:W-:Y:S05]  /*0540*/  @P0 BRA `(.L_x_18756) ;  /* 0x000003a000000947 */ /* 0x000fea0003800000 */
[C---:B------:R-:W-:Y:S01]  /*0550*/  IMNMX R2, R51.reuse, -0x74, !PT ;  /* 0xffffff8c33027817 */ /* 0x040fe20007800200 */
        /* <DEDUP_REMOVED lines=20> */
.L_x_18759:
        /* <DEDUP_REMOVED lines=11> */
.L_x_18758:
[----:B------:R-:W-:Y:S05]  /*0750*/  BSYNC B1 ;  /* 0x0000000000017941 */ /* 0x000fea0003800000 */
.L_x_18757:
        /* <DEDUP_REMOVED lines=8> */
.L_x_18760:
        /* <DEDUP_REMOVED lines=17> */
.L_x_18756:
[----:B------:R-:W-:Y:S05]  /*08f0*/  BSYNC B0 ;  /* 0x0000000000007941 */ /* 0x000fea0003800000 */
.L_x_18755:
        /* <DEDUP_REMOVED lines=62> */
.L_x_18766:
        /* <DEDUP_REMOVED lines=58> */
[----:B------:R-:W3:Y:S04]  /*1080*/  LDG.E.128.CONSTANT R24, [R72.64+0x800] ;  /* 0x0008000a48187981 */ /* 0x000ee8000c1e9d00 */
[----:B------:R-:W3:Y:S01]  /*1090*/  LDG.E.128.CONSTANT R36, [R72.64+0xa00] ;  /* 0x000a000a48247981 */ /* 0x000ee2000c1e9d00 */
[----:B0-----:R-:W-:-:S02]  /*10a0*/  HADD2.F32 R40, -RZ, R28.H0_H0 ;  /* 0x2000001cff287230 */ /* 0x001fc40000004100 */
[----:B------:R-:W-:Y:S02]  /*10b0*/  HADD2.F32 R28, -RZ, R28.H1_H1 ;  /* 0x3000001cff1c7230 */ /* 0x000fe40000004100 */
[--C-:B--2---:R-:W-:Y:S02]  /*10c0*/  HADD2.F32 R41, -RZ, R8.reuse.H0_H0 ;  /* 0x20000008ff297230 */ /* 0x104fe40000004100 */
[----:B------:R-:W-:Y:S02]  /*10d0*/  HADD2.F32 R43, -RZ, R8.H1_H1 ;  /* 0x30000008ff2b7230 */ /* 0x000fe40000004100 */
[----:B-1----:R-:W-:Y:S01]  /*10e0*/  HADD2.F32 R8, -RZ, R32.H0_H0 ;  /* 0x20000020ff087230 */ /* 0x002fe20000004100 */
[----:B------:R-:W-:Y:S01]  /*10f0*/  FMUL.FTZ R40, R40, R41 ;  /* 0x0000002928287220 */ /* 0x000fe20000410000 */
[----:B----4-:R-:W-:Y:S01]  /*1100*/  HADD2.F32 R41, -RZ, R12.H0_H0 ;  /* 0x2000000cff297230 */ /* 0x010fe20000004100 */
[----:B------:R-:W-:Y:S01]  /*1110*/  FMUL.FTZ R43, R28, R43 ;  /* 0x0000002b1c2b7220 */ /* 0x000fe20000410000 */
[----:B------:R-:W-:-:S02]  /*1120*/  HADD2.F32 R28, -RZ, R32.H1_H1 ;  /* 0x30000020ff1c7230 */ /* 0x000fc40000004100 */
[----:B------:R-:W-:Y:S01]  /*1130*/  HADD2.F32 R32, -RZ, R9.H1_H1 ;  /* 0x30000009ff207230 */ /* 0x000fe20000004100 */
[----:B------:R-:W-:Y:S01]  /*1140*/  FFMA.FTZ R8, R8, R41, R40 ;  /* 0x0000002908087223 */ /* 0x000fe20000010028 */
[----:B------:R-:W-:Y:S02]  /*1150*/  HADD2.F32 R41, -RZ, R12.H1_H1 ;  /* 0x3000000cff297230 */ /* 0x000fe40000004100 */
[--C-:B------:R-:W-:Y:S02]  /*1160*/  HADD2.F32 R12, -RZ, R29.reuse.H0_H0 ;  /* 0x2000001dff0c7230 */ /* 0x100fe40000004100 */
[----:B------:R-:W-:Y:S01]  /*1170*/  HADD2.F32 R29, -RZ, R29.H1_H1 ;  /* 0x3000001dff1d7230 */ /* 0x000fe20000004100 */
[----:B------:R-:W-:Y:S01]  /*1180*/  FFMA.FTZ R28, R28, R41, R43 ;  /* 0x000000291c1c7223 */ /* 0x000fe2000001002b */
[----:B------:R-:W-:Y:S02]  /*1190*/  HADD2.F32 R41, -RZ, R9.H0_H0 ;  /* 0x20000009ff297230 */ /* 0x000fe40000004100 */
[----:B------:R-:W-:Y:S01]  /*11a0*/  HADD2.F32 R9, -RZ, R33.H0_H0 ;  /* 0x20000021ff097230 */ /* 0x000fe20000004100 */
[----:B------:R-:W-:Y:S01]  /*11b0*/  FMUL.FTZ R29, R29, R32 ;  /* 0x000000201d1d7220 */ /* 0x000fe20000410000 */
[----:B------:R-:W-:Y:S01]  /*11c0*/  HADD2.F32 R32, -RZ, R13.H0_H0 ;  /* 0x2000000dff207230 */ /* 0x000fe20000004100 */
[----:B------:R-:W-:Y:S01]  /*11d0*/  FMUL.FTZ R41, R12, R41 ;  /* 0x000000290c297220 */ /* 0x000fe20000410000 */
[----:B------:R-:W-:-:S02]  /*11e0*/  HADD2.F32 R12, -RZ, R33.H1_H1 ;  /* 0x30000021ff0c7230 */ /* 0x000fc40000004100 */
[----:B------:R-:W-:Y:S01]  /*11f0*/  HADD2.F32 R13, -RZ, R13.H1_H1 ;  /* 0x3000000dff0d7230 */ /* 0x000fe20000004100 */
[----:B------:R-:W-:Y:S02]  /*1200*/  FFMA.FTZ R9, R9, R32, R41 ;  /* 0x0000002009097223 */ /* 0x000fe40000010029 */
[----:B------:R-:W2:Y:S01]  /*1210*/  LDG.E.128.CONSTANT R40, [R72.64+0xc00] ;  /* 0x000c000a48287981 */ /* 0x000ea2000c1e9d00 */
[----:B------:R-:W-:Y:S01]  /*1220*/  HADD2.F32 R32, -RZ, R10.H0_H0 ;  /* 0x2000000aff207230 */ /* 0x000fe20000004100 */
[----:B------:R-:W-:Y:S01]  /*1230*/  FFMA.FTZ R12, R12, R13, R29 ;  /* 0x0000000d0c0c7223 */ /* 0x000fe2000001001d */
[----:B------:R-:W-:Y:S02]  /*1240*/  HADD2.F32 R13, -RZ, R30.H0_H0 ;  /* 0x2000001eff0d7230 */ /* 0x000fe40000004100 */
[----:B------:R-:W-:Y:S02]  /*1250*/  HADD2.F32 R29, -RZ, R10.H1_H1 ;  /* 0x3000000aff1d7230 */ /* 0x000fe40000004100 */
[----:B------:R-:W-:Y:S01]  /*1260*/  HADD2.F32 R30, -RZ, R30.H1_H1 ;  /* 0x3000001eff1e7230 */ /* 0x000fe20000004100 */
[----:B------:R-:W-:Y:S01]  /*1270*/  FMUL.FTZ R32, R13, R32 ;  /* 0x000000200d207220 */ /* 0x000fe20000410000 */
[----:B------:R-:W-:-:S02]  /*1280*/  HADD2.F32 R13, -RZ, R34.H0_H0 ;  /* 0x20000022ff0d7230 */ /* 0x000fc40000004100 */
[----:B------:R-:W-:Y:S01]  /*1290*/  HADD2.F32 R10, -RZ, R14.H0_H0 ;  /* 0x2000000eff0a7230 */ /* 0x000fe20000004100 */
[----:B------:R-:W-:Y:S01]  /*12a0*/  FMUL.FTZ R30, R30, R29 ;  /* 0x0000001d1e1e7220 */ /* 0x000fe20000410000 */
[----:B------:R-:W-:Y:S02]  /*12b0*/  HADD2.F32 R29, -RZ, R34.H1_H1 ;  /* 0x30000022ff1d7230 */ /* 0x000fe40000004100 */
[----:B------:R-:W-:Y:S01]  /*12c0*/  HADD2.F32 R14, -RZ, R14.H1_H1 ;  /* 0x3000000eff0e7230 */ /* 0x000fe20000004100 */
[----:B------:R-:W-:Y:S01]  /*12d0*/  FFMA.FTZ R13, R13, R10, R32 ;  /* 0x0000000a0d0d7223 */ /* 0x000fe20000010020 */
[----:B------:R-:W-:Y:S02]  /*12e0*/  HADD2.F32 R10, -RZ, R31.H0_H0 ;  /* 0x2000001fff0a7230 */ /* 0x000fe40000004100 */
[----:B------:R-:W-:Y:S01]  /*12f0*/  HADD2.F32 R33, -RZ, R11.H0_H0 ;  /* 0x2000000bff217230 */ /* 0x000fe20000004100 */
[----:B------:R-:W-:Y:S01]  /*1300*/  FFMA.FTZ R29, R29, R14, R30 ;  /* 0x0000000e1d1d7223 */ /* 0x000fe2000001001e */
        /* <DEDUP_REMOVED lines=9> */
[----:B------:R-:W-:Y:S01]  /*13a0*/  FFMA.FTZ R32, R32, R15, R10 ;  /* 0x0000000f20207223 */ /* 0x000fe2000001000a */
[----:B---3--:R-:W-:Y:S02]  /*13b0*/  HADD2.F32 R15, -RZ, R44.H0_H0 ;  /* 0x2000002cff0f7230 */ /* 0x008fe40000004100 */
        /* <DEDUP_REMOVED lines=19> */
[----:B------:R-:W-:Y:S02]  /*14f0*/  HADD2.F32 R29, -RZ, R47.H0_H0 ;  /* 0x2000002fff1d7230 */ /* 0x000fe40000004100 */
[--C-:B------:R-:W-:Y:S02]  /*1500*/  HADD2.F32 R33, -RZ, R20.reuse.H0_H0 ;  /* 0x20000014ff217230 */ /* 0x100fe40000004100 */
[----:B------:R-:W-:Y:S01]  /*1510*/  HADD2.F32 R20, -RZ, R20.H1_H1 ;  /* 0x30000014ff147230 */ /* 0x000fe20000004100 */
[----:B------:R-:W-:Y:S01]  /*1520*/  FFMA.FTZ R29, R29, R12, R14 ;  /* 0x0000000c1d1d7223 */ /* 0x000fe2000001000e */
[--C-:B0-----:R-:W-:Y:S02]  /*1530*/  HADD2.F32 R12, -RZ, R8.reuse.H0_H0 ;  /* 0x20000008ff0c7230 */ /* 0x101fe40000004100 */
[----:B------:R-:W-:-:S03]  /*1540*/  HADD2.F32 R13, -RZ, R8.H1_H1 ;  /* 0x30000008ff0d7230 */ /* 0x000fc60000004100 */
[----:B------:R-:W-:Y:S02]  /*1550*/  FFMA.FTZ R33, R12, R33, R15 ;  /* 0x000000210c217223 */ /* 0x000fe4000001000f */
[----:B------:R-:W-:Y:S02]  /*1560*/  FFMA.FTZ R30, R13, R20, R30 ;  /* 0x000000140d1e7223 */ /* 0x000fe4000001001e */
[----:B------:R-:W0:Y:S01]  /*1570*/  LDS.128 R12, [0x40] ;  /* 0x00004000ff0c7984 */ /* 0x000e220000000c00 */
        /* <DEDUP_REMOVED lines=10> */
[----:B------:R-:W-:Y:S02]  /*1620*/  FFMA.FTZ R45, R8, R16, R45 ;  /* 0x00000010082d7223 */ /* 0x000fe4000001002d */
[----:B------:R-:W3:Y:S01]  /*1630*/  LDG.E.128.CONSTANT R16, [R72.64+0xe00] ;  /* 0x000e000a48107981 */ /* 0x000ee2000c1e9d00 */
[----:B------:R-:W-:Y:S01]  /*1640*/  HADD2.F32 R22, -RZ, R22.H1_H1 ;  /* 0x30000016ff167230 */ /* 0x000fe20000004100 */
[----:B------:R-:W-:Y:S01]  /*1650*/  FFMA.FTZ R44, R9, R21, R44 ;  /* 0x00000015092c7223 */ /* 0x000fe2000001002c */
[----:B------:R-:W-:-:S02]  /*1660*/  HADD2.F32 R9, -RZ, R10.H1_H1 ;  /* 0x3000000aff097230 */ /* 0x000fc40000004100 */
[----:B------:R-:W-:-:S03]  /*1670*/  HADD2.F32 R8, -RZ, R11.H0_H0 ;  /* 0x2000000bff087230 */ /* 0x000fc60000004100 */
[----:B------:R-:W-:Y:S01]  /*1680*/  FFMA.FTZ R28, R9, R22, R28 ;  /* 0x00000016091c7223 */ /* 0x000fe2000001001c */
[--C-:B------:R-:W-:Y:S02]  /*1690*/  HADD2.F32 R9, -RZ, R23.reuse.H0_H0 ;  /* 0x20000017ff097230 */ /* 0x100fe40000004100 */
[----:B------:R-:W-:Y:S02]  /*16a0*/  HADD2.F32 R23, -RZ, R23.H1_H1 ;  /* 0x30000017ff177230 */ /* 0x000fe40000004100 */
[----:B------:R-:W-:Y:S01]  /*16b0*/  HADD2.F32 R11, -RZ, R11.H1_H1 ;  /* 0x3000000bff0b7230 */ /* 0x000fe20000004100 */
[----:B------:R-:W-:Y:S01]  /*16c0*/  FFMA.FTZ R29, R8, R9, R29 ;  /* 0x00000009081d7223 */ /* 0x000fe2000001001d */
[----:B------:R-:W-:Y:S02]  /*16d0*/  HADD2.F32 R9, -RZ, R24.H0_H0 ;  /* 0x20000018ff097230 */ /* 0x000fe40000004100 */
[----:B0-----:R-:W-:Y:S01]  /*16e0*/  HADD2.F32 R8, -RZ, R12.H0_H0 ;  /* 0x2000000cff087230 */ /* 0x001fe20000004100 */
[----:B------:R-:W-:-:S04]  /*16f0*/  FFMA.FTZ R32, R11, R23, R32 ;  /* 0x000000170b207223 */ /* 0x000fc80000010020 */
        /* <DEDUP_REMOVED lines=16> */
[----:B------:R-:W-:Y:S01]  /*1800*/  HADD2.F32 R14, -RZ, R15.H0_H0 ;  /* 0x2000000fff0e7230 */ /* 0x000fe20000004100 */
[----:B------:R-:W4:Y:S02]  /*1810*/  LDG.E.128.CONSTANT R20, [R72.64+0x1000] ;  /* 0x0010000a48147981 */ /* 0x000f24000c1e9d00 */
[----:B------:R-:W-:Y:S01]  /*1820*/  FFMA.FTZ R28, R13, R26, R28 ;  /* 0x0000001a0d1c7223 */ /* 0x000fe2000001001c */
[--C-:B------:R-:W-:Y:S02]  /*1830*/  HADD2.F32 R13, -RZ, R27.reuse.H0_H0 ;  /* 0x2000001bff0d7230 */ /* 0x100fe40000004100 */
[----:B------:R-:W-:Y:S02]  /*1840*/  HADD2.F32 R27, -RZ, R27.H1_H1 ;  /* 0x3000001bff1b7230 */ /* 0x000fe40000004100 */
[----:B------:R-:W-:Y:S01]  /*1850*/  HADD2.F32 R15, -RZ, R15.H1_H1 ;  /* 0x3000000fff0f7230 */ /* 0x000fe20000004100 */
[----:B------:R-:W-:-:S04]  /*1860*/  FFMA.FTZ R29, R14, R13, R29 ;  /* 0x0000000d0e1d7223 */ /* 0x000fc8000001001d */
[----:B------:R-:W-:Y:S01]  /*1870*/  FFMA.FTZ R32, R15, R27, R32 ;  /* 0x0000001b0f207223 */ /* 0x000fe20000010020 */
[----:B------:R-:W-:Y:S02]  /*1880*/  HADD2.F32 R15, -RZ, R36.H0_H0 ;  /* 0x20000024ff0f7230 */ /* 0x000fe40000004100 */
[--C-:B0-----:R-:W-:Y:S02]  /*1890*/  HADD2.F32 R14, -RZ, R8.reuse.H0_H0 ;  /* 0x20000008ff0e7230 */ /* 0x101fe40000004100 */
[----:B------:R-:W-:Y:S02]  /*18a0*/  HADD2.F32 R13, -RZ, R8.H1_H1 ;  /* 0x30000008ff0d7230 */ /* 0x000fe40000004100 */
[----:B------:R-:W-:Y:S01]  /*18b0*/  HADD2.F32 R8, -RZ, R36.H1_H1 ;  /* 0x30000024ff087230 */ /* 0x000fe20000004100 */
[----:B------:R-:W-:Y:S01]  /*18c0*/  FFMA.FTZ R33, R14, R15, R33 ;  /* 0x0000000f0e217223 */ /* 0x000fe20000010021 */
[----:B------:R-:W-:Y:S02]  /*18d0*/  HADD2.F32 R14, -RZ, R37.H0_H0 ;  /* 0x20000025ff0e7230 */ /* 0x000fe40000004100 */
[--C-:B------:R-:W-:Y:S01]  /*18e0*/  HADD2.F32 R15, -RZ, R9.reuse.H0_H0 ;  /* 0x20000009ff0f7230 */ /* 0x100fe20000004100 */
[----:B------:R-:W-:Y:S01]  /*18f0*/  FFMA.FTZ R8, R13, R8, R24 ;  /* 0x000000080d087223 */ /* 0x000fe20000010018 */
[----:B------:R-:W-:Y:S01]  /*1900*/  HADD2.F32 R13, -RZ, R9.H1_H1 ;  /* 0x30000009ff0d7230 */ /* 0x000fe20000004100 */
[----:B------:R-:W4:Y:S01]  /*1910*/  LDG.E.128.CONSTANT R24, [R72.64+0x1200] ;  /* 0x0012000a48187981 */ /* 0x000f22000c1e9d00 */
[----:B------:R-:W-:Y:S01]  /*1920*/  HADD2.F32 R37, -RZ, R37.H1_H1 ;  /* 0x30000025ff257230 */ /* 0x000fe20000004100 */
        /* <DEDUP_REMOVED lines=11> */
[----:B------:R-:W-:-:S03]  /*19e0*/  HADD2.F32 R38, -RZ, R39.H1_H1 ;  /* 0x30000027ff267230 */ /* 0x000fc60000004100 */
[----:B------:R-:W-:Y:S02]  /*19f0*/  FFMA.FTZ R37, R10, R37, R29 ;  /* 0x000000250a257223 */ /* 0x000fe4000001001d */
[----:B------:R-:W4:Y:S01]  /*1a00*/  LDG.E.128.CONSTANT R28, [R72.64+0x1400] ;  /* 0x0014000a481c7981 */ /* 0x000f22000c1e9d00 */
[----:B------:R-:W-:-:S05]  /*1a10*/  HADD2.F32 R11, -RZ, R11.H1_H1 ;  /* 0x3000000bff0b7230 */ /* 0x000fca0000004100 */
[----:B------:R-:W-:Y:S01]  /*1a20*/  FFMA.FTZ R38, R11, R38, R32 ;  /* 0x000000260b267223 */ /* 0x000fe20000010020 */
        /* <DEDUP_REMOVED lines=8> */
[----:B------:R-:W-:-:S05]  /*1ab0*/  HADD2.F32 R8, -RZ, R41.H0_H0 ;  /* 0x20000029ff087230 */ /* 0x000fca0000004100 */
[----:B------:R-:W-:Y:S01]  /*1ac0*/  FFMA.FTZ R40, R40, R8, R9 ;  /* 0x0000000828287223 */ /* 0x000fe20000010009 */
[----:B------:R-:W-:Y:S02]  /*1ad0*/  HADD2.F32 R8, -RZ, R14.H0_H0 ;  /* 0x2000000eff087230 */ /* 0x000fe40000004100 */
[----:B------:R-:W-:-:S05]  /*1ae0*/  HADD2.F32 R9, -RZ, R42.H0_H0 ;  /* 0x2000002aff097230 */ /* 0x000fca0000004100 */
        /* <DEDUP_REMOVED lines=9> */
[----:B------:R-:W-:-:S05]  /*1b80*/  HADD2.F32 R13, -RZ, R43.H0_H0 ;  /* 0x2000002bff0d7230 */ /* 0x000fca0000004100 */
[----:B------:R-:W-:Y:S01]  /*1b90*/  FFMA.FTZ R37, R14, R13, R37 ;  /* 0x0000000d0e257223 */ /* 0x000fe20000010025 */
[----:B------:R-:W-:Y:S02]  /*1ba0*/  HADD2.F32 R41, -RZ, R15.H1_H1 ;  /* 0x3000000fff297230 */ /* 0x000fe40000004100 */
[----:B0-----:R-:W-:Y:S02]  /*1bb0*/  HADD2.F32 R42, -RZ, R8.H0_H0 ;  /* 0x20000008ff2a7230 */ /* 0x001fe40000004100 */
[--C-:B------:R-:W-:Y:S02]  /*1bc0*/  HADD2.F32 R15, -RZ, R9.reuse.H0_H0 ;  /* 0x20000009ff0f7230 */ /* 0x100fe40000004100 */
[----:B------:R-:W-:Y:S02]  /*1bd0*/  HADD2.F32 R9, -RZ, R9.H1_H1 ;  /* 0x30000009ff097230 */ /* 0x000fe40000004100 */
[----:B------:R-:W-:-:S05]  /*1be0*/  HADD2.F32 R43, -RZ, R43.H1_H1 ;  /* 0x3000002bff2b7230 */ /* 0x000fca0000004100 */
[----:B------:R-:W-:Y:S01]  /*1bf0*/  FFMA.FTZ R41, R41, R43, R38 ;  /* 0x0000002b29297223 */ /* 0x000fe20000010026 */
[----:B---3--:R-:W-:Y:S02]  /*1c00*/  HADD2.F32 R13, -RZ, R16.H0_H0 ;  /* 0x20000010ff0d7230 */ /* 0x008fe40000004100 */
[----:B------:R-:W-:-:S03]  /*1c10*/  HADD2.F32 R14, -RZ, R17.H0_H0 ;  /* 0x20000011ff0e7230 */ /* 0x000fc60000004100 */
[----:B------:R-:W-:Y:S01]  /*1c20*/  FFMA.FTZ R42, R42, R13, R39 ;  /* 0x0000000d2a2a7223 */ /* 0x000fe20000010027 */
[----:B------:R-:W-:Y:S02]  /*1c30*/  HADD2.F32 R13, -RZ, R8.H1_H1 ;  /* 0x30000008ff0d7230 */ /* 0x000fe40000004100 */
[----:B------:R-:W-:Y:S01]  /*1c40*/  HADD2.F32 R8, -RZ, R16.H1_H1 ;  /* 0x30000010ff087230 */ /* 0x000fe20000004100 */
[----:B------:R-:W-:Y:S01]  /*1c50*/  FFMA.FTZ R40, R15, R14, R40 ;  /* 0x0000000e0f287223 */ /* 0x000fe20000010028 */
[----:B------:R-:W-:-:S03]  /*1c60*/  HADD2.F32 R17, -RZ, R17.H1_H1 ;  /* 0x30000011ff117230 */ /* 0x000fc60000004100 */
[----:B------:R-:W-:Y:S02]  /*1c70*/  FFMA.FTZ R8, R13, R8, R12 ;  /* 0x000000080d087223 */ /* 0x000fe4000001000c */
[----:B------:R-:W0:Y:S01]  /*1c80*/  LDS.128 R12, [0x80] ;  /* 0x00008000ff0c7984 */ /* 0x000e220000000c00 */
        /* <DEDUP_REMOVED lines=12> */
[----:B------:R-:W-:-:S05]  /*1d50*/  HADD2.F32 R10, -RZ, R11.H1_H1 ;  /* 0x3000000bff0a7230 */ /* 0x000fca0000004100 */
[----:B------:R-:W-:Y:S01]  /*1d60*/  FFMA.FTZ R41, R10, R19, R41 ;  /* 0x000000130a297223 */ /* 0x000fe20000010029 */
[----:B----4-:R-:W-:Y:S02]  /*1d70*/  HADD2.F32 R10, -RZ, R20.H0_H0 ;  /* 0x20000014ff0a7230 */ /* 0x010fe40000004100 */
[--C-:B0-----:R-:W-:Y:S02]  /*1d80*/  HADD2.F32 R11, -RZ, R12.reuse.H0_H0 ;  /* 0x2000000cff0b7230 */ /* 0x101fe40000004100 */
        /* <DEDUP_REMOVED lines=11> */
[----:B------:R-:W-:Y:S02]  /*1e40*/  HADD2.F32 R13, -RZ, R15.H0_H0 ;  /* 0x2000000fff0d7230 */ /* 0x000fe40000004100 */
[--C-:B------:R-:W-:Y:S02]  /*1e50*/  HADD2.F32 R8, -RZ, R14.reuse.H0_H0 ;  /* 0x2000000eff087230 */ /* 0x100fe40000004100 */
[----:B------:R-:W-:Y:S02]  /*1e60*/  HADD2.F32 R10, -RZ, R14.H1_H1 ;  /* 0x3000000eff0a7230 */ /* 0x000fe40000004100 */
[--C-:B------:R-:W-:Y:S02]  /*1e70*/  HADD2.F32 R11, -RZ, R22.reuse.H0_H0 ;  /* 0x20000016ff0b7230 */ /* 0x100fe40000004100 */
[----:B------:R-:W-:Y:S01]  /*1e80*/  HADD2.F32 R17, -RZ, R22.H1_H1 ;  /* 0x30000016ff117230 */ /* 0x000fe20000004100 */
[----:B------:R-:W-:Y:S01]  /*1e90*/  FFMA.FTZ R18, R13, R18, R16 ;  /* 0x000000120d127223 */ /* 0x000fe20000010010 */
[----:B-1----:R-:W-:Y:S01]  /*1ea0*/  HADD2.F32 R13, -RZ, R36.H0_H0 ;  /* 0x20000024ff0d7230 */ /* 0x002fe20000004100 */
[----:B------:R-:W-:Y:S01]  /*1eb0*/  FFMA.FTZ R45, R8, R11, R45 ;  /* 0x0000000b082d7223 */ /* 0x000fe2000001002d */
[----:B------:R-:W-:Y:S01]  /*1ec0*/  HADD2.F32 R16, -RZ, R24.H0_H0 ;  /* 0x20000018ff107230 */ /* 0x000fe20000004100 */
[----:B------:R-:W-:Y:S01]  /*1ed0*/  FFMA.FTZ R17, R10, R17, R9 ;  /* 0x000000110a117223 */ /* 0x000fe20000010009 */
[----:B------:R-:W-:Y:S01]  /*1ee0*/  HADD2.F32 R14, -RZ, R23.H1_H1 ;  /* 0x30000017ff0e7230 */ /* 0x000fe20000004100 */
[----:B------:R-:W0:Y:S01]  /*1ef0*/  LDS.128 R8, [0xa0] ;  /* 0x0000a000ff087984 */ /* 0x000e220000000c00 */
[----:B------:R-:W-:-:S02]  /*1f00*/  HADD2.F32 R15, -RZ, R15.H1_H1 ;  /* 0x3000000fff0f7230 */ /* 0x000fc40000004100 */
[----:B------:R-:W-:Y:S02]  /*1f10*/  HADD2.F32 R19, -RZ, R36.H1_H1 ;  /* 0x30000024ff137230 */ /* 0x000fe40000004100 */
[----:B------:R-:W-:Y:S01]  /*1f20*/  HADD2.F32 R24, -RZ, R24.H1_H1 ;  /* 0x30000018ff187230 */ /* 0x000fe20000004100 */
[----:B------:R-:W-:Y:S02]  /*1f30*/  FFMA.FTZ R42, R13, R16, R42 ;  /* 0x000000100d2a7223 */ /* 0x000fe4000001002a */
[----:B------:R-:W-:Y:S02]  /*1f40*/  FFMA.FTZ R41, R15, R14, R41 ;  /* 0x0000000e0f297223 */ /* 0x000fe40000010029 */
[----:B------:R-:W-:Y:S02]  /*1f50*/  FFMA.FTZ R16, R19, R24, R12 ;  /* 0x0000001813107223 */ /* 0x000fe4000001000c */
[----:B------:R-:W1:Y:S01]  /*1f60*/  LDS.128 R12, [0xb0] ;  /* 0x0000b000ff0c7984 */ /* 0x000e620000000c00 */
[----:B------:R-:W-:-:S02]  /*1f70*/  HADD2.F32 R21, -RZ, R37.H0_H0 ;  /* 0x20000025ff157230 */ /* 0x000fc40000004100 */
[----:B------:R-:W-:Y:S02]  /*1f80*/  HADD2.F32 R20, -RZ, R25.H0_H0 ;  /* 0x20000019ff147230 */ /* 0x000fe40000004100 */
[----:B------:R-:W-:-:S03]  /*1f90*/  HADD2.F32 R23, -RZ, R27.H0_H0 ;  /* 0x2000001bff177230 */ /* 0x000fc60000004100 */
[----:B------:R-:W-:Y:S01]  /*1fa0*/  FFMA.FTZ R40, R21, R20, R40 ;  /* 0x0000001415287223 */ /* 0x000fe20000010028 */
[----:B------:R-:W-:Y:S02]  /*1fb0*/  HADD2.F32 R21, -RZ, R39.H0_H0 ;  /* 0x20000027ff157230 */ /* 0x000fe40000004100 */
[----:B------:R-:W-:Y:S02]  /*1fc0*/  HADD2.F32 R37, -RZ, R37.H1_H1 ;  /* 0x30000025ff257230 */ /* 0x000fe40000004100 */
[----:B------:R-:W-:Y:S01]  /*1fd0*/  HADD2.F32 R25, -RZ, R25.H1_H1 ;  /* 0x30000019ff197230 */ /* 0x000fe20000004100 */
[----:B------:R-:W-:Y:S01]  /*1fe0*/  FFMA.FTZ R18, R21, R23, R18 ;  /* 0x0000001715127223 */ /* 0x000fe20000010012 */
[----:B------:R-:W-:Y:S02]  /*1ff0*/  HADD2.F32 R19, -RZ, R26.H0_H0 ;  /* 0x2000001aff137230 */ /* 0x000fe40000004100 */
[----:B------:R-:W-:Y:S02]  /*2000*/  HADD2.F32 R27, -RZ, R27.H1_H1 ;  /* 0x3000001bff1b7230 */ /* 0x000fe40000004100 */
[----:B------:R-:W-:-:S02]  /*2010*/  HADD2.F32 R20, -RZ, R38.H0_H0 ;  /* 0x20000026ff147230 */ /* 0x000fc40000004100 */
[----:B------:R-:W-:Y:S02]  /*2020*/  HADD2.F32 R22, -RZ, R39.H1_H1 ;  /* 0x30000027ff167230 */ /* 0x000fe40000004100 */
[----:B------:R-:W-:Y:S02]  /*2030*/  HADD2.F32 R26, -RZ, R26.H1_H1 ;  /* 0x3000001aff1a7230 */ /* 0x000fe40000004100 */
[----:B------:R-:W-:Y:S02]  /*2040*/  HADD2.F32 R38, -RZ, R38.H1_H1 ;  /* 0x30000026ff267230 */ /* 0x000fe40000004100 */
[--C-:B------:R-:W-:Y:S02]  /*2050*/  HADD2.F32 R24, -RZ, R28.reuse.H0_H0 ;  /* 0x2000001cff187230 */ /* 0x100fe40000004100 */
[----:B------:R-:W-:Y:S02]  /*2060*/  HADD2.F32 R28, -RZ, R28.H1_H1 ;  /* 0x3000001cff1c7230 */ /* 0x000fe40000004100 */
[----:B0-----:R-:W-:-:S02]  /*2070*/  HADD2.F32 R21, -RZ, R8.H0_H0 ;  /* 0x20000008ff157230 */ /* 0x001fc40000004100 */
        /* <DEDUP_REMOVED lines=12> */
[----:B-1----:R-:W-:-:S02]  /*2140*/  HADD2.F32 R24, -RZ, R12.H0_H0 ;  /* 0x2000000cff187230 */ /* 0x002fc40000004100 */
[----:B------:R-:W-:Y:S01]  /*2150*/  HADD2.F32 R23, -RZ, R12.H1_H1 ;  /* 0x3000000cff177230 */ /* 0x000fe20000004100 */
[----:B------:R-:W-:Y:S02]  /*2160*/  FFMA.FTZ R25, R25, R26, R40 ;  /* 0x0000001a19197223 */ /* 0x000fe40000010028 */
[----:B------:R-:W-:Y:S01]  /*2170*/  FFMA.FTZ R9, R9, R20, R45 ;  /* 0x0000001409097223 */ /* 0x000fe2000001002d */
[----:B------:R-:W-:Y:S02]  /*2180*/  HADD2.F32 R20, -RZ, R13.H0_H0 ;  /* 0x2000000dff147230 */ /* 0x000fe40000004100 */
[----:B------:R-:W-:Y:S02]  /*2190*/  HADD2.F32 R29, -RZ, R29.H1_H1 ;  /* 0x3000001dff1d7230 */ /* 0x000fe40000004100 */
[----:B------:R-:W-:Y:S02]  /*21a0*/  HADD2.F32 R30, -RZ, R30.H1_H1 ;  /* 0x3000001eff1e7230 */ /* 0x000fe40000004100 */
[----:B------:R-:W-:Y:S01]  /*21b0*/  HADD2.F32 R10, -RZ, R10.H1_H1 ;  /* 0x3000000aff0a7230 */ /* 0x000fe20000004100 */
[----:B------:R-:W-:Y:S01]  /*21c0*/  FFMA.FTZ R27, R27, R29, R44 ;  /* 0x0000001d1b1b7223 */ /* 0x000fe2000001002c */
[----:B------:R-:W-:-:S03]  /*21d0*/  HADD2.F32 R19, -RZ, R31.H0_H0 ;  /* 0x2000001fff137230 */ /* 0x000fc60000004100 */
[----:B------:R-:W-:Y:S01]  /*21e0*/  FFMA.FTZ R10, R10, R30, R17 ;  /* 0x0000001e0a0a7223 */ /* 0x000fe20000010011 */
[--C-:B--2---:R-:W-:Y:S02]  /*21f0*/  HADD2.F32 R12, -RZ, R32.reuse.H0_H0 ;  /* 0x20000020ff0c7230 */ /* 0x104fe40000004100 */
[----:B------:R-:W-:Y:S02]  /*2200*/  HADD2.F32 R32, -RZ, R32.H1_H1 ;  /* 0x30000020ff207230 */ /* 0x000fe40000004100 */
[----:B------:R-:W-:Y:S01]  /*2210*/  HADD2.F32 R26, -RZ, R33.H0_H0 ;  /* 0x20000021ff1a7230 */ /* 0x000fe20000004100 */
[----:B------:R-:W-:Y:S02]  /*2220*/  FFMA.FTZ R12, R24, R12, R21 ;  /* 0x0000000c180c7223 */ /* 0x000fe40000010015 */
[----:B------:R-:W-:Y:S02]  /*2230*/  FFMA.FTZ R23, R23, R32, R16 ;  /* 0x0000002017177223 */ /* 0x000fe40000010010 */
[----:B------:R-:W-:-:S02]  /*2240*/  FFMA.FTZ R20, R20, R26, R25 ;  /* 0x0000001a14147223 */ /* 0x000fc40000010019 */
[----:B------:R-:W-:Y:S01]  /*2250*/  FADD.FTZ R23, R12, R23 ;  /* 0x000000170c177221 */ /* 0x000fe20000010000 */
[----:B------:R-:W-:Y:S02]  /*2260*/  HADD2.F32 R16, -RZ, R13.H1_H1 ;  /* 0x3000000dff107230 */ /* 0x000fe40000004100 */
[----:B------:R-:W-:Y:S01]  /*2270*/  HADD2.F32 R33, -RZ, R33.H1_H1 ;  /* 0x30000021ff217230 */ /* 0x000fe20000004100 */
[----:B------:R-:W-:Y:S01]  /*2280*/  FADD.FTZ R23, R20, R23 ;  /* 0x0000001714177221 */ /* 0x000fe20000010000 */
[----:B------:R-:W-:Y:S01]  /*2290*/  HADD2.F32 R12, -RZ, R14.H0_H0 ;  /* 0x2000000eff0c7230 */ /* 0x000fe20000004100 */
[----:B------:R-:W0:Y:S01]  /*22a0*/  I2F R20, R54 ;  /* 0x0000003600147306 */ /* 0x000e220000201400 */
[--C-:B------:R-:W-:Y:S01]  /*22b0*/  HADD2.F32 R17, -RZ, R34.reuse.H0_H0 ;  /* 0x20000022ff117230 */ /* 0x100fe20000004100 */
[----:B------:R-:W-:Y:S01]  /*22c0*/  FFMA.FTZ R16, R16, R33, R27 ;  /* 0x0000002110107223 */ /* 0x000fe2000001001b */
[----:B------:R-:W-:Y:S02]  /*22d0*/  HADD2.F32 R8, -RZ, R11.H0_H0 ;  /* 0x2000000bff087230 */ /* 0x000fe40000004100 */
[----:B------:R-:W-:Y:S01]  /*22e0*/  HADD2.F32 R34, -RZ, R34.H1_H1 ;  /* 0x30000022ff227230 */ /* 0x000fe20000004100 */
[----:B------:R-:W-:Y:S01]  /*22f0*/  FFMA.FTZ R9, R12, R17, R9 ;  /* 0x000000110c097223 */ /* 0x000fe20000010009 */
[----:B------:R-:W-:Y:S01]  /*2300*/  HADD2.F32 R13, -RZ, R14.H1_H1 ;  /* 0x3000000eff0d7230 */ /* 0x000fe20000004100 */
[----:B------:R-:W-:Y:S01]  /*2310*/  FADD.FTZ R16, R16, R23 ;  /* 0x0000001710107221 */ /* 0x000fe20000010000 */
[----:B------:R-:W-:Y:S01]  /*2320*/  HADD2.F32 R22, -RZ, R31.H1_H1 ;  /* 0x3000001fff167230 */ /* 0x000fe20000004100 */
[----:B------:R-:W-:Y:S01]  /*2330*/  FFMA.FTZ R8, R8, R19, R18 ;  /* 0x0000001308087223 */ /* 0x000fe20000010012 */
        /* <DEDUP_REMOVED lines=23> */
.L_x_18764:
[----:B------:R-:W-:-:S05]  /*24b0*/  IMAD.MOV.U32 R9, RZ, RZ, -0x800001 ;  /* 0xff7fffffff097424 */ /* 0x000fca00078e00ff */
[----:B------:R0:W-:Y:S02]  /*24c0*/  STS [R56], R9 ;  /* 0x0000000938007388 */ /* 0x0001e40000000800 */
.L_x_18765:
[----:B------:R-:W-:Y:S05]  /*24d0*/  BSYNC B1 ;  /* 0x0000000000017941 */ /* 0x000fea0003800000 */
.L_x_18763:
        /* <DEDUP_REMOVED lines=10> */
.L_x_18762:
[----:B------:R-:W-:Y:S05]  /*2580*/  BSYNC B0 ;  /* 0x0000000000007941 */ /* 0x000fea0003800000 */
.L_x_18761:
[----:B------:R-:W0:Y:S01]  /*2590*/  SHFL.BFLY PT, R6, R57, 0x10, 0x1f ;  /* 0x0e001f0039067f89 */ /* 0x000e2200000e0000 */
[C---:B------:R-:W-:Y:S01]  /*25a0*/  ISETP.NE.AND P0, PT, R62.reuse, RZ, PT ;  /* 0x000000ff3e00720c */ /* 0x040fe20003f05270 */
[----:B------:R-:W-:Y:S01]  /*25b0*/  IMAD.MOV.U32 R9, RZ, RZ, -0x800001 ;  /* 0xff7fffffff097424 */ /* 0x000fe200078e00ff */
[----:B------:R-:W-:Y:S01]  /*25c0*/  ISETP.GT.AND P1, PT, R62, 0x3, PT ;  /* 0x000000033e00780c */ /* 0x000fe20003f24270 */
[----:B------:R-:W-:Y:S10]  /*25d0*/  BSSY B0, `(.L_x_18767) ;  /* 0x00000f9000007945 */ /* 0x000ff40003800000 */
[----:B------:R-:W-:-:S04]  /*25e0*/  @!P0 SHF.R.S32.HI R12, RZ, 0x1f, R51 ;  /* 0x0000001fff0c8819 */ /* 0x000fc80000011433 */
[----:B------:R-:W-:-:S04]  /*25f0*/  @!P0 LEA.HI R12, R12, R51, RZ, 0x5 ;  /* 0x000000330c0c8211 */ /* 0x000fc800078f28ff */
[----:B------:R-:W-:Y:S02]  /*2600*/  @!P0 SHF.R.S32.HI R12, RZ, 0x5, R12 ;  /* 0x00000005ff0c8819 */ /* 0x000fe4000001140c */
        /* <DEDUP_REMOVED lines=12> */
[----:B------:R-:W-:-:S03]  /*26d0*/  ISETP.GE.AND P1, PT, R51, R64, PT ;  /* 0x000000403300720c */ /* 0x000fc60003f26270 */
[----:B0-----:R-:W0:Y:S02]  /*26e0*/  SHFL.BFLY PT, R6, R9, 0x2, 0x1f ;  /* 0x0c401f0009067f89 */ /* 0x001e2400000e0000 */
        /* <DEDUP_REMOVED lines=26> */
.L_x_18771:
        /* <DEDUP_REMOVED lines=11> */
.L_x_18770:
[----:B------:R-:W-:Y:S05]  /*2940*/  BSYNC B1 ;  /* 0x0000000000017941 */ /* 0x000fea0003800000 */
.L_x_18769:
        /* <DEDUP_REMOVED lines=10> */
.L_x_18774:
        /* <DEDUP_REMOVED lines=100> */
.L_x_18773:
[----:B------:R-:W-:Y:S05]  /*3030*/  BSYNC B1 ;  /* 0x0000000000017941 */ /* 0x000fea0003800000 */
.L_x_18772:
        /* <DEDUP_REMOVED lines=55> */
.L_x_18776:
[----:B------:R-:W-:Y:S05]  /*33b0*/  BSYNC B1 ;  /* 0x0000000000017941 */ /* 0x000fea0003800000 */
.L_x_18775:
        /* <DEDUP_REMOVED lines=26> */
.L_x_18768:
[----:B------:R-:W-:Y:S05]  /*3560*/  BSYNC B0 ;  /* 0x0000000000007941 */ /* 0x000fea0003800000 */
.L_x_18767:
        /* <DEDUP_REMOVED lines=45> */
.L_x_18781:
        /* <DEDUP_REMOVED lines=8> */
.L_x_18780:
[----:B------:R-:W-:Y:S05]  /*38c0*/  BSYNC B1 ;  /* 0x0000000000017941 */ /* 0x000fea0003800000 */
.L_x_18779:
        /* <DEDUP_REMOVED lines=10> */
.L_x_18784:
        /* <DEDUP_REMOVED lines=52> */
.L_x_18783:
[----:B------:R-:W-:Y:S05]  /*3cb0*/  BSYNC B1 ;  /* 0x0000000000017941 */ /* 0x000fea0003800000 */
.L_x_18782:
        /* <DEDUP_REMOVED lines=31> */
.L_x_18786:
[----:B------:R-:W-:Y:S05]  /*3eb0*/  BSYNC B1 ;  /* 0x0000000000017941 */ /* 0x000fea0003800000 */
.L_x_18785:
        /* <DEDUP_REMOVED lines=14> */
.L_x_18778:
[----:B------:R-:W-:Y:S05]  /*3fa0*/  BSYNC B0 ;  /* 0x0000000000007941 */ /* 0x000fea0003800000 */
.L_x_18777:
        /* <DEDUP_REMOVED lines=32> */
.L_x_18788:
[----:B------:R-:W-:Y:S05]  /*41b0*/  BSYNC B0 ;  /* 0x0000000000007941 */ /* 0x000fea0003800000 */
.L_x_18787:
[----:B------:R-:W-:Y:S01]  /*41c0*/  BSSY B1, `(.L_x_18789) ;  /* 0x00002b1000017945 */ /* 0x000fe20003800000 */
[----:B------:R-:W-:Y:S05]  /*41d0*/  @!P1 BRA `(.L_x_18790) ;  /* 0x0000008000009947 */ /* 0x000fea0003800000 */
[----:B------:R-:W-:Y:S01]  /*41e0*/  CS2R R34, SRZ ;  /* 0x0000000000227805 */ /* 0x000fe2000001ff00 */
[----:B------:R-:W-:Y:S01]  /*41f0*/  CS2R R32, SRZ ;  /* 0x0000000000207805 */ /* 0x000fe2000001ff00 */
[----:B------:R-:W-:Y:S01]  /*4200*/  CS2R R30, SRZ ;  /* 0x00000000001e7805 */ /* 0x000fe2000001ff00 */
[----:B------:R-:W-:Y:S01]  /*4210*/  CS2R R28, SRZ ;  /* 0x00000000001c7805 */ /* 0x000fe2000001ff00 */
[----:B------:R-:W-:Y:S01]  /*4220*/  IMAD.MOV.U32 R0, RZ, RZ, RZ ;  /* 0x000000ffff007224 */ /* 0x000fe200078e00ff */
[----:B0-----:R-:W-:Y:S01]  /*4230*/  CS2R R8, SRZ ;  /* 0x0000000000087805 */ /* 0x001fe2000001ff00 */
[----:B------:R-:W-:Y:S01]  /*4240*/  IMAD.MOV.U32 R10, RZ, RZ, RZ ;  /* 0x000000ffff0a7224 */ /* 0x000fe200078e00ff */
[----:B------:R-:W-:Y:S05]  /*4250*/  BRA `(.L_x_18791) ;  /* 0x00002a7000007947 */ /* 0x000fea0003800000 */
.L_x_18790:
[----:B0-----:R-:W0:Y:S01]  /*4260*/  I2F.RP R11, R2 ;  /* 0x00000002000b7306 */ /* 0x001e220000209400 */
[----:B------:R-:W1:Y:S01]  /*4270*/  S2R R12, SR_CTAID.Z ;  /* 0x00000000000c7919 */ /* 0x000e620000002700 */
[----:B------:R-:W-:Y:S01]  /*4280*/  SHF.R.S32.HI R3, RZ, 0x1f, R62 ;  /* 0x0000001fff037819 */ /* 0x000fe2000001143e */
[----:B------:R-:W-:Y:S01]  /*4290*/  IMAD R56, R0, c[0x0][0x1c0], RZ ;  /* 0x0000700000387a24 */ /* 0x000fe200078e02ff */
[----:B------:R-:W-:Y:S01]  /*42a0*/  SHF.R.S32.HI R8, RZ, 0x1f, R51 ;  /* 0x0000001fff087819 */ /* 0x000fe20000011433 */
[----:B------:R-:W-:Y:S01]  /*42b0*/  CS2R R34, SRZ ;  /* 0x0000000000227805 */ /* 0x000fe2000001ff00 */
[----:B------:R-:W-:Y:S01]  /*42c0*/  LEA.HI R10, R3, R62, RZ, 0x2 ;  /* 0x0000003e030a7211 */ /* 0x000fe200078f10ff */
[----:B------:R-:W-:Y:S01]  /*42d0*/  CS2R R32, SRZ ;  /* 0x0000000000207805 */ /* 0x000fe2000001ff00 */
[----:B------:R-:W-:Y:S01]  /*42e0*/  LEA.HI R51, R8, R51, RZ, 0x5 ;  /* 0x0000003308337211 */ /* 0x000fe200078f28ff */
[----:B------:R-:W-:Y:S01]  /*42f0*/  IMAD.MOV.U32 R8, RZ, RZ, RZ ;  /* 0x000000ffff087224 */ /* 0x000fe200078e00ff */
[C---:B------:R-:W-:Y:S01]  /*4300*/  LOP3.LUT R3, R10.reuse, 0xfffffffc, RZ, 0xc0, !PT ;  /* 0xfffffffc0a037812 */ /* 0x040fe200078ec0ff */
[----:B------:R-:W-:Y:S01]  /*4310*/  IMAD.SHL.U32 R10, R10, 0x8, RZ ;  /* 0x000000080a0a7824 */ /* 0x000fe200078e00ff */
[----:B------:R-:W-:Y:S01]  /*4320*/  IADD3 R7, P0, R60, R59, RZ ;  /* 0x0000003b3c077210 */ /* 0x000fe20007f1e0ff */
[----:B------:R-:W-:Y:S01]  /*4330*/  CS2R R30, SRZ ;  /* 0x00000000001e7805 */ /* 0x000fe2000001ff00 */
[----:B------:R-:W-:Y:S01]  /*4340*/  SHF.R.S32.HI R51, RZ, 0x5, R51 ;  /* 0x00000005ff337819 */ /* 0x000fe20000011433 */
[----:B------:R-:W-:Y:S01]  /*4350*/  IMAD.IADD R62, R62, 0x1, -R3 ;  /* 0x000000013e3e7824 */ /* 0x000fe200078e0a03 */
[----:B0-----:R-:W0:Y:S01]  /*4360*/  MUFU.RCP R11, R11 ;  /* 0x0000000b000b7308 */ /* 0x001e220000001000 */
[----:B------:R-:W-:Y:S01]  /*4370*/  LEA.HI.X.SX32 R50, R59, R50, 0x1, P0 ;  /* 0x000000323b327211 */ /* 0x000fe200000f0eff */
[----:B------:R-:W-:Y:S01]  /*4380*/  CS2R R28, SRZ ;  /* 0x00000000001c7805 */ /* 0x000fe2000001ff00 */
[----:B------:R-:W-:Y:S01]  /*4390*/  LEA R6, P0, R7, c[0x0][0x198], 0x2 ;  /* 0x0000660007067a11 */ /* 0x000fe200078010ff */
[----:B------:R-:W-:Y:S01]  /*43a0*/  IMAD R37, R51, 0x4, R62 ;  /* 0x0000000433257824 */ /* 0x000fe200078e023e */
[----:B------:R-:W-:Y:S01]  /*43b0*/  IADD3 R4, R4, -c[0x0][0x1dc], RZ ;  /* 0x8000770004047a10 */ /* 0x000fe20007ffe0ff */
[----:B------:R-:W-:Y:S01]  /*43c0*/  IMAD.MOV.U32 R0, RZ, RZ, RZ ;  /* 0x000000ffff007224 */ /* 0x000fe200078e00ff */
[----:B------:R-:W-:Y:S01]  /*43d0*/  LEA.HI.X R7, R7, c[0x0][0x19c], R50, 0x2, P0 ;  /* 0x0000670007077a11 */ /* 0x000fe200000f1432 */
[C---:B-1----:R-:W-:Y:S01]  /*43e0*/  IMAD R36, R12.reuse, 0x10, R51 ;  /* 0x000000100c247824 */ /* 0x042fe200078e0233 */
[----:B------:R-:W-:Y:S01]  /*43f0*/  IADD3 R38, -R63, 0x1, RZ ;  /* 0x000000013f267810 */ /* 0x000fe20007ffe1ff */
[----:B------:R-:W-:Y:S01]  /*4400*/  IMAD R39, R12, 0x40, R37 ;  /* 0x000000400c277824 */ /* 0x000fe200078e0225 */
[----:B------:R-:W-:Y:S01]  /*4410*/  SHF.R.S32.HI R57, RZ, 0x1f, R56 ;  /* 0x0000001fff397819 */ /* 0x000fe20000011438 */
[----:B------:R-:W-:Y:S01]  /*4420*/  IMAD.SHL.U32 R36, R36, 0x20, RZ ;  /* 0x0000002024247824 */ /* 0x000fe200078e00ff */
[----:B------:R-:W-:Y:S01]  /*4430*/  LEA R37, R37, 0xf0, 0x5 ;  /* 0x000000f025257811 */ /* 0x000fe200078e28ff */
[----:B------:R-:W-:Y:S01]  /*4440*/  IMAD.SHL.U32 R39, R39, 0x8, RZ ;  /* 0x0000000827277824 */ /* 0x000fe200078e00ff */
[----:B0-----:R-:W-:-:S06]  /*4450*/  IADD3 R9, R11, 0xffffffe, RZ ;  /* 0x0ffffffe0b097810 */ /* 0x001fcc0007ffe0ff */
[----:B------:R-:W0:Y:S02]  /*4460*/  F2I.FTZ.U32.TRUNC.NTZ R9, R9 ;  /* 0x0000000900097305 */ /* 0x000e24000021f000 */
[----:B0-----:R-:W-:-:S04]  /*4470*/  IMAD.MOV R13, RZ, RZ, -R9 ;  /* 0x000000ffff0d7224 */ /* 0x001fc800078e0a09 */
[----:B------:R-:W-:Y:S02]  /*4480*/  IMAD R11, R13, R2, RZ ;  /* 0x000000020d0b7224 */ /* 0x000fe400078e02ff */
[----:B------:R-:W-:Y:S02]  /*4490*/  IMAD.MOV.U32 R13, RZ, RZ, c[0x0][0x1bc] ;  /* 0x00006f00ff0d7624 */ /* 0x000fe400078e00ff */
[----:B------:R-:W-:Y:S01]  /*44a0*/  IMAD.HI.U32 R3, R9, R11, R8 ;  /* 0x0000000b09037227 */ /* 0x000fe200078e0008 */
[----:B------:R-:W-:Y:S01]  /*44b0*/  LOP3.LUT R11, R10, 0xffffffe0, RZ, 0xc0, !PT ;  /* 0xffffffe00a0b7812 */ /* 0x000fe200078ec0ff */
[----:B------:R-:W-:Y:S02]  /*44c0*/  CS2R R8, SRZ ;  /* 0x0000000000087805 */ /* 0x000fe4000001ff00 */
[----:B------:R-:W-:Y:S02]  /*44d0*/  IMAD.MOV.U32 R10, RZ, RZ, RZ ;  /* 0x000000ffff0a7224 */ /* 0x000fe400078e00ff */
[----:B------:R-:W-:Y:S01]  /*44e0*/  IMAD R50, R62, 0x8, R11 ;  /* 0x000000083e327824 */ /* 0x000fe200078e020b */
[----:B------:R-:W-:-:S04]  /*44f0*/  SHF.R.S32.HI R11, RZ, 0x1f, R13 ;  /* 0x0000001fff0b7819 */ /* 0x000fc8000001140d */
        /* <DEDUP_REMOVED lines=10> */
.L_x_18818:
        /* <DEDUP_REMOVED lines=49> */
[----:B------:R-:W-:Y:S01]  /*48b0*/  F2FP.PACK_AB R52, R15, R14 ;  /* 0x0000000e0f34723e */ /* 0x000fe200000000ff */
[----:B------:R-:W-:Y:S01]  /*48c0*/  BSSY B2, `(.L_x_18794) ;  /* 0x0000032000027945 */ /* 0x000fe20003800000 */
[----:B-1----:R-:W-:Y:S02]  /*48d0*/  F2FP.PACK_AB R53, R17, R16 ;  /* 0x000000101135723e */ /* 0x002fe400000000ff */
[----:B------:R-:W-:-:S02]  /*48e0*/  F2FP.PACK_AB R54, R19, R18 ;  /* 0x000000121336723e */ /* 0x000fc400000000ff */
[----:B--2---:R-:W-:Y:S01]  /*48f0*/  SHF.R.S32.HI R21, RZ, 0x1f, R20 ;  /* 0x0000001fff157819 */ /* 0x004fe20000011414 */
[----:B-----5:R-:W-:-:S04]  /*4900*/  IMAD.WIDE.U32 R60, R20, c[0x0][0x1bc], R56 ;  /* 0x00006f00143c7a25 */ /* 0x020fc800078e0038 */
[----:B------:R-:W-:Y:S01]  /*4910*/  IMAD R21, R21, c[0x0][0x1bc], RZ ;  /* 0x00006f0015157a24 */ /* 0x000fe200078e02ff */
[-C--:B------:R-:W-:Y:S02]  /*4920*/  IADD3 R12, P1, R50, R60.reuse, RZ ;  /* 0x0000003c320c7210 */ /* 0x080fe40007f3e0ff */
[----:B------:R-:W-:Y:S01]  /*4930*/  IADD3 R25, P2, R48, R60, RZ ;  /* 0x0000003c30197210 */ /* 0x000fe20007f5e0ff */
[----:B------:R-:W-:Y:S01]  /*4940*/  IMAD R21, R20, R11, R21 ;  /* 0x0000000b14157224 */ /* 0x000fe200078e0215 */
[----:B------:R-:W-:-:S03]  /*4950*/  LEA R22, P4, R12, c[0x0][0x188], 0x1 ;  /* 0x000062000c167a11 */ /* 0x000fc600078808ff */
[----:B------:R-:W-:Y:S01]  /*4960*/  IMAD.IADD R55, R61, 0x1, R21 ;  /* 0x000000013d377824 */ /* 0x000fe200078e0215 */
[----:B------:R-:W-:-:S04]  /*4970*/  IADD3 R21, P5, R49, R60, RZ ;  /* 0x0000003c31157210 */ /* 0x000fc80007fbe0ff */
[-C--:B------:R-:W-:Y:S02]  /*4980*/  LEA.HI.X.SX32 R13, R50, R55.reuse, 0x1, P1 ;  /* 0x00000037320d7211 */ /* 0x080fe400008f0eff */
[----:B------:R-:W-:Y:S02]  /*4990*/  LEA R20, P3, R21, c[0x0][0x188], 0x1 ;  /* 0x0000620015147a11 */ /* 0x000fe400078608ff */
[----:B------:R-:W-:Y:S02]  /*49a0*/  LEA.HI.X R23, R12, c[0x0][0x18c], R13, 0x1, P4 ;  /* 0x000063000c177a11 */ /* 0x000fe400020f0c0d */
[----:B------:R-:W-:Y:S02]  /*49b0*/  LEA R24, P1, R25, c[0x0][0x188], 0x1 ;  /* 0x0000620019187a11 */ /* 0x000fe400078208ff */
[----:B------:R-:W-:Y:S01]  /*49c0*/  LEA.HI.X.SX32 R26, R49, R55, 0x1, P5 ;  /* 0x00000037311a7211 */ /* 0x000fe200028f0eff */
[----:B------:R0:W5:Y:S01]  /*49d0*/  LDG.E.128.CONSTANT R12, [R22.64] ;  /* 0x0000000a160c7981 */ /* 0x000162000c1e9d00 */
[----:B------:R-:W-:Y:S05]  /*49e0*/  @P0 BRA `(.L_x_18795) ;  /* 0x000001f000000947 */ /* 0x000fea0003800000 */
[C---:B------:R-:W-:Y:S02]  /*49f0*/  IADD3 R17, R39.reuse, 0x2, RZ ;  /* 0x0000000227117810 */ /* 0x040fe40007ffe0ff */
[----:B------:R-:W-:-:S02]  /*4a00*/  IADD3 R19, R39, 0x3, RZ ;  /* 0x0000000327137810 */ /* 0x000fc40007ffe0ff */
[-C--:B------:R-:W-:Y:S02]  /*4a10*/  ISETP.GE.AND P4, PT, R17, R68.reuse, PT ;  /* 0x000000441100720c */ /* 0x080fe40003f86270 */
[----:B------:R-:W-:Y:S02]  /*4a20*/  ISETP.GE.AND P5, PT, R19, R68, PT ;  /* 0x000000441300720c */ /* 0x000fe40003fa6270 */
[----:B-----5:R-:W-:Y:S02]  /*4a30*/  PRMT R16, R13, 0x7632, R16 ;  /* 0x000076320d107816 */ /* 0x020fe40000000010 */
[C---:B------:R-:W-:Y:S02]  /*4a40*/  IADD3 R27, R39.reuse, 0x4, RZ ;  /* 0x00000004271b7810 */ /* 0x040fe40007ffe0ff */
[C---:B------:R-:W-:Y:S02]  /*4a50*/  IADD3 R17, R39.reuse, 0x5, RZ ;  /* 0x0000000527117810 */ /* 0x040fe40007ffe0ff */
[----:B------:R-:W-:-:S02]  /*4a60*/  IADD3 R19, R39, 0x6, RZ ;  /* 0x0000000627137810 */ /* 0x000fc40007ffe0ff */
[----:B------:R-:W-:Y:S02]  /*4a70*/  SEL R13, R13, RZ, !P4 ;  /* 0x000000ff0d0d7207 */ /* 0x000fe40006000000 */
[----:B------:R-:W-:Y:S02]  /*4a80*/  SEL R16, R16, RZ, !P5 ;  /* 0x000000ff10107207 */ /* 0x000fe40006800000 */
[-C--:B------:R-:W-:Y:S02]  /*4a90*/  ISETP.GE.AND P6, PT, R27, R68.reuse, PT ;  /* 0x000000441b00720c */ /* 0x080fe40003fc6270 */
[-C--:B------:R-:W-:Y:S02]  /*4aa0*/  ISETP.GE.AND P4, PT, R17, R68.reuse, PT ;  /* 0x000000441100720c */ /* 0x080fe40003f86270 */
[----:B------:R-:W-:Y:S02]  /*4ab0*/  ISETP.GE.AND P5, PT, R19, R68, PT ;  /* 0x000000441300720c */ /* 0x000fe40003fa6270 */
[----:B------:R-:W-:-:S02]  /*4ac0*/  PRMT R18, R14, 0x7632, R18 ;  /* 0x000076320e127816 */ /* 0x000fc40000000012 */
[C---:B------:R-:W-:Y:S02]  /*4ad0*/  IADD3 R17, R39.reuse, 0x7, RZ ;  /* 0x0000000727117810 */ /* 0x040fe40007ffe0ff */
[----:B------:R-:W-:Y:S02]  /*4ae0*/  IADD3 R19, R39, 0x1, RZ ;  /* 0x0000000127137810 */ /* 0x000fe40007ffe0ff */
[----:B------:R-:W-:Y:S02]  /*4af0*/  SEL R14, R14, RZ, !P6 ;  /* 0x000000ff0e0e7207 */ /* 0x000fe40007000000 */
[----:B------:R-:W-:Y:S02]  /*4b00*/  SEL R27, R18, RZ, !P4 ;  /* 0x000000ff121b7207 */ /* 0x000fe40006000000 */
[-C--:B------:R-:W-:Y:S02]  /*4b10*/  ISETP.GE.AND P6, PT, R17, R68.reuse, PT ;  /* 0x000000441100720c */ /* 0x080fe40003fc6270 */
[----:B------:R-:W-:-:S02]  /*4b20*/  ISETP.GE.AND P4, PT, R19, R68, PT ;  /* 0x000000441300720c */ /* 0x000fc40003f86270 */
[C---:B------:R-:W-:Y:S02]  /*4b30*/  SEL R19, R15.reuse, RZ, !P5 ;  /* 0x000000ff0f137207 */ /* 0x040fe40006800000 */
[----:B------:R-:W-:Y:S02]  /*4b40*/  PRMT R17, R15, 0x7632, R17 ;  /* 0x000076320f117816 */ /* 0x000fe40000000011 */
[----:B------:R-:W-:Y:S02]  /*4b50*/  ISETP.GE.AND P5, PT, R39, R68, PT ;  /* 0x000000442700720c */ /* 0x000fe40003fa6270 */
        /* <DEDUP_REMOVED lines=8> */
.L_x_18795:
[----:B------:R-:W-:Y:S05]  /*4be0*/  BSYNC B2 ;  /* 0x0000000000027941 */ /* 0x000fea0003800000 */
.L_x_18794:
[----:B------:R1:W5:Y:S01]  /*4bf0*/  LDG.E.128.CONSTANT R16, [R22.64+0x200] ;  /* 0x0002000a16107981 */ /* 0x000362000c1e9d00 */
[----:B------:R-:W-:Y:S01]  /*4c00*/  BSSY B2, `(.L_x_18796) ;  /* 0x0000022000027945 */ /* 0x000fe20003800000 */
[----:B-----5:R-:W-:Y:S01]  /*4c10*/  HFMA2.MMA R13, R52, R13, -RZ ;  /* 0x0000000d340d7235 */ /* 0x020fe200001000ff */
[----:B------:R-:W-:Y:S05]  /*4c20*/  @P0 BRA `(.L_x_18797) ;  /* 0x000001f000000947 */ /* 0x000fea0003800000 */
[C---:B01----:R-:W-:Y:S02]  /*4c30*/  IADD3 R23, R39.reuse, 0x2, RZ ;  /* 0x0000000227177810 */ /* 0x043fe40007ffe0ff */
[----:B------:R-:W-:-:S02]  /*4c40*/  IADD3 R27, R39, 0x3, RZ ;  /* 0x00000003271b7810 */ /* 0x000fc40007ffe0ff */
[-C--:B------:R-:W-:Y:S02]  /*4c50*/  ISETP.GE.AND P4, PT, R23, R68.reuse, PT ;  /* 0x000000441700720c */ /* 0x080fe40003f86270 */
[----:B------:R-:W-:Y:S02]  /*4c60*/  IADD3 R23, R39, 0x4, RZ ;  /* 0x0000000427177810 */ /* 0x000fe40007ffe0ff */
[-C--:B------:R-:W-:Y:S02]  /*4c70*/  ISETP.GE.AND P5, PT, R27, R68.reuse, PT ;  /* 0x000000441b00720c */ /* 0x080fe40003fa6270 */
[----:B------:R-:W-:Y:S02]  /*4c80*/  IADD3 R27, R39, 0x5, RZ ;  /* 0x00000005271b7810 */ /* 0x000fe40007ffe0ff */
[----:B------:R-:W-:Y:S02]  /*4c90*/  SEL R22, R17, RZ, !P4 ;  /* 0x000000ff11167207 */ /* 0x000fe40006000000 */
[----:B------:R-:W-:-:S02]  /*4ca0*/  ISETP.GE.AND P6, PT, R23, R68, PT ;  /* 0x000000441700720c */ /* 0x000fc40003fc6270 */
[----:B------:R-:W-:Y:S02]  /*4cb0*/  PRMT R17, R17, 0x7632, R17 ;  /* 0x0000763211117816 */ /* 0x000fe40000000011 */
[----:B------:R-:W-:Y:S02]  /*4cc0*/  IADD3 R23, R39, 0x6, RZ ;  /* 0x0000000627177810 */ /* 0x000fe40007ffe0ff */
[-C--:B------:R-:W-:Y:S02]  /*4cd0*/  ISETP.GE.AND P4, PT, R27, R68.reuse, PT ;  /* 0x000000441b00720c */ /* 0x080fe40003f86270 */
[----:B------:R-:W-:Y:S02]  /*4ce0*/  IADD3 R27, R39, 0x7, RZ ;  /* 0x00000007271b7810 */ /* 0x000fe40007ffe0ff */
[----:B------:R-:W-:Y:S02]  /*4cf0*/  SEL R17, R17, RZ, !P5 ;  /* 0x000000ff11117207 */ /* 0x000fe40006800000 */
[----:B------:R-:W-:-:S02]  /*4d00*/  ISETP.GE.AND P5, PT, R23, R68, PT ;  /* 0x000000441700720c */ /* 0x000fc40003fa6270 */
[C---:B------:R-:W-:Y:S02]  /*4d10*/  SEL R23, R18.reuse, RZ, !P6 ;  /* 0x000000ff12177207 */ /* 0x040fe40007000000 */
[-C--:B------:R-:W-:Y:S02]  /*4d20*/  ISETP.GE.AND P6, PT, R27, R68.reuse, PT ;  /* 0x000000441b00720c */ /* 0x080fe40003fc6270 */
[----:B------:R-:W-:Y:S02]  /*4d30*/  PRMT R18, R18, 0x7632, R18 ;  /* 0x0000763212127816 */ /* 0x000fe40000000012 */
[----:B------:R-:W-:Y:S02]  /*4d40*/  IADD3 R27, R39, 0x1, RZ ;  /* 0x00000001271b7810 */ /* 0x000fe40007ffe0ff */
[----:B------:R-:W-:Y:S02]  /*4d50*/  SEL R18, R18, RZ, !P4 ;  /* 0x000000ff12127207 */ /* 0x000fe40006000000 */
        /* <DEDUP_REMOVED lines=12> */
.L_x_18797:
[----:B------:R-:W-:Y:S05]  /*4e20*/  BSYNC B2 ;  /* 0x0000000000027941 */ /* 0x000fea0003800000 */
.L_x_18796:
[----:B------:R-:W-:Y:S01]  /*4e30*/  LEA.HI.X R21, R21, c[0x0][0x18c], R26, 0x1, P3 ;  /* 0x0000630015157a11 */ /* 0x000fe200018f0c1a */
[----:B------:R-:W-:Y:S01]  /*4e40*/  HMUL2 R17, R52, R17 ;  /* 0x0000001134117232 */ /* 0x000fe20000000000 */
[----:B------:R-:W-:Y:S01]  /*4e50*/  BSSY B2, `(.L_x_18798) ;  /* 0x0000025000027945 */ /* 0x000fe20003800000 */
[----:B------:R-:W-:Y:S01]  /*4e60*/  HFMA2.MMA R27, R51, R12, R13 ;  /* 0x0000000c331b7235 */ /* 0x000fe2000000000d */
[----:B------:R-:W-:Y:S01]  /*4e70*/  LEA.HI.X.SX32 R12, R48, R55, 0x1, P2 ;  /* 0x00000037300c7211 */ /* 0x000fe200010f0eff */
[----:B------:R-:W-:Y:S01]  /*4e80*/  HFMA2 R26, R51, R16, R17 ;  /* 0x00000010331a7231 */ /* 0x000fe20000000011 */
[----:B01----:R-:W5:Y:S01]  /*4e90*/  LDG.E.128.CONSTANT R20, [R20.64] ;  /* 0x0000000a14147981 */ /* 0x003f62000c1e9d00 */
        /* <DEDUP_REMOVED lines=9> */
[----:B------:R-:W-:Y:S02]  /*4f30*/  IADD3 R63, R39, 0x6, RZ ;  /* 0x00000006273f7810 */ /* 0x000fe40007ffe0ff */
[-C--:B------:R-:W-:Y:S02]  /*4f40*/  ISETP.GE.AND P3, PT, R17, R68.reuse, PT ;  /* 0x000000441100720c */ /* 0x080fe40003f66270 */
[----:B-----5:R-:W-:Y:S02]  /*4f50*/  SEL R17, R21, RZ, !P5 ;  /* 0x000000ff15117207 */ /* 0x020fe40006800000 */
[-C--:B------:R-:W-:Y:S02]  /*4f60*/  ISETP.GE.AND P5, PT, R13, R68.reuse, PT ;  /* 0x000000440d00720c */ /* 0x080fe40003fa6270 */
[----:B------:R-:W-:Y:S02]  /*4f70*/  IADD3 R13, R39, 0x1, RZ ;  /* 0x00000001270d7810 */ /* 0x000fe40007ffe0ff */
[----:B------:R-:W-:-:S02]  /*4f80*/  ISETP.GE.AND P4, PT, R63, R68, PT ;  /* 0x000000443f00720c */ /* 0x000fc40003f86270 */
[----:B------:R-:W-:Y:S02]  /*4f90*/  SEL R16, R22, RZ, !P6 ;  /* 0x000000ff16107207 */ /* 0x000fe40007000000 */
[----:B------:R-:W-:Y:S02]  /*4fa0*/  PRMT R22, R21, 0x7632, R22 ;  /* 0x0000763215167816 */ /* 0x000fe40000000016 */
[-C--:B------:R-:W-:Y:S02]  /*4fb0*/  ISETP.GE.AND P6, PT, R13, R68.reuse, PT ;  /* 0x000000440d00720c */ /* 0x080fe40003fc6270 */
[----:B------:R-:W-:Y:S02]  /*4fc0*/  SEL R13, R23, RZ, !P4 ;  /* 0x000000ff170d7207 */ /* 0x000fe40006000000 */
[----:B------:R-:W-:Y:S02]  /*4fd0*/  PRMT R23, R22, 0x7632, R23 ;  /* 0x0000763216177816 */ /* 0x000fe40000000017 */
        /* <DEDUP_REMOVED lines=12> */
.L_x_18799:
[----:B------:R-:W-:Y:S05]  /*50a0*/  BSYNC B2 ;  /* 0x0000000000027941 */ /* 0x000fea0003800000 */
.L_x_18798:
[----:B------:R-:W-:Y:S01]  /*50b0*/  LEA.HI.X R25, R25, c[0x0][0x18c], R12, 0x1, P1 ;  /* 0x0000630019197a11 */ /* 0x000fe200008f0c0c */
[----:B------:R-:W-:Y:S01]  /*50c0*/  HFMA2 R58, R53, R14, R27 ;  /* 0x0000000e353a7231 */ /* 0x000fe2000000001b */
[----:B------:R-:W-:Y:S01]  /*50d0*/  HFMA2.MMA R62, R53, R18, R26 ;  /* 0x00000012353e7235 */ /* 0x000fe2000000001a */
[----:B-----5:R-:W-:Y:S01]  /*50e0*/  HMUL2 R21, R52, R21 ;  /* 0x0000001534157232 */ /* 0x020fe20000000000 */
[----:B------:R-:W-:-:S02]  /*50f0*/  IADD3 R17, P2, R47, R60, RZ ;  /* 0x0000003c2f117210 */ /* 0x000fc40007f5e0ff */
[----:B------:R-:W5:Y:S01]  /*5100*/  LDG.E.128.CONSTANT R24, [R24.64] ;  /* 0x0000000a18187981 */ /* 0x000f62000c1e9d00 */
[----:B------:R-:W-:Y:S02]  /*5110*/  IADD3 R13, P3, R46, R60, RZ ;  /* 0x0000003c2e0d7210 */ /* 0x000fe40007f7e0ff */
[----:B------:R-:W-:Y:S01]  /*5120*/  HFMA2.MMA R21, R51, R20, R21 ;  /* 0x0000001433157235 */ /* 0x000fe20000000015 */
[----:B------:R-:W-:Y:S01]  /*5130*/  BSSY B2, `(.L_x_18800) ;  /* 0x0000024000027945 */ /* 0x000fe20003800000 */
[----:B------:R-:W-:Y:S02]  /*5140*/  LEA R16, P1, R17, c[0x0][0x188], 0x1 ;  /* 0x0000620011107a11 */ /* 0x000fe400078208ff */
[----:B------:R-:W-:-:S06]  /*5150*/  LEA R12, P4, R13, c[0x0][0x188], 0x1 ;  /* 0x000062000d0c7a11 */ /* 0x000fcc00078808ff */
[----:B------:R-:W-:Y:S01]  /*5160*/  HFMA2 R63, R53, R22, R21 ;  /* 0x00000016353f7231 */ /* 0x000fe20000000015 */
[----:B------:R-:W-:Y:S05]  /*5170*/  @P0 BRA `(.L_x_18801) ;  /* 0x000001f000000947 */ /* 0x000fea0003800000 */
[C---:B------:R-:W-:Y:S02]  /*5180*/  IADD3 R21, R39.reuse, 0x2, RZ ;  /* 0x0000000227157810 */ /* 0x040fe40007ffe0ff */
        /* <DEDUP_REMOVED lines=30> */
.L_x_18801:
[----:B------:R-:W-:Y:S05]  /*5370*/  BSYNC B2 ;  /* 0x0000000000027941 */ /* 0x000fea0003800000 */
.L_x_18800:
[-C--:B------:R-:W-:Y:S01]  /*5380*/  LEA.HI.X.SX32 R18, R47, R55.reuse, 0x1, P2 ;  /* 0x000000372f127211 */ /* 0x080fe200010f0eff */
[----:B------:R-:W-:Y:S01]  /*5390*/  HFMA2.MMA R62, R54, R19, R62 ;  /* 0x00000013363e7235 */ /* 0x000fe2000000003e */
[----:B-----5:R-:W-:Y:S01]  /*53a0*/  HMUL2 R25, R52, R25 ;  /* 0x0000001934197232 */ /* 0x020fe20000000000 */
[----:B------:R-:W-:Y:S01]  /*53b0*/  LEA.HI.X.SX32 R14, R46, R55, 0x1, P3 ;  /* 0x000000372e0e7211 */ /* 0x000fe200018f0eff */
[C---:B------:R-:W-:Y:S01]  /*53c0*/  HFMA2 R58, R54.reuse, R15, R58 ;  /* 0x0000000f363a7231 */ /* 0x040fe2000000003a */
[----:B------:R-:W-:Y:S01]  /*53d0*/  LEA.HI.X R17, R17, c[0x0][0x18c], R18, 0x1, P1 ;  /* 0x0000630011117a11 */ /* 0x000fe200008f0c12 */
[----:B------:R-:W-:Y:S01]  /*53e0*/  BSSY B2, `(.L_x_18802) ;  /* 0x0000026000027945 */ /* 0x000fe20003800000 */
[----:B------:R-:W-:Y:S01]  /*53f0*/  LEA.HI.X R13, R13, c[0x0][0x18c], R14, 0x1, P4 ;  /* 0x000063000d0d7a11 */ /* 0x000fe200020f0c0e */
[----:B------:R-:W-:Y:S01]  /*5400*/  HFMA2.MMA R25, R51, R24, R25 ;  /* 0x0000001833197235 */ /* 0x000fe20000000019 */
[----:B------:R-:W-:Y:S02]  /*5410*/  HFMA2 R63, R54, R23, R63 ;  /* 0x00000017363f7231 */ /* 0x000fe4000000003f */
[----:B------:R-:W5:Y:S03]  /*5420*/  LDG.E.128.CONSTANT R16, [R16.64] ;  /* 0x0000000a10107981 */ /* 0x000f66000c1e9d00 */
[----:B------:R-:W-:Y:S01]  /*5430*/  HFMA2.MMA R26, R53, R26, R25 ;  /* 0x0000001a351a7235 */ /* 0x000fe20000000019 */
[----:B------:R-:W-:Y:S05]  /*5440*/  @P0 BRA `(.L_x_18803) ;  /* 0x000001f000000947 */ /* 0x000fea0003800000 */
[C---:B------:R-:W-:Y:S02]  /*5450*/  IADD3 R21, R39.reuse, 0x3, RZ ;  /* 0x0000000327157810 */ /* 0x040fe40007ffe0ff */
[----:B------:R-:W-:-:S02]  /*5460*/  IADD3 R15, R39, 0x2, RZ ;  /* 0x00000002270f7810 */ /* 0x000fc40007ffe0ff */
[-C--:B------:R-:W-:Y:S02]  /*5470*/  ISETP.GE.AND P4, PT, R21, R68.reuse, PT ;  /* 0x000000441500720c */ /* 0x080fe40003f86270 */
[C---:B------:R-:W-:Y:S02]  /*5480*/  IADD3 R21, R39.reuse, 0x5, RZ ;  /* 0x0000000527157810 */ /* 0x040fe40007ffe0ff */
[----:B------:R-:W-:Y:S02]  /*5490*/  IADD3 R23, R39, 0x4, RZ ;  /* 0x0000000427177810 */ /* 0x000fe40007ffe0ff */
[-C--:B------:R-:W-:Y:S02]  /*54a0*/  ISETP.GE.AND P1, PT, R15, R68.reuse, PT ;  /* 0x000000440f00720c */ /* 0x080fe40003f26270 */
[----:B------:R-:W-:Y:S02]  /*54b0*/  ISETP.GE.AND P3, PT, R21, R68, PT ;  /* 0x000000441500720c */ /* 0x000fe40003f66270 */
[----:B------:R-:W-:-:S02]  /*54c0*/  IADD3 R21, R39, 0x1, RZ ;  /* 0x0000000127157810 */ /* 0x000fc40007ffe0ff */
[-C--:B------:R-:W-:Y:S02]  /*54d0*/  ISETP.GE.AND P6, PT, R23, R68.reuse, PT ;  /* 0x000000441700720c */ /* 0x080fe40003fc6270 */
[C---:B------:R-:W-:Y:S02]  /*54e0*/  IADD3 R15, R39.reuse, 0x7, RZ ;  /* 0x00000007270f7810 */ /* 0x040fe40007ffe0ff */
[----:B------:R-:W-:Y:S02]  /*54f0*/  IADD3 R23, R39, 0x6, RZ ;  /* 0x0000000627177810 */ /* 0x000fe40007ffe0ff */
[----:B-----5:R-:W-:Y:S02]  /*5500*/  SEL R14, R17, RZ, !P1 ;  /* 0x000000ff110e7207 */ /* 0x020fe40004800000 */
[-C--:B------:R-:W-:Y:S02]  /*5510*/  ISETP.GE.AND P1, PT, R21, R68.reuse, PT ;  /* 0x000000441500720c */ /* 0x080fe40003f26270 */
[----:B------:R-:W-:-:S02]  /*5520*/  ISETP.GE.AND P2, PT, R15, R68, PT ;  /* 0x000000440f00720c */ /* 0x000fc40003f46270 */
[C---:B------:R-:W-:Y:S02]  /*5530*/  SEL R21, R18.reuse, RZ, !P6 ;  /* 0x000000ff12157207 */ /* 0x040fe40007000000 */
        /* <DEDUP_REMOVED lines=16> */
.L_x_18803:
[----:B------:R-:W-:Y:S05]  /*5640*/  BSYNC B2 ;  /* 0x0000000000027941 */ /* 0x000fea0003800000 */
.L_x_18802:
[----:B------:R-:W5:Y:S01]  /*5650*/  LDG.E.128.CONSTANT R12, [R12.64] ;  /* 0x0000000a0c0c7981 */ /* 0x000f62000c1e9d00 */
[----:B------:R-:W-:Y:S01]  /*5660*/  BSSY B2, `(.L_x_18804) ;  /* 0x0000022000027945 */ /* 0x000fe20003800000 */
[----:B-----5:R-:W-:Y:S01]  /*5670*/  HMUL2 R17, R52, R17 ;  /* 0x0000001134117232 */ /* 0x020fe20000000000 */
        /* <DEDUP_REMOVED lines=11> */
[----:B------:R-:W-:Y:S02]  /*5730*/  SEL R20, R14, RZ, !P6 ;  /* 0x000000ff0e147207 */ /* 0x000fe40007000000 */
[----:B------:R-:W-:Y:S02]  /*5740*/  IADD3 R23, R39, 0x1, RZ ;  /* 0x0000000127177810 */ /* 0x000fe40007ffe0ff */
[----:B------:R-:W-:Y:S02]  /*5750*/  PRMT R14, R13, 0x7632, R14 ;  /* 0x000076320d0e7816 */ /* 0x000fe4000000000e */
[----:B------:R-:W-:-:S02]  /*5760*/  ISETP.GE.AND P2, PT, R21, R68, PT ;  /* 0x000000441500720c */ /* 0x000fc40003f46270 */
[-C--:B------:R-:W-:Y:S02]  /*5770*/  ISETP.GE.AND P5, PT, R25, R68.reuse, PT ;  /* 0x000000441900720c */ /* 0x080fe40003fa6270 */
[----:B------:R-:W-:Y:S02]  /*5780*/  SEL R21, R13, RZ, !P1 ;  /* 0x000000ff0d157207 */ /* 0x000fe40004800000 */
[-C--:B------:R-:W-:Y:S02]  /*5790*/  ISETP.GE.AND P1, PT, R23, R68.reuse, PT ;  /* 0x000000441700720c */ /* 0x080fe40003f26270 */
[----:B------:R-:W-:Y:S02]  /*57a0*/  PRMT R22, R14, 0x7632, R22 ;  /* 0x000076320e167816 */ /* 0x000fe40000000016 */
[----:B------:R-:W-:Y:S02]  /*57b0*/  PRMT R23, R15, 0x7632, R23 ;  /* 0x000076320f177816 */ /* 0x000fe40000000017 */
[----:B------:R-:W-:-:S02]  /*57c0*/  ISETP.GE.AND P6, PT, R39, R68, PT ;  /* 0x000000442700720c */ /* 0x000fc40003fc6270 */
        /* <DEDUP_REMOVED lines=11> */
.L_x_18805:
[----:B------:R-:W-:Y:S05]  /*5880*/  BSYNC B2 ;  /* 0x0000000000027941 */ /* 0x000fea0003800000 */
.L_x_18804:
[----:B------:R-:W-:Y:S01]  /*5890*/  HFMA2.MMA R13, R52, R13, -RZ ;  /* 0x0000000d340d7235 */ /* 0x000fe200001000ff */
[----:B------:R-:W-:Y:S01]  /*58a0*/  IADD3 R21, P1, R45, R60, RZ ;  /* 0x0000003c2d157210 */ /* 0x000fe20007f3e0ff */
[----:B------:R-:W-:-:S02]  /*58b0*/  HFMA2.MMA R17, R51, R16, R17 ;  /* 0x0000001033117235 */ /* 0x000fc40000000011 */
[----:B------:R-:W-:Y:S01]  /*58c0*/  HFMA2.MMA R27, R54, R27, R26 ;  /* 0x0000001b361b7235 */ /* 0x000fe2000000001a */
[----:B------:R-:W-:-:S05]  /*58d0*/  LEA R20, P2, R21, c[0x0][0x188], 0x1 ;  /* 0x0000620015147a11 */ /* 0x000fca00078408ff */
[----:B------:R-:W-:Y:S01]  /*58e0*/  HFMA2 R16, R51, R12, R13 ;  /* 0x0000000c33107231 */ /* 0x000fe2000000000d */
[----:B------:R-:W-:Y:S01]  /*58f0*/  LEA.HI.X.SX32 R12, R45, R55, 0x1, P1 ;  /* 0x000000372d0c7211 */ /* 0x000fe200008f0eff */
[----:B------:R-:W-:Y:S01]  /*5900*/  BSSY B2, `(.L_x_18806) ;  /* 0x0000027000027945 */ /* 0x000fe20003800000 */
[----:B------:R-:W-:Y:S01]  /*5910*/  IADD3 R13, P1, R44, R60, RZ ;  /* 0x0000003c2c0d7210 */ /* 0x000fe20007f3e0ff */
[----:B------:R-:W-:Y:S01]  /*5920*/  HFMA2 R18, R53, R18, R17 ;  /* 0x0000001235127231 */ /* 0x000fe20000000011 */
[----:B------:R-:W-:Y:S01]  /*5930*/  LEA.HI.X R21, R21, c[0x0][0x18c], R12, 0x1, P2 ;  /* 0x0000630015157a11 */ /* 0x000fe200010f0c0c */
[----:B------:R-:W-:Y:S01]  /*5940*/  HFMA2.MMA R14, R53, R14, R16 ;  /* 0x0000000e350e7235 */ /* 0x000fe20000000010 */
[----:B------:R-:W-:-:S04]  /*5950*/  LEA R12, P2, R13, c[0x0][0x188], 0x1 ;  /* 0x000062000d0c7a11 */ /* 0x000fc800078408ff */
[----:B------:R-:W5:Y:S01]  /*5960*/  LDG.E.128.CONSTANT R20, [R20.64] ;  /* 0x0000000a14147981 */ /* 0x000f62000c1e9d00 */
[----:B------:R-:W-:Y:S05]  /*5970*/  @P0 BRA `(.L_x_18807) ;  /* 0x000001f000000947 */ /* 0x000fea0003800000 */
[C---:B------:R-:W-:Y:S02]  /*5980*/  IADD3 R17, R39.reuse, 0x2, RZ ;  /* 0x0000000227117810 */ /* 0x040fe40007ffe0ff */
[----:B------:R-:W-:Y:S02]  /*5990*/  IADD3 R25, R39, 0x3, RZ ;  /* 0x0000000327197810 */ /* 0x000fe40007ffe0ff */
[-C--:B------:R-:W-:Y:S02]  /*59a0*/  ISETP.GE.AND P5, PT, R17, R68.reuse, PT ;  /* 0x000000441100720c */ /* 0x080fe40003fa6270 */
[----:B------:R-:W-:Y:S02]  /*59b0*/  IADD3 R17, R39, 0x4, RZ ;  /* 0x0000000427117810 */ /* 0x000fe40007ffe0ff */
[----:B-----5:R-:W-:Y:S02]  /*59c0*/  SEL R16, R21, RZ, !P5 ;  /* 0x000000ff15107207 */ /* 0x020fe40006800000 */
[----:B------:R-:W-:-:S02]  /*59d0*/  ISETP.GE.AND P6, PT, R17, R68, PT ;  /* 0x000000441100720c */ /* 0x000fc40003fc6270 */
[----:B------:R-:W-:Y:S02]  /*59e0*/  IADD3 R17, R39, 0x6, RZ ;  /* 0x0000000627117810 */ /* 0x000fe40007ffe0ff */
[-C--:B------:R-:W-:Y:S02]  /*59f0*/  ISETP.GE.AND P3, PT, R25, R68.reuse, PT ;  /* 0x000000441900720c */ /* 0x080fe40003f66270 */
[----:B------:R-:W-:Y:S02]  /*5a00*/  ISETP.GE.AND P5, PT, R17, R68, PT ;  /* 0x000000441100720c */ /* 0x000fe40003fa6270 */
[----:B------:R-:W-:Y:S02]  /*5a10*/  PRMT R21, R21, 0x7632, R21 ;  /* 0x0000763215157816 */ /* 0x000fe40000000015 */
[----:B------:R-:W-:Y:S02]  /*5a20*/  IADD3 R17, R39, 0x7, RZ ;  /* 0x0000000727117810 */ /* 0x000fe40007ffe0ff */
[----:B------:R-:W-:-:S02]  /*5a30*/  SEL R21, R21, RZ, !P3 ;  /* 0x000000ff15157207 */ /* 0x000fc40005800000 */
[-C--:B------:R-:W-:Y:S02]  /*5a40*/  ISETP.GE.AND P3, PT, R17, R68.reuse, PT ;  /* 0x000000441100720c */ /* 0x080fe40003f66270 */
[----:B------:R-:W-:Y:S02]  /*5a50*/  IADD3 R17, R39, 0x1, RZ ;  /* 0x0000000127117810 */ /* 0x000fe40007ffe0ff */
[----:B------:R-:W-:Y:S02]  /*5a60*/  SEL R24, R22, RZ, !P6 ;  /* 0x000000ff16187207 */ /* 0x000fe40007000000 */
[----:B------:R-:W-:Y:S02]  /*5a70*/  ISETP.GE.AND P6, PT, R17, R68, PT ;  /* 0x000000441100720c */ /* 0x000fe40003fc6270 */
        /* <DEDUP_REMOVED lines=15> */
.L_x_18807:
[----:B------:R-:W-:Y:S05]  /*5b70*/  BSYNC B2 ;  /* 0x0000000000027941 */ /* 0x000fea0003800000 */
.L_x_18806:
[----:B------:R-:W-:Y:S01]  /*5b80*/  LEA.HI.X.SX32 R16, R44, R55, 0x1, P1 ;  /* 0x000000372c107211 */ /* 0x000fe200008f0eff */
[----:B------:R-:W-:Y:S01]  /*5b90*/  HFMA2.MMA R19, R54, R19, R18 ;  /* 0x0000001336137235 */ /* 0x000fe20000000012 */
[----:B------:R-:W-:Y:S02]  /*5ba0*/  HFMA2 R18, R54, R15, R14 ;  /* 0x0000000f36127231 */ /* 0x000fe4000000000e */
[----:B------:R-:W-:Y:S01]  /*5bb0*/  LEA.HI.X R13, R13, c[0x0][0x18c], R16, 0x1, P2 ;  /* 0x000063000d0d7a11 */ /* 0x000fe200010f0c10 */
[----:B-----5:R-:W-:Y:S01]  /*5bc0*/  HMUL2 R21, R52, R21 ;  /* 0x0000001534157232 */ /* 0x020fe20000000000 */
[----:B------:R-:W-:Y:S01]  /*5bd0*/  BSSY B2, `(.L_x_18808) ;  /* 0x0000026000027945 */ /* 0x000fe20003800000 */
[-C--:B------:R-:W-:Y:S02]  /*5be0*/  IADD3 R16, P1, R43, R60.reuse, RZ ;  /* 0x0000003c2b107210 */ /* 0x080fe40007f3e0ff */
[----:B------:R-:W-:Y:S01]  /*5bf0*/  HFMA2 R21, R51, R20, R21 ;  /* 0x0000001433157231 */ /* 0x000fe20000000015 */
[----:B------:R-:W5:Y:S01]  /*5c00*/  LDG.E.128.CONSTANT R12, [R12.64] ;  /* 0x0000000a0c0c7981 */ /* 0x000f62000c1e9d00 */
[----:B------:R-:W-:-:S04]  /*5c10*/  IADD3 R17, P2, R42, R60, RZ ;  /* 0x0000003c2a117210 */ /* 0x000fc80007f5e0ff */
[----:B------:R-:W-:Y:S01]  /*5c20*/  HFMA2.MMA R22, R53, R22, R21 ;  /* 0x0000001635167235 */ /* 0x000fe20000000015 */
        /* <DEDUP_REMOVED lines=32> */
.L_x_18809:
[----:B------:R-:W-:Y:S05]  /*5e30*/  BSYNC B2 ;  /* 0x0000000000027941 */ /* 0x000fea0003800000 */
.L_x_18808:
[----:B-----5:R-:W-:Y:S01]  /*5e40*/  HMUL2 R13, R52, R13 ;  /* 0x0000000d340d7232 */ /* 0x020fe20000000000 */
[-C--:B------:R-:W-:Y:S01]  /*5e50*/  IADD3 R20, P4, R41, R60.reuse, RZ ;  /* 0x0000003c29147210 */ /* 0x080fe20007f9e0ff */
[----:B------:R-:W-:Y:S01]  /*5e60*/  HADD2.F32 R61, -RZ, R62.H0_H0 ;  /* 0x2000003eff3d7230 */ /* 0x000fe20000004100 */
[----:B------:R-:W-:Y:S01]  /*5e70*/  IADD3 R21, P3, R40, R60, RZ ;  /* 0x0000003c28157210 */ /* 0x000fe20007f7e0ff */
[----:B------:R-:W-:Y:S01]  /*5e80*/  HFMA2 R60, R54, R23, R22 ;  /* 0x00000017363c7231 */ /* 0x000fe20000000016 */
[----:B------:R-:W-:Y:S01]  /*5e90*/  LEA R24, P6, R17, c[0x0][0x188], 0x1 ;  /* 0x0000620011187a11 */ /* 0x000fe200078c08ff */
[----:B------:R-:W-:Y:S01]  /*5ea0*/  HFMA2.MMA R65, R51, R12, R13 ;  /* 0x0000000c33417235 */ /* 0x000fe2000000000d */
[----:B------:R-:W-:Y:S01]  /*5eb0*/  HADD2.F32 R23, -RZ, R58.H1_H1 ;  /* 0x3000003aff177230 */ /* 0x000fe20000004100 */
[-C--:B------:R-:W-:Y:S01]  /*5ec0*/  LEA.HI.X.SX32 R22, R42, R55.reuse, 0x1, P2 ;  /* 0x000000372a167211 */ /* 0x080fe200010f0eff */
[--C-:B------:R-:W-:Y:S01]  /*5ed0*/  HADD2.F32 R64, -RZ, R19.reuse.H0_H0 ;  /* 0x20000013ff407230 */ /* 0x100fe20000004100 */
[----:B------:R-:W-:Y:S01]  /*5ee0*/  LEA R12, P5, R16, c[0x0][0x188], 0x1 ;  /* 0x00006200100c7a11 */ /* 0x000fe200078a08ff */
[----:B------:R-:W-:Y:S01]  /*5ef0*/  HADD2.F32 R19, -RZ, R19.H1_H1 ;  /* 0x30000013ff137230 */ /* 0x000fe20000004100 */
[----:B------:R-:W-:-:S02]  /*5f00*/  LEA.HI.X.SX32 R13, R43, R55, 0x1, P1 ;  /* 0x000000372b0d7211 */ /* 0x000fc400008f0eff */
[----:B------:R-:W-:Y:S01]  /*5f10*/  LEA.HI.X R25, R17, c[0x0][0x18c], R22, 0x1, P6 ;  /* 0x0000630011197a11 */ /* 0x000fe200030f0c16 */
[----:B------:R-:W-:Y:S01]  /*5f20*/  HADD2.F32 R22, -RZ, R62.H1_H1 ;  /* 0x3000003eff167230 */ /* 0x000fe20000004100 */
[----:B------:R-:W-:Y:S01]  /*5f30*/  LEA.HI.X R13, R16, c[0x0][0x18c], R13, 0x1, P5 ;  /* 0x00006300100d7a11 */ /* 0x000fe200028f0c0d */
[----:B------:R-:W-:Y:S01]  /*5f40*/  HFMA2 R65, R53, R14, R65 ;  /* 0x0000000e35417231 */ /* 0x000fe20000000041 */
[----:B------:R-:W-:Y:S01]  /*5f50*/  LEA R16, P1, R20, c[0x0][0x188], 0x1 ;  /* 0x0000620014107a11 */ /* 0x000fe200078208ff */
[----:B------:R-:W-:Y:S01]  /*5f60*/  HADD2.F32 R14, -RZ, R58.H0_H0 ;  /* 0x2000003aff0e7230 */ /* 0x000fe20000004100 */
[-C--:B------:R-:W-:Y:S01]  /*5f70*/  LEA.HI.X.SX32 R17, R41, R55.reuse, 0x1, P4 ;  /* 0x0000003729117211 */ /* 0x080fe200020f0eff */
[--C-:B------:R-:W-:Y:S01]  /*5f80*/  HADD2.F32 R58, -RZ, R63.reuse.H0_H0 ;  /* 0x2000003fff3a7230 */ /* 0x100fe20000004100 */
[----:B------:R-:W-:Y:S01]  /*5f90*/  FADD.FTZ R61, R61, R22 ;  /* 0x000000163d3d7221 */ /* 0x000fe20000010000 */
[----:B------:R-:W-:Y:S01]  /*5fa0*/  HADD2.F32 R63, -RZ, R63.H1_H1 ;  /* 0x3000003fff3f7230 */ /* 0x000fe20000004100 */
[----:B------:R-:W-:Y:S01]  /*5fb0*/  FADD.FTZ R62, R14, R23 ;  /* 0x000000170e3e7221 */ /* 0x000fe20000010000 */
[--C-:B------:R-:W-:Y:S01]  /*5fc0*/  HADD2.F32 R14, -RZ, R27.reuse.H1_H1 ;  /* 0x3000001bff0e7230 */ /* 0x100fe20000004100 */
[----:B------:R-:W-:Y:S01]  /*5fd0*/  HFMA2.MMA R65, R54, R15, R65 ;  /* 0x0000000f36417235 */ /* 0x000fe20000000041 */
[----:B------:R-:W-:Y:S01]  /*5fe0*/  LEA.HI.X.SX32 R22, R40, R55, 0x1, P3 ;  /* 0x0000003728167211 */ /* 0x000fe200018f0eff */
[----:B------:R-:W-:Y:S01]  /*5ff0*/  FADD.FTZ R58, R58, R63 ;  /* 0x0000003f3a3a7221 */ /* 0x000fe20000010000 */
[----:B------:R-:W-:Y:S01]  /*6000*/  HADD2.F32 R63, -RZ, R27.H0_H0 ;  /* 0x2000001bff3f7230 */ /* 0x000fe20000004100 */
[----:B------:R-:W-:Y:S01]  /*6010*/  LEA.HI.X R17, R20, c[0x0][0x18c], R17, 0x1, P1 ;  /* 0x0000630014117a11 */ /* 0x000fe200008f0c11 */
[--C-:B------:R-:W-:Y:S01]  /*6020*/  HADD2.F32 R55, -RZ, R18.reuse.H0_H0 ;  /* 0x20000012ff377230 */ /* 0x100fe20000004100 */
[----:B------:R-:W-:Y:S01]  /*6030*/  LEA R20, P1, R21, c[0x0][0x188], 0x1 ;  /* 0x0000620015147a11 */ /* 0x000fe200078208ff */
[----:B------:R-:W-:Y:S01]  /*6040*/  HADD2.F32 R18, -RZ, R18.H1_H1 ;  /* 0x30000012ff127230 */ /* 0x000fe20000004100 */
[----:B------:R-:W-:-:S02]  /*6050*/  FADD.FTZ R63, R63, R14 ;  /* 0x0000000e3f3f7221 */ /* 0x000fc40000010000 */
[----:B------:R-:W5:Y:S01]  /*6060*/  LDG.E.128.CONSTANT R12, [R12.64] ;  /* 0x0000000a0c0c7981 */ /* 0x000f62000c1e9d00 */
[----:B------:R-:W-:Y:S01]  /*6070*/  BSSY B2, `(.L_x_18810) ;  /* 0x0000024000027945 */ /* 0x000fe20003800000 */
[----:B------:R-:W-:Y:S01]  /*6080*/  LEA.HI.X R21, R21, c[0x0][0x18c], R22, 0x1, P1 ;  /* 0x0000630015157a11 */ /* 0x000fe200008f0c16 */
        /* <DEDUP_REMOVED lines=34> */
.L_x_18811:
[----:B------:R-:W-:Y:S05]  /*62b0*/  BSYNC B2 ;  /* 0x0000000000027941 */ /* 0x000fea0003800000 */
.L_x_18810:
[----:B------:R-:W5:Y:S04]  /*62c0*/  LDG.E.128.CONSTANT R16, [R16.64] ;  /* 0x0000000a10107981 */ /* 0x000f68000c1e9d00 */
[----:B------:R-:W5:Y:S04]  /*62d0*/  LDG.E.128.CONSTANT R20, [R20.64] ;  /* 0x0000000a14147981 */ /* 0x000f68000c1e9d00 */
[----:B------:R-:W5:Y:S02]  /*62e0*/  LDG.E.128.CONSTANT R24, [R24.64] ;  /* 0x0000000a18187981 */ /* 0x000f64000c1e9d00 */
[----:B-----5:R-:W-:Y:S01]  /*62f0*/  HMUL2 R13, R52, R13 ;  /* 0x0000000d340d7232 */ /* 0x020fe20000000000 */
[----:B------:R-:W-:Y:S01]  /*6300*/  BSSY B2, `(.L_x_18812) ;  /* 0x0000027000027945 */ /* 0x000fe20003800000 */
[----:B------:R-:W-:-:S02]  /*6310*/  FADD.FTZ R35, R35, R62 ;  /* 0x0000003e23237221 */ /* 0x000fc40000010000 */
[----:B------:R-:W-:Y:S01]  /*6320*/  HFMA2 R13, R51, R12, R13 ;  /* 0x0000000c330d7231 */ /* 0x000fe2000000000d */
[----:B------:R-:W-:Y:S02]  /*6330*/  FADD.FTZ R34, R34, R61 ;  /* 0x0000003d22227221 */ /* 0x000fe40000010000 */
[----:B------:R-:W-:Y:S02]  /*6340*/  FADD.FTZ R33, R33, R58 ;  /* 0x0000003a21217221 */ /* 0x000fe40000010000 */
[----:B------:R-:W-:Y:S01]  /*6350*/  FADD.FTZ R32, R32, R63 ;  /* 0x0000003f20207221 */ /* 0x000fe20000010000 */
[----:B------:R-:W-:Y:S01]  /*6360*/  HFMA2.MMA R14, R53, R14, R13 ;  /* 0x0000000e350e7235 */ /* 0x000fe2000000000d */
[----:B------:R-:W-:Y:S05]  /*6370*/  @P0 BRA `(.L_x_18813) ;  /* 0x000001f000000947 */ /* 0x000fea0003800000 */
[----:B------:R-:W-:Y:S02]  /*6380*/  IADD3 R13, R39, 0x2, RZ ;  /* 0x00000002270d7810 */ /* 0x000fe40007ffe0ff */
[----:B------:R-:W-:Y:S02]  /*6390*/  PRMT R61, R27, 0x7632, R61 ;  /* 0x000076321b3d7816 */ /* 0x000fe4000000003d */
        /* <DEDUP_REMOVED lines=29> */
.L_x_18813:
[----:B------:R-:W-:Y:S05]  /*6570*/  BSYNC B2 ;  /* 0x0000000000027941 */ /* 0x000fea0003800000 */
.L_x_18812:
[----:B------:R-:W-:Y:S01]  /*6580*/  HMUL2 R12, R52, R25 ;  /* 0x00000019340c7232 */ /* 0x000fe20000000000 */
[----:B------:R-:W-:Y:S01]  /*6590*/  BSSY B2, `(.L_x_18814) ;  /* 0x0000026000027945 */ /* 0x000fe20003800000 */
[----:B------:R-:W-:Y:S01]  /*65a0*/  HFMA2 R14, R54, R15, R14 ;  /* 0x0000000f360e7231 */ /* 0x000fe2000000000e */
[----:B------:R-:W-:Y:S01]  /*65b0*/  FADD.FTZ R31, R31, R64 ;  /* 0x000000401f1f7221 */ /* 0x000fe20000010000 */
[--C-:B------:R-:W-:Y:S02]  /*65c0*/  HADD2.F32 R15, -RZ, R60.reuse.H1_H1 ;  /* 0x3000003cff0f7230 */ /* 0x100fe40000004100 */
[----:B------:R-:W-:Y:S01]  /*65d0*/  HFMA2.MMA R13, R51, R24, R12 ;  /* 0x00000018330d7235 */ /* 0x000fe2000000000c */
[----:B------:R-:W-:Y:S01]  /*65e0*/  HADD2.F32 R12, -RZ, R60.H0_H0 ;  /* 0x2000003cff0c7230 */ /* 0x000fe20000004100 */
        /* <DEDUP_REMOVED lines=10> */
[----:B------:R-:W-:Y:S02]  /*6690*/  SEL R24, R18, RZ, !P6 ;  /* 0x000000ff12187207 */ /* 0x000fe40007000000 */
[-C--:B------:R-:W-:Y:S02]  /*66a0*/  ISETP.GE.AND P3, PT, R61, R68.reuse, PT ;  /* 0x000000443d00720c */ /* 0x080fe40003f66270 */
[----:B------:R-:W-:Y:S02]  /*66b0*/  PRMT R18, R17, 0x7632, R18 ;  /* 0x0000763211127816 */ /* 0x000fe40000000012 */
[----:B------:R-:W-:Y:S02]  /*66c0*/  IADD3 R61, R39, 0x1, RZ ;  /* 0x00000001273d7810 */ /* 0x000fe40007ffe0ff */
[----:B------:R-:W-:-:S02]  /*66d0*/  ISETP.GE.AND P5, PT, R63, R68, PT ;  /* 0x000000443f00720c */ /* 0x000fc40003fa6270 */
[-C--:B------:R-:W-:Y:S02]  /*66e0*/  ISETP.GE.AND P2, PT, R25, R68.reuse, PT ;  /* 0x000000441900720c */ /* 0x080fe40003f46270 */
[----:B------:R-:W-:Y:S02]  /*66f0*/  SEL R25, R17, RZ, !P1 ;  /* 0x000000ff11197207 */ /* 0x000fe40004800000 */
[----:B------:R-:W-:Y:S02]  /*6700*/  PRMT R58, R18, 0x7632, R58 ;  /* 0x00007632123a7816 */ /* 0x000fe4000000003a */
[-C--:B------:R-:W-:Y:S02]  /*6710*/  ISETP.GE.AND P1, PT, R61, R68.reuse, PT ;  /* 0x000000443d00720c */ /* 0x080fe40003f26270 */
        /* <DEDUP_REMOVED lines=13> */
.L_x_18815:
[----:B------:R-:W-:Y:S05]  /*67f0*/  BSYNC B2 ;  /* 0x0000000000027941 */ /* 0x000fea0003800000 */
.L_x_18814:
[----:B------:R-:W-:Y:S01]  /*6800*/  BSSY B2, `(.L_x_18816) ;  /* 0x0000022000027945 */ /* 0x000fe20003800000 */
[----:B------:R-:W-:Y:S01]  /*6810*/  HMUL2 R17, R52, R17 ;  /* 0x0000001134117232 */ /* 0x000fe20000000000 */
        /* <DEDUP_REMOVED lines=11> */
[C---:B------:R-:W-:Y:S02]  /*68d0*/  ISETP.GE.AND P6, PT, R39.reuse, R68, PT ;  /* 0x000000442700720c */ /* 0x040fe40003fc6270 */
[C---:B------:R-:W-:Y:S02]  /*68e0*/  IADD3 R61, R39.reuse, 0x6, RZ ;  /* 0x00000006273d7810 */ /* 0x040fe40007ffe0ff */
[----:B------:R-:W-:Y:S02]  /*68f0*/  IADD3 R25, R39, 0x7, RZ ;  /* 0x0000000727197810 */ /* 0x000fe40007ffe0ff */
[----:B------:R-:W-:-:S02]  /*6900*/  SEL R24, R20, RZ, !P6 ;  /* 0x000000ff14187207 */ /* 0x000fc40007000000 */
[-C--:B------:R-:W-:Y:S02]  /*6910*/  ISETP.GE.AND P3, PT, R61, R68.reuse, PT ;  /* 0x000000443d00720c */ /* 0x080fe40003f66270 */
        /* <DEDUP_REMOVED lines=16> */
.L_x_18817:
[----:B------:R-:W-:Y:S05]  /*6a20*/  BSYNC B2 ;  /* 0x0000000000027941 */ /* 0x000fea0003800000 */
.L_x_18816:
[----:B------:R-:W-:Y:S01]  /*6a30*/  HFMA2.MMA R21, R52, R21, -RZ ;  /* 0x0000001534157235 */ /* 0x000fe200001000ff */
[----:B------:R-:W-:Y:S01]  /*6a40*/  FADD.FTZ R24, R12, R15 ;  /* 0x0000000f0c187221 */ /* 0x000fe20000010000 */
[----:B------:R-:W-:Y:S01]  /*6a50*/  HFMA2.MMA R17, R51, R16, R17 ;  /* 0x0000001033117235 */ /* 0x000fe20000000011 */
[--C-:B------:R-:W-:Y:S01]  /*6a60*/  HADD2.F32 R12, -RZ, R65.reuse.H0_H0 ;  /* 0x20000041ff0c7230 */ /* 0x100fe20000004100 */
[----:B------:R-:W-:Y:S01]  /*6a70*/  HFMA2.MMA R13, R53, R26, R13 ;  /* 0x0000001a350d7235 */ /* 0x000fe2000000000d */
[----:B------:R-:W-:Y:S01]  /*6a80*/  HADD2.F32 R65, -RZ, R65.H1_H1 ;  /* 0x30000041ff417230 */ /* 0x000fe20000004100 */
[----:B------:R-:W-:-:S02]  /*6a90*/  FADD.FTZ R30, R30, R55 ;  /* 0x000000371e1e7221 */ /* 0x000fc40000010000 */
[----:B------:R-:W-:Y:S02]  /*6aa0*/  FADD.FTZ R29, R29, R24 ;  /* 0x000000181d1d7221 */ /* 0x000fe40000010000 */
[----:B------:R-:W-:Y:S01]  /*6ab0*/  HFMA2 R21, R51, R20, R21 ;  /* 0x0000001433157231 */ /* 0x000fe20000000015 */
[----:B------:R-:W-:Y:S01]  /*6ac0*/  FADD.FTZ R65, R12, R65 ;  /* 0x000000410c417221 */ /* 0x000fe20000010000 */
[----:B------:R-:W-:Y:S02]  /*6ad0*/  HFMA2 R17, R53, R18, R17 ;  /* 0x0000001235117231 */ /* 0x000fe40000000011 */
[----:B------:R-:W-:Y:S01]  /*6ae0*/  HFMA2 R27, R54, R27, R13 ;  /* 0x0000001b361b7231 */ /* 0x000fe2000000000d */
[----:B------:R-:W-:Y:S01]  /*6af0*/  FADD.FTZ R28, R28, R65 ;  /* 0x000000411c1c7221 */ /* 0x000fe20000010000 */
[----:B------:R-:W-:Y:S01]  /*6b00*/  HFMA2.MMA R21, R53, R22, R21 ;  /* 0x0000001635157235 */ /* 0x000fe20000000015 */
[--C-:B------:R-:W-:Y:S01]  /*6b10*/  HADD2.F32 R12, -RZ, R14.reuse.H0_H0 ;  /* 0x2000000eff0c7230 */ /* 0x100fe20000004100 */
[----:B------:R-:W-:Y:S01]  /*6b20*/  HFMA2.MMA R17, R54, R19, R17 ;  /* 0x0000001336117235 */ /* 0x000fe20000000011 */
[----:B------:R-:W-:-:S02]  /*6b30*/  HADD2.F32 R13, -RZ, R14.H1_H1 ;  /* 0x3000000eff0d7230 */ /* 0x000fc40000004100 */
[--C-:B------:R-:W-:Y:S02]  /*6b40*/  HADD2.F32 R14, -RZ, R27.reuse.H0_H0 ;  /* 0x2000001bff0e7230 */ /* 0x100fe40000004100 */
[----:B------:R-:W-:Y:S01]  /*6b50*/  HADD2.F32 R27, -RZ, R27.H1_H1 ;  /* 0x3000001bff1b7230 */ /* 0x000fe20000004100 */
[----:B------:R-:W-:Y:S02]  /*6b60*/  FADD.FTZ R13, R12, R13 ;  /* 0x0000000d0c0d7221 */ /* 0x000fe40000010000 */
[----:B------:R-:W-:Y:S02]  /*6b70*/  HFMA2 R21, R54, R23, R21 ;  /* 0x0000001736157231 */ /* 0x000fe40000000015 */
[--C-:B------:R-:W-:Y:S01]  /*6b80*/  HADD2.F32 R15, -RZ, R17.reuse.H0_H0 ;  /* 0x20000011ff0f7230 */ /* 0x100fe20000004100 */
[----:B------:R-:W-:Y:S01]  /*6b90*/  FADD.FTZ R27, R14, R27 ;  /* 0x0000001b0e1b7221 */ /* 0x000fe20000010000 */
[----:B------:R-:W-:Y:S01]  /*6ba0*/  HADD2.F32 R16, -RZ, R17.H1_H1 ;  /* 0x30000011ff107230 */ /* 0x000fe20000004100 */
[----:B------:R-:W-:Y:S01]  /*6bb0*/  FADD.FTZ R0, R0, R13 ;  /* 0x0000000d00007221 */ /* 0x000fe20000010000 */
[--C-:B------:R-:W-:Y:S01]  /*6bc0*/  HADD2.F32 R17, -RZ, R21.reuse.H0_H0 ;  /* 0x20000015ff117230 */ /* 0x100fe20000004100 */
[----:B------:R-:W-:Y:S01]  /*6bd0*/  FADD.FTZ R8, R8, R27 ;  /* 0x0000001b08087221 */ /* 0x000fe20000010000 */
[----:B------:R-:W-:Y:S01]  /*6be0*/  HADD2.F32 R18, -RZ, R21.H1_H1 ;  /* 0x30000015ff127230 */ /* 0x000fe20000004100 */
[----:B------:R-:W-:-:S04]  /*6bf0*/  FADD.FTZ R16, R15, R16 ;  /* 0x000000100f107221 */ /* 0x000fc80000010000 */
[----:B------:R-:W-:Y:S02]  /*6c00*/  FADD.FTZ R17, R17, R18 ;  /* 0x0000001211117221 */ /* 0x000fe40000010000 */
[----:B------:R-:W-:Y:S02]  /*6c10*/  FADD.FTZ R9, R9, R16 ;  /* 0x0000001009097221 */ /* 0x000fe40000010000 */
[----:B------:R-:W-:Y:S02]  /*6c20*/  FADD.FTZ R10, R10, R17 ;  /* 0x000000110a0a7221 */ /* 0x000fe40000010000 */
.L_x_18793:
[----:B------:R-:W-:Y:S05]  /*6c30*/  BSYNC B0 ;  /* 0x0000000000007941 */ /* 0x000fea0003800000 */
.L_x_18792:
        /* <DEDUP_REMOVED lines=9> */
.L_x_18791:
[----:B------:R-:W-:Y:S05]  /*6cd0*/  BSYNC B1 ;  /* 0x0000000000017941 */ /* 0x000fea0003800000 */
.L_x_18789:
[----:B------:R-:W0:Y:S01]  /*6ce0*/  SHFL.BFLY PT, R2, R35, 0x2, 0x1f ;  /* 0x0c401f0023027f89 */ /* 0x000e2200000e0000 */
[----:B------:R-:W-:Y:S03]  /*6cf0*/  BSSY B0, `(.L_x_18819) ;  /* 0x0000052000007945 */ /* 0x000fe60003800000 */
[----:B------:R-:W1:Y:S04]  /*6d00*/  SHFL.BFLY PT, R7, R32, 0x2, 0x1f ;  /* 0x0c401f0020077f89 */ /* 0x000e6800000e0000 */
[----:B------:R-:W2:Y:S04]  /*6d10*/  SHFL.BFLY PT, R3, R34, 0x2, 0x1f ;  /* 0x0c401f0022037f89 */ /* 0x000ea800000e0000 */
[----:B------:R-:W3:Y:S04]  /*6d20*/  SHFL.BFLY PT, R12, R29, 0x2, 0x1f ;  /* 0x0c401f001d0c7f89 */ /* 0x000ee800000e0000 */
[----:B------:R-:W4:Y:S04]  /*6d30*/  SHFL.BFLY PT, R11, R30, 0x2, 0x1f ;  /* 0x0c401f001e0b7f89 */ /* 0x000f2800000e0000 */
[----:B------:R-:W4:Y:S04]  /*6d40*/  S2R R23, SR_TID.X ;  /* 0x0000000000177919 */ /* 0x000f280000002100 */
        /* <DEDUP_REMOVED lines=14> */
[----:B------:R-:W-:Y:S02]  /*6e30*/  IADD3 R0, R23, 0x1f, RZ ;  /* 0x0000001f17007810 */ /* 0x000fe40007ffe0ff */
[----:B------:R-:W4:Y:S01]  /*6e40*/  SHFL.BFLY PT, R3, R2, 0x1, 0x1f ;  /* 0x0c201f0002037f89 */ /* 0x000f2200000e0000 */
[----:B------:R-:W-:Y:S01]  /*6e50*/  LEA.HI R25, R24, R23, RZ, 0x5 ;  /* 0x0000001718197211 */ /* 0x000fe200078f28ff */
[----:B0-----:R-:W-:Y:S01]  /*6e60*/  FADD.FTZ R13, R13, R28 ;  /* 0x0000001c0d0d7221 */ /* 0x001fe20000010000 */
[----:B------:R-:W-:Y:S01]  /*6e70*/  ISETP.GT.U32.AND P3, PT, R0, 0x3e, PT ;  /* 0x0000003e0000780c */ /* 0x000fe20003f64070 */
[----:B------:R-:W0:Y:S01]  /*6e80*/  SHFL.BFLY PT, R12, R7, 0x1, 0x1f ;  /* 0x0c201f00070c7f89 */ /* 0x000e2200000e0000 */
[----:B------:R-:W-:Y:S01]  /*6e90*/  LOP3.LUT R0, R25, 0xffffffe0, RZ, 0xc0, !PT ;  /* 0xffffffe019007812 */ /* 0x000fe200078ec0ff */
[----:B-1----:R-:W-:Y:S01]  /*6ea0*/  FADD.FTZ R33, R4, R33 ;  /* 0x0000002104217221 */ /* 0x002fe20000010000 */
[----:B------:R-:W-:Y:S01]  /*6eb0*/  SHF.R.S32.HI R25, RZ, 0x5, R25 ;  /* 0x00000005ff197819 */ /* 0x000fe20000011419 */
[----:B------:R-:W1:Y:S01]  /*6ec0*/  SHFL.BFLY PT, R16, R11, 0x1, 0x1f ;  /* 0x0c201f000b107f89 */ /* 0x000e6200000e0000 */
[----:B--2---:R-:W-:-:S02]  /*6ed0*/  FADD.FTZ R31, R6, R31 ;  /* 0x0000001f061f7221 */ /* 0x004fc40000010000 */
[----:B------:R-:W-:Y:S01]  /*6ee0*/  IMAD.IADD R26, R23, 0x1, -R0 ;  /* 0x00000001171a7824 */ /* 0x000fe200078e0a00 */
[----:B------:R-:W2:Y:S01]  /*6ef0*/  SHFL.BFLY PT, R20, R13, 0x1, 0x1f ;  /* 0x0c201f000d147f89 */ /* 0x000ea200000e0000 */
[----:B---3--:R-:W-:Y:S02]  /*6f00*/  FADD.FTZ R17, R17, R8 ;  /* 0x0000000811117221 */ /* 0x008fe40000010000 */
[----:B----4-:R-:W-:Y:S01]  /*6f10*/  FADD.FTZ R22, R22, R9 ;  /* 0x0000000916167221 */ /* 0x010fe20000010000 */
        /* <DEDUP_REMOVED lines=19> */
[----:B------:R-:W-:Y:S01]  /*7050*/  LOP3.LUT R13, R23, 0xffffffe0, RZ, 0xc0, !PT ;  /* 0xffffffe0170d7812 */ /* 0x000fe200078ec0ff */
[----:B------:R-:W3:Y:S01]  /*7060*/  SHFL.BFLY PT, R24, R21, 0x1, 0x1f ;  /* 0x0c201f0015187f89 */ /* 0x000ee200000e0000 */
[----:B------:R-:W-:Y:S01]  /*7070*/  SHF.R.S32.HI R12, RZ, 0x2, R11 ;  /* 0x00000002ff0c7819 */ /* 0x000fe2000001140b */
[----:B----4-:R-:W-:-:S02]  /*7080*/  FADD.FTZ R0, R33, R6 ;  /* 0x0000000621007221 */ /* 0x010fc40000010000 */
[----:B------:R-:W-:Y:S01]  /*7090*/  BAR.SYNC.DEFER_BLOCKING 0x0 ;  /* 0x0000000000007b1d */ /* 0x000fe20000010000 */
[----:B------:R-:W-:Y:S01]  /*70a0*/  FADD.FTZ R4, R31, R14 ;  /* 0x0000000e1f047221 */ /* 0x000fe20000010000 */
[----:B------:R-:W-:Y:S01]  /*70b0*/  ISETP.NE.OR P4, PT, R13, 0x20, P2 ;  /* 0x000000200d00780c */ /* 0x000fe20001785670 */
[----:B------:R-:W-:Y:S01]  /*70c0*/  IMAD R14, R25, 0x60, R12 ;  /* 0x00000060190e7824 */ /* 0x000fe200078e020c */
[----:B------:R-:W-:Y:S01]  /*70d0*/  ISETP.GT.OR P0, PT, R23, 0x3f, P2 ;  /* 0x0000003f1700780c */ /* 0x000fe20001704670 */
[----:B0-----:R-:W-:Y:S01]  /*70e0*/  FADD.FTZ R11, R17, R10 ;  /* 0x0000000a110b7221 */ /* 0x001fe20000010000 */
[----:B------:R-:W-:Y:S01]  /*70f0*/  ISETP.GT.OR P1, PT, R23, 0x1f, P2 ;  /* 0x0000001f1700780c */ /* 0x000fe20001724670 */
[----:B-1----:R-:W-:Y:S02]  /*7100*/  FADD.FTZ R6, R29, R18 ;  /* 0x000000121d067221 */ /* 0x002fe40000010000 */
[----:B------:R-:W-:Y:S02]  /*7110*/  FADD.FTZ R8, R15, R8 ;  /* 0x000000080f087221 */ /* 0x000fe40000010000 */
        /* <DEDUP_REMOVED lines=15> */
.L_x_18820:
[----:B------:R-:W-:Y:S05]  /*7210*/  BSYNC B0 ;  /* 0x0000000000007941 */ /* 0x000fea0003800000 */
.L_x_18819:
        /* <DEDUP_REMOVED lines=27> */
.L_x_18822:
[----:B------:R-:W-:Y:S05]  /*73d0*/  BSYNC B0 ;  /* 0x0000000000007941 */ /* 0x000fea0003800000 */
.L_x_18821:
        /* <DEDUP_REMOVED lines=15> */
.L_x_18824:
[----:B------:R-:W-:Y:S05]  /*74d0*/  BSYNC B0 ;  /* 0x0000000000007941 */ /* 0x000fea0003800000 */
.L_x_18823:
        /* <DEDUP_REMOVED lines=27> */
.L_x_18826:
[----:B------:R-:W-:Y:S05]  /*7690*/  BSYNC B0 ;  /* 0x0000000000007941 */ /* 0x000fea0003800000 */
.L_x_18825:
        /* <DEDUP_REMOVED lines=25> */
[----:B------:R-:W-:Y:S02]  /*7830*/  IADD3 R19, R12, 0x18, RZ ;  /* 0x000000180c137810 */ /* 0x000fe40007ffe0ff */
        /* <DEDUP_REMOVED lines=40> */
[----:B------:R-:W-:Y:S02]  /*7ac0*/  F2FP.PACK_AB R2, R5, R2 ;  /* 0x000000020502723e */ /* 0x000fe400000000ff */
[----:B------:R-:W-:Y:S02]  /*7ad0*/  IADD3 R5, P2, R12, UR4, RZ ;  /* 0x000000040c057c10 */ /* 0x000fe4000ff5e0ff */
[----:B------:R-:W-:Y:S01]  /*7ae0*/  IADD3 R35, P1, R33, UR4, RZ ;  /* 0x0000000421237c10 */ /* 0x000fe2000ff3e0ff */
[----:B------:R0:W-:Y:S01]  /*7af0*/  STG.E.U16 [R14.64], R2 ;  /* 0x000000020e007986 */ /* 0x0001e2000c10150a */
[----:B------:R-:W-:Y:S02]  /*7b00*/  LEA.HI.X.SX32 R40, R32, UR7, 0x1, P0 ;  /* 0x0000000720287c11 */ /* 0x000fe400080f0eff */
[----:B------:R-:W-:Y:S02]  /*7b10*/  LEA R32, P0, R37, c[0x0][0x170], 0x1 ;  /* 0x00005c0025207a11 */ /* 0x000fe400078008ff */
[----:B------:R-:W-:-:S02]  /*7b20*/  LEA.HI.X.SX32 R12, R12, UR7, 0x1, P2 ;  /* 0x000000070c0c7c11 */ /* 0x000fc400090f0eff */
[----:B------:R-:W-:Y:S02]  /*7b30*/  LEA R36, P2, R5, c[0x0][0x170], 0x1 ;  /* 0x00005c0005247a11 */ /* 0x000fe400078408ff */
[----:B------:R-:W-:Y:S02]  /*7b40*/  F2FP.PACK_AB R0, R3, R0 ;  /* 0x000000000300723e */ /* 0x000fe400000000ff */
[----:B------:R-:W-:Y:S02]  /*7b50*/  LEA.HI.X.SX32 R38, R33, UR7, 0x1, P1 ;  /* 0x0000000721267c11 */ /* 0x000fe400088f0eff */
[----:B------:R-:W-:Y:S02]  /*7b60*/  LEA.HI.X R33, R37, c[0x0][0x174], R40, 0x1, P0 ;  /* 0x00005d0025217a11 */ /* 0x000fe400000f0c28 */
[----:B------:R-:W-:Y:S02]  /*7b70*/  PRMT R3, R2, 0x7632, R3 ;  /* 0x0000763202037816 */ /* 0x000fe40000000003 */
[----:B------:R-:W-:-:S02]  /*7b80*/  F2FP.PACK_AB R4, R7, R4 ;  /* 0x000000040704723e */ /* 0x000fc400000000ff */
[--C-:B------:R-:W-:Y:S01]  /*7b90*/  LEA.HI.X R37, R5, c[0x0][0x174], R12.reuse, 0x1, P2 ;  /* 0x00005d0005257a11 */ /* 0x100fe200010f0c0c */
[----:B------:R1:W-:Y:S01]  /*7ba0*/  STG.E.U16 [R16.64], R3 ;  /* 0x0000000310007986 */ /* 0x0003e2000c10150a */
[----:B------:R-:W-:Y:S02]  /*7bb0*/  PRMT R5, R0, 0x7632, R5 ;  /* 0x0000763200057816 */ /* 0x000fe40000000005 */
[----:B------:R-:W-:Y:S01]  /*7bc0*/  F2FP.PACK_AB R6, R9, R6 ;  /* 0x000000060906723e */ /* 0x000fe200000000ff */
[----:B------:R-:W-:Y:S01]  /*7bd0*/  STG.E.U16 [R22.64], R0 ;  /* 0x0000000016007986 */ /* 0x000fe2000c10150a */
[----:B------:R-:W-:Y:S02]  /*7be0*/  PRMT R12, R4, 0x7632, R12 ;  /* 0x00007632040c7816 */ /* 0x000fe4000000000c */
[----:B------:R-:W-:Y:S01]  /*7bf0*/  F2FP.PACK_AB R8, R11, R8 ;  /* 0x000000080b08723e */ /* 0x000fe200000000ff */
[----:B------:R2:W-:Y:S01]  /*7c00*/  STG.E.U16 [R18.64], R5 ;  /* 0x0000000512007986 */ /* 0x0005e2000c10150a */
[----:B------:R-:W-:-:S02]  /*7c10*/  LEA R34, P1, R35, c[0x0][0x170], 0x1 ;  /* 0x00005c0023227a11 */ /* 0x000fc400078208ff */
[----:B0-----:R-:W-:Y:S01]  /*7c20*/  PRMT R14, R6, 0x7632, R14 ;  /* 0x00007632060e7816 */ /* 0x001fe2000000000e */
[----:B------:R-:W-:Y:S01]  /*7c30*/  STG.E.U16 [R20.64], R4 ;  /* 0x0000000414007986 */ /* 0x000fe2000c10150a */
[----:B------:R-:W-:Y:S02]  /*7c40*/  F2FP.PACK_AB R10, R13, R10 ;  /* 0x0000000a0d0a723e */ /* 0x000fe400000000ff */
[----:B-1----:R-:W-:Y:S01]  /*7c50*/  PRMT R16, R8, 0x7632, R16 ;  /* 0x0000763208107816 */ /* 0x002fe20000000010 */
[----:B------:R-:W-:Y:S01]  /*7c60*/  STG.E.U16 [R24.64], R12 ;  /* 0x0000000c18007986 */ /* 0x000fe2000c10150a */
[----:B------:R-:W-:-:S03]  /*7c70*/  LEA.HI.X R35, R35, c[0x0][0x174], R38, 0x1, P1 ;  /* 0x00005d0023237a11 */ /* 0x000fc600008f0c26 */
        /* <DEDUP_REMOVED lines=8> */
.L_x_18827:
        /* <DEDUP_REMOVED lines=16> */
.L_x_25494:


//--------------------- .text._ZN4vllm25paged_attention_v2_kernelIttLi80ELi32ELi128ELNS_18Fp8KVCacheDataTypeE0ELb1ELi512EEEvPfS2_PT_PKS3_PKT0_S9_ifPKiSB_iPKfiiiSD_SD_iiiii --------------------------
	.section	.text._ZN4vllm25paged_attention_v2_kernelIttLi80ELi32ELi128ELNS_18Fp8KVCacheDataTypeE0ELb1ELi512EEEvPfS2_PT_PKS3_PKT0_S9_ifPKiSB_iPKfiiiSD_SD_iiiii,"ax",@progbits
	.sectioninfo	@"SHI_REGISTERS=66"
	.align	128
        .global         _ZN4vllm25paged_attention_v2_kernelIttLi80ELi32ELi128ELNS_18Fp8KVCacheDataTypeE0ELb1ELi512EEEvPfS2_PT_PKS3_PKT0_S9_ifPKiSB_iPKfiiiSD_SD_iiiii
        .type           _ZN4vllm25paged_attention_v2_kernelIttLi80ELi32ELi128ELNS_18Fp8KVCacheDataTypeE0ELb1ELi512EEEvPfS2_PT_PKS3_PKT0_S9_ifPKiSB_iPKfiiiSD_SD_iiiii,@function
        .size           _ZN4vllm25paged_attention_v2_kernelIttLi80ELi32ELi128ELNS_18Fp8KVCacheDataTypeE0ELb1ELi512EEEvPfS2_PT_PKS3_PKT0_S9_ifPKiSB_iPKfiiiSD_SD_iiiii,(.L_x_25495 - _ZN4vllm25paged_attention_v2_kernelIttLi80ELi32ELi128ELNS_18Fp8KVCacheDataTypeE0ELb1ELi512EEEvPfS2_PT_PKS3_PKT0_S9_ifPKiSB_iPKfiiiSD_SD_iiiii)
        .other          _ZN4vllm25paged_attention_v2_kernelIttLi80ELi32ELi128ELNS_18Fp8KVCacheDataTypeE0ELb1ELi512EEEvPfS2_PT_PKS3_PKT0_S9_ifPKiSB_iPKfiiiSD_SD_iiiii,@"STO_CUDA_ENTRY STV_DEFAULT"
_ZN4vllm25paged_attention_v2_kernelIttLi80ELi32ELi128ELNS_18Fp8KVCacheDataTypeE0ELb1ELi512EEEvPfS2_PT_PKS3_PKT0_S9_ifPKiSB_iPKfiiiSD_SD_iiiii:
.text._ZN4vllm25paged_attention_v2_kernelIttLi80ELi32ELi128ELNS_18Fp8KVCacheDataTypeE0ELb1ELi512EEEvPfS2_PT_PKS3_PKT0_S9_ifPKiSB_iPKfiiiSD_SD_iiiii:
        /* <DEDUP_REMOVED lines=18> */
[----:B------:R-:W-:Y:S01]  /*0120*/  IMAD.MOV.U32 R22, RZ, RZ, c[0x0][0xc] ;  /* 0x00000300ff167624 */ /* 0x000fe200078e00ff */
[----:B------:R-:W-:Y:S01]  /*0130*/  LEA R57, R50, 0x10, 0x4 ;  /* 0x0000001032397811 */ /* 0x000fe200078e20ff */
[----:B------:R-:W-:Y:S01]  /*0140*/  BSSY B0, `(.L_x_18828) ;  /* 0x000007b000007945 */ /* 0x000fe20003800000 */
[----:B------:R-:W2:Y:S01]  /*0150*/  S2R R43, SR_TID.X ;  /* 0x00000000002b7919 */ /* 0x000ea20000002100 */
[----:B-1----:R-:W-:Y:S01]  /*0160*/  IABS R2, c[0x0][0xc] ;  /* 0x0000030000027a13 */ /* 0x002fe20000000000 */
[----:B0-----:R-:W0:Y:S02]  /*0170*/  MUFU.RCP R0, R0 ;  /* 0x0000000000007308 */ /* 0x001e240000001000 */
[----:B0-----:R-:W-:-:S06]  /*0180*/  IADD3 R4, R0, 0xffffffe, RZ ;  /* 0x0ffffffe00047810 */ /* 0x001fcc0007ffe0ff */
[----:B------:R0:W1:Y:S02]  /*0190*/  F2I.FTZ.U32.TRUNC.NTZ R5, R4 ;  /* 0x0000000400057305 */ /* 0x000064000021f000 */
[----:B0-----:R-:W-:Y:S02]  /*01a0*/  IMAD.MOV.U32 R4, RZ, RZ, RZ ;  /* 0x000000ffff047224 */ /* 0x001fe400078e00ff */
[----:B-1----:R-:W-:-:S04]  /*01b0*/  IMAD.MOV R6, RZ, RZ, -R5 ;  /* 0x000000ffff067224 */ /* 0x002fc800078e0a05 */
        /* <DEDUP_REMOVED lines=42> */
[----:B------:R-:W-:Y:S02]  /*0460*/  ISETP.GE.U32.AND P0, PT, R2, R5, PT ;  /* 0x000000050200720c */ /* 0x000fe40003f06070 */
[----:B--2---:R-:W-:-:S04]  /*0470*/  SHF.R.S32.HI R2, RZ, 0x1f, R43 ;  /* 0x0000001fff027819 */ /* 0x004fc8000001142b */
        /* <DEDUP_REMOVED lines=34> */
.L_x_18832:
        /* <DEDUP_REMOVED lines=11> */
.L_x_18831:
[----:B------:R-:W-:Y:S05]  /*0750*/  BSYNC B1 ;  /* 0x0000000000017941 */ /* 0x000fea0003800000 */
.L_x_18830:
        /* <DEDUP_REMOVED lines=8> */
.L_x_18833:
        /* <DEDUP_REMOVED lines=17> */
.L_x_18829:
[----:B------:R-:W-:Y:S05]  /*08f0*/  BSYNC B0 ;  /* 0x0000000000007941 */ /* 0x000fea0003800000 */
.L_x_18828:
        /* <DEDUP_REMOVED lines=49> */
[----:B------:R-:W-:Y:S01]  /*0c10*/  IMAD.MOV.U32 R41, RZ, RZ, c[0x0][0x1bc] ;  /* 0x00006f00ff297624 */ /* 0x000fe200078e00ff */
[----:B------:R-:W-:Y:S01]  /*0c20*/  SHF.R.S32.HI R7, RZ, 0x1f, R61 ;  /* 0x0000001fff077819 */ /* 0x000fe2000001143d */
[----:B------:R-:W-:Y:S01]  /*0c30*/  IMAD.IADD R47, R20, 0x1, R9 ;  /* 0x00000001142f7824 */ /* 0x000fe200078e0209 */
[----:B------:R-:W-:Y:S01]  /*0c40*/  IADD3 R60, P0, R2, R61, RZ ;  /* 0x0000003d023c7210 */ /* 0x000fe20007f1e0ff */
[----:B------:R-:W-:Y:S01]  /*0c50*/  IMAD R45, R55, 0x20, R20 ;  /* 0x00000020372d7824 */ /* 0x000fe200078e0214 */
        /* <DEDUP_REMOVED lines=8> */
.L_x_18839:
[----:B------:R-:W-:Y:S01]  /*0ce0*/  IABS R10, R45 ;  /* 0x0000002d000a7213 */ /* 0x000fe20000000000 */
[----:B------:R-:W-:Y:S01]  /*0cf0*/  BSSY B1, `(.L_x_18836) ;  /* 0x000014a000017945 */ /* 0x000fe20003800000 */
[----:B------:R-:W-:Y:S02]  /*0d00*/  IABS R13, c[0x0][0x1e0] ;  /* 0x00007800000d7a13 */ /* 0x000fe40000000000 */
        /* <DEDUP_REMOVED lines=71> */
[----:B------:R-:W-:-:S05]  /*1180*/  HADD2.F32 R33, -RZ, R13.H0_H0 ;  /* 0x2000000dff217230 */ /* 0x000fca0000004100 */
[----:B------:R-:W-:Y:S02]  /*1190*/  FFMA.FTZ R20, R20, R33, R12 ;  /* 0x0000002114147223 */ /* 0x000fe4000001000c */
[----:B------:R-:W2:Y:S01]  /*11a0*/  LDG.E.128.CONSTANT R32, [R62.64+0x800] ;  /* 0x0008000a3e207981 */ /* 0x000ea2000c1e9d00 */
[----:B------:R-:W-:Y:S02]  /*11b0*/  HADD2.F32 R21, -RZ, R21.H1_H1 ;  /* 0x30000015ff157230 */ /* 0x000fe40000004100 */
[----:B------:R-:W-:Y:S02]  /*11c0*/  HADD2.F32 R12, -RZ, R9.H1_H1 ;  /* 0x30000009ff0c7230 */ /* 0x000fe40000004100 */
[----:B------:R-:W-:Y:S02]  /*11d0*/  HADD2.F32 R9, -RZ, R29.H1_H1 ;  /* 0x3000001dff097230 */ /* 0x000fe40000004100 */
[----:B------:R-:W-:Y:S01]  /*11e0*/  HADD2.F32 R29, -RZ, R30.H1_H1 ;  /* 0x3000001eff1d7230 */ /* 0x000fe20000004100 */
[----:B------:R-:W-:Y:S01]  /*11f0*/  FMUL.FTZ R21, R21, R12 ;  /* 0x0000000c15157220 */ /* 0x000fe20000410000 */
[----:B------:R-:W-:-:S02]  /*1200*/  HADD2.F32 R12, -RZ, R13.H1_H1 ;  /* 0x3000000dff0c7230 */ /* 0x000fc40000004100 */
[----:B------:R-:W-:-:S03]  /*1210*/  HADD2.F32 R13, -RZ, R10.H0_H0 ;  /* 0x2000000aff0d7230 */ /* 0x000fc60000004100 */
[----:B------:R-:W-:Y:S01]  /*1220*/  FFMA.FTZ R9, R9, R12, R21 ;  /* 0x0000000c09097223 */ /* 0x000fe20000010015 */
[----:B------:R-:W-:Y:S02]  /*1230*/  HADD2.F32 R12, -RZ, R22.H0_H0 ;  /* 0x20000016ff0c7230 */ /* 0x000fe40000004100 */
[----:B------:R-:W-:Y:S02]  /*1240*/  HADD2.F32 R21, -RZ, R10.H1_H1 ;  /* 0x3000000aff157230 */ /* 0x000fe40000004100 */
[----:B------:R-:W-:Y:S01]  /*1250*/  HADD2.F32 R10, -RZ, R30.H0_H0 ;  /* 0x2000001eff0a7230 */ /* 0x000fe20000004100 */
[----:B------:R-:W-:Y:S01]  /*1260*/  FMUL.FTZ R12, R12, R13 ;  /* 0x0000000d0c0c7220 */ /* 0x000fe20000410000 */
[----:B------:R-:W-:Y:S02]  /*1270*/  HADD2.F32 R13, -RZ, R14.H0_H0 ;  /* 0x2000000eff0d7230 */ /* 0x000fe40000004100 */
[----:B------:R-:W-:Y:S02]  /*1280*/  HADD2.F32 R22, -RZ, R22.H1_H1 ;  /* 0x30000016ff167230 */ /* 0x000fe40000004100 */
[----:B------:R-:W-:Y:S01]  /*1290*/  HADD2.F32 R14, -RZ, R14.H1_H1 ;  /* 0x3000000eff0e7230 */ /* 0x000fe20000004100 */
[----:B------:R-:W-:Y:S01]  /*12a0*/  FFMA.FTZ R10, R10, R13, R12 ;  /* 0x0000000d0a0a7223 */ /* 0x000fe2000001000c */
[----:B------:R-:W-:Y:S01]  /*12b0*/  HADD2.F32 R12, -RZ, R23.H0_H0 ;  /* 0x20000017ff0c7230 */ /* 0x000fe20000004100 */
[----:B------:R-:W-:Y:S01]  /*12c0*/  FMUL.FTZ R21, R22, R21 ;  /* 0x0000001516157220 */ /* 0x000fe20000410000 */
[----:B------:R-:W-:-:S02]  /*12d0*/  HADD2.F32 R13, -RZ, R11.H0_H0 ;  /* 0x2000000bff0d7230 */ /* 0x000fc40000004100 */
[----:B------:R-:W-:Y:S01]  /*12e0*/  HADD2.F32 R22, -RZ, R31.H0_H0 ;  /* 0x2000001fff167230 */ /* 0x000fe20000004100 */
[----:B------:R-:W-:Y:S02]  /*12f0*/  FFMA.FTZ R29, R29, R14, R21 ;  /* 0x0000000e1d1d7223 */ /* 0x000fe40000010015 */
[----:B------:R-:W-:Y:S01]  /*1300*/  FMUL.FTZ R12, R12, R13 ;  /* 0x0000000d0c0c7220 */ /* 0x000fe20000410000 */
[----:B------:R-:W-:Y:S02]  /*1310*/  HADD2.F32 R13, -RZ, R15.H0_H0 ;  /* 0x2000000fff0d7230 */ /* 0x000fe40000004100 */
[----:B------:R-:W-:-:S03]  /*1320*/  HADD2.F32 R23, -RZ, R23.H1_H1 ;  /* 0x30000017ff177230 */ /* 0x000fc60000004100 */
[----:B------:R-:W-:Y:S01]  /*1330*/  FFMA.FTZ R22, R22, R13, R12 ;  /* 0x0000000d16167223 */ /* 0x000fe2000001000c */
[----:B------:R-:W-:Y:S02]  /*1340*/  HADD2.F32 R12, -RZ, R11.H1_H1 ;  /* 0x3000000bff0c7230 */ /* 0x000fe40000004100 */
[----:B------:R-:W-:-:S03]  /*1350*/  HADD2.F32 R21, -RZ, R31.H1_H1 ;  /* 0x3000001fff157230 */ /* 0x000fc60000004100 */
[----:B------:R-:W-:Y:S01]  /*1360*/  FMUL.FTZ R23, R23, R12 ;  /* 0x0000000c17177220 */ /* 0x000fe20000410000 */
[----:B------:R-:W-:-:S05]  /*1370*/  HADD2.F32 R12, -RZ, R15.H1_H1 ;  /* 0x3000000fff0c7230 */ /* 0x000fca0000004100 */
[----:B------:R-:W-:Y:S02]  /*1380*/  FFMA.FTZ R21, R21, R12, R23 ;  /* 0x0000000c15157223 */ /* 0x000fe40000010017 */
[----:B------:R-:W0:Y:S01]  /*1390*/  LDS.128 R12, [0x20] ;  /* 0x00002000ff0c7984 */ /* 0x000e220000000c00 */
[--C-:B----4-:R-:W-:Y:S02]  /*13a0*/  HADD2.F32 R11, -RZ, R16.reuse.H0_H0 ;  /* 0x20000010ff0b7230 */ /* 0x110fe40000004100 */
[----:B------:R-:W-:Y:S02]  /*13b0*/  HADD2.F32 R16, -RZ, R16.H1_H1 ;  /* 0x30000010ff107230 */ /* 0x000fe40000004100 */
[----:B0-----:R-:W-:-:S05]  /*13c0*/  HADD2.F32 R23, -RZ, R12.H0_H0 ;  /* 0x2000000cff177230 */ /* 0x001fca0000004100 */
        /* <DEDUP_REMOVED lines=23> */
[----:B0-----:R-:W-:-:S05]  /*1540*/  HADD2.F32 R14, -RZ, R8.H0_H0 ;  /* 0x20000008ff0e7230 */ /* 0x001fca0000004100 */
[----:B------:R-:W-:Y:S01]  /*1550*/  FFMA.FTZ R23, R14, R15, R23 ;  /* 0x0000000f0e177223 */ /* 0x000fe20000010017 */
[----:B------:R-:W-:Y:S02]  /*1560*/  HADD2.F32 R15, -RZ, R8.H1_H1 ;  /* 0x30000008ff0f7230 */ /* 0x000fe40000004100 */
[----:B------:R-:W-:Y:S02]  /*1570*/  HADD2.F32 R8, -RZ, R24.H1_H1 ;  /* 0x30000018ff087230 */ /* 0x000fe40000004100 */
[----:B------:R-:W-:-:S03]  /*1580*/  HADD2.F32 R14, -RZ, R25.H0_H0 ;  /* 0x20000019ff0e7230 */ /* 0x000fc60000004100 */
[----:B------:R-:W-:Y:S01]  /*1590*/  FFMA.FTZ R8, R15, R8, R28 ;  /* 0x000000080f087223 */ /* 0x000fe2000001001c */
[--C-:B------:R-:W-:Y:S02]  /*15a0*/  HADD2.F32 R15, -RZ, R9.reuse.H0_H0 ;  /* 0x20000009ff0f7230 */ /* 0x100fe40000004100 */
[----:B------:R-:W-:Y:S02]  /*15b0*/  HADD2.F32 R9, -RZ, R9.H1_H1 ;  /* 0x30000009ff097230 */ /* 0x000fe40000004100 */
[----:B------:R-:W-:Y:S02]  /*15c0*/  HADD2.F32 R25, -RZ, R25.H1_H1 ;  /* 0x30000019ff197230 */ /* 0x000fe40000004100 */
[----:B------:R-:W-:Y:S02]  /*15d0*/  HADD2.F32 R17, -RZ, R11.H0_H0 ;  /* 0x2000000bff117230 */ /* 0x000fe40000004100 */
[----:B------:R-:W-:Y:S01]  /*15e0*/  HADD2.F32 R28, -RZ, R27.H0_H0 ;  /* 0x2000001bff1c7230 */ /* 0x000fe20000004100 */
[----:B------:R-:W-:Y:S01]  /*15f0*/  FFMA.FTZ R20, R15, R14, R20 ;  /* 0x0000000e0f147223 */ /* 0x000fe20000010014 */
[----:B------:R-:W-:Y:S01]  /*1600*/  HADD2.F32 R15, -RZ, R26.H0_H0 ;  /* 0x2000001aff0f7230 */ /* 0x000fe20000004100 */
[----:B------:R-:W-:Y:S01]  /*1610*/  FFMA.FTZ R9, R9, R25, R12 ;  /* 0x0000001909097223 */ /* 0x000fe2000001000c */
[--C-:B------:R-:W-:Y:S01]  /*1620*/  HADD2.F32 R12, -RZ, R10.reuse.H0_H0 ;  /* 0x2000000aff0c7230 */ /* 0x100fe20000004100 */
[----:B------:R-:W-:Y:S01]  /*1630*/  FFMA.FTZ R28, R17, R28, R22 ;  /* 0x0000001c111c7223 */ /* 0x000fe20000010016 */
[----:B------:R-:W-:Y:S01]  /*1640*/  HADD2.F32 R14, -RZ, R10.H1_H1 ;  /* 0x3000000aff0e7230 */ /* 0x000fe20000004100 */
[----:B------:R-:W3:Y:S01]  /*1650*/  LDG.E.128.CONSTANT R16, [R62.64+0xc00] ;  /* 0x000c000a3e107981 */ /* 0x000ee2000c1e9d00 */
[----:B------:R-:W-:Y:S01]  /*1660*/  HADD2.F32 R26, -RZ, R26.H1_H1 ;  /* 0x3000001aff1a7230 */ /* 0x000fe20000004100 */
[----:B------:R-:W-:-:S04]  /*1670*/  FFMA.FTZ R10, R12, R15, R13 ;  /* 0x0000000f0c0a7223 */ /* 0x000fc8000001000d */
[----:B------:R-:W-:Y:S02]  /*1680*/  FFMA.FTZ R29, R14, R26, R29 ;  /* 0x0000001a0e1d7223 */ /* 0x000fe4000001001d */
[----:B------:R-:W0:Y:S01]  /*1690*/  LDS.128 R12, [0x40] ;  /* 0x00004000ff0c7984 */ /* 0x000e220000000c00 */
[----:B------:R-:W-:Y:S02]  /*16a0*/  HADD2.F32 R30, -RZ, R11.H1_H1 ;  /* 0x3000000bff1e7230 */ /* 0x000fe40000004100 */
[----:B------:R-:W-:-:S05]  /*16b0*/  HADD2.F32 R27, -RZ, R27.H1_H1 ;  /* 0x3000001bff1b7230 */ /* 0x000fca0000004100 */
[----:B------:R-:W-:Y:S01]  /*16c0*/  FFMA.FTZ R30, R30, R27, R21 ;  /* 0x0000001b1e1e7223 */ /* 0x000fe20000010015 */
[--C-:B0-----:R-:W-:Y:S02]  /*16d0*/  HADD2.F32 R11, -RZ, R12.reuse.H1_H1 ;  /* 0x3000000cff0b7230 */ /* 0x101fe40000004100 */
[----:B------:R-:W-:Y:S02]  /*16e0*/  HADD2.F32 R22, -RZ, R12.H0_H0 ;  /* 0x2000000cff167230 */ /* 0x000fe40000004100 */
[----:B------:R-:W-:Y:S02]  /*16f0*/  HADD2.F32 R12, -RZ, R13.H1_H1 ;  /* 0x3000000dff0c7230 */ /* 0x000fe40000004100 */
[----:B------:R-:W-:Y:S02]  /*1700*/  HADD2.F32 R21, -RZ, R15.H0_H0 ;  /* 0x2000000fff157230 */ /* 0x000fe40000004100 */
[----:B--2---:R-:W-:-:S05]  /*1710*/  HADD2.F32 R26, -RZ, R32.H1_H1 ;  /* 0x30000020ff1a7230 */ /* 0x004fca0000004100 */
[----:B------:R-:W-:Y:S01]  /*1720*/  FFMA.FTZ R26, R11, R26, R8 ;  /* 0x0000001a0b1a7223 */ /* 0x000fe20000010008 */
[----:B------:R-:W-:Y:S02]  /*1730*/  HADD2.F32 R11, -RZ, R13.H0_H0 ;  /* 0x2000000dff0b7230 */ /* 0x000fe40000004100 */
[----:B------:R-:W-:Y:S02]  /*1740*/  HADD2.F32 R13, -RZ, R14.H0_H0 ;  /* 0x2000000eff0d7230 */ /* 0x000fe40000004100 */
[----:B------:R-:W-:Y:S02]  /*1750*/  HADD2.F32 R8, -RZ, R34.H0_H0 ;  /* 0x20000022ff087230 */ /* 0x000fe40000004100 */
[----:B------:R-:W-:Y:S02]  /*1760*/  HADD2.F32 R14, -RZ, R14.H1_H1 ;  /* 0x3000000eff0e7230 */ /* 0x000fe40000004100 */
[----:B------:R-:W-:Y:S02]  /*1770*/  HADD2.F32 R34, -RZ, R34.H1_H1 ;  /* 0x30000022ff227230 */ /* 0x000fe40000004100 */
[----:B------:R-:W-:-:S02]  /*1780*/  HADD2.F32 R25, -RZ, R32.H0_H0 ;  /* 0x20000020ff197230 */ /* 0x000fc40000004100 */
[----:B------:R-:W-:Y:S01]  /*1790*/  HADD2.F32 R24, -RZ, R33.H0_H0 ;  /* 0x20000021ff187230 */ /* 0x000fe20000004100 */
[----:B------:R-:W-:Y:S01]  /*17a0*/  FFMA.FTZ R29, R14, R34, R29 ;  /* 0x000000220e1d7223 */ /* 0x000fe2000001001d */
[----:B------:R-:W-:Y:S02]  /*17b0*/  HADD2.F32 R14, -RZ, R35.H0_H0 ;  /* 0x20000023ff0e7230 */ /* 0x000fe40000004100 */
[----:B------:R-:W-:Y:S01]  /*17c0*/  HADD2.F32 R33, -RZ, R33.H1_H1 ;  /* 0x30000021ff217230 */ /* 0x000fe20000004100 */
[----:B------:R-:W-:Y:S02]  /*17d0*/  FFMA.FTZ R25, R22, R25, R23 ;  /* 0x0000001916197223 */ /* 0x000fe40000010017 */
[----:B------:R-:W-:Y:S02]  /*17e0*/  FFMA.FTZ R24, R11, R24, R20 ;  /* 0x000000180b187223 */ /* 0x000fe40000010014 */
        /* <DEDUP_REMOVED lines=9> */
[--C-:B0-----:R-:W-:Y:S02]  /*1880*/  HADD2.F32 R32, -RZ, R8.reuse.H0_H0 ;  /* 0x20000008ff207230 */ /* 0x101fe40000004100 */
[----:B------:R-:W-:Y:S02]  /*1890*/  HADD2.F32 R15, -RZ, R8.H1_H1 ;  /* 0x30000008ff0f7230 */ /* 0x000fe40000004100 */
[----:B------:R-:W-:Y:S01]  /*18a0*/  HADD2.F32 R8, -RZ, R36.H1_H1 ;  /* 0x30000024ff087230 */ /* 0x000fe20000004100 */
[----:B------:R-:W-:Y:S01]  /*18b0*/  FFMA.FTZ R32, R32, R14, R25 ;  /* 0x0000000e20207223 */ /* 0x000fe20000010019 */
        /* <DEDUP_REMOVED lines=14> */
[--C-:B------:R-:W-:Y:S02]  /*19a0*/  HADD2.F32 R36, -RZ, R39.reuse.H0_H0 ;  /* 0x20000027ff247230 */ /* 0x100fe40000004100 */
[----:B------:R-:W-:Y:S01]  /*19b0*/  HADD2.F32 R39, -RZ, R39.H1_H1 ;  /* 0x30000027ff277230 */ /* 0x000fe20000004100 */
[----:B------:R-:W-:Y:S01]  /*19c0*/  FFMA.FTZ R35, R10, R35, R29 ;  /* 0x000000230a237223 */ /* 0x000fe2000001001d */
[----:B------:R-:W-:-:S02]  /*19d0*/  HADD2.F32 R29, -RZ, R11.H0_H0 ;  /* 0x2000000bff1d7230 */ /* 0x000fc40000004100 */
[----:B------:R-:W-:-:S03]  /*19e0*/  HADD2.F32 R37, -RZ, R11.H1_H1 ;  /* 0x3000000bff257230 */ /* 0x000fc60000004100 */
[----:B------:R-:W-:Y:S02]  /*19f0*/  FFMA.FTZ R36, R29, R36, R28 ;  /* 0x000000241d247223 */ /* 0x000fe4000001001c */
[----:B------:R-:W-:Y:S02]  /*1a00*/  FFMA.FTZ R37, R37, R39, R30 ;  /* 0x0000002725257223 */ /* 0x000fe4000001001e */
[----:B------:R-:W0:Y:S02]  /*1a10*/  LDS.128 R28, [0x60] ;  /* 0x00006000ff1c7984 */ /* 0x000e240000000c00 */
[----:B0-----:R-:W-:Y:S02]  /*1a20*/  HADD2.F32 R11, -RZ, R28.H0_H0 ;  /* 0x2000001cff0b7230 */ /* 0x001fe40000004100 */
[--C-:B---3--:R-:W-:Y:S02]  /*1a30*/  HADD2.F32 R10, -RZ, R16.reuse.H0_H0 ;  /* 0x20000010ff0a7230 */ /* 0x108fe40000004100 */
[----:B------:R-:W-:-:S03]  /*1a40*/  HADD2.F32 R16, -RZ, R16.H1_H1 ;  /* 0x30000010ff107230 */ /* 0x000fc60000004100 */
[----:B------:R-:W-:Y:S01]  /*1a50*/  FFMA.FTZ R32, R11, R10, R32 ;  /* 0x0000000a0b207223 */ /* 0x000fe20000010020 */
[----:B------:R-:W-:Y:S02]  /*1a60*/  HADD2.F32 R11, -RZ, R28.H1_H1 ;  /* 0x3000001cff0b7230 */ /* 0x000fe40000004100 */
[----:B------:R-:W-:Y:S02]  /*1a70*/  HADD2.F32 R10, -RZ, R17.H0_H0 ;  /* 0x20000011ff0a7230 */ /* 0x000fe40000004100 */
[--C-:B------:R-:W-:Y:S01]  /*1a80*/  HADD2.F32 R28, -RZ, R29.reuse.H1_H1 ;  /* 0x3000001dff1c7230 */ /* 0x100fe20000004100 */
[----:B------:R-:W-:Y:S01]  /*1a90*/  FFMA.FTZ R16, R11, R16, R8 ;  /* 0x000000100b107223 */ /* 0x000fe20000010008 */
        /* <DEDUP_REMOVED lines=18> */
[----:B--2---:R-:W-:Y:S02]  /*1bc0*/  HADD2.F32 R18, -RZ, R20.H0_H0 ;  /* 0x20000014ff127230 */ /* 0x004fe40000004100 */
[----:B------:R-:W-:-:S03]  /*1bd0*/  HADD2.F32 R19, -RZ, R21.H0_H0 ;  /* 0x20000015ff137230 */ /* 0x000fc60000004100 */
[----:B------:R-:W-:Y:S01]  /*1be0*/  FFMA.FTZ R32, R17, R18, R32 ;  /* 0x0000001211207223 */ /* 0x000fe20000010020 */
[----:B------:R-:W-:Y:S02]  /*1bf0*/  HADD2.F32 R17, -RZ, R8.H1_H1 ;  /* 0x30000008ff117230 */ /* 0x000fe40000004100 */
[----:B------:R-:W-:Y:S02]  /*1c00*/  HADD2.F32 R18, -RZ, R9.H0_H0 ;  /* 0x20000009ff127230 */ /* 0x000fe40000004100 */
[----:B------:R-:W-:-:S03]  /*1c10*/  HADD2.F32 R8, -RZ, R20.H1_H1 ;  /* 0x30000014ff087230 */ /* 0x000fc60000004100 */
[----:B------:R-:W-:Y:S02]  /*1c20*/  FFMA.FTZ R33, R18, R19, R33 ;  /* 0x0000001312217223 */ /* 0x000fe40000010021 */
        /* <DEDUP_REMOVED lines=19> */
[----:B----4-:R-:W-:-:S05]  /*1d60*/  HADD2.F32 R10, -RZ, R24.H0_H0 ;  /* 0x20000018ff0a7230 */ /* 0x010fca0000004100 */
[----:B------:R-:W-:Y:S01]  /*1d70*/  FFMA.FTZ R32, R11, R10, R32 ;  /* 0x0000000a0b207223 */ /* 0x000fe20000010020 */
[----:B------:R-:W-:Y:S02]  /*1d80*/  HADD2.F32 R11, -RZ, R16.H1_H1 ;  /* 0x30000010ff0b7230 */ /* 0x000fe40000004100 */
[--C-:B------:R-:W-:Y:S02]  /*1d90*/  HADD2.F32 R10, -RZ, R17.reuse.H0_H0 ;  /* 0x20000011ff0a7230 */ /* 0x100fe40000004100 */
[----:B------:R-:W-:Y:S02]  /*1da0*/  HADD2.F32 R16, -RZ, R17.H1_H1 ;  /* 0x30000011ff107230 */ /* 0x000fe40000004100 */
[--C-:B------:R-:W-:Y:S02]  /*1db0*/  HADD2.F32 R17, -RZ, R25.reuse.H0_H0 ;  /* 0x20000019ff117230 */ /* 0x100fe40000004100 */
[----:B------:R-:W-:-:S03]  /*1dc0*/  HADD2.F32 R25, -RZ, R25.H1_H1 ;  /* 0x30000019ff197230 */ /* 0x000fc60000004100 */
[----:B------:R-:W-:Y:S01]  /*1dd0*/  FFMA.FTZ R33, R10, R17, R33 ;  /* 0x000000110a217223 */ /* 0x000fe20000010021 */
[----:B------:R-:W-:Y:S01]  /*1de0*/  HADD2.F32 R17, -RZ, R18.H0_H0 ;  /* 0x20000012ff117230 */ /* 0x000fe20000004100 */
[----:B------:R-:W-:Y:S01]  /*1df0*/  FFMA.FTZ R9, R16, R25, R9 ;  /* 0x0000001910097223 */ /* 0x000fe20000010009 */
[----:B------:R-:W-:Y:S02]  /*1e00*/  HADD2.F32 R16, -RZ, R26.H0_H0 ;  /* 0x2000001aff107230 */ /* 0x000fe40000004100 */
[----:B------:R-:W-:Y:S02]  /*1e10*/  HADD2.F32 R24, -RZ, R24.H1_H1 ;  /* 0x30000018ff187230 */ /* 0x000fe40000004100 */
[----:B-1----:R-:W-:Y:S01]  /*1e20*/  HADD2.F32 R21, -RZ, R28.H0_H0 ;  /* 0x2000001cff157230 */ /* 0x002fe20000004100 */
        /* <DEDUP_REMOVED lines=8> */
[----:B------:R-:W-:Y:S01]  /*1eb0*/  FFMA.FTZ R17, R17, R16, R8 ;  /* 0x0000001011117223 */ /* 0x000fe20000010008 */
[----:B------:R-:W-:Y:S02]  /*1ec0*/  HADD2.F32 R11, -RZ, R27.H0_H0 ;  /* 0x2000001bff0b7230 */ /* 0x000fe40000004100 */
[----:B------:R-:W-:Y:S01]  /*1ed0*/  HADD2.F32 R12, -RZ, R19.H0_H0 ;  /* 0x20000013ff0c7230 */ /* 0x000fe20000004100 */
[----:B------:R-:W-:Y:S01]  /*1ee0*/  FADD.FTZ R20, R20, R17 ;  /* 0x0000001114147221 */ /* 0x000fe20000010000 */
[----:B------:R-:W-:Y:S01]  /*1ef0*/  HADD2.F32 R8, -RZ, R29.H1_H1 ;  /* 0x3000001dff087230 */ /* 0x000fe20000004100 */
[----:B------:R-:W-:Y:S01]  /*1f00*/  FFMA.FTZ R21, R22, R21, R33 ;  /* 0x0000001516157223 */ /* 0x000fe20000010021 */
[----:B------:R-:W-:Y:S01]  /*1f10*/  HADD2.F32 R13, -RZ, R13.H1_H1 ;  /* 0x3000000dff0d7230 */ /* 0x000fe20000004100 */
[----:B------:R-:W-:Y:S01]  /*1f20*/  FFMA.FTZ R11, R12, R11, R36 ;  /* 0x0000000b0c0b7223 */ /* 0x000fe20000010024 */
[----:B------:R-:W-:Y:S01]  /*1f30*/  HADD2.F32 R12, -RZ, R14.H0_H0 ;  /* 0x2000000eff0c7230 */ /* 0x000fe20000004100 */
[----:B------:R-:W-:-:S02]  /*1f40*/  FADD.FTZ R21, R21, R20 ;  /* 0x0000001415157221 */ /* 0x000fc40000010000 */
[----:B------:R-:W-:Y:S01]  /*1f50*/  FFMA.FTZ R8, R8, R13, R9 ;  /* 0x0000000d08087223 */ /* 0x000fe20000010009 */
[----:B------:R-:W0:Y:S01]  /*1f60*/  I2F R20, R46 ;  /* 0x0000002e00147306 */ /* 0x000e220000201400 */
        /* <DEDUP_REMOVED lines=32> */
.L_x_18837:
[----:B------:R-:W-:-:S05]  /*2170*/  IMAD.MOV.U32 R9, RZ, RZ, -0x800001 ;  /* 0xff7fffffff097424 */ /* 0x000fca00078e00ff */
[----:B------:R0:W-:Y:S02]  /*2180*/  STS [R48], R9 ;  /* 0x0000000930007388 */ /* 0x0001e40000000800 */
.L_x_18838:
[----:B------:R-:W-:Y:S05]  /*2190*/  BSYNC B1 ;  /* 0x0000000000017941 */ /* 0x000fea0003800000 */
.L_x_18836:
        /* <DEDUP_REMOVED lines=10> */
.L_x_18835:
[----:B------:R-:W-:Y:S05]  /*2240*/  BSYNC B0 ;  /* 0x0000000000007941 */ /* 0x000fea0003800000 */
.L_x_18834:
        /* <DEDUP_REMOVED lines=45> */
.L_x_18844:
        /* <DEDUP_REMOVED lines=11> */
.L_x_18843:
[----:B------:R-:W-:Y:S05]  /*25d0*/  BSYNC B1 ;  /* 0x0000000000017941 */ /* 0x000fea0003800000 */
.L_x_18842:
        /* <DEDUP_REMOVED lines=10> */
.L_x_18847:
        /* <DEDUP_REMOVED lines=100> */
.L_x_18846:
[----:B------:R-:W-:Y:S05]  /*2cc0*/  BSYNC B1 ;  /* 0x0000000000017941 */ /* 0x000fea0003800000 */
.L_x_18845:
        /* <DEDUP_REMOVED lines=55> */
.L_x_18849:
[----:B------:R-:W-:Y:S05]  /*3040*/  BSYNC B1 ;  /* 0x0000000000017941 */ /* 0x000fea0003800000 */
.L_x_18848:
        /* <DEDUP_REMOVED lines=26> */
.L_x_18841:
[----:B------:R-:W-:Y:S05]  /*31f0*/  BSYNC B0 ;  /* 0x0000000000007941 */ /* 0x000fea0003800000 */
.L_x_18840:
        /* <DEDUP_REMOVED lines=45> */
.L_x_18854:
        /* <DEDUP_REMOVED lines=8> */
.L_x_18853:
[----:B------:R-:W-:Y:S05]  /*3550*/  BSYNC B1 ;  /* 0x0000000000017941 */ /* 0x000fea0003800000 */
.L_x_18852:
        /* <DEDUP_REMOVED lines=10> */
.L_x_18857:
        /* <DEDUP_REMOVED lines=52> */
.L_x_18856:
[----:B------:R-:W-:Y:S05]  /*3940*/  BSYNC B1 ;  /* 0x0000000000017941 */ /* 0x000fea0003800000 */
.L_x_18855:
        /* <DEDUP_REMOVED lines=31> */
.L_x_18859:
[----:B------:R-:W-:Y:S05]  /*3b40*/  BSYNC B1 ;  /* 0x0000000000017941 */ /* 0x000fea0003800000 */
.L_x_18858:
        /* <DEDUP_REMOVED lines=14> */
.L_x_18851:
[----:B------:R-:W-:Y:S05]  /*3c30*/  BSYNC B0 ;  /* 0x0000000000007941 */ /* 0x000fea0003800000 */
.L_x_18850:
        /* <DEDUP_REMOVED lines=32> */
.L_x_18861:
[----:B------:R-:W-:Y:S05]  /*3e40*/  BSYNC B0 ;  /* 0x0000000000007941 */ /* 0x000fea0003800000 */
.L_x_18860:
[----:B------:R-:W-:Y:S01]  /*3e50*/  BSSY B1, `(.L_x_18862) ;  /* 0x000024e000017945 */ /* 0x000fe20003800000 */
[----:B------:R-:W-:Y:S05]  /*3e60*/  @!P1 BRA `(.L_x_18863) ;  /* 0x0000007000009947 */ /* 0x000fea0003800000 */
[----:B------:R-:W-:Y:S01]  /*3e70*/  CS2R R30, SRZ ;  /* 0x00000000001e7805 */ /* 0x000fe2000001ff00 */
[----:B------:R-:W-:Y:S01]  /*3e80*/  CS2R R28, SRZ ;  /* 0x00000000001c7805 */ /* 0x000fe2000001ff00 */
[----:B------:R-:W-:Y:S01]  /*3e90*/  CS2R R26, SRZ ;  /* 0x00000000001a7805 */ /* 0x000fe2000001ff00 */
[----:B------:R-:W-:Y:S01]  /*3ea0*/  IMAD.MOV.U32 R0, RZ, RZ, RZ ;  /* 0x000000ffff007224 */ /* 0x000fe200078e00ff */
[----:B------:R-:W-:Y:S01]  /*3eb0*/  CS2R R24, SRZ ;  /* 0x0000000000187805 */ /* 0x000fe2000001ff00 */
[----:B------:R-:W-:Y:S01]  /*3ec0*/  IMAD.MOV.U32 R34, RZ, RZ, RZ ;  /* 0x000000ffff227224 */ /* 0x000fe200078e00ff */
[----:B------:R-:W-:Y:S05]  /*3ed0*/  BRA `(.L_x_18864) ;  /* 0x0000245000007947 */ /* 0x000fea0003800000 */
.L_x_18863:
[----:B0-----:R-:W0:Y:S01]  /*3ee0*/  I2F.RP R7, R2 ;  /* 0x0000000200077306 */ /* 0x001e220000209400 */
[----:B------:R-:W-:Y:S01]  /*3ef0*/  SHF.R.S32.HI R3, RZ, 0x1f, R54 ;  /* 0x0000001fff037819 */ /* 0x000fe20000011436 */
[----:B------:R-:W1:Y:S01]  /*3f00*/  S2R R37, SR_CTAID.Z ;  /* 0x0000000000257919 */ /* 0x000e620000002700 */
[----:B------:R-:W-:Y:S01]  /*3f10*/  IADD3 R6, P0, R52, R50, RZ ;  /* 0x0000003234067210 */ /* 0x000fe20007f1e0ff */
[----:B------:R-:W-:Y:S01]  /*3f20*/  IMAD.MOV.U32 R33, RZ, RZ, c[0x0][0x1bc] ;  /* 0x00006f00ff217624 */ /* 0x000fe200078e00ff */
[----:B------:R-:W-:Y:S01]  /*3f30*/  LEA.HI R10, R3, R54, RZ, 0x2 ;  /* 0x00000036030a7211 */ /* 0x000fe200078f10ff */
[----:B------:R-:W-:Y:S01]  /*3f40*/  CS2R R30, SRZ ;  /* 0x00000000001e7805 */ /* 0x000fe2000001ff00 */
[----:B------:R-:W-:Y:S01]  /*3f50*/  LEA.HI.X.SX32 R13, R50, R42, 0x1, P0 ;  /* 0x0000002a320d7211 */ /* 0x000fe200000f0eff */
[----:B------:R-:W-:Y:S01]  /*3f60*/  CS2R R28, SRZ ;  /* 0x00000000001c7805 */ /* 0x000fe2000001ff00 */
[----:B------:R-:W-:Y:S01]  /*3f70*/  LEA R3, P0, R6, c[0x0][0x198], 0x2 ;  /* 0x0000660006037a11 */ /* 0x000fe200078010ff */
[----:B------:R-:W-:Y:S01]  /*3f80*/  CS2R R26, SRZ ;  /* 0x00000000001a7805 */ /* 0x000fe2000001ff00 */
[----:B------:R-:W-:Y:S01]  /*3f90*/  IADD3 R4, R4, -c[0x0][0x1dc], RZ ;  /* 0x8000770004047a10 */ /* 0x000fe20007ffe0ff */
[----:B------:R-:W-:Y:S01]  /*3fa0*/  CS2R R24, SRZ ;  /* 0x0000000000187805 */ /* 0x000fe2000001ff00 */
[----:B------:R-:W-:Y:S01]  /*3fb0*/  LEA.HI.X R6, R6, c[0x0][0x19c], R13, 0x2, P0 ;  /* 0x0000670006067a11 */ /* 0x000fe200000f140d */
[----:B------:R-:W-:Y:S01]  /*3fc0*/  IMAD.MOV.U32 R34, RZ, RZ, RZ ;  /* 0x000000ffff227224 */ /* 0x000fe200078e00ff */
[----:B------:R-:W-:Y:S01]  /*3fd0*/  IADD3 R58, -R58, 0x1, RZ ;  /* 0x000000013a3a7810 */ /* 0x000fe20007ffe1ff */
[----:B0-----:R-:W0:Y:S01]  /*3fe0*/  MUFU.RCP R7, R7 ;  /* 0x0000000700077308 */ /* 0x001e220000001000 */
[----:B------:R-:W-:Y:S01]  /*3ff0*/  SHF.R.S32.HI R33, RZ, 0x1f, R33 ;  /* 0x0000001fff217819 */ /* 0x000fe20000011421 */
[----:B-1----:R-:W-:-:S04]  /*4000*/  IMAD R35, R37, 0x10, R55 ;  /* 0x0000001025237824 */ /* 0x002fc800078e0237 */
[----:B------:R-:W-:Y:S01]  /*4010*/  IMAD.SHL.U32 R35, R35, 0x20, RZ ;  /* 0x0000002023237824 */ /* 0x000fe200078e00ff */
[----:B0-----:R-:W-:Y:S02]  /*4020*/  IADD3 R8, R7, 0xffffffe, RZ ;  /* 0x0ffffffe07087810 */ /* 0x001fe40007ffe0ff */
[C---:B------:R-:W-:Y:S01]  /*4030*/  LOP3.LUT R7, R10.reuse, 0xfffffffc, RZ, 0xc0, !PT ;  /* 0xfffffffc0a077812 */ /* 0x040fe200078ec0ff */
[----:B------:R-:W-:Y:S01]  /*4040*/  IMAD.SHL.U32 R10, R10, 0x8, RZ ;  /* 0x000000080a0a7824 */ /* 0x000fe200078e00ff */
[----:B------:R0:W1:Y:S03]  /*4050*/  F2I.FTZ.U32.TRUNC.NTZ R9, R8 ;  /* 0x0000000800097305 */ /* 0x000066000021f000 */
[----:B------:R-:W-:Y:S02]  /*4060*/  IMAD.IADD R12, R54, 0x1, -R7 ;  /* 0x00000001360c7824 */ /* 0x000fe400078e0a07 */
[----:B------:R-:W-:-:S02]  /*4070*/  IMAD R54, R0, c[0x0][0x1c0], RZ ;  /* 0x0000700000367a24 */ /* 0x000fc400078e02ff */
[----:B------:R-:W-:Y:S02]  /*4080*/  IMAD.MOV.U32 R0, RZ, RZ, RZ ;  /* 0x000000ffff007224 */ /* 0x000fe400078e00ff */
[----:B0-----:R-:W-:Y:S02]  /*4090*/  IMAD.MOV.U32 R8, RZ, RZ, RZ ;  /* 0x000000ffff087224 */ /* 0x001fe400078e00ff */
[----:B-1----:R-:W-:-:S04]  /*40a0*/  IMAD.MOV R11, RZ, RZ, -R9 ;  /* 0x000000ffff0b7224 */ /* 0x002fc800078e0a09 */
[----:B------:R-:W-:-:S04]  /*40b0*/  IMAD R11, R11, R2, RZ ;  /* 0x000000020b0b7224 */ /* 0x000fc800078e02ff */
[----:B------:R-:W-:Y:S01]  /*40c0*/  IMAD.HI.U32 R7, R9, R11, R8 ;  /* 0x0000000b09077227 */ /* 0x000fe200078e0008 */
[----:B------:R-:W-:-:S05]  /*40d0*/  LOP3.LUT R9, R10, 0xffffffe0, RZ, 0xc0, !PT ;  /* 0xffffffe00a097812 */ /* 0x000fca00078ec0ff */
[----:B------:R-:W-:Y:S02]  /*40e0*/  IMAD R32, R12, 0x8, R9 ;  /* 0x000000080c207824 */ /* 0x000fe400078e0209 */
[----:B------:R-:W-:Y:S01]  /*40f0*/  IMAD R12, R55, 0x4, R12 ;  /* 0x00000004370c7824 */ /* 0x000fe200078e020c */
[----:B------:R-:W-:Y:S02]  /*4100*/  SHF.R.S32.HI R55, RZ, 0x1f, R54 ;  /* 0x0000001fff377819 */ /* 0x000fe40000011436 */
[----:B------:R-:W-:Y:S01]  /*4110*/  IADD3 R45, R32, 0x200, RZ ;  /* 0x00000200202d7810 */ /* 0x000fe20007ffe0ff */
[----:B------:R-:W-:Y:S01]  /*4120*/  IMAD R37, R37, 0x40, R12 ;  /* 0x0000004025257824 */ /* 0x000fe200078e020c */
[----:B------:R-:W-:Y:S02]  /*4130*/  LEA R36, R12, 0xd0, 0x5 ;  /* 0x000000d00c247811 */ /* 0x000fe400078e28ff */
[C---:B------:R-:W-:Y:S01]  /*4140*/  IADD3 R44, R32.reuse, 0x300, RZ ;  /* 0x00000300202c7810 */ /* 0x040fe20007ffe0ff */
[----:B------:R-:W-:Y:S01]  /*4150*/  IMAD.SHL.U32 R37, R37, 0x8, RZ ;  /* 0x0000000825257824 */ /* 0x000fe200078e00ff */
[----:B------:R-:W-:-:S02]  /*4160*/  IADD3 R43, R32, 0x400, RZ ;  /* 0x00000400202b7810 */ /* 0x000fc40007ffe0ff */
[C---:B------:R-:W-:Y:S02]  /*4170*/  IADD3 R42, R32.reuse, 0x500, RZ ;  /* 0x00000500202a7810 */ /* 0x040fe40007ffe0ff */
[C---:B------:R-:W-:Y:S02]  /*4180*/  IADD3 R41, R32.reuse, 0x600, RZ ;  /* 0x0000060020297810 */ /* 0x040fe40007ffe0ff */
[C---:B------:R-:W-:Y:S02]  /*4190*/  IADD3 R40, R32.reuse, 0x700, RZ ;  /* 0x0000070020287810 */ /* 0x040fe40007ffe0ff */
[C---:B------:R-:W-:Y:S02]  /*41a0*/  IADD3 R39, R32.reuse, 0x800, RZ ;  /* 0x0000080020277810 */ /* 0x040fe40007ffe0ff */
[----:B------:R-:W-:Y:S02]  /*41b0*/  IADD3 R38, R32, 0x900, RZ ;  /* 0x0000090020267810 */ /* 0x000fe40007ffe0ff */
.L_x_18887:
        /* <DEDUP_REMOVED lines=54> */
[----:B------:R-:W-:Y:S02]  /*4520*/  F2FP.PACK_AB R51, R15, R14 ;  /* 0x0000000e0f33723e */ /* 0x000fe400000000ff */
        /* <DEDUP_REMOVED lines=11> */
[----:B------:R-:W-:Y:S02]  /*45e0*/  LEA.HI.X.SX32 R9, R45, R23, 0x1, P4 ;  /* 0x000000172d097211 */ /* 0x000fe400020f0eff */
[----:B------:R-:W-:Y:S02]  /*45f0*/  LEA.HI.X R19, R10, c[0x0][0x18c], R11, 0x1, P3 ;  /* 0x000063000a137a11 */ /* 0x000fe400018f0c0b */
[----:B------:R-:W-:Y:S02]  /*4600*/  LEA.HI.X R17, R8, c[0x0][0x18c], R9, 0x1, P5 ;  /* 0x0000630008117a11 */ /* 0x000fe400028f0c09 */
[----:B------:R-:W-:Y:S01]  /*4610*/  LEA R60, P2, R20, c[0x0][0x188], 0x1 ;  /* 0x00006200143c7a11 */ /* 0x000fe200078408ff */
[----:B------:R0:W5:Y:S01]  /*4620*/  LDG.E.128.CONSTANT R8, [R18.64] ;  /* 0x0000000a12087981 */ /* 0x000162000c1e9d00 */
[----:B------:R-:W-:Y:S06]  /*4630*/  @P0 BRA `(.L_x_18868) ;  /* 0x000001f000000947 */ /* 0x000fec0003800000 */
[C---:B------:R-:W-:Y:S02]  /*4640*/  IADD3 R12, R37.reuse, 0x2, RZ ;  /* 0x00000002250c7810 */ /* 0x040fe40007ffe0ff */
[----:B------:R-:W-:-:S02]  /*4650*/  IADD3 R22, R37, 0x5, RZ ;  /* 0x0000000525167810 */ /* 0x000fc40007ffe0ff */
[-C--:B------:R-:W-:Y:S02]  /*4660*/  ISETP.GE.AND P5, PT, R12, R59.reuse, PT ;  /* 0x0000003b0c00720c */ /* 0x080fe40003fa6270 */
[C---:B------:R-:W-:Y:S02]  /*4670*/  IADD3 R12, R37.reuse, 0x4, RZ ;  /* 0x00000004250c7810 */ /* 0x040fe40007ffe0ff */
[C---:B------:R-:W-:Y:S02]  /*4680*/  IADD3 R14, R37.reuse, 0x3, RZ ;  /* 0x00000003250e7810 */ /* 0x040fe40007ffe0ff */
[-C--:B------:R-:W-:Y:S02]  /*4690*/  ISETP.GE.AND P4, PT, R22, R59.reuse, PT ;  /* 0x0000003b1600720c */ /* 0x080fe40003f86270 */
[----:B------:R-:W-:Y:S02]  /*46a0*/  IADD3 R22, R37, 0x6, RZ ;  /* 0x0000000625167810 */ /* 0x000fe40007ffe0ff */
[----:B------:R-:W-:-:S02]  /*46b0*/  ISETP.GE.AND P6, PT, R12, R59, PT ;  /* 0x0000003b0c00720c */ /* 0x000fc40003fc6270 */
[-C--:B------:R-:W-:Y:S02]  /*46c0*/  ISETP.GE.AND P3, PT, R14, R59.reuse, PT ;  /* 0x0000003b0e00720c */ /* 0x080fe40003f66270 */
[C---:B-----5:R-:W-:Y:S02]  /*46d0*/  PRMT R12, R9.reuse, 0x7632, R12 ;  /* 0x00007632090c7816 */ /* 0x060fe4000000000c */
[----:B------:R-:W-:Y:S02]  /*46e0*/  SEL R9, R9, RZ, !P5 ;  /* 0x000000ff09097207 */ /* 0x000fe40006800000 */
[----:B------:R-:W-:Y:S02]  /*46f0*/  IADD3 R14, R37, 0x7, RZ ;  /* 0x00000007250e7810 */ /* 0x000fe40007ffe0ff */
[----:B------:R-:W-:Y:S02]  /*4700*/  ISETP.GE.AND P5, PT, R22, R59, PT ;  /* 0x0000003b1600720c */ /* 0x000fe40003fa6270 */
[----:B------:R-:W-:-:S02]  /*4710*/  SEL R12, R12, RZ, !P3 ;  /* 0x000000ff0c0c7207 */ /* 0x000fc40005800000 */
[----:B------:R-:W-:Y:S02]  /*4720*/  ISETP.GE.AND P3, PT, R14, R59, PT ;  /* 0x0000003b0e00720c */ /* 0x000fe40003f66270 */
[----:B------:R-:W-:Y:S02]  /*4730*/  SEL R14, R11, RZ, !P5 ;  /* 0x000000ff0b0e7207 */ /* 0x000fe40006800000 */
[C---:B------:R-:W-:Y:S02]  /*4740*/  PRMT R11, R10.reuse, 0x7632, R11 ;  /* 0x000076320a0b7816 */ /* 0x040fe4000000000b */
[----:B------:R-:W-:Y:S02]  /*4750*/  IADD3 R22, R37, 0x1, RZ ;  /* 0x0000000125167810 */ /* 0x000fe40007ffe0ff */
[----:B------:R-:W-:Y:S02]  /*4760*/  SEL R13, R10, RZ, !P6 ;  /* 0x000000ff0a0d7207 */ /* 0x000fe40007000000 */
[----:B------:R-:W-:-:S02]  /*4770*/  PRMT R15, R11, 0x7632, R15 ;  /* 0x000076320b0f7816 */ /* 0x000fc4000000000f */
[-C--:B------:R-:W-:Y:S02]  /*4780*/  ISETP.GE.AND P6, PT, R22, R59.reuse, PT ;  /* 0x0000003b1600720c */ /* 0x080fe40003fc6270 */
[----:B------:R-:W-:Y:S02]  /*4790*/  ISETP.GE.AND P5, PT, R37, R59, PT ;  /* 0x0000003b2500720c */ /* 0x000fe40003fa6270 */
        /* <DEDUP_REMOVED lines=9> */
.L_x_18868:
[----:B------:R-:W-:Y:S05]  /*4830*/  BSYNC B2 ;  /* 0x0000000000027941 */ /* 0x000fea0003800000 */
.L_x_18867:
[----:B------:R1:W5:Y:S01]  /*4840*/  LDG.E.128.CONSTANT R12, [R18.64+0x200] ;  /* 0x0002000a120c7981 */ /* 0x000362000c1e9d00 */
[----:B------:R-:W-:Y:S01]  /*4850*/  BSSY B2, `(.L_x_18869) ;  /* 0x0000022000027945 */ /* 0x000fe20003800000 */
[----:B-----5:R-:W-:Y:S01]  /*4860*/  HFMA2.MMA R9, R46, R9, -RZ ;  /* 0x000000092e097235 */ /* 0x020fe200001000ff */
[----:B------:R-:W-:Y:S05]  /*4870*/  @P0 BRA `(.L_x_18870) ;  /* 0x000001f000000947 */ /* 0x000fea0003800000 */
[C---:B01----:R-:W-:Y:S02]  /*4880*/  IADD3 R18, R37.reuse, 0x2, RZ ;  /* 0x0000000225127810 */ /* 0x043fe40007ffe0ff */
[----:B------:R-:W-:-:S02]  /*4890*/  IADD3 R22, R37, 0x3, RZ ;  /* 0x0000000325167810 */ /* 0x000fc40007ffe0ff */
[-C--:B------:R-:W-:Y:S02]  /*48a0*/  ISETP.GE.AND P5, PT, R18, R59.reuse, PT ;  /* 0x0000003b1200720c */ /* 0x080fe40003fa6270 */
[C---:B------:R-:W-:Y:S02]  /*48b0*/  IADD3 R18, R37.reuse, 0x4, RZ ;  /* 0x0000000425127810 */ /* 0x040fe40007ffe0ff */
[-C--:B------:R-:W-:Y:S02]  /*48c0*/  ISETP.GE.AND P3, PT, R22, R59.reuse, PT ;  /* 0x0000003b1600720c */ /* 0x080fe40003f66270 */
[C---:B------:R-:W-:Y:S02]  /*48d0*/  IADD3 R22, R37.reuse, 0x5, RZ ;  /* 0x0000000525167810 */ /* 0x040fe40007ffe0ff */
[----:B------:R-:W-:Y:S02]  /*48e0*/  ISETP.GE.AND P6, PT, R18, R59, PT ;  /* 0x0000003b1200720c */ /* 0x000fe40003fc6270 */
[----:B------:R-:W-:-:S02]  /*48f0*/  IADD3 R18, R37, 0x6, RZ ;  /* 0x0000000625127810 */ /* 0x000fc40007ffe0ff */
[-C--:B------:R-:W-:Y:S02]  /*4900*/  ISETP.GE.AND P4, PT, R22, R59.reuse, PT ;  /* 0x0000003b1600720c */ /* 0x080fe40003f86270 */
[C---:B------:R-:W-:Y:S02]  /*4910*/  SEL R21, R13.reuse, RZ, !P5 ;  /* 0x000000ff0d157207 */ /* 0x040fe40006800000 */
[----:B------:R-:W-:Y:S02]  /*4920*/  ISETP.GE.AND P5, PT, R18, R59, PT ;  /* 0x0000003b1200720c */ /* 0x000fe40003fa6270 */
[----:B------:R-:W-:Y:S02]  /*4930*/  PRMT R22, R13, 0x7632, R22 ;  /* 0x000076320d167816 */ /* 0x000fe40000000016 */
[----:B------:R-:W-:Y:S02]  /*4940*/  IADD3 R18, R37, 0x7, RZ ;  /* 0x0000000725127810 */ /* 0x000fe40007ffe0ff */
[----:B------:R-:W-:-:S02]  /*4950*/  SEL R22, R22, RZ, !P3 ;  /* 0x000000ff16167207 */ /* 0x000fc40005800000 */
        /* <DEDUP_REMOVED lines=17> */
.L_x_18870:
[----:B------:R-:W-:Y:S05]  /*4a70*/  BSYNC B2 ;  /* 0x0000000000027941 */ /* 0x000fea0003800000 */
.L_x_18869:
[----:B01----:R-:W-:Y:S01]  /*4a80*/  HMUL2 R18, R46, R13 ;  /* 0x0000000d2e127232 */ /* 0x003fe20000000000 */
[----:B------:R-:W-:Y:S01]  /*4a90*/  BSSY B2, `(.L_x_18871) ;  /* 0x0000024000027945 */ /* 0x000fe20003800000 */
[----:B------:R-:W-:-:S02]  /*4aa0*/  HFMA2.MMA R13, R48, R8, R9 ;  /* 0x00000008300d7235 */ /* 0x000fc40000000009 */
[----:B------:R-:W-:Y:S02]  /*4ab0*/  HFMA2 R12, R48, R12, R18 ;  /* 0x0000000c300c7231 */ /* 0x000fe40000000012 */
[----:B------:R-:W5:Y:S01]  /*4ac0*/  LDG.E.128.CONSTANT R16, [R16.64] ;  /* 0x0000000a10107981 */ /* 0x000f62000c1e9d00 */
[----:B------:R-:W-:Y:S05]  /*4ad0*/  @P0 BRA `(.L_x_18872) ;  /* 0x000001f000000947 */ /* 0x000fea0003800000 */
[C---:B------:R-:W-:Y:S02]  /*4ae0*/  IADD3 R8, R37.reuse, 0x2, RZ ;  /* 0x0000000225087810 */ /* 0x040fe40007ffe0ff */
[C---:B------:R-:W-:Y:S02]  /*4af0*/  IADD3 R22, R37.reuse, 0x3, RZ ;  /* 0x0000000325167810 */ /* 0x040fe40007ffe0ff */
[-C--:B------:R-:W-:Y:S02]  /*4b00*/  ISETP.GE.AND P5, PT, R8, R59.reuse, PT ;  /* 0x0000003b0800720c */ /* 0x080fe40003fa6270 */
[----:B------:R-:W-:Y:S02]  /*4b10*/  IADD3 R8, R37, 0x4, RZ ;  /* 0x0000000425087810 */ /* 0x000fe40007ffe0ff */
[----:B------:R-:W-:-:S02]  /*4b20*/  ISETP.GE.AND P3, PT, R22, R59, PT ;  /* 0x0000003b1600720c */ /* 0x000fc40003f66270 */
[C---:B------:R-:W-:Y:S02]  /*4b30*/  IADD3 R22, R37.reuse, 0x5, RZ ;  /* 0x0000000525167810 */ /* 0x040fe40007ffe0ff */
[-C--:B------:R-:W-:Y:S02]  /*4b40*/  ISETP.GE.AND P6, PT, R8, R59.reuse, PT ;  /* 0x0000003b0800720c */ /* 0x080fe40003fc6270 */
[----:B------:R-:W-:Y:S02]  /*4b50*/  IADD3 R8, R37, 0x6, RZ ;  /* 0x0000000625087810 */ /* 0x000fe40007ffe0ff */
[-C--:B------:R-:W-:Y:S02]  /*4b60*/  ISETP.GE.AND P4, PT, R22, R59.reuse, PT ;  /* 0x0000003b1600720c */ /* 0x080fe40003f86270 */
[----:B-----5:R-:W-:Y:S02]  /*4b70*/  SEL R21, R17, RZ, !P5 ;  /* 0x000000ff11157207 */ /* 0x020fe40006800000 */
[----:B------:R-:W-:-:S02]  /*4b80*/  ISETP.GE.AND P5, PT, R8, R59, PT ;  /* 0x0000003b0800720c */ /* 0x000fc40003fa6270 */
[----:B------:R-:W-:Y:S02]  /*4b90*/  PRMT R22, R17, 0x7632, R22 ;  /* 0x0000763211167816 */ /* 0x000fe40000000016 */
[C---:B------:R-:W-:Y:S02]  /*4ba0*/  IADD3 R8, R37.reuse, 0x7, RZ ;  /* 0x0000000725087810 */ /* 0x040fe40007ffe0ff */
[----:B------:R-:W-:Y:S02]  /*4bb0*/  SEL R22, R22, RZ, !P3 ;  /* 0x000000ff16167207 */ /* 0x000fe40005800000 */
[----:B------:R-:W-:Y:S02]  /*4bc0*/  ISETP.GE.AND P3, PT, R8, R59, PT ;  /* 0x0000003b0800720c */ /* 0x000fe40003f66270 */
[----:B------:R-:W-:Y:S02]  /*4bd0*/  IADD3 R8, R37, 0x1, RZ ;  /* 0x0000000125087810 */ /* 0x000fe40007ffe0ff */
[----:B------:R-:W-:-:S02]  /*4be0*/  SEL R9, R18, RZ, !P6 ;  /* 0x000000ff12097207 */ /* 0x000fc40007000000 */
[-C--:B------:R-:W-:Y:S02]  /*4bf0*/  ISETP.GE.AND P6, PT, R8, R59.reuse, PT ;  /* 0x0000003b0800720c */ /* 0x080fe40003fc6270 */
[----:B------:R-:W-:Y:S02]  /*4c00*/  SEL R8, R19, RZ, !P5 ;  /* 0x000000ff13087207 */ /* 0x000fe40006800000 */
        /* <DEDUP_REMOVED lines=12> */
.L_x_18872:
[----:B------:R-:W-:Y:S05]  /*4cd0*/  BSYNC B2 ;  /* 0x0000000000027941 */ /* 0x000fea0003800000 */
.L_x_18871:
[----:B-----5:R-:W-:Y:S01]  /*4ce0*/  HMUL2 R8, R46, R17 ;  /* 0x000000112e087232 */ /* 0x020fe20000000000 */
[----:B------:R-:W-:Y:S01]  /*4cf0*/  LEA.HI.X.SX32 R9, R44, R23, 0x1, P1 ;  /* 0x000000172c097211 */ /* 0x000fe200008f0eff */
[----:B------:R-:W-:Y:S01]  /*4d00*/  HFMA2.MMA R12, R49, R14, R12 ;  /* 0x0000000e310c7235 */ /* 0x000fe2000000000c */
[----:B------:R-:W-:Y:S01]  /*4d10*/  HFMA2 R13, R49, R10, R13 ;  /* 0x0000000a310d7231 */ /* 0x000fe2000000000d */
[----:B------:R-:W-:Y:S01]  /*4d20*/  BSSY B2, `(.L_x_18873) ;  /* 0x000002f000027945 */ /* 0x000fe20003800000 */
[----:B------:R-:W-:Y:S01]  /*4d30*/  LEA.HI.X R61, R20, c[0x0][0x18c], R9, 0x1, P2 ;  /* 0x00006300143d7a11 */ /* 0x000fe200010f0c09 */
[----:B------:R-:W-:Y:S01]  /*4d40*/  HFMA2.MMA R20, R48, R16, R8 ;  /* 0x0000001030147235 */ /* 0x000fe20000000008 */
[-C--:B------:R-:W-:Y:S02]  /*4d50*/  IADD3 R8, P6, R43, R62.reuse, RZ ;  /* 0x0000003e2b087210 */ /* 0x080fe40007fde0ff */
[----:B------:R-:W-:-:S02]  /*4d60*/  IADD3 R9, P5, R42, R62, RZ ;  /* 0x0000003e2a097210 */ /* 0x000fc40007fbe0ff */
[-C--:B------:R-:W-:Y:S01]  /*4d70*/  IADD3 R52, P1, R41, R62.reuse, RZ ;  /* 0x0000003e29347210 */ /* 0x080fe20007f3e0ff */
[----:B------:R-:W-:Y:S01]  /*4d80*/  HFMA2 R21, R51, R15, R12 ;  /* 0x0000000f33157231 */ /* 0x000fe2000000000c */
[-C--:B------:R-:W-:Y:S02]  /*4d90*/  IADD3 R16, P2, R40, R62.reuse, RZ ;  /* 0x0000003e28107210 */ /* 0x080fe40007f5e0ff */
[-C--:B------:R-:W-:Y:S01]  /*4da0*/  IADD3 R53, P3, R39, R62.reuse, RZ ;  /* 0x0000003e27357210 */ /* 0x080fe20007f7e0ff */
[----:B------:R-:W-:Y:S01]  /*4db0*/  HFMA2 R22, R49, R18, R20 ;  /* 0x0000001231167231 */ /* 0x000fe20000000014 */
[C---:B------:R-:W-:Y:S01]  /*4dc0*/  HFMA2.MMA R20, R51.reuse, R11, R13 ;  /* 0x0000000b33147235 */ /* 0x040fe2000000000d */
[----:B------:R-:W-:Y:S01]  /*4dd0*/  IADD3 R17, P4, R38, R62, RZ ;  /* 0x0000003e26117210 */ /* 0x000fe20007f9e0ff */
[----:B------:R0:W5:Y:S01]  /*4de0*/  LDG.E.128.CONSTANT R12, [R60.64] ;  /* 0x0000000a3c0c7981 */ /* 0x000162000c1e9d00 */
[----:B------:R-:W-:Y:S02]  /*4df0*/  LEA.HI.X.SX32 R11, R43, R23, 0x1, P6 ;  /* 0x000000172b0b7211 */ /* 0x000fe400030f0eff */
[----:B------:R-:W-:Y:S01]  /*4e00*/  HFMA2.MMA R22, R51, R19, R22 ;  /* 0x0000001333167235 */ /* 0x000fe20000000016 */
        /* <DEDUP_REMOVED lines=10> */
[C---:B------:R-:W-:Y:S02]  /*4eb0*/  IADD3 R10, R37.reuse, 0x5, RZ ;  /* 0x00000005250a7810 */ /* 0x040fe40007ffe0ff */
[----:B------:R-:W-:Y:S02]  /*4ec0*/  SEL R18, R14, RZ, !P6 ;  /* 0x000000ff0e127207 */ /* 0x000fe40007000000 */
[----:B------:R-:W-:Y:S02]  /*4ed0*/  ISETP.GE.AND P6, PT, R10, R59, PT ;  /* 0x0000003b0a00720c */ /* 0x000fe40003fc6270 */
[----:B0-----:R-:W-:Y:S02]  /*4ee0*/  PRMT R61, R14, 0x7632, R61 ;  /* 0x000076320e3d7816 */ /* 0x001fe4000000003d */
        /* <DEDUP_REMOVED lines=18> */
.L_x_18874:
[----:B------:R-:W-:Y:S05]  /*5010*/  BSYNC B2 ;  /* 0x0000000000027941 */ /* 0x000fea0003800000 */
.L_x_18873:
[----:B------:R-:W-:Y:S01]  /*5020*/  LEA R10, P6, R8, c[0x0][0x188], 0x1 ;  /* 0x00006200080a7a11 */ /* 0x000fe200078c08ff */
[----:B-----5:R-:W-:-:S03]  /*5030*/  HMUL2 R13, R46, R13 ;  /* 0x0000000d2e0d7232 */ /* 0x020fc60000000000 */
[----:B------:R-:W-:Y:S01]  /*5040*/  LEA.HI.X R11, R8, c[0x0][0x18c], R11, 0x1, P6 ;  /* 0x00006300080b7a11 */ /* 0x000fe200030f0c0b */
[----:B------:R-:W-:Y:S01]  /*5050*/  HFMA2 R47, R48, R12, R13 ;  /* 0x0000000c302f7231 */ /* 0x000fe2000000000d */
[----:B------:R-:W-:Y:S02]  /*5060*/  LEA.HI.X.SX32 R8, R42, R23, 0x1, P5 ;  /* 0x000000172a087211 */ /* 0x000fe400028f0eff */
[C---:B------:R-:W-:Y:S01]  /*5070*/  LEA R12, P6, R9.reuse, c[0x0][0x188], 0x1 ;  /* 0x00006200090c7a11 */ /* 0x040fe200078c08ff */
[----:B------:R-:W-:Y:S02]  /*5080*/  BSSY B2, `(.L_x_18875) ;  /* 0x0000024000027945 */ /* 0x000fe40003800000 */
[----:B------:R-:W-:Y:S01]  /*5090*/  HFMA2.MMA R47, R49, R14, R47 ;  /* 0x0000000e312f7235 */ /* 0x000fe2000000002f */
[----:B------:R-:W-:Y:S02]  /*50a0*/  LEA.HI.X R13, R9, c[0x0][0x18c], R8, 0x1, P6 ;  /* 0x00006300090d7a11 */ /* 0x000fe400030f0c08 */
[----:B------:R-:W5:Y:S01]  /*50b0*/  LDG.E.128.CONSTANT R8, [R10.64] ;  /* 0x0000000a0a087981 */ /* 0x000f62000c1e9d00 */
[----:B------:R-:W-:Y:S05]  /*50c0*/  @P0 BRA `(.L_x_18876) ;  /* 0x000001f000000947 */ /* 0x000fea0003800000 */
[C---:B------:R-:W-:Y:S02]  /*50d0*/  IADD3 R14, R37.reuse, 0x2, RZ ;  /* 0x00000002250e7810 */ /* 0x040fe40007ffe0ff */
[----:B------:R-:W-:-:S02]  /*50e0*/  IADD3 R18, R37, 0x6, RZ ;  /* 0x0000000625127810 */ /* 0x000fc40007ffe0ff */
[-C--:B------:R-:W-:Y:S02]  /*50f0*/  ISETP.GE.AND P5, PT, R14, R59.reuse, PT ;  /* 0x0000003b0e00720c */ /* 0x080fe40003fa6270 */
[----:B------:R-:W-:Y:S02]  /*5100*/  IADD3 R14, R37, 0x3, RZ ;  /* 0x00000003250e7810 */ /* 0x000fe40007ffe0ff */
[----:B-----5:R-:W-:Y:S02]  /*5110*/  PRMT R19, R10, 0x7632, R19 ;  /* 0x000076320a137816 */ /* 0x020fe40000000013 */
[----:B------:R-:W-:Y:S02]  /*5120*/  ISETP.GE.AND P6, PT, R14, R59, PT ;  /* 0x0000003b0e00720c */ /* 0x000fe40003fc6270 */
[C---:B------:R-:W-:Y:S02]  /*5130*/  PRMT R14, R9.reuse, 0x7632, R14 ;  /* 0x00007632090e7816 */ /* 0x040fe4000000000e */
[----:B------:R-:W-:-:S02]  /*5140*/  SEL R9, R9, RZ, !P5 ;  /* 0x000000ff09097207 */ /* 0x000fc40006800000 */
[----:B------:R-:W-:-:S04]  /*5150*/  SEL R14, R14, RZ, !P6 ;  /* 0x000000ff0e0e7207 */ /* 0x000fc80007000000 */
[----:B------:R-:W-:Y:S02]  /*5160*/  PRMT R9, R9, 0x5410, R14 ;  /* 0x0000541009097816 */ /* 0x000fe4000000000e */
[----:B------:R-:W-:-:S04]  /*5170*/  IADD3 R14, R37, 0x4, RZ ;  /* 0x00000004250e7810 */ /* 0x000fc80007ffe0ff */
[----:B------:R-:W-:Y:S02]  /*5180*/  ISETP.GE.AND P6, PT, R14, R59, PT ;  /* 0x0000003b0e00720c */ /* 0x000fe40003fc6270 */
[----:B------:R-:W-:-:S04]  /*5190*/  IADD3 R14, R37, 0x5, RZ ;  /* 0x00000005250e7810 */ /* 0x000fc80007ffe0ff */
[-C--:B------:R-:W-:Y:S02]  /*51a0*/  ISETP.GE.AND P5, PT, R14, R59.reuse, PT ;  /* 0x0000003b0e00720c */ /* 0x080fe40003fa6270 */
[----:B------:R-:W-:Y:S02]  /*51b0*/  SEL R14, R10, RZ, !P6 ;  /* 0x000000ff0a0e7207 */ /* 0x000fe40007000000 */
[----:B------:R-:W-:Y:S02]  /*51c0*/  IADD3 R10, R37, 0x7, RZ ;  /* 0x00000007250a7810 */ /* 0x000fe40007ffe0ff */
[-C--:B------:R-:W-:Y:S02]  /*51d0*/  ISETP.GE.AND P6, PT, R18, R59.reuse, PT ;  /* 0x0000003b1200720c */ /* 0x080fe40003fc6270 */
[----:B------:R-:W-:Y:S02]  /*51e0*/  SEL R19, R19, RZ, !P5 ;  /* 0x000000ff13137207 */ /* 0x000fe40006800000 */
[----:B------:R-:W-:-:S02]  /*51f0*/  ISETP.GE.AND P5, PT, R10, R59, PT ;  /* 0x0000003b0a00720c */ /* 0x000fc40003fa6270 */
[----:B------:R-:W-:Y:S02]  /*5200*/  IADD3 R18, R37, 0x1, RZ ;  /* 0x0000000125127810 */ /* 0x000fe40007ffe0ff */
[C---:B------:R-:W-:Y:S02]  /*5210*/  PRMT R10, R11.reuse, 0x7632, R10 ;  /* 0x000076320b0a7816 */ /* 0x040fe4000000000a */
[----:B------:R-:W-:Y:S02]  /*5220*/  SEL R11, R11, RZ, !P6 ;  /* 0x000000ff0b0b7207 */ /* 0x000fe40007000000 */
[-C--:B------:R-:W-:Y:S02]  /*5230*/  ISETP.GE.AND P6, PT, R18, R59.reuse, PT ;  /* 0x0000003b1200720c */ /* 0x080fe40003fc6270 */
[----:B------:R-:W-:Y:S02]  /*5240*/  SEL R18, R10, RZ, !P5 ;  /* 0x000000ff0a127207 */ /* 0x000fe40006800000 */
[----:B------:R-:W-:-:S02]  /*5250*/  ISETP.GE.AND P5, PT, R37, R59, PT ;  /* 0x0000003b2500720c */ /* 0x000fc40003fa6270 */
[C---:B------:R-:W-:Y:S02]  /*5260*/  PRMT R10, R8.reuse, 0x7632, R10 ;  /* 0x00007632080a7816 */ /* 0x040fe4000000000a */
[----:B------:R-:W-:Y:S02]  /*5270*/  SEL R8, R8, RZ, !P5 ;  /* 0x000000ff08087207 */ /* 0x000fe40006800000 */
[----:B0-----:R-:W-:Y:S02]  /*5280*/  SEL R61, R10, RZ, !P6 ;  /* 0x000000ff0a3d7207 */ /* 0x001fe40007000000 */
[----:B------:R-:W-:Y:S02]  /*5290*/  PRMT R10, R14, 0x5410, R19 ;  /* 0x000054100e0a7816 */ /* 0x000fe40000000013 */
[----:B------:R-:W-:Y:S02]  /*52a0*/  PRMT R11, R11, 0x5410, R18 ;  /* 0x000054100b0b7816 */ /* 0x000fe40000000012 */
[----:B------:R-:W-:-:S02]  /*52b0*/  PRMT R8, R8, 0x5410, R61 ;  /* 0x0000541008087816 */ /* 0x000fc4000000003d */
.L_x_18876:
[----:B------:R-:W-:Y:S05]  /*52c0*/  BSYNC B2 ;  /* 0x0000000000027941 */ /* 0x000fea0003800000 */
.L_x_18875:
[----:B------:R-:W-:Y:S02]  /*52d0*/  HFMA2 R47, R51, R15, R47 ;  /* 0x0000000f332f7231 */ /* 0x000fe4000000002f */
[----:B------:R-:W5:Y:S02]  /*52e0*/  LDG.E.128.CONSTANT R12, [R12.64] ;  /* 0x0000000a0c0c7981 */ /* 0x000f64000c1e9d00 */
[----:B-----5:R-:W-:Y:S01]  /*52f0*/  HMUL2 R9, R46, R9 ;  /* 0x000000092e097232 */ /* 0x020fe20000000000 */
[----:B------:R-:W-:Y:S05]  /*5300*/  BSSY B2, `(.L_x_18877) ;  /* 0x0000022000027945 */ /* 0x000fea0003800000 */
[----:B------:R-:W-:Y:S01]  /*5310*/  HFMA2.MMA R8, R48, R8, R9 ;  /* 0x0000000830087235 */ /* 0x000fe20000000009 */
[----:B------:R-:W-:Y:S05]  /*5320*/  @P0 BRA `(.L_x_18878) ;  /* 0x000001f000000947 */ /* 0x000fea0003800000 */
[----:B------:R-:W-:Y:S02]  /*5330*/  IADD3 R18, R37, 0x2, RZ ;  /* 0x0000000225127810 */ /* 0x000fe40007ffe0ff */
[----:B------:R-:W-:-:S02]  /*5340*/  PRMT R9, R13, 0x7632, R9 ;  /* 0x000076320d097816 */ /* 0x000fc40000000009 */
[-C--:B------:R-:W-:Y:S02]  /*5350*/  ISETP.GE.AND P5, PT, R18, R59.reuse, PT ;  /* 0x0000003b1200720c */ /* 0x080fe40003fa6270 */
[C---:B------:R-:W-:Y:S02]  /*5360*/  IADD3 R18, R37.reuse, 0x3, RZ ;  /* 0x0000000325127810 */ /* 0x040fe40007ffe0ff */
[----:B------:R-:W-:Y:S02]  /*5370*/  IADD3 R56, R37, 0x1, RZ ;  /* 0x0000000125387810 */ /* 0x000fe40007ffe0ff */
[----:B------:R-:W-:Y:S02]  /*5380*/  ISETP.GE.AND P6, PT, R18, R59, PT ;  /* 0x0000003b1200720c */ /* 0x000fe40003fc6270 */
[----:B------:R-:W-:Y:S02]  /*5390*/  SEL R18, R13, RZ, !P5 ;  /* 0x000000ff0d127207 */ /* 0x000fe40006800000 */
[----:B------:R-:W-:-:S04]  /*53a0*/  SEL R9, R9, RZ, !P6 ;  /* 0x000000ff09097207 */ /* 0x000fc80007000000 */
[----:B------:R-:W-:Y:S02]  /*53b0*/  PRMT R13, R18, 0x5410, R9 ;  /* 0x00005410120d7816 */ /* 0x000fe40000000009 */
[----:B------:R-:W-:-:S04]  /*53c0*/  IADD3 R18, R37, 0x4, RZ ;  /* 0x0000000425127810 */ /* 0x000fc80007ffe0ff */
[-C--:B------:R-:W-:Y:S02]  /*53d0*/  ISETP.GE.AND P6, PT, R18, R59.reuse, PT ;  /* 0x0000003b1200720c */ /* 0x080fe40003fc6270 */
[C---:B------:R-:W-:Y:S02]  /*53e0*/  IADD3 R18, R37.reuse, 0x5, RZ ;  /* 0x0000000525127810 */ /* 0x040fe40007ffe0ff */
[----:B------:R-:W-:Y:S02]  /*53f0*/  SEL R9, R14, RZ, !P6 ;  /* 0x000000ff0e097207 */ /* 0x000fe40007000000 */
[----:B------:R-:W-:Y:S02]  /*5400*/  ISETP.GE.AND P5, PT, R18, R59, PT ;  /* 0x0000003b1200720c */ /* 0x000fe40003fa6270 */
[----:B------:R-:W-:Y:S02]  /*5410*/  IADD3 R18, R37, 0x6, RZ ;  /* 0x0000000625127810 */ /* 0x000fe40007ffe0ff */
[----:B------:R-:W-:-:S02]  /*5420*/  PRMT R14, R14, 0x7632, R14 ;  /* 0x000076320e0e7816 */ /* 0x000fc4000000000e */
[-C--:B------:R-:W-:Y:S02]  /*5430*/  ISETP.GE.AND P6, PT, R18, R59.reuse, PT ;  /* 0x0000003b1200720c */ /* 0x080fe40003fc6270 */
[----:B------:R-:W-:Y:S02]  /*5440*/  IADD3 R18, R37, 0x7, RZ ;  /* 0x0000000725127810 */ /* 0x000fe40007ffe0ff */
[----:B------:R-:W-:Y:S02]  /*5450*/  SEL R14, R14, RZ, !P5 ;  /* 0x000000ff0e0e7207 */ /* 0x000fe40006800000 */
[----:B------:R-:W-:Y:S02]  /*5460*/  ISETP.GE.AND P5, PT, R18, R59, PT ;  /* 0x0000003b1200720c */ /* 0x000fe40003fa6270 */
[C---:B------:R-:W-:Y:S02]  /*5470*/  PRMT R18, R15.reuse, 0x7632, R18 ;  /* 0x000076320f127816 */ /* 0x040fe40000000012 */
[----:B------:R-:W-:-:S02]  /*5480*/  SEL R15, R15, RZ, !P6 ;  /* 0x000000ff0f0f7207 */ /* 0x000fc40007000000 */
[-C--:B------:R-:W-:Y:S02]  /*5490*/  ISETP.GE.AND P6, PT, R56, R59.reuse, PT ;  /* 0x0000003b3800720c */ /* 0x080fe40003fc6270 */
[----:B------:R-:W-:Y:S02]  /*54a0*/  SEL R56, R18, RZ, !P5 ;  /* 0x000000ff12387207 */ /* 0x000fe40006800000 */
[----:B------:R-:W-:Y:S02]  /*54b0*/  ISETP.GE.AND P5, PT, R37, R59, PT ;  /* 0x0000003b2500720c */ /* 0x000fe40003fa6270 */
[C---:B------:R-:W-:Y:S02]  /*54c0*/  PRMT R18, R12.reuse, 0x7632, R18 ;  /* 0x000076320c127816 */ /* 0x040fe40000000012 */
[----:B------:R-:W-:Y:S02]  /*54d0*/  SEL R12, R12, RZ, !P5 ;  /* 0x000000ff0c0c7207 */ /* 0x000fe40006800000 */
[----:B------:R-:W-:-:S02]  /*54e0*/  SEL R19, R18, RZ, !P6 ;  /* 0x000000ff12137207 */ /* 0x000fc40007000000 */
[----:B------:R-:W-:Y:S02]  /*54f0*/  PRMT R14, R9, 0x5410, R14 ;  /* 0x00005410090e7816 */ /* 0x000fe4000000000e */
[----:B------:R-:W-:Y:S02]  /*5500*/  PRMT R15, R15, 0x5410, R56 ;  /* 0x000054100f0f7816 */ /* 0x000fe40000000038 */
[----:B------:R-:W-:Y:S02]  /*5510*/  PRMT R12, R12, 0x5410, R19 ;  /* 0x000054100c0c7816 */ /* 0x000fe40000000013 */
.L_x_18878:
[----:B------:R-:W-:Y:S05]  /*5520*/  BSYNC B2 ;  /* 0x0000000000027941 */ /* 0x000fea0003800000 */
.L_x_18877:
[----:B------:R-:W-:Y:S01]  /*5530*/  HMUL2 R13, R46, R13 ;  /* 0x0000000d2e0d7232 */ /* 0x000fe20000000000 */
[----:B------:R-:W-:Y:S01]  /*5540*/  LEA.HI.X.SX32 R9, R41, R23, 0x1, P1 ;  /* 0x0000001729097211 */ /* 0x000fe200008f0eff */
[----:B------:R-:W-:Y:S01]  /*5550*/  HFMA2 R10, R49, R10, R8 ;  /* 0x0000000a310a7231 */ /* 0x000fe20000000008 */
[----:B------:R-:W-:-:S03]  /*5560*/  LEA R8, P5, R52, c[0x0][0x188], 0x1 ;  /* 0x0000620034087a11 */ /* 0x000fc600078a08ff */
[----:B------:R-:W-:Y:S01]  /*5570*/  HFMA2.MMA R13, R48, R12, R13 ;  /* 0x0000000c300d7235 */ /* 0x000fe2000000000d */
[----:B------:R-:W-:Y:S01]  /*5580*/  LEA.HI.X R9, R52, c[0x0][0x18c], R9, 0x1, P5 ;  /* 0x0000630034097a11 */ /* 0x000fe200028f0c09 */
[----:B------:R-:W-:Y:S01]  /*5590*/  HFMA2 R52, R51, R11, R10 ;  /* 0x0000000b33347231 */ /* 0x000fe2000000000a */
[-C--:B------:R-:W-:Y:S02]  /*55a0*/  LEA.HI.X.SX32 R11, R40, R23.reuse, 0x1, P2 ;  /* 0x00000017280b7211 */ /* 0x080fe400010f0eff */
[----:B------:R-:W-:Y:S01]  /*55b0*/  LEA.HI.X.SX32 R10, R38, R23, 0x1, P4 ;  /* 0x00000017260a7211 */ /* 0x000fe200020f0eff */
[----:B------:R-:W-:Y:S01]  /*55c0*/  HFMA2.MMA R14, R49, R14, R13 ;  /* 0x0000000e310e7235 */ /* 0x000fe2000000000d */
[C---:B------:R-:W-:Y:S02]  /*55d0*/  LEA R12, P1, R16.reuse, c[0x0][0x188], 0x1 ;  /* 0x00006200100c7a11 */ /* 0x040fe400078208ff */
[----:B------:R-:W-:Y:S02]  /*55e0*/  LEA R18, P5, R17, c[0x0][0x188], 0x1 ;  /* 0x0000620011127a11 */ /* 0x000fe400078a08ff */
[----:B------:R-:W-:-:S02]  /*55f0*/  LEA.HI.X R13, R16, c[0x0][0x18c], R11, 0x1, P1 ;  /* 0x00006300100d7a11 */ /* 0x000fc400008f0c0b */
[----:B------:R-:W-:Y:S02]  /*5600*/  LEA.HI.X R19, R17, c[0x0][0x18c], R10, 0x1, P5 ;  /* 0x0000630011137a11 */ /* 0x000fe400028f0c0a */
[----:B------:R-:W5:Y:S01]  /*5610*/  LDG.E.128.CONSTANT R8, [R8.64] ;  /* 0x0000000a08087981 */ /* 0x000f62000c1e9d00 */
[----:B------:R-:W-:Y:S01]  /*5620*/  BSSY B2, `(.L_x_18879) ;  /* 0x0000021000027945 */ /* 0x000fe20003800000 */
        /* <DEDUP_REMOVED lines=11> */
[C---:B------:R-:W-:Y:S02]  /*56e0*/  IADD3 R16, R37.reuse, 0x5, RZ ;  /* 0x0000000525107810 */ /* 0x040fe40007ffe0ff */
[----:B------:R-:W-:Y:S02]  /*56f0*/  SEL R17, R10, RZ, !P1 ;  /* 0x000000ff0a117207 */ /* 0x000fe40004800000 */
[-C--:B------:R-:W-:Y:S02]  /*5700*/  ISETP.GE.AND P2, PT, R16, R59.reuse, PT ;  /* 0x0000003b1000720c */ /* 0x080fe40003f46270 */
[----:B------:R-:W-:Y:S02]  /*5710*/  PRMT R16, R10, 0x7632, R16 ;  /* 0x000076320a107816 */ /* 0x000fe40000000010 */
[----:B------:R-:W-:-:S02]  /*5720*/  ISETP.GE.AND P1, PT, R37, R59, PT ;  /* 0x0000003b2500720c */ /* 0x000fc40003f26270 */
[----:B------:R-:W-:-:S04]  /*5730*/  SEL R16, R16, RZ, !P2 ;  /* 0x000000ff10107207 */ /* 0x000fc80005000000 */
[----:B------:R-:W-:Y:S02]  /*5740*/  PRMT R10, R17, 0x5410, R16 ;  /* 0x00005410110a7816 */ /* 0x000fe40000000010 */
        /* <DEDUP_REMOVED lines=14> */
.L_x_18880:
[----:B------:R-:W-:Y:S05]  /*5830*/  BSYNC B2 ;  /* 0x0000000000027941 */ /* 0x000fea0003800000 */
.L_x_18879:
[----:B-----5:R-:W-:Y:S02]  /*5840*/  HMUL2 R16, R46, R9 ;  /* 0x000000092e107232 */ /* 0x020fe40000000000 */
[----:B------:R-:W-:Y:S02]  /*5850*/  HFMA2 R9, R51, R15, R14 ;  /* 0x0000000f33097231 */ /* 0x000fe4000000000e */
[----:B------:R-:W5:Y:S01]  /*5860*/  LDG.E.128.CONSTANT R12, [R12.64] ;  /* 0x0000000a0c0c7981 */ /* 0x000f62000c1e9d00 */
[----:B------:R-:W-:Y:S01]  /*5870*/  BSSY B2, `(.L_x_18881) ;  /* 0x0000022000027945 */ /* 0x000fe20003800000 */
[----:B------:R-:W-:Y:S01]  /*5880*/  HFMA2.MMA R8, R48, R8, R16 ;  /* 0x0000000830087235 */ /* 0x000fe20000000010 */
        /* <DEDUP_REMOVED lines=32> */
.L_x_18882:
[----:B------:R-:W-:Y:S05]  /*5a90*/  BSYNC B2 ;  /* 0x0000000000027941 */ /* 0x000fea0003800000 */
.L_x_18881:
[----:B------:R-:W-:Y:S01]  /*5aa0*/  HFMA2 R8, R49, R10, R8 ;  /* 0x0000000a31087231 */ /* 0x000fe20000000008 */
[----:B------:R-:W-:Y:S01]  /*5ab0*/  LEA.HI.X.SX32 R10, R39, R23, 0x1, P3 ;  /* 0x00000017270a7211 */ /* 0x000fe200018f0eff */
[----:B------:R-:W5:Y:S01]  /*5ac0*/  LDG.E.128.CONSTANT R16, [R18.64] ;  /* 0x0000000a12107981 */ /* 0x000f62000c1e9d00 */
[C---:B0-----:R-:W-:Y:S01]  /*5ad0*/  LEA R60, P1, R53.reuse, c[0x0][0x188], 0x1 ;  /* 0x00006200353c7a11 */ /* 0x041fe200078208ff */
[----:B------:R-:W-:Y:S02]  /*5ae0*/  HADD2.F32 R23, -RZ, R20.H1_H1 ;  /* 0x30000014ff177230 */ /* 0x000fe40000004100 */
[----:B------:R-:W-:Y:S01]  /*5af0*/  HADD2.F32 R56, -RZ, R22.H0_H0 ;  /* 0x20000016ff387230 */ /* 0x000fe20000004100 */
[----:B------:R-:W-:Y:S01]  /*5b00*/  LEA.HI.X R61, R53, c[0x0][0x18c], R10, 0x1, P1 ;  /* 0x00006300353d7a11 */ /* 0x000fe200008f0c0a */
[----:B------:R-:W-:-:S02]  /*5b10*/  HADD2.F32 R10, -RZ, R20.H0_H0 ;  /* 0x20000014ff0a7230 */ /* 0x000fc40000004100 */
[--C-:B------:R-:W-:Y:S02]  /*5b20*/  HADD2.F32 R53, -RZ, R21.reuse.H0_H0 ;  /* 0x20000015ff357230 */ /* 0x100fe40000004100 */
[----:B------:R-:W-:Y:S01]  /*5b30*/  HADD2.F32 R20, -RZ, R21.H1_H1 ;  /* 0x30000015ff147230 */ /* 0x000fe20000004100 */
[----:B------:R-:W-:Y:S01]  /*5b40*/  FADD.FTZ R10, R10, R23 ;  /* 0x000000170a0a7221 */ /* 0x000fe20000010000 */
[----:B------:R-:W-:-:S03]  /*5b50*/  HADD2.F32 R21, -RZ, R22.H1_H1 ;  /* 0x30000016ff157230 */ /* 0x000fc60000004100 */
[----:B------:R-:W-:Y:S02]  /*5b60*/  FADD.FTZ R53, R53, R20 ;  /* 0x0000001435357221 */ /* 0x000fe40000010000 */
[----:B------:R-:W-:Y:S02]  /*5b70*/  FADD.FTZ R56, R56, R21 ;  /* 0x0000001538387221 */ /* 0x000fe40000010000 */
[----:B------:R0:W5:Y:S02]  /*5b80*/  LDG.E.128.CONSTANT R20, [R60.64] ;  /* 0x0000000a3c147981 */ /* 0x000164000c1e9d00 */
[----:B-----5:R-:W-:Y:S01]  /*5b90*/  HMUL2 R13, R46, R13 ;  /* 0x0000000d2e0d7232 */ /* 0x020fe20000000000 */
[----:B------:R-:W-:Y:S01]  /*5ba0*/  BSSY B2, `(.L_x_18883) ;  /* 0x000002b000027945 */ /* 0x000fe20003800000 */
[----:B------:R-:W-:Y:S01]  /*5bb0*/  FADD.FTZ R31, R31, R10 ;  /* 0x0000000a1f1f7221 */ /* 0x000fe20000010000 */
[----:B------:R-:W-:Y:S01]  /*5bc0*/  HFMA2 R8, R51, R11, R8 ;  /* 0x0000000b33087231 */ /* 0x000fe20000000008 */
[----:B------:R-:W-:Y:S01]  /*5bd0*/  FADD.FTZ R30, R30, R53 ;  /* 0x000000351e1e7221 */ /* 0x000fe20000010000 */
[--C-:B------:R-:W-:Y:S01]  /*5be0*/  HADD2.F32 R10, -RZ, R47.reuse.H0_H0 ;  /* 0x2000002fff0a7230 */ /* 0x100fe20000004100 */
[----:B------:R-:W-:Y:S01]  /*5bf0*/  HFMA2.MMA R13, R48, R12, R13 ;  /* 0x0000000c300d7235 */ /* 0x000fe2000000000d */
[----:B------:R-:W-:Y:S01]  /*5c00*/  HADD2.F32 R11, -RZ, R52.H0_H0 ;  /* 0x20000034ff0b7230 */ /* 0x000fe20000004100 */
[----:B------:R-:W-:Y:S01]  /*5c10*/  FADD.FTZ R29, R29, R56 ;  /* 0x000000381d1d7221 */ /* 0x000fe20000010000 */
[----:B------:R-:W-:-:S02]  /*5c20*/  HADD2.F32 R47, -RZ, R47.H1_H1 ;  /* 0x3000002fff2f7230 */ /* 0x000fc40000004100 */
[----:B------:R-:W-:Y:S01]  /*5c30*/  HADD2.F32 R52, -RZ, R52.H1_H1 ;  /* 0x30000034ff347230 */ /* 0x000fe20000004100 */
[----:B------:R-:W-:Y:S01]  /*5c40*/  HFMA2.MMA R14, R49, R14, R13 ;  /* 0x0000000e310e7235 */ /* 0x000fe2000000000d */
[----:B------:R-:W-:Y:S05]  /*5c50*/  @P0 BRA `(.L_x_18884) ;  /* 0x000001f000000947 */ /* 0x000fea0003800000 */
[C---:B0-----:R-:W-:Y:S02]  /*5c60*/  IADD3 R12, R37.reuse, 0x2, RZ ;  /* 0x00000002250c7810 */ /* 0x041fe40007ffe0ff */
[----:B------:R-:W-:Y:S02]  /*5c70*/  PRMT R13, R22, 0x7632, R13 ;  /* 0x00007632160d7816 */ /* 0x000fe4000000000d */
[----:B------:R-:W-:Y:S02]  /*5c80*/  ISETP.GE.AND P1, PT, R12, R59, PT ;  /* 0x0000003b0c00720c */ /* 0x000fe40003f26270 */
[----:B------:R-:W-:Y:S02]  /*5c90*/  IADD3 R12, R37, 0x3, RZ ;  /* 0x00000003250c7810 */ /* 0x000fe40007ffe0ff */
[----:B------:R-:W-:-:S02]  /*5ca0*/  PRMT R56, R23, 0x7632, R56 ;  /* 0x0000763217387816 */ /* 0x000fc40000000038 */
        /* <DEDUP_REMOVED lines=8> */
[C---:B------:R-:W-:Y:S02]  /*5d30*/  IADD3 R12, R37.reuse, 0x5, RZ ;  /* 0x00000005250c7810 */ /* 0x040fe40007ffe0ff */
[----:B------:R-:W-:Y:S02]  /*5d40*/  SEL R22, R22, RZ, !P3 ;  /* 0x000000ff16167207 */ /* 0x000fe40005800000 */
        /* <DEDUP_REMOVED lines=15> */
[----:B------:R-:W-:Y:S02]  /*5e40*/  PRMT R20, R20, 0x5410, R13 ;  /* 0x0000541014147816 */ /* 0x000fe4000000000d */
.L_x_18884:
[----:B0-----:R-:W-:Y:S05]  /*5e50*/  BSYNC B2 ;  /* 0x0000000000027941 */ /* 0x001fea0003800000 */
.L_x_18883:
[----:B------:R-:W-:Y:S01]  /*5e60*/  BSSY B2, `(.L_x_18885) ;  /* 0x0000022000027945 */ /* 0x000fe20003800000 */
[----:B------:R-:W-:Y:S01]  /*5e70*/  HMUL2 R21, R46, R21 ;  /* 0x000000152e157232 */ /* 0x000fe20000000000 */
[----:B------:R-:W-:Y:S05]  /*5e80*/  @P0 BRA `(.L_x_18886) ;  /* 0x000001f000000947 */ /* 0x000fea0003800000 */
[C---:B------:R-:W-:Y:S02]  /*5e90*/  IADD3 R12, R37.reuse, 0x1, RZ ;  /* 0x00000001250c7810 */ /* 0x040fe40007ffe0ff */
[CC--:B------:R-:W-:Y:S02]  /*5ea0*/  ISETP.GE.AND P0, PT, R37.reuse, R59.reuse, PT ;  /* 0x0000003b2500720c */ /* 0x0c0fe40003f06270 */
        /* <DEDUP_REMOVED lines=9> */
[----:B------:R-:W-:Y:S02]  /*5f40*/  SEL R13, R12, RZ, !P1 ;  /* 0x000000ff0c0d7207 */ /* 0x000fe40004800000 */
[----:B------:R-:W-:Y:S02]  /*5f50*/  IADD3 R12, R37, 0x4, RZ ;  /* 0x00000004250c7810 */ /* 0x000fe40007ffe0ff */
[----:B------:R-:W-:Y:S02]  /*5f60*/  SEL R53, R53, RZ, !P3 ;  /* 0x000000ff35357207 */ /* 0x000fe40005800000 */
[----:B------:R-:W-:Y:S02]  /*5f70*/  ISETP.GE.AND P0, PT, R12, R59, PT ;  /* 0x0000003b0c00720c */ /* 0x000fe40003f06270 */
[----:B------:R-:W-:Y:S02]  /*5f80*/  IADD3 R12, R37, 0x5, RZ ;  /* 0x00000005250c7810 */ /* 0x000fe40007ffe0ff */
[----:B------:R-:W-:-:S02]  /*5f90*/  PRMT R16, R16, 0x5410, R13 ;  /* 0x0000541010107816 */ /* 0x000fc4000000000d */
[-C--:B------:R-:W-:Y:S02]  /*5fa0*/  ISETP.GE.AND P1, PT, R12, R59.reuse, PT ;  /* 0x0000003b0c00720c */ /* 0x080fe40003f26270 */
[C---:B------:R-:W-:Y:S02]  /*5fb0*/  IADD3 R12, R37.reuse, 0x6, RZ ;  /* 0x00000006250c7810 */ /* 0x040fe40007ffe0ff */
[----:B------:R-:W-:Y:S02]  /*5fc0*/  SEL R13, R18, RZ, !P0 ;  /* 0x000000ff120d7207 */ /* 0x000fe40004000000 */
[----:B------:R-:W-:Y:S02]  /*5fd0*/  ISETP.GE.AND P2, PT, R12, R59, PT ;  /* 0x0000003b0c00720c */ /* 0x000fe40003f46270 */
[----:B------:R-:W-:Y:S02]  /*5fe0*/  IADD3 R12, R37, 0x7, RZ ;  /* 0x00000007250c7810 */ /* 0x000fe40007ffe0ff */
[----:B------:R-:W-:-:S02]  /*5ff0*/  PRMT R17, R56, 0x5410, R53 ;  /* 0x0000541038117816 */ /* 0x000fc40000000035 */
[----:B------:R-:W-:Y:S02]  /*6000*/  ISETP.GE.AND P3, PT, R12, R59, PT ;  /* 0x0000003b0c00720c */ /* 0x000fe40003f66270 */
[----:B------:R-:W-:Y:S02]  /*6010*/  PRMT R12, R18, 0x7632, R12 ;  /* 0x00007632120c7816 */ /* 0x000fe4000000000c */
[C---:B------:R-:W-:Y:S02]  /*6020*/  PRMT R18, R19.reuse, 0x7632, R18 ;  /* 0x0000763213127816 */ /* 0x040fe40000000012 */
[----:B------:R-:W-:Y:S02]  /*6030*/  SEL R56, R19, RZ, !P2 ;  /* 0x000000ff13387207 */ /* 0x000fe40005000000 */
[----:B------:R-:W-:Y:S02]  /*6040*/  SEL R12, R12, RZ, !P1 ;  /* 0x000000ff0c0c7207 */ /* 0x000fe40004800000 */
[----:B------:R-:W-:-:S02]  /*6050*/  SEL R19, R18, RZ, !P3 ;  /* 0x000000ff12137207 */ /* 0x000fc40005800000 */
[----:B------:R-:W-:Y:S02]  /*6060*/  PRMT R18, R13, 0x5410, R12 ;  /* 0x000054100d127816 */ /* 0x000fe4000000000c */
[----:B------:R-:W-:Y:S02]  /*6070*/  PRMT R19, R56, 0x5410, R19 ;  /* 0x0000541038137816 */ /* 0x000fe40000000013 */
.L_x_18886:
[----:B------:R-:W-:Y:S05]  /*6080*/  BSYNC B2 ;  /* 0x0000000000027941 */ /* 0x000fea0003800000 */
.L_x_18885:
[----:B------:R-:W-:Y:S01]  /*6090*/  HFMA2.MMA R17, R46, R17, -RZ ;  /* 0x000000112e117235 */ /* 0x000fe200001000ff */
[----:B------:R-:W-:Y:S01]  /*60a0*/  FADD.FTZ R52, R11, R52 ;  /* 0x000000340b347221 */ /* 0x000fe20000010000 */
[----:B------:R-:W-:Y:S01]  /*60b0*/  HFMA2.MMA R11, R48, R20, R21 ;  /* 0x00000014300b7235 */ /* 0x000fe20000000015 */
[----:B------:R-:W-:Y:S01]  /*60c0*/  FADD.FTZ R47, R10, R47 ;  /* 0x0000002f0a2f7221 */ /* 0x000fe20000010000 */
[----:B------:R-:W-:Y:S01]  /*60d0*/  HFMA2.MMA R14, R51, R15, R14 ;  /* 0x0000000f330e7235 */ /* 0x000fe2000000000e */
[--C-:B------:R-:W-:Y:S01]  /*60e0*/  HADD2.F32 R10, -RZ, R9.reuse.H0_H0 ;  /* 0x20000009ff0a7230 */ /* 0x100fe20000004100 */
[----:B------:R-:W-:Y:S01]  /*60f0*/  FADD.FTZ R27, R27, R52 ;  /* 0x000000341b1b7221 */ /* 0x000fe20000010000 */
[----:B------:R-:W-:Y:S01]  /*6100*/  HADD2.F32 R9, -RZ, R9.H1_H1 ;  /* 0x30000009ff097230 */ /* 0x000fe20000004100 */
[----:B------:R-:W-:Y:S01]  /*6110*/  HFMA2.MMA R11, R49, R22, R11 ;  /* 0x00000016310b7235 */ /* 0x000fe2000000000b */
[----:B------:R-:W-:Y:S01]  /*6120*/  FADD.FTZ R28, R28, R47 ;  /* 0x0000002f1c1c7221 */ /* 0x000fe20000010000 */
[----:B------:R-:W-:-:S02]  /*6130*/  HFMA2 R17, R48, R16, R17 ;  /* 0x0000001030117231 */ /* 0x000fc40000000011 */
[----:B------:R-:W-:Y:S01]  /*6140*/  FADD.FTZ R21, R10, R9 ;  /* 0x000000090a157221 */ /* 0x000fe20000010000 */
[----:B------:R-:W-:Y:S02]  /*6150*/  HADD2.F32 R9, -RZ, R8.H0_H0 ;  /* 0x20000008ff097230 */ /* 0x000fe40000004100 */
[----:B------:R-:W-:Y:S01]  /*6160*/  HFMA2 R17, R49, R18, R17 ;  /* 0x0000001231117231 */ /* 0x000fe20000000011 */
[----:B------:R-:W-:Y:S01]  /*6170*/  FADD.FTZ R26, R26, R21 ;  /* 0x000000151a1a7221 */ /* 0x000fe20000010000 */
[--C-:B------:R-:W-:Y:S02]  /*6180*/  HADD2.F32 R10, -RZ, R14.reuse.H0_H0 ;  /* 0x2000000eff0a7230 */ /* 0x100fe40000004100 */
[----:B------:R-:W-:Y:S02]  /*6190*/  HFMA2 R23, R51, R23, R11 ;  /* 0x0000001733177231 */ /* 0x000fe4000000000b */
[----:B------:R-:W-:Y:S01]  /*61a0*/  HFMA2.MMA R17, R51, R19, R17 ;  /* 0x0000001333117235 */ /* 0x000fe20000000011 */
[----:B------:R-:W-:-:S02]  /*61b0*/  HADD2.F32 R11, -RZ, R14.H1_H1 ;  /* 0x3000000eff0b7230 */ /* 0x000fc40000004100 */
[--C-:B------:R-:W-:Y:S02]  /*61c0*/  HADD2.F32 R12, -RZ, R23.reuse.H0_H0 ;  /* 0x20000017ff0c7230 */ /* 0x100fe40000004100 */
[----:B------:R-:W-:Y:S01]  /*61d0*/  HADD2.F32 R8, -RZ, R8.H1_H1 ;  /* 0x30000008ff087230 */ /* 0x000fe20000004100 */
[----:B------:R-:W-:Y:S01]  /*61e0*/  FADD.FTZ R11, R10, R11 ;  /* 0x0000000b0a0b7221 */ /* 0x000fe20000010000 */
[----:B------:R-:W-:-:S03]  /*61f0*/  HADD2.F32 R23, -RZ, R23.H1_H1 ;  /* 0x30000017ff177230 */ /* 0x000fc60000004100 */
[--C-:B------:R-:W-:Y:S01]  /*6200*/  HADD2.F32 R13, -RZ, R17.reuse.H0_H0 ;  /* 0x20000011ff0d7230 */ /* 0x100fe20000004100 */
[----:B------:R-:W-:Y:S01]  /*6210*/  FADD.FTZ R9, R9, R8 ;  /* 0x0000000809097221 */ /* 0x000fe20000010000 */
[----:B------:R-:W-:Y:S01]  /*6220*/  HADD2.F32 R14, -RZ, R17.H1_H1 ;  /* 0x30000011ff0e7230 */ /* 0x000fe20000004100 */
[----:B------:R-:W-:Y:S02]  /*6230*/  FADD.FTZ R12, R12, R23 ;  /* 0x000000170c0c7221 */ /* 0x000fe40000010000 */
[----:B------:R-:W-:Y:S02]  /*6240*/  FADD.FTZ R0, R0, R9 ;  /* 0x0000000900007221 */ /* 0x000fe40000010000 */
[----:B------:R-:W-:Y:S02]  /*6250*/  FADD.FTZ R13, R13, R14 ;  /* 0x0000000e0d0d7221 */ /* 0x000fe40000010000 */
[----:B------:R-:W-:Y:S02]  /*6260*/  FADD.FTZ R24, R24, R11 ;  /* 0x0000000b18187221 */ /* 0x000fe40000010000 */
[----:B------:R-:W-:-:S02]  /*6270*/  FADD.FTZ R25, R25, R12 ;  /* 0x0000000c19197221 */ /* 0x000fc40000010000 */
[----:B------:R-:W-:Y:S02]  /*6280*/  FADD.FTZ R34, R34, R13 ;  /* 0x0000000d22227221 */ /* 0x000fe40000010000 */
.L_x_18866:
[----:B------:R-:W-:Y:S05]  /*6290*/  BSYNC B0 ;  /* 0x0000000000007941 */ /* 0x000fea0003800000 */
.L_x_18865:
        /* <DEDUP_REMOVED lines=9> */
.L_x_18864:
[----:B------:R-:W-:Y:S05]  /*6330*/  BSYNC B1 ;  /* 0x0000000000017941 */ /* 0x000fea0003800000 */
.L_x_18862:
[----:B------:R-:W1:Y:S01]  /*6340*/  SHFL.BFLY PT, R4, R29, 0x2, 0x1f ;  /* 0x0c401f001d047f89 */ /* 0x000e6200000e0000 */
[----:B------:R-:W-:Y:S03]  /*6350*/  BSSY B0, `(.L_x_18888) ;  /* 0x0000048000007945 */ /* 0x000fe60003800000 */
[----:B------:R-:W2:Y:S04]  /*6360*/  SHFL.BFLY PT, R2, R31, 0x2, 0x1f ;  /* 0x0c401f001f027f89 */ /* 0x000ea800000e0000 */
[----:B0-----:R-:W0:Y:S04]  /*6370*/  SHFL.BFLY PT, R7, R28, 0x2, 0x1f ;  /* 0x0c401f001c077f89 */ /* 0x001e2800000e0000 */
[----:B------:R-:W3:Y:S04]  /*6380*/  SHFL.BFLY PT, R6, R27, 0x2, 0x1f ;  /* 0x0c401f001b067f89 */ /* 0x000ee800000e0000 */
[----:B------:R-:W4:Y:S04]  /*6390*/  SHFL.BFLY PT, R3, R30, 0x2, 0x1f ;  /* 0x0c401f001e037f89 */ /* 0x000f2800000e0000 */
[----:B------:R-:W4:Y:S04]  /*63a0*/  SHFL.BFLY PT, R9, R26, 0x2, 0x1f ;  /* 0x0c401f001a097f89 */ /* 0x000f2800000e0000 */
[----:B------:R-:W4:Y:S01]  /*63b0*/  SHFL.BFLY PT, R11, R0, 0x2, 0x1f ;  /* 0x0c401f00000b7f89 */ /* 0x000f2200000e0000 */
[----:B-1----:R-:W-:-:S03]  /*63c0*/  FADD.FTZ R29, R4, R29 ;  /* 0x0000001d041d7221 */ /* 0x002fc60000010000 */
[----:B------:R-:W1:Y:S01]  /*63d0*/  S2R R17, SR_TID.X ;  /* 0x0000000000117919 */ /* 0x000e620000002100 */
        /* <DEDUP_REMOVED lines=12> */
[----:B-1----:R-:W-:-:S03]  /*64a0*/  SHF.R.S32.HI R0, RZ, 0x1f, R17 ;  /* 0x0000001fff007819 */ /* 0x002fc60000011411 */
[----:B------:R-:W1:Y:S01]  /*64b0*/  SHFL.BFLY PT, R12, R9, 0x1, 0x1f ;  /* 0x0c201f00090c7f89 */ /* 0x000e6200000e0000 */
[----:B------:R-:W-:Y:S01]  /*64c0*/  LEA.HI R19, R0, R17, RZ, 0x5 ;  /* 0x0000001100137211 */ /* 0x000fe200078f28ff */
[----:B--2---:R-:W-:Y:S01]  /*64d0*/  FADD.FTZ R13, R13, R24 ;  /* 0x000000180d0d7221 */ /* 0x004fe20000010000 */
[----:B------:R-:W-:Y:S01]  /*64e0*/  IADD3 R0, R17, 0x1f, RZ ;  /* 0x0000001f11007810 */ /* 0x000fe20007ffe0ff */
[----:B------:R-:W2:Y:S01]  /*64f0*/  SHFL.BFLY PT, R4, R5, 0x1, 0x1f ;  /* 0x0c201f0005047f89 */ /* 0x000ea200000e0000 */
[----:B------:R-:W-:Y:S01]  /*6500*/  LOP3.LUT R22, R19, 0xffffffe0, RZ, 0xc0, !PT ;  /* 0xffffffe013167812 */ /* 0x000fe200078ec0ff */
[----:B0-----:R-:W-:Y:S01]  /*6510*/  FADD.FTZ R25, R16, R25 ;  /* 0x0000001910197221 */ /* 0x001fe20000010000 */
[----:B------:R-:W-:Y:S01]  /*6520*/  ISETP.GT.U32.AND P3, PT, R0, 0x3e, PT ;  /* 0x0000003e0000780c */ /* 0x000fe20003f64070 */
[----:B------:R-:W0:Y:S01]  /*6530*/  SHFL.BFLY PT, R10, R27, 0x1, 0x1f ;  /* 0x0c201f001b0a7f89 */ /* 0x000e2200000e0000 */
[----:B---3--:R-:W-:Y:S01]  /*6540*/  FADD.FTZ R15, R15, R34 ;  /* 0x000000220f0f7221 */ /* 0x008fe20000010000 */
[----:B------:R-:W-:Y:S01]  /*6550*/  SHF.R.S32.HI R19, RZ, 0x5, R19 ;  /* 0x00000005ff137819 */ /* 0x000fe20000011413 */
[----:B------:R-:W-:Y:S01]  /*6560*/  IMAD.IADD R22, R17, 0x1, -R22 ;  /* 0x0000000111167824 */ /* 0x000fe200078e0a16 */
[----:B------:R-:W3:Y:S01]  /*6570*/  SHFL.BFLY PT, R14, R11, 0x1, 0x1f ;  /* 0x0c201f000b0e7f89 */ /* 0x000ee200000e0000 */
[----:B----4-:R-:W-:-:S03]  /*6580*/  FADD.FTZ R0, R29, R6 ;  /* 0x000000061d007221 */ /* 0x010fc60000010000 */
[----:B------:R-:W4:Y:S01]  /*6590*/  SHFL.BFLY PT, R16, R13, 0x1, 0x1f ;  /* 0x0c201f000d107f89 */ /* 0x000f2200000e0000 */
[----:B------:R-:W-:Y:S01]  /*65a0*/  LOP3.LUT R6, R22, 0x3, RZ, 0xc0, !PT ;  /* 0x0000000316067812 */ /* 0x000fe200078ec0ff */
[----:B------:R-:W-:Y:S02]  /*65b0*/  FADD.FTZ R2, R2, R3 ;  /* 0x0000000302027221 */ /* 0x000fe40000010000 */
[----:B------:R-:W4:Y:S01]  /*65c0*/  SHFL.BFLY PT, R18, R25, 0x1, 0x1f ;  /* 0x0c201f0019127f89 */ /* 0x000f2200000e0000 */
[----:B------:R-:W-:-:S03]  /*65d0*/  FADD.FTZ R3, R7, R8 ;  /* 0x0000000807037221 */ /* 0x000fc60000010000 */
[----:B------:R-:W-:Y:S01]  /*65e0*/  BAR.SYNC.DEFER_BLOCKING 0x0 ;  /* 0x0000000000007b1d */ /* 0x000fe20000010000 */
[----:B------:R-:W-:Y:S01]  /*65f0*/  ISETP.NE.AND P2, PT, R6, RZ, PT ;  /* 0x000000ff0600720c */ /* 0x000fe20003f45270 */
[----:B-1----:R-:W-:Y:S01]  /*6600*/  FADD.FTZ R7, R9, R12 ;  /* 0x0000000c09077221 */ /* 0x002fe20000010000 */
[----:B------:R-:W-:Y:S01]  /*6610*/  LOP3.LUT R8, R17, 0xffffffc0, RZ, 0xc0, !PT ;  /* 0xffffffc011087812 */ /* 0x000fe200078ec0ff */
[----:B--2---:R-:W-:Y:S01]  /*6620*/  FADD.FTZ R5, R5, R4 ;  /* 0x0000000405057221 */ /* 0x004fe20000010000 */
[----:B------:R-:W-:Y:S01]  /*6630*/  SHF.R.S32.HI R9, RZ, 0x1f, R22 ;  /* 0x0000001fff097819 */ /* 0x000fe20000011416 */
[----:B------:R-:W1:Y:S01]  /*6640*/  SHFL.BFLY PT, R20, R15, 0x1, 0x1f ;  /* 0x0c201f000f147f89 */ /* 0x000e6200000e0000 */
[----:B------:R-:W-:Y:S01]  /*6650*/  ISETP.NE.OR P5, PT, R8, 0x40, P2 ;  /* 0x000000400800780c */ /* 0x000fe200017a5670 */
[----:B0-----:R-:W-:Y:S01]  /*6660*/  FADD.FTZ R4, R27, R10 ;  /* 0x0000000a1b047221 */ /* 0x001fe20000010000 */
[----:B------:R-:W-:Y:S02]  /*6670*/  LOP3.LUT R10, R17, 0xffffffe0, RZ, 0xc0, !PT ;  /* 0xffffffe0110a7812 */ /* 0x000fe400078ec0ff */
[----:B------:R-:W-:Y:S01]  /*6680*/  LEA.HI R9, R9, R22, RZ, 0x2 ;  /* 0x0000001609097211 */ /* 0x000fe200078f10ff */
[----:B---3--:R-:W-:Y:S01]  /*6690*/  FADD.FTZ R6, R11, R14 ;  /* 0x0000000e0b067221 */ /* 0x008fe20000010000 */
[----:B------:R-:W-:-:S02]  /*66a0*/  ISETP.NE.OR P4, PT, R10, 0x20, P2 ;  /* 0x000000200a00780c */ /* 0x000fc40001785670 */
[----:B------:R-:W-:Y:S01]  /*66b0*/  SHF.R.S32.HI R10, RZ, 0x2, R9 ;  /* 0x00000002ff0a7819 */ /* 0x000fe20000011409 */
[----:B----4-:R-:W-:Y:S01]  /*66c0*/  FADD.FTZ R9, R13, R16 ;  /* 0x000000100d097221 */ /* 0x010fe20000010000 */
[C---:B------:R-:W-:Y:S02]  /*66d0*/  ISETP.GT.OR P0, PT, R17.reuse, 0x3f, P2 ;  /* 0x0000003f1100780c */ /* 0x040fe40001704670 */
[----:B------:R-:W-:Y:S01]  /*66e0*/  ISETP.GT.OR P1, PT, R17, 0x1f, P2 ;  /* 0x0000001f1100780c */ /* 0x000fe20001724670 */
[----:B------:R-:W-:Y:S02]  /*66f0*/  FADD.FTZ R8, R25, R18 ;  /* 0x0000001219087221 */ /* 0x000fe40000010000 */
[----:B------:R-:W-:Y:S02]  /*6700*/  IMAD R12, R19, 0x50, R10 ;  /* 0x00000050130c7824 */ /* 0x000fe400078e020a */
        /* <DEDUP_REMOVED lines=12> */
.L_x_18889:
[----:B------:R-:W-:Y:S05]  /*67d0*/  BSYNC B0 ;  /* 0x0000000000007941 */ /* 0x000fea0003800000 */
.L_x_18888:
        /* <DEDUP_REMOVED lines=23> */
.L_x_18891:
[----:B------:R-:W-:Y:S05]  /*6950*/  BSYNC B0 ;  /* 0x0000000000007941 */ /* 0x000fea0003800000 */
.L_x_18890:
        /* <DEDUP_REMOVED lines=13> */
.L_x_18893:
[----:B------:R-:W-:Y:S05]  /*6a30*/  BSYNC B0 ;  /* 0x0000000000007941 */ /* 0x000fea0003800000 */
.L_x_18892:
        /* <DEDUP_REMOVED lines=23> */
.L_x_18895:
[----:B------:R-:W-:Y:S05]  /*6bb0*/  BSYNC B0 ;  /* 0x0000000000007941 */ /* 0x000fea0003800000 */
.L_x_18894:
        /* <DEDUP_REMOVED lines=74> */
[----:B------:R-:W-:-:S02]  /*7060*/  LEA R28, P1, R29, c[0x0][0x170], 0x1 ;  /* 0x00005c001d1c7a11 */ /* 0x000fc400078208ff */
[----:B------:R-:W-:Y:S01]  /*7070*/  PRMT R7, R4, 0x7632, R7 ;  /* 0x0000763204077816 */ /* 0x000fe20000000007 */
[----:B------:R-:W-:Y:S01]  /*7080*/  STG.E.U16 [R18.64], R5 ;  /* 0x0000000512007986 */ /* 0x000fe2000c10150a */
[----:B------:R-:W-:Y:S02]  /*7090*/  F2FP.PACK_AB R8, R11, R8 ;  /* 0x000000080b08723e */ /* 0x000fe400000000ff */
[----:B0-----:R-:W-:Y:S01]  /*70a0*/  PRMT R13, R6, 0x7632, R13 ;  /* 0x00007632060d7816 */ /* 0x001fe2000000000d */
[----:B------:R-:W-:Y:S01]  /*70b0*/  STG.E.U16 [R20.64], R4 ;  /* 0x0000000414007986 */ /* 0x000fe2000c10150a */
[----:B------:R-:W-:Y:S02]  /*70c0*/  LEA.HI.X R29, R29, c[0x0][0x174], R32, 0x1, P1 ;  /* 0x00005d001d1d7a11 */ /* 0x000fe400008f0c20 */
[----:B-1----:R-:W-:Y:S01]  /*70d0*/  PRMT R15, R8, 0x7632, R15 ;  /* 0x00007632080f7816 */ /* 0x002fe2000000000f */
[----:B------:R-:W-:Y:S04]  /*70e0*/  STG.E.U16 [R22.64], R7 ;  /* 0x0000000716007986 */ /* 0x000fe8000c10150a */
[----:B------:R-:W-:Y:S04]  /*70f0*/  STG.E.U16 [R24.64], R6 ;  /* 0x0000000618007986 */ /* 0x000fe8000c10150a */
[----:B------:R-:W-:Y:S04]  /*7100*/  STG.E.U16 [R26.64], R13 ;  /* 0x0000000d1a007986 */ /* 0x000fe8000c10150a */
[----:B------:R-:W-:Y:S04]  /*7110*/  STG.E.U16 [R28.64], R8 ;  /* 0x000000081c007986 */ /* 0x000fe8000c10150a */
[----:B------:R-:W-:Y:S01]  /*7120*/  STG.E.U16 [R30.64], R15 ;  /* 0x0000000f1e007986 */ /* 0x000fe2000c10150a */
[----:B------:R-:W-:Y:S05]  /*7130*/  EXIT ;  /* 0x000000000000794d */ /* 0x000fea0003800000 */
.L_x_18896:
        /* <DEDUP_REMOVED lines=12> */
.L_x_25495:


//--------------------- .text._ZN4vllm25paged_attention_v2_kernelIttLi64ELi32ELi128ELNS_18Fp8KVCacheDataTypeE0ELb1ELi512EEEvPfS2_PT_PKS3_PKT0_S9_ifPKiSB_iPKfiiiSD_SD_iiiii --------------------------
	.section	.text._ZN4vllm25paged_attention_v2_kernelIttLi64ELi32ELi128ELNS_18Fp8KVCacheDataTypeE0ELb1ELi512EEEvPfS2_PT_PKS3_PKT0_S9_ifPKiSB_iPKfiiiSD_SD_iiiii,"ax",@progbits
	.sectioninfo	@"SHI_REGISTERS=60"
	.align	128
        .global         _ZN4vllm25paged_attention_v2_kernelIttLi64ELi32ELi128ELNS_18Fp8KVCacheDataTypeE0ELb1ELi512EEEvPfS2_PT_PKS3_PKT0_S9_ifPKiSB_iPKfiiiSD_SD_iiiii
        .type           _ZN4vllm25paged_attention_v2_kernelIttLi64ELi32ELi128ELNS_18Fp8KVCacheDataTypeE0ELb1ELi512EEEvPfS2_PT_PKS3_PKT0_S9_ifPKiSB_iPKfiiiSD_SD_iiiii,@function
        .size           _ZN4vllm25paged_attention_v2_kernelIttLi64ELi32ELi128ELNS_18Fp8KVCacheDataTypeE0ELb1ELi512EEEvPfS2_PT_PKS3_PKT0_S9_ifPKiSB_iPKfiiiSD_SD_iiiii,(.L_x_25496 - _ZN4vllm25paged_attention_v2_kernelIttLi64ELi32ELi128ELNS_18Fp8KVCacheDataTypeE0ELb1ELi512EEEvPfS2_PT_PKS3_PKT0_S9_ifPKiSB_iPKfiiiSD_SD_iiiii)
        .other          _ZN4vllm25paged_attention_v2_kernelIttLi64ELi32ELi128ELNS_18Fp8KVCacheDataTypeE0ELb1ELi512EEEvPfS2_PT_PKS3_PKT0_S9_ifPKiSB_iPKfiiiSD_SD_iiiii,@"STO_CUDA_ENTRY STV_DEFAULT"
_ZN4vllm25paged_attention_v2_kernelIttLi64ELi32ELi128ELNS_18Fp8KVCacheDataTypeE0ELb1ELi512EEEvPfS2_PT_PKS3_PKT0_S9_ifPKiSB_iPKfiiiSD_SD_iiiii:
.text._ZN4vllm25paged_attention_v2_kernelIttLi64ELi32ELi128ELNS_18Fp8KVCacheDataTypeE0ELb1ELi512EEEvPfS2_PT_PKS3_PKT0_S9_ifPKiSB_iPKfiiiSD_SD_iiiii:
        /* <DEDUP_REMOVED lines=24> */
[----:B------:R-:W2:Y:S01]  /*0180*/  S2R R39, SR_TID.X ;  /* 0x0000000000277919 */ /* 0x000ea20000002100 */
[----:B-1----:R-:W-:Y:S01]  /*0190*/  IADD3 R4, R0, 0xffffffe, RZ ;  /* 0x0ffffffe00047810 */ /* 0x002fe20007ffe0ff */
[----:B------:R-:W-:-:S03]  /*01a0*/  USHF.R.S32.HI UR5, URZ, 0x1f, UR4 ;  /* 0x0000001f3f057899 */ /* 0x000fc60008011404 */
[----:B------:R1:W3:Y:S01]  /*01b0*/  F2I.FTZ.U32.TRUNC.NTZ R5, R4 ;  /* 0x0000000400057305 */ /* 0x0002e2000021f000 */
[----:B0-----:R-:W-:Y:S01]  /*01c0*/  IABS R2, c[0x0][0xc] ;  /* 0x0000030000027a13 */ /* 0x001fe20000000000 */
[----:B------:R-:W-:Y:S02]  /*01d0*/  ULEA.HI UR5, UR5, UR4, URZ, 0x5 ;  /* 0x0000000405057291 */ /* 0x000fe4000f8f283f */
[----:B------:R-:W-:Y:S02]  /*01e0*/  ULEA UR4, UR9, 0x10, 0x4 ;  /* 0x0000001009047891 */ /* 0x000fe4000f8e203f */
[----:B------:R-:W-:Y:S01]  /*01f0*/  USHF.R.S32.HI UR5, URZ, 0x5, UR5 ;  /* 0x000000053f057899 */ /* 0x000fe20008011405 */
[----:B-1----:R-:W-:-:S03]  /*0200*/  IMAD.MOV.U32 R4, RZ, RZ, RZ ;  /* 0x000000ffff047224 */ /* 0x002fc600078e00ff */
[----:B------:R-:W-:-:S04]  /*0210*/  UISETP.LT.AND UP0, UPT, UR5, UR4, UPT ;  /* 0x000000040500728c */ /* 0x000fc8000bf01270 */
[----:B------:R-:W-:Y:S01]  /*0220*/  USEL UR4, UR5, UR4, UP0 ;  /* 0x0000000405047287 */ /* 0x000fe20008000000 */
[----:B---3--:R-:W-:-:S03]  /*0230*/  IMAD.MOV R6, RZ, RZ, -R5 ;  /* 0x000000ffff067224 */ /* 0x008fc600078e0a05 */
        /* <DEDUP_REMOVED lines=42> */
[----:B--2---:R-:W-:-:S04]  /*04e0*/  SHF.R.S32.HI R2, RZ, 0x1f, R39 ;  /* 0x0000001fff027819 */ /* 0x004fc80000011427 */
        /* <DEDUP_REMOVED lines=30> */
.L_x_18901:
        /* <DEDUP_REMOVED lines=11> */
.L_x_18900:
[----:B------:R-:W-:Y:S05]  /*0780*/  BSYNC B1 ;  /* 0x0000000000017941 */ /* 0x000fea0003800000 */
.L_x_18899:
        /* <DEDUP_REMOVED lines=8> */
.L_x_18902:
        /* <DEDUP_REMOVED lines=17> */
.L_x_18898:
[----:B------:R-:W-:Y:S05]  /*0920*/  BSYNC B0 ;  /* 0x0000000000007941 */ /* 0x000fea0003800000 */
.L_x_18897:
[----:B------:R-:W-:Y:S01]  /*0930*/  IABS R2, c[0x0][0x1e4] ;  /* 0x0000790000027a13 */ /* 0x000fe20000000000 */
[----:B------:R-:W-:Y:S01]  /*0940*/  UIADD3 UR7, UR17, -0x1, URZ ;  /* 0xffffffff11077890 */ /* 0x000fe2000fffe03f */
[----:B------:R-:W-:Y:S01]  /*0950*/  IMAD.U32 R8, RZ, RZ, UR9 ;  /* 0x00000009ff087e24 */ /* 0x000fe2000f8e00ff */
[----:B------:R-:W-:Y:S01]  /*0960*/  ULDC UR8, c[0x0][0x1e4] ;  /* 0x0000790000087ab9 */ /* 0x000fe20000000800 */
[----:B------:R-:W0:Y:S01]  /*0970*/  I2F.RP R6, R2 ;  /* 0x0000000200067306 */ /* 0x000e220000209400 */
[----:B------:R-:W-:Y:S01]  /*0980*/  IMAD R48, R48, c[0x0][0x1a8], RZ ;  /* 0x00006a0030307a24 */ /* 0x000fe200078e02ff */
[----:B------:R-:W-:Y:S01]  /*0990*/  BAR.SYNC.DEFER_BLOCKING 0x0 ;  /* 0x0000000000007b1d */ /* 0x000fe20000010000 */
[----:B------:R-:W-:Y:S01]  /*09a0*/  IMAD.U32 R7, RZ, RZ, UR7 ;  /* 0x00000007ff077e24 */ /* 0x000fe2000f8e00ff */
[----:B------:R-:W-:Y:S01]  /*09b0*/  ULOP3.LUT UR7, UR7, UR8, URZ, 0x3c, !UPT ;  /* 0x0000000807077292 */ /* 0x000fe2000f8e3c3f */
[----:B------:R-:W-:Y:S01]  /*09c0*/  IMAD R47, R8, 0x10, R51 ;  /* 0x00000010082f7824 */ /* 0x000fe200078e0233 */
[----:B------:R-:W-:Y:S01]  /*09d0*/  SHF.R.S32.HI R38, RZ, 0x1f, R48 ;  /* 0x0000001fff267819 */ /* 0x000fe20000011430 */
[----:B------:R-:W-:Y:S01]  /*09e0*/  IMAD.MOV.U32 R45, RZ, RZ, -0x800001 ;  /* 0xff7fffffff2d7424 */ /* 0x000fe200078e00ff */
[----:B------:R-:W-:Y:S01]  /*09f0*/  IABS R7, R7 ;  /* 0x0000000700077213 */ /* 0x000fe20000000000 */
[----:B------:R-:W-:Y:S01]  /*0a00*/  BSSY B0, `(.L_x_18903) ;  /* 0x0000159000007945 */ /* 0x000fe20003800000 */
[----:B------:R-:W-:Y:S01]  /*0a10*/  ISETP.LE.AND P2, PT, RZ, UR7, PT ;  /* 0x00000007ff007c0c */ /* 0x000fe2000bf43270 */
[----:B------:R-:W-:Y:S01]  /*0a20*/  IMAD.MOV.U32 R46, RZ, RZ, R2 ;  /* 0x000000ffff2e7224 */ /* 0x000fe200078e0002 */
        /* <DEDUP_REMOVED lines=30> */
[----:B------:R-:W-:Y:S01]  /*0c10*/  IMAD R2, R0, c[0x0][0x1c0], RZ ;  /* 0x0000700000027a24 */ /* 0x000fe200078e02ff */
[----:B------:R-:W-:Y:S01]  /*0c20*/  IADD3 R6, P1, R48, R47, RZ ;  /* 0x0000002f30067210 */ /* 0x000fe20007f3e0ff */
[----:B------:R-:W-:Y:S01]  /*0c30*/  IMAD.SHL.U32 R53, R50, 0x8, RZ ;  /* 0x0000000832357824 */ /* 0x000fe200078e00ff */
[C---:B------:R-:W-:Y:S01]  /*0c40*/  LEA R41, R51.reuse, UR16, 0x5 ;  /* 0x0000001033297c11 */ /* 0x040fe2000f8e28ff */
[----:B------:R-:W-:Y:S01]  /*0c50*/  IMAD R44, R51, 0x20, R50 ;  /* 0x00000020332c7824 */ /* 0x000fe200078e0232 */
[----:B------:R-:W-:Y:S01]  /*0c60*/  LEA.HI.X.SX32 R9, R47, R38, 0x1, P1 ;  /* 0x000000262f097211 */ /* 0x000fe200008f0eff */
        /* <DEDUP_REMOVED lines=10> */
[----:B------:R-:W-:Y:S02]  /*0d10*/  IADD3 R6, R4, -c[0x0][0x1dc], RZ ;  /* 0x8000770004067a10 */ /* 0x000fe40007ffe0ff */
[----:B------:R-:W-:Y:S02]  /*0d20*/  LEA R44, R44, 0xa0, 0x2 ;  /* 0x000000a02c2c7811 */ /* 0x000fe400078e10ff */
[----:B------:R-:W-:Y:S02]  /*0d30*/  SHF.R.S32.HI R37, RZ, 0x1f, R37 ;  /* 0x0000001fff257819 */ /* 0x000fe40000011425 */
[----:B------:R-:W-:-:S02]  /*0d40*/  IADD3 R42, -R42, 0x1, R43 ;  /* 0x000000012a2a7810 */ /* 0x000fc40007ffe12b */
.L_x_18908:
[----:B------:R-:W-:Y:S01]  /*0d50*/  IABS R9, R41 ;  /* 0x0000002900097213 */ /* 0x000fe20000000000 */
[----:B------:R-:W-:Y:S01]  /*0d60*/  BSSY B1, `(.L_x_18905) ;  /* 0x0000118000017945 */ /* 0x000fe20003800000 */
[----:B------:R-:W-:-:S02]  /*0d70*/  IABS R13, c[0x0][0x1e0] ;  /* 0x00007800000d7a13 */ /* 0x000fc40000000000 */
        /* <DEDUP_REMOVED lines=41> */
[----:B------:R-:W-:Y:S01]  /*1010*/  LDS.128 R24, [RZ] ;  /* 0x00000000ff187984 */ /* 0x000fe20000000c00 */
[----:B------:R-:W-:-:S05]  /*1020*/  IMAD.MOV.U32 R21, RZ, RZ, R7 ;  /* 0x000000ffff157224 */ /* 0x000fca00078e0007 */
[----:B------:R0:W2:Y:S04]  /*1030*/  LDG.E.CONSTANT R10, [R20.64] ;  /* 0x0000000c140a7981 */ /* 0x0000a8000c1e9900 */
[----:B0-----:R-:W0:Y:S01]  /*1040*/  LDS.128 R20, [0x10] ;  /* 0x00001000ff147984 */ /* 0x001e220000000c00 */
        /* <DEDUP_REMOVED lines=10> */
[--C-:B0-----:R-:W-:Y:S02]  /*10f0*/  HADD2.F32 R28, -RZ, R20.reuse.H0_H0 ;  /* 0x20000014ff1c7230 */ /* 0x101fe40000004100 */
[----:B------:R-:W-:Y:S01]  /*1100*/  HADD2.F32 R20, -RZ, R20.H1_H1 ;  /* 0x30000014ff147230 */ /* 0x000fe20000004100 */
[----:B------:R-:W4:Y:S01]  /*1110*/  LDG.E.128.CONSTANT R32, [R54.64+0x800] ;  /* 0x0008000c36207981 */ /* 0x000f22000c1e9d00 */
[----:B--2---:R-:W-:-:S02]  /*1120*/  HADD2.F32 R29, -RZ, R8.H0_H0 ;  /* 0x20000008ff1d7230 */ /* 0x004fc40000004100 */
[----:B------:R-:W-:Y:S02]  /*1130*/  HADD2.F32 R31, -RZ, R8.H1_H1 ;  /* 0x30000008ff1f7230 */ /* 0x000fe40000004100 */
[----:B------:R-:W-:Y:S01]  /*1140*/  HADD2.F32 R8, -RZ, R24.H0_H0 ;  /* 0x20000018ff087230 */ /* 0x000fe20000004100 */
        /* <DEDUP_REMOVED lines=66> */
[----:B------:R-:W-:Y:S02]  /*1570*/  HADD2.F32 R14, -RZ, R14.H1_H1 ;  /* 0x3000000eff0e7230 */ /* 0x000fe40000004100 */
[----:B------:R-:W-:Y:S01]  /*1580*/  HADD2.F32 R18, -RZ, R18.H1_H1 ;  /* 0x30000012ff127230 */ /* 0x000fe20000004100 */
[----:B------:R-:W-:-:S04]  /*1590*/  FFMA.FTZ R21, R16, R19, R21 ;  /* 0x0000001310157223 */ /* 0x000fc80000010015 */
[----:B------:R-:W-:Y:S01]  /*15a0*/  FFMA.FTZ R14, R14, R18, R25 ;  /* 0x000000120e0e7223 */ /* 0x000fe20000010019 */
[----:B0-----:R-:W-:Y:S02]  /*15b0*/  HADD2.F32 R16, -RZ, R8.H0_H0 ;  /* 0x20000008ff107230 */ /* 0x001fe40000004100 */
[--C-:B------:R-:W-:Y:S02]  /*15c0*/  HADD2.F32 R25, -RZ, R9.reuse.H0_H0 ;  /* 0x20000009ff197230 */ /* 0x100fe40000004100 */
[----:B------:R-:W-:Y:S02]  /*15d0*/  HADD2.F32 R9, -RZ, R9.H1_H1 ;  /* 0x30000009ff097230 */ /* 0x000fe40000004100 */
[----:B--2---:R-:W-:-:S05]  /*15e0*/  HADD2.F32 R15, -RZ, R28.H0_H0 ;  /* 0x2000001cff0f7230 */ /* 0x004fca0000004100 */
[----:B------:R-:W-:Y:S02]  /*15f0*/  FFMA.FTZ R23, R16, R15, R23 ;  /* 0x0000000f10177223 */ /* 0x000fe40000010017 */
[----:B------:R-:W2:Y:S01]  /*1600*/  LDG.E.128.CONSTANT R16, [R54.64+0xa00] ;  /* 0x000a000c36107981 */ /* 0x000ea2000c1e9d00 */
[----:B------:R-:W-:Y:S02]  /*1610*/  HADD2.F32 R15, -RZ, R8.H1_H1 ;  /* 0x30000008ff0f7230 */ /* 0x000fe40000004100 */
[----:B------:R-:W-:Y:S02]  /*1620*/  HADD2.F32 R28, -RZ, R28.H1_H1 ;  /* 0x3000001cff1c7230 */ /* 0x000fe40000004100 */
[--C-:B------:R-:W-:Y:S02]  /*1630*/  HADD2.F32 R8, -RZ, R29.reuse.H0_H0 ;  /* 0x2000001dff087230 */ /* 0x100fe40000004100 */
[----:B------:R-:W-:Y:S01]  /*1640*/  HADD2.F32 R26, -RZ, R29.H1_H1 ;  /* 0x3000001dff1a7230 */ /* 0x000fe20000004100 */
[----:B------:R-:W-:Y:S01]  /*1650*/  FFMA.FTZ R24, R15, R28, R24 ;  /* 0x0000001c0f187223 */ /* 0x000fe20000010018 */
[----:B------:R-:W-:Y:S01]  /*1660*/  HADD2.F32 R27, -RZ, R30.H0_H0 ;  /* 0x2000001eff1b7230 */ /* 0x000fe20000004100 */
[----:B------:R-:W-:Y:S01]  /*1670*/  FFMA.FTZ R25, R25, R8, R20 ;  /* 0x0000000819197223 */ /* 0x000fe20000010014 */
[--C-:B------:R-:W-:Y:S01]  /*1680*/  HADD2.F32 R8, -RZ, R10.reuse.H0_H0 ;  /* 0x2000000aff087230 */ /* 0x100fe20000004100 */
[----:B------:R-:W-:Y:S01]  /*1690*/  FFMA.FTZ R26, R9, R26, R12 ;  /* 0x0000001a091a7223 */ /* 0x000fe2000001000c */
[----:B------:R-:W-:-:S02]  /*16a0*/  HADD2.F32 R9, -RZ, R10.H1_H1 ;  /* 0x3000000aff097230 */ /* 0x000fc40000004100 */
[----:B------:R-:W-:Y:S01]  /*16b0*/  HADD2.F32 R28, -RZ, R30.H1_H1 ;  /* 0x3000001eff1c7230 */ /* 0x000fe20000004100 */
[----:B------:R-:W-:-:S04]  /*16c0*/  FFMA.FTZ R27, R8, R27, R13 ;  /* 0x0000001b081b7223 */ /* 0x000fc8000001000d */
[----:B------:R-:W-:Y:S02]  /*16d0*/  FFMA.FTZ R28, R9, R28, R14 ;  /* 0x0000001c091c7223 */ /* 0x000fe4000001000e */
[----:B------:R-:W0:Y:S01]  /*16e0*/  LDS.128 R12, [0x40] ;  /* 0x00004000ff0c7984 */ /* 0x000e220000000c00 */
[--C-:B------:R-:W-:Y:S02]  /*16f0*/  HADD2.F32 R30, -RZ, R31.reuse.H0_H0 ;  /* 0x2000001fff1e7230 */ /* 0x100fe40000004100 */
[----:B------:R-:W-:Y:S02]  /*1700*/  HADD2.F32 R31, -RZ, R31.H1_H1 ;  /* 0x3000001fff1f7230 */ /* 0x000fe40000004100 */
[--C-:B------:R-:W-:Y:S02]  /*1710*/  HADD2.F32 R8, -RZ, R11.reuse.H1_H1 ;  /* 0x3000000bff087230 */ /* 0x100fe40000004100 */
[----:B------:R-:W-:Y:S02]  /*1720*/  HADD2.F32 R9, -RZ, R11.H0_H0 ;  /* 0x2000000bff097230 */ /* 0x000fe40000004100 */
[----:B------:R-:W-:Y:S01]  /*1730*/  HADD2.F32 R29, -RZ, R32.H0_H0 ;  /* 0x20000020ff1d7230 */ /* 0x000fe20000004100 */
[----:B------:R-:W-:-:S02]  /*1740*/  FFMA.FTZ R31, R8, R31, R21 ;  /* 0x0000001f081f7223 */ /* 0x000fc40000010015 */
[----:B------:R-:W-:Y:S01]  /*1750*/  FFMA.FTZ R30, R9, R30, R22 ;  /* 0x0000001e091e7223 */ /* 0x000fe20000010016 */
[----:B0-----:R-:W-:-:S05]  /*1760*/  HADD2.F32 R8, -RZ, R12.H0_H0 ;  /* 0x2000000cff087230 */ /* 0x001fca0000004100 */
[----:B------:R-:W-:Y:S02]  /*1770*/  FFMA.FTZ R29, R8, R29, R23 ;  /* 0x0000001d081d7223 */ /* 0x000fe40000010017 */
[----:B------:R-:W3:Y:S04]  /*1780*/  LDG.E.128.CONSTANT R8, [R54.64+0xc00] ;  /* 0x000c000c36087981 */ /* 0x000ee8000c1e9d00 */
        /* <DEDUP_REMOVED lines=46> */
[----:B------:R-:W-:-:S05]  /*1a70*/  HADD2.F32 R12, -RZ, R15.H1_H1 ;  /* 0x3000000fff0c7230 */ /* 0x000fca0000004100 */
[----:B------:R-:W-:Y:S01]  /*1a80*/  FFMA.FTZ R31, R12, R19, R31 ;  /* 0x000000130c1f7223 */ /* 0x000fe2000001001f */
[----:B0-----:R-:W-:Y:S02]  /*1a90*/  HADD2.F32 R13, -RZ, R24.H0_H0 ;  /* 0x20000018ff0d7230 */ /* 0x001fe40000004100 */
[----:B---3--:R-:W-:-:S05]  /*1aa0*/  HADD2.F32 R12, -RZ, R8.H0_H0 ;  /* 0x20000008ff0c7230 */ /* 0x008fca0000004100 */
        /* <DEDUP_REMOVED lines=11> */
[--C-:B----4-:R-:W-:Y:S02]  /*1b60*/  HADD2.F32 R8, -RZ, R20.reuse.H0_H0 ;  /* 0x20000014ff087230 */ /* 0x110fe40000004100 */
[----:B------:R-:W-:Y:S02]  /*1b70*/  HADD2.F32 R20, -RZ, R20.H1_H1 ;  /* 0x30000014ff147230 */ /* 0x000fe40000004100 */
[----:B------:R-:W-:Y:S02]  /*1b80*/  HADD2.F32 R18, -RZ, R21.H0_H0 ;  /* 0x20000015ff127230 */ /* 0x000fe40000004100 */
[----:B0-----:R-:W-:-:S05]  /*1b90*/  HADD2.F32 R9, -RZ, R12.H0_H0 ;  /* 0x2000000cff097230 */ /* 0x001fca0000004100 */
[----:B------:R-:W-:Y:S01]  /*1ba0*/  FFMA.FTZ R32, R9, R8, R32 ;  /* 0x0000000809207223 */ /* 0x000fe20000010020 */
[----:B------:R-:W-:Y:S02]  /*1bb0*/  HADD2.F32 R9, -RZ, R12.H1_H1 ;  /* 0x3000000cff097230 */ /* 0x000fe40000004100 */
[----:B------:R-:W-:-:S03]  /*1bc0*/  HADD2.F32 R8, -RZ, R26.H0_H0 ;  /* 0x2000001aff087230 */ /* 0x000fc60000004100 */
[----:B------:R-:W-:Y:S01]  /*1bd0*/  FFMA.FTZ R9, R9, R20, R16 ;  /* 0x0000001409097223 */ /* 0x000fe20000010010 */
[----:B------:R-:W-:Y:S02]  /*1be0*/  HADD2.F32 R16, -RZ, R13.H0_H0 ;  /* 0x2000000dff107230 */ /* 0x000fe40000004100 */
[--C-:B------:R-:W-:Y:S02]  /*1bf0*/  HADD2.F32 R12, -RZ, R10.reuse.H0_H0 ;  /* 0x2000000aff0c7230 */ /* 0x100fe40000004100 */
[----:B------:R-:W-:Y:S01]  /*1c00*/  HADD2.F32 R25, -RZ, R10.H1_H1 ;  /* 0x3000000aff197230 */ /* 0x000fe20000004100 */
[----:B------:R-:W-:Y:S01]  /*1c10*/  FFMA.FTZ R16, R16, R18, R29 ;  /* 0x0000001210107223 */ /* 0x000fe2000001001d */
[----:B------:R-:W-:Y:S01]  /*1c20*/  HADD2.F32 R19, -RZ, R11.H0_H0 ;  /* 0x2000000bff137230 */ /* 0x000fe20000004100 */
[----:B------:R-:W-:Y:S01]  /*1c30*/  FADD.FTZ R9, R32, R9 ;  /* 0x0000000920097221 */ /* 0x000fe20000010000 */
[----:B------:R-:W-:Y:S01]  /*1c40*/  HADD2.F32 R10, -RZ, R27.H0_H0 ;  /* 0x2000001bff0a7230 */ /* 0x000fe20000004100 */
[----:B------:R-:W-:Y:S01]  /*1c50*/  FFMA.FTZ R33, R8, R12, R33 ;  /* 0x0000000c08217223 */ /* 0x000fe20000010021 */
[----:B------:R-:W-:-:S02]  /*1c60*/  HADD2.F32 R12, -RZ, R13.H1_H1 ;  /* 0x3000000dff0c7230 */ /* 0x000fc40000004100 */
[----:B------:R-:W-:Y:S01]  /*1c70*/  HADD2.F32 R21, -RZ, R21.H1_H1 ;  /* 0x30000015ff157230 */ /* 0x000fe20000004100 */
[----:B------:R-:W-:Y:S02]  /*1c80*/  FFMA.FTZ R19, R10, R19, R30 ;  /* 0x000000130a137223 */ /* 0x000fe4000001001e */
[----:B------:R-:W-:Y:S01]  /*1c90*/  FADD.FTZ R13, R16, R9 ;  /* 0x00000009100d7221 */ /* 0x000fe20000010000 */
[----:B------:R-:W0:Y:S01]  /*1ca0*/  I2F R10, R42 ;  /* 0x0000002a000a7306 */ /* 0x000e220000201400 */
[----:B------:R-:W-:Y:S02]  /*1cb0*/  HADD2.F32 R16, -RZ, R14.H0_H0 ;  /* 0x2000000eff107230 */ /* 0x000fe40000004100 */
[----:B------:R-:W-:Y:S01]  /*1cc0*/  HADD2.F32 R9, -RZ, R22.H0_H0 ;  /* 0x20000016ff097230 */ /* 0x000fe20000004100 */
[----:B------:R-:W-:Y:S01]  /*1cd0*/  FFMA.FTZ R12, R12, R21, R17 ;  /* 0x000000150c0c7223 */ /* 0x000fe20000010011 */
[----:B------:R-:W-:Y:S02]  /*1ce0*/  HADD2.F32 R26, -RZ, R26.H1_H1 ;  /* 0x3000001aff1a7230 */ /* 0x000fe40000004100 */
[----:B------:R-:W-:Y:S01]  /*1cf0*/  HADD2.F32 R22, -RZ, R22.H1_H1 ;  /* 0x30000016ff167230 */ /* 0x000fe20000004100 */
[----:B------:R-:W-:Y:S01]  /*1d00*/  FFMA.FTZ R9, R16, R9, R33 ;  /* 0x0000000910097223 */ /* 0x000fe20000010021 */
[----:B------:R-:W-:Y:S01]  /*1d10*/  HADD2.F32 R14, -RZ, R14.H1_H1 ;  /* 0x3000000eff0e7230 */ /* 0x000fe20000004100 */
[----:B------:R-:W-:-:S02]  /*1d20*/  FFMA.FTZ R25, R26, R25, R28 ;  /* 0x000000191a197223 */ /* 0x000fc4000001001c */
[----:B------:R-:W-:Y:S01]  /*1d30*/  FADD.FTZ R16, R12, R13 ;  /* 0x0000000d0c107221 */ /* 0x000fe20000010000 */
[----:B------:R-:W-:Y:S01]  /*1d40*/  HADD2.F32 R8, -RZ, R11.H1_H1 ;  /* 0x3000000bff087230 */ /* 0x000fe20000004100 */
[----:B------:R-:W-:Y:S01]  /*1d50*/  FFMA.FTZ R14, R14, R22, R25 ;  /* 0x000000160e0e7223 */ /* 0x000fe20000010019 */
[----:B------:R-:W-:Y:S01]  /*1d60*/  HADD2.F32 R27, -RZ, R27.H1_H1 ;  /* 0x3000001bff1b7230 */ /* 0x000fe20000004100 */
[----:B------:R-:W-:Y:S01]  /*1d70*/  FADD.FTZ R9, R9, R16 ;  /* 0x0000001009097221 */ /* 0x000fe20000010000 */
[----:B------:R-:W-:Y:S02]  /*1d80*/  HADD2.F32 R11, -RZ, R23.H0_H0 ;  /* 0x20000017ff0b7230 */ /* 0x000fe40000004100 */
        /* <DEDUP_REMOVED lines=19> */
.L_x_18906:
[----:B------:R-:W-:-:S05]  /*1ec0*/  IMAD.MOV.U32 R9, RZ, RZ, -0x800001 ;  /* 0xff7fffffff097424 */ /* 0x000fca00078e00ff */
[----:B------:R0:W-:Y:S02]  /*1ed0*/  STS [R44], R9 ;  /* 0x000000092c007388 */ /* 0x0001e40000000800 */
.L_x_18907:
[----:B------:R-:W-:Y:S05]  /*1ee0*/  BSYNC B1 ;  /* 0x0000000000017941 */ /* 0x000fea0003800000 */
.L_x_18905:
[----:B------:R-:W-:Y:S02]  /*1ef0*/  IADD3 R40, R40, 0x4, RZ ;  /* 0x0000000428287810 */ /* 0x000fe40007ffe0ff */
[----:B------:R-:W-:Y:S02]  /*1f00*/  IADD3 R36, P1, R36, 0x10, RZ ;  /* 0x0000001024247810 */ /* 0x000fe40007f3e0ff */
[----:B------:R-:W-:Y:S02]  /*1f10*/  ISETP.GE.AND P0, PT, R40, UR4, PT ;  /* 0x0000000428007c0c */ /* 0x000fe4000bf06270 */
[----:B0-----:R-:W-:Y:S01]  /*1f20*/  IADD3 R44, R44, 0x200, RZ ;  /* 0x000002002c2c7810 */ /* 0x001fe20007ffe0ff */
[----:B------:R-:W-:Y:S01]  /*1f30*/  IMAD.X R7, RZ, RZ, R7, P1 ;  /* 0x000000ffff077224 */ /* 0x000fe200008e0607 */
[----:B------:R-:W-:Y:S02]  /*1f40*/  IADD3 R42, R42, 0x80, RZ ;  /* 0x000000802a2a7810 */ /* 0x000fe40007ffe0ff */
[----:B------:R-:W-:-:S02]  /*1f50*/  IADD3 R43, R43, 0x80, RZ ;  /* 0x000000802b2b7810 */ /* 0x000fc40007ffe0ff */
[----:B------:R-:W-:-:S05]  /*1f60*/  IADD3 R41, R41, 0x80, RZ ;  /* 0x0000008029297810 */ /* 0x000fca0007ffe0ff */
[----:B------:R-:W-:Y:S01]  /*1f70*/  @P0 CALL.REL.NOINC `(.L_x_18904) ;  /* 0x0000001000000944 */ /* 0x000fe20003c00000 */
[----:B------:R-:W-:Y:S05]  /*1f80*/  BRA `(.L_x_18908) ;  /* 0xffffedc000007947 */ /* 0x000fea000383ffff */
.L_x_18904:
[----:B------:R-:W-:Y:S05]  /*1f90*/  BSYNC B0 ;  /* 0x0000000000007941 */ /* 0x000fea0003800000 */
.L_x_18903:
        /* <DEDUP_REMOVED lines=44> */
.L_x_18913:
        /* <DEDUP_REMOVED lines=11> */
.L_x_18912:
[----:B------:R-:W-:Y:S05]  /*2310*/  BSYNC B1 ;  /* 0x0000000000017941 */ /* 0x000fea0003800000 */
.L_x_18911:
        /* <DEDUP_REMOVED lines=11> */
.L_x_18916:
        /* <DEDUP_REMOVED lines=100> */
.L_x_18915:
[----:B------:R-:W-:Y:S05]  /*2a10*/  BSYNC B1 ;  /* 0x0000000000017941 */ /* 0x000fea0003800000 */
.L_x_18914:
        /* <DEDUP_REMOVED lines=55> */
.L_x_18918:
[----:B------:R-:W-:Y:S05]  /*2d90*/  BSYNC B1 ;  /* 0x0000000000017941 */ /* 0x000fea0003800000 */
.L_x_18917:
        /* <DEDUP_REMOVED lines=26> */
.L_x_18910:
[----:B------:R-:W-:Y:S05]  /*2f40*/  BSYNC B0 ;  /* 0x0000000000007941 */ /* 0x000fea0003800000 */
.L_x_18909:
        /* <DEDUP_REMOVED lines=44> */
.L_x_18923:
        /* <DEDUP_REMOVED lines=8> */
.L_x_18922:
[----:B------:R-:W-:Y:S05]  /*3290*/  BSYNC B1 ;  /* 0x0000000000017941 */ /* 0x000fea0003800000 */
.L_x_18921:
        /* <DEDUP_REMOVED lines=11> */
.L_x_18926:
        /* <DEDUP_REMOVED lines=52> */
.L_x_18925:
[----:B------:R-:W-:Y:S05]  /*3690*/  BSYNC B1 ;  /* 0x0000000000017941 */ /* 0x000fea0003800000 */
.L_x_18924:
        /* <DEDUP_REMOVED lines=31> */
.L_x_18928:
[----:B------:R-:W-:Y:S05]  /*3890*/  BSYNC B1 ;  /* 0x0000000000017941 */ /* 0x000fea0003800000 */
.L_x_18927:
        /* <DEDUP_REMOVED lines=14> */
.L_x_18920:
[----:B------:R-:W-:Y:S05]  /*3980*/  BSYNC B0 ;  /* 0x0000000000007941 */ /* 0x000fea0003800000 */
.L_x_18919:
        /* <DEDUP_REMOVED lines=32> */
.L_x_18930:
[----:B------:R-:W-:Y:S05]  /*3b90*/  BSYNC B0 ;  /* 0x0000000000007941 */ /* 0x000fea0003800000 */
.L_x_18929:
        /* <DEDUP_REMOVED lines=8> */
.L_x_18932:
[----:B0-----:R-:W0:Y:S01]  /*3c20*/  I2F.RP R10, R2 ;  /* 0x00000002000a7306 */ /* 0x001e220000209400 */
[----:B------:R-:W-:Y:S01]  /*3c30*/  SHF.R.S32.HI R3, RZ, 0x1f, R50 ;  /* 0x0000001fff037819 */ /* 0x000fe20000011432 */
[----:B------:R-:W-:Y:S01]  /*3c40*/  IMAD R52, R0, c[0x0][0x1c0], RZ ;  /* 0x0000700000347a24 */ /* 0x000fe200078e02ff */
[----:B------:R-:W-:Y:S01]  /*3c50*/  IADD3 R7, P0, R48, R47, RZ ;  /* 0x0000002f30077210 */ /* 0x000fe20007f1e0ff */
[----:B------:R-:W-:Y:S01]  /*3c60*/  IMAD.MOV.U32 R28, RZ, RZ, c[0x0][0x1bc] ;  /* 0x00006f00ff1c7624 */ /* 0x000fe200078e00ff */
[----:B------:R-:W-:Y:S01]  /*3c70*/  LEA.HI R3, R3, R50, RZ, 0x2 ;  /* 0x0000003203037211 */ /* 0x000fe200078f10ff */
[----:B------:R-:W-:Y:S01]  /*3c80*/  IMAD.U32 R36, RZ, RZ, UR5 ;  /* 0x00000005ff247e24 */ /* 0x000fe2000f8e00ff */
[----:B------:R-:W-:Y:S01]  /*3c90*/  LEA.HI.X.SX32 R38, R47, R38, 0x1, P0 ;  /* 0x000000262f267211 */ /* 0x000fe200000f0eff */
[----:B------:R-:W-:Y:S01]  /*3ca0*/  IMAD.MOV.U32 R32, RZ, RZ, RZ ;  /* 0x000000ffff207224 */ /* 0x000fe200078e00ff */
[C---:B------:R-:W-:Y:S01]  /*3cb0*/  LOP3.LUT R11, R3.reuse, 0xfffffffc, RZ, 0xc0, !PT ;  /* 0xfffffffc030b7812 */ /* 0x040fe200078ec0ff */
[----:B------:R-:W-:Y:S01]  /*3cc0*/  IMAD.SHL.U32 R3, R3, 0x8, RZ ;  /* 0x0000000803037824 */ /* 0x000fe200078e00ff */
[----:B------:R-:W-:Y:S01]  /*3cd0*/  LEA R6, P0, R7, c[0x0][0x198], 0x2 ;  /* 0x0000660007067a11 */ /* 0x000fe200078010ff */
[----:B------:R-:W-:Y:S01]  /*3ce0*/  CS2R R30, SRZ ;  /* 0x00000000001e7805 */ /* 0x000fe2000001ff00 */
[----:B------:R-:W-:Y:S01]  /*3cf0*/  IADD3 R4, R4, -c[0x0][0x1dc], RZ ;  /* 0x8000770004047a10 */ /* 0x000fe20007ffe0ff */
[----:B------:R-:W-:Y:S01]  /*3d00*/  IMAD.IADD R50, R50, 0x1, -R11 ;  /* 0x0000000132327824 */ /* 0x000fe200078e0a0b */
[----:B------:R-:W-:Y:S01]  /*3d10*/  LOP3.LUT R11, R3, 0xffffffe0, RZ, 0xc0, !PT ;  /* 0xffffffe0030b7812 */ /* 0x000fe200078ec0ff */
[----:B0-----:R-:W0:Y:S01]  /*3d20*/  MUFU.RCP R10, R10 ;  /* 0x0000000a000a7308 */ /* 0x001e220000001000 */
[----:B------:R-:W-:Y:S01]  /*3d30*/  LEA.HI.X R7, R7, c[0x0][0x19c], R38, 0x2, P0 ;  /* 0x0000670007077a11 */ /* 0x000fe200000f1426 */
[C---:B------:R-:W-:Y:S01]  /*3d40*/  IMAD R33, R51.reuse, 0x4, R50 ;  /* 0x0000000433217824 */ /* 0x040fe200078e0232 */
[----:B------:R-:W-:Y:S01]  /*3d50*/  LEA R51, R51, UR16, 0x5 ;  /* 0x0000001033337c11 */ /* 0x000fe2000f8e28ff */
[----:B------:R-:W-:Y:S01]  /*3d60*/  IMAD R0, R50, 0x8, R11 ;  /* 0x0000000832007824 */ /* 0x000fe200078e020b */
[----:B------:R-:W-:Y:S01]  /*3d70*/  CS2R R24, SRZ ;  /* 0x0000000000187805 */ /* 0x000fe2000001ff00 */
[----:B------:R-:W-:Y:S01]  /*3d80*/  IMAD.MOV.U32 R29, RZ, RZ, RZ ;  /* 0x000000ffff1d7224 */ /* 0x000fe200078e00ff */
[----:B------:R-:W-:Y:S01]  /*3d90*/  LEA R34, R33, UR16, 0x3 ;  /* 0x0000001021227c11 */ /* 0x000fe2000f8e18ff */
[----:B------:R-:W-:Y:S01]  /*3da0*/  CS2R R26, SRZ ;  /* 0x00000000001a7805 */ /* 0x000fe2000001ff00 */
[----:B------:R-:W-:-:S02]  /*3db0*/  SHF.R.S32.HI R28, RZ, 0x1f, R28 ;  /* 0x0000001fff1c7819 */ /* 0x000fc4000001141c */
[----:B------:R-:W-:Y:S02]  /*3dc0*/  IADD3 R36, -R36, 0x1, RZ ;  /* 0x0000000124247810 */ /* 0x000fe40007ffe1ff */
[----:B------:R-:W-:Y:S02]  /*3dd0*/  SHF.R.S32.HI R53, RZ, 0x1f, R52 ;  /* 0x0000001fff357819 */ /* 0x000fe40000011434 */
[----:B------:R-:W-:Y:S02]  /*3de0*/  LEA R33, R33, 0xb0, 0x5 ;  /* 0x000000b021217811 */ /* 0x000fe400078e28ff */
[----:B0-----:R-:W-:Y:S02]  /*3df0*/  IADD3 R8, R10, 0xffffffe, RZ ;  /* 0x0ffffffe0a087810 */ /* 0x001fe40007ffe0ff */
[C---:B------:R-:W-:Y:S02]  /*3e00*/  IADD3 R41, R0.reuse, 0x200, RZ ;  /* 0x0000020000297810 */ /* 0x040fe40007ffe0ff */
[----:B------:R0:W1:Y:S01]  /*3e10*/  F2I.FTZ.U32.TRUNC.NTZ R9, R8 ;  /* 0x0000000800097305 */ /* 0x000062000021f000 */
[----:B------:R-:W-:-:S02]  /*3e20*/  IADD3 R40, R0, 0x300, RZ ;  /* 0x0000030000287810 */ /* 0x000fc40007ffe0ff */
[C---:B------:R-:W-:Y:S02]  /*3e30*/  IADD3 R39, R0.reuse, 0x400, RZ ;  /* 0x0000040000277810 */ /* 0x040fe40007ffe0ff */
[C---:B------:R-:W-:Y:S02]  /*3e40*/  IADD3 R38, R0.reuse, 0x500, RZ ;  /* 0x0000050000267810 */ /* 0x040fe40007ffe0ff */
[C---:B------:R-:W-:Y:S01]  /*3e50*/  IADD3 R37, R0.reuse, 0x600, RZ ;  /* 0x0000060000257810 */ /* 0x040fe20007ffe0ff */
[----:B0-----:R-:W-:Y:S01]  /*3e60*/  IMAD.MOV.U32 R8, RZ, RZ, RZ ;  /* 0x000000ffff087224 */ /* 0x001fe200078e00ff */
[----:B------:R-:W-:Y:S01]  /*3e70*/  IADD3 R35, R0, 0x700, RZ ;  /* 0x0000070000237810 */ /* 0x000fe20007ffe0ff */
[----:B-1----:R-:W-:-:S04]  /*3e80*/  IMAD.MOV R13, RZ, RZ, -R9 ;  /* 0x000000ffff0d7224 */ /* 0x002fc800078e0a09 */
[----:B------:R-:W-:-:S04]  /*3e90*/  IMAD R13, R13, R2, RZ ;  /* 0x000000020d0d7224 */ /* 0x000fc800078e02ff */
[----:B------:R-:W-:-:S04]  /*3ea0*/  IMAD.HI.U32 R3, R9, R13, R8 ;  /* 0x0000000d09037227 */ /* 0x000fc800078e0008 */
.L_x_18952:
        /* <DEDUP_REMOVED lines=45> */
[----:B------:R-:W0:Y:S04]  /*4180*/  LDS.128 R12, [R33+-0x10] ;  /* 0xfffff000210c7984 */ /* 0x000e280000000c00 */
[----:B------:R-:W1:Y:S01]  /*4190*/  LDS.128 R8, [R33] ;  /* 0x0000000021087984 */ /* 0x000e620000000c00 */
[----:B0-----:R-:W-:Y:S02]  /*41a0*/  F2FP.PACK_AB R42, R15, R14 ;  /* 0x0000000e0f2a723e */ /* 0x001fe400000000ff */
[----:B-----5:R-:W-:Y:S01]  /*41b0*/  F2FP.PACK_AB R49, R13, R12 ;  /* 0x0000000c0d31723e */ /* 0x020fe200000000ff */
[----:B------:R-:W-:Y:S01]  /*41c0*/  BSSY B2, `(.L_x_18936) ;  /* 0x000002d000027945 */ /* 0x000fe20003800000 */
[----:B-1----:R-:W-:-:S02]  /*41d0*/  F2FP.PACK_AB R45, R9, R8 ;  /* 0x00000008092d723e */ /* 0x002fc400000000ff */
        /* <DEDUP_REMOVED lines=12> */
[C---:B------:R-:W-:Y:S02]  /*42a0*/  IADD3 R8, R34.reuse, 0x2, RZ ;  /* 0x0000000222087810 */ /* 0x040fe40007ffe0ff */
[C---:B------:R-:W-:Y:S02]  /*42b0*/  IADD3 R16, R34.reuse, 0x4, RZ ;  /* 0x0000000422107810 */ /* 0x040fe40007ffe0ff */
[----:B------:R-:W-:-:S02]  /*42c0*/  IADD3 R9, R34, 0x3, RZ ;  /* 0x0000000322097810 */ /* 0x000fc40007ffe0ff */
[----:B------:R-:W-:Y:S02]  /*42d0*/  ISETP.GE.AND P1, PT, R8, UR17, PT ;  /* 0x0000001108007c0c */ /* 0x000fe4000bf26270 */
[----:B------:R-:W-:Y:S02]  /*42e0*/  IADD3 R8, R34, 0x7, RZ ;  /* 0x0000000722087810 */ /* 0x000fe40007ffe0ff */
[----:B------:R-:W-:Y:S02]  /*42f0*/  ISETP.GE.AND P6, PT, R16, UR17, PT ;  /* 0x0000001110007c0c */ /* 0x000fe4000bfc6270 */
[----:B------:R-:W-:Y:S02]  /*4300*/  ISETP.GE.AND P4, PT, R9, UR17, PT ;  /* 0x0000001109007c0c */ /* 0x000fe4000bf86270 */
[----:B------:R-:W-:Y:S02]  /*4310*/  IADD3 R9, R34, 0x5, RZ ;  /* 0x0000000522097810 */ /* 0x000fe40007ffe0ff */
[----:B------:R-:W-:-:S02]  /*4320*/  ISETP.GE.AND P2, PT, R8, UR17, PT ;  /* 0x0000001108007c0c */ /* 0x000fc4000bf46270 */
[C---:B------:R-:W-:Y:S02]  /*4330*/  IADD3 R17, R34.reuse, 0x6, RZ ;  /* 0x0000000622117810 */ /* 0x040fe40007ffe0ff */
[----:B------:R-:W-:Y:S02]  /*4340*/  IADD3 R16, R34, 0x1, RZ ;  /* 0x0000000122107810 */ /* 0x000fe40007ffe0ff */
[----:B-----5:R-:W-:Y:S02]  /*4350*/  SEL R8, R14, RZ, !P6 ;  /* 0x000000ff0e087207 */ /* 0x020fe40007000000 */
[----:B------:R-:W-:Y:S02]  /*4360*/  PRMT R14, R13, 0x7632, R14 ;  /* 0x000076320d0e7816 */ /* 0x000fe4000000000e */
[----:B------:R-:W-:Y:S02]  /*4370*/  ISETP.GE.AND P3, PT, R9, UR17, PT ;  /* 0x0000001109007c0c */ /* 0x000fe4000bf66270 */
[----:B------:R-:W-:-:S02]  /*4380*/  SEL R9, R13, RZ, !P1 ;  /* 0x000000ff0d097207 */ /* 0x000fc40004800000 */
[----:B------:R-:W-:Y:S02]  /*4390*/  ISETP.GE.AND P5, PT, R17, UR17, PT ;  /* 0x0000001111007c0c */ /* 0x000fe4000bfa6270 */
[----:B------:R-:W-:Y:S02]  /*43a0*/  ISETP.GE.AND P1, PT, R16, UR17, PT ;  /* 0x0000001110007c0c */ /* 0x000fe4000bf26270 */
[----:B------:R-:W-:Y:S02]  /*43b0*/  PRMT R16, R14, 0x7632, R16 ;  /* 0x000076320e107816 */ /* 0x000fe40000000010 */
[----:B------:R-:W-:Y:S02]  /*43c0*/  PRMT R17, R15, 0x7632, R17 ;  /* 0x000076320f117816 */ /* 0x000fe40000000011 */
[----:B------:R-:W-:Y:S02]  /*43d0*/  ISETP.GE.AND P6, PT, R34, UR17, PT ;  /* 0x0000001122007c0c */ /* 0x000fe4000bfc6270 */
        /* <DEDUP_REMOVED lines=11> */
.L_x_18937:
[----:B------:R-:W-:Y:S05]  /*4490*/  BSYNC B2 ;  /* 0x0000000000027941 */ /* 0x000fea0003800000 */
.L_x_18936:
[----:B-----5:R-:W-:Y:S01]  /*44a0*/  HFMA2.MMA R13, R42, R13, -RZ ;  /* 0x0000000d2a0d7235 */ /* 0x020fe200001000ff */
[----:B------:R-:W-:Y:S02]  /*44b0*/  F2FP.PACK_AB R44, R11, R10 ;  /* 0x0000000a0b2c723e */ /* 0x000fe400000000ff */
[-C--:B------:R-:W-:Y:S02]  /*44c0*/  IADD3 R8, P5, R40, R20.reuse, RZ ;  /* 0x0000001428087210 */ /* 0x080fe40007fbe0ff */
[-C--:B------:R-:W-:Y:S01]  /*44d0*/  IADD3 R18, P1, R39, R20.reuse, RZ ;  /* 0x0000001427127210 */ /* 0x080fe20007f3e0ff */
[----:B------:R-:W-:Y:S01]  /*44e0*/  HFMA2.MMA R13, R49, R12, R13 ;  /* 0x0000000c310d7235 */ /* 0x000fe2000000000d */
[----:B------:R-:W-:-:S02]  /*44f0*/  IADD3 R16, P2, R38, R20, RZ ;  /* 0x0000001426107210 */ /* 0x000fc40007f5e0ff */
[-C--:B------:R-:W-:Y:S02]  /*4500*/  IADD3 R21, P3, R37, R20.reuse, RZ ;  /* 0x0000001425157210 */ /* 0x080fe40007f7e0ff */
[-C--:B------:R-:W-:Y:S02]  /*4510*/  IADD3 R17, P4, R35, R20.reuse, RZ ;  /* 0x0000001423117210 */ /* 0x080fe40007f9e0ff */
[----:B------:R-:W-:-:S03]  /*4520*/  IADD3 R9, P6, R41, R20, RZ ;  /* 0x0000001429097210 */ /* 0x000fc60007fde0ff */
[----:B------:R-:W-:Y:S01]  /*4530*/  HFMA2 R13, R45, R14, R13 ;  /* 0x0000000e2d0d7231 */ /* 0x000fe2000000000d */
[----:B------:R-:W-:Y:S01]  /*4540*/  BSSY B2, `(.L_x_18938) ;  /* 0x0000024000027945 */ /* 0x000fe20003800000 */
[----:B------:R-:W-:-:S04]  /*4550*/  LEA.HI.X.SX32 R46, R41, R22, 0x1, P6 ;  /* 0x00000016292e7211 */ /* 0x000fc800030f0eff */
[----:B------:R-:W-:Y:S02]  /*4560*/  HFMA2.MMA R20, R44, R15, R13 ;  /* 0x0000000f2c147235 */ /* 0x000fe4000000000d */
[----:B------:R1:W5:Y:S01]  /*4570*/  LDG.E.128.CONSTANT R12, [R54.64+0x200] ;  /* 0x0002000c360c7981 */ /* 0x000362000c1e9d00 */
[----:B------:R-:W-:Y:S05]  /*4580*/  @P0 BRA `(.L_x_18939) ;  /* 0x000001f000000947 */ /* 0x000fea0003800000 */
[----:B------:R-:W-:Y:S02]  /*4590*/  IADD3 R10, R34, 0x2, RZ ;  /* 0x00000002220a7810 */ /* 0x000fe40007ffe0ff */
[C---:B-----5:R-:W-:Y:S02]  /*45a0*/  PRMT R48, R13.reuse, 0x7632, R48 ;  /* 0x000076320d307816 */ /* 0x060fe40000000030 */
        /* <DEDUP_REMOVED lines=10> */
[----:B------:R-:W-:Y:S02]  /*4650*/  PRMT R14, R14, 0x7632, R14 ;  /* 0x000076320e0e7816 */ /* 0x000fe4000000000e */
[----:B------:R-:W-:Y:S02]  /*4660*/  IADD3 R10, R34, 0x6, RZ ;  /* 0x00000006220a7810 */ /* 0x000fe40007ffe0ff */
[----:B------:R-:W-:Y:S02]  /*4670*/  SEL R14, R14, RZ, !P6 ;  /* 0x000000ff0e0e7207 */ /* 0x000fe40007000000 */
[----:B------:R-:W-:Y:S02]  /*4680*/  ISETP.GE.AND P6, PT, R10, UR17, PT ;  /* 0x000000110a007c0c */ /* 0x000fe4000bfc6270 */
[----:B------:R-:W-:-:S02]  /*4690*/  IADD3 R13, R34, 0x7, RZ ;  /* 0x00000007220d7810 */ /* 0x000fc40007ffe0ff */
[----:B------:R-:W-:Y:S02]  /*46a0*/  SEL R10, R15, RZ, !P6 ;  /* 0x000000ff0f0a7207 */ /* 0x000fe40007000000 */
[----:B------:R-:W-:Y:S02]  /*46b0*/  ISETP.GE.AND P6, PT, R13, UR17, PT ;  /* 0x000000110d007c0c */ /* 0x000fe4000bfc6270 */
[----:B------:R-:W-:Y:S02]  /*46c0*/  PRMT R15, R15, 0x7632, R15 ;  /* 0x000076320f0f7816 */ /* 0x000fe4000000000f */
[----:B------:R-:W-:Y:S02]  /*46d0*/  IADD3 R13, R34, 0x1, RZ ;  /* 0x00000001220d7810 */ /* 0x000fe40007ffe0ff */
[----:B------:R-:W-:Y:S02]  /*46e0*/  SEL R15, R15, RZ, !P6 ;  /* 0x000000ff0f0f7207 */ /* 0x000fe40007000000 */
[----:B------:R-:W-:-:S02]  /*46f0*/  ISETP.GE.AND P6, PT, R13, UR17, PT ;  /* 0x000000110d007c0c */ /* 0x000fc4000bfc6270 */
[----:B------:R-:W-:Y:S02]  /*4700*/  PRMT R23, R12, 0x7632, R23 ;  /* 0x000076320c177816 */ /* 0x000fe40000000017 */
[----:B------:R-:W-:Y:S02]  /*4710*/  PRMT R13, R19, 0x5410, R48 ;  /* 0x00005410130d7816 */ /* 0x000fe40000000030 */
[----:B------:R-:W-:Y:S02]  /*4720*/  SEL R23, R23, RZ, !P6 ;  /* 0x000000ff17177207 */ /* 0x000fe40007000000 */
[----:B------:R-:W-:Y:S02]  /*4730*/  ISETP.GE.AND P6, PT, R34, UR17, PT ;  /* 0x0000001122007c0c */ /* 0x000fe4000bfc6270 */
[----:B------:R-:W-:Y:S02]  /*4740*/  PRMT R14, R11, 0x5410, R14 ;  /* 0x000054100b0e7816 */ /* 0x000fe4000000000e */
[----:B------:R-:W-:-:S02]  /*4750*/  SEL R12, R12, RZ, !P6 ;  /* 0x000000ff0c0c7207 */ /* 0x000fc40007000000 */
[----:B------:R-:W-:Y:S02]  /*4760*/  PRMT R15, R10, 0x5410, R15 ;  /* 0x000054100a0f7816 */ /* 0x000fe4000000000f */
[----:B------:R-:W-:Y:S02]  /*4770*/  PRMT R12, R12, 0x5410, R23 ;  /* 0x000054100c0c7816 */ /* 0x000fe40000000017 */
.L_x_18939:
[----:B------:R-:W-:Y:S05]  /*4780*/  BSYNC B2 ;  /* 0x0000000000027941 */ /* 0x000fea0003800000 */
.L_x_18938:
        /* <DEDUP_REMOVED lines=13> */
[----:B------:R-:W-:Y:S02]  /*4860*/  ISETP.GE.AND P5, PT, R14, UR17, PT ;  /* 0x000000110e007c0c */ /* 0x000fe4000bfa6270 */
[C---:B------:R-:W-:Y:S02]  /*4870*/  IADD3 R14, R34.reuse, 0x3, RZ ;  /* 0x00000003220e7810 */ /* 0x040fe40007ffe0ff */
[----:B------:R-:W-:Y:S02]  /*4880*/  IADD3 R23, R34, 0x1, RZ ;  /* 0x0000000122177810 */ /* 0x000fe40007ffe0ff */
[----:B------:R-:W-:Y:S02]  /*4890*/  ISETP.GE.AND P6, PT, R14, UR17, PT ;  /* 0x000000110e007c0c */ /* 0x000fe4000bfc6270 */
[C---:B-----5:R-:W-:Y:S02]  /*48a0*/  PRMT R14, R9.reuse, 0x7632, R14 ;  /* 0x00007632090e7816 */ /* 0x060fe4000000000e */
[----:B------:R-:W-:-:S02]  /*48b0*/  SEL R9, R9, RZ, !P5 ;  /* 0x000000ff09097207 */ /* 0x000fc40006800000 */
[----:B------:R-:W-:-:S04]  /*48c0*/  SEL R14, R14, RZ, !P6 ;  /* 0x000000ff0e0e7207 */ /* 0x000fc80007000000 */
[----:B------:R-:W-:Y:S02]  /*48d0*/  PRMT R9, R9, 0x5410, R14 ;  /* 0x0000541009097816 */ /* 0x000fe4000000000e */
[----:B------:R-:W-:-:S04]  /*48e0*/  IADD3 R14, R34, 0x4, RZ ;  /* 0x00000004220e7810 */ /* 0x000fc80007ffe0ff */
[----:B------:R-:W-:Y:S02]  /*48f0*/  ISETP.GE.AND P6, PT, R14, UR17, PT ;  /* 0x000000110e007c0c */ /* 0x000fe4000bfc6270 */
[----:B------:R-:W-:-:S04]  /*4900*/  IADD3 R14, R34, 0x5, RZ ;  /* 0x00000005220e7810 */ /* 0x000fc80007ffe0ff */
[----:B------:R-:W-:Y:S02]  /*4910*/  ISETP.GE.AND P5, PT, R14, UR17, PT ;  /* 0x000000110e007c0c */ /* 0x000fe4000bfa6270 */
[C---:B------:R-:W-:Y:S02]  /*4920*/  SEL R14, R10.reuse, RZ, !P6 ;  /* 0x000000ff0a0e7207 */ /* 0x040fe40007000000 */
[----:B------:R-:W-:Y:S02]  /*4930*/  ISETP.GE.AND P6, PT, R19, UR17, PT ;  /* 0x0000001113007c0c */ /* 0x000fe4000bfc6270 */
[----:B------:R-:W-:Y:S02]  /*4940*/  PRMT R19, R10, 0x7632, R19 ;  /* 0x000076320a137816 */ /* 0x000fe40000000013 */
[----:B------:R-:W-:Y:S02]  /*4950*/  IADD3 R10, R34, 0x7, RZ ;  /* 0x00000007220a7810 */ /* 0x000fe40007ffe0ff */
[----:B------:R-:W-:-:S02]  /*4960*/  SEL R19, R19, RZ, !P5 ;  /* 0x000000ff13137207 */ /* 0x000fc40006800000 */
[----:B------:R-:W-:Y:S02]  /*4970*/  ISETP.GE.AND P5, PT, R10, UR17, PT ;  /* 0x000000110a007c0c */ /* 0x000fe4000bfa6270 */
[C---:B------:R-:W-:Y:S02]  /*4980*/  PRMT R10, R11.reuse, 0x7632, R10 ;  /* 0x000076320b0a7816 */ /* 0x040fe4000000000a */
[----:B------:R-:W-:Y:S02]  /*4990*/  SEL R11, R11, RZ, !P6 ;  /* 0x000000ff0b0b7207 */ /* 0x000fe40007000000 */
[----:B------:R-:W-:Y:S02]  /*49a0*/  SEL R46, R10, RZ, !P5 ;  /* 0x000000ff0a2e7207 */ /* 0x000fe40006800000 */
[----:B------:R-:W-:Y:S02]  /*49b0*/  ISETP.GE.AND P6, PT, R23, UR17, PT ;  /* 0x0000001117007c0c */ /* 0x000fe4000bfc6270 */
[----:B------:R-:W-:-:S02]  /*49c0*/  ISETP.GE.AND P5, PT, R34, UR17, PT ;  /* 0x0000001122007c0c */ /* 0x000fc4000bfa6270 */
[C---:B------:R-:W-:Y:S02]  /*49d0*/  PRMT R10, R8.reuse, 0x7632, R10 ;  /* 0x00007632080a7816 */ /* 0x040fe4000000000a */
[----:B------:R-:W-:Y:S02]  /*49e0*/  SEL R8, R8, RZ, !P5 ;  /* 0x000000ff08087207 */ /* 0x000fe40006800000 */
[----:B------:R-:W-:Y:S02]  /*49f0*/  SEL R23, R10, RZ, !P6 ;  /* 0x000000ff0a177207 */ /* 0x000fe40007000000 */
[----:B------:R-:W-:Y:S02]  /*4a00*/  PRMT R10, R14, 0x5410, R19 ;  /* 0x000054100e0a7816 */ /* 0x000fe40000000013 */
[----:B------:R-:W-:Y:S02]  /*4a10*/  PRMT R11, R11, 0x5410, R46 ;  /* 0x000054100b0b7816 */ /* 0x000fe4000000002e */
[----:B------:R-:W-:-:S02]  /*4a20*/  PRMT R8, R8, 0x5410, R23 ;  /* 0x0000541008087816 */ /* 0x000fc40000000017 */
.L_x_18941:
[----:B------:R-:W-:Y:S05]  /*4a30*/  BSYNC B2 ;  /* 0x0000000000027941 */ /* 0x000fea0003800000 */
.L_x_18940:
[----:B------:R-:W-:Y:S02]  /*4a40*/  HFMA2 R43, R44, R15, R43 ;  /* 0x0000000f2c2b7231 */ /* 0x000fe4000000002b */
[----:B------:R-:W5:Y:S02]  /*4a50*/  LDG.E.128.CONSTANT R12, [R12.64] ;  /* 0x0000000c0c0c7981 */ /* 0x000f64000c1e9d00 */
[----:B-----5:R-:W-:Y:S01]  /*4a60*/  HMUL2 R9, R42, R9 ;  /* 0x000000092a097232 */ /* 0x020fe20000000000 */
[----:B------:R-:W-:Y:S05]  /*4a70*/  BSSY B2, `(.L_x_18942) ;  /* 0x0000022000027945 */ /* 0x000fea0003800000 */
[----:B------:R-:W-:Y:S01]  /*4a80*/  HFMA2.MMA R8, R49, R8, R9 ;  /* 0x0000000831087235 */ /* 0x000fe20000000009 */
[----:B------:R-:W-:Y:S05]  /*4a90*/  @P0 BRA `(.L_x_18943) ;  /* 0x000001f000000947 */ /* 0x000fea0003800000 */
[C---:B------:R-:W-:Y:S02]  /*4aa0*/  IADD3 R9, R34.reuse, 0x2, RZ ;  /* 0x0000000222097810 */ /* 0x040fe40007ffe0ff */
[----:B------:R-:W-:-:S02]  /*4ab0*/  IADD3 R19, R34, 0x6, RZ ;  /* 0x0000000622137810 */ /* 0x000fc40007ffe0ff */
[----:B------:R-:W-:Y:S02]  /*4ac0*/  ISETP.GE.AND P5, PT, R9, UR17, PT ;  /* 0x0000001109007c0c */ /* 0x000fe4000bfa6270 */
[C---:B------:R-:W-:Y:S02]  /*4ad0*/  IADD3 R9, R34.reuse, 0x3, RZ ;  /* 0x0000000322097810 */ /* 0x040fe40007ffe0ff */
[----:B------:R-:W-:Y:S02]  /*4ae0*/  SEL R46, R13, RZ, !P5 ;  /* 0x000000ff0d2e7207 */ /* 0x000fe40006800000 */
[----:B------:R-:W-:Y:S02]  /*4af0*/  ISETP.GE.AND P6, PT, R9, UR17, PT ;  /* 0x0000001109007c0c */ /* 0x000fe4000bfc6270 */
[----:B------:R-:W-:Y:S02]  /*4b00*/  PRMT R9, R13, 0x7632, R9 ;  /* 0x000076320d097816 */ /* 0x000fe40000000009 */
[----:B------:R-:W-:-:S02]  /*4b10*/  IADD3 R23, R34, 0x1, RZ ;  /* 0x0000000122177810 */ /* 0x000fc40007ffe0ff */
        /* <DEDUP_REMOVED lines=23> */
.L_x_18943:
[----:B------:R-:W-:Y:S05]  /*4c90*/  BSYNC B2 ;  /* 0x0000000000027941 */ /* 0x000fea0003800000 */
.L_x_18942:
[----:B------:R-:W-:Y:S01]  /*4ca0*/  HMUL2 R13, R42, R13 ;  /* 0x0000000d2a0d7232 */ /* 0x000fe20000000000 */
[----:B------:R-:W-:Y:S01]  /*4cb0*/  LEA.HI.X.SX32 R9, R39, R22, 0x1, P1 ;  /* 0x0000001627097211 */ /* 0x000fe200008f0eff */
[----:B------:R-:W-:Y:S01]  /*4cc0*/  HFMA2 R46, R45, R10, R8 ;  /* 0x0000000a2d2e7231 */ /* 0x000fe20000000008 */
[----:B------:R-:W-:-:S02]  /*4cd0*/  LEA R8, P5, R18, c[0x0][0x188], 0x1 ;  /* 0x0000620012087a11 */ /* 0x000fc400078a08ff */
[-C--:B------:R-:W-:Y:S01]  /*4ce0*/  LEA.HI.X.SX32 R10, R35, R22.reuse, 0x1, P4 ;  /* 0x00000016230a7211 */ /* 0x080fe200020f0eff */
[----:B------:R-:W-:Y:S01]  /*4cf0*/  HFMA2.MMA R13, R49, R12, R13 ;  /* 0x0000000c310d7235 */ /* 0x000fe2000000000d */
[----:B------:R-:W-:Y:S01]  /*4d00*/  HFMA2 R46, R44, R11, R46 ;  /* 0x0000000b2c2e7231 */ /* 0x000fe2000000002e */
[----:B------:R-:W-:Y:S02]  /*4d10*/  LEA.HI.X R9, R18, c[0x0][0x18c], R9, 0x1, P5 ;  /* 0x0000630012097a11 */ /* 0x000fe400028f0c09 */
[----:B------:R-:W-:Y:S02]  /*4d20*/  LEA.HI.X.SX32 R11, R38, R22, 0x1, P2 ;  /* 0x00000016260b7211 */ /* 0x000fe400010f0eff */
[C---:B------:R-:W-:Y:S01]  /*4d30*/  LEA R12, P1, R16.reuse, c[0x0][0x188], 0x1 ;  /* 0x00006200100c7a11 */ /* 0x040fe200078208ff */
[----:B------:R-:W-:Y:S01]  /*4d40*/  HFMA2.MMA R14, R45, R14, R13 ;  /* 0x0000000e2d0e7235 */ /* 0x000fe2000000000d */
[----:B------:R-:W-:Y:S02]  /*4d50*/  LEA R18, P5, R17, c[0x0][0x188], 0x1 ;  /* 0x0000620011127a11 */ /* 0x000fe400078a08ff */
[----:B------:R-:W-:-:S02]  /*4d60*/  LEA.HI.X R13, R16, c[0x0][0x18c], R11, 0x1, P1 ;  /* 0x00006300100d7a11 */ /* 0x000fc400008f0c0b */
[----:B------:R-:W-:Y:S02]  /*4d70*/  LEA.HI.X R19, R17, c[0x0][0x18c], R10, 0x1, P5 ;  /* 0x0000630011137a11 */ /* 0x000fe400028f0c0a */
[----:B------:R-:W5:Y:S01]  /*4d80*/  LDG.E.128.CONSTANT R8, [R8.64] ;  /* 0x0000000c08087981 */ /* 0x000f62000c1e9d00 */
[----:B------:R-:W-:Y:S01]  /*4d90*/  BSSY B2, `(.L_x_18944) ;  /* 0x0000021000027945 */ /* 0x000fe20003800000 */
        /* <DEDUP_REMOVED lines=12> */
[----:B------:R-:W-:Y:S02]  /*4e60*/  SEL R17, R10, RZ, !P1 ;  /* 0x000000ff0a117207 */ /* 0x000fe40004800000 */
        /* <DEDUP_REMOVED lines=19> */
.L_x_18945:
[----:B------:R-:W-:Y:S05]  /*4fa0*/  BSYNC B2 ;  /* 0x0000000000027941 */ /* 0x000fea0003800000 */
.L_x_18944:
[----:B-----5:R-:W-:Y:S02]  /*4fb0*/  HMUL2 R16, R42, R9 ;  /* 0x000000092a107232 */ /* 0x020fe40000000000 */
[----:B------:R-:W-:Y:S02]  /*4fc0*/  HFMA2 R9, R44, R15, R14 ;  /* 0x0000000f2c097231 */ /* 0x000fe4000000000e */
[----:B------:R-:W5:Y:S01]  /*4fd0*/  LDG.E.128.CONSTANT R12, [R12.64] ;  /* 0x0000000c0c0c7981 */ /* 0x000f62000c1e9d00 */
[----:B------:R-:W-:Y:S01]  /*4fe0*/  BSSY B2, `(.L_x_18946) ;  /* 0x0000022000027945 */ /* 0x000fe20003800000 */
[----:B------:R-:W-:Y:S01]  /*4ff0*/  HFMA2.MMA R8, R49, R8, R16 ;  /* 0x0000000831087235 */ /* 0x000fe20000000010 */
        /* <DEDUP_REMOVED lines=32> */
.L_x_18947:
[----:B------:R-:W-:Y:S05]  /*5200*/  BSYNC B2 ;  /* 0x0000000000027941 */ /* 0x000fea0003800000 */
.L_x_18946:
[----:B------:R-:W-:Y:S01]  /*5210*/  HFMA2 R8, R45, R10, R8 ;  /* 0x0000000a2d087231 */ /* 0x000fe20000000008 */
[----:B------:R-:W-:Y:S01]  /*5220*/  LEA.HI.X.SX32 R10, R37, R22, 0x1, P3 ;  /* 0x00000016250a7211 */ /* 0x000fe200018f0eff */
[----:B------:R-:W5:Y:S01]  /*5230*/  LDG.E.128.CONSTANT R16, [R18.64] ;  /* 0x0000000c12107981 */ /* 0x000f62000c1e9d00 */
[C---:B------:R-:W-:Y:S01]  /*5240*/  LEA R22, P1, R21.reuse, c[0x0][0x188], 0x1 ;  /* 0x0000620015167a11 */ /* 0x040fe200078208ff */
[--C-:B01----:R-:W-:Y:S02]  /*5250*/  HADD2.F32 R55, -RZ, R20.reuse.H0_H0 ;  /* 0x20000014ff377230 */ /* 0x103fe40000004100 */
[----:B------:R-:W-:Y:S01]  /*5260*/  HADD2.F32 R20, -RZ, R20.H1_H1 ;  /* 0x30000014ff147230 */ /* 0x000fe20000004100 */
[----:B------:R-:W-:-:S04]  /*5270*/  LEA.HI.X R23, R21, c[0x0][0x18c], R10, 0x1, P1 ;  /* 0x0000630015177a11 */ /* 0x000fc800008f0c0a */
[----:B------:R-:W-:Y:S02]  /*5280*/  FADD.FTZ R55, R55, R20 ;  /* 0x0000001437377221 */ /* 0x000fe40000010000 */
[----:B------:R-:W5:Y:S02]  /*5290*/  LDG.E.128.CONSTANT R20, [R22.64] ;  /* 0x0000000c16147981 */ /* 0x000f64000c1e9d00 */
[----:B-----5:R-:W-:Y:S01]  /*52a0*/  HMUL2 R13, R42, R13 ;  /* 0x0000000d2a0d7232 */ /* 0x020fe20000000000 */
[----:B------:R-:W-:Y:S01]  /*52b0*/  BSSY B2, `(.L_x_18948) ;  /* 0x0000029000027945 */ /* 0x000fe20003800000 */
[----:B------:R-:W-:Y:S01]  /*52c0*/  HFMA2 R8, R44, R11, R8 ;  /* 0x0000000b2c087231 */ /* 0x000fe20000000008 */
[----:B------:R-:W-:Y:S01]  /*52d0*/  FADD.FTZ R32, R32, R55 ;  /* 0x0000003720207221 */ /* 0x000fe20000010000 */
[----:B------:R-:W-:Y:S02]  /*52e0*/  HADD2.F32 R10, -RZ, R43.H0_H0 ;  /* 0x2000002bff0a7230 */ /* 0x000fe40000004100 */
[----:B------:R-:W-:Y:S01]  /*52f0*/  HFMA2.MMA R13, R49, R12, R13 ;  /* 0x0000000c310d7235 */ /* 0x000fe2000000000d */
[----:B------:R-:W-:-:S02]  /*5300*/  HADD2.F32 R11, -RZ, R46.H0_H0 ;  /* 0x2000002eff0b7230 */ /* 0x000fc40000004100 */
[----:B------:R-:W-:Y:S02]  /*5310*/  HADD2.F32 R43, -RZ, R43.H1_H1 ;  /* 0x3000002bff2b7230 */ /* 0x000fe40000004100 */
[----:B------:R-:W-:Y:S01]  /*5320*/  HADD2.F32 R46, -RZ, R46.H1_H1 ;  /* 0x3000002eff2e7230 */ /* 0x000fe20000004100 */
[----:B------:R-:W-:Y:S01]  /*5330*/  HFMA2.MMA R14, R45, R14, R13 ;  /* 0x0000000e2d0e7235 */ /* 0x000fe2000000000d */
[----:B------:R-:W-:Y:S05]  /*5340*/  @P0 BRA `(.L_x_18949) ;  /* 0x000001f000000947 */ /* 0x000fea0003800000 */
[----:B------:R-:W-:-:S04]  /*5350*/  IADD3 R12, R34, 0x2, RZ ;  /* 0x00000002220c7810 */ /* 0x000fc80007ffe0ff */
[----:B------:R-:W-:Y:S02]  /*5360*/  ISETP.GE.AND P1, PT, R12, UR17, PT ;  /* 0x000000110c007c0c */ /* 0x000fe4000bf26270 */
[----:B------:R-:W-:-:S04]  /*5370*/  IADD3 R12, R34, 0x3, RZ ;  /* 0x00000003220c7810 */ /* 0x000fc80007ffe0ff */
[----:B------:R-:W-:Y:S02]  /*5380*/  ISETP.GE.AND P2, PT, R12, UR17, PT ;  /* 0x000000110c007c0c */ /* 0x000fe4000bf46270 */
[C---:B------:R-:W-:Y:S02]  /*5390*/  PRMT R12, R21.reuse, 0x7632, R12 ;  /* 0x00007632150c7816 */ /* 0x040fe4000000000c */
        /* <DEDUP_REMOVED lines=26> */
.L_x_18949:
[----:B------:R-:W-:Y:S05]  /*5540*/  BSYNC B2 ;  /* 0x0000000000027941 */ /* 0x000fea0003800000 */
.L_x_18948:
[----:B------:R-:W-:Y:S01]  /*5550*/  BSSY B2, `(.L_x_18950) ;  /* 0x0000022000027945 */ /* 0x000fe20003800000 */
[----:B------:R-:W-:Y:S01]  /*5560*/  HMUL2 R21, R42, R21 ;  /* 0x000000152a157232 */ /* 0x000fe20000000000 */
[----:B------:R-:W-:Y:S05]  /*5570*/  @P0 BRA `(.L_x_18951) ;  /* 0x000001f000000947 */ /* 0x000fea0003800000 */
[C---:B------:R-:W-:Y:S02]  /*5580*/  IADD3 R12, R34.reuse, 0x1, RZ ;  /* 0x00000001220c7810 */ /* 0x040fe40007ffe0ff */
[----:B------:R-:W-:Y:S02]  /*5590*/  ISETP.GE.AND P0, PT, R34, UR17, PT ;  /* 0x0000001122007c0c */ /* 0x000fe4000bf06270 */
[----:B------:R-:W-:Y:S02]  /*55a0*/  ISETP.GE.AND P1, PT, R12, UR17, PT ;  /* 0x000000110c007c0c */ /* 0x000fe4000bf26270 */
[C---:B------:R-:W-:Y:S02]  /*55b0*/  PRMT R12, R16.reuse, 0x7632, R12 ;  /* 0x00007632100c7816 */ /* 0x040fe4000000000c */
[----:B------:R-:W-:-:S02]  /*55c0*/  SEL R16, R16, RZ, !P0 ;  /* 0x000000ff10107207 */ /* 0x000fc40004000000 */
[----:B------:R-:W-:Y:S02]  /*55d0*/  SEL R13, R12, RZ, !P1 ;  /* 0x000000ff0c0d7207 */ /* 0x000fe40004800000 */
[----:B------:R-:W-:Y:S02]  /*55e0*/  IADD3 R12, R34, 0x2, RZ ;  /* 0x00000002220c7810 */ /* 0x000fe40007ffe0ff */
[----:B------:R-:W-:Y:S02]  /*55f0*/  PRMT R16, R16, 0x5410, R13 ;  /* 0x0000541010107816 */ /* 0x000fe4000000000d */
        /* <DEDUP_REMOVED lines=23> */
.L_x_18951:
[----:B------:R-:W-:Y:S05]  /*5770*/  BSYNC B2 ;  /* 0x0000000000027941 */ /* 0x000fea0003800000 */
.L_x_18950:
        /* <DEDUP_REMOVED lines=15> */
[----:B------:R-:W-:Y:S02]  /*5870*/  HADD2.F32 R10, -RZ, R14.H0_H0 ;  /* 0x2000000eff0a7230 */ /* 0x000fe40000004100 */
[----:B------:R-:W-:Y:S02]  /*5880*/  HFMA2 R22, R44, R23, R22 ;  /* 0x000000172c167231 */ /* 0x000fe40000000016 */
[----:B------:R-:W-:Y:S01]  /*5890*/  HFMA2.MMA R17, R44, R19, R17 ;  /* 0x000000132c117235 */ /* 0x000fe20000000011 */
[----:B------:R-:W-:-:S02]  /*58a0*/  HADD2.F32 R11, -RZ, R14.H1_H1 ;  /* 0x3000000eff0b7230 */ /* 0x000fc40000004100 */
[----:B------:R-:W-:Y:S02]  /*58b0*/  HADD2.F32 R8, -RZ, R8.H1_H1 ;  /* 0x30000008ff087230 */ /* 0x000fe40000004100 */
[--C-:B------:R-:W-:Y:S01]  /*58c0*/  HADD2.F32 R12, -RZ, R22.reuse.H0_H0 ;  /* 0x20000016ff0c7230 */ /* 0x100fe20000004100 */
[----:B------:R-:W-:Y:S01]  /*58d0*/  FADD.FTZ R10, R10, R11 ;  /* 0x0000000b0a0a7221 */ /* 0x000fe20000010000 */
[----:B------:R-:W-:Y:S01]  /*58e0*/  HADD2.F32 R13, -RZ, R22.H1_H1 ;  /* 0x30000016ff0d7230 */ /* 0x000fe20000004100 */
        /* <DEDUP_REMOVED lines=9> */
.L_x_18935:
[----:B------:R-:W-:Y:S05]  /*5980*/  BSYNC B0 ;  /* 0x0000000000007941 */ /* 0x000fea0003800000 */
.L_x_18934:
[----:B------:R-:W-:Y:S02]  /*5990*/  IADD3 R47, R47, 0x4, RZ ;  /* 0x000000042f2f7810 */ /* 0x000fe40007ffe0ff */
[----:B------:R-:W-:Y:S02]  /*59a0*/  IADD3 R6, P1, R6, 0x10, RZ ;  /* 0x0000001006067810 */ /* 0x000fe40007f3e0ff */
[----:B------:R-:W-:-:S02]  /*59b0*/  ISETP.GE.AND P0, PT, R47, UR4, PT ;  /* 0x000000042f007c0c */ /* 0x000fc4000bf06270 */
[----:B------:R-:W-:Y:S01]  /*59c0*/  IADD3 R34, R34, 0x80, RZ ;  /* 0x0000008022227810 */ /* 0x000fe20007ffe0ff */
[----:B------:R-:W-:Y:S01]  /*59d0*/  IMAD.X R7, RZ, RZ, R7, P1 ;  /* 0x000000ffff077224 */ /* 0x000fe200008e0607 */
[----:B------:R-:W-:Y:S02]  /*59e0*/  IADD3 R33, R33, 0x200, RZ ;  /* 0x0000020021217810 */ /* 0x000fe40007ffe0ff */
[----:B------:R-:W-:-:S07]  /*59f0*/  IADD3 R51, R51, 0x80, RZ ;  /* 0x0000008033337810 */ /* 0x000fce0007ffe0ff */
[----:B------:R-:W-:Y:S01]  /*5a00*/  @P0 CALL.REL.NOINC `(.L_x_18933) ;  /* 0x0000001000000944 */ /* 0x000fe20003c00000 */
[----:B------:R-:W-:Y:S05]  /*5a10*/  BRA `(.L_x_18952) ;  /* 0xffffe49000007947 */ /* 0x000fea000383ffff */
.L_x_18933:
[----:B------:R-:W-:Y:S05]  /*5a20*/  BSYNC B1 ;  /* 0x0000000000017941 */ /* 0x000fea0003800000 */
.L_x_18931:
[----:B------:R-:W1:Y:S01]  /*5a30*/  SHFL.BFLY PT, R0, R31, 0x2, 0x1f ;  /* 0x0c401f001f007f89 */ /* 0x000e6200000e0000 */
[----:B------:R-:W-:Y:S03]  /*5a40*/  BSSY B0, `(.L_x_18953) ;  /* 0x000004f000007945 */ /* 0x000fe60003800000 */
[----:B------:R-:W2:Y:S04]  /*5a50*/  SHFL.BFLY PT, R5, R30, 0x2, 0x1f ;  /* 0x0c401f001e057f89 */ /* 0x000ea800000e0000 */
[----:B0-----:R-:W0:Y:S04]  /*5a60*/  S2R R10, SR_TID.X ;  /* 0x00000000000a7919 */ /* 0x001e280000002100 */
[----:B------:R-:W3:Y:S04]  /*5a70*/  SHFL.BFLY PT, R7, R24, 0x2, 0x1f ;  /* 0x0c401f0018077f89 */ /* 0x000ee800000e0000 */
[----:B------:R-:W4:Y:S04]  /*5a80*/  SHFL.BFLY PT, R3, R32, 0x2, 0x1f ;  /* 0x0c401f0020037f89 */ /* 0x000f2800000e0000 */
[----:B------:R-:W4:Y:S04]  /*5a90*/  SHFL.BFLY PT, R2, R29, 0x2, 0x1f ;  /* 0x0c401f001d027f89 */ /* 0x000f2800000e0000 */
[----:B------:R-:W4:Y:S01]  /*5aa0*/  SHFL.BFLY PT, R12, R25, 0x2, 0x1f ;  /* 0x0c401f00190c7f89 */ /* 0x000f2200000e0000 */
[----:B-1----:R-:W-:-:S03]  /*5ab0*/  FADD.FTZ R0, R0, R31 ;  /* 0x0000001f00007221 */ /* 0x002fc60000010000 */
[----:B------:R-:W1:Y:S01]  /*5ac0*/  SHFL.BFLY PT, R9, R26, 0x2, 0x1f ;  /* 0x0c401f001a097f89 */ /* 0x000e6200000e0000 */
[----:B--2---:R-:W-:-:S03]  /*5ad0*/  FADD.FTZ R4, R5, R30 ;  /* 0x0000001e05047221 */ /* 0x004fc60000010000 */
[----:B------:R-:W2:Y:S01]  /*5ae0*/  SHFL.BFLY PT, R14, R27, 0x2, 0x1f ;  /* 0x0c401f001b0e7f89 */ /* 0x000ea200000e0000 */
[----:B0-----:R-:W-:Y:S02]  /*5af0*/  SHF.R.S32.HI R11, RZ, 0x1f, R10 ;  /* 0x0000001fff0b7819 */ /* 0x001fe4000001140a */
[----:B------:R-:W-:Y:S01]  /*5b00*/  IADD3 R18, R10, 0x1f, RZ ;  /* 0x0000001f0a127810 */ /* 0x000fe20007ffe0ff */
[----:B---3--:R-:W-:Y:S01]  /*5b10*/  FADD.FTZ R8, R7, R24 ;  /* 0x0000001807087221 */ /* 0x008fe20000010000 */
[----:B------:R-:W0:Y:S01]  /*5b20*/  SHFL.BFLY PT, R5, R0, 0x1, 0x1f ;  /* 0x0c201f0000057f89 */ /* 0x000e2200000e0000 */
[----:B------:R-:W-:Y:S01]  /*5b30*/  LEA.HI R19, R11, R10, RZ, 0x5 ;  /* 0x0000000a0b137211 */ /* 0x000fe200078f28ff */
[----:B----4-:R-:W-:Y:S02]  /*5b40*/  FADD.FTZ R3, R3, R32 ;  /* 0x0000002003037221 */ /* 0x010fe40000010000 */
[----:B------:R-:W3:Y:S01]  /*5b50*/  SHFL.BFLY PT, R7, R4, 0x1, 0x1f ;  /* 0x0c201f0004077f89 */ /* 0x000ee200000e0000 */
[----:B------:R-:W-:Y:S01]  /*5b60*/  LOP3.LUT R21, R19, 0xffffffe0, RZ, 0xc0, !PT ;  /* 0xffffffe013157812 */ /* 0x000fe200078ec0ff */
[----:B------:R-:W-:-:S02]  /*5b70*/  FADD.FTZ R6, R2, R29 ;  /* 0x0000001d02067221 */ /* 0x000fc40000010000 */
[----:B------:R-:W4:Y:S04]  /*5b80*/  SHFL.BFLY PT, R11, R8, 0x1, 0x1f ;  /* 0x0c201f00080b7f89 */ /* 0x000f2800000e0000 */
[----:B------:R-:W-:Y:S01]  /*5b90*/  BAR.SYNC.DEFER_BLOCKING 0x0 ;  /* 0x0000000000007b1d */ /* 0x000fe20000010000 */
[----:B------:R-:W-:Y:S01]  /*5ba0*/  FADD.FTZ R12, R12, R25 ;  /* 0x000000190c0c7221 */ /* 0x000fe20000010000 */
[----:B------:R-:W-:Y:S01]  /*5bb0*/  ISETP.GT.U32.AND P3, PT, R18, 0x3e, PT ;  /* 0x0000003e1200780c */ /* 0x000fe20003f64070 */
[----:B-1----:R-:W-:Y:S02]  /*5bc0*/  FADD.FTZ R26, R9, R26 ;  /* 0x0000001a091a7221 */ /* 0x002fe40000010000 */
[----:B------:R-:W-:Y:S01]  /*5bd0*/  IMAD.IADD R21, R10, 0x1, -R21 ;  /* 0x000000010a157824 */ /* 0x000fe200078e0a15 */
[----:B------:R-:W1:Y:S01]  /*5be0*/  SHFL.BFLY PT, R2, R3, 0x1, 0x1f ;  /* 0x0c201f0003027f89 */ /* 0x000e6200000e0000 */
[----:B--2---:R-:W-:-:S03]  /*5bf0*/  FADD.FTZ R14, R14, R27 ;  /* 0x0000001b0e0e7221 */ /* 0x004fc60000010000 */
[----:B------:R-:W2:Y:S01]  /*5c00*/  SHFL.BFLY PT, R9, R6, 0x1, 0x1f ;  /* 0x0c201f0006097f89 */ /* 0x000ea200000e0000 */
[----:B------:R-:W-:Y:S01]  /*5c10*/  LOP3.LUT R16, R21, 0x3, RZ, 0xc0, !PT ;  /* 0x0000000315107812 */ /* 0x000fe200078ec0ff */
[----:B0-----:R-:W-:Y:S01]  /*5c20*/  FADD.FTZ R5, R0, R5 ;  /* 0x0000000500057221 */ /* 0x001fe20000010000 */
[----:B------:R-:W-:Y:S01]  /*5c30*/  SHF.R.S32.HI R18, RZ, 0x1f, R21 ;  /* 0x0000001fff127819 */ /* 0x000fe20000011415 */
[----:B------:R-:W0:Y:S01]  /*5c40*/  SHFL.BFLY PT, R13, R12, 0x1, 0x1f ;  /* 0x0c201f000c0d7f89 */ /* 0x000e2200000e0000 */
[----:B------:R-:W-:Y:S01]  /*5c50*/  ISETP.NE.AND P2, PT, R16, RZ, PT ;  /* 0x000000ff1000720c */ /* 0x000fe20003f45270 */
[----:B---3--:R-:W-:Y:S01]  /*5c60*/  FADD.FTZ R0, R4, R7 ;  /* 0x0000000704007221 */ /* 0x008fe20000010000 */
[----:B------:R-:W-:Y:S01]  /*5c70*/  LOP3.LUT R16, R10, 0xffffffc0, RZ, 0xc0, !PT ;  /* 0xffffffc00a107812 */ /* 0x000fe200078ec0ff */
[----:B------:R-:W3:Y:S01]  /*5c80*/  SHFL.BFLY PT, R15, R26, 0x1, 0x1f ;  /* 0x0c201f001a0f7f89 */ /* 0x000ee200000e0000 */
[----:B------:R-:W-:Y:S01]  /*5c90*/  LEA.HI R18, R18, R21, RZ, 0x2 ;  /* 0x0000001512127211 */ /* 0x000fe200078f10ff */
[----:B----4-:R-:W-:Y:S01]  /*5ca0*/  FADD.FTZ R4, R8, R11 ;  /* 0x0000000b08047221 */ /* 0x010fe20000010000 */
[----:B------:R-:W-:Y:S01]  /*5cb0*/  ISETP.NE.OR P5, PT, R16, 0x40, P2 ;  /* 0x000000401000780c */ /* 0x000fe200017a5670 */
[----:B------:R-:W4:Y:S01]  /*5cc0*/  SHFL.BFLY PT, R17, R14, 0x1, 0x1f ;  /* 0x0c201f000e117f89 */ /* 0x000f2200000e0000 */
[----:B------:R-:W-:-:S02]  /*5cd0*/  ISETP.GT.OR P0, PT, R10, 0x3f, P2 ;  /* 0x0000003f0a00780c */ /* 0x000fc40001704670 */
[----:B------:R-:W-:Y:S02]  /*5ce0*/  SHF.R.S32.HI R11, RZ, 0x5, R19 ;  /* 0x00000005ff0b7819 */ /* 0x000fe40000011413 */
[----:B------:R-:W-:Y:S02]  /*5cf0*/  SHF.R.S32.HI R8, RZ, 0x2, R18 ;  /* 0x00000002ff087819 */ /* 0x000fe40000011412 */
[----:B------:R-:W-:Y:S01]  /*5d00*/  ISETP.GT.OR P1, PT, R10, 0x1f, P2 ;  /* 0x0000001f0a00780c */ /* 0x000fe20001724670 */
[----:B-1----:R-:W-:Y:S02]  /*5d10*/  FADD.FTZ R2, R3, R2 ;  /* 0x0000000203027221 */ /* 0x002fe40000010000 */
[----:B------:R-:W-:Y:S02]  /*5d20*/  IMAD R11, R11, 0x40, R8 ;  /* 0x000000400b0b7824 */ /* 0x000fe400078e0208 */
[----:B--2---:R-:W-:-:S03]  /*5d30*/  FADD.FTZ R3, R6, R9 ;  /* 0x0000000906037221 */ /* 0x004fc60000010000 */
[----:B------:R1:W-:Y:S01]  /*5d40*/  @!P5 STS [R11.X4+-0x160], R2 ;  /* 0xfffea0020b00d388 */ /* 0x0003e20000004800 */
[----:B0-----:R-:W-:Y:S01]  /*5d50*/  FADD.FTZ R7, R12, R13 ;  /* 0x0000000d0c077221 */ /* 0x001fe20000010000 */
[----:B------:R-:W-:Y:S02]  /*5d60*/  LOP3.LUT R12, R10, 0xffffffe0, RZ, 0xc0, !PT ;  /* 0xffffffe00a0c7812 */ /* 0x000fe400078ec0ff */
[----:B------:R1:W-:Y:S01]  /*5d70*/  @!P5 STS [R11.X4+-0x140], R5 ;  /* 0xfffec0050b00d388 */ /* 0x0003e20000004800 */
[----:B---3--:R-:W-:Y:S01]  /*5d80*/  FADD.FTZ R6, R26, R15 ;  /* 0x0000000f1a067221 */ /* 0x008fe20000010000 */
[----:B------:R-:W-:Y:S02]  /*5d90*/  ISETP.NE.OR P4, PT, R12, 0x20, P2 ;  /* 0x000000200c00780c */ /* 0x000fe40001785670 */
[----:B------:R1:W-:Y:S01]  /*5da0*/  @!P5 STS [R11.X4+-0x120], R0 ;  /* 0xfffee0000b00d388 */ /* 0x0003e20000004800 */
[----:B----4-:R-:W-:-:S03]  /*5db0*/  FADD.FTZ R9, R14, R17 ;  /* 0x000000110e097221 */ /* 0x010fc60000010000 */
[----:B------:R1:W-:Y:S04]  /*5dc0*/  @!P5 STS [R11.X4+-0x100], R3 ;  /* 0xffff00030b00d388 */ /* 0x0003e80000004800 */
        /* <DEDUP_REMOVED lines=22> */
.L_x_18954:
[----:B-1----:R-:W-:Y:S05]  /*5f30*/  BSYNC B0 ;  /* 0x0000000000007941 */ /* 0x002fea0003800000 */
.L_x_18953:
        /* <DEDUP_REMOVED lines=28> */
.L_x_18956:
[----:B0-----:R-:W-:Y:S05]  /*6100*/  BSYNC B0 ;  /* 0x0000000000007941 */ /* 0x001fea0003800000 */
.L_x_18955:
        /* <DEDUP_REMOVED lines=60> */
[----:B------:R-:W-:Y:S01]  /*64d0*/  LEA R22, P1, R23, c[0x0][0x170], 0x1 ;  /* 0x00005c0017167a11 */ /* 0x000fe200078208ff */
[----:B------:R-:W-:Y:S01]  /*64e0*/  STG.E.U16 [R12.64], R3 ;  /* 0x000000030c007986 */ /* 0x000fe2000c10150c */
[----:B------:R-:W-:-:S02]  /*64f0*/  LEA.HI.X R25, R5, c[0x0][0x174], R8, 0x1, P2 ;  /* 0x00005d0005197a11 */ /* 0x000fc400010f0c08 */
[----:B------:R-:W-:Y:S01]  /*6500*/  PRMT R8, R0, 0x7632, R8 ;  /* 0x0000763200087816 */ /* 0x000fe20000000008 */
[----:B------:R-:W-:Y:S01]  /*6510*/  STG.E.U16 [R14.64], R0 ;  /* 0x000000000e007986 */ /* 0x000fe2000c10150c */
[----:B------:R-:W-:Y:S02]  /*6520*/  F2FP.PACK_AB R6, R9, R6 ;  /* 0x000000060906723e */ /* 0x000fe400000000ff */
[----:B------:R-:W-:Y:S01]  /*6530*/  PRMT R5, R4, 0x7632, R5 ;  /* 0x0000763204057816 */ /* 0x000fe20000000005 */
[----:B------:R-:W-:Y:S01]  /*6540*/  STG.E.U16 [R16.64], R8 ;  /* 0x0000000810007986 */ /* 0x000fe2000c10150c */
[----:B------:R-:W-:Y:S02]  /*6550*/  LEA.HI.X R23, R23, c[0x0][0x174], R26, 0x1, P1 ;  /* 0x00005d0017177a11 */ /* 0x000fe400008f0c1a */
[----:B0-----:R-:W-:Y:S01]  /*6560*/  PRMT R2, R6, 0x7632, R2 ;  /* 0x0000763206027816 */ /* 0x001fe20000000002 */
[----:B------:R-:W-:Y:S04]  /*6570*/  STG.E.U16 [R18.64], R4 ;  /* 0x0000000412007986 */ /* 0x000fe8000c10150c */
[----:B------:R-:W-:Y:S04]  /*6580*/  STG.E.U16 [R20.64], R5 ;  /* 0x0000000514007986 */ /* 0x000fe8000c10150c */
[----:B------:R-:W-:Y:S04]  /*6590*/  STG.E.U16 [R22.64], R6 ;  /* 0x0000000616007986 */ /* 0x000fe8000c10150c */
[----:B------:R-:W-:Y:S01]  /*65a0*/  STG.E.U16 [R24.64], R2 ;  /* 0x0000000218007986 */ /* 0x000fe2000c10150c */
[----:B------:R-:W-:Y:S05]  /*65b0*/  EXIT ;  /* 0x000000000000794d */ /* 0x000fea0003800000 */
.L_x_18957:
        /* <DEDUP_REMOVED lines=12> */
.L_x_25496:


//--------------------- .text._ZN4vllm25paged_attention_v2_kernelIttLi32ELi32ELi128ELNS_18Fp8KVCacheDataTypeE0ELb1ELi512EEEvPfS2_PT_PKS3_PKT0_S9_ifPKiSB_iPKfiiiSD_SD_iiiii --------------------------
	.section	.text._ZN4vllm25paged_attention_v2_kernelIttLi32ELi32ELi128ELNS_18Fp8KVCacheDataTypeE0ELb1ELi512EEEvPfS2_PT_PKS3_PKT0_S9_ifPKiSB_iPKfiiiSD_SD_iiiii,"ax",@progbits
	.sectioninfo	@"SHI_REGISTERS=60"
	.align	128
        .global         _ZN4vllm25paged_attention_v2_kernelIttLi32ELi32ELi128ELNS_18Fp8KVCacheDataTypeE0ELb1ELi512EEEvPfS2_PT_PKS3_PKT0_S9_ifPKiSB_iPKfiiiSD_SD_iiiii
        .type           _ZN4vllm25paged_attention_v2_kernelIttLi32ELi32ELi128ELNS_18Fp8KVCacheDataTypeE0ELb1ELi512EEEvPfS2_PT_PKS3_PKT0_S9_ifPKiSB_iPKfiiiSD_SD_iiiii,@function
        .size           _ZN4vllm25paged_attention_v2_kernelIttLi32ELi32ELi128ELNS_18Fp8KVCacheDataTypeE0ELb1ELi512EEEvPfS2_PT_PKS3_PKT0_S9_ifPKiSB_iPKfiiiSD_SD_iiiii,(.L_x_25497 - _ZN4vllm25paged_attention_v2_kernelIttLi32ELi32ELi128ELNS_18Fp8KVCacheDataTypeE0ELb1ELi512EEEvPfS2_PT_PKS3_PKT0_S9_ifPKiSB_iPKfiiiSD_SD_iiiii)
        .other          _ZN4vllm25paged_attention_v2_kernelIttLi32ELi32ELi128ELNS_18Fp8KVCacheDataTypeE0ELb1ELi512EEEvPfS2_PT_PKS3_PKT0_S9_ifPKiSB_iPKfiiiSD_SD_iiiii,@"STO_CUDA_ENTRY STV_DEFAULT"
_ZN4vllm25paged_attention_v2_kernelIttLi32ELi32ELi128ELNS_18Fp8KVCacheDataTypeE0ELb1ELi512EEEvPfS2_PT_PKS3_PKT0_S9_ifPKiSB_iPKfiiiSD_SD_iiiii:
.text._ZN4vllm25paged_attention_v2_kernelIttLi32ELi32ELi128ELNS_18Fp8KVCacheDataTypeE0ELb1ELi512EEEvPfS2_PT_PKS3_PKT0_S9_ifPKiSB_iPKfiiiSD_SD_iiiii:
        /* <DEDUP_REMOVED lines=22> */
[----:B------:R-:W-:Y:S03]  /*0160*/  BSSY B0, `(.L_x_18958) ;  /* 0x000007b000007945 */ /* 0x000fe60003800000 */
[----:B------:R-:W-:Y:S01]  /*0170*/  USHF.R.S32.HI UR5, URZ, 0x1f, UR4 ;  /* 0x0000001f3f057899 */ /* 0x000fe20008011404 */
[----:B-1----:R-:W-:-:S03]  /*0180*/  IADD3 R6, R3, 0xffffffe, RZ ;  /* 0x0ffffffe03067810 */ /* 0x002fc60007ffe0ff */
[----:B------:R-:W-:Y:S01]  /*0190*/  ULEA.HI UR5, UR5, UR4, URZ, 0x5 ;  /* 0x0000000405057291 */ /* 0x000fe2000f8f283f */
[----:B------:R1:W2:Y:S01]  /*01a0*/  F2I.FTZ.U32.TRUNC.NTZ R7, R6 ;  /* 0x0000000600077305 */ /* 0x0002a2000021f000 */
[----:B0-----:R-:W-:Y:S01]  /*01b0*/  IABS R4, c[0x0][0xc] ;  /* 0x0000030000047a13 */ /* 0x001fe20000000000 */
[----:B------:R-:W-:Y:S01]  /*01c0*/  IMAD.MOV.U32 R5, RZ, RZ, c[0x0][0xc] ;  /* 0x00000300ff057624 */ /* 0x000fe200078e00ff */
        /* <DEDUP_REMOVED lines=71> */
[C---:B------:R-:W-:Y:S02]  /*0640*/  IMAD.SHL.U32 R8, R3.reuse, 0x8, RZ ;  /* 0x0000000803087824 */ /* 0x040fe400078e00ff */
[----:B------:R-:W-:Y:S02]  /*0650*/  IMAD.SHL.U32 R14, R3, 0x10, RZ ;  /* 0x00000010030e7824 */ /* 0x000fe400078e00ff */
[----:B------:R-:W-:Y:S01]  /*0660*/  IMAD.MOV.U32 R12, RZ, RZ, R3 ;  /* 0x000000ffff0c7224 */ /* 0x000fe200078e0003 */
[----:B------:R-:W-:Y:S02]  /*0670*/  IADD3 R18, P0, P2, R8, R4, R13 ;  /* 0x0000000408127210 */ /* 0x000fe40007a1e00d */
[----:B------:R-:W-:Y:S02]  /*0680*/  SHF.R.S32.HI R8, RZ, 0x1f, R8 ;  /* 0x0000001fff087819 */ /* 0x000fe40000011408 */
[----:B------:R-:W-:Y:S02]  /*0690*/  LEA R17, P3, R18, c[0x0][0x178], 0x1 ;  /* 0x00005e0012117a11 */ /* 0x000fe400078608ff */
[----:B------:R-:W-:-:S04]  /*06a0*/  IADD3.X R9, R8, R15, R16, P0, P2 ;  /* 0x0000000f08097210 */ /* 0x000fc800007e4410 */
[----:B------:R-:W-:-:S03]  /*06b0*/  LEA.HI.X R18, R18, c[0x0][0x17c], R9, 0x1, P3 ;  /* 0x00005f0012127a11 */ /* 0x000fc600018f0c09 */
.L_x_18962:
        /* <DEDUP_REMOVED lines=11> */
.L_x_18961:
[----:B------:R-:W-:Y:S05]  /*0770*/  BSYNC B1 ;  /* 0x0000000000017941 */ /* 0x000fea0003800000 */
.L_x_18960:
        /* <DEDUP_REMOVED lines=8> */
.L_x_18963:
        /* <DEDUP_REMOVED lines=17> */
.L_x_18959:
[----:B------:R-:W-:Y:S05]  /*0910*/  BSYNC B0 ;  /* 0x0000000000007941 */ /* 0x000fea0003800000 */
.L_x_18958:
[----:B------:R-:W-:Y:S01]  /*0920*/  IABS R4, c[0x0][0x1e4] ;  /* 0x0000790000047a13 */ /* 0x000fe20000000000 */
[----:B------:R-:W-:Y:S01]  /*0930*/  UIADD3 UR7, UR10, -0x1, URZ ;  /* 0xffffffff0a077890 */ /* 0x000fe2000fffe03f */
[----:B------:R-:W-:Y:S01]  /*0940*/  IMAD R52, R0, c[0x0][0x1a8], RZ ;  /* 0x00006a0000347a24 */ /* 0x000fe200078e02ff */
[----:B------:R-:W-:Y:S01]  /*0950*/  ULDC UR8, c[0x0][0x1e4] ;  /* 0x0000790000087ab9 */ /* 0x000fe20000000800 */
[----:B------:R-:W0:Y:S01]  /*0960*/  I2F.RP R6, R4 ;  /* 0x0000000400067306 */ /* 0x000e220000209400 */
[----:B------:R-:W-:Y:S01]  /*0970*/  BAR.SYNC.DEFER_BLOCKING 0x0 ;  /* 0x0000000000007b1d */ /* 0x000fe20000010000 */
[----:B------:R-:W-:Y:S01]  /*0980*/  IMAD.MOV.U32 R50, RZ, RZ, -0x800001 ;  /* 0xff7fffffff327424 */ /* 0x000fe200078e00ff */
[----:B------:R-:W-:Y:S01]  /*0990*/  SHF.R.S32.HI R40, RZ, 0x1f, R52 ;  /* 0x0000001fff287819 */ /* 0x000fe20000011434 */
[----:B------:R-:W-:Y:S01]  /*09a0*/  IMAD.U32 R12, RZ, RZ, UR7 ;  /* 0x00000007ff0c7e24 */ /* 0x000fe2000f8e00ff */
[----:B------:R-:W-:Y:S01]  /*09b0*/  ULOP3.LUT UR7, UR7, UR8, URZ, 0x3c, !UPT ;  /* 0x0000000807077292 */ /* 0x000fe2000f8e3c3f */
[----:B------:R-:W-:Y:S01]  /*09c0*/  IMAD.MOV.U32 R51, RZ, RZ, R4 ;  /* 0x000000ffff337224 */ /* 0x000fe200078e0004 */
[----:B------:R-:W-:Y:S02]  /*09d0*/  BSSY B0, `(.L_x_18964) ;  /* 0x00000f0000007945 */ /* 0x000fe40003800000 */
[----:B------:R-:W-:-:S02]  /*09e0*/  IABS R12, R12 ;  /* 0x0000000c000c7213 */ /* 0x000fc40000000000 */
[----:B------:R-:W-:Y:S01]  /*09f0*/  ISETP.LE.AND P2, PT, RZ, UR7, PT ;  /* 0x00000007ff007c0c */ /* 0x000fe2000bf43270 */
        /* <DEDUP_REMOVED lines=23> */
[----:B------:R-:W-:Y:S02]  /*0b70*/  IMAD.U32 R9, RZ, RZ, UR11 ;  /* 0x0000000bff097e24 */ /* 0x000fe4000f8e00ff */
[----:B------:R-:W-:Y:S02]  /*0b80*/  @P3 IMAD R8, R6, c[0x0][0x1e8], RZ ;  /* 0x00007a0006083a24 */ /* 0x000fe400078e02ff */
[----:B------:R-:W-:Y:S01]  /*0b90*/  IMAD R5, R9, 0x10, R36 ;  /* 0x0000001009057824 */ /* 0x000fe200078e0224 */
[----:B------:R-:W-:Y:S02]  /*0ba0*/  @P0 IADD3 R37, R37, 0x1, RZ ;  /* 0x0000000125250810 */ /* 0x000fe40007ffe0ff */
[----:B------:R-:W-:Y:S02]  /*0bb0*/  IADD3 R6, R8, 0x1, RZ ;  /* 0x0000000108067810 */ /* 0x000fe40007ffe0ff */
[----:B------:R-:W-:Y:S01]  /*0bc0*/  ISETP.GE.AND P0, PT, R5, UR4, PT ;  /* 0x0000000405007c0c */ /* 0x000fe2000bf06270 */
[----:B------:R-:W-:Y:S01]  /*0bd0*/  @!P2 IMAD.MOV R37, RZ, RZ, -R37 ;  /* 0x000000ffff25a224 */ /* 0x000fe200078e0a25 */
[----:B------:R-:W-:-:S11]  /*0be0*/  @!P1 LOP3.LUT R37, RZ, c[0x0][0x1e4], RZ, 0x33, !PT ;  /* 0x00007900ff259a12 */ /* 0x000fd600078e33ff */
[----:B------:R-:W-:Y:S05]  /*0bf0*/  @P0 BRA `(.L_x_18965) ;  /* 0x00000cd000000947 */ /* 0x000fea0003800000 */
[----:B------:R-:W-:Y:S01]  /*0c00*/  IMAD R4, R39, c[0x0][0x1c0], RZ ;  /* 0x0000700027047a24 */ /* 0x000fe200078e02ff */
[----:B------:R-:W-:Y:S01]  /*0c10*/  IADD3 R43, P1, R52, R5, RZ ;  /* 0x00000005342b7210 */ /* 0x000fe20007f3e0ff */
[----:B------:R-:W-:Y:S01]  /*0c20*/  IMAD.SHL.U32 R57, R7, 0x8, RZ ;  /* 0x0000000807397824 */ /* 0x000fe200078e00ff */
[----:B------:R-:W-:Y:S01]  /*0c30*/  IADD3 R41, R37, -c[0x0][0x1dc], RZ ;  /* 0x8000770025297a10 */ /* 0x000fe20007ffe0ff */
[----:B------:R-:W-:Y:S01]  /*0c40*/  IMAD R47, R36, 0x20, R7 ;  /* 0x00000020242f7824 */ /* 0x000fe200078e0207 */
[----:B------:R-:W-:Y:S01]  /*0c50*/  LEA.HI.X.SX32 R8, R5, R40, 0x1, P1 ;  /* 0x0000002805087211 */ /* 0x000fe200008f0eff */
[----:B------:R-:W-:Y:S01]  /*0c60*/  IMAD.MOV.U32 R48, RZ, RZ, c[0x0][0x1bc] ;  /* 0x00006f00ff307624 */ /* 0x000fe200078e00ff */
[----:B------:R-:W-:Y:S01]  /*0c70*/  SHF.R.S32.HI R9, RZ, 0x1f, R57 ;  /* 0x0000001fff097819 */ /* 0x000fe20000011439 */
[----:B------:R-:W-:Y:S01]  /*0c80*/  IMAD.MOV.U32 R50, RZ, RZ, -0x800001 ;  /* 0xff7fffffff327424 */ /* 0x000fe200078e00ff */
[----:B------:R-:W-:Y:S01]  /*0c90*/  IADD3 R56, P0, R4, R57, RZ ;  /* 0x0000003904387210 */ /* 0x000fe20007f1e0ff */
[----:B------:R-:W-:Y:S01]  /*0ca0*/  IMAD.MOV.U32 R46, RZ, RZ, R5 ;  /* 0x000000ffff2e7224 */ /* 0x000fe200078e0005 */
[----:B------:R-:W-:-:S02]  /*0cb0*/  LEA R42, P1, R43, c[0x0][0x198], 0x2 ;  /* 0x000066002b2a7a11 */ /* 0x000fc400078210ff */
[----:B------:R-:W-:Y:S01]  /*0cc0*/  LEA.HI.X.SX32 R57, R4, R9, 0x1, P0 ;  /* 0x0000000904397211 */ /* 0x000fe200000f0eff */
[----:B------:R-:W-:Y:S01]  /*0cd0*/  IMAD.U32 R4, RZ, RZ, UR10 ;  /* 0x0000000aff047e24 */ /* 0x000fe2000f8e00ff */
[----:B------:R-:W-:Y:S02]  /*0ce0*/  IADD3 R45, R47, UR9, RZ ;  /* 0x000000092f2d7c10 */ /* 0x000fe4000fffe0ff */
[----:B------:R-:W-:Y:S02]  /*0cf0*/  LEA.HI.X R43, R43, c[0x0][0x19c], R8, 0x2, P1 ;  /* 0x000067002b2b7a11 */ /* 0x000fe400008f1408 */
[----:B------:R-:W-:Y:S02]  /*0d00*/  LEA R44, R36, UR9, 0x5 ;  /* 0x00000009242c7c11 */ /* 0x000fe4000f8e28ff */
[----:B------:R-:W-:Y:S02]  /*0d10*/  LEA R47, R47, 0x60, 0x2 ;  /* 0x000000602f2f7811 */ /* 0x000fe400078e10ff */
[----:B------:R-:W-:-:S02]  /*0d20*/  SHF.R.S32.HI R48, RZ, 0x1f, R48 ;  /* 0x0000001fff307819 */ /* 0x000fc40000011430 */
[----:B------:R-:W-:Y:S02]  /*0d30*/  IADD3 R49, -R4, 0x1, R45 ;  /* 0x0000000104317810 */ /* 0x000fe40007ffe12d */
.L_x_18969:
        /* <DEDUP_REMOVED lines=55> */
[----:B0-----:R-:W-:Y:S02]  /*10b0*/  HADD2.F32 R24, -RZ, R16.H0_H0 ;  /* 0x20000010ff187230 */ /* 0x001fe40000004100 */
[----:B-1----:R-:W-:Y:S01]  /*10c0*/  HADD2.F32 R54, -RZ, R20.H0_H0 ;  /* 0x20000014ff367230 */ /* 0x002fe20000004100 */
[----:B------:R0:W4:Y:S01]  /*10d0*/  LDG.E.128.CONSTANT R28, [R32.64+0x600] ;  /* 0x0006000c201c7981 */ /* 0x000122000c1e9d00 */
[----:B------:R-:W-:Y:S02]  /*10e0*/  HADD2.F32 R16, -RZ, R16.H1_H1 ;  /* 0x30000010ff107230 */ /* 0x000fe40000004100 */
[----:B------:R-:W-:-:S02]  /*10f0*/  HADD2.F32 R35, -RZ, R20.H1_H1 ;  /* 0x30000014ff237230 */ /* 0x000fc40000004100 */
[----:B--2---:R-:W-:Y:S02]  /*1100*/  HADD2.F32 R25, -RZ, R8.H0_H0 ;  /* 0x20000008ff197230 */ /* 0x004fe40000004100 */
[----:B------:R-:W-:-:S03]  /*1110*/  HADD2.F32 R27, -RZ, R9.H0_H0 ;  /* 0x20000009ff1b7230 */ /* 0x000fc60000004100 */
[----:B------:R-:W-:Y:S01]  /*1120*/  FMUL.FTZ R24, R24, R25 ;  /* 0x0000001918187220 */ /* 0x000fe20000410000 */
[----:B---3--:R-:W-:-:S05]  /*1130*/  HADD2.F32 R25, -RZ, R12.H0_H0 ;  /* 0x2000000cff197230 */ /* 0x008fca0000004100 */
[----:B------:R-:W-:Y:S01]  /*1140*/  FFMA.FTZ R54, R54, R25, R24 ;  /* 0x0000001936367223 */ /* 0x000fe20000010018 */
[----:B------:R-:W-:Y:S02]  /*1150*/  HADD2.F32 R25, -RZ, R8.H1_H1 ;  /* 0x30000008ff197230 */ /* 0x000fe40000004100 */
[----:B------:R-:W-:-:S03]  /*1160*/  HADD2.F32 R24, -RZ, R17.H0_H0 ;  /* 0x20000011ff187230 */ /* 0x000fc60000004100 */
[----:B------:R-:W-:Y:S02]  /*1170*/  FMUL.FTZ R8, R16, R25 ;  /* 0x0000001910087220 */ /* 0x000fe40000410000 */
[----:B------:R-:W-:Y:S02]  /*1180*/  FMUL.FTZ R16, R24, R27 ;  /* 0x0000001b18107220 */ /* 0x000fe40000410000 */
[----:B------:R0:W2:Y:S01]  /*1190*/  LDG.E.128.CONSTANT R24, [R32.64+0x400] ;  /* 0x0004000c20187981 */ /* 0x0000a2000c1e9d00 */
[----:B------:R-:W-:-:S05]  /*11a0*/  HADD2.F32 R12, -RZ, R12.H1_H1 ;  /* 0x3000000cff0c7230 */ /* 0x000fca0000004100 */
[----:B------:R-:W-:Y:S01]  /*11b0*/  FFMA.FTZ R8, R35, R12, R8 ;  /* 0x0000000c23087223 */ /* 0x000fe20000010008 */
[----:B------:R-:W-:Y:S02]  /*11c0*/  HADD2.F32 R35, -RZ, R21.H0_H0 ;  /* 0x20000015ff237230 */ /* 0x000fe40000004100 */
[----:B------:R-:W-:Y:S02]  /*11d0*/  HADD2.F32 R12, -RZ, R13.H0_H0 ;  /* 0x2000000dff0c7230 */ /* 0x000fe40000004100 */
[----:B------:R-:W-:-:S03]  /*11e0*/  HADD2.F32 R17, -RZ, R17.H1_H1 ;  /* 0x30000011ff117230 */ /* 0x000fc60000004100 */
[----:B------:R-:W-:Y:S01]  /*11f0*/  FFMA.FTZ R16, R35, R12, R16 ;  /* 0x0000000c23107223 */ /* 0x000fe20000010010 */
[----:B------:R-:W-:Y:S01]  /*1200*/  HADD2.F32 R12, -RZ, R9.H1_H1 ;  /* 0x30000009ff0c7230 */ /* 0x000fe20000004100 */
[----:B0-----:R-:W0:Y:S01]  /*1210*/  LDS.128 R32, [0x20] ;  /* 0x00002000ff207984 */ /* 0x001e220000000c00 */
[----:B------:R-:W-:Y:S02]  /*1220*/  HADD2.F32 R9, -RZ, R18.H0_H0 ;  /* 0x20000012ff097230 */ /* 0x000fe40000004100 */
[----:B------:R-:W-:Y:S01]  /*1230*/  HADD2.F32 R20, -RZ, R10.H0_H0 ;  /* 0x2000000aff147230 */ /* 0x000fe20000004100 */
[----:B------:R-:W-:Y:S01]  /*1240*/  FMUL.FTZ R17, R17, R12 ;  /* 0x0000000c11117220 */ /* 0x000fe20000410000 */
[----:B------:R-:W-:Y:S02]  /*1250*/  HADD2.F32 R12, -RZ, R21.H1_H1 ;  /* 0x30000015ff0c7230 */ /* 0x000fe40000004100 */
[----:B------:R-:W-:Y:S01]  /*1260*/  HADD2.F32 R13, -RZ, R13.H1_H1 ;  /* 0x3000000dff0d7230 */ /* 0x000fe20000004100 */
[----:B------:R-:W-:Y:S01]  /*1270*/  FMUL.FTZ R20, R9, R20 ;  /* 0x0000001409147220 */ /* 0x000fe20000410000 */
[----:B------:R-:W-:-:S02]  /*1280*/  HADD2.F32 R18, -RZ, R18.H1_H1 ;  /* 0x30000012ff127230 */ /* 0x000fc40000004100 */
[----:B------:R-:W-:Y:S01]  /*1290*/  HADD2.F32 R9, -RZ, R10.H1_H1 ;  /* 0x3000000aff097230 */ /* 0x000fe20000004100 */
[----:B------:R-:W-:Y:S01]  /*12a0*/  FFMA.FTZ R12, R12, R13, R17 ;  /* 0x0000000d0c0c7223 */ /* 0x000fe20000010011 */
[----:B------:R-:W-:Y:S02]  /*12b0*/  HADD2.F32 R13, -RZ, R22.H0_H0 ;  /* 0x20000016ff0d7230 */ /* 0x000fe40000004100 */
[----:B------:R-:W-:Y:S01]  /*12c0*/  HADD2.F32 R10, -RZ, R14.H0_H0 ;  /* 0x2000000eff0a7230 */ /* 0x000fe20000004100 */
[----:B------:R-:W-:Y:S01]  /*12d0*/  FMUL.FTZ R18, R18, R9 ;  /* 0x0000000912127220 */ /* 0x000fe20000410000 */
[----:B------:R-:W-:Y:S02]  /*12e0*/  HADD2.F32 R22, -RZ, R22.H1_H1 ;  /* 0x30000016ff167230 */ /* 0x000fe40000004100 */
[----:B------:R-:W-:Y:S01]  /*12f0*/  HADD2.F32 R9, -RZ, R14.H1_H1 ;  /* 0x3000000eff097230 */ /* 0x000fe20000004100 */
[----:B------:R-:W-:Y:S01]  /*1300*/  FFMA.FTZ R13, R13, R10, R20 ;  /* 0x0000000a0d0d7223 */ /* 0x000fe20000010014 */
        /* <DEDUP_REMOVED lines=8> */
[----:B------:R-:W-:-:S05]  /*1390*/  HADD2.F32 R10, -RZ, R11.H1_H1 ;  /* 0x3000000bff0a7230 */ /* 0x000fca0000004100 */
[----:B------:R-:W-:Y:S01]  /*13a0*/  FMUL.FTZ R19, R19, R10 ;  /* 0x0000000a13137220 */ /* 0x000fe20000410000 */
[----:B------:R-:W-:Y:S02]  /*13b0*/  HADD2.F32 R10, -RZ, R15.H1_H1 ;  /* 0x3000000fff0a7230 */ /* 0x000fe40000004100 */
[----:B------:R-:W-:Y:S02]  /*13c0*/  HADD2.F32 R15, -RZ, R23.H1_H1 ;  /* 0x30000017ff0f7230 */ /* 0x000fe40000004100 */
[----:B0-----:R-:W-:-:S03]  /*13d0*/  HADD2.F32 R9, -RZ, R32.H0_H0 ;  /* 0x20000020ff097230 */ /* 0x001fc60000004100 */
[----:B------:R-:W-:Y:S01]  /*13e0*/  FFMA.FTZ R15, R15, R10, R19 ;  /* 0x0000000a0f0f7223 */ /* 0x000fe20000010013 */
[----:B------:R-:W-:Y:S01]  /*13f0*/  HADD2.F32 R20, -RZ, R34.H0_H0 ;  /* 0x20000022ff147230 */ /* 0x000fe20000004100 */
[----:B-----5:R-:W-:Y:S01]  /*1400*/  FSETP.NEU.FTZ.AND P0, PT, R53, RZ, PT ;  /* 0x000000ff3500720b */ /* 0x020fe20003f1d000 */
[--C-:B--2---:R-:W-:Y:S02]  /*1410*/  HADD2.F32 R10, -RZ, R24.reuse.H0_H0 ;  /* 0x20000018ff0a7230 */ /* 0x104fe40000004100 */
[----:B------:R-:W-:-:S03]  /*1420*/  HADD2.F32 R18, -RZ, R24.H1_H1 ;  /* 0x30000018ff127230 */ /* 0x000fc60000004100 */
[----:B------:R-:W-:Y:S01]  /*1430*/  FFMA.FTZ R54, R9, R10, R54 ;  /* 0x0000000a09367223 */ /* 0x000fe20000010036 */
[----:B------:R-:W-:-:S05]  /*1440*/  HADD2.F32 R9, -RZ, R32.H1_H1 ;  /* 0x30000020ff097230 */ /* 0x000fca0000004100 */
[----:B------:R-:W-:Y:S01]  /*1450*/  FFMA.FTZ R18, R9, R18, R8 ;  /* 0x0000001209127223 */ /* 0x000fe20000010008 */
[----:B------:R-:W-:Y:S02]  /*1460*/  HADD2.F32 R9, -RZ, R33.H0_H0 ;  /* 0x20000021ff097230 */ /* 0x000fe40000004100 */
[----:B------:R-:W-:-:S05]  /*1470*/  HADD2.F32 R8, -RZ, R25.H0_H0 ;  /* 0x20000019ff087230 */ /* 0x000fca0000004100 */
[----:B------:R-:W-:Y:S02]  /*1480*/  FFMA.FTZ R16, R9, R8, R16 ;  /* 0x0000000809107223 */ /* 0x000fe40000010010 */
[----:B------:R-:W0:Y:S01]  /*1490*/  LDS.128 R8, [0x30] ;  /* 0x00003000ff087984 */ /* 0x000e220000000c00 */
[--C-:B------:R-:W-:Y:S02]  /*14a0*/  HADD2.F32 R19, -RZ, R26.reuse.H0_H0 ;  /* 0x2000001aff137230 */ /* 0x100fe40000004100 */
[----:B------:R-:W-:-:S03]  /*14b0*/  HADD2.F32 R26, -RZ, R26.H1_H1 ;  /* 0x3000001aff1a7230 */ /* 0x000fc60000004100 */
[----:B------:R-:W-:Y:S01]  /*14c0*/  FFMA.FTZ R13, R20, R19, R13 ;  /* 0x00000013140d7223 */ /* 0x000fe2000001000d */
[----:B------:R-:W-:Y:S02]  /*14d0*/  HADD2.F32 R19, -RZ, R34.H1_H1 ;  /* 0x30000022ff137230 */ /* 0x000fe40000004100 */
[----:B----4-:R-:W-:-:S03]  /*14e0*/  HADD2.F32 R20, -RZ, R28.H0_H0 ;  /* 0x2000001cff147230 */ /* 0x010fc60000004100 */
[----:B------:R-:W-:Y:S01]  /*14f0*/  FFMA.FTZ R14, R19, R26, R14 ;  /* 0x0000001a130e7223 */ /* 0x000fe2000001000e */
[----:B------:R-:W-:Y:S02]  /*1500*/  HADD2.F32 R28, -RZ, R28.H1_H1 ;  /* 0x3000001cff1c7230 */ /* 0x000fe40000004100 */
[----:B------:R-:W-:Y:S02]  /*1510*/  HADD2.F32 R33, -RZ, R33.H1_H1 ;  /* 0x30000021ff217230 */ /* 0x000fe40000004100 */
[----:B------:R-:W-:-:S05]  /*1520*/  HADD2.F32 R25, -RZ, R25.H1_H1 ;  /* 0x30000019ff197230 */ /* 0x000fca0000004100 */
[----:B------:R-:W-:Y:S01]  /*1530*/  FFMA.FTZ R12, R33, R25, R12 ;  /* 0x00000019210c7223 */ /* 0x000fe2000001000c */
[----:B0-----:R-:W-:Y:S02]  /*1540*/  HADD2.F32 R19, -RZ, R8.H0_H0 ;  /* 0x20000008ff137230 */ /* 0x001fe40000004100 */
[----:B------:R-:W-:-:S03]  /*1550*/  HADD2.F32 R21, -RZ, R9.H0_H0 ;  /* 0x20000009ff157230 */ /* 0x000fc60000004100 */
[----:B------:R-:W-:Y:S01]  /*1560*/  FFMA.FTZ R54, R19, R20, R54 ;  /* 0x0000001413367223 */ /* 0x000fe20000010036 */
[----:B------:R-:W-:Y:S02]  /*1570*/  HADD2.F32 R19, -RZ, R8.H1_H1 ;  /* 0x30000008ff137230 */ /* 0x000fe40000004100 */
[----:B------:R-:W-:-:S03]  /*1580*/  HADD2.F32 R8, -RZ, R29.H0_H0 ;  /* 0x2000001dff087230 */ /* 0x000fc60000004100 */
[----:B------:R-:W-:Y:S01]  /*1590*/  FFMA.FTZ R19, R19, R28, R18 ;  /* 0x0000001c13137223 */ /* 0x000fe20000010012 */
[----:B------:R-:W-:Y:S01]  /*15a0*/  HADD2.F32 R29, -RZ, R29.H1_H1 ;  /* 0x3000001dff1d7230 */ /* 0x000fe20000004100 */
[----:B------:R-:W-:Y:S01]  /*15b0*/  FFMA.FTZ R18, R21, R8, R16 ;  /* 0x0000000815127223 */ /* 0x000fe20000010010 */
[----:B------:R-:W-:Y:S01]  /*15c0*/  HADD2.F32 R21, -RZ, R9.H1_H1 ;  /* 0x30000009ff157230 */ /* 0x000fe20000004100 */
[----:B------:R-:W-:Y:S01]  /*15d0*/  FADD.FTZ R19, R54, R19 ;  /* 0x0000001336137221 */ /* 0x000fe20000010000 */
[----:B------:R-:W-:Y:S02]  /*15e0*/  HADD2.F32 R16, -RZ, R35.H0_H0 ;  /* 0x20000023ff107230 */ /* 0x000fe40000004100 */
[----:B------:R-:W-:Y:S01]  /*15f0*/  HADD2.F32 R9, -RZ, R27.H0_H0 ;  /* 0x2000001bff097230 */ /* 0x000fe20000004100 */
[----:B------:R-:W-:Y:S02]  /*1600*/  FFMA.FTZ R21, R21, R29, R12 ;  /* 0x0000001d15157223 */ /* 0x000fe4000001000c */
[----:B------:R-:W-:Y:S01]  /*1610*/  FADD.FTZ R20, R18, R19 ;  /* 0x0000001312147221 */ /* 0x000fe20000010000 */
[----:B------:R-:W0:Y:S01]  /*1620*/  I2F R12, R49 ;  /* 0x00000031000c7306 */ /* 0x000e220000201400 */
[----:B------:R-:W-:Y:S01]  /*1630*/  FFMA.FTZ R17, R16, R9, R17 ;  /* 0x0000000910117223 */ /* 0x000fe20000010011 */
[----:B------:R-:W-:-:S02]  /*1640*/  HADD2.F32 R16, -RZ, R10.H0_H0 ;  /* 0x2000000aff107230 */ /* 0x000fc40000004100 */
[--C-:B------:R-:W-:Y:S01]  /*1650*/  HADD2.F32 R18, -RZ, R30.reuse.H0_H0 ;  /* 0x2000001eff127230 */ /* 0x100fe20000004100 */
[----:B------:R-:W-:Y:S01]  /*1660*/  FADD.FTZ R20, R21, R20 ;  /* 0x0000001415147221 */ /* 0x000fe20000010000 */
[----:B------:R-:W-:Y:S02]  /*1670*/  HADD2.F32 R30, -RZ, R30.H1_H1 ;  /* 0x3000001eff1e7230 */ /* 0x000fe40000004100 */
        /* <DEDUP_REMOVED lines=25> */
.L_x_18967:
[----:B------:R-:W-:-:S05]  /*1810*/  IMAD.MOV.U32 R8, RZ, RZ, -0x800001 ;  /* 0xff7fffffff087424 */ /* 0x000fca00078e00ff */
[----:B------:R0:W-:Y:S02]  /*1820*/  STS [R47], R8 ;  /* 0x000000082f007388 */ /* 0x0001e40000000800 */
.L_x_18968:
[----:B------:R-:W-:Y:S05]  /*1830*/  BSYNC B1 ;  /* 0x0000000000017941 */ /* 0x000fea0003800000 */
.L_x_18966:
        /* <DEDUP_REMOVED lines=8> */
[----:B------:R-:W-:Y:S05]  /*18c0*/  @!P0 BRA `(.L_x_18969) ;  /* 0xfffff47000008947 */ /* 0x000fea000383ffff */
.L_x_18965:
[----:B------:R-:W-:Y:S05]  /*18d0*/  BSYNC B0 ;  /* 0x0000000000007941 */ /* 0x000fea0003800000 */
.L_x_18964:
        /* <DEDUP_REMOVED lines=44> */
.L_x_18974:
        /* <DEDUP_REMOVED lines=11> */
.L_x_18973:
[----:B------:R-:W-:Y:S05]  /*1c50*/  BSYNC B1 ;  /* 0x0000000000017941 */ /* 0x000fea0003800000 */
.L_x_18972:
        /* <DEDUP_REMOVED lines=11> */
.L_x_18977:
        /* <DEDUP_REMOVED lines=100> */
.L_x_18976:
[----:B------:R-:W-:Y:S05]  /*2350*/  BSYNC B1 ;  /* 0x0000000000017941 */ /* 0x000fea0003800000 */
.L_x_18975:
        /* <DEDUP_REMOVED lines=55> */
.L_x_18979:
[----:B------:R-:W-:Y:S05]  /*26d0*/  BSYNC B1 ;  /* 0x0000000000017941 */ /* 0x000fea0003800000 */
.L_x_18978:
        /* <DEDUP_REMOVED lines=26> */
.L_x_18971:
[----:B------:R-:W-:Y:S05]  /*2880*/  BSYNC B0 ;  /* 0x0000000000007941 */ /* 0x000fea0003800000 */
.L_x_18970:
        /* <DEDUP_REMOVED lines=43> */
.L_x_18984:
        /* <DEDUP_REMOVED lines=8> */
.L_x_18983:
[----:B------:R-:W-:Y:S05]  /*2bc0*/  BSYNC B1 ;  /* 0x0000000000017941 */ /* 0x000fea0003800000 */
.L_x_18982:
        /* <DEDUP_REMOVED lines=11> */
.L_x_18987:
        /* <DEDUP_REMOVED lines=52> */
.L_x_18986:
[----:B------:R-:W-:Y:S05]  /*2fc0*/  BSYNC B1 ;  /* 0x0000000000017941 */ /* 0x000fea0003800000 */
.L_x_18985:
        /* <DEDUP_REMOVED lines=31> */
.L_x_18989:
[----:B------:R-:W-:Y:S05]  /*31c0*/  BSYNC B1 ;  /* 0x0000000000017941 */ /* 0x000fea0003800000 */
.L_x_18988:
        /* <DEDUP_REMOVED lines=14> */
.L_x_18981:
[----:B------:R-:W-:Y:S05]  /*32b0*/  BSYNC B0 ;  /* 0x0000000000007941 */ /* 0x000fea0003800000 */
.L_x_18980:
[----:B------:R-:W-:Y:S01]  /*32c0*/  BAR.SYNC.DEFER_BLOCKING 0x0 ;  /* 0x0000000000007b1d */ /* 0x000fe20000010000 */
[----:B------:R-:W-:Y:S02]  /*32d0*/  ISETP.NE.AND P0, PT, R3, RZ, PT ;  /* 0x000000ff0300720c */ /* 0x000fe40003f05270 */
[----:B------:R-:W-:-:S03]  /*32e0*/  ISETP.GE.AND P1, PT, R5, UR4, PT ;  /* 0x0000000405007c0c */ /* 0x000fc6000bf26270 */
[----:B------:R-:W-:Y:S10]  /*32f0*/  BSSY B0, `(.L_x_18990) ;  /* 0x0000013000007945 */ /* 0x000ff40003800000 */
[----:B------:R-:W-:Y:S01]  /*3300*/  @P1 CS2R R34, SRZ ;  /* 0x0000000000221805 */ /* 0x000fe2000001ff00 */
        /* <DEDUP_REMOVED lines=17> */
.L_x_18991:
[----:B------:R-:W-:Y:S05]  /*3420*/  BSYNC B0 ;  /* 0x0000000000007941 */ /* 0x000fea0003800000 */
.L_x_18990:
[----:B------:R-:W-:Y:S01]  /*3430*/  BSSY B1, `(.L_x_18992) ;  /* 0x0000121000017945 */ /* 0x000fe20003800000 */
[----:B------:R-:W-:Y:S01]  /*3440*/  @P1 CS2R R32, SRZ ;  /* 0x0000000000201805 */ /* 0x000fe2000001ff00 */
[----:B------:R-:W-:Y:S05]  /*3450*/  @P1 BRA `(.L_x_18993) ;  /* 0x000011e000001947 */ /* 0x000fea0003800000 */
[----:B0-----:R-:W0:Y:S01]  /*3460*/  I2F.RP R12, R4 ;  /* 0x00000004000c7306 */ /* 0x001e220000209400 */
[----:B------:R-:W-:Y:S01]  /*3470*/  SHF.R.S32.HI R10, RZ, 0x1f, R7 ;  /* 0x0000001fff0a7819 */ /* 0x000fe20000011407 */
[----:B------:R-:W-:Y:S01]  /*3480*/  IMAD.MOV.U32 R45, RZ, RZ, c[0x0][0x1bc] ;  /* 0x00006f00ff2d7624 */ /* 0x000fe200078e00ff */
[----:B------:R-:W-:Y:S01]  /*3490*/  IADD3 R43, P0, R52, R5, RZ ;  /* 0x00000005342b7210 */ /* 0x000fe20007f1e0ff */
[----:B------:R-:W-:Y:S01]  /*34a0*/  IMAD.U32 R48, RZ, RZ, UR5 ;  /* 0x00000005ff307e24 */ /* 0x000fe2000f8e00ff */
[----:B------:R-:W-:Y:S01]  /*34b0*/  LEA.HI R10, R10, R7, RZ, 0x2 ;  /* 0x000000070a0a7211 */ /* 0x000fe200078f10ff */
[----:B------:R-:W-:Y:S01]  /*34c0*/  CS2R R34, SRZ ;  /* 0x0000000000227805 */ /* 0x000fe2000001ff00 */
[----:B------:R-:W-:Y:S01]  /*34d0*/  LEA.HI.X.SX32 R40, R5, R40, 0x1, P0 ;  /* 0x0000002805287211 */ /* 0x000fe200000f0eff */
[----:B------:R-:W-:Y:S01]  /*34e0*/  CS2R R32, SRZ ;  /* 0x0000000000207805 */ /* 0x000fe2000001ff00 */
[----:B------:R-:W-:-:S02]  /*34f0*/  LEA R42, P0, R43, c[0x0][0x198], 0x2 ;  /* 0x000066002b2a7a11 */ /* 0x000fc400078010ff */
[----:B------:R-:W-:Y:S02]  /*3500*/  IADD3 R37, R37, -c[0x0][0x1dc], RZ ;  /* 0x8000770025257a10 */ /* 0x000fe40007ffe0ff */
[----:B------:R-:W-:Y:S01]  /*3510*/  LEA.HI.X R43, R43, c[0x0][0x19c], R40, 0x2, P0 ;  /* 0x000067002b2b7a11 */ /* 0x000fe200000f1428 */
[----:B------:R-:W-:Y:S01]  /*3520*/  IMAD R40, R39, c[0x0][0x1c0], RZ ;  /* 0x0000700027287a24 */ /* 0x000fe200078e02ff */
[----:B------:R-:W-:Y:S01]  /*3530*/  LEA R39, R36, UR9, 0x5 ;  /* 0x0000000924277c11 */ /* 0x000fe2000f8e28ff */
[----:B0-----:R-:W0:Y:S01]  /*3540*/  MUFU.RCP R12, R12 ;  /* 0x0000000c000c7308 */ /* 0x001e220000001000 */
[----:B------:R-:W-:Y:S02]  /*3550*/  SHF.R.S32.HI R45, RZ, 0x1f, R45 ;  /* 0x0000001fff2d7819 */ /* 0x000fe4000001142d */
[----:B------:R-:W-:Y:S02]  /*3560*/  IADD3 R48, -R48, 0x1, RZ ;  /* 0x0000000130307810 */ /* 0x000fe40007ffe1ff */
[----:B------:R-:W-:-:S02]  /*3570*/  SHF.R.S32.HI R41, RZ, 0x1f, R40 ;  /* 0x0000001fff297819 */ /* 0x000fc40000011428 */
[----:B0-----:R-:W-:-:S04]  /*3580*/  IADD3 R8, R12, 0xffffffe, RZ ;  /* 0x0ffffffe0c087810 */ /* 0x001fc80007ffe0ff */
[----:B------:R0:W1:Y:S02]  /*3590*/  F2I.FTZ.U32.TRUNC.NTZ R9, R8 ;  /* 0x0000000800097305 */ /* 0x000064000021f000 */
        /* <DEDUP_REMOVED lines=10> */
[C---:B------:R-:W-:Y:S02]  /*3640*/  IADD3 R51, R44.reuse, 0x200, RZ ;  /* 0x000002002c337810 */ /* 0x040fe40007ffe0ff */
[C---:B------:R-:W-:Y:S02]  /*3650*/  LEA R49, R9.reuse, UR9, 0x3 ;  /* 0x0000000909317c11 */ /* 0x040fe4000f8e18ff */
[----:B------:R-:W-:Y:S02]  /*3660*/  LEA R50, R9, 0x70, 0x5 ;  /* 0x0000007009327811 */ /* 0x000fe400078e28ff */
[----:B------:R-:W-:Y:S02]  /*3670*/  IADD3 R52, R44, 0x300, RZ ;  /* 0x000003002c347810 */ /* 0x000fe40007ffe0ff */
.L_x_19004:
        /* <DEDUP_REMOVED lines=55> */
[-C--:B------:R-:W-:Y:S02]  /*39f0*/  LEA.HI.X.SX32 R16, R44, R11.reuse, 0x1, P0 ;  /* 0x0000000b2c107211 */ /* 0x080fe400000f0eff */
[----:B------:R-:W-:-:S02]  /*3a00*/  LEA.HI.X.SX32 R14, R51, R11, 0x1, P2 ;  /* 0x0000000b330e7211 */ /* 0x000fc400010f0eff */
[----:B------:R-:W-:Y:S02]  /*3a10*/  LEA R12, P5, R10, c[0x0][0x188], 0x1 ;  /* 0x000062000a0c7a11 */ /* 0x000fe400078a08ff */
[----:B------:R-:W-:Y:S02]  /*3a20*/  LEA.HI.X.SX32 R11, R52, R11, 0x1, P4 ;  /* 0x0000000b340b7211 */ /* 0x000fe400020f0eff */
[----:B------:R-:W-:Y:S02]  /*3a30*/  LEA R46, P1, R15, c[0x0][0x188], 0x1 ;  /* 0x000062000f2e7a11 */ /* 0x000fe400078208ff */
[----:B------:R-:W-:Y:S02]  /*3a40*/  LEA.HI.X R9, R13, c[0x0][0x18c], R14, 0x1, P3 ;  /* 0x000063000d097a11 */ /* 0x000fe400018f0c0e */
[----:B------:R-:W-:Y:S02]  /*3a50*/  LEA.HI.X R13, R10, c[0x0][0x18c], R11, 0x1, P5 ;  /* 0x000063000a0d7a11 */ /* 0x000fe400028f0c0b */
[----:B------:R-:W-:-:S02]  /*3a60*/  LEA.HI.X R47, R15, c[0x0][0x18c], R16, 0x1, P1 ;  /* 0x000063000f2f7a11 */ /* 0x000fc400008f0c10 */
[----:B------:R-:W5:Y:S04]  /*3a70*/  LDG.E.128.CONSTANT R8, [R8.64] ;  /* 0x0000000c08087981 */ /* 0x000f68000c1e9d00 */
[----:B------:R-:W5:Y:S04]  /*3a80*/  LDG.E.128.CONSTANT R12, [R12.64] ;  /* 0x0000000c0c0c7981 */ /* 0x000f68000c1e9d00 */
[----:B------:R1:W5:Y:S04]  /*3a90*/  LDG.E.128.CONSTANT R16, [R46.64+0x200] ;  /* 0x0002000c2e107981 */ /* 0x000368000c1e9d00 */
[----:B------:R1:W5:Y:S01]  /*3aa0*/  LDG.E.128.CONSTANT R20, [R46.64] ;  /* 0x0000000c2e147981 */ /* 0x000362000c1e9d00 */
[----:B------:R-:W-:Y:S01]  /*3ab0*/  ISETP.NE.AND P0, PT, R28, RZ, PT ;  /* 0x000000ff1c00720c */ /* 0x000fe20003f05270 */
[----:B------:R-:W-:Y:S01]  /*3ac0*/  BSSY B2, `(.L_x_18996) ;  /* 0x0000026000027945 */ /* 0x000fe20003800000 */
[----:B0-----:R-:W-:Y:S01]  /*3ad0*/  F2FP.PACK_AB R26, R27, R26 ;  /* 0x0000001a1b1a723e */ /* 0x001fe200000000ff */
[----:B------:R-:W0:Y:S01]  /*3ae0*/  LDS.128 R28, [R50] ;  /* 0x00000000321c7984 */ /* 0x000e220000000c00 */
[----:B------:R-:W-:-:S03]  /*3af0*/  F2FP.PACK_AB R25, R25, R24 ;  /* 0x000000181919723e */ /* 0x000fc600000000ff */
[----:B------:R-:W-:Y:S01]  /*3b00*/  IMAD.MOV.U32 R24, RZ, RZ, R26 ;  /* 0x000000ffff187224 */ /* 0x000fe200078e001a */
[----:B0-----:R-:W-:-:S05]  /*3b10*/  F2FP.PACK_AB R28, R29, R28 ;  /* 0x0000001c1d1c723e */ /* 0x001fca00000000ff */
[----:B------:R-:W-:Y:S05]  /*3b20*/  @P0 BRA `(.L_x_18997) ;  /* 0x000001f000000947 */ /* 0x000fea0003800000 */
[C---:B-1----:R-:W-:Y:S02]  /*3b30*/  IADD3 R26, R49.reuse, 0x2, RZ ;  /* 0x00000002311a7810 */ /* 0x042fe40007ffe0ff */
        /* <DEDUP_REMOVED lines=30> */
.L_x_18997:
[----:B-1----:R-:W-:Y:S05]  /*3d20*/  BSYNC B2 ;  /* 0x0000000000027941 */ /* 0x002fea0003800000 */
.L_x_18996:
[----:B-----5:R-:W-:Y:S01]  /*3d30*/  HFMA2.MMA R21, R24, R21, -RZ ;  /* 0x0000001518157235 */ /* 0x020fe200001000ff */
[----:B------:R-:W-:Y:S01]  /*3d40*/  BSSY B2, `(.L_x_18998) ;  /* 0x0000023000027945 */ /* 0x000fe20003800000 */
[----:B------:R-:W-:-:S04]  /*3d50*/  F2FP.PACK_AB R30, R31, R30 ;  /* 0x0000001e1f1e723e */ /* 0x000fc800000000ff */
[----:B------:R-:W-:Y:S01]  /*3d60*/  HFMA2.MMA R20, R25, R20, R21 ;  /* 0x0000001419147235 */ /* 0x000fe20000000015 */
[----:B------:R-:W-:Y:S05]  /*3d70*/  @P0 BRA `(.L_x_18999) ;  /* 0x000001f000000947 */ /* 0x000fea0003800000 */
[C---:B------:R-:W-:Y:S02]  /*3d80*/  IADD3 R21, R49.reuse, 0x2, RZ ;  /* 0x0000000231157810 */ /* 0x040fe40007ffe0ff */
[----:B------:R-:W-:Y:S02]  /*3d90*/  IADD3 R26, R49, 0x3, RZ ;  /* 0x00000003311a7810 */ /* 0x000fe40007ffe0ff */
[----:B------:R-:W-:Y:S02]  /*3da0*/  ISETP.GE.AND P1, PT, R21, UR10, PT ;  /* 0x0000000a15007c0c */ /* 0x000fe4000bf26270 */
[C---:B------:R-:W-:Y:S02]  /*3db0*/  IADD3 R21, R49.reuse, 0x4, RZ ;  /* 0x0000000431157810 */ /* 0x040fe40007ffe0ff */
[----:B------:R-:W-:Y:S02]  /*3dc0*/  ISETP.GE.AND P4, PT, R26, UR10, PT ;  /* 0x0000000a1a007c0c */ /* 0x000fe4000bf86270 */
[----:B------:R-:W-:-:S02]  /*3dd0*/  IADD3 R26, R49, 0x5, RZ ;  /* 0x00000005311a7810 */ /* 0x000fc40007ffe0ff */
[----:B------:R-:W-:Y:S02]  /*3de0*/  ISETP.GE.AND P6, PT, R21, UR10, PT ;  /* 0x0000000a15007c0c */ /* 0x000fe4000bfc6270 */
[C---:B------:R-:W-:Y:S02]  /*3df0*/  IADD3 R21, R49.reuse, 0x7, RZ ;  /* 0x0000000731157810 */ /* 0x040fe40007ffe0ff */
[----:B------:R-:W-:Y:S02]  /*3e00*/  ISETP.GE.AND P3, PT, R26, UR10, PT ;  /* 0x0000000a1a007c0c */ /* 0x000fe4000bf66270 */
[----:B------:R-:W-:Y:S02]  /*3e10*/  IADD3 R26, R49, 0x1, RZ ;  /* 0x00000001311a7810 */ /* 0x000fe40007ffe0ff */
[----:B------:R-:W-:Y:S02]  /*3e20*/  ISETP.GE.AND P2, PT, R21, UR10, PT ;  /* 0x0000000a15007c0c */ /* 0x000fe4000bf46270 */
[----:B------:R-:W-:-:S02]  /*3e30*/  SEL R21, R17, RZ, !P1 ;  /* 0x000000ff11157207 */ /* 0x000fc40004800000 */
[----:B------:R-:W-:Y:S02]  /*3e40*/  ISETP.GE.AND P1, PT, R26, UR10, PT ;  /* 0x0000000a1a007c0c */ /* 0x000fe4000bf26270 */
[----:B------:R-:W-:Y:S02]  /*3e50*/  IADD3 R27, R49, 0x6, RZ ;  /* 0x00000006311b7810 */ /* 0x000fe40007ffe0ff */
[----:B------:R-:W-:Y:S02]  /*3e60*/  SEL R26, R18, RZ, !P6 ;  /* 0x000000ff121a7207 */ /* 0x000fe40007000000 */
[----:B------:R-:W-:Y:S02]  /*3e70*/  PRMT R18, R17, 0x7632, R18 ;  /* 0x0000763211127816 */ /* 0x000fe40000000012 */
[----:B------:R-:W-:Y:S02]  /*3e80*/  ISETP.GE.AND P5, PT, R27, UR10, PT ;  /* 0x0000000a1b007c0c */ /* 0x000fe4000bfa6270 */
[----:B------:R-:W-:-:S02]  /*3e90*/  PRMT R27, R18, 0x7632, R27 ;  /* 0x00007632121b7816 */ /* 0x000fc4000000001b */
[----:B------:R-:W-:Y:S02]  /*3ea0*/  ISETP.GE.AND P6, PT, R49, UR10, PT ;  /* 0x0000000a31007c0c */ /* 0x000fe4000bfc6270 */
        /* <DEDUP_REMOVED lines=12> */
.L_x_18999:
[----:B------:R-:W-:Y:S05]  /*3f70*/  BSYNC B2 ;  /* 0x0000000000027941 */ /* 0x000fea0003800000 */
.L_x_18998:
[----:B------:R-:W-:Y:S01]  /*3f80*/  BSSY B2, `(.L_x_19000) ;  /* 0x0000022000027945 */ /* 0x000fe20003800000 */
[----:B------:R-:W-:Y:S01]  /*3f90*/  HMUL2 R17, R24, R17 ;  /* 0x0000001118117232 */ /* 0x000fe20000000000 */
[----:B------:R-:W-:Y:S05]  /*3fa0*/  @P0 BRA `(.L_x_19001) ;  /* 0x000001f000000947 */ /* 0x000fea0003800000 */
[C---:B------:R-:W-:Y:S02]  /*3fb0*/  IADD3 R21, R49.reuse, 0x2, RZ ;  /* 0x0000000231157810 */ /* 0x040fe40007ffe0ff */
        /* <DEDUP_REMOVED lines=9> */
[----:B------:R-:W-:-:S02]  /*4050*/  ISETP.GE.AND P2, PT, R21, UR10, PT ;  /* 0x0000000a15007c0c */ /* 0x000fc4000bf46270 */
[----:B------:R-:W-:Y:S02]  /*4060*/  SEL R21, R9, RZ, !P1 ;  /* 0x000000ff09157207 */ /* 0x000fe40004800000 */
[----:B------:R-:W-:Y:S02]  /*4070*/  ISETP.GE.AND P1, PT, R26, UR10, PT ;  /* 0x0000000a1a007c0c */ /* 0x000fe4000bf26270 */
[----:B------:R-:W-:Y:S02]  /*4080*/  IADD3 R27, R49, 0x6, RZ ;  /* 0x00000006311b7810 */ /* 0x000fe40007ffe0ff */
[----:B------:R-:W-:Y:S02]  /*4090*/  SEL R26, R10, RZ, !P6 ;  /* 0x000000ff0a1a7207 */ /* 0x000fe40007000000 */
[----:B------:R-:W-:Y:S02]  /*40a0*/  PRMT R10, R9, 0x7632, R10 ;  /* 0x00007632090a7816 */ /* 0x000fe4000000000a */
[----:B------:R-:W-:-:S02]  /*40b0*/  ISETP.GE.AND P5, PT, R27, UR10, PT ;  /* 0x0000000a1b007c0c */ /* 0x000fc4000bfa6270 */
[----:B------:R-:W-:Y:S02]  /*40c0*/  PRMT R27, R10, 0x7632, R27 ;  /* 0x000076320a1b7816 */ /* 0x000fe4000000001b */
[----:B------:R-:W-:Y:S02]  /*40d0*/  ISETP.GE.AND P6, PT, R49, UR10, PT ;  /* 0x0000000a31007c0c */ /* 0x000fe4000bfc6270 */
[----:B------:R-:W-:Y:S02]  /*40e0*/  PRMT R9, R8, 0x7632, R9 ;  /* 0x0000763208097816 */ /* 0x000fe40000000009 */
        /* <DEDUP_REMOVED lines=11> */
.L_x_19001:
[----:B------:R-:W-:Y:S05]  /*41a0*/  BSYNC B2 ;  /* 0x0000000000027941 */ /* 0x000fea0003800000 */
.L_x_19000:
[----:B------:R-:W-:Y:S01]  /*41b0*/  BSSY B2, `(.L_x_19002) ;  /* 0x0000022000027945 */ /* 0x000fe20003800000 */
[----:B------:R-:W-:Y:S01]  /*41c0*/  HFMA2.MMA R9, R24, R9, -RZ ;  /* 0x0000000918097235 */ /* 0x000fe200001000ff */
[----:B------:R-:W-:Y:S05]  /*41d0*/  @P0 BRA `(.L_x_19003) ;  /* 0x000001f000000947 */ /* 0x000fea0003800000 */
[C---:B------:R-:W-:Y:S02]  /*41e0*/  IADD3 R21, R49.reuse, 0x1, RZ ;  /* 0x0000000131157810 */ /* 0x040fe40007ffe0ff */
[----:B------:R-:W-:Y:S02]  /*41f0*/  IADD3 R26, R49, 0x3, RZ ;  /* 0x00000003311a7810 */ /* 0x000fe40007ffe0ff */
[----:B------:R-:W-:Y:S02]  /*4200*/  ISETP.GE.AND P2, PT, R21, UR10, PT ;  /* 0x0000000a15007c0c */ /* 0x000fe4000bf46270 */
[----:B------:R-:W-:-:S02]  /*4210*/  IADD3 R21, R49, 0x2, RZ ;  /* 0x0000000231157810 */ /* 0x000fc40007ffe0ff */
[----:B------:R-:W-:Y:S02]  /*4220*/  ISETP.GE.AND P1, PT, R26, UR10, PT ;  /* 0x0000000a1a007c0c */ /* 0x000fe4000bf26270 */
[----:B------:R-:W-:Y:S02]  /*4230*/  ISETP.GE.AND P5, PT, R21, UR10, PT ;  /* 0x0000000a15007c0c */ /* 0x000fe4000bfa6270 */
[C---:B------:R-:W-:Y:S02]  /*4240*/  IADD3 R21, R49.reuse, 0x4, RZ ;  /* 0x0000000431157810 */ /* 0x040fe40007ffe0ff */
[----:B------:R-:W-:Y:S02]  /*4250*/  IADD3 R26, R49, 0x5, RZ ;  /* 0x00000005311a7810 */ /* 0x000fe40007ffe0ff */
[----:B------:R-:W-:Y:S02]  /*4260*/  ISETP.GE.AND P4, PT, R21, UR10, PT ;  /* 0x0000000a15007c0c */ /* 0x000fe4000bf86270 */
[----:B------:R-:W-:-:S02]  /*4270*/  IADD3 R21, R49, 0x6, RZ ;  /* 0x0000000631157810 */ /* 0x000fc40007ffe0ff */
[----:B------:R-:W-:Y:S02]  /*4280*/  ISETP.GE.AND P0, PT, R26, UR10, PT ;  /* 0x0000000a1a007c0c */ /* 0x000fe4000bf06270 */
[C---:B------:R-:W-:Y:S02]  /*4290*/  ISETP.GE.AND P6, PT, R49.reuse, UR10, PT ;  /* 0x0000000a31007c0c */ /* 0x040fe4000bfc6270 */
[----:B------:R-:W-:Y:S02]  /*42a0*/  IADD3 R26, R49, 0x7, RZ ;  /* 0x00000007311a7810 */ /* 0x000fe40007ffe0ff */
[----:B------:R-:W-:Y:S02]  /*42b0*/  ISETP.GE.AND P3, PT, R21, UR10, PT ;  /* 0x0000000a15007c0c */ /* 0x000fe4000bf66270 */
[----:B------:R-:W-:Y:S02]  /*42c0*/  SEL R21, R12, RZ, !P6 ;  /* 0x000000ff0c157207 */ /* 0x000fe40007000000 */
[----:B------:R-:W-:-:S02]  /*42d0*/  ISETP.GE.AND P6, PT, R26, UR10, PT ;  /* 0x0000000a1a007c0c */ /* 0x000fc4000bfc6270 */
[----:B------:R-:W-:Y:S02]  /*42e0*/  PRMT R12, R12, 0x7632, R12 ;  /* 0x000076320c0c7816 */ /* 0x000fe4000000000c */
[----:B------:R-:W-:Y:S02]  /*42f0*/  PRMT R26, R13, 0x7632, R26 ;  /* 0x000076320d1a7816 */ /* 0x000fe4000000001a */
[C---:B------:R-:W-:Y:S02]  /*4300*/  PRMT R27, R14.reuse, 0x7632, R27 ;  /* 0x000076320e1b7816 */ /* 0x040fe4000000001b */
[----:B------:R-:W-:Y:S02]  /*4310*/  PRMT R29, R15, 0x7632, R29 ;  /* 0x000076320f1d7816 */ /* 0x000fe4000000001d */
[----:B------:R-:W-:Y:S02]  /*4320*/  SEL R13, R13, RZ, !P5 ;  /* 0x000000ff0d0d7207 */ /* 0x000fe40006800000 */
[----:B------:R-:W-:-:S02]  /*4330*/  SEL R14, R14, RZ, !P4 ;  /* 0x000000ff0e0e7207 */ /* 0x000fc40006000000 */
        /* <DEDUP_REMOVED lines=9> */
.L_x_19003:
[----:B------:R-:W-:Y:S05]  /*43d0*/  BSYNC B2 ;  /* 0x0000000000027941 */ /* 0x000fea0003800000 */
.L_x_19002:
[----:B------:R-:W-:Y:S01]  /*43e0*/  HMUL2 R13, R24, R13 ;  /* 0x0000000d180d7232 */ /* 0x000fe20000000000 */
[----:B------:R-:W-:Y:S01]  /*43f0*/  HFMA2.MMA R9, R25, R8, R9 ;  /* 0x0000000819097235 */ /* 0x000fe20000000009 */
[C---:B------:R-:W-:Y:S01]  /*4400*/  HFMA2 R17, R25.reuse, R16, R17 ;  /* 0x0000001019117231 */ /* 0x040fe20000000011 */
[C---:B------:R-:W-:Y:S01]  /*4410*/  HFMA2.MMA R20, R28.reuse, R22, R20 ;  /* 0x000000161c147235 */ /* 0x040fe20000000014 */
[----:B------:R-:W-:Y:S02]  /*4420*/  HFMA2 R13, R25, R12, R13 ;  /* 0x0000000c190d7231 */ /* 0x000fe4000000000d */
[C---:B------:R-:W-:Y:S01]  /*4430*/  HFMA2 R17, R28.reuse, R18, R17 ;  /* 0x000000121c117231 */ /* 0x040fe20000000011 */
[----:B------:R-:W-:Y:S01]  /*4440*/  HFMA2.MMA R9, R28, R10, R9 ;  /* 0x0000000a1c097235 */ /* 0x000fe20000000009 */
[----:B------:R-:W-:Y:S01]  /*4450*/  HFMA2 R13, R28, R14, R13 ;  /* 0x0000000e1c0d7231 */ /* 0x000fe2000000000d */
[----:B------:R-:W-:-:S03]  /*4460*/  HFMA2.MMA R20, R30, R23, R20 ;  /* 0x000000171e147235 */ /* 0x000fc60000000014 */
[C---:B------:R-:W-:Y:S02]  /*4470*/  HFMA2.MMA R17, R30.reuse, R19, R17 ;  /* 0x000000131e117235 */ /* 0x040fe40000000011 */
[----:B------:R-:W-:-:S03]  /*4480*/  HFMA2.MMA R13, R30, R15, R13 ;  /* 0x0000000f1e0d7235 */ /* 0x000fc6000000000d */
[----:B------:R-:W-:Y:S02]  /*4490*/  HFMA2 R11, R30, R11, R9 ;  /* 0x0000000b1e0b7231 */ /* 0x000fe40000000009 */
[--C-:B------:R-:W-:Y:S02]  /*44a0*/  HADD2.F32 R8, -RZ, R20.reuse.H0_H0 ;  /* 0x20000014ff087230 */ /* 0x100fe40000004100 */
[----:B------:R-:W-:Y:S02]  /*44b0*/  HADD2.F32 R9, -RZ, R20.H1_H1 ;  /* 0x30000014ff097230 */ /* 0x000fe40000004100 */
[----:B------:R-:W-:Y:S02]  /*44c0*/  HADD2.F32 R10, -RZ, R17.H0_H0 ;  /* 0x20000011ff0a7230 */ /* 0x000fe40000004100 */
[----:B------:R-:W-:Y:S01]  /*44d0*/  HADD2.F32 R12, -RZ, R11.H0_H0 ;  /* 0x2000000bff0c7230 */ /* 0x000fe20000004100 */
[----:B------:R-:W-:Y:S01]  /*44e0*/  FADD.FTZ R8, R8, R9 ;  /* 0x0000000908087221 */ /* 0x000fe20000010000 */
[----:B------:R-:W-:-:S02]  /*44f0*/  HADD2.F32 R14, -RZ, R13.H0_H0 ;  /* 0x2000000dff0e7230 */ /* 0x000fc40000004100 */
[----:B------:R-:W-:Y:S01]  /*4500*/  HADD2.F32 R17, -RZ, R17.H1_H1 ;  /* 0x30000011ff117230 */ /* 0x000fe20000004100 */
[----:B------:R-:W-:Y:S01]  /*4510*/  FADD.FTZ R35, R35, R8 ;  /* 0x0000000823237221 */ /* 0x000fe20000010000 */
[----:B------:R-:W-:Y:S02]  /*4520*/  HADD2.F32 R11, -RZ, R11.H1_H1 ;  /* 0x3000000bff0b7230 */ /* 0x000fe40000004100 */
[----:B------:R-:W-:Y:S01]  /*4530*/  HADD2.F32 R13, -RZ, R13.H1_H1 ;  /* 0x3000000dff0d7230 */ /* 0x000fe20000004100 */
[----:B------:R-:W-:Y:S02]  /*4540*/  FADD.FTZ R17, R10, R17 ;  /* 0x000000110a117221 */ /* 0x000fe40000010000 */
[----:B------:R-:W-:Y:S02]  /*4550*/  FADD.FTZ R12, R12, R11 ;  /* 0x0000000b0c0c7221 */ /* 0x000fe40000010000 */
[----:B------:R-:W-:Y:S02]  /*4560*/  FADD.FTZ R13, R14, R13 ;  /* 0x0000000d0e0d7221 */ /* 0x000fe40000010000 */
[----:B------:R-:W-:-:S02]  /*4570*/  FADD.FTZ R34, R34, R17 ;  /* 0x0000001122227221 */ /* 0x000fc40000010000 */
[----:B------:R-:W-:Y:S02]  /*4580*/  FADD.FTZ R33, R33, R12 ;  /* 0x0000000c21217221 */ /* 0x000fe40000010000 */
[----:B------:R-:W-:Y:S02]  /*4590*/  FADD.FTZ R32, R32, R13 ;  /* 0x0000000d20207221 */ /* 0x000fe40000010000 */
.L_x_18995:
[----:B------:R-:W-:Y:S05]  /*45a0*/  BSYNC B0 ;  /* 0x0000000000007941 */ /* 0x000fea0003800000 */
.L_x_18994:
[----:B------:R-:W-:Y:S02]  /*45b0*/  IADD3 R5, R5, 0x4, RZ ;  /* 0x0000000405057810 */ /* 0x000fe40007ffe0ff */
[----:B------:R-:W-:Y:S02]  /*45c0*/  IADD3 R42, P1, R42, 0x10, RZ ;  /* 0x000000102a2a7810 */ /* 0x000fe40007f3e0ff */
[----:B------:R-:W-:Y:S02]  /*45d0*/  ISETP.GE.AND P0, PT, R5, UR4, PT ;  /* 0x0000000405007c0c */ /* 0x000fe4000bf06270 */
[----:B------:R-:W-:Y:S01]  /*45e0*/  IADD3 R49, R49, 0x80, RZ ;  /* 0x0000008031317810 */ /* 0x000fe20007ffe0ff */
[----:B------:R-:W-:Y:S01]  /*45f0*/  IMAD.X R43, RZ, RZ, R43, P1 ;  /* 0x000000ffff2b7224 */ /* 0x000fe200008e062b */
[----:B------:R-:W-:-:S02]  /*4600*/  IADD3 R50, R50, 0x200, RZ ;  /* 0x0000020032327810 */ /* 0x000fc40007ffe0ff */
[----:B------:R-:W-:-:S07]  /*4610*/  IADD3 R39, R39, 0x80, RZ ;  /* 0x0000008027277810 */ /* 0x000fce0007ffe0ff */
[----:B------:R-:W-:Y:S01]  /*4620*/  @P0 CALL.REL.NOINC `(.L_x_18993) ;  /* 0x0000001000000944 */ /* 0x000fe20003c00000 */
[----:B------:R-:W-:Y:S05]  /*4630*/  BRA `(.L_x_19004) ;  /* 0xfffff04000007947 */ /* 0x000fea000383ffff */
.L_x_18993:
[----:B------:R-:W-:Y:S05]  /*4640*/  BSYNC B1 ;  /* 0x0000000000017941 */ /* 0x000fea0003800000 */
.L_x_18992:
[----:B------:R-:W1:Y:S01]  /*4650*/  SHFL.BFLY PT, R4, R35, 0x2, 0x1f ;  /* 0x0c401f0023047f89 */ /* 0x000e6200000e0000 */
[----:B0-----:R-:W-:Y:S01]  /*4660*/  SHF.R.S32.HI R14, RZ, 0x1f, R7 ;  /* 0x0000001fff0e7819 */ /* 0x001fe20000011407 */
[----:B------:R-:W-:Y:S02]  /*4670*/  BSSY B0, `(.L_x_19005) ;  /* 0x000003a000007945 */ /* 0x000fe40003800000 */
[----:B------:R-:W0:Y:S04]  /*4680*/  SHFL.BFLY PT, R5, R34, 0x2, 0x1f ;  /* 0x0c401f0022057f89 */ /* 0x000e2800000e0000 */
[----:B------:R-:W2:Y:S04]  /*4690*/  SHFL.BFLY PT, R8, R33, 0x2, 0x1f ;  /* 0x0c401f0021087f89 */ /* 0x000ea800000e0000 */
[----:B------:R-:W3:Y:S04]  /*46a0*/  SHFL.BFLY PT, R9, R32, 0x2, 0x1f ;  /* 0x0c401f0020097f89 */ /* 0x000ee800000e0000 */
[----:B------:R-:W-:Y:S01]  /*46b0*/  BAR.SYNC.DEFER_BLOCKING 0x0 ;  /* 0x0000000000007b1d */ /* 0x000fe20000010000 */
[----:B-1----:R-:W-:-:S02]  /*46c0*/  FADD.FTZ R4, R4, R35 ;  /* 0x0000002304047221 */ /* 0x002fc40000010000 */
[----:B0-----:R-:W-:-:S03]  /*46d0*/  FADD.FTZ R6, R5, R34 ;  /* 0x0000002205067221 */ /* 0x001fc60000010000 */
[----:B------:R-:W0:Y:S01]  /*46e0*/  SHFL.BFLY PT, R5, R4, 0x1, 0x1f ;  /* 0x0c201f0004057f89 */ /* 0x000e2200000e0000 */
[----:B--2---:R-:W-:Y:S01]  /*46f0*/  FADD.FTZ R10, R8, R33 ;  /* 0x00000021080a7221 */ /* 0x004fe20000010000 */
[----:B------:R-:W-:Y:S02]  /*4700*/  LOP3.LUT R8, R7, 0x3, RZ, 0xc0, !PT ;  /* 0x0000000307087812 */ /* 0x000fe400078ec0ff */
[----:B------:R-:W-:Y:S01]  /*4710*/  LEA.HI R7, R14, R7, RZ, 0x2 ;  /* 0x000000070e077211 */ /* 0x000fe200078f10ff */
[----:B---3--:R-:W-:Y:S01]  /*4720*/  FADD.FTZ R12, R9, R32 ;  /* 0x00000020090c7221 */ /* 0x008fe20000010000 */
[----:B------:R-:W1:Y:S01]  /*4730*/  SHFL.BFLY PT, R11, R10, 0x1, 0x1f ;  /* 0x0c201f000a0b7f89 */ /* 0x000e6200000e0000 */
[----:B------:R-:W-:Y:S02]  /*4740*/  ISETP.NE.AND P0, PT, R8, RZ, PT ;  /* 0x000000ff0800720c */ /* 0x000fe40003f05270 */
[----:B------:R-:W-:Y:S01]  /*4750*/  LOP3.LUT R8, R3, 0xffffffc0, RZ, 0xc0, !PT ;  /* 0xffffffc003087812 */ /* 0x000fe200078ec0ff */
[----:B------:R-:W2:Y:S01]  /*4760*/  SHFL.BFLY PT, R9, R6, 0x1, 0x1f ;  /* 0x0c201f0006097f89 */ /* 0x000ea200000e0000 */
[----:B------:R-:W-:-:S02]  /*4770*/  SHF.R.S32.HI R7, RZ, 0x2, R7 ;  /* 0x00000002ff077819 */ /* 0x000fc40000011407 */
[----:B------:R-:W-:Y:S01]  /*4780*/  ISETP.NE.OR P2, PT, R8, 0x40, P0 ;  /* 0x000000400800780c */ /* 0x000fe20000745670 */
[----:B------:R-:W3:Y:S01]  /*4790*/  SHFL.BFLY PT, R13, R12, 0x1, 0x1f ;  /* 0x0c201f000c0d7f89 */ /* 0x000ee200000e0000 */
[----:B------:R-:W-:Y:S01]  /*47a0*/  ISETP.GT.OR P1, PT, R3, 0x3f, P0 ;  /* 0x0000003f0300780c */ /* 0x000fe20000724670 */
[----:B------:R-:W-:Y:S02]  /*47b0*/  IMAD R36, R36, 0x20, R7 ;  /* 0x0000002024247824 */ /* 0x000fe400078e0207 */
[----:B0-----:R-:W-:-:S08]  /*47c0*/  FADD.FTZ R5, R4, R5 ;  /* 0x0000000504057221 */ /* 0x001fd00000010000 */
[----:B------:R-:W-:Y:S01]  /*47d0*/  @!P2 STS [R36.X4+-0xa0], R5 ;  /* 0xffff60052400a388 */ /* 0x000fe20000004800 */
[----:B-1----:R-:W-:Y:S02]  /*47e0*/  FADD.FTZ R10, R10, R11 ;  /* 0x0000000b0a0a7221 */ /* 0x002fe40000010000 */
[----:B--2---:R-:W-:-:S03]  /*47f0*/  FADD.FTZ R8, R6, R9 ;  /* 0x0000000906087221 */ /* 0x004fc60000010000 */
[----:B------:R-:W-:Y:S01]  /*4800*/  @!P2 STS [R36.X4+-0x60], R10 ;  /* 0xffffa00a2400a388 */ /* 0x000fe20000004800 */
[----:B---3--:R-:W-:-:S03]  /*4810*/  FADD.FTZ R13, R12, R13 ;  /* 0x0000000d0c0d7221 */ /* 0x008fc60000010000 */
        /* <DEDUP_REMOVED lines=31> */
.L_x_19006:
[----:B0-----:R-:W-:Y:S05]  /*4a10*/  BSYNC B0 ;  /* 0x0000000000007941 */ /* 0x001fea0003800000 */
.L_x_19005:
[----:B------:R-:W-:Y:S06]  /*4a20*/  BAR.SYNC.DEFER_BLOCKING 0x0 ;  /* 0x0000000000007b1d */ /* 0x000fec0000010000 */
[----:B------:R-:W-:Y:S05]  /*4a30*/  @P3 EXIT ;  /* 0x000000000000394d */ /* 0x000fea0003800000 */
[----:B------:R-:W-:Y:S01]  /*4a40*/  IMAD R0, R0, c[0x0][0xc], RZ ;  /* 0x0000030000007a24 */ /* 0x000fe200078e02ff */
[----:B------:R-:W-:Y:S01]  /*4a50*/  USHF.L.U32 UR4, UR11, 0x5, URZ ;  /* 0x000000050b047899 */ /* 0x000fe2000800063f */
[----:B------:R-:W-:-:S02]  /*4a60*/  IMAD R3, R2, c[0x0][0x14], RZ ;  /* 0x0000050002037a24 */ /* 0x000fc400078e02ff */
[----:B------:R-:W-:Y:S01]  /*4a70*/  IMAD R0, R0, c[0x0][0x14], RZ ;  /* 0x0000050000007a24 */ /* 0x000fe200078e02ff */
[----:B------:R-:W-:Y:S01]  /*4a80*/  USHF.R.S32.HI UR5, URZ, 0x1f, UR4 ;  /* 0x0000001f3f057899 */ /* 0x000fe20008011404 */
        /* <DEDUP_REMOVED lines=18> */
[----:B------:R-:W-:-:S02]  /*4bb0*/  LEA.HI.X.SX32 R16, R0, R17, 0x1, P1 ;  /* 0x0000001100107211 */ /* 0x000fc400008f0eff */
[----:B------:R-:W-:Y:S02]  /*4bc0*/  LEA R4, P0, R11, c[0x0][0x170], 0x1 ;  /* 0x00005c000b047a11 */ /* 0x000fe400078008ff */
[----:B------:R-:W-:Y:S02]  /*4bd0*/  LEA.HI.X.SX32 R12, R6, R17, 0x1, P3 ;  /* 0x00000011060c7211 */ /* 0x000fe400018f0eff */
        /* <DEDUP_REMOVED lines=14> */
.L_x_19007:
        /* <DEDUP_REMOVED lines=12> */
.L_x_25497:


//--------------------- .text._ZN4vllm25paged_attention_v2_kernelIttLi256ELi16ELi128ELNS_18Fp8KVCacheDataTypeE0ELb0ELi512EEEvPfS2_PT_PKS3_PKT0_S9_ifPKiSB_iPKfiiiSD_SD_iiiii --------------------------
	.section	.text._ZN4vllm25paged_attention_v2_kernelIttLi256ELi16ELi128ELNS_18Fp8KVCacheDataTypeE0ELb0ELi512EEEvPfS2_PT_PKS3_PKT0_S9_ifPKiSB_iPKfiiiSD_SD_iiiii,"ax",@progbits
	.sectioninfo	@"SHI_REGISTERS=164"
	.align	128
        .global         _ZN4vllm25paged_attention_v2_kernelIttLi256ELi16ELi128ELNS_18Fp8KVCacheDataTypeE0ELb0ELi512EEEvPfS2_PT_PKS3_PKT0_S9_ifPKiSB_iPKfiiiSD_SD_iiiii
        .type           _ZN4vllm25paged_attention_v2_kernelIttLi256ELi16ELi128ELNS_18Fp8KVCacheDataTypeE0ELb0ELi512EEEvPfS2_PT_PKS3_PKT0_S9_ifPKiSB_iPKfiiiSD_SD_iiiii,@function
        .size           _ZN4vllm25paged_attention_v2_kernelIttLi256ELi16ELi128ELNS_18Fp8KVCacheDataTypeE0ELb0ELi512EEEvPfS2_PT_PKS3_PKT0_S9_ifPKiSB_iPKfiiiSD_SD_iiiii,(.L_x_25021 - _ZN4vllm25paged_attention_v2_kernelIttLi256ELi16ELi128ELNS_18Fp8KVCacheDataTypeE0ELb0ELi512EEEvPfS2_PT_PKS3_PKT0_S9_ifPKiSB_iPKfiiiSD_SD_iiiii)
        .other          _ZN4vllm25paged_attention_v2_kernelIttLi256ELi16ELi128ELNS_18Fp8KVCacheDataTypeE0ELb0ELi512EEEvPfS2_PT_PKS3_PKT0_S9_ifPKiSB_iPKfiiiSD_SD_iiiii,@"STO_CUDA_ENTRY STV_DEFAULT"
_ZN4vllm25paged_attention_v2_kernelIttLi256ELi16ELi128ELNS_18Fp8KVCacheDataTypeE0ELb0ELi512EEEvPfS2_PT_PKS3_PKT0_S9_ifPKiSB_iPKfiiiSD_SD_iiiii:
.text._ZN4vllm25paged_attention_v2_kernelIttLi256ELi16ELi128ELNS_18Fp8KVCacheDataTypeE0ELb0ELi512EEEvPfS2_PT_PKS3_PKT0_S9_ifPKiSB_iPKfiiiSD_SD_iiiii:
        /* <DEDUP_REMOVED lines=57> */
[----:B------:R-:W-:Y:S01]  /*0390*/  LOP3.LUT R4, R7, R6, RZ, 0x3c, !PT ;  /* 0x0000000607047212 */ /* 0x000fe200078e3cff */
[----:B------:R-:W0:Y:S03]  /*03a0*/  S2R R0, SR_TID.X ;  /* 0x0000000000007919 */ /* 0x000e260000002100 */
[----:B------:R-:W-:Y:S02]  /*03b0*/  ISETP.GT.U32.AND P1, PT, R9, R2, PT ;  /* 0x000000020900720c */ /* 0x000fe40003f24070 */
[----:B------:R-:W-:Y:S02]  /*03c0*/  ISETP.GE.AND P2, PT, R4, RZ, PT ;  /* 0x000000ff0400720c */ /* 0x000fe40003f46270 */
[----:B------:R-:W-:-:S09]  /*03d0*/  LEA R4, R146, 0x20, 0x5 ;  /* 0x0000002092047811 */ /* 0x000fd200078e28ff */
        /* <DEDUP_REMOVED lines=9> */
[----:B0-----:R-:W-:Y:S01]  /*0470*/  ISETP.GT.AND P0, PT, R0, 0x3f, PT ;  /* 0x0000003f0000780c */ /* 0x001fe20003f04270 */
[----:B------:R-:W-:Y:S01]  /*0480*/  IMAD.MOV.U32 R2, RZ, RZ, R5 ;  /* 0x000000ffff027224 */ /* 0x000fe200078e0005 */
[----:B------:R-:W-:Y:S02]  /*0490*/  IMNMX R153, R155, R4, PT ;  /* 0x000000049b997217 */ /* 0x000fe40003800200 */
[----:B------:R-:W-:Y:S01]  /*04a0*/  SHF.R.S32.HI R5, RZ, 0x1f, R0 ;  /* 0x0000001fff057819 */ /* 0x000fe20000011400 */
[----:B------:R-:W-:Y:S01]  /*04b0*/  @!P2 IMAD.MOV R2, RZ, RZ, -R2 ;  /* 0x000000ffff02a224 */ /* 0x000fe200078e0a02 */
[----:B------:R-:W-:Y:S01]  /*04c0*/  @!P1 LOP3.LUT R2, RZ, R6, RZ, 0x33, !PT ;  /* 0x00000006ff029212 */ /* 0x000fe200078e33ff */
[----:B------:R-:W-:Y:S01]  /*04d0*/  IMAD R3, R146, -0x20, R153 ;  /* 0xffffffe092037824 */ /* 0x000fe200078e0299 */
[----:B------:R-:W-:-:S02]  /*04e0*/  LEA.HI R6, R0, R0, RZ, 0x1 ;  /* 0x0000000000067211 */ /* 0x000fc400078f08ff */
[----:B------:R-:W-:Y:S01]  /*04f0*/  LEA.HI R5, R5, R0, RZ, 0x5 ;  /* 0x0000000005057211 */ /* 0x000fe200078f28ff */
[----:B------:R-:W-:Y:S01]  /*0500*/  IMAD R4, R3, 0x10, R48 ;  /* 0x0000001003047824 */ /* 0x000fe200078e0230 */
        /* <DEDUP_REMOVED lines=28> */
[----:B------:R-:W-:Y:S01]  /*06d0*/  IADD3.X R16, R7, R10, R11, P0, P2 ;  /* 0x0000000a07107210 */ /* 0x000fe200007e440b */
[----:B------:R-:W-:-:S03]  /*06e0*/  IMAD.MOV.U32 R7, RZ, RZ, R5 ;  /* 0x000000ffff077224 */ /* 0x000fc600078e0005 */
[----:B------:R-:W-:-:S03]  /*06f0*/  LEA.HI.X R15, R15, c[0x0][0x17c], R16, 0x1, P3 ;  /* 0x00005f000f0f7a11 */ /* 0x000fc600018f0c10 */
.L_x_19012:
[----:B------:R-:W-:Y:S02]  /*0700*/  IMAD.MOV.U32 R4, RZ, RZ, R14 ;  /* 0x000000ffff047224 */ /* 0x000fe400078e000e */
[----:B------:R-:W-:-:S06]  /*0710*/  IMAD.MOV.U32 R5, RZ, RZ, R15 ;  /* 0x000000ffff057224 */ /* 0x000fcc00078e000f */
[----:B------:R-:W2:Y:S01]  /*0720*/  LDG.E.64.CONSTANT R4, [R4.64] ;  /* 0x0000000a04047981 */ /* 0x000ea2000c1e9b00 */
[----:B------:R-:W-:Y:S02]  /*0730*/  IADD3 R7, R7, -0x1, RZ ;  /* 0xffffffff07077810 */ /* 0x000fe40007ffe0ff */
[----:B------:R-:W-:Y:S02]  /*0740*/  IADD3 R14, P2, R14, 0x400, RZ ;  /* 0x000004000e0e7810 */ /* 0x000fe40007f5e0ff */
[----:B------:R-:W-:Y:S02]  /*0750*/  ISETP.NE.AND P0, PT, R7, RZ, PT ;  /* 0x000000ff0700720c */ /* 0x000fe40003f05270 */
[----:B------:R-:W-:Y:S01]  /*0760*/  IADD3 R8, R8, 0x40, RZ ;  /* 0x0000004008087810 */ /* 0x000fe20007ffe0ff */
[----:B------:R-:W-:Y:S01]  /*0770*/  IMAD.X R15, RZ, RZ, R15, P2 ;  /* 0x000000ffff0f7224 */ /* 0x000fe200010e060f */
[----:B--2---:R0:W-:Y:S02]  /*0780*/  STS.64 [R9], R4 ;  /* 0x0000000409007388 */ /* 0x0041e40000000a00 */
[----:B0-----:R-:W-:-:S07]  /*0790*/  IADD3 R9, R9, 0x200, RZ ;  /* 0x0000020009097810 */ /* 0x001fce0007ffe0ff */
[----:B------:R-:W-:Y:S05]  /*07a0*/  @P0 BRA `(.L_x_19012) ;  /* 0xffffff5000000947 */ /* 0x000fea000383ffff */
.L_x_19011:
[----:B------:R-:W-:Y:S05]  /*07b0*/  BSYNC B1 ;  /* 0x0000000000017941 */ /* 0x000fea0003800000 */
.L_x_19010:
        /* <DEDUP_REMOVED lines=10> */
.L_x_19013:
[----:B------:R-:W-:Y:S02]  /*0860*/  IMAD.MOV.U32 R4, RZ, RZ, R7 ;  /* 0x000000ffff047224 */ /* 0x000fe400078e0007 */
[----:B------:R-:W-:-:S04]  /*0870*/  IMAD.MOV.U32 R5, RZ, RZ, R18 ;  /* 0x000000ffff057224 */ /* 0x000fc800078e0012 */
[----:B------:R-:W-:-:S05]  /*0880*/  IMAD.WIDE R4, R19, 0x2, R4 ;  /* 0x0000000213047825 */ /* 0x000fca00078e0204 */
[----:B------:R-:W2:Y:S04]  /*0890*/  LDG.E.64.CONSTANT R8, [R4.64] ;  /* 0x0000000a04087981 */ /* 0x000ea8000c1e9b00 */
[----:B------:R-:W3:Y:S04]  /*08a0*/  LDG.E.64.CONSTANT R10, [R4.64+0x400] ;  /* 0x0004000a040a7981 */ /* 0x000ee8000c1e9b00 */
[----:B------:R-:W4:Y:S04]  /*08b0*/  LDG.E.64.CONSTANT R14, [R4.64+0x800] ;  /* 0x0008000a040e7981 */ /* 0x000f28000c1e9b00 */
[----:B------:R-:W4:Y:S01]  /*08c0*/  LDG.E.64.CONSTANT R16, [R4.64+0xc00] ;  /* 0x000c000a04107981 */ /* 0x000f22000c1e9b00 */
        /* <DEDUP_REMOVED lines=10> */
.L_x_19009:
[----:B------:R-:W-:Y:S05]  /*0970*/  BSYNC B0 ;  /* 0x0000000000007941 */ /* 0x000fea0003800000 */
.L_x_19008:
[----:B------:R-:W-:Y:S01]  /*0980*/  IMAD R146, R146, 0x20, R150 ;  /* 0x0000002092927824 */ /* 0x000fe200078e0296 */
[----:B------:R-:W-:Y:S01]  /*0990*/  BAR.SYNC.DEFER_BLOCKING 0x0 ;  /* 0x0000000000007b1d */ /* 0x000fe20000010000 */
[----:B------:R-:W-:-:S03]  /*09a0*/  IMAD.MOV.U32 R145, RZ, RZ, -0x800001 ;  /* 0xff7fffffff917424 */ /* 0x000fc600078e00ff */
[----:B------:R-:W-:Y:S02]  /*09b0*/  ISETP.GE.AND P0, PT, R146, R153, PT ;  /* 0x000000999200720c */ /* 0x000fe40003f06270 */
[----:B------:R-:W-:Y:S11]  /*09c0*/  BSSY B0, `(.L_x_19014) ;  /* 0x00003c6000007945 */ /* 0x000ff60003800000 */
[----:B------:R-:W-:Y:S05]  /*09d0*/  @P0 BRA `(.L_x_19015) ;  /* 0x00003c4000000947 */ /* 0x000fea0003800000 */
[----:B------:R-:W-:Y:S01]  /*09e0*/  IMAD R3, R12, c[0x0][0x1a8], RZ ;  /* 0x00006a000c037a24 */ /* 0x000fe200078e02ff */
[--C-:B------:R-:W-:Y:S01]  /*09f0*/  SHF.R.S32.HI R10, RZ, 0x1f, R146.reuse ;  /* 0x0000001fff0a7819 */ /* 0x100fe20000011492 */
[----:B------:R-:W-:Y:S01]  /*0a00*/  IMAD.SHL.U32 R143, R147, 0x4, RZ ;  /* 0x00000004938f7824 */ /* 0x000fe200078e00ff */
[----:B------:R-:W-:Y:S01]  /*0a10*/  SHF.R.S32.HI R4, RZ, 0x1f, R13 ;  /* 0x0000001fff047819 */ /* 0x000fe2000001140d */
[----:B------:R-:W-:Y:S01]  /*0a20*/  IMAD.MOV.U32 R145, RZ, RZ, -0x800001 ;  /* 0xff7fffffff917424 */ /* 0x000fe200078e00ff */
[----:B------:R-:W-:Y:S01]  /*0a30*/  IADD3 R5, P0, R3, R146, RZ ;  /* 0x0000009203057210 */ /* 0x000fe20007f1e0ff */
[----:B------:R-:W-:Y:S01]  /*0a40*/  IMAD.MOV.U32 R88, RZ, RZ, R146 ;  /* 0x000000ffff587224 */ /* 0x000fe200078e0092 */
[----:B------:R-:W-:-:S02]  /*0a50*/  SHF.R.S32.HI R8, RZ, 0x1f, R143 ;  /* 0x0000001fff087819 */ /* 0x000fc4000001148f */
[----:B------:R-:W-:Y:S02]  /*0a60*/  LEA.HI.X.SX32 R10, R3, R10, 0x1, P0 ;  /* 0x0000000a030a7211 */ /* 0x000fe400000f0eff */
[----:B------:R-:W-:Y:S02]  /*0a70*/  LEA.HI R3, R8, R143, RZ, 0x3 ;  /* 0x0000008f08037211 */ /* 0x000fe400078f18ff */
[----:B------:R-:W-:Y:S02]  /*0a80*/  LEA.HI R4, R4, R13, RZ, 0x4 ;  /* 0x0000000d04047211 */ /* 0x000fe400078f20ff */
[C---:B------:R-:W-:Y:S02]  /*0a90*/  IADD3 R8, R147.reuse, 0x6, RZ ;  /* 0x0000000693087810 */ /* 0x040fe40007ffe0ff */
[----:B------:R-:W-:Y:S02]  /*0aa0*/  IADD3 R11, R147, 0x8, RZ ;  /* 0x00000008930b7810 */ /* 0x000fe40007ffe0ff */
[----:B------:R-:W-:Y:S01]  /*0ab0*/  LOP3.LUT R6, R4, 0xfffffff0, RZ, 0xc0, !PT ;  /* 0xfffffff004067812 */ /* 0x000fe200078ec0ff */
[----:B------:R-:W-:Y:S01]  /*0ac0*/  IMAD.SHL.U32 R140, R8, 0x4, RZ ;  /* 0x00000004088c7824 */ /* 0x000fe200078e00ff */
[----:B------:R-:W-:Y:S01]  /*0ad0*/  LEA R4, P0, R5, c[0x0][0x198], 0x2 ;  /* 0x0000660005047a11 */ /* 0x000fe200078010ff */
[----:B------:R-:W-:Y:S01]  /*0ae0*/  IMAD.SHL.U32 R138, R11, 0x4, RZ ;  /* 0x000000040b8a7824 */ /* 0x000fe200078e00ff */
[----:B------:R-:W-:Y:S01]  /*0af0*/  IADD3 R12, R147, 0xe, RZ ;  /* 0x0000000e930c7810 */ /* 0x000fe20007ffe0ff */
[----:B------:R-:W-:Y:S01]  /*0b00*/  IMAD.IADD R13, R13, 0x1, -R6 ;  /* 0x000000010d0d7824 */ /* 0x000fe200078e0a06 */
[----:B------:R-:W-:-:S02]  /*0b10*/  LEA.HI.X R5, R5, c[0x0][0x19c], R10, 0x2, P0 ;  /* 0x0000670005057a11 */ /* 0x000fc400000f140a */
[----:B------:R-:W-:Y:S01]  /*0b20*/  IADD3 R10, R147, 0x2, RZ ;  /* 0x00000002930a7810 */ /* 0x000fe20007ffe0ff */
[----:B------:R-:W-:Y:S01]  /*0b30*/  IMAD.SHL.U32 R132, R12, 0x4, RZ ;  /* 0x000000040c847824 */ /* 0x000fe200078e00ff */
[----:B------:R-:W-:Y:S01]  /*0b40*/  SHF.R.S32.HI R15, RZ, 0x1f, R140 ;  /* 0x0000001fff0f7819 */ /* 0x000fe2000001148c */
[----:B------:R-:W-:Y:S01]  /*0b50*/  IMAD.SHL.U32 R158, R13, 0x8, RZ ;  /* 0x000000080d9e7824 */ /* 0x000fe200078e00ff */
[----:B------:R-:W-:Y:S01]  /*0b60*/  SHF.R.S32.HI R17, RZ, 0x1f, R138 ;  /* 0x0000001fff117819 */ /* 0x000fe2000001148a */
[----:B------:R-:W-:Y:S01]  /*0b70*/  IMAD.SHL.U32 R144, R10, 0x4, RZ ;  /* 0x000000040a907824 */ /* 0x000fe200078e00ff */
[----:B------:R-:W-:Y:S01]  /*0b80*/  LEA.HI R15, R15, R140, RZ, 0x3 ;  /* 0x0000008c0f0f7211 */ /* 0x000fe200078f18ff */
[----:B------:R-:W-:Y:S01]  /*0b90*/  IMAD R49, R150, 0x10, R13 ;  /* 0x0000001096317824 */ /* 0x000fe200078e020d */
[----:B------:R-:W-:Y:S02]  /*0ba0*/  LEA.HI R17, R17, R138, RZ, 0x3 ;  /* 0x0000008a11117211 */ /* 0x000fe400078f18ff */
[----:B------:R-:W-:Y:S01]  /*0bb0*/  LOP3.LUT R15, R15, 0xfffffff8, RZ, 0xc0, !PT ;  /* 0xfffffff80f0f7812 */ /* 0x000fe200078ec0ff */
[----:B------:R-:W-:Y:S01]  /*0bc0*/  IMAD.IADD R48, R48, 0x1, R49 ;  /* 0x0000000130307824 */ /* 0x000fe200078e0231 */
[----:B------:R-:W-:-:S02]  /*0bd0*/  LOP3.LUT R6, R3, 0xfffffff8, RZ, 0xc0, !PT ;  /* 0xfffffff803067812 */ /* 0x000fc400078ec0ff */
[----:B------:R-:W-:Y:S01]  /*0be0*/  SHF.R.S32.HI R3, RZ, 0x1f, R144 ;  /* 0x0000001fff037819 */ /* 0x000fe20000011490 */
[----:B------:R-:W-:Y:S01]  /*0bf0*/  IMAD.IADD R140, R140, 0x1, -R15 ;  /* 0x000000018c8c7824 */ /* 0x000fe200078e0a0f */
[----:B------:R-:W-:Y:S01]  /*0c00*/  LOP3.LUT R17, R17, 0xfffffff8, RZ, 0xc0, !PT ;  /* 0xfffffff811117812 */ /* 0x000fe200078ec0ff */
[----:B------:R-:W-:Y:S01]  /*0c10*/  IMAD.IADD R143, R143, 0x1, -R6 ;  /* 0x000000018f8f7824 */ /* 0x000fe200078e0a06 */
[----:B------:R-:W-:Y:S02]  /*0c20*/  LEA.HI R3, R3, R144, RZ, 0x3 ;  /* 0x0000009003037211 */ /* 0x000fe400078f18ff */
[----:B------:R-:W-:Y:S01]  /*0c30*/  IADD3 R15, R147, 0xa, RZ ;  /* 0x0000000a930f7810 */ /* 0x000fe20007ffe0ff */
[----:B------:R-:W-:Y:S01]  /*0c40*/  IMAD.IADD R138, R138, 0x1, -R17 ;  /* 0x000000018a8a7824 */ /* 0x000fe200078e0a11 */
[----:B------:R-:W-:Y:S02]  /*0c50*/  SHF.R.S32.HI R17, RZ, 0x1f, R132 ;  /* 0x0000001fff117819 */ /* 0x000fe40000011484 */
[----:B------:R-:W-:Y:S01]  /*0c60*/  LOP3.LUT R3, R3, 0xfffffff8, RZ, 0xc0, !PT ;  /* 0xfffffff803037812 */ /* 0x000fe200078ec0ff */
[----:B------:R-:W-:Y:S01]  /*0c70*/  IMAD.SHL.U32 R136, R15, 0x4, RZ ;  /* 0x000000040f887824 */ /* 0x000fe200078e00ff */
[----:B------:R-:W-:-:S02]  /*0c80*/  LEA.HI R17, R17, R132, RZ, 0x3 ;  /* 0x0000008411117211 */ /* 0x000fc400078f18ff */
[C---:B------:R-:W-:Y:S01]  /*0c90*/  IADD3 R9, R147.reuse, 0x4, RZ ;  /* 0x0000000493097810 */ /* 0x040fe20007ffe0ff */
[----:B------:R-:W-:Y:S01]  /*0ca0*/  IMAD.IADD R144, R144, 0x1, -R3 ;  /* 0x0000000190907824 */ /* 0x000fe200078e0a03 */
[----:B------:R-:W-:Y:S02]  /*0cb0*/  SHF.R.S32.HI R3, RZ, 0x1f, R136 ;  /* 0x0000001fff037819 */ /* 0x000fe40000011488 */
[----:B------:R-:W-:Y:S01]  /*0cc0*/  IADD3 R16, R147, 0x10, RZ ;  /* 0x0000001093107810 */ /* 0x000fe20007ffe0ff */
[----:B------:R-:W-:Y:S01]  /*0cd0*/  IMAD.SHL.U32 R142, R9, 0x4, RZ ;  /* 0x00000004098e7824 */ /* 0x000fe200078e00ff */
[----:B------:R-:W-:Y:S02]  /*0ce0*/  LOP3.LUT R17, R17, 0xfffffff8, RZ, 0xc0, !PT ;  /* 0xfffffff811117812 */ /* 0x000fe400078ec0ff */
[----:B------:R-:W-:Y:S01]  /*0cf0*/  LEA.HI R3, R3, R136, RZ, 0x3 ;  /* 0x0000008803037211 */ /* 0x000fe200078f18ff */
[----:B------:R-:W-:Y:S01]  /*0d00*/  IMAD.SHL.U32 R130, R16, 0x4, RZ ;  /* 0x0000000410827824 */ /* 0x000fe200078e00ff */
[----:B------:R-:W-:Y:S01]  /*0d10*/  SHF.R.S32.HI R7, RZ, 0x1f, R142 ;  /* 0x0000001fff077819 */ /* 0x000fe2000001148e */
[----:B------:R-:W-:Y:S01]  /*0d20*/  IMAD.IADD R132, R132, 0x1, -R17 ;  /* 0x0000000184847824 */ /* 0x000fe200078e0a11 */
[----:B------:R-:W-:-:S02]  /*0d30*/  IADD3 R17, R147, 0x16, RZ ;  /* 0x0000001693117810 */ /* 0x000fc40007ffe0ff */
[----:B------:R-:W-:Y:S02]  /*0d40*/  LOP3.LUT R3, R3, 0xfffffff8, RZ, 0xc0, !PT ;  /* 0xfffffff803037812 */ /* 0x000fe400078ec0ff */
[----:B------:R-:W-:Y:S01]  /*0d50*/  SHF.R.S32.HI R19, RZ, 0x1f, R130 ;  /* 0x0000001fff137819 */ /* 0x000fe20000011482 */
[----:B------:R-:W-:Y:S01]  /*0d60*/  IMAD.SHL.U32 R124, R17, 0x4, RZ ;  /* 0x00000004117c7824 */ /* 0x000fe200078e00ff */
[----:B------:R-:W-:Y:S01]  /*0d70*/  LEA.HI R7, R7, R142, RZ, 0x3 ;  /* 0x0000008e07077211 */ /* 0x000fe200078f18ff */
[----:B------:R-:W-:Y:S01]  /*0d80*/  IMAD.IADD R136, R136, 0x1, -R3 ;  /* 0x0000000188887824 */ /* 0x000fe200078e0a03 */
[----:B------:R-:W-:Y:S02]  /*0d90*/  IADD3 R14, R147, 0xc, RZ ;  /* 0x0000000c930e7810 */ /* 0x000fe40007ffe0ff */
[----:B------:R-:W-:Y:S02]  /*0da0*/  LEA.HI R3, R19, R130, RZ, 0x3 ;  /* 0x0000008213037211 */ /* 0x000fe400078f18ff */
[----:B------:R-:W-:Y:S01]  /*0db0*/  IADD3 R19, R147, 0x12, RZ ;  /* 0x0000001293137810 */ /* 0x000fe20007ffe0ff */
[----:B------:R-:W-:Y:S01]  /*0dc0*/  IMAD.SHL.U32 R134, R14, 0x4, RZ ;  /* 0x000000040e867824 */ /* 0x000fe200078e00ff */
[----:B------:R-:W-:-:S02]  /*0dd0*/  LOP3.LUT R7, R7, 0xfffffff8, RZ, 0xc0, !PT ;  /* 0xfffffff807077812 */ /* 0x000fc400078ec0ff */
[----:B------:R-:W-:Y:S01]  /*0de0*/  SHF.R.S32.HI R21, RZ, 0x1f, R124 ;  /* 0x0000001fff157819 */ /* 0x000fe2000001147c */
[----:B------:R-:W-:Y:S01]  /*0df0*/  IMAD.SHL.U32 R128, R19, 0x4, RZ ;  /* 0x0000000413807824 */ /* 0x000fe200078e00ff */
[----:B------:R-:W-:Y:S01]  /*0e00*/  LOP3.LUT R3, R3, 0xfffffff8, RZ, 0xc0, !PT ;  /* 0xfffffff803037812 */ /* 0x000fe200078ec0ff */
[----:B------:R-:W-:Y:S01]  /*0e10*/  IMAD.IADD R142, R142, 0x1, -R7 ;  /* 0x000000018e8e7824 */ /* 0x000fe200078e0a07 */
[----:B------:R-:W-:Y:S02]  /*0e20*/  LEA.HI R21, R21, R124, RZ, 0x3 ;  /* 0x0000007c15157211 */ /* 0x000fe400078f18ff */
[----:B------:R-:W-:Y:S01]  /*0e30*/  SHF.R.S32.HI R7, RZ, 0x1f, R134 ;  /* 0x0000001fff077819 */ /* 0x000fe20000011486 */
[----:B------:R-:W-:Y:S01]  /*0e40*/  IMAD.IADD R130, R130, 0x1, -R3 ;  /* 0x0000000182827824 */ /* 0x000fe200078e0a03 */
[----:B------:R-:W-:Y:S02]  /*0e50*/  SHF.R.S32.HI R3, RZ, 0x1f, R128 ;  /* 0x0000001fff037819 */ /* 0x000fe40000011480 */
[----:B------:R-:W-:-:S02]  /*0e60*/  IADD3 R20, R147, 0x18, RZ ;  /* 0x0000001893147810 */ /* 0x000fc40007ffe0ff */
[----:B------:R-:W-:Y:S02]  /*0e70*/  LOP3.LUT R21, R21, 0xfffffff8, RZ, 0xc0, !PT ;  /* 0xfffffff815157812 */ /* 0x000fe400078ec0ff */
[----:B------:R-:W-:Y:S01]  /*0e80*/  LEA.HI R7, R7, R134, RZ, 0x3 ;  /* 0x0000008607077211 */ /* 0x000fe200078f18ff */
[----:B------:R-:W-:Y:S01]  /*0e90*/  IMAD.SHL.U32 R122, R20, 0x4, RZ ;  /* 0x00000004147a7824 */ /* 0x000fe200078e00ff */
[----:B------:R-:W-:Y:S01]  /*0ea0*/  IADD3 R18, R147, 0x14, RZ ;  /* 0x0000001493127810 */ /* 0x000fe20007ffe0ff */
[----:B------:R-:W-:Y:S01]  /*0eb0*/  IMAD.IADD R124, R124, 0x1, -R21 ;  /* 0x000000017c7c7824 */ /* 0x000fe200078e0a15 */
[----:B------:R-:W-:Y:S02]  /*0ec0*/  LEA.HI R3, R3, R128, RZ, 0x3 ;  /* 0x0000008003037211 */ /* 0x000fe400078f18ff */
[----:B------:R-:W-:Y:S01]  /*0ed0*/  LOP3.LUT R7, R7, 0xfffffff8, RZ, 0xc0, !PT ;  /* 0xfffffff807077812 */ /* 0x000fe200078ec0ff */
[----:B------:R-:W-:Y:S01]  /*0ee0*/  IMAD.SHL.U32 R126, R18, 0x4, RZ ;  /* 0x00000004127e7824 */ /* 0x000fe200078e00ff */
[----:B------:R-:W-:-:S02]  /*0ef0*/  IADD3 R21, R147, 0x1e, RZ ;  /* 0x0000001e93157810 */ /* 0x000fc40007ffe0ff */
[----:B------:R-:W-:Y:S01]  /*0f00*/  LOP3.LUT R3, R3, 0xfffffff8, RZ, 0xc0, !PT ;  /* 0xfffffff803037812 */ /* 0x000fe200078ec0ff */
[----:B------:R-:W-:Y:S01]  /*0f10*/  IMAD.IADD R134, R134, 0x1, -R7 ;  /* 0x0000000186867824 */ /* 0x000fe200078e0a07 */
[----:B------:R-:W-:Y:S01]  /*0f20*/  SHF.R.S32.HI R23, RZ, 0x1f, R122 ;  /* 0x0000001fff177819 */ /* 0x000fe2000001147a */
[----:B------:R-:W-:Y:S01]  /*0f30*/  IMAD.SHL.U32 R116, R21, 0x4, RZ ;  /* 0x0000000415747824 */ /* 0x000fe200078e00ff */
[----:B------:R-:W-:Y:S01]  /*0f40*/  SHF.R.S32.HI R7, RZ, 0x1f, R126 ;  /* 0x0000001fff077819 */ /* 0x000fe2000001147e */
[----:B------:R-:W-:Y:S01]  /*0f50*/  IMAD.IADD R128, R128, 0x1, -R3 ;  /* 0x0000000180807824 */ /* 0x000fe200078e0a03 */
[----:B------:R-:W-:Y:S02]  /*0f60*/  LEA.HI R3, R23, R122, RZ, 0x3 ;  /* 0x0000007a17037211 */ /* 0x000fe400078f18ff */
[----:B------:R-:W-:Y:S02]  /*0f70*/  IADD3 R23, R147, 0x1a, RZ ;  /* 0x0000001a93177810 */ /* 0x000fe40007ffe0ff */
[----:B------:R-:W-:-:S02]  /*0f80*/  LEA.HI R7, R7, R126, RZ, 0x3 ;  /* 0x0000007e07077211 */ /* 0x000fc400078f18ff */
[----:B------:R-:W-:Y:S01]  /*0f90*/  IADD3 R22, R147, 0x1c, RZ ;  /* 0x0000001c93167810 */ /* 0x000fe20007ffe0ff */
[----:B------:R-:W-:Y:S01]  /*0fa0*/  IMAD.SHL.U32 R120, R23, 0x4, RZ ;  /* 0x0000000417787824 */ /* 0x000fe200078e00ff */
[----:B------:R-:W-:Y:S02]  /*0fb0*/  SHF.R.S32.HI R25, RZ, 0x1f, R116 ;  /* 0x0000001fff197819 */ /* 0x000fe40000011474 */
[----:B------:R-:W-:Y:S01]  /*0fc0*/  IADD3 R24, R147, 0x20, RZ ;  /* 0x0000002093187810 */ /* 0x000fe20007ffe0ff */
[----:B------:R-:W-:Y:S01]  /*0fd0*/  IMAD.SHL.U32 R118, R22, 0x4, RZ ;  /* 0x0000000416767824 */ /* 0x000fe200078e00ff */
[----:B------:R-:W-:Y:S02]  /*0fe0*/  LOP3.LUT R3, R3, 0xfffffff8, RZ, 0xc0, !PT ;  /* 0xfffffff803037812 */ /* 0x000fe400078ec0ff */
[----:B------:R-:W-:Y:S01]  /*0ff0*/  LOP3.LUT R7, R7, 0xfffffff8, RZ, 0xc0, !PT ;  /* 0xfffffff807077812 */ /* 0x000fe200078ec0ff */
[----:B------:R-:W-:Y:S01]  /*1000*/  IMAD.SHL.U32 R114, R24, 0x4, RZ ;  /* 0x0000000418727824 */ /* 0x000fe200078e00ff */
[----:B------:R-:W-:Y:S01]  /*1010*/  LEA.HI R25, R25, R116, RZ, 0x3 ;  /* 0x0000007419197211 */ /* 0x000fe200078f18ff */
[----:B------:R-:W-:Y:S01]  /*1020*/  IMAD.IADD R122, R122, 0x1, -R3 ;  /* 0x000000017a7a7824 */ /* 0x000fe200078e0a03 */
[----:B------:R-:W-:Y:S01]  /*1030*/  SHF.R.S32.HI R3, RZ, 0x1f, R120 ;  /* 0x0000001fff037819 */ /* 0x000fe20000011478 */
[----:B------:R-:W-:Y:S01]  /*1040*/  IMAD.IADD R126, R126, 0x1, -R7 ;  /* 0x000000017e7e7824 */ /* 0x000fe200078e0a07 */
[----:B------:R-:W-:-:S02]  /*1050*/  LOP3.LUT R25, R25, 0xfffffff8, RZ, 0xc0, !PT ;  /* 0xfffffff819197812 */ /* 0x000fc400078ec0ff */
[----:B------:R-:W-:Y:S02]  /*1060*/  SHF.R.S32.HI R7, RZ, 0x1f, R118 ;  /* 0x0000001fff077819 */ /* 0x000fe40000011476 */
[----:B------:R-:W-:Y:S01]  /*1070*/  SHF.R.S32.HI R27, RZ, 0x1f, R114 ;  /* 0x0000001fff1b7819 */ /* 0x000fe20000011472 */
[----:B------:R-:W-:Y:S01]  /*1080*/  IMAD.IADD R116, R116, 0x1, -R25 ;  /* 0x0000000174747824 */ /* 0x000fe200078e0a19 */
[----:B------:R-:W-:Y:S02]  /*1090*/  IADD3 R29, R147, 0x28, RZ ;  /* 0x00000028931d7810 */ /* 0x000fe40007ffe0ff */
[----:B------:R-:W-:Y:S02]  /*10a0*/  LEA.HI R3, R3, R120, RZ, 0x3 ;  /* 0x0000007803037211 */ /* 0x000fe400078f18ff */
[----:B------:R-:W-:Y:S01]  /*10b0*/  IADD3 R28, R147, 0x22, RZ ;  /* 0x00000022931c7810 */ /* 0x000fe20007ffe0ff */
[----:B------:R-:W-:Y:S01]  /*10c0*/  IMAD.SHL.U32 R106, R29, 0x4, RZ ;  /* 0x000000041d6a7824 */ /* 0x000fe200078e00ff */
        /* <DEDUP_REMOVED lines=15> */
[----:B------:R-:W-:-:S02]  /*11c0*/  SHF.R.S32.HI R7, RZ, 0x1f, R110 ;  /* 0x0000001fff077819 */ /* 0x000fc4000001146e */
[----:B------:R-:W-:Y:S02]  /*11d0*/  SHF.R.S32.HI R27, RZ, 0x1f, R108 ;  /* 0x0000001fff1b7819 */ /* 0x000fe4000001146c */
[----:B------:R-:W-:Y:S02]  /*11e0*/  LEA.HI R31, R31, R106, RZ, 0x3 ;  /* 0x0000006a1f1f7211 */ /* 0x000fe400078f18ff */
[----:B------:R-:W-:Y:S02]  /*11f0*/  LEA.HI R3, R3, R112, RZ, 0x3 ;  /* 0x0000007003037211 */ /* 0x000fe400078f18ff */
[----:B------:R-:W-:Y:S02]  /*1200*/  IADD3 R30, R147, 0x2a, RZ ;  /* 0x0000002a931e7810 */ /* 0x000fe40007ffe0ff */
[----:B------:R-:W-:Y:S02]  /*1210*/  LEA.HI R7, R7, R110, RZ, 0x3 ;  /* 0x0000006e07077211 */ /* 0x000fe400078f18ff */
[----:B------:R-:W-:Y:S01]  /*1220*/  LEA.HI R27, R27, R108, RZ, 0x3 ;  /* 0x0000006c1b1b7211 */ /* 0x000fe200078f18ff */
[----:B------:R-:W-:Y:S01]  /*1230*/  IMAD.SHL.U32 R104, R30, 0x4, RZ ;  /* 0x000000041e687824 */ /* 0x000fe200078e00ff */
[----:B------:R-:W-:-:S02]  /*1240*/  IADD3 R32, R147, 0x2c, RZ ;  /* 0x0000002c93207810 */ /* 0x000fc40007ffe0ff */
[----:B------:R-:W-:Y:S02]  /*1250*/  IADD3 R33, R147, 0x2e, RZ ;  /* 0x0000002e93217810 */ /* 0x000fe40007ffe0ff */
        /* <DEDUP_REMOVED lines=16> */
[----:B------:R-:W-:Y:S02]  /*1360*/  IADD3 R34, R147, 0x32, RZ ;  /* 0x0000003293227810 */ /* 0x000fe40007ffe0ff */
[----:B------:R-:W-:Y:S02]  /*1370*/  LEA.HI R7, R7, R102, RZ, 0x3 ;  /* 0x0000006607077211 */ /* 0x000fe400078f18ff */
[----:B------:R-:W-:Y:S01]  /*1380*/  LEA.HI R27, R27, R100, RZ, 0x3 ;  /* 0x000000641b1b7211 */ /* 0x000fe200078f18ff */
[----:B------:R-:W-:Y:S01]  /*1390*/  IMAD.SHL.U32 R96, R34, 0x4, RZ ;  /* 0x0000000422607824 */ /* 0x000fe200078e00ff */
[C---:B------:R-:W-:Y:S02]  /*13a0*/  IADD3 R36, R147.reuse, 0x34, RZ ;  /* 0x0000003493247810 */ /* 0x040fe40007ffe0ff */
[----:B------:R-:W-:-:S02]  /*13b0*/  IADD3 R37, R147, 0x36, RZ ;  /* 0x0000003693257810 */ /* 0x000fc40007ffe0ff */
        /* <DEDUP_REMOVED lines=10> */
[----:B------:R-:W-:-:S02]  /*1460*/  LEA.HI R35, R35, R98, RZ, 0x3 ;  /* 0x0000006223237211 */ /* 0x000fc400078f18ff */
[----:B------:R-:W-:Y:S02]  /*1470*/  SHF.R.S32.HI R7, RZ, 0x1f, R94 ;  /* 0x0000001fff077819 */ /* 0x000fe4000001145e */
[----:B------:R-:W-:Y:S02]  /*1480*/  SHF.R.S32.HI R27, RZ, 0x1f, R92 ;  /* 0x0000001fff1b7819 */ /* 0x000fe4000001145c */
[----:B------:R-:W-:Y:S02]  /*1490*/  LOP3.LUT R35, R35, 0xfffffff8, RZ, 0xc0, !PT ;  /* 0xfffffff823237812 */ /* 0x000fe400078ec0ff */
[----:B------:R-:W-:Y:S02]  /*14a0*/  LEA.HI R3, R3, R96, RZ, 0x3 ;  /* 0x0000006003037211 */ /* 0x000fe400078f18ff */
[----:B------:R-:W-:Y:S01]  /*14b0*/  LEA.HI R7, R7, R94, RZ, 0x3 ;  /* 0x0000005e07077211 */ /* 0x000fe200078f18ff */
[----:B------:R-:W-:Y:S01]  /*14c0*/  IMAD.IADD R98, R98, 0x1, -R35 ;  /* 0x0000000162627824 */ /* 0x000fe200078e0a23 */
[----:B------:R-:W-:-:S02]  /*14d0*/  LEA.HI R27, R27, R92, RZ, 0x3 ;  /* 0x0000005c1b1b7211 */ /* 0x000fc400078f18ff */
[----:B------:R-:W-:Y:S02]  /*14e0*/  LOP3.LUT R3, R3, 0xfffffff8, RZ, 0xc0, !PT ;  /* 0xfffffff803037812 */ /* 0x000fe400078ec0ff */
[----:B------:R-:W-:Y:S02]  /*14f0*/  IADD3 R35, R147, 0x38, RZ ;  /* 0x0000003893237810 */ /* 0x000fe40007ffe0ff */
[----:B------:R-:W-:Y:S01]  /*1500*/  LOP3.LUT R7, R7, 0xfffffff8, RZ, 0xc0, !PT ;  /* 0xfffffff807077812 */ /* 0x000fe200078ec0ff */
[----:B------:R-:W-:Y:S01]  /*1510*/  IMAD.IADD R96, R96, 0x1, -R3 ;  /* 0x0000000160607824 */ /* 0x000fe200078e0a03 */
[----:B------:R-:W-:Y:S01]  /*1520*/  LOP3.LUT R27, R27, 0xfffffff8, RZ, 0xc0, !PT ;  /* 0xfffffff81b1b7812 */ /* 0x000fe200078ec0ff */
[----:B------:R-:W-:Y:S01]  /*1530*/  IMAD.SHL.U32 R90, R35, 0x4, RZ ;  /* 0x00000004235a7824 */ /* 0x000fe200078e00ff */
[C---:B------:R-:W-:Y:S01]  /*1540*/  IADD3 R38, R147.reuse, 0x3a, RZ ;  /* 0x0000003a93267810 */ /* 0x040fe20007ffe0ff */
        /* <DEDUP_REMOVED lines=8> */
[----:B------:R-:W-:Y:S01]  /*15d0*/  IMAD R27, R2, c[0x0][0x1c0], RZ ;  /* 0x00007000021b7a24 */ /* 0x000fe200078e02ff */
[----:B------:R-:W-:Y:S01]  /*15e0*/  SHF.R.S32.HI R6, RZ, 0x1f, R3 ;  /* 0x0000001fff067819 */ /* 0x000fe20000011403 */
[----:B------:R-:W-:Y:S01]  /*15f0*/  IMAD.SHL.U32 R43, R41, 0x4, RZ ;  /* 0x00000004292b7824 */ /* 0x000fe200078e00ff */
[----:B------:R-:W-:-:S02]  /*1600*/  SHF.R.S32.HI R42, RZ, 0x1f, R7 ;  /* 0x0000001fff2a7819 */ /* 0x000fc40000011407 */
[----:B------:R-:W-:Y:S02]  /*1610*/  IADD3 R158, P0, R27, R158, RZ ;  /* 0x0000009e1b9e7210 */ /* 0x000fe40007f1e0ff */
[----:B------:R-:W-:Y:S02]  /*1620*/  SHF.R.S32.HI R44, RZ, 0x1f, R43 ;  /* 0x0000001fff2c7819 */ /* 0x000fe4000001142b */
[----:B------:R-:W-:Y:S02]  /*1630*/  LEA.HI R39, R39, R90, RZ, 0x3 ;  /* 0x0000005a27277211 */ /* 0x000fe400078f18ff */
[----:B------:R-:W-:Y:S02]  /*1640*/  LEA.HI R6, R6, R3, RZ, 0x3 ;  /* 0x0000000306067211 */ /* 0x000fe400078f18ff */
[----:B------:R-:W-:Y:S02]  /*1650*/  LEA.HI R42, R42, R7, RZ, 0x3 ;  /* 0x000000072a2a7211 */ /* 0x000fe400078f18ff */
[----:B------:R-:W-:-:S02]  /*1660*/  LEA.HI.X.SX32 R159, R27, R46, 0x1, P0 ;  /* 0x0000002e1b9f7211 */ /* 0x000fc400000f0eff */
        /* <DEDUP_REMOVED lines=135> */
[----:B------:R-:W-:-:S02]  /*1ee0*/  LEA R49, R49, 0x220, 0x2 ;  /* 0x0000022031317811 */ /* 0x000fc400078e10ff */
        /* <DEDUP_REMOVED lines=31> */
[----:B------:R-:W-:Y:S02]  /*20e0*/  IADD3 R81, -R157, 0x1, R48 ;  /* 0x000000019d517810 */ /* 0x000fe40007ffe130 */
.L_x_19019:
[----:B------:R-:W2:Y:S01]  /*20f0*/  LDG.E.CONSTANT R41, [R4.64] ;  /* 0x0000000a04297981 */ /* 0x000ea2000c1e9900 */
[----:B------:R-:W-:Y:S01]  /*2100*/  IMAD.SHL.U32 R154, R147, 0x100, RZ ;  /* 0x00000100939a7824 */ /* 0x000fe200078e00ff */
        /* <DEDUP_REMOVED lines=9> */
[----:B------:R-:W-:-:S04]  /*21a0*/  IADD3 R40, P0, R143, R160, RZ ;  /* 0x000000a08f287210 */ /* 0x000fc80007f1e0ff */
[----:B------:R-:W-:Y:S01]  /*21b0*/  LEA R86, P1, R40, c[0x0][0x180], 0x1 ;  /* 0x0000600028567a11 */ /* 0x000fe200078208ff */
[----:B------:R-:W2:Y:S01]  /*21c0*/  LDG.E.64.CONSTANT R84, [R84.64] ;  /* 0x0000000a54547981 */ /* 0x000ea2000c1e9b00 */
[----:B------:R-:W-:-:S04]  /*21d0*/  LEA.HI.X.SX32 R41, R143, R152, 0x1, P0 ;  /* 0x000000988f297211 */ /* 0x000fc800000f0eff */
[----:B------:R-:W-:Y:S02]  /*21e0*/  LEA.HI.X R87, R40, c[0x0][0x184], R41, 0x1, P1 ;  /* 0x0000610028577a11 */ /* 0x000fe400008f0c29 */
[----:B------:R-:W0:Y:S04]  /*21f0*/  LDS.128 R40, [R154] ;  /* 0x000000009a287984 */ /* 0x000e280000000c00 */
[----:B------:R-:W3:Y:S01]  /*2200*/  LDG.E.64.CONSTANT R86, [R86.64] ;  /* 0x0000000a56567981 */ /* 0x000ee2000c1e9b00 */
[--C-:B0-----:R-:W-:Y:S02]  /*2210*/  HADD2.F32 R82, -RZ, R42.reuse.H0_H0 ;  /* 0x2000002aff527230 */ /* 0x101fe40000004100 */
[----:B------:R-:W-:Y:S02]  /*2220*/  HADD2.F32 R42, -RZ, R42.H1_H1 ;  /* 0x3000002aff2a7230 */ /* 0x000fe40000004100 */
[----:B------:R-:W-:-:S02]  /*2230*/  HADD2.F32 R156, -RZ, R40.H1_H1 ;  /* 0x30000028ff9c7230 */ /* 0x000fc40000004100 */
[--C-:B--2---:R-:W-:Y:S02]  /*2240*/  HADD2.F32 R83, -RZ, R84.reuse.H0_H0 ;  /* 0x20000054ff537230 */ /* 0x104fe40000004100 */
[----:B------:R-:W-:Y:S02]  /*2250*/  HADD2.F32 R161, -RZ, R84.H1_H1 ;  /* 0x30000054ffa17230 */ /* 0x000fe40000004100 */
[----:B------:R-:W-:Y:S01]  /*2260*/  HADD2.F32 R84, -RZ, R40.H0_H0 ;  /* 0x20000028ff547230 */ /* 0x000fe20000004100 */
[----:B------:R-:W-:Y:S01]  /*2270*/  FMUL.FTZ R82, R82, R83 ;  /* 0x0000005352527220 */ /* 0x000fe20000410000 */
[----:B---3--:R-:W-:Y:S01]  /*2280*/  HADD2.F32 R83, -RZ, R86.H0_H0 ;  /* 0x20000056ff537230 */ /* 0x008fe20000004100 */
[----:B------:R-:W-:-:S04]  /*2290*/  FMUL.FTZ R42, R42, R161 ;  /* 0x000000a12a2a7220 */ /* 0x000fc80000410000 */
        /* <DEDUP_REMOVED lines=8> */
[----:B------:R-:W-:Y:S01]  /*2320*/  FFMA.FTZ R86, R86, R83, R40 ;  /* 0x0000005356567223 */ /* 0x000fe20000010028 */
[----:B------:R-:W-:-:S04]  /*2330*/  IADD3 R40, P0, P1, R142, R160, R139 ;  /* 0x000000a08e287210 */ /* 0x000fc8000791e08b */
[----:B------:R-:W-:Y:S02]  /*2340*/  LEA R82, P2, R40, c[0x0][0x180], 0x1 ;  /* 0x0000600028527a11 */ /* 0x000fe400078408ff */
[----:B------:R-:W-:-:S04]  /*2350*/  IADD3.X R83, R51, R152, R14, P0, P1 ;  /* 0x0000009833537210 */ /* 0x000fc800007e240e */
[----:B------:R-:W-:-:S06]  /*2360*/  LEA.HI.X R83, R40, c[0x0][0x184], R83, 0x1, P2 ;  /* 0x0000610028537a11 */ /* 0x000fcc00010f0c53 */
[----:B------:R-:W2:Y:S01]  /*2370*/  LDG.E.64.CONSTANT R82, [R82.64] ;  /* 0x0000000a52527981 */ /* 0x000ea2000c1e9b00 */
[----:B------:R-:W-:Y:S02]  /*2380*/  HADD2.F32 R40, -RZ, R85.H1_H1 ;  /* 0x30000055ff287230 */ /* 0x000fe40000004100 */
[----:B------:R-:W-:Y:S02]  /*2390*/  HADD2.F32 R43, -RZ, R43.H1_H1 ;  /* 0x3000002bff2b7230 */ /* 0x000fe40000004100 */
[----:B------:R-:W-:-:S03]  /*23a0*/  HADD2.F32 R85, -RZ, R41.H1_H1 ;  /* 0x30000029ff557230 */ /* 0x000fc60000004100 */
[----:B------:R-:W-:Y:S01]  /*23b0*/  FMUL.FTZ R43, R43, R40 ;  /* 0x000000282b2b7220 */ /* 0x000fe20000410000 */
[----:B------:R-:W-:-:S05]  /*23c0*/  HADD2.F32 R40, -RZ, R87.H1_H1 ;  /* 0x30000057ff287230 */ /* 0x000fca0000004100 */
[----:B------:R-:W-:Y:S02]  /*23d0*/  FFMA.FTZ R85, R85, R40, R43 ;  /* 0x0000002855557223 */ /* 0x000fe4000001002b */
[----:B------:R-:W0:Y:S02]  /*23e0*/  LDS.128 R40, [R154+0x10] ;  /* 0x000010009a287984 */ /* 0x000e240000000c00 */
        /* <DEDUP_REMOVED lines=11> */
[----:B------:R-:W-:-:S04]  /*24a0*/  IADD3 R41, P0, P1, R140, R160, R137 ;  /* 0x000000a08c297210 */ /* 0x000fc8000791e089 */
[----:B------:R-:W-:Y:S01]  /*24b0*/  FFMA.FTZ R85, R40, R83, R85 ;  /* 0x0000005328557223 */ /* 0x000fe20000010055 */
[----:B------:R-:W-:Y:S02]  /*24c0*/  LEA R40, P2, R41, c[0x0][0x180], 0x1 ;  /* 0x0000600029287a11 */ /* 0x000fe400078408ff */
[----:B------:R-:W-:-:S04]  /*24d0*/  IADD3.X R82, R52, R152, R15, P0, P1 ;  /* 0x0000009834527210 */ /* 0x000fc800007e240f */
[----:B------:R-:W-:-:S06]  /*24e0*/  LEA.HI.X R41, R41, c[0x0][0x184], R82, 0x1, P2 ;  /* 0x0000610029297a11 */ /* 0x000fcc00010f0c52 */
[----:B------:R-:W2:Y:S01]  /*24f0*/  LDG.E.64.CONSTANT R40, [R40.64] ;  /* 0x0000000a28287981 */ /* 0x000ea2000c1e9b00 */
[----:B------:R-:W-:Y:S02]  /*2500*/  HADD2.F32 R83, -RZ, R42.H0_H0 ;  /* 0x2000002aff537230 */ /* 0x000fe40000004100 */
[----:B--2---:R-:W-:-:S05]  /*2510*/  HADD2.F32 R82, -RZ, R40.H0_H0 ;  /* 0x20000028ff527230 */ /* 0x004fca0000004100 */
[----:B------:R-:W-:Y:S01]  /*2520*/  FFMA.FTZ R84, R83, R82, R84 ;  /* 0x0000005253547223 */ /* 0x000fe20000010054 */
[----:B------:R-:W-:Y:S02]  /*2530*/  HADD2.F32 R83, -RZ, R42.H1_H1 ;  /* 0x3000002aff537230 */ /* 0x000fe40000004100 */
[----:B------:R-:W-:Y:S02]  /*2540*/  HADD2.F32 R42, -RZ, R43.H0_H0 ;  /* 0x2000002bff2a7230 */ /* 0x000fe40000004100 */
[----:B------:R-:W-:Y:S02]  /*2550*/  HADD2.F32 R82, -RZ, R41.H0_H0 ;  /* 0x20000029ff527230 */ /* 0x000fe40000004100 */
[----:B------:R-:W-:-:S03]  /*2560*/  HADD2.F32 R86, -RZ, R40.H1_H1 ;  /* 0x30000028ff567230 */ /* 0x000fc60000004100 */
[----:B------:R-:W-:Y:S01]  /*2570*/  FFMA.FTZ R87, R42, R82, R87 ;  /* 0x000000522a577223 */ /* 0x000fe20000010057 */
[----:B------:R-:W-:Y:S01]  /*2580*/  IADD3 R42, P0, P1, R138, R160, R135 ;  /* 0x000000a08a2a7210 */ /* 0x000fe2000791e087 */
[----:B------:R-:W-:-:S03]  /*2590*/  FFMA.FTZ R86, R83, R86, R156 ;  /* 0x0000005653567223 */ /* 0x000fc6000001009c */
[----:B------:R-:W-:Y:S02]  /*25a0*/  LEA R82, P2, R42, c[0x0][0x180], 0x1 ;  /* 0x000060002a527a11 */ /* 0x000fe400078408ff */
[----:B------:R-:W-:-:S04]  /*25b0*/  IADD3.X R83, R53, R152, R16, P0, P1 ;  /* 0x0000009835537210 */ /* 0x000fc800007e2410 */
[----:B------:R-:W-:-:S06]  /*25c0*/  LEA.HI.X R83, R42, c[0x0][0x184], R83, 0x1, P2 ;  /* 0x000061002a537a11 */ /* 0x000fcc00010f0c53 */
[----:B------:R-:W2:Y:S01]  /*25d0*/  LDG.E.64.CONSTANT R82, [R82.64] ;  /* 0x0000000a52527981 */ /* 0x000ea2000c1e9b00 */
[----:B------:R-:W-:Y:S02]  /*25e0*/  HADD2.F32 R40, -RZ, R43.H1_H1 ;  /* 0x3000002bff287230 */ /* 0x000fe40000004100 */
[----:B------:R-:W-:-:S05]  /*25f0*/  HADD2.F32 R41, -RZ, R41.H1_H1 ;  /* 0x30000029ff297230 */ /* 0x000fca0000004100 */
[----:B------:R-:W-:Y:S02]  /*2600*/  FFMA.FTZ R85, R40, R41, R85 ;  /* 0x0000002928557223 */ /* 0x000fe40000010055 */
[----:B------:R-:W0:Y:S02]  /*2610*/  LDS.128 R40, [R154+0x20] ;  /* 0x000020009a287984 */ /* 0x000e240000000c00 */
[----:B0-----:R-:W-:Y:S02]  /*2620*/  HADD2.F32 R161, -RZ, R40.H0_H0 ;  /* 0x20000028ffa17230 */ /* 0x001fe40000004100 */
[----:B--2---:R-:W-:-:S05]  /*2630*/  HADD2.F32 R156, -RZ, R82.H0_H0 ;  /* 0x20000052ff9c7230 */ /* 0x004fca0000004100 */
[----:B------:R-:W-:Y:S01]  /*2640*/  FFMA.FTZ R84, R161, R156, R84 ;  /* 0x0000009ca1547223 */ /* 0x000fe20000010054 */
[----:B------:R-:W-:Y:S02]  /*2650*/  HADD2.F32 R161, -RZ, R40.H1_H1 ;  /* 0x30000028ffa17230 */ /* 0x000fe40000004100 */
        /* <DEDUP_REMOVED lines=17> */
[----:B------:R-:W-:Y:S02]  /*2770*/  HADD2.F32 R42, -RZ, R40.H1_H1 ;  /* 0x30000028ff2a7230 */ /* 0x000fe40000004100 */
[----:B------:R-:W-:-:S03]  /*2780*/  HADD2.F32 R82, -RZ, R41.H0_H0 ;  /* 0x20000029ff527230 */ /* 0x000fc60000004100 */
[----:B------:R-:W-:Y:S01]  /*2790*/  FFMA.FTZ R86, R83, R42, R86 ;  /* 0x0000002a53567223 */ /* 0x000fe20000010056 */
        /* <DEDUP_REMOVED lines=414> */
[----:B------:R-:W-:Y:S02]  /*4180*/  HADD2.F32 R156, -RZ, R43.H1_H1 ;  /* 0x3000002bff9c7230 */ /* 0x000fe40000004100 */
        /* <DEDUP_REMOVED lines=13> */
[----:B------:R-:W-:-:S05]  /*4260*/  HADD2.F32 R41, -RZ, R41.H1_H1 ;  /* 0x30000029ff297230 */ /* 0x000fca0000004100 */
[----:B------:R-:W-:Y:S02]  /*4270*/  FFMA.FTZ R156, R156, R41, R85 ;  /* 0x000000299c9c7223 */ /* 0x000fe40000010055 */
[----:B------:R-:W0:Y:S01]  /*4280*/  LDS.128 R40, [R154+0xf0] ;  /* 0x0000f0009a287984 */ /* 0x000e220000000c00 */
[----:B------:R-:W-:-:S04]  /*4290*/  IADD3 R161, P0, P1, R7, R160, R12 ;  /* 0x000000a007a17210 */ /* 0x000fc8000791e00c */
[----:B------:R-:W-:Y:S01]  /*42a0*/  IADD3.X R152, R80, R152, R47, P0, P1 ;  /* 0x0000009850987210 */ /* 0x000fe200007e242f */
[----:B0-----:R-:W-:Y:S02]  /*42b0*/  HADD2.F32 R85, -RZ, R40.H0_H0 ;  /* 0x20000028ff557230 */ /* 0x001fe40000004100 */
[----:B--2---:R-:W-:-:S05]  /*42c0*/  HADD2.F32 R160, -RZ, R82.H0_H0 ;  /* 0x20000052ffa07230 */ /* 0x004fca0000004100 */
[----:B------:R-:W-:Y:S01]  /*42d0*/  FFMA.FTZ R160, R85, R160, R84 ;  /* 0x000000a055a07223 */ /* 0x000fe20000010054 */
[----:B------:R-:W-:-:S04]  /*42e0*/  LEA R84, P0, R161, c[0x0][0x180], 0x1 ;  /* 0x00006000a1547a11 */ /* 0x000fc800078008ff */
[----:B------:R-:W-:-:S06]  /*42f0*/  LEA.HI.X R85, R161, c[0x0][0x184], R152, 0x1, P0 ;  /* 0x00006100a1557a11 */ /* 0x000fcc00000f0c98 */
[----:B------:R-:W2:Y:S01]  /*4300*/  LDG.E.64.CONSTANT R84, [R84.64] ;  /* 0x0000000a54547981 */ /* 0x000ea2000c1e9b00 */
[----:B------:R-:W-:Y:S02]  /*4310*/  HADD2.F32 R161, -RZ, R40.H1_H1 ;  /* 0x30000028ffa17230 */ /* 0x000fe40000004100 */
[----:B------:R-:W-:Y:S02]  /*4320*/  HADD2.F32 R82, -RZ, R82.H1_H1 ;  /* 0x30000052ff527230 */ /* 0x000fe40000004100 */
[----:B------:R-:W-:-:S03]  /*4330*/  HADD2.F32 R40, -RZ, R41.H0_H0 ;  /* 0x20000029ff287230 */ /* 0x000fc60000004100 */
[----:B------:R-:W-:Y:S01]  /*4340*/  FFMA.FTZ R86, R161, R82, R86 ;  /* 0x00000052a1567223 */ /* 0x000fe20000010056 */
[--C-:B------:R-:W-:Y:S02]  /*4350*/  HADD2.F32 R82, -RZ, R83.reuse.H0_H0 ;  /* 0x20000053ff527230 */ /* 0x100fe40000004100 */
[----:B------:R-:W-:Y:S02]  /*4360*/  HADD2.F32 R83, -RZ, R83.H1_H1 ;  /* 0x30000053ff537230 */ /* 0x000fe40000004100 */
[----:B------:R-:W-:Y:S01]  /*4370*/  HADD2.F32 R41, -RZ, R41.H1_H1 ;  /* 0x30000029ff297230 */ /* 0x000fe20000004100 */
[----:B------:R-:W-:-:S04]  /*4380*/  FFMA.FTZ R87, R40, R82, R87 ;  /* 0x0000005228577223 */ /* 0x000fc80000010057 */
[----:B------:R-:W-:Y:S01]  /*4390*/  FFMA.FTZ R41, R41, R83, R156 ;  /* 0x0000005329297223 */ /* 0x000fe2000001009c */
[----:B------:R-:W-:Y:S01]  /*43a0*/  HADD2.F32 R83, -RZ, R42.H0_H0 ;  /* 0x2000002aff537230 */ /* 0x000fe20000004100 */
[----:B------:R-:W-:-:S04]  /*43b0*/  IADD3 R88, R88, 0x4, RZ ;  /* 0x0000000458587810 */ /* 0x000fc80007ffe0ff */
[----:B------:R-:W-:Y:S01]  /*43c0*/  ISETP.GE.AND P2, PT, R88, R153, PT ;  /* 0x000000995800720c */ /* 0x000fe20003f46270 */
[--C-:B--2---:R-:W-:Y:S02]  /*43d0*/  HADD2.F32 R40, -RZ, R84.reuse.H0_H0 ;  /* 0x20000054ff287230 */ /* 0x104fe40000004100 */
[----:B------:R-:W-:-:S03]  /*43e0*/  HADD2.F32 R84, -RZ, R84.H1_H1 ;  /* 0x30000054ff547230 */ /* 0x000fc60000004100 */
[----:B------:R-:W-:Y:S01]  /*43f0*/  FFMA.FTZ R40, R83, R40, R160 ;  /* 0x0000002853287223 */ /* 0x000fe200000100a0 */
[----:B------:R-:W-:Y:S02]  /*4400*/  HADD2.F32 R83, -RZ, R42.H1_H1 ;  /* 0x3000002aff537230 */ /* 0x000fe40000004100 */
[----:B------:R-:W-:Y:S02]  /*4410*/  HADD2.F32 R42, -RZ, R43.H0_H0 ;  /* 0x2000002bff2a7230 */ /* 0x000fe40000004100 */
[--C-:B------:R-:W-:Y:S01]  /*4420*/  HADD2.F32 R82, -RZ, R85.reuse.H0_H0 ;  /* 0x20000055ff527230 */ /* 0x100fe20000004100 */
[----:B------:R-:W-:Y:S01]  /*4430*/  FFMA.FTZ R83, R83, R84, R86 ;  /* 0x0000005453537223 */ /* 0x000fe20000010056 */
[----:B------:R-:W-:-:S03]  /*4440*/  HADD2.F32 R85, -RZ, R85.H1_H1 ;  /* 0x30000055ff557230 */ /* 0x000fc60000004100 */
[----:B------:R-:W-:Y:S01]  /*4450*/  FFMA.FTZ R82, R42, R82, R87 ;  /* 0x000000522a527223 */ /* 0x000fe20000010057 */
[----:B------:R-:W-:Y:S01]  /*4460*/  HADD2.F32 R42, -RZ, R43.H1_H1 ;  /* 0x3000002bff2a7230 */ /* 0x000fe20000004100 */
[----:B------:R-:W-:-:S04]  /*4470*/  FADD.FTZ R83, R40, R83 ;  /* 0x0000005328537221 */ /* 0x000fc80000010000 */
[----:B------:R-:W-:Y:S02]  /*4480*/  FFMA.FTZ R41, R42, R85, R41 ;  /* 0x000000552a297223 */ /* 0x000fe40000010029 */
[----:B------:R-:W-:-:S04]  /*4490*/  FADD.FTZ R82, R82, R83 ;  /* 0x0000005352527221 */ /* 0x000fc80000010000 */
[----:B------:R-:W-:Y:S01]  /*44a0*/  FADD.FTZ R85, R41, R82 ;  /* 0x0000005229557221 */ /* 0x000fe20000010000 */
[----:B------:R-:W-:Y:S05]  /*44b0*/  BRA.DIV ~URZ, `(.L_x_19016) ;  /* 0x000063d27f007947 */ /* 0x000fea000b800000 */
[----:B------:R0:W1:Y:S02]  /*44c0*/  SHFL.BFLY PT, R40, R85, 0x1, 0x1f ;  /* 0x0c201f0055287f89 */ /* 0x00006400000e0000 */
.L_x_19088:
[----:B------:R-:W2:Y:S01]  /*44d0*/  I2F R41, R81 ;  /* 0x0000005100297306 */ /* 0x000ea20000201400 */
[----:B------:R-:W-:Y:S01]  /*44e0*/  ISETP.NE.AND P1, PT, R147, RZ, PT ;  /* 0x000000ff9300720c */ /* 0x000fe20003f25270 */
[----:B-1----:R-:W-:Y:S01]  /*44f0*/  FADD.FTZ R40, R85, R40 ;  /* 0x0000002855287221 */ /* 0x002fe20000010000 */
[----:B-----5:R-:W-:Y:S01]  /*4500*/  FSETP.NEU.FTZ.AND P0, PT, R148, RZ, PT ;  /* 0x000000ff9400720b */ /* 0x020fe20003f1d000 */
[----:B------:R-:W-:Y:S01]  /*4510*/  BSSY B1, `(.L_x_19017) ;  /* 0x0000009000017945 */ /* 0x000fe20003800000 */
[----:B--2---:R-:W-:-:S05]  /*4520*/  FMUL.FTZ R41, R41, R148 ;  /* 0x0000009429297220 */ /* 0x004fca0000410000 */
[----:B------:R-:W-:-:S05]  /*4530*/  FSEL R41, R41, RZ, P0 ;  /* 0x000000ff29297208 */ /* 0x000fca0000000000 */
[----:B------:R-:W-:Y:S01]  /*4540*/  FFMA.FTZ R42, R40, c[0x0][0x194], R41 ;  /* 0x00006500282a7a23 */ /* 0x000fe20000010029 */
[----:B------:R-:W-:Y:S05]  /*4550*/  @P1 BRA `(.L_x_19018) ;  /* 0x0000004000001947 */ /* 0x000fea0003800000 */
[----:B------:R-:W-:-:S04]  /*4560*/  ISETP.GE.AND P0, PT, R48, R157, PT ;  /* 0x0000009d3000720c */ /* 0x000fc80003f06270 */
[----:B------:R-:W-:-:S05]  /*4570*/  FSEL R40, R42, RZ, !P0 ;  /* 0x000000ff2a287208 */ /* 0x000fca0004000000 */
[----:B------:R1:W-:Y:S04]  /*4580*/  STS [R49], R40 ;  /* 0x0000002831007388 */ /* 0x0003e80000000800 */
[----:B------:R-:W-:Y:S02]  /*4590*/  @!P0 FMNMX.FTZ R145, R145, R42, !PT ;  /* 0x0000002a91918209 */ /* 0x000fe40007810000 */
.L_x_19018:
[----:B------:R-:W-:Y:S05]  /*45a0*/  BSYNC B1 ;  /* 0x0000000000017941 */ /* 0x000fea0003800000 */
.L_x_19017:
[----:B------:R-:W-:Y:S02]  /*45b0*/  IADD3 R4, P0, R4, 0x10, RZ ;  /* 0x0000001004047810 */ /* 0x000fe40007f1e0ff */
[----:B------:R-:W-:Y:S02]  /*45c0*/  IADD3 R81, R81, 0x40, RZ ;  /* 0x0000004051517810 */ /* 0x000fe40007ffe0ff */
[----:B-1----:R-:W-:Y:S01]  /*45d0*/  IADD3 R49, R49, 0x100, RZ ;  /* 0x0000010031317810 */ /* 0x002fe20007ffe0ff */
[----:B------:R-:W-:Y:S01]  /*45e0*/  IMAD.X R5, RZ, RZ, R5, P0 ;  /* 0x000000ffff057224 */ /* 0x000fe200000e0605 */
[----:B------:R-:W-:Y:S01]  /*45f0*/  IADD3 R48, R48, 0x40, RZ ;  /* 0x0000004030307810 */ /* 0x000fe20007ffe0ff */
[----:B0-----:R-:W-:Y:S01]  /*4600*/  @P2 CALL.REL.NOINC `(.L_x_19015) ;  /* 0x0000001000002944 */ /* 0x001fe20003c00000 */
[----:B------:R-:W-:Y:S05]  /*4610*/  BRA `(.L_x_19019) ;  /* 0xffffdad000007947 */ /* 0x000fea000383ffff */
.L_x_19015:
[----:B------:R-:W-:Y:S05]  /*4620*/  BSYNC B0 ;  /* 0x0000000000007941 */ /* 0x000fea0003800000 */
.L_x_19014:
[----:B------:R-:W-:Y:S05]  /*4630*/  BRA.DIV ~URZ, `(.L_x_19020) ;  /* 0x000062d27f007947 */ /* 0x000fea000b800000 */
[----:B------:R0:W1:Y:S02]  /*4640*/  SHFL.BFLY PT, R4, R145, 0x10, 0x1f ;  /* 0x0e001f0091047f89 */ /* 0x00006400000e0000 */
.L_x_19089:
[----:B01----:R-:W-:Y:S01]  /*4650*/  FMNMX.FTZ R145, R4, R145, !PT ;  /* 0x0000009104917209 */ /* 0x003fe20007810000 */
[----:B------:R-:W-:Y:S05]  /*4660*/  BRA.DIV ~URZ, `(.L_x_19021) ;  /* 0x000063227f007947 */ /* 0x000fea000b800000 */
[----:B------:R-:W0:Y:S02]  /*4670*/  SHFL.BFLY PT, R3, R145, 0x8, 0x1f ;  /* 0x0d001f0091037f89 */ /* 0x000e2400000e0000 */
[----:B0-----:R-:W-:-:S05]  /*4680*/  FMNMX.FTZ R3, R145, R3, !PT ;  /* 0x0000000391037209 */ /* 0x001fca0007810000 */
[----:B------:R-:W0:Y:S02]  /*4690*/  SHFL.BFLY PT, R4, R3, 0x4, 0x1f ;  /* 0x0c801f0003047f89 */ /* 0x000e2400000e0000 */
[----:B0-----:R-:W-:-:S05]  /*46a0*/  FMNMX.FTZ R4, R3, R4, !PT ;  /* 0x0000000403047209 */ /* 0x001fca0007810000 */
[----:B------:R0:W1:Y:S02]  /*46b0*/  SHFL.BFLY PT, R5, R4, 0x2, 0x1f ;  /* 0x0c401f0004057f89 */ /* 0x00006400000e0000 */
.L_x_19090:
[----:B------:R-:W-:Y:S01]  /*46c0*/  ISETP.NE.AND P0, PT, R149, RZ, PT ;  /* 0x000000ff9500720c */ /* 0x000fe20003f05270 */
[----:B------:R-:W-:-:S12]  /*46d0*/  WARPSYNC 0xffffffff ;  /* 0xffffffff00007948 */ /* 0x000fd80003800000 */
[----:B-1----:R-:W-:-:S05]  /*46e0*/  @!P0 FMNMX.FTZ R5, R5, R4, !PT ;  /* 0x0000000405058209 */ /* 0x002fca0007810000 */
        /* <DEDUP_REMOVED lines=34> */
.L_x_19026:
        /* <DEDUP_REMOVED lines=11> */
.L_x_19025:
[----:B------:R-:W-:Y:S05]  /*49c0*/  BSYNC B1 ;  /* 0x0000000000017941 */ /* 0x000fea0003800000 */
.L_x_19024:
        /* <DEDUP_REMOVED lines=10> */
.L_x_19029:
        /* <DEDUP_REMOVED lines=100> */
.L_x_19028:
[----:B------:R-:W-:Y:S05]  /*50b0*/  BSYNC B1 ;  /* 0x0000000000017941 */ /* 0x000fea0003800000 */
.L_x_19027:
        /* <DEDUP_REMOVED lines=55> */
.L_x_19031:
[----:B------:R-:W-:Y:S05]  /*5430*/  BSYNC B1 ;  /* 0x0000000000017941 */ /* 0x000fea0003800000 */
.L_x_19030:
        /* <DEDUP_REMOVED lines=26> */
.L_x_19023:
[----:B------:R-:W-:Y:S05]  /*55e0*/  BSYNC B0 ;  /* 0x0000000000007941 */ /* 0x000fea0003800000 */
.L_x_19022:
        /* <DEDUP_REMOVED lines=45> */
.L_x_19036:
        /* <DEDUP_REMOVED lines=8> */
.L_x_19035:
[----:B------:R-:W-:Y:S05]  /*5940*/  BSYNC B1 ;  /* 0x0000000000017941 */ /* 0x000fea0003800000 */
.L_x_19034:
        /* <DEDUP_REMOVED lines=10> */
.L_x_19039:
        /* <DEDUP_REMOVED lines=52> */
.L_x_19038:
[----:B------:R-:W-:Y:S05]  /*5d30*/  BSYNC B1 ;  /* 0x0000000000017941 */ /* 0x000fea0003800000 */
.L_x_19037:
        /* <DEDUP_REMOVED lines=31> */
.L_x_19041:
[----:B------:R-:W-:Y:S05]  /*5f30*/  BSYNC B1 ;  /* 0x0000000000017941 */ /* 0x000fea0003800000 */
.L_x_19040:
        /* <DEDUP_REMOVED lines=14> */
.L_x_19033:
[----:B------:R-:W-:Y:S05]  /*6020*/  BSYNC B0 ;  /* 0x0000000000007941 */ /* 0x000fea0003800000 */
.L_x_19032:
        /* <DEDUP_REMOVED lines=32> */
.L_x_19043:
[----:B------:R-:W-:Y:S05]  /*6230*/  BSYNC B0 ;  /* 0x0000000000007941 */ /* 0x000fea0003800000 */
.L_x_19042:
        /* <DEDUP_REMOVED lines=10> */
[----:B------:R-:W-:Y:S05]  /*62e0*/  BRA `(.L_x_19046) ;  /* 0x0000338000007947 */ /* 0x000fea0003800000 */
.L_x_19045:
[----:B0-----:R-:W0:Y:S01]  /*62f0*/  S2R R4, SR_CTAID.Y ;  /* 0x0000000000047919 */ /* 0x001e220000002600 */
[----:B------:R-:W-:Y:S01]  /*6300*/  LEA.HI R3, R149, R149, RZ, 0x1 ;  /* 0x0000009595037211 */ /* 0x000fe200078f08ff */
[----:B------:R-:W-:Y:S01]  /*6310*/  IMAD R2, R2, c[0x0][0x1c0], RZ ;  /* 0x0000700002027a24 */ /* 0x000fe200078e02ff */
[----:B------:R-:W-:Y:S01]  /*6320*/  IADD3 R80, -R150, -0x1, R155 ;  /* 0xffffffff96507810 */ /* 0x000fe20007ffe19b */
[----:B------:R-:W2:Y:S01]  /*6330*/  S2R R114, SR_CTAID.Z ;  /* 0x0000000000727919 */ /* 0x000ea20000002700 */
[----:B------:R-:W-:Y:S01]  /*6340*/  SHF.R.S32.HI R6, RZ, 0x1f, R146 ;  /* 0x0000001fff067819 */ /* 0x000fe20000011492 */
[----:B------:R-:W-:Y:S01]  /*6350*/  IMAD.MOV.U32 R98, RZ, RZ, c[0x0][0x1bc] ;  /* 0x00006f00ff627624 */ /* 0x000fe200078e00ff */
        /* <DEDUP_REMOVED lines=8> */
[----:B------:R-:W-:Y:S01]  /*63e0*/  SHF.R.S32.HI R98, RZ, 0x1f, R98 ;  /* 0x0000001fff627819 */ /* 0x000fe20000011462 */
[----:B0-----:R-:W-:Y:S01]  /*63f0*/  IMAD R7, R4, c[0x0][0x1a8], RZ ;  /* 0x00006a0004077a24 */ /* 0x001fe200078e02ff */
[C---:B------:R-:W-:Y:S01]  /*6400*/  LOP3.LUT R4, R3.reuse, 0xfffffffe, RZ, 0xc0, !PT ;  /* 0xfffffffe03047812 */ /* 0x040fe200078ec0ff */
[----:B------:R-:W-:-:S02]  /*6410*/  IMAD.SHL.U32 R3, R3, 0x8, RZ ;  /* 0x0000000803037824 */ /* 0x000fc400078e00ff */
[----:B--2---:R-:W-:Y:S01]  /*6420*/  IMAD R80, R114, -0x20, R80 ;  /* 0xffffffe072507824 */ /* 0x004fe200078e0250 */
[----:B------:R-:W-:Y:S01]  /*6430*/  IADD3 R81, P0, R7, R146, RZ ;  /* 0x0000009207517210 */ /* 0x000fe20007f1e0ff */
        /* <DEDUP_REMOVED lines=9> */
[----:B------:R-:W-:Y:S01]  /*64d0*/  LEA R99, R5, 0x230, 0x5 ;  /* 0x0000023005637811 */ /* 0x000fe200078e28ff */
[----:B------:R-:W-:Y:S01]  /*64e0*/  IMAD R114, R114, 0x200, R3 ;  /* 0x0000020072727824 */ /* 0x000fe200078e0203 */
[----:B------:R-:W-:-:S02]  /*64f0*/  SHF.R.S32.HI R3, RZ, 0x1f, R2 ;  /* 0x0000001fff037819 */ /* 0x000fc40000011402 */
        /* <DEDUP_REMOVED lines=14> */
[----:B------:R-:W-:Y:S02]  /*65e0*/  IADD3 R114, R114, 0x7, RZ ;  /* 0x0000000772727810 */ /* 0x000fe40007ffe0ff */
.L_x_19079:
[----:B------:R-:W-:Y:S01]  /*65f0*/  IMAD.MOV.U32 R5, RZ, RZ, R81 ;  /* 0x000000ffff057224 */ /* 0x000fe200078e0051 */
[----:B------:R-:W0:Y:S01]  /*6600*/  LDS.128 R72, [R99+-0x10] ;  /* 0xfffff00063487984 */ /* 0x000e220000000c00 */
[----:B------:R-:W-:-:S03]  /*6610*/  IMAD.MOV.U32 R4, RZ, RZ, R78 ;  /* 0x000000ffff047224 */ /* 0x000fc600078e004e */
[----:B------:R2:W3:Y:S04]  /*6620*/  LDS.128 R68, [R99] ;  /* 0x0000000063447984 */ /* 0x0004e80000000c00 */
[----:B------:R-:W4:Y:S02]  /*6630*/  LDG.E.CONSTANT R5, [R4.64] ;  /* 0x0000000a04057981 */ /* 0x000f24000c1e9900 */
[----:B----4-:R-:W-:-:S05]  /*6640*/  SHF.R.S32.HI R6, RZ, 0x1f, R5 ;  /* 0x0000001fff067819 */ /* 0x010fca0000011405 */
        /* <DEDUP_REMOVED lines=10> */
[----:B------:R-:W-:Y:S02]  /*66f0*/  LEA.HI.X R77, R8, c[0x0][0x18c], R7, 0x1, P2 ;  /* 0x00006300084d7a11 */ /* 0x000fe400010f0c07 */
[----:B------:R-:W-:Y:S02]  /*6700*/  IADD3 R7, P5, R103, R6, RZ ;  /* 0x0000000667077210 */ /* 0x000fe40007fbe0ff */
[----:B------:R-:W-:Y:S01]  /*6710*/  LEA.HI.X.SX32 R20, R100, R30, 0x1, P0 ;  /* 0x0000001e64147211 */ /* 0x000fe200000f0eff */
[----:B-----5:R2:W5:Y:S01]  /*6720*/  LDG.E.128.CONSTANT R60, [R76.64+0x200] ;  /* 0x0002000a4c3c7981 */ /* 0x020562000c1e9d00 */
[----:B------:R-:W-:Y:S02]  /*6730*/  LEA R4, P4, R13, c[0x0][0x188], 0x1 ;  /* 0x000062000d047a11 */ /* 0x000fe400078808ff */
[----:B------:R-:W-:Y:S01]  /*6740*/  LEA R8, P3, R9, c[0x0][0x188], 0x1 ;  /* 0x0000620009087a11 */ /* 0x000fe200078608ff */
[----:B------:R2:W5:Y:S01]  /*6750*/  LDG.E.128.CONSTANT R64, [R76.64] ;  /* 0x0000000a4c407981 */ /* 0x000562000c1e9d00 */
[----:B------:R-:W-:-:S02]  /*6760*/  LEA R16, P0, R7, c[0x0][0x188], 0x1 ;  /* 0x0000620007107a11 */ /* 0x000fc400078008ff */
[-C--:B------:R-:W-:Y:S02]  /*6770*/  LEA.HI.X.SX32 R18, R101, R30.reuse, 0x1, P1 ;  /* 0x0000001e65127211 */ /* 0x080fe400008f0eff */
[-C--:B------:R-:W-:Y:S02]  /*6780*/  LEA.HI.X.SX32 R10, R103, R30.reuse, 0x1, P5 ;  /* 0x0000001e670a7211 */ /* 0x080fe400028f0eff */
[----:B------:R-:W-:Y:S02]  /*6790*/  LEA R12, P2, R11, c[0x0][0x188], 0x1 ;  /* 0x000062000b0c7a11 */ /* 0x000fe400078408ff */
[----:B------:R-:W-:Y:S02]  /*67a0*/  LEA.HI.X.SX32 R14, R102, R30, 0x1, P6 ;  /* 0x0000001e660e7211 */ /* 0x000fe400030f0eff */
[----:B------:R-:W-:Y:S02]  /*67b0*/  LEA.HI.X R5, R13, c[0x0][0x18c], R20, 0x1, P4 ;  /* 0x000063000d057a11 */ /* 0x000fe400020f0c14 */
[----:B------:R-:W-:-:S02]  /*67c0*/  LEA.HI.X R9, R9, c[0x0][0x18c], R18, 0x1, P3 ;  /* 0x0000630009097a11 */ /* 0x000fc400018f0c12 */
[----:B------:R-:W-:Y:S02]  /*67d0*/  LEA.HI.X R17, R7, c[0x0][0x18c], R10, 0x1, P0 ;  /* 0x0000630007117a11 */ /* 0x000fe400000f0c0a */
[-C--:B------:R-:W-:Y:S02]  /*67e0*/  IADD3 R19, P6, R104, R6.reuse, RZ ;  /* 0x0000000668137210 */ /* 0x080fe40007fde0ff */
[----:B------:R-:W-:Y:S02]  /*67f0*/  LEA.HI.X R13, R11, c[0x0][0x18c], R14, 0x1, P2 ;  /* 0x000063000b0d7a11 */ /* 0x000fe400010f0c0e */
[-C--:B------:R-:W-:Y:S02]  /*6800*/  IADD3 R7, P3, R107, R6.reuse, RZ ;  /* 0x000000066b077210 */ /* 0x080fe40007f7e0ff */
[----:B------:R-:W-:Y:S02]  /*6810*/  IADD3 R11, P4, R106, R6, RZ ;  /* 0x000000066a0b7210 */ /* 0x000fe40007f9e0ff */
[----:B------:R-:W-:-:S02]  /*6820*/  LEA.HI.X.SX32 R22, R104, R30, 0x1, P6 ;  /* 0x0000001e68167211 */ /* 0x000fc400030f0eff */
[----:B------:R-:W-:Y:S02]  /*6830*/  LEA R32, P6, R7, c[0x0][0x188], 0x1 ;  /* 0x0000620007207a11 */ /* 0x000fe400078c08ff */
[----:B------:R-:W-:Y:S02]  /*6840*/  LEA.HI.X.SX32 R10, R107, R30, 0x1, P3 ;  /* 0x0000001e6b0a7211 */ /* 0x000fe400018f0eff */
[----:B------:R-:W-:Y:S02]  /*6850*/  IADD3 R15, P5, R105, R6, RZ ;  /* 0x00000006690f7210 */ /* 0x000fe40007fbe0ff */
[----:B------:R-:W-:Y:S02]  /*6860*/  LEA R20, P2, R19, c[0x0][0x188], 0x1 ;  /* 0x0000620013147a11 */ /* 0x000fe400078408ff */
[----:B------:R-:W-:Y:S02]  /*6870*/  LEA R28, P0, R11, c[0x0][0x188], 0x1 ;  /* 0x000062000b1c7a11 */ /* 0x000fe400078008ff */
[----:B------:R-:W-:-:S02]  /*6880*/  LEA.HI.X.SX32 R14, R106, R30, 0x1, P4 ;  /* 0x0000001e6a0e7211 */ /* 0x000fc400020f0eff */
[----:B------:R-:W-:Y:S02]  /*6890*/  LEA.HI.X R33, R7, c[0x0][0x18c], R10, 0x1, P6 ;  /* 0x0000630007217a11 */ /* 0x000fe400030f0c0a */
[----:B------:R-:W-:Y:S02]  /*68a0*/  LEA R24, P1, R15, c[0x0][0x188], 0x1 ;  /* 0x000062000f187a11 */ /* 0x000fe400078208ff */
[----:B------:R-:W-:Y:S02]  /*68b0*/  LEA.HI.X.SX32 R18, R105, R30, 0x1, P5 ;  /* 0x0000001e69127211 */ /* 0x000fe400028f0eff */
[----:B------:R-:W-:Y:S01]  /*68c0*/  LEA.HI.X R21, R19, c[0x0][0x18c], R22, 0x1, P2 ;  /* 0x0000630013157a11 */ /* 0x000fe200010f0c16 */
[----:B------:R-:W5:Y:S01]  /*68d0*/  LDG.E.128.CONSTANT R32, [R32.64] ;  /* 0x0000000a20207981 */ /* 0x000f62000c1e9d00 */
[----:B-1----:R-:W-:Y:S02]  /*68e0*/  LEA.HI.X R29, R11, c[0x0][0x18c], R14, 0x1, P0 ;  /* 0x000063000b1d7a11 */ /* 0x002fe400000f0c0e */
[----:B------:R-:W-:-:S02]  /*68f0*/  IADD3 R7, P3, R109, R6, RZ ;  /* 0x000000066d077210 */ /* 0x000fc40007f7e0ff */
[----:B------:R-:W-:Y:S02]  /*6900*/  IADD3 R11, P2, R108, R6, RZ ;  /* 0x000000066c0b7210 */ /* 0x000fe40007f5e0ff */
[----:B------:R-:W-:Y:S02]  /*6910*/  LEA.HI.X R25, R15, c[0x0][0x18c], R18, 0x1, P1 ;  /* 0x000063000f197a11 */ /* 0x000fe400008f0c12 */
[----:B------:R-:W-:Y:S02]  /*6920*/  LEA.HI.X.SX32 R22, R109, R30, 0x1, P3 ;  /* 0x0000001e6d167211 */ /* 0x000fe400018f0eff */
[-C--:B------:R-:W-:Y:S02]  /*6930*/  IADD3 R18, P1, R110, R6.reuse, RZ ;  /* 0x000000066e127210 */ /* 0x080fe40007f3e0ff */
[----:B------:R-:W-:Y:S02]  /*6940*/  IADD3 R14, P0, R111, R6, RZ ;  /* 0x000000066f0e7210 */ /* 0x000fe40007f1e0ff */
[----:B------:R-:W-:-:S02]  /*6950*/  LEA R36, P4, R11, c[0x0][0x188], 0x1 ;  /* 0x000062000b247a11 */ /* 0x000fc400078808ff */
[----:B------:R-:W-:Y:S02]  /*6960*/  LEA R40, P5, R7, c[0x0][0x188], 0x1 ;  /* 0x0000620007287a11 */ /* 0x000fe400078a08ff */
[----:B------:R-:W-:Y:S02]  /*6970*/  LEA.HI.X.SX32 R26, R108, R30, 0x1, P2 ;  /* 0x0000001e6c1a7211 */ /* 0x000fe400010f0eff */
[-C--:B------:R-:W-:Y:S02]  /*6980*/  IADD3 R10, P3, R112, R6.reuse, RZ ;  /* 0x00000006700a7210 */ /* 0x080fe40007f7e0ff */
[----:B------:R-:W-:Y:S02]  /*6990*/  IADD3 R6, P2, R113, R6, RZ ;  /* 0x0000000671067210 */ /* 0x000fe40007f5e0ff */
[----:B------:R-:W-:Y:S02]  /*69a0*/  LEA.HI.X R37, R11, c[0x0][0x18c], R26, 0x1, P4 ;  /* 0x000063000b257a11 */ /* 0x000fe400020f0c1a */
[----:B------:R-:W-:Y:S01]  /*69b0*/  LEA.HI.X R41, R7, c[0x0][0x18c], R22, 0x1, P5 ;  /* 0x0000630007297a11 */ /* 0x000fe200028f0c16 */
[----:B------:R-:W5:Y:S01]  /*69c0*/  LDG.E.128.CONSTANT R24, [R24.64] ;  /* 0x0000000a18187981 */ /* 0x000f62000c1e9d00 */
[----:B------:R-:W-:-:S02]  /*69d0*/  LEA.HI.X.SX32 R19, R110, R30, 0x1, P1 ;  /* 0x0000001e6e137211 */ /* 0x000fc400008f0eff */
[----:B------:R-:W-:Y:S01]  /*69e0*/  LEA R44, P6, R18, c[0x0][0x188], 0x1 ;  /* 0x00006200122c7a11 */ /* 0x000fe200078c08ff */
[----:B------:R-:W5:Y:S01]  /*69f0*/  LDG.E.128.CONSTANT R20, [R20.64] ;  /* 0x0000000a14147981 */ /* 0x000f62000c1e9d00 */
[----:B------:R-:W-:Y:S02]  /*6a00*/  LEA R48, P5, R14, c[0x0][0x188], 0x1 ;  /* 0x000062000e307a11 */ /* 0x000fe400078a08ff */
[----:B------:R-:W-:Y:S01]  /*6a10*/  LEA R52, P4, R10, c[0x0][0x188], 0x1 ;  /* 0x000062000a347a11 */ /* 0x000fe200078808ff */
[----:B------:R-:W5:Y:S01]  /*6a20*/  LDG.E.128.CONSTANT R36, [R36.64] ;  /* 0x0000000a24247981 */ /* 0x000f62000c1e9d00 */
[----:B------:R-:W-:Y:S02]  /*6a30*/  LEA R56, P1, R6, c[0x0][0x188], 0x1 ;  /* 0x0000620006387a11 */ /* 0x000fe400078208ff */
[-C--:B------:R-:W-:Y:S01]  /*6a40*/  LEA.HI.X.SX32 R15, R111, R30.reuse, 0x1, P0 ;  /* 0x0000001e6f0f7211 */ /* 0x080fe200000f0eff */
[----:B------:R-:W5:Y:S01]  /*6a50*/  LDG.E.128.CONSTANT R40, [R40.64] ;  /* 0x0000000a28287981 */ /* 0x000f62000c1e9d00 */
[----:B------:R-:W-:-:S02]  /*6a60*/  LEA.HI.X.SX32 R11, R112, R30, 0x1, P3 ;  /* 0x0000001e700b7211 */ /* 0x000fc400018f0eff */
[----:B------:R-:W-:Y:S02]  /*6a70*/  LEA.HI.X.SX32 R7, R113, R30, 0x1, P2 ;  /* 0x0000001e71077211 */ /* 0x000fe400010f0eff */
[----:B------:R-:W-:Y:S01]  /*6a80*/  LEA.HI.X R45, R18, c[0x0][0x18c], R19, 0x1, P6 ;  /* 0x00006300122d7a11 */ /* 0x000fe200030f0c13 */
[----:B------:R-:W5:Y:S01]  /*6a90*/  LDG.E.128.CONSTANT R28, [R28.64] ;  /* 0x0000000a1c1c7981 */ /* 0x000f62000c1e9d00 */
[----:B------:R-:W-:Y:S02]  /*6aa0*/  LEA.HI.X R49, R14, c[0x0][0x18c], R15, 0x1, P5 ;  /* 0x000063000e317a11 */ /* 0x000fe400028f0c0f */
[----:B------:R-:W-:Y:S01]  /*6ab0*/  LEA.HI.X R53, R10, c[0x0][0x18c], R11, 0x1, P4 ;  /* 0x000063000a357a11 */ /* 0x000fe200020f0c0b */
[----:B------:R-:W5:Y:S01]  /*6ac0*/  LDG.E.128.CONSTANT R12, [R12.64] ;  /* 0x0000000a0c0c7981 */ /* 0x000f62000c1e9d00 */
[----:B------:R-:W-:-:S03]  /*6ad0*/  LEA.HI.X R57, R6, c[0x0][0x18c], R7, 0x1, P1 ;  /* 0x0000630006397a11 */ /* 0x000fc600008f0c07 */
[----:B------:R-:W5:Y:S04]  /*6ae0*/  LDG.E.128.CONSTANT R4, [R4.64] ;  /* 0x0000000a04047981 */ /* 0x000f68000c1e9d00 */
[----:B------:R-:W5:Y:S04]  /*6af0*/  LDG.E.128.CONSTANT R8, [R8.64] ;  /* 0x0000000a08087981 */ /* 0x000f68000c1e9d00 */
[----:B------:R-:W5:Y:S04]  /*6b00*/  LDG.E.128.CONSTANT R16, [R16.64] ;  /* 0x0000000a10107981 */ /* 0x000f68000c1e9d00 */
[----:B------:R-:W5:Y:S04]  /*6b10*/  LDG.E.128.CONSTANT R44, [R44.64] ;  /* 0x0000000a2c2c7981 */ /* 0x000f68000c1e9d00 */
[----:B------:R-:W5:Y:S04]  /*6b20*/  LDG.E.128.CONSTANT R48, [R48.64] ;  /* 0x0000000a30307981 */ /* 0x000f68000c1e9d00 */
[----:B------:R-:W5:Y:S04]  /*6b30*/  LDG.E.128.CONSTANT R52, [R52.64] ;  /* 0x0000000a34347981 */ /* 0x000f68000c1e9d00 */
[----:B------:R-:W5:Y:S01]  /*6b40*/  LDG.E.128.CONSTANT R56, [R56.64] ;  /* 0x0000000a38387981 */ /* 0x000f62000c1e9d00 */
[----:B------:R-:W-:-:S02]  /*6b50*/  ISETP.NE.AND P0, PT, R80, RZ, PT ;  /* 0x000000ff5000720c */ /* 0x000fc40003f05270 */
[----:B0-----:R-:W-:Y:S01]  /*6b60*/  F2FP.PACK_AB R74, R75, R74 ;  /* 0x0000004a4b4a723e */ /* 0x001fe200000000ff */
[----:B------:R-:W-:Y:S01]  /*6b70*/  BSSY B1, `(.L_x_19047) ;  /* 0x0000023000017945 */ /* 0x000fe20003800000 */
[----:B------:R-:W-:-:S03]  /*6b80*/  F2FP.PACK_AB R115, R73, R72 ;  /* 0x000000484973723e */ /* 0x000fc600000000ff */
[----:B------:R-:W-:-:S06]  /*6b90*/  IMAD.MOV.U32 R72, RZ, RZ, R74 ;  /* 0x000000ffff487224 */ /* 0x000fcc00078e004a */
[----:B------:R-:W-:Y:S05]  /*6ba0*/  @P0 BRA `(.L_x_19048) ;  /* 0x000001f000000947 */ /* 0x000fea0003800000 */
[C---:B--23--:R-:W-:Y:S02]  /*6bb0*/  IADD3 R74, R114.reuse, -0x5, RZ ;  /* 0xfffffffb724a7810 */ /* 0x04cfe40007ffe0ff */
[----:B------:R-:W-:Y:S02]  /*6bc0*/  IADD3 R76, R114, -0x4, RZ ;  /* 0xfffffffc724c7810 */ /* 0x000fe40007ffe0ff */
[-C--:B------:R-:W-:Y:S02]  /*6bd0*/  ISETP.GE.AND P6, PT, R74, R157.reuse, PT ;  /* 0x0000009d4a00720c */ /* 0x080fe40003fc6270 */
[C---:B------:R-:W-:Y:S02]  /*6be0*/  IADD3 R74, R114.reuse, -0x2, RZ ;  /* 0xfffffffe724a7810 */ /* 0x040fe40007ffe0ff */
[----:B------:R-:W-:Y:S02]  /*6bf0*/  IADD3 R116, R114, -0x3, RZ ;  /* 0xfffffffd72747810 */ /* 0x000fe40007ffe0ff */
[----:B------:R-:W-:-:S02]  /*6c00*/  ISETP.GE.AND P1, PT, R76, R157, PT ;  /* 0x0000009d4c00720c */ /* 0x000fc40003f26270 */
[-C--:B------:R-:W-:Y:S02]  /*6c10*/  ISETP.GE.AND P3, PT, R74, R157.reuse, PT ;  /* 0x0000009d4a00720c */ /* 0x080fe40003f66270 */
[----:B------:R-:W-:Y:S02]  /*6c20*/  ISETP.GE.AND P2, PT, R116, R157, PT ;  /* 0x0000009d7400720c */ /* 0x000fe40003f46270 */
[C---:B------:R-:W-:Y:S02]  /*6c30*/  IADD3 R76, R114.reuse, -0x6, RZ ;  /* 0xfffffffa724c7810 */ /* 0x040fe40007ffe0ff */
[C---:B------:R-:W-:Y:S02]  /*6c40*/  IADD3 R74, R114.reuse, -0x7, RZ ;  /* 0xfffffff9724a7810 */ /* 0x040fe40007ffe0ff */
[----:B------:R-:W-:Y:S02]  /*6c50*/  IADD3 R116, R114, -0x1, RZ ;  /* 0xffffffff72747810 */ /* 0x000fe40007ffe0ff */
[----:B-----5:R-:W-:-:S02]  /*6c60*/  SEL R75, R65, RZ, !P6 ;  /* 0x000000ff414b7207 */ /* 0x020fc40007000000 */
[-C--:B------:R-:W-:Y:S02]  /*6c70*/  ISETP.GE.AND P5, PT, R76, R157.reuse, PT ;  /* 0x0000009d4c00720c */ /* 0x080fe40003fa6270 */
[-C--:B------:R-:W-:Y:S02]  /*6c80*/  ISETP.GE.AND P6, PT, R74, R157.reuse, PT ;  /* 0x0000009d4a00720c */ /* 0x080fe40003fc6270 */
[----:B------:R-:W-:Y:S02]  /*6c90*/  ISETP.GE.AND P4, PT, R116, R157, PT ;  /* 0x0000009d7400720c */ /* 0x000fe40003f86270 */
[----:B------:R-:W-:Y:S02]  /*6ca0*/  PRMT R74, R65, 0x7632, R74 ;  /* 0x00007632414a7816 */ /* 0x000fe4000000004a */
[C---:B------:R-:W-:Y:S02]  /*6cb0*/  PRMT R76, R66.reuse, 0x7632, R76 ;  /* 0x00007632424c7816 */ /* 0x040fe4000000004c */
[----:B------:R-:W-:-:S02]  /*6cc0*/  SEL R77, R66, RZ, !P2 ;  /* 0x000000ff424d7207 */ /* 0x000fc40005000000 */
[----:B------:R-:W-:Y:S02]  /*6cd0*/  ISETP.GE.AND P2, PT, R114, R157, PT ;  /* 0x0000009d7200720c */ /* 0x000fe40003f46270 */
        /* <DEDUP_REMOVED lines=12> */
.L_x_19048:
[----:B--23--:R-:W-:Y:S05]  /*6da0*/  BSYNC B1 ;  /* 0x0000000000017941 */ /* 0x00cfea0003800000 */
.L_x_19047:
[----:B-----5:R-:W-:Y:S01]  /*6db0*/  HFMA2.MMA R73, R72, R65, -RZ ;  /* 0x0000004148497235 */ /* 0x020fe200001000ff */
[----:B------:R-:W-:Y:S01]  /*6dc0*/  IMAD.MOV.U32 R65, RZ, RZ, R115 ;  /* 0x000000ffff417224 */ /* 0x000fe200078e0073 */
[----:B------:R-:W-:Y:S01]  /*6dd0*/  BSSY B1, `(.L_x_19049) ;  /* 0x0000023000017945 */ /* 0x000fe20003800000 */
[----:B------:R-:W-:-:S04]  /*6de0*/  F2FP.PACK_AB R76, R69, R68 ;  /* 0x00000044454c723e */ /* 0x000fc800000000ff */
[----:B------:R-:W-:Y:S01]  /*6df0*/  HFMA2.MMA R73, R65, R64, R73 ;  /* 0x0000004041497235 */ /* 0x000fe20000000049 */
        /* <DEDUP_REMOVED lines=12> */
[----:B------:R-:W-:-:S02]  /*6ec0*/  SEL R75, R61, RZ, !P6 ;  /* 0x000000ff3d4b7207 */ /* 0x000fc40007000000 */
        /* <DEDUP_REMOVED lines=19> */
.L_x_19050:
[----:B------:R-:W-:Y:S05]  /*7000*/  BSYNC B1 ;  /* 0x0000000000017941 */ /* 0x000fea0003800000 */
.L_x_19049:
[----:B------:R-:W-:Y:S01]  /*7010*/  HMUL2 R64, R72, R61 ;  /* 0x0000003d48407232 */ /* 0x000fe20000000000 */
[----:B------:R-:W-:Y:S01]  /*7020*/  F2FP.PACK_AB R70, R71, R70 ;  /* 0x000000464746723e */ /* 0x000fe200000000ff */
[----:B------:R-:W-:Y:S01]  /*7030*/  IMAD.MOV.U32 R61, RZ, RZ, R76 ;  /* 0x000000ffff3d7224 */ /* 0x000fe200078e004c */
[----:B------:R-:W-:Y:S03]  /*7040*/  BSSY B1, `(.L_x_19051) ;  /* 0x0000026000017945 */ /* 0x000fe60003800000 */
[----:B------:R-:W-:Y:S01]  /*7050*/  HFMA2.MMA R64, R65, R60, R64 ;  /* 0x0000003c41407235 */ /* 0x000fe20000000040 */
[----:B------:R-:W-:Y:S01]  /*7060*/  IMAD.MOV.U32 R60, RZ, RZ, R70 ;  /* 0x000000ffff3c7224 */ /* 0x000fe200078e0046 */
[----:B------:R-:W-:-:S04]  /*7070*/  HFMA2 R73, R61, R66, R73 ;  /* 0x000000423d497231 */ /* 0x000fc80000000049 */
[----:B------:R-:W-:Y:S01]  /*7080*/  HFMA2.MMA R64, R61, R62, R64 ;  /* 0x0000003e3d407235 */ /* 0x000fe20000000040 */
[----:B------:R-:W-:Y:S01]  /*7090*/  HFMA2 R73, R60, R67, R73 ;  /* 0x000000433c497231 */ /* 0x000fe20000000049 */
[----:B------:R-:W-:Y:S05]  /*70a0*/  @P0 BRA `(.L_x_19052) ;  /* 0x000001f000000947 */ /* 0x000fea0003800000 */
[C---:B------:R-:W-:Y:S02]  /*70b0*/  IADD3 R62, R114.reuse, -0x5, RZ ;  /* 0xfffffffb723e7810 */ /* 0x040fe40007ffe0ff */
[----:B------:R-:W-:Y:S02]  /*70c0*/  IADD3 R66, R114, -0x4, RZ ;  /* 0xfffffffc72427810 */ /* 0x000fe40007ffe0ff */
[----:B------:R-:W-:Y:S02]  /*70d0*/  ISETP.GE.AND P6, PT, R62, R157, PT ;  /* 0x0000009d3e00720c */ /* 0x000fe40003fc6270 */
[C---:B------:R-:W-:Y:S02]  /*70e0*/  IADD3 R62, R114.reuse, -0x2, RZ ;  /* 0xfffffffe723e7810 */ /* 0x040fe40007ffe0ff */
[----:B------:R-:W-:-:S02]  /*70f0*/  IADD3 R68, R114, -0x3, RZ ;  /* 0xfffffffd72447810 */ /* 0x000fc40007ffe0ff */
[-C--:B------:R-:W-:Y:S02]  /*7100*/  ISETP.GE.AND P1, PT, R66, R157.reuse, PT ;  /* 0x0000009d4200720c */ /* 0x080fe40003f26270 */
[-C--:B------:R-:W-:Y:S02]  /*7110*/  ISETP.GE.AND P3, PT, R62, R157.reuse, PT ;  /* 0x0000009d3e00720c */ /* 0x080fe40003f66270 */
[----:B------:R-:W-:Y:S02]  /*7120*/  ISETP.GE.AND P2, PT, R68, R157, PT ;  /* 0x0000009d4400720c */ /* 0x000fe40003f46270 */
[C---:B------:R-:W-:Y:S02]  /*7130*/  IADD3 R66, R114.reuse, -0x6, RZ ;  /* 0xfffffffa72427810 */ /* 0x040fe40007ffe0ff */
[C---:B------:R-:W-:Y:S02]  /*7140*/  IADD3 R62, R114.reuse, -0x7, RZ ;  /* 0xfffffff9723e7810 */ /* 0x040fe40007ffe0ff */
[----:B------:R-:W-:-:S02]  /*7150*/  IADD3 R68, R114, -0x1, RZ ;  /* 0xffffffff72447810 */ /* 0x000fc40007ffe0ff */
[C---:B------:R-:W-:Y:S02]  /*7160*/  SEL R69, R5.reuse, RZ, !P6 ;  /* 0x000000ff05457207 */ /* 0x040fe40007000000 */
[-C--:B------:R-:W-:Y:S02]  /*7170*/  ISETP.GE.AND P5, PT, R66, R157.reuse, PT ;  /* 0x0000009d4200720c */ /* 0x080fe40003fa6270 */
[-C--:B------:R-:W-:Y:S02]  /*7180*/  ISETP.GE.AND P6, PT, R62, R157.reuse, PT ;  /* 0x0000009d3e00720c */ /* 0x080fe40003fc6270 */
[----:B------:R-:W-:Y:S02]  /*7190*/  ISETP.GE.AND P4, PT, R68, R157, PT ;  /* 0x0000009d4400720c */ /* 0x000fe40003f86270 */
[----:B------:R-:W-:Y:S02]  /*71a0*/  PRMT R62, R5, 0x7632, R62 ;  /* 0x00007632053e7816 */ /* 0x000fe4000000003e */
[----:B------:R-:W-:-:S02]  /*71b0*/  PRMT R66, R6, 0x7632, R66 ;  /* 0x0000763206427816 */ /* 0x000fc40000000042 */
[----:B------:R-:W-:Y:S02]  /*71c0*/  SEL R71, R6, RZ, !P2 ;  /* 0x000000ff06477207 */ /* 0x000fe40005000000 */
[----:B------:R-:W-:Y:S02]  /*71d0*/  ISETP.GE.AND P2, PT, R114, R157, PT ;  /* 0x0000009d7200720c */ /* 0x000fe40003f46270 */
        /* <DEDUP_REMOVED lines=12> */
.L_x_19052:
[----:B------:R-:W-:Y:S05]  /*72a0*/  BSYNC B1 ;  /* 0x0000000000017941 */ /* 0x000fea0003800000 */
.L_x_19051:
[----:B------:R-:W-:Y:S01]  /*72b0*/  HMUL2 R5, R72, R5 ;  /* 0x0000000548057232 */ /* 0x000fe20000000000 */
[----:B------:R-:W-:Y:S01]  /*72c0*/  BSSY B1, `(.L_x_19053) ;  /* 0x0000025000017945 */ /* 0x000fe20003800000 */
[----:B------:R-:W-:-:S04]  /*72d0*/  HFMA2 R64, R60, R63, R64 ;  /* 0x0000003f3c407231 */ /* 0x000fc80000000040 */
[----:B------:R-:W-:Y:S01]  /*72e0*/  HFMA2.MMA R5, R65, R4, R5 ;  /* 0x0000000441057235 */ /* 0x000fe20000000005 */
[--C-:B------:R-:W-:Y:S02]  /*72f0*/  HADD2.F32 R4, -RZ, R73.reuse.H0_H0 ;  /* 0x20000049ff047230 */ /* 0x100fe40000004100 */
[----:B------:R-:W-:Y:S01]  /*7300*/  HADD2.F32 R73, -RZ, R73.H1_H1 ;  /* 0x30000049ff497230 */ /* 0x000fe20000004100 */
[----:B------:R-:W-:Y:S05]  /*7310*/  @P0 BRA `(.L_x_19054) ;  /* 0x000001f000000947 */ /* 0x000fea0003800000 */
[C---:B------:R-:W-:Y:S02]  /*7320*/  IADD3 R62, R114.reuse, -0x5, RZ ;  /* 0xfffffffb723e7810 */ /* 0x040fe40007ffe0ff */
[----:B------:R-:W-:Y:S02]  /*7330*/  IADD3 R66, R114, -0x4, RZ ;  /* 0xfffffffc72427810 */ /* 0x000fe40007ffe0ff */
[----:B------:R-:W-:Y:S02]  /*7340*/  ISETP.GE.AND P6, PT, R62, R157, PT ;  /* 0x0000009d3e00720c */ /* 0x000fe40003fc6270 */
[----:B------:R-:W-:-:S02]  /*7350*/  IADD3 R62, R114, -0x2, RZ ;  /* 0xfffffffe723e7810 */ /* 0x000fc40007ffe0ff */
[----:B------:R-:W-:Y:S02]  /*7360*/  IADD3 R68, R114, -0x3, RZ ;  /* 0xfffffffd72447810 */ /* 0x000fe40007ffe0ff */
[-C--:B------:R-:W-:Y:S02]  /*7370*/  ISETP.GE.AND P1, PT, R66, R157.reuse, PT ;  /* 0x0000009d4200720c */ /* 0x080fe40003f26270 */
[-C--:B------:R-:W-:Y:S02]  /*7380*/  ISETP.GE.AND P3, PT, R62, R157.reuse, PT ;  /* 0x0000009d3e00720c */ /* 0x080fe40003f66270 */
[----:B------:R-:W-:Y:S02]  /*7390*/  ISETP.GE.AND P2, PT, R68, R157, PT ;  /* 0x0000009d4400720c */ /* 0x000fe40003f46270 */
[C---:B------:R-:W-:Y:S02]  /*73a0*/  IADD3 R66, R114.reuse, -0x6, RZ ;  /* 0xfffffffa72427810 */ /* 0x040fe40007ffe0ff */
[----:B------:R-:W-:-:S02]  /*73b0*/  IADD3 R62, R114, -0x7, RZ ;  /* 0xfffffff9723e7810 */ /* 0x000fc40007ffe0ff */
[----:B------:R-:W-:Y:S02]  /*73c0*/  IADD3 R68, R114, -0x1, RZ ;  /* 0xffffffff72447810 */ /* 0x000fe40007ffe0ff */
[C---:B------:R-:W-:Y:S02]  /*73d0*/  SEL R67, R9.reuse, RZ, !P6 ;  /* 0x000000ff09437207 */ /* 0x040fe40007000000 */
[-C--:B------:R-:W-:Y:S02]  /*73e0*/  ISETP.GE.AND P5, PT, R66, R157.reuse, PT ;  /* 0x0000009d4200720c */ /* 0x080fe40003fa6270 */
[-C--:B------:R-:W-:Y:S02]  /*73f0*/  ISETP.GE.AND P6, PT, R62, R157.reuse, PT ;  /* 0x0000009d3e00720c */ /* 0x080fe40003fc6270 */
[----:B------:R-:W-:Y:S02]  /*7400*/  ISETP.GE.AND P4, PT, R68, R157, PT ;  /* 0x0000009d4400720c */ /* 0x000fe40003f86270 */
[----:B------:R-:W-:-:S02]  /*7410*/  PRMT R62, R9, 0x7632, R62 ;  /* 0x00007632093e7816 */ /* 0x000fc4000000003e */
[C---:B------:R-:W-:Y:S02]  /*7420*/  PRMT R66, R10.reuse, 0x7632, R66 ;  /* 0x000076320a427816 */ /* 0x040fe40000000042 */
[----:B------:R-:W-:Y:S02]  /*7430*/  SEL R69, R10, RZ, !P2 ;  /* 0x000000ff0a457207 */ /* 0x000fe40005000000 */
        /* <DEDUP_REMOVED lines=13> */
.L_x_19054:
[----:B------:R-:W-:Y:S05]  /*7510*/  BSYNC B1 ;  /* 0x0000000000017941 */ /* 0x000fea0003800000 */
.L_x_19053:
[----:B------:R-:W-:Y:S01]  /*7520*/  HMUL2 R9, R72, R9 ;  /* 0x0000000948097232 */ /* 0x000fe20000000000 */
[----:B------:R-:W-:Y:S01]  /*7530*/  BSSY B1, `(.L_x_19055) ;  /* 0x0000026000017945 */ /* 0x000fe20003800000 */
[----:B------:R-:W-:Y:S01]  /*7540*/  FADD.FTZ R73, R4, R73 ;  /* 0x0000004904497221 */ /* 0x000fe20000010000 */
[----:B------:R-:W-:Y:S02]  /*7550*/  HFMA2 R6, R61, R6, R5 ;  /* 0x000000063d067231 */ /* 0x000fe40000000005 */
[--C-:B------:R-:W-:Y:S01]  /*7560*/  HADD2.F32 R4, -RZ, R64.reuse.H0_H0 ;  /* 0x20000040ff047230 */ /* 0x100fe20000004100 */
[----:B------:R-:W-:Y:S01]  /*7570*/  HFMA2.MMA R9, R65, R8, R9 ;  /* 0x0000000841097235 */ /* 0x000fe20000000009 */
[----:B------:R-:W-:Y:S01]  /*7580*/  HADD2.F32 R5, -RZ, R64.H1_H1 ;  /* 0x30000040ff057230 */ /* 0x000fe20000004100 */
[----:B------:R-:W-:Y:S05]  /*7590*/  @P0 BRA `(.L_x_19056) ;  /* 0x000001f000000947 */ /* 0x000fea0003800000 */
[C---:B------:R-:W-:Y:S02]  /*75a0*/  IADD3 R8, R114.reuse, -0x5, RZ ;  /* 0xfffffffb72087810 */ /* 0x040fe40007ffe0ff */
[----:B------:R-:W-:-:S02]  /*75b0*/  IADD3 R62, R114, -0x4, RZ ;  /* 0xfffffffc723e7810 */ /* 0x000fc40007ffe0ff */
[----:B------:R-:W-:Y:S02]  /*75c0*/  IADD3 R64, R114, -0x3, RZ ;  /* 0xfffffffd72407810 */ /* 0x000fe40007ffe0ff */
[-C--:B------:R-:W-:Y:S02]  /*75d0*/  ISETP.GE.AND P6, PT, R8, R157.reuse, PT ;  /* 0x0000009d0800720c */ /* 0x080fe40003fc6270 */
[----:B------:R-:W-:Y:S02]  /*75e0*/  IADD3 R8, R114, -0x2, RZ ;  /* 0xfffffffe72087810 */ /* 0x000fe40007ffe0ff */
[-C--:B------:R-:W-:Y:S02]  /*75f0*/  ISETP.GE.AND P1, PT, R62, R157.reuse, PT ;  /* 0x0000009d3e00720c */ /* 0x080fe40003f26270 */
[----:B------:R-:W-:Y:S02]  /*7600*/  ISETP.GE.AND P2, PT, R64, R157, PT ;  /* 0x0000009d4000720c */ /* 0x000fe40003f46270 */
[----:B------:R-:W-:-:S02]  /*7610*/  IADD3 R62, R114, -0x6, RZ ;  /* 0xfffffffa723e7810 */ /* 0x000fc40007ffe0ff */
[----:B------:R-:W-:Y:S02]  /*7620*/  IADD3 R64, R114, -0x1, RZ ;  /* 0xffffffff72407810 */ /* 0x000fe40007ffe0ff */
[-C--:B------:R-:W-:Y:S02]  /*7630*/  ISETP.GE.AND P3, PT, R8, R157.reuse, PT ;  /* 0x0000009d0800720c */ /* 0x080fe40003f66270 */
[----:B------:R-:W-:Y:S02]  /*7640*/  IADD3 R8, R114, -0x7, RZ ;  /* 0xfffffff972087810 */ /* 0x000fe40007ffe0ff */
[-C--:B------:R-:W-:Y:S02]  /*7650*/  ISETP.GE.AND P5, PT, R62, R157.reuse, PT ;  /* 0x0000009d3e00720c */ /* 0x080fe40003fa6270 */
[----:B------:R-:W-:Y:S02]  /*7660*/  ISETP.GE.AND P4, PT, R64, R157, PT ;  /* 0x0000009d4000720c */ /* 0x000fe40003f86270 */
[----:B------:R-:W-:-:S02]  /*7670*/  SEL R62, R13, RZ, !P6 ;  /* 0x000000ff0d3e7207 */ /* 0x000fc40007000000 */
[-C--:B------:R-:W-:Y:S02]  /*7680*/  ISETP.GE.AND P6, PT, R8, R157.reuse, PT ;  /* 0x0000009d0800720c */ /* 0x080fe40003fc6270 */
[C---:B------:R-:W-:Y:S02]  /*7690*/  PRMT R64, R14.reuse, 0x7632, R64 ;  /* 0x000076320e407816 */ /* 0x040fe40000000040 */
[----:B------:R-:W-:Y:S02]  /*76a0*/  SEL R67, R14, RZ, !P2 ;  /* 0x000000ff0e437207 */ /* 0x000fe40005000000 */
        /* <DEDUP_REMOVED lines=14> */
.L_x_19056:
[----:B------:R-:W-:Y:S05]  /*7790*/  BSYNC B1 ;  /* 0x0000000000017941 */ /* 0x000fea0003800000 */
.L_x_19055:
[----:B------:R-:W-:Y:S01]  /*77a0*/  HFMA2 R9, R61, R10, R9 ;  /* 0x0000000a3d097231 */ /* 0x000fe20000000009 */
[C---:B------:R-:W-:Y:S01]  /*77b0*/  HFMA2.MMA R6, R60.reuse, R7, R6 ;  /* 0x000000073c067235 */ /* 0x040fe20000000006 */
[----:B------:R-:W-:Y:S01]  /*77c0*/  HMUL2 R13, R72, R13 ;  /* 0x0000000d480d7232 */ /* 0x000fe20000000000 */
[----:B------:R-:W-:Y:S01]  /*77d0*/  FADD.FTZ R4, R4, R5 ;  /* 0x0000000504047221 */ /* 0x000fe20000010000 */
[----:B------:R-:W-:Y:S01]  /*77e0*/  BSSY B1, `(.L_x_19057) ;  /* 0x000002a000017945 */ /* 0x000fe20003800000 */
[----:B------:R-:W-:Y:S01]  /*77f0*/  FADD.FTZ R82, R73, R82 ;  /* 0x0000005249527221 */ /* 0x000fe20000010000 */
[----:B------:R-:W-:Y:S01]  /*7800*/  HFMA2.MMA R9, R60, R11, R9 ;  /* 0x0000000b3c097235 */ /* 0x000fe20000000009 */
[----:B------:R-:W-:Y:S01]  /*7810*/  HFMA2 R7, R65, R12, R13 ;  /* 0x0000000c41077231 */ /* 0x000fe2000000000d */
[----:B------:R-:W-:-:S03]  /*7820*/  FADD.FTZ R83, R4, R83 ;  /* 0x0000005304537221 */ /* 0x000fc60000010000 */
[--C-:B------:R-:W-:Y:S02]  /*7830*/  HADD2.F32 R4, -RZ, R6.reuse.H0_H0 ;  /* 0x20000006ff047230 */ /* 0x100fe40000004100 */
[----:B------:R-:W-:Y:S02]  /*7840*/  HADD2.F32 R5, -RZ, R6.H1_H1 ;  /* 0x30000006ff057230 */ /* 0x000fe40000004100 */
[----:B------:R-:W-:Y:S02]  /*7850*/  HFMA2 R7, R61, R14, R7 ;  /* 0x0000000e3d077231 */ /* 0x000fe40000000007 */
[--C-:B------:R-:W-:Y:S02]  /*7860*/  HADD2.F32 R6, -RZ, R9.reuse.H0_H0 ;  /* 0x20000009ff067230 */ /* 0x100fe40000004100 */
[----:B------:R-:W-:Y:S01]  /*7870*/  HADD2.F32 R9, -RZ, R9.H1_H1 ;  /* 0x30000009ff097230 */ /* 0x000fe20000004100 */
[----:B------:R-:W-:Y:S05]  /*7880*/  @P0 BRA `(.L_x_19058) ;  /* 0x000001f000000947 */ /* 0x000fea0003800000 */
[C---:B------:R-:W-:Y:S02]  /*7890*/  IADD3 R8, R114.reuse, -0x5, RZ ;  /* 0xfffffffb72087810 */ /* 0x040fe40007ffe0ff */
[----:B------:R-:W-:-:S02]  /*78a0*/  IADD3 R10, R114, -0x4, RZ ;  /* 0xfffffffc720a7810 */ /* 0x000fc40007ffe0ff */
[-C--:B------:R-:W-:Y:S02]  /*78b0*/  ISETP.GE.AND P6, PT, R8, R157.reuse, PT ;  /* 0x0000009d0800720c */ /* 0x080fe40003fc6270 */
[C---:B------:R-:W-:Y:S02]  /*78c0*/  IADD3 R12, R114.reuse, -0x3, RZ ;  /* 0xfffffffd720c7810 */ /* 0x040fe40007ffe0ff */
[----:B------:R-:W-:Y:S02]  /*78d0*/  IADD3 R8, R114, -0x2, RZ ;  /* 0xfffffffe72087810 */ /* 0x000fe40007ffe0ff */
[-C--:B------:R-:W-:Y:S02]  /*78e0*/  ISETP.GE.AND P1, PT, R10, R157.reuse, PT ;  /* 0x0000009d0a00720c */ /* 0x080fe40003f26270 */
[----:B------:R-:W-:Y:S02]  /*78f0*/  IADD3 R10, R114, -0x6, RZ ;  /* 0xfffffffa720a7810 */ /* 0x000fe40007ffe0ff */
[----:B------:R-:W-:-:S02]  /*7900*/  ISETP.GE.AND P2, PT, R12, R157, PT ;  /* 0x0000009d0c00720c */ /* 0x000fc40003f46270 */
[-C--:B------:R-:W-:Y:S02]  /*7910*/  ISETP.GE.AND P3, PT, R8, R157.reuse, PT ;  /* 0x0000009d0800720c */ /* 0x080fe40003f66270 */
[C---:B------:R-:W-:Y:S02]  /*7920*/  IADD3 R12, R114.reuse, -0x1, RZ ;  /* 0xffffffff720c7810 */ /* 0x040fe40007ffe0ff */
[----:B------:R-:W-:Y:S02]  /*7930*/  IADD3 R8, R114, -0x7, RZ ;  /* 0xfffffff972087810 */ /* 0x000fe40007ffe0ff */
[-C--:B------:R-:W-:Y:S02]  /*7940*/  ISETP.GE.AND P5, PT, R10, R157.reuse, PT ;  /* 0x0000009d0a00720c */ /* 0x080fe40003fa6270 */
[----:B------:R-:W-:Y:S02]  /*7950*/  SEL R10, R17, RZ, !P6 ;  /* 0x000000ff110a7207 */ /* 0x000fe40007000000 */
[----:B------:R-:W-:-:S02]  /*7960*/  ISETP.GE.AND P4, PT, R12, R157, PT ;  /* 0x0000009d0c00720c */ /* 0x000fc40003f86270 */
[-C--:B------:R-:W-:Y:S02]  /*7970*/  ISETP.GE.AND P6, PT, R8, R157.reuse, PT ;  /* 0x0000009d0800720c */ /* 0x080fe40003fc6270 */
[C---:B------:R-:W-:Y:S02]  /*7980*/  SEL R13, R18.reuse, RZ, !P2 ;  /* 0x000000ff120d7207 */ /* 0x040fe40005000000 */
        /* <DEDUP_REMOVED lines=15> */
.L_x_19058:
[----:B------:R-:W-:Y:S05]  /*7a80*/  BSYNC B1 ;  /* 0x0000000000017941 */ /* 0x000fea0003800000 */
.L_x_19057:
[----:B------:R-:W-:Y:S01]  /*7a90*/  HMUL2 R8, R72, R17 ;  /* 0x0000001148087232 */ /* 0x000fe20000000000 */
[----:B------:R-:W-:Y:S01]  /*7aa0*/  BSSY B1, `(.L_x_19059) ;  /* 0x0000025000017945 */ /* 0x000fe20003800000 */
[----:B------:R-:W-:Y:S01]  /*7ab0*/  HFMA2.MMA R7, R60, R15, R7 ;  /* 0x0000000f3c077235 */ /* 0x000fe20000000007 */
[----:B------:R-:W-:Y:S01]  /*7ac0*/  FADD.FTZ R6, R6, R9 ;  /* 0x0000000906067221 */ /* 0x000fe20000010000 */
[----:B------:R-:W-:Y:S01]  /*7ad0*/  HFMA2 R9, R65, R16, R8 ;  /* 0x0000001041097231 */ /* 0x000fe20000000008 */
[----:B------:R-:W-:Y:S01]  /*7ae0*/  FADD.FTZ R5, R4, R5 ;  /* 0x0000000504057221 */ /* 0x000fe20000010000 */
        /* <DEDUP_REMOVED lines=32> */
.L_x_19060:
[----:B------:R-:W-:Y:S05]  /*7cf0*/  BSYNC B1 ;  /* 0x0000000000017941 */ /* 0x000fea0003800000 */
.L_x_19059:
        /* <DEDUP_REMOVED lines=40> */
.L_x_19062:
[----:B------:R-:W-:Y:S05]  /*7f80*/  BSYNC B1 ;  /* 0x0000000000017941 */ /* 0x000fea0003800000 */
.L_x_19061:
[----:B------:R-:W-:Y:S01]  /*7f90*/  HMUL2 R12, R72, R25 ;  /* 0x00000019480c7232 */ /* 0x000fe20000000000 */
[----:B------:R-:W-:Y:S01]  /*7fa0*/  BSSY B1, `(.L_x_19063) ;  /* 0x0000025000017945 */ /* 0x000fe20003800000 */
[----:B------:R-:W-:Y:S01]  /*7fb0*/  HFMA2.MMA R9, R60, R19, R9 ;  /* 0x000000133c097235 */ /* 0x000fe20000000009 */
[----:B------:R-:W-:Y:S01]  /*7fc0*/  FADD.FTZ R7, R4, R7 ;  /* 0x0000000704077221 */ /* 0x000fe20000010000 */
[----:B------:R-:W-:-:S02]  /*7fd0*/  HFMA2 R11, R61, R22, R11 ;  /* 0x000000163d0b7231 */ /* 0x000fc4000000000b */
        /* <DEDUP_REMOVED lines=8> */
[----:B------:R-:W-:Y:S02]  /*8060*/  IADD3 R6, R114, -0x6, RZ ;  /* 0xfffffffa72067810 */ /* 0x000fe40007ffe0ff */
[-C--:B------:R-:W-:Y:S02]  /*8070*/  ISETP.GE.AND P2, PT, R8, R157.reuse, PT ;  /* 0x0000009d0800720c */ /* 0x080fe40003f46270 */
[-C--:B------:R-:W-:Y:S02]  /*8080*/  ISETP.GE.AND P3, PT, R4, R157.reuse, PT ;  /* 0x0000009d0400720c */ /* 0x080fe40003f66270 */
[C---:B------:R-:W-:Y:S02]  /*8090*/  IADD3 R8, R114.reuse, -0x1, RZ ;  /* 0xffffffff72087810 */ /* 0x040fe40007ffe0ff */
[----:B------:R-:W-:Y:S02]  /*80a0*/  IADD3 R4, R114, -0x7, RZ ;  /* 0xfffffff972047810 */ /* 0x000fe40007ffe0ff */
[----:B------:R-:W-:-:S02]  /*80b0*/  ISETP.GE.AND P5, PT, R6, R157, PT ;  /* 0x0000009d0600720c */ /* 0x000fc40003fa6270 */
[C---:B------:R-:W-:Y:S02]  /*80c0*/  SEL R6, R29.reuse, RZ, !P6 ;  /* 0x000000ff1d067207 */ /* 0x040fe40007000000 */
[-C--:B------:R-:W-:Y:S02]  /*80d0*/  ISETP.GE.AND P4, PT, R8, R157.reuse, PT ;  /* 0x0000009d0800720c */ /* 0x080fe40003f86270 */
[----:B------:R-:W-:Y:S02]  /*80e0*/  ISETP.GE.AND P6, PT, R4, R157, PT ;  /* 0x0000009d0400720c */ /* 0x000fe40003fc6270 */
[C---:B------:R-:W-:Y:S02]  /*80f0*/  SEL R15, R30.reuse, RZ, !P2 ;  /* 0x000000ff1e0f7207 */ /* 0x040fe40005000000 */
[----:B------:R-:W-:Y:S02]  /*8100*/  PRMT R29, R29, 0x7632, R29 ;  /* 0x000076321d1d7816 */ /* 0x000fe4000000001d */
[----:B------:R-:W-:-:S02]  /*8110*/  PRMT R8, R30, 0x7632, R8 ;  /* 0x000076321e087816 */ /* 0x000fc40000000008 */
        /* <DEDUP_REMOVED lines=13> */
.L_x_19064:
[----:B------:R-:W-:Y:S05]  /*81f0*/  BSYNC B1 ;  /* 0x0000000000017941 */ /* 0x000fea0003800000 */
.L_x_19063:
[----:B------:R-:W-:Y:S01]  /*8200*/  HMUL2 R14, R72, R29 ;  /* 0x0000001d480e7232 */ /* 0x000fe20000000000 */
[----:B------:R-:W-:Y:S01]  /*8210*/  BSSY B1, `(.L_x_19065) ;  /* 0x0000027000017945 */ /* 0x000fe20003800000 */
[----:B------:R-:W-:Y:S01]  /*8220*/  HFMA2.MMA R13, R61, R26, R13 ;  /* 0x0000001a3d0d7235 */ /* 0x000fe2000000000d */
[----:B------:R-:W-:Y:S01]  /*8230*/  HADD2.F32 R4, -RZ, R9.H0_H0 ;  /* 0x20000009ff047230 */ /* 0x000fe20000004100 */
[----:B------:R-:W-:Y:S01]  /*8240*/  FADD.FTZ R86, R7, R86 ;  /* 0x0000005607567221 */ /* 0x000fe20000010000 */
[----:B------:R-:W-:Y:S02]  /*8250*/  HFMA2 R11, R60, R23, R11 ;  /* 0x000000173c0b7231 */ /* 0x000fe4000000000b */
[----:B------:R-:W-:Y:S02]  /*8260*/  HFMA2 R15, R65, R28, R14 ;  /* 0x0000001c410f7231 */ /* 0x000fe4000000000e */
        /* <DEDUP_REMOVED lines=13> */
[----:B------:R-:W-:Y:S02]  /*8340*/  ISETP.GE.AND P5, PT, R6, R157, PT ;  /* 0x0000009d0600720c */ /* 0x000fe40003fa6270 */
[----:B------:R-:W-:Y:S02]  /*8350*/  SEL R6, R33, RZ, !P6 ;  /* 0x000000ff21067207 */ /* 0x000fe40007000000 */
[----:B------:R-:W-:-:S02]  /*8360*/  PRMT R7, R34, 0x7632, R7 ;  /* 0x0000763222077816 */ /* 0x000fc40000000007 */
[-C--:B------:R-:W-:Y:S02]  /*8370*/  ISETP.GE.AND P6, PT, R8, R157.reuse, PT ;  /* 0x0000009d0800720c */ /* 0x080fe40003fc6270 */
[----:B------:R-:W-:Y:S02]  /*8380*/  SEL R34, R34, RZ, !P2 ;  /* 0x000000ff22227207 */ /* 0x000fe40005000000 */
[-C--:B------:R-:W-:Y:S02]  /*8390*/  ISETP.GE.AND P4, PT, R10, R157.reuse, PT ;  /* 0x0000009d0a00720c */ /* 0x080fe40003f86270 */
        /* <DEDUP_REMOVED lines=14> */
.L_x_19066:
[----:B------:R-:W-:Y:S05]  /*8480*/  BSYNC B1 ;  /* 0x0000000000017941 */ /* 0x000fea0003800000 */
.L_x_19065:
[----:B------:R-:W-:Y:S01]  /*8490*/  HMUL2 R16, R72, R33 ;  /* 0x0000002148107232 */ /* 0x000fe20000000000 */
[----:B------:R-:W-:Y:S01]  /*84a0*/  HFMA2.MMA R13, R60, R27, R13 ;  /* 0x0000001b3c0d7235 */ /* 0x000fe2000000000d */
[----:B------:R-:W-:Y:S01]  /*84b0*/  HFMA2 R30, R61, R30, R15 ;  /* 0x0000001e3d1e7231 */ /* 0x000fe2000000000f */
[----:B------:R-:W-:Y:S01]  /*84c0*/  FADD.FTZ R4, R4, R9 ;  /* 0x0000000904047221 */ /* 0x000fe20000010000 */
[--C-:B------:R-:W-:Y:S01]  /*84d0*/  HADD2.F32 R5, -RZ, R11.reuse.H0_H0 ;  /* 0x2000000bff057230 */ /* 0x100fe20000004100 */
[----:B------:R-:W-:Y:S01]  /*84e0*/  BSSY B1, `(.L_x_19067) ;  /* 0x000002d000017945 */ /* 0x000fe20003800000 */
[----:B------:R-:W-:Y:S01]  /*84f0*/  HFMA2.MMA R17, R65, R32, R16 ;  /* 0x0000002041117235 */ /* 0x000fe20000000010 */
[----:B------:R-:W-:Y:S01]  /*8500*/  HADD2.F32 R6, -RZ, R11.H1_H1 ;  /* 0x3000000bff067230 */ /* 0x000fe20000004100 */
[----:B------:R-:W-:Y:S01]  /*8510*/  FADD.FTZ R87, R4, R87 ;  /* 0x0000005704577221 */ /* 0x000fe20000010000 */
[----:B------:R-:W-:-:S02]  /*8520*/  HFMA2 R30, R60, R31, R30 ;  /* 0x0000001f3c1e7231 */ /* 0x000fc4000000001e */
[--C-:B------:R-:W-:Y:S01]  /*8530*/  HADD2.F32 R7, -RZ, R13.reuse.H0_H0 ;  /* 0x2000000dff077230 */ /* 0x100fe20000004100 */
[----:B------:R-:W-:Y:S01]  /*8540*/  HFMA2.MMA R17, R61, R34, R17 ;  /* 0x000000223d117235 */ /* 0x000fe20000000011 */
[----:B------:R-:W-:Y:S01]  /*8550*/  HADD2.F32 R8, -RZ, R13.H1_H1 ;  /* 0x3000000dff087230 */ /* 0x000fe20000004100 */
[----:B------:R-:W-:Y:S01]  /*8560*/  FADD.FTZ R5, R5, R6 ;  /* 0x0000000605057221 */ /* 0x000fe20000010000 */
[----:B------:R-:W-:-:S03]  /*8570*/  HADD2.F32 R4, -RZ, R30.H0_H0 ;  /* 0x2000001eff047230 */ /* 0x000fc60000004100 */
[----:B------:R-:W-:Y:S01]  /*8580*/  FADD.FTZ R8, R7, R8 ;  /* 0x0000000807087221 */ /* 0x000fe20000010000 */
[----:B------:R-:W-:-:S03]  /*8590*/  HADD2.F32 R7, -RZ, R30.H1_H1 ;  /* 0x3000001eff077230 */ /* 0x000fc60000004100 */
[----:B------:R-:W-:Y:S01]  /*85a0*/  HFMA2 R17, R60, R35, R17 ;  /* 0x000000233c117231 */ /* 0x000fe20000000011 */
        /* <DEDUP_REMOVED lines=14> */
[----:B------:R-:W-:Y:S02]  /*8690*/  PRMT R11, R38, 0x7632, R11 ;  /* 0x00007632260b7816 */ /* 0x000fe4000000000b */
[-C--:B------:R-:W-:Y:S02]  /*86a0*/  ISETP.GE.AND P4, PT, R12, R157.reuse, PT ;  /* 0x0000009d0c00720c */ /* 0x080fe40003f86270 */
[----:B------:R-:W-:Y:S02]  /*86b0*/  ISETP.GE.AND P6, PT, R6, R157, PT ;  /* 0x0000009d0600720c */ /* 0x000fe40003fc6270 */
[----:B------:R-:W-:Y:S02]  /*86c0*/  SEL R38, R38, RZ, !P2 ;  /* 0x000000ff26267207 */ /* 0x000fe40005000000 */
        /* <DEDUP_REMOVED lines=14> */
.L_x_19068:
[----:B------:R-:W-:Y:S05]  /*87b0*/  BSYNC B1 ;  /* 0x0000000000017941 */ /* 0x000fea0003800000 */
.L_x_19067:
        /* <DEDUP_REMOVED lines=42> */
.L_x_19070:
[----:B------:R-:W-:Y:S05]  /*8a60*/  BSYNC B1 ;  /* 0x0000000000017941 */ /* 0x000fea0003800000 */
.L_x_19069:
        /* <DEDUP_REMOVED lines=13> */
[----:B------:R-:W-:Y:S02]  /*8b40*/  IADD3 R6, R114, -0x6, RZ ;  /* 0xfffffffa72067810 */ /* 0x000fe40007ffe0ff */
[-C--:B------:R-:W-:Y:S02]  /*8b50*/  ISETP.GE.AND P2, PT, R8, R157.reuse, PT ;  /* 0x0000009d0800720c */ /* 0x080fe40003f46270 */
[----:B------:R-:W-:-:S02]  /*8b60*/  ISETP.GE.AND P3, PT, R4, R157, PT ;  /* 0x0000009d0400720c */ /* 0x000fc40003f66270 */
[C---:B------:R-:W-:Y:S02]  /*8b70*/  IADD3 R8, R114.reuse, -0x1, RZ ;  /* 0xffffffff72087810 */ /* 0x040fe40007ffe0ff */
[----:B------:R-:W-:Y:S02]  /*8b80*/  IADD3 R4, R114, -0x7, RZ ;  /* 0xfffffff972047810 */ /* 0x000fe40007ffe0ff */
[-C--:B------:R-:W-:Y:S02]  /*8b90*/  ISETP.GE.AND P5, PT, R6, R157.reuse, PT ;  /* 0x0000009d0600720c */ /* 0x080fe40003fa6270 */
[----:B------:R-:W-:Y:S02]  /*8ba0*/  SEL R6, R45, RZ, !P6 ;  /* 0x000000ff2d067207 */ /* 0x000fe40007000000 */
[----:B------:R-:W-:Y:S02]  /*8bb0*/  PRMT R7, R46, 0x7632, R7 ;  /* 0x000076322e077816 */ /* 0x000fe40000000007 */
[----:B------:R-:W-:-:S02]  /*8bc0*/  ISETP.GE.AND P4, PT, R8, R157, PT ;  /* 0x0000009d0800720c */ /* 0x000fc40003f86270 */
        /* <DEDUP_REMOVED lines=16> */
.L_x_19072:
[----:B------:R-:W-:Y:S05]  /*8cd0*/  BSYNC B1 ;  /* 0x0000000000017941 */ /* 0x000fea0003800000 */
.L_x_19071:
[----:B------:R-:W-:Y:S01]  /*8ce0*/  BSSY B1, `(.L_x_19073) ;  /* 0x0000022000017945 */ /* 0x000fe20003800000 */
[----:B------:R-:W-:Y:S01]  /*8cf0*/  HMUL2 R22, R72, R45 ;  /* 0x0000002d48167232 */ /* 0x000fe20000000000 */
        /* <DEDUP_REMOVED lines=16> */
[-C--:B------:R-:W-:Y:S02]  /*8e00*/  ISETP.GE.AND P6, PT, R4, R157.reuse, PT ;  /* 0x0000009d0400720c */ /* 0x080fe40003fc6270 */
        /* <DEDUP_REMOVED lines=15> */
.L_x_19074:
[----:B------:R-:W-:Y:S05]  /*8f00*/  BSYNC B1 ;  /* 0x0000000000017941 */ /* 0x000fea0003800000 */
.L_x_19073:
[----:B------:R-:W-:Y:S01]  /*8f10*/  BSSY B1, `(.L_x_19075) ;  /* 0x0000022000017945 */ /* 0x000fe20003800000 */
[----:B------:R-:W-:Y:S01]  /*8f20*/  HFMA2.MMA R24, R72, R49, -RZ ;  /* 0x0000003148187235 */ /* 0x000fe200001000ff */
        /* <DEDUP_REMOVED lines=32> */
.L_x_19076:
[----:B------:R-:W-:Y:S05]  /*9130*/  BSYNC B1 ;  /* 0x0000000000017941 */ /* 0x000fea0003800000 */
.L_x_19075:
[----:B------:R-:W-:Y:S01]  /*9140*/  HMUL2 R26, R72, R53 ;  /* 0x00000035481a7232 */ /* 0x000fe20000000000 */
[----:B------:R-:W-:Y:S01]  /*9150*/  HFMA2.MMA R25, R65, R48, R24 ;  /* 0x0000003041197235 */ /* 0x000fe20000000018 */
[C---:B------:R-:W-:Y:S01]  /*9160*/  HFMA2 R23, R65.reuse, R44, R22 ;  /* 0x0000002c41177231 */ /* 0x040fe20000000016 */
[C---:B------:R-:W-:Y:S01]  /*9170*/  HFMA2.MMA R21, R61.reuse, R42, R21 ;  /* 0x0000002a3d157235 */ /* 0x040fe20000000015 */
[----:B------:R-:W-:Y:S01]  /*9180*/  HFMA2 R27, R65, R52, R26 ;  /* 0x00000034411b7231 */ /* 0x000fe2000000001a */
[----:B------:R-:W-:Y:S01]  /*9190*/  BSSY B1, `(.L_x_19077) ;  /* 0x000003c000017945 */ /* 0x000fe20003800000 */
[--C-:B------:R-:W-:Y:S01]  /*91a0*/  HADD2.F32 R4, -RZ, R30.reuse.H0_H0 ;  /* 0x2000001eff047230 */ /* 0x100fe20000004100 */
[----:B------:R-:W-:Y:S01]  /*91b0*/  HFMA2.MMA R25, R61, R50, R25 ;  /* 0x000000323d197235 */ /* 0x000fe20000000019 */
[----:B------:R-:W-:Y:S01]  /*91c0*/  HADD2.F32 R5, -RZ, R30.H1_H1 ;  /* 0x3000001eff057230 */ /* 0x000fe20000004100 */
[----:B------:R-:W-:Y:S01]  /*91d0*/  HFMA2.MMA R21, R60, R43, R21 ;  /* 0x0000002b3c157235 */ /* 0x000fe20000000015 */
[----:B------:R-:W-:-:S02]  /*91e0*/  HFMA2 R30, R61, R46, R23 ;  /* 0x0000002e3d1e7231 */ /* 0x000fc40000000017 */
[----:B------:R-:W-:Y:S01]  /*91f0*/  HFMA2 R27, R61, R54, R27 ;  /* 0x000000363d1b7231 */ /* 0x000fe2000000001b */
[----:B------:R-:W-:-:S03]  /*9200*/  FADD.FTZ R5, R4, R5 ;  /* 0x0000000504057221 */ /* 0x000fc60000010000 */
[C---:B------:R-:W-:Y:S01]  /*9210*/  HFMA2.MMA R30, R60.reuse, R47, R30 ;  /* 0x0000002f3c1e7235 */ /* 0x040fe2000000001e */
[----:B------:R-:W-:Y:S01]  /*9220*/  HFMA2 R25, R60, R51, R25 ;  /* 0x000000333c197231 */ /* 0x000fe20000000019 */
[----:B------:R-:W-:Y:S01]  /*9230*/  HFMA2.MMA R27, R60, R55, R27 ;  /* 0x000000373c1b7235 */ /* 0x000fe2000000001b */
[--C-:B------:R-:W-:Y:S01]  /*9240*/  HADD2.F32 R4, -RZ, R21.reuse.H0_H0 ;  /* 0x20000015ff047230 */ /* 0x100fe20000004100 */
[----:B------:R-:W-:Y:S01]  /*9250*/  FADD.FTZ R92, R5, R92 ;  /* 0x0000005c055c7221 */ /* 0x000fe20000010000 */
[----:B------:R-:W-:Y:S02]  /*9260*/  HADD2.F32 R21, -RZ, R21.H1_H1 ;  /* 0x30000015ff157230 */ /* 0x000fe40000004100 */
[--C-:B------:R-:W-:Y:S02]  /*9270*/  HADD2.F32 R8, -RZ, R25.reuse.H0_H0 ;  /* 0x20000019ff087230 */ /* 0x100fe40000004100 */
[----:B------:R-:W-:Y:S01]  /*9280*/  HADD2.F32 R25, -RZ, R25.H1_H1 ;  /* 0x30000019ff197230 */ /* 0x000fe20000004100 */
[----:B------:R-:W-:Y:S01]  /*9290*/  FADD.FTZ R4, R4, R21 ;  /* 0x0000001504047221 */ /* 0x000fe20000010000 */
[----:B------:R-:W-:-:S02]  /*92a0*/  HADD2.F32 R6, -RZ, R30.H0_H0 ;  /* 0x2000001eff067230 */ /* 0x000fc40000004100 */
[----:B------:R-:W-:Y:S01]  /*92b0*/  HADD2.F32 R7, -RZ, R30.H1_H1 ;  /* 0x3000001eff077230 */ /* 0x000fe20000004100 */
[----:B------:R-:W-:Y:S01]  /*92c0*/  FADD.FTZ R8, R8, R25 ;  /* 0x0000001908087221 */ /* 0x000fe20000010000 */
[--C-:B------:R-:W-:Y:S01]  /*92d0*/  HADD2.F32 R9, -RZ, R27.reuse.H0_H0 ;  /* 0x2000001bff097230 */ /* 0x100fe20000004100 */
[----:B------:R-:W-:Y:S01]  /*92e0*/  FADD.FTZ R93, R4, R93 ;  /* 0x0000005d045d7221 */ /* 0x000fe20000010000 */
[----:B------:R-:W-:Y:S01]  /*92f0*/  HADD2.F32 R10, -RZ, R27.H1_H1 ;  /* 0x3000001bff0a7230 */ /* 0x000fe20000004100 */
[----:B------:R-:W-:Y:S02]  /*9300*/  FADD.FTZ R7, R6, R7 ;  /* 0x0000000706077221 */ /* 0x000fe40000010000 */
[----:B------:R-:W-:Y:S02]  /*9310*/  FADD.FTZ R95, R8, R95 ;  /* 0x0000005f085f7221 */ /* 0x000fe40000010000 */
[----:B------:R-:W-:Y:S02]  /*9320*/  FADD.FTZ R9, R9, R10 ;  /* 0x0000000a09097221 */ /* 0x000fe40000010000 */
[----:B------:R-:W-:-:S02]  /*9330*/  FADD.FTZ R94, R7, R94 ;  /* 0x0000005e075e7221 */ /* 0x000fc40000010000 */
[----:B------:R-:W-:Y:S01]  /*9340*/  FADD.FTZ R96, R9, R96 ;  /* 0x0000006009607221 */ /* 0x000fe20000010000 */
[----:B------:R-:W-:Y:S05]  /*9350*/  @P0 BRA `(.L_x_19078) ;  /* 0x000001f000000947 */ /* 0x000fea0003800000 */
[C---:B------:R-:W-:Y:S02]  /*9360*/  IADD3 R4, R114.reuse, -0x7, RZ ;  /* 0xfffffff972047810 */ /* 0x040fe40007ffe0ff */
[C---:B------:R-:W-:Y:S02]  /*9370*/  IADD3 R6, R114.reuse, -0x6, RZ ;  /* 0xfffffffa72067810 */ /* 0x040fe40007ffe0ff */
[----:B------:R-:W-:Y:S02]  /*9380*/  IADD3 R8, R114, -0x5, RZ ;  /* 0xfffffffb72087810 */ /* 0x000fe40007ffe0ff */
[-C--:B------:R-:W-:Y:S02]  /*9390*/  ISETP.GE.AND P6, PT, R4, R157.reuse, PT ;  /* 0x0000009d0400720c */ /* 0x080fe40003fc6270 */
[-C--:B------:R-:W-:Y:S02]  /*93a0*/  ISETP.GE.AND P2, PT, R6, R157.reuse, PT ;  /* 0x0000009d0600720c */ /* 0x080fe40003f46270 */
[----:B------:R-:W-:-:S02]  /*93b0*/  ISETP.GE.AND P5, PT, R8, R157, PT ;  /* 0x0000009d0800720c */ /* 0x000fc40003fa6270 */
[C---:B------:R-:W-:Y:S02]  /*93c0*/  IADD3 R4, R114.reuse, -0x4, RZ ;  /* 0xfffffffc72047810 */ /* 0x040fe40007ffe0ff */
[C---:B------:R-:W-:Y:S02]  /*93d0*/  IADD3 R6, R114.reuse, -0x3, RZ ;  /* 0xfffffffd72067810 */ /* 0x040fe40007ffe0ff */
[C---:B------:R-:W-:Y:S02]  /*93e0*/  IADD3 R8, R114.reuse, -0x2, RZ ;  /* 0xfffffffe72087810 */ /* 0x040fe40007ffe0ff */
[----:B------:R-:W-:Y:S02]  /*93f0*/  IADD3 R10, R114, -0x1, RZ ;  /* 0xffffffff720a7810 */ /* 0x000fe40007ffe0ff */
[-C--:B------:R-:W-:Y:S02]  /*9400*/  ISETP.GE.AND P1, PT, R4, R157.reuse, PT ;  /* 0x0000009d0400720c */ /* 0x080fe40003f26270 */
[----:B------:R-:W-:-:S02]  /*9410*/  ISETP.GE.AND P4, PT, R6, R157, PT ;  /* 0x0000009d0600720c */ /* 0x000fc40003f86270 */
[-C--:B------:R-:W-:Y:S02]  /*9420*/  ISETP.GE.AND P0, PT, R8, R157.reuse, PT ;  /* 0x0000009d0800720c */ /* 0x080fe40003f06270 */
[----:B------:R-:W-:Y:S02]  /*9430*/  SEL R5, R56, RZ, !P6 ;  /* 0x000000ff38057207 */ /* 0x000fe40007000000 */
[-C--:B------:R-:W-:Y:S02]  /*9440*/  ISETP.GE.AND P3, PT, R10, R157.reuse, PT ;  /* 0x0000009d0a00720c */ /* 0x080fe40003f66270 */
[----:B------:R-:W-:Y:S02]  /*9450*/  PRMT R4, R56, 0x7632, R4 ;  /* 0x0000763238047816 */ /* 0x000fe40000000004 */
[----:B------:R-:W-:Y:S02]  /*9460*/  ISETP.GE.AND P6, PT, R114, R157, PT ;  /* 0x0000009d7200720c */ /* 0x000fe40003fc6270 */
        /* <DEDUP_REMOVED lines=14> */
.L_x_19078:
[----:B------:R-:W-:Y:S05]  /*9550*/  BSYNC B1 ;  /* 0x0000000000017941 */ /* 0x000fea0003800000 */
.L_x_19077:
        /* <DEDUP_REMOVED lines=17> */
.L_x_19046:
[----:B------:R-:W-:Y:S05]  /*9670*/  BSYNC B0 ;  /* 0x0000000000007941 */ /* 0x000fea0003800000 */
.L_x_19044:
[----:B0-----:R-:W0:Y:S01]  /*9680*/  SHFL.BFLY PT, R3, R82, 0x1, 0x1f ;  /* 0x0c201f0052037f89 */ /* 0x001e2200000e0000 */
[----:B-1----:R-:W-:Y:S01]  /*9690*/  LEA.HI R29, R149, R149, RZ, 0x1 ;  /* 0x00000095951d7211 */ /* 0x002fe200078f08ff */
        /* <DEDUP_REMOVED lines=24> */
[----:B------:R-:W-:Y:S01]  /*9820*/  FADD.FTZ R89, R8, R89 ;  /* 0x0000005908597221 */ /* 0x000fe20000010000 */
[----:B------:R-:W-:-:S02]  /*9830*/  IADD3 R6, R0, 0x1f, RZ ;  /* 0x0000001f00067810 */ /* 0x000fc40007ffe0ff */
[----:B------:R-:W4:Y:S01]  /*9840*/  SHFL.BFLY PT, R2, R95, 0x1, 0x1f ;  /* 0x0c201f005f027f89 */ /* 0x000f2200000e0000 */
[----:B------:R-:W-:Y:S01]  /*9850*/  ISETP.NE.OR P5, PT, R7, 0x40, P2 ;  /* 0x000000400700780c */ /* 0x000fe200017a5670 */
[----:B0-----:R-:W-:Y:S01]  /*9860*/  FADD.FTZ R88, R9, R88 ;  /* 0x0000005809587221 */ /* 0x001fe20000010000 */
[----:B------:R-:W-:Y:S01]  /*9870*/  LOP3.LUT R8, R0, 0xffffffe0, RZ, 0xc0, !PT ;  /* 0xffffffe000087812 */ /* 0x000fe200078ec0ff */
[----:B------:R-:W0:Y:S01]  /*9880*/  SHFL.BFLY PT, R5, R96, 0x1, 0x1f ;  /* 0x0c201f0060057f89 */ /* 0x000e2200000e0000 */
[----:B-1----:R-:W-:Y:S01]  /*9890*/  FADD.FTZ R90, R11, R90 ;  /* 0x0000005a0b5a7221 */ /* 0x002fe20000010000 */
[----:B------:R-:W-:Y:S02]  /*98a0*/  ISETP.GT.U32.AND P3, PT, R6, 0x3e, PT ;  /* 0x0000003e0600780c */ /* 0x000fe40003f64070 */
[----:B------:R-:W1:Y:S01]  /*98b0*/  SHFL.BFLY PT, R4, R97, 0x1, 0x1f ;  /* 0x0c201f0061047f89 */ /* 0x000e6200000e0000 */
[----:B--2---:R-:W-:Y:S01]  /*98c0*/  FADD.FTZ R91, R10, R91 ;  /* 0x0000005b0a5b7221 */ /* 0x004fe20000010000 */
[----:B------:R-:W-:-:S02]  /*98d0*/  ISETP.NE.OR P4, PT, R8, 0x20, P2 ;  /* 0x000000200800780c */ /* 0x000fc40001785670 */
[----:B------:R-:W-:Y:S01]  /*98e0*/  BAR.SYNC.DEFER_BLOCKING 0x0 ;  /* 0x0000000000007b1d */ /* 0x000fe20000010000 */
[----:B---3--:R-:W-:Y:S01]  /*98f0*/  FADD.FTZ R92, R13, R92 ;  /* 0x0000005c0d5c7221 */ /* 0x008fe20000010000 */
[----:B------:R-:W-:Y:S01]  /*9900*/  ISETP.GT.OR P0, PT, R0, 0x3f, P2 ;  /* 0x0000003f0000780c */ /* 0x000fe20001704670 */
[----:B----4-:R-:W-:Y:S01]  /*9910*/  FADD.FTZ R93, R12, R93 ;  /* 0x0000005d0c5d7221 */ /* 0x010fe20000010000 */
[----:B------:R-:W-:Y:S01]  /*9920*/  ISETP.GT.OR P1, PT, R0, 0x1f, P2 ;  /* 0x0000001f0000780c */ /* 0x000fe20001724670 */
[----:B------:R-:W-:Y:S02]  /*9930*/  FADD.FTZ R94, R3, R94 ;  /* 0x0000005e035e7221 */ /* 0x000fe40000010000 */
        /* <DEDUP_REMOVED lines=20> */
.L_x_19081:
[----:B------:R-:W-:Y:S05]  /*9a80*/  BSYNC B0 ;  /* 0x0000000000007941 */ /* 0x000fea0003800000 */
.L_x_19080:
        /* <DEDUP_REMOVED lines=35> */
.L_x_19083:
[----:B------:R-:W-:Y:S05]  /*9cc0*/  BSYNC B0 ;  /* 0x0000000000007941 */ /* 0x000fea0003800000 */
.L_x_19082:
        /* <DEDUP_REMOVED lines=19> */
.L_x_19085:
[----:B------:R-:W-:Y:S05]  /*9e00*/  BSYNC B0 ;  /* 0x0000000000007941 */ /* 0x000fea0003800000 */
.L_x_19084:
        /* <DEDUP_REMOVED lines=36> */
.L_x_19087:
[----:B------:R-:W-:Y:S05]  /*a050*/  BSYNC B0 ;  /* 0x0000000000007941 */ /* 0x000fea0003800000 */
.L_x_19086:
        /* <DEDUP_REMOVED lines=91> */
[----:B01----:R-:W-:Y:S02]  /*a610*/  F2FP.PACK_AB R82, R83, R82 ;  /* 0x000000525352723e */ /* 0x003fe400000000ff */
[--C-:B------:R-:W-:Y:S02]  /*a620*/  LEA.HI.X R33, R33, c[0x0][0x174], R0.reuse, 0x1, P2 ;  /* 0x00005d0021217a11 */ /* 0x100fe400010f0c00 */
[----:B------:R-:W-:Y:S01]  /*a630*/  F2FP.PACK_AB R84, R85, R84 ;  /* 0x000000545554723e */ /* 0x000fe200000000ff */
[----:B------:R0:W-:Y:S01]  /*a640*/  STG.E.U16 [R2.64], R82 ;  /* 0x0000005202007986 */ /* 0x0001e2000c10150a */
[----:B------:R-:W-:Y:S02]  /*a650*/  PRMT R0, R82, 0x7632, R0 ;  /* 0x0000763252007816 */ /* 0x000fe40000000000 */
[----:B------:R-:W-:Y:S02]  /*a660*/  F2FP.PACK_AB R86, R87, R86 ;  /* 0x000000565756723e */ /* 0x000fe400000000ff */
[----:B------:R-:W-:Y:S01]  /*a670*/  F2FP.PACK_AB R88, R89, R88 ;  /* 0x000000585958723e */ /* 0x000fe200000000ff */
[----:B------:R1:W-:Y:S01]  /*a680*/  STG.E.U16 [R4.64], R0 ;  /* 0x0000000004007986 */ /* 0x0003e2000c10150a */
[----:B------:R-:W-:-:S02]  /*a690*/  IADD3 R31, P1, R28, UR4, RZ ;  /* 0x000000041c1f7c10 */ /* 0x000fc4000ff3e0ff */
[----:B------:R-:W-:Y:S01]  /*a6a0*/  F2FP.PACK_AB R90, R91, R90 ;  /* 0x0000005a5b5a723e */ /* 0x000fe200000000ff */
[----:B------:R-:W-:Y:S01]  /*a6b0*/  STG.E.U16 [R6.64], R84 ;  /* 0x0000005406007986 */ /* 0x000fe2000c10150a */
[----:B------:R-:W-:Y:S02]  /*a6c0*/  F2FP.PACK_AB R92, R93, R92 ;  /* 0x0000005c5d5c723e */ /* 0x000fe400000000ff */
        /* <DEDUP_REMOVED lines=8> */
[----:B------:R-:W-:Y:S01]  /*a750*/  F2FP.PACK_AB R94, R95, R94 ;  /* 0x0000005e5f5e723e */ /* 0x000fe200000000ff */
[----:B------:R0:W-:Y:S01]  /*a760*/  STG.E.U16 [R12.64], R5 ;  /* 0x000000050c007986 */ /* 0x0001e2000c10150a */
[----:B------:R-:W-:Y:S02]  /*a770*/  LEA R30, P1, R31, c[0x0][0x170], 0x1 ;  /* 0x00005c001f1e7a11 */ /* 0x000fe400078208ff */
[----:B------:R-:W-:Y:S01]  /*a780*/  F2FP.PACK_AB R96, R97, R96 ;  /* 0x000000606160723e */ /* 0x000fe200000000ff */
        /* <DEDUP_REMOVED lines=16> */
.L_x_19016:
[----:B------:R-:W-:Y:S01]  /*a890*/  IMAD.MOV.U32 R42, RZ, RZ, R85 ;  /* 0x000000ffff2a7224 */ /* 0x000fe200078e0055 */
[----:B------:R-:W-:Y:S01]  /*a8a0*/  MOV R40, 0xa8f0 ;  /* 0x0000a8f000287802 */ /* 0x000fe20000000f00 */
[----:B------:R-:W-:-:S02]  /*a8b0*/  IMAD.MOV.U32 R43, RZ, RZ, 0x1 ;  /* 0x00000001ff2b7424 */ /* 0x000fc400078e00ff */
[----:B------:R-:W-:Y:S02]  /*a8c0*/  IMAD.MOV.U32 R82, RZ, RZ, 0x1f ;  /* 0x0000001fff527424 */ /* 0x000fe400078e00ff */
[----:B------:R-:W-:Y:S02]  /*a8d0*/  IMAD.MOV.U32 R83, RZ, RZ, -0x1 ;  /* 0xffffffffff537424 */ /* 0x000fe400078e00ff */
[----:B-----5:R-:W-:Y:S05]  /*a8e0*/  CALL.REL.NOINC `($__internal_360_$__cuda_sm70_shflsync_bfly_p) ;  /* 0x0000020000007944 */ /* 0x020fea0003c00000 */
[----:B-1----:R-:W-:Y:S01]  /*a8f0*/  IMAD.MOV.U32 R40, RZ, RZ, R42 ;  /* 0x000000ffff287224 */ /* 0x002fe200078e002a */
[----:B0-----:R-:W-:Y:S05]  /*a900*/  BRA `(.L_x_19088) ;  /* 0xffff9bc000007947 */ /* 0x001fea000383ffff */
.L_x_19020:
[----:B------:R-:W-:Y:S01]  /*a910*/  IMAD.MOV.U32 R42, RZ, RZ, R145 ;  /* 0x000000ffff2a7224 */ /* 0x000fe200078e0091 */
[----:B------:R-:W-:Y:S01]  /*a920*/  MOV R40, 0xa970 ;  /* 0x0000a97000287802 */ /* 0x000fe20000000f00 */
[----:B------:R-:W-:Y:S02]  /*a930*/  IMAD.MOV.U32 R43, RZ, RZ, 0x10 ;  /* 0x00000010ff2b7424 */ /* 0x000fe400078e00ff */
[----:B------:R-:W-:Y:S02]  /*a940*/  IMAD.MOV.U32 R82, RZ, RZ, 0x1f ;  /* 0x0000001fff527424 */ /* 0x000fe400078e00ff */
[----:B------:R-:W-:Y:S02]  /*a950*/  IMAD.MOV.U32 R83, RZ, RZ, -0x1 ;  /* 0xffffffffff537424 */ /* 0x000fe400078e00ff */
[----:B-----5:R-:W-:Y:S05]  /*a960*/  CALL.REL.NOINC `($__internal_360_$__cuda_sm70_shflsync_bfly_p) ;  /* 0x0000018000007944 */ /* 0x020fea0003c00000 */
[----:B-1----:R-:W-:Y:S01]  /*a970*/  IMAD.MOV.U32 R4, RZ, RZ, R42 ;  /* 0x000000ffff047224 */ /* 0x002fe200078e002a */
[----:B0-----:R-:W-:Y:S05]  /*a980*/  BRA `(.L_x_19089) ;  /* 0xffff9cc000007947 */ /* 0x001fea000383ffff */
.L_x_19021:
[----:B------:R-:W-:Y:S01]  /*a990*/  IMAD.MOV.U32 R42, RZ, RZ, R145 ;  /* 0x000000ffff2a7224 */ /* 0x000fe200078e0091 */
[----:B------:R-:W-:Y:S01]  /*a9a0*/  MOV R40, 0xa9f0 ;  /* 0x0000a9f000287802 */ /* 0x000fe20000000f00 */
[----:B------:R-:W-:-:S02]  /*a9b0*/  IMAD.MOV.U32 R43, RZ, RZ, 0x8 ;  /* 0x00000008ff2b7424 */ /* 0x000fc400078e00ff */
[----:B------:R-:W-:Y:S02]  /*a9c0*/  IMAD.MOV.U32 R82, RZ, RZ, 0x1f ;  /* 0x0000001fff527424 */ /* 0x000fe400078e00ff */
[----:B------:R-:W-:Y:S02]  /*a9d0*/  IMAD.MOV.U32 R83, RZ, RZ, -0x1 ;  /* 0xffffffffff537424 */ /* 0x000fe400078e00ff */
[----:B-----5:R-:W-:Y:S05]  /*a9e0*/  CALL.REL.NOINC `($__internal_360_$__cuda_sm70_shflsync_bfly_p) ;  /* 0x0000010000007944 */ /* 0x020fea0003c00000 */
[----:B-1----:R-:W-:Y:S01]  /*a9f0*/  FMNMX.FTZ R145, R145, R42, !PT ;  /* 0x0000002a91917209 */ /* 0x002fe20007810000 */
[----:B0-----:R-:W-:Y:S01]  /*aa00*/  IMAD.MOV.U32 R43, RZ, RZ, 0x4 ;  /* 0x00000004ff2b7424 */ /* 0x001fe200078e00ff */
[----:B------:R-:W-:Y:S01]  /*aa10*/  MOV R40, 0xaa60 ;  /* 0x0000aa6000287802 */ /* 0x000fe20000000f00 */
[----:B------:R-:W-:Y:S02]  /*aa20*/  IMAD.MOV.U32 R82, RZ, RZ, 0x1f ;  /* 0x0000001fff527424 */ /* 0x000fe400078e00ff */
[----:B------:R-:W-:Y:S02]  /*aa30*/  IMAD.MOV.U32 R83, RZ, RZ, -0x1 ;  /* 0xffffffffff537424 */ /* 0x000fe400078e00ff */
[----:B------:R-:W-:Y:S02]  /*aa40*/  IMAD.MOV.U32 R42, RZ, RZ, R145 ;  /* 0x000000ffff2a7224 */ /* 0x000fe400078e0091 */
[----:B------:R-:W-:Y:S05]  /*aa50*/  CALL.REL.NOINC `($__internal_360_$__cuda_sm70_shflsync_bfly_p) ;  /* 0x0000009000007944 */ /* 0x000fea0003c00000 */
[----:B-1----:R-:W-:Y:S01]  /*aa60*/  FMNMX.FTZ R4, R145, R42, !PT ;  /* 0x0000002a91047209 */ /* 0x002fe20007810000 */
[----:B0-----:R-:W-:Y:S01]  /*aa70*/  IMAD.MOV.U32 R43, RZ, RZ, 0x2 ;  /* 0x00000002ff2b7424 */ /* 0x001fe200078e00ff */
[----:B------:R-:W-:Y:S01]  /*aa80*/  MOV R40, 0xaad0 ;  /* 0x0000aad000287802 */ /* 0x000fe20000000f00 */
[----:B------:R-:W-:-:S02]  /*aa90*/  IMAD.MOV.U32 R82, RZ, RZ, 0x1f ;  /* 0x0000001fff527424 */ /* 0x000fc400078e00ff */
[----:B------:R-:W-:Y:S02]  /*aaa0*/  IMAD.MOV.U32 R83, RZ, RZ, -0x1 ;  /* 0xffffffffff537424 */ /* 0x000fe400078e00ff */
[----:B------:R-:W-:Y:S02]  /*aab0*/  IMAD.MOV.U32 R42, RZ, RZ, R4 ;  /* 0x000000ffff2a7224 */ /* 0x000fe400078e0004 */
[----:B------:R-:W-:Y:S05]  /*aac0*/  CALL.REL.NOINC `($__internal_360_$__cuda_sm70_shflsync_bfly_p) ;  /* 0x0000002000007944 */ /* 0x000fea0003c00000 */
[----:B-1----:R-:W-:Y:S01]  /*aad0*/  IMAD.MOV.U32 R5, RZ, RZ, R42 ;  /* 0x000000ffff057224 */ /* 0x002fe200078e002a */
[----:B0-----:R-:W-:Y:S05]  /*aae0*/  BRA `(.L_x_19090) ;  /* 0xffff9bd000007947 */ /* 0x001fea000383ffff */
        .weak           $__internal_360_$__cuda_sm70_shflsync_bfly_p
        .type           $__internal_360_$__cuda_sm70_shflsync_bfly_p,@function
        .size           $__internal_360_$__cuda_sm70_shflsync_bfly_p,(.L_x_25021 - $__internal_360_$__cuda_sm70_shflsync_bfly_p)
$__internal_360_$__cuda_sm70_shflsync_bfly_p:
[----:B------:R-:W-:Y:S01]  /*aaf0*/  IMAD.MOV.U32 R41, RZ, RZ, 0x0 ;  /* 0x00000000ff297424 */ /* 0x000fe200078e00ff */
[----:B------:R-:W-:Y:S04]  /*ab00*/  WARPSYNC R83 ;  /* 0x0000005300007348 */ /* 0x000fe80003800000 */
[----:B------:R0:W1:Y:S01]  /*ab10*/  SHFL.BFLY PT, R42, R42, R43, R82 ;  /* 0x0c00002b2a2a7389 */ /* 0x00006200000e0052 */
[----:B------:R-:W-:Y:S05]  /*ab20*/  RET.REL.NODEC R40 `(_ZN4vllm25paged_attention_v2_kernelIttLi256ELi16ELi128ELNS_18Fp8KVCacheDataTypeE0ELb0ELi512EEEvPfS2_PT_PKS3_PKT0_S9_ifPKiSB_iPKfiiiSD_SD_iiiii) ;  /* 0xffff54d028007950 */ /* 0x000fea0003c3ffff */
.L_x_19091:
        /* <DEDUP_REMOVED lines=13> */
.L_x_25021:


//--------------------- .text._ZN4vllm25paged_attention_v2_kernelIttLi192ELi16ELi128ELNS_18Fp8KVCacheDataTypeE0ELb0ELi512EEEvPfS2_PT_PKS3_PKT0_S9_ifPKiSB_iPKfiiiSD_SD_iiiii --------------------------
	.section	.text._ZN4vllm25paged_attention_v2_kernelIttLi192ELi16ELi128ELNS_18Fp8KVCacheDataTypeE0ELb0ELi512EEEvPfS2_PT_PKS3_PKT0_S9_ifPKiSB_iPKfiiiSD_SD_iiiii,"ax",@progbits
	.sectioninfo	@"SHI_REGISTERS=163"
	.align	128
        .global         _ZN4vllm25paged_attention_v2_kernelIttLi192ELi16ELi128ELNS_18Fp8KVCacheDataTypeE0ELb0ELi512EEEvPfS2_PT_PKS3_PKT0_S9_ifPKiSB_iPKfiiiSD_SD_iiiii
        .type           _ZN4vllm25paged_attention_v2_kernelIttLi192ELi16ELi128ELNS_18Fp8KVCacheDataTypeE0ELb0ELi512EEEvPfS2_PT_PKS3_PKT0_S9_ifPKiSB_iPKfiiiSD_SD_iiiii,@function
        .size           _ZN4vllm25paged_attention_v2_kernelIttLi192ELi16ELi128ELNS_18Fp8KVCacheDataTypeE0ELb0ELi512EEEvPfS2_PT_PKS3_PKT0_S9_ifPKiSB_iPKfiiiSD_SD_iiiii,(.L_x_25022 - _ZN4vllm25paged_attention_v2_kernelIttLi192ELi16ELi128ELNS_18Fp8KVCacheDataTypeE0ELb0ELi512EEEvPfS2_PT_PKS3_PKT0_S9_ifPKiSB_iPKfiiiSD_SD_iiiii)
        .other          _ZN4vllm25paged_attention_v2_kernelIttLi192ELi16ELi128ELNS_18Fp8KVCacheDataTypeE0ELb0ELi512EEEvPfS2_PT_PKS3_PKT0_S9_ifPKiSB_iPKfiiiSD_SD_iiiii,@"STO_CUDA_ENTRY STV_DEFAULT"
_ZN4vllm25paged_attention_v2_kernelIttLi192ELi16ELi128ELNS_18Fp8KVCacheDataTypeE0ELb0ELi512EEEvPfS2_PT_PKS3_PKT0_S9_ifPKiSB_iPKfiiiSD_SD_iiiii:
.text._ZN4vllm25paged_attention_v2_kernelIttLi192ELi16ELi128ELNS_18Fp8KVCacheDataTypeE0ELb0ELi512EEEvPfS2_PT_PKS3_PKT0_S9_ifPKiSB_iPKfiiiSD_SD_iiiii:
        /* <DEDUP_REMOVED lines=59> */
[----:B--2---:R-:W-:-:S03]  /*03b0*/  LEA.HI R2, R13, R13, RZ, 0x1 ;  /* 0x0000000d0d027211 */ /* 0x004fc600078f08ff */
[----:B------:R-:W-:Y:S01]  /*03c0*/  IMAD R0, R12, R7, R4 ;  /* 0x000000070c007224 */ /* 0x000fe200078e0204 */
[----:B------:R-:W-:Y:S02]  /*03d0*/  SHF.R.S32.HI R21, RZ, 0x1, R2 ;  /* 0x00000001ff157819 */ /* 0x000fe40000011402 */
[----:B------:R-:W-:Y:S02]  /*03e0*/  LOP3.LUT R4, R2, 0xfffffffe, RZ, 0xc0, !PT ;  /* 0xfffffffe02047812 */ /* 0x000fe400078ec0ff */
[----:B------:R-:W-:-:S03]  /*03f0*/  ISETP.GT.U32.AND P1, PT, R5, R0, PT ;  /* 0x000000000500720c */ /* 0x000fc60003f24070 */
[----:B------:R-:W-:-:S10]  /*0400*/  IMAD.IADD R145, R13, 0x1, -R4 ;  /* 0x000000010d917824 */ /* 0x000fd400078e0a04 */
        /* <DEDUP_REMOVED lines=11> */
[----:B------:R-:W-:Y:S01]  /*04c0*/  SHF.R.S32.HI R0, RZ, 0x1f, R13 ;  /* 0x0000001fff007819 */ /* 0x000fe2000001140d */
[----:B------:R-:W-:Y:S01]  /*04d0*/  @!P2 IMAD.MOV R12, RZ, RZ, -R12 ;  /* 0x000000ffff0ca224 */ /* 0x000fe200078e0a0c */
[----:B------:R-:W-:Y:S01]  /*04e0*/  ISETP.GT.AND P0, PT, R13, 0x2f, PT ;  /* 0x0000002f0d00780c */ /* 0x000fe20003f04270 */
[----:B------:R-:W-:Y:S01]  /*04f0*/  IMAD R3, R144, -0x20, R149 ;  /* 0xffffffe090037824 */ /* 0x000fe200078e0295 */
[----:B------:R-:W-:-:S02]  /*0500*/  LEA.HI R148, R0, R13, RZ, 0x5 ;  /* 0x0000000d00947211 */ /* 0x000fc400078f28ff */
[----:B------:R-:W-:Y:S01]  /*0510*/  @!P1 LOP3.LUT R12, RZ, R9, RZ, 0x33, !PT ;  /* 0x00000009ff0c9212 */ /* 0x000fe200078e33ff */
[----:B------:R-:W-:Y:S01]  /*0520*/  IMAD R0, R3, 0x10, R56 ;  /* 0x0000001003007824 */ /* 0x000fe200078e0238 */
[----:B------:R-:W-:Y:S02]  /*0530*/  LOP3.LUT R2, R148, 0xffffffe0, RZ, 0xc0, !PT ;  /* 0xffffffe094027812 */ /* 0x000fe400078ec0ff */
[----:B------:R-:W-:Y:S02]  /*0540*/  SHF.R.S32.HI R148, RZ, 0x5, R148 ;  /* 0x00000005ff947819 */ /* 0x000fe40000011494 */
[----:B------:R-:W-:Y:S01]  /*0550*/  IMNMX R3, R153, R0, PT ;  /* 0x0000000099037217 */ /* 0x000fe20003800200 */
[----:B------:R-:W-:-:S04]  /*0560*/  IMAD.IADD R147, R13, 0x1, -R2 ;  /* 0x000000010d937824 */ /* 0x000fc800078e0a02 */
        /* <DEDUP_REMOVED lines=17> */
[----:B------:R-:W-:Y:S02]  /*0680*/  IMAD.MOV.U32 R6, RZ, RZ, R21 ;  /* 0x000000ffff067224 */ /* 0x000fe400078e0015 */
[----:B------:R-:W-:Y:S01]  /*0690*/  IMAD R8, R145, 0xc0, R8 ;  /* 0x000000c091087824 */ /* 0x000fe200078e0208 */
[----:B------:R-:W-:Y:S02]  /*06a0*/  IADD3 R14, P0, P2, R3, R0, R5 ;  /* 0x00000000030e7210 */ /* 0x000fe40007a1e005 */
[----:B------:R-:W-:-:S02]  /*06b0*/  SHF.R.S32.HI R3, RZ, 0x1f, R3 ;  /* 0x0000001fff037819 */ /* 0x000fc40000011403 */
[----:B------:R-:W-:Y:S02]  /*06c0*/  LEA R9, P3, R14, c[0x0][0x178], 0x1 ;  /* 0x00005e000e097a11 */ /* 0x000fe400078608ff */
[----:B------:R-:W-:-:S04]  /*06d0*/  IADD3.X R3, R3, R7, R10, P0, P2 ;  /* 0x0000000703037210 */ /* 0x000fc800007e440a */
[----:B------:R-:W-:-:S03]  /*06e0*/  LEA.HI.X R14, R14, c[0x0][0x17c], R3, 0x1, P3 ;  /* 0x00005f000e0e7a11 */ /* 0x000fc600018f0c03 */
.L_x_19096:
        /* <DEDUP_REMOVED lines=11> */
.L_x_19095:
[----:B------:R-:W-:Y:S05]  /*07a0*/  BSYNC B1 ;  /* 0x0000000000017941 */ /* 0x000fea0003800000 */
.L_x_19094:
        /* <DEDUP_REMOVED lines=10> */
.L_x_19097:
        /* <DEDUP_REMOVED lines=17> */
.L_x_19093:
[----:B------:R-:W-:Y:S05]  /*0960*/  BSYNC B0 ;  /* 0x0000000000007941 */ /* 0x000fea0003800000 */
.L_x_19092:
[----:B------:R-:W-:Y:S01]  /*0970*/  IMAD R144, R144, 0x20, R148 ;  /* 0x0000002090907824 */ /* 0x000fe200078e0294 */
[----:B------:R-:W-:Y:S01]  /*0980*/  BAR.SYNC.DEFER_BLOCKING 0x0 ;  /* 0x0000000000007b1d */ /* 0x000fe20000010000 */
[----:B------:R-:W-:-:S03]  /*0990*/  IMAD.MOV.U32 R143, RZ, RZ, -0x800001 ;  /* 0xff7fffffff8f7424 */ /* 0x000fc600078e00ff */
[----:B------:R-:W-:Y:S02]  /*09a0*/  ISETP.GE.AND P0, PT, R144, R149, PT ;  /* 0x000000959000720c */ /* 0x000fe40003f06270 */
[----:B------:R-:W-:Y:S11]  /*09b0*/  BSSY B0, `(.L_x_19098) ;  /* 0x00002e2000007945 */ /* 0x000ff60003800000 */
[----:B------:R-:W-:Y:S05]  /*09c0*/  @P0 BRA `(.L_x_19099) ;  /* 0x00002e0000000947 */ /* 0x000fea0003800000 */
[----:B------:R-:W-:Y:S01]  /*09d0*/  SHF.R.S32.HI R0, RZ, 0x1f, R21 ;  /* 0x0000001fff007819 */ /* 0x000fe20000011415 */
[----:B------:R-:W-:Y:S01]  /*09e0*/  IMAD R3, R16, c[0x0][0x1a8], RZ ;  /* 0x00006a0010037a24 */ /* 0x000fe200078e02ff */
[C---:B------:R-:W-:Y:S01]  /*09f0*/  IADD3 R14, R145.reuse, 0x4, RZ ;  /* 0x00000004910e7810 */ /* 0x040fe20007ffe0ff */
[C---:B------:R-:W-:Y:S01]  /*0a00*/  IMAD.SHL.U32 R142, R145.reuse, 0x4, RZ ;  /* 0x00000004918e7824 */ /* 0x040fe200078e00ff */
[----:B------:R-:W-:Y:S01]  /*0a10*/  LEA.HI R0, R0, R21, RZ, 0x4 ;  /* 0x0000001500007211 */ /* 0x000fe200078f20ff */
[----:B------:R-:W-:Y:S01]  /*0a20*/  IMAD.MOV.U32 R143, RZ, RZ, -0x800001 ;  /* 0xff7fffffff8f7424 */ /* 0x000fe200078e00ff */
[----:B------:R-:W-:Y:S01]  /*0a30*/  IADD3 R17, R145, 0x8, RZ ;  /* 0x0000000891117810 */ /* 0x000fe20007ffe0ff */
[----:B------:R-:W-:Y:S01]  /*0a40*/  IMAD.SHL.U32 R139, R14, 0x4, RZ ;  /* 0x000000040e8b7824 */ /* 0x000fe200078e00ff */
[----:B------:R-:W-:-:S02]  /*0a50*/  LOP3.LUT R0, R0, 0xfffffff0, RZ, 0xc0, !PT ;  /* 0xfffffff000007812 */ /* 0x000fc400078ec0ff */
        /* <DEDUP_REMOVED lines=8> */
[----:B------:R-:W-:Y:S01]  /*0ae0*/  IADD3 R20, R145, 0xe, RZ ;  /* 0x0000000e91147810 */ /* 0x000fe20007ffe0ff */
[----:B------:R-:W-:Y:S01]  /*0af0*/  IMAD.SHL.U32 R137, R0, 0x4, RZ ;  /* 0x0000000400897824 */ /* 0x000fe200078e00ff */
[----:B------:R-:W-:Y:S01]  /*0b00*/  LOP3.LUT R4, R4, 0xfffffff8, RZ, 0xc0, !PT ;  /* 0xfffffff804047812 */ /* 0x000fe200078ec0ff */
[----:B------:R-:W-:Y:S01]  /*0b10*/  IMAD R57, R148, 0x10, R21 ;  /* 0x0000001094397824 */ /* 0x000fe200078e0215 */
[----:B------:R-:W-:Y:S01]  /*0b20*/  SHF.R.S32.HI R8, RZ, 0x1f, R135 ;  /* 0x0000001fff087819 */ /* 0x000fe20000011487 */
[----:B------:R-:W-:Y:S01]  /*0b30*/  IMAD.SHL.U32 R129, R20, 0x4, RZ ;  /* 0x0000000414817824 */ /* 0x000fe200078e00ff */
[----:B------:R-:W-:Y:S01]  /*0b40*/  SHF.R.S32.HI R6, RZ, 0x1f, R137 ;  /* 0x0000001fff067819 */ /* 0x000fe20000011489 */
[----:B------:R-:W-:Y:S01]  /*0b50*/  IMAD.IADD R139, R139, 0x1, -R4 ;  /* 0x000000018b8b7824 */ /* 0x000fe200078e0a04 */
[----:B------:R-:W-:Y:S01]  /*0b60*/  SHF.R.S32.HI R4, RZ, 0x1f, R131 ;  /* 0x0000001fff047819 */ /* 0x000fe20000011483 */
[----:B------:R-:W-:Y:S01]  /*0b70*/  IMAD.IADD R56, R56, 0x1, R57 ;  /* 0x0000000138387824 */ /* 0x000fe200078e0239 */
[----:B------:R-:W-:-:S02]  /*0b80*/  LEA.HI R6, R6, R137, RZ, 0x3 ;  /* 0x0000008906067211 */ /* 0x000fc400078f18ff */
[----:B------:R-:W-:Y:S02]  /*0b90*/  SHF.R.S32.HI R2, RZ, 0x1f, R144 ;  /* 0x0000001fff027819 */ /* 0x000fe40000011490 */
[----:B------:R-:W-:Y:S02]  /*0ba0*/  LOP3.LUT R6, R6, 0xfffffff8, RZ, 0xc0, !PT ;  /* 0xfffffff806067812 */ /* 0x000fe400078ec0ff */
[----:B------:R-:W-:Y:S02]  /*0bb0*/  IADD3 R11, P0, R3, R144, RZ ;  /* 0x00000090030b7210 */ /* 0x000fe40007f1e0ff */
[----:B------:R-:W-:Y:S01]  /*0bc0*/  IADD3 R15, R145, 0x2, RZ ;  /* 0x00000002910f7810 */ /* 0x000fe20007ffe0ff */
[----:B------:R-:W-:Y:S01]  /*0bd0*/  IMAD.IADD R137, R137, 0x1, -R6 ;  /* 0x0000000189897824 */ /* 0x000fe200078e0a06 */
[----:B------:R-:W-:Y:S02]  /*0be0*/  SHF.R.S32.HI R6, RZ, 0x1f, R129 ;  /* 0x0000001fff067819 */ /* 0x000fe40000011481 */
[----:B------:R-:W-:Y:S01]  /*0bf0*/  LEA.HI R8, R8, R135, RZ, 0x3 ;  /* 0x0000008708087211 */ /* 0x000fe200078f18ff */
[----:B------:R-:W-:Y:S01]  /*0c00*/  IMAD.SHL.U32 R141, R15, 0x4, RZ ;  /* 0x000000040f8d7824 */ /* 0x000fe200078e00ff */
[----:B------:R-:W-:-:S02]  /*0c10*/  IADD3 R22, R145, 0x10, RZ ;  /* 0x0000001091167810 */ /* 0x000fc40007ffe0ff */
[----:B------:R-:W-:Y:S02]  /*0c20*/  LEA.HI R4, R4, R131, RZ, 0x3 ;  /* 0x0000008304047211 */ /* 0x000fe400078f18ff */
[----:B------:R-:W-:Y:S01]  /*0c30*/  LEA.HI R6, R6, R129, RZ, 0x3 ;  /* 0x0000008106067211 */ /* 0x000fe200078f18ff */
[----:B------:R-:W-:Y:S01]  /*0c40*/  IMAD.SHL.U32 R127, R22, 0x4, RZ ;  /* 0x00000004167f7824 */ /* 0x000fe200078e00ff */
[C---:B------:R-:W-:Y:S02]  /*0c50*/  IADD3 R24, R145.reuse, 0x14, RZ ;  /* 0x0000001491187810 */ /* 0x040fe40007ffe0ff */
[----:B------:R-:W-:Y:S02]  /*0c60*/  IADD3 R25, R145, 0x16, RZ ;  /* 0x0000001691197810 */ /* 0x000fe40007ffe0ff */
[----:B------:R-:W-:Y:S01]  /*0c70*/  LEA.HI.X.SX32 R2, R3, R2, 0x1, P0 ;  /* 0x0000000203027211 */ /* 0x000fe200000f0eff */
[----:B------:R-:W-:Y:S01]  /*0c80*/  IMAD.SHL.U32 R123, R24, 0x4, RZ ;  /* 0x00000004187b7824 */ /* 0x000fe200078e00ff */
[----:B------:R-:W-:Y:S01]  /*0c90*/  LEA R10, P0, R11, c[0x0][0x198], 0x2 ;  /* 0x000066000b0a7a11 */ /* 0x000fe200078010ff */
[----:B------:R-:W-:Y:S01]  /*0ca0*/  IMAD.SHL.U32 R121, R25, 0x4, RZ ;  /* 0x0000000419797824 */ /* 0x000fe200078e00ff */
[----:B------:R-:W-:-:S02]  /*0cb0*/  LOP3.LUT R8, R8, 0xfffffff8, RZ, 0xc0, !PT ;  /* 0xfffffff808087812 */ /* 0x000fc400078ec0ff */
[----:B------:R-:W-:Y:S02]  /*0cc0*/  LOP3.LUT R4, R4, 0xfffffff8, RZ, 0xc0, !PT ;  /* 0xfffffff804047812 */ /* 0x000fe400078ec0ff */
[----:B------:R-:W-:Y:S01]  /*0cd0*/  LOP3.LUT R6, R6, 0xfffffff8, RZ, 0xc0, !PT ;  /* 0xfffffff806067812 */ /* 0x000fe200078ec0ff */
[----:B------:R-:W-:Y:S01]  /*0ce0*/  IMAD.IADD R135, R135, 0x1, -R8 ;  /* 0x0000000187877824 */ /* 0x000fe200078e0a08 */
[----:B------:R-:W-:Y:S01]  /*0cf0*/  LEA.HI.X R11, R11, c[0x0][0x19c], R2, 0x2, P0 ;  /* 0x000067000b0b7a11 */ /* 0x000fe200000f1402 */
[----:B------:R-:W-:Y:S01]  /*0d00*/  IMAD.IADD R131, R131, 0x1, -R4 ;  /* 0x0000000183837824 */ /* 0x000fe200078e0a04 */
[----:B------:R-:W-:Y:S01]  /*0d10*/  SHF.R.S32.HI R2, RZ, 0x1f, R141 ;  /* 0x0000001fff027819 */ /* 0x000fe2000001148d */
[----:B------:R-:W-:Y:S01]  /*0d20*/  IMAD.IADD R129, R129, 0x1, -R6 ;  /* 0x0000000181817824 */ /* 0x000fe200078e0a06 */
[----:B------:R-:W-:Y:S02]  /*0d30*/  SHF.R.S32.HI R8, RZ, 0x1f, R127 ;  /* 0x0000001fff087819 */ /* 0x000fe4000001147f */
[----:B------:R-:W-:-:S02]  /*0d40*/  SHF.R.S32.HI R4, RZ, 0x1f, R123 ;  /* 0x0000001fff047819 */ /* 0x000fc4000001147b */
[----:B------:R-:W-:Y:S02]  /*0d50*/  SHF.R.S32.HI R6, RZ, 0x1f, R121 ;  /* 0x0000001fff067819 */ /* 0x000fe40000011479 */
[----:B------:R-:W-:Y:S02]  /*0d60*/  LEA.HI R2, R2, R141, RZ, 0x3 ;  /* 0x0000008d02027211 */ /* 0x000fe400078f18ff */
[C---:B------:R-:W-:Y:S02]  /*0d70*/  IADD3 R18, R145.reuse, 0xa, RZ ;  /* 0x0000000a91127810 */ /* 0x040fe40007ffe0ff */
        /* <DEDUP_REMOVED lines=35> */
[----:B------:R-:W-:Y:S01]  /*0fb0*/  LOP3.LUT R2, R2, 0xfffffff8, RZ, 0xc0, !PT ;  /* 0xfffffff802027812 */ /* 0x000fe200078ec0ff */
[----:B------:R-:W-:Y:S01]  /*0fc0*/  IMAD.SHL.U32 R7, R33, 0x4, RZ ;  /* 0x0000000421077824 */ /* 0x000fe200078e00ff */
[----:B------:R-:W-:-:S02]  /*0fd0*/  LOP3.LUT R8, R8, 0xfffffff8, RZ, 0xc0, !PT ;  /* 0xfffffff808087812 */ /* 0x000fc400078ec0ff */
[----:B------:R-:W-:Y:S01]  /*0fe0*/  LOP3.LUT R4, R4, 0xfffffff8, RZ, 0xc0, !PT ;  /* 0xfffffff804047812 */ /* 0x000fe200078ec0ff */
[----:B------:R-:W-:Y:S01]  /*0ff0*/  IMAD.IADD R133, R133, 0x1, -R2 ;  /* 0x0000000185857824 */ /* 0x000fe200078e0a02 */
        /* <DEDUP_REMOVED lines=13> */
[----:B------:R-:W-:Y:S02]  /*10d0*/  IADD3 R27, R145, 0x1a, RZ ;  /* 0x0000001a911b7810 */ /* 0x000fe40007ffe0ff */
[----:B------:R-:W-:Y:S02]  /*10e0*/  LEA.HI R8, R8, R111, RZ, 0x3 ;  /* 0x0000006f08087211 */ /* 0x000fe400078f18ff */
[----:B------:R-:W-:Y:S01]  /*10f0*/  LEA.HI R4, R4, R3, RZ, 0x3 ;  /* 0x0000000304047211 */ /* 0x000fe200078f18ff */
[----:B------:R-:W-:Y:S01]  /*1100*/  IMAD.SHL.U32 R117, R27, 0x4, RZ ;  /* 0x000000041b757824 */ /* 0x000fe200078e00ff */
[----:B------:R-:W-:-:S02]  /*1110*/  LEA.HI R6, R6, R7, RZ, 0x3 ;  /* 0x0000000706067211 */ /* 0x000fc400078f18ff */
[----:B------:R-:W-:Y:S02]  /*1120*/  LOP3.LUT R2, R2, 0xfffffff8, RZ, 0xc0, !PT ;  /* 0xfffffff802027812 */ /* 0x000fe400078ec0ff */
[----:B------:R-:W-:Y:S02]  /*1130*/  SHF.R.S32.HI R16, RZ, 0x1f, R5 ;  /* 0x0000001fff107819 */ /* 0x000fe40000011405 */
[----:B------:R-:W-:Y:S01]  /*1140*/  LOP3.LUT R8, R8, 0xfffffff8, RZ, 0xc0, !PT ;  /* 0xfffffff808087812 */ /* 0x000fe200078ec0ff */
[----:B------:R-:W-:Y:S01]  /*1150*/  IMAD.IADD R125, R125, 0x1, -R2 ;  /* 0x000000017d7d7824 */ /* 0x000fe200078e0a02 */
        /* <DEDUP_REMOVED lines=9> */
[----:B------:R-:W-:-:S02]  /*11f0*/  SHF.R.S32.HI R2, RZ, 0x1f, R117 ;  /* 0x0000001fff027819 */ /* 0x000fc40000011475 */
[----:B------:R-:W-:Y:S01]  /*1200*/  LOP3.LUT R6, R16, 0xfffffff8, RZ, 0xc0, !PT ;  /* 0xfffffff810067812 */ /* 0x000fe200078ec0ff */
[----:B------:R-:W-:Y:S01]  /*1210*/  IMAD.SHL.U32 R16, R36, 0x4, RZ ;  /* 0x0000000424107824 */ /* 0x000fe200078e00ff */
[----:B------:R-:W-:Y:S02]  /*1220*/  LEA.HI R2, R2, R117, RZ, 0x3 ;  /* 0x0000007502027211 */ /* 0x000fe400078f18ff */
[----:B------:R-:W-:Y:S01]  /*1230*/  IADD3 R31, R145, 0x22, RZ ;  /* 0x00000022911f7810 */ /* 0x000fe20007ffe0ff */
[----:B------:R-:W-:Y:S01]  /*1240*/  IMAD.IADD R6, R5, 0x1, -R6 ;  /* 0x0000000105067824 */ /* 0x000fe200078e0a06 */
[----:B------:R-:W-:Y:S02]  /*1250*/  LOP3.LUT R2, R2, 0xfffffff8, RZ, 0xc0, !PT ;  /* 0xfffffff802027812 */ /* 0x000fe400078ec0ff */
[----:B------:R-:W-:Y:S01]  /*1260*/  SHF.R.S32.HI R4, RZ, 0x1f, R3 ;  /* 0x0000001fff047819 */ /* 0x000fe20000011403 */
[----:B------:R-:W-:Y:S01]  /*1270*/  IMAD.SHL.U32 R9, R31, 0x4, RZ ;  /* 0x000000041f097824 */ /* 0x000fe200078e00ff */
[----:B------:R-:W-:Y:S01]  /*1280*/  SHF.R.S32.HI R5, RZ, 0x1f, R16 ;  /* 0x0000001fff057819 */ /* 0x000fe20000011410 */
[----:B------:R-:W-:Y:S01]  /*1290*/  IMAD.IADD R117, R117, 0x1, -R2 ;  /* 0x0000000175757824 */ /* 0x000fe200078e0a02 */
[----:B------:R-:W-:-:S02]  /*12a0*/  IADD3 R38, R145, 0x2e, RZ ;  /* 0x0000002e91267810 */ /* 0x000fc40007ffe0ff */
[----:B------:R-:W-:Y:S02]  /*12b0*/  LEA.HI R4, R4, R3, RZ, 0x3 ;  /* 0x0000000304047211 */ /* 0x000fe400078f18ff */
[----:B------:R-:W-:Y:S01]  /*12c0*/  LEA.HI R5, R5, R16, RZ, 0x3 ;  /* 0x0000001005057211 */ /* 0x000fe200078f18ff */
[----:B------:R-:W-:Y:S01]  /*12d0*/  IMAD.SHL.U32 R39, R38, 0x4, RZ ;  /* 0x0000000426277824 */ /* 0x000fe200078e00ff */
[----:B------:R-:W-:Y:S02]  /*12e0*/  SHF.R.S32.HI R2, RZ, 0x1f, R9 ;  /* 0x0000001fff027819 */ /* 0x000fe40000011409 */
[----:B------:R-:W-:Y:S02]  /*12f0*/  LOP3.LUT R4, R4, 0xfffffff8, RZ, 0xc0, !PT ;  /* 0xfffffff804047812 */ /* 0x000fe400078ec0ff */
[----:B------:R-:W-:Y:S02]  /*1300*/  LOP3.LUT R37, R5, 0xfffffff8, RZ, 0xc0, !PT ;  /* 0xfffffff805257812 */ /* 0x000fe400078ec0ff */
[----:B------:R-:W-:Y:S01]  /*1310*/  LEA.HI R2, R2, R9, RZ, 0x3 ;  /* 0x0000000902027211 */ /* 0x000fe200078f18ff */
[----:B------:R-:W-:Y:S01]  /*1320*/  IMAD.IADD R5, R3, 0x1, -R4 ;  /* 0x0000000103057824 */ /* 0x000fe200078e0a04 */
[----:B------:R-:W-:Y:S01]  /*1330*/  SHF.R.S32.HI R40, RZ, 0x1f, R39 ;  /* 0x0000001fff287819 */ /* 0x000fe20000011427 */
[----:B------:R-:W-:Y:S01]  /*1340*/  IMAD.IADD R4, R16, 0x1, -R37 ;  /* 0x0000000110047824 */ /* 0x000fe200078e0a25 */
[----:B------:R-:W-:Y:S01]  /*1350*/  LOP3.LUT R2, R2, 0xfffffff8, RZ, 0xc0, !PT ;  /* 0xfffffff802027812 */ /* 0x000fe200078ec0ff */
[----:B------:R-:W-:Y:S01]  /*1360*/  IMAD.MOV.U32 R37, RZ, RZ, c[0x0][0x1bc] ;  /* 0x00006f00ff257624 */ /* 0x000fe200078e00ff */
[----:B------:R-:W-:-:S02]  /*1370*/  LEA.HI R15, R15, R15, RZ, 0x1 ;  /* 0x0000000f0f0f7211 */ /* 0x000fc400078f08ff */
[----:B------:R-:W-:Y:S01]  /*1380*/  LEA.HI R14, R14, R14, RZ, 0x1 ;  /* 0x0000000e0e0e7211 */ /* 0x000fe200078f08ff */
[----:B------:R-:W-:Y:S01]  /*1390*/  IMAD.IADD R9, R9, 0x1, -R2 ;  /* 0x0000000109097824 */ /* 0x000fe200078e0a02 */
[----:B------:R-:W-:Y:S01]  /*13a0*/  LEA.HI R16, R0, R0, RZ, 0x1 ;  /* 0x0000000000107211 */ /* 0x000fe200078f08ff */
[----:B------:R-:W-:Y:S01]  /*13b0*/  IMAD R2, R12, c[0x0][0x1c0], RZ ;  /* 0x000070000c027a24 */ /* 0x000fe200078e02ff */
        /* <DEDUP_REMOVED lines=71> */
[----:B------:R-:W-:Y:S01]  /*1830*/  LEA.HI.X.SX32 R157, R2, R41, 0x1, P0 ;  /* 0x00000029029d7211 */ /* 0x000fe200000f0eff */
[----:B------:R-:W-:Y:S01]  /*1840*/  IMAD.MOV.U32 R2, RZ, RZ, R144 ;  /* 0x000000ffff027224 */ /* 0x000fe200078e0090 */
        /* <DEDUP_REMOVED lines=48> */
[----:B------:R-:W-:-:S02]  /*1b50*/  IADD3 R109, -R153, 0x1, R56 ;  /* 0x00000001996d7810 */ /* 0x000fc40007ffe138 */
.L_x_19103:
[----:B------:R-:W2:Y:S01]  /*1b60*/  LDG.E.CONSTANT R41, [R10.64] ;  /* 0x0000000a0a297981 */ /* 0x000ea2000c1e9900 */
[----:B------:R-:W-:-:S05]  /*1b70*/  IMAD R152, R145, 0xc0, RZ ;  /* 0x000000c091987824 */ /* 0x000fca00078e02ff */
[----:B------:R-:W0:Y:S01]  /*1b80*/  LDS.128 R44, [R152] ;  /* 0x00000000982c7984 */ /* 0x000e220000000c00 */
[----:B--2---:R-:W-:Y:S01]  /*1b90*/  SHF.R.S32.HI R40, RZ, 0x1f, R41 ;  /* 0x0000001fff287819 */ /* 0x004fe20000011429 */
[----:B------:R-:W-:-:S04]  /*1ba0*/  IMAD.WIDE.U32 R154, R41, c[0x0][0x1bc], R156 ;  /* 0x00006f00299a7a25 */ /* 0x000fc800078e009c */
[----:B------:R-:W-:-:S04]  /*1bb0*/  IMAD R40, R40, c[0x0][0x1bc], RZ ;  /* 0x00006f0028287a24 */ /* 0x000fc800078e02ff */
[----:B------:R-:W-:Y:S01]  /*1bc0*/  IMAD R41, R41, R0, R40 ;  /* 0x0000000029297224 */ /* 0x000fe200078e0228 */
[----:B------:R-:W-:-:S03]  /*1bd0*/  IADD3 R40, P0, P1, R141, R154, R140 ;  /* 0x0000009a8d287210 */ /* 0x000fc6000791e08c */
[----:B------:R-:W-:Y:S01]  /*1be0*/  IMAD.IADD R155, R155, 0x1, R41 ;  /* 0x000000019b9b7824 */ /* 0x000fe200078e0229 */
[----:B------:R-:W-:-:S04]  /*1bf0*/  LEA R80, P2, R40, c[0x0][0x180], 0x1 ;  /* 0x0000600028507a11 */ /* 0x000fc800078408ff */
[-C--:B------:R-:W-:Y:S02]  /*1c00*/  IADD3.X R41, R58, R155.reuse, R21, P0, P1 ;  /* 0x0000009b3a297210 */ /* 0x080fe400007e2415 */
[----:B------:R-:W-:Y:S02]  /*1c10*/  IADD3 R42, P0, R142, R154, RZ ;  /* 0x0000009a8e2a7210 */ /* 0x000fe40007f1e0ff */
[----:B------:R-:W-:Y:S02]  /*1c20*/  LEA.HI.X R81, R40, c[0x0][0x184], R41, 0x1, P2 ;  /* 0x0000610028517a11 */ /* 0x000fe400010f0c29 */
[----:B------:R-:W-:Y:S02]  /*1c30*/  LEA R82, P1, R42, c[0x0][0x180], 0x1 ;  /* 0x000060002a527a11 */ /* 0x000fe400078208ff */
[----:B------:R-:W-:Y:S02]  /*1c40*/  LEA.HI.X.SX32 R41, R142, R155, 0x1, P0 ;  /* 0x0000009b8e297211 */ /* 0x000fe400000f0eff */
[----:B------:R-:W2:Y:S02]  /*1c50*/  LDG.E.64.CONSTANT R80, [R80.64] ;  /* 0x0000000a50507981 */ /* 0x000ea4000c1e9b00 */
[----:B------:R-:W-:-:S06]  /*1c60*/  LEA.HI.X R83, R42, c[0x0][0x184], R41, 0x1, P1 ;  /* 0x000061002a537a11 */ /* 0x000fcc00008f0c29 */
[----:B------:R-:W3:Y:S01]  /*1c70*/  LDG.E.64.CONSTANT R82, [R82.64] ;  /* 0x0000000a52527981 */ /* 0x000ee2000c1e9b00 */
[----:B------:R-:W-:-:S04]  /*1c80*/  IADD3 R40, P0, P1, R139, R154, R138 ;  /* 0x0000009a8b287210 */ /* 0x000fc8000791e08a */
[----:B------:R-:W-:Y:S02]  /*1c90*/  LEA R76, P2, R40, c[0x0][0x180], 0x1 ;  /* 0x00006000284c7a11 */ /* 0x000fe400078408ff */
[----:B------:R-:W-:-:S04]  /*1ca0*/  IADD3.X R41, R59, R155, R22, P0, P1 ;  /* 0x0000009b3b297210 */ /* 0x000fc800007e2416 */
[----:B------:R-:W-:-:S06]  /*1cb0*/  LEA.HI.X R77, R40, c[0x0][0x184], R41, 0x1, P2 ;  /* 0x00006100284d7a11 */ /* 0x000fcc00010f0c29 */
[----:B------:R-:W4:Y:S01]  /*1cc0*/  LDG.E.64.CONSTANT R76, [R76.64] ;  /* 0x0000000a4c4c7981 */ /* 0x000f22000c1e9b00 */
[----:B------:R-:W-:-:S04]  /*1cd0*/  IADD3 R40, P0, P1, R137, R154, R136 ;  /* 0x0000009a89287210 */ /* 0x000fc8000791e088 */
[----:B------:R-:W-:Y:S02]  /*1ce0*/  LEA R74, P2, R40, c[0x0][0x180], 0x1 ;  /* 0x00006000284a7a11 */ /* 0x000fe400078408ff */
[----:B------:R-:W-:-:S04]  /*1cf0*/  IADD3.X R41, R60, R155, R23, P0, P1 ;  /* 0x0000009b3c297210 */ /* 0x000fc800007e2417 */
[----:B------:R-:W-:Y:S02]  /*1d00*/  LEA.HI.X R75, R40, c[0x0][0x184], R41, 0x1, P2 ;  /* 0x00006100284b7a11 */ /* 0x000fe400010f0c29 */
[----:B------:R-:W-:-:S04]  /*1d10*/  IADD3 R40, P0, P1, R135, R154, R134 ;  /* 0x0000009a87287210 */ /* 0x000fc8000791e086 */
[----:B------:R-:W4:Y:S01]  /*1d20*/  LDG.E.64.CONSTANT R74, [R74.64] ;  /* 0x0000000a4a4a7981 */ /* 0x000f22000c1e9b00 */
        /* <DEDUP_REMOVED lines=25> */
[----:B------:R-:W-:Y:S02]  /*1ec0*/  IADD3.X R41, R66, R155, R29, P0, P1 ;  /* 0x0000009b42297210 */ /* 0x000fe400007e241d */
[----:B------:R-:W-:-:S04]  /*1ed0*/  LEA R50, P2, R40, c[0x0][0x180], 0x1 ;  /* 0x0000600028327a11 */ /* 0x000fc800078408ff */
[----:B------:R-:W-:Y:S02]  /*1ee0*/  LEA.HI.X R51, R40, c[0x0][0x184], R41, 0x1, P2 ;  /* 0x0000610028337a11 */ /* 0x000fe400010f0c29 */
[----:B------:R-:W1:Y:S01]  /*1ef0*/  LDS.128 R40, [R152+0x10] ;  /* 0x0000100098287984 */ /* 0x000e620000000c00 */
[----:B------:R-:W-:Y:S01]  /*1f00*/  IADD3 R49, P0, P1, R123, R154, R122 ;  /* 0x0000009a7b317210 */ /* 0x000fe2000791e07a */
[--C-:B0-----:R-:W-:Y:S02]  /*1f10*/  HADD2.F32 R84, -RZ, R46.reuse.H0_H0 ;  /* 0x2000002eff547230 */ /* 0x101fe40000004100 */
[----:B------:R-:W4:Y:S01]  /*1f20*/  LDG.E.64.CONSTANT R50, [R50.64] ;  /* 0x0000000a32327981 */ /* 0x000f22000c1e9b00 */
[----:B------:R-:W-:Y:S01]  /*1f30*/  LEA R48, P2, R49, c[0x0][0x180], 0x1 ;  /* 0x0000600031307a11 */ /* 0x000fe200078408ff */
[----:B------:R-:W-:Y:S01]  /*1f40*/  HADD2.F32 R46, -RZ, R46.H1_H1 ;  /* 0x3000002eff2e7230 */ /* 0x000fe20000004100 */
[----:B------:R-:W-:-:S04]  /*1f50*/  IADD3.X R86, R67, R155, R30, P0, P1 ;  /* 0x0000009b43567210 */ /* 0x000fc800007e241e */
[----:B------:R-:W-:-:S06]  /*1f60*/  LEA.HI.X R49, R49, c[0x0][0x184], R86, 0x1, P2 ;  /* 0x0000610031317a11 */ /* 0x000fcc00010f0c56 */
[----:B------:R-:W4:Y:S01]  /*1f70*/  LDG.E.64.CONSTANT R48, [R48.64] ;  /* 0x0000000a30307981 */ /* 0x000f22000c1e9b00 */
[----:B--2---:R-:W-:-:S05]  /*1f80*/  HADD2.F32 R85, -RZ, R80.H0_H0 ;  /* 0x20000050ff557230 */ /* 0x004fca0000004100 */
[----:B------:R-:W-:Y:S01]  /*1f90*/  FMUL.FTZ R86, R84, R85 ;  /* 0x0000005554567220 */ /* 0x000fe20000410000 */
[----:B------:R-:W-:Y:S02]  /*1fa0*/  HADD2.F32 R84, -RZ, R44.H0_H0 ;  /* 0x2000002cff547230 */ /* 0x000fe40000004100 */
[----:B---3--:R-:W-:Y:S02]  /*1fb0*/  HADD2.F32 R85, -RZ, R82.H0_H0 ;  /* 0x20000052ff557230 */ /* 0x008fe40000004100 */
[----:B------:R-:W-:-:S03]  /*1fc0*/  HADD2.F32 R87, -RZ, R81.H0_H0 ;  /* 0x20000051ff577230 */ /* 0x000fc60000004100 */
[----:B------:R-:W-:Y:S01]  /*1fd0*/  FFMA.FTZ R84, R84, R85, R86 ;  /* 0x0000005554547223 */ /* 0x000fe20000010056 */
[----:B------:R-:W-:Y:S02]  /*1fe0*/  HADD2.F32 R85, -RZ, R80.H1_H1 ;  /* 0x30000050ff557230 */ /* 0x000fe40000004100 */
[----:B------:R-:W-:Y:S02]  /*1ff0*/  HADD2.F32 R80, -RZ, R47.H0_H0 ;  /* 0x2000002fff507230 */ /* 0x000fe40000004100 */
[----:B------:R-:W-:-:S03]  /*2000*/  HADD2.F32 R81, -RZ, R81.H1_H1 ;  /* 0x30000051ff517230 */ /* 0x000fc60000004100 */
[----:B------:R-:W-:Y:S01]  /*2010*/  FMUL.FTZ R87, R80, R87 ;  /* 0x0000005750577220 */ /* 0x000fe20000410000 */
[----:B------:R-:W-:Y:S01]  /*2020*/  HADD2.F32 R80, -RZ, R47.H1_H1 ;  /* 0x3000002fff507230 */ /* 0x000fe20000004100 */
[----:B------:R-:W-:Y:S01]  /*2030*/  FMUL.FTZ R46, R46, R85 ;  /* 0x000000552e2e7220 */ /* 0x000fe20000410000 */
[----:B------:R-:W-:Y:S02]  /*2040*/  HADD2.F32 R44, -RZ, R44.H1_H1 ;  /* 0x3000002cff2c7230 */ /* 0x000fe40000004100 */
[----:B------:R-:W-:Y:S01]  /*2050*/  HADD2.F32 R47, -RZ, R82.H1_H1 ;  /* 0x30000052ff2f7230 */ /* 0x000fe20000004100 */
[----:B------:R-:W-:Y:S01]  /*2060*/  FMUL.FTZ R85, R80, R81 ;  /* 0x0000005150557220 */ /* 0x000fe20000410000 */
[--C-:B------:R-:W-:Y:S02]  /*2070*/  HADD2.F32 R80, -RZ, R45.reuse.H0_H0 ;  /* 0x2000002dff507230 */ /* 0x100fe40000004100 */
[----:B------:R-:W-:Y:S01]  /*2080*/  HADD2.F32 R81, -RZ, R45.H1_H1 ;  /* 0x3000002dff517230 */ /* 0x000fe20000004100 */
[----:B------:R-:W-:Y:S01]  /*2090*/  FFMA.FTZ R82, R44, R47, R46 ;  /* 0x0000002f2c527223 */ /* 0x000fe2000001002e */
[----:B------:R-:W-:-:S02]  /*20a0*/  HADD2.F32 R45, -RZ, R83.H0_H0 ;  /* 0x20000053ff2d7230 */ /* 0x000fc40000004100 */
[----:B------:R-:W-:Y:S02]  /*20b0*/  HADD2.F32 R44, -RZ, R83.H1_H1 ;  /* 0x30000053ff2c7230 */ /* 0x000fe40000004100 */
[----:B-1----:R-:W-:Y:S02]  /*20c0*/  HADD2.F32 R47, -RZ, R40.H0_H0 ;  /* 0x20000028ff2f7230 */ /* 0x002fe40000004100 */
[----:B----4-:R-:W-:Y:S01]  /*20d0*/  HADD2.F32 R46, -RZ, R76.H0_H0 ;  /* 0x2000004cff2e7230 */ /* 0x010fe20000004100 */
[----:B------:R-:W-:Y:S02]  /*20e0*/  FFMA.FTZ R80, R80, R45, R87 ;  /* 0x0000002d50507223 */ /* 0x000fe40000010057 */
[----:B------:R-:W-:Y:S02]  /*20f0*/  FFMA.FTZ R81, R81, R44, R85 ;  /* 0x0000002c51517223 */ /* 0x000fe40000010055 */
[----:B------:R-:W-:Y:S02]  /*2100*/  FFMA.FTZ R84, R47, R46, R84 ;  /* 0x0000002e2f547223 */ /* 0x000fe40000010054 */
[----:B------:R-:W0:Y:S01]  /*2110*/  LDS.128 R44, [R152+0x20] ;  /* 0x00002000982c7984 */ /* 0x000e220000000c00 */
[----:B------:R-:W-:Y:S01]  /*2120*/  IADD3 R86, P0, P1, R121, R154, R120 ;  /* 0x0000009a79567210 */ /* 0x000fe2000791e078 */
[----:B------:R-:W-:-:S03]  /*2130*/  HADD2.F32 R83, -RZ, R40.H1_H1 ;  /* 0x30000028ff537230 */ /* 0x000fc60000004100 */
[----:B------:R-:W-:Y:S02]  /*2140*/  LEA R92, P2, R86, c[0x0][0x180], 0x1 ;  /* 0x00006000565c7a11 */ /* 0x000fe400078408ff */
[----:B------:R-:W-:Y:S01]  /*2150*/  IADD3.X R85, R94, R155, R31, P0, P1 ;  /* 0x0000009b5e557210 */ /* 0x000fe200007e241f */
[----:B------:R-:W-:-:S03]  /*2160*/  HADD2.F32 R40, -RZ, R76.H1_H1 ;  /* 0x3000004cff287230 */ /* 0x000fc60000004100 */
[----:B------:R-:W-:Y:S02]  /*2170*/  LEA.HI.X R93, R86, c[0x0][0x184], R85, 0x1, P2 ;  /* 0x00006100565d7a11 */ /* 0x000fe400010f0c55 */
[----:B------:R-:W-:Y:S01]  /*2180*/  FFMA.FTZ R40, R83, R40, R82 ;  /* 0x0000002853287223 */ /* 0x000fe20000010052 */
[----:B------:R-:W-:Y:S02]  /*2190*/  HADD2.F32 R83, -RZ, R41.H0_H0 ;  /* 0x20000029ff537230 */ /* 0x000fe40000004100 */
[--C-:B------:R-:W-:Y:S01]  /*21a0*/  HADD2.F32 R82, -RZ, R77.reuse.H0_H0 ;  /* 0x2000004dff527230 */ /* 0x100fe20000004100 */
[----:B------:R-:W2:Y:S01]  /*21b0*/  LDG.E.64.CONSTANT R92, [R92.64] ;  /* 0x0000000a5c5c7981 */ /* 0x000ea2000c1e9b00 */
[----:B------:R-:W-:Y:S02]  /*21c0*/  HADD2.F32 R77, -RZ, R77.H1_H1 ;  /* 0x3000004dff4d7230 */ /* 0x000fe40000004100 */
[----:B------:R-:W-:Y:S01]  /*21d0*/  HADD2.F32 R76, -RZ, R41.H1_H1 ;  /* 0x30000029ff4c7230 */ /* 0x000fe20000004100 */
[----:B------:R-:W-:Y:S01]  /*21e0*/  FFMA.FTZ R80, R83, R82, R80 ;  /* 0x0000005253507223 */ /* 0x000fe20000010050 */
[----:B------:R-:W-:-:S03]  /*21f0*/  IADD3 R82, P0, P1, R119, R154, R118 ;  /* 0x0000009a77527210 */ /* 0x000fc6000791e076 */
[----:B------:R-:W-:Y:S01]  /*2200*/  FFMA.FTZ R41, R76, R77, R81 ;  /* 0x0000004d4c297223 */ /* 0x000fe20000010051 */
[----:B------:R-:W-:Y:S01]  /*2210*/  HADD2.F32 R77, -RZ, R42.H0_H0 ;  /* 0x2000002aff4d7230 */ /* 0x000fe20000004100 */
[----:B------:R-:W-:Y:S01]  /*2220*/  LEA R86, P2, R82, c[0x0][0x180], 0x1 ;  /* 0x0000600052567a11 */ /* 0x000fe200078408ff */
[--C-:B------:R-:W-:Y:S01]  /*2230*/  HADD2.F32 R76, -RZ, R74.reuse.H0_H0 ;  /* 0x2000004aff4c7230 */ /* 0x100fe20000004100 */
[----:B------:R-:W-:Y:S01]  /*2240*/  IADD3.X R81, R95, R155, R32, P0, P1 ;  /* 0x0000009b5f517210 */ /* 0x000fe200007e2420 */
[----:B------:R-:W-:-:S03]  /*2250*/  HADD2.F32 R74, -RZ, R74.H1_H1 ;  /* 0x3000004aff4a7230 */ /* 0x000fc60000004100 */
[----:B------:R-:W-:Y:S01]  /*2260*/  LEA.HI.X R87, R82, c[0x0][0x184], R81, 0x1, P2 ;  /* 0x0000610052577a11 */ /* 0x000fe200010f0c51 */
[----:B------:R-:W-:Y:S01]  /*2270*/  FFMA.FTZ R76, R77, R76, R84 ;  /* 0x0000004c4d4c7223 */ /* 0x000fe20000010054 */
[----:B------:R-:W-:Y:S02]  /*2280*/  HADD2.F32 R77, -RZ, R42.H1_H1 ;  /* 0x3000002aff4d7230 */ /* 0x000fe40000004100 */
[----:B------:R-:W-:Y:S02]  /*2290*/  HADD2.F32 R81, -RZ, R43.H0_H0 ;  /* 0x2000002bff517230 */ /* 0x000fe40000004100 */
[----:B------:R-:W-:Y:S01]  /*22a0*/  HADD2.F32 R42, -RZ, R75.H0_H0 ;  /* 0x2000004bff2a7230 */ /* 0x000fe20000004100 */
[----:B------:R-:W3:Y:S01]  /*22b0*/  LDG.E.64.CONSTANT R86, [R86.64] ;  /* 0x0000000a56567981 */ /* 0x000ee2000c1e9b00 */
[----:B------:R-:W-:Y:S01]  /*22c0*/  FFMA.FTZ R74, R77, R74, R40 ;  /* 0x0000004a4d4a7223 */ /* 0x000fe20000010028 */
[----:B------:R-:W-:Y:S02]  /*22d0*/  HADD2.F32 R40, -RZ, R43.H1_H1 ;  /* 0x3000002bff287230 */ /* 0x000fe40000004100 */
[----:B------:R-:W-:Y:S01]  /*22e0*/  FFMA.FTZ R80, R81, R42, R80 ;  /* 0x0000002a51507223 */ /* 0x000fe20000010050 */
[----:B0-----:R-:W-:-:S02]  /*22f0*/  HADD2.F32 R43, -RZ, R44.H0_H0 ;  /* 0x2000002cff2b7230 */ /* 0x001fc40000004100 */
[----:B------:R-:W-:Y:S01]  /*2300*/  HADD2.F32 R42, -RZ, R72.H0_H0 ;  /* 0x20000048ff2a7230 */ /* 0x000fe20000004100 */
[----:B------:R-:W-:Y:S01]  /*2310*/  IADD3 R81, P0, P1, R117, R154, R116 ;  /* 0x0000009a75517210 */ /* 0x000fe2000791e074 */
[----:B------:R-:W-:Y:S02]  /*2320*/  HADD2.F32 R75, -RZ, R75.H1_H1 ;  /* 0x3000004bff4b7230 */ /* 0x000fe40000004100 */
[----:B------:R-:W-:Y:S02]  /*2330*/  HADD2.F32 R77, -RZ, R44.H1_H1 ;  /* 0x3000002cff4d7230 */ /* 0x000fe40000004100 */
[----:B------:R-:W-:Y:S01]  /*2340*/  HADD2.F32 R44, -RZ, R72.H1_H1 ;  /* 0x30000048ff2c7230 */ /* 0x000fe20000004100 */
[----:B------:R-:W-:Y:S01]  /*2350*/  FFMA.FTZ R72, R43, R42, R76 ;  /* 0x0000002a2b487223 */ /* 0x000fe2000001004c */
[C---:B------:R-:W-:Y:S01]  /*2360*/  LEA R88, P2, R81.reuse, c[0x0][0x180], 0x1 ;  /* 0x0000600051587a11 */ /* 0x040fe200078408ff */
[----:B------:R-:W-:Y:S01]  /*2370*/  FFMA.FTZ R75, R40, R75, R41 ;  /* 0x0000004b284b7223 */ /* 0x000fe20000010029 */
[----:B------:R-:W-:Y:S01]  /*2380*/  IADD3.X R76, R98, R155, R33, P0, P1 ;  /* 0x0000009b624c7210 */ /* 0x000fe200007e2421 */
[----:B------:R-:W0:Y:S03]  /*2390*/  LDS.128 R40, [R152+0x30] ;  /* 0x0000300098287984 */ /* 0x000e260000000c00 */
[----:B------:R-:W-:-:S06]  /*23a0*/  LEA.HI.X R89, R81, c[0x0][0x184], R76, 0x1, P2 ;  /* 0x0000610051597a11 */ /* 0x000fcc00010f0c4c */
[----:B------:R-:W4:Y:S01]  /*23b0*/  LDG.E.64.CONSTANT R88, [R88.64] ;  /* 0x0000000a58587981 */ /* 0x000f22000c1e9b00 */
[----:B------:R-:W-:Y:S01]  /*23c0*/  FFMA.FTZ R74, R77, R44, R74 ;  /* 0x0000002c4d4a7223 */ /* 0x000fe2000001004a */
[----:B------:R-:W-:Y:S02]  /*23d0*/  HADD2.F32 R77, -RZ, R45.H0_H0 ;  /* 0x2000002dff4d7230 */ /* 0x000fe40000004100 */
[--C-:B------:R-:W-:Y:S02]  /*23e0*/  HADD2.F32 R44, -RZ, R73.reuse.H0_H0 ;  /* 0x20000049ff2c7230 */ /* 0x100fe40000004100 */
[----:B------:R-:W-:Y:S02]  /*23f0*/  HADD2.F32 R159, -RZ, R73.H1_H1 ;  /* 0x30000049ff9f7230 */ /* 0x000fe40000004100 */
[----:B------:R-:W-:Y:S01]  /*2400*/  HADD2.F32 R76, -RZ, R45.H1_H1 ;  /* 0x3000002dff4c7230 */ /* 0x000fe20000004100 */
[----:B------:R-:W-:Y:S01]  /*2410*/  FFMA.FTZ R44, R77, R44, R80 ;  /* 0x0000002c4d2c7223 */ /* 0x000fe20000010050 */
[----:B------:R-:W-:Y:S01]  /*2420*/  IADD3 R77, P0, P1, R115, R154, R114 ;  /* 0x0000009a734d7210 */ /* 0x000fe2000791e072 */
[----:B------:R-:W-:-:S02]  /*2430*/  HADD2.F32 R45, -RZ, R46.H0_H0 ;  /* 0x2000002eff2d7230 */ /* 0x000fc40000004100 */
[----:B------:R-:W-:Y:S02]  /*2440*/  HADD2.F32 R73, -RZ, R46.H1_H1 ;  /* 0x3000002eff497230 */ /* 0x000fe40000004100 */
[--C-:B------:R-:W-:Y:S01]  /*2450*/  HADD2.F32 R46, -RZ, R70.reuse.H0_H0 ;  /* 0x20000046ff2e7230 */ /* 0x100fe20000004100 */
[----:B------:R-:W-:Y:S01]  /*2460*/  FFMA.FTZ R159, R76, R159, R75 ;  /* 0x0000009f4c9f7223 */ /* 0x000fe2000001004b */
[----:B------:R-:W-:Y:S01]  /*2470*/  HADD2.F32 R70, -RZ, R70.H1_H1 ;  /* 0x30000046ff467230 */ /* 0x000fe20000004100 */
[----:B------:R-:W-:Y:S02]  /*2480*/  LEA R90, P2, R77, c[0x0][0x180], 0x1 ;  /* 0x000060004d5a7a11 */ /* 0x000fe400078408ff */
[----:B------:R-:W-:Y:S01]  /*2490*/  IADD3.X R76, R99, R155, R34, P0, P1 ;  /* 0x0000009b634c7210 */ /* 0x000fe200007e2422 */
[----:B------:R-:W-:Y:S02]  /*24a0*/  FFMA.FTZ R45, R45, R46, R72 ;  /* 0x0000002e2d2d7223 */ /* 0x000fe40000010048 */
[----:B------:R-:W-:Y:S01]  /*24b0*/  FFMA.FTZ R46, R73, R70, R74 ;  /* 0x00000046492e7223 */ /* 0x000fe2000001004a */
[----:B------:R-:W-:-:S02]  /*24c0*/  LEA.HI.X R91, R77, c[0x0][0x184], R76, 0x1, P2 ;  /* 0x000061004d5b7a11 */ /* 0x000fc400010f0c4c */
[----:B------:R-:W-:Y:S01]  /*24d0*/  IADD3 R74, P0, P1, R113, R154, R112 ;  /* 0x0000009a714a7210 */ /* 0x000fe2000791e070 */
[----:B------:R-:W-:Y:S02]  /*24e0*/  HADD2.F32 R72, -RZ, R71.H0_H0 ;  /* 0x20000047ff487230 */ /* 0x000fe40000004100 */
[--C-:B------:R-:W-:Y:S01]  /*24f0*/  HADD2.F32 R73, -RZ, R47.reuse.H0_H0 ;  /* 0x2000002fff497230 */ /* 0x100fe20000004100 */
[----:B------:R-:W-:Y:S01]  /*2500*/  LEA R84, P2, R74, c[0x0][0x180], 0x1 ;  /* 0x000060004a547a11 */ /* 0x000fe200078408ff */
[----:B------:R-:W-:Y:S01]  /*2510*/  HADD2.F32 R70, -RZ, R47.H1_H1 ;  /* 0x3000002fff467230 */ /* 0x000fe20000004100 */
[----:B------:R-:W-:Y:S01]  /*2520*/  IADD3.X R47, R100, R155, R35, P0, P1 ;  /* 0x0000009b642f7210 */ /* 0x000fe200007e2423 */
[----:B------:R-:W-:Y:S01]  /*2530*/  HADD2.F32 R71, -RZ, R71.H1_H1 ;  /* 0x30000047ff477230 */ /* 0x000fe20000004100 */
[----:B------:R-:W4:Y:S02]  /*2540*/  LDG.E.64.CONSTANT R90, [R90.64] ;  /* 0x0000000a5a5a7981 */ /* 0x000f24000c1e9b00 */
[----:B------:R-:W-:Y:S01]  /*2550*/  LEA.HI.X R85, R74, c[0x0][0x184], R47, 0x1, P2 ;  /* 0x000061004a557a11 */ /* 0x000fe200010f0c2f */
[--C-:B0-----:R-:W-:Y:S01]  /*2560*/  HADD2.F32 R47, -RZ, R40.reuse.H1_H1 ;  /* 0x30000028ff2f7230 */ /* 0x101fe20000004100 */
[----:B------:R-:W-:Y:S01]  /*2570*/  FFMA.FTZ R159, R70, R71, R159 ;  /* 0x00000047469f7223 */ /* 0x000fe2000001009f */
[----:B------:R-:W-:-:S02]  /*2580*/  HADD2.F32 R70, -RZ, R40.H0_H0 ;  /* 0x20000028ff467230 */ /* 0x000fc40000004100 */
[--C-:B------:R-:W-:Y:S01]  /*2590*/  HADD2.F32 R40, -RZ, R68.reuse.H0_H0 ;  /* 0x20000044ff287230 */ /* 0x100fe20000004100 */
[----:B------:R-:W-:Y:S01]  /*25a0*/  IADD3 R71, P0, P1, R111, R154, R110 ;  /* 0x0000009a6f477210 */ /* 0x000fe2000791e06e */
[----:B------:R-:W4:Y:S03]  /*25b0*/  LDG.E.64.CONSTANT R84, [R84.64] ;  /* 0x0000000a54547981 */ /* 0x000f26000c1e9b00 */
[----:B------:R-:W-:Y:S01]  /*25c0*/  FFMA.FTZ R40, R70, R40, R45 ;  /* 0x0000002846287223 */ /* 0x000fe2000001002d */
[----:B------:R-:W-:Y:S02]  /*25d0*/  LEA R80, P2, R71, c[0x0][0x180], 0x1 ;  /* 0x0000600047507a11 */ /* 0x000fe400078408ff */
[----:B------:R-:W-:Y:S01]  /*25e0*/  IADD3.X R70, R101, R155, R36, P0, P1 ;  /* 0x0000009b65467210 */ /* 0x000fe200007e2424 */
[----:B------:R-:W-:Y:S01]  /*25f0*/  HADD2.F32 R45, -RZ, R41.H0_H0 ;  /* 0x20000029ff2d7230 */ /* 0x000fe20000004100 */
[----:B------:R-:W-:Y:S01]  /*2600*/  FFMA.FTZ R44, R73, R72, R44 ;  /* 0x00000048492c7223 */ /* 0x000fe2000001002c */
[----:B------:R-:W-:Y:S01]  /*2610*/  HADD2.F32 R160, -RZ, R69.H0_H0 ;  /* 0x20000045ffa07230 */ /* 0x000fe20000004100 */
[----:B------:R-:W-:Y:S01]  /*2620*/  LEA.HI.X R81, R71, c[0x0][0x184], R70, 0x1, P2 ;  /* 0x0000610047517a11 */ /* 0x000fe200010f0c46 */
[----:B------:R-:W-:-:S03]  /*2630*/  HADD2.F32 R68, -RZ, R68.H1_H1 ;  /* 0x30000044ff447230 */ /* 0x000fc60000004100 */
[----:B------:R-:W-:Y:S01]  /*2640*/  FFMA.FTZ R160, R45, R160, R44 ;  /* 0x000000a02da07223 */ /* 0x000fe2000001002c */
[----:B------:R-:W-:Y:S01]  /*2650*/  IADD3 R44, P0, P1, R9, R154, R14 ;  /* 0x0000009a092c7210 */ /* 0x000fe2000791e00e */
[----:B------:R-:W4:Y:S01]  /*2660*/  LDG.E.64.CONSTANT R80, [R80.64] ;  /* 0x0000000a50507981 */ /* 0x000f22000c1e9b00 */
[----:B------:R-:W-:Y:S02]  /*2670*/  FFMA.FTZ R46, R47, R68, R46 ;  /* 0x000000442f2e7223 */ /* 0x000fe4000001002e */
[----:B------:R-:W-:Y:S02]  /*2680*/  LEA R82, P2, R44, c[0x0][0x180], 0x1 ;  /* 0x000060002c527a11 */ /* 0x000fe400078408ff */
[----:B------:R-:W-:-:S04]  /*2690*/  IADD3.X R47, R102, R155, R37, P0, P1 ;  /* 0x0000009b662f7210 */ /* 0x000fc800007e2425 */
[----:B------:R-:W-:Y:S01]  /*26a0*/  LEA.HI.X R83, R44, c[0x0][0x184], R47, 0x1, P2 ;  /* 0x000061002c537a11 */ /* 0x000fe200010f0c2f */
[----:B------:R-:W-:Y:S02]  /*26b0*/  HADD2.F32 R68, -RZ, R41.H1_H1 ;  /* 0x30000029ff447230 */ /* 0x000fe40000004100 */
[--C-:B------:R-:W-:Y:S02]  /*26c0*/  HADD2.F32 R41, -RZ, R42.reuse.H0_H0 ;  /* 0x2000002aff297230 */ /* 0x100fe40000004100 */
[----:B------:R-:W-:Y:S01]  /*26d0*/  HADD2.F32 R45, -RZ, R42.H1_H1 ;  /* 0x3000002aff2d7230 */ /* 0x000fe20000004100 */
[----:B------:R-:W4:Y:S01]  /*26e0*/  LDG.E.64.CONSTANT R82, [R82.64] ;  /* 0x0000000a52527981 */ /* 0x000f22000c1e9b00 */
[--C-:B------:R-:W-:Y:S02]  /*26f0*/  HADD2.F32 R42, -RZ, R78.reuse.H0_H0 ;  /* 0x2000004eff2a7230 */ /* 0x100fe40000004100 */
[----:B------:R-:W-:Y:S02]  /*2700*/  HADD2.F32 R69, -RZ, R69.H1_H1 ;  /* 0x30000045ff457230 */ /* 0x000fe40000004100 */
[----:B------:R-:W-:Y:S01]  /*2710*/  HADD2.F32 R158, -RZ, R78.H1_H1 ;  /* 0x3000004eff9e7230 */ /* 0x000fe20000004100 */
[----:B------:R-:W-:Y:S01]  /*2720*/  IADD3 R47, P0, P1, R8, R154, R15 ;  /* 0x0000009a082f7210 */ /* 0x000fe2000791e00f */
[----:B------:R-:W-:Y:S01]  /*2730*/  FFMA.FTZ R42, R41, R42, R40 ;  /* 0x0000002a292a7223 */ /* 0x000fe20000010028 */
[----:B------:R-:W-:Y:S01]  /*2740*/  HADD2.F32 R41, -RZ, R43.H0_H0 ;  /* 0x2000002bff297230 */ /* 0x000fe20000004100 */
[----:B------:R-:W-:Y:S01]  /*2750*/  FFMA.FTZ R159, R68, R69, R159 ;  /* 0x00000045449f7223 */ /* 0x000fe2000001009f */
[----:B------:R-:W-:Y:S01]  /*2760*/  HADD2.F32 R40, -RZ, R79.H0_H0 ;  /* 0x2000004fff287230 */ /* 0x000fe20000004100 */
[----:B------:R-:W-:Y:S01]  /*2770*/  FFMA.FTZ R158, R45, R158, R46 ;  /* 0x0000009e2d9e7223 */ /* 0x000fe2000001002e */
[----:B------:R-:W-:-:S02]  /*2780*/  LEA R68, P2, R47, c[0x0][0x180], 0x1 ;  /* 0x000060002f447a11 */ /* 0x000fc400078408ff */
[-C--:B------:R-:W-:Y:S02]  /*2790*/  IADD3.X R46, R103, R155.reuse, R38, P0, P1 ;  /* 0x0000009b672e7210 */ /* 0x080fe400007e2426 */
[----:B------:R-:W-:Y:S01]  /*27a0*/  IADD3 R44, P0, P1, R7, R154, R16 ;  /* 0x0000009a072c7210 */ /* 0x000fe2000791e010 */
[----:B------:R-:W-:Y:S01]  /*27b0*/  FFMA.FTZ R160, R41, R40, R160 ;  /* 0x0000002829a07223 */ /* 0x000fe200000100a0 */
[----:B------:R-:W-:Y:S02]  /*27c0*/  LEA.HI.X R69, R47, c[0x0][0x184], R46, 0x1, P2 ;  /* 0x000061002f457a11 */ /* 0x000fe400010f0c2e */
[----:B------:R-:W-:Y:S02]  /*27d0*/  LEA R70, P2, R44, c[0x0][0x180], 0x1 ;  /* 0x000060002c467a11 */ /* 0x000fe400078408ff */
[----:B------:R-:W-:Y:S02]  /*27e0*/  IADD3.X R41, R104, R155, R39, P0, P1 ;  /* 0x0000009b68297210 */ /* 0x000fe400007e2427 */
[----:B------:R-:W-:Y:S01]  /*27f0*/  IADD3 R40, P0, P1, R6, R154, R17 ;  /* 0x0000009a06287210 */ /* 0x000fe2000791e011 */
[----:B------:R-:W4:Y:S01]  /*2800*/  LDG.E.64.CONSTANT R68, [R68.64] ;  /* 0x0000000a44447981 */ /* 0x000f22000c1e9b00 */
[----:B------:R-:W-:-:S02]  /*2810*/  LEA.HI.X R71, R44, c[0x0][0x184], R41, 0x1, P2 ;  /* 0x000061002c477a11 */ /* 0x000fc400010f0c29 */
[C---:B------:R-:W-:Y:S01]  /*2820*/  LEA R72, P2, R40.reuse, c[0x0][0x180], 0x1 ;  /* 0x0000600028487a11 */ /* 0x040fe200078408ff */
[----:B------:R-:W-:Y:S01]  /*2830*/  HADD2.F32 R78, -RZ, R43.H1_H1 ;  /* 0x3000002bff4e7230 */ /* 0x000fe20000004100 */
[-C--:B------:R-:W-:Y:S01]  /*2840*/  IADD3.X R41, R105, R155.reuse, R52, P0, P1 ;  /* 0x0000009b69297210 */ /* 0x080fe200007e2434 */
[----:B------:R-:W-:Y:S01]  /*2850*/  HADD2.F32 R79, -RZ, R79.H1_H1 ;  /* 0x3000004fff4f7230 */ /* 0x000fe20000004100 */
[----:B------:R-:W4:Y:S02]  /*2860*/  LDG.E.64.CONSTANT R70, [R70.64] ;  /* 0x0000000a46467981 */ /* 0x000f24000c1e9b00 */
[----:B------:R-:W-:Y:S02]  /*2870*/  LEA.HI.X R73, R40, c[0x0][0x184], R41, 0x1, P2 ;  /* 0x0000610028497a11 */ /* 0x000fe400010f0c29 */
[----:B------:R-:W-:Y:S01]  /*2880*/  IADD3 R40, P0, P1, R5, R154, R18 ;  /* 0x0000009a05287210 */ /* 0x000fe2000791e012 */
[----:B------:R-:W0:Y:S03]  /*2890*/  LDS.128 R44, [R152+0x40] ;  /* 0x00004000982c7984 */ /* 0x000e260000000c00 */
[----:B------:R-:W-:Y:S01]  /*28a0*/  LEA R74, P2, R40, c[0x0][0x180], 0x1 ;  /* 0x00006000284a7a11 */ /* 0x000fe200078408ff */
[----:B------:R-:W4:Y:S01]  /*28b0*/  LDG.E.64.CONSTANT R72, [R72.64] ;  /* 0x0000000a48487981 */ /* 0x000f22000c1e9b00 */
[----:B------:R-:W-:-:S04]  /*28c0*/  IADD3.X R41, R106, R155, R53, P0, P1 ;  /* 0x0000009b6a297210 */ /* 0x000fc800007e2435 */
[----:B------:R-:W-:Y:S02]  /*28d0*/  LEA.HI.X R75, R40, c[0x0][0x184], R41, 0x1, P2 ;  /* 0x00006100284b7a11 */ /* 0x000fe400010f0c29 */
[-C--:B------:R-:W-:Y:S02]  /*28e0*/  IADD3 R40, P0, P1, R4, R154.reuse, R19 ;  /* 0x0000009a04287210 */ /* 0x080fe4000791e013 */
[----:B------:R-:W-:Y:S02]  /*28f0*/  IADD3 R154, P3, P4, R3, R154, R20 ;  /* 0x0000009a039a7210 */ /* 0x000fe40007c7e014 */
[----:B------:R-:W-:Y:S01]  /*2900*/  LEA R76, P2, R40, c[0x0][0x180], 0x1 ;  /* 0x00006000284c7a11 */ /* 0x000fe200078408ff */
[----:B------:R-:W4:Y:S01]  /*2910*/  LDG.E.64.CONSTANT R74, [R74.64] ;  /* 0x0000000a4a4a7981 */ /* 0x000f22000c1e9b00 */
[-C--:B------:R-:W-:Y:S02]  /*2920*/  IADD3.X R41, R107, R155.reuse, R54, P0, P1 ;  /* 0x0000009b6b297210 */ /* 0x080fe400007e2436 */
[----:B------:R-:W-:-:S02]  /*2930*/  IADD3.X R155, R108, R155, R55, P3, P4 ;  /* 0x0000009b6c9b7210 */ /* 0x000fc40001fe8437 */
[----:B------:R-:W-:Y:S02]  /*2940*/  LEA.HI.X R77, R40, c[0x0][0x184], R41, 0x1, P2 ;  /* 0x00006100284d7a11 */ /* 0x000fe400010f0c29 */
[----:B------:R-:W-:-:S04]  /*2950*/  LEA R40, P0, R154, c[0x0][0x180], 0x1 ;  /* 0x000060009a287a11 */ /* 0x000fc800078008ff */
[----:B------:R-:W-:Y:S01]  /*2960*/  LEA.HI.X R41, R154, c[0x0][0x184], R155, 0x1, P0 ;  /* 0x000061009a297a11 */ /* 0x000fe200000f0c9b */
[----:B------:R-:W4:Y:S01]  /*2970*/  LDG.E.64.CONSTANT R76, [R76.64] ;  /* 0x0000000a4c4c7981 */ /* 0x000f22000c1e9b00 */
[----:B------:R-:W-:-:S03]  /*2980*/  FFMA.FTZ R159, R78, R79, R159 ;  /* 0x0000004f4e9f7223 */ /* 0x000fc6000001009f */
[----:B------:R1:W4:Y:S01]  /*2990*/  LDG.E.64.CONSTANT R78, [R40.64] ;  /* 0x0000000a284e7981 */ /* 0x000322000c1e9b00 */
[----:B------:R-:W-:Y:S02]  /*29a0*/  HADD2.F32 R154, -RZ, R96.H0_H0 ;  /* 0x20000060ff9a7230 */ /* 0x000fe40000004100 */
[----:B0-----:R-:W-:Y:S02]  /*29b0*/  HADD2.F32 R43, -RZ, R44.H0_H0 ;  /* 0x2000002cff2b7230 */ /* 0x001fe40000004100 */
[----:B------:R-:W-:-:S03]  /*29c0*/  HADD2.F32 R96, -RZ, R96.H1_H1 ;  /* 0x30000060ff607230 */ /* 0x000fc60000004100 */
[----:B------:R-:W-:Y:S01]  /*29d0*/  FFMA.FTZ R154, R43, R154, R42 ;  /* 0x0000009a2b9a7223 */ /* 0x000fe2000001002a */
[----:B------:R-:W-:Y:S02]  /*29e0*/  HADD2.F32 R43, -RZ, R44.H1_H1 ;  /* 0x3000002cff2b7230 */ /* 0x000fe40000004100 */
[--C-:B------:R-:W-:Y:S02]  /*29f0*/  HADD2.F32 R42, -RZ, R97.reuse.H0_H0 ;  /* 0x20000061ff2a7230 */ /* 0x100fe40000004100 */
[----:B------:R-:W-:Y:S01]  /*2a00*/  HADD2.F32 R97, -RZ, R97.H1_H1 ;  /* 0x30000061ff617230 */ /* 0x000fe20000004100 */
[----:B------:R-:W-:Y:S01]  /*2a10*/  FFMA.FTZ R158, R43, R96, R158 ;  /* 0x000000602b9e7223 */ /* 0x000fe2000001009e */
[--C-:B------:R-:W-:Y:S02]  /*2a20*/  HADD2.F32 R43, -RZ, R45.reuse.H0_H0 ;  /* 0x2000002dff2b7230 */ /* 0x100fe40000004100 */
[----:B-1----:R-:W-:-:S03]  /*2a30*/  HADD2.F32 R40, -RZ, R45.H1_H1 ;  /* 0x3000002dff287230 */ /* 0x002fc60000004100 */
[----:B------:R-:W-:Y:S02]  /*2a40*/  FFMA.FTZ R160, R43, R42, R160 ;  /* 0x0000002a2ba07223 */ /* 0x000fe400000100a0 */
[----:B------:R-:W-:Y:S02]  /*2a50*/  FFMA.FTZ R159, R40, R97, R159 ;  /* 0x00000061289f7223 */ /* 0x000fe4000001009f */
[----:B------:R-:W0:Y:S01]  /*2a60*/  LDS.128 R40, [R152+0x50] ;  /* 0x0000500098287984 */ /* 0x000e220000000c00 */
[----:B------:R-:W-:Y:S02]  /*2a70*/  HADD2.F32 R45, -RZ, R46.H0_H0 ;  /* 0x2000002eff2d7230 */ /* 0x000fe40000004100 */
[----:B------:R-:W-:Y:S02]  /*2a80*/  HADD2.F32 R44, -RZ, R50.H0_H0 ;  /* 0x20000032ff2c7230 */ /* 0x000fe40000004100 */
[----:B------:R-:W-:-:S03]  /*2a90*/  HADD2.F32 R97, -RZ, R47.H0_H0 ;  /* 0x2000002fff617230 */ /* 0x000fc60000004100 */
[----:B------:R-:W-:Y:S01]  /*2aa0*/  FFMA.FTZ R154, R45, R44, R154 ;  /* 0x0000002c2d9a7223 */ /* 0x000fe2000001009a */
[--C-:B------:R-:W-:Y:S02]  /*2ab0*/  HADD2.F32 R44, -RZ, R51.reuse.H0_H0 ;  /* 0x20000033ff2c7230 */ /* 0x100fe40000004100 */
[----:B------:R-:W-:-:S03]  /*2ac0*/  HADD2.F32 R51, -RZ, R51.H1_H1 ;  /* 0x30000033ff337230 */ /* 0x000fc60000004100 */
[----:B------:R-:W-:Y:S01]  /*2ad0*/  FFMA.FTZ R97, R97, R44, R160 ;  /* 0x0000002c61617223 */ /* 0x000fe200000100a0 */
[----:B------:R-:W-:Y:S02]  /*2ae0*/  HADD2.F32 R44, -RZ, R47.H1_H1 ;  /* 0x3000002fff2c7230 */ /* 0x000fe40000004100 */
[----:B------:R-:W-:Y:S02]  /*2af0*/  HADD2.F32 R45, -RZ, R46.H1_H1 ;  /* 0x3000002eff2d7230 */ /* 0x000fe40000004100 */
[----:B------:R-:W-:Y:S01]  /*2b00*/  HADD2.F32 R50, -RZ, R50.H1_H1 ;  /* 0x30000032ff327230 */ /* 0x000fe20000004100 */
[----:B------:R-:W-:Y:S01]  /*2b10*/  FFMA.FTZ R159, R44, R51, R159 ;  /* 0x000000332c9f7223 */ /* 0x000fe2000001009f */
[--C-:B------:R-:W-:Y:S02]  /*2b20*/  HADD2.F32 R44, -RZ, R48.reuse.H0_H0 ;  /* 0x20000030ff2c7230 */ /* 0x100fe40000004100 */
[----:B------:R-:W-:Y:S01]  /*2b30*/  HADD2.F32 R48, -RZ, R48.H1_H1 ;  /* 0x30000030ff307230 */ /* 0x000fe20000004100 */
[----:B------:R-:W-:Y:S01]  /*2b40*/  FFMA.FTZ R45, R45, R50, R158 ;  /* 0x000000322d2d7223 */ /* 0x000fe2000001009e */
[----:B0-----:R-:W-:-:S02]  /*2b50*/  HADD2.F32 R47, -RZ, R40.H0_H0 ;  /* 0x20000028ff2f7230 */ /* 0x001fc40000004100 */
[----:B------:R-:W-:-:S03]  /*2b60*/  HADD2.F32 R40, -RZ, R40.H1_H1 ;  /* 0x30000028ff287230 */ /* 0x000fc60000004100 */
[----:B------:R-:W-:Y:S01]  /*2b70*/  FFMA.FTZ R154, R47, R44, R154 ;  /* 0x0000002c2f9a7223 */ /* 0x000fe2000001009a */
[----:B------:R-:W-:Y:S01]  /*2b80*/  HADD2.F32 R44, -RZ, R41.H0_H0 ;  /* 0x20000029ff2c7230 */ /* 0x000fe20000004100 */
[----:B------:R-:W-:Y:S01]  /*2b90*/  FFMA.FTZ R40, R40, R48, R45 ;  /* 0x0000003028287223 */ /* 0x000fe2000001002d */
[----:B------:R-:W-:-:S05]  /*2ba0*/  HADD2.F32 R45, -RZ, R49.H0_H0 ;  /* 0x20000031ff2d7230 */ /* 0x000fca0000004100 */
[----:B------:R-:W-:Y:S02]  /*2bb0*/  FFMA.FTZ R97, R44, R45, R97 ;  /* 0x0000002d2c617223 */ /* 0x000fe40000010061 */
[----:B------:R-:W0:Y:S01]  /*2bc0*/  LDS.128 R44, [R152+0x60] ;  /* 0x00006000982c7984 */ /* 0x000e220000000c00 */
[----:B------:R-:W-:Y:S02]  /*2bd0*/  HADD2.F32 R49, -RZ, R49.H1_H1 ;  /* 0x30000031ff317230 */ /* 0x000fe40000004100 */
[----:B------:R-:W-:Y:S02]  /*2be0*/  HADD2.F32 R48, -RZ, R41.H1_H1 ;  /* 0x30000029ff307230 */ /* 0x000fe40000004100 */
[----:B------:R-:W-:-:S03]  /*2bf0*/  HADD2.F32 R41, -RZ, R42.H0_H0 ;  /* 0x2000002aff297230 */ /* 0x000fc60000004100 */
[----:B------:R-:W-:Y:S01]  /*2c00*/  FFMA.FTZ R48, R48, R49, R159 ;  /* 0x0000003130307223 */ /* 0x000fe2000001009f */
        /* <DEDUP_REMOVED lines=10> */
[----:B0-----:R-:W-:Y:S02]  /*2cb0*/  HADD2.F32 R42, -RZ, R44.H0_H0 ;  /* 0x2000002cff2a7230 */ /* 0x001fe40000004100 */
[----:B---3--:R-:W-:Y:S01]  /*2cc0*/  HADD2.F32 R50, -RZ, R86.H0_H0 ;  /* 0x20000056ff327230 */ /* 0x008fe20000004100 */
[----:B------:R-:W-:Y:S01]  /*2cd0*/  FFMA.FTZ R43, R43, R93, R48 ;  /* 0x0000005d2b2b7223 */ /* 0x000fe20000010030 */
[----:B------:R-:W-:-:S02]  /*2ce0*/  HADD2.F32 R44, -RZ, R44.H1_H1 ;  /* 0x3000002cff2c7230 */ /* 0x000fc40000004100 */
[----:B------:R-:W-:Y:S01]  /*2cf0*/  HADD2.F32 R86, -RZ, R86.H1_H1 ;  /* 0x30000056ff567230 */ /* 0x000fe20000004100 */
[----:B------:R-:W-:Y:S02]  /*2d00*/  FFMA.FTZ R42, R42, R50, R49 ;  /* 0x000000322a2a7223 */ /* 0x000fe40000010031 */
[----:B------:R-:W0:Y:S01]  /*2d10*/  LDS.128 R48, [R152+0x70] ;  /* 0x0000700098307984 */ /* 0x000e220000000c00 */
[--C-:B------:R-:W-:Y:S01]  /*2d20*/  HADD2.F32 R92, -RZ, R87.reuse.H1_H1 ;  /* 0x30000057ff5c7230 */ /* 0x100fe20000004100 */
[----:B------:R-:W-:Y:S01]  /*2d30*/  FFMA.FTZ R41, R44, R86, R41 ;  /* 0x000000562c297223 */ /* 0x000fe20000010029 */
[----:B------:R-:W-:Y:S02]  /*2d40*/  HADD2.F32 R86, -RZ, R87.H0_H0 ;  /* 0x20000057ff567230 */ /* 0x000fe40000004100 */
[--C-:B------:R-:W-:Y:S02]  /*2d50*/  HADD2.F32 R87, -RZ, R45.reuse.H0_H0 ;  /* 0x2000002dff577230 */ /* 0x100fe40000004100 */
[----:B------:R-:W-:-:S03]  /*2d60*/  HADD2.F32 R44, -RZ, R45.H1_H1 ;  /* 0x3000002dff2c7230 */ /* 0x000fc60000004100 */
[----:B------:R-:W-:Y:S02]  /*2d70*/  FFMA.FTZ R86, R87, R86, R40 ;  /* 0x0000005657567223 */ /* 0x000fe40000010028 */
[----:B------:R-:W-:Y:S01]  /*2d80*/  FFMA.FTZ R44, R44, R92, R43 ;  /* 0x0000005c2c2c7223 */ /* 0x000fe2000001002b */
[--C-:B------:R-:W-:Y:S02]  /*2d90*/  HADD2.F32 R43, -RZ, R46.reuse.H0_H0 ;  /* 0x2000002eff2b7230 */ /* 0x100fe40000004100 */
[----:B------:R-:W-:Y:S02]  /*2da0*/  HADD2.F32 R46, -RZ, R46.H1_H1 ;  /* 0x3000002eff2e7230 */ /* 0x000fe40000004100 */
[--C-:B----4-:R-:W-:Y:S02]  /*2db0*/  HADD2.F32 R40, -RZ, R88.reuse.H0_H0 ;  /* 0x20000058ff287230 */ /* 0x110fe40000004100 */
[----:B------:R-:W-:-:S03]  /*2dc0*/  HADD2.F32 R88, -RZ, R88.H1_H1 ;  /* 0x30000058ff587230 */ /* 0x000fc60000004100 */
[----:B------:R-:W-:Y:S02]  /*2dd0*/  FFMA.FTZ R45, R43, R40, R42 ;  /* 0x000000282b2d7223 */ /* 0x000fe4000001002a */
[----:B------:R-:W-:Y:S02]  /*2de0*/  FFMA.FTZ R46, R46, R88, R41 ;  /* 0x000000582e2e7223 */ /* 0x000fe40000010029 */
[----:B------:R-:W1:Y:S01]  /*2df0*/  LDS.128 R40, [R152+0x80] ;  /* 0x0000800098287984 */ /* 0x000e620000000c00 */
[----:B------:R-:W-:Y:S02]  /*2e00*/  HADD2.F32 R87, -RZ, R47.H0_H0 ;  /* 0x2000002fff577230 */ /* 0x000fe40000004100 */
[----:B------:R-:W-:Y:S02]  /*2e10*/  HADD2.F32 R88, -RZ, R89.H0_H0 ;  /* 0x20000059ff587230 */ /* 0x000fe40000004100 */
[----:B------:R-:W-:Y:S02]  /*2e20*/  HADD2.F32 R47, -RZ, R47.H1_H1 ;  /* 0x3000002fff2f7230 */ /* 0x000fe40000004100 */
[----:B------:R-:W-:Y:S01]  /*2e30*/  HADD2.F32 R89, -RZ, R89.H1_H1 ;  /* 0x30000059ff597230 */ /* 0x000fe20000004100 */
[----:B------:R-:W-:Y:S01]  /*2e40*/  FFMA.FTZ R86, R87, R88, R86 ;  /* 0x0000005857567223 */ /* 0x000fe20000010056 */
[----:B0-----:R-:W-:-:S03]  /*2e50*/  HADD2.F32 R88, -RZ, R48.H0_H0 ;  /* 0x20000030ff587230 */ /* 0x001fc60000004100 */
[----:B------:R-:W-:Y:S01]  /*2e60*/  FFMA.FTZ R44, R47, R89, R44 ;  /* 0x000000592f2c7223 */ /* 0x000fe2000001002c */
[--C-:B------:R-:W-:Y:S02]  /*2e70*/  HADD2.F32 R47, -RZ, R49.reuse.H0_H0 ;  /* 0x20000031ff2f7230 */ /* 0x100fe40000004100 */
[----:B------:R-:W-:Y:S02]  /*2e80*/  HADD2.F32 R49, -RZ, R49.H1_H1 ;  /* 0x30000031ff317230 */ /* 0x000fe40000004100 */
[----:B------:R-:W-:-:S05]  /*2e90*/  HADD2.F32 R87, -RZ, R90.H0_H0 ;  /* 0x2000005aff577230 */ /* 0x000fca0000004100 */
[----:B------:R-:W-:Y:S01]  /*2ea0*/  FFMA.FTZ R87, R88, R87, R45 ;  /* 0x0000005758577223 */ /* 0x000fe2000001002d */
[--C-:B------:R-:W-:Y:S02]  /*2eb0*/  HADD2.F32 R88, -RZ, R91.reuse.H0_H0 ;  /* 0x2000005bff587230 */ /* 0x100fe40000004100 */
[----:B------:R-:W-:Y:S02]  /*2ec0*/  HADD2.F32 R90, -RZ, R90.H1_H1 ;  /* 0x3000005aff5a7230 */ /* 0x000fe40000004100 */
        /* <DEDUP_REMOVED lines=8> */
[----:B------:R-:W0:Y:S01]  /*2f50*/  LDS.128 R44, [R152+0x90] ;  /* 0x00009000982c7984 */ /* 0x000e220000000c00 */
[----:B------:R-:W-:Y:S01]  /*2f60*/  HADD2.F32 R84, -RZ, R84.H1_H1 ;  /* 0x30000054ff547230 */ /* 0x000fe20000004100 */
[----:B------:R-:W-:Y:S01]  /*2f70*/  FFMA.FTZ R48, R48, R88, R87 ;  /* 0x0000005830307223 */ /* 0x000fe20000010057 */
[----:B------:R-:W-:-:S02]  /*2f80*/  HADD2.F32 R87, -RZ, R51.H0_H0 ;  /* 0x20000033ff577230 */ /* 0x000fc40000004100 */
[----:B------:R-:W-:Y:S01]  /*2f90*/  HADD2.F32 R50, -RZ, R51.H1_H1 ;  /* 0x30000033ff327230 */ /* 0x000fe20000004100 */
[----:B------:R-:W-:Y:S01]  /*2fa0*/  FFMA.FTZ R84, R89, R84, R90 ;  /* 0x0000005459547223 */ /* 0x000fe2000001005a */
[--C-:B-1----:R-:W-:Y:S02]  /*2fb0*/  HADD2.F32 R89, -RZ, R40.reuse.H0_H0 ;  /* 0x20000028ff597230 */ /* 0x102fe40000004100 */
[----:B------:R-:W-:Y:S02]  /*2fc0*/  HADD2.F32 R91, -RZ, R40.H1_H1 ;  /* 0x30000028ff5b7230 */ /* 0x000fe40000004100 */
[--C-:B------:R-:W-:Y:S02]  /*2fd0*/  HADD2.F32 R51, -RZ, R85.reuse.H0_H0 ;  /* 0x20000055ff337230 */ /* 0x100fe40000004100 */
[----:B------:R-:W-:Y:S02]  /*2fe0*/  HADD2.F32 R40, -RZ, R80.H0_H0 ;  /* 0x20000050ff287230 */ /* 0x000fe40000004100 */
[----:B------:R-:W-:-:S02]  /*2ff0*/  HADD2.F32 R85, -RZ, R85.H1_H1 ;  /* 0x30000055ff557230 */ /* 0x000fc40000004100 */
[----:B------:R-:W-:Y:S01]  /*3000*/  HADD2.F32 R80, -RZ, R80.H1_H1 ;  /* 0x30000050ff507230 */ /* 0x000fe20000004100 */
[----:B------:R-:W-:Y:S01]  /*3010*/  FFMA.FTZ R86, R87, R51, R86 ;  /* 0x0000003357567223 */ /* 0x000fe20000010056 */
[--C-:B------:R-:W-:Y:S01]  /*3020*/  HADD2.F32 R87, -RZ, R41.reuse.H0_H0 ;  /* 0x20000029ff577230 */ /* 0x100fe20000004100 */
[----:B------:R-:W-:Y:S02]  /*3030*/  FFMA.FTZ R85, R50, R85, R49 ;  /* 0x0000005532557223 */ /* 0x000fe40000010031 */
[----:B------:R-:W-:Y:S02]  /*3040*/  FFMA.FTZ R40, R89, R40, R48 ;  /* 0x0000002859287223 */ /* 0x000fe40000010030 */
[----:B------:R-:W-:Y:S01]  /*3050*/  FFMA.FTZ R80, R91, R80, R84 ;  /* 0x000000505b507223 */ /* 0x000fe20000010054 */
[----:B------:R-:W1:Y:S01]  /*3060*/  LDS.128 R48, [R152+0xa0] ;  /* 0x0000a00098307984 */ /* 0x000e620000000c00 */
[----:B------:R-:W-:Y:S02]  /*3070*/  HADD2.F32 R84, -RZ, R41.H1_H1 ;  /* 0x30000029ff547230 */ /* 0x000fe40000004100 */
[----:B------:R-:W-:-:S02]  /*3080*/  HADD2.F32 R41, -RZ, R81.H0_H0 ;  /* 0x20000051ff297230 */ /* 0x000fc40000004100 */
[--C-:B------:R-:W-:Y:S02]  /*3090*/  HADD2.F32 R89, -RZ, R42.reuse.H0_H0 ;  /* 0x2000002aff597230 */ /* 0x100fe40000004100 */
[----:B------:R-:W-:Y:S01]  /*30a0*/  HADD2.F32 R91, -RZ, R42.H1_H1 ;  /* 0x3000002aff5b7230 */ /* 0x000fe20000004100 */
[----:B------:R-:W-:Y:S01]  /*30b0*/  FFMA.FTZ R41, R87, R41, R86 ;  /* 0x0000002957297223 */ /* 0x000fe20000010056 */
[--C-:B------:R-:W-:Y:S02]  /*30c0*/  HADD2.F32 R88, -RZ, R43.reuse.H0_H0 ;  /* 0x2000002bff587230 */ /* 0x100fe40000004100 */
[----:B------:R-:W-:Y:S02]  /*30d0*/  HADD2.F32 R90, -RZ, R43.H1_H1 ;  /* 0x3000002bff5a7230 */ /* 0x000fe40000004100 */
[----:B------:R-:W-:Y:S02]  /*30e0*/  HADD2.F32 R42, -RZ, R82.H0_H0 ;  /* 0x20000052ff2a7230 */ /* 0x000fe40000004100 */
[----:B------:R-:W-:-:S03]  /*30f0*/  HADD2.F32 R43, -RZ, R83.H0_H0 ;  /* 0x20000053ff2b7230 */ /* 0x000fc60000004100 */
[----:B------:R-:W-:Y:S02]  /*3100*/  FFMA.FTZ R89, R89, R42, R40 ;  /* 0x0000002a59597223 */ /* 0x000fe40000010028 */
[----:B------:R-:W-:Y:S02]  /*3110*/  FFMA.FTZ R88, R88, R43, R41 ;  /* 0x0000002b58587223 */ /* 0x000fe40000010029 */
[----:B------:R-:W2:Y:S01]  /*3120*/  LDS.128 R40, [R152+0xb0] ;  /* 0x0000b00098287984 */ /* 0x000ea20000000c00 */
[----:B------:R-:W-:Y:S02]  /*3130*/  HADD2.F32 R81, -RZ, R81.H1_H1 ;  /* 0x30000051ff517230 */ /* 0x000fe40000004100 */
[----:B------:R-:W-:Y:S02]  /*3140*/  HADD2.F32 R82, -RZ, R82.H1_H1 ;  /* 0x30000052ff527230 */ /* 0x000fe40000004100 */
[----:B------:R-:W-:Y:S01]  /*3150*/  HADD2.F32 R83, -RZ, R83.H1_H1 ;  /* 0x30000053ff537230 */ /* 0x000fe20000004100 */
[----:B------:R-:W-:Y:S01]  /*3160*/  FFMA.FTZ R81, R84, R81, R85 ;  /* 0x0000005154517223 */ /* 0x000fe20000010055 */
[--C-:B0-----:R-:W-:Y:S01]  /*3170*/  HADD2.F32 R85, -RZ, R45.reuse.H0_H0 ;  /* 0x2000002dff557230 */ /* 0x101fe20000004100 */
[----:B------:R-:W-:Y:S01]  /*3180*/  FFMA.FTZ R80, R91, R82, R80 ;  /* 0x000000525b507223 */ /* 0x000fe20000010050 */
[----:B------:R-:W-:Y:S01]  /*3190*/  HADD2.F32 R84, -RZ, R45.H1_H1 ;  /* 0x3000002dff547230 */ /* 0x000fe20000004100 */
[----:B------:R-:W-:Y:S01]  /*31a0*/  FFMA.FTZ R81, R90, R83, R81 ;  /* 0x000000535a517223 */ /* 0x000fe20000010051 */
[----:B------:R-:W-:-:S02]  /*31b0*/  HADD2.F32 R82, -RZ, R44.H0_H0 ;  /* 0x2000002cff527230 */ /* 0x000fc40000004100 */
[----:B------:R-:W-:Y:S02]  /*31c0*/  HADD2.F32 R83, -RZ, R44.H1_H1 ;  /* 0x3000002cff537230 */ /* 0x000fe40000004100 */
[--C-:B------:R-:W-:Y:S02]  /*31d0*/  HADD2.F32 R45, -RZ, R69.reuse.H0_H0 ;  /* 0x20000045ff2d7230 */ /* 0x100fe40000004100 */
[--C-:B------:R-:W-:Y:S02]  /*31e0*/  HADD2.F32 R44, -RZ, R68.reuse.H0_H0 ;  /* 0x20000044ff2c7230 */ /* 0x100fe40000004100 */
[----:B------:R-:W-:Y:S02]  /*31f0*/  HADD2.F32 R69, -RZ, R69.H1_H1 ;  /* 0x30000045ff457230 */ /* 0x000fe40000004100 */
[----:B------:R-:W-:Y:S02]  /*3200*/  HADD2.F32 R68, -RZ, R68.H1_H1 ;  /* 0x30000044ff447230 */ /* 0x000fe40000004100 */
[----:B------:R-:W-:-:S02]  /*3210*/  HADD2.F32 R86, -RZ, R47.H0_H0 ;  /* 0x2000002fff567230 */ /* 0x000fc40000004100 */
[----:B------:R-:W-:Y:S02]  /*3220*/  HADD2.F32 R90, -RZ, R47.H1_H1 ;  /* 0x3000002fff5a7230 */ /* 0x000fe40000004100 */
[--C-:B------:R-:W-:Y:S02]  /*3230*/  HADD2.F32 R87, -RZ, R46.reuse.H0_H0 ;  /* 0x2000002eff577230 */ /* 0x100fe40000004100 */
[----:B------:R-:W-:Y:S02]  /*3240*/  HADD2.F32 R91, -RZ, R46.H1_H1 ;  /* 0x3000002eff5b7230 */ /* 0x000fe40000004100 */
[--C-:B------:R-:W-:Y:S01]  /*3250*/  HADD2.F32 R47, -RZ, R71.reuse.H0_H0 ;  /* 0x20000047ff2f7230 */ /* 0x100fe20000004100 */
[----:B------:R-:W-:Y:S01]  /*3260*/  FFMA.FTZ R44, R82, R44, R89 ;  /* 0x0000002c522c7223 */ /* 0x000fe20000010059 */
[--C-:B------:R-:W-:Y:S01]  /*3270*/  HADD2.F32 R46, -RZ, R70.reuse.H0_H0 ;  /* 0x20000046ff2e7230 */ /* 0x100fe20000004100 */
[----:B------:R-:W-:Y:S01]  /*3280*/  FFMA.FTZ R45, R85, R45, R88 ;  /* 0x0000002d552d7223 */ /* 0x000fe20000010058 */
[----:B------:R-:W-:Y:S01]  /*3290*/  HADD2.F32 R71, -RZ, R71.H1_H1 ;  /* 0x30000047ff477230 */ /* 0x000fe20000004100 */
[----:B------:R-:W-:Y:S01]  /*32a0*/  FFMA.FTZ R69, R84, R69, R81 ;  /* 0x0000004554457223 */ /* 0x000fe20000010051 */
[----:B------:R-:W-:Y:S01]  /*32b0*/  HADD2.F32 R70, -RZ, R70.H1_H1 ;  /* 0x30000046ff467230 */ /* 0x000fe20000004100 */
[----:B------:R-:W-:-:S02]  /*32c0*/  FFMA.FTZ R68, R83, R68, R80 ;  /* 0x0000004453447223 */ /* 0x000fc40000010050 */
[----:B------:R-:W-:Y:S01]  /*32d0*/  FFMA.FTZ R44, R87, R46, R44 ;  /* 0x0000002e572c7223 */ /* 0x000fe2000001002c */
[----:B------:R-:W-:Y:S01]  /*32e0*/  HADD2.F32 R46, -RZ, R72.H0_H0 ;  /* 0x20000048ff2e7230 */ /* 0x000fe20000004100 */
[----:B------:R-:W-:Y:S01]  /*32f0*/  FFMA.FTZ R45, R86, R47, R45 ;  /* 0x0000002f562d7223 */ /* 0x000fe2000001002d */
[--C-:B-1----:R-:W-:Y:S01]  /*3300*/  HADD2.F32 R47, -RZ, R48.reuse.H0_H0 ;  /* 0x20000030ff2f7230 */ /* 0x102fe20000004100 */
[----:B------:R-:W-:Y:S01]  /*3310*/  FFMA.FTZ R69, R90, R71, R69 ;  /* 0x000000475a457223 */ /* 0x000fe20000010045 */
[----:B------:R-:W-:Y:S01]  /*3320*/  HADD2.F32 R71, -RZ, R48.H1_H1 ;  /* 0x30000030ff477230 */ /* 0x000fe20000004100 */
[----:B------:R-:W-:Y:S01]  /*3330*/  FFMA.FTZ R68, R91, R70, R68 ;  /* 0x000000465b447223 */ /* 0x000fe20000010044 */
[--C-:B------:R-:W-:Y:S02]  /*3340*/  HADD2.F32 R48, -RZ, R49.reuse.H0_H0 ;  /* 0x20000031ff307230 */ /* 0x100fe40000004100 */
[----:B------:R-:W-:Y:S02]  /*3350*/  HADD2.F32 R70, -RZ, R49.H1_H1 ;  /* 0x30000031ff467230 */ /* 0x000fe40000004100 */
[----:B------:R-:W-:Y:S01]  /*3360*/  HADD2.F32 R49, -RZ, R73.H0_H0 ;  /* 0x20000049ff317230 */ /* 0x000fe20000004100 */
[----:B------:R-:W-:Y:S01]  /*3370*/  FFMA.FTZ R44, R47, R46, R44 ;  /* 0x0000002e2f2c7223 */ /* 0x000fe2000001002c */
[----:B------:R-:W-:-:S02]  /*3380*/  HADD2.F32 R81, -RZ, R50.H0_H0 ;  /* 0x20000032ff517230 */ /* 0x000fc40000004100 */
[----:B------:R-:W-:Y:S01]  /*3390*/  HADD2.F32 R83, -RZ, R50.H1_H1 ;  /* 0x30000032ff537230 */ /* 0x000fe20000004100 */
[----:B------:R-:W-:Y:S01]  /*33a0*/  FFMA.FTZ R45, R48, R49, R45 ;  /* 0x00000031302d7223 */ /* 0x000fe2000001002d */
[----:B------:R-:W-:Y:S02]  /*33b0*/  HADD2.F32 R72, -RZ, R72.H1_H1 ;  /* 0x30000048ff487230 */ /* 0x000fe40000004100 */
[----:B------:R-:W-:Y:S02]  /*33c0*/  HADD2.F32 R50, -RZ, R51.H0_H0 ;  /* 0x20000033ff327230 */ /* 0x000fe40000004100 */
[----:B------:R-:W-:Y:S02]  /*33d0*/  HADD2.F32 R47, -RZ, R75.H0_H0 ;  /* 0x2000004bff2f7230 */ /* 0x000fe40000004100 */
[--C-:B------:R-:W-:Y:S01]  /*33e0*/  HADD2.F32 R46, -RZ, R74.reuse.H0_H0 ;  /* 0x2000004aff2e7230 */ /* 0x100fe20000004100 */
[----:B------:R-:W-:Y:S01]  /*33f0*/  FFMA.FTZ R68, R71, R72, R68 ;  /* 0x0000004847447223 */ /* 0x000fe20000010044 */
[----:B------:R-:W-:Y:S01]  /*3400*/  HADD2.F32 R74, -RZ, R74.H1_H1 ;  /* 0x3000004aff4a7230 */ /* 0x000fe20000004100 */
[----:B------:R-:W-:Y:S01]  /*3410*/  FFMA.FTZ R45, R50, R47, R45 ;  /* 0x0000002f322d7223 */ /* 0x000fe2000001002d */
[----:B--2---:R-:W-:-:S02]  /*3420*/  HADD2.F32 R47, -RZ, R40.H0_H0 ;  /* 0x20000028ff2f7230 */ /* 0x004fc40000004100 */
[----:B------:R-:W-:Y:S02]  /*3430*/  HADD2.F32 R49, -RZ, R40.H1_H1 ;  /* 0x30000028ff317230 */ /* 0x000fe40000004100 */
[--C-:B------:R-:W-:Y:S01]  /*3440*/  HADD2.F32 R40, -RZ, R76.reuse.H0_H0 ;  /* 0x2000004cff287230 */ /* 0x100fe20000004100 */
[----:B------:R-:W-:Y:S01]  /*3450*/  FFMA.FTZ R44, R81, R46, R44 ;  /* 0x0000002e512c7223 */ /* 0x000fe2000001002c */
[----:B------:R-:W-:Y:S01]  /*3460*/  HADD2.F32 R73, -RZ, R73.H1_H1 ;  /* 0x30000049ff497230 */ /* 0x000fe20000004100 */
[----:B------:R-:W-:Y:S01]  /*3470*/  FFMA.FTZ R68, R83, R74, R68 ;  /* 0x0000004a53447223 */ /* 0x000fe20000010044 */
[----:B------:R-:W-:Y:S02]  /*3480*/  HADD2.F32 R76, -RZ, R76.H1_H1 ;  /* 0x3000004cff4c7230 */ /* 0x000fe40000004100 */
[----:B------:R-:W-:Y:S02]  /*3490*/  HADD2.F32 R80, -RZ, R51.H1_H1 ;  /* 0x30000033ff507230 */ /* 0x000fe40000004100 */
[----:B------:R-:W-:-:S02]  /*34a0*/  HADD2.F32 R50, -RZ, R43.H0_H0 ;  /* 0x2000002bff327230 */ /* 0x000fc40000004100 */
[----:B------:R-:W-:Y:S02]  /*34b0*/  HADD2.F32 R71, -RZ, R43.H1_H1 ;  /* 0x3000002bff477230 */ /* 0x000fe40000004100 */
[--C-:B------:R-:W-:Y:S02]  /*34c0*/  HADD2.F32 R46, -RZ, R41.reuse.H0_H0 ;  /* 0x20000029ff2e7230 */ /* 0x100fe40000004100 */
[----:B------:R-:W-:Y:S02]  /*34d0*/  HADD2.F32 R48, -RZ, R41.H1_H1 ;  /* 0x30000029ff307230 */ /* 0x000fe40000004100 */
[----:B------:R-:W-:Y:S02]  /*34e0*/  HADD2.F32 R51, -RZ, R42.H0_H0 ;  /* 0x2000002aff337230 */ /* 0x000fe40000004100 */
[----:B------:R-:W-:Y:S01]  /*34f0*/  HADD2.F32 R43, -RZ, R78.H0_H0 ;  /* 0x2000004eff2b7230 */ /* 0x000fe20000004100 */
[----:B------:R-:W-:Y:S01]  /*3500*/  FFMA.FTZ R69, R70, R73, R69 ;  /* 0x0000004946457223 */ /* 0x000fe20000010045 */
[----:B------:R-:W-:Y:S01]  /*3510*/  HADD2.F32 R75, -RZ, R75.H1_H1 ;  /* 0x3000004bff4b7230 */ /* 0x000fe20000004100 */
[----:B------:R-:W-:Y:S01]  /*3520*/  FFMA.FTZ R40, R47, R40, R44 ;  /* 0x000000282f287223 */ /* 0x000fe2000001002c */
[----:B------:R-:W-:Y:S01]  /*3530*/  HADD2.F32 R42, -RZ, R42.H1_H1 ;  /* 0x3000002aff2a7230 */ /* 0x000fe20000004100 */
[----:B------:R-:W-:Y:S01]  /*3540*/  FFMA.FTZ R49, R49, R76, R68 ;  /* 0x0000004c31317223 */ /* 0x000fe20000010044 */
[----:B------:R-:W-:-:S02]  /*3550*/  HADD2.F32 R41, -RZ, R77.H0_H0 ;  /* 0x2000004dff297230 */ /* 0x000fc40000004100 */
[----:B------:R-:W-:Y:S01]  /*3560*/  HADD2.F32 R78, -RZ, R78.H1_H1 ;  /* 0x3000004eff4e7230 */ /* 0x000fe20000004100 */
[----:B------:R-:W-:Y:S01]  /*3570*/  FFMA.FTZ R69, R80, R75, R69 ;  /* 0x0000004b50457223 */ /* 0x000fe20000010045 */
[----:B------:R-:W-:Y:S01]  /*3580*/  HADD2.F32 R77, -RZ, R77.H1_H1 ;  /* 0x3000004dff4d7230 */ /* 0x000fe20000004100 */
[----:B------:R-:W-:Y:S01]  /*3590*/  FFMA.FTZ R41, R46, R41, R45 ;  /* 0x000000292e297223 */ /* 0x000fe2000001002d */
[--C-:B------:R-:W-:Y:S01]  /*35a0*/  HADD2.F32 R44, -RZ, R79.reuse.H0_H0 ;  /* 0x2000004fff2c7230 */ /* 0x100fe20000004100 */
[----:B------:R-:W-:Y:S02]  /*35b0*/  FFMA.FTZ R40, R51, R43, R40 ;  /* 0x0000002b33287223 */ /* 0x000fe40000010028 */
[----:B------:R-:W-:Y:S01]  /*35c0*/  FFMA.FTZ R49, R42, R78, R49 ;  /* 0x0000004e2a317223 */ /* 0x000fe20000010031 */
[----:B------:R-:W-:Y:S01]  /*35d0*/  HADD2.F32 R79, -RZ, R79.H1_H1 ;  /* 0x3000004fff4f7230 */ /* 0x000fe20000004100 */
[----:B------:R-:W-:Y:S02]  /*35e0*/  FFMA.FTZ R48, R48, R77, R69 ;  /* 0x0000004d30307223 */ /* 0x000fe40000010045 */
[----:B------:R-:W-:-:S02]  /*35f0*/  FFMA.FTZ R41, R50, R44, R41 ;  /* 0x0000002c32297223 */ /* 0x000fc40000010029 */
[----:B------:R-:W-:Y:S01]  /*3600*/  FADD.FTZ R40, R40, R49 ;  /* 0x0000003128287221 */ /* 0x000fe20000010000 */
[----:B------:R-:W-:Y:S01]  /*3610*/  IADD3 R2, R2, 0x4, RZ ;  /* 0x0000000402027810 */ /* 0x000fe20007ffe0ff */
[----:B------:R-:W-:Y:S02]  /*3620*/  FFMA.FTZ R48, R71, R79, R48 ;  /* 0x0000004f47307223 */ /* 0x000fe40000010030 */
[----:B------:R-:W-:Y:S01]  /*3630*/  FADD.FTZ R41, R41, R40 ;  /* 0x0000002829297221 */ /* 0x000fe20000010000 */
[----:B------:R-:W-:-:S03]  /*3640*/  ISETP.GE.AND P2, PT, R2, R149, PT ;  /* 0x000000950200720c */ /* 0x000fc60003f46270 */
[----:B------:R-:W-:Y:S01]  /*3650*/  FADD.FTZ R47, R48, R41 ;  /* 0x00000029302f7221 */ /* 0x000fe20000010000 */
[----:B------:R-:W-:Y:S07]  /*3660*/  BRA.DIV ~URZ, `(.L_x_19100) ;  /* 0x000053e27f007947 */ /* 0x000fee000b800000 */
[----:B------:R0:W1:Y:S02]  /*3670*/  SHFL.BFLY PT, R40, R47, 0x1, 0x1f ;  /* 0x0c201f002f287f89 */ /* 0x00006400000e0000 */
.L_x_19164:
        /* <DEDUP_REMOVED lines=13> */
.L_x_19102:
[----:B------:R-:W-:Y:S05]  /*3750*/  BSYNC B1 ;  /* 0x0000000000017941 */ /* 0x000fea0003800000 */
.L_x_19101:
[----:B------:R-:W-:Y:S02]  /*3760*/  IADD3 R10, P0, R10, 0x10, RZ ;  /* 0x000000100a0a7810 */ /* 0x000fe40007f1e0ff */
[----:B------:R-:W-:Y:S02]  /*3770*/  IADD3 R109, R109, 0x40, RZ ;  /* 0x000000406d6d7810 */ /* 0x000fe40007ffe0ff */
[----:B-1----:R-:W-:Y:S01]  /*3780*/  IADD3 R57, R57, 0x100, RZ ;  /* 0x0000010039397810 */ /* 0x002fe20007ffe0ff */
[----:B------:R-:W-:Y:S01]  /*3790*/  IMAD.X R11, RZ, RZ, R11, P0 ;  /* 0x000000ffff0b7224 */ /* 0x000fe200000e060b */
[----:B------:R-:W-:Y:S01]  /*37a0*/  IADD3 R56, R56, 0x40, RZ ;  /* 0x0000004038387810 */ /* 0x000fe20007ffe0ff */
[----:B0-----:R-:W-:Y:S01]  /*37b0*/  @P2 CALL.REL.NOINC `(.L_x_19099) ;  /* 0x0000001000002944 */ /* 0x001fe20003c00000 */
[----:B------:R-:W-:Y:S05]  /*37c0*/  BRA `(.L_x_19103) ;  /* 0xffffe39000007947 */ /* 0x000fea000383ffff */
.L_x_19099:
[----:B------:R-:W-:Y:S05]  /*37d0*/  BSYNC B0 ;  /* 0x0000000000007941 */ /* 0x000fea0003800000 */
.L_x_19098:
[----:B------:R-:W-:Y:S05]  /*37e0*/  BRA.DIV ~URZ, `(.L_x_19104) ;  /* 0x000052e27f007947 */ /* 0x000fea000b800000 */
[----:B------:R0:W1:Y:S02]  /*37f0*/  SHFL.BFLY PT, R0, R143, 0x10, 0x1f ;  /* 0x0e001f008f007f89 */ /* 0x00006400000e0000 */
.L_x_19165:
[----:B01----:R-:W-:Y:S01]  /*3800*/  FMNMX.FTZ R143, R0, R143, !PT ;  /* 0x0000008f008f7209 */ /* 0x003fe20007810000 */
[----:B------:R-:W-:Y:S05]  /*3810*/  BRA.DIV ~URZ, `(.L_x_19105) ;  /* 0x000053327f007947 */ /* 0x000fea000b800000 */
[----:B------:R-:W0:Y:S02]  /*3820*/  SHFL.BFLY PT, R0, R143, 0x8, 0x1f ;  /* 0x0d001f008f007f89 */ /* 0x000e2400000e0000 */
[----:B0-----:R-:W-:-:S05]  /*3830*/  FMNMX.FTZ R0, R143, R0, !PT ;  /* 0x000000008f007209 */ /* 0x001fca0007810000 */
[----:B------:R-:W0:Y:S02]  /*3840*/  SHFL.BFLY PT, R3, R0, 0x4, 0x1f ;  /* 0x0c801f0000037f89 */ /* 0x000e2400000e0000 */
[----:B0-----:R-:W-:-:S05]  /*3850*/  FMNMX.FTZ R3, R0, R3, !PT ;  /* 0x0000000300037209 */ /* 0x001fca0007810000 */
[----:B------:R0:W1:Y:S02]  /*3860*/  SHFL.BFLY PT, R2, R3, 0x2, 0x1f ;  /* 0x0c401f0003027f89 */ /* 0x00006400000e0000 */
.L_x_19166:
        /* <DEDUP_REMOVED lines=37> */
.L_x_19110:
        /* <DEDUP_REMOVED lines=11> */
.L_x_19109:
[----:B------:R-:W-:Y:S05]  /*3b70*/  BSYNC B1 ;  /* 0x0000000000017941 */ /* 0x000fea0003800000 */
.L_x_19108:
        /* <DEDUP_REMOVED lines=10> */
.L_x_19113:
        /* <DEDUP_REMOVED lines=100> */
.L_x_19112:
[----:B------:R-:W-:Y:S05]  /*4260*/  BSYNC B1 ;  /* 0x0000000000017941 */ /* 0x000fea0003800000 */
.L_x_19111:
        /* <DEDUP_REMOVED lines=55> */
.L_x_19115:
[----:B------:R-:W-:Y:S05]  /*45e0*/  BSYNC B1 ;  /* 0x0000000000017941 */ /* 0x000fea0003800000 */
.L_x_19114:
        /* <DEDUP_REMOVED lines=26> */
.L_x_19107:
[----:B------:R-:W-:Y:S05]  /*4790*/  BSYNC B0 ;  /* 0x0000000000007941 */ /* 0x000fea0003800000 */
.L_x_19106:
        /* <DEDUP_REMOVED lines=45> */
.L_x_19120:
        /* <DEDUP_REMOVED lines=8> */
.L_x_19119:
[----:B------:R-:W-:Y:S05]  /*4af0*/  BSYNC B1 ;  /* 0x0000000000017941 */ /* 0x000fea0003800000 */
.L_x_19118:
        /* <DEDUP_REMOVED lines=10> */
.L_x_19123:
        /* <DEDUP_REMOVED lines=52> */
.L_x_19122:
[----:B------:R-:W-:Y:S05]  /*4ee0*/  BSYNC B1 ;  /* 0x0000000000017941 */ /* 0x000fea0003800000 */
.L_x_19121:
        /* <DEDUP_REMOVED lines=31> */
.L_x_19125:
[----:B------:R-:W-:Y:S05]  /*50e0*/  BSYNC B1 ;  /* 0x0000000000017941 */ /* 0x000fea0003800000 */
.L_x_19124:
        /* <DEDUP_REMOVED lines=14> */
.L_x_19117:
[----:B------:R-:W-:Y:S05]  /*51d0*/  BSYNC B0 ;  /* 0x0000000000007941 */ /* 0x000fea0003800000 */
.L_x_19116:
        /* <DEDUP_REMOVED lines=32> */
.L_x_19127:
[----:B------:R-:W-:Y:S05]  /*53e0*/  BSYNC B0 ;  /* 0x0000000000007941 */ /* 0x000fea0003800000 */
.L_x_19126:
[----:B------:R-:W-:Y:S01]  /*53f0*/  BSSY B0, `(.L_x_19128) ;  /* 0x0000282000007945 */ /* 0x000fe20003800000 */
[----:B------:R-:W-:Y:S05]  /*5400*/  @!P1 BRA `(.L_x_19129) ;  /* 0x0000009000009947 */ /* 0x000fea0003800000 */
[----:B------:R-:W-:Y:S01]  /*5410*/  IMAD.MOV.U32 R74, RZ, RZ, RZ ;  /* 0x000000ffff4a7224 */ /* 0x000fe200078e00ff */
[----:B------:R-:W-:Y:S01]  /*5420*/  CS2R R72, SRZ ;  /* 0x0000000000487805 */ /* 0x000fe2000001ff00 */
[----:B------:R-:W-:Y:S01]  /*5430*/  CS2R R70, SRZ ;  /* 0x0000000000467805 */ /* 0x000fe2000001ff00 */
[----:B------:R-:W-:Y:S01]  /*5440*/  CS2R R68, SRZ ;  /* 0x0000000000447805 */ /* 0x000fe2000001ff00 */
[----:B------:R-:W-:Y:S01]  /*5450*/  CS2R R66, SRZ ;  /* 0x0000000000427805 */ /* 0x000fe2000001ff00 */
[----:B------:R-:W-:-:S02]  /*5460*/  IMAD.MOV.U32 R65, RZ, RZ, RZ ;  /* 0x000000ffff417224 */ /* 0x000fc400078e00ff */
[----:B------:R-:W-:Y:S02]  /*5470*/  IMAD.MOV.U32 R12, RZ, RZ, RZ ;  /* 0x000000ffff0c7224 */ /* 0x000fe400078e00ff */
[----:B------:R-:W-:Y:S01]  /*5480*/  IMAD.MOV.U32 R87, RZ, RZ, RZ ;  /* 0x000000ffff577224 */ /* 0x000fe200078e00ff */
[----:B------:R-:W-:Y:S05]  /*5490*/  BRA `(.L_x_19130) ;  /* 0x0000277000007947 */ /* 0x000fea0003800000 */
.L_x_19129:
[----:B0-----:R-:W0:Y:S01]  /*54a0*/  S2R R2, SR_CTAID.Y ;  /* 0x0000000000027919 */ /* 0x001e220000002600 */
[----:B------:R-:W-:Y:S01]  /*54b0*/  LEA.HI R0, R147, R147, RZ, 0x1 ;  /* 0x0000009393007211 */ /* 0x000fe200078f08ff */
[----:B------:R-:W-:Y:S01]  /*54c0*/  IMAD.MOV.U32 R86, RZ, RZ, c[0x0][0x1bc] ;  /* 0x00006f00ff567624 */ /* 0x000fe200078e00ff */
[----:B------:R-:W-:Y:S01]  /*54d0*/  SHF.R.S32.HI R4, RZ, 0x1f, R144 ;  /* 0x0000001fff047819 */ /* 0x000fe20000011490 */
[----:B------:R-:W2:Y:S01]  /*54e0*/  S2R R7, SR_CTAID.Z ;  /* 0x0000000000077919 */ /* 0x000ea20000002700 */
[----:B------:R-:W-:Y:S01]  /*54f0*/  IADD3 R64, -R148, -0x1, R151 ;  /* 0xffffffff94407810 */ /* 0x000fe20007ffe197 */
[----:B------:R-:W-:Y:S01]  /*5500*/  IMAD.MOV.U32 R74, RZ, RZ, RZ ;  /* 0x000000ffff4a7224 */ /* 0x000fe200078e00ff */
[----:B------:R-:W-:Y:S01]  /*5510*/  CS2R R72, SRZ ;  /* 0x0000000000487805 */ /* 0x000fe2000001ff00 */
[----:B------:R-:W-:Y:S01]  /*5520*/  CS2R R70, SRZ ;  /* 0x0000000000467805 */ /* 0x000fe2000001ff00 */
[----:B------:R-:W-:Y:S01]  /*5530*/  CS2R R68, SRZ ;  /* 0x0000000000447805 */ /* 0x000fe2000001ff00 */
[----:B------:R-:W-:Y:S01]  /*5540*/  CS2R R66, SRZ ;  /* 0x0000000000427805 */ /* 0x000fe2000001ff00 */
[----:B------:R-:W-:Y:S01]  /*5550*/  IMAD.MOV.U32 R65, RZ, RZ, RZ ;  /* 0x000000ffff417224 */ /* 0x000fe200078e00ff */
[----:B------:R-:W-:Y:S01]  /*5560*/  SHF.R.S32.HI R86, RZ, 0x1f, R86 ;  /* 0x0000001fff567819 */ /* 0x000fe20000011456 */
[----:B------:R-:W-:-:S02]  /*5570*/  IMAD.MOV.U32 R87, RZ, RZ, RZ ;  /* 0x000000ffff577224 */ /* 0x000fc400078e00ff */
[----:B0-----:R-:W-:Y:S01]  /*5580*/  IMAD R5, R2, c[0x0][0x1a8], RZ ;  /* 0x00006a0002057a24 */ /* 0x001fe200078e02ff */
[C---:B------:R-:W-:Y:S01]  /*5590*/  LOP3.LUT R2, R0.reuse, 0xfffffffe, RZ, 0xc0, !PT ;  /* 0xfffffffe00027812 */ /* 0x040fe200078ec0ff */
[----:B------:R-:W-:Y:S02]  /*55a0*/  IMAD.SHL.U32 R0, R0, 0x8, RZ ;  /* 0x0000000800007824 */ /* 0x000fe400078e00ff */
[----:B--2---:R-:W-:Y:S01]  /*55b0*/  IMAD R64, R7, -0x20, R64 ;  /* 0xffffffe007407824 */ /* 0x004fe200078e0240 */
[----:B------:R-:W-:Y:S01]  /*55c0*/  IADD3 R15, P0, R5, R144, RZ ;  /* 0x00000090050f7210 */ /* 0x000fe20007f1e0ff */
[----:B------:R-:W-:Y:S01]  /*55d0*/  IMAD.IADD R3, R147, 0x1, -R2 ;  /* 0x0000000193037824 */ /* 0x000fe200078e0a02 */
[----:B------:R-:W-:Y:S02]  /*55e0*/  LOP3.LUT R14, R0, 0xfffffff0, RZ, 0xc0, !PT ;  /* 0xfffffff0000e7812 */ /* 0x000fe400078ec0ff */
[----:B------:R-:W-:Y:S01]  /*55f0*/  LEA.HI.X.SX32 R4, R5, R4, 0x1, P0 ;  /* 0x0000000405047211 */ /* 0x000fe200000f0eff */
[----:B------:R-:W-:Y:S01]  /*5600*/  IMAD.SHL.U32 R5, R3, 0x8, RZ ;  /* 0x0000000803057824 */ /* 0x000fe200078e00ff */
[----:B------:R-:W-:Y:S01]  /*5610*/  LEA R0, P0, R15, c[0x0][0x198], 0x2 ;  /* 0x000066000f007a11 */ /* 0x000fe200078010ff */
[----:B------:R-:W-:-:S02]  /*5620*/  IMAD R85, R148, 0x2, R3 ;  /* 0x0000000294557824 */ /* 0x000fc400078e0203 */
[----:B------:R-:W-:Y:S01]  /*5630*/  IMAD R2, R148, 0x10, R5 ;  /* 0x0000001094027824 */ /* 0x000fe200078e0205 */
[----:B------:R-:W-:Y:S01]  /*5640*/  LEA.HI.X R15, R15, c[0x0][0x19c], R4, 0x2, P0 ;  /* 0x000067000f0f7a11 */ /* 0x000fe200000f1404 */
[----:B------:R-:W-:Y:S01]  /*5650*/  IMAD.IADD R14, R5, 0x1, R14 ;  /* 0x00000001050e7824 */ /* 0x000fe200078e020e */
[----:B------:R-:W-:Y:S01]  /*5660*/  LEA R85, R85, 0x1b0, 0x5 ;  /* 0x000001b055557811 */ /* 0x000fe200078e28ff */
[----:B------:R-:W-:Y:S02]  /*5670*/  IMAD R88, R7, 0x200, R2 ;  /* 0x0000020007587824 */ /* 0x000fe400078e0202 */
[----:B------:R-:W-:Y:S01]  /*5680*/  IMAD R2, R12, c[0x0][0x1c0], RZ ;  /* 0x000070000c027a24 */ /* 0x000fe200078e02ff */
[C---:B------:R-:W-:Y:S01]  /*5690*/  IADD3 R84, R14.reuse, 0x200, RZ ;  /* 0x000002000e547810 */ /* 0x040fe20007ffe0ff */
[----:B------:R-:W-:Y:S01]  /*56a0*/  IMAD.MOV.U32 R12, RZ, RZ, RZ ;  /* 0x000000ffff0c7224 */ /* 0x000fe200078e00ff */
[----:B------:R-:W-:Y:S02]  /*56b0*/  IADD3 R83, R14, 0x300, RZ ;  /* 0x000003000e537810 */ /* 0x000fe40007ffe0ff */
        /* <DEDUP_REMOVED lines=10> */
.L_x_19155:
        /* <DEDUP_REMOVED lines=13> */
[-C--:B------:R-:W-:Y:S02]  /*5830*/  IADD3 R9, P1, R83, R6.reuse, RZ ;  /* 0x0000000653097210 */ /* 0x080fe40007f3e0ff */
[----:B------:R-:W-:Y:S02]  /*5840*/  LEA.HI.X.SX32 R7, R14, R27, 0x1, P0 ;  /* 0x0000001b0e077211 */ /* 0x000fe400000f0eff */
[----:B------:R-:W-:-:S02]  /*5850*/  IADD3 R17, P0, R84, R6, RZ ;  /* 0x0000000654117210 */ /* 0x000fc40007f1e0ff */
[----:B------:R-:W-:Y:S02]  /*5860*/  LEA.HI.X R91, R8, c[0x0][0x18c], R7, 0x1, P2 ;  /* 0x00006300085b7a11 */ /* 0x000fe400010f0c07 */
[----:B------:R-:W-:Y:S02]  /*5870*/  IADD3 R7, P5, R81, R6, RZ ;  /* 0x0000000651077210 */ /* 0x000fe40007fbe0ff */
[-C--:B------:R-:W-:Y:S01]  /*5880*/  LEA.HI.X.SX32 R24, R84, R27.reuse, 0x1, P0 ;  /* 0x0000001b54187211 */ /* 0x080fe200000f0eff */
[----:B------:R-:W-:Y:S01]  /*5890*/  BSSY B1, `(.L_x_19131) ;  /* 0x0000054000017945 */ /* 0x000fe20003800000 */
[----:B------:R-:W-:Y:S01]  /*58a0*/  LEA R4, P4, R17, c[0x0][0x188], 0x1 ;  /* 0x0000620011047a11 */ /* 0x000fe200078808ff */
[----:B-----5:R4:W5:Y:S01]  /*58b0*/  LDG.E.128.CONSTANT R48, [R90.64+0x200] ;  /* 0x0002000a5a307981 */ /* 0x020962000c1e9d00 */
[----:B------:R-:W-:Y:S02]  /*58c0*/  LEA R8, P3, R9, c[0x0][0x188], 0x1 ;  /* 0x0000620009087a11 */ /* 0x000fe400078608ff */
[----:B------:R-:W-:Y:S01]  /*58d0*/  LEA R20, P0, R7, c[0x0][0x188], 0x1 ;  /* 0x0000620007147a11 */ /* 0x000fe200078008ff */
[----:B------:R4:W5:Y:S01]  /*58e0*/  LDG.E.128.CONSTANT R52, [R90.64] ;  /* 0x0000000a5a347981 */ /* 0x000962000c1e9d00 */
[----:B------:R-:W-:-:S02]  /*58f0*/  LEA.HI.X.SX32 R22, R83, R27, 0x1, P1 ;  /* 0x0000001b53167211 */ /* 0x000fc400008f0eff */
[-C--:B------:R-:W-:Y:S02]  /*5900*/  LEA.HI.X.SX32 R10, R81, R27.reuse, 0x1, P5 ;  /* 0x0000001b510a7211 */ /* 0x080fe400028f0eff */
[----:B------:R-:W-:Y:S02]  /*5910*/  LEA R16, P2, R11, c[0x0][0x188], 0x1 ;  /* 0x000062000b107a11 */ /* 0x000fe400078408ff */
[----:B------:R-:W-:Y:S02]  /*5920*/  LEA.HI.X.SX32 R18, R82, R27, 0x1, P6 ;  /* 0x0000001b52127211 */ /* 0x000fe400030f0eff */
[----:B------:R-:W-:Y:S02]  /*5930*/  LEA.HI.X R5, R17, c[0x0][0x18c], R24, 0x1, P4 ;  /* 0x0000630011057a11 */ /* 0x000fe400020f0c18 */
[----:B------:R-:W-:Y:S02]  /*5940*/  LEA.HI.X R9, R9, c[0x0][0x18c], R22, 0x1, P3 ;  /* 0x0000630009097a11 */ /* 0x000fe400018f0c16 */
[----:B------:R-:W-:-:S02]  /*5950*/  LEA.HI.X R21, R7, c[0x0][0x18c], R10, 0x1, P0 ;  /* 0x0000630007157a11 */ /* 0x000fc400000f0c0a */
[----:B------:R-:W-:Y:S02]  /*5960*/  LEA.HI.X R17, R11, c[0x0][0x18c], R18, 0x1, P2 ;  /* 0x000063000b117a11 */ /* 0x000fe400010f0c12 */
[CC--:B------:R-:W-:Y:S02]  /*5970*/  IADD3 R7, P3, R79.reuse, R6.reuse, RZ ;  /* 0x000000064f077210 */ /* 0x0c0fe40007f7e0ff */
[-C--:B------:R-:W-:Y:S02]  /*5980*/  IADD3 R11, P2, R80, R6.reuse, RZ ;  /* 0x00000006500b7210 */ /* 0x080fe40007f5e0ff */
[----:B------:R-:W-:Y:S02]  /*5990*/  LEA.HI.X.SX32 R26, R79, R27, 0x1, P3 ;  /* 0x0000001b4f1a7211 */ /* 0x000fe400018f0eff */
[-C--:B------:R-:W-:Y:S02]  /*59a0*/  IADD3 R22, P1, R78, R6.reuse, RZ ;  /* 0x000000064e167210 */ /* 0x080fe40007f3e0ff */
[----:B------:R-:W-:-:S02]  /*59b0*/  IADD3 R18, P0, R77, R6, RZ ;  /* 0x000000064d127210 */ /* 0x000fc40007f1e0ff */
[----:B------:R-:W-:Y:S02]  /*59c0*/  LEA R24, P4, R11, c[0x0][0x188], 0x1 ;  /* 0x000062000b187a11 */ /* 0x000fe400078808ff */
[----:B------:R-:W-:Y:S02]  /*59d0*/  LEA R28, P5, R7, c[0x0][0x188], 0x1 ;  /* 0x00006200071c7a11 */ /* 0x000fe400078a08ff */
[----:B------:R-:W-:Y:S02]  /*59e0*/  LEA.HI.X.SX32 R30, R80, R27, 0x1, P2 ;  /* 0x0000001b501e7211 */ /* 0x000fe400010f0eff */
[-C--:B------:R-:W-:Y:S02]  /*59f0*/  IADD3 R10, P3, R76, R6.reuse, RZ ;  /* 0x000000064c0a7210 */ /* 0x080fe40007f7e0ff */
[----:B------:R-:W-:Y:S02]  /*5a00*/  IADD3 R6, P2, R75, R6, RZ ;  /* 0x000000064b067210 */ /* 0x000fe40007f5e0ff */
[----:B------:R-:W-:-:S02]  /*5a10*/  LEA.HI.X R25, R11, c[0x0][0x18c], R30, 0x1, P4 ;  /* 0x000063000b197a11 */ /* 0x000fc400020f0c1e */
[----:B------:R-:W-:Y:S02]  /*5a20*/  LEA.HI.X R29, R7, c[0x0][0x18c], R26, 0x1, P5 ;  /* 0x00006300071d7a11 */ /* 0x000fe400028f0c1a */
[----:B------:R-:W-:Y:S02]  /*5a30*/  LEA.HI.X.SX32 R23, R78, R27, 0x1, P1 ;  /* 0x0000001b4e177211 */ /* 0x000fe400008f0eff */
[----:B------:R-:W-:Y:S02]  /*5a40*/  LEA R32, P6, R22, c[0x0][0x188], 0x1 ;  /* 0x0000620016207a11 */ /* 0x000fe400078c08ff */
[----:B------:R-:W-:Y:S01]  /*5a50*/  LEA R36, P5, R18, c[0x0][0x188], 0x1 ;  /* 0x0000620012247a11 */ /* 0x000fe200078a08ff */
[----:B-1----:R-:W5:Y:S01]  /*5a60*/  LDG.E.128.CONSTANT R28, [R28.64] ;  /* 0x0000000a1c1c7981 */ /* 0x002f62000c1e9d00 */
[----:B------:R-:W-:Y:S02]  /*5a70*/  LEA R40, P4, R10, c[0x0][0x188], 0x1 ;  /* 0x000062000a287a11 */ /* 0x000fe400078808ff */
[----:B------:R-:W-:-:S02]  /*5a80*/  LEA R44, P1, R6, c[0x0][0x188], 0x1 ;  /* 0x00006200062c7a11 */ /* 0x000fc400078208ff */
[-C--:B------:R-:W-:Y:S02]  /*5a90*/  LEA.HI.X.SX32 R19, R77, R27.reuse, 0x1, P0 ;  /* 0x0000001b4d137211 */ /* 0x080fe400000f0eff */
[-C--:B------:R-:W-:Y:S02]  /*5aa0*/  LEA.HI.X.SX32 R11, R76, R27.reuse, 0x1, P3 ;  /* 0x0000001b4c0b7211 */ /* 0x080fe400018f0eff */
        /* <DEDUP_REMOVED lines=15> */
[----:B0-----:R-:W-:Y:S02]  /*5ba0*/  F2FP.PACK_AB R62, R63, R62 ;  /* 0x0000003e3f3e723e */ /* 0x001fe400000000ff */
[----:B----4-:R-:W-:-:S03]  /*5bb0*/  F2FP.PACK_AB R91, R61, R60 ;  /* 0x0000003c3d5b723e */ /* 0x010fc600000000ff */
        /* <DEDUP_REMOVED lines=9> */
[----:B------:R-:W-:Y:S02]  /*5c50*/  IADD3 R62, R88, -0x7, RZ ;  /* 0xfffffff9583e7810 */ /* 0x000fe40007ffe0ff */
[----:B------:R-:W-:Y:S02]  /*5c60*/  ISETP.GE.AND P2, PT, R92, R153, PT ;  /* 0x000000995c00720c */ /* 0x000fe40003f46270 */
[C---:B------:R-:W-:Y:S02]  /*5c70*/  IADD3 R90, R88.reuse, -0x6, RZ ;  /* 0xfffffffa585a7810 */ /* 0x040fe40007ffe0ff */
[----:B------:R-:W-:Y:S02]  /*5c80*/  IADD3 R92, R88, -0x1, RZ ;  /* 0xffffffff585c7810 */ /* 0x000fe40007ffe0ff */
[----:B-----5:R-:W-:-:S02]  /*5c90*/  SEL R63, R53, RZ, !P6 ;  /* 0x000000ff353f7207 */ /* 0x020fc40007000000 */
[-C--:B------:R-:W-:Y:S02]  /*5ca0*/  ISETP.GE.AND P6, PT, R62, R153.reuse, PT ;  /* 0x000000993e00720c */ /* 0x080fe40003fc6270 */
[----:B------:R-:W-:Y:S02]  /*5cb0*/  PRMT R89, R54, 0x7632, R89 ;  /* 0x0000763236597816 */ /* 0x000fe40000000059 */
[-C--:B------:R-:W-:Y:S02]  /*5cc0*/  ISETP.GE.AND P5, PT, R90, R153.reuse, PT ;  /* 0x000000995a00720c */ /* 0x080fe40003fa6270 */
[----:B------:R-:W-:Y:S02]  /*5cd0*/  PRMT R62, R53, 0x7632, R62 ;  /* 0x00007632353e7816 */ /* 0x000fe4000000003e */
[----:B------:R-:W-:Y:S02]  /*5ce0*/  SEL R54, R54, RZ, !P2 ;  /* 0x000000ff36367207 */ /* 0x000fe40005000000 */
[----:B------:R-:W-:-:S02]  /*5cf0*/  ISETP.GE.AND P4, PT, R92, R153, PT ;  /* 0x000000995c00720c */ /* 0x000fc40003f86270 */
        /* <DEDUP_REMOVED lines=13> */
.L_x_19132:
[----:B--23--:R-:W-:Y:S05]  /*5dd0*/  BSYNC B1 ;  /* 0x0000000000017941 */ /* 0x00cfea0003800000 */
.L_x_19131:
[----:B-----5:R-:W-:Y:S01]  /*5de0*/  HFMA2.MMA R61, R60, R53, -RZ ;  /* 0x000000353c3d7235 */ /* 0x020fe200001000ff */
[----:B------:R-:W-:Y:S01]  /*5df0*/  IMAD.MOV.U32 R53, RZ, RZ, R91 ;  /* 0x000000ffff357224 */ /* 0x000fe200078e005b */
[----:B------:R-:W-:Y:S01]  /*5e00*/  F2FP.PACK_AB R57, R57, R56 ;  /* 0x000000383939723e */ /* 0x000fe200000000ff */
[----:B------:R-:W-:Y:S01]  /*5e10*/  BSSY B1, `(.L_x_19133) ;  /* 0x0000024000017945 */ /* 0x000fe20003800000 */
[----:B------:R-:W-:-:S03]  /*5e20*/  F2FP.PACK_AB R58, R59, R58 ;  /* 0x0000003a3b3a723e */ /* 0x000fc600000000ff */
[----:B------:R-:W-:-:S10]  /*5e30*/  HFMA2.MMA R61, R53, R52, R61 ;  /* 0x00000034353d7235 */ /* 0x000fd4000000003d */
        /* <DEDUP_REMOVED lines=33> */
.L_x_19134:
[----:B------:R-:W-:Y:S05]  /*6050*/  BSYNC B1 ;  /* 0x0000000000017941 */ /* 0x000fea0003800000 */
.L_x_19133:
[----:B------:R-:W-:Y:S01]  /*6060*/  IMAD.MOV.U32 R52, RZ, RZ, R58 ;  /* 0x000000ffff347224 */ /* 0x000fe200078e003a */
[----:B------:R-:W-:Y:S01]  /*6070*/  HMUL2 R49, R60, R49 ;  /* 0x000000313c317232 */ /* 0x000fe20000000000 */
[----:B------:R-:W-:Y:S03]  /*6080*/  BSSY B1, `(.L_x_19135) ;  /* 0x0000023000017945 */ /* 0x000fe60003800000 */
[----:B------:R-:W-:Y:S01]  /*6090*/  HFMA2 R49, R53, R48, R49 ;  /* 0x0000003035317231 */ /* 0x000fe20000000031 */
[----:B------:R-:W-:Y:S01]  /*60a0*/  HFMA2.MMA R61, R52, R55, R61 ;  /* 0x00000037343d7235 */ /* 0x000fe2000000003d */
[----:B------:R-:W-:Y:S05]  /*60b0*/  @P0 BRA `(.L_x_19136) ;  /* 0x000001f000000947 */ /* 0x000fea0003800000 */
[C---:B------:R-:W-:Y:S02]  /*60c0*/  IADD3 R48, R88.reuse, -0x5, RZ ;  /* 0xfffffffb58307810 */ /* 0x040fe40007ffe0ff */
[----:B------:R-:W-:Y:S02]  /*60d0*/  IADD3 R54, R88, -0x4, RZ ;  /* 0xfffffffc58367810 */ /* 0x000fe40007ffe0ff */
[----:B------:R-:W-:-:S02]  /*60e0*/  ISETP.GE.AND P6, PT, R48, R153, PT ;  /* 0x000000993000720c */ /* 0x000fc40003fc6270 */
[C---:B------:R-:W-:Y:S02]  /*60f0*/  IADD3 R48, R88.reuse, -0x2, RZ ;  /* 0xfffffffe58307810 */ /* 0x040fe40007ffe0ff */
[----:B------:R-:W-:Y:S02]  /*6100*/  IADD3 R56, R88, -0x3, RZ ;  /* 0xfffffffd58387810 */ /* 0x000fe40007ffe0ff */
[-C--:B------:R-:W-:Y:S02]  /*6110*/  ISETP.GE.AND P1, PT, R54, R153.reuse, PT ;  /* 0x000000993600720c */ /* 0x080fe40003f26270 */
[-C--:B------:R-:W-:Y:S02]  /*6120*/  ISETP.GE.AND P3, PT, R48, R153.reuse, PT ;  /* 0x000000993000720c */ /* 0x080fe40003f66270 */
[----:B------:R-:W-:Y:S02]  /*6130*/  ISETP.GE.AND P2, PT, R56, R153, PT ;  /* 0x000000993800720c */ /* 0x000fe40003f46270 */
[----:B------:R-:W-:-:S02]  /*6140*/  IADD3 R54, R88, -0x6, RZ ;  /* 0xfffffffa58367810 */ /* 0x000fc40007ffe0ff */
[C---:B------:R-:W-:Y:S02]  /*6150*/  IADD3 R48, R88.reuse, -0x7, RZ ;  /* 0xfffffff958307810 */ /* 0x040fe40007ffe0ff */
[----:B------:R-:W-:Y:S02]  /*6160*/  IADD3 R56, R88, -0x1, RZ ;  /* 0xffffffff58387810 */ /* 0x000fe40007ffe0ff */
[----:B------:R-:W-:Y:S02]  /*6170*/  SEL R59, R5, RZ, !P6 ;  /* 0x000000ff053b7207 */ /* 0x000fe40007000000 */
[-C--:B------:R-:W-:Y:S02]  /*6180*/  ISETP.GE.AND P5, PT, R54, R153.reuse, PT ;  /* 0x000000993600720c */ /* 0x080fe40003fa6270 */
[-C--:B------:R-:W-:Y:S02]  /*6190*/  ISETP.GE.AND P6, PT, R48, R153.reuse, PT ;  /* 0x000000993000720c */ /* 0x080fe40003fc6270 */
[----:B------:R-:W-:-:S02]  /*61a0*/  ISETP.GE.AND P4, PT, R56, R153, PT ;  /* 0x000000993800720c */ /* 0x000fc40003f86270 */
[----:B------:R-:W-:Y:S02]  /*61b0*/  PRMT R48, R5, 0x7632, R48 ;  /* 0x0000763205307816 */ /* 0x000fe40000000030 */
[C---:B------:R-:W-:Y:S02]  /*61c0*/  PRMT R54, R6.reuse, 0x7632, R54 ;  /* 0x0000763206367816 */ /* 0x040fe40000000036 */
        /* <DEDUP_REMOVED lines=14> */
.L_x_19136:
[----:B------:R-:W-:Y:S05]  /*62b0*/  BSYNC B1 ;  /* 0x0000000000017941 */ /* 0x000fea0003800000 */
.L_x_19135:
[----:B------:R-:W-:Y:S01]  /*62c0*/  HMUL2 R5, R60, R5 ;  /* 0x000000053c057232 */ /* 0x000fe20000000000 */
[----:B------:R-:W-:Y:S01]  /*62d0*/  BSSY B1, `(.L_x_19137) ;  /* 0x0000025000017945 */ /* 0x000fe20003800000 */
[----:B------:R-:W-:Y:S02]  /*62e0*/  HFMA2.MMA R49, R57, R50, R49 ;  /* 0x0000003239317235 */ /* 0x000fe40000000031 */
[----:B------:R-:W-:-:S02]  /*62f0*/  HFMA2 R5, R53, R4, R5 ;  /* 0x0000000435057231 */ /* 0x000fc40000000005 */
[--C-:B------:R-:W-:Y:S02]  /*6300*/  HADD2.F32 R4, -RZ, R61.reuse.H0_H0 ;  /* 0x2000003dff047230 */ /* 0x100fe40000004100 */
[----:B------:R-:W-:Y:S01]  /*6310*/  HADD2.F32 R61, -RZ, R61.H1_H1 ;  /* 0x3000003dff3d7230 */ /* 0x000fe20000004100 */
        /* <DEDUP_REMOVED lines=32> */
.L_x_19138:
[----:B------:R-:W-:Y:S05]  /*6520*/  BSYNC B1 ;  /* 0x0000000000017941 */ /* 0x000fea0003800000 */
.L_x_19137:
[----:B------:R-:W-:Y:S01]  /*6530*/  HMUL2 R9, R60, R9 ;  /* 0x000000093c097232 */ /* 0x000fe20000000000 */
[----:B------:R-:W-:Y:S01]  /*6540*/  BSSY B1, `(.L_x_19139) ;  /* 0x0000025000017945 */ /* 0x000fe20003800000 */
[----:B------:R-:W-:Y:S01]  /*6550*/  HFMA2.MMA R49, R52, R51, R49 ;  /* 0x0000003334317235 */ /* 0x000fe20000000031 */
[----:B------:R-:W-:Y:S01]  /*6560*/  FADD.FTZ R61, R4, R61 ;  /* 0x0000003d043d7221 */ /* 0x000fe20000010000 */
[----:B------:R-:W-:Y:S02]  /*6570*/  HFMA2 R5, R57, R6, R5 ;  /* 0x0000000639057231 */ /* 0x000fe40000000005 */
[----:B------:R-:W-:Y:S01]  /*6580*/  HFMA2.MMA R9, R53, R8, R9 ;  /* 0x0000000835097235 */ /* 0x000fe20000000009 */
        /* <DEDUP_REMOVED lines=32> */
.L_x_19140:
[----:B------:R-:W-:Y:S05]  /*6790*/  BSYNC B1 ;  /* 0x0000000000017941 */ /* 0x000fea0003800000 */
.L_x_19139:
[----:B------:R-:W-:Y:S01]  /*67a0*/  HMUL2 R8, R60, R17 ;  /* 0x000000113c087232 */ /* 0x000fe20000000000 */
[----:B------:R-:W-:Y:S01]  /*67b0*/  BSSY B1, `(.L_x_19141) ;  /* 0x0000027000017945 */ /* 0x000fe20003800000 */
[----:B------:R-:W-:Y:S01]  /*67c0*/  HFMA2.MMA R9, R57, R10, R9 ;  /* 0x0000000a39097235 */ /* 0x000fe20000000009 */
[----:B------:R-:W-:Y:S01]  /*67d0*/  HADD2.F32 R4, -RZ, R49.H0_H0 ;  /* 0x20000031ff047230 */ /* 0x000fe20000004100 */
[----:B------:R-:W-:Y:S01]  /*67e0*/  FADD.FTZ R74, R61, R74 ;  /* 0x0000004a3d4a7221 */ /* 0x000fe20000010000 */
[----:B------:R-:W-:-:S02]  /*67f0*/  HFMA2 R5, R52, R7, R5 ;  /* 0x0000000734057231 */ /* 0x000fc40000000005 */
[----:B------:R-:W-:Y:S02]  /*6800*/  HFMA2 R8, R53, R16, R8 ;  /* 0x0000001035087231 */ /* 0x000fe40000000008 */
[----:B------:R-:W-:Y:S01]  /*6810*/  HADD2.F32 R49, -RZ, R49.H1_H1 ;  /* 0x30000031ff317230 */ /* 0x000fe20000004100 */
[----:B------:R-:W-:Y:S05]  /*6820*/  @P0 BRA `(.L_x_19142) ;  /* 0x000001f000000947 */ /* 0x000fea0003800000 */
[C---:B------:R-:W-:Y:S02]  /*6830*/  IADD3 R6, R88.reuse, -0x5, RZ ;  /* 0xfffffffb58067810 */ /* 0x040fe40007ffe0ff */
[C---:B------:R-:W-:Y:S02]  /*6840*/  IADD3 R10, R88.reuse, -0x4, RZ ;  /* 0xfffffffc580a7810 */ /* 0x040fe40007ffe0ff */
[----:B------:R-:W-:Y:S02]  /*6850*/  IADD3 R16, R88, -0x3, RZ ;  /* 0xfffffffd58107810 */ /* 0x000fe40007ffe0ff */
[----:B------:R-:W-:Y:S02]  /*6860*/  ISETP.GE.AND P6, PT, R6, R153, PT ;  /* 0x000000990600720c */ /* 0x000fe40003fc6270 */
[----:B------:R-:W-:-:S02]  /*6870*/  IADD3 R6, R88, -0x2, RZ ;  /* 0xfffffffe58067810 */ /* 0x000fc40007ffe0ff */
[-C--:B------:R-:W-:Y:S02]  /*6880*/  ISETP.GE.AND P1, PT, R10, R153.reuse, PT ;  /* 0x000000990a00720c */ /* 0x080fe40003f26270 */
[-C--:B------:R-:W-:Y:S02]  /*6890*/  ISETP.GE.AND P2, PT, R16, R153.reuse, PT ;  /* 0x000000991000720c */ /* 0x080fe40003f46270 */
[C---:B------:R-:W-:Y:S02]  /*68a0*/  IADD3 R10, R88.reuse, -0x6, RZ ;  /* 0xfffffffa580a7810 */ /* 0x040fe40007ffe0ff */
[----:B------:R-:W-:Y:S02]  /*68b0*/  IADD3 R16, R88, -0x1, RZ ;  /* 0xffffffff58107810 */ /* 0x000fe40007ffe0ff */
[----:B------:R-:W-:Y:S02]  /*68c0*/  ISETP.GE.AND P3, PT, R6, R153, PT ;  /* 0x000000990600720c */ /* 0x000fe40003f66270 */
[----:B------:R-:W-:-:S02]  /*68d0*/  IADD3 R6, R88, -0x7, RZ ;  /* 0xfffffff958067810 */ /* 0x000fc40007ffe0ff */
[-C--:B------:R-:W-:Y:S02]  /*68e0*/  ISETP.GE.AND P5, PT, R10, R153.reuse, PT ;  /* 0x000000990a00720c */ /* 0x080fe40003fa6270 */
[-C--:B------:R-:W-:Y:S02]  /*68f0*/  ISETP.GE.AND P4, PT, R16, R153.reuse, PT ;  /* 0x000000991000720c */ /* 0x080fe40003f86270 */
[----:B------:R-:W-:Y:S02]  /*6900*/  SEL R10, R21, RZ, !P6 ;  /* 0x000000ff150a7207 */ /* 0x000fe40007000000 */
[----:B------:R-:W-:Y:S02]  /*6910*/  ISETP.GE.AND P6, PT, R6, R153, PT ;  /* 0x000000990600720c */ /* 0x000fe40003fc6270 */
[C---:B------:R-:W-:Y:S02]  /*6920*/  PRMT R16, R22.reuse, 0x7632, R16 ;  /* 0x0000763216107816 */ /* 0x040fe40000000010 */
[----:B------:R-:W-:-:S02]  /*6930*/  SEL R17, R22, RZ, !P2 ;  /* 0x000000ff16117207 */ /* 0x000fc40005000000 */
[----:B------:R-:W-:Y:S02]  /*6940*/  PRMT R21, R21, 0x7632, R21 ;  /* 0x0000763215157816 */ /* 0x000fe40000000015 */
        /* <DEDUP_REMOVED lines=13> */
.L_x_19142:
[----:B------:R-:W-:Y:S05]  /*6a20*/  BSYNC B1 ;  /* 0x0000000000017941 */ /* 0x000fea0003800000 */
.L_x_19141:
        /* <DEDUP_REMOVED lines=50> */
.L_x_19144:
[----:B------:R-:W-:Y:S05]  /*6d50*/  BSYNC B1 ;  /* 0x0000000000017941 */ /* 0x000fea0003800000 */
.L_x_19143:
        /* <DEDUP_REMOVED lines=42> */
.L_x_19146:
[----:B------:R-:W-:Y:S05]  /*7000*/  BSYNC B1 ;  /* 0x0000000000017941 */ /* 0x000fea0003800000 */
.L_x_19145:
        /* <DEDUP_REMOVED lines=38> */
.L_x_19148:
[----:B------:R-:W-:Y:S05]  /*7270*/  BSYNC B1 ;  /* 0x0000000000017941 */ /* 0x000fea0003800000 */
.L_x_19147:
        /* <DEDUP_REMOVED lines=34> */
.L_x_19150:
[----:B------:R-:W-:Y:S05]  /*74a0*/  BSYNC B1 ;  /* 0x0000000000017941 */ /* 0x000fea0003800000 */
.L_x_19149:
        /* <DEDUP_REMOVED lines=34> */
.L_x_19152:
[----:B------:R-:W-:Y:S05]  /*76d0*/  BSYNC B1 ;  /* 0x0000000000017941 */ /* 0x000fea0003800000 */
.L_x_19151:
        /* <DEDUP_REMOVED lines=65> */
.L_x_19154:
[----:B------:R-:W-:Y:S05]  /*7af0*/  BSYNC B1 ;  /* 0x0000000000017941 */ /* 0x000fea0003800000 */
.L_x_19153:
        /* <DEDUP_REMOVED lines=17> */
.L_x_19130:
[----:B------:R-:W-:Y:S05]  /*7c10*/  BSYNC B0 ;  /* 0x0000000000007941 */ /* 0x000fea0003800000 */
.L_x_19128:
[----:B0-----:R-:W0:Y:S01]  /*7c20*/  SHFL.BFLY PT, R0, R73, 0x1, 0x1f ;  /* 0x0c201f0049007f89 */ /* 0x001e2200000e0000 */
[----:B------:R-:W-:Y:S01]  /*7c30*/  LEA.HI R21, R147, R147, RZ, 0x1 ;  /* 0x0000009393157211 */ /* 0x000fe200078f08ff */
[----:B------:R-:W-:Y:S02]  /*7c40*/  BSSY B0, `(.L_x_19156) ;  /* 0x0000032000007945 */ /* 0x000fe40003800000 */
        /* <DEDUP_REMOVED lines=11> */
[----:B--2---:R-:W-:Y:S01]  /*7d00*/  FADD.FTZ R71, R2, R71 ;  /* 0x0000004702477221 */ /* 0x004fe20000010000 */
[----:B------:R-:W-:Y:S02]  /*7d10*/  ISETP.NE.AND P2, PT, R0, RZ, PT ;  /* 0x000000ff0000720c */ /* 0x000fe40003f45270 */
[----:B------:R-:W2:Y:S01]  /*7d20*/  SHFL.BFLY PT, R11, R66, 0x1, 0x1f ;  /* 0x0c201f00420b7f89 */ /* 0x000ea200000e0000 */
[----:B------:R-:W-:Y:S01]  /*7d30*/  LOP3.LUT R2, R13, 0xffffffc0, RZ, 0xc0, !PT ;  /* 0xffffffc00d027812 */ /* 0x000fe200078ec0ff */
[----:B---3--:R-:W-:Y:S01]  /*7d40*/  FADD.FTZ R74, R3, R74 ;  /* 0x0000004a034a7221 */ /* 0x008fe20000010000 */
[----:B------:R-:W-:Y:S01]  /*7d50*/  IADD3 R0, R13, 0x1f, RZ ;  /* 0x0000001f0d007810 */ /* 0x000fe20007ffe0ff */
[----:B------:R-:W3:Y:S01]  /*7d60*/  SHFL.BFLY PT, R8, R65, 0x1, 0x1f ;  /* 0x0c201f0041087f89 */ /* 0x000ee200000e0000 */
[----:B------:R-:W-:Y:S01]  /*7d70*/  ISETP.NE.OR P5, PT, R2, 0x40, P2 ;  /* 0x000000400200780c */ /* 0x000fe200017a5670 */
[----:B----4-:R-:W-:Y:S01]  /*7d80*/  FADD.FTZ R72, R5, R72 ;  /* 0x0000004805487221 */ /* 0x010fe20000010000 */
[----:B------:R-:W-:Y:S01]  /*7d90*/  LOP3.LUT R3, R13, 0xffffffe0, RZ, 0xc0, !PT ;  /* 0xffffffe00d037812 */ /* 0x000fe200078ec0ff */
[----:B------:R-:W4:Y:S01]  /*7da0*/  SHFL.BFLY PT, R15, R12, 0x1, 0x1f ;  /* 0x0c201f000c0f7f89 */ /* 0x000f2200000e0000 */
[----:B------:R-:W-:Y:S01]  /*7db0*/  ISETP.GT.U32.AND P3, PT, R0, 0x3e, PT ;  /* 0x0000003e0000780c */ /* 0x000fe20003f64070 */
[----:B-1----:R-:W-:Y:S01]  /*7dc0*/  FADD.FTZ R70, R7, R70 ;  /* 0x0000004607467221 */ /* 0x002fe20000010000 */
[----:B------:R-:W-:Y:S01]  /*7dd0*/  ISETP.NE.OR P4, PT, R3, 0x20, P2 ;  /* 0x000000200300780c */ /* 0x000fe20001785670 */
[----:B------:R-:W1:Y:S01]  /*7de0*/  SHFL.BFLY PT, R10, R87, 0x1, 0x1f ;  /* 0x0c201f00570a7f89 */ /* 0x000e6200000e0000 */
[----:B------:R-:W-:Y:S01]  /*7df0*/  FADD.FTZ R69, R4, R69 ;  /* 0x0000004504457221 */ /* 0x000fe20000010000 */
[----:B------:R-:W-:-:S02]  /*7e00*/  ISETP.GT.OR P0, PT, R13, 0x3f, P2 ;  /* 0x0000003f0d00780c */ /* 0x000fc40001704670 */
[----:B------:R-:W-:Y:S01]  /*7e10*/  BAR.SYNC.DEFER_BLOCKING 0x0 ;  /* 0x0000000000007b1d */ /* 0x000fe20000010000 */
[----:B------:R-:W-:Y:S01]  /*7e20*/  FADD.FTZ R68, R9, R68 ;  /* 0x0000004409447221 */ /* 0x000fe20000010000 */
[----:B------:R-:W-:Y:S01]  /*7e30*/  ISETP.GT.OR P1, PT, R13, 0x1f, P2 ;  /* 0x0000001f0d00780c */ /* 0x000fe20001724670 */
[----:B0-----:R-:W-:Y:S02]  /*7e40*/  FADD.FTZ R67, R6, R67 ;  /* 0x0000004306437221 */ /* 0x001fe40000010000 */
[----:B--2---:R-:W-:Y:S02]  /*7e50*/  FADD.FTZ R66, R11, R66 ;  /* 0x000000420b427221 */ /* 0x004fe40000010000 */
[----:B---3--:R-:W-:Y:S02]  /*7e60*/  FADD.FTZ R65, R8, R65 ;  /* 0x0000004108417221 */ /* 0x008fe40000010000 */
[----:B----4-:R-:W-:Y:S02]  /*7e70*/  FADD.FTZ R0, R15, R12 ;  /* 0x0000000c0f007221 */ /* 0x010fe40000010000 */
        /* <DEDUP_REMOVED lines=14> */
.L_x_19157:
[----:B------:R-:W-:Y:S05]  /*7f60*/  BSYNC B0 ;  /* 0x0000000000007941 */ /* 0x000fea0003800000 */
.L_x_19156:
        /* <DEDUP_REMOVED lines=27> */
.L_x_19159:
[----:B------:R-:W-:Y:S05]  /*8120*/  BSYNC B0 ;  /* 0x0000000000007941 */ /* 0x000fea0003800000 */
.L_x_19158:
        /* <DEDUP_REMOVED lines=15> */
.L_x_19161:
[----:B------:R-:W-:Y:S05]  /*8220*/  BSYNC B0 ;  /* 0x0000000000007941 */ /* 0x000fea0003800000 */
.L_x_19160:
        /* <DEDUP_REMOVED lines=27> */
.L_x_19163:
[----:B------:R-:W-:Y:S05]  /*83e0*/  BSYNC B0 ;  /* 0x0000000000007941 */ /* 0x000fea0003800000 */
.L_x_19162:
        /* <DEDUP_REMOVED lines=68> */
[----:B01----:R-:W-:Y:S02]  /*8830*/  F2FP.PACK_AB R73, R73, R74 ;  /* 0x0000004a4949723e */ /* 0x003fe400000000ff */
[--C-:B------:R-:W-:Y:S02]  /*8840*/  LEA.HI.X R25, R25, c[0x0][0x174], R26.reuse, 0x1, P2 ;  /* 0x00005d0019197a11 */ /* 0x100fe400010f0c1a */
[----:B------:R-:W-:Y:S01]  /*8850*/  F2FP.PACK_AB R71, R71, R72 ;  /* 0x000000484747723e */ /* 0x000fe200000000ff */
[----:B------:R0:W-:Y:S01]  /*8860*/  STG.E.U16 [R2.64], R73 ;  /* 0x0000004902007986 */ /* 0x0001e2000c10150a */
[----:B------:R-:W-:-:S02]  /*8870*/  PRMT R26, R73, 0x7632, R26 ;  /* 0x00007632491a7816 */ /* 0x000fc4000000001a */
[----:B------:R-:W-:Y:S02]  /*8880*/  IADD3 R27, P0, R20, UR4, RZ ;  /* 0x00000004141b7c10 */ /* 0x000fe4000ff1e0ff */
[----:B------:R-:W-:Y:S01]  /*8890*/  IADD3 R23, P1, R22, UR4, RZ ;  /* 0x0000000416177c10 */ /* 0x000fe2000ff3e0ff */
[----:B------:R1:W-:Y:S01]  /*88a0*/  STG.E.U16 [R4.64], R26 ;  /* 0x0000001a04007986 */ /* 0x0003e2000c10150a */
[----:B------:R-:W-:Y:S02]  /*88b0*/  F2FP.PACK_AB R69, R69, R70 ;  /* 0x000000464545723e */ /* 0x000fe400000000ff */
[----:B------:R-:W-:Y:S01]  /*88c0*/  F2FP.PACK_AB R67, R67, R68 ;  /* 0x000000444343723e */ /* 0x000fe200000000ff */
[----:B------:R-:W-:Y:S01]  /*88d0*/  STG.E.U16 [R6.64], R71 ;  /* 0x0000004706007986 */ /* 0x000fe2000c10150a */
[----:B------:R-:W-:Y:S02]  /*88e0*/  LEA.HI.X.SX32 R30, R20, UR7, 0x1, P0 ;  /* 0x00000007141e7c11 */ /* 0x000fe400080f0eff */
[----:B0-----:R-:W-:-:S02]  /*88f0*/  PRMT R3, R71, 0x7632, R3 ;  /* 0x0000763247037816 */ /* 0x001fc40000000003 */
[----:B------:R-:W-:Y:S02]  /*8900*/  LEA.HI.X.SX32 R28, R22, UR7, 0x1, P1 ;  /* 0x00000007161c7c11 */ /* 0x000fe400088f0eff */
[----:B------:R-:W-:Y:S01]  /*8910*/  LEA R20, P0, R27, c[0x0][0x170], 0x1 ;  /* 0x00005c001b147a11 */ /* 0x000fe200078008ff */
[----:B------:R0:W-:Y:S01]  /*8920*/  STG.E.U16 [R8.64], R3 ;  /* 0x0000000308007986 */ /* 0x0001e2000c10150a */
[----:B-1----:R-:W-:Y:S02]  /*8930*/  PRMT R5, R69, 0x7632, R5 ;  /* 0x0000763245057816 */ /* 0x002fe40000000005 */
[----:B------:R-:W-:Y:S01]  /*8940*/  F2FP.PACK_AB R65, R65, R66 ;  /* 0x000000424141723e */ /* 0x000fe200000000ff */
        /* <DEDUP_REMOVED lines=10> */
[----:B------:R-:W-:-:S03]  /*89f0*/  PRMT R4, R0, 0x7632, R4 ;  /* 0x0000763200047816 */ /* 0x000fc60000000004 */
[----:B------:R-:W-:Y:S04]  /*8a00*/  STG.E.U16 [R18.64], R65 ;  /* 0x0000004112007986 */ /* 0x000fe8000c10150a */
[----:B------:R-:W-:Y:S04]  /*8a10*/  STG.E.U16 [R20.64], R3 ;  /* 0x0000000314007986 */ /* 0x000fe8000c10150a */
[----:B------:R-:W-:Y:S04]  /*8a20*/  STG.E.U16 [R22.64], R0 ;  /* 0x0000000016007986 */ /* 0x000fe8000c10150a */
[----:B------:R-:W-:Y:S01]  /*8a30*/  STG.E.U16 [R24.64], R4 ;  /* 0x0000000418007986 */ /* 0x000fe2000c10150a */
[----:B------:R-:W-:Y:S05]  /*8a40*/  EXIT ;  /* 0x000000000000794d */ /* 0x000fea0003800000 */
.L_x_19100:
[----:B------:R-:W-:Y:S01]  /*8a50*/  IMAD.MOV.U32 R42, RZ, RZ, R47 ;  /* 0x000000ffff2a7224 */ /* 0x000fe200078e002f */
[----:B------:R-:W-:Y:S01]  /*8a60*/  MOV R40, 0x8ab0 ;  /* 0x00008ab000287802 */ /* 0x000fe20000000f00 */
[----:B------:R-:W-:-:S02]  /*8a70*/  IMAD.MOV.U32 R43, RZ, RZ, 0x1 ;  /* 0x00000001ff2b7424 */ /* 0x000fc400078e00ff */
[----:B------:R-:W-:Y:S02]  /*8a80*/  IMAD.MOV.U32 R44, RZ, RZ, 0x1f ;  /* 0x0000001fff2c7424 */ /* 0x000fe400078e00ff */
[----:B------:R-:W-:Y:S02]  /*8a90*/  IMAD.MOV.U32 R45, RZ, RZ, -0x1 ;  /* 0xffffffffff2d7424 */ /* 0x000fe400078e00ff */
[----:B-----5:R-:W-:Y:S05]  /*8aa0*/  CALL.REL.NOINC `($__internal_361_$__cuda_sm70_shflsync_bfly_p) ;  /* 0x0000020000007944 */ /* 0x020fea0003c00000 */
[----:B-1----:R-:W-:Y:S01]  /*8ab0*/  IMAD.MOV.U32 R40, RZ, RZ, R42 ;  /* 0x000000ffff287224 */ /* 0x002fe200078e002a */
[----:B0-----:R-:W-:Y:S05]  /*8ac0*/  BRA `(.L_x_19164) ;  /* 0xffffabb000007947 */ /* 0x001fea000383ffff */
.L_x_19104:
[----:B------:R-:W-:Y:S01]  /*8ad0*/  IMAD.MOV.U32 R42, RZ, RZ, R143 ;  /* 0x000000ffff2a7224 */ /* 0x000fe200078e008f */
[----:B------:R-:W-:Y:S01]  /*8ae0*/  MOV R40, 0x8b30 ;  /* 0x00008b3000287802 */ /* 0x000fe20000000f00 */
[----:B------:R-:W-:Y:S02]  /*8af0*/  IMAD.MOV.U32 R43, RZ, RZ, 0x10 ;  /* 0x00000010ff2b7424 */ /* 0x000fe400078e00ff */
[----:B------:R-:W-:Y:S02]  /*8b00*/  IMAD.MOV.U32 R44, RZ, RZ, 0x1f ;  /* 0x0000001fff2c7424 */ /* 0x000fe400078e00ff */
[----:B------:R-:W-:Y:S02]  /*8b10*/  IMAD.MOV.U32 R45, RZ, RZ, -0x1 ;  /* 0xffffffffff2d7424 */ /* 0x000fe400078e00ff */
[----:B-----5:R-:W-:Y:S05]  /*8b20*/  CALL.REL.NOINC `($__internal_361_$__cuda_sm70_shflsync_bfly_p) ;  /* 0x0000018000007944 */ /* 0x020fea0003c00000 */
[----:B-1----:R-:W-:Y:S01]  /*8b30*/  IMAD.MOV.U32 R0, RZ, RZ, R42 ;  /* 0x000000ffff007224 */ /* 0x002fe200078e002a */
[----:B0-----:R-:W-:Y:S05]  /*8b40*/  BRA `(.L_x_19165) ;  /* 0xffffacb000007947 */ /* 0x001fea000383ffff */
.L_x_19105:
[----:B------:R-:W-:Y:S01]  /*8b50*/  IMAD.MOV.U32 R42, RZ, RZ, R143 ;  /* 0x000000ffff2a7224 */ /* 0x000fe200078e008f */
[----:B------:R-:W-:Y:S01]  /*8b60*/  MOV R40, 0x8bb0 ;  /* 0x00008bb000287802 */ /* 0x000fe20000000f00 */
[----:B------:R-:W-:-:S02]  /*8b70*/  IMAD.MOV.U32 R43, RZ, RZ, 0x8 ;  /* 0x00000008ff2b7424 */ /* 0x000fc400078e00ff */
[----:B------:R-:W-:Y:S02]  /*8b80*/  IMAD.MOV.U32 R44, RZ, RZ, 0x1f ;  /* 0x0000001fff2c7424 */ /* 0x000fe400078e00ff */
[----:B------:R-:W-:Y:S02]  /*8b90*/  IMAD.MOV.U32 R45, RZ, RZ, -0x1 ;  /* 0xffffffffff2d7424 */ /* 0x000fe400078e00ff */
[----:B-----5:R-:W-:Y:S05]  /*8ba0*/  CALL.REL.NOINC `($__internal_361_$__cuda_sm70_shflsync_bfly_p) ;  /* 0x0000010000007944 */ /* 0x020fea0003c00000 */
[----:B-1----:R-:W-:Y:S01]  /*8bb0*/  FMNMX.FTZ R3, R143, R42, !PT ;  /* 0x0000002a8f037209 */ /* 0x002fe20007810000 */
[----:B0-----:R-:W-:Y:S01]  /*8bc0*/  IMAD.MOV.U32 R43, RZ, RZ, 0x4 ;  /* 0x00000004ff2b7424 */ /* 0x001fe200078e00ff */
[----:B------:R-:W-:Y:S01]  /*8bd0*/  MOV R40, 0x8c20 ;  /* 0x00008c2000287802 */ /* 0x000fe20000000f00 */
[----:B------:R-:W-:Y:S02]  /*8be0*/  IMAD.MOV.U32 R44, RZ, RZ, 0x1f ;  /* 0x0000001fff2c7424 */ /* 0x000fe400078e00ff */
[----:B------:R-:W-:Y:S02]  /*8bf0*/  IMAD.MOV.U32 R45, RZ, RZ, -0x1 ;  /* 0xffffffffff2d7424 */ /* 0x000fe400078e00ff */
[----:B------:R-:W-:Y:S02]  /*8c00*/  IMAD.MOV.U32 R42, RZ, RZ, R3 ;  /* 0x000000ffff2a7224 */ /* 0x000fe400078e0003 */
[----:B------:R-:W-:Y:S05]  /*8c10*/  CALL.REL.NOINC `($__internal_361_$__cuda_sm70_shflsync_bfly_p) ;  /* 0x0000009000007944 */ /* 0x000fea0003c00000 */
[----:B-1----:R-:W-:Y:S01]  /*8c20*/  FMNMX.FTZ R3, R3, R42, !PT ;  /* 0x0000002a03037209 */ /* 0x002fe20007810000 */
[----:B0-----:R-:W-:Y:S01]  /*8c30*/  IMAD.MOV.U32 R43, RZ, RZ, 0x2 ;  /* 0x00000002ff2b7424 */ /* 0x001fe200078e00ff */
[----:B------:R-:W-:Y:S01]  /*8c40*/  MOV R40, 0x8c90 ;  /* 0x00008c9000287802 */ /* 0x000fe20000000f00 */
[----:B------:R-:W-:-:S02]  /*8c50*/  IMAD.MOV.U32 R44, RZ, RZ, 0x1f ;  /* 0x0000001fff2c7424 */ /* 0x000fc400078e00ff */
[----:B------:R-:W-:Y:S02]  /*8c60*/  IMAD.MOV.U32 R45, RZ, RZ, -0x1 ;  /* 0xffffffffff2d7424 */ /* 0x000fe400078e00ff */
[----:B------:R-:W-:Y:S02]  /*8c70*/  IMAD.MOV.U32 R42, RZ, RZ, R3 ;  /* 0x000000ffff2a7224 */ /* 0x000fe400078e0003 */
[----:B------:R-:W-:Y:S05]  /*8c80*/  CALL.REL.NOINC `($__internal_361_$__cuda_sm70_shflsync_bfly_p) ;  /* 0x0000002000007944 */ /* 0x000fea0003c00000 */
[----:B-1----:R-:W-:Y:S01]  /*8c90*/  IMAD.MOV.U32 R2, RZ, RZ, R42 ;  /* 0x000000ffff027224 */ /* 0x002fe200078e002a */
[----:B0-----:R-:W-:Y:S05]  /*8ca0*/  BRA `(.L_x_19166) ;  /* 0xffffabc000007947 */ /* 0x001fea000383ffff */
        .weak           $__internal_361_$__cuda_sm70_shflsync_bfly_p
        .type           $__internal_361_$__cuda_sm70_shflsync_bfly_p,@function
        .size           $__internal_361_$__cuda_sm70_shflsync_bfly_p,(.L_x_25022 - $__internal_361_$__cuda_sm70_shflsync_bfly_p)
$__internal_361_$__cuda_sm70_shflsync_bfly_p:
[----:B------:R-:W-:Y:S01]  /*8cb0*/  IMAD.MOV.U32 R41, RZ, RZ, 0x0 ;  /* 0x00000000ff297424 */ /* 0x000fe200078e00ff */
[----:B------:R-:W-:Y:S04]  /*8cc0*/  WARPSYNC R45 ;  /* 0x0000002d00007348 */ /* 0x000fe80003800000 */
[----:B------:R0:W1:Y:S01]  /*8cd0*/  SHFL.BFLY PT, R42, R42, R43, R44 ;  /* 0x0c00002b2a2a7389 */ /* 0x00006200000e002c */
[----:B------:R-:W-:Y:S05]  /*8ce0*/  RET.REL.NODEC R40 `(_ZN4vllm25paged_attention_v2_kernelIttLi192ELi16ELi128ELNS_18Fp8KVCacheDataTypeE0ELb0ELi512EEEvPfS2_PT_PKS3_PKT0_S9_ifPKiSB_iPKfiiiSD_SD_iiiii) ;  /* 0xffff731028007950 */ /* 0x000fea0003c3ffff */
.L_x_19167:
        /* <DEDUP_REMOVED lines=9> */
.L_x_25022:


//--------------------- .text._ZN4vllm25paged_attention_v2_kernelIttLi128ELi16ELi128ELNS_18Fp8KVCacheDataTypeE0ELb0ELi512EEEvPfS2_PT_PKS3_PKT0_S9_ifPKiSB_iPKfiiiSD_SD_iiiii --------------------------
	.section	.text._ZN4vllm25paged_attention_v2_kernelIttLi128ELi16ELi128ELNS_18Fp8KVCacheDataTypeE0ELb0ELi512EEEvPfS2_PT_PKS3_PKT0_S9_ifPKiSB_iPKfiiiSD_SD_iiiii,"ax",@progbits
	.sectioninfo	@"SHI_REGISTERS=128"
	.align	128
        .global         _ZN4vllm25paged_attention_v2_kernelIttLi128ELi16ELi128ELNS_18Fp8KVCacheDataTypeE0ELb0ELi512EEEvPfS2_PT_PKS3_PKT0_S9_ifPKiSB_iPKfiiiSD_SD_iiiii
        .type           _ZN4vllm25paged_attention_v2_kernelIttLi128ELi16ELi128ELNS_18Fp8KVCacheDataTypeE0ELb0ELi512EEEvPfS2_PT_PKS3_PKT0_S9_ifPKiSB_iPKfiiiSD_SD_iiiii,@function
        .size           _ZN4vllm25paged_attention_v2_kernelIttLi128ELi16ELi128ELNS_18Fp8KVCacheDataTypeE0ELb0ELi512EEEvPfS2_PT_PKS3_PKT0_S9_ifPKiSB_iPKfiiiSD_SD_iiiii,(.L_x_25023 - _ZN4vllm25paged_attention_v2_kernelIttLi128ELi16ELi128ELNS_18Fp8KVCacheDataTypeE0ELb0ELi512EEEvPfS2_PT_PKS3_PKT0_S9_ifPKiSB_iPKfiiiSD_SD_iiiii)
        .other          _ZN4vllm25paged_attention_v2_kernelIttLi128ELi16ELi128ELNS_18Fp8KVCacheDataTypeE0ELb0ELi512EEEvPfS2_PT_PKS3_PKT0_S9_ifPKiSB_iPKfiiiSD_SD_iiiii,@"STO_CUDA_ENTRY STV_DEFAULT"
_ZN4vllm25paged_attention_v2_kernelIttLi128ELi16ELi128ELNS_18Fp8KVCacheDataTypeE0ELb0ELi512EEEvPfS2_PT_PKS3_PKT0_S9_ifPKiSB_iPKfiiiSD_SD_iiiii:
.text._ZN4vllm25paged_attention_v2_kernelIttLi128ELi16ELi128ELNS_18Fp8KVCacheDataTypeE0ELb0ELi512EEEvPfS2_PT_PKS3_PKT0_S9_ifPKiSB_iPKfiiiSD_SD_iiiii:
        /* <DEDUP_REMOVED lines=111> */
.L_x_19172:
        /* <DEDUP_REMOVED lines=11> */
.L_x_19171:
[----:B------:R-:W-:Y:S05]  /*07a0*/  BSYNC B1 ;  /* 0x0000000000017941 */ /* 0x000fea0003800000 */
.L_x_19170:
        /* <DEDUP_REMOVED lines=10> */
.L_x_19173:
        /* <DEDUP_REMOVED lines=17> */
.L_x_19169:
[----:B------:R-:W-:Y:S05]  /*0960*/  BSYNC B0 ;  /* 0x0000000000007941 */ /* 0x000fea0003800000 */
.L_x_19168:
[----:B------:R-:W-:Y:S01]  /*0970*/  IMAD R108, R108, 0x20, R112 ;  /* 0x000000206c6c7824 */ /* 0x000fe200078e0270 */
[----:B------:R-:W-:Y:S01]  /*0980*/  BAR.SYNC.DEFER_BLOCKING 0x0 ;  /* 0x0000000000007b1d */ /* 0x000fe20000010000 */
[----:B------:R-:W-:-:S03]  /*0990*/  IMAD.MOV.U32 R107, RZ, RZ, -0x800001 ;  /* 0xff7fffffff6b7424 */ /* 0x000fc600078e00ff */
[----:B------:R-:W-:Y:S02]  /*09a0*/  ISETP.GE.AND P0, PT, R108, R113, PT ;  /* 0x000000716c00720c */ /* 0x000fe40003f06270 */
[----:B------:R-:W-:Y:S11]  /*09b0*/  BSSY B0, `(.L_x_19174) ;  /* 0x00001fe000007945 */ /* 0x000ff60003800000 */
[----:B------:R-:W-:Y:S05]  /*09c0*/  @P0 BRA `(.L_x_19175) ;  /* 0x00001fc000000947 */ /* 0x000fea0003800000 */
[----:B------:R-:W-:Y:S01]  /*09d0*/  IMAD R3, R14, c[0x0][0x1a8], RZ ;  /* 0x00006a000e037a24 */ /* 0x000fe200078e02ff */
[----:B------:R-:W-:Y:S01]  /*09e0*/  SHF.R.S32.HI R2, RZ, 0x1f, R108 ;  /* 0x0000001fff027819 */ /* 0x000fe2000001146c */
[C---:B------:R-:W-:Y:S01]  /*09f0*/  IMAD.SHL.U32 R106, R109.reuse, 0x4, RZ ;  /* 0x000000046d6a7824 */ /* 0x040fe200078e00ff */
[----:B------:R-:W-:Y:S01]  /*0a00*/  IADD3 R19, R109, 0x4, RZ ;  /* 0x000000046d137810 */ /* 0x000fe20007ffe0ff */
[----:B------:R-:W-:Y:S01]  /*0a10*/  IMAD.MOV.U32 R107, RZ, RZ, -0x800001 ;  /* 0xff7fffffff6b7424 */ /* 0x000fe200078e00ff */
[----:B------:R-:W-:-:S02]  /*0a20*/  IADD3 R15, P0, R3, R108, RZ ;  /* 0x0000006c030f7210 */ /* 0x000fc40007f1e0ff */
[----:B------:R-:W-:Y:S01]  /*0a30*/  SHF.R.S32.HI R0, RZ, 0x1f, R29 ;  /* 0x0000001fff007819 */ /* 0x000fe2000001141d */
[----:B------:R-:W-:Y:S01]  /*0a40*/  IMAD.SHL.U32 R103, R19, 0x4, RZ ;  /* 0x0000000413677824 */ /* 0x000fe200078e00ff */
[----:B------:R-:W-:Y:S02]  /*0a50*/  LEA.HI.X.SX32 R2, R3, R2, 0x1, P0 ;  /* 0x0000000203027211 */ /* 0x000fe400000f0eff */
[C---:B------:R-:W-:Y:S02]  /*0a60*/  LEA R14, P0, R15.reuse, c[0x0][0x198], 0x2 ;  /* 0x000066000f0e7a11 */ /* 0x040fe400078010ff */
[----:B------:R-:W-:Y:S02]  /*0a70*/  LEA.HI R0, R0, R29, RZ, 0x4 ;  /* 0x0000001d00007211 */ /* 0x000fe400078f20ff */
[----:B------:R-:W-:Y:S02]  /*0a80*/  LEA.HI.X R15, R15, c[0x0][0x19c], R2, 0x2, P0 ;  /* 0x000067000f0f7a11 */ /* 0x000fe400000f1402 */
[----:B------:R-:W-:-:S02]  /*0a90*/  IADD3 R18, R109, 0x2, RZ ;  /* 0x000000026d127810 */ /* 0x000fc40007ffe0ff */
[----:B------:R-:W-:Y:S02]  /*0aa0*/  SHF.R.S32.HI R2, RZ, 0x1f, R103 ;  /* 0x0000001fff027819 */ /* 0x000fe40000011467 */
[----:B------:R-:W-:Y:S01]  /*0ab0*/  LOP3.LUT R0, R0, 0xfffffff0, RZ, 0xc0, !PT ;  /* 0xfffffff000007812 */ /* 0x000fe200078ec0ff */
[----:B------:R-:W-:Y:S01]  /*0ac0*/  IMAD.SHL.U32 R105, R18, 0x4, RZ ;  /* 0x0000000412697824 */ /* 0x000fe200078e00ff */
[----:B------:R-:W-:Y:S02]  /*0ad0*/  LEA.HI R2, R2, R103, RZ, 0x3 ;  /* 0x0000006702027211 */ /* 0x000fe400078f18ff */
[----:B------:R-:W-:Y:S01]  /*0ae0*/  IADD3 R24, R109, 0xe, RZ ;  /* 0x0000000e6d187810 */ /* 0x000fe20007ffe0ff */
[----:B------:R-:W-:Y:S01]  /*0af0*/  IMAD.IADD R29, R29, 0x1, -R0 ;  /* 0x000000011d1d7824 */ /* 0x000fe200078e0a00 */
[----:B------:R-:W-:Y:S02]  /*0b00*/  IADD3 R21, R109, 0x8, RZ ;  /* 0x000000086d157810 */ /* 0x000fe40007ffe0ff */
[----:B------:R-:W-:Y:S01]  /*0b10*/  SHF.R.S32.HI R5, RZ, 0x1f, R106 ;  /* 0x0000001fff057819 */ /* 0x000fe2000001146a */
[----:B------:R-:W-:Y:S01]  /*0b20*/  IMAD.SHL.U32 R11, R24, 0x4, RZ ;  /* 0x00000004180b7824 */ /* 0x000fe200078e00ff */
[----:B------:R-:W-:Y:S01]  /*0b30*/  LOP3.LUT R2, R2, 0xfffffff8, RZ, 0xc0, !PT ;  /* 0xfffffff802027812 */ /* 0x000fe200078ec0ff */
[----:B------:R-:W-:Y:S01]  /*0b40*/  IMAD.SHL.U32 R99, R21, 0x4, RZ ;  /* 0x0000000415637824 */ /* 0x000fe200078e00ff */
[----:B------:R-:W-:Y:S01]  /*0b50*/  SHF.R.S32.HI R0, RZ, 0x1f, R105 ;  /* 0x0000001fff007819 */ /* 0x000fe20000011469 */
[----:B------:R-:W-:Y:S01]  /*0b60*/  IMAD.SHL.U32 R119, R29, 0x8, RZ ;  /* 0x000000081d777824 */ /* 0x000fe200078e00ff */
[----:B------:R-:W-:Y:S01]  /*0b70*/  IADD3 R23, R109, 0xc, RZ ;  /* 0x0000000c6d177810 */ /* 0x000fe20007ffe0ff */
[----:B------:R-:W-:Y:S01]  /*0b80*/  IMAD.IADD R103, R103, 0x1, -R2 ;  /* 0x0000000167677824 */ /* 0x000fe200078e0a02 */
[----:B------:R-:W-:Y:S01]  /*0b90*/  LEA.HI R5, R5, R106, RZ, 0x3 ;  /* 0x0000006a05057211 */ /* 0x000fe200078f18ff */
[----:B------:R-:W-:Y:S01]  /*0ba0*/  IMAD R29, R112, 0x10, R29 ;  /* 0x00000010701d7824 */ /* 0x000fe200078e021d */
[----:B------:R-:W-:Y:S01]  /*0bb0*/  IADD3 R25, R109, 0x10, RZ ;  /* 0x000000106d197810 */ /* 0x000fe20007ffe0ff */
[----:B------:R-:W-:Y:S01]  /*0bc0*/  IMAD.SHL.U32 R12, R23, 0x4, RZ ;  /* 0x00000004170c7824 */ /* 0x000fe200078e00ff */
[----:B------:R-:W-:Y:S01]  /*0bd0*/  LEA.HI R0, R0, R105, RZ, 0x3 ;  /* 0x0000006900007211 */ /* 0x000fe200078f18ff */
[----:B------:R-:W-:Y:S01]  /*0be0*/  IMAD.IADD R80, R80, 0x1, R29 ;  /* 0x0000000150507824 */ /* 0x000fe200078e021d */
[----:B------:R-:W-:Y:S01]  /*0bf0*/  IADD3 R22, R109, 0xa, RZ ;  /* 0x0000000a6d167810 */ /* 0x000fe20007ffe0ff */
[----:B------:R-:W-:Y:S01]  /*0c00*/  IMAD.SHL.U32 R10, R25, 0x4, RZ ;  /* 0x00000004190a7824 */ /* 0x000fe200078e00ff */
        /* <DEDUP_REMOVED lines=9> */
[----:B------:R-:W-:-:S02]  /*0ca0*/  IADD3 R20, R109, 0x6, RZ ;  /* 0x000000066d147810 */ /* 0x000fc40007ffe0ff */
[----:B------:R-:W-:Y:S01]  /*0cb0*/  LEA.HI R6, R6, R99, RZ, 0x3 ;  /* 0x0000006306067211 */ /* 0x000fe200078f18ff */
[----:B------:R-:W-:Y:S01]  /*0cc0*/  IMAD.SHL.U32 R7, R28, 0x4, RZ ;  /* 0x000000041c077824 */ /* 0x000fe200078e00ff */
[----:B------:R-:W-:Y:S01]  /*0cd0*/  SHF.R.S32.HI R3, RZ, 0x1f, R12 ;  /* 0x0000001fff037819 */ /* 0x000fe2000001140c */
[----:B------:R-:W-:Y:S01]  /*0ce0*/  IMAD.SHL.U32 R101, R20, 0x4, RZ ;  /* 0x0000000414657824 */ /* 0x000fe200078e00ff */
[----:B------:R-:W-:Y:S02]  /*0cf0*/  SHF.R.S32.HI R5, RZ, 0x1f, R10 ;  /* 0x0000001fff057819 */ /* 0x000fe4000001140a */
[----:B------:R-:W-:Y:S02]  /*0d00*/  LOP3.LUT R2, R2, 0xfffffff8, RZ, 0xc0, !PT ;  /* 0xfffffff802027812 */ /* 0x000fe400078ec0ff */
[----:B------:R-:W-:Y:S02]  /*0d10*/  LOP3.LUT R6, R6, 0xfffffff8, RZ, 0xc0, !PT ;  /* 0xfffffff806067812 */ /* 0x000fe400078ec0ff */
[----:B------:R-:W-:Y:S01]  /*0d20*/  SHF.R.S32.HI R0, RZ, 0x1f, R13 ;  /* 0x0000001fff007819 */ /* 0x000fe2000001140d */
[----:B------:R-:W-:Y:S01]  /*0d30*/  IMAD.IADD R11, R11, 0x1, -R2 ;  /* 0x000000010b0b7824 */ /* 0x000fe200078e0a02 */
[----:B------:R-:W-:Y:S01]  /*0d40*/  LEA.HI R3, R3, R12, RZ, 0x3 ;  /* 0x0000000c03037211 */ /* 0x000fe200078f18ff */
[----:B------:R-:W-:Y:S01]  /*0d50*/  IMAD.IADD R99, R99, 0x1, -R6 ;  /* 0x0000000163637824 */ /* 0x000fe200078e0a06 */
[----:B------:R-:W-:-:S02]  /*0d60*/  IADD3 R27, R109, 0x14, RZ ;  /* 0x000000146d1b7810 */ /* 0x000fc40007ffe0ff */
[----:B------:R-:W-:Y:S02]  /*0d70*/  LEA.HI R5, R5, R10, RZ, 0x3 ;  /* 0x0000000a05057211 */ /* 0x000fe400078f18ff */
[----:B------:R-:W-:Y:S01]  /*0d80*/  IADD3 R30, R109, 0x18, RZ ;  /* 0x000000186d1e7810 */ /* 0x000fe20007ffe0ff */
[----:B------:R-:W-:Y:S01]  /*0d90*/  IMAD.SHL.U32 R8, R27, 0x4, RZ ;  /* 0x000000041b087824 */ /* 0x000fe200078e00ff */
[----:B------:R-:W-:Y:S02]  /*0da0*/  LEA.HI R0, R0, R13, RZ, 0x3 ;  /* 0x0000000d00007211 */ /* 0x000fe400078f18ff */
[----:B------:R-:W-:Y:S01]  /*0db0*/  LOP3.LUT R3, R3, 0xfffffff8, RZ, 0xc0, !PT ;  /* 0xfffffff803037812 */ /* 0x000fe200078ec0ff */
[----:B------:R-:W-:Y:S01]  /*0dc0*/  IMAD.SHL.U32 R6, R30, 0x4, RZ ;  /* 0x000000041e067824 */ /* 0x000fe200078e00ff */
[----:B------:R-:W-:Y:S02]  /*0dd0*/  IADD3 R26, R109, 0x12, RZ ;  /* 0x000000126d1a7810 */ /* 0x000fe40007ffe0ff */
[----:B------:R-:W-:Y:S01]  /*0de0*/  LOP3.LUT R5, R5, 0xfffffff8, RZ, 0xc0, !PT ;  /* 0xfffffff805057812 */ /* 0x000fe200078ec0ff */
[----:B------:R-:W-:Y:S01]  /*0df0*/  IMAD.IADD R12, R12, 0x1, -R3 ;  /* 0x000000010c0c7824 */ /* 0x000fe200078e0a03 */
[----:B------:R-:W-:Y:S01]  /*0e00*/  SHF.R.S32.HI R2, RZ, 0x1f, R7 ;  /* 0x0000001fff027819 */ /* 0x000fe20000011407 */
[----:B------:R-:W-:Y:S01]  /*0e10*/  IMAD.SHL.U32 R9, R26, 0x4, RZ ;  /* 0x000000041a097824 */ /* 0x000fe200078e00ff */
[----:B------:R-:W-:Y:S01]  /*0e20*/  SHF.R.S32.HI R4, RZ, 0x1f, R101 ;  /* 0x0000001fff047819 */ /* 0x000fe20000011465 */
[----:B------:R-:W-:Y:S01]  /*0e30*/  IMAD.IADD R10, R10, 0x1, -R5 ;  /* 0x000000010a0a7824 */ /* 0x000fe200078e0a05 */
[----:B------:R-:W-:-:S02]  /*0e40*/  LOP3.LUT R0, R0, 0xfffffff8, RZ, 0xc0, !PT ;  /* 0xfffffff800007812 */ /* 0x000fc400078ec0ff */
[----:B------:R-:W-:Y:S02]  /*0e50*/  LEA.HI R2, R2, R7, RZ, 0x3 ;  /* 0x0000000702027211 */ /* 0x000fe400078f18ff */
[----:B------:R-:W-:Y:S01]  /*0e60*/  LEA.HI R4, R4, R101, RZ, 0x3 ;  /* 0x0000006504047211 */ /* 0x000fe200078f18ff */
[----:B------:R-:W-:Y:S01]  /*0e70*/  IMAD.IADD R13, R13, 0x1, -R0 ;  /* 0x000000010d0d7824 */ /* 0x000fe200078e0a00 */
[----:B------:R-:W-:Y:S02]  /*0e80*/  SHF.R.S32.HI R3, RZ, 0x1f, R8 ;  /* 0x0000001fff037819 */ /* 0x000fe40000011408 */
[----:B------:R-:W-:Y:S02]  /*0e90*/  SHF.R.S32.HI R5, RZ, 0x1f, R6 ;  /* 0x0000001fff057819 */ /* 0x000fe40000011406 */
[----:B------:R-:W-:Y:S02]  /*0ea0*/  LOP3.LUT R2, R2, 0xfffffff8, RZ, 0xc0, !PT ;  /* 0xfffffff802027812 */ /* 0x000fe400078ec0ff */
[----:B------:R-:W-:-:S02]  /*0eb0*/  LOP3.LUT R4, R4, 0xfffffff8, RZ, 0xc0, !PT ;  /* 0xfffffff804047812 */ /* 0x000fc400078ec0ff */
[----:B------:R-:W-:Y:S01]  /*0ec0*/  SHF.R.S32.HI R0, RZ, 0x1f, R9 ;  /* 0x0000001fff007819 */ /* 0x000fe20000011409 */
[----:B------:R-:W-:Y:S01]  /*0ed0*/  IMAD.IADD R7, R7, 0x1, -R2 ;  /* 0x0000000107077824 */ /* 0x000fe200078e0a02 */
[----:B------:R-:W-:Y:S01]  /*0ee0*/  LEA.HI R3, R3, R8, RZ, 0x3 ;  /* 0x0000000803037211 */ /* 0x000fe200078f18ff */
[----:B------:R-:W-:Y:S01]  /*0ef0*/  IMAD.IADD R101, R101, 0x1, -R4 ;  /* 0x0000000165657824 */ /* 0x000fe200078e0a04 */
[----:B------:R-:W-:Y:S02]  /*0f00*/  IADD3 R31, R109, 0x1a, RZ ;  /* 0x0000001a6d1f7810 */ /* 0x000fe40007ffe0ff */
[----:B------:R-:W-:Y:S02]  /*0f10*/  LEA.HI R5, R5, R6, RZ, 0x3 ;  /* 0x0000000605057211 */ /* 0x000fe400078f18ff */
[----:B------:R-:W-:Y:S01]  /*0f20*/  IADD3 R32, R109, 0x1c, RZ ;  /* 0x0000001c6d207810 */ /* 0x000fe20007ffe0ff */
[----:B------:R-:W-:Y:S01]  /*0f30*/  IMAD.SHL.U32 R2, R31, 0x4, RZ ;  /* 0x000000041f027824 */ /* 0x000fe200078e00ff */
[----:B------:R-:W-:-:S02]  /*0f40*/  IADD3 R34, R109, 0x1e, RZ ;  /* 0x0000001e6d227810 */ /* 0x000fc40007ffe0ff */
[----:B------:R-:W-:Y:S01]  /*0f50*/  LEA.HI R0, R0, R9, RZ, 0x3 ;  /* 0x0000000900007211 */ /* 0x000fe200078f18ff */
[----:B------:R-:W-:Y:S01]  /*0f60*/  IMAD.SHL.U32 R4, R32, 0x4, RZ ;  /* 0x0000000420047824 */ /* 0x000fe200078e00ff */
[----:B------:R-:W-:Y:S01]  /*0f70*/  LOP3.LUT R3, R3, 0xfffffff8, RZ, 0xc0, !PT ;  /* 0xfffffff803037812 */ /* 0x000fe200078ec0ff */
[----:B------:R-:W-:Y:S01]  /*0f80*/  IMAD.SHL.U32 R35, R34, 0x4, RZ ;  /* 0x0000000422237824 */ /* 0x000fe200078e00ff */
[----:B------:R-:W-:Y:S02]  /*0f90*/  LOP3.LUT R5, R5, 0xfffffff8, RZ, 0xc0, !PT ;  /* 0xfffffff805057812 */ /* 0x000fe400078ec0ff */
[----:B------:R-:W-:Y:S01]  /*0fa0*/  LOP3.LUT R0, R0, 0xfffffff8, RZ, 0xc0, !PT ;  /* 0xfffffff800007812 */ /* 0x000fe200078ec0ff */
[----:B------:R-:W-:Y:S01]  /*0fb0*/  IMAD.IADD R8, R8, 0x1, -R3 ;  /* 0x0000000108087824 */ /* 0x000fe200078e0a03 */
        /* <DEDUP_REMOVED lines=45> */
[----:B------:R-:W-:Y:S01]  /*1290*/  IADD3 R118, P0, R0, R119, RZ ;  /* 0x0000007700767210 */ /* 0x000fe20007f1e0ff */
[----:B------:R-:W-:Y:S01]  /*12a0*/  IMAD.IADD R3, R35, 0x1, -R36 ;  /* 0x0000000123037824 */ /* 0x000fe200078e0a24 */
[----:B------:R-:W-:Y:S01]  /*12b0*/  LOP3.LUT R104, R18, 0xffffff80, RZ, 0xc0, !PT ;  /* 0xffffff8012687812 */ /* 0x000fe200078ec0ff */
[----:B------:R-:W-:Y:S01]  /*12c0*/  IMAD.MOV.U32 R2, RZ, RZ, R108 ;  /* 0x000000ffff027224 */ /* 0x000fe200078e006c */
[----:B------:R-:W-:-:S02]  /*12d0*/  LOP3.LUT R102, R19, 0xffffff80, RZ, 0xc0, !PT ;  /* 0xffffff8013667812 */ /* 0x000fc400078ec0ff */
[----:B------:R-:W-:Y:S01]  /*12e0*/  LEA.HI.X.SX32 R119, R0, R37, 0x1, P0 ;  /* 0x0000002500777211 */ /* 0x000fe200000f0eff */
[----:B------:R-:W-:Y:S01]  /*12f0*/  IMAD.MOV.U32 R0, RZ, RZ, c[0x0][0x1bc] ;  /* 0x00006f00ff007624 */ /* 0x000fe200078e00ff */
        /* <DEDUP_REMOVED lines=29> */
[----:B------:R-:W-:Y:S02]  /*14d0*/  LEA R81, R29, 0x120, 0x2 ;  /* 0x000001201d517811 */ /* 0x000fe400078e10ff */
        /* <DEDUP_REMOVED lines=15> */
[----:B------:R-:W-:Y:S02]  /*15d0*/  IADD3 R97, -R117, 0x1, R80 ;  /* 0x0000000175617810 */ /* 0x000fe40007ffe150 */
.L_x_19179:
        /* <DEDUP_REMOVED lines=36> */
[----:B------:R-:W-:Y:S01]  /*1820*/  IADD3 R54, P0, P1, R12, R60, R19 ;  /* 0x0000003c0c367210 */ /* 0x000fe2000791e013 */
[----:B------:R-:W0:Y:S04]  /*1830*/  LDS.128 R28, [R116] ;  /* 0x00000000741c7984 */ /* 0x000e280000000c00 */
[----:B------:R-:W4:Y:S01]  /*1840*/  LDG.E.64.CONSTANT R78, [R78.64] ;  /* 0x0000000a4e4e7981 */ /* 0x000f22000c1e9b00 */
[----:B------:R-:W-:Y:S02]  /*1850*/  LEA R74, P2, R54, c[0x0][0x180], 0x1 ;  /* 0x00006000364a7a11 */ /* 0x000fe400078408ff */
[----:B------:R-:W-:-:S04]  /*1860*/  IADD3.X R55, R87, R63, R46, P0, P1 ;  /* 0x0000003f57377210 */ /* 0x000fc800007e242e */
[----:B------:R-:W-:-:S06]  /*1870*/  LEA.HI.X R75, R54, c[0x0][0x184], R55, 0x1, P2 ;  /* 0x00006100364b7a11 */ /* 0x000fcc00010f0c37 */
[----:B------:R-:W4:Y:S01]  /*1880*/  LDG.E.64.CONSTANT R74, [R74.64] ;  /* 0x0000000a4a4a7981 */ /* 0x000f22000c1e9b00 */
[----:B------:R-:W-:-:S04]  /*1890*/  IADD3 R54, P0, P1, R11, R60, R20 ;  /* 0x0000003c0b367210 */ /* 0x000fc8000791e014 */
[----:B------:R-:W-:Y:S02]  /*18a0*/  LEA R66, P2, R54, c[0x0][0x180], 0x1 ;  /* 0x0000600036427a11 */ /* 0x000fe400078408ff */
[-C--:B------:R-:W-:Y:S02]  /*18b0*/  IADD3.X R55, R88, R63.reuse, R47, P0, P1 ;  /* 0x0000003f58377210 */ /* 0x080fe400007e242f */
[----:B------:R-:W-:Y:S02]  /*18c0*/  IADD3 R56, P0, P1, R10, R60, R21 ;  /* 0x0000003c0a387210 */ /* 0x000fe4000791e015 */
[----:B------:R-:W-:Y:S02]  /*18d0*/  LEA.HI.X R67, R54, c[0x0][0x184], R55, 0x1, P2 ;  /* 0x0000610036437a11 */ /* 0x000fe400010f0c37 */
[----:B------:R-:W-:Y:S02]  /*18e0*/  LEA R68, P2, R56, c[0x0][0x180], 0x1 ;  /* 0x0000600038447a11 */ /* 0x000fe400078408ff */
[----:B------:R-:W-:-:S02]  /*18f0*/  IADD3.X R57, R89, R63, R48, P0, P1 ;  /* 0x0000003f59397210 */ /* 0x000fc400007e2430 */
[----:B------:R-:W4:Y:S02]  /*1900*/  LDG.E.64.CONSTANT R66, [R66.64] ;  /* 0x0000000a42427981 */ /* 0x000f24000c1e9b00 */
[----:B------:R-:W-:Y:S01]  /*1910*/  LEA.HI.X R69, R56, c[0x0][0x184], R57, 0x1, P2 ;  /* 0x0000610038457a11 */ /* 0x000fe200010f0c39 */
[----:B0-----:R-:W-:Y:S01]  /*1920*/  HADD2.F32 R54, -RZ, R30.H0_H0 ;  /* 0x2000001eff367230 */ /* 0x001fe20000004100 */
[----:B------:R-:W-:Y:S01]  /*1930*/  IADD3 R57, P0, P1, R9, R60, R22 ;  /* 0x0000003c09397210 */ /* 0x000fe2000791e016 */
[----:B------:R-:W-:-:S03]  /*1940*/  HADD2.F32 R61, -RZ, R28.H0_H0 ;  /* 0x2000001cff3d7230 */ /* 0x000fc60000004100 */
[----:B------:R-:W4:Y:S01]  /*1950*/  LDG.E.64.CONSTANT R68, [R68.64] ;  /* 0x0000000a44447981 */ /* 0x000f22000c1e9b00 */
[----:B------:R-:W-:Y:S02]  /*1960*/  LEA R70, P2, R57, c[0x0][0x180], 0x1 ;  /* 0x0000600039467a11 */ /* 0x000fe400078408ff */
[----:B------:R-:W-:Y:S01]  /*1970*/  IADD3.X R58, R90, R63, R49, P0, P1 ;  /* 0x0000003f5a3a7210 */ /* 0x000fe200007e2431 */
[----:B------:R-:W-:-:S03]  /*1980*/  HADD2.F32 R28, -RZ, R28.H1_H1 ;  /* 0x3000001cff1c7230 */ /* 0x000fc60000004100 */
[----:B------:R-:W-:-:S06]  /*1990*/  LEA.HI.X R71, R57, c[0x0][0x184], R58, 0x1, P2 ;  /* 0x0000610039477a11 */ /* 0x000fcc00010f0c3a */
[----:B------:R-:W4:Y:S01]  /*19a0*/  LDG.E.64.CONSTANT R70, [R70.64] ;  /* 0x0000000a46467981 */ /* 0x000f22000c1e9b00 */
[----:B------:R-:W-:-:S04]  /*19b0*/  IADD3 R65, P3, P4, R3, R60, R40 ;  /* 0x0000003c03417210 */ /* 0x000fc80007c7e028 */
[----:B------:R-:W-:Y:S01]  /*19c0*/  IADD3.X R124, R96, R63, R73, P3, P4 ;  /* 0x0000003f607c7210 */ /* 0x000fe20001fe8449 */
[----:B--2---:R-:W-:-:S05]  /*19d0*/  HADD2.F32 R55, -RZ, R34.H0_H0 ;  /* 0x20000022ff377230 */ /* 0x004fca0000004100 */
[----:B------:R-:W-:Y:S01]  /*19e0*/  FMUL.FTZ R56, R54, R55 ;  /* 0x0000003736387220 */ /* 0x000fe20000410000 */
[----:B------:R-:W-:Y:S02]  /*19f0*/  HADD2.F32 R54, -RZ, R30.H1_H1 ;  /* 0x3000001eff367230 */ /* 0x000fe40000004100 */
[----:B------:R-:W-:Y:S02]  /*1a00*/  HADD2.F32 R55, -RZ, R34.H1_H1 ;  /* 0x30000022ff377230 */ /* 0x000fe40000004100 */
[----:B---3--:R-:W-:-:S03]  /*1a10*/  HADD2.F32 R30, -RZ, R32.H0_H0 ;  /* 0x20000020ff1e7230 */ /* 0x008fc60000004100 */
[----:B------:R-:W-:Y:S01]  /*1a20*/  FMUL.FTZ R34, R54, R55 ;  /* 0x0000003736227220 */ /* 0x000fe20000410000 */
[----:B------:R-:W-:Y:S01]  /*1a30*/  IADD3 R55, P0, P1, R8, R60, R23 ;  /* 0x0000003c08377210 */ /* 0x000fe2000791e017 */
[----:B------:R-:W-:Y:S01]  /*1a40*/  FFMA.FTZ R61, R61, R30, R56 ;  /* 0x0000001e3d3d7223 */ /* 0x000fe20000010038 */
[----:B------:R-:W-:Y:S02]  /*1a50*/  HADD2.F32 R57, -RZ, R32.H1_H1 ;  /* 0x30000020ff397230 */ /* 0x000fe40000004100 */
[----:B------:R-:W-:Y:S02]  /*1a60*/  HADD2.F32 R30, -RZ, R31.H0_H0 ;  /* 0x2000001fff1e7230 */ /* 0x000fe40000004100 */
[--C-:B------:R-:W-:Y:S01]  /*1a70*/  HADD2.F32 R59, -RZ, R35.reuse.H0_H0 ;  /* 0x20000023ff3b7230 */ /* 0x100fe20000004100 */
[----:B------:R-:W-:Y:S02]  /*1a80*/  LEA R54, P2, R55, c[0x0][0x180], 0x1 ;  /* 0x0000600037367a11 */ /* 0x000fe400078408ff */
[----:B------:R-:W-:Y:S01]  /*1a90*/  IADD3.X R32, R91, R63, R50, P0, P1 ;  /* 0x0000003f5b207210 */ /* 0x000fe200007e2432 */
[----:B------:R-:W-:Y:S01]  /*1aa0*/  FFMA.FTZ R28, R28, R57, R34 ;  /* 0x000000391c1c7223 */ /* 0x000fe20000010022 */
[----:B------:R-:W-:Y:S01]  /*1ab0*/  HADD2.F32 R57, -RZ, R35.H1_H1 ;  /* 0x30000023ff397230 */ /* 0x000fe20000004100 */
[----:B------:R-:W-:Y:S01]  /*1ac0*/  FMUL.FTZ R59, R30, R59 ;  /* 0x0000003b1e3b7220 */ /* 0x000fe20000410000 */
[----:B------:R-:W-:Y:S01]  /*1ad0*/  LEA.HI.X R55, R55, c[0x0][0x184], R32, 0x1, P2 ;  /* 0x0000610037377a11 */ /* 0x000fe200010f0c20 */
[----:B------:R-:W-:-:S02]  /*1ae0*/  HADD2.F32 R30, -RZ, R29.H0_H0 ;  /* 0x2000001dff1e7230 */ /* 0x000fc40000004100 */
[----:B------:R-:W-:Y:S02]  /*1af0*/  HADD2.F32 R35, -RZ, R33.H0_H0 ;  /* 0x20000021ff237230 */ /* 0x000fe40000004100 */
[----:B------:R-:W-:Y:S01]  /*1b00*/  HADD2.F32 R32, -RZ, R31.H1_H1 ;  /* 0x3000001fff207230 */ /* 0x000fe20000004100 */
[----:B------:R-:W2:Y:S01]  /*1b10*/  LDG.E.64.CONSTANT R54, [R54.64] ;  /* 0x0000000a36367981 */ /* 0x000ea2000c1e9b00 */
[----:B------:R-:W-:Y:S01]  /*1b20*/  HADD2.F32 R31, -RZ, R29.H1_H1 ;  /* 0x3000001dff1f7230 */ /* 0x000fe20000004100 */
[----:B------:R-:W-:Y:S01]  /*1b30*/  FFMA.FTZ R29, R30, R35, R59 ;  /* 0x000000231e1d7223 */ /* 0x000fe2000001003b */
[----:B------:R-:W-:Y:S01]  /*1b40*/  HADD2.F32 R30, -RZ, R33.H1_H1 ;  /* 0x30000021ff1e7230 */ /* 0x000fe20000004100 */
[----:B------:R-:W-:Y:S02]  /*1b50*/  FMUL.FTZ R57, R32, R57 ;  /* 0x0000003920397220 */ /* 0x000fe40000410000 */
[----:B------:R-:W0:Y:S02]  /*1b60*/  LDS.128 R32, [R116+0x10] ;  /* 0x0000100074207984 */ /* 0x000e240000000c00 */
[----:B------:R-:W-:Y:S01]  /*1b70*/  FFMA.FTZ R30, R31, R30, R57 ;  /* 0x0000001e1f1e7223 */ /* 0x000fe20000010039 */
[----:B------:R-:W-:-:S04]  /*1b80*/  IADD3 R31, P0, P1, R7, R60, R24 ;  /* 0x0000003c071f7210 */ /* 0x000fc8000791e018 */
[----:B------:R-:W-:Y:S02]  /*1b90*/  LEA R56, P2, R31, c[0x0][0x180], 0x1 ;  /* 0x000060001f387a11 */ /* 0x000fe400078408ff */
[----:B------:R-:W-:-:S04]  /*1ba0*/  IADD3.X R58, R92, R63, R51, P0, P1 ;  /* 0x0000003f5c3a7210 */ /* 0x000fc800007e2433 */
[----:B------:R-:W-:Y:S02]  /*1bb0*/  LEA.HI.X R57, R31, c[0x0][0x184], R58, 0x1, P2 ;  /* 0x000061001f397a11 */ /* 0x000fe400010f0c3a */
[----:B------:R-:W-:-:S04]  /*1bc0*/  IADD3 R31, P0, P1, R6, R60, R25 ;  /* 0x0000003c061f7210 */ /* 0x000fc8000791e019 */
[----:B------:R-:W-:Y:S01]  /*1bd0*/  LEA R58, P2, R31, c[0x0][0x180], 0x1 ;  /* 0x000060001f3a7a11 */ /* 0x000fe200078408ff */
[----:B------:R-:W3:Y:S01]  /*1be0*/  LDG.E.64.CONSTANT R56, [R56.64] ;  /* 0x0000000a38387981 */ /* 0x000ee2000c1e9b00 */
[----:B------:R-:W-:-:S04]  /*1bf0*/  IADD3.X R62, R93, R63, R52, P0, P1 ;  /* 0x0000003f5d3e7210 */ /* 0x000fc800007e2434 */
[----:B------:R-:W-:Y:S02]  /*1c00*/  LEA.HI.X R59, R31, c[0x0][0x184], R62, 0x1, P2 ;  /* 0x000061001f3b7a11 */ /* 0x000fe400010f0c3e */
[----:B------:R-:W-:-:S04]  /*1c10*/  IADD3 R31, P0, P1, R5, R60, R26 ;  /* 0x0000003c051f7210 */ /* 0x000fc8000791e01a */
[----:B------:R-:W-:Y:S01]  /*1c20*/  LEA R120, P2, R31, c[0x0][0x180], 0x1 ;  /* 0x000060001f787a11 */ /* 0x000fe200078408ff */
[----:B------:R-:W3:Y:S01]  /*1c30*/  LDG.E.64.CONSTANT R58, [R58.64] ;  /* 0x0000000a3a3a7981 */ /* 0x000ee2000c1e9b00 */
[----:B------:R-:W-:-:S04]  /*1c40*/  IADD3.X R62, R94, R63, R53, P0, P1 ;  /* 0x0000003f5e3e7210 */ /* 0x000fc800007e2435 */
[----:B------:R-:W-:Y:S01]  /*1c50*/  LEA.HI.X R121, R31, c[0x0][0x184], R62, 0x1, P2 ;  /* 0x000061001f797a11 */ /* 0x000fe200010f0c3e */
[----:B----4-:R-:W-:Y:S02]  /*1c60*/  HADD2.F32 R31, -RZ, R38.H0_H0 ;  /* 0x20000026ff1f7230 */ /* 0x010fe40000004100 */
[----:B0-----:R-:W-:-:S05]  /*1c70*/  HADD2.F32 R62, -RZ, R32.H0_H0 ;  /* 0x20000020ff3e7230 */ /* 0x001fca0000004100 */
[----:B------:R-:W-:Y:S01]  /*1c80*/  FFMA.FTZ R31, R62, R31, R61 ;  /* 0x0000001f3e1f7223 */ /* 0x000fe2000001003d */
[----:B------:R-:W-:Y:S02]  /*1c90*/  IADD3 R62, P0, P1, R4, R60, R27 ;  /* 0x0000003c043e7210 */ /* 0x000fe4000791e01b */
[----:B------:R0:W4:Y:S02]  /*1ca0*/  LDG.E.64.CONSTANT R60, [R120.64] ;  /* 0x0000000a783c7981 */ /* 0x000124000c1e9b00 */
[C---:B------:R-:W-:Y:S02]  /*1cb0*/  LEA R122, P2, R62.reuse, c[0x0][0x180], 0x1 ;  /* 0x000060003e7a7a11 */ /* 0x040fe400078408ff */
[----:B------:R-:W-:Y:S02]  /*1cc0*/  IADD3.X R123, R95, R63, R72, P0, P1 ;  /* 0x0000003f5f7b7210 */ /* 0x000fe400007e2448 */
[----:B------:R-:W-:Y:S02]  /*1cd0*/  LEA R64, P0, R65, c[0x0][0x180], 0x1 ;  /* 0x0000600041407a11 */ /* 0x000fe400078008ff */
[----:B------:R-:W-:-:S02]  /*1ce0*/  LEA.HI.X R123, R62, c[0x0][0x184], R123, 0x1, P2 ;  /* 0x000061003e7b7a11 */ /* 0x000fc400010f0c7b */
[----:B------:R-:W-:-:S03]  /*1cf0*/  LEA.HI.X R65, R65, c[0x0][0x184], R124, 0x1, P0 ;  /* 0x0000610041417a11 */ /* 0x000fc600000f0c7c */
[----:B------:R-:W4:Y:S04]  /*1d00*/  LDG.E.64.CONSTANT R62, [R122.64] ;  /* 0x0000000a7a3e7981 */ /* 0x000f28000c1e9b00 */
[----:B------:R-:W4:Y:S01]  /*1d10*/  LDG.E.64.CONSTANT R64, [R64.64] ;  /* 0x0000000a40407981 */ /* 0x000f22000c1e9b00 */
        /* <DEDUP_REMOVED lines=11> */
[----:B------:R-:W-:Y:S02]  /*1dd0*/  FFMA.FTZ R39, R28, R39, R31 ;  /* 0x000000271c277223 */ /* 0x000fe4000001001f */
[----:B------:R-:W1:Y:S01]  /*1de0*/  LDS.128 R28, [R116+0x20] ;  /* 0x00002000741c7984 */ /* 0x000e620000000c00 */
[----:B0-----:R-:W-:Y:S02]  /*1df0*/  HADD2.F32 R121, -RZ, R34.H1_H1 ;  /* 0x30000022ff797230 */ /* 0x001fe40000004100 */
        /* <DEDUP_REMOVED lines=9> */
[----:B------:R-:W-:Y:S02]  /*1e90*/  HADD2.F32 R76, -RZ, R76.H1_H1 ;  /* 0x3000004cff4c7230 */ /* 0x000fe40000004100 */
[----:B-1----:R-:W-:-:S05]  /*1ea0*/  HADD2.F32 R34, -RZ, R28.H0_H0 ;  /* 0x2000001cff227230 */ /* 0x002fca0000004100 */
[----:B------:R-:W-:Y:S01]  /*1eb0*/  FFMA.FTZ R34, R34, R35, R39 ;  /* 0x0000002322227223 */ /* 0x000fe20000010027 */
[----:B------:R-:W-:Y:S02]  /*1ec0*/  HADD2.F32 R35, -RZ, R28.H1_H1 ;  /* 0x3000001cff237230 */ /* 0x000fe40000004100 */
[----:B------:R-:W-:-:S03]  /*1ed0*/  HADD2.F32 R28, -RZ, R77.H0_H0 ;  /* 0x2000004dff1c7230 */ /* 0x000fc60000004100 */
[----:B------:R-:W-:Y:S01]  /*1ee0*/  FFMA.FTZ R32, R35, R76, R32 ;  /* 0x0000004c23207223 */ /* 0x000fe20000010020 */
[----:B------:R-:W-:-:S05]  /*1ef0*/  HADD2.F32 R35, -RZ, R29.H0_H0 ;  /* 0x2000001dff237230 */ /* 0x000fca0000004100 */
[----:B------:R-:W-:Y:S02]  /*1f00*/  FFMA.FTZ R28, R35, R28, R38 ;  /* 0x0000001c231c7223 */ /* 0x000fe40000010026 */
[----:B------:R-:W0:Y:S01]  /*1f10*/  LDS.128 R36, [R116+0x30] ;  /* 0x0000300074247984 */ /* 0x000e220000000c00 */
[----:B------:R-:W-:Y:S02]  /*1f20*/  HADD2.F32 R76, -RZ, R29.H1_H1 ;  /* 0x3000001dff4c7230 */ /* 0x000fe40000004100 */
[----:B------:R-:W-:Y:S02]  /*1f30*/  HADD2.F32 R29, -RZ, R30.H0_H0 ;  /* 0x2000001eff1d7230 */ /* 0x000fe40000004100 */
[--C-:B------:R-:W-:Y:S02]  /*1f40*/  HADD2.F32 R35, -RZ, R78.reuse.H0_H0 ;  /* 0x2000004eff237230 */ /* 0x100fe40000004100 */
[----:B------:R-:W-:-:S03]  /*1f50*/  HADD2.F32 R78, -RZ, R78.H1_H1 ;  /* 0x3000004eff4e7230 */ /* 0x000fc60000004100 */
[----:B------:R-:W-:Y:S01]  /*1f60*/  FFMA.FTZ R34, R29, R35, R34 ;  /* 0x000000231d227223 */ /* 0x000fe20000010022 */
[----:B------:R-:W-:Y:S02]  /*1f70*/  HADD2.F32 R29, -RZ, R30.H1_H1 ;  /* 0x3000001eff1d7230 */ /* 0x000fe40000004100 */
[----:B------:R-:W-:Y:S02]  /*1f80*/  HADD2.F32 R35, -RZ, R31.H0_H0 ;  /* 0x2000001fff237230 */ /* 0x000fe40000004100 */
[----:B------:R-:W-:Y:S02]  /*1f90*/  HADD2.F32 R30, -RZ, R79.H0_H0 ;  /* 0x2000004fff1e7230 */ /* 0x000fe40000004100 */
[----:B------:R-:W-:Y:S01]  /*1fa0*/  HADD2.F32 R77, -RZ, R77.H1_H1 ;  /* 0x3000004dff4d7230 */ /* 0x000fe20000004100 */
[----:B------:R-:W-:Y:S02]  /*1fb0*/  FFMA.FTZ R29, R29, R78, R32 ;  /* 0x0000004e1d1d7223 */ /* 0x000fe40000010020 */
[----:B------:R-:W-:Y:S01]  /*1fc0*/  FFMA.FTZ R28, R35, R30, R28 ;  /* 0x0000001e231c7223 */ /* 0x000fe2000001001c */
[----:B------:R-:W-:Y:S01]  /*1fd0*/  HADD2.F32 R30, -RZ, R31.H1_H1 ;  /* 0x3000001fff1e7230 */ /* 0x000fe20000004100 */
[----:B------:R-:W-:Y:S01]  /*1fe0*/  FFMA.FTZ R33, R76, R77, R33 ;  /* 0x0000004d4c217223 */ /* 0x000fe20000010021 */
[----:B------:R-:W-:-:S02]  /*1ff0*/  HADD2.F32 R79, -RZ, R79.H1_H1 ;  /* 0x3000004fff4f7230 */ /* 0x000fc40000004100 */
[----:B------:R-:W-:-:S03]  /*2000*/  HADD2.F32 R32, -RZ, R74.H0_H0 ;  /* 0x2000004aff207230 */ /* 0x000fc60000004100 */
[----:B------:R-:W-:Y:S01]  /*2010*/  FFMA.FTZ R30, R30, R79, R33 ;  /* 0x0000004f1e1e7223 */ /* 0x000fe20000010021 */
[----:B------:R-:W-:Y:S02]  /*2020*/  HADD2.F32 R74, -RZ, R74.H1_H1 ;  /* 0x3000004aff4a7230 */ /* 0x000fe40000004100 */
[----:B0-----:R-:W-:-:S05]  /*2030*/  HADD2.F32 R31, -RZ, R36.H0_H0 ;  /* 0x20000024ff1f7230 */ /* 0x001fca0000004100 */
[----:B------:R-:W-:Y:S02]  /*2040*/  FFMA.FTZ R31, R31, R32, R34 ;  /* 0x000000201f1f7223 */ /* 0x000fe40000010022 */
[----:B------:R-:W0:Y:S01]  /*2050*/  LDS.128 R32, [R116+0x40] ;  /* 0x0000400074207984 */ /* 0x000e220000000c00 */
[----:B------:R-:W-:-:S05]  /*2060*/  HADD2.F32 R36, -RZ, R36.H1_H1 ;  /* 0x30000024ff247230 */ /* 0x000fca0000004100 */
[----:B------:R-:W-:Y:S01]  /*2070*/  FFMA.FTZ R29, R36, R74, R29 ;  /* 0x0000004a241d7223 */ /* 0x000fe2000001001d */
        /* <DEDUP_REMOVED lines=10> */
[----:B------:R-:W-:-:S04]  /*2120*/  FFMA.FTZ R74, R28, R30, R31 ;  /* 0x0000001e1c4a7223 */ /* 0x000fc8000001001f */
[----:B------:R-:W-:Y:S02]  /*2130*/  FFMA.FTZ R38, R38, R66, R29 ;  /* 0x0000004226267223 */ /* 0x000fe4000001001d */
[----:B------:R-:W1:Y:S01]  /*2140*/  LDS.128 R28, [R116+0x50] ;  /* 0x00005000741c7984 */ /* 0x000e620000000c00 */
[----:B------:R-:W-:Y:S02]  /*2150*/  HADD2.F32 R75, -RZ, R39.H0_H0 ;  /* 0x20000027ff4b7230 */ /* 0x000fe40000004100 */
[--C-:B------:R-:W-:Y:S02]  /*2160*/  HADD2.F32 R66, -RZ, R67.reuse.H0_H0 ;  /* 0x20000043ff427230 */ /* 0x100fe40000004100 */
[----:B------:R-:W-:-:S03]  /*2170*/  HADD2.F32 R67, -RZ, R67.H1_H1 ;  /* 0x30000043ff437230 */ /* 0x000fc60000004100 */
[----:B------:R-:W-:Y:S01]  /*2180*/  FFMA.FTZ R36, R75, R66, R36 ;  /* 0x000000424b247223 */ /* 0x000fe20000010024 */
[----:B------:R-:W-:Y:S02]  /*2190*/  HADD2.F32 R66, -RZ, R39.H1_H1 ;  /* 0x30000027ff427230 */ /* 0x000fe40000004100 */
[----:B0-----:R-:W-:Y:S02]  /*21a0*/  HADD2.F32 R39, -RZ, R32.H0_H0 ;  /* 0x20000020ff277230 */ /* 0x001fe40000004100 */
[--C-:B------:R-:W-:Y:S01]  /*21b0*/  HADD2.F32 R75, -RZ, R68.reuse.H0_H0 ;  /* 0x20000044ff4b7230 */ /* 0x100fe20000004100 */
[----:B------:R-:W-:Y:S01]  /*21c0*/  FFMA.FTZ R37, R66, R67, R37 ;  /* 0x0000004342257223 */ /* 0x000fe20000010025 */
[----:B------:R-:W-:-:S03]  /*21d0*/  HADD2.F32 R68, -RZ, R68.H1_H1 ;  /* 0x30000044ff447230 */ /* 0x000fc60000004100 */
[----:B------:R-:W-:Y:S01]  /*21e0*/  FFMA.FTZ R66, R39, R75, R74 ;  /* 0x0000004b27427223 */ /* 0x000fe2000001004a */
[--C-:B------:R-:W-:Y:S02]  /*21f0*/  HADD2.F32 R75, -RZ, R69.reuse.H0_H0 ;  /* 0x20000045ff4b7230 */ /* 0x100fe40000004100 */
[----:B------:R-:W-:Y:S02]  /*2200*/  HADD2.F32 R69, -RZ, R69.H1_H1 ;  /* 0x30000045ff457230 */ /* 0x000fe40000004100 */
[----:B------:R-:W-:Y:S02]  /*2210*/  HADD2.F32 R39, -RZ, R32.H1_H1 ;  /* 0x30000020ff277230 */ /* 0x000fe40000004100 */
[--C-:B------:R-:W-:Y:S02]  /*2220*/  HADD2.F32 R67, -RZ, R33.reuse.H0_H0 ;  /* 0x20000021ff437230 */ /* 0x100fe40000004100 */
[----:B------:R-:W-:Y:S01]  /*2230*/  HADD2.F32 R74, -RZ, R33.H1_H1 ;  /* 0x30000021ff4a7230 */ /* 0x000fe20000004100 */
[----:B------:R-:W-:-:S02]  /*2240*/  FFMA.FTZ R68, R39, R68, R38 ;  /* 0x0000004427447223 */ /* 0x000fc40000010026 */
[----:B------:R-:W-:Y:S01]  /*2250*/  FFMA.FTZ R32, R67, R75, R36 ;  /* 0x0000004b43207223 */ /* 0x000fe20000010024 */
[----:B------:R-:W-:Y:S01]  /*2260*/  HADD2.F32 R67, -RZ, R34.H0_H0 ;  /* 0x20000022ff437230 */ /* 0x000fe20000004100 */
[----:B------:R-:W-:Y:S01]  /*2270*/  FFMA.FTZ R33, R74, R69, R37 ;  /* 0x000000454a217223 */ /* 0x000fe20000010025 */
[----:B------:R-:W-:Y:S01]  /*2280*/  HADD2.F32 R74, -RZ, R70.H0_H0 ;  /* 0x20000046ff4a7230 */ /* 0x000fe20000004100 */
[----:B------:R-:W0:Y:S01]  /*2290*/  LDS.128 R36, [R116+0x60] ;  /* 0x0000600074247984 */ /* 0x000e220000000c00 */
[----:B------:R-:W-:Y:S02]  /*22a0*/  HADD2.F32 R69, -RZ, R34.H1_H1 ;  /* 0x30000022ff457230 */ /* 0x000fe40000004100 */
[----:B------:R-:W-:Y:S01]  /*22b0*/  HADD2.F32 R70, -RZ, R70.H1_H1 ;  /* 0x30000046ff467230 */ /* 0x000fe20000004100 */
[----:B------:R-:W-:Y:S01]  /*22c0*/  FFMA.FTZ R66, R67, R74, R66 ;  /* 0x0000004a43427223 */ /* 0x000fe20000010042 */
[--C-:B------:R-:W-:Y:S02]  /*22d0*/  HADD2.F32 R67, -RZ, R35.reuse.H0_H0 ;  /* 0x20000023ff437230 */ /* 0x100fe40000004100 */
[----:B------:R-:W-:-:S02]  /*22e0*/  HADD2.F32 R34, -RZ, R35.H1_H1 ;  /* 0x30000023ff227230 */ /* 0x000fc40000004100 */
[--C-:B------:R-:W-:Y:S02]  /*22f0*/  HADD2.F32 R35, -RZ, R71.reuse.H0_H0 ;  /* 0x20000047ff237230 */ /* 0x100fe40000004100 */
[----:B------:R-:W-:Y:S01]  /*2300*/  HADD2.F32 R71, -RZ, R71.H1_H1 ;  /* 0x30000047ff477230 */ /* 0x000fe20000004100 */
[----:B------:R-:W-:Y:S01]  /*2310*/  FFMA.FTZ R68, R69, R70, R68 ;  /* 0x0000004645447223 */ /* 0x000fe20000010044 */
[--C-:B-1----:R-:W-:Y:S01]  /*2320*/  HADD2.F32 R69, -RZ, R28.reuse.H0_H0 ;  /* 0x2000001cff457230 */ /* 0x102fe20000004100 */
[----:B------:R-:W-:Y:S01]  /*2330*/  FFMA.FTZ R67, R67, R35, R32 ;  /* 0x0000002343437223 */ /* 0x000fe20000010020 */
[----:B------:R-:W-:Y:S01]  /*2340*/  HADD2.F32 R75, -RZ, R28.H1_H1 ;  /* 0x3000001cff4b7230 */ /* 0x000fe20000004100 */
[----:B------:R-:W-:Y:S02]  /*2350*/  FFMA.FTZ R28, R34, R71, R33 ;  /* 0x00000047221c7223 */ /* 0x000fe40000010021 */
[----:B------:R-:W1:Y:S01]  /*2360*/  LDS.128 R32, [R116+0x70] ;  /* 0x0000700074207984 */ /* 0x000e620000000c00 */
[----:B------:R-:W-:-:S02]  /*2370*/  HADD2.F32 R77, -RZ, R31.H0_H0 ;  /* 0x2000001fff4d7230 */ /* 0x000fc40000004100 */
[--C-:B--2---:R-:W-:Y:S02]  /*2380*/  HADD2.F32 R70, -RZ, R54.reuse.H0_H0 ;  /* 0x20000036ff467230 */ /* 0x104fe40000004100 */
[----:B------:R-:W-:-:S03]  /*2390*/  HADD2.F32 R74, -RZ, R54.H1_H1 ;  /* 0x30000036ff4a7230 */ /* 0x000fc60000004100 */
[----:B------:R-:W-:Y:S01]  /*23a0*/  FFMA.FTZ R54, R69, R70, R66 ;  /* 0x0000004645367223 */ /* 0x000fe20000010042 */
[----:B------:R-:W-:Y:S02]  /*23b0*/  HADD2.F32 R66, -RZ, R29.H0_H0 ;  /* 0x2000001dff427230 */ /* 0x000fe40000004100 */
        /* <DEDUP_REMOVED lines=8> */
[----:B------:R-:W-:-:S02]  /*2440*/  HADD2.F32 R31, -RZ, R31.H1_H1 ;  /* 0x3000001fff1f7230 */ /* 0x000fc40000004100 */
[--C-:B---3--:R-:W-:Y:S02]  /*2450*/  HADD2.F32 R67, -RZ, R57.reuse.H0_H0 ;  /* 0x20000039ff437230 */ /* 0x108fe40000004100 */
[----:B------:R-:W-:Y:S02]  /*2460*/  HADD2.F32 R57, -RZ, R57.H1_H1 ;  /* 0x30000039ff397230 */ /* 0x000fe40000004100 */
[--C-:B------:R-:W-:Y:S02]  /*2470*/  HADD2.F32 R30, -RZ, R56.reuse.H0_H0 ;  /* 0x20000038ff1e7230 */ /* 0x100fe40000004100 */
[----:B------:R-:W-:Y:S01]  /*2480*/  HADD2.F32 R56, -RZ, R56.H1_H1 ;  /* 0x30000038ff387230 */ /* 0x000fe20000004100 */
[----:B------:R-:W-:Y:S01]  /*2490*/  FFMA.FTZ R28, R31, R57, R28 ;  /* 0x000000391f1c7223 */ /* 0x000fe2000001001c */
[--C-:B0-----:R-:W-:Y:S01]  /*24a0*/  HADD2.F32 R29, -RZ, R36.reuse.H0_H0 ;  /* 0x20000024ff1d7230 */ /* 0x101fe20000004100 */
[----:B------:R-:W-:Y:S01]  /*24b0*/  FFMA.FTZ R30, R71, R30, R54 ;  /* 0x0000001e471e7223 */ /* 0x000fe20000010036 */
[----:B------:R-:W-:Y:S01]  /*24c0*/  HADD2.F32 R31, -RZ, R36.H1_H1 ;  /* 0x30000024ff1f7230 */ /* 0x000fe20000004100 */
[----:B------:R-:W-:Y:S01]  /*24d0*/  FFMA.FTZ R56, R75, R56, R68 ;  /* 0x000000384b387223 */ /* 0x000fe20000010044 */
[----:B------:R-:W-:-:S02]  /*24e0*/  HADD2.F32 R36, -RZ, R58.H0_H0 ;  /* 0x2000003aff247230 */ /* 0x000fc40000004100 */
[--C-:B------:R-:W-:Y:S02]  /*24f0*/  HADD2.F32 R54, -RZ, R38.reuse.H0_H0 ;  /* 0x20000026ff367230 */ /* 0x100fe40000004100 */
[----:B------:R-:W-:Y:S02]  /*2500*/  HADD2.F32 R68, -RZ, R38.H1_H1 ;  /* 0x30000026ff447230 */ /* 0x000fe40000004100 */
[----:B------:R-:W-:Y:S02]  /*2510*/  HADD2.F32 R55, -RZ, R37.H0_H0 ;  /* 0x20000025ff377230 */ /* 0x000fe40000004100 */
[----:B------:R-:W-:Y:S02]  /*2520*/  HADD2.F32 R38, -RZ, R59.H0_H0 ;  /* 0x2000003bff267230 */ /* 0x000fe40000004100 */
[----:B------:R-:W-:Y:S02]  /*2530*/  HADD2.F32 R37, -RZ, R37.H1_H1 ;  /* 0x30000025ff257230 */ /* 0x000fe40000004100 */
[----:B------:R-:W-:Y:S01]  /*2540*/  HADD2.F32 R59, -RZ, R59.H1_H1 ;  /* 0x3000003bff3b7230 */ /* 0x000fe20000004100 */
[----:B------:R-:W-:Y:S01]  /*2550*/  FFMA.FTZ R29, R29, R36, R30 ;  /* 0x000000241d1d7223 */ /* 0x000fe2000001001e */
[----:B------:R-:W-:-:S02]  /*2560*/  HADD2.F32 R57, -RZ, R39.H0_H0 ;  /* 0x20000027ff397230 */ /* 0x000fc40000004100 */
[----:B----4-:R-:W-:Y:S01]  /*2570*/  HADD2.F32 R36, -RZ, R61.H0_H0 ;  /* 0x2000003dff247230 */ /* 0x010fe20000004100 */
[----:B------:R-:W-:Y:S01]  /*2580*/  FFMA.FTZ R28, R37, R59, R28 ;  /* 0x0000003b251c7223 */ /* 0x000fe2000001001c */
[----:B------:R-:W-:Y:S02]  /*2590*/  HADD2.F32 R58, -RZ, R58.H1_H1 ;  /* 0x3000003aff3a7230 */ /* 0x000fe40000004100 */
[----:B------:R-:W-:Y:S02]  /*25a0*/  HADD2.F32 R39, -RZ, R39.H1_H1 ;  /* 0x30000027ff277230 */ /* 0x000fe40000004100 */
[----:B------:R-:W-:Y:S02]  /*25b0*/  HADD2.F32 R61, -RZ, R61.H1_H1 ;  /* 0x3000003dff3d7230 */ /* 0x000fe40000004100 */
[--C-:B------:R-:W-:Y:S01]  /*25c0*/  HADD2.F32 R30, -RZ, R60.reuse.H0_H0 ;  /* 0x2000003cff1e7230 */ /* 0x100fe20000004100 */
[----:B------:R-:W-:Y:S01]  /*25d0*/  FFMA.FTZ R66, R77, R67, R66 ;  /* 0x000000434d427223 */ /* 0x000fe20000010042 */
[----:B------:R-:W-:Y:S01]  /*25e0*/  HADD2.F32 R60, -RZ, R60.H1_H1 ;  /* 0x3000003cff3c7230 */ /* 0x000fe20000004100 */
[----:B------:R-:W-:Y:S01]  /*25f0*/  FFMA.FTZ R31, R31, R58, R56 ;  /* 0x0000003a1f1f7223 */ /* 0x000fe20000010038 */
[--C-:B-1----:R-:W-:Y:S01]  /*2600*/  HADD2.F32 R37, -RZ, R33.reuse.H0_H0 ;  /* 0x20000021ff257230 */ /* 0x102fe20000004100 */
[----:B------:R-:W-:Y:S01]  /*2610*/  FFMA.FTZ R28, R39, R61, R28 ;  /* 0x0000003d271c7223 */ /* 0x000fe2000001001c */
[----:B------:R-:W-:Y:S01]  /*2620*/  HADD2.F32 R39, -RZ, R33.H1_H1 ;  /* 0x30000021ff277230 */ /* 0x000fe20000004100 */
[----:B------:R-:W-:Y:S01]  /*2630*/  FFMA.FTZ R29, R54, R30, R29 ;  /* 0x0000001e361d7223 */ /* 0x000fe2000001001d */
[----:B------:R-:W-:-:S02]  /*2640*/  HADD2.F32 R30, -RZ, R32.H0_H0 ;  /* 0x20000020ff1e7230 */ /* 0x000fc40000004100 */
[----:B------:R-:W-:Y:S01]  /*2650*/  HADD2.F32 R33, -RZ, R62.H0_H0 ;  /* 0x2000003eff217230 */ /* 0x000fe20000004100 */
[----:B------:R-:W-:Y:S01]  /*2660*/  FFMA.FTZ R38, R55, R38, R66 ;  /* 0x0000002637267223 */ /* 0x000fe20000010042 */
[----:B------:R-:W-:Y:S01]  /*2670*/  HADD2.F32 R32, -RZ, R32.H1_H1 ;  /* 0x30000020ff207230 */ /* 0x000fe20000004100 */
[----:B------:R-:W-:Y:S01]  /*2680*/  FFMA.FTZ R31, R68, R60, R31 ;  /* 0x0000003c441f7223 */ /* 0x000fe2000001001f */
[----:B------:R-:W-:Y:S01]  /*2690*/  HADD2.F32 R62, -RZ, R62.H1_H1 ;  /* 0x3000003eff3e7230 */ /* 0x000fe20000004100 */
[----:B------:R-:W-:Y:S01]  /*26a0*/  FFMA.FTZ R36, R57, R36, R38 ;  /* 0x0000002439247223 */ /* 0x000fe20000010026 */
[----:B------:R-:W-:Y:S01]  /*26b0*/  HADD2.F32 R38, -RZ, R34.H0_H0 ;  /* 0x20000022ff267230 */ /* 0x000fe20000004100 */
[----:B------:R-:W-:Y:S02]  /*26c0*/  FFMA.FTZ R29, R30, R33, R29 ;  /* 0x000000211e1d7223 */ /* 0x000fe4000001001d */
[----:B------:R-:W-:Y:S01]  /*26d0*/  FFMA.FTZ R31, R32, R62, R31 ;  /* 0x0000003e201f7223 */ /* 0x000fe2000001001f */
[----:B------:R-:W-:-:S02]  /*26e0*/  HADD2.F32 R32, -RZ, R64.H0_H0 ;  /* 0x20000040ff207230 */ /* 0x000fc40000004100 */
[----:B------:R-:W-:Y:S02]  /*26f0*/  HADD2.F32 R34, -RZ, R34.H1_H1 ;  /* 0x30000022ff227230 */ /* 0x000fe40000004100 */
[----:B------:R-:W-:Y:S02]  /*2700*/  HADD2.F32 R30, -RZ, R63.H0_H0 ;  /* 0x2000003fff1e7230 */ /* 0x000fe40000004100 */
[----:B------:R-:W-:Y:S01]  /*2710*/  HADD2.F32 R64, -RZ, R64.H1_H1 ;  /* 0x30000040ff407230 */ /* 0x000fe20000004100 */
[----:B------:R-:W-:Y:S01]  /*2720*/  FFMA.FTZ R29, R38, R32, R29 ;  /* 0x00000020261d7223 */ /* 0x000fe2000001001d */
[----:B------:R-:W-:Y:S01]  /*2730*/  HADD2.F32 R55, -RZ, R35.H0_H0 ;  /* 0x20000023ff377230 */ /* 0x000fe20000004100 */
[----:B------:R-:W-:Y:S01]  /*2740*/  FFMA.FTZ R30, R37, R30, R36 ;  /* 0x0000001e251e7223 */ /* 0x000fe20000010024 */
[----:B------:R-:W-:Y:S01]  /*2750*/  HADD2.F32 R63, -RZ, R63.H1_H1 ;  /* 0x3000003fff3f7230 */ /* 0x000fe20000004100 */
[----:B------:R-:W-:Y:S01]  /*2760*/  FFMA.FTZ R34, R34, R64, R31 ;  /* 0x0000004022227223 */ /* 0x000fe2000001001f */
[----:B------:R-:W-:-:S02]  /*2770*/  HADD2.F32 R33, -RZ, R65.H0_H0 ;  /* 0x20000041ff217230 */ /* 0x000fc40000004100 */
[----:B------:R-:W-:Y:S01]  /*2780*/  HADD2.F32 R35, -RZ, R35.H1_H1 ;  /* 0x30000023ff237230 */ /* 0x000fe20000004100 */
[----:B------:R-:W-:Y:S01]  /*2790*/  FFMA.FTZ R28, R39, R63, R28 ;  /* 0x0000003f271c7223 */ /* 0x000fe2000001001c */
[----:B------:R-:W-:Y:S01]  /*27a0*/  HADD2.F32 R65, -RZ, R65.H1_H1 ;  /* 0x30000041ff417230 */ /* 0x000fe20000004100 */
[----:B------:R-:W-:Y:S02]  /*27b0*/  FFMA.FTZ R30, R55, R33, R30 ;  /* 0x00000021371e7223 */ /* 0x000fe4000001001e */
        /* <DEDUP_REMOVED lines=8> */
.L_x_19228:
        /* <DEDUP_REMOVED lines=13> */
.L_x_19178:
[----:B------:R-:W-:Y:S05]  /*2910*/  BSYNC B1 ;  /* 0x0000000000017941 */ /* 0x000fea0003800000 */
.L_x_19177:
[----:B------:R-:W-:Y:S02]  /*2920*/  IADD3 R14, P0, R14, 0x10, RZ ;  /* 0x000000100e0e7810 */ /* 0x000fe40007f1e0ff */
[----:B------:R-:W-:Y:S02]  /*2930*/  IADD3 R97, R97, 0x40, RZ ;  /* 0x0000004061617810 */ /* 0x000fe40007ffe0ff */
[----:B-1----:R-:W-:Y:S01]  /*2940*/  IADD3 R81, R81, 0x100, RZ ;  /* 0x0000010051517810 */ /* 0x002fe20007ffe0ff */
[----:B------:R-:W-:Y:S01]  /*2950*/  IMAD.X R15, RZ, RZ, R15, P0 ;  /* 0x000000ffff0f7224 */ /* 0x000fe200000e060f */
[----:B------:R-:W-:Y:S01]  /*2960*/  IADD3 R80, R80, 0x40, RZ ;  /* 0x0000004050507810 */ /* 0x000fe20007ffe0ff */
[----:B0-----:R-:W-:Y:S01]  /*2970*/  @P2 CALL.REL.NOINC `(.L_x_19175) ;  /* 0x0000001000002944 */ /* 0x001fe20003c00000 */
[----:B------:R-:W-:Y:S05]  /*2980*/  BRA `(.L_x_19179) ;  /* 0xffffec5000007947 */ /* 0x000fea000383ffff */
.L_x_19175:
[----:B------:R-:W-:Y:S05]  /*2990*/  BSYNC B0 ;  /* 0x0000000000007941 */ /* 0x000fea0003800000 */
.L_x_19174:
[----:B------:R-:W-:Y:S05]  /*29a0*/  BRA.DIV ~URZ, `(.L_x_19180) ;  /* 0x000042827f007947 */ /* 0x000fea000b800000 */
[----:B------:R0:W1:Y:S02]  /*29b0*/  SHFL.BFLY PT, R0, R107, 0x10, 0x1f ;  /* 0x0e001f006b007f89 */ /* 0x00006400000e0000 */
.L_x_19229:
[----:B01----:R-:W-:Y:S01]  /*29c0*/  FMNMX.FTZ R107, R0, R107, !PT ;  /* 0x0000006b006b7209 */ /* 0x003fe20007810000 */
[----:B------:R-:W-:Y:S05]  /*29d0*/  BRA.DIV ~URZ, `(.L_x_19181) ;  /* 0x000042d27f007947 */ /* 0x000fea000b800000 */
[----:B------:R-:W0:Y:S02]  /*29e0*/  SHFL.BFLY PT, R0, R107, 0x8, 0x1f ;  /* 0x0d001f006b007f89 */ /* 0x000e2400000e0000 */
[----:B0-----:R-:W-:-:S05]  /*29f0*/  FMNMX.FTZ R0, R107, R0, !PT ;  /* 0x000000006b007209 */ /* 0x001fca0007810000 */
[----:B------:R-:W0:Y:S02]  /*2a00*/  SHFL.BFLY PT, R3, R0, 0x4, 0x1f ;  /* 0x0c801f0000037f89 */ /* 0x000e2400000e0000 */
[----:B0-----:R-:W-:-:S05]  /*2a10*/  FMNMX.FTZ R3, R0, R3, !PT ;  /* 0x0000000300037209 */ /* 0x001fca0007810000 */
[----:B------:R0:W1:Y:S02]  /*2a20*/  SHFL.BFLY PT, R2, R3, 0x2, 0x1f ;  /* 0x0c401f0003027f89 */ /* 0x00006400000e0000 */
.L_x_19230:
        /* <DEDUP_REMOVED lines=37> */
.L_x_19186:
        /* <DEDUP_REMOVED lines=11> */
.L_x_19185:
[----:B------:R-:W-:Y:S05]  /*2d30*/  BSYNC B1 ;  /* 0x0000000000017941 */ /* 0x000fea0003800000 */
.L_x_19184:
        /* <DEDUP_REMOVED lines=10> */
.L_x_19189:
        /* <DEDUP_REMOVED lines=100> */
.L_x_19188:
[----:B------:R-:W-:Y:S05]  /*3420*/  BSYNC B1 ;  /* 0x0000000000017941 */ /* 0x000fea0003800000 */
.L_x_19187:
        /* <DEDUP_REMOVED lines=55> */
.L_x_19191:
[----:B------:R-:W-:Y:S05]  /*37a0*/  BSYNC B1 ;  /* 0x0000000000017941 */ /* 0x000fea0003800000 */
.L_x_19190:
        /* <DEDUP_REMOVED lines=26> */
.L_x_19183:
[----:B------:R-:W-:Y:S05]  /*3950*/  BSYNC B0 ;  /* 0x0000000000007941 */ /* 0x000fea0003800000 */
.L_x_19182:
        /* <DEDUP_REMOVED lines=45> */
.L_x_19196:
        /* <DEDUP_REMOVED lines=8> */
.L_x_19195:
[----:B------:R-:W-:Y:S05]  /*3cb0*/  BSYNC B1 ;  /* 0x0000000000017941 */ /* 0x000fea0003800000 */
.L_x_19194:
        /* <DEDUP_REMOVED lines=10> */
.L_x_19199:
        /* <DEDUP_REMOVED lines=52> */
.L_x_19198:
[----:B------:R-:W-:Y:S05]  /*40a0*/  BSYNC B1 ;  /* 0x0000000000017941 */ /* 0x000fea0003800000 */
.L_x_19197:
        /* <DEDUP_REMOVED lines=31> */
.L_x_19201:
[----:B------:R-:W-:Y:S05]  /*42a0*/  BSYNC B1 ;  /* 0x0000000000017941 */ /* 0x000fea0003800000 */
.L_x_19200:
        /* <DEDUP_REMOVED lines=14> */
.L_x_19193:
[----:B------:R-:W-:Y:S05]  /*4390*/  BSYNC B0 ;  /* 0x0000000000007941 */ /* 0x000fea0003800000 */
.L_x_19192:
        /* <DEDUP_REMOVED lines=32> */
.L_x_19203:
[----:B------:R-:W-:Y:S05]  /*45a0*/  BSYNC B0 ;  /* 0x0000000000007941 */ /* 0x000fea0003800000 */
.L_x_19202:
        /* <DEDUP_REMOVED lines=8> */
.L_x_19205:
        /* <DEDUP_REMOVED lines=26> */
[----:B------:R-:W-:-:S02]  /*47d0*/  IMAD R64, R7, 0x200, R2 ;  /* 0x0000020007407824 */ /* 0x000fc400078e0202 */
[----:B------:R-:W-:Y:S01]  /*47e0*/  IMAD R2, R16, c[0x0][0x1c0], RZ ;  /* 0x0000700010027a24 */ /* 0x000fe200078e02ff */
[C---:B------:R-:W-:Y:S01]  /*47f0*/  IADD3 R58, R18.reuse, 0x200, RZ ;  /* 0x00000200123a7810 */ /* 0x040fe20007ffe0ff */
[----:B------:R-:W-:Y:S01]  /*4800*/  IMAD.MOV.U32 R16, RZ, RZ, RZ ;  /* 0x000000ffff107224 */ /* 0x000fe200078e00ff */
[C---:B------:R-:W-:Y:S02]  /*4810*/  IADD3 R59, R18.reuse, 0x300, RZ ;  /* 0x00000300123b7810 */ /* 0x040fe40007ffe0ff */
[----:B------:R-:W-:Y:S02]  /*4820*/  SHF.R.S32.HI R3, RZ, 0x1f, R2 ;  /* 0x0000001fff037819 */ /* 0x000fe40000011402 */
[C---:B------:R-:W-:Y:S02]  /*4830*/  IADD3 R60, R18.reuse, 0x400, RZ ;  /* 0x00000400123c7810 */ /* 0x040fe40007ffe0ff */
[C---:B------:R-:W-:Y:S02]  /*4840*/  IADD3 R61, R18.reuse, 0x500, RZ ;  /* 0x00000500123d7810 */ /* 0x040fe40007ffe0ff */
[----:B------:R-:W-:-:S02]  /*4850*/  IADD3 R62, R18, 0x600, RZ ;  /* 0x00000600123e7810 */ /* 0x000fc40007ffe0ff */
[----:B------:R-:W-:Y:S02]  /*4860*/  IADD3 R63, R18, 0x700, RZ ;  /* 0x00000700123f7810 */ /* 0x000fe40007ffe0ff */
[----:B------:R-:W-:Y:S02]  /*4870*/  IADD3 R64, R64, 0x7, RZ ;  /* 0x0000000740407810 */ /* 0x000fe40007ffe0ff */
.L_x_19223:
        /* <DEDUP_REMOVED lines=9> */
[----:B------:R-:W-:-:S03]  /*4910*/  IADD3 R8, P0, R18, R6, RZ ;  /* 0x0000000612087210 */ /* 0x000fc60007f1e0ff */
[----:B------:R-:W-:Y:S01]  /*4920*/  IMAD.IADD R21, R7, 0x1, R9 ;  /* 0x0000000107157824 */ /* 0x000fe200078e0209 */
[----:B------:R-:W-:Y:S02]  /*4930*/  LEA R66, P1, R8, c[0x0][0x188], 0x1 ;  /* 0x0000620008427a11 */ /* 0x000fe400078208ff */
[-C--:B------:R-:W-:Y:S02]  /*4940*/  IADD3 R9, P2, R58, R6.reuse, RZ ;  /* 0x000000063a097210 */ /* 0x080fe40007f5e0ff */
[----:B------:R-:W-:Y:S02]  /*4950*/  LEA.HI.X.SX32 R11, R18, R21, 0x1, P0 ;  /* 0x00000015120b7211 */ /* 0x000fe400000f0eff */
[----:B------:R-:W-:Y:S02]  /*4960*/  IADD3 R7, P3, R59, R6, RZ ;  /* 0x000000063b077210 */ /* 0x000fe40007f7e0ff */
[----:B------:R-:W-:Y:S02]  /*4970*/  LEA.HI.X R67, R8, c[0x0][0x18c], R11, 0x1, P1 ;  /* 0x0000630008437a11 */ /* 0x000fe400008f0c0b */
[----:B------:R-:W-:-:S02]  /*4980*/  LEA R4, P4, R9, c[0x0][0x188], 0x1 ;  /* 0x0000620009047a11 */ /* 0x000fc400078808ff */
[-C--:B------:R-:W-:Y:S01]  /*4990*/  LEA.HI.X.SX32 R20, R58, R21.reuse, 0x1, P2 ;  /* 0x000000153a147211 */ /* 0x080fe200010f0eff */
[----:B------:R-:W-:Y:S01]  /*49a0*/  BSSY B1, `(.L_x_19207) ;  /* 0x0000041000017945 */ /* 0x000fe20003800000 */
[----:B------:R-:W-:Y:S01]  /*49b0*/  LEA.HI.X.SX32 R12, R59, R21, 0x1, P3 ;  /* 0x000000153b0c7211 */ /* 0x000fe200018f0eff */
[----:B-1---5:R1:W5:Y:S01]  /*49c0*/  LDG.E.128.CONSTANT R32, [R66.64+0x200] ;  /* 0x0002000a42207981 */ /* 0x022362000c1e9d00 */
[-C--:B------:R-:W-:Y:S02]  /*49d0*/  IADD3 R13, P1, R60, R6.reuse, RZ ;  /* 0x000000063c0d7210 */ /* 0x080fe40007f3e0ff */
[-C--:B------:R-:W-:Y:S01]  /*49e0*/  IADD3 R14, P0, R61, R6.reuse, RZ ;  /* 0x000000063d0e7210 */ /* 0x080fe20007f1e0ff */
[----:B------:R1:W5:Y:S01]  /*49f0*/  LDG.E.128.CONSTANT R36, [R66.64] ;  /* 0x0000000a42247981 */ /* 0x000362000c1e9d00 */
[----:B------:R-:W-:Y:S02]  /*4a00*/  LEA R8, P5, R7, c[0x0][0x188], 0x1 ;  /* 0x0000620007087a11 */ /* 0x000fe400078a08ff */
[----:B------:R-:W-:-:S02]  /*4a10*/  IADD3 R10, P3, R62, R6, RZ ;  /* 0x000000063e0a7210 */ /* 0x000fc40007f7e0ff */
[----:B------:R-:W-:Y:S02]  /*4a20*/  IADD3 R6, P2, R63, R6, RZ ;  /* 0x000000063f067210 */ /* 0x000fe40007f5e0ff */
[----:B------:R-:W-:Y:S02]  /*4a30*/  LEA.HI.X R5, R9, c[0x0][0x18c], R20, 0x1, P4 ;  /* 0x0000630009057a11 */ /* 0x000fe400020f0c14 */
[----:B------:R-:W-:Y:S02]  /*4a40*/  LEA.HI.X R9, R7, c[0x0][0x18c], R12, 0x1, P5 ;  /* 0x0000630007097a11 */ /* 0x000fe400028f0c0c */
[----:B------:R-:W-:Y:S02]  /*4a50*/  LEA.HI.X.SX32 R22, R60, R21, 0x1, P1 ;  /* 0x000000153c167211 */ /* 0x000fe400008f0eff */
[----:B------:R-:W-:Y:S02]  /*4a60*/  LEA R12, P6, R13, c[0x0][0x188], 0x1 ;  /* 0x000062000d0c7a11 */ /* 0x000fe400078c08ff */
[----:B------:R-:W-:-:S02]  /*4a70*/  LEA R20, P5, R14, c[0x0][0x188], 0x1 ;  /* 0x000062000e147a11 */ /* 0x000fc400078a08ff */
[----:B------:R-:W-:Y:S02]  /*4a80*/  LEA R24, P4, R10, c[0x0][0x188], 0x1 ;  /* 0x000062000a187a11 */ /* 0x000fe400078808ff */
[----:B------:R-:W-:Y:S02]  /*4a90*/  LEA R28, P1, R6, c[0x0][0x188], 0x1 ;  /* 0x00006200061c7a11 */ /* 0x000fe400078208ff */
[-C--:B------:R-:W-:Y:S02]  /*4aa0*/  LEA.HI.X.SX32 R15, R61, R21.reuse, 0x1, P0 ;  /* 0x000000153d0f7211 */ /* 0x080fe400000f0eff */
[-C--:B------:R-:W-:Y:S02]  /*4ab0*/  LEA.HI.X.SX32 R11, R62, R21.reuse, 0x1, P3 ;  /* 0x000000153e0b7211 */ /* 0x080fe400018f0eff */
[----:B------:R-:W-:Y:S02]  /*4ac0*/  LEA.HI.X.SX32 R7, R63, R21, 0x1, P2 ;  /* 0x000000153f077211 */ /* 0x000fe400010f0eff */
[----:B------:R-:W-:-:S02]  /*4ad0*/  LEA.HI.X R13, R13, c[0x0][0x18c], R22, 0x1, P6 ;  /* 0x000063000d0d7a11 */ /* 0x000fc400030f0c16 */
[----:B------:R-:W-:Y:S02]  /*4ae0*/  LEA.HI.X R21, R14, c[0x0][0x18c], R15, 0x1, P5 ;  /* 0x000063000e157a11 */ /* 0x000fe400028f0c0f */
[----:B------:R-:W-:Y:S02]  /*4af0*/  LEA.HI.X R25, R10, c[0x0][0x18c], R11, 0x1, P4 ;  /* 0x000063000a197a11 */ /* 0x000fe400020f0c0b */
[----:B------:R-:W-:Y:S01]  /*4b00*/  LEA.HI.X R29, R6, c[0x0][0x18c], R7, 0x1, P1 ;  /* 0x00006300061d7a11 */ /* 0x000fe200008f0c07 */
        /* <DEDUP_REMOVED lines=8> */
[----:B-1----:R-:W-:-:S03]  /*4b90*/  F2FP.PACK_AB R67, R45, R44 ;  /* 0x0000002c2d43723e */ /* 0x002fc600000000ff */
        /* <DEDUP_REMOVED lines=33> */
.L_x_19208:
[----:B--23--:R-:W-:Y:S05]  /*4db0*/  BSYNC B1 ;  /* 0x0000000000017941 */ /* 0x00cfea0003800000 */
.L_x_19207:
        /* <DEDUP_REMOVED lines=37> */
.L_x_19210:
[----:B------:R-:W-:Y:S05]  /*5010*/  BSYNC B1 ;  /* 0x0000000000017941 */ /* 0x000fea0003800000 */
.L_x_19209:
        /* <DEDUP_REMOVED lines=8> */
[----:B------:R-:W-:-:S05]  /*50a0*/  HFMA2 R45, R32, R39, R45 ;  /* 0x00000027202d7231 */ /* 0x000fca000000002d */
[--C-:B------:R-:W-:Y:S02]  /*50b0*/  HADD2.F32 R34, -RZ, R45.reuse.H0_H0 ;  /* 0x2000002dff227230 */ /* 0x100fe40000004100 */
[----:B------:R-:W-:Y:S02]  /*50c0*/  HADD2.F32 R45, -RZ, R45.H1_H1 ;  /* 0x3000002dff2d7230 */ /* 0x000fe40000004100 */
[----:B------:R-:W-:Y:S01]  /*50d0*/  HFMA2 R36, R32, R35, R36 ;  /* 0x0000002320247231 */ /* 0x000fe20000000024 */
        /* <DEDUP_REMOVED lines=32> */
.L_x_19212:
[----:B------:R-:W-:Y:S05]  /*52e0*/  BSYNC B1 ;  /* 0x0000000000017941 */ /* 0x000fea0003800000 */
.L_x_19211:
[----:B------:R-:W-:Y:S01]  /*52f0*/  HMUL2 R35, R44, R5 ;  /* 0x000000052c237232 */ /* 0x000fe20000000000 */
[----:B------:R-:W-:Y:S01]  /*5300*/  BSSY B1, `(.L_x_19213) ;  /* 0x0000027000017945 */ /* 0x000fe20003800000 */
[--C-:B------:R-:W-:Y:S01]  /*5310*/  HADD2.F32 R5, -RZ, R36.reuse.H0_H0 ;  /* 0x20000024ff057230 */ /* 0x100fe20000004100 */
[----:B------:R-:W-:Y:S01]  /*5320*/  FADD.FTZ R45, R34, R45 ;  /* 0x0000002d222d7221 */ /* 0x000fe20000010000 */
[----:B------:R-:W-:Y:S02]  /*5330*/  HADD2.F32 R36, -RZ, R36.H1_H1 ;  /* 0x30000024ff247230 */ /* 0x000fe40000004100 */
[----:B------:R-:W-:-:S03]  /*5340*/  HFMA2.MMA R35, R37, R4, R35 ;  /* 0x0000000425237235 */ /* 0x000fc60000000023 */
[----:B------:R-:W-:-:S07]  /*5350*/  FADD.FTZ R36, R5, R36 ;  /* 0x0000002405247221 */ /* 0x000fce0000010000 */
[----:B------:R-:W-:Y:S01]  /*5360*/  HFMA2 R35, R33, R6, R35 ;  /* 0x0000000621237231 */ /* 0x000fe20000000023 */
[----:B------:R-:W-:Y:S05]  /*5370*/  @P0 BRA `(.L_x_19214) ;  /* 0x000001f000000947 */ /* 0x000fea0003800000 */
[C---:B------:R-:W-:Y:S02]  /*5380*/  IADD3 R4, R64.reuse, -0x5, RZ ;  /* 0xfffffffb40047810 */ /* 0x040fe40007ffe0ff */
        /* <DEDUP_REMOVED lines=9> */
[----:B------:R-:W-:Y:S02]  /*5420*/  IADD3 R4, R64, -0x7, RZ ;  /* 0xfffffff940047810 */ /* 0x000fe40007ffe0ff */
[----:B------:R-:W-:-:S02]  /*5430*/  ISETP.GE.AND P5, PT, R6, R117, PT ;  /* 0x000000750600720c */ /* 0x000fc40003fa6270 */
[-C--:B------:R-:W-:Y:S02]  /*5440*/  ISETP.GE.AND P4, PT, R34, R117.reuse, PT ;  /* 0x000000752200720c */ /* 0x080fe40003f86270 */
[C---:B------:R-:W-:Y:S02]  /*5450*/  SEL R6, R9.reuse, RZ, !P6 ;  /* 0x000000ff09067207 */ /* 0x040fe40007000000 */
[----:B------:R-:W-:Y:S02]  /*5460*/  ISETP.GE.AND P6, PT, R4, R117, PT ;  /* 0x000000750400720c */ /* 0x000fe40003fc6270 */
[C---:B------:R-:W-:Y:S02]  /*5470*/  PRMT R34, R10.reuse, 0x7632, R34 ;  /* 0x000076320a227816 */ /* 0x040fe40000000022 */
        /* <DEDUP_REMOVED lines=15> */
.L_x_19214:
[----:B------:R-:W-:Y:S05]  /*5570*/  BSYNC B1 ;  /* 0x0000000000017941 */ /* 0x000fea0003800000 */
.L_x_19213:
        /* <DEDUP_REMOVED lines=8> */
[C---:B------:R-:W-:Y:S02]  /*5600*/  IADD3 R6, R64.reuse, -0x4, RZ ;  /* 0xfffffffc40067810 */ /* 0x040fe40007ffe0ff */
[----:B------:R-:W-:-:S02]  /*5610*/  IADD3 R8, R64, -0x3, RZ ;  /* 0xfffffffd40087810 */ /* 0x000fc40007ffe0ff */
[-C--:B------:R-:W-:Y:S02]  /*5620*/  ISETP.GE.AND P6, PT, R4, R117.reuse, PT ;  /* 0x000000750400720c */ /* 0x080fe40003fc6270 */
[----:B------:R-:W-:Y:S02]  /*5630*/  IADD3 R4, R64, -0x2, RZ ;  /* 0xfffffffe40047810 */ /* 0x000fe40007ffe0ff */
[-C--:B------:R-:W-:Y:S02]  /*5640*/  ISETP.GE.AND P1, PT, R6, R117.reuse, PT ;  /* 0x000000750600720c */ /* 0x080fe40003f26270 */
[----:B------:R-:W-:Y:S02]  /*5650*/  ISETP.GE.AND P2, PT, R8, R117, PT ;  /* 0x000000750800720c */ /* 0x000fe40003f46270 */
[C---:B------:R-:W-:Y:S02]  /*5660*/  IADD3 R6, R64.reuse, -0x6, RZ ;  /* 0xfffffffa40067810 */ /* 0x040fe40007ffe0ff */
[----:B------:R-:W-:-:S02]  /*5670*/  IADD3 R8, R64, -0x1, RZ ;  /* 0xffffffff40087810 */ /* 0x000fc40007ffe0ff */
[-C--:B------:R-:W-:Y:S02]  /*5680*/  ISETP.GE.AND P3, PT, R4, R117.reuse, PT ;  /* 0x000000750400720c */ /* 0x080fe40003f66270 */
[----:B------:R-:W-:Y:S02]  /*5690*/  IADD3 R4, R64, -0x7, RZ ;  /* 0xfffffff940047810 */ /* 0x000fe40007ffe0ff */
[-C--:B------:R-:W-:Y:S02]  /*56a0*/  ISETP.GE.AND P5, PT, R6, R117.reuse, PT ;  /* 0x000000750600720c */ /* 0x080fe40003fa6270 */
[-C--:B------:R-:W-:Y:S02]  /*56b0*/  ISETP.GE.AND P4, PT, R8, R117.reuse, PT ;  /* 0x000000750800720c */ /* 0x080fe40003f86270 */
[----:B------:R-:W-:Y:S02]  /*56c0*/  SEL R6, R13, RZ, !P6 ;  /* 0x000000ff0d067207 */ /* 0x000fe40007000000 */
[----:B------:R-:W-:-:S02]  /*56d0*/  ISETP.GE.AND P6, PT, R4, R117, PT ;  /* 0x000000750400720c */ /* 0x000fc40003fc6270 */
[C---:B------:R-:W-:Y:S02]  /*56e0*/  PRMT R8, R14.reuse, 0x7632, R8 ;  /* 0x000076320e087816 */ /* 0x040fe40000000008 */
        /* <DEDUP_REMOVED lines=15> */
.L_x_19216:
[----:B------:R-:W-:Y:S05]  /*57e0*/  BSYNC B1 ;  /* 0x0000000000017941 */ /* 0x000fea0003800000 */
.L_x_19215:
        /* <DEDUP_REMOVED lines=34> */
.L_x_19218:
[----:B------:R-:W-:Y:S05]  /*5a10*/  BSYNC B1 ;  /* 0x0000000000017941 */ /* 0x000fea0003800000 */
.L_x_19217:
        /* <DEDUP_REMOVED lines=34> */
.L_x_19220:
[----:B------:R-:W-:Y:S05]  /*5c40*/  BSYNC B1 ;  /* 0x0000000000017941 */ /* 0x000fea0003800000 */
.L_x_19219:
[----:B------:R-:W-:Y:S01]  /*5c50*/  HMUL2 R25, R44, R25 ;  /* 0x000000192c197232 */ /* 0x000fe20000000000 */
[----:B------:R-:W-:Y:S01]  /*5c60*/  HFMA2.MMA R21, R37, R20, R21 ;  /* 0x0000001425157235 */ /* 0x000fe20000000015 */
[C---:B------:R-:W-:Y:S01]  /*5c70*/  HFMA2 R7, R37.reuse, R12, R6 ;  /* 0x0000000c25077231 */ /* 0x040fe20000000006 */
[C---:B------:R-:W-:Y:S01]  /*5c80*/  HFMA2.MMA R5, R33.reuse, R10, R5 ;  /* 0x0000000a21057235 */ /* 0x040fe20000000005 */
[----:B------:R-:W-:Y:S01]  /*5c90*/  HFMA2 R13, R37, R24, R25 ;  /* 0x00000018250d7231 */ /* 0x000fe20000000019 */
[----:B------:R-:W-:Y:S01]  /*5ca0*/  BSSY B1, `(.L_x_19221) ;  /* 0x000003c000017945 */ /* 0x000fe20003800000 */
[C---:B------:R-:W-:Y:S01]  /*5cb0*/  HFMA2 R7, R33.reuse, R14, R7 ;  /* 0x0000000e21077231 */ /* 0x040fe20000000007 */
[----:B------:R-:W-:Y:S01]  /*5cc0*/  HFMA2.MMA R21, R33, R22, R21 ;  /* 0x0000001621157235 */ /* 0x000fe20000000015 */
[----:B------:R-:W-:Y:S01]  /*5cd0*/  HFMA2 R13, R33, R26, R13 ;  /* 0x0000001a210d7231 */ /* 0x000fe2000000000d */
[----:B------:R-:W-:Y:S01]  /*5ce0*/  HFMA2.MMA R5, R32, R11, R5 ;  /* 0x0000000b20057235 */ /* 0x000fe20000000005 */
[----:B------:R-:W-:-:S02]  /*5cf0*/  HADD2.F32 R4, -RZ, R35.H0_H0 ;  /* 0x20000023ff047230 */ /* 0x000fc40000004100 */
[C---:B------:R-:W-:Y:S01]  /*5d00*/  HFMA2.MMA R7, R32.reuse, R15, R7 ;  /* 0x0000000f20077235 */ /* 0x040fe20000000007 */
[----:B------:R-:W-:Y:S01]  /*5d10*/  HADD2.F32 R35, -RZ, R35.H1_H1 ;  /* 0x30000023ff237230 */ /* 0x000fe20000004100 */
[----:B------:R-:W-:-:S03]  /*5d20*/  HFMA2.MMA R13, R32, R27, R13 ;  /* 0x0000001b200d7235 */ /* 0x000fc6000000000d */
[----:B------:R-:W-:Y:S01]  /*5d30*/  HFMA2 R21, R32, R23, R21 ;  /* 0x0000001720157231 */ /* 0x000fe20000000015 */
[----:B------:R-:W-:Y:S01]  /*5d40*/  FADD.FTZ R35, R4, R35 ;  /* 0x0000002304237221 */ /* 0x000fe20000010000 */
[--C-:B------:R-:W-:Y:S02]  /*5d50*/  HADD2.F32 R4, -RZ, R5.reuse.H0_H0 ;  /* 0x20000005ff047230 */ /* 0x100fe40000004100 */
[----:B------:R-:W-:Y:S01]  /*5d60*/  HADD2.F32 R5, -RZ, R5.H1_H1 ;  /* 0x30000005ff057230 */ /* 0x000fe20000004100 */
[----:B------:R-:W-:Y:S01]  /*5d70*/  FADD.FTZ R50, R35, R50 ;  /* 0x0000003223327221 */ /* 0x000fe20000010000 */
[----:B------:R-:W-:Y:S02]  /*5d80*/  HADD2.F32 R6, -RZ, R7.H0_H0 ;  /* 0x20000007ff067230 */ /* 0x000fe40000004100 */
[----:B------:R-:W-:Y:S01]  /*5d90*/  HADD2.F32 R8, -RZ, R21.H0_H0 ;  /* 0x20000015ff087230 */ /* 0x000fe20000004100 */
[----:B------:R-:W-:Y:S01]  /*5da0*/  FADD.FTZ R4, R4, R5 ;  /* 0x0000000504047221 */ /* 0x000fe20000010000 */
[----:B------:R-:W-:-:S02]  /*5db0*/  HADD2.F32 R7, -RZ, R7.H1_H1 ;  /* 0x30000007ff077230 */ /* 0x000fc40000004100 */
        /* <DEDUP_REMOVED lines=42> */
.L_x_19222:
[----:B------:R-:W-:Y:S05]  /*6060*/  BSYNC B1 ;  /* 0x0000000000017941 */ /* 0x000fea0003800000 */
.L_x_19221:
        /* <DEDUP_REMOVED lines=17> */
.L_x_19206:
[----:B------:R-:W-:Y:S05]  /*6180*/  BSYNC B0 ;  /* 0x0000000000007941 */ /* 0x000fea0003800000 */
.L_x_19204:
        /* <DEDUP_REMOVED lines=20> */
[----:B------:R-:W-:Y:S01]  /*62d0*/  ISETP.NE.OR P5, PT, R2, 0x40, P2 ;  /* 0x000000400200780c */ /* 0x000fe200017a5670 */
        /* <DEDUP_REMOVED lines=36> */
.L_x_19225:
[----:B0-----:R-:W-:Y:S05]  /*6520*/  BSYNC B0 ;  /* 0x0000000000007941 */ /* 0x001fea0003800000 */
.L_x_19224:
        /* <DEDUP_REMOVED lines=28> */
.L_x_19227:
[----:B0-----:R-:W-:Y:S05]  /*66f0*/  BSYNC B0 ;  /* 0x0000000000007941 */ /* 0x001fea0003800000 */
.L_x_19226:
        /* <DEDUP_REMOVED lines=49> */
[----:B------:R-:W-:Y:S02]  /*6a10*/  F2FP.PACK_AB R0, R13, R0 ;  /* 0x000000000d00723e */ /* 0x000fe400000000ff */
[----:B------:R-:W-:Y:S02]  /*6a20*/  IADD3 R21, P0, R12, UR4, RZ ;  /* 0x000000040c157c10 */ /* 0x000fe4000ff1e0ff */
[----:B------:R-:W-:Y:S01]  /*6a30*/  IADD3 R19, P1, R14, UR4, RZ ;  /* 0x000000040e137c10 */ /* 0x000fe2000ff3e0ff */
[----:B------:R0:W-:Y:S01]  /*6a40*/  STG.E.U16 [R2.64], R0 ;  /* 0x0000000002007986 */ /* 0x0001e2000c10150a */
[--C-:B------:R-:W-:Y:S02]  /*6a50*/  LEA.HI.X R17, R17, c[0x0][0x174], R18.reuse, 0x1, P2 ;  /* 0x00005d0011117a11 */ /* 0x100fe400010f0c12 */
[----:B------:R-:W-:Y:S02]  /*6a60*/  F2FP.PACK_AB R50, R51, R50 ;  /* 0x000000323332723e */ /* 0x000fe400000000ff */
[----:B------:R-:W-:-:S02]  /*6a70*/  PRMT R18, R0, 0x7632, R18 ;  /* 0x0000763200127816 */ /* 0x000fc40000000012 */
[----:B------:R-:W-:Y:S02]  /*6a80*/  LEA.HI.X.SX32 R22, R12, UR7, 0x1, P0 ;  /* 0x000000070c167c11 */ /* 0x000fe400080f0eff */
[----:B------:R-:W-:Y:S01]  /*6a90*/  LEA.HI.X.SX32 R20, R14, UR7, 0x1, P1 ;  /* 0x000000070e147c11 */ /* 0x000fe200088f0eff */
[----:B------:R1:W-:Y:S01]  /*6aa0*/  STG.E.U16 [R4.64], R18 ;  /* 0x0000001204007986 */ /* 0x0003e2000c10150a */
[----:B------:R-:W-:Y:S02]  /*6ab0*/  LEA R12, P0, R21, c[0x0][0x170], 0x1 ;  /* 0x00005c00150c7a11 */ /* 0x000fe400078008ff */
[----:B------:R-:W-:Y:S01]  /*6ac0*/  F2FP.PACK_AB R52, R53, R52 ;  /* 0x000000343534723e */ /* 0x000fe200000000ff */
[----:B------:R-:W-:Y:S01]  /*6ad0*/  STG.E.U16 [R6.64], R50 ;  /* 0x0000003206007986 */ /* 0x000fe2000c10150a */
[----:B------:R-:W-:Y:S02]  /*6ae0*/  LEA R14, P1, R19, c[0x0][0x170], 0x1 ;  /* 0x00005c00130e7a11 */ /* 0x000fe400078208ff */
[----:B0-----:R-:W-:-:S02]  /*6af0*/  PRMT R3, R50, 0x7632, R3 ;  /* 0x0000763232037816 */ /* 0x001fc40000000003 */
[----:B------:R-:W-:Y:S02]  /*6b00*/  F2FP.PACK_AB R54, R55, R54 ;  /* 0x000000363736723e */ /* 0x000fe400000000ff */
        /* <DEDUP_REMOVED lines=10> */
.L_x_19176:
[----:B------:R-:W-:Y:S01]  /*6bb0*/  IMAD.MOV.U32 R30, RZ, RZ, R35 ;  /* 0x000000ffff1e7224 */ /* 0x000fe200078e0023 */
[----:B------:R-:W-:Y:S01]  /*6bc0*/  MOV R28, 0x6c10 ;  /* 0x00006c10001c7802 */ /* 0x000fe20000000f00 */
[----:B------:R-:W-:-:S02]  /*6bd0*/  IMAD.MOV.U32 R31, RZ, RZ, 0x1 ;  /* 0x00000001ff1f7424 */ /* 0x000fc400078e00ff */
[----:B------:R-:W-:Y:S02]  /*6be0*/  IMAD.MOV.U32 R32, RZ, RZ, 0x1f ;  /* 0x0000001fff207424 */ /* 0x000fe400078e00ff */
[----:B------:R-:W-:Y:S02]  /*6bf0*/  IMAD.MOV.U32 R33, RZ, RZ, -0x1 ;  /* 0xffffffffff217424 */ /* 0x000fe400078e00ff */
[----:B-----5:R-:W-:Y:S05]  /*6c00*/  CALL.REL.NOINC `($__internal_362_$__cuda_sm70_shflsync_bfly_p) ;  /* 0x0000020000007944 */ /* 0x020fea0003c00000 */
[----:B-1----:R-:W-:Y:S01]  /*6c10*/  IMAD.MOV.U32 R28, RZ, RZ, R30 ;  /* 0x000000ffff1c7224 */ /* 0x002fe200078e001e */
[----:B0-----:R-:W-:Y:S05]  /*6c20*/  BRA `(.L_x_19228) ;  /* 0xffffbc1000007947 */ /* 0x001fea000383ffff */
.L_x_19180:
[----:B------:R-:W-:Y:S01]  /*6c30*/  IMAD.MOV.U32 R30, RZ, RZ, R107 ;  /* 0x000000ffff1e7224 */ /* 0x000fe200078e006b */
[----:B------:R-:W-:Y:S01]  /*6c40*/  MOV R28, 0x6c90 ;  /* 0x00006c90001c7802 */ /* 0x000fe20000000f00 */
[----:B------:R-:W-:Y:S02]  /*6c50*/  IMAD.MOV.U32 R31, RZ, RZ, 0x10 ;  /* 0x00000010ff1f7424 */ /* 0x000fe400078e00ff */
[----:B------:R-:W-:Y:S02]  /*6c60*/  IMAD.MOV.U32 R32, RZ, RZ, 0x1f ;  /* 0x0000001fff207424 */ /* 0x000fe400078e00ff */
[----:B------:R-:W-:Y:S02]  /*6c70*/  IMAD.MOV.U32 R33, RZ, RZ, -0x1 ;  /* 0xffffffffff217424 */ /* 0x000fe400078e00ff */
[----:B-----5:R-:W-:Y:S05]  /*6c80*/  CALL.REL.NOINC `($__internal_362_$__cuda_sm70_shflsync_bfly_p) ;  /* 0x0000018000007944 */ /* 0x020fea0003c00000 */
[----:B-1----:R-:W-:Y:S01]  /*6c90*/  IMAD.MOV.U32 R0, RZ, RZ, R30 ;  /* 0x000000ffff007224 */ /* 0x002fe200078e001e */
[----:B0-----:R-:W-:Y:S05]  /*6ca0*/  BRA `(.L_x_19229) ;  /* 0xffffbd1000007947 */ /* 0x001fea000383ffff */
.L_x_19181:
[----:B------:R-:W-:Y:S01]  /*6cb0*/  IMAD.MOV.U32 R30, RZ, RZ, R107 ;  /* 0x000000ffff1e7224 */ /* 0x000fe200078e006b */
[----:B------:R-:W-:Y:S01]  /*6cc0*/  MOV R28, 0x6d10 ;  /* 0x00006d10001c7802 */ /* 0x000fe20000000f00 */
[----:B------:R-:W-:-:S02]  /*6cd0*/  IMAD.MOV.U32 R31, RZ, RZ, 0x8 ;  /* 0x00000008ff1f7424 */ /* 0x000fc400078e00ff */
[----:B------:R-:W-:Y:S02]  /*6ce0*/  IMAD.MOV.U32 R32, RZ, RZ, 0x1f ;  /* 0x0000001fff207424 */ /* 0x000fe400078e00ff */
[----:B------:R-:W-:Y:S02]  /*6cf0*/  IMAD.MOV.U32 R33, RZ, RZ, -0x1 ;  /* 0xffffffffff217424 */ /* 0x000fe400078e00ff */
[----:B-----5:R-:W-:Y:S05]  /*6d00*/  CALL.REL.NOINC `($__internal_362_$__cuda_sm70_shflsync_bfly_p) ;  /* 0x0000010000007944 */ /* 0x020fea0003c00000 */
[----:B-1----:R-:W-:Y:S01]  /*6d10*/  FMNMX.FTZ R3, R107, R30, !PT ;  /* 0x0000001e6b037209 */ /* 0x002fe20007810000 */
[----:B0-----:R-:W-:Y:S01]  /*6d20*/  IMAD.MOV.U32 R31, RZ, RZ, 0x4 ;  /* 0x00000004ff1f7424 */ /* 0x001fe200078e00ff */
[----:B------:R-:W-:Y:S01]  /*6d30*/  MOV R28, 0x6d80 ;  /* 0x00006d80001c7802 */ /* 0x000fe20000000f00 */
[----:B------:R-:W-:Y:S02]  /*6d40*/  IMAD.MOV.U32 R32, RZ, RZ, 0x1f ;  /* 0x0000001fff207424 */ /* 0x000fe400078e00ff */
[----:B------:R-:W-:Y:S02]  /*6d50*/  IMAD.MOV.U32 R33, RZ, RZ, -0x1 ;  /* 0xffffffffff217424 */ /* 0x000fe400078e00ff */
[----:B------:R-:W-:Y:S02]  /*6d60*/  IMAD.MOV.U32 R30, RZ, RZ, R3 ;  /* 0x000000ffff1e7224 */ /* 0x000fe400078e0003 */
[----:B------:R-:W-:Y:S05]  /*6d70*/  CALL.REL.NOINC `($__internal_362_$__cuda_sm70_shflsync_bfly_p) ;  /* 0x0000009000007944 */ /* 0x000fea0003c00000 */
[----:B-1----:R-:W-:Y:S01]  /*6d80*/  FMNMX.FTZ R3, R3, R30, !PT ;  /* 0x0000001e03037209 */ /* 0x002fe20007810000 */
[----:B0-----:R-:W-:Y:S01]  /*6d90*/  IMAD.MOV.U32 R31, RZ, RZ, 0x2 ;  /* 0x00000002ff1f7424 */ /* 0x001fe200078e00ff */
[----:B------:R-:W-:Y:S01]  /*6da0*/  MOV R28, 0x6df0 ;  /* 0x00006df0001c7802 */ /* 0x000fe20000000f00 */
[----:B------:R-:W-:-:S02]  /*6db0*/  IMAD.MOV.U32 R32, RZ, RZ, 0x1f ;  /* 0x0000001fff207424 */ /* 0x000fc400078e00ff */
[----:B------:R-:W-:Y:S02]  /*6dc0*/  IMAD.MOV.U32 R33, RZ, RZ, -0x1 ;  /* 0xffffffffff217424 */ /* 0x000fe400078e00ff */
[----:B------:R-:W-:Y:S02]  /*6dd0*/  IMAD.MOV.U32 R30, RZ, RZ, R3 ;  /* 0x000000ffff1e7224 */ /* 0x000fe400078e0003 */
[----:B------:R-:W-:Y:S05]  /*6de0*/  CALL.REL.NOINC `($__internal_362_$__cuda_sm70_shflsync_bfly_p) ;  /* 0x0000002000007944 */ /* 0x000fea0003c00000 */
[----:B-1----:R-:W-:Y:S01]  /*6df0*/  IMAD.MOV.U32 R2, RZ, RZ, R30 ;  /* 0x000000ffff027224 */ /* 0x002fe200078e001e */
[----:B0-----:R-:W-:Y:S05]  /*6e00*/  BRA `(.L_x_19230) ;  /* 0xffffbc2000007947 */ /* 0x001fea000383ffff */
        .weak           $__internal_362_$__cuda_sm70_shflsync_bfly_p
        .type           $__internal_362_$__cuda_sm70_shflsync_bfly_p,@function
        .size           $__internal_362_$__cuda_sm70_shflsync_bfly_p,(.L_x_25023 - $__internal_362_$__cuda_sm70_shflsync_bfly_p)
$__internal_362_$__cuda_sm70_shflsync_bfly_p:
[----:B------:R-:W-:Y:S01]  /*6e10*/  IMAD.MOV.U32 R29, RZ, RZ, 0x0 ;  /* 0x00000000ff1d7424 */ /* 0x000fe200078e00ff */
[----:B------:R-:W-:Y:S04]  /*6e20*/  WARPSYNC R33 ;  /* 0x0000002100007348 */ /* 0x000fe80003800000 */
[----:B------:R0:W1:Y:S01]  /*6e30*/  SHFL.BFLY PT, R30, R30, R31, R32 ;  /* 0x0c00001f1e1e7389 */ /* 0x00006200000e0020 */
[----:B------:R-:W-:Y:S05]  /*6e40*/  RET.REL.NODEC R28 `(_ZN4vllm25paged_attention_v2_kernelIttLi128ELi16ELi128ELNS_18Fp8KVCacheDataTypeE0ELb0ELi512EEEvPfS2_PT_PKS3_PKT0_S9_ifPKiSB_iPKfiiiSD_SD_iiiii) ;  /* 0xffff91b01c007950 */ /* 0x000fea0003c3ffff */
.L_x_19231:
        /* <DEDUP_REMOVED lines=11> */
.L_x_25023:


//--------------------- .text._ZN4vllm25paged_attention_v2_kernelIttLi120ELi16ELi128ELNS_18Fp8KVCacheDataTypeE0ELb0ELi512EEEvPfS2_PT_PKS3_PKT0_S9_ifPKiSB_iPKfiiiSD_SD_iiiii --------------------------
	.section	.text._ZN4vllm25paged_attention_v2_kernelIttLi120ELi16ELi128ELNS_18Fp8KVCacheDataTypeE0ELb0ELi512EEEvPfS2_PT_PKS3_PKT0_S9_ifPKiSB_iPKfiiiSD_SD_iiiii,"ax",@progbits
	.sectioninfo	@"SHI_REGISTERS=120"
	.align	128
        .global         _ZN4vllm25paged_attention_v2_kernelIttLi120ELi16ELi128ELNS_18Fp8KVCacheDataTypeE0ELb0ELi512EEEvPfS2_PT_PKS3_PKT0_S9_ifPKiSB_iPKfiiiSD_SD_iiiii
        .type           _ZN4vllm25paged_attention_v2_kernelIttLi120ELi16ELi128ELNS_18Fp8KVCacheDataTypeE0ELb0ELi512EEEvPfS2_PT_PKS3_PKT0_S9_ifPKiSB_iPKfiiiSD_SD_iiiii,@function
        .size           _ZN4vllm25paged_attention_v2_kernelIttLi120ELi16ELi128ELNS_18Fp8KVCacheDataTypeE0ELb0ELi512EEEvPfS2_PT_PKS3_PKT0_S9_ifPKiSB_iPKfiiiSD_SD_iiiii,(.L_x_25024 - _ZN4vllm25paged_attention_v2_kernelIttLi120ELi16ELi128ELNS_18Fp8KVCacheDataTypeE0ELb0ELi512EEEvPfS2_PT_PKS3_PKT0_S9_ifPKiSB_iPKfiiiSD_SD_iiiii)
        .other          _ZN4vllm25paged_attention_v2_kernelIttLi120ELi16ELi128ELNS_18Fp8KVCacheDataTypeE0ELb0ELi512EEEvPfS2_PT_PKS3_PKT0_S9_ifPKiSB_iPKfiiiSD_SD_iiiii,@"STO_CUDA_ENTRY STV_DEFAULT"
_ZN4vllm25paged_attention_v2_kernelIttLi120ELi16ELi128ELNS_18Fp8KVCacheDataTypeE0ELb0ELi512EEEvPfS2_PT_PKS3_PKT0_S9_ifPKiSB_iPKfiiiSD_SD_iiiii:
.text._ZN4vllm25paged_attention_v2_kernelIttLi120ELi16ELi128ELNS_18Fp8KVCacheDataTypeE0ELb0ELi512EEEvPfS2_PT_PKS3_PKT0_S9_ifPKiSB_iPKfiiiSD_SD_iiiii:
        /* <DEDUP_REMOVED lines=55> */
[----:B------:R-:W-:-:S04]  /*0370*/  LOP3.LUT R2, R6, R9, RZ, 0x3c, !PT ;  /* 0x0000000906027212 */ /* 0x000fc800078e3cff */
[----:B------:R-:W-:Y:S01]  /*0380*/  ISETP.GE.AND P2, PT, R2, RZ, PT ;  /* 0x000000ff0200720c */ /* 0x000fe20003f46270 */
[----:B------:R-:W-:Y:S01]  /*0390*/  IMAD.HI.U32 R5, R3, R4, RZ ;  /* 0x0000000403057227 */ /* 0x000fe200078e00ff */
[----:B------:R-:W-:-:S03]  /*03a0*/  LEA R2, R104, 0x20, 0x5 ;  /* 0x0000002068027811 */ /* 0x000fc600078e28ff */
[----:B------:R-:W-:Y:S02]  /*03b0*/  IMAD R0, R5, R0, R4 ;  /* 0x0000000005007224 */ /* 0x000fe400078e0204 */
[----:B------:R-:W0:Y:S03]  /*03c0*/  S2R R4, SR_TID.X ;  /* 0x0000000000047919 */ /* 0x000e260000002100 */
        /* <DEDUP_REMOVED lines=10> */
[----:B0-----:R-:W-:Y:S01]  /*0470*/  SHF.R.S32.HI R3, RZ, 0x1f, R4 ;  /* 0x0000001fff037819 */ /* 0x001fe20000011404 */
[----:B------:R-:W-:Y:S01]  /*0480*/  IMAD.MOV.U32 R0, RZ, RZ, R5 ;  /* 0x000000ffff007224 */ /* 0x000fe200078e0005 */
[----:B------:R-:W-:Y:S02]  /*0490*/  IMNMX R111, R113, R2, PT ;  /* 0x00000002716f7217 */ /* 0x000fe40003800200 */
[----:B------:R-:W-:Y:S01]  /*04a0*/  ISETP.GT.AND P0, PT, R4, 0x1d, PT ;  /* 0x0000001d0400780c */ /* 0x000fe20003f04270 */
[----:B------:R-:W-:Y:S01]  /*04b0*/  @!P2 IMAD.MOV R0, RZ, RZ, -R0 ;  /* 0x000000ffff00a224 */ /* 0x000fe200078e0a00 */
[-C--:B------:R-:W-:Y:S01]  /*04c0*/  LEA.HI R108, R3, R4.reuse, RZ, 0x5 ;  /* 0x00000004036c7211 */ /* 0x080fe200078f28ff */
[----:B------:R-:W-:Y:S01]  /*04d0*/  IMAD R2, R104, -0x20, R111 ;  /* 0xffffffe068027824 */ /* 0x000fe200078e026f */
[----:B------:R-:W-:-:S02]  /*04e0*/  LEA.HI R5, R4, R4, RZ, 0x1 ;  /* 0x0000000404057211 */ /* 0x000fc400078f08ff */
[----:B------:R-:W-:Y:S01]  /*04f0*/  LOP3.LUT R107, R108, 0xffffffe0, RZ, 0xc0, !PT ;  /* 0xffffffe06c6b7812 */ /* 0x000fe200078ec0ff */
[----:B------:R-:W-:Y:S01]  /*0500*/  IMAD R3, R2, 0x10, R85 ;  /* 0x0000001002037824 */ /* 0x000fe200078e0255 */
[----:B------:R-:W-:Y:S02]  /*0510*/  LOP3.LUT R105, R5, 0xfffffffe, RZ, 0xc0, !PT ;  /* 0xfffffffe05697812 */ /* 0x000fe400078ec0ff */
[----:B------:R-:W-:Y:S01]  /*0520*/  @!P1 LOP3.LUT R0, RZ, R9, RZ, 0x33, !PT ;  /* 0x00000009ff009212 */ /* 0x000fe200078e33ff */
[----:B------:R-:W-:Y:S01]  /*0530*/  IMAD.IADD R107, R4, 0x1, -R107 ;  /* 0x00000001046b7824 */ /* 0x000fe200078e0a6b */
[----:B------:R-:W-:Y:S01]  /*0540*/  IMNMX R2, R110, R3, PT ;  /* 0x000000036e027217 */ /* 0x000fe20003800200 */
[----:B------:R-:W-:Y:S01]  /*0550*/  IMAD.IADD R105, R4, 0x1, -R105 ;  /* 0x0000000104697824 */ /* 0x000fe200078e0a69 */
[----:B------:R-:W-:Y:S02]  /*0560*/  SHF.R.S32.HI R35, RZ, 0x1, R5 ;  /* 0x00000001ff237819 */ /* 0x000fe40000011405 */
[----:B------:R-:W-:Y:S01]  /*0570*/  SHF.R.S32.HI R108, RZ, 0x5, R108 ;  /* 0x00000005ff6c7819 */ /* 0x000fe2000001146c */
        /* <DEDUP_REMOVED lines=24> */
.L_x_19236:
        /* <DEDUP_REMOVED lines=11> */
.L_x_19235:
[----:B------:R-:W-:Y:S05]  /*07b0*/  BSYNC B1 ;  /* 0x0000000000017941 */ /* 0x000fea0003800000 */
.L_x_19234:
        /* <DEDUP_REMOVED lines=10> */
.L_x_19237:
        /* <DEDUP_REMOVED lines=17> */
.L_x_19233:
[----:B------:R-:W-:Y:S05]  /*0970*/  BSYNC B0 ;  /* 0x0000000000007941 */ /* 0x000fea0003800000 */
.L_x_19232:
        /* <DEDUP_REMOVED lines=8> */
[----:B------:R-:W-:Y:S01]  /*0a00*/  SHF.R.S32.HI R6, RZ, 0x1f, R104 ;  /* 0x0000001fff067819 */ /* 0x000fe20000011468 */
[----:B------:R-:W-:Y:S01]  /*0a10*/  IMAD.SHL.U32 R102, R105, 0x4, RZ ;  /* 0x0000000469667824 */ /* 0x000fe200078e00ff */
[----:B------:R-:W-:Y:S01]  /*0a20*/  LEA.HI R2, R2, R35, RZ, 0x4 ;  /* 0x0000002302027211 */ /* 0x000fe200078f20ff */
[----:B------:R-:W-:Y:S01]  /*0a30*/  IMAD.MOV.U32 R103, RZ, RZ, -0x800001 ;  /* 0xff7fffffff677424 */ /* 0x000fe200078e00ff */
[----:B------:R-:W-:-:S02]  /*0a40*/  IADD3 R5, P0, R3, R104, RZ ;  /* 0x0000006803057210 */ /* 0x000fc40007f1e0ff */
[----:B------:R-:W-:Y:S02]  /*0a50*/  LOP3.LUT R2, R2, 0xfffffff0, RZ, 0xc0, !PT ;  /* 0xfffffff002027812 */ /* 0x000fe400078ec0ff */
[C---:B------:R-:W-:Y:S02]  /*0a60*/  IADD3 R20, R105.reuse, 0x2, RZ ;  /* 0x0000000269147810 */ /* 0x040fe40007ffe0ff */
[----:B------:R-:W-:Y:S01]  /*0a70*/  IADD3 R22, R105, 0x4, RZ ;  /* 0x0000000469167810 */ /* 0x000fe20007ffe0ff */
[----:B------:R-:W-:Y:S01]  /*0a80*/  IMAD.IADD R35, R35, 0x1, -R2 ;  /* 0x0000000123237824 */ /* 0x000fe200078e0a02 */
[----:B------:R-:W-:Y:S01]  /*0a90*/  LEA.HI.X.SX32 R10, R3, R6, 0x1, P0 ;  /* 0x00000006030a7211 */ /* 0x000fe200000f0eff */
[----:B------:R-:W-:Y:S01]  /*0aa0*/  IMAD.SHL.U32 R6, R20, 0x4, RZ ;  /* 0x0000000414067824 */ /* 0x000fe200078e00ff */
[----:B------:R-:W-:Y:S01]  /*0ab0*/  LEA R2, P0, R5, c[0x0][0x198], 0x2 ;  /* 0x0000660005027a11 */ /* 0x000fe200078010ff */
[----:B------:R-:W-:Y:S01]  /*0ac0*/  IMAD.SHL.U32 R8, R22, 0x4, RZ ;  /* 0x0000000416087824 */ /* 0x000fe200078e00ff */
[----:B------:R-:W-:Y:S01]  /*0ad0*/  IADD3 R23, R105, 0x6, RZ ;  /* 0x0000000669177810 */ /* 0x000fe20007ffe0ff */
[----:B------:R-:W-:Y:S01]  /*0ae0*/  IMAD.SHL.U32 R114, R35, 0x8, RZ ;  /* 0x0000000823727824 */ /* 0x000fe200078e00ff */
[----:B------:R-:W-:Y:S01]  /*0af0*/  LEA.HI.X R3, R5, c[0x0][0x19c], R10, 0x2, P0 ;  /* 0x0000670005037a11 */ /* 0x000fe200000f140a */
[----:B------:R-:W-:Y:S01]  /*0b00*/  IMAD R86, R108, 0x10, R35 ;  /* 0x000000106c567824 */ /* 0x000fe200078e0223 */
[----:B------:R-:W-:Y:S01]  /*0b10*/  SHF.R.S32.HI R5, RZ, 0x1f, R102 ;  /* 0x0000001fff057819 */ /* 0x000fe20000011466 */
[----:B------:R-:W-:Y:S01]  /*0b20*/  IMAD.SHL.U32 R10, R23, 0x4, RZ ;  /* 0x00000004170a7824 */ /* 0x000fe200078e00ff */
[----:B------:R-:W-:Y:S01]  /*0b30*/  SHF.R.S32.HI R7, RZ, 0x1f, R6 ;  /* 0x0000001fff077819 */ /* 0x000fe20000011406 */
[----:B------:R-:W-:Y:S01]  /*0b40*/  IMAD.IADD R85, R85, 0x1, R86 ;  /* 0x0000000155557824 */ /* 0x000fe200078e0256 */
        /* <DEDUP_REMOVED lines=63> */
[----:B------:R-:W-:Y:S01]  /*0f40*/  LOP3.LUT R15, R19, 0xfffffff8, RZ, 0xc0, !PT ;  /* 0xfffffff8130f7812 */ /* 0x000fe200078ec0ff */
[----:B------:R-:W-:Y:S01]  /*0f50*/  IMAD R19, R0, c[0x0][0x1c0], RZ ;  /* 0x0000700000137a24 */ /* 0x000fe200078e02ff */
[----:B------:R-:W-:Y:S01]  /*0f60*/  IADD3 R36, R105, 0x1c, RZ ;  /* 0x0000001c69247810 */ /* 0x000fe20007ffe0ff */
[----:B------:R-:W-:Y:S01]  /*0f70*/  IMAD.SHL.U32 R21, R34, 0x4, RZ ;  /* 0x0000000422157824 */ /* 0x000fe200078e00ff */
[----:B------:R-:W-:Y:S01]  /*0f80*/  SHF.R.S32.HI R17, RZ, 0x1f, R16 ;  /* 0x0000001fff117819 */ /* 0x000fe20000011410 */
[----:B------:R-:W-:Y:S01]  /*0f90*/  IMAD.IADD R15, R18, 0x1, -R15 ;  /* 0x00000001120f7824 */ /* 0x000fe200078e0a0f */
[----:B------:R-:W-:Y:S01]  /*0fa0*/  LEA.HI R22, R22, R22, RZ, 0x1 ;  /* 0x0000001616167211 */ /* 0x000fe200078f08ff */
[----:B------:R-:W-:Y:S01]  /*0fb0*/  IMAD.SHL.U32 R24, R36, 0x4, RZ ;  /* 0x0000000424187824 */ /* 0x000fe200078e00ff */
[----:B------:R-:W-:-:S02]  /*0fc0*/  SHF.R.S32.HI R18, RZ, 0x1f, R21 ;  /* 0x0000001fff127819 */ /* 0x000fc40000011415 */
[----:B------:R-:W-:Y:S02]  /*0fd0*/  LEA.HI R17, R17, R16, RZ, 0x3 ;  /* 0x0000001011117211 */ /* 0x000fe400078f18ff */
[----:B------:R-:W-:Y:S02]  /*0fe0*/  LEA.HI R18, R18, R21, RZ, 0x3 ;  /* 0x0000001512127211 */ /* 0x000fe400078f18ff */
        /* <DEDUP_REMOVED lines=8> */
[----:B------:R-:W-:Y:S01]  /*1070*/  LEA.HI R21, R20, R20, RZ, 0x1 ;  /* 0x0000001414157211 */ /* 0x000fe200078f08ff */
[----:B------:R-:W-:Y:S01]  /*1080*/  IMAD.SHL.U32 R25, R25, 0x40, RZ ;  /* 0x0000004019197824 */ /* 0x000fe200078e00ff */
        /* <DEDUP_REMOVED lines=31> */
[----:B------:R-:W-:Y:S02]  /*1280*/  SHF.R.S32.HI R38, RZ, 0x1f, R114 ;  /* 0x0000001fff267819 */ /* 0x000fe40000011472 */
[----:B------:R-:W-:Y:S02]  /*1290*/  LOP3.LUT R29, R31, 0xffffff80, RZ, 0xc0, !PT ;  /* 0xffffff801f1d7812 */ /* 0x000fe400078ec0ff */
[----:B------:R-:W-:Y:S02]  /*12a0*/  IADD3 R114, P0, R19, R114, RZ ;  /* 0x0000007213727210 */ /* 0x000fe40007f1e0ff */
        /* <DEDUP_REMOVED lines=25> */
[----:B------:R-:W-:Y:S02]  /*1440*/  LEA R86, R86, 0x110, 0x2 ;  /* 0x0000011056567811 */ /* 0x000fe400078e10ff */
        /* <DEDUP_REMOVED lines=15> */
.L_x_19243:
[----:B------:R-:W2:Y:S01]  /*1540*/  LDG.E.CONSTANT R47, [R2.64] ;  /* 0x0000000a022f7981 */ /* 0x000ea2000c1e9900 */
[----:B------:R-:W-:-:S05]  /*1550*/  IMAD R112, R105, 0x78, RZ ;  /* 0x0000007869707824 */ /* 0x000fca00078e02ff */
[----:B------:R-:W-:Y:S01]  /*1560*/  LDS.64 R78, [R112] ;  /* 0x00000000704e7984 */ /* 0x000fe20000000a00 */
        /* <DEDUP_REMOVED lines=8> */
[C---:B------:R-:W-:Y:S02]  /*15f0*/  IADD3 R49, P0, R102.reuse, R74, RZ ;  /* 0x0000004a66317210 */ /* 0x040fe40007f1e0ff */
[----:B------:R-:W-:Y:S02]  /*1600*/  LEA.HI.X R47, R47, c[0x0][0x184], R48, 0x1, P2 ;  /* 0x000061002f2f7a11 */ /* 0x000fe400010f0c30 */
[C---:B------:R-:W-:Y:S02]  /*1610*/  LEA R48, P1, R49.reuse, c[0x0][0x180], 0x1 ;  /* 0x0000600031307a11 */ /* 0x040fe400078208ff */
        /* <DEDUP_REMOVED lines=22> */
[----:B------:R-:W-:-:S06]  /*1780*/  LEA.HI.X R57, R57, c[0x0][0x184], R58, 0x1, P2 ;  /* 0x0000610039397a11 */ /* 0x000fcc00010f0c3a */
[----:B------:R-:W4:Y:S01]  /*1790*/  LDG.E.64.CONSTANT R56, [R56.64] ;  /* 0x0000000a38387981 */ /* 0x000f22000c1e9b00 */
[----:B------:R-:W-:-:S04]  /*17a0*/  IADD3 R59, P0, P1, R10, R74, R25 ;  /* 0x0000004a0a3b7210 */ /* 0x000fc8000791e019 */
[----:B------:R-:W-:Y:S02]  /*17b0*/  LEA R58, P2, R59, c[0x0][0x180], 0x1 ;  /* 0x000060003b3a7a11 */ /* 0x000fe400078408ff */
[----:B------:R-:W-:Y:S02]  /*17c0*/  IADD3.X R60, R91, R75, R40, P0, P1 ;  /* 0x0000004b5b3c7210 */ /* 0x000fe400007e2428 */
[----:B------:R-:W-:Y:S02]  /*17d0*/  IADD3 R61, P0, P1, R11, R74, R28 ;  /* 0x0000004a0b3d7210 */ /* 0x000fe4000791e01c */
[----:B------:R-:W-:-:S06]  /*17e0*/  LEA.HI.X R59, R59, c[0x0][0x184], R60, 0x1, P2 ;  /* 0x000061003b3b7a11 */ /* 0x000fcc00010f0c3c */
[----:B------:R-:W4:Y:S01]  /*17f0*/  LDG.E.64.CONSTANT R58, [R58.64] ;  /* 0x0000000a3a3a7981 */ /* 0x000f22000c1e9b00 */
[C---:B------:R-:W-:Y:S02]  /*1800*/  LEA R60, P2, R61.reuse, c[0x0][0x180], 0x1 ;  /* 0x000060003d3c7a11 */ /* 0x040fe400078408ff */
[-C--:B------:R-:W-:Y:S02]  /*1810*/  IADD3.X R62, R94, R75.reuse, R41, P0, P1 ;  /* 0x0000004b5e3e7210 */ /* 0x080fe400007e2429 */
[----:B------:R-:W-:Y:S02]  /*1820*/  IADD3 R63, P0, P1, R12, R74, R27 ;  /* 0x0000004a0c3f7210 */ /* 0x000fe4000791e01b */
[----:B------:R-:W-:Y:S02]  /*1830*/  LEA.HI.X R61, R61, c[0x0][0x184], R62, 0x1, P2 ;  /* 0x000061003d3d7a11 */ /* 0x000fe400010f0c3e */
[----:B------:R-:W-:Y:S02]  /*1840*/  LEA R62, P2, R63, c[0x0][0x180], 0x1 ;  /* 0x000060003f3e7a11 */ /* 0x000fe400078408ff */
[----:B------:R-:W-:-:S02]  /*1850*/  IADD3.X R64, R93, R75, R42, P0, P1 ;  /* 0x0000004b5d407210 */ /* 0x000fc400007e242a */
[----:B------:R-:W4:Y:S01]  /*1860*/  LDG.E.64.CONSTANT R60, [R60.64] ;  /* 0x0000000a3c3c7981 */ /* 0x000f22000c1e9b00 */
[-C--:B------:R-:W-:Y:S02]  /*1870*/  IADD3 R65, P0, P1, R13, R74.reuse, R30 ;  /* 0x0000004a0d417210 */ /* 0x080fe4000791e01e */
[----:B------:R-:W-:Y:S02]  /*1880*/  LEA.HI.X R63, R63, c[0x0][0x184], R64, 0x1, P2 ;  /* 0x000061003f3f7a11 */ /* 0x000fe400010f0c40 */
[----:B------:R-:W-:Y:S02]  /*1890*/  LEA R64, P2, R65, c[0x0][0x180], 0x1 ;  /* 0x0000600041407a11 */ /* 0x000fe400078408ff */
[----:B------:R-:W-:Y:S02]  /*18a0*/  IADD3.X R66, R96, R75, R43, P0, P1 ;  /* 0x0000004b60427210 */ /* 0x000fe400007e242b */
[----:B------:R-:W4:Y:S01]  /*18b0*/  LDG.E.64.CONSTANT R62, [R62.64] ;  /* 0x0000000a3e3e7981 */ /* 0x000f22000c1e9b00 */
[----:B------:R-:W-:-:S02]  /*18c0*/  IADD3 R67, P0, P1, R14, R74, R29 ;  /* 0x0000004a0e437210 */ /* 0x000fc4000791e01d */
[----:B------:R-:W-:Y:S02]  /*18d0*/  LEA.HI.X R65, R65, c[0x0][0x184], R66, 0x1, P2 ;  /* 0x0000610041417a11 */ /* 0x000fe400010f0c42 */
[----:B------:R-:W-:-:S04]  /*18e0*/  LEA R66, P2, R67, c[0x0][0x180], 0x1 ;  /* 0x0000600043427a11 */ /* 0x000fc800078408ff */
[----:B------:R-:W4:Y:S01]  /*18f0*/  LDG.E.64.CONSTANT R64, [R64.64] ;  /* 0x0000000a40407981 */ /* 0x000f22000c1e9b00 */
[-C--:B------:R-:W-:Y:S02]  /*1900*/  IADD3.X R68, R95, R75.reuse, R44, P0, P1 ;  /* 0x0000004b5f447210 */ /* 0x080fe400007e242c */
[-C--:B------:R-:W-:Y:S02]  /*1910*/  IADD3 R69, P0, P1, R15, R74.reuse, R32 ;  /* 0x0000004a0f457210 */ /* 0x080fe4000791e020 */
[----:B------:R-:W-:Y:S02]  /*1920*/  LEA.HI.X R67, R67, c[0x0][0x184], R68, 0x1, P2 ;  /* 0x0000610043437a11 */ /* 0x000fe400010f0c44 */
[C---:B------:R-:W-:Y:S02]  /*1930*/  LEA R68, P2, R69.reuse, c[0x0][0x180], 0x1 ;  /* 0x0000600045447a11 */ /* 0x040fe400078408ff */
[----:B------:R-:W-:Y:S02]  /*1940*/  IADD3.X R70, R98, R75, R45, P0, P1 ;  /* 0x0000004b62467210 */ /* 0x000fe400007e242d */
[----:B------:R-:W-:Y:S01]  /*1950*/  IADD3 R71, P0, P1, R16, R74, R31 ;  /* 0x0000004a10477210 */ /* 0x000fe2000791e01f */
[----:B------:R-:W4:Y:S01]  /*1960*/  LDG.E.64.CONSTANT R66, [R66.64] ;  /* 0x0000000a42427981 */ /* 0x000f22000c1e9b00 */
[----:B------:R-:W-:-:S02]  /*1970*/  LEA.HI.X R69, R69, c[0x0][0x184], R70, 0x1, P2 ;  /* 0x0000610045457a11 */ /* 0x000fc400010f0c46 */
[----:B------:R-:W-:Y:S02]  /*1980*/  LEA R70, P2, R71, c[0x0][0x180], 0x1 ;  /* 0x0000600047467a11 */ /* 0x000fe400078408ff */
[-C--:B------:R-:W-:Y:S02]  /*1990*/  IADD3.X R72, R97, R75.reuse, R82, P0, P1 ;  /* 0x0000004b61487210 */ /* 0x080fe400007e2452 */
[----:B------:R-:W-:Y:S01]  /*19a0*/  IADD3 R73, P0, P1, R17, R74, R34 ;  /* 0x0000004a11497210 */ /* 0x000fe2000791e022 */
[----:B------:R-:W4:Y:S01]  /*19b0*/  LDG.E.64.CONSTANT R68, [R68.64] ;  /* 0x0000000a44447981 */ /* 0x000f22000c1e9b00 */
[----:B------:R-:W-:Y:S02]  /*19c0*/  LEA.HI.X R71, R71, c[0x0][0x184], R72, 0x1, P2 ;  /* 0x0000610047477a11 */ /* 0x000fe400010f0c48 */
[----:B------:R-:W-:Y:S02]  /*19d0*/  LEA R72, P2, R73, c[0x0][0x180], 0x1 ;  /* 0x0000600049487a11 */ /* 0x000fe400078408ff */
[----:B------:R-:W-:-:S02]  /*19e0*/  IADD3.X R76, R100, R75, R83, P0, P1 ;  /* 0x0000004b644c7210 */ /* 0x000fc400007e2453 */
[----:B------:R-:W4:Y:S02]  /*19f0*/  LDG.E.64.CONSTANT R70, [R70.64] ;  /* 0x0000000a46467981 */ /* 0x000f24000c1e9b00 */
[----:B------:R-:W-:Y:S02]  /*1a00*/  LEA.HI.X R73, R73, c[0x0][0x184], R76, 0x1, P2 ;  /* 0x0000610049497a11 */ /* 0x000fe400010f0c4c */
[----:B------:R-:W-:-:S04]  /*1a10*/  IADD3 R76, P0, P1, R18, R74, R33 ;  /* 0x0000004a124c7210 */ /* 0x000fc8000791e021 */
[----:B------:R-:W4:Y:S01]  /*1a20*/  LDG.E.64.CONSTANT R72, [R72.64] ;  /* 0x0000000a48487981 */ /* 0x000f22000c1e9b00 */
[----:B------:R-:W-:Y:S02]  /*1a30*/  LEA R74, P2, R76, c[0x0][0x180], 0x1 ;  /* 0x000060004c4a7a11 */ /* 0x000fe400078408ff */
[----:B------:R-:W-:-:S04]  /*1a40*/  IADD3.X R75, R99, R75, R84, P0, P1 ;  /* 0x0000004b634b7210 */ /* 0x000fc800007e2454 */
[----:B------:R-:W-:Y:S02]  /*1a50*/  LEA.HI.X R75, R76, c[0x0][0x184], R75, 0x1, P2 ;  /* 0x000061004c4b7a11 */ /* 0x000fe400010f0c4b */
[----:B------:R-:W0:Y:S04]  /*1a60*/  LDS.64 R76, [R112+0x8] ;  /* 0x00000800704c7984 */ /* 0x000e280000000a00 */
[----:B------:R-:W4:Y:S01]  /*1a70*/  LDG.E.64.CONSTANT R74, [R74.64] ;  /* 0x0000000a4a4a7981 */ /* 0x000f22000c1e9b00 */
[----:B------:R-:W-:-:S04]  /*1a80*/  IADD3 R19, R19, 0x4, RZ ;  /* 0x0000000413137810 */ /* 0x000fc80007ffe0ff */
[----:B------:R-:W-:Y:S01]  /*1a90*/  ISETP.GE.AND P2, PT, R19, R111, PT ;  /* 0x0000006f1300720c */ /* 0x000fe20003f46270 */
[----:B0-----:R-:W-:Y:S02]  /*1aa0*/  HADD2.F32 R80, -RZ, R76.H0_H0 ;  /* 0x2000004cff507230 */ /* 0x001fe40000004100 */
[--C-:B--2---:R-:W-:Y:S02]  /*1ab0*/  HADD2.F32 R81, -RZ, R46.reuse.H0_H0 ;  /* 0x2000002eff517230 */ /* 0x104fe40000004100 */
[----:B------:R-:W-:-:S03]  /*1ac0*/  HADD2.F32 R117, -RZ, R46.H1_H1 ;  /* 0x3000002eff757230 */ /* 0x000fc60000004100 */
[----:B------:R-:W-:Y:S01]  /*1ad0*/  FMUL.FTZ R116, R80, R81 ;  /* 0x0000005150747220 */ /* 0x000fe20000410000 */
[----:B------:R-:W-:Y:S02]  /*1ae0*/  HADD2.F32 R80, -RZ, R76.H1_H1 ;  /* 0x3000004cff507230 */ /* 0x000fe40000004100 */
[----:B------:R-:W-:Y:S02]  /*1af0*/  HADD2.F32 R76, -RZ, R78.H0_H0 ;  /* 0x2000004eff4c7230 */ /* 0x000fe40000004100 */
[----:B---3--:R-:W-:Y:S01]  /*1b00*/  HADD2.F32 R81, -RZ, R48.H0_H0 ;  /* 0x20000030ff517230 */ /* 0x008fe20000004100 */
[----:B------:R-:W-:Y:S01]  /*1b10*/  FMUL.FTZ R46, R80, R117 ;  /* 0x00000075502e7220 */ /* 0x000fe20000410000 */
[----:B------:R-:W-:Y:S02]  /*1b20*/  HADD2.F32 R78, -RZ, R78.H1_H1 ;  /* 0x3000004eff4e7230 */ /* 0x000fe40000004100 */
[----:B------:R-:W-:Y:S01]  /*1b30*/  HADD2.F32 R117, -RZ, R48.H1_H1 ;  /* 0x30000030ff757230 */ /* 0x000fe20000004100 */
[----:B------:R-:W-:Y:S01]  /*1b40*/  FFMA.FTZ R76, R76, R81, R116 ;  /* 0x000000514c4c7223 */ /* 0x000fe20000010074 */
[----:B------:R-:W-:Y:S01]  /*1b50*/  HADD2.F32 R48, -RZ, R47.H1_H1 ;  /* 0x3000002fff307230 */ /* 0x000fe20000004100 */
[----:B------:R-:W0:Y:S02]  /*1b60*/  LDS.64 R80, [R112+0x10] ;  /* 0x0000100070507984 */ /* 0x000e240000000a00 */
[----:B------:R-:W-:Y:S01]  /*1b70*/  FFMA.FTZ R78, R78, R117, R46 ;  /* 0x000000754e4e7223 */ /* 0x000fe2000001002e */
[----:B------:R-:W-:-:S02]  /*1b80*/  HADD2.F32 R46, -RZ, R77.H0_H0 ;  /* 0x2000004dff2e7230 */ /* 0x000fc40000004100 */
[----:B------:R-:W-:Y:S02]  /*1b90*/  HADD2.F32 R117, -RZ, R47.H0_H0 ;  /* 0x2000002fff757230 */ /* 0x000fe40000004100 */
[----:B------:R-:W-:Y:S02]  /*1ba0*/  HADD2.F32 R47, -RZ, R77.H1_H1 ;  /* 0x3000004dff2f7230 */ /* 0x000fe40000004100 */
[----:B------:R-:W-:Y:S01]  /*1bb0*/  HADD2.F32 R77, -RZ, R79.H0_H0 ;  /* 0x2000004fff4d7230 */ /* 0x000fe20000004100 */
[----:B------:R-:W-:Y:S01]  /*1bc0*/  FMUL.FTZ R117, R46, R117 ;  /* 0x000000752e757220 */ /* 0x000fe20000410000 */
[--C-:B------:R-:W-:Y:S01]  /*1bd0*/  HADD2.F32 R46, -RZ, R49.reuse.H0_H0 ;  /* 0x20000031ff2e7230 */ /* 0x100fe20000004100 */
[----:B------:R-:W-:Y:S01]  /*1be0*/  FMUL.FTZ R116, R47, R48 ;  /* 0x000000302f747220 */ /* 0x000fe20000410000 */
[----:B------:R-:W-:Y:S02]  /*1bf0*/  HADD2.F32 R48, -RZ, R49.H1_H1 ;  /* 0x30000031ff307230 */ /* 0x000fe40000004100 */
[----:B------:R-:W-:Y:S01]  /*1c00*/  HADD2.F32 R79, -RZ, R79.H1_H1 ;  /* 0x3000004fff4f7230 */ /* 0x000fe20000004100 */
[----:B------:R-:W-:-:S02]  /*1c10*/  FFMA.FTZ R77, R77, R46, R117 ;  /* 0x0000002e4d4d7223 */ /* 0x000fc40000010075 */
[----:B------:R-:W1:Y:S02]  /*1c20*/  LDS.64 R46, [R112+0x18] ;  /* 0x00001800702e7984 */ /* 0x000e640000000a00 */
[----:B------:R-:W-:Y:S01]  /*1c30*/  FFMA.FTZ R79, R79, R48, R116 ;  /* 0x000000304f4f7223 */ /* 0x000fe20000010074 */
[--C-:B----4-:R-:W-:Y:S02]  /*1c40*/  HADD2.F32 R48, -RZ, R50.reuse.H0_H0 ;  /* 0x20000032ff307230 */ /* 0x110fe40000004100 */
[----:B------:R-:W-:Y:S02]  /*1c50*/  HADD2.F32 R50, -RZ, R50.H1_H1 ;  /* 0x30000032ff327230 */ /* 0x000fe40000004100 */
[--C-:B------:R-:W-:Y:S02]  /*1c60*/  HADD2.F32 R116, -RZ, R51.reuse.H0_H0 ;  /* 0x20000033ff747230 */ /* 0x100fe40000004100 */
[----:B------:R-:W-:Y:S02]  /*1c70*/  HADD2.F32 R51, -RZ, R51.H1_H1 ;  /* 0x30000033ff337230 */ /* 0x000fe40000004100 */
[----:B0-----:R-:W-:-:S02]  /*1c80*/  HADD2.F32 R49, -RZ, R80.H0_H0 ;  /* 0x20000050ff317230 */ /* 0x001fc40000004100 */
[----:B------:R-:W-:Y:S02]  /*1c90*/  HADD2.F32 R117, -RZ, R80.H1_H1 ;  /* 0x30000050ff757230 */ /* 0x000fe40000004100 */
[--C-:B------:R-:W-:Y:S01]  /*1ca0*/  HADD2.F32 R80, -RZ, R81.reuse.H1_H1 ;  /* 0x30000051ff507230 */ /* 0x100fe20000004100 */
[----:B------:R-:W-:Y:S02]  /*1cb0*/  FFMA.FTZ R76, R49, R48, R76 ;  /* 0x00000030314c7223 */ /* 0x000fe4000001004c */
[----:B------:R-:W0:Y:S01]  /*1cc0*/  LDS.64 R48, [R112+0x20] ;  /* 0x0000200070307984 */ /* 0x000e220000000a00 */
[----:B------:R-:W-:Y:S01]  /*1cd0*/  FFMA.FTZ R78, R117, R50, R78 ;  /* 0x00000032754e7223 */ /* 0x000fe2000001004e */
[----:B------:R-:W-:Y:S01]  /*1ce0*/  HADD2.F32 R50, -RZ, R81.H0_H0 ;  /* 0x20000051ff327230 */ /* 0x000fe20000004100 */
[----:B------:R-:W-:Y:S01]  /*1cf0*/  FFMA.FTZ R79, R80, R51, R79 ;  /* 0x00000033504f7223 */ /* 0x000fe2000001004f */
[--C-:B------:R-:W-:Y:S02]  /*1d00*/  HADD2.F32 R80, -RZ, R53.reuse.H0_H0 ;  /* 0x20000035ff507230 */ /* 0x100fe40000004100 */
[----:B------:R-:W-:Y:S01]  /*1d10*/  HADD2.F32 R53, -RZ, R53.H1_H1 ;  /* 0x30000035ff357230 */ /* 0x000fe20000004100 */
[----:B------:R-:W-:-:S02]  /*1d20*/  FFMA.FTZ R77, R50, R116, R77 ;  /* 0x00000074324d7223 */ /* 0x000fc4000001004d */
[----:B------:R-:W2:Y:S01]  /*1d30*/  LDS.64 R50, [R112+0x28] ;  /* 0x0000280070327984 */ /* 0x000ea20000000a00 */
[--C-:B-1----:R-:W-:Y:S02]  /*1d40*/  HADD2.F32 R81, -RZ, R46.reuse.H0_H0 ;  /* 0x2000002eff517230 */ /* 0x102fe40000004100 */
[----:B------:R-:W-:Y:S02]  /*1d50*/  HADD2.F32 R117, -RZ, R46.H1_H1 ;  /* 0x3000002eff757230 */ /* 0x000fe40000004100 */
[--C-:B------:R-:W-:Y:S02]  /*1d60*/  HADD2.F32 R46, -RZ, R52.reuse.H0_H0 ;  /* 0x20000034ff2e7230 */ /* 0x100fe40000004100 */
[----:B------:R-:W-:-:S03]  /*1d70*/  HADD2.F32 R52, -RZ, R52.H1_H1 ;  /* 0x30000034ff347230 */ /* 0x000fc60000004100 */
[----:B------:R-:W-:Y:S01]  /*1d80*/  FFMA.FTZ R76, R81, R46, R76 ;  /* 0x0000002e514c7223 */ /* 0x000fe2000001004c */
[--C-:B------:R-:W-:Y:S01]  /*1d90*/  HADD2.F32 R46, -RZ, R47.reuse.H0_H0 ;  /* 0x2000002fff2e7230 */ /* 0x100fe20000004100 */
[----:B------:R-:W-:Y:S01]  /*1da0*/  FFMA.FTZ R78, R117, R52, R78 ;  /* 0x00000034754e7223 */ /* 0x000fe2000001004e */
[----:B------:R-:W-:-:S03]  /*1db0*/  HADD2.F32 R52, -RZ, R47.H1_H1 ;  /* 0x3000002fff347230 */ /* 0x000fc60000004100 */
[----:B------:R-:W-:Y:S01]  /*1dc0*/  FFMA.FTZ R77, R46, R80, R77 ;  /* 0x000000502e4d7223 */ /* 0x000fe2000001004d */
[--C-:B------:R-:W-:Y:S01]  /*1dd0*/  HADD2.F32 R80, -RZ, R55.reuse.H0_H0 ;  /* 0x20000037ff507230 */ /* 0x100fe20000004100 */
[----:B------:R-:W1:Y:S01]  /*1de0*/  LDS.64 R46, [R112+0x30] ;  /* 0x00003000702e7984 */ /* 0x000e620000000a00 */
[----:B------:R-:W-:Y:S01]  /*1df0*/  FFMA.FTZ R79, R52, R53, R79 ;  /* 0x00000035344f7223 */ /* 0x000fe2000001004f */
[--C-:B------:R-:W-:Y:S02]  /*1e00*/  HADD2.F32 R52, -RZ, R54.reuse.H0_H0 ;  /* 0x20000036ff347230 */ /* 0x100fe40000004100 */
[----:B------:R-:W-:Y:S02]  /*1e10*/  HADD2.F32 R54, -RZ, R54.H1_H1 ;  /* 0x30000036ff367230 */ /* 0x000fe40000004100 */
[----:B------:R-:W-:Y:S02]  /*1e20*/  HADD2.F32 R55, -RZ, R55.H1_H1 ;  /* 0x30000037ff377230 */ /* 0x000fe40000004100 */
[----:B0-----:R-:W-:-:S02]  /*1e30*/  HADD2.F32 R53, -RZ, R48.H0_H0 ;  /* 0x20000030ff357230 */ /* 0x001fc40000004100 */
[----:B------:R-:W-:Y:S02]  /*1e40*/  HADD2.F32 R81, -RZ, R48.H1_H1 ;  /* 0x30000030ff517230 */ /* 0x000fe40000004100 */
[--C-:B------:R-:W-:Y:S01]  /*1e50*/  HADD2.F32 R48, -RZ, R49.reuse.H0_H0 ;  /* 0x20000031ff307230 */ /* 0x100fe20000004100 */
[----:B------:R-:W-:Y:S02]  /*1e60*/  FFMA.FTZ R76, R53, R52, R76 ;  /* 0x00000034354c7223 */ /* 0x000fe4000001004c */
[----:B------:R-:W-:Y:S01]  /*1e70*/  FFMA.FTZ R78, R81, R54, R78 ;  /* 0x00000036514e7223 */ /* 0x000fe2000001004e */
[----:B------:R-:W0:Y:S01]  /*1e80*/  LDS.64 R52, [R112+0x38] ;  /* 0x0000380070347984 */ /* 0x000e220000000a00 */
[----:B------:R-:W-:Y:S01]  /*1e90*/  FFMA.FTZ R54, R48, R80, R77 ;  /* 0x0000005030367223 */ /* 0x000fe2000001004d */
[----:B------:R-:W-:Y:S02]  /*1ea0*/  HADD2.F32 R48, -RZ, R49.H1_H1 ;  /* 0x30000031ff307230 */ /* 0x000fe40000004100 */
[----:B--2---:R-:W-:-:S02]  /*1eb0*/  HADD2.F32 R49, -RZ, R50.H0_H0 ;  /* 0x20000032ff317230 */ /* 0x004fc40000004100 */
[--C-:B------:R-:W-:Y:S01]  /*1ec0*/  HADD2.F32 R77, -RZ, R56.reuse.H0_H0 ;  /* 0x20000038ff4d7230 */ /* 0x100fe20000004100 */
[----:B------:R-:W-:Y:S01]  /*1ed0*/  FFMA.FTZ R79, R48, R55, R79 ;  /* 0x00000037304f7223 */ /* 0x000fe2000001004f */
[--C-:B------:R-:W-:Y:S02]  /*1ee0*/  HADD2.F32 R80, -RZ, R57.reuse.H1_H1 ;  /* 0x30000039ff507230 */ /* 0x100fe40000004100 */
[----:B------:R-:W-:Y:S01]  /*1ef0*/  HADD2.F32 R56, -RZ, R56.H1_H1 ;  /* 0x30000038ff387230 */ /* 0x000fe20000004100 */
[----:B------:R-:W-:Y:S01]  /*1f00*/  FFMA.FTZ R55, R49, R77, R76 ;  /* 0x0000004d31377223 */ /* 0x000fe2000001004c */
[----:B------:R-:W-:Y:S01]  /*1f10*/  HADD2.F32 R76, -RZ, R57.H0_H0 ;  /* 0x20000039ff4c7230 */ /* 0x000fe20000004100 */
[----:B------:R-:W2:Y:S01]  /*1f20*/  LDS.64 R48, [R112+0x40] ;  /* 0x0000400070307984 */ /* 0x000ea20000000a00 */
[----:B------:R-:W-:Y:S02]  /*1f30*/  HADD2.F32 R57, -RZ, R50.H1_H1 ;  /* 0x30000032ff397230 */ /* 0x000fe40000004100 */
[----:B------:R-:W-:-:S02]  /*1f40*/  HADD2.F32 R77, -RZ, R51.H0_H0 ;  /* 0x20000033ff4d7230 */ /* 0x000fc40000004100 */
[----:B------:R-:W-:Y:S01]  /*1f50*/  HADD2.F32 R50, -RZ, R51.H1_H1 ;  /* 0x30000033ff327230 */ /* 0x000fe20000004100 */
[----:B------:R-:W-:Y:S01]  /*1f60*/  FFMA.FTZ R56, R57, R56, R78 ;  /* 0x0000003839387223 */ /* 0x000fe2000001004e */
[--C-:B-1----:R-:W-:Y:S01]  /*1f70*/  HADD2.F32 R78, -RZ, R46.reuse.H0_H0 ;  /* 0x2000002eff4e7230 */ /* 0x102fe20000004100 */
[----:B------:R-:W-:Y:S01]  /*1f80*/  FFMA.FTZ R76, R77, R76, R54 ;  /* 0x0000004c4d4c7223 */ /* 0x000fe20000010036 */
[----:B------:R-:W-:Y:S01]  /*1f90*/  HADD2.F32 R57, -RZ, R46.H1_H1 ;  /* 0x3000002eff397230 */ /* 0x000fe20000004100 */
[----:B------:R-:W-:Y:S01]  /*1fa0*/  FFMA.FTZ R54, R50, R80, R79 ;  /* 0x0000005032367223 */ /* 0x000fe2000001004f */
[--C-:B------:R-:W-:Y:S01]  /*1fb0*/  HADD2.F32 R46, -RZ, R58.reuse.H0_H0 ;  /* 0x2000003aff2e7230 */ /* 0x100fe20000004100 */
[----:B------:R-:W1:Y:S01]  /*1fc0*/  LDS.64 R50, [R112+0x48] ;  /* 0x0000480070327984 */ /* 0x000e620000000a00 */
[----:B------:R-:W-:Y:S02]  /*1fd0*/  HADD2.F32 R58, -RZ, R58.H1_H1 ;  /* 0x3000003aff3a7230 */ /* 0x000fe40000004100 */
[----:B------:R-:W-:Y:S01]  /*1fe0*/  HADD2.F32 R77, -RZ, R47.H0_H0 ;  /* 0x2000002fff4d7230 */ /* 0x000fe20000004100 */
[----:B------:R-:W-:Y:S01]  /*1ff0*/  FFMA.FTZ R55, R78, R46, R55 ;  /* 0x0000002e4e377223 */ /* 0x000fe20000010037 */
[----:B------:R-:W-:Y:S01]  /*2000*/  HADD2.F32 R79, -RZ, R59.H0_H0 ;  /* 0x2000003bff4f7230 */ /* 0x000fe20000004100 */
[----:B------:R-:W-:Y:S01]  /*2010*/  FFMA.FTZ R56, R57, R58, R56 ;  /* 0x0000003a39387223 */ /* 0x000fe20000010038 */
[----:B------:R-:W-:-:S02]  /*2020*/  HADD2.F32 R57, -RZ, R47.H1_H1 ;  /* 0x3000002fff397230 */ /* 0x000fc40000004100 */
[----:B------:R-:W3:Y:S01]  /*2030*/  LDS.64 R46, [R112+0x50] ;  /* 0x00005000702e7984 */ /* 0x000ee20000000a00 */
[----:B------:R-:W-:Y:S01]  /*2040*/  FFMA.FTZ R76, R77, R79, R76 ;  /* 0x0000004f4d4c7223 */ /* 0x000fe2000001004c */
[----:B------:R-:W-:Y:S02]  /*2050*/  HADD2.F32 R59, -RZ, R59.H1_H1 ;  /* 0x3000003bff3b7230 */ /* 0x000fe40000004100 */
[----:B------:R-:W-:Y:S02]  /*2060*/  HADD2.F32 R78, -RZ, R61.H0_H0 ;  /* 0x2000003dff4e7230 */ /* 0x000fe40000004100 */
[--C-:B0-----:R-:W-:Y:S01]  /*2070*/  HADD2.F32 R58, -RZ, R52.reuse.H0_H0 ;  /* 0x20000034ff3a7230 */ /* 0x101fe20000004100 */
[----:B------:R-:W-:Y:S01]  /*2080*/  FFMA.FTZ R54, R57, R59, R54 ;  /* 0x0000003b39367223 */ /* 0x000fe20000010036 */
[----:B------:R-:W-:Y:S02]  /*2090*/  HADD2.F32 R77, -RZ, R52.H1_H1 ;  /* 0x30000034ff4d7230 */ /* 0x000fe40000004100 */
[----:B------:R-:W-:-:S02]  /*20a0*/  HADD2.F32 R52, -RZ, R60.H0_H0 ;  /* 0x2000003cff347230 */ /* 0x000fc40000004100 */
[----:B------:R-:W-:Y:S02]  /*20b0*/  HADD2.F32 R60, -RZ, R60.H1_H1 ;  /* 0x3000003cff3c7230 */ /* 0x000fe40000004100 */
[--C-:B------:R-:W-:Y:S01]  /*20c0*/  HADD2.F32 R79, -RZ, R53.reuse.H0_H0 ;  /* 0x20000035ff4f7230 */ /* 0x100fe20000004100 */
[----:B------:R-:W-:Y:S01]  /*20d0*/  FFMA.FTZ R55, R58, R52, R55 ;  /* 0x000000343a377223 */ /* 0x000fe20000010037 */
[----:B------:R-:W-:Y:S01]  /*20e0*/  HADD2.F32 R57, -RZ, R53.H1_H1 ;  /* 0x30000035ff397230 */ /* 0x000fe20000004100 */
[----:B------:R-:W-:Y:S01]  /*20f0*/  FFMA.FTZ R56, R77, R60, R56 ;  /* 0x0000003c4d387223 */ /* 0x000fe20000010038 */
[----:B------:R-:W-:Y:S01]  /*2100*/  HADD2.F32 R61, -RZ, R61.H1_H1 ;  /* 0x3000003dff3d7230 */ /* 0x000fe20000004100 */
[----:B------:R-:W0:Y:S01]  /*2110*/  LDS.64 R52, [R112+0x58] ;  /* 0x0000580070347984 */ /* 0x000e220000000a00 */
[--C-:B--2---:R-:W-:Y:S01]  /*2120*/  HADD2.F32 R58, -RZ, R48.reuse.H0_H0 ;  /* 0x20000030ff3a7230 */ /* 0x104fe20000004100 */
[----:B------:R-:W-:Y:S01]  /*2130*/  FFMA.FTZ R76, R79, R78, R76 ;  /* 0x0000004e4f4c7223 */ /* 0x000fe2000001004c */
[----:B------:R-:W-:Y:S01]  /*2140*/  HADD2.F32 R59, -RZ, R48.H1_H1 ;  /* 0x30000030ff3b7230 */ /* 0x000fe20000004100 */
[----:B------:R-:W-:Y:S01]  /*2150*/  FFMA.FTZ R57, R57, R61, R54 ;  /* 0x0000003d39397223 */ /* 0x000fe20000010036 */
[----:B------:R-:W-:-:S02]  /*2160*/  HADD2.F32 R48, -RZ, R62.H0_H0 ;  /* 0x2000003eff307230 */ /* 0x000fc40000004100 */
[----:B------:R-:W-:Y:S02]  /*2170*/  HADD2.F32 R62, -RZ, R62.H1_H1 ;  /* 0x3000003eff3e7230 */ /* 0x000fe40000004100 */
[--C-:B------:R-:W-:Y:S01]  /*2180*/  HADD2.F32 R77, -RZ, R49.reuse.H0_H0 ;  /* 0x20000031ff4d7230 */ /* 0x100fe20000004100 */
[----:B------:R-:W-:Y:S01]  /*2190*/  FFMA.FTZ R48, R58, R48, R55 ;  /* 0x000000303a307223 */ /* 0x000fe20000010037 */
[----:B------:R-:W-:Y:S01]  /*21a0*/  HADD2.F32 R58, -RZ, R49.H1_H1 ;  /* 0x30000031ff3a7230 */ /* 0x000fe20000004100 */
[----:B------:R-:W-:Y:S01]  /*21b0*/  FFMA.FTZ R56, R59, R62, R56 ;  /* 0x0000003e3b387223 */ /* 0x000fe20000010038 */
[--C-:B-1----:R-:W-:Y:S01]  /*21c0*/  HADD2.F32 R49, -RZ, R50.reuse.H0_H0 ;  /* 0x20000032ff317230 */ /* 0x102fe20000004100 */
[----:B------:R-:W1:Y:S01]  /*21d0*/  LDS.64 R54, [R112+0x60] ;  /* 0x0000600070367984 */ /* 0x000e620000000a00 */
[----:B------:R-:W-:Y:S02]  /*21e0*/  HADD2.F32 R59, -RZ, R50.H1_H1 ;  /* 0x30000032ff3b7230 */ /* 0x000fe40000004100 */
[----:B------:R-:W-:-:S02]  /*21f0*/  HADD2.F32 R50, -RZ, R64.H0_H0 ;  /* 0x20000040ff327230 */ /* 0x000fc40000004100 */
[--C-:B------:R-:W-:Y:S02]  /*2200*/  HADD2.F32 R60, -RZ, R63.reuse.H0_H0 ;  /* 0x2000003fff3c7230 */ /* 0x100fe40000004100 */
[----:B------:R-:W-:Y:S01]  /*2210*/  HADD2.F32 R63, -RZ, R63.H1_H1 ;  /* 0x3000003fff3f7230 */ /* 0x000fe20000004100 */
[----:B------:R-:W-:Y:S01]  /*2220*/  FFMA.FTZ R50, R49, R50, R48 ;  /* 0x0000003231327223 */ /* 0x000fe20000010030 */
[----:B------:R-:W-:Y:S01]  /*2230*/  HADD2.F32 R61, -RZ, R51.H0_H0 ;  /* 0x20000033ff3d7230 */ /* 0x000fe20000004100 */
[----:B------:R-:W2:Y:S01]  /*2240*/  LDS.64 R48, [R112+0x68] ;  /* 0x0000680070307984 */ /* 0x000ea20000000a00 */
[----:B------:R-:W-:Y:S01]  /*2250*/  HADD2.F32 R64, -RZ, R64.H1_H1 ;  /* 0x30000040ff407230 */ /* 0x000fe20000004100 */
[----:B------:R-:W-:Y:S01]  /*2260*/  FFMA.FTZ R60, R77, R60, R76 ;  /* 0x0000003c4d3c7223 */ /* 0x000fe2000001004c */
[----:B------:R-:W-:Y:S01]  /*2270*/  HADD2.F32 R62, -RZ, R65.H0_H0 ;  /* 0x20000041ff3e7230 */ /* 0x000fe20000004100 */
[----:B------:R-:W-:Y:S01]  /*2280*/  FFMA.FTZ R57, R58, R63, R57 ;  /* 0x0000003f3a397223 */ /* 0x000fe20000010039 */
[----:B------:R-:W-:Y:S01]  /*2290*/  HADD2.F32 R58, -RZ, R51.H1_H1 ;  /* 0x30000033ff3a7230 */ /* 0x000fe20000004100 */
[----:B------:R-:W-:Y:S01]  /*22a0*/  FFMA.FTZ R56, R59, R64, R56 ;  /* 0x000000403b387223 */ /* 0x000fe20000010038 */
[--C-:B---3--:R-:W-:Y:S01]  /*22b0*/  HADD2.F32 R51, -RZ, R46.reuse.H0_H0 ;  /* 0x2000002eff337230 */ /* 0x108fe20000004100 */
[----:B------:R-:W-:Y:S01]  /*22c0*/  FFMA.FTZ R60, R61, R62, R60 ;  /* 0x0000003e3d3c7223 */ /* 0x000fe2000001003c */
[----:B------:R-:W-:-:S02]  /*22d0*/  HADD2.F32 R59, -RZ, R46.H1_H1 ;  /* 0x3000002eff3b7230 */ /* 0x000fc40000004100 */
[--C-:B------:R-:W-:Y:S02]  /*22e0*/  HADD2.F32 R63, -RZ, R47.reuse.H0_H0 ;  /* 0x2000002fff3f7230 */ /* 0x100fe40000004100 */
[----:B------:R-:W-:Y:S02]  /*22f0*/  HADD2.F32 R62, -RZ, R47.H1_H1 ;  /* 0x3000002fff3e7230 */ /* 0x000fe40000004100 */
[----:B------:R-:W3:Y:S01]  /*2300*/  LDS.64 R46, [R112+0x70] ;  /* 0x00007000702e7984 */ /* 0x000ee20000000a00 */
        /* <DEDUP_REMOVED lines=12> */
[----:B------:R-:W-:-:S02]  /*23d0*/  HADD2.F32 R68, -RZ, R68.H1_H1 ;  /* 0x30000044ff447230 */ /* 0x000fc40000004100 */
[----:B------:R-:W-:Y:S01]  /*23e0*/  HADD2.F32 R59, -RZ, R52.H1_H1 ;  /* 0x30000034ff3b7230 */ /* 0x000fe20000004100 */
[----:B------:R-:W-:Y:S01]  /*23f0*/  FFMA.FTZ R50, R51, R58, R50 ;  /* 0x0000003a33327223 */ /* 0x000fe20000010032 */
[----:B------:R-:W-:Y:S02]  /*2400*/  HADD2.F32 R62, -RZ, R69.H0_H0 ;  /* 0x20000045ff3e7230 */ /* 0x000fe40000004100 */
[--C-:B------:R-:W-:Y:S01]  /*2410*/  HADD2.F32 R61, -RZ, R53.reuse.H0_H0 ;  /* 0x20000035ff3d7230 */ /* 0x100fe20000004100 */
[----:B------:R-:W-:Y:S01]  /*2420*/  FFMA.FTZ R56, R59, R68, R56 ;  /* 0x000000443b387223 */ /* 0x000fe20000010038 */
[----:B------:R-:W-:Y:S02]  /*2430*/  HADD2.F32 R52, -RZ, R53.H1_H1 ;  /* 0x30000035ff347230 */ /* 0x000fe40000004100 */
[----:B------:R-:W-:Y:S01]  /*2440*/  HADD2.F32 R63, -RZ, R70.H0_H0 ;  /* 0x20000046ff3f7230 */ /* 0x000fe20000004100 */
[----:B------:R-:W-:Y:S01]  /*2450*/  FFMA.FTZ R60, R61, R62, R60 ;  /* 0x0000003e3d3c7223 */ /* 0x000fe2000001003c */
[----:B------:R-:W-:-:S02]  /*2460*/  HADD2.F32 R69, -RZ, R69.H1_H1 ;  /* 0x30000045ff457230 */ /* 0x000fc40000004100 */
[----:B-1----:R-:W-:Y:S02]  /*2470*/  HADD2.F32 R53, -RZ, R54.H0_H0 ;  /* 0x20000036ff357230 */ /* 0x002fe40000004100 */
        /* <DEDUP_REMOVED lines=22> */
[----:B------:R-:W-:Y:S02]  /*25e0*/  HADD2.F32 R56, -RZ, R74.H0_H0 ;  /* 0x2000004aff387230 */ /* 0x000fe40000004100 */
[--C-:B---3--:R-:W-:Y:S01]  /*25f0*/  HADD2.F32 R55, -RZ, R46.reuse.H0_H0 ;  /* 0x2000002eff377230 */ /* 0x108fe20000004100 */
        /* <DEDUP_REMOVED lines=8> */
[----:B------:R-:W-:Y:S01]  /*2680*/  HADD2.F32 R48, -RZ, R47.H1_H1 ;  /* 0x3000002fff307230 */ /* 0x000fe20000004100 */
[----:B------:R-:W-:Y:S02]  /*2690*/  FFMA.FTZ R46, R46, R52, R51 ;  /* 0x000000342e2e7223 */ /* 0x000fe40000010033 */
[----:B------:R-:W-:-:S02]  /*26a0*/  FADD.FTZ R53, R50, R53 ;  /* 0x0000003532357221 */ /* 0x000fc40000010000 */
[----:B------:R-:W-:Y:S02]  /*26b0*/  FFMA.FTZ R48, R48, R75, R49 ;  /* 0x0000004b30307223 */ /* 0x000fe40000010031 */
[----:B------:R-:W-:-:S04]  /*26c0*/  FADD.FTZ R53, R46, R53 ;  /* 0x000000352e357221 */ /* 0x000fc80000010000 */
[----:B------:R-:W-:Y:S01]  /*26d0*/  FADD.FTZ R53, R48, R53 ;  /* 0x0000003530357221 */ /* 0x000fe20000010000 */
[----:B------:R-:W-:Y:S05]  /*26e0*/  BRA.DIV ~URZ, `(.L_x_19240) ;  /* 0x000045627f007947 */ /* 0x000fea000b800000 */
[----:B------:R0:W1:Y:S02]  /*26f0*/  SHFL.BFLY PT, R46, R53, 0x1, 0x1f ;  /* 0x0c201f00352e7f89 */ /* 0x00006400000e0000 */
.L_x_19304:
        /* <DEDUP_REMOVED lines=13> */
.L_x_19242:
[----:B------:R-:W-:Y:S05]  /*27d0*/  BSYNC B1 ;  /* 0x0000000000017941 */ /* 0x000fea0003800000 */
.L_x_19241:
[----:B------:R-:W-:Y:S02]  /*27e0*/  IADD3 R2, P0, R2, 0x10, RZ ;  /* 0x0000001002027810 */ /* 0x000fe40007f1e0ff */
[----:B------:R-:W-:Y:S02]  /*27f0*/  IADD3 R101, R101, 0x40, RZ ;  /* 0x0000004065657810 */ /* 0x000fe40007ffe0ff */
[----:B-1----:R-:W-:Y:S01]  /*2800*/  IADD3 R86, R86, 0x100, RZ ;  /* 0x0000010056567810 */ /* 0x002fe20007ffe0ff */
[----:B------:R-:W-:Y:S01]  /*2810*/  IMAD.X R3, RZ, RZ, R3, P0 ;  /* 0x000000ffff037224 */ /* 0x000fe200000e0603 */
[----:B------:R-:W-:Y:S01]  /*2820*/  IADD3 R85, R85, 0x40, RZ ;  /* 0x0000004055557810 */ /* 0x000fe20007ffe0ff */
[----:B0-----:R-:W-:Y:S01]  /*2830*/  @P2 CALL.REL.NOINC `(.L_x_19239) ;  /* 0x0000001000002944 */ /* 0x001fe20003c00000 */
[----:B------:R-:W-:Y:S05]  /*2840*/  BRA `(.L_x_19243) ;  /* 0xffffecf000007947 */ /* 0x000fea000383ffff */
.L_x_19239:
[----:B------:R-:W-:Y:S05]  /*2850*/  BSYNC B0 ;  /* 0x0000000000007941 */ /* 0x000fea0003800000 */
.L_x_19238:
[----:B------:R-:W-:Y:S05]  /*2860*/  BRA.DIV ~URZ, `(.L_x_19244) ;  /* 0x000044627f007947 */ /* 0x000fea000b800000 */
[----:B------:R0:W1:Y:S02]  /*2870*/  SHFL.BFLY PT, R2, R103, 0x10, 0x1f ;  /* 0x0e001f0067027f89 */ /* 0x00006400000e0000 */
.L_x_19305:
[----:B01----:R-:W-:Y:S01]  /*2880*/  FMNMX.FTZ R103, R2, R103, !PT ;  /* 0x0000006702677209 */ /* 0x003fe20007810000 */
[----:B------:R-:W-:Y:S05]  /*2890*/  BRA.DIV ~URZ, `(.L_x_19245) ;  /* 0x000044b27f007947 */ /* 0x000fea000b800000 */
[----:B------:R-:W0:Y:S02]  /*28a0*/  SHFL.BFLY PT, R2, R103, 0x8, 0x1f ;  /* 0x0d001f0067027f89 */ /* 0x000e2400000e0000 */
[----:B0-----:R-:W-:-:S05]  /*28b0*/  FMNMX.FTZ R2, R103, R2, !PT ;  /* 0x0000000267027209 */ /* 0x001fca0007810000 */
[----:B------:R-:W0:Y:S02]  /*28c0*/  SHFL.BFLY PT, R3, R2, 0x4, 0x1f ;  /* 0x0c801f0002037f89 */ /* 0x000e2400000e0000 */
[----:B0-----:R-:W-:-:S05]  /*28d0*/  FMNMX.FTZ R3, R2, R3, !PT ;  /* 0x0000000302037209 */ /* 0x001fca0007810000 */
[----:B------:R0:W1:Y:S02]  /*28e0*/  SHFL.BFLY PT, R6, R3, 0x2, 0x1f ;  /* 0x0c401f0003067f89 */ /* 0x00006400000e0000 */
.L_x_19306:
[----:B------:R-:W-:Y:S01]  /*28f0*/  ISETP.NE.AND P0, PT, R107, RZ, PT ;  /* 0x000000ff6b00720c */ /* 0x000fe20003f05270 */
[----:B------:R-:W-:Y:S01]  /*2900*/  WARPSYNC 0xffffffff ;  /* 0xffffffff00007948 */ /* 0x000fe20003800000 */
[----:B01----:R-:W-:-:S11]  /*2910*/  FMNMX.FTZ R3, R6, R3, !PT ;  /* 0x0000000306037209 */ /* 0x003fd60007810000 */
        /* <DEDUP_REMOVED lines=34> */
.L_x_19250:
        /* <DEDUP_REMOVED lines=11> */
.L_x_19249:
[----:B------:R-:W-:Y:S05]  /*2bf0*/  BSYNC B1 ;  /* 0x0000000000017941 */ /* 0x000fea0003800000 */
.L_x_19248:
        /* <DEDUP_REMOVED lines=10> */
.L_x_19253:
        /* <DEDUP_REMOVED lines=100> */
.L_x_19252:
[----:B------:R-:W-:Y:S05]  /*32e0*/  BSYNC B1 ;  /* 0x0000000000017941 */ /* 0x000fea0003800000 */
.L_x_19251:
        /* <DEDUP_REMOVED lines=55> */
.L_x_19255:
[----:B------:R-:W-:Y:S05]  /*3660*/  BSYNC B1 ;  /* 0x0000000000017941 */ /* 0x000fea0003800000 */
.L_x_19254:
        /* <DEDUP_REMOVED lines=26> */
.L_x_19247:
[----:B------:R-:W-:Y:S05]  /*3810*/  BSYNC B0 ;  /* 0x0000000000007941 */ /* 0x000fea0003800000 */
.L_x_19246:
        /* <DEDUP_REMOVED lines=45> */
.L_x_19260:
        /* <DEDUP_REMOVED lines=8> */
.L_x_19259:
[----:B------:R-:W-:Y:S05]  /*3b70*/  BSYNC B1 ;  /* 0x0000000000017941 */ /* 0x000fea0003800000 */
.L_x_19258:
        /* <DEDUP_REMOVED lines=10> */
.L_x_19263:
        /* <DEDUP_REMOVED lines=52> */
.L_x_19262:
[----:B------:R-:W-:Y:S05]  /*3f60*/  BSYNC B1 ;  /* 0x0000000000017941 */ /* 0x000fea0003800000 */
.L_x_19261:
        /* <DEDUP_REMOVED lines=31> */
.L_x_19265:
[----:B------:R-:W-:Y:S05]  /*4160*/  BSYNC B1 ;  /* 0x0000000000017941 */ /* 0x000fea0003800000 */
.L_x_19264:
        /* <DEDUP_REMOVED lines=14> */
.L_x_19257:
[----:B------:R-:W-:Y:S05]  /*4250*/  BSYNC B0 ;  /* 0x0000000000007941 */ /* 0x000fea0003800000 */
.L_x_19256:
        /* <DEDUP_REMOVED lines=32> */
.L_x_19267:
[----:B------:R-:W-:Y:S05]  /*4460*/  BSYNC B0 ;  /* 0x0000000000007941 */ /* 0x000fea0003800000 */
.L_x_19266:
        /* <DEDUP_REMOVED lines=8> */
.L_x_19269:
[----:B0-----:R-:W0:Y:S01]  /*44f0*/  S2R R3, SR_CTAID.Y ;  /* 0x0000000000037919 */ /* 0x001e220000002600 */
[----:B------:R-:W-:Y:S01]  /*4500*/  LEA.HI R2, R107, R107, RZ, 0x1 ;  /* 0x0000006b6b027211 */ /* 0x000fe200078f08ff */
[----:B------:R-:W-:Y:S01]  /*4510*/  IMAD.MOV.U32 R54, RZ, RZ, c[0x0][0x1bc] ;  /* 0x00006f00ff367624 */ /* 0x000fe200078e00ff */
[----:B------:R-:W-:Y:S01]  /*4520*/  SHF.R.S32.HI R8, RZ, 0x1f, R104 ;  /* 0x0000001fff087819 */ /* 0x000fe20000011468 */
[----:B------:R-:W2:Y:S01]  /*4530*/  S2R R7, SR_CTAID.Z ;  /* 0x0000000000077919 */ /* 0x000ea20000002700 */
[C---:B------:R-:W-:Y:S01]  /*4540*/  LOP3.LUT R6, R2.reuse, 0xfffffffe, RZ, 0xc0, !PT ;  /* 0xfffffffe02067812 */ /* 0x040fe200078ec0ff */
[----:B------:R-:W-:Y:S01]  /*4550*/  IMAD.SHL.U32 R2, R2, 0x8, RZ ;  /* 0x0000000802027824 */ /* 0x000fe200078e00ff */
[----:B------:R-:W-:Y:S01]  /*4560*/  IADD3 R46, -R108, -0x1, R113 ;  /* 0xffffffff6c2e7810 */ /* 0x000fe20007ffe171 */
[----:B------:R-:W-:Y:S01]  /*4570*/  IMAD.MOV.U32 R47, RZ, RZ, RZ ;  /* 0x000000ffff2f7224 */ /* 0x000fe200078e00ff */
[----:B------:R-:W-:Y:S01]  /*4580*/  CS2R R48, SRZ ;  /* 0x0000000000307805 */ /* 0x000fe2000001ff00 */
[----:B------:R-:W-:Y:S01]  /*4590*/  CS2R R50, SRZ ;  /* 0x0000000000327805 */ /* 0x000fe2000001ff00 */
[----:B------:R-:W-:Y:S01]  /*45a0*/  LOP3.LUT R2, R2, 0xfffffff0, RZ, 0xc0, !PT ;  /* 0xfffffff002027812 */ /* 0x000fe200078ec0ff */
[----:B------:R-:W-:Y:S01]  /*45b0*/  CS2R R52, SRZ ;  /* 0x0000000000347805 */ /* 0x000fe2000001ff00 */
[----:B------:R-:W-:Y:S01]  /*45c0*/  SHF.R.S32.HI R54, RZ, 0x1f, R54 ;  /* 0x0000001fff367819 */ /* 0x000fe20000011436 */
[----:B0-----:R-:W-:-:S02]  /*45d0*/  IMAD R5, R3, c[0x0][0x1a8], RZ ;  /* 0x00006a0003057a24 */ /* 0x001fc400078e02ff */
[----:B------:R-:W-:Y:S02]  /*45e0*/  IMAD.IADD R3, R107, 0x1, -R6 ;  /* 0x000000016b037824 */ /* 0x000fe400078e0a06 */
[----:B--2---:R-:W-:Y:S01]  /*45f0*/  IMAD R46, R7, -0x20, R46 ;  /* 0xffffffe0072e7824 */ /* 0x004fe200078e022e */
[----:B------:R-:W-:Y:S01]  /*4600*/  IADD3 R45, P0, R5, R104, RZ ;  /* 0x00000068052d7210 */ /* 0x000fe20007f1e0ff */
[----:B------:R-:W-:-:S03]  /*4610*/  IMAD R55, R108, 0x2, R3 ;  /* 0x000000026c377824 */ /* 0x000fc600078e0203 */
[----:B------:R-:W-:Y:S01]  /*4620*/  LEA.HI.X.SX32 R8, R5, R8, 0x1, P0 ;  /* 0x0000000805087211 */ /* 0x000fe200000f0eff */
[----:B------:R-:W-:Y:S01]  /*4630*/  IMAD.SHL.U32 R5, R3, 0x8, RZ ;  /* 0x0000000803057824 */ /* 0x000fe200078e00ff */
[----:B------:R-:W-:Y:S02]  /*4640*/  LEA R44, P0, R45, c[0x0][0x198], 0x2 ;  /* 0x000066002d2c7a11 */ /* 0x000fe400078010ff */
[----:B------:R-:W-:Y:S01]  /*4650*/  LEA R55, R55, 0x120, 0x5 ;  /* 0x0000012037377811 */ /* 0x000fe200078e28ff */
[----:B------:R-:W-:Y:S01]  /*4660*/  IMAD R6, R108, 0x10, R5 ;  /* 0x000000106c067824 */ /* 0x000fe200078e0205 */
[----:B------:R-:W-:Y:S01]  /*4670*/  LEA.HI.X R45, R45, c[0x0][0x19c], R8, 0x2, P0 ;  /* 0x000067002d2d7a11 */ /* 0x000fe200000f1408 */
[----:B------:R-:W-:Y:S02]  /*4680*/  IMAD.IADD R5, R5, 0x1, R2 ;  /* 0x0000000105057824 */ /* 0x000fe400078e0202 */
[----:B------:R-:W-:Y:S02]  /*4690*/  IMAD R6, R7, 0x200, R6 ;  /* 0x0000020007067824 */ /* 0x000fe400078e0206 */
[----:B------:R-:W-:Y:S01]  /*46a0*/  IMAD R2, R0, c[0x0][0x1c0], RZ ;  /* 0x0000700000027a24 */ /* 0x000fe200078e02ff */
[C---:B------:R-:W-:Y:S01]  /*46b0*/  IADD3 R57, R5.reuse, 0x200, RZ ;  /* 0x0000020005397810 */ /* 0x040fe20007ffe0ff */
[----:B------:R-:W-:Y:S01]  /*46c0*/  IMAD.MOV.U32 R0, RZ, RZ, RZ ;  /* 0x000000ffff007224 */ /* 0x000fe200078e00ff */
[----:B------:R-:W-:-:S02]  /*46d0*/  IADD3 R59, R5, 0x300, RZ ;  /* 0x00000300053b7810 */ /* 0x000fc40007ffe0ff */
[----:B------:R-:W-:Y:S02]  /*46e0*/  SHF.R.S32.HI R3, RZ, 0x1f, R2 ;  /* 0x0000001fff037819 */ /* 0x000fe40000011402 */
[C---:B------:R-:W-:Y:S02]  /*46f0*/  IADD3 R61, R5.reuse, 0x400, RZ ;  /* 0x00000400053d7810 */ /* 0x040fe40007ffe0ff */
[C---:B------:R-:W-:Y:S02]  /*4700*/  IADD3 R63, R5.reuse, 0x500, RZ ;  /* 0x00000500053f7810 */ /* 0x040fe40007ffe0ff */
[C---:B------:R-:W-:Y:S02]  /*4710*/  IADD3 R65, R5.reuse, 0x600, RZ ;  /* 0x0000060005417810 */ /* 0x040fe40007ffe0ff */
[----:B------:R-:W-:Y:S02]  /*4720*/  IADD3 R67, R5, 0x700, RZ ;  /* 0x0000070005437810 */ /* 0x000fe40007ffe0ff */
[----:B------:R-:W-:-:S02]  /*4730*/  IADD3 R69, R6, 0x7, RZ ;  /* 0x0000000706457810 */ /* 0x000fc40007ffe0ff */
.L_x_19289:
[----:B------:R-:W2:Y:S04]  /*4740*/  LDG.E.CONSTANT R9, [R44.64] ;  /* 0x0000000a2c097981 */ /* 0x000ea8000c1e9900 */
[----:B------:R-:W0:Y:S04]  /*4750*/  LDS.128 R40, [R55+-0x10] ;  /* 0xfffff00037287984 */ /* 0x000e280000000c00 */
[----:B------:R3:W4:Y:S01]  /*4760*/  LDS.128 R36, [R55] ;  /* 0x0000000037247984 */ /* 0x0007220000000c00 */
        /* <DEDUP_REMOVED lines=9> */
[----:B------:R-:W-:Y:S02]  /*4800*/  LEA R8, P3, R9, c[0x0][0x188], 0x1 ;  /* 0x0000620009087a11 */ /* 0x000fe400078608ff */
[----:B------:R-:W-:-:S02]  /*4810*/  LEA.HI.X.SX32 R10, R57, R56, 0x1, P2 ;  /* 0x00000038390a7211 */ /* 0x000fc400010f0eff */
[----:B------:R-:W-:Y:S02]  /*4820*/  LEA.HI.X.SX32 R12, R5, R56, 0x1, P0 ;  /* 0x00000038050c7211 */ /* 0x000fe400000f0eff */
[-C--:B------:R-:W-:Y:S02]  /*4830*/  IADD3 R13, P0, R59, R6.reuse, RZ ;  /* 0x000000063b0d7210 */ /* 0x080fe40007f1e0ff */
[----:B------:R-:W-:Y:S02]  /*4840*/  LEA.HI.X R9, R9, c[0x0][0x18c], R10, 0x1, P3 ;  /* 0x0000630009097a11 */ /* 0x000fe400018f0c0a */
[-C--:B------:R-:W-:Y:S02]  /*4850*/  IADD3 R14, P5, R63, R6.reuse, RZ ;  /* 0x000000063f0e7210 */ /* 0x080fe40007fbe0ff */
[----:B------:R-:W-:Y:S02]  /*4860*/  IADD3 R10, P4, R65, R6, RZ ;  /* 0x00000006410a7210 */ /* 0x000fe40007f9e0ff */
[----:B------:R-:W-:-:S02]  /*4870*/  LEA.HI.X R71, R11, c[0x0][0x18c], R12, 0x1, P1 ;  /* 0x000063000b477a11 */ /* 0x000fc400008f0c0c */
[-C--:B------:R-:W-:Y:S02]  /*4880*/  LEA.HI.X.SX32 R22, R59, R56.reuse, 0x1, P0 ;  /* 0x000000383b167211 */ /* 0x080fe400000f0eff */
[----:B------:R-:W-:Y:S01]  /*4890*/  LEA R12, P3, R13, c[0x0][0x188], 0x1 ;  /* 0x000062000d0c7a11 */ /* 0x000fe200078608ff */
[----:B-----5:R3:W5:Y:S01]  /*48a0*/  LDG.E.128.CONSTANT R28, [R70.64+0x200] ;  /* 0x0002000a461c7981 */ /* 0x020762000c1e9d00 */
[----:B------:R-:W-:Y:S02]  /*48b0*/  LEA R16, P2, R17, c[0x0][0x188], 0x1 ;  /* 0x0000620011107a11 */ /* 0x000fe400078408ff */
[----:B------:R-:W-:Y:S01]  /*48c0*/  LEA R20, P1, R14, c[0x0][0x188], 0x1 ;  /* 0x000062000e147a11 */ /* 0x000fe200078208ff */
[----:B-1----:R3:W5:Y:S01]  /*48d0*/  LDG.E.128.CONSTANT R32, [R70.64] ;  /* 0x0000000a46207981 */ /* 0x002762000c1e9d00 */
[----:B------:R-:W-:Y:S02]  /*48e0*/  LEA R24, P0, R10, c[0x0][0x188], 0x1 ;  /* 0x000062000a187a11 */ /* 0x000fe400078008ff */
[----:B------:R-:W-:-:S02]  /*48f0*/  LEA.HI.X.SX32 R18, R61, R56, 0x1, P6 ;  /* 0x000000383d127211 */ /* 0x000fc400030f0eff */
[-C--:B------:R-:W-:Y:S02]  /*4900*/  LEA.HI.X.SX32 R15, R63, R56.reuse, 0x1, P5 ;  /* 0x000000383f0f7211 */ /* 0x080fe400028f0eff */
[----:B------:R-:W-:Y:S02]  /*4910*/  LEA.HI.X.SX32 R11, R65, R56, 0x1, P4 ;  /* 0x00000038410b7211 */ /* 0x000fe400020f0eff */
[----:B------:R-:W-:Y:S02]  /*4920*/  LEA.HI.X R13, R13, c[0x0][0x18c], R22, 0x1, P3 ;  /* 0x000063000d0d7a11 */ /* 0x000fe400018f0c16 */
[----:B------:R-:W-:Y:S02]  /*4930*/  LEA.HI.X R17, R17, c[0x0][0x18c], R18, 0x1, P2 ;  /* 0x0000630011117a11 */ /* 0x000fe400010f0c12 */
[----:B------:R-:W-:Y:S02]  /*4940*/  LEA.HI.X R21, R14, c[0x0][0x18c], R15, 0x1, P1 ;  /* 0x000063000e157a11 */ /* 0x000fe400008f0c0f */
[----:B------:R-:W-:Y:S01]  /*4950*/  LEA.HI.X R25, R10, c[0x0][0x18c], R11, 0x1, P0 ;  /* 0x000063000a197a11 */ /* 0x000fe200000f0c0b */
        /* <DEDUP_REMOVED lines=11> */
[C---:B---34-:R-:W-:Y:S02]  /*4a10*/  IADD3 R41, R69.reuse, -0x5, RZ ;  /* 0xfffffffb45297810 */ /* 0x058fe40007ffe0ff */
        /* <DEDUP_REMOVED lines=12> */
[----:B-----5:R-:W-:Y:S02]  /*4ae0*/  SEL R43, R33, RZ, !P6 ;  /* 0x000000ff212b7207 */ /* 0x020fe40007000000 */
        /* <DEDUP_REMOVED lines=17> */
.L_x_19272:
[----:B---34-:R-:W-:Y:S05]  /*4c00*/  BSYNC B1 ;  /* 0x0000000000017941 */ /* 0x018fea0003800000 */
.L_x_19271:
[----:B-----5:R-:W-:Y:S01]  /*4c10*/  HFMA2.MMA R41, R40, R33, -RZ ;  /* 0x0000002128297235 */ /* 0x020fe200001000ff */
[----:B------:R-:W-:Y:S01]  /*4c20*/  IMAD.MOV.U32 R33, RZ, RZ, R62 ;  /* 0x000000ffff217224 */ /* 0x000fe200078e003e */
[----:B------:R-:W-:Y:S01]  /*4c30*/  BSSY B1, `(.L_x_19273) ;  /* 0x0000023000017945 */ /* 0x000fe20003800000 */
[----:B------:R-:W-:-:S04]  /*4c40*/  F2FP.PACK_AB R58, R37, R36 ;  /* 0x00000024253a723e */ /* 0x000fc800000000ff */
[----:B------:R-:W-:Y:S01]  /*4c50*/  HFMA2.MMA R41, R33, R32, R41 ;  /* 0x0000002021297235 */ /* 0x000fe20000000029 */
        /* <DEDUP_REMOVED lines=14> */
[----:B------:R-:W-:Y:S02]  /*4d40*/  SEL R43, R29, RZ, !P6 ;  /* 0x000000ff1d2b7207 */ /* 0x000fe40007000000 */
        /* <DEDUP_REMOVED lines=17> */
.L_x_19274:
[----:B------:R-:W-:Y:S05]  /*4e60*/  BSYNC B1 ;  /* 0x0000000000017941 */ /* 0x000fea0003800000 */
.L_x_19273:
[----:B------:R-:W-:Y:S01]  /*4e70*/  HMUL2 R32, R40, R29 ;  /* 0x0000001d28207232 */ /* 0x000fe20000000000 */
[----:B------:R-:W-:Y:S01]  /*4e80*/  IMAD.MOV.U32 R29, RZ, RZ, R58 ;  /* 0x000000ffff1d7224 */ /* 0x000fe200078e003a */
[----:B------:R-:W-:Y:S01]  /*4e90*/  BSSY B1, `(.L_x_19275) ;  /* 0x0000024000017945 */ /* 0x000fe20003800000 */
[----:B------:R-:W-:-:S03]  /*4ea0*/  F2FP.PACK_AB R38, R39, R38 ;  /* 0x000000262726723e */ /* 0x000fc600000000ff */
[----:B------:R-:W-:Y:S01]  /*4eb0*/  HFMA2.MMA R32, R33, R28, R32 ;  /* 0x0000001c21207235 */ /* 0x000fe20000000020 */
[----:B------:R-:W-:Y:S01]  /*4ec0*/  HFMA2 R41, R29, R34, R41 ;  /* 0x000000221d297231 */ /* 0x000fe20000000029 */
        /* <DEDUP_REMOVED lines=32> */
.L_x_19276:
[----:B------:R-:W-:Y:S05]  /*50d0*/  BSYNC B1 ;  /* 0x0000000000017941 */ /* 0x000fea0003800000 */
.L_x_19275:
[----:B------:R-:W-:Y:S01]  /*50e0*/  HMUL2 R9, R40, R9 ;  /* 0x0000000928097232 */ /* 0x000fe20000000000 */
[----:B------:R-:W-:Y:S01]  /*50f0*/  IMAD.MOV.U32 R28, RZ, RZ, R38 ;  /* 0x000000ffff1c7224 */ /* 0x000fe200078e0026 */
[----:B------:R-:W-:Y:S01]  /*5100*/  HFMA2 R32, R29, R30, R32 ;  /* 0x0000001e1d207231 */ /* 0x000fe20000000020 */
[----:B------:R-:W-:Y:S01]  /*5110*/  BSSY B1, `(.L_x_19277) ;  /* 0x000002e000017945 */ /* 0x000fe20003800000 */
[----:B------:R-:W-:-:S03]  /*5120*/  HFMA2 R9, R33, R8, R9 ;  /* 0x0000000821097231 */ /* 0x000fc60000000009 */
[C---:B------:R-:W-:Y:S01]  /*5130*/  HFMA2.MMA R41, R28.reuse, R35, R41 ;  /* 0x000000231c297235 */ /* 0x040fe20000000029 */
[----:B------:R-:W-:Y:S01]  /*5140*/  HFMA2 R10, R29, R10, R9 ;  /* 0x0000000a1d0a7231 */ /* 0x000fe20000000009 */
[----:B------:R-:W-:-:S05]  /*5150*/  HFMA2.MMA R32, R28, R31, R32 ;  /* 0x0000001f1c207235 */ /* 0x000fca0000000020 */
[----:B------:R-:W-:-:S03]  /*5160*/  HFMA2.MMA R10, R28, R11, R10 ;  /* 0x0000000b1c0a7235 */ /* 0x000fc6000000000a */
[--C-:B------:R-:W-:Y:S02]  /*5170*/  HADD2.F32 R8, -RZ, R41.reuse.H0_H0 ;  /* 0x20000029ff087230 */ /* 0x100fe40000004100 */
[--C-:B------:R-:W-:Y:S02]  /*5180*/  HADD2.F32 R9, -RZ, R32.reuse.H0_H0 ;  /* 0x20000020ff097230 */ /* 0x100fe40000004100 */
[----:B------:R-:W-:Y:S02]  /*5190*/  HADD2.F32 R41, -RZ, R41.H1_H1 ;  /* 0x30000029ff297230 */ /* 0x000fe40000004100 */
[----:B------:R-:W-:-:S03]  /*51a0*/  HADD2.F32 R32, -RZ, R32.H1_H1 ;  /* 0x30000020ff207230 */ /* 0x000fc60000004100 */
[----:B------:R-:W-:Y:S01]  /*51b0*/  FADD.FTZ R41, R8, R41 ;  /* 0x0000002908297221 */ /* 0x000fe20000010000 */
[--C-:B------:R-:W-:Y:S01]  /*51c0*/  HADD2.F32 R8, -RZ, R10.reuse.H0_H0 ;  /* 0x2000000aff087230 */ /* 0x100fe20000004100 */
[----:B------:R-:W-:Y:S01]  /*51d0*/  FADD.FTZ R32, R9, R32 ;  /* 0x0000002009207221 */ /* 0x000fe20000010000 */
        /* <DEDUP_REMOVED lines=14> */
[C---:B------:R-:W-:Y:S02]  /*52c0*/  PRMT R31, R14.reuse, 0x7632, R31 ;  /* 0x000076320e1f7816 */ /* 0x040fe4000000001f */
[----:B------:R-:W-:Y:S02]  /*52d0*/  SEL R30, R13, RZ, !P6 ;  /* 0x000000ff0d1e7207 */ /* 0x000fe40007000000 */
[----:B------:R-:W-:Y:S02]  /*52e0*/  SEL R14, R14, RZ, !P2 ;  /* 0x000000ff0e0e7207 */ /* 0x000fe40005000000 */
[----:B------:R-:W-:-:S02]  /*52f0*/  ISETP.GE.AND P4, PT, R35, R110, PT ;  /* 0x0000006e2300720c */ /* 0x000fc40003f86270 */
        /* <DEDUP_REMOVED lines=15> */
.L_x_19278:
[----:B------:R-:W-:Y:S05]  /*53f0*/  BSYNC B1 ;  /* 0x0000000000017941 */ /* 0x000fea0003800000 */
.L_x_19277:
[----:B------:R-:W-:Y:S01]  /*5400*/  HMUL2 R13, R40, R13 ;  /* 0x0000000d280d7232 */ /* 0x000fe20000000000 */
[----:B------:R-:W-:Y:S01]  /*5410*/  BSSY B1, `(.L_x_19279) ;  /* 0x0000025000017945 */ /* 0x000fe20003800000 */
[----:B------:R-:W-:Y:S02]  /*5420*/  FADD.FTZ R0, R41, R0 ;  /* 0x0000000029007221 */ /* 0x000fe40000010000 */
[----:B------:R-:W-:Y:S01]  /*5430*/  FADD.FTZ R47, R32, R47 ;  /* 0x0000002f202f7221 */ /* 0x000fe20000010000 */
[----:B------:R-:W-:Y:S01]  /*5440*/  HFMA2 R13, R33, R12, R13 ;  /* 0x0000000c210d7231 */ /* 0x000fe2000000000d */
[----:B------:R-:W-:Y:S01]  /*5450*/  FADD.FTZ R9, R8, R9 ;  /* 0x0000000908097221 */ /* 0x000fe20000010000 */
        /* <DEDUP_REMOVED lines=15> */
[C---:B------:R-:W-:Y:S02]  /*5550*/  PRMT R12, R18.reuse, 0x7632, R12 ;  /* 0x00007632120c7816 */ /* 0x040fe4000000000c */
        /* <DEDUP_REMOVED lines=16> */
.L_x_19280:
[----:B------:R-:W-:Y:S05]  /*5660*/  BSYNC B1 ;  /* 0x0000000000017941 */ /* 0x000fea0003800000 */
.L_x_19279:
        /* <DEDUP_REMOVED lines=15> */
[----:B------:R-:W-:Y:S02]  /*5760*/  PRMT R17, R22, 0x7632, R17 ;  /* 0x0000763216117816 */ /* 0x000fe40000000011 */
[----:B------:R-:W-:-:S02]  /*5770*/  SEL R12, R21, RZ, !P6 ;  /* 0x000000ff150c7207 */ /* 0x000fc40007000000 */
[----:B------:R-:W-:Y:S02]  /*5780*/  SEL R22, R22, RZ, !P2 ;  /* 0x000000ff16167207 */ /* 0x000fe40005000000 */
[-C--:B------:R-:W-:Y:S02]  /*5790*/  ISETP.GE.AND P4, PT, R31, R110.reuse, PT ;  /* 0x0000006e1f00720c */ /* 0x080fe40003f86270 */
        /* <DEDUP_REMOVED lines=15> */
.L_x_19282:
[----:B------:R-:W-:Y:S05]  /*5890*/  BSYNC B1 ;  /* 0x0000000000017941 */ /* 0x000fea0003800000 */
.L_x_19281:
        /* <DEDUP_REMOVED lines=34> */
.L_x_19284:
[----:B------:R-:W-:Y:S05]  /*5ac0*/  BSYNC B1 ;  /* 0x0000000000017941 */ /* 0x000fea0003800000 */
.L_x_19283:
[----:B------:R-:W-:Y:S01]  /*5ad0*/  HFMA2.MMA R12, R40, R25, -RZ ;  /* 0x00000019280c7235 */ /* 0x000fe200001000ff */
[----:B------:R-:W-:Y:S01]  /*5ae0*/  HFMA2 R8, R33, R16, R8 ;  /* 0x0000001021087231 */ /* 0x000fe20000000008 */
[----:B------:R-:W-:Y:S01]  /*5af0*/  HFMA2.MMA R14, R29, R14, R13 ;  /* 0x0000000e1d0e7235 */ /* 0x000fe2000000000d */
[----:B------:R-:W-:Y:S01]  /*5b00*/  ISETP.GT.AND P1, PT, R107, 0xf, PT ;  /* 0x0000000f6b00780c */ /* 0x000fe20003f24270 */
[----:B------:R-:W-:Y:S01]  /*5b10*/  HFMA2.MMA R11, R33, R20, R10 ;  /* 0x00000014210b7235 */ /* 0x000fe2000000000a */
[----:B------:R-:W-:Y:S01]  /*5b20*/  HFMA2 R8, R29, R18, R8 ;  /* 0x000000121d087231 */ /* 0x000fe20000000008 */
[----:B------:R-:W-:Y:S01]  /*5b30*/  FADD.FTZ R48, R9, R48 ;  /* 0x0000003009307221 */ /* 0x000fe20000010000 */
[----:B------:R-:W-:Y:S01]  /*5b40*/  BSSY B1, `(.L_x_19285) ;  /* 0x0000048000017945 */ /* 0x000fe20003800000 */
[----:B------:R-:W-:-:S02]  /*5b50*/  HFMA2.MMA R14, R28, R15, R14 ;  /* 0x0000000f1c0e7235 */ /* 0x000fc4000000000e */
[----:B------:R-:W-:Y:S01]  /*5b60*/  HFMA2 R13, R33, R24, R12 ;  /* 0x00000018210d7231 */ /* 0x000fe2000000000c */
[----:B------:R-:W-:Y:S02]  /*5b70*/  HFMA2.MMA R11, R29, R22, R11 ;  /* 0x000000161d0b7235 */ /* 0x000fe4000000000b */
[----:B------:R-:W-:Y:S01]  /*5b80*/  HFMA2.MMA R19, R28, R19, R8 ;  /* 0x000000131c137235 */ /* 0x000fe20000000008 */
[----:B------:R-:W-:-:S04]  /*5b90*/  HFMA2 R13, R29, R26, R13 ;  /* 0x0000001a1d0d7231 */ /* 0x000fc8000000000d */
[--C-:B------:R-:W-:Y:S02]  /*5ba0*/  HADD2.F32 R8, -RZ, R14.reuse.H0_H0 ;  /* 0x2000000eff087230 */ /* 0x100fe40000004100 */
[----:B------:R-:W-:Y:S01]  /*5bb0*/  HFMA2.MMA R13, R28, R27, R13 ;  /* 0x0000001b1c0d7235 */ /* 0x000fe2000000000d */
[----:B------:R-:W-:Y:S02]  /*5bc0*/  HFMA2 R11, R28, R23, R11 ;  /* 0x000000171c0b7231 */ /* 0x000fe4000000000b */
[----:B------:R-:W-:Y:S02]  /*5bd0*/  HADD2.F32 R9, -RZ, R14.H1_H1 ;  /* 0x3000000eff097230 */ /* 0x000fe40000004100 */
[----:B------:R-:W-:Y:S02]  /*5be0*/  HADD2.F32 R10, -RZ, R19.H0_H0 ;  /* 0x20000013ff0a7230 */ /* 0x000fe40000004100 */
[----:B------:R-:W-:Y:S01]  /*5bf0*/  HADD2.F32 R12, -RZ, R11.H0_H0 ;  /* 0x2000000bff0c7230 */ /* 0x000fe20000004100 */
[----:B------:R-:W-:Y:S01]  /*5c00*/  FADD.FTZ R8, R8, R9 ;  /* 0x0000000908087221 */ /* 0x000fe20000010000 */
[----:B------:R-:W-:-:S02]  /*5c10*/  HADD2.F32 R19, -RZ, R19.H1_H1 ;  /* 0x30000013ff137230 */ /* 0x000fc40000004100 */
[----:B------:R-:W-:Y:S01]  /*5c20*/  HADD2.F32 R14, -RZ, R13.H0_H0 ;  /* 0x2000000dff0e7230 */ /* 0x000fe20000004100 */
[----:B------:R-:W-:Y:S01]  /*5c30*/  FADD.FTZ R49, R8, R49 ;  /* 0x0000003108317221 */ /* 0x000fe20000010000 */
[----:B------:R-:W-:Y:S01]  /*5c40*/  HADD2.F32 R11, -RZ, R11.H1_H1 ;  /* 0x3000000bff0b7230 */ /* 0x000fe20000004100 */
[----:B------:R-:W-:Y:S01]  /*5c50*/  FADD.FTZ R19, R10, R19 ;  /* 0x000000130a137221 */ /* 0x000fe20000010000 */
[----:B------:R-:W-:-:S03]  /*5c60*/  HADD2.F32 R13, -RZ, R13.H1_H1 ;  /* 0x3000000dff0d7230 */ /* 0x000fc60000004100 */
        /* <DEDUP_REMOVED lines=9> */
[----:B------:R-:W-:-:S06]  /*5d00*/  LEA.HI.X R9, R6, c[0x0][0x18c], R7, 0x1, P1 ;  /* 0x0000630006097a11 */ /* 0x000fcc00008f0c07 */
[----:B------:R-:W5:Y:S01]  /*5d10*/  LDG.E.128.CONSTANT R8, [R8.64] ;  /* 0x0000000a08087981 */ /* 0x000f62000c1e9d00 */
[----:B------:R-:W-:Y:S01]  /*5d20*/  BSSY B2, `(.L_x_19287) ;  /* 0x0000021000027945 */ /* 0x000fe20003800000 */
[----:B------:R-:W-:Y:S05]  /*5d30*/  @P0 BRA `(.L_x_19288) ;  /* 0x000001f000000947 */ /* 0x000fea0003800000 */
[C---:B------:R-:W-:Y:S02]  /*5d40*/  IADD3 R7, R69.reuse, -0x7, RZ ;  /* 0xfffffff945077810 */ /* 0x040fe40007ffe0ff */
[C---:B------:R-:W-:Y:S02]  /*5d50*/  IADD3 R13, R69.reuse, -0x6, RZ ;  /* 0xfffffffa450d7810 */ /* 0x040fe40007ffe0ff */
[----:B------:R-:W-:Y:S02]  /*5d60*/  IADD3 R15, R69, -0x5, RZ ;  /* 0xfffffffb450f7810 */ /* 0x000fe40007ffe0ff */
[-C--:B------:R-:W-:Y:S02]  /*5d70*/  ISETP.GE.AND P6, PT, R7, R110.reuse, PT ;  /* 0x0000006e0700720c */ /* 0x080fe40003fc6270 */
[----:B------:R-:W-:-:S02]  /*5d80*/  ISETP.GE.AND P2, PT, R13, R110, PT ;  /* 0x0000006e0d00720c */ /* 0x000fc40003f46270 */
[----:B------:R-:W-:Y:S02]  /*5d90*/  IADD3 R7, R69, -0x4, RZ ;  /* 0xfffffffc45077810 */ /* 0x000fe40007ffe0ff */
[-C--:B------:R-:W-:Y:S02]  /*5da0*/  ISETP.GE.AND P5, PT, R15, R110.reuse, PT ;  /* 0x0000006e0f00720c */ /* 0x080fe40003fa6270 */
[C---:B------:R-:W-:Y:S02]  /*5db0*/  IADD3 R13, R69.reuse, -0x3, RZ ;  /* 0xfffffffd450d7810 */ /* 0x040fe40007ffe0ff */
[C---:B------:R-:W-:Y:S02]  /*5dc0*/  IADD3 R15, R69.reuse, -0x2, RZ ;  /* 0xfffffffe450f7810 */ /* 0x040fe40007ffe0ff */
[----:B------:R-:W-:Y:S02]  /*5dd0*/  IADD3 R17, R69, -0x1, RZ ;  /* 0xffffffff45117810 */ /* 0x000fe40007ffe0ff */
[----:B------:R-:W-:-:S02]  /*5de0*/  ISETP.GE.AND P1, PT, R7, R110, PT ;  /* 0x0000006e0700720c */ /* 0x000fc40003f26270 */
[-C--:B------:R-:W-:Y:S02]  /*5df0*/  ISETP.GE.AND P4, PT, R13, R110.reuse, PT ;  /* 0x0000006e0d00720c */ /* 0x080fe40003f86270 */
[C---:B-----5:R-:W-:Y:S02]  /*5e00*/  PRMT R6, R8.reuse, 0x7632, R6 ;  /* 0x0000763208067816 */ /* 0x060fe40000000006 */
[----:B------:R-:W-:Y:S02]  /*5e10*/  SEL R7, R8, RZ, !P6 ;  /* 0x000000ff08077207 */ /* 0x000fe40007000000 */
[-C--:B------:R-:W-:Y:S02]  /*5e20*/  ISETP.GE.AND P0, PT, R15, R110.reuse, PT ;  /* 0x0000006e0f00720c */ /* 0x080fe40003f06270 */
[-C--:B------:R-:W-:Y:S02]  /*5e30*/  ISETP.GE.AND P3, PT, R17, R110.reuse, PT ;  /* 0x0000006e1100720c */ /* 0x080fe40003f66270 */
[----:B------:R-:W-:-:S02]  /*5e40*/  ISETP.GE.AND P6, PT, R69, R110, PT ;  /* 0x0000006e4500720c */ /* 0x000fc40003fc6270 */
[----:B------:R-:W-:Y:S02]  /*5e50*/  PRMT R8, R9, 0x7632, R8 ;  /* 0x0000763209087816 */ /* 0x000fe40000000008 */
[C---:B------:R-:W-:Y:S02]  /*5e60*/  PRMT R13, R10.reuse, 0x7632, R13 ;  /* 0x000076320a0d7816 */ /* 0x040fe4000000000d */
[----:B------:R-:W-:Y:S02]  /*5e70*/  PRMT R14, R11, 0x7632, R14 ;  /* 0x000076320b0e7816 */ /* 0x000fe4000000000e */
[----:B------:R-:W-:Y:S02]  /*5e80*/  SEL R12, R9, RZ, !P5 ;  /* 0x000000ff090c7207 */ /* 0x000fe40006800000 */
        /* <DEDUP_REMOVED lines=10> */
.L_x_19288:
[----:B------:R-:W-:Y:S05]  /*5f30*/  BSYNC B2 ;  /* 0x0000000000027941 */ /* 0x000fea0003800000 */
.L_x_19287:
[----:B-----5:R-:W-:-:S04]  /*5f40*/  HMUL2 R9, R40, R9 ;  /* 0x0000000928097232 */ /* 0x020fc80000000000 */
[----:B------:R-:W-:-:S06]  /*5f50*/  HFMA2 R9, R33, R8, R9 ;  /* 0x0000000821097231 */ /* 0x000fcc0000000009 */
[----:B------:R-:W-:-:S10]  /*5f60*/  HFMA2.MMA R14, R29, R10, R9 ;  /* 0x0000000a1d0e7235 */ /* 0x000fd40000000009 */
[----:B------:R-:W-:-:S05]  /*5f70*/  HFMA2 R14, R28, R11, R14 ;  /* 0x0000000b1c0e7231 */ /* 0x000fca000000000e */
[--C-:B------:R-:W-:Y:S02]  /*5f80*/  HADD2.F32 R6, -RZ, R14.reuse.H0_H0 ;  /* 0x2000000eff067230 */ /* 0x100fe40000004100 */
[----:B------:R-:W-:-:S05]  /*5f90*/  HADD2.F32 R7, -RZ, R14.H1_H1 ;  /* 0x3000000eff077230 */ /* 0x000fca0000004100 */
[----:B------:R-:W-:-:S04]  /*5fa0*/  FADD.FTZ R6, R6, R7 ;  /* 0x0000000706067221 */ /* 0x000fc80000010000 */
[----:B------:R-:W-:Y:S02]  /*5fb0*/  FADD.FTZ R53, R53, R6 ;  /* 0x0000000635357221 */ /* 0x000fe40000010000 */
.L_x_19286:
[----:B------:R-:W-:Y:S05]  /*5fc0*/  BSYNC B1 ;  /* 0x0000000000017941 */ /* 0x000fea0003800000 */
.L_x_19285:
        /* <DEDUP_REMOVED lines=9> */
.L_x_19270:
[----:B------:R-:W-:Y:S05]  /*6060*/  BSYNC B0 ;  /* 0x0000000000007941 */ /* 0x000fea0003800000 */
.L_x_19268:
        /* <DEDUP_REMOVED lines=36> */
.L_x_19291:
[----:B------:R-:W-:Y:S05]  /*62b0*/  BSYNC B0 ;  /* 0x0000000000007941 */ /* 0x000fea0003800000 */
.L_x_19290:
        /* <DEDUP_REMOVED lines=24> */
.L_x_19295:
[----:B------:R-:W-:Y:S05]  /*6440*/  BSYNC B1 ;  /* 0x0000000000017941 */ /* 0x000fea0003800000 */
.L_x_19294:
[----:B0-2---:R-:W-:Y:S02]  /*6450*/  @!P0 FADD.FTZ R53, R53, R12 ;  /* 0x0000000c35358221 */ /* 0x005fe40000010000 */
.L_x_19293:
[----:B------:R-:W-:Y:S05]  /*6460*/  BSYNC B0 ;  /* 0x0000000000007941 */ /* 0x000fea0003800000 */
.L_x_19292:
        /* <DEDUP_REMOVED lines=16> */
.L_x_19297:
[----:B------:R-:W-:Y:S05]  /*6570*/  BSYNC B0 ;  /* 0x0000000000007941 */ /* 0x000fea0003800000 */
.L_x_19296:
        /* <DEDUP_REMOVED lines=24> */
.L_x_19301:
[----:B------:R-:W-:Y:S05]  /*6700*/  BSYNC B1 ;  /* 0x0000000000017941 */ /* 0x000fea0003800000 */
.L_x_19300:
[----:B0-2-4-:R-:W-:Y:S02]  /*6710*/  @!P0 FADD.FTZ R53, R53, R12 ;  /* 0x0000000c35358221 */ /* 0x015fe40000010000 */
.L_x_19299:
[----:B------:R-:W-:Y:S05]  /*6720*/  BSYNC B0 ;  /* 0x0000000000007941 */ /* 0x000fea0003800000 */
.L_x_19298:
        /* <DEDUP_REMOVED lines=26> */
[----:B------:R-:W-:Y:S02]  /*68d0*/  LEA.HI.X.SX32 R6, R19, UR7, 0x1, P1 ;  /* 0x0000000713067c11 */ /* 0x000fe400088f0eff */
        /* <DEDUP_REMOVED lines=16> */
[----:B------:R-:W-:Y:S02]  /*69e0*/  IADD3 R13, R19, 0x50, RZ ;  /* 0x00000050130d7810 */ /* 0x000fe40007ffe0ff */
[----:B------:R-:W-:Y:S02]  /*69f0*/  LEA.HI.X R9, R9, c[0x0][0x174], R14, 0x1, P1 ;  /* 0x00005d0009097a11 */ /* 0x000fe400008f0c0e */
[----:B------:R-:W-:Y:S02]  /*6a00*/  IADD3 R14, R19, 0x60, RZ ;  /* 0x00000060130e7810 */ /* 0x000fe40007ffe0ff */
[----:B------:R-:W-:Y:S02]  /*6a10*/  IADD3 R21, P1, R12, UR4, RZ ;  /* 0x000000040c157c10 */ /* 0x000fe4000ff3e0ff */
[----:B------:R-:W-:-:S02]  /*6a20*/  F2FP.PACK_AB R16, R11, R10 ;  /* 0x0000000a0b10723e */ /* 0x000fc400000000ff */
[----:B------:R-:W-:Y:S02]  /*6a30*/  IADD3 R20, P2, R13, UR4, RZ ;  /* 0x000000040d147c10 */ /* 0x000fe4000ff5e0ff */
[----:B------:R-:W-:Y:S01]  /*6a40*/  IADD3 R15, P3, R14, UR4, RZ ;  /* 0x000000040e0f7c10 */ /* 0x000fe2000ff7e0ff */
[----:B------:R0:W-:Y:S01]  /*6a50*/  STG.E.U16 [R2.64], R16 ;  /* 0x0000001002007986 */ /* 0x0001e2000c10150a */
[----:B--2---:R-:W-:Y:S02]  /*6a60*/  F2FP.PACK_AB R0, R17, R0 ;  /* 0x000000001100723e */ /* 0x004fe400000000ff */
        /* <DEDUP_REMOVED lines=8> */
[----:B------:R-:W-:Y:S02]  /*6af0*/  F2FP.PACK_AB R50, R51, R50 ;  /* 0x000000323332723e */ /* 0x000fe400000000ff */
        /* <DEDUP_REMOVED lines=8> */
[----:B------:R-:W-:-:S03]  /*6b80*/  F2FP.PACK_AB R52, RZ, R52 ;  /* 0x00000034ff34723e */ /* 0x000fc600000000ff */
[----:B------:R2:W-:Y:S04]  /*6b90*/  STG.E.U16 [R12.64], R5 ;  /* 0x000000050c007986 */ /* 0x0005e8000c10150a */
[----:B------:R2:W-:Y:S02]  /*6ba0*/  STG.E.U16 [R14.64], R52 ;  /* 0x000000340e007986 */ /* 0x0005e4000c10150a */
.L_x_19303:
[----:B------:R-:W-:Y:S05]  /*6bb0*/  BSYNC B0 ;  /* 0x0000000000007941 */ /* 0x000fea0003800000 */
.L_x_19302:
[----:B------:R-:W-:Y:S05]  /*6bc0*/  @P0 EXIT ;  /* 0x000000000000094d */ /* 0x000fea0003800000 */
[----:B------:R-:W-:Y:S02]  /*6bd0*/  IADD3 R19, R19, 0x70, RZ ;  /* 0x0000007013137810 */ /* 0x000fe40007ffe0ff */
[----:B--2---:R-:W-:Y:S02]  /*6be0*/  F2FP.PACK_AB R53, RZ, R53 ;  /* 0x00000035ff35723e */ /* 0x004fe400000000ff */
[----:B------:R-:W-:-:S04]  /*6bf0*/  IADD3 R0, P0, R19, UR4, RZ ;  /* 0x0000000413007c10 */ /* 0x000fc8000ff1e0ff */
[----:B------:R-:W-:Y:S02]  /*6c00*/  LEA.HI.X.SX32 R19, R19, UR7, 0x1, P0 ;  /* 0x0000000713137c11 */ /* 0x000fe400080f0eff */
[----:B------:R-:W-:-:S04]  /*6c10*/  LEA R2, P0, R0, c[0x0][0x170], 0x1 ;  /* 0x00005c0000027a11 */ /* 0x000fc800078008ff */
[----:B------:R-:W-:-:S05]  /*6c20*/  LEA.HI.X R3, R0, c[0x0][0x174], R19, 0x1, P0 ;  /* 0x00005d0000037a11 */ /* 0x000fca00000f0c13 */
[----:B------:R-:W-:Y:S01]  /*6c30*/  STG.E.U16 [R2.64], R53 ;  /* 0x0000003502007986 */ /* 0x000fe2000c10150a */
[----:B------:R-:W-:Y:S05]  /*6c40*/  EXIT ;  /* 0x000000000000794d */ /* 0x000fea0003800000 */
.L_x_19240:
[----:B------:R-:W-:Y:S01]  /*6c50*/  IMAD.MOV.U32 R48, RZ, RZ, R53 ;  /* 0x000000ffff307224 */ /* 0x000fe200078e0035 */
[----:B------:R-:W-:Y:S01]  /*6c60*/  MOV R46, 0x6cb0 ;  /* 0x00006cb0002e7802 */ /* 0x000fe20000000f00 */
[----:B------:R-:W-:Y:S02]  /*6c70*/  IMAD.MOV.U32 R49, RZ, RZ, 0x1 ;  /* 0x00000001ff317424 */ /* 0x000fe400078e00ff */
[----:B------:R-:W-:Y:S02]  /*6c80*/  IMAD.MOV.U32 R50, RZ, RZ, 0x1f ;  /* 0x0000001fff327424 */ /* 0x000fe400078e00ff */
[----:B------:R-:W-:Y:S02]  /*6c90*/  IMAD.MOV.U32 R51, RZ, RZ, -0x1 ;  /* 0xffffffffff337424 */ /* 0x000fe400078e00ff */
[----:B-----5:R-:W-:Y:S05]  /*6ca0*/  CALL.REL.NOINC `($__internal_363_$__cuda_sm70_shflsync_bfly_p) ;  /* 0x0000020000007944 */ /* 0x020fea0003c00000 */
[----:B-1----:R-:W-:Y:S01]  /*6cb0*/  IMAD.MOV.U32 R46, RZ, RZ, R48 ;  /* 0x000000ffff2e7224 */ /* 0x002fe200078e0030 */
[----:B0-----:R-:W-:Y:S05]  /*6cc0*/  BRA `(.L_x_19304) ;  /* 0xffffba3000007947 */ /* 0x001fea000383ffff */
.L_x_19244:
[----:B------:R-:W-:Y:S01]  /*6cd0*/  IMAD.MOV.U32 R48, RZ, RZ, R103 ;  /* 0x000000ffff307224 */ /* 0x000fe200078e0067 */
[----:B------:R-:W-:Y:S01]  /*6ce0*/  MOV R46, 0x6d30 ;  /* 0x00006d30002e7802 */ /* 0x000fe20000000f00 */
[----:B------:R-:W-:-:S02]  /*6cf0*/  IMAD.MOV.U32 R49, RZ, RZ, 0x10 ;  /* 0x00000010ff317424 */ /* 0x000fc400078e00ff */
[----:B------:R-:W-:Y:S02]  /*6d00*/  IMAD.MOV.U32 R50, RZ, RZ, 0x1f ;  /* 0x0000001fff327424 */ /* 0x000fe400078e00ff */
[----:B------:R-:W-:Y:S02]  /*6d10*/  IMAD.MOV.U32 R51, RZ, RZ, -0x1 ;  /* 0xffffffffff337424 */ /* 0x000fe400078e00ff */
[----:B-----5:R-:W-:Y:S05]  /*6d20*/  CALL.REL.NOINC `($__internal_363_$__cuda_sm70_shflsync_bfly_p) ;  /* 0x0000018000007944 */ /* 0x020fea0003c00000 */
[----:B-1----:R-:W-:Y:S01]  /*6d30*/  IMAD.MOV.U32 R2, RZ, RZ, R48 ;  /* 0x000000ffff027224 */ /* 0x002fe200078e0030 */
[----:B0-----:R-:W-:Y:S05]  /*6d40*/  BRA `(.L_x_19305) ;  /* 0xffffbb3000007947 */ /* 0x001fea000383ffff */
.L_x_19245:
[----:B------:R-:W-:Y:S01]  /*6d50*/  IMAD.MOV.U32 R48, RZ, RZ, R103 ;  /* 0x000000ffff307224 */ /* 0x000fe200078e0067 */
[----:B------:R-:W-:Y:S01]  /*6d60*/  MOV R46, 0x6db0 ;  /* 0x00006db0002e7802 */ /* 0x000fe20000000f00 */
[----:B------:R-:W-:Y:S02]  /*6d70*/  IMAD.MOV.U32 R49, RZ, RZ, 0x8 ;  /* 0x00000008ff317424 */ /* 0x000fe400078e00ff */
[----:B------:R-:W-:Y:S02]  /*6d80*/  IMAD.MOV.U32 R50, RZ, RZ, 0x1f ;  /* 0x0000001fff327424 */ /* 0x000fe400078e00ff */
[----:B------:R-:W-:Y:S02]  /*6d90*/  IMAD.MOV.U32 R51, RZ, RZ, -0x1 ;  /* 0xffffffffff337424 */ /* 0x000fe400078e00ff */
[----:B-----5:R-:W-:Y:S05]  /*6da0*/  CALL.REL.NOINC `($__internal_363_$__cuda_sm70_shflsync_bfly_p) ;  /* 0x0000010000007944 */ /* 0x020fea0003c00000 */
[----:B-1----:R-:W-:Y:S01]  /*6db0*/  FMNMX.FTZ R3, R103, R48, !PT ;  /* 0x0000003067037209 */ /* 0x002fe20007810000 */
[----:B0-----:R-:W-:Y:S01]  /*6dc0*/  IMAD.MOV.U32 R49, RZ, RZ, 0x4 ;  /* 0x00000004ff317424 */ /* 0x001fe200078e00ff */
[----:B------:R-:W-:Y:S01]  /*6dd0*/  MOV R46, 0x6e20 ;  /* 0x00006e20002e7802 */ /* 0x000fe20000000f00 */
[----:B------:R-:W-:-:S02]  /*6de0*/  IMAD.MOV.U32 R50, RZ, RZ, 0x1f ;  /* 0x0000001fff327424 */ /* 0x000fc400078e00ff */
[----:B------:R-:W-:Y:S02]  /*6df0*/  IMAD.MOV.U32 R51, RZ, RZ, -0x1 ;  /* 0xffffffffff337424 */ /* 0x000fe400078e00ff */
[----:B------:R-:W-:Y:S02]  /*6e00*/  IMAD.MOV.U32 R48, RZ, RZ, R3 ;  /* 0x000000ffff307224 */ /* 0x000fe400078e0003 */
[----:B------:R-:W-:Y:S05]  /*6e10*/  CALL.REL.NOINC `($__internal_363_$__cuda_sm70_shflsync_bfly_p) ;  /* 0x0000009000007944 */ /* 0x000fea0003c00000 */
[----:B-1----:R-:W-:Y:S01]  /*6e20*/  FMNMX.FTZ R3, R3, R48, !PT ;  /* 0x0000003003037209 */ /* 0x002fe20007810000 */
[----:B0-----:R-:W-:Y:S01]  /*6e30*/  IMAD.MOV.U32 R49, RZ, RZ, 0x2 ;  /* 0x00000002ff317424 */ /* 0x001fe200078e00ff */
[----:B------:R-:W-:Y:S01]  /*6e40*/  MOV R46, 0x6e90 ;  /* 0x00006e90002e7802 */ /* 0x000fe20000000f00 */
[----:B------:R-:W-:Y:S02]  /*6e50*/  IMAD.MOV.U32 R50, RZ, RZ, 0x1f ;  /* 0x0000001fff327424 */ /* 0x000fe400078e00ff */
[----:B------:R-:W-:Y:S02]  /*6e60*/  IMAD.MOV.U32 R51, RZ, RZ, -0x1 ;  /* 0xffffffffff337424 */ /* 0x000fe400078e00ff */
[----:B------:R-:W-:Y:S02]  /*6e70*/  IMAD.MOV.U32 R48, RZ, RZ, R3 ;  /* 0x000000ffff307224 */ /* 0x000fe400078e0003 */
[----:B------:R-:W-:Y:S05]  /*6e80*/  CALL.REL.NOINC `($__internal_363_$__cuda_sm70_shflsync_bfly_p) ;  /* 0x0000002000007944 */ /* 0x000fea0003c00000 */
[----:B-1----:R-:W-:Y:S01]  /*6e90*/  IMAD.MOV.U32 R6, RZ, RZ, R48 ;  /* 0x000000ffff067224 */ /* 0x002fe200078e0030 */
[----:B0-----:R-:W-:Y:S05]  /*6ea0*/  BRA `(.L_x_19306) ;  /* 0xffffba4000007947 */ /* 0x001fea000383ffff */
        .weak           $__internal_363_$__cuda_sm70_shflsync_bfly_p
        .type           $__internal_363_$__cuda_sm70_shflsync_bfly_p,@function
        .size           $__internal_363_$__cuda_sm70_shflsync_bfly_p,(.L_x_25024 - $__internal_363_$__cuda_sm70_shflsync_bfly_p)
$__internal_363_$__cuda_sm70_shflsync_bfly_p:
[----:B------:R-:W-:Y:S01]  /*6eb0*/  IMAD.MOV.U32 R47, RZ, RZ, 0x0 ;  /* 0x00000000ff2f7424 */ /* 0x000fe200078e00ff */
[----:B------:R-:W-:Y:S04]  /*6ec0*/  WARPSYNC R51 ;  /* 0x0000003300007348 */ /* 0x000fe80003800000 */
[----:B------:R0:W1:Y:S01]  /*6ed0*/  SHFL.BFLY PT, R48, R48, R49, R50 ;  /* 0x0c00003130307389 */ /* 0x00006200000e0032 */
[----:B------:R-:W-:Y:S05]  /*6ee0*/  RET.REL.NODEC R46 `(_ZN4vllm25paged_attention_v2_kernelIttLi120ELi16ELi128ELNS_18Fp8KVCacheDataTypeE0ELb0ELi512EEEvPfS2_PT_PKS3_PKT0_S9_ifPKiSB_iPKfiiiSD_SD_iiiii) ;  /* 0xffff91102e007950 */ /* 0x000fea0003c3ffff */
.L_x_19307:
        /* <DEDUP_REMOVED lines=9> */
.L_x_25024:


//--------------------- .text._ZN4vllm25paged_attention_v2_kernelIttLi112ELi16ELi128ELNS_18Fp8KVCacheDataTypeE0ELb0ELi512EEEvPfS2_PT_PKS3_PKT0_S9_ifPKiSB_iPKfiiiSD_SD_iiiii --------------------------
	.section	.text._ZN4vllm25paged_attention_v2_kernelIttLi112ELi16ELi128ELNS_18Fp8KVCacheDataTypeE0ELb0ELi512EEEvPfS2_PT_PKS3_PKT0_S9_ifPKiSB_iPKfiiiSD_SD_iiiii,"ax",@progbits
	.sectioninfo	@"SHI_REGISTERS=93"
	.align	128
        .global         _ZN4vllm25paged_attention_v2_kernelIttLi112ELi16ELi128ELNS_18Fp8KVCacheDataTypeE0ELb0ELi512EEEvPfS2_PT_PKS3_PKT0_S9_ifPKiSB_iPKfiiiSD_SD_iiiii
        .type           _ZN4vllm25paged_attention_v2_kernelIttLi112ELi16ELi128ELNS_18Fp8KVCacheDataTypeE0ELb0ELi512EEEvPfS2_PT_PKS3_PKT0_S9_ifPKiSB_iPKfiiiSD_SD_iiiii,@function
        .size           _ZN4vllm25paged_attention_v2_kernelIttLi112ELi16ELi128ELNS_18Fp8KVCacheDataTypeE0ELb0ELi512EEEvPfS2_PT_PKS3_PKT0_S9_ifPKiSB_iPKfiiiSD_SD_iiiii,(.L_x_25025 - _ZN4vllm25paged_attention_v2_kernelIttLi112ELi16ELi128ELNS_18Fp8KVCacheDataTypeE0ELb0ELi512EEEvPfS2_PT_PKS3_PKT0_S9_ifPKiSB_iPKfiiiSD_SD_iiiii)
        .other          _ZN4vllm25paged_attention_v2_kernelIttLi112ELi16ELi128ELNS_18Fp8KVCacheDataTypeE0ELb0ELi512EEEvPfS2_PT_PKS3_PKT0_S9_ifPKiSB_iPKfiiiSD_SD_iiiii,@"STO_CUDA_ENTRY STV_DEFAULT"
_ZN4vllm25paged_attention_v2_kernelIttLi112ELi16ELi128ELNS_18Fp8KVCacheDataTypeE0ELb0ELi512EEEvPfS2_PT_PKS3_PKT0_S9_ifPKiSB_iPKfiiiSD_SD_iiiii:
.text._ZN4vllm25paged_attention_v2_kernelIttLi112ELi16ELi128ELNS_18Fp8KVCacheDataTypeE0ELb0ELi512EEEvPfS2_PT_PKS3_PKT0_S9_ifPKiSB_iPKfiiiSD_SD_iiiii:
        /* <DEDUP_REMOVED lines=17> */
[----:B0-----:R-:W-:Y:S01]  /*0110*/  @P0 IMAD.WIDE R4, R8, R4, c[0x0][0x1b0] ;  /* 0x00006c0008040625 */ /* 0x001fe200078e0204 */
[----:B------:R-:W-:Y:S02]  /*0120*/  ULDC UR4, c[0x0][0xc] ;  /* 0x0000030000047ab9 */ /* 0x000fe40000000800 */
[----:B------:R-:W-:-:S02]  /*0130*/  ULDC UR5, c[0x0][0x190] ;  /* 0x0000640000057ab9 */ /* 0x000fc40000000800 */
[----:B------:R0:W5:Y:S01]  /*0140*/  @P0 LDG.E.CONSTANT R78, [R4.64] ;  /* 0x0000000a044e0981 */ /* 0x000162000c1e9900 */
[----:B------:R-:W-:Y:S01]  /*0150*/  ULOP3.LUT UR4, UR4, UR5, URZ, 0x3c, !UPT ;  /* 0x0000000504047292 */ /* 0x000fe2000f8e3c3f */
[----:B------:R-:W-:Y:S01]  /*0160*/  BSSY B0, `(.L_x_19308) ;  /* 0x0000081000007945 */ /* 0x000fe20003800000 */
[----:B-1----:R-:W-:-:S04]  /*0170*/  IADD3 R6, R0, 0xffffffe, RZ ;  /* 0x0ffffffe00067810 */ /* 0x002fc80007ffe0ff */
[----:B------:R-:W-:Y:S01]  /*0180*/  ISETP.LE.AND P2, PT, RZ, UR4, PT ;  /* 0x00000004ff007c0c */ /* 0x000fe2000bf43270 */
[----:B------:R1:W2:Y:S02]  /*0190*/  F2I.FTZ.U32.TRUNC.NTZ R7, R6 ;  /* 0x0000000600077305 */ /* 0x0002a4000021f000 */
[----:B-1----:R-:W-:Y:S02]  /*01a0*/  IMAD.MOV.U32 R6, RZ, RZ, RZ ;  /* 0x000000ffff067224 */ /* 0x002fe400078e00ff */
[----:B--2---:R-:W-:-:S04]  /*01b0*/  IMAD.MOV R2, RZ, RZ, -R7 ;  /* 0x000000ffff027224 */ /* 0x004fc800078e0a07 */
        /* <DEDUP_REMOVED lines=17> */
[----:B------:R-:W1:Y:S08]  /*02d0*/  I2F.RP R0, R7 ;  /* 0x0000000700007306 */ /* 0x000e700000209400 */
[----:B-1----:R-:W0:Y:S02]  /*02e0*/  MUFU.RCP R0, R0 ;  /* 0x0000000000007308 */ /* 0x002e240000001000 */
[----:B0-----:R-:W-:-:S02]  /*02f0*/  IADD3 R4, R0, 0xffffffe, RZ ;  /* 0x0ffffffe00047810 */ /* 0x001fc40007ffe0ff */
[----:B------:R-:W0:Y:S04]  /*0300*/  S2R R0, SR_TID.X ;  /* 0x0000000000007919 */ /* 0x000e280000002100 */
[----:B------:R1:W2:Y:S02]  /*0310*/  F2I.FTZ.U32.TRUNC.NTZ R5, R4 ;  /* 0x0000000400057305 */ /* 0x0002a4000021f000 */
[----:B-1----:R-:W-:Y:S02]  /*0320*/  IMAD.MOV.U32 R4, RZ, RZ, RZ ;  /* 0x000000ffff047224 */ /* 0x002fe400078e00ff */
[----:B--2---:R-:W-:-:S04]  /*0330*/  IMAD.MOV R2, RZ, RZ, -R5 ;  /* 0x000000ffff027224 */ /* 0x004fc800078e0a05 */
[----:B------:R-:W-:Y:S01]  /*0340*/  IMAD R9, R2, R7, RZ ;  /* 0x0000000702097224 */ /* 0x000fe200078e02ff */
[----:B------:R-:W-:-:S03]  /*0350*/  IABS R2, R8 ;  /* 0x0000000800027213 */ /* 0x000fc60000000000 */
[----:B------:R-:W-:Y:S01]  /*0360*/  IMAD.HI.U32 R5, R5, R9, R4 ;  /* 0x0000000905057227 */ /* 0x000fe200078e0004 */
[----:B------:R-:W-:-:S03]  /*0370*/  LOP3.LUT R4, R8, R11, RZ, 0x3c, !PT ;  /* 0x0000000b08047212 */ /* 0x000fc600078e3cff */
[----:B------:R-:W-:Y:S01]  /*0380*/  IMAD.MOV R9, RZ, RZ, -R6 ;  /* 0x000000ffff097224 */ /* 0x000fe200078e0a06 */
[----:B------:R-:W-:Y:S01]  /*0390*/  ISETP.GE.AND P2, PT, R4, RZ, PT ;  /* 0x000000ff0400720c */ /* 0x000fe20003f46270 */
[----:B------:R-:W-:Y:S01]  /*03a0*/  IMAD.HI.U32 R6, R5, R2, RZ ;  /* 0x0000000205067227 */ /* 0x000fe200078e00ff */
[----:B------:R-:W-:-:S03]  /*03b0*/  LEA R4, R76, 0x20, 0x5 ;  /* 0x000000204c047811 */ /* 0x000fc600078e28ff */
        /* <DEDUP_REMOVED lines=49> */
[----:B------:R-:W-:-:S03]  /*06d0*/  IMAD.MOV.U32 R8, RZ, RZ, R5 ;  /* 0x000000ffff087224 */ /* 0x000fc600078e0005 */
[----:B------:R-:W-:Y:S01]  /*06e0*/  LEA.HI.X R15, R15, c[0x0][0x17c], R10, 0x1, P3 ;  /* 0x00005f000f0f7a11 */ /* 0x000fe200018f0c0a */
[----:B------:R-:W-:Y:S02]  /*06f0*/  IMAD R10, R77, 0x70, R4 ;  /* 0x000000704d0a7824 */ /* 0x000fe400078e0204 */
.L_x_19312:
        /* <DEDUP_REMOVED lines=11> */
.L_x_19311:
[----:B------:R-:W-:Y:S05]  /*07b0*/  BSYNC B1 ;  /* 0x0000000000017941 */ /* 0x000fea0003800000 */
.L_x_19310:
        /* <DEDUP_REMOVED lines=10> */
.L_x_19313:
        /* <DEDUP_REMOVED lines=17> */
.L_x_19309:
[----:B------:R-:W-:Y:S05]  /*0970*/  BSYNC B0 ;  /* 0x0000000000007941 */ /* 0x000fea0003800000 */
.L_x_19308:
        /* <DEDUP_REMOVED lines=10> */
[----:B------:R-:W-:Y:S01]  /*0a20*/  IMAD R15, R2, c[0x0][0x1c0], RZ ;  /* 0x00007000020f7a24 */ /* 0x000fe200078e02ff */
[C---:B------:R-:W-:Y:S01]  /*0a30*/  IADD3 R5, P0, R3.reuse, R76, RZ ;  /* 0x0000004c03057210 */ /* 0x040fe20007f1e0ff */
[----:B------:R-:W-:Y:S01]  /*0a40*/  IMAD.MOV.U32 R75, RZ, RZ, -0x800001 ;  /* 0xff7fffffff4b7424 */ /* 0x000fe200078e00ff */
[----:B------:R-:W-:Y:S01]  /*0a50*/  LEA.HI R4, R4, R11, RZ, 0x4 ;  /* 0x0000000b04047211 */ /* 0x000fe200078f20ff */
[----:B------:R-:W-:Y:S01]  /*0a60*/  IMAD.MOV.U32 R49, RZ, RZ, R76 ;  /* 0x000000ffff317224 */ /* 0x000fe200078e004c */
[----:B------:R-:W-:-:S02]  /*0a70*/  LEA.HI.X.SX32 R12, R3, R6, 0x1, P0 ;  /* 0x00000006030c7211 */ /* 0x000fc400000f0eff */
[----:B------:R-:W-:Y:S02]  /*0a80*/  SHF.R.S32.HI R3, RZ, 0x1f, R74 ;  /* 0x0000001fff037819 */ /* 0x000fe4000001144a */
[----:B------:R-:W-:Y:S02]  /*0a90*/  IADD3 R9, R77, 0x4, RZ ;  /* 0x000000044d097810 */ /* 0x000fe40007ffe0ff */
[----:B------:R-:W-:Y:S02]  /*0aa0*/  LOP3.LUT R4, R4, 0xfffffff0, RZ, 0xc0, !PT ;  /* 0xfffffff004047812 */ /* 0x000fe400078ec0ff */
[----:B------:R-:W-:Y:S01]  /*0ab0*/  LEA.HI R3, R3, R74, RZ, 0x3 ;  /* 0x0000004a03037211 */ /* 0x000fe200078f18ff */
[----:B------:R-:W-:Y:S01]  /*0ac0*/  IMAD.SHL.U32 R71, R9, 0x4, RZ ;  /* 0x0000000409477824 */ /* 0x000fe200078e00ff */
[----:B------:R-:W-:Y:S01]  /*0ad0*/  IADD3 R8, R77, 0x2, RZ ;  /* 0x000000024d087810 */ /* 0x000fe20007ffe0ff */
[----:B------:R-:W-:Y:S01]  /*0ae0*/  IMAD.IADD R11, R11, 0x1, -R4 ;  /* 0x000000010b0b7824 */ /* 0x000fe200078e0a04 */
[----:B------:R-:W-:-:S02]  /*0af0*/  LOP3.LUT R3, R3, 0xfffffff8, RZ, 0xc0, !PT ;  /* 0xfffffff803037812 */ /* 0x000fc400078ec0ff */
[C---:B------:R-:W-:Y:S01]  /*0b00*/  LEA R4, P0, R5.reuse, c[0x0][0x198], 0x2 ;  /* 0x0000660005047a11 */ /* 0x040fe200078010ff */
[----:B------:R-:W-:Y:S01]  /*0b10*/  IMAD.SHL.U32 R73, R8, 0x4, RZ ;  /* 0x0000000408497824 */ /* 0x000fe200078e00ff */
[----:B------:R-:W-:Y:S01]  /*0b20*/  SHF.R.S32.HI R10, RZ, 0x1f, R71 ;  /* 0x0000001fff0a7819 */ /* 0x000fe20000011447 */
[----:B------:R-:W-:Y:S01]  /*0b30*/  IMAD.IADD R74, R74, 0x1, -R3 ;  /* 0x000000014a4a7824 */ /* 0x000fe200078e0a03 */
[----:B------:R-:W-:Y:S01]  /*0b40*/  LEA.HI.X R5, R5, c[0x0][0x19c], R12, 0x2, P0 ;  /* 0x0000670005057a11 */ /* 0x000fe200000f140c */
[----:B------:R-:W-:Y:S01]  /*0b50*/  IMAD.SHL.U32 R86, R11, 0x8, RZ ;  /* 0x000000080b567824 */ /* 0x000fe200078e00ff */
[----:B------:R-:W-:Y:S01]  /*0b60*/  LEA.HI R3, R10, R71, RZ, 0x3 ;  /* 0x000000470a037211 */ /* 0x000fe200078f18ff */
[----:B------:R-:W-:Y:S01]  /*0b70*/  IMAD R34, R80, 0x10, R11 ;  /* 0x0000001050227824 */ /* 0x000fe200078e020b */
[----:B------:R-:W-:Y:S02]  /*0b80*/  SHF.R.S32.HI R6, RZ, 0x1f, R73 ;  /* 0x0000001fff067819 */ /* 0x000fe40000011449 */
[----:B------:R-:W-:Y:S01]  /*0b90*/  IADD3 R12, R77, 0x8, RZ ;  /* 0x000000084d0c7810 */ /* 0x000fe20007ffe0ff */
[----:B------:R-:W-:Y:S01]  /*0ba0*/  IMAD.IADD R33, R33, 0x1, R34 ;  /* 0x0000000121217824 */ /* 0x000fe200078e0222 */
[----:B------:R-:W-:-:S02]  /*0bb0*/  IADD3 R10, R77, 0xa, RZ ;  /* 0x0000000a4d0a7810 */ /* 0x000fc40007ffe0ff */
[C---:B------:R-:W-:Y:S01]  /*0bc0*/  IADD3 R14, R77.reuse, 0xc, RZ ;  /* 0x0000000c4d0e7810 */ /* 0x040fe20007ffe0ff */
[----:B------:R-:W-:Y:S01]  /*0bd0*/  IMAD.SHL.U32 R67, R12, 0x4, RZ ;  /* 0x000000040c437824 */ /* 0x000fe200078e00ff */
[----:B------:R-:W-:Y:S01]  /*0be0*/  LEA.HI R6, R6, R73, RZ, 0x3 ;  /* 0x0000004906067211 */ /* 0x000fe200078f18ff */
[----:B------:R-:W-:Y:S01]  /*0bf0*/  IMAD.SHL.U32 R65, R10, 0x4, RZ ;  /* 0x000000040a417824 */ /* 0x000fe200078e00ff */
[----:B------:R-:W-:Y:S01]  /*0c00*/  IADD3 R13, R77, 0x6, RZ ;  /* 0x000000064d0d7810 */ /* 0x000fe20007ffe0ff */
[----:B------:R-:W-:Y:S01]  /*0c10*/  IMAD.SHL.U32 R63, R14, 0x4, RZ ;  /* 0x000000040e3f7824 */ /* 0x000fe200078e00ff */
[----:B------:R-:W-:Y:S02]  /*0c20*/  LOP3.LUT R6, R6, 0xfffffff8, RZ, 0xc0, !PT ;  /* 0xfffffff806067812 */ /* 0x000fe400078ec0ff */
[----:B------:R-:W-:Y:S01]  /*0c30*/  SHF.R.S32.HI R16, RZ, 0x1f, R67 ;  /* 0x0000001fff107819 */ /* 0x000fe20000011443 */
[----:B------:R-:W-:Y:S01]  /*0c40*/  IMAD.SHL.U32 R69, R13, 0x4, RZ ;  /* 0x000000040d457824 */ /* 0x000fe200078e00ff */
[----:B------:R-:W-:Y:S01]  /*0c50*/  SHF.R.S32.HI R18, RZ, 0x1f, R65 ;  /* 0x0000001fff127819 */ /* 0x000fe20000011441 */
[----:B------:R-:W-:Y:S01]  /*0c60*/  IMAD.IADD R73, R73, 0x1, -R6 ;  /* 0x0000000149497824 */ /* 0x000fe200078e0a06 */
[----:B------:R-:W-:-:S02]  /*0c70*/  SHF.R.S32.HI R20, RZ, 0x1f, R63 ;  /* 0x0000001fff147819 */ /* 0x000fc4000001143f */
[----:B------:R-:W-:Y:S02]  /*0c80*/  LOP3.LUT R6, R3, 0xfffffff8, RZ, 0xc0, !PT ;  /* 0xfffffff803067812 */ /* 0x000fe400078ec0ff */
[----:B------:R-:W-:Y:S02]  /*0c90*/  LEA.HI R16, R16, R67, RZ, 0x3 ;  /* 0x0000004310107211 */ /* 0x000fe400078f18ff */
[----:B------:R-:W-:Y:S01]  /*0ca0*/  LEA.HI R18, R18, R65, RZ, 0x3 ;  /* 0x0000004112127211 */ /* 0x000fe200078f18ff */
[----:B------:R-:W-:Y:S01]  /*0cb0*/  IMAD.IADD R71, R71, 0x1, -R6 ;  /* 0x0000000147477824 */ /* 0x000fe200078e0a06 */
[C---:B------:R-:W-:Y:S02]  /*0cc0*/  IADD3 R17, R77.reuse, 0x10, RZ ;  /* 0x000000104d117810 */ /* 0x040fe40007ffe0ff */
[----:B------:R-:W-:Y:S02]  /*0cd0*/  LEA.HI R20, R20, R63, RZ, 0x3 ;  /* 0x0000003f14147211 */ /* 0x000fe400078f18ff */
[----:B------:R-:W-:Y:S01]  /*0ce0*/  IADD3 R19, R77, 0x12, RZ ;  /* 0x000000124d137810 */ /* 0x000fe20007ffe0ff */
[----:B------:R-:W-:Y:S01]  /*0cf0*/  IMAD.SHL.U32 R59, R17, 0x4, RZ ;  /* 0x00000004113b7824 */ /* 0x000fe200078e00ff */
[----:B------:R-:W-:-:S02]  /*0d00*/  LOP3.LUT R16, R16, 0xfffffff8, RZ, 0xc0, !PT ;  /* 0xfffffff810107812 */ /* 0x000fc400078ec0ff */
        /* <DEDUP_REMOVED lines=12> */
[----:B------:R-:W-:Y:S02]  /*0dd0*/  IADD3 R21, R77, 0x14, RZ ;  /* 0x000000144d157810 */ /* 0x000fe40007ffe0ff */
[----:B------:R-:W-:Y:S02]  /*0de0*/  LOP3.LUT R6, R6, 0xfffffff8, RZ, 0xc0, !PT ;  /* 0xfffffff806067812 */ /* 0x000fe400078ec0ff */
[----:B------:R-:W-:Y:S01]  /*0df0*/  LEA.HI R18, R18, R59, RZ, 0x3 ;  /* 0x0000003b12127211 */ /* 0x000fe200078f18ff */
[----:B------:R-:W-:Y:S01]  /*0e00*/  IMAD.SHL.U32 R55, R21, 0x4, RZ ;  /* 0x0000000415377824 */ /* 0x000fe200078e00ff */
[----:B------:R-:W-:Y:S01]  /*0e10*/  LEA.HI R20, R20, R57, RZ, 0x3 ;  /* 0x0000003914147211 */ /* 0x000fe200078f18ff */
[----:B------:R-:W-:Y:S01]  /*0e20*/  IMAD.IADD R69, R69, 0x1, -R6 ;  /* 0x0000000145457824 */ /* 0x000fe200078e0a06 */
[----:B------:R-:W-:Y:S02]  /*0e30*/  LOP3.LUT R18, R18, 0xfffffff8, RZ, 0xc0, !PT ;  /* 0xfffffff812127812 */ /* 0x000fe400078ec0ff */
[----:B------:R-:W-:-:S02]  /*0e40*/  LOP3.LUT R20, R20, 0xfffffff8, RZ, 0xc0, !PT ;  /* 0xfffffff814147812 */ /* 0x000fc400078ec0ff */
[----:B------:R-:W-:Y:S01]  /*0e50*/  SHF.R.S32.HI R6, RZ, 0x1f, R61 ;  /* 0x0000001fff067819 */ /* 0x000fe2000001143d */
[----:B------:R-:W-:Y:S01]  /*0e60*/  IMAD.IADD R59, R59, 0x1, -R18 ;  /* 0x000000013b3b7824 */ /* 0x000fe200078e0a12 */
[----:B------:R-:W-:Y:S01]  /*0e70*/  SHF.R.S32.HI R22, RZ, 0x1f, R55 ;  /* 0x0000001fff167819 */ /* 0x000fe20000011437 */
[----:B------:R-:W-:Y:S01]  /*0e80*/  IMAD.IADD R57, R57, 0x1, -R20 ;  /* 0x0000000139397824 */ /* 0x000fe200078e0a14 */
[----:B------:R-:W-:Y:S02]  /*0e90*/  LEA.HI R6, R6, R61, RZ, 0x3 ;  /* 0x0000003d06067211 */ /* 0x000fe400078f18ff */
[C---:B------:R-:W-:Y:S02]  /*0ea0*/  IADD3 R18, R77.reuse, 0x16, RZ ;  /* 0x000000164d127810 */ /* 0x040fe40007ffe0ff */
[----:B------:R-:W-:Y:S02]  /*0eb0*/  LEA.HI R22, R22, R55, RZ, 0x3 ;  /* 0x0000003716167211 */ /* 0x000fe400078f18ff */
[C---:B------:R-:W-:Y:S01]  /*0ec0*/  IADD3 R20, R77.reuse, 0x18, RZ ;  /* 0x000000184d147810 */ /* 0x040fe20007ffe0ff */
        /* <DEDUP_REMOVED lines=10> */
[----:B------:R-:W-:Y:S02]  /*0f70*/  SHF.R.S32.HI R22, RZ, 0x1f, R7 ;  /* 0x0000001fff167819 */ /* 0x000fe40000011407 */
[----:B------:R-:W-:-:S02]  /*0f80*/  IADD3 R86, P0, R15, R86, RZ ;  /* 0x000000560f567210 */ /* 0x000fc40007f1e0ff */
[----:B------:R-:W-:Y:S02]  /*0f90*/  SHF.R.S32.HI R25, RZ, 0x1f, R24 ;  /* 0x0000001fff197819 */ /* 0x000fe40000011418 */
[----:B------:R-:W-:Y:S02]  /*0fa0*/  LEA.HI R6, R6, R3, RZ, 0x3 ;  /* 0x0000000306067211 */ /* 0x000fe400078f18ff */
[----:B------:R-:W-:Y:S02]  /*0fb0*/  LEA.HI R22, R22, R7, RZ, 0x3 ;  /* 0x0000000716167211 */ /* 0x000fe400078f18ff */
[----:B------:R-:W-:Y:S02]  /*0fc0*/  LEA.HI.X.SX32 R87, R15, R26, 0x1, P0 ;  /* 0x0000001a0f577211 */ /* 0x000fe400000f0eff */
        /* <DEDUP_REMOVED lines=76> */
.L_x_19319:
[----:B------:R-:W2:Y:S01]  /*1490*/  LDG.E.CONSTANT R25, [R4.64] ;  /* 0x0000000a04197981 */ /* 0x000ea2000c1e9900 */
[----:B------:R-:W-:Y:S01]  /*14a0*/  IMAD R84, R77, 0x70, RZ ;  /* 0x000000704d547824 */ /* 0x000fe200078e02ff */
        /* <DEDUP_REMOVED lines=13> */
[----:B------:R-:W-:-:S02]  /*1580*/  LEA.HI.X R51, R26, c[0x0][0x184], R25, 0x1, P1 ;  /* 0x000061001a337a11 */ /* 0x000fc400008f0c19 */
[----:B------:R-:W0:Y:S04]  /*1590*/  LDS.128 R24, [R84] ;  /* 0x0000000054187984 */ /* 0x000e280000000c00 */
[----:B------:R-:W3:Y:S01]  /*15a0*/  LDG.E.64.CONSTANT R50, [R50.64] ;  /* 0x0000000a32327981 */ /* 0x000ee2000c1e9b00 */
[----:B0-----:R-:W-:Y:S02]  /*15b0*/  HADD2.F32 R28, -RZ, R26.H0_H0 ;  /* 0x2000001aff1c7230 */ /* 0x001fe40000004100 */
[--C-:B--2---:R-:W-:Y:S02]  /*15c0*/  HADD2.F32 R29, -RZ, R30.reuse.H0_H0 ;  /* 0x2000001eff1d7230 */ /* 0x104fe40000004100 */
[----:B------:R-:W-:-:S03]  /*15d0*/  HADD2.F32 R89, -RZ, R30.H1_H1 ;  /* 0x3000001eff597230 */ /* 0x000fc60000004100 */
[----:B------:R-:W-:Y:S01]  /*15e0*/  FMUL.FTZ R88, R28, R29 ;  /* 0x0000001d1c587220 */ /* 0x000fe20000410000 */
[----:B------:R-:W-:Y:S02]  /*15f0*/  HADD2.F32 R28, -RZ, R26.H1_H1 ;  /* 0x3000001aff1c7230 */ /* 0x000fe40000004100 */
[----:B------:R-:W-:Y:S02]  /*1600*/  HADD2.F32 R26, -RZ, R24.H0_H0 ;  /* 0x20000018ff1a7230 */ /* 0x000fe40000004100 */
[----:B---3--:R-:W-:Y:S01]  /*1610*/  HADD2.F32 R29, -RZ, R50.H0_H0 ;  /* 0x20000032ff1d7230 */ /* 0x008fe20000004100 */
[----:B------:R-:W-:-:S04]  /*1620*/  FMUL.FTZ R28, R28, R89 ;  /* 0x000000591c1c7220 */ /* 0x000fc80000410000 */
[----:B------:R-:W-:Y:S01]  /*1630*/  FFMA.FTZ R30, R26, R29, R88 ;  /* 0x0000001d1a1e7223 */ /* 0x000fe20000010058 */
[----:B------:R-:W-:Y:S02]  /*1640*/  HADD2.F32 R88, -RZ, R24.H1_H1 ;  /* 0x30000018ff587230 */ /* 0x000fe40000004100 */
[----:B------:R-:W-:Y:S02]  /*1650*/  HADD2.F32 R29, -RZ, R50.H1_H1 ;  /* 0x30000032ff1d7230 */ /* 0x000fe40000004100 */
[----:B------:R-:W-:Y:S02]  /*1660*/  HADD2.F32 R24, -RZ, R27.H0_H0 ;  /* 0x2000001bff187230 */ /* 0x000fe40000004100 */
[----:B------:R-:W-:Y:S01]  /*1670*/  HADD2.F32 R50, -RZ, R25.H0_H0 ;  /* 0x20000019ff327230 */ /* 0x000fe20000004100 */
[----:B------:R-:W-:Y:S01]  /*1680*/  FFMA.FTZ R88, R88, R29, R28 ;  /* 0x0000001d58587223 */ /* 0x000fe2000001001c */
[----:B------:R-:W-:-:S05]  /*1690*/  HADD2.F32 R29, -RZ, R31.H0_H0 ;  /* 0x2000001fff1d7230 */ /* 0x000fca0000004100 */
        /* <DEDUP_REMOVED lines=31> */
[----:B------:R-:W-:Y:S01]  /*1890*/  FFMA.FTZ R51, R24, R29, R51 ;  /* 0x0000001d18337223 */ /* 0x000fe20000010033 */
[----:B------:R-:W-:Y:S02]  /*18a0*/  HADD2.F32 R24, -RZ, R26.H0_H0 ;  /* 0x2000001aff187230 */ /* 0x000fe40000004100 */
[----:B--2---:R-:W-:-:S05]  /*18b0*/  HADD2.F32 R25, -RZ, R30.H0_H0 ;  /* 0x2000001eff197230 */ /* 0x004fca0000004100 */
        /* <DEDUP_REMOVED lines=8> */
[--C-:B------:R-:W-:Y:S02]  /*1940*/  HADD2.F32 R24, -RZ, R31.reuse.H0_H0 ;  /* 0x2000001fff187230 */ /* 0x100fe40000004100 */
[----:B------:R-:W-:Y:S01]  /*1950*/  HADD2.F32 R31, -RZ, R31.H1_H1 ;  /* 0x3000001fff1f7230 */ /* 0x000fe20000004100 */
[----:B------:R-:W-:Y:S01]  /*1960*/  FFMA.FTZ R88, R25, R30, R88 ;  /* 0x0000001e19587223 */ /* 0x000fe20000010058 */
[----:B------:R-:W-:-:S05]  /*1970*/  HADD2.F32 R25, -RZ, R27.H0_H0 ;  /* 0x2000001bff197230 */ /* 0x000fca0000004100 */
[----:B------:R-:W-:Y:S01]  /*1980*/  FFMA.FTZ R50, R25, R24, R50 ;  /* 0x0000001819327223 */ /* 0x000fe20000010032 */
        /* <DEDUP_REMOVED lines=18> */
[----:B------:R-:W-:Y:S01]  /*1ab0*/  HADD2.F32 R88, -RZ, R25.H1_H1 ;  /* 0x30000019ff587230 */ /* 0x000fe20000004100 */
[----:B------:R-:W-:Y:S01]  /*1ac0*/  IADD3 R25, P0, P1, R63, R52, R62 ;  /* 0x000000343f197210 */ /* 0x000fe2000791e03e */
[----:B------:R-:W-:-:S03]  /*1ad0*/  HADD2.F32 R28, -RZ, R26.H0_H0 ;  /* 0x2000001aff1c7230 */ /* 0x000fc60000004100 */
[----:B------:R-:W-:Y:S01]  /*1ae0*/  FFMA.FTZ R88, R88, R29, R51 ;  /* 0x0000001d58587223 */ /* 0x000fe20000010033 */
[----:B------:R-:W-:Y:S01]  /*1af0*/  IADD3.X R90, R42, R53, R17, P0, P1 ;  /* 0x000000352a5a7210 */ /* 0x000fe200007e2411 */
[----:B--2---:R-:W-:-:S05]  /*1b00*/  HADD2.F32 R51, -RZ, R30.H0_H0 ;  /* 0x2000001eff337230 */ /* 0x004fca0000004100 */
[----:B------:R-:W-:Y:S01]  /*1b10*/  FFMA.FTZ R51, R28, R51, R89 ;  /* 0x000000331c337223 */ /* 0x000fe20000010059 */
[----:B------:R-:W-:-:S04]  /*1b20*/  LEA R28, P2, R25, c[0x0][0x180], 0x1 ;  /* 0x00006000191c7a11 */ /* 0x000fc800078408ff */
[----:B------:R-:W-:-:S06]  /*1b30*/  LEA.HI.X R29, R25, c[0x0][0x184], R90, 0x1, P2 ;  /* 0x00006100191d7a11 */ /* 0x000fcc00010f0c5a */
[----:B------:R-:W2:Y:S01]  /*1b40*/  LDG.E.64.CONSTANT R28, [R28.64] ;  /* 0x0000000a1c1c7981 */ /* 0x000ea2000c1e9b00 */
[----:B------:R-:W-:Y:S02]  /*1b50*/  HADD2.F32 R25, -RZ, R26.H1_H1 ;  /* 0x3000001aff197230 */ /* 0x000fe40000004100 */
[----:B------:R-:W-:-:S05]  /*1b60*/  HADD2.F32 R30, -RZ, R30.H1_H1 ;  /* 0x3000001eff1e7230 */ /* 0x000fca0000004100 */
[----:B------:R-:W-:Y:S01]  /*1b70*/  FFMA.FTZ R30, R25, R30, R24 ;  /* 0x0000001e191e7223 */ /* 0x000fe20000010018 */
[----:B------:R-:W-:Y:S02]  /*1b80*/  HADD2.F32 R25, -RZ, R27.H0_H0 ;  /* 0x2000001bff197230 */ /* 0x000fe40000004100 */
[----:B------:R-:W-:Y:S02]  /*1b90*/  HADD2.F32 R24, -RZ, R31.H0_H0 ;  /* 0x2000001fff187230 */ /* 0x000fe40000004100 */
[----:B------:R-:W-:Y:S02]  /*1ba0*/  HADD2.F32 R27, -RZ, R27.H1_H1 ;  /* 0x3000001bff1b7230 */ /* 0x000fe40000004100 */
[----:B------:R-:W-:Y:S01]  /*1bb0*/  HADD2.F32 R31, -RZ, R31.H1_H1 ;  /* 0x3000001fff1f7230 */ /* 0x000fe20000004100 */
[----:B------:R-:W-:-:S04]  /*1bc0*/  FFMA.FTZ R50, R25, R24, R50 ;  /* 0x0000001819327223 */ /* 0x000fc80000010032 */
        /* <DEDUP_REMOVED lines=18> */
[----:B------:R-:W-:-:S03]  /*1cf0*/  HADD2.F32 R28, -RZ, R26.H0_H0 ;  /* 0x2000001aff1c7230 */ /* 0x000fc60000004100 */
[----:B------:R-:W-:Y:S01]  /*1d00*/  FFMA.FTZ R88, R25, R29, R88 ;  /* 0x0000001d19587223 */ /* 0x000fe20000010058 */
        /* <DEDUP_REMOVED lines=52> */
[--C-:B0-----:R-:W-:Y:S02]  /*2050*/  HADD2.F32 R31, -RZ, R24.reuse.H1_H1 ;  /* 0x30000018ff1f7230 */ /* 0x101fe40000004100 */
[----:B------:R-:W-:Y:S01]  /*2060*/  HADD2.F32 R90, -RZ, R24.H0_H0 ;  /* 0x20000018ff5a7230 */ /* 0x000fe20000004100 */
[----:B------:R-:W-:Y:S01]  /*2070*/  IADD3 R24, P0, P1, R3, R52, R10 ;  /* 0x0000003403187210 */ /* 0x000fe2000791e00a */
[--C-:B--2---:R-:W-:Y:S02]  /*2080*/  HADD2.F32 R89, -RZ, R28.reuse.H0_H0 ;  /* 0x2000001cff597230 */ /* 0x104fe40000004100 */
[----:B------:R-:W-:-:S03]  /*2090*/  HADD2.F32 R28, -RZ, R28.H1_H1 ;  /* 0x3000001cff1c7230 */ /* 0x000fc60000004100 */
[----:B------:R-:W-:Y:S02]  /*20a0*/  FFMA.FTZ R89, R90, R89, R51 ;  /* 0x000000595a597223 */ /* 0x000fe40000010033 */
[----:B------:R-:W-:Y:S01]  /*20b0*/  FFMA.FTZ R30, R31, R28, R30 ;  /* 0x0000001c1f1e7223 */ /* 0x000fe2000001001e */
[----:B------:R-:W-:Y:S02]  /*20c0*/  HADD2.F32 R31, -RZ, R25.H0_H0 ;  /* 0x20000019ff1f7230 */ /* 0x000fe40000004100 */
[----:B------:R-:W-:-:S05]  /*20d0*/  HADD2.F32 R28, -RZ, R29.H0_H0 ;  /* 0x2000001dff1c7230 */ /* 0x000fca0000004100 */
[----:B------:R-:W-:Y:S01]  /*20e0*/  FFMA.FTZ R28, R31, R28, R50 ;  /* 0x0000001c1f1c7223 */ /* 0x000fe20000010032 */
        /* <DEDUP_REMOVED lines=13> */
[----:B------:R-:W-:Y:S02]  /*21c0*/  LEA.HI.X R25, R25, c[0x0][0x184], R90, 0x1, P2 ;  /* 0x0000610019197a11 */ /* 0x000fe400010f0c5a */
[----:B------:R-:W-:-:S04]  /*21d0*/  IADD3 R29, P0, P1, R7, R52, R12 ;  /* 0x00000034071d7210 */ /* 0x000fc8000791e00c */
[----:B------:R-:W2:Y:S01]  /*21e0*/  LDG.E.64.CONSTANT R24, [R24.64] ;  /* 0x0000000a18187981 */ /* 0x000ea2000c1e9b00 */
[----:B------:R-:W-:Y:S02]  /*21f0*/  IADD3.X R90, R45, R53, R32, P0, P1 ;  /* 0x000000352d5a7210 */ /* 0x000fe400007e2420 */
[----:B------:R-:W-:-:S04]  /*2200*/  LEA R52, P0, R29, c[0x0][0x180], 0x1 ;  /* 0x000060001d347a11 */ /* 0x000fc800078008ff */
[----:B------:R-:W-:-:S06]  /*2210*/  LEA.HI.X R53, R29, c[0x0][0x184], R90, 0x1, P0 ;  /* 0x000061001d357a11 */ /* 0x000fcc00000f0c5a */
[----:B------:R-:W3:Y:S01]  /*2220*/  LDG.E.64.CONSTANT R52, [R52.64] ;  /* 0x0000000a34347981 */ /* 0x000ee2000c1e9b00 */
[----:B------:R-:W-:Y:S01]  /*2230*/  HADD2.F32 R29, -RZ, R26.H1_H1 ;  /* 0x3000001aff1d7230 */ /* 0x000fe20000004100 */
[----:B------:R-:W-:Y:S01]  /*2240*/  IADD3 R49, R49, 0x4, RZ ;  /* 0x0000000431317810 */ /* 0x000fe20007ffe0ff */
[----:B------:R-:W-:Y:S02]  /*2250*/  HADD2.F32 R26, -RZ, R50.H1_H1 ;  /* 0x30000032ff1a7230 */ /* 0x000fe40000004100 */
[--C-:B------:R-:W-:Y:S01]  /*2260*/  HADD2.F32 R50, -RZ, R51.reuse.H0_H0 ;  /* 0x20000033ff327230 */ /* 0x100fe20000004100 */
[----:B------:R-:W-:Y:S01]  /*2270*/  ISETP.GE.AND P2, PT, R49, R83, PT ;  /* 0x000000533100720c */ /* 0x000fe20003f46270 */
[----:B------:R-:W-:Y:S01]  /*2280*/  HADD2.F32 R51, -RZ, R51.H1_H1 ;  /* 0x30000033ff337230 */ /* 0x000fe20000004100 */
[----:B------:R-:W-:Y:S01]  /*2290*/  FFMA.FTZ R26, R29, R26, R30 ;  /* 0x0000001a1d1a7223 */ /* 0x000fe2000001001e */
[--C-:B------:R-:W-:Y:S02]  /*22a0*/  HADD2.F32 R29, -RZ, R27.reuse.H0_H0 ;  /* 0x2000001bff1d7230 */ /* 0x100fe40000004100 */
[----:B------:R-:W-:-:S03]  /*22b0*/  HADD2.F32 R27, -RZ, R27.H1_H1 ;  /* 0x3000001bff1b7230 */ /* 0x000fc60000004100 */
[----:B------:R-:W-:Y:S02]  /*22c0*/  FFMA.FTZ R50, R29, R50, R28 ;  /* 0x000000321d327223 */ /* 0x000fe4000001001c */
[----:B------:R-:W0:Y:S01]  /*22d0*/  LDS.128 R28, [R84+0x60] ;  /* 0x00006000541c7984 */ /* 0x000e220000000c00 */
[----:B------:R-:W-:Y:S01]  /*22e0*/  FFMA.FTZ R88, R27, R51, R88 ;  /* 0x000000331b587223 */ /* 0x000fe20000010058 */
[----:B0-----:R-:W-:Y:S02]  /*22f0*/  HADD2.F32 R90, -RZ, R28.H0_H0 ;  /* 0x2000001cff5a7230 */ /* 0x001fe40000004100 */
[--C-:B--2---:R-:W-:Y:S02]  /*2300*/  HADD2.F32 R27, -RZ, R24.reuse.H0_H0 ;  /* 0x20000018ff1b7230 */ /* 0x104fe40000004100 */
[----:B------:R-:W-:-:S03]  /*2310*/  HADD2.F32 R24, -RZ, R24.H1_H1 ;  /* 0x30000018ff187230 */ /* 0x000fc60000004100 */
[----:B------:R-:W-:Y:S01]  /*2320*/  FFMA.FTZ R89, R90, R27, R89 ;  /* 0x0000001b5a597223 */ /* 0x000fe20000010059 */
[----:B------:R-:W-:-:S05]  /*2330*/  HADD2.F32 R27, -RZ, R28.H1_H1 ;  /* 0x3000001cff1b7230 */ /* 0x000fca0000004100 */
[----:B------:R-:W-:Y:S01]  /*2340*/  FFMA.FTZ R26, R27, R24, R26 ;  /* 0x000000181b1a7223 */ /* 0x000fe2000001001a */
[----:B------:R-:W-:Y:S02]  /*2350*/  HADD2.F32 R27, -RZ, R29.H0_H0 ;  /* 0x2000001dff1b7230 */ /* 0x000fe40000004100 */
[--C-:B------:R-:W-:Y:S02]  /*2360*/  HADD2.F32 R24, -RZ, R25.reuse.H0_H0 ;  /* 0x20000019ff187230 */ /* 0x100fe40000004100 */
[----:B------:R-:W-:Y:S02]  /*2370*/  HADD2.F32 R25, -RZ, R25.H1_H1 ;  /* 0x30000019ff197230 */ /* 0x000fe40000004100 */
[----:B------:R-:W-:Y:S01]  /*2380*/  HADD2.F32 R29, -RZ, R29.H1_H1 ;  /* 0x3000001dff1d7230 */ /* 0x000fe20000004100 */
[----:B------:R-:W-:Y:S01]  /*2390*/  FFMA.FTZ R50, R27, R24, R50 ;  /* 0x000000181b327223 */ /* 0x000fe20000010032 */
[----:B---3--:R-:W-:Y:S02]  /*23a0*/  HADD2.F32 R27, -RZ, R52.H0_H0 ;  /* 0x20000034ff1b7230 */ /* 0x008fe40000004100 */
[--C-:B------:R-:W-:Y:S01]  /*23b0*/  HADD2.F32 R24, -RZ, R30.reuse.H0_H0 ;  /* 0x2000001eff187230 */ /* 0x100fe20000004100 */
[----:B------:R-:W-:Y:S01]  /*23c0*/  FFMA.FTZ R88, R29, R25, R88 ;  /* 0x000000191d587223 */ /* 0x000fe20000010058 */
[----:B------:R-:W-:-:S02]  /*23d0*/  HADD2.F32 R25, -RZ, R30.H1_H1 ;  /* 0x3000001eff197230 */ /* 0x000fc40000004100 */
[----:B------:R-:W-:Y:S01]  /*23e0*/  HADD2.F32 R52, -RZ, R52.H1_H1 ;  /* 0x30000034ff347230 */ /* 0x000fe20000004100 */
[----:B------:R-:W-:Y:S01]  /*23f0*/  FFMA.FTZ R24, R24, R27, R89 ;  /* 0x0000001b18187223 */ /* 0x000fe20000010059 */
[--C-:B------:R-:W-:Y:S02]  /*2400*/  HADD2.F32 R27, -RZ, R31.reuse.H0_H0 ;  /* 0x2000001fff1b7230 */ /* 0x100fe40000004100 */
[----:B------:R-:W-:Y:S01]  /*2410*/  HADD2.F32 R31, -RZ, R31.H1_H1 ;  /* 0x3000001fff1f7230 */ /* 0x000fe20000004100 */
[----:B------:R-:W-:Y:S01]  /*2420*/  FFMA.FTZ R25, R25, R52, R26 ;  /* 0x0000003419197223 */ /* 0x000fe2000001001a */
[--C-:B------:R-:W-:Y:S02]  /*2430*/  HADD2.F32 R26, -RZ, R53.reuse.H0_H0 ;  /* 0x20000035ff1a7230 */ /* 0x100fe40000004100 */
[----:B------:R-:W-:Y:S01]  /*2440*/  HADD2.F32 R53, -RZ, R53.H1_H1 ;  /* 0x30000035ff357230 */ /* 0x000fe20000004100 */
[----:B------:R-:W-:Y:S02]  /*2450*/  FADD.FTZ R25, R24, R25 ;  /* 0x0000001918197221 */ /* 0x000fe40000010000 */
[----:B------:R-:W-:-:S02]  /*2460*/  FFMA.FTZ R26, R27, R26, R50 ;  /* 0x0000001a1b1a7223 */ /* 0x000fc40000010032 */
[----:B------:R-:W-:Y:S02]  /*2470*/  FFMA.FTZ R31, R31, R53, R88 ;  /* 0x000000351f1f7223 */ /* 0x000fe40000010058 */
[----:B------:R-:W-:-:S04]  /*2480*/  FADD.FTZ R26, R26, R25 ;  /* 0x000000191a1a7221 */ /* 0x000fc80000010000 */
[----:B------:R-:W-:Y:S01]  /*2490*/  FADD.FTZ R31, R31, R26 ;  /* 0x0000001a1f1f7221 */ /* 0x000fe20000010000 */
[----:B------:R-:W-:Y:S05]  /*24a0*/  BRA.DIV ~URZ, `(.L_x_19316) ;  /* 0x00003f427f007947 */ /* 0x000fea000b800000 */
[----:B------:R0:W1:Y:S02]  /*24b0*/  SHFL.BFLY PT, R24, R31, 0x1, 0x1f ;  /* 0x0c201f001f187f89 */ /* 0x00006400000e0000 */
.L_x_19366:
        /* <DEDUP_REMOVED lines=13> */
.L_x_19318:
[----:B------:R-:W-:Y:S05]  /*2590*/  BSYNC B1 ;  /* 0x0000000000017941 */ /* 0x000fea0003800000 */
.L_x_19317:
[----:B------:R-:W-:Y:S02]  /*25a0*/  IADD3 R4, P0, R4, 0x10, RZ ;  /* 0x0000001004047810 */ /* 0x000fe40007f1e0ff */
[----:B------:R-:W-:Y:S02]  /*25b0*/  IADD3 R47, R47, 0x40, RZ ;  /* 0x000000402f2f7810 */ /* 0x000fe40007ffe0ff */
[----:B-1----:R-:W-:Y:S01]  /*25c0*/  IADD3 R34, R34, 0x100, RZ ;  /* 0x0000010022227810 */ /* 0x002fe20007ffe0ff */
[----:B------:R-:W-:Y:S01]  /*25d0*/  IMAD.X R5, RZ, RZ, R5, P0 ;  /* 0x000000ffff057224 */ /* 0x000fe200000e0605 */
[----:B------:R-:W-:Y:S01]  /*25e0*/  IADD3 R33, R33, 0x40, RZ ;  /* 0x0000004021217810 */ /* 0x000fe20007ffe0ff */
[----:B0-----:R-:W-:Y:S01]  /*25f0*/  @P2 CALL.REL.NOINC `(.L_x_19315) ;  /* 0x0000001000002944 */ /* 0x001fe20003c00000 */
[----:B------:R-:W-:Y:S05]  /*2600*/  BRA `(.L_x_19319) ;  /* 0xffffee8000007947 */ /* 0x000fea000383ffff */
.L_x_19315:
[----:B------:R-:W-:Y:S05]  /*2610*/  BSYNC B0 ;  /* 0x0000000000007941 */ /* 0x000fea0003800000 */
.L_x_19314:
[----:B------:R-:W-:Y:S05]  /*2620*/  BRA.DIV ~URZ, `(.L_x_19320) ;  /* 0x00003e427f007947 */ /* 0x000fea000b800000 */
[----:B------:R0:W1:Y:S02]  /*2630*/  SHFL.BFLY PT, R4, R75, 0x10, 0x1f ;  /* 0x0e001f004b047f89 */ /* 0x00006400000e0000 */
.L_x_19367:
[----:B01----:R-:W-:Y:S01]  /*2640*/  FMNMX.FTZ R75, R4, R75, !PT ;  /* 0x0000004b044b7209 */ /* 0x003fe20007810000 */
[----:B------:R-:W-:Y:S05]  /*2650*/  BRA.DIV ~URZ, `(.L_x_19321) ;  /* 0x00003e927f007947 */ /* 0x000fea000b800000 */
[----:B------:R-:W0:Y:S02]  /*2660*/  SHFL.BFLY PT, R3, R75, 0x8, 0x1f ;  /* 0x0d001f004b037f89 */ /* 0x000e2400000e0000 */
[----:B0-----:R-:W-:-:S05]  /*2670*/  FMNMX.FTZ R3, R75, R3, !PT ;  /* 0x000000034b037209 */ /* 0x001fca0007810000 */
[----:B------:R-:W0:Y:S02]  /*2680*/  SHFL.BFLY PT, R4, R3, 0x4, 0x1f ;  /* 0x0c801f0003047f89 */ /* 0x000e2400000e0000 */
[----:B0-----:R-:W-:-:S05]  /*2690*/  FMNMX.FTZ R4, R3, R4, !PT ;  /* 0x0000000403047209 */ /* 0x001fca0007810000 */
[----:B------:R0:W1:Y:S02]  /*26a0*/  SHFL.BFLY PT, R5, R4, 0x2, 0x1f ;  /* 0x0c401f0004057f89 */ /* 0x00006400000e0000 */
.L_x_19368:
        /* <DEDUP_REMOVED lines=37> */
.L_x_19326:
        /* <DEDUP_REMOVED lines=11> */
.L_x_19325:
[----:B------:R-:W-:Y:S05]  /*29b0*/  BSYNC B1 ;  /* 0x0000000000017941 */ /* 0x000fea0003800000 */
.L_x_19324:
        /* <DEDUP_REMOVED lines=10> */
.L_x_19329:
        /* <DEDUP_REMOVED lines=100> */
.L_x_19328:
[----:B------:R-:W-:Y:S05]  /*30a0*/  BSYNC B1 ;  /* 0x0000000000017941 */ /* 0x000fea0003800000 */
.L_x_19327:
        /* <DEDUP_REMOVED lines=55> */
.L_x_19331:
[----:B------:R-:W-:Y:S05]  /*3420*/  BSYNC B1 ;  /* 0x0000000000017941 */ /* 0x000fea0003800000 */
.L_x_19330:
        /* <DEDUP_REMOVED lines=26> */
.L_x_19323:
[----:B------:R-:W-:Y:S05]  /*35d0*/  BSYNC B0 ;  /* 0x0000000000007941 */ /* 0x000fea0003800000 */
.L_x_19322:
        /* <DEDUP_REMOVED lines=45> */
.L_x_19336:
        /* <DEDUP_REMOVED lines=8> */
.L_x_19335:
[----:B------:R-:W-:Y:S05]  /*3930*/  BSYNC B1 ;  /* 0x0000000000017941 */ /* 0x000fea0003800000 */
.L_x_19334:
        /* <DEDUP_REMOVED lines=10> */
.L_x_19339:
        /* <DEDUP_REMOVED lines=52> */
.L_x_19338:
[----:B------:R-:W-:Y:S05]  /*3d20*/  BSYNC B1 ;  /* 0x0000000000017941 */ /* 0x000fea0003800000 */
.L_x_19337:
        /* <DEDUP_REMOVED lines=31> */
.L_x_19341:
[----:B------:R-:W-:Y:S05]  /*3f20*/  BSYNC B1 ;  /* 0x0000000000017941 */ /* 0x000fea0003800000 */
.L_x_19340:
        /* <DEDUP_REMOVED lines=14> */
.L_x_19333:
[----:B------:R-:W-:Y:S05]  /*4010*/  BSYNC B0 ;  /* 0x0000000000007941 */ /* 0x000fea0003800000 */
.L_x_19332:
        /* <DEDUP_REMOVED lines=32> */
.L_x_19343:
[----:B------:R-:W-:Y:S05]  /*4220*/  BSYNC B0 ;  /* 0x0000000000007941 */ /* 0x000fea0003800000 */
.L_x_19342:
[----:B------:R-:W-:Y:S01]  /*4230*/  BSSY B0, `(.L_x_19344) ;  /* 0x0000189000007945 */ /* 0x000fe20003800000 */
[----:B------:R-:W-:Y:S05]  /*4240*/  @!P1 BRA `(.L_x_19345) ;  /* 0x0000005000009947 */ /* 0x000fea0003800000 */
[----:B------:R-:W-:Y:S01]  /*4250*/  CS2R R44, SRZ ;  /* 0x00000000002c7805 */ /* 0x000fe2000001ff00 */
[----:B------:R-:W-:Y:S01]  /*4260*/  CS2R R46, SRZ ;  /* 0x00000000002e7805 */ /* 0x000fe2000001ff00 */
[----:B------:R-:W-:Y:S01]  /*4270*/  CS2R R48, SRZ ;  /* 0x0000000000307805 */ /* 0x000fe2000001ff00 */
[----:B------:R-:W-:Y:S01]  /*4280*/  IMAD.MOV.U32 R50, RZ, RZ, RZ ;  /* 0x000000ffff327224 */ /* 0x000fe200078e00ff */
[----:B------:R-:W-:Y:S05]  /*4290*/  BRA `(.L_x_19346) ;  /* 0x0000182000007947 */ /* 0x000fea0003800000 */
.L_x_19345:
        /* <DEDUP_REMOVED lines=10> */
[----:B------:R-:W-:Y:S01]  /*4340*/  IMAD.MOV.U32 R50, RZ, RZ, RZ ;  /* 0x000000ffff327224 */ /* 0x000fe200078e00ff */
        /* <DEDUP_REMOVED lines=22> */
[----:B------:R-:W-:Y:S02]  /*44b0*/  IADD3 R57, R41, 0x600, RZ ;  /* 0x0000060029397810 */ /* 0x000fe40007ffe0ff */
[----:B------:R-:W-:-:S02]  /*44c0*/  IADD3 R59, R59, 0x7, RZ ;  /* 0x000000073b3b7810 */ /* 0x000fc40007ffe0ff */
.L_x_19361:
[----:B------:R-:W-:Y:S01]  /*44d0*/  IMAD.MOV.U32 R4, RZ, RZ, R40 ;  /* 0x000000ffff047224 */ /* 0x000fe200078e0028 */
[----:B------:R-:W0:Y:S01]  /*44e0*/  LDS.128 R36, [R52+-0x10] ;  /* 0xfffff00034247984 */ /* 0x000e220000000c00 */
[----:B------:R-:W-:-:S03]  /*44f0*/  IMAD.MOV.U32 R5, RZ, RZ, R43 ;  /* 0x000000ffff057224 */ /* 0x000fc600078e002b */
[----:B-1----:R1:W2:Y:S04]  /*4500*/  LDS.128 R32, [R52] ;  /* 0x0000000034207984 */ /* 0x0022a80000000c00 */
[----:B------:R-:W3:Y:S02]  /*4510*/  LDG.E.CONSTANT R4, [R4.64] ;  /* 0x0000000a04047981 */ /* 0x000ee4000c1e9900 */
[----:B---3--:R-:W-:-:S05]  /*4520*/  SHF.R.S32.HI R6, RZ, 0x1f, R4 ;  /* 0x0000001fff067819 */ /* 0x008fca0000011404 */
[----:B------:R-:W-:Y:S02]  /*4530*/  IMAD R8, R6, c[0x0][0x1bc], RZ ;  /* 0x00006f0006087a24 */ /* 0x000fe400078e02ff */
[----:B------:R-:W-:-:S04]  /*4540*/  IMAD.WIDE.U32 R6, R4, c[0x0][0x1bc], R2 ;  /* 0x00006f0004067a25 */ /* 0x000fc800078e0002 */
[----:B------:R-:W-:Y:S01]  /*4550*/  IMAD R13, R4, R51, R8 ;  /* 0x00000033040d7224 */ /* 0x000fe200078e0208 */
[-C--:B------:R-:W-:Y:S02]  /*4560*/  IADD3 R8, P3, R53, R6.reuse, RZ ;  /* 0x0000000635087210 */ /* 0x080fe40007f7e0ff */
[-C--:B------:R-:W-:Y:S01]  /*4570*/  IADD3 R11, P2, R41, R6.reuse, RZ ;  /* 0x00000006290b7210 */ /* 0x080fe20007f5e0ff */
[----:B------:R-:W-:Y:S01]  /*4580*/  IMAD.IADD R22, R7, 0x1, R13 ;  /* 0x0000000107167824 */ /* 0x000fe200078e020d */
[-C--:B------:R-:W-:Y:S02]  /*4590*/  IADD3 R9, P1, R54, R6.reuse, RZ ;  /* 0x0000000636097210 */ /* 0x080fe40007f3e0ff */
[----:B------:R-:W-:Y:S02]  /*45a0*/  IADD3 R13, P0, R55, R6, RZ ;  /* 0x00000006370d7210 */ /* 0x000fe40007f1e0ff */
[----:B------:R-:W-:Y:S02]  /*45b0*/  LEA.HI.X.SX32 R5, R53, R22, 0x1, P3 ;  /* 0x0000001635057211 */ /* 0x000fe400018f0eff */
[----:B------:R-:W-:-:S02]  /*45c0*/  LEA R60, P4, R11, c[0x0][0x188], 0x1 ;  /* 0x000062000b3c7a11 */ /* 0x000fc400078808ff */
[----:B------:R-:W-:Y:S02]  /*45d0*/  LEA R4, P5, R8, c[0x0][0x188], 0x1 ;  /* 0x0000620008047a11 */ /* 0x000fe400078a08ff */
[----:B------:R-:W-:Y:S02]  /*45e0*/  LEA.HI.X.SX32 R12, R41, R22, 0x1, P2 ;  /* 0x00000016290c7211 */ /* 0x000fe400010f0eff */
[-C--:B------:R-:W-:Y:S02]  /*45f0*/  IADD3 R10, P3, R56, R6.reuse, RZ ;  /* 0x00000006380a7210 */ /* 0x080fe40007f7e0ff */
[----:B------:R-:W-:Y:S02]  /*4600*/  IADD3 R6, P2, R57, R6, RZ ;  /* 0x0000000639067210 */ /* 0x000fe40007f5e0ff */
[----:B------:R-:W-:Y:S02]  /*4610*/  LEA.HI.X R61, R11, c[0x0][0x18c], R12, 0x1, P4 ;  /* 0x000063000b3d7a11 */ /* 0x000fe400020f0c0c */
[----:B------:R-:W-:-:S02]  /*4620*/  LEA.HI.X R5, R8, c[0x0][0x18c], R5, 0x1, P5 ;  /* 0x0000630008057a11 */ /* 0x000fc400028f0c05 */
[-C--:B------:R-:W-:Y:S01]  /*4630*/  LEA.HI.X.SX32 R18, R54, R22.reuse, 0x1, P1 ;  /* 0x0000001636127211 */ /* 0x080fe200008f0eff */
[----:B-----5:R1:W5:Y:S01]  /*4640*/  LDG.E.128.CONSTANT R24, [R60.64+0x200] ;  /* 0x0002000a3c187981 */ /* 0x020362000c1e9d00 */
[----:B------:R-:W-:Y:S02]  /*4650*/  LEA R8, P6, R9, c[0x0][0x188], 0x1 ;  /* 0x0000620009087a11 */ /* 0x000fe400078c08ff */
[----:B------:R-:W-:Y:S01]  /*4660*/  LEA R12, P5, R13, c[0x0][0x188], 0x1 ;  /* 0x000062000d0c7a11 */ /* 0x000fe200078a08ff */
[----:B------:R1:W5:Y:S01]  /*4670*/  LDG.E.128.CONSTANT R28, [R60.64] ;  /* 0x0000000a3c1c7981 */ /* 0x000362000c1e9d00 */
[----:B------:R-:W-:Y:S02]  /*4680*/  LEA R16, P4, R10, c[0x0][0x188], 0x1 ;  /* 0x000062000a107a11 */ /* 0x000fe400078808ff */
        /* <DEDUP_REMOVED lines=19> */
[C---:B-12---:R-:W-:Y:S02]  /*47c0*/  IADD3 R37, R59.reuse, -0x5, RZ ;  /* 0xfffffffb3b257810 */ /* 0x046fe40007ffe0ff */
        /* <DEDUP_REMOVED lines=30> */
.L_x_19348:
[----:B-12---:R-:W-:Y:S05]  /*49b0*/  BSYNC B1 ;  /* 0x0000000000017941 */ /* 0x006fea0003800000 */
.L_x_19347:
[----:B-----5:R-:W-:Y:S01]  /*49c0*/  HFMA2.MMA R37, R36, R29, -RZ ;  /* 0x0000001d24257235 */ /* 0x020fe200001000ff */
[----:B------:R-:W-:Y:S01]  /*49d0*/  IMAD.MOV.U32 R29, RZ, RZ, R62 ;  /* 0x000000ffff1d7224 */ /* 0x000fe200078e003e */
[----:B------:R-:W-:Y:S01]  /*49e0*/  F2FP.PACK_AB R33, R33, R32 ;  /* 0x000000202121723e */ /* 0x000fe200000000ff */
[----:B------:R-:W-:Y:S04]  /*49f0*/  BSSY B1, `(.L_x_19349) ;  /* 0x0000025000017945 */ /* 0x000fe80003800000 */
[----:B------:R-:W-:Y:S01]  /*4a00*/  HFMA2.MMA R37, R29, R28, R37 ;  /* 0x0000001c1d257235 */ /* 0x000fe20000000025 */
[----:B------:R-:W-:-:S09]  /*4a10*/  F2FP.PACK_AB R28, R35, R34 ;  /* 0x00000022231c723e */ /* 0x000fd200000000ff */
[----:B------:R-:W-:-:S06]  /*4a20*/  HFMA2 R37, R33, R30, R37 ;  /* 0x0000001e21257231 */ /* 0x000fcc0000000025 */
        /* <DEDUP_REMOVED lines=33> */
.L_x_19350:
[----:B------:R-:W-:Y:S05]  /*4c40*/  BSYNC B1 ;  /* 0x0000000000017941 */ /* 0x000fea0003800000 */
.L_x_19349:
[----:B------:R-:W-:Y:S01]  /*4c50*/  HMUL2 R31, R36, R25 ;  /* 0x00000019241f7232 */ /* 0x000fe20000000000 */
[----:B------:R-:W-:Y:S01]  /*4c60*/  BSSY B1, `(.L_x_19351) ;  /* 0x0000026000017945 */ /* 0x000fe20003800000 */
[----:B------:R-:W-:Y:S02]  /*4c70*/  HADD2.F32 R25, -RZ, R37.H0_H0 ;  /* 0x20000025ff197230 */ /* 0x000fe40000004100 */
[----:B------:R-:W-:Y:S02]  /*4c80*/  HFMA2 R31, R29, R24, R31 ;  /* 0x000000181d1f7231 */ /* 0x000fe4000000001f */
[----:B------:R-:W-:-:S04]  /*4c90*/  HADD2.F32 R30, -RZ, R37.H1_H1 ;  /* 0x30000025ff1e7230 */ /* 0x000fc80000004100 */
[----:B------:R-:W-:Y:S01]  /*4ca0*/  HFMA2.MMA R31, R33, R26, R31 ;  /* 0x0000001a211f7235 */ /* 0x000fe2000000001f */
[----:B------:R-:W-:Y:S01]  /*4cb0*/  FADD.FTZ R25, R25, R30 ;  /* 0x0000001e19197221 */ /* 0x000fe20000010000 */
        /* <DEDUP_REMOVED lines=32> */
.L_x_19352:
[----:B------:R-:W-:Y:S05]  /*4ec0*/  BSYNC B1 ;  /* 0x0000000000017941 */ /* 0x000fea0003800000 */
.L_x_19351:
[----:B------:R-:W-:Y:S01]  /*4ed0*/  HMUL2 R5, R36, R5 ;  /* 0x0000000524057232 */ /* 0x000fe20000000000 */
[----:B------:R-:W-:Y:S01]  /*4ee0*/  BSSY B1, `(.L_x_19353) ;  /* 0x0000024000017945 */ /* 0x000fe20003800000 */
[----:B------:R-:W-:Y:S01]  /*4ef0*/  FADD.FTZ R44, R25, R44 ;  /* 0x0000002c192c7221 */ /* 0x000fe20000010000 */
[----:B------:R-:W-:-:S03]  /*4f00*/  HFMA2 R27, R28, R27, R31 ;  /* 0x0000001b1c1b7231 */ /* 0x000fc6000000001f */
        /* <DEDUP_REMOVED lines=14> */
[----:B------:R-:W-:Y:S02]  /*4ff0*/  SEL R24, R9, RZ, !P6 ;  /* 0x000000ff09187207 */ /* 0x000fe40007000000 */
[C---:B------:R-:W-:Y:S02]  /*5000*/  PRMT R25, R10.reuse, 0x7632, R25 ;  /* 0x000076320a197816 */ /* 0x040fe40000000019 */
[-C--:B------:R-:W-:Y:S02]  /*5010*/  ISETP.GE.AND P6, PT, R5, R82.reuse, PT ;  /* 0x000000520500720c */ /* 0x080fe40003fc6270 */
[----:B------:R-:W-:Y:S02]  /*5020*/  SEL R10, R10, RZ, !P2 ;  /* 0x000000ff0a0a7207 */ /* 0x000fe40005000000 */
[----:B------:R-:W-:Y:S02]  /*5030*/  ISETP.GE.AND P4, PT, R31, R82, PT ;  /* 0x000000521f00720c */ /* 0x000fe40003f86270 */
        /* <DEDUP_REMOVED lines=14> */
.L_x_19354:
[----:B------:R-:W-:Y:S05]  /*5120*/  BSYNC B1 ;  /* 0x0000000000017941 */ /* 0x000fea0003800000 */
.L_x_19353:
[----:B------:R-:W-:Y:S01]  /*5130*/  BSSY B1, `(.L_x_19355) ;  /* 0x0000022000017945 */ /* 0x000fe20003800000 */
[----:B------:R-:W-:Y:S01]  /*5140*/  HMUL2 R9, R36, R9 ;  /* 0x0000000924097232 */ /* 0x000fe20000000000 */
[----:B------:R-:W-:Y:S05]  /*5150*/  @P0 BRA `(.L_x_19356) ;  /* 0x000001f000000947 */ /* 0x000fea0003800000 */
[C---:B------:R-:W-:Y:S02]  /*5160*/  IADD3 R5, R59.reuse, -0x5, RZ ;  /* 0xfffffffb3b057810 */ /* 0x040fe40007ffe0ff */
[----:B------:R-:W-:Y:S02]  /*5170*/  IADD3 R25, R59, -0x4, RZ ;  /* 0xfffffffc3b197810 */ /* 0x000fe40007ffe0ff */
[----:B------:R-:W-:Y:S02]  /*5180*/  ISETP.GE.AND P6, PT, R5, R82, PT ;  /* 0x000000520500720c */ /* 0x000fe40003fc6270 */
        /* <DEDUP_REMOVED lines=9> */
[----:B------:R-:W-:Y:S02]  /*5220*/  SEL R24, R13, RZ, !P6 ;  /* 0x000000ff0d187207 */ /* 0x000fe40007000000 */
[C---:B------:R-:W-:Y:S02]  /*5230*/  PRMT R25, R14.reuse, 0x7632, R25 ;  /* 0x000076320e197816 */ /* 0x040fe40000000019 */
[-C--:B------:R-:W-:Y:S02]  /*5240*/  ISETP.GE.AND P6, PT, R5, R82.reuse, PT ;  /* 0x000000520500720c */ /* 0x080fe40003fc6270 */
[----:B------:R-:W-:Y:S02]  /*5250*/  SEL R14, R14, RZ, !P2 ;  /* 0x000000ff0e0e7207 */ /* 0x000fe40005000000 */
[----:B------:R-:W-:-:S02]  /*5260*/  ISETP.GE.AND P4, PT, R31, R82, PT ;  /* 0x000000521f00720c */ /* 0x000fc40003f86270 */
        /* <DEDUP_REMOVED lines=14> */
.L_x_19356:
[----:B------:R-:W-:Y:S05]  /*5350*/  BSYNC B1 ;  /* 0x0000000000017941 */ /* 0x000fea0003800000 */
.L_x_19355:
[----:B------:R-:W-:Y:S01]  /*5360*/  BSSY B1, `(.L_x_19357) ;  /* 0x0000022000017945 */ /* 0x000fe20003800000 */
[----:B------:R-:W-:Y:S01]  /*5370*/  HFMA2.MMA R13, R36, R13, -RZ ;  /* 0x0000000d240d7235 */ /* 0x000fe200001000ff */
        /* <DEDUP_REMOVED lines=13> */
[----:B------:R-:W-:Y:S02]  /*5450*/  SEL R24, R17, RZ, !P6 ;  /* 0x000000ff11187207 */ /* 0x000fe40007000000 */
[C---:B------:R-:W-:Y:S02]  /*5460*/  PRMT R25, R18.reuse, 0x7632, R25 ;  /* 0x0000763212197816 */ /* 0x040fe40000000019 */
[----:B------:R-:W-:Y:S02]  /*5470*/  ISETP.GE.AND P6, PT, R5, R82, PT ;  /* 0x000000520500720c */ /* 0x000fe40003fc6270 */
[----:B------:R-:W-:-:S02]  /*5480*/  SEL R18, R18, RZ, !P2 ;  /* 0x000000ff12127207 */ /* 0x000fc40005000000 */
        /* <DEDUP_REMOVED lines=15> */
.L_x_19358:
[----:B------:R-:W-:Y:S05]  /*5580*/  BSYNC B1 ;  /* 0x0000000000017941 */ /* 0x000fea0003800000 */
.L_x_19357:
        /* <DEDUP_REMOVED lines=46> */
[C---:B------:R-:W-:Y:S02]  /*5870*/  SEL R5, R20.reuse, RZ, !P6 ;  /* 0x000000ff14057207 */ /* 0x040fe40007000000 */
[-C--:B------:R-:W-:Y:S02]  /*5880*/  ISETP.GE.AND P0, PT, R9, R82.reuse, PT ;  /* 0x000000520900720c */ /* 0x080fe40003f06270 */
[-C--:B------:R-:W-:Y:S02]  /*5890*/  ISETP.GE.AND P3, PT, R11, R82.reuse, PT ;  /* 0x000000520b00720c */ /* 0x080fe40003f66270 */
[----:B------:R-:W-:Y:S02]  /*58a0*/  PRMT R4, R20, 0x7632, R4 ;  /* 0x0000763214047816 */ /* 0x000fe40000000004 */
        /* <DEDUP_REMOVED lines=15> */
.L_x_19360:
[----:B------:R-:W-:Y:S05]  /*59a0*/  BSYNC B1 ;  /* 0x0000000000017941 */ /* 0x000fea0003800000 */
.L_x_19359:
        /* <DEDUP_REMOVED lines=17> */
.L_x_19346:
[----:B------:R-:W-:Y:S05]  /*5ac0*/  BSYNC B0 ;  /* 0x0000000000007941 */ /* 0x000fea0003800000 */
.L_x_19344:
[----:B------:R-:W2:Y:S01]  /*5ad0*/  SHFL.BFLY PT, R2, R45, 0x1, 0x1f ;  /* 0x0c201f002d027f89 */ /* 0x000ea200000e0000 */
[C---:B0-----:R-:W-:Y:S01]  /*5ae0*/  LOP3.LUT R8, R79.reuse, 0x1, RZ, 0xc0, !PT ;  /* 0x000000014f087812 */ /* 0x041fe200078ec0ff */
[----:B------:R-:W-:Y:S01]  /*5af0*/  BSSY B0, `(.L_x_19362) ;  /* 0x0000032000007945 */ /* 0x000fe20003800000 */
[----:B------:R-:W-:Y:S01]  /*5b00*/  LEA.HI R13, R79, R79, RZ, 0x1 ;  /* 0x0000004f4f0d7211 */ /* 0x000fe200078f08ff */
[----:B------:R-:W0:Y:S01]  /*5b10*/  SHFL.BFLY PT, R3, R44, 0x1, 0x1f ;  /* 0x0c201f002c037f89 */ /* 0x000e2200000e0000 */
[----:B------:R-:W-:Y:S02]  /*5b20*/  ISETP.NE.AND P2, PT, R8, RZ, PT ;  /* 0x000000ff0800720c */ /* 0x000fe40003f45270 */
[----:B------:R-:W-:Y:S01]  /*5b30*/  SHF.R.S32.HI R13, RZ, 0x1, R13 ;  /* 0x00000001ff0d7819 */ /* 0x000fe2000001140d */
[----:B------:R-:W3:Y:S01]  /*5b40*/  SHFL.BFLY PT, R5, R46, 0x1, 0x1f ;  /* 0x0c201f002e057f89 */ /* 0x000ee200000e0000 */
[----:B------:R-:W-:-:S02]  /*5b50*/  ISETP.GT.OR P0, PT, R0, 0x3f, P2 ;  /* 0x0000003f0000780c */ /* 0x000fc40001704670 */
[----:B------:R-:W-:Y:S01]  /*5b60*/  ISETP.GT.OR P1, PT, R0, 0x1f, P2 ;  /* 0x0000001f0000780c */ /* 0x000fe20001724670 */
[----:B------:R-:W4:Y:S04]  /*5b70*/  SHFL.BFLY PT, R4, R47, 0x1, 0x1f ;  /* 0x0c201f002f047f89 */ /* 0x000f2800000e0000 */
[----:B------:R-:W1:Y:S04]  /*5b80*/  SHFL.BFLY PT, R7, R48, 0x1, 0x1f ;  /* 0x0c201f0030077f89 */ /* 0x000e6800000e0000 */
[----:B------:R-:W1:Y:S04]  /*5b90*/  SHFL.BFLY PT, R6, R49, 0x1, 0x1f ;  /* 0x0c201f0031067f89 */ /* 0x000e6800000e0000 */
[----:B------:R-:W1:Y:S01]  /*5ba0*/  SHFL.BFLY PT, R9, R50, 0x1, 0x1f ;  /* 0x0c201f0032097f89 */ /* 0x000e6200000e0000 */
[----:B--2---:R-:W-:Y:S01]  /*5bb0*/  FADD.FTZ R11, R2, R45 ;  /* 0x0000002d020b7221 */ /* 0x004fe20000010000 */
[----:B------:R-:W-:-:S02]  /*5bc0*/  LOP3.LUT R2, R0, 0xffffffc0, RZ, 0xc0, !PT ;  /* 0xffffffc000027812 */ /* 0x000fc400078ec0ff */
[----:B------:R-:W-:Y:S01]  /*5bd0*/  BAR.SYNC.DEFER_BLOCKING 0x0 ;  /* 0x0000000000007b1d */ /* 0x000fe20000010000 */
[----:B0-----:R-:W-:Y:S01]  /*5be0*/  FADD.FTZ R10, R3, R44 ;  /* 0x0000002c030a7221 */ /* 0x001fe20000010000 */
[----:B------:R-:W-:Y:S01]  /*5bf0*/  ISETP.NE.OR P5, PT, R2, 0x40, P2 ;  /* 0x000000400200780c */ /* 0x000fe200017a5670 */
[----:B------:R-:W-:Y:S01]  /*5c00*/  IMAD R3, R80, 0x70, R13 ;  /* 0x0000007050037824 */ /* 0x000fe200078e020d */
[----:B------:R-:W-:Y:S01]  /*5c10*/  IADD3 R2, R0, 0x1f, RZ ;  /* 0x0000001f00027810 */ /* 0x000fe20007ffe0ff */
[----:B---3--:R-:W-:Y:S02]  /*5c20*/  FADD.FTZ R16, R5, R46 ;  /* 0x0000002e05107221 */ /* 0x008fe40000010000 */
[----:B----4-:R-:W-:Y:S01]  /*5c30*/  FADD.FTZ R17, R4, R47 ;  /* 0x0000002f04117221 */ /* 0x010fe20000010000 */
        /* <DEDUP_REMOVED lines=29> */
.L_x_19363:
[----:B0-----:R-:W-:Y:S05]  /*5e10*/  BSYNC B0 ;  /* 0x0000000000007941 */ /* 0x001fea0003800000 */
.L_x_19362:
        /* <DEDUP_REMOVED lines=25> */
.L_x_19365:
[----:B0-----:R-:W-:Y:S05]  /*5fb0*/  BSYNC B0 ;  /* 0x0000000000007941 */ /* 0x001fea0003800000 */
.L_x_19364:
        /* <DEDUP_REMOVED lines=41> */
[----:B------:R-:W-:-:S02]  /*6250*/  F2FP.PACK_AB R0, R11, R10 ;  /* 0x0000000a0b00723e */ /* 0x000fc400000000ff */
[----:B------:R-:W-:Y:S02]  /*6260*/  IADD3 R19, P1, R14, UR4, RZ ;  /* 0x000000040e137c10 */ /* 0x000fe4000ff3e0ff */
[----:B------:R-:W-:Y:S01]  /*6270*/  IADD3 R15, P2, R13, UR4, RZ ;  /* 0x000000040d0f7c10 */ /* 0x000fe2000ff5e0ff */
[----:B------:R0:W-:Y:S01]  /*6280*/  STG.E.U16 [R2.64], R0 ;  /* 0x0000000002007986 */ /* 0x0001e2000c10150a */
[----:B------:R-:W-:Y:S02]  /*6290*/  F2FP.PACK_AB R16, R17, R16 ;  /* 0x000000101110723e */ /* 0x000fe400000000ff */
        /* <DEDUP_REMOVED lines=8> */
[----:B------:R-:W-:Y:S02]  /*6320*/  F2FP.PACK_AB R48, R49, R48 ;  /* 0x000000303130723e */ /* 0x000fe400000000ff */
        /* <DEDUP_REMOVED lines=12> */
.L_x_19316:
[----:B------:R-:W-:Y:S01]  /*63f0*/  IMAD.MOV.U32 R26, RZ, RZ, R31 ;  /* 0x000000ffff1a7224 */ /* 0x000fe200078e001f */
[----:B------:R-:W-:Y:S01]  /*6400*/  MOV R24, 0x6450 ;  /* 0x0000645000187802 */ /* 0x000fe20000000f00 */
[----:B------:R-:W-:Y:S02]  /*6410*/  IMAD.MOV.U32 R27, RZ, RZ, 0x1 ;  /* 0x00000001ff1b7424 */ /* 0x000fe400078e00ff */
[----:B------:R-:W-:Y:S02]  /*6420*/  IMAD.MOV.U32 R28, RZ, RZ, 0x1f ;  /* 0x0000001fff1c7424 */ /* 0x000fe400078e00ff */
[----:B------:R-:W-:-:S02]  /*6430*/  IMAD.MOV.U32 R29, RZ, RZ, -0x1 ;  /* 0xffffffffff1d7424 */ /* 0x000fc400078e00ff */
[----:B-----5:R-:W-:Y:S05]  /*6440*/  CALL.REL.NOINC `($__internal_364_$__cuda_sm70_shflsync_bfly_p) ;  /* 0x0000020000007944 */ /* 0x020fea0003c00000 */
[----:B-1----:R-:W-:Y:S01]  /*6450*/  IMAD.MOV.U32 R24, RZ, RZ, R26 ;  /* 0x000000ffff187224 */ /* 0x002fe200078e001a */
[----:B0-----:R-:W-:Y:S05]  /*6460*/  BRA `(.L_x_19366) ;  /* 0xffffc05000007947 */ /* 0x001fea000383ffff */
.L_x_19320:
[----:B------:R-:W-:Y:S01]  /*6470*/  IMAD.MOV.U32 R26, RZ, RZ, R75 ;  /* 0x000000ffff1a7224 */ /* 0x000fe200078e004b */
[----:B------:R-:W-:Y:S01]  /*6480*/  MOV R24, 0x64d0 ;  /* 0x000064d000187802 */ /* 0x000fe20000000f00 */
[----:B------:R-:W-:-:S02]  /*6490*/  IMAD.MOV.U32 R27, RZ, RZ, 0x10 ;  /* 0x00000010ff1b7424 */ /* 0x000fc400078e00ff */
[----:B------:R-:W-:Y:S02]  /*64a0*/  IMAD.MOV.U32 R28, RZ, RZ, 0x1f ;  /* 0x0000001fff1c7424 */ /* 0x000fe400078e00ff */
[----:B------:R-:W-:Y:S02]  /*64b0*/  IMAD.MOV.U32 R29, RZ, RZ, -0x1 ;  /* 0xffffffffff1d7424 */ /* 0x000fe400078e00ff */
[----:B-----5:R-:W-:Y:S05]  /*64c0*/  CALL.REL.NOINC `($__internal_364_$__cuda_sm70_shflsync_bfly_p) ;  /* 0x0000018000007944 */ /* 0x020fea0003c00000 */
[----:B-1----:R-:W-:Y:S01]  /*64d0*/  IMAD.MOV.U32 R4, RZ, RZ, R26 ;  /* 0x000000ffff047224 */ /* 0x002fe200078e001a */
[----:B0-----:R-:W-:Y:S05]  /*64e0*/  BRA `(.L_x_19367) ;  /* 0xffffc15000007947 */ /* 0x001fea000383ffff */
.L_x_19321:
[----:B------:R-:W-:Y:S01]  /*64f0*/  IMAD.MOV.U32 R26, RZ, RZ, R75 ;  /* 0x000000ffff1a7224 */ /* 0x000fe200078e004b */
[----:B------:R-:W-:Y:S01]  /*6500*/  MOV R24, 0x6550 ;  /* 0x0000655000187802 */ /* 0x000fe20000000f00 */
[----:B------:R-:W-:Y:S02]  /*6510*/  IMAD.MOV.U32 R27, RZ, RZ, 0x8 ;  /* 0x00000008ff1b7424 */ /* 0x000fe400078e00ff */
[----:B------:R-:W-:Y:S02]  /*6520*/  IMAD.MOV.U32 R28, RZ, RZ, 0x1f ;  /* 0x0000001fff1c7424 */ /* 0x000fe400078e00ff */
[----:B------:R-:W-:Y:S02]  /*6530*/  IMAD.MOV.U32 R29, RZ, RZ, -0x1 ;  /* 0xffffffffff1d7424 */ /* 0x000fe400078e00ff */
[----:B-----5:R-:W-:Y:S05]  /*6540*/  CALL.REL.NOINC `($__internal_364_$__cuda_sm70_shflsync_bfly_p) ;  /* 0x0000010000007944 */ /* 0x020fea0003c00000 */
[----:B-1----:R-:W-:Y:S01]  /*6550*/  FMNMX.FTZ R75, R75, R26, !PT ;  /* 0x0000001a4b4b7209 */ /* 0x002fe20007810000 */
[----:B0-----:R-:W-:Y:S01]  /*6560*/  IMAD.MOV.U32 R27, RZ, RZ, 0x4 ;  /* 0x00000004ff1b7424 */ /* 0x001fe200078e00ff */
[----:B------:R-:W-:Y:S01]  /*6570*/  MOV R24, 0x65c0 ;  /* 0x000065c000187802 */ /* 0x000fe20000000f00 */
[----:B------:R-:W-:-:S02]  /*6580*/  IMAD.MOV.U32 R28, RZ, RZ, 0x1f ;  /* 0x0000001fff1c7424 */ /* 0x000fc400078e00ff */
[----:B------:R-:W-:Y:S02]  /*6590*/  IMAD.MOV.U32 R29, RZ, RZ, -0x1 ;  /* 0xffffffffff1d7424 */ /* 0x000fe400078e00ff */
[----:B------:R-:W-:Y:S02]  /*65a0*/  IMAD.MOV.U32 R26, RZ, RZ, R75 ;  /* 0x000000ffff1a7224 */ /* 0x000fe400078e004b */
[----:B------:R-:W-:Y:S05]  /*65b0*/  CALL.REL.NOINC `($__internal_364_$__cuda_sm70_shflsync_bfly_p) ;  /* 0x0000009000007944 */ /* 0x000fea0003c00000 */
[----:B-1----:R-:W-:Y:S01]  /*65c0*/  FMNMX.FTZ R4, R75, R26, !PT ;  /* 0x0000001a4b047209 */ /* 0x002fe20007810000 */
[----:B0-----:R-:W-:Y:S01]  /*65d0*/  IMAD.MOV.U32 R27, RZ, RZ, 0x2 ;  /* 0x00000002ff1b7424 */ /* 0x001fe200078e00ff */
[----:B------:R-:W-:Y:S01]  /*65e0*/  MOV R24, 0x6630 ;  /* 0x0000663000187802 */ /* 0x000fe20000000f00 */
[----:B------:R-:W-:Y:S02]  /*65f0*/  IMAD.MOV.U32 R28, RZ, RZ, 0x1f ;  /* 0x0000001fff1c7424 */ /* 0x000fe400078e00ff */
[----:B------:R-:W-:Y:S02]  /*6600*/  IMAD.MOV.U32 R29, RZ, RZ, -0x1 ;  /* 0xffffffffff1d7424 */ /* 0x000fe400078e00ff */
[----:B------:R-:W-:Y:S02]  /*6610*/  IMAD.MOV.U32 R26, RZ, RZ, R4 ;  /* 0x000000ffff1a7224 */ /* 0x000fe400078e0004 */
[----:B------:R-:W-:Y:S05]  /*6620*/  CALL.REL.NOINC `($__internal_364_$__cuda_sm70_shflsync_bfly_p) ;  /* 0x0000002000007944 */ /* 0x000fea0003c00000 */
[----:B-1----:R-:W-:Y:S01]  /*6630*/  IMAD.MOV.U32 R5, RZ, RZ, R26 ;  /* 0x000000ffff057224 */ /* 0x002fe200078e001a */
[----:B0-----:R-:W-:Y:S05]  /*6640*/  BRA `(.L_x_19368) ;  /* 0xffffc06000007947 */ /* 0x001fea000383ffff */
        .weak           $__internal_364_$__cuda_sm70_shflsync_bfly_p
        .type           $__internal_364_$__cuda_sm70_shflsync_bfly_p,@function
        .size           $__internal_364_$__cuda_sm70_shflsync_bfly_p,(.L_x_25025 - $__internal_364_$__cuda_sm70_shflsync_bfly_p)
$__internal_364_$__cuda_sm70_shflsync_bfly_p:
[----:B------:R-:W-:Y:S01]  /*6650*/  IMAD.MOV.U32 R25, RZ, RZ, 0x0 ;  /* 0x00000000ff197424 */ /* 0x000fe200078e00ff */
[----:B------:R-:W-:Y:S04]  /*6660*/  WARPSYNC R29 ;  /* 0x0000001d00007348 */ /* 0x000fe80003800000 */
[----:B------:R0:W1:Y:S01]  /*6670*/  SHFL.BFLY PT, R26, R26, R27, R28 ;  /* 0x0c00001b1a1a7389 */ /* 0x00006200000e001c */
[----:B------:R-:W-:Y:S05]  /*6680*/  RET.REL.NODEC R24 `(_ZN4vllm25paged_attention_v2_kernelIttLi112ELi16ELi128ELNS_18Fp8KVCacheDataTypeE0ELb0ELi512EEEvPfS2_PT_PKS3_PKT0_S9_ifPKiSB_iPKfiiiSD_SD_iiiii) ;  /* 0xffff997018007950 */ /* 0x000fea0003c3ffff */
.L_x_19369:
        /* <DEDUP_REMOVED lines=15> */
.L_x_25025:


//--------------------- .text._ZN4vllm25paged_attention_v2_kernelIttLi96ELi16ELi128ELNS_18Fp8KVCacheDataTypeE0ELb0ELi512EEEvPfS2_PT_PKS3_PKT0_S9_ifPKiSB_iPKfiiiSD_SD_iiiii --------------------------
	.section	.text._ZN4vllm25paged_attention_v2_kernelIttLi96ELi16ELi128ELNS_18Fp8KVCacheDataTypeE0ELb0ELi512EEEvPfS2_PT_PKS3_PKT0_S9_ifPKiSB_iPKfiiiSD_SD_iiiii,"ax",@progbits
	.sectioninfo	@"SHI_REGISTERS=93"
	.align	128
        .global         _ZN4vllm25paged_attention_v2_kernelIttLi96ELi16ELi128ELNS_18Fp8KVCacheDataTypeE0ELb0ELi512EEEvPfS2_PT_PKS3_PKT0_S9_ifPKiSB_iPKfiiiSD_SD_iiiii
        .type           _ZN4vllm25paged_attention_v2_kernelIttLi96ELi16ELi128ELNS_18Fp8KVCacheDataTypeE0ELb0ELi512EEEvPfS2_PT_PKS3_PKT0_S9_ifPKiSB_iPKfiiiSD_SD_iiiii,@function
        .size           _ZN4vllm25paged_attention_v2_kernelIttLi96ELi16ELi128ELNS_18Fp8KVCacheDataTypeE0ELb0ELi512EEEvPfS2_PT_PKS3_PKT0_S9_ifPKiSB_iPKfiiiSD_SD_iiiii,(.L_x_25026 - _ZN4vllm25paged_attention_v2_kernelIttLi96ELi16ELi128ELNS_18Fp8KVCacheDataTypeE0ELb0ELi512EEEvPfS2_PT_PKS3_PKT0_S9_ifPKiSB_iPKfiiiSD_SD_iiiii)
        .other          _ZN4vllm25paged_attention_v2_kernelIttLi96ELi16ELi128ELNS_18Fp8KVCacheDataTypeE0ELb0ELi512EEEvPfS2_PT_PKS3_PKT0_S9_ifPKiSB_iPKfiiiSD_SD_iiiii,@"STO_CUDA_ENTRY STV_DEFAULT"
_ZN4vllm25paged_attention_v2_kernelIttLi96ELi16ELi128ELNS_18Fp8KVCacheDataTypeE0ELb0ELi512EEEvPfS2_PT_PKS3_PKT0_S9_ifPKiSB_iPKfiiiSD_SD_iiiii:
.text._ZN4vllm25paged_attention_v2_kernelIttLi96ELi16ELi128ELNS_18Fp8KVCacheDataTypeE0ELb0ELi512EEEvPfS2_PT_PKS3_PKT0_S9_ifPKiSB_iPKfiiiSD_SD_iiiii:
        /* <DEDUP_REMOVED lines=51> */
[----:B------:R-:W-:Y:S02]  /*0330*/  ISETP.GE.AND P2, PT, R4, RZ, PT ;  /* 0x000000ff0400720c */ /* 0x000fe40003f46270 */
[----:B--2---:R-:W-:-:S04]  /*0340*/  LEA.HI R4, R13, R13, RZ, 0x1 ;  /* 0x0000000d0d047211 */ /* 0x004fc800078f08ff */
[----:B------:R-:W-:Y:S01]  /*0350*/  SHF.R.S32.HI R21, RZ, 0x1, R4 ;  /* 0x00000001ff157819 */ /* 0x000fe20000011404 */
        /* <DEDUP_REMOVED lines=8> */
[----:B------:R-:W-:-:S04]  /*03e0*/  LOP3.LUT R6, R4, 0xfffffffe, RZ, 0xc0, !PT ;  /* 0xfffffffe04067812 */ /* 0x000fc800078ec0ff */
[----:B------:R-:W-:Y:S01]  /*03f0*/  ISETP.GT.U32.AND P1, PT, R5, R2, PT ;  /* 0x000000020500720c */ /* 0x000fe20003f24070 */
[----:B------:R-:W-:-:S12]  /*0400*/  IMAD.IADD R77, R13, 0x1, -R6 ;  /* 0x000000010d4d7824 */ /* 0x000fd800078e0a06 */
        /* <DEDUP_REMOVED lines=46> */
.L_x_19374:
        /* <DEDUP_REMOVED lines=11> */
.L_x_19373:
[----:B------:R-:W-:Y:S05]  /*07a0*/  BSYNC B1 ;  /* 0x0000000000017941 */ /* 0x000fea0003800000 */
.L_x_19372:
        /* <DEDUP_REMOVED lines=10> */
.L_x_19375:
        /* <DEDUP_REMOVED lines=17> */
.L_x_19371:
[----:B------:R-:W-:Y:S05]  /*0960*/  BSYNC B0 ;  /* 0x0000000000007941 */ /* 0x000fea0003800000 */
.L_x_19370:
        /* <DEDUP_REMOVED lines=11> */
[----:B------:R-:W-:-:S02]  /*0a20*/  LEA.HI R0, R0, R21, RZ, 0x4 ;  /* 0x0000001500007211 */ /* 0x000fc400078f20ff */
[----:B------:R-:W-:Y:S01]  /*0a30*/  SHF.R.S32.HI R5, RZ, 0x1f, R74 ;  /* 0x0000001fff057819 */ /* 0x000fe2000001144a */
[----:B------:R-:W-:Y:S01]  /*0a40*/  IMAD.SHL.U32 R71, R14, 0x4, RZ ;  /* 0x000000040e477824 */ /* 0x000fe200078e00ff */
[----:B------:R-:W-:Y:S02]  /*0a50*/  LOP3.LUT R0, R0, 0xfffffff0, RZ, 0xc0, !PT ;  /* 0xfffffff000007812 */ /* 0x000fe400078ec0ff */
[----:B------:R-:W-:Y:S02]  /*0a60*/  IADD3 R17, R77, 0x8, RZ ;  /* 0x000000084d117810 */ /* 0x000fe40007ffe0ff */
[----:B------:R-:W-:Y:S01]  /*0a70*/  SHF.R.S32.HI R4, RZ, 0x1f, R71 ;  /* 0x0000001fff047819 */ /* 0x000fe20000011447 */
[----:B------:R-:W-:Y:S01]  /*0a80*/  IMAD.IADD R21, R21, 0x1, -R0 ;  /* 0x0000000115157824 */ /* 0x000fe200078e0a00 */
[----:B------:R-:W-:Y:S01]  /*0a90*/  IADD3 R0, R77, 0x6, RZ ;  /* 0x000000064d007810 */ /* 0x000fe20007ffe0ff */
[----:B------:R-:W-:Y:S01]  /*0aa0*/  IMAD.SHL.U32 R67, R17, 0x4, RZ ;  /* 0x0000000411437824 */ /* 0x000fe200078e00ff */
[----:B------:R-:W-:Y:S01]  /*0ab0*/  SHF.R.S32.HI R2, RZ, 0x1f, R76 ;  /* 0x0000001fff027819 */ /* 0x000fe2000001144c */
[----:B------:R-:W-:Y:S01]  /*0ac0*/  IMAD.SHL.U32 R87, R21, 0x8, RZ ;  /* 0x0000000815577824 */ /* 0x000fe200078e00ff */
[----:B------:R-:W-:Y:S01]  /*0ad0*/  IADD3 R11, P0, R3, R76, RZ ;  /* 0x0000004c030b7210 */ /* 0x000fe20007f1e0ff */
[----:B------:R-:W-:Y:S01]  /*0ae0*/  IMAD.SHL.U32 R69, R0, 0x4, RZ ;  /* 0x0000000400457824 */ /* 0x000fe200078e00ff */
[----:B------:R-:W-:Y:S01]  /*0af0*/  LEA.HI R4, R4, R71, RZ, 0x3 ;  /* 0x0000004704047211 */ /* 0x000fe200078f18ff */
[----:B------:R-:W-:Y:S01]  /*0b00*/  IMAD R41, R80, 0x10, R21 ;  /* 0x0000001050297824 */ /* 0x000fe200078e0215 */
[----:B------:R-:W-:-:S02]  /*0b10*/  IADD3 R19, R77, 0xc, RZ ;  /* 0x0000000c4d137810 */ /* 0x000fc40007ffe0ff */
[----:B------:R-:W-:Y:S01]  /*0b20*/  SHF.R.S32.HI R6, RZ, 0x1f, R69 ;  /* 0x0000001fff067819 */ /* 0x000fe20000011445 */
[----:B------:R-:W-:Y:S01]  /*0b30*/  IMAD.IADD R40, R40, 0x1, R41 ;  /* 0x0000000128287824 */ /* 0x000fe200078e0229 */
[----:B------:R-:W-:Y:S02]  /*0b40*/  IADD3 R20, R77, 0xe, RZ ;  /* 0x0000000e4d147810 */ /* 0x000fe40007ffe0ff */
[----:B------:R-:W-:Y:S02]  /*0b50*/  LEA.HI R6, R6, R69, RZ, 0x3 ;  /* 0x0000004506067211 */ /* 0x000fe400078f18ff */
[----:B------:R-:W-:Y:S01]  /*0b60*/  LEA.HI R5, R5, R74, RZ, 0x3 ;  /* 0x0000004a05057211 */ /* 0x000fe200078f18ff */
[----:B------:R-:W-:Y:S01]  /*0b70*/  IMAD.SHL.U32 R7, R20, 0x4, RZ ;  /* 0x0000000414077824 */ /* 0x000fe200078e00ff */
[----:B------:R-:W-:Y:S01]  /*0b80*/  LEA.HI.X.SX32 R2, R3, R2, 0x1, P0 ;  /* 0x0000000203027211 */ /* 0x000fe200000f0eff */
[----:B------:R-:W-:Y:S01]  /*0b90*/  IMAD.SHL.U32 R3, R19, 0x4, RZ ;  /* 0x0000000413037824 */ /* 0x000fe200078e00ff */
[----:B------:R-:W-:-:S02]  /*0ba0*/  LOP3.LUT R4, R4, 0xfffffff8, RZ, 0xc0, !PT ;  /* 0xfffffff804047812 */ /* 0x000fc400078ec0ff */
        /* <DEDUP_REMOVED lines=10> */
[----:B------:R-:W-:Y:S02]  /*0c50*/  IADD3 R15, R77, 0x2, RZ ;  /* 0x000000024d0f7810 */ /* 0x000fe40007ffe0ff */
[----:B------:R-:W-:Y:S02]  /*0c60*/  LEA.HI R8, R8, R67, RZ, 0x3 ;  /* 0x0000004308087211 */ /* 0x000fe400078f18ff */
[----:B------:R-:W-:Y:S01]  /*0c70*/  LEA.HI R4, R4, R3, RZ, 0x3 ;  /* 0x0000000304047211 */ /* 0x000fe200078f18ff */
[----:B------:R-:W-:Y:S01]  /*0c80*/  IMAD.SHL.U32 R73, R15, 0x4, RZ ;  /* 0x000000040f497824 */ /* 0x000fe200078e00ff */
[----:B------:R-:W-:Y:S02]  /*0c90*/  LEA.HI R6, R6, R7, RZ, 0x3 ;  /* 0x0000000706067211 */ /* 0x000fe400078f18ff */
[----:B------:R-:W-:Y:S02]  /*0ca0*/  SHF.R.S32.HI R16, RZ, 0x1f, R5 ;  /* 0x0000001fff107819 */ /* 0x000fe40000011405 */
[----:B------:R-:W-:-:S02]  /*0cb0*/  LEA R10, P0, R11, c[0x0][0x198], 0x2 ;  /* 0x000066000b0a7a11 */ /* 0x000fc400078010ff */
        /* <DEDUP_REMOVED lines=10> */
[----:B------:R-:W-:-:S02]  /*0d60*/  LEA.HI.X R11, R11, c[0x0][0x19c], R2, 0x2, P0 ;  /* 0x000067000b0b7a11 */ /* 0x000fc400000f1402 */
[----:B------:R-:W-:Y:S02]  /*0d70*/  SHF.R.S32.HI R2, RZ, 0x1f, R73 ;  /* 0x0000001fff027819 */ /* 0x000fe40000011449 */
[----:B------:R-:W-:Y:S01]  /*0d80*/  LOP3.LUT R6, R16, 0xfffffff8, RZ, 0xc0, !PT ;  /* 0xfffffff810067812 */ /* 0x000fe200078ec0ff */
[----:B------:R-:W-:Y:S01]  /*0d90*/  IMAD.SHL.U32 R16, R24, 0x4, RZ ;  /* 0x0000000418107824 */ /* 0x000fe200078e00ff */
[----:B------:R-:W-:Y:S02]  /*0da0*/  LEA.HI R2, R2, R73, RZ, 0x3 ;  /* 0x0000004902027211 */ /* 0x000fe400078f18ff */
[----:B------:R-:W-:Y:S01]  /*0db0*/  IADD3 R18, R77, 0xa, RZ ;  /* 0x0000000a4d127810 */ /* 0x000fe20007ffe0ff */
[----:B------:R-:W-:Y:S01]  /*0dc0*/  IMAD.IADD R6, R5, 0x1, -R6 ;  /* 0x0000000105067824 */ /* 0x000fe200078e0a06 */
[----:B------:R-:W-:Y:S02]  /*0dd0*/  SHF.R.S32.HI R4, RZ, 0x1f, R3 ;  /* 0x0000001fff047819 */ /* 0x000fe40000011403 */
[----:B------:R-:W-:Y:S01]  /*0de0*/  LOP3.LUT R2, R2, 0xfffffff8, RZ, 0xc0, !PT ;  /* 0xfffffff802027812 */ /* 0x000fe200078ec0ff */
[----:B------:R-:W-:Y:S01]  /*0df0*/  IMAD.SHL.U32 R9, R18, 0x4, RZ ;  /* 0x0000000412097824 */ /* 0x000fe200078e00ff */
[----:B------:R-:W-:-:S02]  /*0e00*/  SHF.R.S32.HI R5, RZ, 0x1f, R16 ;  /* 0x0000001fff057819 */ /* 0x000fc40000011410 */
[----:B------:R-:W-:Y:S01]  /*0e10*/  IADD3 R26, R77, 0x16, RZ ;  /* 0x000000164d1a7810 */ /* 0x000fe20007ffe0ff */
[----:B------:R-:W-:Y:S01]  /*0e20*/  IMAD.IADD R73, R73, 0x1, -R2 ;  /* 0x0000000149497824 */ /* 0x000fe200078e0a02 */
[----:B------:R-:W-:Y:S02]  /*0e30*/  LEA.HI R4, R4, R3, RZ, 0x3 ;  /* 0x0000000304047211 */ /* 0x000fe400078f18ff */
[----:B------:R-:W-:Y:S01]  /*0e40*/  LEA.HI R5, R5, R16, RZ, 0x3 ;  /* 0x0000001005057211 */ /* 0x000fe200078f18ff */
[----:B------:R-:W-:Y:S01]  /*0e50*/  IMAD.SHL.U32 R27, R26, 0x4, RZ ;  /* 0x000000041a1b7824 */ /* 0x000fe200078e00ff */
[----:B------:R-:W-:Y:S02]  /*0e60*/  SHF.R.S32.HI R2, RZ, 0x1f, R9 ;  /* 0x0000001fff027819 */ /* 0x000fe40000011409 */
[----:B------:R-:W-:Y:S02]  /*0e70*/  LOP3.LUT R4, R4, 0xfffffff8, RZ, 0xc0, !PT ;  /* 0xfffffff804047812 */ /* 0x000fe400078ec0ff */
[----:B------:R-:W-:-:S02]  /*0e80*/  LOP3.LUT R25, R5, 0xfffffff8, RZ, 0xc0, !PT ;  /* 0xfffffff805197812 */ /* 0x000fc400078ec0ff */
[----:B------:R-:W-:Y:S01]  /*0e90*/  LEA.HI R2, R2, R9, RZ, 0x3 ;  /* 0x0000000902027211 */ /* 0x000fe200078f18ff */
[----:B------:R-:W-:Y:S01]  /*0ea0*/  IMAD.IADD R5, R3, 0x1, -R4 ;  /* 0x0000000103057824 */ /* 0x000fe200078e0a04 */
[----:B------:R-:W-:Y:S01]  /*0eb0*/  SHF.R.S32.HI R28, RZ, 0x1f, R27 ;  /* 0x0000001fff1c7819 */ /* 0x000fe2000001141b */
[----:B------:R-:W-:Y:S01]  /*0ec0*/  IMAD.IADD R4, R16, 0x1, -R25 ;  /* 0x0000000110047824 */ /* 0x000fe200078e0a19 */
[----:B------:R-:W-:Y:S01]  /*0ed0*/  LOP3.LUT R2, R2, 0xfffffff8, RZ, 0xc0, !PT ;  /* 0xfffffff802027812 */ /* 0x000fe200078ec0ff */
[----:B------:R-:W-:Y:S01]  /*0ee0*/  IMAD.MOV.U32 R25, RZ, RZ, c[0x0][0x1bc] ;  /* 0x00006f00ff197624 */ /* 0x000fe200078e00ff */
        /* <DEDUP_REMOVED lines=29> */
[----:B------:R-:W-:-:S02]  /*10c0*/  LOP3.LUT R68, R16, 0xffffff80, RZ, 0xc0, !PT ;  /* 0xffffff8010447812 */ /* 0x000fc400078ec0ff */
[----:B------:R-:W-:Y:S02]  /*10d0*/  SHF.R.S32.HI R29, RZ, 0x1f, R87 ;  /* 0x0000001fff1d7819 */ /* 0x000fe40000011457 */
[----:B------:R-:W-:Y:S02]  /*10e0*/  IADD3 R86, P0, R2, R87, RZ ;  /* 0x0000005702567210 */ /* 0x000fe40007f1e0ff */
        /* <DEDUP_REMOVED lines=35> */
.L_x_19381:
        /* <DEDUP_REMOVED lines=26> */
[----:B------:R-:W0:Y:S04]  /*14c0*/  LDS.128 R24, [R84] ;  /* 0x0000000054187984 */ /* 0x000e280000000c00 */
[----:B------:R-:W4:Y:S01]  /*14d0*/  LDG.E.64.CONSTANT R48, [R48.64] ;  /* 0x0000000a30307981 */ /* 0x000f22000c1e9b00 */
[----:B------:R-:W-:-:S04]  /*14e0*/  IADD3 R30, P0, P1, R67, R54, R66 ;  /* 0x00000036431e7210 */ /* 0x000fc8000791e042 */
[----:B------:R-:W-:Y:S02]  /*14f0*/  LEA R44, P2, R30, c[0x0][0x180], 0x1 ;  /* 0x000060001e2c7a11 */ /* 0x000fe400078408ff */
[----:B------:R-:W-:-:S04]  /*1500*/  IADD3.X R31, R57, R55, R32, P0, P1 ;  /* 0x00000037391f7210 */ /* 0x000fc800007e2420 */
[----:B------:R-:W-:-:S06]  /*1510*/  LEA.HI.X R45, R30, c[0x0][0x184], R31, 0x1, P2 ;  /* 0x000061001e2d7a11 */ /* 0x000fcc00010f0c1f */
[----:B------:R-:W4:Y:S01]  /*1520*/  LDG.E.64.CONSTANT R44, [R44.64] ;  /* 0x0000000a2c2c7981 */ /* 0x000f22000c1e9b00 */
[----:B0-----:R-:W-:Y:S02]  /*1530*/  HADD2.F32 R30, -RZ, R26.H0_H0 ;  /* 0x2000001aff1e7230 */ /* 0x001fe40000004100 */
[----:B------:R-:W-:Y:S02]  /*1540*/  HADD2.F32 R88, -RZ, R24.H0_H0 ;  /* 0x20000018ff587230 */ /* 0x000fe40000004100 */
[----:B------:R-:W-:Y:S02]  /*1550*/  HADD2.F32 R26, -RZ, R26.H1_H1 ;  /* 0x3000001aff1a7230 */ /* 0x000fe40000004100 */
[----:B------:R-:W-:Y:S02]  /*1560*/  HADD2.F32 R24, -RZ, R24.H1_H1 ;  /* 0x30000018ff187230 */ /* 0x000fe40000004100 */
[--C-:B--2---:R-:W-:Y:S02]  /*1570*/  HADD2.F32 R31, -RZ, R28.reuse.H0_H0 ;  /* 0x2000001cff1f7230 */ /* 0x104fe40000004100 */
[----:B------:R-:W-:-:S03]  /*1580*/  HADD2.F32 R51, -RZ, R28.H1_H1 ;  /* 0x3000001cff337230 */ /* 0x000fc60000004100 */
[----:B------:R-:W-:Y:S01]  /*1590*/  FMUL.FTZ R30, R30, R31 ;  /* 0x0000001f1e1e7220 */ /* 0x000fe20000410000 */
[----:B---3--:R-:W-:Y:S01]  /*15a0*/  HADD2.F32 R31, -RZ, R46.H0_H0 ;  /* 0x2000002eff1f7230 */ /* 0x008fe20000004100 */
[----:B------:R-:W-:Y:S01]  /*15b0*/  FMUL.FTZ R26, R26, R51 ;  /* 0x000000331a1a7220 */ /* 0x000fe20000410000 */
[----:B------:R-:W-:-:S03]  /*15c0*/  IADD3 R28, P0, P1, R9, R54, R14 ;  /* 0x00000036091c7210 */ /* 0x000fc6000791e00e */
[----:B------:R-:W-:Y:S01]  /*15d0*/  FFMA.FTZ R88, R88, R31, R30 ;  /* 0x0000001f58587223 */ /* 0x000fe2000001001e */
[----:B------:R-:W-:Y:S01]  /*15e0*/  HADD2.F32 R31, -RZ, R46.H1_H1 ;  /* 0x3000002eff1f7230 */ /* 0x000fe20000004100 */
[----:B------:R-:W-:Y:S02]  /*15f0*/  LEA R50, P2, R28, c[0x0][0x180], 0x1 ;  /* 0x000060001c327a11 */ /* 0x000fe400078408ff */
[----:B------:R-:W-:Y:S02]  /*1600*/  IADD3.X R51, R58, R55, R33, P0, P1 ;  /* 0x000000373a337210 */ /* 0x000fe400007e2421 */
[----:B------:R-:W-:Y:S01]  /*1610*/  FFMA.FTZ R24, R24, R31, R26 ;  /* 0x0000001f18187223 */ /* 0x000fe2000001001a */
[----:B------:R-:W-:Y:S02]  /*1620*/  HADD2.F32 R26, -RZ, R27.H0_H0 ;  /* 0x2000001bff1a7230 */ /* 0x000fe40000004100 */
[----:B------:R-:W-:Y:S01]  /*1630*/  HADD2.F32 R31, -RZ, R29.H0_H0 ;  /* 0x2000001dff1f7230 */ /* 0x000fe20000004100 */
[----:B------:R-:W-:Y:S01]  /*1640*/  LEA.HI.X R51, R28, c[0x0][0x184], R51, 0x1, P2 ;  /* 0x000061001c337a11 */ /* 0x000fe200010f0c33 */
[----:B------:R-:W-:-:S02]  /*1650*/  HADD2.F32 R28, -RZ, R27.H1_H1 ;  /* 0x3000001bff1c7230 */ /* 0x000fc40000004100 */
[----:B------:R-:W-:Y:S01]  /*1660*/  HADD2.F32 R27, -RZ, R47.H0_H0 ;  /* 0x2000002fff1b7230 */ /* 0x000fe20000004100 */
[----:B------:R-:W-:Y:S01]  /*1670*/  FMUL.FTZ R31, R26, R31 ;  /* 0x0000001f1a1f7220 */ /* 0x000fe20000410000 */
[----:B------:R-:W-:Y:S01]  /*1680*/  HADD2.F32 R26, -RZ, R25.H0_H0 ;  /* 0x20000019ff1a7230 */ /* 0x000fe20000004100 */
[----:B------:R-:W2:Y:S01]  /*1690*/  LDG.E.64.CONSTANT R50, [R50.64] ;  /* 0x0000000a32327981 */ /* 0x000ea2000c1e9b00 */
[----:B------:R-:W-:-:S03]  /*16a0*/  HADD2.F32 R29, -RZ, R29.H1_H1 ;  /* 0x3000001dff1d7230 */ /* 0x000fc60000004100 */
[----:B------:R-:W-:Y:S02]  /*16b0*/  FFMA.FTZ R26, R26, R27, R31 ;  /* 0x0000001b1a1a7223 */ /* 0x000fe4000001001f */
[----:B------:R-:W-:Y:S02]  /*16c0*/  FMUL.FTZ R27, R28, R29 ;  /* 0x0000001d1c1b7220 */ /* 0x000fe40000410000 */
[----:B------:R-:W0:Y:S01]  /*16d0*/  LDS.128 R28, [R84+0x10] ;  /* 0x00001000541c7984 */ /* 0x000e220000000c00 */
[----:B------:R-:W-:Y:S02]  /*16e0*/  HADD2.F32 R25, -RZ, R25.H1_H1 ;  /* 0x30000019ff197230 */ /* 0x000fe40000004100 */
[----:B------:R-:W-:-:S05]  /*16f0*/  HADD2.F32 R46, -RZ, R47.H1_H1 ;  /* 0x3000002fff2e7230 */ /* 0x000fca0000004100 */
[----:B------:R-:W-:Y:S01]  /*1700*/  FFMA.FTZ R25, R25, R46, R27 ;  /* 0x0000002e19197223 */ /* 0x000fe2000001001b */
[----:B----4-:R-:W-:Y:S02]  /*1710*/  HADD2.F32 R46, -RZ, R52.H0_H0 ;  /* 0x20000034ff2e7230 */ /* 0x010fe40000004100 */
[----:B0-----:R-:W-:-:S05]  /*1720*/  HADD2.F32 R27, -RZ, R28.H0_H0 ;  /* 0x2000001cff1b7230 */ /* 0x001fca0000004100 */
[----:B------:R-:W-:Y:S01]  /*1730*/  FFMA.FTZ R88, R27, R46, R88 ;  /* 0x0000002e1b587223 */ /* 0x000fe20000010058 */
[----:B------:R-:W-:-:S04]  /*1740*/  IADD3 R27, P0, P1, R8, R54, R15 ;  /* 0x00000036081b7210 */ /* 0x000fc8000791e00f */
[----:B------:R-:W-:Y:S02]  /*1750*/  LEA R46, P2, R27, c[0x0][0x180], 0x1 ;  /* 0x000060001b2e7a11 */ /* 0x000fe400078408ff */
[----:B------:R-:W-:-:S04]  /*1760*/  IADD3.X R90, R59, R55, R34, P0, P1 ;  /* 0x000000373b5a7210 */ /* 0x000fc800007e2422 */
[----:B------:R-:W-:-:S06]  /*1770*/  LEA.HI.X R47, R27, c[0x0][0x184], R90, 0x1, P2 ;  /* 0x000061001b2f7a11 */ /* 0x000fcc00010f0c5a */
[----:B------:R-:W3:Y:S01]  /*1780*/  LDG.E.64.CONSTANT R46, [R46.64] ;  /* 0x0000000a2e2e7981 */ /* 0x000ee2000c1e9b00 */
[----:B------:R-:W-:Y:S02]  /*1790*/  HADD2.F32 R27, -RZ, R28.H1_H1 ;  /* 0x3000001cff1b7230 */ /* 0x000fe40000004100 */
[----:B------:R-:W-:Y:S02]  /*17a0*/  HADD2.F32 R28, -RZ, R52.H1_H1 ;  /* 0x30000034ff1c7230 */ /* 0x000fe40000004100 */
[--C-:B------:R-:W-:Y:S02]  /*17b0*/  HADD2.F32 R52, -RZ, R53.reuse.H0_H0 ;  /* 0x20000035ff347230 */ /* 0x100fe40000004100 */
[----:B------:R-:W-:Y:S01]  /*17c0*/  HADD2.F32 R53, -RZ, R53.H1_H1 ;  /* 0x30000035ff357230 */ /* 0x000fe20000004100 */
[----:B------:R-:W-:Y:S01]  /*17d0*/  FFMA.FTZ R28, R27, R28, R24 ;  /* 0x0000001c1b1c7223 */ /* 0x000fe20000010018 */
[--C-:B------:R-:W-:Y:S02]  /*17e0*/  HADD2.F32 R24, -RZ, R29.reuse.H1_H1 ;  /* 0x3000001dff187230 */ /* 0x100fe40000004100 */
[----:B------:R-:W-:-:S03]  /*17f0*/  HADD2.F32 R27, -RZ, R29.H0_H0 ;  /* 0x2000001dff1b7230 */ /* 0x000fc60000004100 */
[----:B------:R-:W-:Y:S01]  /*1800*/  FFMA.FTZ R29, R24, R53, R25 ;  /* 0x00000035181d7223 */ /* 0x000fe20000010019 */
[----:B------:R-:W-:Y:S02]  /*1810*/  HADD2.F32 R25, -RZ, R30.H0_H0 ;  /* 0x2000001eff197230 */ /* 0x000fe40000004100 */
[----:B------:R-:W-:Y:S01]  /*1820*/  HADD2.F32 R24, -RZ, R48.H0_H0 ;  /* 0x20000030ff187230 */ /* 0x000fe20000004100 */
[----:B------:R-:W-:-:S04]  /*1830*/  FFMA.FTZ R52, R27, R52, R26 ;  /* 0x000000341b347223 */ /* 0x000fc8000001001a */
[----:B------:R-:W-:Y:S02]  /*1840*/  FFMA.FTZ R88, R25, R24, R88 ;  /* 0x0000001819587223 */ /* 0x000fe40000010058 */
[----:B------:R-:W0:Y:S01]  /*1850*/  LDS.128 R24, [R84+0x20] ;  /* 0x0000200054187984 */ /* 0x000e220000000c00 */
        /* <DEDUP_REMOVED lines=9> */
[----:B------:R-:W-:Y:S02]  /*18f0*/  HADD2.F32 R30, -RZ, R44.H0_H0 ;  /* 0x2000002cff1e7230 */ /* 0x000fe40000004100 */
[----:B0-----:R-:W-:-:S05]  /*1900*/  HADD2.F32 R89, -RZ, R24.H0_H0 ;  /* 0x20000018ff597230 */ /* 0x001fca0000004100 */
[----:B------:R-:W-:Y:S01]  /*1910*/  FFMA.FTZ R89, R89, R30, R88 ;  /* 0x0000001e59597223 */ /* 0x000fe20000010058 */
[----:B------:R-:W-:-:S04]  /*1920*/  IADD3 R30, P0, P1, R7, R54, R16 ;  /* 0x00000036071e7210 */ /* 0x000fc8000791e010 */
[----:B------:R-:W-:Y:S02]  /*1930*/  LEA R48, P2, R30, c[0x0][0x180], 0x1 ;  /* 0x000060001e307a11 */ /* 0x000fe400078408ff */
[----:B------:R-:W-:-:S04]  /*1940*/  IADD3.X R31, R60, R55, R35, P0, P1 ;  /* 0x000000373c1f7210 */ /* 0x000fc800007e2423 */
[----:B------:R-:W-:-:S06]  /*1950*/  LEA.HI.X R49, R30, c[0x0][0x184], R31, 0x1, P2 ;  /* 0x000061001e317a11 */ /* 0x000fcc00010f0c1f */
[----:B------:R-:W4:Y:S01]  /*1960*/  LDG.E.64.CONSTANT R48, [R48.64] ;  /* 0x0000000a30307981 */ /* 0x000f22000c1e9b00 */
        /* <DEDUP_REMOVED lines=8> */
[----:B------:R-:W-:-:S05]  /*19f0*/  HADD2.F32 R45, -RZ, R45.H1_H1 ;  /* 0x3000002dff2d7230 */ /* 0x000fca0000004100 */
[----:B------:R-:W-:Y:S01]  /*1a00*/  FFMA.FTZ R52, R52, R45, R29 ;  /* 0x0000002d34347223 */ /* 0x000fe2000001001d */
[----:B------:R-:W-:Y:S01]  /*1a10*/  IADD3 R90, P3, P4, R3, R54, R20 ;  /* 0x00000036035a7210 */ /* 0x000fe20007c7e014 */
[----:B--2---:R-:W-:-:S05]  /*1a20*/  HADD2.F32 R25, -RZ, R50.H0_H0 ;  /* 0x20000032ff197230 */ /* 0x004fca0000004100 */
[----:B------:R-:W-:Y:S01]  /*1a30*/  FFMA.FTZ R89, R24, R25, R89 ;  /* 0x0000001918597223 */ /* 0x000fe20000010059 */
[----:B------:R-:W-:Y:S02]  /*1a40*/  HADD2.F32 R25, -RZ, R26.H1_H1 ;  /* 0x3000001aff197230 */ /* 0x000fe40000004100 */
[----:B------:R-:W-:Y:S01]  /*1a50*/  HADD2.F32 R26, -RZ, R50.H1_H1 ;  /* 0x30000032ff1a7230 */ /* 0x000fe20000004100 */
[----:B------:R-:W-:-:S04]  /*1a60*/  IADD3 R24, P0, P1, R6, R54, R17 ;  /* 0x0000003606187210 */ /* 0x000fc8000791e011 */
[----:B------:R-:W-:Y:S02]  /*1a70*/  FFMA.FTZ R26, R25, R26, R28 ;  /* 0x0000001a191a7223 */ /* 0x000fe4000001001c */
[----:B------:R-:W0:Y:S01]  /*1a80*/  LDS.128 R28, [R84+0x30] ;  /* 0x00003000541c7984 */ /* 0x000e220000000c00 */
[----:B------:R-:W-:Y:S02]  /*1a90*/  LEA R44, P2, R24, c[0x0][0x180], 0x1 ;  /* 0x00006000182c7a11 */ /* 0x000fe400078408ff */
[----:B------:R-:W-:-:S04]  /*1aa0*/  IADD3.X R25, R61, R55, R36, P0, P1 ;  /* 0x000000373d197210 */ /* 0x000fc800007e2424 */
[----:B------:R-:W-:-:S06]  /*1ab0*/  LEA.HI.X R45, R24, c[0x0][0x184], R25, 0x1, P2 ;  /* 0x00006100182d7a11 */ /* 0x000fcc00010f0c19 */
[----:B------:R-:W2:Y:S01]  /*1ac0*/  LDG.E.64.CONSTANT R44, [R44.64] ;  /* 0x0000000a2c2c7981 */ /* 0x000ea2000c1e9b00 */
[----:B------:R-:W-:Y:S02]  /*1ad0*/  HADD2.F32 R25, -RZ, R27.H0_H0 ;  /* 0x2000001bff197230 */ /* 0x000fe40000004100 */
[----:B------:R-:W-:Y:S02]  /*1ae0*/  HADD2.F32 R24, -RZ, R51.H0_H0 ;  /* 0x20000033ff187230 */ /* 0x000fe40000004100 */
[----:B------:R-:W-:-:S03]  /*1af0*/  HADD2.F32 R27, -RZ, R27.H1_H1 ;  /* 0x3000001bff1b7230 */ /* 0x000fc60000004100 */
[----:B------:R-:W-:Y:S01]  /*1b00*/  FFMA.FTZ R88, R25, R24, R88 ;  /* 0x0000001819587223 */ /* 0x000fe20000010058 */
[----:B------:R-:W-:Y:S01]  /*1b10*/  IADD3 R25, P0, P1, R5, R54, R18 ;  /* 0x0000003605197210 */ /* 0x000fe2000791e012 */
[----:B------:R-:W-:-:S03]  /*1b20*/  HADD2.F32 R51, -RZ, R51.H1_H1 ;  /* 0x30000033ff337230 */ /* 0x000fc60000004100 */
[----:B------:R-:W-:Y:S02]  /*1b30*/  LEA R24, P2, R25, c[0x0][0x180], 0x1 ;  /* 0x0000600019187a11 */ /* 0x000fe400078408ff */
[----:B------:R-:W-:Y:S01]  /*1b40*/  IADD3.X R50, R62, R55, R37, P0, P1 ;  /* 0x000000373e327210 */ /* 0x000fe200007e2425 */
[----:B------:R-:W-:-:S03]  /*1b50*/  FFMA.FTZ R27, R27, R51, R52 ;  /* 0x000000331b1b7223 */ /* 0x000fc60000010034 */
[----:B------:R-:W-:-:S05]  /*1b60*/  LEA.HI.X R25, R25, c[0x0][0x184], R50, 0x1, P2 ;  /* 0x0000610019197a11 */ /* 0x000fca00010f0c32 */
[----:B------:R1:W2:Y:S01]  /*1b70*/  LDG.E.64.CONSTANT R50, [R24.64] ;  /* 0x0000000a18327981 */ /* 0x0002a2000c1e9b00 */
[----:B0-----:R-:W-:Y:S02]  /*1b80*/  HADD2.F32 R52, -RZ, R28.H0_H0 ;  /* 0x2000001cff347230 */ /* 0x001fe40000004100 */
[----:B---3--:R-:W-:-:S05]  /*1b90*/  HADD2.F32 R53, -RZ, R46.H0_H0 ;  /* 0x2000002eff357230 */ /* 0x008fca0000004100 */
[----:B------:R-:W-:Y:S01]  /*1ba0*/  FFMA.FTZ R89, R52, R53, R89 ;  /* 0x0000003534597223 */ /* 0x000fe20000010059 */
[----:B------:R-:W-:-:S04]  /*1bb0*/  IADD3 R53, P0, P1, R4, R54, R19 ;  /* 0x0000003604357210 */ /* 0x000fc8000791e013 */
[----:B------:R-:W-:Y:S02]  /*1bc0*/  LEA R52, P2, R53, c[0x0][0x180], 0x1 ;  /* 0x0000600035347a11 */ /* 0x000fe400078408ff */
[----:B------:R-:W-:-:S04]  /*1bd0*/  IADD3.X R54, R63, R55, R38, P0, P1 ;  /* 0x000000373f367210 */ /* 0x000fc800007e2426 */
[----:B------:R-:W-:Y:S02]  /*1be0*/  LEA.HI.X R53, R53, c[0x0][0x184], R54, 0x1, P2 ;  /* 0x0000610035357a11 */ /* 0x000fe400010f0c36 */
[----:B------:R-:W-:Y:S02]  /*1bf0*/  IADD3.X R55, R64, R55, R39, P3, P4 ;  /* 0x0000003740377210 */ /* 0x000fe40001fe8427 */
[C---:B------:R-:W-:Y:S02]  /*1c00*/  LEA R54, P0, R90.reuse, c[0x0][0x180], 0x1 ;  /* 0x000060005a367a11 */ /* 0x040fe400078008ff */
[----:B------:R-:W3:Y:S02]  /*1c10*/  LDG.E.64.CONSTANT R52, [R52.64] ;  /* 0x0000000a34347981 */ /* 0x000ee4000c1e9b00 */
[----:B------:R-:W-:-:S06]  /*1c20*/  LEA.HI.X R55, R90, c[0x0][0x184], R55, 0x1, P0 ;  /* 0x000061005a377a11 */ /* 0x000fcc00000f0c37 */
[----:B------:R-:W3:Y:S01]  /*1c30*/  LDG.E.64.CONSTANT R54, [R54.64] ;  /* 0x0000000a36367981 */ /* 0x000ee2000c1e9b00 */
[----:B-1----:R-:W-:Y:S02]  /*1c40*/  HADD2.F32 R25, -RZ, R28.H1_H1 ;  /* 0x3000001cff197230 */ /* 0x002fe40000004100 */
        /* <DEDUP_REMOVED lines=8> */
[--C-:B------:R-:W-:Y:S02]  /*1cd0*/  HADD2.F32 R24, -RZ, R30.reuse.H0_H0 ;  /* 0x2000001eff187230 */ /* 0x100fe40000004100 */
[----:B------:R-:W-:Y:S02]  /*1ce0*/  HADD2.F32 R47, -RZ, R30.H1_H1 ;  /* 0x3000001eff2f7230 */ /* 0x000fe40000004100 */
[----:B----4-:R-:W-:-:S05]  /*1cf0*/  HADD2.F32 R25, -RZ, R48.H0_H0 ;  /* 0x20000030ff197230 */ /* 0x010fca0000004100 */
[----:B------:R-:W-:Y:S02]  /*1d00*/  FFMA.FTZ R89, R24, R25, R89 ;  /* 0x0000001918597223 */ /* 0x000fe40000010059 */
[----:B------:R-:W0:Y:S01]  /*1d10*/  LDS.128 R24, [R84+0x40] ;  /* 0x0000400054187984 */ /* 0x000e220000000c00 */
        /* <DEDUP_REMOVED lines=8> */
[--C-:B0-----:R-:W-:Y:S02]  /*1da0*/  HADD2.F32 R28, -RZ, R24.reuse.H0_H0 ;  /* 0x20000018ff1c7230 */ /* 0x101fe40000004100 */
[----:B------:R-:W-:Y:S01]  /*1db0*/  HADD2.F32 R49, -RZ, R24.H1_H1 ;  /* 0x30000018ff317230 */ /* 0x000fe20000004100 */
[----:B------:R-:W-:-:S04]  /*1dc0*/  IADD3 R2, R2, 0x4, RZ ;  /* 0x0000000402027810 */ /* 0x000fc80007ffe0ff */
[----:B------:R-:W-:Y:S01]  /*1dd0*/  ISETP.GE.AND P2, PT, R2, R81, PT ;  /* 0x000000510200720c */ /* 0x000fe20003f46270 */
[----:B--2---:R-:W-:-:S05]  /*1de0*/  HADD2.F32 R29, -RZ, R44.H0_H0 ;  /* 0x2000002cff1d7230 */ /* 0x004fca0000004100 */
[----:B------:R-:W-:Y:S02]  /*1df0*/  FFMA.FTZ R89, R28, R29, R89 ;  /* 0x0000001d1c597223 */ /* 0x000fe40000010059 */
[----:B------:R-:W0:Y:S01]  /*1e00*/  LDS.128 R28, [R84+0x50] ;  /* 0x00005000541c7984 */ /* 0x000e220000000c00 */
[----:B------:R-:W-:Y:S02]  /*1e10*/  HADD2.F32 R44, -RZ, R44.H1_H1 ;  /* 0x3000002cff2c7230 */ /* 0x000fe40000004100 */
[----:B------:R-:W-:-:S03]  /*1e20*/  HADD2.F32 R24, -RZ, R45.H0_H0 ;  /* 0x2000002dff187230 */ /* 0x000fc60000004100 */
[----:B------:R-:W-:Y:S01]  /*1e30*/  FFMA.FTZ R46, R49, R44, R46 ;  /* 0x0000002c312e7223 */ /* 0x000fe2000001002e */
[----:B------:R-:W-:Y:S02]  /*1e40*/  HADD2.F32 R49, -RZ, R25.H0_H0 ;  /* 0x20000019ff317230 */ /* 0x000fe40000004100 */
[----:B------:R-:W-:-:S03]  /*1e50*/  HADD2.F32 R44, -RZ, R26.H0_H0 ;  /* 0x2000001aff2c7230 */ /* 0x000fc60000004100 */
[----:B------:R-:W-:Y:S01]  /*1e60*/  FFMA.FTZ R88, R49, R24, R88 ;  /* 0x0000001831587223 */ /* 0x000fe20000010058 */
[----:B------:R-:W-:Y:S02]  /*1e70*/  HADD2.F32 R24, -RZ, R25.H1_H1 ;  /* 0x30000019ff187230 */ /* 0x000fe40000004100 */
[----:B------:R-:W-:Y:S02]  /*1e80*/  HADD2.F32 R45, -RZ, R45.H1_H1 ;  /* 0x3000002dff2d7230 */ /* 0x000fe40000004100 */
[----:B------:R-:W-:-:S03]  /*1e90*/  HADD2.F32 R25, -RZ, R50.H0_H0 ;  /* 0x20000032ff197230 */ /* 0x000fc60000004100 */
[----:B------:R-:W-:Y:S02]  /*1ea0*/  FFMA.FTZ R24, R24, R45, R47 ;  /* 0x0000002d18187223 */ /* 0x000fe4000001002f */
[----:B------:R-:W-:Y:S01]  /*1eb0*/  FFMA.FTZ R89, R44, R25, R89 ;  /* 0x000000192c597223 */ /* 0x000fe20000010059 */
[----:B------:R-:W-:Y:S02]  /*1ec0*/  HADD2.F32 R25, -RZ, R26.H1_H1 ;  /* 0x3000001aff197230 */ /* 0x000fe40000004100 */
[----:B------:R-:W-:Y:S02]  /*1ed0*/  HADD2.F32 R45, -RZ, R27.H0_H0 ;  /* 0x2000001bff2d7230 */ /* 0x000fe40000004100 */
[----:B------:R-:W-:Y:S02]  /*1ee0*/  HADD2.F32 R26, -RZ, R51.H0_H0 ;  /* 0x20000033ff1a7230 */ /* 0x000fe40000004100 */
[----:B------:R-:W-:Y:S02]  /*1ef0*/  HADD2.F32 R27, -RZ, R27.H1_H1 ;  /* 0x3000001bff1b7230 */ /* 0x000fe40000004100 */
[----:B------:R-:W-:-:S02]  /*1f00*/  HADD2.F32 R51, -RZ, R51.H1_H1 ;  /* 0x30000033ff337230 */ /* 0x000fc40000004100 */
[----:B------:R-:W-:-:S03]  /*1f10*/  HADD2.F32 R50, -RZ, R50.H1_H1 ;  /* 0x30000032ff327230 */ /* 0x000fc60000004100 */
[----:B------:R-:W-:Y:S01]  /*1f20*/  FFMA.FTZ R24, R27, R51, R24 ;  /* 0x000000331b187223 */ /* 0x000fe20000010018 */
[--C-:B0-----:R-:W-:Y:S02]  /*1f30*/  HADD2.F32 R44, -RZ, R28.reuse.H0_H0 ;  /* 0x2000001cff2c7230 */ /* 0x101fe40000004100 */
[----:B------:R-:W-:Y:S01]  /*1f40*/  HADD2.F32 R27, -RZ, R28.H1_H1 ;  /* 0x3000001cff1b7230 */ /* 0x000fe20000004100 */
[----:B------:R-:W-:Y:S02]  /*1f50*/  FFMA.FTZ R46, R25, R50, R46 ;  /* 0x00000032192e7223 */ /* 0x000fe4000001002e */
[----:B------:R-:W-:Y:S01]  /*1f60*/  FFMA.FTZ R88, R45, R26, R88 ;  /* 0x0000001a2d587223 */ /* 0x000fe20000010058 */
[--C-:B------:R-:W-:Y:S02]  /*1f70*/  HADD2.F32 R45, -RZ, R29.reuse.H0_H0 ;  /* 0x2000001dff2d7230 */ /* 0x100fe40000004100 */
[----:B------:R-:W-:Y:S02]  /*1f80*/  HADD2.F32 R29, -RZ, R29.H1_H1 ;  /* 0x3000001dff1d7230 */ /* 0x000fe40000004100 */
[----:B---3--:R-:W-:-:S02]  /*1f90*/  HADD2.F32 R28, -RZ, R52.H0_H0 ;  /* 0x20000034ff1c7230 */ /* 0x008fc40000004100 */
[----:B------:R-:W-:-:S03]  /*1fa0*/  HADD2.F32 R52, -RZ, R52.H1_H1 ;  /* 0x30000034ff347230 */ /* 0x000fc60000004100 */
[----:B------:R-:W-:Y:S01]  /*1fb0*/  FFMA.FTZ R28, R44, R28, R89 ;  /* 0x0000001c2c1c7223 */ /* 0x000fe20000010059 */
[--C-:B------:R-:W-:Y:S01]  /*1fc0*/  HADD2.F32 R44, -RZ, R53.reuse.H0_H0 ;  /* 0x20000035ff2c7230 */ /* 0x100fe20000004100 */
        /* <DEDUP_REMOVED lines=9> */
[----:B------:R-:W-:Y:S01]  /*2060*/  HADD2.F32 R29, -RZ, R55.H0_H0 ;  /* 0x20000037ff1d7230 */ /* 0x000fe20000004100 */
[----:B------:R-:W-:-:S02]  /*2070*/  FFMA.FTZ R25, R25, R46, R28 ;  /* 0x0000002e19197223 */ /* 0x000fc4000001001c */
[----:B------:R-:W-:Y:S01]  /*2080*/  FFMA.FTZ R30, R30, R54, R27 ;  /* 0x000000361e1e7223 */ /* 0x000fe2000001001b */
[----:B------:R-:W-:Y:S01]  /*2090*/  HADD2.F32 R31, -RZ, R31.H1_H1 ;  /* 0x3000001fff1f7230 */ /* 0x000fe20000004100 */
        /* <DEDUP_REMOVED lines=8> */
.L_x_19426:
        /* <DEDUP_REMOVED lines=13> */
.L_x_19380:
[----:B------:R-:W-:Y:S05]  /*21f0*/  BSYNC B1 ;  /* 0x0000000000017941 */ /* 0x000fea0003800000 */
.L_x_19379:
[----:B------:R-:W-:Y:S02]  /*2200*/  IADD3 R10, P0, R10, 0x10, RZ ;  /* 0x000000100a0a7810 */ /* 0x000fe40007f1e0ff */
[----:B------:R-:W-:Y:S02]  /*2210*/  IADD3 R65, R65, 0x40, RZ ;  /* 0x0000004041417810 */ /* 0x000fe40007ffe0ff */
[----:B-1----:R-:W-:Y:S01]  /*2220*/  IADD3 R41, R41, 0x100, RZ ;  /* 0x0000010029297810 */ /* 0x002fe20007ffe0ff */
[----:B------:R-:W-:Y:S01]  /*2230*/  IMAD.X R11, RZ, RZ, R11, P0 ;  /* 0x000000ffff0b7224 */ /* 0x000fe200000e060b */
[----:B------:R-:W-:Y:S01]  /*2240*/  IADD3 R40, R40, 0x40, RZ ;  /* 0x0000004028287810 */ /* 0x000fe20007ffe0ff */
[----:B0-----:R-:W-:Y:S05]  /*2250*/  @!P2 BRA `(.L_x_19381) ;  /* 0xfffff0c00000a947 */ /* 0x001fea000383ffff */
.L_x_19377:
[----:B------:R-:W-:Y:S05]  /*2260*/  BSYNC B0 ;  /* 0x0000000000007941 */ /* 0x000fea0003800000 */
.L_x_19376:
[----:B------:R-:W-:Y:S05]  /*2270*/  BRA.DIV ~URZ, `(.L_x_19382) ;  /* 0x00003a627f007947 */ /* 0x000fea000b800000 */
[----:B------:R0:W1:Y:S02]  /*2280*/  SHFL.BFLY PT, R0, R75, 0x10, 0x1f ;  /* 0x0e001f004b007f89 */ /* 0x00006400000e0000 */
.L_x_19427:
[----:B01----:R-:W-:Y:S01]  /*2290*/  FMNMX.FTZ R75, R0, R75, !PT ;  /* 0x0000004b004b7209 */ /* 0x003fe20007810000 */
[----:B------:R-:W-:Y:S05]  /*22a0*/  BRA.DIV ~URZ, `(.L_x_19383) ;  /* 0x00003ab27f007947 */ /* 0x000fea000b800000 */
[----:B------:R-:W0:Y:S02]  /*22b0*/  SHFL.BFLY PT, R0, R75, 0x8, 0x1f ;  /* 0x0d001f004b007f89 */ /* 0x000e2400000e0000 */
[----:B0-----:R-:W-:-:S05]  /*22c0*/  FMNMX.FTZ R0, R75, R0, !PT ;  /* 0x000000004b007209 */ /* 0x001fca0007810000 */
[----:B------:R-:W0:Y:S02]  /*22d0*/  SHFL.BFLY PT, R3, R0, 0x4, 0x1f ;  /* 0x0c801f0000037f89 */ /* 0x000e2400000e0000 */
[----:B0-----:R-:W-:-:S05]  /*22e0*/  FMNMX.FTZ R3, R0, R3, !PT ;  /* 0x0000000300037209 */ /* 0x001fca0007810000 */
[----:B------:R0:W1:Y:S02]  /*22f0*/  SHFL.BFLY PT, R2, R3, 0x2, 0x1f ;  /* 0x0c401f0003027f89 */ /* 0x00006400000e0000 */
.L_x_19428:
        /* <DEDUP_REMOVED lines=37> */
.L_x_19388:
        /* <DEDUP_REMOVED lines=11> */
.L_x_19387:
[----:B------:R-:W-:Y:S05]  /*2600*/  BSYNC B1 ;  /* 0x0000000000017941 */ /* 0x000fea0003800000 */
.L_x_19386:
        /* <DEDUP_REMOVED lines=10> */
.L_x_19391:
        /* <DEDUP_REMOVED lines=100> */
.L_x_19390:
[----:B------:R-:W-:Y:S05]  /*2cf0*/  BSYNC B1 ;  /* 0x0000000000017941 */ /* 0x000fea0003800000 */
.L_x_19389:
        /* <DEDUP_REMOVED lines=55> */
.L_x_19393:
[----:B------:R-:W-:Y:S05]  /*3070*/  BSYNC B1 ;  /* 0x0000000000017941 */ /* 0x000fea0003800000 */
.L_x_19392:
        /* <DEDUP_REMOVED lines=26> */
.L_x_19385:
[----:B------:R-:W-:Y:S05]  /*3220*/  BSYNC B0 ;  /* 0x0000000000007941 */ /* 0x000fea0003800000 */
.L_x_19384:
        /* <DEDUP_REMOVED lines=45> */
.L_x_19398:
        /* <DEDUP_REMOVED lines=8> */
.L_x_19397:
[----:B------:R-:W-:Y:S05]  /*3580*/  BSYNC B1 ;  /* 0x0000000000017941 */ /* 0x000fea0003800000 */
.L_x_19396:
        /* <DEDUP_REMOVED lines=10> */
.L_x_19401:
        /* <DEDUP_REMOVED lines=52> */
.L_x_19400:
[----:B------:R-:W-:Y:S05]  /*3970*/  BSYNC B1 ;  /* 0x0000000000017941 */ /* 0x000fea0003800000 */
.L_x_19399:
        /* <DEDUP_REMOVED lines=31> */
.L_x_19403:
[----:B------:R-:W-:Y:S05]  /*3b70*/  BSYNC B1 ;  /* 0x0000000000017941 */ /* 0x000fea0003800000 */
.L_x_19402:
        /* <DEDUP_REMOVED lines=14> */
.L_x_19395:
[----:B------:R-:W-:Y:S05]  /*3c60*/  BSYNC B0 ;  /* 0x0000000000007941 */ /* 0x000fea0003800000 */
.L_x_19394:
        /* <DEDUP_REMOVED lines=32> */
.L_x_19405:
[----:B------:R-:W-:Y:S05]  /*3e70*/  BSYNC B0 ;  /* 0x0000000000007941 */ /* 0x000fea0003800000 */
.L_x_19404:
[----:B------:R-:W-:Y:S01]  /*3e80*/  BSSY B0, `(.L_x_19406) ;  /* 0x000015a000007945 */ /* 0x000fe20003800000 */
[----:B------:R-:W-:Y:S05]  /*3e90*/  @!P1 BRA `(.L_x_19407) ;  /* 0x0000005000009947 */ /* 0x000fea0003800000 */
[----:B------:R-:W-:Y:S01]  /*3ea0*/  IMAD.MOV.U32 R12, RZ, RZ, RZ ;  /* 0x000000ffff0c7224 */ /* 0x000fe200078e00ff */
[----:B------:R-:W-:Y:S01]  /*3eb0*/  CS2R R42, SRZ ;  /* 0x00000000002a7805 */ /* 0x000fe2000001ff00 */
[----:B------:R-:W-:Y:S01]  /*3ec0*/  IMAD.MOV.U32 R41, RZ, RZ, RZ ;  /* 0x000000ffff297224 */ /* 0x000fe200078e00ff */
[----:B------:R-:W-:Y:S01]  /*3ed0*/  CS2R R44, SRZ ;  /* 0x00000000002c7805 */ /* 0x000fe2000001ff00 */
[----:B------:R-:W-:Y:S05]  /*3ee0*/  BRA `(.L_x_19408) ;  /* 0x0000153000007947 */ /* 0x000fea0003800000 */
.L_x_19407:
        /* <DEDUP_REMOVED lines=32> */
[----:B------:R-:W-:Y:S02]  /*40f0*/  IADD3 R51, R14, 0x500, RZ ;  /* 0x000005000e337810 */ /* 0x000fe40007ffe0ff */
[----:B------:R-:W-:-:S02]  /*4100*/  IADD3 R52, R52, 0x7, RZ ;  /* 0x0000000734347810 */ /* 0x000fc40007ffe0ff */
.L_x_19421:
        /* <DEDUP_REMOVED lines=16> */
[----:B------:R-:W-:Y:S02]  /*4210*/  IADD3 R6, P3, R51, R6, RZ ;  /* 0x0000000633067210 */ /* 0x000fe40007f7e0ff */
[----:B------:R-:W-:Y:S02]  /*4220*/  LEA.HI.X R55, R8, c[0x0][0x18c], R7, 0x1, P4 ;  /* 0x0000630008377a11 */ /* 0x000fe400020f0c07 */
[----:B------:R-:W-:Y:S02]  /*4230*/  LEA R4, P6, R17, c[0x0][0x188], 0x1 ;  /* 0x0000620011047a11 */ /* 0x000fe400078c08ff */
[----:B------:R-:W-:Y:S01]  /*4240*/  LEA.HI.X.SX32 R22, R48, R19, 0x1, P0 ;  /* 0x0000001330167211 */ /* 0x000fe200000f0eff */
[----:B------:R-:W-:Y:S01]  /*4250*/  BSSY B1, `(.L_x_19409) ;  /* 0x0000035000017945 */ /* 0x000fe20003800000 */
[----:B------:R-:W-:Y:S01]  /*4260*/  LEA R8, P5, R9, c[0x0][0x188], 0x1 ;  /* 0x0000620009087a11 */ /* 0x000fe200078a08ff */
[----:B-----5:R4:W5:Y:S01]  /*4270*/  LDG.E.128.CONSTANT R24, [R54.64+0x200] ;  /* 0x0002000a36187981 */ /* 0x020962000c1e9d00 */
[----:B------:R-:W-:-:S02]  /*4280*/  LEA R16, P4, R10, c[0x0][0x188], 0x1 ;  /* 0x000062000a107a11 */ /* 0x000fc400078808ff */
[----:B------:R-:W-:Y:S01]  /*4290*/  LEA R20, P0, R6, c[0x0][0x188], 0x1 ;  /* 0x0000620006147a11 */ /* 0x000fe200078008ff */
[----:B-1----:R4:W5:Y:S01]  /*42a0*/  LDG.E.128.CONSTANT R28, [R54.64] ;  /* 0x0000000a361c7981 */ /* 0x002962000c1e9d00 */
[-C--:B------:R-:W-:Y:S02]  /*42b0*/  LEA.HI.X.SX32 R18, R49, R19.reuse, 0x1, P1 ;  /* 0x0000001331127211 */ /* 0x080fe400008f0eff */
[-C--:B------:R-:W-:Y:S02]  /*42c0*/  LEA.HI.X.SX32 R11, R50, R19.reuse, 0x1, P2 ;  /* 0x00000013320b7211 */ /* 0x080fe400010f0eff */
[----:B------:R-:W-:Y:S02]  /*42d0*/  LEA.HI.X.SX32 R7, R51, R19, 0x1, P3 ;  /* 0x0000001333077211 */ /* 0x000fe400018f0eff */
[----:B------:R-:W-:Y:S02]  /*42e0*/  LEA.HI.X R5, R17, c[0x0][0x18c], R22, 0x1, P6 ;  /* 0x0000630011057a11 */ /* 0x000fe400030f0c16 */
[----:B------:R-:W-:-:S02]  /*42f0*/  LEA.HI.X R9, R9, c[0x0][0x18c], R18, 0x1, P5 ;  /* 0x0000630009097a11 */ /* 0x000fc400028f0c12 */
[----:B------:R-:W-:Y:S02]  /*4300*/  LEA.HI.X R17, R10, c[0x0][0x18c], R11, 0x1, P4 ;  /* 0x000063000a117a11 */ /* 0x000fe400020f0c0b */
[----:B------:R-:W-:Y:S02]  /*4310*/  LEA.HI.X R21, R6, c[0x0][0x18c], R7, 0x1, P0 ;  /* 0x0000630006157a11 */ /* 0x000fe400000f0c07 */
        /* <DEDUP_REMOVED lines=40> */
.L_x_19410:
[----:B--23--:R-:W-:Y:S05]  /*45a0*/  BSYNC B1 ;  /* 0x0000000000017941 */ /* 0x00cfea0003800000 */
.L_x_19409:
        /* <DEDUP_REMOVED lines=39> */
.L_x_19412:
[----:B------:R-:W-:Y:S05]  /*4820*/  BSYNC B1 ;  /* 0x0000000000017941 */ /* 0x000fea0003800000 */
.L_x_19411:
        /* <DEDUP_REMOVED lines=37> */
.L_x_19414:
[----:B------:R-:W-:Y:S05]  /*4a80*/  BSYNC B1 ;  /* 0x0000000000017941 */ /* 0x000fea0003800000 */
.L_x_19413:
        /* <DEDUP_REMOVED lines=9> */
[-C--:B------:R-:W-:Y:S02]  /*4b20*/  ISETP.GE.AND P3, PT, R30, R85.reuse, PT ;  /* 0x000000551e00720c */ /* 0x080fe40003f66270 */
[----:B------:R-:W-:-:S02]  /*4b30*/  ISETP.GE.AND P2, PT, R34, R85, PT ;  /* 0x000000552200720c */ /* 0x000fc40003f46270 */
[C---:B------:R-:W-:Y:S02]  /*4b40*/  IADD3 R32, R52.reuse, -0x6, RZ ;  /* 0xfffffffa34207810 */ /* 0x040fe40007ffe0ff */
[C---:B------:R-:W-:Y:S02]  /*4b50*/  IADD3 R30, R52.reuse, -0x7, RZ ;  /* 0xfffffff9341e7810 */ /* 0x040fe40007ffe0ff */
[----:B------:R-:W-:Y:S02]  /*4b60*/  IADD3 R34, R52, -0x1, RZ ;  /* 0xffffffff34227810 */ /* 0x000fe40007ffe0ff */
[----:B------:R-:W-:Y:S02]  /*4b70*/  SEL R35, R9, RZ, !P6 ;  /* 0x000000ff09237207 */ /* 0x000fe40007000000 */
[-C--:B------:R-:W-:Y:S02]  /*4b80*/  ISETP.GE.AND P5, PT, R32, R85.reuse, PT ;  /* 0x000000552000720c */ /* 0x080fe40003fa6270 */
[----:B------:R-:W-:-:S02]  /*4b90*/  ISETP.GE.AND P6, PT, R30, R85, PT ;  /* 0x000000551e00720c */ /* 0x000fc40003fc6270 */
[-C--:B------:R-:W-:Y:S02]  /*4ba0*/  ISETP.GE.AND P4, PT, R34, R85.reuse, PT ;  /* 0x000000552200720c */ /* 0x080fe40003f86270 */
[----:B------:R-:W-:Y:S02]  /*4bb0*/  PRMT R30, R9, 0x7632, R30 ;  /* 0x00007632091e7816 */ /* 0x000fe4000000001e */
[C---:B------:R-:W-:Y:S02]  /*4bc0*/  PRMT R32, R10.reuse, 0x7632, R32 ;  /* 0x000076320a207816 */ /* 0x040fe40000000020 */
[----:B------:R-:W-:Y:S02]  /*4bd0*/  SEL R37, R10, RZ, !P2 ;  /* 0x000000ff0a257207 */ /* 0x000fe40005000000 */
        /* <DEDUP_REMOVED lines=13> */
.L_x_19416:
[----:B------:R-:W-:Y:S05]  /*4cb0*/  BSYNC B1 ;  /* 0x0000000000017941 */ /* 0x000fea0003800000 */
.L_x_19415:
        /* <DEDUP_REMOVED lines=34> */
.L_x_19418:
[----:B------:R-:W-:Y:S05]  /*4ee0*/  BSYNC B1 ;  /* 0x0000000000017941 */ /* 0x000fea0003800000 */
.L_x_19417:
        /* <DEDUP_REMOVED lines=39> */
[-C--:B------:R-:W-:Y:S02]  /*5160*/  ISETP.GE.AND P5, PT, R8, R85.reuse, PT ;  /* 0x000000550800720c */ /* 0x080fe40003fa6270 */
[C---:B------:R-:W-:Y:S02]  /*5170*/  IADD3 R4, R52.reuse, -0x4, RZ ;  /* 0xfffffffc34047810 */ /* 0x040fe40007ffe0ff */
[C---:B------:R-:W-:Y:S02]  /*5180*/  IADD3 R6, R52.reuse, -0x3, RZ ;  /* 0xfffffffd34067810 */ /* 0x040fe40007ffe0ff */
[C---:B------:R-:W-:Y:S02]  /*5190*/  IADD3 R8, R52.reuse, -0x2, RZ ;  /* 0xfffffffe34087810 */ /* 0x040fe40007ffe0ff */
[----:B------:R-:W-:Y:S02]  /*51a0*/  IADD3 R10, R52, -0x1, RZ ;  /* 0xffffffff340a7810 */ /* 0x000fe40007ffe0ff */
[----:B------:R-:W-:-:S02]  /*51b0*/  ISETP.GE.AND P1, PT, R4, R85, PT ;  /* 0x000000550400720c */ /* 0x000fc40003f26270 */
[-C--:B------:R-:W-:Y:S02]  /*51c0*/  ISETP.GE.AND P4, PT, R6, R85.reuse, PT ;  /* 0x000000550600720c */ /* 0x080fe40003f86270 */
[-C--:B------:R-:W-:Y:S02]  /*51d0*/  ISETP.GE.AND P0, PT, R8, R85.reuse, PT ;  /* 0x000000550800720c */ /* 0x080fe40003f06270 */
[----:B------:R-:W-:Y:S02]  /*51e0*/  SEL R5, R20, RZ, !P6 ;  /* 0x000000ff14057207 */ /* 0x000fe40007000000 */
        /* <DEDUP_REMOVED lines=17> */
.L_x_19420:
[----:B------:R-:W-:Y:S05]  /*5300*/  BSYNC B1 ;  /* 0x0000000000017941 */ /* 0x000fea0003800000 */
.L_x_19419:
        /* <DEDUP_REMOVED lines=17> */
.L_x_19408:
[----:B------:R-:W-:Y:S05]  /*5420*/  BSYNC B0 ;  /* 0x0000000000007941 */ /* 0x000fea0003800000 */
.L_x_19406:
        /* <DEDUP_REMOVED lines=14> */
[----:B------:R-:W-:Y:S01]  /*5510*/  BAR.SYNC.DEFER_BLOCKING 0x0 ;  /* 0x0000000000007b1d */ /* 0x000fe20000010000 */
[----:B0-----:R-:W-:Y:S01]  /*5520*/  FADD.FTZ R0, R3, R12 ;  /* 0x0000000c03007221 */ /* 0x001fe20000010000 */
[C---:B------:R-:W-:Y:S01]  /*5530*/  LOP3.LUT R3, R13.reuse, 0xffffffc0, RZ, 0xc0, !PT ;  /* 0xffffffc00d037812 */ /* 0x040fe200078ec0ff */
[----:B--2---:R-:W-:Y:S01]  /*5540*/  FADD.FTZ R9, R2, R41 ;  /* 0x0000002902097221 */ /* 0x004fe20000010000 */
[----:B------:R-:W-:-:S02]  /*5550*/  IADD3 R2, R13, 0x1f, RZ ;  /* 0x0000001f0d027810 */ /* 0x000fc40007ffe0ff */
[----:B------:R-:W-:Y:S01]  /*5560*/  ISETP.NE.OR P5, PT, R3, 0x40, P2 ;  /* 0x000000400300780c */ /* 0x000fe200017a5670 */
[----:B---3--:R-:W-:Y:S01]  /*5570*/  FADD.FTZ R14, R5, R42 ;  /* 0x0000002a050e7221 */ /* 0x008fe20000010000 */
[----:B------:R-:W-:Y:S02]  /*5580*/  ISETP.GT.U32.AND P3, PT, R2, 0x3e, PT ;  /* 0x0000003e0200780c */ /* 0x000fe40003f64070 */
[----:B------:R-:W-:Y:S01]  /*5590*/  LOP3.LUT R2, R13, 0xffffffe0, RZ, 0xc0, !PT ;  /* 0xffffffe00d027812 */ /* 0x000fe200078ec0ff */
[----:B----4-:R-:W-:-:S03]  /*55a0*/  FADD.FTZ R43, R4, R43 ;  /* 0x0000002b042b7221 */ /* 0x010fc60000010000 */
[----:B------:R-:W-:Y:S01]  /*55b0*/  ISETP.NE.OR P4, PT, R2, 0x20, P2 ;  /* 0x000000200200780c */ /* 0x000fe20001785670 */
[----:B-1----:R-:W-:Y:S02]  /*55c0*/  FADD.FTZ R44, R7, R44 ;  /* 0x0000002c072c7221 */ /* 0x002fe40000010000 */
[----:B------:R-:W-:Y:S02]  /*55d0*/  FADD.FTZ R45, R6, R45 ;  /* 0x0000002d062d7221 */ /* 0x000fe40000010000 */
        /* <DEDUP_REMOVED lines=20> */
.L_x_19423:
[----:B0-----:R-:W-:Y:S05]  /*5720*/  BSYNC B0 ;  /* 0x0000000000007941 */ /* 0x001fea0003800000 */
.L_x_19422:
        /* <DEDUP_REMOVED lines=22> */
.L_x_19425:
[----:B0-----:R-:W-:Y:S05]  /*5890*/  BSYNC B0 ;  /* 0x0000000000007941 */ /* 0x001fea0003800000 */
.L_x_19424:
        /* <DEDUP_REMOVED lines=19> */
[----:B------:R-:W-:Y:S02]  /*59d0*/  IADD3 R5, R11, 0x20, RZ ;  /* 0x000000200b057810 */ /* 0x000fe40007ffe0ff */
[----:B------:R-:W-:Y:S02]  /*59e0*/  IADD3 R8, P1, R3, UR4, RZ ;  /* 0x0000000403087c10 */ /* 0x000fe4000ff3e0ff */
[----:B------:R-:W-:Y:S02]  /*59f0*/  IADD3 R6, P0, R11, UR4, RZ ;  /* 0x000000040b067c10 */ /* 0x000fe4000ff1e0ff */
[----:B------:R-:W-:Y:S02]  /*5a00*/  IADD3 R7, P2, R5, UR4, RZ ;  /* 0x0000000405077c10 */ /* 0x000fe4000ff5e0ff */
[----:B------:R-:W-:-:S02]  /*5a10*/  LEA.HI.X.SX32 R13, R3, UR7, 0x1, P1 ;  /* 0x00000007030d7c11 */ /* 0x000fc400088f0eff */
[C---:B------:R-:W-:Y:S02]  /*5a20*/  LEA.HI.X.SX32 R15, R11.reuse, UR7, 0x1, P0 ;  /* 0x000000070b0f7c11 */ /* 0x040fe400080f0eff */
[----:B------:R-:W-:Y:S02]  /*5a30*/  LEA R4, P1, R8, c[0x0][0x170], 0x1 ;  /* 0x00005c0008047a11 */ /* 0x000fe400078208ff */
[----:B------:R-:W-:Y:S02]  /*5a40*/  LEA R2, P0, R6, c[0x0][0x170], 0x1 ;  /* 0x00005c0006027a11 */ /* 0x000fe400078008ff */
[----:B------:R-:W-:Y:S02]  /*5a50*/  IADD3 R10, R11, 0x40, RZ ;  /* 0x000000400b0a7810 */ /* 0x000fe40007ffe0ff */
[----:B------:R-:W-:Y:S02]  /*5a60*/  LEA.HI.X.SX32 R12, R5, UR7, 0x1, P2 ;  /* 0x00000007050c7c11 */ /* 0x000fe400090f0eff */
[----:B------:R-:W-:-:S02]  /*5a70*/  LEA.HI.X R5, R8, c[0x0][0x174], R13, 0x1, P1 ;  /* 0x00005d0008057a11 */ /* 0x000fc400008f0c0d */
[----:B------:R-:W-:Y:S02]  /*5a80*/  LEA.HI.X R3, R6, c[0x0][0x174], R15, 0x1, P0 ;  /* 0x00005d0006037a11 */ /* 0x000fe400000f0c0f */
[----:B------:R-:W-:Y:S02]  /*5a90*/  IADD3 R8, R11, 0x30, RZ ;  /* 0x000000300b087810 */ /* 0x000fe40007ffe0ff */
[----:B------:R-:W-:Y:S02]  /*5aa0*/  LEA R6, P0, R7, c[0x0][0x170], 0x1 ;  /* 0x00005c0007067a11 */ /* 0x000fe400078008ff */
[----:B------:R-:W-:Y:S02]  /*5ab0*/  IADD3 R11, R11, 0x50, RZ ;  /* 0x000000500b0b7810 */ /* 0x000fe40007ffe0ff */
[----:B------:R-:W-:Y:S02]  /*5ac0*/  IADD3 R15, P1, R10, UR4, RZ ;  /* 0x000000040a0f7c10 */ /* 0x000fe4000ff3e0ff */
[----:B------:R-:W-:-:S02]  /*5ad0*/  LEA.HI.X R7, R7, c[0x0][0x174], R12, 0x1, P0 ;  /* 0x00005d0007077a11 */ /* 0x000fc400000f0c0c */
[----:B------:R-:W-:Y:S02]  /*5ae0*/  IADD3 R13, P2, R11, UR4, RZ ;  /* 0x000000040b0d7c10 */ /* 0x000fe4000ff5e0ff */
[----:B------:R-:W-:Y:S02]  /*5af0*/  LEA.HI.X.SX32 R18, R10, UR7, 0x1, P1 ;  /* 0x000000070a127c11 */ /* 0x000fe400088f0eff */
[----:B------:R-:W-:Y:S02]  /*5b00*/  IADD3 R17, P0, R8, UR4, RZ ;  /* 0x0000000408117c10 */ /* 0x000fe4000ff1e0ff */
[----:B------:R-:W-:Y:S02]  /*5b10*/  LEA R10, P1, R15, c[0x0][0x170], 0x1 ;  /* 0x00005c000f0a7a11 */ /* 0x000fe400078208ff */
[----:B------:R-:W-:Y:S02]  /*5b20*/  F2FP.PACK_AB R0, R9, R0 ;  /* 0x000000000900723e */ /* 0x000fe400000000ff */
[----:B------:R-:W-:-:S02]  /*5b30*/  LEA.HI.X.SX32 R16, R11, UR7, 0x1, P2 ;  /* 0x000000070b107c11 */ /* 0x000fc400090f0eff */
[----:B------:R-:W-:Y:S01]  /*5b40*/  LEA.HI.X.SX32 R20, R8, UR7, 0x1, P0 ;  /* 0x0000000708147c11 */ /* 0x000fe200080f0eff */
[----:B------:R0:W-:Y:S01]  /*5b50*/  STG.E.U16 [R2.64], R0 ;  /* 0x0000000002007986 */ /* 0x0001e2000c10150a */
[----:B------:R-:W-:Y:S02]  /*5b60*/  LEA.HI.X R11, R15, c[0x0][0x174], R18, 0x1, P1 ;  /* 0x00005d000f0b7a11 */ /* 0x000fe400008f0c12 */
[----:B------:R-:W-:Y:S02]  /*5b70*/  LEA R8, P0, R17, c[0x0][0x170], 0x1 ;  /* 0x00005c0011087a11 */ /* 0x000fe400078008ff */
[----:B------:R-:W-:Y:S02]  /*5b80*/  F2FP.PACK_AB R14, R43, R14 ;  /* 0x0000000e2b0e723e */ /* 0x000fe400000000ff */
[----:B------:R-:W-:Y:S02]  /*5b90*/  PRMT R15, R0, 0x7632, R15 ;  /* 0x00007632000f7816 */ /* 0x000fe4000000000f */
[----:B------:R-:W-:-:S02]  /*5ba0*/  LEA R12, P2, R13, c[0x0][0x170], 0x1 ;  /* 0x00005c000d0c7a11 */ /* 0x000fc400078408ff */
[----:B------:R-:W-:Y:S01]  /*5bb0*/  F2FP.PACK_AB R44, R45, R44 ;  /* 0x0000002c2d2c723e */ /* 0x000fe200000000ff */
[----:B------:R1:W-:Y:S01]  /*5bc0*/  STG.E.U16 [R4.64], R15 ;  /* 0x0000000f04007986 */ /* 0x0003e2000c10150a */
[----:B------:R-:W-:Y:S02]  /*5bd0*/  LEA.HI.X R9, R17, c[0x0][0x174], R20, 0x1, P0 ;  /* 0x00005d0011097a11 */ /* 0x000fe400000f0c14 */
[----:B0-----:R-:W-:Y:S01]  /*5be0*/  PRMT R3, R14, 0x7632, R3 ;  /* 0x000076320e037816 */ /* 0x001fe20000000003 */
[----:B------:R-:W-:Y:S01]  /*5bf0*/  STG.E.U16 [R6.64], R14 ;  /* 0x0000000e06007986 */ /* 0x000fe2000c10150a */
[----:B------:R-:W-:-:S03]  /*5c00*/  LEA.HI.X R13, R13, c[0x0][0x174], R16, 0x1, P2 ;  /* 0x00005d000d0d7a11 */ /* 0x000fc600010f0c10 */
[----:B------:R-:W-:Y:S01]  /*5c10*/  STG.E.U16 [R8.64], R3 ;  /* 0x0000000308007986 */ /* 0x000fe2000c10150a */
[----:B-1----:R-:W-:-:S03]  /*5c20*/  PRMT R5, R44, 0x7632, R5 ;  /* 0x000076322c057816 */ /* 0x002fc60000000005 */
[----:B------:R-:W-:Y:S04]  /*5c30*/  STG.E.U16 [R10.64], R44 ;  /* 0x0000002c0a007986 */ /* 0x000fe8000c10150a */
[----:B------:R-:W-:Y:S01]  /*5c40*/  STG.E.U16 [R12.64], R5 ;  /* 0x000000050c007986 */ /* 0x000fe2000c10150a */
[----:B------:R-:W-:Y:S05]  /*5c50*/  EXIT ;  /* 0x000000000000794d */ /* 0x000fea0003800000 */
.L_x_19378:
[----:B------:R-:W-:Y:S01]  /*5c60*/  IMAD.MOV.U32 R26, RZ, RZ, R31 ;  /* 0x000000ffff1a7224 */ /* 0x000fe200078e001f */
[----:B------:R-:W-:Y:S01]  /*5c70*/  MOV R24, 0x5cc0 ;  /* 0x00005cc000187802 */ /* 0x000fe20000000f00 */
[----:B------:R-:W-:Y:S02]  /*5c80*/  IMAD.MOV.U32 R27, RZ, RZ, 0x1 ;  /* 0x00000001ff1b7424 */ /* 0x000fe400078e00ff */
[----:B------:R-:W-:Y:S02]  /*5c90*/  IMAD.MOV.U32 R28, RZ, RZ, 0x1f ;  /* 0x0000001fff1c7424 */ /* 0x000fe400078e00ff */
[----:B------:R-:W-:-:S02]  /*5ca0*/  IMAD.MOV.U32 R29, RZ, RZ, -0x1 ;  /* 0xffffffffff1d7424 */ /* 0x000fc400078e00ff */
[----:B-----5:R-:W-:Y:S05]  /*5cb0*/  CALL.REL.NOINC `($__internal_365_$__cuda_sm70_shflsync_bfly_p) ;  /* 0x0000020000007944 */ /* 0x020fea0003c00000 */
[----:B-1----:R-:W-:Y:S01]  /*5cc0*/  IMAD.MOV.U32 R24, RZ, RZ, R26 ;  /* 0x000000ffff187224 */ /* 0x002fe200078e001a */
[----:B0-----:R-:W-:Y:S05]  /*5cd0*/  BRA `(.L_x_19426) ;  /* 0xffffc44000007947 */ /* 0x001fea000383ffff */
.L_x_19382:
[----:B------:R-:W-:Y:S01]  /*5ce0*/  IMAD.MOV.U32 R26, RZ, RZ, R75 ;  /* 0x000000ffff1a7224 */ /* 0x000fe200078e004b */
[----:B------:R-:W-:Y:S01]  /*5cf0*/  MOV R24, 0x5d40 ;  /* 0x00005d4000187802 */ /* 0x000fe20000000f00 */
[----:B------:R-:W-:-:S02]  /*5d00*/  IMAD.MOV.U32 R27, RZ, RZ, 0x10 ;  /* 0x00000010ff1b7424 */ /* 0x000fc400078e00ff */
[----:B------:R-:W-:Y:S02]  /*5d10*/  IMAD.MOV.U32 R28, RZ, RZ, 0x1f ;  /* 0x0000001fff1c7424 */ /* 0x000fe400078e00ff */
[----:B------:R-:W-:Y:S02]  /*5d20*/  IMAD.MOV.U32 R29, RZ, RZ, -0x1 ;  /* 0xffffffffff1d7424 */ /* 0x000fe400078e00ff */
[----:B-----5:R-:W-:Y:S05]  /*5d30*/  CALL.REL.NOINC `($__internal_365_$__cuda_sm70_shflsync_bfly_p) ;  /* 0x0000018000007944 */ /* 0x020fea0003c00000 */
[----:B-1----:R-:W-:Y:S01]  /*5d40*/  IMAD.MOV.U32 R0, RZ, RZ, R26 ;  /* 0x000000ffff007224 */ /* 0x002fe200078e001a */
[----:B0-----:R-:W-:Y:S05]  /*5d50*/  BRA `(.L_x_19427) ;  /* 0xffffc53000007947 */ /* 0x001fea000383ffff */
.L_x_19383:
[----:B------:R-:W-:Y:S01]  /*5d60*/  IMAD.MOV.U32 R26, RZ, RZ, R75 ;  /* 0x000000ffff1a7224 */ /* 0x000fe200078e004b */
[----:B------:R-:W-:Y:S01]  /*5d70*/  MOV R24, 0x5dc0 ;  /* 0x00005dc000187802 */ /* 0x000fe20000000f00 */
[----:B------:R-:W-:Y:S02]  /*5d80*/  IMAD.MOV.U32 R27, RZ, RZ, 0x8 ;  /* 0x00000008ff1b7424 */ /* 0x000fe400078e00ff */
[----:B------:R-:W-:Y:S02]  /*5d90*/  IMAD.MOV.U32 R28, RZ, RZ, 0x1f ;  /* 0x0000001fff1c7424 */ /* 0x000fe400078e00ff */
[----:B------:R-:W-:Y:S02]  /*5da0*/  IMAD.MOV.U32 R29, RZ, RZ, -0x1 ;  /* 0xffffffffff1d7424 */ /* 0x000fe400078e00ff */
[----:B-----5:R-:W-:Y:S05]  /*5db0*/  CALL.REL.NOINC `($__internal_365_$__cuda_sm70_shflsync_bfly_p) ;  /* 0x0000010000007944 */ /* 0x020fea0003c00000 */
[----:B-1----:R-:W-:Y:S01]  /*5dc0*/  FMNMX.FTZ R3, R75, R26, !PT ;  /* 0x0000001a4b037209 */ /* 0x002fe20007810000 */
[----:B0-----:R-:W-:Y:S01]  /*5dd0*/  IMAD.MOV.U32 R27, RZ, RZ, 0x4 ;  /* 0x00000004ff1b7424 */ /* 0x001fe200078e00ff */
[----:B------:R-:W-:Y:S01]  /*5de0*/  MOV R24, 0x5e30 ;  /* 0x00005e3000187802 */ /* 0x000fe20000000f00 */
[----:B------:R-:W-:-:S02]  /*5df0*/  IMAD.MOV.U32 R28, RZ, RZ, 0x1f ;  /* 0x0000001fff1c7424 */ /* 0x000fc400078e00ff */
[----:B------:R-:W-:Y:S02]  /*5e00*/  IMAD.MOV.U32 R29, RZ, RZ, -0x1 ;  /* 0xffffffffff1d7424 */ /* 0x000fe400078e00ff */
[----:B------:R-:W-:Y:S02]  /*5e10*/  IMAD.MOV.U32 R26, RZ, RZ, R3 ;  /* 0x000000ffff1a7224 */ /* 0x000fe400078e0003 */
[----:B------:R-:W-:Y:S05]  /*5e20*/  CALL.REL.NOINC `($__internal_365_$__cuda_sm70_shflsync_bfly_p) ;  /* 0x0000009000007944 */ /* 0x000fea0003c00000 */
[----:B-1----:R-:W-:Y:S01]  /*5e30*/  FMNMX.FTZ R3, R3, R26, !PT ;  /* 0x0000001a03037209 */ /* 0x002fe20007810000 */
[----:B0-----:R-:W-:Y:S01]  /*5e40*/  IMAD.MOV.U32 R27, RZ, RZ, 0x2 ;  /* 0x00000002ff1b7424 */ /* 0x001fe200078e00ff */
[----:B------:R-:W-:Y:S01]  /*5e50*/  MOV R24, 0x5ea0 ;  /* 0x00005ea000187802 */ /* 0x000fe20000000f00 */
[----:B------:R-:W-:Y:S02]  /*5e60*/  IMAD.MOV.U32 R28, RZ, RZ, 0x1f ;  /* 0x0000001fff1c7424 */ /* 0x000fe400078e00ff */
[----:B------:R-:W-:Y:S02]  /*5e70*/  IMAD.MOV.U32 R29, RZ, RZ, -0x1 ;  /* 0xffffffffff1d7424 */ /* 0x000fe400078e00ff */
[----:B------:R-:W-:Y:S02]  /*5e80*/  IMAD.MOV.U32 R26, RZ, RZ, R3 ;  /* 0x000000ffff1a7224 */ /* 0x000fe400078e0003 */
[----:B------:R-:W-:Y:S05]  /*5e90*/  CALL.REL.NOINC `($__internal_365_$__cuda_sm70_shflsync_bfly_p) ;  /* 0x0000002000007944 */ /* 0x000fea0003c00000 */
[----:B-1----:R-:W-:Y:S01]  /*5ea0*/  IMAD.MOV.U32 R2, RZ, RZ, R26 ;  /* 0x000000ffff027224 */ /* 0x002fe200078e001a */
[----:B0-----:R-:W-:Y:S05]  /*5eb0*/  BRA `(.L_x_19428) ;  /* 0xffffc44000007947 */ /* 0x001fea000383ffff */
        .weak           $__internal_365_$__cuda_sm70_shflsync_bfly_p
        .type           $__internal_365_$__cuda_sm70_shflsync_bfly_p,@function
        .size           $__internal_365_$__cuda_sm70_shflsync_bfly_p,(.L_x_25026 - $__internal_365_$__cuda_sm70_shflsync_bfly_p)
$__internal_365_$__cuda_sm70_shflsync_bfly_p:
[----:B------:R-:W-:Y:S01]  /*5ec0*/  IMAD.MOV.U32 R25, RZ, RZ, 0x0 ;  /* 0x00000000ff197424 */ /* 0x000fe200078e00ff */
[----:B------:R-:W-:Y:S04]  /*5ed0*/  WARPSYNC R29 ;  /* 0x0000001d00007348 */ /* 0x000fe80003800000 */
[----:B------:R0:W1:Y:S01]  /*5ee0*/  SHFL.BFLY PT, R26, R26, R27, R28 ;  /* 0x0c00001b1a1a7389 */ /* 0x00006200000e001c */
[----:B------:R-:W-:Y:S05]  /*5ef0*/  RET.REL.NODEC R24 `(_ZN4vllm25paged_attention_v2_kernelIttLi96ELi16ELi128ELNS_18Fp8KVCacheDataTypeE0ELb0ELi512EEEvPfS2_PT_PKS3_PKT0_S9_ifPKiSB_iPKfiiiSD_SD_iiiii) ;  /* 0xffffa10018007950 */ /* 0x000fea0003c3ffff */
.L_x_19429:
        /* <DEDUP_REMOVED lines=16> */
.L_x_25026:


//--------------------- .text._ZN4vllm25paged_attention_v2_kernelIttLi80ELi16ELi128ELNS_18Fp8KVCacheDataTypeE0ELb0ELi512EEEvPfS2_PT_PKS3_PKT0_S9_ifPKiSB_iPKfiiiSD_SD_iiiii --------------------------
	.section	.text._ZN4vllm25paged_attention_v2_kernelIttLi80ELi16ELi128ELNS_18Fp8KVCacheDataTypeE0ELb0ELi512EEEvPfS2_PT_PKS3_PKT0_S9_ifPKiSB_iPKfiiiSD_SD_iiiii,"ax",@progbits
	.sectioninfo	@"SHI_REGISTERS=77"
	.align	128
        .global         _ZN4vllm25paged_attention_v2_kernelIttLi80ELi16ELi128ELNS_18Fp8KVCacheDataTypeE0ELb0ELi512EEEvPfS2_PT_PKS3_PKT0_S9_ifPKiSB_iPKfiiiSD_SD_iiiii
        .type           _ZN4vllm25paged_attention_v2_kernelIttLi80ELi16ELi128ELNS_18Fp8KVCacheDataTypeE0ELb0ELi512EEEvPfS2_PT_PKS3_PKT0_S9_ifPKiSB_iPKfiiiSD_SD_iiiii,@function
        .size           _ZN4vllm25paged_attention_v2_kernelIttLi80ELi16ELi128ELNS_18Fp8KVCacheDataTypeE0ELb0ELi512EEEvPfS2_PT_PKS3_PKT0_S9_ifPKiSB_iPKfiiiSD_SD_iiiii,(.L_x_25027 - _ZN4vllm25paged_attention_v2_kernelIttLi80ELi16ELi128ELNS_18Fp8KVCacheDataTypeE0ELb0ELi512EEEvPfS2_PT_PKS3_PKT0_S9_ifPKiSB_iPKfiiiSD_SD_iiiii)
        .other          _ZN4vllm25paged_attention_v2_kernelIttLi80ELi16ELi128ELNS_18Fp8KVCacheDataTypeE0ELb0ELi512EEEvPfS2_PT_PKS3_PKT0_S9_ifPKiSB_iPKfiiiSD_SD_iiiii,@"STO_CUDA_ENTRY STV_DEFAULT"
_ZN4vllm25paged_attention_v2_kernelIttLi80ELi16ELi128ELNS_18Fp8KVCacheDataTypeE0ELb0ELi512EEEvPfS2_PT_PKS3_PKT0_S9_ifPKiSB_iPKfiiiSD_SD_iiiii:
.text._ZN4vllm25paged_attention_v2_kernelIttLi80ELi16ELi128ELNS_18Fp8KVCacheDataTypeE0ELb0ELi512EEEvPfS2_PT_PKS3_PKT0_S9_ifPKiSB_iPKfiiiSD_SD_iiiii:
        /* <DEDUP_REMOVED lines=47> */
[----:B-1----:R-:W1:Y:S02]  /*02f0*/  MUFU.RCP R4, R4 ;  /* 0x0000000400047308 */ /* 0x002e640000001000 */
[----:B-1----:R-:W-:-:S02]  /*0300*/  IADD3 R2, R4, 0xffffffe, RZ ;  /* 0x0ffffffe04027810 */ /* 0x002fc40007ffe0ff */
[----:B------:R-:W-:-:S04]  /*0310*/  LOP3.LUT R4, R7, R8, RZ, 0x3c, !PT ;  /* 0x0000000807047212 */ /* 0x000fc800078e3cff */
[----:B------:R1:W2:Y:S01]  /*0320*/  F2I.FTZ.U32.TRUNC.NTZ R3, R2 ;  /* 0x0000000200037305 */ /* 0x0002a2000021f000 */
[----:B------:R-:W-:Y:S02]  /*0330*/  ISETP.GE.AND P2, PT, R4, RZ, PT ;  /* 0x000000ff0400720c */ /* 0x000fe40003f46270 */
[----:B0-----:R-:W-:-:S04]  /*0340*/  LEA.HI R4, R11, R11, RZ, 0x1 ;  /* 0x0000000b0b047211 */ /* 0x001fc800078f08ff */
[----:B------:R-:W-:Y:S01]  /*0350*/  SHF.R.S32.HI R17, RZ, 0x1, R4 ;  /* 0x00000001ff117819 */ /* 0x000fe20000011404 */
[----:B-1----:R-:W-:Y:S02]  /*0360*/  IMAD.MOV.U32 R2, RZ, RZ, RZ ;  /* 0x000000ffff027224 */ /* 0x002fe400078e00ff */
[----:B--2---:R-:W-:-:S04]  /*0370*/  IMAD.MOV R6, RZ, RZ, -R3 ;  /* 0x000000ffff067224 */ /* 0x004fc800078e0a03 */
        /* <DEDUP_REMOVED lines=55> */
.L_x_19434:
        /* <DEDUP_REMOVED lines=11> */
.L_x_19433:
[----:B------:R-:W-:Y:S05]  /*07a0*/  BSYNC B1 ;  /* 0x0000000000017941 */ /* 0x000fea0003800000 */
.L_x_19432:
        /* <DEDUP_REMOVED lines=10> */
.L_x_19435:
        /* <DEDUP_REMOVED lines=17> */
.L_x_19431:
[----:B------:R-:W-:Y:S05]  /*0960*/  BSYNC B0 ;  /* 0x0000000000007941 */ /* 0x000fea0003800000 */
.L_x_19430:
[----:B------:R-:W-:Y:S01]  /*0970*/  IMAD R60, R60, 0x20, R64 ;  /* 0x000000203c3c7824 */ /* 0x000fe200078e0240 */
[----:B------:R-:W-:Y:S01]  /*0980*/  BAR.SYNC.DEFER_BLOCKING 0x0 ;  /* 0x0000000000007b1d */ /* 0x000fe20000010000 */
[----:B------:R-:W-:-:S03]  /*0990*/  IMAD.MOV.U32 R59, RZ, RZ, -0x800001 ;  /* 0xff7fffffff3b7424 */ /* 0x000fc600078e00ff */
[----:B------:R-:W-:Y:S02]  /*09a0*/  ISETP.GE.AND P0, PT, R60, R65, PT ;  /* 0x000000413c00720c */ /* 0x000fe40003f06270 */
[----:B------:R-:W-:Y:S11]  /*09b0*/  BSSY B0, `(.L_x_19436) ;  /* 0x0000152000007945 */ /* 0x000ff60003800000 */
[----:B------:R-:W-:Y:S05]  /*09c0*/  @P0 BRA `(.L_x_19437) ;  /* 0x0000150000000947 */ /* 0x000fea0003800000 */
[----:B------:R-:W-:Y:S01]  /*09d0*/  IMAD R3, R0, c[0x0][0x1a8], RZ ;  /* 0x00006a0000037a24 */ /* 0x000fe200078e02ff */
[C---:B------:R-:W-:Y:S01]  /*09e0*/  IADD3 R0, R61.reuse, 0x2, RZ ;  /* 0x000000023d007810 */ /* 0x040fe20007ffe0ff */
[----:B------:R-:W-:Y:S01]  /*09f0*/  IMAD.SHL.U32 R58, R61, 0x4, RZ ;  /* 0x000000043d3a7824 */ /* 0x000fe200078e00ff */
[----:B------:R-:W-:Y:S01]  /*0a00*/  SHF.R.S32.HI R4, RZ, 0x1f, R60 ;  /* 0x0000001fff047819 */ /* 0x000fe2000001143c */
[----:B------:R-:W-:Y:S01]  /*0a10*/  IMAD.MOV.U32 R59, RZ, RZ, -0x800001 ;  /* 0xff7fffffff3b7424 */ /* 0x000fe200078e00ff */
[----:B------:R-:W-:Y:S01]  /*0a20*/  IADD3 R9, P0, R3, R60, RZ ;  /* 0x0000003c03097210 */ /* 0x000fe20007f1e0ff */
[----:B------:R-:W-:Y:S01]  /*0a30*/  IMAD.SHL.U32 R57, R0, 0x4, RZ ;  /* 0x0000000400397824 */ /* 0x000fe200078e00ff */
[----:B------:R-:W-:-:S02]  /*0a40*/  IADD3 R15, R61, 0x8, RZ ;  /* 0x000000083d0f7810 */ /* 0x000fc40007ffe0ff */
[----:B------:R-:W-:Y:S02]  /*0a50*/  LEA.HI.X.SX32 R6, R3, R4, 0x1, P0 ;  /* 0x0000000403067211 */ /* 0x000fe400000f0eff */
[----:B------:R-:W-:Y:S01]  /*0a60*/  SHF.R.S32.HI R4, RZ, 0x1f, R57 ;  /* 0x0000001fff047819 */ /* 0x000fe20000011439 */
[----:B------:R-:W-:Y:S01]  /*0a70*/  IMAD.SHL.U32 R51, R15, 0x4, RZ ;  /* 0x000000040f337824 */ /* 0x000fe200078e00ff */
[----:B------:R-:W-:Y:S02]  /*0a80*/  SHF.R.S32.HI R3, RZ, 0x1f, R58 ;  /* 0x0000001fff037819 */ /* 0x000fe4000001143a */
[----:B------:R-:W-:Y:S02]  /*0a90*/  LEA.HI R4, R4, R57, RZ, 0x3 ;  /* 0x0000003904047211 */ /* 0x000fe400078f18ff */
[----:B------:R-:W-:Y:S02]  /*0aa0*/  IADD3 R16, R61, 0xa, RZ ;  /* 0x0000000a3d107810 */ /* 0x000fe40007ffe0ff */
[----:B------:R-:W-:-:S02]  /*0ab0*/  LEA.HI R3, R3, R58, RZ, 0x3 ;  /* 0x0000003a03037211 */ /* 0x000fc400078f18ff */
[----:B------:R-:W-:Y:S01]  /*0ac0*/  SHF.R.S32.HI R2, RZ, 0x1f, R17 ;  /* 0x0000001fff027819 */ /* 0x000fe20000011411 */
[----:B------:R-:W-:Y:S01]  /*0ad0*/  IMAD.SHL.U32 R7, R16, 0x4, RZ ;  /* 0x0000000410077824 */ /* 0x000fe200078e00ff */
[----:B------:R-:W-:Y:S02]  /*0ae0*/  LOP3.LUT R4, R4, 0xfffffff8, RZ, 0xc0, !PT ;  /* 0xfffffff804047812 */ /* 0x000fe400078ec0ff */
[----:B------:R-:W-:Y:S02]  /*0af0*/  LEA R8, P0, R9, c[0x0][0x198], 0x2 ;  /* 0x0000660009087a11 */ /* 0x000fe400078010ff */
[----:B------:R-:W-:Y:S01]  /*0b00*/  LOP3.LUT R3, R3, 0xfffffff8, RZ, 0xc0, !PT ;  /* 0xfffffff803037812 */ /* 0x000fe200078ec0ff */
[----:B------:R-:W-:Y:S01]  /*0b10*/  IMAD.IADD R57, R57, 0x1, -R4 ;  /* 0x0000000139397824 */ /* 0x000fe200078e0a04 */
[----:B------:R-:W-:Y:S02]  /*0b20*/  LEA.HI R2, R2, R17, RZ, 0x4 ;  /* 0x0000001102027211 */ /* 0x000fe400078f20ff */
[C---:B------:R-:W-:Y:S01]  /*0b30*/  IADD3 R12, R61.reuse, 0x4, RZ ;  /* 0x000000043d0c7810 */ /* 0x040fe20007ffe0ff */
[----:B------:R-:W-:Y:S01]  /*0b40*/  IMAD.IADD R58, R58, 0x1, -R3 ;  /* 0x000000013a3a7824 */ /* 0x000fe200078e0a03 */
[----:B------:R-:W-:-:S02]  /*0b50*/  IADD3 R18, R61, 0xc, RZ ;  /* 0x0000000c3d127810 */ /* 0x000fc40007ffe0ff */
[----:B------:R-:W-:Y:S01]  /*0b60*/  LEA.HI.X R9, R9, c[0x0][0x19c], R6, 0x2, P0 ;  /* 0x0000670009097a11 */ /* 0x000fe200000f1406 */
[----:B------:R-:W-:Y:S01]  /*0b70*/  IMAD.SHL.U32 R55, R12, 0x4, RZ ;  /* 0x000000040c377824 */ /* 0x000fe200078e00ff */
[----:B------:R-:W-:Y:S01]  /*0b80*/  LOP3.LUT R2, R2, 0xfffffff0, RZ, 0xc0, !PT ;  /* 0xfffffff002027812 */ /* 0x000fe200078ec0ff */
[----:B------:R-:W-:Y:S01]  /*0b90*/  IMAD.SHL.U32 R3, R18, 0x4, RZ ;  /* 0x0000000412037824 */ /* 0x000fe200078e00ff */
[----:B------:R-:W-:Y:S02]  /*0ba0*/  SHF.R.S32.HI R4, RZ, 0x1f, R51 ;  /* 0x0000001fff047819 */ /* 0x000fe40000011433 */
[----:B------:R-:W-:Y:S01]  /*0bb0*/  SHF.R.S32.HI R6, RZ, 0x1f, R7 ;  /* 0x0000001fff067819 */ /* 0x000fe20000011407 */
[----:B------:R-:W-:Y:S01]  /*0bc0*/  IMAD.IADD R17, R17, 0x1, -R2 ;  /* 0x0000000111117824 */ /* 0x000fe200078e0a02 */
[----:B------:R-:W-:Y:S02]  /*0bd0*/  LEA.HI R4, R4, R51, RZ, 0x3 ;  /* 0x0000003304047211 */ /* 0x000fe400078f18ff */
[----:B------:R-:W-:Y:S01]  /*0be0*/  LEA.HI R6, R6, R7, RZ, 0x3 ;  /* 0x0000000706067211 */ /* 0x000fe200078f18ff */
[----:B------:R-:W-:Y:S01]  /*0bf0*/  IMAD.SHL.U32 R71, R17, 0x8, RZ ;  /* 0x0000000811477824 */ /* 0x000fe200078e00ff */
[C---:B------:R-:W-:Y:S01]  /*0c00*/  IADD3 R19, R61.reuse, 0xe, RZ ;  /* 0x0000000e3d137810 */ /* 0x040fe20007ffe0ff */
[----:B------:R-:W-:Y:S01]  /*0c10*/  IMAD R35, R64, 0x10, R17 ;  /* 0x0000001040237824 */ /* 0x000fe200078e0211 */
[----:B------:R-:W-:-:S02]  /*0c20*/  IADD3 R21, R61, 0x10, RZ ;  /* 0x000000103d157810 */ /* 0x000fc40007ffe0ff */
[----:B------:R-:W-:Y:S01]  /*0c30*/  SHF.R.S32.HI R2, RZ, 0x1f, R55 ;  /* 0x0000001fff027819 */ /* 0x000fe20000011437 */
[----:B------:R-:W-:Y:S01]  /*0c40*/  IMAD.SHL.U32 R5, R19, 0x4, RZ ;  /* 0x0000000413057824 */ /* 0x000fe200078e00ff */
[----:B------:R-:W-:Y:S01]  /*0c50*/  SHF.R.S32.HI R20, RZ, 0x1f, R3 ;  /* 0x0000001fff147819 */ /* 0x000fe20000011403 */
[----:B------:R-:W-:Y:S01]  /*0c60*/  IMAD.SHL.U32 R13, R21, 0x4, RZ ;  /* 0x00000004150d7824 */ /* 0x000fe200078e00ff */
[----:B------:R-:W-:Y:S01]  /*0c70*/  LOP3.LUT R4, R4, 0xfffffff8, RZ, 0xc0, !PT ;  /* 0xfffffff804047812 */ /* 0x000fe200078ec0ff */
[----:B------:R-:W-:Y:S01]  /*0c80*/  IMAD.IADD R34, R34, 0x1, R35 ;  /* 0x0000000122227824 */ /* 0x000fe200078e0223 */
[----:B------:R-:W-:Y:S02]  /*0c90*/  LOP3.LUT R6, R6, 0xfffffff8, RZ, 0xc0, !PT ;  /* 0xfffffff806067812 */ /* 0x000fe400078ec0ff */
        /* <DEDUP_REMOVED lines=12> */
[----:B------:R-:W-:Y:S02]  /*0d60*/  IADD3 R22, R61, 0x12, RZ ;  /* 0x000000123d167810 */ /* 0x000fe40007ffe0ff */
[----:B------:R-:W-:-:S02]  /*0d70*/  LEA.HI R4, R4, R5, RZ, 0x3 ;  /* 0x0000000504047211 */ /* 0x000fc400078f18ff */
        /* <DEDUP_REMOVED lines=34> */
[----:B------:R-:W-:Y:S01]  /*0fa0*/  SHF.R.S32.HI R25, RZ, 0x1f, R71 ;  /* 0x0000001fff197819 */ /* 0x000fe20000011447 */
[----:B------:R-:W-:Y:S01]  /*0fb0*/  IMAD.IADD R3, R23, 0x1, -R24 ;  /* 0x0000000117037824 */ /* 0x000fe200078e0a18 */
[----:B------:R-:W-:-:S02]  /*0fc0*/  IADD3 R70, P0, R2, R71, RZ ;  /* 0x0000004702467210 */ /* 0x000fc40007f1e0ff */
        /* <DEDUP_REMOVED lines=8> */
[----:B------:R-:W-:Y:S01]  /*1050*/  LEA.HI.X.SX32 R71, R2, R25, 0x1, P0 ;  /* 0x0000001902477211 */ /* 0x000fe200000f0eff */
[----:B------:R-:W-:Y:S01]  /*1060*/  IMAD.MOV.U32 R2, RZ, RZ, R60 ;  /* 0x000000ffff027224 */ /* 0x000fe200078e003c */
        /* <DEDUP_REMOVED lines=10> */
[----:B------:R-:W-:Y:S02]  /*1110*/  LEA R35, R35, 0xc0, 0x2 ;  /* 0x000000c023237811 */ /* 0x000fe400078e10ff */
        /* <DEDUP_REMOVED lines=10> */
.L_x_19441:
        /* <DEDUP_REMOVED lines=143> */
[----:B------:R-:W-:-:S04]  /*1ab0*/  IADD3 R25, P0, P1, R3, R44, R16 ;  /* 0x0000002c03197210 */ /* 0x000fc8000791e010 */
        /* <DEDUP_REMOVED lines=22> */
[--C-:B------:R-:W-:Y:S02]  /*1c20*/  HADD2.F32 R20, -RZ, R21.reuse.H0_H0 ;  /* 0x20000015ff147230 */ /* 0x100fe40000004100 */
[----:B------:R-:W-:Y:S02]  /*1c30*/  HADD2.F32 R23, -RZ, R21.H1_H1 ;  /* 0x30000015ff177230 */ /* 0x000fe40000004100 */
[--C-:B------:R-:W-:Y:S02]  /*1c40*/  HADD2.F32 R21, -RZ, R25.reuse.H0_H0 ;  /* 0x20000019ff157230 */ /* 0x100fe40000004100 */
[----:B------:R-:W-:Y:S02]  /*1c50*/  HADD2.F32 R25, -RZ, R25.H1_H1 ;  /* 0x30000019ff197230 */ /* 0x000fe40000004100 */
[----:B---3--:R-:W-:Y:S01]  /*1c60*/  HADD2.F32 R24, -RZ, R45.H0_H0 ;  /* 0x2000002dff187230 */ /* 0x008fe20000004100 */
[----:B------:R-:W-:Y:S01]  /*1c70*/  FFMA.FTZ R42, R21, R20, R42 ;  /* 0x00000014152a7223 */ /* 0x000fe2000001002a */
[----:B------:R-:W-:Y:S01]  /*1c80*/  HADD2.F32 R20, -RZ, R26.H0_H0 ;  /* 0x2000001aff147230 */ /* 0x000fe20000004100 */
[----:B------:R-:W-:Y:S01]  /*1c90*/  FFMA.FTZ R72, R25, R23, R72 ;  /* 0x0000001719487223 */ /* 0x000fe20000010048 */
[----:B------:R-:W-:-:S02]  /*1ca0*/  HADD2.F32 R23, -RZ, R44.H0_H0 ;  /* 0x2000002cff177230 */ /* 0x000fc40000004100 */
[----:B------:R-:W-:Y:S02]  /*1cb0*/  HADD2.F32 R21, -RZ, R26.H1_H1 ;  /* 0x3000001aff157230 */ /* 0x000fe40000004100 */
[----:B------:R-:W-:Y:S01]  /*1cc0*/  HADD2.F32 R44, -RZ, R44.H1_H1 ;  /* 0x3000002cff2c7230 */ /* 0x000fe20000004100 */
[----:B------:R-:W-:Y:S01]  /*1cd0*/  FFMA.FTZ R20, R20, R23, R73 ;  /* 0x0000001714147223 */ /* 0x000fe20000010049 */
[--C-:B------:R-:W-:Y:S02]  /*1ce0*/  HADD2.F32 R23, -RZ, R27.reuse.H0_H0 ;  /* 0x2000001bff177230 */ /* 0x100fe40000004100 */
[----:B------:R-:W-:Y:S01]  /*1cf0*/  HADD2.F32 R27, -RZ, R27.H1_H1 ;  /* 0x3000001bff1b7230 */ /* 0x000fe20000004100 */
[----:B------:R-:W-:Y:S01]  /*1d00*/  FFMA.FTZ R21, R21, R44, R22 ;  /* 0x0000002c15157223 */ /* 0x000fe20000010016 */
        /* <DEDUP_REMOVED lines=8> */
.L_x_19484:
        /* <DEDUP_REMOVED lines=13> */
.L_x_19440:
[----:B------:R-:W-:Y:S05]  /*1e60*/  BSYNC B1 ;  /* 0x0000000000017941 */ /* 0x000fea0003800000 */
.L_x_19439:
[----:B------:R-:W-:Y:S02]  /*1e70*/  IADD3 R8, P0, R8, 0x10, RZ ;  /* 0x0000001008087810 */ /* 0x000fe40007f1e0ff */
[----:B------:R-:W-:Y:S02]  /*1e80*/  IADD3 R49, R49, 0x40, RZ ;  /* 0x0000004031317810 */ /* 0x000fe40007ffe0ff */
[----:B-1----:R-:W-:Y:S01]  /*1e90*/  IADD3 R35, R35, 0x100, RZ ;  /* 0x0000010023237810 */ /* 0x002fe20007ffe0ff */
[----:B------:R-:W-:Y:S01]  /*1ea0*/  IMAD.X R9, RZ, RZ, R9, P0 ;  /* 0x000000ffff097224 */ /* 0x000fe200000e0609 */
[----:B------:R-:W-:Y:S01]  /*1eb0*/  IADD3 R34, R34, 0x40, RZ ;  /* 0x0000004022227810 */ /* 0x000fe20007ffe0ff */
[----:B0-----:R-:W-:Y:S05]  /*1ec0*/  @!P2 BRA `(.L_x_19441) ;  /* 0xfffff2f00000a947 */ /* 0x001fea000383ffff */
.L_x_19437:
[----:B------:R-:W-:Y:S05]  /*1ed0*/  BSYNC B0 ;  /* 0x0000000000007941 */ /* 0x000fea0003800000 */
.L_x_19436:
[----:B------:R-:W-:Y:S05]  /*1ee0*/  BRA.DIV ~URZ, `(.L_x_19442) ;  /* 0x000036727f007947 */ /* 0x000fea000b800000 */
[----:B------:R0:W1:Y:S02]  /*1ef0*/  SHFL.BFLY PT, R0, R59, 0x10, 0x1f ;  /* 0x0e001f003b007f89 */ /* 0x00006400000e0000 */
.L_x_19485:
[----:B01----:R-:W-:Y:S01]  /*1f00*/  FMNMX.FTZ R59, R0, R59, !PT ;  /* 0x0000003b003b7209 */ /* 0x003fe20007810000 */
[----:B------:R-:W-:Y:S05]  /*1f10*/  BRA.DIV ~URZ, `(.L_x_19443) ;  /* 0x000036c27f007947 */ /* 0x000fea000b800000 */
[----:B------:R-:W0:Y:S02]  /*1f20*/  SHFL.BFLY PT, R0, R59, 0x8, 0x1f ;  /* 0x0d001f003b007f89 */ /* 0x000e2400000e0000 */
[----:B0-----:R-:W-:-:S05]  /*1f30*/  FMNMX.FTZ R0, R59, R0, !PT ;  /* 0x000000003b007209 */ /* 0x001fca0007810000 */
[----:B------:R-:W0:Y:S02]  /*1f40*/  SHFL.BFLY PT, R3, R0, 0x4, 0x1f ;  /* 0x0c801f0000037f89 */ /* 0x000e2400000e0000 */
[----:B0-----:R-:W-:-:S05]  /*1f50*/  FMNMX.FTZ R3, R0, R3, !PT ;  /* 0x0000000300037209 */ /* 0x001fca0007810000 */
[----:B------:R0:W1:Y:S02]  /*1f60*/  SHFL.BFLY PT, R2, R3, 0x2, 0x1f ;  /* 0x0c401f0003027f89 */ /* 0x00006400000e0000 */
.L_x_19486:
[----:B------:R-:W-:Y:S01]  /*1f70*/  ISETP.NE.AND P0, PT, R63, RZ, PT ;  /* 0x000000ff3f00720c */ /* 0x000fe20003f05270 */
[----:B------:R-:W-:-:S12]  /*1f80*/  WARPSYNC 0xffffffff ;  /* 0xffffffff00007948 */ /* 0x000fd80003800000 */
[----:B01----:R-:W-:-:S05]  /*1f90*/  @!P0 FMNMX.FTZ R3, R2, R3, !PT ;  /* 0x0000000302038209 */ /* 0x003fca0007810000 */
[----:B------:R0:W-:Y:S02]  /*1fa0*/  @!P0 STS [R64.X4+0xa0], R3 ;  /* 0x0000a00340008388 */ /* 0x0001e40000004800 */
[----:B------:R-:W-:Y:S01]  /*1fb0*/  BAR.SYNC.DEFER_BLOCKING 0x0 ;  /* 0x0000000000007b1d */ /* 0x000fe20000010000 */
[----:B------:R-:W-:Y:S01]  /*1fc0*/  ISETP.GT.AND P0, PT, R63, 0x3, PT ;  /* 0x000000033f00780c */ /* 0x000fe20003f04270 */
[----:B------:R-:W-:Y:S01]  /*1fd0*/  IMAD.MOV.U32 R2, RZ, RZ, -0x800001 ;  /* 0xff7fffffff027424 */ /* 0x000fe200078e00ff */
        /* <DEDUP_REMOVED lines=30> */
.L_x_19448:
        /* <DEDUP_REMOVED lines=11> */
.L_x_19447:
[----:B------:R-:W-:Y:S05]  /*2270*/  BSYNC B1 ;  /* 0x0000000000017941 */ /* 0x000fea0003800000 */
.L_x_19446:
        /* <DEDUP_REMOVED lines=10> */
.L_x_19451:
        /* <DEDUP_REMOVED lines=100> */
.L_x_19450:
[----:B------:R-:W-:Y:S05]  /*2960*/  BSYNC B1 ;  /* 0x0000000000017941 */ /* 0x000fea0003800000 */
.L_x_19449:
        /* <DEDUP_REMOVED lines=55> */
.L_x_19453:
[----:B------:R-:W-:Y:S05]  /*2ce0*/  BSYNC B1 ;  /* 0x0000000000017941 */ /* 0x000fea0003800000 */
.L_x_19452:
        /* <DEDUP_REMOVED lines=26> */
.L_x_19445:
[----:B------:R-:W-:Y:S05]  /*2e90*/  BSYNC B0 ;  /* 0x0000000000007941 */ /* 0x000fea0003800000 */
.L_x_19444:
        /* <DEDUP_REMOVED lines=45> */
.L_x_19458:
        /* <DEDUP_REMOVED lines=8> */
.L_x_19457:
[----:B------:R-:W-:Y:S05]  /*31f0*/  BSYNC B1 ;  /* 0x0000000000017941 */ /* 0x000fea0003800000 */
.L_x_19456:
        /* <DEDUP_REMOVED lines=10> */
.L_x_19461:
        /* <DEDUP_REMOVED lines=52> */
.L_x_19460:
[----:B------:R-:W-:Y:S05]  /*35e0*/  BSYNC B1 ;  /* 0x0000000000017941 */ /* 0x000fea0003800000 */
.L_x_19459:
        /* <DEDUP_REMOVED lines=31> */
.L_x_19463:
[----:B------:R-:W-:Y:S05]  /*37e0*/  BSYNC B1 ;  /* 0x0000000000017941 */ /* 0x000fea0003800000 */
.L_x_19462:
        /* <DEDUP_REMOVED lines=14> */
.L_x_19455:
[----:B------:R-:W-:Y:S05]  /*38d0*/  BSYNC B0 ;  /* 0x0000000000007941 */ /* 0x000fea0003800000 */
.L_x_19454:
        /* <DEDUP_REMOVED lines=32> */
.L_x_19465:
[----:B------:R-:W-:Y:S05]  /*3ae0*/  BSYNC B0 ;  /* 0x0000000000007941 */ /* 0x000fea0003800000 */
.L_x_19464:
[----:B------:R-:W-:Y:S01]  /*3af0*/  BSSY B0, `(.L_x_19466) ;  /* 0x000012a000007945 */ /* 0x000fe20003800000 */
[----:B------:R-:W-:Y:S05]  /*3b00*/  @!P1 BRA `(.L_x_19467) ;  /* 0x0000005000009947 */ /* 0x000fea0003800000 */
[----:B------:R-:W-:Y:S01]  /*3b10*/  IMAD.MOV.U32 R10, RZ, RZ, RZ ;  /* 0x000000ffff0a7224 */ /* 0x000fe200078e00ff */
[----:B------:R-:W-:Y:S01]  /*3b20*/  CS2R R38, SRZ ;  /* 0x0000000000267805 */ /* 0x000fe2000001ff00 */
[----:B------:R-:W-:Y:S02]  /*3b30*/  IMAD.MOV.U32 R37, RZ, RZ, RZ ;  /* 0x000000ffff257224 */ /* 0x000fe400078e00ff */
[----:B------:R-:W-:Y:S01]  /*3b40*/  IMAD.MOV.U32 R40, RZ, RZ, RZ ;  /* 0x000000ffff287224 */ /* 0x000fe200078e00ff */
[----:B------:R-:W-:Y:S05]  /*3b50*/  BRA `(.L_x_19468) ;  /* 0x0000123000007947 */ /* 0x000fea0003800000 */
.L_x_19467:
[----:B0-----:R-:W0:Y:S01]  /*3b60*/  S2R R2, SR_CTAID.Y ;  /* 0x0000000000027919 */ /* 0x001e220000002600 */
[----:B------:R-:W-:Y:S01]  /*3b70*/  LEA.HI R0, R63, R63, RZ, 0x1 ;  /* 0x0000003f3f007211 */ /* 0x000fe200078f08ff */
[----:B------:R-:W-:Y:S01]  /*3b80*/  IMAD.MOV.U32 R41, RZ, RZ, c[0x0][0x1bc] ;  /* 0x00006f00ff297624 */ /* 0x000fe200078e00ff */
[----:B------:R-:W-:Y:S01]  /*3b90*/  SHF.R.S32.HI R4, RZ, 0x1f, R60 ;  /* 0x0000001fff047819 */ /* 0x000fe2000001143c */
[----:B------:R-:W1:Y:S01]  /*3ba0*/  S2R R7, SR_CTAID.Z ;  /* 0x0000000000077919 */ /* 0x000e620000002700 */
[----:B------:R-:W-:Y:S01]  /*3bb0*/  IADD3 R36, -R64, -0x1, R67 ;  /* 0xffffffff40247810 */ /* 0x000fe20007ffe143 */
[----:B------:R-:W-:Y:S01]  /*3bc0*/  IMAD.MOV.U32 R37, RZ, RZ, RZ ;  /* 0x000000ffff257224 */ /* 0x000fe200078e00ff */
[----:B------:R-:W-:Y:S01]  /*3bd0*/  CS2R R38, SRZ ;  /* 0x0000000000267805 */ /* 0x000fe2000001ff00 */
[----:B------:R-:W-:Y:S01]  /*3be0*/  IMAD.MOV.U32 R40, RZ, RZ, RZ ;  /* 0x000000ffff287224 */ /* 0x000fe200078e00ff */
[----:B------:R-:W-:Y:S01]  /*3bf0*/  SHF.R.S32.HI R41, RZ, 0x1f, R41 ;  /* 0x0000001fff297819 */ /* 0x000fe20000011429 */
[----:B0-----:R-:W-:Y:S01]  /*3c00*/  IMAD R5, R2, c[0x0][0x1a8], RZ ;  /* 0x00006a0002057a24 */ /* 0x001fe200078e02ff */
[C---:B------:R-:W-:Y:S01]  /*3c10*/  LOP3.LUT R2, R0.reuse, 0xfffffffe, RZ, 0xc0, !PT ;  /* 0xfffffffe00027812 */ /* 0x040fe200078ec0ff */
[----:B------:R-:W-:-:S02]  /*3c20*/  IMAD.SHL.U32 R0, R0, 0x8, RZ ;  /* 0x0000000800007824 */ /* 0x000fc400078e00ff */
[----:B-1----:R-:W-:Y:S01]  /*3c30*/  IMAD R36, R7, -0x20, R36 ;  /* 0xffffffe007247824 */ /* 0x002fe200078e0224 */
        /* <DEDUP_REMOVED lines=17> */
[----:B------:R-:W-:Y:S02]  /*3d50*/  IADD3 R45, R8, 0x400, RZ ;  /* 0x00000400082d7810 */ /* 0x000fe40007ffe0ff */
[----:B------:R-:W-:Y:S02]  /*3d60*/  IADD3 R46, R46, 0x7, RZ ;  /* 0x000000072e2e7810 */ /* 0x000fe40007ffe0ff */
.L_x_19479:
[----:B------:R-:W-:Y:S01]  /*3d70*/  IMAD.MOV.U32 R4, RZ, RZ, R0 ;  /* 0x000000ffff047224 */ /* 0x000fe200078e0000 */
[----:B------:R-:W0:Y:S01]  /*3d80*/  LDS.128 R32, [R42+-0x10] ;  /* 0xfffff0002a207984 */ /* 0x000e220000000c00 */
[----:B------:R-:W-:-:S03]  /*3d90*/  IMAD.MOV.U32 R5, RZ, RZ, R9 ;  /* 0x000000ffff057224 */ /* 0x000fc600078e0009 */
[----:B------:R1:W2:Y:S04]  /*3da0*/  LDS.128 R28, [R42] ;  /* 0x000000002a1c7984 */ /* 0x0002a80000000c00 */
[----:B------:R-:W3:Y:S02]  /*3db0*/  LDG.E.CONSTANT R4, [R4.64] ;  /* 0x0000000a04047981 */ /* 0x000ee4000c1e9900 */
[----:B---3--:R-:W-:Y:S01]  /*3dc0*/  SHF.R.S32.HI R12, RZ, 0x1f, R4 ;  /* 0x0000001fff0c7819 */ /* 0x008fe20000011404 */
[----:B------:R-:W-:-:S04]  /*3dd0*/  IMAD.WIDE.U32 R6, R4, c[0x0][0x1bc], R2 ;  /* 0x00006f0004067a25 */ /* 0x000fc800078e0002 */
[----:B------:R-:W-:Y:S01]  /*3de0*/  IMAD R12, R12, c[0x0][0x1bc], RZ ;  /* 0x00006f000c0c7a24 */ /* 0x000fe200078e02ff */
[-C--:B------:R-:W-:Y:S02]  /*3df0*/  IADD3 R17, P6, R8, R6.reuse, RZ ;  /* 0x0000000608117210 */ /* 0x080fe40007fde0ff */
[-C--:B------:R-:W-:Y:S01]  /*3e00*/  IADD3 R15, P5, R43, R6.reuse, RZ ;  /* 0x000000062b0f7210 */ /* 0x080fe20007fbe0ff */
[----:B------:R-:W-:Y:S01]  /*3e10*/  IMAD R19, R4, R41, R12 ;  /* 0x0000002904137224 */ /* 0x000fe200078e020c */
[-C--:B------:R-:W-:Y:S02]  /*3e20*/  IADD3 R13, P4, R44, R6.reuse, RZ ;  /* 0x000000062c0d7210 */ /* 0x080fe40007f9e0ff */
[----:B------:R-:W-:Y:S01]  /*3e30*/  IADD3 R6, P3, R45, R6, RZ ;  /* 0x000000062d067210 */ /* 0x000fe20007f7e0ff */
[----:B------:R-:W-:Y:S01]  /*3e40*/  IMAD.IADD R7, R7, 0x1, R19 ;  /* 0x0000000107077824 */ /* 0x000fe200078e0213 */
[----:B------:R-:W-:Y:S02]  /*3e50*/  LEA R48, P2, R17, c[0x0][0x188], 0x1 ;  /* 0x0000620011307a11 */ /* 0x000fe400078408ff */
[----:B------:R-:W-:-:S02]  /*3e60*/  LEA R4, P1, R15, c[0x0][0x188], 0x1 ;  /* 0x000062000f047a11 */ /* 0x000fc400078208ff */
[-C--:B------:R-:W-:Y:S02]  /*3e70*/  LEA.HI.X.SX32 R20, R8, R7.reuse, 0x1, P6 ;  /* 0x0000000708147211 */ /* 0x080fe400030f0eff */
[-C--:B------:R-:W-:Y:S02]  /*3e80*/  LEA.HI.X.SX32 R18, R43, R7.reuse, 0x1, P5 ;  /* 0x000000072b127211 */ /* 0x080fe400028f0eff */
[-C--:B------:R-:W-:Y:S02]  /*3e90*/  LEA.HI.X.SX32 R14, R44, R7.reuse, 0x1, P4 ;  /* 0x000000072c0e7211 */ /* 0x080fe400020f0eff */
[----:B------:R-:W-:Y:S02]  /*3ea0*/  LEA R12, P0, R13, c[0x0][0x188], 0x1 ;  /* 0x000062000d0c7a11 */ /* 0x000fe400078008ff */
[----:B------:R-:W-:Y:S02]  /*3eb0*/  LEA R16, P6, R6, c[0x0][0x188], 0x1 ;  /* 0x0000620006107a11 */ /* 0x000fe400078c08ff */
[----:B------:R-:W-:-:S02]  /*3ec0*/  LEA.HI.X.SX32 R7, R45, R7, 0x1, P3 ;  /* 0x000000072d077211 */ /* 0x000fc400018f0eff */
[----:B------:R-:W-:Y:S02]  /*3ed0*/  LEA.HI.X R49, R17, c[0x0][0x18c], R20, 0x1, P2 ;  /* 0x0000630011317a11 */ /* 0x000fe400010f0c14 */
[----:B------:R-:W-:Y:S02]  /*3ee0*/  LEA.HI.X R5, R15, c[0x0][0x18c], R18, 0x1, P1 ;  /* 0x000063000f057a11 */ /* 0x000fe400008f0c12 */
[----:B------:R-:W-:Y:S01]  /*3ef0*/  LEA.HI.X R13, R13, c[0x0][0x18c], R14, 0x1, P0 ;  /* 0x000063000d0d7a11 */ /* 0x000fe200000f0c0e */
[----:B------:R-:W-:Y:S01]  /*3f00*/  BSSY B1, `(.L_x_19469) ;  /* 0x000002b000017945 */ /* 0x000fe20003800000 */
[----:B------:R-:W-:Y:S01]  /*3f10*/  LEA.HI.X R17, R6, c[0x0][0x18c], R7, 0x1, P6 ;  /* 0x0000630006117a11 */ /* 0x000fe200030f0c07 */
[----:B-----5:R3:W5:Y:S04]  /*3f20*/  LDG.E.128.CONSTANT R20, [R48.64+0x200] ;  /* 0x0002000a30147981 */ /* 0x020768000c1e9d00 */
[----:B------:R-:W5:Y:S04]  /*3f30*/  LDG.E.128.CONSTANT R4, [R4.64] ;  /* 0x0000000a04047981 */ /* 0x000f68000c1e9d00 */
[----:B------:R-:W5:Y:S04]  /*3f40*/  LDG.E.128.CONSTANT R12, [R12.64] ;  /* 0x0000000a0c0c7981 */ /* 0x000f68000c1e9d00 */
[----:B------:R-:W5:Y:S01]  /*3f50*/  LDG.E.128.CONSTANT R16, [R16.64] ;  /* 0x0000000a10107981 */ /* 0x000f62000c1e9d00 */
[----:B------:R-:W-:-:S02]  /*3f60*/  ISETP.NE.AND P0, PT, R36, RZ, PT ;  /* 0x000000ff2400720c */ /* 0x000fc40003f05270 */
[----:B0-----:R-:W-:Y:S01]  /*3f70*/  F2FP.PACK_AB R34, R35, R34 ;  /* 0x000000222322723e */ /* 0x001fe200000000ff */
[----:B------:R3:W5:Y:S02]  /*3f80*/  LDG.E.128.CONSTANT R24, [R48.64] ;  /* 0x0000000a30187981 */ /* 0x000764000c1e9d00 */
[----:B---3--:R-:W-:Y:S02]  /*3f90*/  F2FP.PACK_AB R49, R33, R32 ;  /* 0x000000202131723e */ /* 0x008fe400000000ff */
[----:B------:R-:W-:-:S06]  /*3fa0*/  IMAD.MOV.U32 R32, RZ, RZ, R34 ;  /* 0x000000ffff207224 */ /* 0x000fcc00078e0022 */
[----:B------:R-:W-:Y:S05]  /*3fb0*/  @P0 BRA `(.L_x_19470) ;  /* 0x000001f000000947 */ /* 0x000fea0003800000 */
[C---:B-12---:R-:W-:Y:S02]  /*3fc0*/  IADD3 R34, R46.reuse, -0x5, RZ ;  /* 0xfffffffb2e227810 */ /* 0x046fe40007ffe0ff */
        /* <DEDUP_REMOVED lines=30> */
.L_x_19470:
[----:B-12---:R-:W-:Y:S05]  /*41b0*/  BSYNC B1 ;  /* 0x0000000000017941 */ /* 0x006fea0003800000 */
.L_x_19469:
[----:B-----5:R-:W-:Y:S01]  /*41c0*/  HFMA2.MMA R33, R32, R25, -RZ ;  /* 0x0000001920217235 */ /* 0x020fe200001000ff */
[----:B------:R-:W-:Y:S01]  /*41d0*/  IMAD.MOV.U32 R25, RZ, RZ, R49 ;  /* 0x000000ffff197224 */ /* 0x000fe200078e0031 */
[----:B------:R-:W-:Y:S01]  /*41e0*/  BSSY B1, `(.L_x_19471) ;  /* 0x0000024000017945 */ /* 0x000fe20003800000 */
[----:B------:R-:W-:Y:S02]  /*41f0*/  F2FP.PACK_AB R28, R29, R28 ;  /* 0x0000001c1d1c723e */ /* 0x000fe400000000ff */
[----:B------:R-:W-:Y:S02]  /*4200*/  F2FP.PACK_AB R30, R31, R30 ;  /* 0x0000001e1f1e723e */ /* 0x000fe400000000ff */
[----:B------:R-:W-:Y:S01]  /*4210*/  HFMA2.MMA R24, R25, R24, R33 ;  /* 0x0000001819187235 */ /* 0x000fe20000000021 */
        /* <DEDUP_REMOVED lines=16> */
[----:B------:R-:W-:Y:S02]  /*4320*/  PRMT R31, R21, 0x7632, R31 ;  /* 0x00007632151f7816 */ /* 0x000fe4000000001f */
[----:B------:R-:W-:Y:S02]  /*4330*/  SEL R22, R22, RZ, !P2 ;  /* 0x000000ff16167207 */ /* 0x000fe40005000000 */
        /* <DEDUP_REMOVED lines=14> */
.L_x_19472:
[----:B------:R-:W-:Y:S05]  /*4420*/  BSYNC B1 ;  /* 0x0000000000017941 */ /* 0x000fea0003800000 */
.L_x_19471:
        /* <DEDUP_REMOVED lines=34> */
.L_x_19474:
[----:B------:R-:W-:Y:S05]  /*4650*/  BSYNC B1 ;  /* 0x0000000000017941 */ /* 0x000fea0003800000 */
.L_x_19473:
[----:B------:R-:W-:Y:S01]  /*4660*/  BSSY B1, `(.L_x_19475) ;  /* 0x0000023000017945 */ /* 0x000fe20003800000 */
[----:B------:R-:W-:Y:S01]  /*4670*/  HFMA2.MMA R29, R32, R5, -RZ ;  /* 0x00000005201d7235 */ /* 0x000fe200001000ff */
[----:B------:R-:W-:Y:S01]  /*4680*/  IMAD.MOV.U32 R5, RZ, RZ, R28 ;  /* 0x000000ffff057224 */ /* 0x000fe200078e001c */
        /* <DEDUP_REMOVED lines=32> */
.L_x_19476:
[----:B------:R-:W-:Y:S05]  /*4890*/  BSYNC B1 ;  /* 0x0000000000017941 */ /* 0x000fea0003800000 */
.L_x_19475:
        /* <DEDUP_REMOVED lines=43> */
[-C--:B------:R-:W-:Y:S02]  /*4b50*/  ISETP.GE.AND P3, PT, R14, R69.reuse, PT ;  /* 0x000000450e00720c */ /* 0x080fe40003f66270 */
[C---:B------:R-:W-:Y:S02]  /*4b60*/  SEL R7, R16.reuse, RZ, !P6 ;  /* 0x000000ff10077207 */ /* 0x040fe40007000000 */
        /* <DEDUP_REMOVED lines=16> */
.L_x_19478:
[----:B------:R-:W-:Y:S05]  /*4c70*/  BSYNC B1 ;  /* 0x0000000000017941 */ /* 0x000fea0003800000 */
.L_x_19477:
        /* <DEDUP_REMOVED lines=17> */
.L_x_19468:
[----:B------:R-:W-:Y:S05]  /*4d90*/  BSYNC B0 ;  /* 0x0000000000007941 */ /* 0x000fea0003800000 */
.L_x_19466:
        /* <DEDUP_REMOVED lines=15> */
[----:B0-----:R-:W-:Y:S02]  /*4e90*/  FADD.FTZ R0, R3, R10 ;  /* 0x0000000a03007221 */ /* 0x001fe40000010000 */
[----:B------:R-:W-:Y:S02]  /*4ea0*/  IMAD R3, R64, 0x50, R13 ;  /* 0x0000005040037824 */ /* 0x000fe400078e020d */
[----:B-1----:R-:W-:Y:S01]  /*4eb0*/  FADD.FTZ R7, R2, R37 ;  /* 0x0000002502077221 */ /* 0x002fe20000010000 */
[----:B------:R-:W-:Y:S02]  /*4ec0*/  IADD3 R2, R11, 0x1f, RZ ;  /* 0x0000001f0b027810 */ /* 0x000fe40007ffe0ff */
[----:B------:R0:W-:Y:S02]  /*4ed0*/  @!P5 STS [R3.X4+-0x1c0], R0 ;  /* 0xfffe40000300d388 */ /* 0x0001e40000004800 */
[----:B------:R-:W-:-:S02]  /*4ee0*/  ISETP.GT.U32.AND P3, PT, R2, 0x3e, PT ;  /* 0x0000003e0200780c */ /* 0x000fc40003f64070 */
[----:B------:R-:W-:Y:S01]  /*4ef0*/  LOP3.LUT R2, R11, 0xffffffe0, RZ, 0xc0, !PT ;  /* 0xffffffe00b027812 */ /* 0x000fe200078ec0ff */
[----:B------:R0:W-:Y:S01]  /*4f00*/  @!P5 STS [R3.X4+-0x180], R7 ;  /* 0xfffe80070300d388 */ /* 0x0001e20000004800 */
[----:B--2---:R-:W-:Y:S02]  /*4f10*/  FADD.FTZ R12, R5, R38 ;  /* 0x00000026050c7221 */ /* 0x004fe40000010000 */
[----:B------:R-:W-:Y:S01]  /*4f20*/  ISETP.NE.OR P4, PT, R2, 0x20, P2 ;  /* 0x000000200200780c */ /* 0x000fe20001785670 */
[----:B---3--:R-:W-:Y:S02]  /*4f30*/  FADD.FTZ R39, R4, R39 ;  /* 0x0000002704277221 */ /* 0x008fe40000010000 */
        /* <DEDUP_REMOVED lines=16> */
.L_x_19481:
[----:B0-----:R-:W-:Y:S05]  /*5040*/  BSYNC B0 ;  /* 0x0000000000007941 */ /* 0x001fea0003800000 */
.L_x_19480:
        /* <DEDUP_REMOVED lines=19> */
.L_x_19483:
[----:B0-----:R-:W-:Y:S05]  /*5180*/  BSYNC B0 ;  /* 0x0000000000007941 */ /* 0x001fea0003800000 */
.L_x_19482:
        /* <DEDUP_REMOVED lines=33> */
[----:B------:R-:W-:Y:S02]  /*53a0*/  F2FP.PACK_AB R0, R7, R0 ;  /* 0x000000000700723e */ /* 0x000fe400000000ff */
[----:B------:R-:W-:Y:S02]  /*53b0*/  LEA.HI.X.SX32 R18, R6, UR7, 0x1, P0 ;  /* 0x0000000706127c11 */ /* 0x000fe400080f0eff */
[----:B------:R-:W-:Y:S01]  /*53c0*/  LEA.HI.X.SX32 R16, R8, UR7, 0x1, P1 ;  /* 0x0000000708107c11 */ /* 0x000fe200088f0eff */
[----:B------:R0:W-:Y:S01]  /*53d0*/  STG.E.U16 [R2.64], R0 ;  /* 0x0000000002007986 */ /* 0x0001e2000c10150a */
[----:B------:R-:W-:-:S02]  /*53e0*/  LEA R6, P0, R15, c[0x0][0x170], 0x1 ;  /* 0x00005c000f067a11 */ /* 0x000fc400078008ff */
[----:B------:R-:W-:Y:S02]  /*53f0*/  LEA R8, P1, R9, c[0x0][0x170], 0x1 ;  /* 0x00005c0009087a11 */ /* 0x000fe400078208ff */
[----:B------:R-:W-:Y:S02]  /*5400*/  LEA.HI.X.SX32 R14, R13, UR7, 0x1, P2 ;  /* 0x000000070d0e7c11 */ /* 0x000fe400090f0eff */
[----:B------:R-:W-:Y:S02]  /*5410*/  F2FP.PACK_AB R12, R39, R12 ;  /* 0x0000000c270c723e */ /* 0x000fe400000000ff */
        /* <DEDUP_REMOVED lines=8> */
[----:B------:R-:W-:-:S03]  /*54a0*/  F2FP.PACK_AB R40, RZ, R40 ;  /* 0x00000028ff28723e */ /* 0x000fc600000000ff */
[----:B------:R-:W-:Y:S04]  /*54b0*/  STG.E.U16 [R8.64], R3 ;  /* 0x0000000308007986 */ /* 0x000fe8000c10150a */
[----:B------:R-:W-:Y:S01]  /*54c0*/  STG.E.U16 [R10.64], R40 ;  /* 0x000000280a007986 */ /* 0x000fe2000c10150a */
[----:B------:R-:W-:Y:S05]  /*54d0*/  EXIT ;  /* 0x000000000000794d */ /* 0x000fea0003800000 */
.L_x_19438:
[----:B------:R-:W-:Y:S01]  /*54e0*/  IMAD.MOV.U32 R22, RZ, RZ, R27 ;  /* 0x000000ffff167224 */ /* 0x000fe200078e001b */
[----:B------:R-:W-:Y:S01]  /*54f0*/  MOV R20, 0x5540 ;  /* 0x0000554000147802 */ /* 0x000fe20000000f00 */
[----:B------:R-:W-:Y:S02]  /*5500*/  IMAD.MOV.U32 R23, RZ, RZ, 0x1 ;  /* 0x00000001ff177424 */ /* 0x000fe400078e00ff */
[----:B------:R-:W-:Y:S02]  /*5510*/  IMAD.MOV.U32 R24, RZ, RZ, 0x1f ;  /* 0x0000001fff187424 */ /* 0x000fe400078e00ff */
[----:B------:R-:W-:-:S02]  /*5520*/  IMAD.MOV.U32 R25, RZ, RZ, -0x1 ;  /* 0xffffffffff197424 */ /* 0x000fc400078e00ff */
[----:B-----5:R-:W-:Y:S05]  /*5530*/  CALL.REL.NOINC `($__internal_366_$__cuda_sm70_shflsync_bfly_p) ;  /* 0x0000020000007944 */ /* 0x020fea0003c00000 */
[----:B-1----:R-:W-:Y:S01]  /*5540*/  IMAD.MOV.U32 R20, RZ, RZ, R22 ;  /* 0x000000ffff147224 */ /* 0x002fe200078e0016 */
[----:B0-----:R-:W-:Y:S05]  /*5550*/  BRA `(.L_x_19484) ;  /* 0xffffc83000007947 */ /* 0x001fea000383ffff */
.L_x_19442:
[----:B------:R-:W-:Y:S01]  /*5560*/  IMAD.MOV.U32 R22, RZ, RZ, R59 ;  /* 0x000000ffff167224 */ /* 0x000fe200078e003b */
[----:B------:R-:W-:Y:S01]  /*5570*/  MOV R20, 0x55c0 ;  /* 0x000055c000147802 */ /* 0x000fe20000000f00 */
[----:B------:R-:W-:-:S02]  /*5580*/  IMAD.MOV.U32 R23, RZ, RZ, 0x10 ;  /* 0x00000010ff177424 */ /* 0x000fc400078e00ff */
[----:B------:R-:W-:Y:S02]  /*5590*/  IMAD.MOV.U32 R24, RZ, RZ, 0x1f ;  /* 0x0000001fff187424 */ /* 0x000fe400078e00ff */
[----:B------:R-:W-:Y:S02]  /*55a0*/  IMAD.MOV.U32 R25, RZ, RZ, -0x1 ;  /* 0xffffffffff197424 */ /* 0x000fe400078e00ff */
[----:B-----5:R-:W-:Y:S05]  /*55b0*/  CALL.REL.NOINC `($__internal_366_$__cuda_sm70_shflsync_bfly_p) ;  /* 0x0000018000007944 */ /* 0x020fea0003c00000 */
[----:B-1----:R-:W-:Y:S01]  /*55c0*/  IMAD.MOV.U32 R0, RZ, RZ, R22 ;  /* 0x000000ffff007224 */ /* 0x002fe200078e0016 */
[----:B0-----:R-:W-:Y:S05]  /*55d0*/  BRA `(.L_x_19485) ;  /* 0xffffc92000007947 */ /* 0x001fea000383ffff */
.L_x_19443:
[----:B------:R-:W-:Y:S01]  /*55e0*/  IMAD.MOV.U32 R22, RZ, RZ, R59 ;  /* 0x000000ffff167224 */ /* 0x000fe200078e003b */
[----:B------:R-:W-:Y:S01]  /*55f0*/  MOV R20, 0x5640 ;  /* 0x0000564000147802 */ /* 0x000fe20000000f00 */
[----:B------:R-:W-:Y:S02]  /*5600*/  IMAD.MOV.U32 R23, RZ, RZ, 0x8 ;  /* 0x00000008ff177424 */ /* 0x000fe400078e00ff */
[----:B------:R-:W-:Y:S02]  /*5610*/  IMAD.MOV.U32 R24, RZ, RZ, 0x1f ;  /* 0x0000001fff187424 */ /* 0x000fe400078e00ff */
[----:B------:R-:W-:Y:S02]  /*5620*/  IMAD.MOV.U32 R25, RZ, RZ, -0x1 ;  /* 0xffffffffff197424 */ /* 0x000fe400078e00ff */
[----:B-----5:R-:W-:Y:S05]  /*5630*/  CALL.REL.NOINC `($__internal_366_$__cuda_sm70_shflsync_bfly_p) ;  /* 0x0000010000007944 */ /* 0x020fea0003c00000 */
[----:B-1----:R-:W-:Y:S01]  /*5640*/  FMNMX.FTZ R3, R59, R22, !PT ;  /* 0x000000163b037209 */ /* 0x002fe20007810000 */
[----:B0-----:R-:W-:Y:S01]  /*5650*/  IMAD.MOV.U32 R23, RZ, RZ, 0x4 ;  /* 0x00000004ff177424 */ /* 0x001fe200078e00ff */
[----:B------:R-:W-:Y:S01]  /*5660*/  MOV R20, 0x56b0 ;  /* 0x000056b000147802 */ /* 0x000fe20000000f00 */
[----:B------:R-:W-:-:S02]  /*5670*/  IMAD.MOV.U32 R24, RZ, RZ, 0x1f ;  /* 0x0000001fff187424 */ /* 0x000fc400078e00ff */
[----:B------:R-:W-:Y:S02]  /*5680*/  IMAD.MOV.U32 R25, RZ, RZ, -0x1 ;  /* 0xffffffffff197424 */ /* 0x000fe400078e00ff */
[----:B------:R-:W-:Y:S02]  /*5690*/  IMAD.MOV.U32 R22, RZ, RZ, R3 ;  /* 0x000000ffff167224 */ /* 0x000fe400078e0003 */
[----:B------:R-:W-:Y:S05]  /*56a0*/  CALL.REL.NOINC `($__internal_366_$__cuda_sm70_shflsync_bfly_p) ;  /* 0x0000009000007944 */ /* 0x000fea0003c00000 */
[----:B-1----:R-:W-:Y:S01]  /*56b0*/  FMNMX.FTZ R3, R3, R22, !PT ;  /* 0x0000001603037209 */ /* 0x002fe20007810000 */
[----:B0-----:R-:W-:Y:S01]  /*56c0*/  IMAD.MOV.U32 R23, RZ, RZ, 0x2 ;  /* 0x00000002ff177424 */ /* 0x001fe200078e00ff */
[----:B------:R-:W-:Y:S01]  /*56d0*/  MOV R20, 0x5720 ;  /* 0x0000572000147802 */ /* 0x000fe20000000f00 */
[----:B------:R-:W-:Y:S02]  /*56e0*/  IMAD.MOV.U32 R24, RZ, RZ, 0x1f ;  /* 0x0000001fff187424 */ /* 0x000fe400078e00ff */
[----:B------:R-:W-:Y:S02]  /*56f0*/  IMAD.MOV.U32 R25, RZ, RZ, -0x1 ;  /* 0xffffffffff197424 */ /* 0x000fe400078e00ff */
[----:B------:R-:W-:Y:S02]  /*5700*/  IMAD.MOV.U32 R22, RZ, RZ, R3 ;  /* 0x000000ffff167224 */ /* 0x000fe400078e0003 */
[----:B------:R-:W-:Y:S05]  /*5710*/  CALL.REL.NOINC `($__internal_366_$__cuda_sm70_shflsync_bfly_p) ;  /* 0x0000002000007944 */ /* 0x000fea0003c00000 */
[----:B-1----:R-:W-:Y:S01]  /*5720*/  IMAD.MOV.U32 R2, RZ, RZ, R22 ;  /* 0x000000ffff027224 */ /* 0x002fe200078e0016 */
[----:B0-----:R-:W-:Y:S05]  /*5730*/  BRA `(.L_x_19486) ;  /* 0xffffc83000007947 */ /* 0x001fea000383ffff */
        .weak           $__internal_366_$__cuda_sm70_shflsync_bfly_p
        .type           $__internal_366_$__cuda_sm70_shflsync_bfly_p,@function
        .size           $__internal_366_$__cuda_sm70_shflsync_bfly_p,(.L_x_25027 - $__internal_366_$__cuda_sm70_shflsync_bfly_p)
$__internal_366_$__cuda_sm70_shflsync_bfly_p:
[----:B------:R-:W-:Y:S01]  /*5740*/  IMAD.MOV.U32 R21, RZ, RZ, 0x0 ;  /* 0x00000000ff157424 */ /* 0x000fe200078e00ff */
[----:B------:R-:W-:Y:S04]  /*5750*/  WARPSYNC R25 ;  /* 0x0000001900007348 */ /* 0x000fe80003800000 */
[----:B------:R0:W1:Y:S01]  /*5760*/  SHFL.BFLY PT, R22, R22, R23, R24 ;  /* 0x0c00001716167389 */ /* 0x00006200000e0018 */
[----:B------:R-:W-:Y:S05]  /*5770*/  RET.REL.NODEC R20 `(_ZN4vllm25paged_attention_v2_kernelIttLi80ELi16ELi128ELNS_18Fp8KVCacheDataTypeE0ELb0ELi512EEEvPfS2_PT_PKS3_PKT0_S9_ifPKiSB_iPKfiiiSD_SD_iiiii) ;  /* 0xffffa88014007950 */ /* 0x000fea0003c3ffff */
.L_x_19487:
        /* <DEDUP_REMOVED lines=16> */
.L_x_25027:


//--------------------- .text._ZN4vllm25paged_attention_v2_kernelIttLi64ELi16ELi128ELNS_18Fp8KVCacheDataTypeE0ELb0ELi512EEEvPfS2_PT_PKS3_PKT0_S9_ifPKiSB_iPKfiiiSD_SD_iiiii --------------------------
	.section	.text._ZN4vllm25paged_attention_v2_kernelIttLi64ELi16ELi128ELNS_18Fp8KVCacheDataTypeE0ELb0ELi512EEEvPfS2_PT_PKS3_PKT0_S9_ifPKiSB_iPKfiiiSD_SD_iiiii,"ax",@progbits
	.sectioninfo	@"SHI_REGISTERS=70"
	.align	128
        .global         _ZN4vllm25paged_attention_v2_kernelIttLi64ELi16ELi128ELNS_18Fp8KVCacheDataTypeE0ELb0ELi512EEEvPfS2_PT_PKS3_PKT0_S9_ifPKiSB_iPKfiiiSD_SD_iiiii
        .type           _ZN4vllm25paged_attention_v2_kernelIttLi64ELi16ELi128ELNS_18Fp8KVCacheDataTypeE0ELb0ELi512EEEvPfS2_PT_PKS3_PKT0_S9_ifPKiSB_iPKfiiiSD_SD_iiiii,@function
        .size           _ZN4vllm25paged_attention_v2_kernelIttLi64ELi16ELi128ELNS_18Fp8KVCacheDataTypeE0ELb0ELi512EEEvPfS2_PT_PKS3_PKT0_S9_ifPKiSB_iPKfiiiSD_SD_iiiii,(.L_x_25028 - _ZN4vllm25paged_attention_v2_kernelIttLi64ELi16ELi128ELNS_18Fp8KVCacheDataTypeE0ELb0ELi512EEEvPfS2_PT_PKS3_PKT0_S9_ifPKiSB_iPKfiiiSD_SD_iiiii)
        .other          _ZN4vllm25paged_attention_v2_kernelIttLi64ELi16ELi128ELNS_18Fp8KVCacheDataTypeE0ELb0ELi512EEEvPfS2_PT_PKS3_PKT0_S9_ifPKiSB_iPKfiiiSD_SD_iiiii,@"STO_CUDA_ENTRY STV_DEFAULT"
_ZN4vllm25paged_attention_v2_kernelIttLi64ELi16ELi128ELNS_18Fp8KVCacheDataTypeE0ELb0ELi512EEEvPfS2_PT_PKS3_PKT0_S9_ifPKiSB_iPKfiiiSD_SD_iiiii:
.text._ZN4vllm25paged_attention_v2_kernelIttLi64ELi16ELi128ELNS_18Fp8KVCacheDataTypeE0ELb0ELi512EEEvPfS2_PT_PKS3_PKT0_S9_ifPKiSB_iPKfiiiSD_SD_iiiii:
        /* <DEDUP_REMOVED lines=57> */
[----:B------:R-:W-:Y:S01]  /*0390*/  IMAD R0, R7, R0, R6 ;  /* 0x0000000007007224 */ /* 0x000fe200078e0206 */
[----:B------:R-:W-:-:S04]  /*03a0*/  LOP3.LUT R6, R3, R8, RZ, 0x3c, !PT ;  /* 0x0000000803067212 */ /* 0x000fc800078e3cff */
        /* <DEDUP_REMOVED lines=53> */
.L_x_19492:
        /* <DEDUP_REMOVED lines=11> */
.L_x_19491:
[----:B------:R-:W-:Y:S05]  /*07b0*/  BSYNC B1 ;  /* 0x0000000000017941 */ /* 0x000fea0003800000 */
.L_x_19490:
        /* <DEDUP_REMOVED lines=10> */
.L_x_19493:
        /* <DEDUP_REMOVED lines=17> */
.L_x_19489:
[----:B------:R-:W-:Y:S05]  /*0970*/  BSYNC B0 ;  /* 0x0000000000007941 */ /* 0x000fea0003800000 */
.L_x_19488:
        /* <DEDUP_REMOVED lines=8> */
[----:B------:R-:W-:Y:S01]  /*0a00*/  IMAD.SHL.U32 R50, R53, 0x4, RZ ;  /* 0x0000000435327824 */ /* 0x000fe200078e00ff */
[----:B------:R-:W-:Y:S01]  /*0a10*/  SHF.R.S32.HI R8, RZ, 0x1f, R52 ;  /* 0x0000001fff087819 */ /* 0x000fe20000011434 */
[----:B------:R-:W-:Y:S01]  /*0a20*/  IMAD.MOV.U32 R51, RZ, RZ, -0x800001 ;  /* 0xff7fffffff337424 */ /* 0x000fe200078e00ff */
[----:B------:R-:W-:-:S02]  /*0a30*/  LEA.HI R2, R2, R17, RZ, 0x4 ;  /* 0x0000001102027211 */ /* 0x000fc400078f20ff */
[C---:B------:R-:W-:Y:S02]  /*0a40*/  IADD3 R7, P0, R3.reuse, R52, RZ ;  /* 0x0000003403077210 */ /* 0x040fe40007f1e0ff */
[----:B------:R-:W-:Y:S02]  /*0a50*/  SHF.R.S32.HI R5, RZ, 0x1f, R50 ;  /* 0x0000001fff057819 */ /* 0x000fe40000011432 */
[----:B------:R-:W-:Y:S02]  /*0a60*/  LOP3.LUT R6, R2, 0xfffffff0, RZ, 0xc0, !PT ;  /* 0xfffffff002067812 */ /* 0x000fe400078ec0ff */
[----:B------:R-:W-:Y:S02]  /*0a70*/  LEA.HI.X.SX32 R8, R3, R8, 0x1, P0 ;  /* 0x0000000803087211 */ /* 0x000fe400000f0eff */
[----:B------:R-:W-:Y:S01]  /*0a80*/  LEA.HI R5, R5, R50, RZ, 0x3 ;  /* 0x0000003205057211 */ /* 0x000fe200078f18ff */
[----:B------:R-:W-:Y:S01]  /*0a90*/  IMAD.IADD R17, R17, 0x1, -R6 ;  /* 0x0000000111117824 */ /* 0x000fe200078e0a06 */
[----:B------:R-:W-:-:S02]  /*0aa0*/  IADD3 R15, R53, 0x2, RZ ;  /* 0x00000002350f7810 */ /* 0x000fc40007ffe0ff */
[----:B------:R-:W-:Y:S01]  /*0ab0*/  LEA R2, P0, R7, c[0x0][0x198], 0x2 ;  /* 0x0000660007027a11 */ /* 0x000fe200078010ff */
[----:B------:R-:W-:Y:S01]  /*0ac0*/  IMAD.SHL.U32 R65, R17, 0x8, RZ ;  /* 0x0000000811417824 */ /* 0x000fe200078e00ff */
[----:B------:R-:W-:Y:S01]  /*0ad0*/  IADD3 R14, R53, 0x4, RZ ;  /* 0x00000004350e7810 */ /* 0x000fe20007ffe0ff */
[----:B------:R-:W-:Y:S01]  /*0ae0*/  IMAD.SHL.U32 R6, R15, 0x4, RZ ;  /* 0x000000040f067824 */ /* 0x000fe200078e00ff */
[----:B------:R-:W-:Y:S01]  /*0af0*/  IADD3 R13, R53, 0x6, RZ ;  /* 0x00000006350d7810 */ /* 0x000fe20007ffe0ff */
[----:B------:R-:W-:Y:S01]  /*0b00*/  IMAD R17, R56, 0x10, R17 ;  /* 0x0000001038117824 */ /* 0x000fe200078e0211 */
[----:B------:R-:W-:Y:S02]  /*0b10*/  LOP3.LUT R5, R5, 0xfffffff8, RZ, 0xc0, !PT ;  /* 0xfffffff805057812 */ /* 0x000fe400078ec0ff */
[----:B------:R-:W-:Y:S01]  /*0b20*/  LEA.HI.X R3, R7, c[0x0][0x19c], R8, 0x2, P0 ;  /* 0x0000670007037a11 */ /* 0x000fe200000f1408 */
        /* <DEDUP_REMOVED lines=26> */
[----:B------:R-:W-:Y:S01]  /*0cd0*/  LEA.HI R15, R15, R15, RZ, 0x1 ;  /* 0x0000000f0f0f7211 */ /* 0x000fe200078f08ff */
[----:B------:R-:W-:Y:S01]  /*0ce0*/  IMAD.SHL.U32 R18, R22, 0x4, RZ ;  /* 0x0000000416127824 */ /* 0x000fe200078e00ff */
[----:B------:R-:W-:Y:S01]  /*0cf0*/  SHF.R.S32.HI R10, RZ, 0x1f, R9 ;  /* 0x0000001fff0a7819 */ /* 0x000fe20000011409 */
[----:B------:R-:W-:Y:S01]  /*0d00*/  IMAD.IADD R8, R11, 0x1, -R8 ;  /* 0x000000010b087824 */ /* 0x000fe200078e0a08 */
[----:B------:R-:W-:Y:S01]  /*0d10*/  SHF.R.S32.HI R11, RZ, 0x1f, R16 ;  /* 0x0000001fff0b7819 */ /* 0x000fe20000011410 */
[----:B------:R-:W-:Y:S01]  /*0d20*/  IMAD R12, R0, c[0x0][0x1c0], RZ ;  /* 0x00007000000c7a24 */ /* 0x000fe200078e02ff */
        /* <DEDUP_REMOVED lines=22> */
[----:B------:R-:W-:Y:S01]  /*0e90*/  IADD3 R64, P0, R12, R65, RZ ;  /* 0x000000410c407210 */ /* 0x000fe20007f1e0ff */
[----:B------:R-:W-:Y:S01]  /*0ea0*/  IMAD.SHL.U32 R21, R21, 0x40, RZ ;  /* 0x0000004015157824 */ /* 0x000fe200078e00ff */
[----:B------:R-:W-:Y:S01]  /*0eb0*/  LOP3.LUT R14, R14, 0xffffff80, RZ, 0xc0, !PT ;  /* 0xffffff800e0e7812 */ /* 0x000fe200078ec0ff */
[----:B------:R-:W-:Y:S01]  /*0ec0*/  IMAD.SHL.U32 R22, R22, 0x40, RZ ;  /* 0x0000004016167824 */ /* 0x000fe200078e00ff */
[----:B------:R-:W-:Y:S01]  /*0ed0*/  LEA.HI.X.SX32 R65, R12, R25, 0x1, P0 ;  /* 0x000000190c417211 */ /* 0x000fe200000f0eff */
[----:B------:R-:W-:Y:S01]  /*0ee0*/  IMAD.MOV.U32 R23, RZ, RZ, c[0x0][0x1bc] ;  /* 0x00006f00ff177624 */ /* 0x000fe200078e00ff */
[----:B------:R-:W-:Y:S01]  /*0ef0*/  LOP3.LUT R15, R15, 0xffffff80, RZ, 0xc0, !PT ;  /* 0xffffff800f0f7812 */ /* 0x000fe200078ec0ff */
[----:B------:R-:W-:Y:S01]  /*0f00*/  IMAD.MOV.U32 R12, RZ, RZ, R52 ;  /* 0x000000ffff0c7224 */ /* 0x000fe200078e0034 */
        /* <DEDUP_REMOVED lines=21> */
[----:B------:R-:W-:Y:S02]  /*1060*/  IADD3 R49, -R63, 0x1, R36 ;  /* 0x000000013f317810 */ /* 0x000fe40007ffe124 */
.L_x_19499:
        /* <DEDUP_REMOVED lines=87> */
[----:B------:R-:W-:Y:S01]  /*15e0*/  HADD2.F32 R23, -RZ, R16.H1_H1 ;  /* 0x30000010ff177230 */ /* 0x000fe20000004100 */
[----:B------:R-:W-:-:S04]  /*15f0*/  IADD3 R16, P0, P1, R9, R40, R26 ;  /* 0x0000002809107210 */ /* 0x000fc8000791e01a */
        /* <DEDUP_REMOVED lines=65> */
.L_x_19537:
        /* <DEDUP_REMOVED lines=13> */
.L_x_19498:
[----:B------:R-:W-:Y:S05]  /*1ae0*/  BSYNC B1 ;  /* 0x0000000000017941 */ /* 0x000fea0003800000 */
.L_x_19497:
[----:B------:R-:W-:Y:S02]  /*1af0*/  IADD3 R2, P0, R2, 0x10, RZ ;  /* 0x0000001002027810 */ /* 0x000fe40007f1e0ff */
[----:B------:R-:W-:Y:S02]  /*1b00*/  IADD3 R49, R49, 0x40, RZ ;  /* 0x0000004031317810 */ /* 0x000fe40007ffe0ff */
[----:B-1----:R-:W-:Y:S01]  /*1b10*/  IADD3 R37, R37, 0x100, RZ ;  /* 0x0000010025257810 */ /* 0x002fe20007ffe0ff */
[----:B------:R-:W-:Y:S01]  /*1b20*/  IMAD.X R3, RZ, RZ, R3, P0 ;  /* 0x000000ffff037224 */ /* 0x000fe200000e0603 */
[----:B------:R-:W-:Y:S01]  /*1b30*/  IADD3 R36, R36, 0x40, RZ ;  /* 0x0000004024247810 */ /* 0x000fe20007ffe0ff */
[----:B0-----:R-:W-:Y:S05]  /*1b40*/  @!P2 BRA `(.L_x_19499) ;  /* 0xfffff5200000a947 */ /* 0x001fea000383ffff */
.L_x_19495:
[----:B------:R-:W-:Y:S05]  /*1b50*/  BSYNC B0 ;  /* 0x0000000000007941 */ /* 0x000fea0003800000 */
.L_x_19494:
[----:B------:R-:W-:Y:S05]  /*1b60*/  BRA.DIV ~URZ, `(.L_x_19500) ;  /* 0x000032127f007947 */ /* 0x000fea000b800000 */
[----:B------:R0:W1:Y:S02]  /*1b70*/  SHFL.BFLY PT, R2, R51, 0x10, 0x1f ;  /* 0x0e001f0033027f89 */ /* 0x00006400000e0000 */
.L_x_19538:
[----:B01----:R-:W-:Y:S01]  /*1b80*/  FMNMX.FTZ R51, R2, R51, !PT ;  /* 0x0000003302337209 */ /* 0x003fe20007810000 */
[----:B------:R-:W-:Y:S05]  /*1b90*/  BRA.DIV ~URZ, `(.L_x_19501) ;  /* 0x000032627f007947 */ /* 0x000fea000b800000 */
[----:B------:R-:W0:Y:S02]  /*1ba0*/  SHFL.BFLY PT, R2, R51, 0x8, 0x1f ;  /* 0x0d001f0033027f89 */ /* 0x000e2400000e0000 */
[----:B0-----:R-:W-:-:S05]  /*1bb0*/  FMNMX.FTZ R2, R51, R2, !PT ;  /* 0x0000000233027209 */ /* 0x001fca0007810000 */
[----:B------:R-:W0:Y:S02]  /*1bc0*/  SHFL.BFLY PT, R3, R2, 0x4, 0x1f ;  /* 0x0c801f0002037f89 */ /* 0x000e2400000e0000 */
[----:B0-----:R-:W-:-:S05]  /*1bd0*/  FMNMX.FTZ R3, R2, R3, !PT ;  /* 0x0000000302037209 */ /* 0x001fca0007810000 */
[----:B------:R0:W1:Y:S02]  /*1be0*/  SHFL.BFLY PT, R6, R3, 0x2, 0x1f ;  /* 0x0c401f0003067f89 */ /* 0x00006400000e0000 */
.L_x_19539:
        /* <DEDUP_REMOVED lines=10> */
[----:B-1----:R-:W1:Y:S02]  /*1c90*/  SHFL.BFLY PT, R2, R5, 0x2, 0x1f ;  /* 0x0c401f0005027f89 */ /* 0x002e6400000e0000 */
[----:B-1----:R-:W-:-:S05]  /*1ca0*/  FMNMX.FTZ R6, R2, R5, !PT ;  /* 0x0000000502067209 */ /* 0x002fca0007810000 */
[----:B0-----:R-:W0:Y:S02]  /*1cb0*/  SHFL.BFLY PT, R3, R6, 0x1, 0x1f ;  /* 0x0c201f0006037f89 */ /* 0x001e2400000e0000 */
        /* <DEDUP_REMOVED lines=24> */
.L_x_19506:
        /* <DEDUP_REMOVED lines=11> */
.L_x_19505:
[----:B------:R-:W-:Y:S05]  /*1ef0*/  BSYNC B1 ;  /* 0x0000000000017941 */ /* 0x000fea0003800000 */
.L_x_19504:
        /* <DEDUP_REMOVED lines=10> */
.L_x_19509:
        /* <DEDUP_REMOVED lines=11> */
[----:B------:R-:W-:Y:S01]  /*2050*/  LDS R27, [R5+0x1800] ;  /* 0x00180000051b7984 */ /* 0x000fe20000000800 */
[----:B01----:R-:W-:-:S03]  /*2060*/  FADD.FTZ R9, -R2, R9 ;  /* 0x0000000902097221 */ /* 0x003fc60000010100 */
[----:B------:R-:W-:Y:S01]  /*2070*/  LDS R29, [R5+0x1a00] ;  /* 0x001a0000051d7984 */ /* 0x000fe20000000800 */
[----:B------:R-:W-:-:S03]  /*2080*/  FMUL.FTZ R8, R9, 1.4426950216293334961 ;  /* 0x3fb8aa3b09087820 */ /* 0x000fc60000410000 */
[----:B------:R-:W0:Y:S01]  /*2090*/  LDS R9, [R5+0xa00] ;  /* 0x000a000005097984 */ /* 0x000e220000000800 */
[C---:B--2---:R-:W-:Y:S02]  /*20a0*/  FADD.FTZ R11, -R2.reuse, R11 ;  /* 0x0000000b020b7221 */ /* 0x044fe40000010100 */
[C---:B---3--:R-:W-:Y:S01]  /*20b0*/  FADD.FTZ R13, -R2.reuse, R13 ;  /* 0x0000000d020d7221 */ /* 0x048fe20000010100 */
[----:B------:R-:W1:Y:S01]  /*20c0*/  MUFU.EX2 R8, R8 ;  /* 0x0000000800087308 */ /* 0x000e620000000800 */
[----:B------:R-:W-:Y:S02]  /*20d0*/  FMUL.FTZ R10, R11, 1.4426950216293334961 ;  /* 0x3fb8aa3b0b0a7820 */ /* 0x000fe40000410000 */
[----:B------:R-:W2:Y:S01]  /*20e0*/  LDS R11, [R5+0xe00] ;  /* 0x000e0000050b7984 */ /* 0x000ea20000000800 */
[----:B----4-:R-:W-:Y:S02]  /*20f0*/  FADD.FTZ R15, -R2, R15 ;  /* 0x0000000f020f7221 */ /* 0x010fe40000010100 */
[----:B------:R-:W-:-:S02]  /*2100*/  FMUL.FTZ R12, R13, 1.4426950216293334961 ;  /* 0x3fb8aa3b0d0c7820 */ /* 0x000fc40000410000 */
[----:B------:R-:W3:Y:S01]  /*2110*/  LDS R13, [R5+0x1000] ;  /* 0x00100000050d7984 */ /* 0x000ee20000000800 */
[C---:B------:R-:W-:Y:S01]  /*2120*/  FADD.FTZ R17, -R2.reuse, R17 ;  /* 0x0000001102117221 */ /* 0x040fe20000010100 */
[----:B------:R-:W4:Y:S01]  /*2130*/  MUFU.EX2 R10, R10 ;  /* 0x0000000a000a7308 */ /* 0x000f220000000800 */
[----:B------:R-:W-:Y:S02]  /*2140*/  FMUL.FTZ R14, R15, 1.4426950216293334961 ;  /* 0x3fb8aa3b0f0e7820 */ /* 0x000fe40000410000 */
[----:B------:R-:W3:Y:S01]  /*2150*/  LDS R15, [R5+0x1200] ;  /* 0x00120000050f7984 */ /* 0x000ee20000000800 */
[----:B------:R-:W-:Y:S02]  /*2160*/  FMUL.FTZ R16, R17, 1.4426950216293334961 ;  /* 0x3fb8aa3b11107820 */ /* 0x000fe40000410000 */
[C---:B------:R-:W-:Y:S01]  /*2170*/  FADD.FTZ R19, -R2.reuse, R19 ;  /* 0x0000001302137221 */ /* 0x040fe20000010100 */
[----:B------:R-:W3:Y:S01]  /*2180*/  LDS R17, [R5+0x1400] ;  /* 0x0014000005117984 */ /* 0x000ee20000000800 */
[----:B------:R-:W0:Y:S01]  /*2190*/  MUFU.EX2 R12, R12 ;  /* 0x0000000c000c7308 */ /* 0x000e220000000800 */
[----:B------:R-:W-:-:S02]  /*21a0*/  FADD.FTZ R21, -R2, R21 ;  /* 0x0000001502157221 */ /* 0x000fc40000010100 */
[----:B------:R-:W-:Y:S01]  /*21b0*/  FMUL.FTZ R19, R19, 1.4426950216293334961 ;  /* 0x3fb8aa3b13137820 */ /* 0x000fe20000410000 */
[----:B-1----:R-:W-:Y:S01]  /*21c0*/  STS [R5+-0x400], R8 ;  /* 0xfffc000805007388 */ /* 0x002fe20000000800 */
[----:B------:R-:W-:Y:S02]  /*21d0*/  FADD.FTZ R3, R8, R3 ;  /* 0x0000000308037221 */ /* 0x000fe40000010000 */
[----:B------:R-:W-:Y:S01]  /*21e0*/  FMUL.FTZ R21, R21, 1.4426950216293334961 ;  /* 0x3fb8aa3b15157820 */ /* 0x000fe20000410000 */
[----:B------:R-:W1:Y:S01]  /*21f0*/  MUFU.EX2 R14, R14 ;  /* 0x0000000e000e7308 */ /* 0x000e620000000800 */
[----:B----4-:R-:W-:Y:S01]  /*2200*/  FADD.FTZ R3, R3, R10 ;  /* 0x0000000a03037221 */ /* 0x010fe20000010000 */
[----:B------:R-:W-:Y:S01]  /*2210*/  STS [R5+-0x200], R10 ;  /* 0xfffe000a05007388 */ /* 0x000fe20000000800 */
[C---:B------:R-:W-:Y:S02]  /*2220*/  FADD.FTZ R23, -R2.reuse, R23 ;  /* 0x0000001702177221 */ /* 0x040fe40000010100 */
[----:B------:R-:W-:-:S02]  /*2230*/  FADD.FTZ R25, -R2, R25 ;  /* 0x0000001902197221 */ /* 0x000fc40000010100 */
[----:B------:R-:W-:Y:S01]  /*2240*/  FMUL.FTZ R23, R23, 1.4426950216293334961 ;  /* 0x3fb8aa3b17177820 */ /* 0x000fe20000410000 */
[----:B------:R-:W4:Y:S01]  /*2250*/  MUFU.EX2 R16, R16 ;  /* 0x0000001000107308 */ /* 0x000f220000000800 */
[----:B0-----:R-:W-:Y:S01]  /*2260*/  FADD.FTZ R3, R3, R12 ;  /* 0x0000000c03037221 */ /* 0x001fe20000010000 */
[----:B------:R-:W-:Y:S01]  /*2270*/  STS [R5], R12 ;  /* 0x0000000c05007388 */ /* 0x000fe20000000800 */
[C---:B------:R-:W-:Y:S02]  /*2280*/  FADD.FTZ R9, -R2.reuse, R9 ;  /* 0x0000000902097221 */ /* 0x040fe40000010100 */
[----:B------:R-:W-:Y:S02]  /*2290*/  FMUL.FTZ R25, R25, 1.4426950216293334961 ;  /* 0x3fb8aa3b19197820 */ /* 0x000fe40000410000 */
[----:B------:R-:W-:Y:S01]  /*22a0*/  FMUL.FTZ R9, R9, 1.4426950216293334961 ;  /* 0x3fb8aa3b09097820 */ /* 0x000fe20000410000 */
[----:B------:R-:W0:Y:S01]  /*22b0*/  MUFU.EX2 R18, R19 ;  /* 0x0000001300127308 */ /* 0x000e220000000800 */
[----:B--2---:R-:W-:Y:S01]  /*22c0*/  FADD.FTZ R11, -R2, R11 ;  /* 0x0000000b020b7221 */ /* 0x004fe20000010100 */
[----:B-1----:R-:W-:Y:S01]  /*22d0*/  STS [R5+0x200], R14 ;  /* 0x0002000e05007388 */ /* 0x002fe20000000800 */
[----:B------:R-:W-:-:S02]  /*22e0*/  FADD.FTZ R3, R3, R14 ;  /* 0x0000000e03037221 */ /* 0x000fc40000010000 */
[----:B------:R-:W-:Y:S02]  /*22f0*/  FMUL.FTZ R11, R11, 1.4426950216293334961 ;  /* 0x3fb8aa3b0b0b7820 */ /* 0x000fe40000410000 */
[C---:B---3--:R-:W-:Y:S01]  /*2300*/  FADD.FTZ R13, -R2.reuse, R13 ;  /* 0x0000000d020d7221 */ /* 0x048fe20000010100 */
        /* <DEDUP_REMOVED lines=11> */
[C---:B------:R-:W-:Y:S01]  /*23c0*/  FADD.FTZ R27, -R2.reuse, R27 ;  /* 0x0000001b021b7221 */ /* 0x040fe20000010100 */
[----:B------:R-:W0:Y:S01]  /*23d0*/  MUFU.EX2 R24, R23 ;  /* 0x0000001700187308 */ /* 0x000e220000000800 */
[----:B-1----:R-:W-:Y:S01]  /*23e0*/  FADD.FTZ R3, R3, R20 ;  /* 0x0000001403037221 */ /* 0x002fe20000010000 */
[----:B------:R-:W-:Y:S01]  /*23f0*/  STS [R5+0x800], R20 ;  /* 0x0008001405007388 */ /* 0x000fe20000000800 */
[----:B------:R-:W-:Y:S02]  /*2400*/  FADD.FTZ R29, -R2, R29 ;  /* 0x0000001d021d7221 */ /* 0x000fe40000010100 */
        /* <DEDUP_REMOVED lines=29> */
.L_x_19508:
[----:B------:R-:W-:Y:S05]  /*25e0*/  BSYNC B1 ;  /* 0x0000000000017941 */ /* 0x000fea0003800000 */
.L_x_19507:
        /* <DEDUP_REMOVED lines=55> */
.L_x_19511:
[----:B------:R-:W-:Y:S05]  /*2960*/  BSYNC B1 ;  /* 0x0000000000017941 */ /* 0x000fea0003800000 */
.L_x_19510:
        /* <DEDUP_REMOVED lines=26> */
.L_x_19503:
[----:B------:R-:W-:Y:S05]  /*2b10*/  BSYNC B0 ;  /* 0x0000000000007941 */ /* 0x000fea0003800000 */
.L_x_19502:
        /* <DEDUP_REMOVED lines=45> */
.L_x_19516:
        /* <DEDUP_REMOVED lines=8> */
.L_x_19515:
[----:B------:R-:W-:Y:S05]  /*2e70*/  BSYNC B1 ;  /* 0x0000000000017941 */ /* 0x000fea0003800000 */
.L_x_19514:
        /* <DEDUP_REMOVED lines=10> */
.L_x_19519:
        /* <DEDUP_REMOVED lines=52> */
.L_x_19518:
[----:B------:R-:W-:Y:S05]  /*3260*/  BSYNC B1 ;  /* 0x0000000000017941 */ /* 0x000fea0003800000 */
.L_x_19517:
        /* <DEDUP_REMOVED lines=31> */
.L_x_19521:
[----:B------:R-:W-:Y:S05]  /*3460*/  BSYNC B1 ;  /* 0x0000000000017941 */ /* 0x000fea0003800000 */
.L_x_19520:
        /* <DEDUP_REMOVED lines=14> */
.L_x_19513:
[----:B------:R-:W-:Y:S05]  /*3550*/  BSYNC B0 ;  /* 0x0000000000007941 */ /* 0x000fea0003800000 */
.L_x_19512:
        /* <DEDUP_REMOVED lines=34> */
.L_x_19523:
[----:B------:R-:W-:Y:S05]  /*3780*/  BSYNC B0 ;  /* 0x0000000000007941 */ /* 0x000fea0003800000 */
.L_x_19522:
[----:B------:R-:W-:Y:S01]  /*3790*/  BSSY B0, `(.L_x_19524) ;  /* 0x00000f3000007945 */ /* 0x000fe20003800000 */
[----:B------:R-:W-:Y:S02]  /*37a0*/  @P1 IMAD.MOV.U32 R34, RZ, RZ, RZ ;  /* 0x000000ffff221224 */ /* 0x000fe400078e00ff */
[----:B------:R-:W-:Y:S01]  /*37b0*/  @P1 IMAD.MOV.U32 R36, RZ, RZ, RZ ;  /* 0x000000ffff241224 */ /* 0x000fe200078e00ff */
[----:B------:R-:W-:Y:S05]  /*37c0*/  @P1 BRA `(.L_x_19525) ;  /* 0x00000ef000001947 */ /* 0x000fea0003800000 */
[----:B0-----:R-:W0:Y:S01]  /*37d0*/  S2R R3, SR_CTAID.Y ;  /* 0x0000000000037919 */ /* 0x001e220000002600 */
[----:B------:R-:W-:Y:S01]  /*37e0*/  LEA.HI R2, R55, R55, RZ, 0x1 ;  /* 0x0000003737027211 */ /* 0x000fe200078f08ff */
[----:B------:R-:W-:Y:S01]  /*37f0*/  IMAD.MOV.U32 R34, RZ, RZ, RZ ;  /* 0x000000ffff227224 */ /* 0x000fe200078e00ff */
[----:B------:R-:W-:Y:S01]  /*3800*/  SHF.R.S32.HI R8, RZ, 0x1f, R52 ;  /* 0x0000001fff087819 */ /* 0x000fe20000011434 */
[----:B------:R-:W1:Y:S01]  /*3810*/  S2R R40, SR_CTAID.Z ;  /* 0x0000000000287919 */ /* 0x000e620000002700 */
[C---:B------:R-:W-:Y:S01]  /*3820*/  LOP3.LUT R6, R2.reuse, 0xfffffffe, RZ, 0xc0, !PT ;  /* 0xfffffffe02067812 */ /* 0x040fe200078ec0ff */
[----:B------:R-:W-:Y:S01]  /*3830*/  IMAD.SHL.U32 R2, R2, 0x8, RZ ;  /* 0x0000000802027824 */ /* 0x000fe200078e00ff */
[----:B------:R-:W-:Y:S01]  /*3840*/  IADD3 R35, -R56, -0x1, R61 ;  /* 0xffffffff38237810 */ /* 0x000fe20007ffe13d */
[----:B------:R-:W-:-:S03]  /*3850*/  IMAD.MOV.U32 R36, RZ, RZ, RZ ;  /* 0x000000ffff247224 */ /* 0x000fc600078e00ff */
[----:B------:R-:W-:Y:S01]  /*3860*/  LOP3.LUT R2, R2, 0xfffffff0, RZ, 0xc0, !PT ;  /* 0xfffffff002027812 */ /* 0x000fe200078ec0ff */
[----:B0-----:R-:W-:Y:S02]  /*3870*/  IMAD R5, R3, c[0x0][0x1a8], RZ ;  /* 0x00006a0003057a24 */ /* 0x001fe400078e02ff */
[----:B------:R-:W-:Y:S02]  /*3880*/  IMAD.IADD R3, R55, 0x1, -R6 ;  /* 0x0000000137037824 */ /* 0x000fe400078e0a06 */
[----:B-1----:R-:W-:Y:S01]  /*3890*/  IMAD R35, R40, -0x20, R35 ;  /* 0xffffffe028237824 */ /* 0x002fe200078e0223 */
[----:B------:R-:W-:Y:S01]  /*38a0*/  IADD3 R33, P0, R5, R52, RZ ;  /* 0x0000003405217210 */ /* 0x000fe20007f1e0ff */
[----:B------:R-:W-:Y:S02]  /*38b0*/  IMAD.SHL.U32 R7, R3, 0x8, RZ ;  /* 0x0000000803077824 */ /* 0x000fe400078e00ff */
[C---:B------:R-:W-:Y:S01]  /*38c0*/  IMAD R37, R56.reuse, 0x2, R3 ;  /* 0x0000000238257824 */ /* 0x040fe200078e0203 */
[----:B------:R-:W-:Y:S01]  /*38d0*/  LEA.HI.X.SX32 R8, R5, R8, 0x1, P0 ;  /* 0x0000000805087211 */ /* 0x000fe200000f0eff */
[----:B------:R-:W-:Y:S01]  /*38e0*/  IMAD R5, R56, 0x10, R7 ;  /* 0x0000001038057824 */ /* 0x000fe200078e0207 */
[----:B------:R-:W-:Y:S01]  /*38f0*/  LEA R32, P0, R33, c[0x0][0x198], 0x2 ;  /* 0x0000660021207a11 */ /* 0x000fe200078010ff */
[----:B------:R-:W-:Y:S01]  /*3900*/  IMAD.IADD R7, R7, 0x1, R2 ;  /* 0x0000000107077824 */ /* 0x000fe200078e0202 */
[----:B------:R-:W-:Y:S01]  /*3910*/  LEA R37, R37, 0xb0, 0x5 ;  /* 0x000000b025257811 */ /* 0x000fe200078e28ff */
[----:B------:R-:W-:Y:S01]  /*3920*/  IMAD R2, R0, c[0x0][0x1c0], RZ ;  /* 0x0000700000027a24 */ /* 0x000fe200078e02ff */
[----:B------:R-:W-:Y:S01]  /*3930*/  LEA.HI.X R33, R33, c[0x0][0x19c], R8, 0x2, P0 ;  /* 0x0000670021217a11 */ /* 0x000fe200000f1408 */
[----:B------:R-:W-:Y:S01]  /*3940*/  IMAD R40, R40, 0x200, R5 ;  /* 0x0000020028287824 */ /* 0x000fe200078e0205 */
[C---:B------:R-:W-:Y:S01]  /*3950*/  IADD3 R38, R7.reuse, 0x200, RZ ;  /* 0x0000020007267810 */ /* 0x040fe20007ffe0ff */
[----:B------:R-:W-:Y:S01]  /*3960*/  IMAD.MOV.U32 R0, RZ, RZ, c[0x0][0x1bc] ;  /* 0x00006f00ff007624 */ /* 0x000fe200078e00ff */
[----:B------:R-:W-:Y:S01]  /*3970*/  SHF.R.S32.HI R3, RZ, 0x1f, R2 ;  /* 0x0000001fff037819 */ /* 0x000fe20000011402 */
[----:B------:R-:W-:Y:S01]  /*3980*/  IMAD.MOV.U32 R5, RZ, RZ, RZ ;  /* 0x000000ffff057224 */ /* 0x000fe200078e00ff */
[----:B------:R-:W-:Y:S01]  /*3990*/  IADD3 R39, R7, 0x300, RZ ;  /* 0x0000030007277810 */ /* 0x000fe20007ffe0ff */
[----:B------:R-:W-:Y:S01]  /*39a0*/  IMAD.MOV.U32 R6, RZ, RZ, RZ ;  /* 0x000000ffff067224 */ /* 0x000fe200078e00ff */
[----:B------:R-:W-:-:S02]  /*39b0*/  SHF.R.S32.HI R0, RZ, 0x1f, R0 ;  /* 0x0000001fff007819 */ /* 0x000fc40000011400 */
[----:B------:R-:W-:Y:S02]  /*39c0*/  IADD3 R40, R40, 0x7, RZ ;  /* 0x0000000728287810 */ /* 0x000fe40007ffe0ff */
.L_x_19534:
[----:B------:R-:W2:Y:S04]  /*39d0*/  LDG.E.CONSTANT R11, [R32.64] ;  /* 0x0000000a200b7981 */ /* 0x000ea8000c1e9900 */
[----:B------:R-:W0:Y:S04]  /*39e0*/  LDS.128 R28, [R37+-0x10] ;  /* 0xfffff000251c7984 */ /* 0x000e280000000c00 */
[----:B------:R1:W3:Y:S01]  /*39f0*/  LDS.128 R24, [R37] ;  /* 0x0000000025187984 */ /* 0x0002e20000000c00 */
[----:B--2---:R-:W-:-:S05]  /*3a00*/  SHF.R.S32.HI R8, RZ, 0x1f, R11 ;  /* 0x0000001fff087819 */ /* 0x004fca000001140b */
[----:B------:R-:W-:Y:S02]  /*3a10*/  IMAD R10, R8, c[0x0][0x1bc], RZ ;  /* 0x00006f00080a7a24 */ /* 0x000fe400078e02ff */
[----:B------:R-:W-:-:S04]  /*3a20*/  IMAD.WIDE.U32 R8, R11, c[0x0][0x1bc], R2 ;  /* 0x00006f000b087a25 */ /* 0x000fc800078e0002 */
[----:B------:R-:W-:Y:S01]  /*3a30*/  IMAD R11, R11, R0, R10 ;  /* 0x000000000b0b7224 */ /* 0x000fe200078e020a */
[CC--:B------:R-:W-:Y:S02]  /*3a40*/  IADD3 R13, P2, R38.reuse, R8.reuse, RZ ;  /* 0x00000008260d7210 */ /* 0x0c0fe40007f5e0ff */
[-C--:B------:R-:W-:Y:S01]  /*3a50*/  IADD3 R10, P4, R39, R8.reuse, RZ ;  /* 0x00000008270a7210 */ /* 0x080fe20007f9e0ff */
[----:B------:R-:W-:Y:S01]  /*3a60*/  IMAD.IADD R18, R9, 0x1, R11 ;  /* 0x0000000109127824 */ /* 0x000fe200078e020b */
[----:B------:R-:W-:Y:S02]  /*3a70*/  IADD3 R15, P0, R7, R8, RZ ;  /* 0x00000008070f7210 */ /* 0x000fe40007f1e0ff */
[----:B------:R-:W-:Y:S02]  /*3a80*/  LEA R8, P3, R13, c[0x0][0x188], 0x1 ;  /* 0x000062000d087a11 */ /* 0x000fe400078608ff */
[----:B------:R-:W-:Y:S02]  /*3a90*/  LEA.HI.X.SX32 R14, R38, R18, 0x1, P2 ;  /* 0x00000012260e7211 */ /* 0x000fe400010f0eff */
[----:B------:R-:W-:-:S02]  /*3aa0*/  LEA R12, P5, R10, c[0x0][0x188], 0x1 ;  /* 0x000062000a0c7a11 */ /* 0x000fc400078a08ff */
[-C--:B------:R-:W-:Y:S02]  /*3ab0*/  LEA.HI.X.SX32 R11, R39, R18.reuse, 0x1, P4 ;  /* 0x00000012270b7211 */ /* 0x080fe400020f0eff */
[----:B------:R-:W-:Y:S02]  /*3ac0*/  LEA.HI.X R9, R13, c[0x0][0x18c], R14, 0x1, P3 ;  /* 0x000063000d097a11 */ /* 0x000fe400018f0c0e */
[----:B------:R-:W-:Y:S02]  /*3ad0*/  LEA.HI.X R13, R10, c[0x0][0x18c], R11, 0x1, P5 ;  /* 0x000063000a0d7a11 */ /* 0x000fe400028f0c0b */
[----:B------:R-:W-:Y:S02]  /*3ae0*/  LEA R42, P1, R15, c[0x0][0x188], 0x1 ;  /* 0x000062000f2a7a11 */ /* 0x000fe400078208ff */
[----:B------:R-:W-:Y:S01]  /*3af0*/  LEA.HI.X.SX32 R16, R7, R18, 0x1, P0 ;  /* 0x0000001207107211 */ /* 0x000fe200000f0eff */
[----:B-----5:R-:W5:Y:S03]  /*3b00*/  LDG.E.128.CONSTANT R8, [R8.64] ;  /* 0x0000000a08087981 */ /* 0x020f66000c1e9d00 */
[----:B------:R-:W-:-:S02]  /*3b10*/  LEA.HI.X R43, R15, c[0x0][0x18c], R16, 0x1, P1 ;  /* 0x000063000f2b7a11 */ /* 0x000fc400008f0c10 */
[----:B------:R-:W5:Y:S01]  /*3b20*/  LDG.E.128.CONSTANT R12, [R12.64] ;  /* 0x0000000a0c0c7981 */ /* 0x000f62000c1e9d00 */
[----:B------:R-:W-:Y:S02]  /*3b30*/  ISETP.NE.AND P0, PT, R35, RZ, PT ;  /* 0x000000ff2300720c */ /* 0x000fe40003f05270 */
[----:B0-----:R-:W-:Y:S01]  /*3b40*/  F2FP.PACK_AB R30, R31, R30 ;  /* 0x0000001e1f1e723e */ /* 0x001fe200000000ff */
[----:B------:R-:W-:Y:S01]  /*3b50*/  BSSY B1, `(.L_x_19526) ;  /* 0x0000025000017945 */ /* 0x000fe20003800000 */
[----:B------:R0:W5:Y:S04]  /*3b60*/  LDG.E.128.CONSTANT R16, [R42.64+0x200] ;  /* 0x0002000a2a107981 */ /* 0x000168000c1e9d00 */
[----:B------:R0:W5:Y:S02]  /*3b70*/  LDG.E.128.CONSTANT R20, [R42.64] ;  /* 0x0000000a2a147981 */ /* 0x000164000c1e9d00 */
[----:B0-----:R-:W-:Y:S01]  /*3b80*/  F2FP.PACK_AB R43, R29, R28 ;  /* 0x0000001c1d2b723e */ /* 0x001fe200000000ff */
[----:B------:R-:W-:-:S02]  /*3b90*/  IMAD.MOV.U32 R28, RZ, RZ, R30 ;  /* 0x000000ffff1c7224 */ /* 0x000fc400078e001e */
[----:B------:R-:W-:Y:S05]  /*3ba0*/  @P0 BRA `(.L_x_19527) ;  /* 0x000001f000000947 */ /* 0x000fea0003800000 */
[C---:B-1-3--:R-:W-:Y:S02]  /*3bb0*/  IADD3 R30, R40.reuse, -0x5, RZ ;  /* 0xfffffffb281e7810 */ /* 0x04afe40007ffe0ff */
        /* <DEDUP_REMOVED lines=30> */
.L_x_19527:
[----:B-1-3--:R-:W-:Y:S05]  /*3da0*/  BSYNC B1 ;  /* 0x0000000000017941 */ /* 0x00afea0003800000 */
.L_x_19526:
        /* <DEDUP_REMOVED lines=38> */
.L_x_19529:
[----:B------:R-:W-:Y:S05]  /*4010*/  BSYNC B1 ;  /* 0x0000000000017941 */ /* 0x000fea0003800000 */
.L_x_19528:
        /* <DEDUP_REMOVED lines=34> */
.L_x_19531:
[----:B------:R-:W-:Y:S05]  /*4240*/  BSYNC B1 ;  /* 0x0000000000017941 */ /* 0x000fea0003800000 */
.L_x_19530:
[----:B------:R-:W-:Y:S01]  /*4250*/  HFMA2.MMA R25, R28, R9, -RZ ;  /* 0x000000091c197235 */ /* 0x000fe200001000ff */
[----:B------:R-:W-:Y:S01]  /*4260*/  HFMA2 R20, R24, R22, R20 ;  /* 0x0000001618147231 */ /* 0x000fe20000000014 */
[C---:B------:R-:W-:Y:S01]  /*4270*/  HFMA2.MMA R9, R21.reuse, R16, R17 ;  /* 0x0000001015097235 */ /* 0x040fe20000000011 */
[----:B------:R-:W-:Y:S03]  /*4280*/  BSSY B1, `(.L_x_19532) ;  /* 0x0000033000017945 */ /* 0x000fe60003800000 */
[----:B------:R-:W-:-:S02]  /*4290*/  HFMA2.MMA R25, R21, R8, R25 ;  /* 0x0000000815197235 */ /* 0x000fc40000000019 */
[----:B------:R-:W-:-:S04]  /*42a0*/  HFMA2.MMA R20, R26, R23, R20 ;  /* 0x000000171a147235 */ /* 0x000fc80000000014 */
[----:B------:R-:W-:-:S04]  /*42b0*/  HFMA2 R9, R24, R18, R9 ;  /* 0x0000001218097231 */ /* 0x000fc80000000009 */
[----:B------:R-:W-:Y:S02]  /*42c0*/  HFMA2 R25, R24, R10, R25 ;  /* 0x0000000a18197231 */ /* 0x000fe40000000019 */
[----:B------:R-:W-:Y:S01]  /*42d0*/  HFMA2.MMA R19, R26, R19, R9 ;  /* 0x000000131a137235 */ /* 0x000fe20000000009 */
[--C-:B------:R-:W-:Y:S02]  /*42e0*/  HADD2.F32 R8, -RZ, R20.reuse.H0_H0 ;  /* 0x20000014ff087230 */ /* 0x100fe40000004100 */
[----:B------:R-:W-:Y:S02]  /*42f0*/  HFMA2 R25, R26, R11, R25 ;  /* 0x0000000b1a197231 */ /* 0x000fe40000000019 */
[----:B------:R-:W-:-:S03]  /*4300*/  HADD2.F32 R9, -RZ, R20.H1_H1 ;  /* 0x30000014ff097230 */ /* 0x000fc60000004100 */
[----:B------:R-:W-:Y:S02]  /*4310*/  HADD2.F32 R11, -RZ, R25.H0_H0 ;  /* 0x20000019ff0b7230 */ /* 0x000fe40000004100 */
[--C-:B------:R-:W-:Y:S01]  /*4320*/  HADD2.F32 R10, -RZ, R19.reuse.H0_H0 ;  /* 0x20000013ff0a7230 */ /* 0x100fe20000004100 */
[----:B------:R-:W-:Y:S01]  /*4330*/  FADD.FTZ R8, R8, R9 ;  /* 0x0000000908087221 */ /* 0x000fe20000010000 */
[----:B------:R-:W-:Y:S02]  /*4340*/  HADD2.F32 R19, -RZ, R19.H1_H1 ;  /* 0x30000013ff137230 */ /* 0x000fe40000004100 */
[----:B------:R-:W-:Y:S01]  /*4350*/  HADD2.F32 R16, -RZ, R25.H1_H1 ;  /* 0x30000019ff107230 */ /* 0x000fe20000004100 */
        /* <DEDUP_REMOVED lines=21> */
[-C--:B------:R-:W-:Y:S02]  /*44b0*/  ISETP.GE.AND P0, PT, R16, R63.reuse, PT ;  /* 0x0000003f1000720c */ /* 0x080fe40003f06270 */
        /* <DEDUP_REMOVED lines=15> */
.L_x_19533:
[----:B------:R-:W-:Y:S05]  /*45b0*/  BSYNC B1 ;  /* 0x0000000000017941 */ /* 0x000fea0003800000 */
.L_x_19532:
[----:B------:R-:W-:Y:S01]  /*45c0*/  HMUL2 R13, R28, R13 ;  /* 0x0000000d1c0d7232 */ /* 0x000fe20000000000 */
[----:B------:R-:W-:Y:S02]  /*45d0*/  IADD3 R52, R52, 0x4, RZ ;  /* 0x0000000434347810 */ /* 0x000fe40007ffe0ff */
[----:B------:R-:W-:Y:S02]  /*45e0*/  IADD3 R32, P1, R32, 0x10, RZ ;  /* 0x0000001020207810 */ /* 0x000fe40007f3e0ff */
[----:B------:R-:W-:Y:S01]  /*45f0*/  ISETP.GE.AND P0, PT, R52, R59, PT ;  /* 0x0000003b3400720c */ /* 0x000fe20003f06270 */
[----:B------:R-:W-:Y:S01]  /*4600*/  HFMA2.MMA R12, R21, R12, R13 ;  /* 0x0000000c150c7235 */ /* 0x000fe2000000000d */
[----:B------:R-:W-:Y:S01]  /*4610*/  IADD3 R40, R40, 0x40, RZ ;  /* 0x0000004028287810 */ /* 0x000fe20007ffe0ff */
[----:B------:R-:W-:Y:S01]  /*4620*/  IMAD.X R33, RZ, RZ, R33, P1 ;  /* 0x000000ffff217224 */ /* 0x000fe200008e0621 */
[----:B------:R-:W-:-:S02]  /*4630*/  IADD3 R35, R35, -0x4, RZ ;  /* 0xfffffffc23237810 */ /* 0x000fc40007ffe0ff */
[----:B------:R-:W-:-:S05]  /*4640*/  IADD3 R37, R37, 0x100, RZ ;  /* 0x0000010025257810 */ /* 0x000fca0007ffe0ff */
[----:B------:R-:W-:-:S06]  /*4650*/  HFMA2 R13, R24, R14, R12 ;  /* 0x0000000e180d7231 */ /* 0x000fcc000000000c */
[----:B------:R-:W-:-:S10]  /*4660*/  HFMA2.MMA R13, R26, R15, R13 ;  /* 0x0000000f1a0d7235 */ /* 0x000fd4000000000d */
[--C-:B------:R-:W-:Y:S02]  /*4670*/  HADD2.F32 R8, -RZ, R13.reuse.H0_H0 ;  /* 0x2000000dff087230 */ /* 0x100fe40000004100 */
[----:B------:R-:W-:-:S05]  /*4680*/  HADD2.F32 R13, -RZ, R13.H1_H1 ;  /* 0x3000000dff0d7230 */ /* 0x000fca0000004100 */
[----:B------:R-:W-:-:S04]  /*4690*/  FADD.FTZ R13, R8, R13 ;  /* 0x0000000d080d7221 */ /* 0x000fc80000010000 */
[----:B------:R-:W-:Y:S01]  /*46a0*/  FADD.FTZ R36, R13, R36 ;  /* 0x000000240d247221 */ /* 0x000fe20000010000 */
[----:B------:R-:W-:Y:S05]  /*46b0*/  @!P0 BRA `(.L_x_19534) ;  /* 0xfffff31000008947 */ /* 0x000fea000383ffff */
.L_x_19525:
[----:B------:R-:W-:Y:S05]  /*46c0*/  BSYNC B0 ;  /* 0x0000000000007941 */ /* 0x000fea0003800000 */
.L_x_19524:
[----:B------:R-:W1:Y:S01]  /*46d0*/  SHFL.BFLY PT, R0, R5, 0x1, 0x1f ;  /* 0x0c201f0005007f89 */ /* 0x000e6200000e0000 */
[C---:B0-----:R-:W-:Y:S01]  /*46e0*/  LOP3.LUT R2, R55.reuse, 0x1, RZ, 0xc0, !PT ;  /* 0x0000000137027812 */ /* 0x041fe200078ec0ff */
[----:B------:R-:W-:Y:S01]  /*46f0*/  BSSY B0, `(.L_x_19535) ;  /* 0x0000031000007945 */ /* 0x000fe20003800000 */
[----:B------:R-:W-:Y:S01]  /*4700*/  LEA.HI R13, R55, R55, RZ, 0x1 ;  /* 0x00000037370d7211 */ /* 0x000fe200078f08ff */
[----:B------:R-:W0:Y:S04]  /*4710*/  SHFL.BFLY PT, R3, R6, 0x1, 0x1f ;  /* 0x0c201f0006037f89 */ /* 0x000e2800000e0000 */
[----:B------:R-:W-:Y:S01]  /*4720*/  BAR.SYNC.DEFER_BLOCKING 0x0 ;  /* 0x0000000000007b1d */ /* 0x000fe20000010000 */
[----:B------:R-:W-:-:S02]  /*4730*/  ISETP.NE.AND P2, PT, R2, RZ, PT ;  /* 0x000000ff0200720c */ /* 0x000fc40003f45270 */
[----:B------:R-:W-:Y:S02]  /*4740*/  LOP3.LUT R2, R4, 0xffffffc0, RZ, 0xc0, !PT ;  /* 0xffffffc004027812 */ /* 0x000fe400078ec0ff */
[----:B------:R-:W-:Y:S01]  /*4750*/  SHF.R.S32.HI R13, RZ, 0x1, R13 ;  /* 0x00000001ff0d7819 */ /* 0x000fe2000001140d */
[----:B------:R-:W2:Y:S01]  /*4760*/  SHFL.BFLY PT, R7, R34, 0x1, 0x1f ;  /* 0x0c201f0022077f89 */ /* 0x000ea200000e0000 */
[----:B------:R-:W-:Y:S02]  /*4770*/  ISETP.NE.OR P1, PT, R2, 0x40, P2 ;  /* 0x000000400200780c */ /* 0x000fe40001725670 */
[----:B------:R-:W-:Y:S01]  /*4780*/  ISETP.GT.OR P0, PT, R4, 0x3f, P2 ;  /* 0x0000003f0400780c */ /* 0x000fe20001704670 */
[----:B------:R-:W3:Y:S01]  /*4790*/  SHFL.BFLY PT, R9, R36, 0x1, 0x1f ;  /* 0x0c201f0024097f89 */ /* 0x000ee200000e0000 */
[----:B------:R-:W-:Y:S01]  /*47a0*/  IMAD R56, R56, 0x40, R13 ;  /* 0x0000004038387824 */ /* 0x000fe200078e020d */
[----:B------:R-:W-:Y:S01]  /*47b0*/  LOP3.LUT R8, R4, 0xffffffe0, RZ, 0xc0, !PT ;  /* 0xffffffe004087812 */ /* 0x000fe200078ec0ff */
[----:B-1----:R-:W-:-:S03]  /*47c0*/  FADD.FTZ R0, R0, R5 ;  /* 0x0000000500007221 */ /* 0x002fc60000010000 */
[----:B------:R-:W-:Y:S02]  /*47d0*/  ISETP.NE.OR P4, PT, R8, 0x20, P2 ;  /* 0x000000200800780c */ /* 0x000fe40001785670 */
[----:B------:R-:W-:Y:S01]  /*47e0*/  IADD3 R8, R4, 0x1f, RZ ;  /* 0x0000001f04087810 */ /* 0x000fe20007ffe0ff */
[----:B0-----:R-:W-:-:S03]  /*47f0*/  FADD.FTZ R5, R3, R6 ;  /* 0x0000000603057221 */ /* 0x001fc60000010000 */
[----:B------:R-:W-:Y:S01]  /*4800*/  ISETP.GT.U32.AND P3, PT, R8, 0x3e, PT ;  /* 0x0000003e0800780c */ /* 0x000fe20003f64070 */
        /* <DEDUP_REMOVED lines=31> */
.L_x_19536:
[----:B0-----:R-:W-:Y:S05]  /*4a00*/  BSYNC B0 ;  /* 0x0000000000007941 */ /* 0x001fea0003800000 */
.L_x_19535:
        /* <DEDUP_REMOVED lines=24> */
[----:B------:R-:W-:-:S02]  /*4b90*/  IADD3 R13, R13, 0x30, RZ ;  /* 0x000000300d0d7810 */ /* 0x000fc40007ffe0ff */
[----:B------:R-:W-:Y:S02]  /*4ba0*/  LEA.HI.X R3, R3, c[0x0][0x174], R8, 0x1, P0 ;  /* 0x00005d0003037a11 */ /* 0x000fe400000f0c08 */
[----:B------:R-:W-:Y:S02]  /*4bb0*/  IADD3 R9, P2, R13, UR4, RZ ;  /* 0x000000040d097c10 */ /* 0x000fe4000ff5e0ff */
[----:B------:R-:W-:Y:S02]  /*4bc0*/  IADD3 R14, P0, R4, UR4, RZ ;  /* 0x00000004040e7c10 */ /* 0x000fe4000ff1e0ff */
[----:B------:R-:W-:Y:S02]  /*4bd0*/  IADD3 R7, P1, R6, UR4, RZ ;  /* 0x0000000406077c10 */ /* 0x000fe4000ff3e0ff */
[----:B------:R-:W-:Y:S02]  /*4be0*/  F2FP.PACK_AB R0, R5, R0 ;  /* 0x000000000500723e */ /* 0x000fe400000000ff */
[----:B------:R-:W-:-:S02]  /*4bf0*/  LEA.HI.X.SX32 R10, R13, UR7, 0x1, P2 ;  /* 0x000000070d0a7c11 */ /* 0x000fc400090f0eff */
[----:B------:R-:W-:Y:S01]  /*4c00*/  LEA.HI.X.SX32 R5, R4, UR7, 0x1, P0 ;  /* 0x0000000704057c11 */ /* 0x000fe200080f0eff */
[----:B------:R0:W-:Y:S01]  /*4c10*/  STG.E.U16 [R2.64], R0 ;  /* 0x0000000002007986 */ /* 0x0001e2000c10150a */
[----:B------:R-:W-:Y:S02]  /*4c20*/  LEA R8, P2, R9, c[0x0][0x170], 0x1 ;  /* 0x00005c0009087a11 */ /* 0x000fe400078408ff */
[----:B------:R-:W-:Y:S02]  /*4c30*/  LEA.HI.X.SX32 R12, R6, UR7, 0x1, P1 ;  /* 0x00000007060c7c11 */ /* 0x000fe400088f0eff */
[----:B------:R-:W-:Y:S02]  /*4c40*/  LEA R4, P0, R14, c[0x0][0x170], 0x1 ;  /* 0x00005c000e047a11 */ /* 0x000fe400078008ff */
[----:B------:R-:W-:Y:S02]  /*4c50*/  LEA R6, P1, R7, c[0x0][0x170], 0x1 ;  /* 0x00005c0007067a11 */ /* 0x000fe400078208ff */
[----:B------:R-:W-:-:S02]  /*4c60*/  F2FP.PACK_AB R11, R11, R34 ;  /* 0x000000220b0b723e */ /* 0x000fc400000000ff */
[--C-:B------:R-:W-:Y:S02]  /*4c70*/  LEA.HI.X R9, R9, c[0x0][0x174], R10.reuse, 0x1, P2 ;  /* 0x00005d0009097a11 */ /* 0x100fe400010f0c0a */
        /* <DEDUP_REMOVED lines=8> */
.L_x_19496:
[----:B------:R-:W-:Y:S01]  /*4d00*/  IMAD.MOV.U32 R18, RZ, RZ, R23 ;  /* 0x000000ffff127224 */ /* 0x000fe200078e0017 */
[----:B------:R-:W-:Y:S01]  /*4d10*/  MOV R16, 0x4d60 ;  /* 0x00004d6000107802 */ /* 0x000fe20000000f00 */
[----:B------:R-:W-:-:S02]  /*4d20*/  IMAD.MOV.U32 R19, RZ, RZ, 0x1 ;  /* 0x00000001ff137424 */ /* 0x000fc400078e00ff */
[----:B------:R-:W-:Y:S02]  /*4d30*/  IMAD.MOV.U32 R20, RZ, RZ, 0x1f ;  /* 0x0000001fff147424 */ /* 0x000fe400078e00ff */
[----:B------:R-:W-:Y:S02]  /*4d40*/  IMAD.MOV.U32 R21, RZ, RZ, -0x1 ;  /* 0xffffffffff157424 */ /* 0x000fe400078e00ff */
[----:B-----5:R-:W-:Y:S05]  /*4d50*/  CALL.REL.NOINC `($__internal_367_$__cuda_sm70_shflsync_bfly_p) ;  /* 0x0000020000007944 */ /* 0x020fea0003c00000 */
[----:B-1----:R-:W-:Y:S01]  /*4d60*/  IMAD.MOV.U32 R16, RZ, RZ, R18 ;  /* 0x000000ffff107224 */ /* 0x002fe200078e0012 */
[----:B0-----:R-:W-:Y:S05]  /*4d70*/  BRA `(.L_x_19537) ;  /* 0xffffcc9000007947 */ /* 0x001fea000383ffff */
.L_x_19500:
[----:B------:R-:W-:Y:S01]  /*4d80*/  IMAD.MOV.U32 R18, RZ, RZ, R51 ;  /* 0x000000ffff127224 */ /* 0x000fe200078e0033 */
[----:B------:R-:W-:Y:S01]  /*4d90*/  MOV R16, 0x4de0 ;  /* 0x00004de000107802 */ /* 0x000fe20000000f00 */
[----:B------:R-:W-:Y:S02]  /*4da0*/  IMAD.MOV.U32 R19, RZ, RZ, 0x10 ;  /* 0x00000010ff137424 */ /* 0x000fe400078e00ff */
[----:B------:R-:W-:Y:S02]  /*4db0*/  IMAD.MOV.U32 R20, RZ, RZ, 0x1f ;  /* 0x0000001fff147424 */ /* 0x000fe400078e00ff */
[----:B------:R-:W-:Y:S02]  /*4dc0*/  IMAD.MOV.U32 R21, RZ, RZ, -0x1 ;  /* 0xffffffffff157424 */ /* 0x000fe400078e00ff */
[----:B-----5:R-:W-:Y:S05]  /*4dd0*/  CALL.REL.NOINC `($__internal_367_$__cuda_sm70_shflsync_bfly_p) ;  /* 0x0000018000007944 */ /* 0x020fea0003c00000 */
[----:B-1----:R-:W-:Y:S01]  /*4de0*/  IMAD.MOV.U32 R2, RZ, RZ, R18 ;  /* 0x000000ffff027224 */ /* 0x002fe200078e0012 */
[----:B0-----:R-:W-:Y:S05]  /*4df0*/  BRA `(.L_x_19538) ;  /* 0xffffcd8000007947 */ /* 0x001fea000383ffff */
.L_x_19501:
[----:B------:R-:W-:Y:S01]  /*4e00*/  IMAD.MOV.U32 R18, RZ, RZ, R51 ;  /* 0x000000ffff127224 */ /* 0x000fe200078e0033 */
[----:B------:R-:W-:Y:S01]  /*4e10*/  MOV R16, 0x4e60 ;  /* 0x00004e6000107802 */ /* 0x000fe20000000f00 */
[----:B------:R-:W-:-:S02]  /*4e20*/  IMAD.MOV.U32 R19, RZ, RZ, 0x8 ;  /* 0x00000008ff137424 */ /* 0x000fc400078e00ff */
[----:B------:R-:W-:Y:S02]  /*4e30*/  IMAD.MOV.U32 R20, RZ, RZ, 0x1f ;  /* 0x0000001fff147424 */ /* 0x000fe400078e00ff */
[----:B------:R-:W-:Y:S02]  /*4e40*/  IMAD.MOV.U32 R21, RZ, RZ, -0x1 ;  /* 0xffffffffff157424 */ /* 0x000fe400078e00ff */
[----:B-----5:R-:W-:Y:S05]  /*4e50*/  CALL.REL.NOINC `($__internal_367_$__cuda_sm70_shflsync_bfly_p) ;  /* 0x0000010000007944 */ /* 0x020fea0003c00000 */
[----:B-1----:R-:W-:Y:S01]  /*4e60*/  FMNMX.FTZ R3, R51, R18, !PT ;  /* 0x0000001233037209 */ /* 0x002fe20007810000 */
[----:B0-----:R-:W-:Y:S01]  /*4e70*/  IMAD.MOV.U32 R19, RZ, RZ, 0x4 ;  /* 0x00000004ff137424 */ /* 0x001fe200078e00ff */
[----:B------:R-:W-:Y:S01]  /*4e80*/  MOV R16, 0x4ed0 ;  /* 0x00004ed000107802 */ /* 0x000fe20000000f00 */
[----:B------:R-:W-:Y:S02]  /*4e90*/  IMAD.MOV.U32 R20, RZ, RZ, 0x1f ;  /* 0x0000001fff147424 */ /* 0x000fe400078e00ff */
[----:B------:R-:W-:Y:S02]  /*4ea0*/  IMAD.MOV.U32 R21, RZ, RZ, -0x1 ;  /* 0xffffffffff157424 */ /* 0x000fe400078e00ff */
[----:B------:R-:W-:Y:S02]  /*4eb0*/  IMAD.MOV.U32 R18, RZ, RZ, R3 ;  /* 0x000000ffff127224 */ /* 0x000fe400078e0003 */
[----:B------:R-:W-:Y:S05]  /*4ec0*/  CALL.REL.NOINC `($__internal_367_$__cuda_sm70_shflsync_bfly_p) ;  /* 0x0000009000007944 */ /* 0x000fea0003c00000 */
[----:B-1----:R-:W-:Y:S01]  /*4ed0*/  FMNMX.FTZ R3, R3, R18, !PT ;  /* 0x0000001203037209 */ /* 0x002fe20007810000 */
[----:B0-----:R-:W-:Y:S01]  /*4ee0*/  IMAD.MOV.U32 R19, RZ, RZ, 0x2 ;  /* 0x00000002ff137424 */ /* 0x001fe200078e00ff */
[----:B------:R-:W-:Y:S01]  /*4ef0*/  MOV R16, 0x4f40 ;  /* 0x00004f4000107802 */ /* 0x000fe20000000f00 */
[----:B------:R-:W-:-:S02]  /*4f00*/  IMAD.MOV.U32 R20, RZ, RZ, 0x1f ;  /* 0x0000001fff147424 */ /* 0x000fc400078e00ff */
[----:B------:R-:W-:Y:S02]  /*4f10*/  IMAD.MOV.U32 R21, RZ, RZ, -0x1 ;  /* 0xffffffffff157424 */ /* 0x000fe400078e00ff */
[----:B------:R-:W-:Y:S02]  /*4f20*/  IMAD.MOV.U32 R18, RZ, RZ, R3 ;  /* 0x000000ffff127224 */ /* 0x000fe400078e0003 */
[----:B------:R-:W-:Y:S05]  /*4f30*/  CALL.REL.NOINC `($__internal_367_$__cuda_sm70_shflsync_bfly_p) ;  /* 0x0000002000007944 */ /* 0x000fea0003c00000 */
[----:B-1----:R-:W-:Y:S01]  /*4f40*/  IMAD.MOV.U32 R6, RZ, RZ, R18 ;  /* 0x000000ffff067224 */ /* 0x002fe200078e0012 */
[----:B0-----:R-:W-:Y:S05]  /*4f50*/  BRA `(.L_x_19539) ;  /* 0xffffcc9000007947 */ /* 0x001fea000383ffff */
        .weak           $__internal_367_$__cuda_sm70_shflsync_bfly_p
        .type           $__internal_367_$__cuda_sm70_shflsync_bfly_p,@function
        .size           $__internal_367_$__cuda_sm70_shflsync_bfly_p,(.L_x_25028 - $__internal_367_$__cuda_sm70_shflsync_bfly_p)
$__internal_367_$__cuda_sm70_shflsync_bfly_p:
[----:B------:R-:W-:Y:S01]  /*4f60*/  IMAD.MOV.U32 R17, RZ, RZ, 0x0 ;  /* 0x00000000ff117424 */ /* 0x000fe200078e00ff */
[----:B------:R-:W-:Y:S04]  /*4f70*/  WARPSYNC R21 ;  /* 0x0000001500007348 */ /* 0x000fe80003800000 */
[----:B------:R0:W1:Y:S01]  /*4f80*/  SHFL.BFLY PT, R18, R18, R19, R20 ;  /* 0x0c00001312127389 */ /* 0x00006200000e0014 */
[----:B------:R-:W-:Y:S05]  /*4f90*/  RET.REL.NODEC R16 `(_ZN4vllm25paged_attention_v2_kernelIttLi64ELi16ELi128ELNS_18Fp8KVCacheDataTypeE0ELb0ELi512EEEvPfS2_PT_PKS3_PKT0_S9_ifPKiSB_iPKfiiiSD_SD_iiiii) ;  /* 0xffffb06010007950 */ /* 0x000fea0003c3ffff */
.L_x_19540:
        /* <DEDUP_REMOVED lines=14> */
.L_x_25028:


//--------------------- .text._ZN4vllm25paged_attention_v2_kernelIttLi32ELi16ELi128ELNS_18Fp8KVCacheDataTypeE0ELb0ELi512EEEvPfS2_PT_PKS3_PKT0_S9_ifPKiSB_iPKfiiiSD_SD_iiiii --------------------------
	.section	.text._ZN4vllm25paged_attention_v2_kernelIttLi32ELi16ELi128ELNS_18Fp8KVCacheDataTypeE0ELb0ELi512EEEvPfS2_PT_PKS3_PKT0_S9_ifPKiSB_iPKfiiiSD_SD_iiiii,"ax",@progbits
	.sectioninfo	@"SHI_REGISTERS=48"
	.align	128
        .global         _ZN4vllm25paged_attention_v2_kernelIttLi32ELi16ELi128ELNS_18Fp8KVCacheDataTypeE0ELb0ELi512EEEvPfS2_PT_PKS3_PKT0_S9_ifPKiSB_iPKfiiiSD_SD_iiiii
        .type           _ZN4vllm25paged_attention_v2_kernelIttLi32ELi16ELi128ELNS_18Fp8KVCacheDataTypeE0ELb0ELi512EEEvPfS2_PT_PKS3_PKT0_S9_ifPKiSB_iPKfiiiSD_SD_iiiii,@function
        .size           _ZN4vllm25paged_attention_v2_kernelIttLi32ELi16ELi128ELNS_18Fp8KVCacheDataTypeE0ELb0ELi512EEEvPfS2_PT_PKS3_PKT0_S9_ifPKiSB_iPKfiiiSD_SD_iiiii,(.L_x_25029 - _ZN4vllm25paged_attention_v2_kernelIttLi32ELi16ELi128ELNS_18Fp8KVCacheDataTypeE0ELb0ELi512EEEvPfS2_PT_PKS3_PKT0_S9_ifPKiSB_iPKfiiiSD_SD_iiiii)
        .other          _ZN4vllm25paged_attention_v2_kernelIttLi32ELi16ELi128ELNS_18Fp8KVCacheDataTypeE0ELb0ELi512EEEvPfS2_PT_PKS3_PKT0_S9_ifPKiSB_iPKfiiiSD_SD_iiiii,@"STO_CUDA_ENTRY STV_DEFAULT"
_ZN4vllm25paged_attention_v2_kernelIttLi32ELi16ELi128ELNS_18Fp8KVCacheDataTypeE0ELb0ELi512EEEvPfS2_PT_PKS3_PKT0_S9_ifPKiSB_iPKfiiiSD_SD_iiiii:
.text._ZN4vllm25paged_attention_v2_kernelIttLi32ELi16ELi128ELNS_18Fp8KVCacheDataTypeE0ELb0ELi512EEEvPfS2_PT_PKS3_PKT0_S9_ifPKiSB_iPKfiiiSD_SD_iiiii:
        /* <DEDUP_REMOVED lines=83> */
[----:B------:R-:W-:-:S04]  /*0530*/  LEA.HI R3, R3, R10, RZ, 0x5 ;  /* 0x0000000a03037211 */ /* 0x000fc800078f28ff */
[----:B------:R-:W-:Y:S02]  /*0540*/  ISETP.GT.U32.AND P1, PT, R5, R0, PT ;  /* 0x000000000500720c */ /* 0x000fe40003f24070 */
[----:B------:R-:W-:-:S11]  /*0550*/  SHF.R.S32.HI R8, RZ, 0x5, R3 ;  /* 0x00000005ff087819 */ /* 0x000fd60000011403 */
[----:B------:R-:W-:Y:S01]  /*0560*/  @!P1 IMAD.IADD R0, R0, 0x1, -R5 ;  /* 0x0000000100009824 */ /* 0x000fe200078e0a05 */
[----:B------:R-:W-:Y:S02]  /*0570*/  @!P1 IADD3 R9, R9, 0x1, RZ ;  /* 0x0000000109099810 */ /* 0x000fe40007ffe0ff */
[----:B------:R-:W-:Y:S02]  /*0580*/  ISETP.NE.AND P1, PT, R4, RZ, PT ;  /* 0x000000ff0400720c */ /* 0x000fe40003f25270 */
[----:B------:R-:W-:Y:S02]  /*0590*/  ISETP.GE.U32.AND P0, PT, R0, R5, PT ;  /* 0x000000050000720c */ /* 0x000fe40003f06070 */
[----:B------:R-:W-:Y:S02]  /*05a0*/  LOP3.LUT R0, R4, UR9, RZ, 0x3c, !PT ;  /* 0x0000000904007c12 */ /* 0x000fe4000f8e3cff */
[----:B------:R-:W-:Y:S02]  /*05b0*/  LOP3.LUT R5, R3, 0xffffffe0, RZ, 0xc0, !PT ;  /* 0xffffffe003057812 */ /* 0x000fe400078ec0ff */
[----:B------:R-:W-:-:S02]  /*05c0*/  ISETP.GE.AND P2, PT, R0, RZ, PT ;  /* 0x000000ff0000720c */ /* 0x000fc40003f46270 */
[C---:B------:R-:W-:Y:S01]  /*05d0*/  LEA.HI R0, R10.reuse, R10, RZ, 0x1 ;  /* 0x0000000a0a007211 */ /* 0x040fe200078f08ff */
[----:B------:R-:W-:-:S03]  /*05e0*/  IMAD.IADD R6, R10, 0x1, -R5 ;  /* 0x000000010a067824 */ /* 0x000fc600078e0a05 */
        /* <DEDUP_REMOVED lines=24> */
[C---:B------:R-:W-:Y:S02]  /*0770*/  IMAD R3, R7.reuse, 0x4, R14 ;  /* 0x0000000407037824 */ /* 0x040fe400078e020e */
[----:B------:R-:W-:Y:S02]  /*0780*/  IMAD.MOV.U32 R13, RZ, RZ, R0 ;  /* 0x000000ffff0d7224 */ /* 0x000fe400078e0000 */
[----:B------:R-:W-:Y:S01]  /*0790*/  IMAD R14, R7, 0x20, R14 ;  /* 0x00000020070e7824 */ /* 0x000fe200078e020e */
[----:B------:R-:W-:Y:S02]  /*07a0*/  IADD3 R18, P0, P2, R3, R4, R5 ;  /* 0x0000000403127210 */ /* 0x000fe40007a1e005 */
[----:B------:R-:W-:-:S02]  /*07b0*/  SHF.R.S32.HI R3, RZ, 0x1f, R3 ;  /* 0x0000001fff037819 */ /* 0x000fc40000011403 */
[----:B------:R-:W-:Y:S02]  /*07c0*/  LEA R17, P3, R18, c[0x0][0x178], 0x1 ;  /* 0x00005e0012117a11 */ /* 0x000fe400078608ff */
[----:B------:R-:W-:-:S04]  /*07d0*/  IADD3.X R3, R3, R15, R16, P0, P2 ;  /* 0x0000000f03037210 */ /* 0x000fc800007e4410 */
[----:B------:R-:W-:-:S03]  /*07e0*/  LEA.HI.X R18, R18, c[0x0][0x17c], R3, 0x1, P3 ;  /* 0x00005f0012127a11 */ /* 0x000fc600018f0c03 */
.L_x_19545:
        /* <DEDUP_REMOVED lines=11> */
.L_x_19544:
[----:B------:R-:W-:Y:S05]  /*08a0*/  BSYNC B1 ;  /* 0x0000000000017941 */ /* 0x000fea0003800000 */
.L_x_19543:
        /* <DEDUP_REMOVED lines=10> */
.L_x_19546:
        /* <DEDUP_REMOVED lines=17> */
.L_x_19542:
[----:B------:R-:W-:Y:S05]  /*0a60*/  BSYNC B0 ;  /* 0x0000000000007941 */ /* 0x000fea0003800000 */
.L_x_19541:
        /* <DEDUP_REMOVED lines=10> */
[----:B------:R-:W-:Y:S01]  /*0b10*/  IMAD.SHL.U32 R4, R7, 0x4, RZ ;  /* 0x0000000407047824 */ /* 0x000fe200078e00ff */
[----:B------:R-:W-:Y:S01]  /*0b20*/  IADD3 R12, P0, R5, UR8, RZ ;  /* 0x00000008050c7c10 */ /* 0x000fe2000ff1e0ff */
[----:B------:R-:W-:Y:S01]  /*0b30*/  IMAD.U32 R24, RZ, RZ, UR19 ;  /* 0x00000013ff187e24 */ /* 0x000fe2000f8e00ff */
[----:B------:R-:W-:-:S02]  /*0b40*/  LEA.HI R3, R3, R0, RZ, 0x4 ;  /* 0x0000000003037211 */ /* 0x000fc400078f20ff */
[----:B------:R-:W-:Y:S02]  /*0b50*/  LEA.HI.X.SX32 R17, R5, UR20, 0x1, P0 ;  /* 0x0000001405117c11 */ /* 0x000fe400080f0eff */
[C---:B------:R-:W-:Y:S02]  /*0b60*/  LEA R2, P0, R12.reuse, c[0x0][0x198], 0x2 ;  /* 0x000066000c027a11 */ /* 0x040fe400078010ff */
[----:B------:R-:W-:Y:S02]  /*0b70*/  SHF.R.S32.HI R15, RZ, 0x1f, R4 ;  /* 0x0000001fff0f7819 */ /* 0x000fe40000011404 */
[----:B------:R-:W-:Y:S02]  /*0b80*/  LOP3.LUT R13, R3, 0xfffffff0, RZ, 0xc0, !PT ;  /* 0xfffffff0030d7812 */ /* 0x000fe400078ec0ff */
[----:B------:R-:W-:Y:S02]  /*0b90*/  LEA.HI.X R3, R12, c[0x0][0x19c], R17, 0x2, P0 ;  /* 0x000067000c037a11 */ /* 0x000fe400000f1411 */
[----:B------:R-:W-:Y:S01]  /*0ba0*/  LEA.HI R15, R15, R4, RZ, 0x3 ;  /* 0x000000040f0f7211 */ /* 0x000fe200078f18ff */
        /* <DEDUP_REMOVED lines=13> */
[----:B------:R-:W-:Y:S01]  /*0c80*/  IMAD R4, R9, c[0x0][0x1c0], RZ ;  /* 0x0000700009047a24 */ /* 0x000fe200078e02ff */
[----:B------:R-:W-:Y:S01]  /*0c90*/  LEA.HI R15, R15, R16, RZ, 0x3 ;  /* 0x000000100f0f7211 */ /* 0x000fe200078f18ff */
[----:B------:R-:W-:Y:S01]  /*0ca0*/  IMAD R13, R8, 0x10, R13 ;  /* 0x00000010080d7824 */ /* 0x000fe200078e020d */
[----:B------:R-:W-:Y:S01]  /*0cb0*/  SHF.R.S32.HI R18, RZ, 0x1f, R17 ;  /* 0x0000001fff127819 */ /* 0x000fe20000011411 */
[----:B------:R-:W-:Y:S01]  /*0cc0*/  IMAD.SHL.U32 R12, R12, 0x40, RZ ;  /* 0x000000400c0c7824 */ /* 0x000fe200078e00ff */
[----:B------:R-:W-:-:S02]  /*0cd0*/  LOP3.LUT R15, R15, 0xfffffff8, RZ, 0xc0, !PT ;  /* 0xfffffff80f0f7812 */ /* 0x000fc400078ec0ff */
[----:B------:R-:W-:Y:S02]  /*0ce0*/  SHF.R.S32.HI R22, RZ, 0x1f, R19 ;  /* 0x0000001fff167819 */ /* 0x000fe40000011413 */
[----:B------:R-:W-:Y:S01]  /*0cf0*/  LEA.HI R18, R18, R17, RZ, 0x3 ;  /* 0x0000001112127211 */ /* 0x000fe200078f18ff */
[----:B------:R-:W-:Y:S01]  /*0d00*/  IMAD.IADD R16, R16, 0x1, -R15 ;  /* 0x0000000110107824 */ /* 0x000fe200078e0a0f */
[----:B------:R-:W-:Y:S02]  /*0d10*/  IADD3 R38, P0, R4, R39, RZ ;  /* 0x0000002704267210 */ /* 0x000fe40007f1e0ff */
[----:B------:R-:W-:Y:S02]  /*0d20*/  LEA.HI R22, R22, R19, RZ, 0x3 ;  /* 0x0000001316167211 */ /* 0x000fe400078f18ff */
[----:B------:R-:W-:Y:S02]  /*0d30*/  LEA.HI R14, R14, R14, RZ, 0x1 ;  /* 0x0000000e0e0e7211 */ /* 0x000fe400078f08ff */
[----:B------:R-:W-:-:S02]  /*0d40*/  LEA.HI R15, R20, R20, RZ, 0x1 ;  /* 0x00000014140f7211 */ /* 0x000fc400078f08ff */
[----:B------:R-:W-:Y:S01]  /*0d50*/  LOP3.LUT R18, R18, 0xfffffff8, RZ, 0xc0, !PT ;  /* 0xfffffff812127812 */ /* 0x000fe200078ec0ff */
[----:B------:R-:W-:Y:S01]  /*0d60*/  IMAD.SHL.U32 R14, R14, 0x40, RZ ;  /* 0x000000400e0e7824 */ /* 0x000fe200078e00ff */
[----:B------:R-:W-:Y:S01]  /*0d70*/  LEA.HI.X.SX32 R39, R4, R21, 0x1, P0 ;  /* 0x0000001504277211 */ /* 0x000fe200000f0eff */
[----:B------:R-:W-:Y:S01]  /*0d80*/  IMAD.MOV.U32 R21, RZ, RZ, c[0x0][0x1bc] ;  /* 0x00006f00ff157624 */ /* 0x000fe200078e00ff */
[----:B------:R-:W-:Y:S01]  /*0d90*/  LOP3.LUT R22, R22, 0xfffffff8, RZ, 0xc0, !PT ;  /* 0xfffffff816167812 */ /* 0x000fe200078ec0ff */
[----:B------:R-:W-:Y:S01]  /*0da0*/  IMAD.SHL.U32 R15, R15, 0x40, RZ ;  /* 0x000000400f0f7824 */ /* 0x000fe200078e00ff */
[----:B------:R-:W-:Y:S01]  /*0db0*/  IADD3 R29, R13, UR18, RZ ;  /* 0x000000120d1d7c10 */ /* 0x000fe2000fffe0ff */
[----:B------:R-:W-:Y:S01]  /*0dc0*/  IMAD.IADD R17, R17, 0x1, -R18 ;  /* 0x0000000111117824 */ /* 0x000fe200078e0a12 */
[----:B------:R-:W-:Y:S01]  /*0dd0*/  SHF.R.S32.HI R20, RZ, 0x1f, R21 ;  /* 0x0000001fff147819 */ /* 0x000fe20000011415 */
[----:B------:R-:W-:Y:S01]  /*0de0*/  IMAD.IADD R18, R19, 0x1, -R22 ;  /* 0x0000000113127824 */ /* 0x000fe200078e0a16 */
[----:B------:R-:W-:Y:S01]  /*0df0*/  LOP3.LUT R21, R12, 0xffffff80, RZ, 0xc0, !PT ;  /* 0xffffff800c157812 */ /* 0x000fe200078ec0ff */
[----:B------:R-:W-:Y:S01]  /*0e00*/  IMAD.MOV.U32 R4, RZ, RZ, -0x800001 ;  /* 0xff7fffffff047424 */ /* 0x000fe200078e00ff */
[----:B------:R-:W-:Y:S01]  /*0e10*/  LOP3.LUT R22, R14, 0xffffff80, RZ, 0xc0, !PT ;  /* 0xffffff800e167812 */ /* 0x000fe200078ec0ff */
[----:B------:R-:W-:Y:S01]  /*0e20*/  IMAD.MOV.U32 R19, RZ, RZ, R5 ;  /* 0x000000ffff137224 */ /* 0x000fe200078e0005 */
[----:B------:R-:W-:-:S02]  /*0e30*/  LOP3.LUT R23, R15, 0xffffff80, RZ, 0xc0, !PT ;  /* 0xffffff800f177812 */ /* 0x000fc400078ec0ff */
[----:B------:R-:W-:Y:S02]  /*0e40*/  SHF.R.S32.HI R28, RZ, 0x1f, R21 ;  /* 0x0000001fff1c7819 */ /* 0x000fe40000011415 */
[----:B------:R-:W-:Y:S02]  /*0e50*/  SHF.R.S32.HI R30, RZ, 0x1f, R22 ;  /* 0x0000001fff1e7819 */ /* 0x000fe40000011416 */
[----:B------:R-:W-:Y:S02]  /*0e60*/  SHF.R.S32.HI R31, RZ, 0x1f, R23 ;  /* 0x0000001fff1f7819 */ /* 0x000fe40000011417 */
[----:B------:R-:W-:Y:S02]  /*0e70*/  LEA R32, R13, 0x60, 0x2 ;  /* 0x000000600d207811 */ /* 0x000fe400078e10ff */
[----:B------:R-:W-:Y:S02]  /*0e80*/  IADD3 R33, -R24, 0x1, R29 ;  /* 0x0000000118217810 */ /* 0x000fe40007ffe11d */
[----:B------:R-:W-:-:S02]  /*0e90*/  SHF.R.S32.HI R35, RZ, 0x1f, R16 ;  /* 0x0000001fff237819 */ /* 0x000fc40000011410 */
[----:B------:R-:W-:Y:S02]  /*0ea0*/  SHF.R.S32.HI R37, RZ, 0x1f, R17 ;  /* 0x0000001fff257819 */ /* 0x000fe40000011411 */
[----:B------:R-:W-:Y:S02]  /*0eb0*/  SHF.R.S32.HI R34, RZ, 0x1f, R18 ;  /* 0x0000001fff227819 */ /* 0x000fe40000011412 */
.L_x_19552:
        /* <DEDUP_REMOVED lines=12> */
[----:B------:R-:W2:Y:S01]  /*0f80*/  LDG.E.64.CONSTANT R24, [R24.64] ;  /* 0x0000000e18187981 */ /* 0x000ea2000c1e9b00 */
[----:B------:R-:W-:Y:S02]  /*0f90*/  LEA R26, P1, R12, c[0x0][0x180], 0x1 ;  /* 0x000060000c1a7a11 */ /* 0x000fe400078208ff */
[----:B------:R-:W-:-:S04]  /*0fa0*/  LEA.HI.X.SX32 R13, R0, R41, 0x1, P0 ;  /* 0x00000029000d7211 */ /* 0x000fc800000f0eff */
[----:B------:R-:W-:Y:S02]  /*0fb0*/  LEA.HI.X R27, R12, c[0x0][0x184], R13, 0x1, P1 ;  /* 0x000061000c1b7a11 */ /* 0x000fe400008f0c0d */
[----:B------:R-:W0:Y:S04]  /*0fc0*/  LDS.128 R12, [R40] ;  /* 0x00000000280c7984 */ /* 0x000e280000000c00 */
[----:B------:R-:W3:Y:S01]  /*0fd0*/  LDG.E.64.CONSTANT R26, [R26.64] ;  /* 0x0000000e1a1a7981 */ /* 0x000ee2000c1e9b00 */
[--C-:B0-----:R-:W-:Y:S02]  /*0fe0*/  HADD2.F32 R36, -RZ, R14.reuse.H0_H0 ;  /* 0x2000000eff247230 */ /* 0x101fe40000004100 */
[----:B------:R-:W-:Y:S02]  /*0ff0*/  HADD2.F32 R14, -RZ, R14.H1_H1 ;  /* 0x3000000eff0e7230 */ /* 0x000fe40000004100 */
[----:B------:R-:W-:-:S02]  /*1000*/  HADD2.F32 R42, -RZ, R13.H0_H0 ;  /* 0x2000000dff2a7230 */ /* 0x000fc40000004100 */
[----:B--2---:R-:W-:-:S05]  /*1010*/  HADD2.F32 R43, -RZ, R24.H0_H0 ;  /* 0x20000018ff2b7230 */ /* 0x004fca0000004100 */
[----:B------:R-:W-:Y:S01]  /*1020*/  FMUL.FTZ R36, R36, R43 ;  /* 0x0000002b24247220 */ /* 0x000fe20000410000 */
[----:B------:R-:W-:-:S05]  /*1030*/  HADD2.F32 R43, -RZ, R24.H1_H1 ;  /* 0x30000018ff2b7230 */ /* 0x000fca0000004100 */
[----:B------:R-:W-:Y:S01]  /*1040*/  FMUL.FTZ R14, R14, R43 ;  /* 0x0000002b0e0e7220 */ /* 0x000fe20000410000 */
[----:B------:R-:W-:Y:S02]  /*1050*/  HADD2.F32 R43, -RZ, R12.H0_H0 ;  /* 0x2000000cff2b7230 */ /* 0x000fe40000004100 */
[--C-:B---3--:R-:W-:Y:S02]  /*1060*/  HADD2.F32 R24, -RZ, R26.reuse.H0_H0 ;  /* 0x2000001aff187230 */ /* 0x108fe40000004100 */
[----:B------:R-:W-:-:S03]  /*1070*/  HADD2.F32 R26, -RZ, R26.H1_H1 ;  /* 0x3000001aff1a7230 */ /* 0x000fc60000004100 */
[----:B------:R-:W-:Y:S01]  /*1080*/  FFMA.FTZ R36, R43, R24, R36 ;  /* 0x000000182b247223 */ /* 0x000fe20000010024 */
[----:B------:R-:W-:Y:S02]  /*1090*/  HADD2.F32 R43, -RZ, R12.H1_H1 ;  /* 0x3000000cff2b7230 */ /* 0x000fe40000004100 */
[----:B------:R-:W-:-:S03]  /*10a0*/  HADD2.F32 R12, -RZ, R15.H0_H0 ;  /* 0x2000000fff0c7230 */ /* 0x000fc60000004100 */
[----:B------:R-:W-:Y:S01]  /*10b0*/  FFMA.FTZ R26, R43, R26, R14 ;  /* 0x0000001a2b1a7223 */ /* 0x000fe2000001000e */
[--C-:B------:R-:W-:Y:S02]  /*10c0*/  HADD2.F32 R43, -RZ, R25.reuse.H0_H0 ;  /* 0x20000019ff2b7230 */ /* 0x100fe40000004100 */
[----:B------:R-:W-:-:S03]  /*10d0*/  HADD2.F32 R25, -RZ, R25.H1_H1 ;  /* 0x30000019ff197230 */ /* 0x000fc60000004100 */
[----:B------:R-:W-:Y:S01]  /*10e0*/  FMUL.FTZ R43, R12, R43 ;  /* 0x0000002b0c2b7220 */ /* 0x000fe20000410000 */
[----:B------:R-:W-:Y:S02]  /*10f0*/  HADD2.F32 R12, -RZ, R15.H1_H1 ;  /* 0x3000000fff0c7230 */ /* 0x000fe40000004100 */
[----:B------:R-:W-:-:S03]  /*1100*/  HADD2.F32 R15, -RZ, R27.H0_H0 ;  /* 0x2000001bff0f7230 */ /* 0x000fc60000004100 */
[----:B------:R-:W-:Y:S01]  /*1110*/  FMUL.FTZ R25, R12, R25 ;  /* 0x000000190c197220 */ /* 0x000fe20000410000 */
[----:B------:R-:W-:Y:S01]  /*1120*/  HADD2.F32 R12, -RZ, R27.H1_H1 ;  /* 0x3000001bff0c7230 */ /* 0x000fe20000004100 */
[----:B------:R-:W-:Y:S01]  /*1130*/  FFMA.FTZ R42, R42, R15, R43 ;  /* 0x0000000f2a2a7223 */ /* 0x000fe2000001002b */
[----:B------:R-:W-:-:S05]  /*1140*/  HADD2.F32 R43, -RZ, R13.H1_H1 ;  /* 0x3000000dff2b7230 */ /* 0x000fca0000004100 */
[----:B------:R-:W-:Y:S01]  /*1150*/  FFMA.FTZ R43, R43, R12, R25 ;  /* 0x0000000c2b2b7223 */ /* 0x000fe20000010019 */
[----:B------:R-:W-:-:S04]  /*1160*/  IADD3 R12, P0, P1, R17, R44, R22 ;  /* 0x0000002c110c7210 */ /* 0x000fc8000791e016 */
[----:B------:R-:W-:Y:S02]  /*1170*/  LEA R24, P2, R12, c[0x0][0x180], 0x1 ;  /* 0x000060000c187a11 */ /* 0x000fe400078408ff */
[----:B------:R-:W-:-:S04]  /*1180*/  IADD3.X R13, R37, R41, R30, P0, P1 ;  /* 0x00000029250d7210 */ /* 0x000fc800007e241e */
[----:B------:R-:W-:Y:S02]  /*1190*/  LEA.HI.X R25, R12, c[0x0][0x184], R13, 0x1, P2 ;  /* 0x000061000c197a11 */ /* 0x000fe400010f0c0d */
[----:B------:R-:W0:Y:S04]  /*11a0*/  LDS.128 R12, [R40+0x10] ;  /* 0x00001000280c7984 */ /* 0x000e280000000c00 */
[----:B------:R-:W2:Y:S01]  /*11b0*/  LDG.E.64.CONSTANT R24, [R24.64] ;  /* 0x0000000e18187981 */ /* 0x000ea2000c1e9b00 */
[----:B------:R-:W-:-:S04]  /*11c0*/  IADD3 R44, P0, P1, R18, R44, R23 ;  /* 0x0000002c122c7210 */ /* 0x000fc8000791e017 */
[----:B------:R-:W-:Y:S01]  /*11d0*/  IADD3.X R41, R34, R41, R31, P0, P1 ;  /* 0x0000002922297210 */ /* 0x000fe200007e241f */
[----:B0-----:R-:W-:Y:S02]  /*11e0*/  HADD2.F32 R27, -RZ, R12.H0_H0 ;  /* 0x2000000cff1b7230 */ /* 0x001fe40000004100 */
[----:B--2---:R-:W-:-:S05]  /*11f0*/  HADD2.F32 R45, -RZ, R24.H0_H0 ;  /* 0x20000018ff2d7230 */ /* 0x004fca0000004100 */
[----:B------:R-:W-:Y:S01]  /*1200*/  FFMA.FTZ R36, R27, R45, R36 ;  /* 0x0000002d1b247223 */ /* 0x000fe20000010024 */
[----:B------:R-:W-:Y:S02]  /*1210*/  HADD2.F32 R27, -RZ, R12.H1_H1 ;  /* 0x3000000cff1b7230 */ /* 0x000fe40000004100 */
[----:B------:R-:W-:-:S05]  /*1220*/  HADD2.F32 R12, -RZ, R24.H1_H1 ;  /* 0x30000018ff0c7230 */ /* 0x000fca0000004100 */
[----:B------:R-:W-:Y:S01]  /*1230*/  FFMA.FTZ R12, R27, R12, R26 ;  /* 0x0000000c1b0c7223 */ /* 0x000fe2000001001a */
[----:B------:R-:W-:Y:S02]  /*1240*/  HADD2.F32 R27, -RZ, R13.H0_H0 ;  /* 0x2000000dff1b7230 */ /* 0x000fe40000004100 */
[----:B------:R-:W-:-:S05]  /*1250*/  HADD2.F32 R26, -RZ, R25.H0_H0 ;  /* 0x20000019ff1a7230 */ /* 0x000fca0000004100 */
[----:B------:R-:W-:Y:S01]  /*1260*/  FFMA.FTZ R42, R27, R26, R42 ;  /* 0x0000001a1b2a7223 */ /* 0x000fe2000001002a */
[----:B------:R-:W-:-:S04]  /*1270*/  LEA R26, P0, R44, c[0x0][0x180], 0x1 ;  /* 0x000060002c1a7a11 */ /* 0x000fc800078008ff */
[----:B------:R-:W-:-:S06]  /*1280*/  LEA.HI.X R27, R44, c[0x0][0x184], R41, 0x1, P0 ;  /* 0x000061002c1b7a11 */ /* 0x000fcc00000f0c29 */
[----:B------:R-:W2:Y:S01]  /*1290*/  LDG.E.64.CONSTANT R26, [R26.64] ;  /* 0x0000000e1a1a7981 */ /* 0x000ea2000c1e9b00 */
[----:B------:R-:W-:Y:S01]  /*12a0*/  HADD2.F32 R25, -RZ, R25.H1_H1 ;  /* 0x30000019ff197230 */ /* 0x000fe20000004100 */
[----:B------:R-:W-:Y:S01]  /*12b0*/  IADD3 R19, R19, 0x4, RZ ;  /* 0x0000000413137810 */ /* 0x000fe20007ffe0ff */
[----:B------:R-:W-:Y:S02]  /*12c0*/  HADD2.F32 R24, -RZ, R13.H1_H1 ;  /* 0x3000000dff187230 */ /* 0x000fe40000004100 */
[--C-:B------:R-:W-:Y:S01]  /*12d0*/  HADD2.F32 R13, -RZ, R14.reuse.H0_H0 ;  /* 0x2000000eff0d7230 */ /* 0x100fe20000004100 */
[----:B------:R-:W-:Y:S02]  /*12e0*/  ISETP.GE.AND P2, PT, R19, UR5, PT ;  /* 0x0000000513007c0c */ /* 0x000fe4000bf46270 */
[----:B------:R-:W-:Y:S01]  /*12f0*/  FFMA.FTZ R43, R24, R25, R43 ;  /* 0x00000019182b7223 */ /* 0x000fe2000001002b */
[----:B------:R-:W-:Y:S02]  /*1300*/  HADD2.F32 R25, -RZ, R14.H1_H1 ;  /* 0x3000000eff197230 */ /* 0x000fe40000004100 */
[----:B--2---:R-:W-:-:S02]  /*1310*/  HADD2.F32 R24, -RZ, R26.H1_H1 ;  /* 0x3000001aff187230 */ /* 0x004fc40000004100 */
[----:B------:R-:W-:-:S03]  /*1320*/  HADD2.F32 R14, -RZ, R26.H0_H0 ;  /* 0x2000001aff0e7230 */ /* 0x000fc60000004100 */
[----:B------:R-:W-:Y:S01]  /*1330*/  FFMA.FTZ R12, R25, R24, R12 ;  /* 0x00000018190c7223 */ /* 0x000fe2000001000c */
[----:B------:R-:W-:Y:S01]  /*1340*/  HADD2.F32 R25, -RZ, R15.H0_H0 ;  /* 0x2000000fff197230 */ /* 0x000fe20000004100 */
[----:B------:R-:W-:Y:S01]  /*1350*/  FFMA.FTZ R13, R13, R14, R36 ;  /* 0x0000000e0d0d7223 */ /* 0x000fe20000010024 */
[----:B------:R-:W-:Y:S02]  /*1360*/  HADD2.F32 R24, -RZ, R27.H0_H0 ;  /* 0x2000001bff187230 */ /* 0x000fe40000004100 */
[----:B------:R-:W-:Y:S01]  /*1370*/  HADD2.F32 R14, -RZ, R15.H1_H1 ;  /* 0x3000000fff0e7230 */ /* 0x000fe20000004100 */
[----:B------:R-:W-:Y:S01]  /*1380*/  FADD.FTZ R13, R13, R12 ;  /* 0x0000000c0d0d7221 */ /* 0x000fe20000010000 */
[----:B------:R-:W-:Y:S01]  /*1390*/  HADD2.F32 R27, -RZ, R27.H1_H1 ;  /* 0x3000001bff1b7230 */ /* 0x000fe20000004100 */
[----:B------:R-:W-:-:S04]  /*13a0*/  FFMA.FTZ R24, R25, R24, R42 ;  /* 0x0000001819187223 */ /* 0x000fc8000001002a */
[----:B------:R-:W-:Y:S02]  /*13b0*/  FFMA.FTZ R14, R14, R27, R43 ;  /* 0x0000001b0e0e7223 */ /* 0x000fe4000001002b */
[----:B------:R-:W-:-:S04]  /*13c0*/  FADD.FTZ R13, R24, R13 ;  /* 0x0000000d180d7221 */ /* 0x000fc80000010000 */
[----:B------:R-:W-:Y:S01]  /*13d0*/  FADD.FTZ R27, R14, R13 ;  /* 0x0000000d0e1b7221 */ /* 0x000fe20000010000 */
[----:B------:R-:W-:Y:S05]  /*13e0*/  BRA.DIV ~URZ, `(.L_x_19549) ;  /* 0x00002ab27f007947 */ /* 0x000fea000b800000 */
[----:B------:R0:W1:Y:S02]  /*13f0*/  SHFL.BFLY PT, R12, R27, 0x1, 0x1f ;  /* 0x0c201f001b0c7f89 */ /* 0x00006400000e0000 */
.L_x_19588:
        /* <DEDUP_REMOVED lines=9> */
[----:B------:R-:W-:-:S04]  /*1490*/  ISETP.GE.AND P0, PT, R29, UR19, PT ;  /* 0x000000131d007c0c */ /* 0x000fc8000bf06270 */
[----:B------:R-:W-:-:S05]  /*14a0*/  FSEL R13, R15, RZ, !P0 ;  /* 0x000000ff0f0d7208 */ /* 0x000fca0004000000 */
[----:B------:R1:W-:Y:S04]  /*14b0*/  STS [R32], R13 ;  /* 0x0000000d20007388 */ /* 0x0003e80000000800 */
[----:B------:R-:W-:Y:S02]  /*14c0*/  @!P0 FMNMX.FTZ R4, R4, R15, !PT ;  /* 0x0000000f04048209 */ /* 0x000fe40007810000 */
.L_x_19551:
[----:B------:R-:W-:Y:S05]  /*14d0*/  BSYNC B1 ;  /* 0x0000000000017941 */ /* 0x000fea0003800000 */
.L_x_19550:
[----:B------:R-:W-:Y:S02]  /*14e0*/  IADD3 R2, P0, R2, 0x10, RZ ;  /* 0x0000001002027810 */ /* 0x000fe40007f1e0ff */
[----:B------:R-:W-:Y:S02]  /*14f0*/  IADD3 R33, R33, 0x40, RZ ;  /* 0x0000004021217810 */ /* 0x000fe40007ffe0ff */
[----:B-1----:R-:W-:Y:S01]  /*1500*/  IADD3 R32, R32, 0x100, RZ ;  /* 0x0000010020207810 */ /* 0x002fe20007ffe0ff */
[----:B------:R-:W-:Y:S01]  /*1510*/  IMAD.X R3, RZ, RZ, R3, P0 ;  /* 0x000000ffff037224 */ /* 0x000fe200000e0603 */
[----:B------:R-:W-:Y:S01]  /*1520*/  IADD3 R29, R29, 0x40, RZ ;  /* 0x000000401d1d7810 */ /* 0x000fe20007ffe0ff */
[----:B0-----:R-:W-:Y:S05]  /*1530*/  @!P2 BRA `(.L_x_19552) ;  /* 0xfffff9800000a947 */ /* 0x001fea000383ffff */
.L_x_19548:
[----:B------:R-:W-:Y:S05]  /*1540*/  BSYNC B0 ;  /* 0x0000000000007941 */ /* 0x000fea0003800000 */
.L_x_19547:
[----:B------:R-:W-:Y:S05]  /*1550*/  BRA.DIV ~URZ, `(.L_x_19553) ;  /* 0x000029c27f007947 */ /* 0x000fea000b800000 */
[----:B------:R0:W1:Y:S02]  /*1560*/  SHFL.BFLY PT, R3, R4, 0x10, 0x1f ;  /* 0x0e001f0004037f89 */ /* 0x00006400000e0000 */
.L_x_19589:
[----:B-1----:R-:W-:Y:S01]  /*1570*/  FMNMX.FTZ R7, R3, R4, !PT ;  /* 0x0000000403077209 */ /* 0x002fe20007810000 */
[----:B------:R-:W-:Y:S05]  /*1580*/  BRA.DIV ~URZ, `(.L_x_19554) ;  /* 0x00002a127f007947 */ /* 0x000fea000b800000 */
[----:B------:R-:W1:Y:S02]  /*1590*/  SHFL.BFLY PT, R0, R7, 0x8, 0x1f ;  /* 0x0d001f0007007f89 */ /* 0x000e6400000e0000 */
[----:B-1----:R-:W-:-:S05]  /*15a0*/  FMNMX.FTZ R0, R7, R0, !PT ;  /* 0x0000000007007209 */ /* 0x002fca0007810000 */
[----:B------:R-:W1:Y:S02]  /*15b0*/  SHFL.BFLY PT, R3, R0, 0x4, 0x1f ;  /* 0x0c801f0000037f89 */ /* 0x000e6400000e0000 */
[----:B-1----:R-:W-:-:S05]  /*15c0*/  FMNMX.FTZ R3, R0, R3, !PT ;  /* 0x0000000300037209 */ /* 0x002fca0007810000 */
[----:B------:R1:W2:Y:S02]  /*15d0*/  SHFL.BFLY PT, R2, R3, 0x2, 0x1f ;  /* 0x0c401f0003027f89 */ /* 0x0002a400000e0000 */
.L_x_19590:
[----:B------:R-:W-:Y:S01]  /*15e0*/  ISETP.NE.AND P0, PT, R6, RZ, PT ;  /* 0x000000ff0600720c */ /* 0x000fe20003f05270 */
[----:B------:R-:W-:-:S12]  /*15f0*/  WARPSYNC 0xffffffff ;  /* 0xffffffff00007948 */ /* 0x000fd80003800000 */
[----:B-12---:R-:W-:-:S05]  /*1600*/  @!P0 FMNMX.FTZ R3, R2, R3, !PT ;  /* 0x0000000302038209 */ /* 0x006fca0007810000 */
        /* <DEDUP_REMOVED lines=9> */
[----:B01----:R-:W-:-:S05]  /*16a0*/  FMNMX.FTZ R4, R0, R3, !PT ;  /* 0x0000000300047209 */ /* 0x003fca0007810000 */
[----:B------:R-:W0:Y:S02]  /*16b0*/  SHFL.BFLY PT, R7, R4, 0x1, 0x1f ;  /* 0x0c201f0004077f89 */ /* 0x000e2400000e0000 */
[----:B0-----:R-:W-:-:S06]  /*16c0*/  FMNMX.FTZ R0, R4, R7, !PT ;  /* 0x0000000704007209 */ /* 0x001fcc0007810000 */
[----:B------:R-:W0:Y:S01]  /*16d0*/  SHFL.IDX PT, R0, R0, RZ, 0x1f ;  /* 0x00001fff00007589 */ /* 0x000e2200000e0000 */
[----:B------:R-:W-:Y:S05]  /*16e0*/  @P1 BRA `(.L_x_19556) ;  /* 0x00000e0000001947 */ /* 0x000fea0003800000 */
        /* <DEDUP_REMOVED lines=18> */
.L_x_19559:
[----:B-----5:R-:W1:Y:S01]  /*1810*/  LDS R11, [R3] ;  /* 0x00000000030b7984 */ /* 0x020e620000000800 */
        /* <DEDUP_REMOVED lines=10> */
.L_x_19558:
[----:B------:R-:W-:Y:S05]  /*18c0*/  BSYNC B1 ;  /* 0x0000000000017941 */ /* 0x000fea0003800000 */
.L_x_19557:
        /* <DEDUP_REMOVED lines=11> */
.L_x_19562:
[----:B------:R-:W1:Y:S01]  /*1980*/  LDS R19, [R3+0x400] ;  /* 0x0004000003137984 */ /* 0x000e620000000800 */
[----:B------:R-:W-:-:S03]  /*1990*/  IADD3 R4, R4, 0x800, RZ ;  /* 0x0000080004047810 */ /* 0x000fc60007ffe0ff */
[----:B-----5:R-:W2:Y:S01]  /*19a0*/  LDS R11, [R3+-0x400] ;  /* 0xfffc0000030b7984 */ /* 0x020ea20000000800 */
[----:B------:R-:W-:-:S03]  /*19b0*/  ISETP.GE.AND P2, PT, R4, R7, PT ;  /* 0x000000070400720c */ /* 0x000fc60003f46270 */
[----:B------:R-:W3:Y:S04]  /*19c0*/  LDS R13, [R3+-0x200] ;  /* 0xfffe0000030d7984 */ /* 0x000ee80000000800 */
        /* <DEDUP_REMOVED lines=14> */
[----:B------:R-:W-:Y:S01]  /*1ab0*/  FMUL.FTZ R11, R11, 1.4426950216293334961 ;  /* 0x3fb8aa3b0b0b7820 */ /* 0x000fe20000410000 */
[----:B------:R-:W3:Y:S01]  /*1ac0*/  MUFU.EX2 R18, R18 ;  /* 0x0000001200127308 */ /* 0x000ee20000000800 */
[----:B------:R-:W-:-:S02]  /*1ad0*/  FMUL.FTZ R12, R13, 1.4426950216293334961 ;  /* 0x3fb8aa3b0d0c7820 */ /* 0x000fc40000410000 */
[C---:B----4-:R-:W-:Y:S01]  /*1ae0*/  FADD.FTZ R15, -R0.reuse, R15 ;  /* 0x0000000f000f7221 */ /* 0x050fe20000010100 */
[----:B------:R-:W4:Y:S01]  /*1af0*/  LDS R13, [R3+0x1600] ;  /* 0x00160000030d7984 */ /* 0x000f220000000800 */
[C---:B------:R-:W-:Y:S02]  /*1b00*/  FADD.FTZ R17, -R0.reuse, R17 ;  /* 0x0000001100117221 */ /* 0x040fe40000010100 */
[----:B------:R-:W-:Y:S01]  /*1b10*/  FMUL.FTZ R14, R15, 1.4426950216293334961 ;  /* 0x3fb8aa3b0f0e7820 */ /* 0x000fe20000410000 */
[----:B------:R-:W0:Y:S01]  /*1b20*/  MUFU.EX2 R11, R11 ;  /* 0x0000000b000b7308 */ /* 0x000e220000000800 */
[----:B------:R-:W-:Y:S01]  /*1b30*/  FMUL.FTZ R16, R17, 1.4426950216293334961 ;  /* 0x3fb8aa3b11107820 */ /* 0x000fe20000410000 */
[----:B------:R-:W4:Y:S01]  /*1b40*/  LDS R15, [R3+0x1800] ;  /* 0x00180000030f7984 */ /* 0x000f220000000800 */
[C---:B------:R-:W-:Y:S02]  /*1b50*/  FADD.FTZ R21, -R0.reuse, R21 ;  /* 0x0000001500157221 */ /* 0x040fe40000010100 */
[C---:B------:R-:W-:Y:S01]  /*1b60*/  FADD.FTZ R23, -R0.reuse, R23 ;  /* 0x0000001700177221 */ /* 0x040fe20000010100 */
[----:B------:R-:W4:Y:S01]  /*1b70*/  LDS R17, [R3+0x1a00] ;  /* 0x001a000003117984 */ /* 0x000f220000000800 */
[----:B------:R-:W-:Y:S01]  /*1b80*/  FMUL.FTZ R20, R21, 1.4426950216293334961 ;  /* 0x3fb8aa3b15147820 */ /* 0x000fe20000410000 */
[----:B------:R-:W1:Y:S01]  /*1b90*/  MUFU.EX2 R12, R12 ;  /* 0x0000000c000c7308 */ /* 0x000e620000000800 */
[----:B------:R-:W-:Y:S01]  /*1ba0*/  FMUL.FTZ R22, R23, 1.4426950216293334961 ;  /* 0x3fb8aa3b17167820 */ /* 0x000fe20000410000 */
[----:B---3--:R-:W-:Y:S01]  /*1bb0*/  STS [R3+0x400], R18 ;  /* 0x0004001203007388 */ /* 0x008fe20000000800 */
[----:B------:R-:W-:-:S02]  /*1bc0*/  FADD.FTZ R25, -R0, R25 ;  /* 0x0000001900197221 */ /* 0x000fc40000010100 */
[C---:B------:R-:W-:Y:S02]  /*1bd0*/  FADD.FTZ R27, -R0.reuse, R27 ;  /* 0x0000001b001b7221 */ /* 0x040fe40000010100 */
[----:B------:R-:W-:Y:S01]  /*1be0*/  FMUL.FTZ R24, R25, 1.4426950216293334961 ;  /* 0x3fb8aa3b19187820 */ /* 0x000fe20000410000 */
[----:B------:R-:W3:Y:S01]  /*1bf0*/  MUFU.EX2 R14, R14 ;  /* 0x0000000e000e7308 */ /* 0x000ee20000000800 */
[----:B------:R-:W-:Y:S01]  /*1c00*/  FMUL.FTZ R26, R27, 1.4426950216293334961 ;  /* 0x3fb8aa3b1b1a7820 */ /* 0x000fe20000410000 */
[----:B0-----:R-:W-:Y:S01]  /*1c10*/  STS [R3+-0x400], R11 ;  /* 0xfffc000b03007388 */ /* 0x001fe20000000800 */
[C---:B------:R-:W-:Y:S02]  /*1c20*/  FADD.FTZ R29, -R0.reuse, R29 ;  /* 0x0000001d001d7221 */ /* 0x040fe40000010100 */
[----:B------:R-:W-:-:S03]  /*1c30*/  FADD.FTZ R31, -R0, R31 ;  /* 0x0000001f001f7221 */ /* 0x000fc60000010100 */
[----:B------:R-:W0:Y:S01]  /*1c40*/  MUFU.EX2 R16, R16 ;  /* 0x0000001000107308 */ /* 0x000e220000000800 */
[----:B------:R-:W-:Y:S01]  /*1c50*/  FMUL.FTZ R28, R29, 1.4426950216293334961 ;  /* 0x3fb8aa3b1d1c7820 */ /* 0x000fe20000410000 */
[----:B-1----:R-:W-:Y:S01]  /*1c60*/  STS [R3+-0x200], R12 ;  /* 0xfffe000c03007388 */ /* 0x002fe20000000800 */
[----:B------:R-:W-:Y:S02]  /*1c70*/  FMUL.FTZ R30, R31, 1.4426950216293334961 ;  /* 0x3fb8aa3b1f1e7820 */ /* 0x000fe40000410000 */
[C---:B------:R-:W-:Y:S02]  /*1c80*/  FADD.FTZ R33, -R0.reuse, R33 ;  /* 0x0000002100217221 */ /* 0x040fe40000010100 */
[----:B--2---:R-:W-:Y:S01]  /*1c90*/  FADD.FTZ R21, -R0, R19 ;  /* 0x0000001300157221 */ /* 0x004fe20000010100 */
[----:B------:R-:W1:Y:S01]  /*1ca0*/  MUFU.EX2 R20, R20 ;  /* 0x0000001400147308 */ /* 0x000e620000000800 */
[----:B------:R-:W-:Y:S01]  /*1cb0*/  FADD.FTZ R19, R11, R2 ;  /* 0x000000020b137221 */ /* 0x000fe20000010000 */
[----:B---3--:R-:W-:Y:S01]  /*1cc0*/  STS [R3], R14 ;  /* 0x0000000e03007388 */ /* 0x008fe20000000800 */
[----:B------:R-:W-:-:S02]  /*1cd0*/  FMUL.FTZ R32, R33, 1.4426950216293334961 ;  /* 0x3fb8aa3b21207820 */ /* 0x000fc40000410000 */
[----:B------:R-:W-:Y:S02]  /*1ce0*/  FADD.FTZ R19, R19, R12 ;  /* 0x0000000c13137221 */ /* 0x000fe40000010000 */
[----:B------:R-:W-:Y:S01]  /*1cf0*/  FMUL.FTZ R21, R21, 1.4426950216293334961 ;  /* 0x3fb8aa3b15157820 */ /* 0x000fe20000410000 */
[----:B------:R-:W2:Y:S01]  /*1d00*/  MUFU.EX2 R22, R22 ;  /* 0x0000001600167308 */ /* 0x000ea20000000800 */
[----:B------:R-:W-:Y:S01]  /*1d10*/  FADD.FTZ R19, R19, R14 ;  /* 0x0000000e13137221 */ /* 0x000fe20000010000 */
[----:B0-----:R-:W-:Y:S01]  /*1d20*/  STS [R3+0x200], R16 ;  /* 0x0002001003007388 */ /* 0x001fe20000000800 */
[C---:B----4-:R-:W-:Y:S02]  /*1d30*/  FADD.FTZ R13, -R0.reuse, R13 ;  /* 0x0000000d000d7221 */ /* 0x050fe40000010100 */
[----:B------:R-:W-:Y:S02]  /*1d40*/  FADD.FTZ R19, R19, R16 ;  /* 0x0000001013137221 */ /* 0x000fe40000010000 */
[----:B------:R-:W-:Y:S01]  /*1d50*/  FMUL.FTZ R13, R13, 1.4426950216293334961 ;  /* 0x3fb8aa3b0d0d7820 */ /* 0x000fe20000410000 */
[----:B------:R-:W0:Y:S01]  /*1d60*/  MUFU.EX2 R24, R24 ;  /* 0x0000001800187308 */ /* 0x000e220000000800 */
[----:B------:R-:W-:Y:S01]  /*1d70*/  FADD.FTZ R19, R19, R18 ;  /* 0x0000001213137221 */ /* 0x000fe20000010000 */
[----:B-1----:R-:W-:Y:S01]  /*1d80*/  STS [R3+0x600], R20 ;  /* 0x0006001403007388 */ /* 0x002fe20000000800 */
[----:B------:R-:W-:-:S02]  /*1d90*/  FADD.FTZ R15, -R0, R15 ;  /* 0x0000000f000f7221 */ /* 0x000fc40000010100 */
[----:B------:R-:W-:Y:S02]  /*1da0*/  FADD.FTZ R19, R19, R20 ;  /* 0x0000001413137221 */ /* 0x000fe40000010000 */
[----:B------:R-:W-:Y:S01]  /*1db0*/  FADD.FTZ R17, -R0, R17 ;  /* 0x0000001100117221 */ /* 0x000fe20000010100 */
[----:B------:R-:W1:Y:S01]  /*1dc0*/  MUFU.EX2 R26, R26 ;  /* 0x0000001a001a7308 */ /* 0x000e620000000800 */
[----:B--2---:R-:W-:Y:S01]  /*1dd0*/  FADD.FTZ R19, R19, R22 ;  /* 0x0000001613137221 */ /* 0x004fe20000010000 */
[----:B------:R-:W-:Y:S01]  /*1de0*/  STS [R3+0x800], R22 ;  /* 0x0008001603007388 */ /* 0x000fe20000000800 */
[----:B------:R-:W-:Y:S02]  /*1df0*/  FMUL.FTZ R15, R15, 1.4426950216293334961 ;  /* 0x3fb8aa3b0f0f7820 */ /* 0x000fe40000410000 */
        /* <DEDUP_REMOVED lines=28> */
.L_x_19561:
[----:B------:R-:W-:Y:S05]  /*1fc0*/  BSYNC B1 ;  /* 0x0000000000017941 */ /* 0x000fea0003800000 */
.L_x_19560:
[----:B------:R-:W-:Y:S01]  /*1fd0*/  IADD3 R7, -R4, UR7, RZ ;  /* 0x0000000704077c10 */ /* 0x000fe2000fffe1ff */
[----:B------:R-:W-:Y:S03]  /*1fe0*/  BSSY B1, `(.L_x_19563) ;  /* 0x0000036000017945 */ /* 0x000fe60003800000 */
[----:B------:R-:W-:-:S13]  /*1ff0*/  ISETP.GT.AND P2, PT, R7, 0x200, PT ;  /* 0x000002000700780c */ /* 0x000fda0003f44270 */
[----:B------:R-:W-:Y:S05]  /*2000*/  @!P2 BRA `(.L_x_19564) ;  /* 0x000003300000a947 */ /* 0x000fea0003800000 */
[----:B------:R-:W1:Y:S01]  /*2010*/  LDS R7, [R3+-0x400] ;  /* 0xfffc000003077984 */ /* 0x000e620000000800 */
[----:B------:R-:W-:Y:S02]  /*2020*/  PLOP3.LUT P0, PT, PT, PT, PT, 0x8, 0x0 ;  /* 0x000000000000781c */ /* 0x000fe40003f0e170 */
[----:B------:R-:W-:Y:S01]  /*2030*/  IADD3 R4, R4, 0x400, RZ ;  /* 0x0000040004047810 */ /* 0x000fe20007ffe0ff */
[----:B-----5:R-:W2:Y:S04]  /*2040*/  LDS R11, [R3+-0x200] ;  /* 0xfffe0000030b7984 */ /* 0x020ea80000000800 */
        /* <DEDUP_REMOVED lines=47> */
.L_x_19564:
[----:B------:R-:W-:Y:S05]  /*2340*/  BSYNC B1 ;  /* 0x0000000000017941 */ /* 0x000fea0003800000 */
.L_x_19563:
[----:B------:R-:W-:-:S13]  /*2350*/  ISETP.LT.OR P0, PT, R4, UR7, P0 ;  /* 0x0000000704007c0c */ /* 0x000fda0008701670 */
[----:B------:R-:W-:Y:S05]  /*2360*/  @!P0 BRA `(.L_x_19556) ;  /* 0x0000018000008947 */ /* 0x000fea0003800000 */
[----:B------:R-:W1:Y:S04]  /*2370*/  LDS R7, [R3+-0x400] ;  /* 0xfffc000003077984 */ /* 0x000e680000000800 */
[----:B-----5:R-:W2:Y:S04]  /*2380*/  LDS R11, [R3+-0x200] ;  /* 0xfffe0000030b7984 */ /* 0x020ea80000000800 */
        /* <DEDUP_REMOVED lines=22> */
.L_x_19556:
[----:B------:R-:W-:Y:S05]  /*24f0*/  BSYNC B0 ;  /* 0x0000000000007941 */ /* 0x000fea0003800000 */
.L_x_19555:
        /* <DEDUP_REMOVED lines=13> */
[----:B-----5:R-:W0:Y:S02]  /*25d0*/  SHFL.BFLY PT, R11, R12, 0x1, 0x1f ;  /* 0x0c201f000c0b7f89 */ /* 0x020e2400000e0000 */
        /* <DEDUP_REMOVED lines=28> */
.L_x_19569:
        /* <DEDUP_REMOVED lines=8> */
.L_x_19568:
[----:B------:R-:W-:Y:S05]  /*2820*/  BSYNC B1 ;  /* 0x0000000000017941 */ /* 0x000fea0003800000 */
.L_x_19567:
        /* <DEDUP_REMOVED lines=11> */
.L_x_19572:
        /* <DEDUP_REMOVED lines=52> */
.L_x_19571:
[----:B------:R-:W-:Y:S05]  /*2c20*/  BSYNC B1 ;  /* 0x0000000000017941 */ /* 0x000fea0003800000 */
.L_x_19570:
        /* <DEDUP_REMOVED lines=31> */
.L_x_19574:
[----:B------:R-:W-:Y:S05]  /*2e20*/  BSYNC B1 ;  /* 0x0000000000017941 */ /* 0x000fea0003800000 */
.L_x_19573:
        /* <DEDUP_REMOVED lines=14> */
.L_x_19566:
[----:B------:R-:W-:Y:S05]  /*2f10*/  BSYNC B0 ;  /* 0x0000000000007941 */ /* 0x000fea0003800000 */
.L_x_19565:
        /* <DEDUP_REMOVED lines=31> */
[----:B------:R0:W-:Y:S02]  /*3110*/  STG.E [R14.64], R2 ;  /* 0x000000020e007986 */ /* 0x0001e4000c10190e */
.L_x_19576:
[----:B------:R-:W-:Y:S05]  /*3120*/  BSYNC B0 ;  /* 0x0000000000007941 */ /* 0x000fea0003800000 */
.L_x_19575:
[----:B------:R-:W-:Y:S01]  /*3130*/  BSSY B0, `(.L_x_19577) ;  /* 0x0000090000007945 */ /* 0x000fe20003800000 */
[----:B0-----:R-:W-:Y:S02]  /*3140*/  @P1 IMAD.MOV.U32 R11, RZ, RZ, RZ ;  /* 0x000000ffff0b1224 */ /* 0x001fe400078e00ff */
[----:B------:R-:W-:Y:S01]  /*3150*/  @P1 IMAD.MOV.U32 R28, RZ, RZ, RZ ;  /* 0x000000ffff1c1224 */ /* 0x000fe200078e00ff */
[----:B------:R-:W-:Y:S05]  /*3160*/  @P1 BRA `(.L_x_19578) ;  /* 0x000008c000001947 */ /* 0x000fea0003800000 */
[----:B------:R-:W-:Y:S01]  /*3170*/  LEA.HI R0, R6, R6, RZ, 0x1 ;  /* 0x0000000606007211 */ /* 0x000fe200078f08ff */
[----:B------:R-:W-:Y:S01]  /*3180*/  IMAD.U32 R13, RZ, RZ, UR6 ;  /* 0x00000006ff0d7e24 */ /* 0x000fe2000f8e00ff */
[C---:B------:R-:W-:Y:S01]  /*3190*/  IADD3 R7, P0, R5.reuse, UR8, RZ ;  /* 0x0000000805077c10 */ /* 0x040fe2000ff1e0ff */
[----:B------:R-:W-:Y:S01]  /*31a0*/  IMAD.U32 R12, RZ, RZ, UR18 ;  /* 0x00000012ff0c7e24 */ /* 0x000fe2000f8e00ff */
[C---:B------:R-:W-:Y:S01]  /*31b0*/  LOP3.LUT R3, R0.reuse, 0xfffffffe, RZ, 0xc0, !PT ;  /* 0xfffffffe00037812 */ /* 0x040fe200078ec0ff */
[----:B------:R-:W-:Y:S01]  /*31c0*/  IMAD.SHL.U32 R2, R0, 0x8, RZ ;  /* 0x0000000800027824 */ /* 0x000fe200078e00ff */
[----:B------:R-:W-:Y:S01]  /*31d0*/  LEA.HI.X.SX32 R4, R5, UR20, 0x1, P0 ;  /* 0x0000001405047c11 */ /* 0x000fe200080f0eff */
[----:B------:R-:W-:Y:S01]  /*31e0*/  IMAD.MOV.U32 R28, RZ, RZ, RZ ;  /* 0x000000ffff1c7224 */ /* 0x000fe200078e00ff */
[----:B------:R-:W-:Y:S01]  /*31f0*/  LEA R0, P0, R7, c[0x0][0x198], 0x2 ;  /* 0x0000660007007a11 */ /* 0x000fe200078010ff */
[----:B------:R-:W-:Y:S01]  /*3200*/  IMAD.IADD R3, R6, 0x1, -R3 ;  /* 0x0000000106037824 */ /* 0x000fe200078e0a03 */
[----:B------:R-:W-:-:S02]  /*3210*/  LOP3.LUT R2, R2, 0xfffffff0, RZ, 0xc0, !PT ;  /* 0xfffffff002027812 */ /* 0x000fc400078ec0ff */
[----:B------:R-:W-:Y:S01]  /*3220*/  LEA.HI.X R7, R7, c[0x0][0x19c], R4, 0x2, P0 ;  /* 0x0000670007077a11 */ /* 0x000fe200000f1404 */
[----:B------:R-:W-:Y:S01]  /*3230*/  IMAD.SHL.U32 R11, R3, 0x8, RZ ;  /* 0x00000008030b7824 */ /* 0x000fe200078e00ff */
[C---:B------:R-:W-:Y:S01]  /*3240*/  IADD3 R30, -R8.reuse, -0x1, R13 ;  /* 0xffffffff081e7810 */ /* 0x040fe20007ffe10d */
[----:B------:R-:W-:Y:S02]  /*3250*/  IMAD R31, R8, 0x2, R3 ;  /* 0x00000002081f7824 */ /* 0x000fe400078e0203 */
[----:B------:R-:W-:Y:S01]  /*3260*/  IMAD.IADD R4, R11, 0x1, R2 ;  /* 0x000000010b047824 */ /* 0x000fe200078e0202 */
[----:B------:R-:W-:Y:S01]  /*3270*/  IADD3 R30, R30, -UR4, RZ ;  /* 0x800000041e1e7c10 */ /* 0x000fe2000fffe0ff */
[----:B------:R-:W-:Y:S01]  /*3280*/  IMAD R2, R9, c[0x0][0x1c0], RZ ;  /* 0x0000700009027a24 */ /* 0x000fe200078e02ff */
[----:B------:R-:W-:Y:S01]  /*3290*/  LEA R31, R31, 0x70, 0x5 ;  /* 0x000000701f1f7811 */ /* 0x000fe200078e28ff */
[----:B------:R-:W-:Y:S01]  /*32a0*/  IMAD R29, R8, 0x10, R11 ;  /* 0x00000010081d7824 */ /* 0x000fe200078e020b */
[----:B------:R-:W-:Y:S01]  /*32b0*/  SHF.R.S32.HI R32, RZ, 0x1f, R4 ;  /* 0x0000001fff207819 */ /* 0x000fe20000011404 */
[----:B------:R-:W-:Y:S01]  /*32c0*/  IMAD.MOV.U32 R9, RZ, RZ, c[0x0][0x1bc] ;  /* 0x00006f00ff097624 */ /* 0x000fe200078e00ff */
[----:B------:R-:W-:Y:S01]  /*32d0*/  SHF.R.S32.HI R3, RZ, 0x1f, R2 ;  /* 0x0000001fff037819 */ /* 0x000fe20000011402 */
[----:B------:R-:W-:Y:S01]  /*32e0*/  IMAD.MOV.U32 R11, RZ, RZ, RZ ;  /* 0x000000ffff0b7224 */ /* 0x000fe200078e00ff */
[----:B------:R-:W-:-:S02]  /*32f0*/  IADD3 R29, R29, 0x7, R12 ;  /* 0x000000071d1d7810 */ /* 0x000fc40007ffe00c */
[----:B------:R-:W-:Y:S02]  /*3300*/  SHF.R.S32.HI R9, RZ, 0x1f, R9 ;  /* 0x0000001fff097819 */ /* 0x000fe40000011409 */
.L_x_19583:
[----:B------:R-:W-:Y:S01]  /*3310*/  IMAD.MOV.U32 R20, RZ, RZ, R0 ;  /* 0x000000ffff147224 */ /* 0x000fe200078e0000 */
[----:B------:R-:W0:Y:S01]  /*3320*/  LDS.128 R24, [R31+-0x10] ;  /* 0xfffff0001f187984 */ /* 0x000e220000000c00 */
[----:B------:R-:W-:-:S05]  /*3330*/  IMAD.MOV.U32 R21, RZ, RZ, R7 ;  /* 0x000000ffff157224 */ /* 0x000fca00078e0007 */
[----:B------:R1:W2:Y:S04]  /*3340*/  LDG.E.CONSTANT R14, [R20.64] ;  /* 0x0000000e140e7981 */ /* 0x0002a8000c1e9900 */
[----:B-1----:R1:W3:Y:S01]  /*3350*/  LDS.128 R20, [R31] ;  /* 0x000000001f147984 */ /* 0x0022e20000000c00 */
[----:B--2---:R-:W-:Y:S01]  /*3360*/  SHF.R.S32.HI R15, RZ, 0x1f, R14 ;  /* 0x0000001fff0f7819 */ /* 0x004fe2000001140e */
[----:B------:R-:W-:-:S04]  /*3370*/  IMAD.WIDE.U32 R12, R14, c[0x0][0x1bc], R2 ;  /* 0x00006f000e0c7a25 */ /* 0x000fc800078e0002 */
[----:B------:R-:W-:Y:S01]  /*3380*/  IMAD R15, R15, c[0x0][0x1bc], RZ ;  /* 0x00006f000f0f7a24 */ /* 0x000fe200078e02ff */
[----:B------:R-:W-:-:S03]  /*3390*/  IADD3 R12, P0, R4, R12, RZ ;  /* 0x0000000c040c7210 */ /* 0x000fc60007f1e0ff */
[----:B------:R-:W-:Y:S01]  /*33a0*/  IMAD R15, R14, R9, R15 ;  /* 0x000000090e0f7224 */ /* 0x000fe200078e020f */
[----:B------:R-:W-:-:S04]  /*33b0*/  LEA R34, P1, R12, c[0x0][0x188], 0x1 ;  /* 0x000062000c227a11 */ /* 0x000fc800078208ff */
[----:B------:R-:W-:-:S04]  /*33c0*/  IADD3.X R13, R32, R13, R15, P0, !PT ;  /* 0x0000000d200d7210 */ /* 0x000fc800007fe40f */
[----:B------:R-:W-:-:S05]  /*33d0*/  LEA.HI.X R35, R12, c[0x0][0x18c], R13, 0x1, P1 ;  /* 0x000063000c237a11 */ /* 0x000fca00008f0c0d */
[----:B------:R1:W5:Y:S04]  /*33e0*/  LDG.E.128.CONSTANT R12, [R34.64+0x200] ;  /* 0x0002000e220c7981 */ /* 0x000368000c1e9d00 */
[----:B------:R1:W5:Y:S01]  /*33f0*/  LDG.E.128.CONSTANT R16, [R34.64] ;  /* 0x0000000e22107981 */ /* 0x000362000c1e9d00 */
[----:B------:R-:W-:Y:S01]  /*3400*/  ISETP.NE.AND P0, PT, R30, RZ, PT ;  /* 0x000000ff1e00720c */ /* 0x000fe20003f05270 */
[----:B------:R-:W-:Y:S01]  /*3410*/  BSSY B1, `(.L_x_19579) ;  /* 0x0000024000017945 */ /* 0x000fe20003800000 */
[----:B0-----:R-:W-:Y:S02]  /*3420*/  F2FP.PACK_AB R26, R27, R26 ;  /* 0x0000001a1b1a723e */ /* 0x001fe400000000ff */
[----:B------:R-:W-:-:S03]  /*3430*/  F2FP.PACK_AB R25, R25, R24 ;  /* 0x000000181919723e */ /* 0x000fc600000000ff */
[----:B------:R-:W-:-:S06]  /*3440*/  IMAD.MOV.U32 R24, RZ, RZ, R26 ;  /* 0x000000ffff187224 */ /* 0x000fcc00078e001a */
[----:B------:R-:W-:Y:S05]  /*3450*/  @P0 BRA `(.L_x_19580) ;  /* 0x000001f000000947 */ /* 0x000fea0003800000 */
[C---:B-1-3--:R-:W-:Y:S02]  /*3460*/  IADD3 R26, R29.reuse, -0x5, RZ ;  /* 0xfffffffb1d1a7810 */ /* 0x04afe40007ffe0ff */
[C---:B------:R-:W-:Y:S02]  /*3470*/  IADD3 R33, R29.reuse, -0x3, RZ ;  /* 0xfffffffd1d217810 */ /* 0x040fe40007ffe0ff */
[----:B------:R-:W-:Y:S02]  /*3480*/  ISETP.GE.AND P6, PT, R26, UR19, PT ;  /* 0x000000131a007c0c */ /* 0x000fe4000bfc6270 */
[C---:B------:R-:W-:Y:S02]  /*3490*/  IADD3 R26, R29.reuse, -0x2, RZ ;  /* 0xfffffffe1d1a7810 */ /* 0x040fe40007ffe0ff */
[----:B------:R-:W-:Y:S02]  /*34a0*/  IADD3 R27, R29, -0x4, RZ ;  /* 0xfffffffc1d1b7810 */ /* 0x000fe40007ffe0ff */
[----:B------:R-:W-:-:S02]  /*34b0*/  ISETP.GE.AND P2, PT, R33, UR19, PT ;  /* 0x0000001321007c0c */ /* 0x000fc4000bf46270 */
[C---:B------:R-:W-:Y:S02]  /*34c0*/  IADD3 R33, R29.reuse, -0x1, RZ ;  /* 0xffffffff1d217810 */ /* 0x040fe40007ffe0ff */
[----:B------:R-:W-:Y:S02]  /*34d0*/  ISETP.GE.AND P3, PT, R26, UR19, PT ;  /* 0x000000131a007c0c */ /* 0x000fe4000bf66270 */
[----:B------:R-:W-:Y:S02]  /*34e0*/  IADD3 R26, R29, -0x7, RZ ;  /* 0xfffffff91d1a7810 */ /* 0x000fe40007ffe0ff */
[----:B------:R-:W-:Y:S02]  /*34f0*/  ISETP.GE.AND P1, PT, R27, UR19, PT ;  /* 0x000000131b007c0c */ /* 0x000fe4000bf26270 */
[----:B------:R-:W-:Y:S02]  /*3500*/  IADD3 R27, R29, -0x6, RZ ;  /* 0xfffffffa1d1b7810 */ /* 0x000fe40007ffe0ff */
[----:B------:R-:W-:-:S02]  /*3510*/  ISETP.GE.AND P4, PT, R33, UR19, PT ;  /* 0x0000001321007c0c */ /* 0x000fc4000bf86270 */
[C---:B-----5:R-:W-:Y:S02]  /*3520*/  SEL R33, R17.reuse, RZ, !P6 ;  /* 0x000000ff11217207 */ /* 0x060fe40007000000 */
[----:B------:R-:W-:Y:S02]  /*3530*/  ISETP.GE.AND P6, PT, R26, UR19, PT ;  /* 0x000000131a007c0c */ /* 0x000fe4000bfc6270 */
[----:B------:R-:W-:Y:S02]  /*3540*/  PRMT R26, R17, 0x7632, R26 ;  /* 0x00007632111a7816 */ /* 0x000fe4000000001a */
[C---:B------:R-:W-:Y:S02]  /*3550*/  PRMT R34, R18.reuse, 0x7632, R34 ;  /* 0x0000763212227816 */ /* 0x040fe40000000022 */
[----:B------:R-:W-:Y:S02]  /*3560*/  SEL R35, R18, RZ, !P2 ;  /* 0x000000ff12237207 */ /* 0x000fe40005000000 */
[----:B------:R-:W-:-:S02]  /*3570*/  ISETP.GE.AND P5, PT, R27, UR19, PT ;  /* 0x000000131b007c0c */ /* 0x000fc4000bfa6270 */
[----:B------:R-:W-:Y:S02]  /*3580*/  ISETP.GE.AND P2, PT, R29, UR19, PT ;  /* 0x000000131d007c0c */ /* 0x000fe4000bf46270 */
        /* <DEDUP_REMOVED lines=12> */
.L_x_19580:
[----:B-1-3--:R-:W-:Y:S05]  /*3650*/  BSYNC B1 ;  /* 0x0000000000017941 */ /* 0x00afea0003800000 */
.L_x_19579:
[----:B-----5:R-:W-:Y:S01]  /*3660*/  HFMA2.MMA R26, R24, R17, -RZ ;  /* 0x00000011181a7235 */ /* 0x020fe200001000ff */
[----:B------:R-:W-:Y:S01]  /*3670*/  IMAD.MOV.U32 R17, RZ, RZ, R25 ;  /* 0x000000ffff117224 */ /* 0x000fe200078e0019 */
[----:B------:R-:W-:Y:S01]  /*3680*/  F2FP.PACK_AB R21, R21, R20 ;  /* 0x000000141515723e */ /* 0x000fe200000000ff */
[----:B------:R-:W-:Y:S04]  /*3690*/  BSSY B1, `(.L_x_19581) ;  /* 0x0000029000017945 */ /* 0x000fe80003800000 */
[----:B------:R-:W-:Y:S01]  /*36a0*/  HFMA2.MMA R26, R17, R16, R26 ;  /* 0x00000010111a7235 */ /* 0x000fe2000000001a */
[----:B------:R-:W-:-:S09]  /*36b0*/  F2FP.PACK_AB R16, R23, R22 ;  /* 0x000000161710723e */ /* 0x000fd200000000ff */
        /* <DEDUP_REMOVED lines=12> */
[----:B------:R-:W-:-:S02]  /*3780*/  IADD3 R18, R29, -0x4, RZ ;  /* 0xfffffffc1d127810 */ /* 0x000fc40007ffe0ff */
[C---:B------:R-:W-:Y:S02]  /*3790*/  IADD3 R19, R29.reuse, -0x3, RZ ;  /* 0xfffffffd1d137810 */ /* 0x040fe40007ffe0ff */
[----:B------:R-:W-:Y:S02]  /*37a0*/  ISETP.GE.AND P5, PT, R20, UR19, PT ;  /* 0x0000001314007c0c */ /* 0x000fe4000bfa6270 */
[C---:B------:R-:W-:Y:S02]  /*37b0*/  IADD3 R22, R29.reuse, -0x1, RZ ;  /* 0xffffffff1d167810 */ /* 0x040fe40007ffe0ff */
[----:B------:R-:W-:Y:S02]  /*37c0*/  IADD3 R20, R29, -0x2, RZ ;  /* 0xfffffffe1d147810 */ /* 0x000fe40007ffe0ff */
[----:B------:R-:W-:Y:S02]  /*37d0*/  ISETP.GE.AND P1, PT, R18, UR19, PT ;  /* 0x0000001312007c0c */ /* 0x000fe4000bf26270 */
[----:B------:R-:W-:-:S02]  /*37e0*/  ISETP.GE.AND P4, PT, R19, UR19, PT ;  /* 0x0000001313007c0c */ /* 0x000fc4000bf86270 */
[----:B------:R-:W-:Y:S02]  /*37f0*/  ISETP.GE.AND P3, PT, R22, UR19, PT ;  /* 0x0000001316007c0c */ /* 0x000fe4000bf66270 */
[C---:B------:R-:W-:Y:S02]  /*3800*/  PRMT R18, R12.reuse, 0x7632, R18 ;  /* 0x000076320c127816 */ /* 0x040fe40000000012 */
        /* <DEDUP_REMOVED lines=17> */
.L_x_19582:
[----:B------:R-:W-:Y:S05]  /*3920*/  BSYNC B1 ;  /* 0x0000000000017941 */ /* 0x000fea0003800000 */
.L_x_19581:
        /* <DEDUP_REMOVED lines=16> */
.L_x_19578:
[----:B------:R-:W-:Y:S05]  /*3a30*/  BSYNC B0 ;  /* 0x0000000000007941 */ /* 0x000fea0003800000 */
.L_x_19577:
[----:B------:R-:W0:Y:S01]  /*3a40*/  SHFL.BFLY PT, R0, R11, 0x1, 0x1f ;  /* 0x0c201f000b007f89 */ /* 0x000e2200000e0000 */
[C---:B------:R-:W-:Y:S01]  /*3a50*/  LOP3.LUT R2, R6.reuse, 0x1, RZ, 0xc0, !PT ;  /* 0x0000000106027812 */ /* 0x040fe200078ec0ff */
[----:B------:R-:W-:Y:S01]  /*3a60*/  BSSY B0, `(.L_x_19584) ;  /* 0x0000019000007945 */ /* 0x000fe20003800000 */
[----:B------:R-:W-:Y:S01]  /*3a70*/  LEA.HI R5, R6, R6, RZ, 0x1 ;  /* 0x0000000606057211 */ /* 0x000fe200078f08ff */
[----:B------:R-:W1:Y:S04]  /*3a80*/  SHFL.BFLY PT, R3, R28, 0x1, 0x1f ;  /* 0x0c201f001c037f89 */ /* 0x000e6800000e0000 */
[----:B------:R-:W-:Y:S01]  /*3a90*/  BAR.SYNC.DEFER_BLOCKING 0x0 ;  /* 0x0000000000007b1d */ /* 0x000fe20000010000 */
[----:B------:R-:W-:-:S02]  /*3aa0*/  ISETP.NE.AND P2, PT, R2, RZ, PT ;  /* 0x000000ff0200720c */ /* 0x000fc40003f45270 */
[C---:B------:R-:W-:Y:S02]  /*3ab0*/  LOP3.LUT R2, R10.reuse, 0xffffffc0, RZ, 0xc0, !PT ;  /* 0xffffffc00a027812 */ /* 0x040fe400078ec0ff */
[----:B------:R-:W-:Y:S02]  /*3ac0*/  ISETP.GT.OR P0, PT, R10, 0x3f, P2 ;  /* 0x0000003f0a00780c */ /* 0x000fe40001704670 */
[----:B------:R-:W-:Y:S02]  /*3ad0*/  ISETP.NE.OR P5, PT, R2, 0x40, P2 ;  /* 0x000000400200780c */ /* 0x000fe400017a5670 */
[----:B------:R-:W-:Y:S02]  /*3ae0*/  SHF.R.S32.HI R5, RZ, 0x1, R5 ;  /* 0x00000001ff057819 */ /* 0x000fe40000011405 */
[C---:B------:R-:W-:Y:S02]  /*3af0*/  IADD3 R4, R10.reuse, 0x1f, RZ ;  /* 0x0000001f0a047810 */ /* 0x040fe40007ffe0ff */
[----:B------:R-:W-:Y:S01]  /*3b00*/  LOP3.LUT R2, R10, 0xffffffe0, RZ, 0xc0, !PT ;  /* 0xffffffe00a027812 */ /* 0x000fe200078ec0ff */
[----:B------:R-:W-:Y:S01]  /*3b10*/  IMAD R8, R8, 0x20, R5 ;  /* 0x0000002008087824 */ /* 0x000fe200078e0205 */
[----:B------:R-:W-:Y:S01]  /*3b20*/  ISETP.GT.U32.AND P3, PT, R4, 0x3e, PT ;  /* 0x0000003e0400780c */ /* 0x000fe20003f64070 */
[----:B0-----:R-:W-:Y:S01]  /*3b30*/  FADD.FTZ R0, R0, R11 ;  /* 0x0000000b00007221 */ /* 0x001fe20000010000 */
[----:B------:R-:W-:-:S02]  /*3b40*/  ISETP.GT.OR P1, PT, R10, 0x1f, P2 ;  /* 0x0000001f0a00780c */ /* 0x000fc40001724670 */
[----:B------:R-:W-:Y:S01]  /*3b50*/  ISETP.NE.OR P4, PT, R2, 0x20, P2 ;  /* 0x000000200200780c */ /* 0x000fe20001785670 */
[----:B-1----:R-:W-:Y:S01]  /*3b60*/  FADD.FTZ R3, R3, R28 ;  /* 0x0000001c03037221 */ /* 0x002fe20000010000 */
        /* <DEDUP_REMOVED lines=8> */
.L_x_19585:
[----:B0-----:R-:W-:Y:S05]  /*3bf0*/  BSYNC B0 ;  /* 0x0000000000007941 */ /* 0x001fea0003800000 */
.L_x_19584:
        /* <DEDUP_REMOVED lines=10> */
.L_x_19587:
[----:B0-----:R-:W-:Y:S05]  /*3ca0*/  BSYNC B0 ;  /* 0x0000000000007941 */ /* 0x001fea0003800000 */
.L_x_19586:
        /* <DEDUP_REMOVED lines=23> */
[C---:B------:R-:W-:Y:S02]  /*3e20*/  LEA R4, P1, R6.reuse, c[0x0][0x170], 0x1 ;  /* 0x00005c0006047a11 */ /* 0x040fe400078208ff */
[----:B------:R-:W-:Y:S02]  /*3e30*/  F2FP.PACK_AB R0, R3, R0 ;  /* 0x000000000300723e */ /* 0x000fe400000000ff */
[----:B------:R-:W-:Y:S02]  /*3e40*/  LEA.HI.X R3, R7, c[0x0][0x174], R8, 0x1, P0 ;  /* 0x00005d0007037a11 */ /* 0x000fe400000f0c08 */
[----:B------:R-:W-:Y:S02]  /*3e50*/  LEA.HI.X R5, R6, c[0x0][0x174], R5, 0x1, P1 ;  /* 0x00005d0006057a11 */ /* 0x000fe400008f0c05 */
[----:B------:R-:W-:Y:S01]  /*3e60*/  PRMT R6, R0, 0x7632, R6 ;  /* 0x0000763200067816 */ /* 0x000fe20000000006 */
[----:B------:R-:W-:Y:S04]  /*3e70*/  STG.E.U16 [R2.64], R0 ;  /* 0x0000000002007986 */ /* 0x000fe8000c10150e */
[----:B------:R-:W-:Y:S01]  /*3e80*/  STG.E.U16 [R4.64], R6 ;  /* 0x0000000604007986 */ /* 0x000fe2000c10150e */
[----:B------:R-:W-:Y:S05]  /*3e90*/  EXIT ;  /* 0x000000000000794d */ /* 0x000fea0003800000 */
.L_x_19549:
[----:B------:R-:W-:Y:S01]  /*3ea0*/  IMAD.MOV.U32 R14, RZ, RZ, R27 ;  /* 0x000000ffff0e7224 */ /* 0x000fe200078e001b */
[----:B------:R-:W-:Y:S01]  /*3eb0*/  MOV R12, 0x3f00 ;  /* 0x00003f00000c7802 */ /* 0x000fe20000000f00 */
[----:B------:R-:W-:-:S02]  /*3ec0*/  IMAD.MOV.U32 R15, RZ, RZ, 0x1 ;  /* 0x00000001ff0f7424 */ /* 0x000fc400078e00ff */
[----:B------:R-:W-:Y:S02]  /*3ed0*/  IMAD.MOV.U32 R24, RZ, RZ, 0x1f ;  /* 0x0000001fff187424 */ /* 0x000fe400078e00ff */
[----:B------:R-:W-:Y:S02]  /*3ee0*/  IMAD.MOV.U32 R25, RZ, RZ, -0x1 ;  /* 0xffffffffff197424 */ /* 0x000fe400078e00ff */
[----:B-----5:R-:W-:Y:S05]  /*3ef0*/  CALL.REL.NOINC `($__internal_368_$__cuda_sm70_shflsync_bfly_p) ;  /* 0x0000020000007944 */ /* 0x020fea0003c00000 */
[----:B-1----:R-:W-:Y:S01]  /*3f00*/  IMAD.MOV.U32 R12, RZ, RZ, R14 ;  /* 0x000000ffff0c7224 */ /* 0x002fe200078e000e */
[----:B0-----:R-:W-:Y:S05]  /*3f10*/  BRA `(.L_x_19588) ;  /* 0xffffd4e000007947 */ /* 0x001fea000383ffff */
.L_x_19553:
[----:B------:R-:W-:Y:S01]  /*3f20*/  IMAD.MOV.U32 R14, RZ, RZ, R4 ;  /* 0x000000ffff0e7224 */ /* 0x000fe200078e0004 */
[----:B------:R-:W-:Y:S01]  /*3f30*/  MOV R12, 0x3f80 ;  /* 0x00003f80000c7802 */ /* 0x000fe20000000f00 */
[----:B------:R-:W-:Y:S02]  /*3f40*/  IMAD.MOV.U32 R15, RZ, RZ, 0x10 ;  /* 0x00000010ff0f7424 */ /* 0x000fe400078e00ff */
[----:B------:R-:W-:Y:S02]  /*3f50*/  IMAD.MOV.U32 R24, RZ, RZ, 0x1f ;  /* 0x0000001fff187424 */ /* 0x000fe400078e00ff */
[----:B------:R-:W-:Y:S02]  /*3f60*/  IMAD.MOV.U32 R25, RZ, RZ, -0x1 ;  /* 0xffffffffff197424 */ /* 0x000fe400078e00ff */
[----:B-----5:R-:W-:Y:S05]  /*3f70*/  CALL.REL.NOINC `($__internal_368_$__cuda_sm70_shflsync_bfly_p) ;  /* 0x0000018000007944 */ /* 0x020fea0003c00000 */
[----:B-1----:R-:W-:Y:S01]  /*3f80*/  IMAD.MOV.U32 R3, RZ, RZ, R14 ;  /* 0x000000ffff037224 */ /* 0x002fe200078e000e */
[----:B0-----:R-:W-:Y:S05]  /*3f90*/  BRA `(.L_x_19589) ;  /* 0xffffd5d000007947 */ /* 0x001fea000383ffff */
.L_x_19554:
[----:B------:R-:W-:Y:S01]  /*3fa0*/  IMAD.MOV.U32 R14, RZ, RZ, R7 ;  /* 0x000000ffff0e7224 */ /* 0x000fe200078e0007 */
[----:B------:R-:W-:Y:S01]  /*3fb0*/  MOV R12, 0x4000 ;  /* 0x00004000000c7802 */ /* 0x000fe20000000f00 */
[----:B------:R-:W-:-:S02]  /*3fc0*/  IMAD.MOV.U32 R15, RZ, RZ, 0x8 ;  /* 0x00000008ff0f7424 */ /* 0x000fc400078e00ff */
[----:B------:R-:W-:Y:S02]  /*3fd0*/  IMAD.MOV.U32 R24, RZ, RZ, 0x1f ;  /* 0x0000001fff187424 */ /* 0x000fe400078e00ff */
[----:B------:R-:W-:Y:S02]  /*3fe0*/  IMAD.MOV.U32 R25, RZ, RZ, -0x1 ;  /* 0xffffffffff197424 */ /* 0x000fe400078e00ff */
[----:B0----5:R-:W-:Y:S05]  /*3ff0*/  CALL.REL.NOINC `($__internal_368_$__cuda_sm70_shflsync_bfly_p) ;  /* 0x0000010000007944 */ /* 0x021fea0003c00000 */
[----:B-1----:R-:W-:Y:S01]  /*4000*/  FMNMX.FTZ R3, R7, R14, !PT ;  /* 0x0000000e07037209 */ /* 0x002fe20007810000 */
[----:B0-----:R-:W-:Y:S01]  /*4010*/  IMAD.MOV.U32 R15, RZ, RZ, 0x4 ;  /* 0x00000004ff0f7424 */ /* 0x001fe200078e00ff */
[----:B------:R-:W-:Y:S01]  /*4020*/  MOV R12, 0x4070 ;  /* 0x00004070000c7802 */ /* 0x000fe20000000f00 */
[----:B------:R-:W-:Y:S02]  /*4030*/  IMAD.MOV.U32 R24, RZ, RZ, 0x1f ;  /* 0x0000001fff187424 */ /* 0x000fe400078e00ff */
[----:B------:R-:W-:Y:S02]  /*4040*/  IMAD.MOV.U32 R25, RZ, RZ, -0x1 ;  /* 0xffffffffff197424 */ /* 0x000fe400078e00ff */
[----:B------:R-:W-:Y:S02]  /*4050*/  IMAD.MOV.U32 R14, RZ, RZ, R3 ;  /* 0x000000ffff0e7224 */ /* 0x000fe400078e0003 */
[----:B------:R-:W-:Y:S05]  /*4060*/  CALL.REL.NOINC `($__internal_368_$__cuda_sm70_shflsync_bfly_p) ;  /* 0x0000009000007944 */ /* 0x000fea0003c00000 */
[----:B-1----:R-:W-:Y:S01]  /*4070*/  FMNMX.FTZ R3, R3, R14, !PT ;  /* 0x0000000e03037209 */ /* 0x002fe20007810000 */
[----:B0-----:R-:W-:Y:S01]  /*4080*/  IMAD.MOV.U32 R15, RZ, RZ, 0x2 ;  /* 0x00000002ff0f7424 */ /* 0x001fe200078e00ff */
[----:B------:R-:W-:Y:S01]  /*4090*/  MOV R12, 0x40e0 ;  /* 0x000040e0000c7802 */ /* 0x000fe20000000f00 */
[----:B------:R-:W-:-:S02]  /*40a0*/  IMAD.MOV.U32 R24, RZ, RZ, 0x1f ;  /* 0x0000001fff187424 */ /* 0x000fc400078e00ff */
[----:B------:R-:W-:Y:S02]  /*40b0*/  IMAD.MOV.U32 R25, RZ, RZ, -0x1 ;  /* 0xffffffffff197424 */ /* 0x000fe400078e00ff */
[----:B------:R-:W-:Y:S02]  /*40c0*/  IMAD.MOV.U32 R14, RZ, RZ, R3 ;  /* 0x000000ffff0e7224 */ /* 0x000fe400078e0003 */
[----:B------:R-:W-:Y:S05]  /*40d0*/  CALL.REL.NOINC `($__internal_368_$__cuda_sm70_shflsync_bfly_p) ;  /* 0x0000002000007944 */ /* 0x000fea0003c00000 */
[----:B-1----:R-:W-:Y:S01]  /*40e0*/  IMAD.MOV.U32 R2, RZ, RZ, R14 ;  /* 0x000000ffff027224 */ /* 0x002fe200078e000e */
[----:B0-----:R-:W-:Y:S05]  /*40f0*/  BRA `(.L_x_19590) ;  /* 0xffffd4e000007947 */ /* 0x001fea000383ffff */
        .weak           $__internal_368_$__cuda_sm70_shflsync_bfly_p
        .type           $__internal_368_$__cuda_sm70_shflsync_bfly_p,@function
        .size           $__internal_368_$__cuda_sm70_shflsync_bfly_p,(.L_x_25029 - $__internal_368_$__cuda_sm70_shflsync_bfly_p)
$__internal_368_$__cuda_sm70_shflsync_bfly_p:
[----:B------:R-:W-:Y:S01]  /*4100*/  IMAD.MOV.U32 R13, RZ, RZ, 0x0 ;  /* 0x00000000ff0d7424 */ /* 0x000fe200078e00ff */
[----:B------:R-:W-:Y:S04]  /*4110*/  WARPSYNC R25 ;  /* 0x0000001900007348 */ /* 0x000fe80003800000 */
[----:B------:R0:W1:Y:S01]  /*4120*/  SHFL.BFLY PT, R14, R14, R15, R24 ;  /* 0x0c00000f0e0e7389 */ /* 0x00006200000e0018 */
[----:B------:R-:W-:Y:S05]  /*4130*/  RET.REL.NODEC R12 `(_ZN4vllm25paged_attention_v2_kernelIttLi32ELi16ELi128ELNS_18Fp8KVCacheDataTypeE0ELb0ELi512EEEvPfS2_PT_PKS3_PKT0_S9_ifPKiSB_iPKfiiiSD_SD_iiiii) ;  /* 0xffffbec00c007950 */ /* 0x000fea0003c3ffff */
.L_x_19591:
        /* <DEDUP_REMOVED lines=12> */
.L_x_25029:


//--------------------- .text._ZN4vllm25paged_attention_v2_kernelIttLi256ELi16ELi128ELNS_18Fp8KVCacheDataTypeE0ELb1ELi512EEEvPfS2_PT_PKS3_PKT0_S9_ifPKiSB_iPKfiiiSD_SD_iiiii --------------------------
	.section	.text._ZN4vllm25paged_attention_v2_kernelIttLi256ELi16ELi128ELNS_18Fp8KVCacheDataTypeE0ELb1ELi512EEEvPfS2_PT_PKS3_PKT0_S9_ifPKiSB_iPKfiiiSD_SD_iiiii,"ax",@progbits
	.sectioninfo	@"SHI_REGISTERS=236"
	.align	128
        .global         _ZN4vllm25paged_attention_v2_kernelIttLi256ELi16ELi128ELNS_18Fp8KVCacheDataTypeE0ELb1ELi512EEEvPfS2_PT_PKS3_PKT0_S9_ifPKiSB_iPKfiiiSD_SD_iiiii
        .type           _ZN4vllm25paged_attention_v2_kernelIttLi256ELi16ELi128ELNS_18Fp8KVCacheDataTypeE0ELb1ELi512EEEvPfS2_PT_PKS3_PKT0_S9_ifPKiSB_iPKfiiiSD_SD_iiiii,@function
        .size           _ZN4vllm25paged_attention_v2_kernelIttLi256ELi16ELi128ELNS_18Fp8KVCacheDataTypeE0ELb1ELi512EEEvPfS2_PT_PKS3_PKT0_S9_ifPKiSB_iPKfiiiSD_SD_iiiii,(.L_x_25030 - _ZN4vllm25paged_attention_v2_kernelIttLi256ELi16ELi128ELNS_18Fp8KVCacheDataTypeE0ELb1ELi512EEEvPfS2_PT_PKS3_PKT0_S9_ifPKiSB_iPKfiiiSD_SD_iiiii)
        .other          _ZN4vllm25paged_attention_v2_kernelIttLi256ELi16ELi128ELNS_18Fp8KVCacheDataTypeE0ELb1ELi512EEEvPfS2_PT_PKS3_PKT0_S9_ifPKiSB_iPKfiiiSD_SD_iiiii,@"STO_CUDA_ENTRY STV_DEFAULT"
_ZN4vllm25paged_attention_v2_kernelIttLi256ELi16ELi128ELNS_18Fp8KVCacheDataTypeE0ELb1ELi512EEEvPfS2_PT_PKS3_PKT0_S9_ifPKiSB_iPKfiiiSD_SD_iiiii:
.text._ZN4vllm25paged_attention_v2_kernelIttLi256ELi16ELi128ELNS_18Fp8KVCacheDataTypeE0ELb1ELi512EEEvPfS2_PT_PKS3_PKT0_S9_ifPKiSB_iPKfiiiSD_SD_iiiii:
        /* <DEDUP_REMOVED lines=79> */
[----:B------:R-:W-:Y:S02]  /*04f0*/  LOP3.LUT R6, R2, 0xfffffffe, RZ, 0xc0, !PT ;  /* 0xfffffffe02067812 */ /* 0x000fe400078ec0ff */
[----:B------:R-:W-:Y:S01]  /*0500*/  LOP3.LUT R2, R204, 0xffffffe0, RZ, 0xc0, !PT ;  /* 0xffffffe0cc027812 */ /* 0x000fe200078ec0ff */
[----:B------:R-:W-:Y:S01]  /*0510*/  IMAD R0, R3, 0x10, R196 ;  /* 0x0000001003007824 */ /* 0x000fe200078e02c4 */
[----:B------:R-:W-:Y:S01]  /*0520*/  @!P1 LOP3.LUT R4, RZ, R9, RZ, 0x33, !PT ;  /* 0x00000009ff049212 */ /* 0x000fe200078e33ff */
[C---:B------:R-:W-:Y:S01]  /*0530*/  IMAD.IADD R201, R5.reuse, 0x1, -R6 ;  /* 0x0000000105c97824 */ /* 0x040fe200078e0a06 */
[----:B------:R-:W-:Y:S01]  /*0540*/  SHF.R.S32.HI R204, RZ, 0x5, R204 ;  /* 0x00000005ffcc7819 */ /* 0x000fe200000114cc */
[----:B------:R-:W-:Y:S01]  /*0550*/  IMAD.IADD R203, R5, 0x1, -R2 ;  /* 0x0000000105cb7824 */ /* 0x000fe200078e0a02 */
[----:B------:R-:W-:-:S05]  /*0560*/  IMNMX R3, R207, R0, PT ;  /* 0x00000000cf037217 */ /* 0x000fca0003800200 */
        /* <DEDUP_REMOVED lines=24> */
.L_x_19596:
        /* <DEDUP_REMOVED lines=11> */
.L_x_19595:
[----:B------:R-:W-:Y:S05]  /*07a0*/  BSYNC B1 ;  /* 0x0000000000017941 */ /* 0x000fea0003800000 */
.L_x_19594:
        /* <DEDUP_REMOVED lines=10> */
.L_x_19597:
        /* <DEDUP_REMOVED lines=17> */
.L_x_19593:
[----:B------:R-:W-:Y:S05]  /*0960*/  BSYNC B0 ;  /* 0x0000000000007941 */ /* 0x000fea0003800000 */
.L_x_19592:
        /* <DEDUP_REMOVED lines=43> */
[C---:B------:R-:W-:Y:S01]  /*0c20*/  IADD3 R36, R201.reuse, 0x4, RZ ;  /* 0x00000004c9247810 */ /* 0x040fe20007ffe0ff */
[----:B------:R-:W-:Y:S01]  /*0c30*/  IMAD.MOV.U32 R198, RZ, RZ, -0x800001 ;  /* 0xff7fffffffc67424 */ /* 0x000fe200078e00ff */
[C---:B------:R-:W-:Y:S01]  /*0c40*/  IADD3 R37, R201.reuse, 0x6, RZ ;  /* 0x00000006c9257810 */ /* 0x040fe20007ffe0ff */
[----:B------:R-:W-:Y:S01]  /*0c50*/  IMAD.SHL.U32 R194, R34, 0x4, RZ ;  /* 0x0000000422c27824 */ /* 0x000fe200078e00ff */
[----:B------:R-:W-:Y:S01]  /*0c60*/  SHF.R.S32.HI R6, RZ, 0x1f, R197 ;  /* 0x0000001fff067819 */ /* 0x000fe200000114c5 */
[----:B------:R-:W-:Y:S01]  /*0c70*/  IMAD.SHL.U32 R192, R36, 0x4, RZ ;  /* 0x0000000424c07824 */ /* 0x000fe200078e00ff */
[----:B------:R-:W-:Y:S01]  /*0c80*/  IADD3 R38, R201, 0x8, RZ ;  /* 0x00000008c9267810 */ /* 0x000fe20007ffe0ff */
[----:B------:R-:W-:Y:S01]  /*0c90*/  IMAD.SHL.U32 R190, R37, 0x4, RZ ;  /* 0x0000000425be7824 */ /* 0x000fe200078e00ff */
[----:B------:R-:W-:-:S02]  /*0ca0*/  SHF.R.S32.HI R8, RZ, 0x1f, R193 ;  /* 0x0000001fff087819 */ /* 0x000fc400000114c1 */
[----:B------:R-:W-:Y:S01]  /*0cb0*/  LEA.HI R6, R6, R197, RZ, 0x4 ;  /* 0x000000c506067211 */ /* 0x000fe200078f20ff */
[----:B------:R-:W-:Y:S01]  /*0cc0*/  IMAD.SHL.U32 R188, R38, 0x4, RZ ;  /* 0x0000000426bc7824 */ /* 0x000fe200078e00ff */
[----:B------:R-:W-:Y:S02]  /*0cd0*/  LEA.HI R8, R8, R193, RZ, 0x3 ;  /* 0x000000c108087211 */ /* 0x000fe400078f18ff */
[----:B------:R-:W-:Y:S02]  /*0ce0*/  SHF.R.S32.HI R7, RZ, 0x1f, R194 ;  /* 0x0000001fff077819 */ /* 0x000fe400000114c2 */
[----:B------:R-:W-:Y:S02]  /*0cf0*/  SHF.R.S32.HI R9, RZ, 0x1f, R192 ;  /* 0x0000001fff097819 */ /* 0x000fe400000114c0 */
[----:B------:R-:W-:Y:S02]  /*0d00*/  SHF.R.S32.HI R11, RZ, 0x1f, R190 ;  /* 0x0000001fff0b7819 */ /* 0x000fe400000114be */
[----:B------:R-:W-:-:S02]  /*0d10*/  LOP3.LUT R6, R6, 0xfffffff0, RZ, 0xc0, !PT ;  /* 0xfffffff006067812 */ /* 0x000fc400078ec0ff */
[----:B------:R-:W-:Y:S02]  /*0d20*/  LOP3.LUT R8, R8, 0xfffffff8, RZ, 0xc0, !PT ;  /* 0xfffffff808087812 */ /* 0x000fe400078ec0ff */
[----:B------:R-:W-:Y:S01]  /*0d30*/  LEA.HI R7, R7, R194, RZ, 0x3 ;  /* 0x000000c207077211 */ /* 0x000fe200078f18ff */
[----:B------:R-:W-:Y:S01]  /*0d40*/  IMAD.IADD R197, R197, 0x1, -R6 ;  /* 0x00000001c5c57824 */ /* 0x000fe200078e0a06 */
[----:B------:R-:W-:Y:S01]  /*0d50*/  LEA.HI R9, R9, R192, RZ, 0x3 ;  /* 0x000000c009097211 */ /* 0x000fe200078f18ff */
[----:B------:R-:W-:Y:S01]  /*0d60*/  IMAD.IADD R193, R193, 0x1, -R8 ;  /* 0x00000001c1c17824 */ /* 0x000fe200078e0a08 */
[----:B------:R-:W-:Y:S01]  /*0d70*/  IADD3 R39, R201, 0xa, RZ ;  /* 0x0000000ac9277810 */ /* 0x000fe20007ffe0ff */
[----:B------:R-:W-:Y:S01]  /*0d80*/  IMAD.SHL.U32 R211, R197, 0x8, RZ ;  /* 0x00000008c5d37824 */ /* 0x000fe200078e00ff */
[----:B------:R-:W-:Y:S01]  /*0d90*/  IADD3 R40, R201, 0xc, RZ ;  /* 0x0000000cc9287810 */ /* 0x000fe20007ffe0ff */
[----:B------:R-:W-:Y:S01]  /*0da0*/  IMAD.IADD R196, R197, 0x1, -R196 ;  /* 0x00000001c5c47824 */ /* 0x000fe200078e0ac4 */
[----:B------:R-:W-:Y:S01]  /*0db0*/  LEA.HI R11, R11, R190, RZ, 0x3 ;  /* 0x000000be0b0b7211 */ /* 0x000fe200078f18ff */
[----:B------:R-:W-:Y:S01]  /*0dc0*/  IMAD.SHL.U32 R186, R39, 0x4, RZ ;  /* 0x0000000427ba7824 */ /* 0x000fe200078e00ff */
[----:B------:R-:W-:Y:S01]  /*0dd0*/  SHF.R.S32.HI R13, RZ, 0x1f, R188 ;  /* 0x0000001fff0d7819 */ /* 0x000fe200000114bc */
[----:B------:R-:W-:Y:S01]  /*0de0*/  IMAD.SHL.U32 R6, R40, 0x4, RZ ;  /* 0x0000000428067824 */ /* 0x000fe200078e00ff */
[----:B------:R-:W-:-:S02]  /*0df0*/  IADD3 R41, R201, 0xe, RZ ;  /* 0x0000000ec9297810 */ /* 0x000fc40007ffe0ff */
[----:B------:R-:W-:Y:S02]  /*0e00*/  LOP3.LUT R7, R7, 0xfffffff8, RZ, 0xc0, !PT ;  /* 0xfffffff807077812 */ /* 0x000fe400078ec0ff */
[----:B------:R-:W-:Y:S01]  /*0e10*/  LOP3.LUT R9, R9, 0xfffffff8, RZ, 0xc0, !PT ;  /* 0xfffffff809097812 */ /* 0x000fe200078ec0ff */
[----:B------:R-:W-:Y:S01]  /*0e20*/  IMAD.SHL.U32 R8, R41, 0x4, RZ ;  /* 0x0000000429087824 */ /* 0x000fe200078e00ff */
[----:B------:R-:W-:Y:S01]  /*0e30*/  LOP3.LUT R11, R11, 0xfffffff8, RZ, 0xc0, !PT ;  /* 0xfffffff80b0b7812 */ /* 0x000fe200078ec0ff */
[----:B------:R-:W-:Y:S01]  /*0e40*/  IMAD.IADD R194, R194, 0x1, -R7 ;  /* 0x00000001c2c27824 */ /* 0x000fe200078e0a07 */
[----:B------:R-:W-:Y:S01]  /*0e50*/  LEA.HI R13, R13, R188, RZ, 0x3 ;  /* 0x000000bc0d0d7211 */ /* 0x000fe200078f18ff */
[----:B------:R-:W-:Y:S01]  /*0e60*/  IMAD.IADD R192, R192, 0x1, -R9 ;  /* 0x00000001c0c07824 */ /* 0x000fe200078e0a09 */
[----:B------:R-:W-:Y:S01]  /*0e70*/  IADD3 R42, R201, 0x10, RZ ;  /* 0x00000010c92a7810 */ /* 0x000fe20007ffe0ff */
[----:B------:R-:W-:Y:S01]  /*0e80*/  IMAD.IADD R190, R190, 0x1, -R11 ;  /* 0x00000001bebe7824 */ /* 0x000fe200078e0a0b */
[----:B------:R-:W-:-:S02]  /*0e90*/  LOP3.LUT R13, R13, 0xfffffff8, RZ, 0xc0, !PT ;  /* 0xfffffff80d0d7812 */ /* 0x000fc400078ec0ff */
[----:B------:R-:W-:Y:S01]  /*0ea0*/  SHF.R.S32.HI R7, RZ, 0x1f, R186 ;  /* 0x0000001fff077819 */ /* 0x000fe200000114ba */
[----:B------:R-:W-:Y:S01]  /*0eb0*/  IMAD.SHL.U32 R10, R42, 0x4, RZ ;  /* 0x000000042a0a7824 */ /* 0x000fe200078e00ff */
[----:B------:R-:W-:Y:S01]  /*0ec0*/  SHF.R.S32.HI R9, RZ, 0x1f, R6 ;  /* 0x0000001fff097819 */ /* 0x000fe20000011406 */
[----:B------:R-:W-:Y:S01]  /*0ed0*/  IMAD.IADD R188, R188, 0x1, -R13 ;  /* 0x00000001bcbc7824 */ /* 0x000fe200078e0a0d */
[----:B------:R-:W-:Y:S02]  /*0ee0*/  SHF.R.S32.HI R11, RZ, 0x1f, R8 ;  /* 0x0000001fff0b7819 */ /* 0x000fe40000011408 */
[----:B------:R-:W-:Y:S02]  /*0ef0*/  LEA.HI R7, R7, R186, RZ, 0x3 ;  /* 0x000000ba07077211 */ /* 0x000fe400078f18ff */
[----:B------:R-:W-:Y:S02]  /*0f00*/  LEA.HI R9, R9, R6, RZ, 0x3 ;  /* 0x0000000609097211 */ /* 0x000fe400078f18ff */
[----:B------:R-:W-:-:S02]  /*0f10*/  LEA.HI R11, R11, R8, RZ, 0x3 ;  /* 0x000000080b0b7211 */ /* 0x000fc400078f18ff */
[----:B------:R-:W-:Y:S02]  /*0f20*/  SHF.R.S32.HI R13, RZ, 0x1f, R10 ;  /* 0x0000001fff0d7819 */ /* 0x000fe4000001140a */
[----:B------:R-:W-:Y:S02]  /*0f30*/  LOP3.LUT R7, R7, 0xfffffff8, RZ, 0xc0, !PT ;  /* 0xfffffff807077812 */ /* 0x000fe400078ec0ff */
[----:B------:R-:W-:Y:S02]  /*0f40*/  LOP3.LUT R9, R9, 0xfffffff8, RZ, 0xc0, !PT ;  /* 0xfffffff809097812 */ /* 0x000fe400078ec0ff */
[----:B------:R-:W-:Y:S01]  /*0f50*/  LOP3.LUT R11, R11, 0xfffffff8, RZ, 0xc0, !PT ;  /* 0xfffffff80b0b7812 */ /* 0x000fe200078ec0ff */
[----:B------:R-:W-:Y:S01]  /*0f60*/  IMAD.IADD R186, R186, 0x1, -R7 ;  /* 0x00000001baba7824 */ /* 0x000fe200078e0a07 */
[----:B------:R-:W-:Y:S01]  /*0f70*/  LEA.HI R13, R13, R10, RZ, 0x3 ;  /* 0x0000000a0d0d7211 */ /* 0x000fe200078f18ff */
[----:B------:R-:W-:Y:S01]  /*0f80*/  IMAD.IADD R6, R6, 0x1, -R9 ;  /* 0x0000000106067824 */ /* 0x000fe200078e0a09 */
[C---:B------:R-:W-:Y:S01]  /*0f90*/  IADD3 R43, R201.reuse, 0x12, RZ ;  /* 0x00000012c92b7810 */ /* 0x040fe20007ffe0ff */
        /* <DEDUP_REMOVED lines=24> */
[C---:B------:R-:W-:Y:S01]  /*1120*/  IADD3 R48, R201.reuse, 0x1c, RZ ;  /* 0x0000001cc9307810 */ /* 0x040fe20007ffe0ff */
        /* <DEDUP_REMOVED lines=26> */
[C---:B------:R-:W-:Y:S02]  /*12d0*/  IADD3 R53, R201.reuse, 0x26, RZ ;  /* 0x00000026c9357810 */ /* 0x040fe40007ffe0ff */
        /* <DEDUP_REMOVED lines=71> */
[----:B------:R-:W-:Y:S01]  /*1750*/  IADD3 R63, R201, 0x3a, RZ ;  /* 0x0000003ac93f7810 */ /* 0x000fe20007ffe0ff */
[----:B------:R-:W-:Y:S01]  /*1760*/  IMAD.IADD R27, R29, 0x1, -R30 ;  /* 0x000000011d1b7824 */ /* 0x000fe200078e0a1e */
[----:B------:R-:W-:-:S02]  /*1770*/  IADD3 R64, R201, 0x3c, RZ ;  /* 0x0000003cc9407810 */ /* 0x000fc40007ffe0ff */
[----:B------:R-:W-:Y:S01]  /*1780*/  LOP3.LUT R28, R32, 0xfffffff8, RZ, 0xc0, !PT ;  /* 0xfffffff8201c7812 */ /* 0x000fe200078ec0ff */
[----:B------:R-:W-:Y:S01]  /*1790*/  IMAD.SHL.U32 R29, R63, 0x4, RZ ;  /* 0x000000043f1d7824 */ /* 0x000fe200078e00ff */
[----:B------:R-:W-:Y:S01]  /*17a0*/  LOP3.LUT R68, R68, 0xfffffff8, RZ, 0xc0, !PT ;  /* 0xfffffff844447812 */ /* 0x000fe200078ec0ff */
[----:B------:R-:W-:Y:S01]  /*17b0*/  IMAD.SHL.U32 R33, R64, 0x4, RZ ;  /* 0x0000000440217824 */ /* 0x000fe200078e00ff */
[----:B------:R-:W-:Y:S01]  /*17c0*/  LEA.HI R36, R36, R36, RZ, 0x1 ;  /* 0x0000002424247211 */ /* 0x000fe200078f08ff */
[----:B------:R-:W-:Y:S01]  /*17d0*/  IMAD.IADD R28, R31, 0x1, -R28 ;  /* 0x000000011f1c7824 */ /* 0x000fe200078e0a1c */
[----:B------:R-:W-:Y:S01]  /*17e0*/  SHF.R.S32.HI R30, RZ, 0x1f, R29 ;  /* 0x0000001fff1e7819 */ /* 0x000fe2000001141d */
        /* <DEDUP_REMOVED lines=105> */
[----:B------:R-:W-:Y:S02]  /*1e80*/  LEA.HI.X.SX32 R211, R32, R67, 0x1, P0 ;  /* 0x0000004320d37211 */ /* 0x000fe400000f0eff */
[----:B------:R-:W-:-:S02]  /*1e90*/  IADD3 R32, R3, -c[0x0][0x1dc], RZ ;  /* 0x8000770003207a10 */ /* 0x000fc40007ffe0ff */
[----:B------:R-:W-:Y:S02]  /*1ea0*/  IADD3 R195, -R207, 0x1, RZ ;  /* 0x00000001cfc37810 */ /* 0x000fe40007ffe1ff */
        /* <DEDUP_REMOVED lines=63> */
.L_x_19604:
        /* <DEDUP_REMOVED lines=68> */
[-C--:B------:R-:W-:Y:S02]  /*26e0*/  IADD3.X R63, R153, R224.reuse, R74, P1, P2 ;  /* 0x000000e0993f7210 */ /* 0x080fe40000fe444a */
[----:B------:R-:W-:Y:S02]  /*26f0*/  LEA R106, P1, R65, c[0x0][0x180], 0x1 ;  /* 0x00006000416a7a11 */ /* 0x000fe400078208ff */
[----:B------:R-:W-:Y:S02]  /*2700*/  LEA.HI.X R109, R62, c[0x0][0x184], R63, 0x1, P3 ;  /* 0x000061003e6d7a11 */ /* 0x000fe400018f0c3f */
[----:B------:R-:W-:-:S04]  /*2710*/  LEA.HI.X.SX32 R60, R193, R224, 0x1, P0 ;  /* 0x000000e0c13c7211 */ /* 0x000fc800000f0eff */
[----:B------:R-:W-:Y:S01]  /*2720*/  LEA.HI.X R107, R65, c[0x0][0x184], R60, 0x1, P1 ;  /* 0x00006100416b7a11 */ /* 0x000fe200008f0c3c */
[----:B------:R-:W2:Y:S05]  /*2730*/  LDG.E.64.CONSTANT R108, [R108.64] ;  /* 0x0000000a6c6c7981 */ /* 0x000eaa000c1e9b00 */
[----:B------:R-:W3:Y:S01]  /*2740*/  LDG.E.64.CONSTANT R106, [R106.64] ;  /* 0x0000000a6a6a7981 */ /* 0x000ee2000c1e9b00 */
[----:B------:R-:W-:-:S04]  /*2750*/  IADD3 R60, P0, P1, R192, R64, R189 ;  /* 0x00000040c03c7210 */ /* 0x000fc8000791e0bd */
[----:B------:R-:W-:Y:S02]  /*2760*/  LEA R102, P2, R60, c[0x0][0x180], 0x1 ;  /* 0x000060003c667a11 */ /* 0x000fe400078408ff */
[----:B------:R-:W-:-:S04]  /*2770*/  IADD3.X R61, R154, R224, R75, P0, P1 ;  /* 0x000000e09a3d7210 */ /* 0x000fc800007e244b */
[----:B------:R-:W-:Y:S02]  /*2780*/  LEA.HI.X R103, R60, c[0x0][0x184], R61, 0x1, P2 ;  /* 0x000061003c677a11 */ /* 0x000fe400010f0c3d */
[----:B------:R-:W-:-:S04]  /*2790*/  IADD3 R60, P0, P1, R190, R64, R187 ;  /* 0x00000040be3c7210 */ /* 0x000fc8000791e0bb */
[----:B------:R-:W-:Y:S01]  /*27a0*/  LEA R104, P2, R60, c[0x0][0x180], 0x1 ;  /* 0x000060003c687a11 */ /* 0x000fe200078408ff */
[----:B------:R-:W4:Y:S01]  /*27b0*/  LDG.E.64.CONSTANT R102, [R102.64] ;  /* 0x0000000a66667981 */ /* 0x000f22000c1e9b00 */
        /* <DEDUP_REMOVED lines=25> */
[----:B------:R-:W-:Y:S02]  /*2950*/  IADD3.X R62, R160, R224, R81, P0, P1 ;  /* 0x000000e0a03e7210 */ /* 0x000fe400007e2451 */
        /* <DEDUP_REMOVED lines=11> */
[----:B------:R-:W-:Y:S02]  /*2a10*/  LEA.HI.X R141, R61, c[0x0][0x184], R62, 0x1, P2 ;  /* 0x000061003d8d7a11 */ /* 0x000fe400010f0c3e */
[----:B------:R-:W-:Y:S02]  /*2a20*/  LEA R142, P2, R60, c[0x0][0x180], 0x1 ;  /* 0x000060003c8e7a11 */ /* 0x000fe400078408ff */
[----:B------:R-:W-:-:S02]  /*2a30*/  IADD3.X R61, R163, R224, R84, P0, P1 ;  /* 0x000000e0a33d7210 */ /* 0x000fc400007e2454 */
[----:B------:R-:W4:Y:S02]  /*2a40*/  LDG.E.64.CONSTANT R140, [R140.64] ;  /* 0x0000000a8c8c7981 */ /* 0x000f24000c1e9b00 */
        /* <DEDUP_REMOVED lines=24> */
[----:B------:R-:W-:Y:S02]  /*2bd0*/  IADD3.X R63, R168, R224, R89, P0, P1 ;  /* 0x000000e0a83f7210 */ /* 0x000fe400007e2459 */
[----:B------:R-:W-:Y:S02]  /*2be0*/  IADD3 R61, P3, P4, R17, R64, R46 ;  /* 0x00000040113d7210 */ /* 0x000fe40007c7e02e */
[----:B------:R-:W-:Y:S02]  /*2bf0*/  LEA.HI.X R129, R60, c[0x0][0x184], R63, 0x1, P2 ;  /* 0x000061003c817a11 */ /* 0x000fe400010f0c3f */
[----:B------:R-:W-:Y:S02]  /*2c00*/  LEA R130, P2, R61, c[0x0][0x180], 0x1 ;  /* 0x000060003d827a11 */ /* 0x000fe400078408ff */
[----:B------:R-:W-:-:S02]  /*2c10*/  IADD3.X R66, R169, R224, R90, P3, P4 ;  /* 0x000000e0a9427210 */ /* 0x000fc40001fe845a */
[-C--:B------:R-:W-:Y:S01]  /*2c20*/  IADD3 R62, P1, P0, R18, R64.reuse, R49 ;  /* 0x00000040123e7210 */ /* 0x080fe2000783e031 */
[----:B------:R-:W4:Y:S01]  /*2c30*/  LDG.E.64.CONSTANT R128, [R128.64] ;  /* 0x0000000a80807981 */ /* 0x000f22000c1e9b00 */
[----:B------:R-:W-:Y:S02]  /*2c40*/  IADD3 R60, P3, P4, R19, R64, R48 ;  /* 0x00000040133c7210 */ /* 0x000fe40007c7e030 */
[----:B------:R-:W-:Y:S02]  /*2c50*/  LEA.HI.X R131, R61, c[0x0][0x184], R66, 0x1, P2 ;  /* 0x000061003d837a11 */ /* 0x000fe400010f0c42 */
[----:B------:R-:W-:Y:S02]  /*2c60*/  LEA R122, P2, R62, c[0x0][0x180], 0x1 ;  /* 0x000060003e7a7a11 */ /* 0x000fe400078408ff */
[----:B------:R-:W-:Y:S02]  /*2c70*/  LEA R124, P5, R60, c[0x0][0x180], 0x1 ;  /* 0x000060003c7c7a11 */ /* 0x000fe400078a08ff */
[-C--:B------:R-:W-:Y:S01]  /*2c80*/  IADD3.X R63, R170, R224.reuse, R91, P1, P0 ;  /* 0x000000e0aa3f7210 */ /* 0x080fe20000fe045b */
[----:B------:R-:W4:Y:S01]  /*2c90*/  LDG.E.64.CONSTANT R130, [R130.64] ;  /* 0x0000000a82827981 */ /* 0x000f22000c1e9b00 */
[----:B------:R-:W-:-:S02]  /*2ca0*/  IADD3.X R61, R171, R224, R92, P3, P4 ;  /* 0x000000e0ab3d7210 */ /* 0x000fc40001fe845c */
[----:B------:R-:W-:Y:S02]  /*2cb0*/  LEA.HI.X R123, R62, c[0x0][0x184], R63, 0x1, P2 ;  /* 0x000061003e7b7a11 */ /* 0x000fe400010f0c3f */
[----:B------:R-:W-:Y:S02]  /*2cc0*/  LEA.HI.X R125, R60, c[0x0][0x184], R61, 0x1, P5 ;  /* 0x000061003c7d7a11 */ /* 0x000fe400028f0c3d */
[-C--:B------:R-:W-:Y:S02]  /*2cd0*/  IADD3 R65, P5, P6, R20, R64.reuse, R51 ;  /* 0x0000004014417210 */ /* 0x080fe40007ebe033 */
[-C--:B------:R-:W-:Y:S01]  /*2ce0*/  IADD3 R62, P4, P0, R21, R64.reuse, R50 ;  /* 0x00000040153e7210 */ /* 0x080fe2000789e032 */
[----:B------:R-:W4:Y:S01]  /*2cf0*/  LDG.E.64.CONSTANT R122, [R122.64] ;  /* 0x0000000a7a7a7981 */ /* 0x000f22000c1e9b00 */
[----:B------:R-:W-:Y:S02]  /*2d00*/  IADD3 R60, P2, P3, R22, R64, R53 ;  /* 0x00000040163c7210 */ /* 0x000fe40007b5e035 */
[-C--:B------:R-:W-:Y:S01]  /*2d10*/  IADD3.X R66, R172, R224.reuse, R93, P5, P6 ;  /* 0x000000e0ac427210 */ /* 0x080fe20002fec45d */
[----:B------:R-:W4:Y:S01]  /*2d20*/  LDG.E.64.CONSTANT R124, [R124.64] ;  /* 0x0000000a7c7c7981 */ /* 0x000f22000c1e9b00 */
[----:B------:R-:W-:-:S02]  /*2d30*/  IADD3.X R63, R173, R224, R94, P4, P0 ;  /* 0x000000e0ad3f7210 */ /* 0x000fc400027e045e */
[----:B------:R-:W-:Y:S02]  /*2d40*/  IADD3.X R61, R174, R224, R95, P2, P3 ;  /* 0x000000e0ae3d7210 */ /* 0x000fe400017e645f */
[----:B------:R-:W-:Y:S02]  /*2d50*/  LEA R112, P5, R62, c[0x0][0x180], 0x1 ;  /* 0x000060003e707a11 */ /* 0x000fe400078a08ff */
[----:B------:R-:W-:Y:S02]  /*2d60*/  LEA R100, P6, R60, c[0x0][0x180], 0x1 ;  /* 0x000060003c647a11 */ /* 0x000fe400078c08ff */
[----:B------:R-:W-:Y:S02]  /*2d70*/  LEA.HI.X R113, R62, c[0x0][0x184], R63, 0x1, P5 ;  /* 0x000061003e717a11 */ /* 0x000fe400028f0c3f */
[----:B------:R-:W-:Y:S02]  /*2d80*/  LEA.HI.X R101, R60, c[0x0][0x184], R61, 0x1, P6 ;  /* 0x000061003c657a11 */ /* 0x000fe400030f0c3d */
[----:B------:R-:W0:Y:S01]  /*2d90*/  LDS.128 R60, [R209] ;  /* 0x00000000d13c7984 */ /* 0x000e220000000c00 */
[----:B------:R-:W-:-:S02]  /*2da0*/  LEA R110, P1, R65, c[0x0][0x180], 0x1 ;  /* 0x00006000416e7a11 */ /* 0x000fc400078208ff */
[-C--:B------:R-:W-:Y:S01]  /*2db0*/  IADD3 R67, P3, P4, R25, R64.reuse, R54 ;  /* 0x0000004019437210 */ /* 0x080fe20007c7e036 */
[----:B------:R-:W4:Y:S01]  /*2dc0*/  LDG.E.64.CONSTANT R112, [R112.64] ;  /* 0x0000000a70707981 */ /* 0x000f22000c1e9b00 */
[----:B------:R-:W-:Y:S02]  /*2dd0*/  LEA.HI.X R111, R65, c[0x0][0x184], R66, 0x1, P1 ;  /* 0x00006100416f7a11 */ /* 0x000fe400008f0c42 */
[-C--:B------:R-:W-:Y:S01]  /*2de0*/  IADD3 R115, P0, P1, R23, R64.reuse, R52 ;  /* 0x0000004017737210 */ /* 0x080fe2000791e034 */
[----:B------:R-:W4:Y:S01]  /*2df0*/  LDG.E.64.CONSTANT R100, [R100.64] ;  /* 0x0000000a64647981 */ /* 0x000f22000c1e9b00 */
[----:B------:R-:W-:Y:S02]  /*2e00*/  IADD3 R117, P5, P6, R24, R64, R55 ;  /* 0x0000004018757210 */ /* 0x000fe40007ebe037 */
[----:B------:R-:W-:Y:S01]  /*2e10*/  IADD3.X R212, R175, R224, R96, P0, P1 ;  /* 0x000000e0afd47210 */ /* 0x000fe200007e2460 */
[----:B------:R-:W4:Y:S01]  /*2e20*/  LDG.E.64.CONSTANT R110, [R110.64] ;  /* 0x0000000a6e6e7981 */ /* 0x000f22000c1e9b00 */
[----:B------:R-:W-:-:S02]  /*2e30*/  IADD3 R65, P2, P0, R26, R64, R57 ;  /* 0x000000401a417210 */ /* 0x000fc4000785e039 */
[-C--:B------:R-:W-:Y:S02]  /*2e40*/  IADD3.X R116, R177, R224.reuse, R98, P3, P4 ;  /* 0x000000e0b1747210 */ /* 0x080fe40001fe8462 */
[----:B------:R-:W-:Y:S02]  /*2e50*/  LEA R114, P1, R115, c[0x0][0x180], 0x1 ;  /* 0x0000600073727a11 */ /* 0x000fe400078208ff */
[-C--:B------:R-:W-:Y:S02]  /*2e60*/  IADD3.X R126, R176, R224.reuse, R97, P5, P6 ;  /* 0x000000e0b07e7210 */ /* 0x080fe40002fec461 */
[----:B------:R-:W-:Y:S02]  /*2e70*/  LEA R218, P3, R65, c[0x0][0x180], 0x1 ;  /* 0x0000600041da7a11 */ /* 0x000fe400078608ff */
[----:B------:R-:W-:Y:S02]  /*2e80*/  IADD3.X R66, R178, R224, R99, P2, P0 ;  /* 0x000000e0b2427210 */ /* 0x000fe400017e0463 */
[----:B------:R-:W-:-:S02]  /*2e90*/  LEA R222, P6, R117, c[0x0][0x180], 0x1 ;  /* 0x0000600075de7a11 */ /* 0x000fc400078c08ff */
[----:B------:R-:W-:Y:S02]  /*2ea0*/  LEA R220, P5, R67, c[0x0][0x180], 0x1 ;  /* 0x0000600043dc7a11 */ /* 0x000fe400078a08ff */
[----:B------:R-:W-:Y:S02]  /*2eb0*/  LEA.HI.X R115, R115, c[0x0][0x184], R212, 0x1, P1 ;  /* 0x0000610073737a11 */ /* 0x000fe400008f0cd4 */
[----:B------:R-:W-:Y:S02]  /*2ec0*/  LEA.HI.X R219, R65, c[0x0][0x184], R66, 0x1, P3 ;  /* 0x0000610041db7a11 */ /* 0x000fe400018f0c42 */
[----:B------:R-:W-:Y:S02]  /*2ed0*/  LEA.HI.X R223, R117, c[0x0][0x184], R126, 0x1, P6 ;  /* 0x0000610075df7a11 */ /* 0x000fe400030f0c7e */
[-C--:B------:R-:W-:Y:S01]  /*2ee0*/  IADD3 R65, P1, P2, R27, R64.reuse, R56 ;  /* 0x000000401b417210 */ /* 0x080fe20007a3e038 */
[----:B------:R-:W4:Y:S01]  /*2ef0*/  LDG.E.64.CONSTANT R114, [R114.64] ;  /* 0x0000000a72727981 */ /* 0x000f22000c1e9b00 */
[----:B------:R-:W-:-:S02]  /*2f00*/  IADD3 R117, P0, P3, R28, R64, R59 ;  /* 0x000000401c757210 */ /* 0x000fc40007b1e03b */
[----:B------:R-:W-:Y:S02]  /*2f10*/  LEA.HI.X R221, R67, c[0x0][0x184], R116, 0x1, P5 ;  /* 0x0000610043dd7a11 */ /* 0x000fe400028f0c74 */
[----:B------:R-:W-:Y:S02]  /*2f20*/  IADD3 R215, P4, P5, R29, R64, R58 ;  /* 0x000000401dd77210 */ /* 0x000fe40007d9e03a */
[----:B------:R-:W-:Y:S02]  /*2f30*/  IADD3.X R66, R179, R224, R148, P1, P2 ;  /* 0x000000e0b3427210 */ /* 0x000fe40000fe4494 */
[----:B------:R-:W-:Y:S02]  /*2f40*/  IADD3 R213, P2, P1, R30, R64, R73 ;  /* 0x000000401ed57210 */ /* 0x000fe4000795e049 */
[----:B------:R-:W-:Y:S02]  /*2f50*/  IADD3.X R230, R180, R224, R149, P0, P3 ;  /* 0x000000e0b4e67210 */ /* 0x000fe400007e6495 */
[----:B------:R-:W-:-:S02]  /*2f60*/  LEA R216, P6, R65, c[0x0][0x180], 0x1 ;  /* 0x0000600041d87a11 */ /* 0x000fc400078c08ff */
[----:B------:R-:W-:Y:S02]  /*2f70*/  IADD3 R127, P3, P0, R31, R64, R72 ;  /* 0x000000401f7f7210 */ /* 0x000fe4000787e048 */
[-C--:B------:R-:W-:Y:S02]  /*2f80*/  IADD3.X R228, R181, R224.reuse, R150, P4, P5 ;  /* 0x000000e0b5e47210 */ /* 0x080fe400027ea496 */
[----:B------:R-:W-:Y:S02]  /*2f90*/  LEA R214, P5, R215, c[0x0][0x180], 0x1 ;  /* 0x00006000d7d67a11 */ /* 0x000fe400078a08ff */
[-C--:B------:R-:W-:Y:S02]  /*2fa0*/  IADD3.X R226, R182, R224.reuse, R151, P2, P1 ;  /* 0x000000e0b6e27210 */ /* 0x080fe400017e2497 */
[----:B------:R-:W-:Y:S02]  /*2fb0*/  LEA.HI.X R217, R65, c[0x0][0x184], R66, 0x1, P6 ;  /* 0x0000610041d97a11 */ /* 0x000fe400030f0c42 */
[----:B------:R-:W-:Y:S01]  /*2fc0*/  LEA R126, P1, R127, c[0x0][0x180], 0x1 ;  /* 0x000060007f7e7a11 */ /* 0x000fe200078208ff */
[----:B------:R-:W1:Y:S01]  /*2fd0*/  LDS.128 R64, [R209+0x10] ;  /* 0x00001000d1407984 */ /* 0x000e620000000c00 */
[----:B------:R-:W-:Y:S01]  /*2fe0*/  IADD3.X R224, R183, R224, R152, P3, P0 ;  /* 0x000000e0b7e07210 */ /* 0x000fe20001fe0498 */
[--C-:B0-----:R-:W-:Y:S01]  /*2ff0*/  HADD2.F32 R227, -RZ, R62.reuse.H0_H0 ;  /* 0x2000003effe37230 */ /* 0x101fe20000004100 */
[----:B------:R-:W-:Y:S01]  /*3000*/  LEA.HI.X R215, R215, c[0x0][0x184], R228, 0x1, P5 ;  /* 0x00006100d7d77a11 */ /* 0x000fe200028f0ce4 */
[----:B------:R-:W-:Y:S01]  /*3010*/  HADD2.F32 R228, -RZ, R62.H1_H1 ;  /* 0x3000003effe47230 */ /* 0x000fe20000004100 */
[----:B------:R-:W-:Y:S01]  /*3020*/  LEA R116, P6, R117, c[0x0][0x180], 0x1 ;  /* 0x0000600075747a11 */ /* 0x000fe200078c08ff */
[--C-:B------:R-:W-:Y:S01]  /*3030*/  HADD2.F32 R62, -RZ, R60.reuse.H0_H0 ;  /* 0x2000003cff3e7230 */ /* 0x100fe20000004100 */
[----:B------:R-:W-:Y:S01]  /*3040*/  LEA.HI.X R127, R127, c[0x0][0x184], R224, 0x1, P1 ;  /* 0x000061007f7f7a11 */ /* 0x000fe200008f0ce0 */
[----:B------:R-:W-:Y:S01]  /*3050*/  HADD2.F32 R224, -RZ, R60.H1_H1 ;  /* 0x3000003cffe07230 */ /* 0x000fe20000004100 */
[----:B------:R-:W-:Y:S01]  /*3060*/  LEA R212, P4, R213, c[0x0][0x180], 0x1 ;  /* 0x00006000d5d47a11 */ /* 0x000fe200078808ff */
[--C-:B------:R-:W-:Y:S01]  /*3070*/  HADD2.F32 R231, -RZ, R63.reuse.H1_H1 ;  /* 0x3000003fffe77230 */ /* 0x100fe20000004100 */
[----:B------:R-:W-:Y:S01]  /*3080*/  LEA.HI.X R117, R117, c[0x0][0x184], R230, 0x1, P6 ;  /* 0x0000610075757a11 */ /* 0x000fe200030f0ce6 */
[----:B------:R-:W-:Y:S01]  /*3090*/  HADD2.F32 R230, -RZ, R63.H0_H0 ;  /* 0x2000003fffe67230 */ /* 0x000fe20000004100 */
[----:B------:R-:W4:Y:S01]  /*30a0*/  LDG.E.64.CONSTANT R126, [R126.64] ;  /* 0x0000000a7e7e7981 */ /* 0x000f22000c1e9b00 */
[--C-:B--2---:R-:W-:Y:S01]  /*30b0*/  HADD2.F32 R60, -RZ, R108.reuse.H0_H0 ;  /* 0x2000006cff3c7230 */ /* 0x104fe20000004100 */
[----:B------:R-:W-:Y:S01]  /*30c0*/  LEA.HI.X R213, R213, c[0x0][0x184], R226, 0x1, P4 ;  /* 0x00006100d5d57a11 */ /* 0x000fe200020f0ce2 */
[--C-:B------:R-:W-:Y:S01]  /*30d0*/  HADD2.F32 R225, -RZ, R61.reuse.H0_H0 ;  /* 0x2000003dffe17230 */ /* 0x100fe20000004100 */
[----:B------:R-:W2:Y:S01]  /*30e0*/  LDG.E.64.CONSTANT R116, [R116.64] ;  /* 0x0000000a74747981 */ /* 0x000ea2000c1e9b00 */
[----:B------:R-:W-:Y:S01]  /*30f0*/  HADD2.F32 R226, -RZ, R61.H1_H1 ;  /* 0x3000003dffe27230 */ /* 0x000fe20000004100 */
[----:B------:R-:W-:Y:S01]  /*3100*/  FMUL.FTZ R60, R227, R60 ;  /* 0x0000003ce33c7220 */ /* 0x000fe20000410000 */
[----:B------:R-:W-:-:S02]  /*3110*/  HADD2.F32 R63, -RZ, R108.H1_H1 ;  /* 0x3000006cff3f7230 */ /* 0x000fc40000004100 */
[--C-:B---3--:R-:W-:Y:S02]  /*3120*/  HADD2.F32 R61, -RZ, R106.reuse.H0_H0 ;  /* 0x2000006aff3d7230 */ /* 0x108fe40000004100 */
[--C-:B------:R-:W-:Y:S01]  /*3130*/  HADD2.F32 R108, -RZ, R109.reuse.H1_H1 ;  /* 0x3000006dff6c7230 */ /* 0x100fe20000004100 */
[----:B------:R-:W-:Y:S01]  /*3140*/  FMUL.FTZ R229, R228, R63 ;  /* 0x0000003fe4e57220 */ /* 0x000fe20000410000 */
[----:B------:R-:W-:Y:S01]  /*3150*/  HADD2.F32 R233, -RZ, R109.H0_H0 ;  /* 0x2000006dffe97230 */ /* 0x000fe20000004100 */
[----:B------:R-:W-:Y:S02]  /*3160*/  FFMA.FTZ R228, R62, R61, R60 ;  /* 0x0000003d3ee47223 */ /* 0x000fe4000001003c */
[----:B------:R-:W0:Y:S01]  /*3170*/  LDS.128 R60, [R209+0x20] ;  /* 0x00002000d13c7984 */ /* 0x000e220000000c00 */
[----:B------:R-:W-:Y:S01]  /*3180*/  FMUL.FTZ R231, R231, R108 ;  /* 0x0000006ce7e77220 */ /* 0x000fe20000410000 */
[----:B------:R-:W-:Y:S01]  /*3190*/  HADD2.F32 R109, -RZ, R106.H1_H1 ;  /* 0x3000006aff6d7230 */ /* 0x000fe20000004100 */
[----:B------:R-:W-:Y:S01]  /*31a0*/  FMUL.FTZ R230, R230, R233 ;  /* 0x000000e9e6e67220 */ /* 0x000fe20000410000 */
[----:B------:R-:W-:-:S02]  /*31b0*/  HADD2.F32 R108, -RZ, R107.H0_H0 ;  /* 0x2000006bff6c7230 */ /* 0x000fc40000004100 */
[----:B------:R-:W-:Y:S02]  /*31c0*/  HADD2.F32 R227, -RZ, R107.H1_H1 ;  /* 0x3000006bffe37230 */ /* 0x000fe40000004100 */
[----:B------:R3:W2:Y:S01]  /*31d0*/  LDG.E.64.CONSTANT R106, [R222.64] ;  /* 0x0000000ade6a7981 */ /* 0x0006a2000c1e9b00 */
[----:B------:R-:W-:Y:S02]  /*31e0*/  FFMA.FTZ R224, R224, R109, R229 ;  /* 0x0000006de0e07223 */ /* 0x000fe400000100e5 */
[----:B------:R-:W-:Y:S02]  /*31f0*/  FFMA.FTZ R225, R225, R108, R230 ;  /* 0x0000006ce1e17223 */ /* 0x000fe400000100e6 */
[----:B------:R3:W2:Y:S01]  /*3200*/  LDG.E.64.CONSTANT R108, [R220.64] ;  /* 0x0000000adc6c7981 */ /* 0x0006a2000c1e9b00 */
[----:B------:R-:W-:Y:S01]  /*3210*/  FFMA.FTZ R226, R226, R227, R231 ;  /* 0x000000e3e2e27223 */ /* 0x000fe200000100e7 */
[--C-:B-1----:R-:W-:Y:S02]  /*3220*/  HADD2.F32 R227, -RZ, R64.reuse.H0_H0 ;  /* 0x20000040ffe37230 */ /* 0x102fe40000004100 */
[----:B------:R-:W-:-:S02]  /*3230*/  HADD2.F32 R229, -RZ, R64.H1_H1 ;  /* 0x30000040ffe57230 */ /* 0x000fc40000004100 */
[--C-:B----4-:R-:W-:Y:S02]  /*3240*/  HADD2.F32 R64, -RZ, R102.reuse.H0_H0 ;  /* 0x20000066ff407230 */ /* 0x110fe40000004100 */
[----:B------:R-:W-:Y:S02]  /*3250*/  HADD2.F32 R231, -RZ, R65.H1_H1 ;  /* 0x30000041ffe77230 */ /* 0x000fe40000004100 */
[----:B------:R-:W-:Y:S02]  /*3260*/  HADD2.F32 R102, -RZ, R102.H1_H1 ;  /* 0x30000066ff667230 */ /* 0x000fe40000004100 */
[----:B---3--:R-:W-:Y:S01]  /*3270*/  HADD2.F32 R220, -RZ, R103.H1_H1 ;  /* 0x30000067ffdc7230 */ /* 0x008fe20000004100 */
[----:B------:R-:W-:Y:S01]  /*3280*/  FFMA.FTZ R227, R227, R64, R228 ;  /* 0x00000040e3e37223 */ /* 0x000fe200000100e4 */
[----:B------:R-:W-:Y:S02]  /*3290*/  HADD2.F32 R221, -RZ, R104.H0_H0 ;  /* 0x20000068ffdd7230 */ /* 0x000fe40000004100 */
[----:B------:R-:W-:Y:S01]  /*32a0*/  HADD2.F32 R228, -RZ, R105.H0_H0 ;  /* 0x20000069ffe47230 */ /* 0x000fe20000004100 */
[----:B------:R-:W-:Y:S01]  /*32b0*/  FFMA.FTZ R224, R229, R102, R224 ;  /* 0x00000066e5e07223 */ /* 0x000fe200000100e0 */
[----:B------:R-:W-:Y:S01]  /*32c0*/  HADD2.F32 R230, -RZ, R65.H0_H0 ;  /* 0x20000041ffe67230 */ /* 0x000fe20000004100 */
[----:B------:R-:W-:Y:S01]  /*32d0*/  FFMA.FTZ R220, R231, R220, R226 ;  /* 0x000000dce7dc7223 */ /* 0x000fe200000100e2 */
[----:B------:R-:W-:-:S02]  /*32e0*/  HADD2.F32 R233, -RZ, R66.H1_H1 ;  /* 0x30000042ffe97230 */ /* 0x000fc40000004100 */
[----:B------:R-:W-:Y:S02]  /*32f0*/  HADD2.F32 R223, -RZ, R67.H1_H1 ;  /* 0x30000043ffdf7230 */ /* 0x000fe40000004100 */
[----:B------:R-:W-:Y:S02]  /*3300*/  HADD2.F32 R104, -RZ, R104.H1_H1 ;  /* 0x30000068ff687230 */ /* 0x000fe40000004100 */
[----:B------:R-:W-:Y:S02]  /*3310*/  HADD2.F32 R105, -RZ, R105.H1_H1 ;  /* 0x30000069ff697230 */ /* 0x000fe40000004100 */
[----:B------:R-:W-:Y:S02]  /*3320*/  HADD2.F32 R65, -RZ, R103.H0_H0 ;  /* 0x20000067ff417230 */ /* 0x000fe40000004100 */
[----:B------:R0:W3:Y:S01]  /*3330*/  LDG.E.64.CONSTANT R102, [R218.64] ;  /* 0x0000000ada667981 */ /* 0x0000e2000c1e9b00 */
[----:B------:R-:W-:Y:S01]  /*3340*/  HADD2.F32 R222, -RZ, R67.H0_H0 ;  /* 0x20000043ffde7230 */ /* 0x000fe20000004100 */
[----:B------:R-:W-:Y:S01]  /*3350*/  FFMA.FTZ R224, R233, R104, R224 ;  /* 0x00000068e9e07223 */ /* 0x000fe200000100e0 */
[----:B------:R-:W-:Y:S01]  /*3360*/  HADD2.F32 R232, -RZ, R66.H0_H0 ;  /* 0x20000042ffe87230 */ /* 0x000fe20000004100 */
[----:B------:R-:W-:-:S02]  /*3370*/  FFMA.FTZ R220, R223, R105, R220 ;  /* 0x00000069dfdc7223 */ /* 0x000fc400000100dc */
[----:B------:R-:W-:Y:S01]  /*3380*/  FFMA.FTZ R225, R230, R65, R225 ;  /* 0x00000041e6e17223 */ /* 0x000fe200000100e1 */
[----:B------:R1:W4:Y:S01]  /*3390*/  LDG.E.64.CONSTANT R104, [R216.64] ;  /* 0x0000000ad8687981 */ /* 0x000322000c1e9b00 */
[--C-:B0-----:R-:W-:Y:S02]  /*33a0*/  HADD2.F32 R218, -RZ, R60.reuse.H0_H0 ;  /* 0x2000003cffda7230 */ /* 0x101fe40000004100 */
[----:B------:R-:W-:Y:S01]  /*33b0*/  HADD2.F32 R219, -RZ, R60.H1_H1 ;  /* 0x3000003cffdb7230 */ /* 0x000fe20000004100 */
[----:B------:R-:W-:Y:S01]  /*33c0*/  FFMA.FTZ R222, R222, R228, R225 ;  /* 0x000000e4dede7223 */ /* 0x000fe200000100e1 */
[--C-:B------:R-:W-:Y:S01]  /*33d0*/  HADD2.F32 R60, -RZ, R120.reuse.H0_H0 ;  /* 0x20000078ff3c7230 */ /* 0x100fe20000004100 */
[----:B------:R-:W-:Y:S01]  /*33e0*/  FFMA.FTZ R221, R232, R221, R227 ;  /* 0x000000dde8dd7223 */ /* 0x000fe200000100e3 */
[----:B------:R-:W-:Y:S01]  /*33f0*/  HADD2.F32 R120, -RZ, R120.H1_H1 ;  /* 0x30000078ff787230 */ /* 0x000fe20000004100 */
[----:B------:R-:W0:Y:S01]  /*3400*/  LDS.128 R64, [R209+0x30] ;  /* 0x00003000d1407984 */ /* 0x000e220000000c00 */
[----:B------:R-:W-:-:S02]  /*3410*/  HADD2.F32 R223, -RZ, R61.H0_H0 ;  /* 0x2000003dffdf7230 */ /* 0x000fc40000004100 */
[----:B------:R-:W-:Y:S02]  /*3420*/  HADD2.F32 R225, -RZ, R61.H1_H1 ;  /* 0x3000003dffe17230 */ /* 0x000fe40000004100 */
[--C-:B------:R-:W-:Y:S02]  /*3430*/  HADD2.F32 R61, -RZ, R121.reuse.H0_H0 ;  /* 0x20000079ff3d7230 */ /* 0x100fe40000004100 */
[----:B------:R-:W-:Y:S01]  /*3440*/  HADD2.F32 R121, -RZ, R121.H1_H1 ;  /* 0x30000079ff797230 */ /* 0x000fe20000004100 */
[----:B------:R-:W-:Y:S01]  /*3450*/  FFMA.FTZ R218, R218, R60, R221 ;  /* 0x0000003cdada7223 */ /* 0x000fe200000100dd */
[--C-:B-1----:R-:W-:Y:S01]  /*3460*/  HADD2.F32 R216, -RZ, R118.reuse.H0_H0 ;  /* 0x20000076ffd87230 */ /* 0x102fe20000004100 */
[----:B------:R-:W-:Y:S01]  /*3470*/  FFMA.FTZ R120, R219, R120, R224 ;  /* 0x00000078db787223 */ /* 0x000fe200000100e0 */
[----:B------:R-:W-:Y:S02]  /*3480*/  HADD2.F32 R217, -RZ, R118.H1_H1 ;  /* 0x30000076ffd97230 */ /* 0x000fe40000004100 */
[----:B------:R-:W-:-:S02]  /*3490*/  HADD2.F32 R219, -RZ, R119.H0_H0 ;  /* 0x20000077ffdb7230 */ /* 0x000fc40000004100 */
[----:B------:R-:W-:Y:S01]  /*34a0*/  HADD2.F32 R221, -RZ, R119.H1_H1 ;  /* 0x30000077ffdd7230 */ /* 0x000fe20000004100 */
[----:B------:R-:W-:Y:S01]  /*34b0*/  FFMA.FTZ R121, R225, R121, R220 ;  /* 0x00000079e1797223 */ /* 0x000fe200000100dc */
[----:B------:R1:W2:Y:S01]  /*34c0*/  LDG.E.64.CONSTANT R118, [R214.64] ;  /* 0x0000000ad6767981 */ /* 0x0002a2000c1e9b00 */
[----:B------:R-:W-:Y:S02]  /*34d0*/  HADD2.F32 R229, -RZ, R62.H1_H1 ;  /* 0x3000003effe57230 */ /* 0x000fe40000004100 */
[----:B------:R-:W-:-:S03]  /*34e0*/  HADD2.F32 R226, -RZ, R63.H1_H1 ;  /* 0x3000003fffe27230 */ /* 0x000fc60000004100 */
[----:B------:R-:W-:Y:S02]  /*34f0*/  FFMA.FTZ R217, R229, R217, R120 ;  /* 0x000000d9e5d97223 */ /* 0x000fe40000010078 */
[----:B------:R-:W-:Y:S02]  /*3500*/  FFMA.FTZ R221, R226, R221, R121 ;  /* 0x000000dde2dd7223 */ /* 0x000fe40000010079 */
[----:B------:R0:W2:Y:S01]  /*3510*/  LDG.E.64.CONSTANT R120, [R212.64] ;  /* 0x0000000ad4787981 */ /* 0x0000a2000c1e9b00 */
[----:B------:R-:W-:Y:S01]  /*3520*/  HADD2.F32 R227, -RZ, R62.H0_H0 ;  /* 0x2000003effe37230 */ /* 0x000fe20000004100 */
[----:B------:R-:W-:Y:S01]  /*3530*/  FFMA.FTZ R222, R223, R61, R222 ;  /* 0x0000003ddfde7223 */ /* 0x000fe200000100de */
[----:B------:R-:W-:Y:S02]  /*3540*/  HADD2.F32 R231, -RZ, R63.H0_H0 ;  /* 0x2000003fffe77230 */ /* 0x000fe40000004100 */
[----:B------:R-:W1:Y:S01]  /*3550*/  LDS.128 R60, [R209+0x40] ;  /* 0x00004000d13c7984 */ /* 0x000e620000000c00 */
[----:B------:R-:W-:-:S02]  /*3560*/  FFMA.FTZ R216, R227, R216, R218 ;  /* 0x000000d8e3d87223 */ /* 0x000fc400000100da */
[----:B------:R-:W-:Y:S01]  /*3570*/  FFMA.FTZ R219, R231, R219, R222 ;  /* 0x000000dbe7db7223 */ /* 0x000fe200000100de */
[--C-:B0-----:R-:W-:Y:S02]  /*3580*/  HADD2.F32 R223, -RZ, R64.reuse.H0_H0 ;  /* 0x20000040ffdf7230 */ /* 0x101fe40000004100 */
[----:B------:R-:W-:Y:S02]  /*3590*/  HADD2.F32 R218, -RZ, R64.H1_H1 ;  /* 0x30000040ffda7230 */ /* 0x000fe40000004100 */
[----:B------:R-:W-:Y:S02]  /*35a0*/  HADD2.F32 R64, -RZ, R68.H0_H0 ;  /* 0x20000044ff407230 */ /* 0x000fe40000004100 */
[--C-:B------:R-:W-:Y:S02]  /*35b0*/  HADD2.F32 R220, -RZ, R65.reuse.H0_H0 ;  /* 0x20000041ffdc7230 */ /* 0x100fe40000004100 */
[----:B------:R-:W-:Y:S01]  /*35c0*/  HADD2.F32 R222, -RZ, R65.H1_H1 ;  /* 0x30000041ffde7230 */ /* 0x000fe20000004100 */
[----:B------:R-:W-:Y:S01]  /*35d0*/  FFMA.FTZ R216, R223, R64, R216 ;  /* 0x00000040dfd87223 */ /* 0x000fe200000100d8 */
[----:B------:R-:W-:-:S02]  /*35e0*/  HADD2.F32 R225, -RZ, R66.H0_H0 ;  /* 0x20000042ffe17230 */ /* 0x000fc40000004100 */
[----:B-1----:R-:W-:Y:S02]  /*35f0*/  HADD2.F32 R215, -RZ, R66.H1_H1 ;  /* 0x30000042ffd77230 */ /* 0x002fe40000004100 */
[--C-:B------:R-:W-:Y:S02]  /*3600*/  HADD2.F32 R227, -RZ, R67.reuse.H0_H0 ;  /* 0x20000043ffe37230 */ /* 0x100fe40000004100 */
[----:B------:R-:W-:Y:S02]  /*3610*/  HADD2.F32 R224, -RZ, R67.H1_H1 ;  /* 0x30000043ffe07230 */ /* 0x000fe40000004100 */
[--C-:B------:R-:W-:Y:S01]  /*3620*/  HADD2.F32 R214, -RZ, R69.reuse.H0_H0 ;  /* 0x20000045ffd67230 */ /* 0x100fe20000004100 */
[----:B------:R-:W0:Y:S01]  /*3630*/  LDS.128 R64, [R209+0x50] ;  /* 0x00005000d1407984 */ /* 0x000e220000000c00 */
[----:B------:R-:W-:Y:S02]  /*3640*/  HADD2.F32 R68, -RZ, R68.H1_H1 ;  /* 0x30000044ff447230 */ /* 0x000fe40000004100 */
[----:B------:R-:W-:Y:S01]  /*3650*/  HADD2.F32 R69, -RZ, R69.H1_H1 ;  /* 0x30000045ff457230 */ /* 0x000fe20000004100 */
[----:B------:R-:W-:Y:S01]  /*3660*/  FFMA.FTZ R214, R220, R214, R219 ;  /* 0x000000d6dcd67223 */ /* 0x000fe200000100db */
[--C-:B------:R-:W-:Y:S01]  /*3670*/  HADD2.F32 R212, -RZ, R70.reuse.H0_H0 ;  /* 0x20000046ffd47230 */ /* 0x100fe20000004100 */
[----:B------:R-:W-:Y:S01]  /*3680*/  FFMA.FTZ R68, R218, R68, R217 ;  /* 0x00000044da447223 */ /* 0x000fe200000100d9 */
[----:B------:R-:W-:Y:S01]  /*3690*/  HADD2.F32 R213, -RZ, R71.H0_H0 ;  /* 0x20000047ffd57230 */ /* 0x000fe20000004100 */
[----:B------:R-:W-:Y:S01]  /*36a0*/  FFMA.FTZ R69, R222, R69, R221 ;  /* 0x00000045de457223 */ /* 0x000fe200000100dd */
[----:B------:R-:W-:-:S02]  /*36b0*/  HADD2.F32 R70, -RZ, R70.H1_H1 ;  /* 0x30000046ff467230 */ /* 0x000fc40000004100 */
        /* <DEDUP_REMOVED lines=8> */
[----:B------:R-:W1:Y:S01]  /*3740*/  LDS.128 R68, [R209+0x60] ;  /* 0x00006000d1447984 */ /* 0x000e620000000c00 */
[----:B------:R-:W-:Y:S02]  /*3750*/  HADD2.F32 R61, -RZ, R144.H0_H0 ;  /* 0x20000090ff3d7230 */ /* 0x000fe40000004100 */
[----:B------:R-:W-:-:S02]  /*3760*/  HADD2.F32 R60, -RZ, R60.H1_H1 ;  /* 0x3000003cff3c7230 */ /* 0x000fc40000004100 */
[--C-:B------:R-:W-:Y:S02]  /*3770*/  HADD2.F32 R216, -RZ, R62.reuse.H0_H0 ;  /* 0x2000003effd87230 */ /* 0x100fe40000004100 */
[----:B------:R-:W-:Y:S02]  /*3780*/  HADD2.F32 R221, -RZ, R62.H1_H1 ;  /* 0x3000003effdd7230 */ /* 0x000fe40000004100 */
[----:B------:R-:W-:Y:S02]  /*3790*/  HADD2.F32 R144, -RZ, R144.H1_H1 ;  /* 0x30000090ff907230 */ /* 0x000fe40000004100 */
[----:B------:R-:W-:Y:S02]  /*37a0*/  HADD2.F32 R62, -RZ, R145.H0_H0 ;  /* 0x20000091ff3e7230 */ /* 0x000fe40000004100 */
[--C-:B------:R-:W-:Y:S01]  /*37b0*/  HADD2.F32 R223, -RZ, R63.reuse.H0_H0 ;  /* 0x2000003fffdf7230 */ /* 0x100fe20000004100 */
[----:B------:R-:W-:Y:S01]  /*37c0*/  FFMA.FTZ R60, R60, R144, R215 ;  /* 0x000000903c3c7223 */ /* 0x000fe200000100d7 */
[----:B------:R-:W-:Y:S01]  /*37d0*/  HADD2.F32 R218, -RZ, R63.H1_H1 ;  /* 0x3000003fffda7230 */ /* 0x000fe20000004100 */
[----:B------:R-:W-:Y:S01]  /*37e0*/  FFMA.FTZ R61, R217, R61, R212 ;  /* 0x0000003dd93d7223 */ /* 0x000fe200000100d4 */
[--C-:B------:R-:W-:Y:S01]  /*37f0*/  HADD2.F32 R63, -RZ, R146.reuse.H0_H0 ;  /* 0x20000092ff3f7230 */ /* 0x100fe20000004100 */
[----:B------:R-:W-:Y:S01]  /*3800*/  FFMA.FTZ R62, R214, R62, R213 ;  /* 0x0000003ed63e7223 */ /* 0x000fe200000100d5 */
[----:B------:R-:W-:-:S02]  /*3810*/  HADD2.F32 R146, -RZ, R146.H1_H1 ;  /* 0x30000092ff927230 */ /* 0x000fc40000004100 */
[----:B------:R-:W-:Y:S01]  /*3820*/  HADD2.F32 R144, -RZ, R147.H0_H0 ;  /* 0x20000093ff907230 */ /* 0x000fe20000004100 */
[----:B------:R-:W-:Y:S02]  /*3830*/  FFMA.FTZ R216, R216, R63, R61 ;  /* 0x0000003fd8d87223 */ /* 0x000fe4000001003d */
[----:B------:R-:W-:Y:S02]  /*3840*/  FFMA.FTZ R146, R221, R146, R60 ;  /* 0x00000092dd927223 */ /* 0x000fe4000001003c */
[----:B------:R-:W-:Y:S02]  /*3850*/  FFMA.FTZ R144, R223, R144, R62 ;  /* 0x00000090df907223 */ /* 0x000fe4000001003e */
[----:B------:R-:W1:Y:S01]  /*3860*/  LDS.128 R60, [R209+0x70] ;  /* 0x00007000d13c7984 */ /* 0x000e620000000c00 */
[----:B------:R-:W-:Y:S02]  /*3870*/  HADD2.F32 R145, -RZ, R145.H1_H1 ;  /* 0x30000091ff917230 */ /* 0x000fe40000004100 */
[----:B------:R-:W-:-:S03]  /*3880*/  HADD2.F32 R147, -RZ, R147.H1_H1 ;  /* 0x30000093ff937230 */ /* 0x000fc60000004100 */
[----:B------:R-:W-:Y:S01]  /*3890*/  FFMA.FTZ R145, R219, R145, R224 ;  /* 0x00000091db917223 */ /* 0x000fe200000100e0 */
[--C-:B0-----:R-:W-:Y:S02]  /*38a0*/  HADD2.F32 R213, -RZ, R64.reuse.H1_H1 ;  /* 0x30000040ffd57230 */ /* 0x101fe40000004100 */
[--C-:B------:R-:W-:Y:S01]  /*38b0*/  HADD2.F32 R215, -RZ, R65.reuse.H0_H0 ;  /* 0x20000041ffd77230 */ /* 0x100fe20000004100 */
[----:B------:R-:W-:Y:S01]  /*38c0*/  FFMA.FTZ R145, R218, R147, R145 ;  /* 0x00000093da917223 */ /* 0x000fe20000010091 */
[----:B------:R-:W-:Y:S02]  /*38d0*/  HADD2.F32 R147, -RZ, R64.H0_H0 ;  /* 0x20000040ff937230 */ /* 0x000fe40000004100 */
[----:B------:R-:W-:Y:S02]  /*38e0*/  HADD2.F32 R212, -RZ, R65.H1_H1 ;  /* 0x30000041ffd47230 */ /* 0x000fe40000004100 */
[----:B------:R-:W-:Y:S02]  /*38f0*/  HADD2.F32 R64, -RZ, R140.H0_H0 ;  /* 0x2000008cff407230 */ /* 0x000fe40000004100 */
[----:B------:R-:W-:-:S02]  /*3900*/  HADD2.F32 R65, -RZ, R141.H0_H0 ;  /* 0x2000008dff417230 */ /* 0x000fc40000004100 */
[----:B------:R-:W-:Y:S02]  /*3910*/  HADD2.F32 R140, -RZ, R140.H1_H1 ;  /* 0x3000008cff8c7230 */ /* 0x000fe40000004100 */
[----:B------:R-:W-:Y:S02]  /*3920*/  HADD2.F32 R141, -RZ, R141.H1_H1 ;  /* 0x3000008dff8d7230 */ /* 0x000fe40000004100 */
[--C-:B------:R-:W-:Y:S02]  /*3930*/  HADD2.F32 R217, -RZ, R66.reuse.H0_H0 ;  /* 0x20000042ffd97230 */ /* 0x100fe40000004100 */
[----:B------:R-:W-:Y:S02]  /*3940*/  HADD2.F32 R219, -RZ, R66.H1_H1 ;  /* 0x30000042ffdb7230 */ /* 0x000fe40000004100 */
[--C-:B------:R-:W-:Y:S02]  /*3950*/  HADD2.F32 R214, -RZ, R67.reuse.H0_H0 ;  /* 0x20000043ffd67230 */ /* 0x100fe40000004100 */
[----:B------:R-:W-:-:S02]  /*3960*/  HADD2.F32 R218, -RZ, R67.H1_H1 ;  /* 0x30000043ffda7230 */ /* 0x000fc40000004100 */
[--C-:B------:R-:W-:Y:S02]  /*3970*/  HADD2.F32 R66, -RZ, R142.reuse.H0_H0 ;  /* 0x2000008eff427230 */ /* 0x100fe40000004100 */
[--C-:B------:R-:W-:Y:S01]  /*3980*/  HADD2.F32 R67, -RZ, R143.reuse.H0_H0 ;  /* 0x2000008fff437230 */ /* 0x100fe20000004100 */
[----:B------:R-:W-:Y:S01]  /*3990*/  FFMA.FTZ R64, R147, R64, R216 ;  /* 0x0000004093407223 */ /* 0x000fe200000100d8 */
[----:B------:R-:W-:Y:S01]  /*39a0*/  HADD2.F32 R142, -RZ, R142.H1_H1 ;  /* 0x3000008eff8e7230 */ /* 0x000fe20000004100 */
[----:B------:R-:W-:Y:S01]  /*39b0*/  FFMA.FTZ R140, R213, R140, R146 ;  /* 0x0000008cd58c7223 */ /* 0x000fe20000010092 */
[----:B------:R-:W-:Y:S01]  /*39c0*/  HADD2.F32 R143, -RZ, R143.H1_H1 ;  /* 0x3000008fff8f7230 */ /* 0x000fe20000004100 */
[----:B------:R-:W-:Y:S02]  /*39d0*/  FFMA.FTZ R65, R215, R65, R144 ;  /* 0x00000041d7417223 */ /* 0x000fe40000010090 */
[----:B------:R-:W-:Y:S01]  /*39e0*/  FFMA.FTZ R141, R212, R141, R145 ;  /* 0x0000008dd48d7223 */ /* 0x000fe20000010091 */
[--C-:B-1----:R-:W-:Y:S01]  /*39f0*/  HADD2.F32 R144, -RZ, R69.reuse.H1_H1 ;  /* 0x30000045ff907230 */ /* 0x102fe20000004100 */
[----:B------:R-:W-:Y:S01]  /*3a00*/  FFMA.FTZ R64, R217, R66, R64 ;  /* 0x00000042d9407223 */ /* 0x000fe20000010040 */
[----:B------:R-:W-:Y:S01]  /*3a10*/  HADD2.F32 R147, -RZ, R70.H0_H0 ;  /* 0x20000046ff937230 */ /* 0x000fe20000004100 */
[----:B------:R-:W-:Y:S01]  /*3a20*/  FFMA.FTZ R140, R219, R142, R140 ;  /* 0x0000008edb8c7223 */ /* 0x000fe2000001008c */
[----:B------:R-:W-:Y:S01]  /*3a30*/  HADD2.F32 R142, -RZ, R69.H0_H0 ;  /* 0x20000045ff8e7230 */ /* 0x000fe20000004100 */
[----:B------:R-:W-:Y:S01]  /*3a40*/  FFMA.FTZ R65, R214, R67, R65 ;  /* 0x00000043d6417223 */ /* 0x000fe20000010041 */
[--C-:B------:R-:W-:Y:S01]  /*3a50*/  HADD2.F32 R67, -RZ, R68.reuse.H0_H0 ;  /* 0x20000044ff437230 */ /* 0x100fe20000004100 */
[----:B------:R-:W-:Y:S01]  /*3a60*/  FFMA.FTZ R141, R218, R143, R141 ;  /* 0x0000008fda8d7223 */ /* 0x000fe2000001008d */
[----:B------:R-:W-:-:S02]  /*3a70*/  HADD2.F32 R143, -RZ, R68.H1_H1 ;  /* 0x30000044ff8f7230 */ /* 0x000fc40000004100 */
[----:B------:R-:W-:Y:S02]  /*3a80*/  HADD2.F32 R213, -RZ, R70.H1_H1 ;  /* 0x30000046ffd57230 */ /* 0x000fe40000004100 */
[--C-:B------:R-:W-:Y:S02]  /*3a90*/  HADD2.F32 R146, -RZ, R71.reuse.H0_H0 ;  /* 0x20000047ff927230 */ /* 0x100fe40000004100 */
[--C-:B------:R-:W-:Y:S02]  /*3aa0*/  HADD2.F32 R66, -RZ, R136.reuse.H0_H0 ;  /* 0x20000088ff427230 */ /* 0x100fe40000004100 */
[----:B------:R-:W-:Y:S02]  /*3ab0*/  HADD2.F32 R212, -RZ, R71.H1_H1 ;  /* 0x30000047ffd47230 */ /* 0x000fe40000004100 */
[----:B------:R-:W0:Y:S01]  /*3ac0*/  LDS.128 R68, [R209+0x80] ;  /* 0x00008000d1447984 */ /* 0x000e220000000c00 */
[----:B------:R-:W-:Y:S02]  /*3ad0*/  HADD2.F32 R145, -RZ, R137.H0_H0 ;  /* 0x20000089ff917230 */ /* 0x000fe40000004100 */
[----:B------:R-:W-:-:S02]  /*3ae0*/  HADD2.F32 R136, -RZ, R136.H1_H1 ;  /* 0x30000088ff887230 */ /* 0x000fc40000004100 */
        /* <DEDUP_REMOVED lines=17> */
[----:B------:R-:W1:Y:S01]  /*3c00*/  LDS.128 R64, [R209+0x90] ;  /* 0x00009000d1407984 */ /* 0x000e620000000c00 */
[----:B------:R-:W-:-:S02]  /*3c10*/  HADD2.F32 R60, -RZ, R132.H0_H0 ;  /* 0x20000084ff3c7230 */ /* 0x000fc40000004100 */
[----:B------:R-:W-:Y:S02]  /*3c20*/  HADD2.F32 R61, -RZ, R133.H0_H0 ;  /* 0x20000085ff3d7230 */ /* 0x000fe40000004100 */
[--C-:B------:R-:W-:Y:S01]  /*3c30*/  HADD2.F32 R143, -RZ, R62.reuse.H0_H0 ;  /* 0x2000003eff8f7230 */ /* 0x100fe20000004100 */
[----:B------:R-:W-:Y:S01]  /*3c40*/  FFMA.FTZ R60, R138, R60, R147 ;  /* 0x0000003c8a3c7223 */ /* 0x000fe20000010093 */
[----:B------:R-:W-:Y:S01]  /*3c50*/  HADD2.F32 R145, -RZ, R62.H1_H1 ;  /* 0x3000003eff917230 */ /* 0x000fe20000004100 */
[----:B------:R-:W-:Y:S01]  /*3c60*/  FFMA.FTZ R61, R141, R61, R146 ;  /* 0x0000003d8d3d7223 */ /* 0x000fe20000010092 */
[--C-:B------:R-:W-:Y:S02]  /*3c70*/  HADD2.F32 R142, -RZ, R63.reuse.H0_H0 ;  /* 0x2000003fff8e7230 */ /* 0x100fe40000004100 */
[----:B------:R-:W-:Y:S02]  /*3c80*/  HADD2.F32 R144, -RZ, R63.H1_H1 ;  /* 0x3000003fff907230 */ /* 0x000fe40000004100 */
[----:B------:R-:W-:-:S02]  /*3c90*/  HADD2.F32 R62, -RZ, R134.H0_H0 ;  /* 0x20000086ff3e7230 */ /* 0x000fc40000004100 */
[----:B------:R-:W-:-:S03]  /*3ca0*/  HADD2.F32 R63, -RZ, R135.H0_H0 ;  /* 0x20000087ff3f7230 */ /* 0x000fc60000004100 */
[----:B------:R-:W-:Y:S02]  /*3cb0*/  FFMA.FTZ R143, R143, R62, R60 ;  /* 0x0000003e8f8f7223 */ /* 0x000fe4000001003c */
[----:B------:R-:W-:Y:S02]  /*3cc0*/  FFMA.FTZ R142, R142, R63, R61 ;  /* 0x0000003f8e8e7223 */ /* 0x000fe4000001003d */
[----:B------:R-:W1:Y:S01]  /*3cd0*/  LDS.128 R60, [R209+0xa0] ;  /* 0x0000a000d13c7984 */ /* 0x000e620000000c00 */
[----:B------:R-:W-:Y:S02]  /*3ce0*/  HADD2.F32 R132, -RZ, R132.H1_H1 ;  /* 0x30000084ff847230 */ /* 0x000fe40000004100 */
[----:B------:R-:W-:Y:S02]  /*3cf0*/  HADD2.F32 R133, -RZ, R133.H1_H1 ;  /* 0x30000085ff857230 */ /* 0x000fe40000004100 */
[----:B------:R-:W-:Y:S01]  /*3d00*/  HADD2.F32 R134, -RZ, R134.H1_H1 ;  /* 0x30000086ff867230 */ /* 0x000fe20000004100 */
[----:B------:R-:W-:Y:S01]  /*3d10*/  FFMA.FTZ R132, R139, R132, R136 ;  /* 0x000000848b847223 */ /* 0x000fe20000010088 */
[----:B------:R-:W-:Y:S01]  /*3d20*/  HADD2.F32 R135, -RZ, R135.H1_H1 ;  /* 0x30000087ff877230 */ /* 0x000fe20000004100 */
[----:B------:R-:W-:Y:S01]  /*3d30*/  FFMA.FTZ R133, R140, R133, R137 ;  /* 0x000000858c857223 */ /* 0x000fe20000010089 */
[----:B0-----:R-:W-:Y:S01]  /*3d40*/  HADD2.F32 R137, -RZ, R69.H0_H0 ;  /* 0x20000045ff897230 */ /* 0x001fe20000004100 */
        /* <DEDUP_REMOVED lines=13> */
[--C-:B------:R-:W-:Y:S02]  /*3e20*/  HADD2.F32 R70, -RZ, R130.reuse.H0_H0 ;  /* 0x20000082ff467230 */ /* 0x100fe40000004100 */
[--C-:B------:R-:W-:Y:S01]  /*3e30*/  HADD2.F32 R71, -RZ, R131.reuse.H0_H0 ;  /* 0x20000083ff477230 */ /* 0x100fe20000004100 */
[----:B------:R-:W-:Y:S01]  /*3e40*/  FFMA.FTZ R128, R135, R128, R132 ;  /* 0x0000008087807223 */ /* 0x000fe20000010084 */
[----:B------:R-:W-:Y:S01]  /*3e50*/  HADD2.F32 R130, -RZ, R130.H1_H1 ;  /* 0x30000082ff827230 */ /* 0x000fe20000004100 */
[----:B------:R-:W-:Y:S01]  /*3e60*/  FFMA.FTZ R129, R136, R129, R133 ;  /* 0x0000008188817223 */ /* 0x000fe20000010085 */
[----:B------:R-:W-:Y:S01]  /*3e70*/  HADD2.F32 R131, -RZ, R131.H1_H1 ;  /* 0x30000083ff837230 */ /* 0x000fe20000004100 */
[----:B------:R-:W-:-:S02]  /*3e80*/  FFMA.FTZ R68, R134, R68, R143 ;  /* 0x0000004486447223 */ /* 0x000fc4000001008f */
[----:B------:R-:W-:Y:S01]  /*3e90*/  FFMA.FTZ R69, R137, R69, R142 ;  /* 0x0000004589457223 */ /* 0x000fe2000001008e */
[--C-:B-1----:R-:W-:Y:S01]  /*3ea0*/  HADD2.F32 R133, -RZ, R65.reuse.H0_H0 ;  /* 0x20000041ff857230 */ /* 0x102fe20000004100 */
[----:B------:R-:W-:Y:S01]  /*3eb0*/  FFMA.FTZ R128, R141, R130, R128 ;  /* 0x000000828d807223 */ /* 0x000fe20000010080 */
[--C-:B------:R-:W-:Y:S01]  /*3ec0*/  HADD2.F32 R130, -RZ, R64.reuse.H0_H0 ;  /* 0x20000040ff827230 */ /* 0x100fe20000004100 */
[----:B------:R-:W-:Y:S01]  /*3ed0*/  FFMA.FTZ R129, R140, R131, R129 ;  /* 0x000000838c817223 */ /* 0x000fe20000010081 */
[----:B------:R-:W-:Y:S01]  /*3ee0*/  HADD2.F32 R131, -RZ, R64.H1_H1 ;  /* 0x30000040ff837230 */ /* 0x000fe20000004100 */
[----:B------:R-:W-:Y:S01]  /*3ef0*/  FFMA.FTZ R139, R139, R70, R68 ;  /* 0x000000468b8b7223 */ /* 0x000fe20000010044 */
[----:B------:R-:W-:Y:S01]  /*3f00*/  HADD2.F32 R132, -RZ, R65.H1_H1 ;  /* 0x30000041ff847230 */ /* 0x000fe20000004100 */
[----:B------:R-:W-:Y:S01]  /*3f10*/  FFMA.FTZ R138, R138, R71, R69 ;  /* 0x000000478a8a7223 */ /* 0x000fe20000010045 */
[----:B------:R-:W-:Y:S01]  /*3f20*/  HADD2.F32 R64, -RZ, R122.H0_H0 ;  /* 0x2000007aff407230 */ /* 0x000fe20000004100 */
[----:B------:R-:W0:Y:S01]  /*3f30*/  LDS.128 R68, [R209+0xb0] ;  /* 0x0000b000d1447984 */ /* 0x000e220000000c00 */
        /* <DEDUP_REMOVED lines=13> */
[----:B------:R-:W-:Y:S01]  /*4010*/  FFMA.FTZ R123, R132, R123, R129 ;  /* 0x0000007b847b7223 */ /* 0x000fe20000010081 */
[--C-:B------:R-:W-:Y:S01]  /*4020*/  HADD2.F32 R128, -RZ, R61.reuse.H1_H1 ;  /* 0x3000003dff807230 */ /* 0x100fe20000004100 */
        /* <DEDUP_REMOVED lines=10> */
[----:B------:R-:W-:Y:S02]  /*40d0*/  HADD2.F32 R132, -RZ, R63.H1_H1 ;  /* 0x3000003fff847230 */ /* 0x000fe40000004100 */
[----:B------:R-:W1:Y:S01]  /*40e0*/  LDS.128 R60, [R209+0xc0] ;  /* 0x0000c000d13c7984 */ /* 0x000e620000000c00 */
[----:B------:R-:W-:Y:S01]  /*40f0*/  FFMA.FTZ R64, R135, R66, R64 ;  /* 0x0000004287407223 */ /* 0x000fe20000010040 */
[----:B------:R-:W-:Y:S02]  /*4100*/  HADD2.F32 R66, -RZ, R110.H0_H0 ;  /* 0x2000006eff427230 */ /* 0x000fe40000004100 */
[----:B------:R-:W-:-:S02]  /*4110*/  HADD2.F32 R129, -RZ, R111.H0_H0 ;  /* 0x2000006fff817230 */ /* 0x000fc40000004100 */
[----:B------:R-:W-:Y:S02]  /*4120*/  HADD2.F32 R110, -RZ, R110.H1_H1 ;  /* 0x3000006eff6e7230 */ /* 0x000fe40000004100 */
[----:B------:R-:W-:Y:S01]  /*4130*/  HADD2.F32 R111, -RZ, R111.H1_H1 ;  /* 0x3000006fff6f7230 */ /* 0x000fe20000004100 */
[----:B------:R-:W-:Y:S01]  /*4140*/  FFMA.FTZ R64, R67, R66, R64 ;  /* 0x0000004243407223 */ /* 0x000fe20000010040 */
[--C-:B------:R-:W-:Y:S02]  /*4150*/  HADD2.F32 R66, -RZ, R112.reuse.H0_H0 ;  /* 0x20000070ff427230 */ /* 0x100fe40000004100 */
[--C-:B------:R-:W-:Y:S01]  /*4160*/  HADD2.F32 R67, -RZ, R113.reuse.H0_H0 ;  /* 0x20000071ff437230 */ /* 0x100fe20000004100 */
[----:B------:R-:W-:Y:S01]  /*4170*/  FFMA.FTZ R110, R125, R110, R122 ;  /* 0x0000006e7d6e7223 */ /* 0x000fe2000001007a */
[----:B------:R-:W-:Y:S01]  /*4180*/  HADD2.F32 R112, -RZ, R112.H1_H1 ;  /* 0x30000070ff707230 */ /* 0x000fe20000004100 */
[----:B------:R-:W-:Y:S01]  /*4190*/  FFMA.FTZ R65, R124, R129, R65 ;  /* 0x000000817c417223 */ /* 0x000fe20000010041 */
[----:B------:R-:W-:Y:S01]  /*41a0*/  HADD2.F32 R113, -RZ, R113.H1_H1 ;  /* 0x30000071ff717230 */ /* 0x000fe20000004100 */
[----:B------:R-:W-:Y:S01]  /*41b0*/  FFMA.FTZ R111, R128, R111, R123 ;  /* 0x0000006f806f7223 */ /* 0x000fe2000001007b */
[--C-:B0-----:R-:W-:Y:S01]  /*41c0*/  HADD2.F32 R122, -RZ, R69.reuse.H1_H1 ;  /* 0x30000045ff7a7230 */ /* 0x101fe20000004100 */
        /* <DEDUP_REMOVED lines=12> */
[--C-:B------:R-:W-:Y:S01]  /*4290*/  HADD2.F32 R123, -RZ, R101.reuse.H0_H0 ;  /* 0x20000065ff7b7230 */ /* 0x100fe20000004100 */
[----:B------:R-:W0:Y:S01]  /*42a0*/  LDS.128 R68, [R209+0xd0] ;  /* 0x0000d000d1447984 */ /* 0x000e220000000c00 */
[----:B------:R-:W-:Y:S01]  /*42b0*/  HADD2.F32 R100, -RZ, R100.H1_H1 ;  /* 0x30000064ff647230 */ /* 0x000fe20000004100 */
[----:B------:R-:W-:Y:S01]  /*42c0*/  FFMA.FTZ R64, R67, R66, R64 ;  /* 0x0000004243407223 */ /* 0x000fe20000010040 */
[----:B------:R-:W-:Y:S01]  /*42d0*/  HADD2.F32 R101, -RZ, R101.H1_H1 ;  /* 0x30000065ff657230 */ /* 0x000fe20000004100 */
[----:B------:R-:W-:Y:S01]  /*42e0*/  FFMA.FTZ R65, R112, R123, R65 ;  /* 0x0000007b70417223 */ /* 0x000fe20000010041 */
[----:B------:R-:W-:-:S02]  /*42f0*/  HADD2.F32 R66, -RZ, R114.H0_H0 ;  /* 0x20000072ff427230 */ /* 0x000fc40000004100 */
[--C-:B------:R-:W-:Y:S01]  /*4300*/  HADD2.F32 R67, -RZ, R115.reuse.H0_H0 ;  /* 0x20000073ff437230 */ /* 0x100fe20000004100 */
[----:B------:R-:W-:Y:S01]  /*4310*/  FFMA.FTZ R100, R113, R100, R110 ;  /* 0x0000006471647223 */ /* 0x000fe2000001006e */
[----:B------:R-:W-:Y:S01]  /*4320*/  HADD2.F32 R114, -RZ, R114.H1_H1 ;  /* 0x30000072ff727230 */ /* 0x000fe20000004100 */
[----:B------:R-:W-:Y:S01]  /*4330*/  FFMA.FTZ R101, R122, R101, R111 ;  /* 0x000000657a657223 */ /* 0x000fe2000001006f */
[----:B------:R-:W-:Y:S01]  /*4340*/  HADD2.F32 R115, -RZ, R115.H1_H1 ;  /* 0x30000073ff737230 */ /* 0x000fe20000004100 */
[----:B------:R-:W-:Y:S01]  /*4350*/  FFMA.FTZ R125, R125, R66, R64 ;  /* 0x000000427d7d7223 */ /* 0x000fe20000010040 */
[--C-:B-1----:R-:W-:Y:S01]  /*4360*/  HADD2.F32 R110, -RZ, R60.reuse.H0_H0 ;  /* 0x2000003cff6e7230 */ /* 0x102fe20000004100 */
[----:B------:R-:W-:Y:S01]  /*4370*/  FFMA.FTZ R124, R124, R67, R65 ;  /* 0x000000437c7c7223 */ /* 0x000fe20000010041 */
[----:B------:R-:W-:Y:S01]  /*4380*/  HADD2.F32 R111, -RZ, R60.H1_H1 ;  /* 0x3000003cff6f7230 */ /* 0x000fe20000004100 */
[----:B------:R-:W1:Y:S01]  /*4390*/  LDS.128 R64, [R209+0xe0] ;  /* 0x0000e000d1407984 */ /* 0x000e620000000c00 */
[----:B------:R-:W-:-:S02]  /*43a0*/  HADD2.F32 R113, -RZ, R61.H0_H0 ;  /* 0x2000003dff717230 */ /* 0x000fc40000004100 */
[----:B------:R-:W-:Y:S02]  /*43b0*/  HADD2.F32 R112, -RZ, R61.H1_H1 ;  /* 0x3000003dff707230 */ /* 0x000fe40000004100 */
[----:B--2---:R-:W-:Y:S02]  /*43c0*/  HADD2.F32 R60, -RZ, R106.H0_H0 ;  /* 0x2000006aff3c7230 */ /* 0x004fe40000004100 */
[----:B------:R-:W-:Y:S01]  /*43d0*/  HADD2.F32 R61, -RZ, R107.H0_H0 ;  /* 0x2000006bff3d7230 */ /* 0x000fe20000004100 */
[----:B------:R-:W-:Y:S01]  /*43e0*/  FFMA.FTZ R100, R129, R114, R100 ;  /* 0x0000007281647223 */ /* 0x000fe20000010064 */
[--C-:B------:R-:W-:Y:S01]  /*43f0*/  HADD2.F32 R123, -RZ, R62.reuse.H1_H1 ;  /* 0x3000003eff7b7230 */ /* 0x100fe20000004100 */
[----:B------:R-:W-:Y:S01]  /*4400*/  FFMA.FTZ R101, R128, R115, R101 ;  /* 0x0000007380657223 */ /* 0x000fe20000010065 */
[----:B------:R-:W-:Y:S01]  /*4410*/  HADD2.F32 R115, -RZ, R62.H0_H0 ;  /* 0x2000003eff737230 */ /* 0x000fe20000004100 */
[----:B------:R-:W-:Y:S01]  /*4420*/  FFMA.FTZ R60, R110, R60, R125 ;  /* 0x0000003c6e3c7223 */ /* 0x000fe2000001007d */
[--C-:B------:R-:W-:Y:S01]  /*4430*/  HADD2.F32 R114, -RZ, R63.reuse.H0_H0 ;  /* 0x2000003fff727230 */ /* 0x100fe20000004100 */
[----:B------:R-:W-:Y:S01]  /*4440*/  FFMA.FTZ R61, R113, R61, R124 ;  /* 0x0000003d713d7223 */ /* 0x000fe2000001007c */
[----:B------:R-:W-:-:S02]  /*4450*/  HADD2.F32 R122, -RZ, R63.H1_H1 ;  /* 0x3000003fff7a7230 */ /* 0x000fc40000004100 */
        /* <DEDUP_REMOVED lines=9> */
[----:B------:R-:W-:Y:S01]  /*44f0*/  HADD2.F32 R109, -RZ, R109.H1_H1 ;  /* 0x3000006dff6d7230 */ /* 0x000fe20000004100 */
[----:B------:R-:W-:Y:S01]  /*4500*/  FFMA.FTZ R101, R112, R107, R101 ;  /* 0x0000006b70657223 */ /* 0x000fe20000010065 */
[----:B0-----:R-:W-:-:S02]  /*4510*/  HADD2.F32 R106, -RZ, R68.H0_H0 ;  /* 0x20000044ff6a7230 */ /* 0x001fc40000004100 */
[----:B------:R-:W-:Y:S01]  /*4520*/  HADD2.F32 R107, -RZ, R68.H1_H1 ;  /* 0x30000044ff6b7230 */ /* 0x000fe20000004100 */
[----:B------:R-:W-:Y:S01]  /*4530*/  FFMA.FTZ R100, R123, R108, R100 ;  /* 0x0000006c7b647223 */ /* 0x000fe20000010064 */
[----:B---3--:R-:W-:Y:S01]  /*4540*/  HADD2.F32 R68, -RZ, R102.H0_H0 ;  /* 0x20000066ff447230 */ /* 0x008fe20000004100 */
[----:B------:R-:W-:Y:S01]  /*4550*/  FFMA.FTZ R101, R122, R109, R101 ;  /* 0x0000006d7a657223 */ /* 0x000fe20000010065 */
[--C-:B------:R-:W-:Y:S02]  /*4560*/  HADD2.F32 R109, -RZ, R69.reuse.H0_H0 ;  /* 0x20000045ff6d7230 */ /* 0x100fe40000004100 */
[----:B------:R-:W-:Y:S02]  /*4570*/  HADD2.F32 R108, -RZ, R69.H1_H1 ;  /* 0x30000045ff6c7230 */ /* 0x000fe40000004100 */
[--C-:B------:R-:W-:Y:S02]  /*4580*/  HADD2.F32 R111, -RZ, R70.reuse.H0_H0 ;  /* 0x20000046ff6f7230 */ /* 0x100fe40000004100 */
[----:B------:R-:W-:-:S02]  /*4590*/  HADD2.F32 R113, -RZ, R70.H1_H1 ;  /* 0x30000046ff717230 */ /* 0x000fc40000004100 */
[----:B------:R-:W-:Y:S01]  /*45a0*/  HADD2.F32 R69, -RZ, R103.H0_H0 ;  /* 0x20000067ff457230 */ /* 0x000fe20000004100 */
[----:B------:R-:W-:Y:S01]  /*45b0*/  FFMA.FTZ R68, R106, R68, R115 ;  /* 0x000000446a447223 */ /* 0x000fe20000010073 */
[----:B------:R-:W-:Y:S02]  /*45c0*/  HADD2.F32 R102, -RZ, R102.H1_H1 ;  /* 0x30000066ff667230 */ /* 0x000fe40000004100 */
[----:B----4-:R-:W-:Y:S02]  /*45d0*/  HADD2.F32 R70, -RZ, R104.H0_H0 ;  /* 0x20000068ff467230 */ /* 0x010fe40000004100 */
[--C-:B------:R-:W-:Y:S02]  /*45e0*/  HADD2.F32 R110, -RZ, R71.reuse.H0_H0 ;  /* 0x20000047ff6e7230 */ /* 0x100fe40000004100 */
[----:B------:R-:W-:Y:S01]  /*45f0*/  HADD2.F32 R112, -RZ, R71.H1_H1 ;  /* 0x30000047ff707230 */ /* 0x000fe20000004100 */
[----:B------:R-:W-:Y:S01]  /*4600*/  FFMA.FTZ R69, R109, R69, R114 ;  /* 0x000000456d457223 */ /* 0x000fe20000010072 */
[----:B------:R-:W-:-:S02]  /*4610*/  HADD2.F32 R103, -RZ, R103.H1_H1 ;  /* 0x30000067ff677230 */ /* 0x000fc40000004100 */
[----:B------:R-:W-:Y:S01]  /*4620*/  HADD2.F32 R71, -RZ, R105.H0_H0 ;  /* 0x20000069ff477230 */ /* 0x000fe20000004100 */
[----:B------:R-:W-:Y:S01]  /*4630*/  FFMA.FTZ R100, R107, R102, R100 ;  /* 0x000000666b647223 */ /* 0x000fe20000010064 */
[----:B------:R-:W-:Y:S01]  /*4640*/  HADD2.F32 R104, -RZ, R104.H1_H1 ;  /* 0x30000068ff687230 */ /* 0x000fe20000004100 */
[----:B------:R-:W-:Y:S01]  /*4650*/  FFMA.FTZ R68, R111, R70, R68 ;  /* 0x000000466f447223 */ /* 0x000fe20000010044 */
[--C-:B-1----:R-:W-:Y:S02]  /*4660*/  HADD2.F32 R70, -RZ, R65.reuse.H0_H0 ;  /* 0x20000041ff467230 */ /* 0x102fe40000004100 */
[----:B------:R-:W-:Y:S01]  /*4670*/  HADD2.F32 R102, -RZ, R65.H1_H1 ;  /* 0x30000041ff667230 */ /* 0x000fe20000004100 */
[----:B------:R-:W-:Y:S01]  /*4680*/  FFMA.FTZ R101, R108, R103, R101 ;  /* 0x000000676c657223 */ /* 0x000fe20000010065 */
[----:B------:R-:W-:Y:S01]  /*4690*/  HADD2.F32 R105, -RZ, R105.H1_H1 ;  /* 0x30000069ff697230 */ /* 0x000fe20000004100 */
[----:B------:R-:W-:Y:S01]  /*46a0*/  FFMA.FTZ R69, R110, R71, R69 ;  /* 0x000000476e457223 */ /* 0x000fe20000010045 */
[----:B------:R-:W-:Y:S01]  /*46b0*/  HADD2.F32 R65, -RZ, R117.H0_H0 ;  /* 0x20000075ff417230 */ /* 0x000fe20000004100 */
[----:B------:R-:W-:Y:S01]  /*46c0*/  FFMA.FTZ R100, R113, R104, R100 ;  /* 0x0000006871647223 */ /* 0x000fe20000010064 */
[----:B------:R-:W-:-:S02]  /*46d0*/  HADD2.F32 R71, -RZ, R64.H0_H0 ;  /* 0x20000040ff477230 */ /* 0x000fc40000004100 */
[----:B------:R-:W-:Y:S02]  /*46e0*/  HADD2.F32 R103, -RZ, R64.H1_H1 ;  /* 0x30000040ff677230 */ /* 0x000fe40000004100 */
[--C-:B------:R-:W-:Y:S02]  /*46f0*/  HADD2.F32 R64, -RZ, R116.reuse.H0_H0 ;  /* 0x20000074ff407230 */ /* 0x100fe40000004100 */
[--C-:B------:R-:W-:Y:S02]  /*4700*/  HADD2.F32 R104, -RZ, R67.reuse.H0_H0 ;  /* 0x20000043ff687230 */ /* 0x100fe40000004100 */
[----:B------:R-:W-:Y:S01]  /*4710*/  HADD2.F32 R106, -RZ, R67.H1_H1 ;  /* 0x30000043ff6a7230 */ /* 0x000fe20000004100 */
[----:B------:R-:W-:Y:S01]  /*4720*/  FFMA.FTZ R101, R112, R105, R101 ;  /* 0x0000006970657223 */ /* 0x000fe20000010065 */
[----:B------:R-:W-:Y:S01]  /*4730*/  HADD2.F32 R116, -RZ, R116.H1_H1 ;  /* 0x30000074ff747230 */ /* 0x000fe20000004100 */
[----:B------:R-:W-:Y:S01]  /*4740*/  FFMA.FTZ R65, R70, R65, R69 ;  /* 0x0000004146417223 */ /* 0x000fe20000010045 */
[----:B------:R-:W-:-:S02]  /*4750*/  HADD2.F32 R67, -RZ, R119.H0_H0 ;  /* 0x20000077ff437230 */ /* 0x000fc40000004100 */
[--C-:B------:R-:W-:Y:S02]  /*4760*/  HADD2.F32 R105, -RZ, R66.reuse.H0_H0 ;  /* 0x20000042ff697230 */ /* 0x100fe40000004100 */
[----:B------:R-:W-:Y:S02]  /*4770*/  HADD2.F32 R107, -RZ, R66.H1_H1 ;  /* 0x30000042ff6b7230 */ /* 0x000fe40000004100 */
[--C-:B------:R-:W-:Y:S01]  /*4780*/  HADD2.F32 R66, -RZ, R118.reuse.H0_H0 ;  /* 0x20000076ff427230 */ /* 0x100fe20000004100 */
[----:B------:R-:W-:Y:S01]  /*4790*/  FFMA.FTZ R64, R71, R64, R68 ;  /* 0x0000004047407223 */ /* 0x000fe20000010044 */
[----:B------:R-:W-:Y:S01]  /*47a0*/  HADD2.F32 R118, -RZ, R118.H1_H1 ;  /* 0x30000076ff767230 */ /* 0x000fe20000004100 */
[----:B------:R-:W-:Y:S01]  /*47b0*/  FFMA.FTZ R100, R103, R116, R100 ;  /* 0x0000007467647223 */ /* 0x000fe20000010064 */
[--C-:B--2---:R-:W-:Y:S01]  /*47c0*/  HADD2.F32 R69, -RZ, R60.reuse.H1_H1 ;  /* 0x3000003cff457230 */ /* 0x104fe20000004100 */
[----:B------:R-:W-:Y:S01]  /*47d0*/  FFMA.FTZ R65, R104, R67, R65 ;  /* 0x0000004368417223 */ /* 0x000fe20000010041 */
[----:B------:R-:W-:-:S02]  /*47e0*/  HADD2.F32 R67, -RZ, R60.H0_H0 ;  /* 0x2000003cff437230 */ /* 0x000fc40000004100 */
[--C-:B------:R-:W-:Y:S01]  /*47f0*/  HADD2.F32 R60, -RZ, R120.reuse.H0_H0 ;  /* 0x20000078ff3c7230 */ /* 0x100fe20000004100 */
[----:B------:R-:W-:Y:S01]  /*4800*/  FFMA.FTZ R64, R105, R66, R64 ;  /* 0x0000004269407223 */ /* 0x000fe20000010040 */
[----:B------:R-:W-:Y:S01]  /*4810*/  HADD2.F32 R117, -RZ, R117.H1_H1 ;  /* 0x30000075ff757230 */ /* 0x000fe20000004100 */
[----:B------:R-:W-:Y:S01]  /*4820*/  FFMA.FTZ R100, R107, R118, R100 ;  /* 0x000000766b647223 */ /* 0x000fe20000010064 */
[----:B------:R-:W-:Y:S02]  /*4830*/  HADD2.F32 R120, -RZ, R120.H1_H1 ;  /* 0x30000078ff787230 */ /* 0x000fe40000004100 */
[--C-:B------:R-:W-:Y:S02]  /*4840*/  HADD2.F32 R70, -RZ, R63.reuse.H0_H0 ;  /* 0x2000003fff467230 */ /* 0x100fe40000004100 */
[----:B------:R-:W-:Y:S02]  /*4850*/  HADD2.F32 R103, -RZ, R63.H1_H1 ;  /* 0x3000003fff677230 */ /* 0x000fe40000004100 */
[----:B------:R-:W-:-:S02]  /*4860*/  HADD2.F32 R66, -RZ, R61.H0_H0 ;  /* 0x2000003dff427230 */ /* 0x000fc40000004100 */
        /* <DEDUP_REMOVED lines=19> */
[----:B------:R-:W-:Y:S02]  /*49a0*/  FADD.FTZ R60, R60, R69 ;  /* 0x000000453c3c7221 */ /* 0x000fe40000010000 */
[----:B------:R-:W-:Y:S02]  /*49b0*/  FFMA.FTZ R68, R103, R127, R68 ;  /* 0x0000007f67447223 */ /* 0x000fe40000010044 */
[----:B------:R-:W-:Y:S01]  /*49c0*/  FADD.FTZ R61, R61, R60 ;  /* 0x0000003c3d3d7221 */ /* 0x000fe20000010000 */
[----:B-----5:R-:W-:-:S03]  /*49d0*/  FSETP.NEU.FTZ.AND P1, PT, R202, RZ, PT ;  /* 0x000000ffca00720b */ /* 0x020fc60003f3d000 */
[----:B------:R-:W-:Y:S01]  /*49e0*/  FADD.FTZ R67, R68, R61 ;  /* 0x0000003d44437221 */ /* 0x000fe20000010000 */
[----:B------:R-:W-:Y:S07]  /*49f0*/  BRA.DIV ~URZ, `(.L_x_19602) ;  /* 0x000067427f007947 */ /* 0x000fee000b800000 */
[----:B------:R0:W1:Y:S02]  /*4a00*/  SHFL.BFLY PT, R60, R67, 0x1, 0x1f ;  /* 0x0c201f00433c7f89 */ /* 0x00006400000e0000 */
.L_x_19675:
[----:B------:R-:W-:Y:S01]  /*4a10*/  IMAD.IADD R184, R197, 0x1, R184 ;  /* 0x00000001c5b87824 */ /* 0x000fe200078e02b8 */
[----:B------:R-:W-:Y:S01]  /*4a20*/  ISETP.NE.AND P0, PT, R201, RZ, PT ;  /* 0x000000ffc900720c */ /* 0x000fe20003f05270 */
[----:B-1----:R-:W-:Y:S02]  /*4a30*/  FADD.FTZ R60, R67, R60 ;  /* 0x0000003c433c7221 */ /* 0x002fe40000010000 */
[----:B------:R-:W-:-:S06]  /*4a40*/  IMAD.IADD R61, R195, 0x1, R184 ;  /* 0x00000001c33d7824 */ /* 0x000fcc00078e02b8 */
[----:B------:R-:W1:Y:S02]  /*4a50*/  I2F R61, R61 ;  /* 0x0000003d003d7306 */ /* 0x000e640000201400 */
[----:B-1----:R-:W-:-:S05]  /*4a60*/  FMUL.FTZ R62, R61, R202 ;  /* 0x000000ca3d3e7220 */ /* 0x002fca0000410000 */
[----:B------:R-:W-:-:S05]  /*4a70*/  FSEL R63, R62, RZ, P1 ;  /* 0x000000ff3e3f7208 */ /* 0x000fca0000800000 */
[----:B------:R-:W-:Y:S01]  /*4a80*/  FFMA.FTZ R63, R60, c[0x0][0x194], R63 ;  /* 0x000065003c3f7a23 */ /* 0x000fe2000001003f */
[----:B------:R-:W-:Y:S05]  /*4a90*/  @P0 BRA `(.L_x_19603) ;  /* 0x000000b000000947 */ /* 0x000fea0003800000 */
[----:B------:R-:W-:Y:S01]  /*4aa0*/  ISETP.GE.AND P0, PT, R184, R207, PT ;  /* 0x000000cfb800720c */ /* 0x000fe20003f06270 */
[----:B------:R-:W-:-:S03]  /*4ab0*/  IMAD R60, R33, 0x10, R196 ;  /* 0x00000010213c7824 */ /* 0x000fc600078e02c4 */
[----:B------:R-:W-:-:S05]  /*4ac0*/  FSEL R61, R63, RZ, !P0 ;  /* 0x000000ff3f3d7208 */ /* 0x000fca0004000000 */
[----:B------:R1:W-:Y:S04]  /*4ad0*/  STS [R60.X4+0x220], R61 ;  /* 0x0002203d3c007388 */ /* 0x0003e80000004800 */
[----:B------:R-:W-:Y:S05]  /*4ae0*/  @P0 BRA `(.L_x_19603) ;  /* 0x0000006000000947 */ /* 0x000fea0003800000 */
[----:B------:R-:W-:Y:S01]  /*4af0*/  FMNMX.FTZ R198, R198, R63, !PT ;  /* 0x0000003fc6c67209 */ /* 0x000fe20007810000 */
[----:B------:R-:W-:Y:S05]  /*4b00*/  BRA `(.L_x_19603) ;  /* 0x0000004000007947 */ /* 0x000fea0003800000 */
.L_x_19601:
[----:B------:R-:W-:-:S13]  /*4b10*/  ISETP.NE.AND P0, PT, R201, RZ, PT ;  /* 0x000000ffc900720c */ /* 0x000fda0003f05270 */
[----:B------:R-:W-:Y:S02]  /*4b20*/  @!P0 IMAD R60, R33, 0x10, R196 ;  /* 0x00000010213c8824 */ /* 0x000fe400078e02c4 */
[----:B------:R-:W-:-:S05]  /*4b30*/  @!P0 IMAD.MOV.U32 R61, RZ, RZ, -0x800001 ;  /* 0xff7fffffff3d8424 */ /* 0x000fca00078e00ff */
[----:B------:R0:W-:Y:S02]  /*4b40*/  @!P0 STS [R60.X4+0x220], R61 ;  /* 0x0002203d3c008388 */ /* 0x0001e40000004800 */
.L_x_19603:
[----:B------:R-:W-:Y:S05]  /*4b50*/  BSYNC B1 ;  /* 0x0000000000017941 */ /* 0x000fea0003800000 */
.L_x_19600:
[----:B------:R-:W-:-:S04]  /*4b60*/  IADD3 R33, R33, 0x4, RZ ;  /* 0x0000000421217810 */ /* 0x000fc80007ffe0ff */
[----:B------:R-:W-:-:S13]  /*4b70*/  ISETP.GE.AND P0, PT, R33, R208, PT ;  /* 0x000000d02100720c */ /* 0x000fda0003f06270 */
[----:B01---5:R-:W-:Y:S01]  /*4b80*/  @P0 CALL.REL.NOINC `(.L_x_19599) ;  /* 0x0000001000000944 */ /* 0x023fe20003c00000 */
[----:B------:R-:W-:Y:S05]  /*4b90*/  BRA `(.L_x_19604) ;  /* 0xffffd70000007947 */ /* 0x000fea000383ffff */
.L_x_19599:
[----:B------:R-:W-:Y:S05]  /*4ba0*/  BSYNC B0 ;  /* 0x0000000000007941 */ /* 0x000fea0003800000 */
.L_x_19598:
[----:B------:R-:W-:Y:S05]  /*4bb0*/  BRA.DIV ~URZ, `(.L_x_19605) ;  /* 0x000066027f007947 */ /* 0x000fea000b800000 */
[----:B------:R0:W1:Y:S02]  /*4bc0*/  SHFL.BFLY PT, R7, R198, 0x10, 0x1f ;  /* 0x0e001f00c6077f89 */ /* 0x00006400000e0000 */
.L_x_19676:
[----:B-1----:R-:W-:Y:S01]  /*4bd0*/  FMNMX.FTZ R9, R7, R198, !PT ;  /* 0x000000c607097209 */ /* 0x002fe20007810000 */
[----:B------:R-:W-:Y:S05]  /*4be0*/  BRA.DIV ~URZ, `(.L_x_19606) ;  /* 0x000066527f007947 */ /* 0x000fea000b800000 */
[----:B------:R-:W1:Y:S02]  /*4bf0*/  SHFL.BFLY PT, R6, R9, 0x8, 0x1f ;  /* 0x0d001f0009067f89 */ /* 0x000e6400000e0000 */
[----:B-1----:R-:W-:-:S05]  /*4c00*/  FMNMX.FTZ R6, R9, R6, !PT ;  /* 0x0000000609067209 */ /* 0x002fca0007810000 */
[----:B------:R-:W1:Y:S02]  /*4c10*/  SHFL.BFLY PT, R7, R6, 0x4, 0x1f ;  /* 0x0c801f0006077f89 */ /* 0x000e6400000e0000 */
[----:B-1----:R-:W-:-:S05]  /*4c20*/  FMNMX.FTZ R7, R6, R7, !PT ;  /* 0x0000000706077209 */ /* 0x002fca0007810000 */
[----:B------:R1:W2:Y:S02]  /*4c30*/  SHFL.BFLY PT, R8, R7, 0x2, 0x1f ;  /* 0x0c401f0007087f89 */ /* 0x0002a400000e0000 */
.L_x_19677:
[----:B------:R-:W-:Y:S01]  /*4c40*/  ISETP.NE.AND P0, PT, R203, RZ, PT ;  /* 0x000000ffcb00720c */ /* 0x000fe20003f05270 */
[----:B------:R-:W-:-:S12]  /*4c50*/  WARPSYNC 0xffffffff ;  /* 0xffffffff00007948 */ /* 0x000fd80003800000 */
[----:B-12---:R-:W-:-:S05]  /*4c60*/  @!P0 FMNMX.FTZ R7, R8, R7, !PT ;  /* 0x0000000708078209 */ /* 0x006fca0007810000 */
[----:B------:R1:W-:Y:S02]  /*4c70*/  @!P0 STS [R204.X4+0x200], R7 ;  /* 0x00020007cc008388 */ /* 0x0003e40000004800 */
[----:B------:R-:W-:Y:S01]  /*4c80*/  BAR.SYNC.DEFER_BLOCKING 0x0 ;  /* 0x0000000000007b1d */ /* 0x000fe20000010000 */
[----:B------:R-:W-:Y:S01]  /*4c90*/  ISETP.GT.AND P0, PT, R203, 0x3, PT ;  /* 0x00000003cb00780c */ /* 0x000fe20003f04270 */
[----:B-1----:R-:W-:Y:S01]  /*4ca0*/  IMAD.MOV.U32 R7, RZ, RZ, -0x800001 ;  /* 0xff7fffffff077424 */ /* 0x002fe200078e00ff */
[----:B------:R-:W-:-:S03]  /*4cb0*/  ISETP.GE.AND P1, PT, R5, R206, PT ;  /* 0x000000ce0500720c */ /* 0x000fc60003f26270 */
[----:B------:R-:W-:Y:S08]  /*4cc0*/  BSSY B0, `(.L_x_19607) ;  /* 0x00000ea000007945 */ /* 0x000ff00003800000 */
[----:B------:R-:W1:Y:S04]  /*4cd0*/  @!P0 LDS R7, [R203.X4+0x200] ;  /* 0x00020000cb078984 */ /* 0x000e680000004800 */
[----:B-1----:R-:W1:Y:S02]  /*4ce0*/  SHFL.BFLY PT, R6, R7, 0x2, 0x1f ;  /* 0x0c401f0007067f89 */ /* 0x002e6400000e0000 */
[----:B-1----:R-:W-:-:S05]  /*4cf0*/  FMNMX.FTZ R8, R6, R7, !PT ;  /* 0x0000000706087209 */ /* 0x002fca0007810000 */
[----:B------:R-:W1:Y:S02]  /*4d00*/  SHFL.BFLY PT, R9, R8, 0x1, 0x1f ;  /* 0x0c201f0008097f89 */ /* 0x000e6400000e0000 */
[----:B-1----:R-:W-:Y:S01]  /*4d10*/  FMNMX.FTZ R6, R8, R9, !PT ;  /* 0x0000000908067209 */ /* 0x002fe20007810000 */
[----:B------:R-:W-:-:S05]  /*4d20*/  IMAD.MOV.U32 R9, RZ, RZ, RZ ;  /* 0x000000ffff097224 */ /* 0x000fca00078e00ff */
[----:B------:R-:W1:Y:S01]  /*4d30*/  SHFL.IDX PT, R6, R6, RZ, 0x1f ;  /* 0x00001fff06067589 */ /* 0x000e6200000e0000 */
[----:B------:R-:W-:Y:S05]  /*4d40*/  @P1 BRA `(.L_x_19608) ;  /* 0x00000e1000001947 */ /* 0x000fea0003800000 */
[----:B------:R-:W2:Y:S01]  /*4d50*/  S2R R9, SR_CTAID.Z ;  /* 0x0000000000097919 */ /* 0x000ea20000002700 */
[----:B------:R-:W-:Y:S01]  /*4d60*/  IMAD.MOV.U32 R8, RZ, RZ, -0x20 ;  /* 0xffffffe0ff087424 */ /* 0x000fe200078e00ff */
[----:B------:R-:W-:Y:S01]  /*4d70*/  LOP3.LUT R7, RZ, R205, RZ, 0x33, !PT ;  /* 0x000000cdff077212 */ /* 0x000fe200078e33ff */
[----:B------:R-:W-:Y:S01]  /*4d80*/  BSSY B1, `(.L_x_19609) ;  /* 0x000001c000017945 */ /* 0x000fe20003800000 */
[----:B------:R-:W-:Y:S02]  /*4d90*/  IMAD.MOV.U32 R11, RZ, RZ, R5 ;  /* 0x000000ffff0b7224 */ /* 0x000fe400078e0005 */
[----:B--2---:R-:W-:-:S05]  /*4da0*/  IMAD R8, R9, R8, -0x21 ;  /* 0xffffffdf09087424 */ /* 0x004fca00078e0208 */
        /* <DEDUP_REMOVED lines=14> */
.L_x_19611:
        /* <DEDUP_REMOVED lines=11> */
.L_x_19610:
[----:B------:R-:W-:Y:S05]  /*4f40*/  BSYNC B1 ;  /* 0x0000000000017941 */ /* 0x000fea0003800000 */
.L_x_19609:
        /* <DEDUP_REMOVED lines=10> */
.L_x_19614:
        /* <DEDUP_REMOVED lines=15> */
[C---:B---3--:R-:W-:Y:S02]  /*50e0*/  FADD.FTZ R15, -R6.reuse, R15 ;  /* 0x0000000f060f7221 */ /* 0x048fe40000010100 */
[----:B----4-:R-:W-:Y:S01]  /*50f0*/  FADD.FTZ R17, -R6, R17 ;  /* 0x0000001106117221 */ /* 0x010fe20000010100 */
[----:B------:R2:W3:Y:S01]  /*5100*/  MUFU.EX2 R8, R13 ;  /* 0x0000000d00087308 */ /* 0x0004e20000000800 */
[----:B------:R-:W-:Y:S02]  /*5110*/  FMUL.FTZ R15, R15, 1.4426950216293334961 ;  /* 0x3fb8aa3b0f0f7820 */ /* 0x000fe40000410000 */
[----:B------:R-:W-:-:S02]  /*5120*/  FMUL.FTZ R17, R17, 1.4426950216293334961 ;  /* 0x3fb8aa3b11117820 */ /* 0x000fc40000410000 */
[C---:B0-----:R-:W-:Y:S02]  /*5130*/  FADD.FTZ R19, -R6.reuse, R19 ;  /* 0x0000001306137221 */ /* 0x041fe40000010100 */
[C---:B------:R-:W-:Y:S01]  /*5140*/  FADD.FTZ R21, -R6.reuse, R21 ;  /* 0x0000001506157221 */ /* 0x040fe20000010100 */
[----:B------:R0:W4:Y:S01]  /*5150*/  MUFU.EX2 R10, R15 ;  /* 0x0000000f000a7308 */ /* 0x0001220000000800 */
[----:B--2---:R-:W2:Y:S01]  /*5160*/  LDS R13, [R7+0x1200] ;  /* 0x00120000070d7984 */ /* 0x004ea20000000800 */
[----:B------:R-:W-:Y:S02]  /*5170*/  FMUL.FTZ R19, R19, 1.4426950216293334961 ;  /* 0x3fb8aa3b13137820 */ /* 0x000fe40000410000 */
[----:B------:R-:W-:Y:S02]  /*5180*/  FMUL.FTZ R21, R21, 1.4426950216293334961 ;  /* 0x3fb8aa3b15157820 */ /* 0x000fe40000410000 */
[----:B------:R-:W-:Y:S02]  /*5190*/  FADD.FTZ R23, -R6, R23 ;  /* 0x0000001706177221 */ /* 0x000fe40000010100 */
[----:B------:R4:W1:Y:S01]  /*51a0*/  MUFU.EX2 R12, R17 ;  /* 0x00000011000c7308 */ /* 0x0008620000000800 */
[----:B0-----:R-:W0:Y:S01]  /*51b0*/  LDS R15, [R7+0x1400] ;  /* 0x00140000070f7984 */ /* 0x001e220000000800 */
[----:B------:R-:W-:-:S02]  /*51c0*/  FMUL.FTZ R23, R23, 1.4426950216293334961 ;  /* 0x3fb8aa3b17177820 */ /* 0x000fc40000410000 */
[----:B------:R-:W-:Y:S01]  /*51d0*/  FADD.FTZ R25, -R6, R25 ;  /* 0x0000001906197221 */ /* 0x000fe20000010100 */
[----:B---3--:R-:W-:Y:S01]  /*51e0*/  STS [R7+-0x400], R8 ;  /* 0xfffc000807007388 */ /* 0x008fe20000000800 */
[----:B------:R-:W-:Y:S02]  /*51f0*/  FADD.FTZ R9, R8, R9 ;  /* 0x0000000908097221 */ /* 0x000fe40000010000 */
[----:B------:R3:W1:Y:S01]  /*5200*/  MUFU.EX2 R14, R19 ;  /* 0x00000013000e7308 */ /* 0x0006620000000800 */
[----:B----4-:R-:W4:Y:S01]  /*5210*/  LDS R17, [R7+0x1600] ;  /* 0x0016000007117984 */ /* 0x010f220000000800 */
[----:B------:R-:W-:Y:S02]  /*5220*/  FMUL.FTZ R25, R25, 1.4426950216293334961 ;  /* 0x3fb8aa3b19197820 */ /* 0x000fe40000410000 */
[----:B------:R-:W-:Y:S01]  /*5230*/  FADD.FTZ R27, -R6, R27 ;  /* 0x0000001b061b7221 */ /* 0x000fe20000010100 */
[----:B------:R-:W-:Y:S01]  /*5240*/  STS [R7+-0x200], R10 ;  /* 0xfffe000a07007388 */ /* 0x000fe20000000800 */
[----:B------:R-:W-:-:S02]  /*5250*/  FADD.FTZ R9, R9, R10 ;  /* 0x0000000a09097221 */ /* 0x000fc40000010000 */
[----:B------:R1:W2:Y:S01]  /*5260*/  MUFU.EX2 R16, R21 ;  /* 0x0000001500107308 */ /* 0x0002a20000000800 */
[----:B---3--:R-:W3:Y:S01]  /*5270*/  LDS R19, [R7+0x1800] ;  /* 0x0018000007137984 */ /* 0x008ee20000000800 */
[----:B------:R-:W-:Y:S02]  /*5280*/  FMUL.FTZ R27, R27, 1.4426950216293334961 ;  /* 0x3fb8aa3b1b1b7820 */ /* 0x000fe40000410000 */
[----:B------:R-:W-:Y:S01]  /*5290*/  FADD.FTZ R29, -R6, R29 ;  /* 0x0000001d061d7221 */ /* 0x000fe20000010100 */
[----:B-1----:R-:W-:Y:S01]  /*52a0*/  STS [R7], R12 ;  /* 0x0000000c07007388 */ /* 0x002fe20000000800 */
[----:B------:R-:W-:Y:S02]  /*52b0*/  FADD.FTZ R9, R9, R12 ;  /* 0x0000000c09097221 */ /* 0x000fe40000010000 */
[----:B------:R-:W1:Y:S01]  /*52c0*/  MUFU.EX2 R18, R23 ;  /* 0x0000001700127308 */ /* 0x000e620000000800 */
[----:B------:R-:W3:Y:S01]  /*52d0*/  LDS R21, [R7+0x1a00] ;  /* 0x001a000007157984 */ /* 0x000ee20000000800 */
[----:B------:R-:W-:-:S02]  /*52e0*/  FMUL.FTZ R29, R29, 1.4426950216293334961 ;  /* 0x3fb8aa3b1d1d7820 */ /* 0x000fc40000410000 */
[C---:B------:R-:W-:Y:S01]  /*52f0*/  FADD.FTZ R31, -R6.reuse, R31 ;  /* 0x0000001f061f7221 */ /* 0x040fe20000010100 */
[----:B------:R-:W-:Y:S01]  /*5300*/  STS [R7+0x200], R14 ;  /* 0x0002000e07007388 */ /* 0x000fe20000000800 */
[----:B------:R-:W-:Y:S02]  /*5310*/  FADD.FTZ R9, R9, R14 ;  /* 0x0000000e09097221 */ /* 0x000fe40000010000 */
[----:B------:R-:W4:Y:S01]  /*5320*/  MUFU.EX2 R20, R25 ;  /* 0x0000001900147308 */ /* 0x000f220000000800 */
[----:B------:R-:W-:Y:S01]  /*5330*/  FMUL.FTZ R31, R31, 1.4426950216293334961 ;  /* 0x3fb8aa3b1f1f7820 */ /* 0x000fe20000410000 */
[----:B--2---:R-:W-:Y:S01]  /*5340*/  STS [R7+0x400], R16 ;  /* 0x0004001007007388 */ /* 0x004fe20000000800 */
[C---:B------:R-:W-:Y:S02]  /*5350*/  FADD.FTZ R33, -R6.reuse, R33 ;  /* 0x0000002106217221 */ /* 0x040fe40000010100 */
[----:B------:R-:W-:Y:S02]  /*5360*/  FADD.FTZ R9, R9, R16 ;  /* 0x0000001009097221 */ /* 0x000fe40000010000 */
[----:B------:R-:W-:Y:S01]  /*5370*/  FMUL.FTZ R33, R33, 1.4426950216293334961 ;  /* 0x3fb8aa3b21217820 */ /* 0x000fe20000410000 */
[----:B------:R-:W2:Y:S01]  /*5380*/  MUFU.EX2 R22, R27 ;  /* 0x0000001b00167308 */ /* 0x000ea20000000800 */
[----:B------:R-:W-:Y:S01]  /*5390*/  FADD.FTZ R13, -R6, R13 ;  /* 0x0000000d060d7221 */ /* 0x000fe20000010100 */
[----:B-1----:R-:W-:Y:S01]  /*53a0*/  STS [R7+0x600], R18 ;  /* 0x0006001207007388 */ /* 0x002fe20000000800 */
[----:B------:R-:W-:-:S02]  /*53b0*/  FADD.FTZ R9, R9, R18 ;  /* 0x0000001209097221 */ /* 0x000fc40000010000 */
[----:B------:R-:W-:Y:S02]  /*53c0*/  FMUL.FTZ R13, R13, 1.4426950216293334961 ;  /* 0x3fb8aa3b0d0d7820 */ /* 0x000fe40000410000 */
[C---:B0-----:R-:W-:Y:S01]  /*53d0*/  FADD.FTZ R15, -R6.reuse, R15 ;  /* 0x0000000f060f7221 */ /* 0x041fe20000010100 */
[----:B------:R-:W0:Y:S01]  /*53e0*/  MUFU.EX2 R24, R29 ;  /* 0x0000001d00187308 */ /* 0x000e220000000800 */
[----:B----4-:R-:W-:Y:S01]  /*53f0*/  FADD.FTZ R9, R9, R20 ;  /* 0x0000001409097221 */ /* 0x010fe20000010000 */
[----:B------:R-:W-:Y:S01]  /*5400*/  STS [R7+0x800], R20 ;  /* 0x0008001407007388 */ /* 0x000fe20000000800 */
[----:B------:R-:W-:Y:S02]  /*5410*/  FMUL.FTZ R15, R15, 1.4426950216293334961 ;  /* 0x3fb8aa3b0f0f7820 */ /* 0x000fe40000410000 */
[----:B------:R-:W-:-:S03]  /*5420*/  FADD.FTZ R17, -R6, R17 ;  /* 0x0000001106117221 */ /* 0x000fc60000010100 */
[----:B------:R-:W1:Y:S01]  /*5430*/  MUFU.EX2 R26, R31 ;  /* 0x0000001f001a7308 */ /* 0x000e620000000800 */
[----:B--2---:R-:W-:Y:S01]  /*5440*/  FADD.FTZ R9, R9, R22 ;  /* 0x0000001609097221 */ /* 0x004fe20000010000 */
[----:B------:R-:W-:Y:S01]  /*5450*/  STS [R7+0xa00], R22 ;  /* 0x000a001607007388 */ /* 0x000fe20000000800 */
[----:B------:R-:W-:Y:S02]  /*5460*/  FMUL.FTZ R17, R17, 1.4426950216293334961 ;  /* 0x3fb8aa3b11117820 */ /* 0x000fe40000410000 */
[----:B---3--:R-:W-:-:S03]  /*5470*/  FADD.FTZ R19, -R6, R19 ;  /* 0x0000001306137221 */ /* 0x008fc60000010100 */
[----:B------:R-:W2:Y:S01]  /*5480*/  MUFU.EX2 R28, R33 ;  /* 0x00000021001c7308 */ /* 0x000ea20000000800 */
[----:B0-----:R-:W-:Y:S01]  /*5490*/  FADD.FTZ R9, R9, R24 ;  /* 0x0000001809097221 */ /* 0x001fe20000010000 */
[----:B------:R-:W-:Y:S01]  /*54a0*/  STS [R7+0xc00], R24 ;  /* 0x000c001807007388 */ /* 0x000fe20000000800 */
[----:B------:R-:W-:Y:S02]  /*54b0*/  FADD.FTZ R21, -R6, R21 ;  /* 0x0000001506157221 */ /* 0x000fe40000010100 */
        /* <DEDUP_REMOVED lines=23> */
.L_x_19613:
[----:B------:R-:W-:Y:S05]  /*5630*/  BSYNC B1 ;  /* 0x0000000000017941 */ /* 0x000fea0003800000 */
.L_x_19612:
        /* <DEDUP_REMOVED lines=17> */
[----:B------:R-:W1:Y:S01]  /*5750*/  MUFU.EX2 R8, R13 ;  /* 0x0000000d00087308 */ /* 0x000e620000000800 */
[C---:B----4-:R-:W-:Y:S02]  /*5760*/  FADD.FTZ R17, -R6.reuse, R17 ;  /* 0x0000001106117221 */ /* 0x050fe40000010100 */
[----:B------:R-:W-:Y:S02]  /*5770*/  FMUL.FTZ R15, R15, 1.4426950216293334961 ;  /* 0x3fb8aa3b0f0f7820 */ /* 0x000fe40000410000 */
[----:B------:R-:W-:Y:S02]  /*5780*/  FMUL.FTZ R17, R17, 1.4426950216293334961 ;  /* 0x3fb8aa3b11117820 */ /* 0x000fe40000410000 */
[C---:B0-----:R-:W-:Y:S01]  /*5790*/  FADD.FTZ R19, -R6.reuse, R19 ;  /* 0x0000001306137221 */ /* 0x041fe20000010100 */
        /* <DEDUP_REMOVED lines=33> */
.L_x_19616:
[----:B------:R-:W-:Y:S05]  /*59b0*/  BSYNC B1 ;  /* 0x0000000000017941 */ /* 0x000fea0003800000 */
.L_x_19615:
        /* <DEDUP_REMOVED lines=10> */
[----:B------:R-:W-:Y:S01]  /*5a60*/  FMUL.FTZ R13, R13, 1.4426950216293334961 ;  /* 0x3fb8aa3b0d0d7820 */ /* 0x000fe20000410000 */
[----:B------:R-:W1:Y:S01]  /*5a70*/  MUFU.EX2 R8, R11 ;  /* 0x0000000b00087308 */ /* 0x000e620000000800 */
[----:B0-----:R-:W-:Y:S02]  /*5a80*/  FADD.FTZ R17, -R6, R17 ;  /* 0x0000001106117221 */ /* 0x001fe40000010100 */
[----:B------:R-:W-:-:S02]  /*5a90*/  FMUL.FTZ R15, R15, 1.4426950216293334961 ;  /* 0x3fb8aa3b0f0f7820 */ /* 0x000fc40000410000 */
[----:B------:R-:W-:-:S03]  /*5aa0*/  FMUL.FTZ R17, R17, 1.4426950216293334961 ;  /* 0x3fb8aa3b11117820 */ /* 0x000fc60000410000 */
[----:B------:R-:W0:Y:S08]  /*5ab0*/  MUFU.EX2 R10, R13 ;  /* 0x0000000d000a7308 */ /* 0x000e300000000800 */
        /* <DEDUP_REMOVED lines=10> */
.L_x_19608:
[----:B------:R-:W-:Y:S05]  /*5b60*/  BSYNC B0 ;  /* 0x0000000000007941 */ /* 0x000fea0003800000 */
.L_x_19607:
        /* <DEDUP_REMOVED lines=21> */
[----:B-1----:R-:W-:-:S05]  /*5cc0*/  FADD.FTZ R8, R7, R8 ;  /* 0x0000000807087221 */ /* 0x002fca0000010000 */
[----:B------:R1:W2:Y:S01]  /*5cd0*/  SHFL.IDX PT, R33, R8, RZ, 0x1f ;  /* 0x00001fff08217589 */ /* 0x0002a200000e0000 */
[----:B------:R-:W-:Y:S05]  /*5ce0*/  @P1 BRA `(.L_x_19618) ;  /* 0x000008b000001947 */ /* 0x000fea0003800000 */
[----:B------:R-:W3:Y:S01]  /*5cf0*/  S2R R7, SR_CTAID.Z ;  /* 0x0000000000077919 */ /* 0x000ee20000002700 */
[----:B-1----:R-:W-:Y:S01]  /*5d00*/  IMAD.MOV.U32 R8, RZ, RZ, -0x20 ;  /* 0xffffffe0ff087424 */ /* 0x002fe200078e00ff */
[----:B------:R-:W-:Y:S03]  /*5d10*/  BSSY B1, `(.L_x_19619) ;  /* 0x000001b000017945 */ /* 0x000fe60003800000 */
[----:B---3--:R-:W-:Y:S01]  /*5d20*/  IMAD R9, R7, R8, -0x21 ;  /* 0xffffffdf07097424 */ /* 0x008fe200078e0208 */
        /* <DEDUP_REMOVED lines=11> */
[----:B--2---:R-:W-:-:S04]  /*5de0*/  FADD.FTZ R7, R33, 9.9999999747524270788e-07 ;  /* 0x358637bd21077421 */ /* 0x004fc80000010000 */
[----:B------:R1:W2:Y:S08]  /*5df0*/  MUFU.RCP R32, R7 ;  /* 0x0000000700207308 */ /* 0x0002b00000001000 */
[----:B------:R-:W-:Y:S05]  /*5e00*/  @!P0 BRA `(.L_x_19620) ;  /* 0x000000b000008947 */ /* 0x000fea0003800000 */
[----:B-1----:R-:W-:Y:S01]  /*5e10*/  IMAD.MOV.U32 R7, RZ, RZ, R10 ;  /* 0x000000ffff077224 */ /* 0x002fe200078e000a */
[----:B------:R-:W-:Y:S01]  /*5e20*/  LEA R8, R5, 0x220, 0x2 ;  /* 0x0000022005087811 */ /* 0x000fe200078e10ff */
[----:B------:R-:W-:-:S04]  /*5e30*/  IMAD.MOV.U32 R9, RZ, RZ, R5 ;  /* 0x000000ffff097224 */ /* 0x000fc800078e0005 */
.L_x_19621:
        /* <DEDUP_REMOVED lines=8> */
.L_x_19620:
[----:B------:R-:W-:Y:S05]  /*5ec0*/  BSYNC B1 ;  /* 0x0000000000017941 */ /* 0x000fea0003800000 */
.L_x_19619:
        /* <DEDUP_REMOVED lines=10> */
.L_x_19624:
[----:B------:R-:W1:Y:S01]  /*5f70*/  LDS R8, [R7+-0x400] ;  /* 0xfffc000007087984 */ /* 0x000e620000000800 */
[----:B------:R-:W-:-:S03]  /*5f80*/  IADD3 R9, R9, 0x800, RZ ;  /* 0x0000080009097810 */ /* 0x000fc60007ffe0ff */
[----:B------:R-:W3:Y:S01]  /*5f90*/  LDS R10, [R7+-0x200] ;  /* 0xfffe0000070a7984 */ /* 0x000ee20000000800 */
[----:B------:R-:W-:-:S03]  /*5fa0*/  ISETP.GE.AND P1, PT, R9, R34, PT ;  /* 0x000000220900720c */ /* 0x000fc60003f26270 */
[----:B------:R-:W4:Y:S04]  /*5fb0*/  LDS R11, [R7] ;  /* 0x00000000070b7984 */ /* 0x000f280000000800 */
[----:B------:R-:W0:Y:S04]  /*5fc0*/  LDS R13, [R7+0x200] ;  /* 0x00020000070d7984 */ /* 0x000e280000000800 */
[----:B------:R-:W2:Y:S04]  /*5fd0*/  LDS R15, [R7+0x400] ;  /* 0x00040000070f7984 */ /* 0x000ea80000000800 */
        /* <DEDUP_REMOVED lines=10> */
[----:B----4-:R-:W-:-:S03]  /*6080*/  FMUL.FTZ R12, R32, R11 ;  /* 0x0000000b200c7220 */ /* 0x010fc60000410000 */
[----:B------:R-:W3:Y:S01]  /*6090*/  LDS R29, [R7+0x1600] ;  /* 0x00160000071d7984 */ /* 0x000ee20000000800 */
[----:B0-----:R-:W-:-:S03]  /*60a0*/  FMUL.FTZ R14, R32, R13 ;  /* 0x0000000d200e7220 */ /* 0x001fc60000410000 */
[----:B------:R-:W0:Y:S01]  /*60b0*/  LDS R30, [R7+0x1800] ;  /* 0x00180000071e7984 */ /* 0x000e220000000800 */
        /* <DEDUP_REMOVED lines=8> */
[C---:B-1----:R-:W-:Y:S01]  /*6140*/  FMUL.FTZ R8, R32.reuse, R19 ;  /* 0x0000001320087220 */ /* 0x042fe20000410000 */
        /* <DEDUP_REMOVED lines=10> */
[----:B0-----:R-:W-:-:S03]  /*61f0*/  FMUL.FTZ R30, R32, R30 ;  /* 0x0000001e201e7220 */ /* 0x001fc60000410000 */
        /* <DEDUP_REMOVED lines=11> */
.L_x_19623:
[----:B------:R-:W-:Y:S05]  /*62b0*/  BSYNC B1 ;  /* 0x0000000000017941 */ /* 0x000fea0003800000 */
.L_x_19622:
        /* <DEDUP_REMOVED lines=9> */
[----:B------:R-:W0:Y:S04]  /*6350*/  LDS R13, [R7+0x200] ;  /* 0x00020000070d7984 */ /* 0x000e280000000800 */
[----:B------:R-:W2:Y:S04]  /*6360*/  LDS R15, [R7+0x400] ;  /* 0x00040000070f7984 */ /* 0x000ea80000000800 */
[----:B------:R-:W2:Y:S04]  /*6370*/  LDS R17, [R7+0x600] ;  /* 0x0006000007117984 */ /* 0x000ea80000000800 */
[----:B------:R-:W2:Y:S04]  /*6380*/  LDS R19, [R7+0x800] ;  /* 0x0008000007137984 */ /* 0x000ea80000000800 */
[----:B------:R-:W2:Y:S02]  /*6390*/  LDS R21, [R7+0xa00] ;  /* 0x000a000007157984 */ /* 0x000ea40000000800 */
[----:B-12---:R-:W-:-:S02]  /*63a0*/  FMUL.FTZ R8, R32, R8 ;  /* 0x0000000820087220 */ /* 0x006fc40000410000 */
[----:B---3--:R-:W-:-:S03]  /*63b0*/  FMUL.FTZ R10, R32, R10 ;  /* 0x0000000a200a7220 */ /* 0x008fc60000410000 */
[----:B------:R-:W-:Y:S01]  /*63c0*/  STS [R7+-0x400], R8 ;  /* 0xfffc000807007388 */ /* 0x000fe20000000800 */
[----:B----4-:R-:W-:-:S03]  /*63d0*/  FMUL.FTZ R12, R32, R11 ;  /* 0x0000000b200c7220 */ /* 0x010fc60000410000 */
[----:B------:R-:W-:Y:S01]  /*63e0*/  STS [R7+-0x200], R10 ;  /* 0xfffe000a07007388 */ /* 0x000fe20000000800 */
[----:B0-----:R-:W-:-:S03]  /*63f0*/  FMUL.FTZ R14, R32, R13 ;  /* 0x0000000d200e7220 */ /* 0x001fc60000410000 */
        /* <DEDUP_REMOVED lines=11> */
.L_x_19626:
[----:B------:R-:W-:Y:S05]  /*64b0*/  BSYNC B1 ;  /* 0x0000000000017941 */ /* 0x000fea0003800000 */
.L_x_19625:
[----:B------:R-:W-:-:S13]  /*64c0*/  ISETP.LT.OR P0, PT, R9, R206, P0 ;  /* 0x000000ce0900720c */ /* 0x000fda0000701670 */
[----:B------:R-:W-:Y:S05]  /*64d0*/  @!P0 BRA `(.L_x_19618) ;  /* 0x000000c000008947 */ /* 0x000fea0003800000 */
[----:B------:R-:W1:Y:S04]  /*64e0*/  LDS R8, [R7+-0x400] ;  /* 0xfffc000007087984 */ /* 0x000e680000000800 */
[----:B------:R-:W3:Y:S04]  /*64f0*/  LDS R9, [R7+-0x200] ;  /* 0xfffe000007097984 */ /* 0x000ee80000000800 */
[----:B------:R-:W4:Y:S04]  /*6500*/  LDS R11, [R7] ;  /* 0x00000000070b7984 */ /* 0x000f280000000800 */
[----:B------:R-:W0:Y:S01]  /*6510*/  LDS R13, [R7+0x200] ;  /* 0x00020000070d7984 */ /* 0x000e220000000800 */
        /* <DEDUP_REMOVED lines=8> */
.L_x_19618:
[----:B------:R-:W-:Y:S05]  /*65a0*/  BSYNC B0 ;  /* 0x0000000000007941 */ /* 0x000fea0003800000 */
.L_x_19617:
        /* <DEDUP_REMOVED lines=26> */
[----:B-1----:R-:W-:Y:S02]  /*6750*/  IMAD.U32 R8, RZ, RZ, UR6 ;  /* 0x00000006ff087e24 */ /* 0x002fe4000f8e00ff */
[----:B------:R-:W-:Y:S02]  /*6760*/  IMAD.U32 R10, RZ, RZ, UR4 ;  /* 0x00000004ff0a7e24 */ /* 0x000fe4000f8e00ff */
[----:B------:R-:W-:Y:S02]  /*6770*/  IMAD.U32 R9, RZ, RZ, UR7 ;  /* 0x00000007ff097e24 */ /* 0x000fe4000f8e00ff */
[----:B------:R-:W-:-:S03]  /*6780*/  IMAD.U32 R11, RZ, RZ, UR5 ;  /* 0x00000005ff0b7e24 */ /* 0x000fc6000f8e00ff */
[----:B------:R0:W-:Y:S04]  /*6790*/  STG.E [R8.64], R6 ;  /* 0x0000000608007986 */ /* 0x0001e8000c10190a */
[----:B--2---:R0:W-:Y:S02]  /*67a0*/  STG.E [R10.64], R33 ;  /* 0x000000210a007986 */ /* 0x0041e4000c10190a */
.L_x_19628:
[----:B------:R-:W-:Y:S05]  /*67b0*/  BSYNC B0 ;  /* 0x0000000000007941 */ /* 0x000fea0003800000 */
.L_x_19627:
        /* <DEDUP_REMOVED lines=11> */
[----:B------:R-:W-:Y:S05]  /*6870*/  BRA `(.L_x_19631) ;  /* 0x000036a000007947 */ /* 0x000fea0003800000 */
.L_x_19630:
[----:B0-----:R-:W-:Y:S01]  /*6880*/  IABS R6, c[0x0][0x1e4] ;  /* 0x0000790000067a13 */ /* 0x001fe20000000000 */
[----:B------:R-:W0:Y:S01]  /*6890*/  S2R R11, SR_CTAID.Z ;  /* 0x00000000000b7919 */ /* 0x000e220000002700 */
[----:B-1----:R-:W-:Y:S01]  /*68a0*/  IADD3 R7, R3, -c[0x0][0x1dc], RZ ;  /* 0x8000770003077a10 */ /* 0x002fe20007ffe0ff */
[----:B------:R-:W-:Y:S01]  /*68b0*/  IMAD.MOV.U32 R82, RZ, RZ, RZ ;  /* 0x000000ffff527224 */ /* 0x000fe200078e00ff */
[----:B------:R-:W1:Y:S01]  /*68c0*/  I2F.RP R8, R6 ;  /* 0x0000000600087306 */ /* 0x000e620000209400 */
[----:B------:R-:W-:Y:S01]  /*68d0*/  LEA.HI R3, R203, R203, RZ, 0x1 ;  /* 0x000000cbcb037211 */ /* 0x000fe200078f08ff */
[----:B------:R-:W-:Y:S01]  /*68e0*/  IMAD.MOV.U32 R100, RZ, RZ, c[0x0][0x1bc] ;  /* 0x00006f00ff647624 */ /* 0x000fe200078e00ff */
[----:B------:R-:W-:Y:S01]  /*68f0*/  IADD3 R81, P0, R200, R199, RZ ;  /* 0x000000c7c8517210 */ /* 0x000fe20007f1e0ff */
[----:B------:R-:W-:Y:S01]  /*6900*/  CS2R R94, SRZ ;  /* 0x00000000005e7805 */ /* 0x000fe2000001ff00 */
[----:B------:R-:W-:Y:S01]  /*6910*/  CS2R R92, SRZ ;  /* 0x00000000005c7805 */ /* 0x000fe2000001ff00 */
[----:B------:R-:W-:Y:S01]  /*6920*/  CS2R R90, SRZ ;  /* 0x00000000005a7805 */ /* 0x000fe2000001ff00 */
[----:B------:R-:W-:Y:S01]  /*6930*/  LEA.HI.X.SX32 R2, R199, R2, 0x1, P0 ;  /* 0x00000002c7027211 */ /* 0x000fe200000f0eff */
[----:B------:R-:W-:Y:S01]  /*6940*/  CS2R R88, SRZ ;  /* 0x0000000000587805 */ /* 0x000fe2000001ff00 */
[C---:B------:R-:W-:Y:S01]  /*6950*/  LEA R80, P0, R81.reuse, c[0x0][0x198], 0x2 ;  /* 0x0000660051507a11 */ /* 0x040fe200078010ff */
[----:B------:R-:W-:Y:S01]  /*6960*/  CS2R R86, SRZ ;  /* 0x0000000000567805 */ /* 0x000fe2000001ff00 */
[----:B------:R-:W-:Y:S01]  /*6970*/  CS2R R84, SRZ ;  /* 0x0000000000547805 */ /* 0x000fe2000001ff00 */
[----:B------:R-:W-:Y:S01]  /*6980*/  CS2R R96, SRZ ;  /* 0x0000000000607805 */ /* 0x000fe2000001ff00 */
[----:B------:R-:W-:Y:S01]  /*6990*/  LEA.HI.X R81, R81, c[0x0][0x19c], R2, 0x2, P0 ;  /* 0x0000670051517a11 */ /* 0x000fe200000f1402 */
[----:B------:R-:W-:Y:S01]  /*69a0*/  IMAD R2, R4, c[0x0][0x1c0], RZ ;  /* 0x0000700004027a24 */ /* 0x000fe200078e02ff */
[----:B------:R-:W-:Y:S01]  /*69b0*/  IADD3 R4, -R205, 0x1, RZ ;  /* 0x00000001cd047810 */ /* 0x000fe20007ffe1ff */
[----:B-1----:R-:W1:Y:S01]  /*69c0*/  MUFU.RCP R8, R8 ;  /* 0x0000000800087308 */ /* 0x002e620000001000 */
[----:B------:R-:W-:Y:S01]  /*69d0*/  IMAD.MOV.U32 R98, RZ, RZ, RZ ;  /* 0x000000ffff627224 */ /* 0x000fe200078e00ff */
[----:B------:R-:W-:Y:S01]  /*69e0*/  SHF.R.S32.HI R100, RZ, 0x1f, R100 ;  /* 0x0000001fff647819 */ /* 0x000fe20000011464 */
        /* <DEDUP_REMOVED lines=32> */
.L_x_19666:
        /* <DEDUP_REMOVED lines=44> */
[----:B------:R-:W3:Y:S04]  /*6eb0*/  LDG.E.CONSTANT R9, [R80.64] ;  /* 0x0000000a50097981 */ /* 0x000ee8000c1e9900 */
[----:B------:R-:W0:Y:S04]  /*6ec0*/  LDS.128 R76, [R102+-0x10] ;  /* 0xfffff000664c7984 */ /* 0x000e280000000c00 */
[----:B------:R1:W4:Y:S01]  /*6ed0*/  LDS.128 R72, [R102] ;  /* 0x0000000066487984 */ /* 0x0003220000000c00 */
[----:B---3--:R-:W-:Y:S01]  /*6ee0*/  SHF.R.S32.HI R8, RZ, 0x1f, R9 ;  /* 0x0000001fff087819 */ /* 0x008fe20000011409 */
        /* <DEDUP_REMOVED lines=9> */
[----:B------:R-:W-:Y:S02]  /*6f80*/  LEA.HI.X.SX32 R11, R99, R34, 0x1, P0 ;  /* 0x00000022630b7211 */ /* 0x000fe400000f0eff */
[CC--:B------:R-:W-:Y:S02]  /*6f90*/  IADD3 R9, P0, R103.reuse, R10.reuse, RZ ;  /* 0x0000000a67097210 */ /* 0x0c0fe40007f1e0ff */
[----:B------:R-:W-:Y:S02]  /*6fa0*/  LEA.HI.X R121, R8, c[0x0][0x18c], R11, 0x1, P2 ;  /* 0x0000630008797a11 */ /* 0x000fe400010f0c0b */
[----:B------:R-:W-:Y:S02]  /*6fb0*/  IADD3 R11, P5, R106, R10, RZ ;  /* 0x0000000a6a0b7210 */ /* 0x000fe40007fbe0ff */
[-C--:B------:R-:W-:Y:S01]  /*6fc0*/  LEA.HI.X.SX32 R24, R103, R34.reuse, 0x1, P0 ;  /* 0x0000002267187211 */ /* 0x080fe200000f0eff */
[----:B------:R-:W-:Y:S01]  /*6fd0*/  BSSY B2, `(.L_x_19634) ;  /* 0x0000067000027945 */ /* 0x000fe20003800000 */
[----:B------:R-:W-:Y:S01]  /*6fe0*/  LEA R20, P0, R11, c[0x0][0x188], 0x1 ;  /* 0x000062000b147a11 */ /* 0x000fe200078008ff */
[----:B------:R3:W5:Y:S01]  /*6ff0*/  LDG.E.128.CONSTANT R64, [R120.64+0x200] ;  /* 0x0002000a78407981 */ /* 0x000762000c1e9d00 */
[----:B------:R-:W-:-:S02]  /*7000*/  LEA.HI.X.SX32 R22, R104, R34, 0x1, P1 ;  /* 0x0000002268167211 */ /* 0x000fc400008f0eff */
[-C--:B------:R-:W-:Y:S01]  /*7010*/  LEA.HI.X.SX32 R14, R106, R34.reuse, 0x1, P5 ;  /* 0x000000226a0e7211 */ /* 0x080fe200028f0eff */
[----:B------:R3:W5:Y:S01]  /*7020*/  LDG.E.128.CONSTANT R68, [R120.64] ;  /* 0x0000000a78447981 */ /* 0x000762000c1e9d00 */
[----:B------:R-:W-:Y:S02]  /*7030*/  LEA R8, P4, R9, c[0x0][0x188], 0x1 ;  /* 0x0000620009087a11 */ /* 0x000fe400078808ff */
[----:B------:R-:W-:Y:S02]  /*7040*/  LEA R16, P2, R15, c[0x0][0x188], 0x1 ;  /* 0x000062000f107a11 */ /* 0x000fe400078408ff */
[----:B------:R-:W-:Y:S02]  /*7050*/  LEA.HI.X.SX32 R18, R105, R34, 0x1, P6 ;  /* 0x0000002269127211 */ /* 0x000fe400030f0eff */
[----:B------:R-:W-:Y:S02]  /*7060*/  LEA.HI.X R13, R13, c[0x0][0x18c], R22, 0x1, P3 ;  /* 0x000063000d0d7a11 */ /* 0x000fe400018f0c16 */
[----:B------:R-:W-:-:S02]  /*7070*/  LEA.HI.X R21, R11, c[0x0][0x18c], R14, 0x1, P0 ;  /* 0x000063000b157a11 */ /* 0x000fc400000f0c0e */
[-C--:B------:R-:W-:Y:S02]  /*7080*/  IADD3 R23, P6, R107, R10.reuse, RZ ;  /* 0x0000000a6b177210 */ /* 0x080fe40007fde0ff */
[----:B------:R-:W-:Y:S02]  /*7090*/  LEA.HI.X R9, R9, c[0x0][0x18c], R24, 0x1, P4 ;  /* 0x0000630009097a11 */ /* 0x000fe400020f0c18 */
        /* <DEDUP_REMOVED lines=8> */
[----:B--2---:R-:W-:Y:S02]  /*7120*/  LEA R32, P0, R15, c[0x0][0x188], 0x1 ;  /* 0x000062000f207a11 */ /* 0x004fe400078008ff */
[----:B------:R-:W-:-:S02]  /*7130*/  LEA.HI.X.SX32 R18, R109, R34, 0x1, P4 ;  /* 0x000000226d127211 */ /* 0x000fc400020f0eff */
[----:B------:R-:W-:Y:S02]  /*7140*/  LEA.HI.X R37, R11, c[0x0][0x18c], R14, 0x1, P6 ;  /* 0x000063000b257a11 */ /* 0x000fe400030f0c0e */
[----:B------:R-:W-:Y:S02]  /*7150*/  LEA R28, P1, R19, c[0x0][0x188], 0x1 ;  /* 0x00006200131c7a11 */ /* 0x000fe400078208ff */
[----:B------:R-:W-:Y:S02]  /*7160*/  LEA.HI.X.SX32 R22, R108, R34, 0x1, P5 ;  /* 0x000000226c167211 */ /* 0x000fe400028f0eff */
[----:B------:R-:W-:Y:S01]  /*7170*/  LEA.HI.X R25, R23, c[0x0][0x18c], R26, 0x1, P2 ;  /* 0x0000630017197a11 */ /* 0x000fe200010f0c1a */
[----:B------:R-:W5:Y:S01]  /*7180*/  LDG.E.128.CONSTANT R36, [R36.64] ;  /* 0x0000000a24247981 */ /* 0x000f62000c1e9d00 */
[----:B------:R-:W-:Y:S02]  /*7190*/  LEA.HI.X R33, R15, c[0x0][0x18c], R18, 0x1, P0 ;  /* 0x000063000f217a11 */ /* 0x000fe400000f0c12 */
        /* <DEDUP_REMOVED lines=40> */
[----:B---3--:R-:W-:-:S03]  /*7420*/  F2FP.PACK_AB R121, R77, R76 ;  /* 0x0000004c4d79723e */ /* 0x008fc600000000ff */
[----:B------:R-:W-:-:S06]  /*7430*/  IMAD.MOV.U32 R76, RZ, RZ, R78 ;  /* 0x000000ffff4c7224 */ /* 0x000fcc00078e004e */
[----:B------:R-:W-:Y:S05]  /*7440*/  @P0 BRA `(.L_x_19635) ;  /* 0x000001f000000947 */ /* 0x000fea0003800000 */
[C---:B-1--4-:R-:W-:Y:S02]  /*7450*/  IADD3 R120, R118.reuse, 0x3, RZ ;  /* 0x0000000376787810 */ /* 0x052fe40007ffe0ff */
[----:B------:R-:W-:Y:S02]  /*7460*/  IADD3 R78, R118, 0x2, RZ ;  /* 0x00000002764e7810 */ /* 0x000fe40007ffe0ff */
[-C--:B------:R-:W-:Y:S02]  /*7470*/  ISETP.GE.AND P4, PT, R120, R207.reuse, PT ;  /* 0x000000cf7800720c */ /* 0x080fe40003f86270 */
[C---:B------:R-:W-:Y:S02]  /*7480*/  IADD3 R122, R118.reuse, 0x4, RZ ;  /* 0x00000004767a7810 */ /* 0x040fe40007ffe0ff */
[----:B------:R-:W-:Y:S02]  /*7490*/  IADD3 R120, R118, 0x5, RZ ;  /* 0x0000000576787810 */ /* 0x000fe40007ffe0ff */
[----:B------:R-:W-:-:S02]  /*74a0*/  ISETP.GE.AND P1, PT, R78, R207, PT ;  /* 0x000000cf4e00720c */ /* 0x000fc40003f26270 */
[-C--:B------:R-:W-:Y:S02]  /*74b0*/  ISETP.GE.AND P6, PT, R122, R207.reuse, PT ;  /* 0x000000cf7a00720c */ /* 0x080fe40003fc6270 */
[----:B------:R-:W-:Y:S02]  /*74c0*/  IADD3 R78, R118, 0x7, RZ ;  /* 0x00000007764e7810 */ /* 0x000fe40007ffe0ff */
[-C--:B------:R-:W-:Y:S02]  /*74d0*/  ISETP.GE.AND P3, PT, R120, R207.reuse, PT ;  /* 0x000000cf7800720c */ /* 0x080fe40003f66270 */
[C---:B------:R-:W-:Y:S02]  /*74e0*/  IADD3 R122, R118.reuse, 0x6, RZ ;  /* 0x00000006767a7810 */ /* 0x040fe40007ffe0ff */
[----:B------:R-:W-:Y:S02]  /*74f0*/  IADD3 R120, R118, 0x1, RZ ;  /* 0x0000000176787810 */ /* 0x000fe40007ffe0ff */
[----:B------:R-:W-:-:S02]  /*7500*/  ISETP.GE.AND P2, PT, R78, R207, PT ;  /* 0x000000cf4e00720c */ /* 0x000fc40003f46270 */
[C---:B-----5:R-:W-:Y:S02]  /*7510*/  SEL R79, R69.reuse, RZ, !P1 ;  /* 0x000000ff454f7207 */ /* 0x060fe40004800000 */
[----:B------:R-:W-:Y:S02]  /*7520*/  PRMT R77, R69, 0x7632, R77 ;  /* 0x00007632454d7816 */ /* 0x000fe4000000004d */
[----:B------:R-:W-:Y:S02]  /*7530*/  SEL R117, R70, RZ, !P6 ;  /* 0x000000ff46757207 */ /* 0x000fe40007000000 */
[-C--:B------:R-:W-:Y:S02]  /*7540*/  ISETP.GE.AND P5, PT, R122, R207.reuse, PT ;  /* 0x000000cf7a00720c */ /* 0x080fe40003fa6270 */
[-C--:B------:R-:W-:Y:S02]  /*7550*/  ISETP.GE.AND P1, PT, R120, R207.reuse, PT ;  /* 0x000000cf7800720c */ /* 0x080fe40003f26270 */
        /* <DEDUP_REMOVED lines=14> */
.L_x_19635:
[----:B-1--4-:R-:W-:Y:S05]  /*7640*/  BSYNC B2 ;  /* 0x0000000000027941 */ /* 0x012fea0003800000 */
.L_x_19634:
[----:B-----5:R-:W-:Y:S01]  /*7650*/  HFMA2.MMA R77, R76, R69, -RZ ;  /* 0x000000454c4d7235 */ /* 0x020fe200001000ff */
[----:B------:R-:W-:Y:S01]  /*7660*/  IMAD.MOV.U32 R69, RZ, RZ, R121 ;  /* 0x000000ffff457224 */ /* 0x000fe200078e0079 */
[----:B------:R-:W-:Y:S01]  /*7670*/  BSSY B2, `(.L_x_19636) ;  /* 0x0000023000027945 */ /* 0x000fe20003800000 */
[----:B------:R-:W-:-:S04]  /*7680*/  F2FP.PACK_AB R78, R73, R72 ;  /* 0x00000048494e723e */ /* 0x000fc800000000ff */
        /* <DEDUP_REMOVED lines=14> */
[C---:B------:R-:W-:Y:S02]  /*7770*/  SEL R79, R65.reuse, RZ, !P1 ;  /* 0x000000ff414f7207 */ /* 0x040fe40004800000 */
[-C--:B------:R-:W-:Y:S02]  /*7780*/  ISETP.GE.AND P1, PT, R72, R207.reuse, PT ;  /* 0x000000cf4800720c */ /* 0x080fe40003f26270 */
[----:B------:R-:W-:Y:S02]  /*7790*/  PRMT R68, R65, 0x7632, R68 ;  /* 0x0000763241447816 */ /* 0x000fe40000000044 */
        /* <DEDUP_REMOVED lines=16> */
.L_x_19637:
[----:B------:R-:W-:Y:S05]  /*78a0*/  BSYNC B2 ;  /* 0x0000000000027941 */ /* 0x000fea0003800000 */
.L_x_19636:
[----:B------:R-:W-:Y:S01]  /*78b0*/  HMUL2 R68, R76, R65 ;  /* 0x000000414c447232 */ /* 0x000fe20000000000 */
[----:B------:R-:W-:Y:S01]  /*78c0*/  IMAD.MOV.U32 R65, RZ, RZ, R78 ;  /* 0x000000ffff417224 */ /* 0x000fe200078e004e */
[----:B------:R-:W-:Y:S01]  /*78d0*/  BSSY B2, `(.L_x_19638) ;  /* 0x0000024000027945 */ /* 0x000fe20003800000 */
[----:B------:R-:W-:-:S03]  /*78e0*/  F2FP.PACK_AB R74, R75, R74 ;  /* 0x0000004a4b4a723e */ /* 0x000fc600000000ff */
[----:B------:R-:W-:Y:S01]  /*78f0*/  HFMA2.MMA R68, R69, R64, R68 ;  /* 0x0000004045447235 */ /* 0x000fe20000000044 */
[----:B------:R-:W-:Y:S01]  /*7900*/  HFMA2 R77, R65, R70, R77 ;  /* 0x00000046414d7231 */ /* 0x000fe2000000004d */
[----:B------:R-:W-:Y:S05]  /*7910*/  @P0 BRA `(.L_x_19639) ;  /* 0x000001f000000947 */ /* 0x000fea0003800000 */
[C---:B------:R-:W-:Y:S02]  /*7920*/  IADD3 R70, R118.reuse, 0x3, RZ ;  /* 0x0000000376467810 */ /* 0x040fe40007ffe0ff */
        /* <DEDUP_REMOVED lines=11> */
[C---:B------:R-:W-:Y:S02]  /*79e0*/  SEL R75, R9.reuse, RZ, !P1 ;  /* 0x000000ff094b7207 */ /* 0x040fe40004800000 */
[-C--:B------:R-:W-:Y:S02]  /*79f0*/  ISETP.GE.AND P1, PT, R70, R207.reuse, PT ;  /* 0x000000cf4600720c */ /* 0x080fe40003f26270 */
[----:B------:R-:W-:Y:S02]  /*7a00*/  PRMT R64, R9, 0x7632, R64 ;  /* 0x0000763209407816 */ /* 0x000fe40000000040 */
[----:B------:R-:W-:Y:S02]  /*7a10*/  SEL R79, R10, RZ, !P6 ;  /* 0x000000ff0a4f7207 */ /* 0x000fe40007000000 */
[----:B------:R-:W-:-:S02]  /*7a20*/  ISETP.GE.AND P5, PT, R72, R207, PT ;  /* 0x000000cf4800720c */ /* 0x000fc40003fa6270 */
        /* <DEDUP_REMOVED lines=14> */
.L_x_19639:
[----:B------:R-:W-:Y:S05]  /*7b10*/  BSYNC B2 ;  /* 0x0000000000027941 */ /* 0x000fea0003800000 */
.L_x_19638:
[----:B------:R-:W-:Y:S01]  /*7b20*/  IMAD.MOV.U32 R64, RZ, RZ, R74 ;  /* 0x000000ffff407224 */ /* 0x000fe200078e004a */
[----:B------:R-:W-:Y:S01]  /*7b30*/  HMUL2 R9, R76, R9 ;  /* 0x000000094c097232 */ /* 0x000fe20000000000 */
[----:B------:R-:W-:Y:S01]  /*7b40*/  HFMA2.MMA R68, R65, R66, R68 ;  /* 0x0000004241447235 */ /* 0x000fe20000000044 */
[----:B------:R-:W-:Y:S02]  /*7b50*/  BSSY B2, `(.L_x_19640) ;  /* 0x0000027000027945 */ /* 0x000fe40003800000 */
[----:B------:R-:W-:Y:S02]  /*7b60*/  HFMA2 R77, R64, R71, R77 ;  /* 0x00000047404d7231 */ /* 0x000fe4000000004d */
[----:B------:R-:W-:Y:S01]  /*7b70*/  HFMA2 R9, R69, R8, R9 ;  /* 0x0000000845097231 */ /* 0x000fe20000000009 */
[----:B------:R-:W-:-:S02]  /*7b80*/  HFMA2.MMA R68, R64, R67, R68 ;  /* 0x0000004340447235 */ /* 0x000fc40000000044 */
[----:B------:R-:W-:Y:S02]  /*7b90*/  HADD2.F32 R8, -RZ, R77.H0_H0 ;  /* 0x2000004dff087230 */ /* 0x000fe40000004100 */
[----:B------:R-:W-:Y:S02]  /*7ba0*/  HFMA2 R9, R65, R10, R9 ;  /* 0x0000000a41097231 */ /* 0x000fe40000000009 */
[----:B------:R-:W-:Y:S01]  /*7bb0*/  HADD2.F32 R77, -RZ, R77.H1_H1 ;  /* 0x3000004dff4d7230 */ /* 0x000fe20000004100 */
[----:B------:R-:W-:Y:S05]  /*7bc0*/  @P0 BRA `(.L_x_19641) ;  /* 0x000001f000000947 */ /* 0x000fea0003800000 */
[C---:B------:R-:W-:Y:S02]  /*7bd0*/  IADD3 R66, R118.reuse, 0x3, RZ ;  /* 0x0000000376427810 */ /* 0x040fe40007ffe0ff */
[C---:B------:R-:W-:Y:S02]  /*7be0*/  IADD3 R10, R118.reuse, 0x2, RZ ;  /* 0x00000002760a7810 */ /* 0x040fe40007ffe0ff */
[----:B------:R-:W-:Y:S02]  /*7bf0*/  IADD3 R70, R118, 0x4, RZ ;  /* 0x0000000476467810 */ /* 0x000fe40007ffe0ff */
[----:B------:R-:W-:-:S02]  /*7c00*/  ISETP.GE.AND P4, PT, R66, R207, PT ;  /* 0x000000cf4200720c */ /* 0x000fc40003f86270 */
[-C--:B------:R-:W-:Y:S02]  /*7c10*/  ISETP.GE.AND P1, PT, R10, R207.reuse, PT ;  /* 0x000000cf0a00720c */ /* 0x080fe40003f26270 */
[C---:B------:R-:W-:Y:S02]  /*7c20*/  IADD3 R66, R118.reuse, 0x5, RZ ;  /* 0x0000000576427810 */ /* 0x040fe40007ffe0ff */
[----:B------:R-:W-:Y:S02]  /*7c30*/  IADD3 R72, R118, 0x6, RZ ;  /* 0x0000000676487810 */ /* 0x000fe40007ffe0ff */
[----:B------:R-:W-:Y:S02]  /*7c40*/  ISETP.GE.AND P6, PT, R70, R207, PT ;  /* 0x000000cf4600720c */ /* 0x000fe40003fc6270 */
[C---:B------:R-:W-:Y:S02]  /*7c50*/  IADD3 R10, R118.reuse, 0x7, RZ ;  /* 0x00000007760a7810 */ /* 0x040fe40007ffe0ff */
[----:B------:R-:W-:-:S02]  /*7c60*/  IADD3 R70, R118, 0x1, RZ ;  /* 0x0000000176467810 */ /* 0x000fc40007ffe0ff */
[-C--:B------:R-:W-:Y:S02]  /*7c70*/  ISETP.GE.AND P3, PT, R66, R207.reuse, PT ;  /* 0x000000cf4200720c */ /* 0x080fe40003f66270 */
[-C--:B------:R-:W-:Y:S02]  /*7c80*/  ISETP.GE.AND P5, PT, R72, R207.reuse, PT ;  /* 0x000000cf4800720c */ /* 0x080fe40003fa6270 */
[----:B------:R-:W-:Y:S02]  /*7c90*/  ISETP.GE.AND P2, PT, R10, R207, PT ;  /* 0x000000cf0a00720c */ /* 0x000fe40003f46270 */
[----:B------:R-:W-:Y:S02]  /*7ca0*/  SEL R66, R13, RZ, !P1 ;  /* 0x000000ff0d427207 */ /* 0x000fe40004800000 */
[----:B------:R-:W-:Y:S02]  /*7cb0*/  SEL R71, R14, RZ, !P6 ;  /* 0x000000ff0e477207 */ /* 0x000fe40007000000 */
[----:B------:R-:W-:-:S02]  /*7cc0*/  PRMT R67, R15, 0x7632, R67 ;  /* 0x000076320f437816 */ /* 0x000fc40000000043 */
[-C--:B------:R-:W-:Y:S02]  /*7cd0*/  ISETP.GE.AND P1, PT, R70, R207.reuse, PT ;  /* 0x000000cf4600720c */ /* 0x080fe40003f26270 */
[----:B------:R-:W-:Y:S02]  /*7ce0*/  PRMT R13, R13, 0x7632, R13 ;  /* 0x000076320d0d7816 */ /* 0x000fe4000000000d */
[----:B------:R-:W-:Y:S02]  /*7cf0*/  ISETP.GE.AND P6, PT, R118, R207, PT ;  /* 0x000000cf7600720c */ /* 0x000fe40003fc6270 */
        /* <DEDUP_REMOVED lines=12> */
.L_x_19641:
[----:B------:R-:W-:Y:S05]  /*7dc0*/  BSYNC B2 ;  /* 0x0000000000027941 */ /* 0x000fea0003800000 */
.L_x_19640:
[----:B------:R-:W-:Y:S01]  /*7dd0*/  HMUL2 R13, R76, R13 ;  /* 0x0000000d4c0d7232 */ /* 0x000fe20000000000 */
[----:B------:R-:W-:Y:S01]  /*7de0*/  BSSY B2, `(.L_x_19642) ;  /* 0x0000026000027945 */ /* 0x000fe20003800000 */
[----:B------:R-:W-:Y:S01]  /*7df0*/  FADD.FTZ R77, R8, R77 ;  /* 0x0000004d084d7221 */ /* 0x000fe20000010000 */
[----:B------:R-:W-:Y:S01]  /*7e00*/  HFMA2.MMA R11, R64, R11, R9 ;  /* 0x0000000b400b7235 */ /* 0x000fe20000000009 */
[----:B------:R-:W-:Y:S02]  /*7e10*/  HFMA2 R13, R69, R12, R13 ;  /* 0x0000000c450d7231 */ /* 0x000fe4000000000d */
[----:B------:R-:W-:-:S02]  /*7e20*/  HADD2.F32 R8, -RZ, R68.H0_H0 ;  /* 0x20000044ff087230 */ /* 0x000fc40000004100 */
[----:B------:R-:W-:Y:S01]  /*7e30*/  HADD2.F32 R9, -RZ, R68.H1_H1 ;  /* 0x30000044ff097230 */ /* 0x000fe20000004100 */
        /* <DEDUP_REMOVED lines=32> */
.L_x_19643:
[----:B------:R-:W-:Y:S05]  /*8040*/  BSYNC B2 ;  /* 0x0000000000027941 */ /* 0x000fea0003800000 */
.L_x_19642:
[----:B------:R-:W-:Y:S01]  /*8050*/  HMUL2 R17, R76, R17 ;  /* 0x000000114c117232 */ /* 0x000fe20000000000 */
[----:B------:R-:W-:Y:S01]  /*8060*/  BSSY B2, `(.L_x_19644) ;  /* 0x0000027000027945 */ /* 0x000fe20003800000 */
[----:B------:R-:W-:Y:S01]  /*8070*/  FADD.FTZ R66, R8, R9 ;  /* 0x0000000908427221 */ /* 0x000fe20000010000 */
[----:B------:R-:W-:Y:S01]  /*8080*/  HFMA2.MMA R13, R65, R14, R13 ;  /* 0x0000000e410d7235 */ /* 0x000fe2000000000d */
[----:B------:R-:W-:Y:S01]  /*8090*/  HADD2.F32 R8, -RZ, R11.H0_H0 ;  /* 0x2000000bff087230 */ /* 0x000fe20000004100 */
[----:B------:R-:W-:Y:S01]  /*80a0*/  FADD.FTZ R94, R94, R77 ;  /* 0x0000004d5e5e7221 */ /* 0x000fe20000010000 */
[----:B------:R-:W-:Y:S02]  /*80b0*/  HFMA2 R9, R69, R16, R17 ;  /* 0x0000001045097231 */ /* 0x000fe40000000011 */
[----:B------:R-:W-:Y:S01]  /*80c0*/  HADD2.F32 R11, -RZ, R11.H1_H1 ;  /* 0x3000000bff0b7230 */ /* 0x000fe20000004100 */
[----:B------:R-:W-:Y:S05]  /*80d0*/  @P0 BRA `(.L_x_19645) ;  /* 0x000001f000000947 */ /* 0x000fea0003800000 */
[C---:B------:R-:W-:Y:S02]  /*80e0*/  IADD3 R12, R118.reuse, 0x3, RZ ;  /* 0x00000003760c7810 */ /* 0x040fe40007ffe0ff */
[----:B------:R-:W-:-:S02]  /*80f0*/  IADD3 R10, R118, 0x2, RZ ;  /* 0x00000002760a7810 */ /* 0x000fc40007ffe0ff */
[----:B------:R-:W-:Y:S02]  /*8100*/  IADD3 R14, R118, 0x4, RZ ;  /* 0x00000004760e7810 */ /* 0x000fe40007ffe0ff */
[-C--:B------:R-:W-:Y:S02]  /*8110*/  ISETP.GE.AND P4, PT, R12, R207.reuse, PT ;  /* 0x000000cf0c00720c */ /* 0x080fe40003f86270 */
[----:B------:R-:W-:Y:S02]  /*8120*/  IADD3 R12, R118, 0x5, RZ ;  /* 0x00000005760c7810 */ /* 0x000fe40007ffe0ff */
[-C--:B------:R-:W-:Y:S02]  /*8130*/  ISETP.GE.AND P1, PT, R10, R207.reuse, PT ;  /* 0x000000cf0a00720c */ /* 0x080fe40003f26270 */
[----:B------:R-:W-:Y:S02]  /*8140*/  ISETP.GE.AND P6, PT, R14, R207, PT ;  /* 0x000000cf0e00720c */ /* 0x000fe40003fc6270 */
[----:B------:R-:W-:-:S02]  /*8150*/  IADD3 R10, R118, 0x7, RZ ;  /* 0x00000007760a7810 */ /* 0x000fc40007ffe0ff */
[C---:B------:R-:W-:Y:S02]  /*8160*/  IADD3 R14, R118.reuse, 0x1, RZ ;  /* 0x00000001760e7810 */ /* 0x040fe40007ffe0ff */
[----:B------:R-:W-:Y:S02]  /*8170*/  IADD3 R16, R118, 0x6, RZ ;  /* 0x0000000676107810 */ /* 0x000fe40007ffe0ff */
[-C--:B------:R-:W-:Y:S02]  /*8180*/  ISETP.GE.AND P3, PT, R12, R207.reuse, PT ;  /* 0x000000cf0c00720c */ /* 0x080fe40003f66270 */
[----:B------:R-:W-:Y:S02]  /*8190*/  SEL R12, R21, RZ, !P1 ;  /* 0x000000ff150c7207 */ /* 0x000fe40004800000 */
[-C--:B------:R-:W-:Y:S02]  /*81a0*/  ISETP.GE.AND P2, PT, R10, R207.reuse, PT ;  /* 0x000000cf0a00720c */ /* 0x080fe40003f46270 */
[----:B------:R-:W-:-:S02]  /*81b0*/  ISETP.GE.AND P1, PT, R14, R207, PT ;  /* 0x000000cf0e00720c */ /* 0x000fc40003f26270 */
[----:B------:R-:W-:Y:S02]  /*81c0*/  SEL R67, R22, RZ, !P6 ;  /* 0x000000ff16437207 */ /* 0x000fe40007000000 */
        /* <DEDUP_REMOVED lines=16> */
.L_x_19645:
[----:B------:R-:W-:Y:S05]  /*82d0*/  BSYNC B2 ;  /* 0x0000000000027941 */ /* 0x000fea0003800000 */
.L_x_19644:
[----:B------:R-:W-:Y:S01]  /*82e0*/  HFMA2.MMA R9, R65, R18, R9 ;  /* 0x0000001241097235 */ /* 0x000fe20000000009 */
[----:B------:R-:W-:Y:S01]  /*82f0*/  HMUL2 R10, R76, R21 ;  /* 0x000000154c0a7232 */ /* 0x000fe20000000000 */
[----:B------:R-:W-:Y:S01]  /*8300*/  FADD.FTZ R17, R8, R11 ;  /* 0x0000000b08117221 */ /* 0x000fe20000010000 */
[----:B------:R-:W-:Y:S01]  /*8310*/  HFMA2 R13, R64, R15, R13 ;  /* 0x0000000f400d7231 */ /* 0x000fe2000000000d */
[----:B------:R-:W-:Y:S01]  /*8320*/  BSSY B2, `(.L_x_19646) ;  /* 0x000002a000027945 */ /* 0x000fe20003800000 */
[----:B------:R-:W-:-:S02]  /*8330*/  FADD.FTZ R93, R93, R66 ;  /* 0x000000425d5d7221 */ /* 0x000fc40000010000 */
[----:B------:R-:W-:Y:S01]  /*8340*/  HFMA2.MMA R11, R69, R20, R10 ;  /* 0x00000014450b7235 */ /* 0x000fe2000000000a */
[----:B------:R-:W-:Y:S01]  /*8350*/  HADD2.F32 R8, -RZ, R13.H0_H0 ;  /* 0x2000000dff087230 */ /* 0x000fe20000004100 */
[----:B------:R-:W-:Y:S01]  /*8360*/  FADD.FTZ R92, R92, R17 ;  /* 0x000000115c5c7221 */ /* 0x000fe20000010000 */
[----:B------:R-:W-:Y:S02]  /*8370*/  HFMA2 R9, R64, R19, R9 ;  /* 0x0000001340097231 */ /* 0x000fe40000000009 */
[----:B------:R-:W-:Y:S01]  /*8380*/  HADD2.F32 R13, -RZ, R13.H1_H1 ;  /* 0x3000000dff0d7230 */ /* 0x000fe20000004100 */
[----:B------:R-:W-:Y:S02]  /*8390*/  HFMA2.MMA R11, R65, R22, R11 ;  /* 0x00000016410b7235 */ /* 0x000fe4000000000b */
[--C-:B------:R-:W-:Y:S02]  /*83a0*/  HADD2.F32 R10, -RZ, R9.reuse.H0_H0 ;  /* 0x20000009ff0a7230 */ /* 0x100fe40000004100 */
[----:B------:R-:W-:Y:S01]  /*83b0*/  HADD2.F32 R9, -RZ, R9.H1_H1 ;  /* 0x30000009ff097230 */ /* 0x000fe20000004100 */
[----:B------:R-:W-:Y:S05]  /*83c0*/  @P0 BRA `(.L_x_19647) ;  /* 0x000001f000000947 */ /* 0x000fea0003800000 */
[C---:B------:R-:W-:Y:S02]  /*83d0*/  IADD3 R14, R118.reuse, 0x3, RZ ;  /* 0x00000003760e7810 */ /* 0x040fe40007ffe0ff */
[----:B------:R-:W-:-:S02]  /*83e0*/  IADD3 R12, R118, 0x2, RZ ;  /* 0x00000002760c7810 */ /* 0x000fc40007ffe0ff */
[----:B------:R-:W-:Y:S02]  /*83f0*/  IADD3 R16, R118, 0x4, RZ ;  /* 0x0000000476107810 */ /* 0x000fe40007ffe0ff */
[-C--:B------:R-:W-:Y:S02]  /*8400*/  ISETP.GE.AND P4, PT, R14, R207.reuse, PT ;  /* 0x000000cf0e00720c */ /* 0x080fe40003f86270 */
[-C--:B------:R-:W-:Y:S02]  /*8410*/  ISETP.GE.AND P1, PT, R12, R207.reuse, PT ;  /* 0x000000cf0c00720c */ /* 0x080fe40003f26270 */
[C---:B------:R-:W-:Y:S02]  /*8420*/  IADD3 R14, R118.reuse, 0x5, RZ ;  /* 0x00000005760e7810 */ /* 0x040fe40007ffe0ff */
[----:B------:R-:W-:Y:S02]  /*8430*/  IADD3 R18, R118, 0x6, RZ ;  /* 0x0000000676127810 */ /* 0x000fe40007ffe0ff */
[----:B------:R-:W-:-:S02]  /*8440*/  ISETP.GE.AND P6, PT, R16, R207, PT ;  /* 0x000000cf1000720c */ /* 0x000fc40003fc6270 */
[C---:B------:R-:W-:Y:S02]  /*8450*/  IADD3 R12, R118.reuse, 0x7, RZ ;  /* 0x00000007760c7810 */ /* 0x040fe40007ffe0ff */
[----:B------:R-:W-:Y:S02]  /*8460*/  IADD3 R16, R118, 0x1, RZ ;  /* 0x0000000176107810 */ /* 0x000fe40007ffe0ff */
[-C--:B------:R-:W-:Y:S02]  /*8470*/  ISETP.GE.AND P3, PT, R14, R207.reuse, PT ;  /* 0x000000cf0e00720c */ /* 0x080fe40003f66270 */
[-C--:B------:R-:W-:Y:S02]  /*8480*/  ISETP.GE.AND P5, PT, R18, R207.reuse, PT ;  /* 0x000000cf1200720c */ /* 0x080fe40003fa6270 */
[----:B------:R-:W-:Y:S02]  /*8490*/  ISETP.GE.AND P2, PT, R12, R207, PT ;  /* 0x000000cf0c00720c */ /* 0x000fe40003f46270 */
[----:B------:R-:W-:-:S02]  /*84a0*/  SEL R14, R25, RZ, !P1 ;  /* 0x000000ff190e7207 */ /* 0x000fc40004800000 */
[----:B------:R-:W-:Y:S02]  /*84b0*/  SEL R17, R26, RZ, !P6 ;  /* 0x000000ff1a117207 */ /* 0x000fe40007000000 */
[----:B------:R-:W-:Y:S02]  /*84c0*/  PRMT R15, R27, 0x7632, R15 ;  /* 0x000076321b0f7816 */ /* 0x000fe4000000000f */
        /* <DEDUP_REMOVED lines=15> */
.L_x_19647:
[----:B------:R-:W-:Y:S05]  /*85c0*/  BSYNC B2 ;  /* 0x0000000000027941 */ /* 0x000fea0003800000 */
.L_x_19646:
[----:B------:R-:W-:Y:S01]  /*85d0*/  HMUL2 R12, R76, R25 ;  /* 0x000000194c0c7232 */ /* 0x000fe20000000000 */
[----:B------:R-:W-:Y:S01]  /*85e0*/  FADD.FTZ R16, R8, R13 ;  /* 0x0000000d08107221 */ /* 0x000fe20000010000 */
[----:B------:R-:W-:Y:S01]  /*85f0*/  BSSY B2, `(.L_x_19648) ;  /* 0x0000024000027945 */ /* 0x000fe20003800000 */
[----:B------:R-:W-:Y:S01]  /*8600*/  FADD.FTZ R17, R10, R9 ;  /* 0x000000090a117221 */ /* 0x000fe20000010000 */
[----:B------:R-:W-:-:S02]  /*8610*/  HFMA2 R11, R64, R23, R11 ;  /* 0x00000017400b7231 */ /* 0x000fc4000000000b */
[----:B------:R-:W-:Y:S01]  /*8620*/  HFMA2.MMA R13, R69, R24, R12 ;  /* 0x00000018450d7235 */ /* 0x000fe2000000000c */
        /* <DEDUP_REMOVED lines=9> */
[C---:B------:R-:W-:Y:S02]  /*86c0*/  IADD3 R8, R118.reuse, 0x7, RZ ;  /* 0x0000000776087810 */ /* 0x040fe40007ffe0ff */
[----:B------:R-:W-:Y:S02]  /*86d0*/  IADD3 R12, R118, 0x1, RZ ;  /* 0x00000001760c7810 */ /* 0x000fe40007ffe0ff */
[-C--:B------:R-:W-:Y:S02]  /*86e0*/  ISETP.GE.AND P3, PT, R10, R207.reuse, PT ;  /* 0x000000cf0a00720c */ /* 0x080fe40003f66270 */
[----:B------:R-:W-:-:S02]  /*86f0*/  ISETP.GE.AND P5, PT, R14, R207, PT ;  /* 0x000000cf0e00720c */ /* 0x000fc40003fa6270 */
[-C--:B------:R-:W-:Y:S02]  /*8700*/  ISETP.GE.AND P2, PT, R8, R207.reuse, PT ;  /* 0x000000cf0800720c */ /* 0x080fe40003f46270 */
[----:B------:R-:W-:Y:S02]  /*8710*/  SEL R10, R29, RZ, !P1 ;  /* 0x000000ff1d0a7207 */ /* 0x000fe40004800000 */
[----:B------:R-:W-:Y:S02]  /*8720*/  SEL R15, R30, RZ, !P6 ;  /* 0x000000ff1e0f7207 */ /* 0x000fe40007000000 */
[----:B------:R-:W-:Y:S02]  /*8730*/  PRMT R9, R31, 0x7632, R9 ;  /* 0x000076321f097816 */ /* 0x000fe40000000009 */
        /* <DEDUP_REMOVED lines=15> */
.L_x_19649:
[----:B------:R-:W-:Y:S05]  /*8830*/  BSYNC B2 ;  /* 0x0000000000027941 */ /* 0x000fea0003800000 */
.L_x_19648:
[----:B------:R-:W-:Y:S01]  /*8840*/  HMUL2 R14, R76, R29 ;  /* 0x0000001d4c0e7232 */ /* 0x000fe20000000000 */
[----:B------:R-:W-:Y:S01]  /*8850*/  BSSY B2, `(.L_x_19650) ;  /* 0x0000027000027945 */ /* 0x000fe20003800000 */
[----:B------:R-:W-:Y:S01]  /*8860*/  HADD2.F32 R8, -RZ, R11.H0_H0 ;  /* 0x2000000bff087230 */ /* 0x000fe20000004100 */
[----:B------:R-:W-:Y:S01]  /*8870*/  FADD.FTZ R91, R91, R16 ;  /* 0x000000105b5b7221 */ /* 0x000fe20000010000 */
[----:B------:R-:W-:Y:S01]  /*8880*/  HFMA2 R13, R65, R26, R13 ;  /* 0x0000001a410d7231 */ /* 0x000fe2000000000d */
[----:B------:R-:W-:Y:S01]  /*8890*/  FADD.FTZ R90, R90, R17 ;  /* 0x000000115a5a7221 */ /* 0x000fe20000010000 */
[----:B------:R-:W-:Y:S01]  /*88a0*/  HFMA2.MMA R15, R69, R28, R14 ;  /* 0x0000001c450f7235 */ /* 0x000fe2000000000e */
        /* <DEDUP_REMOVED lines=33> */
.L_x_19651:
[----:B------:R-:W-:Y:S05]  /*8ac0*/  BSYNC B2 ;  /* 0x0000000000027941 */ /* 0x000fea0003800000 */
.L_x_19650:
[----:B------:R-:W-:Y:S01]  /*8ad0*/  HMUL2 R16, R76, R33 ;  /* 0x000000214c107232 */ /* 0x000fe20000000000 */
[----:B------:R-:W-:Y:S01]  /*8ae0*/  BSSY B2, `(.L_x_19652) ;  /* 0x0000025000027945 */ /* 0x000fe20003800000 */
[----:B------:R-:W-:Y:S01]  /*8af0*/  HFMA2.MMA R15, R65, R30, R15 ;  /* 0x0000001e410f7235 */ /* 0x000fe2000000000f */
[----:B------:R-:W-:Y:S01]  /*8b00*/  FADD.FTZ R14, R8, R11 ;  /* 0x0000000b080e7221 */ /* 0x000fe20000010000 */
[----:B------:R-:W-:-:S02]  /*8b10*/  HFMA2 R13, R64, R27, R13 ;  /* 0x0000001b400d7231 */ /* 0x000fc4000000000d */
[----:B------:R-:W-:Y:S01]  /*8b20*/  HFMA2 R17, R69, R32, R16 ;  /* 0x0000002045117231 */ /* 0x000fe20000000010 */
        /* <DEDUP_REMOVED lines=32> */
.L_x_19653:
[----:B------:R-:W-:Y:S05]  /*8d30*/  BSYNC B2 ;  /* 0x0000000000027941 */ /* 0x000fea0003800000 */
.L_x_19652:
[----:B------:R-:W-:Y:S01]  /*8d40*/  HMUL2 R18, R76, R37 ;  /* 0x000000254c127232 */ /* 0x000fe20000000000 */
[----:B------:R-:W-:Y:S01]  /*8d50*/  BSSY B2, `(.L_x_19654) ;  /* 0x0000027000027945 */ /* 0x000fe20003800000 */
[----:B------:R-:W-:Y:S01]  /*8d60*/  HFMA2.MMA R15, R64, R31, R15 ;  /* 0x0000001f400f7235 */ /* 0x000fe2000000000f */
[----:B------:R-:W-:Y:S01]  /*8d70*/  HADD2.F32 R8, -RZ, R13.H0_H0 ;  /* 0x2000000dff087230 */ /* 0x000fe20000004100 */
[----:B------:R-:W-:Y:S01]  /*8d80*/  FADD.FTZ R89, R89, R14 ;  /* 0x0000000e59597221 */ /* 0x000fe20000010000 */
[----:B------:R-:W-:Y:S01]  /*8d90*/  HFMA2 R32, R65, R34, R17 ;  /* 0x0000002241207231 */ /* 0x000fe20000000011 */
        /* <DEDUP_REMOVED lines=34> */
.L_x_19655:
[----:B------:R-:W-:Y:S05]  /*8fc0*/  BSYNC B2 ;  /* 0x0000000000027941 */ /* 0x000fea0003800000 */
.L_x_19654:
[----:B------:R-:W-:Y:S01]  /*8fd0*/  HFMA2.MMA R19, R65, R38, R19 ;  /* 0x0000002641137235 */ /* 0x000fe20000000013 */
[----:B------:R-:W-:Y:S01]  /*8fe0*/  HMUL2 R20, R76, R41 ;  /* 0x000000294c147232 */ /* 0x000fe20000000000 */
[----:B------:R-:W-:Y:S01]  /*8ff0*/  FADD.FTZ R13, R8, R13 ;  /* 0x0000000d080d7221 */ /* 0x000fe20000010000 */
[----:B------:R-:W-:Y:S01]  /*9000*/  HFMA2 R32, R64, R35, R32 ;  /* 0x0000002340207231 */ /* 0x000fe20000000020 */
[----:B------:R-:W-:Y:S01]  /*9010*/  BSSY B2, `(.L_x_19656) ;  /* 0x000002e000027945 */ /* 0x000fe20003800000 */
[----:B------:R-:W-:Y:S01]  /*9020*/  HFMA2 R21, R69, R40, R20 ;  /* 0x0000002845157231 */ /* 0x000fe20000000014 */
[----:B------:R-:W-:Y:S01]  /*9030*/  HFMA2.MMA R19, R64, R39, R19 ;  /* 0x0000002740137235 */ /* 0x000fe20000000013 */
[----:B------:R-:W-:Y:S01]  /*9040*/  HADD2.F32 R8, -RZ, R15.H0_H0 ;  /* 0x2000000fff087230 */ /* 0x000fe20000004100 */
[----:B------:R-:W-:Y:S01]  /*9050*/  FADD.FTZ R88, R88, R13 ;  /* 0x0000000d58587221 */ /* 0x000fe20000010000 */
[----:B------:R-:W-:-:S02]  /*9060*/  HFMA2 R21, R65, R42, R21 ;  /* 0x0000002a41157231 */ /* 0x000fc40000000015 */
[----:B------:R-:W-:Y:S02]  /*9070*/  HADD2.F32 R15, -RZ, R15.H1_H1 ;  /* 0x3000000fff0f7230 */ /* 0x000fe40000004100 */
[--C-:B------:R-:W-:Y:S02]  /*9080*/  HADD2.F32 R9, -RZ, R32.reuse.H0_H0 ;  /* 0x20000020ff097230 */ /* 0x100fe40000004100 */
[----:B------:R-:W-:Y:S01]  /*9090*/  HADD2.F32 R32, -RZ, R32.H1_H1 ;  /* 0x30000020ff207230 */ /* 0x000fe20000004100 */
[----:B------:R-:W-:Y:S01]  /*90a0*/  FADD.FTZ R14, R8, R15 ;  /* 0x0000000f080e7221 */ /* 0x000fe20000010000 */
[----:B------:R-:W-:Y:S01]  /*90b0*/  HFMA2.MMA R21, R64, R43, R21 ;  /* 0x0000002b40157235 */ /* 0x000fe20000000015 */
[--C-:B------:R-:W-:Y:S02]  /*90c0*/  HADD2.F32 R8, -RZ, R19.reuse.H0_H0 ;  /* 0x20000013ff087230 */ /* 0x100fe40000004100 */
        /* <DEDUP_REMOVED lines=34> */
.L_x_19657:
[----:B------:R-:W-:Y:S05]  /*92f0*/  BSYNC B2 ;  /* 0x0000000000027941 */ /* 0x000fea0003800000 */
.L_x_19656:
[----:B------:R-:W-:Y:S01]  /*9300*/  HMUL2 R22, R76, R45 ;  /* 0x0000002d4c167232 */ /* 0x000fe20000000000 */
[----:B------:R-:W-:Y:S01]  /*9310*/  BSSY B2, `(.L_x_19658) ;  /* 0x0000029000027945 */ /* 0x000fe20003800000 */
[--C-:B------:R-:W-:Y:S01]  /*9320*/  HADD2.F32 R9, -RZ, R21.reuse.H0_H0 ;  /* 0x20000015ff097230 */ /* 0x100fe20000004100 */
[----:B------:R-:W-:Y:S01]  /*9330*/  FADD.FTZ R87, R87, R14 ;  /* 0x0000000e57577221 */ /* 0x000fe20000010000 */
[----:B------:R-:W-:Y:S01]  /*9340*/  HFMA2 R23, R69, R44, R22 ;  /* 0x0000002c45177231 */ /* 0x000fe20000000016 */
[----:B------:R-:W-:Y:S01]  /*9350*/  FADD.FTZ R86, R86, R13 ;  /* 0x0000000d56567221 */ /* 0x000fe20000010000 */
[----:B------:R-:W-:Y:S01]  /*9360*/  HADD2.F32 R10, -RZ, R21.H1_H1 ;  /* 0x30000015ff0a7230 */ /* 0x000fe20000004100 */
[----:B------:R-:W-:-:S03]  /*9370*/  FADD.FTZ R14, R8, R19 ;  /* 0x00000013080e7221 */ /* 0x000fc60000010000 */
[----:B------:R-:W-:Y:S01]  /*9380*/  HFMA2.MMA R32, R65, R46, R23 ;  /* 0x0000002e41207235 */ /* 0x000fe20000000017 */
[----:B------:R-:W-:Y:S01]  /*9390*/  FADD.FTZ R13, R9, R10 ;  /* 0x0000000a090d7221 */ /* 0x000fe20000010000 */
[----:B------:R-:W-:Y:S05]  /*93a0*/  @P0 BRA `(.L_x_19659) ;  /* 0x000001f000000947 */ /* 0x000fea0003800000 */
[C---:B------:R-:W-:Y:S02]  /*93b0*/  IADD3 R10, R118.reuse, 0x3, RZ ;  /* 0x00000003760a7810 */ /* 0x040fe40007ffe0ff */
[C---:B------:R-:W-:Y:S02]  /*93c0*/  IADD3 R8, R118.reuse, 0x2, RZ ;  /* 0x0000000276087810 */ /* 0x040fe40007ffe0ff */
[----:B------:R-:W-:Y:S02]  /*93d0*/  IADD3 R12, R118, 0x4, RZ ;  /* 0x00000004760c7810 */ /* 0x000fe40007ffe0ff */
[-C--:B------:R-:W-:Y:S02]  /*93e0*/  ISETP.GE.AND P4, PT, R10, R207.reuse, PT ;  /* 0x000000cf0a00720c */ /* 0x080fe40003f86270 */
[----:B------:R-:W-:-:S02]  /*93f0*/  ISETP.GE.AND P1, PT, R8, R207, PT ;  /* 0x000000cf0800720c */ /* 0x000fc40003f26270 */
[C---:B------:R-:W-:Y:S02]  /*9400*/  IADD3 R10, R118.reuse, 0x5, RZ ;  /* 0x00000005760a7810 */ /* 0x040fe40007ffe0ff */
[----:B------:R-:W-:Y:S02]  /*9410*/  IADD3 R16, R118, 0x6, RZ ;  /* 0x0000000676107810 */ /* 0x000fe40007ffe0ff */
[-C--:B------:R-:W-:Y:S02]  /*9420*/  ISETP.GE.AND P6, PT, R12, R207.reuse, PT ;  /* 0x000000cf0c00720c */ /* 0x080fe40003fc6270 */
[C---:B------:R-:W-:Y:S02]  /*9430*/  IADD3 R8, R118.reuse, 0x7, RZ ;  /* 0x0000000776087810 */ /* 0x040fe40007ffe0ff */
[----:B------:R-:W-:Y:S02]  /*9440*/  IADD3 R12, R118, 0x1, RZ ;  /* 0x00000001760c7810 */ /* 0x000fe40007ffe0ff */
[----:B------:R-:W-:-:S02]  /*9450*/  ISETP.GE.AND P3, PT, R10, R207, PT ;  /* 0x000000cf0a00720c */ /* 0x000fc40003f66270 */
[-C--:B------:R-:W-:Y:S02]  /*9460*/  ISETP.GE.AND P5, PT, R16, R207.reuse, PT ;  /* 0x000000cf1000720c */ /* 0x080fe40003fa6270 */
[-C--:B------:R-:W-:Y:S02]  /*9470*/  ISETP.GE.AND P2, PT, R8, R207.reuse, PT ;  /* 0x000000cf0800720c */ /* 0x080fe40003f46270 */
[----:B------:R-:W-:Y:S02]  /*9480*/  SEL R10, R49, RZ, !P1 ;  /* 0x000000ff310a7207 */ /* 0x000fe40004800000 */
[----:B------:R-:W-:Y:S02]  /*9490*/  SEL R11, R50, RZ, !P6 ;  /* 0x000000ff320b7207 */ /* 0x000fe40007000000 */
[----:B------:R-:W-:Y:S02]  /*94a0*/  PRMT R9, R51, 0x7632, R9 ;  /* 0x0000763233097816 */ /* 0x000fe40000000009 */
[----:B------:R-:W-:-:S02]  /*94b0*/  ISETP.GE.AND P1, PT, R12, R207, PT ;  /* 0x000000cf0c00720c */ /* 0x000fc40003f26270 */
        /* <DEDUP_REMOVED lines=14> */
.L_x_19659:
[----:B------:R-:W-:Y:S05]  /*95a0*/  BSYNC B2 ;  /* 0x0000000000027941 */ /* 0x000fea0003800000 */
.L_x_19658:
[----:B------:R-:W-:Y:S01]  /*95b0*/  HMUL2 R24, R76, R49 ;  /* 0x000000314c187232 */ /* 0x000fe20000000000 */
[----:B------:R-:W-:Y:S01]  /*95c0*/  BSSY B2, `(.L_x_19660) ;  /* 0x0000025000027945 */ /* 0x000fe20003800000 */
[----:B------:R-:W-:Y:S01]  /*95d0*/  FADD.FTZ R85, R85, R14 ;  /* 0x0000000e55557221 */ /* 0x000fe20000010000 */
[----:B------:R-:W-:Y:S01]  /*95e0*/  HFMA2 R32, R64, R47, R32 ;  /* 0x0000002f40207231 */ /* 0x000fe20000000020 */
[----:B------:R-:W-:Y:S02]  /*95f0*/  FADD.FTZ R84, R84, R13 ;  /* 0x0000000d54547221 */ /* 0x000fe40000010000 */
[----:B------:R-:W-:Y:S01]  /*9600*/  HFMA2.MMA R25, R69, R48, R24 ;  /* 0x0000003045197235 */ /* 0x000fe20000000018 */
        /* <DEDUP_REMOVED lines=32> */
.L_x_19661:
[----:B------:R-:W-:Y:S05]  /*9810*/  BSYNC B2 ;  /* 0x0000000000027941 */ /* 0x000fea0003800000 */
.L_x_19660:
[----:B------:R-:W-:Y:S01]  /*9820*/  BSSY B2, `(.L_x_19662) ;  /* 0x0000022000027945 */ /* 0x000fe20003800000 */
[----:B------:R-:W-:Y:S01]  /*9830*/  HMUL2 R26, R76, R53 ;  /* 0x000000354c1a7232 */ /* 0x000fe20000000000 */
        /* <DEDUP_REMOVED lines=32> */
.L_x_19663:
[----:B------:R-:W-:Y:S05]  /*9a40*/  BSYNC B2 ;  /* 0x0000000000027941 */ /* 0x000fea0003800000 */
.L_x_19662:
[----:B------:R-:W-:Y:S01]  /*9a50*/  BSSY B2, `(.L_x_19664) ;  /* 0x0000022000027945 */ /* 0x000fe20003800000 */
[----:B------:R-:W-:Y:S01]  /*9a60*/  HFMA2.MMA R28, R76, R57, -RZ ;  /* 0x000000394c1c7235 */ /* 0x000fe200001000ff */
[----:B------:R-:W-:Y:S05]  /*9a70*/  @P0 BRA `(.L_x_19665) ;  /* 0x000001f000000947 */ /* 0x000fea0003800000 */
[C---:B------:R-:W-:Y:S02]  /*9a80*/  IADD3 R8, R118.reuse, 0x1, RZ ;  /* 0x0000000176087810 */ /* 0x040fe40007ffe0ff */
[----:B------:R-:W-:-:S02]  /*9a90*/  IADD3 R10, R118, 0x2, RZ ;  /* 0x00000002760a7810 */ /* 0x000fc40007ffe0ff */
[----:B------:R-:W-:Y:S02]  /*9aa0*/  IADD3 R12, R118, 0x3, RZ ;  /* 0x00000003760c7810 */ /* 0x000fe40007ffe0ff */
[-C--:B------:R-:W-:Y:S02]  /*9ab0*/  ISETP.GE.AND P2, PT, R8, R207.reuse, PT ;  /* 0x000000cf0800720c */ /* 0x080fe40003f46270 */
[----:B------:R-:W-:Y:S02]  /*9ac0*/  IADD3 R8, R118, 0x5, RZ ;  /* 0x0000000576087810 */ /* 0x000fe40007ffe0ff */
[-C--:B------:R-:W-:Y:S02]  /*9ad0*/  ISETP.GE.AND P5, PT, R10, R207.reuse, PT ;  /* 0x000000cf0a00720c */ /* 0x080fe40003fa6270 */
[-C--:B------:R-:W-:Y:S02]  /*9ae0*/  ISETP.GE.AND P1, PT, R12, R207.reuse, PT ;  /* 0x000000cf0c00720c */ /* 0x080fe40003f26270 */
[----:B------:R-:W-:-:S02]  /*9af0*/  ISETP.GE.AND P6, PT, R118, R207, PT ;  /* 0x000000cf7600720c */ /* 0x000fc40003fc6270 */
[C---:B------:R-:W-:Y:S02]  /*9b00*/  IADD3 R12, R118.reuse, 0x6, RZ ;  /* 0x00000006760c7810 */ /* 0x040fe40007ffe0ff */
[C---:B------:R-:W-:Y:S02]  /*9b10*/  IADD3 R10, R118.reuse, 0x7, RZ ;  /* 0x00000007760a7810 */ /* 0x040fe40007ffe0ff */
[----:B------:R-:W-:Y:S02]  /*9b20*/  IADD3 R14, R118, 0x4, RZ ;  /* 0x00000004760e7810 */ /* 0x000fe40007ffe0ff */
[-C--:B------:R-:W-:Y:S02]  /*9b30*/  ISETP.GE.AND P0, PT, R8, R207.reuse, PT ;  /* 0x000000cf0800720c */ /* 0x080fe40003f06270 */
[----:B------:R-:W-:Y:S02]  /*9b40*/  SEL R8, R60, RZ, !P6 ;  /* 0x000000ff3c087207 */ /* 0x000fe40007000000 */
[----:B------:R-:W-:-:S02]  /*9b50*/  ISETP.GE.AND P3, PT, R12, R207, PT ;  /* 0x000000cf0c00720c */ /* 0x000fc40003f66270 */
        /* <DEDUP_REMOVED lines=17> */
.L_x_19665:
[----:B------:R-:W-:Y:S05]  /*9c70*/  BSYNC B2 ;  /* 0x0000000000027941 */ /* 0x000fea0003800000 */
.L_x_19664:
[----:B------:R-:W-:Y:S01]  /*9c80*/  HMUL2 R30, R76, R61 ;  /* 0x0000003d4c1e7232 */ /* 0x000fe20000000000 */
[----:B------:R-:W-:Y:S01]  /*9c90*/  HFMA2.MMA R29, R69, R56, R28 ;  /* 0x00000038451d7235 */ /* 0x000fe2000000001c */
[C---:B------:R-:W-:Y:S01]  /*9ca0*/  HFMA2 R27, R69.reuse, R52, R26 ;  /* 0x00000034451b7231 */ /* 0x040fe2000000001a */
[----:B------:R-:W-:Y:S01]  /*9cb0*/  HFMA2.MMA R25, R65, R50, R25 ;  /* 0x0000003241197235 */ /* 0x000fe20000000019 */
[----:B------:R-:W-:-:S02]  /*9cc0*/  HFMA2 R31, R69, R60, R30 ;  /* 0x0000003c451f7231 */ /* 0x000fc4000000001e */
[--C-:B------:R-:W-:Y:S01]  /*9cd0*/  HADD2.F32 R8, -RZ, R32.reuse.H0_H0 ;  /* 0x20000020ff087230 */ /* 0x100fe20000004100 */
[----:B------:R-:W-:Y:S01]  /*9ce0*/  HFMA2.MMA R29, R65, R58, R29 ;  /* 0x0000003a411d7235 */ /* 0x000fe2000000001d */
[----:B------:R-:W-:Y:S01]  /*9cf0*/  HADD2.F32 R9, -RZ, R32.H1_H1 ;  /* 0x30000020ff097230 */ /* 0x000fe20000004100 */
[----:B------:R-:W-:Y:S01]  /*9d00*/  HFMA2.MMA R25, R64, R51, R25 ;  /* 0x0000003340197235 */ /* 0x000fe20000000019 */
[C---:B------:R-:W-:Y:S02]  /*9d10*/  HFMA2 R32, R65.reuse, R54, R27 ;  /* 0x0000003641207231 */ /* 0x040fe4000000001b */
        /* <DEDUP_REMOVED lines=21> */
[----:B------:R-:W-:Y:S02]  /*9e70*/  FADD.FTZ R98, R98, R11 ;  /* 0x0000000b62627221 */ /* 0x000fe40000010000 */
.L_x_19633:
[----:B------:R-:W-:Y:S05]  /*9e80*/  BSYNC B0 ;  /* 0x0000000000007941 */ /* 0x000fea0003800000 */
.L_x_19632:
        /* <DEDUP_REMOVED lines=9> */
.L_x_19631:
[----:B------:R-:W-:Y:S05]  /*9f20*/  BSYNC B1 ;  /* 0x0000000000017941 */ /* 0x000fea0003800000 */
.L_x_19629:
[----:B------:R-:W3:Y:S01]  /*9f30*/  SHFL.BFLY PT, R3, R94, 0x1, 0x1f ;  /* 0x0c201f005e037f89 */ /* 0x000ee200000e0000 */
[----:B------:R-:W-:Y:S01]  /*9f40*/  LEA.HI R29, R203, R203, RZ, 0x1 ;  /* 0x000000cbcb1d7211 */ /* 0x000fe200078f08ff */
[----:B------:R-:W-:Y:S02]  /*9f50*/  BSSY B0, `(.L_x_19667) ;  /* 0x000003e000007945 */ /* 0x000fe40003800000 */
[----:B------:R-:W4:Y:S01]  /*9f60*/  SHFL.BFLY PT, R0, R93, 0x1, 0x1f ;  /* 0x0c201f005d007f89 */ /* 0x000f2200000e0000 */
[----:B------:R-:W-:-:S03]  /*9f70*/  SHF.R.S32.HI R29, RZ, 0x1, R29 ;  /* 0x00000001ff1d7819 */ /* 0x000fc6000001141d */
[----:B-1----:R-:W1:Y:S02]  /*9f80*/  SHFL.BFLY PT, R7, R92, 0x1, 0x1f ;  /* 0x0c201f005c077f89 */ /* 0x002e6400000e0000 */
[----:B------:R-:W-:Y:S02]  /*9f90*/  IMAD R204, R204, 0x100, R29 ;  /* 0x00000100cccc7824 */ /* 0x000fe400078e021d */
[----:B------:R-:W0:Y:S04]  /*9fa0*/  SHFL.BFLY PT, R2, R91, 0x1, 0x1f ;  /* 0x0c201f005b027f89 */ /* 0x000e2800000e0000 */
[----:B------:R-:W2:Y:S04]  /*9fb0*/  SHFL.BFLY PT, R4, R89, 0x1, 0x1f ;  /* 0x0c201f0059047f89 */ /* 0x000ea800000e0000 */
[----:B0-----:R-:W0:Y:S04]  /*9fc0*/  SHFL.BFLY PT, R6, R87, 0x1, 0x1f ;  /* 0x0c201f0057067f89 */ /* 0x001e2800000e0000 */
[----:B------:R-:W0:Y:S01]  /*9fd0*/  SHFL.BFLY PT, R8, R85, 0x1, 0x1f ;  /* 0x0c201f0055087f89 */ /* 0x000e2200000e0000 */
[----:B---3--:R-:W-:-:S02]  /*9fe0*/  FADD.FTZ R94, R3, R94 ;  /* 0x0000005e035e7221 */ /* 0x008fc40000010000 */
[----:B----4-:R-:W-:Y:S01]  /*9ff0*/  FADD.FTZ R93, R0, R93 ;  /* 0x0000005d005d7221 */ /* 0x010fe20000010000 */
[----:B------:R-:W3:Y:S01]  /*a000*/  SHFL.BFLY PT, R9, R90, 0x1, 0x1f ;  /* 0x0c201f005a097f89 */ /* 0x000ee200000e0000 */
[----:B-1----:R-:W-:-:S03]  /*a010*/  FADD.FTZ R92, R7, R92 ;  /* 0x0000005c075c7221 */ /* 0x002fc60000010000 */
[----:B------:R-:W1:Y:S01]  /*a020*/  SHFL.BFLY PT, R11, R88, 0x1, 0x1f ;  /* 0x0c201f00580b7f89 */ /* 0x000e6200000e0000 */
[----:B------:R-:W-:-:S03]  /*a030*/  FADD.FTZ R91, R2, R91 ;  /* 0x0000005b025b7221 */ /* 0x000fc60000010000 */
[----:B------:R-:W4:Y:S01]  /*a040*/  SHFL.BFLY PT, R13, R86, 0x1, 0x1f ;  /* 0x0c201f00560d7f89 */ /* 0x000f2200000e0000 */
[----:B--2---:R-:W-:-:S03]  /*a050*/  FADD.FTZ R89, R4, R89 ;  /* 0x0000005904597221 */ /* 0x004fc60000010000 */
[----:B------:R-:W2:Y:S01]  /*a060*/  SHFL.BFLY PT, R15, R84, 0x1, 0x1f ;  /* 0x0c201f00540f7f89 */ /* 0x000ea200000e0000 */
[----:B------:R-:W-:Y:S01]  /*a070*/  LOP3.LUT R4, R203, 0x1, RZ, 0xc0, !PT ;  /* 0x00000001cb047812 */ /* 0x000fe200078ec0ff */
[----:B0-----:R-:W-:Y:S02]  /*a080*/  FADD.FTZ R87, R6, R87 ;  /* 0x0000005706577221 */ /* 0x001fe40000010000 */
[----:B------:R-:W0:Y:S01]  /*a090*/  SHFL.BFLY PT, R10, R83, 0x1, 0x1f ;  /* 0x0c201f00530a7f89 */ /* 0x000e2200000e0000 */
[----:B------:R-:W-:Y:S02]  /*a0a0*/  ISETP.NE.AND P2, PT, R4, RZ, PT ;  /* 0x000000ff0400720c */ /* 0x000fe40003f45270 */
[C---:B------:R-:W-:Y:S01]  /*a0b0*/  LOP3.LUT R6, R5.reuse, 0xffffffc0, RZ, 0xc0, !PT ;  /* 0xffffffc005067812 */ /* 0x040fe200078ec0ff */
[----:B------:R-:W0:Y:S01]  /*a0c0*/  SHFL.BFLY PT, R3, R96, 0x1, 0x1f ;  /* 0x0c201f0060037f89 */ /* 0x000e2200000e0000 */
[----:B------:R-:W-:Y:S01]  /*a0d0*/  FADD.FTZ R85, R8, R85 ;  /* 0x0000005508557221 */ /* 0x000fe20000010000 */
[----:B------:R-:W-:-:S02]  /*a0e0*/  IADD3 R4, R5, 0x1f, RZ ;  /* 0x0000001f05047810 */ /* 0x000fc40007ffe0ff */
[----:B------:R-:W0:Y:S01]  /*a0f0*/  SHFL.BFLY PT, R0, R95, 0x1, 0x1f ;  /* 0x0c201f005f007f89 */ /* 0x000e2200000e0000 */
[----:B------:R-:W-:Y:S01]  /*a100*/  ISETP.NE.OR P5, PT, R6, 0x40, P2 ;  /* 0x000000400600780c */ /* 0x000fe200017a5670 */
[----:B---3--:R-:W-:Y:S01]  /*a110*/  FADD.FTZ R90, R9, R90 ;  /* 0x0000005a095a7221 */ /* 0x008fe20000010000 */
[----:B------:R-:W-:Y:S01]  /*a120*/  LOP3.LUT R8, R5, 0xffffffe0, RZ, 0xc0, !PT ;  /* 0xffffffe005087812 */ /* 0x000fe200078ec0ff */
[----:B------:R-:W3:Y:S01]  /*a130*/  SHFL.BFLY PT, R2, R97, 0x1, 0x1f ;  /* 0x0c201f0061027f89 */ /* 0x000ee200000e0000 */
[----:B-1----:R-:W-:Y:S01]  /*a140*/  FADD.FTZ R88, R11, R88 ;  /* 0x000000580b587221 */ /* 0x002fe20000010000 */
[----:B------:R-:W-:Y:S02]  /*a150*/  ISETP.GT.U32.AND P3, PT, R4, 0x3e, PT ;  /* 0x0000003e0400780c */ /* 0x000fe40003f64070 */
[----:B------:R-:W1:Y:S01]  /*a160*/  SHFL.BFLY PT, R7, R98, 0x1, 0x1f ;  /* 0x0c201f0062077f89 */ /* 0x000e6200000e0000 */
[----:B----4-:R-:W-:Y:S01]  /*a170*/  FADD.FTZ R86, R13, R86 ;  /* 0x000000560d567221 */ /* 0x010fe20000010000 */
[----:B------:R-:W-:-:S02]  /*a180*/  ISETP.NE.OR P4, PT, R8, 0x20, P2 ;  /* 0x000000200800780c */ /* 0x000fc40001785670 */
[----:B------:R-:W-:Y:S01]  /*a190*/  BAR.SYNC.DEFER_BLOCKING 0x0 ;  /* 0x0000000000007b1d */ /* 0x000fe20000010000 */
[----:B--2---:R-:W-:Y:S01]  /*a1a0*/  FADD.FTZ R84, R15, R84 ;  /* 0x000000540f547221 */ /* 0x004fe20000010000 */
[C---:B------:R-:W-:Y:S01]  /*a1b0*/  ISETP.GT.OR P0, PT, R5.reuse, 0x3f, P2 ;  /* 0x0000003f0500780c */ /* 0x040fe20001704670 */
[----:B0-----:R-:W-:Y:S01]  /*a1c0*/  FADD.FTZ R83, R10, R83 ;  /* 0x000000530a537221 */ /* 0x001fe20000010000 */
[----:B------:R-:W-:Y:S01]  /*a1d0*/  ISETP.GT.OR P1, PT, R5, 0x1f, P2 ;  /* 0x0000001f0500780c */ /* 0x000fe20001724670 */
[----:B------:R-:W-:Y:S02]  /*a1e0*/  FADD.FTZ R96, R3, R96 ;  /* 0x0000006003607221 */ /* 0x000fe40000010000 */
[----:B------:R-:W-:Y:S02]  /*a1f0*/  FADD.FTZ R95, R0, R95 ;  /* 0x0000005f005f7221 */ /* 0x000fe40000010000 */
[----:B---3--:R-:W-:Y:S02]  /*a200*/  FADD.FTZ R97, R2, R97 ;  /* 0x0000006102617221 */ /* 0x008fe40000010000 */
        /* <DEDUP_REMOVED lines=18> */
.L_x_19668:
[----:B------:R-:W-:Y:S05]  /*a330*/  BSYNC B0 ;  /* 0x0000000000007941 */ /* 0x000fea0003800000 */
.L_x_19667:
        /* <DEDUP_REMOVED lines=35> */
.L_x_19670:
[----:B------:R-:W-:Y:S05]  /*a570*/  BSYNC B0 ;  /* 0x0000000000007941 */ /* 0x000fea0003800000 */
.L_x_19669:
        /* <DEDUP_REMOVED lines=19> */
.L_x_19672:
[----:B------:R-:W-:Y:S05]  /*a6b0*/  BSYNC B0 ;  /* 0x0000000000007941 */ /* 0x000fea0003800000 */
.L_x_19671:
        /* <DEDUP_REMOVED lines=36> */
.L_x_19674:
[----:B------:R-:W-:Y:S05]  /*a900*/  BSYNC B0 ;  /* 0x0000000000007941 */ /* 0x000fea0003800000 */
.L_x_19673:
        /* <DEDUP_REMOVED lines=131> */
.L_x_19602:
[----:B------:R-:W-:Y:S01]  /*b140*/  IMAD.MOV.U32 R62, RZ, RZ, R67 ;  /* 0x000000ffff3e7224 */ /* 0x000fe200078e0043 */
[----:B------:R-:W-:Y:S01]  /*b150*/  MOV R60, 0xb1a0 ;  /* 0x0000b1a0003c7802 */ /* 0x000fe20000000f00 */
[----:B------:R-:W-:-:S02]  /*b160*/  IMAD.MOV.U32 R63, RZ, RZ, 0x1 ;  /* 0x00000001ff3f7424 */ /* 0x000fc400078e00ff */
[----:B------:R-:W-:Y:S02]  /*b170*/  IMAD.MOV.U32 R64, RZ, RZ, 0x1f ;  /* 0x0000001fff407424 */ /* 0x000fe400078e00ff */
[----:B------:R-:W-:Y:S02]  /*b180*/  IMAD.MOV.U32 R65, RZ, RZ, -0x1 ;  /* 0xffffffffff417424 */ /* 0x000fe400078e00ff */
[----:B------:R-:W-:Y:S05]  /*b190*/  CALL.REL.NOINC `($__internal_369_$__cuda_sm70_shflsync_bfly_p) ;  /* 0x0000020000007944 */ /* 0x000fea0003c00000 */
[----:B-1----:R-:W-:Y:S01]  /*b1a0*/  IMAD.MOV.U32 R60, RZ, RZ, R62 ;  /* 0x000000ffff3c7224 */ /* 0x002fe200078e003e */
[----:B0-----:R-:W-:Y:S05]  /*b1b0*/  BRA `(.L_x_19675) ;  /* 0xffff985000007947 */ /* 0x001fea000383ffff */
.L_x_19605:
[----:B------:R-:W-:Y:S01]  /*b1c0*/  IMAD.MOV.U32 R62, RZ, RZ, R198 ;  /* 0x000000ffff3e7224 */ /* 0x000fe200078e00c6 */
[----:B------:R-:W-:Y:S01]  /*b1d0*/  MOV R60, 0xb220 ;  /* 0x0000b220003c7802 */ /* 0x000fe20000000f00 */
[----:B------:R-:W-:Y:S02]  /*b1e0*/  IMAD.MOV.U32 R63, RZ, RZ, 0x10 ;  /* 0x00000010ff3f7424 */ /* 0x000fe400078e00ff */
[----:B------:R-:W-:Y:S02]  /*b1f0*/  IMAD.MOV.U32 R64, RZ, RZ, 0x1f ;  /* 0x0000001fff407424 */ /* 0x000fe400078e00ff */
[----:B------:R-:W-:Y:S02]  /*b200*/  IMAD.MOV.U32 R65, RZ, RZ, -0x1 ;  /* 0xffffffffff417424 */ /* 0x000fe400078e00ff */
[----:B-----5:R-:W-:Y:S05]  /*b210*/  CALL.REL.NOINC `($__internal_369_$__cuda_sm70_shflsync_bfly_p) ;  /* 0x0000018000007944 */ /* 0x020fea0003c00000 */
[----:B-1----:R-:W-:Y:S01]  /*b220*/  IMAD.MOV.U32 R7, RZ, RZ, R62 ;  /* 0x000000ffff077224 */ /* 0x002fe200078e003e */
[----:B0-----:R-:W-:Y:S05]  /*b230*/  BRA `(.L_x_19676) ;  /* 0xffff999000007947 */ /* 0x001fea000383ffff */
.L_x_19606:
[----:B------:R-:W-:Y:S01]  /*b240*/  IMAD.MOV.U32 R62, RZ, RZ, R9 ;  /* 0x000000ffff3e7224 */ /* 0x000fe200078e0009 */
[----:B------:R-:W-:Y:S01]  /*b250*/  MOV R60, 0xb2a0 ;  /* 0x0000b2a0003c7802 */ /* 0x000fe20000000f00 */
[----:B------:R-:W-:-:S02]  /*b260*/  IMAD.MOV.U32 R63, RZ, RZ, 0x8 ;  /* 0x00000008ff3f7424 */ /* 0x000fc400078e00ff */
[----:B------:R-:W-:Y:S02]  /*b270*/  IMAD.MOV.U32 R64, RZ, RZ, 0x1f ;  /* 0x0000001fff407424 */ /* 0x000fe400078e00ff */
[----:B------:R-:W-:Y:S02]  /*b280*/  IMAD.MOV.U32 R65, RZ, RZ, -0x1 ;  /* 0xffffffffff417424 */ /* 0x000fe400078e00ff */
[----:B0----5:R-:W-:Y:S05]  /*b290*/  CALL.REL.NOINC `($__internal_369_$__cuda_sm70_shflsync_bfly_p) ;  /* 0x0000010000007944 */ /* 0x021fea0003c00000 */
[----:B-1----:R-:W-:Y:S01]  /*b2a0*/  FMNMX.FTZ R7, R9, R62, !PT ;  /* 0x0000003e09077209 */ /* 0x002fe20007810000 */
[----:B0-----:R-:W-:Y:S01]  /*b2b0*/  IMAD.MOV.U32 R63, RZ, RZ, 0x4 ;  /* 0x00000004ff3f7424 */ /* 0x001fe200078e00ff */
[----:B------:R-:W-:Y:S01]  /*b2c0*/  MOV R60, 0xb310 ;  /* 0x0000b310003c7802 */ /* 0x000fe20000000f00 */
[----:B------:R-:W-:Y:S02]  /*b2d0*/  IMAD.MOV.U32 R64, RZ, RZ, 0x1f ;  /* 0x0000001fff407424 */ /* 0x000fe400078e00ff */
[----:B------:R-:W-:Y:S02]  /*b2e0*/  IMAD.MOV.U32 R65, RZ, RZ, -0x1 ;  /* 0xffffffffff417424 */ /* 0x000fe400078e00ff */
[----:B------:R-:W-:Y:S02]  /*b2f0*/  IMAD.MOV.U32 R62, RZ, RZ, R7 ;  /* 0x000000ffff3e7224 */ /* 0x000fe400078e0007 */
[----:B------:R-:W-:Y:S05]  /*b300*/  CALL.REL.NOINC `($__internal_369_$__cuda_sm70_shflsync_bfly_p) ;  /* 0x0000009000007944 */ /* 0x000fea0003c00000 */
[----:B-1----:R-:W-:Y:S01]  /*b310*/  FMNMX.FTZ R7, R7, R62, !PT ;  /* 0x0000003e07077209 */ /* 0x002fe20007810000 */
[----:B0-----:R-:W-:Y:S01]  /*b320*/  IMAD.MOV.U32 R63, RZ, RZ, 0x2 ;  /* 0x00000002ff3f7424 */ /* 0x001fe200078e00ff */
[----:B------:R-:W-:Y:S01]  /*b330*/  MOV R60, 0xb380 ;  /* 0x0000b380003c7802 */ /* 0x000fe20000000f00 */
[----:B------:R-:W-:-:S02]  /*b340*/  IMAD.MOV.U32 R64, RZ, RZ, 0x1f ;  /* 0x0000001fff407424 */ /* 0x000fc400078e00ff */
[----:B------:R-:W-:Y:S02]  /*b350*/  IMAD.MOV.U32 R65, RZ, RZ, -0x1 ;  /* 0xffffffffff417424 */ /* 0x000fe400078e00ff */
[----:B------:R-:W-:Y:S02]  /*b360*/  IMAD.MOV.U32 R62, RZ, RZ, R7 ;  /* 0x000000ffff3e7224 */ /* 0x000fe400078e0007 */
[----:B------:R-:W-:Y:S05]  /*b370*/  CALL.REL.NOINC `($__internal_369_$__cuda_sm70_shflsync_bfly_p) ;  /* 0x0000002000007944 */ /* 0x000fea0003c00000 */
[----:B-1----:R-:W-:Y:S01]  /*b380*/  IMAD.MOV.U32 R8, RZ, RZ, R62 ;  /* 0x000000ffff087224 */ /* 0x002fe200078e003e */
[----:B0-----:R-:W-:Y:S05]  /*b390*/  BRA `(.L_x_19677) ;  /* 0xffff98a000007947 */ /* 0x001fea000383ffff */
        .weak           $__internal_369_$__cuda_sm70_shflsync_bfly_p
        .type           $__internal_369_$__cuda_sm70_shflsync_bfly_p,@function
        .size           $__internal_369_$__cuda_sm70_shflsync_bfly_p,(.L_x_25030 - $__internal_369_$__cuda_sm70_shflsync_bfly_p)
$__internal_369_$__cuda_sm70_shflsync_bfly_p:
[----:B------:R-:W-:Y:S01]  /*b3a0*/  IMAD.MOV.U32 R61, RZ, RZ, 0x0 ;  /* 0x00000000ff3d7424 */ /* 0x000fe200078e00ff */
[----:B------:R-:W-:Y:S04]  /*b3b0*/  WARPSYNC R65 ;  /* 0x0000004100007348 */ /* 0x000fe80003800000 */
[----:B------:R0:W1:Y:S01]  /*b3c0*/  SHFL.BFLY PT, R62, R62, R63, R64 ;  /* 0x0c00003f3e3e7389 */ /* 0x00006200000e0040 */
[----:B------:R-:W-:Y:S05]  /*b3d0*/  RET.REL.NODEC R60 `(_ZN4vllm25paged_attention_v2_kernelIttLi256ELi16ELi128ELNS_18Fp8KVCacheDataTypeE0ELb1ELi512EEEvPfS2_PT_PKS3_PKT0_S9_ifPKiSB_iPKfiiiSD_SD_iiiii) ;  /* 0xffff4c203c007950 */ /* 0x000fea0003c3ffff */
.L_x_19678:
        /* <DEDUP_REMOVED lines=10> */
.L_x_25030:


//--------------------- .text._ZN4vllm25paged_attention_v2_kernelIttLi192ELi16ELi128ELNS_18Fp8KVCacheDataTypeE0ELb1ELi512EEEvPfS2_PT_PKS3_PKT0_S9_ifPKiSB_iPKfiiiSD_SD_iiiii --------------------------
	.section	.text._ZN4vllm25paged_attention_v2_kernelIttLi192ELi16ELi128ELNS_18Fp8KVCacheDataTypeE0ELb1ELi512EEEvPfS2_PT_PKS3_PKT0_S9_ifPKiSB_iPKfiiiSD_SD_iiiii,"ax",@progbits
	.sectioninfo	@"SHI_REGISTERS=164"
	.align	128
        .global         _ZN4vllm25paged_attention_v2_kernelIttLi192ELi16ELi128ELNS_18Fp8KVCacheDataTypeE0ELb1ELi512EEEvPfS2_PT_PKS3_PKT0_S9_ifPKiSB_iPKfiiiSD_SD_iiiii
        .type           _ZN4vllm25paged_attention_v2_kernelIttLi192ELi16ELi128ELNS_18Fp8KVCacheDataTypeE0ELb1ELi512EEEvPfS2_PT_PKS3_PKT0_S9_ifPKiSB_iPKfiiiSD_SD_iiiii,@function
        .size           _ZN4vllm25paged_attention_v2_kernelIttLi192ELi16ELi128ELNS_18Fp8KVCacheDataTypeE0ELb1ELi512EEEvPfS2_PT_PKS3_PKT0_S9_ifPKiSB_iPKfiiiSD_SD_iiiii,(.L_x_25031 - _ZN4vllm25paged_attention_v2_kernelIttLi192ELi16ELi128ELNS_18Fp8KVCacheDataTypeE0ELb1ELi512EEEvPfS2_PT_PKS3_PKT0_S9_ifPKiSB_iPKfiiiSD_SD_iiiii)
        .other          _ZN4vllm25paged_attention_v2_kernelIttLi192ELi16ELi128ELNS_18Fp8KVCacheDataTypeE0ELb1ELi512EEEvPfS2_PT_PKS3_PKT0_S9_ifPKiSB_iPKfiiiSD_SD_iiiii,@"STO_CUDA_ENTRY STV_DEFAULT"
_ZN4vllm25paged_attention_v2_kernelIttLi192ELi16ELi128ELNS_18Fp8KVCacheDataTypeE0ELb1ELi512EEEvPfS2_PT_PKS3_PKT0_S9_ifPKiSB_iPKfiiiSD_SD_iiiii:
.text._ZN4vllm25paged_attention_v2_kernelIttLi192ELi16ELi128ELNS_18Fp8KVCacheDataTypeE0ELb1ELi512EEEvPfS2_PT_PKS3_PKT0_S9_ifPKiSB_iPKfiiiSD_SD_iiiii:
        /* <DEDUP_REMOVED lines=19> */
[----:B------:R-:W-:Y:S02]  /*0130*/  BSSY B0, `(.L_x_19679) ;  /* 0x0000082000007945 */ /* 0x000fe40003800000 */
[----:B------:R-:W2:Y:S01]  /*0140*/  S2R R15, SR_TID.X ;  /* 0x00000000000f7919 */ /* 0x000ea20000002100 */
[----:B-1----:R-:W-:Y:S01]  /*0150*/  IABS R2, c[0x0][0xc] ;  /* 0x0000030000027a13 */ /* 0x002fe20000000000 */
        /* <DEDUP_REMOVED lines=88> */
.L_x_19683:
        /* <DEDUP_REMOVED lines=11> */
.L_x_19682:
[----:B------:R-:W-:Y:S05]  /*0790*/  BSYNC B1 ;  /* 0x0000000000017941 */ /* 0x000fea0003800000 */
.L_x_19681:
        /* <DEDUP_REMOVED lines=10> */
.L_x_19684:
        /* <DEDUP_REMOVED lines=17> */
.L_x_19680:
[----:B------:R-:W-:Y:S05]  /*0950*/  BSYNC B0 ;  /* 0x0000000000007941 */ /* 0x000fea0003800000 */
.L_x_19679:
        /* <DEDUP_REMOVED lines=39> */
[----:B------:R-:W-:Y:S01]  /*0bd0*/  SHF.R.S32.HI R0, RZ, 0x1f, R21 ;  /* 0x0000001fff007819 */ /* 0x000fe20000011415 */
[----:B------:R-:W-:Y:S01]  /*0be0*/  IMAD R3, R16, c[0x0][0x1a8], RZ ;  /* 0x00006a0010037a24 */ /* 0x000fe200078e02ff */
[----:B------:R-:W-:Y:S01]  /*0bf0*/  SHF.R.S32.HI R2, RZ, 0x1f, R146 ;  /* 0x0000001fff027819 */ /* 0x000fe20000011492 */
[----:B------:R-:W-:Y:S01]  /*0c00*/  IMAD.SHL.U32 R144, R147, 0x4, RZ ;  /* 0x0000000493907824 */ /* 0x000fe200078e00ff */
[----:B------:R-:W-:Y:S01]  /*0c10*/  LEA.HI R0, R0, R21, RZ, 0x4 ;  /* 0x0000001500007211 */ /* 0x000fe200078f20ff */
[----:B------:R-:W-:Y:S01]  /*0c20*/  IMAD.MOV.U32 R145, RZ, RZ, -0x800001 ;  /* 0xff7fffffff917424 */ /* 0x000fe200078e00ff */
[----:B------:R-:W-:Y:S02]  /*0c30*/  IADD3 R11, P0, R3, R146, RZ ;  /* 0x00000092030b7210 */ /* 0x000fe40007f1e0ff */
[----:B------:R-:W-:Y:S02]  /*0c40*/  LOP3.LUT R0, R0, 0xfffffff0, RZ, 0xc0, !PT ;  /* 0xfffffff000007812 */ /* 0x000fe400078ec0ff */
[----:B------:R-:W-:-:S02]  /*0c50*/  IADD3 R17, R147, 0x2, RZ ;  /* 0x0000000293117810 */ /* 0x000fc40007ffe0ff */
[----:B------:R-:W-:Y:S01]  /*0c60*/  IADD3 R18, R147, 0x8, RZ ;  /* 0x0000000893127810 */ /* 0x000fe20007ffe0ff */
[----:B------:R-:W-:Y:S01]  /*0c70*/  IMAD.IADD R21, R21, 0x1, -R0 ;  /* 0x0000000115157824 */ /* 0x000fe200078e0a00 */
[----:B------:R-:W-:Y:S01]  /*0c80*/  IADD3 R0, R147, 0x6, RZ ;  /* 0x0000000693007810 */ /* 0x000fe20007ffe0ff */
[----:B------:R-:W-:Y:S01]  /*0c90*/  IMAD.SHL.U32 R143, R17, 0x4, RZ ;  /* 0x00000004118f7824 */ /* 0x000fe200078e00ff */
        /* <DEDUP_REMOVED lines=10> */
[----:B------:R-:W-:-:S02]  /*0d40*/  SHF.R.S32.HI R6, RZ, 0x1f, R139 ;  /* 0x0000001fff067819 */ /* 0x000fc4000001148b */
[----:B------:R-:W-:Y:S02]  /*0d50*/  SHF.R.S32.HI R8, RZ, 0x1f, R137 ;  /* 0x0000001fff087819 */ /* 0x000fe40000011489 */
[----:B------:R-:W-:Y:S02]  /*0d60*/  LEA.HI R2, R2, R143, RZ, 0x3 ;  /* 0x0000008f02027211 */ /* 0x000fe400078f18ff */
[----:B------:R-:W-:Y:S02]  /*0d70*/  IADD3 R20, R147, 0xa, RZ ;  /* 0x0000000a93147810 */ /* 0x000fe40007ffe0ff */
[----:B------:R-:W-:Y:S02]  /*0d80*/  SHF.R.S32.HI R4, RZ, 0x1f, R141 ;  /* 0x0000001fff047819 */ /* 0x000fe4000001148d */
[----:B------:R-:W-:Y:S01]  /*0d90*/  LEA.HI R6, R6, R139, RZ, 0x3 ;  /* 0x0000008b06067211 */ /* 0x000fe200078f18ff */
[----:B------:R-:W-:Y:S01]  /*0da0*/  IMAD.SHL.U32 R135, R20, 0x4, RZ ;  /* 0x0000000414877824 */ /* 0x000fe200078e00ff */
[----:B------:R-:W-:-:S02]  /*0db0*/  LEA.HI R8, R8, R137, RZ, 0x3 ;  /* 0x0000008908087211 */ /* 0x000fc400078f18ff */
[C---:B------:R-:W-:Y:S02]  /*0dc0*/  IADD3 R23, R147.reuse, 0xe, RZ ;  /* 0x0000000e93177810 */ /* 0x040fe40007ffe0ff */
[----:B------:R-:W-:Y:S02]  /*0dd0*/  IADD3 R24, R147, 0x10, RZ ;  /* 0x0000001093187810 */ /* 0x000fe40007ffe0ff */
[----:B------:R-:W-:Y:S01]  /*0de0*/  LOP3.LUT R2, R2, 0xfffffff8, RZ, 0xc0, !PT ;  /* 0xfffffff802027812 */ /* 0x000fe200078ec0ff */
[----:B------:R-:W-:Y:S01]  /*0df0*/  IMAD.SHL.U32 R131, R23, 0x4, RZ ;  /* 0x0000000417837824 */ /* 0x000fe200078e00ff */
[----:B------:R-:W-:Y:S01]  /*0e00*/  LEA.HI R4, R4, R141, RZ, 0x3 ;  /* 0x0000008d04047211 */ /* 0x000fe200078f18ff */
[----:B------:R-:W-:Y:S01]  /*0e10*/  IMAD.SHL.U32 R129, R24, 0x4, RZ ;  /* 0x0000000418817824 */ /* 0x000fe200078e00ff */
[----:B------:R-:W-:Y:S01]  /*0e20*/  IADD3 R22, R147, 0xc, RZ ;  /* 0x0000000c93167810 */ /* 0x000fe20007ffe0ff */
[----:B------:R-:W-:Y:S01]  /*0e30*/  IMAD.IADD R143, R143, 0x1, -R2 ;  /* 0x000000018f8f7824 */ /* 0x000fe200078e0a02 */
[----:B------:R-:W-:-:S02]  /*0e40*/  LOP3.LUT R6, R6, 0xfffffff8, RZ, 0xc0, !PT ;  /* 0xfffffff806067812 */ /* 0x000fc400078ec0ff */
        /* <DEDUP_REMOVED lines=8> */
[----:B------:R-:W-:Y:S02]  /*0ed0*/  SHF.R.S32.HI R8, RZ, 0x1f, R129 ;  /* 0x0000001fff087819 */ /* 0x000fe40000011481 */
[----:B------:R-:W-:-:S02]  /*0ee0*/  LEA.HI R2, R2, R135, RZ, 0x3 ;  /* 0x0000008702027211 */ /* 0x000fc400078f18ff */
[----:B------:R-:W-:Y:S02]  /*0ef0*/  IADD3 R25, R147, 0x12, RZ ;  /* 0x0000001293197810 */ /* 0x000fe40007ffe0ff */
[----:B------:R-:W-:Y:S02]  /*0f00*/  SHF.R.S32.HI R4, RZ, 0x1f, R133 ;  /* 0x0000001fff047819 */ /* 0x000fe40000011485 */
[----:B------:R-:W-:Y:S01]  /*0f10*/  LEA.HI R6, R6, R131, RZ, 0x3 ;  /* 0x0000008306067211 */ /* 0x000fe200078f18ff */
[----:B------:R-:W-:Y:S01]  /*0f20*/  IMAD.SHL.U32 R127, R25, 0x4, RZ ;  /* 0x00000004197f7824 */ /* 0x000fe200078e00ff */
[----:B------:R-:W-:Y:S02]  /*0f30*/  LEA.HI R8, R8, R129, RZ, 0x3 ;  /* 0x0000008108087211 */ /* 0x000fe400078f18ff */
[C---:B------:R-:W-:Y:S02]  /*0f40*/  IADD3 R27, R147.reuse, 0x16, RZ ;  /* 0x00000016931b7810 */ /* 0x040fe40007ffe0ff */
[----:B------:R-:W-:-:S02]  /*0f50*/  IADD3 R28, R147, 0x18, RZ ;  /* 0x00000018931c7810 */ /* 0x000fc40007ffe0ff */
[----:B------:R-:W-:Y:S01]  /*0f60*/  LOP3.LUT R2, R2, 0xfffffff8, RZ, 0xc0, !PT ;  /* 0xfffffff802027812 */ /* 0x000fe200078ec0ff */
[----:B------:R-:W-:Y:S01]  /*0f70*/  IMAD.SHL.U32 R123, R27, 0x4, RZ ;  /* 0x000000041b7b7824 */ /* 0x000fe200078e00ff */
[----:B------:R-:W-:Y:S01]  /*0f80*/  LEA.HI R4, R4, R133, RZ, 0x3 ;  /* 0x0000008504047211 */ /* 0x000fe200078f18ff */
[----:B------:R-:W-:Y:S01]  /*0f90*/  IMAD.SHL.U32 R121, R28, 0x4, RZ ;  /* 0x000000041c797824 */ /* 0x000fe200078e00ff */
[----:B------:R-:W-:Y:S01]  /*0fa0*/  IADD3 R26, R147, 0x14, RZ ;  /* 0x00000014931a7810 */ /* 0x000fe20007ffe0ff */
[----:B------:R-:W-:Y:S01]  /*0fb0*/  IMAD.IADD R135, R135, 0x1, -R2 ;  /* 0x0000000187877824 */ /* 0x000fe200078e0a02 */
        /* <DEDUP_REMOVED lines=10> */
[----:B------:R-:W-:Y:S02]  /*1060*/  LEA.HI R2, R2, R127, RZ, 0x3 ;  /* 0x0000007f02027211 */ /* 0x000fe400078f18ff */
[----:B------:R-:W-:Y:S02]  /*1070*/  IADD3 R29, R147, 0x1a, RZ ;  /* 0x0000001a931d7810 */ /* 0x000fe40007ffe0ff */
[----:B------:R-:W-:Y:S02]  /*1080*/  SHF.R.S32.HI R4, RZ, 0x1f, R125 ;  /* 0x0000001fff047819 */ /* 0x000fe4000001147d */
[----:B------:R-:W-:Y:S01]  /*1090*/  LEA.HI R6, R6, R123, RZ, 0x3 ;  /* 0x0000007b06067211 */ /* 0x000fe200078f18ff */
[----:B------:R-:W-:Y:S01]  /*10a0*/  IMAD.SHL.U32 R119, R29, 0x4, RZ ;  /* 0x000000041d777824 */ /* 0x000fe200078e00ff */
[----:B------:R-:W-:Y:S02]  /*10b0*/  LEA.HI R8, R8, R121, RZ, 0x3 ;  /* 0x0000007908087211 */ /* 0x000fe400078f18ff */
[----:B------:R-:W-:-:S02]  /*10c0*/  IADD3 R31, R147, 0x1e, RZ ;  /* 0x0000001e931f7810 */ /* 0x000fc40007ffe0ff */
[----:B------:R-:W-:Y:S02]  /*10d0*/  IADD3 R32, R147, 0x20, RZ ;  /* 0x0000002093207810 */ /* 0x000fe40007ffe0ff */
        /* <DEDUP_REMOVED lines=23> */
[----:B------:R-:W-:Y:S02]  /*1250*/  LOP3.LUT R2, R2, 0xfffffff8, RZ, 0xc0, !PT ;  /* 0xfffffff802027812 */ /* 0x000fe400078ec0ff */
[----:B------:R-:W-:Y:S01]  /*1260*/  LEA.HI R4, R4, R117, RZ, 0x3 ;  /* 0x0000007504047211 */ /* 0x000fe200078f18ff */
[----:B------:R-:W-:Y:S01]  /*1270*/  IMAD.SHL.U32 R9, R35, 0x4, RZ ;  /* 0x0000000423097824 */ /* 0x000fe200078e00ff */
[----:B------:R-:W-:Y:S01]  /*1280*/  IADD3 R34, R147, 0x24, RZ ;  /* 0x0000002493227810 */ /* 0x000fe20007ffe0ff */
[----:B------:R-:W-:Y:S01]  /*1290*/  IMAD.IADD R119, R119, 0x1, -R2 ;  /* 0x0000000177777824 */ /* 0x000fe200078e0a02 */
[----:B------:R-:W-:Y:S02]  /*12a0*/  LOP3.LUT R6, R6, 0xfffffff8, RZ, 0xc0, !PT ;  /* 0xfffffff806067812 */ /* 0x000fe400078ec0ff */
[----:B------:R-:W-:Y:S01]  /*12b0*/  LOP3.LUT R8, R8, 0xfffffff8, RZ, 0xc0, !PT ;  /* 0xfffffff808087812 */ /* 0x000fe200078ec0ff */
[----:B------:R-:W-:Y:S01]  /*12c0*/  IMAD.SHL.U32 R109, R34, 0x4, RZ ;  /* 0x00000004226d7824 */ /* 0x000fe200078e00ff */
[----:B------:R-:W-:Y:S01]  /*12d0*/  IADD3 R36, R147, 0x28, RZ ;  /* 0x0000002893247810 */ /* 0x000fe20007ffe0ff */
[----:B------:R-:W-:Y:S01]  /*12e0*/  IMAD.IADD R115, R115, 0x1, -R6 ;  /* 0x0000000173737824 */ /* 0x000fe200078e0a06 */
        /* <DEDUP_REMOVED lines=11> */
[----:B------:R-:W-:Y:S02]  /*13a0*/  SHF.R.S32.HI R3, RZ, 0x1f, R8 ;  /* 0x0000001fff037819 */ /* 0x000fe40000011408 */
[----:B------:R-:W-:-:S02]  /*13b0*/  LOP3.LUT R2, R2, 0xfffffff8, RZ, 0xc0, !PT ;  /* 0xfffffff802027812 */ /* 0x000fc400078ec0ff */
[----:B------:R-:W-:Y:S02]  /*13c0*/  LOP3.LUT R5, R5, 0xfffffff8, RZ, 0xc0, !PT ;  /* 0xfffffff805057812 */ /* 0x000fe400078ec0ff */
[----:B------:R-:W-:Y:S01]  /*13d0*/  LEA.HI R4, R4, R109, RZ, 0x3 ;  /* 0x0000006d04047211 */ /* 0x000fe200078f18ff */
[----:B------:R-:W-:Y:S01]  /*13e0*/  IMAD.IADD R111, R111, 0x1, -R2 ;  /* 0x000000016f6f7824 */ /* 0x000fe200078e0a02 */
[C---:B------:R-:W-:Y:S01]  /*13f0*/  IADD3 R37, R147.reuse, 0x2a, RZ ;  /* 0x0000002a93257810 */ /* 0x040fe20007ffe0ff */
[----:B------:R-:W-:Y:S01]  /*1400*/  IMAD.IADD R144, R144, 0x1, -R5 ;  /* 0x0000000190907824 */ /* 0x000fe200078e0a05 */
[----:B------:R-:W-:Y:S01]  /*1410*/  LOP3.LUT R6, R6, 0xfffffff8, RZ, 0xc0, !PT ;  /* 0xfffffff806067812 */ /* 0x000fe200078ec0ff */
[----:B------:R-:W-:Y:S01]  /*1420*/  IMAD R2, R14, c[0x0][0x1c0], RZ ;  /* 0x000070000e027a24 */ /* 0x000fe200078e02ff */
[----:B------:R-:W-:Y:S01]  /*1430*/  IADD3 R39, R147, 0x2e, RZ ;  /* 0x0000002e93277810 */ /* 0x000fe20007ffe0ff */
[----:B------:R-:W-:Y:S01]  /*1440*/  IMAD.SHL.U32 R7, R37, 0x4, RZ ;  /* 0x0000000425077824 */ /* 0x000fe200078e00ff */
[----:B------:R-:W-:Y:S01]  /*1450*/  LEA.HI R3, R3, R8, RZ, 0x3 ;  /* 0x0000000803037211 */ /* 0x000fe200078f18ff */
[----:B------:R-:W-:Y:S01]  /*1460*/  IMAD.IADD R9, R9, 0x1, -R6 ;  /* 0x0000000109097824 */ /* 0x000fe200078e0a06 */
[----:B------:R-:W-:Y:S01]  /*1470*/  IADD3 R38, R147, 0x2c, RZ ;  /* 0x0000002c93267810 */ /* 0x000fe20007ffe0ff */
[----:B------:R-:W-:Y:S01]  /*1480*/  IMAD.SHL.U32 R5, R39, 0x4, RZ ;  /* 0x0000000427057824 */ /* 0x000fe200078e00ff */
[----:B------:R-:W-:-:S02]  /*1490*/  LOP3.LUT R4, R4, 0xfffffff8, RZ, 0xc0, !PT ;  /* 0xfffffff804047812 */ /* 0x000fc400078ec0ff */
[----:B------:R-:W-:Y:S01]  /*14a0*/  LOP3.LUT R3, R3, 0xfffffff8, RZ, 0xc0, !PT ;  /* 0xfffffff803037812 */ /* 0x000fe200078ec0ff */
[----:B------:R-:W-:Y:S01]  /*14b0*/  IMAD.SHL.U32 R6, R38, 0x4, RZ ;  /* 0x0000000426067824 */ /* 0x000fe200078e00ff */
[----:B------:R-:W-:Y:S01]  /*14c0*/  SHF.R.S32.HI R19, RZ, 0x1f, R159 ;  /* 0x0000001fff137819 */ /* 0x000fe2000001149f */
[----:B------:R-:W-:Y:S01]  /*14d0*/  IMAD.IADD R109, R109, 0x1, -R4 ;  /* 0x000000016d6d7824 */ /* 0x000fe200078e0a04 */
[----:B------:R-:W-:Y:S01]  /*14e0*/  SHF.R.S32.HI R4, RZ, 0x1f, R7 ;  /* 0x0000001fff047819 */ /* 0x000fe20000011407 */
[----:B------:R-:W-:Y:S01]  /*14f0*/  IMAD.IADD R8, R8, 0x1, -R3 ;  /* 0x0000000108087824 */ /* 0x000fe200078e0a03 */
[----:B------:R-:W-:Y:S02]  /*1500*/  IADD3 R158, P0, R2, R159, RZ ;  /* 0x0000009f029e7210 */ /* 0x000fe40007f1e0ff */
[----:B------:R-:W-:Y:S02]  /*1510*/  SHF.R.S32.HI R40, RZ, 0x1f, R5 ;  /* 0x0000001fff287819 */ /* 0x000fe40000011405 */
[----:B------:R-:W-:-:S02]  /*1520*/  SHF.R.S32.HI R3, RZ, 0x1f, R6 ;  /* 0x0000001fff037819 */ /* 0x000fc40000011406 */
[----:B------:R-:W-:Y:S02]  /*1530*/  LEA.HI R4, R4, R7, RZ, 0x3 ;  /* 0x0000000704047211 */ /* 0x000fe400078f18ff */
[----:B------:R-:W-:Y:S01]  /*1540*/  LEA.HI.X.SX32 R159, R2, R19, 0x1, P0 ;  /* 0x00000013029f7211 */ /* 0x000fe200000f0eff */
[----:B------:R-:W-:Y:S01]  /*1550*/  IMAD.MOV.U32 R2, RZ, RZ, R146 ;  /* 0x000000ffff027224 */ /* 0x000fe200078e0092 */
        /* <DEDUP_REMOVED lines=55> */
[----:B------:R-:W-:Y:S01]  /*18d0*/  IMAD R4, R150, 0x10, R56 ;  /* 0x0000001096047824 */ /* 0x000fe200078e0238 */
[----:B------:R-:W-:Y:S01]  /*18e0*/  LOP3.LUT R138, R19, 0xffffff80, RZ, 0xc0, !PT ;  /* 0xffffff80138a7812 */ /* 0x000fe200078ec0ff */
[----:B------:R-:W-:Y:S01]  /*18f0*/  IMAD.IADD R6, R6, 0x1, -R3 ;  /* 0x0000000106067824 */ /* 0x000fe200078e0a03 */
[----:B------:R-:W-:Y:S01]  /*1900*/  LOP3.LUT R136, R18, 0xffffff80, RZ, 0xc0, !PT ;  /* 0xffffff8012887812 */ /* 0x000fe200078ec0ff */
[----:B------:R-:W-:Y:S01]  /*1910*/  IMAD.MOV.U32 R40, RZ, RZ, c[0x0][0x1bc] ;  /* 0x00006f00ff287624 */ /* 0x000fe200078e00ff */
[----:B------:R-:W-:Y:S01]  /*1920*/  LOP3.LUT R134, R20, 0xffffff80, RZ, 0xc0, !PT ;  /* 0xffffff8014867812 */ /* 0x000fe200078ec0ff */
[----:B------:R-:W-:Y:S01]  /*1930*/  IMAD.IADD R56, R56, 0x1, R57 ;  /* 0x0000000138387824 */ /* 0x000fe200078e0239 */
        /* <DEDUP_REMOVED lines=67> */
[----:B------:R-:W-:Y:S02]  /*1d70*/  IADD3 R107, -R155, 0x1, R56 ;  /* 0x000000019b6b7810 */ /* 0x000fe40007ffe138 */
.L_x_19691:
        /* <DEDUP_REMOVED lines=111> */
[----:B0-----:R-:W-:Y:S02]  /*2470*/  HADD2.F32 R44, -RZ, R42.H0_H0 ;  /* 0x2000002aff2c7230 */ /* 0x001fe40000004100 */
[--C-:B--2---:R-:W-:Y:S02]  /*2480*/  HADD2.F32 R45, -RZ, R82.reuse.H0_H0 ;  /* 0x20000052ff2d7230 */ /* 0x104fe40000004100 */
[----:B------:R-:W-:Y:S02]  /*2490*/  HADD2.F32 R47, -RZ, R82.H1_H1 ;  /* 0x30000052ff2f7230 */ /* 0x000fe40000004100 */
[----:B------:R-:W-:Y:S01]  /*24a0*/  HADD2.F32 R86, -RZ, R83.H1_H1 ;  /* 0x30000053ff567230 */ /* 0x000fe20000004100 */
[----:B------:R-:W-:Y:S01]  /*24b0*/  FMUL.FTZ R46, R44, R45 ;  /* 0x0000002d2c2e7220 */ /* 0x000fe20000410000 */
[----:B------:R-:W-:Y:S02]  /*24c0*/  HADD2.F32 R44, -RZ, R42.H1_H1 ;  /* 0x3000002aff2c7230 */ /* 0x000fe40000004100 */
[----:B------:R-:W-:-:S02]  /*24d0*/  HADD2.F32 R42, -RZ, R40.H0_H0 ;  /* 0x20000028ff2a7230 */ /* 0x000fc40000004100 */
[----:B---3--:R-:W-:Y:S01]  /*24e0*/  HADD2.F32 R45, -RZ, R84.H0_H0 ;  /* 0x20000054ff2d7230 */ /* 0x008fe20000004100 */
[----:B------:R-:W-:Y:S01]  /*24f0*/  FMUL.FTZ R82, R44, R47 ;  /* 0x0000002f2c527220 */ /* 0x000fe20000410000 */
[----:B------:R-:W-:Y:S02]  /*2500*/  HADD2.F32 R40, -RZ, R40.H1_H1 ;  /* 0x30000028ff287230 */ /* 0x000fe40000004100 */
[----:B------:R-:W-:Y:S01]  /*2510*/  HADD2.F32 R87, -RZ, R84.H1_H1 ;  /* 0x30000054ff577230 */ /* 0x000fe20000004100 */
[----:B------:R-:W-:Y:S02]  /*2520*/  FFMA.FTZ R42, R42, R45, R46 ;  /* 0x0000002d2a2a7223 */ /* 0x000fe4000001002e */
[----:B------:R-:W0:Y:S02]  /*2530*/  LDS.128 R44, [R154+0x10] ;  /* 0x000010009a2c7984 */ /* 0x000e240000000c00 */
[----:B------:R-:W-:Y:S01]  /*2540*/  FFMA.FTZ R40, R40, R87, R82 ;  /* 0x0000005728287223 */ /* 0x000fe20000010052 */
[----:B------:R-:W-:-:S02]  /*2550*/  HADD2.F32 R82, -RZ, R43.H0_H0 ;  /* 0x2000002bff527230 */ /* 0x000fc40000004100 */
[----:B------:R-:W-:Y:S02]  /*2560*/  HADD2.F32 R87, -RZ, R83.H0_H0 ;  /* 0x20000053ff577230 */ /* 0x000fe40000004100 */
[----:B------:R-:W-:Y:S02]  /*2570*/  HADD2.F32 R43, -RZ, R43.H1_H1 ;  /* 0x3000002bff2b7230 */ /* 0x000fe40000004100 */
[--C-:B------:R-:W-:Y:S01]  /*2580*/  HADD2.F32 R83, -RZ, R41.reuse.H1_H1 ;  /* 0x30000029ff537230 */ /* 0x100fe20000004100 */
[----:B------:R-:W-:Y:S01]  /*2590*/  FMUL.FTZ R84, R82, R87 ;  /* 0x0000005752547220 */ /* 0x000fe20000410000 */
[----:B------:R-:W-:Y:S01]  /*25a0*/  HADD2.F32 R82, -RZ, R41.H0_H0 ;  /* 0x20000029ff527230 */ /* 0x000fe20000004100 */
[----:B------:R-:W-:Y:S01]  /*25b0*/  FMUL.FTZ R43, R43, R86 ;  /* 0x000000562b2b7220 */ /* 0x000fe20000410000 */
[----:B------:R-:W-:Y:S01]  /*25c0*/  HADD2.F32 R87, -RZ, R85.H0_H0 ;  /* 0x20000055ff577230 */ /* 0x000fe20000004100 */
[----:B------:R-:W-:-:S04]  /*25d0*/  IADD3 R41, P0, P1, R125, R156, R124 ;  /* 0x0000009c7d297210 */ /* 0x000fc8000791e07c */
[----:B------:R-:W-:Y:S01]  /*25e0*/  FFMA.FTZ R82, R82, R87, R84 ;  /* 0x0000005752527223 */ /* 0x000fe20000010054 */
[----:B------:R-:W-:Y:S01]  /*25f0*/  HADD2.F32 R84, -RZ, R85.H1_H1 ;  /* 0x30000055ff547230 */ /* 0x000fe20000004100 */
[----:B------:R-:W-:-:S04]  /*2600*/  LEA R92, P2, R41, c[0x0][0x180], 0x1 ;  /* 0x00006000295c7a11 */ /* 0x000fc800078408ff */
[----:B------:R-:W-:Y:S01]  /*2610*/  FFMA.FTZ R83, R83, R84, R43 ;  /* 0x0000005453537223 */ /* 0x000fe2000001002b */
[----:B------:R-:W-:Y:S01]  /*2620*/  IADD3.X R84, R67, R157, R30, P0, P1 ;  /* 0x0000009d43547210 */ /* 0x000fe200007e241e */
[----:B----4-:R-:W-:-:S03]  /*2630*/  HADD2.F32 R43, -RZ, R50.H0_H0 ;  /* 0x20000032ff2b7230 */ /* 0x010fc60000004100 */
[----:B------:R-:W-:Y:S01]  /*2640*/  LEA.HI.X R93, R41, c[0x0][0x184], R84, 0x1, P2 ;  /* 0x00006100295d7a11 */ /* 0x000fe200010f0c54 */
[----:B------:R-:W-:-:S05]  /*2650*/  HADD2.F32 R50, -RZ, R50.H1_H1 ;  /* 0x30000032ff327230 */ /* 0x000fca0000004100 */
[----:B------:R-:W2:Y:S01]  /*2660*/  LDG.E.64.CONSTANT R92, [R92.64] ;  /* 0x0000000a5c5c7981 */ /* 0x000ea2000c1e9b00 */
[----:B0-----:R-:W-:-:S05]  /*2670*/  HADD2.F32 R41, -RZ, R44.H0_H0 ;  /* 0x2000002cff297230 */ /* 0x001fca0000004100 */
[----:B------:R-:W-:Y:S01]  /*2680*/  FFMA.FTZ R84, R41, R43, R42 ;  /* 0x0000002b29547223 */ /* 0x000fe2000001002a */
[----:B------:R-:W-:Y:S02]  /*2690*/  HADD2.F32 R41, -RZ, R44.H1_H1 ;  /* 0x3000002cff297230 */ /* 0x000fe40000004100 */
        /* <DEDUP_REMOVED lines=9> */
[----:B------:R-:W-:Y:S01]  /*2730*/  HADD2.F32 R44, -RZ, R80.H0_H0 ;  /* 0x20000050ff2c7230 */ /* 0x000fe20000004100 */
[----:B------:R-:W-:-:S04]  /*2740*/  IADD3 R51, P0, P1, R123, R156, R122 ;  /* 0x0000009c7b337210 */ /* 0x000fc8000791e07a */
[----:B------:R-:W-:Y:S01]  /*2750*/  FFMA.FTZ R44, R45, R44, R84 ;  /* 0x0000002c2d2c7223 */ /* 0x000fe20000010054 */
[----:B------:R-:W-:Y:S02]  /*2760*/  LEA R50, P2, R51, c[0x0][0x180], 0x1 ;  /* 0x0000600033327a11 */ /* 0x000fe400078408ff */
[----:B------:R-:W-:Y:S01]  /*2770*/  IADD3.X R84, R68, R157, R31, P0, P1 ;  /* 0x0000009d44547210 */ /* 0x000fe200007e241f */
[----:B------:R-:W-:-:S03]  /*2780*/  HADD2.F32 R46, -RZ, R46.H1_H1 ;  /* 0x3000002eff2e7230 */ /* 0x000fc60000004100 */
[----:B------:R-:W-:Y:S01]  /*2790*/  LEA.HI.X R51, R51, c[0x0][0x184], R84, 0x1, P2 ;  /* 0x0000610033337a11 */ /* 0x000fe200010f0c54 */
[----:B------:R-:W-:Y:S02]  /*27a0*/  HADD2.F32 R45, -RZ, R80.H1_H1 ;  /* 0x30000050ff2d7230 */ /* 0x000fe40000004100 */
[----:B------:R-:W-:-:S03]  /*27b0*/  HADD2.F32 R80, -RZ, R47.H1_H1 ;  /* 0x3000002fff507230 */ /* 0x000fc60000004100 */
[----:B------:R-:W3:Y:S01]  /*27c0*/  LDG.E.64.CONSTANT R50, [R50.64] ;  /* 0x0000000a32327981 */ /* 0x000ee2000c1e9b00 */
[----:B------:R-:W-:Y:S01]  /*27d0*/  FFMA.FTZ R45, R46, R45, R85 ;  /* 0x0000002d2e2d7223 */ /* 0x000fe20000010055 */
[--C-:B------:R-:W-:Y:S02]  /*27e0*/  HADD2.F32 R46, -RZ, R81.reuse.H0_H0 ;  /* 0x20000051ff2e7230 */ /* 0x100fe40000004100 */
[----:B------:R-:W-:Y:S02]  /*27f0*/  HADD2.F32 R81, -RZ, R81.H1_H1 ;  /* 0x30000051ff517230 */ /* 0x000fe40000004100 */
[----:B------:R-:W-:Y:S02]  /*2800*/  HADD2.F32 R85, -RZ, R47.H0_H0 ;  /* 0x2000002fff557230 */ /* 0x000fe40000004100 */
[----:B------:R-:W-:Y:S01]  /*2810*/  HADD2.F32 R47, -RZ, R78.H0_H0 ;  /* 0x2000004eff2f7230 */ /* 0x000fe20000004100 */
[----:B------:R-:W-:Y:S02]  /*2820*/  FFMA.FTZ R80, R80, R81, R83 ;  /* 0x0000005150507223 */ /* 0x000fe40000010053 */
[----:B------:R-:W-:Y:S01]  /*2830*/  FFMA.FTZ R46, R85, R46, R82 ;  /* 0x0000002e552e7223 */ /* 0x000fe20000010052 */
[----:B------:R-:W-:Y:S01]  /*2840*/  IADD3 R82, P0, P1, R121, R156, R120 ;  /* 0x0000009c79527210 */ /* 0x000fe2000791e078 */
[----:B0-----:R-:W-:-:S02]  /*2850*/  HADD2.F32 R81, -RZ, R40.H0_H0 ;  /* 0x20000028ff517230 */ /* 0x001fc40000004100 */
[----:B------:R-:W-:Y:S01]  /*2860*/  HADD2.F32 R40, -RZ, R40.H1_H1 ;  /* 0x30000028ff287230 */ /* 0x000fe20000004100 */
[C---:B------:R-:W-:Y:S01]  /*2870*/  LEA R84, P2, R82.reuse, c[0x0][0x180], 0x1 ;  /* 0x0000600052547a11 */ /* 0x040fe200078408ff */
[----:B------:R-:W-:Y:S01]  /*2880*/  HADD2.F32 R78, -RZ, R78.H1_H1 ;  /* 0x3000004eff4e7230 */ /* 0x000fe20000004100 */
[----:B------:R-:W-:Y:S01]  /*2890*/  IADD3.X R83, R69, R157, R32, P0, P1 ;  /* 0x0000009d45537210 */ /* 0x000fe200007e2420 */
[----:B------:R-:W-:Y:S01]  /*28a0*/  FFMA.FTZ R81, R81, R47, R44 ;  /* 0x0000002f51517223 */ /* 0x000fe2000001002c */
[----:B------:R-:W-:Y:S02]  /*28b0*/  HADD2.F32 R47, -RZ, R41.H0_H0 ;  /* 0x20000029ff2f7230 */ /* 0x000fe40000004100 */
[----:B------:R-:W-:Y:S01]  /*28c0*/  HADD2.F32 R44, -RZ, R79.H0_H0 ;  /* 0x2000004fff2c7230 */ /* 0x000fe20000004100 */
[----:B------:R-:W-:Y:S01]  /*28d0*/  LEA.HI.X R85, R82, c[0x0][0x184], R83, 0x1, P2 ;  /* 0x0000610052557a11 */ /* 0x000fe200010f0c53 */
[----:B------:R-:W-:-:S03]  /*28e0*/  FFMA.FTZ R82, R40, R78, R45 ;  /* 0x0000004e28527223 */ /* 0x000fc6000001002d */
[----:B------:R-:W-:Y:S02]  /*28f0*/  FFMA.FTZ R78, R47, R44, R46 ;  /* 0x0000002c2f4e7223 */ /* 0x000fe4000001002e */
[----:B------:R-:W0:Y:S04]  /*2900*/  LDS.128 R44, [R154+0x30] ;  /* 0x000030009a2c7984 */ /* 0x000e280000000c00 */
[----:B------:R-:W4:Y:S01]  /*2910*/  LDG.E.64.CONSTANT R84, [R84.64] ;  /* 0x0000000a54547981 */ /* 0x000f22000c1e9b00 */
[----:B------:R-:W-:Y:S02]  /*2920*/  HADD2.F32 R40, -RZ, R79.H1_H1 ;  /* 0x3000004fff287230 */ /* 0x000fe40000004100 */
[----:B------:R-:W-:Y:S02]  /*2930*/  HADD2.F32 R41, -RZ, R41.H1_H1 ;  /* 0x30000029ff297230 */ /* 0x000fe40000004100 */
[----:B------:R-:W-:-:S03]  /*2940*/  HADD2.F32 R79, -RZ, R42.H1_H1 ;  /* 0x3000002aff4f7230 */ /* 0x000fc60000004100 */
[----:B------:R-:W-:Y:S01]  /*2950*/  FFMA.FTZ R40, R41, R40, R80 ;  /* 0x0000002829287223 */ /* 0x000fe20000010050 */
[--C-:B------:R-:W-:Y:S02]  /*2960*/  HADD2.F32 R41, -RZ, R76.reuse.H0_H0 ;  /* 0x2000004cff297230 */ /* 0x100fe40000004100 */
[----:B------:R-:W-:Y:S02]  /*2970*/  HADD2.F32 R76, -RZ, R76.H1_H1 ;  /* 0x3000004cff4c7230 */ /* 0x000fe40000004100 */
[----:B------:R-:W-:Y:S01]  /*2980*/  HADD2.F32 R80, -RZ, R42.H0_H0 ;  /* 0x2000002aff507230 */ /* 0x000fe20000004100 */
[----:B------:R-:W-:Y:S02]  /*2990*/  IADD3 R42, P0, P1, R119, R156, R118 ;  /* 0x0000009c772a7210 */ /* 0x000fe4000791e076 */
[----:B------:R-:W-:Y:S02]  /*29a0*/  FFMA.FTZ R76, R79, R76, R82 ;  /* 0x0000004c4f4c7223 */ /* 0x000fe40000010052 */
[----:B------:R-:W-:-:S02]  /*29b0*/  LEA R94, P2, R42, c[0x0][0x180], 0x1 ;  /* 0x000060002a5e7a11 */ /* 0x000fc400078408ff */
[----:B------:R-:W-:-:S04]  /*29c0*/  IADD3.X R79, R96, R157, R33, P0, P1 ;  /* 0x0000009d604f7210 */ /* 0x000fc800007e2421 */
[----:B------:R-:W-:Y:S01]  /*29d0*/  LEA.HI.X R95, R42, c[0x0][0x184], R79, 0x1, P2 ;  /* 0x000061002a5f7a11 */ /* 0x000fe200010f0c4f */
[----:B------:R-:W-:Y:S02]  /*29e0*/  HADD2.F32 R79, -RZ, R43.H0_H0 ;  /* 0x2000002bff4f7230 */ /* 0x000fe40000004100 */
[----:B------:R-:W-:Y:S02]  /*29f0*/  HADD2.F32 R42, -RZ, R77.H0_H0 ;  /* 0x2000004dff2a7230 */ /* 0x000fe40000004100 */
[----:B------:R-:W-:Y:S01]  /*2a00*/  HADD2.F32 R43, -RZ, R43.H1_H1 ;  /* 0x3000002bff2b7230 */ /* 0x000fe20000004100 */
[----:B------:R-:W-:Y:S01]  /*2a10*/  FFMA.FTZ R41, R80, R41, R81 ;  /* 0x0000002950297223 */ /* 0x000fe20000010051 */
[----:B------:R-:W-:Y:S01]  /*2a20*/  HADD2.F32 R77, -RZ, R77.H1_H1 ;  /* 0x3000004dff4d7230 */ /* 0x000fe20000004100 */
[----:B------:R-:W-:Y:S01]  /*2a30*/  FFMA.FTZ R42, R79, R42, R78 ;  /* 0x0000002a4f2a7223 */ /* 0x000fe2000001004e */
[----:B------:R-:W-:Y:S01]  /*2a40*/  HADD2.F32 R161, -RZ, R74.H0_H0 ;  /* 0x2000004affa17230 */ /* 0x000fe20000004100 */
[----:B------:R-:W4:Y:S01]  /*2a50*/  LDG.E.64.CONSTANT R94, [R94.64] ;  /* 0x0000000a5e5e7981 */ /* 0x000f22000c1e9b00 */
[----:B0-----:R-:W-:-:S02]  /*2a60*/  HADD2.F32 R78, -RZ, R44.H0_H0 ;  /* 0x2000002cff4e7230 */ /* 0x001fc40000004100 */
[----:B------:R-:W-:Y:S01]  /*2a70*/  HADD2.F32 R79, -RZ, R44.H1_H1 ;  /* 0x3000002cff4f7230 */ /* 0x000fe20000004100 */
[----:B------:R-:W-:Y:S01]  /*2a80*/  FFMA.FTZ R44, R43, R77, R40 ;  /* 0x0000004d2b2c7223 */ /* 0x000fe20000010028 */
[----:B------:R-:W-:Y:S01]  /*2a90*/  IADD3 R40, P0, P1, R117, R156, R116 ;  /* 0x0000009c75287210 */ /* 0x000fe2000791e074 */
[----:B------:R-:W-:Y:S01]  /*2aa0*/  FFMA.FTZ R161, R78, R161, R41 ;  /* 0x000000a14ea17223 */ /* 0x000fe20000010029 */
[----:B------:R-:W-:Y:S02]  /*2ab0*/  HADD2.F32 R41, -RZ, R45.H0_H0 ;  /* 0x2000002dff297230 */ /* 0x000fe40000004100 */
[----:B------:R-:W-:Y:S02]  /*2ac0*/  LEA R86, P2, R40, c[0x0][0x180], 0x1 ;  /* 0x0000600028567a11 */ /* 0x000fe400078408ff */
[----:B------:R-:W-:Y:S01]  /*2ad0*/  IADD3.X R43, R97, R157, R34, P0, P1 ;  /* 0x0000009d612b7210 */ /* 0x000fe200007e2422 */
[----:B------:R-:W-:-:S03]  /*2ae0*/  HADD2.F32 R160, -RZ, R75.H0_H0 ;  /* 0x2000004bffa07230 */ /* 0x000fc60000004100 */
[----:B------:R-:W-:Y:S02]  /*2af0*/  LEA.HI.X R87, R40, c[0x0][0x184], R43, 0x1, P2 ;  /* 0x0000610028577a11 */ /* 0x000fe400010f0c2b */
[----:B------:R-:W-:Y:S02]  /*2b00*/  FFMA.FTZ R160, R41, R160, R42 ;  /* 0x000000a029a07223 */ /* 0x000fe4000001002a */
[----:B------:R-:W0:Y:S04]  /*2b10*/  LDS.128 R40, [R154+0x40] ;  /* 0x000040009a287984 */ /* 0x000e280000000c00 */
[----:B------:R-:W4:Y:S01]  /*2b20*/  LDG.E.64.CONSTANT R86, [R86.64] ;  /* 0x0000000a56567981 */ /* 0x000f22000c1e9b00 */
[----:B------:R-:W-:Y:S02]  /*2b30*/  HADD2.F32 R74, -RZ, R74.H1_H1 ;  /* 0x3000004aff4a7230 */ /* 0x000fe40000004100 */
[----:B------:R-:W-:-:S02]  /*2b40*/  HADD2.F32 R75, -RZ, R75.H1_H1 ;  /* 0x3000004bff4b7230 */ /* 0x000fc40000004100 */
[----:B------:R-:W-:Y:S01]  /*2b50*/  HADD2.F32 R45, -RZ, R45.H1_H1 ;  /* 0x3000002dff2d7230 */ /* 0x000fe20000004100 */
[----:B------:R-:W-:Y:S01]  /*2b60*/  FFMA.FTZ R74, R79, R74, R76 ;  /* 0x0000004a4f4a7223 */ /* 0x000fe2000001004c */
[----:B------:R-:W-:-:S03]  /*2b70*/  HADD2.F32 R76, -RZ, R46.H0_H0 ;  /* 0x2000002eff4c7230 */ /* 0x000fc60000004100 */
[----:B------:R-:W-:Y:S01]  /*2b80*/  FFMA.FTZ R44, R45, R75, R44 ;  /* 0x0000004b2d2c7223 */ /* 0x000fe2000001002c */
[----:B------:R-:W-:-:S05]  /*2b90*/  HADD2.F32 R75, -RZ, R72.H0_H0 ;  /* 0x20000048ff4b7230 */ /* 0x000fca0000004100 */
[----:B------:R-:W-:Y:S01]  /*2ba0*/  FFMA.FTZ R161, R76, R75, R161 ;  /* 0x0000004b4ca17223 */ /* 0x000fe200000100a1 */
[----:B------:R-:W-:Y:S01]  /*2bb0*/  IADD3 R76, P0, P1, R115, R156, R114 ;  /* 0x0000009c734c7210 */ /* 0x000fe2000791e072 */
[----:B------:R-:W-:Y:S02]  /*2bc0*/  HADD2.F32 R45, -RZ, R46.H1_H1 ;  /* 0x3000002eff2d7230 */ /* 0x000fe40000004100 */
[----:B------:R-:W-:Y:S01]  /*2bd0*/  HADD2.F32 R75, -RZ, R47.H0_H0 ;  /* 0x2000002fff4b7230 */ /* 0x000fe20000004100 */
[----:B------:R-:W-:Y:S01]  /*2be0*/  LEA R88, P2, R76, c[0x0][0x180], 0x1 ;  /* 0x000060004c587a11 */ /* 0x000fe200078408ff */
[----:B------:R-:W-:Y:S01]  /*2bf0*/  HADD2.F32 R46, -RZ, R73.H0_H0 ;  /* 0x20000049ff2e7230 */ /* 0x000fe20000004100 */
[----:B------:R-:W-:Y:S01]  /*2c00*/  IADD3.X R77, R98, R157, R35, P0, P1 ;  /* 0x0000009d624d7210 */ /* 0x000fe200007e2423 */
[----:B------:R-:W-:Y:S02]  /*2c10*/  HADD2.F32 R47, -RZ, R47.H1_H1 ;  /* 0x3000002fff2f7230 */ /* 0x000fe40000004100 */
[----:B------:R-:W-:Y:S01]  /*2c20*/  HADD2.F32 R73, -RZ, R73.H1_H1 ;  /* 0x30000049ff497230 */ /* 0x000fe20000004100 */
[----:B------:R-:W-:Y:S01]  /*2c30*/  LEA.HI.X R89, R76, c[0x0][0x184], R77, 0x1, P2 ;  /* 0x000061004c597a11 */ /* 0x000fe200010f0c4d */
[----:B------:R-:W-:Y:S01]  /*2c40*/  FFMA.FTZ R160, R75, R46, R160 ;  /* 0x0000002e4ba07223 */ /* 0x000fe200000100a0 */
[----:B------:R-:W-:-:S02]  /*2c50*/  IADD3 R46, P0, P1, R113, R156, R112 ;  /* 0x0000009c712e7210 */ /* 0x000fc4000791e070 */
[----:B------:R-:W-:Y:S02]  /*2c60*/  FFMA.FTZ R44, R47, R73, R44 ;  /* 0x000000492f2c7223 */ /* 0x000fe4000001002c */
[----:B------:R-:W4:Y:S01]  /*2c70*/  LDG.E.64.CONSTANT R88, [R88.64] ;  /* 0x0000000a58587981 */ /* 0x000f22000c1e9b00 */
[----:B------:R-:W-:Y:S02]  /*2c80*/  LEA R90, P2, R46, c[0x0][0x180], 0x1 ;  /* 0x000060002e5a7a11 */ /* 0x000fe400078408ff */
[----:B------:R-:W-:Y:S01]  /*2c90*/  IADD3.X R47, R99, R157, R36, P0, P1 ;  /* 0x0000009d632f7210 */ /* 0x000fe200007e2424 */
[----:B------:R-:W-:-:S03]  /*2ca0*/  HADD2.F32 R72, -RZ, R72.H1_H1 ;  /* 0x30000048ff487230 */ /* 0x000fc60000004100 */
[----:B------:R-:W-:Y:S01]  /*2cb0*/  LEA.HI.X R91, R46, c[0x0][0x184], R47, 0x1, P2 ;  /* 0x000061002e5b7a11 */ /* 0x000fe200010f0c2f */
[----:B0-----:R-:W-:Y:S02]  /*2cc0*/  HADD2.F32 R46, -RZ, R40.H0_H0 ;  /* 0x20000028ff2e7230 */ /* 0x001fe40000004100 */
[----:B------:R-:W-:Y:S01]  /*2cd0*/  HADD2.F32 R47, -RZ, R70.H0_H0 ;  /* 0x20000046ff2f7230 */ /* 0x000fe20000004100 */
[----:B------:R-:W-:Y:S01]  /*2ce0*/  FFMA.FTZ R45, R45, R72, R74 ;  /* 0x000000482d2d7223 */ /* 0x000fe2000001004a */
[----:B------:R-:W-:Y:S01]  /*2cf0*/  HADD2.F32 R40, -RZ, R40.H1_H1 ;  /* 0x30000028ff287230 */ /* 0x000fe20000004100 */
[----:B------:R-:W4:Y:S01]  /*2d00*/  LDG.E.64.CONSTANT R90, [R90.64] ;  /* 0x0000000a5a5a7981 */ /* 0x000f22000c1e9b00 */
[----:B------:R-:W-:Y:S01]  /*2d10*/  HADD2.F32 R70, -RZ, R70.H1_H1 ;  /* 0x30000046ff467230 */ /* 0x000fe20000004100 */
[----:B------:R-:W-:Y:S01]  /*2d20*/  FFMA.FTZ R161, R46, R47, R161 ;  /* 0x0000002f2ea17223 */ /* 0x000fe200000100a1 */
[----:B------:R-:W-:-:S03]  /*2d30*/  IADD3 R47, P0, P1, R111, R156, R110 ;  /* 0x0000009c6f2f7210 */ /* 0x000fc6000791e06e */
[----:B------:R-:W-:Y:S01]  /*2d40*/  FFMA.FTZ R40, R40, R70, R45 ;  /* 0x0000004628287223 */ /* 0x000fe2000001002d */
[----:B------:R-:W-:Y:S02]  /*2d50*/  LEA R82, P2, R47, c[0x0][0x180], 0x1 ;  /* 0x000060002f527a11 */ /* 0x000fe400078408ff */
[----:B------:R-:W-:-:S04]  /*2d60*/  IADD3.X R70, R100, R157, R37, P0, P1 ;  /* 0x0000009d64467210 */ /* 0x000fc800007e2425 */
[----:B------:R-:W-:Y:S01]  /*2d70*/  LEA.HI.X R83, R47, c[0x0][0x184], R70, 0x1, P2 ;  /* 0x000061002f537a11 */ /* 0x000fe200010f0c46 */
[----:B------:R-:W-:Y:S02]  /*2d80*/  HADD2.F32 R45, -RZ, R41.H0_H0 ;  /* 0x20000029ff2d7230 */ /* 0x000fe40000004100 */
[----:B------:R-:W-:-:S03]  /*2d90*/  HADD2.F32 R46, -RZ, R71.H0_H0 ;  /* 0x20000047ff2e7230 */ /* 0x000fc60000004100 */
[----:B------:R-:W4:Y:S02]  /*2da0*/  LDG.E.64.CONSTANT R82, [R82.64] ;  /* 0x0000000a52527981 */ /* 0x000f24000c1e9b00 */
[----:B------:R-:W-:Y:S01]  /*2db0*/  FFMA.FTZ R160, R45, R46, R160 ;  /* 0x0000002e2da07223 */ /* 0x000fe200000100a0 */
[----:B------:R-:W-:Y:S01]  /*2dc0*/  IADD3 R46, P0, P1, R109, R156, R108 ;  /* 0x0000009c6d2e7210 */ /* 0x000fe2000791e06c */
[----:B------:R-:W-:Y:S02]  /*2dd0*/  HADD2.F32 R45, -RZ, R71.H1_H1 ;  /* 0x30000047ff2d7230 */ /* 0x000fe40000004100 */
[----:B------:R-:W-:Y:S01]  /*2de0*/  HADD2.F32 R41, -RZ, R41.H1_H1 ;  /* 0x30000029ff297230 */ /* 0x000fe20000004100 */
[----:B------:R-:W-:Y:S02]  /*2df0*/  LEA R70, P2, R46, c[0x0][0x180], 0x1 ;  /* 0x000060002e467a11 */ /* 0x000fe400078408ff */
[----:B------:R-:W-:Y:S02]  /*2e00*/  IADD3.X R47, R101, R157, R38, P0, P1 ;  /* 0x0000009d652f7210 */ /* 0x000fe400007e2426 */
[----:B------:R-:W-:-:S02]  /*2e10*/  FFMA.FTZ R41, R41, R45, R44 ;  /* 0x0000002d29297223 */ /* 0x000fc4000001002c */
[----:B------:R-:W-:Y:S02]  /*2e20*/  LEA.HI.X R71, R46, c[0x0][0x184], R47, 0x1, P2 ;  /* 0x000061002e477a11 */ /* 0x000fe400010f0c2f */
[----:B------:R-:W-:-:S04]  /*2e30*/  IADD3 R44, P0, P1, R9, R156, R16 ;  /* 0x0000009c092c7210 */ /* 0x000fc8000791e010 */
[----:B------:R-:W4:Y:S01]  /*2e40*/  LDG.E.64.CONSTANT R70, [R70.64] ;  /* 0x0000000a46467981 */ /* 0x000f22000c1e9b00 */
[----:B------:R-:W-:Y:S02]  /*2e50*/  LEA R72, P2, R44, c[0x0][0x180], 0x1 ;  /* 0x000060002c487a11 */ /* 0x000fe400078408ff */
[-C--:B------:R-:W-:Y:S02]  /*2e60*/  IADD3.X R45, R102, R157.reuse, R39, P0, P1 ;  /* 0x0000009d662d7210 */ /* 0x080fe400007e2427 */
[----:B------:R-:W-:Y:S02]  /*2e70*/  IADD3 R46, P4, P5, R8, R156, R17 ;  /* 0x0000009c082e7210 */ /* 0x000fe40007d9e011 */
[----:B------:R-:W-:Y:S01]  /*2e80*/  LEA.HI.X R73, R44, c[0x0][0x184], R45, 0x1, P2 ;  /* 0x000061002c497a11 */ /* 0x000fe200010f0c2d */
[----:B------:R-:W-:Y:S02]  /*2e90*/  HADD2.F32 R44, -RZ, R42.H0_H0 ;  /* 0x2000002aff2c7230 */ /* 0x000fe40000004100 */
[----:B------:R-:W-:Y:S01]  /*2ea0*/  HADD2.F32 R45, -RZ, R48.H0_H0 ;  /* 0x20000030ff2d7230 */ /* 0x000fe20000004100 */
[----:B------:R-:W-:-:S02]  /*2eb0*/  IADD3.X R47, R103, R157, R52, P4, P5 ;  /* 0x0000009d672f7210 */ /* 0x000fc400027ea434 */
[----:B------:R-:W-:Y:S01]  /*2ec0*/  LEA R74, P6, R46, c[0x0][0x180], 0x1 ;  /* 0x000060002e4a7a11 */ /* 0x000fe200078c08ff */
[----:B------:R-:W4:Y:S01]  /*2ed0*/  LDG.E.64.CONSTANT R72, [R72.64] ;  /* 0x0000000a48487981 */ /* 0x000f22000c1e9b00 */
[----:B------:R-:W-:Y:S01]  /*2ee0*/  FFMA.FTZ R161, R44, R45, R161 ;  /* 0x0000002d2ca17223 */ /* 0x000fe200000100a1 */
[-C--:B------:R-:W-:Y:S02]  /*2ef0*/  IADD3 R45, P0, P1, R7, R156.reuse, R18 ;  /* 0x0000009c072d7210 */ /* 0x080fe4000791e012 */
[----:B------:R-:W-:Y:S02]  /*2f00*/  LEA.HI.X R75, R46, c[0x0][0x184], R47, 0x1, P6 ;  /* 0x000061002e4b7a11 */ /* 0x000fe400030f0c2f */
[C---:B------:R-:W-:Y:S02]  /*2f10*/  LEA R76, P6, R45.reuse, c[0x0][0x180], 0x1 ;  /* 0x000060002d4c7a11 */ /* 0x040fe400078c08ff */
[----:B------:R-:W-:Y:S02]  /*2f20*/  IADD3.X R46, R104, R157, R53, P0, P1 ;  /* 0x0000009d682e7210 */ /* 0x000fe400007e2435 */
[----:B------:R-:W-:Y:S01]  /*2f30*/  IADD3 R44, P2, P3, R6, R156, R19 ;  /* 0x0000009c062c7210 */ /* 0x000fe20007b5e013 */
[----:B------:R-:W4:Y:S01]  /*2f40*/  LDG.E.64.CONSTANT R74, [R74.64] ;  /* 0x0000000a4a4a7981 */ /* 0x000f22000c1e9b00 */
[----:B------:R-:W-:-:S02]  /*2f50*/  LEA.HI.X R77, R45, c[0x0][0x184], R46, 0x1, P6 ;  /* 0x000061002d4d7a11 */ /* 0x000fc400030f0c2e */
[C---:B------:R-:W-:Y:S02]  /*2f60*/  LEA R78, P0, R44.reuse, c[0x0][0x180], 0x1 ;  /* 0x000060002c4e7a11 */ /* 0x040fe400078008ff */
[-C--:B------:R-:W-:Y:S02]  /*2f70*/  IADD3.X R45, R105, R157.reuse, R54, P2, P3 ;  /* 0x0000009d692d7210 */ /* 0x080fe400017e6436 */
[----:B------:R-:W-:Y:S01]  /*2f80*/  IADD3 R156, P4, P5, R5, R156, R20 ;  /* 0x0000009c059c7210 */ /* 0x000fe20007d9e014 */
[----:B------:R-:W4:Y:S01]  /*2f90*/  LDG.E.64.CONSTANT R76, [R76.64] ;  /* 0x0000000a4c4c7981 */ /* 0x000f22000c1e9b00 */
[----:B------:R-:W-:Y:S02]  /*2fa0*/  LEA.HI.X R79, R44, c[0x0][0x184], R45, 0x1, P0 ;  /* 0x000061002c4f7a11 */ /* 0x000fe400000f0c2d */
[----:B------:R-:W-:Y:S01]  /*2fb0*/  IADD3.X R157, R106, R157, R55, P4, P5 ;  /* 0x0000009d6a9d7210 */ /* 0x000fe200027ea437 */
[----:B------:R-:W0:Y:S01]  /*2fc0*/  LDS.128 R44, [R154+0x50] ;  /* 0x000050009a2c7984 */ /* 0x000e220000000c00 */
[----:B------:R-:W-:-:S03]  /*2fd0*/  LEA R80, P0, R156, c[0x0][0x180], 0x1 ;  /* 0x000060009c507a11 */ /* 0x000fc600078008ff */
[----:B------:R-:W4:Y:S01]  /*2fe0*/  LDG.E.64.CONSTANT R78, [R78.64] ;  /* 0x0000000a4e4e7981 */ /* 0x000f22000c1e9b00 */
[----:B------:R-:W-:-:S06]  /*2ff0*/  LEA.HI.X R81, R156, c[0x0][0x184], R157, 0x1, P0 ;  /* 0x000061009c517a11 */ /* 0x000fcc00000f0c9d */
[----:B------:R-:W4:Y:S01]  /*3000*/  LDG.E.64.CONSTANT R80, [R80.64] ;  /* 0x0000000a50507981 */ /* 0x000f22000c1e9b00 */
        /* <DEDUP_REMOVED lines=9> */
[----:B--2---:R-:W-:Y:S02]  /*30a0*/  HADD2.F32 R43, -RZ, R92.H0_H0 ;  /* 0x2000005cff2b7230 */ /* 0x004fe40000004100 */
[----:B0-----:R-:W-:-:S05]  /*30b0*/  HADD2.F32 R42, -RZ, R44.H0_H0 ;  /* 0x2000002cff2a7230 */ /* 0x001fca0000004100 */
[----:B------:R-:W-:Y:S01]  /*30c0*/  FFMA.FTZ R161, R42, R43, R161 ;  /* 0x0000002b2aa17223 */ /* 0x000fe200000100a1 */
        /* <DEDUP_REMOVED lines=8> */
[----:B------:R-:W-:Y:S02]  /*3150*/  FFMA.FTZ R45, R40, R93, R41 ;  /* 0x0000005d282d7223 */ /* 0x000fe40000010029 */
[----:B------:R-:W0:Y:S01]  /*3160*/  LDS.128 R40, [R154+0x60] ;  /* 0x000060009a287984 */ /* 0x000e220000000c00 */
[----:B------:R-:W-:Y:S02]  /*3170*/  HADD2.F32 R48, -RZ, R46.H0_H0 ;  /* 0x2000002eff307230 */ /* 0x000fe40000004100 */
[--C-:B---3--:R-:W-:Y:S02]  /*3180*/  HADD2.F32 R49, -RZ, R50.reuse.H0_H0 ;  /* 0x20000032ff317230 */ /* 0x108fe40000004100 */
        /* <DEDUP_REMOVED lines=14> */
[----:B------:R-:W-:Y:S02]  /*3270*/  HADD2.F32 R40, -RZ, R41.H0_H0 ;  /* 0x20000029ff287230 */ /* 0x000fe40000004100 */
[----:B------:R-:W-:-:S05]  /*3280*/  HADD2.F32 R46, -RZ, R85.H0_H0 ;  /* 0x20000055ff2e7230 */ /* 0x000fca0000004100 */
[----:B------:R-:W-:Y:S02]  /*3290*/  FFMA.FTZ R46, R40, R46, R49 ;  /* 0x0000002e282e7223 */ /* 0x000fe40000010031 */
[----:B------:R-:W0:Y:S01]  /*32a0*/  LDS.128 R48, [R154+0x70] ;  /* 0x000070009a307984 */ /* 0x000e220000000c00 */
[----:B------:R-:W-:Y:S02]  /*32b0*/  HADD2.F32 R85, -RZ, R85.H1_H1 ;  /* 0x30000055ff557230 */ /* 0x000fe40000004100 */
[----:B------:R-:W-:Y:S02]  /*32c0*/  HADD2.F32 R40, -RZ, R41.H1_H1 ;  /* 0x30000029ff287230 */ /* 0x000fe40000004100 */
[----:B------:R-:W-:-:S03]  /*32d0*/  HADD2.F32 R84, -RZ, R84.H1_H1 ;  /* 0x30000054ff547230 */ /* 0x000fc60000004100 */
[----:B------:R-:W-:Y:S01]  /*32e0*/  FFMA.FTZ R45, R40, R85, R45 ;  /* 0x00000055282d7223 */ /* 0x000fe2000001002d */
[----:B------:R-:W-:Y:S01]  /*32f0*/  HADD2.F32 R40, -RZ, R42.H0_H0 ;  /* 0x2000002aff287230 */ /* 0x000fe20000004100 */
[----:B------:R-:W-:Y:S01]  /*3300*/  FFMA.FTZ R44, R47, R84, R44 ;  /* 0x000000542f2c7223 */ /* 0x000fe2000001002c */
[--C-:B------:R-:W-:Y:S02]  /*3310*/  HADD2.F32 R41, -RZ, R94.reuse.H0_H0 ;  /* 0x2000005eff297230 */ /* 0x100fe40000004100 */
[----:B------:R-:W-:-:S03]  /*3320*/  HADD2.F32 R94, -RZ, R94.H1_H1 ;  /* 0x3000005eff5e7230 */ /* 0x000fc60000004100 */
[----:B------:R-:W-:Y:S01]  /*3330*/  FFMA.FTZ R161, R40, R41, R161 ;  /* 0x0000002928a17223 */ /* 0x000fe200000100a1 */
[----:B------:R-:W-:Y:S02]  /*3340*/  HADD2.F32 R41, -RZ, R42.H1_H1 ;  /* 0x3000002aff297230 */ /* 0x000fe40000004100 */
[----:B------:R-:W-:Y:S02]  /*3350*/  HADD2.F32 R47, -RZ, R43.H0_H0 ;  /* 0x2000002bff2f7230 */ /* 0x000fe40000004100 */
[----:B------:R-:W-:Y:S01]  /*3360*/  HADD2.F32 R40, -RZ, R95.H0_H0 ;  /* 0x2000005fff287230 */ /* 0x000fe20000004100 */
[----:B------:R-:W-:Y:S01]  /*3370*/  FFMA.FTZ R41, R41, R94, R44 ;  /* 0x0000005e29297223 */ /* 0x000fe2000001002c */
[----:B------:R-:W-:Y:S02]  /*3380*/  HADD2.F32 R42, -RZ, R43.H1_H1 ;  /* 0x3000002bff2a7230 */ /* 0x000fe40000004100 */
[----:B------:R-:W-:Y:S01]  /*3390*/  HADD2.F32 R95, -RZ, R95.H1_H1 ;  /* 0x3000005fff5f7230 */ /* 0x000fe20000004100 */
[----:B------:R-:W-:Y:S01]  /*33a0*/  FFMA.FTZ R40, R47, R40, R46 ;  /* 0x000000282f287223 */ /* 0x000fe2000001002e */
[----:B0-----:R-:W-:-:S02]  /*33b0*/  HADD2.F32 R44, -RZ, R48.H0_H0 ;  /* 0x20000030ff2c7230 */ /* 0x001fc40000004100 */
        /* <DEDUP_REMOVED lines=14> */
[----:B------:R-:W-:Y:S02]  /*34a0*/  HADD2.F32 R50, -RZ, R50.H1_H1 ;  /* 0x30000032ff327230 */ /* 0x000fe40000004100 */
[--C-:B------:R-:W-:Y:S02]  /*34b0*/  HADD2.F32 R42, -RZ, R88.reuse.H0_H0 ;  /* 0x20000058ff2a7230 */ /* 0x100fe40000004100 */
[----:B------:R-:W-:Y:S02]  /*34c0*/  HADD2.F32 R88, -RZ, R88.H1_H1 ;  /* 0x30000058ff587230 */ /* 0x000fe40000004100 */
[----:B------:R-:W-:Y:S01]  /*34d0*/  HADD2.F32 R85, -RZ, R51.H0_H0 ;  /* 0x20000033ff557230 */ /* 0x000fe20000004100 */
[----:B------:R-:W-:Y:S01]  /*34e0*/  FFMA.FTZ R84, R40, R42, R43 ;  /* 0x0000002a28547223 */ /* 0x000fe2000001002b */
[----:B------:R-:W-:Y:S01]  /*34f0*/  HADD2.F32 R86, -RZ, R89.H0_H0 ;  /* 0x20000059ff567230 */ /* 0x000fe20000004100 */
[----:B------:R-:W-:-:S02]  /*3500*/  FFMA.FTZ R50, R50, R88, R41 ;  /* 0x0000005832327223 */ /* 0x000fc40000010029 */
[----:B------:R-:W1:Y:S01]  /*3510*/  LDS.128 R40, [R154+0x90] ;  /* 0x000090009a287984 */ /* 0x000e620000000c00 */
[----:B------:R-:W-:Y:S01]  /*3520*/  HADD2.F32 R89, -RZ, R89.H1_H1 ;  /* 0x30000059ff597230 */ /* 0x000fe20000004100 */
[----:B------:R-:W-:Y:S01]  /*3530*/  FFMA.FTZ R85, R85, R86, R48 ;  /* 0x0000005655557223 */ /* 0x000fe20000010030 */
[----:B------:R-:W-:Y:S02]  /*3540*/  HADD2.F32 R48, -RZ, R51.H1_H1 ;  /* 0x30000033ff307230 */ /* 0x000fe40000004100 */
[----:B------:R-:W-:Y:S02]  /*3550*/  HADD2.F32 R86, -RZ, R90.H0_H0 ;  /* 0x2000005aff567230 */ /* 0x000fe40000004100 */
[--C-:B0-----:R-:W-:Y:S01]  /*3560*/  HADD2.F32 R51, -RZ, R44.reuse.H0_H0 ;  /* 0x2000002cff337230 */ /* 0x101fe20000004100 */
[----:B------:R-:W-:Y:S01]  /*3570*/  FFMA.FTZ R48, R48, R89, R49 ;  /* 0x0000005930307223 */ /* 0x000fe20000010031 */
        /* <DEDUP_REMOVED lines=8> */
[----:B------:R-:W-:Y:S01]  /*3600*/  HADD2.F32 R85, -RZ, R46.H0_H0 ;  /* 0x2000002eff557230 */ /* 0x000fe20000004100 */
[----:B------:R-:W-:Y:S01]  /*3610*/  FFMA.FTZ R90, R49, R90, R50 ;  /* 0x0000005a315a7223 */ /* 0x000fe20000010032 */
[----:B------:R-:W-:Y:S01]  /*3620*/  HADD2.F32 R86, -RZ, R82.H0_H0 ;  /* 0x20000052ff567230 */ /* 0x000fe20000004100 */
[----:B------:R-:W-:Y:S02]  /*3630*/  FFMA.FTZ R45, R45, R91, R48 ;  /* 0x0000005b2d2d7223 */ /* 0x000fe40000010030 */
[----:B------:R-:W0:Y:S01]  /*3640*/  LDS.128 R48, [R154+0xa0] ;  /* 0x0000a0009a307984 */ /* 0x000e220000000c00 */
[----:B------:R-:W-:Y:S01]  /*3650*/  HADD2.F32 R87, -RZ, R46.H1_H1 ;  /* 0x3000002eff577230 */ /* 0x000fe20000004100 */
[----:B------:R-:W-:Y:S01]  /*3660*/  FFMA.FTZ R84, R85, R86, R84 ;  /* 0x0000005655547223 */ /* 0x000fe20000010054 */
[----:B------:R-:W-:-:S02]  /*3670*/  HADD2.F32 R85, -RZ, R47.H0_H0 ;  /* 0x2000002fff557230 */ /* 0x000fc40000004100 */
[----:B------:R-:W-:Y:S02]  /*3680*/  HADD2.F32 R46, -RZ, R47.H1_H1 ;  /* 0x3000002fff2e7230 */ /* 0x000fe40000004100 */
[--C-:B------:R-:W-:Y:S02]  /*3690*/  HADD2.F32 R47, -RZ, R83.reuse.H0_H0 ;  /* 0x20000053ff2f7230 */ /* 0x100fe40000004100 */
[----:B------:R-:W-:-:S03]  /*36a0*/  HADD2.F32 R83, -RZ, R83.H1_H1 ;  /* 0x30000053ff537230 */ /* 0x000fc60000004100 */
[----:B------:R-:W-:Y:S02]  /*36b0*/  FFMA.FTZ R85, R85, R47, R44 ;  /* 0x0000002f55557223 */ /* 0x000fe4000001002c */
[----:B------:R-:W-:Y:S02]  /*36c0*/  FFMA.FTZ R83, R46, R83, R45 ;  /* 0x000000532e537223 */ /* 0x000fe4000001002d */
[----:B------:R-:W2:Y:S01]  /*36d0*/  LDS.128 R44, [R154+0xb0] ;  /* 0x0000b0009a2c7984 */ /* 0x000ea20000000c00 */
[----:B------:R-:W-:Y:S02]  /*36e0*/  HADD2.F32 R82, -RZ, R82.H1_H1 ;  /* 0x30000052ff527230 */ /* 0x000fe40000004100 */
[----:B-1----:R-:W-:-:S03]  /*36f0*/  HADD2.F32 R89, -RZ, R40.H1_H1 ;  /* 0x30000028ff597230 */ /* 0x002fc60000004100 */
[----:B------:R-:W-:Y:S01]  /*3700*/  FFMA.FTZ R82, R87, R82, R90 ;  /* 0x0000005257527223 */ /* 0x000fe2000001005a */
[----:B------:R-:W-:Y:S02]  /*3710*/  HADD2.F32 R87, -RZ, R40.H0_H0 ;  /* 0x20000028ff577230 */ /* 0x000fe40000004100 */
[--C-:B------:R-:W-:Y:S02]  /*3720*/  HADD2.F32 R40, -RZ, R70.reuse.H0_H0 ;  /* 0x20000046ff287230 */ /* 0x100fe40000004100 */
[----:B------:R-:W-:-:S03]  /*3730*/  HADD2.F32 R70, -RZ, R70.H1_H1 ;  /* 0x30000046ff467230 */ /* 0x000fc60000004100 */
[----:B------:R-:W-:Y:S01]  /*3740*/  FFMA.FTZ R40, R87, R40, R84 ;  /* 0x0000002857287223 */ /* 0x000fe20000010054 */
[--C-:B------:R-:W-:Y:S01]  /*3750*/  HADD2.F32 R84, -RZ, R41.reuse.H1_H1 ;  /* 0x30000029ff547230 */ /* 0x100fe20000004100 */
[----:B------:R-:W-:Y:S01]  /*3760*/  FFMA.FTZ R70, R89, R70, R82 ;  /* 0x0000004659467223 */ /* 0x000fe20000010052 */
[----:B------:R-:W-:Y:S02]  /*3770*/  HADD2.F32 R82, -RZ, R41.H0_H0 ;  /* 0x20000029ff527230 */ /* 0x000fe40000004100 */
[--C-:B------:R-:W-:Y:S02]  /*3780*/  HADD2.F32 R41, -RZ, R71.reuse.H0_H0 ;  /* 0x20000047ff297230 */ /* 0x100fe40000004100 */
[----:B------:R-:W-:Y:S02]  /*3790*/  HADD2.F32 R71, -RZ, R71.H1_H1 ;  /* 0x30000047ff477230 */ /* 0x000fe40000004100 */
[--C-:B------:R-:W-:Y:S02]  /*37a0*/  HADD2.F32 R86, -RZ, R43.reuse.H0_H0 ;  /* 0x2000002bff567230 */ /* 0x100fe40000004100 */
[----:B------:R-:W-:-:S02]  /*37b0*/  HADD2.F32 R88, -RZ, R43.H1_H1 ;  /* 0x3000002bff587230 */ /* 0x000fc40000004100 */
[--C-:B------:R-:W-:Y:S02]  /*37c0*/  HADD2.F32 R87, -RZ, R42.reuse.H0_H0 ;  /* 0x2000002aff577230 */ /* 0x100fe40000004100 */
[----:B------:R-:W-:Y:S02]  /*37d0*/  HADD2.F32 R89, -RZ, R42.H1_H1 ;  /* 0x3000002aff597230 */ /* 0x000fe40000004100 */
[--C-:B------:R-:W-:Y:S01]  /*37e0*/  HADD2.F32 R43, -RZ, R73.reuse.H0_H0 ;  /* 0x20000049ff2b7230 */ /* 0x100fe20000004100 */
[----:B------:R-:W-:Y:S01]  /*37f0*/  FFMA.FTZ R41, R82, R41, R85 ;  /* 0x0000002952297223 */ /* 0x000fe20000010055 */
[--C-:B------:R-:W-:Y:S01]  /*3800*/  HADD2.F32 R42, -RZ, R72.reuse.H0_H0 ;  /* 0x20000048ff2a7230 */ /* 0x100fe20000004100 */
[----:B------:R-:W-:Y:S01]  /*3810*/  FFMA.FTZ R71, R84, R71, R83 ;  /* 0x0000004754477223 */ /* 0x000fe20000010053 */
[----:B------:R-:W-:Y:S02]  /*3820*/  HADD2.F32 R73, -RZ, R73.H1_H1 ;  /* 0x30000049ff497230 */ /* 0x000fe40000004100 */
[----:B------:R-:W-:Y:S01]  /*3830*/  HADD2.F32 R72, -RZ, R72.H1_H1 ;  /* 0x30000048ff487230 */ /* 0x000fe20000004100 */
[----:B------:R-:W-:Y:S01]  /*3840*/  FFMA.FTZ R40, R87, R42, R40 ;  /* 0x0000002a57287223 */ /* 0x000fe20000010028 */
[----:B------:R-:W-:Y:S01]  /*3850*/  HADD2.F32 R42, -RZ, R74.H0_H0 ;  /* 0x2000004aff2a7230 */ /* 0x000fe20000004100 */
[----:B------:R-:W-:Y:S01]  /*3860*/  FFMA.FTZ R41, R86, R43, R41 ;  /* 0x0000002b56297223 */ /* 0x000fe20000010029 */
[--C-:B0-----:R-:W-:Y:S01]  /*3870*/  HADD2.F32 R43, -RZ, R48.reuse.H0_H0 ;  /* 0x20000030ff2b7230 */ /* 0x101fe20000004100 */
[----:B------:R-:W-:Y:S01]  /*3880*/  FFMA.FTZ R71, R88, R73, R71 ;  /* 0x0000004958477223 */ /* 0x000fe20000010047 */
[----:B------:R-:W-:Y:S01]  /*3890*/  HADD2.F32 R73, -RZ, R48.H1_H1 ;  /* 0x30000030ff497230 */ /* 0x000fe20000004100 */
[----:B------:R-:W-:Y:S01]  /*38a0*/  FFMA.FTZ R70, R89, R72, R70 ;  /* 0x0000004859467223 */ /* 0x000fe20000010046 */
[----:B------:R-:W-:-:S02]  /*38b0*/  HADD2.F32 R48, -RZ, R49.H0_H0 ;  /* 0x20000031ff307230 */ /* 0x000fc40000004100 */
[----:B------:R-:W-:Y:S02]  /*38c0*/  HADD2.F32 R72, -RZ, R49.H1_H1 ;  /* 0x30000031ff487230 */ /* 0x000fe40000004100 */
[----:B------:R-:W-:Y:S01]  /*38d0*/  HADD2.F32 R49, -RZ, R75.H0_H0 ;  /* 0x2000004bff317230 */ /* 0x000fe20000004100 */
[----:B------:R-:W-:Y:S01]  /*38e0*/  FFMA.FTZ R40, R43, R42, R40 ;  /* 0x0000002a2b287223 */ /* 0x000fe20000010028 */
[--C-:B------:R-:W-:Y:S02]  /*38f0*/  HADD2.F32 R83, -RZ, R50.reuse.H0_H0 ;  /* 0x20000032ff537230 */ /* 0x100fe40000004100 */
[----:B------:R-:W-:Y:S01]  /*3900*/  HADD2.F32 R85, -RZ, R50.H1_H1 ;  /* 0x30000032ff557230 */ /* 0x000fe20000004100 */
[----:B------:R-:W-:Y:S01]  /*3910*/  FFMA.FTZ R41, R48, R49, R41 ;  /* 0x0000003130297223 */ /* 0x000fe20000010029 */
[----:B------:R-:W-:Y:S02]  /*3920*/  HADD2.F32 R50, -RZ, R51.H0_H0 ;  /* 0x20000033ff327230 */ /* 0x000fe40000004100 */
[----:B------:R-:W-:-:S02]  /*3930*/  HADD2.F32 R42, -RZ, R76.H0_H0 ;  /* 0x2000004cff2a7230 */ /* 0x000fc40000004100 */
[----:B------:R-:W-:Y:S02]  /*3940*/  HADD2.F32 R43, -RZ, R77.H0_H0 ;  /* 0x2000004dff2b7230 */ /* 0x000fe40000004100 */
[----:B------:R-:W-:Y:S01]  /*3950*/  HADD2.F32 R74, -RZ, R74.H1_H1 ;  /* 0x3000004aff4a7230 */ /* 0x000fe20000004100 */
[----:B------:R-:W-:Y:S01]  /*3960*/  FFMA.FTZ R40, R83, R42, R40 ;  /* 0x0000002a53287223 */ /* 0x000fe20000010028 */
[----:B------:R-:W-:Y:S01]  /*3970*/  HADD2.F32 R76, -RZ, R76.H1_H1 ;  /* 0x3000004cff4c7230 */ /* 0x000fe20000004100 */
[----:B------:R-:W-:Y:S01]  /*3980*/  FFMA.FTZ R41, R50, R43, R41 ;  /* 0x0000002b32297223 */ /* 0x000fe20000010029 */
[----:B--2---:R-:W-:Y:S01]  /*3990*/  HADD2.F32 R43, -RZ, R44.H0_H0 ;  /* 0x2000002cff2b7230 */ /* 0x004fe20000004100 */
[----:B------:R-:W-:Y:S01]  /*39a0*/  FFMA.FTZ R70, R73, R74, R70 ;  /* 0x0000004a49467223 */ /* 0x000fe20000010046 */
[----:B------:R-:W-:Y:S02]  /*39b0*/  HADD2.F32 R42, -RZ, R78.H0_H0 ;  /* 0x2000004eff2a7230 */ /* 0x000fe40000004100 */
[----:B------:R-:W-:Y:S01]  /*39c0*/  HADD2.F32 R75, -RZ, R75.H1_H1 ;  /* 0x3000004bff4b7230 */ /* 0x000fe20000004100 */
[----:B------:R-:W-:Y:S01]  /*39d0*/  FFMA.FTZ R70, R85, R76, R70 ;  /* 0x0000004c55467223 */ /* 0x000fe20000010046 */
[----:B------:R-:W-:Y:S01]  /*39e0*/  HADD2.F32 R49, -RZ, R44.H1_H1 ;  /* 0x3000002cff317230 */ /* 0x000fe20000004100 */
[----:B------:R-:W-:Y:S01]  /*39f0*/  FFMA.FTZ R40, R43, R42, R40 ;  /* 0x0000002a2b287223 */ /* 0x000fe20000010028 */
[----:B------:R-:W-:-:S02]  /*3a00*/  HADD2.F32 R78, -RZ, R78.H1_H1 ;  /* 0x3000004eff4e7230 */ /* 0x000fc40000004100 */
[--C-:B------:R-:W-:Y:S02]  /*3a10*/  HADD2.F32 R44, -RZ, R45.reuse.H0_H0 ;  /* 0x2000002dff2c7230 */ /* 0x100fe40000004100 */
[----:B------:R-:W-:Y:S02]  /*3a20*/  HADD2.F32 R48, -RZ, R45.H1_H1 ;  /* 0x3000002dff307230 */ /* 0x000fe40000004100 */
[----:B------:R-:W-:Y:S02]  /*3a30*/  HADD2.F32 R42, -RZ, R79.H0_H0 ;  /* 0x2000004fff2a7230 */ /* 0x000fe40000004100 */
[----:B------:R-:W-:Y:S02]  /*3a40*/  HADD2.F32 R45, -RZ, R46.H0_H0 ;  /* 0x2000002eff2d7230 */ /* 0x000fe40000004100 */
[----:B------:R-:W-:Y:S01]  /*3a50*/  HADD2.F32 R43, -RZ, R80.H0_H0 ;  /* 0x20000050ff2b7230 */ /* 0x000fe20000004100 */
[----:B------:R-:W-:Y:S01]  /*3a60*/  FFMA.FTZ R71, R72, R75, R71 ;  /* 0x0000004b48477223 */ /* 0x000fe20000010047 */
[----:B------:R-:W-:Y:S01]  /*3a70*/  HADD2.F32 R82, -RZ, R51.H1_H1 ;  /* 0x30000033ff527230 */ /* 0x000fe20000004100 */
[----:B------:R-:W-:Y:S01]  /*3a80*/  FFMA.FTZ R49, R49, R78, R70 ;  /* 0x0000004e31317223 */ /* 0x000fe20000010046 */
[----:B------:R-:W-:-:S02]  /*3a90*/  HADD2.F32 R77, -RZ, R77.H1_H1 ;  /* 0x3000004dff4d7230 */ /* 0x000fc40000004100 */
[----:B------:R-:W-:Y:S02]  /*3aa0*/  HADD2.F32 R46, -RZ, R46.H1_H1 ;  /* 0x3000002eff2e7230 */ /* 0x000fe40000004100 */
[----:B------:R-:W-:Y:S01]  /*3ab0*/  HADD2.F32 R80, -RZ, R80.H1_H1 ;  /* 0x30000050ff507230 */ /* 0x000fe20000004100 */
[----:B------:R-:W-:Y:S01]  /*3ac0*/  FFMA.FTZ R41, R44, R42, R41 ;  /* 0x0000002a2c297223 */ /* 0x000fe20000010029 */
[----:B------:R-:W-:Y:S01]  /*3ad0*/  HADD2.F32 R50, -RZ, R47.H0_H0 ;  /* 0x2000002fff327230 */ /* 0x000fe20000004100 */
[----:B------:R-:W-:Y:S01]  /*3ae0*/  FFMA.FTZ R71, R82, R77, R71 ;  /* 0x0000004d52477223 */ /* 0x000fe20000010047 */
[----:B------:R-:W-:Y:S01]  /*3af0*/  HADD2.F32 R79, -RZ, R79.H1_H1 ;  /* 0x3000004fff4f7230 */ /* 0x000fe20000004100 */
[----:B------:R-:W-:Y:S01]  /*3b00*/  FFMA.FTZ R40, R45, R43, R40 ;  /* 0x0000002b2d287223 */ /* 0x000fe20000010028 */
[----:B------:R-:W-:Y:S01]  /*3b10*/  HADD2.F32 R42, -RZ, R81.H0_H0 ;  /* 0x20000051ff2a7230 */ /* 0x000fe20000004100 */
[----:B------:R-:W-:Y:S01]  /*3b20*/  FFMA.FTZ R49, R46, R80, R49 ;  /* 0x000000502e317223 */ /* 0x000fe20000010031 */
[----:B------:R-:W-:Y:S01]  /*3b30*/  HADD2.F32 R47, -RZ, R47.H1_H1 ;  /* 0x3000002fff2f7230 */ /* 0x000fe20000004100 */
[----:B------:R-:W-:Y:S01]  /*3b40*/  FFMA.FTZ R48, R48, R79, R71 ;  /* 0x0000004f30307223 */ /* 0x000fe20000010047 */
[----:B------:R-:W-:Y:S01]  /*3b50*/  HADD2.F32 R81, -RZ, R81.H1_H1 ;  /* 0x30000051ff517230 */ /* 0x000fe20000004100 */
        /* <DEDUP_REMOVED lines=8> */
.L_x_19754:
[----:B------:R-:W2:Y:S01]  /*3be0*/  I2F R41, R107 ;  /* 0x0000006b00297306 */ /* 0x000ea20000201400 */
[----:B------:R-:W-:Y:S01]  /*3bf0*/  ISETP.NE.AND P0, PT, R147, RZ, PT ;  /* 0x000000ff9300720c */ /* 0x000fe20003f05270 */
[----:B-1----:R-:W-:Y:S02]  /*3c00*/  FADD.FTZ R40, R47, R40 ;  /* 0x000000282f287221 */ /* 0x002fe40000010000 */
[----:B--2---:R-:W-:-:S05]  /*3c10*/  FMUL.FTZ R41, R41, R148 ;  /* 0x0000009429297220 */ /* 0x004fca0000410000 */
[----:B------:R-:W-:-:S05]  /*3c20*/  FSEL R41, R41, RZ, P1 ;  /* 0x000000ff29297208 */ /* 0x000fca0000800000 */
[----:B------:R-:W-:Y:S01]  /*3c30*/  FFMA.FTZ R42, R40, c[0x0][0x194], R41 ;  /* 0x00006500282a7a23 */ /* 0x000fe20000010029 */
[----:B------:R-:W-:Y:S05]  /*3c40*/  @P0 BRA `(.L_x_19690) ;  /* 0x0000009000000947 */ /* 0x000fea0003800000 */
[----:B------:R-:W-:-:S04]  /*3c50*/  ISETP.GE.AND P0, PT, R56, R155, PT ;  /* 0x0000009b3800720c */ /* 0x000fc80003f06270 */
[----:B------:R-:W-:-:S05]  /*3c60*/  FSEL R40, R42, RZ, !P0 ;  /* 0x000000ff2a287208 */ /* 0x000fca0004000000 */
[----:B------:R1:W-:Y:S04]  /*3c70*/  STS [R57], R40 ;  /* 0x0000002839007388 */ /* 0x0003e80000000800 */
[----:B------:R-:W-:Y:S05]  /*3c80*/  @P0 BRA `(.L_x_19690) ;  /* 0x0000005000000947 */ /* 0x000fea0003800000 */
[----:B------:R-:W-:Y:S01]  /*3c90*/  FMNMX.FTZ R145, R145, R42, !PT ;  /* 0x0000002a91917209 */ /* 0x000fe20007810000 */
[----:B------:R-:W-:Y:S05]  /*3ca0*/  BRA `(.L_x_19690) ;  /* 0x0000003000007947 */ /* 0x000fea0003800000 */
.L_x_19688:
[----:B------:R-:W-:-:S13]  /*3cb0*/  ISETP.NE.AND P0, PT, R147, RZ, PT ;  /* 0x000000ff9300720c */ /* 0x000fda0003f05270 */
[----:B------:R-:W-:-:S05]  /*3cc0*/  @!P0 IMAD.MOV.U32 R40, RZ, RZ, -0x800001 ;  /* 0xff7fffffff288424 */ /* 0x000fca00078e00ff */
[----:B------:R0:W-:Y:S02]  /*3cd0*/  @!P0 STS [R57], R40 ;  /* 0x0000002839008388 */ /* 0x0001e40000000800 */
.L_x_19690:
[----:B------:R-:W-:Y:S05]  /*3ce0*/  BSYNC B1 ;  /* 0x0000000000017941 */ /* 0x000fea0003800000 */
.L_x_19687:
        /* <DEDUP_REMOVED lines=8> */
[----:B-----5:R-:W-:Y:S01]  /*3d70*/  @P0 CALL.REL.NOINC `(.L_x_19686) ;  /* 0x0000001000000944 */ /* 0x020fe20003c00000 */
[----:B------:R-:W-:Y:S05]  /*3d80*/  BRA `(.L_x_19691) ;  /* 0xffffdff000007947 */ /* 0x000fea000383ffff */
.L_x_19686:
[----:B------:R-:W-:Y:S05]  /*3d90*/  BSYNC B0 ;  /* 0x0000000000007941 */ /* 0x000fea0003800000 */
.L_x_19685:
[----:B------:R-:W-:Y:S05]  /*3da0*/  BRA.DIV ~URZ, `(.L_x_19692) ;  /* 0x000056027f007947 */ /* 0x000fea000b800000 */
[----:B------:R0:W1:Y:S02]  /*3db0*/  SHFL.BFLY PT, R0, R145, 0x10, 0x1f ;  /* 0x0e001f0091007f89 */ /* 0x00006400000e0000 */
.L_x_19755:
[----:B01----:R-:W-:Y:S01]  /*3dc0*/  FMNMX.FTZ R145, R0, R145, !PT ;  /* 0x0000009100917209 */ /* 0x003fe20007810000 */
[----:B------:R-:W-:Y:S05]  /*3dd0*/  BRA.DIV ~URZ, `(.L_x_19693) ;  /* 0x000056527f007947 */ /* 0x000fea000b800000 */
[----:B------:R-:W0:Y:S02]  /*3de0*/  SHFL.BFLY PT, R0, R145, 0x8, 0x1f ;  /* 0x0d001f0091007f89 */ /* 0x000e2400000e0000 */
[----:B0-----:R-:W-:-:S05]  /*3df0*/  FMNMX.FTZ R0, R145, R0, !PT ;  /* 0x0000000091007209 */ /* 0x001fca0007810000 */
[----:B------:R-:W0:Y:S02]  /*3e00*/  SHFL.BFLY PT, R3, R0, 0x4, 0x1f ;  /* 0x0c801f0000037f89 */ /* 0x000e2400000e0000 */
[----:B0-----:R-:W-:-:S05]  /*3e10*/  FMNMX.FTZ R3, R0, R3, !PT ;  /* 0x0000000300037209 */ /* 0x001fca0007810000 */
[----:B------:R0:W1:Y:S02]  /*3e20*/  SHFL.BFLY PT, R2, R3, 0x2, 0x1f ;  /* 0x0c401f0003027f89 */ /* 0x00006400000e0000 */
.L_x_19756:
        /* <DEDUP_REMOVED lines=37> */
.L_x_19698:
        /* <DEDUP_REMOVED lines=11> */
.L_x_19697:
[----:B------:R-:W-:Y:S05]  /*4130*/  BSYNC B1 ;  /* 0x0000000000017941 */ /* 0x000fea0003800000 */
.L_x_19696:
        /* <DEDUP_REMOVED lines=10> */
.L_x_19701:
        /* <DEDUP_REMOVED lines=100> */
.L_x_19700:
[----:B------:R-:W-:Y:S05]  /*4820*/  BSYNC B1 ;  /* 0x0000000000017941 */ /* 0x000fea0003800000 */
.L_x_19699:
        /* <DEDUP_REMOVED lines=55> */
.L_x_19703:
[----:B------:R-:W-:Y:S05]  /*4ba0*/  BSYNC B1 ;  /* 0x0000000000017941 */ /* 0x000fea0003800000 */
.L_x_19702:
        /* <DEDUP_REMOVED lines=26> */
.L_x_19695:
[----:B------:R-:W-:Y:S05]  /*4d50*/  BSYNC B0 ;  /* 0x0000000000007941 */ /* 0x000fea0003800000 */
.L_x_19694:
        /* <DEDUP_REMOVED lines=45> */
.L_x_19708:
        /* <DEDUP_REMOVED lines=8> */
.L_x_19707:
[----:B------:R-:W-:Y:S05]  /*50b0*/  BSYNC B1 ;  /* 0x0000000000017941 */ /* 0x000fea0003800000 */
.L_x_19706:
        /* <DEDUP_REMOVED lines=10> */
.L_x_19711:
        /* <DEDUP_REMOVED lines=52> */
.L_x_19710:
[----:B------:R-:W-:Y:S05]  /*54a0*/  BSYNC B1 ;  /* 0x0000000000017941 */ /* 0x000fea0003800000 */
.L_x_19709:
        /* <DEDUP_REMOVED lines=31> */
.L_x_19713:
[----:B------:R-:W-:Y:S05]  /*56a0*/  BSYNC B1 ;  /* 0x0000000000017941 */ /* 0x000fea0003800000 */
.L_x_19712:
        /* <DEDUP_REMOVED lines=14> */
.L_x_19705:
[----:B------:R-:W-:Y:S05]  /*5790*/  BSYNC B0 ;  /* 0x0000000000007941 */ /* 0x000fea0003800000 */
.L_x_19704:
        /* <DEDUP_REMOVED lines=32> */
.L_x_19715:
[----:B------:R-:W-:Y:S05]  /*59a0*/  BSYNC B0 ;  /* 0x0000000000007941 */ /* 0x000fea0003800000 */
.L_x_19714:
        /* <DEDUP_REMOVED lines=9> */
[----:B------:R-:W-:Y:S05]  /*5a40*/  BRA `(.L_x_19718) ;  /* 0x00002aa000007947 */ /* 0x000fea0003800000 */
.L_x_19717:
[----:B0-----:R-:W-:Y:S01]  /*5a50*/  IABS R0, c[0x0][0x1e4] ;  /* 0x0000790000007a13 */ /* 0x001fe20000000000 */
[----:B------:R-:W0:Y:S01]  /*5a60*/  S2R R2, SR_CTAID.Y ;  /* 0x0000000000027919 */ /* 0x000e220000002600 */
[----:B------:R-:W-:Y:S01]  /*5a70*/  IMAD.MOV.U32 R79, RZ, RZ, c[0x0][0x1bc] ;  /* 0x00006f00ff4f7624 */ /* 0x000fe200078e00ff */
[----:B------:R-:W-:Y:S01]  /*5a80*/  IADD3 R13, R13, -c[0x0][0x1dc], RZ ;  /* 0x800077000d0d7a10 */ /* 0x000fe20007ffe0ff */
[----:B------:R-:W2:Y:S01]  /*5a90*/  I2F.RP R4, R0 ;  /* 0x0000000000047306 */ /* 0x000ea20000209400 */
[----:B------:R-:W3:Y:S01]  /*5aa0*/  S2R R92, SR_CTAID.Z ;  /* 0x00000000005c7919 */ /* 0x000ee20000002700 */
[----:B------:R-:W-:Y:S01]  /*5ab0*/  IADD3 R153, -R153, 0x1, RZ ;  /* 0x0000000199997810 */ /* 0x000fe20007ffe1ff */
[----:B------:R-:W-:Y:S01]  /*5ac0*/  CS2R R68, SRZ ;  /* 0x0000000000447805 */ /* 0x000fe2000001ff00 */
[----:B------:R-:W-:Y:S01]  /*5ad0*/  CS2R R70, SRZ ;  /* 0x0000000000467805 */ /* 0x000fe2000001ff00 */
[----:B------:R-:W-:Y:S01]  /*5ae0*/  CS2R R72, SRZ ;  /* 0x0000000000487805 */ /* 0x000fe2000001ff00 */
[----:B------:R-:W-:Y:S01]  /*5af0*/  CS2R R74, SRZ ;  /* 0x00000000004a7805 */ /* 0x000fe2000001ff00 */
        /* <DEDUP_REMOVED lines=13> */
[----:B------:R-:W-:Y:S02]  /*5bd0*/  IMAD R2, R14, c[0x0][0x1c0], RZ ;  /* 0x000070000e027a24 */ /* 0x000fe400078e02ff */
[----:B------:R-:W-:-:S02]  /*5be0*/  IMAD.MOV.U32 R14, RZ, RZ, RZ ;  /* 0x000000ffff0e7224 */ /* 0x000fc400078e00ff */
[----:B0-----:R-:W-:Y:S02]  /*5bf0*/  IMAD.MOV.U32 R66, RZ, RZ, RZ ;  /* 0x000000ffff427224 */ /* 0x001fe400078e00ff */
[----:B--2---:R-:W-:-:S04]  /*5c00*/  IMAD.MOV R5, RZ, RZ, -R67 ;  /* 0x000000ffff057224 */ /* 0x004fc800078e0a43 */
[----:B------:R-:W-:-:S04]  /*5c10*/  IMAD R3, R5, R0, RZ ;  /* 0x0000000005037224 */ /* 0x000fc800078e02ff */
[----:B------:R-:W-:Y:S01]  /*5c20*/  IMAD.HI.U32 R66, R67, R3, R66 ;  /* 0x0000000343427227 */ /* 0x000fe200078e0042 */
[----:B------:R-:W-:-:S03]  /*5c30*/  LEA.HI R3, R149, R149, RZ, 0x1 ;  /* 0x0000009595037211 */ /* 0x000fc600078f08ff */
[----:B------:R-:W-:Y:S01]  /*5c40*/  IMAD.MOV.U32 R67, RZ, RZ, RZ ;  /* 0x000000ffff437224 */ /* 0x000fe200078e00ff */
        /* <DEDUP_REMOVED lines=9> */
[----:B------:R-:W-:Y:S01]  /*5ce0*/  IADD3 R82, R78, 0x200, RZ ;  /* 0x000002004e527810 */ /* 0x000fe20007ffe0ff */
        /* <DEDUP_REMOVED lines=10> */
.L_x_19745:
        /* <DEDUP_REMOVED lines=46> */
[----:B------:R3:W4:Y:S01]  /*6070*/  LDS.128 R56, [R81] ;  /* 0x0000000051387984 */ /* 0x0007220000000c00 */
        /* <DEDUP_REMOVED lines=11> */
[-C--:B------:R-:W-:Y:S02]  /*6130*/  IADD3 R5, P0, R82, R6.reuse, RZ ;  /* 0x0000000652057210 */ /* 0x080fe40007f1e0ff */
        /* <DEDUP_REMOVED lines=10> */
[----:B------:R-:W-:Y:S02]  /*61e0*/  LEA.HI.X.SX32 R18, R84, R27, 0x1, P6 ;  /* 0x0000001b54127211 */ /* 0x000fe400030f0eff */
[----:B------:R-:W-:Y:S02]  /*61f0*/  LEA.HI.X R9, R9, c[0x0][0x18c], R22, 0x1, P3 ;  /* 0x0000630009097a11 */ /* 0x000fe400018f0c16 */
[----:B------:R-:W-:Y:S02]  /*6200*/  LEA.HI.X R21, R7, c[0x0][0x18c], R10, 0x1, P0 ;  /* 0x0000630007157a11 */ /* 0x000fe400000f0c0a */
[----:B------:R-:W-:-:S02]  /*6210*/  LEA R4, P4, R5, c[0x0][0x188], 0x1 ;  /* 0x0000620005047a11 */ /* 0x000fc400078808ff */
[----:B------:R-:W-:Y:S02]  /*6220*/  LEA.HI.X R17, R11, c[0x0][0x18c], R18, 0x1, P2 ;  /* 0x000063000b117a11 */ /* 0x000fe400010f0c12 */
[-C--:B------:R-:W-:Y:S02]  /*6230*/  IADD3 R7, P3, R87, R6.reuse, RZ ;  /* 0x0000000657077210 */ /* 0x080fe40007f7e0ff */
[-C--:B------:R-:W-:Y:S02]  /*6240*/  IADD3 R11, P2, R86, R6.reuse, RZ ;  /* 0x00000006560b7210 */ /* 0x080fe40007f5e0ff */
[----:B------:R-:W-:Y:S02]  /*6250*/  LEA.HI.X R5, R5, c[0x0][0x18c], R24, 0x1, P4 ;  /* 0x0000630005057a11 */ /* 0x000fe400020f0c18 */
[----:B------:R-:W-:Y:S02]  /*6260*/  LEA.HI.X.SX32 R26, R87, R27, 0x1, P3 ;  /* 0x0000001b571a7211 */ /* 0x000fe400018f0eff */
[----:B------:R-:W-:-:S02]  /*6270*/  IADD3 R22, P1, R88, R6, RZ ;  /* 0x0000000658167210 */ /* 0x000fc40007f3e0ff */
[-C--:B------:R-:W-:Y:S02]  /*6280*/  IADD3 R18, P0, R89, R6.reuse, RZ ;  /* 0x0000000659127210 */ /* 0x080fe40007f1e0ff */
[----:B------:R-:W-:Y:S02]  /*6290*/  LEA R24, P4, R11, c[0x0][0x188], 0x1 ;  /* 0x000062000b187a11 */ /* 0x000fe400078808ff */
[----:B------:R-:W-:Y:S02]  /*62a0*/  LEA R28, P5, R7, c[0x0][0x188], 0x1 ;  /* 0x00006200071c7a11 */ /* 0x000fe400078a08ff */
[----:B------:R-:W-:Y:S02]  /*62b0*/  LEA.HI.X.SX32 R30, R86, R27, 0x1, P2 ;  /* 0x0000001b561e7211 */ /* 0x000fe400010f0eff */
[-C--:B------:R-:W-:Y:S02]  /*62c0*/  IADD3 R10, P3, R90, R6.reuse, RZ ;  /* 0x000000065a0a7210 */ /* 0x080fe40007f7e0ff */
[----:B------:R-:W-:-:S02]  /*62d0*/  IADD3 R6, P2, R91, R6, RZ ;  /* 0x000000065b067210 */ /* 0x000fc40007f5e0ff */
[----:B------:R-:W-:Y:S02]  /*62e0*/  LEA.HI.X R25, R11, c[0x0][0x18c], R30, 0x1, P4 ;  /* 0x000063000b197a11 */ /* 0x000fe400020f0c1e */
[----:B------:R-:W-:Y:S02]  /*62f0*/  LEA.HI.X R29, R7, c[0x0][0x18c], R26, 0x1, P5 ;  /* 0x00006300071d7a11 */ /* 0x000fe400028f0c1a */
[----:B------:R-:W-:Y:S02]  /*6300*/  LEA.HI.X.SX32 R23, R88, R27, 0x1, P1 ;  /* 0x0000001b58177211 */ /* 0x000fe400008f0eff */
[----:B------:R-:W-:Y:S02]  /*6310*/  LEA R32, P6, R22, c[0x0][0x188], 0x1 ;  /* 0x0000620016207a11 */ /* 0x000fe400078c08ff */
[----:B------:R-:W-:Y:S01]  /*6320*/  LEA R36, P5, R18, c[0x0][0x188], 0x1 ;  /* 0x0000620012247a11 */ /* 0x000fe200078a08ff */
[----:B------:R-:W5:Y:S01]  /*6330*/  LDG.E.128.CONSTANT R28, [R28.64] ;  /* 0x0000000a1c1c7981 */ /* 0x000f62000c1e9d00 */
[----:B------:R-:W-:-:S02]  /*6340*/  LEA R40, P4, R10, c[0x0][0x188], 0x1 ;  /* 0x000062000a287a11 */ /* 0x000fc400078808ff */
[----:B------:R-:W-:Y:S02]  /*6350*/  LEA R44, P1, R6, c[0x0][0x188], 0x1 ;  /* 0x00006200062c7a11 */ /* 0x000fe400078208ff */
[-C--:B------:R-:W-:Y:S02]  /*6360*/  LEA.HI.X.SX32 R19, R89, R27.reuse, 0x1, P0 ;  /* 0x0000001b59137211 */ /* 0x080fe400000f0eff */
[-C--:B------:R-:W-:Y:S02]  /*6370*/  LEA.HI.X.SX32 R11, R90, R27.reuse, 0x1, P3 ;  /* 0x0000001b5a0b7211 */ /* 0x080fe400018f0eff */
[----:B------:R-:W-:Y:S02]  /*6380*/  LEA.HI.X.SX32 R7, R91, R27, 0x1, P2 ;  /* 0x0000001b5b077211 */ /* 0x000fe400010f0eff */
[----:B-1----:R-:W-:Y:S01]  /*6390*/  LEA.HI.X R33, R22, c[0x0][0x18c], R23, 0x1, P6 ;  /* 0x0000630016217a11 */ /* 0x002fe200030f0c17 */
[----:B------:R-:W5:Y:S01]  /*63a0*/  LDG.E.128.CONSTANT R24, [R24.64] ;  /* 0x0000000a18187981 */ /* 0x000f62000c1e9d00 */
[----:B------:R-:W-:-:S02]  /*63b0*/  LEA.HI.X R37, R18, c[0x0][0x18c], R19, 0x1, P5 ;  /* 0x0000630012257a11 */ /* 0x000fc400028f0c13 */
        /* <DEDUP_REMOVED lines=12> */
[----:B--2---:R-:W-:-:S03]  /*6480*/  F2FP.PACK_AB R95, R61, R60 ;  /* 0x0000003c3d5f723e */ /* 0x004fc600000000ff */
[----:B------:R-:W-:-:S06]  /*6490*/  IMAD.MOV.U32 R60, RZ, RZ, R62 ;  /* 0x000000ffff3c7224 */ /* 0x000fcc00078e003e */
[----:B------:R-:W-:Y:S05]  /*64a0*/  @P0 BRA `(.L_x_19722) ;  /* 0x000001f000000947 */ /* 0x000fea0003800000 */
[C---:B---34-:R-:W-:Y:S02]  /*64b0*/  IADD3 R94, R92.reuse, 0x3, RZ ;  /* 0x000000035c5e7810 */ /* 0x058fe40007ffe0ff */
        /* <DEDUP_REMOVED lines=13> */
[----:B------:R-:W-:Y:S02]  /*6590*/  PRMT R61, R53, 0x7632, R61 ;  /* 0x00007632353d7816 */ /* 0x000fe4000000003d */
[----:B------:R-:W-:Y:S02]  /*65a0*/  SEL R93, R54, RZ, !P6 ;  /* 0x000000ff365d7207 */ /* 0x000fe40007000000 */
        /* <DEDUP_REMOVED lines=15> */
.L_x_19722:
[----:B---34-:R-:W-:Y:S05]  /*66a0*/  BSYNC B2 ;  /* 0x0000000000027941 */ /* 0x018fea0003800000 */
.L_x_19721:
        /* <DEDUP_REMOVED lines=39> */
.L_x_19724:
[----:B------:R-:W-:Y:S05]  /*6920*/  BSYNC B2 ;  /* 0x0000000000027941 */ /* 0x000fea0003800000 */
.L_x_19723:
[----:B------:R-:W-:Y:S01]  /*6930*/  IMAD.MOV.U32 R52, RZ, RZ, R58 ;  /* 0x000000ffff347224 */ /* 0x000fe200078e003a */
[----:B------:R-:W-:Y:S01]  /*6940*/  HMUL2 R49, R60, R49 ;  /* 0x000000313c317232 */ /* 0x000fe20000000000 */
[----:B------:R-:W-:Y:S03]  /*6950*/  BSSY B2, `(.L_x_19725) ;  /* 0x0000026000027945 */ /* 0x000fe60003800000 */
[----:B------:R-:W-:Y:S01]  /*6960*/  HFMA2 R49, R53, R48, R49 ;  /* 0x0000003035317231 */ /* 0x000fe20000000031 */
[----:B------:R-:W-:-:S05]  /*6970*/  HFMA2.MMA R61, R52, R55, R61 ;  /* 0x00000037343d7235 */ /* 0x000fca000000003d */
[----:B------:R-:W-:-:S05]  /*6980*/  HFMA2.MMA R49, R57, R50, R49 ;  /* 0x0000003239317235 */ /* 0x000fca0000000031 */
[--C-:B------:R-:W-:Y:S02]  /*6990*/  HADD2.F32 R48, -RZ, R61.reuse.H0_H0 ;  /* 0x2000003dff307230 */ /* 0x100fe40000004100 */
[----:B------:R-:W-:Y:S01]  /*69a0*/  HADD2.F32 R61, -RZ, R61.H1_H1 ;  /* 0x3000003dff3d7230 */ /* 0x000fe20000004100 */
        /* <DEDUP_REMOVED lines=32> */
.L_x_19726:
[----:B------:R-:W-:Y:S05]  /*6bb0*/  BSYNC B2 ;  /* 0x0000000000027941 */ /* 0x000fea0003800000 */
.L_x_19725:
[----:B------:R-:W-:Y:S01]  /*6bc0*/  HMUL2 R5, R60, R5 ;  /* 0x000000053c057232 */ /* 0x000fe20000000000 */
[----:B------:R-:W-:Y:S01]  /*6bd0*/  BSSY B2, `(.L_x_19727) ;  /* 0x0000024000027945 */ /* 0x000fe20003800000 */
[----:B------:R-:W-:Y:S01]  /*6be0*/  FADD.FTZ R61, R48, R61 ;  /* 0x0000003d303d7221 */ /* 0x000fe20000010000 */
[----:B------:R-:W-:-:S03]  /*6bf0*/  HFMA2 R49, R52, R51, R49 ;  /* 0x0000003334317231 */ /* 0x000fc60000000031 */
        /* <DEDUP_REMOVED lines=33> */
.L_x_19728:
[----:B------:R-:W-:Y:S05]  /*6e10*/  BSYNC B2 ;  /* 0x0000000000027941 */ /* 0x000fea0003800000 */
.L_x_19727:
[----:B------:R-:W-:Y:S01]  /*6e20*/  HMUL2 R4, R60, R9 ;  /* 0x000000093c047232 */ /* 0x000fe20000000000 */
[----:B------:R-:W-:Y:S01]  /*6e30*/  BSSY B2, `(.L_x_19729) ;  /* 0x0000026000027945 */ /* 0x000fe20003800000 */
[----:B------:R-:W-:Y:S01]  /*6e40*/  FADD.FTZ R14, R14, R61 ;  /* 0x0000003d0e0e7221 */ /* 0x000fe20000010000 */
[----:B------:R-:W-:-:S03]  /*6e50*/  HFMA2 R5, R57, R6, R5 ;  /* 0x0000000639057231 */ /* 0x000fc60000000005 */
[----:B------:R-:W-:Y:S01]  /*6e60*/  HFMA2.MMA R8, R53, R8, R4 ;  /* 0x0000000835087235 */ /* 0x000fe20000000004 */
[--C-:B------:R-:W-:Y:S02]  /*6e70*/  HADD2.F32 R4, -RZ, R49.reuse.H0_H0 ;  /* 0x20000031ff047230 */ /* 0x100fe40000004100 */
        /* <DEDUP_REMOVED lines=33> */
.L_x_19730:
[----:B------:R-:W-:Y:S05]  /*7090*/  BSYNC B2 ;  /* 0x0000000000027941 */ /* 0x000fea0003800000 */
.L_x_19729:
[----:B------:R-:W-:Y:S01]  /*70a0*/  HMUL2 R17, R60, R17 ;  /* 0x000000113c117232 */ /* 0x000fe20000000000 */
[----:B------:R-:W-:Y:S01]  /*70b0*/  BSSY B2, `(.L_x_19731) ;  /* 0x0000025000027945 */ /* 0x000fe20003800000 */
[----:B------:R-:W-:Y:S01]  /*70c0*/  HFMA2.MMA R8, R57, R10, R8 ;  /* 0x0000000a39087235 */ /* 0x000fe20000000008 */
[----:B------:R-:W-:Y:S01]  /*70d0*/  FADD.FTZ R48, R4, R49 ;  /* 0x0000003104307221 */ /* 0x000fe20000010000 */
[----:B------:R-:W-:Y:S02]  /*70e0*/  HFMA2 R5, R52, R7, R5 ;  /* 0x0000000734057231 */ /* 0x000fe40000000005 */
[----:B------:R-:W-:Y:S01]  /*70f0*/  HFMA2 R9, R53, R16, R17 ;  /* 0x0000001035097231 */ /* 0x000fe20000000011 */
        /* <DEDUP_REMOVED lines=32> */
.L_x_19732:
[----:B------:R-:W-:Y:S05]  /*7300*/  BSYNC B2 ;  /* 0x0000000000027941 */ /* 0x000fea0003800000 */
.L_x_19731:
[----:B------:R-:W-:Y:S01]  /*7310*/  HMUL2 R10, R60, R21 ;  /* 0x000000153c0a7232 */ /* 0x000fe20000000000 */
[----:B------:R-:W-:Y:S01]  /*7320*/  HFMA2.MMA R8, R52, R11, R8 ;  /* 0x0000000b34087235 */ /* 0x000fe20000000008 */
[----:B------:R-:W-:Y:S01]  /*7330*/  BSSY B2, `(.L_x_19733) ;  /* 0x0000026000027945 */ /* 0x000fe20003800000 */
        /* <DEDUP_REMOVED lines=37> */
.L_x_19734:
[----:B------:R-:W-:Y:S05]  /*7590*/  BSYNC B2 ;  /* 0x0000000000027941 */ /* 0x000fea0003800000 */
.L_x_19733:
        /* <DEDUP_REMOVED lines=50> */
.L_x_19736:
[----:B------:R-:W-:Y:S05]  /*78c0*/  BSYNC B2 ;  /* 0x0000000000027941 */ /* 0x000fea0003800000 */
.L_x_19735:
[----:B------:R-:W-:Y:S01]  /*78d0*/  HMUL2 R29, R60, R29 ;  /* 0x0000001d3c1d7232 */ /* 0x000fe20000000000 */
[----:B------:R-:W-:Y:S01]  /*78e0*/  FADD.FTZ R70, R70, R9 ;  /* 0x0000000946467221 */ /* 0x000fe20000010000 */
[--C-:B------:R-:W-:Y:S01]  /*78f0*/  HADD2.F32 R5, -RZ, R26.reuse.H0_H0 ;  /* 0x2000001aff057230 */ /* 0x100fe20000004100 */
[----:B------:R-:W-:Y:S01]  /*7900*/  BSSY B2, `(.L_x_19737) ;  /* 0x0000027000027945 */ /* 0x000fe20003800000 */
[----:B------:R-:W-:Y:S01]  /*7910*/  HADD2.F32 R26, -RZ, R26.H1_H1 ;  /* 0x3000001aff1a7230 */ /* 0x000fe20000004100 */
[----:B------:R-:W-:Y:S01]  /*7920*/  FADD.FTZ R69, R69, R10 ;  /* 0x0000000a45457221 */ /* 0x000fe20000010000 */
[----:B------:R-:W-:Y:S01]  /*7930*/  HFMA2 R29, R53, R28, R29 ;  /* 0x0000001c351d7231 */ /* 0x000fe2000000001d */
[----:B------:R-:W-:-:S02]  /*7940*/  FADD.FTZ R10, R4, R11 ;  /* 0x0000000b040a7221 */ /* 0x000fc40000010000 */
[----:B------:R-:W-:-:S03]  /*7950*/  FADD.FTZ R9, R5, R26 ;  /* 0x0000001a05097221 */ /* 0x000fc60000010000 */
        /* <DEDUP_REMOVED lines=33> */
.L_x_19738:
[----:B------:R-:W-:Y:S05]  /*7b70*/  BSYNC B2 ;  /* 0x0000000000027941 */ /* 0x000fea0003800000 */
.L_x_19737:
        /* <DEDUP_REMOVED lines=16> */
[----:B------:R-:W-:Y:S02]  /*7c80*/  IADD3 R8, R92, 0x1, RZ ;  /* 0x000000015c087810 */ /* 0x000fe40007ffe0ff */
[-C--:B------:R-:W-:Y:S02]  /*7c90*/  ISETP.GE.AND P3, PT, R6, R155.reuse, PT ;  /* 0x0000009b0600720c */ /* 0x080fe40003f66270 */
[-C--:B------:R-:W-:Y:S02]  /*7ca0*/  ISETP.GE.AND P5, PT, R10, R155.reuse, PT ;  /* 0x0000009b0a00720c */ /* 0x080fe40003fa6270 */
[----:B------:R-:W-:Y:S02]  /*7cb0*/  ISETP.GE.AND P2, PT, R4, R155, PT ;  /* 0x0000009b0400720c */ /* 0x000fe40003f46270 */
[----:B------:R-:W-:Y:S02]  /*7cc0*/  SEL R6, R37, RZ, !P1 ;  /* 0x000000ff25067207 */ /* 0x000fe40004800000 */
[----:B------:R-:W-:-:S02]  /*7cd0*/  SEL R7, R38, RZ, !P6 ;  /* 0x000000ff26077207 */ /* 0x000fc40007000000 */
[----:B------:R-:W-:Y:S02]  /*7ce0*/  PRMT R5, R39, 0x7632, R5 ;  /* 0x0000763227057816 */ /* 0x000fe40000000005 */
[-C--:B------:R-:W-:Y:S02]  /*7cf0*/  ISETP.GE.AND P1, PT, R8, R155.reuse, PT ;  /* 0x0000009b0800720c */ /* 0x080fe40003f26270 */
        /* <DEDUP_REMOVED lines=14> */
.L_x_19740:
[----:B------:R-:W-:Y:S05]  /*7de0*/  BSYNC B2 ;  /* 0x0000000000027941 */ /* 0x000fea0003800000 */
.L_x_19739:
        /* <DEDUP_REMOVED lines=34> */
.L_x_19742:
[----:B------:R-:W-:Y:S05]  /*8010*/  BSYNC B2 ;  /* 0x0000000000027941 */ /* 0x000fea0003800000 */
.L_x_19741:
        /* <DEDUP_REMOVED lines=34> */
.L_x_19744:
[----:B------:R-:W-:Y:S05]  /*8240*/  BSYNC B2 ;  /* 0x0000000000027941 */ /* 0x000fea0003800000 */
.L_x_19743:
        /* <DEDUP_REMOVED lines=32> */
.L_x_19720:
[----:B------:R-:W-:Y:S05]  /*8450*/  BSYNC B0 ;  /* 0x0000000000007941 */ /* 0x000fea0003800000 */
.L_x_19719:
        /* <DEDUP_REMOVED lines=9> */
.L_x_19718:
[----:B------:R-:W-:Y:S05]  /*84f0*/  BSYNC B1 ;  /* 0x0000000000017941 */ /* 0x000fea0003800000 */
.L_x_19716:
        /* <DEDUP_REMOVED lines=17> */
[C---:B------:R-:W-:Y:S01]  /*8610*/  LOP3.LUT R3, R15.reuse, 0xffffffc0, RZ, 0xc0, !PT ;  /* 0xffffffc00f037812 */ /* 0x040fe200078ec0ff */
[----:B---3--:R-:W-:Y:S01]  /*8620*/  FADD.FTZ R69, R4, R69 ;  /* 0x0000004504457221 */ /* 0x008fe20000010000 */
[----:B------:R-:W-:Y:S01]  /*8630*/  IADD3 R2, R15, 0x1f, RZ ;  /* 0x0000001f0f027810 */ /* 0x000fe20007ffe0ff */
[----:B------:R-:W3:Y:S01]  /*8640*/  SHFL.BFLY PT, R11, R74, 0x1, 0x1f ;  /* 0x0c201f004a0b7f89 */ /* 0x000ee200000e0000 */
[----:B------:R-:W-:Y:S01]  /*8650*/  ISETP.NE.OR P5, PT, R3, 0x40, P2 ;  /* 0x000000400300780c */ /* 0x000fe200017a5670 */
[----:B----4-:R-:W-:Y:S01]  /*8660*/  FADD.FTZ R68, R5, R68 ;  /* 0x0000004405447221 */ /* 0x010fe20000010000 */
[----:B------:R-:W-:Y:S01]  /*8670*/  LOP3.LUT R4, R15, 0xffffffe0, RZ, 0xc0, !PT ;  /* 0xffffffe00f047812 */ /* 0x000fe200078ec0ff */
[----:B------:R-:W4:Y:S01]  /*8680*/  SHFL.BFLY PT, R13, R76, 0x1, 0x1f ;  /* 0x0c201f004c0d7f89 */ /* 0x000f2200000e0000 */
[----:B-1----:R-:W-:Y:S01]  /*8690*/  FADD.FTZ R70, R7, R70 ;  /* 0x0000004607467221 */ /* 0x002fe20000010000 */
[----:B------:R-:W-:-:S02]  /*86a0*/  ISETP.GT.U32.AND P3, PT, R2, 0x3e, PT ;  /* 0x0000003e0200780c */ /* 0x000fc40003f64070 */
[----:B------:R-:W1:Y:S01]  /*86b0*/  SHFL.BFLY PT, R12, R77, 0x1, 0x1f ;  /* 0x0c201f004d0c7f89 */ /* 0x000e6200000e0000 */
[----:B------:R-:W-:Y:S01]  /*86c0*/  FADD.FTZ R71, R6, R71 ;  /* 0x0000004706477221 */ /* 0x000fe20000010000 */
[----:B------:R-:W-:Y:S02]  /*86d0*/  ISETP.NE.OR P4, PT, R4, 0x20, P2 ;  /* 0x000000200400780c */ /* 0x000fe40001785670 */
[----:B------:R-:W-:Y:S01]  /*86e0*/  BAR.SYNC.DEFER_BLOCKING 0x0 ;  /* 0x0000000000007b1d */ /* 0x000fe20000010000 */
[----:B------:R-:W-:Y:S01]  /*86f0*/  FADD.FTZ R72, R9, R72 ;  /* 0x0000004809487221 */ /* 0x000fe20000010000 */
[C---:B------:R-:W-:Y:S01]  /*8700*/  ISETP.GT.OR P0, PT, R15.reuse, 0x3f, P2 ;  /* 0x0000003f0f00780c */ /* 0x040fe20001704670 */
[----:B0-----:R-:W-:Y:S01]  /*8710*/  FADD.FTZ R73, R8, R73 ;  /* 0x0000004908497221 */ /* 0x001fe20000010000 */
[----:B------:R-:W-:Y:S01]  /*8720*/  ISETP.GT.OR P1, PT, R15, 0x1f, P2 ;  /* 0x0000001f0f00780c */ /* 0x000fe20001724670 */
[----:B--2---:R-:W-:Y:S02]  /*8730*/  FADD.FTZ R75, R10, R75 ;  /* 0x0000004b0a4b7221 */ /* 0x004fe40000010000 */
[----:B---3--:R-:W-:-:S02]  /*8740*/  FADD.FTZ R74, R11, R74 ;  /* 0x0000004a0b4a7221 */ /* 0x008fc40000010000 */
        /* <DEDUP_REMOVED lines=15> */
.L_x_19747:
[----:B------:R-:W-:Y:S05]  /*8840*/  BSYNC B0 ;  /* 0x0000000000007941 */ /* 0x000fea0003800000 */
.L_x_19746:
        /* <DEDUP_REMOVED lines=27> */
.L_x_19749:
[----:B------:R-:W-:Y:S05]  /*8a00*/  BSYNC B0 ;  /* 0x0000000000007941 */ /* 0x000fea0003800000 */
.L_x_19748:
        /* <DEDUP_REMOVED lines=15> */
.L_x_19751:
[----:B------:R-:W-:Y:S05]  /*8b00*/  BSYNC B0 ;  /* 0x0000000000007941 */ /* 0x000fea0003800000 */
.L_x_19750:
        /* <DEDUP_REMOVED lines=27> */
.L_x_19753:
[----:B------:R-:W-:Y:S05]  /*8cc0*/  BSYNC B0 ;  /* 0x0000000000007941 */ /* 0x000fea0003800000 */
.L_x_19752:
        /* <DEDUP_REMOVED lines=102> */
.L_x_19689:
[----:B------:R-:W-:Y:S01]  /*9330*/  IMAD.MOV.U32 R42, RZ, RZ, R47 ;  /* 0x000000ffff2a7224 */ /* 0x000fe200078e002f */
[----:B------:R-:W-:Y:S01]  /*9340*/  MOV R40, 0x9390 ;  /* 0x0000939000287802 */ /* 0x000fe20000000f00 */
[----:B------:R-:W-:-:S02]  /*9350*/  IMAD.MOV.U32 R43, RZ, RZ, 0x1 ;  /* 0x00000001ff2b7424 */ /* 0x000fc400078e00ff */
[----:B------:R-:W-:Y:S02]  /*9360*/  IMAD.MOV.U32 R44, RZ, RZ, 0x1f ;  /* 0x0000001fff2c7424 */ /* 0x000fe400078e00ff */
[----:B------:R-:W-:Y:S02]  /*9370*/  IMAD.MOV.U32 R45, RZ, RZ, -0x1 ;  /* 0xffffffffff2d7424 */ /* 0x000fe400078e00ff */
[----:B------:R-:W-:Y:S05]  /*9380*/  CALL.REL.NOINC `($__internal_370_$__cuda_sm70_shflsync_bfly_p) ;  /* 0x0000020000007944 */ /* 0x000fea0003c00000 */
[----:B-1----:R-:W-:Y:S01]  /*9390*/  IMAD.MOV.U32 R40, RZ, RZ, R42 ;  /* 0x000000ffff287224 */ /* 0x002fe200078e002a */
[----:B0-----:R-:W-:Y:S05]  /*93a0*/  BRA `(.L_x_19754) ;  /* 0xffffa83000007947 */ /* 0x001fea000383ffff */
.L_x_19692:
[----:B------:R-:W-:Y:S01]  /*93b0*/  IMAD.MOV.U32 R42, RZ, RZ, R145 ;  /* 0x000000ffff2a7224 */ /* 0x000fe200078e0091 */
[----:B------:R-:W-:Y:S01]  /*93c0*/  MOV R40, 0x9410 ;  /* 0x0000941000287802 */ /* 0x000fe20000000f00 */
[----:B------:R-:W-:Y:S02]  /*93d0*/  IMAD.MOV.U32 R43, RZ, RZ, 0x10 ;  /* 0x00000010ff2b7424 */ /* 0x000fe400078e00ff */
[----:B------:R-:W-:Y:S02]  /*93e0*/  IMAD.MOV.U32 R44, RZ, RZ, 0x1f ;  /* 0x0000001fff2c7424 */ /* 0x000fe400078e00ff */
[----:B------:R-:W-:Y:S02]  /*93f0*/  IMAD.MOV.U32 R45, RZ, RZ, -0x1 ;  /* 0xffffffffff2d7424 */ /* 0x000fe400078e00ff */
[----:B-----5:R-:W-:Y:S05]  /*9400*/  CALL.REL.NOINC `($__internal_370_$__cuda_sm70_shflsync_bfly_p) ;  /* 0x0000018000007944 */ /* 0x020fea0003c00000 */
[----:B-1----:R-:W-:Y:S01]  /*9410*/  IMAD.MOV.U32 R0, RZ, RZ, R42 ;  /* 0x000000ffff007224 */ /* 0x002fe200078e002a */
[----:B0-----:R-:W-:Y:S05]  /*9420*/  BRA `(.L_x_19755) ;  /* 0xffffa99000007947 */ /* 0x001fea000383ffff */
.L_x_19693:
[----:B------:R-:W-:Y:S01]  /*9430*/  IMAD.MOV.U32 R42, RZ, RZ, R145 ;  /* 0x000000ffff2a7224 */ /* 0x000fe200078e0091 */
[----:B------:R-:W-:Y:S01]  /*9440*/  MOV R40, 0x9490 ;  /* 0x0000949000287802 */ /* 0x000fe20000000f00 */
[----:B------:R-:W-:-:S02]  /*9450*/  IMAD.MOV.U32 R43, RZ, RZ, 0x8 ;  /* 0x00000008ff2b7424 */ /* 0x000fc400078e00ff */
[----:B------:R-:W-:Y:S02]  /*9460*/  IMAD.MOV.U32 R44, RZ, RZ, 0x1f ;  /* 0x0000001fff2c7424 */ /* 0x000fe400078e00ff */
[----:B------:R-:W-:Y:S02]  /*9470*/  IMAD.MOV.U32 R45, RZ, RZ, -0x1 ;  /* 0xffffffffff2d7424 */ /* 0x000fe400078e00ff */
[----:B-----5:R-:W-:Y:S05]  /*9480*/  CALL.REL.NOINC `($__internal_370_$__cuda_sm70_shflsync_bfly_p) ;  /* 0x0000010000007944 */ /* 0x020fea0003c00000 */
[----:B-1----:R-:W-:Y:S01]  /*9490*/  FMNMX.FTZ R3, R145, R42, !PT ;  /* 0x0000002a91037209 */ /* 0x002fe20007810000 */
[----:B0-----:R-:W-:Y:S01]  /*94a0*/  IMAD.MOV.U32 R43, RZ, RZ, 0x4 ;  /* 0x00000004ff2b7424 */ /* 0x001fe200078e00ff */
[----:B------:R-:W-:Y:S01]  /*94b0*/  MOV R40, 0x9500 ;  /* 0x0000950000287802 */ /* 0x000fe20000000f00 */
[----:B------:R-:W-:Y:S02]  /*94c0*/  IMAD.MOV.U32 R44, RZ, RZ, 0x1f ;  /* 0x0000001fff2c7424 */ /* 0x000fe400078e00ff */
[----:B------:R-:W-:Y:S02]  /*94d0*/  IMAD.MOV.U32 R45, RZ, RZ, -0x1 ;  /* 0xffffffffff2d7424 */ /* 0x000fe400078e00ff */
[----:B------:R-:W-:Y:S02]  /*94e0*/  IMAD.MOV.U32 R42, RZ, RZ, R3 ;  /* 0x000000ffff2a7224 */ /* 0x000fe400078e0003 */
[----:B------:R-:W-:Y:S05]  /*94f0*/  CALL.REL.NOINC `($__internal_370_$__cuda_sm70_shflsync_bfly_p) ;  /* 0x0000009000007944 */ /* 0x000fea0003c00000 */
[----:B-1----:R-:W-:Y:S01]  /*9500*/  FMNMX.FTZ R3, R3, R42, !PT ;  /* 0x0000002a03037209 */ /* 0x002fe20007810000 */
[----:B0-----:R-:W-:Y:S01]  /*9510*/  IMAD.MOV.U32 R43, RZ, RZ, 0x2 ;  /* 0x00000002ff2b7424 */ /* 0x001fe200078e00ff */
[----:B------:R-:W-:Y:S01]  /*9520*/  MOV R40, 0x9570 ;  /* 0x0000957000287802 */ /* 0x000fe20000000f00 */
[----:B------:R-:W-:-:S02]  /*9530*/  IMAD.MOV.U32 R44, RZ, RZ, 0x1f ;  /* 0x0000001fff2c7424 */ /* 0x000fc400078e00ff */
[----:B------:R-:W-:Y:S02]  /*9540*/  IMAD.MOV.U32 R45, RZ, RZ, -0x1 ;  /* 0xffffffffff2d7424 */ /* 0x000fe400078e00ff */
[----:B------:R-:W-:Y:S02]  /*9550*/  IMAD.MOV.U32 R42, RZ, RZ, R3 ;  /* 0x000000ffff2a7224 */ /* 0x000fe400078e0003 */
[----:B------:R-:W-:Y:S05]  /*9560*/  CALL.REL.NOINC `($__internal_370_$__cuda_sm70_shflsync_bfly_p) ;  /* 0x0000002000007944 */ /* 0x000fea0003c00000 */
[----:B-1----:R-:W-:Y:S01]  /*9570*/  IMAD.MOV.U32 R2, RZ, RZ, R42 ;  /* 0x000000ffff027224 */ /* 0x002fe200078e002a */
[----:B0-----:R-:W-:Y:S05]  /*9580*/  BRA `(.L_x_19756) ;  /* 0xffffa8a000007947 */ /* 0x001fea000383ffff */
        .weak           $__internal_370_$__cuda_sm70_shflsync_bfly_p
        .type           $__internal_370_$__cuda_sm70_shflsync_bfly_p,@function
        .size           $__internal_370_$__cuda_sm70_shflsync_bfly_p,(.L_x_25031 - $__internal_370_$__cuda_sm70_shflsync_bfly_p)
$__internal_370_$__cuda_sm70_shflsync_bfly_p:
[----:B------:R-:W-:Y:S01]  /*9590*/  IMAD.MOV.U32 R41, RZ, RZ, 0x0 ;  /* 0x00000000ff297424 */ /* 0x000fe200078e00ff */
[----:B------:R-:W-:Y:S04]  /*95a0*/  WARPSYNC R45 ;  /* 0x0000002d00007348 */ /* 0x000fe80003800000 */
[----:B------:R0:W1:Y:S01]  /*95b0*/  SHFL.BFLY PT, R42, R42, R43, R44 ;  /* 0x0c00002b2a2a7389 */ /* 0x00006200000e002c */
[----:B------:R-:W-:Y:S05]  /*95c0*/  RET.REL.NODEC R40 `(_ZN4vllm25paged_attention_v2_kernelIttLi192ELi16ELi128ELNS_18Fp8KVCacheDataTypeE0ELb1ELi512EEEvPfS2_PT_PKS3_PKT0_S9_ifPKiSB_iPKfiiiSD_SD_iiiii) ;  /* 0xffff6a3028007950 */ /* 0x000fea0003c3ffff */
.L_x_19757:
        /* <DEDUP_REMOVED lines=11> */
.L_x_25031:


//--------------------- .text._ZN4vllm25paged_attention_v2_kernelIttLi128ELi16ELi128ELNS_18Fp8KVCacheDataTypeE0ELb1ELi512EEEvPfS2_PT_PKS3_PKT0_S9_ifPKiSB_iPKfiiiSD_SD_iiiii --------------------------
	.section	.text._ZN4vllm25paged_attention_v2_kernelIttLi128ELi16ELi128ELNS_18Fp8KVCacheDataTypeE0ELb1ELi512EEEvPfS2_PT_PKS3_PKT0_S9_ifPKiSB_iPKfiiiSD_SD_iiiii,"ax",@progbits
	.sectioninfo	@"SHI_REGISTERS=124"
	.align	128
        .global         _ZN4vllm25paged_attention_v2_kernelIttLi128ELi16ELi128ELNS_18Fp8KVCacheDataTypeE0ELb1ELi512EEEvPfS2_PT_PKS3_PKT0_S9_ifPKiSB_iPKfiiiSD_SD_iiiii
        .type           _ZN4vllm25paged_attention_v2_kernelIttLi128ELi16ELi128ELNS_18Fp8KVCacheDataTypeE0ELb1ELi512EEEvPfS2_PT_PKS3_PKT0_S9_ifPKiSB_iPKfiiiSD_SD_iiiii,@function
        .size           _ZN4vllm25paged_attention_v2_kernelIttLi128ELi16ELi128ELNS_18Fp8KVCacheDataTypeE0ELb1ELi512EEEvPfS2_PT_PKS3_PKT0_S9_ifPKiSB_iPKfiiiSD_SD_iiiii,(.L_x_25032 - _ZN4vllm25paged_attention_v2_kernelIttLi128ELi16ELi128ELNS_18Fp8KVCacheDataTypeE0ELb1ELi512EEEvPfS2_PT_PKS3_PKT0_S9_ifPKiSB_iPKfiiiSD_SD_iiiii)
        .other          _ZN4vllm25paged_attention_v2_kernelIttLi128ELi16ELi128ELNS_18Fp8KVCacheDataTypeE0ELb1ELi512EEEvPfS2_PT_PKS3_PKT0_S9_ifPKiSB_iPKfiiiSD_SD_iiiii,@"STO_CUDA_ENTRY STV_DEFAULT"
_ZN4vllm25paged_attention_v2_kernelIttLi128ELi16ELi128ELNS_18Fp8KVCacheDataTypeE0ELb1ELi512EEEvPfS2_PT_PKS3_PKT0_S9_ifPKiSB_iPKfiiiSD_SD_iiiii:
.text._ZN4vllm25paged_attention_v2_kernelIttLi128ELi16ELi128ELNS_18Fp8KVCacheDataTypeE0ELb1ELi512EEEvPfS2_PT_PKS3_PKT0_S9_ifPKiSB_iPKfiiiSD_SD_iiiii:
        /* <DEDUP_REMOVED lines=56> */
[----:B------:R-:W-:Y:S01]  /*0380*/  IMAD.HI.U32 R18, R5, R7, RZ ;  /* 0x0000000705127227 */ /* 0x000fe200078e00ff */
[----:B------:R-:W-:-:S03]  /*0390*/  LOP3.LUT R5, R2, R9, RZ, 0x3c, !PT ;  /* 0x0000000902057212 */ /* 0x000fc600078e3cff */
[----:B------:R-:W-:Y:S01]  /*03a0*/  IMAD R3, R18, R3, R7 ;  /* 0x0000000312037224 */ /* 0x000fe200078e0207 */
[----:B------:R-:W-:Y:S02]  /*03b0*/  ISETP.GE.AND P2, PT, R5, RZ, PT ;  /* 0x000000ff0500720c */ /* 0x000fe40003f46270 */
[----:B--2---:R-:W-:Y:S02]  /*03c0*/  LEA.HI R5, R19, R19, RZ, 0x1 ;  /* 0x0000001313057211 */ /* 0x004fe400078f08ff */
        /* <DEDUP_REMOVED lines=8> */
[----:B------:R-:W-:Y:S02]  /*0450*/  IADD3 R3, R117, 0xf, RZ ;  /* 0x0000000f75037810 */ /* 0x000fe40007ffe0ff */
[----:B------:R-:W-:Y:S02]  /*0460*/  LEA R6, R108, 0x20, 0x5 ;  /* 0x000000206c067811 */ /* 0x000fe400078e28ff */
[----:B------:R-:W-:-:S04]  /*0470*/  SHF.R.S32.HI R4, RZ, 0x1f, R3 ;  /* 0x0000001fff047819 */ /* 0x000fc80000011403 */
[----:B------:R-:W-:-:S03]  /*0480*/  LEA.HI R4, R4, R3, RZ, 0x4 ;  /* 0x0000000304047211 */ /* 0x000fc600078f20ff */
[----:B------:R-:W-:Y:S02]  /*0490*/  @P0 IADD3 R18, R18, 0x1, RZ ;  /* 0x0000000112120810 */ /* 0x000fe40007ffe0ff */
[----:B------:R-:W-:Y:S02]  /*04a0*/  SHF.R.S32.HI R115, RZ, 0x4, R4 ;  /* 0x00000004ff737819 */ /* 0x000fe40000011404 */
[----:B------:R-:W-:Y:S01]  /*04b0*/  SHF.R.S32.HI R4, RZ, 0x1f, R19 ;  /* 0x0000001fff047819 */ /* 0x000fe20000011413 */
[----:B------:R-:W-:Y:S01]  /*04c0*/  @!P2 IMAD.MOV R18, RZ, RZ, -R18 ;  /* 0x000000ffff12a224 */ /* 0x000fe200078e0a12 */
[----:B------:R-:W-:Y:S02]  /*04d0*/  IMNMX R113, R115, R6, PT ;  /* 0x0000000673717217 */ /* 0x000fe40003800200 */
[----:B------:R-:W-:Y:S02]  /*04e0*/  ISETP.GT.AND P0, PT, R19, 0x1f, PT ;  /* 0x0000001f1300780c */ /* 0x000fe40003f04270 */
[----:B------:R-:W-:Y:S01]  /*04f0*/  LEA.HI R112, R4, R19, RZ, 0x5 ;  /* 0x0000001304707211 */ /* 0x000fe200078f28ff */
[----:B------:R-:W-:Y:S01]  /*0500*/  IMAD R3, R108, -0x20, R113 ;  /* 0xffffffe06c037824 */ /* 0x000fe200078e0271 */
[----:B------:R-:W-:-:S02]  /*0510*/  @!P1 LOP3.LUT R18, RZ, R9, RZ, 0x33, !PT ;  /* 0x00000009ff129212 */ /* 0x000fc400078e33ff */
[----:B------:R-:W-:Y:S01]  /*0520*/  LOP3.LUT R6, R112, 0xffffffe0, RZ, 0xc0, !PT ;  /* 0xffffffe070067812 */ /* 0x000fe200078ec0ff */
[----:B------:R-:W-:Y:S01]  /*0530*/  IMAD R4, R3, 0x10, R76 ;  /* 0x0000001003047824 */ /* 0x000fe200078e024c */
[----:B------:R-:W-:-:S03]  /*0540*/  SHF.R.S32.HI R112, RZ, 0x5, R112 ;  /* 0x00000005ff707819 */ /* 0x000fc60000011470 */
        /* <DEDUP_REMOVED lines=26> */
.L_x_19762:
        /* <DEDUP_REMOVED lines=11> */
.L_x_19761:
[----:B------:R-:W-:Y:S05]  /*07a0*/  BSYNC B1 ;  /* 0x0000000000017941 */ /* 0x000fea0003800000 */
.L_x_19760:
        /* <DEDUP_REMOVED lines=10> */
.L_x_19763:
        /* <DEDUP_REMOVED lines=17> */
.L_x_19759:
[----:B------:R-:W-:Y:S05]  /*0960*/  BSYNC B0 ;  /* 0x0000000000007941 */ /* 0x000fea0003800000 */
.L_x_19758:
        /* <DEDUP_REMOVED lines=39> */
[----:B------:R-:W-:Y:S01]  /*0be0*/  IMAD R3, R0, c[0x0][0x1a8], RZ ;  /* 0x00006a0000037a24 */ /* 0x000fe200078e02ff */
[----:B------:R-:W-:Y:S01]  /*0bf0*/  SHF.R.S32.HI R0, RZ, 0x1f, R29 ;  /* 0x0000001fff007819 */ /* 0x000fe2000001141d */
[----:B------:R-:W-:Y:S01]  /*0c00*/  IMAD.SHL.U32 R106, R109, 0x4, RZ ;  /* 0x000000046d6a7824 */ /* 0x000fe200078e00ff */
[----:B------:R-:W-:Y:S01]  /*0c10*/  SHF.R.S32.HI R2, RZ, 0x1f, R108 ;  /* 0x0000001fff027819 */ /* 0x000fe2000001146c */
[----:B------:R-:W-:Y:S01]  /*0c20*/  IMAD.MOV.U32 R107, RZ, RZ, -0x800001 ;  /* 0xff7fffffff6b7424 */ /* 0x000fe200078e00ff */
[----:B------:R-:W-:Y:S02]  /*0c30*/  IADD3 R15, P0, R3, R108, RZ ;  /* 0x0000006c030f7210 */ /* 0x000fe40007f1e0ff */
[C---:B------:R-:W-:Y:S02]  /*0c40*/  IADD3 R21, R109.reuse, 0x4, RZ ;  /* 0x000000046d157810 */ /* 0x040fe40007ffe0ff */
[----:B------:R-:W-:Y:S02]  /*0c50*/  LEA.HI R0, R0, R29, RZ, 0x4 ;  /* 0x0000001d00007211 */ /* 0x000fe400078f20ff */
[----:B------:R-:W-:Y:S01]  /*0c60*/  IADD3 R20, R109, 0x2, RZ ;  /* 0x000000026d147810 */ /* 0x000fe20007ffe0ff */
[----:B------:R-:W-:Y:S01]  /*0c70*/  IMAD.SHL.U32 R103, R21, 0x4, RZ ;  /* 0x0000000415677824 */ /* 0x000fe200078e00ff */
[----:B------:R-:W-:-:S02]  /*0c80*/  LEA.HI.X.SX32 R2, R3, R2, 0x1, P0 ;  /* 0x0000000203027211 */ /* 0x000fc400000f0eff */
[----:B------:R-:W-:Y:S01]  /*0c90*/  LEA R14, P0, R15, c[0x0][0x198], 0x2 ;  /* 0x000066000f0e7a11 */ /* 0x000fe200078010ff */
[----:B------:R-:W-:Y:S01]  /*0ca0*/  IMAD.SHL.U32 R105, R20, 0x4, RZ ;  /* 0x0000000414697824 */ /* 0x000fe200078e00ff */
[----:B------:R-:W-:Y:S02]  /*0cb0*/  LOP3.LUT R0, R0, 0xfffffff0, RZ, 0xc0, !PT ;  /* 0xfffffff000007812 */ /* 0x000fe400078ec0ff */
[----:B------:R-:W-:Y:S02]  /*0cc0*/  IADD3 R22, R109, 0x6, RZ ;  /* 0x000000066d167810 */ /* 0x000fe40007ffe0ff */
[----:B------:R-:W-:Y:S01]  /*0cd0*/  LEA.HI.X R15, R15, c[0x0][0x19c], R2, 0x2, P0 ;  /* 0x000067000f0f7a11 */ /* 0x000fe200000f1402 */
[----:B------:R-:W-:Y:S01]  /*0ce0*/  IMAD.IADD R29, R29, 0x1, -R0 ;  /* 0x000000011d1d7824 */ /* 0x000fe200078e0a00 */
[----:B------:R-:W-:Y:S01]  /*0cf0*/  SHF.R.S32.HI R2, RZ, 0x1f, R103 ;  /* 0x0000001fff027819 */ /* 0x000fe20000011467 */
[----:B------:R-:W-:Y:S01]  /*0d00*/  IMAD.SHL.U32 R101, R22, 0x4, RZ ;  /* 0x0000000416657824 */ /* 0x000fe200078e00ff */
[----:B------:R-:W-:Y:S01]  /*0d10*/  SHF.R.S32.HI R0, RZ, 0x1f, R105 ;  /* 0x0000001fff007819 */ /* 0x000fe20000011469 */
[----:B------:R-:W-:Y:S01]  /*0d20*/  IMAD.SHL.U32 R119, R29, 0x8, RZ ;  /* 0x000000081d777824 */ /* 0x000fe200078e00ff */
[----:B------:R-:W-:Y:S01]  /*0d30*/  LEA.HI R2, R2, R103, RZ, 0x3 ;  /* 0x0000006702027211 */ /* 0x000fe200078f18ff */
[----:B------:R-:W-:Y:S01]  /*0d40*/  IMAD R29, R112, 0x10, R29 ;  /* 0x00000010701d7824 */ /* 0x000fe200078e021d */
[----:B------:R-:W-:-:S02]  /*0d50*/  IADD3 R25, R109, 0xc, RZ ;  /* 0x0000000c6d197810 */ /* 0x000fc40007ffe0ff */
[----:B------:R-:W-:Y:S02]  /*0d60*/  IADD3 R27, R109, 0x10, RZ ;  /* 0x000000106d1b7810 */ /* 0x000fe40007ffe0ff */
[----:B------:R-:W-:Y:S01]  /*0d70*/  SHF.R.S32.HI R4, RZ, 0x1f, R101 ;  /* 0x0000001fff047819 */ /* 0x000fe20000011465 */
[----:B------:R-:W-:Y:S01]  /*0d80*/  IMAD.SHL.U32 R95, R25, 0x4, RZ ;  /* 0x00000004195f7824 */ /* 0x000fe200078e00ff */
[----:B------:R-:W-:Y:S01]  /*0d90*/  LEA.HI R0, R0, R105, RZ, 0x3 ;  /* 0x0000006900007211 */ /* 0x000fe200078f18ff */
[----:B------:R-:W-:Y:S01]  /*0da0*/  IMAD.SHL.U32 R12, R27, 0x4, RZ ;  /* 0x000000041b0c7824 */ /* 0x000fe200078e00ff */
[----:B------:R-:W-:Y:S02]  /*0db0*/  IADD3 R24, R109, 0xa, RZ ;  /* 0x0000000a6d187810 */ /* 0x000fe40007ffe0ff */
[----:B------:R-:W-:Y:S02]  /*0dc0*/  LOP3.LUT R2, R2, 0xfffffff8, RZ, 0xc0, !PT ;  /* 0xfffffff802027812 */ /* 0x000fe400078ec0ff */
[----:B------:R-:W-:Y:S01]  /*0dd0*/  LEA.HI R4, R4, R101, RZ, 0x3 ;  /* 0x0000006504047211 */ /* 0x000fe200078f18ff */
[----:B------:R-:W-:Y:S01]  /*0de0*/  IMAD.SHL.U32 R97, R24, 0x4, RZ ;  /* 0x0000000418617824 */ /* 0x000fe200078e00ff */
[----:B------:R-:W-:Y:S01]  /*0df0*/  LOP3.LUT R0, R0, 0xfffffff8, RZ, 0xc0, !PT ;  /* 0xfffffff800007812 */ /* 0x000fe200078ec0ff */
[----:B------:R-:W-:Y:S01]  /*0e00*/  IMAD.IADD R103, R103, 0x1, -R2 ;  /* 0x0000000167677824 */ /* 0x000fe200078e0a02 */
[----:B------:R-:W-:-:S02]  /*0e10*/  IADD3 R26, R109, 0xe, RZ ;  /* 0x0000000e6d1a7810 */ /* 0x000fc40007ffe0ff */
[----:B------:R-:W-:Y:S01]  /*0e20*/  SHF.R.S32.HI R5, RZ, 0x1f, R106 ;  /* 0x0000001fff057819 */ /* 0x000fe2000001146a */
[----:B------:R-:W-:Y:S01]  /*0e30*/  IMAD.IADD R105, R105, 0x1, -R0 ;  /* 0x0000000169697824 */ /* 0x000fe200078e0a00 */
[----:B------:R-:W-:Y:S01]  /*0e40*/  IADD3 R23, R109, 0x8, RZ ;  /* 0x000000086d177810 */ /* 0x000fe20007ffe0ff */
[----:B------:R-:W-:Y:S01]  /*0e50*/  IMAD.SHL.U32 R13, R26, 0x4, RZ ;  /* 0x000000041a0d7824 */ /* 0x000fe200078e00ff */
[----:B------:R-:W-:Y:S02]  /*0e60*/  SHF.R.S32.HI R2, RZ, 0x1f, R95 ;  /* 0x0000001fff027819 */ /* 0x000fe4000001145f */
[----:B------:R-:W-:Y:S01]  /*0e70*/  SHF.R.S32.HI R3, RZ, 0x1f, R12 ;  /* 0x0000001fff037819 */ /* 0x000fe2000001140c */
[----:B------:R-:W-:Y:S01]  /*0e80*/  IMAD.SHL.U32 R99, R23, 0x4, RZ ;  /* 0x0000000417637824 */ /* 0x000fe200078e00ff */
[----:B------:R-:W-:Y:S02]  /*0e90*/  LOP3.LUT R4, R4, 0xfffffff8, RZ, 0xc0, !PT ;  /* 0xfffffff804047812 */ /* 0x000fe400078ec0ff */
[----:B------:R-:W-:-:S02]  /*0ea0*/  LEA.HI R5, R5, R106, RZ, 0x3 ;  /* 0x0000006a05057211 */ /* 0x000fc400078f18ff */
[----:B------:R-:W-:Y:S01]  /*0eb0*/  IADD3 R32, R109, 0x18, RZ ;  /* 0x000000186d207810 */ /* 0x000fe20007ffe0ff */
[----:B------:R-:W-:Y:S01]  /*0ec0*/  IMAD.IADD R101, R101, 0x1, -R4 ;  /* 0x0000000165657824 */ /* 0x000fe200078e0a04 */
        /* <DEDUP_REMOVED lines=8> */
[----:B------:R-:W-:Y:S01]  /*0f50*/  SHF.R.S32.HI R4, RZ, 0x1f, R13 ;  /* 0x0000001fff047819 */ /* 0x000fe2000001140d */
[----:B------:R-:W-:Y:S01]  /*0f60*/  IMAD.SHL.U32 R9, R31, 0x4, RZ ;  /* 0x000000041f097824 */ /* 0x000fe200078e00ff */
[----:B------:R-:W-:Y:S01]  /*0f70*/  LEA.HI R0, R0, R97, RZ, 0x3 ;  /* 0x0000006100007211 */ /* 0x000fe200078f18ff */
[----:B------:R-:W-:Y:S01]  /*0f80*/  IMAD.IADD R106, R106, 0x1, -R5 ;  /* 0x000000016a6a7824 */ /* 0x000fe200078e0a05 */
[----:B------:R-:W-:Y:S02]  /*0f90*/  IADD3 R28, R109, 0x12, RZ ;  /* 0x000000126d1c7810 */ /* 0x000fe40007ffe0ff */
[----:B------:R-:W-:Y:S02]  /*0fa0*/  LOP3.LUT R2, R2, 0xfffffff8, RZ, 0xc0, !PT ;  /* 0xfffffff802027812 */ /* 0x000fe400078ec0ff */
[----:B------:R-:W-:Y:S01]  /*0fb0*/  LOP3.LUT R3, R3, 0xfffffff8, RZ, 0xc0, !PT ;  /* 0xfffffff803037812 */ /* 0x000fe200078ec0ff */
[----:B------:R-:W-:Y:S01]  /*0fc0*/  IMAD.SHL.U32 R11, R28, 0x4, RZ ;  /* 0x000000041c0b7824 */ /* 0x000fe200078e00ff */
[----:B------:R-:W-:Y:S01]  /*0fd0*/  SHF.R.S32.HI R6, RZ, 0x1f, R99 ;  /* 0x0000001fff067819 */ /* 0x000fe20000011463 */
[----:B------:R-:W-:Y:S01]  /*0fe0*/  IMAD.IADD R95, R95, 0x1, -R2 ;  /* 0x000000015f5f7824 */ /* 0x000fe200078e0a02 */
[----:B------:R-:W-:Y:S01]  /*0ff0*/  LEA.HI R4, R4, R13, RZ, 0x3 ;  /* 0x0000000d04047211 */ /* 0x000fe200078f18ff */
[----:B------:R-:W-:Y:S01]  /*1000*/  IMAD.IADD R12, R12, 0x1, -R3 ;  /* 0x000000010c0c7824 */ /* 0x000fe200078e0a03 */
[----:B------:R-:W-:-:S02]  /*1010*/  LOP3.LUT R0, R0, 0xfffffff8, RZ, 0xc0, !PT ;  /* 0xfffffff800007812 */ /* 0x000fc400078ec0ff */
[----:B------:R-:W-:Y:S02]  /*1020*/  SHF.R.S32.HI R5, RZ, 0x1f, R8 ;  /* 0x0000001fff057819 */ /* 0x000fe40000011408 */
[----:B------:R-:W-:Y:S01]  /*1030*/  LEA.HI R6, R6, R99, RZ, 0x3 ;  /* 0x0000006306067211 */ /* 0x000fe200078f18ff */
[----:B------:R-:W-:Y:S01]  /*1040*/  IMAD.IADD R97, R97, 0x1, -R0 ;  /* 0x0000000161617824 */ /* 0x000fe200078e0a00 */
[----:B------:R-:W-:Y:S02]  /*1050*/  SHF.R.S32.HI R3, RZ, 0x1f, R10 ;  /* 0x0000001fff037819 */ /* 0x000fe4000001140a */
[----:B------:R-:W-:Y:S02]  /*1060*/  SHF.R.S32.HI R2, RZ, 0x1f, R9 ;  /* 0x0000001fff027819 */ /* 0x000fe40000011409 */
[----:B------:R-:W-:Y:S02]  /*1070*/  LOP3.LUT R4, R4, 0xfffffff8, RZ, 0xc0, !PT ;  /* 0xfffffff804047812 */ /* 0x000fe400078ec0ff */
[----:B------:R-:W-:-:S02]  /*1080*/  LEA.HI R5, R5, R8, RZ, 0x3 ;  /* 0x0000000805057211 */ /* 0x000fc400078f18ff */
[----:B------:R-:W-:Y:S01]  /*1090*/  IADD3 R35, R109, 0x1e, RZ ;  /* 0x0000001e6d237810 */ /* 0x000fe20007ffe0ff */
[----:B------:R-:W-:Y:S01]  /*10a0*/  IMAD.IADD R13, R13, 0x1, -R4 ;  /* 0x000000010d0d7824 */ /* 0x000fe200078e0a04 */
[----:B------:R-:W-:Y:S02]  /*10b0*/  LOP3.LUT R6, R6, 0xfffffff8, RZ, 0xc0, !PT ;  /* 0xfffffff806067812 */ /* 0x000fe400078ec0ff */
[----:B------:R-:W-:Y:S01]  /*10c0*/  SHF.R.S32.HI R0, RZ, 0x1f, R11 ;  /* 0x0000001fff007819 */ /* 0x000fe2000001140b */
[----:B------:R-:W-:Y:S01]  /*10d0*/  IMAD.SHL.U32 R4, R35, 0x4, RZ ;  /* 0x0000000423047824 */ /* 0x000fe200078e00ff */
[----:B------:R-:W-:Y:S01]  /*10e0*/  LEA.HI R3, R3, R10, RZ, 0x3 ;  /* 0x0000000a03037211 */ /* 0x000fe200078f18ff */
[----:B------:R-:W-:Y:S01]  /*10f0*/  IMAD.IADD R99, R99, 0x1, -R6 ;  /* 0x0000000163637824 */ /* 0x000fe200078e0a06 */
[----:B------:R-:W-:Y:S02]  /*1100*/  LEA.HI R2, R2, R9, RZ, 0x3 ;  /* 0x0000000902027211 */ /* 0x000fe400078f18ff */
[----:B------:R-:W-:-:S02]  /*1110*/  IADD3 R33, R109, 0x1a, RZ ;  /* 0x0000001a6d217810 */ /* 0x000fc40007ffe0ff */
[----:B------:R-:W-:Y:S02]  /*1120*/  IADD3 R34, R109, 0x1c, RZ ;  /* 0x0000001c6d227810 */ /* 0x000fe40007ffe0ff */
[----:B------:R-:W-:Y:S01]  /*1130*/  LOP3.LUT R5, R5, 0xfffffff8, RZ, 0xc0, !PT ;  /* 0xfffffff805057812 */ /* 0x000fe200078ec0ff */
[----:B------:R-:W-:Y:S01]  /*1140*/  IMAD.SHL.U32 R7, R33, 0x4, RZ ;  /* 0x0000000421077824 */ /* 0x000fe200078e00ff */
[----:B------:R-:W-:Y:S01]  /*1150*/  LEA.HI R0, R0, R11, RZ, 0x3 ;  /* 0x0000000b00007211 */ /* 0x000fe200078f18ff */
[----:B------:R-:W-:Y:S01]  /*1160*/  IMAD.SHL.U32 R6, R34, 0x4, RZ ;  /* 0x0000000422067824 */ /* 0x000fe200078e00ff */
[----:B------:R-:W-:Y:S01]  /*1170*/  LOP3.LUT R3, R3, 0xfffffff8, RZ, 0xc0, !PT ;  /* 0xfffffff803037812 */ /* 0x000fe200078ec0ff */
[----:B------:R-:W-:Y:S01]  /*1180*/  IMAD.IADD R8, R8, 0x1, -R5 ;  /* 0x0000000108087824 */ /* 0x000fe200078e0a05 */
        /* <DEDUP_REMOVED lines=47> */
[----:B------:R-:W-:Y:S01]  /*1480*/  IMAD R4, R112, 0x10, R76 ;  /* 0x0000001070047824 */ /* 0x000fe200078e024c */
[----:B------:R-:W-:Y:S01]  /*1490*/  IADD3 R118, P0, R0, R119, RZ ;  /* 0x0000007700767210 */ /* 0x000fe20007f1e0ff */
[----:B------:R-:W-:Y:S01]  /*14a0*/  IMAD.IADD R7, R7, 0x1, -R2 ;  /* 0x0000000107077824 */ /* 0x000fe200078e0a02 */
[----:B------:R-:W-:Y:S01]  /*14b0*/  LOP3.LUT R104, R20, 0xffffff80, RZ, 0xc0, !PT ;  /* 0xffffff8014687812 */ /* 0x000fe200078ec0ff */
[----:B------:R-:W-:Y:S01]  /*14c0*/  IMAD.IADD R6, R6, 0x1, -R3 ;  /* 0x0000000106067824 */ /* 0x000fe200078e0a03 */
[----:B------:R-:W-:Y:S01]  /*14d0*/  LEA.HI.X.SX32 R119, R0, R37, 0x1, P0 ;  /* 0x0000002500777211 */ /* 0x000fe200000f0eff */
[----:B------:R-:W-:Y:S01]  /*14e0*/  IMAD.MOV.U32 R0, RZ, RZ, c[0x0][0x1bc] ;  /* 0x00006f00ff007624 */ /* 0x000fe200078e00ff */
[----:B------:R-:W-:Y:S01]  /*14f0*/  LOP3.LUT R102, R21, 0xffffff80, RZ, 0xc0, !PT ;  /* 0xffffff8015667812 */ /* 0x000fe200078ec0ff */
[----:B------:R-:W-:Y:S01]  /*1500*/  IMAD.IADD R76, R76, 0x1, R29 ;  /* 0x000000014c4c7824 */ /* 0x000fe200078e021d */
        /* <DEDUP_REMOVED lines=31> */
[----:B------:R-:W-:Y:S02]  /*1700*/  LEA R77, R29, 0x120, 0x2 ;  /* 0x000001201d4d7811 */ /* 0x000fe400078e10ff */
        /* <DEDUP_REMOVED lines=16> */
.L_x_19770:
        /* <DEDUP_REMOVED lines=54> */
[----:B------:R-:W-:Y:S01]  /*1b70*/  IMAD.SHL.U32 R116, R109, 0x80, RZ ;  /* 0x000000806d747824 */ /* 0x000fe200078e00ff */
        /* <DEDUP_REMOVED lines=41> */
[--C-:B0-----:R-:W-:Y:S02]  /*1e10*/  HADD2.F32 R32, -RZ, R30.reuse.H0_H0 ;  /* 0x2000001eff207230 */ /* 0x101fe40000004100 */
[----:B------:R-:W-:Y:S02]  /*1e20*/  HADD2.F32 R34, -RZ, R30.H1_H1 ;  /* 0x3000001eff227230 */ /* 0x000fe40000004100 */
[----:B------:R-:W-:Y:S01]  /*1e30*/  HADD2.F32 R30, -RZ, R28.H0_H0 ;  /* 0x2000001cff1e7230 */ /* 0x000fe20000004100 */
[-C--:B------:R-:W-:Y:S01]  /*1e40*/  IADD3 R120, P3, P4, R5, R64.reuse, R40 ;  /* 0x0000004005787210 */ /* 0x080fe20007c7e028 */
[--C-:B--2---:R-:W-:Y:S02]  /*1e50*/  HADD2.F32 R35, -RZ, R60.reuse.H0_H0 ;  /* 0x2000003cff237230 */ /* 0x104fe40000004100 */
[----:B------:R-:W-:Y:S02]  /*1e60*/  HADD2.F32 R67, -RZ, R60.H1_H1 ;  /* 0x3000003cff437230 */ /* 0x000fe40000004100 */
[----:B------:R-:W-:Y:S01]  /*1e70*/  HADD2.F32 R60, -RZ, R28.H1_H1 ;  /* 0x3000001cff3c7230 */ /* 0x000fe20000004100 */
[----:B------:R-:W-:Y:S01]  /*1e80*/  FMUL.FTZ R32, R32, R35 ;  /* 0x0000002320207220 */ /* 0x000fe20000410000 */
[--C-:B---3--:R-:W-:Y:S01]  /*1e90*/  HADD2.F32 R33, -RZ, R62.reuse.H0_H0 ;  /* 0x2000003eff217230 */ /* 0x108fe20000004100 */
[----:B------:R-:W-:Y:S01]  /*1ea0*/  FMUL.FTZ R66, R34, R67 ;  /* 0x0000004322427220 */ /* 0x000fe20000410000 */
[----:B------:R-:W-:Y:S01]  /*1eb0*/  HADD2.F32 R67, -RZ, R62.H1_H1 ;  /* 0x3000003eff437230 */ /* 0x000fe20000004100 */
[----:B------:R-:W-:-:S02]  /*1ec0*/  IADD3 R62, P0, P1, R13, R64, R20 ;  /* 0x000000400d3e7210 */ /* 0x000fc4000791e014 */
[----:B------:R-:W-:Y:S02]  /*1ed0*/  FFMA.FTZ R28, R30, R33, R32 ;  /* 0x000000211e1c7223 */ /* 0x000fe40000010020 */
[----:B------:R-:W0:Y:S01]  /*1ee0*/  LDS.128 R32, [R116+0x10] ;  /* 0x0000100074207984 */ /* 0x000e220000000c00 */
[----:B------:R-:W-:Y:S01]  /*1ef0*/  FFMA.FTZ R30, R60, R67, R66 ;  /* 0x000000433c1e7223 */ /* 0x000fe20000010042 */
[----:B------:R-:W-:Y:S01]  /*1f00*/  LEA R70, P2, R62, c[0x0][0x180], 0x1 ;  /* 0x000060003e467a11 */ /* 0x000fe200078408ff */
[----:B------:R-:W-:Y:S01]  /*1f10*/  HADD2.F32 R60, -RZ, R31.H0_H0 ;  /* 0x2000001fff3c7230 */ /* 0x000fe20000004100 */
[----:B------:R-:W-:Y:S01]  /*1f20*/  IADD3.X R71, R84, R65, R47, P0, P1 ;  /* 0x0000004154477210 */ /* 0x000fe200007e242f */
[----:B------:R-:W-:-:S03]  /*1f30*/  HADD2.F32 R67, -RZ, R61.H0_H0 ;  /* 0x2000003dff437230 */ /* 0x000fc60000004100 */
[----:B------:R-:W-:Y:S02]  /*1f40*/  LEA.HI.X R71, R62, c[0x0][0x184], R71, 0x1, P2 ;  /* 0x000061003e477a11 */ /* 0x000fe400010f0c47 */
[----:B------:R-:W-:Y:S01]  /*1f50*/  FMUL.FTZ R62, R60, R67 ;  /* 0x000000433c3e7220 */ /* 0x000fe20000410000 */
[----:B------:R-:W-:Y:S02]  /*1f60*/  HADD2.F32 R60, -RZ, R29.H0_H0 ;  /* 0x2000001dff3c7230 */ /* 0x000fe40000004100 */
[----:B------:R-:W-:Y:S01]  /*1f70*/  HADD2.F32 R67, -RZ, R63.H0_H0 ;  /* 0x2000003fff437230 */ /* 0x000fe20000004100 */
[----:B------:R-:W2:Y:S04]  /*1f80*/  LDG.E.64.CONSTANT R70, [R70.64] ;  /* 0x0000000a46467981 */ /* 0x000ea8000c1e9b00 */
[----:B------:R-:W-:Y:S01]  /*1f90*/  FFMA.FTZ R60, R60, R67, R62 ;  /* 0x000000433c3c7223 */ /* 0x000fe2000001003e */
[----:B------:R-:W-:Y:S01]  /*1fa0*/  HADD2.F32 R62, -RZ, R61.H1_H1 ;  /* 0x3000003dff3e7230 */ /* 0x000fe20000004100 */
[----:B------:R-:W-:-:S04]  /*1fb0*/  IADD3 R61, P0, P1, R12, R64, R21 ;  /* 0x000000400c3d7210 */ /* 0x000fc8000791e015 */
[----:B------:R-:W-:Y:S02]  /*1fc0*/  LEA R72, P2, R61, c[0x0][0x180], 0x1 ;  /* 0x000060003d487a11 */ /* 0x000fe400078408ff */
[----:B------:R-:W-:Y:S01]  /*1fd0*/  IADD3.X R66, R85, R65, R48, P0, P1 ;  /* 0x0000004155427210 */ /* 0x000fe200007e2430 */
[----:B------:R-:W-:-:S03]  /*1fe0*/  HADD2.F32 R31, -RZ, R31.H1_H1 ;  /* 0x3000001fff1f7230 */ /* 0x000fc60000004100 */
[----:B------:R-:W-:Y:S01]  /*1ff0*/  LEA.HI.X R73, R61, c[0x0][0x184], R66, 0x1, P2 ;  /* 0x000061003d497a11 */ /* 0x000fe200010f0c42 */
[----:B------:R-:W-:Y:S01]  /*2000*/  HADD2.F32 R29, -RZ, R29.H1_H1 ;  /* 0x3000001dff1d7230 */ /* 0x000fe20000004100 */
[----:B------:R-:W-:Y:S01]  /*2010*/  FMUL.FTZ R31, R31, R62 ;  /* 0x0000003e1f1f7220 */ /* 0x000fe20000410000 */
[----:B------:R-:W-:-:S03]  /*2020*/  HADD2.F32 R62, -RZ, R63.H1_H1 ;  /* 0x3000003fff3e7230 */ /* 0x000fc60000004100 */
[----:B------:R-:W3:Y:S01]  /*2030*/  LDG.E.64.CONSTANT R72, [R72.64] ;  /* 0x0000000a48487981 */ /* 0x000ee2000c1e9b00 */
[----:B----4-:R-:W-:Y:S01]  /*2040*/  HADD2.F32 R61, -RZ, R58.H0_H0 ;  /* 0x2000003aff3d7230 */ /* 0x010fe20000004100 */
[----:B------:R-:W-:Y:S01]  /*2050*/  FFMA.FTZ R29, R29, R62, R31 ;  /* 0x0000003e1d1d7223 */ /* 0x000fe2000001001f */
[----:B0-----:R-:W-:-:S05]  /*2060*/  HADD2.F32 R31, -RZ, R32.H0_H0 ;  /* 0x20000020ff1f7230 */ /* 0x001fca0000004100 */
[----:B------:R-:W-:Y:S01]  /*2070*/  FFMA.FTZ R28, R31, R61, R28 ;  /* 0x0000003d1f1c7223 */ /* 0x000fe2000001001c */
[----:B------:R-:W-:Y:S02]  /*2080*/  HADD2.F32 R31, -RZ, R32.H1_H1 ;  /* 0x30000020ff1f7230 */ /* 0x000fe40000004100 */
[----:B------:R-:W-:Y:S01]  /*2090*/  HADD2.F32 R32, -RZ, R58.H1_H1 ;  /* 0x3000003aff207230 */ /* 0x000fe20000004100 */
[----:B------:R-:W-:Y:S01]  /*20a0*/  IADD3 R62, P0, P1, R11, R64, R22 ;  /* 0x000000400b3e7210 */ /* 0x000fe2000791e016 */
[----:B------:R-:W-:-:S03]  /*20b0*/  HADD2.F32 R58, -RZ, R59.H0_H0 ;  /* 0x2000003bff3a7230 */ /* 0x000fc60000004100 */
[----:B------:R-:W-:Y:S01]  /*20c0*/  FFMA.FTZ R32, R31, R32, R30 ;  /* 0x000000201f207223 */ /* 0x000fe2000001001e */
[----:B------:R-:W-:Y:S02]  /*20d0*/  HADD2.F32 R31, -RZ, R59.H1_H1 ;  /* 0x3000003bff1f7230 */ /* 0x000fe40000004100 */
[--C-:B------:R-:W-:Y:S01]  /*20e0*/  HADD2.F32 R30, -RZ, R33.reuse.H1_H1 ;  /* 0x30000021ff1e7230 */ /* 0x100fe20000004100 */
[----:B------:R-:W-:Y:S02]  /*20f0*/  LEA R66, P2, R62, c[0x0][0x180], 0x1 ;  /* 0x000060003e427a11 */ /* 0x000fe400078408ff */
[----:B------:R-:W-:Y:S01]  /*2100*/  IADD3.X R59, R86, R65, R49, P0, P1 ;  /* 0x00000041563b7210 */ /* 0x000fe200007e2431 */
[----:B------:R-:W-:Y:S01]  /*2110*/  HADD2.F32 R61, -RZ, R33.H0_H0 ;  /* 0x20000021ff3d7230 */ /* 0x000fe20000004100 */
[----:B------:R-:W-:Y:S01]  /*2120*/  FFMA.FTZ R31, R30, R31, R29 ;  /* 0x0000001f1e1f7223 */ /* 0x000fe2000001001d */
[----:B------:R-:W-:Y:S01]  /*2130*/  HADD2.F32 R29, -RZ, R34.H0_H0 ;  /* 0x20000022ff1d7230 */ /* 0x000fe20000004100 */
[----:B------:R-:W-:Y:S01]  /*2140*/  LEA.HI.X R67, R62, c[0x0][0x184], R59, 0x1, P2 ;  /* 0x000061003e437a11 */ /* 0x000fe200010f0c3b */
[----:B------:R-:W-:-:S02]  /*2150*/  HADD2.F32 R30, -RZ, R56.H0_H0 ;  /* 0x20000038ff1e7230 */ /* 0x000fc40000004100 */
[----:B------:R-:W-:Y:S02]  /*2160*/  HADD2.F32 R33, -RZ, R34.H1_H1 ;  /* 0x30000022ff217230 */ /* 0x000fe40000004100 */
[----:B------:R-:W-:Y:S01]  /*2170*/  HADD2.F32 R56, -RZ, R56.H1_H1 ;  /* 0x30000038ff387230 */ /* 0x000fe20000004100 */
[----:B------:R-:W-:Y:S01]  /*2180*/  IADD3 R34, P0, P1, R10, R64, R23 ;  /* 0x000000400a227210 */ /* 0x000fe2000791e017 */
[----:B------:R-:W-:Y:S01]  /*2190*/  FFMA.FTZ R30, R29, R30, R28 ;  /* 0x0000001e1d1e7223 */ /* 0x000fe2000001001c */
[----:B------:R-:W4:Y:S01]  /*21a0*/  LDG.E.64.CONSTANT R66, [R66.64] ;  /* 0x0000000a42427981 */ /* 0x000f22000c1e9b00 */
[----:B------:R-:W-:Y:S01]  /*21b0*/  HADD2.F32 R29, -RZ, R35.H0_H0 ;  /* 0x20000023ff1d7230 */ /* 0x000fe20000004100 */
[----:B------:R-:W-:Y:S01]  /*21c0*/  FFMA.FTZ R28, R33, R56, R32 ;  /* 0x00000038211c7223 */ /* 0x000fe20000010020 */
[----:B------:R-:W-:Y:S01]  /*21d0*/  IADD3.X R33, R87, R65, R50, P0, P1 ;  /* 0x0000004157217210 */ /* 0x000fe200007e2432 */
[----:B------:R-:W-:Y:S01]  /*21e0*/  HADD2.F32 R32, -RZ, R57.H0_H0 ;  /* 0x20000039ff207230 */ /* 0x000fe20000004100 */
[----:B------:R-:W-:Y:S01]  /*21f0*/  FFMA.FTZ R60, R61, R58, R60 ;  /* 0x0000003a3d3c7223 */ /* 0x000fe2000001003c */
[----:B------:R-:W-:Y:S01]  /*2200*/  LEA R74, P2, R34, c[0x0][0x180], 0x1 ;  /* 0x00006000224a7a11 */ /* 0x000fe200078408ff */
[----:B------:R-:W-:-:S02]  /*2210*/  HADD2.F32 R56, -RZ, R35.H1_H1 ;  /* 0x30000023ff387230 */ /* 0x000fc40000004100 */
[----:B------:R-:W-:Y:S01]  /*2220*/  FFMA.FTZ R29, R29, R32, R60 ;  /* 0x000000201d1d7223 */ /* 0x000fe2000001003c */
[----:B------:R-:W-:Y:S02]  /*2230*/  LEA.HI.X R75, R34, c[0x0][0x184], R33, 0x1, P2 ;  /* 0x00006100224b7a11 */ /* 0x000fe400010f0c21 */
[----:B------:R-:W0:Y:S04]  /*2240*/  LDS.128 R32, [R116+0x20] ;  /* 0x0000200074207984 */ /* 0x000e280000000c00 */
[----:B------:R-:W4:Y:S01]  /*2250*/  LDG.E.64.CONSTANT R74, [R74.64] ;  /* 0x0000000a4a4a7981 */ /* 0x000f22000c1e9b00 */
[----:B------:R-:W-:-:S05]  /*2260*/  HADD2.F32 R57, -RZ, R57.H1_H1 ;  /* 0x30000039ff397230 */ /* 0x000fca0000004100 */
[----:B------:R-:W-:Y:S01]  /*2270*/  FFMA.FTZ R31, R56, R57, R31 ;  /* 0x00000039381f7223 */ /* 0x000fe2000001001f */
[----:B------:R-:W-:-:S04]  /*2280*/  IADD3 R57, P0, P1, R9, R64, R24 ;  /* 0x0000004009397210 */ /* 0x000fc8000791e018 */
[C---:B------:R-:W-:Y:S02]  /*2290*/  LEA R56, P2, R57.reuse, c[0x0][0x180], 0x1 ;  /* 0x0000600039387a11 */ /* 0x040fe400078408ff */
[-C--:B------:R-:W-:Y:S02]  /*22a0*/  IADD3.X R58, R88, R65.reuse, R51, P0, P1 ;  /* 0x00000041583a7210 */ /* 0x080fe400007e2433 */
[----:B------:R-:W-:Y:S02]  /*22b0*/  IADD3 R59, P0, P1, R8, R64, R25 ;  /* 0x00000040083b7210 */ /* 0x000fe4000791e019 */
[----:B------:R-:W-:Y:S02]  /*22c0*/  LEA.HI.X R57, R57, c[0x0][0x184], R58, 0x1, P2 ;  /* 0x0000610039397a11 */ /* 0x000fe400010f0c3a */
[----:B------:R-:W-:Y:S02]  /*22d0*/  LEA R58, P2, R59, c[0x0][0x180], 0x1 ;  /* 0x000060003b3a7a11 */ /* 0x000fe400078408ff */
[----:B------:R-:W-:-:S02]  /*22e0*/  IADD3.X R60, R89, R65, R52, P0, P1 ;  /* 0x00000041593c7210 */ /* 0x000fc400007e2434 */
[----:B------:R-:W-:Y:S01]  /*22f0*/  IADD3 R61, P0, P1, R7, R64, R26 ;  /* 0x00000040073d7210 */ /* 0x000fe2000791e01a */
[----:B------:R-:W4:Y:S01]  /*2300*/  LDG.E.64.CONSTANT R56, [R56.64] ;  /* 0x0000000a38387981 */ /* 0x000f22000c1e9b00 */
[----:B------:R-:W-:Y:S02]  /*2310*/  LEA.HI.X R59, R59, c[0x0][0x184], R60, 0x1, P2 ;  /* 0x000061003b3b7a11 */ /* 0x000fe400010f0c3c */
[C---:B------:R-:W-:Y:S02]  /*2320*/  LEA R60, P2, R61.reuse, c[0x0][0x180], 0x1 ;  /* 0x000060003d3c7a11 */ /* 0x040fe400078408ff */
[----:B------:R-:W-:Y:S02]  /*2330*/  IADD3.X R62, R90, R65, R53, P0, P1 ;  /* 0x000000415a3e7210 */ /* 0x000fe400007e2435 */
[----:B------:R-:W4:Y:S02]  /*2340*/  LDG.E.64.CONSTANT R58, [R58.64] ;  /* 0x0000000a3a3a7981 */ /* 0x000f24000c1e9b00 */
[----:B------:R-:W-:Y:S01]  /*2350*/  LEA.HI.X R61, R61, c[0x0][0x184], R62, 0x1, P2 ;  /* 0x000061003d3d7a11 */ /* 0x000fe200010f0c3e */
[----:B------:R-:W-:-:S02]  /*2360*/  HADD2.F32 R62, -RZ, R38.H0_H0 ;  /* 0x20000026ff3e7230 */ /* 0x000fc40000004100 */
[----:B0-----:R-:W-:-:S03]  /*2370*/  HADD2.F32 R63, -RZ, R32.H0_H0 ;  /* 0x20000020ff3f7230 */ /* 0x001fc60000004100 */
[----:B------:R-:W4:Y:S02]  /*2380*/  LDG.E.64.CONSTANT R60, [R60.64] ;  /* 0x0000000a3c3c7981 */ /* 0x000f24000c1e9b00 */
[----:B------:R-:W-:Y:S01]  /*2390*/  FFMA.FTZ R30, R63, R62, R30 ;  /* 0x0000003e3f1e7223 */ /* 0x000fe2000001001e */
[----:B------:R-:W-:-:S04]  /*23a0*/  IADD3 R63, P0, P1, R6, R64, R27 ;  /* 0x00000040063f7210 */ /* 0x000fc8000791e01b */
[----:B------:R-:W-:Y:S02]  /*23b0*/  LEA R62, P2, R63, c[0x0][0x180], 0x1 ;  /* 0x000060003f3e7a11 */ /* 0x000fe400078408ff */
[----:B------:R-:W-:-:S04]  /*23c0*/  IADD3.X R64, R91, R65, R54, P0, P1 ;  /* 0x000000415b407210 */ /* 0x000fc800007e2436 */
[----:B------:R-:W-:Y:S02]  /*23d0*/  LEA.HI.X R63, R63, c[0x0][0x184], R64, 0x1, P2 ;  /* 0x000061003f3f7a11 */ /* 0x000fe400010f0c40 */
[----:B------:R-:W-:Y:S02]  /*23e0*/  IADD3.X R65, R92, R65, R55, P3, P4 ;  /* 0x000000415c417210 */ /* 0x000fe40001fe8437 */
[C---:B------:R-:W-:Y:S02]  /*23f0*/  LEA R64, P0, R120.reuse, c[0x0][0x180], 0x1 ;  /* 0x0000600078407a11 */ /* 0x040fe400078008ff */
[----:B------:R-:W4:Y:S02]  /*2400*/  LDG.E.64.CONSTANT R62, [R62.64] ;  /* 0x0000000a3e3e7981 */ /* 0x000f24000c1e9b00 */
[----:B------:R-:W-:-:S06]  /*2410*/  LEA.HI.X R65, R120, c[0x0][0x184], R65, 0x1, P0 ;  /* 0x0000610078417a11 */ /* 0x000fcc00000f0c41 */
[----:B------:R-:W4:Y:S01]  /*2420*/  LDG.E.64.CONSTANT R64, [R64.64] ;  /* 0x0000000a40407981 */ /* 0x000f22000c1e9b00 */
        /* <DEDUP_REMOVED lines=9> */
[----:B------:R-:W-:Y:S02]  /*24c0*/  HADD2.F32 R39, -RZ, R34.H0_H0 ;  /* 0x20000022ff277230 */ /* 0x000fe40000004100 */
[----:B------:R-:W-:-:S05]  /*24d0*/  HADD2.F32 R28, -RZ, R36.H0_H0 ;  /* 0x20000024ff1c7230 */ /* 0x000fca0000004100 */
        /* <DEDUP_REMOVED lines=23> */
[----:B------:R-:W-:-:S05]  /*2650*/  HADD2.F32 R69, -RZ, R69.H1_H1 ;  /* 0x30000045ff457230 */ /* 0x000fca0000004100 */
        /* <DEDUP_REMOVED lines=10> */
[----:B------:R-:W-:Y:S02]  /*2700*/  HADD2.F32 R28, -RZ, R31.H1_H1 ;  /* 0x3000001fff1c7230 */ /* 0x000fe40000004100 */
[----:B0-----:R-:W-:Y:S02]  /*2710*/  HADD2.F32 R29, -RZ, R36.H0_H0 ;  /* 0x20000024ff1d7230 */ /* 0x001fe40000004100 */
[----:B---3--:R-:W-:Y:S01]  /*2720*/  HADD2.F32 R30, -RZ, R72.H0_H0 ;  /* 0x20000048ff1e7230 */ /* 0x008fe20000004100 */
        /* <DEDUP_REMOVED lines=11> */
[----:B------:R-:W-:-:S03]  /*27e0*/  HADD2.F32 R35, -RZ, R38.H1_H1 ;  /* 0x30000026ff237230 */ /* 0x000fc60000004100 */
[----:B------:R-:W-:Y:S01]  /*27f0*/  FFMA.FTZ R37, R68, R73, R33 ;  /* 0x0000004944257223 */ /* 0x000fe20000010021 */
[----:B------:R-:W-:Y:S02]  /*2800*/  HADD2.F32 R33, -RZ, R38.H0_H0 ;  /* 0x20000026ff217230 */ /* 0x000fe40000004100 */
[----:B------:R-:W-:Y:S02]  /*2810*/  HADD2.F32 R69, -RZ, R39.H0_H0 ;  /* 0x20000027ff457230 */ /* 0x000fe40000004100 */
[--C-:B----4-:R-:W-:Y:S02]  /*2820*/  HADD2.F32 R38, -RZ, R66.reuse.H0_H0 ;  /* 0x20000042ff267230 */ /* 0x110fe40000004100 */
[----:B------:R-:W-:-:S03]  /*2830*/  HADD2.F32 R66, -RZ, R66.H1_H1 ;  /* 0x30000042ff427230 */ /* 0x000fc60000004100 */
[----:B------:R-:W-:Y:S02]  /*2840*/  FFMA.FTZ R68, R33, R38, R34 ;  /* 0x0000002621447223 */ /* 0x000fe40000010022 */
[----:B------:R-:W-:Y:S01]  /*2850*/  FFMA.FTZ R38, R35, R66, R32 ;  /* 0x0000004223267223 */ /* 0x000fe20000010020 */
[--C-:B------:R-:W-:Y:S01]  /*2860*/  HADD2.F32 R66, -RZ, R67.reuse.H0_H0 ;  /* 0x20000043ff427230 */ /* 0x100fe20000004100 */
[----:B------:R-:W1:Y:S01]  /*2870*/  LDS.128 R32, [R116+0x60] ;  /* 0x0000600074207984 */ /* 0x000e620000000c00 */
[----:B------:R-:W-:-:S03]  /*2880*/  HADD2.F32 R67, -RZ, R67.H1_H1 ;  /* 0x30000043ff437230 */ /* 0x000fc60000004100 */
[----:B------:R-:W-:Y:S01]  /*2890*/  FFMA.FTZ R36, R69, R66, R36 ;  /* 0x0000004245247223 */ /* 0x000fe20000010024 */
[----:B------:R-:W-:Y:S02]  /*28a0*/  HADD2.F32 R66, -RZ, R39.H1_H1 ;  /* 0x30000027ff427230 */ /* 0x000fe40000004100 */
[----:B0-----:R-:W-:Y:S02]  /*28b0*/  HADD2.F32 R39, -RZ, R28.H0_H0 ;  /* 0x2000001cff277230 */ /* 0x001fe40000004100 */
[----:B------:R-:W-:Y:S01]  /*28c0*/  HADD2.F32 R69, -RZ, R74.H0_H0 ;  /* 0x2000004aff457230 */ /* 0x000fe20000004100 */
[----:B------:R-:W-:Y:S01]  /*28d0*/  FFMA.FTZ R66, R66, R67, R37 ;  /* 0x0000004342427223 */ /* 0x000fe20000010025 */
[----:B------:R-:W-:Y:S02]  /*28e0*/  HADD2.F32 R37, -RZ, R28.H1_H1 ;  /* 0x3000001cff257230 */ /* 0x000fe40000004100 */
[----:B------:R-:W-:Y:S01]  /*28f0*/  HADD2.F32 R28, -RZ, R74.H1_H1 ;  /* 0x3000004aff1c7230 */ /* 0x000fe20000004100 */
[----:B------:R-:W-:Y:S01]  /*2900*/  FFMA.FTZ R67, R39, R69, R68 ;  /* 0x0000004527437223 */ /* 0x000fe20000010044 */
[----:B------:R-:W-:-:S02]  /*2910*/  HADD2.F32 R39, -RZ, R29.H0_H0 ;  /* 0x2000001dff277230 */ /* 0x000fc40000004100 */
[----:B------:R-:W-:Y:S01]  /*2920*/  HADD2.F32 R68, -RZ, R75.H0_H0 ;  /* 0x2000004bff447230 */ /* 0x000fe20000004100 */
[----:B------:R-:W-:-:S04]  /*2930*/  FFMA.FTZ R28, R37, R28, R38 ;  /* 0x0000001c251c7223 */ /* 0x000fc80000010026 */
[----:B------:R-:W-:Y:S02]  /*2940*/  FFMA.FTZ R68, R39, R68, R36 ;  /* 0x0000004427447223 */ /* 0x000fe40000010024 */
[----:B------:R-:W0:Y:S01]  /*2950*/  LDS.128 R36, [R116+0x70] ;  /* 0x0000700074247984 */ /* 0x000e220000000c00 */
[----:B------:R-:W-:Y:S02]  /*2960*/  HADD2.F32 R75, -RZ, R75.H1_H1 ;  /* 0x3000004bff4b7230 */ /* 0x000fe40000004100 */
[----:B------:R-:W-:Y:S02]  /*2970*/  HADD2.F32 R29, -RZ, R29.H1_H1 ;  /* 0x3000001dff1d7230 */ /* 0x000fe40000004100 */
[--C-:B------:R-:W-:Y:S02]  /*2980*/  HADD2.F32 R69, -RZ, R30.reuse.H1_H1 ;  /* 0x3000001eff457230 */ /* 0x100fe40000004100 */
[----:B------:R-:W-:Y:S01]  /*2990*/  HADD2.F32 R71, -RZ, R31.H0_H0 ;  /* 0x2000001fff477230 */ /* 0x000fe20000004100 */
[----:B------:R-:W-:Y:S01]  /*29a0*/  FFMA.FTZ R29, R29, R75, R66 ;  /* 0x0000004b1d1d7223 */ /* 0x000fe20000010042 */
[----:B------:R-:W-:-:S02]  /*29b0*/  HADD2.F32 R66, -RZ, R30.H0_H0 ;  /* 0x2000001eff427230 */ /* 0x000fc40000004100 */
[----:B------:R-:W-:Y:S02]  /*29c0*/  HADD2.F32 R70, -RZ, R31.H1_H1 ;  /* 0x3000001fff467230 */ /* 0x000fe40000004100 */
[--C-:B------:R-:W-:Y:S02]  /*29d0*/  HADD2.F32 R30, -RZ, R56.reuse.H0_H0 ;  /* 0x20000038ff1e7230 */ /* 0x100fe40000004100 */
[--C-:B------:R-:W-:Y:S02]  /*29e0*/  HADD2.F32 R31, -RZ, R57.reuse.H0_H0 ;  /* 0x20000039ff1f7230 */ /* 0x100fe40000004100 */
[----:B------:R-:W-:Y:S02]  /*29f0*/  HADD2.F32 R56, -RZ, R56.H1_H1 ;  /* 0x30000038ff387230 */ /* 0x000fe40000004100 */
[----:B------:R-:W-:Y:S01]  /*2a00*/  HADD2.F32 R57, -RZ, R57.H1_H1 ;  /* 0x30000039ff397230 */ /* 0x000fe20000004100 */
[----:B------:R-:W-:Y:S01]  /*2a10*/  FFMA.FTZ R67, R66, R30, R67 ;  /* 0x0000001e42437223 */ /* 0x000fe20000010043 */
[--C-:B-1----:R-:W-:Y:S01]  /*2a20*/  HADD2.F32 R30, -RZ, R32.reuse.H0_H0 ;  /* 0x20000020ff1e7230 */ /* 0x102fe20000004100 */
[----:B------:R-:W-:Y:S01]  /*2a30*/  FFMA.FTZ R28, R69, R56, R28 ;  /* 0x00000038451c7223 */ /* 0x000fe2000001001c */
[----:B------:R-:W-:Y:S01]  /*2a40*/  HADD2.F32 R56, -RZ, R33.H0_H0 ;  /* 0x20000021ff387230 */ /* 0x000fe20000004100 */
[----:B------:R-:W-:Y:S01]  /*2a50*/  FFMA.FTZ R29, R70, R57, R29 ;  /* 0x00000039461d7223 */ /* 0x000fe2000001001d */
[----:B------:R-:W-:-:S02]  /*2a60*/  HADD2.F32 R57, -RZ, R32.H1_H1 ;  /* 0x30000020ff397230 */ /* 0x000fc40000004100 */
[----:B------:R-:W-:Y:S01]  /*2a70*/  HADD2.F32 R66, -RZ, R33.H1_H1 ;  /* 0x30000021ff427230 */ /* 0x000fe20000004100 */
[----:B------:R-:W-:Y:S01]  /*2a80*/  FFMA.FTZ R31, R71, R31, R68 ;  /* 0x0000001f471f7223 */ /* 0x000fe20000010044 */
[----:B------:R-:W-:Y:S02]  /*2a90*/  HADD2.F32 R32, -RZ, R58.H0_H0 ;  /* 0x2000003aff207230 */ /* 0x000fe40000004100 */
[----:B------:R-:W-:Y:S02]  /*2aa0*/  HADD2.F32 R33, -RZ, R59.H0_H0 ;  /* 0x2000003bff217230 */ /* 0x000fe40000004100 */
[--C-:B------:R-:W-:Y:S01]  /*2ab0*/  HADD2.F32 R69, -RZ, R34.reuse.H0_H0 ;  /* 0x20000022ff457230 */ /* 0x100fe20000004100 */
[----:B------:R-:W-:Y:S01]  /*2ac0*/  FFMA.FTZ R30, R30, R32, R67 ;  /* 0x000000201e1e7223 */ /* 0x000fe20000010043 */
[----:B------:R-:W-:Y:S01]  /*2ad0*/  HADD2.F32 R71, -RZ, R34.H1_H1 ;  /* 0x30000022ff477230 */ /* 0x000fe20000004100 */
[----:B------:R-:W-:Y:S01]  /*2ae0*/  FFMA.FTZ R31, R56, R33, R31 ;  /* 0x00000021381f7223 */ /* 0x000fe2000001001f */
[----:B------:R-:W-:-:S02]  /*2af0*/  HADD2.F32 R34, -RZ, R35.H0_H0 ;  /* 0x20000023ff227230 */ /* 0x000fc40000004100 */
[----:B------:R-:W-:Y:S02]  /*2b00*/  HADD2.F32 R32, -RZ, R60.H0_H0 ;  /* 0x2000003cff207230 */ /* 0x000fe40000004100 */
[----:B------:R-:W-:Y:S02]  /*2b10*/  HADD2.F32 R33, -RZ, R61.H0_H0 ;  /* 0x2000003dff217230 */ /* 0x000fe40000004100 */
[----:B------:R-:W-:Y:S01]  /*2b20*/  HADD2.F32 R58, -RZ, R58.H1_H1 ;  /* 0x3000003aff3a7230 */ /* 0x000fe20000004100 */
[----:B------:R-:W-:Y:S01]  /*2b30*/  FFMA.FTZ R30, R69, R32, R30 ;  /* 0x00000020451e7223 */ /* 0x000fe2000001001e */
[----:B------:R-:W-:Y:S01]  /*2b40*/  HADD2.F32 R60, -RZ, R60.H1_H1 ;  /* 0x3000003cff3c7230 */ /* 0x000fe20000004100 */
[----:B------:R-:W-:Y:S01]  /*2b50*/  FFMA.FTZ R31, R34, R33, R31 ;  /* 0x00000021221f7223 */ /* 0x000fe2000001001f */
[----:B0-----:R-:W-:Y:S01]  /*2b60*/  HADD2.F32 R33, -RZ, R36.H0_H0 ;  /* 0x20000024ff217230 */ /* 0x001fe20000004100 */
[----:B------:R-:W-:Y:S01]  /*2b70*/  FFMA.FTZ R28, R57, R58, R28 ;  /* 0x0000003a391c7223 */ /* 0x000fe2000001001c */
[----:B------:R-:W-:-:S02]  /*2b80*/  HADD2.F32 R32, -RZ, R62.H0_H0 ;  /* 0x2000003eff207230 */ /* 0x000fc40000004100 */
[----:B------:R-:W-:Y:S01]  /*2b90*/  HADD2.F32 R68, -RZ, R35.H1_H1 ;  /* 0x30000023ff447230 */ /* 0x000fe20000004100 */
[----:B------:R-:W-:Y:S01]  /*2ba0*/  FFMA.FTZ R28, R71, R60, R28 ;  /* 0x0000003c471c7223 */ /* 0x000fe2000001001c */
[----:B------:R-:W-:Y:S01]  /*2bb0*/  HADD2.F32 R59, -RZ, R59.H1_H1 ;  /* 0x3000003bff3b7230 */ /* 0x000fe20000004100 */
[----:B------:R-:W-:Y:S01]  /*2bc0*/  FFMA.FTZ R30, R33, R32, R30 ;  /* 0x00000020211e7223 */ /* 0x000fe2000001001e */
[----:B------:R-:W-:Y:S02]  /*2bd0*/  HADD2.F32 R35, -RZ, R36.H1_H1 ;  /* 0x30000024ff237230 */ /* 0x000fe40000004100 */
[----:B------:R-:W-:Y:S02]  /*2be0*/  HADD2.F32 R62, -RZ, R62.H1_H1 ;  /* 0x3000003eff3e7230 */ /* 0x000fe40000004100 */
[----:B------:R-:W-:Y:S02]  /*2bf0*/  HADD2.F32 R34, -RZ, R37.H0_H0 ;  /* 0x20000025ff227230 */ /* 0x000fe40000004100 */
[----:B------:R-:W-:-:S02]  /*2c00*/  HADD2.F32 R32, -RZ, R63.H0_H0 ;  /* 0x2000003fff207230 */ /* 0x000fc40000004100 */
[----:B------:R-:W-:Y:S02]  /*2c10*/  HADD2.F32 R36, -RZ, R37.H1_H1 ;  /* 0x30000025ff247230 */ /* 0x000fe40000004100 */
[----:B------:R-:W-:Y:S01]  /*2c20*/  HADD2.F32 R33, -RZ, R64.H0_H0 ;  /* 0x20000040ff217230 */ /* 0x000fe20000004100 */
[----:B------:R-:W-:Y:S01]  /*2c30*/  FFMA.FTZ R29, R66, R59, R29 ;  /* 0x0000003b421d7223 */ /* 0x000fe2000001001d */
[----:B------:R-:W-:Y:S01]  /*2c40*/  HADD2.F32 R61, -RZ, R61.H1_H1 ;  /* 0x3000003dff3d7230 */ /* 0x000fe20000004100 */
[----:B------:R-:W-:Y:S01]  /*2c50*/  FFMA.FTZ R28, R35, R62, R28 ;  /* 0x0000003e231c7223 */ /* 0x000fe2000001001c */
[--C-:B------:R-:W-:Y:S02]  /*2c60*/  HADD2.F32 R37, -RZ, R38.reuse.H0_H0 ;  /* 0x20000026ff257230 */ /* 0x100fe40000004100 */
        /* <DEDUP_REMOVED lines=20> */
.L_x_19821:
        /* <DEDUP_REMOVED lines=13> */
.L_x_19767:
[----:B------:R-:W-:-:S13]  /*2e80*/  ISETP.NE.AND P0, PT, R109, RZ, PT ;  /* 0x000000ff6d00720c */ /* 0x000fda0003f05270 */
[----:B------:R-:W-:-:S05]  /*2e90*/  @!P0 IMAD.MOV.U32 R28, RZ, RZ, -0x800001 ;  /* 0xff7fffffff1c8424 */ /* 0x000fca00078e00ff */
[----:B------:R0:W-:Y:S02]  /*2ea0*/  @!P0 STS [R77], R28 ;  /* 0x0000001c4d008388 */ /* 0x0001e40000000800 */
.L_x_19769:
[----:B------:R-:W-:Y:S05]  /*2eb0*/  BSYNC B1 ;  /* 0x0000000000017941 */ /* 0x000fea0003800000 */
.L_x_19766:
        /* <DEDUP_REMOVED lines=10> */
.L_x_19765:
[----:B------:R-:W-:Y:S05]  /*2f60*/  BSYNC B0 ;  /* 0x0000000000007941 */ /* 0x000fea0003800000 */
.L_x_19764:
[----:B------:R-:W-:Y:S05]  /*2f70*/  BRA.DIV ~URZ, `(.L_x_19771) ;  /* 0x000045b27f007947 */ /* 0x000fea000b800000 */
[----:B------:R0:W1:Y:S02]  /*2f80*/  SHFL.BFLY PT, R0, R107, 0x10, 0x1f ;  /* 0x0e001f006b007f89 */ /* 0x00006400000e0000 */
.L_x_19822:
[----:B01----:R-:W-:Y:S01]  /*2f90*/  FMNMX.FTZ R107, R0, R107, !PT ;  /* 0x0000006b006b7209 */ /* 0x003fe20007810000 */
[----:B------:R-:W-:Y:S05]  /*2fa0*/  BRA.DIV ~URZ, `(.L_x_19772) ;  /* 0x000046027f007947 */ /* 0x000fea000b800000 */
[----:B------:R-:W0:Y:S02]  /*2fb0*/  SHFL.BFLY PT, R0, R107, 0x8, 0x1f ;  /* 0x0d001f006b007f89 */ /* 0x000e2400000e0000 */
[----:B0-----:R-:W-:-:S05]  /*2fc0*/  FMNMX.FTZ R0, R107, R0, !PT ;  /* 0x000000006b007209 */ /* 0x001fca0007810000 */
[----:B------:R-:W0:Y:S02]  /*2fd0*/  SHFL.BFLY PT, R3, R0, 0x4, 0x1f ;  /* 0x0c801f0000037f89 */ /* 0x000e2400000e0000 */
[----:B0-----:R-:W-:-:S05]  /*2fe0*/  FMNMX.FTZ R3, R0, R3, !PT ;  /* 0x0000000300037209 */ /* 0x001fca0007810000 */
[----:B------:R0:W1:Y:S02]  /*2ff0*/  SHFL.BFLY PT, R2, R3, 0x2, 0x1f ;  /* 0x0c401f0003027f89 */ /* 0x00006400000e0000 */
.L_x_19823:
        /* <DEDUP_REMOVED lines=37> */
.L_x_19777:
        /* <DEDUP_REMOVED lines=11> */
.L_x_19776:
[----:B------:R-:W-:Y:S05]  /*3300*/  BSYNC B1 ;  /* 0x0000000000017941 */ /* 0x000fea0003800000 */
.L_x_19775:
        /* <DEDUP_REMOVED lines=10> */
.L_x_19780:
        /* <DEDUP_REMOVED lines=100> */
.L_x_19779:
[----:B------:R-:W-:Y:S05]  /*39f0*/  BSYNC B1 ;  /* 0x0000000000017941 */ /* 0x000fea0003800000 */
.L_x_19778:
        /* <DEDUP_REMOVED lines=55> */
.L_x_19782:
[----:B------:R-:W-:Y:S05]  /*3d70*/  BSYNC B1 ;  /* 0x0000000000017941 */ /* 0x000fea0003800000 */
.L_x_19781:
        /* <DEDUP_REMOVED lines=26> */
.L_x_19774:
[----:B------:R-:W-:Y:S05]  /*3f20*/  BSYNC B0 ;  /* 0x0000000000007941 */ /* 0x000fea0003800000 */
.L_x_19773:
        /* <DEDUP_REMOVED lines=45> */
.L_x_19787:
        /* <DEDUP_REMOVED lines=8> */
.L_x_19786:
[----:B------:R-:W-:Y:S05]  /*4280*/  BSYNC B1 ;  /* 0x0000000000017941 */ /* 0x000fea0003800000 */
.L_x_19785:
        /* <DEDUP_REMOVED lines=10> */
.L_x_19790:
        /* <DEDUP_REMOVED lines=52> */
.L_x_19789:
[----:B------:R-:W-:Y:S05]  /*4670*/  BSYNC B1 ;  /* 0x0000000000017941 */ /* 0x000fea0003800000 */
.L_x_19788:
        /* <DEDUP_REMOVED lines=31> */
.L_x_19792:
[----:B------:R-:W-:Y:S05]  /*4870*/  BSYNC B1 ;  /* 0x0000000000017941 */ /* 0x000fea0003800000 */
.L_x_19791:
        /* <DEDUP_REMOVED lines=14> */
.L_x_19784:
[----:B------:R-:W-:Y:S05]  /*4960*/  BSYNC B0 ;  /* 0x0000000000007941 */ /* 0x000fea0003800000 */
.L_x_19783:
        /* <DEDUP_REMOVED lines=32> */
.L_x_19794:
[----:B------:R-:W-:Y:S05]  /*4b70*/  BSYNC B0 ;  /* 0x0000000000007941 */ /* 0x000fea0003800000 */
.L_x_19793:
        /* <DEDUP_REMOVED lines=8> */
.L_x_19796:
        /* <DEDUP_REMOVED lines=45> */
[----:B------:R-:W-:Y:S02]  /*4ed0*/  IADD3 R67, R58, 0x700, RZ ;  /* 0x000007003a437810 */ /* 0x000fe40007ffe0ff */
.L_x_19816:
        /* <DEDUP_REMOVED lines=44> */
[----:B------:R-:W2:Y:S04]  /*51a0*/  LDG.E.CONSTANT R4, [R48.64] ;  /* 0x0000000a30047981 */ /* 0x000ea8000c1e9900 */
[----:B------:R-:W0:Y:S04]  /*51b0*/  LDS.128 R44, [R61+-0x10] ;  /* 0xfffff0003d2c7984 */ /* 0x000e280000000c00 */
[----:B------:R3:W4:Y:S01]  /*51c0*/  LDS.128 R40, [R61] ;  /* 0x000000003d287984 */ /* 0x0007220000000c00 */
[----:B--2---:R-:W-:Y:S01]  /*51d0*/  SHF.R.S32.HI R5, RZ, 0x1f, R4 ;  /* 0x0000001fff057819 */ /* 0x004fe20000011404 */
[----:B------:R-:W-:-:S04]  /*51e0*/  IMAD.WIDE.U32 R6, R4, c[0x0][0x1bc], R2 ;  /* 0x00006f0004067a25 */ /* 0x000fc800078e0002 */
[----:B------:R-:W-:-:S04]  /*51f0*/  IMAD R5, R5, c[0x0][0x1bc], RZ ;  /* 0x00006f0005057a24 */ /* 0x000fc800078e02ff */
[----:B------:R-:W-:Y:S01]  /*5200*/  IMAD R5, R4, R59, R5 ;  /* 0x0000003b04057224 */ /* 0x000fe200078e0205 */
[----:B------:R-:W-:-:S03]  /*5210*/  IADD3 R4, P0, R58, R6, RZ ;  /* 0x000000063a047210 */ /* 0x000fc60007f1e0ff */
[----:B------:R-:W-:Y:S01]  /*5220*/  IMAD.IADD R21, R7, 0x1, R5 ;  /* 0x0000000107157824 */ /* 0x000fe200078e0205 */
[----:B------:R-:W-:Y:S02]  /*5230*/  LEA R70, P1, R4, c[0x0][0x188], 0x1 ;  /* 0x0000620004467a11 */ /* 0x000fe400078208ff */
[CC--:B------:R-:W-:Y:S02]  /*5240*/  IADD3 R7, P3, R63.reuse, R6.reuse, RZ ;  /* 0x000000063f077210 */ /* 0x0c0fe40007f7e0ff */
[-C--:B------:R-:W-:Y:S02]  /*5250*/  LEA.HI.X.SX32 R9, R58, R21.reuse, 0x1, P0 ;  /* 0x000000153a097211 */ /* 0x080fe400000f0eff */
[----:B------:R-:W-:Y:S02]  /*5260*/  IADD3 R5, P2, R62, R6, RZ ;  /* 0x000000063e057210 */ /* 0x000fe40007f5e0ff */
[----:B------:R-:W-:Y:S02]  /*5270*/  LEA.HI.X R71, R4, c[0x0][0x18c], R9, 0x1, P1 ;  /* 0x0000630004477a11 */ /* 0x000fe400008f0c09 */
[----:B------:R-:W-:-:S02]  /*5280*/  LEA.HI.X.SX32 R12, R63, R21, 0x1, P3 ;  /* 0x000000153f0c7211 */ /* 0x000fc400018f0eff */
[-C--:B------:R-:W-:Y:S01]  /*5290*/  IADD3 R13, P1, R64, R6.reuse, RZ ;  /* 0x00000006400d7210 */ /* 0x080fe20007f3e0ff */
[----:B------:R-:W-:Y:S01]  /*52a0*/  BSSY B2, `(.L_x_19800) ;  /* 0x0000041000027945 */ /* 0x000fe20003800000 */
[-C--:B------:R-:W-:Y:S01]  /*52b0*/  IADD3 R14, P0, R65, R6.reuse, RZ ;  /* 0x00000006410e7210 */ /* 0x080fe20007f1e0ff */
[----:B-1----:R1:W5:Y:S01]  /*52c0*/  LDG.E.128.CONSTANT R32, [R70.64+0x200] ;  /* 0x0002000a46207981 */ /* 0x002362000c1e9d00 */
[----:B------:R-:W-:Y:S02]  /*52d0*/  LEA R4, P4, R5, c[0x0][0x188], 0x1 ;  /* 0x0000620005047a11 */ /* 0x000fe400078808ff */
[----:B------:R-:W-:Y:S01]  /*52e0*/  LEA R8, P5, R7, c[0x0][0x188], 0x1 ;  /* 0x0000620007087a11 */ /* 0x000fe200078a08ff */
[----:B------:R1:W5:Y:S01]  /*52f0*/  LDG.E.128.CONSTANT R36, [R70.64] ;  /* 0x0000000a46247981 */ /* 0x000362000c1e9d00 */
[----:B------:R-:W-:Y:S02]  /*5300*/  LEA.HI.X.SX32 R20, R62, R21, 0x1, P2 ;  /* 0x000000153e147211 */ /* 0x000fe400010f0eff */
        /* <DEDUP_REMOVED lines=58> */
.L_x_19801:
[----:B---34-:R-:W-:Y:S05]  /*56b0*/  BSYNC B2 ;  /* 0x0000000000027941 */ /* 0x018fea0003800000 */
.L_x_19800:
        /* <DEDUP_REMOVED lines=39> */
.L_x_19803:
[----:B------:R-:W-:Y:S05]  /*5930*/  BSYNC B2 ;  /* 0x0000000000027941 */ /* 0x000fea0003800000 */
.L_x_19802:
[----:B------:R-:W-:Y:S01]  /*5940*/  IMAD.MOV.U32 R36, RZ, RZ, R42 ;  /* 0x000000ffff247224 */ /* 0x000fe200078e002a */
[----:B------:R-:W-:Y:S01]  /*5950*/  HMUL2 R33, R44, R33 ;  /* 0x000000212c217232 */ /* 0x000fe20000000000 */
[----:B------:R-:W-:Y:S03]  /*5960*/  BSSY B2, `(.L_x_19804) ;  /* 0x0000023000027945 */ /* 0x000fe60003800000 */
[----:B------:R-:W-:Y:S01]  /*5970*/  HFMA2 R33, R37, R32, R33 ;  /* 0x0000002025217231 */ /* 0x000fe20000000021 */
[----:B------:R-:W-:Y:S01]  /*5980*/  HFMA2.MMA R45, R36, R39, R45 ;  /* 0x00000027242d7235 */ /* 0x000fe2000000002d */
        /* <DEDUP_REMOVED lines=13> */
[C---:B------:R-:W-:Y:S02]  /*5a60*/  SEL R43, R5.reuse, RZ, !P1 ;  /* 0x000000ff052b7207 */ /* 0x040fe40004800000 */
        /* <DEDUP_REMOVED lines=18> */
.L_x_19805:
[----:B------:R-:W-:Y:S05]  /*5b90*/  BSYNC B2 ;  /* 0x0000000000027941 */ /* 0x000fea0003800000 */
.L_x_19804:
[----:B------:R-:W-:Y:S01]  /*5ba0*/  HFMA2.MMA R33, R41, R34, R33 ;  /* 0x0000002229217235 */ /* 0x000fe20000000021 */
[----:B------:R-:W-:Y:S01]  /*5bb0*/  HMUL2 R5, R44, R5 ;  /* 0x000000052c057232 */ /* 0x000fe20000000000 */
[----:B------:R-:W-:Y:S03]  /*5bc0*/  BSSY B2, `(.L_x_19806) ;  /* 0x000002a000027945 */ /* 0x000fe60003800000 */
[----:B------:R-:W-:Y:S01]  /*5bd0*/  HFMA2 R5, R37, R4, R5 ;  /* 0x0000000425057231 */ /* 0x000fe20000000005 */
[----:B------:R-:W-:Y:S01]  /*5be0*/  HFMA2.MMA R33, R36, R35, R33 ;  /* 0x0000002324217235 */ /* 0x000fe20000000021 */
[----:B------:R-:W-:-:S02]  /*5bf0*/  HADD2.F32 R4, -RZ, R45.H0_H0 ;  /* 0x2000002dff047230 */ /* 0x000fc40000004100 */
[----:B------:R-:W-:Y:S02]  /*5c00*/  HFMA2 R5, R41, R6, R5 ;  /* 0x0000000629057231 */ /* 0x000fe40000000005 */
[----:B------:R-:W-:-:S04]  /*5c10*/  HADD2.F32 R45, -RZ, R45.H1_H1 ;  /* 0x3000002dff2d7230 */ /* 0x000fc80000004100 */
[----:B------:R-:W-:Y:S01]  /*5c20*/  HFMA2.MMA R5, R36, R7, R5 ;  /* 0x0000000724057235 */ /* 0x000fe20000000005 */
[----:B------:R-:W-:Y:S01]  /*5c30*/  FADD.FTZ R45, R4, R45 ;  /* 0x0000002d042d7221 */ /* 0x000fe20000010000 */
        /* <DEDUP_REMOVED lines=34> */
.L_x_19807:
[----:B------:R-:W-:Y:S05]  /*5e60*/  BSYNC B2 ;  /* 0x0000000000027941 */ /* 0x000fea0003800000 */
.L_x_19806:
[----:B------:R-:W-:Y:S01]  /*5e70*/  HMUL2 R9, R44, R9 ;  /* 0x000000092c097232 */ /* 0x000fe20000000000 */
[----:B------:R-:W-:Y:S01]  /*5e80*/  BSSY B2, `(.L_x_19808) ;  /* 0x0000028000027945 */ /* 0x000fe20003800000 */
[----:B------:R-:W-:Y:S01]  /*5e90*/  HADD2.F32 R6, -RZ, R5.H0_H0 ;  /* 0x20000005ff067230 */ /* 0x000fe20000004100 */
[----:B------:R-:W-:Y:S01]  /*5ea0*/  FADD.FTZ R32, R4, R33 ;  /* 0x0000002104207221 */ /* 0x000fe20000010000 */
[----:B------:R-:W-:Y:S01]  /*5eb0*/  HFMA2 R9, R37, R8, R9 ;  /* 0x0000000825097231 */ /* 0x000fe20000000009 */
[----:B------:R-:W-:Y:S01]  /*5ec0*/  FADD.FTZ R18, R18, R45 ;  /* 0x0000002d12127221 */ /* 0x000fe20000010000 */
[----:B------:R-:W-:-:S04]  /*5ed0*/  HADD2.F32 R5, -RZ, R5.H1_H1 ;  /* 0x30000005ff057230 */ /* 0x000fc80000004100 */
        /* <DEDUP_REMOVED lines=34> */
.L_x_19809:
[----:B------:R-:W-:Y:S05]  /*6100*/  BSYNC B2 ;  /* 0x0000000000027941 */ /* 0x000fea0003800000 */
.L_x_19808:
        /* <DEDUP_REMOVED lines=38> */
.L_x_19811:
[----:B------:R-:W-:Y:S05]  /*6370*/  BSYNC B2 ;  /* 0x0000000000027941 */ /* 0x000fea0003800000 */
.L_x_19810:
        /* <DEDUP_REMOVED lines=34> */
.L_x_19813:
[----:B------:R-:W-:Y:S05]  /*65a0*/  BSYNC B2 ;  /* 0x0000000000027941 */ /* 0x000fea0003800000 */
.L_x_19812:
        /* <DEDUP_REMOVED lines=34> */
.L_x_19815:
[----:B------:R-:W-:Y:S05]  /*67d0*/  BSYNC B2 ;  /* 0x0000000000027941 */ /* 0x000fea0003800000 */
.L_x_19814:
[----:B------:R-:W-:Y:S01]  /*67e0*/  HMUL2 R29, R44, R29 ;  /* 0x0000001d2c1d7232 */ /* 0x000fe20000000000 */
[----:B------:R-:W-:Y:S01]  /*67f0*/  HFMA2.MMA R13, R37, R24, R12 ;  /* 0x00000018250d7235 */ /* 0x000fe2000000000c */
[C---:B------:R-:W-:Y:S01]  /*6800*/  HFMA2 R11, R37.reuse, R20, R10 ;  /* 0x00000014250b7231 */ /* 0x040fe2000000000a */
[----:B------:R-:W-:Y:S01]  /*6810*/  HFMA2.MMA R7, R41, R14, R7 ;  /* 0x0000000e29077235 */ /* 0x000fe20000000007 */
[----:B------:R-:W-:-:S02]  /*6820*/  HFMA2 R29, R37, R28, R29 ;  /* 0x0000001c251d7231 */ /* 0x000fc4000000001d */
[C---:B------:R-:W-:Y:S01]  /*6830*/  HFMA2 R11, R41.reuse, R22, R11 ;  /* 0x00000016290b7231 */ /* 0x040fe2000000000b */
[----:B------:R-:W-:Y:S01]  /*6840*/  HFMA2.MMA R13, R41, R26, R13 ;  /* 0x0000001a290d7235 */ /* 0x000fe2000000000d */
[----:B------:R-:W-:Y:S01]  /*6850*/  HFMA2 R29, R41, R30, R29 ;  /* 0x0000001e291d7231 */ /* 0x000fe2000000001d */
[C---:B------:R-:W-:Y:S01]  /*6860*/  HFMA2.MMA R7, R36.reuse, R15, R7 ;  /* 0x0000000f24077235 */ /* 0x040fe20000000007 */
[--C-:B------:R-:W-:Y:S02]  /*6870*/  HADD2.F32 R4, -RZ, R9.reuse.H0_H0 ;  /* 0x20000009ff047230 */ /* 0x100fe40000004100 */
        /* <DEDUP_REMOVED lines=9> */
[--C-:B------:R-:W-:Y:S01]  /*6910*/  HADD2.F32 R5, -RZ, R11.reuse.H0_H0 ;  /* 0x2000000bff057230 */ /* 0x100fe20000004100 */
        /* <DEDUP_REMOVED lines=12> */
.L_x_19799:
[----:B------:R-:W-:Y:S05]  /*69e0*/  BSYNC B0 ;  /* 0x0000000000007941 */ /* 0x000fea0003800000 */
.L_x_19798:
        /* <DEDUP_REMOVED lines=9> */
.L_x_19797:
[----:B------:R-:W-:Y:S05]  /*6a80*/  BSYNC B1 ;  /* 0x0000000000017941 */ /* 0x000fea0003800000 */
.L_x_19795:
        /* <DEDUP_REMOVED lines=8> */
[C---:B------:R-:W-:Y:S02]  /*6b10*/  ISETP.GT.OR P0, PT, R19.reuse, 0x3f, P2 ;  /* 0x0000003f1300780c */ /* 0x040fe40001704670 */
        /* <DEDUP_REMOVED lines=48> */
.L_x_19818:
[----:B0-----:R-:W-:Y:S05]  /*6e20*/  BSYNC B0 ;  /* 0x0000000000007941 */ /* 0x001fea0003800000 */
.L_x_19817:
        /* <DEDUP_REMOVED lines=28> */
.L_x_19820:
[----:B0-----:R-:W-:Y:S05]  /*6ff0*/  BSYNC B0 ;  /* 0x0000000000007941 */ /* 0x001fea0003800000 */
.L_x_19819:
        /* <DEDUP_REMOVED lines=75> */
.L_x_19768:
[----:B------:R-:W-:Y:S01]  /*74b0*/  IMAD.MOV.U32 R30, RZ, RZ, R35 ;  /* 0x000000ffff1e7224 */ /* 0x000fe200078e0023 */
[----:B------:R-:W-:Y:S01]  /*74c0*/  MOV R28, 0x7510 ;  /* 0x00007510001c7802 */ /* 0x000fe20000000f00 */
[----:B------:R-:W-:-:S02]  /*74d0*/  IMAD.MOV.U32 R31, RZ, RZ, 0x1 ;  /* 0x00000001ff1f7424 */ /* 0x000fc400078e00ff */
[----:B------:R-:W-:Y:S02]  /*74e0*/  IMAD.MOV.U32 R32, RZ, RZ, 0x1f ;  /* 0x0000001fff207424 */ /* 0x000fe400078e00ff */
[----:B------:R-:W-:Y:S02]  /*74f0*/  IMAD.MOV.U32 R33, RZ, RZ, -0x1 ;  /* 0xffffffffff217424 */ /* 0x000fe400078e00ff */
[----:B------:R-:W-:Y:S05]  /*7500*/  CALL.REL.NOINC `($__internal_371_$__cuda_sm70_shflsync_bfly_p) ;  /* 0x0000020000007944 */ /* 0x000fea0003c00000 */
[----:B-1----:R-:W-:Y:S01]  /*7510*/  IMAD.MOV.U32 R28, RZ, RZ, R30 ;  /* 0x000000ffff1c7224 */ /* 0x002fe200078e001e */
[----:B0-----:R-:W-:Y:S05]  /*7520*/  BRA `(.L_x_19821) ;  /* 0xffffb88000007947 */ /* 0x001fea000383ffff */
.L_x_19771:
[----:B------:R-:W-:Y:S01]  /*7530*/  IMAD.MOV.U32 R30, RZ, RZ, R107 ;  /* 0x000000ffff1e7224 */ /* 0x000fe200078e006b */
[----:B------:R-:W-:Y:S01]  /*7540*/  MOV R28, 0x7590 ;  /* 0x00007590001c7802 */ /* 0x000fe20000000f00 */
[----:B------:R-:W-:Y:S02]  /*7550*/  IMAD.MOV.U32 R31, RZ, RZ, 0x10 ;  /* 0x00000010ff1f7424 */ /* 0x000fe400078e00ff */
[----:B------:R-:W-:Y:S02]  /*7560*/  IMAD.MOV.U32 R32, RZ, RZ, 0x1f ;  /* 0x0000001fff207424 */ /* 0x000fe400078e00ff */
[----:B------:R-:W-:Y:S02]  /*7570*/  IMAD.MOV.U32 R33, RZ, RZ, -0x1 ;  /* 0xffffffffff217424 */ /* 0x000fe400078e00ff */
[----:B-----5:R-:W-:Y:S05]  /*7580*/  CALL.REL.NOINC `($__internal_371_$__cuda_sm70_shflsync_bfly_p) ;  /* 0x0000018000007944 */ /* 0x020fea0003c00000 */
[----:B-1----:R-:W-:Y:S01]  /*7590*/  IMAD.MOV.U32 R0, RZ, RZ, R30 ;  /* 0x000000ffff007224 */ /* 0x002fe200078e001e */
[----:B0-----:R-:W-:Y:S05]  /*75a0*/  BRA `(.L_x_19822) ;  /* 0xffffb9e000007947 */ /* 0x001fea000383ffff */
.L_x_19772:
[----:B------:R-:W-:Y:S01]  /*75b0*/  IMAD.MOV.U32 R30, RZ, RZ, R107 ;  /* 0x000000ffff1e7224 */ /* 0x000fe200078e006b */
[----:B------:R-:W-:Y:S01]  /*75c0*/  MOV R28, 0x7610 ;  /* 0x00007610001c7802 */ /* 0x000fe20000000f00 */
[----:B------:R-:W-:-:S02]  /*75d0*/  IMAD.MOV.U32 R31, RZ, RZ, 0x8 ;  /* 0x00000008ff1f7424 */ /* 0x000fc400078e00ff */
[----:B------:R-:W-:Y:S02]  /*75e0*/  IMAD.MOV.U32 R32, RZ, RZ, 0x1f ;  /* 0x0000001fff207424 */ /* 0x000fe400078e00ff */
[----:B------:R-:W-:Y:S02]  /*75f0*/  IMAD.MOV.U32 R33, RZ, RZ, -0x1 ;  /* 0xffffffffff217424 */ /* 0x000fe400078e00ff */
[----:B-----5:R-:W-:Y:S05]  /*7600*/  CALL.REL.NOINC `($__internal_371_$__cuda_sm70_shflsync_bfly_p) ;  /* 0x0000010000007944 */ /* 0x020fea0003c00000 */
[----:B-1----:R-:W-:Y:S01]  /*7610*/  FMNMX.FTZ R3, R107, R30, !PT ;  /* 0x0000001e6b037209 */ /* 0x002fe20007810000 */
[----:B0-----:R-:W-:Y:S01]  /*7620*/  IMAD.MOV.U32 R31, RZ, RZ, 0x4 ;  /* 0x00000004ff1f7424 */ /* 0x001fe200078e00ff */
[----:B------:R-:W-:Y:S01]  /*7630*/  MOV R28, 0x7680 ;  /* 0x00007680001c7802 */ /* 0x000fe20000000f00 */
[----:B------:R-:W-:Y:S02]  /*7640*/  IMAD.MOV.U32 R32, RZ, RZ, 0x1f ;  /* 0x0000001fff207424 */ /* 0x000fe400078e00ff */
[----:B------:R-:W-:Y:S02]  /*7650*/  IMAD.MOV.U32 R33, RZ, RZ, -0x1 ;  /* 0xffffffffff217424 */ /* 0x000fe400078e00ff */
[----:B------:R-:W-:Y:S02]  /*7660*/  IMAD.MOV.U32 R30, RZ, RZ, R3 ;  /* 0x000000ffff1e7224 */ /* 0x000fe400078e0003 */
[----:B------:R-:W-:Y:S05]  /*7670*/  CALL.REL.NOINC `($__internal_371_$__cuda_sm70_shflsync_bfly_p) ;  /* 0x0000009000007944 */ /* 0x000fea0003c00000 */
[----:B-1----:R-:W-:Y:S01]  /*7680*/  FMNMX.FTZ R3, R3, R30, !PT ;  /* 0x0000001e03037209 */ /* 0x002fe20007810000 */
[----:B0-----:R-:W-:Y:S01]  /*7690*/  IMAD.MOV.U32 R31, RZ, RZ, 0x2 ;  /* 0x00000002ff1f7424 */ /* 0x001fe200078e00ff */
[----:B------:R-:W-:Y:S01]  /*76a0*/  MOV R28, 0x76f0 ;  /* 0x000076f0001c7802 */ /* 0x000fe20000000f00 */
[----:B------:R-:W-:-:S02]  /*76b0*/  IMAD.MOV.U32 R32, RZ, RZ, 0x1f ;  /* 0x0000001fff207424 */ /* 0x000fc400078e00ff */
[----:B------:R-:W-:Y:S02]  /*76c0*/  IMAD.MOV.U32 R33, RZ, RZ, -0x1 ;  /* 0xffffffffff217424 */ /* 0x000fe400078e00ff */
[----:B------:R-:W-:Y:S02]  /*76d0*/  IMAD.MOV.U32 R30, RZ, RZ, R3 ;  /* 0x000000ffff1e7224 */ /* 0x000fe400078e0003 */
[----:B------:R-:W-:Y:S05]  /*76e0*/  CALL.REL.NOINC `($__internal_371_$__cuda_sm70_shflsync_bfly_p) ;  /* 0x0000002000007944 */ /* 0x000fea0003c00000 */
[----:B-1----:R-:W-:Y:S01]  /*76f0*/  IMAD.MOV.U32 R2, RZ, RZ, R30 ;  /* 0x000000ffff027224 */ /* 0x002fe200078e001e */
[----:B0-----:R-:W-:Y:S05]  /*7700*/  BRA `(.L_x_19823) ;  /* 0xffffb8f000007947 */ /* 0x001fea000383ffff */
        .weak           $__internal_371_$__cuda_sm70_shflsync_bfly_p
        .type           $__internal_371_$__cuda_sm70_shflsync_bfly_p,@function
        .size           $__internal_371_$__cuda_sm70_shflsync_bfly_p,(.L_x_25032 - $__internal_371_$__cuda_sm70_shflsync_bfly_p)
$__internal_371_$__cuda_sm70_shflsync_bfly_p:
[----:B------:R-:W-:Y:S01]  /*7710*/  IMAD.MOV.U32 R29, RZ, RZ, 0x0 ;  /* 0x00000000ff1d7424 */ /* 0x000fe200078e00ff */
[----:B------:R-:W-:Y:S04]  /*7720*/  WARPSYNC R33 ;  /* 0x0000002100007348 */ /* 0x000fe80003800000 */
[----:B------:R0:W1:Y:S01]  /*7730*/  SHFL.BFLY PT, R30, R30, R31, R32 ;  /* 0x0c00001f1e1e7389 */ /* 0x00006200000e0020 */
[----:B------:R-:W-:Y:S05]  /*7740*/  RET.REL.NODEC R28 `(_ZN4vllm25paged_attention_v2_kernelIttLi128ELi16ELi128ELNS_18Fp8KVCacheDataTypeE0ELb1ELi512EEEvPfS2_PT_PKS3_PKT0_S9_ifPKiSB_iPKfiiiSD_SD_iiiii) ;  /* 0xffff88b01c007950 */ /* 0x000fea0003c3ffff */
.L_x_19824:
        /* <DEDUP_REMOVED lines=11> */
.L_x_25032:


//--------------------- .text._ZN4vllm25paged_attention_v2_kernelIttLi120ELi16ELi128ELNS_18Fp8KVCacheDataTypeE0ELb1ELi512EEEvPfS2_PT_PKS3_PKT0_S9_ifPKiSB_iPKfiiiSD_SD_iiiii --------------------------
	.section	.text._ZN4vllm25paged_attention_v2_kernelIttLi120ELi16ELi128ELNS_18Fp8KVCacheDataTypeE0ELb1ELi512EEEvPfS2_PT_PKS3_PKT0_S9_ifPKiSB_iPKfiiiSD_SD_iiiii,"ax",@progbits
	.sectioninfo	@"SHI_REGISTERS=124"
	.align	128
        .global         _ZN4vllm25paged_attention_v2_kernelIttLi120ELi16ELi128ELNS_18Fp8KVCacheDataTypeE0ELb1ELi512EEEvPfS2_PT_PKS3_PKT0_S9_ifPKiSB_iPKfiiiSD_SD_iiiii
        .type           _ZN4vllm25paged_attention_v2_kernelIttLi120ELi16ELi128ELNS_18Fp8KVCacheDataTypeE0ELb1ELi512EEEvPfS2_PT_PKS3_PKT0_S9_ifPKiSB_iPKfiiiSD_SD_iiiii,@function
        .size           _ZN4vllm25paged_attention_v2_kernelIttLi120ELi16ELi128ELNS_18Fp8KVCacheDataTypeE0ELb1ELi512EEEvPfS2_PT_PKS3_PKT0_S9_ifPKiSB_iPKfiiiSD_SD_iiiii,(.L_x_25033 - _ZN4vllm25paged_attention_v2_kernelIttLi120ELi16ELi128ELNS_18Fp8KVCacheDataTypeE0ELb1ELi512EEEvPfS2_PT_PKS3_PKT0_S9_ifPKiSB_iPKfiiiSD_SD_iiiii)
        .other          _ZN4vllm25paged_attention_v2_kernelIttLi120ELi16ELi128ELNS_18Fp8KVCacheDataTypeE0ELb1ELi512EEEvPfS2_PT_PKS3_PKT0_S9_ifPKiSB_iPKfiiiSD_SD_iiiii,@"STO_CUDA_ENTRY STV_DEFAULT"
_ZN4vllm25paged_attention_v2_kernelIttLi120ELi16ELi128ELNS_18Fp8KVCacheDataTypeE0ELb1ELi512EEEvPfS2_PT_PKS3_PKT0_S9_ifPKiSB_iPKfiiiSD_SD_iiiii:
.text._ZN4vllm25paged_attention_v2_kernelIttLi120ELi16ELi128ELNS_18Fp8KVCacheDataTypeE0ELb1ELi512EEEvPfS2_PT_PKS3_PKT0_S9_ifPKiSB_iPKfiiiSD_SD_iiiii:
        /* <DEDUP_REMOVED lines=110> */
.L_x_19829:
        /* <DEDUP_REMOVED lines=11> */
.L_x_19828:
[----:B------:R-:W-:Y:S05]  /*0790*/  BSYNC B1 ;  /* 0x0000000000017941 */ /* 0x000fea0003800000 */
.L_x_19827:
        /* <DEDUP_REMOVED lines=10> */
.L_x_19830:
        /* <DEDUP_REMOVED lines=17> */
.L_x_19826:
[----:B------:R-:W-:Y:S05]  /*0950*/  BSYNC B0 ;  /* 0x0000000000007941 */ /* 0x000fea0003800000 */
.L_x_19825:
        /* <DEDUP_REMOVED lines=47> */
[----:B------:R-:W-:Y:S02]  /*0c50*/  SHF.R.S32.HI R0, RZ, 0x1f, R108 ;  /* 0x0000001fff007819 */ /* 0x000fe4000001146c */
[----:B------:R-:W-:Y:S01]  /*0c60*/  IADD3 R17, P0, R3, R108, RZ ;  /* 0x0000006c03117210 */ /* 0x000fe20007f1e0ff */
[----:B------:R-:W-:Y:S01]  /*0c70*/  IMAD.SHL.U32 R103, R24, 0x4, RZ ;  /* 0x0000000418677824 */ /* 0x000fe200078e00ff */
[----:B------:R-:W-:-:S02]  /*0c80*/  IADD3 R23, R109, 0x2, RZ ;  /* 0x000000026d177810 */ /* 0x000fc40007ffe0ff */
[----:B------:R-:W-:Y:S02]  /*0c90*/  LOP3.LUT R2, R2, 0xfffffff0, RZ, 0xc0, !PT ;  /* 0xfffffff002027812 */ /* 0x000fe400078ec0ff */
[----:B------:R-:W-:Y:S01]  /*0ca0*/  LEA.HI.X.SX32 R0, R3, R0, 0x1, P0 ;  /* 0x0000000003007211 */ /* 0x000fe200000f0eff */
[----:B------:R-:W-:Y:S01]  /*0cb0*/  IMAD.SHL.U32 R105, R23, 0x4, RZ ;  /* 0x0000000417697824 */ /* 0x000fe200078e00ff */
[----:B------:R-:W-:Y:S01]  /*0cc0*/  LEA R18, P0, R17, c[0x0][0x198], 0x2 ;  /* 0x0000660011127a11 */ /* 0x000fe200078010ff */
[----:B------:R-:W-:Y:S01]  /*0cd0*/  IMAD.IADD R35, R35, 0x1, -R2 ;  /* 0x0000000123237824 */ /* 0x000fe200078e0a02 */
[----:B------:R-:W-:Y:S02]  /*0ce0*/  SHF.R.S32.HI R5, RZ, 0x1f, R16 ;  /* 0x0000001fff057819 */ /* 0x000fe40000011410 */
[----:B------:R-:W-:Y:S01]  /*0cf0*/  SHF.R.S32.HI R3, RZ, 0x1f, R106 ;  /* 0x0000001fff037819 */ /* 0x000fe2000001146a */
[----:B------:R-:W-:Y:S01]  /*0d00*/  IMAD.SHL.U32 R119, R35, 0x8, RZ ;  /* 0x0000000823777824 */ /* 0x000fe200078e00ff */
[----:B------:R-:W-:Y:S01]  /*0d10*/  SHF.R.S32.HI R2, RZ, 0x1f, R103 ;  /* 0x0000001fff027819 */ /* 0x000fe20000011467 */
[----:B------:R-:W-:Y:S01]  /*0d20*/  IMAD R86, R112, 0x10, R35 ;  /* 0x0000001070567824 */ /* 0x000fe200078e0223 */
[----:B------:R-:W-:-:S02]  /*0d30*/  LEA.HI.X R17, R17, c[0x0][0x19c], R0, 0x2, P0 ;  /* 0x0000670011117a11 */ /* 0x000fc400000f1400 */
        /* <DEDUP_REMOVED lines=121> */
[----:B------:R-:W-:Y:S01]  /*14d0*/  LEA.HI.X.SX32 R119, R0, R39, 0x1, P0 ;  /* 0x0000002700777211 */ /* 0x000fe200000f0eff */
[----:B------:R-:W-:Y:S01]  /*14e0*/  IMAD.MOV.U32 R0, RZ, RZ, c[0x0][0x1bc] ;  /* 0x00006f00ff007624 */ /* 0x000fe200078e00ff */
        /* <DEDUP_REMOVED lines=22> */
[----:B------:R-:W-:Y:S02]  /*1650*/  LEA R86, R86, 0x110, 0x2 ;  /* 0x0000011056567811 */ /* 0x000fe400078e10ff */
        /* <DEDUP_REMOVED lines=15> */
.L_x_19837:
        /* <DEDUP_REMOVED lines=95> */
[----:B------:R-:W-:Y:S02]  /*1d40*/  LEA.HI.X R59, R59, c[0x0][0x184], R60, 0x1, P2 ;  /* 0x000061003b3b7a11 */ /* 0x000fe400010f0c3c */
[----:B------:R-:W-:-:S04]  /*1d50*/  IADD3 R61, P0, P1, R12, R72, R27 ;  /* 0x000000480c3d7210 */ /* 0x000fc8000791e01b */
[----:B------:R-:W4:Y:S01]  /*1d60*/  LDG.E.64.CONSTANT R58, [R58.64] ;  /* 0x0000000a3a3a7981 */ /* 0x000f22000c1e9b00 */
[----:B------:R-:W-:Y:S02]  /*1d70*/  LEA R60, P2, R61, c[0x0][0x180], 0x1 ;  /* 0x000060003d3c7a11 */ /* 0x000fe400078408ff */
[----:B------:R-:W-:Y:S02]  /*1d80*/  IADD3.X R62, R94, R79, R41, P0, P1 ;  /* 0x0000004f5e3e7210 */ /* 0x000fe400007e2429 */
[----:B------:R-:W-:Y:S02]  /*1d90*/  IADD3 R63, P0, P1, R11, R72, R28 ;  /* 0x000000480b3f7210 */ /* 0x000fe4000791e01c */
[----:B------:R-:W-:-:S06]  /*1da0*/  LEA.HI.X R61, R61, c[0x0][0x184], R62, 0x1, P2 ;  /* 0x000061003d3d7a11 */ /* 0x000fcc00010f0c3e */
        /* <DEDUP_REMOVED lines=12> */
[-C--:B------:R-:W-:Y:S02]  /*1e70*/  IADD3.X R68, R95, R79.reuse, R44, P0, P1 ;  /* 0x0000004f5f447210 */ /* 0x080fe400007e242c */
[----:B------:R-:W-:Y:S02]  /*1e80*/  IADD3 R69, P0, P1, R8, R72, R31 ;  /* 0x0000004808457210 */ /* 0x000fe4000791e01f */
[----:B------:R-:W-:Y:S02]  /*1e90*/  LEA.HI.X R67, R67, c[0x0][0x184], R68, 0x1, P2 ;  /* 0x0000610043437a11 */ /* 0x000fe400010f0c44 */
[----:B------:R-:W-:Y:S02]  /*1ea0*/  LEA R68, P2, R69, c[0x0][0x180], 0x1 ;  /* 0x0000600045447a11 */ /* 0x000fe400078408ff */
[----:B------:R-:W-:-:S02]  /*1eb0*/  IADD3.X R70, R98, R79, R45, P0, P1 ;  /* 0x0000004f62467210 */ /* 0x000fc400007e242d */
[-C--:B------:R-:W-:Y:S01]  /*1ec0*/  IADD3 R71, P0, P1, R7, R72.reuse, R32 ;  /* 0x0000004807477210 */ /* 0x080fe2000791e020 */
[----:B------:R-:W4:Y:S01]  /*1ed0*/  LDG.E.64.CONSTANT R66, [R66.64] ;  /* 0x0000000a42427981 */ /* 0x000f22000c1e9b00 */
[----:B------:R-:W-:Y:S02]  /*1ee0*/  LEA.HI.X R69, R69, c[0x0][0x184], R70, 0x1, P2 ;  /* 0x0000610045457a11 */ /* 0x000fe400010f0c46 */
[----:B------:R-:W-:Y:S02]  /*1ef0*/  LEA R70, P2, R71, c[0x0][0x180], 0x1 ;  /* 0x0000600047467a11 */ /* 0x000fe400078408ff */
[----:B------:R-:W-:Y:S02]  /*1f00*/  IADD3.X R74, R97, R79, R82, P0, P1 ;  /* 0x0000004f614a7210 */ /* 0x000fe400007e2452 */
[----:B------:R-:W4:Y:S01]  /*1f10*/  LDG.E.64.CONSTANT R68, [R68.64] ;  /* 0x0000000a44447981 */ /* 0x000f22000c1e9b00 */
[----:B------:R-:W-:Y:S02]  /*1f20*/  IADD3 R80, P3, P4, R5, R72, R34 ;  /* 0x0000004805507210 */ /* 0x000fe40007c7e022 */
[----:B------:R-:W-:-:S02]  /*1f30*/  LEA.HI.X R71, R71, c[0x0][0x184], R74, 0x1, P2 ;  /* 0x0000610047477a11 */ /* 0x000fc400010f0c4a */
[----:B------:R-:W-:Y:S02]  /*1f40*/  IADD3 R74, P0, P1, R6, R72, R33 ;  /* 0x00000048064a7210 */ /* 0x000fe4000791e021 */
[----:B------:R-:W0:Y:S02]  /*1f50*/  LDS.64 R72, [R117+0x8] ;  /* 0x0000080075487984 */ /* 0x000e240000000a00 */
[----:B------:R-:W-:Y:S02]  /*1f60*/  LEA R76, P2, R74, c[0x0][0x180], 0x1 ;  /* 0x000060004a4c7a11 */ /* 0x000fe400078408ff */
[----:B------:R-:W4:Y:S01]  /*1f70*/  LDG.E.64.CONSTANT R70, [R70.64] ;  /* 0x0000000a46467981 */ /* 0x000f22000c1e9b00 */
[----:B------:R-:W-:-:S04]  /*1f80*/  IADD3.X R75, R100, R79, R83, P0, P1 ;  /* 0x0000004f644b7210 */ /* 0x000fc800007e2453 */
[----:B------:R-:W-:Y:S02]  /*1f90*/  LEA.HI.X R77, R74, c[0x0][0x184], R75, 0x1, P2 ;  /* 0x000061004a4d7a11 */ /* 0x000fe400010f0c4b */
[----:B------:R-:W-:Y:S01]  /*1fa0*/  IADD3.X R79, R99, R79, R84, P3, P4 ;  /* 0x0000004f634f7210 */ /* 0x000fe20001fe8454 */
[----:B------:R-:W1:Y:S01]  /*1fb0*/  LDS.64 R74, [R117] ;  /* 0x00000000754a7984 */ /* 0x000e620000000a00 */
[----:B------:R-:W-:-:S03]  /*1fc0*/  LEA R78, P0, R80, c[0x0][0x180], 0x1 ;  /* 0x00006000504e7a11 */ /* 0x000fc600078008ff */
[----:B------:R-:W4:Y:S01]  /*1fd0*/  LDG.E.64.CONSTANT R76, [R76.64] ;  /* 0x0000000a4c4c7981 */ /* 0x000f22000c1e9b00 */
[----:B------:R-:W-:-:S06]  /*1fe0*/  LEA.HI.X R79, R80, c[0x0][0x184], R79, 0x1, P0 ;  /* 0x00006100504f7a11 */ /* 0x000fcc00000f0c4f */
[----:B------:R-:W4:Y:S01]  /*1ff0*/  LDG.E.64.CONSTANT R78, [R78.64] ;  /* 0x0000000a4e4e7981 */ /* 0x000f22000c1e9b00 */
[----:B-----5:R-:W-:Y:S01]  /*2000*/  FSETP.NEU.FTZ.AND P1, PT, R110, RZ, PT ;  /* 0x000000ff6e00720b */ /* 0x020fe20003f3d000 */
[----:B0-----:R-:W-:Y:S02]  /*2010*/  HADD2.F32 R80, -RZ, R72.H0_H0 ;  /* 0x20000048ff507230 */ /* 0x001fe40000004100 */
[--C-:B--2---:R-:W-:Y:S02]  /*2020*/  HADD2.F32 R81, -RZ, R46.reuse.H0_H0 ;  /* 0x2000002eff517230 */ /* 0x104fe40000004100 */
[----:B------:R-:W-:-:S03]  /*2030*/  HADD2.F32 R121, -RZ, R46.H1_H1 ;  /* 0x3000002eff797230 */ /* 0x000fc60000004100 */
[----:B------:R-:W-:Y:S01]  /*2040*/  FMUL.FTZ R120, R80, R81 ;  /* 0x0000005150787220 */ /* 0x000fe20000410000 */
[----:B------:R-:W-:Y:S02]  /*2050*/  HADD2.F32 R80, -RZ, R72.H1_H1 ;  /* 0x30000048ff507230 */ /* 0x000fe40000004100 */
[----:B-1----:R-:W-:Y:S02]  /*2060*/  HADD2.F32 R72, -RZ, R74.H0_H0 ;  /* 0x2000004aff487230 */ /* 0x002fe40000004100 */
[----:B---3--:R-:W-:Y:S01]  /*2070*/  HADD2.F32 R81, -RZ, R48.H0_H0 ;  /* 0x20000030ff517230 */ /* 0x008fe20000004100 */
[----:B------:R-:W-:Y:S01]  /*2080*/  FMUL.FTZ R46, R80, R121 ;  /* 0x00000079502e7220 */ /* 0x000fe20000410000 */
[----:B------:R-:W-:Y:S02]  /*2090*/  HADD2.F32 R74, -RZ, R74.H1_H1 ;  /* 0x3000004aff4a7230 */ /* 0x000fe40000004100 */
[----:B------:R-:W-:Y:S01]  /*20a0*/  HADD2.F32 R121, -RZ, R48.H1_H1 ;  /* 0x30000030ff797230 */ /* 0x000fe20000004100 */
[----:B------:R-:W-:-:S02]  /*20b0*/  FFMA.FTZ R72, R72, R81, R120 ;  /* 0x0000005148487223 */ /* 0x000fc40000010078 */
[----:B------:R-:W0:Y:S02]  /*20c0*/  LDS.64 R80, [R117+0x10] ;  /* 0x0000100075507984 */ /* 0x000e240000000a00 */
[----:B------:R-:W-:Y:S01]  /*20d0*/  FFMA.FTZ R48, R74, R121, R46 ;  /* 0x000000794a307223 */ /* 0x000fe2000001002e */
[----:B------:R-:W-:Y:S02]  /*20e0*/  HADD2.F32 R46, -RZ, R73.H0_H0 ;  /* 0x20000049ff2e7230 */ /* 0x000fe40000004100 */
[--C-:B------:R-:W-:Y:S02]  /*20f0*/  HADD2.F32 R121, -RZ, R47.reuse.H0_H0 ;  /* 0x2000002fff797230 */ /* 0x100fe40000004100 */
[----:B------:R-:W-:Y:S02]  /*2100*/  HADD2.F32 R74, -RZ, R47.H1_H1 ;  /* 0x3000002fff4a7230 */ /* 0x000fe40000004100 */
[----:B------:R-:W-:Y:S01]  /*2110*/  HADD2.F32 R47, -RZ, R73.H1_H1 ;  /* 0x30000049ff2f7230 */ /* 0x000fe20000004100 */
[----:B------:R-:W-:Y:S01]  /*2120*/  FMUL.FTZ R121, R46, R121 ;  /* 0x000000792e797220 */ /* 0x000fe20000410000 */
[----:B------:R-:W-:-:S02]  /*2130*/  HADD2.F32 R73, -RZ, R75.H0_H0 ;  /* 0x2000004bff497230 */ /* 0x000fc40000004100 */
[--C-:B------:R-:W-:Y:S01]  /*2140*/  HADD2.F32 R46, -RZ, R49.reuse.H0_H0 ;  /* 0x20000031ff2e7230 */ /* 0x100fe20000004100 */
[----:B------:R-:W-:Y:S01]  /*2150*/  FMUL.FTZ R47, R47, R74 ;  /* 0x0000004a2f2f7220 */ /* 0x000fe20000410000 */
[--C-:B----4-:R-:W-:Y:S02]  /*2160*/  HADD2.F32 R74, -RZ, R50.reuse.H0_H0 ;  /* 0x20000032ff4a7230 */ /* 0x110fe40000004100 */
[----:B------:R-:W-:Y:S01]  /*2170*/  HADD2.F32 R50, -RZ, R50.H1_H1 ;  /* 0x30000032ff327230 */ /* 0x000fe20000004100 */
[----:B------:R-:W-:Y:S01]  /*2180*/  FFMA.FTZ R73, R73, R46, R121 ;  /* 0x0000002e49497223 */ /* 0x000fe20000010079 */
[----:B------:R-:W-:Y:S02]  /*2190*/  HADD2.F32 R46, -RZ, R49.H1_H1 ;  /* 0x30000031ff2e7230 */ /* 0x000fe40000004100 */
[----:B------:R-:W-:-:S05]  /*21a0*/  HADD2.F32 R49, -RZ, R75.H1_H1 ;  /* 0x3000004bff317230 */ /* 0x000fca0000004100 */
[----:B------:R-:W-:Y:S02]  /*21b0*/  FFMA.FTZ R49, R49, R46, R47 ;  /* 0x0000002e31317223 */ /* 0x000fe4000001002f */
[----:B------:R-:W1:Y:S01]  /*21c0*/  LDS.64 R46, [R117+0x18] ;  /* 0x00001800752e7984 */ /* 0x000e620000000a00 */
[----:B0-----:R-:W-:-:S05]  /*21d0*/  HADD2.F32 R75, -RZ, R80.H0_H0 ;  /* 0x20000050ff4b7230 */ /* 0x001fca0000004100 */
[----:B------:R-:W-:Y:S01]  /*21e0*/  FFMA.FTZ R72, R75, R74, R72 ;  /* 0x0000004a4b487223 */ /* 0x000fe20000010048 */
[----:B------:R-:W-:Y:S02]  /*21f0*/  HADD2.F32 R75, -RZ, R80.H1_H1 ;  /* 0x30000050ff4b7230 */ /* 0x000fe40000004100 */
[--C-:B------:R-:W-:Y:S02]  /*2200*/  HADD2.F32 R74, -RZ, R51.reuse.H0_H0 ;  /* 0x20000033ff4a7230 */ /* 0x100fe40000004100 */
[----:B------:R-:W-:Y:S01]  /*2210*/  HADD2.F32 R51, -RZ, R51.H1_H1 ;  /* 0x30000033ff337230 */ /* 0x000fe20000004100 */
[----:B------:R-:W-:Y:S01]  /*2220*/  FFMA.FTZ R50, R75, R50, R48 ;  /* 0x000000324b327223 */ /* 0x000fe20000010030 */
[--C-:B------:R-:W-:Y:S02]  /*2230*/  HADD2.F32 R48, -RZ, R81.reuse.H0_H0 ;  /* 0x20000051ff307230 */ /* 0x100fe40000004100 */
[--C-:B------:R-:W-:Y:S02]  /*2240*/  HADD2.F32 R75, -RZ, R52.reuse.H0_H0 ;  /* 0x20000034ff4b7230 */ /* 0x100fe40000004100 */
[----:B------:R-:W-:Y:S01]  /*2250*/  HADD2.F32 R52, -RZ, R52.H1_H1 ;  /* 0x30000034ff347230 */ /* 0x000fe20000004100 */
[----:B------:R-:W-:Y:S01]  /*2260*/  FFMA.FTZ R73, R48, R74, R73 ;  /* 0x0000004a30497223 */ /* 0x000fe20000010049 */
[----:B------:R-:W-:-:S05]  /*2270*/  HADD2.F32 R74, -RZ, R81.H1_H1 ;  /* 0x30000051ff4a7230 */ /* 0x000fca0000004100 */
[----:B------:R-:W-:Y:S02]  /*2280*/  FFMA.FTZ R74, R74, R51, R49 ;  /* 0x000000334a4a7223 */ /* 0x000fe40000010031 */
[----:B------:R-:W0:Y:S01]  /*2290*/  LDS.64 R48, [R117+0x20] ;  /* 0x0000200075307984 */ /* 0x000e220000000a00 */
[----:B-1----:R-:W-:-:S05]  /*22a0*/  HADD2.F32 R51, -RZ, R46.H0_H0 ;  /* 0x2000002eff337230 */ /* 0x002fca0000004100 */
        /* <DEDUP_REMOVED lines=9> */
[----:B------:R-:W1:Y:S01]  /*2340*/  LDS.64 R50, [R117+0x28] ;  /* 0x0000280075327984 */ /* 0x000e620000000a00 */
[----:B------:R-:W-:Y:S01]  /*2350*/  FFMA.FTZ R74, R47, R53, R74 ;  /* 0x000000352f4a7223 */ /* 0x000fe2000001004a */
[----:B------:R-:W-:Y:S02]  /*2360*/  HADD2.F32 R54, -RZ, R54.H1_H1 ;  /* 0x30000036ff367230 */ /* 0x000fe40000004100 */
[--C-:B0-----:R-:W-:Y:S02]  /*2370*/  HADD2.F32 R47, -RZ, R48.reuse.H0_H0 ;  /* 0x20000030ff2f7230 */ /* 0x101fe40000004100 */
[----:B------:R-:W-:Y:S02]  /*2380*/  HADD2.F32 R53, -RZ, R48.H1_H1 ;  /* 0x30000030ff357230 */ /* 0x000fe40000004100 */
[--C-:B------:R-:W-:Y:S01]  /*2390*/  HADD2.F32 R48, -RZ, R49.reuse.H0_H0 ;  /* 0x20000031ff307230 */ /* 0x100fe20000004100 */
[----:B------:R-:W-:Y:S01]  /*23a0*/  FFMA.FTZ R72, R47, R46, R72 ;  /* 0x0000002e2f487223 */ /* 0x000fe20000010048 */
[----:B------:R-:W-:Y:S01]  /*23b0*/  HADD2.F32 R49, -RZ, R49.H1_H1 ;  /* 0x30000031ff317230 */ /* 0x000fe20000004100 */
[----:B------:R-:W0:Y:S01]  /*23c0*/  LDS.64 R46, [R117+0x30] ;  /* 0x00003000752e7984 */ /* 0x000e220000000a00 */
[----:B------:R-:W-:Y:S01]  /*23d0*/  FFMA.FTZ R52, R53, R54, R52 ;  /* 0x0000003635347223 */ /* 0x000fe20000010034 */
[----:B------:R-:W-:-:S02]  /*23e0*/  HADD2.F32 R53, -RZ, R55.H0_H0 ;  /* 0x20000037ff357230 */ /* 0x000fc40000004100 */
[----:B------:R-:W-:-:S03]  /*23f0*/  HADD2.F32 R55, -RZ, R55.H1_H1 ;  /* 0x30000037ff377230 */ /* 0x000fc60000004100 */
[----:B------:R-:W-:Y:S02]  /*2400*/  FFMA.FTZ R73, R48, R53, R73 ;  /* 0x0000003530497223 */ /* 0x000fe40000010049 */
[----:B------:R-:W-:Y:S02]  /*2410*/  FFMA.FTZ R74, R49, R55, R74 ;  /* 0x00000037314a7223 */ /* 0x000fe4000001004a */
[----:B------:R-:W2:Y:S01]  /*2420*/  LDS.64 R48, [R117+0x38] ;  /* 0x0000380075307984 */ /* 0x000ea20000000a00 */
[--C-:B-1----:R-:W-:Y:S02]  /*2430*/  HADD2.F32 R53, -RZ, R50.reuse.H0_H0 ;  /* 0x20000032ff357230 */ /* 0x102fe40000004100 */
[----:B------:R-:W-:Y:S02]  /*2440*/  HADD2.F32 R55, -RZ, R50.H1_H1 ;  /* 0x30000032ff377230 */ /* 0x000fe40000004100 */
[--C-:B------:R-:W-:Y:S02]  /*2450*/  HADD2.F32 R50, -RZ, R56.reuse.H0_H0 ;  /* 0x20000038ff327230 */ /* 0x100fe40000004100 */
[----:B------:R-:W-:-:S02]  /*2460*/  HADD2.F32 R56, -RZ, R56.H1_H1 ;  /* 0x30000038ff387230 */ /* 0x000fc40000004100 */
[--C-:B------:R-:W-:Y:S01]  /*2470*/  HADD2.F32 R54, -RZ, R51.reuse.H0_H0 ;  /* 0x20000033ff367230 */ /* 0x100fe20000004100 */
[----:B------:R-:W-:Y:S01]  /*2480*/  FFMA.FTZ R72, R53, R50, R72 ;  /* 0x0000003235487223 */ /* 0x000fe20000010048 */
[----:B------:R-:W-:Y:S01]  /*2490*/  HADD2.F32 R51, -RZ, R51.H1_H1 ;  /* 0x30000033ff337230 */ /* 0x000fe20000004100 */
[----:B------:R-:W-:Y:S01]  /*24a0*/  FFMA.FTZ R50, R55, R56, R52 ;  /* 0x0000003837327223 */ /* 0x000fe20000010034 */
[--C-:B------:R-:W-:Y:S01]  /*24b0*/  HADD2.F32 R55, -RZ, R57.reuse.H0_H0 ;  /* 0x20000039ff377230 */ /* 0x100fe20000004100 */
[----:B------:R-:W1:Y:S01]  /*24c0*/  LDS.64 R52, [R117+0x40] ;  /* 0x0000400075347984 */ /* 0x000e620000000a00 */
[----:B------:R-:W-:Y:S02]  /*24d0*/  HADD2.F32 R57, -RZ, R57.H1_H1 ;  /* 0x30000039ff397230 */ /* 0x000fe40000004100 */
[--C-:B------:R-:W-:Y:S01]  /*24e0*/  HADD2.F32 R56, -RZ, R58.reuse.H0_H0 ;  /* 0x2000003aff387230 */ /* 0x100fe20000004100 */
[----:B------:R-:W-:Y:S01]  /*24f0*/  FFMA.FTZ R73, R54, R55, R73 ;  /* 0x0000003736497223 */ /* 0x000fe20000010049 */
[----:B------:R-:W-:Y:S01]  /*2500*/  HADD2.F32 R58, -RZ, R58.H1_H1 ;  /* 0x3000003aff3a7230 */ /* 0x000fe20000004100 */
[----:B------:R-:W-:Y:S01]  /*2510*/  FFMA.FTZ R54, R51, R57, R74 ;  /* 0x0000003933367223 */ /* 0x000fe2000001004a */
[----:B0-----:R-:W-:-:S02]  /*2520*/  HADD2.F32 R55, -RZ, R46.H0_H0 ;  /* 0x2000002eff377230 */ /* 0x001fc40000004100 */
[----:B------:R-:W-:-:S03]  /*2530*/  HADD2.F32 R57, -RZ, R47.H1_H1 ;  /* 0x3000002fff397230 */ /* 0x000fc60000004100 */
[----:B------:R-:W-:Y:S01]  /*2540*/  FFMA.FTZ R51, R55, R56, R72 ;  /* 0x0000003837337223 */ /* 0x000fe20000010048 */
[--C-:B------:R-:W-:Y:S02]  /*2550*/  HADD2.F32 R72, -RZ, R59.reuse.H0_H0 ;  /* 0x2000003bff487230 */ /* 0x100fe40000004100 */
[----:B------:R-:W-:Y:S02]  /*2560*/  HADD2.F32 R55, -RZ, R46.H1_H1 ;  /* 0x3000002eff377230 */ /* 0x000fe40000004100 */
[----:B------:R-:W-:Y:S02]  /*2570*/  HADD2.F32 R59, -RZ, R59.H1_H1 ;  /* 0x3000003bff3b7230 */ /* 0x000fe40000004100 */
[----:B------:R-:W-:Y:S01]  /*2580*/  HADD2.F32 R56, -RZ, R47.H0_H0 ;  /* 0x2000002fff387230 */ /* 0x000fe20000004100 */
[----:B------:R-:W-:Y:S01]  /*2590*/  FFMA.FTZ R55, R55, R58, R50 ;  /* 0x0000003a37377223 */ /* 0x000fe20000010032 */
[----:B------:R-:W0:Y:S01]  /*25a0*/  LDS.64 R46, [R117+0x48] ;  /* 0x00004800752e7984 */ /* 0x000e220000000a00 */
[----:B------:R-:W-:Y:S01]  /*25b0*/  FFMA.FTZ R54, R57, R59, R54 ;  /* 0x0000003b39367223 */ /* 0x000fe20000010036 */
[----:B--2---:R-:W-:Y:S01]  /*25c0*/  HADD2.F32 R50, -RZ, R48.H0_H0 ;  /* 0x20000030ff327230 */ /* 0x004fe20000004100 */
[----:B------:R-:W-:Y:S01]  /*25d0*/  FFMA.FTZ R56, R56, R72, R73 ;  /* 0x0000004838387223 */ /* 0x000fe20000010049 */
[----:B------:R-:W-:-:S02]  /*25e0*/  HADD2.F32 R57, -RZ, R60.H0_H0 ;  /* 0x2000003cff397230 */ /* 0x000fc40000004100 */
[----:B------:R-:W-:Y:S02]  /*25f0*/  HADD2.F32 R59, -RZ, R49.H0_H0 ;  /* 0x20000031ff3b7230 */ /* 0x000fe40000004100 */
[--C-:B------:R-:W-:Y:S01]  /*2600*/  HADD2.F32 R58, -RZ, R61.reuse.H0_H0 ;  /* 0x2000003dff3a7230 */ /* 0x100fe20000004100 */
[----:B------:R-:W-:Y:S01]  /*2610*/  FFMA.FTZ R57, R50, R57, R51 ;  /* 0x0000003932397223 */ /* 0x000fe20000010033 */
[----:B------:R-:W-:Y:S01]  /*2620*/  HADD2.F32 R48, -RZ, R48.H1_H1 ;  /* 0x30000030ff307230 */ /* 0x000fe20000004100 */
[----:B------:R-:W2:Y:S01]  /*2630*/  LDS.64 R50, [R117+0x50] ;  /* 0x0000500075327984 */ /* 0x000ea20000000a00 */
[----:B------:R-:W-:Y:S01]  /*2640*/  HADD2.F32 R60, -RZ, R60.H1_H1 ;  /* 0x3000003cff3c7230 */ /* 0x000fe20000004100 */
[----:B------:R-:W-:Y:S01]  /*2650*/  FFMA.FTZ R56, R59, R58, R56 ;  /* 0x0000003a3b387223 */ /* 0x000fe20000010038 */
[----:B------:R-:W-:Y:S02]  /*2660*/  HADD2.F32 R61, -RZ, R61.H1_H1 ;  /* 0x3000003dff3d7230 */ /* 0x000fe40000004100 */
[----:B------:R-:W-:Y:S01]  /*2670*/  HADD2.F32 R59, -RZ, R49.H1_H1 ;  /* 0x30000031ff3b7230 */ /* 0x000fe20000004100 */
[----:B------:R-:W-:Y:S01]  /*2680*/  FFMA.FTZ R55, R48, R60, R55 ;  /* 0x0000003c30377223 */ /* 0x000fe20000010037 */
[----:B-1----:R-:W-:Y:S01]  /*2690*/  HADD2.F32 R58, -RZ, R52.H0_H0 ;  /* 0x20000034ff3a7230 */ /* 0x002fe20000004100 */
[----:B------:R-:W1:Y:S01]  /*26a0*/  LDS.64 R48, [R117+0x58] ;  /* 0x0000580075307984 */ /* 0x000e620000000a00 */
[----:B------:R-:W-:Y:S01]  /*26b0*/  HADD2.F32 R60, -RZ, R62.H0_H0 ;  /* 0x2000003eff3c7230 */ /* 0x000fe20000004100 */
[----:B------:R-:W-:Y:S01]  /*26c0*/  FFMA.FTZ R59, R59, R61, R54 ;  /* 0x0000003d3b3b7223 */ /* 0x000fe20000010036 */
[----:B------:R-:W-:-:S02]  /*26d0*/  HADD2.F32 R61, -RZ, R63.H0_H0 ;  /* 0x2000003fff3d7230 */ /* 0x000fc40000004100 */
[----:B------:R-:W-:Y:S01]  /*26e0*/  HADD2.F32 R62, -RZ, R62.H1_H1 ;  /* 0x3000003eff3e7230 */ /* 0x000fe20000004100 */
[----:B------:R-:W-:Y:S01]  /*26f0*/  FFMA.FTZ R54, R58, R60, R57 ;  /* 0x0000003c3a367223 */ /* 0x000fe20000010039 */
[----:B------:R-:W-:Y:S02]  /*2700*/  HADD2.F32 R58, -RZ, R52.H1_H1 ;  /* 0x30000034ff3a7230 */ /* 0x000fe40000004100 */
[--C-:B------:R-:W-:Y:S02]  /*2710*/  HADD2.F32 R57, -RZ, R53.reuse.H0_H0 ;  /* 0x20000035ff397230 */ /* 0x100fe40000004100 */
[----:B------:R-:W-:Y:S01]  /*2720*/  HADD2.F32 R60, -RZ, R53.H1_H1 ;  /* 0x30000035ff3c7230 */ /* 0x000fe20000004100 */
[----:B------:R-:W-:Y:S01]  /*2730*/  FFMA.FTZ R55, R58, R62, R55 ;  /* 0x0000003e3a377223 */ /* 0x000fe20000010037 */
[----:B------:R-:W3:Y:S01]  /*2740*/  LDS.64 R52, [R117+0x60] ;  /* 0x0000600075347984 */ /* 0x000ee20000000a00 */
[----:B------:R-:W-:Y:S01]  /*2750*/  HADD2.F32 R63, -RZ, R63.H1_H1 ;  /* 0x3000003fff3f7230 */ /* 0x000fe20000004100 */
[----:B------:R-:W-:-:S04]  /*2760*/  FFMA.FTZ R56, R57, R61, R56 ;  /* 0x0000003d39387223 */ /* 0x000fc80000010038 */
[----:B------:R-:W-:Y:S01]  /*2770*/  FFMA.FTZ R59, R60, R63, R59 ;  /* 0x0000003f3c3b7223 */ /* 0x000fe2000001003b */
[----:B------:R-:W-:Y:S02]  /*2780*/  HADD2.F32 R60, -RZ, R64.H0_H0 ;  /* 0x20000040ff3c7230 */ /* 0x000fe40000004100 */
[----:B------:R-:W-:Y:S02]  /*2790*/  HADD2.F32 R63, -RZ, R65.H0_H0 ;  /* 0x20000041ff3f7230 */ /* 0x000fe40000004100 */
[--C-:B0-----:R-:W-:Y:S02]  /*27a0*/  HADD2.F32 R57, -RZ, R46.reuse.H0_H0 ;  /* 0x2000002eff397230 */ /* 0x101fe40000004100 */
[----:B------:R-:W-:Y:S02]  /*27b0*/  HADD2.F32 R58, -RZ, R46.H1_H1 ;  /* 0x3000002eff3a7230 */ /* 0x000fe40000004100 */
[--C-:B------:R-:W-:Y:S01]  /*27c0*/  HADD2.F32 R61, -RZ, R47.reuse.H0_H0 ;  /* 0x2000002fff3d7230 */ /* 0x100fe20000004100 */
[----:B------:R-:W-:Y:S01]  /*27d0*/  FFMA.FTZ R54, R57, R60, R54 ;  /* 0x0000003c39367223 */ /* 0x000fe20000010036 */
[----:B------:R-:W-:-:S02]  /*27e0*/  HADD2.F32 R62, -RZ, R47.H1_H1 ;  /* 0x3000002fff3e7230 */ /* 0x000fc40000004100 */
[----:B------:R-:W-:Y:S01]  /*27f0*/  HADD2.F32 R64, -RZ, R64.H1_H1 ;  /* 0x30000040ff407230 */ /* 0x000fe20000004100 */
[----:B------:R-:W0:Y:S01]  /*2800*/  LDS.64 R46, [R117+0x68] ;  /* 0x00006800752e7984 */ /* 0x000e220000000a00 */
[----:B------:R-:W-:Y:S01]  /*2810*/  HADD2.F32 R65, -RZ, R65.H1_H1 ;  /* 0x30000041ff417230 */ /* 0x000fe20000004100 */
[----:B------:R-:W-:Y:S01]  /*2820*/  FFMA.FTZ R56, R61, R63, R56 ;  /* 0x0000003f3d387223 */ /* 0x000fe20000010038 */
[--C-:B--2---:R-:W-:Y:S01]  /*2830*/  HADD2.F32 R57, -RZ, R50.reuse.H0_H0 ;  /* 0x20000032ff397230 */ /* 0x104fe20000004100 */
[----:B------:R-:W-:Y:S01]  /*2840*/  FFMA.FTZ R55, R58, R64, R55 ;  /* 0x000000403a377223 */ /* 0x000fe20000010037 */
[----:B------:R-:W-:Y:S01]  /*2850*/  HADD2.F32 R58, -RZ, R50.H1_H1 ;  /* 0x30000032ff3a7230 */ /* 0x000fe20000004100 */
[----:B------:R-:W-:Y:S01]  /*2860*/  FFMA.FTZ R59, R62, R65, R59 ;  /* 0x000000413e3b7223 */ /* 0x000fe2000001003b */
[--C-:B------:R-:W-:Y:S02]  /*2870*/  HADD2.F32 R61, -RZ, R51.reuse.H0_H0 ;  /* 0x20000033ff3d7230 */ /* 0x100fe40000004100 */
[----:B------:R-:W-:-:S02]  /*2880*/  HADD2.F32 R62, -RZ, R51.H1_H1 ;  /* 0x30000033ff3e7230 */ /* 0x000fc40000004100 */
[----:B------:R-:W2:Y:S01]  /*2890*/  LDS.64 R50, [R117+0x70] ;  /* 0x0000700075327984 */ /* 0x000ea20000000a00 */
[--C-:B------:R-:W-:Y:S02]  /*28a0*/  HADD2.F32 R60, -RZ, R66.reuse.H0_H0 ;  /* 0x20000042ff3c7230 */ /* 0x100fe40000004100 */
[----:B------:R-:W-:Y:S02]  /*28b0*/  HADD2.F32 R66, -RZ, R66.H1_H1 ;  /* 0x30000042ff427230 */ /* 0x000fe40000004100 */
[----:B------:R-:W-:Y:S01]  /*28c0*/  HADD2.F32 R63, -RZ, R67.H0_H0 ;  /* 0x20000043ff3f7230 */ /* 0x000fe20000004100 */
[----:B------:R-:W-:Y:S01]  /*28d0*/  FFMA.FTZ R54, R57, R60, R54 ;  /* 0x0000003c39367223 */ /* 0x000fe20000010036 */
[----:B-1----:R-:W-:Y:S01]  /*28e0*/  HADD2.F32 R65, -RZ, R48.H0_H0 ;  /* 0x20000030ff417230 */ /* 0x002fe20000004100 */
[----:B------:R-:W-:Y:S01]  /*28f0*/  FFMA.FTZ R55, R58, R66, R55 ;  /* 0x000000423a377223 */ /* 0x000fe20000010037 */
[----:B------:R-:W-:Y:S01]  /*2900*/  HADD2.F32 R64, -RZ, R68.H0_H0 ;  /* 0x20000044ff407230 */ /* 0x000fe20000004100 */
[----:B------:R-:W-:Y:S01]  /*2910*/  FFMA.FTZ R56, R61, R63, R56 ;  /* 0x0000003f3d387223 */ /* 0x000fe20000010038 */
[----:B------:R-:W-:-:S02]  /*2920*/  HADD2.F32 R57, -RZ, R49.H0_H0 ;  /* 0x20000031ff397230 */ /* 0x000fc40000004100 */
[----:B------:R-:W-:Y:S01]  /*2930*/  HADD2.F32 R58, -RZ, R49.H1_H1 ;  /* 0x30000031ff3a7230 */ /* 0x000fe20000004100 */
[----:B------:R-:W-:Y:S01]  /*2940*/  FFMA.FTZ R54, R65, R64, R54 ;  /* 0x0000004041367223 */ /* 0x000fe20000010036 */
[--C-:B---3--:R-:W-:Y:S02]  /*2950*/  HADD2.F32 R49, -RZ, R52.reuse.H0_H0 ;  /* 0x20000034ff317230 */ /* 0x108fe40000004100 */
[----:B------:R-:W-:Y:S02]  /*2960*/  HADD2.F32 R61, -RZ, R52.H1_H1 ;  /* 0x30000034ff3d7230 */ /* 0x000fe40000004100 */
[----:B------:R-:W-:Y:S02]  /*2970*/  HADD2.F32 R67, -RZ, R67.H1_H1 ;  /* 0x30000043ff437230 */ /* 0x000fe40000004100 */
[----:B------:R-:W-:Y:S02]  /*2980*/  HADD2.F32 R68, -RZ, R68.H1_H1 ;  /* 0x30000044ff447230 */ /* 0x000fe40000004100 */
[----:B------:R-:W-:Y:S01]  /*2990*/  HADD2.F32 R48, -RZ, R48.H1_H1 ;  /* 0x30000030ff307230 */ /* 0x000fe20000004100 */
[----:B------:R-:W-:Y:S01]  /*29a0*/  FFMA.FTZ R59, R62, R67, R59 ;  /* 0x000000433e3b7223 */ /* 0x000fe2000001003b */
[----:B------:R-:W-:-:S02]  /*29b0*/  HADD2.F32 R52, -RZ, R70.H0_H0 ;  /* 0x20000046ff347230 */ /* 0x000fc40000004100 */
        /* <DEDUP_REMOVED lines=8> */
[--C-:B0-----:R-:W-:Y:S02]  /*2a40*/  HADD2.F32 R54, -RZ, R46.reuse.H0_H0 ;  /* 0x2000002eff367230 */ /* 0x101fe40000004100 */
[----:B------:R-:W-:Y:S01]  /*2a50*/  HADD2.F32 R57, -RZ, R46.H1_H1 ;  /* 0x3000002eff397230 */ /* 0x000fe20000004100 */
[----:B------:R-:W-:Y:S01]  /*2a60*/  FFMA.FTZ R52, R55, R52, R56 ;  /* 0x0000003437347223 */ /* 0x000fe20000010038 */
[----:B------:R-:W-:-:S02]  /*2a70*/  HADD2.F32 R59, -RZ, R47.H0_H0 ;  /* 0x2000002fff3b7230 */ /* 0x000fc40000004100 */
[----:B------:R-:W-:Y:S02]  /*2a80*/  HADD2.F32 R60, -RZ, R77.H0_H0 ;  /* 0x2000004dff3c7230 */ /* 0x000fe40000004100 */
[----:B------:R-:W-:Y:S02]  /*2a90*/  HADD2.F32 R70, -RZ, R70.H1_H1 ;  /* 0x30000046ff467230 */ /* 0x000fe40000004100 */
[--C-:B------:R-:W-:Y:S01]  /*2aa0*/  HADD2.F32 R46, -RZ, R76.reuse.H0_H0 ;  /* 0x2000004cff2e7230 */ /* 0x100fe20000004100 */
[----:B------:R-:W-:Y:S01]  /*2ab0*/  FFMA.FTZ R59, R59, R60, R52 ;  /* 0x0000003c3b3b7223 */ /* 0x000fe20000010034 */
[----:B------:R-:W-:Y:S01]  /*2ac0*/  HADD2.F32 R71, -RZ, R71.H1_H1 ;  /* 0x30000047ff477230 */ /* 0x000fe20000004100 */
[----:B------:R-:W-:Y:S01]  /*2ad0*/  FFMA.FTZ R48, R61, R70, R48 ;  /* 0x000000463d307223 */ /* 0x000fe20000010030 */
[----:B------:R-:W-:Y:S01]  /*2ae0*/  HADD2.F32 R53, -RZ, R53.H1_H1 ;  /* 0x30000035ff357230 */ /* 0x000fe20000004100 */
[----:B------:R-:W-:Y:S01]  /*2af0*/  FFMA.FTZ R46, R54, R46, R49 ;  /* 0x0000002e362e7223 */ /* 0x000fe20000010031 */
[----:B------:R-:W-:-:S02]  /*2b00*/  HADD2.F32 R76, -RZ, R76.H1_H1 ;  /* 0x3000004cff4c7230 */ /* 0x000fc40000004100 */
[----:B------:R-:W-:Y:S01]  /*2b10*/  HADD2.F32 R52, -RZ, R47.H1_H1 ;  /* 0x3000002fff347230 */ /* 0x000fe20000004100 */
[----:B------:R-:W-:Y:S01]  /*2b20*/  FFMA.FTZ R53, R53, R71, R58 ;  /* 0x0000004735357223 */ /* 0x000fe2000001003a */
[----:B------:R-:W-:Y:S01]  /*2b30*/  HADD2.F32 R77, -RZ, R77.H1_H1 ;  /* 0x3000004dff4d7230 */ /* 0x000fe20000004100 */
[----:B------:R-:W-:Y:S01]  /*2b40*/  FFMA.FTZ R48, R57, R76, R48 ;  /* 0x0000004c39307223 */ /* 0x000fe20000010030 */
[--C-:B--2---:R-:W-:Y:S02]  /*2b50*/  HADD2.F32 R47, -RZ, R50.reuse.H0_H0 ;  /* 0x20000032ff2f7230 */ /* 0x104fe40000004100 */
[----:B------:R-:W-:Y:S01]  /*2b60*/  HADD2.F32 R49, -RZ, R50.H1_H1 ;  /* 0x30000032ff317230 */ /* 0x000fe20000004100 */
[----:B------:R-:W-:Y:S01]  /*2b70*/  FFMA.FTZ R52, R52, R77, R53 ;  /* 0x0000004d34347223 */ /* 0x000fe20000010035 */
[--C-:B------:R-:W-:Y:S02]  /*2b80*/  HADD2.F32 R50, -RZ, R78.reuse.H0_H0 ;  /* 0x2000004eff327230 */ /* 0x100fe40000004100 */
[----:B------:R-:W-:-:S02]  /*2b90*/  HADD2.F32 R78, -RZ, R78.H1_H1 ;  /* 0x3000004eff4e7230 */ /* 0x000fc40000004100 */
[----:B------:R-:W-:Y:S01]  /*2ba0*/  HADD2.F32 R54, -RZ, R51.H0_H0 ;  /* 0x20000033ff367230 */ /* 0x000fe20000004100 */
[----:B------:R-:W-:Y:S01]  /*2bb0*/  FFMA.FTZ R46, R47, R50, R46 ;  /* 0x000000322f2e7223 */ /* 0x000fe2000001002e */
[--C-:B------:R-:W-:Y:S01]  /*2bc0*/  HADD2.F32 R53, -RZ, R79.reuse.H0_H0 ;  /* 0x2000004fff357230 */ /* 0x100fe20000004100 */
[----:B------:R-:W-:Y:S01]  /*2bd0*/  FFMA.FTZ R49, R49, R78, R48 ;  /* 0x0000004e31317223 */ /* 0x000fe20000010030 */
[----:B------:R-:W-:Y:S02]  /*2be0*/  HADD2.F32 R79, -RZ, R79.H1_H1 ;  /* 0x3000004fff4f7230 */ /* 0x000fe40000004100 */
[----:B------:R-:W-:Y:S01]  /*2bf0*/  HADD2.F32 R51, -RZ, R51.H1_H1 ;  /* 0x30000033ff337230 */ /* 0x000fe20000004100 */
[----:B------:R-:W-:Y:S02]  /*2c00*/  FFMA.FTZ R53, R54, R53, R59 ;  /* 0x0000003536357223 */ /* 0x000fe4000001003b */
[----:B------:R-:W-:Y:S02]  /*2c10*/  FADD.FTZ R46, R46, R49 ;  /* 0x000000312e2e7221 */ /* 0x000fe40000010000 */
[----:B------:R-:W-:-:S02]  /*2c20*/  FFMA.FTZ R51, R51, R79, R52 ;  /* 0x0000004f33337223 */ /* 0x000fc40000010034 */
[----:B------:R-:W-:-:S04]  /*2c30*/  FADD.FTZ R46, R53, R46 ;  /* 0x0000002e352e7221 */ /* 0x000fc80000010000 */
[----:B------:R-:W-:Y:S01]  /*2c40*/  FADD.FTZ R53, R51, R46 ;  /* 0x0000002e33357221 */ /* 0x000fe20000010000 */
[----:B------:R-:W-:Y:S05]  /*2c50*/  BRA.DIV ~URZ, `(.L_x_19835) ;  /* 0x000049427f007947 */ /* 0x000fea000b800000 */
[----:B------:R0:W1:Y:S02]  /*2c60*/  SHFL.BFLY PT, R46, R53, 0x1, 0x1f ;  /* 0x0c201f00352e7f89 */ /* 0x00006400000e0000 */
.L_x_19898:
        /* <DEDUP_REMOVED lines=13> */
.L_x_19834:
[----:B------:R-:W-:-:S13]  /*2d40*/  ISETP.NE.AND P0, PT, R109, RZ, PT ;  /* 0x000000ff6d00720c */ /* 0x000fda0003f05270 */
[----:B------:R-:W-:-:S05]  /*2d50*/  @!P0 IMAD.MOV.U32 R47, RZ, RZ, -0x800001 ;  /* 0xff7fffffff2f8424 */ /* 0x000fca00078e00ff */
[----:B------:R0:W-:Y:S02]  /*2d60*/  @!P0 STS [R86], R47 ;  /* 0x0000002f56008388 */ /* 0x0001e40000000800 */
.L_x_19836:
[----:B------:R-:W-:Y:S05]  /*2d70*/  BSYNC B1 ;  /* 0x0000000000017941 */ /* 0x000fea0003800000 */
.L_x_19833:
        /* <DEDUP_REMOVED lines=10> */
.L_x_19832:
[----:B------:R-:W-:Y:S05]  /*2e20*/  BSYNC B0 ;  /* 0x0000000000007941 */ /* 0x000fea0003800000 */
.L_x_19831:
[----:B------:R-:W-:Y:S05]  /*2e30*/  BRA.DIV ~URZ, `(.L_x_19838) ;  /* 0x000047e27f007947 */ /* 0x000fea000b800000 */
[----:B------:R0:W1:Y:S02]  /*2e40*/  SHFL.BFLY PT, R0, R107, 0x10, 0x1f ;  /* 0x0e001f006b007f89 */ /* 0x00006400000e0000 */
.L_x_19899:
[----:B01----:R-:W-:Y:S01]  /*2e50*/  FMNMX.FTZ R107, R0, R107, !PT ;  /* 0x0000006b006b7209 */ /* 0x003fe20007810000 */
[----:B------:R-:W-:Y:S05]  /*2e60*/  BRA.DIV ~URZ, `(.L_x_19839) ;  /* 0x000048327f007947 */ /* 0x000fea000b800000 */
[----:B------:R-:W0:Y:S02]  /*2e70*/  SHFL.BFLY PT, R0, R107, 0x8, 0x1f ;  /* 0x0d001f006b007f89 */ /* 0x000e2400000e0000 */
[----:B0-----:R-:W-:-:S05]  /*2e80*/  FMNMX.FTZ R0, R107, R0, !PT ;  /* 0x000000006b007209 */ /* 0x001fca0007810000 */
[----:B------:R-:W0:Y:S02]  /*2e90*/  SHFL.BFLY PT, R3, R0, 0x4, 0x1f ;  /* 0x0c801f0000037f89 */ /* 0x000e2400000e0000 */
[----:B0-----:R-:W-:-:S05]  /*2ea0*/  FMNMX.FTZ R3, R0, R3, !PT ;  /* 0x0000000300037209 */ /* 0x001fca0007810000 */
[----:B------:R0:W1:Y:S02]  /*2eb0*/  SHFL.BFLY PT, R2, R3, 0x2, 0x1f ;  /* 0x0c401f0003027f89 */ /* 0x00006400000e0000 */
.L_x_19900:
[----:B------:R-:W-:Y:S01]  /*2ec0*/  ISETP.NE.AND P0, PT, R111, RZ, PT ;  /* 0x000000ff6f00720c */ /* 0x000fe20003f05270 */
[----:B------:R-:W-:Y:S01]  /*2ed0*/  WARPSYNC 0xffffffff ;  /* 0xffffffff00007948 */ /* 0x000fe20003800000 */
[----:B01----:R-:W-:-:S11]  /*2ee0*/  FMNMX.FTZ R3, R2, R3, !PT ;  /* 0x0000000302037209 */ /* 0x003fd60007810000 */
        /* <DEDUP_REMOVED lines=34> */
.L_x_19844:
        /* <DEDUP_REMOVED lines=11> */
.L_x_19843:
[----:B------:R-:W-:Y:S05]  /*31c0*/  BSYNC B1 ;  /* 0x0000000000017941 */ /* 0x000fea0003800000 */
.L_x_19842:
        /* <DEDUP_REMOVED lines=10> */
.L_x_19847:
        /* <DEDUP_REMOVED lines=100> */
.L_x_19846:
[----:B------:R-:W-:Y:S05]  /*38b0*/  BSYNC B1 ;  /* 0x0000000000017941 */ /* 0x000fea0003800000 */
.L_x_19845:
        /* <DEDUP_REMOVED lines=55> */
.L_x_19849:
[----:B------:R-:W-:Y:S05]  /*3c30*/  BSYNC B1 ;  /* 0x0000000000017941 */ /* 0x000fea0003800000 */
.L_x_19848:
        /* <DEDUP_REMOVED lines=26> */
.L_x_19841:
[----:B------:R-:W-:Y:S05]  /*3de0*/  BSYNC B0 ;  /* 0x0000000000007941 */ /* 0x000fea0003800000 */
.L_x_19840:
        /* <DEDUP_REMOVED lines=45> */
.L_x_19854:
        /* <DEDUP_REMOVED lines=8> */
.L_x_19853:
[----:B------:R-:W-:Y:S05]  /*4140*/  BSYNC B1 ;  /* 0x0000000000017941 */ /* 0x000fea0003800000 */
.L_x_19852:
        /* <DEDUP_REMOVED lines=10> */
.L_x_19857:
        /* <DEDUP_REMOVED lines=52> */
.L_x_19856:
[----:B------:R-:W-:Y:S05]  /*4530*/  BSYNC B1 ;  /* 0x0000000000017941 */ /* 0x000fea0003800000 */
.L_x_19855:
        /* <DEDUP_REMOVED lines=31> */
.L_x_19859:
[----:B------:R-:W-:Y:S05]  /*4730*/  BSYNC B1 ;  /* 0x0000000000017941 */ /* 0x000fea0003800000 */
.L_x_19858:
        /* <DEDUP_REMOVED lines=14> */
.L_x_19851:
[----:B------:R-:W-:Y:S05]  /*4820*/  BSYNC B0 ;  /* 0x0000000000007941 */ /* 0x000fea0003800000 */
.L_x_19850:
        /* <DEDUP_REMOVED lines=32> */
.L_x_19861:
[----:B------:R-:W-:Y:S05]  /*4a30*/  BSYNC B0 ;  /* 0x0000000000007941 */ /* 0x000fea0003800000 */
.L_x_19860:
[----:B------:R-:W-:Y:S01]  /*4a40*/  BSSY B1, `(.L_x_19862) ;  /* 0x00001f7000017945 */ /* 0x000fe20003800000 */
[----:B------:R-:W-:Y:S05]  /*4a50*/  @!P1 BRA `(.L_x_19863) ;  /* 0x0000007000009947 */ /* 0x000fea0003800000 */
[----:B------:R-:W-:Y:S01]  /*4a60*/  IMAD.MOV.U32 R21, RZ, RZ, RZ ;  /* 0x000000ffff157224 */ /* 0x000fe200078e00ff */
[----:B------:R-:W-:Y:S01]  /*4a70*/  CS2R R50, SRZ ;  /* 0x0000000000327805 */ /* 0x000fe2000001ff00 */
[----:B------:R-:W-:Y:S01]  /*4a80*/  IMAD.MOV.U32 R49, RZ, RZ, RZ ;  /* 0x000000ffff317224 */ /* 0x000fe200078e00ff */
[----:B------:R-:W-:Y:S01]  /*4a90*/  CS2R R54, SRZ ;  /* 0x0000000000367805 */ /* 0x000fe2000001ff00 */
[----:B------:R-:W-:Y:S02]  /*4aa0*/  IMAD.MOV.U32 R52, RZ, RZ, RZ ;  /* 0x000000ffff347224 */ /* 0x000fe400078e00ff */
[----:B------:R-:W-:Y:S01]  /*4ab0*/  IMAD.MOV.U32 R56, RZ, RZ, RZ ;  /* 0x000000ffff387224 */ /* 0x000fe200078e00ff */
[----:B------:R-:W-:Y:S05]  /*4ac0*/  BRA `(.L_x_19864) ;  /* 0x00001ee000007947 */ /* 0x000fea0003800000 */
.L_x_19863:
        /* <DEDUP_REMOVED lines=8> */
[----:B------:R-:W-:Y:S01]  /*4b50*/  IMAD.MOV.U32 R52, RZ, RZ, RZ ;  /* 0x000000ffff347224 */ /* 0x000fe200078e00ff */
[----:B------:R-:W-:Y:S01]  /*4b60*/  CS2R R54, SRZ ;  /* 0x0000000000367805 */ /* 0x000fe2000001ff00 */
[----:B------:R-:W-:Y:S01]  /*4b70*/  IMAD.MOV.U32 R56, RZ, RZ, RZ ;  /* 0x000000ffff387224 */ /* 0x000fe200078e00ff */
        /* <DEDUP_REMOVED lines=36> */
.L_x_19883:
        /* <DEDUP_REMOVED lines=47> */
[----:B------:R2:W3:Y:S04]  /*50b0*/  LDS.128 R40, [R60] ;  /* 0x000000003c287984 */ /* 0x0004e80000000c00 */
[----:B------:R-:W4:Y:S02]  /*50c0*/  LDG.E.CONSTANT R5, [R4.64] ;  /* 0x0000000a04057981 */ /* 0x000f24000c1e9900 */
[----:B----4-:R-:W-:Y:S01]  /*50d0*/  SHF.R.S32.HI R6, RZ, 0x1f, R5 ;  /* 0x0000001fff067819 */ /* 0x010fe20000011405 */
        /* <DEDUP_REMOVED lines=8> */
[----:B------:R-:W-:-:S04]  /*5160*/  IADD3 R7, P2, R61, R16, RZ ;  /* 0x000000103d077210 */ /* 0x000fc80007f5e0ff */
[-C--:B------:R-:W-:Y:S02]  /*5170*/  LEA.HI.X.SX32 R9, R57, R62.reuse, 0x1, P0 ;  /* 0x0000003e39097211 */ /* 0x080fe400000f0eff */
[----:B------:R-:W-:Y:S02]  /*5180*/  LEA R6, P3, R7, c[0x0][0x188], 0x1 ;  /* 0x0000620007067a11 */ /* 0x000fe400078608ff */
[----:B------:R-:W-:Y:S02]  /*5190*/  LEA.HI.X.SX32 R4, R61, R62, 0x1, P2 ;  /* 0x0000003e3d047211 */ /* 0x000fe400010f0eff */
[----:B------:R-:W-:Y:S02]  /*51a0*/  LEA.HI.X R75, R8, c[0x0][0x18c], R9, 0x1, P1 ;  /* 0x00006300084b7a11 */ /* 0x000fe400008f0c09 */
[-C--:B------:R-:W-:Y:S02]  /*51b0*/  IADD3 R9, P0, R63, R16.reuse, RZ ;  /* 0x000000103f097210 */ /* 0x080fe40007f1e0ff */
[----:B------:R-:W-:Y:S01]  /*51c0*/  LEA.HI.X R7, R7, c[0x0][0x18c], R4, 0x1, P3 ;  /* 0x0000630007077a11 */ /* 0x000fe200018f0c04 */
[----:B-1----:R2:W5:Y:S01]  /*51d0*/  LDG.E.128.CONSTANT R32, [R74.64+0x200] ;  /* 0x0002000a4a207981 */ /* 0x002562000c1e9d00 */
[----:B------:R-:W-:-:S02]  /*51e0*/  IADD3 R4, P4, R69, R16, RZ ;  /* 0x0000001045047210 */ /* 0x000fc40007f9e0ff */
[-C--:B------:R-:W-:Y:S01]  /*51f0*/  LEA.HI.X.SX32 R26, R63, R62.reuse, 0x1, P0 ;  /* 0x0000003e3f1a7211 */ /* 0x080fe200000f0eff */
[----:B------:R2:W5:Y:S01]  /*5200*/  LDG.E.128.CONSTANT R36, [R74.64] ;  /* 0x0000000a4a247981 */ /* 0x000562000c1e9d00 */
[----:B------:R-:W-:Y:S02]  /*5210*/  LEA R8, P3, R9, c[0x0][0x188], 0x1 ;  /* 0x0000620009087a11 */ /* 0x000fe400078608ff */
[----:B------:R-:W-:Y:S02]  /*5220*/  LEA R12, P2, R13, c[0x0][0x188], 0x1 ;  /* 0x000062000d0c7a11 */ /* 0x000fe400078408ff */
        /* <DEDUP_REMOVED lines=20> */
[C---:B--23--:R-:W-:Y:S02]  /*5370*/  IADD3 R47, R73.reuse, 0x3, RZ ;  /* 0x00000003492f7810 */ /* 0x04cfe40007ffe0ff */
        /* <DEDUP_REMOVED lines=11> */
[----:B-----5:R-:W-:Y:S02]  /*5430*/  SEL R75, R37, RZ, !P1 ;  /* 0x000000ff254b7207 */ /* 0x020fe40004800000 */
[-C--:B------:R-:W-:Y:S02]  /*5440*/  ISETP.GE.AND P2, PT, R45, R116.reuse, PT ;  /* 0x000000742d00720c */ /* 0x080fe40003f46270 */
[-C--:B------:R-:W-:Y:S02]  /*5450*/  ISETP.GE.AND P1, PT, R47, R116.reuse, PT ;  /* 0x000000742f00720c */ /* 0x080fe40003f26270 */
[----:B------:R-:W-:Y:S02]  /*5460*/  PRMT R45, R37, 0x7632, R45 ;  /* 0x00007632252d7816 */ /* 0x000fe4000000002d */
        /* <DEDUP_REMOVED lines=15> */
.L_x_19868:
[----:B--23--:R-:W-:Y:S05]  /*5560*/  BSYNC B2 ;  /* 0x0000000000027941 */ /* 0x00cfea0003800000 */
.L_x_19867:
[----:B-----5:R-:W-:Y:S01]  /*5570*/  HFMA2.MMA R45, R44, R37, -RZ ;  /* 0x000000252c2d7235 */ /* 0x020fe200001000ff */
[----:B------:R-:W-:Y:S01]  /*5580*/  IMAD.MOV.U32 R37, RZ, RZ, R66 ;  /* 0x000000ffff257224 */ /* 0x000fe200078e0042 */
[----:B------:R-:W-:Y:S01]  /*5590*/  BSSY B2, `(.L_x_19869) ;  /* 0x0000023000027945 */ /* 0x000fe20003800000 */
[----:B------:R-:W-:-:S04]  /*55a0*/  F2FP.PACK_AB R46, R41, R40 ;  /* 0x00000028292e723e */ /* 0x000fc800000000ff */
        /* <DEDUP_REMOVED lines=15> */
[----:B------:R-:W-:Y:S02]  /*56a0*/  PRMT R36, R33, 0x7632, R36 ;  /* 0x0000763221247816 */ /* 0x000fe40000000024 */
[----:B------:R-:W-:Y:S02]  /*56b0*/  SEL R75, R34, RZ, !P6 ;  /* 0x000000ff224b7207 */ /* 0x000fe40007000000 */
[-C--:B------:R-:W-:Y:S02]  /*56c0*/  ISETP.GE.AND P5, PT, R77, R116.reuse, PT ;  /* 0x000000744d00720c */ /* 0x080fe40003fa6270 */
        /* <DEDUP_REMOVED lines=15> */
.L_x_19870:
[----:B------:R-:W-:Y:S05]  /*57c0*/  BSYNC B2 ;  /* 0x0000000000027941 */ /* 0x000fea0003800000 */
.L_x_19869:
        /* <DEDUP_REMOVED lines=15> */
[C---:B------:R-:W-:Y:S02]  /*58c0*/  IADD3 R75, R73.reuse, 0x6, RZ ;  /* 0x00000006494b7810 */ /* 0x040fe40007ffe0ff */
[----:B------:R-:W-:Y:S02]  /*58d0*/  IADD3 R41, R73, 0x7, RZ ;  /* 0x0000000749297810 */ /* 0x000fe40007ffe0ff */
[----:B------:R-:W-:-:S02]  /*58e0*/  ISETP.GE.AND P3, PT, R43, R116, PT ;  /* 0x000000742b00720c */ /* 0x000fc40003f66270 */
[----:B------:R-:W-:Y:S02]  /*58f0*/  SEL R43, R5, RZ, !P1 ;  /* 0x000000ff052b7207 */ /* 0x000fe40004800000 */
[-C--:B------:R-:W-:Y:S02]  /*5900*/  ISETP.GE.AND P1, PT, R47, R116.reuse, PT ;  /* 0x000000742f00720c */ /* 0x080fe40003f26270 */
[----:B------:R-:W-:Y:S02]  /*5910*/  PRMT R32, R5, 0x7632, R32 ;  /* 0x0000763205207816 */ /* 0x000fe40000000020 */
[----:B------:R-:W-:Y:S02]  /*5920*/  SEL R47, R6, RZ, !P6 ;  /* 0x000000ff062f7207 */ /* 0x000fe40007000000 */
[-C--:B------:R-:W-:Y:S02]  /*5930*/  ISETP.GE.AND P5, PT, R75, R116.reuse, PT ;  /* 0x000000744b00720c */ /* 0x080fe40003fa6270 */
        /* <DEDUP_REMOVED lines=15> */
.L_x_19872:
[----:B------:R-:W-:Y:S05]  /*5a30*/  BSYNC B2 ;  /* 0x0000000000027941 */ /* 0x000fea0003800000 */
.L_x_19871:
        /* <DEDUP_REMOVED lines=28> */
[----:B------:R-:W-:Y:S02]  /*5c00*/  IADD3 R35, R73, 0x1, RZ ;  /* 0x0000000149237810 */ /* 0x000fe40007ffe0ff */
[----:B------:R-:W-:Y:S02]  /*5c10*/  SEL R34, R9, RZ, !P1 ;  /* 0x000000ff09227207 */ /* 0x000fe40004800000 */
[-C--:B------:R-:W-:Y:S02]  /*5c20*/  ISETP.GE.AND P5, PT, R39, R116.reuse, PT ;  /* 0x000000742700720c */ /* 0x080fe40003fa6270 */
[-C--:B------:R-:W-:Y:S02]  /*5c30*/  ISETP.GE.AND P2, PT, R7, R116.reuse, PT ;  /* 0x000000740700720c */ /* 0x080fe40003f46270 */
[----:B------:R-:W-:Y:S02]  /*5c40*/  ISETP.GE.AND P1, PT, R35, R116, PT ;  /* 0x000000742300720c */ /* 0x000fe40003f26270 */
[----:B------:R-:W-:-:S02]  /*5c50*/  SEL R35, R10, RZ, !P6 ;  /* 0x000000ff0a237207 */ /* 0x000fc40007000000 */
[----:B------:R-:W-:Y:S02]  /*5c60*/  PRMT R7, R11, 0x7632, R7 ;  /* 0x000076320b077816 */ /* 0x000fe40000000007 */
        /* <DEDUP_REMOVED lines=14> */
.L_x_19874:
[----:B------:R-:W-:Y:S05]  /*5d50*/  BSYNC B2 ;  /* 0x0000000000027941 */ /* 0x000fea0003800000 */
.L_x_19873:
[----:B------:R-:W-:Y:S01]  /*5d60*/  HMUL2 R4, R44, R9 ;  /* 0x000000092c047232 */ /* 0x000fe20000000000 */
[----:B------:R-:W-:Y:S01]  /*5d70*/  BSSY B2, `(.L_x_19875) ;  /* 0x0000025000027945 */ /* 0x000fe20003800000 */
[----:B------:R-:W-:Y:S02]  /*5d80*/  FADD.FTZ R21, R21, R38 ;  /* 0x0000002615157221 */ /* 0x000fe40000010000 */
[----:B------:R-:W-:Y:S01]  /*5d90*/  FADD.FTZ R49, R49, R40 ;  /* 0x0000002831317221 */ /* 0x000fe20000010000 */
[----:B------:R-:W-:Y:S01]  /*5da0*/  HFMA2 R4, R37, R8, R4 ;  /* 0x0000000825047231 */ /* 0x000fe20000000004 */
[----:B------:R-:W-:Y:S01]  /*5db0*/  FADD.FTZ R5, R5, R6 ;  /* 0x0000000605057221 */ /* 0x000fe20000010000 */
[----:B------:R-:W-:Y:S05]  /*5dc0*/  @P0 BRA `(.L_x_19876) ;  /* 0x000001f000000947 */ /* 0x000fea0003800000 */
[C---:B------:R-:W-:Y:S02]  /*5dd0*/  IADD3 R9, R73.reuse, 0x3, RZ ;  /* 0x0000000349097810 */ /* 0x040fe40007ffe0ff */
[----:B------:R-:W-:-:S02]  /*5de0*/  IADD3 R7, R73, 0x2, RZ ;  /* 0x0000000249077810 */ /* 0x000fc40007ffe0ff */
[-C--:B------:R-:W-:Y:S02]  /*5df0*/  ISETP.GE.AND P4, PT, R9, R116.reuse, PT ;  /* 0x000000740900720c */ /* 0x080fe40003f86270 */
[C---:B------:R-:W-:Y:S02]  /*5e00*/  IADD3 R35, R73.reuse, 0x4, RZ ;  /* 0x0000000449237810 */ /* 0x040fe40007ffe0ff */
[----:B------:R-:W-:Y:S02]  /*5e10*/  IADD3 R9, R73, 0x5, RZ ;  /* 0x0000000549097810 */ /* 0x000fe40007ffe0ff */
[-C--:B------:R-:W-:Y:S02]  /*5e20*/  ISETP.GE.AND P1, PT, R7, R116.reuse, PT ;  /* 0x000000740700720c */ /* 0x080fe40003f26270 */
[-C--:B------:R-:W-:Y:S02]  /*5e30*/  ISETP.GE.AND P6, PT, R35, R116.reuse, PT ;  /* 0x000000742300720c */ /* 0x080fe40003fc6270 */
[----:B------:R-:W-:-:S02]  /*5e40*/  ISETP.GE.AND P3, PT, R9, R116, PT ;  /* 0x000000740900720c */ /* 0x000fc40003f66270 */
[C---:B------:R-:W-:Y:S02]  /*5e50*/  IADD3 R35, R73.reuse, 0x6, RZ ;  /* 0x0000000649237810 */ /* 0x040fe40007ffe0ff */
[C---:B------:R-:W-:Y:S02]  /*5e60*/  IADD3 R7, R73.reuse, 0x7, RZ ;  /* 0x0000000749077810 */ /* 0x040fe40007ffe0ff */
[----:B------:R-:W-:Y:S02]  /*5e70*/  IADD3 R9, R73, 0x1, RZ ;  /* 0x0000000149097810 */ /* 0x000fe40007ffe0ff */
[----:B------:R-:W-:Y:S02]  /*5e80*/  SEL R8, R13, RZ, !P1 ;  /* 0x000000ff0d087207 */ /* 0x000fe40004800000 */
[-C--:B------:R-:W-:Y:S02]  /*5e90*/  ISETP.GE.AND P5, PT, R35, R116.reuse, PT ;  /* 0x000000742300720c */ /* 0x080fe40003fa6270 */
        /* <DEDUP_REMOVED lines=18> */
.L_x_19876:
[----:B------:R-:W-:Y:S05]  /*5fc0*/  BSYNC B2 ;  /* 0x0000000000027941 */ /* 0x000fea0003800000 */
.L_x_19875:
[----:B------:R-:W-:Y:S01]  /*5fd0*/  BSSY B2, `(.L_x_19877) ;  /* 0x0000022000027945 */ /* 0x000fe20003800000 */
[----:B------:R-:W-:Y:S01]  /*5fe0*/  HFMA2.MMA R6, R44, R13, -RZ ;  /* 0x0000000d2c067235 */ /* 0x000fe200001000ff */
        /* <DEDUP_REMOVED lines=32> */
.L_x_19878:
[----:B------:R-:W-:Y:S05]  /*61f0*/  BSYNC B2 ;  /* 0x0000000000027941 */ /* 0x000fea0003800000 */
.L_x_19877:
[----:B------:R-:W-:Y:S01]  /*6200*/  BSSY B2, `(.L_x_19879) ;  /* 0x0000022000027945 */ /* 0x000fe20003800000 */
[----:B------:R-:W-:Y:S01]  /*6210*/  HMUL2 R25, R44, R25 ;  /* 0x000000192c197232 */ /* 0x000fe20000000000 */
        /* <DEDUP_REMOVED lines=32> */
.L_x_19880:
[----:B------:R-:W-:Y:S05]  /*6420*/  BSYNC B2 ;  /* 0x0000000000027941 */ /* 0x000fea0003800000 */
.L_x_19879:
[----:B------:R-:W-:Y:S01]  /*6430*/  HFMA2.MMA R29, R44, R29, -RZ ;  /* 0x0000001d2c1d7235 */ /* 0x000fe200001000ff */
[----:B------:R-:W-:Y:S01]  /*6440*/  HFMA2 R7, R37, R12, R6 ;  /* 0x0000000c25077231 */ /* 0x000fe20000000006 */
[----:B------:R-:W-:Y:S01]  /*6450*/  HFMA2.MMA R13, R37, R24, R25 ;  /* 0x00000018250d7235 */ /* 0x000fe20000000019 */
[----:B------:R-:W-:Y:S01]  /*6460*/  ISETP.GT.AND P1, PT, R111, 0xf, PT ;  /* 0x0000000f6f00780c */ /* 0x000fe20003f24270 */
[----:B------:R-:W-:Y:S01]  /*6470*/  HFMA2.MMA R4, R33, R10, R4 ;  /* 0x0000000a21047235 */ /* 0x000fe20000000004 */
[----:B------:R-:W-:Y:S01]  /*6480*/  HFMA2 R7, R33, R14, R7 ;  /* 0x0000000e21077231 */ /* 0x000fe20000000007 */
[----:B------:R-:W-:-:S02]  /*6490*/  FADD.FTZ R50, R50, R5 ;  /* 0x0000000532327221 */ /* 0x000fc40000010000 */
[----:B------:R-:W-:Y:S02]  /*64a0*/  HFMA2.MMA R13, R33, R26, R13 ;  /* 0x0000001a210d7235 */ /* 0x000fe4000000000d */
[----:B------:R-:W-:Y:S01]  /*64b0*/  HFMA2 R29, R37, R28, R29 ;  /* 0x0000001c251d7231 */ /* 0x000fe2000000001d */
[C---:B------:R-:W-:Y:S02]  /*64c0*/  HFMA2.MMA R4, R32.reuse, R11, R4 ;  /* 0x0000000b20047235 */ /* 0x040fe40000000004 */
[----:B------:R-:W-:Y:S01]  /*64d0*/  HFMA2.MMA R7, R32, R15, R7 ;  /* 0x0000000f20077235 */ /* 0x000fe20000000007 */
[----:B------:R-:W-:-:S04]  /*64e0*/  HFMA2 R29, R33, R30, R29 ;  /* 0x0000001e211d7231 */ /* 0x000fc8000000001d */
[----:B------:R-:W-:Y:S02]  /*64f0*/  HFMA2 R13, R32, R27, R13 ;  /* 0x0000001b200d7231 */ /* 0x000fe4000000000d */
[----:B------:R-:W-:Y:S01]  /*6500*/  HFMA2.MMA R29, R32, R31, R29 ;  /* 0x0000001f201d7235 */ /* 0x000fe2000000001d */
[--C-:B------:R-:W-:Y:S02]  /*6510*/  HADD2.F32 R5, -RZ, R4.reuse.H0_H0 ;  /* 0x20000004ff057230 */ /* 0x100fe40000004100 */
[----:B------:R-:W-:Y:S02]  /*6520*/  HADD2.F32 R6, -RZ, R7.H0_H0 ;  /* 0x20000007ff067230 */ /* 0x000fe40000004100 */
[----:B------:R-:W-:Y:S02]  /*6530*/  HADD2.F32 R8, -RZ, R13.H0_H0 ;  /* 0x2000000dff087230 */ /* 0x000fe40000004100 */
[----:B------:R-:W-:Y:S02]  /*6540*/  HADD2.F32 R4, -RZ, R4.H1_H1 ;  /* 0x30000004ff047230 */ /* 0x000fe40000004100 */
        /* <DEDUP_REMOVED lines=20> */
[C---:B------:R-:W-:Y:S02]  /*6690*/  IADD3 R9, R73.reuse, 0x1, RZ ;  /* 0x0000000149097810 */ /* 0x040fe40007ffe0ff */
[C---:B------:R-:W-:Y:S02]  /*66a0*/  IADD3 R11, R73.reuse, 0x2, RZ ;  /* 0x00000002490b7810 */ /* 0x040fe40007ffe0ff */
[----:B------:R-:W-:Y:S02]  /*66b0*/  IADD3 R13, R73, 0x3, RZ ;  /* 0x00000003490d7810 */ /* 0x000fe40007ffe0ff */
[-C--:B------:R-:W-:Y:S02]  /*66c0*/  ISETP.GE.AND P2, PT, R9, R116.reuse, PT ;  /* 0x000000740900720c */ /* 0x080fe40003f46270 */
[----:B------:R-:W-:-:S02]  /*66d0*/  ISETP.GE.AND P5, PT, R11, R116, PT ;  /* 0x000000740b00720c */ /* 0x000fc40003fa6270 */
[-C--:B------:R-:W-:Y:S02]  /*66e0*/  ISETP.GE.AND P6, PT, R73, R116.reuse, PT ;  /* 0x000000744900720c */ /* 0x080fe40003fc6270 */
[----:B------:R-:W-:Y:S02]  /*66f0*/  ISETP.GE.AND P1, PT, R13, R116, PT ;  /* 0x000000740d00720c */ /* 0x000fe40003f26270 */
[C---:B------:R-:W-:Y:S02]  /*6700*/  IADD3 R11, R73.reuse, 0x5, RZ ;  /* 0x00000005490b7810 */ /* 0x040fe40007ffe0ff */
[C---:B------:R-:W-:Y:S02]  /*6710*/  IADD3 R9, R73.reuse, 0x7, RZ ;  /* 0x0000000749097810 */ /* 0x040fe40007ffe0ff */
[C---:B------:R-:W-:Y:S02]  /*6720*/  IADD3 R15, R73.reuse, 0x4, RZ ;  /* 0x00000004490f7810 */ /* 0x040fe40007ffe0ff */
[----:B------:R-:W-:-:S02]  /*6730*/  IADD3 R13, R73, 0x6, RZ ;  /* 0x00000006490d7810 */ /* 0x000fc40007ffe0ff */
[C---:B-----5:R-:W-:Y:S02]  /*6740*/  SEL R8, R4.reuse, RZ, !P6 ;  /* 0x000000ff04087207 */ /* 0x060fe40007000000 */
[-C--:B------:R-:W-:Y:S02]  /*6750*/  ISETP.GE.AND P0, PT, R11, R116.reuse, PT ;  /* 0x000000740b00720c */ /* 0x080fe40003f06270 */
[-C--:B------:R-:W-:Y:S02]  /*6760*/  ISETP.GE.AND P6, PT, R9, R116.reuse, PT ;  /* 0x000000740900720c */ /* 0x080fe40003fc6270 */
[----:B------:R-:W-:Y:S02]  /*6770*/  PRMT R4, R4, 0x7632, R4 ;  /* 0x0000763204047816 */ /* 0x000fe40000000004 */
[-C--:B------:R-:W-:Y:S02]  /*6780*/  ISETP.GE.AND P4, PT, R15, R116.reuse, PT ;  /* 0x000000740f00720c */ /* 0x080fe40003f86270 */
[----:B------:R-:W-:-:S02]  /*6790*/  ISETP.GE.AND P3, PT, R13, R116, PT ;  /* 0x000000740d00720c */ /* 0x000fc40003f66270 */
[----:B------:R-:W-:Y:S02]  /*67a0*/  PRMT R9, R5, 0x7632, R9 ;  /* 0x0000763205097816 */ /* 0x000fe40000000009 */
        /* <DEDUP_REMOVED lines=13> */
.L_x_19882:
[----:B------:R-:W-:Y:S05]  /*6880*/  BSYNC B2 ;  /* 0x0000000000027941 */ /* 0x000fea0003800000 */
.L_x_19881:
        /* <DEDUP_REMOVED lines=8> */
.L_x_19866:
[----:B------:R-:W-:Y:S05]  /*6910*/  BSYNC B0 ;  /* 0x0000000000007941 */ /* 0x000fea0003800000 */
.L_x_19865:
        /* <DEDUP_REMOVED lines=9> */
.L_x_19864:
[----:B------:R-:W-:Y:S05]  /*69b0*/  BSYNC B1 ;  /* 0x0000000000017941 */ /* 0x000fea0003800000 */
.L_x_19862:
[----:B0-----:R-:W0:Y:S01]  /*69c0*/  SHFL.BFLY PT, R2, R49, 0x1, 0x1f ;  /* 0x0c201f0031027f89 */ /* 0x001e2200000e0000 */
[----:B------:R-:W-:Y:S01]  /*69d0*/  BSSY B0, `(.L_x_19884) ;  /* 0x0000023000007945 */ /* 0x000fe20003800000 */
[----:B------:R-:W-:Y:S02]  /*69e0*/  LOP3.LUT R10, R111, 0x1, RZ, 0xc0, !PT ;  /* 0x000000016f0a7812 */ /* 0x000fe400078ec0ff */
[----:B------:R-:W2:Y:S04]  /*69f0*/  SHFL.BFLY PT, R0, R21, 0x1, 0x1f ;  /* 0x0c201f0015007f89 */ /* 0x000ea800000e0000 */
[----:B------:R-:W3:Y:S04]  /*6a00*/  SHFL.BFLY PT, R3, R50, 0x1, 0x1f ;  /* 0x0c201f0032037f89 */ /* 0x000ee800000e0000 */
        /* <DEDUP_REMOVED lines=8> */
[----:B------:R-:W-:Y:S02]  /*6a90*/  ISETP.NE.AND P0, PT, R2, 0x40, PT ;  /* 0x000000400200780c */ /* 0x000fe40003f05270 */
[----:B------:R-:W-:Y:S01]  /*6aa0*/  LEA.HI R21, R111, R111, RZ, 0x1 ;  /* 0x0000006f6f157211 */ /* 0x000fe200078f08ff */
[----:B------:R-:W-:Y:S01]  /*6ab0*/  BAR.SYNC.DEFER_BLOCKING 0x0 ;  /* 0x0000000000007b1d */ /* 0x000fe20000010000 */
[----:B---3--:R-:W-:Y:S02]  /*6ac0*/  FADD.FTZ R16, R3, R50 ;  /* 0x0000003203107221 */ /* 0x008fe40000010000 */
[----:B------:R-:W-:Y:S01]  /*6ad0*/  SHF.R.S32.HI R21, RZ, 0x1, R21 ;  /* 0x00000001ff157819 */ /* 0x000fe20000011415 */
[----:B----4-:R-:W-:Y:S02]  /*6ae0*/  FADD.FTZ R17, R4, R51 ;  /* 0x0000003304117221 */ /* 0x010fe40000010000 */
[----:B-1----:R-:W-:-:S02]  /*6af0*/  FADD.FTZ R52, R5, R52 ;  /* 0x0000003405347221 */ /* 0x002fc40000010000 */
[----:B------:R-:W-:Y:S02]  /*6b00*/  IMAD R112, R112, 0x78, R21 ;  /* 0x0000007870707824 */ /* 0x000fe400078e0215 */
[----:B------:R-:W-:Y:S02]  /*6b10*/  FADD.FTZ R19, R7, R54 ;  /* 0x0000003607137221 */ /* 0x000fe40000010000 */
[----:B------:R-:W-:Y:S02]  /*6b20*/  FADD.FTZ R55, R6, R55 ;  /* 0x0000003706377221 */ /* 0x000fe40000010000 */
[----:B0-----:R-:W-:Y:S01]  /*6b30*/  FADD.FTZ R56, R9, R56 ;  /* 0x0000003809387221 */ /* 0x001fe20000010000 */
        /* <DEDUP_REMOVED lines=12> */
.L_x_19885:
[----:B------:R-:W-:Y:S05]  /*6c00*/  BSYNC B0 ;  /* 0x0000000000007941 */ /* 0x000fea0003800000 */
.L_x_19884:
        /* <DEDUP_REMOVED lines=24> */
.L_x_19889:
[----:B------:R-:W-:Y:S05]  /*6d90*/  BSYNC B1 ;  /* 0x0000000000017941 */ /* 0x000fea0003800000 */
.L_x_19888:
[----:B0-2---:R-:W-:Y:S02]  /*6da0*/  @!P0 FADD.FTZ R56, R56, R9 ;  /* 0x0000000938388221 */ /* 0x005fe40000010000 */
.L_x_19887:
[----:B------:R-:W-:Y:S05]  /*6db0*/  BSYNC B0 ;  /* 0x0000000000007941 */ /* 0x000fea0003800000 */
.L_x_19886:
        /* <DEDUP_REMOVED lines=16> */
.L_x_19891:
[----:B------:R-:W-:Y:S05]  /*6ec0*/  BSYNC B0 ;  /* 0x0000000000007941 */ /* 0x000fea0003800000 */
.L_x_19890:
        /* <DEDUP_REMOVED lines=24> */
.L_x_19895:
[----:B------:R-:W-:Y:S05]  /*7050*/  BSYNC B1 ;  /* 0x0000000000017941 */ /* 0x000fea0003800000 */
.L_x_19894:
[----:B0-2-4-:R-:W-:Y:S02]  /*7060*/  @!P0 FADD.FTZ R56, R56, R9 ;  /* 0x0000000938388221 */ /* 0x015fe40000010000 */
.L_x_19893:
[----:B------:R-:W-:Y:S05]  /*7070*/  BSYNC B0 ;  /* 0x0000000000007941 */ /* 0x000fea0003800000 */
.L_x_19892:
        /* <DEDUP_REMOVED lines=47> */
[----:B--2---:R-:W-:-:S02]  /*7370*/  F2FP.PACK_AB R0, R11, R0 ;  /* 0x000000000b00723e */ /* 0x004fc400000000ff */
        /* <DEDUP_REMOVED lines=24> */
.L_x_19897:
[----:B------:R-:W-:Y:S05]  /*7500*/  BSYNC B0 ;  /* 0x0000000000007941 */ /* 0x000fea0003800000 */
.L_x_19896:
        /* <DEDUP_REMOVED lines=9> */
.L_x_19835:
[----:B------:R-:W-:Y:S01]  /*75a0*/  IMAD.MOV.U32 R48, RZ, RZ, R53 ;  /* 0x000000ffff307224 */ /* 0x000fe200078e0035 */
[----:B------:R-:W-:Y:S01]  /*75b0*/  MOV R46, 0x7600 ;  /* 0x00007600002e7802 */ /* 0x000fe20000000f00 */
[----:B------:R-:W-:Y:S02]  /*75c0*/  IMAD.MOV.U32 R49, RZ, RZ, 0x1 ;  /* 0x00000001ff317424 */ /* 0x000fe400078e00ff */
[----:B------:R-:W-:Y:S02]  /*75d0*/  IMAD.MOV.U32 R50, RZ, RZ, 0x1f ;  /* 0x0000001fff327424 */ /* 0x000fe400078e00ff */
[----:B------:R-:W-:Y:S02]  /*75e0*/  IMAD.MOV.U32 R51, RZ, RZ, -0x1 ;  /* 0xffffffffff337424 */ /* 0x000fe400078e00ff */
[----:B------:R-:W-:Y:S05]  /*75f0*/  CALL.REL.NOINC `($__internal_372_$__cuda_sm70_shflsync_bfly_p) ;  /* 0x0000020000007944 */ /* 0x000fea0003c00000 */
[----:B-1----:R-:W-:Y:S01]  /*7600*/  IMAD.MOV.U32 R46, RZ, RZ, R48 ;  /* 0x000000ffff2e7224 */ /* 0x002fe200078e0030 */
[----:B0-----:R-:W-:Y:S05]  /*7610*/  BRA `(.L_x_19898) ;  /* 0xffffb65000007947 */ /* 0x001fea000383ffff */
.L_x_19838:
[----:B------:R-:W-:Y:S01]  /*7620*/  IMAD.MOV.U32 R48, RZ, RZ, R107 ;  /* 0x000000ffff307224 */ /* 0x000fe200078e006b */
[----:B------:R-:W-:Y:S01]  /*7630*/  MOV R46, 0x7680 ;  /* 0x00007680002e7802 */ /* 0x000fe20000000f00 */
[----:B------:R-:W-:-:S02]  /*7640*/  IMAD.MOV.U32 R49, RZ, RZ, 0x10 ;  /* 0x00000010ff317424 */ /* 0x000fc400078e00ff */
[----:B------:R-:W-:Y:S02]  /*7650*/  IMAD.MOV.U32 R50, RZ, RZ, 0x1f ;  /* 0x0000001fff327424 */ /* 0x000fe400078e00ff */
[----:B------:R-:W-:Y:S02]  /*7660*/  IMAD.MOV.U32 R51, RZ, RZ, -0x1 ;  /* 0xffffffffff337424 */ /* 0x000fe400078e00ff */
[----:B-----5:R-:W-:Y:S05]  /*7670*/  CALL.REL.NOINC `($__internal_372_$__cuda_sm70_shflsync_bfly_p) ;  /* 0x0000018000007944 */ /* 0x020fea0003c00000 */
[----:B-1----:R-:W-:Y:S01]  /*7680*/  IMAD.MOV.U32 R0, RZ, RZ, R48 ;  /* 0x000000ffff007224 */ /* 0x002fe200078e0030 */
[----:B0-----:R-:W-:Y:S05]  /*7690*/  BRA `(.L_x_19899) ;  /* 0xffffb7b000007947 */ /* 0x001fea000383ffff */
.L_x_19839:
[----:B------:R-:W-:Y:S01]  /*76a0*/  IMAD.MOV.U32 R48, RZ, RZ, R107 ;  /* 0x000000ffff307224 */ /* 0x000fe200078e006b */
[----:B------:R-:W-:Y:S01]  /*76b0*/  MOV R46, 0x7700 ;  /* 0x00007700002e7802 */ /* 0x000fe20000000f00 */
[----:B------:R-:W-:Y:S02]  /*76c0*/  IMAD.MOV.U32 R49, RZ, RZ, 0x8 ;  /* 0x00000008ff317424 */ /* 0x000fe400078e00ff */
[----:B------:R-:W-:Y:S02]  /*76d0*/  IMAD.MOV.U32 R50, RZ, RZ, 0x1f ;  /* 0x0000001fff327424 */ /* 0x000fe400078e00ff */
[----:B------:R-:W-:Y:S02]  /*76e0*/  IMAD.MOV.U32 R51, RZ, RZ, -0x1 ;  /* 0xffffffffff337424 */ /* 0x000fe400078e00ff */
[----:B-----5:R-:W-:Y:S05]  /*76f0*/  CALL.REL.NOINC `($__internal_372_$__cuda_sm70_shflsync_bfly_p) ;  /* 0x0000010000007944 */ /* 0x020fea0003c00000 */
[----:B-1----:R-:W-:Y:S01]  /*7700*/  FMNMX.FTZ R3, R107, R48, !PT ;  /* 0x000000306b037209 */ /* 0x002fe20007810000 */
[----:B0-----:R-:W-:Y:S01]  /*7710*/  IMAD.MOV.U32 R49, RZ, RZ, 0x4 ;  /* 0x00000004ff317424 */ /* 0x001fe200078e00ff */
[----:B------:R-:W-:Y:S01]  /*7720*/  MOV R46, 0x7770 ;  /* 0x00007770002e7802 */ /* 0x000fe20000000f00 */
[----:B------:R-:W-:-:S02]  /*7730*/  IMAD.MOV.U32 R50, RZ, RZ, 0x1f ;  /* 0x0000001fff327424 */ /* 0x000fc400078e00ff */
[----:B------:R-:W-:Y:S02]  /*7740*/  IMAD.MOV.U32 R51, RZ, RZ, -0x1 ;  /* 0xffffffffff337424 */ /* 0x000fe400078e00ff */
[----:B------:R-:W-:Y:S02]  /*7750*/  IMAD.MOV.U32 R48, RZ, RZ, R3 ;  /* 0x000000ffff307224 */ /* 0x000fe400078e0003 */
[----:B------:R-:W-:Y:S05]  /*7760*/  CALL.REL.NOINC `($__internal_372_$__cuda_sm70_shflsync_bfly_p) ;  /* 0x0000009000007944 */ /* 0x000fea0003c00000 */
[----:B-1----:R-:W-:Y:S01]  /*7770*/  FMNMX.FTZ R3, R3, R48, !PT ;  /* 0x0000003003037209 */ /* 0x002fe20007810000 */
[----:B0-----:R-:W-:Y:S01]  /*7780*/  IMAD.MOV.U32 R49, RZ, RZ, 0x2 ;  /* 0x00000002ff317424 */ /* 0x001fe200078e00ff */
[----:B------:R-:W-:Y:S01]  /*7790*/  MOV R46, 0x77e0 ;  /* 0x000077e0002e7802 */ /* 0x000fe20000000f00 */
[----:B------:R-:W-:Y:S02]  /*77a0*/  IMAD.MOV.U32 R50, RZ, RZ, 0x1f ;  /* 0x0000001fff327424 */ /* 0x000fe400078e00ff */
[----:B------:R-:W-:Y:S02]  /*77b0*/  IMAD.MOV.U32 R51, RZ, RZ, -0x1 ;  /* 0xffffffffff337424 */ /* 0x000fe400078e00ff */
[----:B------:R-:W-:Y:S02]  /*77c0*/  IMAD.MOV.U32 R48, RZ, RZ, R3 ;  /* 0x000000ffff307224 */ /* 0x000fe400078e0003 */
[----:B------:R-:W-:Y:S05]  /*77d0*/  CALL.REL.NOINC `($__internal_372_$__cuda_sm70_shflsync_bfly_p) ;  /* 0x0000002000007944 */ /* 0x000fea0003c00000 */
[----:B-1----:R-:W-:Y:S01]  /*77e0*/  IMAD.MOV.U32 R2, RZ, RZ, R48 ;  /* 0x000000ffff027224 */ /* 0x002fe200078e0030 */
[----:B0-----:R-:W-:Y:S05]  /*77f0*/  BRA `(.L_x_19900) ;  /* 0xffffb6c000007947 */ /* 0x001fea000383ffff */
        .weak           $__internal_372_$__cuda_sm70_shflsync_bfly_p
        .type           $__internal_372_$__cuda_sm70_shflsync_bfly_p,@function
        .size           $__internal_372_$__cuda_sm70_shflsync_bfly_p,(.L_x_25033 - $__internal_372_$__cuda_sm70_shflsync_bfly_p)
$__internal_372_$__cuda_sm70_shflsync_bfly_p:
[----:B------:R-:W-:Y:S01]  /*7800*/  IMAD.MOV.U32 R47, RZ, RZ, 0x0 ;  /* 0x00000000ff2f7424 */ /* 0x000fe200078e00ff */
[----:B------:R-:W-:Y:S04]  /*7810*/  WARPSYNC R51 ;  /* 0x0000003300007348 */ /* 0x000fe80003800000 */
[----:B------:R0:W1:Y:S01]  /*7820*/  SHFL.BFLY PT, R48, R48, R49, R50 ;  /* 0x0c00003130307389 */ /* 0x00006200000e0032 */
[----:B------:R-:W-:Y:S05]  /*7830*/  RET.REL.NODEC R46 `(_ZN4vllm25paged_attention_v2_kernelIttLi120ELi16ELi128ELNS_18Fp8KVCacheDataTypeE0ELb1ELi512EEEvPfS2_PT_PKS3_PKT0_S9_ifPKiSB_iPKfiiiSD_SD_iiiii) ;  /* 0xffff87c02e007950 */ /* 0x000fea0003c3ffff */
.L_x_19901:
        /* <DEDUP_REMOVED lines=12> */
.L_x_25033:


//--------------------- .text._ZN4vllm25paged_attention_v2_kernelIttLi112ELi16ELi128ELNS_18Fp8KVCacheDataTypeE0ELb1ELi512EEEvPfS2_PT_PKS3_PKT0_S9_ifPKiSB_iPKfiiiSD_SD_iiiii --------------------------
	.section	.text._ZN4vllm25paged_attention_v2_kernelIttLi112ELi16ELi128ELNS_18Fp8KVCacheDataTypeE0ELb1ELi512EEEvPfS2_PT_PKS3_PKT0_S9_ifPKiSB_iPKfiiiSD_SD_iiiii,"ax",@progbits
	.sectioninfo	@"SHI_REGISTERS=122"
	.align	128
        .global         _ZN4vllm25paged_attention_v2_kernelIttLi112ELi16ELi128ELNS_18Fp8KVCacheDataTypeE0ELb1ELi512EEEvPfS2_PT_PKS3_PKT0_S9_ifPKiSB_iPKfiiiSD_SD_iiiii
        .type           _ZN4vllm25paged_attention_v2_kernelIttLi112ELi16ELi128ELNS_18Fp8KVCacheDataTypeE0ELb1ELi512EEEvPfS2_PT_PKS3_PKT0_S9_ifPKiSB_iPKfiiiSD_SD_iiiii,@function
        .size           _ZN4vllm25paged_attention_v2_kernelIttLi112ELi16ELi128ELNS_18Fp8KVCacheDataTypeE0ELb1ELi512EEEvPfS2_PT_PKS3_PKT0_S9_ifPKiSB_iPKfiiiSD_SD_iiiii,(.L_x_25034 - _ZN4vllm25paged_attention_v2_kernelIttLi112ELi16ELi128ELNS_18Fp8KVCacheDataTypeE0ELb1ELi512EEEvPfS2_PT_PKS3_PKT0_S9_ifPKiSB_iPKfiiiSD_SD_iiiii)
        .other          _ZN4vllm25paged_attention_v2_kernelIttLi112ELi16ELi128ELNS_18Fp8KVCacheDataTypeE0ELb1ELi512EEEvPfS2_PT_PKS3_PKT0_S9_ifPKiSB_iPKfiiiSD_SD_iiiii,@"STO_CUDA_ENTRY STV_DEFAULT"
_ZN4vllm25paged_attention_v2_kernelIttLi112ELi16ELi128ELNS_18Fp8KVCacheDataTypeE0ELb1ELi512EEEvPfS2_PT_PKS3_PKT0_S9_ifPKiSB_iPKfiiiSD_SD_iiiii:
.text._ZN4vllm25paged_attention_v2_kernelIttLi112ELi16ELi128ELNS_18Fp8KVCacheDataTypeE0ELb1ELi512EEEvPfS2_PT_PKS3_PKT0_S9_ifPKiSB_iPKfiiiSD_SD_iiiii:
        /* <DEDUP_REMOVED lines=69> */
[----:B0-----:R-:W-:Y:S02]  /*0450*/  SHF.R.S32.HI R7, RZ, 0x1f, R0 ;  /* 0x0000001fff077819 */ /* 0x001fe40000011400 */
[----:B------:R-:W-:Y:S02]  /*0460*/  SHF.R.S32.HI R110, RZ, 0x4, R3 ;  /* 0x00000004ff6e7819 */ /* 0x000fe40000011403 */
[----:B------:R-:W-:Y:S02]  /*0470*/  @P0 IADD3 R6, R6, 0x1, RZ ;  /* 0x0000000106060810 */ /* 0x000fe40007ffe0ff */
[----:B------:R-:W-:-:S02]  /*0480*/  IMNMX R111, R110, R111, PT ;  /* 0x0000006f6e6f7217 */ /* 0x000fc40003800200 */
[C---:B------:R-:W-:Y:S01]  /*0490*/  ISETP.GT.AND P0, PT, R0.reuse, 0x1b, PT ;  /* 0x0000001b0000780c */ /* 0x040fe20003f04270 */
[----:B------:R-:W-:Y:S01]  /*04a0*/  IMAD.MOV.U32 R2, RZ, RZ, R6 ;  /* 0x000000ffff027224 */ /* 0x000fe200078e0006 */
[-C--:B------:R-:W-:Y:S01]  /*04b0*/  LEA.HI R9, R0, R0.reuse, RZ, 0x1 ;  /* 0x0000000000097211 */ /* 0x080fe200078f08ff */
[----:B------:R-:W-:Y:S01]  /*04c0*/  IMAD R3, R4, -0x20, R111 ;  /* 0xffffffe004037824 */ /* 0x000fe200078e026f */
[----:B------:R-:W-:Y:S01]  /*04d0*/  LEA.HI R7, R7, R0, RZ, 0x5 ;  /* 0x0000000007077211 */ /* 0x000fe200078f28ff */
[----:B------:R-:W-:Y:S01]  /*04e0*/  @!P2 IMAD.MOV R2, RZ, RZ, -R2 ;  /* 0x000000ffff02a224 */ /* 0x000fe200078e0a02 */
[----:B------:R-:W-:Y:S01]  /*04f0*/  @!P1 LOP3.LUT R2, RZ, R10, RZ, 0x33, !PT ;  /* 0x0000000aff029212 */ /* 0x000fe200078e33ff */
[----:B------:R-:W-:Y:S01]  /*0500*/  IMAD R6, R3, 0x10, R90 ;  /* 0x0000001003067824 */ /* 0x000fe200078e025a */
[----:B------:R-:W-:Y:S02]  /*0510*/  LOP3.LUT R3, R9, 0xfffffffe, RZ, 0xc0, !PT ;  /* 0xfffffffe09037812 */ /* 0x000fe400078ec0ff */
[----:B------:R-:W-:-:S02]  /*0520*/  LOP3.LUT R107, R7, 0xffffffe0, RZ, 0xc0, !PT ;  /* 0xffffffe0076b7812 */ /* 0x000fc400078ec0ff */
        /* <DEDUP_REMOVED lines=29> */
.L_x_19906:
        /* <DEDUP_REMOVED lines=11> */
.L_x_19905:
[----:B------:R-:W-:Y:S05]  /*07b0*/  BSYNC B1 ;  /* 0x0000000000017941 */ /* 0x000fea0003800000 */
.L_x_19904:
        /* <DEDUP_REMOVED lines=10> */
.L_x_19907:
        /* <DEDUP_REMOVED lines=17> */
.L_x_19903:
[----:B------:R-:W-:Y:S05]  /*0970*/  BSYNC B0 ;  /* 0x0000000000007941 */ /* 0x000fea0003800000 */
.L_x_19902:
[----:B------:R-:W-:Y:S01]  /*0980*/  IABS R11, c[0x0][0x1e4] ;  /* 0x00007900000b7a13 */ /* 0x000fe20000000000 */
[----:B------:R-:W-:Y:S01]  /*0990*/  IMAD R4, R4, 0x20, R108 ;  /* 0x0000002004047824 */ /* 0x000fe200078e026c */
[----:B------:R-:W-:Y:S01]  /*09a0*/  IADD3 R9, R113, -0x1, RZ ;  /* 0xffffffff71097810 */ /* 0x000fe20007ffe0ff */
[----:B------:R-:W-:Y:S06]  /*09b0*/  BAR.SYNC.DEFER_BLOCKING 0x0 ;  /* 0x0000000000007b1d */ /* 0x000fec0000010000 */
        /* <DEDUP_REMOVED lines=28> */
[----:B------:R-:W-:Y:S01]  /*0b80*/  @P0 IADD3 R7, R7, 0x1, RZ ;  /* 0x0000000107070810 */ /* 0x000fe20007ffe0ff */
[----:B------:R-:W-:Y:S01]  /*0b90*/  IMAD.MOV.U32 R6, RZ, RZ, -0x800001 ;  /* 0xff7fffffff067424 */ /* 0x000fe200078e00ff */
[----:B------:R-:W-:-:S03]  /*0ba0*/  ISETP.GE.AND P0, PT, R4, R111, PT ;  /* 0x0000006f0400720c */ /* 0x000fc60003f06270 */
[----:B------:R-:W-:Y:S01]  /*0bb0*/  IMAD.MOV.U32 R5, RZ, RZ, R7 ;  /* 0x000000ffff057224 */ /* 0x000fe200078e0007 */
[----:B------:R-:W-:-:S03]  /*0bc0*/  IADD3 R7, R9, 0x1, RZ ;  /* 0x0000000109077810 */ /* 0x000fc60007ffe0ff */
[----:B------:R-:W-:Y:S01]  /*0bd0*/  @!P2 IMAD.MOV R5, RZ, RZ, -R5 ;  /* 0x000000ffff05a224 */ /* 0x000fe200078e0a05 */
[----:B------:R-:W-:-:S05]  /*0be0*/  @!P1 LOP3.LUT R5, RZ, c[0x0][0x1e4], RZ, 0x33, !PT ;  /* 0x00007900ff059a12 */ /* 0x000fca00078e33ff */
[----:B------:R-:W-:Y:S05]  /*0bf0*/  @P0 BRA `(.L_x_19909) ;  /* 0x00001ff000000947 */ /* 0x000fea0003800000 */
[----:B------:R-:W-:Y:S01]  /*0c00*/  IMAD R9, R8, c[0x0][0x1a8], RZ ;  /* 0x00006a0008097a24 */ /* 0x000fe200078e02ff */
[----:B------:R-:W-:Y:S01]  /*0c10*/  SHF.R.S32.HI R6, RZ, 0x1f, R29 ;  /* 0x0000001fff067819 */ /* 0x000fe2000001141d */
[C---:B------:R-:W-:Y:S01]  /*0c20*/  IMAD.SHL.U32 R10, R3.reuse, 0x4, RZ ;  /* 0x00000004030a7824 */ /* 0x040fe200078e00ff */
[C---:B------:R-:W-:Y:S01]  /*0c30*/  IADD3 R27, R3.reuse, 0x2, RZ ;  /* 0x00000002031b7810 */ /* 0x040fe20007ffe0ff */
[----:B------:R-:W-:Y:S01]  /*0c40*/  IMAD.MOV.U32 R42, RZ, RZ, c[0x0][0x1bc] ;  /* 0x00006f00ff2a7624 */ /* 0x000fe200078e00ff */
[----:B------:R-:W-:Y:S02]  /*0c50*/  IADD3 R30, R3, 0x4, RZ ;  /* 0x00000004031e7810 */ /* 0x000fe40007ffe0ff */
[----:B------:R-:W-:Y:S01]  /*0c60*/  SHF.R.S32.HI R8, RZ, 0x1f, R4 ;  /* 0x0000001fff087819 */ /* 0x000fe20000011404 */
[----:B------:R-:W-:Y:S01]  /*0c70*/  IMAD.SHL.U32 R12, R27, 0x4, RZ ;  /* 0x000000041b0c7824 */ /* 0x000fe200078e00ff */
[----:B------:R-:W-:Y:S01]  /*0c80*/  IADD3 R16, P0, R9, R4, RZ ;  /* 0x0000000409107210 */ /* 0x000fe20007f1e0ff */
[----:B------:R-:W-:Y:S01]  /*0c90*/  IMAD.SHL.U32 R14, R30, 0x4, RZ ;  /* 0x000000041e0e7824 */ /* 0x000fe200078e00ff */
[----:B------:R-:W-:-:S02]  /*0ca0*/  LEA.HI R6, R6, R29, RZ, 0x4 ;  /* 0x0000001d06067211 */ /* 0x000fc400078f20ff */
[----:B------:R-:W-:Y:S02]  /*0cb0*/  LEA.HI.X.SX32 R17, R9, R8, 0x1, P0 ;  /* 0x0000000809117211 */ /* 0x000fe400000f0eff */
[----:B------:R-:W-:Y:S02]  /*0cc0*/  LOP3.LUT R6, R6, 0xfffffff0, RZ, 0xc0, !PT ;  /* 0xfffffff006067812 */ /* 0x000fe400078ec0ff */
[----:B------:R-:W-:Y:S02]  /*0cd0*/  SHF.R.S32.HI R9, RZ, 0x1f, R10 ;  /* 0x0000001fff097819 */ /* 0x000fe4000001140a */
[----:B------:R-:W-:Y:S01]  /*0ce0*/  SHF.R.S32.HI R11, RZ, 0x1f, R12 ;  /* 0x0000001fff0b7819 */ /* 0x000fe2000001140c */
[----:B------:R-:W-:Y:S01]  /*0cf0*/  IMAD.IADD R29, R29, 0x1, -R6 ;  /* 0x000000011d1d7824 */ /* 0x000fe200078e0a06 */
[----:B------:R-:W-:Y:S02]  /*0d00*/  SHF.R.S32.HI R15, RZ, 0x1f, R14 ;  /* 0x0000001fff0f7819 */ /* 0x000fe4000001140e */
[----:B------:R-:W-:Y:S01]  /*0d10*/  LEA.HI R9, R9, R10, RZ, 0x3 ;  /* 0x0000000a09097211 */ /* 0x000fe200078f18ff */
[----:B------:R-:W-:Y:S01]  /*0d20*/  IMAD.SHL.U32 R115, R29, 0x8, RZ ;  /* 0x000000081d737824 */ /* 0x000fe200078e00ff */
[----:B------:R-:W-:Y:S01]  /*0d30*/  LEA.HI R6, R11, R12, RZ, 0x3 ;  /* 0x0000000c0b067211 */ /* 0x000fe200078f18ff */
[----:B------:R-:W-:Y:S01]  /*0d40*/  IMAD R29, R108, 0x10, R29 ;  /* 0x000000106c1d7824 */ /* 0x000fe200078e021d */
[----:B------:R-:W-:-:S02]  /*0d50*/  LEA R8, P0, R16, c[0x0][0x198], 0x2 ;  /* 0x0000660010087a11 */ /* 0x000fc400078010ff */
[----:B------:R-:W-:Y:S02]  /*0d60*/  LEA.HI R15, R15, R14, RZ, 0x3 ;  /* 0x0000000e0f0f7211 */ /* 0x000fe400078f18ff */
[C---:B------:R-:W-:Y:S02]  /*0d70*/  IADD3 R32, R3.reuse, 0x8, RZ ;  /* 0x0000000803207810 */ /* 0x040fe40007ffe0ff */
[----:B------:R-:W-:Y:S02]  /*0d80*/  IADD3 R33, R3, 0xa, RZ ;  /* 0x0000000a03217810 */ /* 0x000fe40007ffe0ff */
[----:B------:R-:W-:Y:S02]  /*0d90*/  LOP3.LUT R11, R9, 0xfffffff8, RZ, 0xc0, !PT ;  /* 0xfffffff8090b7812 */ /* 0x000fe400078ec0ff */
[----:B------:R-:W-:Y:S02]  /*0da0*/  LOP3.LUT R13, R6, 0xfffffff8, RZ, 0xc0, !PT ;  /* 0xfffffff8060d7812 */ /* 0x000fe400078ec0ff */
[----:B------:R-:W-:Y:S01]  /*0db0*/  LEA.HI.X R9, R16, c[0x0][0x19c], R17, 0x2, P0 ;  /* 0x0000670010097a11 */ /* 0x000fe200000f1411 */
[----:B------:R-:W-:Y:S01]  /*0dc0*/  IMAD.SHL.U32 R16, R32, 0x4, RZ ;  /* 0x0000000420107824 */ /* 0x000fe200078e00ff */
[----:B------:R-:W-:Y:S01]  /*0dd0*/  LOP3.LUT R15, R15, 0xfffffff8, RZ, 0xc0, !PT ;  /* 0xfffffff80f0f7812 */ /* 0x000fe200078ec0ff */
[----:B------:R-:W-:Y:S01]  /*0de0*/  IMAD.SHL.U32 R17, R33, 0x4, RZ ;  /* 0x0000000421117824 */ /* 0x000fe200078e00ff */
[C---:B------:R-:W-:Y:S01]  /*0df0*/  IADD3 R34, R3.reuse, 0xc, RZ ;  /* 0x0000000c03227810 */ /* 0x040fe20007ffe0ff */
[----:B------:R-:W-:Y:S01]  /*0e00*/  IMAD.IADD R10, R10, 0x1, -R11 ;  /* 0x000000010a0a7824 */ /* 0x000fe200078e0a0b */
[C---:B------:R-:W-:Y:S01]  /*0e10*/  IADD3 R31, R3.reuse, 0x6, RZ ;  /* 0x00000006031f7810 */ /* 0x040fe20007ffe0ff */
        /* <DEDUP_REMOVED lines=9> */
[----:B------:R-:W-:Y:S02]  /*0eb0*/  SHF.R.S32.HI R20, RZ, 0x1f, R19 ;  /* 0x0000001fff147819 */ /* 0x000fe40000011413 */
[----:B------:R-:W-:Y:S02]  /*0ec0*/  LOP3.LUT R15, R15, 0xfffffff8, RZ, 0xc0, !PT ;  /* 0xfffffff80f0f7812 */ /* 0x000fe400078ec0ff */
[----:B------:R-:W-:Y:S02]  /*0ed0*/  LOP3.LUT R18, R14, 0xfffffff8, RZ, 0xc0, !PT ;  /* 0xfffffff80e127812 */ /* 0x000fe400078ec0ff */
[----:B------:R-:W-:Y:S01]  /*0ee0*/  LEA.HI R20, R20, R19, RZ, 0x3 ;  /* 0x0000001314147211 */ /* 0x000fe200078f18ff */
[----:B------:R-:W-:Y:S01]  /*0ef0*/  IMAD.IADD R14, R16, 0x1, -R15 ;  /* 0x00000001100e7824 */ /* 0x000fe200078e0a0f */
[----:B------:R-:W-:Y:S01]  /*0f00*/  IADD3 R37, R3, 0x12, RZ ;  /* 0x0000001203257810 */ /* 0x000fe20007ffe0ff */
[----:B------:R-:W-:Y:S01]  /*0f10*/  IMAD.IADD R15, R17, 0x1, -R18 ;  /* 0x00000001110f7824 */ /* 0x000fe200078e0a12 */
        /* <DEDUP_REMOVED lines=14> */
[----:B------:R-:W-:Y:S02]  /*1000*/  SHF.R.S32.HI R23, RZ, 0x1f, R22 ;  /* 0x0000001fff177819 */ /* 0x000fe40000011416 */
[----:B------:R-:W-:-:S02]  /*1010*/  LOP3.LUT R6, R6, 0xfffffff8, RZ, 0xc0, !PT ;  /* 0xfffffff806067812 */ /* 0x000fc400078ec0ff */
[----:B------:R-:W-:Y:S02]  /*1020*/  LOP3.LUT R19, R19, 0xfffffff8, RZ, 0xc0, !PT ;  /* 0xfffffff813137812 */ /* 0x000fe400078ec0ff */
[----:B------:R-:W-:Y:S01]  /*1030*/  LOP3.LUT R21, R21, 0xfffffff8, RZ, 0xc0, !PT ;  /* 0xfffffff815157812 */ /* 0x000fe200078ec0ff */
[----:B------:R-:W-:Y:S01]  /*1040*/  IMAD.IADD R13, R13, 0x1, -R6 ;  /* 0x000000010d0d7824 */ /* 0x000fe200078e0a06 */
[----:B------:R-:W-:Y:S01]  /*1050*/  LEA.HI R23, R23, R22, RZ, 0x3 ;  /* 0x0000001617177211 */ /* 0x000fe200078f18ff */
[----:B------:R-:W-:Y:S01]  /*1060*/  IMAD.IADD R18, R18, 0x1, -R19 ;  /* 0x0000000112127824 */ /* 0x000fe200078e0a13 */
[C---:B------:R-:W-:Y:S01]  /*1070*/  IADD3 R39, R3.reuse, 0x16, RZ ;  /* 0x0000001603277810 */ /* 0x040fe20007ffe0ff */
[----:B------:R-:W-:Y:S01]  /*1080*/  IMAD.IADD R19, R20, 0x1, -R21 ;  /* 0x0000000114137824 */ /* 0x000fe200078e0a15 */
[----:B------:R-:W-:Y:S02]  /*1090*/  IADD3 R40, R3, 0x18, RZ ;  /* 0x0000001803287810 */ /* 0x000fe40007ffe0ff */
[----:B------:R-:W-:Y:S01]  /*10a0*/  SHF.R.S32.HI R6, RZ, 0x1f, R17 ;  /* 0x0000001fff067819 */ /* 0x000fe20000011411 */
[----:B------:R-:W-:Y:S01]  /*10b0*/  IMAD.SHL.U32 R21, R39, 0x4, RZ ;  /* 0x0000000427157824 */ /* 0x000fe200078e00ff */
[----:B------:R-:W-:Y:S01]  /*10c0*/  IADD3 R41, R3, 0x1a, RZ ;  /* 0x0000001a03297810 */ /* 0x000fe20007ffe0ff */
[----:B------:R-:W-:Y:S01]  /*10d0*/  IMAD.SHL.U32 R24, R40, 0x4, RZ ;  /* 0x0000000428187824 */ /* 0x000fe200078e00ff */
[----:B------:R-:W-:-:S02]  /*10e0*/  LOP3.LUT R23, R23, 0xfffffff8, RZ, 0xc0, !PT ;  /* 0xfffffff817177812 */ /* 0x000fc400078ec0ff */
[----:B------:R-:W-:Y:S01]  /*10f0*/  LEA.HI R6, R6, R17, RZ, 0x3 ;  /* 0x0000001106067211 */ /* 0x000fe200078f18ff */
[----:B------:R-:W-:Y:S01]  /*1100*/  IMAD.SHL.U32 R25, R41, 0x4, RZ ;  /* 0x0000000429197824 */ /* 0x000fe200078e00ff */
[----:B------:R-:W-:Y:S01]  /*1110*/  LEA.HI R28, R27, R27, RZ, 0x1 ;  /* 0x0000001b1b1c7211 */ /* 0x000fe200078f08ff */
[----:B------:R-:W-:Y:S01]  /*1120*/  IMAD.IADD R20, R22, 0x1, -R23 ;  /* 0x0000000116147824 */ /* 0x000fe200078e0a17 */
[----:B------:R-:W-:Y:S02]  /*1130*/  SHF.R.S32.HI R22, RZ, 0x1f, R21 ;  /* 0x0000001fff167819 */ /* 0x000fe40000011415 */
[----:B------:R-:W-:Y:S01]  /*1140*/  LOP3.LUT R6, R6, 0xfffffff8, RZ, 0xc0, !PT ;  /* 0xfffffff806067812 */ /* 0x000fe200078ec0ff */
[----:B------:R-:W-:Y:S01]  /*1150*/  IMAD.SHL.U32 R28, R28, 0x40, RZ ;  /* 0x000000401c1c7824 */ /* 0x000fe200078e00ff */
[----:B------:R-:W-:Y:S02]  /*1160*/  SHF.R.S32.HI R23, RZ, 0x1f, R24 ;  /* 0x0000001fff177819 */ /* 0x000fe40000011418 */
[----:B------:R-:W-:Y:S01]  /*1170*/  SHF.R.S32.HI R26, RZ, 0x1f, R25 ;  /* 0x0000001fff1a7819 */ /* 0x000fe20000011419 */
[----:B------:R-:W-:Y:S01]  /*1180*/  IMAD.IADD R17, R17, 0x1, -R6 ;  /* 0x0000000111117824 */ /* 0x000fe200078e0a06 */
[----:B------:R-:W-:Y:S01]  /*1190*/  LEA.HI R22, R22, R21, RZ, 0x3 ;  /* 0x0000001516167211 */ /* 0x000fe200078f18ff */
[----:B------:R-:W-:Y:S01]  /*11a0*/  IMAD R6, R2, c[0x0][0x1c0], RZ ;  /* 0x0000700002067a24 */ /* 0x000fe200078e02ff */
        /* <DEDUP_REMOVED lines=33> */
[----:B------:R-:W-:Y:S01]  /*13c0*/  IMAD R24, R108, 0x10, R90 ;  /* 0x000000106c187824 */ /* 0x000fe200078e025a */
[----:B------:R-:W-:Y:S01]  /*13d0*/  SHF.R.S32.HI R27, RZ, 0x1f, R42 ;  /* 0x0000001fff1b7819 */ /* 0x000fe2000001142a */
[----:B------:R-:W-:Y:S01]  /*13e0*/  IMAD.IADD R23, R25, 0x1, -R26 ;  /* 0x0000000119177824 */ /* 0x000fe200078e0a1a */
[----:B------:R-:W-:Y:S01]  /*13f0*/  LEA.HI.X.SX32 R115, R6, R43, 0x1, P0 ;  /* 0x0000002b06737211 */ /* 0x000fe200000f0eff */
[----:B------:R-:W-:Y:S01]  /*1400*/  IMAD.IADD R90, R90, 0x1, R29 ;  /* 0x000000015a5a7824 */ /* 0x000fe200078e021d */
[----:B------:R-:W-:Y:S01]  /*1410*/  LOP3.LUT R40, R28, 0xffffff80, RZ, 0xc0, !PT ;  /* 0xffffff801c287812 */ /* 0x000fe200078ec0ff */
[----:B------:R-:W-:Y:S01]  /*1420*/  IMAD.MOV.U32 R6, RZ, RZ, -0x800001 ;  /* 0xff7fffffff067424 */ /* 0x000fe200078e00ff */
        /* <DEDUP_REMOVED lines=42> */
.L_x_19914:
        /* <DEDUP_REMOVED lines=55> */
[----:B--2---:R-:W-:-:S05]  /*1a40*/  SHF.R.S32.HI R28, RZ, 0x1f, R30 ;  /* 0x0000001fff1c7819 */ /* 0x004fca000001141e */
[----:B------:R-:W-:Y:S02]  /*1a50*/  IMAD R31, R28, c[0x0][0x1bc], RZ ;  /* 0x00006f001c1f7a24 */ /* 0x000fe400078e02ff */
[----:B------:R-:W-:-:S04]  /*1a60*/  IMAD.WIDE.U32 R28, R30, c[0x0][0x1bc], R114 ;  /* 0x00006f001e1c7a25 */ /* 0x000fc800078e0072 */
        /* <DEDUP_REMOVED lines=44> */
[-C--:B------:R-:W-:Y:S02]  /*1d30*/  IADD3.X R32, R99, R29.reuse, R84, P0, P1 ;  /* 0x0000001d63207210 */ /* 0x080fe400007e2454 */
        /* <DEDUP_REMOVED lines=17> */
[C---:B------:R-:W-:Y:S01]  /*1e50*/  LEA R64, P2, R30.reuse, c[0x0][0x180], 0x1 ;  /* 0x000060001e407a11 */ /* 0x040fe200078408ff */
        /* <DEDUP_REMOVED lines=8> */
[----:B------:R-:W0:Y:S04]  /*1ee0*/  LDS.128 R28, [R112] ;  /* 0x00000000701c7984 */ /* 0x000e280000000c00 */
[----:B------:R-:W4:Y:S01]  /*1ef0*/  LDG.E.64.CONSTANT R66, [R66.64] ;  /* 0x0000000a42427981 */ /* 0x000f22000c1e9b00 */
[----:B-----5:R-:W-:Y:S01]  /*1f00*/  FSETP.NEU.FTZ.AND P1, PT, R106, RZ, PT ;  /* 0x000000ff6a00720b */ /* 0x020fe20003f3d000 */
[----:B0-----:R-:W-:-:S02]  /*1f10*/  HADD2.F32 R32, -RZ, R30.H0_H0 ;  /* 0x2000001eff207230 */ /* 0x001fc40000004100 */
[----:B------:R-:W-:Y:S02]  /*1f20*/  HADD2.F32 R116, -RZ, R30.H1_H1 ;  /* 0x3000001eff747230 */ /* 0x000fe40000004100 */
[--C-:B------:R-:W-:Y:S02]  /*1f30*/  HADD2.F32 R30, -RZ, R28.reuse.H0_H0 ;  /* 0x2000001cff1e7230 */ /* 0x100fe40000004100 */
[----:B------:R-:W-:Y:S02]  /*1f40*/  HADD2.F32 R28, -RZ, R28.H1_H1 ;  /* 0x3000001cff1c7230 */ /* 0x000fe40000004100 */
[--C-:B--2---:R-:W-:Y:S02]  /*1f50*/  HADD2.F32 R33, -RZ, R36.reuse.H0_H0 ;  /* 0x20000024ff217230 */ /* 0x104fe40000004100 */
[----:B------:R-:W-:Y:S02]  /*1f60*/  HADD2.F32 R119, -RZ, R36.H1_H1 ;  /* 0x30000024ff777230 */ /* 0x000fe40000004100 */
[----:B------:R-:W-:Y:S01]  /*1f70*/  HADD2.F32 R36, -RZ, R31.H0_H0 ;  /* 0x2000001fff247230 */ /* 0x000fe20000004100 */
[----:B------:R-:W-:-:S02]  /*1f80*/  FMUL.FTZ R118, R32, R33 ;  /* 0x0000002120767220 */ /* 0x000fc40000410000 */
[----:B------:R-:W0:Y:S01]  /*1f90*/  LDS.128 R32, [R112+0x10] ;  /* 0x0000100070207984 */ /* 0x000e220000000c00 */
[----:B------:R-:W-:Y:S01]  /*1fa0*/  FMUL.FTZ R116, R116, R119 ;  /* 0x0000007774747220 */ /* 0x000fe20000410000 */
[----:B---3--:R-:W-:-:S05]  /*1fb0*/  HADD2.F32 R117, -RZ, R38.H0_H0 ;  /* 0x20000026ff757230 */ /* 0x008fca0000004100 */
[----:B------:R-:W-:Y:S01]  /*1fc0*/  FFMA.FTZ R30, R30, R117, R118 ;  /* 0x000000751e1e7223 */ /* 0x000fe20000010076 */
[----:B------:R-:W-:Y:S02]  /*1fd0*/  HADD2.F32 R117, -RZ, R38.H1_H1 ;  /* 0x30000026ff757230 */ /* 0x000fe40000004100 */
[----:B------:R-:W-:-:S03]  /*1fe0*/  HADD2.F32 R38, -RZ, R37.H1_H1 ;  /* 0x30000025ff267230 */ /* 0x000fc60000004100 */
[----:B------:R-:W-:Y:S01]  /*1ff0*/  FFMA.FTZ R28, R28, R117, R116 ;  /* 0x000000751c1c7223 */ /* 0x000fe20000010074 */
[----:B------:R-:W-:Y:S02]  /*2000*/  HADD2.F32 R117, -RZ, R37.H0_H0 ;  /* 0x20000025ff757230 */ /* 0x000fe40000004100 */
[----:B------:R-:W-:Y:S02]  /*2010*/  HADD2.F32 R37, -RZ, R31.H1_H1 ;  /* 0x3000001fff257230 */ /* 0x000fe40000004100 */
[----:B------:R-:W-:Y:S01]  /*2020*/  HADD2.F32 R31, -RZ, R29.H0_H0 ;  /* 0x2000001dff1f7230 */ /* 0x000fe20000004100 */
[----:B------:R-:W-:Y:S01]  /*2030*/  FMUL.FTZ R117, R36, R117 ;  /* 0x0000007524757220 */ /* 0x000fe20000410000 */
[----:B------:R-:W-:Y:S01]  /*2040*/  HADD2.F32 R36, -RZ, R39.H0_H0 ;  /* 0x20000027ff247230 */ /* 0x000fe20000004100 */
[----:B------:R-:W-:Y:S01]  /*2050*/  FMUL.FTZ R37, R37, R38 ;  /* 0x0000002625257220 */ /* 0x000fe20000410000 */
[----:B------:R-:W-:Y:S02]  /*2060*/  HADD2.F32 R29, -RZ, R29.H1_H1 ;  /* 0x3000001dff1d7230 */ /* 0x000fe40000004100 */
[----:B----4-:R-:W-:Y:S01]  /*2070*/  HADD2.F32 R38, -RZ, R80.H0_H0 ;  /* 0x20000050ff267230 */ /* 0x010fe20000004100 */
[----:B------:R-:W-:Y:S01]  /*2080*/  FFMA.FTZ R31, R31, R36, R117 ;  /* 0x000000241f1f7223 */ /* 0x000fe20000010075 */
[----:B------:R-:W-:-:S02]  /*2090*/  HADD2.F32 R36, -RZ, R39.H1_H1 ;  /* 0x30000027ff247230 */ /* 0x000fc40000004100 */
[----:B------:R-:W-:Y:S02]  /*20a0*/  HADD2.F32 R80, -RZ, R80.H1_H1 ;  /* 0x30000050ff507230 */ /* 0x000fe40000004100 */
[--C-:B------:R-:W-:Y:S01]  /*20b0*/  HADD2.F32 R116, -RZ, R81.reuse.H0_H0 ;  /* 0x20000051ff747230 */ /* 0x100fe20000004100 */
[----:B------:R-:W-:Y:S01]  /*20c0*/  FFMA.FTZ R29, R29, R36, R37 ;  /* 0x000000241d1d7223 */ /* 0x000fe20000010025 */
[----:B------:R-:W-:Y:S02]  /*20d0*/  HADD2.F32 R81, -RZ, R81.H1_H1 ;  /* 0x30000051ff517230 */ /* 0x000fe40000004100 */
[--C-:B0-----:R-:W-:Y:S02]  /*20e0*/  HADD2.F32 R39, -RZ, R32.reuse.H0_H0 ;  /* 0x20000020ff277230 */ /* 0x101fe40000004100 */
[----:B------:R-:W-:Y:S02]  /*20f0*/  HADD2.F32 R117, -RZ, R32.H1_H1 ;  /* 0x30000020ff757230 */ /* 0x000fe40000004100 */
[----:B------:R-:W-:Y:S01]  /*2100*/  HADD2.F32 R32, -RZ, R33.H0_H0 ;  /* 0x20000021ff207230 */ /* 0x000fe20000004100 */
[----:B------:R-:W-:-:S02]  /*2110*/  FFMA.FTZ R30, R39, R38, R30 ;  /* 0x00000026271e7223 */ /* 0x000fc4000001001e */
[----:B------:R-:W0:Y:S01]  /*2120*/  LDS.128 R36, [R112+0x20] ;  /* 0x0000200070247984 */ /* 0x000e220000000c00 */
[----:B------:R-:W-:Y:S01]  /*2130*/  FFMA.FTZ R28, R117, R80, R28 ;  /* 0x00000050751c7223 */ /* 0x000fe2000001001c */
[----:B------:R-:W-:Y:S01]  /*2140*/  HADD2.F32 R80, -RZ, R33.H1_H1 ;  /* 0x30000021ff507230 */ /* 0x000fe20000004100 */
[----:B------:R-:W-:Y:S01]  /*2150*/  FFMA.FTZ R32, R32, R116, R31 ;  /* 0x0000007420207223 */ /* 0x000fe2000001001f */
[----:B------:R-:W-:-:S03]  /*2160*/  HADD2.F32 R31, -RZ, R34.H1_H1 ;  /* 0x30000022ff1f7230 */ /* 0x000fc60000004100 */
[----:B------:R-:W-:Y:S01]  /*2170*/  FFMA.FTZ R33, R80, R81, R29 ;  /* 0x0000005150217223 */ /* 0x000fe2000001001d */
[----:B------:R-:W-:Y:S02]  /*2180*/  HADD2.F32 R29, -RZ, R34.H0_H0 ;  /* 0x20000022ff1d7230 */ /* 0x000fe40000004100 */
[--C-:B------:R-:W-:Y:S02]  /*2190*/  HADD2.F32 R34, -RZ, R74.reuse.H0_H0 ;  /* 0x2000004aff227230 */ /* 0x100fe40000004100 */
[----:B------:R-:W-:Y:S02]  /*21a0*/  HADD2.F32 R74, -RZ, R74.H1_H1 ;  /* 0x3000004aff4a7230 */ /* 0x000fe40000004100 */
[----:B------:R-:W-:Y:S01]  /*21b0*/  HADD2.F32 R81, -RZ, R35.H0_H0 ;  /* 0x20000023ff517230 */ /* 0x000fe20000004100 */
[----:B------:R-:W-:Y:S02]  /*21c0*/  FFMA.FTZ R80, R29, R34, R30 ;  /* 0x000000221d507223 */ /* 0x000fe4000001001e */
[----:B------:R-:W-:Y:S01]  /*21d0*/  FFMA.FTZ R34, R31, R74, R28 ;  /* 0x0000004a1f227223 */ /* 0x000fe2000001001c */
[--C-:B------:R-:W-:Y:S01]  /*21e0*/  HADD2.F32 R74, -RZ, R75.reuse.H0_H0 ;  /* 0x2000004bff4a7230 */ /* 0x100fe20000004100 */
[----:B------:R-:W1:Y:S01]  /*21f0*/  LDS.128 R28, [R112+0x30] ;  /* 0x00003000701c7984 */ /* 0x000e620000000c00 */
[----:B------:R-:W-:-:S03]  /*2200*/  HADD2.F32 R75, -RZ, R75.H1_H1 ;  /* 0x3000004bff4b7230 */ /* 0x000fc60000004100 */
[----:B------:R-:W-:Y:S01]  /*2210*/  FFMA.FTZ R32, R81, R74, R32 ;  /* 0x0000004a51207223 */ /* 0x000fe20000010020 */
[----:B------:R-:W-:Y:S02]  /*2220*/  HADD2.F32 R74, -RZ, R35.H1_H1 ;  /* 0x30000023ff4a7230 */ /* 0x000fe40000004100 */
[--C-:B------:R-:W-:Y:S02]  /*2230*/  HADD2.F32 R81, -RZ, R76.reuse.H0_H0 ;  /* 0x2000004cff517230 */ /* 0x100fe40000004100 */
[----:B------:R-:W-:Y:S01]  /*2240*/  HADD2.F32 R76, -RZ, R76.H1_H1 ;  /* 0x3000004cff4c7230 */ /* 0x000fe20000004100 */
[----:B------:R-:W-:Y:S01]  /*2250*/  FFMA.FTZ R33, R74, R75, R33 ;  /* 0x0000004b4a217223 */ /* 0x000fe20000010021 */
[----:B0-----:R-:W-:Y:S02]  /*2260*/  HADD2.F32 R35, -RZ, R36.H0_H0 ;  /* 0x20000024ff237230 */ /* 0x001fe40000004100 */
[----:B------:R-:W-:-:S03]  /*2270*/  HADD2.F32 R75, -RZ, R37.H0_H0 ;  /* 0x20000025ff4b7230 */ /* 0x000fc60000004100 */
        /* <DEDUP_REMOVED lines=17> */
[--C-:B------:R-:W-:Y:S02]  /*2390*/  HADD2.F32 R39, -RZ, R73.reuse.H0_H0 ;  /* 0x20000049ff277230 */ /* 0x100fe40000004100 */
[----:B------:R-:W-:Y:S02]  /*23a0*/  HADD2.F32 R73, -RZ, R73.H1_H1 ;  /* 0x30000049ff497230 */ /* 0x000fe40000004100 */
[----:B-1----:R-:W-:Y:S01]  /*23b0*/  HADD2.F32 R77, -RZ, R28.H0_H0 ;  /* 0x2000001cff4d7230 */ /* 0x002fe20000004100 */
[----:B------:R-:W-:Y:S01]  /*23c0*/  FFMA.FTZ R75, R75, R39, R36 ;  /* 0x000000274b4b7223 */ /* 0x000fe20000010024 */
[----:B------:R-:W-:Y:S02]  /*23d0*/  HADD2.F32 R76, -RZ, R68.H0_H0 ;  /* 0x20000044ff4c7230 */ /* 0x000fe40000004100 */
[----:B------:R-:W-:Y:S01]  /*23e0*/  HADD2.F32 R81, -RZ, R28.H1_H1 ;  /* 0x3000001cff517230 */ /* 0x000fe20000004100 */
[----:B------:R-:W-:Y:S01]  /*23f0*/  FFMA.FTZ R28, R38, R73, R37 ;  /* 0x00000049261c7223 */ /* 0x000fe20000010025 */
[----:B------:R-:W-:Y:S01]  /*2400*/  HADD2.F32 R80, -RZ, R68.H1_H1 ;  /* 0x30000044ff507230 */ /* 0x000fe20000004100 */
[----:B------:R-:W1:Y:S01]  /*2410*/  LDS.128 R36, [R112+0x50] ;  /* 0x0000500070247984 */ /* 0x000e620000000c00 */
[----:B------:R-:W-:Y:S01]  /*2420*/  FFMA.FTZ R68, R77, R76, R74 ;  /* 0x0000004c4d447223 */ /* 0x000fe2000001004a */
[----:B------:R-:W-:-:S02]  /*2430*/  HADD2.F32 R74, -RZ, R29.H0_H0 ;  /* 0x2000001dff4a7230 */ /* 0x000fc40000004100 */
[----:B------:R-:W-:Y:S01]  /*2440*/  HADD2.F32 R73, -RZ, R69.H0_H0 ;  /* 0x20000045ff497230 */ /* 0x000fe20000004100 */
[----:B------:R-:W-:Y:S01]  /*2450*/  FFMA.FTZ R72, R81, R80, R72 ;  /* 0x0000005051487223 */ /* 0x000fe20000010048 */
[--C-:B------:R-:W-:Y:S02]  /*2460*/  HADD2.F32 R77, -RZ, R30.reuse.H0_H0 ;  /* 0x2000001eff4d7230 */ /* 0x100fe40000004100 */
[----:B------:R-:W-:Y:S01]  /*2470*/  HADD2.F32 R81, -RZ, R30.H1_H1 ;  /* 0x3000001eff517230 */ /* 0x000fe20000004100 */
[----:B------:R-:W-:Y:S01]  /*2480*/  FFMA.FTZ R73, R74, R73, R75 ;  /* 0x000000494a497223 */ /* 0x000fe2000001004b */
[--C-:B------:R-:W-:Y:S02]  /*2490*/  HADD2.F32 R76, -RZ, R31.reuse.H0_H0 ;  /* 0x2000001fff4c7230 */ /* 0x100fe40000004100 */
[----:B------:R-:W-:Y:S02]  /*24a0*/  HADD2.F32 R80, -RZ, R31.H1_H1 ;  /* 0x3000001fff507230 */ /* 0x000fe40000004100 */
[----:B------:R-:W-:-:S02]  /*24b0*/  HADD2.F32 R29, -RZ, R29.H1_H1 ;  /* 0x3000001dff1d7230 */ /* 0x000fc40000004100 */
[----:B------:R-:W-:Y:S02]  /*24c0*/  HADD2.F32 R69, -RZ, R69.H1_H1 ;  /* 0x30000045ff457230 */ /* 0x000fe40000004100 */
        /* <DEDUP_REMOVED lines=8> */
[----:B------:R-:W0:Y:S01]  /*2550*/  LDS.128 R28, [R112+0x60] ;  /* 0x00006000701c7984 */ /* 0x000e220000000c00 */
        /* <DEDUP_REMOVED lines=28> */
[--C-:B------:R-:W-:Y:S02]  /*2720*/  HADD2.F32 R36, -RZ, R37.reuse.H0_H0 ;  /* 0x20000025ff247230 */ /* 0x100fe40000004100 */
[----:B------:R-:W-:Y:S01]  /*2730*/  HADD2.F32 R58, -RZ, R37.H1_H1 ;  /* 0x30000025ff3a7230 */ /* 0x000fe20000004100 */
[----:B------:R-:W-:Y:S01]  /*2740*/  FFMA.FTZ R32, R35, R34, R32 ;  /* 0x0000002223207223 */ /* 0x000fe20000010020 */
[----:B------:R-:W-:Y:S02]  /*2750*/  HADD2.F32 R37, -RZ, R61.H0_H0 ;  /* 0x2000003dff257230 */ /* 0x000fe40000004100 */
[--C-:B------:R-:W-:Y:S02]  /*2760*/  HADD2.F32 R69, -RZ, R38.reuse.H0_H0 ;  /* 0x20000026ff457230 */ /* 0x100fe40000004100 */
[----:B------:R-:W-:Y:S01]  /*2770*/  HADD2.F32 R71, -RZ, R38.H1_H1 ;  /* 0x30000026ff477230 */ /* 0x000fe20000004100 */
[----:B------:R-:W-:Y:S01]  /*2780*/  FFMA.FTZ R33, R36, R37, R33 ;  /* 0x0000002524217223 */ /* 0x000fe20000010021 */
[----:B------:R-:W-:-:S02]  /*2790*/  HADD2.F32 R60, -RZ, R60.H1_H1 ;  /* 0x3000003cff3c7230 */ /* 0x000fc40000004100 */
[----:B------:R-:W-:Y:S02]  /*27a0*/  HADD2.F32 R38, -RZ, R39.H0_H0 ;  /* 0x20000027ff267230 */ /* 0x000fe40000004100 */
[----:B------:R-:W-:Y:S01]  /*27b0*/  HADD2.F32 R35, -RZ, R63.H0_H0 ;  /* 0x2000003fff237230 */ /* 0x000fe20000004100 */
[----:B------:R-:W-:Y:S01]  /*27c0*/  FFMA.FTZ R56, R59, R60, R56 ;  /* 0x0000003c3b387223 */ /* 0x000fe20000010038 */
        /* <DEDUP_REMOVED lines=12> */
[----:B------:R-:W-:Y:S01]  /*2890*/  FFMA.FTZ R57, R58, R61, R57 ;  /* 0x0000003d3a397223 */ /* 0x000fe20000010039 */
[--C-:B------:R-:W-:Y:S01]  /*28a0*/  HADD2.F32 R38, -RZ, R31.reuse.H0_H0 ;  /* 0x2000001fff267230 */ /* 0x100fe20000004100 */
[----:B------:R-:W-:Y:S01]  /*28b0*/  FFMA.FTZ R37, R37, R64, R56 ;  /* 0x0000004025257223 */ /* 0x000fe20000010038 */
[----:B------:R-:W-:Y:S02]  /*28c0*/  HADD2.F32 R59, -RZ, R31.H1_H1 ;  /* 0x3000001fff3b7230 */ /* 0x000fe40000004100 */
[----:B------:R-:W-:-:S02]  /*28d0*/  HADD2.F32 R34, -RZ, R29.H0_H0 ;  /* 0x2000001dff227230 */ /* 0x000fc40000004100 */
        /* <DEDUP_REMOVED lines=14> */
[----:B------:R-:W-:Y:S02]  /*29c0*/  FFMA.FTZ R36, R36, R65, R57 ;  /* 0x0000004124247223 */ /* 0x000fe40000010039 */
[----:B------:R-:W-:Y:S02]  /*29d0*/  FFMA.FTZ R29, R38, R32, R29 ;  /* 0x00000020261d7223 */ /* 0x000fe4000001001d */
[----:B------:R-:W-:Y:S02]  /*29e0*/  FADD.FTZ R28, R28, R37 ;  /* 0x000000251c1c7221 */ /* 0x000fe40000010000 */
[----:B------:R-:W-:-:S02]  /*29f0*/  FFMA.FTZ R36, R59, R67, R36 ;  /* 0x000000433b247223 */ /* 0x000fc40000010024 */
[----:B------:R-:W-:-:S04]  /*2a00*/  FADD.FTZ R29, R29, R28 ;  /* 0x0000001c1d1d7221 */ /* 0x000fc80000010000 */
[----:B------:R-:W-:Y:S01]  /*2a10*/  FADD.FTZ R35, R36, R29 ;  /* 0x0000001d24237221 */ /* 0x000fe20000010000 */
[----:B------:R-:W-:Y:S05]  /*2a20*/  BRA.DIV ~URZ, `(.L_x_19912) ;  /* 0x000043227f007947 */ /* 0x000fea000b800000 */
[----:B------:R0:W1:Y:S02]  /*2a30*/  SHFL.BFLY PT, R28, R35, 0x1, 0x1f ;  /* 0x0c201f00231c7f89 */ /* 0x00006400000e0000 */
.L_x_19963:
        /* <DEDUP_REMOVED lines=13> */
.L_x_19911:
[----:B------:R-:W-:-:S13]  /*2b10*/  ISETP.NE.AND P0, PT, R3, RZ, PT ;  /* 0x000000ff0300720c */ /* 0x000fda0003f05270 */
[----:B------:R-:W-:-:S05]  /*2b20*/  @!P0 IMAD.MOV.U32 R28, RZ, RZ, -0x800001 ;  /* 0xff7fffffff1c8424 */ /* 0x000fca00078e00ff */
[----:B------:R0:W-:Y:S02]  /*2b30*/  @!P0 STS [R91], R28 ;  /* 0x0000001c5b008388 */ /* 0x0001e40000000800 */
.L_x_19913:
[----:B------:R-:W-:Y:S05]  /*2b40*/  BSYNC B1 ;  /* 0x0000000000017941 */ /* 0x000fea0003800000 */
.L_x_19910:
        /* <DEDUP_REMOVED lines=10> */
.L_x_19909:
[----:B------:R-:W-:Y:S05]  /*2bf0*/  BSYNC B0 ;  /* 0x0000000000007941 */ /* 0x000fea0003800000 */
.L_x_19908:
[----:B------:R-:W-:Y:S05]  /*2c00*/  BRA.DIV ~URZ, `(.L_x_19915) ;  /* 0x000041c27f007947 */ /* 0x000fea000b800000 */
[----:B------:R0:W1:Y:S02]  /*2c10*/  SHFL.BFLY PT, R3, R6, 0x10, 0x1f ;  /* 0x0e001f0006037f89 */ /* 0x00006400000e0000 */
.L_x_19964:
[----:B-1----:R-:W-:Y:S01]  /*2c20*/  FMNMX.FTZ R8, R3, R6, !PT ;  /* 0x0000000603087209 */ /* 0x002fe20007810000 */
[----:B------:R-:W-:Y:S05]  /*2c30*/  BRA.DIV ~URZ, `(.L_x_19916) ;  /* 0x000042127f007947 */ /* 0x000fea000b800000 */
[----:B------:R-:W1:Y:S02]  /*2c40*/  SHFL.BFLY PT, R3, R8, 0x8, 0x1f ;  /* 0x0d001f0008037f89 */ /* 0x000e6400000e0000 */
[----:B-1----:R-:W-:-:S05]  /*2c50*/  FMNMX.FTZ R3, R8, R3, !PT ;  /* 0x0000000308037209 */ /* 0x002fca0007810000 */
[----:B0-----:R-:W0:Y:S02]  /*2c60*/  SHFL.BFLY PT, R6, R3, 0x4, 0x1f ;  /* 0x0c801f0003067f89 */ /* 0x001e2400000e0000 */
[----:B0-----:R-:W-:-:S05]  /*2c70*/  FMNMX.FTZ R6, R3, R6, !PT ;  /* 0x0000000603067209 */ /* 0x001fca0007810000 */
[----:B------:R0:W1:Y:S02]  /*2c80*/  SHFL.BFLY PT, R9, R6, 0x2, 0x1f ;  /* 0x0c401f0006097f89 */ /* 0x00006400000e0000 */
.L_x_19965:
        /* <DEDUP_REMOVED lines=37> */
.L_x_19921:
        /* <DEDUP_REMOVED lines=11> */
.L_x_19920:
[----:B------:R-:W-:Y:S05]  /*2f90*/  BSYNC B1 ;  /* 0x0000000000017941 */ /* 0x000fea0003800000 */
.L_x_19919:
        /* <DEDUP_REMOVED lines=10> */
.L_x_19924:
        /* <DEDUP_REMOVED lines=100> */
.L_x_19923:
[----:B------:R-:W-:Y:S05]  /*3680*/  BSYNC B1 ;  /* 0x0000000000017941 */ /* 0x000fea0003800000 */
.L_x_19922:
        /* <DEDUP_REMOVED lines=55> */
.L_x_19926:
[----:B------:R-:W-:Y:S05]  /*3a00*/  BSYNC B1 ;  /* 0x0000000000017941 */ /* 0x000fea0003800000 */
.L_x_19925:
        /* <DEDUP_REMOVED lines=26> */
.L_x_19918:
[----:B------:R-:W-:Y:S05]  /*3bb0*/  BSYNC B0 ;  /* 0x0000000000007941 */ /* 0x000fea0003800000 */
.L_x_19917:
        /* <DEDUP_REMOVED lines=45> */
.L_x_19931:
        /* <DEDUP_REMOVED lines=8> */
.L_x_19930:
[----:B------:R-:W-:Y:S05]  /*3f10*/  BSYNC B1 ;  /* 0x0000000000017941 */ /* 0x000fea0003800000 */
.L_x_19929:
        /* <DEDUP_REMOVED lines=10> */
.L_x_19934:
        /* <DEDUP_REMOVED lines=52> */
.L_x_19933:
[----:B------:R-:W-:Y:S05]  /*4300*/  BSYNC B1 ;  /* 0x0000000000017941 */ /* 0x000fea0003800000 */
.L_x_19932:
        /* <DEDUP_REMOVED lines=31> */
.L_x_19936:
[----:B------:R-:W-:Y:S05]  /*4500*/  BSYNC B1 ;  /* 0x0000000000017941 */ /* 0x000fea0003800000 */
.L_x_19935:
        /* <DEDUP_REMOVED lines=14> */
.L_x_19928:
[----:B------:R-:W-:Y:S05]  /*45f0*/  BSYNC B0 ;  /* 0x0000000000007941 */ /* 0x000fea0003800000 */
.L_x_19927:
        /* <DEDUP_REMOVED lines=32> */
.L_x_19938:
[----:B------:R-:W-:Y:S05]  /*4800*/  BSYNC B0 ;  /* 0x0000000000007941 */ /* 0x000fea0003800000 */
.L_x_19937:
[----:B------:R-:W-:Y:S01]  /*4810*/  BSSY B1, `(.L_x_19939) ;  /* 0x00001c1000017945 */ /* 0x000fe20003800000 */
[----:B------:R-:W-:Y:S05]  /*4820*/  @!P1 BRA `(.L_x_19940) ;  /* 0x0000006000009947 */ /* 0x000fea0003800000 */
[----:B------:R-:W-:Y:S01]  /*4830*/  IMAD.MOV.U32 R47, RZ, RZ, RZ ;  /* 0x000000ffff2f7224 */ /* 0x000fe200078e00ff */
[----:B------:R-:W-:Y:S01]  /*4840*/  CS2R R48, SRZ ;  /* 0x0000000000307805 */ /* 0x000fe2000001ff00 */
[----:B------:R-:W-:Y:S01]  /*4850*/  CS2R R52, SRZ ;  /* 0x0000000000347805 */ /* 0x000fe2000001ff00 */
[----:B------:R-:W-:Y:S02]  /*4860*/  IMAD.MOV.U32 R50, RZ, RZ, RZ ;  /* 0x000000ffff327224 */ /* 0x000fe400078e00ff */
[----:B------:R-:W-:Y:S01]  /*4870*/  IMAD.MOV.U32 R54, RZ, RZ, RZ ;  /* 0x000000ffff367224 */ /* 0x000fe200078e00ff */
[----:B------:R-:W-:Y:S05]  /*4880*/  BRA `(.L_x_19941) ;  /* 0x00001b9000007947 */ /* 0x000fea0003800000 */
.L_x_19940:
[----:B0-----:R-:W-:Y:S01]  /*4890*/  IABS R6, c[0x0][0x1e4] ;  /* 0x0000790000067a13 */ /* 0x001fe20000000000 */
[----:B------:R-:W0:Y:S01]  /*48a0*/  S2R R3, SR_CTAID.Y ;  /* 0x0000000000037919 */ /* 0x000e220000002600 */
[----:B------:R-:W-:Y:S01]  /*48b0*/  SHF.R.S32.HI R8, RZ, 0x1f, R4 ;  /* 0x0000001fff087819 */ /* 0x000fe20000011404 */
[----:B------:R-:W-:Y:S01]  /*48c0*/  IMAD R2, R2, c[0x0][0x1c0], RZ ;  /* 0x0000700002027a24 */ /* 0x000fe200078e02ff */
[----:B------:R-:W2:Y:S01]  /*48d0*/  I2F.RP R9, R6 ;  /* 0x0000000600097306 */ /* 0x000ea20000209400 */
[----:B------:R-:W3:Y:S01]  /*48e0*/  S2R R11, SR_CTAID.Z ;  /* 0x00000000000b7919 */ /* 0x000ee20000002700 */
[----:B------:R-:W-:Y:S01]  /*48f0*/  IMAD.MOV.U32 R56, RZ, RZ, c[0x0][0x1bc] ;  /* 0x00006f00ff387624 */ /* 0x000fe200078e00ff */
[----:B------:R-:W-:Y:S01]  /*4900*/  IADD3 R5, R5, -c[0x0][0x1dc], RZ ;  /* 0x8000770005057a10 */ /* 0x000fe20007ffe0ff */
[----:B------:R-:W-:Y:S01]  /*4910*/  CS2R R48, SRZ ;  /* 0x0000000000307805 */ /* 0x000fe2000001ff00 */
[----:B------:R-:W-:Y:S01]  /*4920*/  IADD3 R51, -R110, 0x1, RZ ;  /* 0x000000016e337810 */ /* 0x000fe20007ffe1ff */
[----:B------:R-:W-:Y:S01]  /*4930*/  CS2R R52, SRZ ;  /* 0x0000000000347805 */ /* 0x000fe2000001ff00 */
[----:B------:R-:W-:Y:S01]  /*4940*/  IMAD.MOV.U32 R50, RZ, RZ, RZ ;  /* 0x000000ffff327224 */ /* 0x000fe200078e00ff */
[----:B------:R-:W-:Y:S01]  /*4950*/  SHF.R.S32.HI R56, RZ, 0x1f, R56 ;  /* 0x0000001fff387819 */ /* 0x000fe20000011438 */
[----:B------:R-:W-:Y:S01]  /*4960*/  IMAD.MOV.U32 R54, RZ, RZ, RZ ;  /* 0x000000ffff367224 */ /* 0x000fe200078e00ff */
[----:B--2---:R-:W2:Y:S01]  /*4970*/  MUFU.RCP R9, R9 ;  /* 0x0000000900097308 */ /* 0x004ea20000001000 */
[----:B0-----:R-:W-:-:S02]  /*4980*/  IMAD R3, R3, c[0x0][0x1a8], RZ ;  /* 0x00006a0003037a24 */ /* 0x001fc400078e02ff */
        /* <DEDUP_REMOVED lines=28> */
[----:B------:R-:W-:Y:S02]  /*4b50*/  IADD3 R63, R55, 0x600, RZ ;  /* 0x00000600373f7810 */ /* 0x000fe40007ffe0ff */
.L_x_19958:
        /* <DEDUP_REMOVED lines=65> */
[----:B------:R-:W-:Y:S01]  /*4f70*/  BSSY B2, `(.L_x_19944) ;  /* 0x0000037000027945 */ /* 0x000fe20003800000 */
[----:B------:R-:W-:Y:S01]  /*4f80*/  LEA R12, P6, R13, c[0x0][0x188], 0x1 ;  /* 0x000062000d0c7a11 */ /* 0x000fe200078c08ff */
[----:B------:R2:W5:Y:S01]  /*4f90*/  LDG.E.128.CONSTANT R28, [R66.64+0x200] ;  /* 0x0002000a421c7981 */ /* 0x000562000c1e9d00 */
        /* <DEDUP_REMOVED lines=52> */
.L_x_19945:
[----:B---34-:R-:W-:Y:S05]  /*52e0*/  BSYNC B2 ;  /* 0x0000000000027941 */ /* 0x018fea0003800000 */
.L_x_19944:
        /* <DEDUP_REMOVED lines=37> */
.L_x_19947:
[----:B------:R-:W-:Y:S05]  /*5540*/  BSYNC B2 ;  /* 0x0000000000027941 */ /* 0x000fea0003800000 */
.L_x_19946:
        /* <DEDUP_REMOVED lines=24> */
[C---:B------:R-:W-:Y:S02]  /*56d0*/  SEL R35, R9.reuse, RZ, !P1 ;  /* 0x000000ff09237207 */ /* 0x040fe40004800000 */
[-C--:B------:R-:W-:Y:S02]  /*56e0*/  ISETP.GE.AND P2, PT, R34, R113.reuse, PT ;  /* 0x000000712200720c */ /* 0x080fe40003f46270 */
[----:B------:R-:W-:Y:S02]  /*56f0*/  ISETP.GE.AND P1, PT, R36, R113, PT ;  /* 0x000000712400720c */ /* 0x000fe40003f26270 */
[----:B------:R-:W-:Y:S02]  /*5700*/  PRMT R31, R9, 0x7632, R31 ;  /* 0x00007632091f7816 */ /* 0x000fe4000000001f */
[----:B------:R-:W-:-:S02]  /*5710*/  SEL R37, R10, RZ, !P6 ;  /* 0x000000ff0a257207 */ /* 0x000fc40007000000 */
        /* <DEDUP_REMOVED lines=15> */
.L_x_19949:
[----:B------:R-:W-:Y:S05]  /*5810*/  BSYNC B2 ;  /* 0x0000000000027941 */ /* 0x000fea0003800000 */
.L_x_19948:
        /* <DEDUP_REMOVED lines=40> */
.L_x_19951:
[----:B------:R-:W-:Y:S05]  /*5aa0*/  BSYNC B2 ;  /* 0x0000000000027941 */ /* 0x000fea0003800000 */
.L_x_19950:
        /* <DEDUP_REMOVED lines=38> */
.L_x_19953:
[----:B------:R-:W-:Y:S05]  /*5d10*/  BSYNC B2 ;  /* 0x0000000000027941 */ /* 0x000fea0003800000 */
.L_x_19952:
        /* <DEDUP_REMOVED lines=34> */
.L_x_19955:
[----:B------:R-:W-:Y:S05]  /*5f40*/  BSYNC B2 ;  /* 0x0000000000027941 */ /* 0x000fea0003800000 */
.L_x_19954:
[----:B------:R-:W-:Y:S01]  /*5f50*/  BSSY B2, `(.L_x_19956) ;  /* 0x0000022000027945 */ /* 0x000fe20003800000 */
[----:B------:R-:W-:Y:S01]  /*5f60*/  HFMA2.MMA R10, R40, R21, -RZ ;  /* 0x00000015280a7235 */ /* 0x000fe200001000ff */
[----:B------:R-:W-:Y:S05]  /*5f70*/  @P0 BRA `(.L_x_19957) ;  /* 0x000001f000000947 */ /* 0x000fea0003800000 */
[C---:B------:R-:W-:Y:S02]  /*5f80*/  IADD3 R12, R64.reuse, 0x1, RZ ;  /* 0x00000001400c7810 */ /* 0x040fe40007ffe0ff */
[----:B------:R-:W-:-:S02]  /*5f90*/  IADD3 R30, R64, 0x2, RZ ;  /* 0x00000002401e7810 */ /* 0x000fc40007ffe0ff */
[----:B------:R-:W-:Y:S02]  /*5fa0*/  IADD3 R32, R64, 0x3, RZ ;  /* 0x0000000340207810 */ /* 0x000fe40007ffe0ff */
[-C--:B------:R-:W-:Y:S02]  /*5fb0*/  ISETP.GE.AND P2, PT, R12, R113.reuse, PT ;  /* 0x000000710c00720c */ /* 0x080fe40003f46270 */
[-C--:B------:R-:W-:Y:S02]  /*5fc0*/  ISETP.GE.AND P5, PT, R30, R113.reuse, PT ;  /* 0x000000711e00720c */ /* 0x080fe40003fa6270 */
[-C--:B------:R-:W-:Y:S02]  /*5fd0*/  ISETP.GE.AND P1, PT, R32, R113.reuse, PT ;  /* 0x000000712000720c */ /* 0x080fe40003f26270 */
[C---:B------:R-:W-:Y:S02]  /*5fe0*/  ISETP.GE.AND P6, PT, R64.reuse, R113, PT ;  /* 0x000000714000720c */ /* 0x040fe40003fc6270 */
[----:B------:R-:W-:-:S02]  /*5ff0*/  IADD3 R34, R64, 0x4, RZ ;  /* 0x0000000440227810 */ /* 0x000fc40007ffe0ff */
[C---:B------:R-:W-:Y:S02]  /*6000*/  IADD3 R30, R64.reuse, 0x5, RZ ;  /* 0x00000005401e7810 */ /* 0x040fe40007ffe0ff */
[C---:B------:R-:W-:Y:S02]  /*6010*/  IADD3 R32, R64.reuse, 0x6, RZ ;  /* 0x0000000640207810 */ /* 0x040fe40007ffe0ff */
[----:B------:R-:W-:Y:S02]  /*6020*/  IADD3 R12, R64, 0x7, RZ ;  /* 0x00000007400c7810 */ /* 0x000fe40007ffe0ff */
[----:B------:R-:W-:Y:S02]  /*6030*/  SEL R9, R24, RZ, !P6 ;  /* 0x000000ff18097207 */ /* 0x000fe40007000000 */
[-C--:B------:R-:W-:Y:S02]  /*6040*/  ISETP.GE.AND P4, PT, R34, R113.reuse, PT ;  /* 0x000000712200720c */ /* 0x080fe40003f86270 */
        /* <DEDUP_REMOVED lines=18> */
.L_x_19957:
[----:B------:R-:W-:Y:S05]  /*6170*/  BSYNC B2 ;  /* 0x0000000000027941 */ /* 0x000fea0003800000 */
.L_x_19956:
        /* <DEDUP_REMOVED lines=8> */
[----:B------:R-:W-:Y:S01]  /*6200*/  HFMA2.MMA R11, R29, R22, R11 ;  /* 0x000000161d0b7235 */ /* 0x000fe2000000000b */
[--C-:B------:R-:W-:Y:S02]  /*6210*/  HADD2.F32 R8, -RZ, R31.reuse.H0_H0 ;  /* 0x2000001fff087230 */ /* 0x100fe40000004100 */
[C---:B------:R-:W-:Y:S01]  /*6220*/  HFMA2.MMA R19, R28.reuse, R19, R9 ;  /* 0x000000131c137235 */ /* 0x040fe20000000009 */
[----:B------:R-:W-:Y:S01]  /*6230*/  HADD2.F32 R31, -RZ, R31.H1_H1 ;  /* 0x3000001fff1f7230 */ /* 0x000fe20000004100 */
[----:B------:R-:W-:-:S03]  /*6240*/  HFMA2.MMA R13, R28, R27, R13 ;  /* 0x0000001b1c0d7235 */ /* 0x000fc6000000000d */
[--C-:B------:R-:W-:Y:S01]  /*6250*/  HADD2.F32 R9, -RZ, R14.reuse.H1_H1 ;  /* 0x3000000eff097230 */ /* 0x100fe20000004100 */
[----:B------:R-:W-:Y:S01]  /*6260*/  FADD.FTZ R16, R8, R31 ;  /* 0x0000001f08107221 */ /* 0x000fe20000010000 */
[----:B------:R-:W-:Y:S02]  /*6270*/  HFMA2 R11, R28, R23, R11 ;  /* 0x000000171c0b7231 */ /* 0x000fe4000000000b */
[----:B------:R-:W-:Y:S01]  /*6280*/  HADD2.F32 R8, -RZ, R14.H0_H0 ;  /* 0x2000000eff087230 */ /* 0x000fe20000004100 */
        /* <DEDUP_REMOVED lines=15> */
.L_x_19943:
[----:B------:R-:W-:Y:S05]  /*6380*/  BSYNC B0 ;  /* 0x0000000000007941 */ /* 0x000fea0003800000 */
.L_x_19942:
        /* <DEDUP_REMOVED lines=9> */
.L_x_19941:
[----:B------:R-:W-:Y:S05]  /*6420*/  BSYNC B1 ;  /* 0x0000000000017941 */ /* 0x000fea0003800000 */
.L_x_19939:
        /* <DEDUP_REMOVED lines=8> */
[C---:B------:R-:W-:Y:S02]  /*64b0*/  ISETP.GT.OR P0, PT, R0.reuse, 0x3f, P2 ;  /* 0x0000003f0000780c */ /* 0x040fe40001704670 */
        /* <DEDUP_REMOVED lines=43> */
.L_x_19960:
[----:B0-----:R-:W-:Y:S05]  /*6770*/  BSYNC B0 ;  /* 0x0000000000007941 */ /* 0x001fea0003800000 */
.L_x_19959:
        /* <DEDUP_REMOVED lines=25> */
.L_x_19962:
[----:B0-----:R-:W-:Y:S05]  /*6910*/  BSYNC B0 ;  /* 0x0000000000007941 */ /* 0x001fea0003800000 */
.L_x_19961:
        /* <DEDUP_REMOVED lines=67> */
.L_x_19912:
[----:B------:R-:W-:Y:S01]  /*6d50*/  IMAD.MOV.U32 R30, RZ, RZ, R35 ;  /* 0x000000ffff1e7224 */ /* 0x000fe200078e0023 */
[----:B------:R-:W-:Y:S01]  /*6d60*/  MOV R28, 0x6db0 ;  /* 0x00006db0001c7802 */ /* 0x000fe20000000f00 */
[----:B------:R-:W-:Y:S02]  /*6d70*/  IMAD.MOV.U32 R31, RZ, RZ, 0x1 ;  /* 0x00000001ff1f7424 */ /* 0x000fe400078e00ff */
[----:B------:R-:W-:Y:S02]  /*6d80*/  IMAD.MOV.U32 R32, RZ, RZ, 0x1f ;  /* 0x0000001fff207424 */ /* 0x000fe400078e00ff */
[----:B------:R-:W-:-:S02]  /*6d90*/  IMAD.MOV.U32 R33, RZ, RZ, -0x1 ;  /* 0xffffffffff217424 */ /* 0x000fc400078e00ff */
[----:B------:R-:W-:Y:S05]  /*6da0*/  CALL.REL.NOINC `($__internal_373_$__cuda_sm70_shflsync_bfly_p) ;  /* 0x0000020000007944 */ /* 0x000fea0003c00000 */
[----:B-1----:R-:W-:Y:S01]  /*6db0*/  IMAD.MOV.U32 R28, RZ, RZ, R30 ;  /* 0x000000ffff1c7224 */ /* 0x002fe200078e001e */
[----:B0-----:R-:W-:Y:S05]  /*6dc0*/  BRA `(.L_x_19963) ;  /* 0xffffbc7000007947 */ /* 0x001fea000383ffff */
.L_x_19915:
[----:B------:R-:W-:Y:S01]  /*6dd0*/  IMAD.MOV.U32 R30, RZ, RZ, R6 ;  /* 0x000000ffff1e7224 */ /* 0x000fe200078e0006 */
[----:B------:R-:W-:Y:S01]  /*6de0*/  MOV R28, 0x6e30 ;  /* 0x00006e30001c7802 */ /* 0x000fe20000000f00 */
[----:B------:R-:W-:-:S02]  /*6df0*/  IMAD.MOV.U32 R31, RZ, RZ, 0x10 ;  /* 0x00000010ff1f7424 */ /* 0x000fc400078e00ff */
[----:B------:R-:W-:Y:S02]  /*6e00*/  IMAD.MOV.U32 R32, RZ, RZ, 0x1f ;  /* 0x0000001fff207424 */ /* 0x000fe400078e00ff */
[----:B------:R-:W-:Y:S02]  /*6e10*/  IMAD.MOV.U32 R33, RZ, RZ, -0x1 ;  /* 0xffffffffff217424 */ /* 0x000fe400078e00ff */
[----:B-----5:R-:W-:Y:S05]  /*6e20*/  CALL.REL.NOINC `($__internal_373_$__cuda_sm70_shflsync_bfly_p) ;  /* 0x0000018000007944 */ /* 0x020fea0003c00000 */
[----:B-1----:R-:W-:Y:S01]  /*6e30*/  IMAD.MOV.U32 R3, RZ, RZ, R30 ;  /* 0x000000ffff037224 */ /* 0x002fe200078e001e */
[----:B0-----:R-:W-:Y:S05]  /*6e40*/  BRA `(.L_x_19964) ;  /* 0xffffbdd000007947 */ /* 0x001fea000383ffff */
.L_x_19916:
[----:B------:R-:W-:Y:S01]  /*6e50*/  IMAD.MOV.U32 R30, RZ, RZ, R8 ;  /* 0x000000ffff1e7224 */ /* 0x000fe200078e0008 */
[----:B------:R-:W-:Y:S01]  /*6e60*/  MOV R28, 0x6eb0 ;  /* 0x00006eb0001c7802 */ /* 0x000fe20000000f00 */
[----:B------:R-:W-:Y:S02]  /*6e70*/  IMAD.MOV.U32 R31, RZ, RZ, 0x8 ;  /* 0x00000008ff1f7424 */ /* 0x000fe400078e00ff */
[----:B------:R-:W-:Y:S02]  /*6e80*/  IMAD.MOV.U32 R32, RZ, RZ, 0x1f ;  /* 0x0000001fff207424 */ /* 0x000fe400078e00ff */
[----:B------:R-:W-:Y:S02]  /*6e90*/  IMAD.MOV.U32 R33, RZ, RZ, -0x1 ;  /* 0xffffffffff217424 */ /* 0x000fe400078e00ff */
[----:B0----5:R-:W-:Y:S05]  /*6ea0*/  CALL.REL.NOINC `($__internal_373_$__cuda_sm70_shflsync_bfly_p) ;  /* 0x0000010000007944 */ /* 0x021fea0003c00000 */
[----:B-1----:R-:W-:Y:S01]  /*6eb0*/  FMNMX.FTZ R3, R8, R30, !PT ;  /* 0x0000001e08037209 */ /* 0x002fe20007810000 */
[----:B0-----:R-:W-:Y:S01]  /*6ec0*/  IMAD.MOV.U32 R31, RZ, RZ, 0x4 ;  /* 0x00000004ff1f7424 */ /* 0x001fe200078e00ff */
[----:B------:R-:W-:Y:S01]  /*6ed0*/  MOV R28, 0x6f20 ;  /* 0x00006f20001c7802 */ /* 0x000fe20000000f00 */
[----:B------:R-:W-:-:S02]  /*6ee0*/  IMAD.MOV.U32 R32, RZ, RZ, 0x1f ;  /* 0x0000001fff207424 */ /* 0x000fc400078e00ff */
[----:B------:R-:W-:Y:S02]  /*6ef0*/  IMAD.MOV.U32 R33, RZ, RZ, -0x1 ;  /* 0xffffffffff217424 */ /* 0x000fe400078e00ff */
[----:B------:R-:W-:Y:S02]  /*6f00*/  IMAD.MOV.U32 R30, RZ, RZ, R3 ;  /* 0x000000ffff1e7224 */ /* 0x000fe400078e0003 */
[----:B------:R-:W-:Y:S05]  /*6f10*/  CALL.REL.NOINC `($__internal_373_$__cuda_sm70_shflsync_bfly_p) ;  /* 0x0000009000007944 */ /* 0x000fea0003c00000 */
[----:B-1----:R-:W-:Y:S01]  /*6f20*/  FMNMX.FTZ R6, R3, R30, !PT ;  /* 0x0000001e03067209 */ /* 0x002fe20007810000 */
[----:B0-----:R-:W-:Y:S01]  /*6f30*/  IMAD.MOV.U32 R31, RZ, RZ, 0x2 ;  /* 0x00000002ff1f7424 */ /* 0x001fe200078e00ff */
[----:B------:R-:W-:Y:S01]  /*6f40*/  MOV R28, 0x6f90 ;  /* 0x00006f90001c7802 */ /* 0x000fe20000000f00 */
[----:B------:R-:W-:Y:S02]  /*6f50*/  IMAD.MOV.U32 R32, RZ, RZ, 0x1f ;  /* 0x0000001fff207424 */ /* 0x000fe400078e00ff */
[----:B------:R-:W-:Y:S02]  /*6f60*/  IMAD.MOV.U32 R33, RZ, RZ, -0x1 ;  /* 0xffffffffff217424 */ /* 0x000fe400078e00ff */
[----:B------:R-:W-:Y:S02]  /*6f70*/  IMAD.MOV.U32 R30, RZ, RZ, R6 ;  /* 0x000000ffff1e7224 */ /* 0x000fe400078e0006 */
[----:B------:R-:W-:Y:S05]  /*6f80*/  CALL.REL.NOINC `($__internal_373_$__cuda_sm70_shflsync_bfly_p) ;  /* 0x0000002000007944 */ /* 0x000fea0003c00000 */
[----:B-1----:R-:W-:Y:S01]  /*6f90*/  IMAD.MOV.U32 R9, RZ, RZ, R30 ;  /* 0x000000ffff097224 */ /* 0x002fe200078e001e */
[----:B0-----:R-:W-:Y:S05]  /*6fa0*/  BRA `(.L_x_19965) ;  /* 0xffffbce000007947 */ /* 0x001fea000383ffff */
        .weak           $__internal_373_$__cuda_sm70_shflsync_bfly_p
        .type           $__internal_373_$__cuda_sm70_shflsync_bfly_p,@function
        .size           $__internal_373_$__cuda_sm70_shflsync_bfly_p,(.L_x_25034 - $__internal_373_$__cuda_sm70_shflsync_bfly_p)
$__internal_373_$__cuda_sm70_shflsync_bfly_p:
[----:B------:R-:W-:Y:S01]  /*6fb0*/  IMAD.MOV.U32 R29, RZ, RZ, 0x0 ;  /* 0x00000000ff1d7424 */ /* 0x000fe200078e00ff */
[----:B------:R-:W-:Y:S04]  /*6fc0*/  WARPSYNC R33 ;  /* 0x0000002100007348 */ /* 0x000fe80003800000 */
[----:B------:R0:W1:Y:S01]  /*6fd0*/  SHFL.BFLY PT, R30, R30, R31, R32 ;  /* 0x0c00001f1e1e7389 */ /* 0x00006200000e0020 */
[----:B------:R-:W-:Y:S05]  /*6fe0*/  RET.REL.NODEC R28 `(_ZN4vllm25paged_attention_v2_kernelIttLi112ELi16ELi128ELNS_18Fp8KVCacheDataTypeE0ELb1ELi512EEEvPfS2_PT_PKS3_PKT0_S9_ifPKiSB_iPKfiiiSD_SD_iiiii) ;  /* 0xffff90101c007950 */ /* 0x000fea0003c3ffff */
.L_x_19966:
        /* <DEDUP_REMOVED lines=9> */
.L_x_25034:


//--------------------- .text._ZN4vllm25paged_attention_v2_kernelIttLi96ELi16ELi128ELNS_18Fp8KVCacheDataTypeE0ELb1ELi512EEEvPfS2_PT_PKS3_PKT0_S9_ifPKiSB_iPKfiiiSD_SD_iiiii --------------------------
	.section	.text._ZN4vllm25paged_attention_v2_kernelIttLi96ELi16ELi128ELNS_18Fp8KVCacheDataTypeE0ELb1ELi512EEEvPfS2_PT_PKS3_PKT0_S9_ifPKiSB_iPKfiiiSD_SD_iiiii,"ax",@progbits
	.sectioninfo	@"SHI_REGISTERS=94"
	.align	128
        .global         _ZN4vllm25paged_attention_v2_kernelIttLi96ELi16ELi128ELNS_18Fp8KVCacheDataTypeE0ELb1ELi512EEEvPfS2_PT_PKS3_PKT0_S9_ifPKiSB_iPKfiiiSD_SD_iiiii
        .type           _ZN4vllm25paged_attention_v2_kernelIttLi96ELi16ELi128ELNS_18Fp8KVCacheDataTypeE0ELb1ELi512EEEvPfS2_PT_PKS3_PKT0_S9_ifPKiSB_iPKfiiiSD_SD_iiiii,@function
        .size           _ZN4vllm25paged_attention_v2_kernelIttLi96ELi16ELi128ELNS_18Fp8KVCacheDataTypeE0ELb1ELi512EEEvPfS2_PT_PKS3_PKT0_S9_ifPKiSB_iPKfiiiSD_SD_iiiii,(.L_x_25035 - _ZN4vllm25paged_attention_v2_kernelIttLi96ELi16ELi128ELNS_18Fp8KVCacheDataTypeE0ELb1ELi512EEEvPfS2_PT_PKS3_PKT0_S9_ifPKiSB_iPKfiiiSD_SD_iiiii)
        .other          _ZN4vllm25paged_attention_v2_kernelIttLi96ELi16ELi128ELNS_18Fp8KVCacheDataTypeE0ELb1ELi512EEEvPfS2_PT_PKS3_PKT0_S9_ifPKiSB_iPKfiiiSD_SD_iiiii,@"STO_CUDA_ENTRY STV_DEFAULT"
_ZN4vllm25paged_attention_v2_kernelIttLi96ELi16ELi128ELNS_18Fp8KVCacheDataTypeE0ELb1ELi512EEEvPfS2_PT_PKS3_PKT0_S9_ifPKiSB_iPKfiiiSD_SD_iiiii:
.text._ZN4vllm25paged_attention_v2_kernelIttLi96ELi16ELi128ELNS_18Fp8KVCacheDataTypeE0ELb1ELi512EEEvPfS2_PT_PKS3_PKT0_S9_ifPKiSB_iPKfiiiSD_SD_iiiii:
        /* <DEDUP_REMOVED lines=110> */
.L_x_19971:
        /* <DEDUP_REMOVED lines=11> */
.L_x_19970:
[----:B------:R-:W-:Y:S05]  /*0790*/  BSYNC B1 ;  /* 0x0000000000017941 */ /* 0x000fea0003800000 */
.L_x_19969:
        /* <DEDUP_REMOVED lines=10> */
.L_x_19972:
        /* <DEDUP_REMOVED lines=17> */
.L_x_19968:
[----:B------:R-:W-:Y:S05]  /*0950*/  BSYNC B0 ;  /* 0x0000000000007941 */ /* 0x000fea0003800000 */
.L_x_19967:
        /* <DEDUP_REMOVED lines=44> */
[----:B------:R-:W-:Y:S02]  /*0c20*/  LEA.HI R0, R0, R21, RZ, 0x4 ;  /* 0x0000001500007211 */ /* 0x000fe400078f20ff */
        /* <DEDUP_REMOVED lines=25> */
[----:B------:R-:W-:Y:S02]  /*0dc0*/  IADD3 R23, R77, 0xe, RZ ;  /* 0x0000000e4d177810 */ /* 0x000fe40007ffe0ff */
        /* <DEDUP_REMOVED lines=119> */
.L_x_19979:
        /* <DEDUP_REMOVED lines=72> */
[----:B------:R-:W-:Y:S02]  /*19c0*/  LEA.HI.X R51, R24, c[0x0][0x184], R25, 0x1, P2 ;  /* 0x0000610018337a11 */ /* 0x000fe400010f0c19 */
[----:B------:R-:W0:Y:S04]  /*19d0*/  LDS.128 R24, [R84] ;  /* 0x0000000054187984 */ /* 0x000e280000000c00 */
[----:B------:R-:W4:Y:S01]  /*19e0*/  LDG.E.64.CONSTANT R50, [R50.64] ;  /* 0x0000000a32327981 */ /* 0x000f22000c1e9b00 */
[----:B0-----:R-:W-:Y:S02]  /*19f0*/  HADD2.F32 R30, -RZ, R26.H0_H0 ;  /* 0x2000001aff1e7230 */ /* 0x001fe40000004100 */
[--C-:B--2---:R-:W-:Y:S02]  /*1a00*/  HADD2.F32 R31, -RZ, R28.reuse.H0_H0 ;  /* 0x2000001cff1f7230 */ /* 0x104fe40000004100 */
[----:B------:R-:W-:Y:S01]  /*1a10*/  HADD2.F32 R49, -RZ, R28.H1_H1 ;  /* 0x3000001cff317230 */ /* 0x000fe20000004100 */
[----:B------:R-:W-:-:S02]  /*1a20*/  IADD3 R28, P0, P1, R69, R86, R68 ;  /* 0x00000056451c7210 */ /* 0x000fc4000791e044 */
[----:B------:R-:W-:Y:S01]  /*1a30*/  FMUL.FTZ R48, R30, R31 ;  /* 0x0000001f1e307220 */ /* 0x000fe20000410000 */
[----:B------:R-:W-:Y:S02]  /*1a40*/  HADD2.F32 R30, -RZ, R26.H1_H1 ;  /* 0x3000001aff1e7230 */ /* 0x000fe40000004100 */
[----:B------:R-:W-:Y:S02]  /*1a50*/  HADD2.F32 R26, -RZ, R24.H0_H0 ;  /* 0x20000018ff1a7230 */ /* 0x000fe40000004100 */
[----:B---3--:R-:W-:Y:S01]  /*1a60*/  HADD2.F32 R31, -RZ, R52.H0_H0 ;  /* 0x20000034ff1f7230 */ /* 0x008fe20000004100 */
[----:B------:R-:W-:Y:S01]  /*1a70*/  FMUL.FTZ R30, R30, R49 ;  /* 0x000000311e1e7220 */ /* 0x000fe20000410000 */
[----:B------:R-:W-:-:S03]  /*1a80*/  HADD2.F32 R24, -RZ, R24.H1_H1 ;  /* 0x30000018ff187230 */ /* 0x000fc60000004100 */
[----:B------:R-:W-:Y:S01]  /*1a90*/  FFMA.FTZ R26, R26, R31, R48 ;  /* 0x0000001f1a1a7223 */ /* 0x000fe20000010030 */
[----:B------:R-:W-:Y:S01]  /*1aa0*/  HADD2.F32 R31, -RZ, R52.H1_H1 ;  /* 0x30000034ff1f7230 */ /* 0x000fe20000004100 */
[----:B------:R-:W-:-:S04]  /*1ab0*/  LEA R48, P2, R28, c[0x0][0x180], 0x1 ;  /* 0x000060001c307a11 */ /* 0x000fc800078408ff */
[----:B------:R-:W-:Y:S01]  /*1ac0*/  FFMA.FTZ R24, R24, R31, R30 ;  /* 0x0000001f18187223 */ /* 0x000fe2000001001e */
[----:B------:R-:W-:-:S04]  /*1ad0*/  IADD3.X R31, R44, R87, R23, P0, P1 ;  /* 0x000000572c1f7210 */ /* 0x000fc800007e2417 */
[----:B------:R-:W-:Y:S01]  /*1ae0*/  LEA.HI.X R49, R28, c[0x0][0x184], R31, 0x1, P2 ;  /* 0x000061001c317a11 */ /* 0x000fe200010f0c1f */
[----:B------:R-:W-:Y:S02]  /*1af0*/  HADD2.F32 R28, -RZ, R27.H0_H0 ;  /* 0x2000001bff1c7230 */ /* 0x000fe40000004100 */
[--C-:B------:R-:W-:Y:S02]  /*1b00*/  HADD2.F32 R31, -RZ, R29.reuse.H0_H0 ;  /* 0x2000001dff1f7230 */ /* 0x100fe40000004100 */
[----:B------:R-:W-:Y:S01]  /*1b10*/  HADD2.F32 R30, -RZ, R29.H1_H1 ;  /* 0x3000001dff1e7230 */ /* 0x000fe20000004100 */
[----:B------:R-:W2:Y:S01]  /*1b20*/  LDG.E.64.CONSTANT R48, [R48.64] ;  /* 0x0000000a30307981 */ /* 0x000ea2000c1e9b00 */
[----:B------:R-:W-:Y:S01]  /*1b30*/  HADD2.F32 R29, -RZ, R27.H1_H1 ;  /* 0x3000001bff1d7230 */ /* 0x000fe20000004100 */
[----:B------:R-:W-:Y:S01]  /*1b40*/  FMUL.FTZ R31, R28, R31 ;  /* 0x0000001f1c1f7220 */ /* 0x000fe20000410000 */
[----:B------:R-:W-:Y:S02]  /*1b50*/  HADD2.F32 R27, -RZ, R25.H0_H0 ;  /* 0x20000019ff1b7230 */ /* 0x000fe40000004100 */
[----:B------:R-:W-:Y:S01]  /*1b60*/  HADD2.F32 R28, -RZ, R53.H0_H0 ;  /* 0x20000035ff1c7230 */ /* 0x000fe20000004100 */
[----:B------:R-:W-:-:S04]  /*1b70*/  FMUL.FTZ R54, R29, R30 ;  /* 0x0000001e1d367220 */ /* 0x000fc80000410000 */
[----:B------:R-:W-:Y:S02]  /*1b80*/  FFMA.FTZ R27, R27, R28, R31 ;  /* 0x0000001c1b1b7223 */ /* 0x000fe4000001001f */
        /* <DEDUP_REMOVED lines=22> */
[----:B--2---:R-:W-:-:S05]  /*1cf0*/  HADD2.F32 R52, -RZ, R48.H0_H0 ;  /* 0x20000030ff347230 */ /* 0x004fca0000004100 */
[----:B------:R-:W-:Y:S01]  /*1d00*/  FFMA.FTZ R52, R25, R52, R26 ;  /* 0x0000003419347223 */ /* 0x000fe2000001001a */
[----:B------:R-:W-:-:S04]  /*1d10*/  IADD3 R25, P0, P1, R65, R86, R64 ;  /* 0x0000005641197210 */ /* 0x000fc8000791e040 */
[----:B------:R-:W-:Y:S02]  /*1d20*/  LEA R50, P2, R25, c[0x0][0x180], 0x1 ;  /* 0x0000600019327a11 */ /* 0x000fe400078408ff */
[----:B------:R-:W-:Y:S01]  /*1d30*/  IADD3.X R26, R46, R87, R33, P0, P1 ;  /* 0x000000572e1a7210 */ /* 0x000fe200007e2421 */
[----:B------:R-:W-:-:S03]  /*1d40*/  HADD2.F32 R28, -RZ, R48.H1_H1 ;  /* 0x30000030ff1c7230 */ /* 0x000fc60000004100 */
[----:B------:R-:W-:Y:S01]  /*1d50*/  LEA.HI.X R51, R25, c[0x0][0x184], R26, 0x1, P2 ;  /* 0x0000610019337a11 */ /* 0x000fe200010f0c1a */
[----:B------:R-:W-:Y:S02]  /*1d60*/  HADD2.F32 R25, -RZ, R30.H1_H1 ;  /* 0x3000001eff197230 */ /* 0x000fe40000004100 */
[----:B------:R-:W-:-:S03]  /*1d70*/  HADD2.F32 R30, -RZ, R31.H0_H0 ;  /* 0x2000001fff1e7230 */ /* 0x000fc60000004100 */
[----:B------:R-:W-:Y:S01]  /*1d80*/  FFMA.FTZ R28, R25, R28, R24 ;  /* 0x0000001c191c7223 */ /* 0x000fe20000010018 */
[----:B------:R-:W-:Y:S01]  /*1d90*/  HADD2.F32 R24, -RZ, R49.H0_H0 ;  /* 0x20000031ff187230 */ /* 0x000fe20000004100 */
[----:B------:R-:W2:Y:S04]  /*1da0*/  LDG.E.64.CONSTANT R50, [R50.64] ;  /* 0x0000000a32327981 */ /* 0x000ea8000c1e9b00 */
[----:B------:R-:W-:Y:S02]  /*1db0*/  FFMA.FTZ R30, R30, R24, R27 ;  /* 0x000000181e1e7223 */ /* 0x000fe4000001001b */
[----:B------:R-:W0:Y:S01]  /*1dc0*/  LDS.128 R24, [R84+0x20] ;  /* 0x0000200054187984 */ /* 0x000e220000000c00 */
[----:B------:R-:W-:Y:S02]  /*1dd0*/  HADD2.F32 R48, -RZ, R31.H1_H1 ;  /* 0x3000001fff307230 */ /* 0x000fe40000004100 */
[----:B------:R-:W-:-:S05]  /*1de0*/  HADD2.F32 R49, -RZ, R49.H1_H1 ;  /* 0x30000031ff317230 */ /* 0x000fca0000004100 */
[----:B------:R-:W-:Y:S01]  /*1df0*/  FFMA.FTZ R29, R48, R49, R29 ;  /* 0x00000031301d7223 */ /* 0x000fe2000001001d */
[----:B0-----:R-:W-:Y:S02]  /*1e00*/  HADD2.F32 R31, -RZ, R24.H0_H0 ;  /* 0x20000018ff1f7230 */ /* 0x001fe40000004100 */
[----:B---3--:R-:W-:-:S05]  /*1e10*/  HADD2.F32 R48, -RZ, R54.H0_H0 ;  /* 0x20000036ff307230 */ /* 0x008fca0000004100 */
        /* <DEDUP_REMOVED lines=14> */
[--C-:B------:R-:W-:Y:S01]  /*1f00*/  HADD2.F32 R28, -RZ, R26.reuse.H0_H0 ;  /* 0x2000001aff1c7230 */ /* 0x100fe20000004100 */
[----:B------:R-:W-:Y:S01]  /*1f10*/  FFMA.FTZ R54, R54, R55, R29 ;  /* 0x0000003736367223 */ /* 0x000fe2000001001d */
[----:B------:R-:W-:Y:S02]  /*1f20*/  HADD2.F32 R25, -RZ, R26.H1_H1 ;  /* 0x3000001aff197230 */ /* 0x000fe40000004100 */
[--C-:B--2---:R-:W-:Y:S02]  /*1f30*/  HADD2.F32 R55, -RZ, R50.reuse.H0_H0 ;  /* 0x20000032ff377230 */ /* 0x104fe40000004100 */
[----:B------:R-:W-:-:S03]  /*1f40*/  HADD2.F32 R50, -RZ, R50.H1_H1 ;  /* 0x30000032ff327230 */ /* 0x000fc60000004100 */
[----:B------:R-:W-:Y:S01]  /*1f50*/  FFMA.FTZ R55, R28, R55, R31 ;  /* 0x000000371c377223 */ /* 0x000fe2000001001f */
[----:B------:R-:W-:Y:S01]  /*1f60*/  IADD3 R28, P0, P1, R9, R86, R16 ;  /* 0x00000056091c7210 */ /* 0x000fe2000791e010 */
[----:B------:R-:W-:Y:S01]  /*1f70*/  FFMA.FTZ R24, R25, R50, R24 ;  /* 0x0000003219187223 */ /* 0x000fe20000010018 */
[----:B------:R-:W-:Y:S02]  /*1f80*/  HADD2.F32 R25, -RZ, R27.H0_H0 ;  /* 0x2000001bff197230 */ /* 0x000fe40000004100 */
[----:B------:R-:W-:Y:S01]  /*1f90*/  HADD2.F32 R26, -RZ, R51.H0_H0 ;  /* 0x20000033ff1a7230 */ /* 0x000fe20000004100 */
[----:B------:R-:W-:Y:S02]  /*1fa0*/  IADD3.X R29, R56, R87, R35, P0, P1 ;  /* 0x00000057381d7210 */ /* 0x000fe400007e2423 */
[----:B------:R-:W-:Y:S02]  /*1fb0*/  LEA R48, P2, R28, c[0x0][0x180], 0x1 ;  /* 0x000060001c307a11 */ /* 0x000fe400078408ff */
[----:B------:R-:W-:-:S02]  /*1fc0*/  FFMA.FTZ R25, R25, R26, R30 ;  /* 0x0000001a19197223 */ /* 0x000fc4000001001e */
[----:B------:R-:W-:Y:S02]  /*1fd0*/  LEA.HI.X R49, R28, c[0x0][0x184], R29, 0x1, P2 ;  /* 0x000061001c317a11 */ /* 0x000fe400010f0c1d */
[----:B------:R-:W0:Y:S04]  /*1fe0*/  LDS.128 R28, [R84+0x30] ;  /* 0x00003000541c7984 */ /* 0x000e280000000c00 */
[----:B------:R-:W2:Y:S01]  /*1ff0*/  LDG.E.64.CONSTANT R48, [R48.64] ;  /* 0x0000000a30307981 */ /* 0x000ea2000c1e9b00 */
        /* <DEDUP_REMOVED lines=21> */
[----:B------:R-:W-:Y:S02]  /*2150*/  HADD2.F32 R29, -RZ, R30.H1_H1 ;  /* 0x3000001eff1d7230 */ /* 0x000fe40000004100 */
[----:B--2---:R-:W-:-:S05]  /*2160*/  HADD2.F32 R91, -RZ, R48.H0_H0 ;  /* 0x20000030ff5b7230 */ /* 0x004fca0000004100 */
[----:B------:R-:W-:Y:S02]  /*2170*/  FFMA.FTZ R91, R24, R91, R55 ;  /* 0x0000005b185b7223 */ /* 0x000fe40000010037 */
[----:B------:R-:W0:Y:S01]  /*2180*/  LDS.128 R24, [R84+0x40] ;  /* 0x0000400054187984 */ /* 0x000e220000000c00 */
[----:B------:R-:W-:Y:S02]  /*2190*/  HADD2.F32 R48, -RZ, R48.H1_H1 ;  /* 0x30000030ff307230 */ /* 0x000fe40000004100 */
[----:B------:R-:W-:-:S03]  /*21a0*/  HADD2.F32 R30, -RZ, R49.H0_H0 ;  /* 0x20000031ff1e7230 */ /* 0x000fc60000004100 */
[----:B------:R-:W-:Y:S01]  /*21b0*/  FFMA.FTZ R28, R29, R48, R28 ;  /* 0x000000301d1c7223 */ /* 0x000fe2000001001c */
[----:B------:R-:W-:-:S05]  /*21c0*/  HADD2.F32 R29, -RZ, R31.H0_H0 ;  /* 0x2000001fff1d7230 */ /* 0x000fca0000004100 */
[----:B------:R-:W-:Y:S01]  /*21d0*/  FFMA.FTZ R29, R29, R30, R52 ;  /* 0x0000001e1d1d7223 */ /* 0x000fe20000010034 */
[----:B------:R-:W-:-:S04]  /*21e0*/  IADD3 R30, P0, P1, R7, R86, R18 ;  /* 0x00000056071e7210 */ /* 0x000fc8000791e012 */
[----:B------:R-:W-:Y:S02]  /*21f0*/  LEA R54, P2, R30, c[0x0][0x180], 0x1 ;  /* 0x000060001e367a11 */ /* 0x000fe400078408ff */
[----:B------:R-:W-:Y:S01]  /*2200*/  IADD3.X R53, R58, R87, R37, P0, P1 ;  /* 0x000000573a357210 */ /* 0x000fe200007e2425 */
[----:B------:R-:W-:-:S03]  /*2210*/  HADD2.F32 R31, -RZ, R31.H1_H1 ;  /* 0x3000001fff1f7230 */ /* 0x000fc60000004100 */
[----:B------:R-:W-:Y:S01]  /*2220*/  LEA.HI.X R55, R30, c[0x0][0x184], R53, 0x1, P2 ;  /* 0x000061001e377a11 */ /* 0x000fe200010f0c35 */
[----:B------:R-:W-:-:S04]  /*2230*/  HADD2.F32 R30, -RZ, R49.H1_H1 ;  /* 0x30000031ff1e7230 */ /* 0x000fc80000004100 */
[----:B------:R1:W2:Y:S01]  /*2240*/  LDG.E.64.CONSTANT R48, [R54.64] ;  /* 0x0000000a36307981 */ /* 0x0002a2000c1e9b00 */
[----:B------:R-:W-:Y:S01]  /*2250*/  FFMA.FTZ R90, R31, R30, R90 ;  /* 0x0000001e1f5a7223 */ /* 0x000fe2000001005a */
[----:B0-----:R-:W-:Y:S02]  /*2260*/  HADD2.F32 R30, -RZ, R24.H0_H0 ;  /* 0x20000018ff1e7230 */ /* 0x001fe40000004100 */
[----:B---3--:R-:W-:-:S05]  /*2270*/  HADD2.F32 R31, -RZ, R50.H0_H0 ;  /* 0x20000032ff1f7230 */ /* 0x008fca0000004100 */
[----:B------:R-:W-:Y:S01]  /*2280*/  FFMA.FTZ R91, R30, R31, R91 ;  /* 0x0000001f1e5b7223 */ /* 0x000fe2000001005b */
[----:B------:R-:W-:-:S04]  /*2290*/  IADD3 R30, P0, P1, R6, R86, R19 ;  /* 0x00000056061e7210 */ /* 0x000fc8000791e013 */
[----:B------:R-:W-:Y:S02]  /*22a0*/  LEA R52, P2, R30, c[0x0][0x180], 0x1 ;  /* 0x000060001e347a11 */ /* 0x000fe400078408ff */
[----:B------:R-:W-:-:S04]  /*22b0*/  IADD3.X R31, R59, R87, R38, P0, P1 ;  /* 0x000000573b1f7210 */ /* 0x000fc800007e2426 */
[----:B------:R-:W-:Y:S02]  /*22c0*/  LEA.HI.X R53, R30, c[0x0][0x184], R31, 0x1, P2 ;  /* 0x000061001e357a11 */ /* 0x000fe400010f0c1f */
[----:B------:R-:W-:-:S04]  /*22d0*/  IADD3 R86, P3, P4, R5, R86, R20 ;  /* 0x0000005605567210 */ /* 0x000fc80007c7e014 */
[----:B------:R-:W3:Y:S01]  /*22e0*/  LDG.E.64.CONSTANT R52, [R52.64] ;  /* 0x0000000a34347981 */ /* 0x000ee2000c1e9b00 */
[----:B------:R-:W-:Y:S02]  /*22f0*/  IADD3.X R87, R60, R87, R39, P3, P4 ;  /* 0x000000573c577210 */ /* 0x000fe40001fe8427 */
[----:B-1----:R-:W-:-:S04]  /*2300*/  LEA R54, P0, R86, c[0x0][0x180], 0x1 ;  /* 0x0000600056367a11 */ /* 0x002fc800078008ff */
[----:B------:R-:W-:-:S06]  /*2310*/  LEA.HI.X R55, R86, c[0x0][0x184], R87, 0x1, P0 ;  /* 0x0000610056377a11 */ /* 0x000fcc00000f0c57 */
[----:B------:R-:W4:Y:S01]  /*2320*/  LDG.E.64.CONSTANT R54, [R54.64] ;  /* 0x0000000a36367981 */ /* 0x000f22000c1e9b00 */
[----:B------:R-:W-:Y:S02]  /*2330*/  HADD2.F32 R31, -RZ, R24.H1_H1 ;  /* 0x30000018ff1f7230 */ /* 0x000fe40000004100 */
[----:B------:R-:W-:Y:S02]  /*2340*/  HADD2.F32 R24, -RZ, R50.H1_H1 ;  /* 0x30000032ff187230 */ /* 0x000fe40000004100 */
[----:B------:R-:W-:-:S03]  /*2350*/  HADD2.F32 R50, -RZ, R25.H0_H0 ;  /* 0x20000019ff327230 */ /* 0x000fc60000004100 */
        /* <DEDUP_REMOVED lines=8> */
[----:B-----5:R-:W-:Y:S01]  /*23e0*/  FSETP.NEU.FTZ.AND P1, PT, R78, RZ, PT ;  /* 0x000000ff4e00720b */ /* 0x020fe20003f3d000 */
        /* <DEDUP_REMOVED lines=10> */
[----:B0-----:R-:W-:-:S03]  /*2490*/  HADD2.F32 R26, -RZ, R28.H0_H0 ;  /* 0x2000001cff1a7230 */ /* 0x001fc60000004100 */
[----:B------:R-:W-:Y:S01]  /*24a0*/  FFMA.FTZ R90, R27, R49, R90 ;  /* 0x000000311b5a7223 */ /* 0x000fe2000001005a */
[----:B------:R-:W-:Y:S02]  /*24b0*/  HADD2.F32 R25, -RZ, R28.H1_H1 ;  /* 0x3000001cff197230 */ /* 0x000fe40000004100 */
[----:B------:R-:W-:Y:S02]  /*24c0*/  HADD2.F32 R49, -RZ, R30.H0_H0 ;  /* 0x2000001eff317230 */ /* 0x000fe40000004100 */
[--C-:B---3--:R-:W-:Y:S02]  /*24d0*/  HADD2.F32 R27, -RZ, R52.reuse.H0_H0 ;  /* 0x20000034ff1b7230 */ /* 0x108fe40000004100 */
[----:B------:R-:W-:-:S03]  /*24e0*/  HADD2.F32 R52, -RZ, R52.H1_H1 ;  /* 0x30000034ff347230 */ /* 0x000fc60000004100 */
[----:B------:R-:W-:Y:S01]  /*24f0*/  FFMA.FTZ R26, R26, R27, R91 ;  /* 0x0000001b1a1a7223 */ /* 0x000fe2000001005b */
[----:B------:R-:W-:Y:S01]  /*2500*/  HADD2.F32 R27, -RZ, R53.H0_H0 ;  /* 0x20000035ff1b7230 */ /* 0x000fe20000004100 */
[----:B------:R-:W-:Y:S01]  /*2510*/  FFMA.FTZ R24, R25, R52, R24 ;  /* 0x0000003419187223 */ /* 0x000fe20000010018 */
[----:B------:R-:W-:Y:S02]  /*2520*/  HADD2.F32 R25, -RZ, R29.H0_H0 ;  /* 0x2000001dff197230 */ /* 0x000fe40000004100 */
[----:B----4-:R-:W-:-:S03]  /*2530*/  HADD2.F32 R28, -RZ, R54.H0_H0 ;  /* 0x20000036ff1c7230 */ /* 0x010fc60000004100 */
[----:B------:R-:W-:Y:S01]  /*2540*/  FFMA.FTZ R25, R25, R27, R50 ;  /* 0x0000001b19197223 */ /* 0x000fe20000010032 */
[----:B------:R-:W-:Y:S02]  /*2550*/  HADD2.F32 R27, -RZ, R30.H1_H1 ;  /* 0x3000001eff1b7230 */ /* 0x000fe40000004100 */
[----:B------:R-:W-:Y:S01]  /*2560*/  HADD2.F32 R54, -RZ, R54.H1_H1 ;  /* 0x30000036ff367230 */ /* 0x000fe20000004100 */
[----:B------:R-:W-:Y:S01]  /*2570*/  FFMA.FTZ R26, R49, R28, R26 ;  /* 0x0000001c311a7223 */ /* 0x000fe2000001001a */
[----:B------:R-:W-:Y:S02]  /*2580*/  HADD2.F32 R53, -RZ, R53.H1_H1 ;  /* 0x30000035ff357230 */ /* 0x000fe40000004100 */
[----:B------:R-:W-:Y:S01]  /*2590*/  HADD2.F32 R29, -RZ, R29.H1_H1 ;  /* 0x3000001dff1d7230 */ /* 0x000fe20000004100 */
[----:B------:R-:W-:Y:S01]  /*25a0*/  FFMA.FTZ R27, R27, R54, R24 ;  /* 0x000000361b1b7223 */ /* 0x000fe20000010018 */
[----:B------:R-:W-:Y:S02]  /*25b0*/  HADD2.F32 R28, -RZ, R31.H0_H0 ;  /* 0x2000001fff1c7230 */ /* 0x000fe40000004100 */
[----:B------:R-:W-:Y:S01]  /*25c0*/  HADD2.F32 R48, -RZ, R55.H0_H0 ;  /* 0x20000037ff307230 */ /* 0x000fe20000004100 */
[----:B------:R-:W-:Y:S01]  /*25d0*/  FFMA.FTZ R29, R29, R53, R90 ;  /* 0x000000351d1d7223 */ /* 0x000fe2000001005a */
        /* <DEDUP_REMOVED lines=9> */
.L_x_20026:
        /* <DEDUP_REMOVED lines=13> */
.L_x_19976:
[----:B------:R-:W-:-:S13]  /*2740*/  ISETP.NE.AND P0, PT, R77, RZ, PT ;  /* 0x000000ff4d00720c */ /* 0x000fda0003f05270 */
[----:B------:R-:W-:-:S05]  /*2750*/  @!P0 IMAD.MOV.U32 R24, RZ, RZ, -0x800001 ;  /* 0xff7fffffff188424 */ /* 0x000fca00078e00ff */
[----:B------:R0:W-:Y:S02]  /*2760*/  @!P0 STS [R41], R24 ;  /* 0x0000001829008388 */ /* 0x0001e40000000800 */
.L_x_19978:
[----:B------:R-:W-:Y:S05]  /*2770*/  BSYNC B1 ;  /* 0x0000000000017941 */ /* 0x000fea0003800000 */
.L_x_19975:
        /* <DEDUP_REMOVED lines=10> */
.L_x_19974:
[----:B------:R-:W-:Y:S05]  /*2820*/  BSYNC B0 ;  /* 0x0000000000007941 */ /* 0x000fea0003800000 */
.L_x_19973:
[----:B------:R-:W-:Y:S05]  /*2830*/  BRA.DIV ~URZ, `(.L_x_19980) ;  /* 0x00003d927f007947 */ /* 0x000fea000b800000 */
[----:B------:R0:W1:Y:S02]  /*2840*/  SHFL.BFLY PT, R0, R75, 0x10, 0x1f ;  /* 0x0e001f004b007f89 */ /* 0x00006400000e0000 */
.L_x_20027:
[----:B01----:R-:W-:Y:S01]  /*2850*/  FMNMX.FTZ R75, R0, R75, !PT ;  /* 0x0000004b004b7209 */ /* 0x003fe20007810000 */
[----:B------:R-:W-:Y:S05]  /*2860*/  BRA.DIV ~URZ, `(.L_x_19981) ;  /* 0x00003de27f007947 */ /* 0x000fea000b800000 */
[----:B------:R-:W0:Y:S02]  /*2870*/  SHFL.BFLY PT, R0, R75, 0x8, 0x1f ;  /* 0x0d001f004b007f89 */ /* 0x000e2400000e0000 */
[----:B0-----:R-:W-:-:S05]  /*2880*/  FMNMX.FTZ R0, R75, R0, !PT ;  /* 0x000000004b007209 */ /* 0x001fca0007810000 */
[----:B------:R-:W0:Y:S02]  /*2890*/  SHFL.BFLY PT, R3, R0, 0x4, 0x1f ;  /* 0x0c801f0000037f89 */ /* 0x000e2400000e0000 */
[----:B0-----:R-:W-:-:S05]  /*28a0*/  FMNMX.FTZ R3, R0, R3, !PT ;  /* 0x0000000300037209 */ /* 0x001fca0007810000 */
[----:B------:R0:W1:Y:S02]  /*28b0*/  SHFL.BFLY PT, R2, R3, 0x2, 0x1f ;  /* 0x0c401f0003027f89 */ /* 0x00006400000e0000 */
.L_x_20028:
        /* <DEDUP_REMOVED lines=37> */
.L_x_19986:
        /* <DEDUP_REMOVED lines=11> */
.L_x_19985:
[----:B------:R-:W-:Y:S05]  /*2bc0*/  BSYNC B1 ;  /* 0x0000000000017941 */ /* 0x000fea0003800000 */
.L_x_19984:
        /* <DEDUP_REMOVED lines=10> */
.L_x_19989:
        /* <DEDUP_REMOVED lines=100> */
.L_x_19988:
[----:B------:R-:W-:Y:S05]  /*32b0*/  BSYNC B1 ;  /* 0x0000000000017941 */ /* 0x000fea0003800000 */
.L_x_19987:
        /* <DEDUP_REMOVED lines=55> */
.L_x_19991:
[----:B------:R-:W-:Y:S05]  /*3630*/  BSYNC B1 ;  /* 0x0000000000017941 */ /* 0x000fea0003800000 */
.L_x_19990:
        /* <DEDUP_REMOVED lines=26> */
.L_x_19983:
[----:B------:R-:W-:Y:S05]  /*37e0*/  BSYNC B0 ;  /* 0x0000000000007941 */ /* 0x000fea0003800000 */
.L_x_19982:
        /* <DEDUP_REMOVED lines=45> */
.L_x_19996:
        /* <DEDUP_REMOVED lines=8> */
.L_x_19995:
[----:B------:R-:W-:Y:S05]  /*3b40*/  BSYNC B1 ;  /* 0x0000000000017941 */ /* 0x000fea0003800000 */
.L_x_19994:
        /* <DEDUP_REMOVED lines=10> */
.L_x_19999:
        /* <DEDUP_REMOVED lines=52> */
.L_x_19998:
[----:B------:R-:W-:Y:S05]  /*3f30*/  BSYNC B1 ;  /* 0x0000000000017941 */ /* 0x000fea0003800000 */
.L_x_19997:
        /* <DEDUP_REMOVED lines=31> */
.L_x_20001:
[----:B------:R-:W-:Y:S05]  /*4130*/  BSYNC B1 ;  /* 0x0000000000017941 */ /* 0x000fea0003800000 */
.L_x_20000:
        /* <DEDUP_REMOVED lines=14> */
.L_x_19993:
[----:B------:R-:W-:Y:S05]  /*4220*/  BSYNC B0 ;  /* 0x0000000000007941 */ /* 0x000fea0003800000 */
.L_x_19992:
        /* <DEDUP_REMOVED lines=32> */
.L_x_20003:
[----:B------:R-:W-:Y:S05]  /*4430*/  BSYNC B0 ;  /* 0x0000000000007941 */ /* 0x000fea0003800000 */
.L_x_20002:
[----:B------:R-:W-:Y:S01]  /*4440*/  BSSY B1, `(.L_x_20004) ;  /* 0x000018d000017945 */ /* 0x000fe20003800000 */
[----:B------:R-:W-:Y:S05]  /*4450*/  @!P1 BRA `(.L_x_20005) ;  /* 0x0000005000009947 */ /* 0x000fea0003800000 */
[----:B------:R-:W-:Y:S01]  /*4460*/  IMAD.MOV.U32 R14, RZ, RZ, RZ ;  /* 0x000000ffff0e7224 */ /* 0x000fe200078e00ff */
[----:B------:R-:W-:Y:S01]  /*4470*/  CS2R R44, SRZ ;  /* 0x00000000002c7805 */ /* 0x000fe2000001ff00 */
[----:B------:R-:W-:Y:S01]  /*4480*/  IMAD.MOV.U32 R43, RZ, RZ, RZ ;  /* 0x000000ffff2b7224 */ /* 0x000fe200078e00ff */
[----:B------:R-:W-:Y:S01]  /*4490*/  CS2R R46, SRZ ;  /* 0x00000000002e7805 */ /* 0x000fe2000001ff00 */
[----:B------:R-:W-:Y:S05]  /*44a0*/  BRA `(.L_x_20006) ;  /* 0x0000186000007947 */ /* 0x000fea0003800000 */
.L_x_20005:
        /* <DEDUP_REMOVED lines=9> */
[----:B------:R-:W-:-:S03]  /*4540*/  SHF.R.S32.HI R49, RZ, 0x1f, R49 ;  /* 0x0000001fff317819 */ /* 0x000fc60000011431 */
        /* <DEDUP_REMOVED lines=32> */
[----:B------:R-:W-:Y:S02]  /*4750*/  IADD3 R55, R48, 0x500, RZ ;  /* 0x0000050030377810 */ /* 0x000fe40007ffe0ff */
.L_x_20021:
        /* <DEDUP_REMOVED lines=46> */
[----:B-1----:R1:W3:Y:S01]  /*4a40*/  LDS.128 R32, [R51] ;  /* 0x0000000033207984 */ /* 0x0022e20000000c00 */
        /* <DEDUP_REMOVED lines=8> */
[----:B------:R-:W-:Y:S02]  /*4ad0*/  LEA R58, P4, R7, c[0x0][0x188], 0x1 ;  /* 0x00006200073a7a11 */ /* 0x000fe400078808ff */
[----:B------:R-:W-:Y:S02]  /*4ae0*/  LEA.HI.X.SX32 R8, R48, R17, 0x1, P1 ;  /* 0x0000001130087211 */ /* 0x000fe400008f0eff */
[----:B------:R-:W-:-:S02]  /*4af0*/  IADD3 R9, P1, R53, R4, RZ ;  /* 0x0000000435097210 */ /* 0x000fc40007f3e0ff */
[----:B------:R-:W-:Y:S02]  /*4b00*/  IADD3 R6, P3, R55, R4, RZ ;  /* 0x0000000437067210 */ /* 0x000fe40007f7e0ff */
[----:B------:R-:W-:Y:S02]  /*4b10*/  LEA.HI.X R59, R7, c[0x0][0x18c], R8, 0x1, P4 ;  /* 0x00006300073b7a11 */ /* 0x000fe400020f0c08 */
[----:B------:R-:W-:Y:S02]  /*4b20*/  LEA.HI.X.SX32 R22, R52, R17, 0x1, P0 ;  /* 0x0000001134167211 */ /* 0x000fe400000f0eff */
[----:B------:R-:W-:Y:S01]  /*4b30*/  LEA R4, P6, R5, c[0x0][0x188], 0x1 ;  /* 0x0000620005047a11 */ /* 0x000fe200078c08ff */
[----:B------:R-:W-:Y:S01]  /*4b40*/  BSSY B2, `(.L_x_20009) ;  /* 0x0000035000027945 */ /* 0x000fe20003800000 */
[----:B------:R-:W-:Y:S01]  /*4b50*/  LEA R8, P5, R9, c[0x0][0x188], 0x1 ;  /* 0x0000620009087a11 */ /* 0x000fe200078a08ff */
[----:B------:R2:W5:Y:S01]  /*4b60*/  LDG.E.128.CONSTANT R24, [R58.64+0x200] ;  /* 0x0002000a3a187981 */ /* 0x000562000c1e9d00 */
[----:B------:R-:W-:-:S02]  /*4b70*/  LEA R16, P4, R10, c[0x0][0x188], 0x1 ;  /* 0x000062000a107a11 */ /* 0x000fc400078808ff */
[----:B------:R-:W-:Y:S01]  /*4b80*/  LEA R20, P0, R6, c[0x0][0x188], 0x1 ;  /* 0x0000620006147a11 */ /* 0x000fe200078008ff */
[----:B------:R2:W5:Y:S01]  /*4b90*/  LDG.E.128.CONSTANT R28, [R58.64] ;  /* 0x0000000a3a1c7981 */ /* 0x000562000c1e9d00 */
        /* <DEDUP_REMOVED lines=16> */
[C---:B-1-3--:R-:W-:Y:S02]  /*4ca0*/  IADD3 R58, R56.reuse, 0x3, RZ ;  /* 0x00000003383a7810 */ /* 0x04afe40007ffe0ff */
        /* <DEDUP_REMOVED lines=30> */
.L_x_20010:
[----:B-1-3--:R-:W-:Y:S05]  /*4e90*/  BSYNC B2 ;  /* 0x0000000000027941 */ /* 0x00afea0003800000 */
.L_x_20009:
        /* <DEDUP_REMOVED lines=19> */
[----:B------:R-:W-:Y:S02]  /*4fd0*/  IADD3 R32, R56, 0x1, RZ ;  /* 0x0000000138207810 */ /* 0x000fe40007ffe0ff */
[----:B------:R-:W-:-:S02]  /*4fe0*/  ISETP.GE.AND P5, PT, R34, R85, PT ;  /* 0x000000552200720c */ /* 0x000fc40003fa6270 */
[-C--:B------:R-:W-:Y:S02]  /*4ff0*/  ISETP.GE.AND P2, PT, R30, R85.reuse, PT ;  /* 0x000000551e00720c */ /* 0x080fe40003f46270 */
[C---:B------:R-:W-:Y:S02]  /*5000*/  SEL R35, R25.reuse, RZ, !P1 ;  /* 0x000000ff19237207 */ /* 0x040fe40004800000 */
[----:B------:R-:W-:Y:S02]  /*5010*/  PRMT R30, R25, 0x7632, R30 ;  /* 0x00007632191e7816 */ /* 0x000fe4000000001e */
[----:B------:R-:W-:Y:S02]  /*5020*/  SEL R39, R26, RZ, !P6 ;  /* 0x000000ff1a277207 */ /* 0x000fe40007000000 */
[----:B------:R-:W-:Y:S02]  /*5030*/  PRMT R31, R27, 0x7632, R31 ;  /* 0x000076321b1f7816 */ /* 0x000fe4000000001f */
[----:B------:R-:W-:-:S02]  /*5040*/  ISETP.GE.AND P1, PT, R32, R85, PT ;  /* 0x000000552000720c */ /* 0x000fc40003f26270 */
        /* <DEDUP_REMOVED lines=13> */
.L_x_20012:
[----:B------:R-:W-:Y:S05]  /*5120*/  BSYNC B2 ;  /* 0x0000000000027941 */ /* 0x000fea0003800000 */
.L_x_20011:
        /* <DEDUP_REMOVED lines=20> */
[----:B------:R-:W-:Y:S02]  /*5270*/  ISETP.GE.AND P2, PT, R24, R85, PT ;  /* 0x000000551800720c */ /* 0x000fe40003f46270 */
[C---:B------:R-:W-:Y:S02]  /*5280*/  SEL R35, R5.reuse, RZ, !P1 ;  /* 0x000000ff05237207 */ /* 0x040fe40004800000 */
[----:B------:R-:W-:Y:S02]  /*5290*/  PRMT R24, R5, 0x7632, R24 ;  /* 0x0000763205187816 */ /* 0x000fe40000000018 */
[----:B------:R-:W-:Y:S02]  /*52a0*/  SEL R37, R6, RZ, !P6 ;  /* 0x000000ff06257207 */ /* 0x000fe40007000000 */
[----:B------:R-:W-:-:S02]  /*52b0*/  PRMT R25, R7, 0x7632, R25 ;  /* 0x0000763207197816 */ /* 0x000fc40000000019 */
        /* <DEDUP_REMOVED lines=14> */
.L_x_20014:
[----:B------:R-:W-:Y:S05]  /*53a0*/  BSYNC B2 ;  /* 0x0000000000027941 */ /* 0x000fea0003800000 */
.L_x_20013:
[----:B------:R-:W-:Y:S01]  /*53b0*/  HMUL2 R5, R36, R5 ;  /* 0x0000000524057232 */ /* 0x000fe20000000000 */
[----:B------:R-:W-:Y:S01]  /*53c0*/  BSSY B2, `(.L_x_20015) ;  /* 0x0000024000027945 */ /* 0x000fe20003800000 */
[----:B------:R-:W-:Y:S01]  /*53d0*/  FADD.FTZ R14, R14, R39 ;  /* 0x000000270e0e7221 */ /* 0x000fe20000010000 */
[----:B------:R-:W-:-:S03]  /*53e0*/  HFMA2 R27, R28, R27, R31 ;  /* 0x0000001b1c1b7231 */ /* 0x000fc6000000001f */
        /* <DEDUP_REMOVED lines=33> */
.L_x_20016:
[----:B------:R-:W-:Y:S05]  /*5600*/  BSYNC B2 ;  /* 0x0000000000027941 */ /* 0x000fea0003800000 */
.L_x_20015:
[----:B------:R-:W-:Y:S01]  /*5610*/  BSSY B2, `(.L_x_20017) ;  /* 0x0000022000027945 */ /* 0x000fe20003800000 */
[----:B------:R-:W-:Y:S01]  /*5620*/  HMUL2 R9, R36, R9 ;  /* 0x0000000924097232 */ /* 0x000fe20000000000 */
        /* <DEDUP_REMOVED lines=15> */
[----:B------:R-:W-:Y:S02]  /*5720*/  SEL R25, R18, RZ, !P6 ;  /* 0x000000ff12197207 */ /* 0x000fe40007000000 */
[----:B------:R-:W-:Y:S02]  /*5730*/  ISETP.GE.AND P5, PT, R30, R85, PT ;  /* 0x000000551e00720c */ /* 0x000fe40003fa6270 */
[----:B------:R-:W-:-:S02]  /*5740*/  PRMT R17, R17, 0x7632, R17 ;  /* 0x0000763211117816 */ /* 0x000fc40000000011 */
        /* <DEDUP_REMOVED lines=14> */
.L_x_20018:
[----:B------:R-:W-:Y:S05]  /*5830*/  BSYNC B2 ;  /* 0x0000000000027941 */ /* 0x000fea0003800000 */
.L_x_20017:
[----:B------:R-:W-:Y:S01]  /*5840*/  BSSY B2, `(.L_x_20019) ;  /* 0x0000022000027945 */ /* 0x000fe20003800000 */
[----:B------:R-:W-:Y:S01]  /*5850*/  HFMA2.MMA R17, R36, R17, -RZ ;  /* 0x0000001124117235 */ /* 0x000fe200001000ff */
[----:B------:R-:W-:Y:S05]  /*5860*/  @P0 BRA `(.L_x_20020) ;  /* 0x000001f000000947 */ /* 0x000fea0003800000 */
[C---:B------:R-:W-:Y:S02]  /*5870*/  IADD3 R24, R56.reuse, 0x1, RZ ;  /* 0x0000000138187810 */ /* 0x040fe40007ffe0ff */
[C---:B------:R-:W-:Y:S02]  /*5880*/  IADD3 R26, R56.reuse, 0x2, RZ ;  /* 0x00000002381a7810 */ /* 0x040fe40007ffe0ff */
[----:B------:R-:W-:Y:S02]  /*5890*/  IADD3 R30, R56, 0x3, RZ ;  /* 0x00000003381e7810 */ /* 0x000fe40007ffe0ff */
[----:B------:R-:W-:-:S02]  /*58a0*/  ISETP.GE.AND P2, PT, R24, R85, PT ;  /* 0x000000551800720c */ /* 0x000fc40003f46270 */
[-C--:B------:R-:W-:Y:S02]  /*58b0*/  ISETP.GE.AND P5, PT, R26, R85.reuse, PT ;  /* 0x000000551a00720c */ /* 0x080fe40003fa6270 */
[-C--:B------:R-:W-:Y:S02]  /*58c0*/  ISETP.GE.AND P6, PT, R56, R85.reuse, PT ;  /* 0x000000553800720c */ /* 0x080fe40003fc6270 */
[----:B------:R-:W-:Y:S02]  /*58d0*/  ISETP.GE.AND P1, PT, R30, R85, PT ;  /* 0x000000551e00720c */ /* 0x000fe40003f26270 */
[C---:B------:R-:W-:Y:S02]  /*58e0*/  IADD3 R26, R56.reuse, 0x5, RZ ;  /* 0x00000005381a7810 */ /* 0x040fe40007ffe0ff */
[C---:B------:R-:W-:Y:S02]  /*58f0*/  IADD3 R24, R56.reuse, 0x7, RZ ;  /* 0x0000000738187810 */ /* 0x040fe40007ffe0ff */
[----:B------:R-:W-:-:S02]  /*5900*/  IADD3 R32, R56, 0x4, RZ ;  /* 0x0000000438207810 */ /* 0x000fc40007ffe0ff */
[----:B------:R-:W-:Y:S02]  /*5910*/  IADD3 R30, R56, 0x6, RZ ;  /* 0x00000006381e7810 */ /* 0x000fe40007ffe0ff */
[----:B------:R-:W-:Y:S02]  /*5920*/  SEL R5, R20, RZ, !P6 ;  /* 0x000000ff14057207 */ /* 0x000fe40007000000 */
[-C--:B------:R-:W-:Y:S02]  /*5930*/  ISETP.GE.AND P0, PT, R26, R85.reuse, PT ;  /* 0x000000551a00720c */ /* 0x080fe40003f06270 */
[-C--:B------:R-:W-:Y:S02]  /*5940*/  ISETP.GE.AND P6, PT, R24, R85.reuse, PT ;  /* 0x000000551800720c */ /* 0x080fe40003fc6270 */
[-C--:B------:R-:W-:Y:S02]  /*5950*/  ISETP.GE.AND P4, PT, R32, R85.reuse, PT ;  /* 0x000000552000720c */ /* 0x080fe40003f86270 */
[----:B------:R-:W-:-:S02]  /*5960*/  ISETP.GE.AND P3, PT, R30, R85, PT ;  /* 0x000000551e00720c */ /* 0x000fc40003f66270 */
        /* <DEDUP_REMOVED lines=15> */
.L_x_20020:
[----:B------:R-:W-:Y:S05]  /*5a60*/  BSYNC B2 ;  /* 0x0000000000027941 */ /* 0x000fea0003800000 */
.L_x_20019:
[----:B------:R-:W-:Y:S01]  /*5a70*/  HMUL2 R21, R36, R21 ;  /* 0x0000001524157232 */ /* 0x000fe20000000000 */
[----:B------:R-:W-:Y:S01]  /*5a80*/  HFMA2.MMA R6, R33, R6, R4 ;  /* 0x0000000621067235 */ /* 0x000fe20000000004 */
[C---:B------:R-:W-:Y:S01]  /*5a90*/  HFMA2 R5, R29.reuse, R8, R9 ;  /* 0x000000081d057231 */ /* 0x040fe20000000009 */
[----:B------:R-:W-:Y:S01]  /*5aa0*/  HFMA2.MMA R9, R29, R16, R17 ;  /* 0x000000101d097235 */ /* 0x000fe20000000011 */
[----:B------:R-:W-:Y:S02]  /*5ab0*/  HFMA2 R21, R29, R20, R21 ;  /* 0x000000141d157231 */ /* 0x000fe40000000015 */
        /* <DEDUP_REMOVED lines=27> */
.L_x_20008:
[----:B------:R-:W-:Y:S05]  /*5c70*/  BSYNC B0 ;  /* 0x0000000000007941 */ /* 0x000fea0003800000 */
.L_x_20007:
        /* <DEDUP_REMOVED lines=9> */
.L_x_20006:
[----:B------:R-:W-:Y:S05]  /*5d10*/  BSYNC B1 ;  /* 0x0000000000017941 */ /* 0x000fea0003800000 */
.L_x_20004:
        /* <DEDUP_REMOVED lines=8> */
[----:B------:R-:W-:-:S03]  /*5da0*/  ISETP.GT.OR P0, PT, R15, 0x3f, P2 ;  /* 0x0000003f0f00780c */ /* 0x000fc60001704670 */
[----:B------:R-:W-:Y:S01]  /*5db0*/  BAR.SYNC.DEFER_BLOCKING 0x0 ;  /* 0x0000000000007b1d */ /* 0x000fe20000010000 */
[----:B------:R-:W-:Y:S01]  /*5dc0*/  IMAD R80, R80, 0x60, R11 ;  /* 0x0000006050507824 */ /* 0x000fe200078e020b */
[----:B------:R-:W-:-:S04]  /*5dd0*/  ISETP.GT.OR P1, PT, R15, 0x1f, P2 ;  /* 0x0000001f0f00780c */ /* 0x000fc80001724670 */
[----:B------:R-:W4:Y:S04]  /*5de0*/  SHFL.BFLY PT, R5, R44, 0x1, 0x1f ;  /* 0x0c201f002c057f89 */ /* 0x000f2800000e0000 */
[----:B------:R-:W1:Y:S01]  /*5df0*/  SHFL.BFLY PT, R7, R46, 0x1, 0x1f ;  /* 0x0c201f002e077f89 */ /* 0x000e6200000e0000 */
[----:B0-----:R-:W-:Y:S01]  /*5e00*/  FADD.FTZ R0, R3, R14 ;  /* 0x0000000e03007221 */ /* 0x001fe20000010000 */
[----:B------:R-:W-:Y:S02]  /*5e10*/  LOP3.LUT R3, R15, 0xffffffc0, RZ, 0xc0, !PT ;  /* 0xffffffc00f037812 */ /* 0x000fe400078ec0ff */
[----:B------:R-:W0:Y:S01]  /*5e20*/  SHFL.BFLY PT, R6, R47, 0x1, 0x1f ;  /* 0x0c201f002f067f89 */ /* 0x000e2200000e0000 */
[----:B--2---:R-:W-:Y:S01]  /*5e30*/  FADD.FTZ R9, R2, R43 ;  /* 0x0000002b02097221 */ /* 0x004fe20000010000 */
[----:B------:R-:W-:-:S02]  /*5e40*/  ISETP.NE.OR P5, PT, R3, 0x40, P2 ;  /* 0x000000400300780c */ /* 0x000fc400017a5670 */
[----:B------:R-:W-:Y:S01]  /*5e50*/  IADD3 R2, R15, 0x1f, RZ ;  /* 0x0000001f0f027810 */ /* 0x000fe20007ffe0ff */
[----:B---3--:R-:W-:-:S03]  /*5e60*/  FADD.FTZ R14, R4, R45 ;  /* 0x0000002d040e7221 */ /* 0x008fc60000010000 */
[----:B------:R-:W-:Y:S02]  /*5e70*/  ISETP.GT.U32.AND P3, PT, R2, 0x3e, PT ;  /* 0x0000003e0200780c */ /* 0x000fe40003f64070 */
[----:B------:R-:W-:-:S04]  /*5e80*/  LOP3.LUT R2, R15, 0xffffffe0, RZ, 0xc0, !PT ;  /* 0xffffffe00f027812 */ /* 0x000fc800078ec0ff */
[----:B------:R-:W-:Y:S01]  /*5e90*/  ISETP.NE.OR P4, PT, R2, 0x20, P2 ;  /* 0x000000200200780c */ /* 0x000fe20001785670 */
[----:B----4-:R-:W-:Y:S01]  /*5ea0*/  FADD.FTZ R17, R5, R44 ;  /* 0x0000002c05117221 */ /* 0x010fe20000010000 */
[----:B------:R2:W-:Y:S01]  /*5eb0*/  @!P5 STS [R80.X4+-0x220], R0 ;  /* 0xfffde0005000d388 */ /* 0x0005e20000004800 */
[----:B-1----:R-:W-:-:S03]  /*5ec0*/  FADD.FTZ R46, R7, R46 ;  /* 0x0000002e072e7221 */ /* 0x002fc60000010000 */
[----:B------:R2:W-:Y:S01]  /*5ed0*/  @!P5 STS [R80.X4+-0x1e0], R9 ;  /* 0xfffe20095000d388 */ /* 0x0005e20000004800 */
[----:B0-----:R-:W-:-:S03]  /*5ee0*/  FADD.FTZ R47, R6, R47 ;  /* 0x0000002f062f7221 */ /* 0x001fc60000010000 */
        /* <DEDUP_REMOVED lines=18> */
.L_x_20023:
[----:B--2---:R-:W-:Y:S05]  /*6010*/  BSYNC B0 ;  /* 0x0000000000007941 */ /* 0x004fea0003800000 */
.L_x_20022:
        /* <DEDUP_REMOVED lines=22> */
.L_x_20025:
[----:B0-----:R-:W-:Y:S05]  /*6180*/  BSYNC B0 ;  /* 0x0000000000007941 */ /* 0x001fea0003800000 */
.L_x_20024:
        /* <DEDUP_REMOVED lines=60> */
.L_x_19977:
[----:B------:R-:W-:Y:S01]  /*6550*/  IMAD.MOV.U32 R26, RZ, RZ, R31 ;  /* 0x000000ffff1a7224 */ /* 0x000fe200078e001f */
[----:B------:R-:W-:Y:S01]  /*6560*/  MOV R24, 0x65b0 ;  /* 0x000065b000187802 */ /* 0x000fe20000000f00 */
[----:B------:R-:W-:Y:S02]  /*6570*/  IMAD.MOV.U32 R27, RZ, RZ, 0x1 ;  /* 0x00000001ff1b7424 */ /* 0x000fe400078e00ff */
[----:B------:R-:W-:Y:S02]  /*6580*/  IMAD.MOV.U32 R28, RZ, RZ, 0x1f ;  /* 0x0000001fff1c7424 */ /* 0x000fe400078e00ff */
[----:B------:R-:W-:-:S02]  /*6590*/  IMAD.MOV.U32 R29, RZ, RZ, -0x1 ;  /* 0xffffffffff1d7424 */ /* 0x000fc400078e00ff */
[----:B------:R-:W-:Y:S05]  /*65a0*/  CALL.REL.NOINC `($__internal_374_$__cuda_sm70_shflsync_bfly_p) ;  /* 0x0000020000007944 */ /* 0x000fea0003c00000 */
[----:B-1----:R-:W-:Y:S01]  /*65b0*/  IMAD.MOV.U32 R24, RZ, RZ, R26 ;  /* 0x000000ffff187224 */ /* 0x002fe200078e001a */
[----:B0-----:R-:W-:Y:S05]  /*65c0*/  BRA `(.L_x_20026) ;  /* 0xffffc0a000007947 */ /* 0x001fea000383ffff */
.L_x_19980:
[----:B------:R-:W-:Y:S01]  /*65d0*/  IMAD.MOV.U32 R26, RZ, RZ, R75 ;  /* 0x000000ffff1a7224 */ /* 0x000fe200078e004b */
[----:B------:R-:W-:Y:S01]  /*65e0*/  MOV R24, 0x6630 ;  /* 0x0000663000187802 */ /* 0x000fe20000000f00 */
[----:B------:R-:W-:-:S02]  /*65f0*/  IMAD.MOV.U32 R27, RZ, RZ, 0x10 ;  /* 0x00000010ff1b7424 */ /* 0x000fc400078e00ff */
[----:B------:R-:W-:Y:S02]  /*6600*/  IMAD.MOV.U32 R28, RZ, RZ, 0x1f ;  /* 0x0000001fff1c7424 */ /* 0x000fe400078e00ff */
[----:B------:R-:W-:Y:S02]  /*6610*/  IMAD.MOV.U32 R29, RZ, RZ, -0x1 ;  /* 0xffffffffff1d7424 */ /* 0x000fe400078e00ff */
[----:B-----5:R-:W-:Y:S05]  /*6620*/  CALL.REL.NOINC `($__internal_374_$__cuda_sm70_shflsync_bfly_p) ;  /* 0x0000018000007944 */ /* 0x020fea0003c00000 */
[----:B-1----:R-:W-:Y:S01]  /*6630*/  IMAD.MOV.U32 R0, RZ, RZ, R26 ;  /* 0x000000ffff007224 */ /* 0x002fe200078e001a */
[----:B0-----:R-:W-:Y:S05]  /*6640*/  BRA `(.L_x_20027) ;  /* 0xffffc20000007947 */ /* 0x001fea000383ffff */
.L_x_19981:
[----:B------:R-:W-:Y:S01]  /*6650*/  IMAD.MOV.U32 R26, RZ, RZ, R75 ;  /* 0x000000ffff1a7224 */ /* 0x000fe200078e004b */
[----:B------:R-:W-:Y:S01]  /*6660*/  MOV R24, 0x66b0 ;  /* 0x000066b000187802 */ /* 0x000fe20000000f00 */
[----:B------:R-:W-:Y:S02]  /*6670*/  IMAD.MOV.U32 R27, RZ, RZ, 0x8 ;  /* 0x00000008ff1b7424 */ /* 0x000fe400078e00ff */
[----:B------:R-:W-:Y:S02]  /*6680*/  IMAD.MOV.U32 R28, RZ, RZ, 0x1f ;  /* 0x0000001fff1c7424 */ /* 0x000fe400078e00ff */
[----:B------:R-:W-:Y:S02]  /*6690*/  IMAD.MOV.U32 R29, RZ, RZ, -0x1 ;  /* 0xffffffffff1d7424 */ /* 0x000fe400078e00ff */
[----:B-----5:R-:W-:Y:S05]  /*66a0*/  CALL.REL.NOINC `($__internal_374_$__cuda_sm70_shflsync_bfly_p) ;  /* 0x0000010000007944 */ /* 0x020fea0003c00000 */
[----:B-1----:R-:W-:Y:S01]  /*66b0*/  FMNMX.FTZ R3, R75, R26, !PT ;  /* 0x0000001a4b037209 */ /* 0x002fe20007810000 */
[----:B0-----:R-:W-:Y:S01]  /*66c0*/  IMAD.MOV.U32 R27, RZ, RZ, 0x4 ;  /* 0x00000004ff1b7424 */ /* 0x001fe200078e00ff */
[----:B------:R-:W-:Y:S01]  /*66d0*/  MOV R24, 0x6720 ;  /* 0x0000672000187802 */ /* 0x000fe20000000f00 */
[----:B------:R-:W-:-:S02]  /*66e0*/  IMAD.MOV.U32 R28, RZ, RZ, 0x1f ;  /* 0x0000001fff1c7424 */ /* 0x000fc400078e00ff */
[----:B------:R-:W-:Y:S02]  /*66f0*/  IMAD.MOV.U32 R29, RZ, RZ, -0x1 ;  /* 0xffffffffff1d7424 */ /* 0x000fe400078e00ff */
[----:B------:R-:W-:Y:S02]  /*6700*/  IMAD.MOV.U32 R26, RZ, RZ, R3 ;  /* 0x000000ffff1a7224 */ /* 0x000fe400078e0003 */
[----:B------:R-:W-:Y:S05]  /*6710*/  CALL.REL.NOINC `($__internal_374_$__cuda_sm70_shflsync_bfly_p) ;  /* 0x0000009000007944 */ /* 0x000fea0003c00000 */
[----:B-1----:R-:W-:Y:S01]  /*6720*/  FMNMX.FTZ R3, R3, R26, !PT ;  /* 0x0000001a03037209 */ /* 0x002fe20007810000 */
[----:B0-----:R-:W-:Y:S01]  /*6730*/  IMAD.MOV.U32 R27, RZ, RZ, 0x2 ;  /* 0x00000002ff1b7424 */ /* 0x001fe200078e00ff */
[----:B------:R-:W-:Y:S01]  /*6740*/  MOV R24, 0x6790 ;  /* 0x0000679000187802 */ /* 0x000fe20000000f00 */
[----:B------:R-:W-:Y:S02]  /*6750*/  IMAD.MOV.U32 R28, RZ, RZ, 0x1f ;  /* 0x0000001fff1c7424 */ /* 0x000fe400078e00ff */
[----:B------:R-:W-:Y:S02]  /*6760*/  IMAD.MOV.U32 R29, RZ, RZ, -0x1 ;  /* 0xffffffffff1d7424 */ /* 0x000fe400078e00ff */
[----:B------:R-:W-:Y:S02]  /*6770*/  IMAD.MOV.U32 R26, RZ, RZ, R3 ;  /* 0x000000ffff1a7224 */ /* 0x000fe400078e0003 */
[----:B------:R-:W-:Y:S05]  /*6780*/  CALL.REL.NOINC `($__internal_374_$__cuda_sm70_shflsync_bfly_p) ;  /* 0x0000002000007944 */ /* 0x000fea0003c00000 */
[----:B-1----:R-:W-:Y:S01]  /*6790*/  IMAD.MOV.U32 R2, RZ, RZ, R26 ;  /* 0x000000ffff027224 */ /* 0x002fe200078e001a */
[----:B0-----:R-:W-:Y:S05]  /*67a0*/  BRA `(.L_x_20028) ;  /* 0xffffc11000007947 */ /* 0x001fea000383ffff */
        .weak           $__internal_374_$__cuda_sm70_shflsync_bfly_p
        .type           $__internal_374_$__cuda_sm70_shflsync_bfly_p,@function
        .size           $__internal_374_$__cuda_sm70_shflsync_bfly_p,(.L_x_25035 - $__internal_374_$__cuda_sm70_shflsync_bfly_p)
$__internal_374_$__cuda_sm70_shflsync_bfly_p:
[----:B------:R-:W-:Y:S01]  /*67b0*/  IMAD.MOV.U32 R25, RZ, RZ, 0x0 ;  /* 0x00000000ff197424 */ /* 0x000fe200078e00ff */
[----:B------:R-:W-:Y:S04]  /*67c0*/  WARPSYNC R29 ;  /* 0x0000001d00007348 */ /* 0x000fe80003800000 */
[----:B------:R0:W1:Y:S01]  /*67d0*/  SHFL.BFLY PT, R26, R26, R27, R28 ;  /* 0x0c00001b1a1a7389 */ /* 0x00006200000e001c */
[----:B------:R-:W-:Y:S05]  /*67e0*/  RET.REL.NODEC R24 `(_ZN4vllm25paged_attention_v2_kernelIttLi96ELi16ELi128ELNS_18Fp8KVCacheDataTypeE0ELb1ELi512EEEvPfS2_PT_PKS3_PKT0_S9_ifPKiSB_iPKfiiiSD_SD_iiiii) ;  /* 0xffff981018007950 */ /* 0x000fea0003c3ffff */
.L_x_20029:
        /* <DEDUP_REMOVED lines=9> */
.L_x_25035:


//--------------------- .text._ZN4vllm25paged_attention_v2_kernelIttLi80ELi16ELi128ELNS_18Fp8KVCacheDataTypeE0ELb1ELi512EEEvPfS2_PT_PKS3_PKT0_S9_ifPKiSB_iPKfiiiSD_SD_iiiii --------------------------
	.section	.text._ZN4vllm25paged_attention_v2_kernelIttLi80ELi16ELi128ELNS_18Fp8KVCacheDataTypeE0ELb1ELi512EEEvPfS2_PT_PKS3_PKT0_S9_ifPKiSB_iPKfiiiSD_SD_iiiii,"ax",@progbits
	.sectioninfo	@"SHI_REGISTERS=96"
	.align	128
        .global         _ZN4vllm25paged_attention_v2_kernelIttLi80ELi16ELi128ELNS_18Fp8KVCacheDataTypeE0ELb1ELi512EEEvPfS2_PT_PKS3_PKT0_S9_ifPKiSB_iPKfiiiSD_SD_iiiii
        .type           _ZN4vllm25paged_attention_v2_kernelIttLi80ELi16ELi128ELNS_18Fp8KVCacheDataTypeE0ELb1ELi512EEEvPfS2_PT_PKS3_PKT0_S9_ifPKiSB_iPKfiiiSD_SD_iiiii,@function
        .size           _ZN4vllm25paged_attention_v2_kernelIttLi80ELi16ELi128ELNS_18Fp8KVCacheDataTypeE0ELb1ELi512EEEvPfS2_PT_PKS3_PKT0_S9_ifPKiSB_iPKfiiiSD_SD_iiiii,(.L_x_25036 - _ZN4vllm25paged_attention_v2_kernelIttLi80ELi16ELi128ELNS_18Fp8KVCacheDataTypeE0ELb1ELi512EEEvPfS2_PT_PKS3_PKT0_S9_ifPKiSB_iPKfiiiSD_SD_iiiii)
        .other          _ZN4vllm25paged_attention_v2_kernelIttLi80ELi16ELi128ELNS_18Fp8KVCacheDataTypeE0ELb1ELi512EEEvPfS2_PT_PKS3_PKT0_S9_ifPKiSB_iPKfiiiSD_SD_iiiii,@"STO_CUDA_ENTRY STV_DEFAULT"
_ZN4vllm25paged_attention_v2_kernelIttLi80ELi16ELi128ELNS_18Fp8KVCacheDataTypeE0ELb1ELi512EEEvPfS2_PT_PKS3_PKT0_S9_ifPKiSB_iPKfiiiSD_SD_iiiii:
.text._ZN4vllm25paged_attention_v2_kernelIttLi80ELi16ELi128ELNS_18Fp8KVCacheDataTypeE0ELb1ELi512EEEvPfS2_PT_PKS3_PKT0_S9_ifPKiSB_iPKfiiiSD_SD_iiiii:
        /* <DEDUP_REMOVED lines=18> */
[----:B------:R-:W-:Y:S01]  /*0120*/  LEA R83, R4, 0x20, 0x5 ;  /* 0x0000002004537811 */ /* 0x000fe200078e28ff */
[----:B------:R-:W-:Y:S01]  /*0130*/  BSSY B0, `(.L_x_20030) ;  /* 0x0000082000007945 */ /* 0x000fe20003800000 */
[----:B-1----:R-:W-:Y:S02]  /*0140*/  IABS R2, c[0x0][0xc] ;  /* 0x0000030000027a13 */ /* 0x002fe40000000000 */
[----:B0-----:R-:W0:Y:S02]  /*0150*/  MUFU.RCP R0, R0 ;  /* 0x0000000000007308 */ /* 0x001e240000001000 */
[----:B0-----:R-:W-:-:S06]  /*0160*/  IADD3 R6, R0, 0xffffffe, RZ ;  /* 0x0ffffffe00067810 */ /* 0x001fcc0007ffe0ff */
        /* <DEDUP_REMOVED lines=45> */
[----:B0-----:R-:W-:Y:S02]  /*0440*/  LEA.HI R9, R0, R0, RZ, 0x1 ;  /* 0x0000000000097211 */ /* 0x001fe400078f08ff */
[----:B------:R-:W-:Y:S02]  /*0450*/  SHF.R.S32.HI R82, RZ, 0x4, R3 ;  /* 0x00000004ff527819 */ /* 0x000fe40000011403 */
[----:B------:R-:W-:Y:S02]  /*0460*/  @P0 IADD3 R7, R7, 0x1, RZ ;  /* 0x0000000107070810 */ /* 0x000fe40007ffe0ff */
[----:B------:R-:W-:-:S02]  /*0470*/  IMNMX R83, R82, R83, PT ;  /* 0x0000005352537217 */ /* 0x000fc40003800200 */
[----:B------:R-:W-:Y:S01]  /*0480*/  ISETP.GT.AND P0, PT, R0, 0x13, PT ;  /* 0x000000130000780c */ /* 0x000fe20003f04270 */
[----:B------:R-:W-:Y:S01]  /*0490*/  IMAD.MOV.U32 R2, RZ, RZ, R7 ;  /* 0x000000ffff027224 */ /* 0x000fe200078e0007 */
[----:B------:R-:W-:Y:S01]  /*04a0*/  SHF.R.S32.HI R7, RZ, 0x1f, R0 ;  /* 0x0000001fff077819 */ /* 0x000fe20000011400 */
[----:B------:R-:W-:Y:S01]  /*04b0*/  IMAD R3, R4, -0x20, R83 ;  /* 0xffffffe004037824 */ /* 0x000fe200078e0253 */
[----:B------:R-:W-:Y:S01]  /*04c0*/  SHF.R.S32.HI R21, RZ, 0x1, R9 ;  /* 0x00000001ff157819 */ /* 0x000fe20000011409 */
[----:B------:R-:W-:Y:S01]  /*04d0*/  @!P2 IMAD.MOV R2, RZ, RZ, -R2 ;  /* 0x000000ffff02a224 */ /* 0x000fe200078e0a02 */
[----:B------:R-:W-:Y:S01]  /*04e0*/  LEA.HI R7, R7, R0, RZ, 0x5 ;  /* 0x0000000007077211 */ /* 0x000fe200078f28ff */
[----:B------:R-:W-:Y:S01]  /*04f0*/  IMAD R10, R3, 0x10, R66 ;  /* 0x00000010030a7824 */ /* 0x000fe200078e0242 */
[----:B------:R-:W-:Y:S02]  /*0500*/  LOP3.LUT R3, R9, 0xfffffffe, RZ, 0xc0, !PT ;  /* 0xfffffffe09037812 */ /* 0x000fe400078ec0ff */
[----:B------:R-:W-:-:S02]  /*0510*/  LOP3.LUT R79, R7, 0xffffffe0, RZ, 0xc0, !PT ;  /* 0xffffffe0074f7812 */ /* 0x000fc400078ec0ff */
[----:B------:R-:W-:Y:S01]  /*0520*/  IMNMX R81, R85, R10, PT ;  /* 0x0000000a55517217 */ /* 0x000fe20003800200 */
[C---:B------:R-:W-:Y:S01]  /*0530*/  IMAD.IADD R3, R0.reuse, 0x1, -R3 ;  /* 0x0000000100037824 */ /* 0x040fe200078e0a03 */
[----:B------:R-:W-:Y:S01]  /*0540*/  @!P1 LOP3.LUT R2, RZ, R12, RZ, 0x33, !PT ;  /* 0x0000000cff029212 */ /* 0x000fe200078e33ff */
[----:B------:R-:W-:Y:S01]  /*0550*/  IMAD.IADD R79, R0, 0x1, -R79 ;  /* 0x00000001004f7824 */ /* 0x000fe200078e0a4f */
        /* <DEDUP_REMOVED lines=22> */
[----:B------:R-:W-:-:S04]  /*06c0*/  IADD3.X R11, R11, R15, R16, P0, P2 ;  /* 0x0000000f0b0b7210 */ /* 0x000fc800007e4410 */
[----:B------:R-:W-:-:S03]  /*06d0*/  LEA.HI.X R18, R18, c[0x0][0x17c], R11, 0x1, P3 ;  /* 0x00005f0012127a11 */ /* 0x000fc600018f0c0b */
.L_x_20034:
        /* <DEDUP_REMOVED lines=11> */
.L_x_20033:
[----:B------:R-:W-:Y:S05]  /*0790*/  BSYNC B1 ;  /* 0x0000000000017941 */ /* 0x000fea0003800000 */
.L_x_20032:
        /* <DEDUP_REMOVED lines=10> */
.L_x_20035:
        /* <DEDUP_REMOVED lines=17> */
.L_x_20031:
[----:B------:R-:W-:Y:S05]  /*0950*/  BSYNC B0 ;  /* 0x0000000000007941 */ /* 0x000fea0003800000 */
.L_x_20030:
[----:B------:R-:W-:Y:S01]  /*0960*/  IABS R12, c[0x0][0x1e4] ;  /* 0x00007900000c7a13 */ /* 0x000fe20000000000 */
[----:B------:R-:W-:Y:S01]  /*0970*/  IMAD R4, R4, 0x20, R80 ;  /* 0x0000002004047824 */ /* 0x000fe200078e0250 */
[----:B------:R-:W-:Y:S01]  /*0980*/  IADD3 R7, R85, -0x1, RZ ;  /* 0xffffffff55077810 */ /* 0x000fe20007ffe0ff */
[----:B------:R-:W-:Y:S03]  /*0990*/  BAR.SYNC.DEFER_BLOCKING 0x0 ;  /* 0x0000000000007b1d */ /* 0x000fe60000010000 */
[----:B------:R-:W-:-:S02]  /*09a0*/  IABS R14, R7 ;  /* 0x00000007000e7213 */ /* 0x000fc40000000000 */
        /* <DEDUP_REMOVED lines=28> */
[----:B------:R-:W-:Y:S01]  /*0b70*/  @P0 IADD3 R11, R11, 0x1, RZ ;  /* 0x000000010b0b0810 */ /* 0x000fe20007ffe0ff */
[----:B------:R-:W-:Y:S01]  /*0b80*/  IMAD.MOV.U32 R6, RZ, RZ, -0x800001 ;  /* 0xff7fffffff067424 */ /* 0x000fe200078e00ff */
        /* <DEDUP_REMOVED lines=11> */
[----:B------:R-:W-:Y:S01]  /*0c40*/  IADD3 R22, R3, 0x4, RZ ;  /* 0x0000000403167810 */ /* 0x000fe20007ffe0ff */
[--C-:B------:R-:W-:Y:S01]  /*0c50*/  IMAD.MOV.U32 R34, RZ, RZ, R4.reuse ;  /* 0x000000ffff227224 */ /* 0x100fe200078e0004 */
        /* <DEDUP_REMOVED lines=61> */
[----:B------:R-:W-:Y:S01]  /*1030*/  LEA.HI R20, R20, R20, RZ, 0x1 ;  /* 0x0000001414147211 */ /* 0x000fe200078f08ff */
[----:B------:R-:W-:Y:S01]  /*1040*/  IMAD R6, R2, c[0x0][0x1c0], RZ ;  /* 0x0000700002067a24 */ /* 0x000fe200078e02ff */
        /* <DEDUP_REMOVED lines=24> */
[----:B------:R-:W-:Y:S01]  /*11d0*/  LOP3.LUT R36, R20, 0xffffff80, RZ, 0xc0, !PT ;  /* 0xffffff8014247812 */ /* 0x000fe200078ec0ff */
[----:B------:R-:W-:Y:S01]  /*11e0*/  IMAD R32, R80, 0x10, R66 ;  /* 0x0000001050207824 */ /* 0x000fe200078e0242 */
        /* <DEDUP_REMOVED lines=9> */
[----:B------:R-:W-:Y:S01]  /*1280*/  LEA.HI.X.SX32 R87, R6, R33, 0x1, P0 ;  /* 0x0000002106577211 */ /* 0x000fe200000f0eff */
[----:B------:R-:W-:Y:S01]  /*1290*/  IMAD.MOV.U32 R6, RZ, RZ, -0x800001 ;  /* 0xff7fffffff067424 */ /* 0x000fe200078e00ff */
        /* <DEDUP_REMOVED lines=22> */
.L_x_20042:
        /* <DEDUP_REMOVED lines=87> */
[--C-:B------:R-:W-:Y:S02]  /*1970*/  HADD2.F32 R51, -RZ, R20.reuse.H0_H0 ;  /* 0x20000014ff337230 */ /* 0x100fe40000004100 */
[----:B------:R-:W-:Y:S02]  /*1980*/  HADD2.F32 R20, -RZ, R20.H1_H1 ;  /* 0x30000014ff147230 */ /* 0x000fe40000004100 */
[----:B------:R-:W-:Y:S01]  /*1990*/  HADD2.F32 R52, -RZ, R23.H1_H1 ;  /* 0x30000017ff347230 */ /* 0x000fe20000004100 */
[----:B------:R-:W-:Y:S01]  /*19a0*/  IADD3 R92, P3, P4, R19, R50, R44 ;  /* 0x00000032135c7210 */ /* 0x000fe20007c7e02c */
[----:B--2---:R-:W-:-:S05]  /*19b0*/  HADD2.F32 R27, -RZ, R24.H0_H0 ;  /* 0x20000018ff1b7230 */ /* 0x004fca0000004100 */
[----:B------:R-:W-:Y:S01]  /*19c0*/  FMUL.FTZ R46, R26, R27 ;  /* 0x0000001b1a2e7220 */ /* 0x000fe20000410000 */
[----:B------:R-:W-:Y:S02]  /*19d0*/  HADD2.F32 R26, -RZ, R22.H1_H1 ;  /* 0x30000016ff1a7230 */ /* 0x000fe40000004100 */
[----:B---3--:R-:W-:Y:S02]  /*19e0*/  HADD2.F32 R22, -RZ, R48.H0_H0 ;  /* 0x20000030ff167230 */ /* 0x008fe40000004100 */
[----:B------:R-:W-:Y:S01]  /*19f0*/  HADD2.F32 R27, -RZ, R24.H1_H1 ;  /* 0x30000018ff1b7230 */ /* 0x000fe20000004100 */
[----:B------:R-:W-:Y:S01]  /*1a00*/  IADD3 R24, P0, P1, R15, R50, R40 ;  /* 0x000000320f187210 */ /* 0x000fe2000791e028 */
[----:B------:R-:W-:Y:S01]  /*1a10*/  HADD2.F32 R55, -RZ, R25.H0_H0 ;  /* 0x20000019ff377230 */ /* 0x000fe20000004100 */
[----:B------:R-:W-:Y:S01]  /*1a20*/  FFMA.FTZ R51, R51, R22, R46 ;  /* 0x0000001633337223 */ /* 0x000fe2000001002e */
[----:B------:R-:W-:Y:S01]  /*1a30*/  HADD2.F32 R22, -RZ, R23.H0_H0 ;  /* 0x20000017ff167230 */ /* 0x000fe20000004100 */
[----:B------:R-:W-:Y:S01]  /*1a40*/  FMUL.FTZ R26, R26, R27 ;  /* 0x0000001b1a1a7220 */ /* 0x000fe20000410000 */
[----:B------:R-:W-:Y:S01]  /*1a50*/  HADD2.F32 R27, -RZ, R48.H1_H1 ;  /* 0x30000030ff1b7230 */ /* 0x000fe20000004100 */
[----:B------:R-:W-:-:S02]  /*1a60*/  LEA R46, P2, R24, c[0x0][0x180], 0x1 ;  /* 0x00006000182e7a11 */ /* 0x000fc400078408ff */
[----:B------:R-:W-:Y:S01]  /*1a70*/  IADD3.X R47, R72, R53, R61, P0, P1 ;  /* 0x00000035482f7210 */ /* 0x000fe200007e243d */
[----:B------:R-:W-:Y:S01]  /*1a80*/  FMUL.FTZ R22, R22, R55 ;  /* 0x0000003716167220 */ /* 0x000fe20000410000 */
[----:B------:R-:W-:Y:S01]  /*1a90*/  HADD2.F32 R55, -RZ, R25.H1_H1 ;  /* 0x30000019ff377230 */ /* 0x000fe20000004100 */
[----:B------:R-:W-:Y:S01]  /*1aa0*/  FFMA.FTZ R20, R20, R27, R26 ;  /* 0x0000001b14147223 */ /* 0x000fe2000001001a */
[----:B------:R-:W-:Y:S02]  /*1ab0*/  LEA.HI.X R47, R24, c[0x0][0x184], R47, 0x1, P2 ;  /* 0x00006100182f7a11 */ /* 0x000fe400010f0c2f */
[----:B------:R-:W0:Y:S04]  /*1ac0*/  LDS.128 R24, [R84+0x10] ;  /* 0x0000100054187984 */ /* 0x000e280000000c00 */
[----:B------:R-:W2:Y:S01]  /*1ad0*/  LDG.E.64.CONSTANT R46, [R46.64] ;  /* 0x0000000a2e2e7981 */ /* 0x000ea2000c1e9b00 */
[----:B------:R-:W-:-:S02]  /*1ae0*/  HADD2.F32 R23, -RZ, R21.H0_H0 ;  /* 0x20000015ff177230 */ /* 0x000fc40000004100 */
[----:B------:R-:W-:-:S05]  /*1af0*/  HADD2.F32 R48, -RZ, R49.H0_H0 ;  /* 0x20000031ff307230 */ /* 0x000fca0000004100 */
[----:B------:R-:W-:Y:S01]  /*1b00*/  FFMA.FTZ R22, R23, R48, R22 ;  /* 0x0000003017167223 */ /* 0x000fe20000010016 */
[----:B------:R-:W-:Y:S01]  /*1b10*/  IADD3 R23, P0, P1, R16, R50, R41 ;  /* 0x0000003210177210 */ /* 0x000fe2000791e029 */
[----:B------:R-:W-:-:S03]  /*1b20*/  FMUL.FTZ R52, R52, R55 ;  /* 0x0000003734347220 */ /* 0x000fc60000410000 */
[----:B------:R-:W-:Y:S02]  /*1b30*/  LEA R54, P2, R23, c[0x0][0x180], 0x1 ;  /* 0x0000600017367a11 */ /* 0x000fe400078408ff */
[----:B------:R-:W-:-:S04]  /*1b40*/  IADD3.X R48, R73, R53, R62, P0, P1 ;  /* 0x0000003549307210 */ /* 0x000fc800007e243e */
[----:B------:R-:W-:Y:S01]  /*1b50*/  LEA.HI.X R55, R23, c[0x0][0x184], R48, 0x1, P2 ;  /* 0x0000610017377a11 */ /* 0x000fe200010f0c30 */
[----:B------:R-:W-:Y:S02]  /*1b60*/  HADD2.F32 R23, -RZ, R21.H1_H1 ;  /* 0x30000015ff177230 */ /* 0x000fe40000004100 */
[----:B------:R-:W-:Y:S01]  /*1b70*/  HADD2.F32 R48, -RZ, R49.H1_H1 ;  /* 0x30000031ff307230 */ /* 0x000fe20000004100 */
[----:B------:R-:W-:-:S04]  /*1b80*/  IADD3 R21, P0, P1, R17, R50, R42 ;  /* 0x0000003211157210 */ /* 0x000fc8000791e02a */
[----:B------:R-:W-:Y:S02]  /*1b90*/  FFMA.FTZ R23, R23, R48, R52 ;  /* 0x0000003017177223 */ /* 0x000fe40000010034 */
[----:B------:R1:W3:Y:S01]  /*1ba0*/  LDG.E.64.CONSTANT R48, [R54.64] ;  /* 0x0000000a36307981 */ /* 0x0002e2000c1e9b00 */
[----:B------:R-:W-:Y:S02]  /*1bb0*/  LEA R90, P2, R21, c[0x0][0x180], 0x1 ;  /* 0x00006000155a7a11 */ /* 0x000fe400078408ff */
[----:B------:R-:W-:-:S04]  /*1bc0*/  IADD3.X R52, R74, R53, R63, P0, P1 ;  /* 0x000000354a347210 */ /* 0x000fc800007e243f */
[----:B------:R-:W-:Y:S01]  /*1bd0*/  LEA.HI.X R91, R21, c[0x0][0x184], R52, 0x1, P2 ;  /* 0x00006100155b7a11 */ /* 0x000fe200010f0c34 */
[----:B0-----:R-:W-:Y:S02]  /*1be0*/  HADD2.F32 R52, -RZ, R24.H0_H0 ;  /* 0x20000018ff347230 */ /* 0x001fe40000004100 */
[----:B----4-:R-:W-:-:S05]  /*1bf0*/  HADD2.F32 R21, -RZ, R58.H0_H0 ;  /* 0x2000003aff157230 */ /* 0x010fca0000004100 */
[----:B------:R-:W-:Y:S01]  /*1c00*/  FFMA.FTZ R21, R52, R21, R51 ;  /* 0x0000001534157223 */ /* 0x000fe20000010033 */
[----:B------:R-:W-:Y:S02]  /*1c10*/  IADD3 R52, P0, P1, R18, R50, R43 ;  /* 0x0000003212347210 */ /* 0x000fe4000791e02b */
[----:B------:R0:W4:Y:S02]  /*1c20*/  LDG.E.64.CONSTANT R50, [R90.64] ;  /* 0x0000000a5a327981 */ /* 0x000124000c1e9b00 */
[----:B------:R-:W-:Y:S02]  /*1c30*/  LEA R88, P2, R52, c[0x0][0x180], 0x1 ;  /* 0x0000600034587a11 */ /* 0x000fe400078408ff */
[----:B-1----:R-:W-:Y:S02]  /*1c40*/  IADD3.X R55, R75, R53, R64, P0, P1 ;  /* 0x000000354b377210 */ /* 0x002fe400007e2440 */
[----:B------:R-:W-:Y:S02]  /*1c50*/  LEA R54, P0, R92, c[0x0][0x180], 0x1 ;  /* 0x000060005c367a11 */ /* 0x000fe400078008ff */
[----:B------:R-:W-:-:S02]  /*1c60*/  LEA.HI.X R89, R52, c[0x0][0x184], R55, 0x1, P2 ;  /* 0x0000610034597a11 */ /* 0x000fc400010f0c37 */
[----:B------:R-:W-:-:S03]  /*1c70*/  IADD3.X R55, R76, R53, R65, P3, P4 ;  /* 0x000000354c377210 */ /* 0x000fc60001fe8441 */
[----:B------:R1:W4:Y:S01]  /*1c80*/  LDG.E.64.CONSTANT R52, [R88.64] ;  /* 0x0000000a58347981 */ /* 0x000322000c1e9b00 */
[----:B------:R-:W-:-:S06]  /*1c90*/  LEA.HI.X R55, R92, c[0x0][0x184], R55, 0x1, P0 ;  /* 0x000061005c377a11 */ /* 0x000fcc00000f0c37 */
[----:B------:R-:W4:Y:S01]  /*1ca0*/  LDG.E.64.CONSTANT R54, [R54.64] ;  /* 0x0000000a36367981 */ /* 0x000f22000c1e9b00 */
[----:B------:R-:W-:Y:S02]  /*1cb0*/  HADD2.F32 R93, -RZ, R24.H1_H1 ;  /* 0x30000018ff5d7230 */ /* 0x000fe40000004100 */
[----:B------:R-:W-:Y:S02]  /*1cc0*/  HADD2.F32 R24, -RZ, R58.H1_H1 ;  /* 0x3000003aff187230 */ /* 0x000fe40000004100 */
[--C-:B------:R-:W-:Y:S02]  /*1cd0*/  HADD2.F32 R58, -RZ, R59.reuse.H0_H0 ;  /* 0x2000003bff3a7230 */ /* 0x100fe40000004100 */
[----:B------:R-:W-:Y:S01]  /*1ce0*/  HADD2.F32 R59, -RZ, R59.H1_H1 ;  /* 0x3000003bff3b7230 */ /* 0x000fe20000004100 */
[----:B------:R-:W-:Y:S01]  /*1cf0*/  FFMA.FTZ R24, R93, R24, R20 ;  /* 0x000000185d187223 */ /* 0x000fe20000010014 */
[--C-:B------:R-:W-:Y:S02]  /*1d00*/  HADD2.F32 R20, -RZ, R25.reuse.H1_H1 ;  /* 0x30000019ff147230 */ /* 0x100fe40000004100 */
[----:B0-----:R-:W-:-:S03]  /*1d10*/  HADD2.F32 R91, -RZ, R25.H0_H0 ;  /* 0x20000019ff5b7230 */ /* 0x001fc60000004100 */
[----:B------:R-:W-:Y:S01]  /*1d20*/  FFMA.FTZ R25, R20, R59, R23 ;  /* 0x0000003b14197223 */ /* 0x000fe20000010017 */
[----:B------:R-:W-:Y:S02]  /*1d30*/  HADD2.F32 R20, -RZ, R26.H0_H0 ;  /* 0x2000001aff147230 */ /* 0x000fe40000004100 */
[----:B------:R-:W-:Y:S01]  /*1d40*/  HADD2.F32 R59, -RZ, R30.H0_H0 ;  /* 0x2000001eff3b7230 */ /* 0x000fe20000004100 */
[----:B------:R-:W-:-:S04]  /*1d50*/  FFMA.FTZ R58, R91, R58, R22 ;  /* 0x0000003a5b3a7223 */ /* 0x000fc80000010016 */
[----:B------:R-:W-:Y:S02]  /*1d60*/  FFMA.FTZ R59, R20, R59, R21 ;  /* 0x0000003b143b7223 */ /* 0x000fe40000010015 */
[----:B------:R-:W0:Y:S01]  /*1d70*/  LDS.128 R20, [R84+0x20] ;  /* 0x0000200054147984 */ /* 0x000e220000000c00 */
[----:B-1----:R-:W-:Y:S02]  /*1d80*/  HADD2.F32 R89, -RZ, R26.H1_H1 ;  /* 0x3000001aff597230 */ /* 0x002fe40000004100 */
[----:B------:R-:W-:Y:S02]  /*1d90*/  HADD2.F32 R30, -RZ, R30.H1_H1 ;  /* 0x3000001eff1e7230 */ /* 0x000fe40000004100 */
[--C-:B------:R-:W-:Y:S02]  /*1da0*/  HADD2.F32 R26, -RZ, R31.reuse.H0_H0 ;  /* 0x2000001fff1a7230 */ /* 0x100fe40000004100 */
[----:B------:R-:W-:Y:S01]  /*1db0*/  HADD2.F32 R31, -RZ, R31.H1_H1 ;  /* 0x3000001fff1f7230 */ /* 0x000fe20000004100 */
[----:B------:R-:W-:Y:S01]  /*1dc0*/  FFMA.FTZ R24, R89, R30, R24 ;  /* 0x0000001e59187223 */ /* 0x000fe20000010018 */
[----:B------:R-:W-:-:S02]  /*1dd0*/  HADD2.F32 R89, -RZ, R27.H0_H0 ;  /* 0x2000001bff597230 */ /* 0x000fc40000004100 */
[----:B------:R-:W-:-:S03]  /*1de0*/  HADD2.F32 R30, -RZ, R27.H1_H1 ;  /* 0x3000001bff1e7230 */ /* 0x000fc60000004100 */
[----:B------:R-:W-:Y:S02]  /*1df0*/  FFMA.FTZ R58, R89, R26, R58 ;  /* 0x0000001a593a7223 */ /* 0x000fe4000001003a */
[----:B------:R-:W-:Y:S01]  /*1e00*/  FFMA.FTZ R30, R30, R31, R25 ;  /* 0x0000001f1e1e7223 */ /* 0x000fe20000010019 */
[--C-:B0-----:R-:W-:Y:S02]  /*1e10*/  HADD2.F32 R26, -RZ, R20.reuse.H0_H0 ;  /* 0x20000014ff1a7230 */ /* 0x101fe40000004100 */
[----:B------:R-:W-:Y:S02]  /*1e20*/  HADD2.F32 R25, -RZ, R20.H1_H1 ;  /* 0x30000014ff197230 */ /* 0x000fe40000004100 */
[--C-:B------:R-:W-:Y:S02]  /*1e30*/  HADD2.F32 R20, -RZ, R28.reuse.H0_H0 ;  /* 0x2000001cff147230 */ /* 0x100fe40000004100 */
[----:B------:R-:W-:-:S03]  /*1e40*/  HADD2.F32 R28, -RZ, R28.H1_H1 ;  /* 0x3000001cff1c7230 */ /* 0x000fc60000004100 */
[----:B------:R-:W-:Y:S02]  /*1e50*/  FFMA.FTZ R59, R26, R20, R59 ;  /* 0x000000141a3b7223 */ /* 0x000fe4000001003b */
[----:B------:R-:W-:Y:S02]  /*1e60*/  FFMA.FTZ R20, R25, R28, R24 ;  /* 0x0000001c19147223 */ /* 0x000fe40000010018 */
[----:B------:R-:W0:Y:S01]  /*1e70*/  LDS.128 R24, [R84+0x30] ;  /* 0x0000300054187984 */ /* 0x000e220000000c00 */
[----:B------:R-:W-:Y:S02]  /*1e80*/  HADD2.F32 R31, -RZ, R21.H0_H0 ;  /* 0x20000015ff1f7230 */ /* 0x000fe40000004100 */
[--C-:B------:R-:W-:Y:S02]  /*1e90*/  HADD2.F32 R28, -RZ, R29.reuse.H0_H0 ;  /* 0x2000001dff1c7230 */ /* 0x100fe40000004100 */
[----:B------:R-:W-:Y:S02]  /*1ea0*/  HADD2.F32 R29, -RZ, R29.H1_H1 ;  /* 0x3000001dff1d7230 */ /* 0x000fe40000004100 */
[----:B------:R-:W-:Y:S01]  /*1eb0*/  HADD2.F32 R21, -RZ, R21.H1_H1 ;  /* 0x30000015ff157230 */ /* 0x000fe20000004100 */
[----:B------:R-:W-:Y:S01]  /*1ec0*/  FFMA.FTZ R58, R31, R28, R58 ;  /* 0x0000001c1f3a7223 */ /* 0x000fe2000001003a */
[----:B------:R-:W-:-:S03]  /*1ed0*/  HADD2.F32 R28, -RZ, R22.H0_H0 ;  /* 0x20000016ff1c7230 */ /* 0x000fc60000004100 */
[----:B------:R-:W-:Y:S01]  /*1ee0*/  FFMA.FTZ R21, R21, R29, R30 ;  /* 0x0000001d15157223 */ /* 0x000fe2000001001e */
[----:B------:R-:W-:Y:S01]  /*1ef0*/  HADD2.F32 R31, -RZ, R23.H0_H0 ;  /* 0x20000017ff1f7230 */ /* 0x000fe20000004100 */
[----:B-----5:R-:W-:Y:S01]  /*1f00*/  FSETP.NEU.FTZ.AND P1, PT, R78, RZ, PT ;  /* 0x000000ff4e00720b */ /* 0x020fe20003f3d000 */
[--C-:B--2---:R-:W-:Y:S02]  /*1f10*/  HADD2.F32 R29, -RZ, R46.reuse.H0_H0 ;  /* 0x2000002eff1d7230 */ /* 0x104fe40000004100 */
[----:B------:R-:W-:-:S03]  /*1f20*/  HADD2.F32 R46, -RZ, R46.H1_H1 ;  /* 0x3000002eff2e7230 */ /* 0x000fc60000004100 */
[----:B------:R-:W-:Y:S01]  /*1f30*/  FFMA.FTZ R59, R28, R29, R59 ;  /* 0x0000001d1c3b7223 */ /* 0x000fe2000001003b */
[----:B------:R-:W-:Y:S02]  /*1f40*/  HADD2.F32 R29, -RZ, R22.H1_H1 ;  /* 0x30000016ff1d7230 */ /* 0x000fe40000004100 */
[----:B------:R-:W-:-:S03]  /*1f50*/  HADD2.F32 R22, -RZ, R47.H0_H0 ;  /* 0x2000002fff167230 */ /* 0x000fc60000004100 */
[----:B------:R-:W-:Y:S02]  /*1f60*/  FFMA.FTZ R20, R29, R46, R20 ;  /* 0x0000002e1d147223 */ /* 0x000fe40000010014 */
[----:B------:R-:W-:Y:S02]  /*1f70*/  FFMA.FTZ R58, R31, R22, R58 ;  /* 0x000000161f3a7223 */ /* 0x000fe4000001003a */
[----:B------:R-:W1:Y:S01]  /*1f80*/  LDS.128 R28, [R84+0x40] ;  /* 0x00004000541c7984 */ /* 0x000e620000000c00 */
[----:B------:R-:W-:Y:S02]  /*1f90*/  HADD2.F32 R22, -RZ, R23.H1_H1 ;  /* 0x30000017ff167230 */ /* 0x000fe40000004100 */
[----:B------:R-:W-:-:S05]  /*1fa0*/  HADD2.F32 R47, -RZ, R47.H1_H1 ;  /* 0x3000002fff2f7230 */ /* 0x000fca0000004100 */
[----:B------:R-:W-:Y:S01]  /*1fb0*/  FFMA.FTZ R21, R22, R47, R21 ;  /* 0x0000002f16157223 */ /* 0x000fe20000010015 */
[----:B0-----:R-:W-:Y:S02]  /*1fc0*/  HADD2.F32 R22, -RZ, R24.H0_H0 ;  /* 0x20000018ff167230 */ /* 0x001fe40000004100 */
[----:B---3--:R-:W-:Y:S02]  /*1fd0*/  HADD2.F32 R23, -RZ, R48.H0_H0 ;  /* 0x20000030ff177230 */ /* 0x008fe40000004100 */
        /* <DEDUP_REMOVED lines=9> */
[--C-:B----4-:R-:W-:Y:S02]  /*2070*/  HADD2.F32 R22, -RZ, R50.reuse.H0_H0 ;  /* 0x20000032ff167230 */ /* 0x110fe40000004100 */
[----:B------:R-:W-:Y:S01]  /*2080*/  HADD2.F32 R50, -RZ, R50.H1_H1 ;  /* 0x30000032ff327230 */ /* 0x000fe20000004100 */
[----:B------:R-:W-:Y:S01]  /*2090*/  FFMA.FTZ R20, R23, R48, R20 ;  /* 0x0000003017147223 */ /* 0x000fe20000010014 */
[----:B------:R-:W-:-:S02]  /*20a0*/  HADD2.F32 R23, -RZ, R26.H1_H1 ;  /* 0x3000001aff177230 */ /* 0x000fc40000004100 */
        /* <DEDUP_REMOVED lines=12> */
[----:B------:R-:W-:Y:S01]  /*2170*/  HADD2.F32 R52, -RZ, R52.H1_H1 ;  /* 0x30000034ff347230 */ /* 0x000fe20000004100 */
[----:B------:R-:W-:Y:S01]  /*2180*/  FFMA.FTZ R21, R21, R24, R22 ;  /* 0x0000001815157223 */ /* 0x000fe20000010016 */
[----:B------:R-:W-:Y:S02]  /*2190*/  HADD2.F32 R26, -RZ, R29.H0_H0 ;  /* 0x2000001dff1a7230 */ /* 0x000fe40000004100 */
[----:B------:R-:W-:Y:S02]  /*21a0*/  HADD2.F32 R22, -RZ, R53.H0_H0 ;  /* 0x20000035ff167230 */ /* 0x000fe40000004100 */
[----:B------:R-:W-:Y:S02]  /*21b0*/  HADD2.F32 R46, -RZ, R30.H0_H0 ;  /* 0x2000001eff2e7230 */ /* 0x000fe40000004100 */
[----:B------:R-:W-:Y:S01]  /*21c0*/  HADD2.F32 R24, -RZ, R54.H0_H0 ;  /* 0x20000036ff187230 */ /* 0x000fe20000004100 */
[----:B------:R-:W-:Y:S01]  /*21d0*/  FFMA.FTZ R23, R28, R52, R23 ;  /* 0x000000341c177223 */ /* 0x000fe20000010017 */
[----:B------:R-:W-:-:S02]  /*21e0*/  HADD2.F32 R30, -RZ, R30.H1_H1 ;  /* 0x3000001eff1e7230 */ /* 0x000fc40000004100 */
[----:B------:R-:W-:Y:S01]  /*21f0*/  HADD2.F32 R54, -RZ, R54.H1_H1 ;  /* 0x30000036ff367230 */ /* 0x000fe20000004100 */
[----:B------:R-:W-:Y:S01]  /*2200*/  FFMA.FTZ R22, R26, R22, R25 ;  /* 0x000000161a167223 */ /* 0x000fe20000010019 */
[----:B------:R-:W-:Y:S01]  /*2210*/  HADD2.F32 R29, -RZ, R29.H1_H1 ;  /* 0x3000001dff1d7230 */ /* 0x000fe20000004100 */
[----:B------:R-:W-:Y:S01]  /*2220*/  FFMA.FTZ R21, R46, R24, R21 ;  /* 0x000000182e157223 */ /* 0x000fe20000010015 */
[----:B------:R-:W-:Y:S01]  /*2230*/  HADD2.F32 R27, -RZ, R31.H0_H0 ;  /* 0x2000001fff1b7230 */ /* 0x000fe20000004100 */
[----:B------:R-:W-:Y:S01]  /*2240*/  FFMA.FTZ R30, R30, R54, R23 ;  /* 0x000000361e1e7223 */ /* 0x000fe20000010017 */
[----:B------:R-:W-:Y:S02]  /*2250*/  HADD2.F32 R53, -RZ, R53.H1_H1 ;  /* 0x30000035ff357230 */ /* 0x000fe40000004100 */
[----:B------:R-:W-:Y:S01]  /*2260*/  HADD2.F32 R25, -RZ, R55.H0_H0 ;  /* 0x20000037ff197230 */ /* 0x000fe20000004100 */
[----:B------:R-:W-:Y:S01]  /*2270*/  FADD.FTZ R21, R21, R30 ;  /* 0x0000001e15157221 */ /* 0x000fe20000010000 */
[----:B------:R-:W-:Y:S01]  /*2280*/  HADD2.F32 R31, -RZ, R31.H1_H1 ;  /* 0x3000001fff1f7230 */ /* 0x000fe20000004100 */
[----:B------:R-:W-:Y:S01]  /*2290*/  FFMA.FTZ R20, R29, R53, R20 ;  /* 0x000000351d147223 */ /* 0x000fe20000010014 */
[----:B------:R-:W-:Y:S01]  /*22a0*/  HADD2.F32 R55, -RZ, R55.H1_H1 ;  /* 0x30000037ff377230 */ /* 0x000fe20000004100 */
[----:B------:R-:W-:-:S04]  /*22b0*/  FFMA.FTZ R22, R27, R25, R22 ;  /* 0x000000191b167223 */ /* 0x000fc80000010016 */
[----:B------:R-:W-:Y:S02]  /*22c0*/  FFMA.FTZ R20, R31, R55, R20 ;  /* 0x000000371f147223 */ /* 0x000fe40000010014 */
[----:B------:R-:W-:-:S04]  /*22d0*/  FADD.FTZ R21, R22, R21 ;  /* 0x0000001516157221 */ /* 0x000fc80000010000 */
[----:B------:R-:W-:Y:S01]  /*22e0*/  FADD.FTZ R27, R20, R21 ;  /* 0x00000015141b7221 */ /* 0x000fe20000010000 */
[----:B------:R-:W-:Y:S05]  /*22f0*/  BRA.DIV ~URZ, `(.L_x_20040) ;  /* 0x00003b127f007947 */ /* 0x000fea000b800000 */
[----:B------:R0:W1:Y:S02]  /*2300*/  SHFL.BFLY PT, R20, R27, 0x1, 0x1f ;  /* 0x0c201f001b147f89 */ /* 0x00006400000e0000 */
.L_x_20087:
        /* <DEDUP_REMOVED lines=13> */
.L_x_20039:
[----:B------:R-:W-:-:S13]  /*23e0*/  ISETP.NE.AND P0, PT, R3, RZ, PT ;  /* 0x000000ff0300720c */ /* 0x000fda0003f05270 */
[----:B------:R-:W-:-:S05]  /*23f0*/  @!P0 IMAD.MOV.U32 R20, RZ, RZ, -0x800001 ;  /* 0xff7fffffff148424 */ /* 0x000fca00078e00ff */
[----:B------:R0:W-:Y:S02]  /*2400*/  @!P0 STS [R67], R20 ;  /* 0x0000001443008388 */ /* 0x0001e40000000800 */
.L_x_20041:
[----:B------:R-:W-:Y:S05]  /*2410*/  BSYNC B1 ;  /* 0x0000000000017941 */ /* 0x000fea0003800000 */
.L_x_20038:
        /* <DEDUP_REMOVED lines=10> */
.L_x_20037:
[----:B------:R-:W-:Y:S05]  /*24c0*/  BSYNC B0 ;  /* 0x0000000000007941 */ /* 0x000fea0003800000 */
.L_x_20036:
[----:B------:R-:W-:Y:S05]  /*24d0*/  BRA.DIV ~URZ, `(.L_x_20043) ;  /* 0x000039b27f007947 */ /* 0x000fea000b800000 */
[----:B------:R0:W1:Y:S02]  /*24e0*/  SHFL.BFLY PT, R3, R6, 0x10, 0x1f ;  /* 0x0e001f0006037f89 */ /* 0x00006400000e0000 */
.L_x_20088:
[----:B-1----:R-:W-:Y:S01]  /*24f0*/  FMNMX.FTZ R8, R3, R6, !PT ;  /* 0x0000000603087209 */ /* 0x002fe20007810000 */
[----:B------:R-:W-:Y:S05]  /*2500*/  BRA.DIV ~URZ, `(.L_x_20044) ;  /* 0x00003a027f007947 */ /* 0x000fea000b800000 */
[----:B------:R-:W1:Y:S02]  /*2510*/  SHFL.BFLY PT, R3, R8, 0x8, 0x1f ;  /* 0x0d001f0008037f89 */ /* 0x000e6400000e0000 */
[----:B-1----:R-:W-:-:S05]  /*2520*/  FMNMX.FTZ R3, R8, R3, !PT ;  /* 0x0000000308037209 */ /* 0x002fca0007810000 */
[----:B0-----:R-:W0:Y:S02]  /*2530*/  SHFL.BFLY PT, R6, R3, 0x4, 0x1f ;  /* 0x0c801f0003067f89 */ /* 0x001e2400000e0000 */
[----:B0-----:R-:W-:-:S05]  /*2540*/  FMNMX.FTZ R6, R3, R6, !PT ;  /* 0x0000000603067209 */ /* 0x001fca0007810000 */
[----:B------:R0:W1:Y:S02]  /*2550*/  SHFL.BFLY PT, R9, R6, 0x2, 0x1f ;  /* 0x0c401f0006097f89 */ /* 0x00006400000e0000 */
.L_x_20089:
        /* <DEDUP_REMOVED lines=37> */
.L_x_20049:
        /* <DEDUP_REMOVED lines=11> */
.L_x_20048:
[----:B------:R-:W-:Y:S05]  /*2860*/  BSYNC B1 ;  /* 0x0000000000017941 */ /* 0x000fea0003800000 */
.L_x_20047:
        /* <DEDUP_REMOVED lines=10> */
.L_x_20052:
        /* <DEDUP_REMOVED lines=100> */
.L_x_20051:
[----:B------:R-:W-:Y:S05]  /*2f50*/  BSYNC B1 ;  /* 0x0000000000017941 */ /* 0x000fea0003800000 */
.L_x_20050:
        /* <DEDUP_REMOVED lines=55> */
.L_x_20054:
[----:B------:R-:W-:Y:S05]  /*32d0*/  BSYNC B1 ;  /* 0x0000000000017941 */ /* 0x000fea0003800000 */
.L_x_20053:
        /* <DEDUP_REMOVED lines=26> */
.L_x_20046:
[----:B------:R-:W-:Y:S05]  /*3480*/  BSYNC B0 ;  /* 0x0000000000007941 */ /* 0x000fea0003800000 */
.L_x_20045:
        /* <DEDUP_REMOVED lines=45> */
.L_x_20059:
        /* <DEDUP_REMOVED lines=8> */
.L_x_20058:
[----:B------:R-:W-:Y:S05]  /*37e0*/  BSYNC B1 ;  /* 0x0000000000017941 */ /* 0x000fea0003800000 */
.L_x_20057:
        /* <DEDUP_REMOVED lines=10> */
.L_x_20062:
        /* <DEDUP_REMOVED lines=52> */
.L_x_20061:
[----:B------:R-:W-:Y:S05]  /*3bd0*/  BSYNC B1 ;  /* 0x0000000000017941 */ /* 0x000fea0003800000 */
.L_x_20060:
        /* <DEDUP_REMOVED lines=31> */
.L_x_20064:
[----:B------:R-:W-:Y:S05]  /*3dd0*/  BSYNC B1 ;  /* 0x0000000000017941 */ /* 0x000fea0003800000 */
.L_x_20063:
        /* <DEDUP_REMOVED lines=14> */
.L_x_20056:
[----:B------:R-:W-:Y:S05]  /*3ec0*/  BSYNC B0 ;  /* 0x0000000000007941 */ /* 0x000fea0003800000 */
.L_x_20055:
        /* <DEDUP_REMOVED lines=32> */
.L_x_20066:
[----:B------:R-:W-:Y:S05]  /*40d0*/  BSYNC B0 ;  /* 0x0000000000007941 */ /* 0x000fea0003800000 */
.L_x_20065:
[----:B------:R-:W-:Y:S01]  /*40e0*/  BSSY B1, `(.L_x_20067) ;  /* 0x000015e000017945 */ /* 0x000fe20003800000 */
[----:B------:R-:W-:Y:S05]  /*40f0*/  @!P1 BRA `(.L_x_20068) ;  /* 0x0000005000009947 */ /* 0x000fea0003800000 */
[----:B------:R-:W-:Y:S01]  /*4100*/  IMAD.MOV.U32 R39, RZ, RZ, RZ ;  /* 0x000000ffff277224 */ /* 0x000fe200078e00ff */
[----:B------:R-:W-:Y:S01]  /*4110*/  CS2R R42, SRZ ;  /* 0x00000000002a7805 */ /* 0x000fe2000001ff00 */
[----:B------:R-:W-:Y:S02]  /*4120*/  IMAD.MOV.U32 R40, RZ, RZ, RZ ;  /* 0x000000ffff287224 */ /* 0x000fe400078e00ff */
[----:B------:R-:W-:Y:S01]  /*4130*/  IMAD.MOV.U32 R44, RZ, RZ, RZ ;  /* 0x000000ffff2c7224 */ /* 0x000fe200078e00ff */
[----:B------:R-:W-:Y:S05]  /*4140*/  BRA `(.L_x_20069) ;  /* 0x0000157000007947 */ /* 0x000fea0003800000 */
.L_x_20068:
        /* <DEDUP_REMOVED lines=8> */
[----:B------:R-:W-:Y:S01]  /*41d0*/  IMAD.MOV.U32 R40, RZ, RZ, RZ ;  /* 0x000000ffff287224 */ /* 0x000fe200078e00ff */
[----:B------:R-:W-:Y:S01]  /*41e0*/  IADD3 R41, -R82, 0x1, RZ ;  /* 0x0000000152297810 */ /* 0x000fe20007ffe1ff */
[----:B------:R-:W-:Y:S01]  /*41f0*/  CS2R R42, SRZ ;  /* 0x00000000002a7805 */ /* 0x000fe2000001ff00 */
[----:B------:R-:W-:Y:S01]  /*4200*/  IMAD.MOV.U32 R44, RZ, RZ, RZ ;  /* 0x000000ffff2c7224 */ /* 0x000fe200078e00ff */
[----:B------:R-:W-:Y:S01]  /*4210*/  SHF.R.S32.HI R46, RZ, 0x1f, R46 ;  /* 0x0000001fff2e7819 */ /* 0x000fe2000001142e */
        /* <DEDUP_REMOVED lines=29> */
.L_x_20082:
        /* <DEDUP_REMOVED lines=45> */
[----:B-1----:R-:W0:Y:S04]  /*46c0*/  LDS.128 R32, [R48+-0x10] ;  /* 0xfffff00030207984 */ /* 0x002e280000000c00 */
[----:B------:R1:W3:Y:S01]  /*46d0*/  LDS.128 R28, [R48] ;  /* 0x00000000301c7984 */ /* 0x0002e20000000c00 */
        /* <DEDUP_REMOVED lines=19> */
[----:B------:R-:W-:Y:S01]  /*4810*/  LEA.HI.X R13, R13, c[0x0][0x18c], R14, 0x1, P0 ;  /* 0x000063000d0d7a11 */ /* 0x000fe200000f0c0e */
[----:B------:R-:W-:Y:S01]  /*4820*/  BSSY B2, `(.L_x_20072) ;  /* 0x000002b000027945 */ /* 0x000fe20003800000 */
[----:B------:R-:W-:Y:S01]  /*4830*/  LEA.HI.X R17, R10, c[0x0][0x18c], R11, 0x1, P6 ;  /* 0x000063000a117a11 */ /* 0x000fe200030f0c0b */
[----:B------:R2:W5:Y:S04]  /*4840*/  LDG.E.128.CONSTANT R20, [R54.64+0x200] ;  /* 0x0002000a36147981 */ /* 0x000568000c1e9d00 */
[----:B------:R-:W5:Y:S04]  /*4850*/  LDG.E.128.CONSTANT R8, [R8.64] ;  /* 0x0000000a08087981 */ /* 0x000f68000c1e9d00 */
[----:B------:R-:W5:Y:S04]  /*4860*/  LDG.E.128.CONSTANT R12, [R12.64] ;  /* 0x0000000a0c0c7981 */ /* 0x000f68000c1e9d00 */
[----:B------:R-:W5:Y:S01]  /*4870*/  LDG.E.128.CONSTANT R16, [R16.64] ;  /* 0x0000000a10107981 */ /* 0x000f62000c1e9d00 */
[----:B------:R-:W-:-:S02]  /*4880*/  ISETP.NE.AND P0, PT, R53, RZ, PT ;  /* 0x000000ff3500720c */ /* 0x000fc40003f05270 */
[----:B0-----:R-:W-:Y:S01]  /*4890*/  F2FP.PACK_AB R34, R35, R34 ;  /* 0x000000222322723e */ /* 0x001fe200000000ff */
[----:B------:R2:W5:Y:S02]  /*48a0*/  LDG.E.128.CONSTANT R24, [R54.64] ;  /* 0x0000000a36187981 */ /* 0x000564000c1e9d00 */
[----:B--2---:R-:W-:Y:S02]  /*48b0*/  F2FP.PACK_AB R55, R33, R32 ;  /* 0x000000202137723e */ /* 0x004fe400000000ff */
        /* <DEDUP_REMOVED lines=33> */
.L_x_20073:
[----:B-1-3--:R-:W-:Y:S05]  /*4ad0*/  BSYNC B2 ;  /* 0x0000000000027941 */ /* 0x00afea0003800000 */
.L_x_20072:
        /* <DEDUP_REMOVED lines=39> */
.L_x_20075:
[----:B------:R-:W-:Y:S05]  /*4d50*/  BSYNC B2 ;  /* 0x0000000000027941 */ /* 0x000fea0003800000 */
.L_x_20074:
        /* <DEDUP_REMOVED lines=17> */
[C---:B------:R-:W-:Y:S02]  /*4e70*/  SEL R31, R9.reuse, RZ, !P1 ;  /* 0x000000ff091f7207 */ /* 0x040fe40004800000 */
        /* <DEDUP_REMOVED lines=19> */
.L_x_20077:
[----:B------:R-:W-:Y:S05]  /*4fb0*/  BSYNC B2 ;  /* 0x0000000000027941 */ /* 0x000fea0003800000 */
.L_x_20076:
        /* <DEDUP_REMOVED lines=17> */
[----:B------:R-:W-:Y:S02]  /*50d0*/  PRMT R21, R13, 0x7632, R21 ;  /* 0x000076320d157816 */ /* 0x000fe40000000015 */
[----:B------:R-:W-:Y:S02]  /*50e0*/  SEL R33, R14, RZ, !P6 ;  /* 0x000000ff0e217207 */ /* 0x000fe40007000000 */
[-C--:B------:R-:W-:Y:S02]  /*50f0*/  ISETP.GE.AND P5, PT, R30, R85.reuse, PT ;  /* 0x000000551e00720c */ /* 0x080fe40003fa6270 */
        /* <DEDUP_REMOVED lines=14> */
.L_x_20079:
[----:B------:R-:W-:Y:S05]  /*51e0*/  BSYNC B2 ;  /* 0x0000000000027941 */ /* 0x000fea0003800000 */
.L_x_20078:
        /* <DEDUP_REMOVED lines=34> */
.L_x_20081:
[----:B------:R-:W-:Y:S05]  /*5410*/  BSYNC B2 ;  /* 0x0000000000027941 */ /* 0x000fea0003800000 */
.L_x_20080:
        /* <DEDUP_REMOVED lines=24> */
[----:B------:R-:W-:Y:S01]  /*55a0*/  HADD2.F32 R13, -RZ, R13.H1_H1 ;  /* 0x3000000dff0d7230 */ /* 0x000fe20000004100 */
[----:B------:R-:W-:Y:S01]  /*55b0*/  FADD.FTZ R40, R40, R9 ;  /* 0x0000000928287221 */ /* 0x000fe20000010000 */
[----:B------:R-:W-:Y:S01]  /*55c0*/  HADD2.F32 R17, -RZ, R17.H1_H1 ;  /* 0x30000011ff117230 */ /* 0x000fe20000004100 */
[----:B------:R-:W-:Y:S02]  /*55d0*/  FADD.FTZ R42, R42, R11 ;  /* 0x0000000b2a2a7221 */ /* 0x000fe40000010000 */
[----:B------:R-:W-:Y:S02]  /*55e0*/  FADD.FTZ R12, R12, R13 ;  /* 0x0000000d0c0c7221 */ /* 0x000fe40000010000 */
[----:B------:R-:W-:Y:S02]  /*55f0*/  FADD.FTZ R17, R14, R17 ;  /* 0x000000110e117221 */ /* 0x000fe40000010000 */
[----:B------:R-:W-:-:S02]  /*5600*/  FADD.FTZ R43, R43, R12 ;  /* 0x0000000c2b2b7221 */ /* 0x000fc40000010000 */
[----:B------:R-:W-:Y:S02]  /*5610*/  FADD.FTZ R44, R44, R17 ;  /* 0x000000112c2c7221 */ /* 0x000fe40000010000 */
.L_x_20071:
[----:B------:R-:W-:Y:S05]  /*5620*/  BSYNC B0 ;  /* 0x0000000000007941 */ /* 0x000fea0003800000 */
.L_x_20070:
        /* <DEDUP_REMOVED lines=9> */
.L_x_20069:
[----:B------:R-:W-:Y:S05]  /*56c0*/  BSYNC B1 ;  /* 0x0000000000017941 */ /* 0x000fea0003800000 */
.L_x_20067:
[----:B------:R-:W2:Y:S01]  /*56d0*/  SHFL.BFLY PT, R2, R39, 0x1, 0x1f ;  /* 0x0c201f0027027f89 */ /* 0x000ea200000e0000 */
[C---:B0-----:R-:W-:Y:S01]  /*56e0*/  LOP3.LUT R6, R79.reuse, 0x1, RZ, 0xc0, !PT ;  /* 0x000000014f067812 */ /* 0x041fe200078ec0ff */
        /* <DEDUP_REMOVED lines=17> */
[----:B------:R-:W-:Y:S01]  /*5800*/  IMAD R3, R80, 0x50, R11 ;  /* 0x0000005050037824 */ /* 0x000fe200078e020b */
[----:B------:R-:W-:-:S04]  /*5810*/  LOP3.LUT R2, R0, 0xffffffe0, RZ, 0xc0, !PT ;  /* 0xffffffe000027812 */ /* 0x000fc800078ec0ff */
[----:B------:R0:W-:Y:S01]  /*5820*/  @!P5 STS [R3.X4+-0x1c0], R6 ;  /* 0xfffe40060300d388 */ /* 0x0001e20000004800 */
[----:B------:R-:W-:Y:S01]  /*5830*/  ISETP.NE.OR P4, PT, R2, 0x20, P2 ;  /* 0x000000200200780c */ /* 0x000fe20001785670 */
[----:B---3--:R-:W-:Y:S02]  /*5840*/  FADD.FTZ R12, R5, R42 ;  /* 0x0000002a050c7221 */ /* 0x008fe40000010000 */
[----:B------:R0:W-:Y:S01]  /*5850*/  @!P5 STS [R3.X4+-0x180], R7 ;  /* 0xfffe80070300d388 */ /* 0x0001e20000004800 */
[----:B----4-:R-:W-:-:S03]  /*5860*/  FADD.FTZ R43, R4, R43 ;  /* 0x0000002b042b7221 */ /* 0x010fc60000010000 */
[----:B------:R0:W-:Y:S01]  /*5870*/  @!P5 STS [R3.X4+-0x140], R12 ;  /* 0xfffec00c0300d388 */ /* 0x0001e20000004800 */
[----:B-1----:R-:W-:-:S03]  /*5880*/  FADD.FTZ R44, R9, R44 ;  /* 0x0000002c092c7221 */ /* 0x002fc60000010000 */
        /* <DEDUP_REMOVED lines=14> */
.L_x_20084:
[----:B0-----:R-:W-:Y:S05]  /*5970*/  BSYNC B0 ;  /* 0x0000000000007941 */ /* 0x001fea0003800000 */
.L_x_20083:
        /* <DEDUP_REMOVED lines=19> */
.L_x_20086:
[----:B0-----:R-:W-:Y:S05]  /*5ab0*/  BSYNC B0 ;  /* 0x0000000000007941 */ /* 0x001fea0003800000 */
.L_x_20085:
        /* <DEDUP_REMOVED lines=21> */
[C---:B------:R-:W-:Y:S02]  /*5c10*/  LEA R2, P0, R3.reuse, c[0x0][0x170], 0x1 ;  /* 0x00005c0003027a11 */ /* 0x040fe400078008ff */
[----:B------:R-:W-:Y:S02]  /*5c20*/  IADD3 R5, P1, R0, UR4, RZ ;  /* 0x0000000400057c10 */ /* 0x000fe4000ff3e0ff */
[----:B------:R-:W-:-:S02]  /*5c30*/  LEA.HI.X R3, R3, c[0x0][0x174], R8, 0x1, P0 ;  /* 0x00005d0003037a11 */ /* 0x000fc400000f0c08 */
[C---:B------:R-:W-:Y:S02]  /*5c40*/  IADD3 R8, R11.reuse, 0x20, RZ ;  /* 0x000000200b087810 */ /* 0x040fe40007ffe0ff */
[C---:B------:R-:W-:Y:S02]  /*5c50*/  IADD3 R9, R11.reuse, 0x30, RZ ;  /* 0x000000300b097810 */ /* 0x040fe40007ffe0ff */
[----:B------:R-:W-:Y:S02]  /*5c60*/  IADD3 R11, R11, 0x40, RZ ;  /* 0x000000400b0b7810 */ /* 0x000fe40007ffe0ff */
[----:B------:R-:W-:Y:S02]  /*5c70*/  LEA.HI.X.SX32 R0, R0, UR7, 0x1, P1 ;  /* 0x0000000700007c11 */ /* 0x000fe400088f0eff */
[----:B------:R-:W-:Y:S02]  /*5c80*/  LEA R4, P1, R5, c[0x0][0x170], 0x1 ;  /* 0x00005c0005047a11 */ /* 0x000fe400078208ff */
[----:B------:R-:W-:-:S02]  /*5c90*/  IADD3 R13, P2, R11, UR4, RZ ;  /* 0x000000040b0d7c10 */ /* 0x000fc4000ff5e0ff */
[----:B------:R-:W-:Y:S02]  /*5ca0*/  LEA.HI.X R5, R5, c[0x0][0x174], R0, 0x1, P1 ;  /* 0x00005d0005057a11 */ /* 0x000fe400008f0c00 */
[----:B------:R-:W-:Y:S02]  /*5cb0*/  IADD3 R17, P0, R8, UR4, RZ ;  /* 0x0000000408117c10 */ /* 0x000fe4000ff1e0ff */
[----:B------:R-:W-:Y:S02]  /*5cc0*/  IADD3 R15, P1, R9, UR4, RZ ;  /* 0x00000004090f7c10 */ /* 0x000fe4000ff3e0ff */
[----:B------:R-:W-:Y:S02]  /*5cd0*/  LEA.HI.X.SX32 R14, R11, UR7, 0x1, P2 ;  /* 0x000000070b0e7c11 */ /* 0x000fe400090f0eff */
[----:B------:R-:W-:Y:S02]  /*5ce0*/  LEA R10, P2, R13, c[0x0][0x170], 0x1 ;  /* 0x00005c000d0a7a11 */ /* 0x000fe400078408ff */
[----:B------:R-:W-:-:S02]  /*5cf0*/  F2FP.PACK_AB R0, R7, R6 ;  /* 0x000000060700723e */ /* 0x000fc400000000ff */
[----:B------:R-:W-:Y:S02]  /*5d00*/  LEA.HI.X.SX32 R18, R8, UR7, 0x1, P0 ;  /* 0x0000000708127c11 */ /* 0x000fe400080f0eff */
[----:B------:R-:W-:Y:S01]  /*5d10*/  LEA.HI.X.SX32 R16, R9, UR7, 0x1, P1 ;  /* 0x0000000709107c11 */ /* 0x000fe200088f0eff */
[----:B------:R0:W-:Y:S01]  /*5d20*/  STG.E.U16 [R2.64], R0 ;  /* 0x0000000002007986 */ /* 0x0001e2000c10150a */
[----:B------:R-:W-:Y:S02]  /*5d30*/  LEA R6, P0, R17, c[0x0][0x170], 0x1 ;  /* 0x00005c0011067a11 */ /* 0x000fe400078008ff */
[----:B------:R-:W-:Y:S02]  /*5d40*/  LEA R8, P1, R15, c[0x0][0x170], 0x1 ;  /* 0x00005c000f087a11 */ /* 0x000fe400078208ff */
[----:B------:R-:W-:Y:S02]  /*5d50*/  F2FP.PACK_AB R12, R43, R12 ;  /* 0x0000000c2b0c723e */ /* 0x000fe400000000ff */
[----:B------:R-:W-:-:S02]  /*5d60*/  LEA.HI.X R11, R13, c[0x0][0x174], R14, 0x1, P2 ;  /* 0x00005d000d0b7a11 */ /* 0x000fc400010f0c0e */
[----:B------:R-:W-:Y:S02]  /*5d70*/  PRMT R13, R0, 0x7632, R13 ;  /* 0x00007632000d7816 */ /* 0x000fe4000000000d */
[----:B------:R-:W-:Y:S02]  /*5d80*/  LEA.HI.X R7, R17, c[0x0][0x174], R18, 0x1, P0 ;  /* 0x00005d0011077a11 */ /* 0x000fe400000f0c12 */
[----:B------:R-:W-:Y:S01]  /*5d90*/  LEA.HI.X R9, R15, c[0x0][0x174], R16, 0x1, P1 ;  /* 0x00005d000f097a11 */ /* 0x000fe200008f0c10 */
[----:B------:R-:W-:Y:S01]  /*5da0*/  STG.E.U16 [R4.64], R13 ;  /* 0x0000000d04007986 */ /* 0x000fe2000c10150a */
[----:B0-----:R-:W-:Y:S02]  /*5db0*/  PRMT R3, R12, 0x7632, R3 ;  /* 0x000076320c037816 */ /* 0x001fe40000000003 */
[----:B------:R-:W-:Y:S01]  /*5dc0*/  F2FP.PACK_AB R44, RZ, R44 ;  /* 0x0000002cff2c723e */ /* 0x000fe200000000ff */
[----:B------:R-:W-:Y:S04]  /*5dd0*/  STG.E.U16 [R6.64], R12 ;  /* 0x0000000c06007986 */ /* 0x000fe8000c10150a */
[----:B------:R-:W-:Y:S04]  /*5de0*/  STG.E.U16 [R8.64], R3 ;  /* 0x0000000308007986 */ /* 0x000fe8000c10150a */
[----:B------:R-:W-:Y:S01]  /*5df0*/  STG.E.U16 [R10.64], R44 ;  /* 0x0000002c0a007986 */ /* 0x000fe2000c10150a */
[----:B------:R-:W-:Y:S05]  /*5e00*/  EXIT ;  /* 0x000000000000794d */ /* 0x000fea0003800000 */
.L_x_20040:
[----:B------:R-:W-:Y:S01]  /*5e10*/  IMAD.MOV.U32 R22, RZ, RZ, R27 ;  /* 0x000000ffff167224 */ /* 0x000fe200078e001b */
[----:B------:R-:W-:Y:S01]  /*5e20*/  MOV R20, 0x5e70 ;  /* 0x00005e7000147802 */ /* 0x000fe20000000f00 */
[----:B------:R-:W-:-:S02]  /*5e30*/  IMAD.MOV.U32 R23, RZ, RZ, 0x1 ;  /* 0x00000001ff177424 */ /* 0x000fc400078e00ff */
[----:B------:R-:W-:Y:S02]  /*5e40*/  IMAD.MOV.U32 R24, RZ, RZ, 0x1f ;  /* 0x0000001fff187424 */ /* 0x000fe400078e00ff */
[----:B------:R-:W-:Y:S02]  /*5e50*/  IMAD.MOV.U32 R25, RZ, RZ, -0x1 ;  /* 0xffffffffff197424 */ /* 0x000fe400078e00ff */
[----:B------:R-:W-:Y:S05]  /*5e60*/  CALL.REL.NOINC `($__internal_375_$__cuda_sm70_shflsync_bfly_p) ;  /* 0x0000020000007944 */ /* 0x000fea0003c00000 */
[----:B-1----:R-:W-:Y:S01]  /*5e70*/  IMAD.MOV.U32 R20, RZ, RZ, R22 ;  /* 0x000000ffff147224 */ /* 0x002fe200078e0016 */
[----:B0-----:R-:W-:Y:S05]  /*5e80*/  BRA `(.L_x_20087) ;  /* 0xffffc48000007947 */ /* 0x001fea000383ffff */
.L_x_20043:
[----:B------:R-:W-:Y:S01]  /*5e90*/  IMAD.MOV.U32 R22, RZ, RZ, R6 ;  /* 0x000000ffff167224 */ /* 0x000fe200078e0006 */
[----:B------:R-:W-:Y:S01]  /*5ea0*/  MOV R20, 0x5ef0 ;  /* 0x00005ef000147802 */ /* 0x000fe20000000f00 */
[----:B------:R-:W-:Y:S02]  /*5eb0*/  IMAD.MOV.U32 R23, RZ, RZ, 0x10 ;  /* 0x00000010ff177424 */ /* 0x000fe400078e00ff */
[----:B------:R-:W-:Y:S02]  /*5ec0*/  IMAD.MOV.U32 R24, RZ, RZ, 0x1f ;  /* 0x0000001fff187424 */ /* 0x000fe400078e00ff */
[----:B------:R-:W-:Y:S02]  /*5ed0*/  IMAD.MOV.U32 R25, RZ, RZ, -0x1 ;  /* 0xffffffffff197424 */ /* 0x000fe400078e00ff */
[----:B-----5:R-:W-:Y:S05]  /*5ee0*/  CALL.REL.NOINC `($__internal_375_$__cuda_sm70_shflsync_bfly_p) ;  /* 0x0000018000007944 */ /* 0x020fea0003c00000 */
[----:B-1----:R-:W-:Y:S01]  /*5ef0*/  IMAD.MOV.U32 R3, RZ, RZ, R22 ;  /* 0x000000ffff037224 */ /* 0x002fe200078e0016 */
[----:B0-----:R-:W-:Y:S05]  /*5f00*/  BRA `(.L_x_20088) ;  /* 0xffffc5e000007947 */ /* 0x001fea000383ffff */
.L_x_20044:
[----:B------:R-:W-:Y:S01]  /*5f10*/  IMAD.MOV.U32 R22, RZ, RZ, R8 ;  /* 0x000000ffff167224 */ /* 0x000fe200078e0008 */
[----:B------:R-:W-:Y:S01]  /*5f20*/  MOV R20, 0x5f70 ;  /* 0x00005f7000147802 */ /* 0x000fe20000000f00 */
[----:B------:R-:W-:-:S02]  /*5f30*/  IMAD.MOV.U32 R23, RZ, RZ, 0x8 ;  /* 0x00000008ff177424 */ /* 0x000fc400078e00ff */
[----:B------:R-:W-:Y:S02]  /*5f40*/  IMAD.MOV.U32 R24, RZ, RZ, 0x1f ;  /* 0x0000001fff187424 */ /* 0x000fe400078e00ff */
[----:B------:R-:W-:Y:S02]  /*5f50*/  IMAD.MOV.U32 R25, RZ, RZ, -0x1 ;  /* 0xffffffffff197424 */ /* 0x000fe400078e00ff */
[----:B0----5:R-:W-:Y:S05]  /*5f60*/  CALL.REL.NOINC `($__internal_375_$__cuda_sm70_shflsync_bfly_p) ;  /* 0x0000010000007944 */ /* 0x021fea0003c00000 */
[----:B-1----:R-:W-:Y:S01]  /*5f70*/  FMNMX.FTZ R3, R8, R22, !PT ;  /* 0x0000001608037209 */ /* 0x002fe20007810000 */
[----:B0-----:R-:W-:Y:S01]  /*5f80*/  IMAD.MOV.U32 R23, RZ, RZ, 0x4 ;  /* 0x00000004ff177424 */ /* 0x001fe200078e00ff */
[----:B------:R-:W-:Y:S01]  /*5f90*/  MOV R20, 0x5fe0 ;  /* 0x00005fe000147802 */ /* 0x000fe20000000f00 */
[----:B------:R-:W-:Y:S02]  /*5fa0*/  IMAD.MOV.U32 R24, RZ, RZ, 0x1f ;  /* 0x0000001fff187424 */ /* 0x000fe400078e00ff */
[----:B------:R-:W-:Y:S02]  /*5fb0*/  IMAD.MOV.U32 R25, RZ, RZ, -0x1 ;  /* 0xffffffffff197424 */ /* 0x000fe400078e00ff */
[----:B------:R-:W-:Y:S02]  /*5fc0*/  IMAD.MOV.U32 R22, RZ, RZ, R3 ;  /* 0x000000ffff167224 */ /* 0x000fe400078e0003 */
[----:B------:R-:W-:Y:S05]  /*5fd0*/  CALL.REL.NOINC `($__internal_375_$__cuda_sm70_shflsync_bfly_p) ;  /* 0x0000009000007944 */ /* 0x000fea0003c00000 */
[----:B-1----:R-:W-:Y:S01]  /*5fe0*/  FMNMX.FTZ R6, R3, R22, !PT ;  /* 0x0000001603067209 */ /* 0x002fe20007810000 */
[----:B0-----:R-:W-:Y:S01]  /*5ff0*/  IMAD.MOV.U32 R23, RZ, RZ, 0x2 ;  /* 0x00000002ff177424 */ /* 0x001fe200078e00ff */
[----:B------:R-:W-:Y:S01]  /*6000*/  MOV R20, 0x6050 ;  /* 0x0000605000147802 */ /* 0x000fe20000000f00 */
[----:B------:R-:W-:-:S02]  /*6010*/  IMAD.MOV.U32 R24, RZ, RZ, 0x1f ;  /* 0x0000001fff187424 */ /* 0x000fc400078e00ff */
[----:B------:R-:W-:Y:S02]  /*6020*/  IMAD.MOV.U32 R25, RZ, RZ, -0x1 ;  /* 0xffffffffff197424 */ /* 0x000fe400078e00ff */
[----:B------:R-:W-:Y:S02]  /*6030*/  IMAD.MOV.U32 R22, RZ, RZ, R6 ;  /* 0x000000ffff167224 */ /* 0x000fe400078e0006 */
[----:B------:R-:W-:Y:S05]  /*6040*/  CALL.REL.NOINC `($__internal_375_$__cuda_sm70_shflsync_bfly_p) ;  /* 0x0000002000007944 */ /* 0x000fea0003c00000 */
[----:B-1----:R-:W-:Y:S01]  /*6050*/  IMAD.MOV.U32 R9, RZ, RZ, R22 ;  /* 0x000000ffff097224 */ /* 0x002fe200078e0016 */
[----:B0-----:R-:W-:Y:S05]  /*6060*/  BRA `(.L_x_20089) ;  /* 0xffffc4f000007947 */ /* 0x001fea000383ffff */
        .weak           $__internal_375_$__cuda_sm70_shflsync_bfly_p
        .type           $__internal_375_$__cuda_sm70_shflsync_bfly_p,@function
        .size           $__internal_375_$__cuda_sm70_shflsync_bfly_p,(.L_x_25036 - $__internal_375_$__cuda_sm70_shflsync_bfly_p)
$__internal_375_$__cuda_sm70_shflsync_bfly_p:
[----:B------:R-:W-:Y:S01]  /*6070*/  IMAD.MOV.U32 R21, RZ, RZ, 0x0 ;  /* 0x00000000ff157424 */ /* 0x000fe200078e00ff */
[----:B------:R-:W-:Y:S04]  /*6080*/  WARPSYNC R25 ;  /* 0x0000001900007348 */ /* 0x000fe80003800000 */
[----:B------:R0:W1:Y:S01]  /*6090*/  SHFL.BFLY PT, R22, R22, R23, R24 ;  /* 0x0c00001716167389 */ /* 0x00006200000e0018 */
[----:B------:R-:W-:Y:S05]  /*60a0*/  RET.REL.NODEC R20 `(_ZN4vllm25paged_attention_v2_kernelIttLi80ELi16ELi128ELNS_18Fp8KVCacheDataTypeE0ELb1ELi512EEEvPfS2_PT_PKS3_PKT0_S9_ifPKiSB_iPKfiiiSD_SD_iiiii) ;  /* 0xffff9f5014007950 */ /* 0x000fea0003c3ffff */
.L_x_20090:
        /* <DEDUP_REMOVED lines=13> */
.L_x_25036:


//--------------------- .text._ZN4vllm25paged_attention_v2_kernelIttLi64ELi16ELi128ELNS_18Fp8KVCacheDataTypeE0ELb1ELi512EEEvPfS2_PT_PKS3_PKT0_S9_ifPKiSB_iPKfiiiSD_SD_iiiii --------------------------
	.section	.text._ZN4vllm25paged_attention_v2_kernelIttLi64ELi16ELi128ELNS_18Fp8KVCacheDataTypeE0ELb1ELi512EEEvPfS2_PT_PKS3_PKT0_S9_ifPKiSB_iPKfiiiSD_SD_iiiii,"ax",@progbits
	.sectioninfo	@"SHI_REGISTERS=78"
	.align	128
        .global         _ZN4vllm25paged_attention_v2_kernelIttLi64ELi16ELi128ELNS_18Fp8KVCacheDataTypeE0ELb1ELi512EEEvPfS2_PT_PKS3_PKT0_S9_ifPKiSB_iPKfiiiSD_SD_iiiii
        .type           _ZN4vllm25paged_attention_v2_kernelIttLi64ELi16ELi128ELNS_18Fp8KVCacheDataTypeE0ELb1ELi512EEEvPfS2_PT_PKS3_PKT0_S9_ifPKiSB_iPKfiiiSD_SD_iiiii,@function
        .size           _ZN4vllm25paged_attention_v2_kernelIttLi64ELi16ELi128ELNS_18Fp8KVCacheDataTypeE0ELb1ELi512EEEvPfS2_PT_PKS3_PKT0_S9_ifPKiSB_iPKfiiiSD_SD_iiiii,(.L_x_25037 - _ZN4vllm25paged_attention_v2_kernelIttLi64ELi16ELi128ELNS_18Fp8KVCacheDataTypeE0ELb1ELi512EEEvPfS2_PT_PKS3_PKT0_S9_ifPKiSB_iPKfiiiSD_SD_iiiii)
        .other          _ZN4vllm25paged_attention_v2_kernelIttLi64ELi16ELi128ELNS_18Fp8KVCacheDataTypeE0ELb1ELi512EEEvPfS2_PT_PKS3_PKT0_S9_ifPKiSB_iPKfiiiSD_SD_iiiii,@"STO_CUDA_ENTRY STV_DEFAULT"
_ZN4vllm25paged_attention_v2_kernelIttLi64ELi16ELi128ELNS_18Fp8KVCacheDataTypeE0ELb1ELi512EEEvPfS2_PT_PKS3_PKT0_S9_ifPKiSB_iPKfiiiSD_SD_iiiii:
.text._ZN4vllm25paged_attention_v2_kernelIttLi64ELi16ELi128ELNS_18Fp8KVCacheDataTypeE0ELb1ELi512EEEvPfS2_PT_PKS3_PKT0_S9_ifPKiSB_iPKfiiiSD_SD_iiiii:
        /* <DEDUP_REMOVED lines=110> */
.L_x_20095:
        /* <DEDUP_REMOVED lines=11> */
.L_x_20094:
[----:B------:R-:W-:Y:S05]  /*0790*/  BSYNC B1 ;  /* 0x0000000000017941 */ /* 0x000fea0003800000 */
.L_x_20093:
        /* <DEDUP_REMOVED lines=10> */
.L_x_20096:
        /* <DEDUP_REMOVED lines=17> */
.L_x_20092:
[----:B------:R-:W-:Y:S05]  /*0950*/  BSYNC B0 ;  /* 0x0000000000007941 */ /* 0x000fea0003800000 */
.L_x_20091:
        /* <DEDUP_REMOVED lines=44> */
[----:B------:R-:W-:Y:S02]  /*0c20*/  IADD3 R22, R3, 0x4, RZ ;  /* 0x0000000403167810 */ /* 0x000fe40007ffe0ff */
[----:B------:R-:W-:Y:S02]  /*0c30*/  IADD3 R12, P0, R9, R4, RZ ;  /* 0x00000004090c7210 */ /* 0x000fe40007f1e0ff */
[----:B------:R-:W-:Y:S02]  /*0c40*/  IADD3 R23, R3, 0x6, RZ ;  /* 0x0000000603177810 */ /* 0x000fe40007ffe0ff */
[----:B------:R-:W-:Y:S02]  /*0c50*/  LEA.HI.X.SX32 R9, R9, R8, 0x1, P0 ;  /* 0x0000000809097211 */ /* 0x000fe400000f0eff */
[----:B------:R-:W-:Y:S01]  /*0c60*/  LEA R8, P0, R12, c[0x0][0x198], 0x2 ;  /* 0x000066000c087a11 */ /* 0x000fe200078010ff */
[----:B------:R-:W-:Y:S01]  /*0c70*/  IMAD.SHL.U32 R14, R23, 0x4, RZ ;  /* 0x00000004170e7824 */ /* 0x000fe200078e00ff */
[----:B------:R-:W-:-:S02]  /*0c80*/  SHF.R.S32.HI R6, RZ, 0x1f, R21 ;  /* 0x0000001fff067819 */ /* 0x000fc40000011415 */
[----:B------:R-:W-:Y:S01]  /*0c90*/  LEA.HI.X R9, R12, c[0x0][0x19c], R9, 0x2, P0 ;  /* 0x000067000c097a11 */ /* 0x000fe200000f1409 */
[----:B------:R-:W-:Y:S01]  /*0ca0*/  IMAD.SHL.U32 R12, R22, 0x4, RZ ;  /* 0x00000004160c7824 */ /* 0x000fe200078e00ff */
[----:B------:R-:W-:Y:S02]  /*0cb0*/  IADD3 R24, R3, 0x8, RZ ;  /* 0x0000000803187810 */ /* 0x000fe40007ffe0ff */
[----:B------:R-:W-:Y:S02]  /*0cc0*/  LEA.HI R6, R6, R21, RZ, 0x4 ;  /* 0x0000001506067211 */ /* 0x000fe400078f20ff */
[----:B------:R-:W-:Y:S01]  /*0cd0*/  SHF.R.S32.HI R11, RZ, 0x1f, R10 ;  /* 0x0000001fff0b7819 */ /* 0x000fe2000001140a */
[----:B------:R-:W-:Y:S01]  /*0ce0*/  IMAD.SHL.U32 R16, R24, 0x4, RZ ;  /* 0x0000000418107824 */ /* 0x000fe200078e00ff */
[----:B------:R-:W-:Y:S02]  /*0cf0*/  SHF.R.S32.HI R13, RZ, 0x1f, R12 ;  /* 0x0000001fff0d7819 */ /* 0x000fe4000001140c */
[----:B------:R-:W-:-:S02]  /*0d00*/  LOP3.LUT R6, R6, 0xfffffff0, RZ, 0xc0, !PT ;  /* 0xfffffff006067812 */ /* 0x000fc400078ec0ff */
[----:B------:R-:W-:Y:S02]  /*0d10*/  SHF.R.S32.HI R15, RZ, 0x1f, R14 ;  /* 0x0000001fff0f7819 */ /* 0x000fe4000001140e */
[----:B------:R-:W-:Y:S01]  /*0d20*/  LEA.HI R11, R11, R10, RZ, 0x3 ;  /* 0x0000000a0b0b7211 */ /* 0x000fe200078f18ff */
[----:B------:R-:W-:Y:S01]  /*0d30*/  IMAD.IADD R21, R21, 0x1, -R6 ;  /* 0x0000000115157824 */ /* 0x000fe200078e0a06 */
[----:B------:R-:W-:Y:S02]  /*0d40*/  IADD3 R20, R3, 0x2, RZ ;  /* 0x0000000203147810 */ /* 0x000fe40007ffe0ff */
[----:B------:R-:W-:Y:S01]  /*0d50*/  LEA.HI R13, R13, R12, RZ, 0x3 ;  /* 0x0000000c0d0d7211 */ /* 0x000fe200078f18ff */
[----:B------:R-:W-:Y:S01]  /*0d60*/  IMAD.SHL.U32 R71, R21, 0x8, RZ ;  /* 0x0000000815477824 */ /* 0x000fe200078e00ff */
[----:B------:R-:W-:Y:S01]  /*0d70*/  LEA.HI R15, R15, R14, RZ, 0x3 ;  /* 0x0000000e0f0f7211 */ /* 0x000fe200078f18ff */
[----:B------:R-:W-:Y:S01]  /*0d80*/  IMAD.SHL.U32 R6, R20, 0x4, RZ ;  /* 0x0000000414067824 */ /* 0x000fe200078e00ff */
[----:B------:R-:W-:Y:S01]  /*0d90*/  LOP3.LUT R11, R11, 0xfffffff8, RZ, 0xc0, !PT ;  /* 0xfffffff80b0b7812 */ /* 0x000fe200078ec0ff */
[----:B------:R-:W-:Y:S01]  /*0da0*/  IMAD R21, R64, 0x10, R21 ;  /* 0x0000001040157824 */ /* 0x000fe200078e0215 */
        /* <DEDUP_REMOVED lines=18> */
[----:B------:R-:W-:Y:S02]  /*0ed0*/  LOP3.LUT R11, R11, 0xfffffff8, RZ, 0xc0, !PT ;  /* 0xfffffff80b0b7812 */ /* 0x000fe400078ec0ff */
[----:B------:R-:W-:Y:S01]  /*0ee0*/  SHF.R.S32.HI R16, RZ, 0x1f, R15 ;  /* 0x0000001fff107819 */ /* 0x000fe2000001140f */
[----:B------:R-:W-:Y:S01]  /*0ef0*/  IMAD.SHL.U32 R20, R20, 0x40, RZ ;  /* 0x0000004014147824 */ /* 0x000fe200078e00ff */
[----:B------:R-:W-:Y:S01]  /*0f00*/  SHF.R.S32.HI R17, RZ, 0x1f, R18 ;  /* 0x0000001fff117819 */ /* 0x000fe20000011412 */
[----:B------:R-:W-:Y:S01]  /*0f10*/  IMAD.IADD R11, R6, 0x1, -R11 ;  /* 0x00000001060b7824 */ /* 0x000fe200078e0a0b */
[----:B------:R-:W-:Y:S01]  /*0f20*/  SHF.R.S32.HI R28, RZ, 0x1f, R19 ;  /* 0x0000001fff1c7819 */ /* 0x000fe20000011413 */
[----:B------:R-:W-:Y:S01]  /*0f30*/  IMAD R6, R2, c[0x0][0x1c0], RZ ;  /* 0x0000700002067a24 */ /* 0x000fe200078e02ff */
[----:B------:R-:W-:-:S02]  /*0f40*/  LEA.HI R16, R16, R15, RZ, 0x3 ;  /* 0x0000000f10107211 */ /* 0x000fc400078f18ff */
[----:B------:R-:W-:Y:S02]  /*0f50*/  LEA.HI R17, R17, R18, RZ, 0x3 ;  /* 0x0000001211117211 */ /* 0x000fe400078f18ff */
        /* <DEDUP_REMOVED lines=21> */
[----:B------:R-:W-:Y:S01]  /*10b0*/  LOP3.LUT R30, R20, 0xffffff80, RZ, 0xc0, !PT ;  /* 0xffffff80141e7812 */ /* 0x000fe200078ec0ff */
[----:B------:R-:W-:Y:S01]  /*10c0*/  IMAD.IADD R17, R19, 0x1, -R28 ;  /* 0x0000000113117824 */ /* 0x000fe200078e0a1c */
[----:B------:R-:W-:Y:S01]  /*10d0*/  LEA.HI.X.SX32 R71, R6, R29, 0x1, P0 ;  /* 0x0000001d06477211 */ /* 0x000fe200000f0eff */
[----:B------:R-:W-:Y:S01]  /*10e0*/  IMAD.MOV.U32 R29, RZ, RZ, c[0x0][0x1bc] ;  /* 0x00006f00ff1d7624 */ /* 0x000fe200078e00ff */
[----:B------:R-:W-:Y:S01]  /*10f0*/  LOP3.LUT R31, R22, 0xffffff80, RZ, 0xc0, !PT ;  /* 0xffffff80161f7812 */ /* 0x000fe200078ec0ff */
        /* <DEDUP_REMOVED lines=26> */
.L_x_20103:
        /* <DEDUP_REMOVED lines=53> */
[----:B------:R-:W-:-:S05]  /*15f0*/  IMAD.SHL.U32 R68, R3, 0x40, RZ ;  /* 0x0000004003447824 */ /* 0x000fca00078e00ff */
        /* <DEDUP_REMOVED lines=21> */
[--C-:B0-----:R-:W-:Y:S02]  /*1750*/  HADD2.F32 R22, -RZ, R26.reuse.H0_H0 ;  /* 0x2000001aff167230 */ /* 0x101fe40000004100 */
[----:B------:R-:W-:Y:S02]  /*1760*/  HADD2.F32 R26, -RZ, R26.H1_H1 ;  /* 0x3000001aff1a7230 */ /* 0x000fe40000004100 */
[--C-:B------:R-:W-:Y:S02]  /*1770*/  HADD2.F32 R72, -RZ, R24.reuse.H0_H0 ;  /* 0x20000018ff487230 */ /* 0x100fe40000004100 */
[----:B------:R-:W-:Y:S02]  /*1780*/  HADD2.F32 R24, -RZ, R24.H1_H1 ;  /* 0x30000018ff187230 */ /* 0x000fe40000004100 */
[--C-:B--2---:R-:W-:Y:S02]  /*1790*/  HADD2.F32 R23, -RZ, R20.reuse.H0_H0 ;  /* 0x20000014ff177230 */ /* 0x104fe40000004100 */
[----:B------:R-:W-:-:S02]  /*17a0*/  HADD2.F32 R43, -RZ, R20.H1_H1 ;  /* 0x30000014ff2b7230 */ /* 0x000fc40000004100 */
[--C-:B------:R-:W-:Y:S01]  /*17b0*/  HADD2.F32 R20, -RZ, R27.reuse.H0_H0 ;  /* 0x2000001bff147230 */ /* 0x100fe20000004100 */
[----:B------:R-:W-:Y:S01]  /*17c0*/  FMUL.FTZ R22, R22, R23 ;  /* 0x0000001716167220 */ /* 0x000fe20000410000 */
[----:B------:R-:W-:Y:S01]  /*17d0*/  HADD2.F32 R27, -RZ, R27.H1_H1 ;  /* 0x3000001bff1b7230 */ /* 0x000fe20000004100 */
[----:B------:R-:W-:Y:S01]  /*17e0*/  FMUL.FTZ R26, R26, R43 ;  /* 0x0000002b1a1a7220 */ /* 0x000fe20000410000 */
[----:B---3--:R-:W-:Y:S02]  /*17f0*/  HADD2.F32 R23, -RZ, R40.H0_H0 ;  /* 0x20000028ff177230 */ /* 0x008fe40000004100 */
[----:B------:R-:W-:-:S03]  /*1800*/  HADD2.F32 R43, -RZ, R21.H0_H0 ;  /* 0x20000015ff2b7230 */ /* 0x000fc60000004100 */
[----:B------:R-:W-:Y:S01]  /*1810*/  FFMA.FTZ R72, R72, R23, R22 ;  /* 0x0000001748487223 */ /* 0x000fe20000010016 */
[----:B------:R-:W-:Y:S01]  /*1820*/  HADD2.F32 R23, -RZ, R40.H1_H1 ;  /* 0x30000028ff177230 */ /* 0x000fe20000004100 */
[----:B------:R-:W-:Y:S01]  /*1830*/  FMUL.FTZ R43, R20, R43 ;  /* 0x0000002b142b7220 */ /* 0x000fe20000410000 */
[----:B------:R-:W-:Y:S01]  /*1840*/  HADD2.F32 R20, -RZ, R21.H1_H1 ;  /* 0x30000015ff147230 */ /* 0x000fe20000004100 */
[----:B------:R-:W-:Y:S02]  /*1850*/  IADD3 R40, P0, P1, R13, R46, R32 ;  /* 0x0000002e0d287210 */ /* 0x000fe4000791e020 */
[----:B------:R-:W-:Y:S01]  /*1860*/  FFMA.FTZ R24, R24, R23, R26 ;  /* 0x0000001718187223 */ /* 0x000fe2000001001a */
[----:B------:R-:W-:Y:S01]  /*1870*/  HADD2.F32 R26, -RZ, R25.H0_H0 ;  /* 0x20000019ff1a7230 */ /* 0x000fe20000004100 */
[----:B------:R-:W-:Y:S01]  /*1880*/  FMUL.FTZ R27, R27, R20 ;  /* 0x000000141b1b7220 */ /* 0x000fe20000410000 */
[----:B------:R-:W-:Y:S01]  /*1890*/  HADD2.F32 R23, -RZ, R41.H0_H0 ;  /* 0x20000029ff177230 */ /* 0x000fe20000004100 */
[----:B------:R-:W-:-:S04]  /*18a0*/  LEA R42, P2, R40, c[0x0][0x180], 0x1 ;  /* 0x00006000282a7a11 */ /* 0x000fc800078408ff */
[----:B------:R-:W-:Y:S01]  /*18b0*/  FFMA.FTZ R26, R26, R23, R43 ;  /* 0x000000171a1a7223 */ /* 0x000fe2000001002b */
[----:B------:R-:W-:Y:S01]  /*18c0*/  IADD3.X R43, R56, R47, R39, P0, P1 ;  /* 0x0000002f382b7210 */ /* 0x000fe200007e2427 */
[----:B------:R-:W0:Y:S03]  /*18d0*/  LDS.128 R20, [R68+0x10] ;  /* 0x0000100044147984 */ /* 0x000e260000000c00 */
[----:B------:R-:W-:Y:S01]  /*18e0*/  LEA.HI.X R43, R40, c[0x0][0x184], R43, 0x1, P2 ;  /* 0x00006100282b7a11 */ /* 0x000fe200010f0c2b */
[----:B------:R-:W-:Y:S02]  /*18f0*/  HADD2.F32 R40, -RZ, R25.H1_H1 ;  /* 0x30000019ff287230 */ /* 0x000fe40000004100 */
[----:B------:R-:W-:-:S03]  /*1900*/  HADD2.F32 R25, -RZ, R41.H1_H1 ;  /* 0x30000029ff197230 */ /* 0x000fc60000004100 */
[----:B------:R-:W2:Y:S02]  /*1910*/  LDG.E.64.CONSTANT R42, [R42.64] ;  /* 0x0000000a2a2a7981 */ /* 0x000ea4000c1e9b00 */
        /* <DEDUP_REMOVED lines=14> */
[--C-:B------:R-:W-:Y:S02]  /*1a00*/  HADD2.F32 R27, -RZ, R21.reuse.H0_H0 ;  /* 0x20000015ff1b7230 */ /* 0x100fe40000004100 */
[----:B------:R-:W-:-:S02]  /*1a10*/  HADD2.F32 R24, -RZ, R21.H1_H1 ;  /* 0x30000015ff187230 */ /* 0x000fc40000004100 */
[----:B------:R-:W-:Y:S01]  /*1a20*/  HADD2.F32 R73, -RZ, R22.H0_H0 ;  /* 0x20000016ff497230 */ /* 0x000fe20000004100 */
[----:B------:R-:W-:Y:S02]  /*1a30*/  FFMA.FTZ R44, R27, R44, R26 ;  /* 0x0000002c1b2c7223 */ /* 0x000fe4000001001a */
[----:B------:R-:W-:Y:S02]  /*1a40*/  FFMA.FTZ R45, R24, R45, R25 ;  /* 0x0000002d182d7223 */ /* 0x000fe40000010019 */
[----:B------:R-:W0:Y:S01]  /*1a50*/  LDS.128 R24, [R68+0x20] ;  /* 0x0000200044187984 */ /* 0x000e220000000c00 */
[--C-:B--2---:R-:W-:Y:S02]  /*1a60*/  HADD2.F32 R21, -RZ, R42.reuse.H0_H0 ;  /* 0x2000002aff157230 */ /* 0x104fe40000004100 */
        /* <DEDUP_REMOVED lines=9> */
[----:B------:R-:W-:Y:S01]  /*1b00*/  IADD3 R22, P0, P1, R15, R46, R34 ;  /* 0x0000002e0f167210 */ /* 0x000fe2000791e022 */
[----:B------:R-:W-:-:S03]  /*1b10*/  FFMA.FTZ R72, R72, R43, R45 ;  /* 0x0000002b48487223 */ /* 0x000fc6000001002d */
[----:B------:R-:W-:Y:S02]  /*1b20*/  LEA R74, P2, R22, c[0x0][0x180], 0x1 ;  /* 0x00006000164a7a11 */ /* 0x000fe400078408ff */
[----:B------:R-:W-:-:S04]  /*1b30*/  IADD3.X R75, R58, R47, R49, P0, P1 ;  /* 0x0000002f3a4b7210 */ /* 0x000fc800007e2431 */
[----:B------:R-:W-:Y:S01]  /*1b40*/  LEA.HI.X R75, R22, c[0x0][0x184], R75, 0x1, P2 ;  /* 0x00006100164b7a11 */ /* 0x000fe200010f0c4b */
[----:B0-----:R-:W-:-:S04]  /*1b50*/  HADD2.F32 R22, -RZ, R24.H0_H0 ;  /* 0x20000018ff167230 */ /* 0x001fc80000004100 */
[----:B------:R0:W2:Y:S01]  /*1b60*/  LDG.E.64.CONSTANT R42, [R74.64] ;  /* 0x0000000a4a2a7981 */ /* 0x0000a2000c1e9b00 */
        /* <DEDUP_REMOVED lines=9> */
[----:B------:R-:W-:-:S04]  /*1c00*/  LEA R46, P0, R22, c[0x0][0x180], 0x1 ;  /* 0x00006000162e7a11 */ /* 0x000fc800078008ff */
[----:B------:R-:W-:-:S06]  /*1c10*/  LEA.HI.X R47, R22, c[0x0][0x184], R47, 0x1, P0 ;  /* 0x00006100162f7a11 */ /* 0x000fcc00000f0c2f */
[----:B------:R-:W4:Y:S01]  /*1c20*/  LDG.E.64.CONSTANT R46, [R46.64] ;  /* 0x0000000a2e2e7981 */ /* 0x000f22000c1e9b00 */
[----:B------:R-:W-:Y:S01]  /*1c30*/  HADD2.F32 R23, -RZ, R24.H1_H1 ;  /* 0x30000018ff177230 */ /* 0x000fe20000004100 */
[----:B-----5:R-:W-:Y:S01]  /*1c40*/  FSETP.NEU.FTZ.AND P1, PT, R62, RZ, PT ;  /* 0x000000ff3e00720b */ /* 0x020fe20003f3d000 */
[----:B------:R-:W-:Y:S02]  /*1c50*/  HADD2.F32 R24, -RZ, R40.H1_H1 ;  /* 0x30000028ff187230 */ /* 0x000fe40000004100 */
[--C-:B------:R-:W-:Y:S02]  /*1c60*/  HADD2.F32 R40, -RZ, R25.reuse.H0_H0 ;  /* 0x20000019ff287230 */ /* 0x100fe40000004100 */
[----:B------:R-:W-:Y:S01]  /*1c70*/  HADD2.F32 R25, -RZ, R25.H1_H1 ;  /* 0x30000019ff197230 */ /* 0x000fe20000004100 */
[----:B------:R-:W-:Y:S01]  /*1c80*/  FFMA.FTZ R24, R23, R24, R20 ;  /* 0x0000001817187223 */ /* 0x000fe20000010014 */
[--C-:B------:R-:W-:Y:S02]  /*1c90*/  HADD2.F32 R20, -RZ, R41.reuse.H0_H0 ;  /* 0x20000029ff147230 */ /* 0x100fe40000004100 */
[----:B------:R-:W-:-:S02]  /*1ca0*/  HADD2.F32 R41, -RZ, R41.H1_H1 ;  /* 0x30000029ff297230 */ /* 0x000fc40000004100 */
[----:B0-----:R-:W-:Y:S01]  /*1cb0*/  HADD2.F32 R74, -RZ, R26.H0_H0 ;  /* 0x2000001aff4a7230 */ /* 0x001fe20000004100 */
[----:B------:R-:W-:Y:S02]  /*1cc0*/  FFMA.FTZ R40, R40, R20, R21 ;  /* 0x0000001428287223 */ /* 0x000fe40000010015 */
[----:B------:R-:W0:Y:S01]  /*1cd0*/  LDS.128 R20, [R68+0x30] ;  /* 0x0000300044147984 */ /* 0x000e220000000c00 */
[----:B------:R-:W-:Y:S01]  /*1ce0*/  FFMA.FTZ R72, R25, R41, R72 ;  /* 0x0000002919487223 */ /* 0x000fe20000010048 */
[--C-:B--2---:R-:W-:Y:S02]  /*1cf0*/  HADD2.F32 R25, -RZ, R42.reuse.H0_H0 ;  /* 0x2000002aff197230 */ /* 0x104fe40000004100 */
        /* <DEDUP_REMOVED lines=9> */
[----:B0-----:R-:W-:Y:S01]  /*1d90*/  HADD2.F32 R26, -RZ, R20.H0_H0 ;  /* 0x20000014ff1a7230 */ /* 0x001fe20000004100 */
[----:B------:R-:W-:Y:S01]  /*1da0*/  FFMA.FTZ R72, R27, R43, R72 ;  /* 0x0000002b1b487223 */ /* 0x000fe20000010048 */
[--C-:B------:R-:W-:Y:S02]  /*1db0*/  HADD2.F32 R27, -RZ, R21.reuse.H0_H0 ;  /* 0x20000015ff1b7230 */ /* 0x100fe40000004100 */
[----:B------:R-:W-:Y:S02]  /*1dc0*/  HADD2.F32 R21, -RZ, R21.H1_H1 ;  /* 0x30000015ff157230 */ /* 0x000fe40000004100 */
[--C-:B---3--:R-:W-:Y:S02]  /*1dd0*/  HADD2.F32 R25, -RZ, R44.reuse.H0_H0 ;  /* 0x2000002cff197230 */ /* 0x108fe40000004100 */
[----:B------:R-:W-:-:S03]  /*1de0*/  HADD2.F32 R44, -RZ, R44.H1_H1 ;  /* 0x3000002cff2c7230 */ /* 0x000fc60000004100 */
[----:B------:R-:W-:Y:S01]  /*1df0*/  FFMA.FTZ R73, R26, R25, R73 ;  /* 0x000000191a497223 */ /* 0x000fe20000010049 */
[----:B------:R-:W-:Y:S02]  /*1e00*/  HADD2.F32 R25, -RZ, R20.H1_H1 ;  /* 0x30000014ff197230 */ /* 0x000fe40000004100 */
[----:B------:R-:W-:Y:S02]  /*1e10*/  HADD2.F32 R20, -RZ, R45.H0_H0 ;  /* 0x2000002dff147230 */ /* 0x000fe40000004100 */
[--C-:B------:R-:W-:Y:S01]  /*1e20*/  HADD2.F32 R26, -RZ, R22.reuse.H0_H0 ;  /* 0x20000016ff1a7230 */ /* 0x100fe20000004100 */
[----:B------:R-:W-:Y:S01]  /*1e30*/  FFMA.FTZ R24, R25, R44, R24 ;  /* 0x0000002c19187223 */ /* 0x000fe20000010018 */
[----:B------:R-:W-:Y:S01]  /*1e40*/  HADD2.F32 R25, -RZ, R22.H1_H1 ;  /* 0x30000016ff197230 */ /* 0x000fe20000004100 */
[----:B------:R-:W-:Y:S01]  /*1e50*/  FFMA.FTZ R20, R27, R20, R40 ;  /* 0x000000141b147223 */ /* 0x000fe20000010028 */
[--C-:B----4-:R-:W-:Y:S02]  /*1e60*/  HADD2.F32 R22, -RZ, R46.reuse.H0_H0 ;  /* 0x2000002eff167230 */ /* 0x110fe40000004100 */
[----:B------:R-:W-:-:S02]  /*1e70*/  HADD2.F32 R46, -RZ, R46.H1_H1 ;  /* 0x3000002eff2e7230 */ /* 0x000fc40000004100 */
[--C-:B------:R-:W-:Y:S01]  /*1e80*/  HADD2.F32 R27, -RZ, R23.reuse.H0_H0 ;  /* 0x20000017ff1b7230 */ /* 0x100fe20000004100 */
[----:B------:R-:W-:Y:S01]  /*1e90*/  FFMA.FTZ R22, R26, R22, R73 ;  /* 0x000000161a167223 */ /* 0x000fe20000010049 */
[----:B------:R-:W-:Y:S01]  /*1ea0*/  HADD2.F32 R40, -RZ, R23.H1_H1 ;  /* 0x30000017ff287230 */ /* 0x000fe20000004100 */
[----:B------:R-:W-:Y:S01]  /*1eb0*/  FFMA.FTZ R25, R25, R46, R24 ;  /* 0x0000002e19197223 */ /* 0x000fe20000010018 */
[----:B------:R-:W-:Y:S02]  /*1ec0*/  HADD2.F32 R45, -RZ, R45.H1_H1 ;  /* 0x3000002dff2d7230 */ /* 0x000fe40000004100 */
[--C-:B------:R-:W-:Y:S01]  /*1ed0*/  HADD2.F32 R23, -RZ, R47.reuse.H0_H0 ;  /* 0x2000002fff177230 */ /* 0x100fe20000004100 */
[----:B------:R-:W-:Y:S01]  /*1ee0*/  FADD.FTZ R25, R22, R25 ;  /* 0x0000001916197221 */ /* 0x000fe20000010000 */
[----:B------:R-:W-:Y:S01]  /*1ef0*/  HADD2.F32 R47, -RZ, R47.H1_H1 ;  /* 0x3000002fff2f7230 */ /* 0x000fe20000004100 */
[----:B------:R-:W-:Y:S02]  /*1f00*/  FFMA.FTZ R21, R21, R45, R72 ;  /* 0x0000002d15157223 */ /* 0x000fe40000010048 */
[----:B------:R-:W-:-:S02]  /*1f10*/  FFMA.FTZ R20, R27, R23, R20 ;  /* 0x000000171b147223 */ /* 0x000fc40000010014 */
[----:B------:R-:W-:Y:S02]  /*1f20*/  FFMA.FTZ R21, R40, R47, R21 ;  /* 0x0000002f28157223 */ /* 0x000fe40000010015 */
[----:B------:R-:W-:-:S04]  /*1f30*/  FADD.FTZ R20, R20, R25 ;  /* 0x0000001914147221 */ /* 0x000fc80000010000 */
[----:B------:R-:W-:Y:S01]  /*1f40*/  FADD.FTZ R27, R21, R20 ;  /* 0x00000014151b7221 */ /* 0x000fe20000010000 */
[----:B------:R-:W-:Y:S05]  /*1f50*/  BRA.DIV ~URZ, `(.L_x_20101) ;  /* 0x000036e27f007947 */ /* 0x000fea000b800000 */
[----:B------:R0:W1:Y:S02]  /*1f60*/  SHFL.BFLY PT, R20, R27, 0x1, 0x1f ;  /* 0x0c201f001b147f89 */ /* 0x00006400000e0000 */
.L_x_20143:
        /* <DEDUP_REMOVED lines=13> */
.L_x_20100:
[----:B------:R-:W-:-:S13]  /*2040*/  ISETP.NE.AND P0, PT, R3, RZ, PT ;  /* 0x000000ff0300720c */ /* 0x000fda0003f05270 */
[----:B------:R-:W-:-:S05]  /*2050*/  @!P0 IMAD.MOV.U32 R20, RZ, RZ, -0x800001 ;  /* 0xff7fffffff148424 */ /* 0x000fca00078e00ff */
[----:B------:R0:W-:Y:S02]  /*2060*/  @!P0 STS [R53], R20 ;  /* 0x0000001435008388 */ /* 0x0001e40000000800 */
.L_x_20102:
[----:B------:R-:W-:Y:S05]  /*2070*/  BSYNC B1 ;  /* 0x0000000000017941 */ /* 0x000fea0003800000 */
.L_x_20099:
        /* <DEDUP_REMOVED lines=8> */
[----:B-----5:R-:W-:Y:S05]  /*2100*/  @!P0 BRA `(.L_x_20103) ;  /* 0xfffff19000008947 */ /* 0x020fea000383ffff */
.L_x_20098:
[----:B------:R-:W-:Y:S05]  /*2110*/  BSYNC B0 ;  /* 0x0000000000007941 */ /* 0x000fea0003800000 */
.L_x_20097:
[----:B------:R-:W-:Y:S05]  /*2120*/  BRA.DIV ~URZ, `(.L_x_20104) ;  /* 0x000035927f007947 */ /* 0x000fea000b800000 */
[----:B------:R0:W1:Y:S02]  /*2130*/  SHFL.BFLY PT, R3, R6, 0x10, 0x1f ;  /* 0x0e001f0006037f89 */ /* 0x00006400000e0000 */
.L_x_20144:
[----:B-1----:R-:W-:Y:S01]  /*2140*/  FMNMX.FTZ R8, R3, R6, !PT ;  /* 0x0000000603087209 */ /* 0x002fe20007810000 */
[----:B------:R-:W-:Y:S05]  /*2150*/  BRA.DIV ~URZ, `(.L_x_20105) ;  /* 0x000035e27f007947 */ /* 0x000fea000b800000 */
[----:B------:R-:W1:Y:S02]  /*2160*/  SHFL.BFLY PT, R3, R8, 0x8, 0x1f ;  /* 0x0d001f0008037f89 */ /* 0x000e6400000e0000 */
[----:B-1----:R-:W-:-:S05]  /*2170*/  FMNMX.FTZ R3, R8, R3, !PT ;  /* 0x0000000308037209 */ /* 0x002fca0007810000 */
[----:B0-----:R-:W0:Y:S02]  /*2180*/  SHFL.BFLY PT, R6, R3, 0x4, 0x1f ;  /* 0x0c801f0003067f89 */ /* 0x001e2400000e0000 */
[----:B0-----:R-:W-:-:S05]  /*2190*/  FMNMX.FTZ R6, R3, R6, !PT ;  /* 0x0000000603067209 */ /* 0x001fca0007810000 */
[----:B------:R0:W1:Y:S02]  /*21a0*/  SHFL.BFLY PT, R9, R6, 0x2, 0x1f ;  /* 0x0c401f0006097f89 */ /* 0x00006400000e0000 */
.L_x_20145:
        /* <DEDUP_REMOVED lines=37> */
.L_x_20110:
        /* <DEDUP_REMOVED lines=11> */
.L_x_20109:
[----:B------:R-:W-:Y:S05]  /*24b0*/  BSYNC B1 ;  /* 0x0000000000017941 */ /* 0x000fea0003800000 */
.L_x_20108:
        /* <DEDUP_REMOVED lines=10> */
.L_x_20113:
        /* <DEDUP_REMOVED lines=21> */
[----:B------:R-:W-:Y:S02]  /*26b0*/  FMUL.FTZ R16, R16, 1.4426950216293334961 ;  /* 0x3fb8aa3b10107820 */ /* 0x000fe40000410000 */
[----:B----4-:R-:W-:-:S02]  /*26c0*/  FADD.FTZ R18, -R3, R18 ;  /* 0x0000001203127221 */ /* 0x010fc40000010100 */
[C---:B------:R-:W-:Y:S01]  /*26d0*/  FADD.FTZ R20, -R3.reuse, R20 ;  /* 0x0000001403147221 */ /* 0x040fe20000010100 */
[----:B------:R3:W4:Y:S01]  /*26e0*/  MUFU.EX2 R15, R16 ;  /* 0x00000010000f7308 */ /* 0x0007220000000800 */
[----:B------:R-:W-:Y:S02]  /*26f0*/  FMUL.FTZ R18, R18, 1.4426950216293334961 ;  /* 0x3fb8aa3b12127820 */ /* 0x000fe40000410000 */
[----:B------:R-:W-:Y:S02]  /*2700*/  FMUL.FTZ R20, R20, 1.4426950216293334961 ;  /* 0x3fb8aa3b14147820 */ /* 0x000fe40000410000 */
[C---:B------:R-:W-:Y:S02]  /*2710*/  FADD.FTZ R22, -R3.reuse, R22 ;  /* 0x0000001603167221 */ /* 0x040fe40000010100 */
[----:B------:R-:W-:Y:S01]  /*2720*/  FADD.FTZ R24, -R3, R24 ;  /* 0x0000001803187221 */ /* 0x000fe20000010100 */
[----:B------:R-:W0:Y:S01]  /*2730*/  MUFU.EX2 R13, R13 ;  /* 0x0000000d000d7308 */ /* 0x000e220000000800 */
[----:B---3--:R-:W3:Y:S01]  /*2740*/  LDS R16, [R6+0x1600] ;  /* 0x0016000006107984 */ /* 0x008ee20000000800 */
[----:B------:R-:W-:-:S02]  /*2750*/  FMUL.FTZ R22, R22, 1.4426950216293334961 ;  /* 0x3fb8aa3b16167820 */ /* 0x000fc40000410000 */
[----:B-1----:R-:W-:Y:S01]  /*2760*/  FADD.FTZ R8, R11, R8 ;  /* 0x000000080b087221 */ /* 0x002fe20000010000 */
[----:B------:R-:W-:Y:S01]  /*2770*/  STS [R6+-0x400], R11 ;  /* 0xfffc000b06007388 */ /* 0x000fe20000000800 */
[----:B------:R-:W-:Y:S02]  /*2780*/  FMUL.FTZ R24, R24, 1.4426950216293334961 ;  /* 0x3fb8aa3b18187820 */ /* 0x000fe40000410000 */
[----:B------:R1:W2:Y:S01]  /*2790*/  MUFU.EX2 R17, R18 ;  /* 0x0000001200117308 */ /* 0x0002a20000000800 */
[C---:B------:R-:W-:Y:S01]  /*27a0*/  FADD.FTZ R26, -R3.reuse, R26 ;  /* 0x0000001a031a7221 */ /* 0x040fe20000010100 */
[----:B----4-:R-:W-:Y:S01]  /*27b0*/  STS [R6], R15 ;  /* 0x0000000f06007388 */ /* 0x010fe20000000800 */
[----:B------:R-:W-:Y:S02]  /*27c0*/  FADD.FTZ R28, -R3, R28 ;  /* 0x0000001c031c7221 */ /* 0x000fe40000010100 */
[----:B------:R-:W-:Y:S02]  /*27d0*/  FMUL.FTZ R26, R26, 1.4426950216293334961 ;  /* 0x3fb8aa3b1a1a7820 */ /* 0x000fe40000410000 */
[----:B------:R-:W-:Y:S01]  /*27e0*/  FMUL.FTZ R28, R28, 1.4426950216293334961 ;  /* 0x3fb8aa3b1c1c7820 */ /* 0x000fe20000410000 */
[----:B------:R4:W2:Y:S01]  /*27f0*/  MUFU.EX2 R19, R20 ;  /* 0x0000001400137308 */ /* 0x0008a20000000800 */
[----:B-1----:R-:W1:Y:S01]  /*2800*/  LDS R18, [R6+0x1800] ;  /* 0x0018000006127984 */ /* 0x002e620000000800 */
[----:B0-----:R-:W-:-:S02]  /*2810*/  FADD.FTZ R8, R8, R13 ;  /* 0x0000000d08087221 */ /* 0x001fc40000010000 */
[C---:B------:R-:W-:Y:S01]  /*2820*/  FADD.FTZ R12, -R3.reuse, R12 ;  /* 0x0000000c030c7221 */ /* 0x040fe20000010100 */
[----:B------:R-:W-:Y:S01]  /*2830*/  STS [R6+-0x200], R13 ;  /* 0xfffe000d06007388 */ /* 0x000fe20000000800 */
[----:B------:R-:W-:Y:S02]  /*2840*/  FADD.FTZ R8, R8, R15 ;  /* 0x0000000f08087221 */ /* 0x000fe40000010000 */
[----:B------:R-:W0:Y:S01]  /*2850*/  MUFU.EX2 R21, R22 ;  /* 0x0000001600157308 */ /* 0x000e220000000800 */
[----:B----4-:R-:W4:Y:S01]  /*2860*/  LDS R20, [R6+0x1a00] ;  /* 0x001a000006147984 */ /* 0x010f220000000800 */
[----:B------:R-:W-:Y:S02]  /*2870*/  FMUL.FTZ R12, R12, 1.4426950216293334961 ;  /* 0x3fb8aa3b0c0c7820 */ /* 0x000fe40000410000 */
[----:B--2---:R-:W-:Y:S01]  /*2880*/  FADD.FTZ R14, -R3, R14 ;  /* 0x0000000e030e7221 */ /* 0x004fe20000010100 */
[----:B------:R-:W-:Y:S01]  /*2890*/  STS [R6+0x200], R17 ;  /* 0x0002001106007388 */ /* 0x000fe20000000800 */
[----:B------:R-:W-:-:S02]  /*28a0*/  FADD.FTZ R8, R8, R17 ;  /* 0x0000001108087221 */ /* 0x000fc40000010000 */
[----:B------:R-:W2:Y:S01]  /*28b0*/  MUFU.EX2 R23, R24 ;  /* 0x0000001800177308 */ /* 0x000ea20000000800 */
[----:B------:R-:W-:Y:S01]  /*28c0*/  FMUL.FTZ R14, R14, 1.4426950216293334961 ;  /* 0x3fb8aa3b0e0e7820 */ /* 0x000fe20000410000 */
[----:B------:R-:W-:Y:S01]  /*28d0*/  STS [R6+0x400], R19 ;  /* 0x0004001306007388 */ /* 0x000fe20000000800 */
[----:B------:R-:W-:Y:S02]  /*28e0*/  FADD.FTZ R8, R8, R19 ;  /* 0x0000001308087221 */ /* 0x000fe40000010000 */
[C---:B------:R-:W-:Y:S02]  /*28f0*/  FADD.FTZ R30, -R3.reuse, R30 ;  /* 0x0000001e031e7221 */ /* 0x040fe40000010100 */
[----:B------:R-:W-:Y:S01]  /*2900*/  FADD.FTZ R32, -R3, R32 ;  /* 0x0000002003207221 */ /* 0x000fe20000010100 */
[----:B------:R-:W1:Y:S01]  /*2910*/  MUFU.EX2 R25, R12 ;  /* 0x0000000c00197308 */ /* 0x000e620000000800 */
[----:B0-----:R-:W-:Y:S01]  /*2920*/  FADD.FTZ R8, R8, R21 ;  /* 0x0000001508087221 */ /* 0x001fe20000010000 */
[----:B------:R-:W-:Y:S01]  /*2930*/  STS [R6+0x600], R21 ;  /* 0x0006001506007388 */ /* 0x000fe20000000800 */
[----:B------:R-:W-:-:S02]  /*2940*/  FMUL.FTZ R30, R30, 1.4426950216293334961 ;  /* 0x3fb8aa3b1e1e7820 */ /* 0x000fc40000410000 */
[----:B------:R-:W-:Y:S02]  /*2950*/  FMUL.FTZ R32, R32, 1.4426950216293334961 ;  /* 0x3fb8aa3b20207820 */ /* 0x000fe40000410000 */
[----:B---3--:R-:W-:Y:S01]  /*2960*/  FADD.FTZ R16, -R3, R16 ;  /* 0x0000001003107221 */ /* 0x008fe20000010100 */
[----:B------:R-:W0:Y:S01]  /*2970*/  MUFU.EX2 R27, R26 ;  /* 0x0000001a001b7308 */ /* 0x000e220000000800 */
[----:B--2---:R-:W-:Y:S01]  /*2980*/  FADD.FTZ R8, R8, R23 ;  /* 0x0000001708087221 */ /* 0x004fe20000010000 */
[----:B------:R-:W-:Y:S01]  /*2990*/  STS [R6+0x800], R23 ;  /* 0x0008001706007388 */ /* 0x000fe20000000800 */
[----:B------:R-:W-:-:S05]  /*29a0*/  FMUL.FTZ R16, R16, 1.4426950216293334961 ;  /* 0x3fb8aa3b10107820 */ /* 0x000fca0000410000 */
[----:B------:R-:W2:Y:S01]  /*29b0*/  MUFU.EX2 R29, R14 ;  /* 0x0000000e001d7308 */ /* 0x000ea20000000800 */
[----:B-1----:R-:W-:Y:S01]  /*29c0*/  FADD.FTZ R8, R8, R25 ;  /* 0x0000001908087221 */ /* 0x002fe20000010000 */
[----:B------:R-:W-:Y:S01]  /*29d0*/  STS [R6+0xa00], R25 ;  /* 0x000a001906007388 */ /* 0x000fe20000000800 */
[----:B------:R-:W-:-:S04]  /*29e0*/  FADD.FTZ R18, -R3, R18 ;  /* 0x0000001203127221 */ /* 0x000fc80000010100 */
[----:B------:R-:W-:Y:S01]  /*29f0*/  FMUL.FTZ R18, R18, 1.4426950216293334961 ;  /* 0x3fb8aa3b12127820 */ /* 0x000fe20000410000 */
[----:B------:R-:W1:Y:S01]  /*2a00*/  MUFU.EX2 R31, R28 ;  /* 0x0000001c001f7308 */ /* 0x000e620000000800 */
[----:B0-----:R-:W-:Y:S01]  /*2a10*/  FADD.FTZ R8, R8, R27 ;  /* 0x0000001b08087221 */ /* 0x001fe20000010000 */
[----:B------:R-:W-:Y:S01]  /*2a20*/  STS [R6+0xc00], R27 ;  /* 0x000c001b06007388 */ /* 0x000fe20000000800 */
[----:B----4-:R-:W-:-:S04]  /*2a30*/  FADD.FTZ R20, -R3, R20 ;  /* 0x0000001403147221 */ /* 0x010fc80000010100 */
[----:B------:R-:W-:Y:S01]  /*2a40*/  FMUL.FTZ R20, R20, 1.4426950216293334961 ;  /* 0x3fb8aa3b14147820 */ /* 0x000fe20000410000 */
[----:B------:R-:W0:Y:S01]  /*2a50*/  MUFU.EX2 R33, R30 ;  /* 0x0000001e00217308 */ /* 0x000e220000000800 */
[----:B--2---:R-:W-:Y:S01]  /*2a60*/  FADD.FTZ R8, R8, R29 ;  /* 0x0000001d08087221 */ /* 0x004fe20000010000 */
        /* <DEDUP_REMOVED lines=19> */
.L_x_20112:
[----:B------:R-:W-:Y:S05]  /*2ba0*/  BSYNC B1 ;  /* 0x0000000000017941 */ /* 0x000fea0003800000 */
.L_x_20111:
        /* <DEDUP_REMOVED lines=55> */
.L_x_20115:
[----:B------:R-:W-:Y:S05]  /*2f20*/  BSYNC B1 ;  /* 0x0000000000017941 */ /* 0x000fea0003800000 */
.L_x_20114:
        /* <DEDUP_REMOVED lines=26> */
.L_x_20107:
[----:B------:R-:W-:Y:S05]  /*30d0*/  BSYNC B0 ;  /* 0x0000000000007941 */ /* 0x000fea0003800000 */
.L_x_20106:
        /* <DEDUP_REMOVED lines=45> */
.L_x_20120:
        /* <DEDUP_REMOVED lines=8> */
.L_x_20119:
[----:B------:R-:W-:Y:S05]  /*3430*/  BSYNC B1 ;  /* 0x0000000000017941 */ /* 0x000fea0003800000 */
.L_x_20118:
        /* <DEDUP_REMOVED lines=10> */
.L_x_20123:
        /* <DEDUP_REMOVED lines=52> */
.L_x_20122:
[----:B------:R-:W-:Y:S05]  /*3820*/  BSYNC B1 ;  /* 0x0000000000017941 */ /* 0x000fea0003800000 */
.L_x_20121:
        /* <DEDUP_REMOVED lines=31> */
.L_x_20125:
[----:B------:R-:W-:Y:S05]  /*3a20*/  BSYNC B1 ;  /* 0x0000000000017941 */ /* 0x000fea0003800000 */
.L_x_20124:
        /* <DEDUP_REMOVED lines=14> */
.L_x_20117:
[----:B------:R-:W-:Y:S05]  /*3b10*/  BSYNC B0 ;  /* 0x0000000000007941 */ /* 0x000fea0003800000 */
.L_x_20116:
        /* <DEDUP_REMOVED lines=34> */
.L_x_20127:
[----:B------:R-:W-:Y:S05]  /*3d40*/  BSYNC B0 ;  /* 0x0000000000007941 */ /* 0x000fea0003800000 */
.L_x_20126:
[----:B------:R-:W-:Y:S01]  /*3d50*/  BSSY B1, `(.L_x_20128) ;  /* 0x000012b000017945 */ /* 0x000fe20003800000 */
[----:B------:R-:W-:Y:S02]  /*3d60*/  @P1 IMAD.MOV.U32 R37, RZ, RZ, RZ ;  /* 0x000000ffff251224 */ /* 0x000fe400078e00ff */
[----:B------:R-:W-:Y:S01]  /*3d70*/  @P1 IMAD.MOV.U32 R38, RZ, RZ, RZ ;  /* 0x000000ffff261224 */ /* 0x000fe200078e00ff */
[----:B------:R-:W-:Y:S05]  /*3d80*/  @P1 BRA `(.L_x_20129) ;  /* 0x0000127000001947 */ /* 0x000fea0003800000 */
[----:B------:R-:W-:Y:S01]  /*3d90*/  IABS R33, c[0x0][0x1e4] ;  /* 0x0000790000217a13 */ /* 0x000fe20000000000 */
[----:B0-----:R-:W0:Y:S01]  /*3da0*/  S2R R3, SR_CTAID.Y ;  /* 0x0000000000037919 */ /* 0x001e220000002600 */
[----:B------:R-:W-:Y:S01]  /*3db0*/  SHF.R.S32.HI R6, RZ, 0x1f, R4 ;  /* 0x0000001fff067819 */ /* 0x000fe20000011404 */
[----:B------:R-:W-:Y:S01]  /*3dc0*/  IMAD R2, R2, c[0x0][0x1c0], RZ ;  /* 0x0000700002027a24 */ /* 0x000fe200078e02ff */
[----:B------:R-:W1:Y:S01]  /*3dd0*/  I2F.RP R8, R33 ;  /* 0x0000002100087306 */ /* 0x000e620000209400 */
[----:B------:R-:W2:Y:S01]  /*3de0*/  S2R R46, SR_CTAID.Z ;  /* 0x00000000002e7919 */ /* 0x000ea20000002700 */
[----:B------:R-:W-:Y:S01]  /*3df0*/  IMAD.MOV.U32 R41, RZ, RZ, c[0x0][0x1bc] ;  /* 0x00006f00ff297624 */ /* 0x000fe200078e00ff */
[----:B------:R-:W-:Y:S01]  /*3e00*/  IADD3 R5, R5, -c[0x0][0x1dc], RZ ;  /* 0x8000770005057a10 */ /* 0x000fe20007ffe0ff */
[----:B------:R-:W-:Y:S01]  /*3e10*/  IMAD.MOV.U32 R32, RZ, RZ, RZ ;  /* 0x000000ffff207224 */ /* 0x000fe200078e00ff */
[----:B------:R-:W-:Y:S01]  /*3e20*/  IADD3 R39, -R66, 0x1, RZ ;  /* 0x0000000142277810 */ /* 0x000fe20007ffe1ff */
[----:B------:R-:W-:Y:S01]  /*3e30*/  IMAD.MOV.U32 R38, RZ, RZ, RZ ;  /* 0x000000ffff267224 */ /* 0x000fe200078e00ff */
[----:B------:R-:W-:Y:S01]  /*3e40*/  SHF.R.S32.HI R41, RZ, 0x1f, R41 ;  /* 0x0000001fff297819 */ /* 0x000fe20000011429 */
[----:B-1----:R-:W1:Y:S01]  /*3e50*/  MUFU.RCP R8, R8 ;  /* 0x0000000800087308 */ /* 0x002e620000001000 */
[----:B0-----:R-:W-:-:S02]  /*3e60*/  IMAD R3, R3, c[0x0][0x1a8], RZ ;  /* 0x00006a0003037a24 */ /* 0x001fc400078e02ff */
[----:B--2---:R-:W-:-:S03]  /*3e70*/  IMAD R42, R46, 0x20, R64 ;  /* 0x000000202e2a7824 */ /* 0x004fc600078e0240 */
[----:B------:R-:W-:Y:S01]  /*3e80*/  IADD3 R35, P0, R3, R4, RZ ;  /* 0x0000000403237210 */ /* 0x000fe20007f1e0ff */
[----:B------:R-:W-:-:S03]  /*3e90*/  IMAD.SHL.U32 R42, R42, 0x10, RZ ;  /* 0x000000102a2a7824 */ /* 0x000fc600078e00ff */
[----:B------:R-:W-:Y:S02]  /*3ea0*/  LEA.HI.X.SX32 R6, R3, R6, 0x1, P0 ;  /* 0x0000000603067211 */ /* 0x000fe400000f0eff */
[----:B-1----:R-:W-:Y:S02]  /*3eb0*/  IADD3 R36, R8, 0xffffffe, RZ ;  /* 0x0ffffffe08247810 */ /* 0x002fe40007ffe0ff */
[C---:B------:R-:W-:Y:S02]  /*3ec0*/  LEA R34, P0, R35.reuse, c[0x0][0x198], 0x2 ;  /* 0x0000660023227a11 */ /* 0x040fe400078010ff */
[----:B------:R0:W1:Y:S02]  /*3ed0*/  F2I.FTZ.U32.TRUNC.NTZ R37, R36 ;  /* 0x0000002400257305 */ /* 0x000064000021f000 */
[----:B------:R-:W-:Y:S01]  /*3ee0*/  LEA.HI.X R35, R35, c[0x0][0x19c], R6, 0x2, P0 ;  /* 0x0000670023237a11 */ /* 0x000fe200000f1406 */
[----:B------:R-:W-:Y:S02]  /*3ef0*/  IMAD.MOV.U32 R6, RZ, RZ, RZ ;  /* 0x000000ffff067224 */ /* 0x000fe400078e00ff */
[----:B0-----:R-:W-:-:S02]  /*3f00*/  IMAD.MOV.U32 R36, RZ, RZ, RZ ;  /* 0x000000ffff247224 */ /* 0x001fc400078e00ff */
[----:B-1----:R-:W-:-:S04]  /*3f10*/  IMAD.MOV R10, RZ, RZ, -R37 ;  /* 0x000000ffff0a7224 */ /* 0x002fc800078e0a25 */
        /* <DEDUP_REMOVED lines=15> */
[----:B------:R-:W-:Y:S02]  /*4010*/  IADD3 R45, R40, 0x300, RZ ;  /* 0x00000300282d7810 */ /* 0x000fe40007ffe0ff */
.L_x_20140:
        /* <DEDUP_REMOVED lines=46> */
[----:B------:R1:W3:Y:S01]  /*4300*/  LDS.128 R24, [R43] ;  /* 0x000000002b187984 */ /* 0x0002e20000000c00 */
        /* <DEDUP_REMOVED lines=11> */
[C---:B------:R-:W-:Y:S02]  /*43c0*/  LEA R12, P5, R10.reuse, c[0x0][0x188], 0x1 ;  /* 0x000062000a0c7a11 */ /* 0x040fe400078a08ff */
[----:B------:R-:W-:Y:S02]  /*43d0*/  LEA.HI.X.SX32 R11, R45, R11, 0x1, P4 ;  /* 0x0000000b2d0b7211 */ /* 0x000fe400020f0eff */
[----:B------:R-:W-:Y:S02]  /*43e0*/  LEA.HI.X R9, R13, c[0x0][0x18c], R14, 0x1, P3 ;  /* 0x000063000d097a11 */ /* 0x000fe400018f0c0e */
[----:B------:R-:W-:Y:S02]  /*43f0*/  LEA.HI.X R13, R10, c[0x0][0x18c], R11, 0x1, P5 ;  /* 0x000063000a0d7a11 */ /* 0x000fe400028f0c0b */
[C---:B------:R-:W-:Y:S02]  /*4400*/  LEA R48, P1, R15.reuse, c[0x0][0x188], 0x1 ;  /* 0x000062000f307a11 */ /* 0x040fe400078208ff */
[----:B------:R-:W5:Y:S02]  /*4410*/  LDG.E.128.CONSTANT R8, [R8.64] ;  /* 0x0000000a08087981 */ /* 0x000f64000c1e9d00 */
        /* <DEDUP_REMOVED lines=41> */
.L_x_20133:
[----:B-1-3--:R-:W-:Y:S05]  /*46b0*/  BSYNC B2 ;  /* 0x0000000000027941 */ /* 0x00afea0003800000 */
.L_x_20132:
[----:B-----5:R-:W-:Y:S01]  /*46c0*/  HFMA2.MMA R29, R28, R21, -RZ ;  /* 0x000000151c1d7235 */ /* 0x020fe200001000ff */
[----:B------:R-:W-:Y:S01]  /*46d0*/  IMAD.MOV.U32 R21, RZ, RZ, R49 ;  /* 0x000000ffff157224 */ /* 0x000fe200078e0031 */
[----:B------:R-:W-:Y:S01]  /*46e0*/  BSSY B2, `(.L_x_20134) ;  /* 0x0000024000027945 */ /* 0x000fe20003800000 */
[----:B------:R-:W-:Y:S02]  /*46f0*/  F2FP.PACK_AB R24, R25, R24 ;  /* 0x000000181918723e */ /* 0x000fe400000000ff */
[----:B------:R-:W-:Y:S02]  /*4700*/  F2FP.PACK_AB R26, R27, R26 ;  /* 0x0000001a1b1a723e */ /* 0x000fe400000000ff */
        /* <DEDUP_REMOVED lines=13> */
[----:B------:R-:W-:Y:S02]  /*47e0*/  ISETP.GE.AND P2, PT, R30, R69, PT ;  /* 0x000000451e00720c */ /* 0x000fe40003f46270 */
[C---:B------:R-:W-:Y:S02]  /*47f0*/  SEL R27, R17.reuse, RZ, !P1 ;  /* 0x000000ff111b7207 */ /* 0x040fe40004800000 */
[----:B------:R-:W-:-:S02]  /*4800*/  PRMT R25, R17, 0x7632, R25 ;  /* 0x0000763211197816 */ /* 0x000fc40000000019 */
[----:B------:R-:W-:Y:S02]  /*4810*/  SEL R30, R18, RZ, !P6 ;  /* 0x000000ff121e7207 */ /* 0x000fe40007000000 */
[-C--:B------:R-:W-:Y:S02]  /*4820*/  ISETP.GE.AND P5, PT, R50, R69.reuse, PT ;  /* 0x000000453200720c */ /* 0x080fe40003fa6270 */
        /* <DEDUP_REMOVED lines=15> */
.L_x_20135:
[----:B------:R-:W-:Y:S05]  /*4920*/  BSYNC B2 ;  /* 0x0000000000027941 */ /* 0x000fea0003800000 */
.L_x_20134:
        /* <DEDUP_REMOVED lines=34> */
.L_x_20137:
[----:B------:R-:W-:Y:S05]  /*4b50*/  BSYNC B2 ;  /* 0x0000000000027941 */ /* 0x000fea0003800000 */
.L_x_20136:
[----:B------:R-:W-:Y:S01]  /*4b60*/  BSSY B2, `(.L_x_20138) ;  /* 0x0000023000027945 */ /* 0x000fe20003800000 */
[----:B------:R-:W-:Y:S01]  /*4b70*/  HFMA2.MMA R25, R28, R9, -RZ ;  /* 0x000000091c197235 */ /* 0x000fe200001000ff */
[----:B------:R-:W-:Y:S01]  /*4b80*/  IMAD.MOV.U32 R31, RZ, RZ, R24 ;  /* 0x000000ffff1f7224 */ /* 0x000fe200078e0018 */
[----:B------:R-:W-:Y:S05]  /*4b90*/  @P0 BRA `(.L_x_20139) ;  /* 0x000001f000000947 */ /* 0x000fea0003800000 */
[C---:B------:R-:W-:Y:S02]  /*4ba0*/  IADD3 R24, R46.reuse, 0x1, RZ ;  /* 0x000000012e187810 */ /* 0x040fe40007ffe0ff */
[----:B------:R-:W-:-:S02]  /*4bb0*/  IADD3 R30, R46, 0x2, RZ ;  /* 0x000000022e1e7810 */ /* 0x000fc40007ffe0ff */
[----:B------:R-:W-:Y:S02]  /*4bc0*/  IADD3 R48, R46, 0x3, RZ ;  /* 0x000000032e307810 */ /* 0x000fe40007ffe0ff */
[-C--:B------:R-:W-:Y:S02]  /*4bd0*/  ISETP.GE.AND P2, PT, R24, R69.reuse, PT ;  /* 0x000000451800720c */ /* 0x080fe40003f46270 */
[-C--:B------:R-:W-:Y:S02]  /*4be0*/  ISETP.GE.AND P6, PT, R46, R69.reuse, PT ;  /* 0x000000452e00720c */ /* 0x080fe40003fc6270 */
[-C--:B------:R-:W-:Y:S02]  /*4bf0*/  ISETP.GE.AND P5, PT, R30, R69.reuse, PT ;  /* 0x000000451e00720c */ /* 0x080fe40003fa6270 */
[----:B------:R-:W-:Y:S02]  /*4c00*/  ISETP.GE.AND P1, PT, R48, R69, PT ;  /* 0x000000453000720c */ /* 0x000fe40003f26270 */
        /* <DEDUP_REMOVED lines=24> */
.L_x_20139:
[----:B------:R-:W-:Y:S05]  /*4d90*/  BSYNC B2 ;  /* 0x0000000000027941 */ /* 0x000fea0003800000 */
.L_x_20138:
        /* <DEDUP_REMOVED lines=17> */
[----:B------:R-:W-:-:S02]  /*4eb0*/  HADD2.F32 R19, -RZ, R19.H1_H1 ;  /* 0x30000013ff137230 */ /* 0x000fc40000004100 */
[--C-:B------:R-:W-:Y:S01]  /*4ec0*/  HADD2.F32 R11, -RZ, R25.reuse.H0_H0 ;  /* 0x20000019ff0b7230 */ /* 0x100fe20000004100 */
        /* <DEDUP_REMOVED lines=8> */
[----:B------:R-:W-:Y:S02]  /*4f50*/  FADD.FTZ R38, R38, R13 ;  /* 0x0000000d26267221 */ /* 0x000fe40000010000 */
.L_x_20131:
[----:B------:R-:W-:Y:S05]  /*4f60*/  BSYNC B0 ;  /* 0x0000000000007941 */ /* 0x000fea0003800000 */
.L_x_20130:
        /* <DEDUP_REMOVED lines=9> */
.L_x_20129:
[----:B------:R-:W-:Y:S05]  /*5000*/  BSYNC B1 ;  /* 0x0000000000017941 */ /* 0x000fea0003800000 */
.L_x_20128:
[----:B0-----:R-:W0:Y:S01]  /*5010*/  SHFL.BFLY PT, R3, R32, 0x1, 0x1f ;  /* 0x0c201f0020037f89 */ /* 0x001e2200000e0000 */
[C---:B------:R-:W-:Y:S01]  /*5020*/  LOP3.LUT R4, R63.reuse, 0x1, RZ, 0xc0, !PT ;  /* 0x000000013f047812 */ /* 0x040fe200078ec0ff */
[----:B------:R-:W-:Y:S01]  /*5030*/  BSSY B0, `(.L_x_20141) ;  /* 0x0000031000007945 */ /* 0x000fe20003800000 */
[----:B------:R-:W-:Y:S01]  /*5040*/  LEA.HI R9, R63, R63, RZ, 0x1 ;  /* 0x0000003f3f097211 */ /* 0x000fe200078f08ff */
[----:B------:R-:W1:Y:S04]  /*5050*/  SHFL.BFLY PT, R5, R6, 0x1, 0x1f ;  /* 0x0c201f0006057f89 */ /* 0x000e6800000e0000 */
[----:B------:R-:W-:Y:S01]  /*5060*/  BAR.SYNC.DEFER_BLOCKING 0x0 ;  /* 0x0000000000007b1d */ /* 0x000fe20000010000 */
[----:B------:R-:W-:Y:S02]  /*5070*/  ISETP.NE.AND P2, PT, R4, RZ, PT ;  /* 0x000000ff0400720c */ /* 0x000fe40003f45270 */
[----:B------:R-:W-:-:S02]  /*5080*/  LOP3.LUT R4, R0, 0xffffffc0, RZ, 0xc0, !PT ;  /* 0xffffffc000047812 */ /* 0x000fc400078ec0ff */
[----:B------:R-:W-:Y:S01]  /*5090*/  SHF.R.S32.HI R9, RZ, 0x1, R9 ;  /* 0x00000001ff097819 */ /* 0x000fe20000011409 */
[----:B------:R-:W2:Y:S01]  /*50a0*/  SHFL.BFLY PT, R2, R37, 0x1, 0x1f ;  /* 0x0c201f0025027f89 */ /* 0x000ea200000e0000 */
[----:B------:R-:W-:Y:S02]  /*50b0*/  ISETP.NE.OR P1, PT, R4, 0x40, P2 ;  /* 0x000000400400780c */ /* 0x000fe40001725670 */
[----:B------:R-:W-:Y:S01]  /*50c0*/  ISETP.GT.OR P0, PT, R0, 0x3f, P2 ;  /* 0x0000003f0000780c */ /* 0x000fe20001704670 */
[----:B------:R-:W3:Y:S01]  /*50d0*/  SHFL.BFLY PT, R7, R38, 0x1, 0x1f ;  /* 0x0c201f0026077f89 */ /* 0x000ee200000e0000 */
[----:B------:R-:W-:Y:S02]  /*50e0*/  IMAD R64, R64, 0x40, R9 ;  /* 0x0000004040407824 */ /* 0x000fe400078e0209 */
[----:B0-----:R-:W-:Y:S02]  /*50f0*/  FADD.FTZ R32, R3, R32 ;  /* 0x0000002003207221 */ /* 0x001fe40000010000 */
[----:B-1----:R-:W-:Y:S01]  /*5100*/  FADD.FTZ R5, R5, R6 ;  /* 0x0000000605057221 */ /* 0x002fe20000010000 */
[----:B------:R-:W-:-:S04]  /*5110*/  LOP3.LUT R6, R0, 0xffffffe0, RZ, 0xc0, !PT ;  /* 0xffffffe000067812 */ /* 0x000fc800078ec0ff */
[----:B------:R-:W-:Y:S01]  /*5120*/  @!P1 STS [R64.X4+-0x160], R32 ;  /* 0xfffea02040009388 */ /* 0x000fe20000004800 */
[----:B------:R-:W-:Y:S02]  /*5130*/  ISETP.NE.OR P4, PT, R6, 0x20, P2 ;  /* 0x000000200600780c */ /* 0x000fe40001785670 */
[----:B------:R-:W-:Y:S01]  /*5140*/  IADD3 R6, R0, 0x1f, RZ ;  /* 0x0000001f00067810 */ /* 0x000fe20007ffe0ff */
[----:B------:R-:W-:Y:S01]  /*5150*/  @!P1 STS [R64.X4+-0x120], R5 ;  /* 0xfffee00540009388 */ /* 0x000fe20000004800 */
[----:B--2---:R-:W-:Y:S02]  /*5160*/  FADD.FTZ R37, R2, R37 ;  /* 0x0000002502257221 */ /* 0x004fe40000010000 */
[----:B------:R-:W-:Y:S01]  /*5170*/  ISETP.GT.U32.AND P3, PT, R6, 0x3e, PT ;  /* 0x0000003e0600780c */ /* 0x000fe20003f64070 */
[----:B---3--:R-:W-:Y:S02]  /*5180*/  FADD.FTZ R38, R7, R38 ;  /* 0x0000002607267221 */ /* 0x008fe40000010000 */
        /* <DEDUP_REMOVED lines=27> */
.L_x_20142:
[----:B0-----:R-:W-:Y:S05]  /*5340*/  BSYNC B0 ;  /* 0x0000000000007941 */ /* 0x001fea0003800000 */
.L_x_20141:
        /* <DEDUP_REMOVED lines=23> */
[----:B------:R-:W-:Y:S02]  /*54c0*/  IADD3 R4, R9, 0x20, RZ ;  /* 0x0000002009047810 */ /* 0x000fe40007ffe0ff */
[----:B------:R-:W-:-:S02]  /*54d0*/  LEA.HI.X R3, R3, c[0x0][0x174], R6, 0x1, P0 ;  /* 0x00005d0003037a11 */ /* 0x000fc400000f0c06 */
[----:B------:R-:W-:Y:S02]  /*54e0*/  IADD3 R9, R9, 0x30, RZ ;  /* 0x0000003009097810 */ /* 0x000fe40007ffe0ff */
[----:B------:R-:W-:Y:S02]  /*54f0*/  IADD3 R11, P0, R0, UR4, RZ ;  /* 0x00000004000b7c10 */ /* 0x000fe4000ff1e0ff */
[----:B------:R-:W-:Y:S02]  /*5500*/  IADD3 R7, P1, R4, UR4, RZ ;  /* 0x0000000404077c10 */ /* 0x000fe4000ff3e0ff */
[----:B------:R-:W-:Y:S02]  /*5510*/  IADD3 R10, P2, R9, UR4, RZ ;  /* 0x00000004090a7c10 */ /* 0x000fe4000ff5e0ff */
[----:B------:R-:W-:Y:S02]  /*5520*/  LEA.HI.X.SX32 R12, R0, UR7, 0x1, P0 ;  /* 0x00000007000c7c11 */ /* 0x000fe400080f0eff */
[----:B------:R-:W-:-:S02]  /*5530*/  LEA.HI.X.SX32 R0, R4, UR7, 0x1, P1 ;  /* 0x0000000704007c11 */ /* 0x000fc400088f0eff */
[----:B------:R-:W-:Y:S02]  /*5540*/  LEA R6, P1, R7, c[0x0][0x170], 0x1 ;  /* 0x00005c0007067a11 */ /* 0x000fe400078208ff */
[----:B------:R-:W-:Y:S02]  /*5550*/  F2FP.PACK_AB R32, R5, R32 ;  /* 0x000000200520723e */ /* 0x000fe400000000ff */
[----:B------:R-:W-:Y:S02]  /*5560*/  LEA R4, P0, R11, c[0x0][0x170], 0x1 ;  /* 0x00005c000b047a11 */ /* 0x000fe400078008ff */
[----:B------:R-:W-:Y:S01]  /*5570*/  LEA.HI.X.SX32 R9, R9, UR7, 0x1, P2 ;  /* 0x0000000709097c11 */ /* 0x000fe200090f0eff */
[----:B------:R0:W-:Y:S01]  /*5580*/  STG.E.U16 [R2.64], R32 ;  /* 0x0000002002007986 */ /* 0x0001e2000c10150a */
[----:B------:R-:W-:Y:S02]  /*5590*/  LEA R8, P2, R10, c[0x0][0x170], 0x1 ;  /* 0x00005c000a087a11 */ /* 0x000fe400078408ff */
[----:B------:R-:W-:-:S02]  /*55a0*/  F2FP.PACK_AB R37, R38, R37 ;  /* 0x000000252625723e */ /* 0x000fc400000000ff */
        /* <DEDUP_REMOVED lines=9> */
.L_x_20101:
[----:B------:R-:W-:Y:S01]  /*5640*/  IMAD.MOV.U32 R22, RZ, RZ, R27 ;  /* 0x000000ffff167224 */ /* 0x000fe200078e001b */
[----:B------:R-:W-:Y:S01]  /*5650*/  MOV R20, 0x56a0 ;  /* 0x000056a000147802 */ /* 0x000fe20000000f00 */
[----:B------:R-:W-:-:S02]  /*5660*/  IMAD.MOV.U32 R23, RZ, RZ, 0x1 ;  /* 0x00000001ff177424 */ /* 0x000fc400078e00ff */
[----:B------:R-:W-:Y:S02]  /*5670*/  IMAD.MOV.U32 R24, RZ, RZ, 0x1f ;  /* 0x0000001fff187424 */ /* 0x000fe400078e00ff */
[----:B------:R-:W-:Y:S02]  /*5680*/  IMAD.MOV.U32 R25, RZ, RZ, -0x1 ;  /* 0xffffffffff197424 */ /* 0x000fe400078e00ff */
[----:B------:R-:W-:Y:S05]  /*5690*/  CALL.REL.NOINC `($__internal_376_$__cuda_sm70_shflsync_bfly_p) ;  /* 0x0000020000007944 */ /* 0x000fea0003c00000 */
[----:B-1----:R-:W-:Y:S01]  /*56a0*/  IMAD.MOV.U32 R20, RZ, RZ, R22 ;  /* 0x000000ffff147224 */ /* 0x002fe200078e0016 */
[----:B0-----:R-:W-:Y:S05]  /*56b0*/  BRA `(.L_x_20143) ;  /* 0xffffc8b000007947 */ /* 0x001fea000383ffff */
.L_x_20104:
[----:B------:R-:W-:Y:S01]  /*56c0*/  IMAD.MOV.U32 R22, RZ, RZ, R6 ;  /* 0x000000ffff167224 */ /* 0x000fe200078e0006 */
[----:B------:R-:W-:Y:S01]  /*56d0*/  MOV R20, 0x5720 ;  /* 0x0000572000147802 */ /* 0x000fe20000000f00 */
[----:B------:R-:W-:Y:S02]  /*56e0*/  IMAD.MOV.U32 R23, RZ, RZ, 0x10 ;  /* 0x00000010ff177424 */ /* 0x000fe400078e00ff */
[----:B------:R-:W-:Y:S02]  /*56f0*/  IMAD.MOV.U32 R24, RZ, RZ, 0x1f ;  /* 0x0000001fff187424 */ /* 0x000fe400078e00ff */
[----:B------:R-:W-:Y:S02]  /*5700*/  IMAD.MOV.U32 R25, RZ, RZ, -0x1 ;  /* 0xffffffffff197424 */ /* 0x000fe400078e00ff */
[----:B-----5:R-:W-:Y:S05]  /*5710*/  CALL.REL.NOINC `($__internal_376_$__cuda_sm70_shflsync_bfly_p) ;  /* 0x0000018000007944 */ /* 0x020fea0003c00000 */
[----:B-1----:R-:W-:Y:S01]  /*5720*/  IMAD.MOV.U32 R3, RZ, RZ, R22 ;  /* 0x000000ffff037224 */ /* 0x002fe200078e0016 */
[----:B0-----:R-:W-:Y:S05]  /*5730*/  BRA `(.L_x_20144) ;  /* 0xffffca0000007947 */ /* 0x001fea000383ffff */
.L_x_20105:
[----:B------:R-:W-:Y:S01]  /*5740*/  IMAD.MOV.U32 R22, RZ, RZ, R8 ;  /* 0x000000ffff167224 */ /* 0x000fe200078e0008 */
[----:B------:R-:W-:Y:S01]  /*5750*/  MOV R20, 0x57a0 ;  /* 0x000057a000147802 */ /* 0x000fe20000000f00 */
[----:B------:R-:W-:-:S02]  /*5760*/  IMAD.MOV.U32 R23, RZ, RZ, 0x8 ;  /* 0x00000008ff177424 */ /* 0x000fc400078e00ff */
[----:B------:R-:W-:Y:S02]  /*5770*/  IMAD.MOV.U32 R24, RZ, RZ, 0x1f ;  /* 0x0000001fff187424 */ /* 0x000fe400078e00ff */
[----:B------:R-:W-:Y:S02]  /*5780*/  IMAD.MOV.U32 R25, RZ, RZ, -0x1 ;  /* 0xffffffffff197424 */ /* 0x000fe400078e00ff */
[----:B0----5:R-:W-:Y:S05]  /*5790*/  CALL.REL.NOINC `($__internal_376_$__cuda_sm70_shflsync_bfly_p) ;  /* 0x0000010000007944 */ /* 0x021fea0003c00000 */
[----:B-1----:R-:W-:Y:S01]  /*57a0*/  FMNMX.FTZ R3, R8, R22, !PT ;  /* 0x0000001608037209 */ /* 0x002fe20007810000 */
[----:B0-----:R-:W-:Y:S01]  /*57b0*/  IMAD.MOV.U32 R23, RZ, RZ, 0x4 ;  /* 0x00000004ff177424 */ /* 0x001fe200078e00ff */
[----:B------:R-:W-:Y:S01]  /*57c0*/  MOV R20, 0x5810 ;  /* 0x0000581000147802 */ /* 0x000fe20000000f00 */
[----:B------:R-:W-:Y:S02]  /*57d0*/  IMAD.MOV.U32 R24, RZ, RZ, 0x1f ;  /* 0x0000001fff187424 */ /* 0x000fe400078e00ff */
[----:B------:R-:W-:Y:S02]  /*57e0*/  IMAD.MOV.U32 R25, RZ, RZ, -0x1 ;  /* 0xffffffffff197424 */ /* 0x000fe400078e00ff */
[----:B------:R-:W-:Y:S02]  /*57f0*/  IMAD.MOV.U32 R22, RZ, RZ, R3 ;  /* 0x000000ffff167224 */ /* 0x000fe400078e0003 */
[----:B------:R-:W-:Y:S05]  /*5800*/  CALL.REL.NOINC `($__internal_376_$__cuda_sm70_shflsync_bfly_p) ;  /* 0x0000009000007944 */ /* 0x000fea0003c00000 */
[----:B-1----:R-:W-:Y:S01]  /*5810*/  FMNMX.FTZ R6, R3, R22, !PT ;  /* 0x0000001603067209 */ /* 0x002fe20007810000 */
[----:B0-----:R-:W-:Y:S01]  /*5820*/  IMAD.MOV.U32 R23, RZ, RZ, 0x2 ;  /* 0x00000002ff177424 */ /* 0x001fe200078e00ff */
[----:B------:R-:W-:Y:S01]  /*5830*/  MOV R20, 0x5880 ;  /* 0x0000588000147802 */ /* 0x000fe20000000f00 */
[----:B------:R-:W-:-:S02]  /*5840*/  IMAD.MOV.U32 R24, RZ, RZ, 0x1f ;  /* 0x0000001fff187424 */ /* 0x000fc400078e00ff */
[----:B------:R-:W-:Y:S02]  /*5850*/  IMAD.MOV.U32 R25, RZ, RZ, -0x1 ;  /* 0xffffffffff197424 */ /* 0x000fe400078e00ff */
[----:B------:R-:W-:Y:S02]  /*5860*/  IMAD.MOV.U32 R22, RZ, RZ, R6 ;  /* 0x000000ffff167224 */ /* 0x000fe400078e0006 */
[----:B------:R-:W-:Y:S05]  /*5870*/  CALL.REL.NOINC `($__internal_376_$__cuda_sm70_shflsync_bfly_p) ;  /* 0x0000002000007944 */ /* 0x000fea0003c00000 */
[----:B-1----:R-:W-:Y:S01]  /*5880*/  IMAD.MOV.U32 R9, RZ, RZ, R22 ;  /* 0x000000ffff097224 */ /* 0x002fe200078e0016 */
[----:B0-----:R-:W-:Y:S05]  /*5890*/  BRA `(.L_x_20145) ;  /* 0xffffc91000007947 */ /* 0x001fea000383ffff */
        .weak           $__internal_376_$__cuda_sm70_shflsync_bfly_p
        .type           $__internal_376_$__cuda_sm70_shflsync_bfly_p,@function
        .size           $__internal_376_$__cuda_sm70_shflsync_bfly_p,(.L_x_25037 - $__internal_376_$__cuda_sm70_shflsync_bfly_p)
$__internal_376_$__cuda_sm70_shflsync_bfly_p:
[----:B------:R-:W-:Y:S01]  /*58a0*/  IMAD.MOV.U32 R21, RZ, RZ, 0x0 ;  /* 0x00000000ff157424 */ /* 0x000fe200078e00ff */
[----:B------:R-:W-:Y:S04]  /*58b0*/  WARPSYNC R25 ;  /* 0x0000001900007348 */ /* 0x000fe80003800000 */
[----:B------:R0:W1:Y:S01]  /*58c0*/  SHFL.BFLY PT, R22, R22, R23, R24 ;  /* 0x0c00001716167389 */ /* 0x00006200000e0018 */
[----:B------:R-:W-:Y:S05]  /*58d0*/  RET.REL.NODEC R20 `(_ZN4vllm25paged_attention_v2_kernelIttLi64ELi16ELi128ELNS_18Fp8KVCacheDataTypeE0ELb1ELi512EEEvPfS2_PT_PKS3_PKT0_S9_ifPKiSB_iPKfiiiSD_SD_iiiii) ;  /* 0xffffa72014007950 */ /* 0x000fea0003c3ffff */
.L_x_20146:
        /* <DEDUP_REMOVED lines=10> */
.L_x_25037:


//--------------------- .text._ZN4vllm25paged_attention_v2_kernelIttLi32ELi16ELi128ELNS_18Fp8KVCacheDataTypeE0ELb1ELi512EEEvPfS2_PT_PKS3_PKT0_S9_ifPKiSB_iPKfiiiSD_SD_iiiii --------------------------
	.section	.text._ZN4vllm25paged_attention_v2_kernelIttLi32ELi16ELi128ELNS_18Fp8KVCacheDataTypeE0ELb1ELi512EEEvPfS2_PT_PKS3_PKT0_S9_ifPKiSB_iPKfiiiSD_SD_iiiii,"ax",@progbits
	.sectioninfo	@"SHI_REGISTERS=62"
	.align	128
        .global         _ZN4vllm25paged_attention_v2_kernelIttLi32ELi16ELi128ELNS_18Fp8KVCacheDataTypeE0ELb1ELi512EEEvPfS2_PT_PKS3_PKT0_S9_ifPKiSB_iPKfiiiSD_SD_iiiii
        .type           _ZN4vllm25paged_attention_v2_kernelIttLi32ELi16ELi128ELNS_18Fp8KVCacheDataTypeE0ELb1ELi512EEEvPfS2_PT_PKS3_PKT0_S9_ifPKiSB_iPKfiiiSD_SD_iiiii,@function
        .size           _ZN4vllm25paged_attention_v2_kernelIttLi32ELi16ELi128ELNS_18Fp8KVCacheDataTypeE0ELb1ELi512EEEvPfS2_PT_PKS3_PKT0_S9_ifPKiSB_iPKfiiiSD_SD_iiiii,(.L_x_25038 - _ZN4vllm25paged_attention_v2_kernelIttLi32ELi16ELi128ELNS_18Fp8KVCacheDataTypeE0ELb1ELi512EEEvPfS2_PT_PKS3_PKT0_S9_ifPKiSB_iPKfiiiSD_SD_iiiii)
        .other          _ZN4vllm25paged_attention_v2_kernelIttLi32ELi16ELi128ELNS_18Fp8KVCacheDataTypeE0ELb1ELi512EEEvPfS2_PT_PKS3_PKT0_S9_ifPKiSB_iPKfiiiSD_SD_iiiii,@"STO_CUDA_ENTRY STV_DEFAULT"
_ZN4vllm25paged_attention_v2_kernelIttLi32ELi16ELi128ELNS_18Fp8KVCacheDataTypeE0ELb1ELi512EEEvPfS2_PT_PKS3_PKT0_S9_ifPKiSB_iPKfiiiSD_SD_iiiii:
.text._ZN4vllm25paged_attention_v2_kernelIttLi32ELi16ELi128ELNS_18Fp8KVCacheDataTypeE0ELb1ELi512EEEvPfS2_PT_PKS3_PKT0_S9_ifPKiSB_iPKfiiiSD_SD_iiiii:
        /* <DEDUP_REMOVED lines=28> */
[----:B------:R-:W-:-:S04]  /*01c0*/  IMAD R9, R9, R8, RZ ;  /* 0x0000000809097224 */ /* 0x000fc800078e02ff */
[----:B------:R-:W-:Y:S01]  /*01d0*/  IMAD.HI.U32 R7, R7, R9, R6 ;  /* 0x0000000907077227 */ /* 0x000fe200078e0006 */
[----:B------:R-:W-:-:S05]  /*01e0*/  IABS R6, R11 ;  /* 0x0000000b00067213 */ /* 0x000fca0000000000 */
        /* <DEDUP_REMOVED lines=28> */
[----:B------:R-:W-:-:S03]  /*03b0*/  LOP3.LUT R5, R11, R10, RZ, 0x3c, !PT ;  /* 0x0000000a0b057212 */ /* 0x000fc600078e3cff */
[----:B------:R-:W-:Y:S01]  /*03c0*/  IMAD R3, R6, R3, R7 ;  /* 0x0000000306037224 */ /* 0x000fe200078e0207 */
[----:B------:R-:W-:Y:S02]  /*03d0*/  ISETP.GE.AND P2, PT, R5, RZ, PT ;  /* 0x000000ff0500720c */ /* 0x000fe40003f46270 */
[----:B------:R-:W-:Y:S02]  /*03e0*/  SHF.R.S32.HI R5, RZ, 0x1f, R4 ;  /* 0x0000001fff057819 */ /* 0x000fe40000011404 */
[----:B------:R-:W-:Y:S02]  /*03f0*/  ISETP.GT.U32.AND P1, PT, R8, R3, PT ;  /* 0x000000030800720c */ /* 0x000fe40003f24070 */
[----:B------:R-:W-:-:S04]  /*0400*/  LEA.HI R5, R5, R4, RZ, 0x4 ;  /* 0x0000000405057211 */ /* 0x000fc800078f20ff */
[----:B------:R-:W-:-:S07]  /*0410*/  SHF.R.S32.HI R5, RZ, 0x4, R5 ;  /* 0x00000004ff057819 */ /* 0x000fce0000011405 */
[----:B------:R-:W-:Y:S01]  /*0420*/  @!P1 IMAD.IADD R3, R3, 0x1, -R8 ;  /* 0x0000000103039824 */ /* 0x000fe200078e0a08 */
[----:B------:R-:W-:Y:S02]  /*0430*/  @!P1 IADD3 R6, R6, 0x1, RZ ;  /* 0x0000000106069810 */ /* 0x000fe40007ffe0ff */
[----:B------:R-:W-:Y:S02]  /*0440*/  ISETP.NE.AND P1, PT, R10, RZ, PT ;  /* 0x000000ff0a00720c */ /* 0x000fe40003f25270 */
[----:B------:R-:W-:Y:S02]  /*0450*/  ISETP.GE.U32.AND P0, PT, R3, R8, PT ;  /* 0x000000080300720c */ /* 0x000fe40003f06070 */
[----:B------:R-:W0:Y:S11]  /*0460*/  S2R R3, SR_TID.X ;  /* 0x0000000000037919 */ /* 0x000e360000002100 */
[----:B------:R-:W-:-:S05]  /*0470*/  @P0 IADD3 R6, R6, 0x1, RZ ;  /* 0x0000000106060810 */ /* 0x000fca0007ffe0ff */
[----:B------:R-:W-:Y:S01]  /*0480*/  IMAD.MOV.U32 R4, RZ, RZ, R6 ;  /* 0x000000ffff047224 */ /* 0x000fe200078e0006 */
[----:B------:R-:W-:-:S03]  /*0490*/  IMNMX R6, R5, UR5, PT ;  /* 0x0000000505067c17 */ /* 0x000fc6000b800200 */
[----:B------:R-:W-:Y:S01]  /*04a0*/  @!P2 IMAD.MOV R4, RZ, RZ, -R4 ;  /* 0x000000ffff04a224 */ /* 0x000fe200078e0a04 */
[----:B------:R-:W-:Y:S02]  /*04b0*/  IADD3 R7, R6, -UR4, RZ ;  /* 0x8000000406077c10 */ /* 0x000fe4000fffe0ff */
[----:B------:R-:W-:Y:S02]  /*04c0*/  @!P1 LOP3.LUT R4, RZ, R10, RZ, 0x33, !PT ;  /* 0x0000000aff049212 */ /* 0x000fe400078e33ff */
[C---:B0-----:R-:W-:Y:S02]  /*04d0*/  ISETP.GT.AND P0, PT, R3.reuse, 0x7, PT ;  /* 0x000000070300780c */ /* 0x041fe40003f04270 */
[----:B------:R-:W-:Y:S02]  /*04e0*/  SHF.R.S32.HI R8, RZ, 0x1f, R3 ;  /* 0x0000001fff087819 */ /* 0x000fe40000011403 */
[-C--:B------:R-:W-:Y:S02]  /*04f0*/  LEA.HI R9, R3, R3.reuse, RZ, 0x1 ;  /* 0x0000000303097211 */ /* 0x080fe400078f08ff */
[----:B------:R-:W-:-:S02]  /*0500*/  LEA.HI R8, R8, R3, RZ, 0x5 ;  /* 0x0000000308087211 */ /* 0x000fc400078f28ff */
[----:B------:R-:W-:Y:S02]  /*0510*/  LEA R7, R7, UR14, 0x4 ;  /* 0x0000000e07077c11 */ /* 0x000fe4000f8e20ff */
[----:B------:R-:W-:Y:S02]  /*0520*/  LOP3.LUT R20, R9, 0xfffffffe, RZ, 0xc0, !PT ;  /* 0xfffffffe09147812 */ /* 0x000fe400078ec0ff */
[----:B------:R-:W-:Y:S02]  /*0530*/  LOP3.LUT R18, R8, 0xffffffe0, RZ, 0xc0, !PT ;  /* 0xffffffe008127812 */ /* 0x000fe400078ec0ff */
[----:B------:R-:W-:Y:S02]  /*0540*/  IMNMX R10, R0, R7, PT ;  /* 0x00000007000a7217 */ /* 0x000fe40003800200 */
[----:B------:R-:W-:Y:S01]  /*0550*/  SHF.R.S32.HI R16, RZ, 0x1, R9 ;  /* 0x00000001ff107819 */ /* 0x000fe20000011409 */
[C---:B------:R-:W-:Y:S01]  /*0560*/  IMAD.IADD R9, R3.reuse, 0x1, -R18 ;  /* 0x0000000103097824 */ /* 0x040fe200078e0a12 */
[----:B------:R-:W-:Y:S01]  /*0570*/  SHF.R.S32.HI R7, RZ, 0x5, R8 ;  /* 0x00000005ff077819 */ /* 0x000fe20000011408 */
[----:B------:R-:W-:Y:S01]  /*0580*/  IMAD.IADD R8, R3, 0x1, -R20 ;  /* 0x0000000103087824 */ /* 0x000fe200078e0a14 */
[----:B------:R-:W-:Y:S01]  /*0590*/  IADD3 R10, R10, -UR14, RZ ;  /* 0x8000000e0a0a7c10 */ /* 0x000fe2000fffe0ff */
        /* <DEDUP_REMOVED lines=13> */
[----:B------:R-:W-:-:S04]  /*0670*/  IMAD.SHL.U32 R19, R16, 0x8, RZ ;  /* 0x0000000810137824 */ /* 0x000fc800078e00ff */
        /* <DEDUP_REMOVED lines=8> */
.L_x_20151:
        /* <DEDUP_REMOVED lines=11> */
.L_x_20150:
[----:B------:R-:W-:Y:S05]  /*07b0*/  BSYNC B1 ;  /* 0x0000000000017941 */ /* 0x000fea0003800000 */
.L_x_20149:
        /* <DEDUP_REMOVED lines=10> */
.L_x_20152:
        /* <DEDUP_REMOVED lines=17> */
.L_x_20148:
[----:B------:R-:W-:Y:S05]  /*0970*/  BSYNC B0 ;  /* 0x0000000000007941 */ /* 0x000fea0003800000 */
.L_x_20147:
[----:B------:R-:W-:Y:S01]  /*0980*/  IABS R20, c[0x0][0x1e4] ;  /* 0x0000790000147a13 */ /* 0x000fe20000000000 */
[----:B------:R-:W-:Y:S01]  /*0990*/  IMAD R14, R14, c[0x0][0x1a8], RZ ;  /* 0x00006a000e0e7a24 */ /* 0x000fe200078e02ff */
[----:B------:R-:W-:Y:S01]  /*09a0*/  IADD3 R13, R0, -0x1, RZ ;  /* 0xffffffff000d7810 */ /* 0x000fe20007ffe0ff */
[----:B------:R-:W-:Y:S03]  /*09b0*/  BAR.SYNC.DEFER_BLOCKING 0x0 ;  /* 0x0000000000007b1d */ /* 0x000fe60000010000 */
[----:B------:R-:W-:-:S02]  /*09c0*/  IABS R21, R13 ;  /* 0x0000000d00157213 */ /* 0x000fc40000000000 */
[----:B------:R-:W-:Y:S01]  /*09d0*/  LOP3.LUT R13, R13, c[0x0][0x1e4], RZ, 0x3c, !PT ;  /* 0x000079000d0d7a12 */ /* 0x000fe200078e3cff */
[----:B------:R-:W0:Y:S01]  /*09e0*/  I2F.RP R15, R20 ;  /* 0x00000014000f7306 */ /* 0x000e220000209400 */
[----:B------:R-:W-:Y:S01]  /*09f0*/  BSSY B0, `(.L_x_20153) ;  /* 0x0000102000007945 */ /* 0x000fe20003800000 */
[----:B------:R-:W-:Y:S02]  /*0a00*/  SHF.R.S32.HI R24, RZ, 0x1f, R14 ;  /* 0x0000001fff187819 */ /* 0x000fe4000001140e */
[----:B------:R-:W-:Y:S01]  /*0a10*/  ISETP.GE.AND P2, PT, R13, RZ, PT ;  /* 0x000000ff0d00720c */ /* 0x000fe20003f46270 */
[----:B------:R-:W-:-:S03]  /*0a20*/  IMAD.MOV.U32 R13, RZ, RZ, -0x800001 ;  /* 0xff7fffffff0d7424 */ /* 0x000fc600078e00ff */
        /* <DEDUP_REMOVED lines=17> */
[----:B------:R-:W-:Y:S01]  /*0b40*/  IADD3 R11, R7, UR4, RZ ;  /* 0x00000004070b7c10 */ /* 0x000fe2000fffe0ff */
[----:B------:R-:W-:Y:S01]  /*0b50*/  @!P3 IMAD.MOV R18, RZ, RZ, -c[0x0][0x1e8] ;  /* 0x80007a00ff12b624 */ /* 0x000fe200078e02ff */
[----:B------:R-:W-:Y:S01]  /*0b60*/  ISETP.GE.U32.AND P0, PT, R15, R20, PT ;  /* 0x000000140f00720c */ /* 0x000fe20003f06070 */
[----:B------:R-:W-:Y:S01]  /*0b70*/  @!P3 IMAD.MOV.U32 R15, RZ, RZ, c[0x0][0x1d8] ;  /* 0x00007600ff0fb624 */ /* 0x000fe200078e00ff */
[----:B------:R-:W-:-:S03]  /*0b80*/  ISETP.NE.AND P1, PT, RZ, c[0x0][0x1e4], PT ;  /* 0x00007900ff007a0c */ /* 0x000fc60003f25270 */
        /* <DEDUP_REMOVED lines=10> */
[----:B------:R-:W-:Y:S01]  /*0c30*/  IADD3 R27, P0, R14, R11, RZ ;  /* 0x0000000b0e1b7210 */ /* 0x000fe20007f1e0ff */
[----:B------:R-:W-:Y:S01]  /*0c40*/  IMAD.SHL.U32 R25, R8, 0x4, RZ ;  /* 0x0000000408197824 */ /* 0x000fe200078e00ff */
[----:B------:R-:W-:Y:S01]  /*0c50*/  SHF.R.S32.HI R13, RZ, 0x1f, R16 ;  /* 0x0000001fff0d7819 */ /* 0x000fe20000011410 */
[----:B------:R-:W-:Y:S01]  /*0c60*/  IMAD.MOV.U32 R44, RZ, RZ, c[0x0][0x1bc] ;  /* 0x00006f00ff2c7624 */ /* 0x000fe200078e00ff */
[----:B------:R-:W-:Y:S01]  /*0c70*/  LEA.HI.X.SX32 R20, R11, R24, 0x1, P0 ;  /* 0x000000180b147211 */ /* 0x000fe200000f0eff */
[----:B------:R-:W-:Y:S01]  /*0c80*/  IMAD.MOV.U32 R43, RZ, RZ, R11 ;  /* 0x000000ffff2b7224 */ /* 0x000fe200078e000b */
[C---:B------:R-:W-:Y:S02]  /*0c90*/  LEA R26, P0, R27.reuse, c[0x0][0x198], 0x2 ;  /* 0x000066001b1a7a11 */ /* 0x040fe400078010ff */
[----:B------:R-:W-:Y:S02]  /*0ca0*/  SHF.R.S32.HI R18, RZ, 0x1f, R25 ;  /* 0x0000001fff127819 */ /* 0x000fe40000011419 */
[----:B------:R-:W-:-:S02]  /*0cb0*/  LEA.HI.X R27, R27, c[0x0][0x19c], R20, 0x2, P0 ;  /* 0x000067001b1b7a11 */ /* 0x000fc400000f1414 */
[----:B------:R-:W-:Y:S02]  /*0cc0*/  LEA.HI R18, R18, R25, RZ, 0x3 ;  /* 0x0000001912127211 */ /* 0x000fe400078f18ff */
[C---:B------:R-:W-:Y:S02]  /*0cd0*/  IADD3 R17, R8.reuse, 0x2, RZ ;  /* 0x0000000208117810 */ /* 0x040fe40007ffe0ff */
[C---:B------:R-:W-:Y:S02]  /*0ce0*/  IADD3 R20, R8.reuse, 0x4, RZ ;  /* 0x0000000408147810 */ /* 0x040fe40007ffe0ff */
[----:B------:R-:W-:Y:S01]  /*0cf0*/  IADD3 R21, R8, 0x6, RZ ;  /* 0x0000000608157810 */ /* 0x000fe20007ffe0ff */
[----:B------:R-:W-:Y:S01]  /*0d00*/  IMAD.SHL.U32 R28, R17, 0x4, RZ ;  /* 0x00000004111c7824 */ /* 0x000fe200078e00ff */
[----:B------:R-:W-:Y:S01]  /*0d10*/  LEA.HI R13, R13, R16, RZ, 0x4 ;  /* 0x000000100d0d7211 */ /* 0x000fe200078f20ff */
[----:B------:R-:W-:Y:S01]  /*0d20*/  IMAD.SHL.U32 R29, R20, 0x4, RZ ;  /* 0x00000004141d7824 */ /* 0x000fe200078e00ff */
[----:B------:R-:W-:Y:S01]  /*0d30*/  LOP3.LUT R18, R18, 0xfffffff8, RZ, 0xc0, !PT ;  /* 0xfffffff812127812 */ /* 0x000fe200078ec0ff */
[----:B------:R-:W-:Y:S01]  /*0d40*/  IMAD.SHL.U32 R40, R21, 0x4, RZ ;  /* 0x0000000415287824 */ /* 0x000fe200078e00ff */
[----:B------:R-:W-:-:S02]  /*0d50*/  LOP3.LUT R13, R13, 0xfffffff0, RZ, 0xc0, !PT ;  /* 0xfffffff00d0d7812 */ /* 0x000fc400078ec0ff */
[----:B------:R-:W-:Y:S01]  /*0d60*/  SHF.R.S32.HI R19, RZ, 0x1f, R28 ;  /* 0x0000001fff137819 */ /* 0x000fe2000001141c */
[----:B------:R-:W-:Y:S01]  /*0d70*/  IMAD.IADD R25, R25, 0x1, -R18 ;  /* 0x0000000119197824 */ /* 0x000fe200078e0a12 */
[----:B------:R-:W-:Y:S01]  /*0d80*/  SHF.R.S32.HI R18, RZ, 0x1f, R29 ;  /* 0x0000001fff127819 */ /* 0x000fe2000001141d */
[----:B------:R-:W-:Y:S01]  /*0d90*/  IMAD.IADD R16, R16, 0x1, -R13 ;  /* 0x0000000110107824 */ /* 0x000fe200078e0a0d */
[----:B------:R-:W-:Y:S01]  /*0da0*/  SHF.R.S32.HI R23, RZ, 0x1f, R40 ;  /* 0x0000001fff177819 */ /* 0x000fe20000011428 */
[----:B------:R-:W-:Y:S01]  /*0db0*/  IMAD R13, R4, c[0x0][0x1c0], RZ ;  /* 0x00007000040d7a24 */ /* 0x000fe200078e02ff */
[----:B------:R-:W-:Y:S01]  /*0dc0*/  LEA.HI R19, R19, R28, RZ, 0x3 ;  /* 0x0000001c13137211 */ /* 0x000fe200078f18ff */
[----:B------:R-:W-:Y:S01]  /*0dd0*/  IMAD.SHL.U32 R30, R16, 0x8, RZ ;  /* 0x00000008101e7824 */ /* 0x000fe200078e00ff */
[----:B------:R-:W-:Y:S01]  /*0de0*/  LEA.HI R18, R18, R29, RZ, 0x3 ;  /* 0x0000001d12127211 */ /* 0x000fe200078f18ff */
[----:B------:R-:W-:Y:S01]  /*0df0*/  IMAD R16, R7, 0x10, R16 ;  /* 0x0000001007107824 */ /* 0x000fe200078e0210 */
[----:B------:R-:W-:-:S02]  /*0e00*/  LEA.HI R23, R23, R40, RZ, 0x3 ;  /* 0x0000002817177211 */ /* 0x000fc400078f18ff */
[----:B------:R-:W-:Y:S02]  /*0e10*/  LEA.HI R17, R17, R17, RZ, 0x1 ;  /* 0x0000001111117211 */ /* 0x000fe400078f08ff */
[----:B------:R-:W-:Y:S02]  /*0e20*/  LEA.HI R20, R20, R20, RZ, 0x1 ;  /* 0x0000001414147211 */ /* 0x000fe400078f08ff */
        /* <DEDUP_REMOVED lines=12> */
[----:B------:R-:W-:-:S02]  /*0ef0*/  LOP3.LUT R45, R17, 0xffffff80, RZ, 0xc0, !PT ;  /* 0xffffff80112d7812 */ /* 0x000fc400078ec0ff */
[----:B------:R-:W-:Y:S02]  /*0f00*/  LOP3.LUT R46, R20, 0xffffff80, RZ, 0xc0, !PT ;  /* 0xffffff80142e7812 */ /* 0x000fe400078ec0ff */
[----:B------:R-:W-:Y:S02]  /*0f10*/  LOP3.LUT R47, R21, 0xffffff80, RZ, 0xc0, !PT ;  /* 0xffffff80152f7812 */ /* 0x000fe400078ec0ff */
[----:B------:R-:W-:Y:S02]  /*0f20*/  IADD3 R53, R16, UR14, RZ ;  /* 0x0000000e10357c10 */ /* 0x000fe4000fffe0ff */
[----:B------:R-:W-:Y:S01]  /*0f30*/  LEA.HI.X.SX32 R31, R13, R22, 0x1, P0 ;  /* 0x000000160d1f7211 */ /* 0x000fe200000f0eff */
[----:B------:R-:W-:Y:S01]  /*0f40*/  IMAD.MOV.U32 R13, RZ, RZ, -0x800001 ;  /* 0xff7fffffff0d7424 */ /* 0x000fe200078e00ff */
[----:B------:R-:W-:Y:S02]  /*0f50*/  IADD3 R41, R12, -c[0x0][0x1dc], RZ ;  /* 0x800077000c297a10 */ /* 0x000fe40007ffe0ff */
[----:B------:R-:W-:-:S02]  /*0f60*/  LEA R42, R7, UR14, 0x4 ;  /* 0x0000000e072a7c11 */ /* 0x000fc4000f8e20ff */
        /* <DEDUP_REMOVED lines=8> */
[----:B------:R-:W-:Y:S02]  /*0ff0*/  IADD3 R54, -R0, 0x1, R53 ;  /* 0x0000000100367810 */ /* 0x000fe40007ffe135 */
.L_x_20159:
        /* <DEDUP_REMOVED lines=54> */
[----:B--2---:R-:W-:-:S05]  /*1360*/  SHF.R.S32.HI R16, RZ, 0x1f, R19 ;  /* 0x0000001fff107819 */ /* 0x004fca0000011413 */
[----:B------:R-:W-:Y:S02]  /*1370*/  IMAD R18, R16, c[0x0][0x1bc], RZ ;  /* 0x00006f0010127a24 */ /* 0x000fe400078e02ff */
[----:B------:R-:W-:-:S04]  /*1380*/  IMAD.WIDE.U32 R16, R19, c[0x0][0x1bc], R30 ;  /* 0x00006f0013107a25 */ /* 0x000fc800078e001e */
[----:B------:R-:W-:Y:S01]  /*1390*/  IMAD R21, R19, R44, R18 ;  /* 0x0000002c13157224 */ /* 0x000fe200078e0212 */
[----:B------:R-:W-:-:S03]  /*13a0*/  IADD3 R19, P0, P1, R28, R16, R45 ;  /* 0x000000101c137210 */ /* 0x000fc6000791e02d */
[----:B------:R-:W-:Y:S01]  /*13b0*/  IMAD.IADD R18, R17, 0x1, R21 ;  /* 0x0000000111127824 */ /* 0x000fe200078e0215 */
[----:B------:R-:W-:-:S04]  /*13c0*/  LEA R32, P2, R19, c[0x0][0x180], 0x1 ;  /* 0x0000600013207a11 */ /* 0x000fc800078408ff */
[----:B------:R-:W-:Y:S02]  /*13d0*/  IADD3.X R20, R55, R18, R48, P0, P1 ;  /* 0x0000001237147210 */ /* 0x000fe400007e2430 */
        /* <DEDUP_REMOVED lines=16> */
[----:B------:R-:W0:Y:S04]  /*14e0*/  LDS.128 R16, [R58] ;  /* 0x000000003a107984 */ /* 0x000e280000000c00 */
[----:B------:R-:W4:Y:S01]  /*14f0*/  LDG.E.64.CONSTANT R38, [R38.64] ;  /* 0x0000000c26267981 */ /* 0x000f22000c1e9b00 */
[----:B-----5:R-:W-:Y:S01]  /*1500*/  FSETP.NEU.FTZ.AND P1, PT, R2, RZ, PT ;  /* 0x000000ff0200720b */ /* 0x020fe20003f3d000 */
[----:B0-----:R-:W-:Y:S02]  /*1510*/  HADD2.F32 R20, -RZ, R18.H0_H0 ;  /* 0x20000012ff147230 */ /* 0x001fe40000004100 */
[----:B------:R-:W-:-:S02]  /*1520*/  HADD2.F32 R56, -RZ, R16.H0_H0 ;  /* 0x20000010ff387230 */ /* 0x000fc40000004100 */
[----:B------:R-:W-:Y:S02]  /*1530*/  HADD2.F32 R18, -RZ, R18.H1_H1 ;  /* 0x30000012ff127230 */ /* 0x000fe40000004100 */
[----:B------:R-:W-:Y:S02]  /*1540*/  HADD2.F32 R16, -RZ, R16.H1_H1 ;  /* 0x30000010ff107230 */ /* 0x000fe40000004100 */
[--C-:B--2---:R-:W-:Y:S02]  /*1550*/  HADD2.F32 R21, -RZ, R32.reuse.H0_H0 ;  /* 0x20000020ff157230 */ /* 0x104fe40000004100 */
[----:B------:R-:W-:Y:S02]  /*1560*/  HADD2.F32 R59, -RZ, R32.H1_H1 ;  /* 0x30000020ff3b7230 */ /* 0x000fe40000004100 */
[----:B------:R-:W-:Y:S01]  /*1570*/  HADD2.F32 R32, -RZ, R19.H1_H1 ;  /* 0x30000013ff207230 */ /* 0x000fe20000004100 */
[----:B------:R-:W-:Y:S02]  /*1580*/  FMUL.FTZ R20, R20, R21 ;  /* 0x0000001514147220 */ /* 0x000fe40000410000 */
[----:B------:R-:W-:Y:S01]  /*1590*/  FMUL.FTZ R18, R18, R59 ;  /* 0x0000003b12127220 */ /* 0x000fe20000410000 */
[----:B---3--:R-:W-:-:S02]  /*15a0*/  HADD2.F32 R21, -RZ, R34.H0_H0 ;  /* 0x20000022ff157230 */ /* 0x008fc40000004100 */
[----:B------:R-:W-:-:S03]  /*15b0*/  HADD2.F32 R59, -RZ, R34.H1_H1 ;  /* 0x30000022ff3b7230 */ /* 0x000fc60000004100 */
[----:B------:R-:W-:Y:S02]  /*15c0*/  FFMA.FTZ R56, R56, R21, R20 ;  /* 0x0000001538387223 */ /* 0x000fe40000010014 */
[----:B------:R-:W0:Y:S01]  /*15d0*/  LDS.128 R20, [R58+0x10] ;  /* 0x000010003a147984 */ /* 0x000e220000000c00 */
[----:B------:R-:W-:Y:S01]  /*15e0*/  FFMA.FTZ R16, R16, R59, R18 ;  /* 0x0000003b10107223 */ /* 0x000fe20000010012 */
[----:B------:R-:W-:Y:S02]  /*15f0*/  HADD2.F32 R18, -RZ, R19.H0_H0 ;  /* 0x20000013ff127230 */ /* 0x000fe40000004100 */
[----:B------:R-:W-:Y:S02]  /*1600*/  HADD2.F32 R59, -RZ, R33.H0_H0 ;  /* 0x20000021ff3b7230 */ /* 0x000fe40000004100 */
[----:B------:R-:W-:Y:S02]  /*1610*/  HADD2.F32 R19, -RZ, R35.H0_H0 ;  /* 0x20000023ff137230 */ /* 0x000fe40000004100 */
[----:B------:R-:W-:Y:S01]  /*1620*/  HADD2.F32 R33, -RZ, R33.H1_H1 ;  /* 0x30000021ff217230 */ /* 0x000fe20000004100 */
[----:B------:R-:W-:Y:S01]  /*1630*/  FMUL.FTZ R59, R18, R59 ;  /* 0x0000003b123b7220 */ /* 0x000fe20000410000 */
[----:B------:R-:W-:-:S02]  /*1640*/  HADD2.F32 R18, -RZ, R17.H0_H0 ;  /* 0x20000011ff127230 */ /* 0x000fc40000004100 */
[--C-:B----4-:R-:W-:Y:S01]  /*1650*/  HADD2.F32 R34, -RZ, R36.reuse.H0_H0 ;  /* 0x20000024ff227230 */ /* 0x110fe20000004100 */
[----:B------:R-:W-:Y:S01]  /*1660*/  FMUL.FTZ R33, R32, R33 ;  /* 0x0000002120217220 */ /* 0x000fe20000410000 */
[----:B------:R-:W-:Y:S01]  /*1670*/  HADD2.F32 R17, -RZ, R17.H1_H1 ;  /* 0x30000011ff117230 */ /* 0x000fe20000004100 */
[----:B------:R-:W-:Y:S01]  /*1680*/  FFMA.FTZ R18, R18, R19, R59 ;  /* 0x0000001312127223 */ /* 0x000fe2000001003b */
[----:B------:R-:W-:Y:S02]  /*1690*/  HADD2.F32 R32, -RZ, R35.H1_H1 ;  /* 0x30000023ff207230 */ /* 0x000fe40000004100 */
[----:B------:R-:W-:-:S03]  /*16a0*/  HADD2.F32 R36, -RZ, R36.H1_H1 ;  /* 0x30000024ff247230 */ /* 0x000fc60000004100 */
[----:B------:R-:W-:Y:S01]  /*16b0*/  FFMA.FTZ R17, R17, R32, R33 ;  /* 0x0000002011117223 */ /* 0x000fe20000010021 */
[--C-:B0-----:R-:W-:Y:S02]  /*16c0*/  HADD2.F32 R19, -RZ, R20.reuse.H0_H0 ;  /* 0x20000014ff137230 */ /* 0x101fe40000004100 */
[----:B------:R-:W-:Y:S02]  /*16d0*/  HADD2.F32 R33, -RZ, R21.H0_H0 ;  /* 0x20000015ff217230 */ /* 0x000fe40000004100 */
[----:B------:R-:W-:Y:S01]  /*16e0*/  HADD2.F32 R32, -RZ, R23.H1_H1 ;  /* 0x30000017ff207230 */ /* 0x000fe20000004100 */
[----:B------:R-:W-:Y:S01]  /*16f0*/  FFMA.FTZ R56, R19, R34, R56 ;  /* 0x0000002213387223 */ /* 0x000fe20000010038 */
[----:B------:R-:W-:Y:S02]  /*1700*/  HADD2.F32 R19, -RZ, R20.H1_H1 ;  /* 0x30000014ff137230 */ /* 0x000fe40000004100 */
[--C-:B------:R-:W-:Y:S02]  /*1710*/  HADD2.F32 R20, -RZ, R37.reuse.H0_H0 ;  /* 0x20000025ff147230 */ /* 0x100fe40000004100 */
[----:B------:R-:W-:Y:S01]  /*1720*/  HADD2.F32 R37, -RZ, R37.H1_H1 ;  /* 0x30000025ff257230 */ /* 0x000fe20000004100 */
[----:B------:R-:W-:Y:S01]  /*1730*/  FFMA.FTZ R16, R19, R36, R16 ;  /* 0x0000002413107223 */ /* 0x000fe20000010010 */
[----:B------:R-:W-:Y:S01]  /*1740*/  HADD2.F32 R19, -RZ, R22.H0_H0 ;  /* 0x20000016ff137230 */ /* 0x000fe20000004100 */
[----:B------:R-:W-:Y:S01]  /*1750*/  FFMA.FTZ R18, R33, R20, R18 ;  /* 0x0000001421127223 */ /* 0x000fe20000010012 */
[----:B------:R-:W-:-:S02]  /*1760*/  HADD2.F32 R20, -RZ, R21.H1_H1 ;  /* 0x30000015ff147230 */ /* 0x000fc40000004100 */
[----:B------:R-:W-:Y:S02]  /*1770*/  HADD2.F32 R21, -RZ, R22.H1_H1 ;  /* 0x30000016ff157230 */ /* 0x000fe40000004100 */
[--C-:B------:R-:W-:Y:S01]  /*1780*/  HADD2.F32 R22, -RZ, R38.reuse.H0_H0 ;  /* 0x20000026ff167230 */ /* 0x100fe20000004100 */
[----:B------:R-:W-:Y:S01]  /*1790*/  FFMA.FTZ R17, R20, R37, R17 ;  /* 0x0000002514117223 */ /* 0x000fe20000010011 */
[----:B------:R-:W-:Y:S02]  /*17a0*/  HADD2.F32 R38, -RZ, R38.H1_H1 ;  /* 0x30000026ff267230 */ /* 0x000fe40000004100 */
[----:B------:R-:W-:Y:S01]  /*17b0*/  HADD2.F32 R33, -RZ, R23.H0_H0 ;  /* 0x20000017ff217230 */ /* 0x000fe20000004100 */
[----:B------:R-:W-:Y:S01]  /*17c0*/  FFMA.FTZ R19, R19, R22, R56 ;  /* 0x0000001613137223 */ /* 0x000fe20000010038 */
[--C-:B------:R-:W-:Y:S01]  /*17d0*/  HADD2.F32 R23, -RZ, R39.reuse.H0_H0 ;  /* 0x20000027ff177230 */ /* 0x100fe20000004100 */
[----:B------:R-:W-:Y:S01]  /*17e0*/  FFMA.FTZ R16, R21, R38, R16 ;  /* 0x0000002615107223 */ /* 0x000fe20000010010 */
[----:B------:R-:W-:-:S03]  /*17f0*/  HADD2.F32 R39, -RZ, R39.H1_H1 ;  /* 0x30000027ff277230 */ /* 0x000fc60000004100 */
[----:B------:R-:W-:Y:S02]  /*1800*/  FFMA.FTZ R18, R33, R23, R18 ;  /* 0x0000001721127223 */ /* 0x000fe40000010012 */
[----:B------:R-:W-:Y:S02]  /*1810*/  FADD.FTZ R19, R19, R16 ;  /* 0x0000001013137221 */ /* 0x000fe40000010000 */
[----:B------:R-:W-:Y:S02]  /*1820*/  FFMA.FTZ R17, R32, R39, R17 ;  /* 0x0000002720117223 */ /* 0x000fe40000010011 */
[----:B------:R-:W-:-:S04]  /*1830*/  FADD.FTZ R18, R18, R19 ;  /* 0x0000001312127221 */ /* 0x000fc80000010000 */
[----:B------:R-:W-:Y:S01]  /*1840*/  FADD.FTZ R23, R17, R18 ;  /* 0x0000001211177221 */ /* 0x000fe20000010000 */
[----:B------:R-:W-:Y:S05]  /*1850*/  BRA.DIV ~URZ, `(.L_x_20157) ;  /* 0x00002df27f007947 */ /* 0x000fea000b800000 */
[----:B------:R0:W1:Y:S02]  /*1860*/  SHFL.BFLY PT, R16, R23, 0x1, 0x1f ;  /* 0x0c201f0017107f89 */ /* 0x00006400000e0000 */
.L_x_20197:
        /* <DEDUP_REMOVED lines=13> */
.L_x_20156:
[----:B------:R-:W-:-:S13]  /*1940*/  ISETP.NE.AND P0, PT, R8, RZ, PT ;  /* 0x000000ff0800720c */ /* 0x000fda0003f05270 */
[----:B------:R-:W-:-:S05]  /*1950*/  @!P0 IMAD.MOV.U32 R16, RZ, RZ, -0x800001 ;  /* 0xff7fffffff108424 */ /* 0x000fca00078e00ff */
[----:B------:R0:W-:Y:S02]  /*1960*/  @!P0 STS [R51], R16 ;  /* 0x0000001033008388 */ /* 0x0001e40000000800 */
.L_x_20158:
[----:B------:R-:W-:Y:S05]  /*1970*/  BSYNC B1 ;  /* 0x0000000000017941 */ /* 0x000fea0003800000 */
.L_x_20155:
        /* <DEDUP_REMOVED lines=9> */
.L_x_20154:
[----:B------:R-:W-:Y:S05]  /*1a10*/  BSYNC B0 ;  /* 0x0000000000007941 */ /* 0x000fea0003800000 */
.L_x_20153:
[----:B------:R-:W-:Y:S05]  /*1a20*/  BRA.DIV ~URZ, `(.L_x_20160) ;  /* 0x00002ca27f007947 */ /* 0x000fea000b800000 */
[----:B-----5:R0:W1:Y:S02]  /*1a30*/  SHFL.BFLY PT, R2, R13, 0x10, 0x1f ;  /* 0x0e001f000d027f89 */ /* 0x02006400000e0000 */
.L_x_20198:
[----:B-1----:R-:W-:Y:S01]  /*1a40*/  FMNMX.FTZ R23, R2, R13, !PT ;  /* 0x0000000d02177209 */ /* 0x002fe20007810000 */
[----:B------:R-:W-:Y:S05]  /*1a50*/  BRA.DIV ~URZ, `(.L_x_20161) ;  /* 0x00002cf27f007947 */ /* 0x000fea000b800000 */
[----:B------:R-:W1:Y:S02]  /*1a60*/  SHFL.BFLY PT, R2, R23, 0x8, 0x1f ;  /* 0x0d001f0017027f89 */ /* 0x000e6400000e0000 */
[----:B-1----:R-:W-:-:S05]  /*1a70*/  FMNMX.FTZ R2, R23, R2, !PT ;  /* 0x0000000217027209 */ /* 0x002fca0007810000 */
[----:B0-----:R-:W0:Y:S02]  /*1a80*/  SHFL.BFLY PT, R13, R2, 0x4, 0x1f ;  /* 0x0c801f00020d7f89 */ /* 0x001e2400000e0000 */
[----:B0-----:R-:W-:-:S05]  /*1a90*/  FMNMX.FTZ R13, R2, R13, !PT ;  /* 0x0000000d020d7209 */ /* 0x001fca0007810000 */
[----:B------:R0:W1:Y:S02]  /*1aa0*/  SHFL.BFLY PT, R8, R13, 0x2, 0x1f ;  /* 0x0c401f000d087f89 */ /* 0x00006400000e0000 */
.L_x_20199:
        /* <DEDUP_REMOVED lines=35> */
.L_x_20166:
        /* <DEDUP_REMOVED lines=11> */
.L_x_20165:
[----:B------:R-:W-:Y:S05]  /*1d90*/  BSYNC B1 ;  /* 0x0000000000017941 */ /* 0x000fea0003800000 */
.L_x_20164:
        /* <DEDUP_REMOVED lines=10> */
.L_x_20169:
        /* <DEDUP_REMOVED lines=18> */
[----:B------:R-:W2:Y:S01]  /*1f60*/  MUFU.EX2 R18, R18 ;  /* 0x0000001200127308 */ /* 0x000ea20000000800 */
[----:B------:R-:W-:Y:S02]  /*1f70*/  FMUL.FTZ R20, R21, 1.4426950216293334961 ;  /* 0x3fb8aa3b15147820 */ /* 0x000fe40000410000 */
[----:B------:R-:W3:Y:S01]  /*1f80*/  LDS R21, [R13+0xe00] ;  /* 0x000e00000d157984 */ /* 0x000ee20000000800 */
[----:B------:R-:W-:-:S02]  /*1f90*/  FMUL.FTZ R22, R23, 1.4426950216293334961 ;  /* 0x3fb8aa3b17167820 */ /* 0x000fc40000410000 */
[C---:B----4-:R-:W-:Y:S01]  /*1fa0*/  FADD.FTZ R25, -R2.reuse, R25 ;  /* 0x0000001902197221 */ /* 0x050fe20000010100 */
[----:B------:R-:W4:Y:S01]  /*1fb0*/  LDS R23, [R13+0x1000] ;  /* 0x001000000d177984 */ /* 0x000f220000000800 */
[C---:B-----5:R-:W-:Y:S01]  /*1fc0*/  FADD.FTZ R27, -R2.reuse, R27 ;  /* 0x0000001b021b7221 */ /* 0x060fe20000010100 */
[----:B------:R-:W5:Y:S01]  /*1fd0*/  MUFU.EX2 R20, R20 ;  /* 0x0000001400147308 */ /* 0x000f620000000800 */
[----:B------:R-:W-:Y:S02]  /*1fe0*/  FMUL.FTZ R25, R25, 1.4426950216293334961 ;  /* 0x3fb8aa3b19197820 */ /* 0x000fe40000410000 */
[----:B------:R-:W-:Y:S02]  /*1ff0*/  FMUL.FTZ R27, R27, 1.4426950216293334961 ;  /* 0x3fb8aa3b1b1b7820 */ /* 0x000fe40000410000 */
[C---:B------:R-:W-:Y:S02]  /*2000*/  FADD.FTZ R29, -R2.reuse, R29 ;  /* 0x0000001d021d7221 */ /* 0x040fe40000010100 */
[----:B------:R-:W-:Y:S01]  /*2010*/  FADD.FTZ R31, -R2, R31 ;  /* 0x0000001f021f7221 */ /* 0x000fe20000010100 */
[----:B------:R5:W0:Y:S01]  /*2020*/  MUFU.EX2 R26, R25 ;  /* 0x00000019001a7308 */ /* 0x000a220000000800 */
[----:B------:R-:W-:Y:S01]  /*2030*/  FMUL.FTZ R29, R29, 1.4426950216293334961 ;  /* 0x3fb8aa3b1d1d7820 */ /* 0x000fe20000410000 */
[----:B--2---:R-:W-:Y:S01]  /*2040*/  STS [R13+-0x400], R18 ;  /* 0xfffc00120d007388 */ /* 0x004fe20000000800 */
[----:B------:R-:W-:-:S02]  /*2050*/  FMUL.FTZ R31, R31, 1.4426950216293334961 ;  /* 0x3fb8aa3b1f1f7820 */ /* 0x000fc40000410000 */
[C---:B------:R-:W-:Y:S02]  /*2060*/  FADD.FTZ R33, -R2.reuse, R33 ;  /* 0x0000002102217221 */ /* 0x040fe40000010100 */
[C---:B------:R-:W-:Y:S01]  /*2070*/  FADD.FTZ R35, -R2.reuse, R35 ;  /* 0x0000002302237221 */ /* 0x040fe20000010100 */
[----:B------:R-:W2:Y:S01]  /*2080*/  MUFU.EX2 R22, R22 ;  /* 0x0000001600167308 */ /* 0x000ea20000000800 */
[----:B-----5:R-:W5:Y:S01]  /*2090*/  LDS R25, [R13+0x1800] ;  /* 0x001800000d197984 */ /* 0x020f620000000800 */
[----:B------:R-:W-:Y:S02]  /*20a0*/  FMUL.FTZ R33, R33, 1.4426950216293334961 ;  /* 0x3fb8aa3b21217820 */ /* 0x000fe40000410000 */
[----:B------:R-:W-:Y:S01]  /*20b0*/  FMUL.FTZ R35, R35, 1.4426950216293334961 ;  /* 0x3fb8aa3b23237820 */ /* 0x000fe20000410000 */
[----:B------:R-:W-:Y:S01]  /*20c0*/  STS [R13+-0x200], R20 ;  /* 0xfffe00140d007388 */ /* 0x000fe20000000800 */
[C---:B------:R-:W-:Y:S02]  /*20d0*/  FADD.FTZ R37, -R2.reuse, R37 ;  /* 0x0000002502257221 */ /* 0x040fe40000010100 */
[----:B------:R2:W4:Y:S01]  /*20e0*/  MUFU.EX2 R28, R27 ;  /* 0x0000001b001c7308 */ /* 0x0005220000000800 */
[C---:B0-----:R-:W-:Y:S01]  /*20f0*/  FADD.FTZ R39, -R2.reuse, R39 ;  /* 0x0000002702277221 */ /* 0x041fe20000010100 */
[----:B------:R-:W-:Y:S01]  /*2100*/  STS [R13+0x200], R26 ;  /* 0x0002001a0d007388 */ /* 0x000fe20000000800 */
[----:B-1----:R-:W-:-:S02]  /*2110*/  FADD.FTZ R19, -R2, R19 ;  /* 0x0000001302137221 */ /* 0x002fc40000010100 */
[----:B------:R-:W-:Y:S02]  /*2120*/  FMUL.FTZ R37, R37, 1.4426950216293334961 ;  /* 0x3fb8aa3b25257820 */ /* 0x000fe40000410000 */
[----:B------:R-:W-:Y:S01]  /*2130*/  FMUL.FTZ R19, R19, 1.4426950216293334961 ;  /* 0x3fb8aa3b13137820 */ /* 0x000fe20000410000 */
[----:B------:R-:W0:Y:S01]  /*2140*/  MUFU.EX2 R30, R29 ;  /* 0x0000001d001e7308 */ /* 0x000e220000000800 */
[----:B--2---:R-:W1:Y:S01]  /*2150*/  LDS R27, [R13+0x1a00] ;  /* 0x001a00000d1b7984 */ /* 0x004e620000000800 */
[C---:B---3--:R-:W-:Y:S02]  /*2160*/  FADD.FTZ R21, -R2.reuse, R21 ;  /* 0x0000001502157221 */ /* 0x048fe40000010100 */
[----:B------:R-:W-:Y:S01]  /*2170*/  FMUL.FTZ R39, R39, 1.4426950216293334961 ;  /* 0x3fb8aa3b27277820 */ /* 0x000fe20000410000 */
[----:B------:R-:W-:Y:S01]  /*2180*/  STS [R13], R22 ;  /* 0x000000160d007388 */ /* 0x000fe20000000800 */
[----:B------:R-:W-:Y:S02]  /*2190*/  FMUL.FTZ R21, R21, 1.4426950216293334961 ;  /* 0x3fb8aa3b15157820 */ /* 0x000fe40000410000 */
[----:B------:R2:W3:Y:S01]  /*21a0*/  MUFU.EX2 R34, R19 ;  /* 0x0000001300227308 */ /* 0x0004e20000000800 */
[----:B----4-:R-:W-:Y:S01]  /*21b0*/  FADD.FTZ R23, -R2, R23 ;  /* 0x0000001702177221 */ /* 0x010fe20000010100 */
[----:B------:R-:W-:Y:S03]  /*21c0*/  STS [R13+0x400], R28 ;  /* 0x0004001c0d007388 */ /* 0x000fe60000000800 */
[----:B------:R-:W-:-:S03]  /*21d0*/  FMUL.FTZ R23, R23, 1.4426950216293334961 ;  /* 0x3fb8aa3b17177820 */ /* 0x000fc60000410000 */
[----:B------:R-:W4:Y:S01]  /*21e0*/  MUFU.EX2 R32, R31 ;  /* 0x0000001f00207308 */ /* 0x000f220000000800 */
[----:B--2---:R-:W-:Y:S01]  /*21f0*/  FADD.FTZ R19, R18, R8 ;  /* 0x0000000812137221 */ /* 0x004fe20000010000 */
[----:B0-----:R-:W-:Y:S03]  /*2200*/  STS [R13+0x600], R30 ;  /* 0x0006001e0d007388 */ /* 0x001fe60000000800 */
[----:B------:R-:W-:-:S03]  /*2210*/  FADD.FTZ R19, R19, R20 ;  /* 0x0000001413137221 */ /* 0x000fc60000010000 */
[----:B------:R-:W0:Y:S01]  /*2220*/  MUFU.EX2 R36, R33 ;  /* 0x0000002100247308 */ /* 0x000e220000000800 */
[----:B------:R-:W-:Y:S01]  /*2230*/  FADD.FTZ R19, R19, R22 ;  /* 0x0000001613137221 */ /* 0x000fe20000010000 */
[----:B---3--:R-:W-:Y:S01]  /*2240*/  STS [R13+0xa00], R34 ;  /* 0x000a00220d007388 */ /* 0x008fe20000000800 */
[----:B-----5:R-:W-:Y:S02]  /*2250*/  FADD.FTZ R25, -R2, R25 ;  /* 0x0000001902197221 */ /* 0x020fe40000010100 */
[----:B------:R-:W-:Y:S02]  /*2260*/  FADD.FTZ R19, R19, R26 ;  /* 0x0000001a13137221 */ /* 0x000fe40000010000 */
[----:B------:R-:W-:Y:S01]  /*2270*/  FMUL.FTZ R25, R25, 1.4426950216293334961 ;  /* 0x3fb8aa3b19197820 */ /* 0x000fe20000410000 */
[----:B------:R-:W2:Y:S01]  /*2280*/  MUFU.EX2 R38, R21 ;  /* 0x0000001500267308 */ /* 0x000ea20000000800 */
[----:B------:R-:W-:Y:S01]  /*2290*/  FADD.FTZ R19, R19, R28 ;  /* 0x0000001c13137221 */ /* 0x000fe20000010000 */
[----:B----4-:R-:W-:Y:S03]  /*22a0*/  STS [R13+0x800], R32 ;  /* 0x000800200d007388 */ /* 0x010fe60000000800 */
[----:B------:R-:W-:-:S03]  /*22b0*/  FADD.FTZ R19, R19, R30 ;  /* 0x0000001e13137221 */ /* 0x000fc60000010000 */
[----:B------:R-:W3:Y:S01]  /*22c0*/  MUFU.EX2 R40, R23 ;  /* 0x0000001700287308 */ /* 0x000ee20000000800 */
[----:B------:R-:W-:Y:S01]  /*22d0*/  FADD.FTZ R19, R19, R32 ;  /* 0x0000002013137221 */ /* 0x000fe20000010000 */
[----:B0-----:R-:W-:Y:S01]  /*22e0*/  STS [R13+0xc00], R36 ;  /* 0x000c00240d007388 */ /* 0x001fe20000000800 */
[----:B-1----:R-:W-:Y:S02]  /*22f0*/  FADD.FTZ R27, -R2, R27 ;  /* 0x0000001b021b7221 */ /* 0x002fe40000010100 */
[----:B------:R-:W-:Y:S02]  /*2300*/  FADD.FTZ R19, R19, R34 ;  /* 0x0000002213137221 */ /* 0x000fe40000010000 */
[----:B------:R-:W-:Y:S01]  /*2310*/  FMUL.FTZ R27, R27, 1.4426950216293334961 ;  /* 0x3fb8aa3b1b1b7820 */ /* 0x000fe20000410000 */
[----:B------:R-:W0:Y:S01]  /*2320*/  MUFU.EX2 R42, R35 ;  /* 0x00000023002a7308 */ /* 0x000e220000000800 */
[----:B------:R-:W-:Y:S01]  /*2330*/  FADD.FTZ R19, R19, R36 ;  /* 0x0000002413137221 */ /* 0x000fe20000010000 */
[----:B--2---:R-:W-:Y:S03]  /*2340*/  STS [R13+0xe00], R38 ;  /* 0x000e00260d007388 */ /* 0x004fe60000000800 */
[----:B------:R-:W-:-:S03]  /*2350*/  FADD.FTZ R19, R19, R38 ;  /* 0x0000002613137221 */ /* 0x000fc60000010000 */
        /* <DEDUP_REMOVED lines=18> */
.L_x_20168:
[----:B------:R-:W-:Y:S05]  /*2480*/  BSYNC B1 ;  /* 0x0000000000017941 */ /* 0x000fea0003800000 */
.L_x_20167:
        /* <DEDUP_REMOVED lines=55> */
.L_x_20171:
[----:B------:R-:W-:Y:S05]  /*2800*/  BSYNC B1 ;  /* 0x0000000000017941 */ /* 0x000fea0003800000 */
.L_x_20170:
        /* <DEDUP_REMOVED lines=26> */
.L_x_20163:
[----:B------:R-:W-:Y:S05]  /*29b0*/  BSYNC B0 ;  /* 0x0000000000007941 */ /* 0x000fea0003800000 */
.L_x_20162:
        /* <DEDUP_REMOVED lines=43> */
.L_x_20176:
        /* <DEDUP_REMOVED lines=8> */
.L_x_20175:
[----:B------:R-:W-:Y:S05]  /*2cf0*/  BSYNC B1 ;  /* 0x0000000000017941 */ /* 0x000fea0003800000 */
.L_x_20174:
        /* <DEDUP_REMOVED lines=10> */
.L_x_20179:
        /* <DEDUP_REMOVED lines=52> */
.L_x_20178:
[----:B------:R-:W-:Y:S05]  /*30e0*/  BSYNC B1 ;  /* 0x0000000000017941 */ /* 0x000fea0003800000 */
.L_x_20177:
        /* <DEDUP_REMOVED lines=31> */
.L_x_20181:
[----:B------:R-:W-:Y:S05]  /*32e0*/  BSYNC B1 ;  /* 0x0000000000017941 */ /* 0x000fea0003800000 */
.L_x_20180:
        /* <DEDUP_REMOVED lines=14> */
.L_x_20173:
[----:B------:R-:W-:Y:S05]  /*33d0*/  BSYNC B0 ;  /* 0x0000000000007941 */ /* 0x000fea0003800000 */
.L_x_20172:
[----:B------:R-:W-:Y:S01]  /*33e0*/  BAR.SYNC.DEFER_BLOCKING 0x0 ;  /* 0x0000000000007b1d */ /* 0x000fe20000010000 */
[----:B------:R-:W-:Y:S02]  /*33f0*/  ISETP.NE.AND P0, PT, R3, RZ, PT ;  /* 0x000000ff0300720c */ /* 0x000fe40003f05270 */
[----:B------:R-:W-:-:S03]  /*3400*/  ISETP.GE.AND P1, PT, R11, R6, PT ;  /* 0x000000060b00720c */ /* 0x000fc60003f26270 */
[----:B------:R-:W-:Y:S08]  /*3410*/  BSSY B0, `(.L_x_20182) ;  /* 0x000001d000007945 */ /* 0x000ff00003800000 */
[----:B------:R-:W-:Y:S05]  /*3420*/  @P0 BRA `(.L_x_20183) ;  /* 0x000001b000000947 */ /* 0x000fea0003800000 */
[----:B------:R-:W1:Y:S01]  /*3430*/  S2UR UR5, SR_CTAID.Y ;  /* 0x00000000000579c3 */ /* 0x000e620000002600 */
[----:B------:R-:W-:-:S07]  /*3440*/  ULDC UR7, c[0x0][0xc] ;  /* 0x0000030000077ab9 */ /* 0x000fce0000000800 */
        /* <DEDUP_REMOVED lines=25> */
.L_x_20183:
[----:B------:R-:W-:Y:S05]  /*35e0*/  BSYNC B0 ;  /* 0x0000000000007941 */ /* 0x000fea0003800000 */
.L_x_20182:
[----:B------:R-:W-:Y:S01]  /*35f0*/  BSSY B1, `(.L_x_20184) ;  /* 0x00000bf000017945 */ /* 0x000fe20003800000 */
[----:B------:R-:W-:Y:S01]  /*3600*/  @P1 CS2R R32, SRZ ;  /* 0x0000000000201805 */ /* 0x000fe2000001ff00 */
[----:B------:R-:W-:Y:S05]  /*3610*/  @P1 BRA `(.L_x_20185) ;  /* 0x00000bc000001947 */ /* 0x000fea0003800000 */
[----:B0-----:R-:W-:Y:S01]  /*3620*/  IABS R2, c[0x0][0x1e4] ;  /* 0x0000790000027a13 */ /* 0x001fe20000000000 */
[----:B------:R-:W-:Y:S01]  /*3630*/  IMAD R4, R4, c[0x0][0x1c0], RZ ;  /* 0x0000700004047a24 */ /* 0x000fe200078e02ff */
[----:B------:R-:W-:Y:S01]  /*3640*/  IADD3 R13, P0, R14, R11, RZ ;  /* 0x0000000b0e0d7210 */ /* 0x000fe20007f1e0ff */
[----:B------:R-:W-:Y:S01]  /*3650*/  IMAD.MOV.U32 R35, RZ, RZ, c[0x0][0x1bc] ;  /* 0x00006f00ff237624 */ /* 0x000fe200078e00ff */
[----:B------:R-:W0:Y:S01]  /*3660*/  I2F.RP R10, R2 ;  /* 0x00000002000a7306 */ /* 0x000e220000209400 */
[----:B------:R-:W-:Y:S01]  /*3670*/  LEA.HI R14, R9, R9, RZ, 0x1 ;  /* 0x00000009090e7211 */ /* 0x000fe200078f08ff */
[----:B------:R-:W-:Y:S01]  /*3680*/  CS2R R32, SRZ ;  /* 0x0000000000207805 */ /* 0x000fe2000001ff00 */
[----:B------:R-:W-:-:S02]  /*3690*/  LEA.HI.X.SX32 R24, R11, R24, 0x1, P0 ;  /* 0x000000180b187211 */ /* 0x000fc400000f0eff */
[C---:B------:R-:W-:Y:S02]  /*36a0*/  LEA R8, P0, R13.reuse, c[0x0][0x198], 0x2 ;  /* 0x000066000d087a11 */ /* 0x040fe400078010ff */
[----:B------:R-:W-:Y:S02]  /*36b0*/  IADD3 R12, R12, -c[0x0][0x1dc], RZ ;  /* 0x800077000c0c7a10 */ /* 0x000fe40007ffe0ff */
[----:B------:R-:W-:Y:S02]  /*36c0*/  LEA.HI.X R13, R13, c[0x0][0x19c], R24, 0x2, P0 ;  /* 0x000067000d0d7a11 */ /* 0x000fe400000f1418 */
[----:B------:R-:W-:Y:S02]  /*36d0*/  LEA R39, R7, UR14, 0x4 ;  /* 0x0000000e07277c11 */ /* 0x000fe4000f8e20ff */
[----:B------:R-:W-:Y:S01]  /*36e0*/  SHF.R.S32.HI R35, RZ, 0x1f, R35 ;  /* 0x0000001fff237819 */ /* 0x000fe20000011423 */
[----:B0-----:R-:W0:Y:S02]  /*36f0*/  MUFU.RCP R10, R10 ;  /* 0x0000000a000a7308 */ /* 0x001e240000001000 */
[----:B0-----:R-:W-:-:S06]  /*3700*/  IADD3 R16, R10, 0xffffffe, RZ ;  /* 0x0ffffffe0a107810 */ /* 0x001fcc0007ffe0ff */
[----:B------:R0:W1:Y:S02]  /*3710*/  F2I.FTZ.U32.TRUNC.NTZ R17, R16 ;  /* 0x0000001000117305 */ /* 0x000064000021f000 */
[----:B0-----:R-:W-:Y:S02]  /*3720*/  IMAD.MOV.U32 R16, RZ, RZ, RZ ;  /* 0x000000ffff107224 */ /* 0x001fe400078e00ff */
[----:B-1----:R-:W-:-:S04]  /*3730*/  IMAD.MOV R19, RZ, RZ, -R17 ;  /* 0x000000ffff137224 */ /* 0x002fc800078e0a11 */
[----:B------:R-:W-:-:S04]  /*3740*/  IMAD R19, R19, R2, RZ ;  /* 0x0000000213137224 */ /* 0x000fc800078e02ff */
[----:B------:R-:W-:Y:S01]  /*3750*/  IMAD.HI.U32 R10, R17, R19, R16 ;  /* 0x00000013110a7227 */ /* 0x000fe200078e0010 */
[----:B------:R-:W-:-:S03]  /*3760*/  LOP3.LUT R16, R14, 0xfffffffe, RZ, 0xc0, !PT ;  /* 0xfffffffe0e107812 */ /* 0x000fc600078ec0ff */
[----:B------:R-:W-:Y:S01]  /*3770*/  IMAD.SHL.U32 R17, R14, 0x8, RZ ;  /* 0x000000080e117824 */ /* 0x000fe200078e00ff */
[----:B------:R-:W-:Y:S01]  /*3780*/  IADD3 R14, -R5, 0x1, RZ ;  /* 0x00000001050e7810 */ /* 0x000fe20007ffe1ff */
[----:B------:R-:W-:Y:S01]  /*3790*/  IMAD.IADD R16, R9, 0x1, -R16 ;  /* 0x0000000109107824 */ /* 0x000fe200078e0a10 */
[----:B------:R-:W-:Y:S02]  /*37a0*/  SHF.R.S32.HI R5, RZ, 0x1f, R4 ;  /* 0x0000001fff057819 */ /* 0x000fe40000011404 */
[----:B------:R-:W-:-:S05]  /*37b0*/  LOP3.LUT R17, R17, 0xfffffff0, RZ, 0xc0, !PT ;  /* 0xfffffff011117812 */ /* 0x000fca00078ec0ff */
[----:B------:R-:W-:Y:S02]  /*37c0*/  IMAD R34, R16, 0x8, R17 ;  /* 0x0000000810227824 */ /* 0x000fe400078e0211 */
[----:B------:R-:W-:-:S03]  /*37d0*/  IMAD R16, R7, 0x2, R16 ;  /* 0x0000000207107824 */ /* 0x000fc600078e0210 */
[----:B------:R-:W-:Y:S02]  /*37e0*/  SHF.R.S32.HI R38, RZ, 0x1f, R34 ;  /* 0x0000001fff267819 */ /* 0x000fe40000011422 */
[C---:B------:R-:W-:Y:S02]  /*37f0*/  LEA R37, R16.reuse, UR14, 0x3 ;  /* 0x0000000e10257c11 */ /* 0x040fe4000f8e18ff */
[----:B------:R-:W-:Y:S02]  /*3800*/  LEA R36, R16, 0x70, 0x5 ;  /* 0x0000007010247811 */ /* 0x000fe400078e28ff */
.L_x_20192:
        /* <DEDUP_REMOVED lines=45> */
[----:B------:R-:W-:Y:S01]  /*3ae0*/  LDS.128 R28, [R36] ;  /* 0x00000000241c7984 */ /* 0x000fe20000000c00 */
[----:B------:R-:W-:-:S05]  /*3af0*/  IMAD.MOV.U32 R25, RZ, RZ, R13 ;  /* 0x000000ffff197224 */ /* 0x000fca00078e000d */
[----:B------:R0:W2:Y:S04]  /*3b00*/  LDG.E.CONSTANT R18, [R24.64] ;  /* 0x0000000c18127981 */ /* 0x0000a8000c1e9900 */
[----:B0-----:R-:W0:Y:S01]  /*3b10*/  LDS.128 R24, [R36+-0x10] ;  /* 0xfffff00024187984 */ /* 0x001e220000000c00 */
        /* <DEDUP_REMOVED lines=13> */
[----:B------:R-:W-:Y:S02]  /*3bf0*/  F2FP.PACK_AB R24, R25, R24 ;  /* 0x000000181918723e */ /* 0x000fe400000000ff */
[----:B------:R-:W-:-:S07]  /*3c00*/  F2FP.PACK_AB R28, R29, R28 ;  /* 0x0000001c1d1c723e */ /* 0x000fce00000000ff */
[----:B------:R-:W-:Y:S05]  /*3c10*/  @P0 BRA `(.L_x_20189) ;  /* 0x000001f000000947 */ /* 0x000fea0003800000 */
[C---:B-1----:R-:W-:Y:S02]  /*3c20*/  IADD3 R27, R37.reuse, 0x3, RZ ;  /* 0x00000003251b7810 */ /* 0x042fe40007ffe0ff */
        /* <DEDUP_REMOVED lines=12> */
[----:B-----5:R-:W-:Y:S02]  /*3cf0*/  SEL R29, R21, RZ, !P1 ;  /* 0x000000ff151d7207 */ /* 0x020fe40004800000 */
        /* <DEDUP_REMOVED lines=17> */
.L_x_20189:
[----:B-1----:R-:W-:Y:S05]  /*3e10*/  BSYNC B2 ;  /* 0x0000000000027941 */ /* 0x002fea0003800000 */
.L_x_20188:
[----:B------:R-:W-:Y:S01]  /*3e20*/  BSSY B2, `(.L_x_20190) ;  /* 0x0000022000027945 */ /* 0x000fe20003800000 */
[----:B-----5:R-:W-:Y:S01]  /*3e30*/  HFMA2.MMA R21, R26, R21, -RZ ;  /* 0x000000151a157235 */ /* 0x020fe200001000ff */
        /* <DEDUP_REMOVED lines=8> */
[C---:B------:R-:W-:Y:S02]  /*3ec0*/  ISETP.GE.AND P6, PT, R37.reuse, R0, PT ;  /* 0x000000002500720c */ /* 0x040fe40003fc6270 */
[C---:B------:R-:W-:Y:S02]  /*3ed0*/  IADD3 R41, R37.reuse, 0x4, RZ ;  /* 0x0000000425297810 */ /* 0x040fe40007ffe0ff */
[C---:B------:R-:W-:Y:S02]  /*3ee0*/  IADD3 R29, R37.reuse, 0x6, RZ ;  /* 0x00000006251d7810 */ /* 0x040fe40007ffe0ff */
[----:B------:R-:W-:-:S02]  /*3ef0*/  IADD3 R27, R37, 0x7, RZ ;  /* 0x00000007251b7810 */ /* 0x000fc40007ffe0ff */
[-C--:B------:R-:W-:Y:S02]  /*3f00*/  ISETP.GE.AND P0, PT, R25, R0.reuse, PT ;  /* 0x000000001900720c */ /* 0x080fe40003f06270 */
[C---:B------:R-:W-:Y:S02]  /*3f10*/  SEL R25, R16.reuse, RZ, !P6 ;  /* 0x000000ff10197207 */ /* 0x040fe40007000000 */
[-C--:B------:R-:W-:Y:S02]  /*3f20*/  ISETP.GE.AND P4, PT, R41, R0.reuse, PT ;  /* 0x000000002900720c */ /* 0x080fe40003f86270 */
[-C--:B------:R-:W-:Y:S02]  /*3f30*/  ISETP.GE.AND P3, PT, R29, R0.reuse, PT ;  /* 0x000000001d00720c */ /* 0x080fe40003f66270 */
[----:B------:R-:W-:Y:S02]  /*3f40*/  ISETP.GE.AND P6, PT, R27, R0, PT ;  /* 0x000000001b00720c */ /* 0x000fe40003fc6270 */
[----:B------:R-:W-:-:S02]  /*3f50*/  PRMT R16, R16, 0x7632, R16 ;  /* 0x0000763210107816 */ /* 0x000fc40000000010 */
        /* <DEDUP_REMOVED lines=14> */
.L_x_20191:
[----:B------:R-:W-:Y:S05]  /*4040*/  BSYNC B2 ;  /* 0x0000000000027941 */ /* 0x000fea0003800000 */
.L_x_20190:
[----:B------:R-:W-:Y:S01]  /*4050*/  HFMA2.MMA R21, R24, R20, R21 ;  /* 0x0000001418157235 */ /* 0x000fe20000000015 */
[----:B------:R-:W-:Y:S01]  /*4060*/  HMUL2 R17, R26, R17 ;  /* 0x000000111a117232 */ /* 0x000fe20000000000 */
[----:B------:R-:W-:-:S03]  /*4070*/  F2FP.PACK_AB R30, R31, R30 ;  /* 0x0000001e1f1e723e */ /* 0x000fc600000000ff */
[----:B------:R-:W-:Y:S01]  /*4080*/  HFMA2 R17, R24, R16, R17 ;  /* 0x0000001018117231 */ /* 0x000fe20000000011 */
[----:B------:R-:W-:-:S03]  /*4090*/  HFMA2.MMA R21, R28, R22, R21 ;  /* 0x000000161c157235 */ /* 0x000fc60000000015 */
[----:B------:R-:W-:-:S03]  /*40a0*/  HFMA2 R17, R28, R18, R17 ;  /* 0x000000121c117231 */ /* 0x000fc60000000011 */
[----:B------:R-:W-:Y:S01]  /*40b0*/  HFMA2.MMA R21, R30, R23, R21 ;  /* 0x000000171e157235 */ /* 0x000fe20000000015 */
[----:B------:R-:W-:-:S05]  /*40c0*/  HFMA2 R17, R30, R19, R17 ;  /* 0x000000131e117231 */ /* 0x000fca0000000011 */
[--C-:B------:R-:W-:Y:S02]  /*40d0*/  HADD2.F32 R18, -RZ, R17.reuse.H0_H0 ;  /* 0x20000011ff127230 */ /* 0x100fe40000004100 */
[----:B------:R-:W-:Y:S02]  /*40e0*/  HADD2.F32 R17, -RZ, R17.H1_H1 ;  /* 0x30000011ff117230 */ /* 0x000fe40000004100 */
[--C-:B------:R-:W-:Y:S02]  /*40f0*/  HADD2.F32 R16, -RZ, R21.reuse.H0_H0 ;  /* 0x20000015ff107230 */ /* 0x100fe40000004100 */
[----:B------:R-:W-:Y:S01]  /*4100*/  HADD2.F32 R21, -RZ, R21.H1_H1 ;  /* 0x30000015ff157230 */ /* 0x000fe20000004100 */
[----:B------:R-:W-:-:S04]  /*4110*/  FADD.FTZ R18, R18, R17 ;  /* 0x0000001112127221 */ /* 0x000fc80000010000 */
[----:B------:R-:W-:Y:S02]  /*4120*/  FADD.FTZ R21, R16, R21 ;  /* 0x0000001510157221 */ /* 0x000fe40000010000 */
[----:B------:R-:W-:Y:S02]  /*4130*/  FADD.FTZ R33, R33, R18 ;  /* 0x0000001221217221 */ /* 0x000fe40000010000 */
[----:B------:R-:W-:Y:S02]  /*4140*/  FADD.FTZ R32, R32, R21 ;  /* 0x0000001520207221 */ /* 0x000fe40000010000 */
.L_x_20187:
[----:B------:R-:W-:Y:S05]  /*4150*/  BSYNC B0 ;  /* 0x0000000000007941 */ /* 0x000fea0003800000 */
.L_x_20186:
        /* <DEDUP_REMOVED lines=8> */
.L_x_20185:
[----:B------:R-:W-:Y:S05]  /*41e0*/  BSYNC B1 ;  /* 0x0000000000017941 */ /* 0x000fea0003800000 */
.L_x_20184:
[----:B------:R-:W1:Y:S01]  /*41f0*/  SHFL.BFLY PT, R5, R32, 0x1, 0x1f ;  /* 0x0c201f0020057f89 */ /* 0x000e6200000e0000 */
[----:B0-----:R-:W-:Y:S01]  /*4200*/  LOP3.LUT R2, R9, 0x1, RZ, 0xc0, !PT ;  /* 0x0000000109027812 */ /* 0x001fe200078ec0ff */
[----:B------:R-:W-:Y:S01]  /*4210*/  BSSY B0, `(.L_x_20193) ;  /* 0x0000019000007945 */ /* 0x000fe20003800000 */
[C---:B------:R-:W-:Y:S01]  /*4220*/  IADD3 R4, R3.reuse, 0x1f, RZ ;  /* 0x0000001f03047810 */ /* 0x040fe20007ffe0ff */
[----:B------:R-:W0:Y:S04]  /*4230*/  SHFL.BFLY PT, R0, R33, 0x1, 0x1f ;  /* 0x0c201f0021007f89 */ /* 0x000e2800000e0000 */
        /* <DEDUP_REMOVED lines=8> */
[----:B------:R-:W-:Y:S01]  /*42c0*/  LOP3.LUT R4, R3, 0xffffffe0, RZ, 0xc0, !PT ;  /* 0xffffffe003047812 */ /* 0x000fe200078ec0ff */
[----:B-1----:R-:W-:Y:S01]  /*42d0*/  FADD.FTZ R5, R5, R32 ;  /* 0x0000002005057221 */ /* 0x002fe20000010000 */
[----:B------:R-:W-:Y:S01]  /*42e0*/  ISETP.GT.OR P1, PT, R3, 0x1f, P2 ;  /* 0x0000001f0300780c */ /* 0x000fe20001724670 */
[----:B------:R-:W-:Y:S01]  /*42f0*/  IMAD R7, R7, 0x20, R2 ;  /* 0x0000002007077824 */ /* 0x000fe200078e0202 */
[----:B------:R-:W-:Y:S01]  /*4300*/  ISETP.NE.OR P4, PT, R4, 0x20, P2 ;  /* 0x000000200400780c */ /* 0x000fe20001785670 */
[----:B0-----:R-:W-:-:S03]  /*4310*/  FADD.FTZ R0, R0, R33 ;  /* 0x0000002100007221 */ /* 0x001fc60000010000 */
        /* <DEDUP_REMOVED lines=8> */
.L_x_20194:
[----:B0-----:R-:W-:Y:S05]  /*43a0*/  BSYNC B0 ;  /* 0x0000000000007941 */ /* 0x001fea0003800000 */
.L_x_20193:
        /* <DEDUP_REMOVED lines=10> */
.L_x_20196:
[----:B0-----:R-:W-:Y:S05]  /*4450*/  BSYNC B0 ;  /* 0x0000000000007941 */ /* 0x001fea0003800000 */
.L_x_20195:
        /* <DEDUP_REMOVED lines=19> */
[C---:B------:R-:W-:Y:S02]  /*4590*/  IADD3 R6, P1, R3.reuse, UR5, RZ ;  /* 0x0000000503067c10 */ /* 0x040fe4000ff3e0ff */
[----:B------:R-:W-:Y:S02]  /*45a0*/  F2FP.PACK_AB R0, R0, R5 ;  /* 0x000000050000723e */ /* 0x000fe400000000ff */
[----:B------:R-:W-:Y:S02]  /*45b0*/  LEA.HI.X.SX32 R8, R2, UR7, 0x1, P0 ;  /* 0x0000000702087c11 */ /* 0x000fe400080f0eff */
[----:B------:R-:W-:-:S02]  /*45c0*/  LEA.HI.X.SX32 R5, R3, UR7, 0x1, P1 ;  /* 0x0000000703057c11 */ /* 0x000fc400088f0eff */
        /* <DEDUP_REMOVED lines=8> */
.L_x_20157:
[----:B------:R-:W-:Y:S01]  /*4650*/  IMAD.MOV.U32 R18, RZ, RZ, R23 ;  /* 0x000000ffff127224 */ /* 0x000fe200078e0017 */
[----:B------:R-:W-:Y:S01]  /*4660*/  MOV R16, 0x46b0 ;  /* 0x000046b000107802 */ /* 0x000fe20000000f00 */
[----:B------:R-:W-:-:S02]  /*4670*/  IMAD.MOV.U32 R19, RZ, RZ, 0x1 ;  /* 0x00000001ff137424 */ /* 0x000fc400078e00ff */
[----:B------:R-:W-:Y:S02]  /*4680*/  IMAD.MOV.U32 R20, RZ, RZ, 0x1f ;  /* 0x0000001fff147424 */ /* 0x000fe400078e00ff */
[----:B------:R-:W-:Y:S02]  /*4690*/  IMAD.MOV.U32 R21, RZ, RZ, -0x1 ;  /* 0xffffffffff157424 */ /* 0x000fe400078e00ff */
[----:B------:R-:W-:Y:S05]  /*46a0*/  CALL.REL.NOINC `($__internal_377_$__cuda_sm70_shflsync_bfly_p) ;  /* 0x0000020000007944 */ /* 0x000fea0003c00000 */
[----:B-1----:R-:W-:Y:S01]  /*46b0*/  IMAD.MOV.U32 R16, RZ, RZ, R18 ;  /* 0x000000ffff107224 */ /* 0x002fe200078e0012 */
[----:B0-----:R-:W-:Y:S05]  /*46c0*/  BRA `(.L_x_20197) ;  /* 0xffffd1a000007947 */ /* 0x001fea000383ffff */
.L_x_20160:
[----:B------:R-:W-:Y:S01]  /*46d0*/  IMAD.MOV.U32 R18, RZ, RZ, R13 ;  /* 0x000000ffff127224 */ /* 0x000fe200078e000d */
[----:B------:R-:W-:Y:S01]  /*46e0*/  MOV R16, 0x4730 ;  /* 0x0000473000107802 */ /* 0x000fe20000000f00 */
[----:B------:R-:W-:Y:S02]  /*46f0*/  IMAD.MOV.U32 R19, RZ, RZ, 0x10 ;  /* 0x00000010ff137424 */ /* 0x000fe400078e00ff */
[----:B------:R-:W-:Y:S02]  /*4700*/  IMAD.MOV.U32 R20, RZ, RZ, 0x1f ;  /* 0x0000001fff147424 */ /* 0x000fe400078e00ff */
[----:B------:R-:W-:Y:S02]  /*4710*/  IMAD.MOV.U32 R21, RZ, RZ, -0x1 ;  /* 0xffffffffff157424 */ /* 0x000fe400078e00ff */
[----:B-----5:R-:W-:Y:S05]  /*4720*/  CALL.REL.NOINC `($__internal_377_$__cuda_sm70_shflsync_bfly_p) ;  /* 0x0000018000007944 */ /* 0x020fea0003c00000 */
[----:B-1----:R-:W-:Y:S01]  /*4730*/  IMAD.MOV.U32 R2, RZ, RZ, R18 ;  /* 0x000000ffff027224 */ /* 0x002fe200078e0012 */
[----:B0-----:R-:W-:Y:S05]  /*4740*/  BRA `(.L_x_20198) ;  /* 0xffffd2f000007947 */ /* 0x001fea000383ffff */
.L_x_20161:
[----:B------:R-:W-:Y:S01]  /*4750*/  IMAD.MOV.U32 R18, RZ, RZ, R23 ;  /* 0x000000ffff127224 */ /* 0x000fe200078e0017 */
[----:B------:R-:W-:Y:S01]  /*4760*/  MOV R16, 0x47b0 ;  /* 0x000047b000107802 */ /* 0x000fe20000000f00 */
[----:B------:R-:W-:-:S02]  /*4770*/  IMAD.MOV.U32 R19, RZ, RZ, 0x8 ;  /* 0x00000008ff137424 */ /* 0x000fc400078e00ff */
[----:B------:R-:W-:Y:S02]  /*4780*/  IMAD.MOV.U32 R20, RZ, RZ, 0x1f ;  /* 0x0000001fff147424 */ /* 0x000fe400078e00ff */
[----:B------:R-:W-:Y:S02]  /*4790*/  IMAD.MOV.U32 R21, RZ, RZ, -0x1 ;  /* 0xffffffffff157424 */ /* 0x000fe400078e00ff */
[----:B0-----:R-:W-:Y:S05]  /*47a0*/  CALL.REL.NOINC `($__internal_377_$__cuda_sm70_shflsync_bfly_p) ;  /* 0x0000010000007944 */ /* 0x001fea0003c00000 */
[----:B-1----:R-:W-:Y:S01]  /*47b0*/  FMNMX.FTZ R13, R23, R18, !PT ;  /* 0x00000012170d7209 */ /* 0x002fe20007810000 */
[----:B0-----:R-:W-:Y:S01]  /*47c0*/  IMAD.MOV.U32 R19, RZ, RZ, 0x4 ;  /* 0x00000004ff137424 */ /* 0x001fe200078e00ff */
[----:B------:R-:W-:Y:S01]  /*47d0*/  MOV R16, 0x4820 ;  /* 0x0000482000107802 */ /* 0x000fe20000000f00 */
[----:B------:R-:W-:Y:S02]  /*47e0*/  IMAD.MOV.U32 R20, RZ, RZ, 0x1f ;  /* 0x0000001fff147424 */ /* 0x000fe400078e00ff */
[----:B------:R-:W-:Y:S02]  /*47f0*/  IMAD.MOV.U32 R21, RZ, RZ, -0x1 ;  /* 0xffffffffff157424 */ /* 0x000fe400078e00ff */
[----:B------:R-:W-:Y:S02]  /*4800*/  IMAD.MOV.U32 R18, RZ, RZ, R13 ;  /* 0x000000ffff127224 */ /* 0x000fe400078e000d */
[----:B------:R-:W-:Y:S05]  /*4810*/  CALL.REL.NOINC `($__internal_377_$__cuda_sm70_shflsync_bfly_p) ;  /* 0x0000009000007944 */ /* 0x000fea0003c00000 */
[----:B-1----:R-:W-:Y:S01]  /*4820*/  FMNMX.FTZ R13, R13, R18, !PT ;  /* 0x000000120d0d7209 */ /* 0x002fe20007810000 */
[----:B0-----:R-:W-:Y:S01]  /*4830*/  IMAD.MOV.U32 R19, RZ, RZ, 0x2 ;  /* 0x00000002ff137424 */ /* 0x001fe200078e00ff */
[----:B------:R-:W-:Y:S01]  /*4840*/  MOV R16, 0x4890 ;  /* 0x0000489000107802 */ /* 0x000fe20000000f00 */
[----:B------:R-:W-:-:S02]  /*4850*/  IMAD.MOV.U32 R20, RZ, RZ, 0x1f ;  /* 0x0000001fff147424 */ /* 0x000fc400078e00ff */
[----:B------:R-:W-:Y:S02]  /*4860*/  IMAD.MOV.U32 R21, RZ, RZ, -0x1 ;  /* 0xffffffffff157424 */ /* 0x000fe400078e00ff */
[----:B------:R-:W-:Y:S02]  /*4870*/  IMAD.MOV.U32 R18, RZ, RZ, R13 ;  /* 0x000000ffff127224 */ /* 0x000fe400078e000d */
[----:B------:R-:W-:Y:S05]  /*4880*/  CALL.REL.NOINC `($__internal_377_$__cuda_sm70_shflsync_bfly_p) ;  /* 0x0000002000007944 */ /* 0x000fea0003c00000 */
[----:B-1----:R-:W-:Y:S01]  /*4890*/  IMAD.MOV.U32 R8, RZ, RZ, R18 ;  /* 0x000000ffff087224 */ /* 0x002fe200078e0012 */
[----:B0-----:R-:W-:Y:S05]  /*48a0*/  BRA `(.L_x_20199) ;  /* 0xffffd20000007947 */ /* 0x001fea000383ffff */
        .weak           $__internal_377_$__cuda_sm70_shflsync_bfly_p
        .type           $__internal_377_$__cuda_sm70_shflsync_bfly_p,@function
        .size           $__internal_377_$__cuda_sm70_shflsync_bfly_p,(.L_x_25038 - $__internal_377_$__cuda_sm70_shflsync_bfly_p)
$__internal_377_$__cuda_sm70_shflsync_bfly_p:
[----:B------:R-:W-:Y:S01]  /*48b0*/  IMAD.MOV.U32 R17, RZ, RZ, 0x0 ;  /* 0x00000000ff117424 */ /* 0x000fe200078e00ff */
[----:B------:R-:W-:Y:S04]  /*48c0*/  WARPSYNC R21 ;  /* 0x0000001500007348 */ /* 0x000fe80003800000 */
[----:B------:R0:W1:Y:S01]  /*48d0*/  SHFL.BFLY PT, R18, R18, R19, R20 ;  /* 0x0c00001312127389 */ /* 0x00006200000e0014 */
[----:B------:R-:W-:Y:S05]  /*48e0*/  RET.REL.NODEC R16 `(_ZN4vllm25paged_attention_v2_kernelIttLi32ELi16ELi128ELNS_18Fp8KVCacheDataTypeE0ELb1ELi512EEEvPfS2_PT_PKS3_PKT0_S9_ifPKiSB_iPKfiiiSD_SD_iiiii) ;  /* 0xffffb71010007950 */ /* 0x000fea0003c3ffff */
.L_x_20200:
        /* <DEDUP_REMOVED lines=9> */
.L_x_25038:


//--------------------- .text._ZN4vllm25paged_attention_v2_kernelIttLi256ELi8ELi128ELNS_18Fp8KVCacheDataTypeE0ELb0ELi512EEEvPfS2_PT_PKS3_PKT0_S9_ifPKiSB_iPKfiiiSD_SD_iiiii --------------------------
	.section	.text._ZN4vllm25paged_attention_v2_kernelIttLi256ELi8ELi128ELNS_18Fp8KVCacheDataTypeE0ELb0ELi512EEEvPfS2_PT_PKS3_PKT0_S9_ifPKiSB_iPKfiiiSD_SD_iiiii,"ax",@progbits
	.sectioninfo	@"SHI_REGISTERS=167"
	.align	128
        .global         _ZN4vllm25paged_attention_v2_kernelIttLi256ELi8ELi128ELNS_18Fp8KVCacheDataTypeE0ELb0ELi512EEEvPfS2_PT_PKS3_PKT0_S9_ifPKiSB_iPKfiiiSD_SD_iiiii
        .type           _ZN4vllm25paged_attention_v2_kernelIttLi256ELi8ELi128ELNS_18Fp8KVCacheDataTypeE0ELb0ELi512EEEvPfS2_PT_PKS3_PKT0_S9_ifPKiSB_iPKfiiiSD_SD_iiiii,@function
        .size           _ZN4vllm25paged_attention_v2_kernelIttLi256ELi8ELi128ELNS_18Fp8KVCacheDataTypeE0ELb0ELi512EEEvPfS2_PT_PKS3_PKT0_S9_ifPKiSB_iPKfiiiSD_SD_iiiii,(.L_x_25039 - _ZN4vllm25paged_attention_v2_kernelIttLi256ELi8ELi128ELNS_18Fp8KVCacheDataTypeE0ELb0ELi512EEEvPfS2_PT_PKS3_PKT0_S9_ifPKiSB_iPKfiiiSD_SD_iiiii)
        .other          _ZN4vllm25paged_attention_v2_kernelIttLi256ELi8ELi128ELNS_18Fp8KVCacheDataTypeE0ELb0ELi512EEEvPfS2_PT_PKS3_PKT0_S9_ifPKiSB_iPKfiiiSD_SD_iiiii,@"STO_CUDA_ENTRY STV_DEFAULT"
_ZN4vllm25paged_attention_v2_kernelIttLi256ELi8ELi128ELNS_18Fp8KVCacheDataTypeE0ELb0ELi512EEEvPfS2_PT_PKS3_PKT0_S9_ifPKiSB_iPKfiiiSD_SD_iiiii:
.text._ZN4vllm25paged_attention_v2_kernelIttLi256ELi8ELi128ELNS_18Fp8KVCacheDataTypeE0ELb0ELi512EEEvPfS2_PT_PKS3_PKT0_S9_ifPKiSB_iPKfiiiSD_SD_iiiii:
        /* <DEDUP_REMOVED lines=28> */
[----:B------:R-:W-:-:S04]  /*01c0*/  USHF.L.U32 UR4, UR5, 0x6, URZ ;  /* 0x0000000605047899 */ /* 0x000fc8000800063f */
[----:B------:R-:W-:Y:S01]  /*01d0*/  UIADD3 UR5, UR4, 0x40, URZ ;  /* 0x0000004004057890 */ /* 0x000fe2000fffe03f */
        /* <DEDUP_REMOVED lines=33> */
[CC--:B------:R-:W-:Y:S02]  /*03f0*/  LEA.HI R4, R2.reuse, R37.reuse, RZ, 0x2 ;  /* 0x0000002502047211 */ /* 0x0c0fe400078f10ff */
[----:B------:R-:W-:Y:S02]  /*0400*/  LEA.HI R142, R2, R37, RZ, 0x5 ;  /* 0x00000025028e7211 */ /* 0x000fe400078f28ff */
[----:B------:R-:W-:Y:S02]  /*0410*/  ISETP.GT.U32.AND P1, PT, R5, R0, PT ;  /* 0x000000000500720c */ /* 0x000fe40003f24070 */
[----:B------:R-:W-:Y:S02]  /*0420*/  LOP3.LUT R144, R4, 0xfffffffc, RZ, 0xc0, !PT ;  /* 0xfffffffc04907812 */ /* 0x000fe400078ec0ff */
[----:B------:R-:W-:Y:S02]  /*0430*/  LOP3.LUT R146, R142, 0xffffffe0, RZ, 0xc0, !PT ;  /* 0xffffffe08e927812 */ /* 0x000fe400078ec0ff */
[----:B------:R-:W-:Y:S01]  /*0440*/  SHF.R.S32.HI R33, RZ, 0x2, R4 ;  /* 0x00000002ff217819 */ /* 0x000fe20000011404 */
[----:B------:R-:W-:-:S02]  /*0450*/  IMAD.IADD R144, R37, 0x1, -R144 ;  /* 0x0000000125907824 */ /* 0x000fc400078e0a90 */
[----:B------:R-:W-:-:S04]  /*0460*/  IMAD.IADD R146, R37, 0x1, -R146 ;  /* 0x0000000125927824 */ /* 0x000fc800078e0a92 */
        /* <DEDUP_REMOVED lines=12> */
[----:B------:R-:W-:Y:S02]  /*0530*/  @!P1 LOP3.LUT R36, RZ, R9, RZ, 0x33, !PT ;  /* 0x00000009ff249212 */ /* 0x000fe400078e33ff */
[----:B------:R-:W-:-:S04]  /*0540*/  IADD3 R0, R147, -UR4, RZ ;  /* 0x8000000493007c10 */ /* 0x000fc8000fffe0ff */
[----:B------:R-:W-:-:S04]  /*0550*/  LEA R3, R0, UR14, 0x3 ;  /* 0x0000000e00037c11 */ /* 0x000fc8000f8e18ff */
[----:B------:R-:W-:-:S04]  /*0560*/  IMNMX R3, R150, R3, PT ;  /* 0x0000000396037217 */ /* 0x000fc80003800200 */
        /* <DEDUP_REMOVED lines=25> */
.L_x_20205:
        /* <DEDUP_REMOVED lines=11> */
.L_x_20204:
[----:B------:R-:W-:Y:S05]  /*07b0*/  BSYNC B1 ;  /* 0x0000000000017941 */ /* 0x000fea0003800000 */
.L_x_20203:
        /* <DEDUP_REMOVED lines=10> */
.L_x_20206:
        /* <DEDUP_REMOVED lines=17> */
.L_x_20202:
[----:B------:R-:W-:Y:S05]  /*0970*/  BSYNC B0 ;  /* 0x0000000000007941 */ /* 0x000fea0003800000 */
.L_x_20201:
        /* <DEDUP_REMOVED lines=12> */
[----:B------:R-:W-:Y:S02]  /*0a40*/  IADD3 R4, R144, 0x8, RZ ;  /* 0x0000000890047810 */ /* 0x000fe40007ffe0ff */
        /* <DEDUP_REMOVED lines=22> */
[----:B------:R-:W-:Y:S02]  /*0bb0*/  LOP3.LUT R9, R9, 0xfffffff8, RZ, 0xc0, !PT ;  /* 0xfffffff809097812 */ /* 0x000fe400078ec0ff */
[----:B------:R-:W-:Y:S02]  /*0bc0*/  LEA.HI R5, R5, R2, RZ, 0x3 ;  /* 0x0000000205057211 */ /* 0x000fe400078f18ff */
[----:B------:R-:W-:Y:S01]  /*0bd0*/  LEA.HI R7, R7, R4, RZ, 0x3 ;  /* 0x0000000407077211 */ /* 0x000fe200078f18ff */
[----:B------:R-:W-:Y:S01]  /*0be0*/  IMAD.IADD R29, R0, 0x1, -R9 ;  /* 0x00000001001d7824 */ /* 0x000fe200078e0a09 */
[----:B------:R-:W-:-:S02]  /*0bf0*/  LOP3.LUT R3, R3, 0xfffffff8, RZ, 0xc0, !PT ;  /* 0xfffffff803037812 */ /* 0x000fc400078ec0ff */
[----:B------:R-:W-:Y:S02]  /*0c00*/  LOP3.LUT R5, R5, 0xfffffff8, RZ, 0xc0, !PT ;  /* 0xfffffff805057812 */ /* 0x000fe400078ec0ff */
[----:B------:R-:W-:Y:S01]  /*0c10*/  LOP3.LUT R7, R7, 0xfffffff8, RZ, 0xc0, !PT ;  /* 0xfffffff807077812 */ /* 0x000fe200078ec0ff */
[----:B------:R-:W-:Y:S01]  /*0c20*/  IMAD.IADD R32, R32, 0x1, -R3 ;  /* 0x0000000120207824 */ /* 0x000fe200078e0a03 */
[----:B------:R-:W-:Y:S01]  /*0c30*/  IADD3 R0, R144, 0x14, RZ ;  /* 0x0000001490007810 */ /* 0x000fe20007ffe0ff */
[----:B------:R-:W-:Y:S01]  /*0c40*/  IMAD.IADD R31, R2, 0x1, -R5 ;  /* 0x00000001021f7824 */ /* 0x000fe200078e0a05 */
[----:B------:R-:W-:Y:S01]  /*0c50*/  IADD3 R2, R144, 0x10, RZ ;  /* 0x0000001090027810 */ /* 0x000fe20007ffe0ff */
[----:B------:R-:W-:Y:S01]  /*0c60*/  IMAD.IADD R30, R4, 0x1, -R7 ;  /* 0x00000001041e7824 */ /* 0x000fe200078e0a07 */
[----:B------:R-:W-:Y:S02]  /*0c70*/  SHF.R.S32.HI R3, RZ, 0x1f, R0 ;  /* 0x0000001fff037819 */ /* 0x000fe40000011400 */
        /* <DEDUP_REMOVED lines=23> */
[----:B------:R-:W-:Y:S01]  /*0df0*/  LEA.HI R7, R7, R4, RZ, 0x3 ;  /* 0x0000000407077211 */ /* 0x000fe200078f18ff */
[----:B------:R-:W-:Y:S01]  /*0e00*/  IMAD.IADD R27, R0, 0x1, -R5 ;  /* 0x00000001001b7824 */ /* 0x000fe200078e0a05 */
[----:B------:R-:W-:Y:S02]  /*0e10*/  LOP3.LUT R3, R3, 0xfffffff8, RZ, 0xc0, !PT ;  /* 0xfffffff803037812 */ /* 0x000fe400078ec0ff */
[----:B------:R-:W-:-:S02]  /*0e20*/  LOP3.LUT R7, R7, 0xfffffff8, RZ, 0xc0, !PT ;  /* 0xfffffff807077812 */ /* 0x000fc400078ec0ff */
[----:B------:R-:W-:Y:S01]  /*0e30*/  IADD3 R0, R144, 0x20, RZ ;  /* 0x0000002090007810 */ /* 0x000fe20007ffe0ff */
[----:B------:R-:W-:Y:S01]  /*0e40*/  IMAD.IADD R28, R2, 0x1, -R3 ;  /* 0x00000001021c7824 */ /* 0x000fe200078e0a03 */
[----:B------:R-:W-:Y:S01]  /*0e50*/  IADD3 R3, R144, 0x28, RZ ;  /* 0x0000002890037810 */ /* 0x000fe20007ffe0ff */
[----:B------:R-:W-:Y:S01]  /*0e60*/  IMAD.IADD R26, R4, 0x1, -R7 ;  /* 0x00000001041a7824 */ /* 0x000fe200078e0a07 */
[----:B------:R-:W-:Y:S02]  /*0e70*/  SHF.R.S32.HI R47, RZ, 0x1f, R0 ;  /* 0x0000001fff2f7819 */ /* 0x000fe40000011400 */
[C---:B------:R-:W-:Y:S01]  /*0e80*/  IADD3 R4, R144.reuse, 0x2c, RZ ;  /* 0x0000002c90047810 */ /* 0x040fe20007ffe0ff */
[----:B------:R-:W-:Y:S01]  /*0e90*/  IMAD.SHL.U32 R22, R3, 0x2, RZ ;  /* 0x0000000203167824 */ /* 0x000fe200078e00ff */
[----:B------:R-:W-:Y:S02]  /*0ea0*/  IADD3 R2, R144, 0x24, RZ ;  /* 0x0000002490027810 */ /* 0x000fe40007ffe0ff */
[----:B------:R-:W-:Y:S01]  /*0eb0*/  LEA.HI R47, R47, R0, RZ, 0x2 ;  /* 0x000000002f2f7211 */ /* 0x000fe200078f10ff */
[----:B------:R-:W-:Y:S01]  /*0ec0*/  IMAD.SHL.U32 R0, R0, 0x2, RZ ;  /* 0x0000000200007824 */ /* 0x000fe200078e00ff */
[----:B------:R-:W-:-:S02]  /*0ed0*/  SHF.R.S32.HI R50, RZ, 0x1f, R3 ;  /* 0x0000001fff327819 */ /* 0x000fc40000011403 */
[----:B------:R-:W-:Y:S01]  /*0ee0*/  SHF.R.S32.HI R51, RZ, 0x1f, R4 ;  /* 0x0000001fff337819 */ /* 0x000fe20000011404 */
[----:B------:R-:W-:Y:S01]  /*0ef0*/  IMAD.SHL.U32 R47, R47, 0x10, RZ ;  /* 0x000000102f2f7824 */ /* 0x000fe200078e00ff */
[----:B------:R-:W-:Y:S02]  /*0f00*/  SHF.R.S32.HI R49, RZ, 0x1f, R2 ;  /* 0x0000001fff317819 */ /* 0x000fe40000011402 */
[----:B------:R-:W-:Y:S02]  /*0f10*/  LEA.HI R50, R50, R3, RZ, 0x2 ;  /* 0x0000000332327211 */ /* 0x000fe400078f10ff */
[----:B------:R-:W-:Y:S01]  /*0f20*/  LEA.HI R51, R51, R4, RZ, 0x2 ;  /* 0x0000000433337211 */ /* 0x000fe200078f10ff */
        /* <DEDUP_REMOVED lines=10> */
[----:B------:R-:W-:Y:S02]  /*0fd0*/  LEA.HI R9, R9, R4, RZ, 0x3 ;  /* 0x0000000409097211 */ /* 0x000fe400078f18ff */
[----:B------:R-:W-:Y:S01]  /*0fe0*/  LEA.HI R5, R5, R2, RZ, 0x3 ;  /* 0x0000000205057211 */ /* 0x000fe200078f18ff */
[----:B------:R-:W-:Y:S01]  /*0ff0*/  IMAD.IADD R24, R0, 0x1, -R3 ;  /* 0x0000000100187824 */ /* 0x000fe200078e0a03 */
[----:B------:R-:W-:Y:S02]  /*1000*/  LOP3.LUT R9, R9, 0xfffffff8, RZ, 0xc0, !PT ;  /* 0xfffffff809097812 */ /* 0x000fe400078ec0ff */
[----:B------:R-:W-:Y:S02]  /*1010*/  IADD3 R0, R144, 0x30, RZ ;  /* 0x0000003090007810 */ /* 0x000fe40007ffe0ff */
[----:B------:R-:W-:Y:S01]  /*1020*/  LOP3.LUT R5, R5, 0xfffffff8, RZ, 0xc0, !PT ;  /* 0xfffffff805057812 */ /* 0x000fe200078ec0ff */
[----:B------:R-:W-:Y:S01]  /*1030*/  IMAD.IADD R21, R4, 0x1, -R9 ;  /* 0x0000000104157824 */ /* 0x000fe200078e0a09 */
[----:B------:R-:W-:-:S02]  /*1040*/  SHF.R.S32.HI R6, RZ, 0x1f, R25 ;  /* 0x0000001fff067819 */ /* 0x000fc40000011419 */
[----:B------:R-:W-:Y:S01]  /*1050*/  SHF.R.S32.HI R3, RZ, 0x1f, R0 ;  /* 0x0000001fff037819 */ /* 0x000fe20000011400 */
[----:B------:R-:W-:Y:S01]  /*1060*/  IMAD.IADD R23, R2, 0x1, -R5 ;  /* 0x0000000102177824 */ /* 0x000fe200078e0a05 */
[----:B------:R-:W-:Y:S02]  /*1070*/  SHF.R.S32.HI R7, RZ, 0x1f, R22 ;  /* 0x0000001fff077819 */ /* 0x000fe40000011416 */
[----:B------:R-:W-:Y:S02]  /*1080*/  IADD3 R4, R144, 0x38, RZ ;  /* 0x0000003890047810 */ /* 0x000fe40007ffe0ff */
[----:B------:R-:W-:Y:S02]  /*1090*/  LEA.HI R6, R6, R25, RZ, 0x3 ;  /* 0x0000001906067211 */ /* 0x000fe400078f18ff */
[----:B------:R-:W-:Y:S02]  /*10a0*/  IADD3 R2, R144, 0x34, RZ ;  /* 0x0000003490027810 */ /* 0x000fe40007ffe0ff */
[----:B------:R-:W-:Y:S01]  /*10b0*/  LEA.HI R52, R3, R0, RZ, 0x2 ;  /* 0x0000000003347211 */ /* 0x000fe200078f10ff */
[----:B------:R-:W-:Y:S01]  /*10c0*/  IMAD.SHL.U32 R0, R0, 0x2, RZ ;  /* 0x0000000200007824 */ /* 0x000fe200078e00ff */
[----:B------:R-:W-:-:S02]  /*10d0*/  LEA.HI R7, R7, R22, RZ, 0x3 ;  /* 0x0000001607077211 */ /* 0x000fc400078f18ff */
[----:B------:R-:W-:Y:S01]  /*10e0*/  SHF.R.S32.HI R3, RZ, 0x1f, R4 ;  /* 0x0000001fff037819 */ /* 0x000fe20000011404 */
[----:B------:R-:W-:Y:S01]  /*10f0*/  IMAD.SHL.U32 R67, R52, 0x10, RZ ;  /* 0x0000001034437824 */ /* 0x000fe200078e00ff */
[----:B------:R-:W-:Y:S02]  /*1100*/  LOP3.LUT R6, R6, 0xfffffff8, RZ, 0xc0, !PT ;  /* 0xfffffff806067812 */ /* 0x000fe400078ec0ff */
[----:B------:R-:W-:Y:S02]  /*1110*/  SHF.R.S32.HI R53, RZ, 0x1f, R2 ;  /* 0x0000001fff357819 */ /* 0x000fe40000011402 */
[----:B------:R-:W-:Y:S01]  /*1120*/  LOP3.LUT R7, R7, 0xfffffff8, RZ, 0xc0, !PT ;  /* 0xfffffff807077812 */ /* 0x000fe200078ec0ff */
[----:B------:R-:W-:Y:S01]  /*1130*/  IMAD.IADD R25, R25, 0x1, -R6 ;  /* 0x0000000119197824 */ /* 0x000fe200078e0a06 */
[----:B------:R-:W-:Y:S02]  /*1140*/  IADD3 R5, R144, 0x3c, RZ ;  /* 0x0000003c90057810 */ /* 0x000fe40007ffe0ff */
[----:B------:R-:W-:Y:S01]  /*1150*/  LEA.HI R54, R3, R4, RZ, 0x2 ;  /* 0x0000000403367211 */ /* 0x000fe200078f10ff */
[----:B------:R-:W-:Y:S01]  /*1160*/  IMAD.SHL.U32 R4, R4, 0x2, RZ ;  /* 0x0000000204047824 */ /* 0x000fe200078e00ff */
[----:B------:R-:W-:Y:S01]  /*1170*/  SHF.R.S32.HI R3, RZ, 0x1f, R0 ;  /* 0x0000001fff037819 */ /* 0x000fe20000011400 */
[----:B------:R-:W-:Y:S01]  /*1180*/  IMAD.IADD R22, R22, 0x1, -R7 ;  /* 0x0000000116167824 */ /* 0x000fe200078e0a07 */
        /* <DEDUP_REMOVED lines=8> */
[----:B------:R-:W-:-:S02]  /*1210*/  LEA.HI R55, R6, R5, RZ, 0x2 ;  /* 0x0000000506377211 */ /* 0x000fc400078f10ff */
[----:B------:R-:W-:Y:S02]  /*1220*/  SHF.R.S32.HI R5, RZ, 0x1f, R2 ;  /* 0x0000001fff057819 */ /* 0x000fe40000011402 */
[----:B------:R-:W-:Y:S01]  /*1230*/  LOP3.LUT R3, R3, 0xfffffff8, RZ, 0xc0, !PT ;  /* 0xfffffff803037812 */ /* 0x000fe200078ec0ff */
[----:B------:R-:W-:Y:S01]  /*1240*/  IMAD.SHL.U32 R70, R55, 0x10, RZ ;  /* 0x0000001037467824 */ /* 0x000fe200078e00ff */
[----:B------:R-:W-:Y:S02]  /*1250*/  LEA.HI R7, R7, R4, RZ, 0x3 ;  /* 0x0000000407077211 */ /* 0x000fe400078f18ff */
[----:B------:R-:W-:Y:S01]  /*1260*/  LEA.HI R5, R5, R2, RZ, 0x3 ;  /* 0x0000000205057211 */ /* 0x000fe200078f18ff */
[----:B------:R-:W-:Y:S01]  /*1270*/  IMAD.IADD R20, R0, 0x1, -R3 ;  /* 0x0000000100147824 */ /* 0x000fe200078e0a03 */
[----:B------:R-:W-:Y:S02]  /*1280*/  LOP3.LUT R7, R7, 0xfffffff8, RZ, 0xc0, !PT ;  /* 0xfffffff807077812 */ /* 0x000fe400078ec0ff */
[----:B------:R-:W-:-:S02]  /*1290*/  IADD3 R0, R144, 0x40, RZ ;  /* 0x0000004090007810 */ /* 0x000fc40007ffe0ff */
[----:B------:R-:W-:Y:S01]  /*12a0*/  LOP3.LUT R5, R5, 0xfffffff8, RZ, 0xc0, !PT ;  /* 0xfffffff805057812 */ /* 0x000fe200078ec0ff */
[----:B------:R-:W-:Y:S01]  /*12b0*/  IMAD.IADD R18, R4, 0x1, -R7 ;  /* 0x0000000104127824 */ /* 0x000fe200078e0a07 */
[----:B------:R-:W-:Y:S02]  /*12c0*/  SHF.R.S32.HI R6, RZ, 0x1f, R17 ;  /* 0x0000001fff067819 */ /* 0x000fe40000011411 */
[----:B------:R-:W-:Y:S01]  /*12d0*/  SHF.R.S32.HI R3, RZ, 0x1f, R0 ;  /* 0x0000001fff037819 */ /* 0x000fe20000011400 */
[----:B------:R-:W-:Y:S01]  /*12e0*/  IMAD.IADD R19, R2, 0x1, -R5 ;  /* 0x0000000102137824 */ /* 0x000fe200078e0a05 */
[----:B------:R-:W-:Y:S02]  /*12f0*/  IADD3 R4, R144, 0x48, RZ ;  /* 0x0000004890047810 */ /* 0x000fe40007ffe0ff */
[----:B------:R-:W-:Y:S02]  /*1300*/  LEA.HI R6, R6, R17, RZ, 0x3 ;  /* 0x0000001106067211 */ /* 0x000fe400078f18ff */
[----:B------:R-:W-:-:S02]  /*1310*/  IADD3 R2, R144, 0x44, RZ ;  /* 0x0000004490027810 */ /* 0x000fc40007ffe0ff */
[----:B------:R-:W-:Y:S01]  /*1320*/  LEA.HI R56, R3, R0, RZ, 0x2 ;  /* 0x0000000003387211 */ /* 0x000fe200078f10ff */
[----:B------:R-:W-:Y:S01]  /*1330*/  IMAD.SHL.U32 R0, R0, 0x2, RZ ;  /* 0x0000000200007824 */ /* 0x000fe200078e00ff */
[----:B------:R-:W-:Y:S02]  /*1340*/  SHF.R.S32.HI R3, RZ, 0x1f, R4 ;  /* 0x0000001fff037819 */ /* 0x000fe40000011404 */
[----:B------:R-:W-:Y:S01]  /*1350*/  LOP3.LUT R6, R6, 0xfffffff8, RZ, 0xc0, !PT ;  /* 0xfffffff806067812 */ /* 0x000fe200078ec0ff */
[----:B------:R-:W-:Y:S01]  /*1360*/  IMAD.SHL.U32 R71, R56, 0x10, RZ ;  /* 0x0000001038477824 */ /* 0x000fe200078e00ff */
[----:B------:R-:W-:Y:S02]  /*1370*/  SHF.R.S32.HI R57, RZ, 0x1f, R2 ;  /* 0x0000001fff397819 */ /* 0x000fe40000011402 */
[----:B------:R-:W-:Y:S01]  /*1380*/  IADD3 R5, R144, 0x4c, RZ ;  /* 0x0000004c90057810 */ /* 0x000fe20007ffe0ff */
        /* <DEDUP_REMOVED lines=12> */
[----:B------:R-:W-:Y:S02]  /*1450*/  LEA.HI R59, R6, R5, RZ, 0x2 ;  /* 0x00000005063b7211 */ /* 0x000fe400078f10ff */
[----:B------:R-:W-:Y:S02]  /*1460*/  SHF.R.S32.HI R5, RZ, 0x1f, R2 ;  /* 0x0000001fff057819 */ /* 0x000fe40000011402 */
[----:B------:R-:W-:Y:S01]  /*1470*/  LOP3.LUT R3, R3, 0xfffffff8, RZ, 0xc0, !PT ;  /* 0xfffffff803037812 */ /* 0x000fe200078ec0ff */
[----:B------:R-:W-:Y:S01]  /*1480*/  IMAD.SHL.U32 R74, R59, 0x10, RZ ;  /* 0x000000103b4a7824 */ /* 0x000fe200078e00ff */
[----:B------:R-:W-:Y:S02]  /*1490*/  LEA.HI R7, R7, R4, RZ, 0x3 ;  /* 0x0000000407077211 */ /* 0x000fe400078f18ff */
[----:B------:R-:W-:Y:S01]  /*14a0*/  LEA.HI R5, R5, R2, RZ, 0x3 ;  /* 0x0000000205057211 */ /* 0x000fe200078f18ff */
[----:B------:R-:W-:Y:S01]  /*14b0*/  IMAD.IADD R16, R0, 0x1, -R3 ;  /* 0x0000000100107824 */ /* 0x000fe200078e0a03 */
[----:B------:R-:W-:-:S02]  /*14c0*/  SHF.R.S32.HI R6, RZ, 0x1f, R13 ;  /* 0x0000001fff067819 */ /* 0x000fc4000001140d */
[----:B------:R-:W-:Y:S02]  /*14d0*/  LOP3.LUT R7, R7, 0xfffffff8, RZ, 0xc0, !PT ;  /* 0xfffffff807077812 */ /* 0x000fe400078ec0ff */
[----:B------:R-:W-:Y:S02]  /*14e0*/  IADD3 R0, R144, 0x50, RZ ;  /* 0x0000005090007810 */ /* 0x000fe40007ffe0ff */
[----:B------:R-:W-:Y:S01]  /*14f0*/  LOP3.LUT R5, R5, 0xfffffff8, RZ, 0xc0, !PT ;  /* 0xfffffff805057812 */ /* 0x000fe200078ec0ff */
[----:B------:R-:W-:Y:S01]  /*1500*/  IMAD.IADD R14, R4, 0x1, -R7 ;  /* 0x00000001040e7824 */ /* 0x000fe200078e0a07 */
[----:B------:R-:W-:Y:S02]  /*1510*/  LEA.HI R6, R6, R13, RZ, 0x3 ;  /* 0x0000000d06067211 */ /* 0x000fe400078f18ff */
[----:B------:R-:W-:Y:S01]  /*1520*/  SHF.R.S32.HI R3, RZ, 0x1f, R0 ;  /* 0x0000001fff037819 */ /* 0x000fe20000011400 */
[----:B------:R-:W-:Y:S01]  /*1530*/  IMAD.IADD R15, R2, 0x1, -R5 ;  /* 0x00000001020f7824 */ /* 0x000fe200078e0a05 */
[----:B------:R-:W-:-:S02]  /*1540*/  IADD3 R4, R144, 0x58, RZ ;  /* 0x0000005890047810 */ /* 0x000fc40007ffe0ff */
[----:B------:R-:W-:Y:S02]  /*1550*/  LOP3.LUT R6, R6, 0xfffffff8, RZ, 0xc0, !PT ;  /* 0xfffffff806067812 */ /* 0x000fe400078ec0ff */
[----:B------:R-:W-:Y:S02]  /*1560*/  IADD3 R2, R144, 0x54, RZ ;  /* 0x0000005490027810 */ /* 0x000fe40007ffe0ff */
[----:B------:R-:W-:Y:S01]  /*1570*/  LEA.HI R60, R3, R0, RZ, 0x2 ;  /* 0x00000000033c7211 */ /* 0x000fe200078f10ff */
[----:B------:R-:W-:Y:S01]  /*1580*/  IMAD.SHL.U32 R0, R0, 0x2, RZ ;  /* 0x0000000200007824 */ /* 0x000fe200078e00ff */
[----:B------:R-:W-:Y:S01]  /*1590*/  SHF.R.S32.HI R3, RZ, 0x1f, R4 ;  /* 0x0000001fff037819 */ /* 0x000fe20000011404 */
[----:B------:R-:W-:Y:S01]  /*15a0*/  IMAD.IADD R13, R13, 0x1, -R6 ;  /* 0x000000010d0d7824 */ /* 0x000fe200078e0a06 */
[----:B------:R-:W-:Y:S01]  /*15b0*/  SHF.R.S32.HI R61, RZ, 0x1f, R2 ;  /* 0x0000001fff3d7819 */ /* 0x000fe20000011402 */
[----:B------:R-:W-:Y:S01]  /*15c0*/  IMAD.SHL.U32 R75, R60, 0x10, RZ ;  /* 0x000000103c4b7824 */ /* 0x000fe200078e00ff */
[----:B------:R-:W-:-:S02]  /*15d0*/  IADD3 R6, R144, 0x5c, RZ ;  /* 0x0000005c90067810 */ /* 0x000fc40007ffe0ff */
[----:B------:R-:W-:Y:S01]  /*15e0*/  LEA.HI R62, R3, R4, RZ, 0x2 ;  /* 0x00000004033e7211 */ /* 0x000fe200078f10ff */
[----:B------:R-:W-:Y:S01]  /*15f0*/  IMAD.SHL.U32 R4, R4, 0x2, RZ ;  /* 0x0000000204047824 */ /* 0x000fe200078e00ff */
[----:B------:R-:W-:Y:S02]  /*1600*/  SHF.R.S32.HI R3, RZ, 0x1f, R0 ;  /* 0x0000001fff037819 */ /* 0x000fe40000011400 */
        /* <DEDUP_REMOVED lines=8> */
[----:B------:R-:W-:-:S02]  /*1690*/  SHF.R.S32.HI R5, RZ, 0x1f, R2 ;  /* 0x0000001fff057819 */ /* 0x000fc40000011402 */
[----:B------:R-:W-:Y:S01]  /*16a0*/  SHF.R.S32.HI R7, RZ, 0x1f, R4 ;  /* 0x0000001fff077819 */ /* 0x000fe20000011404 */
[----:B------:R-:W-:Y:S01]  /*16b0*/  IMAD.SHL.U32 R78, R63, 0x10, RZ ;  /* 0x000000103f4e7824 */ /* 0x000fe200078e00ff */
[----:B------:R-:W-:Y:S02]  /*16c0*/  LOP3.LUT R3, R3, 0xfffffff8, RZ, 0xc0, !PT ;  /* 0xfffffff803037812 */ /* 0x000fe400078ec0ff */
[----:B------:R-:W-:Y:S02]  /*16d0*/  LEA.HI R5, R5, R2, RZ, 0x3 ;  /* 0x0000000205057211 */ /* 0x000fe400078f18ff */
[----:B------:R-:W-:Y:S01]  /*16e0*/  LEA.HI R7, R7, R4, RZ, 0x3 ;  /* 0x0000000407077211 */ /* 0x000fe200078f18ff */
[----:B------:R-:W-:Y:S01]  /*16f0*/  IMAD.IADD R12, R0, 0x1, -R3 ;  /* 0x00000001000c7824 */ /* 0x000fe200078e0a03 */
[----:B------:R-:W-:Y:S02]  /*1700*/  SHF.R.S32.HI R9, RZ, 0x1f, R6 ;  /* 0x0000001fff097819 */ /* 0x000fe40000011406 */
[----:B------:R-:W-:-:S02]  /*1710*/  IADD3 R0, R144, 0x60, RZ ;  /* 0x0000006090007810 */ /* 0x000fc40007ffe0ff */
[----:B------:R-:W-:Y:S02]  /*1720*/  LOP3.LUT R5, R5, 0xfffffff8, RZ, 0xc0, !PT ;  /* 0xfffffff805057812 */ /* 0x000fe400078ec0ff */
[----:B------:R-:W-:Y:S02]  /*1730*/  LOP3.LUT R7, R7, 0xfffffff8, RZ, 0xc0, !PT ;  /* 0xfffffff807077812 */ /* 0x000fe400078ec0ff */
[----:B------:R-:W-:Y:S01]  /*1740*/  LEA.HI R9, R9, R6, RZ, 0x3 ;  /* 0x0000000609097211 */ /* 0x000fe200078f18ff */
[----:B------:R-:W-:Y:S01]  /*1750*/  IMAD.IADD R11, R2, 0x1, -R5 ;  /* 0x00000001020b7824 */ /* 0x000fe200078e0a05 */
[----:B------:R-:W-:Y:S01]  /*1760*/  SHF.R.S32.HI R3, RZ, 0x1f, R0 ;  /* 0x0000001fff037819 */ /* 0x000fe20000011400 */
[----:B------:R-:W-:Y:S01]  /*1770*/  IMAD.IADD R10, R4, 0x1, -R7 ;  /* 0x00000001040a7824 */ /* 0x000fe200078e0a07 */
[----:B------:R-:W-:Y:S02]  /*1780*/  LOP3.LUT R9, R9, 0xfffffff8, RZ, 0xc0, !PT ;  /* 0xfffffff809097812 */ /* 0x000fe400078ec0ff */
[----:B------:R-:W-:-:S02]  /*1790*/  IADD3 R2, R144, 0x64, RZ ;  /* 0x0000006490027810 */ /* 0x000fc40007ffe0ff */
[----:B------:R-:W-:Y:S01]  /*17a0*/  IADD3 R4, R144, 0x68, RZ ;  /* 0x0000006890047810 */ /* 0x000fe20007ffe0ff */
[----:B------:R-:W-:Y:S01]  /*17b0*/  IMAD.IADD R9, R6, 0x1, -R9 ;  /* 0x0000000106097824 */ /* 0x000fe200078e0a09 */
[----:B------:R-:W-:Y:S01]  /*17c0*/  LEA.HI R79, R3, R0, RZ, 0x2 ;  /* 0x00000000034f7211 */ /* 0x000fe200078f10ff */
[----:B------:R-:W-:Y:S01]  /*17d0*/  IMAD.SHL.U32 R0, R0, 0x2, RZ ;  /* 0x0000000200007824 */ /* 0x000fe200078e00ff */
[----:B------:R-:W-:Y:S02]  /*17e0*/  SHF.R.S32.HI R5, RZ, 0x1f, R2 ;  /* 0x0000001fff057819 */ /* 0x000fe40000011402 */
[----:B------:R-:W-:Y:S01]  /*17f0*/  SHF.R.S32.HI R7, RZ, 0x1f, R4 ;  /* 0x0000001fff077819 */ /* 0x000fe20000011404 */
[----:B------:R-:W-:Y:S01]  /*1800*/  IMAD.SHL.U32 R79, R79, 0x10, RZ ;  /* 0x000000104f4f7824 */ /* 0x000fe200078e00ff */
[----:B------:R-:W-:Y:S02]  /*1810*/  IADD3 R6, R144, 0x6c, RZ ;  /* 0x0000006c90067810 */ /* 0x000fe40007ffe0ff */
[----:B------:R-:W-:-:S02]  /*1820*/  SHF.R.S32.HI R3, RZ, 0x1f, R0 ;  /* 0x0000001fff037819 */ /* 0x000fc40000011400 */
        /* <DEDUP_REMOVED lines=11> */
[----:B------:R-:W-:Y:S01]  /*18e0*/  LOP3.LUT R3, R3, 0xfffffff8, RZ, 0xc0, !PT ;  /* 0xfffffff803037812 */ /* 0x000fe200078ec0ff */
[----:B------:R-:W-:Y:S01]  /*18f0*/  IMAD.SHL.U32 R82, R82, 0x10, RZ ;  /* 0x0000001052527824 */ /* 0x000fe200078e00ff */
[----:B------:R-:W-:Y:S02]  /*1900*/  SHF.R.S32.HI R7, RZ, 0x1f, R4 ;  /* 0x0000001fff077819 */ /* 0x000fe40000011404 */
[----:B------:R-:W-:Y:S01]  /*1910*/  LEA.HI R5, R5, R2, RZ, 0x3 ;  /* 0x0000000205057211 */ /* 0x000fe200078f18ff */
[----:B------:R-:W-:Y:S01]  /*1920*/  IMAD.IADD R8, R0, 0x1, -R3 ;  /* 0x0000000100087824 */ /* 0x000fe200078e0a03 */
[----:B------:R-:W-:Y:S02]  /*1930*/  LEA.HI R7, R7, R4, RZ, 0x3 ;  /* 0x0000000407077211 */ /* 0x000fe400078f18ff */
[----:B------:R-:W-:Y:S02]  /*1940*/  SHF.R.S32.HI R0, RZ, 0x1f, R35 ;  /* 0x0000001fff007819 */ /* 0x000fe40000011423 */
[----:B------:R-:W-:-:S02]  /*1950*/  LOP3.LUT R5, R5, 0xfffffff8, RZ, 0xc0, !PT ;  /* 0xfffffff805057812 */ /* 0x000fc400078ec0ff */
[----:B------:R-:W-:Y:S02]  /*1960*/  LOP3.LUT R3, R7, 0xfffffff8, RZ, 0xc0, !PT ;  /* 0xfffffff807037812 */ /* 0x000fe400078ec0ff */
[----:B------:R-:W-:Y:S01]  /*1970*/  IADD3 R38, R144, 0x70, RZ ;  /* 0x0000007090267810 */ /* 0x000fe20007ffe0ff */
[----:B------:R-:W-:Y:S01]  /*1980*/  IMAD.IADD R7, R2, 0x1, -R5 ;  /* 0x0000000102077824 */ /* 0x000fe200078e0a05 */
[----:B------:R-:W-:Y:S01]  /*1990*/  LEA.HI R0, R0, R35, RZ, 0x3 ;  /* 0x0000002300007211 */ /* 0x000fe200078f18ff */
[----:B------:R-:W-:Y:S01]  /*19a0*/  IMAD.IADD R6, R4, 0x1, -R3 ;  /* 0x0000000104067824 */ /* 0x000fe200078e0a03 */
[----:B------:R-:W-:Y:S01]  /*19b0*/  SHF.R.S32.HI R5, RZ, 0x1f, R38 ;  /* 0x0000001fff057819 */ /* 0x000fe20000011426 */
[----:B------:R-:W-:Y:S01]  /*19c0*/  IMAD.SHL.U32 R4, R38, 0x2, RZ ;  /* 0x0000000226047824 */ /* 0x000fe200078e00ff */
[----:B------:R-:W-:Y:S02]  /*19d0*/  LOP3.LUT R0, R0, 0xfffffff8, RZ, 0xc0, !PT ;  /* 0xfffffff800007812 */ /* 0x000fe400078ec0ff */
[----:B------:R-:W-:-:S02]  /*19e0*/  IADD3 R2, R144, 0x74, RZ ;  /* 0x0000007490027810 */ /* 0x000fc40007ffe0ff */
[----:B------:R-:W-:Y:S01]  /*19f0*/  LEA.HI R83, R5, R38, RZ, 0x2 ;  /* 0x0000002605537211 */ /* 0x000fe200078f10ff */
[----:B------:R-:W-:Y:S01]  /*1a00*/  IMAD.IADD R5, R35, 0x1, -R0 ;  /* 0x0000000123057824 */ /* 0x000fe200078e0a00 */
[----:B------:R-:W-:Y:S02]  /*1a10*/  SHF.R.S32.HI R3, RZ, 0x1f, R4 ;  /* 0x0000001fff037819 */ /* 0x000fe40000011404 */
[C---:B------:R-:W-:Y:S01]  /*1a20*/  IADD3 R0, R144.reuse, 0x78, RZ ;  /* 0x0000007890007810 */ /* 0x040fe20007ffe0ff */
[----:B------:R-:W-:Y:S01]  /*1a30*/  IMAD.SHL.U32 R83, R83, 0x10, RZ ;  /* 0x0000001053537824 */ /* 0x000fe200078e00ff */
[----:B------:R-:W-:Y:S02]  /*1a40*/  SHF.R.S32.HI R35, RZ, 0x1f, R2 ;  /* 0x0000001fff237819 */ /* 0x000fe40000011402 */
[----:B------:R-:W-:Y:S02]  /*1a50*/  IADD3 R38, R144, 0x7c, RZ ;  /* 0x0000007c90267810 */ /* 0x000fe40007ffe0ff */
[----:B------:R-:W-:-:S02]  /*1a60*/  LEA.HI R3, R3, R4, RZ, 0x3 ;  /* 0x0000000403037211 */ /* 0x000fc400078f18ff */
[----:B------:R-:W-:Y:S02]  /*1a70*/  SHF.R.S32.HI R39, RZ, 0x1f, R0 ;  /* 0x0000001fff277819 */ /* 0x000fe40000011400 */
        /* <DEDUP_REMOVED lines=8> */
[----:B------:R-:W-:Y:S01]  /*1b00*/  IMAD.SHL.U32 R38, R38, 0x2, RZ ;  /* 0x0000000226267824 */ /* 0x000fe200078e00ff */
[----:B------:R-:W-:Y:S01]  /*1b10*/  SHF.R.S32.HI R48, RZ, 0x1f, R152 ;  /* 0x0000001fff307819 */ /* 0x000fe20000011498 */
        /* <DEDUP_REMOVED lines=11> */
[----:B------:R-:W-:Y:S02]  /*1bd0*/  LOP3.LUT R39, R39, 0xfffffff8, RZ, 0xc0, !PT ;  /* 0xfffffff827277812 */ /* 0x000fe400078ec0ff */
[----:B------:R-:W-:Y:S01]  /*1be0*/  LOP3.LUT R65, R65, 0xfffffff8, RZ, 0xc0, !PT ;  /* 0xfffffff841417812 */ /* 0x000fe200078ec0ff */
[----:B------:R-:W-:Y:S01]  /*1bf0*/  IMAD.IADD R3, R2, 0x1, -R3 ;  /* 0x0000000102037824 */ /* 0x000fe200078e0a03 */
[C---:B------:R-:W-:Y:S01]  /*1c00*/  IADD3 R152, P0, R35.reuse, R152, RZ ;  /* 0x0000009823987210 */ /* 0x040fe20007f1e0ff */
[----:B------:R-:W-:Y:S01]  /*1c10*/  IMAD.IADD R2, R0, 0x1, -R39 ;  /* 0x0000000100027824 */ /* 0x000fe200078e0a27 */
[----:B------:R-:W-:Y:S01]  /*1c20*/  LOP3.LUT R58, R64, 0xffffffc0, RZ, 0xc0, !PT ;  /* 0xffffffc0403a7812 */ /* 0x000fe200078ec0ff */
[----:B------:R-:W-:Y:S01]  /*1c30*/  IMAD.IADD R0, R38, 0x1, -R65 ;  /* 0x0000000126007824 */ /* 0x000fe200078e0a41 */
[----:B------:R-:W-:Y:S01]  /*1c40*/  LOP3.LUT R60, R66, 0xffffffc0, RZ, 0xc0, !PT ;  /* 0xffffffc0423c7812 */ /* 0x000fe200078ec0ff */
[----:B------:R-:W-:Y:S01]  /*1c50*/  IMAD.SHL.U32 R65, R50, 0x10, RZ ;  /* 0x0000001032417824 */ /* 0x000fe200078e00ff */
[----:B------:R-:W-:Y:S01]  /*1c60*/  LEA.HI.X.SX32 R153, R35, R48, 0x1, P0 ;  /* 0x0000003023997211 */ /* 0x000fe200000f0eff */
[----:B------:R-:W-:Y:S01]  /*1c70*/  IMAD.MOV.U32 R48, RZ, RZ, c[0x0][0x1bc] ;  /* 0x00006f00ff307624 */ /* 0x000fe200078e00ff */
[----:B------:R-:W-:Y:S01]  /*1c80*/  LOP3.LUT R59, R67, 0xffffffc0, RZ, 0xc0, !PT ;  /* 0xffffffc0433b7812 */ /* 0x000fe200078ec0ff */
[----:B------:R-:W-:Y:S01]  /*1c90*/  IMAD.SHL.U32 R38, R144, 0x80, RZ ;  /* 0x0000008090267824 */ /* 0x000fe200078e00ff */
[----:B------:R-:W-:Y:S01]  /*1ca0*/  LOP3.LUT R57, R65, 0xffffffc0, RZ, 0xc0, !PT ;  /* 0xffffffc041397812 */ /* 0x000fe200078ec0ff */
[----:B------:R-:W-:Y:S01]  /*1cb0*/  IMAD.MOV.U32 R35, RZ, RZ, -0x800001 ;  /* 0xff7fffffff237424 */ /* 0x000fe200078e00ff */
        /* <DEDUP_REMOVED lines=27> */
[----:B------:R-:W-:Y:S02]  /*1e70*/  IADD3 R39, -R150, 0x1, RZ ;  /* 0x0000000196277810 */ /* 0x000fe40007ffe1ff */
        /* <DEDUP_REMOVED lines=63> */
.L_x_20213:
[----:B------:R-:W-:Y:S01]  /*2270*/  IADD3 R41, P0, R143, R142, RZ ;  /* 0x0000008e8f297210 */ /* 0x000fe20007f1e0ff */
[----:B------:R-:W0:Y:S03]  /*2280*/  LDS.128 R44, [R38] ;  /* 0x00000000262c7984 */ /* 0x000e260000000c00 */
[----:B------:R-:W-:-:S02]  /*2290*/  LEA.HI.X.SX32 R42, R142, R34, 0x1, P0 ;  /* 0x000000228e2a7211 */ /* 0x000fc400000f0eff */
        /* <DEDUP_REMOVED lines=14> */
[----:B------:R-:W-:Y:S02]  /*2380*/  LEA R160, P2, R42, c[0x0][0x180], 0x1 ;  /* 0x000060002aa07a11 */ /* 0x000fe400078408ff */
[----:B------:R-:W-:-:S04]  /*2390*/  LEA.HI.X.SX32 R41, R32, R151, 0x1, P0 ;  /* 0x0000009720297211 */ /* 0x000fc800000f0eff */
[----:B------:R-:W-:-:S05]  /*23a0*/  LEA.HI.X R161, R42, c[0x0][0x184], R41, 0x1, P2 ;  /* 0x000061002aa17a11 */ /* 0x000fca00010f0c29 */
[----:B------:R2:W3:Y:S01]  /*23b0*/  LDG.E.CONSTANT R162, [R160.64] ;  /* 0x0000000aa0a27981 */ /* 0x0004e2000c1e9900 */
[----:B------:R-:W-:-:S04]  /*23c0*/  IADD3 R40, P0, P2, R30, R154, R49 ;  /* 0x0000009a1e287210 */ /* 0x000fc80007a1e031 */
[----:B------:R-:W-:Y:S02]  /*23d0*/  LEA R42, P3, R40, c[0x0][0x180], 0x1 ;  /* 0x00006000282a7a11 */ /* 0x000fe400078608ff */
[----:B------:R-:W-:-:S04]  /*23e0*/  IADD3.X R41, R112, R151, R81, P0, P2 ;  /* 0x0000009770297210 */ /* 0x000fc800007e4451 */
[----:B------:R-:W-:-:S05]  /*23f0*/  LEA.HI.X R43, R40, c[0x0][0x184], R41, 0x1, P3 ;  /* 0x00006100282b7a11 */ /* 0x000fca00018f0c29 */
[----:B------:R1:W4:Y:S01]  /*2400*/  LDG.E.CONSTANT R156, [R42.64] ;  /* 0x0000000a2a9c7981 */ /* 0x000322000c1e9900 */
[----:B------:R-:W-:Y:S01]  /*2410*/  IADD3 R41, P0, P2, R29, R154, R52 ;  /* 0x0000009a1d297210 */ /* 0x000fe20007a1e034 */
[----:B0-----:R-:W-:-:S03]  /*2420*/  HADD2.F32 R155, -RZ, R45.H0_H0 ;  /* 0x2000002dff9b7230 */ /* 0x001fc60000004100 */
[----:B------:R-:W-:Y:S02]  /*2430*/  LEA R40, P3, R41, c[0x0][0x180], 0x1 ;  /* 0x0000600029287a11 */ /* 0x000fe400078608ff */
[----:B------:R-:W-:-:S04]  /*2440*/  IADD3.X R164, R113, R151, R82, P0, P2 ;  /* 0x0000009771a47210 */ /* 0x000fc800007e4452 */
[----:B------:R-:W-:Y:S02]  /*2450*/  LEA.HI.X R41, R41, c[0x0][0x184], R164, 0x1, P3 ;  /* 0x0000610029297a11 */ /* 0x000fe400018f0ca4 */
[----:B-1----:R-:W-:-:S03]  /*2460*/  IADD3 R43, P0, P2, R28, R154, R51 ;  /* 0x0000009a1c2b7210 */ /* 0x002fc60007a1e033 */
[----:B------:R0:W4:Y:S01]  /*2470*/  LDG.E.CONSTANT R157, [R40.64] ;  /* 0x0000000a289d7981 */ /* 0x000122000c1e9900 */
[----:B------:R-:W-:Y:S02]  /*2480*/  IADD3.X R164, R114, R151, R83, P0, P2 ;  /* 0x0000009772a47210 */ /* 0x000fe400007e4453 */
[----:B0-----:R-:W-:Y:S01]  /*2490*/  IADD3 R41, P0, P2, R27, R154, R54 ;  /* 0x0000009a1b297210 */ /* 0x001fe20007a1e036 */
[----:B--2---:R-:W-:-:S05]  /*24a0*/  HADD2.F32 R160, -RZ, R158.H0_H0 ;  /* 0x2000009effa07230 */ /* 0x004fca0000004100 */
[----:B------:R-:W-:Y:S01]  /*24b0*/  FMUL.FTZ R159, R155, R160 ;  /* 0x000000a09b9f7220 */ /* 0x000fe20000410000 */
[----:B------:R-:W-:Y:S02]  /*24c0*/  HADD2.F32 R155, -RZ, R44.H0_H0 ;  /* 0x2000002cff9b7230 */ /* 0x000fe40000004100 */
[----:B---3--:R-:W-:-:S05]  /*24d0*/  HADD2.F32 R160, -RZ, R162.H0_H0 ;  /* 0x200000a2ffa07230 */ /* 0x008fca0000004100 */
[----:B------:R-:W-:Y:S01]  /*24e0*/  FFMA.FTZ R42, R155, R160, R159 ;  /* 0x000000a09b2a7223 */ /* 0x000fe2000001009f */
[----:B------:R-:W-:-:S04]  /*24f0*/  LEA R160, P3, R43, c[0x0][0x180], 0x1 ;  /* 0x000060002ba07a11 */ /* 0x000fc800078608ff */
[----:B------:R-:W-:-:S05]  /*2500*/  LEA.HI.X R161, R43, c[0x0][0x184], R164, 0x1, P3 ;  /* 0x000061002ba17a11 */ /* 0x000fca00018f0ca4 */
[----:B------:R-:W2:Y:S01]  /*2510*/  LDG.E.CONSTANT R160, [R160.64] ;  /* 0x0000000aa0a07981 */ /* 0x000ea2000c1e9900 */
[----:B------:R-:W-:Y:S02]  /*2520*/  LEA R40, P3, R41, c[0x0][0x180], 0x1 ;  /* 0x0000600029287a11 */ /* 0x000fe400078608ff */
[----:B------:R-:W-:-:S04]  /*2530*/  IADD3.X R164, R115, R151, R84, P0, P2 ;  /* 0x0000009773a47210 */ /* 0x000fc800007e4454 */
[----:B------:R-:W-:-:S05]  /*2540*/  LEA.HI.X R41, R41, c[0x0][0x184], R164, 0x1, P3 ;  /* 0x0000610029297a11 */ /* 0x000fca00018f0ca4 */
[----:B------:R0:W3:Y:S01]  /*2550*/  LDG.E.CONSTANT R155, [R40.64] ;  /* 0x0000000a289b7981 */ /* 0x0000e2000c1e9900 */
[----:B------:R-:W-:Y:S02]  /*2560*/  HADD2.F32 R45, -RZ, R45.H1_H1 ;  /* 0x3000002dff2d7230 */ /* 0x000fe40000004100 */
[----:B------:R-:W-:Y:S02]  /*2570*/  HADD2.F32 R158, -RZ, R158.H1_H1 ;  /* 0x3000009eff9e7230 */ /* 0x000fe40000004100 */
[----:B------:R-:W-:Y:S02]  /*2580*/  HADD2.F32 R44, -RZ, R44.H1_H1 ;  /* 0x3000002cff2c7230 */ /* 0x000fe40000004100 */
[----:B------:R-:W-:Y:S01]  /*2590*/  HADD2.F32 R43, -RZ, R162.H1_H1 ;  /* 0x300000a2ff2b7230 */ /* 0x000fe20000004100 */
[----:B------:R-:W-:Y:S01]  /*25a0*/  FMUL.FTZ R45, R45, R158 ;  /* 0x0000009e2d2d7220 */ /* 0x000fe20000410000 */
[----:B----4-:R-:W-:-:S03]  /*25b0*/  HADD2.F32 R162, -RZ, R156.H1_H1 ;  /* 0x3000009cffa27230 */ /* 0x010fc60000004100 */
[----:B------:R-:W-:Y:S01]  /*25c0*/  FFMA.FTZ R44, R44, R43, R45 ;  /* 0x0000002b2c2c7223 */ /* 0x000fe2000001002d */
[----:B------:R-:W-:Y:S02]  /*25d0*/  HADD2.F32 R43, -RZ, R46.H0_H0 ;  /* 0x2000002eff2b7230 */ /* 0x000fe40000004100 */
[----:B------:R-:W-:-:S05]  /*25e0*/  HADD2.F32 R45, -RZ, R156.H0_H0 ;  /* 0x2000009cff2d7230 */ /* 0x000fca0000004100 */
[----:B------:R-:W-:Y:S01]  /*25f0*/  FFMA.FTZ R163, R43, R45, R42 ;  /* 0x0000002d2ba37223 */ /* 0x000fe2000001002a */
[----:B------:R-:W-:Y:S01]  /*2600*/  HADD2.F32 R45, -RZ, R46.H1_H1 ;  /* 0x3000002eff2d7230 */ /* 0x000fe20000004100 */
[----:B0-----:R-:W0:Y:S04]  /*2610*/  LDS.128 R40, [R38+0x10] ;  /* 0x0000100026287984 */ /* 0x001e280000000c00 */
[----:B------:R-:W-:Y:S01]  /*2620*/  FFMA.FTZ R162, R45, R162, R44 ;  /* 0x000000a22da27223 */ /* 0x000fe2000001002c */
[----:B------:R-:W-:Y:S02]  /*2630*/  HADD2.F32 R44, -RZ, R47.H0_H0 ;  /* 0x2000002fff2c7230 */ /* 0x000fe40000004100 */
[----:B------:R-:W-:Y:S02]  /*2640*/  HADD2.F32 R45, -RZ, R157.H0_H0 ;  /* 0x2000009dff2d7230 */ /* 0x000fe40000004100 */
[----:B------:R-:W-:-:S02]  /*2650*/  HADD2.F32 R47, -RZ, R47.H1_H1 ;  /* 0x3000002fff2f7230 */ /* 0x000fc40000004100 */
[----:B------:R-:W-:Y:S01]  /*2660*/  HADD2.F32 R157, -RZ, R157.H1_H1 ;  /* 0x3000009dff9d7230 */ /* 0x000fe20000004100 */
[----:B------:R-:W-:Y:S01]  /*2670*/  FFMA.FTZ R163, R44, R45, R163 ;  /* 0x0000002d2ca37223 */ /* 0x000fe200000100a3 */
[----:B------:R-:W-:-:S03]  /*2680*/  IADD3 R45, P0, P2, R26, R154, R53 ;  /* 0x0000009a1a2d7210 */ /* 0x000fc60007a1e035 */
[----:B------:R-:W-:Y:S01]  /*2690*/  FFMA.FTZ R162, R47, R157, R162 ;  /* 0x0000009d2fa27223 */ /* 0x000fe200000100a2 */
[----:B------:R-:W-:Y:S02]  /*26a0*/  LEA R44, P3, R45, c[0x0][0x180], 0x1 ;  /* 0x000060002d2c7a11 */ /* 0x000fe400078608ff */
[----:B------:R-:W-:-:S04]  /*26b0*/  IADD3.X R46, R116, R151, R85, P0, P2 ;  /* 0x00000097742e7210 */ /* 0x000fc800007e4455 */
[----:B------:R-:W-:-:S05]  /*26c0*/  LEA.HI.X R45, R45, c[0x0][0x184], R46, 0x1, P3 ;  /* 0x000061002d2d7a11 */ /* 0x000fca00018f0c2e */
[----:B------:R1:W4:Y:S01]  /*26d0*/  LDG.E.CONSTANT R158, [R44.64] ;  /* 0x0000000a2c9e7981 */ /* 0x000322000c1e9900 */
[--C-:B0-----:R-:W-:Y:S02]  /*26e0*/  HADD2.F32 R46, -RZ, R40.reuse.H0_H0 ;  /* 0x20000028ff2e7230 */ /* 0x101fe40000004100 */
[----:B-1----:R-:W-:Y:S02]  /*26f0*/  HADD2.F32 R45, -RZ, R40.H1_H1 ;  /* 0x30000028ff2d7230 */ /* 0x002fe40000004100 */
[----:B------:R-:W-:Y:S02]  /*2700*/  HADD2.F32 R40, -RZ, R41.H0_H0 ;  /* 0x20000029ff287230 */ /* 0x000fe40000004100 */
[----:B--2---:R-:W-:-:S05]  /*2710*/  HADD2.F32 R47, -RZ, R160.H0_H0 ;  /* 0x200000a0ff2f7230 */ /* 0x004fca0000004100 */
[----:B------:R-:W-:Y:S01]  /*2720*/  FFMA.FTZ R163, R46, R47, R163 ;  /* 0x0000002f2ea37223 */ /* 0x000fe200000100a3 */
[----:B------:R-:W-:-:S04]  /*2730*/  IADD3 R46, P0, P2, R25, R154, R56 ;  /* 0x0000009a192e7210 */ /* 0x000fc80007a1e038 */
[----:B------:R-:W-:Y:S02]  /*2740*/  LEA R156, P3, R46, c[0x0][0x180], 0x1 ;  /* 0x000060002e9c7a11 */ /* 0x000fe400078608ff */
[----:B------:R-:W-:-:S04]  /*2750*/  IADD3.X R47, R117, R151, R86, P0, P2 ;  /* 0x00000097752f7210 */ /* 0x000fc800007e4456 */
[----:B------:R-:W-:-:S05]  /*2760*/  LEA.HI.X R157, R46, c[0x0][0x184], R47, 0x1, P3 ;  /* 0x000061002e9d7a11 */ /* 0x000fca00018f0c2f */
[----:B------:R0:W2:Y:S01]  /*2770*/  LDG.E.CONSTANT R159, [R156.64] ;  /* 0x0000000a9c9f7981 */ /* 0x0000a2000c1e9900 */
[----:B------:R-:W-:-:S04]  /*2780*/  IADD3 R47, P0, P2, R24, R154, R55 ;  /* 0x0000009a182f7210 */ /* 0x000fc80007a1e037 */
[----:B------:R-:W-:Y:S02]  /*2790*/  LEA R46, P3, R47, c[0x0][0x180], 0x1 ;  /* 0x000060002f2e7a11 */ /* 0x000fe400078608ff */
[----:B------:R-:W-:-:S04]  /*27a0*/  IADD3.X R44, R118, R151, R87, P0, P2 ;  /* 0x00000097762c7210 */ /* 0x000fc800007e4457 */
[----:B------:R-:W-:-:S05]  /*27b0*/  LEA.HI.X R47, R47, c[0x0][0x184], R44, 0x1, P3 ;  /* 0x000061002f2f7a11 */ /* 0x000fca00018f0c2c */
[----:B------:R1:W2:Y:S01]  /*27c0*/  LDG.E.CONSTANT R161, [R46.64] ;  /* 0x0000000a2ea17981 */ /* 0x0002a2000c1e9900 */
[----:B---3--:R-:W-:Y:S02]  /*27d0*/  HADD2.F32 R44, -RZ, R155.H0_H0 ;  /* 0x2000009bff2c7230 */ /* 0x008fe40000004100 */
[----:B------:R-:W-:-:S03]  /*27e0*/  HADD2.F32 R160, -RZ, R160.H1_H1 ;  /* 0x300000a0ffa07230 */ /* 0x000fc60000004100 */
[----:B------:R-:W-:Y:S01]  /*27f0*/  FFMA.FTZ R163, R40, R44, R163 ;  /* 0x0000002c28a37223 */ /* 0x000fe200000100a3 */
[----:B------:R-:W-:Y:S01]  /*2800*/  IADD3 R40, P0, P2, R23, R154, R58 ;  /* 0x0000009a17287210 */ /* 0x000fe20007a1e03a */
[----:B------:R-:W-:-:S03]  /*2810*/  FFMA.FTZ R162, R45, R160, R162 ;  /* 0x000000a02da27223 */ /* 0x000fc600000100a2 */
[----:B0-----:R-:W-:Y:S02]  /*2820*/  LEA R156, P3, R40, c[0x0][0x180], 0x1 ;  /* 0x00006000289c7a11 */ /* 0x001fe400078608ff */
[----:B------:R-:W-:-:S04]  /*2830*/  IADD3.X R45, R119, R151, R88, P0, P2 ;  /* 0x00000097772d7210 */ /* 0x000fc800007e4458 */
[----:B------:R-:W-:Y:S01]  /*2840*/  LEA.HI.X R157, R40, c[0x0][0x184], R45, 0x1, P3 ;  /* 0x00006100289d7a11 */ /* 0x000fe200018f0c2d */
[----:B------:R-:W-:Y:S01]  /*2850*/  HADD2.F32 R41, -RZ, R41.H1_H1 ;  /* 0x30000029ff297230 */ /* 0x000fe20000004100 */
[----:B-1----:R-:W0:Y:S04]  /*2860*/  LDS.128 R44, [R38+0x20] ;  /* 0x00002000262c7984 */ /* 0x002e280000000c00 */
[----:B------:R1:W3:Y:S01]  /*2870*/  LDG.E.CONSTANT R160, [R156.64] ;  /* 0x0000000a9ca07981 */ /* 0x0002e2000c1e9900 */
[----:B------:R-:W-:Y:S02]  /*2880*/  HADD2.F32 R155, -RZ, R155.H1_H1 ;  /* 0x3000009bff9b7230 */ /* 0x000fe40000004100 */
[----:B------:R-:W-:-:S03]  /*2890*/  HADD2.F32 R40, -RZ, R42.H0_H0 ;  /* 0x2000002aff287230 */ /* 0x000fc60000004100 */
[----:B------:R-:W-:Y:S01]  /*28a0*/  FFMA.FTZ R162, R41, R155, R162 ;  /* 0x0000009b29a27223 */ /* 0x000fe200000100a2 */
[--C-:B----4-:R-:W-:Y:S02]  /*28b0*/  HADD2.F32 R41, -RZ, R158.reuse.H0_H0 ;  /* 0x2000009eff297230 */ /* 0x110fe40000004100 */
[----:B------:R-:W-:-:S03]  /*28c0*/  HADD2.F32 R158, -RZ, R158.H1_H1 ;  /* 0x3000009eff9e7230 */ /* 0x000fc60000004100 */
[----:B------:R-:W-:Y:S01]  /*28d0*/  FFMA.FTZ R163, R40, R41, R163 ;  /* 0x0000002928a37223 */ /* 0x000fe200000100a3 */
[----:B------:R-:W-:Y:S02]  /*28e0*/  HADD2.F32 R41, -RZ, R42.H1_H1 ;  /* 0x3000002aff297230 */ /* 0x000fe40000004100 */
[--C-:B------:R-:W-:Y:S02]  /*28f0*/  HADD2.F32 R40, -RZ, R43.reuse.H0_H0 ;  /* 0x2000002bff287230 */ /* 0x100fe40000004100 */
[----:B------:R-:W-:Y:S01]  /*2900*/  HADD2.F32 R43, -RZ, R43.H1_H1 ;  /* 0x3000002bff2b7230 */ /* 0x000fe20000004100 */
[----:B------:R-:W-:Y:S01]  /*2910*/  FFMA.FTZ R162, R41, R158, R162 ;  /* 0x0000009e29a27223 */ /* 0x000fe200000100a2 */
[--C-:B--2---:R-:W-:Y:S02]  /*2920*/  HADD2.F32 R41, -RZ, R159.reuse.H0_H0 ;  /* 0x2000009fff297230 */ /* 0x104fe40000004100 */
[----:B------:R-:W-:-:S03]  /*2930*/  HADD2.F32 R159, -RZ, R159.H1_H1 ;  /* 0x3000009fff9f7230 */ /* 0x000fc60000004100 */
[----:B------:R-:W-:Y:S01]  /*2940*/  FFMA.FTZ R163, R40, R41, R163 ;  /* 0x0000002928a37223 */ /* 0x000fe200000100a3 */
[----:B------:R-:W-:Y:S01]  /*2950*/  IADD3 R41, P0, P2, R22, R154, R57 ;  /* 0x0000009a16297210 */ /* 0x000fe20007a1e039 */
[----:B------:R-:W-:-:S03]  /*2960*/  FFMA.FTZ R162, R43, R159, R162 ;  /* 0x0000009f2ba27223 */ /* 0x000fc600000100a2 */
[----:B------:R-:W-:Y:S02]  /*2970*/  LEA R40, P3, R41, c[0x0][0x180], 0x1 ;  /* 0x0000600029287a11 */ /* 0x000fe400078608ff */
[----:B------:R-:W-:-:S04]  /*2980*/  IADD3.X R42, R120, R151, R89, P0, P2 ;  /* 0x00000097782a7210 */ /* 0x000fc800007e4459 */
[----:B------:R-:W-:-:S05]  /*2990*/  LEA.HI.X R41, R41, c[0x0][0x184], R42, 0x1, P3 ;  /* 0x0000610029297a11 */ /* 0x000fca00018f0c2a */
[----:B------:R2:W4:Y:S01]  /*29a0*/  LDG.E.CONSTANT R155, [R40.64] ;  /* 0x0000000a289b7981 */ /* 0x000522000c1e9900 */
[----:B0-----:R-:W-:Y:S02]  /*29b0*/  HADD2.F32 R42, -RZ, R44.H0_H0 ;  /* 0x2000002cff2a7230 */ /* 0x001fe40000004100 */
[----:B------:R-:W-:-:S05]  /*29c0*/  HADD2.F32 R43, -RZ, R161.H0_H0 ;  /* 0x200000a1ff2b7230 */ /* 0x000fca0000004100 */
        /* <DEDUP_REMOVED lines=8> */
[----:B--2---:R-:W-:-:S04]  /*2a50*/  IADD3.X R40, R122, R151, R91, P0, P2 ;  /* 0x000000977a287210 */ /* 0x004fc800007e445b */
[----:B------:R-:W-:-:S05]  /*2a60*/  LEA.HI.X R43, R43, c[0x0][0x184], R40, 0x1, P3 ;  /* 0x000061002b2b7a11 */ /* 0x000fca00018f0c28 */
[----:B------:R1:W2:Y:S01]  /*2a70*/  LDG.E.CONSTANT R159, [R42.64] ;  /* 0x0000000a2a9f7981 */ /* 0x0002a2000c1e9900 */
[----:B------:R-:W-:Y:S02]  /*2a80*/  HADD2.F32 R41, -RZ, R44.H1_H1 ;  /* 0x3000002cff297230 */ /* 0x000fe40000004100 */
[----:B------:R-:W-:Y:S02]  /*2a90*/  HADD2.F32 R161, -RZ, R161.H1_H1 ;  /* 0x300000a1ffa17230 */ /* 0x000fe40000004100 */
[----:B------:R-:W-:-:S03]  /*2aa0*/  HADD2.F32 R40, -RZ, R45.H0_H0 ;  /* 0x2000002dff287230 */ /* 0x000fc60000004100 */
[----:B------:R-:W-:Y:S01]  /*2ab0*/  FFMA.FTZ R162, R41, R161, R162 ;  /* 0x000000a129a27223 */ /* 0x000fe200000100a2 */
[----:B---3--:R-:W-:-:S05]  /*2ac0*/  HADD2.F32 R41, -RZ, R160.H0_H0 ;  /* 0x200000a0ff297230 */ /* 0x008fca0000004100 */
[----:B------:R-:W-:Y:S01]  /*2ad0*/  FFMA.FTZ R163, R40, R41, R163 ;  /* 0x0000002928a37223 */ /* 0x000fe200000100a3 */
[----:B------:R-:W-:-:S04]  /*2ae0*/  IADD3 R40, P0, P2, R19, R154, R62 ;  /* 0x0000009a13287210 */ /* 0x000fc80007a1e03e */
[----:B0-----:R-:W-:Y:S02]  /*2af0*/  LEA R156, P3, R40, c[0x0][0x180], 0x1 ;  /* 0x00006000289c7a11 */ /* 0x001fe400078608ff */
[----:B------:R-:W-:-:S04]  /*2b00*/  IADD3.X R41, R123, R151, R92, P0, P2 ;  /* 0x000000977b297210 */ /* 0x000fc800007e445c */
[----:B------:R-:W-:-:S05]  /*2b10*/  LEA.HI.X R157, R40, c[0x0][0x184], R41, 0x1, P3 ;  /* 0x00006100289d7a11 */ /* 0x000fca00018f0c29 */
[----:B------:R0:W3:Y:S01]  /*2b20*/  LDG.E.CONSTANT R161, [R156.64] ;  /* 0x0000000a9ca17981 */ /* 0x0000e2000c1e9900 */
[----:B------:R-:W-:Y:S02]  /*2b30*/  HADD2.F32 R40, -RZ, R46.H0_H0 ;  /* 0x2000002eff287230 */ /* 0x000fe40000004100 */
[----:B------:R-:W-:Y:S02]  /*2b40*/  HADD2.F32 R45, -RZ, R45.H1_H1 ;  /* 0x3000002dff2d7230 */ /* 0x000fe40000004100 */
[----:B------:R-:W-:Y:S02]  /*2b50*/  HADD2.F32 R160, -RZ, R160.H1_H1 ;  /* 0x300000a0ffa07230 */ /* 0x000fe40000004100 */
[--C-:B------:R-:W-:Y:S02]  /*2b60*/  HADD2.F32 R44, -RZ, R47.reuse.H0_H0 ;  /* 0x2000002fff2c7230 */ /* 0x100fe40000004100 */
[----:B------:R-:W-:Y:S01]  /*2b70*/  HADD2.F32 R47, -RZ, R47.H1_H1 ;  /* 0x3000002fff2f7230 */ /* 0x000fe20000004100 */
[----:B------:R-:W-:Y:S01]  /*2b80*/  FFMA.FTZ R162, R45, R160, R162 ;  /* 0x000000a02da27223 */ /* 0x000fe200000100a2 */
[----:B------:R-:W-:-:S02]  /*2b90*/  HADD2.F32 R45, -RZ, R46.H1_H1 ;  /* 0x3000002eff2d7230 */ /* 0x000fc40000004100 */
[--C-:B----4-:R-:W-:Y:S02]  /*2ba0*/  HADD2.F32 R41, -RZ, R155.reuse.H0_H0 ;  /* 0x2000009bff297230 */ /* 0x110fe40000004100 */
[----:B------:R-:W-:-:S03]  /*2bb0*/  HADD2.F32 R155, -RZ, R155.H1_H1 ;  /* 0x3000009bff9b7230 */ /* 0x000fc60000004100 */
[----:B------:R-:W-:Y:S02]  /*2bc0*/  FFMA.FTZ R163, R40, R41, R163 ;  /* 0x0000002928a37223 */ /* 0x000fe400000100a3 */
[----:B-1----:R-:W1:Y:S01]  /*2bd0*/  LDS.128 R40, [R38+0x30] ;  /* 0x0000300026287984 */ /* 0x002e620000000c00 */
[----:B------:R-:W-:Y:S01]  /*2be0*/  FFMA.FTZ R162, R45, R155, R162 ;  /* 0x0000009b2da27223 */ /* 0x000fe200000100a2 */
[--C-:B------:R-:W-:Y:S02]  /*2bf0*/  HADD2.F32 R45, -RZ, R158.reuse.H0_H0 ;  /* 0x2000009eff2d7230 */ /* 0x100fe40000004100 */
[----:B------:R-:W-:-:S03]  /*2c00*/  HADD2.F32 R158, -RZ, R158.H1_H1 ;  /* 0x3000009eff9e7230 */ /* 0x000fc60000004100 */
[----:B------:R-:W-:Y:S01]  /*2c10*/  FFMA.FTZ R163, R44, R45, R163 ;  /* 0x0000002d2ca37223 */ /* 0x000fe200000100a3 */
[----:B------:R-:W-:Y:S01]  /*2c20*/  IADD3 R45, P0, P2, R18, R154, R61 ;  /* 0x0000009a122d7210 */ /* 0x000fe20007a1e03d */
[----:B------:R-:W-:-:S03]  /*2c30*/  FFMA.FTZ R162, R47, R158, R162 ;  /* 0x0000009e2fa27223 */ /* 0x000fc600000100a2 */
[----:B------:R-:W-:Y:S02]  /*2c40*/  LEA R44, P3, R45, c[0x0][0x180], 0x1 ;  /* 0x000060002d2c7a11 */ /* 0x000fe400078608ff */
[----:B------:R-:W-:Y:S01]  /*2c50*/  IADD3.X R46, R124, R151, R93, P0, P2 ;  /* 0x000000977c2e7210 */ /* 0x000fe200007e445d */
[----:B--2---:R-:W-:-:S03]  /*2c60*/  HADD2.F32 R47, -RZ, R159.H0_H0 ;  /* 0x2000009fff2f7230 */ /* 0x004fc60000004100 */
[----:B------:R-:W-:-:S05]  /*2c70*/  LEA.HI.X R45, R45, c[0x0][0x184], R46, 0x1, P3 ;  /* 0x000061002d2d7a11 */ /* 0x000fca00018f0c2e */
[----:B------:R2:W4:Y:S01]  /*2c80*/  LDG.E.CONSTANT R155, [R44.64] ;  /* 0x0000000a2c9b7981 */ /* 0x000522000c1e9900 */
[----:B-1----:R-:W-:-:S05]  /*2c90*/  HADD2.F32 R46, -RZ, R40.H0_H0 ;  /* 0x20000028ff2e7230 */ /* 0x002fca0000004100 */
[----:B------:R-:W-:Y:S01]  /*2ca0*/  FFMA.FTZ R163, R46, R47, R163 ;  /* 0x0000002f2ea37223 */ /* 0x000fe200000100a3 */
[----:B------:R-:W-:-:S04]  /*2cb0*/  IADD3 R46, P0, P2, R17, R154, R64 ;  /* 0x0000009a112e7210 */ /* 0x000fc80007a1e040 */
[----:B0-----:R-:W-:Y:S02]  /*2cc0*/  LEA R156, P3, R46, c[0x0][0x180], 0x1 ;  /* 0x000060002e9c7a11 */ /* 0x001fe400078608ff */
        /* <DEDUP_REMOVED lines=9> */
[----:B------:R-:W-:Y:S02]  /*2d60*/  HADD2.F32 R40, -RZ, R41.H0_H0 ;  /* 0x20000029ff287230 */ /* 0x000fe40000004100 */
[----:B---3--:R-:W-:Y:S02]  /*2d70*/  HADD2.F32 R44, -RZ, R161.H0_H0 ;  /* 0x200000a1ff2c7230 */ /* 0x008fe40000004100 */
[----:B------:R-:W-:-:S03]  /*2d80*/  HADD2.F32 R159, -RZ, R159.H1_H1 ;  /* 0x3000009fff9f7230 */ /* 0x000fc60000004100 */
[----:B------:R-:W-:Y:S01]  /*2d90*/  FFMA.FTZ R163, R40, R44, R163 ;  /* 0x0000002c28a37223 */ /* 0x000fe200000100a3 */
[----:B------:R-:W-:Y:S01]  /*2da0*/  IADD3 R40, P0, P2, R15, R154, R66 ;  /* 0x0000009a0f287210 */ /* 0x000fe20007a1e042 */
[----:B------:R-:W-:-:S03]  /*2db0*/  FFMA.FTZ R162, R45, R159, R162 ;  /* 0x0000009f2da27223 */ /* 0x000fc600000100a2 */
[----:B0-----:R-:W-:Y:S02]  /*2dc0*/  LEA R156, P3, R40, c[0x0][0x180], 0x1 ;  /* 0x00006000289c7a11 */ /* 0x001fe400078608ff */
[----:B------:R-:W-:-:S04]  /*2dd0*/  IADD3.X R45, R127, R151, R96, P0, P2 ;  /* 0x000000977f2d7210 */ /* 0x000fc800007e4460 */
[----:B------:R-:W-:Y:S02]  /*2de0*/  LEA.HI.X R157, R40, c[0x0][0x184], R45, 0x1, P3 ;  /* 0x00006100289d7a11 */ /* 0x000fe400018f0c2d */
[----:B-1----:R-:W0:Y:S04]  /*2df0*/  LDS.128 R44, [R38+0x40] ;  /* 0x00004000262c7984 */ /* 0x002e280000000c00 */
[----:B------:R1:W3:Y:S01]  /*2e00*/  LDG.E.CONSTANT R159, [R156.64] ;  /* 0x0000000a9c9f7981 */ /* 0x0002e2000c1e9900 */
[----:B------:R-:W-:Y:S02]  /*2e10*/  HADD2.F32 R41, -RZ, R41.H1_H1 ;  /* 0x30000029ff297230 */ /* 0x000fe40000004100 */
        /* <DEDUP_REMOVED lines=18> */
[----:B------:R-:W-:Y:S01]  /*2f40*/  LEA.HI.X R41, R41, c[0x0][0x184], R42, 0x1, P3 ;  /* 0x0000610029297a11 */ /* 0x000fe200018f0c2a */
[----:B0-----:R-:W-:-:S04]  /*2f50*/  HADD2.F32 R42, -RZ, R44.H0_H0 ;  /* 0x2000002cff2a7230 */ /* 0x001fc80000004100 */
[----:B------:R0:W2:Y:S01]  /*2f60*/  LDG.E.CONSTANT R155, [R40.64] ;  /* 0x0000000a289b7981 */ /* 0x0000a2000c1e9900 */
[----:B------:R-:W-:Y:S01]  /*2f70*/  FFMA.FTZ R163, R42, R43, R163 ;  /* 0x0000002b2aa37223 */ /* 0x000fe200000100a3 */
[----:B------:R-:W-:-:S04]  /*2f80*/  IADD3 R42, P0, P2, R13, R154, R68 ;  /* 0x0000009a0d2a7210 */ /* 0x000fc80007a1e044 */
[----:B-1----:R-:W-:Y:S02]  /*2f90*/  LEA R156, P3, R42, c[0x0][0x180], 0x1 ;  /* 0x000060002a9c7a11 */ /* 0x002fe400078608ff */
[----:B------:R-:W-:-:S04]  /*2fa0*/  IADD3.X R43, R129, R151, R98, P0, P2 ;  /* 0x00000097812b7210 */ /* 0x000fc800007e4462 */
[----:B------:R-:W-:-:S05]  /*2fb0*/  LEA.HI.X R157, R42, c[0x0][0x184], R43, 0x1, P3 ;  /* 0x000061002a9d7a11 */ /* 0x000fca00018f0c2b */
[----:B------:R1:W4:Y:S01]  /*2fc0*/  LDG.E.CONSTANT R158, [R156.64] ;  /* 0x0000000a9c9e7981 */ /* 0x000322000c1e9900 */
[----:B------:R-:W-:-:S04]  /*2fd0*/  IADD3 R43, P0, P2, R12, R154, R67 ;  /* 0x0000009a0c2b7210 */ /* 0x000fc80007a1e043 */
[----:B------:R-:W-:Y:S02]  /*2fe0*/  LEA R42, P3, R43, c[0x0][0x180], 0x1 ;  /* 0x000060002b2a7a11 */ /* 0x000fe400078608ff */
[----:B0-----:R-:W-:-:S04]  /*2ff0*/  IADD3.X R40, R130, R151, R99, P0, P2 ;  /* 0x0000009782287210 */ /* 0x001fc800007e4463 */
[----:B------:R-:W-:-:S05]  /*3000*/  LEA.HI.X R43, R43, c[0x0][0x184], R40, 0x1, P3 ;  /* 0x000061002b2b7a11 */ /* 0x000fca00018f0c28 */
[----:B------:R0:W4:Y:S01]  /*3010*/  LDG.E.CONSTANT R161, [R42.64] ;  /* 0x0000000a2aa17981 */ /* 0x000122000c1e9900 */
[----:B------:R-:W-:Y:S02]  /*3020*/  HADD2.F32 R41, -RZ, R44.H1_H1 ;  /* 0x3000002cff297230 */ /* 0x000fe40000004100 */
[----:B------:R-:W-:Y:S02]  /*3030*/  HADD2.F32 R160, -RZ, R160.H1_H1 ;  /* 0x300000a0ffa07230 */ /* 0x000fe40000004100 */
[----:B------:R-:W-:-:S03]  /*3040*/  HADD2.F32 R40, -RZ, R45.H0_H0 ;  /* 0x2000002dff287230 */ /* 0x000fc60000004100 */
[----:B------:R-:W-:Y:S01]  /*3050*/  FFMA.FTZ R162, R41, R160, R162 ;  /* 0x000000a029a27223 */ /* 0x000fe200000100a2 */
[----:B---3--:R-:W-:-:S05]  /*3060*/  HADD2.F32 R41, -RZ, R159.H0_H0 ;  /* 0x2000009fff297230 */ /* 0x008fca0000004100 */
[----:B------:R-:W-:Y:S01]  /*3070*/  FFMA.FTZ R163, R40, R41, R163 ;  /* 0x0000002928a37223 */ /* 0x000fe200000100a3 */
[----:B------:R-:W-:-:S04]  /*3080*/  IADD3 R40, P0, P2, R11, R154, R70 ;  /* 0x0000009a0b287210 */ /* 0x000fc80007a1e046 */
[----:B-1----:R-:W-:Y:S02]  /*3090*/  LEA R156, P3, R40, c[0x0][0x180], 0x1 ;  /* 0x00006000289c7a11 */ /* 0x002fe400078608ff */
[----:B------:R-:W-:-:S04]  /*30a0*/  IADD3.X R41, R131, R151, R100, P0, P2 ;  /* 0x0000009783297210 */ /* 0x000fc800007e4464 */
[----:B------:R-:W-:-:S05]  /*30b0*/  LEA.HI.X R157, R40, c[0x0][0x184], R41, 0x1, P3 ;  /* 0x00006100289d7a11 */ /* 0x000fca00018f0c29 */
[----:B------:R1:W3:Y:S01]  /*30c0*/  LDG.E.CONSTANT R160, [R156.64] ;  /* 0x0000000a9ca07981 */ /* 0x0002e2000c1e9900 */
[--C-:B------:R-:W-:Y:S02]  /*30d0*/  HADD2.F32 R40, -RZ, R46.reuse.H0_H0 ;  /* 0x2000002eff287230 */ /* 0x100fe40000004100 */
[----:B------:R-:W-:Y:S02]  /*30e0*/  HADD2.F32 R45, -RZ, R45.H1_H1 ;  /* 0x3000002dff2d7230 */ /* 0x000fe40000004100 */
[----:B------:R-:W-:Y:S02]  /*30f0*/  HADD2.F32 R159, -RZ, R159.H1_H1 ;  /* 0x3000009fff9f7230 */ /* 0x000fe40000004100 */
[--C-:B------:R-:W-:Y:S02]  /*3100*/  HADD2.F32 R44, -RZ, R47.reuse.H0_H0 ;  /* 0x2000002fff2c7230 */ /* 0x100fe40000004100 */
[----:B------:R-:W-:Y:S01]  /*3110*/  HADD2.F32 R47, -RZ, R47.H1_H1 ;  /* 0x3000002fff2f7230 */ /* 0x000fe20000004100 */
[----:B------:R-:W-:Y:S01]  /*3120*/  FFMA.FTZ R162, R45, R159, R162 ;  /* 0x0000009f2da27223 */ /* 0x000fe200000100a2 */
[----:B------:R-:W-:-:S02]  /*3130*/  HADD2.F32 R45, -RZ, R46.H1_H1 ;  /* 0x3000002eff2d7230 */ /* 0x000fc40000004100 */
[--C-:B--2---:R-:W-:Y:S02]  /*3140*/  HADD2.F32 R41, -RZ, R155.reuse.H0_H0 ;  /* 0x2000009bff297230 */ /* 0x104fe40000004100 */
[----:B------:R-:W-:-:S03]  /*3150*/  HADD2.F32 R155, -RZ, R155.H1_H1 ;  /* 0x3000009bff9b7230 */ /* 0x000fc60000004100 */
[----:B------:R-:W-:Y:S02]  /*3160*/  FFMA.FTZ R163, R40, R41, R163 ;  /* 0x0000002928a37223 */ /* 0x000fe400000100a3 */
[----:B0-----:R-:W0:Y:S01]  /*3170*/  LDS.128 R40, [R38+0x50] ;  /* 0x0000500026287984 */ /* 0x001e220000000c00 */
[----:B------:R-:W-:Y:S01]  /*3180*/  FFMA.FTZ R162, R45, R155, R162 ;  /* 0x0000009b2da27223 */ /* 0x000fe200000100a2 */
[--C-:B----4-:R-:W-:Y:S02]  /*3190*/  HADD2.F32 R45, -RZ, R158.reuse.H0_H0 ;  /* 0x2000009eff2d7230 */ /* 0x110fe40000004100 */
        /* <DEDUP_REMOVED lines=8> */
[----:B------:R-:W-:Y:S02]  /*3220*/  HADD2.F32 R47, -RZ, R161.H0_H0 ;  /* 0x200000a1ff2f7230 */ /* 0x000fe40000004100 */
[----:B0-----:R-:W-:-:S05]  /*3230*/  HADD2.F32 R46, -RZ, R40.H0_H0 ;  /* 0x20000028ff2e7230 */ /* 0x001fca0000004100 */
        /* <DEDUP_REMOVED lines=20> */
[----:B------:R-:W-:-:S05]  /*3380*/  LEA.HI.X R157, R40, c[0x0][0x184], R45, 0x1, P3 ;  /* 0x00006100289d7a11 */ /* 0x000fca00018f0c2d */
[----:B------:R0:W3:Y:S01]  /*3390*/  LDG.E.CONSTANT R156, [R156.64] ;  /* 0x0000000a9c9c7981 */ /* 0x0000e2000c1e9900 */
[----:B------:R-:W-:Y:S02]  /*33a0*/  HADD2.F32 R40, -RZ, R42.H0_H0 ;  /* 0x2000002aff287230 */ /* 0x000fe40000004100 */
[----:B------:R-:W-:Y:S02]  /*33b0*/  HADD2.F32 R41, -RZ, R41.H1_H1 ;  /* 0x30000029ff297230 */ /* 0x000fe40000004100 */
[----:B------:R-:W-:Y:S02]  /*33c0*/  HADD2.F32 R160, -RZ, R160.H1_H1 ;  /* 0x300000a0ffa07230 */ /* 0x000fe40000004100 */
[----:B------:R-:W-:-:S03]  /*33d0*/  HADD2.F32 R42, -RZ, R42.H1_H1 ;  /* 0x3000002aff2a7230 */ /* 0x000fc60000004100 */
[----:B------:R-:W-:Y:S01]  /*33e0*/  FFMA.FTZ R41, R41, R160, R162 ;  /* 0x000000a029297223 */ /* 0x000fe200000100a2 */
[----:B------:R-:W-:Y:S02]  /*33f0*/  HADD2.F32 R160, -RZ, R43.H1_H1 ;  /* 0x3000002bffa07230 */ /* 0x000fe40000004100 */
[--C-:B----4-:R-:W-:Y:S02]  /*3400*/  HADD2.F32 R44, -RZ, R155.reuse.H0_H0 ;  /* 0x2000009bff2c7230 */ /* 0x110fe40000004100 */
[----:B------:R-:W-:-:S03]  /*3410*/  HADD2.F32 R155, -RZ, R155.H1_H1 ;  /* 0x3000009bff9b7230 */ /* 0x000fc60000004100 */
[----:B------:R-:W-:Y:S02]  /*3420*/  FFMA.FTZ R40, R40, R44, R163 ;  /* 0x0000002c28287223 */ /* 0x000fe400000100a3 */
[----:B-1----:R-:W1:Y:S01]  /*3430*/  LDS.128 R44, [R38+0x60] ;  /* 0x00006000262c7984 */ /* 0x002e620000000c00 */
[----:B------:R-:W-:Y:S01]  /*3440*/  FFMA.FTZ R41, R42, R155, R41 ;  /* 0x0000009b2a297223 */ /* 0x000fe20000010029 */
[----:B------:R-:W-:Y:S02]  /*3450*/  HADD2.F32 R155, -RZ, R43.H0_H0 ;  /* 0x2000002bff9b7230 */ /* 0x000fe40000004100 */
[--C-:B------:R-:W-:Y:S02]  /*3460*/  HADD2.F32 R162, -RZ, R159.reuse.H0_H0 ;  /* 0x2000009fffa27230 */ /* 0x100fe40000004100 */
[----:B------:R-:W-:-:S03]  /*3470*/  HADD2.F32 R159, -RZ, R159.H1_H1 ;  /* 0x3000009fff9f7230 */ /* 0x000fc60000004100 */
[----:B------:R-:W-:Y:S01]  /*3480*/  FFMA.FTZ R162, R155, R162, R40 ;  /* 0x000000a29ba27223 */ /* 0x000fe20000010028 */
[----:B------:R-:W-:Y:S01]  /*3490*/  IADD3 R40, P0, P2, R6, R154, R73 ;  /* 0x0000009a06287210 */ /* 0x000fe20007a1e049 */
[----:B------:R-:W-:-:S03]  /*34a0*/  FFMA.FTZ R160, R160, R159, R41 ;  /* 0x0000009fa0a07223 */ /* 0x000fc60000010029 */
[----:B------:R-:W-:Y:S02]  /*34b0*/  LEA R42, P3, R40, c[0x0][0x180], 0x1 ;  /* 0x00006000282a7a11 */ /* 0x000fe400078608ff */
[----:B------:R-:W-:-:S04]  /*34c0*/  IADD3.X R41, R136, R151, R105, P0, P2 ;  /* 0x0000009788297210 */ /* 0x000fc800007e4469 */
[----:B------:R-:W-:Y:S01]  /*34d0*/  LEA.HI.X R43, R40, c[0x0][0x184], R41, 0x1, P3 ;  /* 0x00006100282b7a11 */ /* 0x000fe200018f0c29 */
[----:B-1----:R-:W-:Y:S02]  /*34e0*/  HADD2.F32 R41, -RZ, R44.H0_H0 ;  /* 0x2000002cff297230 */ /* 0x002fe40000004100 */
[----:B--2---:R-:W-:Y:S02]  /*34f0*/  HADD2.F32 R40, -RZ, R158.H0_H0 ;  /* 0x2000009eff287230 */ /* 0x004fe40000004100 */
[----:B0-----:R0:W2:Y:S03]  /*3500*/  LDG.E.CONSTANT R157, [R42.64] ;  /* 0x0000000a2a9d7981 */ /* 0x0010a6000c1e9900 */
[----:B------:R-:W-:Y:S01]  /*3510*/  FFMA.FTZ R162, R41, R40, R162 ;  /* 0x0000002829a27223 */ /* 0x000fe200000100a2 */
[----:B------:R-:W-:-:S04]  /*3520*/  IADD3 R41, P0, P2, R5, R154, R76 ;  /* 0x0000009a05297210 */ /* 0x000fc80007a1e04c */
[----:B------:R-:W-:Y:S02]  /*3530*/  LEA R40, P3, R41, c[0x0][0x180], 0x1 ;  /* 0x0000600029287a11 */ /* 0x000fe400078608ff */
[----:B------:R-:W-:-:S04]  /*3540*/  IADD3.X R164, R137, R151, R106, P0, P2 ;  /* 0x0000009789a47210 */ /* 0x000fc800007e446a */
[----:B------:R-:W-:-:S05]  /*3550*/  LEA.HI.X R41, R41, c[0x0][0x184], R164, 0x1, P3 ;  /* 0x0000610029297a11 */ /* 0x000fca00018f0ca4 */
[----:B------:R1:W4:Y:S01]  /*3560*/  LDG.E.CONSTANT R155, [R40.64] ;  /* 0x0000000a289b7981 */ /* 0x000322000c1e9900 */
[----:B------:R-:W-:Y:S02]  /*3570*/  HADD2.F32 R159, -RZ, R44.H1_H1 ;  /* 0x3000002cff9f7230 */ /* 0x000fe40000004100 */
[----:B------:R-:W-:Y:S01]  /*3580*/  HADD2.F32 R158, -RZ, R158.H1_H1 ;  /* 0x3000009eff9e7230 */ /* 0x000fe20000004100 */
[----:B------:R-:W-:-:S04]  /*3590*/  IADD3 R44, P0, P2, R4, R154, R75 ;  /* 0x0000009a042c7210 */ /* 0x000fc80007a1e04b */
[----:B------:R-:W-:Y:S01]  /*35a0*/  FFMA.FTZ R160, R159, R158, R160 ;  /* 0x0000009e9fa07223 */ /* 0x000fe200000100a0 */
[----:B------:R-:W-:Y:S02]  /*35b0*/  LEA R158, P3, R44, c[0x0][0x180], 0x1 ;  /* 0x000060002c9e7a11 */ /* 0x000fe400078608ff */
[----:B0-----:R-:W-:Y:S01]  /*35c0*/  IADD3.X R43, R138, R151, R107, P0, P2 ;  /* 0x000000978a2b7210 */ /* 0x001fe200007e446b */
[----:B---3--:R-:W-:-:S03]  /*35d0*/  HADD2.F32 R42, -RZ, R156.H0_H0 ;  /* 0x2000009cff2a7230 */ /* 0x008fc60000004100 */
[----:B------:R-:W-:Y:S01]  /*35e0*/  LEA.HI.X R159, R44, c[0x0][0x184], R43, 0x1, P3 ;  /* 0x000061002c9f7a11 */ /* 0x000fe200018f0c2b */
[----:B------:R-:W-:Y:S01]  /*35f0*/  HADD2.F32 R43, -RZ, R45.H0_H0 ;  /* 0x2000002dff2b7230 */ /* 0x000fe20000004100 */
[----:B-1----:R-:W-:-:S03]  /*3600*/  IADD3 R40, P0, P2, R3, R154, R78 ;  /* 0x0000009a03287210 */ /* 0x002fc60007a1e04e */
[----:B------:R0:W3:Y:S01]  /*3610*/  LDG.E.CONSTANT R44, [R158.64] ;  /* 0x0000000a9e2c7981 */ /* 0x0000e2000c1e9900 */
[----:B------:R-:W-:Y:S01]  /*3620*/  FFMA.FTZ R162, R43, R42, R162 ;  /* 0x0000002a2ba27223 */ /* 0x000fe200000100a2 */
[----:B------:R-:W-:Y:S02]  /*3630*/  LEA R42, P3, R40, c[0x0][0x180], 0x1 ;  /* 0x00006000282a7a11 */ /* 0x000fe400078608ff */
[----:B------:R-:W-:-:S04]  /*3640*/  IADD3.X R41, R139, R151, R108, P0, P2 ;  /* 0x000000978b297210 */ /* 0x000fc800007e446c */
[----:B------:R-:W-:Y:S02]  /*3650*/  LEA.HI.X R43, R40, c[0x0][0x184], R41, 0x1, P3 ;  /* 0x00006100282b7a11 */ /* 0x000fe400018f0c29 */
[----:B------:R-:W-:-:S03]  /*3660*/  IADD3 R41, P0, P2, R2, R154, R77 ;  /* 0x0000009a02297210 */ /* 0x000fc60007a1e04d */
[----:B------:R1:W3:Y:S01]  /*3670*/  LDG.E.CONSTANT R161, [R42.64] ;  /* 0x0000000a2aa17981 */ /* 0x0002e2000c1e9900 */
[----:B------:R-:W-:Y:S02]  /*3680*/  LEA R40, P3, R41, c[0x0][0x180], 0x1 ;  /* 0x0000600029287a11 */ /* 0x000fe400078608ff */
[----:B------:R-:W-:-:S04]  /*3690*/  IADD3.X R164, R140, R151, R109, P0, P2 ;  /* 0x000000978ca47210 */ /* 0x000fc800007e446d */
[----:B------:R-:W-:Y:S02]  /*36a0*/  LEA.HI.X R41, R41, c[0x0][0x184], R164, 0x1, P3 ;  /* 0x0000610029297a11 */ /* 0x000fe400018f0ca4 */
[----:B------:R-:W-:-:S03]  /*36b0*/  IADD3 R163, P0, P2, R0, R154, R79 ;  /* 0x0000009a00a37210 */ /* 0x000fc60007a1e04f */
[----:B------:R1:W3:Y:S01]  /*36c0*/  LDG.E.CONSTANT R154, [R40.64] ;  /* 0x0000000a289a7981 */ /* 0x0002e2000c1e9900 */
[----:B------:R-:W-:Y:S02]  /*36d0*/  IADD3.X R164, R141, R151, R110, P0, P2 ;  /* 0x000000978da47210 */ /* 0x000fe400007e446e */
[----:B0-----:R-:W-:-:S04]  /*36e0*/  LEA R158, P0, R163, c[0x0][0x180], 0x1 ;  /* 0x00006000a39e7a11 */ /* 0x001fc800078008ff */
[----:B------:R-:W-:-:S05]  /*36f0*/  LEA.HI.X R159, R163, c[0x0][0x184], R164, 0x1, P0 ;  /* 0x00006100a39f7a11 */ /* 0x000fca00000f0ca4 */
[----:B------:R-:W3:Y:S01]  /*3700*/  LDG.E.CONSTANT R158, [R158.64] ;  /* 0x0000000a9e9e7981 */ /* 0x000ee2000c1e9900 */
[----:B-1----:R-:W-:Y:S02]  /*3710*/  HADD2.F32 R43, -RZ, R46.H0_H0 ;  /* 0x2000002eff2b7230 */ /* 0x002fe40000004100 */
[----:B------:R-:W-:Y:S02]  /*3720*/  HADD2.F32 R41, -RZ, R47.H0_H0 ;  /* 0x2000002fff297230 */ /* 0x000fe40000004100 */
[----:B------:R-:W-:Y:S02]  /*3730*/  HADD2.F32 R45, -RZ, R45.H1_H1 ;  /* 0x3000002dff2d7230 */ /* 0x000fe40000004100 */
[----:B------:R-:W-:Y:S02]  /*3740*/  HADD2.F32 R156, -RZ, R156.H1_H1 ;  /* 0x3000009cff9c7230 */ /* 0x000fe40000004100 */
[----:B------:R-:W-:-:S03]  /*3750*/  HADD2.F32 R46, -RZ, R46.H1_H1 ;  /* 0x3000002eff2e7230 */ /* 0x000fc60000004100 */
[----:B------:R-:W-:Y:S01]  /*3760*/  FFMA.FTZ R45, R45, R156, R160 ;  /* 0x0000009c2d2d7223 */ /* 0x000fe200000100a0 */
[----:B--2---:R-:W-:-:S05]  /*3770*/  HADD2.F32 R42, -RZ, R157.H0_H0 ;  /* 0x2000009dff2a7230 */ /* 0x004fca0000004100 */
[----:B------:R-:W-:Y:S01]  /*3780*/  FFMA.FTZ R42, R43, R42, R162 ;  /* 0x0000002a2b2a7223 */ /* 0x000fe200000100a2 */
[----:B----4-:R-:W-:-:S05]  /*3790*/  HADD2.F32 R40, -RZ, R155.H0_H0 ;  /* 0x2000009bff287230 */ /* 0x010fca0000004100 */
[----:B------:R-:W-:Y:S02]  /*37a0*/  FFMA.FTZ R151, R41, R40, R42 ;  /* 0x0000002829977223 */ /* 0x000fe4000001002a */
[----:B------:R-:W0:Y:S01]  /*37b0*/  LDS.128 R40, [R38+0x70] ;  /* 0x0000700026287984 */ /* 0x000e220000000c00 */
[----:B------:R-:W-:Y:S02]  /*37c0*/  HADD2.F32 R157, -RZ, R157.H1_H1 ;  /* 0x3000009dff9d7230 */ /* 0x000fe40000004100 */
[----:B------:R-:W-:-:S03]  /*37d0*/  HADD2.F32 R155, -RZ, R155.H1_H1 ;  /* 0x3000009bff9b7230 */ /* 0x000fc60000004100 */
[----:B------:R-:W-:Y:S01]  /*37e0*/  FFMA.FTZ R45, R46, R157, R45 ;  /* 0x0000009d2e2d7223 */ /* 0x000fe2000001002d */
[----:B------:R-:W-:-:S05]  /*37f0*/  HADD2.F32 R46, -RZ, R47.H1_H1 ;  /* 0x3000002fff2e7230 */ /* 0x000fca0000004100 */
[----:B------:R-:W-:Y:S01]  /*3800*/  FFMA.FTZ R45, R46, R155, R45 ;  /* 0x0000009b2e2d7223 */ /* 0x000fe2000001002d */
[--C-:B---3--:R-:W-:Y:S02]  /*3810*/  HADD2.F32 R47, -RZ, R44.reuse.H0_H0 ;  /* 0x2000002cff2f7230 */ /* 0x108fe40000004100 */
[----:B------:R-:W-:Y:S02]  /*3820*/  HADD2.F32 R44, -RZ, R44.H1_H1 ;  /* 0x3000002cff2c7230 */ /* 0x000fe40000004100 */
[--C-:B0-----:R-:W-:Y:S02]  /*3830*/  HADD2.F32 R46, -RZ, R40.reuse.H0_H0 ;  /* 0x20000028ff2e7230 */ /* 0x101fe40000004100 */
[----:B------:R-:W-:-:S05]  /*3840*/  HADD2.F32 R40, -RZ, R40.H1_H1 ;  /* 0x30000028ff287230 */ /* 0x000fca0000004100 */
[----:B------:R-:W-:Y:S01]  /*3850*/  FFMA.FTZ R40, R40, R44, R45 ;  /* 0x0000002c28287223 */ /* 0x000fe2000001002d */
[----:B------:R-:W-:Y:S02]  /*3860*/  HADD2.F32 R45, -RZ, R41.H0_H0 ;  /* 0x20000029ff2d7230 */ /* 0x000fe40000004100 */
[----:B------:R-:W-:Y:S01]  /*3870*/  HADD2.F32 R44, -RZ, R161.H0_H0 ;  /* 0x200000a1ff2c7230 */ /* 0x000fe20000004100 */
[----:B------:R-:W-:Y:S01]  /*3880*/  FFMA.FTZ R46, R46, R47, R151 ;  /* 0x0000002f2e2e7223 */ /* 0x000fe20000010097 */
[----:B------:R-:W-:Y:S02]  /*3890*/  HADD2.F32 R41, -RZ, R41.H1_H1 ;  /* 0x30000029ff297230 */ /* 0x000fe40000004100 */
[----:B------:R-:W-:Y:S01]  /*38a0*/  HADD2.F32 R161, -RZ, R161.H1_H1 ;  /* 0x300000a1ffa17230 */ /* 0x000fe20000004100 */
[----:B------:R-:W-:Y:S01]  /*38b0*/  FFMA.FTZ R44, R45, R44, R46 ;  /* 0x0000002c2d2c7223 */ /* 0x000fe2000001002e */
        /* <DEDUP_REMOVED lines=19> */
.L_x_20261:
[----:B01----:R-:W-:Y:S01]  /*39f0*/  FADD.FTZ R47, R47, R40 ;  /* 0x000000282f2f7221 */ /* 0x003fe20000010000 */
[----:B------:R-:W-:Y:S05]  /*3a00*/  BRA.DIV ~URZ, `(.L_x_20210) ;  /* 0x000042627f007947 */ /* 0x000fea000b800000 */
[----:B------:R0:W1:Y:S02]  /*3a10*/  SHFL.BFLY PT, R40, R47, 0x1, 0x1f ;  /* 0x0c201f002f287f89 */ /* 0x00006400000e0000 */
.L_x_20262:
[----:B------:R-:W-:Y:S01]  /*3a20*/  IMAD.IADD R41, R39, 0x1, R42 ;  /* 0x0000000127297824 */ /* 0x000fe200078e022a */
[----:B------:R-:W-:Y:S01]  /*3a30*/  ISETP.NE.AND P2, PT, R144, RZ, PT ;  /* 0x000000ff9000720c */ /* 0x000fe20003f45270 */
[----:B-1----:R-:W-:Y:S01]  /*3a40*/  FADD.FTZ R40, R47, R40 ;  /* 0x000000282f287221 */ /* 0x002fe20000010000 */
[----:B-----5:R-:W-:Y:S01]  /*3a50*/  FSETP.NEU.FTZ.AND P0, PT, R145, RZ, PT ;  /* 0x000000ff9100720b */ /* 0x020fe20003f1d000 */
[----:B------:R-:W1:Y:S01]  /*3a60*/  I2F R44, R41 ;  /* 0x00000029002c7306 */ /* 0x000e620000201400 */
[----:B------:R-:W-:Y:S01]  /*3a70*/  BSSY B1, `(.L_x_20211) ;  /* 0x000000a000017945 */ /* 0x000fe20003800000 */
[----:B-1----:R-:W-:-:S05]  /*3a80*/  FMUL.FTZ R44, R44, R145 ;  /* 0x000000912c2c7220 */ /* 0x002fca0000410000 */
[----:B------:R-:W-:-:S05]  /*3a90*/  FSEL R43, R44, RZ, P0 ;  /* 0x000000ff2c2b7208 */ /* 0x000fca0000000000 */
[----:B------:R-:W-:Y:S01]  /*3aa0*/  FFMA.FTZ R44, R40, c[0x0][0x194], R43 ;  /* 0x00006500282c7a23 */ /* 0x000fe2000001002b */
[----:B------:R-:W-:Y:S05]  /*3ab0*/  @P2 BRA `(.L_x_20212) ;  /* 0x0000005000002947 */ /* 0x000fea0003800000 */
[C---:B------:R-:W-:Y:S02]  /*3ac0*/  ISETP.GE.AND P0, PT, R42.reuse, R150, PT ;  /* 0x000000962a00720c */ /* 0x040fe40003f06270 */
[----:B------:R-:W-:Y:S02]  /*3ad0*/  IADD3 R41, R42, -UR14, RZ ;  /* 0x8000000e2a297c10 */ /* 0x000fe4000fffe0ff */
[----:B------:R-:W-:-:S05]  /*3ae0*/  FSEL R40, R44, RZ, !P0 ;  /* 0x000000ff2c287208 */ /* 0x000fca0004000000 */
[----:B------:R1:W-:Y:S04]  /*3af0*/  STS [R41.X4+0x220], R40 ;  /* 0x0002202829007388 */ /* 0x0003e80000004800 */
[----:B------:R-:W-:Y:S02]  /*3b00*/  @!P0 FMNMX.FTZ R35, R35, R44, !PT ;  /* 0x0000002c23238209 */ /* 0x000fe40007810000 */
.L_x_20212:
[----:B------:R-:W-:Y:S05]  /*3b10*/  BSYNC B1 ;  /* 0x0000000000017941 */ /* 0x000fea0003800000 */
.L_x_20211:
[----:B01----:R-:W-:Y:S01]  /*3b20*/  @P3 CALL.REL.NOINC `(.L_x_20208) ;  /* 0x0000001000003944 */ /* 0x003fe20003c00000 */
[----:B------:R-:W-:Y:S05]  /*3b30*/  BRA `(.L_x_20213) ;  /* 0xffffe73000007947 */ /* 0x000fea000383ffff */
.L_x_20208:
[----:B------:R-:W-:Y:S05]  /*3b40*/  BSYNC B0 ;  /* 0x0000000000007941 */ /* 0x000fea0003800000 */
.L_x_20207:
[----:B------:R-:W-:Y:S05]  /*3b50*/  BRA.DIV ~URZ, `(.L_x_20214) ;  /* 0x000041927f007947 */ /* 0x000fea000b800000 */
[----:B------:R0:W1:Y:S02]  /*3b60*/  SHFL.BFLY PT, R0, R35, 0x10, 0x1f ;  /* 0x0e001f0023007f89 */ /* 0x00006400000e0000 */
.L_x_20263:
[----:B01----:R-:W-:Y:S01]  /*3b70*/  FMNMX.FTZ R35, R0, R35, !PT ;  /* 0x0000002300237209 */ /* 0x003fe20007810000 */
[----:B------:R-:W-:Y:S05]  /*3b80*/  BRA.DIV ~URZ, `(.L_x_20215) ;  /* 0x000041e27f007947 */ /* 0x000fea000b800000 */
[----:B------:R-:W0:Y:S02]  /*3b90*/  SHFL.BFLY PT, R0, R35, 0x8, 0x1f ;  /* 0x0d001f0023007f89 */ /* 0x000e2400000e0000 */
[----:B0-----:R-:W-:-:S05]  /*3ba0*/  FMNMX.FTZ R0, R35, R0, !PT ;  /* 0x0000000023007209 */ /* 0x001fca0007810000 */
[----:B------:R0:W1:Y:S02]  /*3bb0*/  SHFL.BFLY PT, R3, R0, 0x4, 0x1f ;  /* 0x0c801f0000037f89 */ /* 0x00006400000e0000 */
.L_x_20264:
        /* <DEDUP_REMOVED lines=40> */
.L_x_20220:
        /* <DEDUP_REMOVED lines=11> */
.L_x_20219:
[----:B------:R-:W-:Y:S05]  /*3ef0*/  BSYNC B1 ;  /* 0x0000000000017941 */ /* 0x000fea0003800000 */
.L_x_20218:
        /* <DEDUP_REMOVED lines=10> */
.L_x_20223:
        /* <DEDUP_REMOVED lines=100> */
.L_x_20222:
[----:B------:R-:W-:Y:S05]  /*45e0*/  BSYNC B1 ;  /* 0x0000000000017941 */ /* 0x000fea0003800000 */
.L_x_20221:
        /* <DEDUP_REMOVED lines=55> */
.L_x_20225:
[----:B------:R-:W-:Y:S05]  /*4960*/  BSYNC B1 ;  /* 0x0000000000017941 */ /* 0x000fea0003800000 */
.L_x_20224:
        /* <DEDUP_REMOVED lines=26> */
.L_x_20217:
[----:B------:R-:W-:Y:S05]  /*4b10*/  BSYNC B0 ;  /* 0x0000000000007941 */ /* 0x000fea0003800000 */
.L_x_20216:
        /* <DEDUP_REMOVED lines=45> */
.L_x_20230:
        /* <DEDUP_REMOVED lines=8> */
.L_x_20229:
[----:B0-----:R-:W-:Y:S05]  /*4e70*/  BSYNC B1 ;  /* 0x0000000000017941 */ /* 0x001fea0003800000 */
.L_x_20228:
        /* <DEDUP_REMOVED lines=10> */
.L_x_20233:
        /* <DEDUP_REMOVED lines=52> */
.L_x_20232:
[----:B------:R-:W-:Y:S05]  /*5260*/  BSYNC B1 ;  /* 0x0000000000017941 */ /* 0x000fea0003800000 */
.L_x_20231:
        /* <DEDUP_REMOVED lines=31> */
.L_x_20235:
[----:B------:R-:W-:Y:S05]  /*5460*/  BSYNC B1 ;  /* 0x0000000000017941 */ /* 0x000fea0003800000 */
.L_x_20234:
        /* <DEDUP_REMOVED lines=14> */
.L_x_20227:
[----:B------:R-:W-:Y:S05]  /*5550*/  BSYNC B0 ;  /* 0x0000000000007941 */ /* 0x000fea0003800000 */
.L_x_20226:
[----:B------:R-:W-:Y:S01]  /*5560*/  BAR.SYNC.DEFER_BLOCKING 0x0 ;  /* 0x0000000000007b1d */ /* 0x000fe20000010000 */
[----:B------:R-:W-:Y:S01]  /*5570*/  ISETP.NE.AND P0, PT, R37, RZ, PT ;  /* 0x000000ff2500720c */ /* 0x000fe20003f05270 */
[----:B------:R-:W-:Y:S02]  /*5580*/  IMAD.MOV.U32 R49, RZ, RZ, RZ ;  /* 0x000000ffff317224 */ /* 0x000fe400078e00ff */
[----:B------:R-:W-:Y:S02]  /*5590*/  IMAD.MOV.U32 R46, RZ, RZ, RZ ;  /* 0x000000ffff2e7224 */ /* 0x000fe400078e00ff */
[----:B------:R-:W-:Y:S08]  /*55a0*/  BSSY B0, `(.L_x_20236) ;  /* 0x000001d000007945 */ /* 0x000ff00003800000 */
[----:B------:R-:W-:Y:S05]  /*55b0*/  @P0 BRA `(.L_x_20237) ;  /* 0x000001b000000947 */ /* 0x000fea0003800000 */
[----:B------:R-:W2:Y:S01]  /*55c0*/  S2UR UR4, SR_CTAID.Y ;  /* 0x00000000000479c3 */ /* 0x000ea20000002600 */
[----:B------:R-:W-:-:S02]  /*55d0*/  ULDC UR6, c[0x0][0xc] ;  /* 0x0000030000067ab9 */ /* 0x000fc40000000800 */
        /* <DEDUP_REMOVED lines=25> */
.L_x_20237:
[----:B------:R-:W-:Y:S05]  /*5770*/  BSYNC B0 ;  /* 0x0000000000007941 */ /* 0x000fea0003800000 */
.L_x_20236:
[----:B------:R-:W-:Y:S01]  /*5780*/  BSSY B0, `(.L_x_20238) ;  /* 0x00001b6000007945 */ /* 0x000fe20003800000 */
[----:B0-----:R-:W-:Y:S01]  /*5790*/  IMAD.MOV.U32 R0, RZ, RZ, RZ ;  /* 0x000000ffff007224 */ /* 0x001fe200078e00ff */
[----:B------:R-:W-:Y:S01]  /*57a0*/  CS2R R38, SRZ ;  /* 0x0000000000267805 */ /* 0x000fe2000001ff00 */
[----:B------:R-:W-:Y:S01]  /*57b0*/  CS2R R44, SRZ ;  /* 0x00000000002c7805 */ /* 0x000fe2000001ff00 */
[----:B------:R-:W-:Y:S01]  /*57c0*/  IMAD.MOV.U32 R47, RZ, RZ, RZ ;  /* 0x000000ffff2f7224 */ /* 0x000fe200078e00ff */
[----:B------:R-:W-:Y:S05]  /*57d0*/  @P1 BRA `(.L_x_20239) ;  /* 0x00001b0000001947 */ /* 0x000fea0003800000 */
[----:B------:R-:W0:Y:S01]  /*57e0*/  S2R R2, SR_CTAID.Z ;  /* 0x0000000000027919 */ /* 0x000e220000002700 */
[----:B------:R-:W-:Y:S01]  /*57f0*/  SHF.R.S32.HI R4, RZ, 0x1f, R37 ;  /* 0x0000001fff047819 */ /* 0x000fe20000011425 */
[----:B------:R-:W-:-:S02]  /*5800*/  IMAD.MOV.U32 R52, RZ, RZ, c[0x0][0x1bc] ;  /* 0x00006f00ff347624 */ /* 0x000fc400078e00ff */
[----:B------:R-:W-:Y:S01]  /*5810*/  IMAD.MOV.U32 R49, RZ, RZ, RZ ;  /* 0x000000ffff317224 */ /* 0x000fe200078e00ff */
[----:B------:R-:W-:Y:S02]  /*5820*/  LEA.HI R4, R4, R37, RZ, 0x5 ;  /* 0x0000002504047211 */ /* 0x000fe400078f28ff */
[----:B------:R-:W-:Y:S02]  /*5830*/  SHF.R.S32.HI R52, RZ, 0x1f, R52 ;  /* 0x0000001fff347819 */ /* 0x000fe40000011434 */
[----:B------:R-:W-:-:S04]  /*5840*/  SHF.R.S32.HI R62, RZ, 0x5, R4 ;  /* 0x00000005ff3e7819 */ /* 0x000fc80000011404 */
[C---:B------:R-:W-:Y:S02]  /*5850*/  IADD3 R51, -R62.reuse, -0x1, R149 ;  /* 0xffffffff3e337810 */ /* 0x040fe40007ffe195 */
[----:B------:R-:W-:-:S04]  /*5860*/  LEA R61, R62, UR14, 0x3 ;  /* 0x0000000e3e3d7c11 */ /* 0x000fc8000f8e18ff */
[----:B------:R-:W-:Y:S01]  /*5870*/  IADD3 R61, R61, 0x7, RZ ;  /* 0x000000073d3d7810 */ /* 0x000fe20007ffe0ff */
[----:B0-----:R-:W-:Y:S01]  /*5880*/  IMAD R48, R2, 0x40, R62 ;  /* 0x0000004002307824 */ /* 0x001fe200078e023e */
[----:B------:R-:W-:Y:S01]  /*5890*/  LEA R62, R62, 0x220, 0x5 ;  /* 0x000002203e3e7811 */ /* 0x000fe200078e28ff */
[----:B------:R-:W-:Y:S02]  /*58a0*/  IMAD R51, R2, -0x40, R51 ;  /* 0xffffffc002337824 */ /* 0x000fe400078e0233 */
[----:B------:R-:W-:Y:S01]  /*58b0*/  IMAD R2, R36, c[0x0][0x1c0], RZ ;  /* 0x0000700024027a24 */ /* 0x000fe200078e02ff */
[----:B------:R-:W-:Y:S01]  /*58c0*/  IADD3 R53, P0, R143, R48, RZ ;  /* 0x000000308f357210 */ /* 0x000fe20007f1e0ff */
[----:B------:R-:W-:Y:S01]  /*58d0*/  IMAD.SHL.U32 R36, R146, 0x8, RZ ;  /* 0x0000000892247824 */ /* 0x000fe200078e00ff */
[----:B------:R-:W-:Y:S02]  /*58e0*/  IADD3 R62, R62, 0x10, RZ ;  /* 0x000000103e3e7810 */ /* 0x000fe40007ffe0ff */
[----:B------:R-:W-:-:S02]  /*58f0*/  LEA.HI.X.SX32 R34, R48, R34, 0x1, P0 ;  /* 0x0000002230227211 */ /* 0x000fc400000f0eff */
[C---:B------:R-:W-:Y:S02]  /*5900*/  LEA R50, P0, R53.reuse, c[0x0][0x198], 0x2 ;  /* 0x0000660035327a11 */ /* 0x040fe400078010ff */
[----:B------:R-:W-:Y:S02]  /*5910*/  SHF.R.S32.HI R3, RZ, 0x1f, R2 ;  /* 0x0000001fff037819 */ /* 0x000fe40000011402 */
[----:B------:R-:W-:Y:S02]  /*5920*/  LEA.HI.X R53, R53, c[0x0][0x19c], R34, 0x2, P0 ;  /* 0x0000670035357a11 */ /* 0x000fe400000f1422 */
[C---:B------:R-:W-:Y:S02]  /*5930*/  IADD3 R54, R36.reuse, 0x100, RZ ;  /* 0x0000010024367810 */ /* 0x040fe40007ffe0ff */
[C---:B------:R-:W-:Y:S02]  /*5940*/  IADD3 R55, R36.reuse, 0x200, RZ ;  /* 0x0000020024377810 */ /* 0x040fe40007ffe0ff */
[----:B------:R-:W-:-:S02]  /*5950*/  IADD3 R56, R36, 0x300, RZ ;  /* 0x0000030024387810 */ /* 0x000fc40007ffe0ff */
[C---:B------:R-:W-:Y:S02]  /*5960*/  IADD3 R57, R36.reuse, 0x400, RZ ;  /* 0x0000040024397810 */ /* 0x040fe40007ffe0ff */
[C---:B------:R-:W-:Y:S02]  /*5970*/  IADD3 R58, R36.reuse, 0x500, RZ ;  /* 0x00000500243a7810 */ /* 0x040fe40007ffe0ff */
[C---:B------:R-:W-:Y:S02]  /*5980*/  IADD3 R59, R36.reuse, 0x600, RZ ;  /* 0x00000600243b7810 */ /* 0x040fe40007ffe0ff */
[----:B------:R-:W-:Y:S02]  /*5990*/  IADD3 R60, R36, 0x700, RZ ;  /* 0x00000700243c7810 */ /* 0x000fe40007ffe0ff */
.L_x_20256:
[----:B------:R-:W-:Y:S01]  /*59a0*/  IMAD.MOV.U32 R5, RZ, RZ, R53 ;  /* 0x000000ffff057224 */ /* 0x000fe200078e0035 */
[----:B------:R-:W0:Y:S01]  /*59b0*/  LDS.128 R64, [R62+-0x10] ;  /* 0xfffff0003e407984 */ /* 0x000e220000000c00 */
        /* <DEDUP_REMOVED lines=13> */
[----:B------:R-:W-:Y:S02]  /*5a90*/  LEA R24, P5, R8, c[0x0][0x188], 0x1 ;  /* 0x0000620008187a11 */ /* 0x000fe400078a08ff */
[-C--:B------:R-:W-:Y:S02]  /*5aa0*/  LEA.HI.X.SX32 R4, R55, R41.reuse, 0x1, P2 ;  /* 0x0000002937047211 */ /* 0x080fe400010f0eff */
[----:B------:R-:W-:Y:S02]  /*5ab0*/  LEA.HI.X.SX32 R5, R56, R41, 0x1, P4 ;  /* 0x0000002938057211 */ /* 0x000fe400020f0eff */
[----:B------:R-:W-:Y:S02]  /*5ac0*/  LEA.HI.X R33, R10, c[0x0][0x18c], R7, 0x1, P1 ;  /* 0x000063000a217a11 */ /* 0x000fe400008f0c07 */
[----:B------:R-:W-:Y:S02]  /*5ad0*/  IADD3 R7, P4, R59, R6, RZ ;  /* 0x000000063b077210 */ /* 0x000fe40007f9e0ff */
[----:B-1----:R-:W-:-:S02]  /*5ae0*/  LEA.HI.X R29, R9, c[0x0][0x18c], R4, 0x1, P3 ;  /* 0x00006300091d7a11 */ /* 0x002fc400018f0c04 */
[----:B------:R-:W-:Y:S01]  /*5af0*/  LEA.HI.X R25, R8, c[0x0][0x18c], R5, 0x1, P5 ;  /* 0x0000630008197a11 */ /* 0x000fe200028f0c05 */
[----:B-----5:R-:W5:Y:S01]  /*5b00*/  LDG.E.128.CONSTANT R32, [R32.64] ;  /* 0x0000000a20207981 */ /* 0x020f62000c1e9d00 */
[-C--:B------:R-:W-:Y:S02]  /*5b10*/  IADD3 R11, P6, R57, R6.reuse, RZ ;  /* 0x00000006390b7210 */ /* 0x080fe40007fde0ff */
[-C--:B------:R-:W-:Y:S01]  /*5b20*/  IADD3 R9, P5, R58, R6.reuse, RZ ;  /* 0x000000063a097210 */ /* 0x080fe20007fbe0ff */
[----:B------:R-:W5:Y:S01]  /*5b30*/  LDG.E.128.CONSTANT R28, [R28.64] ;  /* 0x0000000a1c1c7981 */ /* 0x000f62000c1e9d00 */
[----:B------:R-:W-:Y:S02]  /*5b40*/  IADD3 R4, P3, R60, R6, RZ ;  /* 0x000000063c047210 */ /* 0x000fe40007f7e0ff */
[----:B------:R-:W-:Y:S01]  /*5b50*/  LEA R12, P0, R7, c[0x0][0x188], 0x1 ;  /* 0x00006200070c7a11 */ /* 0x000fe200078008ff */
[----:B------:R-:W5:Y:S01]  /*5b60*/  LDG.E.128.CONSTANT R24, [R24.64] ;  /* 0x0000000a18187981 */ /* 0x000f62000c1e9d00 */
[----:B------:R-:W-:-:S02]  /*5b70*/  LEA.HI.X.SX32 R10, R59, R41, 0x1, P4 ;  /* 0x000000293b0a7211 */ /* 0x000fc400020f0eff */
[----:B------:R-:W-:Y:S02]  /*5b80*/  LEA R16, P1, R9, c[0x0][0x188], 0x1 ;  /* 0x0000620009107a11 */ /* 0x000fe400078208ff */
[-C--:B------:R-:W-:Y:S02]  /*5b90*/  LEA.HI.X.SX32 R18, R57, R41.reuse, 0x1, P6 ;  /* 0x0000002939127211 */ /* 0x080fe400030f0eff */
[-C--:B------:R-:W-:Y:S02]  /*5ba0*/  LEA.HI.X.SX32 R14, R58, R41.reuse, 0x1, P5 ;  /* 0x000000293a0e7211 */ /* 0x080fe400028f0eff */
[----:B------:R-:W-:Y:S02]  /*5bb0*/  LEA R8, P6, R4, c[0x0][0x188], 0x1 ;  /* 0x0000620004087a11 */ /* 0x000fe400078c08ff */
[----:B------:R-:W-:Y:S02]  /*5bc0*/  LEA.HI.X.SX32 R5, R60, R41, 0x1, P3 ;  /* 0x000000293c057211 */ /* 0x000fe400018f0eff */
[----:B------:R-:W-:-:S02]  /*5bd0*/  LEA.HI.X R13, R7, c[0x0][0x18c], R10, 0x1, P0 ;  /* 0x00006300070d7a11 */ /* 0x000fc400000f0c0a */
[----:B------:R-:W-:Y:S02]  /*5be0*/  IADD3 R6, P0, R36, R6, RZ ;  /* 0x0000000624067210 */ /* 0x000fe40007f1e0ff */
[----:B------:R-:W-:Y:S02]  /*5bf0*/  LEA.HI.X R17, R9, c[0x0][0x18c], R14, 0x1, P1 ;  /* 0x0000630009117a11 */ /* 0x000fe400008f0c0e */
[----:B------:R-:W-:Y:S01]  /*5c00*/  LEA.HI.X R9, R4, c[0x0][0x18c], R5, 0x1, P6 ;  /* 0x0000630004097a11 */ /* 0x000fe200030f0c05 */
[----:B------:R-:W5:Y:S01]  /*5c10*/  LDG.E.128.CONSTANT R12, [R12.64] ;  /* 0x0000000a0c0c7981 */ /* 0x000f62000c1e9d00 */
[----:B------:R-:W-:Y:S02]  /*5c20*/  LEA R20, P2, R11, c[0x0][0x188], 0x1 ;  /* 0x000062000b147a11 */ /* 0x000fe400078408ff */
[----:B------:R-:W-:Y:S02]  /*5c30*/  LEA R4, P1, R6, c[0x0][0x188], 0x1 ;  /* 0x0000620006047a11 */ /* 0x000fe400078208ff */
[----:B------:R-:W-:-:S02]  /*5c40*/  LEA.HI.X.SX32 R5, R36, R41, 0x1, P0 ;  /* 0x0000002924057211 */ /* 0x000fc400000f0eff */
[----:B------:R-:W-:Y:S01]  /*5c50*/  LEA.HI.X R21, R11, c[0x0][0x18c], R18, 0x1, P2 ;  /* 0x000063000b157a11 */ /* 0x000fe200010f0c12 */
[----:B------:R1:W2:Y:S01]  /*5c60*/  LDS.128 R40, [R62] ;  /* 0x000000003e287984 */ /* 0x0002a20000000c00 */
[----:B------:R-:W-:-:S03]  /*5c70*/  LEA.HI.X R5, R6, c[0x0][0x18c], R5, 0x1, P1 ;  /* 0x0000630006057a11 */ /* 0x000fc600008f0c05 */
        /* <DEDUP_REMOVED lines=10> */
[C---:B-1----:R-:W-:Y:S02]  /*5d20*/  IADD3 R63, R61.reuse, -0x5, RZ ;  /* 0xfffffffb3d3f7810 */ /* 0x042fe40007ffe0ff */
        /* <DEDUP_REMOVED lines=13> */
[C---:B------:R-:W-:Y:S02]  /*5e00*/  PRMT R67, R6.reuse, 0x7632, R67 ;  /* 0x0000763206437816 */ /* 0x040fe40000000043 */
[----:B------:R-:W-:Y:S02]  /*5e10*/  ISETP.GE.AND P6, PT, R63, R150, PT ;  /* 0x000000963f00720c */ /* 0x000fe40003fc6270 */
[----:B------:R-:W-:Y:S02]  /*5e20*/  PRMT R65, R5, 0x7632, R65 ;  /* 0x0000763205417816 */ /* 0x000fe40000000041 */
        /* <DEDUP_REMOVED lines=14> */
.L_x_20241:
[----:B-1----:R-:W-:Y:S05]  /*5f10*/  BSYNC B1 ;  /* 0x0000000000017941 */ /* 0x002fea0003800000 */
.L_x_20240:
[----:B-----5:R-:W-:Y:S01]  /*5f20*/  HFMA2.MMA R63, R64, R5, -RZ ;  /* 0x00000005403f7235 */ /* 0x020fe200001000ff */
[----:B------:R-:W-:Y:S01]  /*5f30*/  IMAD.MOV.U32 R5, RZ, RZ, R69 ;  /* 0x000000ffff057224 */ /* 0x000fe200078e0045 */
[----:B------:R-:W-:Y:S01]  /*5f40*/  BSSY B1, `(.L_x_20242) ;  /* 0x0000023000017945 */ /* 0x000fe20003800000 */
[----:B--2---:R-:W-:-:S04]  /*5f50*/  F2FP.PACK_AB R67, R41, R40 ;  /* 0x000000282943723e */ /* 0x004fc800000000ff */
        /* <DEDUP_REMOVED lines=14> */
[C---:B------:R-:W-:Y:S02]  /*6040*/  PRMT R65, R34.reuse, 0x7632, R65 ;  /* 0x0000763222417816 */ /* 0x040fe40000000041 */
[----:B------:R-:W-:Y:S02]  /*6050*/  SEL R40, R33, RZ, !P6 ;  /* 0x000000ff21287207 */ /* 0x000fe40007000000 */
[----:B------:R-:W-:Y:S02]  /*6060*/  SEL R34, R34, RZ, !P2 ;  /* 0x000000ff22227207 */ /* 0x000fe40005000000 */
[-C--:B------:R-:W-:Y:S02]  /*6070*/  ISETP.GE.AND P4, PT, R69, R150.reuse, PT ;  /* 0x000000964500720c */ /* 0x080fe40003f86270 */
        /* <DEDUP_REMOVED lines=15> */
.L_x_20243:
[----:B------:R-:W-:Y:S05]  /*6170*/  BSYNC B1 ;  /* 0x0000000000017941 */ /* 0x000fea0003800000 */
.L_x_20242:
        /* <DEDUP_REMOVED lines=44> */
.L_x_20245:
[----:B------:R-:W-:Y:S05]  /*6440*/  BSYNC B1 ;  /* 0x0000000000017941 */ /* 0x000fea0003800000 */
.L_x_20244:
        /* <DEDUP_REMOVED lines=40> */
.L_x_20247:
[----:B------:R-:W-:Y:S05]  /*66d0*/  BSYNC B1 ;  /* 0x0000000000017941 */ /* 0x000fea0003800000 */
.L_x_20246:
        /* <DEDUP_REMOVED lines=19> */
[----:B------:R-:W-:Y:S02]  /*6810*/  ISETP.GE.AND P4, PT, R35, R150, PT ;  /* 0x000000962300720c */ /* 0x000fe40003f86270 */
[----:B------:R-:W-:Y:S02]  /*6820*/  SEL R24, R21, RZ, !P6 ;  /* 0x000000ff15187207 */ /* 0x000fe40007000000 */
[----:B------:R-:W-:-:S02]  /*6830*/  PRMT R28, R22, 0x7632, R28 ;  /* 0x00007632161c7816 */ /* 0x000fc4000000001c */
[----:B------:R-:W-:Y:S02]  /*6840*/  SEL R31, R22, RZ, !P2 ;  /* 0x000000ff161f7207 */ /* 0x000fe40005000000 */
        /* <DEDUP_REMOVED lines=15> */
.L_x_20249:
[----:B------:R-:W-:Y:S05]  /*6940*/  BSYNC B1 ;  /* 0x0000000000017941 */ /* 0x000fea0003800000 */
.L_x_20248:
[----:B------:R-:W-:Y:S01]  /*6950*/  BSSY B1, `(.L_x_20250) ;  /* 0x0000022000017945 */ /* 0x000fe20003800000 */
[----:B------:R-:W-:Y:S01]  /*6960*/  HMUL2 R21, R64, R21 ;  /* 0x0000001540157232 */ /* 0x000fe20000000000 */
        /* <DEDUP_REMOVED lines=32> */
.L_x_20251:
[----:B------:R-:W-:Y:S05]  /*6b70*/  BSYNC B1 ;  /* 0x0000000000017941 */ /* 0x000fea0003800000 */
.L_x_20250:
[----:B------:R-:W-:Y:S01]  /*6b80*/  BSSY B1, `(.L_x_20252) ;  /* 0x0000022000017945 */ /* 0x000fe20003800000 */
[----:B------:R-:W-:Y:S01]  /*6b90*/  HFMA2.MMA R17, R64, R17, -RZ ;  /* 0x0000001140117235 */ /* 0x000fe200001000ff */
        /* <DEDUP_REMOVED lines=32> */
.L_x_20253:
[----:B------:R-:W-:Y:S05]  /*6da0*/  BSYNC B1 ;  /* 0x0000000000017941 */ /* 0x000fea0003800000 */
.L_x_20252:
        /* <DEDUP_REMOVED lines=34> */
[C---:B------:R-:W-:Y:S02]  /*6fd0*/  IADD3 R7, R61.reuse, -0x7, RZ ;  /* 0xfffffff93d077810 */ /* 0x040fe40007ffe0ff */
[----:B------:R-:W-:-:S02]  /*6fe0*/  IADD3 R13, R61, -0x6, RZ ;  /* 0xfffffffa3d0d7810 */ /* 0x000fc40007ffe0ff */
[----:B------:R-:W-:Y:S02]  /*6ff0*/  IADD3 R15, R61, -0x5, RZ ;  /* 0xfffffffb3d0f7810 */ /* 0x000fe40007ffe0ff */
[-C--:B------:R-:W-:Y:S02]  /*7000*/  ISETP.GE.AND P6, PT, R7, R150.reuse, PT ;  /* 0x000000960700720c */ /* 0x080fe40003fc6270 */
[-C--:B------:R-:W-:Y:S02]  /*7010*/  ISETP.GE.AND P2, PT, R13, R150.reuse, PT ;  /* 0x000000960d00720c */ /* 0x080fe40003f46270 */
[----:B------:R-:W-:Y:S02]  /*7020*/  IADD3 R7, R61, -0x4, RZ ;  /* 0xfffffffc3d077810 */ /* 0x000fe40007ffe0ff */
[----:B------:R-:W-:Y:S02]  /*7030*/  ISETP.GE.AND P5, PT, R15, R150, PT ;  /* 0x000000960f00720c */ /* 0x000fe40003fa6270 */
[----:B------:R-:W-:-:S02]  /*7040*/  IADD3 R13, R61, -0x3, RZ ;  /* 0xfffffffd3d0d7810 */ /* 0x000fc40007ffe0ff */
[C---:B------:R-:W-:Y:S02]  /*7050*/  IADD3 R15, R61.reuse, -0x2, RZ ;  /* 0xfffffffe3d0f7810 */ /* 0x040fe40007ffe0ff */
[----:B------:R-:W-:Y:S02]  /*7060*/  IADD3 R17, R61, -0x1, RZ ;  /* 0xffffffff3d117810 */ /* 0x000fe40007ffe0ff */
[-C--:B------:R-:W-:Y:S02]  /*7070*/  ISETP.GE.AND P1, PT, R7, R150.reuse, PT ;  /* 0x000000960700720c */ /* 0x080fe40003f26270 */
[----:B------:R-:W-:Y:S02]  /*7080*/  ISETP.GE.AND P4, PT, R13, R150, PT ;  /* 0x000000960d00720c */ /* 0x000fe40003f86270 */
[C---:B------:R-:W-:Y:S02]  /*7090*/  PRMT R6, R8.reuse, 0x7632, R6 ;  /* 0x0000763208067816 */ /* 0x040fe40000000006 */
[----:B------:R-:W-:-:S02]  /*70a0*/  SEL R7, R8, RZ, !P6 ;  /* 0x000000ff08077207 */ /* 0x000fc40007000000 */
[-C--:B------:R-:W-:Y:S02]  /*70b0*/  ISETP.GE.AND P0, PT, R15, R150.reuse, PT ;  /* 0x000000960f00720c */ /* 0x080fe40003f06270 */
        /* <DEDUP_REMOVED lines=16> */
.L_x_20255:
[----:B------:R-:W-:Y:S05]  /*71c0*/  BSYNC B1 ;  /* 0x0000000000017941 */ /* 0x000fea0003800000 */
.L_x_20254:
[----:B------:R-:W-:Y:S01]  /*71d0*/  HMUL2 R9, R64, R9 ;  /* 0x0000000940097232 */ /* 0x000fe20000000000 */
[----:B------:R-:W-:Y:S02]  /*71e0*/  IADD3 R48, R48, 0x4, RZ ;  /* 0x0000000430307810 */ /* 0x000fe40007ffe0ff */
[----:B------:R-:W-:Y:S01]  /*71f0*/  IADD3 R50, P1, R50, 0x10, RZ ;  /* 0x0000001032327810 */ /* 0x000fe20007f3e0ff */
[----:B------:R-:W-:Y:S01]  /*7200*/  HFMA2 R5, R5, R8, R9 ;  /* 0x0000000805057231 */ /* 0x000fe20000000009 */
[----:B------:R-:W-:-:S02]  /*7210*/  ISETP.GE.AND P0, PT, R48, R147, PT ;  /* 0x000000933000720c */ /* 0x000fc40003f06270 */
        /* <DEDUP_REMOVED lines=12> */
.L_x_20239:
[----:B------:R-:W-:Y:S05]  /*72e0*/  BSYNC B0 ;  /* 0x0000000000007941 */ /* 0x000fea0003800000 */
.L_x_20238:
        /* <DEDUP_REMOVED lines=9> */
[----:B------:R-:W-:Y:S01]  /*7380*/  IADD3 R5, R37, 0x1f, RZ ;  /* 0x0000001f25057810 */ /* 0x000fe20007ffe0ff */
        /* <DEDUP_REMOVED lines=30> */
.L_x_20258:
[----:B0-----:R-:W-:Y:S05]  /*7570*/  BSYNC B0 ;  /* 0x0000000000007941 */ /* 0x001fea0003800000 */
.L_x_20257:
        /* <DEDUP_REMOVED lines=28> */
.L_x_20260:
[----:B0-----:R-:W-:Y:S05]  /*7740*/  BSYNC B0 ;  /* 0x0000000000007941 */ /* 0x001fea0003800000 */
.L_x_20259:
        /* <DEDUP_REMOVED lines=8> */
[----:B------:R-:W-:Y:S02]  /*77d0*/  F2FP.PACK_AB R46, R46, R49 ;  /* 0x000000312e2e723e */ /* 0x000fe400000000ff */
[----:B------:R-:W-:Y:S02]  /*77e0*/  F2FP.PACK_AB R0, R39, R0 ;  /* 0x000000002700723e */ /* 0x000fe400000000ff */
[----:B------:R-:W-:Y:S02]  /*77f0*/  F2FP.PACK_AB R38, R45, R38 ;  /* 0x000000262d26723e */ /* 0x000fe400000000ff */
[----:B------:R-:W-:Y:S01]  /*7800*/  F2FP.PACK_AB R44, R47, R44 ;  /* 0x0000002c2f2c723e */ /* 0x000fe200000000ff */
        /* <DEDUP_REMOVED lines=17> */
[----:B------:R-:W-:-:S02]  /*7920*/  LEA.HI.X.SX32 R8, R3, UR7, 0x1, P1 ;  /* 0x0000000703087c11 */ /* 0x000fc400088f0eff */
[----:B------:R-:W-:Y:S02]  /*7930*/  LEA R4, P1, R5, c[0x0][0x170], 0x1 ;  /* 0x00005c0005047a11 */ /* 0x000fe400078208ff */
[----:B------:R-:W-:Y:S02]  /*7940*/  LEA.HI.X R3, R7, c[0x0][0x174], R10, 0x1, P0 ;  /* 0x00005d0007037a11 */ /* 0x000fe400000f0c0a */
[----:B------:R-:W-:Y:S02]  /*7950*/  IADD3 R7, R146, 0x60, RZ ;  /* 0x0000006092077810 */ /* 0x000fe40007ffe0ff */
[----:B------:R-:W-:Y:S01]  /*7960*/  LEA.HI.X R5, R5, c[0x0][0x174], R8, 0x1, P1 ;  /* 0x00005d0005057a11 */ /* 0x000fe200008f0c08 */
[----:B------:R0:W-:Y:S01]  /*7970*/  STG.E.U16 [R2.64], R46 ;  /* 0x0000002e02007986 */ /* 0x0001e2000c10150a */
[----:B------:R-:W-:Y:S02]  /*7980*/  IADD3 R12, P1, R7, UR4, RZ ;  /* 0x00000004070c7c10 */ /* 0x000fe4000ff3e0ff */
[----:B------:R-:W-:-:S02]  /*7990*/  IADD3 R10, P0, R6, UR4, RZ ;  /* 0x00000004060a7c10 */ /* 0x000fc4000ff1e0ff */
[----:B------:R-:W-:Y:S02]  /*79a0*/  IADD3 R11, P2, R9, UR4, RZ ;  /* 0x00000004090b7c10 */ /* 0x000fe4000ff5e0ff */
[----:B------:R-:W-:Y:S02]  /*79b0*/  LEA.HI.X.SX32 R13, R7, UR7, 0x1, P1 ;  /* 0x00000007070d7c11 */ /* 0x000fe400088f0eff */
[----:B------:R-:W-:Y:S02]  /*79c0*/  LEA R8, P1, R12, c[0x0][0x170], 0x1 ;  /* 0x00005c000c087a11 */ /* 0x000fe400078208ff */
[----:B------:R-:W-:Y:S02]  /*79d0*/  LEA.HI.X.SX32 R15, R6, UR7, 0x1, P0 ;  /* 0x00000007060f7c11 */ /* 0x000fe400080f0eff */
[----:B------:R-:W-:Y:S02]  /*79e0*/  LEA.HI.X.SX32 R14, R9, UR7, 0x1, P2 ;  /* 0x00000007090e7c11 */ /* 0x000fe400090f0eff */
[----:B------:R-:W-:-:S02]  /*79f0*/  LEA R6, P0, R10, c[0x0][0x170], 0x1 ;  /* 0x00005c000a067a11 */ /* 0x000fc400078008ff */
[----:B------:R-:W-:Y:S02]  /*7a00*/  LEA.HI.X R9, R12, c[0x0][0x174], R13, 0x1, P1 ;  /* 0x00005d000c097a11 */ /* 0x000fe400008f0c0d */
[----:B------:R-:W-:Y:S02]  /*7a10*/  IADD3 R13, R146, 0xc0, RZ ;  /* 0x000000c0920d7810 */ /* 0x000fe40007ffe0ff */
[----:B------:R-:W-:Y:S02]  /*7a20*/  LEA.HI.X R7, R10, c[0x0][0x174], R15, 0x1, P0 ;  /* 0x00005d000a077a11 */ /* 0x000fe400000f0c0f */
[----:B------:R-:W-:Y:S02]  /*7a30*/  LEA R10, P0, R11, c[0x0][0x170], 0x1 ;  /* 0x00005c000b0a7a11 */ /* 0x000fe400078008ff */
[----:B------:R-:W-:Y:S02]  /*7a40*/  IADD3 R15, P1, R13, UR4, RZ ;  /* 0x000000040d0f7c10 */ /* 0x000fe4000ff3e0ff */
[----:B------:R-:W-:-:S02]  /*7a50*/  IADD3 R12, R146, 0xa0, RZ ;  /* 0x000000a0920c7810 */ /* 0x000fc40007ffe0ff */
[----:B------:R-:W-:Y:S02]  /*7a60*/  LEA.HI.X R11, R11, c[0x0][0x174], R14, 0x1, P0 ;  /* 0x00005d000b0b7a11 */ /* 0x000fe400000f0c0e */
[----:B------:R-:W-:Y:S02]  /*7a70*/  LEA.HI.X.SX32 R18, R13, UR7, 0x1, P1 ;  /* 0x000000070d127c11 */ /* 0x000fe400088f0eff */
[----:B------:R-:W-:Y:S02]  /*7a80*/  IADD3 R146, R146, 0xe0, RZ ;  /* 0x000000e092927810 */ /* 0x000fe40007ffe0ff */
[----:B------:R-:W-:Y:S02]  /*7a90*/  LEA R14, P1, R15, c[0x0][0x170], 0x1 ;  /* 0x00005c000f0e7a11 */ /* 0x000fe400078208ff */
[----:B------:R-:W-:Y:S02]  /*7aa0*/  IADD3 R19, P0, R12, UR4, RZ ;  /* 0x000000040c137c10 */ /* 0x000fe4000ff1e0ff */
[----:B------:R-:W-:-:S02]  /*7ab0*/  IADD3 R17, P2, R146, UR4, RZ ;  /* 0x0000000492117c10 */ /* 0x000fc4000ff5e0ff */
[--C-:B------:R-:W-:Y:S02]  /*7ac0*/  LEA.HI.X R15, R15, c[0x0][0x174], R18.reuse, 0x1, P1 ;  /* 0x00005d000f0f7a11 */ /* 0x100fe400008f0c12 */
[----:B------:R-:W-:Y:S02]  /*7ad0*/  PRMT R18, R46, 0x7632, R18 ;  /* 0x000076322e127816 */ /* 0x000fe40000000012 */
[----:B------:R-:W-:Y:S02]  /*7ae0*/  LEA.HI.X.SX32 R20, R12, UR7, 0x1, P0 ;  /* 0x000000070c147c11 */ /* 0x000fe400080f0eff */
[----:B------:R-:W-:Y:S01]  /*7af0*/  LEA R12, P0, R19, c[0x0][0x170], 0x1 ;  /* 0x00005c00130c7a11 */ /* 0x000fe200078008ff */
[----:B------:R2:W-:Y:S01]  /*7b00*/  STG.E.U16 [R4.64], R18 ;  /* 0x0000001204007986 */ /* 0x0005e2000c10150a */
[----:B------:R-:W-:Y:S02]  /*7b10*/  LEA.HI.X.SX32 R146, R146, UR7, 0x1, P2 ;  /* 0x0000000792927c11 */ /* 0x000fe400090f0eff */
[----:B------:R-:W-:Y:S01]  /*7b20*/  LEA R16, P2, R17, c[0x0][0x170], 0x1 ;  /* 0x00005c0011107a11 */ /* 0x000fe200078408ff */
[----:B------:R-:W-:Y:S01]  /*7b30*/  STG.E.U16 [R6.64], R0 ;  /* 0x0000000006007986 */ /* 0x000fe2000c10150a */
[----:B0-----:R-:W-:-:S02]  /*7b40*/  PRMT R3, R0, 0x7632, R3 ;  /* 0x0000763200037816 */ /* 0x001fc40000000003 */
[----:B------:R-:W-:Y:S02]  /*7b50*/  LEA.HI.X R13, R19, c[0x0][0x174], R20, 0x1, P0 ;  /* 0x00005d00130d7a11 */ /* 0x000fe400000f0c14 */
[----:B------:R-:W-:Y:S01]  /*7b60*/  LEA.HI.X R17, R17, c[0x0][0x174], R146, 0x1, P2 ;  /* 0x00005d0011117a11 */ /* 0x000fe200010f0c92 */
[----:B------:R-:W-:Y:S01]  /*7b70*/  STG.E.U16 [R8.64], R3 ;  /* 0x0000000308007986 */ /* 0x000fe2000c10150a */
[----:B------:R-:W-:Y:S02]  /*7b80*/  PRMT R2, R44, 0x7632, R2 ;  /* 0x000076322c027816 */ /* 0x000fe40000000002 */
[----:B--2---:R-:W-:Y:S01]  /*7b90*/  PRMT R5, R38, 0x7632, R5 ;  /* 0x0000763226057816 */ /* 0x004fe20000000005 */
[----:B------:R-:W-:Y:S04]  /*7ba0*/  STG.E.U16 [R10.64], R38 ;  /* 0x000000260a007986 */ /* 0x000fe8000c10150a */
[----:B------:R-:W-:Y:S04]  /*7bb0*/  STG.E.U16 [R12.64], R5 ;  /* 0x000000050c007986 */ /* 0x000fe8000c10150a */
[----:B------:R-:W-:Y:S04]  /*7bc0*/  STG.E.U16 [R14.64], R44 ;  /* 0x0000002c0e007986 */ /* 0x000fe8000c10150a */
[----:B------:R-:W-:Y:S01]  /*7bd0*/  STG.E.U16 [R16.64], R2 ;  /* 0x0000000210007986 */ /* 0x000fe2000c10150a */
[----:B------:R-:W-:Y:S05]  /*7be0*/  EXIT ;  /* 0x000000000000794d */ /* 0x000fea0003800000 */
.L_x_20209:
[----:B------:R-:W-:Y:S01]  /*7bf0*/  IMAD.MOV.U32 R43, RZ, RZ, R47 ;  /* 0x000000ffff2b7224 */ /* 0x000fe200078e002f */
[----:B------:R-:W-:Y:S01]  /*7c00*/  MOV R40, 0x7c50 ;  /* 0x00007c5000287802 */ /* 0x000fe20000000f00 */
[----:B------:R-:W-:-:S02]  /*7c10*/  IMAD.MOV.U32 R44, RZ, RZ, 0x2 ;  /* 0x00000002ff2c7424 */ /* 0x000fc400078e00ff */
[----:B------:R-:W-:Y:S02]  /*7c20*/  IMAD.MOV.U32 R45, RZ, RZ, 0x1f ;  /* 0x0000001fff2d7424 */ /* 0x000fe400078e00ff */
[----:B------:R-:W-:Y:S02]  /*7c30*/  IMAD.MOV.U32 R46, RZ, RZ, -0x1 ;  /* 0xffffffffff2e7424 */ /* 0x000fe400078e00ff */
[----:B-----5:R-:W-:Y:S05]  /*7c40*/  CALL.REL.NOINC `($__internal_378_$__cuda_sm70_shflsync_bfly_p) ;  /* 0x0000021000007944 */ /* 0x020fea0003c00000 */
[----:B-1----:R-:W-:Y:S01]  /*7c50*/  IMAD.MOV.U32 R40, RZ, RZ, R43 ;  /* 0x000000ffff287224 */ /* 0x002fe200078e002b */
[----:B0-----:R-:W-:Y:S05]  /*7c60*/  BRA `(.L_x_20261) ;  /* 0xffffbd8000007947 */ /* 0x001fea000383ffff */
.L_x_20210:
[----:B------:R-:W-:Y:S01]  /*7c70*/  IMAD.MOV.U32 R43, RZ, RZ, R47 ;  /* 0x000000ffff2b7224 */ /* 0x000fe200078e002f */
[----:B------:R-:W-:Y:S01]  /*7c80*/  MOV R40, 0x7cd0 ;  /* 0x00007cd000287802 */ /* 0x000fe20000000f00 */
[----:B------:R-:W-:Y:S02]  /*7c90*/  IMAD.MOV.U32 R44, RZ, RZ, 0x1 ;  /* 0x00000001ff2c7424 */ /* 0x000fe400078e00ff */
[----:B------:R-:W-:Y:S02]  /*7ca0*/  IMAD.MOV.U32 R45, RZ, RZ, 0x1f ;  /* 0x0000001fff2d7424 */ /* 0x000fe400078e00ff */
[----:B------:R-:W-:Y:S02]  /*7cb0*/  IMAD.MOV.U32 R46, RZ, RZ, -0x1 ;  /* 0xffffffffff2e7424 */ /* 0x000fe400078e00ff */
[----:B-----5:R-:W-:Y:S05]  /*7cc0*/  CALL.REL.NOINC `($__internal_378_$__cuda_sm70_shflsync_bfly_p) ;  /* 0x0000019000007944 */ /* 0x020fea0003c00000 */
[----:B-1----:R-:W-:Y:S01]  /*7cd0*/  IMAD.MOV.U32 R40, RZ, RZ, R43 ;  /* 0x000000ffff287224 */ /* 0x002fe200078e002b */
[----:B0-----:R-:W-:Y:S05]  /*7ce0*/  BRA `(.L_x_20262) ;  /* 0xffffbd3000007947 */ /* 0x001fea000383ffff */
.L_x_20214:
        /* <DEDUP_REMOVED lines=8> */
.L_x_20215:
[----:B------:R-:W-:Y:S01]  /*7d70*/  IMAD.MOV.U32 R43, RZ, RZ, R35 ;  /* 0x000000ffff2b7224 */ /* 0x000fe200078e0023 */
[----:B------:R-:W-:Y:S01]  /*7d80*/  MOV R40, 0x7dd0 ;  /* 0x00007dd000287802 */ /* 0x000fe20000000f00 */
[----:B------:R-:W-:Y:S02]  /*7d90*/  IMAD.MOV.U32 R44, RZ, RZ, 0x8 ;  /* 0x00000008ff2c7424 */ /* 0x000fe400078e00ff */
[----:B------:R-:W-:Y:S02]  /*7da0*/  IMAD.MOV.U32 R45, RZ, RZ, 0x1f ;  /* 0x0000001fff2d7424 */ /* 0x000fe400078e00ff */
[----:B------:R-:W-:Y:S02]  /*7db0*/  IMAD.MOV.U32 R46, RZ, RZ, -0x1 ;  /* 0xffffffffff2e7424 */ /* 0x000fe400078e00ff */
[----:B-----5:R-:W-:Y:S05]  /*7dc0*/  CALL.REL.NOINC `($__internal_378_$__cuda_sm70_shflsync_bfly_p) ;  /* 0x0000009000007944 */ /* 0x020fea0003c00000 */
[----:B-1----:R-:W-:Y:S01]  /*7dd0*/  FMNMX.FTZ R0, R35, R43, !PT ;  /* 0x0000002b23007209 */ /* 0x002fe20007810000 */
[----:B0-----:R-:W-:Y:S01]  /*7de0*/  IMAD.MOV.U32 R44, RZ, RZ, 0x4 ;  /* 0x00000004ff2c7424 */ /* 0x001fe200078e00ff */
[----:B------:R-:W-:Y:S01]  /*7df0*/  MOV R40, 0x7e40 ;  /* 0x00007e4000287802 */ /* 0x000fe20000000f00 */
[----:B------:R-:W-:-:S02]  /*7e00*/  IMAD.MOV.U32 R45, RZ, RZ, 0x1f ;  /* 0x0000001fff2d7424 */ /* 0x000fc400078e00ff */
[----:B------:R-:W-:Y:S02]  /*7e10*/  IMAD.MOV.U32 R46, RZ, RZ, -0x1 ;  /* 0xffffffffff2e7424 */ /* 0x000fe400078e00ff */
[----:B------:R-:W-:Y:S02]  /*7e20*/  IMAD.MOV.U32 R43, RZ, RZ, R0 ;  /* 0x000000ffff2b7224 */ /* 0x000fe400078e0000 */
[----:B------:R-:W-:Y:S05]  /*7e30*/  CALL.REL.NOINC `($__internal_378_$__cuda_sm70_shflsync_bfly_p) ;  /* 0x0000002000007944 */ /* 0x000fea0003c00000 */
[----:B-1----:R-:W-:Y:S01]  /*7e40*/  IMAD.MOV.U32 R3, RZ, RZ, R43 ;  /* 0x000000ffff037224 */ /* 0x002fe200078e002b */
[----:B0-----:R-:W-:Y:S05]  /*7e50*/  BRA `(.L_x_20264) ;  /* 0xffffbd6000007947 */ /* 0x001fea000383ffff */
        .weak           $__internal_378_$__cuda_sm70_shflsync_bfly_p
        .type           $__internal_378_$__cuda_sm70_shflsync_bfly_p,@function
        .size           $__internal_378_$__cuda_sm70_shflsync_bfly_p,(.L_x_25039 - $__internal_378_$__cuda_sm70_shflsync_bfly_p)
$__internal_378_$__cuda_sm70_shflsync_bfly_p:
[----:B------:R-:W-:Y:S01]  /*7e60*/  IMAD.MOV.U32 R41, RZ, RZ, 0x0 ;  /* 0x00000000ff297424 */ /* 0x000fe200078e00ff */
[----:B------:R-:W-:Y:S04]  /*7e70*/  WARPSYNC R46 ;  /* 0x0000002e00007348 */ /* 0x000fe80003800000 */
[----:B------:R0:W1:Y:S01]  /*7e80*/  SHFL.BFLY PT, R43, R43, R44, R45 ;  /* 0x0c00002c2b2b7389 */ /* 0x00006200000e002d */
[----:B------:R-:W-:Y:S05]  /*7e90*/  RET.REL.NODEC R40 `(_ZN4vllm25paged_attention_v2_kernelIttLi256ELi8ELi128ELNS_18Fp8KVCacheDataTypeE0ELb0ELi512EEEvPfS2_PT_PKS3_PKT0_S9_ifPKiSB_iPKfiiiSD_SD_iiiii) ;  /* 0xffff816028007950 */ /* 0x000fea0003c3ffff */
.L_x_20265:
        /* <DEDUP_REMOVED lines=14> */
.L_x_25039:


//--------------------- .text._ZN4vllm25paged_attention_v2_kernelIttLi192ELi8ELi128ELNS_18Fp8KVCacheDataTypeE0ELb0ELi512EEEvPfS2_PT_PKS3_PKT0_S9_ifPKiSB_iPKfiiiSD_SD_iiiii --------------------------
	.section	.text._ZN4vllm25paged_attention_v2_kernelIttLi192ELi8ELi128ELNS_18Fp8KVCacheDataTypeE0ELb0ELi512EEEvPfS2_PT_PKS3_PKT0_S9_ifPKiSB_iPKfiiiSD_SD_iiiii,"ax",@progbits
	.sectioninfo	@"SHI_REGISTERS=154"
	.align	128
        .global         _ZN4vllm25paged_attention_v2_kernelIttLi192ELi8ELi128ELNS_18Fp8KVCacheDataTypeE0ELb0ELi512EEEvPfS2_PT_PKS3_PKT0_S9_ifPKiSB_iPKfiiiSD_SD_iiiii
        .type           _ZN4vllm25paged_attention_v2_kernelIttLi192ELi8ELi128ELNS_18Fp8KVCacheDataTypeE0ELb0ELi512EEEvPfS2_PT_PKS3_PKT0_S9_ifPKiSB_iPKfiiiSD_SD_iiiii,@function
        .size           _ZN4vllm25paged_attention_v2_kernelIttLi192ELi8ELi128ELNS_18Fp8KVCacheDataTypeE0ELb0ELi512EEEvPfS2_PT_PKS3_PKT0_S9_ifPKiSB_iPKfiiiSD_SD_iiiii,(.L_x_25040 - _ZN4vllm25paged_attention_v2_kernelIttLi192ELi8ELi128ELNS_18Fp8KVCacheDataTypeE0ELb0ELi512EEEvPfS2_PT_PKS3_PKT0_S9_ifPKiSB_iPKfiiiSD_SD_iiiii)
        .other          _ZN4vllm25paged_attention_v2_kernelIttLi192ELi8ELi128ELNS_18Fp8KVCacheDataTypeE0ELb0ELi512EEEvPfS2_PT_PKS3_PKT0_S9_ifPKiSB_iPKfiiiSD_SD_iiiii,@"STO_CUDA_ENTRY STV_DEFAULT"
_ZN4vllm25paged_attention_v2_kernelIttLi192ELi8ELi128ELNS_18Fp8KVCacheDataTypeE0ELb0ELi512EEEvPfS2_PT_PKS3_PKT0_S9_ifPKiSB_iPKfiiiSD_SD_iiiii:
.text._ZN4vllm25paged_attention_v2_kernelIttLi192ELi8ELi128ELNS_18Fp8KVCacheDataTypeE0ELb0ELi512EEEvPfS2_PT_PKS3_PKT0_S9_ifPKiSB_iPKfiiiSD_SD_iiiii:
        /* <DEDUP_REMOVED lines=68> */
[----:B------:R-:W-:Y:S02]  /*0440*/  LEA R7, R129, 0x40, 0x6 ;  /* 0x0000004081077811 */ /* 0x000fe400078e30ff */
[----:B------:R-:W-:Y:S02]  /*0450*/  @P0 IADD3 R6, R6, 0x1, RZ ;  /* 0x0000000106060810 */ /* 0x000fe40007ffe0ff */
[----:B------:R-:W-:Y:S02]  /*0460*/  SHF.R.S32.HI R4, RZ, 0x3, R4 ;  /* 0x00000003ff047819 */ /* 0x000fe40000011404 */
[----:B0-----:R-:W-:Y:S01]  /*0470*/  ISETP.GT.AND P0, PT, R3, 0x5f, PT ;  /* 0x0000005f0300780c */ /* 0x001fe20003f04270 */
[----:B------:R-:W-:Y:S01]  /*0480*/  IMAD.MOV.U32 R5, RZ, RZ, R6 ;  /* 0x000000ffff057224 */ /* 0x000fe200078e0006 */
[----:B------:R-:W-:-:S02]  /*0490*/  IMNMX R6, R4, R7, PT ;  /* 0x0000000704067217 */ /* 0x000fc40003800200 */
[----:B------:R-:W-:Y:S01]  /*04a0*/  SHF.R.S32.HI R10, RZ, 0x1f, R3 ;  /* 0x0000001fff0a7819 */ /* 0x000fe20000011403 */
[----:B------:R-:W-:Y:S01]  /*04b0*/  @!P2 IMAD.MOV R5, RZ, RZ, -R5 ;  /* 0x000000ffff05a224 */ /* 0x000fe200078e0a05 */
[----:B------:R-:W-:Y:S01]  /*04c0*/  @!P1 LOP3.LUT R5, RZ, R11, RZ, 0x33, !PT ;  /* 0x0000000bff059212 */ /* 0x000fe200078e33ff */
[----:B------:R-:W-:Y:S01]  /*04d0*/  IMAD R8, R129, -0x40, R6 ;  /* 0xffffffc081087824 */ /* 0x000fe200078e0206 */
[CC--:B------:R-:W-:Y:S02]  /*04e0*/  LEA.HI R9, R10.reuse, R3.reuse, RZ, 0x5 ;  /* 0x000000030a097211 */ /* 0x0c0fe400078f28ff */
[----:B------:R-:W-:Y:S01]  /*04f0*/  LEA.HI R11, R10, R3, RZ, 0x2 ;  /* 0x000000030a0b7211 */ /* 0x000fe200078f10ff */
        /* <DEDUP_REMOVED lines=33> */
.L_x_20270:
        /* <DEDUP_REMOVED lines=10> */
.L_x_20269:
[----:B------:R-:W-:Y:S05]  /*07b0*/  BSYNC B1 ;  /* 0x0000000000017941 */ /* 0x000fea0003800000 */
.L_x_20268:
        /* <DEDUP_REMOVED lines=10> */
.L_x_20271:
        /* <DEDUP_REMOVED lines=17> */
.L_x_20267:
[----:B------:R-:W-:Y:S05]  /*0970*/  BSYNC B0 ;  /* 0x0000000000007941 */ /* 0x000fea0003800000 */
.L_x_20266:
[----:B------:R-:W-:Y:S01]  /*0980*/  IMAD R129, R129, 0x40, R34 ;  /* 0x0000004081817824 */ /* 0x000fe200078e0222 */
[----:B------:R-:W-:Y:S01]  /*0990*/  BAR.SYNC.DEFER_BLOCKING 0x0 ;  /* 0x0000000000007b1d */ /* 0x000fe20000010000 */
[----:B------:R-:W-:-:S03]  /*09a0*/  IMAD.MOV.U32 R9, RZ, RZ, -0x800001 ;  /* 0xff7fffffff097424 */ /* 0x000fc600078e00ff */
[----:B------:R-:W-:Y:S02]  /*09b0*/  ISETP.GE.AND P1, PT, R129, R6, PT ;  /* 0x000000068100720c */ /* 0x000fe40003f26270 */
[----:B------:R-:W-:Y:S11]  /*09c0*/  BSSY B0, `(.L_x_20272) ;  /* 0x0000263000007945 */ /* 0x000ff60003800000 */
[----:B------:R-:W-:Y:S05]  /*09d0*/  @P1 BRA `(.L_x_20273) ;  /* 0x0000261000001947 */ /* 0x000fea0003800000 */
[----:B------:R-:W-:Y:S01]  /*09e0*/  IMAD R12, R18, c[0x0][0x1a8], RZ ;  /* 0x00006a00120c7a24 */ /* 0x000fe200078e02ff */
[----:B------:R-:W-:-:S02]  /*09f0*/  SHF.R.S32.HI R14, RZ, 0x1f, R11 ;  /* 0x0000001fff0e7819 */ /* 0x000fc4000001140b */
[----:B------:R-:W-:Y:S02]  /*0a00*/  SHF.R.S32.HI R9, RZ, 0x1f, R129 ;  /* 0x0000001fff097819 */ /* 0x000fe40000011481 */
[----:B------:R-:W-:Y:S02]  /*0a10*/  IADD3 R13, P0, R12, R129, RZ ;  /* 0x000000810c0d7210 */ /* 0x000fe40007f1e0ff */
[----:B------:R-:W-:Y:S02]  /*0a20*/  LEA.HI R14, R14, R11, RZ, 0x3 ;  /* 0x0000000b0e0e7211 */ /* 0x000fe400078f18ff */
[----:B------:R-:W-:Y:S02]  /*0a30*/  LEA.HI.X.SX32 R16, R12, R9, 0x1, P0 ;  /* 0x000000090c107211 */ /* 0x000fe400000f0eff */
[----:B------:R-:W-:Y:S02]  /*0a40*/  LOP3.LUT R14, R14, 0xfffffff8, RZ, 0xc0, !PT ;  /* 0xfffffff80e0e7812 */ /* 0x000fe400078ec0ff */
[----:B------:R-:W-:-:S02]  /*0a50*/  LEA R12, P0, R13, c[0x0][0x198], 0x2 ;  /* 0x000066000d0c7a11 */ /* 0x000fc400078010ff */
[C---:B------:R-:W-:Y:S01]  /*0a60*/  IADD3 R15, R8.reuse, 0x4, RZ ;  /* 0x00000004080f7810 */ /* 0x040fe20007ffe0ff */
[----:B------:R-:W-:Y:S01]  /*0a70*/  IMAD.IADD R9, R11, 0x1, -R14 ;  /* 0x000000010b097824 */ /* 0x000fe200078e0a0e */
[----:B------:R-:W-:Y:S01]  /*0a80*/  LEA.HI.X R13, R13, c[0x0][0x19c], R16, 0x2, P0 ;  /* 0x000067000d0d7a11 */ /* 0x000fe200000f1410 */
[C---:B------:R-:W-:Y:S01]  /*0a90*/  IMAD.SHL.U32 R11, R8.reuse, 0x2, RZ ;  /* 0x00000002080b7824 */ /* 0x040fe200078e00ff */
[----:B------:R-:W-:Y:S01]  /*0aa0*/  IADD3 R16, R8, 0x8, RZ ;  /* 0x0000000808107810 */ /* 0x000fe20007ffe0ff */
[----:B------:R-:W-:Y:S01]  /*0ab0*/  IMAD.SHL.U32 R82, R9, 0x8, RZ ;  /* 0x0000000809527824 */ /* 0x000fe200078e00ff */
[----:B------:R-:W-:Y:S01]  /*0ac0*/  SHF.R.S32.HI R14, RZ, 0x1f, R15 ;  /* 0x0000001fff0e7819 */ /* 0x000fe2000001140f */
[----:B------:R-:W-:Y:S01]  /*0ad0*/  IMAD R74, R34, 0x8, R9 ;  /* 0x00000008224a7824 */ /* 0x000fe200078e0209 */
[----:B------:R-:W-:Y:S01]  /*0ae0*/  IADD3 R18, R8, 0xc, RZ ;  /* 0x0000000c08127810 */ /* 0x000fe20007ffe0ff */
[----:B------:R-:W-:Y:S01]  /*0af0*/  IMAD.MOV.U32 R9, RZ, RZ, -0x800001 ;  /* 0xff7fffffff097424 */ /* 0x000fe200078e00ff */
[----:B------:R-:W-:Y:S01]  /*0b00*/  SHF.R.S32.HI R17, RZ, 0x1f, R16 ;  /* 0x0000001fff117819 */ /* 0x000fe20000011410 */
[----:B------:R-:W-:Y:S01]  /*0b10*/  IMAD.IADD R75, R75, 0x1, R74 ;  /* 0x000000014b4b7824 */ /* 0x000fe200078e024a */
        /* <DEDUP_REMOVED lines=29> */
[----:B------:R-:W-:Y:S01]  /*0cf0*/  IADD3 R18, R8, 0x14, RZ ;  /* 0x0000001408127810 */ /* 0x000fe20007ffe0ff */
[----:B------:R-:W-:Y:S01]  /*0d00*/  IMAD.SHL.U32 R17, R21, 0x2, RZ ;  /* 0x0000000215117824 */ /* 0x000fe200078e00ff */
[----:B------:R-:W-:Y:S02]  /*0d10*/  LEA.HI R42, R42, R21, RZ, 0x2 ;  /* 0x000000152a2a7211 */ /* 0x000fe400078f10ff */
[----:B------:R-:W-:Y:S01]  /*0d20*/  IADD3 R22, R8, 0x1c, RZ ;  /* 0x0000001c08167810 */ /* 0x000fe20007ffe0ff */
        /* <DEDUP_REMOVED lines=22> */
[----:B------:R-:W-:-:S02]  /*0e90*/  LOP3.LUT R20, R20, 0xfffffff8, RZ, 0xc0, !PT ;  /* 0xfffffff814147812 */ /* 0x000fc400078ec0ff */
        /* <DEDUP_REMOVED lines=12> */
[----:B------:R-:W-:-:S02]  /*0f60*/  IADD3 R26, R8, 0x2c, RZ ;  /* 0x0000002c081a7810 */ /* 0x000fc40007ffe0ff */
[----:B------:R-:W-:Y:S02]  /*0f70*/  LEA.HI R46, R46, R25, RZ, 0x2 ;  /* 0x000000192e2e7211 */ /* 0x000fe400078f10ff */
[----:B------:R-:W-:Y:S01]  /*0f80*/  SHF.R.S32.HI R47, RZ, 0x1f, R22 ;  /* 0x0000001fff2f7819 */ /* 0x000fe20000011416 */
[----:B------:R-:W-:Y:S01]  /*0f90*/  IMAD.SHL.U32 R27, R26, 0x2, RZ ;  /* 0x000000021a1b7824 */ /* 0x000fe200078e00ff */
[----:B------:R-:W-:Y:S01]  /*0fa0*/  SHF.R.S32.HI R25, RZ, 0x1f, R24 ;  /* 0x0000001fff197819 */ /* 0x000fe20000011418 */
[----:B------:R-:W-:Y:S01]  /*0fb0*/  IMAD.SHL.U32 R46, R46, 0x10, RZ ;  /* 0x000000102e2e7824 */ /* 0x000fe200078e00ff */
[----:B------:R-:W-:Y:S02]  /*0fc0*/  LEA.HI R47, R47, R22, RZ, 0x2 ;  /* 0x000000162f2f7211 */ /* 0x000fe400078f10ff */
        /* <DEDUP_REMOVED lines=10> */
[----:B------:R-:W-:Y:S02]  /*1070*/  SHF.R.S32.HI R49, RZ, 0x1f, R26 ;  /* 0x0000001fff317819 */ /* 0x000fe4000001141a */
[----:B------:R-:W-:Y:S02]  /*1080*/  LOP3.LUT R22, R22, 0xfffffff8, RZ, 0xc0, !PT ;  /* 0xfffffff816167812 */ /* 0x000fe400078ec0ff */
[----:B------:R-:W-:-:S02]  /*1090*/  LOP3.LUT R24, R24, 0xfffffff8, RZ, 0xc0, !PT ;  /* 0xfffffff818187812 */ /* 0x000fc400078ec0ff */
[----:B------:R-:W-:Y:S01]  /*10a0*/  LOP3.LUT R28, R28, 0xfffffff8, RZ, 0xc0, !PT ;  /* 0xfffffff81c1c7812 */ /* 0x000fe200078ec0ff */
[----:B------:R-:W-:Y:S01]  /*10b0*/  IMAD.IADD R21, R21, 0x1, -R22 ;  /* 0x0000000115157824 */ /* 0x000fe200078e0a16 */
[----:B------:R-:W-:Y:S01]  /*10c0*/  LEA.HI R49, R49, R26, RZ, 0x2 ;  /* 0x0000001a31317211 */ /* 0x000fe200078f10ff */
[----:B------:R-:W-:Y:S01]  /*10d0*/  IMAD.IADD R22, R23, 0x1, -R24 ;  /* 0x0000000117167824 */ /* 0x000fe200078e0a18 */
[----:B------:R-:W-:Y:S01]  /*10e0*/  SHF.R.S32.HI R26, RZ, 0x1f, R25 ;  /* 0x0000001fff1a7819 */ /* 0x000fe20000011419 */
[----:B------:R-:W-:Y:S01]  /*10f0*/  IMAD.IADD R24, R27, 0x1, -R28 ;  /* 0x000000011b187824 */ /* 0x000fe200078e0a1c */
[----:B------:R-:W-:Y:S01]  /*1100*/  IADD3 R27, R8, 0x34, RZ ;  /* 0x00000034081b7810 */ /* 0x000fe20007ffe0ff */
[----:B------:R-:W-:Y:S01]  /*1110*/  IMAD.SHL.U32 R49, R49, 0x10, RZ ;  /* 0x0000001031317824 */ /* 0x000fe200078e00ff */
[----:B------:R-:W-:Y:S02]  /*1120*/  LEA.HI R26, R26, R25, RZ, 0x3 ;  /* 0x000000191a1a7211 */ /* 0x000fe400078f18ff */
[----:B------:R-:W-:-:S02]  /*1130*/  SHF.R.S32.HI R28, RZ, 0x1f, R27 ;  /* 0x0000001fff1c7819 */ /* 0x000fc4000001141b */
[----:B------:R-:W-:Y:S02]  /*1140*/  LOP3.LUT R26, R26, 0xfffffff8, RZ, 0xc0, !PT ;  /* 0xfffffff81a1a7812 */ /* 0x000fe400078ec0ff */
[C---:B------:R-:W-:Y:S02]  /*1150*/  IADD3 R31, R8.reuse, 0x3c, RZ ;  /* 0x0000003c081f7810 */ /* 0x040fe40007ffe0ff */
[----:B------:R-:W-:Y:S01]  /*1160*/  IADD3 R29, R8, 0x30, RZ ;  /* 0x00000030081d7810 */ /* 0x000fe20007ffe0ff */
[----:B------:R-:W-:Y:S01]  /*1170*/  IMAD.IADD R23, R25, 0x1, -R26 ;  /* 0x0000000119177824 */ /* 0x000fe200078e0a1a */
[----:B------:R-:W-:Y:S01]  /*1180*/  LEA.HI R51, R28, R27, RZ, 0x2 ;  /* 0x0000001b1c337211 */ /* 0x000fe200078f10ff */
[----:B------:R-:W-:Y:S01]  /*1190*/  IMAD.SHL.U32 R27, R27, 0x2, RZ ;  /* 0x000000021b1b7824 */ /* 0x000fe200078e00ff */
[----:B------:R-:W-:Y:S01]  /*11a0*/  SHF.R.S32.HI R28, RZ, 0x1f, R31 ;  /* 0x0000001fff1c7819 */ /* 0x000fe2000001141f */
[----:B------:R-:W-:Y:S01]  /*11b0*/  IMAD.SHL.U32 R25, R29, 0x2, RZ ;  /* 0x000000021d197824 */ /* 0x000fe200078e00ff */
[----:B------:R-:W-:Y:S01]  /*11c0*/  SHF.R.S32.HI R26, RZ, 0x1f, R29 ;  /* 0x0000001fff1a7819 */ /* 0x000fe2000001141d */
[----:B------:R-:W-:Y:S01]  /*11d0*/  IMAD.SHL.U32 R51, R51, 0x10, RZ ;  /* 0x0000001033337824 */ /* 0x000fe200078e00ff */
[----:B------:R-:W-:-:S02]  /*11e0*/  IADD3 R30, R8, 0x38, RZ ;  /* 0x00000038081e7810 */ /* 0x000fc40007ffe0ff */
[----:B------:R-:W-:Y:S01]  /*11f0*/  LEA.HI R53, R28, R31, RZ, 0x2 ;  /* 0x0000001f1c357211 */ /* 0x000fe200078f10ff */
[----:B------:R-:W-:Y:S01]  /*1200*/  IMAD.SHL.U32 R31, R31, 0x2, RZ ;  /* 0x000000021f1f7824 */ /* 0x000fe200078e00ff */
[----:B------:R-:W-:Y:S02]  /*1210*/  LEA.HI R50, R26, R29, RZ, 0x2 ;  /* 0x0000001d1a327211 */ /* 0x000fe400078f10ff */
[----:B------:R-:W-:Y:S02]  /*1220*/  SHF.R.S32.HI R29, RZ, 0x1f, R30 ;  /* 0x0000001fff1d7819 */ /* 0x000fe4000001141e */
[----:B------:R-:W-:Y:S01]  /*1230*/  SHF.R.S32.HI R26, RZ, 0x1f, R25 ;  /* 0x0000001fff1a7819 */ /* 0x000fe20000011419 */
[----:B------:R-:W-:Y:S01]  /*1240*/  IMAD.SHL.U32 R50, R50, 0x10, RZ ;  /* 0x0000001032327824 */ /* 0x000fe200078e00ff */
[----:B------:R-:W-:Y:S02]  /*1250*/  SHF.R.S32.HI R28, RZ, 0x1f, R27 ;  /* 0x0000001fff1c7819 */ /* 0x000fe4000001141b */
[----:B------:R-:W-:-:S02]  /*1260*/  SHF.R.S32.HI R32, RZ, 0x1f, R31 ;  /* 0x0000001fff207819 */ /* 0x000fc4000001141f */
[----:B------:R-:W-:Y:S01]  /*1270*/  LEA.HI R52, R29, R30, RZ, 0x2 ;  /* 0x0000001e1d347211 */ /* 0x000fe200078f10ff */
[----:B------:R-:W-:Y:S01]  /*1280*/  IMAD.SHL.U32 R30, R30, 0x2, RZ ;  /* 0x000000021e1e7824 */ /* 0x000fe200078e00ff */
[----:B------:R-:W-:Y:S02]  /*1290*/  LEA.HI R26, R26, R25, RZ, 0x3 ;  /* 0x000000191a1a7211 */ /* 0x000fe400078f18ff */
[----:B------:R-:W-:Y:S01]  /*12a0*/  LEA.HI R28, R28, R27, RZ, 0x3 ;  /* 0x0000001b1c1c7211 */ /* 0x000fe200078f18ff */
[----:B------:R-:W-:Y:S01]  /*12b0*/  IMAD.SHL.U32 R64, R52, 0x10, RZ ;  /* 0x0000001034407824 */ /* 0x000fe200078e00ff */
        /* <DEDUP_REMOVED lines=11> */
[----:B------:R-:W-:-:S02]  /*1370*/  LOP3.LUT R29, R29, 0xfffffff8, RZ, 0xc0, !PT ;  /* 0xfffffff81d1d7812 */ /* 0x000fc400078ec0ff */
[----:B------:R-:W-:Y:S02]  /*1380*/  SHF.R.S32.HI R32, RZ, 0x1f, R31 ;  /* 0x0000001fff207819 */ /* 0x000fe4000001141f */
[----:B------:R-:W-:Y:S01]  /*1390*/  IADD3 R37, R8, 0x4c, RZ ;  /* 0x0000004c08257810 */ /* 0x000fe20007ffe0ff */
[----:B------:R-:W-:Y:S01]  /*13a0*/  IMAD.IADD R27, R30, 0x1, -R29 ;  /* 0x000000011e1b7824 */ /* 0x000fe200078e0a1d */
[----:B------:R-:W-:Y:S01]  /*13b0*/  SHF.R.S32.HI R30, RZ, 0x1f, R33 ;  /* 0x0000001fff1e7819 */ /* 0x000fe20000011421 */
[----:B------:R-:W-:Y:S01]  /*13c0*/  IMAD.SHL.U32 R29, R33, 0x2, RZ ;  /* 0x00000002211d7824 */ /* 0x000fe200078e00ff */
[----:B------:R-:W-:Y:S01]  /*13d0*/  LEA.HI R55, R32, R31, RZ, 0x2 ;  /* 0x0000001f20377211 */ /* 0x000fe200078f10ff */
[----:B------:R-:W-:Y:S01]  /*13e0*/  IMAD.SHL.U32 R31, R31, 0x2, RZ ;  /* 0x000000021f1f7824 */ /* 0x000fe200078e00ff */
[----:B------:R-:W-:Y:S02]  /*13f0*/  IADD3 R35, R8, 0x48, RZ ;  /* 0x0000004808237810 */ /* 0x000fe40007ffe0ff */
[----:B------:R-:W-:Y:S01]  /*1400*/  SHF.R.S32.HI R32, RZ, 0x1f, R37 ;  /* 0x0000001fff207819 */ /* 0x000fe20000011425 */
[----:B------:R-:W-:Y:S01]  /*1410*/  IMAD.SHL.U32 R67, R55, 0x10, RZ ;  /* 0x0000001037437824 */ /* 0x000fe200078e00ff */
[----:B------:R-:W-:-:S02]  /*1420*/  LEA.HI R54, R30, R33, RZ, 0x2 ;  /* 0x000000211e367211 */ /* 0x000fc400078f10ff */
[----:B------:R-:W-:Y:S02]  /*1430*/  SHF.R.S32.HI R30, RZ, 0x1f, R29 ;  /* 0x0000001fff1e7819 */ /* 0x000fe4000001141d */
[----:B------:R-:W-:Y:S01]  /*1440*/  SHF.R.S32.HI R36, RZ, 0x1f, R35 ;  /* 0x0000001fff247819 */ /* 0x000fe20000011423 */
[----:B------:R-:W-:Y:S01]  /*1450*/  IMAD.SHL.U32 R66, R54, 0x10, RZ ;  /* 0x0000001036427824 */ /* 0x000fe200078e00ff */
[----:B------:R-:W-:Y:S01]  /*1460*/  LEA.HI R57, R32, R37, RZ, 0x2 ;  /* 0x0000002520397211 */ /* 0x000fe200078f10ff */
        /* <DEDUP_REMOVED lines=8> */
[----:B------:R-:W-:-:S02]  /*14f0*/  LOP3.LUT R30, R30, 0xfffffff8, RZ, 0xc0, !PT ;  /* 0xfffffff81e1e7812 */ /* 0x000fc400078ec0ff */
[----:B------:R-:W-:Y:S02]  /*1500*/  LEA.HI R32, R32, R31, RZ, 0x3 ;  /* 0x0000001f20207211 */ /* 0x000fe400078f18ff */
[----:B------:R-:W-:Y:S01]  /*1510*/  SHF.R.S32.HI R36, RZ, 0x1f, R35 ;  /* 0x0000001fff247819 */ /* 0x000fe20000011423 */
[----:B------:R-:W-:Y:S01]  /*1520*/  IMAD.IADD R29, R29, 0x1, -R30 ;  /* 0x000000011d1d7824 */ /* 0x000fe200078e0a1e */
[----:B------:R-:W-:Y:S02]  /*1530*/  LEA.HI R38, R38, R37, RZ, 0x3 ;  /* 0x0000002526267211 */ /* 0x000fe400078f18ff */
[----:B------:R-:W-:Y:S02]  /*1540*/  IADD3 R33, R8, 0x50, RZ ;  /* 0x0000005008217810 */ /* 0x000fe40007ffe0ff */
[----:B------:R-:W-:Y:S02]  /*1550*/  LOP3.LUT R30, R32, 0xfffffff8, RZ, 0xc0, !PT ;  /* 0xfffffff8201e7812 */ /* 0x000fe400078ec0ff */
[----:B------:R-:W-:-:S02]  /*1560*/  LEA.HI R36, R36, R35, RZ, 0x3 ;  /* 0x0000002324247211 */ /* 0x000fc400078f18ff */
[----:B------:R-:W-:Y:S01]  /*1570*/  LOP3.LUT R32, R38, 0xfffffff8, RZ, 0xc0, !PT ;  /* 0xfffffff826207812 */ /* 0x000fe200078ec0ff */
[----:B------:R-:W-:Y:S01]  /*1580*/  IMAD.IADD R30, R31, 0x1, -R30 ;  /* 0x000000011f1e7824 */ /* 0x000fe200078e0a1e */
[----:B------:R-:W-:Y:S02]  /*1590*/  SHF.R.S32.HI R38, RZ, 0x1f, R33 ;  /* 0x0000001fff267819 */ /* 0x000fe40000011421 */
[----:B------:R-:W-:Y:S01]  /*15a0*/  LOP3.LUT R36, R36, 0xfffffff8, RZ, 0xc0, !PT ;  /* 0xfffffff824247812 */ /* 0x000fe200078ec0ff */
[----:B------:R-:W-:Y:S01]  /*15b0*/  IMAD.IADD R32, R37, 0x1, -R32 ;  /* 0x0000000125207824 */ /* 0x000fe200078e0a20 */
[----:B------:R-:W-:Y:S01]  /*15c0*/  LEA.HI R58, R38, R33, RZ, 0x2 ;  /* 0x00000021263a7211 */ /* 0x000fe200078f10ff */
[----:B------:R-:W-:Y:S01]  /*15d0*/  IMAD.SHL.U32 R33, R33, 0x2, RZ ;  /* 0x0000000221217824 */ /* 0x000fe200078e00ff */
[C---:B------:R-:W-:Y:S01]  /*15e0*/  IADD3 R62, R8.reuse, 0x5c, RZ ;  /* 0x0000005c083e7810 */ /* 0x040fe20007ffe0ff */
[----:B------:R-:W-:Y:S01]  /*15f0*/  IMAD.IADD R31, R35, 0x1, -R36 ;  /* 0x00000001231f7824 */ /* 0x000fe200078e0a24 */
[----:B------:R-:W-:Y:S01]  /*1600*/  IADD3 R35, R8, 0x54, RZ ;  /* 0x0000005408237810 */ /* 0x000fe20007ffe0ff */
[----:B------:R-:W-:Y:S01]  /*1610*/  IMAD.SHL.U32 R70, R58, 0x10, RZ ;  /* 0x000000103a467824 */ /* 0x000fe200078e00ff */
[----:B------:R-:W-:-:S02]  /*1620*/  SHF.R.S32.HI R36, RZ, 0x1f, R33 ;  /* 0x0000001fff247819 */ /* 0x000fc40000011421 */
[----:B------:R-:W-:Y:S02]  /*1630*/  SHF.R.S32.HI R38, RZ, 0x1f, R35 ;  /* 0x0000001fff267819 */ /* 0x000fe40000011423 */
[----:B------:R-:W-:Y:S02]  /*1640*/  IADD3 R37, R8, 0x58, RZ ;  /* 0x0000005808257810 */ /* 0x000fe40007ffe0ff */
[----:B------:R-:W-:Y:S02]  /*1650*/  LEA.HI R36, R36, R33, RZ, 0x3 ;  /* 0x0000002124247211 */ /* 0x000fe400078f18ff */
[----:B------:R-:W-:Y:S01]  /*1660*/  SHF.R.S32.HI R63, RZ, 0x1f, R62 ;  /* 0x0000001fff3f7819 */ /* 0x000fe2000001143e */
[----:B------:R-:W-:Y:S01]  /*1670*/  IMAD.SHL.U32 R61, R37, 0x2, RZ ;  /* 0x00000002253d7824 */ /* 0x000fe200078e00ff */
[----:B------:R-:W-:Y:S01]  /*1680*/  LEA.HI R59, R38, R35, RZ, 0x2 ;  /* 0x00000023263b7211 */ /* 0x000fe200078f10ff */
[----:B------:R-:W-:Y:S01]  /*1690*/  IMAD.SHL.U32 R35, R35, 0x2, RZ ;  /* 0x0000000223237824 */ /* 0x000fe200078e00ff */
[----:B------:R-:W-:-:S02]  /*16a0*/  LOP3.LUT R36, R36, 0xfffffff8, RZ, 0xc0, !PT ;  /* 0xfffffff824247812 */ /* 0x000fc400078ec0ff */
[----:B------:R-:W-:Y:S01]  /*16b0*/  LEA.HI R63, R63, R62, RZ, 0x2 ;  /* 0x0000003e3f3f7211 */ /* 0x000fe200078f10ff */
[----:B------:R-:W-:Y:S01]  /*16c0*/  IMAD.SHL.U32 R62, R62, 0x2, RZ ;  /* 0x000000023e3e7824 */ /* 0x000fe200078e00ff */
[----:B------:R-:W-:Y:S01]  /*16d0*/  SHF.R.S32.HI R38, RZ, 0x1f, R35 ;  /* 0x0000001fff267819 */ /* 0x000fe20000011423 */
[----:B------:R-:W-:Y:S01]  /*16e0*/  IMAD.IADD R33, R33, 0x1, -R36 ;  /* 0x0000000121217824 */ /* 0x000fe200078e0a24 */
        /* <DEDUP_REMOVED lines=8> */
[----:B------:R-:W-:Y:S02]  /*1770*/  LOP3.LUT R38, R38, 0xfffffff8, RZ, 0xc0, !PT ;  /* 0xfffffff826267812 */ /* 0x000fe400078ec0ff */
[----:B------:R-:W-:Y:S01]  /*1780*/  LEA.HI R60, R60, R37, RZ, 0x2 ;  /* 0x000000253c3c7211 */ /* 0x000fe200078f10ff */
[----:B------:R-:W-:Y:S01]  /*1790*/  IMAD R37, R5, c[0x0][0x1c0], RZ ;  /* 0x0000700005257a24 */ /* 0x000fe200078e02ff */
[----:B------:R-:W-:Y:S01]  /*17a0*/  LOP3.LUT R36, R36, 0xfffffff8, RZ, 0xc0, !PT ;  /* 0xfffffff824247812 */ /* 0x000fe200078ec0ff */
[----:B------:R-:W-:Y:S01]  /*17b0*/  IMAD.IADD R34, R35, 0x1, -R38 ;  /* 0x0000000123227824 */ /* 0x000fe200078e0a26 */
[----:B------:R-:W-:Y:S01]  /*17c0*/  LOP3.LUT R65, R65, 0xfffffff8, RZ, 0xc0, !PT ;  /* 0xfffffff841417812 */ /* 0x000fe200078ec0ff */
[----:B------:R-:W-:Y:S01]  /*17d0*/  IMAD.SHL.U32 R72, R60, 0x10, RZ ;  /* 0x000000103c487824 */ /* 0x000fe200078e00ff */
[----:B------:R-:W-:Y:S01]  /*17e0*/  SHF.R.S32.HI R38, RZ, 0x1f, R82 ;  /* 0x0000001fff267819 */ /* 0x000fe20000011452 */
[----:B------:R-:W-:Y:S01]  /*17f0*/  IMAD.IADD R35, R61, 0x1, -R36 ;  /* 0x000000013d237824 */ /* 0x000fe200078e0a24 */
[----:B------:R-:W-:Y:S01]  /*1800*/  IADD3 R82, P0, R37, R82, RZ ;  /* 0x0000005225527210 */ /* 0x000fe20007f1e0ff */
[----:B------:R-:W-:Y:S01]  /*1810*/  IMAD.IADD R36, R62, 0x1, -R65 ;  /* 0x000000013e247824 */ /* 0x000fe200078e0a41 */
[----:B------:R-:W-:Y:S01]  /*1820*/  LOP3.LUT R39, R39, 0xffffffc0, RZ, 0xc0, !PT ;  /* 0xffffffc027277812 */ /* 0x000fe200078ec0ff */
[----:B------:R-:W-:Y:S01]  /*1830*/  IMAD.MOV.U32 R61, RZ, RZ, c[0x0][0x1bc] ;  /* 0x00006f00ff3d7624 */ /* 0x000fe200078e00ff */
[----:B------:R-:W-:Y:S01]  /*1840*/  LEA.HI.X.SX32 R83, R37, R38, 0x1, P0 ;  /* 0x0000002625537211 */ /* 0x000fe200000f0eff */
[----:B------:R-:W-:Y:S01]  /*1850*/  IMAD.SHL.U32 R65, R53, 0x10, RZ ;  /* 0x0000001035417824 */ /* 0x000fe200078e00ff */
[----:B------:R-:W-:Y:S01]  /*1860*/  LOP3.LUT R52, R40, 0xffffffc0, RZ, 0xc0, !PT ;  /* 0xffffffc028347812 */ /* 0x000fe200078ec0ff */
[----:B------:R-:W-:Y:S01]  /*1870*/  IMAD R37, R8, 0x60, RZ ;  /* 0x0000006008257824 */ /* 0x000fe200078e02ff */
[----:B------:R-:W-:-:S02]  /*1880*/  SHF.R.S32.HI R38, RZ, 0x1f, R61 ;  /* 0x0000001fff267819 */ /* 0x000fc4000001143d */
        /* <DEDUP_REMOVED lines=69> */
.L_x_20278:
[----:B------:R-:W2:Y:S02]  /*1ce0*/  LDG.E.CONSTANT R43, [R12.64] ;  /* 0x0000000a0c2b7981 */ /* 0x000ea4000c1e9900 */
        /* <DEDUP_REMOVED lines=11> */
[----:B------:R-:W-:Y:S01]  /*1da0*/  LEA.HI.X.SX32 R46, R11, R50, 0x1, P0 ;  /* 0x000000320b2e7211 */ /* 0x000fe200000f0eff */
[----:B------:R0:W2:Y:S01]  /*1db0*/  LDG.E.CONSTANT R150, [R150.64] ;  /* 0x0000000a96967981 */ /* 0x0000a2000c1e9900 */
[----:B------:R-:W-:-:S02]  /*1dc0*/  IADD3 R42, P3, P4, R15, R40, R52 ;  /* 0x000000280f2a7210 */ /* 0x000fc40007c7e034 */
[----:B------:R-:W-:Y:S02]  /*1dd0*/  LEA.HI.X R95, R43, c[0x0][0x184], R46, 0x1, P2 ;  /* 0x000061002b5f7a11 */ /* 0x000fe400010f0c2e */
[----:B------:R-:W-:Y:S02]  /*1de0*/  LEA R44, P0, R42, c[0x0][0x180], 0x1 ;  /* 0x000060002a2c7a11 */ /* 0x000fe400078008ff */
[----:B------:R-:W-:Y:S01]  /*1df0*/  IADD3.X R43, R106, R50, R77, P3, P4 ;  /* 0x000000326a2b7210 */ /* 0x000fe20001fe844d */
[----:B------:R1:W3:Y:S01]  /*1e00*/  LDG.E.CONSTANT R149, [R94.64] ;  /* 0x0000000a5e957981 */ /* 0x0002e2000c1e9900 */
[----:B------:R-:W-:Y:S02]  /*1e10*/  IADD3 R41, P2, P3, R16, R40, R53 ;  /* 0x0000002810297210 */ /* 0x000fe40007b5e035 */
[----:B------:R-:W-:Y:S02]  /*1e20*/  LEA.HI.X R45, R42, c[0x0][0x184], R43, 0x1, P0 ;  /* 0x000061002a2d7a11 */ /* 0x000fe400000f0c2b */
[----:B------:R-:W-:-:S02]  /*1e30*/  LEA R42, P0, R41, c[0x0][0x180], 0x1 ;  /* 0x00006000292a7a11 */ /* 0x000fc400078008ff */
[----:B------:R-:W-:Y:S01]  /*1e40*/  IADD3.X R46, R107, R50, R78, P2, P3 ;  /* 0x000000326b2e7210 */ /* 0x000fe200017e644e */
[----:B------:R4:W3:Y:S01]  /*1e50*/  LDG.E.CONSTANT R145, [R44.64] ;  /* 0x0000000a2c917981 */ /* 0x0008e2000c1e9900 */
[----:B------:R-:W-:Y:S02]  /*1e60*/  IADD3 R47, P2, P3, R17, R40, R54 ;  /* 0x00000028112f7210 */ /* 0x000fe40007b5e036 */
[----:B------:R-:W-:Y:S02]  /*1e70*/  LEA.HI.X R43, R41, c[0x0][0x184], R46, 0x1, P0 ;  /* 0x00006100292b7a11 */ /* 0x000fe400000f0c2e */
[----:B------:R-:W-:Y:S02]  /*1e80*/  LEA R48, P0, R47, c[0x0][0x180], 0x1 ;  /* 0x000060002f307a11 */ /* 0x000fe400078008ff */
[----:B------:R-:W-:Y:S01]  /*1e90*/  IADD3.X R96, R108, R50, R79, P2, P3 ;  /* 0x000000326c607210 */ /* 0x000fe200017e644f */
[----:B------:R0:W3:Y:S01]  /*1ea0*/  LDG.E.CONSTANT R147, [R42.64] ;  /* 0x0000000a2a937981 */ /* 0x0000e2000c1e9900 */
[----:B------:R-:W-:-:S02]  /*1eb0*/  IADD3 R41, P4, P5, R18, R40, R55 ;  /* 0x0000002812297210 */ /* 0x000fc40007d9e037 */
[----:B------:R-:W-:Y:S02]  /*1ec0*/  LEA.HI.X R49, R47, c[0x0][0x184], R96, 0x1, P0 ;  /* 0x000061002f317a11 */ /* 0x000fe400000f0c60 */
[----:B------:R-:W-:Y:S02]  /*1ed0*/  LEA R46, P2, R41, c[0x0][0x180], 0x1 ;  /* 0x00006000292e7a11 */ /* 0x000fe400078408ff */
[----:B-1----:R-:W-:Y:S01]  /*1ee0*/  IADD3.X R94, R109, R50, R80, P4, P5 ;  /* 0x000000326d5e7210 */ /* 0x002fe200027ea450 */
[----:B------:R1:W3:Y:S03]  /*1ef0*/  LDG.E.CONSTANT R144, [R48.64] ;  /* 0x0000000a30907981 */ /* 0x0002e6000c1e9900 */
[----:B------:R-:W-:Y:S02]  /*1f00*/  LEA.HI.X R47, R41, c[0x0][0x184], R94, 0x1, P2 ;  /* 0x00006100292f7a11 */ /* 0x000fe400010f0c5e */
[----:B----4-:R-:W-:-:S03]  /*1f10*/  IADD3 R45, P0, P2, R19, R40, R56 ;  /* 0x00000028132d7210 */ /* 0x010fc60007a1e038 */
[----:B------:R4:W3:Y:S01]  /*1f20*/  LDG.E.CONSTANT R137, [R46.64] ;  /* 0x0000000a2e897981 */ /* 0x0008e2000c1e9900 */
[----:B------:R-:W-:Y:S02]  /*1f30*/  IADD3 R41, P4, P5, R20, R40, R57 ;  /* 0x0000002814297210 */ /* 0x000fe40007d9e039 */
[-C--:B------:R-:W-:Y:S02]  /*1f40*/  IADD3.X R96, R110, R50.reuse, R81, P0, P2 ;  /* 0x000000326e607210 */ /* 0x080fe400007e4451 */
[----:B------:R-:W-:Y:S02]  /*1f50*/  LEA R44, P3, R45, c[0x0][0x180], 0x1 ;  /* 0x000060002d2c7a11 */ /* 0x000fe400078608ff */
[----:B0-----:R-:W-:Y:S02]  /*1f60*/  LEA R42, P0, R41, c[0x0][0x180], 0x1 ;  /* 0x00006000292a7a11 */ /* 0x001fe400078008ff */
[----:B------:R-:W-:Y:S02]  /*1f70*/  IADD3.X R94, R111, R50, R84, P4, P5 ;  /* 0x000000326f5e7210 */ /* 0x000fe400027ea454 */
[----:B------:R-:W-:-:S02]  /*1f80*/  LEA.HI.X R45, R45, c[0x0][0x184], R96, 0x1, P3 ;  /* 0x000061002d2d7a11 */ /* 0x000fc400018f0c60 */
[----:B------:R-:W-:Y:S02]  /*1f90*/  LEA.HI.X R43, R41, c[0x0][0x184], R94, 0x1, P0 ;  /* 0x00006100292b7a11 */ /* 0x000fe400000f0c5e */
[-C--:B------:R-:W-:Y:S01]  /*1fa0*/  IADD3 R51, P0, P2, R21, R40.reuse, R58 ;  /* 0x0000002815337210 */ /* 0x080fe20007a1e03a */
[----:B------:R0:W3:Y:S01]  /*1fb0*/  LDG.E.CONSTANT R138, [R44.64] ;  /* 0x0000000a2c8a7981 */ /* 0x0000e2000c1e9900 */
[----:B----4-:R-:W-:Y:S02]  /*1fc0*/  IADD3 R47, P5, P6, R22, R40, R59 ;  /* 0x00000028162f7210 */ /* 0x010fe40007ebe03b */
[----:B------:R-:W-:Y:S01]  /*1fd0*/  IADD3.X R132, R112, R50, R85, P0, P2 ;  /* 0x0000003270847210 */ /* 0x000fe200007e4455 */
[----:B------:R4:W3:Y:S01]  /*1fe0*/  LDG.E.CONSTANT R139, [R42.64] ;  /* 0x0000000a2a8b7981 */ /* 0x0008e2000c1e9900 */
[----:B------:R-:W-:Y:S02]  /*1ff0*/  LEA R94, P2, R51, c[0x0][0x180], 0x1 ;  /* 0x00006000335e7a11 */ /* 0x000fe400078408ff */
[----:B-1----:R-:W-:-:S02]  /*2000*/  IADD3 R49, P3, P4, R23, R40, R60 ;  /* 0x0000002817317210 */ /* 0x002fc40007c7e03c */
[----:B------:R-:W-:Y:S02]  /*2010*/  LEA R46, P0, R47, c[0x0][0x180], 0x1 ;  /* 0x000060002f2e7a11 */ /* 0x000fe400078008ff */
[-C--:B------:R-:W-:Y:S02]  /*2020*/  IADD3.X R130, R113, R50.reuse, R86, P5, P6 ;  /* 0x0000003271827210 */ /* 0x080fe40002fec456 */
[----:B------:R-:W-:Y:S02]  /*2030*/  LEA.HI.X R95, R51, c[0x0][0x184], R132, 0x1, P2 ;  /* 0x00006100335f7a11 */ /* 0x000fe400010f0c84 */
[----:B------:R-:W-:Y:S02]  /*2040*/  LEA R48, P5, R49, c[0x0][0x180], 0x1 ;  /* 0x0000600031307a11 */ /* 0x000fe400078a08ff */
[----:B------:R-:W-:Y:S01]  /*2050*/  IADD3.X R96, R114, R50, R87, P3, P4 ;  /* 0x0000003272607210 */ /* 0x000fe20001fe8457 */
[----:B------:R1:W3:Y:S01]  /*2060*/  LDG.E.CONSTANT R140, [R94.64] ;  /* 0x0000000a5e8c7981 */ /* 0x0002e2000c1e9900 */
[----:B------:R-:W-:-:S02]  /*2070*/  LEA.HI.X R47, R47, c[0x0][0x184], R130, 0x1, P0 ;  /* 0x000061002f2f7a11 */ /* 0x000fc400000f0c82 */
[----:B------:R-:W-:Y:S02]  /*2080*/  IADD3 R41, P3, P4, R24, R40, R61 ;  /* 0x0000002818297210 */ /* 0x000fe40007c7e03d */
[----:B------:R-:W-:Y:S01]  /*2090*/  LEA.HI.X R49, R49, c[0x0][0x184], R96, 0x1, P5 ;  /* 0x0000610031317a11 */ /* 0x000fe200028f0c60 */
[----:B------:R1:W3:Y:S01]  /*20a0*/  LDG.E.CONSTANT R141, [R46.64] ;  /* 0x0000000a2e8d7981 */ /* 0x0002e2000c1e9900 */
[----:B----4-:R-:W-:Y:S02]  /*20b0*/  LEA R42, P0, R41, c[0x0][0x180], 0x1 ;  /* 0x00006000292a7a11 */ /* 0x010fe400078008ff */
[----:B------:R-:W-:Y:S01]  /*20c0*/  IADD3.X R96, R115, R50, R88, P3, P4 ;  /* 0x0000003273607210 */ /* 0x000fe20001fe8458 */
[----:B------:R4:W3:Y:S01]  /*20d0*/  LDG.E.CONSTANT R132, [R48.64] ;  /* 0x0000000a30847981 */ /* 0x0008e2000c1e9900 */
[----:B0-----:R-:W-:Y:S02]  /*20e0*/  IADD3 R44, P2, P3, R25, R40, R62 ;  /* 0x00000028192c7210 */ /* 0x001fe40007b5e03e */
[----:B------:R-:W-:-:S02]  /*20f0*/  LEA.HI.X R43, R41, c[0x0][0x184], R96, 0x1, P0 ;  /* 0x00006100292b7a11 */ /* 0x000fc400000f0c60 */
[----:B------:R-:W-:Y:S02]  /*2100*/  LEA R134, P0, R44, c[0x0][0x180], 0x1 ;  /* 0x000060002c867a11 */ /* 0x000fe400078008ff */
[----:B------:R-:W-:Y:S01]  /*2110*/  IADD3.X R45, R116, R50, R89, P2, P3 ;  /* 0x00000032742d7210 */ /* 0x000fe200017e6459 */
[----:B------:R0:W3:Y:S01]  /*2120*/  LDG.E.CONSTANT R133, [R42.64] ;  /* 0x0000000a2a857981 */ /* 0x0000e2000c1e9900 */
[----:B------:R-:W-:Y:S02]  /*2130*/  IADD3 R41, P2, P3, R26, R40, R63 ;  /* 0x000000281a297210 */ /* 0x000fe40007b5e03f */
[----:B------:R-:W-:Y:S02]  /*2140*/  LEA.HI.X R135, R44, c[0x0][0x184], R45, 0x1, P0 ;  /* 0x000061002c877a11 */ /* 0x000fe400000f0c2d */
[----:B------:R-:W-:Y:S02]  /*2150*/  LEA R44, P0, R41, c[0x0][0x180], 0x1 ;  /* 0x00006000292c7a11 */ /* 0x000fe400078008ff */
[----:B-1----:R-:W-:Y:S01]  /*2160*/  IADD3.X R94, R117, R50, R90, P2, P3 ;  /* 0x00000032755e7210 */ /* 0x002fe200017e645a */
[----:B------:R1:W3:Y:S03]  /*2170*/  LDG.E.CONSTANT R134, [R134.64] ;  /* 0x0000000a86867981 */ /* 0x0002e6000c1e9900 */
[----:B------:R-:W-:-:S02]  /*2180*/  LEA.HI.X R45, R41, c[0x0][0x184], R94, 0x1, P0 ;  /* 0x00006100292d7a11 */ /* 0x000fc400000f0c5e */
[----:B------:R-:W-:-:S03]  /*2190*/  IADD3 R51, P2, P3, R27, R40, R64 ;  /* 0x000000281b337210 */ /* 0x000fc60007b5e040 */
[----:B------:R0:W3:Y:S01]  /*21a0*/  LDG.E.CONSTANT R130, [R44.64] ;  /* 0x0000000a2c827981 */ /* 0x0000e2000c1e9900 */
[C---:B------:R-:W-:Y:S02]  /*21b0*/  LEA R46, P0, R51.reuse, c[0x0][0x180], 0x1 ;  /* 0x00006000332e7a11 */ /* 0x040fe400078008ff */
[----:B------:R-:W-:Y:S02]  /*21c0*/  IADD3.X R94, R118, R50, R91, P2, P3 ;  /* 0x00000032765e7210 */ /* 0x000fe400017e645b */
[----:B------:R-:W-:Y:S02]  /*21d0*/  IADD3 R41, P2, P3, R28, R40, R65 ;  /* 0x000000281c297210 */ /* 0x000fe40007b5e041 */
[----:B------:R-:W-:Y:S02]  /*21e0*/  LEA.HI.X R47, R51, c[0x0][0x184], R94, 0x1, P0 ;  /* 0x00006100332f7a11 */ /* 0x000fe400000f0c5e */
[----:B----4-:R-:W-:Y:S02]  /*21f0*/  LEA R48, P0, R41, c[0x0][0x180], 0x1 ;  /* 0x0000600029307a11 */ /* 0x010fe400078008ff */
[----:B0-----:R-:W-:Y:S01]  /*2200*/  IADD3.X R42, R119, R50, R92, P2, P3 ;  /* 0x00000032772a7210 */ /* 0x001fe200017e645c */
[----:B------:R0:W4:Y:S01]  /*2210*/  LDG.E.CONSTANT R131, [R46.64] ;  /* 0x0000000a2e837981 */ /* 0x000122000c1e9900 */
[----:B------:R-:W-:-:S02]  /*2220*/  IADD3 R43, P2, P3, R29, R40, R66 ;  /* 0x000000281d2b7210 */ /* 0x000fc40007b5e042 */
[----:B------:R-:W-:Y:S02]  /*2230*/  LEA.HI.X R49, R41, c[0x0][0x184], R42, 0x1, P0 ;  /* 0x0000610029317a11 */ /* 0x000fe400000f0c2a */
[----:B------:R-:W-:Y:S02]  /*2240*/  IADD3 R41, P4, P5, R30, R40, R67 ;  /* 0x000000281e297210 */ /* 0x000fe40007d9e043 */
[----:B------:R-:W-:Y:S01]  /*2250*/  LEA R42, P0, R43, c[0x0][0x180], 0x1 ;  /* 0x000060002b2a7a11 */ /* 0x000fe200078008ff */
[----:B-1----:R1:W4:Y:S01]  /*2260*/  LDG.E.CONSTANT R135, [R48.64] ;  /* 0x0000000a30877981 */ /* 0x002322000c1e9900 */
[-C--:B------:R-:W-:Y:S02]  /*2270*/  IADD3.X R96, R120, R50.reuse, R93, P2, P3 ;  /* 0x0000003278607210 */ /* 0x080fe400017e645d */
[----:B------:R-:W-:Y:S02]  /*2280*/  LEA R44, P2, R41, c[0x0][0x180], 0x1 ;  /* 0x00006000292c7a11 */ /* 0x000fe400078408ff */
[----:B------:R-:W-:-:S02]  /*2290*/  IADD3.X R94, R121, R50, R98, P4, P5 ;  /* 0x00000032795e7210 */ /* 0x000fc400027ea462 */
[----:B------:R-:W-:Y:S02]  /*22a0*/  IADD3 R51, P3, P4, R31, R40, R68 ;  /* 0x000000281f337210 */ /* 0x000fe40007c7e044 */
[----:B------:R-:W-:Y:S02]  /*22b0*/  LEA.HI.X R43, R43, c[0x0][0x184], R96, 0x1, P0 ;  /* 0x000061002b2b7a11 */ /* 0x000fe400000f0c60 */
[----:B------:R-:W-:Y:S02]  /*22c0*/  LEA.HI.X R45, R41, c[0x0][0x184], R94, 0x1, P2 ;  /* 0x00006100292d7a11 */ /* 0x000fe400010f0c5e */
[C---:B0-----:R-:W-:Y:S01]  /*22d0*/  LEA R46, P0, R51.reuse, c[0x0][0x180], 0x1 ;  /* 0x00006000332e7a11 */ /* 0x041fe200078008ff */
[----:B------:R0:W4:Y:S01]  /*22e0*/  LDG.E.CONSTANT R136, [R42.64] ;  /* 0x0000000a2a887981 */ /* 0x000122000c1e9900 */
[----:B------:R-:W-:Y:S02]  /*22f0*/  IADD3.X R94, R122, R50, R99, P3, P4 ;  /* 0x000000327a5e7210 */ /* 0x000fe40001fe8463 */
[----:B------:R-:W-:Y:S01]  /*2300*/  IADD3 R41, P2, P3, R32, R40, R69 ;  /* 0x0000002820297210 */ /* 0x000fe20007b5e045 */
[----:B------:R0:W4:Y:S01]  /*2310*/  LDG.E.CONSTANT R142, [R44.64] ;  /* 0x0000000a2c8e7981 */ /* 0x000122000c1e9900 */
[----:B------:R-:W-:-:S02]  /*2320*/  LEA.HI.X R47, R51, c[0x0][0x184], R94, 0x1, P0 ;  /* 0x00006100332f7a11 */ /* 0x000fc400000f0c5e */
[----:B-1----:R-:W-:Y:S02]  /*2330*/  LEA R48, P0, R41, c[0x0][0x180], 0x1 ;  /* 0x0000600029307a11 */ /* 0x002fe400078008ff */
[----:B------:R-:W-:Y:S01]  /*2340*/  IADD3.X R94, R123, R50, R100, P2, P3 ;  /* 0x000000327b5e7210 */ /* 0x000fe200017e6464 */
[----:B------:R1:W4:Y:S03]  /*2350*/  LDG.E.CONSTANT R143, [R46.64] ;  /* 0x0000000a2e8f7981 */ /* 0x000326000c1e9900 */
[----:B------:R-:W-:Y:S02]  /*2360*/  LEA.HI.X R49, R41, c[0x0][0x184], R94, 0x1, P0 ;  /* 0x0000610029317a11 */ /* 0x000fe400000f0c5e */
[-C--:B------:R-:W-:Y:S02]  /*2370*/  IADD3 R51, P0, P2, R33, R40.reuse, R70 ;  /* 0x0000002821337210 */ /* 0x080fe40007a1e046 */
[----:B------:R-:W-:Y:S01]  /*2380*/  IADD3 R41, P4, P5, R34, R40, R71 ;  /* 0x0000002822297210 */ /* 0x000fe20007d9e047 */
[----:B------:R1:W4:Y:S01]  /*2390*/  LDG.E.CONSTANT R146, [R48.64] ;  /* 0x0000000a30927981 */ /* 0x000322000c1e9900 */
[----:B0-----:R-:W-:-:S02]  /*23a0*/  LEA R42, P3, R51, c[0x0][0x180], 0x1 ;  /* 0x00006000332a7a11 */ /* 0x001fc400078608ff */
[-C--:B------:R-:W-:Y:S02]  /*23b0*/  IADD3.X R96, R124, R50.reuse, R101, P0, P2 ;  /* 0x000000327c607210 */ /* 0x080fe400007e4465 */
[----:B------:R-:W-:Y:S02]  /*23c0*/  LEA R94, P0, R41, c[0x0][0x180], 0x1 ;  /* 0x00006000295e7a11 */ /* 0x000fe400078008ff */
[----:B------:R-:W-:Y:S02]  /*23d0*/  IADD3.X R44, R125, R50, R102, P4, P5 ;  /* 0x000000327d2c7210 */ /* 0x000fe400027ea466 */
        /* <DEDUP_REMOVED lines=9> */
[----:B------:R-:W-:Y:S01]  /*2470*/  LEA R40, P3, R41, c[0x0][0x180], 0x1 ;  /* 0x0000600029287a11 */ /* 0x000fe200078608ff */
[----:B-1----:R-:W-:Y:S01]  /*2480*/  LDS.128 R44, [R37+0x10] ;  /* 0x00001000252c7984 */ /* 0x002fe20000000c00 */
[----:B------:R-:W-:-:S03]  /*2490*/  IADD3.X R50, R127, R50, R104, P0, P2 ;  /* 0x000000327f327210 */ /* 0x000fc600007e4468 */
[----:B------:R1:W4:Y:S01]  /*24a0*/  LDG.E.CONSTANT R96, [R96.64] ;  /* 0x0000000a60607981 */ /* 0x000322000c1e9900 */
[----:B------:R-:W-:-:S03]  /*24b0*/  LEA.HI.X R41, R41, c[0x0][0x184], R50, 0x1, P3 ;  /* 0x0000610029297a11 */ /* 0x000fc600018f0c32 */
[----:B------:R-:W0:Y:S04]  /*24c0*/  LDS.128 R48, [R37] ;  /* 0x0000000025307984 */ /* 0x000e280000000c00 */
[----:B------:R0:W4:Y:S02]  /*24d0*/  LDG.E.CONSTANT R151, [R40.64] ;  /* 0x0000000a28977981 */ /* 0x000124000c1e9900 */
[--C-:B0-----:R-:W-:Y:S02]  /*24e0*/  HADD2.F32 R42, -RZ, R49.reuse.H0_H0 ;  /* 0x20000031ff2a7230 */ /* 0x101fe40000004100 */
[----:B------:R-:W-:Y:S02]  /*24f0*/  HADD2.F32 R49, -RZ, R49.H1_H1 ;  /* 0x30000031ff317230 */ /* 0x000fe40000004100 */
[----:B------:R-:W-:-:S02]  /*2500*/  HADD2.F32 R41, -RZ, R50.H0_H0 ;  /* 0x20000032ff297230 */ /* 0x000fc40000004100 */
[----:B--2---:R-:W-:-:S05]  /*2510*/  HADD2.F32 R43, -RZ, R150.H0_H0 ;  /* 0x20000096ff2b7230 */ /* 0x004fca0000004100 */
[----:B------:R-:W-:Y:S01]  /*2520*/  FMUL.FTZ R95, R42, R43 ;  /* 0x0000002b2a5f7220 */ /* 0x000fe20000410000 */
[----:B------:R-:W-:Y:S02]  /*2530*/  HADD2.F32 R42, -RZ, R48.H0_H0 ;  /* 0x20000030ff2a7230 */ /* 0x000fe40000004100 */
[----:B---3--:R-:W-:Y:S02]  /*2540*/  HADD2.F32 R43, -RZ, R149.H0_H0 ;  /* 0x20000095ff2b7230 */ /* 0x008fe40000004100 */
[----:B------:R-:W-:-:S03]  /*2550*/  HADD2.F32 R150, -RZ, R150.H1_H1 ;  /* 0x30000096ff967230 */ /* 0x000fc60000004100 */
[----:B------:R-:W-:Y:S01]  /*2560*/  FFMA.FTZ R42, R42, R43, R95 ;  /* 0x0000002b2a2a7223 */ /* 0x000fe2000001005f */
[----:B------:R-:W-:Y:S01]  /*2570*/  HADD2.F32 R40, -RZ, R145.H0_H0 ;  /* 0x20000091ff287230 */ /* 0x000fe20000004100 */
[----:B------:R-:W-:Y:S01]  /*2580*/  FMUL.FTZ R49, R49, R150 ;  /* 0x0000009631317220 */ /* 0x000fe20000410000 */
[----:B------:R-:W-:Y:S02]  /*2590*/  HADD2.F32 R48, -RZ, R48.H1_H1 ;  /* 0x30000030ff307230 */ /* 0x000fe40000004100 */
[----:B------:R-:W-:Y:S01]  /*25a0*/  HADD2.F32 R149, -RZ, R149.H1_H1 ;  /* 0x30000095ff957230 */ /* 0x000fe20000004100 */
[----:B------:R-:W-:Y:S02]  /*25b0*/  FFMA.FTZ R95, R41, R40, R42 ;  /* 0x00000028295f7223 */ /* 0x000fe4000001002a */
[----:B------:R-:W0:Y:S02]  /*25c0*/  LDS.128 R40, [R37+0x20] ;  /* 0x0000200025287984 */ /* 0x000e240000000c00 */
[----:B------:R-:W-:Y:S01]  /*25d0*/  FFMA.FTZ R48, R48, R149, R49 ;  /* 0x0000009530307223 */ /* 0x000fe20000010031 */
[----:B------:R-:W-:-:S02]  /*25e0*/  HADD2.F32 R49, -RZ, R50.H1_H1 ;  /* 0x30000032ff317230 */ /* 0x000fc40000004100 */
[----:B------:R-:W-:Y:S02]  /*25f0*/  HADD2.F32 R145, -RZ, R145.H1_H1 ;  /* 0x30000091ff917230 */ /* 0x000fe40000004100 */
[----:B------:R-:W-:Y:S02]  /*2600*/  HADD2.F32 R50, -RZ, R51.H0_H0 ;  /* 0x20000033ff327230 */ /* 0x000fe40000004100 */
[----:B-1----:R-:W-:Y:S01]  /*2610*/  HADD2.F32 R97, -RZ, R147.H0_H0 ;  /* 0x20000093ff617230 */ /* 0x002fe20000004100 */
[----:B------:R-:W-:Y:S01]  /*2620*/  FFMA.FTZ R48, R49, R145, R48 ;  /* 0x0000009131307223 */ /* 0x000fe20000010030 */
[----:B------:R-:W-:Y:S02]  /*2630*/  HADD2.F32 R51, -RZ, R51.H1_H1 ;  /* 0x30000033ff337230 */ /* 0x000fe40000004100 */
[----:B------:R-:W-:Y:S01]  /*2640*/  HADD2.F32 R147, -RZ, R147.H1_H1 ;  /* 0x30000093ff937230 */ /* 0x000fe20000004100 */
[----:B------:R-:W-:Y:S01]  /*2650*/  FFMA.FTZ R50, R50, R97, R95 ;  /* 0x0000006132327223 */ /* 0x000fe2000001005f */
[----:B------:R-:W-:-:S02]  /*2660*/  HADD2.F32 R49, -RZ, R44.H0_H0 ;  /* 0x2000002cff317230 */ /* 0x000fc40000004100 */
[----:B------:R-:W-:Y:S01]  /*2670*/  HADD2.F32 R95, -RZ, R144.H0_H0 ;  /* 0x20000090ff5f7230 */ /* 0x000fe20000004100 */
[----:B------:R-:W-:Y:S01]  /*2680*/  FFMA.FTZ R48, R51, R147, R48 ;  /* 0x0000009333307223 */ /* 0x000fe20000010030 */
[----:B------:R-:W-:Y:S02]  /*2690*/  HADD2.F32 R51, -RZ, R44.H1_H1 ;  /* 0x3000002cff337230 */ /* 0x000fe40000004100 */
[----:B------:R-:W-:Y:S01]  /*26a0*/  HADD2.F32 R44, -RZ, R45.H0_H0 ;  /* 0x2000002dff2c7230 */ /* 0x000fe20000004100 */
[----:B------:R-:W-:Y:S01]  /*26b0*/  FFMA.FTZ R49, R49, R95, R50 ;  /* 0x0000005f31317223 */ /* 0x000fe20000010032 */
[----:B------:R-:W-:Y:S02]  /*26c0*/  HADD2.F32 R144, -RZ, R144.H1_H1 ;  /* 0x30000090ff907230 */ /* 0x000fe40000004100 */
[----:B------:R-:W-:-:S03]  /*26d0*/  HADD2.F32 R97, -RZ, R137.H0_H0 ;  /* 0x20000089ff617230 */ /* 0x000fc60000004100 */
[----:B------:R-:W-:Y:S02]  /*26e0*/  FFMA.FTZ R144, R51, R144, R48 ;  /* 0x0000009033907223 */ /* 0x000fe40000010030 */
[----:B------:R-:W-:Y:S02]  /*26f0*/  FFMA.FTZ R44, R44, R97, R49 ;  /* 0x000000612c2c7223 */ /* 0x000fe40000010031 */
[----:B------:R-:W1:Y:S01]  /*2700*/  LDS.128 R48, [R37+0x30] ;  /* 0x0000300025307984 */ /* 0x000e620000000c00 */
[----:B------:R-:W-:Y:S02]  /*2710*/  HADD2.F32 R45, -RZ, R45.H1_H1 ;  /* 0x3000002dff2d7230 */ /* 0x000fe40000004100 */
[----:B------:R-:W-:Y:S02]  /*2720*/  HADD2.F32 R137, -RZ, R137.H1_H1 ;  /* 0x30000089ff897230 */ /* 0x000fe40000004100 */
[----:B------:R-:W-:Y:S02]  /*2730*/  HADD2.F32 R95, -RZ, R46.H0_H0 ;  /* 0x2000002eff5f7230 */ /* 0x000fe40000004100 */
[----:B------:R-:W-:Y:S01]  /*2740*/  HADD2.F32 R97, -RZ, R138.H0_H0 ;  /* 0x2000008aff617230 */ /* 0x000fe20000004100 */
[----:B------:R-:W-:Y:S01]  /*2750*/  FFMA.FTZ R45, R45, R137, R144 ;  /* 0x000000892d2d7223 */ /* 0x000fe20000010090 */
[----:B------:R-:W-:-:S02]  /*2760*/  HADD2.F32 R46, -RZ, R46.H1_H1 ;  /* 0x3000002eff2e7230 */ /* 0x000fc40000004100 */
[--C-:B------:R-:W-:Y:S02]  /*2770*/  HADD2.F32 R145, -RZ, R47.reuse.H0_H0 ;  /* 0x2000002fff917230 */ /* 0x100fe40000004100 */
[----:B------:R-:W-:Y:S02]  /*2780*/  HADD2.F32 R150, -RZ, R47.H1_H1 ;  /* 0x3000002fff967230 */ /* 0x000fe40000004100 */
[----:B------:R-:W-:Y:S01]  /*2790*/  HADD2.F32 R138, -RZ, R138.H1_H1 ;  /* 0x3000008aff8a7230 */ /* 0x000fe20000004100 */
[----:B------:R-:W-:Y:S01]  /*27a0*/  FFMA.FTZ R44, R95, R97, R44 ;  /* 0x000000615f2c7223 */ /* 0x000fe2000001002c */
[----:B------:R-:W-:-:S03]  /*27b0*/  HADD2.F32 R47, -RZ, R139.H0_H0 ;  /* 0x2000008bff2f7230 */ /* 0x000fc60000004100 */
[----:B------:R-:W-:Y:S01]  /*27c0*/  FFMA.FTZ R45, R46, R138, R45 ;  /* 0x0000008a2e2d7223 */ /* 0x000fe2000001002d */
[--C-:B0-----:R-:W-:Y:S01]  /*27d0*/  HADD2.F32 R46, -RZ, R41.reuse.H0_H0 ;  /* 0x20000029ff2e7230 */ /* 0x101fe20000004100 */
[----:B------:R-:W-:Y:S01]  /*27e0*/  FFMA.FTZ R44, R145, R47, R44 ;  /* 0x0000002f912c7223 */ /* 0x000fe2000001002c */
[----:B------:R-:W-:Y:S02]  /*27f0*/  HADD2.F32 R138, -RZ, R41.H1_H1 ;  /* 0x30000029ff8a7230 */ /* 0x000fe40000004100 */
[----:B------:R-:W-:Y:S02]  /*2800*/  HADD2.F32 R47, -RZ, R40.H0_H0 ;  /* 0x20000028ff2f7230 */ /* 0x000fe40000004100 */
[----:B------:R-:W-:Y:S02]  /*2810*/  HADD2.F32 R41, -RZ, R140.H0_H0 ;  /* 0x2000008cff297230 */ /* 0x000fe40000004100 */
[----:B------:R-:W-:Y:S02]  /*2820*/  HADD2.F32 R139, -RZ, R139.H1_H1 ;  /* 0x3000008bff8b7230 */ /* 0x000fe40000004100 */
[----:B------:R-:W-:-:S02]  /*2830*/  HADD2.F32 R95, -RZ, R42.H0_H0 ;  /* 0x2000002aff5f7230 */ /* 0x000fc40000004100 */
[----:B------:R-:W-:Y:S01]  /*2840*/  HADD2.F32 R144, -RZ, R42.H1_H1 ;  /* 0x3000002aff907230 */ /* 0x000fe20000004100 */
[----:B------:R-:W-:Y:S01]  /*2850*/  FFMA.FTZ R41, R47, R41, R44 ;  /* 0x000000292f297223 */ /* 0x000fe2000001002c */
[----:B------:R-:W-:Y:S01]  /*2860*/  HADD2.F32 R42, -RZ, R141.H0_H0 ;  /* 0x2000008dff2a7230 */ /* 0x000fe20000004100 */
[----:B------:R-:W-:Y:S01]  /*2870*/  FFMA.FTZ R45, R150, R139, R45 ;  /* 0x0000008b962d7223 */ /* 0x000fe2000001002d */
[----:B------:R-:W-:Y:S02]  /*2880*/  HADD2.F32 R40, -RZ, R40.H1_H1 ;  /* 0x30000028ff287230 */ /* 0x000fe40000004100 */
[----:B------:R-:W-:Y:S01]  /*2890*/  HADD2.F32 R140, -RZ, R140.H1_H1 ;  /* 0x3000008cff8c7230 */ /* 0x000fe20000004100 */
[----:B------:R-:W-:Y:S01]  /*28a0*/  FFMA.FTZ R46, R46, R42, R41 ;  /* 0x0000002a2e2e7223 */ /* 0x000fe20000010029 */
[----:B------:R-:W-:Y:S02]  /*28b0*/  HADD2.F32 R44, -RZ, R132.H0_H0 ;  /* 0x20000084ff2c7230 */ /* 0x000fe40000004100 */
[--C-:B------:R-:W-:Y:S01]  /*28c0*/  HADD2.F32 R97, -RZ, R43.reuse.H0_H0 ;  /* 0x2000002bff617230 */ /* 0x100fe20000004100 */
[----:B------:R-:W-:Y:S01]  /*28d0*/  FFMA.FTZ R45, R40, R140, R45 ;  /* 0x0000008c282d7223 */ /* 0x000fe2000001002d */
[----:B------:R-:W-:-:S02]  /*28e0*/  HADD2.F32 R150, -RZ, R43.H1_H1 ;  /* 0x3000002bff967230 */ /* 0x000fc40000004100 */
[----:B------:R-:W0:Y:S01]  /*28f0*/  LDS.128 R40, [R37+0x40] ;  /* 0x0000400025287984 */ /* 0x000e220000000c00 */
[----:B------:R-:W-:Y:S01]  /*2900*/  HADD2.F32 R141, -RZ, R141.H1_H1 ;  /* 0x3000008dff8d7230 */ /* 0x000fe20000004100 */
[----:B------:R-:W-:Y:S01]  /*2910*/  FFMA.FTZ R44, R95, R44, R46 ;  /* 0x0000002c5f2c7223 */ /* 0x000fe2000001002e */
[--C-:B------:R-:W-:Y:S02]  /*2920*/  HADD2.F32 R46, -RZ, R133.reuse.H0_H0 ;  /* 0x20000085ff2e7230 */ /* 0x100fe40000004100 */
[----:B------:R-:W-:Y:S01]  /*2930*/  HADD2.F32 R132, -RZ, R132.H1_H1 ;  /* 0x30000084ff847230 */ /* 0x000fe20000004100 */
[----:B------:R-:W-:Y:S01]  /*2940*/  FFMA.FTZ R45, R138, R141, R45 ;  /* 0x0000008d8a2d7223 */ /* 0x000fe2000001002d */
[----:B------:R-:W-:Y:S01]  /*2950*/  HADD2.F32 R133, -RZ, R133.H1_H1 ;  /* 0x30000085ff857230 */ /* 0x000fe20000004100 */
[----:B------:R-:W-:Y:S01]  /*2960*/  FFMA.FTZ R44, R97, R46, R44 ;  /* 0x0000002e612c7223 */ /* 0x000fe2000001002c */
[----:B-1----:R-:W-:Y:S01]  /*2970*/  HADD2.F32 R47, -RZ, R48.H0_H0 ;  /* 0x20000030ff2f7230 */ /* 0x002fe20000004100 */
[----:B------:R-:W-:Y:S01]  /*2980*/  FFMA.FTZ R45, R144, R132, R45 ;  /* 0x00000084902d7223 */ /* 0x000fe2000001002d */
[----:B------:R-:W-:-:S02]  /*2990*/  HADD2.F32 R46, -RZ, R134.H0_H0 ;  /* 0x20000086ff2e7230 */ /* 0x000fc40000004100 */
[----:B------:R-:W-:Y:S01]  /*29a0*/  HADD2.F32 R48, -RZ, R48.H1_H1 ;  /* 0x30000030ff307230 */ /* 0x000fe20000004100 */
[----:B------:R-:W-:Y:S01]  /*29b0*/  FFMA.FTZ R45, R150, R133, R45 ;  /* 0x00000085962d7223 */ /* 0x000fe2000001002d */
        /* <DEDUP_REMOVED lines=9> */
[--C-:B------:R-:W-:Y:S02]  /*2a50*/  HADD2.F32 R132, -RZ, R50.reuse.H0_H0 ;  /* 0x20000032ff847230 */ /* 0x100fe40000004100 */
[----:B------:R-:W-:-:S02]  /*2a60*/  HADD2.F32 R97, -RZ, R50.H1_H1 ;  /* 0x30000032ff617230 */ /* 0x000fc40000004100 */
[--C-:B----4-:R-:W-:Y:S01]  /*2a70*/  HADD2.F32 R50, -RZ, R131.reuse.H0_H0 ;  /* 0x20000083ff327230 */ /* 0x110fe20000004100 */
[----:B------:R-:W-:Y:S01]  /*2a80*/  FFMA.FTZ R48, R49, R130, R48 ;  /* 0x0000008231307223 */ /* 0x000fe20000010030 */
[----:B------:R-:W-:Y:S02]  /*2a90*/  HADD2.F32 R131, -RZ, R131.H1_H1 ;  /* 0x30000083ff837230 */ /* 0x000fe40000004100 */
[----:B------:R-:W-:Y:S01]  /*2aa0*/  HADD2.F32 R133, -RZ, R51.H0_H0 ;  /* 0x20000033ff857230 */ /* 0x000fe20000004100 */
[----:B------:R-:W-:Y:S01]  /*2ab0*/  FFMA.FTZ R50, R132, R50, R95 ;  /* 0x0000003284327223 */ /* 0x000fe2000001005f */
[----:B------:R-:W-:Y:S01]  /*2ac0*/  HADD2.F32 R49, -RZ, R135.H0_H0 ;  /* 0x20000087ff317230 */ /* 0x000fe20000004100 */
[----:B------:R-:W-:Y:S01]  /*2ad0*/  FFMA.FTZ R48, R97, R131, R48 ;  /* 0x0000008361307223 */ /* 0x000fe20000010030 */
[----:B------:R-:W-:Y:S02]  /*2ae0*/  HADD2.F32 R51, -RZ, R51.H1_H1 ;  /* 0x30000033ff337230 */ /* 0x000fe40000004100 */
[----:B------:R-:W-:Y:S01]  /*2af0*/  HADD2.F32 R135, -RZ, R135.H1_H1 ;  /* 0x30000087ff877230 */ /* 0x000fe20000004100 */
[----:B------:R-:W-:Y:S01]  /*2b00*/  FFMA.FTZ R49, R133, R49, R50 ;  /* 0x0000003185317223 */ /* 0x000fe20000010032 */
[----:B0-----:R-:W-:-:S02]  /*2b10*/  HADD2.F32 R50, -RZ, R40.H0_H0 ;  /* 0x20000028ff327230 */ /* 0x001fc40000004100 */
[----:B------:R-:W-:Y:S01]  /*2b20*/  HADD2.F32 R95, -RZ, R136.H0_H0 ;  /* 0x20000088ff5f7230 */ /* 0x000fe20000004100 */
[----:B------:R-:W-:Y:S01]  /*2b30*/  FFMA.FTZ R48, R51, R135, R48 ;  /* 0x0000008733307223 */ /* 0x000fe20000010030 */
[----:B------:R-:W-:Y:S02]  /*2b40*/  HADD2.F32 R51, -RZ, R40.H1_H1 ;  /* 0x30000028ff337230 */ /* 0x000fe40000004100 */
[--C-:B------:R-:W-:Y:S01]  /*2b50*/  HADD2.F32 R40, -RZ, R41.reuse.H0_H0 ;  /* 0x20000029ff287230 */ /* 0x100fe20000004100 */
[----:B------:R-:W-:Y:S01]  /*2b60*/  FFMA.FTZ R49, R50, R95, R49 ;  /* 0x0000005f32317223 */ /* 0x000fe20000010031 */
[----:B------:R-:W-:Y:S02]  /*2b70*/  HADD2.F32 R97, -RZ, R142.H0_H0 ;  /* 0x2000008eff617230 */ /* 0x000fe40000004100 */
[----:B------:R-:W-:Y:S02]  /*2b80*/  HADD2.F32 R136, -RZ, R136.H1_H1 ;  /* 0x30000088ff887230 */ /* 0x000fe40000004100 */
[----:B------:R-:W-:Y:S01]  /*2b90*/  HADD2.F32 R41, -RZ, R41.H1_H1 ;  /* 0x30000029ff297230 */ /* 0x000fe20000004100 */
[----:B------:R-:W-:Y:S01]  /*2ba0*/  FFMA.FTZ R40, R40, R97, R49 ;  /* 0x0000006128287223 */ /* 0x000fe20000010031 */
[----:B------:R-:W-:Y:S01]  /*2bb0*/  HADD2.F32 R49, -RZ, R42.H0_H0 ;  /* 0x2000002aff317230 */ /* 0x000fe20000004100 */
[----:B------:R-:W-:Y:S01]  /*2bc0*/  FFMA.FTZ R48, R51, R136, R48 ;  /* 0x0000008833307223 */ /* 0x000fe20000010030 */
[----:B------:R-:W-:-:S02]  /*2bd0*/  HADD2.F32 R142, -RZ, R142.H1_H1 ;  /* 0x3000008eff8e7230 */ /* 0x000fc40000004100 */
[----:B------:R-:W-:Y:S02]  /*2be0*/  HADD2.F32 R50, -RZ, R143.H0_H0 ;  /* 0x2000008fff327230 */ /* 0x000fe40000004100 */
[--C-:B------:R-:W-:Y:S02]  /*2bf0*/  HADD2.F32 R51, -RZ, R43.reuse.H0_H0 ;  /* 0x2000002bff337230 */ /* 0x100fe40000004100 */
[----:B------:R-:W-:Y:S01]  /*2c00*/  HADD2.F32 R130, -RZ, R43.H1_H1 ;  /* 0x3000002bff827230 */ /* 0x000fe20000004100 */
[----:B------:R-:W-:Y:S01]  /*2c10*/  FFMA.FTZ R41, R41, R142, R48 ;  /* 0x0000008e29297223 */ /* 0x000fe20000010030 */
[----:B------:R-:W-:Y:S01]  /*2c20*/  HADD2.F32 R42, -RZ, R42.H1_H1 ;  /* 0x3000002aff2a7230 */ /* 0x000fe20000004100 */
[----:B------:R-:W-:Y:S01]  /*2c30*/  FFMA.FTZ R40, R49, R50, R40 ;  /* 0x0000003231287223 */ /* 0x000fe20000010028 */
[----:B------:R-:W-:Y:S02]  /*2c40*/  HADD2.F32 R143, -RZ, R143.H1_H1 ;  /* 0x3000008fff8f7230 */ /* 0x000fe40000004100 */
[----:B------:R-:W-:-:S03]  /*2c50*/  HADD2.F32 R43, -RZ, R146.H0_H0 ;  /* 0x20000092ff2b7230 */ /* 0x000fc60000004100 */
[----:B------:R-:W-:Y:S01]  /*2c60*/  FFMA.FTZ R41, R42, R143, R41 ;  /* 0x0000008f2a297223 */ /* 0x000fe20000010029 */
[----:B------:R-:W-:Y:S01]  /*2c70*/  HADD2.F32 R42, -RZ, R148.H0_H0 ;  /* 0x20000094ff2a7230 */ /* 0x000fe20000004100 */
[----:B------:R-:W-:Y:S01]  /*2c80*/  FFMA.FTZ R40, R51, R43, R40 ;  /* 0x0000002b33287223 */ /* 0x000fe20000010028 */
[----:B-1----:R-:W-:Y:S02]  /*2c90*/  HADD2.F32 R43, -RZ, R44.H0_H0 ;  /* 0x2000002cff2b7230 */ /* 0x002fe40000004100 */
        /* <DEDUP_REMOVED lines=15> */
[----:B------:R-:W-:Y:S02]  /*2d90*/  HADD2.F32 R96, -RZ, R96.H1_H1 ;  /* 0x30000060ff607230 */ /* 0x000fe40000004100 */
[----:B------:R-:W-:Y:S02]  /*2da0*/  HADD2.F32 R49, -RZ, R47.H0_H0 ;  /* 0x2000002fff317230 */ /* 0x000fe40000004100 */
[----:B------:R-:W-:Y:S01]  /*2db0*/  HADD2.F32 R41, -RZ, R151.H0_H0 ;  /* 0x20000097ff297230 */ /* 0x000fe20000004100 */
[----:B------:R-:W-:Y:S01]  /*2dc0*/  FFMA.FTZ R42, R43, R42, R48 ;  /* 0x0000002a2b2a7223 */ /* 0x000fe20000010030 */
[----:B------:R-:W-:Y:S01]  /*2dd0*/  HADD2.F32 R47, -RZ, R47.H1_H1 ;  /* 0x3000002fff2f7230 */ /* 0x000fe20000004100 */
[----:B------:R-:W-:Y:S01]  /*2de0*/  FFMA.FTZ R40, R45, R96, R40 ;  /* 0x000000602d287223 */ /* 0x000fe20000010028 */
[----:B------:R-:W-:Y:S01]  /*2df0*/  HADD2.F32 R151, -RZ, R151.H1_H1 ;  /* 0x30000097ff977230 */ /* 0x000fe20000004100 */
[----:B------:R-:W-:Y:S01]  /*2e00*/  IADD3 R129, R129, 0x4, RZ ;  /* 0x0000000481817810 */ /* 0x000fe20007ffe0ff */
[----:B------:R-:W-:-:S03]  /*2e10*/  FFMA.FTZ R41, R49, R41, R42 ;  /* 0x0000002931297223 */ /* 0x000fc6000001002a */
[----:B------:R-:W-:Y:S01]  /*2e20*/  FFMA.FTZ R40, R47, R151, R40 ;  /* 0x000000972f287223 */ /* 0x000fe20000010028 */
[----:B------:R-:W-:-:S03]  /*2e30*/  ISETP.GE.AND P3, PT, R129, R6, PT ;  /* 0x000000068100720c */ /* 0x000fc60003f66270 */
[----:B------:R-:W-:Y:S01]  /*2e40*/  FADD.FTZ R47, R41, R40 ;  /* 0x00000028292f7221 */ /* 0x000fe20000010000 */
[----:B------:R-:W-:Y:S07]  /*2e50*/  BRA.DIV ~URZ, `(.L_x_20274) ;  /* 0x00003a727f007947 */ /* 0x000fee000b800000 */
[----:B------:R0:W1:Y:S02]  /*2e60*/  SHFL.BFLY PT, R40, R47, 0x2, 0x1f ;  /* 0x0c401f002f287f89 */ /* 0x00006400000e0000 */
.L_x_20322:
[----:B01----:R-:W-:Y:S01]  /*2e70*/  FADD.FTZ R47, R47, R40 ;  /* 0x000000282f2f7221 */ /* 0x003fe20000010000 */
[----:B------:R-:W-:Y:S05]  /*2e80*/  BRA.DIV ~URZ, `(.L_x_20275) ;  /* 0x00003ac27f007947 */ /* 0x000fea000b800000 */
[----:B------:R0:W1:Y:S02]  /*2e90*/  SHFL.BFLY PT, R40, R47, 0x1, 0x1f ;  /* 0x0c201f002f287f89 */ /* 0x00006400000e0000 */
.L_x_20323:
        /* <DEDUP_REMOVED lines=13> */
.L_x_20277:
[----:B------:R-:W-:Y:S05]  /*2f70*/  BSYNC B1 ;  /* 0x0000000000017941 */ /* 0x000fea0003800000 */
.L_x_20276:
[----:B------:R-:W-:Y:S02]  /*2f80*/  IADD3 R12, P0, R12, 0x10, RZ ;  /* 0x000000100c0c7810 */ /* 0x000fe40007f1e0ff */
[----:B------:R-:W-:Y:S02]  /*2f90*/  IADD3 R128, R128, 0x20, RZ ;  /* 0x0000002080807810 */ /* 0x000fe40007ffe0ff */
[----:B-1----:R-:W-:Y:S01]  /*2fa0*/  IADD3 R74, R74, 0x80, RZ ;  /* 0x000000804a4a7810 */ /* 0x002fe20007ffe0ff */
[----:B------:R-:W-:Y:S01]  /*2fb0*/  IMAD.X R13, RZ, RZ, R13, P0 ;  /* 0x000000ffff0d7224 */ /* 0x000fe200000e060d */
[----:B------:R-:W-:Y:S01]  /*2fc0*/  IADD3 R75, R75, 0x20, RZ ;  /* 0x000000204b4b7810 */ /* 0x000fe20007ffe0ff */
[----:B0-----:R-:W-:Y:S01]  /*2fd0*/  @P3 CALL.REL.NOINC `(.L_x_20273) ;  /* 0x0000001000003944 */ /* 0x001fe20003c00000 */
[----:B------:R-:W-:Y:S05]  /*2fe0*/  BRA `(.L_x_20278) ;  /* 0xffffecf000007947 */ /* 0x000fea000383ffff */
.L_x_20273:
[----:B------:R-:W-:Y:S05]  /*2ff0*/  BSYNC B0 ;  /* 0x0000000000007941 */ /* 0x000fea0003800000 */
.L_x_20272:
[----:B------:R-:W-:Y:S05]  /*3000*/  BRA.DIV ~URZ, `(.L_x_20279) ;  /* 0x000039c27f007947 */ /* 0x000fea000b800000 */
[----:B-----5:R0:W1:Y:S02]  /*3010*/  SHFL.BFLY PT, R2, R9, 0x10, 0x1f ;  /* 0x0e001f0009027f89 */ /* 0x02006400000e0000 */
.L_x_20324:
[----:B-1----:R-:W-:Y:S01]  /*3020*/  FMNMX.FTZ R11, R2, R9, !PT ;  /* 0x00000009020b7209 */ /* 0x002fe20007810000 */
[----:B------:R-:W-:Y:S05]  /*3030*/  BRA.DIV ~URZ, `(.L_x_20280) ;  /* 0x00003a127f007947 */ /* 0x000fea000b800000 */
[----:B------:R-:W1:Y:S02]  /*3040*/  SHFL.BFLY PT, R2, R11, 0x8, 0x1f ;  /* 0x0d001f000b027f89 */ /* 0x000e6400000e0000 */
[----:B-1----:R-:W-:-:S05]  /*3050*/  FMNMX.FTZ R2, R11, R2, !PT ;  /* 0x000000020b027209 */ /* 0x002fca0007810000 */
[----:B0-----:R0:W1:Y:S02]  /*3060*/  SHFL.BFLY PT, R9, R2, 0x4, 0x1f ;  /* 0x0c801f0002097f89 */ /* 0x00106400000e0000 */
.L_x_20325:
        /* <DEDUP_REMOVED lines=40> */
.L_x_20285:
        /* <DEDUP_REMOVED lines=11> */
.L_x_20284:
[----:B------:R-:W-:Y:S05]  /*33a0*/  BSYNC B1 ;  /* 0x0000000000017941 */ /* 0x000fea0003800000 */
.L_x_20283:
        /* <DEDUP_REMOVED lines=10> */
.L_x_20288:
        /* <DEDUP_REMOVED lines=100> */
.L_x_20287:
[----:B------:R-:W-:Y:S05]  /*3a90*/  BSYNC B1 ;  /* 0x0000000000017941 */ /* 0x000fea0003800000 */
.L_x_20286:
        /* <DEDUP_REMOVED lines=55> */
.L_x_20290:
[----:B------:R-:W-:Y:S05]  /*3e10*/  BSYNC B1 ;  /* 0x0000000000017941 */ /* 0x000fea0003800000 */
.L_x_20289:
        /* <DEDUP_REMOVED lines=26> */
.L_x_20282:
[----:B------:R-:W-:Y:S05]  /*3fc0*/  BSYNC B0 ;  /* 0x0000000000007941 */ /* 0x000fea0003800000 */
.L_x_20281:
        /* <DEDUP_REMOVED lines=45> */
.L_x_20295:
        /* <DEDUP_REMOVED lines=8> */
.L_x_20294:
[----:B------:R-:W-:Y:S05]  /*4320*/  BSYNC B1 ;  /* 0x0000000000017941 */ /* 0x000fea0003800000 */
.L_x_20293:
        /* <DEDUP_REMOVED lines=10> */
.L_x_20298:
        /* <DEDUP_REMOVED lines=52> */
.L_x_20297:
[----:B------:R-:W-:Y:S05]  /*4710*/  BSYNC B1 ;  /* 0x0000000000017941 */ /* 0x000fea0003800000 */
.L_x_20296:
        /* <DEDUP_REMOVED lines=31> */
.L_x_20300:
[----:B------:R-:W-:Y:S05]  /*4910*/  BSYNC B1 ;  /* 0x0000000000017941 */ /* 0x000fea0003800000 */
.L_x_20299:
        /* <DEDUP_REMOVED lines=14> */
.L_x_20292:
[----:B------:R-:W-:Y:S05]  /*4a00*/  BSYNC B0 ;  /* 0x0000000000007941 */ /* 0x000fea0003800000 */
.L_x_20291:
        /* <DEDUP_REMOVED lines=33> */
.L_x_20302:
[----:B------:R-:W-:Y:S05]  /*4c20*/  BSYNC B0 ;  /* 0x0000000000007941 */ /* 0x000fea0003800000 */
.L_x_20301:
[----:B------:R-:W-:Y:S01]  /*4c30*/  BSSY B0, `(.L_x_20303) ;  /* 0x0000154000007945 */ /* 0x000fe20003800000 */
[----:B0-----:R-:W-:Y:S01]  /*4c40*/  IMAD.MOV.U32 R2, RZ, RZ, RZ ;  /* 0x000000ffff027224 */ /* 0x001fe200078e00ff */
[----:B-1----:R-:W-:Y:S01]  /*4c50*/  CS2R R36, SRZ ;  /* 0x0000000000247805 */ /* 0x002fe2000001ff00 */
[----:B------:R-:W-:Y:S01]  /*4c60*/  IMAD.MOV.U32 R39, RZ, RZ, RZ ;  /* 0x000000ffff277224 */ /* 0x000fe200078e00ff */
        /* <DEDUP_REMOVED lines=12> */
[----:B------:R-:W-:-:S02]  /*4d30*/  LEA R52, R10, 0x1a0, 0x5 ;  /* 0x000001a00a347811 */ /* 0x000fc400078e28ff */
[C---:B------:R-:W-:Y:S02]  /*4d40*/  IADD3 R48, R44.reuse, 0x200, RZ ;  /* 0x000002002c307810 */ /* 0x040fe40007ffe0ff */
[C---:B------:R-:W-:Y:S02]  /*4d50*/  IADD3 R49, R44.reuse, 0x300, RZ ;  /* 0x000003002c317810 */ /* 0x040fe40007ffe0ff */
[C---:B------:R-:W-:Y:S02]  /*4d60*/  IADD3 R50, R44.reuse, 0x400, RZ ;  /* 0x000004002c327810 */ /* 0x040fe40007ffe0ff */
[----:B------:R-:W-:Y:S01]  /*4d70*/  IADD3 R51, R44, 0x500, RZ ;  /* 0x000005002c337810 */ /* 0x000fe20007ffe0ff */
[----:B0-----:R-:W-:Y:S01]  /*4d80*/  IMAD R9, R8, c[0x0][0x1a8], RZ ;  /* 0x00006a0008097a24 */ /* 0x001fe200078e02ff */
[----:B------:R-:W-:Y:S01]  /*4d90*/  IADD3 R52, R52, 0x10, RZ ;  /* 0x0000001034347810 */ /* 0x000fe20007ffe0ff */
[C---:B-1----:R-:W-:Y:S02]  /*4da0*/  IMAD R43, R11.reuse, 0x40, R10 ;  /* 0x000000400b2b7824 */ /* 0x042fe400078e020a */
[----:B------:R-:W-:-:S02]  /*4db0*/  IMAD R42, R11, -0x40, R4 ;  /* 0xffffffc00b2a7824 */ /* 0x000fc400078e0204 */
[----:B------:R-:W-:Y:S01]  /*4dc0*/  IMAD R4, R5, c[0x0][0x1c0], RZ ;  /* 0x0000700005047a24 */ /* 0x000fe200078e02ff */
[----:B------:R-:W-:Y:S02]  /*4dd0*/  SHF.R.S32.HI R8, RZ, 0x1f, R43 ;  /* 0x0000001fff087819 */ /* 0x000fe4000001142b */
[C---:B------:R-:W-:Y:S02]  /*4de0*/  IADD3 R45, P0, R9.reuse, R43, RZ ;  /* 0x0000002b092d7210 */ /* 0x040fe40007f1e0ff */
[----:B------:R-:W-:Y:S02]  /*4df0*/  SHF.R.S32.HI R5, RZ, 0x1f, R4 ;  /* 0x0000001fff057819 */ /* 0x000fe40000011404 */
[----:B------:R-:W-:Y:S02]  /*4e00*/  LEA.HI.X.SX32 R8, R9, R8, 0x1, P0 ;  /* 0x0000000809087211 */ /* 0x000fe400000f0eff */
[----:B------:R-:W-:Y:S02]  /*4e10*/  LEA R40, P0, R45, c[0x0][0x198], 0x2 ;  /* 0x000066002d287a11 */ /* 0x000fe400078010ff */
[----:B------:R-:W-:-:S02]  /*4e20*/  LEA R53, R43, 0x7, 0x3 ;  /* 0x000000072b357811 */ /* 0x000fc400078e18ff */
[----:B------:R-:W-:-:S05]  /*4e30*/  LEA.HI.X R45, R45, c[0x0][0x19c], R8, 0x2, P0 ;  /* 0x000067002d2d7a11 */ /* 0x000fca00000f1408 */
.L_x_20317:
        /* <DEDUP_REMOVED lines=16> */
[----:B------:R-:W-:Y:S02]  /*4f40*/  LEA.HI.X.SX32 R12, R47, R30, 0x1, P0 ;  /* 0x0000001e2f0c7211 */ /* 0x000fe400000f0eff */
[C---:B------:R-:W-:Y:S02]  /*4f50*/  IADD3 R13, P0, R48.reuse, R28, RZ ;  /* 0x0000001c300d7210 */ /* 0x040fe40007f1e0ff */
[-C--:B------:R-:W-:Y:S02]  /*4f60*/  LEA.HI.X.SX32 R9, R51, R30.reuse, 0x1, P5 ;  /* 0x0000001e33097211 */ /* 0x080fe400028f0eff */
[----:B------:R-:W-:Y:S02]  /*4f70*/  LEA.HI.X.SX32 R22, R48, R30, 0x1, P0 ;  /* 0x0000001e30167211 */ /* 0x000fe400000f0eff */
[----:B------:R-:W-:Y:S02]  /*4f80*/  LEA R24, P0, R8, c[0x0][0x188], 0x1 ;  /* 0x0000620008187a11 */ /* 0x000fe400078008ff */
[----:B------:R-:W-:-:S02]  /*4f90*/  LEA.HI.X R11, R11, c[0x0][0x18c], R12, 0x1, P2 ;  /* 0x000063000b0b7a11 */ /* 0x000fc400010f0c0c */
[----:B------:R-:W-:Y:S02]  /*4fa0*/  LEA.HI.X R25, R8, c[0x0][0x18c], R9, 0x1, P0 ;  /* 0x0000630008197a11 */ /* 0x000fe400000f0c09 */
[----:B------:R-:W-:Y:S02]  /*4fb0*/  IADD3 R29, P0, R44, R28, RZ ;  /* 0x0000001c2c1d7210 */ /* 0x000fe40007f1e0ff */
[-C--:B------:R-:W-:Y:S01]  /*4fc0*/  LEA.HI.X.SX32 R18, R49, R30.reuse, 0x1, P1 ;  /* 0x0000001e31127211 */ /* 0x080fe200008f0eff */
[----:B------:R-:W5:Y:S01]  /*4fd0*/  LDG.E.128.CONSTANT R8, [R10.64] ;  /* 0x0000000a0a087981 */ /* 0x000f62000c1e9d00 */
[----:B------:R-:W-:Y:S02]  /*4fe0*/  LEA.HI.X.SX32 R15, R50, R30, 0x1, P6 ;  /* 0x0000001e320f7211 */ /* 0x000fe400030f0eff */
[----:B------:R-:W-:Y:S01]  /*4ff0*/  LEA R12, P4, R13, c[0x0][0x188], 0x1 ;  /* 0x000062000d0c7a11 */ /* 0x000fe200078808ff */
[----:B------:R-:W5:Y:S01]  /*5000*/  LDG.E.128.CONSTANT R24, [R24.64] ;  /* 0x0000000a18187981 */ /* 0x000f62000c1e9d00 */
[----:B------:R-:W-:-:S02]  /*5010*/  LEA R20, P2, R14, c[0x0][0x188], 0x1 ;  /* 0x000062000e147a11 */ /* 0x000fc400078408ff */
[----:B------:R-:W-:Y:S02]  /*5020*/  LEA R28, P1, R29, c[0x0][0x188], 0x1 ;  /* 0x000062001d1c7a11 */ /* 0x000fe400078208ff */
        /* <DEDUP_REMOVED lines=8> */
[----:B------:R-:W5:Y:S01]  /*50b0*/  LDG.E.128.CONSTANT R28, [R28.64] ;  /* 0x0000000a1c1c7981 */ /* 0x000f62000c1e9d00 */
[----:B------:R-:W-:Y:S01]  /*50c0*/  ISETP.NE.AND P0, PT, R42, RZ, PT ;  /* 0x000000ff2a00720c */ /* 0x000fe20003f05270 */
[----:B------:R-:W-:Y:S01]  /*50d0*/  BSSY B1, `(.L_x_20305) ;  /* 0x0000023000017945 */ /* 0x000fe20003800000 */
[----:B0-----:R-:W-:-:S02]  /*50e0*/  F2FP.PACK_AB R54, R59, R58 ;  /* 0x0000003a3b36723e */ /* 0x001fc400000000ff */
[----:B------:R-:W-:-:S09]  /*50f0*/  F2FP.PACK_AB R61, R57, R56 ;  /* 0x00000038393d723e */ /* 0x000fd200000000ff */
        /* <DEDUP_REMOVED lines=32> */
.L_x_20306:
[----:B-12---:R-:W-:Y:S05]  /*5300*/  BSYNC B1 ;  /* 0x0000000000017941 */ /* 0x006fea0003800000 */
.L_x_20305:
        /* <DEDUP_REMOVED lines=39> */
.L_x_20308:
[----:B------:R-:W-:Y:S05]  /*5580*/  BSYNC B1 ;  /* 0x0000000000017941 */ /* 0x000fea0003800000 */
.L_x_20307:
[----:B------:R-:W-:Y:S01]  /*5590*/  HMUL2 R9, R54, R9 ;  /* 0x0000000936097232 */ /* 0x000fe20000000000 */
[----:B------:R-:W-:Y:S01]  /*55a0*/  BSSY B1, `(.L_x_20309) ;  /* 0x0000023000017945 */ /* 0x000fe20003800000 */
[----:B------:R-:W-:Y:S02]  /*55b0*/  HFMA2.MMA R55, R34, R31, R55 ;  /* 0x0000001f22377235 */ /* 0x000fe40000000037 */
[----:B------:R-:W-:Y:S01]  /*55c0*/  HFMA2 R9, R29, R8, R9 ;  /* 0x000000081d097231 */ /* 0x000fe20000000009 */
[----:B------:R-:W-:Y:S05]  /*55d0*/  @P0 BRA `(.L_x_20310) ;  /* 0x000001f000000947 */ /* 0x000fea0003800000 */
[C---:B------:R-:W-:Y:S02]  /*55e0*/  IADD3 R31, R53.reuse, -0x5, RZ ;  /* 0xfffffffb351f7810 */ /* 0x040fe40007ffe0ff */
        /* <DEDUP_REMOVED lines=9> */
[----:B------:R-:W-:Y:S02]  /*5680*/  IADD3 R31, R53, -0x7, RZ ;  /* 0xfffffff9351f7810 */ /* 0x000fe40007ffe0ff */
[-C--:B------:R-:W-:Y:S02]  /*5690*/  ISETP.GE.AND P5, PT, R35, R0.reuse, PT ;  /* 0x000000002300720c */ /* 0x080fe40003fa6270 */
[----:B------:R-:W-:Y:S02]  /*56a0*/  ISETP.GE.AND P4, PT, R57, R0, PT ;  /* 0x000000003900720c */ /* 0x000fe40003f86270 */
[----:B------:R-:W-:Y:S02]  /*56b0*/  SEL R28, R13, RZ, !P6 ;  /* 0x000000ff0d1c7207 */ /* 0x000fe40007000000 */
[C---:B------:R-:W-:Y:S02]  /*56c0*/  PRMT R30, R14.reuse, 0x7632, R30 ;  /* 0x000076320e1e7816 */ /* 0x040fe4000000001e */
        /* <DEDUP_REMOVED lines=16> */
.L_x_20310:
[----:B------:R-:W-:Y:S05]  /*57d0*/  BSYNC B1 ;  /* 0x0000000000017941 */ /* 0x000fea0003800000 */
.L_x_20309:
[----:B------:R-:W-:Y:S01]  /*57e0*/  BSSY B1, `(.L_x_20311) ;  /* 0x0000022000017945 */ /* 0x000fe20003800000 */
[----:B------:R-:W-:Y:S01]  /*57f0*/  HMUL2 R13, R54, R13 ;  /* 0x0000000d360d7232 */ /* 0x000fe20000000000 */
        /* <DEDUP_REMOVED lines=32> */
.L_x_20312:
[----:B------:R-:W-:Y:S05]  /*5a00*/  BSYNC B1 ;  /* 0x0000000000017941 */ /* 0x000fea0003800000 */
.L_x_20311:
        /* <DEDUP_REMOVED lines=9> */
[----:B------:R-:W-:Y:S02]  /*5aa0*/  ISETP.GE.AND P2, PT, R35, R0, PT ;  /* 0x000000002300720c */ /* 0x000fe40003f46270 */
[----:B------:R-:W-:-:S02]  /*5ab0*/  IADD3 R31, R53, -0x6, RZ ;  /* 0xfffffffa351f7810 */ /* 0x000fc40007ffe0ff */
[-C--:B------:R-:W-:Y:S02]  /*5ac0*/  ISETP.GE.AND P3, PT, R17, R0.reuse, PT ;  /* 0x000000001100720c */ /* 0x080fe40003f66270 */
[C---:B------:R-:W-:Y:S02]  /*5ad0*/  IADD3 R35, R53.reuse, -0x1, RZ ;  /* 0xffffffff35237810 */ /* 0x040fe40007ffe0ff */
[----:B------:R-:W-:Y:S02]  /*5ae0*/  IADD3 R17, R53, -0x7, RZ ;  /* 0xfffffff935117810 */ /* 0x000fe40007ffe0ff */
[-C--:B------:R-:W-:Y:S02]  /*5af0*/  ISETP.GE.AND P5, PT, R31, R0.reuse, PT ;  /* 0x000000001f00720c */ /* 0x080fe40003fa6270 */
[----:B------:R-:W-:Y:S02]  /*5b00*/  SEL R28, R21, RZ, !P6 ;  /* 0x000000ff151c7207 */ /* 0x000fe40007000000 */
[----:B------:R-:W-:-:S02]  /*5b10*/  ISETP.GE.AND P4, PT, R35, R0, PT ;  /* 0x000000002300720c */ /* 0x000fc40003f86270 */
        /* <DEDUP_REMOVED lines=17> */
.L_x_20314:
[----:B------:R-:W-:Y:S05]  /*5c30*/  BSYNC B1 ;  /* 0x0000000000017941 */ /* 0x000fea0003800000 */
.L_x_20313:
        /* <DEDUP_REMOVED lines=23> */
[--C-:B------:R-:W-:Y:S01]  /*5db0*/  HADD2.F32 R14, -RZ, R21.reuse.H0_H0 ;  /* 0x20000015ff0e7230 */ /* 0x100fe20000004100 */
        /* <DEDUP_REMOVED lines=22> */
[C---:B------:R-:W-:Y:S02]  /*5f20*/  SEL R9, R24.reuse, RZ, !P6 ;  /* 0x000000ff18097207 */ /* 0x040fe40007000000 */
[-C--:B------:R-:W-:Y:S02]  /*5f30*/  ISETP.GE.AND P0, PT, R13, R0.reuse, PT ;  /* 0x000000000d00720c */ /* 0x080fe40003f06270 */
        /* <DEDUP_REMOVED lines=17> */
.L_x_20316:
[----:B------:R-:W-:Y:S05]  /*6050*/  BSYNC B1 ;  /* 0x0000000000017941 */ /* 0x000fea0003800000 */
.L_x_20315:
        /* <DEDUP_REMOVED lines=17> */
.L_x_20304:
[----:B------:R-:W-:Y:S05]  /*6170*/  BSYNC B0 ;  /* 0x0000000000007941 */ /* 0x000fea0003800000 */
.L_x_20303:
        /* <DEDUP_REMOVED lines=34> */
.L_x_20319:
[----:B0-----:R-:W-:Y:S05]  /*63a0*/  BSYNC B0 ;  /* 0x0000000000007941 */ /* 0x001fea0003800000 */
.L_x_20318:
        /* <DEDUP_REMOVED lines=22> */
.L_x_20321:
[----:B0-----:R-:W-:Y:S05]  /*6510*/  BSYNC B0 ;  /* 0x0000000000007941 */ /* 0x001fea0003800000 */
.L_x_20320:
[----:B------:R-:W-:Y:S06]  /*6520*/  BAR.SYNC.DEFER_BLOCKING 0x0 ;  /* 0x0000000000007b1d */ /* 0x000fec0000010000 */
[----:B------:R-:W-:Y:S05]  /*6530*/  @P4 EXIT ;  /* 0x000000000000494d */ /* 0x000fea0003800000 */
[----:B------:R-:W0:Y:S01]  /*6540*/  S2UR UR4, SR_CTAID.Y ;  /* 0x00000000000479c3 */ /* 0x000e220000002600 */
[----:B------:R-:W-:Y:S01]  /*6550*/  ULDC UR5, c[0x0][0xc] ;  /* 0x0000030000057ab9 */ /* 0x000fe20000000800 */
[C---:B------:R-:W-:Y:S01]  /*6560*/  IADD3 R0, R7.reuse, 0x20, RZ ;  /* 0x0000002007007810 */ /* 0x040fe20007ffe0ff */
[----:B------:R-:W-:Y:S01]  /*6570*/  ULDC UR8, c[0x0][0x14] ;  /* 0x0000050000087ab9 */ /* 0x000fe20000000800 */
[----:B------:R-:W-:-:S02]  /*6580*/  IADD3 R3, R7, 0x40, RZ ;  /* 0x0000004007037810 */ /* 0x000fc40007ffe0ff */
[----:B------:R-:W-:Y:S02]  /*6590*/  F2FP.PACK_AB R38, R38, R41 ;  /* 0x000000292626723e */ /* 0x000fe400000000ff */
[----:B------:R-:W1:Y:S01]  /*65a0*/  S2UR UR6, SR_CTAID.Z ;  /* 0x00000000000679c3 */ /* 0x000e620000002700 */
[----:B------:R-:W-:Y:S02]  /*65b0*/  F2FP.PACK_AB R2, R37, R2 ;  /* 0x000000022502723e */ /* 0x000fe400000000ff */
[----:B------:R-:W-:-:S05]  /*65c0*/  F2FP.PACK_AB R36, R39, R36 ;  /* 0x000000242724723e */ /* 0x000fca00000000ff */
        /* <DEDUP_REMOVED lines=16> */
[----:B------:R-:W-:Y:S02]  /*66d0*/  IADD3 R6, P2, R3, UR4, RZ ;  /* 0x0000000403067c10 */ /* 0x000fe4000ff5e0ff */
[----:B------:R-:W-:Y:S02]  /*66e0*/  LEA R8, P1, R9, c[0x0][0x170], 0x1 ;  /* 0x00005c0009087a11 */ /* 0x000fe400078208ff */
[----:B------:R-:W-:Y:S02]  /*66f0*/  LEA.HI.X R5, R5, c[0x0][0x174], R10, 0x1, P0 ;  /* 0x00005d0005057a11 */ /* 0x000fe400000f0c0a */
[----:B------:R-:W-:Y:S02]  /*6700*/  LEA.HI.X.SX32 R11, R3, UR7, 0x1, P2 ;  /* 0x00000007030b7c11 */ /* 0x000fe400090f0eff */
[----:B------:R-:W-:Y:S01]  /*6710*/  LEA R10, P0, R6, c[0x0][0x170], 0x1 ;  /* 0x00005c00060a7a11 */ /* 0x000fe200078008ff */
[----:B------:R0:W-:Y:S01]  /*6720*/  STG.E.U16 [R4.64], R38 ;  /* 0x0000002604007986 */ /* 0x0001e2000c10150a */
[----:B------:R-:W-:-:S02]  /*6730*/  LEA.HI.X R9, R9, c[0x0][0x174], R0, 0x1, P1 ;  /* 0x00005d0009097a11 */ /* 0x000fc400008f0c00 */
[C---:B------:R-:W-:Y:S02]  /*6740*/  IADD3 R0, R7.reuse, 0x60, RZ ;  /* 0x0000006007007810 */ /* 0x040fe40007ffe0ff */
[C---:B------:R-:W-:Y:S02]  /*6750*/  IADD3 R3, R7.reuse, 0x80, RZ ;  /* 0x0000008007037810 */ /* 0x040fe40007ffe0ff */
[----:B------:R-:W-:Y:S02]  /*6760*/  IADD3 R7, R7, 0xa0, RZ ;  /* 0x000000a007077810 */ /* 0x000fe40007ffe0ff */
[----:B------:R-:W-:Y:S02]  /*6770*/  LEA.HI.X R11, R6, c[0x0][0x174], R11, 0x1, P0 ;  /* 0x00005d00060b7a11 */ /* 0x000fe400000f0c0b */
[----:B------:R-:W-:Y:S02]  /*6780*/  IADD3 R17, P0, R0, UR4, RZ ;  /* 0x0000000400117c10 */ /* 0x000fe4000ff1e0ff */
[----:B------:R-:W-:-:S02]  /*6790*/  IADD3 R15, P2, R7, UR4, RZ ;  /* 0x00000004070f7c10 */ /* 0x000fc4000ff5e0ff */
[----:B------:R-:W-:Y:S02]  /*67a0*/  LEA.HI.X.SX32 R18, R0, UR7, 0x1, P0 ;  /* 0x0000000700127c11 */ /* 0x000fe400080f0eff */
[----:B------:R-:W-:Y:S02]  /*67b0*/  IADD3 R13, P1, R3, UR4, RZ ;  /* 0x00000004030d7c10 */ /* 0x000fe4000ff3e0ff */
[----:B------:R-:W-:Y:S02]  /*67c0*/  LEA.HI.X.SX32 R0, R7, UR7, 0x1, P2 ;  /* 0x0000000707007c11 */ /* 0x000fe400090f0eff */
[----:B------:R-:W-:Y:S02]  /*67d0*/  LEA R14, P2, R15, c[0x0][0x170], 0x1 ;  /* 0x00005c000f0e7a11 */ /* 0x000fe400078408ff */
[----:B------:R-:W-:Y:S02]  /*67e0*/  LEA.HI.X.SX32 R16, R3, UR7, 0x1, P1 ;  /* 0x0000000703107c11 */ /* 0x000fe400088f0eff */
[----:B------:R-:W-:-:S02]  /*67f0*/  LEA R6, P0, R17, c[0x0][0x170], 0x1 ;  /* 0x00005c0011067a11 */ /* 0x000fc400078008ff */
[----:B------:R-:W-:Y:S02]  /*6800*/  LEA R12, P1, R13, c[0x0][0x170], 0x1 ;  /* 0x00005c000d0c7a11 */ /* 0x000fe400078208ff */
[--C-:B------:R-:W-:Y:S02]  /*6810*/  LEA.HI.X R15, R15, c[0x0][0x174], R0.reuse, 0x1, P2 ;  /* 0x00005d000f0f7a11 */ /* 0x100fe400010f0c00 */
[----:B------:R-:W-:Y:S02]  /*6820*/  PRMT R0, R38, 0x7632, R0 ;  /* 0x0000763226007816 */ /* 0x000fe40000000000 */
[----:B------:R-:W-:Y:S02]  /*6830*/  LEA.HI.X R7, R17, c[0x0][0x174], R18, 0x1, P0 ;  /* 0x00005d0011077a11 */ /* 0x000fe400000f0c12 */
[----:B------:R-:W-:Y:S01]  /*6840*/  PRMT R3, R2, 0x7632, R3 ;  /* 0x0000763202037816 */ /* 0x000fe20000000003 */
[----:B------:R-:W-:Y:S01]  /*6850*/  STG.E.U16 [R8.64], R0 ;  /* 0x0000000008007986 */ /* 0x000fe2000c10150a */
[----:B------:R-:W-:-:S02]  /*6860*/  LEA.HI.X R13, R13, c[0x0][0x174], R16, 0x1, P1 ;  /* 0x00005d000d0d7a11 */ /* 0x000fc400008f0c10 */
[----:B0-----:R-:W-:Y:S01]  /*6870*/  PRMT R5, R36, 0x7632, R5 ;  /* 0x0000763224057816 */ /* 0x001fe20000000005 */
[----:B------:R-:W-:Y:S04]  /*6880*/  STG.E.U16 [R10.64], R2 ;  /* 0x000000020a007986 */ /* 0x000fe8000c10150a */
[----:B------:R-:W-:Y:S04]  /*6890*/  STG.E.U16 [R6.64], R3 ;  /* 0x0000000306007986 */ /* 0x000fe8000c10150a */
[----:B------:R-:W-:Y:S04]  /*68a0*/  STG.E.U16 [R12.64], R36 ;  /* 0x000000240c007986 */ /* 0x000fe8000c10150a */
[----:B------:R-:W-:Y:S01]  /*68b0*/  STG.E.U16 [R14.64], R5 ;  /* 0x000000050e007986 */ /* 0x000fe2000c10150a */
[----:B------:R-:W-:Y:S05]  /*68c0*/  EXIT ;  /* 0x000000000000794d */ /* 0x000fea0003800000 */
.L_x_20274:
[----:B------:R-:W-:Y:S01]  /*68d0*/  IMAD.MOV.U32 R42, RZ, RZ, R47 ;  /* 0x000000ffff2a7224 */ /* 0x000fe200078e002f */
[----:B------:R-:W-:Y:S01]  /*68e0*/  MOV R40, 0x6930 ;  /* 0x0000693000287802 */ /* 0x000fe20000000f00 */
[----:B------:R-:W-:-:S02]  /*68f0*/  IMAD.MOV.U32 R43, RZ, RZ, 0x2 ;  /* 0x00000002ff2b7424 */ /* 0x000fc400078e00ff */
[----:B------:R-:W-:Y:S02]  /*6900*/  IMAD.MOV.U32 R44, RZ, RZ, 0x1f ;  /* 0x0000001fff2c7424 */ /* 0x000fe400078e00ff */
[----:B------:R-:W-:Y:S02]  /*6910*/  IMAD.MOV.U32 R45, RZ, RZ, -0x1 ;  /* 0xffffffffff2d7424 */ /* 0x000fe400078e00ff */
[----:B-----5:R-:W-:Y:S05]  /*6920*/  CALL.REL.NOINC `($__internal_379_$__cuda_sm70_shflsync_bfly_p) ;  /* 0x0000021000007944 */ /* 0x020fea0003c00000 */
[----:B-1----:R-:W-:Y:S01]  /*6930*/  IMAD.MOV.U32 R40, RZ, RZ, R42 ;  /* 0x000000ffff287224 */ /* 0x002fe200078e002a */
[----:B0-----:R-:W-:Y:S05]  /*6940*/  BRA `(.L_x_20322) ;  /* 0xffffc52000007947 */ /* 0x001fea000383ffff */
.L_x_20275:
[----:B------:R-:W-:Y:S01]  /*6950*/  IMAD.MOV.U32 R42, RZ, RZ, R47 ;  /* 0x000000ffff2a7224 */ /* 0x000fe200078e002f */
[----:B------:R-:W-:Y:S01]  /*6960*/  MOV R40, 0x69b0 ;  /* 0x000069b000287802 */ /* 0x000fe20000000f00 */
[----:B------:R-:W-:Y:S02]  /*6970*/  IMAD.MOV.U32 R43, RZ, RZ, 0x1 ;  /* 0x00000001ff2b7424 */ /* 0x000fe400078e00ff */
[----:B------:R-:W-:Y:S02]  /*6980*/  IMAD.MOV.U32 R44, RZ, RZ, 0x1f ;  /* 0x0000001fff2c7424 */ /* 0x000fe400078e00ff */
[----:B------:R-:W-:Y:S02]  /*6990*/  IMAD.MOV.U32 R45, RZ, RZ, -0x1 ;  /* 0xffffffffff2d7424 */ /* 0x000fe400078e00ff */
[----:B-----5:R-:W-:Y:S05]  /*69a0*/  CALL.REL.NOINC `($__internal_379_$__cuda_sm70_shflsync_bfly_p) ;  /* 0x0000019000007944 */ /* 0x020fea0003c00000 */
[----:B-1----:R-:W-:Y:S01]  /*69b0*/  IMAD.MOV.U32 R40, RZ, RZ, R42 ;  /* 0x000000ffff287224 */ /* 0x002fe200078e002a */
[----:B0-----:R-:W-:Y:S05]  /*69c0*/  BRA `(.L_x_20323) ;  /* 0xffffc4d000007947 */ /* 0x001fea000383ffff */
.L_x_20279:
        /* <DEDUP_REMOVED lines=8> */
.L_x_20280:
[----:B------:R-:W-:Y:S01]  /*6a50*/  IMAD.MOV.U32 R42, RZ, RZ, R11 ;  /* 0x000000ffff2a7224 */ /* 0x000fe200078e000b */
[----:B------:R-:W-:Y:S01]  /*6a60*/  MOV R40, 0x6ab0 ;  /* 0x00006ab000287802 */ /* 0x000fe20000000f00 */
[----:B------:R-:W-:Y:S02]  /*6a70*/  IMAD.MOV.U32 R43, RZ, RZ, 0x8 ;  /* 0x00000008ff2b7424 */ /* 0x000fe400078e00ff */
[----:B------:R-:W-:Y:S02]  /*6a80*/  IMAD.MOV.U32 R44, RZ, RZ, 0x1f ;  /* 0x0000001fff2c7424 */ /* 0x000fe400078e00ff */
[----:B------:R-:W-:Y:S02]  /*6a90*/  IMAD.MOV.U32 R45, RZ, RZ, -0x1 ;  /* 0xffffffffff2d7424 */ /* 0x000fe400078e00ff */
[----:B0-----:R-:W-:Y:S05]  /*6aa0*/  CALL.REL.NOINC `($__internal_379_$__cuda_sm70_shflsync_bfly_p) ;  /* 0x0000009000007944 */ /* 0x001fea0003c00000 */
[----:B-1----:R-:W-:Y:S01]  /*6ab0*/  FMNMX.FTZ R2, R11, R42, !PT ;  /* 0x0000002a0b027209 */ /* 0x002fe20007810000 */
[----:B0-----:R-:W-:Y:S01]  /*6ac0*/  IMAD.MOV.U32 R43, RZ, RZ, 0x4 ;  /* 0x00000004ff2b7424 */ /* 0x001fe200078e00ff */
[----:B------:R-:W-:Y:S01]  /*6ad0*/  MOV R40, 0x6b20 ;  /* 0x00006b2000287802 */ /* 0x000fe20000000f00 */
[----:B------:R-:W-:-:S02]  /*6ae0*/  IMAD.MOV.U32 R44, RZ, RZ, 0x1f ;  /* 0x0000001fff2c7424 */ /* 0x000fc400078e00ff */
[----:B------:R-:W-:Y:S02]  /*6af0*/  IMAD.MOV.U32 R45, RZ, RZ, -0x1 ;  /* 0xffffffffff2d7424 */ /* 0x000fe400078e00ff */
[----:B------:R-:W-:Y:S02]  /*6b00*/  IMAD.MOV.U32 R42, RZ, RZ, R2 ;  /* 0x000000ffff2a7224 */ /* 0x000fe400078e0002 */
[----:B------:R-:W-:Y:S05]  /*6b10*/  CALL.REL.NOINC `($__internal_379_$__cuda_sm70_shflsync_bfly_p) ;  /* 0x0000002000007944 */ /* 0x000fea0003c00000 */
[----:B-1----:R-:W-:Y:S01]  /*6b20*/  IMAD.MOV.U32 R9, RZ, RZ, R42 ;  /* 0x000000ffff097224 */ /* 0x002fe200078e002a */
[----:B0-----:R-:W-:Y:S05]  /*6b30*/  BRA `(.L_x_20325) ;  /* 0xffffc53000007947 */ /* 0x001fea000383ffff */
        .weak           $__internal_379_$__cuda_sm70_shflsync_bfly_p
        .type           $__internal_379_$__cuda_sm70_shflsync_bfly_p,@function
        .size           $__internal_379_$__cuda_sm70_shflsync_bfly_p,(.L_x_25040 - $__internal_379_$__cuda_sm70_shflsync_bfly_p)
$__internal_379_$__cuda_sm70_shflsync_bfly_p:
[----:B------:R-:W-:Y:S01]  /*6b40*/  IMAD.MOV.U32 R41, RZ, RZ, 0x0 ;  /* 0x00000000ff297424 */ /* 0x000fe200078e00ff */
[----:B------:R-:W-:Y:S04]  /*6b50*/  WARPSYNC R45 ;  /* 0x0000002d00007348 */ /* 0x000fe80003800000 */
[----:B------:R0:W1:Y:S01]  /*6b60*/  SHFL.BFLY PT, R42, R42, R43, R44 ;  /* 0x0c00002b2a2a7389 */ /* 0x00006200000e002c */
[----:B------:R-:W-:Y:S05]  /*6b70*/  RET.REL.NODEC R40 `(_ZN4vllm25paged_attention_v2_kernelIttLi192ELi8ELi128ELNS_18Fp8KVCacheDataTypeE0ELb0ELi512EEEvPfS2_PT_PKS3_PKT0_S9_ifPKiSB_iPKfiiiSD_SD_iiiii) ;  /* 0xffff948028007950 */ /* 0x000fea0003c3ffff */
.L_x_20326:
        /* <DEDUP_REMOVED lines=16> */
.L_x_25040:


//--------------------- .text._ZN4vllm25paged_attention_v2_kernelIttLi128ELi8ELi128ELNS_18Fp8KVCacheDataTypeE0ELb0ELi512EEEvPfS2_PT_PKS3_PKT0_S9_ifPKiSB_iPKfiiiSD_SD_iiiii --------------------------
	.section	.text._ZN4vllm25paged_attention_v2_kernelIttLi128ELi8ELi128ELNS_18Fp8KVCacheDataTypeE0ELb0ELi512EEEvPfS2_PT_PKS3_PKT0_S9_ifPKiSB_iPKfiiiSD_SD_iiiii,"ax",@progbits
	.sectioninfo	@"SHI_REGISTERS=117"
	.align	128
        .global         _ZN4vllm25paged_attention_v2_kernelIttLi128ELi8ELi128ELNS_18Fp8KVCacheDataTypeE0ELb0ELi512EEEvPfS2_PT_PKS3_PKT0_S9_ifPKiSB_iPKfiiiSD_SD_iiiii
        .type           _ZN4vllm25paged_attention_v2_kernelIttLi128ELi8ELi128ELNS_18Fp8KVCacheDataTypeE0ELb0ELi512EEEvPfS2_PT_PKS3_PKT0_S9_ifPKiSB_iPKfiiiSD_SD_iiiii,@function
        .size           _ZN4vllm25paged_attention_v2_kernelIttLi128ELi8ELi128ELNS_18Fp8KVCacheDataTypeE0ELb0ELi512EEEvPfS2_PT_PKS3_PKT0_S9_ifPKiSB_iPKfiiiSD_SD_iiiii,(.L_x_25041 - _ZN4vllm25paged_attention_v2_kernelIttLi128ELi8ELi128ELNS_18Fp8KVCacheDataTypeE0ELb0ELi512EEEvPfS2_PT_PKS3_PKT0_S9_ifPKiSB_iPKfiiiSD_SD_iiiii)
        .other          _ZN4vllm25paged_attention_v2_kernelIttLi128ELi8ELi128ELNS_18Fp8KVCacheDataTypeE0ELb0ELi512EEEvPfS2_PT_PKS3_PKT0_S9_ifPKiSB_iPKfiiiSD_SD_iiiii,@"STO_CUDA_ENTRY STV_DEFAULT"
_ZN4vllm25paged_attention_v2_kernelIttLi128ELi8ELi128ELNS_18Fp8KVCacheDataTypeE0ELb0ELi512EEEvPfS2_PT_PKS3_PKT0_S9_ifPKiSB_iPKfiiiSD_SD_iiiii:
.text._ZN4vllm25paged_attention_v2_kernelIttLi128ELi8ELi128ELNS_18Fp8KVCacheDataTypeE0ELb0ELi512EEEvPfS2_PT_PKS3_PKT0_S9_ifPKiSB_iPKfiiiSD_SD_iiiii:
        /* <DEDUP_REMOVED lines=113> */
.L_x_20331:
        /* <DEDUP_REMOVED lines=10> */
.L_x_20330:
[----:B------:R-:W-:Y:S05]  /*07b0*/  BSYNC B1 ;  /* 0x0000000000017941 */ /* 0x000fea0003800000 */
.L_x_20329:
        /* <DEDUP_REMOVED lines=10> */
.L_x_20332:
        /* <DEDUP_REMOVED lines=17> */
.L_x_20328:
[----:B------:R-:W-:Y:S05]  /*0970*/  BSYNC B0 ;  /* 0x0000000000007941 */ /* 0x000fea0003800000 */
.L_x_20327:
        /* <DEDUP_REMOVED lines=12> */
[----:B------:R-:W-:Y:S02]  /*0a40*/  LEA R12, P0, R13, c[0x0][0x198], 0x2 ;  /* 0x000066000d0c7a11 */ /* 0x000fe400078010ff */
[----:B------:R-:W-:-:S02]  /*0a50*/  LOP3.LUT R14, R14, 0xfffffff8, RZ, 0xc0, !PT ;  /* 0xfffffff80e0e7812 */ /* 0x000fc400078ec0ff */
[C---:B------:R-:W-:Y:S02]  /*0a60*/  IADD3 R15, R8.reuse, 0x4, RZ ;  /* 0x00000004080f7810 */ /* 0x040fe40007ffe0ff */
[----:B------:R-:W-:Y:S01]  /*0a70*/  LEA.HI.X R13, R13, c[0x0][0x19c], R16, 0x2, P0 ;  /* 0x000067000d0d7a11 */ /* 0x000fe200000f1410 */
[----:B------:R-:W-:Y:S01]  /*0a80*/  IMAD.IADD R9, R11, 0x1, -R14 ;  /* 0x000000010b097824 */ /* 0x000fe200078e0a0e */
[C---:B------:R-:W-:Y:S01]  /*0a90*/  IADD3 R16, R8.reuse, 0xc, RZ ;  /* 0x0000000c08107810 */ /* 0x040fe20007ffe0ff */
[C---:B------:R-:W-:Y:S01]  /*0aa0*/  IMAD.SHL.U32 R11, R8.reuse, 0x2, RZ ;  /* 0x00000002080b7824 */ /* 0x040fe200078e00ff */
[----:B------:R-:W-:Y:S01]  /*0ab0*/  IADD3 R14, R8, 0x8, RZ ;  /* 0x00000008080e7810 */ /* 0x000fe20007ffe0ff */
[----:B------:R-:W-:Y:S01]  /*0ac0*/  IMAD.SHL.U32 R66, R9, 0x8, RZ ;  /* 0x0000000809427824 */ /* 0x000fe200078e00ff */
[----:B------:R-:W-:Y:S01]  /*0ad0*/  SHF.R.S32.HI R28, RZ, 0x1f, R15 ;  /* 0x0000001fff1c7819 */ /* 0x000fe2000001140f */
[----:B------:R-:W-:Y:S01]  /*0ae0*/  IMAD R58, R26, 0x8, R9 ;  /* 0x000000081a3a7824 */ /* 0x000fe200078e0209 */
[----:B------:R-:W-:Y:S01]  /*0af0*/  SHF.R.S32.HI R19, RZ, 0x1f, R16 ;  /* 0x0000001fff137819 */ /* 0x000fe20000011410 */
[----:B------:R-:W-:Y:S01]  /*0b00*/  IMAD.SHL.U32 R17, R14, 0x2, RZ ;  /* 0x000000020e117824 */ /* 0x000fe200078e00ff */
[----:B------:R-:W-:Y:S01]  /*0b10*/  SHF.R.S32.HI R29, RZ, 0x1f, R14 ;  /* 0x0000001fff1d7819 */ /* 0x000fe2000001140e */
[----:B------:R-:W-:Y:S01]  /*0b20*/  IMAD.IADD R59, R59, 0x1, R58 ;  /* 0x000000013b3b7824 */ /* 0x000fe200078e023a */
        /* <DEDUP_REMOVED lines=11> */
[----:B------:R-:W-:Y:S01]  /*0be0*/  IMAD.MOV.U32 R9, RZ, RZ, -0x800001 ;  /* 0xff7fffffff097424 */ /* 0x000fe200078e00ff */
[----:B------:R-:W-:-:S02]  /*0bf0*/  LEA.HI R14, R14, R11, RZ, 0x3 ;  /* 0x0000000b0e0e7211 */ /* 0x000fc400078f18ff */
        /* <DEDUP_REMOVED lines=8> */
[----:B------:R-:W-:-:S02]  /*0c80*/  LEA.HI R18, R18, R17, RZ, 0x3 ;  /* 0x0000001112127211 */ /* 0x000fc400078f18ff */
[C---:B------:R-:W-:Y:S01]  /*0c90*/  IADD3 R22, R8.reuse, 0x1c, RZ ;  /* 0x0000001c08167810 */ /* 0x040fe20007ffe0ff */
[----:B------:R-:W-:Y:S01]  /*0ca0*/  IMAD.IADD R16, R19, 0x1, -R20 ;  /* 0x0000000113107824 */ /* 0x000fe200078e0a14 */
[----:B------:R-:W-:Y:S02]  /*0cb0*/  IADD3 R19, R8, 0x14, RZ ;  /* 0x0000001408137810 */ /* 0x000fe40007ffe0ff */
[----:B------:R-:W-:Y:S02]  /*0cc0*/  LOP3.LUT R18, R18, 0xfffffff8, RZ, 0xc0, !PT ;  /* 0xfffffff812127812 */ /* 0x000fe400078ec0ff */
[C---:B------:R-:W-:Y:S02]  /*0cd0*/  IADD3 R21, R8.reuse, 0x10, RZ ;  /* 0x0000001008157810 */ /* 0x040fe40007ffe0ff */
[----:B------:R-:W-:Y:S01]  /*0ce0*/  SHF.R.S32.HI R32, RZ, 0x1f, R19 ;  /* 0x0000001fff207819 */ /* 0x000fe20000011413 */
        /* <DEDUP_REMOVED lines=30> */
[C---:B------:R-:W-:Y:S01]  /*0ed0*/  IADD3 R25, R8.reuse, 0x20, RZ ;  /* 0x0000002008197810 */ /* 0x040fe20007ffe0ff */
[----:B------:R-:W-:Y:S01]  /*0ee0*/  IMAD.IADD R20, R23, 0x1, -R24 ;  /* 0x0000000117147824 */ /* 0x000fe200078e0a18 */
[----:B------:R-:W-:Y:S02]  /*0ef0*/  IADD3 R23, R8, 0x24, RZ ;  /* 0x0000002408177810 */ /* 0x000fe40007ffe0ff */
[----:B------:R-:W-:Y:S02]  /*0f00*/  LOP3.LUT R22, R22, 0xfffffff8, RZ, 0xc0, !PT ;  /* 0xfffffff816167812 */ /* 0x000fe400078ec0ff */
[----:B------:R-:W-:Y:S02]  /*0f10*/  SHF.R.S32.HI R24, RZ, 0x1f, R23 ;  /* 0x0000001fff187819 */ /* 0x000fe40000011417 */
[C---:B------:R-:W-:Y:S01]  /*0f20*/  IADD3 R35, R8.reuse, 0x2c, RZ ;  /* 0x0000002c08237810 */ /* 0x040fe20007ffe0ff */
[----:B------:R-:W-:Y:S01]  /*0f30*/  IMAD.IADD R19, R21, 0x1, -R22 ;  /* 0x0000000115137824 */ /* 0x000fe200078e0a16 */
[----:B------:R-:W-:Y:S01]  /*0f40*/  IADD3 R27, R8, 0x28, RZ ;  /* 0x00000028081b7810 */ /* 0x000fe20007ffe0ff */
        /* <DEDUP_REMOVED lines=19> */
[----:B------:R-:W-:-:S02]  /*1080*/  LOP3.LUT R22, R22, 0xfffffff8, RZ, 0xc0, !PT ;  /* 0xfffffff816167812 */ /* 0x000fc400078ec0ff */
[----:B------:R-:W-:Y:S02]  /*1090*/  SHF.R.S32.HI R40, RZ, 0x1f, R27 ;  /* 0x0000001fff287819 */ /* 0x000fe4000001141b */
[----:B------:R-:W-:Y:S01]  /*10a0*/  LEA.HI R24, R24, R23, RZ, 0x3 ;  /* 0x0000001718187211 */ /* 0x000fe200078f18ff */
[----:B------:R-:W-:Y:S01]  /*10b0*/  IMAD.IADD R21, R21, 0x1, -R22 ;  /* 0x0000000115157824 */ /* 0x000fe200078e0a16 */
[----:B------:R-:W-:Y:S02]  /*10c0*/  LEA.HI R42, R42, R35, RZ, 0x3 ;  /* 0x000000232a2a7211 */ /* 0x000fe400078f18ff */
[----:B------:R-:W-:Y:S02]  /*10d0*/  LEA.HI R40, R40, R27, RZ, 0x3 ;  /* 0x0000001b28287211 */ /* 0x000fe400078f18ff */
[----:B------:R-:W-:Y:S02]  /*10e0*/  IADD3 R25, R8, 0x30, RZ ;  /* 0x0000003008197810 */ /* 0x000fe40007ffe0ff */
[----:B------:R-:W-:-:S02]  /*10f0*/  LOP3.LUT R22, R24, 0xfffffff8, RZ, 0xc0, !PT ;  /* 0xfffffff818167812 */ /* 0x000fc400078ec0ff */
[----:B------:R-:W-:Y:S02]  /*1100*/  LOP3.LUT R24, R42, 0xfffffff8, RZ, 0xc0, !PT ;  /* 0xfffffff82a187812 */ /* 0x000fe400078ec0ff */
[----:B------:R-:W-:Y:S01]  /*1110*/  LOP3.LUT R40, R40, 0xfffffff8, RZ, 0xc0, !PT ;  /* 0xfffffff828287812 */ /* 0x000fe200078ec0ff */
[----:B------:R-:W-:Y:S01]  /*1120*/  IMAD.IADD R22, R23, 0x1, -R22 ;  /* 0x0000000117167824 */ /* 0x000fe200078e0a16 */
[----:B------:R-:W-:Y:S01]  /*1130*/  SHF.R.S32.HI R42, RZ, 0x1f, R25 ;  /* 0x0000001fff2a7819 */ /* 0x000fe20000011419 */
[----:B------:R-:W-:Y:S01]  /*1140*/  IMAD.IADD R24, R35, 0x1, -R24 ;  /* 0x0000000123187824 */ /* 0x000fe200078e0a18 */
[----:B------:R-:W-:Y:S01]  /*1150*/  IADD3 R45, R8, 0x3c, RZ ;  /* 0x0000003c082d7810 */ /* 0x000fe20007ffe0ff */
[----:B------:R-:W-:Y:S01]  /*1160*/  IMAD.IADD R23, R27, 0x1, -R40 ;  /* 0x000000011b177824 */ /* 0x000fe200078e0a28 */
[----:B------:R-:W-:Y:S01]  /*1170*/  LEA.HI R43, R42, R25, RZ, 0x2 ;  /* 0x000000192a2b7211 */ /* 0x000fe200078f10ff */
[----:B------:R-:W-:Y:S01]  /*1180*/  IMAD.SHL.U32 R25, R25, 0x2, RZ ;  /* 0x0000000219197824 */ /* 0x000fe200078e00ff */
[----:B------:R-:W-:-:S02]  /*1190*/  IADD3 R27, R8, 0x34, RZ ;  /* 0x00000034081b7810 */ /* 0x000fc40007ffe0ff */
[----:B------:R-:W-:Y:S01]  /*11a0*/  IADD3 R35, R8, 0x38, RZ ;  /* 0x0000003808237810 */ /* 0x000fe20007ffe0ff */
[----:B------:R-:W-:Y:S01]  /*11b0*/  IMAD.SHL.U32 R54, R43, 0x10, RZ ;  /* 0x000000102b367824 */ /* 0x000fe200078e00ff */
[----:B------:R-:W-:Y:S02]  /*11c0*/  SHF.R.S32.HI R42, RZ, 0x1f, R27 ;  /* 0x0000001fff2a7819 */ /* 0x000fe4000001141b */
[----:B------:R-:W-:Y:S01]  /*11d0*/  SHF.R.S32.HI R40, RZ, 0x1f, R25 ;  /* 0x0000001fff287819 */ /* 0x000fe20000011419 */
[----:B------:R-:W-:Y:S01]  /*11e0*/  IMAD.SHL.U32 R41, R35, 0x2, RZ ;  /* 0x0000000223297824 */ /* 0x000fe200078e00ff */
[----:B------:R-:W-:Y:S01]  /*11f0*/  LEA.HI R44, R42, R27, RZ, 0x2 ;  /* 0x0000001b2a2c7211 */ /* 0x000fe200078f10ff */
[----:B------:R-:W-:Y:S01]  /*1200*/  IMAD.SHL.U32 R27, R27, 0x2, RZ ;  /* 0x000000021b1b7824 */ /* 0x000fe200078e00ff */
[----:B------:R-:W-:Y:S02]  /*1210*/  LEA.HI R40, R40, R25, RZ, 0x3 ;  /* 0x0000001928287211 */ /* 0x000fe400078f18ff */
[----:B------:R-:W-:Y:S01]  /*1220*/  SHF.R.S32.HI R42, RZ, 0x1f, R45 ;  /* 0x0000001fff2a7819 */ /* 0x000fe2000001142d */
        /* <DEDUP_REMOVED lines=8> */
[----:B------:R-:W-:Y:S02]  /*12b0*/  SHF.R.S32.HI R48, RZ, 0x1f, R45 ;  /* 0x0000001fff307819 */ /* 0x000fe4000001142d */
[----:B------:R-:W-:Y:S02]  /*12c0*/  LEA.HI R42, R42, R27, RZ, 0x3 ;  /* 0x0000001b2a2a7211 */ /* 0x000fe400078f18ff */
[----:B------:R-:W-:-:S02]  /*12d0*/  LEA.HI R40, R40, R41, RZ, 0x3 ;  /* 0x0000002928287211 */ /* 0x000fc400078f18ff */
[----:B------:R-:W-:Y:S02]  /*12e0*/  SHF.R.S32.HI R46, RZ, 0x1f, R35 ;  /* 0x0000001fff2e7819 */ /* 0x000fe40000011423 */
[----:B------:R-:W-:Y:S02]  /*12f0*/  LEA.HI R48, R48, R45, RZ, 0x3 ;  /* 0x0000002d30307211 */ /* 0x000fe400078f18ff */
[----:B------:R-:W-:Y:S02]  /*1300*/  LOP3.LUT R42, R42, 0xfffffff8, RZ, 0xc0, !PT ;  /* 0xfffffff82a2a7812 */ /* 0x000fe400078ec0ff */
[----:B------:R-:W-:Y:S02]  /*1310*/  LOP3.LUT R40, R40, 0xfffffff8, RZ, 0xc0, !PT ;  /* 0xfffffff828287812 */ /* 0x000fe400078ec0ff */
[----:B------:R-:W-:Y:S01]  /*1320*/  LEA.HI R46, R46, R35, RZ, 0x2 ;  /* 0x000000232e2e7211 */ /* 0x000fe200078f10ff */
[----:B------:R-:W-:Y:S01]  /*1330*/  IMAD R35, R5, c[0x0][0x1c0], RZ ;  /* 0x0000700005237a24 */ /* 0x000fe200078e02ff */
[----:B------:R-:W-:Y:S01]  /*1340*/  LOP3.LUT R48, R48, 0xfffffff8, RZ, 0xc0, !PT ;  /* 0xfffffff830307812 */ /* 0x000fe200078ec0ff */
[----:B------:R-:W-:Y:S01]  /*1350*/  IMAD.IADD R26, R27, 0x1, -R42 ;  /* 0x000000011b1a7824 */ /* 0x000fe200078e0a2a */
        /* <DEDUP_REMOVED lines=9> */
[----:B------:R-:W-:Y:S01]  /*13f0*/  IMAD.SHL.U32 R41, R8, 0x40, RZ ;  /* 0x0000004008297824 */ /* 0x000fe200078e00ff */
        /* <DEDUP_REMOVED lines=46> */
.L_x_20339:
[----:B------:R-:W2:Y:S02]  /*16e0*/  LDG.E.CONSTANT R31, [R12.64] ;  /* 0x0000000a0c1f7981 */ /* 0x000ea4000c1e9900 */
[----:B--2---:R-:W-:-:S05]  /*16f0*/  SHF.R.S32.HI R28, RZ, 0x1f, R31 ;  /* 0x0000001fff1c7819 */ /* 0x004fca000001141f */
[----:B------:R-:W-:Y:S02]  /*1700*/  IMAD R30, R28, c[0x0][0x1bc], RZ ;  /* 0x00006f001c1e7a24 */ /* 0x000fe400078e02ff */
[----:B------:R-:W-:-:S04]  /*1710*/  IMAD.WIDE.U32 R28, R31, c[0x0][0x1bc], R66 ;  /* 0x00006f001f1c7a25 */ /* 0x000fc800078e0042 */
[----:B------:R-:W-:Y:S01]  /*1720*/  IMAD R33, R31, R42, R30 ;  /* 0x0000002a1f217224 */ /* 0x000fe200078e021e */
[-C--:B------:R-:W-:Y:S02]  /*1730*/  IADD3 R31, P5, P6, R14, R28.reuse, R43 ;  /* 0x0000001c0e1f7210 */ /* 0x080fe40007ebe02b */
[-C--:B------:R-:W-:Y:S01]  /*1740*/  IADD3 R35, P2, P3, R15, R28.reuse, R44 ;  /* 0x0000001c0f237210 */ /* 0x080fe20007b5e02c */
[----:B------:R-:W-:Y:S01]  /*1750*/  IMAD.IADD R106, R29, 0x1, R33 ;  /* 0x000000011d6a7824 */ /* 0x000fe200078e0221 */
[----:B------:R-:W-:Y:S02]  /*1760*/  LEA R30, P4, R31, c[0x0][0x180], 0x1 ;  /* 0x000060001f1e7a11 */ /* 0x000fe400078808ff */
[----:B------:R-:W-:Y:S02]  /*1770*/  IADD3 R33, P0, R11, R28, RZ ;  /* 0x0000001c0b217210 */ /* 0x000fe40007f1e0ff */
[----:B------:R-:W-:Y:S02]  /*1780*/  IADD3.X R38, R81, R106, R60, P5, P6 ;  /* 0x0000006a51267210 */ /* 0x000fe40002fec43c */
[----:B------:R-:W-:-:S02]  /*1790*/  LEA R32, P6, R33, c[0x0][0x180], 0x1 ;  /* 0x0000600021207a11 */ /* 0x000fc400078c08ff */
[----:B------:R-:W-:Y:S02]  /*17a0*/  LEA.HI.X R31, R31, c[0x0][0x184], R38, 0x1, P4 ;  /* 0x000061001f1f7a11 */ /* 0x000fe400020f0c26 */
[-C--:B------:R-:W-:Y:S02]  /*17b0*/  LEA.HI.X.SX32 R74, R11, R106.reuse, 0x1, P0 ;  /* 0x0000006a0b4a7211 */ /* 0x080fe400000f0eff */
[----:B------:R-:W-:Y:S01]  /*17c0*/  LEA R34, P5, R35, c[0x0][0x180], 0x1 ;  /* 0x0000600023227a11 */ /* 0x000fe200078a08ff */
[----:B------:R0:W2:Y:S01]  /*17d0*/  LDG.E.CONSTANT R98, [R30.64] ;  /* 0x0000000a1e627981 */ /* 0x0000a2000c1e9900 */
[----:B------:R-:W-:Y:S02]  /*17e0*/  IADD3.X R36, R82, R106, R61, P2, P3 ;  /* 0x0000006a52247210 */ /* 0x000fe400017e643d */
[----:B------:R-:W-:Y:S02]  /*17f0*/  LEA.HI.X R33, R33, c[0x0][0x184], R74, 0x1, P6 ;  /* 0x0000610021217a11 */ /* 0x000fe400030f0c4a */
[----:B------:R-:W-:-:S02]  /*1800*/  IADD3 R29, P0, P2, R16, R28, R45 ;  /* 0x0000001c101d7210 */ /* 0x000fc40007a1e02d */
[----:B------:R-:W-:Y:S01]  /*1810*/  LEA.HI.X R35, R35, c[0x0][0x184], R36, 0x1, P5 ;  /* 0x0000610023237a11 */ /* 0x000fe200028f0c24 */
[----:B------:R1:W3:Y:S01]  /*1820*/  LDG.E.CONSTANT R100, [R32.64] ;  /* 0x0000000a20647981 */ /* 0x0002e2000c1e9900 */
        /* <DEDUP_REMOVED lines=13> */
[----:B0-----:R-:W-:-:S02]  /*1900*/  IADD3 R30, P0, P2, R19, R28, R48 ;  /* 0x0000001c131e7210 */ /* 0x001fc40007a1e030 */
[----:B------:R-:W-:Y:S02]  /*1910*/  LEA.HI.X R75, R29, c[0x0][0x184], R76, 0x1, P3 ;  /* 0x000061001d4b7a11 */ /* 0x000fe400018f0c4c */
[----:B------:R-:W-:Y:S02]  /*1920*/  LEA R76, P3, R30, c[0x0][0x180], 0x1 ;  /* 0x000060001e4c7a11 */ /* 0x000fe400078608ff */
[----:B------:R-:W-:Y:S01]  /*1930*/  IADD3.X R31, R86, R106, R65, P0, P2 ;  /* 0x0000006a561f7210 */ /* 0x000fe200007e4441 */
[----:B------:R0:W3:Y:S01]  /*1940*/  LDG.E.CONSTANT R102, [R74.64] ;  /* 0x0000000a4a667981 */ /* 0x0000e2000c1e9900 */
[----:B------:R-:W-:Y:S02]  /*1950*/  IADD3 R29, P0, P2, R20, R28, R49 ;  /* 0x0000001c141d7210 */ /* 0x000fe40007a1e031 */
[----:B------:R-:W-:Y:S02]  /*1960*/  LEA.HI.X R77, R30, c[0x0][0x184], R31, 0x1, P3 ;  /* 0x000061001e4d7a11 */ /* 0x000fe400018f0c1f */
[----:B-1----:R-:W-:-:S02]  /*1970*/  LEA R36, P3, R29, c[0x0][0x180], 0x1 ;  /* 0x000060001d247a11 */ /* 0x002fc400078608ff */
[----:B------:R-:W-:Y:S01]  /*1980*/  IADD3.X R30, R87, R106, R68, P0, P2 ;  /* 0x0000006a571e7210 */ /* 0x000fe200007e4444 */
[----:B------:R1:W3:Y:S03]  /*1990*/  LDG.E.CONSTANT R76, [R76.64] ;  /* 0x0000000a4c4c7981 */ /* 0x0002e6000c1e9900 */
[----:B------:R-:W-:Y:S02]  /*19a0*/  LEA.HI.X R37, R29, c[0x0][0x184], R30, 0x1, P3 ;  /* 0x000061001d257a11 */ /* 0x000fe400018f0c1e */
[-C--:B------:R-:W-:Y:S02]  /*19b0*/  IADD3 R31, P2, P3, R21, R28.reuse, R50 ;  /* 0x0000001c151f7210 */ /* 0x080fe40007b5e032 */
[----:B------:R-:W-:Y:S01]  /*19c0*/  IADD3 R29, P4, P5, R22, R28, R51 ;  /* 0x0000001c161d7210 */ /* 0x000fe20007d9e033 */
[----:B------:R0:W3:Y:S01]  /*19d0*/  LDG.E.CONSTANT R104, [R36.64] ;  /* 0x0000000a24687981 */ /* 0x0000e2000c1e9900 */
[----:B------:R-:W-:-:S02]  /*19e0*/  LEA R30, P0, R31, c[0x0][0x180], 0x1 ;  /* 0x000060001f1e7a11 */ /* 0x000fc400078008ff */
[-C--:B------:R-:W-:Y:S02]  /*19f0*/  IADD3.X R38, R88, R106.reuse, R69, P2, P3 ;  /* 0x0000006a58267210 */ /* 0x080fe400017e6445 */
[----:B------:R-:W-:Y:S02]  /*1a00*/  LEA R32, P2, R29, c[0x0][0x180], 0x1 ;  /* 0x000060001d207a11 */ /* 0x000fe400078408ff */
[----:B----4-:R-:W-:Y:S02]  /*1a10*/  IADD3.X R34, R89, R106, R70, P4, P5 ;  /* 0x0000006a59227210 */ /* 0x010fe400027ea446 */
[----:B------:R-:W-:Y:S02]  /*1a20*/  IADD3 R35, P3, P4, R23, R28, R52 ;  /* 0x0000001c17237210 */ /* 0x000fe40007c7e034 */
[----:B------:R-:W-:Y:S02]  /*1a30*/  LEA.HI.X R31, R31, c[0x0][0x184], R38, 0x1, P0 ;  /* 0x000061001f1f7a11 */ /* 0x000fe400000f0c26 */
[----:B------:R-:W-:-:S02]  /*1a40*/  LEA.HI.X R33, R29, c[0x0][0x184], R34, 0x1, P2 ;  /* 0x000061001d217a11 */ /* 0x000fc400010f0c22 */
[C---:B------:R-:W-:Y:S01]  /*1a50*/  LEA R34, P0, R35.reuse, c[0x0][0x180], 0x1 ;  /* 0x0000600023227a11 */ /* 0x040fe200078008ff */
[----:B-1----:R1:W4:Y:S01]  /*1a60*/  LDG.E.CONSTANT R77, [R30.64] ;  /* 0x0000000a1e4d7981 */ /* 0x002322000c1e9900 */
[----:B------:R-:W-:Y:S02]  /*1a70*/  IADD3.X R38, R90, R106, R71, P3, P4 ;  /* 0x0000006a5a267210 */ /* 0x000fe40001fe8447 */
[----:B------:R-:W-:Y:S01]  /*1a80*/  IADD3 R29, P2, P3, R24, R28, R53 ;  /* 0x0000001c181d7210 */ /* 0x000fe20007b5e035 */
[----:B------:R1:W4:Y:S01]  /*1a90*/  LDG.E.CONSTANT R105, [R32.64] ;  /* 0x0000000a20697981 */ /* 0x000322000c1e9900 */
[----:B------:R-:W-:Y:S02]  /*1aa0*/  LEA.HI.X R35, R35, c[0x0][0x184], R38, 0x1, P0 ;  /* 0x0000610023237a11 */ /* 0x000fe400000f0c26 */
[----:B0-----:R-:W-:Y:S02]  /*1ab0*/  LEA R36, P0, R29, c[0x0][0x180], 0x1 ;  /* 0x000060001d247a11 */ /* 0x001fe400078008ff */
[----:B------:R-:W-:Y:S01]  /*1ac0*/  IADD3.X R38, R91, R106, R72, P2, P3 ;  /* 0x0000006a5b267210 */ /* 0x000fe200017e6448 */
[----:B------:R0:W4:Y:S03]  /*1ad0*/  LDG.E.CONSTANT R107, [R34.64] ;  /* 0x0000000a226b7981 */ /* 0x000126000c1e9900 */
[----:B------:R-:W-:-:S02]  /*1ae0*/  LEA.HI.X R37, R29, c[0x0][0x184], R38, 0x1, P0 ;  /* 0x000061001d257a11 */ /* 0x000fc400000f0c26 */
[-C--:B------:R-:W-:Y:S02]  /*1af0*/  IADD3 R39, P0, P2, R25, R28.reuse, R54 ;  /* 0x0000001c19277210 */ /* 0x080fe40007a1e036 */
[----:B------:R-:W-:Y:S01]  /*1b00*/  IADD3 R29, P4, P5, R26, R28, R55 ;  /* 0x0000001c1a1d7210 */ /* 0x000fe20007d9e037 */
[----:B------:R0:W4:Y:S01]  /*1b10*/  LDG.E.CONSTANT R108, [R36.64] ;  /* 0x0000000a246c7981 */ /* 0x000122000c1e9900 */
[----:B-1----:R-:W-:Y:S02]  /*1b20*/  LEA R30, P3, R39, c[0x0][0x180], 0x1 ;  /* 0x00006000271e7a11 */ /* 0x002fe400078608ff */
[-C--:B------:R-:W-:Y:S02]  /*1b30*/  IADD3.X R74, R92, R106.reuse, R73, P0, P2 ;  /* 0x0000006a5c4a7210 */ /* 0x080fe400007e4449 */
        /* <DEDUP_REMOVED lines=11> */
[----:B0-----:R-:W-:Y:S01]  /*1bf0*/  LEA R36, P3, R28, c[0x0][0x180], 0x1 ;  /* 0x000060001c247a11 */ /* 0x001fe200078608ff */
[----:B------:R-:W0:Y:S01]  /*1c00*/  LDS.128 R32, [R41] ;  /* 0x0000000029207984 */ /* 0x000e220000000c00 */
[----:B------:R-:W-:-:S03]  /*1c10*/  IADD3.X R29, R95, R106, R80, P0, P2 ;  /* 0x0000006a5f1d7210 */ /* 0x000fc600007e4450 */
[----:B------:R0:W4:Y:S01]  /*1c20*/  LDG.E.CONSTANT R74, [R74.64] ;  /* 0x0000000a4a4a7981 */ /* 0x000122000c1e9900 */
[----:B------:R-:W-:-:S03]  /*1c30*/  LEA.HI.X R37, R28, c[0x0][0x184], R29, 0x1, P3 ;  /* 0x000061001c257a11 */ /* 0x000fc600018f0c1d */
[----:B-1----:R-:W1:Y:S04]  /*1c40*/  LDS.128 R28, [R41+0x10] ;  /* 0x00001000291c7984 */ /* 0x002e680000000c00 */
[----:B------:R0:W4:Y:S02]  /*1c50*/  LDG.E.CONSTANT R106, [R36.64] ;  /* 0x0000000a246a7981 */ /* 0x000124000c1e9900 */
[--C-:B0-----:R-:W-:Y:S02]  /*1c60*/  HADD2.F32 R114, -RZ, R34.reuse.H0_H0 ;  /* 0x20000022ff727230 */ /* 0x101fe40000004100 */
[----:B------:R-:W-:Y:S02]  /*1c70*/  HADD2.F32 R38, -RZ, R34.H1_H1 ;  /* 0x30000022ff267230 */ /* 0x000fe40000004100 */
[----:B------:R-:W-:-:S02]  /*1c80*/  HADD2.F32 R111, -RZ, R33.H0_H0 ;  /* 0x20000021ff6f7230 */ /* 0x000fc40000004100 */
[----:B------:R-:W-:Y:S02]  /*1c90*/  HADD2.F32 R112, -RZ, R33.H1_H1 ;  /* 0x30000021ff707230 */ /* 0x000fe40000004100 */
[--C-:B------:R-:W-:Y:S02]  /*1ca0*/  HADD2.F32 R33, -RZ, R32.reuse.H0_H0 ;  /* 0x20000020ff217230 */ /* 0x100fe40000004100 */
[----:B------:R-:W-:Y:S02]  /*1cb0*/  HADD2.F32 R39, -RZ, R32.H1_H1 ;  /* 0x30000020ff277230 */ /* 0x000fe40000004100 */
[--C-:B------:R-:W-:Y:S02]  /*1cc0*/  HADD2.F32 R36, -RZ, R35.reuse.H0_H0 ;  /* 0x20000023ff247230 */ /* 0x100fe40000004100 */
[----:B------:R-:W-:Y:S01]  /*1cd0*/  HADD2.F32 R37, -RZ, R35.H1_H1 ;  /* 0x30000023ff257230 */ /* 0x000fe20000004100 */
[----:B------:R-:W-:-:S04]  /*1ce0*/  IADD3 R97, R97, 0x4, RZ ;  /* 0x0000000461617810 */ /* 0x000fc80007ffe0ff */
[----:B------:R-:W-:Y:S01]  /*1cf0*/  ISETP.GE.AND P3, PT, R97, R6, PT ;  /* 0x000000066100720c */ /* 0x000fe20003f66270 */
[--C-:B--2---:R-:W-:Y:S02]  /*1d00*/  HADD2.F32 R34, -RZ, R98.reuse.H0_H0 ;  /* 0x20000062ff227230 */ /* 0x104fe40000004100 */
[----:B------:R-:W-:-:S03]  /*1d10*/  HADD2.F32 R75, -RZ, R98.H1_H1 ;  /* 0x30000062ff4b7230 */ /* 0x000fc60000004100 */
[----:B------:R-:W-:Y:S01]  /*1d20*/  FMUL.FTZ R34, R111, R34 ;  /* 0x000000226f227220 */ /* 0x000fe20000410000 */
[--C-:B---3--:R-:W-:Y:S01]  /*1d30*/  HADD2.F32 R32, -RZ, R100.reuse.H0_H0 ;  /* 0x20000064ff207230 */ /* 0x108fe20000004100 */
[----:B------:R-:W-:Y:S01]  /*1d40*/  FMUL.FTZ R112, R112, R75 ;  /* 0x0000004b70707220 */ /* 0x000fe20000410000 */
[----:B------:R-:W-:Y:S02]  /*1d50*/  HADD2.F32 R100, -RZ, R100.H1_H1 ;  /* 0x30000064ff647230 */ /* 0x000fe40000004100 */
[--C-:B------:R-:W-:Y:S01]  /*1d60*/  HADD2.F32 R98, -RZ, R99.reuse.H0_H0 ;  /* 0x20000063ff627230 */ /* 0x100fe20000004100 */
[----:B------:R-:W-:Y:S01]  /*1d70*/  FFMA.FTZ R75, R33, R32, R34 ;  /* 0x00000020214b7223 */ /* 0x000fe20000010022 */
[----:B------:R-:W-:Y:S01]  /*1d80*/  HADD2.F32 R99, -RZ, R99.H1_H1 ;  /* 0x30000063ff637230 */ /* 0x000fe20000004100 */
[----:B------:R-:W0:Y:S01]  /*1d90*/  LDS.128 R32, [R41+0x20] ;  /* 0x0000200029207984 */ /* 0x000e220000000c00 */
[----:B------:R-:W-:Y:S02]  /*1da0*/  FFMA.FTZ R39, R39, R100, R112 ;  /* 0x0000006427277223 */ /* 0x000fe40000010070 */
[----:B------:R-:W-:Y:S01]  /*1db0*/  FFMA.FTZ R75, R114, R98, R75 ;  /* 0x00000062724b7223 */ /* 0x000fe2000001004b */
[--C-:B------:R-:W-:Y:S01]  /*1dc0*/  HADD2.F32 R98, -RZ, R101.reuse.H0_H0 ;  /* 0x20000065ff627230 */ /* 0x100fe20000004100 */
[----:B------:R-:W-:Y:S01]  /*1dd0*/  FFMA.FTZ R38, R38, R99, R39 ;  /* 0x0000006326267223 */ /* 0x000fe20000010027 */
[----:B------:R-:W-:-:S02]  /*1de0*/  HADD2.F32 R101, -RZ, R101.H1_H1 ;  /* 0x30000065ff657230 */ /* 0x000fc40000004100 */
[--C-:B-1----:R-:W-:Y:S01]  /*1df0*/  HADD2.F32 R39, -RZ, R28.reuse.H0_H0 ;  /* 0x2000001cff277230 */ /* 0x102fe20000004100 */
[----:B------:R-:W-:Y:S02]  /*1e00*/  FFMA.FTZ R36, R36, R98, R75 ;  /* 0x0000006224247223 */ /* 0x000fe4000001004b */
[----:B------:R-:W-:Y:S01]  /*1e10*/  FFMA.FTZ R37, R37, R101, R38 ;  /* 0x0000006525257223 */ /* 0x000fe20000010026 */
[----:B------:R-:W-:Y:S02]  /*1e20*/  HADD2.F32 R38, -RZ, R103.H0_H0 ;  /* 0x20000067ff267230 */ /* 0x000fe40000004100 */
[----:B------:R-:W-:Y:S02]  /*1e30*/  HADD2.F32 R28, -RZ, R28.H1_H1 ;  /* 0x3000001cff1c7230 */ /* 0x000fe40000004100 */
[----:B------:R-:W-:Y:S01]  /*1e40*/  HADD2.F32 R75, -RZ, R29.H0_H0 ;  /* 0x2000001dff4b7230 */ /* 0x000fe20000004100 */
[----:B------:R-:W-:Y:S01]  /*1e50*/  FFMA.FTZ R36, R39, R38, R36 ;  /* 0x0000002627247223 */ /* 0x000fe20000010024 */
[----:B------:R-:W-:-:S02]  /*1e60*/  HADD2.F32 R103, -RZ, R103.H1_H1 ;  /* 0x30000067ff677230 */ /* 0x000fc40000004100 */
        /* <DEDUP_REMOVED lines=8> */
[--C-:B------:R-:W-:Y:S01]  /*1ef0*/  HADD2.F32 R30, -RZ, R76.reuse.H0_H0 ;  /* 0x2000004cff1e7230 */ /* 0x100fe20000004100 */
[----:B------:R-:W-:Y:S01]  /*1f00*/  FFMA.FTZ R28, R29, R102, R28 ;  /* 0x000000661d1c7223 */ /* 0x000fe2000001001c */
        /* <DEDUP_REMOVED lines=8> */
[----:B0-----:R-:W-:-:S02]  /*1f90*/  HADD2.F32 R30, -RZ, R32.H0_H0 ;  /* 0x20000020ff1e7230 */ /* 0x001fc40000004100 */
[----:B----4-:R-:W-:Y:S01]  /*1fa0*/  HADD2.F32 R75, -RZ, R77.H0_H0 ;  /* 0x2000004dff4b7230 */ /* 0x010fe20000004100 */
[----:B------:R-:W-:Y:S01]  /*1fb0*/  FFMA.FTZ R28, R31, R104, R28 ;  /* 0x000000681f1c7223 */ /* 0x000fe2000001001c */
[----:B------:R-:W-:Y:S02]  /*1fc0*/  HADD2.F32 R31, -RZ, R32.H1_H1 ;  /* 0x30000020ff1f7230 */ /* 0x000fe40000004100 */
[----:B------:R-:W-:Y:S01]  /*1fd0*/  HADD2.F32 R32, -RZ, R33.H0_H0 ;  /* 0x20000021ff207230 */ /* 0x000fe20000004100 */
[----:B------:R-:W-:Y:S01]  /*1fe0*/  FFMA.FTZ R29, R30, R75, R29 ;  /* 0x0000004b1e1d7223 */ /* 0x000fe2000001001d */
[----:B------:R-:W-:Y:S02]  /*1ff0*/  HADD2.F32 R76, -RZ, R105.H0_H0 ;  /* 0x20000069ff4c7230 */ /* 0x000fe40000004100 */
        /* <DEDUP_REMOVED lines=9> */
[----:B------:R-:W-:Y:S02]  /*2090*/  HADD2.F32 R34, -RZ, R35.H0_H0 ;  /* 0x20000023ff227230 */ /* 0x000fe40000004100 */
[--C-:B------:R-:W-:Y:S01]  /*20a0*/  HADD2.F32 R30, -RZ, R108.reuse.H0_H0 ;  /* 0x2000006cff1e7230 */ /* 0x100fe20000004100 */
[----:B------:R-:W-:Y:S01]  /*20b0*/  FFMA.FTZ R28, R33, R105, R28 ;  /* 0x00000069211c7223 */ /* 0x000fe2000001001c */
[----:B------:R-:W-:Y:S02]  /*20c0*/  HADD2.F32 R107, -RZ, R107.H1_H1 ;  /* 0x3000006bff6b7230 */ /* 0x000fe40000004100 */
[----:B------:R-:W-:Y:S01]  /*20d0*/  HADD2.F32 R35, -RZ, R35.H1_H1 ;  /* 0x30000023ff237230 */ /* 0x000fe20000004100 */
[----:B------:R-:W-:Y:S01]  /*20e0*/  FFMA.FTZ R29, R34, R30, R29 ;  /* 0x0000001e221d7223 */ /* 0x000fe2000001001d */
[----:B------:R-:W-:Y:S01]  /*20f0*/  HADD2.F32 R108, -RZ, R108.H1_H1 ;  /* 0x3000006cff6c7230 */ /* 0x000fe20000004100 */
[----:B------:R-:W-:Y:S01]  /*2100*/  FFMA.FTZ R28, R31, R107, R28 ;  /* 0x0000006b1f1c7223 */ /* 0x000fe2000001001c */
[----:B-1----:R-:W-:-:S02]  /*2110*/  HADD2.F32 R30, -RZ, R36.H0_H0 ;  /* 0x20000024ff1e7230 */ /* 0x002fc40000004100 */
[--C-:B------:R-:W-:Y:S01]  /*2120*/  HADD2.F32 R32, -RZ, R109.reuse.H0_H0 ;  /* 0x2000006dff207230 */ /* 0x100fe20000004100 */
[----:B------:R-:W-:Y:S01]  /*2130*/  FFMA.FTZ R28, R35, R108, R28 ;  /* 0x0000006c231c7223 */ /* 0x000fe2000001001c */
[----:B------:R-:W-:Y:S02]  /*2140*/  HADD2.F32 R31, -RZ, R36.H1_H1 ;  /* 0x30000024ff1f7230 */ /* 0x000fe40000004100 */
[----:B------:R-:W-:Y:S01]  /*2150*/  HADD2.F32 R109, -RZ, R109.H1_H1 ;  /* 0x3000006dff6d7230 */ /* 0x000fe20000004100 */
[----:B------:R-:W-:Y:S01]  /*2160*/  FFMA.FTZ R29, R30, R32, R29 ;  /* 0x000000201e1d7223 */ /* 0x000fe2000001001d */
[--C-:B------:R-:W-:Y:S02]  /*2170*/  HADD2.F32 R34, -RZ, R37.reuse.H0_H0 ;  /* 0x20000025ff227230 */ /* 0x100fe40000004100 */
        /* <DEDUP_REMOVED lines=16> */
[----:B------:R-:W-:-:S04]  /*2280*/  FFMA.FTZ R29, R34, R30, R29 ;  /* 0x0000001e221d7223 */ /* 0x000fc8000001001d */
[----:B------:R-:W-:-:S04]  /*2290*/  FFMA.FTZ R28, R39, R106, R28 ;  /* 0x0000006a271c7223 */ /* 0x000fc8000001001c */
[----:B------:R-:W-:Y:S01]  /*22a0*/  FADD.FTZ R35, R29, R28 ;  /* 0x0000001c1d237221 */ /* 0x000fe20000010000 */
[----:B------:R-:W-:Y:S05]  /*22b0*/  BRA.DIV ~URZ, `(.L_x_20335) ;  /* 0x000032527f007947 */ /* 0x000fea000b800000 */
[----:B------:R0:W1:Y:S02]  /*22c0*/  SHFL.BFLY PT, R28, R35, 0x2, 0x1f ;  /* 0x0c401f00231c7f89 */ /* 0x00006400000e0000 */
.L_x_20375:
[----:B01----:R-:W-:Y:S01]  /*22d0*/  FADD.FTZ R35, R35, R28 ;  /* 0x0000001c23237221 */ /* 0x003fe20000010000 */
[----:B------:R-:W-:Y:S05]  /*22e0*/  BRA.DIV ~URZ, `(.L_x_20336) ;  /* 0x000032a27f007947 */ /* 0x000fea000b800000 */
[----:B------:R0:W1:Y:S02]  /*22f0*/  SHFL.BFLY PT, R28, R35, 0x1, 0x1f ;  /* 0x0c201f00231c7f89 */ /* 0x00006400000e0000 */
.L_x_20376:
        /* <DEDUP_REMOVED lines=13> */
.L_x_20338:
[----:B------:R-:W-:Y:S05]  /*23d0*/  BSYNC B1 ;  /* 0x0000000000017941 */ /* 0x000fea0003800000 */
.L_x_20337:
[----:B------:R-:W-:Y:S02]  /*23e0*/  IADD3 R12, P0, R12, 0x10, RZ ;  /* 0x000000100c0c7810 */ /* 0x000fe40007f1e0ff */
[----:B------:R-:W-:Y:S02]  /*23f0*/  IADD3 R96, R96, 0x20, RZ ;  /* 0x0000002060607810 */ /* 0x000fe40007ffe0ff */
[----:B-1----:R-:W-:Y:S01]  /*2400*/  IADD3 R58, R58, 0x80, RZ ;  /* 0x000000803a3a7810 */ /* 0x002fe20007ffe0ff */
[----:B------:R-:W-:Y:S01]  /*2410*/  IMAD.X R13, RZ, RZ, R13, P0 ;  /* 0x000000ffff0d7224 */ /* 0x000fe200000e060d */
[----:B------:R-:W-:Y:S01]  /*2420*/  IADD3 R59, R59, 0x20, RZ ;  /* 0x000000203b3b7810 */ /* 0x000fe20007ffe0ff */
[----:B0-----:R-:W-:Y:S05]  /*2430*/  @!P3 BRA `(.L_x_20339) ;  /* 0xfffff2a00000b947 */ /* 0x001fea000383ffff */
.L_x_20334:
[----:B------:R-:W-:Y:S05]  /*2440*/  BSYNC B0 ;  /* 0x0000000000007941 */ /* 0x000fea0003800000 */
.L_x_20333:
[----:B------:R-:W-:Y:S05]  /*2450*/  BRA.DIV ~URZ, `(.L_x_20340) ;  /* 0x000031b27f007947 */ /* 0x000fea000b800000 */
[----:B-----5:R0:W1:Y:S02]  /*2460*/  SHFL.BFLY PT, R2, R9, 0x10, 0x1f ;  /* 0x0e001f0009027f89 */ /* 0x02006400000e0000 */
.L_x_20377:
[----:B-1----:R-:W-:Y:S01]  /*2470*/  FMNMX.FTZ R11, R2, R9, !PT ;  /* 0x00000009020b7209 */ /* 0x002fe20007810000 */
[----:B------:R-:W-:Y:S05]  /*2480*/  BRA.DIV ~URZ, `(.L_x_20341) ;  /* 0x000032027f007947 */ /* 0x000fea000b800000 */
[----:B------:R-:W1:Y:S02]  /*2490*/  SHFL.BFLY PT, R2, R11, 0x8, 0x1f ;  /* 0x0d001f000b027f89 */ /* 0x000e6400000e0000 */
[----:B-1----:R-:W-:-:S05]  /*24a0*/  FMNMX.FTZ R2, R11, R2, !PT ;  /* 0x000000020b027209 */ /* 0x002fca0007810000 */
[----:B0-----:R0:W1:Y:S02]  /*24b0*/  SHFL.BFLY PT, R9, R2, 0x4, 0x1f ;  /* 0x0c801f0002097f89 */ /* 0x00106400000e0000 */
.L_x_20378:
        /* <DEDUP_REMOVED lines=40> */
.L_x_20346:
        /* <DEDUP_REMOVED lines=11> */
.L_x_20345:
[----:B------:R-:W-:Y:S05]  /*27f0*/  BSYNC B1 ;  /* 0x0000000000017941 */ /* 0x000fea0003800000 */
.L_x_20344:
        /* <DEDUP_REMOVED lines=10> */
.L_x_20349:
        /* <DEDUP_REMOVED lines=100> */
.L_x_20348:
[----:B------:R-:W-:Y:S05]  /*2ee0*/  BSYNC B1 ;  /* 0x0000000000017941 */ /* 0x000fea0003800000 */
.L_x_20347:
        /* <DEDUP_REMOVED lines=55> */
.L_x_20351:
[----:B------:R-:W-:Y:S05]  /*3260*/  BSYNC B1 ;  /* 0x0000000000017941 */ /* 0x000fea0003800000 */
.L_x_20350:
        /* <DEDUP_REMOVED lines=26> */
.L_x_20343:
[----:B------:R-:W-:Y:S05]  /*3410*/  BSYNC B0 ;  /* 0x0000000000007941 */ /* 0x000fea0003800000 */
.L_x_20342:
        /* <DEDUP_REMOVED lines=45> */
.L_x_20356:
        /* <DEDUP_REMOVED lines=8> */
.L_x_20355:
[----:B------:R-:W-:Y:S05]  /*3770*/  BSYNC B1 ;  /* 0x0000000000017941 */ /* 0x000fea0003800000 */
.L_x_20354:
        /* <DEDUP_REMOVED lines=10> */
.L_x_20359:
        /* <DEDUP_REMOVED lines=52> */
.L_x_20358:
[----:B------:R-:W-:Y:S05]  /*3b60*/  BSYNC B1 ;  /* 0x0000000000017941 */ /* 0x000fea0003800000 */
.L_x_20357:
        /* <DEDUP_REMOVED lines=31> */
.L_x_20361:
[----:B------:R-:W-:Y:S05]  /*3d60*/  BSYNC B1 ;  /* 0x0000000000017941 */ /* 0x000fea0003800000 */
.L_x_20360:
        /* <DEDUP_REMOVED lines=14> */
.L_x_20353:
[----:B------:R-:W-:Y:S05]  /*3e50*/  BSYNC B0 ;  /* 0x0000000000007941 */ /* 0x000fea0003800000 */
.L_x_20352:
        /* <DEDUP_REMOVED lines=33> */
.L_x_20363:
[----:B------:R-:W-:Y:S05]  /*4070*/  BSYNC B0 ;  /* 0x0000000000007941 */ /* 0x000fea0003800000 */
.L_x_20362:
[----:B------:R-:W-:Y:S01]  /*4080*/  BSSY B0, `(.L_x_20364) ;  /* 0x00000f2000007945 */ /* 0x000fe20003800000 */
[----:B0-----:R-:W-:Y:S02]  /*4090*/  IMAD.MOV.U32 R2, RZ, RZ, RZ ;  /* 0x000000ffff027224 */ /* 0x001fe400078e00ff */
[----:B------:R-:W-:Y:S01]  /*40a0*/  IMAD.MOV.U32 R29, RZ, RZ, RZ ;  /* 0x000000ffff1d7224 */ /* 0x000fe200078e00ff */
[----:B------:R-:W-:Y:S05]  /*40b0*/  @P1 BRA `(.L_x_20365) ;  /* 0x00000ee000001947 */ /* 0x000fea0003800000 */
[----:B------:R-:W0:Y:S01]  /*40c0*/  S2R R8, SR_CTAID.Y ;  /* 0x0000000000087919 */ /* 0x000e220000002600 */
[----:B------:R-:W-:Y:S01]  /*40d0*/  SHF.R.S32.HI R10, RZ, 0x1f, R3 ;  /* 0x0000001fff0a7819 */ /* 0x000fe20000011403 */
[----:B------:R-:W-:-:S02]  /*40e0*/  IMAD.MOV.U32 R36, RZ, RZ, c[0x0][0x1bc] ;  /* 0x00006f00ff247624 */ /* 0x000fc400078e00ff */
[----:B------:R-:W2:Y:S01]  /*40f0*/  S2R R9, SR_CTAID.Z ;  /* 0x0000000000097919 */ /* 0x000ea20000002700 */
[----:B------:R-:W-:Y:S01]  /*4100*/  LEA.HI R10, R10, R3, RZ, 0x5 ;  /* 0x000000030a0a7211 */ /* 0x000fe200078f28ff */
[----:B------:R-:W-:Y:S01]  /*4110*/  IMAD.SHL.U32 R34, R7, 0x8, RZ ;  /* 0x0000000807227824 */ /* 0x000fe200078e00ff */
[----:B------:R-:W-:Y:S01]  /*4120*/  SHF.R.S32.HI R36, RZ, 0x1f, R36 ;  /* 0x0000001fff247819 */ /* 0x000fe20000011424 */
[----:B------:R-:W-:Y:S01]  /*4130*/  IMAD.MOV.U32 R31, RZ, RZ, RZ ;  /* 0x000000ffff1f7224 */ /* 0x000fe200078e00ff */
[----:B------:R-:W-:Y:S02]  /*4140*/  SHF.R.S32.HI R40, RZ, 0x5, R10 ;  /* 0x00000005ff287819 */ /* 0x000fe4000001140a */
[----:B-1----:R-:W-:Y:S02]  /*4150*/  IADD3 R37, R34, 0x100, RZ ;  /* 0x0000010022257810 */ /* 0x002fe40007ffe0ff */
[----:B------:R-:W-:Y:S02]  /*4160*/  IADD3 R4, -R40, -0x1, R4 ;  /* 0xffffffff28047810 */ /* 0x000fe40007ffe104 */
[----:B------:R-:W-:-:S02]  /*4170*/  IADD3 R38, R34, 0x200, RZ ;  /* 0x0000020022267810 */ /* 0x000fc40007ffe0ff */
[----:B------:R-:W-:Y:S01]  /*4180*/  IADD3 R39, R34, 0x300, RZ ;  /* 0x0000030022277810 */ /* 0x000fe20007ffe0ff */
[----:B0-----:R-:W-:Y:S02]  /*4190*/  IMAD R10, R8, c[0x0][0x1a8], RZ ;  /* 0x00006a00080a7a24 */ /* 0x001fe400078e02ff */
[C---:B--2---:R-:W-:Y:S01]  /*41a0*/  IMAD R33, R9.reuse, 0x40, R40 ;  /* 0x0000004009217824 */ /* 0x044fe200078e0228 */
[----:B------:R-:W-:Y:S01]  /*41b0*/  LEA R40, R40, 0x120, 0x5 ;  /* 0x0000012028287811 */ /* 0x000fe200078e28ff */
[----:B------:R-:W-:Y:S02]  /*41c0*/  IMAD R32, R9, -0x40, R4 ;  /* 0xffffffc009207824 */ /* 0x000fe400078e0204 */
[----:B------:R-:W-:Y:S01]  /*41d0*/  IMAD R4, R5, c[0x0][0x1c0], RZ ;  /* 0x0000700005047a24 */ /* 0x000fe200078e02ff */
[----:B------:R-:W-:Y:S02]  /*41e0*/  SHF.R.S32.HI R8, RZ, 0x1f, R33 ;  /* 0x0000001fff087819 */ /* 0x000fe40000011421 */
[----:B------:R-:W-:-:S02]  /*41f0*/  IADD3 R35, P0, R10, R33, RZ ;  /* 0x000000210a237210 */ /* 0x000fc40007f1e0ff */
[----:B------:R-:W-:Y:S02]  /*4200*/  SHF.R.S32.HI R5, RZ, 0x1f, R4 ;  /* 0x0000001fff057819 */ /* 0x000fe40000011404 */
[----:B------:R-:W-:Y:S02]  /*4210*/  LEA.HI.X.SX32 R8, R10, R8, 0x1, P0 ;  /* 0x000000080a087211 */ /* 0x000fe400000f0eff */
[C---:B------:R-:W-:Y:S02]  /*4220*/  LEA R30, P0, R35.reuse, c[0x0][0x198], 0x2 ;  /* 0x00006600231e7a11 */ /* 0x040fe400078010ff */
[----:B------:R-:W-:Y:S02]  /*4230*/  IADD3 R40, R40, 0x10, RZ ;  /* 0x0000001028287810 */ /* 0x000fe40007ffe0ff */
[----:B------:R-:W-:Y:S02]  /*4240*/  LEA.HI.X R35, R35, c[0x0][0x19c], R8, 0x2, P0 ;  /* 0x0000670023237a11 */ /* 0x000fe400000f1408 */
[----:B------:R-:W-:-:S03]  /*4250*/  LEA R41, R33, 0x7, 0x3 ;  /* 0x0000000721297811 */ /* 0x000fc600078e18ff */
.L_x_20374:
        /* <DEDUP_REMOVED lines=16> */
[----:B------:R-:W-:Y:S02]  /*4360*/  LEA.HI.X.SX32 R18, R37, R22, 0x1, P0 ;  /* 0x0000001625127211 */ /* 0x000fe400000f0eff */
[----:B------:R-:W-:Y:S02]  /*4370*/  IADD3 R21, P0, R34, R20, RZ ;  /* 0x0000001422157210 */ /* 0x000fe40007f1e0ff */
[-C--:B------:R-:W-:Y:S02]  /*4380*/  LEA.HI.X.SX32 R8, R38, R22.reuse, 0x1, P2 ;  /* 0x0000001626087211 */ /* 0x080fe400010f0eff */
[----:B------:R-:W-:Y:S02]  /*4390*/  LEA.HI.X.SX32 R9, R39, R22, 0x1, P4 ;  /* 0x0000001627097211 */ /* 0x000fe400020f0eff */
[----:B------:R-:W-:Y:S02]  /*43a0*/  LEA.HI.X R11, R11, c[0x0][0x18c], R18, 0x1, P1 ;  /* 0x000063000b0b7a11 */ /* 0x000fe400008f0c12 */
[----:B------:R-:W-:-:S02]  /*43b0*/  LEA R20, P1, R21, c[0x0][0x188], 0x1 ;  /* 0x0000620015147a11 */ /* 0x000fc400078208ff */
[----:B------:R-:W-:Y:S02]  /*43c0*/  LEA.HI.X.SX32 R22, R34, R22, 0x1, P0 ;  /* 0x0000001622167211 */ /* 0x000fe400000f0eff */
        /* <DEDUP_REMOVED lines=43> */
.L_x_20367:
[----:B-12---:R-:W-:Y:S05]  /*4680*/  BSYNC B1 ;  /* 0x0000000000017941 */ /* 0x006fea0003800000 */
.L_x_20366:
[----:B-----5:R-:W-:Y:S01]  /*4690*/  HFMA2.MMA R21, R42, R21, -RZ ;  /* 0x000000152a157235 */ /* 0x020fe200001000ff */
[----:B------:R-:W-:Y:S01]  /*46a0*/  BSSY B1, `(.L_x_20368) ;  /* 0x0000024000017945 */ /* 0x000fe20003800000 */
[----:B------:R-:W-:Y:S02]  /*46b0*/  F2FP.PACK_AB R44, R25, R24 ;  /* 0x00000018192c723e */ /* 0x000fe400000000ff */
[----:B------:R-:W-:Y:S02]  /*46c0*/  F2FP.PACK_AB R45, R27, R26 ;  /* 0x0000001a1b2d723e */ /* 0x000fe400000000ff */
[----:B------:R-:W-:Y:S01]  /*46d0*/  HFMA2.MMA R21, R49, R20, R21 ;  /* 0x0000001431157235 */ /* 0x000fe20000000015 */
        /* <DEDUP_REMOVED lines=32> */
.L_x_20369:
[----:B------:R-:W-:Y:S05]  /*48e0*/  BSYNC B1 ;  /* 0x0000000000017941 */ /* 0x000fea0003800000 */
.L_x_20368:
        /* <DEDUP_REMOVED lines=34> */
.L_x_20371:
[----:B------:R-:W-:Y:S05]  /*4b10*/  BSYNC B1 ;  /* 0x0000000000017941 */ /* 0x000fea0003800000 */
.L_x_20370:
[----:B------:R-:W-:Y:S01]  /*4b20*/  HFMA2.MMA R9, R49, R8, R9 ;  /* 0x0000000831097235 */ /* 0x000fe20000000009 */
[----:B------:R-:W-:Y:S01]  /*4b30*/  HFMA2 R21, R44, R22, R21 ;  /* 0x000000162c157231 */ /* 0x000fe20000000015 */
[----:B------:R-:W-:Y:S01]  /*4b40*/  HFMA2.MMA R13, R42, R13, -RZ ;  /* 0x0000000d2a0d7235 */ /* 0x000fe200001000ff */
[----:B------:R-:W-:Y:S01]  /*4b50*/  IMAD.MOV.U32 R20, RZ, RZ, R45 ;  /* 0x000000ffff147224 */ /* 0x000fe200078e002d */
[----:B------:R-:W-:Y:S04]  /*4b60*/  BSSY B1, `(.L_x_20372) ;  /* 0x0000033000017945 */ /* 0x000fe80003800000 */
[----:B------:R-:W-:-:S02]  /*4b70*/  HFMA2.MMA R13, R49, R12, R13 ;  /* 0x0000000c310d7235 */ /* 0x000fc4000000000d */
[----:B------:R-:W-:Y:S01]  /*4b80*/  HFMA2 R9, R44, R10, R9 ;  /* 0x0000000a2c097231 */ /* 0x000fe20000000009 */
[----:B------:R-:W-:-:S05]  /*4b90*/  HFMA2.MMA R21, R20, R23, R21 ;  /* 0x0000001714157235 */ /* 0x000fca0000000015 */
[----:B------:R-:W-:Y:S02]  /*4ba0*/  HFMA2.MMA R9, R20, R11, R9 ;  /* 0x0000000b14097235 */ /* 0x000fe40000000009 */
[----:B------:R-:W-:-:S03]  /*4bb0*/  HFMA2 R13, R44, R14, R13 ;  /* 0x0000000e2c0d7231 */ /* 0x000fc6000000000d */
[----:B------:R-:W-:Y:S02]  /*4bc0*/  HADD2.F32 R8, -RZ, R21.H0_H0 ;  /* 0x20000015ff087230 */ /* 0x000fe40000004100 */
[----:B------:R-:W-:Y:S02]  /*4bd0*/  HFMA2 R13, R20, R15, R13 ;  /* 0x0000000f140d7231 */ /* 0x000fe4000000000d */
[----:B------:R-:W-:Y:S02]  /*4be0*/  HADD2.F32 R21, -RZ, R21.H1_H1 ;  /* 0x30000015ff157230 */ /* 0x000fe40000004100 */
[--C-:B------:R-:W-:Y:S02]  /*4bf0*/  HADD2.F32 R10, -RZ, R9.reuse.H0_H0 ;  /* 0x20000009ff0a7230 */ /* 0x100fe40000004100 */
[----:B------:R-:W-:Y:S01]  /*4c00*/  HADD2.F32 R9, -RZ, R9.H1_H1 ;  /* 0x30000009ff097230 */ /* 0x000fe20000004100 */
[----:B------:R-:W-:Y:S01]  /*4c10*/  FADD.FTZ R8, R8, R21 ;  /* 0x0000001508087221 */ /* 0x000fe20000010000 */
[----:B------:R-:W-:-:S02]  /*4c20*/  HADD2.F32 R11, -RZ, R13.H0_H0 ;  /* 0x2000000dff0b7230 */ /* 0x000fc40000004100 */
[----:B------:R-:W-:Y:S01]  /*4c30*/  HADD2.F32 R12, -RZ, R13.H1_H1 ;  /* 0x3000000dff0c7230 */ /* 0x000fe20000004100 */
        /* <DEDUP_REMOVED lines=17> */
[-C--:B------:R-:W-:Y:S02]  /*4d50*/  ISETP.GE.AND P4, PT, R11, R0.reuse, PT ;  /* 0x000000000b00720c */ /* 0x080fe40003f86270 */
[----:B------:R-:W-:Y:S02]  /*4d60*/  SEL R9, R16, RZ, !P6 ;  /* 0x000000ff10097207 */ /* 0x000fe40007000000 */
        /* <DEDUP_REMOVED lines=18> */
.L_x_20373:
[----:B------:R-:W-:Y:S05]  /*4e90*/  BSYNC B1 ;  /* 0x0000000000017941 */ /* 0x000fea0003800000 */
.L_x_20372:
[----:B------:R-:W-:Y:S01]  /*4ea0*/  HMUL2 R8, R42, R17 ;  /* 0x000000112a087232 */ /* 0x000fe20000000000 */
[----:B------:R-:W-:Y:S02]  /*4eb0*/  IADD3 R33, R33, 0x4, RZ ;  /* 0x0000000421217810 */ /* 0x000fe40007ffe0ff */
[----:B------:R-:W-:-:S02]  /*4ec0*/  IADD3 R30, P1, R30, 0x10, RZ ;  /* 0x000000101e1e7810 */ /* 0x000fc40007f3e0ff */
[----:B------:R-:W-:Y:S01]  /*4ed0*/  ISETP.GE.AND P0, PT, R33, R6, PT ;  /* 0x000000062100720c */ /* 0x000fe20003f06270 */
        /* <DEDUP_REMOVED lines=12> */
.L_x_20365:
[----:B------:R-:W-:Y:S05]  /*4fa0*/  BSYNC B0 ;  /* 0x0000000000007941 */ /* 0x000fea0003800000 */
.L_x_20364:
        /* <DEDUP_REMOVED lines=40> */
[----:B----4-:R-:W-:Y:S01]  /*5230*/  @!P1 FADD.FTZ R2, R5, R2 ;  /* 0x0000000205029221 */ /* 0x010fe20000010000 */
[----:B------:R-:W-:Y:S01]  /*5240*/  IADD3 R0, R7, 0x20, RZ ;  /* 0x0000002007007810 */ /* 0x000fe20007ffe0ff */
[----:B------:R-:W-:-:S02]  /*5250*/  @!P1 FADD.FTZ R31, R4, R31 ;  /* 0x0000001f041f9221 */ /* 0x000fc40000010000 */
[----:B---3--:R-:W-:Y:S01]  /*5260*/  @!P1 FADD.FTZ R28, R3, R28 ;  /* 0x0000001c031c9221 */ /* 0x008fe20000010000 */
[----:B------:R-:W-:Y:S01]  /*5270*/  IADD3 R3, R7, 0x40, RZ ;  /* 0x0000004007037810 */ /* 0x000fe20007ffe0ff */
[----:B------:R-:W2:Y:S01]  /*5280*/  S2UR UR5, SR_CTAID.X ;  /* 0x00000000000579c3 */ /* 0x000ea20000002500 */
[----:B-1----:R-:W-:Y:S02]  /*5290*/  @!P1 FADD.FTZ R29, R6, R29 ;  /* 0x0000001d061d9221 */ /* 0x002fe40000010000 */
[----:B------:R-:W-:-:S03]  /*52a0*/  F2FP.PACK_AB R28, R28, R31 ;  /* 0x0000001f1c1c723e */ /* 0x000fc600000000ff */
[----:B------:R-:W-:Y:S02]  /*52b0*/  F2FP.PACK_AB R2, R29, R2 ;  /* 0x000000021d02723e */ /* 0x000fe400000000ff */
        /* <DEDUP_REMOVED lines=15> */
[C---:B------:R-:W-:Y:S02]  /*53b0*/  LEA.HI.X.SX32 R5, R7.reuse, UR7, 0x1, P0 ;  /* 0x0000000707057c11 */ /* 0x040fe400080f0eff */
[----:B------:R-:W-:Y:S02]  /*53c0*/  LEA R4, P0, R8, c[0x0][0x170], 0x1 ;  /* 0x00005c0008047a11 */ /* 0x000fe400078008ff */
[----:B------:R-:W-:-:S02]  /*53d0*/  IADD3 R7, R7, 0x60, RZ ;  /* 0x0000006007077810 */ /* 0x000fc40007ffe0ff */
[----:B------:R-:W-:Y:S02]  /*53e0*/  LEA.HI.X R5, R8, c[0x0][0x174], R5, 0x1, P0 ;  /* 0x00005d0008057a11 */ /* 0x000fe400000f0c05 */
[C---:B------:R-:W-:Y:S02]  /*53f0*/  IADD3 R13, P0, R0.reuse, UR4, RZ ;  /* 0x00000004000d7c10 */ /* 0x040fe4000ff1e0ff */
        /* <DEDUP_REMOVED lines=9> */
[----:B------:R-:W-:Y:S02]  /*5490*/  PRMT R3, R28, 0x7632, R3 ;  /* 0x000076321c037816 */ /* 0x000fe40000000003 */
[----:B------:R-:W-:-:S02]  /*54a0*/  LEA.HI.X R9, R9, c[0x0][0x174], R12, 0x1, P1 ;  /* 0x00005d0009097a11 */ /* 0x000fc400008f0c0c */
[----:B------:R-:W-:Y:S01]  /*54b0*/  LEA.HI.X R11, R11, c[0x0][0x174], R0, 0x1, P2 ;  /* 0x00005d000b0b7a11 */ /* 0x000fe200010f0c00 */
[----:B------:R-:W-:Y:S01]  /*54c0*/  STG.E.U16 [R6.64], R3 ;  /* 0x0000000306007986 */ /* 0x000fe2000c10150a */
[----:B0-----:R-:W-:-:S03]  /*54d0*/  PRMT R5, R2, 0x7632, R5 ;  /* 0x0000763202057816 */ /* 0x001fc60000000005 */
[----:B------:R-:W-:Y:S04]  /*54e0*/  STG.E.U16 [R8.64], R2 ;  /* 0x0000000208007986 */ /* 0x000fe8000c10150a */
[----:B------:R-:W-:Y:S01]  /*54f0*/  STG.E.U16 [R10.64], R5 ;  /* 0x000000050a007986 */ /* 0x000fe2000c10150a */
[----:B------:R-:W-:Y:S05]  /*5500*/  EXIT ;  /* 0x000000000000794d */ /* 0x000fea0003800000 */
.L_x_20335:
[----:B------:R-:W-:Y:S01]  /*5510*/  IMAD.MOV.U32 R30, RZ, RZ, R35 ;  /* 0x000000ffff1e7224 */ /* 0x000fe200078e0023 */
[----:B------:R-:W-:Y:S01]  /*5520*/  MOV R28, 0x5570 ;  /* 0x00005570001c7802 */ /* 0x000fe20000000f00 */
[----:B------:R-:W-:Y:S02]  /*5530*/  IMAD.MOV.U32 R31, RZ, RZ, 0x2 ;  /* 0x00000002ff1f7424 */ /* 0x000fe400078e00ff */
[----:B------:R-:W-:Y:S02]  /*5540*/  IMAD.MOV.U32 R32, RZ, RZ, 0x1f ;  /* 0x0000001fff207424 */ /* 0x000fe400078e00ff */
[----:B------:R-:W-:-:S02]  /*5550*/  IMAD.MOV.U32 R33, RZ, RZ, -0x1 ;  /* 0xffffffffff217424 */ /* 0x000fc400078e00ff */
[----:B-----5:R-:W-:Y:S05]  /*5560*/  CALL.REL.NOINC `($__internal_380_$__cuda_sm70_shflsync_bfly_p) ;  /* 0x0000021000007944 */ /* 0x020fea0003c00000 */
[----:B-1----:R-:W-:Y:S01]  /*5570*/  IMAD.MOV.U32 R28, RZ, RZ, R30 ;  /* 0x000000ffff1c7224 */ /* 0x002fe200078e001e */
[----:B0-----:R-:W-:Y:S05]  /*5580*/  BRA `(.L_x_20375) ;  /* 0xffffcd4000007947 */ /* 0x001fea000383ffff */
.L_x_20336:
[----:B------:R-:W-:Y:S01]  /*5590*/  IMAD.MOV.U32 R30, RZ, RZ, R35 ;  /* 0x000000ffff1e7224 */ /* 0x000fe200078e0023 */
[----:B------:R-:W-:Y:S01]  /*55a0*/  MOV R28, 0x55f0 ;  /* 0x000055f0001c7802 */ /* 0x000fe20000000f00 */
[----:B------:R-:W-:-:S02]  /*55b0*/  IMAD.MOV.U32 R31, RZ, RZ, 0x1 ;  /* 0x00000001ff1f7424 */ /* 0x000fc400078e00ff */
[----:B------:R-:W-:Y:S02]  /*55c0*/  IMAD.MOV.U32 R32, RZ, RZ, 0x1f ;  /* 0x0000001fff207424 */ /* 0x000fe400078e00ff */
[----:B------:R-:W-:Y:S02]  /*55d0*/  IMAD.MOV.U32 R33, RZ, RZ, -0x1 ;  /* 0xffffffffff217424 */ /* 0x000fe400078e00ff */
[----:B-----5:R-:W-:Y:S05]  /*55e0*/  CALL.REL.NOINC `($__internal_380_$__cuda_sm70_shflsync_bfly_p) ;  /* 0x0000019000007944 */ /* 0x020fea0003c00000 */
[----:B-1----:R-:W-:Y:S01]  /*55f0*/  IMAD.MOV.U32 R28, RZ, RZ, R30 ;  /* 0x000000ffff1c7224 */ /* 0x002fe200078e001e */
[----:B0-----:R-:W-:Y:S05]  /*5600*/  BRA `(.L_x_20376) ;  /* 0xffffccf000007947 */ /* 0x001fea000383ffff */
.L_x_20340:
[----:B------:R-:W-:Y:S01]  /*5610*/  IMAD.MOV.U32 R30, RZ, RZ, R9 ;  /* 0x000000ffff1e7224 */ /* 0x000fe200078e0009 */
[----:B------:R-:W-:Y:S01]  /*5620*/  MOV R28, 0x5670 ;  /* 0x00005670001c7802 */ /* 0x000fe20000000f00 */
[----:B------:R-:W-:Y:S02]  /*5630*/  IMAD.MOV.U32 R31, RZ, RZ, 0x10 ;  /* 0x00000010ff1f7424 */ /* 0x000fe400078e00ff */
[----:B------:R-:W-:Y:S02]  /*5640*/  IMAD.MOV.U32 R32, RZ, RZ, 0x1f ;  /* 0x0000001fff207424 */ /* 0x000fe400078e00ff */
[----:B------:R-:W-:Y:S02]  /*5650*/  IMAD.MOV.U32 R33, RZ, RZ, -0x1 ;  /* 0xffffffffff217424 */ /* 0x000fe400078e00ff */
[----:B-----5:R-:W-:Y:S05]  /*5660*/  CALL.REL.NOINC `($__internal_380_$__cuda_sm70_shflsync_bfly_p) ;  /* 0x0000011000007944 */ /* 0x020fea0003c00000 */
[----:B-1----:R-:W-:Y:S01]  /*5670*/  IMAD.MOV.U32 R2, RZ, RZ, R30 ;  /* 0x000000ffff027224 */ /* 0x002fe200078e001e */
[----:B0-----:R-:W-:Y:S05]  /*5680*/  BRA `(.L_x_20377) ;  /* 0xffffcde000007947 */ /* 0x001fea000383ffff */
.L_x_20341:
[----:B------:R-:W-:Y:S01]  /*5690*/  IMAD.MOV.U32 R30, RZ, RZ, R11 ;  /* 0x000000ffff1e7224 */ /* 0x000fe200078e000b */
[----:B------:R-:W-:Y:S01]  /*56a0*/  MOV R28, 0x56f0 ;  /* 0x000056f0001c7802 */ /* 0x000fe20000000f00 */
[----:B------:R-:W-:-:S02]  /*56b0*/  IMAD.MOV.U32 R31, RZ, RZ, 0x8 ;  /* 0x00000008ff1f7424 */ /* 0x000fc400078e00ff */
[----:B------:R-:W-:Y:S02]  /*56c0*/  IMAD.MOV.U32 R32, RZ, RZ, 0x1f ;  /* 0x0000001fff207424 */ /* 0x000fe400078e00ff */
[----:B------:R-:W-:Y:S02]  /*56d0*/  IMAD.MOV.U32 R33, RZ, RZ, -0x1 ;  /* 0xffffffffff217424 */ /* 0x000fe400078e00ff */
[----:B0-----:R-:W-:Y:S05]  /*56e0*/  CALL.REL.NOINC `($__internal_380_$__cuda_sm70_shflsync_bfly_p) ;  /* 0x0000009000007944 */ /* 0x001fea0003c00000 */
[----:B-1----:R-:W-:Y:S01]  /*56f0*/  FMNMX.FTZ R2, R11, R30, !PT ;  /* 0x0000001e0b027209 */ /* 0x002fe20007810000 */
[----:B0-----:R-:W-:Y:S01]  /*5700*/  IMAD.MOV.U32 R31, RZ, RZ, 0x4 ;  /* 0x00000004ff1f7424 */ /* 0x001fe200078e00ff */
[----:B------:R-:W-:Y:S01]  /*5710*/  MOV R28, 0x5760 ;  /* 0x00005760001c7802 */ /* 0x000fe20000000f00 */
[----:B------:R-:W-:Y:S02]  /*5720*/  IMAD.MOV.U32 R32, RZ, RZ, 0x1f ;  /* 0x0000001fff207424 */ /* 0x000fe400078e00ff */
[----:B------:R-:W-:Y:S02]  /*5730*/  IMAD.MOV.U32 R33, RZ, RZ, -0x1 ;  /* 0xffffffffff217424 */ /* 0x000fe400078e00ff */
[----:B------:R-:W-:Y:S02]  /*5740*/  IMAD.MOV.U32 R30, RZ, RZ, R2 ;  /* 0x000000ffff1e7224 */ /* 0x000fe400078e0002 */
[----:B------:R-:W-:Y:S05]  /*5750*/  CALL.REL.NOINC `($__internal_380_$__cuda_sm70_shflsync_bfly_p) ;  /* 0x0000002000007944 */ /* 0x000fea0003c00000 */
[----:B-1----:R-:W-:Y:S01]  /*5760*/  IMAD.MOV.U32 R9, RZ, RZ, R30 ;  /* 0x000000ffff097224 */ /* 0x002fe200078e001e */
[----:B0-----:R-:W-:Y:S05]  /*5770*/  BRA `(.L_x_20378) ;  /* 0xffffcd4000007947 */ /* 0x001fea000383ffff */
        .weak           $__internal_380_$__cuda_sm70_shflsync_bfly_p
        .type           $__internal_380_$__cuda_sm70_shflsync_bfly_p,@function
        .size           $__internal_380_$__cuda_sm70_shflsync_bfly_p,(.L_x_25041 - $__internal_380_$__cuda_sm70_shflsync_bfly_p)
$__internal_380_$__cuda_sm70_shflsync_bfly_p:
[----:B------:R-:W-:Y:S01]  /*5780*/  IMAD.MOV.U32 R29, RZ, RZ, 0x0 ;  /* 0x00000000ff1d7424 */ /* 0x000fe200078e00ff */
[----:B------:R-:W-:Y:S04]  /*5790*/  WARPSYNC R33 ;  /* 0x0000002100007348 */ /* 0x000fe80003800000 */
[----:B------:R0:W1:Y:S01]  /*57a0*/  SHFL.BFLY PT, R30, R30, R31, R32 ;  /* 0x0c00001f1e1e7389 */ /* 0x00006200000e0020 */
[----:B------:R-:W-:Y:S05]  /*57b0*/  RET.REL.NODEC R28 `(_ZN4vllm25paged_attention_v2_kernelIttLi128ELi8ELi128ELNS_18Fp8KVCacheDataTypeE0ELb0ELi512EEEvPfS2_PT_PKS3_PKT0_S9_ifPKiSB_iPKfiiiSD_SD_iiiii) ;  /* 0xffffa8401c007950 */ /* 0x000fea0003c3ffff */
.L_x_20379:
        /* <DEDUP_REMOVED lines=12> */
.L_x_25041:


//--------------------- .text._ZN4vllm25paged_attention_v2_kernelIttLi120ELi8ELi128ELNS_18Fp8KVCacheDataTypeE0ELb0ELi512EEEvPfS2_PT_PKS3_PKT0_S9_ifPKiSB_iPKfiiiSD_SD_iiiii --------------------------
	.section	.text._ZN4vllm25paged_attention_v2_kernelIttLi120ELi8ELi128ELNS_18Fp8KVCacheDataTypeE0ELb0ELi512EEEvPfS2_PT_PKS3_PKT0_S9_ifPKiSB_iPKfiiiSD_SD_iiiii,"ax",@progbits
	.sectioninfo	@"SHI_REGISTERS=93"
	.align	128
        .global         _ZN4vllm25paged_attention_v2_kernelIttLi120ELi8ELi128ELNS_18Fp8KVCacheDataTypeE0ELb0ELi512EEEvPfS2_PT_PKS3_PKT0_S9_ifPKiSB_iPKfiiiSD_SD_iiiii
        .type           _ZN4vllm25paged_attention_v2_kernelIttLi120ELi8ELi128ELNS_18Fp8KVCacheDataTypeE0ELb0ELi512EEEvPfS2_PT_PKS3_PKT0_S9_ifPKiSB_iPKfiiiSD_SD_iiiii,@function
        .size           _ZN4vllm25paged_attention_v2_kernelIttLi120ELi8ELi128ELNS_18Fp8KVCacheDataTypeE0ELb0ELi512EEEvPfS2_PT_PKS3_PKT0_S9_ifPKiSB_iPKfiiiSD_SD_iiiii,(.L_x_25042 - _ZN4vllm25paged_attention_v2_kernelIttLi120ELi8ELi128ELNS_18Fp8KVCacheDataTypeE0ELb0ELi512EEEvPfS2_PT_PKS3_PKT0_S9_ifPKiSB_iPKfiiiSD_SD_iiiii)
        .other          _ZN4vllm25paged_attention_v2_kernelIttLi120ELi8ELi128ELNS_18Fp8KVCacheDataTypeE0ELb0ELi512EEEvPfS2_PT_PKS3_PKT0_S9_ifPKiSB_iPKfiiiSD_SD_iiiii,@"STO_CUDA_ENTRY STV_DEFAULT"
_ZN4vllm25paged_attention_v2_kernelIttLi120ELi8ELi128ELNS_18Fp8KVCacheDataTypeE0ELb0ELi512EEEvPfS2_PT_PKS3_PKT0_S9_ifPKiSB_iPKfiiiSD_SD_iiiii:
.text._ZN4vllm25paged_attention_v2_kernelIttLi120ELi8ELi128ELNS_18Fp8KVCacheDataTypeE0ELb0ELi512EEEvPfS2_PT_PKS3_PKT0_S9_ifPKiSB_iPKfiiiSD_SD_iiiii:
        /* <DEDUP_REMOVED lines=29> */
[----:B------:R-:W-:-:S04]  /*01d0*/  UIADD3 UR4, UR16, 0x7, URZ ;  /* 0x0000000710047890 */ /* 0x000fc8000fffe03f */
[----:B------:R-:W-:Y:S01]  /*01e0*/  USHF.R.S32.HI UR5, URZ, 0x1f, UR4 ;  /* 0x0000001f3f057899 */ /* 0x000fe20008011404 */
[----:B-1----:R-:W-:-:S03]  /*01f0*/  IMAD.MOV.U32 R4, RZ, RZ, RZ ;  /* 0x000000ffff047224 */ /* 0x002fc600078e00ff */
[----:B------:R-:W-:Y:S02]  /*0200*/  ULEA.HI UR5, UR5, UR4, URZ, 0x3 ;  /* 0x0000000405057291 */ /* 0x000fe4000f8f183f */
[----:B------:R-:W-:Y:S01]  /*0210*/  ULEA UR4, UR6, 0x40, 0x6 ;  /* 0x0000004006047891 */ /* 0x000fe2000f8e303f */
[----:B--2---:R-:W-:Y:S01]  /*0220*/  IMAD.MOV R8, RZ, RZ, -R5 ;  /* 0x000000ffff087224 */ /* 0x004fe200078e0a05 */
        /* <DEDUP_REMOVED lines=55> */
[----:B------:R-:W-:Y:S01]  /*05a0*/  IMAD.IADD R5, R2, 0x1, -R9 ;  /* 0x0000000102057824 */ /* 0x000fe200078e0a09 */
[----:B------:R-:W-:-:S05]  /*05b0*/  SHF.R.S32.HI R21, RZ, 0x5, R21 ;  /* 0x00000005ff157819 */ /* 0x000fca0000011415 */
        /* <DEDUP_REMOVED lines=24> */
.L_x_20384:
        /* <DEDUP_REMOVED lines=11> */
.L_x_20383:
[----:B------:R-:W-:Y:S05]  /*07f0*/  BSYNC B1 ;  /* 0x0000000000017941 */ /* 0x000fea0003800000 */
.L_x_20382:
[----:B------:R-:W-:Y:S05]  /*0800*/  @!P1 BRA `(.L_x_20381) ;  /* 0x000001a000009947 */ /* 0x000fea0003800000 */
[----:B------:R-:W-:Y:S01]  /*0810*/  IADD3 R6, P0, R6, R11, RZ ;  /* 0x0000000b06067210 */ /* 0x000fe20007f1e0ff */
[----:B------:R-:W-:Y:S02]  /*0820*/  IMAD R11, R5, 0xf, R14 ;  /* 0x0000000f050b7824 */ /* 0x000fe400078e020e */
[----:B------:R-:W-:Y:S02]  /*0830*/  IMAD R8, R14, 0x4, R5 ;  /* 0x000000040e087824 */ /* 0x000fe400078e0205 */
[----:B------:R-:W-:Y:S01]  /*0840*/  IMAD.X R15, R15, 0x1, R16, P0 ;  /* 0x000000010f0f7824 */ /* 0x000fe200000e0610 */
[C---:B------:R-:W-:Y:S02]  /*0850*/  LEA R13, P0, R6.reuse, c[0x0][0x178], 0x1 ;  /* 0x00005e00060d7a11 */ /* 0x040fe400078008ff */
[----:B------:R-:W-:Y:S02]  /*0860*/  LEA R11, R11, 0x100, 0x2 ;  /* 0x000001000b0b7811 */ /* 0x000fe400078e10ff */
[----:B------:R-:W-:Y:S01]  /*0870*/  LEA.HI.X R20, R6, c[0x0][0x17c], R15, 0x1, P0 ;  /* 0x00005f0006147a11 */ /* 0x000fe200000f0c0f */
[----:B------:R-:W-:Y:S01]  /*0880*/  IMAD.SHL.U32 R15, R8, 0x2, RZ ;  /* 0x00000002080f7824 */ /* 0x000fe200078e00ff */
[----:B------:R-:W-:-:S02]  /*0890*/  IADD3 R6, R14, -0x80, RZ ;  /* 0xffffff800e067810 */ /* 0x000fc40007ffe0ff */
.L_x_20385:
        /* <DEDUP_REMOVED lines=17> */
.L_x_20381:
[----:B------:R-:W-:Y:S05]  /*09b0*/  BSYNC B0 ;  /* 0x0000000000007941 */ /* 0x000fea0003800000 */
.L_x_20380:
[----:B------:R-:W0:Y:S01]  /*09c0*/  S2R R6, SR_CTAID.Z ;  /* 0x0000000000067919 */ /* 0x000e220000002700 */
[----:B------:R-:W-:Y:S03]  /*09d0*/  BSSY B0, `(.L_x_20386) ;  /* 0x00001a1000007945 */ /* 0x000fe60003800000 */
[----:B------:R-:W-:Y:S01]  /*09e0*/  BAR.SYNC.DEFER_BLOCKING 0x0 ;  /* 0x0000000000007b1d */ /* 0x000fe20000010000 */
[----:B0-----:R-:W-:-:S02]  /*09f0*/  IMAD R81, R6, 0x40, R21 ;  /* 0x0000004006517824 */ /* 0x001fc400078e0215 */
[----:B------:R-:W-:-:S03]  /*0a00*/  IMAD.MOV.U32 R6, RZ, RZ, -0x800001 ;  /* 0xff7fffffff067424 */ /* 0x000fc600078e00ff */
[----:B------:R-:W-:-:S13]  /*0a10*/  ISETP.GE.AND P1, PT, R81, UR4, PT ;  /* 0x0000000451007c0c */ /* 0x000fda000bf26270 */
[----:B------:R-:W-:Y:S05]  /*0a20*/  @P1 BRA `(.L_x_20387) ;  /* 0x000019b000001947 */ /* 0x000fea0003800000 */
[----:B------:R-:W-:Y:S01]  /*0a30*/  IMAD R6, R7, c[0x0][0x1a8], RZ ;  /* 0x00006a0007067a24 */ /* 0x000fe200078e02ff */
[----:B------:R-:W-:Y:S01]  /*0a40*/  SHF.R.S32.HI R9, RZ, 0x1f, R81 ;  /* 0x0000001fff097819 */ /* 0x000fe20000011451 */
[C---:B------:R-:W-:Y:S01]  /*0a50*/  IMAD.SHL.U32 R11, R5.reuse, 0x2, RZ ;  /* 0x00000002050b7824 */ /* 0x040fe200078e00ff */
[----:B------:R-:W-:Y:S01]  /*0a60*/  SHF.R.S32.HI R7, RZ, 0x1f, R10 ;  /* 0x0000001fff077819 */ /* 0x000fe2000001140a */
[----:B------:R-:W-:Y:S01]  /*0a70*/  IMAD.U32 R49, RZ, RZ, UR16 ;  /* 0x00000010ff317e24 */ /* 0x000fe2000f8e00ff */
[C---:B------:R-:W-:Y:S02]  /*0a80*/  IADD3 R16, P0, R6.reuse, R81, RZ ;  /* 0x0000005106107210 */ /* 0x040fe40007f1e0ff */
[C---:B------:R-:W-:Y:S02]  /*0a90*/  IADD3 R8, R5.reuse, 0x4, RZ ;  /* 0x0000000405087810 */ /* 0x040fe40007ffe0ff */
[----:B------:R-:W-:Y:S02]  /*0aa0*/  LEA.HI.X.SX32 R17, R6, R9, 0x1, P0 ;  /* 0x0000000906117211 */ /* 0x000fe400000f0eff */
[----:B------:R-:W-:Y:S01]  /*0ab0*/  IADD3 R6, R5, 0x8, RZ ;  /* 0x0000000805067810 */ /* 0x000fe20007ffe0ff */
[----:B------:R-:W-:Y:S01]  /*0ac0*/  IMAD.SHL.U32 R12, R8, 0x2, RZ ;  /* 0x00000002080c7824 */ /* 0x000fe200078e00ff */
[----:B------:R-:W-:-:S02]  /*0ad0*/  LEA.HI R7, R7, R10, RZ, 0x3 ;  /* 0x0000000a07077211 */ /* 0x000fc400078f18ff */
[----:B------:R-:W-:Y:S01]  /*0ae0*/  SHF.R.S32.HI R9, RZ, 0x1f, R8 ;  /* 0x0000001fff097819 */ /* 0x000fe20000011408 */
[----:B------:R-:W-:Y:S01]  /*0af0*/  IMAD.SHL.U32 R14, R6, 0x2, RZ ;  /* 0x00000002060e7824 */ /* 0x000fe200078e00ff */
[----:B------:R-:W-:Y:S02]  /*0b00*/  SHF.R.S32.HI R27, RZ, 0x1f, R6 ;  /* 0x0000001fff1b7819 */ /* 0x000fe40000011406 */
[----:B------:R-:W-:Y:S02]  /*0b10*/  LOP3.LUT R7, R7, 0xfffffff8, RZ, 0xc0, !PT ;  /* 0xfffffff807077812 */ /* 0x000fe400078ec0ff */
[----:B------:R-:W-:Y:S02]  /*0b20*/  LEA.HI R26, R9, R8, RZ, 0x2 ;  /* 0x00000008091a7211 */ /* 0x000fe400078f10ff */
[----:B------:R-:W-:Y:S02]  /*0b30*/  SHF.R.S32.HI R8, RZ, 0x1f, R11 ;  /* 0x0000001fff087819 */ /* 0x000fe4000001140b */
[----:B------:R-:W-:Y:S01]  /*0b40*/  SHF.R.S32.HI R15, RZ, 0x1f, R14 ;  /* 0x0000001fff0f7819 */ /* 0x000fe2000001140e */
[----:B------:R-:W-:Y:S01]  /*0b50*/  IMAD.SHL.U32 R26, R26, 0x10, RZ ;  /* 0x000000101a1a7824 */ /* 0x000fe200078e00ff */
[----:B------:R-:W-:Y:S01]  /*0b60*/  LEA.HI R27, R27, R6, RZ, 0x2 ;  /* 0x000000061b1b7211 */ /* 0x000fe200078f10ff */
[----:B------:R-:W-:Y:S01]  /*0b70*/  IMAD.IADD R6, R10, 0x1, -R7 ;  /* 0x000000010a067824 */ /* 0x000fe200078e0a07 */
[----:B------:R-:W-:-:S02]  /*0b80*/  LEA.HI R7, R8, R11, RZ, 0x3 ;  /* 0x0000000b08077211 */ /* 0x000fc400078f18ff */
[----:B------:R-:W-:Y:S01]  /*0b90*/  LEA.HI R15, R15, R14, RZ, 0x3 ;  /* 0x0000000e0f0f7211 */ /* 0x000fe200078f18ff */
[----:B------:R-:W-:Y:S01]  /*0ba0*/  IMAD.SHL.U32 R45, R6, 0x8, RZ ;  /* 0x00000008062d7824 */ /* 0x000fe200078e00ff */
[----:B------:R-:W-:Y:S01]  /*0bb0*/  SHF.R.S32.HI R9, RZ, 0x1f, R12 ;  /* 0x0000001fff097819 */ /* 0x000fe2000001140c */
[----:B------:R-:W-:Y:S01]  /*0bc0*/  IMAD R47, R21, 0x8, R6 ;  /* 0x00000008152f7824 */ /* 0x000fe200078e0206 */
[----:B------:R-:W-:Y:S01]  /*0bd0*/  LOP3.LUT R10, R7, 0xfffffff8, RZ, 0xc0, !PT ;  /* 0xfffffff8070a7812 */ /* 0x000fe200078ec0ff */
[----:B------:R-:W-:Y:S01]  /*0be0*/  IMAD.MOV.U32 R6, RZ, RZ, -0x800001 ;  /* 0xff7fffffff067424 */ /* 0x000fe200078e00ff */
[----:B------:R-:W-:Y:S02]  /*0bf0*/  LOP3.LUT R15, R15, 0xfffffff8, RZ, 0xc0, !PT ;  /* 0xfffffff80f0f7812 */ /* 0x000fe400078ec0ff */
[----:B------:R-:W-:Y:S01]  /*0c00*/  LEA.HI R13, R9, R12, RZ, 0x3 ;  /* 0x0000000c090d7211 */ /* 0x000fe200078f18ff */
[----:B------:R-:W-:Y:S01]  /*0c10*/  IMAD.IADD R7, R11, 0x1, -R10 ;  /* 0x000000010b077824 */ /* 0x000fe200078e0a0a */
[----:B------:R-:W-:Y:S01]  /*0c20*/  LEA R8, P0, R16, c[0x0][0x198], 0x2 ;  /* 0x0000660010087a11 */ /* 0x000fe200078010ff */
[----:B------:R-:W-:Y:S01]  /*0c30*/  IMAD.IADD R11, R14, 0x1, -R15 ;  /* 0x000000010e0b7824 */ /* 0x000fe200078e0a0f */
[----:B------:R-:W-:-:S02]  /*0c40*/  IADD3 R14, R5, 0x10, RZ ;  /* 0x00000010050e7810 */ /* 0x000fc40007ffe0ff */
[----:B------:R-:W-:Y:S02]  /*0c50*/  LOP3.LUT R13, R13, 0xfffffff8, RZ, 0xc0, !PT ;  /* 0xfffffff80d0d7812 */ /* 0x000fe400078ec0ff */
[----:B------:R-:W-:Y:S02]  /*0c60*/  LEA.HI.X R9, R16, c[0x0][0x19c], R17, 0x2, P0 ;  /* 0x0000670010097a11 */ /* 0x000fe400000f1411 */
[C---:B------:R-:W-:Y:S01]  /*0c70*/  IADD3 R16, R5.reuse, 0xc, RZ ;  /* 0x0000000c05107810 */ /* 0x040fe20007ffe0ff */
[----:B------:R-:W-:Y:S01]  /*0c80*/  IMAD.IADD R10, R12, 0x1, -R13 ;  /* 0x000000010c0a7824 */ /* 0x000fe200078e0a0d */
[----:B------:R-:W-:Y:S02]  /*0c90*/  SHF.R.S32.HI R29, RZ, 0x1f, R14 ;  /* 0x0000001fff1d7819 */ /* 0x000fe4000001140e */
[C---:B------:R-:W-:Y:S01]  /*0ca0*/  IADD3 R15, R5.reuse, 0x14, RZ ;  /* 0x00000014050f7810 */ /* 0x040fe20007ffe0ff */
[----:B------:R-:W-:Y:S01]  /*0cb0*/  IMAD.SHL.U32 R12, R16, 0x2, RZ ;  /* 0x00000002100c7824 */ /* 0x000fe200078e00ff */
[----:B------:R-:W-:-:S02]  /*0cc0*/  IADD3 R17, R5, 0x18, RZ ;  /* 0x0000001805117810 */ /* 0x000fc40007ffe0ff */
[----:B------:R-:W-:Y:S02]  /*0cd0*/  SHF.R.S32.HI R13, RZ, 0x1f, R16 ;  /* 0x0000001fff0d7819 */ /* 0x000fe40000011410 */
[----:B------:R-:W-:Y:S01]  /*0ce0*/  LEA.HI R29, R29, R14, RZ, 0x2 ;  /* 0x0000000e1d1d7211 */ /* 0x000fe200078f10ff */
[----:B------:R-:W-:Y:S01]  /*0cf0*/  IMAD.SHL.U32 R14, R14, 0x2, RZ ;  /* 0x000000020e0e7824 */ /* 0x000fe200078e00ff */
[----:B------:R-:W-:Y:S02]  /*0d00*/  SHF.R.S32.HI R30, RZ, 0x1f, R15 ;  /* 0x0000001fff1e7819 */ /* 0x000fe4000001140f */
[----:B------:R-:W-:Y:S02]  /*0d10*/  SHF.R.S32.HI R18, RZ, 0x1f, R17 ;  /* 0x0000001fff127819 */ /* 0x000fe40000011411 */
[----:B------:R-:W-:Y:S01]  /*0d20*/  LEA.HI R28, R13, R16, RZ, 0x2 ;  /* 0x000000100d1c7211 */ /* 0x000fe200078f10ff */
[----:B------:R-:W-:Y:S01]  /*0d30*/  IMAD.SHL.U32 R16, R15, 0x2, RZ ;  /* 0x000000020f107824 */ /* 0x000fe200078e00ff */
[----:B------:R-:W-:-:S02]  /*0d40*/  LEA.HI R30, R30, R15, RZ, 0x2 ;  /* 0x0000000f1e1e7211 */ /* 0x000fc400078f10ff */
[----:B------:R-:W-:Y:S01]  /*0d50*/  SHF.R.S32.HI R13, RZ, 0x1f, R12 ;  /* 0x0000001fff0d7819 */ /* 0x000fe2000001140c */
[----:B------:R-:W-:Y:S01]  /*0d60*/  IMAD.SHL.U32 R28, R28, 0x10, RZ ;  /* 0x000000101c1c7824 */ /* 0x000fe200078e00ff */
        /* <DEDUP_REMOVED lines=18> */
[C---:B------:R-:W-:Y:S01]  /*0e90*/  IADD3 R19, R5.reuse, 0x20, RZ ;  /* 0x0000002005137810 */ /* 0x040fe20007ffe0ff */
        /* <DEDUP_REMOVED lines=46> */
[----:B------:R-:W-:Y:S02]  /*1180*/  IADD3 R24, R5, 0x34, RZ ;  /* 0x0000003405187810 */ /* 0x000fe40007ffe0ff */
[----:B------:R-:W-:Y:S01]  /*1190*/  LEA.HI R20, R20, R25, RZ, 0x3 ;  /* 0x0000001914147211 */ /* 0x000fe200078f18ff */
[----:B------:R-:W-:Y:S01]  /*11a0*/  IMAD.SHL.U32 R42, R42, 0x10, RZ ;  /* 0x000000102a2a7824 */ /* 0x000fe200078e00ff */
        /* <DEDUP_REMOVED lines=9> */
[----:B------:R-:W-:Y:S01]  /*1240*/  LEA.HI R43, R37, R24, RZ, 0x2 ;  /* 0x00000018252b7211 */ /* 0x000fe200078f10ff */
[----:B------:R-:W-:Y:S01]  /*1250*/  IMAD R24, R3, c[0x0][0x1c0], RZ ;  /* 0x0000700003187a24 */ /* 0x000fe200078e02ff */
[----:B------:R-:W-:Y:S02]  /*1260*/  SHF.R.S32.HI R25, RZ, 0x1f, R36 ;  /* 0x0000001fff197819 */ /* 0x000fe40000011424 */
        /* <DEDUP_REMOVED lines=11> */
[----:B------:R-:W-:Y:S01]  /*1320*/  IADD3 R44, P0, R24, R45, RZ ;  /* 0x0000002d182c7210 */ /* 0x000fe20007f1e0ff */
[----:B------:R-:W-:Y:S01]  /*1330*/  IMAD.IADD R23, R38, 0x1, -R23 ;  /* 0x0000000126177824 */ /* 0x000fe200078e0a17 */
[----:B------:R-:W-:Y:S01]  /*1340*/  LOP3.LUT R33, R32, 0xffffffc0, RZ, 0xc0, !PT ;  /* 0xffffffc020217812 */ /* 0x000fe200078ec0ff */
[----:B------:R-:W-:Y:S01]  /*1350*/  IMAD.SHL.U32 R36, R27, 0x10, RZ ;  /* 0x000000101b247824 */ /* 0x000fe200078e00ff */
[----:B------:R-:W-:Y:S01]  /*1360*/  LEA.HI.X.SX32 R45, R24, R37, 0x1, P0 ;  /* 0x00000025182d7211 */ /* 0x000fe200000f0eff */
        /* <DEDUP_REMOVED lines=17> */
[C---:B------:R-:W-:Y:S02]  /*1480*/  IADD3 R40, R47.reuse, UR7, RZ ;  /* 0x000000072f287c10 */ /* 0x040fe4000fffe0ff */
        /* <DEDUP_REMOVED lines=31> */
.L_x_20392:
[----:B------:R-:W2:Y:S04]  /*1680*/  LDG.E.CONSTANT R48, [R8.64] ;  /* 0x0000000c08307981 */ /* 0x000ea8000c1e9900 */
[----:B------:R-:W0:Y:S01]  /*1690*/  LDS R87, [R24] ;  /* 0x0000000018577984 */ /* 0x000e220000000800 */
        /* <DEDUP_REMOVED lines=12> */
[----:B------:R1:W2:Y:S03]  /*1760*/  LDG.E.CONSTANT R47, [R48.64] ;  /* 0x0000000c302f7981 */ /* 0x0002a6000c1e9900 */
[----:B------:R-:W-:-:S05]  /*1770*/  LEA.HI.X R51, R51, c[0x0][0x184], R52, 0x1, P2 ;  /* 0x0000610033337a11 */ /* 0x000fca00010f0c34 */
        /* <DEDUP_REMOVED lines=8> */
[----:B------:R-:W-:-:S04]  /*1800*/  IADD3.X R88, R69, R82, R54, P0, P2 ;  /* 0x0000005245587210 */ /* 0x000fc800007e4436 */
[----:B------:R-:W-:Y:S02]  /*1810*/  LEA.HI.X R53, R53, c[0x0][0x184], R88, 0x1, P3 ;  /* 0x0000610035357a11 */ /* 0x000fe400018f0c58 */
[----:B------:R-:W0:Y:S04]  /*1820*/  LDS R88, [R24+0x4] ;  /* 0x0000040018587984 */ /* 0x000e280000000800 */
[----:B------:R0:W4:Y:S01]  /*1830*/  LDG.E.CONSTANT R52, [R52.64] ;  /* 0x0000000c34347981 */ /* 0x000122000c1e9900 */
[----:B-1----:R-:W-:-:S04]  /*1840*/  IADD3 R48, P0, P2, R13, R46, R28 ;  /* 0x0000002e0d307210 */ /* 0x002fc80007a1e01c */
[----:B---3--:R-:W-:Y:S02]  /*1850*/  LEA R50, P3, R48, c[0x0][0x180], 0x1 ;  /* 0x0000600030327a11 */ /* 0x008fe400078608ff */
[----:B------:R-:W-:-:S04]  /*1860*/  IADD3.X R49, R70, R82, R55, P0, P2 ;  /* 0x0000005246317210 */ /* 0x000fc800007e4437 */
[----:B------:R-:W-:-:S05]  /*1870*/  LEA.HI.X R51, R48, c[0x0][0x184], R49, 0x1, P3 ;  /* 0x0000610030337a11 */ /* 0x000fca00018f0c31 */
[----:B0-----:R0:W3:Y:S01]  /*1880*/  LDG.E.CONSTANT R85, [R50.64] ;  /* 0x0000000c32557981 */ /* 0x0010e2000c1e9900 */
[----:B------:R-:W-:-:S04]  /*1890*/  IADD3 R49, P0, P2, R14, R46, R31 ;  /* 0x0000002e0e317210 */ /* 0x000fc80007a1e01f */
[----:B------:R-:W-:Y:S02]  /*18a0*/  LEA R48, P3, R49, c[0x0][0x180], 0x1 ;  /* 0x0000600031307a11 */ /* 0x000fe400078608ff */
[----:B------:R-:W-:-:S04]  /*18b0*/  IADD3.X R90, R71, R82, R56, P0, P2 ;  /* 0x00000052475a7210 */ /* 0x000fc800007e4438 */
[----:B------:R-:W-:-:S05]  /*18c0*/  LEA.HI.X R49, R49, c[0x0][0x184], R90, 0x1, P3 ;  /* 0x0000610031317a11 */ /* 0x000fca00018f0c5a */
[----:B------:R1:W3:Y:S01]  /*18d0*/  LDG.E.CONSTANT R53, [R48.64] ;  /* 0x0000000c30357981 */ /* 0x0002e2000c1e9900 */
[----:B------:R-:W-:Y:S01]  /*18e0*/  HADD2.F32 R89, -RZ, R87.H0_H0 ;  /* 0x20000057ff597230 */ /* 0x000fe20000004100 */
[----:B0-----:R-:W-:Y:S01]  /*18f0*/  IADD3 R51, P0, P2, R15, R46, R30 ;  /* 0x0000002e0f337210 */ /* 0x001fe20007a1e01e */
[----:B------:R-:W-:-:S03]  /*1900*/  HADD2.F32 R83, -RZ, R88.H0_H0 ;  /* 0x20000058ff537230 */ /* 0x000fc60000004100 */
[----:B------:R-:W-:Y:S01]  /*1910*/  LEA R50, P3, R51, c[0x0][0x180], 0x1 ;  /* 0x0000600033327a11 */ /* 0x000fe200078608ff */
[----:B------:R-:W-:Y:S02]  /*1920*/  HADD2.F32 R88, -RZ, R88.H1_H1 ;  /* 0x30000058ff587230 */ /* 0x000fe40000004100 */
[----:B--2---:R-:W-:-:S05]  /*1930*/  HADD2.F32 R90, -RZ, R47.H0_H0 ;  /* 0x2000002fff5a7230 */ /* 0x004fca0000004100 */
[----:B------:R-:W-:Y:S01]  /*1940*/  FMUL.FTZ R83, R83, R90 ;  /* 0x0000005a53537220 */ /* 0x000fe20000410000 */
[----:B----4-:R-:W-:-:S05]  /*1950*/  HADD2.F32 R90, -RZ, R86.H0_H0 ;  /* 0x20000056ff5a7230 */ /* 0x010fca0000004100 */
[----:B------:R-:W-:Y:S01]  /*1960*/  FFMA.FTZ R89, R89, R90, R83 ;  /* 0x0000005a59597223 */ /* 0x000fe20000010053 */
[----:B------:R-:W-:-:S04]  /*1970*/  IADD3.X R90, R72, R82, R57, P0, P2 ;  /* 0x00000052485a7210 */ /* 0x000fc800007e4439 */
[----:B------:R-:W-:-:S05]  /*1980*/  LEA.HI.X R51, R51, c[0x0][0x184], R90, 0x1, P3 ;  /* 0x0000610033337a11 */ /* 0x000fca00018f0c5a */
[----:B------:R0:W2:Y:S01]  /*1990*/  LDG.E.CONSTANT R50, [R50.64] ;  /* 0x0000000c32327981 */ /* 0x0000a2000c1e9900 */
[----:B-1----:R-:W-:-:S04]  /*19a0*/  IADD3 R49, P0, P2, R16, R46, R33 ;  /* 0x0000002e10317210 */ /* 0x002fc80007a1e021 */
[----:B------:R-:W-:Y:S02]  /*19b0*/  LEA R48, P3, R49, c[0x0][0x180], 0x1 ;  /* 0x0000600031307a11 */ /* 0x000fe400078608ff */
[----:B------:R-:W-:Y:S01]  /*19c0*/  IADD3.X R90, R73, R82, R58, P0, P2 ;  /* 0x00000052495a7210 */ /* 0x000fe200007e443a */
[----:B------:R-:W-:Y:S02]  /*19d0*/  HADD2.F32 R47, -RZ, R47.H1_H1 ;  /* 0x3000002fff2f7230 */ /* 0x000fe40000004100 */
[----:B------:R-:W-:Y:S01]  /*19e0*/  HADD2.F32 R87, -RZ, R87.H1_H1 ;  /* 0x30000057ff577230 */ /* 0x000fe20000004100 */
[----:B------:R-:W-:Y:S01]  /*19f0*/  LEA.HI.X R49, R49, c[0x0][0x184], R90, 0x1, P3 ;  /* 0x0000610031317a11 */ /* 0x000fe200018f0c5a */
[----:B------:R-:W-:Y:S01]  /*1a00*/  HADD2.F32 R86, -RZ, R86.H1_H1 ;  /* 0x30000056ff567230 */ /* 0x000fe20000004100 */
[----:B0-----:R-:W-:Y:S04]  /*1a10*/  LDS R51, [R24+0x14] ;  /* 0x0000140018337984 */ /* 0x001fe80000000800 */
[----:B------:R0:W4:Y:S01]  /*1a20*/  LDG.E.CONSTANT R83, [R48.64] ;  /* 0x0000000c30537981 */ /* 0x000122000c1e9900 */
[----:B------:R-:W-:-:S03]  /*1a30*/  FMUL.FTZ R47, R88, R47 ;  /* 0x0000002f582f7220 */ /* 0x000fc60000410000 */
[----:B------:R-:W1:Y:S01]  /*1a40*/  LDS R88, [R24+0x8] ;  /* 0x0000080018587984 */ /* 0x000e620000000800 */
[----:B------:R-:W-:Y:S01]  /*1a50*/  FFMA.FTZ R86, R87, R86, R47 ;  /* 0x0000005657567223 */ /* 0x000fe2000001002f */
[--C-:B------:R-:W-:Y:S02]  /*1a60*/  HADD2.F32 R47, -RZ, R84.reuse.H0_H0 ;  /* 0x20000054ff2f7230 */ /* 0x100fe40000004100 */
[----:B------:R-:W-:Y:S01]  /*1a70*/  HADD2.F32 R84, -RZ, R84.H1_H1 ;  /* 0x30000054ff547230 */ /* 0x000fe20000004100 */
[----:B0-----:R-:W0:Y:S01]  /*1a80*/  LDS R48, [R24+0xc] ;  /* 0x00000c0018307984 */ /* 0x001e220000000800 */
[--C-:B-1----:R-:W-:Y:S02]  /*1a90*/  HADD2.F32 R90, -RZ, R88.reuse.H0_H0 ;  /* 0x20000058ff5a7230 */ /* 0x102fe40000004100 */
[----:B------:R-:W-:-:S03]  /*1aa0*/  HADD2.F32 R49, -RZ, R88.H1_H1 ;  /* 0x30000058ff317230 */ /* 0x000fc60000004100 */
[----:B------:R-:W-:Y:S02]  /*1ab0*/  FFMA.FTZ R89, R90, R47, R89 ;  /* 0x0000002f5a597223 */ /* 0x000fe40000010059 */
[----:B------:R-:W1:Y:S01]  /*1ac0*/  LDS R47, [R24+0x10] ;  /* 0x00001000182f7984 */ /* 0x000e620000000800 */
[----:B------:R-:W-:Y:S01]  /*1ad0*/  FFMA.FTZ R86, R49, R84, R86 ;  /* 0x0000005431567223 */ /* 0x000fe20000010056 */
[----:B0-----:R-:W-:Y:S02]  /*1ae0*/  HADD2.F32 R84, -RZ, R48.H0_H0 ;  /* 0x20000030ff547230 */ /* 0x001fe40000004100 */
[--C-:B------:R-:W-:Y:S02]  /*1af0*/  HADD2.F32 R49, -RZ, R52.reuse.H0_H0 ;  /* 0x20000034ff317230 */ /* 0x100fe40000004100 */
[----:B------:R-:W-:-:S03]  /*1b00*/  HADD2.F32 R52, -RZ, R52.H1_H1 ;  /* 0x30000034ff347230 */ /* 0x000fc60000004100 */
[----:B------:R-:W-:Y:S01]  /*1b10*/  FFMA.FTZ R84, R84, R49, R89 ;  /* 0x0000003154547223 */ /* 0x000fe20000010059 */
[----:B------:R-:W-:-:S05]  /*1b20*/  HADD2.F32 R49, -RZ, R48.H1_H1 ;  /* 0x30000030ff317230 */ /* 0x000fca0000004100 */
[----:B------:R-:W-:Y:S01]  /*1b30*/  FFMA.FTZ R86, R49, R52, R86 ;  /* 0x0000003431567223 */ /* 0x000fe20000010056 */
[----:B------:R-:W-:-:S04]  /*1b40*/  IADD3 R49, P0, P2, R17, R46, R32 ;  /* 0x0000002e11317210 */ /* 0x000fc80007a1e020 */
[----:B------:R-:W-:Y:S02]  /*1b50*/  LEA R48, P3, R49, c[0x0][0x180], 0x1 ;  /* 0x0000600031307a11 */ /* 0x000fe400078608ff */
[----:B------:R-:W-:-:S04]  /*1b60*/  IADD3.X R52, R74, R82, R59, P0, P2 ;  /* 0x000000524a347210 */ /* 0x000fc800007e443b */
[----:B------:R-:W-:Y:S01]  /*1b70*/  LEA.HI.X R49, R49, c[0x0][0x184], R52, 0x1, P3 ;  /* 0x0000610031317a11 */ /* 0x000fe200018f0c34 */
[----:B---3--:R-:W-:Y:S02]  /*1b80*/  HADD2.F32 R52, -RZ, R85.H0_H0 ;  /* 0x20000055ff347230 */ /* 0x008fe40000004100 */
[----:B-1----:R-:W-:-:S05]  /*1b90*/  HADD2.F32 R87, -RZ, R47.H0_H0 ;  /* 0x2000002fff577230 */ /* 0x002fca0000004100 */
[----:B------:R-:W-:Y:S02]  /*1ba0*/  FFMA.FTZ R87, R87, R52, R84 ;  /* 0x0000003457577223 */ /* 0x000fe40000010054 */
[----:B------:R-:W0:Y:S01]  /*1bb0*/  LDS R52, [R24+0x18] ;  /* 0x0000180018347984 */ /* 0x000e220000000800 */
[----:B------:R-:W-:Y:S02]  /*1bc0*/  HADD2.F32 R47, -RZ, R47.H1_H1 ;  /* 0x3000002fff2f7230 */ /* 0x000fe40000004100 */
[----:B------:R-:W-:Y:S01]  /*1bd0*/  HADD2.F32 R85, -RZ, R85.H1_H1 ;  /* 0x30000055ff557230 */ /* 0x000fe20000004100 */
[----:B------:R1:W3:Y:S01]  /*1be0*/  LDG.E.CONSTANT R84, [R48.64] ;  /* 0x0000000c30547981 */ /* 0x0002e2000c1e9900 */
[----:B------:R-:W-:-:S03]  /*1bf0*/  HADD2.F32 R88, -RZ, R51.H0_H0 ;  /* 0x20000033ff587230 */ /* 0x000fc60000004100 */
[----:B------:R-:W-:Y:S01]  /*1c00*/  FFMA.FTZ R47, R47, R85, R86 ;  /* 0x000000552f2f7223 */ /* 0x000fe20000010056 */
[----:B------:R-:W-:Y:S02]  /*1c10*/  HADD2.F32 R85, -RZ, R53.H0_H0 ;  /* 0x20000035ff557230 */ /* 0x000fe40000004100 */
[----:B------:R-:W-:Y:S02]  /*1c20*/  HADD2.F32 R86, -RZ, R51.H1_H1 ;  /* 0x30000033ff567230 */ /* 0x000fe40000004100 */
[----:B------:R-:W-:Y:S01]  /*1c30*/  HADD2.F32 R53, -RZ, R53.H1_H1 ;  /* 0x30000035ff357230 */ /* 0x000fe20000004100 */
[----:B------:R-:W-:Y:S01]  /*1c40*/  FFMA.FTZ R88, R88, R85, R87 ;  /* 0x0000005558587223 */ /* 0x000fe20000010057 */
[----:B-1----:R-:W-:Y:S01]  /*1c50*/  IADD3 R49, P0, P2, R18, R46, R35 ;  /* 0x0000002e12317210 */ /* 0x002fe20007a1e023 */
[----:B------:R-:W1:Y:S02]  /*1c60*/  LDS R85, [R24+0x1c] ;  /* 0x00001c0018557984 */ /* 0x000e640000000800 */
[----:B------:R-:W-:Y:S01]  /*1c70*/  FFMA.FTZ R47, R86, R53, R47 ;  /* 0x00000035562f7223 */ /* 0x000fe2000001002f */
[----:B------:R-:W-:-:S02]  /*1c80*/  LEA R48, P3, R49, c[0x0][0x180], 0x1 ;  /* 0x0000600031307a11 */ /* 0x000fc400078608ff */
[----:B------:R-:W-:-:S04]  /*1c90*/  IADD3.X R86, R75, R82, R60, P0, P2 ;  /* 0x000000524b567210 */ /* 0x000fc800007e443c */
[----:B------:R-:W-:-:S05]  /*1ca0*/  LEA.HI.X R49, R49, c[0x0][0x184], R86, 0x1, P3 ;  /* 0x0000610031317a11 */ /* 0x000fca00018f0c56 */
[----:B------:R0:W3:Y:S02]  /*1cb0*/  LDG.E.CONSTANT R86, [R48.64] ;  /* 0x0000000c30567981 */ /* 0x0000e4000c1e9900 */
[--C-:B0-----:R-:W-:Y:S02]  /*1cc0*/  HADD2.F32 R51, -RZ, R52.reuse.H0_H0 ;  /* 0x20000034ff337230 */ /* 0x101fe40000004100 */
[----:B------:R-:W-:Y:S02]  /*1cd0*/  HADD2.F32 R52, -RZ, R52.H1_H1 ;  /* 0x30000034ff347230 */ /* 0x000fe40000004100 */
[--C-:B--2---:R-:W-:Y:S02]  /*1ce0*/  HADD2.F32 R87, -RZ, R50.reuse.H1_H1 ;  /* 0x30000032ff577230 */ /* 0x104fe40000004100 */
[----:B------:R-:W-:-:S03]  /*1cf0*/  HADD2.F32 R53, -RZ, R50.H0_H0 ;  /* 0x20000032ff357230 */ /* 0x000fc60000004100 */
[----:B------:R-:W-:Y:S01]  /*1d00*/  FFMA.FTZ R87, R52, R87, R47 ;  /* 0x0000005734577223 */ /* 0x000fe2000001002f */
[----:B------:R-:W-:Y:S01]  /*1d10*/  IADD3 R47, P0, P2, R19, R46, R34 ;  /* 0x0000002e132f7210 */ /* 0x000fe20007a1e022 */
[----:B------:R-:W-:-:S03]  /*1d20*/  FFMA.FTZ R88, R51, R53, R88 ;  /* 0x0000003533587223 */ /* 0x000fc60000010058 */
[----:B------:R-:W-:Y:S02]  /*1d30*/  LEA R52, P3, R47, c[0x0][0x180], 0x1 ;  /* 0x000060002f347a11 */ /* 0x000fe400078608ff */
[----:B------:R-:W-:-:S04]  /*1d40*/  IADD3.X R50, R76, R82, R61, P0, P2 ;  /* 0x000000524c327210 */ /* 0x000fc800007e443d */
[----:B------:R-:W-:Y:S01]  /*1d50*/  LEA.HI.X R53, R47, c[0x0][0x184], R50, 0x1, P3 ;  /* 0x000061002f357a11 */ /* 0x000fe200018f0c32 */
[----:B-1----:R-:W-:Y:S02]  /*1d60*/  HADD2.F32 R47, -RZ, R85.H0_H0 ;  /* 0x20000055ff2f7230 */ /* 0x002fe40000004100 */
[----:B----4-:R-:W-:Y:S02]  /*1d70*/  HADD2.F32 R50, -RZ, R83.H0_H0 ;  /* 0x20000053ff327230 */ /* 0x010fe40000004100 */
[----:B------:R0:W2:Y:S03]  /*1d80*/  LDG.E.CONSTANT R89, [R52.64] ;  /* 0x0000000c34597981 */ /* 0x0000a6000c1e9900 */
[----:B------:R-:W-:Y:S01]  /*1d90*/  FFMA.FTZ R88, R47, R50, R88 ;  /* 0x000000322f587223 */ /* 0x000fe20000010058 */
[----:B------:R-:W-:-:S04]  /*1da0*/  IADD3 R47, P0, P2, R20, R46, R37 ;  /* 0x0000002e142f7210 */ /* 0x000fc80007a1e025 */
[----:B------:R-:W-:Y:S02]  /*1db0*/  LEA R48, P3, R47, c[0x0][0x180], 0x1 ;  /* 0x000060002f307a11 */ /* 0x000fe400078608ff */
        /* <DEDUP_REMOVED lines=8> */
[----:B------:R1:W4:Y:S01]  /*1e40*/  LDG.E.CONSTANT R50, [R50.64] ;  /* 0x0000000c32327981 */ /* 0x000322000c1e9900 */
[----:B0-----:R-:W-:Y:S02]  /*1e50*/  LEA R52, P3, R47, c[0x0][0x180], 0x1 ;  /* 0x000060002f347a11 */ /* 0x001fe400078608ff */
[----:B------:R-:W-:-:S04]  /*1e60*/  IADD3.X R90, R79, R82, R64, P0, P2 ;  /* 0x000000524f5a7210 */ /* 0x000fc800007e4440 */
[----:B------:R-:W-:Y:S02]  /*1e70*/  LEA.HI.X R53, R47, c[0x0][0x184], R90, 0x1, P3 ;  /* 0x000061002f357a11 */ /* 0x000fe400018f0c5a */
[----:B------:R-:W-:Y:S01]  /*1e80*/  IADD3 R47, P0, P2, R23, R46, R38 ;  /* 0x0000002e172f7210 */ /* 0x000fe20007a1e026 */
[----:B-1----:R-:W0:Y:S03]  /*1e90*/  LDS R51, [R24+0x20] ;  /* 0x0000200018337984 */ /* 0x002e260000000800 */
[----:B------:R-:W-:Y:S01]  /*1ea0*/  IADD3.X R82, R80, R82, R65, P0, P2 ;  /* 0x0000005250527210 */ /* 0x000fe200007e4441 */
[----:B------:R1:W4:Y:S01]  /*1eb0*/  LDG.E.CONSTANT R52, [R52.64] ;  /* 0x0000000c34347981 */ /* 0x000322000c1e9900 */
[----:B------:R-:W-:-:S04]  /*1ec0*/  LEA R46, P0, R47, c[0x0][0x180], 0x1 ;  /* 0x000060002f2e7a11 */ /* 0x000fc800078008ff */
[----:B------:R-:W-:-:S05]  /*1ed0*/  LEA.HI.X R47, R47, c[0x0][0x184], R82, 0x1, P0 ;  /* 0x000061002f2f7a11 */ /* 0x000fca00000f0c52 */
[----:B------:R0:W4:Y:S04]  /*1ee0*/  LDG.E.CONSTANT R46, [R46.64] ;  /* 0x0000000c2e2e7981 */ /* 0x000128000c1e9900 */
[----:B-1----:R-:W1:Y:S01]  /*1ef0*/  LDS R53, [R24+0x24] ;  /* 0x0000240018357984 */ /* 0x002e620000000800 */
[----:B------:R-:W-:Y:S02]  /*1f00*/  HADD2.F32 R82, -RZ, R85.H1_H1 ;  /* 0x30000055ff527230 */ /* 0x000fe40000004100 */
[----:B------:R-:W-:-:S05]  /*1f10*/  HADD2.F32 R83, -RZ, R83.H1_H1 ;  /* 0x30000053ff537230 */ /* 0x000fca0000004100 */
[----:B------:R-:W-:Y:S01]  /*1f20*/  FFMA.FTZ R82, R82, R83, R87 ;  /* 0x0000005352527223 */ /* 0x000fe20000010057 */
[----:B0-----:R-:W-:Y:S02]  /*1f30*/  HADD2.F32 R49, -RZ, R51.H0_H0 ;  /* 0x20000033ff317230 */ /* 0x001fe40000004100 */
[----:B---3--:R-:W-:-:S05]  /*1f40*/  HADD2.F32 R83, -RZ, R84.H0_H0 ;  /* 0x20000054ff537230 */ /* 0x008fca0000004100 */
[----:B------:R-:W-:Y:S02]  /*1f50*/  FFMA.FTZ R83, R49, R83, R88 ;  /* 0x0000005331537223 */ /* 0x000fe40000010058 */
[----:B------:R-:W0:Y:S01]  /*1f60*/  LDS R49, [R24+0x28] ;  /* 0x0000280018317984 */ /* 0x000e220000000800 */
[----:B------:R-:W-:Y:S02]  /*1f70*/  HADD2.F32 R51, -RZ, R51.H1_H1 ;  /* 0x30000033ff337230 */ /* 0x000fe40000004100 */
[----:B------:R-:W-:-:S05]  /*1f80*/  HADD2.F32 R84, -RZ, R84.H1_H1 ;  /* 0x30000054ff547230 */ /* 0x000fca0000004100 */
[----:B------:R-:W-:Y:S01]  /*1f90*/  FFMA.FTZ R82, R51, R84, R82 ;  /* 0x0000005433527223 */ /* 0x000fe20000010052 */
[----:B-1----:R-:W-:Y:S01]  /*1fa0*/  HADD2.F32 R84, -RZ, R53.H0_H0 ;  /* 0x20000035ff547230 */ /* 0x002fe20000004100 */
[----:B------:R-:W-:Y:S01]  /*1fb0*/  LDS R51, [R24+0x30] ;  /* 0x0000300018337984 */ /* 0x000fe20000000800 */
[----:B------:R-:W-:-:S05]  /*1fc0*/  HADD2.F32 R47, -RZ, R86.H0_H0 ;  /* 0x20000056ff2f7230 */ /* 0x000fca0000004100 */
[----:B------:R-:W-:Y:S02]  /*1fd0*/  FFMA.FTZ R83, R84, R47, R83 ;  /* 0x0000002f54537223 */ /* 0x000fe40000010053 */
[----:B------:R-:W1:Y:S01]  /*1fe0*/  LDS R47, [R24+0x2c] ;  /* 0x00002c00182f7984 */ /* 0x000e620000000800 */
[----:B------:R-:W-:Y:S02]  /*1ff0*/  HADD2.F32 R53, -RZ, R53.H1_H1 ;  /* 0x30000035ff357230 */ /* 0x000fe40000004100 */
[----:B------:R-:W-:-:S05]  /*2000*/  HADD2.F32 R86, -RZ, R86.H1_H1 ;  /* 0x30000056ff567230 */ /* 0x000fca0000004100 */
[----:B------:R-:W-:Y:S02]  /*2010*/  FFMA.FTZ R86, R53, R86, R82 ;  /* 0x0000005635567223 */ /* 0x000fe40000010052 */
[----:B------:R-:W3:Y:S01]  /*2020*/  LDS R53, [R24+0x34] ;  /* 0x0000340018357984 */ /* 0x000ee20000000800 */
[--C-:B0-----:R-:W-:Y:S02]  /*2030*/  HADD2.F32 R82, -RZ, R49.reuse.H0_H0 ;  /* 0x20000031ff527230 */ /* 0x101fe40000004100 */
[----:B------:R-:W-:Y:S01]  /*2040*/  HADD2.F32 R49, -RZ, R49.H1_H1 ;  /* 0x30000031ff317230 */ /* 0x000fe20000004100 */
[----:B------:R-:W-:-:S04]  /*2050*/  IADD3 R81, R81, 0x4, RZ ;  /* 0x0000000451517810 */ /* 0x000fc80007ffe0ff */
[----:B------:R-:W-:Y:S01]  /*2060*/  ISETP.GE.AND P3, PT, R81, UR4, PT ;  /* 0x0000000451007c0c */ /* 0x000fe2000bf66270 */
[----:B--2---:R-:W-:-:S05]  /*2070*/  HADD2.F32 R84, -RZ, R89.H0_H0 ;  /* 0x20000059ff547230 */ /* 0x004fca0000004100 */
[----:B------:R-:W-:Y:S02]  /*2080*/  FFMA.FTZ R83, R82, R84, R83 ;  /* 0x0000005452537223 */ /* 0x000fe40000010053 */
[----:B------:R-:W0:Y:S01]  /*2090*/  LDS R82, [R24+0x38] ;  /* 0x0000380018527984 */ /* 0x000e220000000800 */
[----:B-1----:R-:W-:Y:S02]  /*20a0*/  HADD2.F32 R84, -RZ, R47.H0_H0 ;  /* 0x2000002fff547230 */ /* 0x002fe40000004100 */
[----:B------:R-:W-:Y:S02]  /*20b0*/  HADD2.F32 R89, -RZ, R89.H1_H1 ;  /* 0x30000059ff597230 */ /* 0x000fe40000004100 */
[----:B----4-:R-:W-:-:S03]  /*20c0*/  HADD2.F32 R85, -RZ, R48.H0_H0 ;  /* 0x20000030ff557230 */ /* 0x010fc60000004100 */
[----:B------:R-:W-:Y:S01]  /*20d0*/  FFMA.FTZ R49, R49, R89, R86 ;  /* 0x0000005931317223 */ /* 0x000fe20000010056 */
[----:B------:R-:W-:Y:S01]  /*20e0*/  HADD2.F32 R48, -RZ, R48.H1_H1 ;  /* 0x30000030ff307230 */ /* 0x000fe20000004100 */
[----:B------:R-:W-:Y:S01]  /*20f0*/  FFMA.FTZ R83, R84, R85, R83 ;  /* 0x0000005554537223 */ /* 0x000fe20000010053 */
[----:B------:R-:W-:Y:S02]  /*2100*/  HADD2.F32 R84, -RZ, R47.H1_H1 ;  /* 0x3000002fff547230 */ /* 0x000fe40000004100 */
[--C-:B------:R-:W-:Y:S02]  /*2110*/  HADD2.F32 R86, -RZ, R51.reuse.H0_H0 ;  /* 0x20000033ff567230 */ /* 0x100fe40000004100 */
[----:B------:R-:W-:Y:S02]  /*2120*/  HADD2.F32 R51, -RZ, R51.H1_H1 ;  /* 0x30000033ff337230 */ /* 0x000fe40000004100 */
[--C-:B------:R-:W-:Y:S01]  /*2130*/  HADD2.F32 R47, -RZ, R50.reuse.H0_H0 ;  /* 0x20000032ff2f7230 */ /* 0x100fe20000004100 */
[----:B------:R-:W-:Y:S01]  /*2140*/  FFMA.FTZ R48, R84, R48, R49 ;  /* 0x0000003054307223 */ /* 0x000fe20000010031 */
[----:B------:R-:W-:-:S02]  /*2150*/  HADD2.F32 R50, -RZ, R50.H1_H1 ;  /* 0x30000032ff327230 */ /* 0x000fc40000004100 */
[--C-:B---3--:R-:W-:Y:S01]  /*2160*/  HADD2.F32 R84, -RZ, R53.reuse.H0_H0 ;  /* 0x20000035ff547230 */ /* 0x108fe20000004100 */
[----:B------:R-:W-:Y:S01]  /*2170*/  FFMA.FTZ R47, R86, R47, R83 ;  /* 0x0000002f562f7223 */ /* 0x000fe20000010053 */
[----:B------:R-:W-:Y:S01]  /*2180*/  HADD2.F32 R53, -RZ, R53.H1_H1 ;  /* 0x30000035ff357230 */ /* 0x000fe20000004100 */
[----:B------:R-:W-:Y:S01]  /*2190*/  FFMA.FTZ R48, R51, R50, R48 ;  /* 0x0000003233307223 */ /* 0x000fe20000010030 */
[--C-:B------:R-:W-:Y:S02]  /*21a0*/  HADD2.F32 R49, -RZ, R52.reuse.H0_H0 ;  /* 0x20000034ff317230 */ /* 0x100fe40000004100 */
[----:B------:R-:W-:Y:S02]  /*21b0*/  HADD2.F32 R52, -RZ, R52.H1_H1 ;  /* 0x30000034ff347230 */ /* 0x000fe40000004100 */
[--C-:B0-----:R-:W-:Y:S01]  /*21c0*/  HADD2.F32 R50, -RZ, R82.reuse.H0_H0 ;  /* 0x20000052ff327230 */ /* 0x101fe20000004100 */
[----:B------:R-:W-:Y:S01]  /*21d0*/  FFMA.FTZ R47, R84, R49, R47 ;  /* 0x00000031542f7223 */ /* 0x000fe2000001002f */
[----:B------:R-:W-:Y:S01]  /*21e0*/  HADD2.F32 R49, -RZ, R82.H1_H1 ;  /* 0x30000052ff317230 */ /* 0x000fe20000004100 */
[----:B------:R-:W-:Y:S01]  /*21f0*/  FFMA.FTZ R48, R53, R52, R48 ;  /* 0x0000003435307223 */ /* 0x000fe20000010030 */
[----:B------:R-:W-:-:S02]  /*2200*/  HADD2.F32 R51, -RZ, R46.H0_H0 ;  /* 0x2000002eff337230 */ /* 0x000fc40000004100 */
[----:B------:R-:W-:-:S03]  /*2210*/  HADD2.F32 R46, -RZ, R46.H1_H1 ;  /* 0x3000002eff2e7230 */ /* 0x000fc60000004100 */
[----:B------:R-:W-:Y:S02]  /*2220*/  FFMA.FTZ R47, R50, R51, R47 ;  /* 0x00000033322f7223 */ /* 0x000fe4000001002f */
[----:B------:R-:W-:-:S04]  /*2230*/  FFMA.FTZ R46, R49, R46, R48 ;  /* 0x0000002e312e7223 */ /* 0x000fc80000010030 */
[----:B------:R-:W-:Y:S01]  /*2240*/  FADD.FTZ R53, R47, R46 ;  /* 0x0000002e2f357221 */ /* 0x000fe20000010000 */
[----:B------:R-:W-:Y:S05]  /*2250*/  BRA.DIV ~URZ, `(.L_x_20388) ;  /* 0x000033d27f007947 */ /* 0x000fea000b800000 */
[----:B------:R0:W1:Y:S02]  /*2260*/  SHFL.BFLY PT, R46, R53, 0x2, 0x1f ;  /* 0x0c401f00352e7f89 */ /* 0x00006400000e0000 */
.L_x_20438:
[----:B01----:R-:W-:Y:S01]  /*2270*/  FADD.FTZ R53, R53, R46 ;  /* 0x0000002e35357221 */ /* 0x003fe20000010000 */
[----:B------:R-:W-:Y:S05]  /*2280*/  BRA.DIV ~URZ, `(.L_x_20389) ;  /* 0x000034227f007947 */ /* 0x000fea000b800000 */
[----:B------:R0:W1:Y:S02]  /*2290*/  SHFL.BFLY PT, R46, R53, 0x1, 0x1f ;  /* 0x0c201f00352e7f89 */ /* 0x00006400000e0000 */
.L_x_20439:
        /* <DEDUP_REMOVED lines=13> */
.L_x_20391:
[----:B------:R-:W-:Y:S05]  /*2370*/  BSYNC B1 ;  /* 0x0000000000017941 */ /* 0x000fea0003800000 */
.L_x_20390:
[----:B------:R-:W-:Y:S02]  /*2380*/  IADD3 R8, P0, R8, 0x10, RZ ;  /* 0x0000001008087810 */ /* 0x000fe40007f1e0ff */
[----:B------:R-:W-:Y:S02]  /*2390*/  IADD3 R66, R66, 0x20, RZ ;  /* 0x0000002042427810 */ /* 0x000fe40007ffe0ff */
[----:B-1----:R-:W-:Y:S01]  /*23a0*/  IADD3 R41, R41, 0x80, RZ ;  /* 0x0000008029297810 */ /* 0x002fe20007ffe0ff */
[----:B------:R-:W-:Y:S01]  /*23b0*/  IMAD.X R9, RZ, RZ, R9, P0 ;  /* 0x000000ffff097224 */ /* 0x000fe200000e0609 */
[----:B------:R-:W-:Y:S01]  /*23c0*/  IADD3 R40, R40, 0x20, RZ ;  /* 0x0000002028287810 */ /* 0x000fe20007ffe0ff */
[----:B0-----:R-:W-:Y:S05]  /*23d0*/  @!P3 BRA `(.L_x_20392) ;  /* 0xfffff2a00000b947 */ /* 0x001fea000383ffff */
.L_x_20387:
[----:B------:R-:W-:Y:S05]  /*23e0*/  BSYNC B0 ;  /* 0x0000000000007941 */ /* 0x000fea0003800000 */
.L_x_20386:
[----:B------:R-:W-:Y:S05]  /*23f0*/  BRA.DIV ~URZ, `(.L_x_20393) ;  /* 0x000033327f007947 */ /* 0x000fea000b800000 */
[----:B------:R0:W1:Y:S02]  /*2400*/  SHFL.BFLY PT, R5, R6, 0x10, 0x1f ;  /* 0x0e001f0006057f89 */ /* 0x00006400000e0000 */
.L_x_20440:
[----:B-1----:R-:W-:Y:S01]  /*2410*/  FMNMX.FTZ R7, R5, R6, !PT ;  /* 0x0000000605077209 */ /* 0x002fe20007810000 */
[----:B------:R-:W-:Y:S05]  /*2420*/  BRA.DIV ~URZ, `(.L_x_20394) ;  /* 0x000033827f007947 */ /* 0x000fea000b800000 */
[----:B-----5:R-:W1:Y:S02]  /*2430*/  SHFL.BFLY PT, R0, R7, 0x8, 0x1f ;  /* 0x0d001f0007007f89 */ /* 0x020e6400000e0000 */
[----:B-1----:R-:W-:-:S05]  /*2440*/  FMNMX.FTZ R0, R7, R0, !PT ;  /* 0x0000000007007209 */ /* 0x002fca0007810000 */
[----:B------:R1:W2:Y:S02]  /*2450*/  SHFL.BFLY PT, R5, R0, 0x4, 0x1f ;  /* 0x0c801f0000057f89 */ /* 0x0002a400000e0000 */
.L_x_20441:
        /* <DEDUP_REMOVED lines=23> */
[----:B------:R-:W-:Y:S01]  /*25d0*/  BSSY B1, `(.L_x_20397) ;  /* 0x000001c000017945 */ /* 0x000fe20003800000 */
[----:B------:R-:W-:Y:S02]  /*25e0*/  IMAD.MOV.U32 R7, RZ, RZ, RZ ;  /* 0x000000ffff077224 */ /* 0x000fe400078e00ff */
        /* <DEDUP_REMOVED lines=15> */
.L_x_20399:
        /* <DEDUP_REMOVED lines=11> */
.L_x_20398:
[----:B------:R-:W-:Y:S05]  /*2790*/  BSYNC B1 ;  /* 0x0000000000017941 */ /* 0x000fea0003800000 */
.L_x_20397:
        /* <DEDUP_REMOVED lines=11> */
.L_x_20402:
        /* <DEDUP_REMOVED lines=100> */
.L_x_20401:
[----:B------:R-:W-:Y:S05]  /*2e90*/  BSYNC B1 ;  /* 0x0000000000017941 */ /* 0x000fea0003800000 */
.L_x_20400:
        /* <DEDUP_REMOVED lines=55> */
.L_x_20404:
[----:B------:R-:W-:Y:S05]  /*3210*/  BSYNC B1 ;  /* 0x0000000000017941 */ /* 0x000fea0003800000 */
.L_x_20403:
        /* <DEDUP_REMOVED lines=26> */
.L_x_20396:
[----:B------:R-:W-:Y:S05]  /*33c0*/  BSYNC B0 ;  /* 0x0000000000007941 */ /* 0x000fea0003800000 */
.L_x_20395:
        /* <DEDUP_REMOVED lines=45> */
.L_x_20409:
        /* <DEDUP_REMOVED lines=8> */
.L_x_20408:
[----:B------:R-:W-:Y:S05]  /*3720*/  BSYNC B1 ;  /* 0x0000000000017941 */ /* 0x000fea0003800000 */
.L_x_20407:
        /* <DEDUP_REMOVED lines=11> */
.L_x_20412:
        /* <DEDUP_REMOVED lines=52> */
.L_x_20411:
[----:B------:R-:W-:Y:S05]  /*3b20*/  BSYNC B1 ;  /* 0x0000000000017941 */ /* 0x000fea0003800000 */
.L_x_20410:
        /* <DEDUP_REMOVED lines=31> */
.L_x_20414:
[----:B------:R-:W-:Y:S05]  /*3d20*/  BSYNC B1 ;  /* 0x0000000000017941 */ /* 0x000fea0003800000 */
.L_x_20413:
        /* <DEDUP_REMOVED lines=14> */
.L_x_20406:
[----:B------:R-:W-:Y:S05]  /*3e10*/  BSYNC B0 ;  /* 0x0000000000007941 */ /* 0x000fea0003800000 */
.L_x_20405:
        /* <DEDUP_REMOVED lines=33> */
.L_x_20416:
[----:B------:R-:W-:Y:S05]  /*4030*/  BSYNC B0 ;  /* 0x0000000000007941 */ /* 0x000fea0003800000 */
.L_x_20415:
[----:B------:R-:W-:Y:S01]  /*4040*/  BSSY B0, `(.L_x_20417) ;  /* 0x00000f7000007945 */ /* 0x000fe20003800000 */
[----:B01----:R-:W-:Y:S01]  /*4050*/  CS2R R30, SRZ ;  /* 0x00000000001e7805 */ /* 0x003fe2000001ff00 */
[----:B------:R-:W-:Y:S05]  /*4060*/  @P1 BRA `(.L_x_20418) ;  /* 0x00000f4000001947 */ /* 0x000fea0003800000 */
[----:B------:R-:W0:Y:S01]  /*4070*/  S2R R5, SR_CTAID.Y ;  /* 0x0000000000057919 */ /* 0x000e220000002600 */
[----:B------:R-:W-:Y:S01]  /*4080*/  SHF.R.S32.HI R7, RZ, 0x1f, R2 ;  /* 0x0000001fff077819 */ /* 0x000fe20000011402 */
[----:B------:R-:W-:Y:S02]  /*4090*/  IMAD.U32 R10, RZ, RZ, UR5 ;  /* 0x00000005ff0a7e24 */ /* 0x000fe4000f8e00ff */
[----:B------:R-:W1:Y:S01]  /*40a0*/  S2R R6, SR_CTAID.Z ;  /* 0x0000000000067919 */ /* 0x000e620000002700 */
[----:B------:R-:W-:Y:S01]  /*40b0*/  LEA.HI R7, R7, R2, RZ, 0x5 ;  /* 0x0000000207077211 */ /* 0x000fe200078f28ff */
[----:B------:R-:W-:-:S02]  /*40c0*/  IMAD.MOV.U32 R36, RZ, RZ, c[0x0][0x1bc] ;  /* 0x00006f00ff247624 */ /* 0x000fc400078e00ff */
[----:B------:R-:W-:Y:S01]  /*40d0*/  IMAD.SHL.U32 R39, R4, 0x8, RZ ;  /* 0x0000000804277824 */ /* 0x000fe200078e00ff */
[----:B------:R-:W-:Y:S02]  /*40e0*/  SHF.R.S32.HI R9, RZ, 0x5, R7 ;  /* 0x00000005ff097819 */ /* 0x000fe40000011407 */
[----:B------:R-:W-:Y:S02]  /*40f0*/  SHF.R.S32.HI R36, RZ, 0x1f, R36 ;  /* 0x0000001fff247819 */ /* 0x000fe40000011424 */
[C---:B------:R-:W-:Y:S02]  /*4100*/  IADD3 R33, -R9.reuse, -0x1, R10 ;  /* 0xffffffff09217810 */ /* 0x040fe40007ffe10a */
[----:B------:R-:W-:Y:S02]  /*4110*/  LEA R38, R9, 0x110, 0x5 ;  /* 0x0000011009267811 */ /* 0x000fe400078e28ff */
[C---:B------:R-:W-:Y:S02]  /*4120*/  IADD3 R37, R39.reuse, 0x100, RZ ;  /* 0x0000010027257810 */ /* 0x040fe40007ffe0ff */
[----:B------:R-:W-:-:S02]  /*4130*/  IADD3 R35, R39, 0x200, RZ ;  /* 0x0000020027237810 */ /* 0x000fc40007ffe0ff */
[----:B------:R-:W-:Y:S01]  /*4140*/  IADD3 R38, R38, 0x10, RZ ;  /* 0x0000001026267810 */ /* 0x000fe20007ffe0ff */
[----:B0-----:R-:W-:Y:S02]  /*4150*/  IMAD R8, R5, c[0x0][0x1a8], RZ ;  /* 0x00006a0005087a24 */ /* 0x001fe400078e02ff */
[C---:B-1----:R-:W-:Y:S02]  /*4160*/  IMAD R32, R6.reuse, 0x40, R9 ;  /* 0x0000004006207824 */ /* 0x042fe400078e0209 */
[----:B------:R-:W-:Y:S02]  /*4170*/  IMAD R33, R6, -0x40, R33 ;  /* 0xffffffc006217824 */ /* 0x000fe400078e0221 */
[----:B------:R-:W-:Y:S01]  /*4180*/  IMAD R6, R3, c[0x0][0x1c0], RZ ;  /* 0x0000700003067a24 */ /* 0x000fe200078e02ff */
[----:B------:R-:W-:Y:S02]  /*4190*/  SHF.R.S32.HI R5, RZ, 0x1f, R32 ;  /* 0x0000001fff057819 */ /* 0x000fe40000011420 */
[----:B------:R-:W-:-:S02]  /*41a0*/  IADD3 R41, P0, R8, R32, RZ ;  /* 0x0000002008297210 */ /* 0x000fc40007f1e0ff */
[----:B------:R-:W-:Y:S02]  /*41b0*/  SHF.R.S32.HI R7, RZ, 0x1f, R6 ;  /* 0x0000001fff077819 */ /* 0x000fe40000011406 */
[----:B------:R-:W-:Y:S01]  /*41c0*/  LEA.HI.X.SX32 R8, R8, R5, 0x1, P0 ;  /* 0x0000000508087211 */ /* 0x000fe200000f0eff */
[----:B------:R-:W-:Y:S01]  /*41d0*/  IMAD.MOV.U32 R5, RZ, RZ, RZ ;  /* 0x000000ffff057224 */ /* 0x000fe200078e00ff */
[----:B------:R-:W-:Y:S02]  /*41e0*/  LEA R34, P0, R41, c[0x0][0x198], 0x2 ;  /* 0x0000660029227a11 */ /* 0x000fe400078010ff */
[----:B------:R-:W-:Y:S02]  /*41f0*/  IADD3 R3, R39, 0x300, RZ ;  /* 0x0000030027037810 */ /* 0x000fe40007ffe0ff */
[----:B------:R-:W-:Y:S02]  /*4200*/  LEA.HI.X R41, R41, c[0x0][0x19c], R8, 0x2, P0 ;  /* 0x0000670029297a11 */ /* 0x000fe400000f1408 */
[----:B------:R-:W-:-:S03]  /*4210*/  LEA R43, R32, 0x7, 0x3 ;  /* 0x00000007202b7811 */ /* 0x000fc600078e18ff */
.L_x_20429:
[----:B------:R-:W-:Y:S01]  /*4220*/  IMAD.MOV.U32 R9, RZ, RZ, R41 ;  /* 0x000000ffff097224 */ /* 0x000fe200078e0029 */
[----:B------:R-:W0:Y:S01]  /*4230*/  LDS.128 R20, [R38+-0x10] ;  /* 0xfffff00026147984 */ /* 0x000e220000000c00 */
[----:B------:R-:W-:-:S03]  /*4240*/  IMAD.MOV.U32 R8, RZ, RZ, R34 ;  /* 0x000000ffff087224 */ /* 0x000fc600078e0022 */
[----:B------:R-:W1:Y:S04]  /*4250*/  LDS.128 R24, [R38] ;  /* 0x0000000026187984 */ /* 0x000e680000000c00 */
        /* <DEDUP_REMOVED lines=9> */
[----:B------:R-:W-:-:S05]  /*42f0*/  IMAD.IADD R40, R29, 0x1, R15 ;  /* 0x000000011d287824 */ /* 0x000fca00078e020f */
[----:B------:R-:W-:Y:S02]  /*4300*/  LEA.HI.X.SX32 R14, R37, R40, 0x1, P0 ;  /* 0x00000028250e7211 */ /* 0x000fe400000f0eff */
[----:B------:R-:W-:Y:S02]  /*4310*/  IADD3 R17, P0, R39, R28, RZ ;  /* 0x0000001c27117210 */ /* 0x000fe40007f1e0ff */
[----:B------:R-:W-:Y:S02]  /*4320*/  LEA.HI.X R11, R11, c[0x0][0x18c], R14, 0x1, P1 ;  /* 0x000063000b0b7a11 */ /* 0x000fe400008f0c0e */
[-C--:B------:R-:W-:Y:S02]  /*4330*/  LEA.HI.X.SX32 R8, R35, R40.reuse, 0x1, P2 ;  /* 0x0000002823087211 */ /* 0x080fe400010f0eff */
[----:B------:R-:W-:Y:S02]  /*4340*/  LEA R16, P1, R17, c[0x0][0x188], 0x1 ;  /* 0x0000620011107a11 */ /* 0x000fe400078208ff */
[----:B------:R-:W-:-:S02]  /*4350*/  LEA.HI.X.SX32 R18, R39, R40, 0x1, P0 ;  /* 0x0000002827127211 */ /* 0x000fc400000f0eff */
[----:B------:R-:W-:Y:S02]  /*4360*/  LEA.HI.X R13, R13, c[0x0][0x18c], R8, 0x1, P3 ;  /* 0x000063000d0d7a11 */ /* 0x000fe400018f0c08 */
[----:B------:R-:W-:Y:S01]  /*4370*/  LEA.HI.X R17, R17, c[0x0][0x18c], R18, 0x1, P1 ;  /* 0x0000630011117a11 */ /* 0x000fe200008f0c12 */
[----:B------:R-:W5:Y:S04]  /*4380*/  LDG.E.128.CONSTANT R8, [R10.64] ;  /* 0x0000000c0a087981 */ /* 0x000f68000c1e9d00 */
[----:B------:R-:W5:Y:S04]  /*4390*/  LDG.E.128.CONSTANT R12, [R12.64] ;  /* 0x0000000c0c0c7981 */ /* 0x000f68000c1e9d00 */
[----:B------:R-:W5:Y:S01]  /*43a0*/  LDG.E.128.CONSTANT R16, [R16.64] ;  /* 0x0000000c10107981 */ /* 0x000f62000c1e9d00 */
[----:B------:R-:W-:Y:S01]  /*43b0*/  ISETP.NE.AND P0, PT, R33, RZ, PT ;  /* 0x000000ff2100720c */ /* 0x000fe20003f05270 */
[----:B------:R-:W-:Y:S01]  /*43c0*/  BSSY B1, `(.L_x_20419) ;  /* 0x0000025000017945 */ /* 0x000fe20003800000 */
[----:B0-----:R-:W-:-:S02]  /*43d0*/  F2FP.PACK_AB R22, R23, R22 ;  /* 0x000000161716723e */ /* 0x001fc400000000ff */
[----:B------:R-:W-:Y:S02]  /*43e0*/  F2FP.PACK_AB R44, R21, R20 ;  /* 0x00000014152c723e */ /* 0x000fe400000000ff */
[----:B-1----:R-:W-:Y:S01]  /*43f0*/  F2FP.PACK_AB R24, R25, R24 ;  /* 0x000000181918723e */ /* 0x002fe200000000ff */
[----:B------:R-:W-:-:S06]  /*4400*/  IMAD.MOV.U32 R20, RZ, RZ, R22 ;  /* 0x000000ffff147224 */ /* 0x000fcc00078e0016 */
        /* <DEDUP_REMOVED lines=11> */
[----:B------:R-:W-:Y:S02]  /*44c0*/  IADD3 R21, R43, -0x7, RZ ;  /* 0xfffffff92b157810 */ /* 0x000fe40007ffe0ff */
[----:B------:R-:W-:-:S02]  /*44d0*/  ISETP.GE.AND P4, PT, R23, UR16, PT ;  /* 0x0000001017007c0c */ /* 0x000fc4000bf86270 */
[----:B------:R-:W-:Y:S02]  /*44e0*/  ISETP.GE.AND P5, PT, R22, UR16, PT ;  /* 0x0000001016007c0c */ /* 0x000fe4000bfa6270 */
[----:B-----5:R-:W-:Y:S02]  /*44f0*/  SEL R23, R17, RZ, !P6 ;  /* 0x000000ff11177207 */ /* 0x020fe40007000000 */
[C---:B------:R-:W-:Y:S02]  /*4500*/  PRMT R25, R18.reuse, 0x7632, R25 ;  /* 0x0000763212197816 */ /* 0x040fe40000000019 */
[----:B------:R-:W-:Y:S02]  /*4510*/  ISETP.GE.AND P6, PT, R21, UR16, PT ;  /* 0x0000001015007c0c */ /* 0x000fe4000bfc6270 */
[----:B------:R-:W-:Y:S02]  /*4520*/  PRMT R22, R17, 0x7632, R22 ;  /* 0x0000763211167816 */ /* 0x000fe40000000016 */
[----:B------:R-:W-:-:S02]  /*4530*/  SEL R18, R18, RZ, !P2 ;  /* 0x000000ff12127207 */ /* 0x000fc40005000000 */
        /* <DEDUP_REMOVED lines=13> */
.L_x_20420:
[----:B------:R-:W-:Y:S05]  /*4610*/  BSYNC B1 ;  /* 0x0000000000017941 */ /* 0x000fea0003800000 */
.L_x_20419:
[----:B------:R-:W-:Y:S01]  /*4620*/  BSSY B1, `(.L_x_20421) ;  /* 0x0000022000017945 */ /* 0x000fe20003800000 */
[----:B-----5:R-:W-:Y:S01]  /*4630*/  HFMA2.MMA R21, R20, R17, -RZ ;  /* 0x0000001114157235 */ /* 0x020fe200001000ff */
[----:B------:R-:W-:Y:S05]  /*4640*/  @P0 BRA `(.L_x_20422) ;  /* 0x000001f000000947 */ /* 0x000fea0003800000 */
[C---:B------:R-:W-:Y:S02]  /*4650*/  IADD3 R17, R43.reuse, -0x5, RZ ;  /* 0xfffffffb2b117810 */ /* 0x040fe40007ffe0ff */
[C---:B------:R-:W-:Y:S02]  /*4660*/  IADD3 R23, R43.reuse, -0x3, RZ ;  /* 0xfffffffd2b177810 */ /* 0x040fe40007ffe0ff */
[----:B------:R-:W-:Y:S02]  /*4670*/  IADD3 R22, R43, -0x4, RZ ;  /* 0xfffffffc2b167810 */ /* 0x000fe40007ffe0ff */
[----:B------:R-:W-:Y:S02]  /*4680*/  ISETP.GE.AND P6, PT, R17, UR16, PT ;  /* 0x0000001011007c0c */ /* 0x000fe4000bfc6270 */
[----:B------:R-:W-:-:S02]  /*4690*/  IADD3 R17, R43, -0x2, RZ ;  /* 0xfffffffe2b117810 */ /* 0x000fc40007ffe0ff */
[----:B------:R-:W-:Y:S02]  /*46a0*/  ISETP.GE.AND P2, PT, R23, UR16, PT ;  /* 0x0000001017007c0c */ /* 0x000fe4000bf46270 */
[----:B------:R-:W-:Y:S02]  /*46b0*/  ISETP.GE.AND P1, PT, R22, UR16, PT ;  /* 0x0000001016007c0c */ /* 0x000fe4000bf26270 */
[C---:B------:R-:W-:Y:S02]  /*46c0*/  IADD3 R23, R43.reuse, -0x1, RZ ;  /* 0xffffffff2b177810 */ /* 0x040fe40007ffe0ff */
[----:B------:R-:W-:Y:S02]  /*46d0*/  IADD3 R22, R43, -0x6, RZ ;  /* 0xfffffffa2b167810 */ /* 0x000fe40007ffe0ff */
[----:B------:R-:W-:Y:S02]  /*46e0*/  ISETP.GE.AND P3, PT, R17, UR16, PT ;  /* 0x0000001011007c0c */ /* 0x000fe4000bf66270 */
[----:B------:R-:W-:-:S02]  /*46f0*/  IADD3 R17, R43, -0x7, RZ ;  /* 0xfffffff92b117810 */ /* 0x000fc40007ffe0ff */
[----:B------:R-:W-:Y:S02]  /*4700*/  ISETP.GE.AND P4, PT, R23, UR16, PT ;  /* 0x0000001017007c0c */ /* 0x000fe4000bf86270 */
[----:B------:R-:W-:Y:S02]  /*4710*/  ISETP.GE.AND P5, PT, R22, UR16, PT ;  /* 0x0000001016007c0c */ /* 0x000fe4000bfa6270 */
[----:B------:R-:W-:Y:S02]  /*4720*/  SEL R23, R9, RZ, !P6 ;  /* 0x000000ff09177207 */ /* 0x000fe40007000000 */
[----:B------:R-:W-:Y:S02]  /*4730*/  PRMT R25, R10, 0x7632, R25 ;  /* 0x000076320a197816 */ /* 0x000fe40000000019 */
[----:B------:R-:W-:Y:S02]  /*4740*/  ISETP.GE.AND P6, PT, R17, UR16, PT ;  /* 0x0000001011007c0c */ /* 0x000fe4000bfc6270 */
[----:B------:R-:W-:-:S02]  /*4750*/  PRMT R22, R9, 0x7632, R22 ;  /* 0x0000763209167816 */ /* 0x000fc40000000016 */
[----:B------:R-:W-:Y:S02]  /*4760*/  SEL R10, R10, RZ, !P2 ;  /* 0x000000ff0a0a7207 */ /* 0x000fe40005000000 */
[----:B------:R-:W-:Y:S02]  /*4770*/  ISETP.GE.AND P2, PT, R43, UR16, PT ;  /* 0x000000102b007c0c */ /* 0x000fe4000bf46270 */
        /* <DEDUP_REMOVED lines=12> */
.L_x_20422:
[----:B------:R-:W-:Y:S05]  /*4840*/  BSYNC B1 ;  /* 0x0000000000017941 */ /* 0x000fea0003800000 */
.L_x_20421:
[----:B------:R-:W-:Y:S01]  /*4850*/  IMAD.MOV.U32 R17, RZ, RZ, R44 ;  /* 0x000000ffff117224 */ /* 0x000fe200078e002c */
[----:B------:R-:W-:Y:S01]  /*4860*/  HMUL2 R22, R20, R9 ;  /* 0x0000000914167232 */ /* 0x000fe20000000000 */
[----:B------:R-:W-:Y:S01]  /*4870*/  BSSY B1, `(.L_x_20423) ;  /* 0x0000024000017945 */ /* 0x000fe20003800000 */
[----:B------:R-:W-:Y:S02]  /*4880*/  F2FP.PACK_AB R27, R27, R26 ;  /* 0x0000001a1b1b723e */ /* 0x000fe400000000ff */
[----:B------:R-:W-:Y:S01]  /*4890*/  HFMA2 R22, R17, R8, R22 ;  /* 0x0000000811167231 */ /* 0x000fe20000000016 */
[----:B------:R-:W-:Y:S01]  /*48a0*/  HFMA2.MMA R9, R17, R16, R21 ;  /* 0x0000001011097235 */ /* 0x000fe20000000015 */
[----:B------:R-:W-:Y:S05]  /*48b0*/  @P0 BRA `(.L_x_20424) ;  /* 0x000001f000000947 */ /* 0x000fea0003800000 */
[C---:B------:R-:W-:Y:S02]  /*48c0*/  IADD3 R8, R43.reuse, -0x5, RZ ;  /* 0xfffffffb2b087810 */ /* 0x040fe40007ffe0ff */
[----:B------:R-:W-:-:S02]  /*48d0*/  IADD3 R16, R43, -0x4, RZ ;  /* 0xfffffffc2b107810 */ /* 0x000fc40007ffe0ff */
[----:B------:R-:W-:Y:S02]  /*48e0*/  ISETP.GE.AND P6, PT, R8, UR16, PT ;  /* 0x0000001008007c0c */ /* 0x000fe4000bfc6270 */
[C---:B------:R-:W-:Y:S02]  /*48f0*/  IADD3 R8, R43.reuse, -0x2, RZ ;  /* 0xfffffffe2b087810 */ /* 0x040fe40007ffe0ff */
[C---:B------:R-:W-:Y:S02]  /*4900*/  IADD3 R21, R43.reuse, -0x3, RZ ;  /* 0xfffffffd2b157810 */ /* 0x040fe40007ffe0ff */
[----:B------:R-:W-:Y:S02]  /*4910*/  ISETP.GE.AND P1, PT, R16, UR16, PT ;  /* 0x0000001010007c0c */ /* 0x000fe4000bf26270 */
[----:B------:R-:W-:Y:S02]  /*4920*/  IADD3 R16, R43, -0x6, RZ ;  /* 0xfffffffa2b107810 */ /* 0x000fe40007ffe0ff */
[----:B------:R-:W-:-:S02]  /*4930*/  ISETP.GE.AND P3, PT, R8, UR16, PT ;  /* 0x0000001008007c0c */ /* 0x000fc4000bf66270 */
[----:B------:R-:W-:Y:S02]  /*4940*/  ISETP.GE.AND P2, PT, R21, UR16, PT ;  /* 0x0000001015007c0c */ /* 0x000fe4000bf46270 */
[C---:B------:R-:W-:Y:S02]  /*4950*/  IADD3 R8, R43.reuse, -0x7, RZ ;  /* 0xfffffff92b087810 */ /* 0x040fe40007ffe0ff */
[----:B------:R-:W-:Y:S02]  /*4960*/  IADD3 R21, R43, -0x1, RZ ;  /* 0xffffffff2b157810 */ /* 0x000fe40007ffe0ff */
[----:B------:R-:W-:Y:S02]  /*4970*/  ISETP.GE.AND P5, PT, R16, UR16, PT ;  /* 0x0000001010007c0c */ /* 0x000fe4000bfa6270 */
[----:B------:R-:W-:Y:S02]  /*4980*/  SEL R16, R13, RZ, !P6 ;  /* 0x000000ff0d107207 */ /* 0x000fe40007000000 */
[----:B------:R-:W-:-:S02]  /*4990*/  PRMT R23, R14, 0x7632, R23 ;  /* 0x000076320e177816 */ /* 0x000fc40000000017 */
[----:B------:R-:W-:Y:S02]  /*49a0*/  ISETP.GE.AND P6, PT, R8, UR16, PT ;  /* 0x0000001008007c0c */ /* 0x000fe4000bfc6270 */
[----:B------:R-:W-:Y:S02]  /*49b0*/  SEL R14, R14, RZ, !P2 ;  /* 0x000000ff0e0e7207 */ /* 0x000fe40005000000 */
[----:B------:R-:W-:Y:S02]  /*49c0*/  ISETP.GE.AND P4, PT, R21, UR16, PT ;  /* 0x0000001015007c0c */ /* 0x000fe4000bf86270 */
[----:B------:R-:W-:Y:S02]  /*49d0*/  PRMT R13, R13, 0x7632, R13 ;  /* 0x000076320d0d7816 */ /* 0x000fe4000000000d */
[----:B------:R-:W-:Y:S02]  /*49e0*/  ISETP.GE.AND P2, PT, R43, UR16, PT ;  /* 0x000000102b007c0c */ /* 0x000fe4000bf46270 */
        /* <DEDUP_REMOVED lines=12> */
.L_x_20424:
[----:B------:R-:W-:Y:S05]  /*4ab0*/  BSYNC B1 ;  /* 0x0000000000017941 */ /* 0x000fea0003800000 */
.L_x_20423:
[----:B------:R-:W-:Y:S01]  /*4ac0*/  HMUL2 R13, R20, R13 ;  /* 0x0000000d140d7232 */ /* 0x000fe20000000000 */
[----:B------:R-:W-:Y:S01]  /*4ad0*/  HFMA2.MMA R9, R24, R18, R9 ;  /* 0x0000001218097235 */ /* 0x000fe20000000009 */
[----:B------:R-:W-:Y:S01]  /*4ae0*/  HFMA2 R22, R24, R10, R22 ;  /* 0x0000000a18167231 */ /* 0x000fe20000000016 */
[----:B------:R-:W-:Y:S01]  /*4af0*/  ISETP.GT.AND P2, PT, R4, 0x17, PT ;  /* 0x000000170400780c */ /* 0x000fe20003f44270 */
[----:B------:R-:W-:Y:S01]  /*4b00*/  BSSY B1, `(.L_x_20425) ;  /* 0x0000044000017945 */ /* 0x000fe20003800000 */
[----:B------:R-:W-:Y:S01]  /*4b10*/  IADD3 R32, R32, 0x4, RZ ;  /* 0x0000000420207810 */ /* 0x000fe20007ffe0ff */
[----:B------:R-:W-:Y:S01]  /*4b20*/  HFMA2.MMA R13, R17, R12, R13 ;  /* 0x0000000c110d7235 */ /* 0x000fe2000000000d */
[----:B------:R-:W-:-:S02]  /*4b30*/  HFMA2 R22, R27, R11, R22 ;  /* 0x0000000b1b167231 */ /* 0x000fc40000000016 */
[----:B------:R-:W-:Y:S02]  /*4b40*/  ISETP.GE.AND P1, PT, R32, UR4, PT ;  /* 0x0000000420007c0c */ /* 0x000fe4000bf26270 */
[----:B------:R-:W-:Y:S01]  /*4b50*/  HFMA2 R9, R27, R19, R9 ;  /* 0x000000131b097231 */ /* 0x000fe20000000009 */
[----:B------:R-:W-:Y:S01]  /*4b60*/  HFMA2.MMA R13, R24, R14, R13 ;  /* 0x0000000e180d7235 */ /* 0x000fe2000000000d */
[--C-:B------:R-:W-:Y:S02]  /*4b70*/  HADD2.F32 R10, -RZ, R22.reuse.H0_H0 ;  /* 0x20000016ff0a7230 */ /* 0x100fe40000004100 */
[----:B------:R-:W-:Y:S02]  /*4b80*/  HADD2.F32 R11, -RZ, R22.H1_H1 ;  /* 0x30000016ff0b7230 */ /* 0x000fe40000004100 */
[--C-:B------:R-:W-:Y:S01]  /*4b90*/  HADD2.F32 R8, -RZ, R9.reuse.H0_H0 ;  /* 0x20000009ff087230 */ /* 0x100fe20000004100 */
[----:B------:R-:W-:Y:S01]  /*4ba0*/  HFMA2.MMA R13, R27, R15, R13 ;  /* 0x0000000f1b0d7235 */ /* 0x000fe2000000000d */
[----:B------:R-:W-:Y:S01]  /*4bb0*/  HADD2.F32 R9, -RZ, R9.H1_H1 ;  /* 0x30000009ff097230 */ /* 0x000fe20000004100 */
[----:B------:R-:W-:-:S04]  /*4bc0*/  FADD.FTZ R11, R10, R11 ;  /* 0x0000000b0a0b7221 */ /* 0x000fc80000010000 */
[----:B------:R-:W-:Y:S02]  /*4bd0*/  FADD.FTZ R8, R8, R9 ;  /* 0x0000000908087221 */ /* 0x000fe40000010000 */
[----:B------:R-:W-:Y:S02]  /*4be0*/  FADD.FTZ R0, R11, R0 ;  /* 0x000000000b007221 */ /* 0x000fe40000010000 */
[--C-:B------:R-:W-:Y:S01]  /*4bf0*/  HADD2.F32 R12, -RZ, R13.reuse.H0_H0 ;  /* 0x2000000dff0c7230 */ /* 0x100fe20000004100 */
[----:B------:R-:W-:Y:S01]  /*4c00*/  FADD.FTZ R5, R8, R5 ;  /* 0x0000000508057221 */ /* 0x000fe20000010000 */
[----:B------:R-:W-:-:S05]  /*4c10*/  HADD2.F32 R13, -RZ, R13.H1_H1 ;  /* 0x3000000dff0d7230 */ /* 0x000fca0000004100 */
[----:B------:R-:W-:-:S04]  /*4c20*/  FADD.FTZ R13, R12, R13 ;  /* 0x0000000d0c0d7221 */ /* 0x000fc80000010000 */
        /* <DEDUP_REMOVED lines=11> */
[----:B------:R-:W-:Y:S02]  /*4ce0*/  ISETP.GE.AND P6, PT, R12, UR16, PT ;  /* 0x000000100c007c0c */ /* 0x000fe4000bfc6270 */
[C---:B------:R-:W-:Y:S02]  /*4cf0*/  IADD3 R12, R43.reuse, -0x2, RZ ;  /* 0xfffffffe2b0c7810 */ /* 0x040fe40007ffe0ff */
[----:B------:R-:W-:-:S02]  /*4d00*/  IADD3 R13, R43, -0x4, RZ ;  /* 0xfffffffc2b0d7810 */ /* 0x000fc40007ffe0ff */
[----:B------:R-:W-:Y:S02]  /*4d10*/  ISETP.GE.AND P2, PT, R14, UR16, PT ;  /* 0x000000100e007c0c */ /* 0x000fe4000bf46270 */
[----:B------:R-:W-:Y:S02]  /*4d20*/  ISETP.GE.AND P3, PT, R12, UR16, PT ;  /* 0x000000100c007c0c */ /* 0x000fe4000bf66270 */
[C---:B------:R-:W-:Y:S02]  /*4d30*/  IADD3 R14, R43.reuse, -0x1, RZ ;  /* 0xffffffff2b0e7810 */ /* 0x040fe40007ffe0ff */
[----:B------:R-:W-:Y:S02]  /*4d40*/  IADD3 R12, R43, -0x7, RZ ;  /* 0xfffffff92b0c7810 */ /* 0x000fe40007ffe0ff */
[----:B------:R-:W-:Y:S02]  /*4d50*/  ISETP.GE.AND P0, PT, R13, UR16, PT ;  /* 0x000000100d007c0c */ /* 0x000fe4000bf06270 */
[----:B------:R-:W-:-:S02]  /*4d60*/  IADD3 R13, R43, -0x6, RZ ;  /* 0xfffffffa2b0d7810 */ /* 0x000fc40007ffe0ff */
[C---:B-----5:R-:W-:Y:S02]  /*4d70*/  SEL R15, R9.reuse, RZ, !P6 ;  /* 0x000000ff090f7207 */ /* 0x060fe40007000000 */
[----:B------:R-:W-:Y:S02]  /*4d80*/  ISETP.GE.AND P4, PT, R14, UR16, PT ;  /* 0x000000100e007c0c */ /* 0x000fe4000bf86270 */
[----:B------:R-:W-:Y:S02]  /*4d90*/  ISETP.GE.AND P6, PT, R12, UR16, PT ;  /* 0x000000100c007c0c */ /* 0x000fe4000bfc6270 */
[----:B------:R-:W-:Y:S02]  /*4da0*/  PRMT R12, R9, 0x7632, R12 ;  /* 0x00007632090c7816 */ /* 0x000fe4000000000c */
[C---:B------:R-:W-:Y:S02]  /*4db0*/  PRMT R14, R10.reuse, 0x7632, R14 ;  /* 0x000076320a0e7816 */ /* 0x040fe4000000000e */
[----:B------:R-:W-:-:S02]  /*4dc0*/  SEL R19, R10, RZ, !P2 ;  /* 0x000000ff0a137207 */ /* 0x000fc40005000000 */
[----:B------:R-:W-:Y:S02]  /*4dd0*/  ISETP.GE.AND P5, PT, R13, UR16, PT ;  /* 0x000000100d007c0c */ /* 0x000fe4000bfa6270 */
        /* <DEDUP_REMOVED lines=13> */
.L_x_20428:
[----:B------:R-:W-:Y:S05]  /*4eb0*/  BSYNC B2 ;  /* 0x0000000000027941 */ /* 0x000fea0003800000 */
.L_x_20427:
        /* <DEDUP_REMOVED lines=8> */
.L_x_20426:
[----:B------:R-:W-:Y:S05]  /*4f40*/  BSYNC B1 ;  /* 0x0000000000017941 */ /* 0x000fea0003800000 */
.L_x_20425:
[----:B------:R-:W-:Y:S02]  /*4f50*/  IADD3 R34, P0, R34, 0x10, RZ ;  /* 0x0000001022227810 */ /* 0x000fe40007f1e0ff */
[----:B------:R-:W-:Y:S02]  /*4f60*/  IADD3 R43, R43, 0x20, RZ ;  /* 0x000000202b2b7810 */ /* 0x000fe40007ffe0ff */
[----:B------:R-:W-:Y:S01]  /*4f70*/  IADD3 R33, R33, -0x4, RZ ;  /* 0xfffffffc21217810 */ /* 0x000fe20007ffe0ff */
[----:B------:R-:W-:Y:S01]  /*4f80*/  IMAD.X R41, RZ, RZ, R41, P0 ;  /* 0x000000ffff297224 */ /* 0x000fe200000e0629 */
[----:B------:R-:W-:Y:S01]  /*4f90*/  IADD3 R38, R38, 0x80, RZ ;  /* 0x0000008026267810 */ /* 0x000fe20007ffe0ff */
[----:B------:R-:W-:Y:S05]  /*4fa0*/  @!P1 BRA `(.L_x_20429) ;  /* 0xfffff27000009947 */ /* 0x000fea000383ffff */
.L_x_20418:
[----:B------:R-:W-:Y:S05]  /*4fb0*/  BSYNC B0 ;  /* 0x0000000000007941 */ /* 0x000fea0003800000 */
.L_x_20417:
[----:B------:R-:W-:Y:S01]  /*4fc0*/  LOP3.LUT R6, R2, 0xffffffc0, RZ, 0xc0, !PT ;  /* 0xffffffc002067812 */ /* 0x000fe200078ec0ff */
[----:B------:R-:W-:Y:S01]  /*4fd0*/  BAR.SYNC.DEFER_BLOCKING 0x0 ;  /* 0x0000000000007b1d */ /* 0x000fe20000010000 */
[----:B------:R-:W-:Y:S02]  /*4fe0*/  SHF.R.S32.HI R3, RZ, 0x1f, R2 ;  /* 0x0000001fff037819 */ /* 0x000fe40000011402 */
[----:B------:R-:W-:-:S02]  /*4ff0*/  ISETP.NE.AND P2, PT, R6, 0x40, PT ;  /* 0x000000400600780c */ /* 0x000fc40003f45270 */
[----:B------:R-:W-:Y:S01]  /*5000*/  LEA.HI R3, R3, R2, RZ, 0x5 ;  /* 0x0000000203037211 */ /* 0x000fe200078f28ff */
[----:B------:R-:W-:Y:S01]  /*5010*/  BSSY B0, `(.L_x_20430) ;  /* 0x000000f000007945 */ /* 0x000fe20003800000 */
[C---:B------:R-:W-:Y:S02]  /*5020*/  LOP3.LUT R6, R2.reuse, 0xffffffe0, RZ, 0xc0, !PT ;  /* 0xffffffe002067812 */ /* 0x040fe400078ec0ff */
[----:B------:R-:W-:Y:S02]  /*5030*/  SHF.R.S32.HI R3, RZ, 0x5, R3 ;  /* 0x00000005ff037819 */ /* 0x000fe40000011403 */
[C---:B------:R-:W-:Y:S02]  /*5040*/  IADD3 R7, R2.reuse, 0x1f, RZ ;  /* 0x0000001f02077810 */ /* 0x040fe40007ffe0ff */
[C---:B------:R-:W-:Y:S01]  /*5050*/  ISETP.GT.AND P3, PT, R2.reuse, 0x3f, PT ;  /* 0x0000003f0200780c */ /* 0x040fe20003f64270 */
[----:B------:R-:W-:Y:S01]  /*5060*/  IMAD R3, R3, 0x78, R4 ;  /* 0x0000007803037824 */ /* 0x000fe200078e0204 */
[----:B------:R-:W-:-:S02]  /*5070*/  ISETP.GT.AND P0, PT, R2, 0x1f, PT ;  /* 0x0000001f0200780c */ /* 0x000fc40003f04270 */
        /* <DEDUP_REMOVED lines=8> */
.L_x_20431:
[----:B------:R-:W-:Y:S05]  /*5100*/  BSYNC B0 ;  /* 0x0000000000007941 */ /* 0x000fea0003800000 */
.L_x_20430:
        /* <DEDUP_REMOVED lines=8> */
[----:B01----:R-:W-:-:S02]  /*5190*/  FADD.FTZ R5, R5, R2 ;  /* 0x0000000205057221 */ /* 0x003fc40000010000 */
[----:B--2---:R-:W-:Y:S02]  /*51a0*/  FADD.FTZ R0, R0, R7 ;  /* 0x0000000700007221 */ /* 0x004fe40000010000 */
[----:B---3--:R-:W-:Y:S02]  /*51b0*/  FADD.FTZ R30, R30, R9 ;  /* 0x000000091e1e7221 */ /* 0x008fe40000010000 */
[----:B----4-:R-:W-:Y:S02]  /*51c0*/  @!P2 FADD.FTZ R31, R6, R31 ;  /* 0x0000001f061fa221 */ /* 0x010fe40000010000 */
.L_x_20433:
[----:B------:R-:W-:Y:S05]  /*51d0*/  BSYNC B0 ;  /* 0x0000000000007941 */ /* 0x000fea0003800000 */
.L_x_20432:
        /* <DEDUP_REMOVED lines=8> */
.L_x_20435:
[----:B------:R-:W-:Y:S05]  /*5260*/  BSYNC B0 ;  /* 0x0000000000007941 */ /* 0x000fea0003800000 */
.L_x_20434:
        /* <DEDUP_REMOVED lines=8> */
[----:B012---:R-:W-:-:S02]  /*52f0*/  FADD.FTZ R5, R5, R2 ;  /* 0x0000000205057221 */ /* 0x007fc40000010000 */
[----:B---3--:R-:W-:Y:S02]  /*5300*/  FADD.FTZ R0, R0, R7 ;  /* 0x0000000700007221 */ /* 0x008fe40000010000 */
[----:B----4-:R-:W-:Y:S02]  /*5310*/  FADD.FTZ R30, R30, R9 ;  /* 0x000000091e1e7221 */ /* 0x010fe40000010000 */
[----:B-----5:R-:W-:Y:S02]  /*5320*/  @!P0 FADD.FTZ R31, R6, R31 ;  /* 0x0000001f061f8221 */ /* 0x020fe40000010000 */
.L_x_20437:
[----:B------:R-:W-:Y:S05]  /*5330*/  BSYNC B0 ;  /* 0x0000000000007941 */ /* 0x000fea0003800000 */
.L_x_20436:
[----:B------:R-:W-:Y:S06]  /*5340*/  BAR.SYNC.DEFER_BLOCKING 0x0 ;  /* 0x0000000000007b1d */ /* 0x000fec0000010000 */
[----:B------:R-:W-:Y:S05]  /*5350*/  @P1 EXIT ;  /* 0x000000000000194d */ /* 0x000fea0003800000 */
[----:B------:R-:W2:Y:S01]  /*5360*/  S2UR UR4, SR_CTAID.Y ;  /* 0x00000000000479c3 */ /* 0x000ea20000002600 */
[----:B------:R-:W-:Y:S01]  /*5370*/  ULDC UR5, c[0x0][0xc] ;  /* 0x0000030000057ab9 */ /* 0x000fe20000000800 */
[C---:B------:R-:W-:Y:S01]  /*5380*/  IADD3 R2, R4.reuse, 0x20, RZ ;  /* 0x0000002004027810 */ /* 0x040fe20007ffe0ff */
[----:B------:R-:W-:Y:S01]  /*5390*/  ULDC UR8, c[0x0][0x14] ;  /* 0x0000050000087ab9 */ /* 0x000fe20000000800 */
[----:B01----:R-:W-:-:S02]  /*53a0*/  IADD3 R3, R4, 0x40, RZ ;  /* 0x0000004004037810 */ /* 0x003fc40007ffe0ff */
[----:B------:R-:W-:Y:S02]  /*53b0*/  F2FP.PACK_AB R0, R0, R5 ;  /* 0x000000050000723e */ /* 0x000fe400000000ff */
[----:B------:R-:W0:Y:S01]  /*53c0*/  S2UR UR6, SR_CTAID.Z ;  /* 0x00000000000679c3 */ /* 0x000e220000002700 */
[----:B------:R-:W-:Y:S02]  /*53d0*/  F2FP.PACK_AB R30, RZ, R30 ;  /* 0x0000001eff1e723e */ /* 0x000fe400000000ff */
[----:B------:R-:W-:-:S05]  /*53e0*/  PRMT R5, R0, 0x7632, R5 ;  /* 0x0000763200057816 */ /* 0x000fca0000000005 */
        /* <DEDUP_REMOVED lines=15> */
[----:B------:R-:W-:-:S02]  /*54e0*/  LEA.HI.X.SX32 R14, R4, UR7, 0x1, P0 ;  /* 0x00000007040e7c11 */ /* 0x000fc400080f0eff */
        /* <DEDUP_REMOVED lines=8> */
[----:B------:R-:W-:-:S03]  /*5570*/  LEA.HI.X R9, R9, c[0x0][0x174], R10, 0x1, P2 ;  /* 0x00005d0009097a11 */ /* 0x000fc600010f0c0a */
[----:B------:R0:W-:Y:S04]  /*5580*/  STG.E.U16 [R6.64], R5 ;  /* 0x0000000506007986 */ /* 0x0001e8000c10150c */
[----:B------:R0:W-:Y:S01]  /*5590*/  STG.E.U16 [R8.64], R30 ;  /* 0x0000001e08007986 */ /* 0x0001e2000c10150c */
[----:B------:R-:W-:Y:S05]  /*55a0*/  @P0 EXIT ;  /* 0x000000000000094d */ /* 0x000fea0003800000 */
[----:B------:R-:W-:Y:S02]  /*55b0*/  IADD3 R4, R4, 0x60, RZ ;  /* 0x0000006004047810 */ /* 0x000fe40007ffe0ff */
[----:B0-----:R-:W-:Y:S02]  /*55c0*/  F2FP.PACK_AB R0, RZ, R31 ;  /* 0x0000001fff00723e */ /* 0x001fe400000000ff */
[----:B------:R-:W-:-:S04]  /*55d0*/  IADD3 R3, P0, R4, UR4, RZ ;  /* 0x0000000404037c10 */ /* 0x000fc8000ff1e0ff */
[----:B------:R-:W-:Y:S02]  /*55e0*/  LEA.HI.X.SX32 R4, R4, UR7, 0x1, P0 ;  /* 0x0000000704047c11 */ /* 0x000fe400080f0eff */
[----:B------:R-:W-:-:S04]  /*55f0*/  LEA R2, P0, R3, c[0x0][0x170], 0x1 ;  /* 0x00005c0003027a11 */ /* 0x000fc800078008ff */
[----:B------:R-:W-:-:S05]  /*5600*/  LEA.HI.X R3, R3, c[0x0][0x174], R4, 0x1, P0 ;  /* 0x00005d0003037a11 */ /* 0x000fca00000f0c04 */
[----:B------:R-:W-:Y:S01]  /*5610*/  STG.E.U16 [R2.64], R0 ;  /* 0x0000000002007986 */ /* 0x000fe2000c10150c */
[----:B------:R-:W-:Y:S05]  /*5620*/  EXIT ;  /* 0x000000000000794d */ /* 0x000fea0003800000 */
.L_x_20388:
[----:B------:R-:W-:Y:S01]  /*5630*/  IMAD.MOV.U32 R48, RZ, RZ, R53 ;  /* 0x000000ffff307224 */ /* 0x000fe200078e0035 */
[----:B------:R-:W-:Y:S01]  /*5640*/  MOV R46, 0x5690 ;  /* 0x00005690002e7802 */ /* 0x000fe20000000f00 */
[----:B------:R-:W-:Y:S02]  /*5650*/  IMAD.MOV.U32 R49, RZ, RZ, 0x2 ;  /* 0x00000002ff317424 */ /* 0x000fe400078e00ff */
[----:B------:R-:W-:Y:S02]  /*5660*/  IMAD.MOV.U32 R50, RZ, RZ, 0x1f ;  /* 0x0000001fff327424 */ /* 0x000fe400078e00ff */
[----:B------:R-:W-:Y:S02]  /*5670*/  IMAD.MOV.U32 R51, RZ, RZ, -0x1 ;  /* 0xffffffffff337424 */ /* 0x000fe400078e00ff */
[----:B-----5:R-:W-:Y:S05]  /*5680*/  CALL.REL.NOINC `($__internal_381_$__cuda_sm70_shflsync_bfly_p) ;  /* 0x0000021000007944 */ /* 0x020fea0003c00000 */
[----:B-1----:R-:W-:Y:S01]  /*5690*/  IMAD.MOV.U32 R46, RZ, RZ, R48 ;  /* 0x000000ffff2e7224 */ /* 0x002fe200078e0030 */
[----:B0-----:R-:W-:Y:S05]  /*56a0*/  BRA `(.L_x_20438) ;  /* 0xffffcbc000007947 */ /* 0x001fea000383ffff */
.L_x_20389:
[----:B------:R-:W-:Y:S01]  /*56b0*/  IMAD.MOV.U32 R48, RZ, RZ, R53 ;  /* 0x000000ffff307224 */ /* 0x000fe200078e0035 */
[----:B------:R-:W-:Y:S01]  /*56c0*/  MOV R46, 0x5710 ;  /* 0x00005710002e7802 */ /* 0x000fe20000000f00 */
[----:B------:R-:W-:-:S02]  /*56d0*/  IMAD.MOV.U32 R49, RZ, RZ, 0x1 ;  /* 0x00000001ff317424 */ /* 0x000fc400078e00ff */
[----:B------:R-:W-:Y:S02]  /*56e0*/  IMAD.MOV.U32 R50, RZ, RZ, 0x1f ;  /* 0x0000001fff327424 */ /* 0x000fe400078e00ff */
[----:B------:R-:W-:Y:S02]  /*56f0*/  IMAD.MOV.U32 R51, RZ, RZ, -0x1 ;  /* 0xffffffffff337424 */ /* 0x000fe400078e00ff */
[----:B-----5:R-:W-:Y:S05]  /*5700*/  CALL.REL.NOINC `($__internal_381_$__cuda_sm70_shflsync_bfly_p) ;  /* 0x0000019000007944 */ /* 0x020fea0003c00000 */
[----:B-1----:R-:W-:Y:S01]  /*5710*/  IMAD.MOV.U32 R46, RZ, RZ, R48 ;  /* 0x000000ffff2e7224 */ /* 0x002fe200078e0030 */
[----:B0-----:R-:W-:Y:S05]  /*5720*/  BRA `(.L_x_20439) ;  /* 0xffffcb7000007947 */ /* 0x001fea000383ffff */
.L_x_20393:
        /* <DEDUP_REMOVED lines=8> */
.L_x_20394:
[----:B------:R-:W-:Y:S01]  /*57b0*/  IMAD.MOV.U32 R48, RZ, RZ, R7 ;  /* 0x000000ffff307224 */ /* 0x000fe200078e0007 */
[----:B------:R-:W-:Y:S01]  /*57c0*/  MOV R46, 0x5810 ;  /* 0x00005810002e7802 */ /* 0x000fe20000000f00 */
[----:B------:R-:W-:-:S02]  /*57d0*/  IMAD.MOV.U32 R49, RZ, RZ, 0x8 ;  /* 0x00000008ff317424 */ /* 0x000fc400078e00ff */
[----:B------:R-:W-:Y:S02]  /*57e0*/  IMAD.MOV.U32 R50, RZ, RZ, 0x1f ;  /* 0x0000001fff327424 */ /* 0x000fe400078e00ff */
[----:B------:R-:W-:Y:S02]  /*57f0*/  IMAD.MOV.U32 R51, RZ, RZ, -0x1 ;  /* 0xffffffffff337424 */ /* 0x000fe400078e00ff */
[----:B0----5:R-:W-:Y:S05]  /*5800*/  CALL.REL.NOINC `($__internal_381_$__cuda_sm70_shflsync_bfly_p) ;  /* 0x0000009000007944 */ /* 0x021fea0003c00000 */
[----:B-1----:R-:W-:Y:S01]  /*5810*/  FMNMX.FTZ R0, R7, R48, !PT ;  /* 0x0000003007007209 */ /* 0x002fe20007810000 */
[----:B0-----:R-:W-:Y:S01]  /*5820*/  IMAD.MOV.U32 R49, RZ, RZ, 0x4 ;  /* 0x00000004ff317424 */ /* 0x001fe200078e00ff */
[----:B------:R-:W-:Y:S01]  /*5830*/  MOV R46, 0x5880 ;  /* 0x00005880002e7802 */ /* 0x000fe20000000f00 */
[----:B------:R-:W-:Y:S02]  /*5840*/  IMAD.MOV.U32 R50, RZ, RZ, 0x1f ;  /* 0x0000001fff327424 */ /* 0x000fe400078e00ff */
[----:B------:R-:W-:Y:S02]  /*5850*/  IMAD.MOV.U32 R51, RZ, RZ, -0x1 ;  /* 0xffffffffff337424 */ /* 0x000fe400078e00ff */
[----:B------:R-:W-:Y:S02]  /*5860*/  IMAD.MOV.U32 R48, RZ, RZ, R0 ;  /* 0x000000ffff307224 */ /* 0x000fe400078e0000 */
[----:B------:R-:W-:Y:S05]  /*5870*/  CALL.REL.NOINC `($__internal_381_$__cuda_sm70_shflsync_bfly_p) ;  /* 0x0000002000007944 */ /* 0x000fea0003c00000 */
[----:B-1----:R-:W-:Y:S01]  /*5880*/  IMAD.MOV.U32 R5, RZ, RZ, R48 ;  /* 0x000000ffff057224 */ /* 0x002fe200078e0030 */
[----:B0-----:R-:W-:Y:S05]  /*5890*/  BRA `(.L_x_20441) ;  /* 0xffffcbc000007947 */ /* 0x001fea000383ffff */
        .weak           $__internal_381_$__cuda_sm70_shflsync_bfly_p
        .type           $__internal_381_$__cuda_sm70_shflsync_bfly_p,@function
        .size           $__internal_381_$__cuda_sm70_shflsync_bfly_p,(.L_x_25042 - $__internal_381_$__cuda_sm70_shflsync_bfly_p)
$__internal_381_$__cuda_sm70_shflsync_bfly_p:
[----:B------:R-:W-:Y:S01]  /*58a0*/  IMAD.MOV.U32 R47, RZ, RZ, 0x0 ;  /* 0x00000000ff2f7424 */ /* 0x000fe200078e00ff */
[----:B------:R-:W-:Y:S04]  /*58b0*/  WARPSYNC R51 ;  /* 0x0000003300007348 */ /* 0x000fe80003800000 */
[----:B------:R0:W1:Y:S01]  /*58c0*/  SHFL.BFLY PT, R48, R48, R49, R50 ;  /* 0x0c00003130307389 */ /* 0x00006200000e0032 */
[----:B------:R-:W-:Y:S05]  /*58d0*/  RET.REL.NODEC R46 `(_ZN4vllm25paged_attention_v2_kernelIttLi120ELi8ELi128ELNS_18Fp8KVCacheDataTypeE0ELb0ELi512EEEvPfS2_PT_PKS3_PKT0_S9_ifPKiSB_iPKfiiiSD_SD_iiiii) ;  /* 0xffffa7202e007950 */ /* 0x000fea0003c3ffff */
.L_x_20442:
        /* <DEDUP_REMOVED lines=10> */
.L_x_25042:


//--------------------- .text._ZN4vllm25paged_attention_v2_kernelIttLi112ELi8ELi128ELNS_18Fp8KVCacheDataTypeE0ELb0ELi512EEEvPfS2_PT_PKS3_PKT0_S9_ifPKiSB_iPKfiiiSD_SD_iiiii --------------------------
	.section	.text._ZN4vllm25paged_attention_v2_kernelIttLi112ELi8ELi128ELNS_18Fp8KVCacheDataTypeE0ELb0ELi512EEEvPfS2_PT_PKS3_PKT0_S9_ifPKiSB_iPKfiiiSD_SD_iiiii,"ax",@progbits
	.sectioninfo	@"SHI_REGISTERS=96"
	.align	128
        .global         _ZN4vllm25paged_attention_v2_kernelIttLi112ELi8ELi128ELNS_18Fp8KVCacheDataTypeE0ELb0ELi512EEEvPfS2_PT_PKS3_PKT0_S9_ifPKiSB_iPKfiiiSD_SD_iiiii
        .type           _ZN4vllm25paged_attention_v2_kernelIttLi112ELi8ELi128ELNS_18Fp8KVCacheDataTypeE0ELb0ELi512EEEvPfS2_PT_PKS3_PKT0_S9_ifPKiSB_iPKfiiiSD_SD_iiiii,@function
        .size           _ZN4vllm25paged_attention_v2_kernelIttLi112ELi8ELi128ELNS_18Fp8KVCacheDataTypeE0ELb0ELi512EEEvPfS2_PT_PKS3_PKT0_S9_ifPKiSB_iPKfiiiSD_SD_iiiii,(.L_x_25043 - _ZN4vllm25paged_attention_v2_kernelIttLi112ELi8ELi128ELNS_18Fp8KVCacheDataTypeE0ELb0ELi512EEEvPfS2_PT_PKS3_PKT0_S9_ifPKiSB_iPKfiiiSD_SD_iiiii)
        .other          _ZN4vllm25paged_attention_v2_kernelIttLi112ELi8ELi128ELNS_18Fp8KVCacheDataTypeE0ELb0ELi512EEEvPfS2_PT_PKS3_PKT0_S9_ifPKiSB_iPKfiiiSD_SD_iiiii,@"STO_CUDA_ENTRY STV_DEFAULT"
_ZN4vllm25paged_attention_v2_kernelIttLi112ELi8ELi128ELNS_18Fp8KVCacheDataTypeE0ELb0ELi512EEEvPfS2_PT_PKS3_PKT0_S9_ifPKiSB_iPKfiiiSD_SD_iiiii:
.text._ZN4vllm25paged_attention_v2_kernelIttLi112ELi8ELi128ELNS_18Fp8KVCacheDataTypeE0ELb0ELi512EEEvPfS2_PT_PKS3_PKT0_S9_ifPKiSB_iPKfiiiSD_SD_iiiii:
        /* <DEDUP_REMOVED lines=116> */
.L_x_20447:
        /* <DEDUP_REMOVED lines=11> */
.L_x_20446:
[----:B------:R-:W-:Y:S05]  /*07f0*/  BSYNC B1 ;  /* 0x0000000000017941 */ /* 0x000fea0003800000 */
.L_x_20445:
        /* <DEDUP_REMOVED lines=10> */
.L_x_20448:
        /* <DEDUP_REMOVED lines=17> */
.L_x_20444:
[----:B------:R-:W-:Y:S05]  /*09b0*/  BSYNC B0 ;  /* 0x0000000000007941 */ /* 0x000fea0003800000 */
.L_x_20443:
[----:B------:R-:W0:Y:S01]  /*09c0*/  S2R R9, SR_CTAID.Z ;  /* 0x0000000000097919 */ /* 0x000e220000002700 */
[----:B------:R-:W-:Y:S01]  /*09d0*/  BSSY B0, `(.L_x_20449) ;  /* 0x0000182000007945 */ /* 0x000fe20003800000 */
[----:B------:R-:W-:-:S02]  /*09e0*/  IMAD.MOV.U32 R6, RZ, RZ, -0x800001 ;  /* 0xff7fffffff067424 */ /* 0x000fc400078e00ff */
[----:B------:R-:W-:Y:S01]  /*09f0*/  BAR.SYNC.DEFER_BLOCKING 0x0 ;  /* 0x0000000000007b1d */ /* 0x000fe20000010000 */
[----:B0-----:R-:W-:-:S05]  /*0a00*/  IMAD R78, R9, 0x40, R20 ;  /* 0x00000040094e7824 */ /* 0x001fca00078e0214 */
[----:B------:R-:W-:-:S13]  /*0a10*/  ISETP.GE.AND P1, PT, R78, UR4, PT ;  /* 0x000000044e007c0c */ /* 0x000fda000bf26270 */
        /* <DEDUP_REMOVED lines=8> */
[----:B------:R-:W-:Y:S01]  /*0aa0*/  IMAD.U32 R65, RZ, RZ, UR16 ;  /* 0x00000010ff417e24 */ /* 0x000fe2000f8e00ff */
[----:B------:R-:W-:Y:S02]  /*0ab0*/  LEA.HI R25, R25, R8, RZ, 0x2 ;  /* 0x0000000819197211 */ /* 0x000fe400078f10ff */
[----:B------:R-:W-:-:S02]  /*0ac0*/  SHF.R.S32.HI R8, RZ, 0x1f, R78 ;  /* 0x0000001fff087819 */ /* 0x000fc4000001144e */
[----:B------:R-:W-:Y:S01]  /*0ad0*/  IADD3 R14, P0, R7, R78, RZ ;  /* 0x0000004e070e7210 */ /* 0x000fe20007f1e0ff */
[----:B------:R-:W-:Y:S01]  /*0ae0*/  IMAD.SHL.U32 R25, R25, 0x10, RZ ;  /* 0x0000001019197824 */ /* 0x000fe200078e00ff */
[----:B------:R-:W-:Y:S02]  /*0af0*/  SHF.R.S32.HI R13, RZ, 0x1f, R12 ;  /* 0x0000001fff0d7819 */ /* 0x000fe4000001140c */
[----:B------:R-:W-:Y:S02]  /*0b00*/  LEA.HI R11, R11, R6, RZ, 0x3 ;  /* 0x000000060b0b7211 */ /* 0x000fe400078f18ff */
[----:B------:R-:W-:Y:S02]  /*0b10*/  LEA.HI R9, R9, R10, RZ, 0x3 ;  /* 0x0000000a09097211 */ /* 0x000fe400078f18ff */
[----:B------:R-:W-:Y:S02]  /*0b20*/  LEA.HI.X.SX32 R15, R7, R8, 0x1, P0 ;  /* 0x00000008070f7211 */ /* 0x000fe400000f0eff */
[----:B------:R-:W-:-:S02]  /*0b30*/  LEA.HI R13, R13, R12, RZ, 0x3 ;  /* 0x0000000c0d0d7211 */ /* 0x000fc400078f18ff */
[----:B------:R-:W-:Y:S02]  /*0b40*/  LOP3.LUT R7, R11, 0xfffffff8, RZ, 0xc0, !PT ;  /* 0xfffffff80b077812 */ /* 0x000fe400078ec0ff */
[----:B------:R-:W-:Y:S02]  /*0b50*/  IADD3 R11, R5, 0x8, RZ ;  /* 0x00000008050b7810 */ /* 0x000fe40007ffe0ff */
[----:B------:R-:W-:Y:S01]  /*0b60*/  LOP3.LUT R9, R9, 0xfffffff8, RZ, 0xc0, !PT ;  /* 0xfffffff809097812 */ /* 0x000fe200078ec0ff */
[----:B------:R-:W-:Y:S01]  /*0b70*/  IMAD.IADD R7, R6, 0x1, -R7 ;  /* 0x0000000106077824 */ /* 0x000fe200078e0a07 */
[----:B------:R-:W-:Y:S02]  /*0b80*/  LOP3.LUT R13, R13, 0xfffffff8, RZ, 0xc0, !PT ;  /* 0xfffffff80d0d7812 */ /* 0x000fe400078ec0ff */
[----:B------:R-:W-:Y:S01]  /*0b90*/  LEA R8, P0, R14, c[0x0][0x198], 0x2 ;  /* 0x000066000e087a11 */ /* 0x000fe200078010ff */
[----:B------:R-:W-:Y:S01]  /*0ba0*/  IMAD.IADD R21, R10, 0x1, -R9 ;  /* 0x000000010a157824 */ /* 0x000fe200078e0a09 */
[----:B------:R-:W-:Y:S01]  /*0bb0*/  SHF.R.S32.HI R26, RZ, 0x1f, R11 ;  /* 0x0000001fff1a7819 */ /* 0x000fe2000001140b */
[----:B------:R-:W-:Y:S01]  /*0bc0*/  IMAD.IADD R10, R12, 0x1, -R13 ;  /* 0x000000010c0a7824 */ /* 0x000fe200078e0a0d */
[----:B------:R-:W-:Y:S01]  /*0bd0*/  IADD3 R6, R5, 0xc, RZ ;  /* 0x0000000c05067810 */ /* 0x000fe20007ffe0ff */
[----:B------:R-:W-:Y:S01]  /*0be0*/  IMAD R40, R20, 0x8, R21 ;  /* 0x0000000814287824 */ /* 0x000fe200078e0215 */
[----:B------:R-:W-:Y:S01]  /*0bf0*/  LEA.HI.X R9, R14, c[0x0][0x19c], R15, 0x2, P0 ;  /* 0x000067000e097a11 */ /* 0x000fe200000f140f */
[----:B------:R-:W-:Y:S01]  /*0c00*/  IMAD.SHL.U32 R21, R21, 0x8, RZ ;  /* 0x0000000815157824 */ /* 0x000fe200078e00ff */
[C---:B------:R-:W-:Y:S01]  /*0c10*/  IADD3 R13, R5.reuse, 0x10, RZ ;  /* 0x00000010050d7810 */ /* 0x040fe20007ffe0ff */
        /* <DEDUP_REMOVED lines=8> */
[----:B------:R-:W-:Y:S02]  /*0ca0*/  SHF.R.S32.HI R16, RZ, 0x1f, R15 ;  /* 0x0000001fff107819 */ /* 0x000fe4000001140f */
[----:B------:R-:W-:Y:S02]  /*0cb0*/  LEA.HI R27, R27, R6, RZ, 0x2 ;  /* 0x000000061b1b7211 */ /* 0x000fe400078f10ff */
        /* <DEDUP_REMOVED lines=9> */
[----:B------:R-:W-:Y:S02]  /*0d50*/  SHF.R.S32.HI R15, RZ, 0x1f, R14 ;  /* 0x0000001fff0f7819 */ /* 0x000fe4000001140e */
[----:B------:R-:W-:-:S02]  /*0d60*/  LEA.HI R13, R13, R12, RZ, 0x3 ;  /* 0x0000000c0d0d7211 */ /* 0x000fc400078f18ff */
[----:B------:R-:W-:Y:S02]  /*0d70*/  LOP3.LUT R6, R6, 0xfffffff8, RZ, 0xc0, !PT ;  /* 0xfffffff806067812 */ /* 0x000fe400078ec0ff */
[----:B------:R-:W-:Y:S02]  /*0d80*/  LEA.HI R15, R15, R14, RZ, 0x3 ;  /* 0x0000000e0f0f7211 */ /* 0x000fe400078f18ff */
[----:B------:R-:W-:Y:S01]  /*0d90*/  SHF.R.S32.HI R17, RZ, 0x1f, R16 ;  /* 0x0000001fff117819 */ /* 0x000fe20000011410 */
[----:B------:R-:W-:Y:S01]  /*0da0*/  IMAD.IADD R11, R11, 0x1, -R6 ;  /* 0x000000010b0b7824 */ /* 0x000fe200078e0a06 */
[----:B------:R-:W-:Y:S02]  /*0db0*/  LOP3.LUT R13, R13, 0xfffffff8, RZ, 0xc0, !PT ;  /* 0xfffffff80d0d7812 */ /* 0x000fe400078ec0ff */
[----:B------:R-:W-:Y:S02]  /*0dc0*/  LOP3.LUT R15, R15, 0xfffffff8, RZ, 0xc0, !PT ;  /* 0xfffffff80f0f7812 */ /* 0x000fe400078ec0ff */
[----:B------:R-:W-:Y:S01]  /*0dd0*/  LEA.HI R17, R17, R16, RZ, 0x3 ;  /* 0x0000001011117211 */ /* 0x000fe200078f18ff */
[----:B------:R-:W-:Y:S01]  /*0de0*/  IMAD.IADD R12, R12, 0x1, -R13 ;  /* 0x000000010c0c7824 */ /* 0x000fe200078e0a0d */
[----:B------:R-:W-:Y:S01]  /*0df0*/  IADD3 R6, R5, 0x18, RZ ;  /* 0x0000001805067810 */ /* 0x000fe20007ffe0ff */
[----:B------:R-:W-:Y:S01]  /*0e00*/  IMAD.IADD R13, R14, 0x1, -R15 ;  /* 0x000000010e0d7824 */ /* 0x000fe200078e0a0f */
[----:B------:R-:W-:-:S02]  /*0e10*/  LOP3.LUT R17, R17, 0xfffffff8, RZ, 0xc0, !PT ;  /* 0xfffffff811117812 */ /* 0x000fc400078ec0ff */
[----:B------:R-:W-:Y:S02]  /*0e20*/  SHF.R.S32.HI R15, RZ, 0x1f, R6 ;  /* 0x0000001fff0f7819 */ /* 0x000fe40000011406 */
[C---:B------:R-:W-:Y:S01]  /*0e30*/  IADD3 R18, R5.reuse, 0x1c, RZ ;  /* 0x0000001c05127810 */ /* 0x040fe20007ffe0ff */
[----:B------:R-:W-:Y:S01]  /*0e40*/  IMAD.IADD R14, R16, 0x1, -R17 ;  /* 0x00000001100e7824 */ /* 0x000fe200078e0a11 */
[----:B------:R-:W-:Y:S02]  /*0e50*/  IADD3 R22, R5, 0x24, RZ ;  /* 0x0000002405167810 */ /* 0x000fe40007ffe0ff */
[----:B------:R-:W-:Y:S01]  /*0e60*/  LEA.HI R30, R15, R6, RZ, 0x2 ;  /* 0x000000060f1e7211 */ /* 0x000fe200078f10ff */
[----:B------:R-:W-:Y:S01]  /*0e70*/  IMAD.SHL.U32 R6, R6, 0x2, RZ ;  /* 0x0000000206067824 */ /* 0x000fe200078e00ff */
[----:B------:R-:W-:Y:S01]  /*0e80*/  IADD3 R17, R5, 0x20, RZ ;  /* 0x0000002005117810 */ /* 0x000fe20007ffe0ff */
[----:B------:R-:W-:Y:S01]  /*0e90*/  IMAD.SHL.U32 R16, R18, 0x2, RZ ;  /* 0x0000000212107824 */ /* 0x000fe200078e00ff */
[----:B------:R-:W-:Y:S01]  /*0ea0*/  SHF.R.S32.HI R31, RZ, 0x1f, R18 ;  /* 0x0000001fff1f7819 */ /* 0x000fe20000011412 */
        /* <DEDUP_REMOVED lines=15> */
[----:B------:R-:W-:Y:S02]  /*0fa0*/  SHF.R.S32.HI R23, RZ, 0x1f, R22 ;  /* 0x0000001fff177819 */ /* 0x000fe40000011416 */
[----:B------:R-:W-:Y:S02]  /*0fb0*/  LOP3.LUT R15, R15, 0xfffffff8, RZ, 0xc0, !PT ;  /* 0xfffffff80f0f7812 */ /* 0x000fe400078ec0ff */
[----:B------:R-:W-:Y:S02]  /*0fc0*/  LEA.HI R17, R17, R16, RZ, 0x3 ;  /* 0x0000001011117211 */ /* 0x000fe400078f18ff */
[----:B------:R-:W-:Y:S01]  /*0fd0*/  LEA.HI R19, R19, R18, RZ, 0x3 ;  /* 0x0000001213137211 */ /* 0x000fe200078f18ff */
[----:B------:R-:W-:Y:S01]  /*0fe0*/  IMAD.IADD R15, R6, 0x1, -R15 ;  /* 0x00000001060f7824 */ /* 0x000fe200078e0a0f */
[----:B------:R-:W-:Y:S02]  /*0ff0*/  LEA.HI R23, R23, R22, RZ, 0x3 ;  /* 0x0000001617177211 */ /* 0x000fe400078f18ff */
[----:B------:R-:W-:-:S02]  /*1000*/  LOP3.LUT R17, R17, 0xfffffff8, RZ, 0xc0, !PT ;  /* 0xfffffff811117812 */ /* 0x000fc400078ec0ff */
[----:B------:R-:W-:Y:S02]  /*1010*/  IADD3 R6, R5, 0x28, RZ ;  /* 0x0000002805067810 */ /* 0x000fe40007ffe0ff */
[----:B------:R-:W-:Y:S01]  /*1020*/  LOP3.LUT R19, R19, 0xfffffff8, RZ, 0xc0, !PT ;  /* 0xfffffff813137812 */ /* 0x000fe200078ec0ff */
[----:B------:R-:W-:Y:S01]  /*1030*/  IMAD.IADD R16, R16, 0x1, -R17 ;  /* 0x0000000110107824 */ /* 0x000fe200078e0a11 */
[----:B------:R-:W-:Y:S02]  /*1040*/  LOP3.LUT R23, R23, 0xfffffff8, RZ, 0xc0, !PT ;  /* 0xfffffff817177812 */ /* 0x000fe400078ec0ff */
[C---:B------:R-:W-:Y:S01]  /*1050*/  IADD3 R24, R5.reuse, 0x2c, RZ ;  /* 0x0000002c05187810 */ /* 0x040fe20007ffe0ff */
[----:B------:R-:W-:Y:S01]  /*1060*/  IMAD.IADD R17, R18, 0x1, -R19 ;  /* 0x0000000112117824 */ /* 0x000fe200078e0a13 */
[----:B------:R-:W-:Y:S01]  /*1070*/  SHF.R.S32.HI R35, RZ, 0x1f, R6 ;  /* 0x0000001fff237819 */ /* 0x000fe20000011406 */
[----:B------:R-:W-:Y:S01]  /*1080*/  IMAD.IADD R18, R22, 0x1, -R23 ;  /* 0x0000000116127824 */ /* 0x000fe200078e0a17 */
[----:B------:R-:W-:-:S02]  /*1090*/  IADD3 R22, R5, 0x30, RZ ;  /* 0x0000003005167810 */ /* 0x000fc40007ffe0ff */
[----:B------:R-:W-:Y:S02]  /*10a0*/  SHF.R.S32.HI R23, RZ, 0x1f, R24 ;  /* 0x0000001fff177819 */ /* 0x000fe40000011418 */
[----:B------:R-:W-:Y:S01]  /*10b0*/  LEA.HI R35, R35, R6, RZ, 0x2 ;  /* 0x0000000623237211 */ /* 0x000fe200078f10ff */
[----:B------:R-:W-:Y:S01]  /*10c0*/  IMAD.SHL.U32 R6, R6, 0x2, RZ ;  /* 0x0000000206067824 */ /* 0x000fe200078e00ff */
[----:B------:R-:W-:Y:S02]  /*10d0*/  IADD3 R34, R5, 0x34, RZ ;  /* 0x0000003405227810 */ /* 0x000fe40007ffe0ff */
[----:B------:R-:W-:Y:S02]  /*10e0*/  SHF.R.S32.HI R37, RZ, 0x1f, R22 ;  /* 0x0000001fff257819 */ /* 0x000fe40000011416 */
[----:B------:R-:W-:Y:S01]  /*10f0*/  LEA.HI R36, R23, R24, RZ, 0x2 ;  /* 0x0000001817247211 */ /* 0x000fe200078f10ff */
[----:B------:R-:W-:Y:S01]  /*1100*/  IMAD.SHL.U32 R24, R24, 0x2, RZ ;  /* 0x0000000218187824 */ /* 0x000fe200078e00ff */
[----:B------:R-:W-:-:S02]  /*1110*/  SHF.R.S32.HI R23, RZ, 0x1f, R34 ;  /* 0x0000001fff177819 */ /* 0x000fc40000011422 */
[----:B------:R-:W-:Y:S02]  /*1120*/  SHF.R.S32.HI R19, RZ, 0x1f, R6 ;  /* 0x0000001fff137819 */ /* 0x000fe40000011406 */
[----:B------:R-:W-:Y:S01]  /*1130*/  LEA.HI R37, R37, R22, RZ, 0x2 ;  /* 0x0000001625257211 */ /* 0x000fe200078f10ff */
[----:B------:R-:W-:Y:S01]  /*1140*/  IMAD.SHL.U32 R22, R22, 0x2, RZ ;  /* 0x0000000216167824 */ /* 0x000fe200078e00ff */
[----:B------:R-:W-:Y:S01]  /*1150*/  LEA.HI R38, R23, R34, RZ, 0x2 ;  /* 0x0000002217267211 */ /* 0x000fe200078f10ff */
[----:B------:R-:W-:Y:S01]  /*1160*/  IMAD.SHL.U32 R34, R34, 0x2, RZ ;  /* 0x0000000222227824 */ /* 0x000fe200078e00ff */
[----:B------:R-:W-:Y:S02]  /*1170*/  LEA.HI R19, R19, R6, RZ, 0x3 ;  /* 0x0000000613137211 */ /* 0x000fe400078f18ff */
[----:B------:R-:W-:Y:S02]  /*1180*/  SHF.R.S32.HI R39, RZ, 0x1f, R22 ;  /* 0x0000001fff277819 */ /* 0x000fe40000011416 */
[----:B------:R-:W-:-:S02]  /*1190*/  LOP3.LUT R19, R19, 0xfffffff8, RZ, 0xc0, !PT ;  /* 0xfffffff813137812 */ /* 0x000fc400078ec0ff */
[----:B------:R-:W-:Y:S02]  /*11a0*/  SHF.R.S32.HI R41, RZ, 0x1f, R34 ;  /* 0x0000001fff297819 */ /* 0x000fe40000011422 */
[----:B------:R-:W-:Y:S01]  /*11b0*/  LEA.HI R39, R39, R22, RZ, 0x3 ;  /* 0x0000001627277211 */ /* 0x000fe200078f18ff */
[----:B------:R-:W-:Y:S01]  /*11c0*/  IMAD.IADD R19, R6, 0x1, -R19 ;  /* 0x0000000106137824 */ /* 0x000fe200078e0a13 */
[----:B------:R-:W-:Y:S01]  /*11d0*/  LEA.HI R41, R41, R34, RZ, 0x3 ;  /* 0x0000002229297211 */ /* 0x000fe200078f18ff */
[----:B------:R-:W-:Y:S01]  /*11e0*/  IMAD R6, R3, c[0x0][0x1c0], RZ ;  /* 0x0000700003067a24 */ /* 0x000fe200078e02ff */
[----:B------:R-:W-:Y:S02]  /*11f0*/  SHF.R.S32.HI R23, RZ, 0x1f, R24 ;  /* 0x0000001fff177819 */ /* 0x000fe40000011418 */
[----:B------:R-:W-:Y:S02]  /*1200*/  LOP3.LUT R39, R39, 0xfffffff8, RZ, 0xc0, !PT ;  /* 0xfffffff827277812 */ /* 0x000fe400078ec0ff */
[----:B------:R-:W-:-:S02]  /*1210*/  LOP3.LUT R41, R41, 0xfffffff8, RZ, 0xc0, !PT ;  /* 0xfffffff829297812 */ /* 0x000fc400078ec0ff */
[----:B------:R-:W-:Y:S02]  /*1220*/  LEA.HI R23, R23, R24, RZ, 0x3 ;  /* 0x0000001817177211 */ /* 0x000fe400078f18ff */
[----:B------:R-:W-:Y:S02]  /*1230*/  SHF.R.S32.HI R43, RZ, 0x1f, R21 ;  /* 0x0000001fff2b7819 */ /* 0x000fe40000011415 */
[----:B------:R-:W-:Y:S01]  /*1240*/  IADD3 R42, P0, R6, R21, RZ ;  /* 0x00000015062a7210 */ /* 0x000fe20007f1e0ff */
        /* <DEDUP_REMOVED lines=23> */
[----:B------:R-:W-:-:S02]  /*13c0*/  IADD3 R38, R40, UR7, RZ ;  /* 0x0000000728267c10 */ /* 0x000fc4000fffe0ff */
[----:B------:R-:W-:Y:S01]  /*13d0*/  LEA.HI.X.SX32 R43, R6, R43, 0x1, P0 ;  /* 0x0000002b062b7211 */ /* 0x000fe200000f0eff */
[----:B------:R-:W-:Y:S01]  /*13e0*/  IMAD.MOV.U32 R6, RZ, RZ, -0x800001 ;  /* 0xff7fffffff067424 */ /* 0x000fe200078e00ff */
        /* <DEDUP_REMOVED lines=29> */
.L_x_20455:
        /* <DEDUP_REMOVED lines=15> */
[----:B------:R1:W3:Y:S01]  /*16b0*/  LDG.E.CONSTANT R55, [R48.64] ;  /* 0x0000000c30377981 */ /* 0x0002e2000c1e9900 */
[----:B------:R-:W-:-:S03]  /*16c0*/  IADD3 R47, P0, P2, R11, R46, R26 ;  /* 0x0000002e0b2f7210 */ /* 0x000fc60007a1e01a */
[----:B0-----:R-:W0:Y:S01]  /*16d0*/  LDS.64 R44, [R23] ;  /* 0x00000000172c7984 */ /* 0x001e220000000a00 */
[----:B------:R-:W-:Y:S02]  /*16e0*/  LEA R80, P3, R47, c[0x0][0x180], 0x1 ;  /* 0x000060002f507a11 */ /* 0x000fe400078608ff */
[----:B------:R-:W-:-:S04]  /*16f0*/  IADD3.X R50, R66, R54, R41, P0, P2 ;  /* 0x0000003642327210 */ /* 0x000fc800007e4429 */
[----:B------:R-:W-:-:S05]  /*1700*/  LEA.HI.X R81, R47, c[0x0][0x184], R50, 0x1, P3 ;  /* 0x000061002f517a11 */ /* 0x000fca00018f0c32 */
[----:B------:R4:W3:Y:S01]  /*1710*/  LDG.E.CONSTANT R47, [R80.64] ;  /* 0x0000000c502f7981 */ /* 0x0008e2000c1e9900 */
[----:B------:R-:W-:-:S04]  /*1720*/  IADD3 R50, P0, P2, R12, R46, R27 ;  /* 0x0000002e0c327210 */ /* 0x000fc80007a1e01b */
[----:B------:R-:W-:Y:S02]  /*1730*/  LEA R88, P3, R50, c[0x0][0x180], 0x1 ;  /* 0x0000600032587a11 */ /* 0x000fe400078608ff */
[----:B------:R-:W-:-:S04]  /*1740*/  IADD3.X R51, R69, R54, R52, P0, P2 ;  /* 0x0000003645337210 */ /* 0x000fc800007e4434 */
[----:B------:R-:W-:-:S05]  /*1750*/  LEA.HI.X R89, R50, c[0x0][0x184], R51, 0x1, P3 ;  /* 0x0000610032597a11 */ /* 0x000fca00018f0c33 */
[----:B------:R0:W3:Y:S01]  /*1760*/  LDG.E.CONSTANT R88, [R88.64] ;  /* 0x0000000c58587981 */ /* 0x0000e2000c1e9900 */
[----:B-1----:R-:W-:-:S04]  /*1770*/  IADD3 R48, P0, P2, R13, R46, R28 ;  /* 0x0000002e0d307210 */ /* 0x002fc80007a1e01c */
[----:B------:R-:W-:Y:S02]  /*1780*/  LEA R50, P3, R48, c[0x0][0x180], 0x1 ;  /* 0x0000600030327a11 */ /* 0x000fe400078608ff */
[----:B------:R-:W-:-:S04]  /*1790*/  IADD3.X R49, R68, R54, R53, P0, P2 ;  /* 0x0000003644317210 */ /* 0x000fc800007e4435 */
[----:B------:R-:W-:Y:S01]  /*17a0*/  LEA.HI.X R51, R48, c[0x0][0x184], R49, 0x1, P3 ;  /* 0x0000610030337a11 */ /* 0x000fe200018f0c31 */
[--C-:B0-----:R-:W-:Y:S01]  /*17b0*/  HADD2.F32 R48, -RZ, R45.reuse.H0_H0 ;  /* 0x2000002dff307230 */ /* 0x101fe20000004100 */
[----:B------:R-:W-:Y:S01]  /*17c0*/  IADD3 R83, P0, P2, R14, R46, R29 ;  /* 0x0000002e0e537210 */ /* 0x000fe20007a1e01d */
[----:B------:R-:W-:Y:S02]  /*17d0*/  HADD2.F32 R45, -RZ, R45.H1_H1 ;  /* 0x3000002dff2d7230 */ /* 0x000fe40000004100 */
[----:B------:R0:W3:Y:S01]  /*17e0*/  LDG.E.CONSTANT R87, [R50.64] ;  /* 0x0000000c32577981 */ /* 0x0000e2000c1e9900 */
[----:B------:R-:W-:Y:S01]  /*17f0*/  IADD3.X R84, R71, R54, R56, P0, P2 ;  /* 0x0000003647547210 */ /* 0x000fe200007e4438 */
[--C-:B------:R-:W-:Y:S02]  /*1800*/  HADD2.F32 R91, -RZ, R44.reuse.H0_H0 ;  /* 0x2000002cff5b7230 */ /* 0x100fe40000004100 */
[----:B------:R-:W-:Y:S01]  /*1810*/  HADD2.F32 R90, -RZ, R44.H1_H1 ;  /* 0x3000002cff5a7230 */ /* 0x000fe20000004100 */
[----:B0-----:R-:W-:Y:S01]  /*1820*/  IADD3 R51, P0, P2, R15, R46, R30 ;  /* 0x0000002e0f337210 */ /* 0x001fe20007a1e01e */
[----:B--2---:R-:W-:-:S02]  /*1830*/  HADD2.F32 R49, -RZ, R82.H0_H0 ;  /* 0x20000052ff317230 */ /* 0x004fc40000004100 */
[----:B------:R-:W-:-:S03]  /*1840*/  HADD2.F32 R82, -RZ, R82.H1_H1 ;  /* 0x30000052ff527230 */ /* 0x000fc60000004100 */
[----:B----4-:R-:W-:Y:S01]  /*1850*/  FMUL.FTZ R81, R48, R49 ;  /* 0x0000003130517220 */ /* 0x010fe20000410000 */
[----:B------:R-:W-:Y:S01]  /*1860*/  LEA R48, P3, R83, c[0x0][0x180], 0x1 ;  /* 0x0000600053307a11 */ /* 0x000fe200078608ff */
[----:B------:R-:W-:Y:S01]  /*1870*/  FMUL.FTZ R82, R45, R82 ;  /* 0x000000522d527220 */ /* 0x000fe20000410000 */
[----:B---3--:R-:W-:Y:S01]  /*1880*/  HADD2.F32 R80, -RZ, R55.H0_H0 ;  /* 0x20000037ff507230 */ /* 0x008fe20000004100 */
[----:B------:R-:W0:Y:S01]  /*1890*/  LDS.64 R44, [R23+0x8] ;  /* 0x00000800172c7984 */ /* 0x000e220000000a00 */
[----:B------:R-:W-:-:S05]  /*18a0*/  LEA.HI.X R49, R83, c[0x0][0x184], R84, 0x1, P3 ;  /* 0x0000610053317a11 */ /* 0x000fca00018f0c54 */
[----:B------:R1:W2:Y:S01]  /*18b0*/  LDG.E.CONSTANT R85, [R48.64] ;  /* 0x0000000c30557981 */ /* 0x0002a2000c1e9900 */
[----:B------:R-:W-:Y:S01]  /*18c0*/  FFMA.FTZ R91, R91, R80, R81 ;  /* 0x000000505b5b7223 */ /* 0x000fe20000010051 */
        /* <DEDUP_REMOVED lines=8> */
[----:B------:R-:W-:Y:S01]  /*1950*/  IADD3 R50, P0, P2, R17, R46, R32 ;  /* 0x0000002e11327210 */ /* 0x000fe20007a1e020 */
[----:B------:R-:W-:Y:S02]  /*1960*/  HADD2.F32 R55, -RZ, R55.H1_H1 ;  /* 0x30000037ff377230 */ /* 0x000fe40000004100 */
[----:B------:R0:W4:Y:S01]  /*1970*/  LDG.E.CONSTANT R83, [R80.64] ;  /* 0x0000000c50537981 */ /* 0x000122000c1e9900 */
[----:B-1----:R-:W-:Y:S02]  /*1980*/  LEA R48, P3, R50, c[0x0][0x180], 0x1 ;  /* 0x0000600032307a11 */ /* 0x002fe400078608ff */
[----:B------:R-:W-:Y:S02]  /*1990*/  IADD3.X R49, R72, R54, R59, P0, P2 ;  /* 0x0000003648317210 */ /* 0x000fe400007e443b */
[----:B------:R-:W-:Y:S01]  /*19a0*/  IADD3 R51, P0, P2, R18, R46, R33 ;  /* 0x0000002e12337210 */ /* 0x000fe20007a1e021 */
[----:B------:R-:W-:Y:S01]  /*19b0*/  FFMA.FTZ R90, R90, R55, R82 ;  /* 0x000000375a5a7223 */ /* 0x000fe20000010052 */
[----:B------:R-:W-:-:S02]  /*19c0*/  LEA.HI.X R49, R50, c[0x0][0x184], R49, 0x1, P3 ;  /* 0x0000610032317a11 */ /* 0x000fc400018f0c31 */
[----:B------:R-:W-:Y:S02]  /*19d0*/  LEA R50, P3, R51, c[0x0][0x180], 0x1 ;  /* 0x0000600033327a11 */ /* 0x000fe400078608ff */
[----:B------:R-:W-:Y:S01]  /*19e0*/  IADD3.X R82, R75, R54, R60, P0, P2 ;  /* 0x000000364b527210 */ /* 0x000fe200007e443c */
[----:B------:R-:W-:-:S03]  /*19f0*/  HADD2.F32 R55, -RZ, R47.H0_H0 ;  /* 0x2000002fff377230 */ /* 0x000fc60000004100 */
[----:B------:R-:W-:Y:S01]  /*1a00*/  LEA.HI.X R51, R51, c[0x0][0x184], R82, 0x1, P3 ;  /* 0x0000610033337a11 */ /* 0x000fe200018f0c52 */
[----:B0-----:R-:W-:-:S04]  /*1a10*/  HADD2.F32 R82, -RZ, R44.H0_H0 ;  /* 0x2000002cff527230 */ /* 0x001fc80000004100 */
[----:B------:R0:W4:Y:S01]  /*1a20*/  LDG.E.CONSTANT R80, [R50.64] ;  /* 0x0000000c32507981 */ /* 0x000122000c1e9900 */
[----:B------:R-:W-:Y:S01]  /*1a30*/  FFMA.FTZ R91, R82, R55, R91 ;  /* 0x00000037525b7223 */ /* 0x000fe2000001005b */
[----:B------:R-:W-:Y:S02]  /*1a40*/  IADD3 R55, P0, P2, R19, R46, R34 ;  /* 0x0000002e13377210 */ /* 0x000fe40007a1e022 */
[----:B------:R1:W4:Y:S02]  /*1a50*/  LDG.E.CONSTANT R82, [R48.64] ;  /* 0x0000000c30527981 */ /* 0x000324000c1e9900 */
[----:B---3--:R-:W-:Y:S02]  /*1a60*/  LEA R92, P3, R55, c[0x0][0x180], 0x1 ;  /* 0x00006000375c7a11 */ /* 0x008fe400078608ff */
[----:B------:R-:W-:-:S04]  /*1a70*/  IADD3.X R84, R74, R54, R61, P0, P2 ;  /* 0x000000364a547210 */ /* 0x000fc800007e443d */
[----:B------:R-:W-:Y:S02]  /*1a80*/  LEA.HI.X R93, R55, c[0x0][0x184], R84, 0x1, P3 ;  /* 0x00006100375d7a11 */ /* 0x000fe400018f0c54 */
[----:B------:R-:W-:-:S03]  /*1a90*/  IADD3 R55, P0, P2, R20, R46, R35 ;  /* 0x0000002e14377210 */ /* 0x000fc60007a1e023 */
[----:B------:R-:W3:Y:S01]  /*1aa0*/  LDG.E.CONSTANT R81, [R92.64] ;  /* 0x0000000c5c517981 */ /* 0x000ee2000c1e9900 */
[----:B-1----:R-:W-:Y:S02]  /*1ab0*/  LEA R48, P3, R55, c[0x0][0x180], 0x1 ;  /* 0x0000600037307a11 */ /* 0x002fe400078608ff */
[----:B------:R-:W-:Y:S02]  /*1ac0*/  IADD3.X R84, R77, R54, R62, P0, P2 ;  /* 0x000000364d547210 */ /* 0x000fe400007e443e */
[----:B0-----:R-:W-:Y:S02]  /*1ad0*/  IADD3 R51, P0, P2, R21, R46, R36 ;  /* 0x0000002e15337210 */ /* 0x001fe40007a1e024 */
[----:B------:R-:W-:Y:S02]  /*1ae0*/  LEA.HI.X R49, R55, c[0x0][0x184], R84, 0x1, P3 ;  /* 0x0000610037317a11 */ /* 0x000fe400018f0c54 */
[----:B------:R-:W-:Y:S02]  /*1af0*/  LEA R50, P3, R51, c[0x0][0x180], 0x1 ;  /* 0x0000600033327a11 */ /* 0x000fe400078608ff */
[----:B------:R-:W-:Y:S01]  /*1b00*/  IADD3.X R55, R76, R54, R63, P0, P2 ;  /* 0x000000364c377210 */ /* 0x000fe200007e443f */
[----:B------:R0:W3:Y:S01]  /*1b10*/  LDG.E.CONSTANT R84, [R48.64] ;  /* 0x0000000c30547981 */ /* 0x0000e2000c1e9900 */
[----:B------:R-:W-:-:S02]  /*1b20*/  IADD3 R46, P0, P2, R22, R46, R37 ;  /* 0x0000002e162e7210 */ /* 0x000fc40007a1e025 */
[----:B------:R-:W-:Y:S02]  /*1b30*/  LEA.HI.X R51, R51, c[0x0][0x184], R55, 0x1, P3 ;  /* 0x0000610033337a11 */ /* 0x000fe400018f0c37 */
[----:B------:R-:W-:Y:S02]  /*1b40*/  IADD3.X R55, R79, R54, R64, P0, P2 ;  /* 0x000000364f377210 */ /* 0x000fe400007e4440 */
[C---:B------:R-:W-:Y:S01]  /*1b50*/  LEA R54, P0, R46.reuse, c[0x0][0x180], 0x1 ;  /* 0x000060002e367a11 */ /* 0x040fe200078008ff */
[----:B------:R1:W3:Y:S03]  /*1b60*/  LDG.E.CONSTANT R89, [R50.64] ;  /* 0x0000000c32597981 */ /* 0x0002e6000c1e9900 */
[----:B------:R-:W-:-:S05]  /*1b70*/  LEA.HI.X R55, R46, c[0x0][0x184], R55, 0x1, P0 ;  /* 0x000061002e377a11 */ /* 0x000fca00000f0c37 */
[----:B------:R1:W3:Y:S01]  /*1b80*/  LDG.E.CONSTANT R54, [R54.64] ;  /* 0x0000000c36367981 */ /* 0x0002e2000c1e9900 */
[----:B0-----:R-:W-:Y:S02]  /*1b90*/  HADD2.F32 R49, -RZ, R44.H1_H1 ;  /* 0x3000002cff317230 */ /* 0x001fe40000004100 */
[----:B------:R-:W-:Y:S02]  /*1ba0*/  HADD2.F32 R47, -RZ, R47.H1_H1 ;  /* 0x3000002fff2f7230 */ /* 0x000fe40000004100 */
[----:B------:R-:W-:Y:S02]  /*1bb0*/  HADD2.F32 R44, -RZ, R45.H0_H0 ;  /* 0x2000002dff2c7230 */ /* 0x000fe40000004100 */
[----:B------:R-:W-:Y:S01]  /*1bc0*/  HADD2.F32 R46, -RZ, R88.H0_H0 ;  /* 0x20000058ff2e7230 */ /* 0x000fe20000004100 */
[----:B------:R-:W-:-:S04]  /*1bd0*/  FFMA.FTZ R49, R49, R47, R90 ;  /* 0x0000002f31317223 */ /* 0x000fc8000001005a */
[----:B------:R-:W-:Y:S02]  /*1be0*/  FFMA.FTZ R91, R44, R46, R91 ;  /* 0x0000002e2c5b7223 */ /* 0x000fe4000001005b */
[----:B------:R-:W0:Y:S01]  /*1bf0*/  LDS.64 R46, [R23+0x10] ;  /* 0x00001000172e7984 */ /* 0x000e220000000a00 */
[----:B------:R-:W-:Y:S02]  /*1c00*/  HADD2.F32 R44, -RZ, R45.H1_H1 ;  /* 0x3000002dff2c7230 */ /* 0x000fe40000004100 */
[----:B------:R-:W-:Y:S02]  /*1c10*/  HADD2.F32 R88, -RZ, R88.H1_H1 ;  /* 0x30000058ff587230 */ /* 0x000fe40000004100 */
[----:B------:R-:W-:-:S03]  /*1c20*/  HADD2.F32 R45, -RZ, R87.H0_H0 ;  /* 0x20000057ff2d7230 */ /* 0x000fc60000004100 */
[----:B------:R-:W-:Y:S01]  /*1c30*/  FFMA.FTZ R49, R44, R88, R49 ;  /* 0x000000582c317223 */ /* 0x000fe20000010031 */
[----:B------:R-:W-:Y:S02]  /*1c40*/  HADD2.F32 R87, -RZ, R87.H1_H1 ;  /* 0x30000057ff577230 */ /* 0x000fe40000004100 */
[----:B0-----:R-:W-:-:S05]  /*1c50*/  HADD2.F32 R44, -RZ, R46.H0_H0 ;  /* 0x2000002eff2c7230 */ /* 0x001fca0000004100 */
[----:B------:R-:W-:Y:S02]  /*1c60*/  FFMA.FTZ R91, R44, R45, R91 ;  /* 0x0000002d2c5b7223 */ /* 0x000fe4000001005b */
[----:B------:R-:W1:Y:S01]  /*1c70*/  LDS.64 R44, [R23+0x18] ;  /* 0x00001800172c7984 */ /* 0x000e620000000a00 */
[----:B------:R-:W-:-:S05]  /*1c80*/  HADD2.F32 R46, -RZ, R46.H1_H1 ;  /* 0x3000002eff2e7230 */ /* 0x000fca0000004100 */
[----:B------:R-:W-:Y:S01]  /*1c90*/  FFMA.FTZ R49, R46, R87, R49 ;  /* 0x000000572e317223 */ /* 0x000fe20000010031 */
[----:B------:R-:W-:Y:S02]  /*1ca0*/  HADD2.F32 R46, -RZ, R47.H0_H0 ;  /* 0x2000002fff2e7230 */ /* 0x000fe40000004100 */
[--C-:B-1----:R-:W-:Y:S02]  /*1cb0*/  HADD2.F32 R50, -RZ, R45.reuse.H0_H0 ;  /* 0x2000002dff327230 */ /* 0x102fe40000004100 */
[----:B------:R-:W-:Y:S01]  /*1cc0*/  HADD2.F32 R45, -RZ, R45.H1_H1 ;  /* 0x3000002dff2d7230 */ /* 0x000fe20000004100 */
[----:B------:R-:W-:-:S04]  /*1cd0*/  IADD3 R78, R78, 0x4, RZ ;  /* 0x000000044e4e7810 */ /* 0x000fc80007ffe0ff */
[----:B------:R-:W-:Y:S01]  /*1ce0*/  ISETP.GE.AND P3, PT, R78, UR4, PT ;  /* 0x000000044e007c0c */ /* 0x000fe2000bf66270 */
[--C-:B--2---:R-:W-:Y:S02]  /*1cf0*/  HADD2.F32 R48, -RZ, R85.reuse.H0_H0 ;  /* 0x20000055ff307230 */ /* 0x104fe40000004100 */
[----:B------:R-:W-:-:S03]  /*1d00*/  HADD2.F32 R85, -RZ, R85.H1_H1 ;  /* 0x30000055ff557230 */ /* 0x000fc60000004100 */
[----:B------:R-:W-:Y:S01]  /*1d10*/  FFMA.FTZ R91, R46, R48, R91 ;  /* 0x000000302e5b7223 */ /* 0x000fe2000001005b */
[----:B------:R-:W-:Y:S02]  /*1d20*/  HADD2.F32 R48, -RZ, R47.H1_H1 ;  /* 0x3000002fff307230 */ /* 0x000fe40000004100 */
[----:B------:R-:W0:Y:S03]  /*1d30*/  LDS.64 R46, [R23+0x20] ;  /* 0x00002000172e7984 */ /* 0x000e260000000a00 */
[----:B------:R-:W-:Y:S01]  /*1d40*/  FFMA.FTZ R85, R48, R85, R49 ;  /* 0x0000005530557223 */ /* 0x000fe20000010031 */
[----:B------:R-:W-:Y:S02]  /*1d50*/  HADD2.F32 R48, -RZ, R44.H0_H0 ;  /* 0x2000002cff307230 */ /* 0x000fe40000004100 */
[----:B----4-:R-:W-:-:S05]  /*1d60*/  HADD2.F32 R49, -RZ, R86.H0_H0 ;  /* 0x20000056ff317230 */ /* 0x010fca0000004100 */
[----:B------:R-:W-:Y:S02]  /*1d70*/  FFMA.FTZ R91, R48, R49, R91 ;  /* 0x00000031305b7223 */ /* 0x000fe4000001005b */
[----:B------:R-:W1:Y:S01]  /*1d80*/  LDS.64 R48, [R23+0x28] ;  /* 0x0000280017307984 */ /* 0x000e620000000a00 */
[----:B------:R-:W-:-:S05]  /*1d90*/  HADD2.F32 R51, -RZ, R83.H0_H0 ;  /* 0x20000053ff337230 */ /* 0x000fca0000004100 */
[----:B------:R-:W-:Y:S02]  /*1da0*/  FFMA.FTZ R91, R50, R51, R91 ;  /* 0x00000033325b7223 */ /* 0x000fe4000001005b */
[----:B------:R-:W2:Y:S01]  /*1db0*/  LDS.64 R50, [R23+0x30] ;  /* 0x0000300017327984 */ /* 0x000ea20000000a00 */
[----:B------:R-:W-:Y:S02]  /*1dc0*/  HADD2.F32 R44, -RZ, R44.H1_H1 ;  /* 0x3000002cff2c7230 */ /* 0x000fe40000004100 */
[----:B------:R-:W-:Y:S02]  /*1dd0*/  HADD2.F32 R86, -RZ, R86.H1_H1 ;  /* 0x30000056ff567230 */ /* 0x000fe40000004100 */
[----:B------:R-:W-:-:S03]  /*1de0*/  HADD2.F32 R83, -RZ, R83.H1_H1 ;  /* 0x30000053ff537230 */ /* 0x000fc60000004100 */
[----:B------:R-:W-:-:S04]  /*1df0*/  FFMA.FTZ R44, R44, R86, R85 ;  /* 0x000000562c2c7223 */ /* 0x000fc80000010055 */
[----:B------:R-:W-:Y:S01]  /*1e00*/  FFMA.FTZ R44, R45, R83, R44 ;  /* 0x000000532d2c7223 */ /* 0x000fe2000001002c */
[----:B0-----:R-:W-:Y:S02]  /*1e10*/  HADD2.F32 R86, -RZ, R46.H0_H0 ;  /* 0x2000002eff567230 */ /* 0x001fe40000004100 */
        /* <DEDUP_REMOVED lines=10> */
[----:B------:R-:W-:Y:S02]  /*1ec0*/  HADD2.F32 R47, -RZ, R47.H1_H1 ;  /* 0x3000002fff2f7230 */ /* 0x000fe40000004100 */
[----:B------:R-:W-:Y:S02]  /*1ed0*/  HADD2.F32 R80, -RZ, R80.H1_H1 ;  /* 0x30000050ff507230 */ /* 0x000fe40000004100 */
[--C-:B---3--:R-:W-:Y:S02]  /*1ee0*/  HADD2.F32 R48, -RZ, R81.reuse.H0_H0 ;  /* 0x20000051ff307230 */ /* 0x108fe40000004100 */
[----:B------:R-:W-:Y:S01]  /*1ef0*/  HADD2.F32 R81, -RZ, R81.H1_H1 ;  /* 0x30000051ff517230 */ /* 0x000fe20000004100 */
[----:B------:R-:W-:Y:S01]  /*1f00*/  FFMA.FTZ R44, R47, R80, R44 ;  /* 0x000000502f2c7223 */ /* 0x000fe2000001002c */
[----:B------:R-:W-:Y:S01]  /*1f10*/  HADD2.F32 R47, -RZ, R84.H0_H0 ;  /* 0x20000054ff2f7230 */ /* 0x000fe20000004100 */
[----:B------:R-:W-:Y:S01]  /*1f20*/  FFMA.FTZ R45, R45, R48, R46 ;  /* 0x000000302d2d7223 */ /* 0x000fe2000001002e */
[----:B------:R-:W-:Y:S01]  /*1f30*/  HADD2.F32 R46, -RZ, R49.H0_H0 ;  /* 0x20000031ff2e7230 */ /* 0x000fe20000004100 */
[----:B------:R-:W-:Y:S01]  /*1f40*/  FFMA.FTZ R44, R55, R81, R44 ;  /* 0x00000051372c7223 */ /* 0x000fe2000001002c */
[----:B--2---:R-:W-:-:S02]  /*1f50*/  HADD2.F32 R48, -RZ, R50.H0_H0 ;  /* 0x20000032ff307230 */ /* 0x004fc40000004100 */
[----:B------:R-:W-:Y:S01]  /*1f60*/  HADD2.F32 R55, -RZ, R89.H0_H0 ;  /* 0x20000059ff377230 */ /* 0x000fe20000004100 */
        /* <DEDUP_REMOVED lines=17> */
.L_x_20501:
[----:B01----:R-:W-:Y:S01]  /*2080*/  FADD.FTZ R51, R51, R44 ;  /* 0x0000002c33337221 */ /* 0x003fe20000010000 */
[----:B------:R-:W-:Y:S05]  /*2090*/  BRA.DIV ~URZ, `(.L_x_20452) ;  /* 0x000034227f007947 */ /* 0x000fea000b800000 */
[----:B------:R0:W1:Y:S02]  /*20a0*/  SHFL.BFLY PT, R44, R51, 0x1, 0x1f ;  /* 0x0c201f00332c7f89 */ /* 0x00006400000e0000 */
.L_x_20502:
        /* <DEDUP_REMOVED lines=13> */
.L_x_20454:
[----:B------:R-:W-:Y:S05]  /*2180*/  BSYNC B1 ;  /* 0x0000000000017941 */ /* 0x000fea0003800000 */
.L_x_20453:
[----:B------:R-:W-:Y:S02]  /*2190*/  IADD3 R8, P0, R8, 0x10, RZ ;  /* 0x0000001008087810 */ /* 0x000fe40007f1e0ff */
[----:B------:R-:W-:Y:S02]  /*21a0*/  IADD3 R65, R65, 0x20, RZ ;  /* 0x0000002041417810 */ /* 0x000fe40007ffe0ff */
[----:B-1----:R-:W-:Y:S01]  /*21b0*/  IADD3 R39, R39, 0x80, RZ ;  /* 0x0000008027277810 */ /* 0x002fe20007ffe0ff */
[----:B------:R-:W-:Y:S01]  /*21c0*/  IMAD.X R9, RZ, RZ, R9, P0 ;  /* 0x000000ffff097224 */ /* 0x000fe200000e0609 */
[----:B------:R-:W-:Y:S01]  /*21d0*/  IADD3 R38, R38, 0x20, RZ ;  /* 0x0000002026267810 */ /* 0x000fe20007ffe0ff */
[----:B0-----:R-:W-:Y:S05]  /*21e0*/  @!P3 BRA `(.L_x_20455) ;  /* 0xfffff3d00000b947 */ /* 0x001fea000383ffff */
.L_x_20450:
[----:B------:R-:W-:Y:S05]  /*21f0*/  BSYNC B0 ;  /* 0x0000000000007941 */ /* 0x000fea0003800000 */
.L_x_20449:
[----:B------:R-:W-:Y:S05]  /*2200*/  BRA.DIV ~URZ, `(.L_x_20456) ;  /* 0x000033327f007947 */ /* 0x000fea000b800000 */
[----:B------:R0:W1:Y:S02]  /*2210*/  SHFL.BFLY PT, R5, R6, 0x10, 0x1f ;  /* 0x0e001f0006057f89 */ /* 0x00006400000e0000 */
.L_x_20503:
[----:B-1----:R-:W-:Y:S01]  /*2220*/  FMNMX.FTZ R7, R5, R6, !PT ;  /* 0x0000000605077209 */ /* 0x002fe20007810000 */
[----:B------:R-:W-:Y:S05]  /*2230*/  BRA.DIV ~URZ, `(.L_x_20457) ;  /* 0x000033827f007947 */ /* 0x000fea000b800000 */
[----:B-----5:R-:W1:Y:S02]  /*2240*/  SHFL.BFLY PT, R0, R7, 0x8, 0x1f ;  /* 0x0d001f0007007f89 */ /* 0x020e6400000e0000 */
[----:B-1----:R-:W-:-:S05]  /*2250*/  FMNMX.FTZ R0, R7, R0, !PT ;  /* 0x0000000007007209 */ /* 0x002fca0007810000 */
[----:B------:R1:W2:Y:S02]  /*2260*/  SHFL.BFLY PT, R5, R0, 0x4, 0x1f ;  /* 0x0c801f0000057f89 */ /* 0x0002a400000e0000 */
.L_x_20504:
        /* <DEDUP_REMOVED lines=40> */
.L_x_20462:
        /* <DEDUP_REMOVED lines=11> */
.L_x_20461:
[----:B------:R-:W-:Y:S05]  /*25a0*/  BSYNC B1 ;  /* 0x0000000000017941 */ /* 0x000fea0003800000 */
.L_x_20460:
        /* <DEDUP_REMOVED lines=11> */
.L_x_20465:
        /* <DEDUP_REMOVED lines=100> */
.L_x_20464:
[----:B------:R-:W-:Y:S05]  /*2ca0*/  BSYNC B1 ;  /* 0x0000000000017941 */ /* 0x000fea0003800000 */
.L_x_20463:
        /* <DEDUP_REMOVED lines=55> */
.L_x_20467:
[----:B------:R-:W-:Y:S05]  /*3020*/  BSYNC B1 ;  /* 0x0000000000017941 */ /* 0x000fea0003800000 */
.L_x_20466:
        /* <DEDUP_REMOVED lines=26> */
.L_x_20459:
[----:B------:R-:W-:Y:S05]  /*31d0*/  BSYNC B0 ;  /* 0x0000000000007941 */ /* 0x000fea0003800000 */
.L_x_20458:
        /* <DEDUP_REMOVED lines=45> */
.L_x_20472:
        /* <DEDUP_REMOVED lines=8> */
.L_x_20471:
[----:B------:R-:W-:Y:S05]  /*3530*/  BSYNC B1 ;  /* 0x0000000000017941 */ /* 0x000fea0003800000 */
.L_x_20470:
        /* <DEDUP_REMOVED lines=11> */
.L_x_20475:
        /* <DEDUP_REMOVED lines=52> */
.L_x_20474:
[----:B------:R-:W-:Y:S05]  /*3930*/  BSYNC B1 ;  /* 0x0000000000017941 */ /* 0x000fea0003800000 */
.L_x_20473:
        /* <DEDUP_REMOVED lines=31> */
.L_x_20477:
[----:B------:R-:W-:Y:S05]  /*3b30*/  BSYNC B1 ;  /* 0x0000000000017941 */ /* 0x000fea0003800000 */
.L_x_20476:
        /* <DEDUP_REMOVED lines=14> */
.L_x_20469:
[----:B------:R-:W-:Y:S05]  /*3c20*/  BSYNC B0 ;  /* 0x0000000000007941 */ /* 0x000fea0003800000 */
.L_x_20468:
        /* <DEDUP_REMOVED lines=33> */
.L_x_20479:
[----:B------:R-:W-:Y:S05]  /*3e40*/  BSYNC B0 ;  /* 0x0000000000007941 */ /* 0x000fea0003800000 */
.L_x_20478:
        /* <DEDUP_REMOVED lines=30> */
.L_x_20492:
        /* <DEDUP_REMOVED lines=63> */
.L_x_20483:
[----:B------:R-:W-:Y:S05]  /*4420*/  BSYNC B1 ;  /* 0x0000000000017941 */ /* 0x000fea0003800000 */
.L_x_20482:
        /* <DEDUP_REMOVED lines=34> */
.L_x_20485:
[----:B------:R-:W-:Y:S05]  /*4650*/  BSYNC B1 ;  /* 0x0000000000017941 */ /* 0x000fea0003800000 */
.L_x_20484:
        /* <DEDUP_REMOVED lines=38> */
.L_x_20487:
[----:B------:R-:W-:Y:S05]  /*48c0*/  BSYNC B1 ;  /* 0x0000000000017941 */ /* 0x000fea0003800000 */
.L_x_20486:
        /* <DEDUP_REMOVED lines=63> */
.L_x_20491:
[----:B------:R-:W-:Y:S05]  /*4cc0*/  BSYNC B2 ;  /* 0x0000000000027941 */ /* 0x000fea0003800000 */
.L_x_20490:
        /* <DEDUP_REMOVED lines=8> */
.L_x_20489:
[----:B------:R-:W-:Y:S05]  /*4d50*/  BSYNC B1 ;  /* 0x0000000000017941 */ /* 0x000fea0003800000 */
.L_x_20488:
[----:B------:R-:W-:Y:S02]  /*4d60*/  IADD3 R34, P0, R34, 0x10, RZ ;  /* 0x0000001022227810 */ /* 0x000fe40007f1e0ff */
[----:B------:R-:W-:Y:S02]  /*4d70*/  IADD3 R43, R43, 0x20, RZ ;  /* 0x000000202b2b7810 */ /* 0x000fe40007ffe0ff */
[----:B------:R-:W-:Y:S01]  /*4d80*/  IADD3 R33, R33, -0x4, RZ ;  /* 0xfffffffc21217810 */ /* 0x000fe20007ffe0ff */
[----:B------:R-:W-:Y:S01]  /*4d90*/  IMAD.X R41, RZ, RZ, R41, P0 ;  /* 0x000000ffff297224 */ /* 0x000fe200000e0629 */
[----:B------:R-:W-:Y:S01]  /*4da0*/  IADD3 R38, R38, 0x80, RZ ;  /* 0x0000008026267810 */ /* 0x000fe20007ffe0ff */
[----:B------:R-:W-:Y:S05]  /*4db0*/  @!P1 BRA `(.L_x_20492) ;  /* 0xfffff27000009947 */ /* 0x000fea000383ffff */
.L_x_20481:
[----:B------:R-:W-:Y:S05]  /*4dc0*/  BSYNC B0 ;  /* 0x0000000000007941 */ /* 0x000fea0003800000 */
.L_x_20480:
        /* <DEDUP_REMOVED lines=20> */
.L_x_20494:
[----:B------:R-:W-:Y:S05]  /*4f10*/  BSYNC B0 ;  /* 0x0000000000007941 */ /* 0x000fea0003800000 */
.L_x_20493:
        /* <DEDUP_REMOVED lines=12> */
.L_x_20496:
[----:B------:R-:W-:Y:S05]  /*4fe0*/  BSYNC B0 ;  /* 0x0000000000007941 */ /* 0x000fea0003800000 */
.L_x_20495:
        /* <DEDUP_REMOVED lines=8> */
.L_x_20498:
[----:B------:R-:W-:Y:S05]  /*5070*/  BSYNC B0 ;  /* 0x0000000000007941 */ /* 0x000fea0003800000 */
.L_x_20497:
        /* <DEDUP_REMOVED lines=12> */
.L_x_20500:
[----:B------:R-:W-:Y:S05]  /*5140*/  BSYNC B0 ;  /* 0x0000000000007941 */ /* 0x000fea0003800000 */
.L_x_20499:
        /* <DEDUP_REMOVED lines=47> */
.L_x_20451:
[----:B------:R-:W-:Y:S01]  /*5440*/  IMAD.MOV.U32 R46, RZ, RZ, R51 ;  /* 0x000000ffff2e7224 */ /* 0x000fe200078e0033 */
[----:B------:R-:W-:Y:S01]  /*5450*/  MOV R44, 0x54a0 ;  /* 0x000054a0002c7802 */ /* 0x000fe20000000f00 */
[----:B------:R-:W-:Y:S02]  /*5460*/  IMAD.MOV.U32 R47, RZ, RZ, 0x2 ;  /* 0x00000002ff2f7424 */ /* 0x000fe400078e00ff */
[----:B------:R-:W-:Y:S02]  /*5470*/  IMAD.MOV.U32 R48, RZ, RZ, 0x1f ;  /* 0x0000001fff307424 */ /* 0x000fe400078e00ff */
[----:B------:R-:W-:Y:S02]  /*5480*/  IMAD.MOV.U32 R49, RZ, RZ, -0x1 ;  /* 0xffffffffff317424 */ /* 0x000fe400078e00ff */
[----:B-----5:R-:W-:Y:S05]  /*5490*/  CALL.REL.NOINC `($__internal_382_$__cuda_sm70_shflsync_bfly_p) ;  /* 0x0000021000007944 */ /* 0x020fea0003c00000 */
[----:B-1----:R-:W-:Y:S01]  /*54a0*/  IMAD.MOV.U32 R44, RZ, RZ, R46 ;  /* 0x000000ffff2c7224 */ /* 0x002fe200078e002e */
[----:B0-----:R-:W-:Y:S05]  /*54b0*/  BRA `(.L_x_20501) ;  /* 0xffffcbc000007947 */ /* 0x001fea000383ffff */
.L_x_20452:
[----:B------:R-:W-:Y:S01]  /*54c0*/  IMAD.MOV.U32 R46, RZ, RZ, R51 ;  /* 0x000000ffff2e7224 */ /* 0x000fe200078e0033 */
[----:B------:R-:W-:Y:S01]  /*54d0*/  MOV R44, 0x5520 ;  /* 0x00005520002c7802 */ /* 0x000fe20000000f00 */
[----:B------:R-:W-:-:S02]  /*54e0*/  IMAD.MOV.U32 R47, RZ, RZ, 0x1 ;  /* 0x00000001ff2f7424 */ /* 0x000fc400078e00ff */
[----:B------:R-:W-:Y:S02]  /*54f0*/  IMAD.MOV.U32 R48, RZ, RZ, 0x1f ;  /* 0x0000001fff307424 */ /* 0x000fe400078e00ff */
[----:B------:R-:W-:Y:S02]  /*5500*/  IMAD.MOV.U32 R49, RZ, RZ, -0x1 ;  /* 0xffffffffff317424 */ /* 0x000fe400078e00ff */
[----:B-----5:R-:W-:Y:S05]  /*5510*/  CALL.REL.NOINC `($__internal_382_$__cuda_sm70_shflsync_bfly_p) ;  /* 0x0000019000007944 */ /* 0x020fea0003c00000 */
[----:B-1----:R-:W-:Y:S01]  /*5520*/  IMAD.MOV.U32 R44, RZ, RZ, R46 ;  /* 0x000000ffff2c7224 */ /* 0x002fe200078e002e */
[----:B0-----:R-:W-:Y:S05]  /*5530*/  BRA `(.L_x_20502) ;  /* 0xffffcb7000007947 */ /* 0x001fea000383ffff */
.L_x_20456:
        /* <DEDUP_REMOVED lines=8> */
.L_x_20457:
[----:B------:R-:W-:Y:S01]  /*55c0*/  IMAD.MOV.U32 R46, RZ, RZ, R7 ;  /* 0x000000ffff2e7224 */ /* 0x000fe200078e0007 */
[----:B------:R-:W-:Y:S01]  /*55d0*/  MOV R44, 0x5620 ;  /* 0x00005620002c7802 */ /* 0x000fe20000000f00 */
[----:B------:R-:W-:-:S02]  /*55e0*/  IMAD.MOV.U32 R47, RZ, RZ, 0x8 ;  /* 0x00000008ff2f7424 */ /* 0x000fc400078e00ff */
[----:B------:R-:W-:Y:S02]  /*55f0*/  IMAD.MOV.U32 R48, RZ, RZ, 0x1f ;  /* 0x0000001fff307424 */ /* 0x000fe400078e00ff */
[----:B------:R-:W-:Y:S02]  /*5600*/  IMAD.MOV.U32 R49, RZ, RZ, -0x1 ;  /* 0xffffffffff317424 */ /* 0x000fe400078e00ff */
[----:B0----5:R-:W-:Y:S05]  /*5610*/  CALL.REL.NOINC `($__internal_382_$__cuda_sm70_shflsync_bfly_p) ;  /* 0x0000009000007944 */ /* 0x021fea0003c00000 */
[----:B-1----:R-:W-:Y:S01]  /*5620*/  FMNMX.FTZ R0, R7, R46, !PT ;  /* 0x0000002e07007209 */ /* 0x002fe20007810000 */
[----:B0-----:R-:W-:Y:S01]  /*5630*/  IMAD.MOV.U32 R47, RZ, RZ, 0x4 ;  /* 0x00000004ff2f7424 */ /* 0x001fe200078e00ff */
[----:B------:R-:W-:Y:S01]  /*5640*/  MOV R44, 0x5690 ;  /* 0x00005690002c7802 */ /* 0x000fe20000000f00 */
[----:B------:R-:W-:Y:S02]  /*5650*/  IMAD.MOV.U32 R48, RZ, RZ, 0x1f ;  /* 0x0000001fff307424 */ /* 0x000fe400078e00ff */
[----:B------:R-:W-:Y:S02]  /*5660*/  IMAD.MOV.U32 R49, RZ, RZ, -0x1 ;  /* 0xffffffffff317424 */ /* 0x000fe400078e00ff */
[----:B------:R-:W-:Y:S02]  /*5670*/  IMAD.MOV.U32 R46, RZ, RZ, R0 ;  /* 0x000000ffff2e7224 */ /* 0x000fe400078e0000 */
[----:B------:R-:W-:Y:S05]  /*5680*/  CALL.REL.NOINC `($__internal_382_$__cuda_sm70_shflsync_bfly_p) ;  /* 0x0000002000007944 */ /* 0x000fea0003c00000 */
[----:B-1----:R-:W-:Y:S01]  /*5690*/  IMAD.MOV.U32 R5, RZ, RZ, R46 ;  /* 0x000000ffff057224 */ /* 0x002fe200078e002e */
[----:B0-----:R-:W-:Y:S05]  /*56a0*/  BRA `(.L_x_20504) ;  /* 0xffffcbc000007947 */ /* 0x001fea000383ffff */
        .weak           $__internal_382_$__cuda_sm70_shflsync_bfly_p
        .type           $__internal_382_$__cuda_sm70_shflsync_bfly_p,@function
        .size           $__internal_382_$__cuda_sm70_shflsync_bfly_p,(.L_x_25043 - $__internal_382_$__cuda_sm70_shflsync_bfly_p)
$__internal_382_$__cuda_sm70_shflsync_bfly_p:
[----:B------:R-:W-:Y:S01]  /*56b0*/  IMAD.MOV.U32 R45, RZ, RZ, 0x0 ;  /* 0x00000000ff2d7424 */ /* 0x000fe200078e00ff */
[----:B------:R-:W-:Y:S04]  /*56c0*/  WARPSYNC R49 ;  /* 0x0000003100007348 */ /* 0x000fe80003800000 */
[----:B------:R0:W1:Y:S01]  /*56d0*/  SHFL.BFLY PT, R46, R46, R47, R48 ;  /* 0x0c00002f2e2e7389 */ /* 0x00006200000e0030 */
[----:B------:R-:W-:Y:S05]  /*56e0*/  RET.REL.NODEC R44 `(_ZN4vllm25paged_attention_v2_kernelIttLi112ELi8ELi128ELNS_18Fp8KVCacheDataTypeE0ELb0ELi512EEEvPfS2_PT_PKS3_PKT0_S9_ifPKiSB_iPKfiiiSD_SD_iiiii) ;  /* 0xffffa9102c007950 */ /* 0x000fea0003c3ffff */
.L_x_20505:
        /* <DEDUP_REMOVED lines=9> */
.L_x_25043:


//--------------------- .text._ZN4vllm25paged_attention_v2_kernelIttLi96ELi8ELi128ELNS_18Fp8KVCacheDataTypeE0ELb0ELi512EEEvPfS2_PT_PKS3_PKT0_S9_ifPKiSB_iPKfiiiSD_SD_iiiii --------------------------
	.section	.text._ZN4vllm25paged_attention_v2_kernelIttLi96ELi8ELi128ELNS_18Fp8KVCacheDataTypeE0ELb0ELi512EEEvPfS2_PT_PKS3_PKT0_S9_ifPKiSB_iPKfiiiSD_SD_iiiii,"ax",@progbits
	.sectioninfo	@"SHI_REGISTERS=93"
	.align	128
        .global         _ZN4vllm25paged_attention_v2_kernelIttLi96ELi8ELi128ELNS_18Fp8KVCacheDataTypeE0ELb0ELi512EEEvPfS2_PT_PKS3_PKT0_S9_ifPKiSB_iPKfiiiSD_SD_iiiii
        .type           _ZN4vllm25paged_attention_v2_kernelIttLi96ELi8ELi128ELNS_18Fp8KVCacheDataTypeE0ELb0ELi512EEEvPfS2_PT_PKS3_PKT0_S9_ifPKiSB_iPKfiiiSD_SD_iiiii,@function
        .size           _ZN4vllm25paged_attention_v2_kernelIttLi96ELi8ELi128ELNS_18Fp8KVCacheDataTypeE0ELb0ELi512EEEvPfS2_PT_PKS3_PKT0_S9_ifPKiSB_iPKfiiiSD_SD_iiiii,(.L_x_25044 - _ZN4vllm25paged_attention_v2_kernelIttLi96ELi8ELi128ELNS_18Fp8KVCacheDataTypeE0ELb0ELi512EEEvPfS2_PT_PKS3_PKT0_S9_ifPKiSB_iPKfiiiSD_SD_iiiii)
        .other          _ZN4vllm25paged_attention_v2_kernelIttLi96ELi8ELi128ELNS_18Fp8KVCacheDataTypeE0ELb0ELi512EEEvPfS2_PT_PKS3_PKT0_S9_ifPKiSB_iPKfiiiSD_SD_iiiii,@"STO_CUDA_ENTRY STV_DEFAULT"
_ZN4vllm25paged_attention_v2_kernelIttLi96ELi8ELi128ELNS_18Fp8KVCacheDataTypeE0ELb0ELi512EEEvPfS2_PT_PKS3_PKT0_S9_ifPKiSB_iPKfiiiSD_SD_iiiii:
.text._ZN4vllm25paged_attention_v2_kernelIttLi96ELi8ELi128ELNS_18Fp8KVCacheDataTypeE0ELb0ELi512EEEvPfS2_PT_PKS3_PKT0_S9_ifPKiSB_iPKfiiiSD_SD_iiiii:
        /* <DEDUP_REMOVED lines=81> */
[----:B------:R-:W-:Y:S02]  /*0510*/  SHF.R.S32.HI R22, RZ, 0x5, R12 ;  /* 0x00000005ff167819 */ /* 0x000fe4000001140c */
[----:B------:R-:W-:-:S02]  /*0520*/  LOP3.LUT R12, R12, 0xffffffe0, RZ, 0xc0, !PT ;  /* 0xffffffe00c0c7812 */ /* 0x000fc400078ec0ff */
        /* <DEDUP_REMOVED lines=30> */
.L_x_20510:
        /* <DEDUP_REMOVED lines=10> */
.L_x_20509:
[----:B------:R-:W-:Y:S05]  /*07b0*/  BSYNC B1 ;  /* 0x0000000000017941 */ /* 0x000fea0003800000 */
.L_x_20508:
        /* <DEDUP_REMOVED lines=10> */
.L_x_20511:
        /* <DEDUP_REMOVED lines=17> */
.L_x_20507:
[----:B------:R-:W-:Y:S05]  /*0970*/  BSYNC B0 ;  /* 0x0000000000007941 */ /* 0x000fea0003800000 */
.L_x_20506:
        /* <DEDUP_REMOVED lines=9> */
[----:B------:R-:W-:-:S02]  /*0a10*/  SHF.R.S32.HI R9, RZ, 0x1f, R77 ;  /* 0x0000001fff097819 */ /* 0x000fc4000001144d */
[----:B------:R-:W-:Y:S02]  /*0a20*/  LEA.HI R14, R14, R15, RZ, 0x3 ;  /* 0x0000000f0e0e7211 */ /* 0x000fe400078f18ff */
[----:B------:R-:W-:Y:S02]  /*0a30*/  IADD3 R13, P0, R12, R77, RZ ;  /* 0x0000004d0c0d7210 */ /* 0x000fe40007f1e0ff */
[----:B------:R-:W-:Y:S02]  /*0a40*/  LOP3.LUT R14, R14, 0xfffffff8, RZ, 0xc0, !PT ;  /* 0xfffffff80e0e7812 */ /* 0x000fe400078ec0ff */
[----:B------:R-:W-:Y:S02]  /*0a50*/  LEA.HI.X.SX32 R18, R12, R9, 0x1, P0 ;  /* 0x000000090c127211 */ /* 0x000fe400000f0eff */
[----:B------:R-:W-:Y:S01]  /*0a60*/  LEA R12, P0, R13, c[0x0][0x198], 0x2 ;  /* 0x000066000d0c7a11 */ /* 0x000fe200078010ff */
[----:B------:R-:W-:Y:S01]  /*0a70*/  IMAD.IADD R9, R15, 0x1, -R14 ;  /* 0x000000010f097824 */ /* 0x000fe200078e0a0e */
[----:B------:R-:W-:-:S02]  /*0a80*/  IADD3 R16, R8, 0x4, RZ ;  /* 0x0000000408107810 */ /* 0x000fc40007ffe0ff */
[----:B------:R-:W-:Y:S01]  /*0a90*/  LEA.HI.X R13, R13, c[0x0][0x19c], R18, 0x2, P0 ;  /* 0x000067000d0d7a11 */ /* 0x000fe200000f1412 */
[----:B------:R-:W-:Y:S01]  /*0aa0*/  IMAD.SHL.U32 R48, R9, 0x8, RZ ;  /* 0x0000000809307824 */ /* 0x000fe200078e00ff */
[----:B------:R-:W-:Y:S01]  /*0ab0*/  IADD3 R14, R8, 0x8, RZ ;  /* 0x00000008080e7810 */ /* 0x000fe20007ffe0ff */
[----:B------:R-:W-:Y:S01]  /*0ac0*/  IMAD R46, R22, 0x8, R9 ;  /* 0x00000008162e7824 */ /* 0x000fe200078e0209 */
[----:B------:R-:W-:Y:S01]  /*0ad0*/  SHF.R.S32.HI R15, RZ, 0x1f, R16 ;  /* 0x0000001fff0f7819 */ /* 0x000fe20000011410 */
[----:B------:R-:W-:Y:S01]  /*0ae0*/  IMAD.MOV.U32 R9, RZ, RZ, -0x800001 ;  /* 0xff7fffffff097424 */ /* 0x000fe200078e00ff */
[----:B------:R-:W-:Y:S01]  /*0af0*/  IADD3 R18, R8, 0xc, RZ ;  /* 0x0000000c08127810 */ /* 0x000fe20007ffe0ff */
[----:B------:R-:W-:Y:S01]  /*0b00*/  IMAD.SHL.U32 R17, R14, 0x2, RZ ;  /* 0x000000020e117824 */ /* 0x000fe200078e00ff */
[----:B------:R-:W-:Y:S01]  /*0b10*/  SHF.R.S32.HI R25, RZ, 0x1f, R14 ;  /* 0x0000001fff197819 */ /* 0x000fe2000001140e */
[----:B------:R-:W-:Y:S01]  /*0b20*/  IMAD.IADD R47, R47, 0x1, R46 ;  /* 0x000000012f2f7824 */ /* 0x000fe200078e022e */
        /* <DEDUP_REMOVED lines=14> */
[----:B------:R-:W-:-:S02]  /*0c10*/  LEA.HI R15, R15, R16, RZ, 0x3 ;  /* 0x000000100f0f7211 */ /* 0x000fc400078f18ff */
[----:B------:R-:W-:Y:S02]  /*0c20*/  LEA.HI R20, R20, R19, RZ, 0x3 ;  /* 0x0000001314147211 */ /* 0x000fe400078f18ff */
[----:B------:R-:W-:Y:S02]  /*0c30*/  LOP3.LUT R14, R14, 0xfffffff8, RZ, 0xc0, !PT ;  /* 0xfffffff80e0e7812 */ /* 0x000fe400078ec0ff */
[----:B------:R-:W-:Y:S02]  /*0c40*/  LEA.HI R18, R18, R17, RZ, 0x3 ;  /* 0x0000001112127211 */ /* 0x000fe400078f18ff */
[----:B------:R-:W-:Y:S01]  /*0c50*/  LOP3.LUT R15, R15, 0xfffffff8, RZ, 0xc0, !PT ;  /* 0xfffffff80f0f7812 */ /* 0x000fe200078ec0ff */
[----:B------:R-:W-:Y:S01]  /*0c60*/  IMAD.IADD R11, R11, 0x1, -R14 ;  /* 0x000000010b0b7824 */ /* 0x000fe200078e0a0e */
[----:B------:R-:W-:Y:S02]  /*0c70*/  LOP3.LUT R20, R20, 0xfffffff8, RZ, 0xc0, !PT ;  /* 0xfffffff814147812 */ /* 0x000fe400078ec0ff */
[----:B------:R-:W-:Y:S01]  /*0c80*/  LOP3.LUT R18, R18, 0xfffffff8, RZ, 0xc0, !PT ;  /* 0xfffffff812127812 */ /* 0x000fe200078ec0ff */
[----:B------:R-:W-:Y:S01]  /*0c90*/  IMAD.IADD R14, R16, 0x1, -R15 ;  /* 0x00000001100e7824 */ /* 0x000fe200078e0a0f */
[C---:B------:R-:W-:Y:S01]  /*0ca0*/  IADD3 R21, R8.reuse, 0x10, RZ ;  /* 0x0000001008157810 */ /* 0x040fe20007ffe0ff */
[----:B------:R-:W-:Y:S01]  /*0cb0*/  IMAD.IADD R16, R19, 0x1, -R20 ;  /* 0x0000000113107824 */ /* 0x000fe200078e0a14 */
[C---:B------:R-:W-:Y:S01]  /*0cc0*/  IADD3 R19, R8.reuse, 0x14, RZ ;  /* 0x0000001408137810 */ /* 0x040fe20007ffe0ff */
[----:B------:R-:W-:Y:S01]  /*0cd0*/  IMAD.IADD R15, R17, 0x1, -R18 ;  /* 0x00000001110f7824 */ /* 0x000fe200078e0a12 */
[----:B------:R-:W-:Y:S01]  /*0ce0*/  IADD3 R23, R8, 0x1c, RZ ;  /* 0x0000001c08177810 */ /* 0x000fe20007ffe0ff */
[----:B------:R-:W-:Y:S01]  /*0cf0*/  IMAD.SHL.U32 R17, R21, 0x2, RZ ;  /* 0x0000000215117824 */ /* 0x000fe200078e00ff */
[----:B------:R-:W-:-:S02]  /*0d00*/  SHF.R.S32.HI R18, RZ, 0x1f, R21 ;  /* 0x0000001fff127819 */ /* 0x000fc40000011415 */
[----:B------:R-:W-:Y:S02]  /*0d10*/  SHF.R.S32.HI R28, RZ, 0x1f, R19 ;  /* 0x0000001fff1c7819 */ /* 0x000fe40000011413 */
        /* <DEDUP_REMOVED lines=15> */
[----:B------:R-:W-:Y:S02]  /*0e10*/  SHF.R.S32.HI R20, RZ, 0x1f, R19 ;  /* 0x0000001fff147819 */ /* 0x000fe40000011413 */
[----:B------:R-:W-:Y:S01]  /*0e20*/  SHF.R.S32.HI R32, RZ, 0x1f, R21 ;  /* 0x0000001fff207819 */ /* 0x000fe20000011415 */
[----:B------:R-:W-:Y:S01]  /*0e30*/  IMAD.SHL.U32 R29, R29, 0x10, RZ ;  /* 0x000000101d1d7824 */ /* 0x000fe200078e00ff */
[----:B------:R-:W-:Y:S02]  /*0e40*/  LOP3.LUT R18, R18, 0xfffffff8, RZ, 0xc0, !PT ;  /* 0xfffffff812127812 */ /* 0x000fe400078ec0ff */
[----:B------:R-:W-:Y:S02]  /*0e50*/  SHF.R.S32.HI R34, RZ, 0x1f, R23 ;  /* 0x0000001fff227819 */ /* 0x000fe40000011417 */
[----:B------:R-:W-:Y:S01]  /*0e60*/  LEA.HI R20, R20, R19, RZ, 0x3 ;  /* 0x0000001314147211 */ /* 0x000fe200078f18ff */
[----:B------:R-:W-:Y:S01]  /*0e70*/  IMAD.IADD R17, R17, 0x1, -R18 ;  /* 0x0000000111117824 */ /* 0x000fe200078e0a12 */
[----:B------:R-:W-:-:S02]  /*0e80*/  LEA.HI R32, R32, R21, RZ, 0x3 ;  /* 0x0000001520207211 */ /* 0x000fc400078f18ff */
[----:B------:R-:W-:Y:S02]  /*0e90*/  LEA.HI R34, R34, R23, RZ, 0x3 ;  /* 0x0000001722227211 */ /* 0x000fe400078f18ff */
[----:B------:R-:W-:Y:S02]  /*0ea0*/  LOP3.LUT R18, R20, 0xfffffff8, RZ, 0xc0, !PT ;  /* 0xfffffff814127812 */ /* 0x000fe400078ec0ff */
[----:B------:R-:W-:Y:S02]  /*0eb0*/  LOP3.LUT R32, R32, 0xfffffff8, RZ, 0xc0, !PT ;  /* 0xfffffff820207812 */ /* 0x000fe400078ec0ff */
[----:B------:R-:W-:Y:S01]  /*0ec0*/  IADD3 R31, R8, 0x20, RZ ;  /* 0x00000020081f7810 */ /* 0x000fe20007ffe0ff */
[----:B------:R-:W-:Y:S01]  /*0ed0*/  IMAD.IADD R18, R19, 0x1, -R18 ;  /* 0x0000000113127824 */ /* 0x000fe200078e0a12 */
[----:B------:R-:W-:Y:S01]  /*0ee0*/  LOP3.LUT R20, R34, 0xfffffff8, RZ, 0xc0, !PT ;  /* 0xfffffff822147812 */ /* 0x000fe200078ec0ff */
[----:B------:R-:W-:Y:S01]  /*0ef0*/  IMAD.IADD R19, R21, 0x1, -R32 ;  /* 0x0000000115137824 */ /* 0x000fe200078e0a20 */
[----:B------:R-:W-:Y:S01]  /*0f00*/  SHF.R.S32.HI R34, RZ, 0x1f, R31 ;  /* 0x0000001fff227819 */ /* 0x000fe2000001141f */
[----:B------:R-:W-:Y:S01]  /*0f10*/  IMAD.SHL.U32 R21, R31, 0x2, RZ ;  /* 0x000000021f157824 */ /* 0x000fe200078e00ff */
[C---:B------:R-:W-:Y:S01]  /*0f20*/  IADD3 R37, R8.reuse, 0x2c, RZ ;  /* 0x0000002c08257810 */ /* 0x040fe20007ffe0ff */
[----:B------:R-:W-:Y:S01]  /*0f30*/  IMAD.IADD R20, R23, 0x1, -R20 ;  /* 0x0000000117147824 */ /* 0x000fe200078e0a14 */
[----:B------:R-:W-:-:S02]  /*0f40*/  IADD3 R23, R8, 0x24, RZ ;  /* 0x0000002408177810 */ /* 0x000fc40007ffe0ff */
[----:B------:R-:W-:Y:S02]  /*0f50*/  LEA.HI R35, R34, R31, RZ, 0x2 ;  /* 0x0000001f22237211 */ /* 0x000fe400078f10ff */
[----:B------:R-:W-:Y:S02]  /*0f60*/  SHF.R.S32.HI R34, RZ, 0x1f, R23 ;  /* 0x0000001fff227819 */ /* 0x000fe40000011417 */
[----:B------:R-:W-:Y:S01]  /*0f70*/  SHF.R.S32.HI R32, RZ, 0x1f, R21 ;  /* 0x0000001fff207819 */ /* 0x000fe20000011415 */
[----:B------:R-:W-:Y:S01]  /*0f80*/  IMAD.SHL.U32 R42, R35, 0x10, RZ ;  /* 0x00000010232a7824 */ /* 0x000fe200078e00ff */
[----:B------:R-:W-:Y:S02]  /*0f90*/  IADD3 R31, R8, 0x28, RZ ;  /* 0x00000028081f7810 */ /* 0x000fe40007ffe0ff */
[----:B------:R-:W-:Y:S01]  /*0fa0*/  LEA.HI R36, R34, R23, RZ, 0x2 ;  /* 0x0000001722247211 */ /* 0x000fe200078f10ff */
[----:B------:R-:W-:Y:S01]  /*0fb0*/  IMAD.SHL.U32 R23, R23, 0x2, RZ ;  /* 0x0000000217177824 */ /* 0x000fe200078e00ff */
        /* <DEDUP_REMOVED lines=66> */
.L_x_20518:
        /* <DEDUP_REMOVED lines=23> */
[----:B------:R4:W3:Y:S03]  /*1550*/  LDG.E.CONSTANT R84, [R84.64] ;  /* 0x0000000a54547981 */ /* 0x0008e6000c1e9900 */
[----:B------:R-:W-:-:S02]  /*1560*/  LEA.HI.X R29, R25, c[0x0][0x184], R30, 0x1, P3 ;  /* 0x00006100191d7a11 */ /* 0x000fc400018f0c1e */
[----:B------:R-:W-:-:S03]  /*1570*/  IADD3 R30, P0, P2, R17, R24, R38 ;  /* 0x00000018111e7210 */ /* 0x000fc60007a1e026 */
[----:B------:R0:W3:Y:S01]  /*1580*/  LDG.E.CONSTANT R82, [R28.64] ;  /* 0x0000000a1c527981 */ /* 0x0000e2000c1e9900 */
[----:B-1----:R-:W-:Y:S02]  /*1590*/  LEA R26, P3, R30, c[0x0][0x180], 0x1 ;  /* 0x000060001e1a7a11 */ /* 0x002fe400078608ff */
[----:B------:R-:W-:Y:S02]  /*15a0*/  IADD3.X R27, R68, R88, R53, P0, P2 ;  /* 0x00000058441b7210 */ /* 0x000fe400007e4435 */
[----:B------:R-:W-:Y:S02]  /*15b0*/  IADD3 R25, P0, P2, R18, R24, R39 ;  /* 0x0000001812197210 */ /* 0x000fe40007a1e027 */
[----:B------:R-:W-:Y:S02]  /*15c0*/  LEA.HI.X R27, R30, c[0x0][0x184], R27, 0x1, P3 ;  /* 0x000061001e1b7a11 */ /* 0x000fe400018f0c1b */
[----:B------:R-:W-:Y:S02]  /*15d0*/  LEA R56, P3, R25, c[0x0][0x180], 0x1 ;  /* 0x0000600019387a11 */ /* 0x000fe400078608ff */
[----:B------:R-:W-:Y:S01]  /*15e0*/  IADD3.X R30, R69, R88, R58, P0, P2 ;  /* 0x00000058451e7210 */ /* 0x000fe200007e443a */
[----:B------:R1:W3:Y:S01]  /*15f0*/  LDG.E.CONSTANT R78, [R26.64] ;  /* 0x0000000a1a4e7981 */ /* 0x0002e2000c1e9900 */
[----:B------:R-:W-:-:S02]  /*1600*/  IADD3 R31, P0, P2, R19, R24, R40 ;  /* 0x00000018131f7210 */ /* 0x000fc40007a1e028 */
[----:B------:R-:W-:Y:S02]  /*1610*/  LEA.HI.X R57, R25, c[0x0][0x184], R30, 0x1, P3 ;  /* 0x0000610019397a11 */ /* 0x000fe400018f0c1e */
[C---:B------:R-:W-:Y:S02]  /*1620*/  LEA R30, P3, R31.reuse, c[0x0][0x180], 0x1 ;  /* 0x000060001f1e7a11 */ /* 0x040fe400078608ff */
[----:B0-----:R-:W-:Y:S01]  /*1630*/  IADD3.X R28, R70, R88, R59, P0, P2 ;  /* 0x00000058461c7210 */ /* 0x001fe200007e443b */
[----:B------:R0:W3:Y:S01]  /*1640*/  LDG.E.CONSTANT R79, [R56.64] ;  /* 0x0000000a384f7981 */ /* 0x0000e2000c1e9900 */
[----:B------:R-:W-:Y:S02]  /*1650*/  IADD3 R25, P0, P2, R20, R24, R41 ;  /* 0x0000001814197210 */ /* 0x000fe40007a1e029 */
[----:B------:R-:W-:Y:S02]  /*1660*/  LEA.HI.X R31, R31, c[0x0][0x184], R28, 0x1, P3 ;  /* 0x000061001f1f7a11 */ /* 0x000fe400018f0c1c */
[----:B------:R-:W-:-:S02]  /*1670*/  LEA R28, P3, R25, c[0x0][0x180], 0x1 ;  /* 0x00006000191c7a11 */ /* 0x000fc400078608ff */
[----:B------:R-:W-:Y:S01]  /*1680*/  IADD3.X R54, R71, R88, R60, P0, P2 ;  /* 0x0000005847367210 */ /* 0x000fe200007e443c */
[----:B------:R0:W3:Y:S01]  /*1690*/  LDG.E.CONSTANT R80, [R30.64] ;  /* 0x0000000a1e507981 */ /* 0x0000e2000c1e9900 */
[-C--:B------:R-:W-:Y:S02]  /*16a0*/  IADD3 R55, P0, P2, R21, R24.reuse, R42 ;  /* 0x0000001815377210 */ /* 0x080fe40007a1e02a */
[----:B------:R-:W-:Y:S02]  /*16b0*/  LEA.HI.X R29, R25, c[0x0][0x184], R54, 0x1, P3 ;  /* 0x00006100191d7a11 */ /* 0x000fe400018f0c36 */
[----:B------:R-:W-:Y:S02]  /*16c0*/  IADD3 R25, P4, P5, R22, R24, R43 ;  /* 0x0000001816197210 */ /* 0x000fe40007d9e02b */
[----:B-1----:R-:W-:Y:S01]  /*16d0*/  LEA R26, P3, R55, c[0x0][0x180], 0x1 ;  /* 0x00006000371a7a11 */ /* 0x002fe200078608ff */
[----:B------:R1:W3:Y:S01]  /*16e0*/  LDG.E.CONSTANT R81, [R28.64] ;  /* 0x0000000a1c517981 */ /* 0x0002e2000c1e9900 */
[----:B------:R-:W-:-:S02]  /*16f0*/  IADD3.X R90, R72, R88, R61, P0, P2 ;  /* 0x00000058485a7210 */ /* 0x000fc400007e443d */
[----:B------:R-:W-:Y:S02]  /*1700*/  LEA R54, P0, R25, c[0x0][0x180], 0x1 ;  /* 0x0000600019367a11 */ /* 0x000fe400078008ff */
[----:B0-----:R-:W-:Y:S02]  /*1710*/  IADD3.X R56, R73, R88, R62, P4, P5 ;  /* 0x0000005849387210 */ /* 0x001fe400027ea43e */
[----:B------:R-:W-:Y:S02]  /*1720*/  LEA.HI.X R27, R55, c[0x0][0x184], R90, 0x1, P3 ;  /* 0x00006100371b7a11 */ /* 0x000fe400018f0c5a */
[----:B------:R-:W-:Y:S02]  /*1730*/  LEA.HI.X R55, R25, c[0x0][0x184], R56, 0x1, P0 ;  /* 0x0000610019377a11 */ /* 0x000fe400000f0c38 */
[----:B------:R-:W-:Y:S01]  /*1740*/  IADD3 R57, P0, P2, R23, R24, R44 ;  /* 0x0000001817397210 */ /* 0x000fe20007a1e02c */
[----:B----4-:R0:W4:Y:S03]  /*1750*/  LDG.E.CONSTANT R85, [R26.64] ;  /* 0x0000000a1a557981 */ /* 0x010126000c1e9900 */
[----:B------:R-:W-:Y:S01]  /*1760*/  LEA R56, P3, R57, c[0x0][0x180], 0x1 ;  /* 0x0000600039387a11 */ /* 0x000fe200078608ff */
[----:B------:R0:W4:Y:S01]  /*1770*/  LDG.E.CONSTANT R54, [R54.64] ;  /* 0x0000000a36367981 */ /* 0x000122000c1e9900 */
[----:B-1----:R-:W-:-:S02]  /*1780*/  IADD3.X R28, R74, R88, R63, P0, P2 ;  /* 0x000000584a1c7210 */ /* 0x002fc400007e443f */
[----:B------:R-:W-:Y:S02]  /*1790*/  IADD3 R25, P0, P2, R32, R24, R45 ;  /* 0x0000001820197210 */ /* 0x000fe40007a1e02d */
[----:B------:R-:W-:Y:S02]  /*17a0*/  LEA.HI.X R57, R57, c[0x0][0x184], R28, 0x1, P3 ;  /* 0x0000610039397a11 */ /* 0x000fe400018f0c1c */
[----:B------:R-:W-:Y:S01]  /*17b0*/  LEA R24, P3, R25, c[0x0][0x180], 0x1 ;  /* 0x0000600019187a11 */ /* 0x000fe200078608ff */
[----:B------:R-:W0:Y:S01]  /*17c0*/  LDS.128 R28, [R33] ;  /* 0x00000000211c7984 */ /* 0x000e220000000c00 */
[----:B------:R-:W-:-:S03]  /*17d0*/  IADD3.X R88, R75, R88, R64, P0, P2 ;  /* 0x000000584b587210 */ /* 0x000fc600007e4440 */
[----:B------:R1:W4:Y:S01]  /*17e0*/  LDG.E.CONSTANT R56, [R56.64] ;  /* 0x0000000a38387981 */ /* 0x000322000c1e9900 */
[----:B------:R-:W-:-:S05]  /*17f0*/  LEA.HI.X R25, R25, c[0x0][0x184], R88, 0x1, P3 ;  /* 0x0000610019197a11 */ /* 0x000fca00018f0c58 */
[----:B------:R0:W4:Y:S02]  /*1800*/  LDG.E.CONSTANT R87, [R24.64] ;  /* 0x0000000a18577981 */ /* 0x000124000c1e9900 */
[--C-:B0-----:R-:W-:Y:S02]  /*1810*/  HADD2.F32 R26, -RZ, R29.reuse.H0_H0 ;  /* 0x2000001dff1a7230 */ /* 0x101fe40000004100 */
[----:B------:R-:W-:Y:S01]  /*1820*/  HADD2.F32 R29, -RZ, R29.H1_H1 ;  /* 0x3000001dff1d7230 */ /* 0x000fe20000004100 */
[----:B------:R-:W-:-:S04]  /*1830*/  IADD3 R77, R77, 0x4, RZ ;  /* 0x000000044d4d7810 */ /* 0x000fc80007ffe0ff */
[----:B------:R-:W-:Y:S01]  /*1840*/  ISETP.GE.AND P3, PT, R77, R6, PT ;  /* 0x000000064d00720c */ /* 0x000fe20003f66270 */
[----:B--2---:R-:W-:-:S05]  /*1850*/  HADD2.F32 R27, -RZ, R86.H0_H0 ;  /* 0x20000056ff1b7230 */ /* 0x004fca0000004100 */
[----:B------:R-:W-:Y:S01]  /*1860*/  FMUL.FTZ R55, R26, R27 ;  /* 0x0000001b1a377220 */ /* 0x000fe20000410000 */
[----:B------:R-:W-:Y:S02]  /*1870*/  HADD2.F32 R26, -RZ, R28.H0_H0 ;  /* 0x2000001cff1a7230 */ /* 0x000fe40000004100 */
[----:B---3--:R-:W-:Y:S02]  /*1880*/  HADD2.F32 R27, -RZ, R83.H0_H0 ;  /* 0x20000053ff1b7230 */ /* 0x008fe40000004100 */
[----:B------:R-:W-:-:S03]  /*1890*/  HADD2.F32 R86, -RZ, R86.H1_H1 ;  /* 0x30000056ff567230 */ /* 0x000fc60000004100 */
[----:B------:R-:W-:Y:S02]  /*18a0*/  FFMA.FTZ R55, R26, R27, R55 ;  /* 0x0000001b1a377223 */ /* 0x000fe40000010037 */
[----:B------:R-:W0:Y:S01]  /*18b0*/  LDS.128 R24, [R33+0x10] ;  /* 0x0000100021187984 */ /* 0x000e220000000c00 */
[----:B------:R-:W-:Y:S01]  /*18c0*/  HADD2.F32 R28, -RZ, R28.H1_H1 ;  /* 0x3000001cff1c7230 */ /* 0x000fe20000004100 */
[----:B------:R-:W-:Y:S01]  /*18d0*/  FMUL.FTZ R29, R29, R86 ;  /* 0x000000561d1d7220 */ /* 0x000fe20000410000 */
[----:B------:R-:W-:Y:S02]  /*18e0*/  HADD2.F32 R83, -RZ, R83.H1_H1 ;  /* 0x30000053ff537230 */ /* 0x000fe40000004100 */
[----:B------:R-:W-:-:S03]  /*18f0*/  HADD2.F32 R86, -RZ, R30.H0_H0 ;  /* 0x2000001eff567230 */ /* 0x000fc60000004100 */
[----:B------:R-:W-:Y:S01]  /*1900*/  FFMA.FTZ R28, R28, R83, R29 ;  /* 0x000000531c1c7223 */ /* 0x000fe2000001001d */
[----:B------:R-:W-:Y:S02]  /*1910*/  HADD2.F32 R29, -RZ, R30.H1_H1 ;  /* 0x3000001eff1d7230 */ /* 0x000fe40000004100 */
[--C-:B------:R-:W-:Y:S02]  /*1920*/  HADD2.F32 R30, -RZ, R84.reuse.H0_H0 ;  /* 0x20000054ff1e7230 */ /* 0x100fe40000004100 */
[----:B------:R-:W-:-:S03]  /*1930*/  HADD2.F32 R84, -RZ, R84.H1_H1 ;  /* 0x30000054ff547230 */ /* 0x000fc60000004100 */
[----:B------:R-:W-:Y:S02]  /*1940*/  FFMA.FTZ R30, R86, R30, R55 ;  /* 0x0000001e561e7223 */ /* 0x000fe40000010037 */
[----:B------:R-:W-:Y:S01]  /*1950*/  FFMA.FTZ R84, R29, R84, R28 ;  /* 0x000000541d547223 */ /* 0x000fe2000001001c */
[--C-:B------:R-:W-:Y:S02]  /*1960*/  HADD2.F32 R29, -RZ, R31.reuse.H0_H0 ;  /* 0x2000001fff1d7230 */ /* 0x100fe40000004100 */
[----:B------:R-:W-:Y:S02]  /*1970*/  HADD2.F32 R28, -RZ, R82.H0_H0 ;  /* 0x20000052ff1c7230 */ /* 0x000fe40000004100 */
[----:B------:R-:W-:-:S03]  /*1980*/  HADD2.F32 R55, -RZ, R31.H1_H1 ;  /* 0x3000001fff377230 */ /* 0x000fc60000004100 */
[----:B-1----:R-:W-:Y:S02]  /*1990*/  FFMA.FTZ R57, R29, R28, R30 ;  /* 0x0000001c1d397223 */ /* 0x002fe4000001001e */
[----:B------:R-:W1:Y:S01]  /*19a0*/  LDS.128 R28, [R33+0x20] ;  /* 0x00002000211c7984 */ /* 0x000e620000000c00 */
[----:B------:R-:W-:Y:S02]  /*19b0*/  HADD2.F32 R82, -RZ, R82.H1_H1 ;  /* 0x30000052ff527230 */ /* 0x000fe40000004100 */
[----:B------:R-:W-:-:S03]  /*19c0*/  HADD2.F32 R83, -RZ, R78.H0_H0 ;  /* 0x2000004eff537230 */ /* 0x000fc60000004100 */
[----:B------:R-:W-:Y:S01]  /*19d0*/  FFMA.FTZ R55, R55, R82, R84 ;  /* 0x0000005237377223 */ /* 0x000fe20000010054 */
[----:B------:R-:W-:Y:S02]  /*19e0*/  HADD2.F32 R78, -RZ, R78.H1_H1 ;  /* 0x3000004eff4e7230 */ /* 0x000fe40000004100 */
[--C-:B0-----:R-:W-:Y:S02]  /*19f0*/  HADD2.F32 R82, -RZ, R24.reuse.H0_H0 ;  /* 0x20000018ff527230 */ /* 0x101fe40000004100 */
[----:B------:R-:W-:-:S03]  /*1a00*/  HADD2.F32 R24, -RZ, R24.H1_H1 ;  /* 0x30000018ff187230 */ /* 0x000fc60000004100 */
[----:B------:R-:W-:Y:S02]  /*1a10*/  FFMA.FTZ R57, R82, R83, R57 ;  /* 0x0000005352397223 */ /* 0x000fe40000010039 */
[----:B------:R-:W-:Y:S01]  /*1a20*/  FFMA.FTZ R24, R24, R78, R55 ;  /* 0x0000004e18187223 */ /* 0x000fe20000010037 */
[----:B------:R-:W-:Y:S02]  /*1a30*/  HADD2.F32 R78, -RZ, R25.H0_H0 ;  /* 0x20000019ff4e7230 */ /* 0x000fe40000004100 */
[----:B------:R-:W-:Y:S02]  /*1a40*/  HADD2.F32 R55, -RZ, R79.H0_H0 ;  /* 0x2000004fff377230 */ /* 0x000fe40000004100 */
[----:B------:R-:W-:Y:S02]  /*1a50*/  HADD2.F32 R25, -RZ, R25.H1_H1 ;  /* 0x30000019ff197230 */ /* 0x000fe40000004100 */
[----:B------:R-:W-:Y:S01]  /*1a60*/  HADD2.F32 R79, -RZ, R79.H1_H1 ;  /* 0x3000004fff4f7230 */ /* 0x000fe20000004100 */
[----:B------:R-:W-:Y:S01]  /*1a70*/  FFMA.FTZ R55, R78, R55, R57 ;  /* 0x000000374e377223 */ /* 0x000fe20000010039 */
[----:B------:R-:W-:-:S02]  /*1a80*/  HADD2.F32 R78, -RZ, R26.H0_H0 ;  /* 0x2000001aff4e7230 */ /* 0x000fc40000004100 */
[----:B------:R-:W-:Y:S01]  /*1a90*/  HADD2.F32 R57, -RZ, R80.H0_H0 ;  /* 0x20000050ff397230 */ /* 0x000fe20000004100 */
[----:B------:R-:W-:Y:S01]  /*1aa0*/  FFMA.FTZ R24, R25, R79, R24 ;  /* 0x0000004f19187223 */ /* 0x000fe20000010018 */
        /* <DEDUP_REMOVED lines=9> */
[--C-:B-1----:R-:W-:Y:S02]  /*1b40*/  HADD2.F32 R25, -RZ, R28.reuse.H0_H0 ;  /* 0x2000001cff197230 */ /* 0x102fe40000004100 */
[----:B----4-:R-:W-:Y:S01]  /*1b50*/  HADD2.F32 R55, -RZ, R85.H0_H0 ;  /* 0x20000055ff377230 */ /* 0x010fe20000004100 */
[----:B------:R-:W-:Y:S01]  /*1b60*/  FFMA.FTZ R24, R27, R81, R24 ;  /* 0x000000511b187223 */ /* 0x000fe20000010018 */
[----:B------:R-:W-:Y:S02]  /*1b70*/  HADD2.F32 R27, -RZ, R28.H1_H1 ;  /* 0x3000001cff1b7230 */ /* 0x000fe40000004100 */
        /* <DEDUP_REMOVED lines=24> */
.L_x_20552:
[----:B01----:R-:W-:Y:S01]  /*1d00*/  FADD.FTZ R31, R31, R24 ;  /* 0x000000181f1f7221 */ /* 0x003fe20000010000 */
[----:B------:R-:W-:Y:S05]  /*1d10*/  BRA.DIV ~URZ, `(.L_x_20515) ;  /* 0x00002ea27f007947 */ /* 0x000fea000b800000 */
[----:B------:R0:W1:Y:S02]  /*1d20*/  SHFL.BFLY PT, R24, R31, 0x1, 0x1f ;  /* 0x0c201f001f187f89 */ /* 0x00006400000e0000 */
.L_x_20553:
        /* <DEDUP_REMOVED lines=13> */
.L_x_20517:
[----:B------:R-:W-:Y:S05]  /*1e00*/  BSYNC B1 ;  /* 0x0000000000017941 */ /* 0x000fea0003800000 */
.L_x_20516:
[----:B------:R-:W-:Y:S02]  /*1e10*/  IADD3 R12, P0, R12, 0x10, RZ ;  /* 0x000000100c0c7810 */ /* 0x000fe40007f1e0ff */
[----:B------:R-:W-:Y:S02]  /*1e20*/  IADD3 R76, R76, 0x20, RZ ;  /* 0x000000204c4c7810 */ /* 0x000fe40007ffe0ff */
[----:B-1----:R-:W-:Y:S01]  /*1e30*/  IADD3 R46, R46, 0x80, RZ ;  /* 0x000000802e2e7810 */ /* 0x002fe20007ffe0ff */
[----:B------:R-:W-:Y:S01]  /*1e40*/  IMAD.X R13, RZ, RZ, R13, P0 ;  /* 0x000000ffff0d7224 */ /* 0x000fe200000e060d */
[----:B------:R-:W-:Y:S01]  /*1e50*/  IADD3 R47, R47, 0x20, RZ ;  /* 0x000000202f2f7810 */ /* 0x000fe20007ffe0ff */
[----:B0-----:R-:W-:Y:S05]  /*1e60*/  @!P3 BRA `(.L_x_20518) ;  /* 0xfffff5700000b947 */ /* 0x001fea000383ffff */
.L_x_20513:
[----:B------:R-:W-:Y:S05]  /*1e70*/  BSYNC B0 ;  /* 0x0000000000007941 */ /* 0x000fea0003800000 */
.L_x_20512:
[----:B------:R-:W-:Y:S05]  /*1e80*/  BRA.DIV ~URZ, `(.L_x_20519) ;  /* 0x00002db27f007947 */ /* 0x000fea000b800000 */
[----:B-----5:R0:W1:Y:S02]  /*1e90*/  SHFL.BFLY PT, R2, R9, 0x10, 0x1f ;  /* 0x0e001f0009027f89 */ /* 0x02006400000e0000 */
.L_x_20554:
[----:B-1----:R-:W-:Y:S01]  /*1ea0*/  FMNMX.FTZ R11, R2, R9, !PT ;  /* 0x00000009020b7209 */ /* 0x002fe20007810000 */
[----:B------:R-:W-:Y:S05]  /*1eb0*/  BRA.DIV ~URZ, `(.L_x_20520) ;  /* 0x00002e027f007947 */ /* 0x000fea000b800000 */
[----:B------:R-:W1:Y:S02]  /*1ec0*/  SHFL.BFLY PT, R2, R11, 0x8, 0x1f ;  /* 0x0d001f000b027f89 */ /* 0x000e6400000e0000 */
[----:B-1----:R-:W-:-:S05]  /*1ed0*/  FMNMX.FTZ R2, R11, R2, !PT ;  /* 0x000000020b027209 */ /* 0x002fca0007810000 */
[----:B0-----:R0:W1:Y:S02]  /*1ee0*/  SHFL.BFLY PT, R9, R2, 0x4, 0x1f ;  /* 0x0c801f0002097f89 */ /* 0x00106400000e0000 */
.L_x_20555:
        /* <DEDUP_REMOVED lines=40> */
.L_x_20525:
        /* <DEDUP_REMOVED lines=11> */
.L_x_20524:
[----:B------:R-:W-:Y:S05]  /*2220*/  BSYNC B1 ;  /* 0x0000000000017941 */ /* 0x000fea0003800000 */
.L_x_20523:
        /* <DEDUP_REMOVED lines=10> */
.L_x_20528:
        /* <DEDUP_REMOVED lines=100> */
.L_x_20527:
[----:B------:R-:W-:Y:S05]  /*2910*/  BSYNC B1 ;  /* 0x0000000000017941 */ /* 0x000fea0003800000 */
.L_x_20526:
        /* <DEDUP_REMOVED lines=55> */
.L_x_20530:
[----:B------:R-:W-:Y:S05]  /*2c90*/  BSYNC B1 ;  /* 0x0000000000017941 */ /* 0x000fea0003800000 */
.L_x_20529:
        /* <DEDUP_REMOVED lines=26> */
.L_x_20522:
[----:B------:R-:W-:Y:S05]  /*2e40*/  BSYNC B0 ;  /* 0x0000000000007941 */ /* 0x000fea0003800000 */
.L_x_20521:
        /* <DEDUP_REMOVED lines=45> */
.L_x_20535:
        /* <DEDUP_REMOVED lines=8> */
.L_x_20534:
[----:B------:R-:W-:Y:S05]  /*31a0*/  BSYNC B1 ;  /* 0x0000000000017941 */ /* 0x000fea0003800000 */
.L_x_20533:
        /* <DEDUP_REMOVED lines=10> */
.L_x_20538:
        /* <DEDUP_REMOVED lines=52> */
.L_x_20537:
[----:B------:R-:W-:Y:S05]  /*3590*/  BSYNC B1 ;  /* 0x0000000000017941 */ /* 0x000fea0003800000 */
.L_x_20536:
        /* <DEDUP_REMOVED lines=31> */
.L_x_20540:
[----:B------:R-:W-:Y:S05]  /*3790*/  BSYNC B1 ;  /* 0x0000000000017941 */ /* 0x000fea0003800000 */
.L_x_20539:
        /* <DEDUP_REMOVED lines=14> */
.L_x_20532:
[----:B------:R-:W-:Y:S05]  /*3880*/  BSYNC B0 ;  /* 0x0000000000007941 */ /* 0x000fea0003800000 */
.L_x_20531:
        /* <DEDUP_REMOVED lines=32> */
.L_x_20542:
[----:B------:R-:W-:Y:S05]  /*3a90*/  BSYNC B0 ;  /* 0x0000000000007941 */ /* 0x000fea0003800000 */
.L_x_20541:
[----:B------:R-:W-:Y:S01]  /*3aa0*/  BSSY B0, `(.L_x_20543) ;  /* 0x00000c1000007945 */ /* 0x000fe20003800000 */
[----:B------:R-:W-:Y:S01]  /*3ab0*/  CS2R R28, SRZ ;  /* 0x00000000001c7805 */ /* 0x000fe2000001ff00 */
[----:B------:R-:W-:Y:S05]  /*3ac0*/  @P1 BRA `(.L_x_20544) ;  /* 0x00000be000001947 */ /* 0x000fea0003800000 */
[----:B------:R-:W2:Y:S01]  /*3ad0*/  S2R R2, SR_CTAID.Y ;  /* 0x0000000000027919 */ /* 0x000ea20000002600 */
[----:B0-----:R-:W-:Y:S01]  /*3ae0*/  SHF.R.S32.HI R8, RZ, 0x1f, R3 ;  /* 0x0000001fff087819 */ /* 0x001fe20000011403 */
[----:B------:R-:W-:Y:S02]  /*3af0*/  IMAD.MOV.U32 R35, RZ, RZ, c[0x0][0x1bc] ;  /* 0x00006f00ff237624 */ /* 0x000fe400078e00ff */
[----:B------:R-:W0:Y:S01]  /*3b00*/  S2R R9, SR_CTAID.Z ;  /* 0x0000000000097919 */ /* 0x000e220000002700 */
[----:B------:R-:W-:Y:S01]  /*3b10*/  LEA.HI R8, R8, R3, RZ, 0x5 ;  /* 0x0000000308087211 */ /* 0x000fe200078f28ff */
[----:B------:R-:W-:Y:S01]  /*3b20*/  IMAD.SHL.U32 R34, R7, 0x8, RZ ;  /* 0x0000000807227824 */ /* 0x000fe200078e00ff */
[----:B------:R-:W-:-:S02]  /*3b30*/  SHF.R.S32.HI R35, RZ, 0x1f, R35 ;  /* 0x0000001fff237819 */ /* 0x000fc40000011423 */
[----:B------:R-:W-:Y:S02]  /*3b40*/  SHF.R.S32.HI R38, RZ, 0x5, R8 ;  /* 0x00000005ff267819 */ /* 0x000fe40000011408 */
[----:B------:R-:W-:Y:S02]  /*3b50*/  IADD3 R36, R34, 0x100, RZ ;  /* 0x0000010022247810 */ /* 0x000fe40007ffe0ff */
[----:B------:R-:W-:Y:S02]  /*3b60*/  IADD3 R4, -R38, -0x1, R4 ;  /* 0xffffffff26047810 */ /* 0x000fe40007ffe104 */
[----:B-1----:R-:W-:Y:S01]  /*3b70*/  IADD3 R37, R34, 0x200, RZ ;  /* 0x0000020022257810 */ /* 0x002fe20007ffe0ff */
[----:B--2---:R-:W-:Y:S02]  /*3b80*/  IMAD R8, R2, c[0x0][0x1a8], RZ ;  /* 0x00006a0002087a24 */ /* 0x004fe400078e02ff */
[C---:B0-----:R-:W-:Y:S01]  /*3b90*/  IMAD R31, R9.reuse, 0x40, R38 ;  /* 0x00000040091f7824 */ /* 0x041fe200078e0226 */
[----:B------:R-:W-:Y:S01]  /*3ba0*/  LEA R38, R38, 0xe0, 0x5 ;  /* 0x000000e026267811 */ /* 0x000fe200078e28ff */
[----:B------:R-:W-:-:S02]  /*3bb0*/  IMAD R32, R9, -0x40, R4 ;  /* 0xffffffc009207824 */ /* 0x000fc400078e0204 */
[----:B------:R-:W-:Y:S01]  /*3bc0*/  IMAD R4, R5, c[0x0][0x1c0], RZ ;  /* 0x0000700005047a24 */ /* 0x000fe200078e02ff */
[----:B------:R-:W-:Y:S02]  /*3bd0*/  SHF.R.S32.HI R2, RZ, 0x1f, R31 ;  /* 0x0000001fff027819 */ /* 0x000fe4000001141f */
[C---:B------:R-:W-:Y:S02]  /*3be0*/  IADD3 R33, P0, R8.reuse, R31, RZ ;  /* 0x0000001f08217210 */ /* 0x040fe40007f1e0ff */
[----:B------:R-:W-:Y:S02]  /*3bf0*/  SHF.R.S32.HI R5, RZ, 0x1f, R4 ;  /* 0x0000001fff057819 */ /* 0x000fe40000011404 */
[----:B------:R-:W-:Y:S02]  /*3c00*/  LEA.HI.X.SX32 R2, R8, R2, 0x1, P0 ;  /* 0x0000000208027211 */ /* 0x000fe400000f0eff */
[----:B------:R-:W-:Y:S02]  /*3c10*/  LEA R30, P0, R33, c[0x0][0x198], 0x2 ;  /* 0x00006600211e7a11 */ /* 0x000fe400078010ff */
[----:B------:R-:W-:-:S02]  /*3c20*/  IADD3 R38, R38, 0x10, RZ ;  /* 0x0000001026267810 */ /* 0x000fc40007ffe0ff */
[----:B------:R-:W-:Y:S01]  /*3c30*/  LEA.HI.X R33, R33, c[0x0][0x19c], R2, 0x2, P0 ;  /* 0x0000670021217a11 */ /* 0x000fe200000f1402 */
[----:B------:R-:W-:Y:S01]  /*3c40*/  IMAD.MOV.U32 R2, RZ, RZ, RZ ;  /* 0x000000ffff027224 */ /* 0x000fe200078e00ff */
[----:B------:R-:W-:Y:S02]  /*3c50*/  LEA R39, R31, 0x7, 0x3 ;  /* 0x000000071f277811 */ /* 0x000fe400078e18ff */
.L_x_20551:
        /* <DEDUP_REMOVED lines=14> */
[-C--:B------:R-:W-:Y:S02]  /*3d40*/  LEA.HI.X.SX32 R14, R36, R19.reuse, 0x1, P0 ;  /* 0x00000013240e7211 */ /* 0x080fe400000f0eff */
[C---:B------:R-:W-:Y:S02]  /*3d50*/  IADD3 R17, P0, R34.reuse, R16, RZ ;  /* 0x0000001022117210 */ /* 0x040fe40007f1e0ff */
        /* <DEDUP_REMOVED lines=47> */
.L_x_20546:
[----:B------:R-:W-:Y:S05]  /*4050*/  BSYNC B1 ;  /* 0x0000000000017941 */ /* 0x000fea0003800000 */
.L_x_20545:
[----:B------:R-:W-:Y:S01]  /*4060*/  BSSY B1, `(.L_x_20547) ;  /* 0x0000022000017945 */ /* 0x000fe20003800000 */
[----:B-----5:R-:W-:Y:S01]  /*4070*/  HFMA2.MMA R17, R20, R17, -RZ ;  /* 0x0000001114117235 */ /* 0x020fe200001000ff */
        /* <DEDUP_REMOVED lines=32> */
.L_x_20548:
[----:B------:R-:W-:Y:S05]  /*4280*/  BSYNC B1 ;  /* 0x0000000000017941 */ /* 0x000fea0003800000 */
.L_x_20547:
[----:B------:R-:W-:Y:S01]  /*4290*/  HMUL2 R21, R20, R9 ;  /* 0x0000000914157232 */ /* 0x000fe20000000000 */
[----:B------:R-:W-:Y:S01]  /*42a0*/  HFMA2.MMA R9, R41, R16, R17 ;  /* 0x0000001029097235 */ /* 0x000fe20000000011 */
[----:B------:R-:W-:Y:S01]  /*42b0*/  F2FP.PACK_AB R26, R27, R26 ;  /* 0x0000001a1b1a723e */ /* 0x000fe200000000ff */
[----:B------:R-:W-:Y:S01]  /*42c0*/  BSSY B1, `(.L_x_20549) ;  /* 0x000002e000017945 */ /* 0x000fe20003800000 */
[----:B------:R-:W-:-:S03]  /*42d0*/  HFMA2 R21, R41, R8, R21 ;  /* 0x0000000829157231 */ /* 0x000fc60000000015 */
[----:B------:R-:W-:Y:S01]  /*42e0*/  HFMA2.MMA R9, R42, R18, R9 ;  /* 0x000000122a097235 */ /* 0x000fe20000000009 */
[----:B------:R-:W-:-:S04]  /*42f0*/  HFMA2 R21, R42, R10, R21 ;  /* 0x0000000a2a157231 */ /* 0x000fc80000000015 */
[----:B------:R-:W-:Y:S01]  /*4300*/  HFMA2 R21, R26, R11, R21 ;  /* 0x0000000b1a157231 */ /* 0x000fe20000000015 */
[----:B------:R-:W-:-:S04]  /*4310*/  HFMA2.MMA R9, R26, R19, R9 ;  /* 0x000000131a097235 */ /* 0x000fc80000000009 */
[--C-:B------:R-:W-:Y:S02]  /*4320*/  HADD2.F32 R10, -RZ, R21.reuse.H0_H0 ;  /* 0x20000015ff0a7230 */ /* 0x100fe40000004100 */
[----:B------:R-:W-:-:S04]  /*4330*/  HADD2.F32 R21, -RZ, R21.H1_H1 ;  /* 0x30000015ff157230 */ /* 0x000fc80000004100 */
[--C-:B------:R-:W-:Y:S01]  /*4340*/  HADD2.F32 R8, -RZ, R9.reuse.H0_H0 ;  /* 0x20000009ff087230 */ /* 0x100fe20000004100 */
[----:B------:R-:W-:Y:S01]  /*4350*/  FADD.FTZ R10, R10, R21 ;  /* 0x000000150a0a7221 */ /* 0x000fe20000010000 */
[----:B------:R-:W-:-:S03]  /*4360*/  HADD2.F32 R9, -RZ, R9.H1_H1 ;  /* 0x30000009ff097230 */ /* 0x000fc60000004100 */
[----:B------:R-:W-:Y:S02]  /*4370*/  FADD.FTZ R29, R10, R29 ;  /* 0x0000001d0a1d7221 */ /* 0x000fe40000010000 */
        /* <DEDUP_REMOVED lines=34> */
.L_x_20550:
[----:B------:R-:W-:Y:S05]  /*45a0*/  BSYNC B1 ;  /* 0x0000000000017941 */ /* 0x000fea0003800000 */
.L_x_20549:
[----:B------:R-:W-:Y:S01]  /*45b0*/  HMUL2 R13, R20, R13 ;  /* 0x0000000d140d7232 */ /* 0x000fe20000000000 */
[----:B------:R-:W-:Y:S02]  /*45c0*/  IADD3 R31, R31, 0x4, RZ ;  /* 0x000000041f1f7810 */ /* 0x000fe40007ffe0ff */
[----:B------:R-:W-:Y:S02]  /*45d0*/  IADD3 R30, P1, R30, 0x10, RZ ;  /* 0x000000101e1e7810 */ /* 0x000fe40007f3e0ff */
        /* <DEDUP_REMOVED lines=13> */
.L_x_20544:
[----:B------:R-:W-:Y:S05]  /*46b0*/  BSYNC B0 ;  /* 0x0000000000007941 */ /* 0x000fea0003800000 */
.L_x_20543:
        /* <DEDUP_REMOVED lines=16> */
[----:B0-----:R-:W0:Y:S04]  /*47c0*/  @!P1 LDS R9, [R5.X4+0xe0] ;  /* 0x0000e00005099984 */ /* 0x001e280000004800 */
        /* <DEDUP_REMOVED lines=24> */
[----:B------:R-:W-:Y:S02]  /*4950*/  F2FP.PACK_AB R29, R29, R2 ;  /* 0x000000021d1d723e */ /* 0x000fe400000000ff */
[----:B------:R-:W-:-:S04]  /*4960*/  F2FP.PACK_AB R28, RZ, R28 ;  /* 0x0000001cff1c723e */ /* 0x000fc800000000ff */
        /* <DEDUP_REMOVED lines=13> */
[C---:B------:R-:W-:Y:S02]  /*4a40*/  LEA.HI.X.SX32 R6, R7.reuse, UR7, 0x1, P0 ;  /* 0x0000000707067c11 */ /* 0x040fe400080f0eff */
[----:B------:R-:W-:Y:S02]  /*4a50*/  IADD3 R7, R7, 0x40, RZ ;  /* 0x0000004007077810 */ /* 0x000fe40007ffe0ff */
[----:B------:R-:W-:-:S02]  /*4a60*/  LEA R4, P0, R5, c[0x0][0x170], 0x1 ;  /* 0x00005c0005047a11 */ /* 0x000fc400078008ff */
[----:B------:R-:W-:Y:S02]  /*4a70*/  IADD3 R3, P2, R7, UR4, RZ ;  /* 0x0000000407037c10 */ /* 0x000fe4000ff5e0ff */
[----:B------:R-:W-:Y:S02]  /*4a80*/  LEA.HI.X.SX32 R9, R0, UR7, 0x1, P1 ;  /* 0x0000000700097c11 */ /* 0x000fe400088f0eff */
[----:B------:R-:W-:Y:S02]  /*4a90*/  LEA.HI.X R5, R5, c[0x0][0x174], R6, 0x1, P0 ;  /* 0x00005d0005057a11 */ /* 0x000fe400000f0c06 */
[----:B------:R-:W-:Y:S02]  /*4aa0*/  LEA.HI.X.SX32 R0, R7, UR7, 0x1, P2 ;  /* 0x0000000707007c11 */ /* 0x000fe400090f0eff */
[----:B------:R-:W-:Y:S01]  /*4ab0*/  LEA R2, P1, R3, c[0x0][0x170], 0x1 ;  /* 0x00005c0003027a11 */ /* 0x000fe200078208ff */
[----:B------:R-:W-:Y:S01]  /*4ac0*/  STG.E.U16 [R4.64], R29 ;  /* 0x0000001d04007986 */ /* 0x000fe2000c10150a */
[----:B------:R-:W-:-:S02]  /*4ad0*/  LEA R6, P0, R8, c[0x0][0x170], 0x1 ;  /* 0x00005c0008067a11 */ /* 0x000fc400078008ff */
[--C-:B------:R-:W-:Y:S02]  /*4ae0*/  LEA.HI.X R3, R3, c[0x0][0x174], R0.reuse, 0x1, P1 ;  /* 0x00005d0003037a11 */ /* 0x100fe400008f0c00 */
[----:B------:R-:W-:Y:S02]  /*4af0*/  LEA.HI.X R7, R8, c[0x0][0x174], R9, 0x1, P0 ;  /* 0x00005d0008077a11 */ /* 0x000fe400000f0c09 */
[----:B------:R-:W-:-:S05]  /*4b00*/  PRMT R0, R29, 0x7632, R0 ;  /* 0x000076321d007816 */ /* 0x000fca0000000000 */
[----:B------:R-:W-:Y:S04]  /*4b10*/  STG.E.U16 [R6.64], R0 ;  /* 0x0000000006007986 */ /* 0x000fe8000c10150a */
[----:B------:R-:W-:Y:S01]  /*4b20*/  STG.E.U16 [R2.64], R28 ;  /* 0x0000001c02007986 */ /* 0x000fe2000c10150a */
[----:B------:R-:W-:Y:S05]  /*4b30*/  EXIT ;  /* 0x000000000000794d */ /* 0x000fea0003800000 */
.L_x_20514:
[----:B------:R-:W-:Y:S01]  /*4b40*/  IMAD.MOV.U32 R26, RZ, RZ, R31 ;  /* 0x000000ffff1a7224 */ /* 0x000fe200078e001f */
[----:B------:R-:W-:Y:S01]  /*4b50*/  MOV R24, 0x4ba0 ;  /* 0x00004ba000187802 */ /* 0x000fe20000000f00 */
[----:B------:R-:W-:Y:S02]  /*4b60*/  IMAD.MOV.U32 R27, RZ, RZ, 0x2 ;  /* 0x00000002ff1b7424 */ /* 0x000fe400078e00ff */
[----:B------:R-:W-:Y:S02]  /*4b70*/  IMAD.MOV.U32 R28, RZ, RZ, 0x1f ;  /* 0x0000001fff1c7424 */ /* 0x000fe400078e00ff */
[----:B------:R-:W-:-:S02]  /*4b80*/  IMAD.MOV.U32 R29, RZ, RZ, -0x1 ;  /* 0xffffffffff1d7424 */ /* 0x000fc400078e00ff */
[----:B-----5:R-:W-:Y:S05]  /*4b90*/  CALL.REL.NOINC `($__internal_383_$__cuda_sm70_shflsync_bfly_p) ;  /* 0x0000021000007944 */ /* 0x020fea0003c00000 */
[----:B-1----:R-:W-:Y:S01]  /*4ba0*/  IMAD.MOV.U32 R24, RZ, RZ, R26 ;  /* 0x000000ffff187224 */ /* 0x002fe200078e001a */
[----:B0-----:R-:W-:Y:S05]  /*4bb0*/  BRA `(.L_x_20552) ;  /* 0xffffd14000007947 */ /* 0x001fea000383ffff */
.L_x_20515:
[----:B------:R-:W-:Y:S01]  /*4bc0*/  IMAD.MOV.U32 R26, RZ, RZ, R31 ;  /* 0x000000ffff1a7224 */ /* 0x000fe200078e001f */
[----:B------:R-:W-:Y:S01]  /*4bd0*/  MOV R24, 0x4c20 ;  /* 0x00004c2000187802 */ /* 0x000fe20000000f00 */
[----:B------:R-:W-:-:S02]  /*4be0*/  IMAD.MOV.U32 R27, RZ, RZ, 0x1 ;  /* 0x00000001ff1b7424 */ /* 0x000fc400078e00ff */
[----:B------:R-:W-:Y:S02]  /*4bf0*/  IMAD.MOV.U32 R28, RZ, RZ, 0x1f ;  /* 0x0000001fff1c7424 */ /* 0x000fe400078e00ff */
[----:B------:R-:W-:Y:S02]  /*4c00*/  IMAD.MOV.U32 R29, RZ, RZ, -0x1 ;  /* 0xffffffffff1d7424 */ /* 0x000fe400078e00ff */
[----:B-----5:R-:W-:Y:S05]  /*4c10*/  CALL.REL.NOINC `($__internal_383_$__cuda_sm70_shflsync_bfly_p) ;  /* 0x0000019000007944 */ /* 0x020fea0003c00000 */
[----:B-1----:R-:W-:Y:S01]  /*4c20*/  IMAD.MOV.U32 R24, RZ, RZ, R26 ;  /* 0x000000ffff187224 */ /* 0x002fe200078e001a */
[----:B0-----:R-:W-:Y:S05]  /*4c30*/  BRA `(.L_x_20553) ;  /* 0xffffd0f000007947 */ /* 0x001fea000383ffff */
.L_x_20519:
[----:B------:R-:W-:Y:S01]  /*4c40*/  IMAD.MOV.U32 R26, RZ, RZ, R9 ;  /* 0x000000ffff1a7224 */ /* 0x000fe200078e0009 */
[----:B------:R-:W-:Y:S01]  /*4c50*/  MOV R24, 0x4ca0 ;  /* 0x00004ca000187802 */ /* 0x000fe20000000f00 */
[----:B------:R-:W-:Y:S02]  /*4c60*/  IMAD.MOV.U32 R27, RZ, RZ, 0x10 ;  /* 0x00000010ff1b7424 */ /* 0x000fe400078e00ff */
[----:B------:R-:W-:Y:S02]  /*4c70*/  IMAD.MOV.U32 R28, RZ, RZ, 0x1f ;  /* 0x0000001fff1c7424 */ /* 0x000fe400078e00ff */
[----:B------:R-:W-:Y:S02]  /*4c80*/  IMAD.MOV.U32 R29, RZ, RZ, -0x1 ;  /* 0xffffffffff1d7424 */ /* 0x000fe400078e00ff */
[----:B-----5:R-:W-:Y:S05]  /*4c90*/  CALL.REL.NOINC `($__internal_383_$__cuda_sm70_shflsync_bfly_p) ;  /* 0x0000011000007944 */ /* 0x020fea0003c00000 */
[----:B-1----:R-:W-:Y:S01]  /*4ca0*/  IMAD.MOV.U32 R2, RZ, RZ, R26 ;  /* 0x000000ffff027224 */ /* 0x002fe200078e001a */
[----:B0-----:R-:W-:Y:S05]  /*4cb0*/  BRA `(.L_x_20554) ;  /* 0xffffd1e000007947 */ /* 0x001fea000383ffff */
.L_x_20520:
[----:B------:R-:W-:Y:S01]  /*4cc0*/  IMAD.MOV.U32 R26, RZ, RZ, R11 ;  /* 0x000000ffff1a7224 */ /* 0x000fe200078e000b */
[----:B------:R-:W-:Y:S01]  /*4cd0*/  MOV R24, 0x4d20 ;  /* 0x00004d2000187802 */ /* 0x000fe20000000f00 */
[----:B------:R-:W-:-:S02]  /*4ce0*/  IMAD.MOV.U32 R27, RZ, RZ, 0x8 ;  /* 0x00000008ff1b7424 */ /* 0x000fc400078e00ff */
[----:B------:R-:W-:Y:S02]  /*4cf0*/  IMAD.MOV.U32 R28, RZ, RZ, 0x1f ;  /* 0x0000001fff1c7424 */ /* 0x000fe400078e00ff */
[----:B------:R-:W-:Y:S02]  /*4d00*/  IMAD.MOV.U32 R29, RZ, RZ, -0x1 ;  /* 0xffffffffff1d7424 */ /* 0x000fe400078e00ff */
[----:B0-----:R-:W-:Y:S05]  /*4d10*/  CALL.REL.NOINC `($__internal_383_$__cuda_sm70_shflsync_bfly_p) ;  /* 0x0000009000007944 */ /* 0x001fea0003c00000 */
[----:B-1----:R-:W-:Y:S01]  /*4d20*/  FMNMX.FTZ R2, R11, R26, !PT ;  /* 0x0000001a0b027209 */ /* 0x002fe20007810000 */
[----:B0-----:R-:W-:Y:S01]  /*4d30*/  IMAD.MOV.U32 R27, RZ, RZ, 0x4 ;  /* 0x00000004ff1b7424 */ /* 0x001fe200078e00ff */
[----:B------:R-:W-:Y:S01]  /*4d40*/  MOV R24, 0x4d90 ;  /* 0x00004d9000187802 */ /* 0x000fe20000000f00 */
[----:B------:R-:W-:Y:S02]  /*4d50*/  IMAD.MOV.U32 R28, RZ, RZ, 0x1f ;  /* 0x0000001fff1c7424 */ /* 0x000fe400078e00ff */
[----:B------:R-:W-:Y:S02]  /*4d60*/  IMAD.MOV.U32 R29, RZ, RZ, -0x1 ;  /* 0xffffffffff1d7424 */ /* 0x000fe400078e00ff */
[----:B------:R-:W-:Y:S02]  /*4d70*/  IMAD.MOV.U32 R26, RZ, RZ, R2 ;  /* 0x000000ffff1a7224 */ /* 0x000fe400078e0002 */
[----:B------:R-:W-:Y:S05]  /*4d80*/  CALL.REL.NOINC `($__internal_383_$__cuda_sm70_shflsync_bfly_p) ;  /* 0x0000002000007944 */ /* 0x000fea0003c00000 */
[----:B-1----:R-:W-:Y:S01]  /*4d90*/  IMAD.MOV.U32 R9, RZ, RZ, R26 ;  /* 0x000000ffff097224 */ /* 0x002fe200078e001a */
[----:B0-----:R-:W-:Y:S05]  /*4da0*/  BRA `(.L_x_20555) ;  /* 0xffffd14000007947 */ /* 0x001fea000383ffff */
        .weak           $__internal_383_$__cuda_sm70_shflsync_bfly_p
        .type           $__internal_383_$__cuda_sm70_shflsync_bfly_p,@function
        .size           $__internal_383_$__cuda_sm70_shflsync_bfly_p,(.L_x_25044 - $__internal_383_$__cuda_sm70_shflsync_bfly_p)
$__internal_383_$__cuda_sm70_shflsync_bfly_p:
[----:B------:R-:W-:Y:S01]  /*4db0*/  IMAD.MOV.U32 R25, RZ, RZ, 0x0 ;  /* 0x00000000ff197424 */ /* 0x000fe200078e00ff */
[----:B------:R-:W-:Y:S04]  /*4dc0*/  WARPSYNC R29 ;  /* 0x0000001d00007348 */ /* 0x000fe80003800000 */
[----:B------:R0:W1:Y:S01]  /*4dd0*/  SHFL.BFLY PT, R26, R26, R27, R28 ;  /* 0x0c00001b1a1a7389 */ /* 0x00006200000e001c */
[----:B------:R-:W-:Y:S05]  /*4de0*/  RET.REL.NODEC R24 `(_ZN4vllm25paged_attention_v2_kernelIttLi96ELi8ELi128ELNS_18Fp8KVCacheDataTypeE0ELb0ELi512EEEvPfS2_PT_PKS3_PKT0_S9_ifPKiSB_iPKfiiiSD_SD_iiiii) ;  /* 0xffffb21018007950 */ /* 0x000fea0003c3ffff */
.L_x_20556:
        /* <DEDUP_REMOVED lines=9> */
.L_x_25044:


//--------------------- .text._ZN4vllm25paged_attention_v2_kernelIttLi80ELi8ELi128ELNS_18Fp8KVCacheDataTypeE0ELb0ELi512EEEvPfS2_PT_PKS3_PKT0_S9_ifPKiSB_iPKfiiiSD_SD_iiiii --------------------------
	.section	.text._ZN4vllm25paged_attention_v2_kernelIttLi80ELi8ELi128ELNS_18Fp8KVCacheDataTypeE0ELb0ELi512EEEvPfS2_PT_PKS3_PKT0_S9_ifPKiSB_iPKfiiiSD_SD_iiiii,"ax",@progbits
	.sectioninfo	@"SHI_REGISTERS=72"
	.align	128
        .global         _ZN4vllm25paged_attention_v2_kernelIttLi80ELi8ELi128ELNS_18Fp8KVCacheDataTypeE0ELb0ELi512EEEvPfS2_PT_PKS3_PKT0_S9_ifPKiSB_iPKfiiiSD_SD_iiiii
        .type           _ZN4vllm25paged_attention_v2_kernelIttLi80ELi8ELi128ELNS_18Fp8KVCacheDataTypeE0ELb0ELi512EEEvPfS2_PT_PKS3_PKT0_S9_ifPKiSB_iPKfiiiSD_SD_iiiii,@function
        .size           _ZN4vllm25paged_attention_v2_kernelIttLi80ELi8ELi128ELNS_18Fp8KVCacheDataTypeE0ELb0ELi512EEEvPfS2_PT_PKS3_PKT0_S9_ifPKiSB_iPKfiiiSD_SD_iiiii,(.L_x_25045 - _ZN4vllm25paged_attention_v2_kernelIttLi80ELi8ELi128ELNS_18Fp8KVCacheDataTypeE0ELb0ELi512EEEvPfS2_PT_PKS3_PKT0_S9_ifPKiSB_iPKfiiiSD_SD_iiiii)
        .other          _ZN4vllm25paged_attention_v2_kernelIttLi80ELi8ELi128ELNS_18Fp8KVCacheDataTypeE0ELb0ELi512EEEvPfS2_PT_PKS3_PKT0_S9_ifPKiSB_iPKfiiiSD_SD_iiiii,@"STO_CUDA_ENTRY STV_DEFAULT"
_ZN4vllm25paged_attention_v2_kernelIttLi80ELi8ELi128ELNS_18Fp8KVCacheDataTypeE0ELb0ELi512EEEvPfS2_PT_PKS3_PKT0_S9_ifPKiSB_iPKfiiiSD_SD_iiiii:
.text._ZN4vllm25paged_attention_v2_kernelIttLi80ELi8ELi128ELNS_18Fp8KVCacheDataTypeE0ELb0ELi512EEEvPfS2_PT_PKS3_PKT0_S9_ifPKiSB_iPKfiiiSD_SD_iiiii:
        /* <DEDUP_REMOVED lines=116> */
.L_x_20561:
        /* <DEDUP_REMOVED lines=11> */
.L_x_20560:
[----:B------:R-:W-:Y:S05]  /*07f0*/  BSYNC B1 ;  /* 0x0000000000017941 */ /* 0x000fea0003800000 */
.L_x_20559:
        /* <DEDUP_REMOVED lines=10> */
.L_x_20562:
        /* <DEDUP_REMOVED lines=17> */
.L_x_20558:
[----:B------:R-:W-:Y:S05]  /*09b0*/  BSYNC B0 ;  /* 0x0000000000007941 */ /* 0x000fea0003800000 */
.L_x_20557:
[----:B------:R-:W0:Y:S01]  /*09c0*/  S2R R9, SR_CTAID.Z ;  /* 0x0000000000097919 */ /* 0x000e220000002700 */
[----:B------:R-:W-:Y:S01]  /*09d0*/  BSSY B0, `(.L_x_20563) ;  /* 0x0000124000007945 */ /* 0x000fe20003800000 */
[----:B------:R-:W-:-:S02]  /*09e0*/  IMAD.MOV.U32 R6, RZ, RZ, -0x800001 ;  /* 0xff7fffffff067424 */ /* 0x000fc400078e00ff */
[----:B------:R-:W-:Y:S01]  /*09f0*/  BAR.SYNC.DEFER_BLOCKING 0x0 ;  /* 0x0000000000007b1d */ /* 0x000fe20000010000 */
[----:B0-----:R-:W-:-:S05]  /*0a00*/  IMAD R60, R9, 0x40, R16 ;  /* 0x00000040093c7824 */ /* 0x001fca00078e0210 */
[----:B------:R-:W-:-:S13]  /*0a10*/  ISETP.GE.AND P1, PT, R60, UR4, PT ;  /* 0x000000043c007c0c */ /* 0x000fda000bf26270 */
[----:B------:R-:W-:Y:S05]  /*0a20*/  @P1 BRA `(.L_x_20564) ;  /* 0x000011e000001947 */ /* 0x000fea0003800000 */
[----:B------:R-:W-:Y:S01]  /*0a30*/  IMAD R7, R7, c[0x0][0x1a8], RZ ;  /* 0x00006a0007077a24 */ /* 0x000fe200078e02ff */
[C---:B------:R-:W-:Y:S01]  /*0a40*/  IADD3 R8, R5.reuse, 0x4, RZ ;  /* 0x0000000405087810 */ /* 0x040fe20007ffe0ff */
[----:B------:R-:W-:Y:S01]  /*0a50*/  IMAD.SHL.U32 R6, R5, 0x2, RZ ;  /* 0x0000000205067824 */ /* 0x000fe200078e00ff */
[----:B------:R-:W-:Y:S01]  /*0a60*/  SHF.R.S32.HI R9, RZ, 0x1f, R10 ;  /* 0x0000001fff097819 */ /* 0x000fe2000001140a */
[----:B------:R-:W-:Y:S01]  /*0a70*/  IMAD.U32 R51, RZ, RZ, UR16 ;  /* 0x00000010ff337e24 */ /* 0x000fe2000f8e00ff */
[----:B------:R-:W-:Y:S01]  /*0a80*/  SHF.R.S32.HI R14, RZ, 0x1f, R60 ;  /* 0x0000001fff0e7819 */ /* 0x000fe2000001143c */
[----:B------:R-:W-:Y:S01]  /*0a90*/  IMAD.SHL.U32 R12, R8, 0x2, RZ ;  /* 0x00000002080c7824 */ /* 0x000fe200078e00ff */
[----:B------:R-:W-:Y:S02]  /*0aa0*/  LEA.HI R9, R9, R10, RZ, 0x3 ;  /* 0x0000000a09097211 */ /* 0x000fe400078f18ff */
[----:B------:R-:W-:Y:S02]  /*0ab0*/  IADD3 R13, P0, R7, R60, RZ ;  /* 0x0000003c070d7210 */ /* 0x000fe40007f1e0ff */
[----:B------:R-:W-:-:S02]  /*0ac0*/  LOP3.LUT R9, R9, 0xfffffff8, RZ, 0xc0, !PT ;  /* 0xfffffff809097812 */ /* 0x000fc400078ec0ff */
[----:B------:R-:W-:Y:S02]  /*0ad0*/  SHF.R.S32.HI R21, RZ, 0x1f, R8 ;  /* 0x0000001fff157819 */ /* 0x000fe40000011408 */
[----:B------:R-:W-:Y:S01]  /*0ae0*/  SHF.R.S32.HI R11, RZ, 0x1f, R6 ;  /* 0x0000001fff0b7819 */ /* 0x000fe20000011406 */
[----:B------:R-:W-:Y:S01]  /*0af0*/  IMAD.IADD R17, R10, 0x1, -R9 ;  /* 0x000000010a117824 */ /* 0x000fe200078e0a09 */
[----:B------:R-:W-:Y:S02]  /*0b00*/  LEA.HI.X.SX32 R14, R7, R14, 0x1, P0 ;  /* 0x0000000e070e7211 */ /* 0x000fe400000f0eff */
[----:B------:R-:W-:Y:S01]  /*0b10*/  SHF.R.S32.HI R7, RZ, 0x1f, R12 ;  /* 0x0000001fff077819 */ /* 0x000fe2000001140c */
[----:B------:R-:W-:Y:S01]  /*0b20*/  IMAD R34, R16, 0x8, R17 ;  /* 0x0000000810227824 */ /* 0x000fe200078e0211 */
[----:B------:R-:W-:Y:S01]  /*0b30*/  LEA.HI R21, R21, R8, RZ, 0x2 ;  /* 0x0000000815157211 */ /* 0x000fe200078f10ff */
[----:B------:R-:W-:Y:S01]  /*0b40*/  IMAD.SHL.U32 R17, R17, 0x8, RZ ;  /* 0x0000000811117824 */ /* 0x000fe200078e00ff */
[----:B------:R-:W-:-:S02]  /*0b50*/  LEA.HI R11, R11, R6, RZ, 0x3 ;  /* 0x000000060b0b7211 */ /* 0x000fc400078f18ff */
[----:B------:R-:W-:Y:S01]  /*0b60*/  LEA R8, P0, R13, c[0x0][0x198], 0x2 ;  /* 0x000066000d087a11 */ /* 0x000fe200078010ff */
[----:B------:R-:W-:Y:S01]  /*0b70*/  IMAD.SHL.U32 R21, R21, 0x10, RZ ;  /* 0x0000001015157824 */ /* 0x000fe200078e00ff */
[----:B------:R-:W-:Y:S02]  /*0b80*/  LEA.HI R10, R7, R12, RZ, 0x3 ;  /* 0x0000000c070a7211 */ /* 0x000fe400078f18ff */
[----:B------:R-:W-:Y:S02]  /*0b90*/  LOP3.LUT R7, R11, 0xfffffff8, RZ, 0xc0, !PT ;  /* 0xfffffff80b077812 */ /* 0x000fe400078ec0ff */
[----:B------:R-:W-:Y:S02]  /*0ba0*/  LEA.HI.X R9, R13, c[0x0][0x19c], R14, 0x2, P0 ;  /* 0x000067000d097a11 */ /* 0x000fe400000f140e */
[----:B------:R-:W-:Y:S01]  /*0bb0*/  LOP3.LUT R11, R10, 0xfffffff8, RZ, 0xc0, !PT ;  /* 0xfffffff80a0b7812 */ /* 0x000fe200078ec0ff */
[----:B------:R-:W-:Y:S01]  /*0bc0*/  IMAD.IADD R7, R6, 0x1, -R7 ;  /* 0x0000000106077824 */ /* 0x000fe200078e0a07 */
[----:B------:R-:W-:-:S02]  /*0bd0*/  IADD3 R13, R5, 0x8, RZ ;  /* 0x00000008050d7810 */ /* 0x000fc40007ffe0ff */
[C---:B------:R-:W-:Y:S01]  /*0be0*/  IADD3 R15, R5.reuse, 0x10, RZ ;  /* 0x00000010050f7810 */ /* 0x040fe20007ffe0ff */
[----:B------:R-:W-:Y:S01]  /*0bf0*/  IMAD.IADD R10, R12, 0x1, -R11 ;  /* 0x000000010c0a7824 */ /* 0x000fe200078e0a0b */
[----:B------:R-:W-:Y:S01]  /*0c00*/  IADD3 R18, R5, 0x14, RZ ;  /* 0x0000001405127810 */ /* 0x000fe20007ffe0ff */
[----:B------:R-:W-:Y:S01]  /*0c10*/  IMAD.SHL.U32 R11, R13, 0x2, RZ ;  /* 0x000000020d0b7824 */ /* 0x000fe200078e00ff */
        /* <DEDUP_REMOVED lines=30> */
[----:B------:R-:W-:Y:S02]  /*0e00*/  LOP3.LUT R19, R19, 0xfffffff8, RZ, 0xc0, !PT ;  /* 0xfffffff813137812 */ /* 0x000fe400078ec0ff */
[----:B------:R-:W-:Y:S01]  /*0e10*/  IADD3 R20, R5, 0x1c, RZ ;  /* 0x0000001c05147810 */ /* 0x000fe20007ffe0ff */
        /* <DEDUP_REMOVED lines=8> */
[----:B------:R-:W-:Y:S01]  /*0ea0*/  SHF.R.S32.HI R29, RZ, 0x1f, R18 ;  /* 0x0000001fff1d7819 */ /* 0x000fe20000011412 */
[----:B------:R-:W-:Y:S01]  /*0eb0*/  IMAD.SHL.U32 R26, R26, 0x10, RZ ;  /* 0x000000101a1a7824 */ /* 0x000fe200078e00ff */
[----:B------:R-:W-:Y:S01]  /*0ec0*/  LEA.HI R27, R19, R20, RZ, 0x2 ;  /* 0x00000014131b7211 */ /* 0x000fe200078f10ff */
[----:B------:R-:W-:Y:S01]  /*0ed0*/  IMAD.SHL.U32 R20, R20, 0x2, RZ ;  /* 0x0000000214147824 */ /* 0x000fe200078e00ff */
[----:B------:R-:W-:-:S02]  /*0ee0*/  SHF.R.S32.HI R19, RZ, 0x1f, R28 ;  /* 0x0000001fff137819 */ /* 0x000fc4000001141c */
[----:B------:R-:W-:Y:S01]  /*0ef0*/  SHF.R.S32.HI R15, RZ, 0x1f, R6 ;  /* 0x0000001fff0f7819 */ /* 0x000fe20000011406 */
[----:B------:R-:W-:Y:S01]  /*0f00*/  IMAD.SHL.U32 R27, R27, 0x10, RZ ;  /* 0x000000101b1b7824 */ /* 0x000fe200078e00ff */
        /* <DEDUP_REMOVED lines=35> */
[----:B------:R-:W-:Y:S02]  /*1140*/  IADD3 R30, R34, UR7, RZ ;  /* 0x00000007221e7c10 */ /* 0x000fe4000fffe0ff */
[----:B------:R-:W-:Y:S01]  /*1150*/  LEA.HI.X.SX32 R33, R6, R35, 0x1, P0 ;  /* 0x0000002306217211 */ /* 0x000fe200000f0eff */
[----:B------:R-:W-:Y:S01]  /*1160*/  IMAD.MOV.U32 R6, RZ, RZ, -0x800001 ;  /* 0xff7fffffff067424 */ /* 0x000fe200078e00ff */
        /* <DEDUP_REMOVED lines=21> */
.L_x_20569:
        /* <DEDUP_REMOVED lines=13> */
[----:B------:R-:W2:Y:S03]  /*1390*/  LDG.E.CONSTANT R35, [R38.64] ;  /* 0x0000000c26237981 */ /* 0x000ea6000c1e9900 */
[----:B------:R-:W-:-:S02]  /*13a0*/  LEA.HI.X R65, R37, c[0x0][0x184], R36, 0x1, P2 ;  /* 0x0000610025417a11 */ /* 0x000fc400010f0c24 */
[----:B------:R-:W0:Y:S04]  /*13b0*/  LDS.64 R36, [R19] ;  /* 0x0000000013247984 */ /* 0x000e280000000a00 */
[----:B------:R-:W3:Y:S01]  /*13c0*/  LDG.E.CONSTANT R64, [R64.64] ;  /* 0x0000000c40407981 */ /* 0x000ee2000c1e9900 */
[----:B0-----:R-:W-:Y:S02]  /*13d0*/  HADD2.F32 R40, -RZ, R37.H0_H0 ;  /* 0x20000025ff287230 */ /* 0x001fe40000004100 */
[----:B------:R-:W-:Y:S02]  /*13e0*/  HADD2.F32 R67, -RZ, R36.H0_H0 ;  /* 0x20000024ff437230 */ /* 0x000fe40000004100 */
[----:B--2---:R-:W-:-:S05]  /*13f0*/  HADD2.F32 R41, -RZ, R35.H0_H0 ;  /* 0x20000023ff297230 */ /* 0x004fca0000004100 */
[----:B------:R-:W-:Y:S01]  /*1400*/  FMUL.FTZ R41, R40, R41 ;  /* 0x0000002928297220 */ /* 0x000fe20000410000 */
[----:B---3--:R-:W-:-:S05]  /*1410*/  HADD2.F32 R40, -RZ, R64.H0_H0 ;  /* 0x20000040ff287230 */ /* 0x008fca0000004100 */
[----:B------:R-:W-:Y:S01]  /*1420*/  FFMA.FTZ R67, R67, R40, R41 ;  /* 0x0000002843437223 */ /* 0x000fe20000010029 */
[----:B------:R-:W-:-:S04]  /*1430*/  IADD3 R41, P0, P2, R11, R34, R22 ;  /* 0x000000220b297210 */ /* 0x000fc80007a1e016 */
[----:B------:R-:W-:Y:S02]  /*1440*/  LEA R40, P3, R41, c[0x0][0x180], 0x1 ;  /* 0x0000600029287a11 */ /* 0x000fe400078608ff */
[----:B------:R-:W-:-:S04]  /*1450*/  IADD3.X R38, R52, R62, R43, P0, P2 ;  /* 0x0000003e34267210 */ /* 0x000fc800007e442b */
[----:B------:R-:W-:Y:S02]  /*1460*/  LEA.HI.X R41, R41, c[0x0][0x184], R38, 0x1, P3 ;  /* 0x0000610029297a11 */ /* 0x000fe400018f0c26 */
[----:B------:R-:W0:Y:S04]  /*1470*/  LDS.64 R38, [R19+0x8] ;  /* 0x0000080013267984 */ /* 0x000e280000000a00 */
[----:B------:R-:W2:Y:S01]  /*1480*/  LDG.E.CONSTANT R63, [R40.64] ;  /* 0x0000000c283f7981 */ /* 0x000ea2000c1e9900 */
[----:B------:R-:W-:Y:S02]  /*1490*/  HADD2.F32 R37, -RZ, R37.H1_H1 ;  /* 0x30000025ff257230 */ /* 0x000fe40000004100 */
[----:B------:R-:W-:Y:S02]  /*14a0*/  HADD2.F32 R66, -RZ, R35.H1_H1 ;  /* 0x30000023ff427230 */ /* 0x000fe40000004100 */
[----:B------:R-:W-:-:S03]  /*14b0*/  HADD2.F32 R35, -RZ, R64.H1_H1 ;  /* 0x30000040ff237230 */ /* 0x000fc60000004100 */
[----:B------:R-:W-:Y:S01]  /*14c0*/  FMUL.FTZ R37, R37, R66 ;  /* 0x0000004225257220 */ /* 0x000fe20000410000 */
[----:B------:R-:W-:-:S05]  /*14d0*/  HADD2.F32 R66, -RZ, R36.H1_H1 ;  /* 0x30000024ff427230 */ /* 0x000fca0000004100 */
[----:B------:R-:W-:Y:S01]  /*14e0*/  FFMA.FTZ R66, R66, R35, R37 ;  /* 0x0000002342427223 */ /* 0x000fe20000010025 */
[----:B0-----:R-:W-:Y:S02]  /*14f0*/  HADD2.F32 R36, -RZ, R38.H0_H0 ;  /* 0x20000026ff247230 */ /* 0x001fe40000004100 */
[----:B--2---:R-:W-:-:S05]  /*1500*/  HADD2.F32 R35, -RZ, R63.H0_H0 ;  /* 0x2000003fff237230 */ /* 0x004fca0000004100 */
        /* <DEDUP_REMOVED lines=10> */
[----:B------:R-:W0:Y:S04]  /*15b0*/  LDS.64 R36, [R19+0x10] ;  /* 0x0000100013247984 */ /* 0x000e280000000a00 */
[----:B------:R-:W3:Y:S01]  /*15c0*/  LDG.E.CONSTANT R35, [R40.64] ;  /* 0x0000000c28237981 */ /* 0x000ee2000c1e9900 */
[----:B------:R-:W-:Y:S02]  /*15d0*/  HADD2.F32 R69, -RZ, R38.H1_H1 ;  /* 0x30000026ff457230 */ /* 0x000fe40000004100 */
[----:B------:R-:W-:Y:S02]  /*15e0*/  HADD2.F32 R38, -RZ, R39.H0_H0 ;  /* 0x20000027ff267230 */ /* 0x000fe40000004100 */
[----:B------:R-:W-:-:S05]  /*15f0*/  HADD2.F32 R63, -RZ, R63.H1_H1 ;  /* 0x3000003fff3f7230 */ /* 0x000fca0000004100 */
[----:B------:R-:W-:Y:S01]  /*1600*/  FFMA.FTZ R63, R69, R63, R66 ;  /* 0x0000003f453f7223 */ /* 0x000fe20000010042 */
[--C-:B--2---:R-:W-:Y:S02]  /*1610*/  HADD2.F32 R65, -RZ, R64.reuse.H0_H0 ;  /* 0x20000040ff417230 */ /* 0x104fe40000004100 */
[----:B------:R-:W-:-:S03]  /*1620*/  HADD2.F32 R64, -RZ, R64.H1_H1 ;  /* 0x30000040ff407230 */ /* 0x000fc60000004100 */
[----:B------:R-:W-:Y:S01]  /*1630*/  FFMA.FTZ R67, R38, R65, R67 ;  /* 0x0000004126437223 */ /* 0x000fe20000010043 */
        /* <DEDUP_REMOVED lines=17> */
[----:B------:R-:W-:-:S05]  /*1750*/  HADD2.F32 R35, -RZ, R35.H1_H1 ;  /* 0x30000023ff237230 */ /* 0x000fca0000004100 */
[----:B------:R-:W-:Y:S01]  /*1760*/  FFMA.FTZ R35, R36, R35, R63 ;  /* 0x0000002324237223 */ /* 0x000fe2000001003f */
[----:B------:R-:W-:Y:S02]  /*1770*/  HADD2.F32 R36, -RZ, R37.H0_H0 ;  /* 0x20000025ff247230 */ /* 0x000fe40000004100 */
[--C-:B--2---:R-:W-:Y:S02]  /*1780*/  HADD2.F32 R63, -RZ, R64.reuse.H0_H0 ;  /* 0x20000040ff3f7230 */ /* 0x104fe40000004100 */
[----:B------:R-:W-:-:S03]  /*1790*/  HADD2.F32 R64, -RZ, R64.H1_H1 ;  /* 0x30000040ff407230 */ /* 0x000fc60000004100 */
[----:B------:R-:W-:Y:S01]  /*17a0*/  FFMA.FTZ R63, R36, R63, R67 ;  /* 0x0000003f243f7223 */ /* 0x000fe20000010043 */
[----:B------:R-:W-:-:S05]  /*17b0*/  HADD2.F32 R36, -RZ, R37.H1_H1 ;  /* 0x30000025ff247230 */ /* 0x000fca0000004100 */
[----:B------:R-:W-:Y:S01]  /*17c0*/  FFMA.FTZ R64, R36, R64, R35 ;  /* 0x0000004024407223 */ /* 0x000fe20000010023 */
[----:B0-----:R-:W-:Y:S01]  /*17d0*/  HADD2.F32 R36, -RZ, R38.H0_H0 ;  /* 0x20000026ff247230 */ /* 0x001fe20000004100 */
[----:B------:R-:W-:Y:S01]  /*17e0*/  IADD3 R35, P0, P2, R16, R34, R27 ;  /* 0x0000002210237210 */ /* 0x000fe20007a1e01b */
[----:B---3--:R-:W-:-:S03]  /*17f0*/  HADD2.F32 R65, -RZ, R66.H0_H0 ;  /* 0x20000042ff417230 */ /* 0x008fc60000004100 */
[----:B------:R-:W-:Y:S02]  /*1800*/  IADD3.X R40, R59, R62, R48, P0, P2 ;  /* 0x0000003e3b287210 */ /* 0x000fe400007e4430 */
[----:B------:R-:W-:Y:S01]  /*1810*/  FFMA.FTZ R65, R36, R65, R63 ;  /* 0x0000004124417223 */ /* 0x000fe2000001003f */
[----:B------:R-:W-:-:S04]  /*1820*/  LEA R36, P3, R35, c[0x0][0x180], 0x1 ;  /* 0x0000600023247a11 */ /* 0x000fc800078608ff */
[----:B------:R-:W-:Y:S02]  /*1830*/  LEA.HI.X R37, R35, c[0x0][0x184], R40, 0x1, P3 ;  /* 0x0000610023257a11 */ /* 0x000fe400018f0c28 */
[----:B------:R-:W-:-:S03]  /*1840*/  IADD3 R35, P0, P2, R17, R34, R28 ;  /* 0x0000002211237210 */ /* 0x000fc60007a1e01c */
[----:B------:R0:W2:Y:S01]  /*1850*/  LDG.E.CONSTANT R36, [R36.64] ;  /* 0x0000000c24247981 */ /* 0x0000a2000c1e9900 */
[C---:B------:R-:W-:Y:S02]  /*1860*/  LEA R40, P3, R35.reuse, c[0x0][0x180], 0x1 ;  /* 0x0000600023287a11 */ /* 0x040fe400078608ff */
[----:B------:R-:W-:Y:S02]  /*1870*/  IADD3.X R68, R58, R62, R49, P0, P2 ;  /* 0x0000003e3a447210 */ /* 0x000fe400007e4431 */
[----:B------:R-:W-:Y:S02]  /*1880*/  IADD3 R34, P0, P2, R18, R34, R29 ;  /* 0x0000002212227210 */ /* 0x000fe40007a1e01d */
[----:B------:R-:W-:Y:S02]  /*1890*/  LEA.HI.X R41, R35, c[0x0][0x184], R68, 0x1, P3 ;  /* 0x0000610023297a11 */ /* 0x000fe400018f0c44 */
[----:B------:R-:W-:Y:S02]  /*18a0*/  IADD3.X R35, R61, R62, R50, P0, P2 ;  /* 0x0000003e3d237210 */ /* 0x000fe400007e4432 */
[C---:B------:R-:W-:Y:S01]  /*18b0*/  LEA R62, P0, R34.reuse, c[0x0][0x180], 0x1 ;  /* 0x00006000223e7a11 */ /* 0x040fe200078008ff */
[----:B------:R-:W3:Y:S03]  /*18c0*/  LDG.E.CONSTANT R40, [R40.64] ;  /* 0x0000000c28287981 */ /* 0x000ee6000c1e9900 */
[----:B------:R-:W-:-:S02]  /*18d0*/  LEA.HI.X R63, R34, c[0x0][0x184], R35, 0x1, P0 ;  /* 0x00006100223f7a11 */ /* 0x000fc400000f0c23 */
[----:B------:R-:W1:Y:S04]  /*18e0*/  LDS.64 R34, [R19+0x20] ;  /* 0x0000200013227984 */ /* 0x000e680000000a00 */
[----:B------:R-:W4:Y:S01]  /*18f0*/  LDG.E.CONSTANT R62, [R62.64] ;  /* 0x0000000c3e3e7981 */ /* 0x000f22000c1e9900 */
[----:B0-----:R-:W-:Y:S01]  /*1900*/  HADD2.F32 R37, -RZ, R38.H1_H1 ;  /* 0x30000026ff257230 */ /* 0x001fe20000004100 */
[----:B------:R-:W-:Y:S01]  /*1910*/  IADD3 R60, R60, 0x4, RZ ;  /* 0x000000043c3c7810 */ /* 0x000fe20007ffe0ff */
[----:B------:R-:W-:Y:S02]  /*1920*/  HADD2.F32 R66, -RZ, R66.H1_H1 ;  /* 0x30000042ff427230 */ /* 0x000fe40000004100 */
[----:B------:R-:W-:Y:S01]  /*1930*/  HADD2.F32 R38, -RZ, R39.H0_H0 ;  /* 0x20000027ff267230 */ /* 0x000fe20000004100 */
[----:B------:R-:W-:-:S02]  /*1940*/  ISETP.GE.AND P3, PT, R60, UR4, PT ;  /* 0x000000043c007c0c */ /* 0x000fc4000bf66270 */
[----:B------:R-:W-:Y:S01]  /*1950*/  FFMA.FTZ R37, R37, R66, R64 ;  /* 0x0000004225257223 */ /* 0x000fe20000010040 */
[--C-:B--2---:R-:W-:Y:S02]  /*1960*/  HADD2.F32 R64, -RZ, R36.reuse.H0_H0 ;  /* 0x20000024ff407230 */ /* 0x104fe40000004100 */
[----:B------:R-:W-:-:S03]  /*1970*/  HADD2.F32 R36, -RZ, R36.H1_H1 ;  /* 0x30000024ff247230 */ /* 0x000fc60000004100 */
[----:B------:R-:W-:Y:S01]  /*1980*/  FFMA.FTZ R64, R38, R64, R65 ;  /* 0x0000004026407223 */ /* 0x000fe20000010041 */
[----:B------:R-:W-:Y:S02]  /*1990*/  HADD2.F32 R38, -RZ, R39.H1_H1 ;  /* 0x30000027ff267230 */ /* 0x000fe40000004100 */
[----:B-1----:R-:W-:-:S03]  /*19a0*/  HADD2.F32 R39, -RZ, R34.H1_H1 ;  /* 0x30000022ff277230 */ /* 0x002fc60000004100 */
[----:B------:R-:W-:Y:S01]  /*19b0*/  FFMA.FTZ R36, R38, R36, R37 ;  /* 0x0000002426247223 */ /* 0x000fe20000010025 */
[----:B------:R-:W-:Y:S02]  /*19c0*/  HADD2.F32 R37, -RZ, R34.H0_H0 ;  /* 0x20000022ff257230 */ /* 0x000fe40000004100 */
[--C-:B---3--:R-:W-:Y:S02]  /*19d0*/  HADD2.F32 R34, -RZ, R40.reuse.H0_H0 ;  /* 0x20000028ff227230 */ /* 0x108fe40000004100 */
[----:B------:R-:W-:-:S03]  /*19e0*/  HADD2.F32 R40, -RZ, R40.H1_H1 ;  /* 0x30000028ff287230 */ /* 0x000fc60000004100 */
[----:B------:R-:W-:Y:S01]  /*19f0*/  FFMA.FTZ R34, R37, R34, R64 ;  /* 0x0000002225227223 */ /* 0x000fe20000010040 */
[--C-:B------:R-:W-:Y:S01]  /*1a00*/  HADD2.F32 R37, -RZ, R35.reuse.H0_H0 ;  /* 0x20000023ff257230 */ /* 0x100fe20000004100 */
[----:B------:R-:W-:Y:S01]  /*1a10*/  FFMA.FTZ R36, R39, R40, R36 ;  /* 0x0000002827247223 */ /* 0x000fe20000010024 */
[--C-:B----4-:R-:W-:Y:S02]  /*1a20*/  HADD2.F32 R38, -RZ, R62.reuse.H0_H0 ;  /* 0x2000003eff267230 */ /* 0x110fe40000004100 */
[----:B------:R-:W-:Y:S02]  /*1a30*/  HADD2.F32 R35, -RZ, R35.H1_H1 ;  /* 0x30000023ff237230 */ /* 0x000fe40000004100 */
[----:B------:R-:W-:Y:S01]  /*1a40*/  HADD2.F32 R62, -RZ, R62.H1_H1 ;  /* 0x3000003eff3e7230 */ /* 0x000fe20000004100 */
[----:B------:R-:W-:-:S04]  /*1a50*/  FFMA.FTZ R34, R37, R38, R34 ;  /* 0x0000002625227223 */ /* 0x000fc80000010022 */
[----:B------:R-:W-:-:S04]  /*1a60*/  FFMA.FTZ R35, R35, R62, R36 ;  /* 0x0000003e23237223 */ /* 0x000fc80000010024 */
[----:B------:R-:W-:Y:S01]  /*1a70*/  FADD.FTZ R41, R34, R35 ;  /* 0x0000002322297221 */ /* 0x000fe20000010000 */
[----:B------:R-:W-:Y:S05]  /*1a80*/  BRA.DIV ~URZ, `(.L_x_20565) ;  /* 0x00002fe27f007947 */ /* 0x000fea000b800000 */
[----:B------:R0:W1:Y:S02]  /*1a90*/  SHFL.BFLY PT, R34, R41, 0x2, 0x1f ;  /* 0x0c401f0029227f89 */ /* 0x00006400000e0000 */
.L_x_20613:
[----:B01----:R-:W-:Y:S01]  /*1aa0*/  FADD.FTZ R41, R41, R34 ;  /* 0x0000002229297221 */ /* 0x003fe20000010000 */
[----:B------:R-:W-:Y:S05]  /*1ab0*/  BRA.DIV ~URZ, `(.L_x_20566) ;  /* 0x000030327f007947 */ /* 0x000fea000b800000 */
[----:B------:R0:W1:Y:S02]  /*1ac0*/  SHFL.BFLY PT, R34, R41, 0x1, 0x1f ;  /* 0x0c201f0029227f89 */ /* 0x00006400000e0000 */
.L_x_20614:
        /* <DEDUP_REMOVED lines=13> */
.L_x_20568:
[----:B------:R-:W-:Y:S05]  /*1ba0*/  BSYNC B1 ;  /* 0x0000000000017941 */ /* 0x000fea0003800000 */
.L_x_20567:
[----:B------:R-:W-:Y:S02]  /*1bb0*/  IADD3 R8, P0, R8, 0x10, RZ ;  /* 0x0000001008087810 */ /* 0x000fe40007f1e0ff */
[----:B------:R-:W-:Y:S02]  /*1bc0*/  IADD3 R51, R51, 0x20, RZ ;  /* 0x0000002033337810 */ /* 0x000fe40007ffe0ff */
[----:B-1----:R-:W-:Y:S01]  /*1bd0*/  IADD3 R31, R31, 0x80, RZ ;  /* 0x000000801f1f7810 */ /* 0x002fe20007ffe0ff */
[----:B------:R-:W-:Y:S01]  /*1be0*/  IMAD.X R9, RZ, RZ, R9, P0 ;  /* 0x000000ffff097224 */ /* 0x000fe200000e0609 */
[----:B------:R-:W-:Y:S01]  /*1bf0*/  IADD3 R30, R30, 0x20, RZ ;  /* 0x000000201e1e7810 */ /* 0x000fe20007ffe0ff */
[----:B0-----:R-:W-:Y:S05]  /*1c00*/  @!P3 BRA `(.L_x_20569) ;  /* 0xfffff6b00000b947 */ /* 0x001fea000383ffff */
.L_x_20564:
[----:B------:R-:W-:Y:S05]  /*1c10*/  BSYNC B0 ;  /* 0x0000000000007941 */ /* 0x000fea0003800000 */
.L_x_20563:
[----:B------:R-:W-:Y:S05]  /*1c20*/  BRA.DIV ~URZ, `(.L_x_20570) ;  /* 0x00002f427f007947 */ /* 0x000fea000b800000 */
[----:B------:R0:W1:Y:S02]  /*1c30*/  SHFL.BFLY PT, R5, R6, 0x10, 0x1f ;  /* 0x0e001f0006057f89 */ /* 0x00006400000e0000 */
.L_x_20615:
[----:B-1----:R-:W-:Y:S01]  /*1c40*/  FMNMX.FTZ R7, R5, R6, !PT ;  /* 0x0000000605077209 */ /* 0x002fe20007810000 */
[----:B------:R-:W-:Y:S05]  /*1c50*/  BRA.DIV ~URZ, `(.L_x_20571) ;  /* 0x00002f927f007947 */ /* 0x000fea000b800000 */
[----:B-----5:R-:W1:Y:S02]  /*1c60*/  SHFL.BFLY PT, R0, R7, 0x8, 0x1f ;  /* 0x0d001f0007007f89 */ /* 0x020e6400000e0000 */
[----:B-1----:R-:W-:-:S05]  /*1c70*/  FMNMX.FTZ R0, R7, R0, !PT ;  /* 0x0000000007007209 */ /* 0x002fca0007810000 */
[----:B------:R1:W2:Y:S02]  /*1c80*/  SHFL.BFLY PT, R5, R0, 0x4, 0x1f ;  /* 0x0c801f0000057f89 */ /* 0x0002a400000e0000 */
.L_x_20616:
        /* <DEDUP_REMOVED lines=11> */
[----:B0-----:R-:W-:Y:S02]  /*1d40*/  IMAD.MOV.U32 R6, RZ, RZ, RZ ;  /* 0x000000ffff067224 */ /* 0x001fe400078e00ff */
        /* <DEDUP_REMOVED lines=28> */
.L_x_20576:
        /* <DEDUP_REMOVED lines=11> */
.L_x_20575:
[----:B------:R-:W-:Y:S05]  /*1fc0*/  BSYNC B1 ;  /* 0x0000000000017941 */ /* 0x000fea0003800000 */
.L_x_20574:
        /* <DEDUP_REMOVED lines=11> */
.L_x_20579:
[----:B------:R-:W1:Y:S01]  /*2080*/  LDS R11, [R5+-0x200] ;  /* 0xfffe0000050b7984 */ /* 0x000e620000000800 */
[----:B------:R-:W-:-:S03]  /*2090*/  IADD3 R7, R7, 0x800, RZ ;  /* 0x0000080007077810 */ /* 0x000fc60007ffe0ff */
[----:B------:R-:W2:Y:S01]  /*20a0*/  LDS R9, [R5+-0x400] ;  /* 0xfffc000005097984 */ /* 0x000ea20000000800 */
[----:B------:R-:W-:-:S03]  /*20b0*/  ISETP.GE.AND P3, PT, R7, R8, PT ;  /* 0x000000080700720c */ /* 0x000fc60003f66270 */
[----:B------:R-:W3:Y:S04]  /*20c0*/  LDS R15, [R5+0x200] ;  /* 0x00020000050f7984 */ /* 0x000ee80000000800 */
[----:B------:R-:W4:Y:S04]  /*20d0*/  LDS R13, [R5] ;  /* 0x00000000050d7984 */ /* 0x000f280000000800 */
        /* <DEDUP_REMOVED lines=18> */
[C---:B-----5:R-:W-:Y:S02]  /*2200*/  FADD.FTZ R17, -R0.reuse, R17 ;  /* 0x0000001100117221 */ /* 0x060fe40000010100 */
[----:B------:R-:W-:Y:S01]  /*2210*/  FMUL.FTZ R13, R13, 1.4426950216293334961 ;  /* 0x3fb8aa3b0d0d7820 */ /* 0x000fe20000410000 */
[----:B------:R-:W5:Y:S01]  /*2220*/  MUFU.EX2 R9, R9 ;  /* 0x0000000900097308 */ /* 0x000f620000000800 */
        /* <DEDUP_REMOVED lines=11> */
[----:B-----5:R-:W5:Y:S01]  /*22e0*/  LDS R15, [R5+0x1800] ;  /* 0x00180000050f7984 */ /* 0x020f620000000800 */
[----:B------:R-:W-:Y:S02]  /*22f0*/  FMUL.FTZ R25, R25, 1.4426950216293334961 ;  /* 0x3fb8aa3b19197820 */ /* 0x000fe40000410000 */
[C---:B------:R-:W-:Y:S01]  /*2300*/  FADD.FTZ R27, -R0.reuse, R27 ;  /* 0x0000001b001b7221 */ /* 0x040fe20000010100 */
[----:B------:R-:W-:Y:S01]  /*2310*/  STS [R5+-0x400], R9 ;  /* 0xfffc000905007388 */ /* 0x000fe20000000800 */
[----:B0-----:R-:W-:Y:S02]  /*2320*/  FADD.FTZ R29, -R0, R29 ;  /* 0x0000001d001d7221 */ /* 0x001fe40000010100 */
[----:B------:R0:W4:Y:S01]  /*2330*/  MUFU.EX2 R16, R17 ;  /* 0x0000001100107308 */ /* 0x0001220000000800 */
[----:B------:R-:W-:Y:S01]  /*2340*/  FMUL.FTZ R27, R27, 1.4426950216293334961 ;  /* 0x3fb8aa3b1b1b7820 */ /* 0x000fe20000410000 */
[----:B-1----:R-:W-:Y:S01]  /*2350*/  STS [R5+0x200], R14 ;  /* 0x0002000e05007388 */ /* 0x002fe20000000800 */
[----:B------:R-:W-:-:S02]  /*2360*/  FMUL.FTZ R29, R29, 1.4426950216293334961 ;  /* 0x3fb8aa3b1d1d7820 */ /* 0x000fc40000410000 */
[C---:B------:R-:W-:Y:S02]  /*2370*/  FADD.FTZ R31, -R0.reuse, R31 ;  /* 0x0000001f001f7221 */ /* 0x040fe40000010100 */
[C---:B--2---:R-:W-:Y:S01]  /*2380*/  FADD.FTZ R11, -R0.reuse, R11 ;  /* 0x0000000b000b7221 */ /* 0x044fe20000010100 */
[----:B------:R-:W1:Y:S01]  /*2390*/  MUFU.EX2 R18, R19 ;  /* 0x0000001300127308 */ /* 0x000e620000000800 */
[----:B0-----:R-:W0:Y:S01]  /*23a0*/  LDS R17, [R5+0x1a00] ;  /* 0x001a000005117984 */ /* 0x001e220000000800 */
[----:B------:R-:W-:Y:S02]  /*23b0*/  FMUL.FTZ R31, R31, 1.4426950216293334961 ;  /* 0x3fb8aa3b1f1f7820 */ /* 0x000fe40000410000 */
[----:B------:R-:W-:Y:S01]  /*23c0*/  FMUL.FTZ R13, R11, 1.4426950216293334961 ;  /* 0x3fb8aa3b0b0d7820 */ /* 0x000fe20000410000 */
[----:B---3--:R-:W-:Y:S01]  /*23d0*/  STS [R5], R12 ;  /* 0x0000000c05007388 */ /* 0x008fe20000000800 */
[----:B------:R-:W-:Y:S02]  /*23e0*/  FADD.FTZ R11, R9, R6 ;  /* 0x00000006090b7221 */ /* 0x000fe40000010000 */
[----:B------:R-:W2:Y:S01]  /*23f0*/  MUFU.EX2 R20, R21 ;  /* 0x0000001500147308 */ /* 0x000ea20000000800 */
[----:B----4-:R-:W-:Y:S01]  /*2400*/  FADD.FTZ R33, -R0, R33 ;  /* 0x0000002100217221 */ /* 0x010fe20000010100 */
[----:B------:R-:W-:Y:S01]  /*2410*/  STS [R5+0x400], R16 ;  /* 0x0004001005007388 */ /* 0x000fe20000000800 */
[----:B------:R-:W-:-:S02]  /*2420*/  FADD.FTZ R11, R11, R10 ;  /* 0x0000000a0b0b7221 */ /* 0x000fc40000010000 */
[----:B------:R-:W-:Y:S02]  /*2430*/  FMUL.FTZ R33, R33, 1.4426950216293334961 ;  /* 0x3fb8aa3b21217820 */ /* 0x000fe40000410000 */
[----:B------:R-:W-:Y:S01]  /*2440*/  FADD.FTZ R11, R11, R12 ;  /* 0x0000000c0b0b7221 */ /* 0x000fe20000010000 */
[----:B------:R-:W3:Y:S01]  /*2450*/  MUFU.EX2 R22, R23 ;  /* 0x0000001700167308 */ /* 0x000ee20000000800 */
[----:B-1----:R-:W-:Y:S02]  /*2460*/  STS [R5+0x600], R18 ;  /* 0x0006001205007388 */ /* 0x002fe40000000800 */
[----:B------:R-:W-:-:S04]  /*2470*/  FADD.FTZ R11, R11, R14 ;  /* 0x0000000e0b0b7221 */ /* 0x000fc80000010000 */
[----:B------:R-:W-:Y:S01]  /*2480*/  FADD.FTZ R11, R11, R16 ;  /* 0x000000100b0b7221 */ /* 0x000fe20000010000 */
[----:B------:R-:W1:Y:S01]  /*2490*/  MUFU.EX2 R24, R25 ;  /* 0x0000001900187308 */ /* 0x000e620000000800 */
[----:B-----5:R-:W-:Y:S01]  /*24a0*/  FADD.FTZ R15, -R0, R15 ;  /* 0x0000000f000f7221 */ /* 0x020fe20000010100 */
[----:B--2---:R-:W-:Y:S01]  /*24b0*/  STS [R5+0x800], R20 ;  /* 0x0008001405007388 */ /* 0x004fe20000000800 */
[----:B------:R-:W-:Y:S02]  /*24c0*/  FADD.FTZ R11, R11, R18 ;  /* 0x000000120b0b7221 */ /* 0x000fe40000010000 */
[----:B------:R-:W-:Y:S02]  /*24d0*/  FMUL.FTZ R15, R15, 1.4426950216293334961 ;  /* 0x3fb8aa3b0f0f7820 */ /* 0x000fe40000410000 */
[----:B------:R-:W-:Y:S01]  /*24e0*/  FADD.FTZ R11, R11, R20 ;  /* 0x000000140b0b7221 */ /* 0x000fe20000010000 */
[----:B------:R-:W2:Y:S01]  /*24f0*/  MUFU.EX2 R26, R13 ;  /* 0x0000000d001a7308 */ /* 0x000ea20000000800 */
[----:B---3--:R-:W-:Y:S02]  /*2500*/  STS [R5+0xa00], R22 ;  /* 0x000a001605007388 */ /* 0x008fe40000000800 */
[----:B------:R-:W-:-:S05]  /*2510*/  FADD.FTZ R11, R11, R22 ;  /* 0x000000160b0b7221 */ /* 0x000fca0000010000 */
[----:B------:R-:W3:Y:S01]  /*2520*/  MUFU.EX2 R28, R27 ;  /* 0x0000001b001c7308 */ /* 0x000ee20000000800 */
[----:B-1----:R-:W-:Y:S01]  /*2530*/  FADD.FTZ R11, R11, R24 ;  /* 0x000000180b0b7221 */ /* 0x002fe20000010000 */
[----:B------:R-:W-:Y:S01]  /*2540*/  STS [R5+0xc00], R24 ;  /* 0x000c001805007388 */ /* 0x000fe20000000800 */
[----:B0-----:R-:W-:-:S04]  /*2550*/  FADD.FTZ R17, -R0, R17 ;  /* 0x0000001100117221 */ /* 0x001fc80000010100 */
[----:B------:R-:W-:Y:S01]  /*2560*/  FMUL.FTZ R17, R17, 1.4426950216293334961 ;  /* 0x3fb8aa3b11117820 */ /* 0x000fe20000410000 */
[----:B------:R-:W0:Y:S01]  /*2570*/  MUFU.EX2 R30, R29 ;  /* 0x0000001d001e7308 */ /* 0x000e220000000800 */
[----:B--2---:R-:W-:Y:S01]  /*2580*/  FADD.FTZ R11, R11, R26 ;  /* 0x0000001a0b0b7221 */ /* 0x004fe20000010000 */
[----:B------:R-:W-:Y:S06]  /*2590*/  STS [R5+0xe00], R26 ;  /* 0x000e001a05007388 */ /* 0x000fec0000000800 */
        /* <DEDUP_REMOVED lines=18> */
.L_x_20578:
[----:B------:R-:W-:Y:S05]  /*26c0*/  BSYNC B1 ;  /* 0x0000000000017941 */ /* 0x000fea0003800000 */
.L_x_20577:
        /* <DEDUP_REMOVED lines=55> */
.L_x_20581:
[----:B------:R-:W-:Y:S05]  /*2a40*/  BSYNC B1 ;  /* 0x0000000000017941 */ /* 0x000fea0003800000 */
.L_x_20580:
        /* <DEDUP_REMOVED lines=26> */
.L_x_20573:
[----:B------:R-:W-:Y:S05]  /*2bf0*/  BSYNC B0 ;  /* 0x0000000000007941 */ /* 0x000fea0003800000 */
.L_x_20572:
        /* <DEDUP_REMOVED lines=44> */
.L_x_20586:
        /* <DEDUP_REMOVED lines=8> */
.L_x_20585:
[----:B------:R-:W-:Y:S05]  /*2f40*/  BSYNC B1 ;  /* 0x0000000000017941 */ /* 0x000fea0003800000 */
.L_x_20584:
        /* <DEDUP_REMOVED lines=11> */
.L_x_20589:
        /* <DEDUP_REMOVED lines=52> */
.L_x_20588:
[----:B------:R-:W-:Y:S05]  /*3340*/  BSYNC B1 ;  /* 0x0000000000017941 */ /* 0x000fea0003800000 */
.L_x_20587:
        /* <DEDUP_REMOVED lines=31> */
.L_x_20591:
[----:B------:R-:W-:Y:S05]  /*3540*/  BSYNC B1 ;  /* 0x0000000000017941 */ /* 0x000fea0003800000 */
.L_x_20590:
        /* <DEDUP_REMOVED lines=14> */
.L_x_20583:
[----:B------:R-:W-:Y:S05]  /*3630*/  BSYNC B0 ;  /* 0x0000000000007941 */ /* 0x000fea0003800000 */
.L_x_20582:
        /* <DEDUP_REMOVED lines=32> */
.L_x_20593:
[----:B------:R-:W-:Y:S05]  /*3840*/  BSYNC B0 ;  /* 0x0000000000007941 */ /* 0x000fea0003800000 */
.L_x_20592:
[----:B------:R-:W-:Y:S01]  /*3850*/  BSSY B0, `(.L_x_20594) ;  /* 0x00000c7000007945 */ /* 0x000fe20003800000 */
[----:B0-----:R-:W-:Y:S02]  /*3860*/  IMAD.MOV.U32 R0, RZ, RZ, RZ ;  /* 0x000000ffff007224 */ /* 0x001fe400078e00ff */
[----:B------:R-:W-:Y:S01]  /*3870*/  IMAD.MOV.U32 R26, RZ, RZ, RZ ;  /* 0x000000ffff1a7224 */ /* 0x000fe200078e00ff */
[----:B------:R-:W-:Y:S05]  /*3880*/  @P1 BRA `(.L_x_20595) ;  /* 0x00000c3000001947 */ /* 0x000fea0003800000 */
[----:B------:R-:W0:Y:S01]  /*3890*/  S2R R5, SR_CTAID.Y ;  /* 0x0000000000057919 */ /* 0x000e220000002600 */
[----:B------:R-:W-:Y:S01]  /*38a0*/  SHF.R.S32.HI R7, RZ, 0x1f, R2 ;  /* 0x0000001fff077819 */ /* 0x000fe20000011402 */
[----:B------:R-:W-:-:S02]  /*38b0*/  IMAD.U32 R10, RZ, RZ, UR5 ;  /* 0x00000005ff0a7e24 */ /* 0x000fc4000f8e00ff */
[----:B------:R-:W1:Y:S01]  /*38c0*/  S2R R8, SR_CTAID.Z ;  /* 0x0000000000087919 */ /* 0x000e620000002700 */
[----:B------:R-:W-:Y:S01]  /*38d0*/  LEA.HI R7, R7, R2, RZ, 0x5 ;  /* 0x0000000207077211 */ /* 0x000fe200078f28ff */
[----:B------:R-:W-:Y:S02]  /*38e0*/  IMAD.MOV.U32 R30, RZ, RZ, c[0x0][0x1bc] ;  /* 0x00006f00ff1e7624 */ /* 0x000fe400078e00ff */
[----:B------:R-:W-:Y:S01]  /*38f0*/  IMAD.SHL.U32 R35, R4, 0x8, RZ ;  /* 0x0000000804237824 */ /* 0x000fe200078e00ff */
[----:B------:R-:W-:Y:S02]  /*3900*/  SHF.R.S32.HI R7, RZ, 0x5, R7 ;  /* 0x00000005ff077819 */ /* 0x000fe40000011407 */
[----:B------:R-:W-:Y:S02]  /*3910*/  SHF.R.S32.HI R30, RZ, 0x1f, R30 ;  /* 0x0000001fff1e7819 */ /* 0x000fe4000001141e */
[C---:B------:R-:W-:Y:S02]  /*3920*/  IADD3 R29, -R7.reuse, -0x1, R10 ;  /* 0xffffffff071d7810 */ /* 0x040fe40007ffe10a */
[----:B------:R-:W-:-:S02]  /*3930*/  LEA R32, R7, 0xc0, 0x5 ;  /* 0x000000c007207811 */ /* 0x000fc400078e28ff */
[----:B------:R-:W-:Y:S02]  /*3940*/  IADD3 R33, R35, 0x100, RZ ;  /* 0x0000010023217810 */ /* 0x000fe40007ffe0ff */
        /* <DEDUP_REMOVED lines=8> */
[----:B------:R-:W-:Y:S01]  /*39d0*/  IMAD.MOV.U32 R5, RZ, RZ, RZ ;  /* 0x000000ffff057224 */ /* 0x000fe200078e00ff */
[----:B------:R-:W-:-:S04]  /*39e0*/  LEA R28, P0, R31, c[0x0][0x198], 0x2 ;  /* 0x000066001f1c7a11 */ /* 0x000fc800078010ff */
[----:B------:R-:W-:Y:S01]  /*39f0*/  LEA.HI.X R31, R31, c[0x0][0x19c], R6, 0x2, P0 ;  /* 0x000067001f1f7a11 */ /* 0x000fe200000f1406 */
[----:B------:R-:W-:Y:S01]  /*3a00*/  IMAD R6, R3, c[0x0][0x1c0], RZ ;  /* 0x0000700003067a24 */ /* 0x000fe200078e02ff */
[----:B------:R-:W-:-:S04]  /*3a10*/  IADD3 R3, R35, 0x200, RZ ;  /* 0x0000020023037810 */ /* 0x000fc80007ffe0ff */
[----:B------:R-:W-:Y:S02]  /*3a20*/  SHF.R.S32.HI R7, RZ, 0x1f, R6 ;  /* 0x0000001fff077819 */ /* 0x000fe40000011406 */
.L_x_20604:
[----:B------:R-:W-:Y:S01]  /*3a30*/  IMAD.MOV.U32 R12, RZ, RZ, R28 ;  /* 0x000000ffff0c7224 */ /* 0x000fe200078e001c */
[----:B------:R-:W0:Y:S01]  /*3a40*/  LDS.128 R16, [R32+-0x10] ;  /* 0xfffff00020107984 */ /* 0x000e220000000c00 */
[----:B------:R-:W-:-:S03]  /*3a50*/  IMAD.MOV.U32 R13, RZ, RZ, R31 ;  /* 0x000000ffff0d7224 */ /* 0x000fc600078e001f */
[----:B------:R-:W1:Y:S04]  /*3a60*/  LDS.128 R20, [R32] ;  /* 0x0000000020147984 */ /* 0x000e680000000c00 */
[----:B------:R-:W2:Y:S02]  /*3a70*/  LDG.E.CONSTANT R9, [R12.64] ;  /* 0x0000000c0c097981 */ /* 0x000ea4000c1e9900 */
        /* <DEDUP_REMOVED lines=8> */
[----:B------:R-:W-:Y:S02]  /*3b00*/  IADD3 R13, P0, R35, R24, RZ ;  /* 0x00000018230d7210 */ /* 0x000fe40007f1e0ff */
[----:B------:R-:W-:Y:S02]  /*3b10*/  LEA.HI.X R9, R9, c[0x0][0x18c], R10, 0x1, P1 ;  /* 0x0000630009097a11 */ /* 0x000fe400008f0c0a */
[----:B------:R-:W-:Y:S02]  /*3b20*/  LEA R12, P1, R13, c[0x0][0x188], 0x1 ;  /* 0x000062000d0c7a11 */ /* 0x000fe400078208ff */
[----:B------:R-:W-:Y:S02]  /*3b30*/  LEA.HI.X.SX32 R14, R35, R34, 0x1, P0 ;  /* 0x00000022230e7211 */ /* 0x000fe400000f0eff */
[----:B------:R-:W5:Y:S02]  /*3b40*/  LDG.E.128.CONSTANT R8, [R8.64] ;  /* 0x0000000c08087981 */ /* 0x000f64000c1e9d00 */
[----:B------:R-:W-:-:S06]  /*3b50*/  LEA.HI.X R13, R13, c[0x0][0x18c], R14, 0x1, P1 ;  /* 0x000063000d0d7a11 */ /* 0x000fcc00008f0c0e */
[----:B------:R-:W5:Y:S01]  /*3b60*/  LDG.E.128.CONSTANT R12, [R12.64] ;  /* 0x0000000c0c0c7981 */ /* 0x000f62000c1e9d00 */
[----:B------:R-:W-:Y:S01]  /*3b70*/  ISETP.NE.AND P0, PT, R29, RZ, PT ;  /* 0x000000ff1d00720c */ /* 0x000fe20003f05270 */
[----:B------:R-:W-:Y:S01]  /*3b80*/  BSSY B1, `(.L_x_20596) ;  /* 0x0000025000017945 */ /* 0x000fe20003800000 */
[----:B0-----:R-:W-:Y:S02]  /*3b90*/  F2FP.PACK_AB R18, R19, R18 ;  /* 0x000000121312723e */ /* 0x001fe400000000ff */
[----:B------:R-:W-:Y:S02]  /*3ba0*/  F2FP.PACK_AB R17, R17, R16 ;  /* 0x000000101111723e */ /* 0x000fe400000000ff */
[----:B-1----:R-:W-:Y:S01]  /*3bb0*/  F2FP.PACK_AB R20, R21, R20 ;  /* 0x000000141514723e */ /* 0x002fe200000000ff */
[----:B------:R-:W-:-:S06]  /*3bc0*/  IMAD.MOV.U32 R16, RZ, RZ, R18 ;  /* 0x000000ffff107224 */ /* 0x000fcc00078e0012 */
        /* <DEDUP_REMOVED lines=32> */
.L_x_20597:
[----:B------:R-:W-:Y:S05]  /*3dd0*/  BSYNC B1 ;  /* 0x0000000000017941 */ /* 0x000fea0003800000 */
.L_x_20596:
[----:B------:R-:W-:Y:S01]  /*3de0*/  BSSY B1, `(.L_x_20598) ;  /* 0x0000022000017945 */ /* 0x000fe20003800000 */
[----:B-----5:R-:W-:Y:S01]  /*3df0*/  HFMA2.MMA R13, R16, R13, -RZ ;  /* 0x0000000d100d7235 */ /* 0x020fe200001000ff */
[----:B------:R-:W-:Y:S05]  /*3e00*/  @P0 BRA `(.L_x_20599) ;  /* 0x000001f000000947 */ /* 0x000fea0003800000 */
[C---:B------:R-:W-:Y:S02]  /*3e10*/  IADD3 R18, R39.reuse, -0x5, RZ ;  /* 0xfffffffb27127810 */ /* 0x040fe40007ffe0ff */
[C---:B------:R-:W-:Y:S02]  /*3e20*/  IADD3 R21, R39.reuse, -0x3, RZ ;  /* 0xfffffffd27157810 */ /* 0x040fe40007ffe0ff */
[----:B------:R-:W-:Y:S02]  /*3e30*/  ISETP.GE.AND P6, PT, R18, UR16, PT ;  /* 0x0000001012007c0c */ /* 0x000fe4000bfc6270 */
[C---:B------:R-:W-:Y:S02]  /*3e40*/  IADD3 R18, R39.reuse, -0x2, RZ ;  /* 0xfffffffe27127810 */ /* 0x040fe40007ffe0ff */
[----:B------:R-:W-:-:S02]  /*3e50*/  IADD3 R19, R39, -0x4, RZ ;  /* 0xfffffffc27137810 */ /* 0x000fc40007ffe0ff */
[----:B------:R-:W-:Y:S02]  /*3e60*/  ISETP.GE.AND P2, PT, R21, UR16, PT ;  /* 0x0000001015007c0c */ /* 0x000fe4000bf46270 */
[C---:B------:R-:W-:Y:S02]  /*3e70*/  IADD3 R21, R39.reuse, -0x1, RZ ;  /* 0xffffffff27157810 */ /* 0x040fe40007ffe0ff */
[----:B------:R-:W-:Y:S02]  /*3e80*/  ISETP.GE.AND P3, PT, R18, UR16, PT ;  /* 0x0000001012007c0c */ /* 0x000fe4000bf66270 */
[----:B------:R-:W-:Y:S02]  /*3e90*/  IADD3 R18, R39, -0x7, RZ ;  /* 0xfffffff927127810 */ /* 0x000fe40007ffe0ff */
[----:B------:R-:W-:Y:S02]  /*3ea0*/  ISETP.GE.AND P1, PT, R19, UR16, PT ;  /* 0x0000001013007c0c */ /* 0x000fe4000bf26270 */
[----:B------:R-:W-:-:S02]  /*3eb0*/  IADD3 R19, R39, -0x6, RZ ;  /* 0xfffffffa27137810 */ /* 0x000fc40007ffe0ff */
[----:B------:R-:W-:Y:S02]  /*3ec0*/  ISETP.GE.AND P4, PT, R21, UR16, PT ;  /* 0x0000001015007c0c */ /* 0x000fe4000bf86270 */
[C---:B------:R-:W-:Y:S02]  /*3ed0*/  SEL R21, R9.reuse, RZ, !P6 ;  /* 0x000000ff09157207 */ /* 0x040fe40007000000 */
        /* <DEDUP_REMOVED lines=18> */
.L_x_20599:
[----:B------:R-:W-:Y:S05]  /*4000*/  BSYNC B1 ;  /* 0x0000000000017941 */ /* 0x000fea0003800000 */
.L_x_20598:
[----:B------:R-:W-:Y:S01]  /*4010*/  HFMA2.MMA R13, R17, R12, R13 ;  /* 0x0000000c110d7235 */ /* 0x000fe2000000000d */
[----:B------:R-:W-:Y:S01]  /*4020*/  HMUL2 R9, R16, R9 ;  /* 0x0000000910097232 */ /* 0x000fe20000000000 */
[----:B------:R-:W-:Y:S01]  /*4030*/  F2FP.PACK_AB R22, R23, R22 ;  /* 0x000000161716723e */ /* 0x000fe200000000ff */
[----:B------:R-:W-:Y:S01]  /*4040*/  BSSY B1, `(.L_x_20600) ;  /* 0x0000041000017945 */ /* 0x000fe20003800000 */
[----:B------:R-:W-:Y:S01]  /*4050*/  ISETP.GT.AND P2, PT, R4, 0xf, PT ;  /* 0x0000000f0400780c */ /* 0x000fe20003f44270 */
[----:B------:R-:W-:Y:S01]  /*4060*/  HFMA2 R9, R17, R8, R9 ;  /* 0x0000000811097231 */ /* 0x000fe20000000009 */
[----:B------:R-:W-:Y:S01]  /*4070*/  HFMA2.MMA R13, R20, R14, R13 ;  /* 0x0000000e140d7235 */ /* 0x000fe2000000000d */
[----:B------:R-:W-:Y:S02]  /*4080*/  IADD3 R27, R27, 0x4, RZ ;  /* 0x000000041b1b7810 */ /* 0x000fe40007ffe0ff */
[----:B------:R-:W-:-:S02]  /*4090*/  HFMA2 R9, R20, R10, R9 ;  /* 0x0000000a14097231 */ /* 0x000fc40000000009 */
[----:B------:R-:W-:Y:S01]  /*40a0*/  ISETP.GE.AND P1, PT, R27, UR4, PT ;  /* 0x000000041b007c0c */ /* 0x000fe2000bf26270 */
        /* <DEDUP_REMOVED lines=49> */
.L_x_20603:
[----:B------:R-:W-:Y:S05]  /*43c0*/  BSYNC B2 ;  /* 0x0000000000027941 */ /* 0x000fea0003800000 */
.L_x_20602:
[----:B-----5:R-:W-:-:S06]  /*43d0*/  HMUL2 R9, R16, R9 ;  /* 0x0000000910097232 */ /* 0x020fcc0000000000 */
[----:B------:R-:W-:-:S10]  /*43e0*/  HFMA2.MMA R9, R17, R8, R9 ;  /* 0x0000000811097235 */ /* 0x000fd40000000009 */
[----:B------:R-:W-:-:S06]  /*43f0*/  HFMA2 R9, R20, R10, R9 ;  /* 0x0000000a14097231 */ /* 0x000fcc0000000009 */
[----:B------:R-:W-:-:S10]  /*4400*/  HFMA2.MMA R9, R22, R11, R9 ;  /* 0x0000000b16097235 */ /* 0x000fd40000000009 */
[--C-:B------:R-:W-:Y:S02]  /*4410*/  HADD2.F32 R8, -RZ, R9.reuse.H0_H0 ;  /* 0x20000009ff087230 */ /* 0x100fe40000004100 */
[----:B------:R-:W-:-:S05]  /*4420*/  HADD2.F32 R9, -RZ, R9.H1_H1 ;  /* 0x30000009ff097230 */ /* 0x000fca0000004100 */
[----:B------:R-:W-:-:S04]  /*4430*/  FADD.FTZ R9, R8, R9 ;  /* 0x0000000908097221 */ /* 0x000fc80000010000 */
[----:B------:R-:W-:Y:S02]  /*4440*/  FADD.FTZ R26, R26, R9 ;  /* 0x000000091a1a7221 */ /* 0x000fe40000010000 */
.L_x_20601:
[----:B------:R-:W-:Y:S05]  /*4450*/  BSYNC B1 ;  /* 0x0000000000017941 */ /* 0x000fea0003800000 */
.L_x_20600:
[----:B------:R-:W-:Y:S02]  /*4460*/  IADD3 R28, P0, R28, 0x10, RZ ;  /* 0x000000101c1c7810 */ /* 0x000fe40007f1e0ff */
[----:B------:R-:W-:Y:S02]  /*4470*/  IADD3 R39, R39, 0x20, RZ ;  /* 0x0000002027277810 */ /* 0x000fe40007ffe0ff */
[----:B------:R-:W-:Y:S01]  /*4480*/  IADD3 R29, R29, -0x4, RZ ;  /* 0xfffffffc1d1d7810 */ /* 0x000fe20007ffe0ff */
[----:B------:R-:W-:Y:S01]  /*4490*/  IMAD.X R31, RZ, RZ, R31, P0 ;  /* 0x000000ffff1f7224 */ /* 0x000fe200000e061f */
[----:B------:R-:W-:Y:S01]  /*44a0*/  IADD3 R32, R32, 0x80, RZ ;  /* 0x0000008020207810 */ /* 0x000fe20007ffe0ff */
[----:B------:R-:W-:Y:S05]  /*44b0*/  @!P1 BRA `(.L_x_20604) ;  /* 0xfffff57000009947 */ /* 0x000fea000383ffff */
.L_x_20595:
[----:B------:R-:W-:Y:S05]  /*44c0*/  BSYNC B0 ;  /* 0x0000000000007941 */ /* 0x000fea0003800000 */
.L_x_20594:
        /* <DEDUP_REMOVED lines=19> */
.L_x_20606:
[----:B------:R-:W-:Y:S05]  /*4600*/  BSYNC B0 ;  /* 0x0000000000007941 */ /* 0x000fea0003800000 */
.L_x_20605:
        /* <DEDUP_REMOVED lines=10> */
.L_x_20608:
[----:B------:R-:W-:Y:S05]  /*46b0*/  BSYNC B0 ;  /* 0x0000000000007941 */ /* 0x000fea0003800000 */
.L_x_20607:
[----:B------:R-:W-:Y:S06]  /*46c0*/  BAR.SYNC.DEFER_BLOCKING 0x0 ;  /* 0x0000000000007b1d */ /* 0x000fec0000010000 */
[----:B------:R-:W-:Y:S01]  /*46d0*/  BSSY B0, `(.L_x_20609) ;  /* 0x0000006000007945 */ /* 0x000fe20003800000 */
[----:B------:R-:W-:Y:S05]  /*46e0*/  @P4 BRA `(.L_x_20610) ;  /* 0x0000004000004947 */ /* 0x000fea0003800000 */
[----:B------:R-:W-:Y:S01]  /*46f0*/  ISETP.GT.AND P2, PT, R4, 0xf, PT ;  /* 0x0000000f0400780c */ /* 0x000fe20003f44270 */
[----:B------:R1:W-:Y:S04]  /*4700*/  STS [R2.X4+-0x80], R5 ;  /* 0xffff800502007388 */ /* 0x0003e80000004800 */
[----:B------:R1:W-:Y:S08]  /*4710*/  STS [R2.X4], R0 ;  /* 0x0000000002007388 */ /* 0x0003f00000004800 */
[----:B------:R1:W-:Y:S02]  /*4720*/  @!P2 STS [R2.X4+0x80], R26 ;  /* 0x0000801a0200a388 */ /* 0x0003e40000004800 */
.L_x_20610:
[----:B------:R-:W-:Y:S05]  /*4730*/  BSYNC B0 ;  /* 0x0000000000007941 */ /* 0x000fea0003800000 */
.L_x_20609:
        /* <DEDUP_REMOVED lines=10> */
.L_x_20612:
[----:B------:R-:W-:Y:S05]  /*47e0*/  BSYNC B0 ;  /* 0x0000000000007941 */ /* 0x000fea0003800000 */
.L_x_20611:
[----:B------:R-:W-:Y:S06]  /*47f0*/  BAR.SYNC.DEFER_BLOCKING 0x0 ;  /* 0x0000000000007b1d */ /* 0x000fec0000010000 */
[----:B------:R-:W-:Y:S05]  /*4800*/  @P1 EXIT ;  /* 0x000000000000194d */ /* 0x000fea0003800000 */
[----:B------:R-:W2:Y:S01]  /*4810*/  S2UR UR4, SR_CTAID.Y ;  /* 0x00000000000479c3 */ /* 0x000ea20000002600 */
[----:B------:R-:W-:Y:S01]  /*4820*/  ULDC UR5, c[0x0][0xc] ;  /* 0x0000030000057ab9 */ /* 0x000fe20000000800 */
[----:B------:R-:W-:Y:S01]  /*4830*/  IADD3 R3, R4, 0x20, RZ ;  /* 0x0000002004037810 */ /* 0x000fe20007ffe0ff */
[----:B------:R-:W-:Y:S01]  /*4840*/  ULDC UR8, c[0x0][0x14] ;  /* 0x0000050000087ab9 */ /* 0x000fe20000000800 */
[----:B01----:R-:W-:-:S04]  /*4850*/  F2FP.PACK_AB R0, R0, R5 ;  /* 0x000000050000723e */ /* 0x003fc800000000ff */
[----:B------:R-:W0:Y:S01]  /*4860*/  S2UR UR6, SR_CTAID.Z ;  /* 0x00000000000679c3 */ /* 0x000e220000002700 */
[----:B------:R-:W-:-:S07]  /*4870*/  PRMT R5, R0, 0x7632, R5 ;  /* 0x0000763200057816 */ /* 0x000fce0000000005 */
        /* <DEDUP_REMOVED lines=20> */
[----:B------:R-:W-:-:S05]  /*49c0*/  LEA.HI.X R7, R7, c[0x0][0x174], R8, 0x1, P1 ;  /* 0x00005d0007077a11 */ /* 0x000fca00008f0c08 */
[----:B------:R0:W-:Y:S02]  /*49d0*/  STG.E.U16 [R6.64], R5 ;  /* 0x0000000506007986 */ /* 0x0001e4000c10150c */
        /* <DEDUP_REMOVED lines=9> */
.L_x_20565:
[----:B------:R-:W-:Y:S01]  /*4a70*/  IMAD.MOV.U32 R36, RZ, RZ, R41 ;  /* 0x000000ffff247224 */ /* 0x000fe200078e0029 */
[----:B------:R-:W-:Y:S01]  /*4a80*/  MOV R34, 0x4ad0 ;  /* 0x00004ad000227802 */ /* 0x000fe20000000f00 */
[----:B------:R-:W-:Y:S02]  /*4a90*/  IMAD.MOV.U32 R37, RZ, RZ, 0x2 ;  /* 0x00000002ff257424 */ /* 0x000fe400078e00ff */
[----:B------:R-:W-:Y:S02]  /*4aa0*/  IMAD.MOV.U32 R38, RZ, RZ, 0x1f ;  /* 0x0000001fff267424 */ /* 0x000fe400078e00ff */
[----:B------:R-:W-:Y:S02]  /*4ab0*/  IMAD.MOV.U32 R39, RZ, RZ, -0x1 ;  /* 0xffffffffff277424 */ /* 0x000fe400078e00ff */
[----:B-----5:R-:W-:Y:S05]  /*4ac0*/  CALL.REL.NOINC `($__internal_384_$__cuda_sm70_shflsync_bfly_p) ;  /* 0x0000021000007944 */ /* 0x020fea0003c00000 */
[----:B-1----:R-:W-:Y:S01]  /*4ad0*/  IMAD.MOV.U32 R34, RZ, RZ, R36 ;  /* 0x000000ffff227224 */ /* 0x002fe200078e0024 */
[----:B0-----:R-:W-:Y:S05]  /*4ae0*/  BRA `(.L_x_20613) ;  /* 0xffffcfb000007947 */ /* 0x001fea000383ffff */
.L_x_20566:
[----:B------:R-:W-:Y:S01]  /*4af0*/  IMAD.MOV.U32 R36, RZ, RZ, R41 ;  /* 0x000000ffff247224 */ /* 0x000fe200078e0029 */
[----:B------:R-:W-:Y:S01]  /*4b00*/  MOV R34, 0x4b50 ;  /* 0x00004b5000227802 */ /* 0x000fe20000000f00 */
[----:B------:R-:W-:-:S02]  /*4b10*/  IMAD.MOV.U32 R37, RZ, RZ, 0x1 ;  /* 0x00000001ff257424 */ /* 0x000fc400078e00ff */
[----:B------:R-:W-:Y:S02]  /*4b20*/  IMAD.MOV.U32 R38, RZ, RZ, 0x1f ;  /* 0x0000001fff267424 */ /* 0x000fe400078e00ff */
[----:B------:R-:W-:Y:S02]  /*4b30*/  IMAD.MOV.U32 R39, RZ, RZ, -0x1 ;  /* 0xffffffffff277424 */ /* 0x000fe400078e00ff */
[----:B-----5:R-:W-:Y:S05]  /*4b40*/  CALL.REL.NOINC `($__internal_384_$__cuda_sm70_shflsync_bfly_p) ;  /* 0x0000019000007944 */ /* 0x020fea0003c00000 */
[----:B-1----:R-:W-:Y:S01]  /*4b50*/  IMAD.MOV.U32 R34, RZ, RZ, R36 ;  /* 0x000000ffff227224 */ /* 0x002fe200078e0024 */
[----:B0-----:R-:W-:Y:S05]  /*4b60*/  BRA `(.L_x_20614) ;  /* 0xffffcf6000007947 */ /* 0x001fea000383ffff */
.L_x_20570:
        /* <DEDUP_REMOVED lines=8> */
.L_x_20571:
[----:B------:R-:W-:Y:S01]  /*4bf0*/  IMAD.MOV.U32 R36, RZ, RZ, R7 ;  /* 0x000000ffff247224 */ /* 0x000fe200078e0007 */
[----:B------:R-:W-:Y:S01]  /*4c00*/  MOV R34, 0x4c50 ;  /* 0x00004c5000227802 */ /* 0x000fe20000000f00 */
[----:B------:R-:W-:-:S02]  /*4c10*/  IMAD.MOV.U32 R37, RZ, RZ, 0x8 ;  /* 0x00000008ff257424 */ /* 0x000fc400078e00ff */
[----:B------:R-:W-:Y:S02]  /*4c20*/  IMAD.MOV.U32 R38, RZ, RZ, 0x1f ;  /* 0x0000001fff267424 */ /* 0x000fe400078e00ff */
[----:B------:R-:W-:Y:S02]  /*4c30*/  IMAD.MOV.U32 R39, RZ, RZ, -0x1 ;  /* 0xffffffffff277424 */ /* 0x000fe400078e00ff */
[----:B0----5:R-:W-:Y:S05]  /*4c40*/  CALL.REL.NOINC `($__internal_384_$__cuda_sm70_shflsync_bfly_p) ;  /* 0x0000009000007944 */ /* 0x021fea0003c00000 */
[----:B-1----:R-:W-:Y:S01]  /*4c50*/  FMNMX.FTZ R0, R7, R36, !PT ;  /* 0x0000002407007209 */ /* 0x002fe20007810000 */
[----:B0-----:R-:W-:Y:S01]  /*4c60*/  IMAD.MOV.U32 R37, RZ, RZ, 0x4 ;  /* 0x00000004ff257424 */ /* 0x001fe200078e00ff */
[----:B------:R-:W-:Y:S01]  /*4c70*/  MOV R34, 0x4cc0 ;  /* 0x00004cc000227802 */ /* 0x000fe20000000f00 */
[----:B------:R-:W-:Y:S02]  /*4c80*/  IMAD.MOV.U32 R38, RZ, RZ, 0x1f ;  /* 0x0000001fff267424 */ /* 0x000fe400078e00ff */
[----:B------:R-:W-:Y:S02]  /*4c90*/  IMAD.MOV.U32 R39, RZ, RZ, -0x1 ;  /* 0xffffffffff277424 */ /* 0x000fe400078e00ff */
[----:B------:R-:W-:Y:S02]  /*4ca0*/  IMAD.MOV.U32 R36, RZ, RZ, R0 ;  /* 0x000000ffff247224 */ /* 0x000fe400078e0000 */
[----:B------:R-:W-:Y:S05]  /*4cb0*/  CALL.REL.NOINC `($__internal_384_$__cuda_sm70_shflsync_bfly_p) ;  /* 0x0000002000007944 */ /* 0x000fea0003c00000 */
[----:B-1----:R-:W-:Y:S01]  /*4cc0*/  IMAD.MOV.U32 R5, RZ, RZ, R36 ;  /* 0x000000ffff057224 */ /* 0x002fe200078e0024 */
[----:B0-----:R-:W-:Y:S05]  /*4cd0*/  BRA `(.L_x_20616) ;  /* 0xffffcfb000007947 */ /* 0x001fea000383ffff */
        .weak           $__internal_384_$__cuda_sm70_shflsync_bfly_p
        .type           $__internal_384_$__cuda_sm70_shflsync_bfly_p,@function
        .size           $__internal_384_$__cuda_sm70_shflsync_bfly_p,(.L_x_25045 - $__internal_384_$__cuda_sm70_shflsync_bfly_p)
$__internal_384_$__cuda_sm70_shflsync_bfly_p:
[----:B------:R-:W-:Y:S01]  /*4ce0*/  IMAD.MOV.U32 R35, RZ, RZ, 0x0 ;  /* 0x00000000ff237424 */ /* 0x000fe200078e00ff */
[----:B------:R-:W-:Y:S04]  /*4cf0*/  WARPSYNC R39 ;  /* 0x0000002700007348 */ /* 0x000fe80003800000 */
[----:B------:R0:W1:Y:S01]  /*4d00*/  SHFL.BFLY PT, R36, R36, R37, R38 ;  /* 0x0c00002524247389 */ /* 0x00006200000e0026 */
[----:B------:R-:W-:Y:S05]  /*4d10*/  RET.REL.NODEC R34 `(_ZN4vllm25paged_attention_v2_kernelIttLi80ELi8ELi128ELNS_18Fp8KVCacheDataTypeE0ELb0ELi512EEEvPfS2_PT_PKS3_PKT0_S9_ifPKiSB_iPKfiiiSD_SD_iiiii) ;  /* 0xffffb2e022007950 */ /* 0x000fea0003c3ffff */
.L_x_20617:
        /* <DEDUP_REMOVED lines=14> */
.L_x_25045:


//--------------------- .text._ZN4vllm25paged_attention_v2_kernelIttLi64ELi8ELi128ELNS_18Fp8KVCacheDataTypeE0ELb0ELi512EEEvPfS2_PT_PKS3_PKT0_S9_ifPKiSB_iPKfiiiSD_SD_iiiii --------------------------
	.section	.text._ZN4vllm25paged_attention_v2_kernelIttLi64ELi8ELi128ELNS_18Fp8KVCacheDataTypeE0ELb0ELi512EEEvPfS2_PT_PKS3_PKT0_S9_ifPKiSB_iPKfiiiSD_SD_iiiii,"ax",@progbits
	.sectioninfo	@"SHI_REGISTERS=72"
	.align	128
        .global         _ZN4vllm25paged_attention_v2_kernelIttLi64ELi8ELi128ELNS_18Fp8KVCacheDataTypeE0ELb0ELi512EEEvPfS2_PT_PKS3_PKT0_S9_ifPKiSB_iPKfiiiSD_SD_iiiii
        .type           _ZN4vllm25paged_attention_v2_kernelIttLi64ELi8ELi128ELNS_18Fp8KVCacheDataTypeE0ELb0ELi512EEEvPfS2_PT_PKS3_PKT0_S9_ifPKiSB_iPKfiiiSD_SD_iiiii,@function
        .size           _ZN4vllm25paged_attention_v2_kernelIttLi64ELi8ELi128ELNS_18Fp8KVCacheDataTypeE0ELb0ELi512EEEvPfS2_PT_PKS3_PKT0_S9_ifPKiSB_iPKfiiiSD_SD_iiiii,(.L_x_25046 - _ZN4vllm25paged_attention_v2_kernelIttLi64ELi8ELi128ELNS_18Fp8KVCacheDataTypeE0ELb0ELi512EEEvPfS2_PT_PKS3_PKT0_S9_ifPKiSB_iPKfiiiSD_SD_iiiii)
        .other          _ZN4vllm25paged_attention_v2_kernelIttLi64ELi8ELi128ELNS_18Fp8KVCacheDataTypeE0ELb0ELi512EEEvPfS2_PT_PKS3_PKT0_S9_ifPKiSB_iPKfiiiSD_SD_iiiii,@"STO_CUDA_ENTRY STV_DEFAULT"
_ZN4vllm25paged_attention_v2_kernelIttLi64ELi8ELi128ELNS_18Fp8KVCacheDataTypeE0ELb0ELi512EEEvPfS2_PT_PKS3_PKT0_S9_ifPKiSB_iPKfiiiSD_SD_iiiii:
.text._ZN4vllm25paged_attention_v2_kernelIttLi64ELi8ELi128ELNS_18Fp8KVCacheDataTypeE0ELb0ELi512EEEvPfS2_PT_PKS3_PKT0_S9_ifPKiSB_iPKfiiiSD_SD_iiiii:
        /* <DEDUP_REMOVED lines=113> */
.L_x_20622:
        /* <DEDUP_REMOVED lines=10> */
.L_x_20621:
[----:B------:R-:W-:Y:S05]  /*07b0*/  BSYNC B1 ;  /* 0x0000000000017941 */ /* 0x000fea0003800000 */
.L_x_20620:
[----:B------:R-:W-:Y:S05]  /*07c0*/  @!P1 BRA `(.L_x_20619) ;  /* 0x000001a000009947 */ /* 0x000fea0003800000 */
[----:B------:R-:W-:Y:S01]  /*07d0*/  IADD3 R14, P0, R14, R17, RZ ;  /* 0x000000110e0e7210 */ /* 0x000fe20007f1e0ff */
[----:B------:R-:W-:Y:S02]  /*07e0*/  IMAD R17, R8, 0x8, R19 ;  /* 0x0000000808117824 */ /* 0x000fe400078e0213 */
[----:B------:R-:W-:Y:S02]  /*07f0*/  IMAD R12, R19, 0x4, R8 ;  /* 0x00000004130c7824 */ /* 0x000fe400078e0208 */
[----:B------:R-:W-:Y:S01]  /*0800*/  IMAD.X R13, R21, 0x1, R22, P0 ;  /* 0x00000001150d7824 */ /* 0x000fe200000e0616 */
[C---:B------:R-:W-:Y:S02]  /*0810*/  LEA R21, P0, R14.reuse, c[0x0][0x178], 0x1 ;  /* 0x00005e000e157a11 */ /* 0x040fe400078008ff */
[----:B------:R-:W-:Y:S02]  /*0820*/  LEA R17, R17, 0x100, 0x2 ;  /* 0x0000010011117811 */ /* 0x000fe400078e10ff */
[----:B------:R-:W-:-:S02]  /*0830*/  LEA.HI.X R26, R14, c[0x0][0x17c], R13, 0x1, P0 ;  /* 0x00005f000e1a7a11 */ /* 0x000fc400000f0c0d */
[----:B------:R-:W-:Y:S01]  /*0840*/  IADD3 R14, R19, -0x80, RZ ;  /* 0xffffff80130e7810 */ /* 0x000fe20007ffe0ff */
[----:B------:R-:W-:Y:S02]  /*0850*/  IMAD.SHL.U32 R19, R12, 0x2, RZ ;  /* 0x000000020c137824 */ /* 0x000fe400078e00ff */
.L_x_20623:
        /* <DEDUP_REMOVED lines=17> */
.L_x_20619:
[----:B------:R-:W-:Y:S05]  /*0970*/  BSYNC B0 ;  /* 0x0000000000007941 */ /* 0x000fea0003800000 */
.L_x_20618:
        /* <DEDUP_REMOVED lines=17> */
[----:B------:R-:W-:Y:S01]  /*0a90*/  IADD3 R19, R8, 0x8, RZ ;  /* 0x0000000808137810 */ /* 0x000fe20007ffe0ff */
[----:B------:R-:W-:Y:S01]  /*0aa0*/  IMAD R16, R16, 0x8, R9 ;  /* 0x0000000810107824 */ /* 0x000fe200078e0209 */
[----:B------:R-:W-:Y:S01]  /*0ab0*/  LEA.HI.X R13, R13, c[0x0][0x19c], R20, 0x2, P0 ;  /* 0x000067000d0d7a11 */ /* 0x000fe200000f1414 */
[----:B------:R-:W-:Y:S01]  /*0ac0*/  IMAD.SHL.U32 R15, R18, 0x2, RZ ;  /* 0x00000002120f7824 */ /* 0x000fe200078e00ff */
[----:B------:R-:W-:Y:S01]  /*0ad0*/  SHF.R.S32.HI R17, RZ, 0x1f, R18 ;  /* 0x0000001fff117819 */ /* 0x000fe20000011412 */
[----:B------:R-:W-:Y:S01]  /*0ae0*/  IMAD.SHL.U32 R21, R19, 0x2, RZ ;  /* 0x0000000213157824 */ /* 0x000fe200078e00ff */
[----:B------:R-:W-:Y:S01]  /*0af0*/  IADD3 R22, R8, 0xc, RZ ;  /* 0x0000000c08167810 */ /* 0x000fe20007ffe0ff */
[----:B------:R-:W-:Y:S01]  /*0b00*/  IMAD.SHL.U32 R9, R9, 0x8, RZ ;  /* 0x0000000809097824 */ /* 0x000fe200078e00ff */
[----:B------:R-:W-:Y:S01]  /*0b10*/  SHF.R.S32.HI R14, RZ, 0x1f, R11 ;  /* 0x0000001fff0e7819 */ /* 0x000fe2000001140b */
[----:B------:R-:W-:Y:S01]  /*0b20*/  IMAD.IADD R45, R45, 0x1, R16 ;  /* 0x000000012d2d7824 */ /* 0x000fe200078e0210 */
        /* <DEDUP_REMOVED lines=8> */
[----:B------:R-:W-:Y:S01]  /*0bb0*/  LEA.HI R19, R23, R22, RZ, 0x2 ;  /* 0x0000001617137211 */ /* 0x000fe200078f10ff */
[----:B------:R-:W-:Y:S01]  /*0bc0*/  IMAD.SHL.U32 R18, R18, 0x10, RZ ;  /* 0x0000001012127824 */ /* 0x000fe200078e00ff */
[----:B------:R-:W-:-:S02]  /*0bd0*/  LOP3.LUT R14, R14, 0xfffffff8, RZ, 0xc0, !PT ;  /* 0xfffffff80e0e7812 */ /* 0x000fc400078ec0ff */
[----:B------:R-:W-:Y:S01]  /*0be0*/  SHF.R.S32.HI R22, RZ, 0x1f, R21 ;  /* 0x0000001fff167819 */ /* 0x000fe20000011415 */
[----:B------:R-:W-:Y:S01]  /*0bf0*/  IMAD.SHL.U32 R19, R19, 0x10, RZ ;  /* 0x0000001013137824 */ /* 0x000fe200078e00ff */
[----:B------:R-:W-:Y:S01]  /*0c00*/  LEA.HI R20, R20, R15, RZ, 0x3 ;  /* 0x0000000f14147211 */ /* 0x000fe200078f18ff */
[----:B------:R-:W-:Y:S01]  /*0c10*/  IMAD.IADD R11, R11, 0x1, -R14 ;  /* 0x000000010b0b7824 */ /* 0x000fe200078e0a0e */
[----:B------:R-:W-:Y:S02]  /*0c20*/  LEA.HI R22, R22, R21, RZ, 0x3 ;  /* 0x0000001516167211 */ /* 0x000fe400078f18ff */
[----:B------:R-:W-:Y:S02]  /*0c30*/  LOP3.LUT R14, R20, 0xfffffff8, RZ, 0xc0, !PT ;  /* 0xfffffff8140e7812 */ /* 0x000fe400078ec0ff */
[----:B------:R-:W-:Y:S02]  /*0c40*/  SHF.R.S32.HI R23, RZ, 0x1f, R24 ;  /* 0x0000001fff177819 */ /* 0x000fe40000011418 */
[----:B------:R-:W-:Y:S01]  /*0c50*/  IADD3 R20, R8, 0x10, RZ ;  /* 0x0000001008147810 */ /* 0x000fe20007ffe0ff */
[----:B------:R-:W-:Y:S01]  /*0c60*/  IMAD.IADD R14, R15, 0x1, -R14 ;  /* 0x000000010f0e7824 */ /* 0x000fe200078e0a0e */
[----:B------:R-:W-:-:S02]  /*0c70*/  LOP3.LUT R22, R22, 0xfffffff8, RZ, 0xc0, !PT ;  /* 0xfffffff816167812 */ /* 0x000fc400078ec0ff */
[----:B------:R-:W-:Y:S02]  /*0c80*/  LEA.HI R23, R23, R24, RZ, 0x3 ;  /* 0x0000001817177211 */ /* 0x000fe400078f18ff */
[----:B------:R-:W-:Y:S01]  /*0c90*/  SHF.R.S32.HI R25, RZ, 0x1f, R20 ;  /* 0x0000001fff197819 */ /* 0x000fe20000011414 */
[----:B------:R-:W-:Y:S01]  /*0ca0*/  IMAD.IADD R15, R21, 0x1, -R22 ;  /* 0x00000001150f7824 */ /* 0x000fe200078e0a16 */
[----:B------:R-:W-:Y:S02]  /*0cb0*/  LOP3.LUT R23, R23, 0xfffffff8, RZ, 0xc0, !PT ;  /* 0xfffffff817177812 */ /* 0x000fe400078ec0ff */
[----:B------:R-:W-:Y:S01]  /*0cc0*/  LEA.HI R21, R25, R20, RZ, 0x2 ;  /* 0x0000001419157211 */ /* 0x000fe200078f10ff */
[----:B------:R-:W-:Y:S01]  /*0cd0*/  IMAD.SHL.U32 R20, R20, 0x2, RZ ;  /* 0x0000000214147824 */ /* 0x000fe200078e00ff */
[----:B------:R-:W-:Y:S01]  /*0ce0*/  IADD3 R22, R8, 0x14, RZ ;  /* 0x0000001408167810 */ /* 0x000fe20007ffe0ff */
        /* <DEDUP_REMOVED lines=12> */
[----:B------:R-:W-:Y:S02]  /*0db0*/  LOP3.LUT R23, R23, 0xfffffff8, RZ, 0xc0, !PT ;  /* 0xfffffff817177812 */ /* 0x000fe400078ec0ff */
        /* <DEDUP_REMOVED lines=14> */
[----:B------:R-:W-:Y:S01]  /*0ea0*/  IADD3 R38, P0, R20, R9, RZ ;  /* 0x0000000914267210 */ /* 0x000fe20007f1e0ff */
[----:B------:R-:W-:Y:S01]  /*0eb0*/  IMAD.MOV.U32 R9, RZ, RZ, -0x800001 ;  /* 0xff7fffffff097424 */ /* 0x000fe200078e00ff */
[----:B------:R-:W-:Y:S02]  /*0ec0*/  LOP3.LUT R27, R27, 0xfffffff8, RZ, 0xc0, !PT ;  /* 0xfffffff81b1b7812 */ /* 0x000fe400078ec0ff */
[----:B------:R-:W-:-:S02]  /*0ed0*/  LOP3.LUT R23, R23, 0xfffffff8, RZ, 0xc0, !PT ;  /* 0xfffffff817177812 */ /* 0x000fc400078ec0ff */
[----:B------:R-:W-:Y:S01]  /*0ee0*/  LOP3.LUT R30, R30, 0xfffffff8, RZ, 0xc0, !PT ;  /* 0xfffffff81e1e7812 */ /* 0x000fe200078ec0ff */
[----:B------:R-:W-:Y:S01]  /*0ef0*/  IMAD.IADD R26, R22, 0x1, -R27 ;  /* 0x00000001161a7824 */ /* 0x000fe200078e0a1b */
[----:B------:R-:W-:Y:S01]  /*0f00*/  LEA.HI.X.SX32 R39, R20, R35, 0x1, P0 ;  /* 0x0000002314277211 */ /* 0x000fe200000f0eff */
        /* <DEDUP_REMOVED lines=29> */
.L_x_20630:
        /* <DEDUP_REMOVED lines=9> */
[C---:B------:R-:W-:Y:S02]  /*1170*/  IADD3 R18, P0, R11.reuse, R20, RZ ;  /* 0x000000140b127210 */ /* 0x040fe40007f1e0ff */
[----:B------:R-:W-:Y:S02]  /*1180*/  LEA.HI.X R69, R16, c[0x0][0x184], R17, 0x1, P3 ;  /* 0x0000610010457a11 */ /* 0x000fe400018f0c11 */
[C---:B------:R-:W-:Y:S02]  /*1190*/  LEA R42, P2, R18.reuse, c[0x0][0x180], 0x1 ;  /* 0x00006000122a7a11 */ /* 0x040fe400078408ff */
[----:B------:R-:W-:Y:S01]  /*11a0*/  LEA.HI.X.SX32 R17, R11, R66, 0x1, P0 ;  /* 0x000000420b117211 */ /* 0x000fe200000f0eff */
[----:B------:R-:W2:Y:S03]  /*11b0*/  LDG.E.CONSTANT R21, [R68.64] ;  /* 0x0000000a44157981 */ /* 0x000ea6000c1e9900 */
[----:B------:R-:W-:-:S02]  /*11c0*/  LEA.HI.X R43, R18, c[0x0][0x184], R17, 0x1, P2 ;  /* 0x00006100122b7a11 */ /* 0x000fc400010f0c11 */
[----:B------:R-:W0:Y:S04]  /*11d0*/  LDS.128 R16, [R29] ;  /* 0x000000001d107984 */ /* 0x000e280000000c00 */
[----:B------:R0:W3:Y:S01]  /*11e0*/  LDG.E.CONSTANT R63, [R42.64] ;  /* 0x0000000a2a3f7981 */ /* 0x0000e2000c1e9900 */
        /* <DEDUP_REMOVED lines=8> */
[----:B------:R-:W-:-:S05]  /*1270*/  LEA.HI.X R23, R23, c[0x0][0x184], R62, 0x1, P3 ;  /* 0x0000610017177a11 */ /* 0x000fca00018f0c3e */
[----:B------:R2:W4:Y:S01]  /*1280*/  LDG.E.CONSTANT R62, [R22.64] ;  /* 0x0000000a163e7981 */ /* 0x000522000c1e9900 */
[----:B-1----:R-:W-:-:S04]  /*1290*/  IADD3 R41, P0, P2, R25, R20, R34 ;  /* 0x0000001419297210 */ /* 0x002fc80007a1e022 */
[----:B------:R-:W-:Y:S01]  /*12a0*/  LEA R40, P3, R41, c[0x0][0x180], 0x1 ;  /* 0x0000600029287a11 */ /* 0x000fe200078608ff */
[--C-:B0-----:R-:W-:Y:S02]  /*12b0*/  HADD2.F32 R42, -RZ, R17.reuse.H0_H0 ;  /* 0x20000011ff2a7230 */ /* 0x101fe40000004100 */
[----:B------:R-:W-:Y:S02]  /*12c0*/  HADD2.F32 R65, -RZ, R16.H0_H0 ;  /* 0x20000010ff417230 */ /* 0x000fe40000004100 */
[----:B------:R-:W-:Y:S02]  /*12d0*/  HADD2.F32 R67, -RZ, R17.H1_H1 ;  /* 0x30000011ff437230 */ /* 0x000fe40000004100 */
[----:B--2---:R-:W-:-:S05]  /*12e0*/  HADD2.F32 R43, -RZ, R21.H0_H0 ;  /* 0x20000015ff2b7230 */ /* 0x004fca0000004100 */
[----:B------:R-:W-:Y:S01]  /*12f0*/  FMUL.FTZ R43, R42, R43 ;  /* 0x0000002b2a2b7220 */ /* 0x000fe20000410000 */
[----:B---3--:R-:W-:-:S05]  /*1300*/  HADD2.F32 R42, -RZ, R63.H0_H0 ;  /* 0x2000003fff2a7230 */ /* 0x008fca0000004100 */
[----:B------:R-:W-:Y:S01]  /*1310*/  FFMA.FTZ R65, R65, R42, R43 ;  /* 0x0000002a41417223 */ /* 0x000fe2000001002b */
[----:B------:R-:W-:Y:S02]  /*1320*/  IADD3.X R42, R56, R66, R49, P0, P2 ;  /* 0x00000042382a7210 */ /* 0x000fe400007e4431 */
[----:B------:R-:W-:Y:S02]  /*1330*/  IADD3 R23, P0, P2, R26, R20, R35 ;  /* 0x000000141a177210 */ /* 0x000fe40007a1e023 */
[----:B------:R-:W-:Y:S02]  /*1340*/  LEA.HI.X R41, R41, c[0x0][0x184], R42, 0x1, P3 ;  /* 0x0000610029297a11 */ /* 0x000fe400018f0c2a */
[----:B------:R-:W-:Y:S02]  /*1350*/  LEA R22, P3, R23, c[0x0][0x180], 0x1 ;  /* 0x0000600017167a11 */ /* 0x000fe400078608ff */
[----:B------:R-:W-:Y:S01]  /*1360*/  IADD3.X R42, R57, R66, R50, P0, P2 ;  /* 0x00000042392a7210 */ /* 0x000fe200007e4432 */
[----:B------:R0:W2:Y:S03]  /*1370*/  LDG.E.CONSTANT R40, [R40.64] ;  /* 0x0000000a28287981 */ /* 0x0000a6000c1e9900 */
[----:B------:R-:W-:Y:S01]  /*1380*/  LEA.HI.X R23, R23, c[0x0][0x184], R42, 0x1, P3 ;  /* 0x0000610017177a11 */ /* 0x000fe200018f0c2a */
[----:B------:R-:W-:Y:S01]  /*1390*/  HADD2.F32 R42, -RZ, R21.H1_H1 ;  /* 0x30000015ff2a7230 */ /* 0x000fe20000004100 */
[----:B------:R-:W-:-:S03]  /*13a0*/  IADD3 R21, P0, P2, R27, R20, R36 ;  /* 0x000000141b157210 */ /* 0x000fc60007a1e024 */
[----:B------:R1:W3:Y:S01]  /*13b0*/  LDG.E.CONSTANT R17, [R22.64] ;  /* 0x0000000a16117981 */ /* 0x0002e2000c1e9900 */
[----:B------:R-:W-:Y:S01]  /*13c0*/  FMUL.FTZ R67, R67, R42 ;  /* 0x0000002a43437220 */ /* 0x000fe20000410000 */
        /* <DEDUP_REMOVED lines=8> */
[----:B0-----:R0:W3:Y:S01]  /*1450*/  LDG.E.CONSTANT R41, [R20.64] ;  /* 0x0000000a14297981 */ /* 0x0010e2000c1e9900 */
[----:B-1----:R-:W-:Y:S01]  /*1460*/  HADD2.F32 R22, -RZ, R18.H0_H0 ;  /* 0x20000012ff167230 */ /* 0x002fe20000004100 */
[----:B------:R-:W-:Y:S01]  /*1470*/  IADD3 R61, R61, 0x4, RZ ;  /* 0x000000043d3d7810 */ /* 0x000fe20007ffe0ff */
[----:B----4-:R-:W-:Y:S02]  /*1480*/  HADD2.F32 R23, -RZ, R64.H0_H0 ;  /* 0x20000040ff177230 */ /* 0x010fe40000004100 */
[----:B------:R-:W-:Y:S01]  /*1490*/  HADD2.F32 R16, -RZ, R16.H1_H1 ;  /* 0x30000010ff107230 */ /* 0x000fe20000004100 */
[----:B------:R-:W-:Y:S01]  /*14a0*/  ISETP.GE.AND P3, PT, R61, R6, PT ;  /* 0x000000063d00720c */ /* 0x000fe20003f66270 */
[----:B------:R-:W-:Y:S01]  /*14b0*/  HADD2.F32 R63, -RZ, R63.H1_H1 ;  /* 0x3000003fff3f7230 */ /* 0x000fe20000004100 */
[----:B------:R-:W-:Y:S01]  /*14c0*/  FFMA.FTZ R22, R22, R23, R65 ;  /* 0x0000001716167223 */ /* 0x000fe20000010041 */
[----:B------:R-:W-:Y:S02]  /*14d0*/  HADD2.F32 R23, -RZ, R18.H1_H1 ;  /* 0x30000012ff177230 */ /* 0x000fe40000004100 */
[----:B------:R-:W-:Y:S01]  /*14e0*/  HADD2.F32 R43, -RZ, R19.H0_H0 ;  /* 0x20000013ff2b7230 */ /* 0x000fe20000004100 */
[----:B------:R-:W-:Y:S01]  /*14f0*/  FFMA.FTZ R16, R16, R63, R67 ;  /* 0x0000003f10107223 */ /* 0x000fe20000010043 */
[----:B------:R-:W-:-:S02]  /*1500*/  HADD2.F32 R64, -RZ, R64.H1_H1 ;  /* 0x30000040ff407230 */ /* 0x000fc40000004100 */
[--C-:B------:R-:W-:Y:S02]  /*1510*/  HADD2.F32 R18, -RZ, R62.reuse.H0_H0 ;  /* 0x2000003eff127230 */ /* 0x100fe40000004100 */
[----:B------:R-:W-:Y:S01]  /*1520*/  HADD2.F32 R19, -RZ, R19.H1_H1 ;  /* 0x30000013ff137230 */ /* 0x000fe20000004100 */
[----:B------:R-:W-:Y:S01]  /*1530*/  FFMA.FTZ R16, R23, R64, R16 ;  /* 0x0000004017107223 */ /* 0x000fe20000010010 */
[----:B------:R-:W-:Y:S01]  /*1540*/  HADD2.F32 R62, -RZ, R62.H1_H1 ;  /* 0x3000003eff3e7230 */ /* 0x000fe20000004100 */
[----:B------:R-:W-:Y:S02]  /*1550*/  FFMA.FTZ R18, R43, R18, R22 ;  /* 0x000000122b127223 */ /* 0x000fe40000010016 */
[----:B0-----:R-:W0:Y:S02]  /*1560*/  LDS.128 R20, [R29+0x10] ;  /* 0x000010001d147984 */ /* 0x001e240000000c00 */
[----:B------:R-:W-:Y:S01]  /*1570*/  FFMA.FTZ R16, R19, R62, R16 ;  /* 0x0000003e13107223 */ /* 0x000fe20000010010 */
[----:B0-----:R-:W-:-:S02]  /*1580*/  HADD2.F32 R19, -RZ, R20.H0_H0 ;  /* 0x20000014ff137230 */ /* 0x001fc40000004100 */
[--C-:B------:R-:W-:Y:S02]  /*1590*/  HADD2.F32 R63, -RZ, R23.reuse.H0_H0 ;  /* 0x20000017ff3f7230 */ /* 0x100fe40000004100 */
[----:B------:R-:W-:Y:S02]  /*15a0*/  HADD2.F32 R23, -RZ, R23.H1_H1 ;  /* 0x30000017ff177230 */ /* 0x000fe40000004100 */
[--C-:B--2---:R-:W-:Y:S02]  /*15b0*/  HADD2.F32 R43, -RZ, R40.reuse.H0_H0 ;  /* 0x20000028ff2b7230 */ /* 0x104fe40000004100 */
[----:B------:R-:W-:-:S03]  /*15c0*/  HADD2.F32 R40, -RZ, R40.H1_H1 ;  /* 0x30000028ff287230 */ /* 0x000fc60000004100 */
[----:B------:R-:W-:Y:S01]  /*15d0*/  FFMA.FTZ R18, R19, R43, R18 ;  /* 0x0000002b13127223 */ /* 0x000fe20000010012 */
[----:B------:R-:W-:Y:S02]  /*15e0*/  HADD2.F32 R19, -RZ, R20.H1_H1 ;  /* 0x30000014ff137230 */ /* 0x000fe40000004100 */
[----:B------:R-:W-:Y:S02]  /*15f0*/  HADD2.F32 R43, -RZ, R21.H0_H0 ;  /* 0x20000015ff2b7230 */ /* 0x000fe40000004100 */
[----:B---3--:R-:W-:Y:S01]  /*1600*/  HADD2.F32 R20, -RZ, R17.H0_H0 ;  /* 0x20000011ff147230 */ /* 0x008fe20000004100 */
[----:B------:R-:W-:Y:S01]  /*1610*/  FFMA.FTZ R16, R19, R40, R16 ;  /* 0x0000002813107223 */ /* 0x000fe20000010010 */
        /* <DEDUP_REMOVED lines=8> */
[----:B------:R-:W-:Y:S02]  /*16a0*/  FFMA.FTZ R18, R19, R20, R18 ;  /* 0x0000001413127223 */ /* 0x000fe40000010012 */
[----:B------:R-:W-:Y:S01]  /*16b0*/  FFMA.FTZ R16, R43, R42, R16 ;  /* 0x0000002a2b107223 */ /* 0x000fe20000010010 */
[--C-:B------:R-:W-:Y:S02]  /*16c0*/  HADD2.F32 R17, -RZ, R41.reuse.H0_H0 ;  /* 0x20000029ff117230 */ /* 0x100fe40000004100 */
[----:B------:R-:W-:-:S03]  /*16d0*/  HADD2.F32 R41, -RZ, R41.H1_H1 ;  /* 0x30000029ff297230 */ /* 0x000fc60000004100 */
[----:B------:R-:W-:Y:S02]  /*16e0*/  FFMA.FTZ R17, R63, R17, R18 ;  /* 0x000000113f117223 */ /* 0x000fe40000010012 */
[----:B------:R-:W-:-:S04]  /*16f0*/  FFMA.FTZ R16, R23, R41, R16 ;  /* 0x0000002917107223 */ /* 0x000fc80000010010 */
[----:B------:R-:W-:Y:S01]  /*1700*/  FADD.FTZ R23, R17, R16 ;  /* 0x0000001011177221 */ /* 0x000fe20000010000 */
[----:B------:R-:W-:Y:S05]  /*1710*/  BRA.DIV ~URZ, `(.L_x_20626) ;  /* 0x00002a927f007947 */ /* 0x000fea000b800000 */
[----:B------:R0:W1:Y:S02]  /*1720*/  SHFL.BFLY PT, R16, R23, 0x2, 0x1f ;  /* 0x0c401f0017107f89 */ /* 0x00006400000e0000 */
.L_x_20662:
[----:B01----:R-:W-:Y:S01]  /*1730*/  FADD.FTZ R23, R23, R16 ;  /* 0x0000001017177221 */ /* 0x003fe20000010000 */
[----:B------:R-:W-:Y:S05]  /*1740*/  BRA.DIV ~URZ, `(.L_x_20627) ;  /* 0x00002ae27f007947 */ /* 0x000fea000b800000 */
[----:B------:R0:W1:Y:S02]  /*1750*/  SHFL.BFLY PT, R16, R23, 0x1, 0x1f ;  /* 0x0c201f0017107f89 */ /* 0x00006400000e0000 */
.L_x_20663:
        /* <DEDUP_REMOVED lines=13> */
.L_x_20629:
[----:B------:R-:W-:Y:S05]  /*1830*/  BSYNC B1 ;  /* 0x0000000000017941 */ /* 0x000fea0003800000 */
.L_x_20628:
[----:B------:R-:W-:Y:S02]  /*1840*/  IADD3 R12, P0, R12, 0x10, RZ ;  /* 0x000000100c0c7810 */ /* 0x000fe40007f1e0ff */
[----:B------:R-:W-:Y:S02]  /*1850*/  IADD3 R60, R60, 0x20, RZ ;  /* 0x000000203c3c7810 */ /* 0x000fe40007ffe0ff */
[----:B-1----:R-:W-:Y:S01]  /*1860*/  IADD3 R44, R44, 0x80, RZ ;  /* 0x000000802c2c7810 */ /* 0x002fe20007ffe0ff */
[----:B------:R-:W-:Y:S01]  /*1870*/  IMAD.X R13, RZ, RZ, R13, P0 ;  /* 0x000000ffff0d7224 */ /* 0x000fe200000e060d */
[----:B------:R-:W-:Y:S01]  /*1880*/  IADD3 R45, R45, 0x20, RZ ;  /* 0x000000202d2d7810 */ /* 0x000fe20007ffe0ff */
[----:B0-----:R-:W-:Y:S05]  /*1890*/  @!P3 BRA `(.L_x_20630) ;  /* 0xfffff8400000b947 */ /* 0x001fea000383ffff */
.L_x_20625:
[----:B------:R-:W-:Y:S05]  /*18a0*/  BSYNC B0 ;  /* 0x0000000000007941 */ /* 0x000fea0003800000 */
.L_x_20624:
[----:B------:R-:W-:Y:S05]  /*18b0*/  BRA.DIV ~URZ, `(.L_x_20631) ;  /* 0x000029f27f007947 */ /* 0x000fea000b800000 */
[----:B-----5:R0:W1:Y:S02]  /*18c0*/  SHFL.BFLY PT, R2, R9, 0x10, 0x1f ;  /* 0x0e001f0009027f89 */ /* 0x02006400000e0000 */
.L_x_20664:
[----:B-1----:R-:W-:Y:S01]  /*18d0*/  FMNMX.FTZ R11, R2, R9, !PT ;  /* 0x00000009020b7209 */ /* 0x002fe20007810000 */
[----:B------:R-:W-:Y:S05]  /*18e0*/  BRA.DIV ~URZ, `(.L_x_20632) ;  /* 0x00002a427f007947 */ /* 0x000fea000b800000 */
[----:B------:R-:W1:Y:S02]  /*18f0*/  SHFL.BFLY PT, R2, R11, 0x8, 0x1f ;  /* 0x0d001f000b027f89 */ /* 0x000e6400000e0000 */
[----:B-1----:R-:W-:-:S05]  /*1900*/  FMNMX.FTZ R2, R11, R2, !PT ;  /* 0x000000020b027209 */ /* 0x002fca0007810000 */
[----:B0-----:R0:W1:Y:S02]  /*1910*/  SHFL.BFLY PT, R9, R2, 0x4, 0x1f ;  /* 0x0c801f0002097f89 */ /* 0x00106400000e0000 */
.L_x_20665:
        /* <DEDUP_REMOVED lines=40> */
.L_x_20637:
        /* <DEDUP_REMOVED lines=11> */
.L_x_20636:
[----:B------:R-:W-:Y:S05]  /*1c50*/  BSYNC B1 ;  /* 0x0000000000017941 */ /* 0x000fea0003800000 */
.L_x_20635:
        /* <DEDUP_REMOVED lines=10> */
.L_x_20640:
        /* <DEDUP_REMOVED lines=22> */
[----:B------:R-:W-:Y:S01]  /*1e60*/  LDS R37, [R9+0x1800] ;  /* 0x0018000009257984 */ /* 0x000fe20000000800 */
[----:B----4-:R-:W-:-:S02]  /*1e70*/  FADD.FTZ R17, -R2, R17 ;  /* 0x0000001102117221 */ /* 0x010fc40000010100 */
[C---:B-----5:R-:W-:Y:S01]  /*1e80*/  FADD.FTZ R21, -R2.reuse, R21 ;  /* 0x0000001502157221 */ /* 0x060fe20000010100 */
[----:B------:R-:W3:Y:S01]  /*1e90*/  LDS R19, [R9+0x1200] ;  /* 0x0012000009137984 */ /* 0x000ee20000000800 */
[----:B------:R-:W-:Y:S01]  /*1ea0*/  FMUL.FTZ R16, R17, 1.4426950216293334961 ;  /* 0x3fb8aa3b11107820 */ /* 0x000fe20000410000 */
[----:B------:R-:W4:Y:S01]  /*1eb0*/  MUFU.EX2 R13, R13 ;  /* 0x0000000d000d7308 */ /* 0x000f220000000800 */
[----:B------:R-:W-:Y:S02]  /*1ec0*/  FMUL.FTZ R21, R21, 1.4426950216293334961 ;  /* 0x3fb8aa3b15157820 */ /* 0x000fe40000410000 */
[C---:B------:R-:W-:Y:S02]  /*1ed0*/  FADD.FTZ R23, -R2.reuse, R23 ;  /* 0x0000001702177221 */ /* 0x040fe40000010100 */
[C---:B------:R-:W-:Y:S02]  /*1ee0*/  FADD.FTZ R25, -R2.reuse, R25 ;  /* 0x0000001902197221 */ /* 0x040fe40000010100 */
[----:B------:R-:W-:Y:S01]  /*1ef0*/  FMUL.FTZ R23, R23, 1.4426950216293334961 ;  /* 0x3fb8aa3b17177820 */ /* 0x000fe20000410000 */
[----:B------:R-:W5:Y:S01]  /*1f00*/  MUFU.EX2 R16, R16 ;  /* 0x0000001000107308 */ /* 0x000f620000000800 */
[----:B------:R-:W-:Y:S01]  /*1f10*/  FMUL.FTZ R25, R25, 1.4426950216293334961 ;  /* 0x3fb8aa3b19197820 */ /* 0x000fe20000410000 */
[----:B--2---:R-:W-:Y:S01]  /*1f20*/  STS [R9+-0x200], R14 ;  /* 0xfffe000e09007388 */ /* 0x004fe20000000800 */
[----:B------:R-:W-:-:S02]  /*1f30*/  FADD.FTZ R27, -R2, R27 ;  /* 0x0000001b021b7221 */ /* 0x000fc40000010100 */
[C---:B------:R-:W-:Y:S02]  /*1f40*/  FADD.FTZ R29, -R2.reuse, R29 ;  /* 0x0000001d021d7221 */ /* 0x040fe40000010100 */
[----:B------:R-:W-:Y:S01]  /*1f50*/  FMUL.FTZ R27, R27, 1.4426950216293334961 ;  /* 0x3fb8aa3b1b1b7820 */ /* 0x000fe20000410000 */
[----:B------:R2:W1:Y:S01]  /*1f60*/  MUFU.EX2 R20, R21 ;  /* 0x0000001500147308 */ /* 0x0004620000000800 */
[----:B------:R-:W-:Y:S01]  /*1f70*/  FMUL.FTZ R29, R29, 1.4426950216293334961 ;  /* 0x3fb8aa3b1d1d7820 */ /* 0x000fe20000410000 */
[----:B----4-:R-:W-:Y:S01]  /*1f80*/  STS [R9+-0x400], R13 ;  /* 0xfffc000d09007388 */ /* 0x010fe20000000800 */
[C---:B------:R-:W-:Y:S02]  /*1f90*/  FADD.FTZ R31, -R2.reuse, R31 ;  /* 0x0000001f021f7221 */ /* 0x040fe40000010100 */
[----:B0-----:R-:W-:-:S03]  /*1fa0*/  FADD.FTZ R33, -R2, R33 ;  /* 0x0000002102217221 */ /* 0x001fc60000010100 */
[----:B------:R-:W0:Y:S01]  /*1fb0*/  MUFU.EX2 R18, R18 ;  /* 0x0000001200127308 */ /* 0x000e220000000800 */
[----:B--2---:R-:W2:Y:S01]  /*1fc0*/  LDS R21, [R9+0x1a00] ;  /* 0x001a000009157984 */ /* 0x004ea20000000800 */
[----:B------:R-:W-:Y:S02]  /*1fd0*/  FMUL.FTZ R31, R31, 1.4426950216293334961 ;  /* 0x3fb8aa3b1f1f7820 */ /* 0x000fe40000410000 */
[----:B------:R-:W-:Y:S01]  /*1fe0*/  FMUL.FTZ R33, R33, 1.4426950216293334961 ;  /* 0x3fb8aa3b21217820 */ /* 0x000fe20000410000 */
[----:B-----5:R-:W-:Y:S01]  /*1ff0*/  STS [R9], R16 ;  /* 0x0000001009007388 */ /* 0x020fe20000000800 */
[C---:B-1----:R-:W-:Y:S02]  /*2000*/  FADD.FTZ R15, -R2.reuse, R15 ;  /* 0x0000000f020f7221 */ /* 0x042fe40000010100 */
[----:B------:R-:W1:Y:S01]  /*2010*/  MUFU.EX2 R22, R23 ;  /* 0x0000001700167308 */ /* 0x000e620000000800 */
[----:B------:R-:W-:Y:S01]  /*2020*/  FADD.FTZ R35, -R2, R35 ;  /* 0x0000002302237221 */ /* 0x000fe20000010100 */
[----:B------:R-:W-:Y:S01]  /*2030*/  STS [R9+0x400], R20 ;  /* 0x0004001409007388 */ /* 0x000fe20000000800 */
[----:B------:R-:W-:-:S02]  /*2040*/  FMUL.FTZ R17, R15, 1.4426950216293334961 ;  /* 0x3fb8aa3b0f117820 */ /* 0x000fc40000410000 */
[----:B------:R-:W-:Y:S02]  /*2050*/  FADD.FTZ R15, R13, R8 ;  /* 0x000000080d0f7221 */ /* 0x000fe40000010000 */
[C---:B---3--:R-:W-:Y:S01]  /*2060*/  FADD.FTZ R19, -R2.reuse, R19 ;  /* 0x0000001302137221 */ /* 0x048fe20000010100 */
[----:B------:R-:W3:Y:S01]  /*2070*/  MUFU.EX2 R24, R25 ;  /* 0x0000001900187308 */ /* 0x000ee20000000800 */
[----:B------:R-:W-:Y:S01]  /*2080*/  FADD.FTZ R15, R15, R14 ;  /* 0x0000000e0f0f7221 */ /* 0x000fe20000010000 */
[----:B0-----:R-:W-:Y:S01]  /*2090*/  STS [R9+0x200], R18 ;  /* 0x0002001209007388 */ /* 0x001fe20000000800 */
[----:B------:R-:W-:Y:S02]  /*20a0*/  FMUL.FTZ R19, R19, 1.4426950216293334961 ;  /* 0x3fb8aa3b13137820 */ /* 0x000fe40000410000 */
[----:B------:R-:W-:Y:S02]  /*20b0*/  FADD.FTZ R15, R15, R16 ;  /* 0x000000100f0f7221 */ /* 0x000fe40000010000 */
[----:B------:R-:W-:Y:S01]  /*20c0*/  FMUL.FTZ R35, R35, 1.4426950216293334961 ;  /* 0x3fb8aa3b23237820 */ /* 0x000fe20000410000 */
[----:B------:R-:W0:Y:S01]  /*20d0*/  MUFU.EX2 R26, R27 ;  /* 0x0000001b001a7308 */ /* 0x000e220000000800 */
[----:B------:R-:W-:Y:S01]  /*20e0*/  FADD.FTZ R15, R15, R18 ;  /* 0x000000120f0f7221 */ /* 0x000fe20000010000 */
[----:B-1----:R-:W-:Y:S01]  /*20f0*/  STS [R9+0x600], R22 ;  /* 0x0006001609007388 */ /* 0x002fe20000000800 */
[----:B------:R-:W-:-:S02]  /*2100*/  FADD.FTZ R37, -R2, R37 ;  /* 0x0000002502257221 */ /* 0x000fc40000010100 */
[----:B------:R-:W-:Y:S02]  /*2110*/  FADD.FTZ R15, R15, R20 ;  /* 0x000000140f0f7221 */ /* 0x000fe40000010000 */
[----:B------:R-:W-:Y:S01]  /*2120*/  FMUL.FTZ R37, R37, 1.4426950216293334961 ;  /* 0x3fb8aa3b25257820 */ /* 0x000fe20000410000 */
[----:B------:R-:W1:Y:S01]  /*2130*/  MUFU.EX2 R28, R29 ;  /* 0x0000001d001c7308 */ /* 0x000e620000000800 */
[----:B------:R-:W-:Y:S01]  /*2140*/  FADD.FTZ R15, R15, R22 ;  /* 0x000000160f0f7221 */ /* 0x000fe20000010000 */
[----:B---3--:R-:W-:Y:S03]  /*2150*/  STS [R9+0x800], R24 ;  /* 0x0008001809007388 */ /* 0x008fe60000000800 */
[----:B------:R-:W-:-:S03]  /*2160*/  FADD.FTZ R15, R15, R24 ;  /* 0x000000180f0f7221 */ /* 0x000fc60000010000 */
[----:B------:R-:W3:Y:S01]  /*2170*/  MUFU.EX2 R30, R17 ;  /* 0x00000011001e7308 */ /* 0x000ee20000000800 */
[----:B0-----:R-:W-:Y:S01]  /*2180*/  FADD.FTZ R15, R15, R26 ;  /* 0x0000001a0f0f7221 */ /* 0x001fe20000010000 */
[----:B------:R-:W-:Y:S01]  /*2190*/  STS [R9+0xa00], R26 ;  /* 0x000a001a09007388 */ /* 0x000fe20000000800 */
[----:B--2---:R-:W-:-:S04]  /*21a0*/  FADD.FTZ R21, -R2, R21 ;  /* 0x0000001502157221 */ /* 0x004fc80000010100 */
[----:B------:R-:W-:Y:S01]  /*21b0*/  FMUL.FTZ R21, R21, 1.4426950216293334961 ;  /* 0x3fb8aa3b15157820 */ /* 0x000fe20000410000 */
[----:B------:R-:W0:Y:S01]  /*21c0*/  MUFU.EX2 R32, R31 ;  /* 0x0000001f00207308 */ /* 0x000e220000000800 */
[----:B-1----:R-:W-:Y:S01]  /*21d0*/  FADD.FTZ R15, R15, R28 ;  /* 0x0000001c0f0f7221 */ /* 0x002fe20000010000 */
        /* <DEDUP_REMOVED lines=22> */
.L_x_20639:
[----:B------:R-:W-:Y:S05]  /*2340*/  BSYNC B1 ;  /* 0x0000000000017941 */ /* 0x000fea0003800000 */
.L_x_20638:
        /* <DEDUP_REMOVED lines=55> */
.L_x_20642:
[----:B------:R-:W-:Y:S05]  /*26c0*/  BSYNC B1 ;  /* 0x0000000000017941 */ /* 0x000fea0003800000 */
.L_x_20641:
        /* <DEDUP_REMOVED lines=26> */
.L_x_20634:
[----:B------:R-:W-:Y:S05]  /*2870*/  BSYNC B0 ;  /* 0x0000000000007941 */ /* 0x000fea0003800000 */
.L_x_20633:
        /* <DEDUP_REMOVED lines=44> */
.L_x_20647:
        /* <DEDUP_REMOVED lines=8> */
.L_x_20646:
[----:B------:R-:W-:Y:S05]  /*2bc0*/  BSYNC B1 ;  /* 0x0000000000017941 */ /* 0x000fea0003800000 */
.L_x_20645:
        /* <DEDUP_REMOVED lines=10> */
.L_x_20650:
        /* <DEDUP_REMOVED lines=52> */
.L_x_20649:
[----:B------:R-:W-:Y:S05]  /*2fb0*/  BSYNC B1 ;  /* 0x0000000000017941 */ /* 0x000fea0003800000 */
.L_x_20648:
        /* <DEDUP_REMOVED lines=31> */
.L_x_20652:
[----:B------:R-:W-:Y:S05]  /*31b0*/  BSYNC B1 ;  /* 0x0000000000017941 */ /* 0x000fea0003800000 */
.L_x_20651:
        /* <DEDUP_REMOVED lines=14> */
.L_x_20644:
[----:B------:R-:W-:Y:S05]  /*32a0*/  BSYNC B0 ;  /* 0x0000000000007941 */ /* 0x000fea0003800000 */
.L_x_20643:
        /* <DEDUP_REMOVED lines=31> */
.L_x_20654:
[----:B------:R-:W-:Y:S05]  /*34a0*/  BSYNC B0 ;  /* 0x0000000000007941 */ /* 0x000fea0003800000 */
.L_x_20653:
[----:B------:R-:W-:Y:S01]  /*34b0*/  BSSY B0, `(.L_x_20655) ;  /* 0x0000093000007945 */ /* 0x000fe20003800000 */
[----:B------:R-:W-:Y:S02]  /*34c0*/  IMAD.MOV.U32 R25, RZ, RZ, RZ ;  /* 0x000000ffff197224 */ /* 0x000fe400078e00ff */
[----:B0-----:R-:W-:Y:S01]  /*34d0*/  IMAD.MOV.U32 R2, RZ, RZ, RZ ;  /* 0x000000ffff027224 */ /* 0x001fe200078e00ff */
        /* <DEDUP_REMOVED lines=21> */
[----:B------:R-:W-:Y:S02]  /*3630*/  LEA.HI.X.SX32 R8, R9, R8, 0x1, P0 ;  /* 0x0000000809087211 */ /* 0x000fe400000f0eff */
[----:B------:R-:W-:Y:S02]  /*3640*/  LEA R24, P0, R29, c[0x0][0x198], 0x2 ;  /* 0x000066001d187a11 */ /* 0x000fe400078010ff */
[----:B------:R-:W-:Y:S02]  /*3650*/  LEA R33, R27, 0x7, 0x3 ;  /* 0x000000071b217811 */ /* 0x000fe400078e18ff */
[----:B------:R-:W-:-:S03]  /*3660*/  LEA.HI.X R29, R29, c[0x0][0x19c], R8, 0x2, P0 ;  /* 0x000067001d1d7a11 */ /* 0x000fc600000f1408 */
.L_x_20661:
[----:B------:R-:W-:Y:S01]  /*3670*/  IMAD.MOV.U32 R12, RZ, RZ, R24 ;  /* 0x000000ffff0c7224 */ /* 0x000fe200078e0018 */
[----:B------:R-:W0:Y:S01]  /*3680*/  LDS.128 R20, [R32+-0x10] ;  /* 0xfffff00020147984 */ /* 0x000e220000000c00 */
[----:B------:R-:W-:-:S03]  /*3690*/  IMAD.MOV.U32 R13, RZ, RZ, R29 ;  /* 0x000000ffff0d7224 */ /* 0x000fc600078e001d */
[----:B------:R1:W2:Y:S04]  /*36a0*/  LDS.128 R16, [R32] ;  /* 0x0000000020107984 */ /* 0x0002a80000000c00 */
[----:B------:R-:W3:Y:S02]  /*36b0*/  LDG.E.CONSTANT R9, [R12.64] ;  /* 0x0000000a0c097981 */ /* 0x000ee4000c1e9900 */
[----:B---3--:R-:W-:Y:S01]  /*36c0*/  SHF.R.S32.HI R8, RZ, 0x1f, R9 ;  /* 0x0000001fff087819 */ /* 0x008fe20000011409 */
[----:B------:R-:W-:-:S04]  /*36d0*/  IMAD.WIDE.U32 R14, R9, c[0x0][0x1bc], R4 ;  /* 0x00006f00090e7a25 */ /* 0x000fc800078e0004 */
[----:B------:R-:W-:-:S04]  /*36e0*/  IMAD R8, R8, c[0x0][0x1bc], RZ ;  /* 0x00006f0008087a24 */ /* 0x000fc800078e02ff */
        /* <DEDUP_REMOVED lines=49> */
.L_x_20658:
[----:B-12---:R-:W-:Y:S05]  /*3a00*/  BSYNC B1 ;  /* 0x0000000000017941 */ /* 0x006fea0003800000 */
.L_x_20657:
[----:B-----5:R-:W-:Y:S01]  /*3a10*/  HFMA2.MMA R13, R20, R13, -RZ ;  /* 0x0000000d140d7235 */ /* 0x020fe200001000ff */
[----:B------:R-:W-:Y:S01]  /*3a20*/  F2FP.PACK_AB R16, R17, R16 ;  /* 0x000000101110723e */ /* 0x000fe200000000ff */
[----:B------:R-:W-:Y:S01]  /*3a30*/  BSSY B1, `(.L_x_20659) ;  /* 0x000002a000017945 */ /* 0x000fe20003800000 */
[----:B------:R-:W-:-:S03]  /*3a40*/  F2FP.PACK_AB R18, R19, R18 ;  /* 0x000000121312723e */ /* 0x000fc600000000ff */
[----:B------:R-:W-:Y:S01]  /*3a50*/  HFMA2.MMA R13, R37, R12, R13 ;  /* 0x0000000c250d7235 */ /* 0x000fe2000000000d */
[----:B------:R-:W-:-:S09]  /*3a60*/  IMAD.MOV.U32 R22, RZ, RZ, R16 ;  /* 0x000000ffff167224 */ /* 0x000fd200078e0010 */
        /* <DEDUP_REMOVED lines=19> */
[C---:B------:R-:W-:Y:S02]  /*3ba0*/  PRMT R12, R8.reuse, 0x7632, R12 ;  /* 0x00007632080c7816 */ /* 0x040fe4000000000c */
[----:B------:R-:W-:Y:S02]  /*3bb0*/  SEL R13, R8, RZ, !P6 ;  /* 0x000000ff080d7207 */ /* 0x000fe40007000000 */
[-C--:B------:R-:W-:Y:S02]  /*3bc0*/  ISETP.GE.AND P0, PT, R17, R0.reuse, PT ;  /* 0x000000001100720c */ /* 0x080fe40003f06270 */
[-C--:B------:R-:W-:Y:S02]  /*3bd0*/  ISETP.GE.AND P3, PT, R19, R0.reuse, PT ;  /* 0x000000001300720c */ /* 0x080fe40003f66270 */
        /* <DEDUP_REMOVED lines=15> */
.L_x_20660:
[----:B------:R-:W-:Y:S05]  /*3cd0*/  BSYNC B1 ;  /* 0x0000000000017941 */ /* 0x000fea0003800000 */
.L_x_20659:
        /* <DEDUP_REMOVED lines=16> */
.L_x_20656:
[----:B------:R-:W-:Y:S05]  /*3de0*/  BSYNC B0 ;  /* 0x0000000000007941 */ /* 0x000fea0003800000 */
.L_x_20655:
        /* <DEDUP_REMOVED lines=34> */
[----:B------:R-:W-:-:S06]  /*4010*/  F2FP.PACK_AB R2, R2, R25 ;  /* 0x000000190202723e */ /* 0x000fcc00000000ff */
        /* <DEDUP_REMOVED lines=18> */
[C---:B------:R-:W-:Y:S02]  /*4140*/  LEA R6, P1, R8.reuse, c[0x0][0x170], 0x1 ;  /* 0x00005c0008067a11 */ /* 0x040fe400078208ff */
[----:B------:R-:W-:Y:S02]  /*4150*/  LEA.HI.X R5, R5, c[0x0][0x174], R10, 0x1, P0 ;  /* 0x00005d0005057a11 */ /* 0x000fe400000f0c0a */
[--C-:B------:R-:W-:Y:S02]  /*4160*/  LEA.HI.X R7, R8, c[0x0][0x174], R3.reuse, 0x1, P1 ;  /* 0x00005d0008077a11 */ /* 0x100fe400008f0c03 */
[----:B------:R-:W-:Y:S01]  /*4170*/  PRMT R3, R2, 0x7632, R3 ;  /* 0x0000763202037816 */ /* 0x000fe20000000003 */
[----:B------:R-:W-:Y:S04]  /*4180*/  STG.E.U16 [R4.64], R2 ;  /* 0x0000000204007986 */ /* 0x000fe8000c10150a */
[----:B------:R-:W-:Y:S01]  /*4190*/  STG.E.U16 [R6.64], R3 ;  /* 0x0000000306007986 */ /* 0x000fe2000c10150a */
[----:B------:R-:W-:Y:S05]  /*41a0*/  EXIT ;  /* 0x000000000000794d */ /* 0x000fea0003800000 */
.L_x_20626:
[----:B------:R-:W-:Y:S01]  /*41b0*/  IMAD.MOV.U32 R18, RZ, RZ, R23 ;  /* 0x000000ffff127224 */ /* 0x000fe200078e0017 */
[----:B------:R-:W-:Y:S01]  /*41c0*/  MOV R16, 0x4210 ;  /* 0x0000421000107802 */ /* 0x000fe20000000f00 */
[----:B------:R-:W-:-:S02]  /*41d0*/  IMAD.MOV.U32 R19, RZ, RZ, 0x2 ;  /* 0x00000002ff137424 */ /* 0x000fc400078e00ff */
[----:B------:R-:W-:Y:S02]  /*41e0*/  IMAD.MOV.U32 R20, RZ, RZ, 0x1f ;  /* 0x0000001fff147424 */ /* 0x000fe400078e00ff */
[----:B------:R-:W-:Y:S02]  /*41f0*/  IMAD.MOV.U32 R21, RZ, RZ, -0x1 ;  /* 0xffffffffff157424 */ /* 0x000fe400078e00ff */
[----:B-----5:R-:W-:Y:S05]  /*4200*/  CALL.REL.NOINC `($__internal_385_$__cuda_sm70_shflsync_bfly_p) ;  /* 0x0000021000007944 */ /* 0x020fea0003c00000 */
[----:B-1----:R-:W-:Y:S01]  /*4210*/  IMAD.MOV.U32 R16, RZ, RZ, R18 ;  /* 0x000000ffff107224 */ /* 0x002fe200078e0012 */
[----:B0-----:R-:W-:Y:S05]  /*4220*/  BRA `(.L_x_20662) ;  /* 0xffffd50000007947 */ /* 0x001fea000383ffff */
.L_x_20627:
[----:B------:R-:W-:Y:S01]  /*4230*/  IMAD.MOV.U32 R18, RZ, RZ, R23 ;  /* 0x000000ffff127224 */ /* 0x000fe200078e0017 */
[----:B------:R-:W-:Y:S01]  /*4240*/  MOV R16, 0x4290 ;  /* 0x0000429000107802 */ /* 0x000fe20000000f00 */
[----:B------:R-:W-:Y:S02]  /*4250*/  IMAD.MOV.U32 R19, RZ, RZ, 0x1 ;  /* 0x00000001ff137424 */ /* 0x000fe400078e00ff */
[----:B------:R-:W-:Y:S02]  /*4260*/  IMAD.MOV.U32 R20, RZ, RZ, 0x1f ;  /* 0x0000001fff147424 */ /* 0x000fe400078e00ff */
[----:B------:R-:W-:Y:S02]  /*4270*/  IMAD.MOV.U32 R21, RZ, RZ, -0x1 ;  /* 0xffffffffff157424 */ /* 0x000fe400078e00ff */
[----:B-----5:R-:W-:Y:S05]  /*4280*/  CALL.REL.NOINC `($__internal_385_$__cuda_sm70_shflsync_bfly_p) ;  /* 0x0000019000007944 */ /* 0x020fea0003c00000 */
[----:B-1----:R-:W-:Y:S01]  /*4290*/  IMAD.MOV.U32 R16, RZ, RZ, R18 ;  /* 0x000000ffff107224 */ /* 0x002fe200078e0012 */
[----:B0-----:R-:W-:Y:S05]  /*42a0*/  BRA `(.L_x_20663) ;  /* 0xffffd4b000007947 */ /* 0x001fea000383ffff */
.L_x_20631:
        /* <DEDUP_REMOVED lines=8> */
.L_x_20632:
[----:B------:R-:W-:Y:S01]  /*4330*/  IMAD.MOV.U32 R18, RZ, RZ, R11 ;  /* 0x000000ffff127224 */ /* 0x000fe200078e000b */
[----:B------:R-:W-:Y:S01]  /*4340*/  MOV R16, 0x4390 ;  /* 0x0000439000107802 */ /* 0x000fe20000000f00 */
[----:B------:R-:W-:Y:S02]  /*4350*/  IMAD.MOV.U32 R19, RZ, RZ, 0x8 ;  /* 0x00000008ff137424 */ /* 0x000fe400078e00ff */
[----:B------:R-:W-:Y:S02]  /*4360*/  IMAD.MOV.U32 R20, RZ, RZ, 0x1f ;  /* 0x0000001fff147424 */ /* 0x000fe400078e00ff */
[----:B------:R-:W-:Y:S02]  /*4370*/  IMAD.MOV.U32 R21, RZ, RZ, -0x1 ;  /* 0xffffffffff157424 */ /* 0x000fe400078e00ff */
[----:B0-----:R-:W-:Y:S05]  /*4380*/  CALL.REL.NOINC `($__internal_385_$__cuda_sm70_shflsync_bfly_p) ;  /* 0x0000009000007944 */ /* 0x001fea0003c00000 */
[----:B-1----:R-:W-:Y:S01]  /*4390*/  FMNMX.FTZ R2, R11, R18, !PT ;  /* 0x000000120b027209 */ /* 0x002fe20007810000 */
[----:B0-----:R-:W-:Y:S01]  /*43a0*/  IMAD.MOV.U32 R19, RZ, RZ, 0x4 ;  /* 0x00000004ff137424 */ /* 0x001fe200078e00ff */
[----:B------:R-:W-:Y:S01]  /*43b0*/  MOV R16, 0x4400 ;  /* 0x0000440000107802 */ /* 0x000fe20000000f00 */
[----:B------:R-:W-:-:S02]  /*43c0*/  IMAD.MOV.U32 R20, RZ, RZ, 0x1f ;  /* 0x0000001fff147424 */ /* 0x000fc400078e00ff */
[----:B------:R-:W-:Y:S02]  /*43d0*/  IMAD.MOV.U32 R21, RZ, RZ, -0x1 ;  /* 0xffffffffff157424 */ /* 0x000fe400078e00ff */
[----:B------:R-:W-:Y:S02]  /*43e0*/  IMAD.MOV.U32 R18, RZ, RZ, R2 ;  /* 0x000000ffff127224 */ /* 0x000fe400078e0002 */
[----:B------:R-:W-:Y:S05]  /*43f0*/  CALL.REL.NOINC `($__internal_385_$__cuda_sm70_shflsync_bfly_p) ;  /* 0x0000002000007944 */ /* 0x000fea0003c00000 */
[----:B-1----:R-:W-:Y:S01]  /*4400*/  IMAD.MOV.U32 R9, RZ, RZ, R18 ;  /* 0x000000ffff097224 */ /* 0x002fe200078e0012 */
[----:B0-----:R-:W-:Y:S05]  /*4410*/  BRA `(.L_x_20665) ;  /* 0xffffd50000007947 */ /* 0x001fea000383ffff */
        .weak           $__internal_385_$__cuda_sm70_shflsync_bfly_p
        .type           $__internal_385_$__cuda_sm70_shflsync_bfly_p,@function
        .size           $__internal_385_$__cuda_sm70_shflsync_bfly_p,(.L_x_25046 - $__internal_385_$__cuda_sm70_shflsync_bfly_p)
$__internal_385_$__cuda_sm70_shflsync_bfly_p:
[----:B------:R-:W-:Y:S01]  /*4420*/  IMAD.MOV.U32 R17, RZ, RZ, 0x0 ;  /* 0x00000000ff117424 */ /* 0x000fe200078e00ff */
[----:B------:R-:W-:Y:S04]  /*4430*/  WARPSYNC R21 ;  /* 0x0000001500007348 */ /* 0x000fe80003800000 */
[----:B------:R0:W1:Y:S01]  /*4440*/  SHFL.BFLY PT, R18, R18, R19, R20 ;  /* 0x0c00001312127389 */ /* 0x00006200000e0014 */
[----:B------:R-:W-:Y:S05]  /*4450*/  RET.REL.NODEC R16 `(_ZN4vllm25paged_attention_v2_kernelIttLi64ELi8ELi128ELNS_18Fp8KVCacheDataTypeE0ELb0ELi512EEEvPfS2_PT_PKS3_PKT0_S9_ifPKiSB_iPKfiiiSD_SD_iiiii) ;  /* 0xffffbba010007950 */ /* 0x000fea0003c3ffff */
.L_x_20666:
        /* <DEDUP_REMOVED lines=10> */
.L_x_25046:


//--------------------- .text._ZN4vllm25paged_attention_v2_kernelIttLi32ELi8ELi128ELNS_18Fp8KVCacheDataTypeE0ELb0ELi512EEEvPfS2_PT_PKS3_PKT0_S9_ifPKiSB_iPKfiiiSD_SD_iiiii --------------------------
	.section	.text._ZN4vllm25paged_attention_v2_kernelIttLi32ELi8ELi128ELNS_18Fp8KVCacheDataTypeE0ELb0ELi512EEEvPfS2_PT_PKS3_PKT0_S9_ifPKiSB_iPKfiiiSD_SD_iiiii,"ax",@progbits
	.sectioninfo	@"SHI_REGISTERS=47"
	.align	128
        .global         _ZN4vllm25paged_attention_v2_kernelIttLi32ELi8ELi128ELNS_18Fp8KVCacheDataTypeE0ELb0ELi512EEEvPfS2_PT_PKS3_PKT0_S9_ifPKiSB_iPKfiiiSD_SD_iiiii
        .type           _ZN4vllm25paged_attention_v2_kernelIttLi32ELi8ELi128ELNS_18Fp8KVCacheDataTypeE0ELb0ELi512EEEvPfS2_PT_PKS3_PKT0_S9_ifPKiSB_iPKfiiiSD_SD_iiiii,@function
        .size           _ZN4vllm25paged_attention_v2_kernelIttLi32ELi8ELi128ELNS_18Fp8KVCacheDataTypeE0ELb0ELi512EEEvPfS2_PT_PKS3_PKT0_S9_ifPKiSB_iPKfiiiSD_SD_iiiii,(.L_x_25047 - _ZN4vllm25paged_attention_v2_kernelIttLi32ELi8ELi128ELNS_18Fp8KVCacheDataTypeE0ELb0ELi512EEEvPfS2_PT_PKS3_PKT0_S9_ifPKiSB_iPKfiiiSD_SD_iiiii)
        .other          _ZN4vllm25paged_attention_v2_kernelIttLi32ELi8ELi128ELNS_18Fp8KVCacheDataTypeE0ELb0ELi512EEEvPfS2_PT_PKS3_PKT0_S9_ifPKiSB_iPKfiiiSD_SD_iiiii,@"STO_CUDA_ENTRY STV_DEFAULT"
_ZN4vllm25paged_attention_v2_kernelIttLi32ELi8ELi128ELNS_18Fp8KVCacheDataTypeE0ELb0ELi512EEEvPfS2_PT_PKS3_PKT0_S9_ifPKiSB_iPKfiiiSD_SD_iiiii:
.text._ZN4vllm25paged_attention_v2_kernelIttLi32ELi8ELi128ELNS_18Fp8KVCacheDataTypeE0ELb0ELi512EEEvPfS2_PT_PKS3_PKT0_S9_ifPKiSB_iPKfiiiSD_SD_iiiii:
        /* <DEDUP_REMOVED lines=35> */
[----:B------:R-:W3:Y:S01]  /*0230*/  R2UR UR7, R0 ;  /* 0x00000000000773c2 */ /* 0x000ee200000e0000 */
[----:B------:R-:W-:Y:S01]  /*0240*/  ULOP3.LUT UR4, UR4, UR5, URZ, 0x3c, !UPT ;  /* 0x0000000504047292 */ /* 0x000fe2000f8e3c3f */
[----:B------:R-:W-:Y:S01]  /*0250*/  BSSY B0, `(.L_x_20667) ;  /* 0x0000085000007945 */ /* 0x000fe20003800000 */
[----:B0-----:R-:W-:Y:S01]  /*0260*/  IABS R4, c[0x0][0xc] ;  /* 0x0000030000047a13 */ /* 0x001fe20000000000 */
[----:B-1----:R-:W-:-:S03]  /*0270*/  IMAD.MOV.U32 R6, RZ, RZ, RZ ;  /* 0x000000ffff067224 */ /* 0x002fc600078e00ff */
[----:B------:R-:W-:Y:S01]  /*0280*/  ISETP.LE.AND P2, PT, RZ, UR4, PT ;  /* 0x00000004ff007c0c */ /* 0x000fe2000bf43270 */
[----:B------:R-:W-:Y:S01]  /*0290*/  UIADD3 UR4, UR12, 0x7, URZ ;  /* 0x000000070c047890 */ /* 0x000fe2000fffe03f */
[----:B------:R-:W0:Y:S03]  /*02a0*/  R2UR UR9, R0 ;  /* 0x00000000000973c2 */ /* 0x000e2600000e0000 */
[----:B------:R-:W-:Y:S01]  /*02b0*/  USHF.R.S32.HI UR5, URZ, 0x1f, UR4 ;  /* 0x0000001f3f057899 */ /* 0x000fe20008011404 */
[----:B--2---:R-:W-:-:S03]  /*02c0*/  IMAD.MOV R9, RZ, RZ, -R7 ;  /* 0x000000ffff097224 */ /* 0x004fc600078e0a07 */
[----:B------:R-:W-:Y:S01]  /*02d0*/  ULEA.HI UR5, UR5, UR4, URZ, 0x3 ;  /* 0x0000000405057291 */ /* 0x000fe2000f8f183f */
[----:B------:R-:W-:-:S03]  /*02e0*/  IMAD R9, R9, R8, RZ ;  /* 0x0000000809097224 */ /* 0x000fc600078e02ff */
[----:B------:R-:W-:Y:S01]  /*02f0*/  USHF.R.S32.HI UR5, URZ, 0x3, UR5 ;  /* 0x000000033f057899 */ /* 0x000fe20008011405 */
[----:B------:R-:W-:Y:S02]  /*0300*/  IMAD.HI.U32 R7, R7, R9, R6 ;  /* 0x0000000907077227 */ /* 0x000fe400078e0006 */
[----:B------:R-:W1:Y:S01]  /*0310*/  S2R R9, SR_CTAID.X ;  /* 0x0000000000097919 */ /* 0x000e620000002500 */
[----:B---3--:R-:W-:-:S03]  /*0320*/  ULEA UR4, UR7, 0x40, 0x6 ;  /* 0x0000004007047891 */ /* 0x008fc6000f8e303f */
[----:B------:R-:W-:Y:S01]  /*0330*/  IMAD.HI.U32 R7, R7, R4, RZ ;  /* 0x0000000407077227 */ /* 0x000fe200078e00ff */
[----:B------:R-:W-:-:S03]  /*0340*/  UISETP.LT.AND UP0, UPT, UR5, UR4, UPT ;  /* 0x000000040500728c */ /* 0x000fc6000bf01270 */
[----:B------:R-:W-:Y:S01]  /*0350*/  IMAD.MOV R3, RZ, RZ, -R7 ;  /* 0x000000ffff037224 */ /* 0x000fe200078e0a07 */
[----:B------:R-:W-:-:S03]  /*0360*/  USEL UR4, UR5, UR4, UP0 ;  /* 0x0000000405047287 */ /* 0x000fc60008000000 */
[----:B------:R-:W-:Y:S01]  /*0370*/  IMAD R3, R8, R3, R4 ;  /* 0x0000000308037224 */ /* 0x000fe200078e0204 */
[----:B0-----:R-:W-:-:S04]  /*0380*/  UIMAD UR7, UR9, -0x40, UR4 ;  /* 0xffffffc0090778a4 */ /* 0x001fc8000f8e0204 */
[----:B------:R-:W-:Y:S01]  /*0390*/  ISETP.GT.U32.AND P1, PT, R8, R3, PT ;  /* 0x000000030800720c */ /* 0x000fe20003f24070 */
[----:B------:R-:W-:-:S04]  /*03a0*/  ULEA UR7, UR7, UR6, 0x3 ;  /* 0x0000000607077291 */ /* 0x000fc8000f8e183f */
[----:B------:R-:W-:-:S04]  /*03b0*/  UISETP.LT.AND UP0, UPT, UR12, UR7, UPT ;  /* 0x000000070c00728c */ /* 0x000fc8000bf01270 */
[----:B------:R-:W-:-:S04]  /*03c0*/  USEL UR7, UR12, UR7, UP0 ;  /* 0x000000070c077287 */ /* 0x000fc80008000000 */
[----:B------:R-:W-:Y:S01]  /*03d0*/  @!P1 IMAD.IADD R3, R3, 0x1, -R8 ;  /* 0x0000000103039824 */ /* 0x000fe200078e0a08 */
[----:B------:R-:W-:Y:S01]  /*03e0*/  @!P1 IADD3 R7, R7, 0x1, RZ ;  /* 0x0000000107079810 */ /* 0x000fe20007ffe0ff */
[----:B------:R-:W-:Y:S01]  /*03f0*/  UIADD3 UR7, -UR6, UR7, URZ ;  /* 0x0000000706077290 */ /* 0x000fe2000fffe13f */
[----:B------:R-:W-:Y:S02]  /*0400*/  ISETP.NE.AND P1, PT, RZ, c[0x0][0x190], PT ;  /* 0x00006400ff007a0c */ /* 0x000fe40003f25270 */
[----:B------:R-:W-:-:S13]  /*0410*/  ISETP.GE.U32.AND P0, PT, R3, R8, PT ;  /* 0x000000080300720c */ /* 0x000fda0003f06070 */
        /* <DEDUP_REMOVED lines=8> */
[----:B-1----:R-:W-:-:S04]  /*04a0*/  IABS R3, R9 ;  /* 0x0000000900037213 */ /* 0x002fc80000000000 */
[----:B------:R0:W1:Y:S01]  /*04b0*/  F2I.FTZ.U32.TRUNC.NTZ R5, R4 ;  /* 0x0000000400057305 */ /* 0x000062000021f000 */
[----:B------:R-:W-:Y:S01]  /*04c0*/  IABS R9, R8 ;  /* 0x0000000800097213 */ /* 0x000fe20000000000 */
        /* <DEDUP_REMOVED lines=11> */
[C---:B------:R-:W-:Y:S02]  /*0580*/  ISETP.NE.AND P1, PT, R8.reuse, RZ, PT ;  /* 0x000000ff0800720c */ /* 0x040fe40003f25270 */
[----:B------:R-:W-:Y:S02]  /*0590*/  ISETP.GE.U32.AND P0, PT, R5, R6, PT ;  /* 0x000000060500720c */ /* 0x000fe40003f06070 */
[----:B------:R-:W-:Y:S02]  /*05a0*/  LOP3.LUT R5, R8, UR13, RZ, 0x3c, !PT ;  /* 0x0000000d08057c12 */ /* 0x000fe4000f8e3cff */
        /* <DEDUP_REMOVED lines=8> */
[----:B------:R-:W-:Y:S01]  /*0630*/  SHF.R.S32.HI R5, RZ, 0x5, R5 ;  /* 0x00000005ff057819 */ /* 0x000fe20000011405 */
[----:B------:R-:W-:Y:S01]  /*0640*/  @!P2 IMAD.MOV R4, RZ, RZ, -R4 ;  /* 0x000000ffff04a224 */ /* 0x000fe200078e0a04 */
[----:B------:R-:W-:-:S02]  /*0650*/  @!P1 LOP3.LUT R4, RZ, R8, RZ, 0x33, !PT ;  /* 0x00000008ff049212 */ /* 0x000fc400078e33ff */
[----:B------:R-:W-:Y:S02]  /*0660*/  LOP3.LUT R8, R12, 0xfffffffc, RZ, 0xc0, !PT ;  /* 0xfffffffc0c087812 */ /* 0x000fe400078ec0ff */
[----:B------:R-:W-:-:S03]  /*0670*/  SHF.R.S32.HI R12, RZ, 0x2, R12 ;  /* 0x00000002ff0c7819 */ /* 0x000fc6000001140c */
[----:B------:R-:W-:Y:S02]  /*0680*/  IMAD.IADD R7, R3, 0x1, -R8 ;  /* 0x0000000103077824 */ /* 0x000fe400078e0a08 */
        /* <DEDUP_REMOVED lines=26> */
.L_x_20671:
        /* <DEDUP_REMOVED lines=11> */
.L_x_20670:
[----:B------:R-:W-:Y:S05]  /*08e0*/  BSYNC B1 ;  /* 0x0000000000017941 */ /* 0x000fea0003800000 */
.L_x_20669:
        /* <DEDUP_REMOVED lines=10> */
.L_x_20672:
        /* <DEDUP_REMOVED lines=17> */
.L_x_20668:
[----:B------:R-:W-:Y:S05]  /*0aa0*/  BSYNC B0 ;  /* 0x0000000000007941 */ /* 0x000fea0003800000 */
.L_x_20667:
[----:B------:R-:W-:Y:S01]  /*0ab0*/  IMAD R8, R0, 0x40, R5 ;  /* 0x0000004000087824 */ /* 0x000fe200078e0205 */
[----:B------:R-:W-:Y:S01]  /*0ac0*/  ULDC UR9, c[0x0][0x1a8] ;  /* 0x00006a0000097ab9 */ /* 0x000fe20000000800 */
[----:B------:R-:W-:Y:S01]  /*0ad0*/  BAR.SYNC.DEFER_BLOCKING 0x0 ;  /* 0x0000000000007b1d */ /* 0x000fe20000010000 */
[----:B------:R-:W-:Y:S01]  /*0ae0*/  UIMAD UR8, UR8, UR9, URZ ;  /* 0x00000009080872a4 */ /* 0x000fe2000f8e023f */
[----:B------:R-:W-:Y:S01]  /*0af0*/  IMAD.MOV.U32 R9, RZ, RZ, -0x800001 ;  /* 0xff7fffffff097424 */ /* 0x000fe200078e00ff */
[----:B------:R-:W-:-:S02]  /*0b00*/  ISETP.GE.AND P1, PT, R8, UR4, PT ;  /* 0x0000000408007c0c */ /* 0x000fc4000bf26270 */
[----:B------:R-:W-:Y:S01]  /*0b10*/  USHF.R.S32.HI UR13, URZ, 0x1f, UR8 ;  /* 0x0000001f3f0d7899 */ /* 0x000fe20008011408 */
[----:B------:R-:W-:Y:S10]  /*0b20*/  BSSY B0, `(.L_x_20673) ;  /* 0x0000090000007945 */ /* 0x000ff40003800000 */
[----:B------:R-:W-:Y:S05]  /*0b30*/  @P1 BRA `(.L_x_20674) ;  /* 0x000008e000001947 */ /* 0x000fea0003800000 */
[C---:B------:R-:W-:Y:S01]  /*0b40*/  IADD3 R11, P0, R8.reuse, UR8, RZ ;  /* 0x00000008080b7c10 */ /* 0x040fe2000ff1e0ff */
[----:B------:R-:W-:Y:S01]  /*0b50*/  IMAD.SHL.U32 R16, R7, 0x2, RZ ;  /* 0x0000000207107824 */ /* 0x000fe200078e00ff */
[----:B------:R-:W-:Y:S01]  /*0b60*/  SHF.R.S32.HI R9, RZ, 0x1f, R12 ;  /* 0x0000001fff097819 */ /* 0x000fe2000001140c */
[----:B------:R-:W-:Y:S01]  /*0b70*/  IMAD.U32 R40, RZ, RZ, UR12 ;  /* 0x0000000cff287e24 */ /* 0x000fe2000f8e00ff */
[----:B------:R-:W-:-:S02]  /*0b80*/  LEA.HI.X.SX32 R14, R8, UR13, 0x1, P0 ;  /* 0x0000000d080e7c11 */ /* 0x000fc400080f0eff */
[----:B------:R-:W-:Y:S02]  /*0b90*/  LEA.HI R9, R9, R12, RZ, 0x3 ;  /* 0x0000000c09097211 */ /* 0x000fe400078f18ff */
[----:B------:R-:W-:Y:S02]  /*0ba0*/  LEA R10, P0, R11, c[0x0][0x198], 0x2 ;  /* 0x000066000b0a7a11 */ /* 0x000fe400078010ff */
[----:B------:R-:W-:Y:S02]  /*0bb0*/  LOP3.LUT R9, R9, 0xfffffff8, RZ, 0xc0, !PT ;  /* 0xfffffff809097812 */ /* 0x000fe400078ec0ff */
[----:B------:R-:W-:Y:S02]  /*0bc0*/  LEA.HI.X R11, R11, c[0x0][0x19c], R14, 0x2, P0 ;  /* 0x000067000b0b7a11 */ /* 0x000fe400000f140e */
[C---:B------:R-:W-:Y:S01]  /*0bd0*/  IADD3 R19, R7.reuse, 0xc, RZ ;  /* 0x0000000c07137810 */ /* 0x040fe20007ffe0ff */
[----:B------:R-:W-:Y:S01]  /*0be0*/  IMAD.IADD R12, R12, 0x1, -R9 ;  /* 0x000000010c0c7824 */ /* 0x000fe200078e0a09 */
[----:B------:R-:W-:-:S02]  /*0bf0*/  IADD3 R14, R7, 0x4, RZ ;  /* 0x00000004070e7810 */ /* 0x000fc40007ffe0ff */
[----:B------:R-:W-:Y:S02]  /*0c00*/  IADD3 R15, R7, 0x8, RZ ;  /* 0x00000008070f7810 */ /* 0x000fe40007ffe0ff */
[----:B------:R-:W-:Y:S01]  /*0c10*/  SHF.R.S32.HI R20, RZ, 0x1f, R19 ;  /* 0x0000001fff147819 */ /* 0x000fe20000011413 */
[----:B------:R-:W-:Y:S01]  /*0c20*/  IMAD.SHL.U32 R17, R14, 0x2, RZ ;  /* 0x000000020e117824 */ /* 0x000fe200078e00ff */
[----:B------:R-:W-:Y:S02]  /*0c30*/  SHF.R.S32.HI R13, RZ, 0x1f, R14 ;  /* 0x0000001fff0d7819 */ /* 0x000fe4000001140e */
[----:B------:R-:W-:Y:S02]  /*0c40*/  SHF.R.S32.HI R9, RZ, 0x1f, R16 ;  /* 0x0000001fff097819 */ /* 0x000fe40000011410 */
[----:B------:R-:W-:Y:S02]  /*0c50*/  SHF.R.S32.HI R18, RZ, 0x1f, R15 ;  /* 0x0000001fff127819 */ /* 0x000fe4000001140f */
[----:B------:R-:W-:Y:S01]  /*0c60*/  LEA.HI R24, R20, R19, RZ, 0x2 ;  /* 0x0000001314187211 */ /* 0x000fe200078f10ff */
[----:B------:R-:W-:Y:S01]  /*0c70*/  IMAD.SHL.U32 R19, R19, 0x2, RZ ;  /* 0x0000000213137824 */ /* 0x000fe200078e00ff */
[----:B------:R-:W-:-:S02]  /*0c80*/  LEA.HI R13, R13, R14, RZ, 0x2 ;  /* 0x0000000e0d0d7211 */ /* 0x000fc400078f10ff */
        /* <DEDUP_REMOVED lines=28> */
[----:B------:R-:W-:Y:S01]  /*0e50*/  IMAD.MOV.U32 R9, RZ, RZ, -0x800001 ;  /* 0xff7fffffff097424 */ /* 0x000fe200078e00ff */
[----:B------:R-:W-:Y:S01]  /*0e60*/  LOP3.LUT R28, R13, 0xffffffc0, RZ, 0xc0, !PT ;  /* 0xffffffc00d1c7812 */ /* 0x000fe200078ec0ff */
[----:B------:R-:W-:Y:S01]  /*0e70*/  IMAD.MOV.U32 R20, RZ, RZ, R8 ;  /* 0x000000ffff147224 */ /* 0x000fe200078e0008 */
[----:B------:R-:W-:-:S02]  /*0e80*/  LOP3.LUT R34, R24, 0xffffffc0, RZ, 0xc0, !PT ;  /* 0xffffffc018227812 */ /* 0x000fc400078ec0ff */
[C---:B------:R-:W-:Y:S02]  /*0e90*/  IADD3 R35, R12.reuse, UR6, RZ ;  /* 0x000000060c237c10 */ /* 0x040fe4000fffe0ff */
[----:B------:R-:W-:Y:S02]  /*0ea0*/  SHF.R.S32.HI R21, RZ, 0x1f, R21 ;  /* 0x0000001fff157819 */ /* 0x000fe40000011415 */
[----:B------:R-:W-:Y:S02]  /*0eb0*/  LEA R36, R12, 0x60, 0x2 ;  /* 0x000000600c247811 */ /* 0x000fe400078e10ff */
[----:B------:R-:W-:Y:S02]  /*0ec0*/  SHF.R.S32.HI R37, RZ, 0x1f, R28 ;  /* 0x0000001fff257819 */ /* 0x000fe4000001141c */
[----:B------:R-:W-:Y:S02]  /*0ed0*/  SHF.R.S32.HI R38, RZ, 0x1f, R29 ;  /* 0x0000001fff267819 */ /* 0x000fe4000001141d */
[----:B------:R-:W-:-:S02]  /*0ee0*/  SHF.R.S32.HI R39, RZ, 0x1f, R34 ;  /* 0x0000001fff277819 */ /* 0x000fc40000011422 */
[----:B------:R-:W-:Y:S02]  /*0ef0*/  IADD3 R40, -R40, 0x1, R35 ;  /* 0x0000000128287810 */ /* 0x000fe40007ffe123 */
[----:B------:R-:W-:Y:S02]  /*0f00*/  SHF.R.S32.HI R42, RZ, 0x1f, R17 ;  /* 0x0000001fff2a7819 */ /* 0x000fe40000011411 */
[----:B------:R-:W-:Y:S02]  /*0f10*/  SHF.R.S32.HI R41, RZ, 0x1f, R18 ;  /* 0x0000001fff297819 */ /* 0x000fe40000011412 */
[----:B------:R-:W-:Y:S02]  /*0f20*/  SHF.R.S32.HI R44, RZ, 0x1f, R19 ;  /* 0x0000001fff2c7819 */ /* 0x000fe40000011413 */
.L_x_20679:
        /* <DEDUP_REMOVED lines=12> */
[----:B------:R-:W-:Y:S01]  /*0ff0*/  LEA.HI.X.SX32 R13, R16, R25, 0x1, P0 ;  /* 0x00000019100d7211 */ /* 0x000fe200000f0eff */
[----:B------:R-:W2:Y:S03]  /*1000*/  LDG.E.CONSTANT R30, [R30.64] ;  /* 0x0000000a1e1e7981 */ /* 0x000ea6000c1e9900 */
[----:B------:R-:W-:-:S05]  /*1010*/  LEA.HI.X R33, R14, c[0x0][0x184], R13, 0x1, P2 ;  /* 0x000061000e217a11 */ /* 0x000fca00010f0c0d */
[----:B------:R-:W3:Y:S01]  /*1020*/  LDG.E.CONSTANT R32, [R32.64] ;  /* 0x0000000a20207981 */ /* 0x000ee2000c1e9900 */
[----:B------:R-:W-:-:S04]  /*1030*/  IADD3 R12, P0, P2, R18, R24, R29 ;  /* 0x00000018120c7210 */ /* 0x000fc80007a1e01d */
[-C--:B------:R-:W-:Y:S02]  /*1040*/  IADD3.X R13, R41, R25.reuse, R38, P0, P2 ;  /* 0x00000019290d7210 */ /* 0x080fe400007e4426 */
[C---:B------:R-:W-:Y:S02]  /*1050*/  LEA R26, P3, R12.reuse, c[0x0][0x180], 0x1 ;  /* 0x000060000c1a7a11 */ /* 0x040fe400078608ff */
[----:B------:R-:W-:Y:S02]  /*1060*/  IADD3 R43, P0, P2, R19, R24, R34 ;  /* 0x00000018132b7210 */ /* 0x000fe40007a1e022 */
[----:B------:R-:W-:Y:S02]  /*1070*/  LEA.HI.X R27, R12, c[0x0][0x184], R13, 0x1, P3 ;  /* 0x000061000c1b7a11 */ /* 0x000fe400018f0c0d */
[----:B------:R-:W0:Y:S01]  /*1080*/  LDS.128 R12, [R7.X16] ;  /* 0x00000000070c7984 */ /* 0x000e22000000cc00 */
[----:B------:R-:W-:-:S03]  /*1090*/  IADD3.X R25, R44, R25, R39, P0, P2 ;  /* 0x000000192c197210 */ /* 0x000fc600007e4427 */
[----:B------:R1:W4:Y:S01]  /*10a0*/  LDG.E.CONSTANT R26, [R26.64] ;  /* 0x0000000a1a1a7981 */ /* 0x000322000c1e9900 */
[--C-:B0-----:R-:W-:Y:S02]  /*10b0*/  HADD2.F32 R24, -RZ, R13.reuse.H0_H0 ;  /* 0x2000000dff187230 */ /* 0x101fe40000004100 */
[----:B------:R-:W-:Y:S02]  /*10c0*/  HADD2.F32 R13, -RZ, R13.H1_H1 ;  /* 0x3000000dff0d7230 */ /* 0x000fe40000004100 */
[--C-:B--2---:R-:W-:Y:S02]  /*10d0*/  HADD2.F32 R31, -RZ, R30.reuse.H0_H0 ;  /* 0x2000001eff1f7230 */ /* 0x104fe40000004100 */
[----:B------:R-:W-:-:S03]  /*10e0*/  HADD2.F32 R30, -RZ, R30.H1_H1 ;  /* 0x3000001eff1e7230 */ /* 0x000fc60000004100 */
[----:B------:R-:W-:Y:S02]  /*10f0*/  FMUL.FTZ R24, R24, R31 ;  /* 0x0000001f18187220 */ /* 0x000fe40000410000 */
[----:B------:R-:W-:Y:S01]  /*1100*/  FMUL.FTZ R13, R13, R30 ;  /* 0x0000001e0d0d7220 */ /* 0x000fe20000410000 */
[----:B------:R-:W-:Y:S02]  /*1110*/  HADD2.F32 R30, -RZ, R12.H0_H0 ;  /* 0x2000000cff1e7230 */ /* 0x000fe40000004100 */
[----:B---3--:R-:W-:-:S05]  /*1120*/  HADD2.F32 R31, -RZ, R32.H0_H0 ;  /* 0x20000020ff1f7230 */ /* 0x008fca0000004100 */
[----:B------:R-:W-:Y:S01]  /*1130*/  FFMA.FTZ R30, R30, R31, R24 ;  /* 0x0000001f1e1e7223 */ /* 0x000fe20000010018 */
[----:B------:R-:W-:-:S04]  /*1140*/  LEA R24, P0, R43, c[0x0][0x180], 0x1 ;  /* 0x000060002b187a11 */ /* 0x000fc800078008ff */
[----:B------:R-:W-:-:S05]  /*1150*/  LEA.HI.X R25, R43, c[0x0][0x184], R25, 0x1, P0 ;  /* 0x000061002b197a11 */ /* 0x000fca00000f0c19 */
[----:B------:R-:W2:Y:S01]  /*1160*/  LDG.E.CONSTANT R24, [R24.64] ;  /* 0x0000000a18187981 */ /* 0x000ea2000c1e9900 */
[----:B------:R-:W-:Y:S01]  /*1170*/  HADD2.F32 R12, -RZ, R12.H1_H1 ;  /* 0x3000000cff0c7230 */ /* 0x000fe20000004100 */
[----:B------:R-:W-:Y:S01]  /*1180*/  IADD3 R20, R20, 0x4, RZ ;  /* 0x0000000414147810 */ /* 0x000fe20007ffe0ff */
[----:B------:R-:W-:Y:S02]  /*1190*/  HADD2.F32 R32, -RZ, R32.H1_H1 ;  /* 0x30000020ff207230 */ /* 0x000fe40000004100 */
[--C-:B-1----:R-:W-:Y:S01]  /*11a0*/  HADD2.F32 R27, -RZ, R14.reuse.H0_H0 ;  /* 0x2000000eff1b7230 */ /* 0x102fe20000004100 */
[----:B------:R-:W-:Y:S01]  /*11b0*/  ISETP.GE.AND P3, PT, R20, UR4, PT ;  /* 0x0000000414007c0c */ /* 0x000fe2000bf66270 */
[----:B------:R-:W-:Y:S01]  /*11c0*/  HADD2.F32 R14, -RZ, R14.H1_H1 ;  /* 0x3000000eff0e7230 */ /* 0x000fe20000004100 */
[----:B------:R-:W-:Y:S01]  /*11d0*/  FFMA.FTZ R13, R12, R32, R13 ;  /* 0x000000200c0d7223 */ /* 0x000fe2000001000d */
[--C-:B----4-:R-:W-:Y:S02]  /*11e0*/  HADD2.F32 R12, -RZ, R26.reuse.H0_H0 ;  /* 0x2000001aff0c7230 */ /* 0x110fe40000004100 */
[----:B------:R-:W-:-:S03]  /*11f0*/  HADD2.F32 R26, -RZ, R26.H1_H1 ;  /* 0x3000001aff1a7230 */ /* 0x000fc60000004100 */
[----:B------:R-:W-:Y:S01]  /*1200*/  FFMA.FTZ R12, R27, R12, R30 ;  /* 0x0000000c1b0c7223 */ /* 0x000fe2000001001e */
[--C-:B------:R-:W-:Y:S01]  /*1210*/  HADD2.F32 R27, -RZ, R15.reuse.H0_H0 ;  /* 0x2000000fff1b7230 */ /* 0x100fe20000004100 */
[----:B------:R-:W-:Y:S01]  /*1220*/  FFMA.FTZ R13, R14, R26, R13 ;  /* 0x0000001a0e0d7223 */ /* 0x000fe2000001000d */
[----:B------:R-:W-:Y:S02]  /*1230*/  HADD2.F32 R30, -RZ, R15.H1_H1 ;  /* 0x3000000fff1e7230 */ /* 0x000fe40000004100 */
[--C-:B--2---:R-:W-:Y:S02]  /*1240*/  HADD2.F32 R15, -RZ, R24.reuse.H0_H0 ;  /* 0x20000018ff0f7230 */ /* 0x104fe40000004100 */
[----:B------:R-:W-:-:S03]  /*1250*/  HADD2.F32 R24, -RZ, R24.H1_H1 ;  /* 0x30000018ff187230 */ /* 0x000fc60000004100 */
[----:B------:R-:W-:Y:S02]  /*1260*/  FFMA.FTZ R12, R27, R15, R12 ;  /* 0x0000000f1b0c7223 */ /* 0x000fe4000001000c */
[----:B------:R-:W-:-:S04]  /*1270*/  FFMA.FTZ R13, R30, R24, R13 ;  /* 0x000000181e0d7223 */ /* 0x000fc8000001000d */
[----:B------:R-:W-:Y:S01]  /*1280*/  FADD.FTZ R27, R12, R13 ;  /* 0x0000000d0c1b7221 */ /* 0x000fe20000010000 */
[----:B------:R-:W-:Y:S05]  /*1290*/  BRA.DIV ~URZ, `(.L_x_20675) ;  /* 0x00002e127f007947 */ /* 0x000fea000b800000 */
[----:B------:R0:W1:Y:S02]  /*12a0*/  SHFL.BFLY PT, R12, R27, 0x2, 0x1f ;  /* 0x0c401f001b0c7f89 */ /* 0x00006400000e0000 */
.L_x_20715:
[----:B01----:R-:W-:Y:S01]  /*12b0*/  FADD.FTZ R27, R27, R12 ;  /* 0x0000000c1b1b7221 */ /* 0x003fe20000010000 */
[----:B------:R-:W-:Y:S05]  /*12c0*/  BRA.DIV ~URZ, `(.L_x_20676) ;  /* 0x00002e627f007947 */ /* 0x000fea000b800000 */
[----:B------:R0:W1:Y:S02]  /*12d0*/  SHFL.BFLY PT, R12, R27, 0x1, 0x1f ;  /* 0x0c201f001b0c7f89 */ /* 0x00006400000e0000 */
.L_x_20716:
        /* <DEDUP_REMOVED lines=13> */
.L_x_20678:
[----:B------:R-:W-:Y:S05]  /*13b0*/  BSYNC B1 ;  /* 0x0000000000017941 */ /* 0x000fea0003800000 */
.L_x_20677:
[----:B------:R-:W-:Y:S02]  /*13c0*/  IADD3 R10, P0, R10, 0x10, RZ ;  /* 0x000000100a0a7810 */ /* 0x000fe40007f1e0ff */
[----:B------:R-:W-:Y:S02]  /*13d0*/  IADD3 R40, R40, 0x20, RZ ;  /* 0x0000002028287810 */ /* 0x000fe40007ffe0ff */
[----:B-1----:R-:W-:Y:S01]  /*13e0*/  IADD3 R36, R36, 0x80, RZ ;  /* 0x0000008024247810 */ /* 0x002fe20007ffe0ff */
[----:B------:R-:W-:Y:S01]  /*13f0*/  IMAD.X R11, RZ, RZ, R11, P0 ;  /* 0x000000ffff0b7224 */ /* 0x000fe200000e060b */
[----:B------:R-:W-:Y:S01]  /*1400*/  IADD3 R35, R35, 0x20, RZ ;  /* 0x0000002023237810 */ /* 0x000fe20007ffe0ff */
[----:B0-----:R-:W-:Y:S05]  /*1410*/  @!P3 BRA `(.L_x_20679) ;  /* 0xfffffb100000b947 */ /* 0x001fea000383ffff */
.L_x_20674:
[----:B------:R-:W-:Y:S05]  /*1420*/  BSYNC B0 ;  /* 0x0000000000007941 */ /* 0x000fea0003800000 */
.L_x_20673:
[----:B------:R-:W-:Y:S05]  /*1430*/  BRA.DIV ~URZ, `(.L_x_20680) ;  /* 0x00002d727f007947 */ /* 0x000fea000b800000 */
[----:B-----5:R0:W1:Y:S02]  /*1440*/  SHFL.BFLY PT, R2, R9, 0x10, 0x1f ;  /* 0x0e001f0009027f89 */ /* 0x02006400000e0000 */
.L_x_20717:
[----:B01----:R-:W-:Y:S01]  /*1450*/  FMNMX.FTZ R9, R2, R9, !PT ;  /* 0x0000000902097209 */ /* 0x003fe20007810000 */
[----:B------:R-:W-:Y:S05]  /*1460*/  BRA.DIV ~URZ, `(.L_x_20681) ;  /* 0x00002dc27f007947 */ /* 0x000fea000b800000 */
[----:B------:R-:W0:Y:S02]  /*1470*/  SHFL.BFLY PT, R2, R9, 0x8, 0x1f ;  /* 0x0d001f0009027f89 */ /* 0x000e2400000e0000 */
[----:B0-----:R-:W-:-:S05]  /*1480*/  FMNMX.FTZ R2, R9, R2, !PT ;  /* 0x0000000209027209 */ /* 0x001fca0007810000 */
[----:B------:R0:W1:Y:S02]  /*1490*/  SHFL.BFLY PT, R7, R2, 0x4, 0x1f ;  /* 0x0c801f0002077f89 */ /* 0x00006400000e0000 */
.L_x_20718:
[----:B------:R-:W-:Y:S01]  /*14a0*/  ISETP.NE.AND P0, PT, R6, RZ, PT ;  /* 0x000000ff0600720c */ /* 0x000fe20003f05270 */
[----:B------:R-:W-:Y:S01]  /*14b0*/  WARPSYNC 0xffffffff ;  /* 0xffffffff00007948 */ /* 0x000fe20003800000 */
[----:B01----:R-:W-:-:S11]  /*14c0*/  FMNMX.FTZ R2, R7, R2, !PT ;  /* 0x0000000207027209 */ /* 0x003fd60007810000 */
[----:B------:R0:W-:Y:S02]  /*14d0*/  @!P0 STS [R5.X4+0x40], R2 ;  /* 0x0000400205008388 */ /* 0x0001e40000004800 */
[----:B------:R-:W-:Y:S01]  /*14e0*/  BAR.SYNC.DEFER_BLOCKING 0x0 ;  /* 0x0000000000007b1d */ /* 0x000fe20000010000 */
[----:B------:R-:W-:Y:S01]  /*14f0*/  ISETP.GT.AND P0, PT, R6, 0x3, PT ;  /* 0x000000030600780c */ /* 0x000fe20003f04270 */
[----:B------:R-:W-:Y:S01]  /*1500*/  IMAD.MOV.U32 R9, RZ, RZ, -0x800001 ;  /* 0xff7fffffff097424 */ /* 0x000fe200078e00ff */
[----:B------:R-:W-:-:S03]  /*1510*/  ISETP.GE.AND P2, PT, R3, UR7, PT ;  /* 0x0000000703007c0c */ /* 0x000fc6000bf46270 */
        /* <DEDUP_REMOVED lines=12> */
[----:B------:R-:W-:-:S04]  /*15e0*/  LOP3.LUT R7, RZ, UR5, RZ, 0x33, !PT ;  /* 0x00000005ff077c12 */ /* 0x000fc8000f8e33ff */
        /* <DEDUP_REMOVED lines=15> */
.L_x_20686:
        /* <DEDUP_REMOVED lines=11> */
.L_x_20685:
[----:B------:R-:W-:Y:S05]  /*1790*/  BSYNC B1 ;  /* 0x0000000000017941 */ /* 0x000fea0003800000 */
.L_x_20684:
        /* <DEDUP_REMOVED lines=11> */
.L_x_20689:
        /* <DEDUP_REMOVED lines=13> */
[C---:B--2---:R-:W-:Y:S02]  /*1920*/  FADD.FTZ R15, -R2.reuse, R15 ;  /* 0x0000000f020f7221 */ /* 0x044fe40000010100 */
[----:B------:R-:W-:Y:S02]  /*1930*/  FMUL.FTZ R12, R13, 1.4426950216293334961 ;  /* 0x3fb8aa3b0d0c7820 */ /* 0x000fe40000410000 */
[----:B------:R-:W0:Y:S01]  /*1940*/  LDS R13, [R9+0x1000] ;  /* 0x00100000090d7984 */ /* 0x000e220000000800 */
[C---:B---3--:R-:W-:Y:S02]  /*1950*/  FADD.FTZ R19, -R2.reuse, R19 ;  /* 0x0000001302137221 */ /* 0x048fe40000010100 */
[----:B------:R-:W-:Y:S01]  /*1960*/  FMUL.FTZ R14, R15, 1.4426950216293334961 ;  /* 0x3fb8aa3b0f0e7820 */ /* 0x000fe20000410000 */
[----:B------:R-:W1:Y:S01]  /*1970*/  MUFU.EX2 R12, R12 ;  /* 0x0000000c000c7308 */ /* 0x000e620000000800 */
[----:B------:R-:W2:Y:S01]  /*1980*/  LDS R15, [R9+0x1200] ;  /* 0x00120000090f7984 */ /* 0x000ea20000000800 */
[----:B----4-:R-:W-:-:S02]  /*1990*/  FADD.FTZ R17, -R2, R17 ;  /* 0x0000001102117221 */ /* 0x010fc40000010100 */
[----:B------:R-:W-:Y:S02]  /*19a0*/  FMUL.FTZ R18, R19, 1.4426950216293334961 ;  /* 0x3fb8aa3b13127820 */ /* 0x000fe40000410000 */
[----:B------:R-:W3:Y:S01]  /*19b0*/  LDS R19, [R9+0x1400] ;  /* 0x0014000009137984 */ /* 0x000ee20000000800 */
[----:B------:R-:W-:Y:S01]  /*19c0*/  FMUL.FTZ R16, R17, 1.4426950216293334961 ;  /* 0x3fb8aa3b11107820 */ /* 0x000fe20000410000 */
[----:B------:R-:W4:Y:S01]  /*19d0*/  MUFU.EX2 R14, R14 ;  /* 0x0000000e000e7308 */ /* 0x000f220000000800 */
[C---:B-----5:R-:W-:Y:S01]  /*19e0*/  FADD.FTZ R21, -R2.reuse, R21 ;  /* 0x0000001502157221 */ /* 0x060fe20000010100 */
[----:B------:R-:W5:Y:S01]  /*19f0*/  LDS R17, [R9+0x1600] ;  /* 0x0016000009117984 */ /* 0x000f620000000800 */
[----:B------:R-:W-:Y:S02]  /*1a00*/  FADD.FTZ R23, -R2, R23 ;  /* 0x0000001702177221 */ /* 0x000fe40000010100 */
[----:B------:R-:W-:Y:S02]  /*1a10*/  FMUL.FTZ R20, R21, 1.4426950216293334961 ;  /* 0x3fb8aa3b15147820 */ /* 0x000fe40000410000 */
[----:B------:R-:W3:Y:S01]  /*1a20*/  LDS R21, [R9+0x1800] ;  /* 0x0018000009157984 */ /* 0x000ee20000000800 */
[----:B------:R-:W0:Y:S01]  /*1a30*/  MUFU.EX2 R16, R16 ;  /* 0x0000001000107308 */ /* 0x000e220000000800 */
[----:B------:R-:W-:-:S02]  /*1a40*/  FMUL.FTZ R22, R23, 1.4426950216293334961 ;  /* 0x3fb8aa3b17167820 */ /* 0x000fc40000410000 */
[----:B------:R-:W5:Y:S01]  /*1a50*/  LDS R23, [R9+0x1a00] ;  /* 0x001a000009177984 */ /* 0x000f620000000800 */
[----:B------:R-:W-:Y:S02]  /*1a60*/  FADD.FTZ R25, -R2, R25 ;  /* 0x0000001902197221 */ /* 0x000fe40000010100 */
[----:B-1----:R-:W-:Y:S01]  /*1a70*/  FADD.FTZ R7, R12, R7 ;  /* 0x000000070c077221 */ /* 0x002fe20000010000 */
[----:B------:R-:W-:Y:S01]  /*1a80*/  STS [R9+-0x400], R12 ;  /* 0xfffc000c09007388 */ /* 0x000fe20000000800 */
[----:B------:R-:W1:Y:S01]  /*1a90*/  MUFU.EX2 R18, R18 ;  /* 0x0000001200127308 */ /* 0x000e620000000800 */
[----:B------:R-:W-:Y:S02]  /*1aa0*/  FMUL.FTZ R24, R25, 1.4426950216293334961 ;  /* 0x3fb8aa3b19187820 */ /* 0x000fe40000410000 */
[----:B------:R-:W-:Y:S01]  /*1ab0*/  FADD.FTZ R27, -R2, R27 ;  /* 0x0000001b021b7221 */ /* 0x000fe20000010100 */
[----:B----4-:R-:W-:Y:S01]  /*1ac0*/  STS [R9+-0x200], R14 ;  /* 0xfffe000e09007388 */ /* 0x010fe20000000800 */
[----:B------:R-:W-:-:S02]  /*1ad0*/  FADD.FTZ R7, R7, R14 ;  /* 0x0000000e07077221 */ /* 0x000fc40000010000 */
[----:B------:R-:W-:Y:S01]  /*1ae0*/  FMUL.FTZ R26, R27, 1.4426950216293334961 ;  /* 0x3fb8aa3b1b1a7820 */ /* 0x000fe20000410000 */
[----:B------:R-:W4:Y:S01]  /*1af0*/  MUFU.EX2 R20, R20 ;  /* 0x0000001400147308 */ /* 0x000f220000000800 */
[C---:B------:R-:W-:Y:S01]  /*1b00*/  FADD.FTZ R29, -R2.reuse, R29 ;  /* 0x0000001d021d7221 */ /* 0x040fe20000010100 */
[----:B0-----:R-:W-:Y:S01]  /*1b10*/  STS [R9], R16 ;  /* 0x0000001009007388 */ /* 0x001fe20000000800 */
[----:B------:R-:W-:Y:S02]  /*1b20*/  FADD.FTZ R7, R7, R16 ;  /* 0x0000001007077221 */ /* 0x000fe40000010000 */
[----:B------:R-:W-:Y:S02]  /*1b30*/  FMUL.FTZ R28, R29, 1.4426950216293334961 ;  /* 0x3fb8aa3b1d1c7820 */ /* 0x000fe40000410000 */
[----:B------:R-:W-:Y:S01]  /*1b40*/  FADD.FTZ R31, -R2, R31 ;  /* 0x0000001f021f7221 */ /* 0x000fe20000010100 */
[----:B------:R-:W0:Y:S01]  /*1b50*/  MUFU.EX2 R22, R22 ;  /* 0x0000001600167308 */ /* 0x000e220000000800 */
[----:B-1----:R-:W-:Y:S01]  /*1b60*/  FADD.FTZ R7, R7, R18 ;  /* 0x0000001207077221 */ /* 0x002fe20000010000 */
[----:B------:R-:W-:Y:S01]  /*1b70*/  STS [R9+0x200], R18 ;  /* 0x0002001209007388 */ /* 0x000fe20000000800 */
[----:B------:R-:W-:-:S02]  /*1b80*/  FMUL.FTZ R30, R31, 1.4426950216293334961 ;  /* 0x3fb8aa3b1f1e7820 */ /* 0x000fc40000410000 */
[C---:B------:R-:W-:Y:S02]  /*1b90*/  FADD.FTZ R13, -R2.reuse, R13 ;  /* 0x0000000d020d7221 */ /* 0x040fe40000010100 */
[C---:B--2---:R-:W-:Y:S01]  /*1ba0*/  FADD.FTZ R15, -R2.reuse, R15 ;  /* 0x0000000f020f7221 */ /* 0x044fe20000010100 */
[----:B------:R-:W1:Y:S01]  /*1bb0*/  MUFU.EX2 R24, R24 ;  /* 0x0000001800187308 */ /* 0x000e620000000800 */
[----:B----4-:R-:W-:Y:S01]  /*1bc0*/  FADD.FTZ R7, R7, R20 ;  /* 0x0000001407077221 */ /* 0x010fe20000010000 */
[----:B------:R-:W-:Y:S01]  /*1bd0*/  STS [R9+0x400], R20 ;  /* 0x0004001409007388 */ /* 0x000fe20000000800 */
[----:B------:R-:W-:Y:S02]  /*1be0*/  FMUL.FTZ R13, R13, 1.4426950216293334961 ;  /* 0x3fb8aa3b0d0d7820 */ /* 0x000fe40000410000 */
[----:B------:R-:W-:Y:S02]  /*1bf0*/  FMUL.FTZ R15, R15, 1.4426950216293334961 ;  /* 0x3fb8aa3b0f0f7820 */ /* 0x000fe40000410000 */
[----:B---3--:R-:W-:Y:S01]  /*1c00*/  FADD.FTZ R19, -R2, R19 ;  /* 0x0000001302137221 */ /* 0x008fe20000010100 */
[----:B------:R-:W2:Y:S01]  /*1c10*/  MUFU.EX2 R26, R26 ;  /* 0x0000001a001a7308 */ /* 0x000ea20000000800 */
[----:B0-----:R-:W-:Y:S01]  /*1c20*/  FADD.FTZ R7, R7, R22 ;  /* 0x0000001607077221 */ /* 0x001fe20000010000 */
[----:B------:R-:W-:Y:S01]  /*1c30*/  STS [R9+0x600], R22 ;  /* 0x0006001609007388 */ /* 0x000fe20000000800 */
[----:B------:R-:W-:-:S02]  /*1c40*/  FMUL.FTZ R19, R19, 1.4426950216293334961 ;  /* 0x3fb8aa3b13137820 */ /* 0x000fc40000410000 */
[C---:B-----5:R-:W-:Y:S02]  /*1c50*/  FADD.FTZ R17, -R2.reuse, R17 ;  /* 0x0000001102117221 */ /* 0x060fe40000010100 */
[C---:B------:R-:W-:Y:S01]  /*1c60*/  FADD.FTZ R21, -R2.reuse, R21 ;  /* 0x0000001502157221 */ /* 0x040fe20000010100 */
        /* <DEDUP_REMOVED lines=34> */
.L_x_20688:
[----:B------:R-:W-:Y:S05]  /*1e90*/  BSYNC B1 ;  /* 0x0000000000017941 */ /* 0x000fea0003800000 */
.L_x_20687:
        /* <DEDUP_REMOVED lines=55> */
.L_x_20691:
[----:B------:R-:W-:Y:S05]  /*2210*/  BSYNC B1 ;  /* 0x0000000000017941 */ /* 0x000fea0003800000 */
.L_x_20690:
        /* <DEDUP_REMOVED lines=26> */
.L_x_20683:
[----:B------:R-:W-:Y:S05]  /*23c0*/  BSYNC B0 ;  /* 0x0000000000007941 */ /* 0x000fea0003800000 */
.L_x_20682:
        /* <DEDUP_REMOVED lines=44> */
.L_x_20696:
        /* <DEDUP_REMOVED lines=8> */
.L_x_20695:
[----:B------:R-:W-:Y:S05]  /*2710*/  BSYNC B1 ;  /* 0x0000000000017941 */ /* 0x000fea0003800000 */
.L_x_20694:
        /* <DEDUP_REMOVED lines=11> */
.L_x_20699:
        /* <DEDUP_REMOVED lines=52> */
.L_x_20698:
[----:B------:R-:W-:Y:S05]  /*2b10*/  BSYNC B1 ;  /* 0x0000000000017941 */ /* 0x000fea0003800000 */
.L_x_20697:
        /* <DEDUP_REMOVED lines=31> */
.L_x_20701:
[----:B------:R-:W-:Y:S05]  /*2d10*/  BSYNC B1 ;  /* 0x0000000000017941 */ /* 0x000fea0003800000 */
.L_x_20700:
        /* <DEDUP_REMOVED lines=14> */
.L_x_20693:
[----:B------:R-:W-:Y:S05]  /*2e00*/  BSYNC B0 ;  /* 0x0000000000007941 */ /* 0x000fea0003800000 */
.L_x_20692:
[----:B------:R-:W-:Y:S01]  /*2e10*/  BAR.SYNC.DEFER_BLOCKING 0x0 ;  /* 0x0000000000007b1d */ /* 0x000fe20000010000 */
[----:B------:R-:W-:-:S05]  /*2e20*/  ISETP.NE.AND P0, PT, R3, RZ, PT ;  /* 0x000000ff0300720c */ /* 0x000fca0003f05270 */
[----:B------:R-:W-:Y:S08]  /*2e30*/  BSSY B0, `(.L_x_20702) ;  /* 0x0000018000007945 */ /* 0x000ff00003800000 */
[----:B------:R-:W-:Y:S05]  /*2e40*/  @P0 BRA `(.L_x_20703) ;  /* 0x0000016000000947 */ /* 0x000fea0003800000 */
[----:B------:R-:W1:Y:S01]  /*2e50*/  S2UR UR7, SR_CTAID.Y ;  /* 0x00000000000779c3 */ /* 0x000e620000002600 */
[----:B0-----:R-:W0:Y:S01]  /*2e60*/  S2R R9, SR_CTAID.X ;  /* 0x0000000000097919 */ /* 0x001e220000002500 */
[----:B------:R-:W-:-:S06]  /*2e70*/  ULDC UR9, c[0x0][0xc] ;  /* 0x0000030000097ab9 */ /* 0x000fcc0000000800 */
[----:B------:R-:W2:Y:S01]  /*2e80*/  S2UR UR14, SR_CTAID.Z ;  /* 0x00000000000e79c3 */ /* 0x000ea20000002700 */
[----:B-1----:R-:W-:Y:S01]  /*2e90*/  UIMAD UR7, UR7, UR9, URZ ;  /* 0x00000009070772a4 */ /* 0x002fe2000f8e023f */
[----:B0-----:R-:W-:Y:S02]  /*2ea0*/  IMAD R9, R9, c[0x0][0x14], RZ ;  /* 0x0000050009097a24 */ /* 0x001fe400078e02ff */
[----:B------:R-:W-:Y:S02]  /*2eb0*/  ULDC UR9, c[0x0][0x14] ;  /* 0x0000050000097ab9 */ /* 0x000fe40000000800 */
[----:B------:R-:W-:Y:S01]  /*2ec0*/  UIMAD UR7, UR7, UR9, URZ ;  /* 0x00000009070772a4 */ /* 0x000fe2000f8e023f */
[----:B------:R-:W-:Y:S01]  /*2ed0*/  SHF.R.S32.HI R10, RZ, 0x1f, R9 ;  /* 0x0000001fff0a7819 */ /* 0x000fe20000011409 */
[----:B--2---:R-:W-:Y:S02]  /*2ee0*/  IMAD.U32 R0, RZ, RZ, UR14 ;  /* 0x0000000eff007e24 */ /* 0x004fe4000f8e00ff */
[----:B------:R-:W-:-:S03]  /*2ef0*/  USHF.R.S32.HI UR9, URZ, 0x1f, UR7 ;  /* 0x0000001f3f097899 */ /* 0x000fc60008011407 */
[--C-:B------:R-:W-:Y:S02]  /*2f00*/  IADD3 R9, P0, P2, R9, UR7, R0.reuse ;  /* 0x0000000709097c10 */ /* 0x100fe4000fa1e000 */
        /* <DEDUP_REMOVED lines=10> */
.L_x_20703:
[----:B------:R-:W-:Y:S05]  /*2fb0*/  BSYNC B0 ;  /* 0x0000000000007941 */ /* 0x000fea0003800000 */
.L_x_20702:
[----:B------:R-:W-:Y:S01]  /*2fc0*/  BSSY B0, `(.L_x_20704) ;  /* 0x00000e3000007945 */ /* 0x000fe20003800000 */
[----:B0-----:R-:W-:Y:S01]  /*2fd0*/  IMAD.MOV.U32 R2, RZ, RZ, RZ ;  /* 0x000000ffff027224 */ /* 0x001fe200078e00ff */
[----:B------:R-:W-:Y:S05]  /*2fe0*/  @P1 BRA `(.L_x_20705) ;  /* 0x00000e0000001947 */ /* 0x000fea0003800000 */
[----:B------:R-:W-:Y:S01]  /*2ff0*/  IMAD.MOV.U32 R7, RZ, RZ, -0x40 ;  /* 0xffffffc0ff077424 */ /* 0x000fe200078e00ff */
[----:B------:R-:W-:Y:S01]  /*3000*/  ULOP3.LUT UR7, URZ, UR5, URZ, 0x33, !UPT ;  /* 0x000000053f077292 */ /* 0x000fe2000f8e333f */
[----:B------:R-:W-:Y:S01]  /*3010*/  IMAD R9, R4, c[0x0][0x1c0], RZ ;  /* 0x0000700004097a24 */ /* 0x000fe200078e02ff */
[----:B------:R-:W-:Y:S01]  /*3020*/  BSSY B1, `(.L_x_20706) ;  /* 0x0000051000017945 */ /* 0x000fe20003800000 */
[----:B------:R-:W-:-:S02]  /*3030*/  IMAD R7, R0, R7, -0x41 ;  /* 0xffffffbf00077424 */ /* 0x000fc400078e0207 */
[----:B------:R-:W-:Y:S02]  /*3040*/  IMAD.SHL.U32 R10, R6, 0x8, RZ ;  /* 0x00000008060a7824 */ /* 0x000fe400078e00ff */
[----:B------:R-:W-:Y:S01]  /*3050*/  IMAD.U32 R12, RZ, RZ, UR5 ;  /* 0x00000005ff0c7e24 */ /* 0x000fe2000f8e00ff */
[----:B------:R-:W-:-:S04]  /*3060*/  IMNMX R2, R7, UR7, !PT ;  /* 0x0000000707027c17 */ /* 0x000fc8000f800200 */
[----:B------:R-:W-:Y:S01]  /*3070*/  IADD3 R7, -R2, -0x2, -R5 ;  /* 0xfffffffe02077810 */ /* 0x000fe20007ffe905 */
[----:B------:R-:W-:-:S04]  /*3080*/  IMAD.MOV.U32 R2, RZ, RZ, RZ ;  /* 0x000000ffff027224 */ /* 0x000fc800078e00ff */
[----:B------:R-:W-:Y:S01]  /*3090*/  IMAD R4, R0, -0x40, R7 ;  /* 0xffffffc000047824 */ /* 0x000fe200078e0207 */
[----:B------:R-:W-:Y:S01]  /*30a0*/  SHF.R.S32.HI R0, RZ, 0x1f, R10 ;  /* 0x0000001fff007819 */ /* 0x000fe2000001140a */
[----:B------:R-:W-:Y:S01]  /*30b0*/  IMAD.MOV.U32 R7, RZ, RZ, c[0x0][0x1bc] ;  /* 0x00006f00ff077624 */ /* 0x000fe200078e00ff */
[C---:B------:R-:W-:Y:S02]  /*30c0*/  IADD3 R10, P1, R9.reuse, R10, RZ ;  /* 0x0000000a090a7210 */ /* 0x040fe40007f3e0ff */
[----:B------:R-:W-:Y:S02]  /*30d0*/  LOP3.LUT P0, RZ, R4, 0x4, RZ, 0xc0, !PT ;  /* 0x0000000404ff7812 */ /* 0x000fe4000780c0ff */
[----:B------:R-:W-:Y:S02]  /*30e0*/  LEA.HI.X.SX32 R11, R9, R0, 0x1, P1 ;  /* 0x00000000090b7211 */ /* 0x000fe400008f0eff */
[----:B------:R-:W-:Y:S02]  /*30f0*/  SHF.R.S32.HI R0, RZ, 0x1f, R7 ;  /* 0x0000001fff007819 */ /* 0x000fe40000011407 */
[----:B------:R-:W-:-:S07]  /*3100*/  IADD3 R7, R12, -0x1, RZ ;  /* 0xffffffff0c077810 */ /* 0x000fce0007ffe0ff */
[----:B------:R-:W-:Y:S05]  /*3110*/  @P0 BRA `(.L_x_20707) ;  /* 0x0000041000000947 */ /* 0x000fea0003800000 */
[----:B------:R-:W-:-:S04]  /*3120*/  IADD3 R2, P0, R8, UR8, RZ ;  /* 0x0000000808027c10 */ /* 0x000fc8000ff1e0ff */
[----:B------:R-:W-:Y:S02]  /*3130*/  LEA.HI.X.SX32 R9, R8, UR13, 0x1, P0 ;  /* 0x0000000d08097c11 */ /* 0x000fe400080f0eff */
[----:B------:R-:W-:-:S04]  /*3140*/  LEA R16, P0, R2, c[0x0][0x198], 0x2 ;  /* 0x0000660002107a11 */ /* 0x000fc800078010ff */
[----:B------:R-:W-:-:S06]  /*3150*/  LEA.HI.X R17, R2, c[0x0][0x19c], R9, 0x2, P0 ;  /* 0x0000670002117a11 */ /* 0x000fcc00000f1409 */
[----:B------:R-:W2:Y:S02]  /*3160*/  LDG.E.CONSTANT R17, [R16.64] ;  /* 0x0000000a10117981 */ /* 0x000ea4000c1e9900 */
[----:B--2---:R-:W-:Y:S01]  /*3170*/  SHF.R.S32.HI R2, RZ, 0x1f, R17 ;  /* 0x0000001fff027819 */ /* 0x004fe20000011411 */
[----:B------:R-:W-:-:S04]  /*3180*/  IMAD.WIDE.U32 R12, R17, c[0x0][0x1bc], R10 ;  /* 0x00006f00110c7a25 */ /* 0x000fc800078e000a */
[----:B------:R-:W-:Y:S01]  /*3190*/  IMAD R2, R2, c[0x0][0x1bc], RZ ;  /* 0x00006f0002027a24 */ /* 0x000fe200078e02ff */
[----:B------:R-:W-:-:S03]  /*31a0*/  LEA R14, P0, R12, c[0x0][0x188], 0x1 ;  /* 0x000062000c0e7a11 */ /* 0x000fc600078008ff */
[----:B------:R-:W-:-:S04]  /*31b0*/  IMAD R9, R17, R0, R2 ;  /* 0x0000000011097224 */ /* 0x000fc800078e0202 */
[----:B------:R-:W-:-:S05]  /*31c0*/  IMAD.IADD R9, R13, 0x1, R9 ;  /* 0x000000010d097824 */ /* 0x000fca00078e0209 */
[----:B------:R-:W-:-:S06]  /*31d0*/  LEA.HI.X R15, R12, c[0x0][0x18c], R9, 0x1, P0 ;  /* 0x000063000c0f7a11 */ /* 0x000fcc00000f0c09 */
[----:B------:R-:W5:Y:S01]  /*31e0*/  LDG.E.128.CONSTANT R12, [R14.64] ;  /* 0x0000000a0e0c7981 */ /* 0x000f62000c1e9d00 */
[C---:B------:R-:W-:Y:S01]  /*31f0*/  IMAD.SHL.U32 R9, R8.reuse, 0x8, RZ ;  /* 0x0000000808097824 */ /* 0x040fe200078e00ff */
[----:B------:R-:W-:Y:S01]  /*3200*/  ISETP.NE.AND P0, PT, R8, R7, PT ;  /* 0x000000070800720c */ /* 0x000fe20003f05270 */
[----:B------:R-:W-:Y:S03]  /*3210*/  BSSY B2, `(.L_x_20708) ;  /* 0x0000026000027945 */ /* 0x000fe60003800000 */
[----:B------:R-:W-:-:S05]  /*3220*/  IADD3 R2, R9, -UR6, RZ ;  /* 0x8000000609027c10 */ /* 0x000fca000fffe0ff */
[----:B------:R-:W0:Y:S04]  /*3230*/  LDS.128 R20, [R2.X4+0x60] ;  /* 0x0000600002147984 */ /* 0x000e280000004c00 */
[----:B------:R1:W2:Y:S01]  /*3240*/  LDS.128 R16, [R2.X4+0x70] ;  /* 0x0000700002107984 */ /* 0x0002a20000004c00 */
[----:B0-----:R-:W-:Y:S02]  /*3250*/  F2FP.PACK_AB R24, R21, R20 ;  /* 0x000000141518723e */ /* 0x001fe400000000ff */
[----:B------:R-:W-:Y:S01]  /*3260*/  F2FP.PACK_AB R23, R23, R22 ;  /* 0x000000161717723e */ /* 0x000fe200000000ff */
[----:B------:R-:W-:Y:S05]  /*3270*/  @P0 BRA `(.L_x_20709) ;  /* 0x000001f000000947 */ /* 0x000fea0003800000 */
[C---:B-1----:R-:W-:Y:S02]  /*3280*/  IADD3 R2, R9.reuse, 0x1, RZ ;  /* 0x0000000109027810 */ /* 0x042fe40007ffe0ff */
[----:B------:R-:W-:-:S02]  /*3290*/  IADD3 R20, R9, 0x2, RZ ;  /* 0x0000000209147810 */ /* 0x000fc40007ffe0ff */
[----:B------:R-:W-:Y:S02]  /*32a0*/  ISETP.GE.AND P2, PT, R2, UR12, PT ;  /* 0x0000000c02007c0c */ /* 0x000fe4000bf46270 */
[----:B------:R-:W-:Y:S02]  /*32b0*/  ISETP.GE.AND P5, PT, R20, UR12, PT ;  /* 0x0000000c14007c0c */ /* 0x000fe4000bfa6270 */
[C---:B------:R-:W-:Y:S02]  /*32c0*/  IADD3 R2, R9.reuse, 0x5, RZ ;  /* 0x0000000509027810 */ /* 0x040fe40007ffe0ff */
[C---:B------:R-:W-:Y:S02]  /*32d0*/  IADD3 R21, R9.reuse, 0x3, RZ ;  /* 0x0000000309157810 */ /* 0x040fe40007ffe0ff */
[C---:B------:R-:W-:Y:S02]  /*32e0*/  IADD3 R22, R9.reuse, 0x4, RZ ;  /* 0x0000000409167810 */ /* 0x040fe40007ffe0ff */
[----:B------:R-:W-:-:S02]  /*32f0*/  IADD3 R20, R9, 0x6, RZ ;  /* 0x0000000609147810 */ /* 0x000fc40007ffe0ff */
[C---:B------:R-:W-:Y:S02]  /*3300*/  ISETP.GE.AND P6, PT, R9.reuse, UR12, PT ;  /* 0x0000000c09007c0c */ /* 0x040fe4000bfc6270 */
[----:B------:R-:W-:Y:S02]  /*3310*/  IADD3 R9, R9, 0x7, RZ ;  /* 0x0000000709097810 */ /* 0x000fe40007ffe0ff */
[----:B------:R-:W-:Y:S02]  /*3320*/  ISETP.GE.AND P0, PT, R2, UR12, PT ;  /* 0x0000000c02007c0c */ /* 0x000fe4000bf06270 */
[----:B------:R-:W-:Y:S02]  /*3330*/  ISETP.GE.AND P1, PT, R21, UR12, PT ;  /* 0x0000000c15007c0c */ /* 0x000fe4000bf26270 */
[----:B------:R-:W-:Y:S02]  /*3340*/  ISETP.GE.AND P4, PT, R22, UR12, PT ;  /* 0x0000000c16007c0c */ /* 0x000fe4000bf86270 */
[----:B------:R-:W-:-:S02]  /*3350*/  ISETP.GE.AND P3, PT, R20, UR12, PT ;  /* 0x0000000c14007c0c */ /* 0x000fc4000bf66270 */
[C---:B-----5:R-:W-:Y:S02]  /*3360*/  SEL R2, R12.reuse, RZ, !P6 ;  /* 0x000000ff0c027207 */ /* 0x060fe40007000000 */
[----:B------:R-:W-:Y:S02]  /*3370*/  ISETP.GE.AND P6, PT, R9, UR12, PT ;  /* 0x0000000c09007c0c */ /* 0x000fe4000bfc6270 */
        /* <DEDUP_REMOVED lines=15> */
.L_x_20709:
[----:B-1----:R-:W-:Y:S05]  /*3470*/  BSYNC B2 ;  /* 0x0000000000027941 */ /* 0x002fea0003800000 */
.L_x_20708:
[----:B-----5:R-:W-:Y:S01]  /*3480*/  HFMA2.MMA R13, R23, R13, -RZ ;  /* 0x0000000d170d7235 */ /* 0x020fe200001000ff */
[----:B--2---:R-:W-:Y:S02]  /*3490*/  F2FP.PACK_AB R16, R17, R16 ;  /* 0x000000101110723e */ /* 0x004fe400000000ff */
[----:B------:R-:W-:-:S02]  /*34a0*/  F2FP.PACK_AB R18, R19, R18 ;  /* 0x000000121312723e */ /* 0x000fc400000000ff */
[----:B------:R-:W-:Y:S01]  /*34b0*/  IADD3 R8, R8, 0x4, RZ ;  /* 0x0000000408087810 */ /* 0x000fe20007ffe0ff */
[----:B------:R-:W-:-:S10]  /*34c0*/  HFMA2.MMA R13, R24, R12, R13 ;  /* 0x0000000c180d7235 */ /* 0x000fd4000000000d */
[----:B------:R-:W-:-:S06]  /*34d0*/  HFMA2 R13, R16, R14, R13 ;  /* 0x0000000e100d7231 */ /* 0x000fcc000000000d */
[----:B------:R-:W-:-:S10]  /*34e0*/  HFMA2.MMA R13, R18, R15, R13 ;  /* 0x0000000f120d7235 */ /* 0x000fd4000000000d */
[--C-:B------:R-:W-:Y:S02]  /*34f0*/  HADD2.F32 R2, -RZ, R13.reuse.H0_H0 ;  /* 0x2000000dff027230 */ /* 0x100fe40000004100 */
[----:B------:R-:W-:-:S05]  /*3500*/  HADD2.F32 R13, -RZ, R13.H1_H1 ;  /* 0x3000000dff0d7230 */ /* 0x000fca0000004100 */
[----:B------:R-:W-:-:S04]  /*3510*/  FADD.FTZ R2, R2, R13 ;  /* 0x0000000d02027221 */ /* 0x000fc80000010000 */
[----:B------:R-:W-:Y:S02]  /*3520*/  FADD.FTZ R2, RZ, R2 ;  /* 0x00000002ff027221 */ /* 0x000fe40000010000 */
.L_x_20707:
[----:B------:R-:W-:Y:S05]  /*3530*/  BSYNC B1 ;  /* 0x0000000000017941 */ /* 0x000fea0003800000 */
.L_x_20706:
[----:B------:R-:W-:-:S13]  /*3540*/  LOP3.LUT P0, RZ, R4, 0xfffffffc, RZ, 0xc0, !PT ;  /* 0xfffffffc04ff7812 */ /* 0x000fda000780c0ff */
[----:B------:R-:W-:Y:S05]  /*3550*/  @!P0 BRA `(.L_x_20705) ;  /* 0x0000089000008947 */ /* 0x000fea0003800000 */
[----:B------:R-:W0:Y:S01]  /*3560*/  S2R R9, SR_CTAID.Z ;  /* 0x0000000000097919 */ /* 0x000e220000002700 */
[C---:B------:R-:W-:Y:S01]  /*3570*/  LEA R4, R8.reuse, 0x80, 0x5 ;  /* 0x0000008008047811 */ /* 0x040fe200078e28ff */
[C---:B------:R-:W-:Y:S01]  /*3580*/  IMAD.SHL.U32 R38, R8.reuse, 0x8, RZ ;  /* 0x0000000808267824 */ /* 0x040fe200078e00ff */
[----:B------:R-:W-:Y:S01]  /*3590*/  IADD3 R37, P0, R8, UR8, RZ ;  /* 0x0000000808257c10 */ /* 0x000fe2000ff1e0ff */
[----:B------:R-:W-:-:S03]  /*35a0*/  IMAD.IADD R39, R7, 0x1, -R8 ;  /* 0x0000000107277824 */ /* 0x000fc600078e0a08 */
[----:B------:R-:W-:Y:S02]  /*35b0*/  LEA.HI.X.SX32 R12, R8, UR13, 0x1, P0 ;  /* 0x0000000d080c7c11 */ /* 0x000fe400080f0eff */
[----:B------:R-:W-:-:S04]  /*35c0*/  LEA R36, P0, R37, c[0x0][0x198], 0x2 ;  /* 0x0000660025247a11 */ /* 0x000fc800078010ff */
[----:B------:R-:W-:Y:S01]  /*35d0*/  LEA.HI.X R37, R37, c[0x0][0x19c], R12, 0x2, P0 ;  /* 0x0000670025257a11 */ /* 0x000fe200000f140c */
[----:B0-----:R-:W-:-:S05]  /*35e0*/  IMAD R4, R9, -0x800, R4 ;  /* 0xfffff80009047824 */ /* 0x001fca00078e0204 */
[----:B------:R-:W-:Y:S02]  /*35f0*/  IADD3 R4, R4, 0x60, RZ ;  /* 0x0000006004047810 */ /* 0x000fe40007ffe0ff */
.L_x_20714:
[----:B------:R-:W2:Y:S04]  /*3600*/  LDG.E.CONSTANT R15, [R36.64+0x10] ;  /* 0x0000100a240f7981 */ /* 0x000ea8000c1e9900 */
[----:B------:R-:W3:Y:S04]  /*3610*/  LDG.E.CONSTANT R9, [R36.64] ;  /* 0x0000000a24097981 */ /* 0x000ee8000c1e9900 */
[----:B------:R-:W0:Y:S04]  /*3620*/  LDS.128 R32, [R4+-0x80] ;  /* 0xffff800004207984 */ /* 0x000e280000000c00 */
[----:B------:R1:W4:Y:S04]  /*3630*/  LDS.128 R20, [R4+-0x70] ;  /* 0xffff900004147984 */ /* 0x0003280000000c00 */
[----:B------:R1:W0:Y:S04]  /*3640*/  LDS.128 R24, [R4] ;  /* 0x0000000004187984 */ /* 0x0002280000000c00 */
[----:B------:R1:W0:Y:S01]  /*3650*/  LDS.128 R28, [R4+0x10] ;  /* 0x00001000041c7984 */ /* 0x0002220000000c00 */
[----:B--2---:R-:W-:-:S02]  /*3660*/  SHF.R.S32.HI R12, RZ, 0x1f, R15 ;  /* 0x0000001fff0c7819 */ /* 0x004fc4000001140f */
[----:B---3--:R-:W-:-:S03]  /*3670*/  SHF.R.S32.HI R16, RZ, 0x1f, R9 ;  /* 0x0000001fff107819 */ /* 0x008fc60000011409 */
[----:B------:R-:W-:Y:S02]  /*3680*/  IMAD R14, R12, c[0x0][0x1bc], RZ ;  /* 0x00006f000c0e7a24 */ /* 0x000fe400078e02ff */
[----:B------:R-:W-:-:S04]  /*3690*/  IMAD.WIDE.U32 R12, R15, c[0x0][0x1bc], R10 ;  /* 0x00006f000f0c7a25 */ /* 0x000fc800078e000a */
[----:B------:R-:W-:Y:S01]  /*36a0*/  IMAD R15, R15, R0, R14 ;  /* 0x000000000f0f7224 */ /* 0x000fe200078e020e */
[----:B------:R-:W-:Y:S01]  /*36b0*/  LEA R14, P0, R12, c[0x0][0x188], 0x1 ;  /* 0x000062000c0e7a11 */ /* 0x000fe200078008ff */
[----:B------:R-:W-:Y:S02]  /*36c0*/  IMAD R18, R16, c[0x0][0x1bc], RZ ;  /* 0x00006f0010127a24 */ /* 0x000fe400078e02ff */
[----:B------:R-:W-:Y:S02]  /*36d0*/  IMAD.IADD R13, R13, 0x1, R15 ;  /* 0x000000010d0d7824 */ /* 0x000fe400078e020f */
[----:B------:R-:W-:-:S03]  /*36e0*/  IMAD.WIDE.U32 R16, R9, c[0x0][0x1bc], R10 ;  /* 0x00006f0009107a25 */ /* 0x000fc600078e000a */
[----:B------:R-:W-:Y:S01]  /*36f0*/  LEA.HI.X R15, R12, c[0x0][0x18c], R13, 0x1, P0 ;  /* 0x000063000c0f7a11 */ /* 0x000fe200000f0c0d */
[----:B------:R-:W-:Y:S01]  /*3700*/  IMAD R9, R9, R0, R18 ;  /* 0x0000000009097224 */ /* 0x000fe200078e0212 */
[----:B------:R-:W-:-:S03]  /*3710*/  LEA R18, P0, R16, c[0x0][0x188], 0x1 ;  /* 0x0000620010127a11 */ /* 0x000fc600078008ff */
[----:B------:R-:W-:Y:S01]  /*3720*/  IMAD.IADD R9, R17, 0x1, R9 ;  /* 0x0000000111097824 */ /* 0x000fe200078e0209 */
[----:B------:R-:W5:Y:S04]  /*3730*/  LDG.E.128.CONSTANT R12, [R14.64] ;  /* 0x0000000a0e0c7981 */ /* 0x000f68000c1e9d00 */
        /* <DEDUP_REMOVED lines=8> */
[C---:B-1--4-:R-:W-:Y:S02]  /*37c0*/  IADD3 R9, R38.reuse, 0x1, RZ ;  /* 0x0000000126097810 */ /* 0x052fe40007ffe0ff */
[C---:B------:R-:W-:Y:S02]  /*37d0*/  IADD3 R34, R38.reuse, 0x2, RZ ;  /* 0x0000000226227810 */ /* 0x040fe40007ffe0ff */
[C---:B------:R-:W-:Y:S02]  /*37e0*/  IADD3 R35, R38.reuse, 0x3, RZ ;  /* 0x0000000326237810 */ /* 0x040fe40007ffe0ff */
[----:B------:R-:W-:Y:S02]  /*37f0*/  ISETP.GE.AND P2, PT, R9, UR12, PT ;  /* 0x0000000c09007c0c */ /* 0x000fe4000bf46270 */
[----:B------:R-:W-:Y:S02]  /*3800*/  IADD3 R9, R38, 0x5, RZ ;  /* 0x0000000526097810 */ /* 0x000fe40007ffe0ff */
[----:B------:R-:W-:-:S02]  /*3810*/  ISETP.GE.AND P5, PT, R34, UR12, PT ;  /* 0x0000000c22007c0c */ /* 0x000fc4000bfa6270 */
[----:B------:R-:W-:Y:S02]  /*3820*/  ISETP.GE.AND P1, PT, R35, UR12, PT ;  /* 0x0000000c23007c0c */ /* 0x000fe4000bf26270 */
[C---:B------:R-:W-:Y:S02]  /*3830*/  ISETP.GE.AND P6, PT, R38.reuse, UR12, PT ;  /* 0x0000000c26007c0c */ /* 0x040fe4000bfc6270 */
[C---:B------:R-:W-:Y:S02]  /*3840*/  IADD3 R40, R38.reuse, 0x4, RZ ;  /* 0x0000000426287810 */ /* 0x040fe40007ffe0ff */
[C---:B------:R-:W-:Y:S02]  /*3850*/  IADD3 R35, R38.reuse, 0x6, RZ ;  /* 0x0000000626237810 */ /* 0x040fe40007ffe0ff */
[----:B------:R-:W-:Y:S02]  /*3860*/  IADD3 R34, R38, 0x7, RZ ;  /* 0x0000000726227810 */ /* 0x000fe40007ffe0ff */
[----:B------:R-:W-:-:S02]  /*3870*/  ISETP.GE.AND P0, PT, R9, UR12, PT ;  /* 0x0000000c09007c0c */ /* 0x000fc4000bf06270 */
[----:B-----5:R-:W-:Y:S02]  /*3880*/  SEL R9, R16, RZ, !P6 ;  /* 0x000000ff10097207 */ /* 0x020fe40007000000 */
[----:B------:R-:W-:Y:S02]  /*3890*/  ISETP.GE.AND P4, PT, R40, UR12, PT ;  /* 0x0000000c28007c0c */ /* 0x000fe4000bf86270 */
        /* <DEDUP_REMOVED lines=17> */
.L_x_20711:
[----:B-1--4-:R-:W-:Y:S05]  /*39b0*/  BSYNC B1 ;  /* 0x0000000000017941 */ /* 0x012fea0003800000 */
.L_x_20710:
[----:B-----5:R-:W-:Y:S01]  /*39c0*/  HMUL2 R17, R32, R17 ;  /* 0x0000001120117232 */ /* 0x020fe20000000000 */
[----:B------:R-:W-:Y:S01]  /*39d0*/  F2FP.PACK_AB R20, R21, R20 ;  /* 0x000000141514723e */ /* 0x000fe200000000ff */
[----:B------:R-:W-:Y:S01]  /*39e0*/  BSSY B1, `(.L_x_20712) ;  /* 0x0000030000017945 */ /* 0x000fe20003800000 */
[----:B------:R-:W-:Y:S01]  /*39f0*/  F2FP.PACK_AB R22, R23, R22 ;  /* 0x000000161716723e */ /* 0x000fe200000000ff */
[----:B------:R-:W-:Y:S01]  /*3a00*/  HFMA2 R9, R33, R16, R17 ;  /* 0x0000001021097231 */ /* 0x000fe20000000011 */
[----:B------:R-:W-:Y:S02]  /*3a10*/  F2FP.PACK_AB R24, R25, R24 ;  /* 0x000000181918723e */ /* 0x000fe400000000ff */
[----:B------:R-:W-:Y:S02]  /*3a20*/  F2FP.PACK_AB R26, R27, R26 ;  /* 0x0000001a1b1a723e */ /* 0x000fe400000000ff */
[----:B------:R-:W-:Y:S01]  /*3a30*/  F2FP.PACK_AB R28, R29, R28 ;  /* 0x0000001c1d1c723e */ /* 0x000fe200000000ff */
[----:B------:R-:W-:Y:S01]  /*3a40*/  HFMA2.MMA R9, R20, R18, R9 ;  /* 0x0000001214097235 */ /* 0x000fe20000000009 */
[----:B------:R-:W-:-:S02]  /*3a50*/  IADD3 R18, R8, 0x4, RZ ;  /* 0x0000000408127810 */ /* 0x000fc40007ffe0ff */
[----:B------:R-:W-:Y:S02]  /*3a60*/  F2FP.PACK_AB R30, R31, R30 ;  /* 0x0000001e1f1e723e */ /* 0x000fe400000000ff */
[----:B------:R-:W-:-:S05]  /*3a70*/  ISETP.NE.AND P0, PT, R18, R7, PT ;  /* 0x000000071200720c */ /* 0x000fca0003f05270 */
[----:B------:R-:W-:-:S05]  /*3a80*/  HFMA2 R9, R22, R19, R9 ;  /* 0x0000001316097231 */ /* 0x000fca0000000009 */
[--C-:B------:R-:W-:Y:S02]  /*3a90*/  HADD2.F32 R16, -RZ, R9.reuse.H0_H0 ;  /* 0x20000009ff107230 */ /* 0x100fe40000004100 */
[----:B------:R-:W-:-:S05]  /*3aa0*/  HADD2.F32 R9, -RZ, R9.H1_H1 ;  /* 0x30000009ff097230 */ /* 0x000fca0000004100 */
        /* <DEDUP_REMOVED lines=12> */
[----:B------:R-:W-:Y:S02]  /*3b70*/  ISETP.GE.AND P5, PT, R17, UR12, PT ;  /* 0x0000000c11007c0c */ /* 0x000fe4000bfa6270 */
[----:B------:R-:W-:Y:S02]  /*3b80*/  ISETP.GE.AND P4, PT, R16, UR12, PT ;  /* 0x0000000c10007c0c */ /* 0x000fe4000bf86270 */
[----:B------:R-:W-:-:S02]  /*3b90*/  IADD3 R17, R38, 0x26, RZ ;  /* 0x0000002626117810 */ /* 0x000fc40007ffe0ff */
[----:B------:R-:W-:Y:S02]  /*3ba0*/  IADD3 R16, R38, 0x27, RZ ;  /* 0x0000002726107810 */ /* 0x000fe40007ffe0ff */
[----:B------:R-:W-:Y:S02]  /*3bb0*/  ISETP.GE.AND P0, PT, R9, UR12, PT ;  /* 0x0000000c09007c0c */ /* 0x000fe4000bf06270 */
[----:B------:R-:W-:Y:S02]  /*3bc0*/  SEL R9, R12, RZ, !P6 ;  /* 0x000000ff0c097207 */ /* 0x000fe40007000000 */
[----:B------:R-:W-:Y:S02]  /*3bd0*/  ISETP.GE.AND P3, PT, R17, UR12, PT ;  /* 0x0000000c11007c0c */ /* 0x000fe4000bf66270 */
[----:B------:R-:W-:Y:S02]  /*3be0*/  ISETP.GE.AND P6, PT, R16, UR12, PT ;  /* 0x0000000c10007c0c */ /* 0x000fe4000bfc6270 */
        /* <DEDUP_REMOVED lines=15> */
.L_x_20713:
[----:B------:R-:W-:Y:S05]  /*3ce0*/  BSYNC B1 ;  /* 0x0000000000017941 */ /* 0x000fea0003800000 */
.L_x_20712:
[----:B------:R-:W-:Y:S01]  /*3cf0*/  HMUL2 R13, R26, R13 ;  /* 0x0000000d1a0d7232 */ /* 0x000fe20000000000 */
[----:B------:R-:W-:Y:S02]  /*3d00*/  IADD3 R8, R8, 0x8, RZ ;  /* 0x0000000808087810 */ /* 0x000fe40007ffe0ff */
[----:B------:R-:W-:Y:S02]  /*3d10*/  IADD3 R36, P1, R36, 0x20, RZ ;  /* 0x0000002024247810 */ /* 0x000fe40007f3e0ff */
[----:B------:R-:W-:Y:S01]  /*3d20*/  ISETP.GE.AND P0, PT, R8, UR4, PT ;  /* 0x0000000408007c0c */ /* 0x000fe2000bf06270 */
[----:B------:R-:W-:Y:S01]  /*3d30*/  HFMA2.MMA R13, R24, R12, R13 ;  /* 0x0000000c180d7235 */ /* 0x000fe2000000000d */
[----:B------:R-:W-:Y:S01]  /*3d40*/  IADD3 R39, R39, -0x8, RZ ;  /* 0xfffffff827277810 */ /* 0x000fe20007ffe0ff */
[----:B------:R-:W-:Y:S01]  /*3d50*/  IMAD.X R37, RZ, RZ, R37, P1 ;  /* 0x000000ffff257224 */ /* 0x000fe200008e0625 */
[----:B------:R-:W-:-:S02]  /*3d60*/  IADD3 R38, R38, 0x40, RZ ;  /* 0x0000004026267810 */ /* 0x000fc40007ffe0ff */
        /* <DEDUP_REMOVED lines=8> */
.L_x_20705:
[----:B------:R-:W-:Y:S05]  /*3df0*/  BSYNC B0 ;  /* 0x0000000000007941 */ /* 0x000fea0003800000 */
.L_x_20704:
[----:B------:R-:W-:Y:S01]  /*3e00*/  BAR.SYNC.DEFER_BLOCKING 0x0 ;  /* 0x0000000000007b1d */ /* 0x000fe20000010000 */
[----:B------:R-:W-:Y:S01]  /*3e10*/  LOP3.LUT R0, R3, 0xffffffc0, RZ, 0xc0, !PT ;  /* 0xffffffc003007812 */ /* 0x000fe200078ec0ff */
[----:B------:R-:W-:Y:S01]  /*3e20*/  IMAD R5, R5, 0x20, R6 ;  /* 0x0000002005057824 */ /* 0x000fe200078e0206 */
[C---:B------:R-:W-:Y:S02]  /*3e30*/  ISETP.GT.AND P1, PT, R3.reuse, 0x3f, PT ;  /* 0x0000003f0300780c */ /* 0x040fe40003f24270 */
        /* <DEDUP_REMOVED lines=19> */
[----:B------:R-:W-:Y:S01]  /*3f70*/  SHF.R.S32.HI R4, RZ, 0x1f, R6 ;  /* 0x0000001fff047819 */ /* 0x000fe20000011406 */
[----:B-1----:R-:W-:Y:S01]  /*3f80*/  @!P2 FADD.FTZ R2, R2, R3 ;  /* 0x000000030202a221 */ /* 0x002fe20000010000 */
[----:B------:R-:W1:Y:S04]  /*3f90*/  S2R R5, SR_CTAID.Z ;  /* 0x0000000000057919 */ /* 0x000e680000002700 */
[----:B------:R-:W-:Y:S01]  /*3fa0*/  F2FP.PACK_AB R2, RZ, R2 ;  /* 0x00000002ff02723e */ /* 0x000fe200000000ff */
[----:B0-----:R-:W-:Y:S01]  /*3fb0*/  UIMAD UR4, UR4, UR5, URZ ;  /* 0x00000005040472a4 */ /* 0x001fe2000f8e023f */
[----:B--2---:R-:W-:-:S03]  /*3fc0*/  IMAD R0, R0, c[0x0][0xc], RZ ;  /* 0x0000030000007a24 */ /* 0x004fc600078e02ff */
[----:B------:R-:W-:Y:S01]  /*3fd0*/  USHF.L.U32 UR4, UR4, 0x5, URZ ;  /* 0x0000000504047899 */ /* 0x000fe2000800063f */
[----:B-1----:R-:W-:Y:S02]  /*3fe0*/  IMAD.SHL.U32 R5, R5, 0x20, RZ ;  /* 0x0000002005057824 */ /* 0x002fe400078e00ff */
[----:B------:R-:W-:Y:S01]  /*3ff0*/  IMAD R0, R0, c[0x0][0x14], RZ ;  /* 0x0000050000007a24 */ /* 0x000fe200078e02ff */
[----:B------:R-:W-:Y:S02]  /*4000*/  USHF.R.S32.HI UR5, URZ, 0x1f, UR4 ;  /* 0x0000001f3f057899 */ /* 0x000fe40008011404 */
[--C-:B------:R-:W-:Y:S01]  /*4010*/  IADD3 R7, P0, P1, R6, UR4, R5.reuse ;  /* 0x0000000406077c10 */ /* 0x100fe2000f91e005 */
[----:B------:R-:W-:Y:S01]  /*4020*/  IMAD.SHL.U32 R0, R0, 0x20, RZ ;  /* 0x0000002000007824 */ /* 0x000fe200078e00ff */
[----:B------:R-:W-:-:S04]  /*4030*/  SHF.R.S32.HI R5, RZ, 0x1f, R5 ;  /* 0x0000001fff057819 */ /* 0x000fc80000011405 */
[----:B------:R-:W-:Y:S02]  /*4040*/  IADD3.X R9, R4, UR5, R5, P0, P1 ;  /* 0x0000000504097c10 */ /* 0x000fe400087e2405 */
[----:B------:R-:W-:-:S04]  /*4050*/  IADD3 R5, P0, R0, R7, RZ ;  /* 0x0000000700057210 */ /* 0x000fc80007f1e0ff */
[----:B------:R-:W-:Y:S02]  /*4060*/  LEA.HI.X.SX32 R0, R0, R9, 0x1, P0 ;  /* 0x0000000900007211 */ /* 0x000fe400000f0eff */
[----:B------:R-:W-:-:S04]  /*4070*/  LEA R4, P0, R5, c[0x0][0x170], 0x1 ;  /* 0x00005c0005047a11 */ /* 0x000fc800078008ff */
[----:B------:R-:W-:-:S05]  /*4080*/  LEA.HI.X R5, R5, c[0x0][0x174], R0, 0x1, P0 ;  /* 0x00005d0005057a11 */ /* 0x000fca00000f0c00 */
[----:B------:R-:W-:Y:S01]  /*4090*/  STG.E.U16 [R4.64], R2 ;  /* 0x0000000204007986 */ /* 0x000fe2000c10150a */
[----:B------:R-:W-:Y:S05]  /*40a0*/  EXIT ;  /* 0x000000000000794d */ /* 0x000fea0003800000 */
.L_x_20675:
[----:B------:R-:W-:Y:S01]  /*40b0*/  IMAD.MOV.U32 R14, RZ, RZ, R27 ;  /* 0x000000ffff0e7224 */ /* 0x000fe200078e001b */
[----:B------:R-:W-:Y:S01]  /*40c0*/  MOV R12, 0x4110 ;  /* 0x00004110000c7802 */ /* 0x000fe20000000f00 */
[----:B------:R-:W-:Y:S02]  /*40d0*/  IMAD.MOV.U32 R15, RZ, RZ, 0x2 ;  /* 0x00000002ff0f7424 */ /* 0x000fe400078e00ff */
[----:B------:R-:W-:Y:S02]  /*40e0*/  IMAD.MOV.U32 R24, RZ, RZ, 0x1f ;  /* 0x0000001fff187424 */ /* 0x000fe400078e00ff */
[----:B------:R-:W-:Y:S02]  /*40f0*/  IMAD.MOV.U32 R25, RZ, RZ, -0x1 ;  /* 0xffffffffff197424 */ /* 0x000fe400078e00ff */
[----:B-----5:R-:W-:Y:S05]  /*4100*/  CALL.REL.NOINC `($__internal_386_$__cuda_sm70_shflsync_bfly_p) ;  /* 0x0000021000007944 */ /* 0x020fea0003c00000 */
[----:B-1----:R-:W-:Y:S01]  /*4110*/  IMAD.MOV.U32 R12, RZ, RZ, R14 ;  /* 0x000000ffff0c7224 */ /* 0x002fe200078e000e */
[----:B0-----:R-:W-:Y:S05]  /*4120*/  BRA `(.L_x_20715) ;  /* 0xffffd18000007947 */ /* 0x001fea000383ffff */
.L_x_20676:
[----:B------:R-:W-:Y:S01]  /*4130*/  IMAD.MOV.U32 R14, RZ, RZ, R27 ;  /* 0x000000ffff0e7224 */ /* 0x000fe200078e001b */
[----:B------:R-:W-:Y:S01]  /*4140*/  MOV R12, 0x4190 ;  /* 0x00004190000c7802 */ /* 0x000fe20000000f00 */
[----:B------:R-:W-:-:S02]  /*4150*/  IMAD.MOV.U32 R15, RZ, RZ, 0x1 ;  /* 0x00000001ff0f7424 */ /* 0x000fc400078e00ff */
[----:B------:R-:W-:Y:S02]  /*4160*/  IMAD.MOV.U32 R24, RZ, RZ, 0x1f ;  /* 0x0000001fff187424 */ /* 0x000fe400078e00ff */
[----:B------:R-:W-:Y:S02]  /*4170*/  IMAD.MOV.U32 R25, RZ, RZ, -0x1 ;  /* 0xffffffffff197424 */ /* 0x000fe400078e00ff */
[----:B-----5:R-:W-:Y:S05]  /*4180*/  CALL.REL.NOINC `($__internal_386_$__cuda_sm70_shflsync_bfly_p) ;  /* 0x0000019000007944 */ /* 0x020fea0003c00000 */
[----:B-1----:R-:W-:Y:S01]  /*4190*/  IMAD.MOV.U32 R12, RZ, RZ, R14 ;  /* 0x000000ffff0c7224 */ /* 0x002fe200078e000e */
[----:B0-----:R-:W-:Y:S05]  /*41a0*/  BRA `(.L_x_20716) ;  /* 0xffffd13000007947 */ /* 0x001fea000383ffff */
.L_x_20680:
        /* <DEDUP_REMOVED lines=8> */
.L_x_20681:
[----:B------:R-:W-:Y:S01]  /*4230*/  IMAD.MOV.U32 R14, RZ, RZ, R9 ;  /* 0x000000ffff0e7224 */ /* 0x000fe200078e0009 */
[----:B------:R-:W-:Y:S01]  /*4240*/  MOV R12, 0x4290 ;  /* 0x00004290000c7802 */ /* 0x000fe20000000f00 */
[----:B------:R-:W-:-:S02]  /*4250*/  IMAD.MOV.U32 R15, RZ, RZ, 0x8 ;  /* 0x00000008ff0f7424 */ /* 0x000fc400078e00ff */
[----:B------:R-:W-:Y:S02]  /*4260*/  IMAD.MOV.U32 R24, RZ, RZ, 0x1f ;  /* 0x0000001fff187424 */ /* 0x000fe400078e00ff */
[----:B------:R-:W-:Y:S02]  /*4270*/  IMAD.MOV.U32 R25, RZ, RZ, -0x1 ;  /* 0xffffffffff197424 */ /* 0x000fe400078e00ff */
[----:B------:R-:W-:Y:S05]  /*4280*/  CALL.REL.NOINC `($__internal_386_$__cuda_sm70_shflsync_bfly_p) ;  /* 0x0000009000007944 */ /* 0x000fea0003c00000 */
[----:B-1----:R-:W-:Y:S01]  /*4290*/  FMNMX.FTZ R2, R9, R14, !PT ;  /* 0x0000000e09027209 */ /* 0x002fe20007810000 */
[----:B0-----:R-:W-:Y:S01]  /*42a0*/  IMAD.MOV.U32 R15, RZ, RZ, 0x4 ;  /* 0x00000004ff0f7424 */ /* 0x001fe200078e00ff */
[----:B------:R-:W-:Y:S01]  /*42b0*/  MOV R12, 0x4300 ;  /* 0x00004300000c7802 */ /* 0x000fe20000000f00 */
[----:B------:R-:W-:Y:S02]  /*42c0*/  IMAD.MOV.U32 R24, RZ, RZ, 0x1f ;  /* 0x0000001fff187424 */ /* 0x000fe400078e00ff */
[----:B------:R-:W-:Y:S02]  /*42d0*/  IMAD.MOV.U32 R25, RZ, RZ, -0x1 ;  /* 0xffffffffff197424 */ /* 0x000fe400078e00ff */
[----:B------:R-:W-:Y:S02]  /*42e0*/  IMAD.MOV.U32 R14, RZ, RZ, R2 ;  /* 0x000000ffff0e7224 */ /* 0x000fe400078e0002 */
[----:B------:R-:W-:Y:S05]  /*42f0*/  CALL.REL.NOINC `($__internal_386_$__cuda_sm70_shflsync_bfly_p) ;  /* 0x0000002000007944 */ /* 0x000fea0003c00000 */
[----:B-1----:R-:W-:Y:S01]  /*4300*/  IMAD.MOV.U32 R7, RZ, RZ, R14 ;  /* 0x000000ffff077224 */ /* 0x002fe200078e000e */
[----:B0-----:R-:W-:Y:S05]  /*4310*/  BRA `(.L_x_20718) ;  /* 0xffffd18000007947 */ /* 0x001fea000383ffff */
        .weak           $__internal_386_$__cuda_sm70_shflsync_bfly_p
        .type           $__internal_386_$__cuda_sm70_shflsync_bfly_p,@function
        .size           $__internal_386_$__cuda_sm70_shflsync_bfly_p,(.L_x_25047 - $__internal_386_$__cuda_sm70_shflsync_bfly_p)
$__internal_386_$__cuda_sm70_shflsync_bfly_p:
[----:B------:R-:W-:Y:S01]  /*4320*/  IMAD.MOV.U32 R13, RZ, RZ, 0x0 ;  /* 0x00000000ff0d7424 */ /* 0x000fe200078e00ff */
[----:B------:R-:W-:Y:S04]  /*4330*/  WARPSYNC R25 ;  /* 0x0000001900007348 */ /* 0x000fe80003800000 */
[----:B------:R0:W1:Y:S01]  /*4340*/  SHFL.BFLY PT, R14, R14, R15, R24 ;  /* 0x0c00000f0e0e7389 */ /* 0x00006200000e0018 */
[----:B------:R-:W-:Y:S05]  /*4350*/  RET.REL.NODEC R12 `(_ZN4vllm25paged_attention_v2_kernelIttLi32ELi8ELi128ELNS_18Fp8KVCacheDataTypeE0ELb0ELi512EEEvPfS2_PT_PKS3_PKT0_S9_ifPKiSB_iPKfiiiSD_SD_iiiii) ;  /* 0xffffbca00c007950 */ /* 0x000fea0003c3ffff */
.L_x_20719:
        /* <DEDUP_REMOVED lines=10> */
.L_x_25047:


//--------------------- .text._ZN4vllm32paged_attention_v2_reduce_kernelItLi256ELi128ELi512EEEvPT_PKfS4_PKS1_PKii --------------------------
	.section	.text._ZN4vllm32paged_attention_v2_reduce_kernelItLi256ELi128ELi512EEEvPT_PKfS4_PKS1_PKii,"ax",@progbits
	.sectioninfo	@"SHI_REGISTERS=32"
	.align	128
        .global         _ZN4vllm32paged_attention_v2_reduce_kernelItLi256ELi128ELi512EEEvPT_PKfS4_PKS1_PKii
        .type           _ZN4vllm32paged_attention_v2_reduce_kernelItLi256ELi128ELi512EEEvPT_PKfS4_PKS1_PKii,@function
        .size           _ZN4vllm32paged_attention_v2_reduce_kernelItLi256ELi128ELi512EEEvPT_PKfS4_PKS1_PKii,(.L_x_25525 - _ZN4vllm32paged_attention_v2_reduce_kernelItLi256ELi128ELi512EEEvPT_PKfS4_PKS1_PKii)
        .other          _ZN4vllm32paged_attention_v2_reduce_kernelItLi256ELi128ELi512EEEvPT_PKfS4_PKS1_PKii,@"STO_CUDA_ENTRY STV_DEFAULT"
_ZN4vllm32paged_attention_v2_reduce_kernelItLi256ELi128ELi512EEEvPT_PKfS4_PKS1_PKii:
.text._ZN4vllm32paged_attention_v2_reduce_kernelItLi256ELi128ELi512EEEvPT_PKfS4_PKS1_PKii:
        /* <DEDUP_REMOVED lines=14> */
[----:B------:R-:W-:Y:S01]  /*00e0*/  IMAD R2, R4, c[0x0][0xc], RZ ;  /* 0x0000030004027a24 */ /* 0x000fe200078e02ff */
[----:B------:R-:W-:Y:S01]  /*00f0*/  SHF.R.S32.HI R4, RZ, 0x9, R3 ;  /* 0x00000009ff047819 */ /* 0x000fe20000011403 */
[----:B------:R-:W-:Y:S01]  /*0100*/  IMAD R3, R0, c[0x0][0x188], RZ ;  /* 0x0000620000037a24 */ /* 0x000fe200078e02ff */
[----:B------:R-:W-:Y:S01]  /*0110*/  BSSY B0, `(.L_x_20721) ;  /* 0x0000014000007945 */ /* 0x000fe20003800000 */
        /* <DEDUP_REMOVED lines=9> */
.L_x_20723:
        /* <DEDUP_REMOVED lines=10> */
.L_x_20722:
[----:B------:R-:W-:Y:S05]  /*0250*/  BSYNC B0 ;  /* 0x0000000000007941 */ /* 0x000fea0003800000 */
.L_x_20721:
[----:B------:R-:W0:Y:S01]  /*0260*/  SHFL.BFLY PT, R8, R11, 0x10, 0x1f ;  /* 0x0e001f000b087f89 */ /* 0x000e2200000e0000 */
[----:B------:R-:W-:Y:S01]  /*0270*/  BSSY B0, `(.L_x_20724) ;  /* 0x000002f000007945 */ /* 0x000fe20003800000 */
[----:B------:R-:W-:Y:S02]  /*0280*/  LEA R19, R4, 0x20, 0x2 ;  /* 0x0000002004137811 */ /* 0x000fe400078e10ff */
        /* <DEDUP_REMOVED lines=13> */
[----:B0-----:R-:W-:-:S05]  /*0360*/  FMNMX.FTZ R13, R12, R13, !PT ;  /* 0x0000000d0c0d7209 */ /* 0x001fca0007810000 */
[----:B------:R-:W0:Y:S02]  /*0370*/  SHFL.BFLY PT, R14, R13, 0x1, 0x1f ;  /* 0x0c201f000d0e7f89 */ /* 0x000e2400000e0000 */
[----:B0-----:R-:W-:Y:S01]  /*0380*/  FMNMX.FTZ R14, R13, R14, !PT ;  /* 0x0000000e0d0e7209 */ /* 0x001fe20007810000 */
[----:B------:R-:W-:-:S04]  /*0390*/  IMAD.MOV.U32 R13, RZ, RZ, RZ ;  /* 0x000000ffff0d7224 */ /* 0x000fc800078e00ff */
        /* <DEDUP_REMOVED lines=10> */
[----:B0-----:R-:W-:-:S05]  /*0440*/  IMAD.MOV.U32 R12, RZ, RZ, R21 ;  /* 0x000000ffff0c7224 */ /* 0x001fca00078e0015 */
.L_x_20726:
        /* <DEDUP_REMOVED lines=17> */
.L_x_20725:
[----:B------:R-:W-:Y:S05]  /*0560*/  BSYNC B0 ;  /* 0x0000000000007941 */ /* 0x000fea0003800000 */
.L_x_20724:
[----:B------:R-:W2:Y:S04]  /*0570*/  SHFL.BFLY PT, R8, R13, 0x10, 0x1f ;  /* 0x0e001f000d087f89 */ /* 0x000ea800000e0000 */
[----:B------:R-:W-:Y:S01]  /*0580*/  BAR.SYNC.DEFER_BLOCKING 0x0 ;  /* 0x0000000000007b1d */ /* 0x000fe20000010000 */
[----:B------:R-:W-:Y:S01]  /*0590*/  ISETP.GT.AND P0, PT, R21, 0xff, PT ;  /* 0x000000ff1500780c */ /* 0x000fe20003f04270 */
[----:B--2---:R-:W-:-:S05]  /*05a0*/  FADD.FTZ R8, R8, R13 ;  /* 0x0000000d08087221 */ /* 0x004fca0000010000 */
[----:B------:R-:W2:Y:S02]  /*05b0*/  SHFL.BFLY PT, R5, R8, 0x8, 0x1f ;  /* 0x0d001f0008057f89 */ /* 0x000ea400000e0000 */
[----:B--2---:R-:W-:-:S05]  /*05c0*/  FADD.FTZ R5, R8, R5 ;  /* 0x0000000508057221 */ /* 0x004fca0000010000 */
        /* <DEDUP_REMOVED lines=16> */
[----:B------:R-:W-:Y:S01]  /*06d0*/  IMNMX R4, R4, 0x1, !PT ;  /* 0x0000000104047817 */ /* 0x000fe20007800200 */
[----:B------:R-:W-:Y:S02]  /*06e0*/  IMAD.SHL.U32 R3, R3, 0x100, RZ ;  /* 0x0000010003037824 */ /* 0x000fe400078e00ff */
[----:B------:R-:W-:Y:S01]  /*06f0*/  IMAD.SHL.U32 R6, R6, 0x100, RZ ;  /* 0x0000010006067824 */ /* 0x000fe200078e00ff */
[----:B------:R-:W-:Y:S01]  /*0700*/  IADD3 R5, R4, -0x1, RZ ;  /* 0xffffffff04057810 */ /* 0x000fe20007ffe0ff */
[----:B------:R-:W0:Y:S01]  /*0710*/  MUFU.RCP R10, R10 ;  /* 0x0000000a000a7308 */ /* 0x000e220000001000 */
[----:B------:R-:W-:Y:S01]  /*0720*/  IMAD.SHL.U32 R9, R0, 0x100, RZ ;  /* 0x0000010000097824 */ /* 0x000fe200078e00ff */
[----:B------:R-:W-:Y:S01]  /*0730*/  LOP3.LUT R7, R4, 0x3, RZ, 0xc0, !PT ;  /* 0x0000000304077812 */ /* 0x000fe200078ec0ff */
[----:B------:R-:W-:Y:S01]  /*0740*/  IMAD.SHL.U32 R2, R2, 0x100, RZ ;  /* 0x0000010002027824 */ /* 0x000fe200078e00ff */
[----:B------:R-:W-:-:S02]  /*0750*/  ISETP.GE.U32.AND P1, PT, R5, 0x3, PT ;  /* 0x000000030500780c */ /* 0x000fc40003f26070 */
[----:B------:R-:W-:Y:S01]  /*0760*/  SHF.R.S32.HI R5, RZ, 0x1f, R3 ;  /* 0x0000001fff057819 */ /* 0x000fe20000011403 */
[----:B------:R-:W-:Y:S01]  /*0770*/  IMAD.IADD R4, R4, 0x1, -R7 ;  /* 0x0000000104047824 */ /* 0x000fe200078e0a07 */
[----:B------:R-:W-:Y:S02]  /*0780*/  IADD3 R11, P0, R6, R3, RZ ;  /* 0x00000003060b7210 */ /* 0x000fe40007f1e0ff */
[----:B------:R-:W-:Y:S02]  /*0790*/  SHF.R.S32.HI R3, RZ, 0x1f, R9 ;  /* 0x0000001fff037819 */ /* 0x000fe40000011409 */
[----:B------:R-:W-:Y:S02]  /*07a0*/  IADD3 R9, P2, R2, R9, RZ ;  /* 0x0000000902097210 */ /* 0x000fe40007f5e0ff */
[----:B------:R-:W-:Y:S02]  /*07b0*/  LEA R12, P3, R11, c[0x0][0x178], 0x1 ;  /* 0x00005e000b0c7a11 */ /* 0x000fe400078608ff */
[----:B------:R-:W-:-:S02]  /*07c0*/  LEA.HI.X.SX32 R8, R6, R5, 0x1, P0 ;  /* 0x0000000506087211 */ /* 0x000fc400000f0eff */
[----:B------:R-:W-:Y:S02]  /*07d0*/  LEA.HI.X.SX32 R6, R2, R3, 0x1, P2 ;  /* 0x0000000302067211 */ /* 0x000fe400010f0eff */
[----:B------:R-:W-:Y:S02]  /*07e0*/  IADD3 R5, R19, 0x8, RZ ;  /* 0x0000000813057810 */ /* 0x000fe40007ffe0ff */
[----:B0-----:R-:W-:Y:S02]  /*07f0*/  LEA.HI.X R13, R11, c[0x0][0x17c], R8, 0x1, P3 ;  /* 0x00005f000b0d7a11 */ /* 0x001fe400018f0c08 */
.L_x_20734:
[----:B------:R-:W-:Y:S01]  /*0800*/  ISETP.GE.AND P0, PT, R18, 0x1, PT ;  /* 0x000000011200780c */ /* 0x000fe20003f06270 */
[----:B0-----:R-:W-:-:S12]  /*0810*/  IMAD.MOV.U32 R3, RZ, RZ, RZ ;  /* 0x000000ffff037224 */ /* 0x001fd800078e00ff */
[----:B-1----:R-:W-:Y:S05]  /*0820*/  @!P0 BRA `(.L_x_20727) ;  /* 0x00000f5000008947 */ /* 0x002fea0003800000 */
[----:B------:R-:W-:Y:S01]  /*0830*/  CS2R R2, SRZ ;  /* 0x0000000000027805 */ /* 0x000fe2000001ff00 */
[----:B------:R-:W-:Y:S05]  /*0840*/  @!P1 BRA `(.L_x_20728) ;  /* 0x00000d9000009947 */ /* 0x000fea0003800000 */
[----:B------:R-:W-:Y:S01]  /*0850*/  ISETP.GT.AND P0, PT, R4, RZ, PT ;  /* 0x000000ff0400720c */ /* 0x000fe20003f04270 */
[C---:B------:R-:W-:Y:S01]  /*0860*/  IMAD.WIDE R14, R21.reuse, 0x2, R12 ;  /* 0x00000002150e7825 */ /* 0x040fe200078e020c */
[----:B------:R-:W-:Y:S01]  /*0870*/  IADD3 R20, R21, 0x300, RZ ;  /* 0x0000030015147810 */ /* 0x000fe20007ffe0ff */
[----:B------:R-:W-:Y:S02]  /*0880*/  CS2R R2, SRZ ;  /* 0x0000000000027805 */ /* 0x000fe4000001ff00 */
[----:B------:R-:W-:Y:S02]  /*0890*/  IMAD.MOV.U32 R0, RZ, RZ, R14 ;  /* 0x000000ffff007224 */ /* 0x000fe400078e000e */
[----:B------:R-:W-:Y:S02]  /*08a0*/  IMAD.MOV.U32 R22, RZ, RZ, R5 ;  /* 0x000000ffff167224 */ /* 0x000fe400078e0005 */
[----:B-1----:R-:W-:-:S04]  /*08b0*/  IMAD.MOV.U32 R23, RZ, RZ, R4 ;  /* 0x000000ffff177224 */ /* 0x002fc800078e0004 */
[----:B------:R-:W-:Y:S05]  /*08c0*/  @!P0 BRA `(.L_x_20729) ;  /* 0x00000af000008947 */ /* 0x000fea0003800000 */
[----:B------:R-:W-:Y:S02]  /*08d0*/  ISETP.GT.AND P2, PT, R23, 0xc, PT ;  /* 0x0000000c1700780c */ /* 0x000fe40003f44270 */
[----:B------:R-:W-:-:S11]  /*08e0*/  PLOP3.LUT P0, PT, PT, PT, PT, 0x80, 0x0 ;  /* 0x000000000000781c */ /* 0x000fd60003f0f070 */
[----:B------:R-:W-:Y:S05]  /*08f0*/  @!P2 BRA `(.L_x_20730) ;  /* 0x000006e00000a947 */ /* 0x000fea0003800000 */
[----:B------:R-:W-:Y:S02]  /*0900*/  PLOP3.LUT P0, PT, PT, PT, PT, 0x8, 0x0 ;  /* 0x000000000000781c */ /* 0x000fe40003f0e170 */
.L_x_20731:
[----:B------:R-:W-:Y:S01]  /*0910*/  IMAD.MOV.U32 R14, RZ, RZ, R0 ;  /* 0x000000ffff0e7224 */ /* 0x000fe200078e0000 */
[----:B------:R-:W0:Y:S04]  /*0920*/  LDS R27, [R22+-0x8] ;  /* 0xfffff800161b7984 */ /* 0x000e280000000800 */
[----:B------:R-:W2:Y:S01]  /*0930*/  LDG.E.U16.CONSTANT R26, [R14.64] ;  /* 0x000000040e1a7981 */ /* 0x000ea2000c1e9500 */
[----:B------:R-:W-:-:S03]  /*0940*/  IADD3 R0, R20, -0x200, RZ ;  /* 0xfffffe0014007810 */ /* 0x000fc60007ffe0ff */
[----:B------:R-:W1:Y:S01]  /*0950*/  LDS R28, [R22+-0x4] ;  /* 0xfffffc00161c7984 */ /* 0x000e620000000800 */
[----:B------:R-:W-:-:S03]  /*0960*/  IADD3 R17, P2, R0, R11, RZ ;  /* 0x0000000b00117210 */ /* 0x000fc60007f5e0ff */
[----:B------:R-:W-:Y:S01]  /*0970*/  LDS R29, [R22+0xc] ;  /* 0x00000c00161d7984 */ /* 0x000fe20000000800 */
[----:B------:R-:W-:Y:S02]  /*0980*/  LEA.HI.X.SX32 R0, R0, R8, 0x1, P2 ;  /* 0x0000000800007211 */ /* 0x000fe400010f0eff */
[----:B------:R-:W-:-:S04]  /*0990*/  LEA R16, P2, R17, c[0x0][0x178], 0x1 ;  /* 0x00005e0011107a11 */ /* 0x000fc800078408ff */
[----:B------:R-:W-:-:S05]  /*09a0*/  LEA.HI.X R17, R17, c[0x0][0x17c], R0, 0x1, P2 ;  /* 0x00005f0011117a11 */ /* 0x000fca00010f0c00 */
[----:B------:R3:W4:Y:S04]  /*09b0*/  LDG.E.U16.CONSTANT R0, [R16.64] ;  /* 0x0000000410007981 */ /* 0x000728000c1e9500 */
[----:B------:R3:W5:Y:S04]  /*09c0*/  LDG.E.U16.CONSTANT R25, [R16.64+0x200] ;  /* 0x0002000410197981 */ /* 0x000768000c1e9500 */
[----:B------:R3:W5:Y:S02]  /*09d0*/  LDG.E.U16.CONSTANT R24, [R16.64+0x400] ;  /* 0x0004000410187981 */ /* 0x000764000c1e9500 */
[----:B---3--:R-:W-:Y:S01]  /*09e0*/  IADD3 R16, R20, 0x200, RZ ;  /* 0x0000020014107810 */ /* 0x008fe20007ffe0ff */
[----:B--2---:R-:W-:-:S05]  /*09f0*/  HADD2.F32 R26, -RZ, R26.H0_H0 ;  /* 0x2000001aff1a7230 */ /* 0x004fca0000004100 */
[----:B0-----:R-:W-:Y:S02]  /*0a00*/  FMUL.FTZ R27, R26, R27 ;  /* 0x0000001b1a1b7220 */ /* 0x001fe40000410000 */
[----:B------:R-:W0:Y:S02]  /*0a10*/  LDS R26, [R22] ;  /* 0x00000000161a7984 */ /* 0x000e240000000800 */
[----:B------:R-:W-:Y:S01]  /*0a20*/  FFMA.FTZ R27, R10, R27, R3 ;  /* 0x0000001b0a1b7223 */ /* 0x000fe20000010003 */
[----:B----4-:R-:W-:Y:S02]  /*0a30*/  HADD2.F32 R3, -RZ, R0.H0_H0 ;  /* 0x20000000ff037230 */ /* 0x010fe40000004100 */
[----:B------:R-:W2:Y:S01]  /*0a40*/  LDG.E.U16.CONSTANT R0, [R14.64+0x800] ;  /* 0x000800040e007981 */ /* 0x000ea2000c1e9500 */
[----:B-----5:R-:W-:Y:S02]  /*0a50*/  HADD2.F32 R17, -RZ, R25.H0_H0 ;  /* 0x20000019ff117230 */ /* 0x020fe40000004100 */
[----:B-1----:R-:W-:-:S02]  /*0a60*/  FMUL.FTZ R28, R3, R28 ;  /* 0x0000001c031c7220 */ /* 0x002fc40000410000 */
[----:B------:R-:W1:Y:S02]  /*0a70*/  LDS R3, [R22+0x4] ;  /* 0x0000040016037984 */ /* 0x000e640000000800 */
[----:B------:R-:W-:Y:S02]  /*0a80*/  FFMA.FTZ R25, R10, R28, R27 ;  /* 0x0000001c0a197223 */ /* 0x000fe4000001001b */
[----:B------:R-:W-:Y:S01]  /*0a90*/  LDS R28, [R22+0x1c] ;  /* 0x00001c00161c7984 */ /* 0x000fe20000000800 */
[----:B0-----:R-:W-:-:S04]  /*0aa0*/  FMUL.FTZ R17, R17, R26 ;  /* 0x0000001a11117220 */ /* 0x001fc80000410000 */
[----:B------:R-:W-:Y:S01]  /*0ab0*/  FFMA.FTZ R25, R10, R17, R25 ;  /* 0x000000110a197223 */ /* 0x000fe20000010019 */
[----:B------:R-:W-:-:S04]  /*0ac0*/  IADD3 R17, P2, R16, R11, RZ ;  /* 0x0000000b10117210 */ /* 0x000fc80007f5e0ff */
[----:B------:R-:W-:Y:S02]  /*0ad0*/  LEA.HI.X.SX32 R26, R16, R8, 0x1, P2 ;  /* 0x00000008101a7211 */ /* 0x000fe400010f0eff */
[----:B------:R-:W-:-:S04]  /*0ae0*/  LEA R16, P2, R17, c[0x0][0x178], 0x1 ;  /* 0x00005e0011107a11 */ /* 0x000fc800078408ff */
[----:B------:R-:W-:Y:S01]  /*0af0*/  LEA.HI.X R17, R17, c[0x0][0x17c], R26, 0x1, P2 ;  /* 0x00005f0011117a11 */ /* 0x000fe200010f0c1a */
[----:B------:R-:W-:-:S04]  /*0b00*/  HADD2.F32 R26, -RZ, R24.H0_H0 ;  /* 0x20000018ff1a7230 */ /* 0x000fc80000004100 */
[----:B------:R0:W3:Y:S01]  /*0b10*/  LDG.E.U16.CONSTANT R24, [R16.64] ;  /* 0x0000000410187981 */ /* 0x0000e2000c1e9500 */
[----:B-1----:R-:W-:-:S03]  /*0b20*/  FMUL.FTZ R27, R26, R3 ;  /* 0x000000031a1b7220 */ /* 0x002fc60000410000 */
[----:B------:R0:W4:Y:S04]  /*0b30*/  LDG.E.U16.CONSTANT R26, [R16.64+0x200] ;  /* 0x00020004101a7981 */ /* 0x000128000c1e9500 */
[----:B------:R0:W5:Y:S01]  /*0b40*/  LDG.E.U16.CONSTANT R3, [R16.64+0x400] ;  /* 0x0004000410037981 */ /* 0x000162000c1e9500 */
[----:B------:R-:W-:-:S03]  /*0b50*/  FFMA.FTZ R27, R10, R27, R25 ;  /* 0x0000001b0a1b7223 */ /* 0x000fc60000010019 */
[----:B------:R-:W1:Y:S01]  /*0b60*/  LDS R25, [R22+0x8] ;  /* 0x0000080016197984 */ /* 0x000e620000000800 */
[----:B0-----:R-:W-:-:S04]  /*0b70*/  IADD3 R16, R20, 0x600, RZ ;  /* 0x0000060014107810 */ /* 0x001fc80007ffe0ff */
[----:B------:R-:W-:Y:S01]  /*0b80*/  IADD3 R17, P2, R16, R11, RZ ;  /* 0x0000000b10117210 */ /* 0x000fe20007f5e0ff */
[----:B--2---:R-:W-:-:S05]  /*0b90*/  HADD2.F32 R0, -RZ, R0.H0_H0 ;  /* 0x20000000ff007230 */ /* 0x004fca0000004100 */
[----:B-1----:R-:W-:Y:S02]  /*0ba0*/  FMUL.FTZ R0, R0, R25 ;  /* 0x0000001900007220 */ /* 0x002fe40000410000 */
[----:B------:R-:W0:Y:S02]  /*0bb0*/  LDS R25, [R22+0x10] ;  /* 0x0000100016197984 */ /* 0x000e240000000800 */
[----:B------:R-:W-:Y:S02]  /*0bc0*/  FFMA.FTZ R27, R10, R0, R27 ;  /* 0x000000000a1b7223 */ /* 0x000fe4000001001b */
[----:B------:R-:W2:Y:S01]  /*0bd0*/  LDG.E.U16.CONSTANT R0, [R14.64+0x1000] ;  /* 0x001000040e007981 */ /* 0x000ea2000c1e9500 */
[----:B---3--:R-:W-:Y:S02]  /*0be0*/  HADD2.F32 R24, -RZ, R24.H0_H0 ;  /* 0x20000018ff187230 */ /* 0x008fe40000004100 */
[----:B----4-:R-:W-:-:S03]  /*0bf0*/  HADD2.F32 R26, -RZ, R26.H0_H0 ;  /* 0x2000001aff1a7230 */ /* 0x010fc60000004100 */
[----:B------:R-:W-:Y:S02]  /*0c00*/  FMUL.FTZ R29, R24, R29 ;  /* 0x0000001d181d7220 */ /* 0x000fe40000410000 */
[----:B------:R-:W1:Y:S01]  /*0c10*/  LDS R24, [R22+0x14] ;  /* 0x0000140016187984 */ /* 0x000e620000000800 */
[----:B0-----:R-:W-:Y:S01]  /*0c20*/  FMUL.FTZ R25, R26, R25 ;  /* 0x000000191a197220 */ /* 0x001fe20000410000 */
[----:B------:R-:W-:Y:S01]  /*0c30*/  LEA.HI.X.SX32 R26, R16, R8, 0x1, P2 ;  /* 0x00000008101a7211 */ /* 0x000fe200010f0eff */
[C---:B------:R-:W-:Y:S01]  /*0c40*/  FFMA.FTZ R27, R10.reuse, R29, R27 ;  /* 0x0000001d0a1b7223 */ /* 0x040fe2000001001b */
[C---:B------:R-:W-:Y:S01]  /*0c50*/  LEA R16, P2, R17.reuse, c[0x0][0x178], 0x1 ;  /* 0x00005e0011107a11 */ /* 0x040fe200078408ff */
[----:B-----5:R-:W-:Y:S01]  /*0c60*/  HADD2.F32 R3, -RZ, R3.H0_H0 ;  /* 0x20000003ff037230 */ /* 0x020fe20000004100 */
[----:B------:R-:W0:Y:S01]  /*0c70*/  LDS R29, [R22+0x18] ;  /* 0x00001800161d7984 */ /* 0x000e220000000800 */
[----:B------:R-:W-:Y:S01]  /*0c80*/  FFMA.FTZ R27, R10, R25, R27 ;  /* 0x000000190a1b7223 */ /* 0x000fe2000001001b */
[----:B------:R-:W-:-:S05]  /*0c90*/  LEA.HI.X R17, R17, c[0x0][0x17c], R26, 0x1, P2 ;  /* 0x00005f0011117a11 */ /* 0x000fca00010f0c1a */
[----:B------:R3:W4:Y:S01]  /*0ca0*/  LDG.E.U16.CONSTANT R25, [R16.64] ;  /* 0x0000000410197981 */ /* 0x000722000c1e9500 */
[----:B-1----:R-:W-:-:S03]  /*0cb0*/  FMUL.FTZ R26, R3, R24 ;  /* 0x00000018031a7220 */ /* 0x002fc60000410000 */
[----:B------:R3:W5:Y:S04]  /*0cc0*/  LDG.E.U16.CONSTANT R3, [R16.64+0x200] ;  /* 0x0002000410037981 */ /* 0x000768000c1e9500 */
[----:B------:R3:W5:Y:S01]  /*0cd0*/  LDG.E.U16.CONSTANT R24, [R16.64+0x400] ;  /* 0x0004000410187981 */ /* 0x000762000c1e9500 */
[----:B------:R-:W-:-:S03]  /*0ce0*/  FFMA.FTZ R27, R10, R26, R27 ;  /* 0x0000001a0a1b7223 */ /* 0x000fc6000001001b */
[----:B------:R-:W1:Y:S01]  /*0cf0*/  LDS R26, [R22+0x20] ;  /* 0x00002000161a7984 */ /* 0x000e620000000800 */
[----:B---3--:R-:W-:Y:S01]  /*0d00*/  IADD3 R16, R20, 0xa00, RZ ;  /* 0x00000a0014107810 */ /* 0x008fe20007ffe0ff */
[----:B--2---:R-:W-:-:S05]  /*0d10*/  HADD2.F32 R0, -RZ, R0.H0_H0 ;  /* 0x20000000ff007230 */ /* 0x004fca0000004100 */
[----:B0-----:R-:W-:Y:S02]  /*0d20*/  FMUL.FTZ R0, R0, R29 ;  /* 0x0000001d00007220 */ /* 0x001fe40000410000 */
[----:B------:R-:W-:Y:S02]  /*0d30*/  LDS R29, [R22+0x28] ;  /* 0x00002800161d7984 */ /* 0x000fe40000000800 */
[----:B------:R-:W-:Y:S02]  /*0d40*/  FFMA.FTZ R27, R10, R0, R27 ;  /* 0x000000000a1b7223 */ /* 0x000fe4000001001b */
[----:B------:R-:W2:Y:S01]  /*0d50*/  LDG.E.U16.CONSTANT R0, [R14.64+0x1800] ;  /* 0x001800040e007981 */ /* 0x000ea2000c1e9500 */
[----:B----4-:R-:W-:-:S05]  /*0d60*/  HADD2.F32 R25, -RZ, R25.H0_H0 ;  /* 0x20000019ff197230 */ /* 0x010fca0000004100 */
[----:B------:R-:W-:Y:S02]  /*0d70*/  FMUL.FTZ R28, R25, R28 ;  /* 0x0000001c191c7220 */ /* 0x000fe40000410000 */
[----:B------:R-:W0:Y:S02]  /*0d80*/  LDS R25, [R22+0x24] ;  /* 0x0000240016197984 */ /* 0x000e240000000800 */
[----:B------:R-:W-:Y:S02]  /*0d90*/  FFMA.FTZ R27, R10, R28, R27 ;  /* 0x0000001c0a1b7223 */ /* 0x000fe4000001001b */
[----:B------:R-:W3:Y:S01]  /*0da0*/  LDS R28, [R22+0x2c] ;  /* 0x00002c00161c7984 */ /* 0x000ee20000000800 */
[----:B-----5:R-:W-:-:S05]  /*0db0*/  HADD2.F32 R3, -RZ, R3.H0_H0 ;  /* 0x20000003ff037230 */ /* 0x020fca0000004100 */
[----:B-1----:R-:W-:-:S04]  /*0dc0*/  FMUL.FTZ R3, R3, R26 ;  /* 0x0000001a03037220 */ /* 0x002fc80000410000 */
[----:B------:R-:W-:Y:S01]  /*0dd0*/  FFMA.FTZ R27, R10, R3, R27 ;  /* 0x000000030a1b7223 */ /* 0x000fe2000001001b */
[----:B------:R-:W-:-:S04]  /*0de0*/  IADD3 R3, P2, R16, R11, RZ ;  /* 0x0000000b10037210 */ /* 0x000fc80007f5e0ff */
[----:B------:R-:W-:Y:S02]  /*0df0*/  LEA.HI.X.SX32 R26, R16, R8, 0x1, P2 ;  /* 0x00000008101a7211 */ /* 0x000fe400010f0eff */
[----:B------:R-:W-:Y:S01]  /*0e00*/  LEA R16, P2, R3, c[0x0][0x178], 0x1 ;  /* 0x00005e0003107a11 */ /* 0x000fe200078408ff */
[----:B------:R-:W-:-:S03]  /*0e10*/  HADD2.F32 R24, -RZ, R24.H0_H0 ;  /* 0x20000018ff187230 */ /* 0x000fc60000004100 */
[----:B------:R-:W-:Y:S02]  /*0e20*/  LEA.HI.X R17, R3, c[0x0][0x17c], R26, 0x1, P2 ;  /* 0x00005f0003117a11 */ /* 0x000fe400010f0c1a */
[----:B0-----:R-:W-:-:S03]  /*0e30*/  FMUL.FTZ R26, R24, R25 ;  /* 0x00000019181a7220 */ /* 0x001fc60000410000 */
[----:B------:R-:W4:Y:S04]  /*0e40*/  LDG.E.U16.CONSTANT R3, [R16.64] ;  /* 0x0000000410037981 */ /* 0x000f28000c1e9500 */
[----:B------:R-:W5:Y:S04]  /*0e50*/  LDG.E.U16.CONSTANT R24, [R16.64+0x200] ;  /* 0x0002000410187981 */ /* 0x000f68000c1e9500 */
[----:B------:R5:W3:Y:S01]  /*0e60*/  LDG.E.U16.CONSTANT R25, [R16.64+0x400] ;  /* 0x0004000410197981 */ /* 0x000ae2000c1e9500 */
[----:B------:R-:W-:-:S03]  /*0e70*/  FFMA.FTZ R27, R10, R26, R27 ;  /* 0x0000001a0a1b7223 */ /* 0x000fc6000001001b */
[----:B------:R-:W-:Y:S01]  /*0e80*/  LDS R26, [R22+0x34] ;  /* 0x00003400161a7984 */ /* 0x000fe20000000800 */
[----:B------:R-:W-:-:S04]  /*0e90*/  IADD3 R23, R23, -0x10, RZ ;  /* 0xfffffff017177810 */ /* 0x000fc80007ffe0ff */
[----:B------:R-:W-:Y:S02]  /*0ea0*/  ISETP.GT.AND P2, PT, R23, 0xc, PT ;  /* 0x0000000c1700780c */ /* 0x000fe40003f44270 */
[----:B------:R-:W-:Y:S02]  /*0eb0*/  IADD3 R2, R2, 0x10, RZ ;  /* 0x0000001002027810 */ /* 0x000fe40007ffe0ff */
[----:B------:R-:W-:Y:S01]  /*0ec0*/  IADD3 R20, R20, 0x1000, RZ ;  /* 0x0000100014147810 */ /* 0x000fe20007ffe0ff */
[----:B--2---:R-:W-:-:S05]  /*0ed0*/  HADD2.F32 R0, -RZ, R0.H0_H0 ;  /* 0x20000000ff007230 */ /* 0x004fca0000004100 */
[----:B------:R-:W-:-:S04]  /*0ee0*/  FMUL.FTZ R0, R0, R29 ;  /* 0x0000001d00007220 */ /* 0x000fc80000410000 */
[----:B------:R-:W-:Y:S02]  /*0ef0*/  FFMA.FTZ R27, R10, R0, R27 ;  /* 0x000000000a1b7223 */ /* 0x000fe4000001001b */
[----:B------:R0:W1:Y:S02]  /*0f00*/  LDS R0, [R22+0x30] ;  /* 0x0000300016007984 */ /* 0x0000640000000800 */
[----:B0-----:R-:W-:Y:S01]  /*0f10*/  IADD3 R22, R22, 0x40, RZ ;  /* 0x0000004016167810 */ /* 0x001fe20007ffe0ff */
[----:B----4-:R-:W-:Y:S02]  /*0f20*/  HADD2.F32 R3, -RZ, R3.H0_H0 ;  /* 0x20000003ff037230 */ /* 0x010fe40000004100 */
[----:B-----5:R-:W-:-:S03]  /*0f30*/  HADD2.F32 R17, -RZ, R24.H0_H0 ;  /* 0x20000018ff117230 */ /* 0x020fc60000004100 */
[----:B---3--:R-:W-:Y:S01]  /*0f40*/  FMUL.FTZ R3, R3, R28 ;  /* 0x0000001c03037220 */ /* 0x008fe20000410000 */
[----:B------:R-:W-:-:S03]  /*0f50*/  HADD2.F32 R25, -RZ, R25.H0_H0 ;  /* 0x20000019ff197230 */ /* 0x000fc60000004100 */
[C---:B------:R-:W-:Y:S02]  /*0f60*/  FFMA.FTZ R3, R10.reuse, R3, R27 ;  /* 0x000000030a037223 */ /* 0x040fe4000001001b */
[----:B-1----:R-:W-:Y:S02]  /*0f70*/  FMUL.FTZ R0, R17, R0 ;  /* 0x0000000011007220 */ /* 0x002fe40000410000 */
[----:B------:R-:W-:Y:S02]  /*0f80*/  FMUL.FTZ R25, R25, R26 ;  /* 0x0000001a19197220 */ /* 0x000fe40000410000 */
[----:B------:R-:W-:Y:S01]  /*0f90*/  FFMA.FTZ R3, R10, R0, R3 ;  /* 0x000000000a037223 */ /* 0x000fe20000010003 */
[----:B------:R-:W-:-:S03]  /*0fa0*/  IADD3 R0, P3, R14, 0x2000, RZ ;  /* 0x000020000e007810 */ /* 0x000fc60007f7e0ff */
[----:B------:R-:W-:Y:S02]  /*0fb0*/  FFMA.FTZ R3, R10, R25, R3 ;  /* 0x000000190a037223 */ /* 0x000fe40000010003 */
[----:B------:R-:W-:Y:S01]  /*0fc0*/  IMAD.X R15, RZ, RZ, R15, P3 ;  /* 0x000000ffff0f7224 */ /* 0x000fe200018e060f */
[----:B------:R-:W-:Y:S05]  /*0fd0*/  @P2 BRA `(.L_x_20731) ;  /* 0xfffff93000002947 */ /* 0x000fea000383ffff */
.L_x_20730:
[----:B------:R-:W-:-:S13]  /*0fe0*/  ISETP.GT.AND P2, PT, R23, 0x4, PT ;  /* 0x000000041700780c */ /* 0x000fda0003f44270 */
[----:B------:R-:W-:Y:S05]  /*0ff0*/  @!P2 BRA `(.L_x_20732) ;  /* 0x000003a00000a947 */ /* 0x000fea0003800000 */
[----:B------:R-:W-:Y:S01]  /*1000*/  IMAD.MOV.U32 R14, RZ, RZ, R0 ;  /* 0x000000ffff0e7224 */ /* 0x000fe200078e0000 */
[----:B------:R-:W-:Y:S01]  /*1010*/  IADD3 R16, R20, -0x200, RZ ;  /* 0xfffffe0014107810 */ /* 0x000fe20007ffe0ff */
[----:B------:R-:W0:Y:S04]  /*1020*/  LDS R26, [R22+-0x8] ;  /* 0xfffff800161a7984 */ /* 0x000e280000000800 */
[----:B------:R1:W2:Y:S01]  /*1030*/  LDG.E.U16.CONSTANT R25, [R14.64] ;  /* 0x000000040e197981 */ /* 0x0002a2000c1e9500 */
[----:B------:R-:W-:-:S03]  /*1040*/  IADD3 R17, P0, R16, R11, RZ ;  /* 0x0000000b10117210 */ /* 0x000fc60007f1e0ff */
[----:B------:R-:W-:Y:S01]  /*1050*/  LDS R29, [R22] ;  /* 0x00000000161d7984 */ /* 0x000fe20000000800 */
[----:B------:R-:W-:Y:S02]  /*1060*/  LEA.HI.X.SX32 R24, R16, R8, 0x1, P0 ;  /* 0x0000000810187211 */ /* 0x000fe400000f0eff */
[C---:B------:R-:W-:Y:S01]  /*1070*/  LEA R16, P0, R17.reuse, c[0x0][0x178], 0x1 ;  /* 0x00005e0011107a11 */ /* 0x040fe200078008ff */
[----:B------:R-:W-:Y:S03]  /*1080*/  LDS R28, [R22+0xc] ;  /* 0x00000c00161c7984 */ /* 0x000fe60000000800 */
[----:B------:R-:W-:Y:S01]  /*1090*/  LEA.HI.X R17, R17, c[0x0][0x17c], R24, 0x1, P0 ;  /* 0x00005f0011117a11 */ /* 0x000fe200000f0c18 */
[----:B-1----:R-:W3:Y:S04]  /*10a0*/  LDG.E.U16.CONSTANT R14, [R14.64+0x800] ;  /* 0x000800040e0e7981 */ /* 0x002ee8000c1e9500 */
[----:B------:R-:W4:Y:S01]  /*10b0*/  LDG.E.U16.CONSTANT R24, [R16.64] ;  /* 0x0000000410187981 */ /* 0x000f22000c1e9500 */
[----:B--2---:R-:W-:-:S05]  /*10c0*/  HADD2.F32 R25, -RZ, R25.H0_H0 ;  /* 0x20000019ff197230 */ /* 0x004fca0000004100 */
[----:B0-----:R-:W-:-:S04]  /*10d0*/  FMUL.FTZ R25, R25, R26 ;  /* 0x0000001a19197220 */ /* 0x001fc80000410000 */
[----:B------:R-:W-:Y:S02]  /*10e0*/  FFMA.FTZ R25, R10, R25, R3 ;  /* 0x000000190a197223 */ /* 0x000fe40000010003 */
[----:B------:R-:W0:Y:S01]  /*10f0*/  LDS R3, [R22+-0x4] ;  /* 0xfffffc0016037984 */ /* 0x000e220000000800 */
[----:B----4-:R-:W-:-:S05]  /*1100*/  HADD2.F32 R24, -RZ, R24.H0_H0 ;  /* 0x20000018ff187230 */ /* 0x010fca0000004100 */
[----:B0-----:R-:W-:Y:S02]  /*1110*/  FMUL.FTZ R27, R24, R3 ;  /* 0x00000003181b7220 */ /* 0x001fe40000410000 */
[----:B------:R-:W2:Y:S04]  /*1120*/  LDG.E.U16.CONSTANT R24, [R16.64+0x200] ;  /* 0x0002000410187981 */ /* 0x000ea8000c1e9500 */
[----:B------:R0:W4:Y:S01]  /*1130*/  LDG.E.U16.CONSTANT R3, [R16.64+0x400] ;  /* 0x0004000410037981 */ /* 0x000122000c1e9500 */
[----:B------:R-:W-:-:S03]  /*1140*/  FFMA.FTZ R27, R10, R27, R25 ;  /* 0x0000001b0a1b7223 */ /* 0x000fc60000010019 */
[----:B------:R-:W1:Y:S01]  /*1150*/  LDS R25, [R22+0x4] ;  /* 0x0000040016197984 */ /* 0x000e620000000800 */
[----:B------:R-:W-:Y:S01]  /*1160*/  IADD3 R26, R20, 0x200, RZ ;  /* 0x00000200141a7810 */ /* 0x000fe20007ffe0ff */
[----:B---3--:R-:W-:Y:S02]  /*1170*/  HADD2.F32 R14, -RZ, R14.H0_H0 ;  /* 0x2000000eff0e7230 */ /* 0x008fe40000004100 */
[----:B--2---:R-:W-:-:S05]  /*1180*/  HADD2.F32 R24, -RZ, R24.H0_H0 ;  /* 0x20000018ff187230 */ /* 0x004fca0000004100 */
[----:B------:R-:W-:-:S04]  /*1190*/  FMUL.FTZ R24, R24, R29 ;  /* 0x0000001d18187220 */ /* 0x000fc80000410000 */
[----:B------:R-:W-:Y:S01]  /*11a0*/  FFMA.FTZ R27, R10, R24, R27 ;  /* 0x000000180a1b7223 */ /* 0x000fe2000001001b */
[----:B------:R-:W-:-:S04]  /*11b0*/  IADD3 R24, P0, R26, R11, RZ ;  /* 0x0000000b1a187210 */ /* 0x000fc80007f1e0ff */
[----:B------:R-:W-:Y:S02]  /*11c0*/  LEA.HI.X.SX32 R29, R26, R8, 0x1, P0 ;  /* 0x000000081a1d7211 */ /* 0x000fe400000f0eff */
[----:B0-----:R-:W-:-:S04]  /*11d0*/  LEA R16, P0, R24, c[0x0][0x178], 0x1 ;  /* 0x00005e0018107a11 */ /* 0x001fc800078008ff */
[----:B------:R-:W-:Y:S01]  /*11e0*/  LEA.HI.X R17, R24, c[0x0][0x17c], R29, 0x1, P0 ;  /* 0x00005f0018117a11 */ /* 0x000fe200000f0c1d */
[----:B----4-:R-:W-:Y:S01]  /*11f0*/  HADD2.F32 R24, -RZ, R3.H0_H0 ;  /* 0x20000003ff187230 */ /* 0x010fe20000004100 */
[----:B------:R-:W0:Y:S04]  /*1200*/  LDS R29, [R22+0x8] ;  /* 0x00000800161d7984 */ /* 0x000e280000000800 */
[----:B------:R-:W2:Y:S01]  /*1210*/  LDG.E.U16.CONSTANT R3, [R16.64] ;  /* 0x0000000410037981 */ /* 0x000ea2000c1e9500 */
[----:B-1----:R-:W-:-:S03]  /*1220*/  FMUL.FTZ R26, R24, R25 ;  /* 0x00000019181a7220 */ /* 0x002fc60000410000 */
[----:B------:R-:W3:Y:S04]  /*1230*/  LDG.E.U16.CONSTANT R24, [R16.64+0x200] ;  /* 0x0002000410187981 */ /* 0x000ee8000c1e9500 */
[----:B------:R3:W4:Y:S01]  /*1240*/  LDG.E.U16.CONSTANT R25, [R16.64+0x400] ;  /* 0x0004000410197981 */ /* 0x000722000c1e9500 */
[----:B------:R-:W-:-:S03]  /*1250*/  FFMA.FTZ R27, R10, R26, R27 ;  /* 0x0000001a0a1b7223 */ /* 0x000fc6000001001b */
[----:B------:R-:W1:Y:S01]  /*1260*/  LDS R26, [R22+0x10] ;  /* 0x00001000161a7984 */ /* 0x000e620000000800 */
[----:B0-----:R-:W-:-:S04]  /*1270*/  FMUL.FTZ R14, R14, R29 ;  /* 0x0000001d0e0e7220 */ /* 0x001fc80000410000 */
[----:B------:R-:W-:Y:S02]  /*1280*/  FFMA.FTZ R27, R10, R14, R27 ;  /* 0x0000000e0a1b7223 */ /* 0x000fe4000001001b */
[----:B------:R0:W5:Y:S01]  /*1290*/  LDS R14, [R22+0x14] ;  /* 0x00001400160e7984 */ /* 0x0001620000000800 */
[----:B------:R-:W-:Y:S02]  /*12a0*/  IADD3 R0, P2, R0, 0x1000, RZ ;  /* 0x0000100000007810 */ /* 0x000fe40007f5e0ff */
[----:B------:R-:W-:Y:S02]  /*12b0*/  PLOP3.LUT P0, PT, PT, PT, PT, 0x8, 0x0 ;  /* 0x000000000000781c */ /* 0x000fe40003f0e170 */
[----:B------:R-:W-:Y:S01]  /*12c0*/  IADD3 R2, R2, 0x8, RZ ;  /* 0x0000000802027810 */ /* 0x000fe20007ffe0ff */
[----:B------:R-:W-:Y:S01]  /*12d0*/  IMAD.X R15, RZ, RZ, R15, P2 ;  /* 0x000000ffff0f7224 */ /* 0x000fe200010e060f */
[----:B------:R-:W-:Y:S02]  /*12e0*/  IADD3 R23, R23, -0x8, RZ ;  /* 0xfffffff817177810 */ /* 0x000fe40007ffe0ff */
[----:B------:R-:W-:-:S02]  /*12f0*/  IADD3 R20, R20, 0x800, RZ ;  /* 0x0000080014147810 */ /* 0x000fc40007ffe0ff */
[----:B0-----:R-:W-:Y:S01]  /*1300*/  IADD3 R22, R22, 0x20, RZ ;  /* 0x0000002016167810 */ /* 0x001fe20007ffe0ff */
[----:B--2---:R-:W-:Y:S02]  /*1310*/  HADD2.F32 R3, -RZ, R3.H0_H0 ;  /* 0x20000003ff037230 */ /* 0x004fe40000004100 */
[----:B---3--:R-:W-:-:S03]  /*1320*/  HADD2.F32 R17, -RZ, R24.H0_H0 ;  /* 0x20000018ff117230 */ /* 0x008fc60000004100 */
[----:B------:R-:W-:Y:S01]  /*1330*/  FMUL.FTZ R3, R3, R28 ;  /* 0x0000001c03037220 */ /* 0x000fe20000410000 */
[----:B----4-:R-:W-:-:S03]  /*1340*/  HADD2.F32 R25, -RZ, R25.H0_H0 ;  /* 0x20000019ff197230 */ /* 0x010fc60000004100 */
[C---:B------:R-:W-:Y:S02]  /*1350*/  FFMA.FTZ R3, R10.reuse, R3, R27 ;  /* 0x000000030a037223 */ /* 0x040fe4000001001b */
[----:B-1----:R-:W-:Y:S02]  /*1360*/  FMUL.FTZ R17, R17, R26 ;  /* 0x0000001a11117220 */ /* 0x002fe40000410000 */
[----:B-----5:R-:W-:Y:S02]  /*1370*/  FMUL.FTZ R14, R25, R14 ;  /* 0x0000000e190e7220 */ /* 0x020fe40000410000 */
[----:B------:R-:W-:-:S04]  /*1380*/  FFMA.FTZ R3, R10, R17, R3 ;  /* 0x000000110a037223 */ /* 0x000fc80000010003 */
[----:B------:R-:W-:Y:S02]  /*1390*/  FFMA.FTZ R3, R10, R14, R3 ;  /* 0x0000000e0a037223 */ /* 0x000fe40000010003 */
.L_x_20732:
[----:B------:R-:W-:-:S13]  /*13a0*/  ISETP.NE.OR P0, PT, R23, RZ, P0 ;  /* 0x000000ff1700720c */ /* 0x000fda0000705670 */
[----:B------:R-:W-:Y:S05]  /*13b0*/  @!P0 BRA `(.L_x_20728) ;  /* 0x0000022000008947 */ /* 0x000fea0003800000 */
.L_x_20729:
[----:B------:R-:W-:Y:S01]  /*13c0*/  IMAD.MOV.U32 R14, RZ, RZ, R0 ;  /* 0x000000ffff0e7224 */ /* 0x000fe200078e0000 */
[----:B------:R-:W-:Y:S01]  /*13d0*/  IADD3 R16, R20, -0x200, RZ ;  /* 0xfffffe0014107810 */ /* 0x000fe20007ffe0ff */
[----:B------:R-:W0:Y:S04]  /*13e0*/  LDS R28, [R22+-0x8] ;  /* 0xfffff800161c7984 */ /* 0x000e280000000800 */
[----:B------:R1:W2:Y:S01]  /*13f0*/  LDG.E.U16.CONSTANT R14, [R14.64] ;  /* 0x000000040e0e7981 */ /* 0x0002a2000c1e9500 */
[----:B------:R-:W-:-:S04]  /*1400*/  IADD3 R17, P0, R16, R11, RZ ;  /* 0x0000000b10117210 */ /* 0x000fc80007f1e0ff */
[----:B------:R-:W-:Y:S02]  /*1410*/  LEA.HI.X.SX32 R24, R16, R8, 0x1, P0 ;  /* 0x0000000810187211 */ /* 0x000fe400000f0eff */
[----:B------:R-:W-:-:S04]  /*1420*/  LEA R16, P0, R17, c[0x0][0x178], 0x1 ;  /* 0x00005e0011107a11 */ /* 0x000fc800078008ff */
[----:B------:R-:W-:-:S05]  /*1430*/  LEA.HI.X R17, R17, c[0x0][0x17c], R24, 0x1, P0 ;  /* 0x00005f0011117a11 */ /* 0x000fca00000f0c18 */
[----:B------:R-:W3:Y:S04]  /*1440*/  LDG.E.U16.CONSTANT R25, [R16.64] ;  /* 0x0000000410197981 */ /* 0x000ee8000c1e9500 */
[----:B------:R-:W4:Y:S04]  /*1450*/  LDG.E.U16.CONSTANT R24, [R16.64+0x200] ;  /* 0x0002000410187981 */ /* 0x000f28000c1e9500 */
[----:B------:R-:W5:Y:S01]  /*1460*/  LDG.E.U16.CONSTANT R26, [R16.64+0x400] ;  /* 0x00040004101a7981 */ /* 0x000f62000c1e9500 */
[----:B------:R-:W-:Y:S02]  /*1470*/  IADD3 R23, R23, -0x4, RZ ;  /* 0xfffffffc17177810 */ /* 0x000fe40007ffe0ff */
[----:B------:R-:W-:-:S02]  /*1480*/  IADD3 R0, P2, R0, 0x800, RZ ;  /* 0x0000080000007810 */ /* 0x000fc40007f5e0ff */
[----:B------:R-:W-:Y:S02]  /*1490*/  ISETP.NE.AND P0, PT, R23, RZ, PT ;  /* 0x000000ff1700720c */ /* 0x000fe40003f05270 */
[----:B------:R-:W-:Y:S01]  /*14a0*/  IADD3 R2, R2, 0x4, RZ ;  /* 0x0000000402027810 */ /* 0x000fe20007ffe0ff */
[----:B-1----:R-:W-:Y:S01]  /*14b0*/  IMAD.X R15, RZ, RZ, R15, P2 ;  /* 0x000000ffff0f7224 */ /* 0x002fe200010e060f */
[----:B------:R-:W-:Y:S01]  /*14c0*/  IADD3 R20, R20, 0x400, RZ ;  /* 0x0000040014147810 */ /* 0x000fe20007ffe0ff */
[----:B--2---:R-:W-:Y:S02]  /*14d0*/  HADD2.F32 R27, -RZ, R14.H0_H0 ;  /* 0x2000000eff1b7230 */ /* 0x004fe40000004100 */
[----:B------:R-:W-:Y:S03]  /*14e0*/  LDS R14, [R22] ;  /* 0x00000000160e7984 */ /* 0x000fe60000000800 */
[----:B0-----:R-:W-:-:S02]  /*14f0*/  FMUL.FTZ R27, R27, R28 ;  /* 0x0000001c1b1b7220 */ /* 0x001fc40000410000 */
[----:B------:R-:W0:Y:S02]  /*1500*/  LDS R28, [R22+-0x4] ;  /* 0xfffffc00161c7984 */ /* 0x000e240000000800 */
[----:B------:R-:W-:Y:S02]  /*1510*/  FFMA.FTZ R27, R27, R10, R3 ;  /* 0x0000000a1b1b7223 */ /* 0x000fe40000010003 */
[----:B------:R1:W2:Y:S01]  /*1520*/  LDS R3, [R22+0x4] ;  /* 0x0000040016037984 */ /* 0x0002a20000000800 */
[----:B---3--:R-:W-:Y:S01]  /*1530*/  HADD2.F32 R25, -RZ, R25.H0_H0 ;  /* 0x20000019ff197230 */ /* 0x008fe20000004100 */
[----:B-1----:R-:W-:Y:S01]  /*1540*/  IADD3 R22, R22, 0x10, RZ ;  /* 0x0000001016167810 */ /* 0x002fe20007ffe0ff */
[----:B-----5:R-:W-:-:S03]  /*1550*/  HADD2.F32 R26, -RZ, R26.H0_H0 ;  /* 0x2000001aff1a7230 */ /* 0x020fc60000004100 */
[----:B0-----:R-:W-:Y:S01]  /*1560*/  FMUL.FTZ R28, R28, R25 ;  /* 0x000000191c1c7220 */ /* 0x001fe20000410000 */
[----:B----4-:R-:W-:-:S03]  /*1570*/  HADD2.F32 R25, -RZ, R24.H0_H0 ;  /* 0x20000018ff197230 */ /* 0x010fc60000004100 */
[----:B------:R-:W-:Y:S02]  /*1580*/  FFMA.FTZ R27, R28, R10, R27 ;  /* 0x0000000a1c1b7223 */ /* 0x000fe4000001001b */
[----:B------:R-:W-:Y:S02]  /*1590*/  FMUL.FTZ R14, R14, R25 ;  /* 0x000000190e0e7220 */ /* 0x000fe40000410000 */
[----:B--2---:R-:W-:Y:S02]  /*15a0*/  FMUL.FTZ R3, R3, R26 ;  /* 0x0000001a03037220 */ /* 0x004fe40000410000 */
[----:B------:R-:W-:-:S04]  /*15b0*/  FFMA.FTZ R27, R14, R10, R27 ;  /* 0x0000000a0e1b7223 */ /* 0x000fc8000001001b */
[----:B------:R-:W-:Y:S01]  /*15c0*/  FFMA.FTZ R3, R3, R10, R27 ;  /* 0x0000000a03037223 */ /* 0x000fe2000001001b */
[----:B------:R-:W-:Y:S05]  /*15d0*/  @P0 BRA `(.L_x_20729) ;  /* 0xfffffde000000947 */ /* 0x000fea000383ffff */
.L_x_20728:
        /* <DEDUP_REMOVED lines=10> */
[----:B------:R-:W0:Y:S01]  /*1680*/  LDS R17, [R16] ;  /* 0x0000000010117984 */ /* 0x000e220000000800 */
[----:B--2---:R-:W-:-:S05]  /*1690*/  HADD2.F32 R0, -RZ, R0.H0_H0 ;  /* 0x20000000ff007230 */ /* 0x004fca0000004100 */
[----:B0-----:R-:W-:-:S04]  /*16a0*/  FMUL.FTZ R0, R0, R17 ;  /* 0x0000001100007220 */ /* 0x001fc80000410000 */
[----:B------:R-:W-:Y:S01]  /*16b0*/  FFMA.FTZ R3, R0, R10, R3 ;  /* 0x0000000a00037223 */ /* 0x000fe20000010003 */
[----:B------:R-:W-:Y:S05]  /*16c0*/  @!P0 BRA `(.L_x_20727) ;  /* 0x000000b000008947 */ /* 0x000fea0003800000 */
[----:B------:R-:W-:Y:S01]  /*16d0*/  ISETP.NE.AND P0, PT, R7, 0x2, PT ;  /* 0x000000020700780c */ /* 0x000fe20003f05270 */
[----:B------:R-:W2:Y:S04]  /*16e0*/  LDG.E.U16.CONSTANT R0, [R14.64+0x200] ;  /* 0x000200040e007981 */ /* 0x000ea8000c1e9500 */
[----:B------:R-:W0:Y:S08]  /*16f0*/  LDS R17, [R16+0x4] ;  /* 0x0000040010117984 */ /* 0x000e300000000800 */
[----:B------:R-:W3:Y:S04]  /*1700*/  @P0 LDG.E.U16.CONSTANT R2, [R14.64+0x400] ;  /* 0x000400040e020981 */ /* 0x000ee8000c1e9500 */
[----:B-1----:R-:W1:Y:S01]  /*1710*/  @P0 LDS R23, [R16+0x8] ;  /* 0x0000080010170984 */ /* 0x002e620000000800 */
[----:B--2---:R-:W-:-:S05]  /*1720*/  HADD2.F32 R0, -RZ, R0.H0_H0 ;  /* 0x20000000ff007230 */ /* 0x004fca0000004100 */
[----:B0-----:R-:W-:-:S04]  /*1730*/  FMUL.FTZ R0, R0, R17 ;  /* 0x0000001100007220 */ /* 0x001fc80000410000 */
[----:B------:R-:W-:Y:S01]  /*1740*/  FFMA.FTZ R3, R0, R10, R3 ;  /* 0x0000000a00037223 */ /* 0x000fe20000010003 */
[----:B---3--:R-:W-:-:S05]  /*1750*/  @P0 HADD2.F32 R2, -RZ, R2.H0_H0 ;  /* 0x20000002ff020230 */ /* 0x008fca0000004100 */
[----:B-1----:R-:W-:-:S04]  /*1760*/  @P0 FMUL.FTZ R2, R2, R23 ;  /* 0x0000001702020220 */ /* 0x002fc80000410000 */
[----:B------:R-:W-:-:S03]  /*1770*/  @P0 FFMA.FTZ R3, R2, R10, R3 ;  /* 0x0000000a02030223 */ /* 0x000fc60000010003 */
.L_x_20727:
[C---:B------:R-:W-:Y:S02]  /*1780*/  IADD3 R14, P0, R21.reuse, R9, RZ ;  /* 0x00000009150e7210 */ /* 0x040fe40007f1e0ff */
[----:B------:R-:W-:Y:S02]  /*1790*/  F2FP.PACK_AB R0, RZ, R3 ;  /* 0x00000003ff00723e */ /* 0x000fe400000000ff */
[----:B------:R-:W-:Y:S02]  /*17a0*/  LEA.HI.X.SX32 R15, R21, R6, 0x1, P0 ;  /* 0x00000006150f7211 */ /* 0x000fe400000f0eff */
[----:B------:R-:W-:-:S04]  /*17b0*/  LEA R2, P0, R14, c[0x0][0x160], 0x1 ;  /* 0x000058000e027a11 */ /* 0x000fc800078008ff */
[----:B------:R-:W-:Y:S02]  /*17c0*/  LEA.HI.X R3, R14, c[0x0][0x164], R15, 0x1, P0 ;  /* 0x000059000e037a11 */ /* 0x000fe400000f0c0f */
[C---:B------:R-:W-:Y:S02]  /*17d0*/  ISETP.GE.AND P0, PT, R21.reuse, 0x80, PT ;  /* 0x000000801500780c */ /* 0x040fe40003f06270 */
[----:B------:R-:W-:Y:S01]  /*17e0*/  IADD3 R21, R21, 0x80, RZ ;  /* 0x0000008015157810 */ /* 0x000fe20007ffe0ff */
[----:B------:R0:W-:Y:S10]  /*17f0*/  STG.E.U16 [R2.64], R0 ;  /* 0x0000000002007986 */ /* 0x0001f4000c101504 */
[----:B------:R-:W-:Y:S01]  /*1800*/  @P0 CALL.REL.NOINC `(.L_x_20733) ;  /* 0x0000001000000944 */ /* 0x000fe20003c00000 */
[----:B------:R-:W-:Y:S05]  /*1810*/  BRA `(.L_x_20734) ;  /* 0xffffefe000007947 */ /* 0x000fea000383ffff */
.L_x_20733:
[----:B------:R-:W-:Y:S05]  /*1820*/  EXIT ;  /* 0x000000000000794d */ /* 0x000fea0003800000 */
.L_x_20720:
        /* <DEDUP_REMOVED lines=9> */
[----:B------:R-:W-:Y:S01]  /*18c0*/  IADD3 R11, P1, R4, R7, RZ ;  /* 0x00000007040b7210 */ /* 0x000fe20007f3e0ff */
[----:B------:R-:W-:-:S03]  /*18d0*/  IMAD.MOV.U32 R0, RZ, RZ, R5 ;  /* 0x000000ffff007224 */ /* 0x000fc600078e0005 */
[----:B------:R-:W-:Y:S02]  /*18e0*/  IADD3 R7, P0, R2, R3, RZ ;  /* 0x0000000302077210 */ /* 0x000fe40007f1e0ff */
[----:B------:R-:W-:Y:S02]  /*18f0*/  SHF.R.S32.HI R3, RZ, 0x1f, R3 ;  /* 0x0000001fff037819 */ /* 0x000fe40000011403 */
[----:B------:R-:W-:Y:S02]  /*1900*/  LEA.HI.X.SX32 R13, R4, R9, 0x1, P1 ;  /* 0x00000009040d7211 */ /* 0x000fe400008f0eff */
[----:B------:R-:W-:Y:S02]  /*1910*/  LEA.HI.X.SX32 R9, R2, R3, 0x1, P0 ;  /* 0x0000000302097211 */ /* 0x000fe400000f0eff */
.L_x_20735:
        /* <DEDUP_REMOVED lines=15> */
.L_x_20736:
        /* <DEDUP_REMOVED lines=15> */
.L_x_25525:


//--------------------- .text._ZN4vllm25paged_attention_v2_kernelIttLi256ELi8ELi128ELNS_18Fp8KVCacheDataTypeE0ELb1ELi512EEEvPfS2_PT_PKS3_PKT0_S9_ifPKiSB_iPKfiiiSD_SD_iiiii --------------------------
	.section	.text._ZN4vllm25paged_attention_v2_kernelIttLi256ELi8ELi128ELNS_18Fp8KVCacheDataTypeE0ELb1ELi512EEEvPfS2_PT_PKS3_PKT0_S9_ifPKiSB_iPKfiiiSD_SD_iiiii,"ax",@progbits
	.sectioninfo	@"SHI_REGISTERS=167"
	.align	128
        .global         _ZN4vllm25paged_attention_v2_kernelIttLi256ELi8ELi128ELNS_18Fp8KVCacheDataTypeE0ELb1ELi512EEEvPfS2_PT_PKS3_PKT0_S9_ifPKiSB_iPKfiiiSD_SD_iiiii
        .type           _ZN4vllm25paged_attention_v2_kernelIttLi256ELi8ELi128ELNS_18Fp8KVCacheDataTypeE0ELb1ELi512EEEvPfS2_PT_PKS3_PKT0_S9_ifPKiSB_iPKfiiiSD_SD_iiiii,@function
        .size           _ZN4vllm25paged_attention_v2_kernelIttLi256ELi8ELi128ELNS_18Fp8KVCacheDataTypeE0ELb1ELi512EEEvPfS2_PT_PKS3_PKT0_S9_ifPKiSB_iPKfiiiSD_SD_iiiii,(.L_x_25048 - _ZN4vllm25paged_attention_v2_kernelIttLi256ELi8ELi128ELNS_18Fp8KVCacheDataTypeE0ELb1ELi512EEEvPfS2_PT_PKS3_PKT0_S9_ifPKiSB_iPKfiiiSD_SD_iiiii)
        .other          _ZN4vllm25paged_attention_v2_kernelIttLi256ELi8ELi128ELNS_18Fp8KVCacheDataTypeE0ELb1ELi512EEEvPfS2_PT_PKS3_PKT0_S9_ifPKiSB_iPKfiiiSD_SD_iiiii,@"STO_CUDA_ENTRY STV_DEFAULT"
_ZN4vllm25paged_attention_v2_kernelIttLi256ELi8ELi128ELNS_18Fp8KVCacheDataTypeE0ELb1ELi512EEEvPfS2_PT_PKS3_PKT0_S9_ifPKiSB_iPKfiiiSD_SD_iiiii:
.text._ZN4vllm25paged_attention_v2_kernelIttLi256ELi8ELi128ELNS_18Fp8KVCacheDataTypeE0ELb1ELi512EEEvPfS2_PT_PKS3_PKT0_S9_ifPKiSB_iPKfiiiSD_SD_iiiii:
        /* <DEDUP_REMOVED lines=70> */
[CC--:B------:R-:W-:Y:S02]  /*0460*/  LEA.HI R6, R2.reuse, R5.reuse, RZ, 0x2 ;  /* 0x0000000502067211 */ /* 0x0c0fe400078f10ff */
[----:B------:R-:W-:Y:S02]  /*0470*/  LEA.HI R3, R3, R0, RZ, 0x3 ;  /* 0x0000000003037211 */ /* 0x000fe400078f18ff */
[----:B------:R-:W-:Y:S02]  /*0480*/  LEA.HI R144, R2, R5, RZ, 0x5 ;  /* 0x0000000502907211 */ /* 0x000fe400078f28ff */
[----:B------:R-:W-:Y:S02]  /*0490*/  SHF.R.S32.HI R151, RZ, 0x3, R3 ;  /* 0x00000003ff977819 */ /* 0x000fe40000011403 */
[----:B------:R-:W-:Y:S02]  /*04a0*/  @P0 IADD3 R4, R4, 0x1, RZ ;  /* 0x0000000104040810 */ /* 0x000fe40007ffe0ff */
[----:B------:R-:W-:-:S02]  /*04b0*/  IMNMX R149, R151, UR6, PT ;  /* 0x0000000697957c17 */ /* 0x000fc4000b800200 */
[----:B------:R-:W-:Y:S01]  /*04c0*/  ISETP.GT.AND P0, PT, R5, 0x7f, PT ;  /* 0x0000007f0500780c */ /* 0x000fe20003f04270 */
[----:B------:R-:W-:Y:S01]  /*04d0*/  @!P2 IMAD.MOV R4, RZ, RZ, -R4 ;  /* 0x000000ffff04a224 */ /* 0x000fe200078e0a04 */
[----:B------:R-:W-:Y:S02]  /*04e0*/  IADD3 R0, R149, -UR4, RZ ;  /* 0x8000000495007c10 */ /* 0x000fe4000fffe0ff */
[----:B------:R-:W-:Y:S02]  /*04f0*/  LOP3.LUT R146, R6, 0xfffffffc, RZ, 0xc0, !PT ;  /* 0xfffffffc06927812 */ /* 0x000fe400078ec0ff */
[----:B------:R-:W-:Y:S02]  /*0500*/  LEA R3, R0, UR5, 0x3 ;  /* 0x0000000500037c11 */ /* 0x000fe4000f8e18ff */
[----:B------:R-:W-:Y:S01]  /*0510*/  LOP3.LUT R148, R144, 0xffffffe0, RZ, 0xc0, !PT ;  /* 0xffffffe090947812 */ /* 0x000fe200078ec0ff */
[----:B------:R-:W-:Y:S01]  /*0520*/  IMAD.IADD R146, R5, 0x1, -R146 ;  /* 0x0000000105927824 */ /* 0x000fe200078e0a92 */
[----:B------:R-:W-:-:S02]  /*0530*/  IMNMX R3, R152, R3, PT ;  /* 0x0000000398037217 */ /* 0x000fc40003800200 */
[----:B------:R-:W-:Y:S01]  /*0540*/  @!P1 LOP3.LUT R4, RZ, R9, RZ, 0x33, !PT ;  /* 0x00000009ff049212 */ /* 0x000fe200078e33ff */
[----:B------:R-:W-:Y:S01]  /*0550*/  IMAD.IADD R148, R5, 0x1, -R148 ;  /* 0x0000000105947824 */ /* 0x000fe200078e0a94 */
[----:B------:R-:W-:Y:S02]  /*0560*/  SHF.R.S32.HI R143, RZ, 0x2, R6 ;  /* 0x00000002ff8f7819 */ /* 0x000fe40000011406 */
[----:B------:R-:W-:Y:S01]  /*0570*/  IADD3 R150, R3, -UR5, RZ ;  /* 0x8000000503967c10 */ /* 0x000fe2000fffe0ff */
[----:B------:R-:W-:Y:S05]  /*0580*/  @P0 BRA `(.L_x_20738) ;  /* 0x000003e000000947 */ /* 0x000fea0003800000 */
[----:B------:R-:W-:Y:S01]  /*0590*/  IMNMX R0, RZ, R143, !PT ;  /* 0x0000008fff007217 */ /* 0x000fe20007800200 */
[----:B------:R-:W-:Y:S01]  /*05a0*/  IMAD.SHL.U32 R7, R10, 0x100, RZ ;  /* 0x000001000a077824 */ /* 0x000fe200078e00ff */
        /* <DEDUP_REMOVED lines=21> */
.L_x_20741:
        /* <DEDUP_REMOVED lines=11> */
.L_x_20740:
[----:B------:R-:W-:Y:S05]  /*07b0*/  BSYNC B1 ;  /* 0x0000000000017941 */ /* 0x000fea0003800000 */
.L_x_20739:
        /* <DEDUP_REMOVED lines=10> */
.L_x_20742:
        /* <DEDUP_REMOVED lines=17> */
.L_x_20738:
[----:B------:R-:W-:Y:S05]  /*0970*/  BSYNC B0 ;  /* 0x0000000000007941 */ /* 0x000fea0003800000 */
.L_x_20737:
[----:B------:R-:W-:Y:S01]  /*0980*/  IABS R7, c[0x0][0x1e4] ;  /* 0x0000790000077a13 */ /* 0x000fe20000000000 */
[----:B------:R-:W-:Y:S01]  /*0990*/  IMAD R145, R145, c[0x0][0x1a8], RZ ;  /* 0x00006a0091917a24 */ /* 0x000fe200078e02ff */
[----:B------:R-:W-:Y:S01]  /*09a0*/  IADD3 R0, R152, -0x1, RZ ;  /* 0xffffffff98007810 */ /* 0x000fe20007ffe0ff */
[----:B------:R-:W-:Y:S01]  /*09b0*/  BAR.SYNC.DEFER_BLOCKING 0x0 ;  /* 0x0000000000007b1d */ /* 0x000fe20000010000 */
[----:B------:R-:W-:Y:S01]  /*09c0*/  LEA.HI.SX32 R144, R144, UR4, 0x1b ;  /* 0x0000000490907c11 */ /* 0x000fe2000f8fdaff */
[----:B------:R-:W-:Y:S01]  /*09d0*/  IMAD.MOV.U32 R142, RZ, RZ, -0x800001 ;  /* 0xff7fffffff8e7424 */ /* 0x000fe200078e00ff */
[----:B------:R-:W-:-:S03]  /*09e0*/  ISETP.NE.AND P2, PT, RZ, c[0x0][0x1e4], PT ;  /* 0x00007900ff007a0c */ /* 0x000fc60003f45270 */
        /* <DEDUP_REMOVED lines=24> */
[----:B------:R-:W-:Y:S01]  /*0b70*/  @!P4 IMAD.MOV.U32 R7, RZ, RZ, c[0x0][0x1d8] ;  /* 0x00007600ff07c624 */ /* 0x000fe200078e00ff */
[----:B------:R-:W-:-:S03]  /*0b80*/  SHF.R.S32.HI R2, RZ, 0x1f, R145 ;  /* 0x0000001fff027819 */ /* 0x000fc60000011491 */
[----:B------:R-:W-:-:S04]  /*0b90*/  @!P4 IMAD R6, R7, c[0x0][0x190], R4 ;  /* 0x000064000706ca24 */ /* 0x000fc800078e0204 */
[----:B------:R-:W-:Y:S02]  /*0ba0*/  @!P4 IMAD R6, R6, R9, RZ ;  /* 0x000000090606c224 */ /* 0x000fe400078e02ff */
[----:B------:R-:W-:Y:S02]  /*0bb0*/  @P4 IMAD R6, R0, c[0x0][0x1e8], RZ ;  /* 0x00007a0000064a24 */ /* 0x000fe400078e02ff */
[----:B------:R-:W-:-:S03]  /*0bc0*/  @P0 IADD3 R3, R3, 0x1, RZ ;  /* 0x0000000103030810 */ /* 0x000fc60007ffe0ff */
[----:B------:R-:W-:Y:S02]  /*0bd0*/  IADD3 R0, R6, 0x1, RZ ;  /* 0x0000000106007810 */ /* 0x000fe40007ffe0ff */
[----:B------:R-:W-:Y:S01]  /*0be0*/  @!P3 IMAD.MOV R3, RZ, RZ, -R3 ;  /* 0x000000ffff03b224 */ /* 0x000fe200078e0a03 */
[----:B------:R-:W-:Y:S01]  /*0bf0*/  @!P2 LOP3.LUT R3, RZ, c[0x0][0x1e4], RZ, 0x33, !PT ;  /* 0x00007900ff03aa12 */ /* 0x000fe200078e33ff */
[----:B------:R-:W-:Y:S05]  /*0c00*/  @P1 BRA `(.L_x_20744) ;  /* 0x000034d000001947 */ /* 0x000fea0003800000 */
[----:B------:R-:W-:Y:S01]  /*0c10*/  SHF.R.S32.HI R6, RZ, 0x1f, R143 ;  /* 0x0000001fff067819 */ /* 0x000fe2000001148f */
[C---:B------:R-:W-:Y:S01]  /*0c20*/  IMAD.SHL.U32 R138, R146.reuse, 0x2, RZ ;  /* 0x00000002928a7824 */ /* 0x040fe200078e00ff */
[C---:B------:R-:W-:Y:S01]  /*0c30*/  IADD3 R7, R146.reuse, 0x4, RZ ;  /* 0x0000000492077810 */ /* 0x040fe20007ffe0ff */
[----:B------:R-:W-:Y:S01]  /*0c40*/  IMAD.SHL.U32 R140, R146, 0x80, RZ ;  /* 0x00000080928c7824 */ /* 0x000fe200078e00ff */
[----:B------:R-:W-:Y:S01]  /*0c50*/  LEA.HI R6, R6, R143, RZ, 0x3 ;  /* 0x0000008f06067211 */ /* 0x000fe200078f18ff */
[----:B------:R-:W-:Y:S01]  /*0c60*/  IMAD.MOV.U32 R142, RZ, RZ, -0x800001 ;  /* 0xff7fffffff8e7424 */ /* 0x000fe200078e00ff */
[----:B------:R-:W-:-:S02]  /*0c70*/  IADD3 R9, R146, 0x8, RZ ;  /* 0x0000000892097810 */ /* 0x000fc40007ffe0ff */
[----:B------:R-:W-:Y:S02]  /*0c80*/  LOP3.LUT R6, R6, 0xfffffff8, RZ, 0xc0, !PT ;  /* 0xfffffff806067812 */ /* 0x000fe400078ec0ff */
[----:B------:R-:W-:Y:S02]  /*0c90*/  IADD3 R10, R146, 0xc, RZ ;  /* 0x0000000c920a7810 */ /* 0x000fe40007ffe0ff */
        /* <DEDUP_REMOVED lines=49> */
[----:B------:R-:W-:Y:S02]  /*0fb0*/  SHF.R.S32.HI R16, RZ, 0x1f, R15 ;  /* 0x0000001fff107819 */ /* 0x000fe4000001140f */
[----:B------:R-:W-:Y:S02]  /*0fc0*/  LEA.HI R45, R45, R14, RZ, 0x2 ;  /* 0x0000000e2d2d7211 */ /* 0x000fe400078f10ff */
[----:B------:R-:W-:Y:S02]  /*0fd0*/  LEA.HI R10, R10, R9, RZ, 0x3 ;  /* 0x000000090a0a7211 */ /* 0x000fe400078f18ff */
[----:B------:R-:W-:-:S02]  /*0fe0*/  SHF.R.S32.HI R14, RZ, 0x1f, R13 ;  /* 0x0000001fff0e7819 */ /* 0x000fc4000001140d */
[----:B------:R-:W-:Y:S02]  /*0ff0*/  LEA.HI R12, R12, R11, RZ, 0x3 ;  /* 0x0000000b0c0c7211 */ /* 0x000fe400078f18ff */
        /* <DEDUP_REMOVED lines=8> */
[----:B------:R-:W-:Y:S01]  /*1080*/  LOP3.LUT R14, R14, 0xfffffff8, RZ, 0xc0, !PT ;  /* 0xfffffff80e0e7812 */ /* 0x000fe200078ec0ff */
[----:B------:R-:W-:Y:S01]  /*1090*/  IMAD.IADD R12, R15, 0x1, -R16 ;  /* 0x000000010f0c7824 */ /* 0x000fe200078e0a10 */
[----:B------:R-:W-:Y:S02]  /*10a0*/  SHF.R.S32.HI R46, RZ, 0x1f, R17 ;  /* 0x0000001fff2e7819 */ /* 0x000fe40000011411 */
[C---:B------:R-:W-:Y:S01]  /*10b0*/  IADD3 R16, R146.reuse, 0x28, RZ ;  /* 0x0000002892107810 */ /* 0x040fe20007ffe0ff */
[----:B------:R-:W-:Y:S01]  /*10c0*/  IMAD.IADD R11, R13, 0x1, -R14 ;  /* 0x000000010d0b7824 */ /* 0x000fe200078e0a0e */
[C---:B------:R-:W-:Y:S01]  /*10d0*/  IADD3 R14, R146.reuse, 0x24, RZ ;  /* 0x00000024920e7810 */ /* 0x040fe20007ffe0ff */
[----:B------:R-:W-:Y:S01]  /*10e0*/  IMAD.SHL.U32 R13, R17, 0x2, RZ ;  /* 0x00000002110d7824 */ /* 0x000fe200078e00ff */
[----:B------:R-:W-:-:S02]  /*10f0*/  IADD3 R18, R146, 0x2c, RZ ;  /* 0x0000002c92127810 */ /* 0x000fc40007ffe0ff */
[----:B------:R-:W-:Y:S01]  /*1100*/  LEA.HI R46, R46, R17, RZ, 0x2 ;  /* 0x000000112e2e7211 */ /* 0x000fe200078f10ff */
[----:B------:R-:W-:Y:S01]  /*1110*/  IMAD.SHL.U32 R15, R14, 0x2, RZ ;  /* 0x000000020e0f7824 */ /* 0x000fe200078e00ff */
[----:B------:R-:W-:Y:S01]  /*1120*/  SHF.R.S32.HI R17, RZ, 0x1f, R16 ;  /* 0x0000001fff117819 */ /* 0x000fe20000011410 */
[----:B------:R-:W-:Y:S01]  /*1130*/  IMAD.SHL.U32 R19, R18, 0x2, RZ ;  /* 0x0000000212137824 */ /* 0x000fe200078e00ff */
[----:B------:R-:W-:Y:S02]  /*1140*/  SHF.R.S32.HI R47, RZ, 0x1f, R14 ;  /* 0x0000001fff2f7819 */ /* 0x000fe4000001140e */
[----:B------:R-:W-:Y:S01]  /*1150*/  LEA.HI R48, R17, R16, RZ, 0x2 ;  /* 0x0000001011307211 */ /* 0x000fe200078f10ff */
[----:B------:R-:W-:Y:S01]  /*1160*/  IMAD.SHL.U32 R17, R16, 0x2, RZ ;  /* 0x0000000210117824 */ /* 0x000fe200078e00ff */
[----:B------:R-:W-:Y:S02]  /*1170*/  SHF.R.S32.HI R49, RZ, 0x1f, R18 ;  /* 0x0000001fff317819 */ /* 0x000fe40000011412 */
[----:B------:R-:W-:Y:S01]  /*1180*/  LEA.HI R47, R47, R14, RZ, 0x2 ;  /* 0x0000000e2f2f7211 */ /* 0x000fe200078f10ff */
[----:B------:R-:W-:Y:S01]  /*1190*/  IMAD.SHL.U32 R66, R48, 0x10, RZ ;  /* 0x0000001030427824 */ /* 0x000fe200078e00ff */
[----:B------:R-:W-:-:S02]  /*11a0*/  SHF.R.S32.HI R14, RZ, 0x1f, R13 ;  /* 0x0000001fff0e7819 */ /* 0x000fc4000001140d */
[----:B------:R-:W-:Y:S02]  /*11b0*/  SHF.R.S32.HI R16, RZ, 0x1f, R15 ;  /* 0x0000001fff107819 */ /* 0x000fe4000001140f */
        /* <DEDUP_REMOVED lines=93> */
[----:B------:R-:W-:Y:S02]  /*1790*/  LEA.HI R58, R58, R29, RZ, 0x2 ;  /* 0x0000001d3a3a7211 */ /* 0x000fe400078f10ff */
[----:B------:R-:W-:Y:S01]  /*17a0*/  SHF.R.S32.HI R29, RZ, 0x1f, R28 ;  /* 0x0000001fff1d7819 */ /* 0x000fe2000001141c */
[----:B------:R-:W-:Y:S01]  /*17b0*/  IMAD.SHL.U32 R27, R26, 0x2, RZ ;  /* 0x000000021a1b7824 */ /* 0x000fe200078e00ff */
        /* <DEDUP_REMOVED lines=17> */
[----:B------:R-:W-:Y:S02]  /*18d0*/  SHF.R.S32.HI R32, RZ, 0x1f, R31 ;  /* 0x0000001fff207819 */ /* 0x000fe4000001141f */
[----:B------:R-:W-:-:S02]  /*18e0*/  LOP3.LUT R26, R26, 0xfffffff8, RZ, 0xc0, !PT ;  /* 0xfffffff81a1a7812 */ /* 0x000fc400078ec0ff */
[----:B------:R-:W-:Y:S02]  /*18f0*/  LEA.HI R30, R30, R29, RZ, 0x3 ;  /* 0x0000001d1e1e7211 */ /* 0x000fe400078f18ff */
[----:B------:R-:W-:Y:S01]  /*1900*/  LOP3.LUT R28, R28, 0xfffffff8, RZ, 0xc0, !PT ;  /* 0xfffffff81c1c7812 */ /* 0x000fe200078ec0ff */
[----:B------:R-:W-:Y:S01]  /*1910*/  IMAD.IADD R25, R25, 0x1, -R26 ;  /* 0x0000000119197824 */ /* 0x000fe200078e0a1a */
[----:B------:R-:W-:Y:S02]  /*1920*/  LEA.HI R32, R32, R31, RZ, 0x3 ;  /* 0x0000001f20207211 */ /* 0x000fe400078f18ff */
        /* <DEDUP_REMOVED lines=10> */
[----:B------:R-:W-:Y:S02]  /*19d0*/  LEA.HI R80, R30, R33, RZ, 0x2 ;  /* 0x000000211e507211 */ /* 0x000fe400078f10ff */
[C---:B------:R-:W-:Y:S02]  /*19e0*/  IADD3 R34, R146.reuse, 0x68, RZ ;  /* 0x0000006892227810 */ /* 0x040fe40007ffe0ff */
[----:B------:R-:W-:Y:S01]  /*19f0*/  IADD3 R35, R146, 0x6c, RZ ;  /* 0x0000006c92237810 */ /* 0x000fe20007ffe0ff */
        /* <DEDUP_REMOVED lines=20> */
[----:B------:R-:W-:Y:S02]  /*1b40*/  LOP3.LUT R31, R31, 0xfffffff8, RZ, 0xc0, !PT ;  /* 0xfffffff81f1f7812 */ /* 0x000fe400078ec0ff */
[----:B------:R-:W-:Y:S02]  /*1b50*/  LEA.HI R33, R33, R34, RZ, 0x3 ;  /* 0x0000002221217211 */ /* 0x000fe400078f18ff */
[----:B------:R-:W-:Y:S01]  /*1b60*/  LEA.HI R36, R30, R35, RZ, 0x3 ;  /* 0x000000231e247211 */ /* 0x000fe200078f18ff */
[----:B------:R-:W-:Y:S01]  /*1b70*/  IMAD.IADD R30, R32, 0x1, -R31 ;  /* 0x00000001201e7824 */ /* 0x000fe200078e0a1f */
[----:B------:R-:W-:-:S02]  /*1b80*/  IADD3 R37, R146, 0x70, RZ ;  /* 0x0000007092257810 */ /* 0x000fc40007ffe0ff */
[----:B------:R-:W-:Y:S02]  /*1b90*/  LOP3.LUT R33, R33, 0xfffffff8, RZ, 0xc0, !PT ;  /* 0xfffffff821217812 */ /* 0x000fe400078ec0ff */
[----:B------:R-:W-:Y:S02]  /*1ba0*/  LOP3.LUT R32, R36, 0xfffffff8, RZ, 0xc0, !PT ;  /* 0xfffffff824207812 */ /* 0x000fe400078ec0ff */
[----:B------:R-:W-:Y:S01]  /*1bb0*/  SHF.R.S32.HI R38, RZ, 0x1f, R37 ;  /* 0x0000001fff267819 */ /* 0x000fe20000011425 */
[----:B------:R-:W-:Y:S01]  /*1bc0*/  IMAD.IADD R31, R34, 0x1, -R33 ;  /* 0x00000001221f7824 */ /* 0x000fe200078e0a21 */
[----:B------:R-:W-:Y:S01]  /*1bd0*/  IADD3 R36, R146, 0x74, RZ ;  /* 0x0000007492247810 */ /* 0x000fe20007ffe0ff */
[----:B------:R-:W-:Y:S01]  /*1be0*/  IMAD.IADD R32, R35, 0x1, -R32 ;  /* 0x0000000123207824 */ /* 0x000fe200078e0a20 */
[----:B------:R-:W-:Y:S01]  /*1bf0*/  LEA.HI R84, R38, R37, RZ, 0x2 ;  /* 0x0000002526547211 */ /* 0x000fe200078f10ff */
[----:B------:R-:W-:Y:S01]  /*1c00*/  IMAD.SHL.U32 R33, R37, 0x2, RZ ;  /* 0x0000000225217824 */ /* 0x000fe200078e00ff */
[----:B------:R-:W-:-:S02]  /*1c10*/  SHF.R.S32.HI R35, RZ, 0x1f, R36 ;  /* 0x0000001fff237819 */ /* 0x000fc40000011424 */
[----:B------:R-:W-:Y:S01]  /*1c20*/  IADD3 R37, R146, 0x78, RZ ;  /* 0x0000007892257810 */ /* 0x000fe20007ffe0ff */
[----:B------:R-:W-:Y:S01]  /*1c30*/  IMAD.SHL.U32 R84, R84, 0x10, RZ ;  /* 0x0000001054547824 */ /* 0x000fe200078e00ff */
[----:B------:R-:W-:Y:S02]  /*1c40*/  IADD3 R62, R146, 0x7c, RZ ;  /* 0x0000007c923e7810 */ /* 0x000fe40007ffe0ff */
[----:B------:R-:W-:Y:S01]  /*1c50*/  LEA.HI R85, R35, R36, RZ, 0x2 ;  /* 0x0000002423557211 */ /* 0x000fe200078f10ff */
[----:B------:R-:W-:Y:S01]  /*1c60*/  IMAD.SHL.U32 R36, R36, 0x2, RZ ;  /* 0x0000000224247824 */ /* 0x000fe200078e00ff */
[----:B------:R-:W-:Y:S02]  /*1c70*/  SHF.R.S32.HI R38, RZ, 0x1f, R37 ;  /* 0x0000001fff267819 */ /* 0x000fe40000011425 */
[----:B------:R-:W-:Y:S01]  /*1c80*/  SHF.R.S32.HI R35, RZ, 0x1f, R62 ;  /* 0x0000001fff237819 */ /* 0x000fe2000001143e */
        /* <DEDUP_REMOVED lines=22> */
[----:B------:R-:W-:Y:S01]  /*1df0*/  SHF.R.S32.HI R64, RZ, 0x1f, R154 ;  /* 0x0000001fff407819 */ /* 0x000fe2000001149a */
[----:B------:R-:W-:Y:S01]  /*1e00*/  IMAD.IADD R35, R38, 0x1, -R63 ;  /* 0x0000000126237824 */ /* 0x000fe200078e0a3f */
[C---:B------:R-:W-:Y:S01]  /*1e10*/  IADD3 R154, P0, R37.reuse, R154, RZ ;  /* 0x0000009a259a7210 */ /* 0x040fe20007f1e0ff */
        /* <DEDUP_REMOVED lines=39> */
[----:B------:R-:W-:Y:S02]  /*2090*/  IADD3 R139, -R152, 0x1, RZ ;  /* 0x00000001988b7810 */ /* 0x000fe40007ffe1ff */
        /* <DEDUP_REMOVED lines=64> */
.L_x_20750:
        /* <DEDUP_REMOVED lines=68> */
[----:B------:R-:W-:-:S02]  /*28e0*/  LEA.HI.X R161, R40, c[0x0][0x184], R41, 0x1, P2 ;  /* 0x0000610028a17a11 */ /* 0x000fc400010f0c29 */
[----:B------:R-:W0:Y:S04]  /*28f0*/  LDS.128 R40, [R140] ;  /* 0x000000008c287984 */ /* 0x000e280000000c00 */
[----:B------:R-:W3:Y:S01]  /*2900*/  LDG.E.CONSTANT R160, [R160.64] ;  /* 0x0000000aa0a07981 */ /* 0x000ee2000c1e9900 */
[--C-:B0-----:R-:W-:Y:S02]  /*2910*/  HADD2.F32 R153, -RZ, R41.reuse.H0_H0 ;  /* 0x20000029ff997230 */ /* 0x101fe40000004100 */
[----:B------:R-:W-:Y:S02]  /*2920*/  HADD2.F32 R41, -RZ, R41.H1_H1 ;  /* 0x30000029ff297230 */ /* 0x000fe40000004100 */
[--C-:B--2---:R-:W-:Y:S02]  /*2930*/  HADD2.F32 R164, -RZ, R158.reuse.H1_H1 ;  /* 0x3000009effa47230 */ /* 0x104fe40000004100 */
[----:B------:R-:W-:-:S03]  /*2940*/  HADD2.F32 R162, -RZ, R158.H0_H0 ;  /* 0x2000009effa27230 */ /* 0x000fc60000004100 */
[----:B------:R-:W-:Y:S01]  /*2950*/  FMUL.FTZ R164, R41, R164 ;  /* 0x000000a429a47220 */ /* 0x000fe20000410000 */
[----:B------:R-:W-:Y:S01]  /*2960*/  HADD2.F32 R41, -RZ, R40.H0_H0 ;  /* 0x20000028ff297230 */ /* 0x000fe20000004100 */
[----:B------:R-:W-:Y:S01]  /*2970*/  FMUL.FTZ R153, R153, R162 ;  /* 0x000000a299997220 */ /* 0x000fe20000410000 */
[--C-:B---3--:R-:W-:Y:S02]  /*2980*/  HADD2.F32 R158, -RZ, R160.reuse.H0_H0 ;  /* 0x200000a0ff9e7230 */ /* 0x108fe40000004100 */
[----:B------:R-:W-:-:S03]  /*2990*/  HADD2.F32 R160, -RZ, R160.H1_H1 ;  /* 0x300000a0ffa07230 */ /* 0x000fc60000004100 */
[----:B------:R-:W-:Y:S01]  /*29a0*/  FFMA.FTZ R41, R41, R158, R153 ;  /* 0x0000009e29297223 */ /* 0x000fe20000010099 */
[----:B------:R-:W-:Y:S01]  /*29b0*/  HADD2.F32 R153, -RZ, R40.H1_H1 ;  /* 0x30000028ff997230 */ /* 0x000fe20000004100 */
[----:B------:R-:W-:-:S04]  /*29c0*/  IADD3 R40, P0, P2, R7, R156, R44 ;  /* 0x0000009c07287210 */ /* 0x000fc80007a1e02c */
[----:B------:R-:W-:Y:S01]  /*29d0*/  LEA R158, P3, R40, c[0x0][0x180], 0x1 ;  /* 0x00006000289e7a11 */ /* 0x000fe200078608ff */
[----:B------:R-:W-:Y:S01]  /*29e0*/  FFMA.FTZ R153, R153, R160, R164 ;  /* 0x000000a099997223 */ /* 0x000fe200000100a4 */
[----:B------:R-:W-:-:S04]  /*29f0*/  IADD3.X R157, R106, R137, R75, P0, P2 ;  /* 0x000000896a9d7210 */ /* 0x000fc800007e444b */
[----:B------:R-:W-:-:S05]  /*2a00*/  LEA.HI.X R159, R40, c[0x0][0x184], R157, 0x1, P3 ;  /* 0x00006100289f7a11 */ /* 0x000fca00018f0c9d */
[----:B------:R-:W2:Y:S01]  /*2a10*/  LDG.E.CONSTANT R158, [R158.64] ;  /* 0x0000000a9e9e7981 */ /* 0x000ea2000c1e9900 */
[----:B------:R-:W-:Y:S02]  /*2a20*/  HADD2.F32 R40, -RZ, R42.H0_H0 ;  /* 0x2000002aff287230 */ /* 0x000fe40000004100 */
[----:B--2---:R-:W-:-:S05]  /*2a30*/  HADD2.F32 R157, -RZ, R158.H0_H0 ;  /* 0x2000009eff9d7230 */ /* 0x004fca0000004100 */
[----:B------:R-:W-:Y:S01]  /*2a40*/  FFMA.FTZ R157, R40, R157, R41 ;  /* 0x0000009d289d7223 */ /* 0x000fe20000010029 */
[----:B------:R-:W-:-:S04]  /*2a50*/  IADD3 R41, P0, P2, R8, R156, R45 ;  /* 0x0000009c08297210 */ /* 0x000fc80007a1e02d */
[----:B------:R-:W-:Y:S02]  /*2a60*/  LEA R40, P3, R41, c[0x0][0x180], 0x1 ;  /* 0x0000600029287a11 */ /* 0x000fe400078608ff */
[----:B------:R-:W-:-:S04]  /*2a70*/  IADD3.X R160, R107, R137, R76, P0, P2 ;  /* 0x000000896ba07210 */ /* 0x000fc800007e444c */
[----:B------:R-:W-:-:S05]  /*2a80*/  LEA.HI.X R41, R41, c[0x0][0x184], R160, 0x1, P3 ;  /* 0x0000610029297a11 */ /* 0x000fca00018f0ca0 */
[----:B------:R-:W2:Y:S01]  /*2a90*/  LDG.E.CONSTANT R40, [R40.64] ;  /* 0x0000000a28287981 */ /* 0x000ea2000c1e9900 */
[----:B------:R-:W-:Y:S02]  /*2aa0*/  HADD2.F32 R42, -RZ, R42.H1_H1 ;  /* 0x3000002aff2a7230 */ /* 0x000fe40000004100 */
[----:B------:R-:W-:Y:S02]  /*2ab0*/  HADD2.F32 R160, -RZ, R158.H1_H1 ;  /* 0x3000009effa07230 */ /* 0x000fe40000004100 */
[----:B------:R-:W-:-:S03]  /*2ac0*/  HADD2.F32 R158, -RZ, R43.H0_H0 ;  /* 0x2000002bff9e7230 */ /* 0x000fc60000004100 */
[----:B------:R-:W-:Y:S01]  /*2ad0*/  FFMA.FTZ R42, R42, R160, R153 ;  /* 0x000000a02a2a7223 */ /* 0x000fe20000010099 */
[----:B------:R-:W-:Y:S02]  /*2ae0*/  HADD2.F32 R43, -RZ, R43.H1_H1 ;  /* 0x3000002bff2b7230 */ /* 0x000fe40000004100 */
[----:B--2---:R-:W-:-:S05]  /*2af0*/  HADD2.F32 R153, -RZ, R40.H0_H0 ;  /* 0x20000028ff997230 */ /* 0x004fca0000004100 */
[----:B------:R-:W-:Y:S01]  /*2b00*/  FFMA.FTZ R153, R158, R153, R157 ;  /* 0x000000999e997223 */ /* 0x000fe2000001009d */
[----:B------:R-:W-:-:S04]  /*2b10*/  IADD3 R157, P0, P2, R9, R156, R46 ;  /* 0x0000009c099d7210 */ /* 0x000fc80007a1e02e */
[C---:B------:R-:W-:Y:S02]  /*2b20*/  LEA R160, P3, R157.reuse, c[0x0][0x180], 0x1 ;  /* 0x000060009da07a11 */ /* 0x040fe400078608ff */
[-C--:B------:R-:W-:Y:S02]  /*2b30*/  IADD3.X R158, R108, R137.reuse, R77, P0, P2 ;  /* 0x000000896c9e7210 */ /* 0x080fe400007e444d */
[----:B------:R-:W-:Y:S02]  /*2b40*/  IADD3 R41, P0, P2, R10, R156, R47 ;  /* 0x0000009c0a297210 */ /* 0x000fe40007a1e02f */
[----:B------:R-:W-:Y:S02]  /*2b50*/  LEA.HI.X R161, R157, c[0x0][0x184], R158, 0x1, P3 ;  /* 0x000061009da17a11 */ /* 0x000fe400018f0c9e */
[----:B------:R-:W-:Y:S02]  /*2b60*/  LEA R158, P3, R41, c[0x0][0x180], 0x1 ;  /* 0x00006000299e7a11 */ /* 0x000fe400078608ff */
[----:B------:R-:W-:Y:S01]  /*2b70*/  IADD3.X R162, R109, R137, R78, P0, P2 ;  /* 0x000000896da27210 */ /* 0x000fe200007e444e */
[----:B------:R-:W2:Y:S03]  /*2b80*/  LDG.E.CONSTANT R160, [R160.64] ;  /* 0x0000000aa0a07981 */ /* 0x000ea6000c1e9900 */
[----:B------:R-:W-:-:S05]  /*2b90*/  LEA.HI.X R159, R41, c[0x0][0x184], R162, 0x1, P3 ;  /* 0x00006100299f7a11 */ /* 0x000fca00018f0ca2 */
[----:B------:R-:W3:Y:S01]  /*2ba0*/  LDG.E.CONSTANT R158, [R158.64] ;  /* 0x0000000a9e9e7981 */ /* 0x000ee2000c1e9900 */
[----:B------:R-:W-:-:S05]  /*2bb0*/  HADD2.F32 R40, -RZ, R40.H1_H1 ;  /* 0x30000028ff287230 */ /* 0x000fca0000004100 */
[----:B------:R-:W-:Y:S02]  /*2bc0*/  FFMA.FTZ R157, R43, R40, R42 ;  /* 0x000000282b9d7223 */ /* 0x000fe4000001002a */
[----:B------:R-:W0:Y:S02]  /*2bd0*/  LDS.128 R40, [R140+0x10] ;  /* 0x000010008c287984 */ /* 0x000e240000000c00 */
[--C-:B0-----:R-:W-:Y:S02]  /*2be0*/  HADD2.F32 R162, -RZ, R40.reuse.H0_H0 ;  /* 0x20000028ffa27230 */ /* 0x101fe40000004100 */
[----:B------:R-:W-:Y:S02]  /*2bf0*/  HADD2.F32 R40, -RZ, R40.H1_H1 ;  /* 0x30000028ff287230 */ /* 0x000fe40000004100 */
[--C-:B--2---:R-:W-:Y:S02]  /*2c00*/  HADD2.F32 R161, -RZ, R160.reuse.H0_H0 ;  /* 0x200000a0ffa17230 */ /* 0x104fe40000004100 */
[----:B------:R-:W-:-:S03]  /*2c10*/  HADD2.F32 R160, -RZ, R160.H1_H1 ;  /* 0x300000a0ffa07230 */ /* 0x000fc60000004100 */
[----:B------:R-:W-:Y:S02]  /*2c20*/  FFMA.FTZ R153, R162, R161, R153 ;  /* 0x000000a1a2997223 */ /* 0x000fe40000010099 */
[----:B------:R-:W-:Y:S01]  /*2c30*/  FFMA.FTZ R157, R40, R160, R157 ;  /* 0x000000a0289d7223 */ /* 0x000fe2000001009d */
[--C-:B------:R-:W-:Y:S02]  /*2c40*/  HADD2.F32 R40, -RZ, R41.reuse.H0_H0 ;  /* 0x20000029ff287230 */ /* 0x100fe40000004100 */
[--C-:B---3--:R-:W-:Y:S02]  /*2c50*/  HADD2.F32 R159, -RZ, R158.reuse.H0_H0 ;  /* 0x2000009eff9f7230 */ /* 0x108fe40000004100 */
[----:B------:R-:W-:Y:S01]  /*2c60*/  HADD2.F32 R160, -RZ, R41.H1_H1 ;  /* 0x30000029ffa07230 */ /* 0x000fe20000004100 */
[----:B------:R-:W-:Y:S02]  /*2c70*/  IADD3 R41, P0, P2, R11, R156, R48 ;  /* 0x0000009c0b297210 */ /* 0x000fe40007a1e030 */
[----:B------:R-:W-:Y:S01]  /*2c80*/  FFMA.FTZ R40, R40, R159, R153 ;  /* 0x0000009f28287223 */ /* 0x000fe20000010099 */
[----:B------:R-:W-:Y:S01]  /*2c90*/  HADD2.F32 R153, -RZ, R158.H1_H1 ;  /* 0x3000009eff997230 */ /* 0x000fe20000004100 */
[----:B------:R-:W-:-:S04]  /*2ca0*/  LEA R158, P3, R41, c[0x0][0x180], 0x1 ;  /* 0x00006000299e7a11 */ /* 0x000fc800078608ff */
        /* <DEDUP_REMOVED lines=265> */
[----:B------:R-:W-:Y:S02]  /*3d40*/  HADD2.F32 R41, -RZ, R41.H1_H1 ;  /* 0x30000029ff297230 */ /* 0x000fe40000004100 */
[----:B------:R-:W-:Y:S01]  /*3d50*/  HADD2.F32 R158, -RZ, R158.H1_H1 ;  /* 0x3000009eff9e7230 */ /* 0x000fe20000004100 */
[----:B------:R-:W-:-:S04]  /*3d60*/  FFMA.FTZ R153, R160, R157, R153 ;  /* 0x0000009da0997223 */ /* 0x000fc80000010099 */
[----:B------:R-:W-:Y:S01]  /*3d70*/  FFMA.FTZ R158, R41, R158, R40 ;  /* 0x0000009e299e7223 */ /* 0x000fe20000010028 */
[----:B------:R-:W-:-:S04]  /*3d80*/  IADD3 R41, P0, P2, R35, R156, R72 ;  /* 0x0000009c23297210 */ /* 0x000fc80007a1e048 */
[C---:B------:R-:W-:Y:S02]  /*3d90*/  LEA R40, P3, R41.reuse, c[0x0][0x180], 0x1 ;  /* 0x0000600029287a11 */ /* 0x040fe400078608ff */
[-C--:B------:R-:W-:Y:S02]  /*3da0*/  IADD3.X R160, R134, R137.reuse, R103, P0, P2 ;  /* 0x0000008986a07210 */ /* 0x080fe400007e4467 */
[----:B------:R-:W-:Y:S02]  /*3db0*/  IADD3 R157, P0, P2, R36, R156, R73 ;  /* 0x0000009c249d7210 */ /* 0x000fe40007a1e049 */
[----:B------:R-:W-:Y:S02]  /*3dc0*/  LEA.HI.X R41, R41, c[0x0][0x184], R160, 0x1, P3 ;  /* 0x0000610029297a11 */ /* 0x000fe400018f0ca0 */
[----:B------:R-:W-:Y:S02]  /*3dd0*/  IADD3.X R160, R135, R137, R104, P0, P2 ;  /* 0x0000008987a07210 */ /* 0x000fe400007e4468 */
[C---:B------:R-:W-:Y:S01]  /*3de0*/  LEA R156, P0, R157.reuse, c[0x0][0x180], 0x1 ;  /* 0x000060009d9c7a11 */ /* 0x040fe200078008ff */
[----:B------:R-:W2:Y:S03]  /*3df0*/  LDG.E.CONSTANT R40, [R40.64] ;  /* 0x0000000a28287981 */ /* 0x000ea6000c1e9900 */
[----:B------:R-:W-:-:S05]  /*3e00*/  LEA.HI.X R157, R157, c[0x0][0x184], R160, 0x1, P0 ;  /* 0x000061009d9d7a11 */ /* 0x000fca00000f0ca0 */
[----:B------:R-:W3:Y:S01]  /*3e10*/  LDG.E.CONSTANT R156, [R156.64] ;  /* 0x0000000a9c9c7981 */ /* 0x000ee2000c1e9900 */
[----:B------:R-:W-:Y:S01]  /*3e20*/  HADD2.F32 R160, -RZ, R42.H0_H0 ;  /* 0x2000002affa07230 */ /* 0x000fe20000004100 */
[----:B-----5:R-:W-:Y:S01]  /*3e30*/  FSETP.NEU.FTZ.AND P2, PT, R147, RZ, PT ;  /* 0x000000ff9300720b */ /* 0x020fe20003f5d000 */
[----:B--2---:R-:W-:-:S05]  /*3e40*/  HADD2.F32 R137, -RZ, R40.H0_H0 ;  /* 0x20000028ff897230 */ /* 0x004fca0000004100 */
[----:B------:R-:W-:Y:S01]  /*3e50*/  FFMA.FTZ R153, R160, R137, R153 ;  /* 0x00000089a0997223 */ /* 0x000fe20000010099 */
[----:B------:R-:W-:Y:S02]  /*3e60*/  HADD2.F32 R137, -RZ, R42.H1_H1 ;  /* 0x3000002aff897230 */ /* 0x000fe40000004100 */
[----:B------:R-:W-:Y:S02]  /*3e70*/  HADD2.F32 R42, -RZ, R40.H1_H1 ;  /* 0x30000028ff2a7230 */ /* 0x000fe40000004100 */
[--C-:B------:R-:W-:Y:S02]  /*3e80*/  HADD2.F32 R40, -RZ, R43.reuse.H0_H0 ;  /* 0x2000002bff287230 */ /* 0x100fe40000004100 */
[--C-:B---3--:R-:W-:Y:S01]  /*3e90*/  HADD2.F32 R41, -RZ, R156.reuse.H0_H0 ;  /* 0x2000009cff297230 */ /* 0x108fe20000004100 */
        /* <DEDUP_REMOVED lines=8> */
.L_x_20800:
[----:B01----:R-:W-:Y:S01]  /*3f20*/  FADD.FTZ R153, R153, R40 ;  /* 0x0000002899997221 */ /* 0x003fe20000010000 */
[----:B------:R-:W-:Y:S05]  /*3f30*/  BRA.DIV ~URZ, `(.L_x_20748) ;  /* 0x000045f27f007947 */ /* 0x000fea000b800000 */
[----:B------:R0:W1:Y:S02]  /*3f40*/  SHFL.BFLY PT, R40, R153, 0x1, 0x1f ;  /* 0x0c201f0099287f89 */ /* 0x00006400000e0000 */
.L_x_20801:
[----:B------:R-:W-:Y:S01]  /*3f50*/  IMAD.IADD R136, R143, 0x1, R136 ;  /* 0x000000018f887824 */ /* 0x000fe200078e0288 */
[----:B------:R-:W-:Y:S01]  /*3f60*/  ISETP.NE.AND P0, PT, R146, RZ, PT ;  /* 0x000000ff9200720c */ /* 0x000fe20003f05270 */
[----:B-1----:R-:W-:Y:S02]  /*3f70*/  FADD.FTZ R40, R153, R40 ;  /* 0x0000002899287221 */ /* 0x002fe40000010000 */
[----:B------:R-:W-:-:S04]  /*3f80*/  IMAD.IADD R41, R139, 0x1, R136 ;  /* 0x000000018b297824 */ /* 0x000fc800078e0288 */
        /* <DEDUP_REMOVED lines=12> */
.L_x_20746:
[----:B------:R-:W-:-:S13]  /*4050*/  ISETP.NE.AND P0, PT, R146, RZ, PT ;  /* 0x000000ff9200720c */ /* 0x000fda0003f05270 */
[----:B------:R-:W-:Y:S02]  /*4060*/  @!P0 IMAD R40, R144, 0x8, R141 ;  /* 0x0000000890288824 */ /* 0x000fe400078e028d */
[----:B------:R-:W-:-:S05]  /*4070*/  @!P0 IMAD.MOV.U32 R41, RZ, RZ, -0x800001 ;  /* 0xff7fffffff298424 */ /* 0x000fca00078e00ff */
[----:B------:R0:W-:Y:S02]  /*4080*/  @!P0 STS [R40.X4+0x220], R41 ;  /* 0x0002202928008388 */ /* 0x0001e40000004800 */
.L_x_20749:
[----:B------:R-:W-:Y:S05]  /*4090*/  BSYNC B1 ;  /* 0x0000000000017941 */ /* 0x000fea0003800000 */
.L_x_20745:
[----:B------:R-:W-:-:S04]  /*40a0*/  IADD3 R144, R144, 0x4, RZ ;  /* 0x0000000490907810 */ /* 0x000fc80007ffe0ff */
[----:B------:R-:W-:-:S13]  /*40b0*/  ISETP.GE.AND P0, PT, R144, R149, PT ;  /* 0x000000959000720c */ /* 0x000fda0003f06270 */
[----:B01---5:R-:W-:Y:S01]  /*40c0*/  @P0 CALL.REL.NOINC `(.L_x_20744) ;  /* 0x0000001000000944 */ /* 0x023fe20003c00000 */
[----:B------:R-:W-:Y:S05]  /*40d0*/  BRA `(.L_x_20750) ;  /* 0xffffe3c000007947 */ /* 0x000fea000383ffff */
.L_x_20744:
[----:B------:R-:W-:Y:S05]  /*40e0*/  BSYNC B0 ;  /* 0x0000000000007941 */ /* 0x000fea0003800000 */
.L_x_20743:
[----:B------:R-:W-:Y:S05]  /*40f0*/  BRA.DIV ~URZ, `(.L_x_20751) ;  /* 0x000044b27f007947 */ /* 0x000fea000b800000 */
[----:B------:R0:W1:Y:S02]  /*4100*/  SHFL.BFLY PT, R7, R142, 0x10, 0x1f ;  /* 0x0e001f008e077f89 */ /* 0x00006400000e0000 */
.L_x_20802:
[----:B-1----:R-:W-:Y:S01]  /*4110*/  FMNMX.FTZ R9, R7, R142, !PT ;  /* 0x0000008e07097209 */ /* 0x002fe20007810000 */
[----:B------:R-:W-:Y:S05]  /*4120*/  BRA.DIV ~URZ, `(.L_x_20752) ;  /* 0x000045027f007947 */ /* 0x000fea000b800000 */
[----:B------:R-:W1:Y:S02]  /*4130*/  SHFL.BFLY PT, R6, R9, 0x8, 0x1f ;  /* 0x0d001f0009067f89 */ /* 0x000e6400000e0000 */
[----:B-1----:R-:W-:-:S05]  /*4140*/  FMNMX.FTZ R6, R9, R6, !PT ;  /* 0x0000000609067209 */ /* 0x002fca0007810000 */
[----:B------:R1:W2:Y:S02]  /*4150*/  SHFL.BFLY PT, R7, R6, 0x4, 0x1f ;  /* 0x0c801f0006077f89 */ /* 0x0002a400000e0000 */
.L_x_20803:
        /* <DEDUP_REMOVED lines=40> */
.L_x_20757:
        /* <DEDUP_REMOVED lines=11> */
.L_x_20756:
[----:B------:R-:W-:Y:S05]  /*4490*/  BSYNC B1 ;  /* 0x0000000000017941 */ /* 0x000fea0003800000 */
.L_x_20755:
        /* <DEDUP_REMOVED lines=10> */
.L_x_20760:
        /* <DEDUP_REMOVED lines=38> */
[C---:B------:R-:W-:Y:S01]  /*47a0*/  FADD.FTZ R27, -R8.reuse, R27 ;  /* 0x0000001b081b7221 */ /* 0x040fe20000010100 */
        /* <DEDUP_REMOVED lines=11> */
[C---:B------:R-:W-:Y:S01]  /*4860*/  FADD.FTZ R33, -R8.reuse, R33 ;  /* 0x0000002108217221 */ /* 0x040fe20000010100 */
        /* <DEDUP_REMOVED lines=11> */
[C---:B0-----:R-:W-:Y:S01]  /*4920*/  FADD.FTZ R39, -R8.reuse, R39 ;  /* 0x0000002708277221 */ /* 0x041fe20000010100 */
        /* <DEDUP_REMOVED lines=37> */
.L_x_20759:
[----:B------:R-:W-:Y:S05]  /*4b80*/  BSYNC B1 ;  /* 0x0000000000017941 */ /* 0x000fea0003800000 */
.L_x_20758:
        /* <DEDUP_REMOVED lines=27> */
[C---:B------:R-:W-:Y:S02]  /*4d40*/  FADD.FTZ R23, -R8.reuse, R23 ;  /* 0x0000001708177221 */ /* 0x040fe40000010100 */
        /* <DEDUP_REMOVED lines=27> */
.L_x_20762:
[----:B------:R-:W-:Y:S05]  /*4f00*/  BSYNC B1 ;  /* 0x0000000000017941 */ /* 0x000fea0003800000 */
.L_x_20761:
        /* <DEDUP_REMOVED lines=26> */
.L_x_20754:
[----:B------:R-:W-:Y:S05]  /*50b0*/  BSYNC B0 ;  /* 0x0000000000007941 */ /* 0x000fea0003800000 */
.L_x_20753:
        /* <DEDUP_REMOVED lines=45> */
.L_x_20767:
        /* <DEDUP_REMOVED lines=8> */
.L_x_20766:
[----:B------:R-:W-:Y:S05]  /*5410*/  BSYNC B1 ;  /* 0x0000000000017941 */ /* 0x000fea0003800000 */
.L_x_20765:
        /* <DEDUP_REMOVED lines=10> */
.L_x_20770:
        /* <DEDUP_REMOVED lines=52> */
.L_x_20769:
[----:B------:R-:W-:Y:S05]  /*5800*/  BSYNC B1 ;  /* 0x0000000000017941 */ /* 0x000fea0003800000 */
.L_x_20768:
[----:B------:R-:W-:Y:S01]  /*5810*/  IMAD.IADD R9, R150, 0x1, -R7 ;  /* 0x0000000196097824 */ /* 0x000fe200078e0a07 */
[----:B------:R-:W-:Y:S04]  /*5820*/  BSSY B1, `(.L_x_20771) ;  /* 0x000001e000017945 */ /* 0x000fe80003800000 */
        /* <DEDUP_REMOVED lines=29> */
.L_x_20772:
[----:B------:R-:W-:Y:S05]  /*5a00*/  BSYNC B1 ;  /* 0x0000000000017941 */ /* 0x000fea0003800000 */
.L_x_20771:
[----:B------:R-:W-:-:S13]  /*5a10*/  ISETP.LT.OR P0, PT, R7, R150, P0 ;  /* 0x000000960700720c */ /* 0x000fda0000701670 */
        /* <DEDUP_REMOVED lines=13> */
.L_x_20764:
[----:B------:R-:W-:Y:S05]  /*5af0*/  BSYNC B0 ;  /* 0x0000000000007941 */ /* 0x000fea0003800000 */
.L_x_20763:
[----:B------:R-:W-:Y:S01]  /*5b00*/  BAR.SYNC.DEFER_BLOCKING 0x0 ;  /* 0x0000000000007b1d */ /* 0x000fe20000010000 */
[----:B------:R-:W-:Y:S01]  /*5b10*/  ISETP.NE.AND P0, PT, R5, RZ, PT ;  /* 0x000000ff0500720c */ /* 0x000fe20003f05270 */
[----:B0-----:R-:W-:-:S04]  /*5b20*/  CS2R R6, SRZ ;  /* 0x0000000000067805 */ /* 0x001fc8000001ff00 */
[----:B------:R-:W-:Y:S08]  /*5b30*/  BSSY B0, `(.L_x_20773) ;  /* 0x000001d000007945 */ /* 0x000ff00003800000 */
[----:B------:R-:W-:Y:S05]  /*5b40*/  @P0 BRA `(.L_x_20774) ;  /* 0x000001b000000947 */ /* 0x000fea0003800000 */
[----:B------:R-:W0:Y:S01]  /*5b50*/  S2UR UR4, SR_CTAID.Y ;  /* 0x00000000000479c3 */ /* 0x000e220000002600 */
[----:B------:R-:W-:Y:S02]  /*5b60*/  ULDC UR6, c[0x0][0xc] ;  /* 0x0000030000067ab9 */ /* 0x000fe40000000800 */
[----:B------:R-:W-:-:S05]  /*5b70*/  ULDC.64 UR12, c[0x0][0x168] ;  /* 0x00005a00000c7ab9 */ /* 0x000fca0000000a00 */
[----:B------:R-:W3:Y:S08]  /*5b80*/  S2UR UR5, SR_CTAID.X ;  /* 0x00000000000579c3 */ /* 0x000ef00000002500 */
[----:B------:R-:W4:Y:S01]  /*5b90*/  S2UR UR9, SR_CTAID.Z ;  /* 0x00000000000979c3 */ /* 0x000f220000002700 */
[----:B0-----:R-:W-:-:S03]  /*5ba0*/  UIMAD UR4, UR4, UR6, URZ ;  /* 0x00000006040472a4 */ /* 0x001fc6000f8e023f */
        /* <DEDUP_REMOVED lines=21> */
.L_x_20774:
[----:B------:R-:W-:Y:S05]  /*5d00*/  BSYNC B0 ;  /* 0x0000000000007941 */ /* 0x000fea0003800000 */
.L_x_20773:
[----:B------:R-:W-:Y:S01]  /*5d10*/  BSSY B1, `(.L_x_20775) ;  /* 0x00001e6000017945 */ /* 0x000fe20003800000 */
[----:B------:R-:W-:Y:S01]  /*5d20*/  CS2R R48, SRZ ;  /* 0x0000000000307805 */ /* 0x000fe2000001ff00 */
[----:B------:R-:W-:Y:S01]  /*5d30*/  CS2R R50, SRZ ;  /* 0x0000000000327805 */ /* 0x000fe2000001ff00 */
[----:B------:R-:W-:Y:S01]  /*5d40*/  CS2R R52, SRZ ;  /* 0x0000000000347805 */ /* 0x000fe2000001ff00 */
[----:B------:R-:W-:Y:S05]  /*5d50*/  @P1 BRA `(.L_x_20776) ;  /* 0x00001e1000001947 */ /* 0x000fea0003800000 */
[----:B------:R-:W-:Y:S01]  /*5d60*/  IABS R54, c[0x0][0x1e4] ;  /* 0x0000790000367a13 */ /* 0x000fe20000000000 */
[----:B------:R-:W3:Y:S01]  /*5d70*/  S2R R7, SR_CTAID.Z ;  /* 0x0000000000077919 */ /* 0x000ee20000002700 */
[----:B01----:R-:W-:Y:S01]  /*5d80*/  SHF.R.S32.HI R8, RZ, 0x1f, R5 ;  /* 0x0000001fff087819 */ /* 0x003fe20000011405 */
[----:B------:R-:W-:Y:S01]  /*5d90*/  IMAD.MOV.U32 R60, RZ, RZ, c[0x0][0x1bc] ;  /* 0x00006f00ff3c7624 */ /* 0x000fe200078e00ff */
[----:B------:R-:W0:Y:S01]  /*5da0*/  I2F.RP R10, R54 ;  /* 0x00000036000a7306 */ /* 0x000e220000209400 */
[----:B------:R-:W-:-:S02]  /*5db0*/  IADD3 R55, R3, -c[0x0][0x1dc], RZ ;  /* 0x8000770003377a10 */ /* 0x000fc40007ffe0ff */
[----:B------:R-:W-:Y:S02]  /*5dc0*/  LEA.HI R8, R8, R5, RZ, 0x5 ;  /* 0x0000000508087211 */ /* 0x000fe400078f28ff */
[----:B------:R-:W-:Y:S02]  /*5dd0*/  IADD3 R151, -R151, 0x1, RZ ;  /* 0x0000000197977810 */ /* 0x000fe40007ffe1ff */
[----:B------:R-:W-:Y:S01]  /*5de0*/  SHF.R.S32.HI R68, RZ, 0x5, R8 ;  /* 0x00000005ff447819 */ /* 0x000fe20000011408 */
[----:B------:R-:W-:Y:S01]  /*5df0*/  IMAD.MOV.U32 R8, RZ, RZ, RZ ;  /* 0x000000ffff087224 */ /* 0x000fe200078e00ff */
[----:B------:R-:W-:Y:S01]  /*5e00*/  SHF.R.S32.HI R60, RZ, 0x1f, R60 ;  /* 0x0000001fff3c7819 */ /* 0x000fe2000001143c */
[----:B0-----:R-:W0:Y:S02]  /*5e10*/  MUFU.RCP R10, R10 ;  /* 0x0000000a000a7308 */ /* 0x001e240000001000 */
[----:B---3--:R-:W-:Y:S01]  /*5e20*/  IMAD R56, R7, 0x40, R68 ;  /* 0x0000004007387824 */ /* 0x008fe200078e0244 */
[----:B------:R-:W-:Y:S01]  /*5e30*/  LEA R68, R68, 0x220, 0x5 ;  /* 0x0000022044447811 */ /* 0x000fe200078e28ff */
[----:B------:R-:W-:-:S02]  /*5e40*/  IMAD.MOV.U32 R7, RZ, RZ, RZ ;  /* 0x000000ffff077224 */ /* 0x000fc400078e00ff */
[----:B------:R-:W-:Y:S01]  /*5e50*/  IMAD.SHL.U32 R69, R56, 0x8, RZ ;  /* 0x0000000838457824 */ /* 0x000fe200078e00ff */
[----:B------:R-:W-:Y:S02]  /*5e60*/  IADD3 R59, P0, R145, R56, RZ ;  /* 0x00000038913b7210 */ /* 0x000fe40007f1e0ff */
[----:B------:R-:W-:Y:S02]  /*5e70*/  IADD3 R68, R68, 0x10, RZ ;  /* 0x0000001044447810 */ /* 0x000fe40007ffe0ff */
[----:B------:R-:W-:Y:S02]  /*5e80*/  LEA.HI.X.SX32 R2, R56, R2, 0x1, P0 ;  /* 0x0000000238027211 */ /* 0x000fe400000f0eff */
[----:B0-----:R-:W-:Y:S02]  /*5e90*/  IADD3 R9, R10, 0xffffffe, RZ ;  /* 0x0ffffffe0a097810 */ /* 0x001fe40007ffe0ff */
[----:B------:R-:W-:-:S04]  /*5ea0*/  LEA R58, P0, R59, c[0x0][0x198], 0x2 ;  /* 0x000066003b3a7a11 */ /* 0x000fc800078010ff */
[----:B------:R-:W0:Y:S01]  /*5eb0*/  F2I.FTZ.U32.TRUNC.NTZ R9, R9 ;  /* 0x0000000900097305 */ /* 0x000e22000021f000 */
[----:B------:R-:W-:Y:S01]  /*5ec0*/  LEA.HI.X R59, R59, c[0x0][0x19c], R2, 0x2, P0 ;  /* 0x000067003b3b7a11 */ /* 0x000fe200000f1402 */
[----:B------:R-:W-:Y:S02]  /*5ed0*/  IMAD R2, R4, c[0x0][0x1c0], RZ ;  /* 0x0000700004027a24 */ /* 0x000fe400078e02ff */
[----:B------:R-:W-:-:S03]  /*5ee0*/  IMAD.SHL.U32 R4, R148, 0x8, RZ ;  /* 0x0000000894047824 */ /* 0x000fc600078e00ff */
[----:B------:R-:W-:Y:S02]  /*5ef0*/  SHF.R.S32.HI R3, RZ, 0x1f, R2 ;  /* 0x0000001fff037819 */ /* 0x000fe40000011402 */
[C---:B------:R-:W-:Y:S02]  /*5f00*/  IADD3 R61, R4.reuse, 0x100, RZ ;  /* 0x00000100043d7810 */ /* 0x040fe40007ffe0ff */
[C---:B------:R-:W-:Y:S02]  /*5f10*/  IADD3 R62, R4.reuse, 0x200, RZ ;  /* 0x00000200043e7810 */ /* 0x040fe40007ffe0ff */
[C---:B------:R-:W-:Y:S02]  /*5f20*/  IADD3 R63, R4.reuse, 0x300, RZ ;  /* 0x00000300043f7810 */ /* 0x040fe40007ffe0ff */
[C---:B------:R-:W-:Y:S01]  /*5f30*/  IADD3 R64, R4.reuse, 0x400, RZ ;  /* 0x0000040004407810 */ /* 0x040fe20007ffe0ff */
[----:B0-----:R-:W-:Y:S01]  /*5f40*/  IMAD.MOV R57, RZ, RZ, -R9 ;  /* 0x000000ffff397224 */ /* 0x001fe200078e0a09 */
[----:B------:R-:W-:-:S02]  /*5f50*/  IADD3 R65, R4, 0x500, RZ ;  /* 0x0000050004417810 */ /* 0x000fc40007ffe0ff */
[C---:B------:R-:W-:Y:S01]  /*5f60*/  IADD3 R66, R4.reuse, 0x600, RZ ;  /* 0x0000060004427810 */ /* 0x040fe20007ffe0ff */
[----:B------:R-:W-:Y:S01]  /*5f70*/  IMAD R57, R57, R54, RZ ;  /* 0x0000003639397224 */ /* 0x000fe200078e02ff */
[----:B------:R-:W-:-:S03]  /*5f80*/  IADD3 R67, R4, 0x700, RZ ;  /* 0x0000070004437810 */ /* 0x000fc60007ffe0ff */
[----:B------:R-:W-:-:S04]  /*5f90*/  IMAD.HI.U32 R57, R9, R57, R8 ;  /* 0x0000003909397227 */ /* 0x000fc800078e0008 */
.L_x_20795:
        /* <DEDUP_REMOVED lines=63> */
[----:B------:R-:W-:Y:S02]  /*6390*/  LEA.HI.X.SX32 R14, R62, R38, 0x1, P3 ;  /* 0x000000263e0e7211 */ /* 0x000fe400018f0eff */
[----:B------:R-:W-:Y:S02]  /*63a0*/  LEA.HI.X R17, R10, c[0x0][0x18c], R11, 0x1, P6 ;  /* 0x000063000a117a11 */ /* 0x000fe400030f0c0b */
[----:B------:R-:W-:-:S02]  /*63b0*/  IADD3 R18, P1, R65, R36, RZ ;  /* 0x0000002441127210 */ /* 0x000fc40007f3e0ff */
[----:B------:R-:W-:Y:S02]  /*63c0*/  IADD3 R10, P3, R67, R36, RZ ;  /* 0x00000024430a7210 */ /* 0x000fe40007f7e0ff */
[-C--:B------:R-:W-:Y:S02]  /*63d0*/  LEA.HI.X.SX32 R19, R65, R38.reuse, 0x1, P1 ;  /* 0x0000002641137211 */ /* 0x080fe400008f0eff */
[----:B------:R-:W-:Y:S02]  /*63e0*/  LEA R32, P1, R10, c[0x0][0x188], 0x1 ;  /* 0x000062000a207a11 */ /* 0x000fe400078208ff */
[----:B------:R-:W-:Y:S02]  /*63f0*/  LEA.HI.X.SX32 R11, R67, R38, 0x1, P3 ;  /* 0x00000026430b7211 */ /* 0x000fe400018f0eff */
[----:B------:R-:W-:Y:S02]  /*6400*/  LEA.HI.X R13, R13, c[0x0][0x18c], R14, 0x1, P4 ;  /* 0x000063000d0d7a11 */ /* 0x000fe400020f0c0e */
[----:B------:R-:W-:-:S02]  /*6410*/  IADD3 R21, P6, R64, R36, RZ ;  /* 0x0000002440157210 */ /* 0x000fc40007fde0ff */
[-C--:B------:R-:W-:Y:S02]  /*6420*/  IADD3 R14, P2, R66, R36.reuse, RZ ;  /* 0x00000024420e7210 */ /* 0x080fe40007f5e0ff */
[----:B--2---:R-:W-:Y:S02]  /*6430*/  LEA.HI.X R33, R10, c[0x0][0x18c], R11, 0x1, P1 ;  /* 0x000063000a217a11 */ /* 0x004fe400008f0c0b */
[----:B------:R-:W-:Y:S01]  /*6440*/  IADD3 R37, P1, R4, R36, RZ ;  /* 0x0000002404257210 */ /* 0x000fe20007f3e0ff */
[----:B------:R-:W5:Y:S01]  /*6450*/  LDG.E.128.CONSTANT R8, [R8.64] ;  /* 0x0000000a08087981 */ /* 0x000f62000c1e9d00 */
[-C--:B------:R-:W-:Y:S02]  /*6460*/  LEA.HI.X.SX32 R22, R64, R38.reuse, 0x1, P6 ;  /* 0x0000002640167211 */ /* 0x080fe400030f0eff */
[----:B------:R-:W-:Y:S01]  /*6470*/  LEA.HI.X.SX32 R15, R66, R38, 0x1, P2 ;  /* 0x00000026420f7211 */ /* 0x000fe200010f0eff */
[----:B------:R-:W5:Y:S01]  /*6480*/  LDG.E.128.CONSTANT R32, [R32.64] ;  /* 0x0000000a20207981 */ /* 0x000f62000c1e9d00 */
[----:B------:R-:W-:-:S02]  /*6490*/  LEA R20, P4, R21, c[0x0][0x188], 0x1 ;  /* 0x0000620015147a11 */ /* 0x000fc400078808ff */
[----:B------:R-:W-:Y:S02]  /*64a0*/  LEA R24, P5, R18, c[0x0][0x188], 0x1 ;  /* 0x0000620012187a11 */ /* 0x000fe400078a08ff */
[----:B------:R-:W-:Y:S02]  /*64b0*/  LEA R28, P6, R14, c[0x0][0x188], 0x1 ;  /* 0x000062000e1c7a11 */ /* 0x000fe400078c08ff */
[----:B------:R-:W-:Y:S02]  /*64c0*/  LEA R36, P2, R37, c[0x0][0x188], 0x1 ;  /* 0x0000620025247a11 */ /* 0x000fe400078408ff */
[----:B------:R-:W-:Y:S02]  /*64d0*/  LEA.HI.X.SX32 R38, R4, R38, 0x1, P1 ;  /* 0x0000002604267211 */ /* 0x000fe400008f0eff */
[----:B------:R-:W-:Y:S02]  /*64e0*/  LEA.HI.X R21, R21, c[0x0][0x18c], R22, 0x1, P4 ;  /* 0x0000630015157a11 */ /* 0x000fe400020f0c16 */
        /* <DEDUP_REMOVED lines=15> */
[C---:B-1--4-:R-:W-:Y:S02]  /*65e0*/  IADD3 R47, R69.reuse, 0x3, RZ ;  /* 0x00000003452f7810 */ /* 0x052fe40007ffe0ff */
        /* <DEDUP_REMOVED lines=8> */
[----:B-----5:R-:W-:Y:S02]  /*6670*/  SEL R46, R38, RZ, !P6 ;  /* 0x000000ff262e7207 */ /* 0x020fe40007000000 */
[----:B------:R-:W-:Y:S02]  /*6680*/  PRMT R38, R37, 0x7632, R38 ;  /* 0x0000763225267816 */ /* 0x000fe40000000026 */
[----:B------:R-:W-:-:S02]  /*6690*/  ISETP.GE.AND P3, PT, R45, R152, PT ;  /* 0x000000982d00720c */ /* 0x000fc40003f66270 */
[----:B------:R-:W-:Y:S02]  /*66a0*/  IADD3 R45, R69, 0x7, RZ ;  /* 0x00000007452d7810 */ /* 0x000fe40007ffe0ff */
[----:B------:R-:W-:Y:S02]  /*66b0*/  SEL R70, R39, RZ, !P4 ;  /* 0x000000ff27467207 */ /* 0x000fe40006000000 */
[----:B------:R-:W-:Y:S02]  /*66c0*/  PRMT R39, R38, 0x7632, R39 ;  /* 0x0000763226277816 */ /* 0x000fe40000000027 */
[----:B------:R-:W-:Y:S02]  /*66d0*/  IADD3 R47, R69, 0x1, RZ ;  /* 0x00000001452f7810 */ /* 0x000fe40007ffe0ff */
[----:B------:R-:W-:Y:S02]  /*66e0*/  SEL R71, R37, RZ, !P5 ;  /* 0x000000ff25477207 */ /* 0x000fe40006800000 */
[----:B------:R-:W-:-:S02]  /*66f0*/  ISETP.GE.AND P5, PT, R45, R152, PT ;  /* 0x000000982d00720c */ /* 0x000fc40003fa6270 */
[----:B------:R-:W-:Y:S02]  /*6700*/  PRMT R45, R39, 0x7632, R45 ;  /* 0x00007632272d7816 */ /* 0x000fe4000000002d */
[-C--:B------:R-:W-:Y:S02]  /*6710*/  ISETP.GE.AND P6, PT, R47, R152.reuse, PT ;  /* 0x000000982f00720c */ /* 0x080fe40003fc6270 */
[----:B------:R-:W-:Y:S02]  /*6720*/  ISETP.GE.AND P4, PT, R69, R152, PT ;  /* 0x000000984500720c */ /* 0x000fe40003f86270 */
        /* <DEDUP_REMOVED lines=10> */
.L_x_20780:
[----:B-1--4-:R-:W-:Y:S05]  /*67d0*/  BSYNC B2 ;  /* 0x0000000000027941 */ /* 0x012fea0003800000 */
.L_x_20779:
        /* <DEDUP_REMOVED lines=18> */
[----:B------:R-:W-:Y:S02]  /*6900*/  SEL R36, R10, RZ, !P6 ;  /* 0x000000ff0a247207 */ /* 0x000fe40007000000 */
[----:B------:R-:W-:-:S02]  /*6910*/  PRMT R10, R9, 0x7632, R10 ;  /* 0x00007632090a7816 */ /* 0x000fc4000000000a */
[-C--:B------:R-:W-:Y:S02]  /*6920*/  ISETP.GE.AND P6, PT, R71, R152.reuse, PT ;  /* 0x000000984700720c */ /* 0x080fe40003fc6270 */
[----:B------:R-:W-:Y:S02]  /*6930*/  ISETP.GE.AND P3, PT, R43, R152, PT ;  /* 0x000000982b00720c */ /* 0x000fe40003f66270 */
[----:B------:R-:W-:Y:S02]  /*6940*/  SEL R71, R11, RZ, !P4 ;  /* 0x000000ff0b477207 */ /* 0x000fe40006000000 */
[----:B------:R-:W-:Y:S02]  /*6950*/  IADD3 R43, R69, 0x7, RZ ;  /* 0x00000007452b7810 */ /* 0x000fe40007ffe0ff */
[----:B------:R-:W-:Y:S02]  /*6960*/  PRMT R11, R10, 0x7632, R11 ;  /* 0x000076320a0b7816 */ /* 0x000fe4000000000b */
        /* <DEDUP_REMOVED lines=14> */
.L_x_20782:
[----:B------:R-:W-:Y:S05]  /*6a50*/  BSYNC B2 ;  /* 0x0000000000027941 */ /* 0x000fea0003800000 */
.L_x_20781:
        /* <DEDUP_REMOVED lines=9> */
[-C--:B------:R-:W-:Y:S02]  /*6af0*/  ISETP.GE.AND P2, PT, R43, R152.reuse, PT ;  /* 0x000000982b00720c */ /* 0x080fe40003f46270 */
[C---:B------:R-:W-:Y:S02]  /*6b00*/  IADD3 R47, R69.reuse, 0x4, RZ ;  /* 0x00000004452f7810 */ /* 0x040fe40007ffe0ff */
[C---:B------:R-:W-:Y:S02]  /*6b10*/  IADD3 R39, R69.reuse, 0x5, RZ ;  /* 0x0000000545277810 */ /* 0x040fe40007ffe0ff */
[----:B------:R-:W-:Y:S02]  /*6b20*/  IADD3 R43, R69, 0x6, RZ ;  /* 0x00000006452b7810 */ /* 0x000fe40007ffe0ff */
[-C--:B------:R-:W-:Y:S02]  /*6b30*/  ISETP.GE.AND P6, PT, R47, R152.reuse, PT ;  /* 0x000000982f00720c */ /* 0x080fe40003fc6270 */
[----:B------:R-:W-:-:S02]  /*6b40*/  ISETP.GE.AND P3, PT, R39, R152, PT ;  /* 0x000000982700720c */ /* 0x000fc40003f66270 */
[----:B------:R-:W-:Y:S02]  /*6b50*/  ISETP.GE.AND P4, PT, R43, R152, PT ;  /* 0x000000982b00720c */ /* 0x000fe40003f86270 */
[C---:B------:R-:W-:Y:S02]  /*6b60*/  IADD3 R39, R69.reuse, 0x7, RZ ;  /* 0x0000000745277810 */ /* 0x040fe40007ffe0ff */
[----:B------:R-:W-:Y:S02]  /*6b70*/  IADD3 R47, R69, 0x1, RZ ;  /* 0x00000001452f7810 */ /* 0x000fe40007ffe0ff */
[----:B------:R-:W-:Y:S02]  /*6b80*/  SEL R38, R13, RZ, !P5 ;  /* 0x000000ff0d267207 */ /* 0x000fe40006800000 */
[----:B------:R-:W-:Y:S02]  /*6b90*/  SEL R43, R14, RZ, !P6 ;  /* 0x000000ff0e2b7207 */ /* 0x000fe40007000000 */
        /* <DEDUP_REMOVED lines=17> */
.L_x_20784:
[----:B------:R-:W-:Y:S05]  /*6cb0*/  BSYNC B2 ;  /* 0x0000000000027941 */ /* 0x000fea0003800000 */
.L_x_20783:
[----:B------:R-:W-:Y:S01]  /*6cc0*/  HFMA2.MMA R9, R41, R10, R9 ;  /* 0x0000000a29097235 */ /* 0x000fe20000000009 */
[----:B------:R-:W-:Y:S01]  /*6cd0*/  HMUL2 R13, R44, R13 ;  /* 0x0000000d2c0d7232 */ /* 0x000fe20000000000 */
[----:B------:R-:W-:Y:S01]  /*6ce0*/  BSSY B2, `(.L_x_20785) ;  /* 0x000002a000027945 */ /* 0x000fe20003800000 */
[----:B------:R-:W-:Y:S02]  /*6cf0*/  HADD2.F32 R8, -RZ, R45.H0_H0 ;  /* 0x2000002dff087230 */ /* 0x000fe40000004100 */
[----:B------:R-:W-:Y:S01]  /*6d00*/  HFMA2 R13, R37, R12, R13 ;  /* 0x0000000c250d7231 */ /* 0x000fe2000000000d */
[----:B------:R-:W-:Y:S01]  /*6d10*/  HFMA2.MMA R9, R36, R11, R9 ;  /* 0x0000000b24097235 */ /* 0x000fe20000000009 */
[----:B------:R-:W-:-:S02]  /*6d20*/  HADD2.F32 R45, -RZ, R45.H1_H1 ;  /* 0x3000002dff2d7230 */ /* 0x000fc40000004100 */
[----:B------:R-:W-:-:S03]  /*6d30*/  HFMA2 R13, R41, R14, R13 ;  /* 0x0000000e290d7231 */ /* 0x000fc6000000000d */
[----:B------:R-:W-:-:S03]  /*6d40*/  FADD.FTZ R38, R8, R45 ;  /* 0x0000002d08267221 */ /* 0x000fc60000010000 */
[----:B------:R-:W-:Y:S01]  /*6d50*/  HFMA2.MMA R13, R36, R15, R13 ;  /* 0x0000000f240d7235 */ /* 0x000fe2000000000d */
[--C-:B------:R-:W-:Y:S02]  /*6d60*/  HADD2.F32 R8, -RZ, R9.reuse.H0_H0 ;  /* 0x20000009ff087230 */ /* 0x100fe40000004100 */
[----:B------:R-:W-:Y:S01]  /*6d70*/  HADD2.F32 R9, -RZ, R9.H1_H1 ;  /* 0x30000009ff097230 */ /* 0x000fe20000004100 */
[----:B------:R-:W-:Y:S05]  /*6d80*/  @P1 BRA `(.L_x_20786) ;  /* 0x000001f000001947 */ /* 0x000fea0003800000 */
[C---:B------:R-:W-:Y:S02]  /*6d90*/  IADD3 R11, R69.reuse, 0x2, RZ ;  /* 0x00000002450b7810 */ /* 0x040fe40007ffe0ff */
[----:B------:R-:W-:Y:S02]  /*6da0*/  IADD3 R15, R69, 0x3, RZ ;  /* 0x00000003450f7810 */ /* 0x000fe40007ffe0ff */
[-C--:B------:R-:W-:Y:S02]  /*6db0*/  ISETP.GE.AND P5, PT, R11, R152.reuse, PT ;  /* 0x000000980b00720c */ /* 0x080fe40003fa6270 */
[----:B------:R-:W-:-:S02]  /*6dc0*/  ISETP.GE.AND P2, PT, R15, R152, PT ;  /* 0x000000980f00720c */ /* 0x000fc40003f46270 */
[C---:B------:R-:W-:Y:S02]  /*6dd0*/  IADD3 R39, R69.reuse, 0x4, RZ ;  /* 0x0000000445277810 */ /* 0x040fe40007ffe0ff */
[C---:B------:R-:W-:Y:S02]  /*6de0*/  IADD3 R11, R69.reuse, 0x5, RZ ;  /* 0x00000005450b7810 */ /* 0x040fe40007ffe0ff */
[----:B------:R-:W-:Y:S02]  /*6df0*/  IADD3 R15, R69, 0x6, RZ ;  /* 0x00000006450f7810 */ /* 0x000fe40007ffe0ff */
[-C--:B------:R-:W-:Y:S02]  /*6e00*/  ISETP.GE.AND P6, PT, R39, R152.reuse, PT ;  /* 0x000000982700720c */ /* 0x080fe40003fc6270 */
[-C--:B------:R-:W-:Y:S02]  /*6e10*/  ISETP.GE.AND P3, PT, R11, R152.reuse, PT ;  /* 0x000000980b00720c */ /* 0x080fe40003f66270 */
[----:B------:R-:W-:-:S02]  /*6e20*/  ISETP.GE.AND P4, PT, R15, R152, PT ;  /* 0x000000980f00720c */ /* 0x000fc40003f86270 */
[C---:B------:R-:W-:Y:S02]  /*6e30*/  IADD3 R11, R69.reuse, 0x7, RZ ;  /* 0x00000007450b7810 */ /* 0x040fe40007ffe0ff */
[----:B------:R-:W-:Y:S02]  /*6e40*/  IADD3 R39, R69, 0x1, RZ ;  /* 0x0000000145277810 */ /* 0x000fe40007ffe0ff */
[----:B------:R-:W-:Y:S02]  /*6e50*/  SEL R12, R17, RZ, !P5 ;  /* 0x000000ff110c7207 */ /* 0x000fe40006800000 */
[----:B------:R-:W-:Y:S02]  /*6e60*/  SEL R15, R18, RZ, !P6 ;  /* 0x000000ff120f7207 */ /* 0x000fe40007000000 */
        /* <DEDUP_REMOVED lines=17> */
.L_x_20786:
[----:B------:R-:W-:Y:S05]  /*6f80*/  BSYNC B2 ;  /* 0x0000000000027941 */ /* 0x000fea0003800000 */
.L_x_20785:
        /* <DEDUP_REMOVED lines=11> */
[----:B------:R-:W-:Y:S02]  /*7040*/  IADD3 R11, R69, 0x3, RZ ;  /* 0x00000003450b7810 */ /* 0x000fe40007ffe0ff */
[-C--:B------:R-:W-:Y:S02]  /*7050*/  ISETP.GE.AND P5, PT, R9, R152.reuse, PT ;  /* 0x000000980900720c */ /* 0x080fe40003fa6270 */
[----:B------:R-:W-:Y:S02]  /*7060*/  ISETP.GE.AND P2, PT, R11, R152, PT ;  /* 0x000000980b00720c */ /* 0x000fe40003f46270 */
[----:B------:R-:W-:-:S02]  /*7070*/  IADD3 R17, R69, 0x4, RZ ;  /* 0x0000000445117810 */ /* 0x000fc40007ffe0ff */
[C---:B------:R-:W-:Y:S02]  /*7080*/  IADD3 R9, R69.reuse, 0x5, RZ ;  /* 0x0000000545097810 */ /* 0x040fe40007ffe0ff */
[----:B------:R-:W-:Y:S02]  /*7090*/  IADD3 R11, R69, 0x6, RZ ;  /* 0x00000006450b7810 */ /* 0x000fe40007ffe0ff */
[-C--:B------:R-:W-:Y:S02]  /*70a0*/  ISETP.GE.AND P6, PT, R17, R152.reuse, PT ;  /* 0x000000981100720c */ /* 0x080fe40003fc6270 */
[-C--:B------:R-:W-:Y:S02]  /*70b0*/  ISETP.GE.AND P3, PT, R9, R152.reuse, PT ;  /* 0x000000980900720c */ /* 0x080fe40003f66270 */
[----:B------:R-:W-:Y:S02]  /*70c0*/  ISETP.GE.AND P4, PT, R11, R152, PT ;  /* 0x000000980b00720c */ /* 0x000fe40003f86270 */
[----:B------:R-:W-:-:S02]  /*70d0*/  IADD3 R9, R69, 0x7, RZ ;  /* 0x0000000745097810 */ /* 0x000fc40007ffe0ff */
[----:B------:R-:W-:Y:S02]  /*70e0*/  IADD3 R17, R69, 0x1, RZ ;  /* 0x0000000145117810 */ /* 0x000fe40007ffe0ff */
[----:B------:R-:W-:Y:S02]  /*70f0*/  SEL R10, R21, RZ, !P5 ;  /* 0x000000ff150a7207 */ /* 0x000fe40006800000 */
[----:B------:R-:W-:Y:S02]  /*7100*/  SEL R11, R22, RZ, !P6 ;  /* 0x000000ff160b7207 */ /* 0x000fe40007000000 */
[----:B------:R-:W-:Y:S02]  /*7110*/  SEL R12, R23, RZ, !P4 ;  /* 0x000000ff170c7207 */ /* 0x000fe40006000000 */
[-C--:B------:R-:W-:Y:S02]  /*7120*/  ISETP.GE.AND P5, PT, R9, R152.reuse, PT ;  /* 0x000000980900720c */ /* 0x080fe40003fa6270 */
        /* <DEDUP_REMOVED lines=15> */
.L_x_20788:
[----:B------:R-:W-:Y:S05]  /*7220*/  BSYNC B2 ;  /* 0x0000000000027941 */ /* 0x000fea0003800000 */
.L_x_20787:
        /* <DEDUP_REMOVED lines=9> */
[-C--:B------:R-:W-:Y:S02]  /*72c0*/  ISETP.GE.AND P5, PT, R9, R152.reuse, PT ;  /* 0x000000980900720c */ /* 0x080fe40003fa6270 */
[-C--:B------:R-:W-:Y:S02]  /*72d0*/  ISETP.GE.AND P2, PT, R13, R152.reuse, PT ;  /* 0x000000980d00720c */ /* 0x080fe40003f46270 */
[C---:B------:R-:W-:Y:S02]  /*72e0*/  IADD3 R15, R69.reuse, 0x4, RZ ;  /* 0x00000004450f7810 */ /* 0x040fe40007ffe0ff */
[C---:B------:R-:W-:Y:S02]  /*72f0*/  IADD3 R9, R69.reuse, 0x5, RZ ;  /* 0x0000000545097810 */ /* 0x040fe40007ffe0ff */
[----:B------:R-:W-:Y:S02]  /*7300*/  IADD3 R13, R69, 0x6, RZ ;  /* 0x00000006450d7810 */ /* 0x000fe40007ffe0ff */
[----:B------:R-:W-:-:S02]  /*7310*/  ISETP.GE.AND P6, PT, R15, R152, PT ;  /* 0x000000980f00720c */ /* 0x000fc40003fc6270 */
[-C--:B------:R-:W-:Y:S02]  /*7320*/  ISETP.GE.AND P3, PT, R9, R152.reuse, PT ;  /* 0x000000980900720c */ /* 0x080fe40003f66270 */
[----:B------:R-:W-:Y:S02]  /*7330*/  ISETP.GE.AND P4, PT, R13, R152, PT ;  /* 0x000000980d00720c */ /* 0x000fe40003f86270 */
[C---:B------:R-:W-:Y:S02]  /*7340*/  IADD3 R9, R69.reuse, 0x7, RZ ;  /* 0x0000000745097810 */ /* 0x040fe40007ffe0ff */
[----:B------:R-:W-:Y:S02]  /*7350*/  IADD3 R15, R69, 0x1, RZ ;  /* 0x00000001450f7810 */ /* 0x000fe40007ffe0ff */
[----:B------:R-:W-:Y:S02]  /*7360*/  SEL R10, R25, RZ, !P5 ;  /* 0x000000ff190a7207 */ /* 0x000fe40006800000 */
[----:B------:R-:W-:-:S02]  /*7370*/  SEL R13, R26, RZ, !P6 ;  /* 0x000000ff1a0d7207 */ /* 0x000fc40007000000 */
[----:B------:R-:W-:Y:S02]  /*7380*/  SEL R12, R27, RZ, !P4 ;  /* 0x000000ff1b0c7207 */ /* 0x000fe40006000000 */
[-C--:B------:R-:W-:Y:S02]  /*7390*/  ISETP.GE.AND P5, PT, R9, R152.reuse, PT ;  /* 0x000000980900720c */ /* 0x080fe40003fa6270 */
[-C--:B------:R-:W-:Y:S02]  /*73a0*/  ISETP.GE.AND P6, PT, R15, R152.reuse, PT ;  /* 0x000000980f00720c */ /* 0x080fe40003fc6270 */
        /* <DEDUP_REMOVED lines=14> */
.L_x_20790:
[----:B------:R-:W-:Y:S05]  /*7490*/  BSYNC B2 ;  /* 0x0000000000027941 */ /* 0x000fea0003800000 */
.L_x_20789:
[----:B------:R-:W-:Y:S01]  /*74a0*/  BSSY B2, `(.L_x_20791) ;  /* 0x0000022000027945 */ /* 0x000fe20003800000 */
[----:B------:R-:W-:Y:S01]  /*74b0*/  HMUL2 R12, R44, R25 ;  /* 0x000000192c0c7232 */ /* 0x000fe20000000000 */
        /* <DEDUP_REMOVED lines=32> */
.L_x_20792:
[----:B------:R-:W-:Y:S05]  /*76c0*/  BSYNC B2 ;  /* 0x0000000000027941 */ /* 0x000fea0003800000 */
.L_x_20791:
        /* <DEDUP_REMOVED lines=34> */
.L_x_20794:
[----:B------:R-:W-:Y:S05]  /*78f0*/  BSYNC B2 ;  /* 0x0000000000027941 */ /* 0x000fea0003800000 */
.L_x_20793:
        /* <DEDUP_REMOVED lines=32> */
.L_x_20778:
[----:B------:R-:W-:Y:S05]  /*7b00*/  BSYNC B0 ;  /* 0x0000000000007941 */ /* 0x000fea0003800000 */
.L_x_20777:
[----:B------:R-:W-:Y:S02]  /*7b10*/  IADD3 R58, P1, R58, 0x10, RZ ;  /* 0x000000103a3a7810 */ /* 0x000fe40007f3e0ff */
[----:B------:R-:W-:Y:S02]  /*7b20*/  IADD3 R69, R69, 0x20, RZ ;  /* 0x0000002045457810 */ /* 0x000fe40007ffe0ff */
[----:B------:R-:W-:Y:S01]  /*7b30*/  IADD3 R68, R68, 0x80, RZ ;  /* 0x0000008044447810 */ /* 0x000fe20007ffe0ff */
[----:B------:R-:W-:Y:S01]  /*7b40*/  IMAD.X R59, RZ, RZ, R59, P1 ;  /* 0x000000ffff3b7224 */ /* 0x000fe200008e063b */
[----:B------:R-:W-:Y:S01]  /*7b50*/  @P0 CALL.REL.NOINC `(.L_x_20776) ;  /* 0x0000001000000944 */ /* 0x000fe20003c00000 */
[----:B------:R-:W-:Y:S05]  /*7b60*/  BRA `(.L_x_20795) ;  /* 0xffffe43000007947 */ /* 0x000fea000383ffff */
.L_x_20776:
[----:B------:R-:W-:Y:S05]  /*7b70*/  BSYNC B1 ;  /* 0x0000000000017941 */ /* 0x000fea0003800000 */
.L_x_20775:
[----:B------:R-:W-:Y:S01]  /*7b80*/  BAR.SYNC.DEFER_BLOCKING 0x0 ;  /* 0x0000000000007b1d */ /* 0x000fe20000010000 */
[----:B------:R-:W-:Y:S01]  /*7b90*/  SHF.R.S32.HI R0, RZ, 0x1f, R5 ;  /* 0x0000001fff007819 */ /* 0x000fe20000011405 */
[----:B------:R-:W-:Y:S01]  /*7ba0*/  IMAD.MOV.U32 R15, RZ, RZ, R7 ;  /* 0x000000ffff0f7224 */ /* 0x000fe200078e0007 */
[C---:B------:R-:W-:Y:S01]  /*7bb0*/  LOP3.LUT R2, R5.reuse, 0xffffffc0, RZ, 0xc0, !PT ;  /* 0xffffffc005027812 */ /* 0x040fe200078ec0ff */
[----:B------:R-:W-:Y:S01]  /*7bc0*/  IMAD.MOV.U32 R14, RZ, RZ, R6 ;  /* 0x000000ffff0e7224 */ /* 0x000fe200078e0006 */
[----:B------:R-:W-:Y:S01]  /*7bd0*/  IADD3 R3, R5, 0x1f, RZ ;  /* 0x0000001f05037810 */ /* 0x000fe20007ffe0ff */
[----:B------:R-:W-:Y:S01]  /*7be0*/  BSSY B0, `(.L_x_20796) ;  /* 0x0000024000007945 */ /* 0x000fe20003800000 */
[----:B------:R-:W-:-:S02]  /*7bf0*/  LEA.HI R0, R0, R5, RZ, 0x5 ;  /* 0x0000000500007211 */ /* 0x000fc400078f28ff */
[----:B------:R-:W-:Y:S02]  /*7c00*/  ISETP.NE.AND P0, PT, R2, 0x40, PT ;  /* 0x000000400200780c */ /* 0x000fe40003f05270 */
[----:B------:R-:W-:Y:S02]  /*7c10*/  ISETP.GT.AND P1, PT, R5, 0x3f, PT ;  /* 0x0000003f0500780c */ /* 0x000fe40003f24270 */
[----:B------:R-:W-:Y:S02]  /*7c20*/  ISETP.GT.U32.AND P4, PT, R3, 0x3e, PT ;  /* 0x0000003e0300780c */ /* 0x000fe40003f84070 */
[----:B------:R-:W-:Y:S02]  /*7c30*/  SHF.R.S32.HI R3, RZ, 0x5, R0 ;  /* 0x00000005ff037819 */ /* 0x000fe40000011400 */
[C---:B------:R-:W-:Y:S02]  /*7c40*/  LOP3.LUT R2, R5.reuse, 0xffffffe0, RZ, 0xc0, !PT ;  /* 0xffffffe005027812 */ /* 0x040fe400078ec0ff */
[----:B------:R-:W-:Y:S01]  /*7c50*/  ISETP.GT.AND P3, PT, R5, 0x1f, PT ;  /* 0x0000001f0500780c */ /* 0x000fe20003f64270 */
[----:B------:R-:W-:Y:S01]  /*7c60*/  IMAD R0, R3, 0x100, R148 ;  /* 0x0000010003007824 */ /* 0x000fe200078e0294 */
[----:B------:R-:W-:-:S04]  /*7c70*/  ISETP.NE.AND P2, PT, R2, 0x20, PT ;  /* 0x000000200200780c */ /* 0x000fc80003f45270 */
        /* <DEDUP_REMOVED lines=10> */
[----:B---3--:R-:W3:Y:S04]  /*7d20*/  LDS R2, [R0.X4+0x220] ;  /* 0x0002200000027984 */ /* 0x008ee80000004800 */
[----:B------:R-:W4:Y:S04]  /*7d30*/  LDS R3, [R0.X4+0x2a0] ;  /* 0x0002a00000037984 */ /* 0x000f280000004800 */
[----:B------:R-:W0:Y:S04]  /*7d40*/  LDS R4, [R0.X4+0x320] ;  /* 0x0003200000047984 */ /* 0x000e280000004800 */
[----:B------:R-:W2:Y:S04]  /*7d50*/  LDS R5, [R0.X4+0x3a0] ;  /* 0x0003a00000057984 */ /* 0x000ea80000004800 */
[----:B------:R-:W1:Y:S04]  /*7d60*/  LDS R6, [R0.X4+0x420] ;  /* 0x0004200000067984 */ /* 0x000e680000004800 */
[----:B------:R-:W1:Y:S04]  /*7d70*/  LDS R7, [R0.X4+0x4a0] ;  /* 0x0004a00000077984 */ /* 0x000e680000004800 */
[----:B01----:R-:W0:Y:S04]  /*7d80*/  LDS R8, [R0.X4+0x520] ;  /* 0x0005200000087984 */ /* 0x003e280000004800 */
[----:B------:R-:W1:Y:S01]  /*7d90*/  LDS R9, [R0.X4+0x5a0] ;  /* 0x0005a00000097984 */ /* 0x000e620000004800 */
[----:B---3--:R-:W-:-:S02]  /*7da0*/  FADD.FTZ R15, R2, R15 ;  /* 0x0000000f020f7221 */ /* 0x008fc40000010000 */
[----:B----4-:R-:W-:Y:S02]  /*7db0*/  FADD.FTZ R14, R3, R14 ;  /* 0x0000000e030e7221 */ /* 0x010fe40000010000 */
[----:B------:R-:W-:Y:S02]  /*7dc0*/  FADD.FTZ R48, R4, R48 ;  /* 0x0000003004307221 */ /* 0x000fe40000010000 */
[----:B--2---:R-:W-:Y:S02]  /*7dd0*/  FADD.FTZ R49, R5, R49 ;  /* 0x0000003105317221 */ /* 0x004fe40000010000 */
[----:B------:R-:W-:Y:S02]  /*7de0*/  FADD.FTZ R50, R6, R50 ;  /* 0x0000003206327221 */ /* 0x000fe40000010000 */
[----:B------:R-:W-:Y:S02]  /*7df0*/  FADD.FTZ R51, R7, R51 ;  /* 0x0000003307337221 */ /* 0x000fe40000010000 */
[----:B0-----:R-:W-:-:S02]  /*7e00*/  FADD.FTZ R52, R8, R52 ;  /* 0x0000003408347221 */ /* 0x001fc40000010000 */
[----:B-1----:R-:W-:Y:S02]  /*7e10*/  FADD.FTZ R53, R9, R53 ;  /* 0x0000003509357221 */ /* 0x002fe40000010000 */
.L_x_20797:
[----:B---3--:R-:W-:Y:S05]  /*7e20*/  BSYNC B0 ;  /* 0x0000000000007941 */ /* 0x008fea0003800000 */
.L_x_20796:
        /* <DEDUP_REMOVED lines=28> */
.L_x_20799:
[----:B---3--:R-:W-:Y:S05]  /*7ff0*/  BSYNC B0 ;  /* 0x0000000000007941 */ /* 0x008fea0003800000 */
.L_x_20798:
[----:B------:R-:W-:Y:S06]  /*8000*/  BAR.SYNC.DEFER_BLOCKING 0x0 ;  /* 0x0000000000007b1d */ /* 0x000fec0000010000 */
[----:B------:R-:W-:Y:S05]  /*8010*/  @P4 EXIT ;  /* 0x000000000000494d */ /* 0x000fea0003800000 */
[----:B------:R-:W3:Y:S01]  /*8020*/  S2UR UR4, SR_CTAID.Y ;  /* 0x00000000000479c3 */ /* 0x000ee20000002600 */
[----:B------:R-:W-:Y:S01]  /*8030*/  ULDC UR7, c[0x0][0xc] ;  /* 0x0000030000077ab9 */ /* 0x000fe20000000800 */
[C---:B------:R-:W-:Y:S02]  /*8040*/  IADD3 R0, R148.reuse, 0x20, RZ ;  /* 0x0000002094007810 */ /* 0x040fe40007ffe0ff */
[----:B------:R-:W-:-:S02]  /*8050*/  IADD3 R6, R148, 0x40, RZ ;  /* 0x0000004094067810 */ /* 0x000fc40007ffe0ff */
[----:B------:R-:W-:Y:S02]  /*8060*/  IADD3 R9, R148, 0x80, RZ ;  /* 0x0000008094097810 */ /* 0x000fe40007ffe0ff */
[----:B------:R-:W4:Y:S08]  /*8070*/  S2UR UR5, SR_CTAID.X ;  /* 0x00000000000579c3 */ /* 0x000f300000002500 */
[----:B------:R-:W0:Y:S01]  /*8080*/  S2UR UR6, SR_CTAID.Z ;  /* 0x00000000000679c3 */ /* 0x000e220000002700 */
[----:B---3--:R-:W-:-:S03]  /*8090*/  UIMAD UR4, UR4, UR7, URZ ;  /* 0x00000007040472a4 */ /* 0x008fc6000f8e023f */
[----:B------:R-:W-:Y:S02]  /*80a0*/  ULDC UR7, c[0x0][0x14] ;  /* 0x0000050000077ab9 */ /* 0x000fe40000000800 */
[----:B------:R-:W-:Y:S02]  /*80b0*/  UIMAD UR4, UR4, UR7, URZ ;  /* 0x00000007040472a4 */ /* 0x000fe4000f8e023f */
[----:B----4-:R-:W-:Y:S02]  /*80c0*/  UIMAD UR5, UR5, UR7, URZ ;  /* 0x00000007050572a4 */ /* 0x010fe4000f8e023f */
[----:B------:R-:W-:Y:S02]  /*80d0*/  USHF.L.U32 UR4, UR4, 0x8, URZ ;  /* 0x0000000804047899 */ /* 0x000fe4000800063f */
[----:B------:R-:W-:Y:S02]  /*80e0*/  USHF.L.U32 UR5, UR5, 0x8, URZ ;  /* 0x0000000805057899 */ /* 0x000fe4000800063f */
[----:B------:R-:W-:-:S02]  /*80f0*/  USHF.R.S32.HI UR7, URZ, 0x1f, UR4 ;  /* 0x0000001f3f077899 */ /* 0x000fc40008011404 */
[----:B0-----:R-:W-:Y:S02]  /*8100*/  USHF.L.U32 UR6, UR6, 0x8, URZ ;  /* 0x0000000806067899 */ /* 0x001fe4000800063f */
        /* <DEDUP_REMOVED lines=8> */
[----:B-1----:R-:W-:-:S02]  /*8190*/  LEA.HI.X.SX32 R8, R0, UR7, 0x1, P1 ;  /* 0x0000000700087c11 */ /* 0x002fc400088f0eff */
        /* <DEDUP_REMOVED lines=13> */
[C---:B------:R-:W-:Y:S02]  /*8270*/  LEA R10, P0, R11.reuse, c[0x0][0x170], 0x1 ;  /* 0x00005c000b0a7a11 */ /* 0x040fe400078008ff */
[----:B------:R-:W-:Y:S02]  /*8280*/  LEA.HI.X R9, R12, c[0x0][0x174], R13, 0x1, P1 ;  /* 0x00005d000c097a11 */ /* 0x000fe400008f0c0d */
[C---:B------:R-:W-:Y:S02]  /*8290*/  IADD3 R12, R148.reuse, 0xa0, RZ ;  /* 0x000000a0940c7810 */ /* 0x040fe40007ffe0ff */
[----:B------:R-:W-:Y:S02]  /*82a0*/  IADD3 R13, R148, 0xc0, RZ ;  /* 0x000000c0940d7810 */ /* 0x000fe40007ffe0ff */
[----:B------:R-:W-:-:S02]  /*82b0*/  LEA.HI.X R11, R11, c[0x0][0x174], R0, 0x1, P0 ;  /* 0x00005d000b0b7a11 */ /* 0x000fc400000f0c00 */
[C---:B------:R-:W-:Y:S02]  /*82c0*/  IADD3 R19, P0, R12.reuse, UR4, RZ ;  /* 0x000000040c137c10 */ /* 0x040fe4000ff1e0ff */
[----:B------:R-:W-:Y:S02]  /*82d0*/  IADD3 R18, P1, R13, UR4, RZ ;  /* 0x000000040d127c10 */ /* 0x000fe4000ff3e0ff */
[----:B------:R-:W-:Y:S02]  /*82e0*/  LEA.HI.X.SX32 R20, R12, UR7, 0x1, P0 ;  /* 0x000000070c147c11 */ /* 0x000fe400080f0eff */
[----:B------:R-:W-:Y:S02]  /*82f0*/  LEA R12, P0, R19, c[0x0][0x170], 0x1 ;  /* 0x00005c00130c7a11 */ /* 0x000fe400078008ff */
[----:B------:R-:W-:Y:S02]  /*8300*/  F2FP.PACK_AB R0, R14, R15 ;  /* 0x0000000f0e00723e */ /* 0x000fe400000000ff */
[----:B------:R-:W-:-:S02]  /*8310*/  LEA.HI.X.SX32 R15, R13, UR7, 0x1, P1 ;  /* 0x000000070d0f7c11 */ /* 0x000fc400088f0eff */
[----:B------:R-:W-:Y:S02]  /*8320*/  IADD3 R148, R148, 0xe0, RZ ;  /* 0x000000e094947810 */ /* 0x000fe40007ffe0ff */
[----:B------:R-:W-:Y:S02]  /*8330*/  LEA R14, P1, R18, c[0x0][0x170], 0x1 ;  /* 0x00005c00120e7a11 */ /* 0x000fe400078208ff */
[--C-:B------:R-:W-:Y:S02]  /*8340*/  LEA.HI.X R13, R19, c[0x0][0x174], R20.reuse, 0x1, P0 ;  /* 0x00005d00130d7a11 */ /* 0x100fe400000f0c14 */
[C---:B------:R-:W-:Y:S02]  /*8350*/  PRMT R19, R0.reuse, 0x7610, R19 ;  /* 0x0000761000137816 */ /* 0x040fe40000000013 */
[----:B------:R-:W-:Y:S02]  /*8360*/  PRMT R20, R0, 0x7632, R20 ;  /* 0x0000763200147816 */ /* 0x000fe40000000014 */
[----:B------:R-:W-:Y:S01]  /*8370*/  IADD3 R17, P2, R148, UR4, RZ ;  /* 0x0000000494117c10 */ /* 0x000fe2000ff5e0ff */
[----:B------:R0:W-:Y:S01]  /*8380*/  STG.E.U16 [R2.64], R19 ;  /* 0x0000001302007986 */ /* 0x0001e2000c10150a */
[----:B------:R-:W-:-:S02]  /*8390*/  LEA.HI.X R15, R18, c[0x0][0x174], R15, 0x1, P1 ;  /* 0x00005d00120f7a11 */ /* 0x000fc400008f0c0f */
[----:B------:R-:W-:Y:S01]  /*83a0*/  F2FP.PACK_AB R18, R49, R48 ;  /* 0x000000303112723e */ /* 0x000fe200000000ff */
[----:B------:R1:W-:Y:S01]  /*83b0*/  STG.E.U16 [R4.64], R20 ;  /* 0x0000001404007986 */ /* 0x0003e2000c10150a */
[----:B------:R-:W-:Y:S02]  /*83c0*/  F2FP.PACK_AB R0, R51, R50 ;  /* 0x000000323300723e */ /* 0x000fe400000000ff */
[----:B------:R-:W-:Y:S01]  /*83d0*/  LEA.HI.X.SX32 R148, R148, UR7, 0x1, P2 ;  /* 0x0000000794947c11 */ /* 0x000fe200090f0eff */
[----:B------:R3:W-:Y:S01]  /*83e0*/  STG.E.U16 [R6.64], R18 ;  /* 0x0000001206007986 */ /* 0x0007e2000c10150a */
[----:B------:R-:W-:Y:S02]  /*83f0*/  LEA R16, P2, R17, c[0x0][0x170], 0x1 ;  /* 0x00005c0011107a11 */ /* 0x000fe400078408ff */
[----:B0-----:R-:W-:Y:S02]  /*8400*/  F2FP.PACK_AB R3, R53, R52 ;  /* 0x000000343503723e */ /* 0x001fe400000000ff */
[----:B------:R-:W-:-:S02]  /*8410*/  LEA.HI.X R17, R17, c[0x0][0x174], R148, 0x1, P2 ;  /* 0x00005d0011117a11 */ /* 0x000fc400010f0c94 */
[----:B-1----:R-:W-:Y:S02]  /*8420*/  PRMT R5, R18, 0x7632, R5 ;  /* 0x0000763212057816 */ /* 0x002fe40000000005 */
        /* <DEDUP_REMOVED lines=8> */
.L_x_20747:
[----:B------:R-:W-:Y:S01]  /*84b0*/  IMAD.MOV.U32 R42, RZ, RZ, R153 ;  /* 0x000000ffff2a7224 */ /* 0x000fe200078e0099 */
[----:B------:R-:W-:Y:S01]  /*84c0*/  MOV R40, 0x8510 ;  /* 0x0000851000287802 */ /* 0x000fe20000000f00 */
[----:B------:R-:W-:-:S02]  /*84d0*/  IMAD.MOV.U32 R43, RZ, RZ, 0x2 ;  /* 0x00000002ff2b7424 */ /* 0x000fc400078e00ff */
[----:B------:R-:W-:Y:S02]  /*84e0*/  IMAD.MOV.U32 R137, RZ, RZ, 0x1f ;  /* 0x0000001fff897424 */ /* 0x000fe400078e00ff */
[----:B------:R-:W-:Y:S02]  /*84f0*/  IMAD.MOV.U32 R156, RZ, RZ, -0x1 ;  /* 0xffffffffff9c7424 */ /* 0x000fe400078e00ff */
[----:B------:R-:W-:Y:S05]  /*8500*/  CALL.REL.NOINC `($__internal_387_$__cuda_sm70_shflsync_bfly_p) ;  /* 0x0000021000007944 */ /* 0x000fea0003c00000 */
[----:B-1----:R-:W-:Y:S01]  /*8510*/  IMAD.MOV.U32 R40, RZ, RZ, R42 ;  /* 0x000000ffff287224 */ /* 0x002fe200078e002a */
[----:B0-----:R-:W-:Y:S05]  /*8520*/  BRA `(.L_x_20800) ;  /* 0xffffb9f000007947 */ /* 0x001fea000383ffff */
.L_x_20748:
[----:B------:R-:W-:Y:S01]  /*8530*/  IMAD.MOV.U32 R42, RZ, RZ, R153 ;  /* 0x000000ffff2a7224 */ /* 0x000fe200078e0099 */
[----:B------:R-:W-:Y:S01]  /*8540*/  MOV R40, 0x8590 ;  /* 0x0000859000287802 */ /* 0x000fe20000000f00 */
[----:B------:R-:W-:Y:S02]  /*8550*/  IMAD.MOV.U32 R43, RZ, RZ, 0x1 ;  /* 0x00000001ff2b7424 */ /* 0x000fe400078e00ff */
[----:B------:R-:W-:Y:S02]  /*8560*/  IMAD.MOV.U32 R137, RZ, RZ, 0x1f ;  /* 0x0000001fff897424 */ /* 0x000fe400078e00ff */
[----:B------:R-:W-:Y:S02]  /*8570*/  IMAD.MOV.U32 R156, RZ, RZ, -0x1 ;  /* 0xffffffffff9c7424 */ /* 0x000fe400078e00ff */
[----:B------:R-:W-:Y:S05]  /*8580*/  CALL.REL.NOINC `($__internal_387_$__cuda_sm70_shflsync_bfly_p) ;  /* 0x0000019000007944 */ /* 0x000fea0003c00000 */
[----:B-1----:R-:W-:Y:S01]  /*8590*/  IMAD.MOV.U32 R40, RZ, RZ, R42 ;  /* 0x000000ffff287224 */ /* 0x002fe200078e002a */
[----:B0-----:R-:W-:Y:S05]  /*85a0*/  BRA `(.L_x_20801) ;  /* 0xffffb9a000007947 */ /* 0x001fea000383ffff */
.L_x_20751:
[----:B------:R-:W-:Y:S01]  /*85b0*/  IMAD.MOV.U32 R42, RZ, RZ, R142 ;  /* 0x000000ffff2a7224 */ /* 0x000fe200078e008e */
[----:B------:R-:W-:Y:S01]  /*85c0*/  MOV R40, 0x8610 ;  /* 0x0000861000287802 */ /* 0x000fe20000000f00 */
[----:B------:R-:W-:-:S02]  /*85d0*/  IMAD.MOV.U32 R43, RZ, RZ, 0x10 ;  /* 0x00000010ff2b7424 */ /* 0x000fc400078e00ff */
[----:B------:R-:W-:Y:S02]  /*85e0*/  IMAD.MOV.U32 R137, RZ, RZ, 0x1f ;  /* 0x0000001fff897424 */ /* 0x000fe400078e00ff */
[----:B------:R-:W-:Y:S02]  /*85f0*/  IMAD.MOV.U32 R156, RZ, RZ, -0x1 ;  /* 0xffffffffff9c7424 */ /* 0x000fe400078e00ff */
[----:B-----5:R-:W-:Y:S05]  /*8600*/  CALL.REL.NOINC `($__internal_387_$__cuda_sm70_shflsync_bfly_p) ;  /* 0x0000011000007944 */ /* 0x020fea0003c00000 */
[----:B-1----:R-:W-:Y:S01]  /*8610*/  IMAD.MOV.U32 R7, RZ, RZ, R42 ;  /* 0x000000ffff077224 */ /* 0x002fe200078e002a */
[----:B0-----:R-:W-:Y:S05]  /*8620*/  BRA `(.L_x_20802) ;  /* 0xffffbae000007947 */ /* 0x001fea000383ffff */
.L_x_20752:
[----:B------:R-:W-:Y:S01]  /*8630*/  IMAD.MOV.U32 R42, RZ, RZ, R9 ;  /* 0x000000ffff2a7224 */ /* 0x000fe200078e0009 */
[----:B------:R-:W-:Y:S01]  /*8640*/  MOV R40, 0x8690 ;  /* 0x0000869000287802 */ /* 0x000fe20000000f00 */
[----:B------:R-:W-:Y:S02]  /*8650*/  IMAD.MOV.U32 R43, RZ, RZ, 0x8 ;  /* 0x00000008ff2b7424 */ /* 0x000fe400078e00ff */
[----:B------:R-:W-:Y:S02]  /*8660*/  IMAD.MOV.U32 R137, RZ, RZ, 0x1f ;  /* 0x0000001fff897424 */ /* 0x000fe400078e00ff */
[----:B------:R-:W-:Y:S02]  /*8670*/  IMAD.MOV.U32 R156, RZ, RZ, -0x1 ;  /* 0xffffffffff9c7424 */ /* 0x000fe400078e00ff */
[----:B0----5:R-:W-:Y:S05]  /*8680*/  CALL.REL.NOINC `($__internal_387_$__cuda_sm70_shflsync_bfly_p) ;  /* 0x0000009000007944 */ /* 0x021fea0003c00000 */
[----:B-1----:R-:W-:Y:S01]  /*8690*/  FMNMX.FTZ R6, R9, R42, !PT ;  /* 0x0000002a09067209 */ /* 0x002fe20007810000 */
[----:B0-----:R-:W-:Y:S01]  /*86a0*/  IMAD.MOV.U32 R43, RZ, RZ, 0x4 ;  /* 0x00000004ff2b7424 */ /* 0x001fe200078e00ff */
[----:B------:R-:W-:Y:S01]  /*86b0*/  MOV R40, 0x8700 ;  /* 0x0000870000287802 */ /* 0x000fe20000000f00 */
[----:B------:R-:W-:-:S02]  /*86c0*/  IMAD.MOV.U32 R137, RZ, RZ, 0x1f ;  /* 0x0000001fff897424 */ /* 0x000fc400078e00ff */
[----:B------:R-:W-:Y:S02]  /*86d0*/  IMAD.MOV.U32 R156, RZ, RZ, -0x1 ;  /* 0xffffffffff9c7424 */ /* 0x000fe400078e00ff */
[----:B------:R-:W-:Y:S02]  /*86e0*/  IMAD.MOV.U32 R42, RZ, RZ, R6 ;  /* 0x000000ffff2a7224 */ /* 0x000fe400078e0006 */
[----:B------:R-:W-:Y:S05]  /*86f0*/  CALL.REL.NOINC `($__internal_387_$__cuda_sm70_shflsync_bfly_p) ;  /* 0x0000002000007944 */ /* 0x000fea0003c00000 */
[----:B-1----:R-:W-:Y:S01]  /*8700*/  IMAD.MOV.U32 R7, RZ, RZ, R42 ;  /* 0x000000ffff077224 */ /* 0x002fe200078e002a */
[----:B0-----:R-:W-:Y:S05]  /*8710*/  BRA `(.L_x_20803) ;  /* 0xffffba4000007947 */ /* 0x001fea000383ffff */
        .weak           $__internal_387_$__cuda_sm70_shflsync_bfly_p
        .type           $__internal_387_$__cuda_sm70_shflsync_bfly_p,@function
        .size           $__internal_387_$__cuda_sm70_shflsync_bfly_p,(.L_x_25048 - $__internal_387_$__cuda_sm70_shflsync_bfly_p)
$__internal_387_$__cuda_sm70_shflsync_bfly_p:
[----:B------:R-:W-:Y:S01]  /*8720*/  IMAD.MOV.U32 R41, RZ, RZ, 0x0 ;  /* 0x00000000ff297424 */ /* 0x000fe200078e00ff */
[----:B------:R-:W-:Y:S04]  /*8730*/  WARPSYNC R156 ;  /* 0x0000009c00007348 */ /* 0x000fe80003800000 */
[----:B------:R0:W1:Y:S01]  /*8740*/  SHFL.BFLY PT, R42, R42, R43, R137 ;  /* 0x0c00002b2a2a7389 */ /* 0x00006200000e0089 */
[----:B------:R-:W-:Y:S05]  /*8750*/  RET.REL.NODEC R40 `(_ZN4vllm25paged_attention_v2_kernelIttLi256ELi8ELi128ELNS_18Fp8KVCacheDataTypeE0ELb1ELi512EEEvPfS2_PT_PKS3_PKT0_S9_ifPKiSB_iPKfiiiSD_SD_iiiii) ;  /* 0xffff78a028007950 */ /* 0x000fea0003c3ffff */
.L_x_20804:
        /* <DEDUP_REMOVED lines=10> */
.L_x_25048:


//--------------------- .text._ZN4vllm32paged_attention_v2_reduce_kernelItLi192ELi128ELi512EEEvPT_PKfS4_PKS1_PKii --------------------------
	.section	.text._ZN4vllm32paged_attention_v2_reduce_kernelItLi192ELi128ELi512EEEvPT_PKfS4_PKS1_PKii,"ax",@progbits
	.sectioninfo	@"SHI_REGISTERS=32"
	.align	128
        .global         _ZN4vllm32paged_attention_v2_reduce_kernelItLi192ELi128ELi512EEEvPT_PKfS4_PKS1_PKii
        .type           _ZN4vllm32paged_attention_v2_reduce_kernelItLi192ELi128ELi512EEEvPT_PKfS4_PKS1_PKii,@function
        .size           _ZN4vllm32paged_attention_v2_reduce_kernelItLi192ELi128ELi512EEEvPT_PKfS4_PKS1_PKii,(.L_x_25527 - _ZN4vllm32paged_attention_v2_reduce_kernelItLi192ELi128ELi512EEEvPT_PKfS4_PKS1_PKii)
        .other          _ZN4vllm32paged_attention_v2_reduce_kernelItLi192ELi128ELi512EEEvPT_PKfS4_PKS1_PKii,@"STO_CUDA_ENTRY STV_DEFAULT"
_ZN4vllm32paged_attention_v2_reduce_kernelItLi192ELi128ELi512EEEvPT_PKfS4_PKS1_PKii:
.text._ZN4vllm32paged_attention_v2_reduce_kernelItLi192ELi128ELi512EEEvPT_PKfS4_PKS1_PKii:
        /* <DEDUP_REMOVED lines=18> */
[----:B------:R-:W-:Y:S01]  /*0120*/  IMAD R9, R5, c[0x0][0x188], RZ ;  /* 0x0000620005097a24 */ /* 0x000fe200078e02ff */
[----:B------:R-:W-:Y:S02]  /*0130*/  MOV R3, 0xff7fffff ;  /* 0xff7fffff00037802 */ /* 0x000fe40000000f00 */
[----:B------:R-:W-:Y:S02]  /*0140*/  SHF.R.S32.HI R10, RZ, 0x1f, R6 ;  /* 0x0000001fff0a7819 */ /* 0x000fe40000011406 */
[----:B------:R-:W-:-:S04]  /*0150*/  IADD3 R8, P1, R9, R6, RZ ;  /* 0x0000000609087210 */ /* 0x000fc80007f3e0ff */
[----:B------:R-:W-:Y:S02]  /*0160*/  LEA.HI.X.SX32 R10, R9, R10, 0x1, P1 ;  /* 0x0000000a090a7211 */ /* 0x000fe400008f0eff */
[----:B0-----:R-:W-:-:S13]  /*0170*/  ISETP.GE.AND P0, PT, R2, R7, PT ;  /* 0x000000070200720c */ /* 0x001fda0003f06270 */
[----:B------:R-:W-:Y:S05]  /*0180*/  @P0 BRA `(.L_x_20807) ;  /* 0x000000c000000947 */ /* 0x000fea0003800000 */
[----:B------:R-:W-:Y:S02]  /*0190*/  IMAD.MOV.U32 R3, RZ, RZ, -0x800001 ;  /* 0xff7fffffff037424 */ /* 0x000fe400078e00ff */
[----:B------:R-:W-:-:S05]  /*01a0*/  IMAD.MOV.U32 R11, RZ, RZ, R2 ;  /* 0x000000ffff0b7224 */ /* 0x000fca00078e0002 */
.L_x_20808:
        /* <DEDUP_REMOVED lines=10> */
.L_x_20807:
[----:B------:R-:W-:Y:S05]  /*0250*/  BSYNC B0 ;  /* 0x0000000000007941 */ /* 0x000fea0003800000 */
.L_x_20806:
[----:B------:R-:W0:Y:S01]  /*0260*/  SHFL.BFLY PT, R12, R3, 0x10, 0x1f ;  /* 0x0e001f00030c7f89 */ /* 0x000e2200000e0000 */
[----:B------:R-:W-:Y:S03]  /*0270*/  BSSY B0, `(.L_x_20809) ;  /* 0x000002f000007945 */ /* 0x000fe60003800000 */
[----:B------:R-:W-:Y:S01]  /*0280*/  BAR.SYNC.DEFER_BLOCKING 0x0 ;  /* 0x0000000000007b1d */ /* 0x000fe20000010000 */
[----:B0-----:R-:W-:-:S05]  /*0290*/  FMNMX.FTZ R12, R12, R3, !PT ;  /* 0x000000030c0c7209 */ /* 0x001fca0007810000 */
[----:B------:R-:W0:Y:S02]  /*02a0*/  SHFL.BFLY PT, R11, R12, 0x8, 0x1f ;  /* 0x0d001f000c0b7f89 */ /* 0x000e2400000e0000 */
[----:B0-----:R-:W-:Y:S02]  /*02b0*/  FMNMX.FTZ R13, R12, R11, !PT ;  /* 0x0000000b0c0d7209 */ /* 0x001fe40007810000 */
[----:B------:R-:W-:Y:S02]  /*02c0*/  LOP3.LUT R11, R2, 0x1f, RZ, 0xc0, !PT ;  /* 0x0000001f020b7812 */ /* 0x000fe400078ec0ff */
[----:B------:R-:W-:Y:S01]  /*02d0*/  MOV R12, 0xff7fffff ;  /* 0xff7fffff000c7802 */ /* 0x000fe20000000f00 */
[----:B------:R-:W0:Y:S01]  /*02e0*/  SHFL.BFLY PT, R14, R13, 0x4, 0x1f ;  /* 0x0c801f000d0e7f89 */ /* 0x000e2200000e0000 */
[C---:B------:R-:W-:Y:S02]  /*02f0*/  ISETP.NE.AND P1, PT, R11.reuse, RZ, PT ;  /* 0x000000ff0b00720c */ /* 0x040fe40003f25270 */
[----:B------:R-:W-:-:S02]  /*0300*/  ISETP.GT.U32.AND P2, PT, R11, 0x3, PT ;  /* 0x000000030b00780c */ /* 0x000fc40003f44070 */
[----:B0-----:R-:W-:-:S05]  /*0310*/  FMNMX.FTZ R15, R13, R14, !PT ;  /* 0x0000000e0d0f7209 */ /* 0x001fca0007810000 */
[----:B------:R-:W0:Y:S02]  /*0320*/  SHFL.BFLY PT, R14, R15, 0x2, 0x1f ;  /* 0x0c401f000f0e7f89 */ /* 0x000e2400000e0000 */
[----:B0-----:R-:W-:Y:S01]  /*0330*/  FMNMX.FTZ R16, R15, R14, !PT ;  /* 0x0000000e0f107209 */ /* 0x001fe20007810000 */
[----:B------:R-:W-:Y:S01]  /*0340*/  IMAD.MOV.U32 R15, RZ, RZ, RZ ;  /* 0x000000ffff0f7224 */ /* 0x000fe200078e00ff */
[----:B------:R-:W-:-:S03]  /*0350*/  SHF.R.U32.HI R14, RZ, 0x3, R2 ;  /* 0x00000003ff0e7819 */ /* 0x000fc60000011602 */
[----:B------:R-:W0:Y:S01]  /*0360*/  SHFL.BFLY PT, R17, R16, 0x1, 0x1f ;  /* 0x0c201f0010117f89 */ /* 0x000e2200000e0000 */
[----:B------:R-:W-:Y:S02]  /*0370*/  LOP3.LUT R14, R14, 0x1ffffffc, RZ, 0xc0, !PT ;  /* 0x1ffffffc0e0e7812 */ /* 0x000fe400078ec0ff */
[----:B0-----:R-:W-:-:S05]  /*0380*/  FMNMX.FTZ R17, R16, R17, !PT ;  /* 0x0000001110117209 */ /* 0x001fca0007810000 */
[----:B------:R-:W-:Y:S04]  /*0390*/  @!P1 STS [R14], R17 ;  /* 0x000000110e009388 */ /* 0x000fe80000000800 */
[----:B------:R-:W-:Y:S06]  /*03a0*/  BAR.SYNC.DEFER_BLOCKING 0x0 ;  /* 0x0000000000007b1d */ /* 0x000fec0000010000 */
[----:B------:R-:W0:Y:S04]  /*03b0*/  @!P2 LDS R12, [R11.X4] ;  /* 0x000000000b0ca984 */ /* 0x000e280000004800 */
[----:B0-----:R-:W0:Y:S02]  /*03c0*/  SHFL.BFLY PT, R3, R12, 0x2, 0x1f ;  /* 0x0c401f000c037f89 */ /* 0x001e2400000e0000 */
[----:B0-----:R-:W-:-:S02]  /*03d0*/  FMNMX.FTZ R13, R3, R12, !PT ;  /* 0x0000000c030d7209 */ /* 0x001fc40007810000 */
[----:B------:R-:W-:-:S03]  /*03e0*/  LEA R3, R7, 0x20, 0x2 ;  /* 0x0000002007037811 */ /* 0x000fc600078e10ff */
[----:B------:R-:W0:Y:S02]  /*03f0*/  SHFL.BFLY PT, R16, R13, 0x1, 0x1f ;  /* 0x0c201f000d107f89 */ /* 0x000e2400000e0000 */
[----:B0-----:R-:W-:-:S05]  /*0400*/  FMNMX.FTZ R16, R13, R16, !PT ;  /* 0x000000100d107209 */ /* 0x001fca0007810000 */
[----:B------:R0:W1:Y:S01]  /*0410*/  SHFL.IDX PT, R21, R16, RZ, 0x1f ;  /* 0x00001fff10157589 */ /* 0x00006200000e0000 */
[----:B------:R-:W-:Y:S05]  /*0420*/  @P0 BRA `(.L_x_20810) ;  /* 0x0000013000000947 */ /* 0x000fea0003800000 */
[----:B------:R-:W-:Y:S01]  /*0430*/  IMAD.MOV.U32 R15, RZ, RZ, RZ ;  /* 0x000000ffff0f7224 */ /* 0x000fe200078e00ff */
[----:B------:R-:W-:-:S04]  /*0440*/  MOV R17, R2 ;  /* 0x0000000200117202 */ /* 0x000fc80000000f00 */
.L_x_20811:
        /* <DEDUP_REMOVED lines=17> */
.L_x_20810:
[----:B------:R-:W-:Y:S05]  /*0560*/  BSYNC B0 ;  /* 0x0000000000007941 */ /* 0x000fea0003800000 */
.L_x_20809:
[----:B------:R-:W2:Y:S04]  /*0570*/  SHFL.BFLY PT, R8, R15, 0x10, 0x1f ;  /* 0x0e001f000f087f89 */ /* 0x000ea800000e0000 */
[----:B------:R-:W-:Y:S01]  /*0580*/  BAR.SYNC.DEFER_BLOCKING 0x0 ;  /* 0x0000000000007b1d */ /* 0x000fe20000010000 */
[----:B------:R-:W-:Y:S01]  /*0590*/  ISETP.GT.AND P0, PT, R2, 0xbf, PT ;  /* 0x000000bf0200780c */ /* 0x000fe20003f04270 */
[----:B--2---:R-:W-:-:S05]  /*05a0*/  FADD.FTZ R8, R8, R15 ;  /* 0x0000000f08087221 */ /* 0x004fca0000010000 */
[----:B------:R-:W2:Y:S02]  /*05b0*/  SHFL.BFLY PT, R13, R8, 0x8, 0x1f ;  /* 0x0d001f00080d7f89 */ /* 0x000ea400000e0000 */
[----:B--2---:R-:W-:-:S05]  /*05c0*/  FADD.FTZ R13, R8, R13 ;  /* 0x0000000d080d7221 */ /* 0x004fca0000010000 */
[----:B------:R-:W2:Y:S02]  /*05d0*/  SHFL.BFLY PT, R10, R13, 0x4, 0x1f ;  /* 0x0c801f000d0a7f89 */ /* 0x000ea400000e0000 */
[----:B--2---:R-:W-:-:S05]  /*05e0*/  FADD.FTZ R10, R13, R10 ;  /* 0x0000000a0d0a7221 */ /* 0x004fca0000010000 */
[----:B------:R-:W2:Y:S02]  /*05f0*/  SHFL.BFLY PT, R17, R10, 0x2, 0x1f ;  /* 0x0c401f000a117f89 */ /* 0x000ea400000e0000 */
[----:B--2---:R-:W-:-:S05]  /*0600*/  FADD.FTZ R17, R10, R17 ;  /* 0x000000110a117221 */ /* 0x004fca0000010000 */
[----:B------:R-:W2:Y:S02]  /*0610*/  SHFL.BFLY PT, R12, R17, 0x1, 0x1f ;  /* 0x0c201f00110c7f89 */ /* 0x000ea400000e0000 */
[----:B0-2---:R-:W-:-:S05]  /*0620*/  FADD.FTZ R19, R17, R12 ;  /* 0x0000000c11137221 */ /* 0x005fca0000010000 */
        /* <DEDUP_REMOVED lines=11> */
[----:B------:R-:W-:Y:S02]  /*06e0*/  IMAD R6, R6, 0xc0, RZ ;  /* 0x000000c006067824 */ /* 0x000fe400078e02ff */
[----:B------:R-:W-:Y:S01]  /*06f0*/  IMAD R9, R9, 0xc0, RZ ;  /* 0x000000c009097824 */ /* 0x000fe200078e02ff */
[----:B------:R-:W-:Y:S01]  /*0700*/  IADD3 R7, R15, -0x1, RZ ;  /* 0xffffffff0f077810 */ /* 0x000fe20007ffe0ff */
[----:B------:R-:W-:Y:S01]  /*0710*/  IMAD R11, R5, 0xc0, RZ ;  /* 0x000000c0050b7824 */ /* 0x000fe200078e02ff */
[----:B------:R-:W-:Y:S01]  /*0720*/  SHF.R.S32.HI R10, RZ, 0x1f, R6 ;  /* 0x0000001fff0a7819 */ /* 0x000fe20000011406 */
[----:B------:R0:W2:Y:S01]  /*0730*/  MUFU.RCP R5, R14 ;  /* 0x0000000e00057308 */ /* 0x0000a20000001000 */
[----:B------:R-:W-:Y:S01]  /*0740*/  IMAD R8, R4, 0xc0, RZ ;  /* 0x000000c004087824 */ /* 0x000fe200078e02ff */
[----:B------:R-:W-:-:S02]  /*0750*/  IADD3 R4, P0, R9, R6, RZ ;  /* 0x0000000609047210 */ /* 0x000fc40007f1e0ff */
[----:B------:R-:W-:Y:S02]  /*0760*/  ISETP.GE.U32.AND P1, PT, R7, 0x3, PT ;  /* 0x000000030700780c */ /* 0x000fe40003f26070 */
[----:B------:R-:W-:Y:S02]  /*0770*/  SHF.R.S32.HI R12, RZ, 0x1f, R8 ;  /* 0x0000001fff0c7819 */ /* 0x000fe40000011408 */
[----:B------:R-:W-:Y:S02]  /*0780*/  IADD3 R7, P2, R11, R8, RZ ;  /* 0x000000080b077210 */ /* 0x000fe40007f5e0ff */
[----:B------:R-:W-:Y:S02]  /*0790*/  LEA R6, P3, R4, c[0x0][0x178], 0x1 ;  /* 0x00005e0004067a11 */ /* 0x000fe400078608ff */
[----:B------:R-:W-:Y:S02]  /*07a0*/  LEA.HI.X.SX32 R9, R9, R10, 0x1, P0 ;  /* 0x0000000a09097211 */ /* 0x000fe400000f0eff */
[----:B------:R-:W-:-:S02]  /*07b0*/  LOP3.LUT R8, R15, 0x3, RZ, 0xc0, !PT ;  /* 0x000000030f087812 */ /* 0x000fc400078ec0ff */
[----:B------:R-:W-:Y:S02]  /*07c0*/  LEA.HI.X.SX32 R11, R11, R12, 0x1, P2 ;  /* 0x0000000c0b0b7211 */ /* 0x000fe400010f0eff */
[----:B------:R-:W-:Y:S02]  /*07d0*/  IADD3 R10, R3, 0x8, RZ ;  /* 0x00000008030a7810 */ /* 0x000fe40007ffe0ff */
[----:B------:R-:W-:Y:S02]  /*07e0*/  LEA.HI.X R12, R4, c[0x0][0x17c], R9, 0x1, P3 ;  /* 0x00005f00040c7a11 */ /* 0x000fe400018f0c09 */
[----:B0-2---:R-:W-:Y:S02]  /*07f0*/  IADD3 R13, R15, -R8, RZ ;  /* 0x800000080f0d7210 */ /* 0x005fe40007ffe0ff */
.L_x_20818:
[----:B------:R-:W-:Y:S01]  /*0800*/  ISETP.GE.AND P0, PT, R0, 0x1, PT ;  /* 0x000000010000780c */ /* 0x000fe20003f06270 */
[----:B0-----:R-:W-:-:S12]  /*0810*/  IMAD.MOV.U32 R20, RZ, RZ, RZ ;  /* 0x000000ffff147224 */ /* 0x001fd800078e00ff */
[----:B-1----:R-:W-:Y:S05]  /*0820*/  @!P0 BRA `(.L_x_20812) ;  /* 0x00000d6000008947 */ /* 0x002fea0003800000 */
[----:B------:R-:W-:Y:S01]  /*0830*/  HFMA2.MMA R16, -RZ, RZ, 0, 0 ;  /* 0x00000000ff107435 */ /* 0x000fe200000001ff */
[----:B------:R-:W-:Y:S01]  /*0840*/  IMAD.MOV.U32 R20, RZ, RZ, RZ ;  /* 0x000000ffff147224 */ /* 0x000fe200078e00ff */
[----:B------:R-:W-:Y:S05]  /*0850*/  @!P1 BRA `(.L_x_20813) ;  /* 0x00000b9000009947 */ /* 0x000fea0003800000 */
[----:B------:R-:W-:Y:S01]  /*0860*/  ISETP.GT.AND P0, PT, R13, RZ, PT ;  /* 0x000000ff0d00720c */ /* 0x000fe20003f04270 */
[----:B------:R-:W-:Y:S01]  /*0870*/  IMAD.MOV.U32 R20, RZ, RZ, RZ ;  /* 0x000000ffff147224 */ /* 0x000fe200078e00ff */
[----:B------:R-:W-:Y:S01]  /*0880*/  MOV R17, R10 ;  /* 0x0000000a00117202 */ /* 0x000fe20000000f00 */
[----:B------:R-:W-:Y:S01]  /*0890*/  IMAD.MOV.U32 R16, RZ, RZ, RZ ;  /* 0x000000ffff107224 */ /* 0x000fe200078e00ff */
[----:B-1----:R-:W-:Y:S01]  /*08a0*/  MOV R21, R13 ;  /* 0x0000000d00157202 */ /* 0x002fe20000000f00 */
[----:B------:R-:W-:Y:S02]  /*08b0*/  IMAD.MOV.U32 R19, RZ, RZ, R6 ;  /* 0x000000ffff137224 */ /* 0x000fe400078e0006 */
[----:B------:R-:W-:-:S06]  /*08c0*/  IMAD.MOV.U32 R18, RZ, RZ, R12 ;  /* 0x000000ffff127224 */ /* 0x000fcc00078e000c */
[----:B------:R-:W-:Y:S05]  /*08d0*/  @!P0 BRA `(.L_x_20814) ;  /* 0x0000093000008947 */ /* 0x000fea0003800000 */
[----:B------:R-:W-:Y:S02]  /*08e0*/  ISETP.GT.AND P2, PT, R21, 0xc, PT ;  /* 0x0000000c1500780c */ /* 0x000fe40003f44270 */
[----:B------:R-:W-:-:S11]  /*08f0*/  PLOP3.LUT P0, PT, PT, PT, PT, 0x80, 0x0 ;  /* 0x000000000000781c */ /* 0x000fd60003f0f070 */
[----:B------:R-:W-:Y:S05]  /*0900*/  @!P2 BRA `(.L_x_20815) ;  /* 0x000005b00000a947 */ /* 0x000fea0003800000 */
[----:B------:R-:W-:Y:S02]  /*0910*/  PLOP3.LUT P0, PT, PT, PT, PT, 0x8, 0x0 ;  /* 0x000000000000781c */ /* 0x000fe40003f0e170 */
.L_x_20816:
[----:B------:R-:W-:Y:S01]  /*0920*/  IMAD.MOV.U32 R14, RZ, RZ, R19 ;  /* 0x000000ffff0e7224 */ /* 0x000fe200078e0013 */
[----:B------:R-:W0:Y:S01]  /*0930*/  LDS R26, [R17+-0x8] ;  /* 0xfffff800111a7984 */ /* 0x000e220000000800 */
[----:B------:R-:W-:-:S03]  /*0940*/  IMAD.MOV.U32 R15, RZ, RZ, R18 ;  /* 0x000000ffff0f7224 */ /* 0x000fc600078e0012 */
[----:B------:R-:W-:Y:S01]  /*0950*/  LDS R28, [R17] ;  /* 0x00000000111c7984 */ /* 0x000fe20000000800 */
[----:B------:R-:W-:-:S03]  /*0960*/  IMAD.WIDE R14, R2, 0x2, R14 ;  /* 0x00000002020e7825 */ /* 0x000fc600078e020e */
[----:B------:R-:W-:Y:S04]  /*0970*/  LDS R27, [R17+0x1c] ;  /* 0x00001c00111b7984 */ /* 0x000fe80000000800 */
[----:B------:R-:W2:Y:S04]  /*0980*/  LDG.E.U16.CONSTANT R25, [R14.64] ;  /* 0x000000040e197981 */ /* 0x000ea8000c1e9500 */
[----:B------:R-:W3:Y:S04]  /*0990*/  LDG.E.U16.CONSTANT R24, [R14.64+0x180] ;  /* 0x000180040e187981 */ /* 0x000ee8000c1e9500 */
[----:B------:R-:W4:Y:S04]  /*09a0*/  LDG.E.U16.CONSTANT R23, [R14.64+0x300] ;  /* 0x000300040e177981 */ /* 0x000f28000c1e9500 */
[----:B------:R-:W5:Y:S01]  /*09b0*/  LDG.E.U16.CONSTANT R22, [R14.64+0x480] ;  /* 0x000480040e167981 */ /* 0x000f62000c1e9500 */
[----:B--2---:R-:W-:-:S05]  /*09c0*/  HADD2.F32 R25, -RZ, R25.H0_H0 ;  /* 0x20000019ff197230 */ /* 0x004fca0000004100 */
[----:B0-----:R-:W-:-:S04]  /*09d0*/  FMUL.FTZ R25, R25, R26 ;  /* 0x0000001a19197220 */ /* 0x001fc80000410000 */
[----:B------:R-:W-:Y:S02]  /*09e0*/  FFMA.FTZ R26, R5, R25, R20 ;  /* 0x00000019051a7223 */ /* 0x000fe40000010014 */
[----:B------:R-:W0:Y:S04]  /*09f0*/  LDS R25, [R17+-0x4] ;  /* 0xfffffc0011197984 */ /* 0x000e280000000800 */
[----:B------:R-:W2:Y:S01]  /*0a00*/  LDG.E.U16.CONSTANT R20, [R14.64+0x600] ;  /* 0x000600040e147981 */ /* 0x000ea2000c1e9500 */
[----:B---3--:R-:W-:-:S05]  /*0a10*/  HADD2.F32 R24, -RZ, R24.H0_H0 ;  /* 0x20000018ff187230 */ /* 0x008fca0000004100 */
[----:B0-----:R-:W-:Y:S02]  /*0a20*/  FMUL.FTZ R25, R24, R25 ;  /* 0x0000001918197220 */ /* 0x001fe40000410000 */
[----:B------:R-:W3:Y:S01]  /*0a30*/  LDG.E.U16.CONSTANT R24, [R14.64+0x780] ;  /* 0x000780040e187981 */ /* 0x000ee2000c1e9500 */
[----:B----4-:R-:W-:Y:S01]  /*0a40*/  HADD2.F32 R23, -RZ, R23.H0_H0 ;  /* 0x20000017ff177230 */ /* 0x010fe20000004100 */
[----:B------:R-:W-:Y:S02]  /*0a50*/  FFMA.FTZ R26, R5, R25, R26 ;  /* 0x00000019051a7223 */ /* 0x000fe4000001001a */
[----:B------:R-:W0:Y:S02]  /*0a60*/  LDS R25, [R17+0x4] ;  /* 0x0000040011197984 */ /* 0x000e240000000800 */
[----:B------:R-:W-:Y:S02]  /*0a70*/  FMUL.FTZ R28, R23, R28 ;  /* 0x0000001c171c7220 */ /* 0x000fe40000410000 */
[----:B------:R-:W4:Y:S01]  /*0a80*/  LDG.E.U16.CONSTANT R23, [R14.64+0x900] ;  /* 0x000900040e177981 */ /* 0x000f22000c1e9500 */
[----:B-----5:R-:W-:Y:S01]  /*0a90*/  HADD2.F32 R22, -RZ, R22.H0_H0 ;  /* 0x20000016ff167230 */ /* 0x020fe20000004100 */
[----:B------:R-:W-:-:S02]  /*0aa0*/  FFMA.FTZ R26, R5, R28, R26 ;  /* 0x0000001c051a7223 */ /* 0x000fc4000001001a */
[----:B------:R-:W-:Y:S02]  /*0ab0*/  LDS R28, [R17+0x10] ;  /* 0x00001000111c7984 */ /* 0x000fe40000000800 */
[----:B0-----:R-:W-:Y:S02]  /*0ac0*/  FMUL.FTZ R22, R22, R25 ;  /* 0x0000001916167220 */ /* 0x001fe40000410000 */
[----:B------:R-:W0:Y:S02]  /*0ad0*/  LDS R25, [R17+0x8] ;  /* 0x0000080011197984 */ /* 0x000e240000000800 */
[----:B------:R-:W-:Y:S02]  /*0ae0*/  FFMA.FTZ R26, R5, R22, R26 ;  /* 0x00000016051a7223 */ /* 0x000fe4000001001a */
[----:B------:R-:W5:Y:S01]  /*0af0*/  LDG.E.U16.CONSTANT R22, [R14.64+0xa80] ;  /* 0x000a80040e167981 */ /* 0x000f62000c1e9500 */
[----:B--2---:R-:W-:-:S05]  /*0b00*/  HADD2.F32 R20, -RZ, R20.H0_H0 ;  /* 0x20000014ff147230 */ /* 0x004fca0000004100 */
[----:B0-----:R-:W-:Y:S02]  /*0b10*/  FMUL.FTZ R20, R20, R25 ;  /* 0x0000001914147220 */ /* 0x001fe40000410000 */
[----:B------:R-:W0:Y:S02]  /*0b20*/  LDS R25, [R17+0xc] ;  /* 0x00000c0011197984 */ /* 0x000e240000000800 */
[----:B------:R-:W-:Y:S02]  /*0b30*/  FFMA.FTZ R26, R5, R20, R26 ;  /* 0x00000014051a7223 */ /* 0x000fe4000001001a */
[----:B------:R-:W2:Y:S01]  /*0b40*/  LDG.E.U16.CONSTANT R20, [R14.64+0xc00] ;  /* 0x000c00040e147981 */ /* 0x000ea2000c1e9500 */
[----:B---3--:R-:W-:-:S05]  /*0b50*/  HADD2.F32 R24, -RZ, R24.H0_H0 ;  /* 0x20000018ff187230 */ /* 0x008fca0000004100 */
[----:B0-----:R-:W-:Y:S01]  /*0b60*/  FMUL.FTZ R24, R24, R25 ;  /* 0x0000001918187220 */ /* 0x001fe20000410000 */
[----:B----4-:R-:W-:Y:S01]  /*0b70*/  HADD2.F32 R23, -RZ, R23.H0_H0 ;  /* 0x20000017ff177230 */ /* 0x010fe20000004100 */
[----:B------:R-:W0:Y:S02]  /*0b80*/  LDS R25, [R17+0x14] ;  /* 0x0000140011197984 */ /* 0x000e240000000800 */
[----:B------:R-:W-:Y:S02]  /*0b90*/  FFMA.FTZ R26, R5, R24, R26 ;  /* 0x00000018051a7223 */ /* 0x000fe4000001001a */
[----:B------:R-:W3:Y:S01]  /*0ba0*/  LDG.E.U16.CONSTANT R24, [R14.64+0xd80] ;  /* 0x000d80040e187981 */ /* 0x000ee2000c1e9500 */
[----:B------:R-:W-:-:S03]  /*0bb0*/  FMUL.FTZ R28, R23, R28 ;  /* 0x0000001c171c7220 */ /* 0x000fc60000410000 */
[----:B------:R-:W4:Y:S01]  /*0bc0*/  LDG.E.U16.CONSTANT R23, [R14.64+0xf00] ;  /* 0x000f00040e177981 */ /* 0x000f22000c1e9500 */
[----:B------:R-:W-:-:S03]  /*0bd0*/  FFMA.FTZ R26, R5, R28, R26 ;  /* 0x0000001c051a7223 */ /* 0x000fc6000001001a */
[----:B------:R-:W-:Y:S01]  /*0be0*/  LDS R28, [R17+0x24] ;  /* 0x00002400111c7984 */ /* 0x000fe20000000800 */
[----:B-----5:R-:W-:-:S05]  /*0bf0*/  HADD2.F32 R22, -RZ, R22.H0_H0 ;  /* 0x20000016ff167230 */ /* 0x020fca0000004100 */
[----:B0-----:R-:W-:Y:S02]  /*0c00*/  FMUL.FTZ R22, R22, R25 ;  /* 0x0000001916167220 */ /* 0x001fe40000410000 */
[----:B------:R-:W0:Y:S02]  /*0c10*/  LDS R25, [R17+0x18] ;  /* 0x0000180011197984 */ /* 0x000e240000000800 */
[----:B------:R-:W-:Y:S01]  /*0c20*/  FFMA.FTZ R22, R5, R22, R26 ;  /* 0x0000001605167223 */ /* 0x000fe2000001001a */
[----:B--2---:R-:W-:-:S05]  /*0c30*/  HADD2.F32 R20, -RZ, R20.H0_H0 ;  /* 0x20000014ff147230 */ /* 0x004fca0000004100 */
[----:B0-----:R-:W-:Y:S02]  /*0c40*/  FMUL.FTZ R20, R20, R25 ;  /* 0x0000001914147220 */ /* 0x001fe40000410000 */
[----:B------:R0:W2:Y:S02]  /*0c50*/  LDG.E.U16.CONSTANT R25, [R14.64+0x1080] ;  /* 0x001080040e197981 */ /* 0x0000a4000c1e9500 */
[----:B------:R-:W-:Y:S02]  /*0c60*/  FFMA.FTZ R20, R5, R20, R22 ;  /* 0x0000001405147223 */ /* 0x000fe40000010016 */
[----:B------:R-:W1:Y:S01]  /*0c70*/  LDS R22, [R17+0x20] ;  /* 0x0000200011167984 */ /* 0x000e620000000800 */
[----:B---3--:R-:W-:-:S05]  /*0c80*/  HADD2.F32 R24, -RZ, R24.H0_H0 ;  /* 0x20000018ff187230 */ /* 0x008fca0000004100 */
[----:B------:R-:W-:Y:S02]  /*0c90*/  FMUL.FTZ R26, R24, R27 ;  /* 0x0000001b181a7220 */ /* 0x000fe40000410000 */
[----:B------:R0:W3:Y:S01]  /*0ca0*/  LDG.E.U16.CONSTANT R24, [R14.64+0x1200] ;  /* 0x001200040e187981 */ /* 0x0000e2000c1e9500 */
[----:B----4-:R-:W-:Y:S01]  /*0cb0*/  HADD2.F32 R23, -RZ, R23.H0_H0 ;  /* 0x20000017ff177230 */ /* 0x010fe20000004100 */
[----:B------:R-:W-:Y:S02]  /*0cc0*/  FFMA.FTZ R26, R5, R26, R20 ;  /* 0x0000001a051a7223 */ /* 0x000fe40000010014 */
[----:B------:R0:W4:Y:S02]  /*0cd0*/  LDG.E.U16.CONSTANT R20, [R14.64+0x1380] ;  /* 0x001380040e147981 */ /* 0x000124000c1e9500 */
[----:B-1----:R-:W-:Y:S02]  /*0ce0*/  FMUL.FTZ R27, R23, R22 ;  /* 0x00000016171b7220 */ /* 0x002fe40000410000 */
[----:B------:R0:W5:Y:S04]  /*0cf0*/  LDG.E.U16.CONSTANT R22, [R14.64+0x1500] ;  /* 0x001500040e167981 */ /* 0x000168000c1e9500 */
[----:B------:R0:W5:Y:S01]  /*0d00*/  LDG.E.U16.CONSTANT R23, [R14.64+0x1680] ;  /* 0x001680040e177981 */ /* 0x000162000c1e9500 */
[----:B------:R-:W-:Y:S01]  /*0d10*/  FFMA.FTZ R26, R5, R27, R26 ;  /* 0x0000001b051a7223 */ /* 0x000fe2000001001a */
[----:B------:R-:W-:-:S02]  /*0d20*/  IADD3 R21, R21, -0x10, RZ ;  /* 0xfffffff015157810 */ /* 0x000fc40007ffe0ff */
[----:B------:R-:W-:Y:S02]  /*0d30*/  IADD3 R19, P3, R19, 0x1800, RZ ;  /* 0x0000180013137810 */ /* 0x000fe40007f7e0ff */
[----:B------:R-:W-:Y:S02]  /*0d40*/  ISETP.GT.AND P2, PT, R21, 0xc, PT ;  /* 0x0000000c1500780c */ /* 0x000fe40003f44270 */
[----:B------:R-:W-:Y:S01]  /*0d50*/  IADD3 R16, R16, 0x10, RZ ;  /* 0x0000001010107810 */ /* 0x000fe20007ffe0ff */
[----:B0-----:R-:W-:Y:S01]  /*0d60*/  LDS R14, [R17+0x34] ;  /* 0x00003400110e7984 */ /* 0x001fe20000000800 */
[----:B------:R-:W-:Y:S01]  /*0d70*/  IADD3.X R18, RZ, R18, RZ, P3, !PT ;  /* 0x00000012ff127210 */ /* 0x000fe20001ffe4ff */
[----:B--2---:R-:W-:-:S05]  /*0d80*/  HADD2.F32 R25, -RZ, R25.H0_H0 ;  /* 0x20000019ff197230 */ /* 0x004fca0000004100 */
[----:B------:R-:W-:Y:S02]  /*0d90*/  FMUL.FTZ R25, R25, R28 ;  /* 0x0000001c19197220 */ /* 0x000fe40000410000 */
[----:B------:R-:W0:Y:S02]  /*0da0*/  LDS R28, [R17+0x28] ;  /* 0x00002800111c7984 */ /* 0x000e240000000800 */
[----:B------:R-:W-:Y:S01]  /*0db0*/  FFMA.FTZ R26, R5, R25, R26 ;  /* 0x00000019051a7223 */ /* 0x000fe2000001001a */
[----:B---3--:R-:W-:Y:S02]  /*0dc0*/  HADD2.F32 R25, -RZ, R24.H0_H0 ;  /* 0x20000018ff197230 */ /* 0x008fe40000004100 */
[----:B------:R-:W1:Y:S01]  /*0dd0*/  LDS R24, [R17+0x2c] ;  /* 0x00002c0011187984 */ /* 0x000e620000000800 */
[----:B----4-:R-:W-:Y:S02]  /*0de0*/  HADD2.F32 R15, -RZ, R20.H0_H0 ;  /* 0x20000014ff0f7230 */ /* 0x010fe40000004100 */
[----:B0-----:R-:W-:-:S02]  /*0df0*/  FMUL.FTZ R28, R25, R28 ;  /* 0x0000001c191c7220 */ /* 0x001fc40000410000 */
[----:B------:R0:W2:Y:S01]  /*0e00*/  LDS R25, [R17+0x30] ;  /* 0x0000300011197984 */ /* 0x0000a20000000800 */
[----:B-----5:R-:W-:Y:S01]  /*0e10*/  HADD2.F32 R22, -RZ, R22.H0_H0 ;  /* 0x20000016ff167230 */ /* 0x020fe20000004100 */
[----:B------:R-:W-:Y:S01]  /*0e20*/  FFMA.FTZ R26, R5, R28, R26 ;  /* 0x0000001c051a7223 */ /* 0x000fe2000001001a */
[----:B------:R-:W-:Y:S01]  /*0e30*/  HADD2.F32 R23, -RZ, R23.H0_H0 ;  /* 0x20000017ff177230 */ /* 0x000fe20000004100 */
[----:B0-----:R-:W-:-:S04]  /*0e40*/  IADD3 R17, R17, 0x40, RZ ;  /* 0x0000004011117810 */ /* 0x001fc80007ffe0ff */
[----:B------:R-:W-:Y:S02]  /*0e50*/  FMUL.FTZ R14, R23, R14 ;  /* 0x0000000e170e7220 */ /* 0x000fe40000410000 */
[----:B-1----:R-:W-:-:S04]  /*0e60*/  FMUL.FTZ R15, R15, R24 ;  /* 0x000000180f0f7220 */ /* 0x002fc80000410000 */
[----:B------:R-:W-:Y:S02]  /*0e70*/  FFMA.FTZ R26, R5, R15, R26 ;  /* 0x0000000f051a7223 */ /* 0x000fe4000001001a */
[----:B--2---:R-:W-:-:S04]  /*0e80*/  FMUL.FTZ R22, R22, R25 ;  /* 0x0000001916167220 */ /* 0x004fc80000410000 */
[----:B------:R-:W-:-:S04]  /*0e90*/  FFMA.FTZ R22, R5, R22, R26 ;  /* 0x0000001605167223 */ /* 0x000fc8000001001a */
[----:B------:R-:W-:Y:S01]  /*0ea0*/  FFMA.FTZ R20, R5, R14, R22 ;  /* 0x0000000e05147223 */ /* 0x000fe20000010016 */
[----:B------:R-:W-:Y:S05]  /*0eb0*/  @P2 BRA `(.L_x_20816) ;  /* 0xfffffa6000002947 */ /* 0x000fea000383ffff */
.L_x_20815:
[----:B------:R-:W-:-:S13]  /*0ec0*/  ISETP.GT.AND P2, PT, R21, 0x4, PT ;  /* 0x000000041500780c */ /* 0x000fda0003f44270 */
[----:B------:R-:W-:Y:S05]  /*0ed0*/  @!P2 BRA `(.L_x_20817) ;  /* 0x000003100000a947 */ /* 0x000fea0003800000 */
[----:B------:R-:W-:Y:S01]  /*0ee0*/  IMAD.MOV.U32 R14, RZ, RZ, R19 ;  /* 0x000000ffff0e7224 */ /* 0x000fe200078e0013 */
[----:B------:R-:W0:Y:S01]  /*0ef0*/  LDS R24, [R17+-0x8] ;  /* 0xfffff80011187984 */ /* 0x000e220000000800 */
[----:B------:R-:W-:-:S03]  /*0f00*/  IMAD.MOV.U32 R15, RZ, RZ, R18 ;  /* 0x000000ffff0f7224 */ /* 0x000fc600078e0012 */
[----:B------:R-:W1:Y:S01]  /*0f10*/  LDS R28, [R17+-0x4] ;  /* 0xfffffc00111c7984 */ /* 0x000e620000000800 */
[----:B------:R-:W-:-:S03]  /*0f20*/  IMAD.WIDE R14, R2, 0x2, R14 ;  /* 0x00000002020e7825 */ /* 0x000fc600078e020e */
[----:B------:R-:W2:Y:S04]  /*0f30*/  LDS R27, [R17] ;  /* 0x00000000111b7984 */ /* 0x000ea80000000800 */
[----:B------:R-:W3:Y:S04]  /*0f40*/  LDG.E.U16.CONSTANT R23, [R14.64] ;  /* 0x000000040e177981 */ /* 0x000ee8000c1e9500 */
[----:B------:R-:W4:Y:S04]  /*0f50*/  LDG.E.U16.CONSTANT R25, [R14.64+0x180] ;  /* 0x000180040e197981 */ /* 0x000f28000c1e9500 */
[----:B------:R-:W5:Y:S01]  /*0f60*/  LDG.E.U16.CONSTANT R22, [R14.64+0x300] ;  /* 0x000300040e167981 */ /* 0x000f62000c1e9500 */
[----:B---3--:R-:W-:-:S05]  /*0f70*/  HADD2.F32 R23, -RZ, R23.H0_H0 ;  /* 0x20000017ff177230 */ /* 0x008fca0000004100 */
[----:B0-----:R-:W-:Y:S02]  /*0f80*/  FMUL.FTZ R24, R23, R24 ;  /* 0x0000001817187220 */ /* 0x001fe40000410000 */
[----:B------:R0:W3:Y:S01]  /*0f90*/  LDG.E.U16.CONSTANT R23, [R14.64+0x480] ;  /* 0x000480040e177981 */ /* 0x0000e2000c1e9500 */
[----:B----4-:R-:W-:Y:S01]  /*0fa0*/  HADD2.F32 R25, -RZ, R25.H0_H0 ;  /* 0x20000019ff197230 */ /* 0x010fe20000004100 */
[----:B------:R-:W-:Y:S02]  /*0fb0*/  FFMA.FTZ R26, R5, R24, R20 ;  /* 0x00000018051a7223 */ /* 0x000fe40000010014 */
[----:B------:R0:W4:Y:S01]  /*0fc0*/  LDG.E.U16.CONSTANT R24, [R14.64+0x600] ;  /* 0x000600040e187981 */ /* 0x000122000c1e9500 */
[----:B-----5:R-:W-:Y:S01]  /*0fd0*/  HADD2.F32 R22, -RZ, R22.H0_H0 ;  /* 0x20000016ff167230 */ /* 0x020fe20000004100 */
[----:B-1----:R-:W-:Y:S02]  /*0fe0*/  FMUL.FTZ R25, R25, R28 ;  /* 0x0000001c19197220 */ /* 0x002fe40000410000 */
[----:B------:R0:W5:Y:S02]  /*0ff0*/  LDG.E.U16.CONSTANT R20, [R14.64+0x780] ;  /* 0x000780040e147981 */ /* 0x000164000c1e9500 */
[----:B--2---:R-:W-:-:S02]  /*1000*/  FMUL.FTZ R27, R22, R27 ;  /* 0x0000001b161b7220 */ /* 0x004fc40000410000 */
[----:B------:R0:W2:Y:S01]  /*1010*/  LDG.E.U16.CONSTANT R22, [R14.64+0x900] ;  /* 0x000900040e167981 */ /* 0x0000a2000c1e9500 */
[----:B------:R-:W-:-:S03]  /*1020*/  FFMA.FTZ R26, R5, R25, R26 ;  /* 0x00000019051a7223 */ /* 0x000fc6000001001a */
[----:B------:R0:W2:Y:S04]  /*1030*/  LDG.E.U16.CONSTANT R25, [R14.64+0xa80] ;  /* 0x000a80040e197981 */ /* 0x0000a8000c1e9500 */
[----:B------:R-:W1:Y:S01]  /*1040*/  LDS R28, [R17+0x4] ;  /* 0x00000400111c7984 */ /* 0x000e620000000800 */
[----:B------:R-:W-:-:S03]  /*1050*/  FFMA.FTZ R26, R5, R27, R26 ;  /* 0x0000001b051a7223 */ /* 0x000fc6000001001a */
[----:B------:R-:W1:Y:S04]  /*1060*/  LDS R27, [R17+0x8] ;  /* 0x00000800111b7984 */ /* 0x000e680000000800 */
[----:B0-----:R-:W0:Y:S01]  /*1070*/  LDS R14, [R17+0x14] ;  /* 0x00001400110e7984 */ /* 0x001e220000000800 */
[----:B------:R-:W-:Y:S02]  /*1080*/  IADD3 R19, P2, R19, 0xc00, RZ ;  /* 0x00000c0013137810 */ /* 0x000fe40007f5e0ff */
[----:B------:R-:W-:Y:S02]  /*1090*/  PLOP3.LUT P0, PT, PT, PT, PT, 0x8, 0x0 ;  /* 0x000000000000781c */ /* 0x000fe40003f0e170 */
[----:B------:R-:W-:Y:S02]  /*10a0*/  IADD3 R16, R16, 0x8, RZ ;  /* 0x0000000810107810 */ /* 0x000fe40007ffe0ff */
[----:B------:R-:W-:-:S02]  /*10b0*/  IADD3 R21, R21, -0x8, RZ ;  /* 0xfffffff815157810 */ /* 0x000fc40007ffe0ff */
[----:B------:R-:W-:Y:S01]  /*10c0*/  IADD3.X R18, RZ, R18, RZ, P2, !PT ;  /* 0x00000012ff127210 */ /* 0x000fe200017fe4ff */
[----:B---3--:R-:W-:-:S05]  /*10d0*/  HADD2.F32 R23, -RZ, R23.H0_H0 ;  /* 0x20000017ff177230 */ /* 0x008fca0000004100 */
[----:B-1----:R-:W-:Y:S01]  /*10e0*/  FMUL.FTZ R23, R23, R28 ;  /* 0x0000001c17177220 */ /* 0x002fe20000410000 */
[----:B----4-:R-:W-:-:S03]  /*10f0*/  HADD2.F32 R24, -RZ, R24.H0_H0 ;  /* 0x20000018ff187230 */ /* 0x010fc60000004100 */
[----:B------:R-:W-:Y:S02]  /*1100*/  FFMA.FTZ R26, R5, R23, R26 ;  /* 0x00000017051a7223 */ /* 0x000fe4000001001a */
[----:B------:R-:W1:Y:S01]  /*1110*/  LDS R23, [R17+0xc] ;  /* 0x00000c0011177984 */ /* 0x000e620000000800 */
[----:B------:R-:W-:-:S03]  /*1120*/  FMUL.FTZ R27, R24, R27 ;  /* 0x0000001b181b7220 */ /* 0x000fc60000410000 */
[----:B------:R3:W4:Y:S01]  /*1130*/  LDS R24, [R17+0x10] ;  /* 0x0000100011187984 */ /* 0x0007220000000800 */
[----:B-----5:R-:W-:Y:S01]  /*1140*/  HADD2.F32 R20, -RZ, R20.H0_H0 ;  /* 0x20000014ff147230 */ /* 0x020fe20000004100 */
[----:B------:R-:W-:Y:S01]  /*1150*/  FFMA.FTZ R26, R5, R27, R26 ;  /* 0x0000001b051a7223 */ /* 0x000fe2000001001a */
[----:B--2---:R-:W-:Y:S02]  /*1160*/  HADD2.F32 R15, -RZ, R22.H0_H0 ;  /* 0x20000016ff0f7230 */ /* 0x004fe40000004100 */
[----:B------:R-:W-:-:S05]  /*1170*/  HADD2.F32 R25, -RZ, R25.H0_H0 ;  /* 0x20000019ff197230 */ /* 0x000fca0000004100 */
[----:B0-----:R-:W-:Y:S01]  /*1180*/  FMUL.FTZ R14, R25, R14 ;  /* 0x0000000e190e7220 */ /* 0x001fe20000410000 */
[----:B---3--:R-:W-:Y:S01]  /*1190*/  IADD3 R17, R17, 0x20, RZ ;  /* 0x0000002011117810 */ /* 0x008fe20007ffe0ff */
[----:B-1----:R-:W-:-:S04]  /*11a0*/  FMUL.FTZ R20, R20, R23 ;  /* 0x0000001714147220 */ /* 0x002fc80000410000 */
[----:B------:R-:W-:Y:S02]  /*11b0*/  FFMA.FTZ R20, R5, R20, R26 ;  /* 0x0000001405147223 */ /* 0x000fe4000001001a */
[----:B----4-:R-:W-:-:S04]  /*11c0*/  FMUL.FTZ R15, R15, R24 ;  /* 0x000000180f0f7220 */ /* 0x010fc80000410000 */
[----:B------:R-:W-:-:S04]  /*11d0*/  FFMA.FTZ R20, R5, R15, R20 ;  /* 0x0000000f05147223 */ /* 0x000fc80000010014 */
[----:B------:R-:W-:Y:S02]  /*11e0*/  FFMA.FTZ R20, R5, R14, R20 ;  /* 0x0000000e05147223 */ /* 0x000fe40000010014 */
.L_x_20817:
[----:B------:R-:W-:-:S13]  /*11f0*/  ISETP.NE.OR P0, PT, R21, RZ, P0 ;  /* 0x000000ff1500720c */ /* 0x000fda0000705670 */
[----:B------:R-:W-:Y:S05]  /*1200*/  @!P0 BRA `(.L_x_20813) ;  /* 0x000001e000008947 */ /* 0x000fea0003800000 */
.L_x_20814:
[----:B------:R-:W-:Y:S01]  /*1210*/  MOV R15, R18 ;  /* 0x00000012000f7202 */ /* 0x000fe20000000f00 */
[----:B------:R-:W-:Y:S01]  /*1220*/  IMAD.MOV.U32 R14, RZ, RZ, R19 ;  /* 0x000000ffff0e7224 */ /* 0x000fe200078e0013 */
[----:B------:R-:W0:Y:S03]  /*1230*/  LDS R23, [R17+-0x8] ;  /* 0xfffff80011177984 */ /* 0x000e260000000800 */
[----:B------:R-:W-:Y:S01]  /*1240*/  IMAD.WIDE R14, R2, 0x2, R14 ;  /* 0x00000002020e7825 */ /* 0x000fe200078e020e */
[----:B------:R-:W1:Y:S04]  /*1250*/  LDS R27, [R17+-0x4] ;  /* 0xfffffc00111b7984 */ /* 0x000e680000000800 */
[----:B------:R-:W2:Y:S04]  /*1260*/  LDG.E.U16.CONSTANT R26, [R14.64] ;  /* 0x000000040e1a7981 */ /* 0x000ea8000c1e9500 */
[----:B------:R-:W3:Y:S04]  /*1270*/  LDG.E.U16.CONSTANT R24, [R14.64+0x180] ;  /* 0x000180040e187981 */ /* 0x000ee8000c1e9500 */
[----:B------:R-:W4:Y:S04]  /*1280*/  LDG.E.U16.CONSTANT R22, [R14.64+0x300] ;  /* 0x000300040e167981 */ /* 0x000f28000c1e9500 */
[----:B------:R-:W5:Y:S01]  /*1290*/  LDG.E.U16.CONSTANT R25, [R14.64+0x480] ;  /* 0x000480040e197981 */ /* 0x000f62000c1e9500 */
[----:B------:R-:W-:-:S02]  /*12a0*/  IADD3 R21, R21, -0x4, RZ ;  /* 0xfffffffc15157810 */ /* 0x000fc40007ffe0ff */
[----:B------:R-:W-:Y:S02]  /*12b0*/  IADD3 R19, P2, R19, 0x600, RZ ;  /* 0x0000060013137810 */ /* 0x000fe40007f5e0ff */
[----:B------:R-:W-:Y:S02]  /*12c0*/  ISETP.NE.AND P0, PT, R21, RZ, PT ;  /* 0x000000ff1500720c */ /* 0x000fe40003f05270 */
[----:B------:R-:W-:Y:S01]  /*12d0*/  IADD3 R16, R16, 0x4, RZ ;  /* 0x0000000410107810 */ /* 0x000fe20007ffe0ff */
[----:B------:R-:W-:Y:S01]  /*12e0*/  IMAD.X R18, RZ, RZ, R18, P2 ;  /* 0x000000ffff127224 */ /* 0x000fe200010e0612 */
[----:B--2---:R-:W-:Y:S02]  /*12f0*/  HADD2.F32 R26, -RZ, R26.H0_H0 ;  /* 0x2000001aff1a7230 */ /* 0x004fe40000004100 */
[----:B---3--:R-:W-:-:S03]  /*1300*/  HADD2.F32 R24, -RZ, R24.H0_H0 ;  /* 0x20000018ff187230 */ /* 0x008fc60000004100 */
[----:B0-----:R-:W-:Y:S02]  /*1310*/  FMUL.FTZ R28, R23, R26 ;  /* 0x0000001a171c7220 */ /* 0x001fe40000410000 */
[----:B------:R-:W0:Y:S01]  /*1320*/  LDS R26, [R17] ;  /* 0x00000000111a7984 */ /* 0x000e220000000800 */
[----:B----4-:R-:W-:Y:S01]  /*1330*/  HADD2.F32 R29, -RZ, R22.H0_H0 ;  /* 0x20000016ff1d7230 */ /* 0x010fe20000004100 */
[----:B------:R-:W-:Y:S02]  /*1340*/  FFMA.FTZ R28, R28, R5, R20 ;  /* 0x000000051c1c7223 */ /* 0x000fe40000010014 */
[----:B------:R2:W3:Y:S01]  /*1350*/  LDS R23, [R17+0x4] ;  /* 0x0000040011177984 */ /* 0x0004e20000000800 */
[----:B-1----:R-:W-:Y:S01]  /*1360*/  FMUL.FTZ R27, R27, R24 ;  /* 0x000000181b1b7220 */ /* 0x002fe20000410000 */
[----:B-----5:R-:W-:-:S03]  /*1370*/  HADD2.F32 R14, -RZ, R25.H0_H0 ;  /* 0x20000019ff0e7230 */ /* 0x020fc60000004100 */
[----:B------:R-:W-:Y:S01]  /*1380*/  FFMA.FTZ R28, R27, R5, R28 ;  /* 0x000000051b1c7223 */ /* 0x000fe2000001001c */
[----:B--2---:R-:W-:Y:S01]  /*1390*/  IADD3 R17, R17, 0x10, RZ ;  /* 0x0000001011117810 */ /* 0x004fe20007ffe0ff */
[----:B0-----:R-:W-:Y:S02]  /*13a0*/  FMUL.FTZ R26, R26, R29 ;  /* 0x0000001d1a1a7220 */ /* 0x001fe40000410000 */
[----:B---3--:R-:W-:Y:S02]  /*13b0*/  FMUL.FTZ R23, R23, R14 ;  /* 0x0000000e17177220 */ /* 0x008fe40000410000 */
[----:B------:R-:W-:-:S04]  /*13c0*/  FFMA.FTZ R26, R26, R5, R28 ;  /* 0x000000051a1a7223 */ /* 0x000fc8000001001c */
[----:B------:R-:W-:Y:S01]  /*13d0*/  FFMA.FTZ R20, R23, R5, R26 ;  /* 0x0000000517147223 */ /* 0x000fe2000001001a */
[----:B------:R-:W-:Y:S05]  /*13e0*/  @P0 BRA `(.L_x_20814) ;  /* 0xfffffe2000000947 */ /* 0x000fea000383ffff */
.L_x_20813:
        /* <DEDUP_REMOVED lines=8> */
[----:B-1----:R-:W-:Y:S02]  /*1470*/  LEA R21, R16, R3, 0x2 ;  /* 0x0000000310157211 */ /* 0x002fe400078e10ff */
[----:B------:R-:W-:-:S03]  /*1480*/  ISETP.NE.AND P0, PT, R8, 0x1, PT ;  /* 0x000000010800780c */ /* 0x000fc60003f05270 */
        /* <DEDUP_REMOVED lines=9> */
[----:B------:R-:W1:Y:S01]  /*1520*/  @P0 LDS R19, [R21+0x8] ;  /* 0x0000080015130984 */ /* 0x000e620000000800 */
[----:B--2---:R-:W-:-:S05]  /*1530*/  HADD2.F32 R16, -RZ, R16.H0_H0 ;  /* 0x20000010ff107230 */ /* 0x004fca0000004100 */
[----:B0-----:R-:W-:-:S04]  /*1540*/  FMUL.FTZ R16, R16, R17 ;  /* 0x0000001110107220 */ /* 0x001fc80000410000 */
[----:B------:R-:W-:Y:S01]  /*1550*/  FFMA.FTZ R20, R16, R5, R20 ;  /* 0x0000000510147223 */ /* 0x000fe20000010014 */
[----:B---3--:R-:W-:-:S05]  /*1560*/  @P0 HADD2.F32 R18, -RZ, R18.H0_H0 ;  /* 0x20000012ff120230 */ /* 0x008fca0000004100 */
[----:B-1----:R-:W-:-:S04]  /*1570*/  @P0 FMUL.FTZ R18, R18, R19 ;  /* 0x0000001312120220 */ /* 0x002fc80000410000 */
[----:B------:R-:W-:-:S03]  /*1580*/  @P0 FFMA.FTZ R20, R18, R5, R20 ;  /* 0x0000000512140223 */ /* 0x000fc60000010014 */
.L_x_20812:
        /* <DEDUP_REMOVED lines=8> */
[----:B------:R-:W-:Y:S05]  /*1610*/  @!P0 BRA `(.L_x_20818) ;  /* 0xfffff1e000008947 */ /* 0x000fea000383ffff */
[----:B------:R-:W-:Y:S05]  /*1620*/  EXIT ;  /* 0x000000000000794d */ /* 0x000fea0003800000 */
.L_x_20805:
        /* <DEDUP_REMOVED lines=14> */
.L_x_20819:
[----:B0-----:R-:W-:Y:S02]  /*1710*/  SHF.R.S32.HI R4, RZ, 0x1f, R0 ;  /* 0x0000001fff047819 */ /* 0x001fe40000011400 */
[----:B------:R-:W-:-:S05]  /*1720*/  IADD3 R3, P0, R0, R7, RZ ;  /* 0x0000000700037210 */ /* 0x000fca0007f1e0ff */
[----:B------:R-:W-:Y:S01]  /*1730*/  IMAD.X R6, R4, 0x1, R9, P0 ;  /* 0x0000000104067824 */ /* 0x000fe200000e0609 */
[----:B------:R-:W-:-:S04]  /*1740*/  LEA R2, P0, R3, c[0x0][0x178], 0x1 ;  /* 0x00005e0003027a11 */ /* 0x000fc800078008ff */
[----:B------:R-:W-:-:S06]  /*1750*/  LEA.HI.X R3, R3, c[0x0][0x17c], R6, 0x1, P0 ;  /* 0x00005f0003037a11 */ /* 0x000fcc00000f0c06 */
[----:B------:R-:W2:Y:S01]  /*1760*/  LDG.E.U16.CONSTANT R3, [R2.64] ;  /* 0x0000000402037981 */ /* 0x000ea2000c1e9500 */
[C---:B------:R-:W-:Y:S02]  /*1770*/  IADD3 R5, P0, R0.reuse, R11, RZ ;  /* 0x0000000b00057210 */ /* 0x040fe40007f1e0ff */
[----:B------:R-:W-:Y:S02]  /*1780*/  IADD3 R0, R0, c[0x0][0x0], RZ ;  /* 0x0000000000007a10 */ /* 0x000fe40007ffe0ff */
[----:B------:R-:W-:Y:S02]  /*1790*/  IADD3.X R6, R4, R13, RZ, P0, !PT ;  /* 0x0000000d04067210 */ /* 0x000fe400007fe4ff */
[----:B------:R-:W-:-:S04]  /*17a0*/  LEA R4, P0, R5, c[0x0][0x160], 0x1 ;  /* 0x0000580005047a11 */ /* 0x000fc800078008ff */
[----:B------:R-:W-:Y:S02]  /*17b0*/  LEA.HI.X R5, R5, c[0x0][0x164], R6, 0x1, P0 ;  /* 0x0000590005057a11 */ /* 0x000fe400000f0c06 */
[----:B------:R-:W-:-:S03]  /*17c0*/  ISETP.GE.AND P0, PT, R0, 0xc0, PT ;  /* 0x000000c00000780c */ /* 0x000fc60003f06270 */
[----:B--2---:R0:W-:Y:S10]  /*17d0*/  STG.E.U16 [R4.64], R3 ;  /* 0x0000000304007986 */ /* 0x0041f4000c101504 */
[----:B------:R-:W-:Y:S05]  /*17e0*/  @!P0 BRA `(.L_x_20819) ;  /* 0xffffff2000008947 */ /* 0x000fea000383ffff */
[----:B------:R-:W-:Y:S05]  /*17f0*/  EXIT ;  /* 0x000000000000794d */ /* 0x000fea0003800000 */
.L_x_20820:
        /* <DEDUP_REMOVED lines=16> */
.L_x_25527:


//--------------------- .text._ZN4vllm25paged_attention_v2_kernelIttLi192ELi8ELi128ELNS_18Fp8KVCacheDataTypeE0ELb1ELi512EEEvPfS2_PT_PKS3_PKT0_S9_ifPKiSB_iPKfiiiSD_SD_iiiii --------------------------
	.section	.text._ZN4vllm25paged_attention_v2_kernelIttLi192ELi8ELi128ELNS_18Fp8KVCacheDataTypeE0ELb1ELi512EEEvPfS2_PT_PKS3_PKT0_S9_ifPKiSB_iPKfiiiSD_SD_iiiii,"ax",@progbits
	.sectioninfo	@"SHI_REGISTERS=159"
	.align	128
        .global         _ZN4vllm25paged_attention_v2_kernelIttLi192ELi8ELi128ELNS_18Fp8KVCacheDataTypeE0ELb1ELi512EEEvPfS2_PT_PKS3_PKT0_S9_ifPKiSB_iPKfiiiSD_SD_iiiii
        .type           _ZN4vllm25paged_attention_v2_kernelIttLi192ELi8ELi128ELNS_18Fp8KVCacheDataTypeE0ELb1ELi512EEEvPfS2_PT_PKS3_PKT0_S9_ifPKiSB_iPKfiiiSD_SD_iiiii,@function
        .size           _ZN4vllm25paged_attention_v2_kernelIttLi192ELi8ELi128ELNS_18Fp8KVCacheDataTypeE0ELb1ELi512EEEvPfS2_PT_PKS3_PKT0_S9_ifPKiSB_iPKfiiiSD_SD_iiiii,(.L_x_25049 - _ZN4vllm25paged_attention_v2_kernelIttLi192ELi8ELi128ELNS_18Fp8KVCacheDataTypeE0ELb1ELi512EEEvPfS2_PT_PKS3_PKT0_S9_ifPKiSB_iPKfiiiSD_SD_iiiii)
        .other          _ZN4vllm25paged_attention_v2_kernelIttLi192ELi8ELi128ELNS_18Fp8KVCacheDataTypeE0ELb1ELi512EEEvPfS2_PT_PKS3_PKT0_S9_ifPKiSB_iPKfiiiSD_SD_iiiii,@"STO_CUDA_ENTRY STV_DEFAULT"
_ZN4vllm25paged_attention_v2_kernelIttLi192ELi8ELi128ELNS_18Fp8KVCacheDataTypeE0ELb1ELi512EEEvPfS2_PT_PKS3_PKT0_S9_ifPKiSB_iPKfiiiSD_SD_iiiii:
.text._ZN4vllm25paged_attention_v2_kernelIttLi192ELi8ELi128ELNS_18Fp8KVCacheDataTypeE0ELb1ELi512EEEvPfS2_PT_PKS3_PKT0_S9_ifPKiSB_iPKfiiiSD_SD_iiiii:
        /* <DEDUP_REMOVED lines=70> */
[----:B------:R-:W-:Y:S02]  /*0460*/  @P0 IADD3 R6, R6, 0x1, RZ ;  /* 0x0000000106060810 */ /* 0x000fe40007ffe0ff */
[----:B------:R-:W-:Y:S02]  /*0470*/  SHF.R.S32.HI R4, RZ, 0x3, R4 ;  /* 0x00000003ff047819 */ /* 0x000fe40000011404 */
[----:B------:R-:W-:Y:S01]  /*0480*/  ISETP.GT.AND P0, PT, R3, 0x5f, PT ;  /* 0x0000005f0300780c */ /* 0x000fe20003f04270 */
[----:B------:R-:W-:Y:S01]  /*0490*/  IMAD.MOV.U32 R5, RZ, RZ, R6 ;  /* 0x000000ffff057224 */ /* 0x000fe200078e0006 */
[----:B------:R-:W-:-:S02]  /*04a0*/  IMNMX R6, R4, UR6, PT ;  /* 0x0000000604067c17 */ /* 0x000fc4000b800200 */
[-C--:B------:R-:W-:Y:S01]  /*04b0*/  LEA.HI R9, R8, R3.reuse, RZ, 0x2 ;  /* 0x0000000308097211 */ /* 0x080fe200078f10ff */
[----:B------:R-:W-:Y:S01]  /*04c0*/  @!P2 IMAD.MOV R5, RZ, RZ, -R5 ;  /* 0x000000ffff05a224 */ /* 0x000fe200078e0a05 */
[----:B------:R-:W-:Y:S02]  /*04d0*/  IADD3 R7, R6, -UR4, RZ ;  /* 0x8000000406077c10 */ /* 0x000fe4000fffe0ff */
[----:B------:R-:W-:Y:S02]  /*04e0*/  LEA.HI R52, R8, R3, RZ, 0x5 ;  /* 0x0000000308347211 */ /* 0x000fe400078f28ff */
[----:B------:R-:W-:Y:S02]  /*04f0*/  LEA R7, R7, UR5, 0x3 ;  /* 0x0000000507077c11 */ /* 0x000fe4000f8e18ff */
[----:B------:R-:W-:Y:S02]  /*0500*/  @!P1 LOP3.LUT R5, RZ, R10, RZ, 0x33, !PT ;  /* 0x0000000aff059212 */ /* 0x000fe400078e33ff */
[----:B------:R-:W-:-:S02]  /*0510*/  LOP3.LUT R12, R9, 0xfffffffc, RZ, 0xc0, !PT ;  /* 0xfffffffc090c7812 */ /* 0x000fc400078ec0ff */
[----:B------:R-:W-:Y:S02]  /*0520*/  LOP3.LUT R8, R52, 0xffffffe0, RZ, 0xc0, !PT ;  /* 0xffffffe034087812 */ /* 0x000fe400078ec0ff */
        /* <DEDUP_REMOVED lines=27> */
[----:B------:R-:W-:-:S03]  /*06e0*/  LEA.HI.X R23, R12, c[0x0][0x17c], R13, 0x1, P0 ;  /* 0x00005f000c177a11 */ /* 0x000fc600000f0c0d */
.L_x_20825:
        /* <DEDUP_REMOVED lines=11> */
.L_x_20824:
[----:B------:R-:W-:Y:S05]  /*07a0*/  BSYNC B1 ;  /* 0x0000000000017941 */ /* 0x000fea0003800000 */
.L_x_20823:
        /* <DEDUP_REMOVED lines=10> */
.L_x_20826:
        /* <DEDUP_REMOVED lines=17> */
.L_x_20822:
[----:B------:R-:W-:Y:S05]  /*0960*/  BSYNC B0 ;  /* 0x0000000000007941 */ /* 0x000fea0003800000 */
.L_x_20821:
[----:B------:R-:W-:Y:S01]  /*0970*/  IABS R14, c[0x0][0x1e4] ;  /* 0x00007900000e7a13 */ /* 0x000fe20000000000 */
[----:B------:R-:W-:Y:S01]  /*0980*/  BAR.SYNC.DEFER_BLOCKING 0x0 ;  /* 0x0000000000007b1d */ /* 0x000fe20000010000 */
[----:B------:R-:W-:-:S02]  /*0990*/  IADD3 R9, R0, -0x1, RZ ;  /* 0xffffffff00097810 */ /* 0x000fc40007ffe0ff */
[----:B------:R-:W-:Y:S02]  /*09a0*/  LEA.HI.SX32 R52, R52, UR4, 0x1b ;  /* 0x0000000434347c11 */ /* 0x000fe4000f8fdaff */
[----:B------:R-:W-:Y:S01]  /*09b0*/  IABS R18, R9 ;  /* 0x0000000900127213 */ /* 0x000fe20000000000 */
[----:B------:R-:W0:Y:S01]  /*09c0*/  I2F.RP R11, R14 ;  /* 0x0000000e000b7306 */ /* 0x000e220000209400 */
[----:B------:R-:W-:Y:S01]  /*09d0*/  LOP3.LUT R9, R9, c[0x0][0x1e4], RZ, 0x3c, !PT ;  /* 0x0000790009097a12 */ /* 0x000fe200078e3cff */
[----:B------:R-:W-:Y:S01]  /*09e0*/  BSSY B0, `(.L_x_20827) ;  /* 0x00002bb000007945 */ /* 0x000fe20003800000 */
[----:B------:R-:W-:Y:S02]  /*09f0*/  ISETP.NE.AND P2, PT, RZ, c[0x0][0x1e4], PT ;  /* 0x00007900ff007a0c */ /* 0x000fe40003f45270 */
        /* <DEDUP_REMOVED lines=12> */
[----:B------:R-:W-:Y:S02]  /*0ac0*/  IMAD.MOV R11, RZ, RZ, -R13 ;  /* 0x000000ffff0b7224 */ /* 0x000fe400078e0a0d */
[----:B------:R-:W-:Y:S02]  /*0ad0*/  IMAD.MOV.U32 R12, RZ, RZ, -0x800001 ;  /* 0xff7fffffff0c7424 */ /* 0x000fe400078e00ff */
[----:B------:R-:W-:-:S05]  /*0ae0*/  IMAD R11, R14, R11, R15 ;  /* 0x0000000b0e0b7224 */ /* 0x000fca00078e020f */
[----:B------:R-:W-:-:S03]  /*0af0*/  ISETP.GT.U32.AND P1, PT, R14, R11, PT ;  /* 0x0000000b0e00720c */ /* 0x000fc60003f24070 */
[----:B------:R-:W-:-:S10]  /*0b00*/  @P4 IMAD R9, R26, c[0x0][0x1d8], R19 ;  /* 0x000076001a094a24 */ /* 0x000fd400078e0213 */
[----:B------:R-:W-:Y:S01]  /*0b10*/  @!P1 IMAD.IADD R11, R11, 0x1, -R14 ;  /* 0x000000010b0b9824 */ /* 0x000fe200078e0a0e */
[----:B------:R-:W-:Y:S02]  /*0b20*/  @!P1 IADD3 R13, R13, 0x1, RZ ;  /* 0x000000010d0d9810 */ /* 0x000fe40007ffe0ff */
        /* <DEDUP_REMOVED lines=11> */
[----:B------:R-:W-:-:S03]  /*0be0*/  SHF.R.S32.HI R13, RZ, 0x1f, R11 ;  /* 0x0000001fff0d7819 */ /* 0x000fc6000001140b */
[----:B------:R-:W-:Y:S01]  /*0bf0*/  @!P3 IMAD.MOV R9, RZ, RZ, -R9 ;  /* 0x000000ffff09b224 */ /* 0x000fe200078e0a09 */
[----:B------:R-:W-:Y:S01]  /*0c00*/  @!P2 LOP3.LUT R9, RZ, c[0x0][0x1e4], RZ, 0x33, !PT ;  /* 0x00007900ff09aa12 */ /* 0x000fe200078e33ff */
[----:B------:R-:W-:Y:S05]  /*0c10*/  @P1 BRA `(.L_x_20828) ;  /* 0x0000297000001947 */ /* 0x000fea0003800000 */
[----:B------:R-:W-:Y:S02]  /*0c20*/  SHF.R.S32.HI R15, RZ, 0x1f, R16 ;  /* 0x0000001fff0f7819 */ /* 0x000fe40000011410 */
[----:B------:R-:W-:Y:S02]  /*0c30*/  IADD3 R12, R7, 0x4, RZ ;  /* 0x00000004070c7810 */ /* 0x000fe40007ffe0ff */
[----:B------:R-:W-:Y:S02]  /*0c40*/  LEA.HI R15, R15, R16, RZ, 0x3 ;  /* 0x000000100f0f7211 */ /* 0x000fe400078f18ff */
[----:B------:R-:W-:Y:S02]  /*0c50*/  SHF.R.S32.HI R17, RZ, 0x1f, R12 ;  /* 0x0000001fff117819 */ /* 0x000fe4000001140c */
[----:B------:R-:W-:-:S02]  /*0c60*/  LOP3.LUT R15, R15, 0xfffffff8, RZ, 0xc0, !PT ;  /* 0xfffffff80f0f7812 */ /* 0x000fc400078ec0ff */
[----:B------:R-:W-:Y:S02]  /*0c70*/  IADD3 R19, R7, 0xc, RZ ;  /* 0x0000000c07137810 */ /* 0x000fe40007ffe0ff */
[----:B------:R-:W-:Y:S01]  /*0c80*/  LEA.HI R40, R17, R12, RZ, 0x2 ;  /* 0x0000000c11287211 */ /* 0x000fe200078f10ff */
[----:B------:R-:W-:Y:S01]  /*0c90*/  IMAD.IADD R15, R16, 0x1, -R15 ;  /* 0x00000001100f7824 */ /* 0x000fe200078e0a0f */
[C---:B------:R-:W-:Y:S01]  /*0ca0*/  IADD3 R18, R7.reuse, 0x8, RZ ;  /* 0x0000000807127810 */ /* 0x040fe20007ffe0ff */
        /* <DEDUP_REMOVED lines=16> */
[----:B------:R-:W-:Y:S02]  /*0db0*/  SHF.R.S32.HI R23, RZ, 0x1f, R20 ;  /* 0x0000001fff177819 */ /* 0x000fe40000011414 */
[----:B------:R-:W-:Y:S02]  /*0dc0*/  LOP3.LUT R17, R17, 0xfffffff8, RZ, 0xc0, !PT ;  /* 0xfffffff811117812 */ /* 0x000fe400078ec0ff */
[----:B------:R-:W-:-:S02]  /*0dd0*/  LOP3.LUT R19, R19, 0xfffffff8, RZ, 0xc0, !PT ;  /* 0xfffffff813137812 */ /* 0x000fc400078ec0ff */
[----:B------:R-:W-:Y:S01]  /*0de0*/  SHF.R.S32.HI R21, RZ, 0x1f, R18 ;  /* 0x0000001fff157819 */ /* 0x000fe20000011412 */
[----:B------:R-:W-:Y:S01]  /*0df0*/  IMAD.IADD R16, R16, 0x1, -R17 ;  /* 0x0000000110107824 */ /* 0x000fe200078e0a11 */
[----:B------:R-:W-:Y:S01]  /*0e00*/  LEA.HI R23, R23, R20, RZ, 0x3 ;  /* 0x0000001417177211 */ /* 0x000fe200078f18ff */
[----:B------:R-:W-:Y:S01]  /*0e10*/  IMAD.IADD R17, R12, 0x1, -R19 ;  /* 0x000000010c117824 */ /* 0x000fe200078e0a13 */
[----:B------:R-:W-:Y:S02]  /*0e20*/  LEA.HI R21, R21, R18, RZ, 0x3 ;  /* 0x0000001215157211 */ /* 0x000fe400078f18ff */
[----:B------:R-:W-:Y:S02]  /*0e30*/  LOP3.LUT R23, R23, 0xfffffff8, RZ, 0xc0, !PT ;  /* 0xfffffff817177812 */ /* 0x000fe400078ec0ff */
[----:B------:R-:W-:Y:S02]  /*0e40*/  IADD3 R12, R7, 0x10, RZ ;  /* 0x00000010070c7810 */ /* 0x000fe40007ffe0ff */
[----:B------:R-:W-:Y:S01]  /*0e50*/  LOP3.LUT R21, R21, 0xfffffff8, RZ, 0xc0, !PT ;  /* 0xfffffff815157812 */ /* 0x000fe200078ec0ff */
[----:B------:R-:W-:Y:S01]  /*0e60*/  IMAD.IADD R19, R20, 0x1, -R23 ;  /* 0x0000000114137824 */ /* 0x000fe200078e0a17 */
[----:B------:R-:W-:-:S02]  /*0e70*/  SHF.R.S32.HI R43, RZ, 0x1f, R12 ;  /* 0x0000001fff2b7819 */ /* 0x000fc4000001140c */
[C---:B------:R-:W-:Y:S01]  /*0e80*/  IADD3 R20, R7.reuse, 0x14, RZ ;  /* 0x0000001407147810 */ /* 0x040fe20007ffe0ff */
[----:B------:R-:W-:Y:S01]  /*0e90*/  IMAD.IADD R18, R18, 0x1, -R21 ;  /* 0x0000000112127824 */ /* 0x000fe200078e0a15 */
[C---:B------:R-:W-:Y:S02]  /*0ea0*/  IADD3 R23, R7.reuse, 0x18, RZ ;  /* 0x0000001807177810 */ /* 0x040fe40007ffe0ff */
[----:B------:R-:W-:Y:S01]  /*0eb0*/  IADD3 R25, R7, 0x1c, RZ ;  /* 0x0000001c07197810 */ /* 0x000fe20007ffe0ff */
        /* <DEDUP_REMOVED lines=16> */
[----:B------:R-:W-:-:S02]  /*0fc0*/  LEA.HI R21, R21, R12, RZ, 0x3 ;  /* 0x0000000c15157211 */ /* 0x000fc400078f18ff */
[----:B------:R-:W-:Y:S01]  /*0fd0*/  SHF.R.S32.HI R27, RZ, 0x1f, R26 ;  /* 0x0000001fff1b7819 */ /* 0x000fe2000001141a */
[----:B------:R-:W-:Y:S01]  /*0fe0*/  IMAD.SHL.U32 R46, R46, 0x10, RZ ;  /* 0x000000102e2e7824 */ /* 0x000fe200078e00ff */
[----:B------:R-:W-:Y:S02]  /*0ff0*/  SHF.R.S32.HI R25, RZ, 0x1f, R24 ;  /* 0x0000001fff197819 */ /* 0x000fe40000011418 */
        /* <DEDUP_REMOVED lines=9> */
[C---:B------:R-:W-:Y:S01]  /*1090*/  IADD3 R12, R7.reuse, 0x20, RZ ;  /* 0x00000020070c7810 */ /* 0x040fe20007ffe0ff */
[----:B------:R-:W-:Y:S01]  /*10a0*/  IMAD.IADD R23, R26, 0x1, -R27 ;  /* 0x000000011a177824 */ /* 0x000fe200078e0a1b */
[C---:B------:R-:W-:Y:S01]  /*10b0*/  IADD3 R27, R7.reuse, 0x28, RZ ;  /* 0x00000028071b7810 */ /* 0x040fe20007ffe0ff */
[----:B------:R-:W-:Y:S01]  /*10c0*/  IMAD.IADD R22, R24, 0x1, -R25 ;  /* 0x0000000118167824 */ /* 0x000fe200078e0a19 */
[----:B------:R-:W-:Y:S02]  /*10d0*/  SHF.R.S32.HI R47, RZ, 0x1f, R12 ;  /* 0x0000001fff2f7819 */ /* 0x000fe4000001140c */
[----:B------:R-:W-:-:S02]  /*10e0*/  IADD3 R24, R7, 0x24, RZ ;  /* 0x0000002407187810 */ /* 0x000fc40007ffe0ff */
[----:B------:R-:W-:Y:S01]  /*10f0*/  LEA.HI R47, R47, R12, RZ, 0x2 ;  /* 0x0000000c2f2f7211 */ /* 0x000fe200078f10ff */
[----:B------:R-:W-:Y:S01]  /*1100*/  IMAD.SHL.U32 R12, R12, 0x2, RZ ;  /* 0x000000020c0c7824 */ /* 0x000fe200078e00ff */
        /* <DEDUP_REMOVED lines=18> */
[----:B------:R-:W-:Y:S02]  /*1230*/  LEA.HI R27, R27, R26, RZ, 0x3 ;  /* 0x0000001a1b1b7211 */ /* 0x000fe400078f18ff */
[----:B------:R-:W-:Y:S02]  /*1240*/  LOP3.LUT R25, R25, 0xfffffff8, RZ, 0xc0, !PT ;  /* 0xfffffff819197812 */ /* 0x000fe400078ec0ff */
[----:B------:R-:W-:-:S02]  /*1250*/  LEA.HI R29, R29, R28, RZ, 0x3 ;  /* 0x0000001c1d1d7211 */ /* 0x000fc400078f18ff */
        /* <DEDUP_REMOVED lines=15> */
[----:B------:R-:W-:Y:S01]  /*1350*/  SHF.R.S32.HI R31, RZ, 0x1f, R28 ;  /* 0x0000001fff1f7819 */ /* 0x000fe2000001141c */
[----:B------:R-:W-:Y:S01]  /*1360*/  IMAD.SHL.U32 R30, R28, 0x2, RZ ;  /* 0x000000021c1e7824 */ /* 0x000fe200078e00ff */
[----:B------:R-:W-:Y:S01]  /*1370*/  SHF.R.S32.HI R29, RZ, 0x1f, R32 ;  /* 0x0000001fff1d7819 */ /* 0x000fe20000011420 */
[----:B------:R-:W-:Y:S01]  /*1380*/  IMAD.SHL.U32 R51, R51, 0x10, RZ ;  /* 0x0000001033337824 */ /* 0x000fe200078e00ff */
[----:B------:R-:W-:-:S02]  /*1390*/  IADD3 R33, R7, 0x3c, RZ ;  /* 0x0000003c07217810 */ /* 0x000fc40007ffe0ff */
[----:B------:R-:W-:Y:S02]  /*13a0*/  LEA.HI R57, R31, R28, RZ, 0x2 ;  /* 0x0000001c1f397211 */ /* 0x000fe400078f10ff */
        /* <DEDUP_REMOVED lines=20> */
[----:B------:R-:W-:Y:S01]  /*14f0*/  SHF.R.S32.HI R35, RZ, 0x1f, R34 ;  /* 0x0000001fff237819 */ /* 0x000fe20000011422 */
[----:B------:R-:W-:Y:S01]  /*1500*/  IMAD.IADD R30, R32, 0x1, -R33 ;  /* 0x00000001201e7824 */ /* 0x000fe200078e0a21 */
[----:B------:R-:W-:Y:S02]  /*1510*/  SHF.R.S32.HI R33, RZ, 0x1f, R12 ;  /* 0x0000001fff217819 */ /* 0x000fe4000001140c */
[----:B------:R-:W-:Y:S02]  /*1520*/  LEA.HI R35, R35, R34, RZ, 0x3 ;  /* 0x0000002223237211 */ /* 0x000fe400078f18ff */
[----:B------:R-:W-:Y:S01]  /*1530*/  LEA.HI R60, R33, R12, RZ, 0x2 ;  /* 0x0000000c213c7211 */ /* 0x000fe200078f10ff */
[----:B------:R-:W-:Y:S01]  /*1540*/  IMAD.SHL.U32 R12, R12, 0x2, RZ ;  /* 0x000000020c0c7824 */ /* 0x000fe200078e00ff */
[----:B------:R-:W-:-:S02]  /*1550*/  IADD3 R32, R7, 0x44, RZ ;  /* 0x0000004407207810 */ /* 0x000fc40007ffe0ff */
[----:B------:R-:W-:Y:S01]  /*1560*/  IADD3 R36, R7, 0x48, RZ ;  /* 0x0000004807247810 */ /* 0x000fe20007ffe0ff */
[----:B------:R-:W-:Y:S01]  /*1570*/  IMAD.SHL.U32 R71, R60, 0x10, RZ ;  /* 0x000000103c477824 */ /* 0x000fe200078e00ff */
[----:B------:R-:W-:Y:S02]  /*1580*/  SHF.R.S32.HI R33, RZ, 0x1f, R12 ;  /* 0x0000001fff217819 */ /* 0x000fe4000001140c */
[----:B------:R-:W-:Y:S02]  /*1590*/  LOP3.LUT R31, R35, 0xfffffff8, RZ, 0xc0, !PT ;  /* 0xfffffff8231f7812 */ /* 0x000fe400078ec0ff */
[----:B------:R-:W-:Y:S02]  /*15a0*/  SHF.R.S32.HI R35, RZ, 0x1f, R32 ;  /* 0x0000001fff237819 */ /* 0x000fe40000011420 */
[----:B------:R-:W-:Y:S01]  /*15b0*/  IADD3 R38, R7, 0x4c, RZ ;  /* 0x0000004c07267810 */ /* 0x000fe20007ffe0ff */
[----:B------:R-:W-:Y:S01]  /*15c0*/  IMAD.IADD R31, R34, 0x1, -R31 ;  /* 0x00000001221f7824 */ /* 0x000fe200078e0a1f */
[----:B------:R-:W-:Y:S01]  /*15d0*/  SHF.R.S32.HI R37, RZ, 0x1f, R36 ;  /* 0x0000001fff257819 */ /* 0x000fe20000011424 */
[----:B------:R-:W-:Y:S01]  /*15e0*/  IMAD.SHL.U32 R34, R32, 0x2, RZ ;  /* 0x0000000220227824 */ /* 0x000fe200078e00ff */
[----:B------:R-:W-:-:S02]  /*15f0*/  LEA.HI R33, R33, R12, RZ, 0x3 ;  /* 0x0000000c21217211 */ /* 0x000fc400078f18ff */
        /* <DEDUP_REMOVED lines=12> */
[----:B------:R-:W-:Y:S01]  /*16c0*/  IADD3 R12, R7, 0x50, RZ ;  /* 0x00000050070c7810 */ /* 0x000fe20007ffe0ff */
[----:B------:R-:W-:Y:S01]  /*16d0*/  IMAD.SHL.U32 R76, R63, 0x10, RZ ;  /* 0x000000103f4c7824 */ /* 0x000fe200078e00ff */
[----:B------:R-:W-:-:S02]  /*16e0*/  LEA.HI R35, R35, R34, RZ, 0x3 ;  /* 0x0000002223237211 */ /* 0x000fc400078f18ff */
[----:B------:R-:W-:Y:S02]  /*16f0*/  LEA.HI R37, R37, R36, RZ, 0x3 ;  /* 0x0000002425257211 */ /* 0x000fe400078f18ff */
[----:B------:R-:W-:Y:S02]  /*1700*/  SHF.R.S32.HI R53, RZ, 0x1f, R12 ;  /* 0x0000001fff357819 */ /* 0x000fe4000001140c */
[----:B------:R-:W-:Y:S02]  /*1710*/  LOP3.LUT R33, R35, 0xfffffff8, RZ, 0xc0, !PT ;  /* 0xfffffff823217812 */ /* 0x000fe400078ec0ff */
[----:B------:R-:W-:Y:S02]  /*1720*/  SHF.R.S32.HI R39, RZ, 0x1f, R38 ;  /* 0x0000001fff277819 */ /* 0x000fe40000011426 */
[----:B------:R-:W-:Y:S01]  /*1730*/  LOP3.LUT R37, R37, 0xfffffff8, RZ, 0xc0, !PT ;  /* 0xfffffff825257812 */ /* 0x000fe200078ec0ff */
[----:B------:R-:W-:Y:S01]  /*1740*/  IMAD.IADD R33, R34, 0x1, -R33 ;  /* 0x0000000122217824 */ /* 0x000fe200078e0a21 */
[----:B------:R-:W-:Y:S01]  /*1750*/  LEA.HI R64, R53, R12, RZ, 0x2 ;  /* 0x0000000c35407211 */ /* 0x000fe200078f10ff */
[----:B------:R-:W-:Y:S01]  /*1760*/  IMAD.SHL.U32 R12, R12, 0x2, RZ ;  /* 0x000000020c0c7824 */ /* 0x000fe200078e00ff */
[----:B------:R-:W-:Y:S01]  /*1770*/  LEA.HI R39, R39, R38, RZ, 0x3 ;  /* 0x0000002627277211 */ /* 0x000fe200078f18ff */
[----:B------:R-:W-:Y:S01]  /*1780*/  IMAD.IADD R34, R36, 0x1, -R37 ;  /* 0x0000000124227824 */ /* 0x000fe200078e0a25 */
[----:B------:R-:W-:Y:S01]  /*1790*/  IADD3 R36, R7, 0x54, RZ ;  /* 0x0000005407247810 */ /* 0x000fe20007ffe0ff */
[----:B------:R-:W-:Y:S01]  /*17a0*/  IMAD.SHL.U32 R75, R64, 0x10, RZ ;  /* 0x00000010404b7824 */ /* 0x000fe200078e00ff */
[----:B------:R-:W-:-:S02]  /*17b0*/  SHF.R.S32.HI R37, RZ, 0x1f, R12 ;  /* 0x0000001fff257819 */ /* 0x000fc4000001140c */
[----:B------:R-:W-:Y:S02]  /*17c0*/  LOP3.LUT R35, R39, 0xfffffff8, RZ, 0xc0, !PT ;  /* 0xfffffff827237812 */ /* 0x000fe400078ec0ff */
[C---:B------:R-:W-:Y:S02]  /*17d0*/  IADD3 R53, R7.reuse, 0x58, RZ ;  /* 0x0000005807357810 */ /* 0x040fe40007ffe0ff */
[----:B------:R-:W-:Y:S01]  /*17e0*/  SHF.R.S32.HI R39, RZ, 0x1f, R36 ;  /* 0x0000001fff277819 */ /* 0x000fe20000011424 */
[----:B------:R-:W-:Y:S01]  /*17f0*/  IMAD.IADD R35, R38, 0x1, -R35 ;  /* 0x0000000126237824 */ /* 0x000fe200078e0a23 */
[----:B------:R-:W-:Y:S01]  /*1800*/  IADD3 R55, R7, 0x5c, RZ ;  /* 0x0000005c07377810 */ /* 0x000fe20007ffe0ff */
        /* <DEDUP_REMOVED lines=55> */
[----:B------:R-:W-:Y:S01]  /*1b80*/  IMAD.MOV.U32 R12, RZ, RZ, -0x800001 ;  /* 0xff7fffffff0c7424 */ /* 0x000fe200078e00ff */
[----:B------:R-:W-:Y:S02]  /*1b90*/  IADD3 R53, R9, -c[0x0][0x1dc], RZ ;  /* 0x8000770009357a10 */ /* 0x000fe40007ffe0ff */
[----:B------:R-:W-:Y:S02]  /*1ba0*/  IADD3 R55, -R0, 0x1, RZ ;  /* 0x0000000100377810 */ /* 0x000fe40007ffe1ff */
[----:B------:R-:W-:-:S02]  /*1bb0*/  SHF.R.S32.HI R56, RZ, 0x1f, R56 ;  /* 0x0000001fff387819 */ /* 0x000fc40000011438 */
[----:B------:R-:W-:Y:S02]  /*1bc0*/  IADD3 R79, R15, -UR5, RZ ;  /* 0x800000050f4f7c10 */ /* 0x000fe4000fffe0ff */
        /* <DEDUP_REMOVED lines=46> */
.L_x_20834:
        /* <DEDUP_REMOVED lines=66> */
[-C--:B------:R-:W-:Y:S02]  /*22d0*/  IADD3.X R43, R108, R155.reuse, R81, P0, P2 ;  /* 0x0000009b6c2b7210 */ /* 0x080fe400007e4451 */
[-C--:B------:R-:W-:Y:S02]  /*22e0*/  IADD3 R45, P0, R16, R42.reuse, RZ ;  /* 0x0000002a102d7210 */ /* 0x080fe40007f1e0ff */
[----:B------:R-:W-:Y:S02]  /*22f0*/  LEA.HI.X R49, R44, c[0x0][0x184], R43, 0x1, P3 ;  /* 0x000061002c317a11 */ /* 0x000fe400018f0c2b */
[----:B------:R-:W-:Y:S02]  /*2300*/  LEA R44, P2, R45, c[0x0][0x180], 0x1 ;  /* 0x000060002d2c7a11 */ /* 0x000fe400078408ff */
[----:B------:R-:W-:Y:S01]  /*2310*/  LEA.HI.X.SX32 R46, R16, R155, 0x1, P0 ;  /* 0x0000009b102e7211 */ /* 0x000fe200000f0eff */
[----:B------:R0:W2:Y:S01]  /*2320*/  LDG.E.CONSTANT R152, [R48.64] ;  /* 0x0000000a30987981 */ /* 0x0000a2000c1e9900 */
[----:B------:R-:W-:-:S02]  /*2330*/  IADD3 R40, P0, P3, R18, R42, R57 ;  /* 0x0000002a12287210 */ /* 0x000fc40007b1e039 */
[----:B------:R-:W-:Y:S02]  /*2340*/  LEA.HI.X R45, R45, c[0x0][0x184], R46, 0x1, P2 ;  /* 0x000061002d2d7a11 */ /* 0x000fe400010f0c2e */
[C---:B------:R-:W-:Y:S02]  /*2350*/  LEA R46, P2, R40.reuse, c[0x0][0x180], 0x1 ;  /* 0x00006000282e7a11 */ /* 0x040fe400078408ff */
[----:B------:R-:W-:Y:S01]  /*2360*/  IADD3.X R43, R109, R155, R84, P0, P3 ;  /* 0x0000009b6d2b7210 */ /* 0x000fe200007e6454 */
[----:B------:R1:W3:Y:S01]  /*2370*/  LDG.E.CONSTANT R153, [R44.64] ;  /* 0x0000000a2c997981 */ /* 0x0002e2000c1e9900 */
[----:B------:R-:W-:Y:S02]  /*2380*/  IADD3 R41, P0, P3, R19, R42, R60 ;  /* 0x0000002a13297210 */ /* 0x000fe40007b1e03c */
[----:B------:R-:W-:Y:S02]  /*2390*/  LEA.HI.X R47, R40, c[0x0][0x184], R43, 0x1, P2 ;  /* 0x00006100282f7a11 */ /* 0x000fe400010f0c2b */
[----:B------:R-:W-:-:S02]  /*23a0*/  LEA R40, P2, R41, c[0x0][0x180], 0x1 ;  /* 0x0000600029287a11 */ /* 0x000fc400078408ff */
[-C--:B------:R-:W-:Y:S01]  /*23b0*/  IADD3.X R94, R110, R155.reuse, R85, P0, P3 ;  /* 0x0000009b6e5e7210 */ /* 0x080fe200007e6455 */
[----:B------:R4:W3:Y:S01]  /*23c0*/  LDG.E.CONSTANT R151, [R46.64] ;  /* 0x0000000a2e977981 */ /* 0x0008e2000c1e9900 */
[-C--:B------:R-:W-:Y:S02]  /*23d0*/  IADD3 R50, P4, P5, R20, R42.reuse, R59 ;  /* 0x0000002a14327210 */ /* 0x080fe40007d9e03b */
[----:B------:R-:W-:Y:S02]  /*23e0*/  LEA.HI.X R41, R41, c[0x0][0x184], R94, 0x1, P2 ;  /* 0x0000610029297a11 */ /* 0x000fe400010f0c5e */
[----:B0-----:R-:W-:Y:S02]  /*23f0*/  LEA R48, P0, R50, c[0x0][0x180], 0x1 ;  /* 0x0000600032307a11 */ /* 0x001fe400078008ff */
[----:B------:R-:W-:Y:S01]  /*2400*/  IADD3.X R49, R111, R155, R86, P4, P5 ;  /* 0x0000009b6f317210 */ /* 0x000fe200027ea456 */
[----:B------:R0:W3:Y:S01]  /*2410*/  LDG.E.CONSTANT R147, [R40.64] ;  /* 0x0000000a28937981 */ /* 0x0000e2000c1e9900 */
[----:B------:R-:W-:-:S02]  /*2420*/  IADD3 R43, P2, P3, R21, R42, R62 ;  /* 0x0000002a152b7210 */ /* 0x000fc40007b5e03e */
[----:B------:R-:W-:Y:S02]  /*2430*/  LEA.HI.X R49, R50, c[0x0][0x184], R49, 0x1, P0 ;  /* 0x0000610032317a11 */ /* 0x000fe400000f0c31 */
[C---:B-1----:R-:W-:Y:S02]  /*2440*/  LEA R44, P0, R43.reuse, c[0x0][0x180], 0x1 ;  /* 0x000060002b2c7a11 */ /* 0x042fe400078008ff */
[----:B------:R-:W-:Y:S01]  /*2450*/  IADD3.X R94, R112, R155, R87, P2, P3 ;  /* 0x0000009b705e7210 */ /* 0x000fe200017e6457 */
[----:B------:R1:W3:Y:S03]  /*2460*/  LDG.E.CONSTANT R148, [R48.64] ;  /* 0x0000000a30947981 */ /* 0x0002e6000c1e9900 */
[----:B------:R-:W-:Y:S02]  /*2470*/  LEA.HI.X R45, R43, c[0x0][0x184], R94, 0x1, P0 ;  /* 0x000061002b2d7a11 */ /* 0x000fe400000f0c5e */
[----:B------:R-:W-:-:S03]  /*2480*/  IADD3 R50, P2, P3, R22, R42, R61 ;  /* 0x0000002a16327210 */ /* 0x000fc60007b5e03d */
[----:B------:R1:W3:Y:S01]  /*2490*/  LDG.E.CONSTANT R149, [R44.64] ;  /* 0x0000000a2c957981 */ /* 0x0002e2000c1e9900 */
[C---:B----4-:R-:W-:Y:S02]  /*24a0*/  LEA R46, P0, R50.reuse, c[0x0][0x180], 0x1 ;  /* 0x00006000322e7a11 */ /* 0x050fe400078008ff */
[-C--:B------:R-:W-:Y:S02]  /*24b0*/  IADD3.X R47, R113, R155.reuse, R88, P2, P3 ;  /* 0x0000009b712f7210 */ /* 0x080fe400017e6458 */
[----:B------:R-:W-:Y:S02]  /*24c0*/  IADD3 R43, P2, P3, R23, R42, R64 ;  /* 0x0000002a172b7210 */ /* 0x000fe40007b5e040 */
[----:B------:R-:W-:Y:S02]  /*24d0*/  LEA.HI.X R47, R50, c[0x0][0x184], R47, 0x1, P0 ;  /* 0x00006100322f7a11 */ /* 0x000fe400000f0c2f */
[C---:B0-----:R-:W-:Y:S02]  /*24e0*/  LEA R40, P0, R43.reuse, c[0x0][0x180], 0x1 ;  /* 0x000060002b287a11 */ /* 0x041fe400078008ff */
[----:B------:R-:W-:Y:S01]  /*24f0*/  IADD3.X R50, R114, R155, R89, P2, P3 ;  /* 0x0000009b72327210 */ /* 0x000fe200017e6459 */
[----:B------:R0:W4:Y:S03]  /*2500*/  LDG.E.CONSTANT R142, [R46.64] ;  /* 0x0000000a2e8e7981 */ /* 0x000126000c1e9900 */
[----:B------:R-:W-:-:S02]  /*2510*/  LEA.HI.X R41, R43, c[0x0][0x184], R50, 0x1, P0 ;  /* 0x000061002b297a11 */ /* 0x000fc400000f0c32 */
[-C--:B------:R-:W-:Y:S02]  /*2520*/  IADD3 R51, P0, P2, R24, R42.reuse, R63 ;  /* 0x0000002a18337210 */ /* 0x080fe40007a1e03f */
[-C--:B-1----:R-:W-:Y:S01]  /*2530*/  IADD3 R49, P5, P6, R25, R42.reuse, R66 ;  /* 0x0000002a19317210 */ /* 0x082fe20007ebe042 */
[----:B------:R1:W4:Y:S01]  /*2540*/  LDG.E.CONSTANT R143, [R40.64] ;  /* 0x0000000a288f7981 */ /* 0x000322000c1e9900 */
[----:B------:R-:W-:Y:S02]  /*2550*/  IADD3.X R136, R115, R155, R90, P0, P2 ;  /* 0x0000009b73887210 */ /* 0x000fe400007e445a */
[----:B------:R-:W-:Y:S02]  /*2560*/  LEA R94, P2, R51, c[0x0][0x180], 0x1 ;  /* 0x00006000335e7a11 */ /* 0x000fe400078408ff */
[----:B------:R-:W-:Y:S02]  /*2570*/  IADD3 R48, P3, P4, R26, R42, R65 ;  /* 0x0000002a1a307210 */ /* 0x000fe40007c7e041 */
[----:B------:R-:W-:-:S02]  /*2580*/  LEA R44, P0, R49, c[0x0][0x180], 0x1 ;  /* 0x00006000312c7a11 */ /* 0x000fc400078008ff */
[-C--:B------:R-:W-:Y:S02]  /*2590*/  IADD3.X R134, R116, R155.reuse, R91, P5, P6 ;  /* 0x0000009b74867210 */ /* 0x080fe40002fec45b */
[----:B------:R-:W-:Y:S02]  /*25a0*/  LEA.HI.X R95, R51, c[0x0][0x184], R136, 0x1, P2 ;  /* 0x00006100335f7a11 */ /* 0x000fe400010f0c88 */
[----:B------:R-:W-:Y:S02]  /*25b0*/  LEA R50, P5, R48, c[0x0][0x180], 0x1 ;  /* 0x0000600030327a11 */ /* 0x000fe400078a08ff */
[----:B0-----:R-:W-:Y:S01]  /*25c0*/  IADD3.X R47, R117, R155, R92, P3, P4 ;  /* 0x0000009b752f7210 */ /* 0x001fe20001fe845c */
[----:B------:R0:W4:Y:S01]  /*25d0*/  LDG.E.CONSTANT R144, [R94.64] ;  /* 0x0000000a5e907981 */ /* 0x000122000c1e9900 */
[----:B------:R-:W-:Y:S02]  /*25e0*/  LEA.HI.X R45, R49, c[0x0][0x184], R134, 0x1, P0 ;  /* 0x00006100312d7a11 */ /* 0x000fe400000f0c86 */
[----:B------:R-:W-:-:S02]  /*25f0*/  IADD3 R43, P3, P4, R27, R42, R68 ;  /* 0x0000002a1b2b7210 */ /* 0x000fc40007c7e044 */
[----:B------:R-:W-:Y:S01]  /*2600*/  LEA.HI.X R51, R48, c[0x0][0x184], R47, 0x1, P5 ;  /* 0x0000610030337a11 */ /* 0x000fe200028f0c2f */
[----:B------:R0:W4:Y:S01]  /*2610*/  LDG.E.CONSTANT R145, [R44.64] ;  /* 0x0000000a2c917981 */ /* 0x000122000c1e9900 */
[C---:B-1----:R-:W-:Y:S02]  /*2620*/  LEA R40, P0, R43.reuse, c[0x0][0x180], 0x1 ;  /* 0x000060002b287a11 */ /* 0x042fe400078008ff */
[----:B------:R-:W-:Y:S01]  /*2630*/  IADD3.X R48, R118, R155, R93, P3, P4 ;  /* 0x0000009b76307210 */ /* 0x000fe20001fe845d */
[----:B------:R1:W4:Y:S01]  /*2640*/  LDG.E.CONSTANT R137, [R50.64] ;  /* 0x0000000a32897981 */ /* 0x000322000c1e9900 */
[----:B------:R-:W-:Y:S02]  /*2650*/  IADD3 R46, P2, P3, R28, R42, R67 ;  /* 0x0000002a1c2e7210 */ /* 0x000fe40007b5e043 */
[----:B------:R-:W-:Y:S02]  /*2660*/  LEA.HI.X R41, R43, c[0x0][0x184], R48, 0x1, P0 ;  /* 0x000061002b297a11 */ /* 0x000fe400000f0c30 */
[----:B------:R-:W-:-:S02]  /*2670*/  LEA R48, P0, R46, c[0x0][0x180], 0x1 ;  /* 0x000060002e307a11 */ /* 0x000fc400078008ff */
[-C--:B------:R-:W-:Y:S01]  /*2680*/  IADD3.X R47, R119, R155.reuse, R96, P2, P3 ;  /* 0x0000009b772f7210 */ /* 0x080fe200017e6460 */
[----:B------:R0:W4:Y:S01]  /*2690*/  LDG.E.CONSTANT R138, [R40.64] ;  /* 0x0000000a288a7981 */ /* 0x000122000c1e9900 */
[----:B------:R-:W-:Y:S02]  /*26a0*/  IADD3 R43, P2, P3, R29, R42, R70 ;  /* 0x0000002a1d2b7210 */ /* 0x000fe40007b5e046 */
[----:B------:R-:W-:Y:S02]  /*26b0*/  LEA.HI.X R49, R46, c[0x0][0x184], R47, 0x1, P0 ;  /* 0x000061002e317a11 */ /* 0x000fe400000f0c2f */
[C---:B------:R-:W-:Y:S02]  /*26c0*/  LEA R46, P0, R43.reuse, c[0x0][0x180], 0x1 ;  /* 0x000060002b2e7a11 */ /* 0x040fe400078008ff */
[----:B------:R-:W-:Y:S01]  /*26d0*/  IADD3.X R134, R120, R155, R97, P2, P3 ;  /* 0x0000009b78867210 */ /* 0x000fe200017e6461 */
[----:B------:R1:W4:Y:S03]  /*26e0*/  LDG.E.CONSTANT R139, [R48.64] ;  /* 0x0000000a308b7981 */ /* 0x000326000c1e9900 */
[----:B------:R-:W-:-:S02]  /*26f0*/  LEA.HI.X R47, R43, c[0x0][0x184], R134, 0x1, P0 ;  /* 0x000061002b2f7a11 */ /* 0x000fc400000f0c86 */
[----:B0-----:R-:W-:-:S03]  /*2700*/  IADD3 R94, P2, P3, R30, R42, R69 ;  /* 0x0000002a1e5e7210 */ /* 0x001fc60007b5e045 */
[----:B------:R0:W4:Y:S01]  /*2710*/  LDG.E.CONSTANT R133, [R46.64] ;  /* 0x0000000a2e857981 */ /* 0x000122000c1e9900 */
[C---:B------:R-:W-:Y:S02]  /*2720*/  LEA R44, P0, R94.reuse, c[0x0][0x180], 0x1 ;  /* 0x000060005e2c7a11 */ /* 0x040fe400078008ff */
[-C--:B------:R-:W-:Y:S02]  /*2730*/  IADD3.X R45, R121, R155.reuse, R98, P2, P3 ;  /* 0x0000009b792d7210 */ /* 0x080fe400017e6462 */
[-C--:B------:R-:W-:Y:S02]  /*2740*/  IADD3 R43, P2, P3, R31, R42.reuse, R72 ;  /* 0x0000002a1f2b7210 */ /* 0x080fe40007b5e048 */
[----:B------:R-:W-:Y:S02]  /*2750*/  LEA.HI.X R45, R94, c[0x0][0x184], R45, 0x1, P0 ;  /* 0x000061005e2d7a11 */ /* 0x000fe400000f0c2d */
[----:B------:R-:W-:Y:S02]  /*2760*/  LEA R40, P0, R43, c[0x0][0x180], 0x1 ;  /* 0x000060002b287a11 */ /* 0x000fe400078008ff */
[----:B-1----:R-:W-:Y:S01]  /*2770*/  IADD3.X R50, R122, R155, R99, P2, P3 ;  /* 0x0000009b7a327210 */ /* 0x002fe200017e6463 */
[----:B------:R1:W4:Y:S01]  /*2780*/  LDG.E.CONSTANT R135, [R44.64] ;  /* 0x0000000a2c877981 */ /* 0x000322000c1e9900 */
[----:B------:R-:W-:-:S02]  /*2790*/  IADD3 R51, P2, P3, R32, R42, R71 ;  /* 0x0000002a20337210 */ /* 0x000fc40007b5e047 */
[----:B------:R-:W-:Y:S02]  /*27a0*/  LEA.HI.X R41, R43, c[0x0][0x184], R50, 0x1, P0 ;  /* 0x000061002b297a11 */ /* 0x000fe400000f0c32 */
[----:B------:R-:W-:Y:S02]  /*27b0*/  IADD3 R49, P4, P5, R33, R42, R74 ;  /* 0x0000002a21317210 */ /* 0x000fe40007d9e04a */
[----:B------:R-:W-:Y:S01]  /*27c0*/  LEA R50, P0, R51, c[0x0][0x180], 0x1 ;  /* 0x0000600033327a11 */ /* 0x000fe200078008ff */
[----:B------:R1:W4:Y:S01]  /*27d0*/  LDG.E.CONSTANT R131, [R40.64] ;  /* 0x0000000a28837981 */ /* 0x000322000c1e9900 */
[-C--:B------:R-:W-:Y:S02]  /*27e0*/  IADD3.X R94, R123, R155.reuse, R100, P2, P3 ;  /* 0x0000009b7b5e7210 */ /* 0x080fe400017e6464 */
[----:B------:R-:W-:Y:S02]  /*27f0*/  LEA R48, P2, R49, c[0x0][0x180], 0x1 ;  /* 0x0000600031307a11 */ /* 0x000fe400078408ff */
[----:B0-----:R-:W-:-:S02]  /*2800*/  IADD3.X R46, R124, R155, R101, P4, P5 ;  /* 0x0000009b7c2e7210 */ /* 0x001fc400027ea465 */
[----:B------:R-:W-:Y:S02]  /*2810*/  LEA.HI.X R51, R51, c[0x0][0x184], R94, 0x1, P0 ;  /* 0x0000610033337a11 */ /* 0x000fe400000f0c5e */
[-C--:B------:R-:W-:Y:S02]  /*2820*/  IADD3 R43, P3, P4, R34, R42.reuse, R73 ;  /* 0x0000002a222b7210 */ /* 0x080fe40007c7e049 */
[----:B------:R-:W-:Y:S01]  /*2830*/  LEA.HI.X R49, R49, c[0x0][0x184], R46, 0x1, P2 ;  /* 0x0000610031317a11 */ /* 0x000fe200010f0c2e */
[----:B------:R0:W4:Y:S01]  /*2840*/  LDG.E.CONSTANT R134, [R50.64] ;  /* 0x0000000a32867981 */ /* 0x000122000c1e9900 */
[----:B-1----:R-:W-:Y:S02]  /*2850*/  LEA R44, P0, R43, c[0x0][0x180], 0x1 ;  /* 0x000060002b2c7a11 */ /* 0x002fe400078008ff */
        /* <DEDUP_REMOVED lines=10> */
[-C--:B------:R-:W-:Y:S01]  /*2900*/  IADD3.X R94, R127, R155.reuse, R104, P2, P3 ;  /* 0x0000009b7f5e7210 */ /* 0x080fe200017e6468 */
[----:B------:R1:W4:Y:S01]  /*2910*/  LDG.E.CONSTANT R141, [R40.64] ;  /* 0x0000000a288d7981 */ /* 0x000322000c1e9900 */
[-C--:B0-----:R-:W-:Y:S02]  /*2920*/  IADD3 R50, P2, P3, R37, R42.reuse, R78 ;  /* 0x0000002a25327210 */ /* 0x081fe40007b5e04e */
        /* <DEDUP_REMOVED lines=10> */
[----:B------:R-:W-:Y:S02]  /*29d0*/  IADD3.X R155, R130, R155, R107, P2, P3 ;  /* 0x0000009b829b7210 */ /* 0x000fe400017e646b */
[----:B------:R-:W-:-:S02]  /*29e0*/  LEA.HI.X R43, R43, c[0x0][0x184], R44, 0x1, P0 ;  /* 0x000061002b2b7a11 */ /* 0x000fc400000f0c2c */
[C---:B------:R-:W-:Y:S01]  /*29f0*/  LEA R40, P0, R48.reuse, c[0x0][0x180], 0x1 ;  /* 0x0000600030287a11 */ /* 0x040fe200078008ff */
[----:B0-----:R-:W-:Y:S03]  /*2a00*/  LDS.128 R44, [R54+0x10] ;  /* 0x00001000362c7984 */ /* 0x001fe60000000c00 */
[----:B------:R-:W-:Y:S01]  /*2a10*/  LEA.HI.X R41, R48, c[0x0][0x184], R155, 0x1, P0 ;  /* 0x0000610030297a11 */ /* 0x000fe200000f0c9b */
[----:B------:R0:W4:Y:S04]  /*2a20*/  LDG.E.CONSTANT R150, [R42.64] ;  /* 0x0000000a2a967981 */ /* 0x000128000c1e9900 */
[----:B------:R0:W4:Y:S04]  /*2a30*/  LDG.E.CONSTANT R154, [R40.64] ;  /* 0x0000000a289a7981 */ /* 0x000128000c1e9900 */
[----:B------:R-:W0:Y:S02]  /*2a40*/  LDS.128 R48, [R54] ;  /* 0x0000000036307984 */ /* 0x000e240000000c00 */
[----:B0-----:R-:W-:-:S02]  /*2a50*/  HADD2.F32 R155, -RZ, R49.H0_H0 ;  /* 0x20000031ff9b7230 */ /* 0x001fc40000004100 */
[----:B------:R-:W-:Y:S02]  /*2a60*/  HADD2.F32 R49, -RZ, R49.H1_H1 ;  /* 0x30000031ff317230 */ /* 0x000fe40000004100 */
[--C-:B------:R-:W-:Y:S02]  /*2a70*/  HADD2.F32 R41, -RZ, R50.reuse.H0_H0 ;  /* 0x20000032ff297230 */ /* 0x100fe40000004100 */
[----:B------:R-:W-:Y:S02]  /*2a80*/  HADD2.F32 R43, -RZ, R50.H1_H1 ;  /* 0x30000032ff2b7230 */ /* 0x000fe40000004100 */
[--C-:B------:R-:W-:Y:S02]  /*2a90*/  HADD2.F32 R50, -RZ, R51.reuse.H0_H0 ;  /* 0x20000033ff327230 */ /* 0x100fe40000004100 */
[----:B------:R-:W-:Y:S02]  /*2aa0*/  HADD2.F32 R51, -RZ, R51.H1_H1 ;  /* 0x30000033ff337230 */ /* 0x000fe40000004100 */
[----:B--2---:R-:W-:-:S02]  /*2ab0*/  HADD2.F32 R156, -RZ, R152.H0_H0 ;  /* 0x20000098ff9c7230 */ /* 0x004fc40000004100 */
[----:B------:R-:W-:-:S03]  /*2ac0*/  HADD2.F32 R152, -RZ, R152.H1_H1 ;  /* 0x30000098ff987230 */ /* 0x000fc60000004100 */
[----:B------:R-:W-:Y:S02]  /*2ad0*/  FMUL.FTZ R155, R155, R156 ;  /* 0x0000009c9b9b7220 */ /* 0x000fe40000410000 */
[----:B------:R-:W-:Y:S01]  /*2ae0*/  FMUL.FTZ R152, R49, R152 ;  /* 0x0000009831987220 */ /* 0x000fe20000410000 */
[--C-:B------:R-:W-:Y:S02]  /*2af0*/  HADD2.F32 R49, -RZ, R48.reuse.H0_H0 ;  /* 0x20000030ff317230 */ /* 0x100fe40000004100 */
[--C-:B---3--:R-:W-:Y:S02]  /*2b00*/  HADD2.F32 R40, -RZ, R153.reuse.H0_H0 ;  /* 0x20000099ff287230 */ /* 0x108fe40000004100 */
[----:B------:R-:W-:Y:S02]  /*2b10*/  HADD2.F32 R48, -RZ, R48.H1_H1 ;  /* 0x30000030ff307230 */ /* 0x000fe40000004100 */
[----:B------:R-:W-:Y:S01]  /*2b20*/  HADD2.F32 R153, -RZ, R153.H1_H1 ;  /* 0x30000099ff997230 */ /* 0x000fe20000004100 */
[----:B------:R-:W-:Y:S01]  /*2b30*/  FFMA.FTZ R40, R49, R40, R155 ;  /* 0x0000002831287223 */ /* 0x000fe2000001009b */
[----:B------:R-:W-:-:S02]  /*2b40*/  HADD2.F32 R42, -RZ, R151.H0_H0 ;  /* 0x20000097ff2a7230 */ /* 0x000fc40000004100 */
[----:B------:R-:W-:Y:S01]  /*2b50*/  HADD2.F32 R151, -RZ, R151.H1_H1 ;  /* 0x30000097ff977230 */ /* 0x000fe20000004100 */
[----:B------:R-:W-:Y:S02]  /*2b60*/  FFMA.FTZ R48, R48, R153, R152 ;  /* 0x0000009930307223 */ /* 0x000fe40000010098 */
[----:B------:R-:W-:Y:S02]  /*2b70*/  FFMA.FTZ R49, R41, R42, R40 ;  /* 0x0000002a29317223 */ /* 0x000fe40000010028 */
[----:B------:R-:W-:Y:S01]  /*2b80*/  FFMA.FTZ R48, R43, R151, R48 ;  /* 0x000000972b307223 */ /* 0x000fe20000010030 */
[--C-:B-1----:R-:W-:Y:S01]  /*2b90*/  HADD2.F32 R95, -RZ, R147.reuse.H0_H0 ;  /* 0x20000093ff5f7230 */ /* 0x102fe20000004100 */
[----:B------:R-:W0:Y:S01]  /*2ba0*/  LDS.128 R40, [R54+0x20] ;  /* 0x0000200036287984 */ /* 0x000e220000000c00 */
[----:B------:R-:W-:-:S03]  /*2bb0*/  HADD2.F32 R147, -RZ, R147.H1_H1 ;  /* 0x30000093ff937230 */ /* 0x000fc60000004100 */
[----:B------:R-:W-:Y:S01]  /*2bc0*/  FFMA.FTZ R49, R50, R95, R49 ;  /* 0x0000005f32317223 */ /* 0x000fe20000010031 */
[--C-:B------:R-:W-:Y:S01]  /*2bd0*/  HADD2.F32 R50, -RZ, R44.reuse.H0_H0 ;  /* 0x2000002cff327230 */ /* 0x100fe20000004100 */
[----:B------:R-:W-:Y:S01]  /*2be0*/  FFMA.FTZ R48, R51, R147, R48 ;  /* 0x0000009333307223 */ /* 0x000fe20000010030 */
        /* <DEDUP_REMOVED lines=13> */
[----:B----4-:R-:W-:Y:S02]  /*2cc0*/  HADD2.F32 R147, -RZ, R142.H0_H0 ;  /* 0x2000008eff937230 */ /* 0x010fe40000004100 */
[----:B------:R-:W-:Y:S02]  /*2cd0*/  HADD2.F32 R46, -RZ, R46.H1_H1 ;  /* 0x3000002eff2e7230 */ /* 0x000fe40000004100 */
[----:B------:R-:W-:Y:S01]  /*2ce0*/  HADD2.F32 R142, -RZ, R142.H1_H1 ;  /* 0x3000008eff8e7230 */ /* 0x000fe20000004100 */
[----:B------:R-:W-:Y:S01]  /*2cf0*/  FFMA.FTZ R44, R95, R147, R44 ;  /* 0x000000935f2c7223 */ /* 0x000fe2000001002c */
[----:B------:R-:W-:-:S02]  /*2d00*/  HADD2.F32 R95, -RZ, R47.H0_H0 ;  /* 0x2000002fff5f7230 */ /* 0x000fc40000004100 */
[----:B------:R-:W-:Y:S02]  /*2d10*/  HADD2.F32 R148, -RZ, R47.H1_H1 ;  /* 0x3000002fff947230 */ /* 0x000fe40000004100 */
[--C-:B------:R-:W-:Y:S01]  /*2d20*/  HADD2.F32 R47, -RZ, R143.reuse.H0_H0 ;  /* 0x2000008fff2f7230 */ /* 0x100fe20000004100 */
[----:B------:R-:W-:Y:S01]  /*2d30*/  FFMA.FTZ R45, R46, R142, R45 ;  /* 0x0000008e2e2d7223 */ /* 0x000fe2000001002d */
[----:B------:R-:W-:Y:S02]  /*2d40*/  HADD2.F32 R143, -RZ, R143.H1_H1 ;  /* 0x3000008fff8f7230 */ /* 0x000fe40000004100 */
[--C-:B0-----:R-:W-:Y:S01]  /*2d50*/  HADD2.F32 R46, -RZ, R41.reuse.H0_H0 ;  /* 0x20000029ff2e7230 */ /* 0x101fe20000004100 */
[----:B------:R-:W-:Y:S01]  /*2d60*/  FFMA.FTZ R44, R95, R47, R44 ;  /* 0x0000002f5f2c7223 */ /* 0x000fe2000001002c */
[----:B------:R-:W-:Y:S02]  /*2d70*/  HADD2.F32 R142, -RZ, R41.H1_H1 ;  /* 0x30000029ff8e7230 */ /* 0x000fe40000004100 */
[----:B------:R-:W-:-:S02]  /*2d80*/  HADD2.F32 R47, -RZ, R40.H0_H0 ;  /* 0x20000028ff2f7230 */ /* 0x000fc40000004100 */
[----:B------:R-:W-:Y:S01]  /*2d90*/  HADD2.F32 R41, -RZ, R144.H0_H0 ;  /* 0x20000090ff297230 */ /* 0x000fe20000004100 */
[----:B------:R-:W-:Y:S01]  /*2da0*/  FFMA.FTZ R45, R148, R143, R45 ;  /* 0x0000008f942d7223 */ /* 0x000fe2000001002d */
[--C-:B------:R-:W-:Y:S02]  /*2db0*/  HADD2.F32 R95, -RZ, R42.reuse.H0_H0 ;  /* 0x2000002aff5f7230 */ /* 0x100fe40000004100 */
[----:B------:R-:W-:Y:S01]  /*2dc0*/  HADD2.F32 R148, -RZ, R42.H1_H1 ;  /* 0x3000002aff947230 */ /* 0x000fe20000004100 */
        /* <DEDUP_REMOVED lines=90> */
[----:B------:R-:W-:-:S04]  /*3370*/  FFMA.FTZ R41, R49, R41, R42 ;  /* 0x0000002931297223 */ /* 0x000fc8000001002a */
[----:B------:R-:W-:Y:S01]  /*3380*/  FFMA.FTZ R40, R47, R154, R40 ;  /* 0x0000009a2f287223 */ /* 0x000fe20000010028 */
[----:B-----5:R-:W-:-:S03]  /*3390*/  FSETP.NEU.FTZ.AND P2, PT, R2, RZ, PT ;  /* 0x000000ff0200720b */ /* 0x020fc60003f5d000 */
[----:B------:R-:W-:Y:S01]  /*33a0*/  FADD.FTZ R47, R41, R40 ;  /* 0x00000028292f7221 */ /* 0x000fe20000010000 */
[----:B------:R-:W-:Y:S07]  /*33b0*/  BRA.DIV ~URZ, `(.L_x_20831) ;  /* 0x00003e127f007947 */ /* 0x000fee000b800000 */
[----:B------:R0:W1:Y:S02]  /*33c0*/  SHFL.BFLY PT, R40, R47, 0x2, 0x1f ;  /* 0x0c401f002f287f89 */ /* 0x00006400000e0000 */
.L_x_20880:
[----:B01----:R-:W-:Y:S01]  /*33d0*/  FADD.FTZ R47, R47, R40 ;  /* 0x000000282f2f7221 */ /* 0x003fe20000010000 */
[----:B------:R-:W-:Y:S05]  /*33e0*/  BRA.DIV ~URZ, `(.L_x_20832) ;  /* 0x00003e627f007947 */ /* 0x000fea000b800000 */
[----:B------:R0:W1:Y:S02]  /*33f0*/  SHFL.BFLY PT, R40, R47, 0x1, 0x1f ;  /* 0x0c201f002f287f89 */ /* 0x00006400000e0000 */
.L_x_20881:
        /* <DEDUP_REMOVED lines=16> */
.L_x_20830:
[----:B------:R-:W-:-:S13]  /*3500*/  ISETP.NE.AND P0, PT, R7, RZ, PT ;  /* 0x000000ff0700720c */ /* 0x000fda0003f05270 */
[----:B------:R-:W-:Y:S02]  /*3510*/  @!P0 IMAD R40, R52, 0x8, R79 ;  /* 0x0000000834288824 */ /* 0x000fe400078e024f */
[----:B------:R-:W-:-:S05]  /*3520*/  @!P0 IMAD.MOV.U32 R41, RZ, RZ, -0x800001 ;  /* 0xff7fffffff298424 */ /* 0x000fca00078e00ff */
[----:B------:R0:W-:Y:S02]  /*3530*/  @!P0 STS [R40.X4+0x1a0], R41 ;  /* 0x0001a02928008388 */ /* 0x0001e40000004800 */
.L_x_20833:
[----:B------:R-:W-:Y:S05]  /*3540*/  BSYNC B1 ;  /* 0x0000000000017941 */ /* 0x000fea0003800000 */
.L_x_20829:
[----:B------:R-:W-:-:S04]  /*3550*/  IADD3 R52, R52, 0x4, RZ ;  /* 0x0000000434347810 */ /* 0x000fc80007ffe0ff */
[----:B------:R-:W-:-:S13]  /*3560*/  ISETP.GE.AND P0, PT, R52, R6, PT ;  /* 0x000000063400720c */ /* 0x000fda0003f06270 */
[----:B01---5:R-:W-:Y:S01]  /*3570*/  @P0 CALL.REL.NOINC `(.L_x_20828) ;  /* 0x0000001000000944 */ /* 0x023fe20003c00000 */
[----:B------:R-:W-:Y:S05]  /*3580*/  BRA `(.L_x_20834) ;  /* 0xffffe92000007947 */ /* 0x000fea000383ffff */
.L_x_20828:
[----:B------:R-:W-:Y:S05]  /*3590*/  BSYNC B0 ;  /* 0x0000000000007941 */ /* 0x000fea0003800000 */
.L_x_20827:
[----:B------:R-:W-:Y:S05]  /*35a0*/  BRA.DIV ~URZ, `(.L_x_20835) ;  /* 0x00003d227f007947 */ /* 0x000fea000b800000 */
[----:B------:R0:W1:Y:S02]  /*35b0*/  SHFL.BFLY PT, R7, R12, 0x10, 0x1f ;  /* 0x0e001f000c077f89 */ /* 0x00006400000e0000 */
.L_x_20882:
[----:B-1----:R-:W-:Y:S01]  /*35c0*/  FMNMX.FTZ R15, R7, R12, !PT ;  /* 0x0000000c070f7209 */ /* 0x002fe20007810000 */
[----:B------:R-:W-:Y:S05]  /*35d0*/  BRA.DIV ~URZ, `(.L_x_20836) ;  /* 0x00003d727f007947 */ /* 0x000fea000b800000 */
[----:B-----5:R-:W1:Y:S02]  /*35e0*/  SHFL.BFLY PT, R2, R15, 0x8, 0x1f ;  /* 0x0d001f000f027f89 */ /* 0x020e6400000e0000 */
[----:B-1----:R-:W-:-:S05]  /*35f0*/  FMNMX.FTZ R2, R15, R2, !PT ;  /* 0x000000020f027209 */ /* 0x002fca0007810000 */
[----:B------:R1:W2:Y:S02]  /*3600*/  SHFL.BFLY PT, R7, R2, 0x4, 0x1f ;  /* 0x0c801f0002077f89 */ /* 0x0002a400000e0000 */
.L_x_20883:
[----:B------:R-:W-:Y:S01]  /*3610*/  ISETP.NE.AND P0, PT, R8, RZ, PT ;  /* 0x000000ff0800720c */ /* 0x000fe20003f05270 */
[----:B------:R-:W-:-:S12]  /*3620*/  WARPSYNC 0xffffffff ;  /* 0xffffffff00007948 */ /* 0x000fd80003800000 */
[----:B0-----:R-:W-:Y:S02]  /*3630*/  @!P0 SHF.R.S32.HI R12, RZ, 0x1f, R3 ;  /* 0x0000001fff0c8819 */ /* 0x001fe40000011403 */
[----:B--2---:R-:W-:Y:S02]  /*3640*/  @!P0 FMNMX.FTZ R7, R7, R2, !PT ;  /* 0x0000000207078209 */ /* 0x004fe40007810000 */
[----:B------:R-:W-:-:S04]  /*3650*/  @!P0 LEA.HI R12, R12, R3, RZ, 0x5 ;  /* 0x000000030c0c8211 */ /* 0x000fc800078f28ff */
[----:B-1----:R-:W-:-:S05]  /*3660*/  @!P0 SHF.R.S32.HI R2, RZ, 0x5, R12 ;  /* 0x00000005ff028819 */ /* 0x002fca000001140c */
        /* <DEDUP_REMOVED lines=34> */
.L_x_20841:
        /* <DEDUP_REMOVED lines=11> */
.L_x_20840:
[----:B------:R-:W-:Y:S05]  /*3940*/  BSYNC B1 ;  /* 0x0000000000017941 */ /* 0x000fea0003800000 */
.L_x_20839:
        /* <DEDUP_REMOVED lines=10> */
.L_x_20844:
        /* <DEDUP_REMOVED lines=100> */
.L_x_20843:
[----:B------:R-:W-:Y:S05]  /*4030*/  BSYNC B1 ;  /* 0x0000000000017941 */ /* 0x000fea0003800000 */
.L_x_20842:
        /* <DEDUP_REMOVED lines=55> */
.L_x_20846:
[----:B------:R-:W-:Y:S05]  /*43b0*/  BSYNC B1 ;  /* 0x0000000000017941 */ /* 0x000fea0003800000 */
.L_x_20845:
        /* <DEDUP_REMOVED lines=26> */
.L_x_20838:
[----:B------:R-:W-:Y:S05]  /*4560*/  BSYNC B0 ;  /* 0x0000000000007941 */ /* 0x000fea0003800000 */
.L_x_20837:
        /* <DEDUP_REMOVED lines=45> */
.L_x_20851:
        /* <DEDUP_REMOVED lines=8> */
.L_x_20850:
[----:B------:R-:W-:Y:S05]  /*48c0*/  BSYNC B1 ;  /* 0x0000000000017941 */ /* 0x000fea0003800000 */
.L_x_20849:
        /* <DEDUP_REMOVED lines=10> */
.L_x_20854:
        /* <DEDUP_REMOVED lines=52> */
.L_x_20853:
[----:B------:R-:W-:Y:S05]  /*4cb0*/  BSYNC B1 ;  /* 0x0000000000017941 */ /* 0x000fea0003800000 */
.L_x_20852:
        /* <DEDUP_REMOVED lines=31> */
.L_x_20856:
[----:B------:R-:W-:Y:S05]  /*4eb0*/  BSYNC B1 ;  /* 0x0000000000017941 */ /* 0x000fea0003800000 */
.L_x_20855:
        /* <DEDUP_REMOVED lines=14> */
.L_x_20848:
[----:B------:R-:W-:Y:S05]  /*4fa0*/  BSYNC B0 ;  /* 0x0000000000007941 */ /* 0x000fea0003800000 */
.L_x_20847:
        /* <DEDUP_REMOVED lines=33> */
.L_x_20858:
[----:B------:R-:W-:Y:S05]  /*51c0*/  BSYNC B0 ;  /* 0x0000000000007941 */ /* 0x000fea0003800000 */
.L_x_20857:
[----:B------:R-:W-:Y:S01]  /*51d0*/  BSSY B1, `(.L_x_20859) ;  /* 0x0000186000017945 */ /* 0x000fe20003800000 */
[----:B0-----:R-:W-:Y:S01]  /*51e0*/  IMAD.MOV.U32 R12, RZ, RZ, RZ ;  /* 0x000000ffff0c7224 */ /* 0x001fe200078e00ff */
[----:B------:R-:W-:Y:S01]  /*51f0*/  CS2R R44, SRZ ;  /* 0x00000000002c7805 */ /* 0x000fe2000001ff00 */
[----:B------:R-:W-:Y:S01]  /*5200*/  IMAD.MOV.U32 R15, RZ, RZ, RZ ;  /* 0x000000ffff0f7224 */ /* 0x000fe200078e00ff */
[----:B------:R-:W-:Y:S05]  /*5210*/  @P1 BRA `(.L_x_20860) ;  /* 0x0000181000001947 */ /* 0x000fea0003800000 */
[----:B------:R-:W-:Y:S01]  /*5220*/  IABS R46, c[0x0][0x1e4] ;  /* 0x00007900002e7a13 */ /* 0x000fe20000000000 */
[----:B------:R-:W0:Y:S01]  /*5230*/  S2R R7, SR_CTAID.Z ;  /* 0x0000000000077919 */ /* 0x000e220000002700 */
[----:B------:R-:W-:Y:S01]  /*5240*/  SHF.R.S32.HI R10, RZ, 0x1f, R3 ;  /* 0x0000001fff0a7819 */ /* 0x000fe20000011403 */
[----:B------:R-:W-:Y:S01]  /*5250*/  IMAD.MOV.U32 R53, RZ, RZ, c[0x0][0x1bc] ;  /* 0x00006f00ff357624 */ /* 0x000fe200078e00ff */
[----:B------:R-:W2:Y:S01]  /*5260*/  I2F.RP R18, R46 ;  /* 0x0000002e00127306 */ /* 0x000ea20000209400 */
[----:B------:R-:W-:Y:S01]  /*5270*/  IMAD.SHL.U32 R54, R8, 0x8, RZ ;  /* 0x0000000808367824 */ /* 0x000fe200078e00ff */
[----:B------:R-:W-:-:S02]  /*5280*/  LEA.HI R10, R10, R3, RZ, 0x5 ;  /* 0x000000030a0a7211 */ /* 0x000fc400078f28ff */
[----:B------:R-:W-:Y:S02]  /*5290*/  IADD3 R55, -R4, 0x1, RZ ;  /* 0x0000000104377810 */ /* 0x000fe40007ffe1ff */
[----:B------:R-:W-:Y:S02]  /*52a0*/  SHF.R.S32.HI R56, RZ, 0x5, R10 ;  /* 0x00000005ff387819 */ /* 0x000fe4000001140a */
[----:B------:R-:W-:Y:S02]  /*52b0*/  IADD3 R9, R9, -c[0x0][0x1dc], RZ ;  /* 0x8000770009097a10 */ /* 0x000fe40007ffe0ff */
[----:B------:R-:W-:Y:S02]  /*52c0*/  SHF.R.S32.HI R53, RZ, 0x1f, R53 ;  /* 0x0000001fff357819 */ /* 0x000fe40000011435 */
[C---:B------:R-:W-:Y:S02]  /*52d0*/  IADD3 R52, R54.reuse, 0x100, RZ ;  /* 0x0000010036347810 */ /* 0x040fe40007ffe0ff */
[C---:B------:R-:W-:Y:S01]  /*52e0*/  IADD3 R49, R54.reuse, 0x200, RZ ;  /* 0x0000020036317810 */ /* 0x040fe20007ffe0ff */
[----:B--2---:R-:W2:Y:S01]  /*52f0*/  MUFU.RCP R18, R18 ;  /* 0x0000001200127308 */ /* 0x004ea20000001000 */
[----:B------:R-:W-:-:S02]  /*5300*/  IADD3 R47, R54, 0x300, RZ ;  /* 0x00000300362f7810 */ /* 0x000fc40007ffe0ff */
[----:B------:R-:W-:Y:S01]  /*5310*/  IADD3 R4, R54, 0x500, RZ ;  /* 0x0000050036047810 */ /* 0x000fe20007ffe0ff */
[----:B0-----:R-:W-:Y:S01]  /*5320*/  IMAD R48, R7, 0x40, R56 ;  /* 0x0000004007307824 */ /* 0x001fe200078e0238 */
[----:B------:R-:W-:-:S03]  /*5330*/  LEA R56, R56, 0x1a0, 0x5 ;  /* 0x000001a038387811 */ /* 0x000fc600078e28ff */
[----:B------:R-:W-:Y:S01]  /*5340*/  IMAD.SHL.U32 R57, R48, 0x8, RZ ;  /* 0x0000000830397824 */ /* 0x000fe200078e00ff */
[----:B------:R-:W-:Y:S02]  /*5350*/  IADD3 R11, P0, R11, R48, RZ ;  /* 0x000000300b0b7210 */ /* 0x000fe40007f1e0ff */
[----:B------:R-:W-:Y:S02]  /*5360*/  IADD3 R56, R56, 0x10, RZ ;  /* 0x0000001038387810 */ /* 0x000fe40007ffe0ff */
[----:B------:R-:W-:Y:S02]  /*5370*/  LEA.HI.X.SX32 R10, R48, R13, 0x1, P0 ;  /* 0x0000000d300a7211 */ /* 0x000fe400000f0eff */
[----:B--2---:R-:W-:Y:S02]  /*5380*/  IADD3 R16, R18, 0xffffffe, RZ ;  /* 0x0ffffffe12107810 */ /* 0x004fe40007ffe0ff */
[C---:B------:R-:W-:Y:S02]  /*5390*/  LEA R50, P0, R11.reuse, c[0x0][0x198], 0x2 ;  /* 0x000066000b327a11 */ /* 0x040fe400078010ff */
[----:B------:R0:W2:Y:S02]  /*53a0*/  F2I.FTZ.U32.TRUNC.NTZ R17, R16 ;  /* 0x0000001000117305 */ /* 0x0000a4000021f000 */
[----:B------:R-:W-:Y:S01]  /*53b0*/  LEA.HI.X R51, R11, c[0x0][0x19c], R10, 0x2, P0 ;  /* 0x000067000b337a11 */ /* 0x000fe200000f140a */
[----:B------:R-:W-:Y:S01]  /*53c0*/  IMAD R10, R5, c[0x0][0x1c0], RZ ;  /* 0x00007000050a7a24 */ /* 0x000fe200078e02ff */
[----:B------:R-:W-:-:S04]  /*53d0*/  IADD3 R5, R54, 0x400, RZ ;  /* 0x0000040036057810 */ /* 0x000fc80007ffe0ff */
[----:B------:R-:W-:Y:S01]  /*53e0*/  SHF.R.S32.HI R11, RZ, 0x1f, R10 ;  /* 0x0000001fff0b7819 */ /* 0x000fe2000001140a */
[----:B0-----:R-:W-:Y:S02]  /*53f0*/  IMAD.MOV.U32 R16, RZ, RZ, RZ ;  /* 0x000000ffff107224 */ /* 0x001fe400078e00ff */
[----:B--2---:R-:W-:-:S04]  /*5400*/  IMAD.MOV R7, RZ, RZ, -R17 ;  /* 0x000000ffff077224 */ /* 0x004fc800078e0a11 */
[----:B------:R-:W-:Y:S02]  /*5410*/  IMAD R13, R7, R46, RZ ;  /* 0x0000002e070d7224 */ /* 0x000fe400078e02ff */
[----:B------:R-:W-:Y:S02]  /*5420*/  IMAD.MOV.U32 R7, RZ, RZ, RZ ;  /* 0x000000ffff077224 */ /* 0x000fe400078e00ff */
[----:B------:R-:W-:-:S04]  /*5430*/  IMAD.HI.U32 R13, R17, R13, R16 ;  /* 0x0000000d110d7227 */ /* 0x000fc800078e0010 */
.L_x_20875:
        /* <DEDUP_REMOVED lines=59> */
[----:B------:R-:W-:Y:S02]  /*57f0*/  LEA.HI.X.SX32 R18, R52, R38, 0x1, P1 ;  /* 0x0000002634127211 */ /* 0x000fe400008f0eff */
[-C--:B------:R-:W-:Y:S02]  /*5800*/  IADD3 R22, P1, R5, R36.reuse, RZ ;  /* 0x0000002405167210 */ /* 0x080fe40007f3e0ff */
[----:B------:R-:W-:Y:S02]  /*5810*/  LEA.HI.X R17, R17, c[0x0][0x18c], R18, 0x1, P2 ;  /* 0x0000630011117a11 */ /* 0x000fe400010f0c12 */
[----:B------:R-:W-:Y:S02]  /*5820*/  IADD3 R18, P4, R4, R36, RZ ;  /* 0x0000002404127210 */ /* 0x000fe40007f9e0ff */
[----:B------:R-:W-:Y:S02]  /*5830*/  LEA R24, P2, R25, c[0x0][0x188], 0x1 ;  /* 0x0000620019187a11 */ /* 0x000fe400078408ff */
[----:B------:R-:W-:-:S02]  /*5840*/  LEA.HI.X.SX32 R26, R47, R38, 0x1, P5 ;  /* 0x000000262f1a7211 */ /* 0x000fc400028f0eff */
[----:B------:R-:W-:Y:S02]  /*5850*/  LEA.HI.X.SX32 R23, R5, R38, 0x1, P1 ;  /* 0x0000002605177211 */ /* 0x000fe400008f0eff */
[----:B------:R-:W-:Y:S02]  /*5860*/  IADD3 R37, P1, R54, R36, RZ ;  /* 0x0000002436257210 */ /* 0x000fe40007f3e0ff */
[-C--:B------:R-:W-:Y:S02]  /*5870*/  LEA.HI.X.SX32 R30, R49, R38.reuse, 0x1, P6 ;  /* 0x00000026311e7211 */ /* 0x080fe400030f0eff */
[----:B------:R-:W-:Y:S02]  /*5880*/  LEA.HI.X.SX32 R19, R4, R38, 0x1, P4 ;  /* 0x0000002604137211 */ /* 0x000fe400020f0eff */
[----:B------:R-:W-:Y:S02]  /*5890*/  LEA.HI.X R25, R25, c[0x0][0x18c], R26, 0x1, P2 ;  /* 0x0000630019197a11 */ /* 0x000fe400010f0c1a */
[----:B------:R-:W-:-:S02]  /*58a0*/  LEA R28, P6, R22, c[0x0][0x188], 0x1 ;  /* 0x00006200161c7a11 */ /* 0x000fc400078c08ff */
[----:B------:R-:W-:Y:S02]  /*58b0*/  LEA R32, P5, R18, c[0x0][0x188], 0x1 ;  /* 0x0000620012207a11 */ /* 0x000fe400078a08ff */
[----:B------:R-:W-:Y:S01]  /*58c0*/  LEA R36, P2, R37, c[0x0][0x188], 0x1 ;  /* 0x0000620025247a11 */ /* 0x000fe200078408ff */
[----:B------:R-:W5:Y:S01]  /*58d0*/  LDG.E.128.CONSTANT R24, [R24.64] ;  /* 0x0000000a18187981 */ /* 0x000f62000c1e9d00 */
[----:B------:R-:W-:Y:S02]  /*58e0*/  LEA.HI.X.SX32 R38, R54, R38, 0x1, P1 ;  /* 0x0000002636267211 */ /* 0x000fe400008f0eff */
[----:B------:R-:W-:Y:S02]  /*58f0*/  LEA.HI.X R21, R21, c[0x0][0x18c], R30, 0x1, P3 ;  /* 0x0000630015157a11 */ /* 0x000fe400018f0c1e */
[----:B------:R-:W-:Y:S02]  /*5900*/  LEA.HI.X R29, R22, c[0x0][0x18c], R23, 0x1, P6 ;  /* 0x00006300161d7a11 */ /* 0x000fe400030f0c17 */
[----:B------:R-:W-:-:S02]  /*5910*/  LEA.HI.X R33, R18, c[0x0][0x18c], R19, 0x1, P5 ;  /* 0x0000630012217a11 */ /* 0x000fc400028f0c13 */
[----:B------:R-:W-:Y:S01]  /*5920*/  LEA.HI.X R37, R37, c[0x0][0x18c], R38, 0x1, P2 ;  /* 0x0000630025257a11 */ /* 0x000fe200010f0c26 */
[----:B------:R-:W5:Y:S04]  /*5930*/  LDG.E.128.CONSTANT R16, [R16.64] ;  /* 0x0000000a10107981 */ /* 0x000f68000c1e9d00 */
        /* <DEDUP_REMOVED lines=9> */
[C---:B-1-3--:R-:W-:Y:S02]  /*59d0*/  IADD3 R61, R57.reuse, 0x3, RZ ;  /* 0x00000003393d7810 */ /* 0x04afe40007ffe0ff */
        /* <DEDUP_REMOVED lines=30> */
.L_x_20864:
[----:B-1-3--:R-:W-:Y:S05]  /*5bc0*/  BSYNC B2 ;  /* 0x0000000000027941 */ /* 0x00afea0003800000 */
.L_x_20863:
[----:B------:R-:W-:Y:S01]  /*5bd0*/  F2FP.PACK_AB R40, R41, R40 ;  /* 0x000000282928723e */ /* 0x000fe200000000ff */
[----:B-----5:R-:W-:Y:S01]  /*5be0*/  HFMA2.MMA R37, R58, R37, -RZ ;  /* 0x000000253a257235 */ /* 0x020fe200001000ff */
[----:B------:R-:W-:Y:S01]  /*5bf0*/  IMAD.MOV.U32 R41, RZ, RZ, R64 ;  /* 0x000000ffff297224 */ /* 0x000fe200078e0040 */
[----:B------:R-:W-:Y:S01]  /*5c00*/  F2FP.PACK_AB R42, R43, R42 ;  /* 0x0000002a2b2a723e */ /* 0x000fe200000000ff */
[----:B------:R-:W-:Y:S04]  /*5c10*/  BSSY B2, `(.L_x_20865) ;  /* 0x0000026000027945 */ /* 0x000fe80003800000 */
[----:B------:R-:W-:Y:S01]  /*5c20*/  HFMA2.MMA R36, R41, R36, R37 ;  /* 0x0000002429247235 */ /* 0x000fe20000000025 */
[----:B------:R-:W-:-:S09]  /*5c30*/  IMAD.MOV.U32 R37, RZ, RZ, R40 ;  /* 0x000000ffff257224 */ /* 0x000fd200078e0028 */
[----:B------:R-:W-:Y:S01]  /*5c40*/  HFMA2 R38, R37, R38, R36 ;  /* 0x0000002625267231 */ /* 0x000fe20000000024 */
[----:B------:R-:W-:-:S06]  /*5c50*/  IMAD.MOV.U32 R36, RZ, RZ, R42 ;  /* 0x000000ffff247224 */ /* 0x000fcc00078e002a */
        /* <DEDUP_REMOVED lines=16> */
[----:B------:R-:W-:Y:S02]  /*5d60*/  IADD3 R39, R57, 0x7, RZ ;  /* 0x0000000739277810 */ /* 0x000fe40007ffe0ff */
[----:B------:R-:W-:Y:S02]  /*5d70*/  SEL R59, R19, RZ, !P4 ;  /* 0x000000ff133b7207 */ /* 0x000fe40006000000 */
[----:B------:R-:W-:Y:S02]  /*5d80*/  PRMT R19, R18, 0x7632, R19 ;  /* 0x0000763212137816 */ /* 0x000fe40000000013 */
[----:B------:R-:W-:-:S02]  /*5d90*/  SEL R43, R17, RZ, !P5 ;  /* 0x000000ff112b7207 */ /* 0x000fc40006800000 */
        /* <DEDUP_REMOVED lines=13> */
.L_x_20866:
[----:B------:R-:W-:Y:S05]  /*5e70*/  BSYNC B2 ;  /* 0x0000000000027941 */ /* 0x000fea0003800000 */
.L_x_20865:
[----:B------:R-:W-:Y:S01]  /*5e80*/  HMUL2 R39, R58, R17 ;  /* 0x000000113a277232 */ /* 0x000fe20000000000 */
[----:B------:R-:W-:Y:S01]  /*5e90*/  BSSY B2, `(.L_x_20867) ;  /* 0x0000026000027945 */ /* 0x000fe20003800000 */
[--C-:B------:R-:W-:Y:S02]  /*5ea0*/  HADD2.F32 R17, -RZ, R38.reuse.H0_H0 ;  /* 0x20000026ff117230 */ /* 0x100fe40000004100 */
[----:B------:R-:W-:Y:S02]  /*5eb0*/  HFMA2 R39, R41, R16, R39 ;  /* 0x0000001029277231 */ /* 0x000fe40000000027 */
        /* <DEDUP_REMOVED lines=35> */
.L_x_20868:
[----:B------:R-:W-:Y:S05]  /*60f0*/  BSYNC B2 ;  /* 0x0000000000027941 */ /* 0x000fea0003800000 */
.L_x_20867:
        /* <DEDUP_REMOVED lines=9> */
[----:B------:R-:W-:Y:S02]  /*6190*/  ISETP.GE.AND P2, PT, R19, R0, PT ;  /* 0x000000001300720c */ /* 0x000fe40003f46270 */
[C---:B------:R-:W-:Y:S02]  /*61a0*/  IADD3 R39, R57.reuse, 0x4, RZ ;  /* 0x0000000439277810 */ /* 0x040fe40007ffe0ff */
[----:B------:R-:W-:-:S02]  /*61b0*/  IADD3 R17, R57, 0x5, RZ ;  /* 0x0000000539117810 */ /* 0x000fc40007ffe0ff */
[----:B------:R-:W-:Y:S02]  /*61c0*/  IADD3 R19, R57, 0x6, RZ ;  /* 0x0000000639137810 */ /* 0x000fe40007ffe0ff */
[-C--:B------:R-:W-:Y:S02]  /*61d0*/  ISETP.GE.AND P6, PT, R39, R0.reuse, PT ;  /* 0x000000002700720c */ /* 0x080fe40003fc6270 */
[-C--:B------:R-:W-:Y:S02]  /*61e0*/  ISETP.GE.AND P3, PT, R17, R0.reuse, PT ;  /* 0x000000001100720c */ /* 0x080fe40003f66270 */
[----:B------:R-:W-:Y:S02]  /*61f0*/  ISETP.GE.AND P4, PT, R19, R0, PT ;  /* 0x000000001300720c */ /* 0x000fe40003f86270 */
[C---:B------:R-:W-:Y:S02]  /*6200*/  IADD3 R17, R57.reuse, 0x7, RZ ;  /* 0x0000000739117810 */ /* 0x040fe40007ffe0ff */
[----:B------:R-:W-:-:S02]  /*6210*/  IADD3 R39, R57, 0x1, RZ ;  /* 0x0000000139277810 */ /* 0x000fc40007ffe0ff */
[----:B------:R-:W-:Y:S02]  /*6220*/  SEL R20, R25, RZ, !P5 ;  /* 0x000000ff19147207 */ /* 0x000fe40006800000 */
[----:B------:R-:W-:Y:S02]  /*6230*/  SEL R19, R26, RZ, !P6 ;  /* 0x000000ff1a137207 */ /* 0x000fe40007000000 */
[----:B------:R-:W-:Y:S02]  /*6240*/  SEL R38, R27, RZ, !P4 ;  /* 0x000000ff1b267207 */ /* 0x000fe40006000000 */
[-C--:B------:R-:W-:Y:S02]  /*6250*/  ISETP.GE.AND P5, PT, R17, R0.reuse, PT ;  /* 0x000000001100720c */ /* 0x080fe40003fa6270 */
        /* <DEDUP_REMOVED lines=15> */
.L_x_20870:
[----:B------:R-:W-:Y:S05]  /*6350*/  BSYNC B2 ;  /* 0x0000000000027941 */ /* 0x000fea0003800000 */
.L_x_20869:
[----:B------:R-:W-:Y:S01]  /*6360*/  BSSY B2, `(.L_x_20871) ;  /* 0x0000022000027945 */ /* 0x000fe20003800000 */
[----:B------:R-:W-:Y:S01]  /*6370*/  HMUL2 R25, R58, R25 ;  /* 0x000000193a197232 */ /* 0x000fe20000000000 */
        /* <DEDUP_REMOVED lines=32> */
.L_x_20872:
[----:B------:R-:W-:Y:S05]  /*6580*/  BSYNC B2 ;  /* 0x0000000000027941 */ /* 0x000fea0003800000 */
.L_x_20871:
[----:B------:R-:W-:Y:S01]  /*6590*/  BSSY B2, `(.L_x_20873) ;  /* 0x0000022000027945 */ /* 0x000fe20003800000 */
[----:B------:R-:W-:Y:S01]  /*65a0*/  HFMA2.MMA R29, R58, R29, -RZ ;  /* 0x0000001d3a1d7235 */ /* 0x000fe200001000ff */
        /* <DEDUP_REMOVED lines=32> */
.L_x_20874:
[----:B------:R-:W-:Y:S05]  /*67b0*/  BSYNC B2 ;  /* 0x0000000000027941 */ /* 0x000fea0003800000 */
.L_x_20873:
[----:B------:R-:W-:Y:S01]  /*67c0*/  HMUL2 R16, R58, R33 ;  /* 0x000000213a107232 */ /* 0x000fe20000000000 */
[----:B------:R-:W-:Y:S01]  /*67d0*/  HFMA2.MMA R29, R41, R28, R29 ;  /* 0x0000001c291d7235 */ /* 0x000fe2000000001d */
[C---:B------:R-:W-:Y:S01]  /*67e0*/  HFMA2 R25, R41.reuse, R24, R25 ;  /* 0x0000001829197231 */ /* 0x040fe20000000019 */
[C---:B------:R-:W-:Y:S01]  /*67f0*/  HFMA2.MMA R21, R37.reuse, R22, R21 ;  /* 0x0000001625157235 */ /* 0x040fe20000000015 */
[----:B------:R-:W-:Y:S02]  /*6800*/  HFMA2 R32, R41, R32, R16 ;  /* 0x0000002029207231 */ /* 0x000fe40000000010 */
        /* <DEDUP_REMOVED lines=27> */
.L_x_20862:
[----:B------:R-:W-:Y:S05]  /*69c0*/  BSYNC B0 ;  /* 0x0000000000007941 */ /* 0x000fea0003800000 */
.L_x_20861:
[----:B------:R-:W-:Y:S02]  /*69d0*/  IADD3 R50, P1, R50, 0x10, RZ ;  /* 0x0000001032327810 */ /* 0x000fe40007f3e0ff */
[----:B------:R-:W-:Y:S02]  /*69e0*/  IADD3 R57, R57, 0x20, RZ ;  /* 0x0000002039397810 */ /* 0x000fe40007ffe0ff */
[----:B------:R-:W-:Y:S01]  /*69f0*/  IADD3 R56, R56, 0x80, RZ ;  /* 0x0000008038387810 */ /* 0x000fe20007ffe0ff */
[----:B------:R-:W-:Y:S01]  /*6a00*/  IMAD.X R51, RZ, RZ, R51, P1 ;  /* 0x000000ffff337224 */ /* 0x000fe200008e0633 */
[----:B------:R-:W-:Y:S01]  /*6a10*/  @P0 CALL.REL.NOINC `(.L_x_20860) ;  /* 0x0000001000000944 */ /* 0x000fe20003c00000 */
[----:B------:R-:W-:Y:S05]  /*6a20*/  BRA `(.L_x_20875) ;  /* 0xffffea1000007947 */ /* 0x000fea000383ffff */
.L_x_20860:
[----:B------:R-:W-:Y:S05]  /*6a30*/  BSYNC B1 ;  /* 0x0000000000017941 */ /* 0x000fea0003800000 */
.L_x_20859:
[----:B------:R-:W-:Y:S01]  /*6a40*/  BAR.SYNC.DEFER_BLOCKING 0x0 ;  /* 0x0000000000007b1d */ /* 0x000fe20000010000 */
[----:B------:R-:W-:Y:S01]  /*6a50*/  SHF.R.S32.HI R0, RZ, 0x1f, R3 ;  /* 0x0000001fff007819 */ /* 0x000fe20000011403 */
[----:B------:R-:W-:Y:S01]  /*6a60*/  IMAD.MOV.U32 R19, RZ, RZ, R7 ;  /* 0x000000ffff137224 */ /* 0x000fe200078e0007 */
[C---:B------:R-:W-:Y:S01]  /*6a70*/  LOP3.LUT R4, R3.reuse, 0xffffffc0, RZ, 0xc0, !PT ;  /* 0xffffffc003047812 */ /* 0x040fe200078ec0ff */
[----:B------:R-:W-:Y:S01]  /*6a80*/  IMAD.MOV.U32 R13, RZ, RZ, R2 ;  /* 0x000000ffff0d7224 */ /* 0x000fe200078e0002 */
[----:B------:R-:W-:Y:S01]  /*6a90*/  LEA.HI R0, R0, R3, RZ, 0x5 ;  /* 0x0000000300007211 */ /* 0x000fe200078f28ff */
[----:B------:R-:W-:Y:S01]  /*6aa0*/  IMAD.MOV.U32 R17, RZ, RZ, R12 ;  /* 0x000000ffff117224 */ /* 0x000fe200078e000c */
[----:B------:R-:W-:Y:S01]  /*6ab0*/  ISETP.NE.AND P0, PT, R4, 0x40, PT ;  /* 0x000000400400780c */ /* 0x000fe20003f05270 */
[----:B------:R-:W-:Y:S01]  /*6ac0*/  BSSY B0, `(.L_x_20876) ;  /* 0x000001d000007945 */ /* 0x000fe20003800000 */
[----:B------:R-:W-:-:S02]  /*6ad0*/  ISETP.GT.AND P1, PT, R3, 0x3f, PT ;  /* 0x0000003f0300780c */ /* 0x000fc40003f24270 */
[C---:B------:R-:W-:Y:S02]  /*6ae0*/  LOP3.LUT R4, R3.reuse, 0xffffffe0, RZ, 0xc0, !PT ;  /* 0xffffffe003047812 */ /* 0x040fe400078ec0ff */
[C---:B------:R-:W-:Y:S02]  /*6af0*/  IADD3 R5, R3.reuse, 0x1f, RZ ;  /* 0x0000001f03057810 */ /* 0x040fe40007ffe0ff */
[----:B------:R-:W-:Y:S02]  /*6b00*/  ISETP.GT.AND P3, PT, R3, 0x1f, PT ;  /* 0x0000001f0300780c */ /* 0x000fe40003f64270 */
        /* <DEDUP_REMOVED lines=16> */
[----:B------:R-:W5:Y:S04]  /*6c10*/  LDS R6, [R0.X4+0x3a0] ;  /* 0x0003a00000067984 */ /* 0x000f680000004800 */
[----:B------:R-:W1:Y:S01]  /*6c20*/  LDS R7, [R0.X4+0x420] ;  /* 0x0004200000077984 */ /* 0x000e620000004800 */
[----:B0-----:R-:W-:-:S02]  /*6c30*/  FADD.FTZ R19, R2, R19 ;  /* 0x0000001302137221 */ /* 0x001fc40000010000 */
[----:B--2---:R-:W-:Y:S02]  /*6c40*/  FADD.FTZ R13, R3, R13 ;  /* 0x0000000d030d7221 */ /* 0x004fe40000010000 */
[----:B---3--:R-:W-:Y:S02]  /*6c50*/  FADD.FTZ R17, R4, R17 ;  /* 0x0000001104117221 */ /* 0x008fe40000010000 */
[----:B----4-:R-:W-:Y:S02]  /*6c60*/  FADD.FTZ R15, R5, R15 ;  /* 0x0000000f050f7221 */ /* 0x010fe40000010000 */
[----:B-----5:R-:W-:Y:S02]  /*6c70*/  FADD.FTZ R44, R6, R44 ;  /* 0x0000002c062c7221 */ /* 0x020fe40000010000 */
[----:B-1----:R-:W-:Y:S02]  /*6c80*/  FADD.FTZ R45, R7, R45 ;  /* 0x0000002d072d7221 */ /* 0x002fe40000010000 */
.L_x_20877:
[----:B0-----:R-:W-:Y:S05]  /*6c90*/  BSYNC B0 ;  /* 0x0000000000007941 */ /* 0x001fea0003800000 */
.L_x_20876:
        /* <DEDUP_REMOVED lines=22> */
.L_x_20879:
[----:B0-----:R-:W-:Y:S05]  /*6e00*/  BSYNC B0 ;  /* 0x0000000000007941 */ /* 0x001fea0003800000 */
.L_x_20878:
        /* <DEDUP_REMOVED lines=31> */
[----:B------:R-:W-:Y:S02]  /*7000*/  IADD3 R10, R8, 0x80, RZ ;  /* 0x00000080080a7810 */ /* 0x000fe40007ffe0ff */
[----:B------:R-:W-:Y:S02]  /*7010*/  LEA.HI.X R7, R7, c[0x0][0x174], R0, 0x1, P0 ;  /* 0x00005d0007077a11 */ /* 0x000fe400000f0c00 */
[----:B------:R-:W-:Y:S02]  /*7020*/  IADD3 R16, P1, R10, UR4, RZ ;  /* 0x000000040a107c10 */ /* 0x000fe4000ff3e0ff */
[----:B------:R-:W-:Y:S02]  /*7030*/  F2FP.PACK_AB R0, R13, R19 ;  /* 0x000000130d00723e */ /* 0x000fe400000000ff */
[----:B------:R-:W-:Y:S02]  /*7040*/  IADD3 R13, P2, R11, UR4, RZ ;  /* 0x000000040b0d7c10 */ /* 0x000fe4000ff5e0ff */
[----:B------:R-:W-:-:S02]  /*7050*/  IADD3 R9, R8, 0x60, RZ ;  /* 0x0000006008097810 */ /* 0x000fc40007ffe0ff */
[----:B------:R-:W-:Y:S02]  /*7060*/  LEA.HI.X.SX32 R19, R10, UR7, 0x1, P1 ;  /* 0x000000070a137c11 */ /* 0x000fe400088f0eff */
[C---:B------:R-:W-:Y:S02]  /*7070*/  LEA R10, P1, R16.reuse, c[0x0][0x170], 0x1 ;  /* 0x00005c00100a7a11 */ /* 0x040fe400078208ff */
[----:B------:R-:W-:Y:S02]  /*7080*/  LEA.HI.X.SX32 R14, R11, UR7, 0x1, P2 ;  /* 0x000000070b0e7c11 */ /* 0x000fe400090f0eff */
[----:B------:R-:W-:Y:S02]  /*7090*/  LEA R12, P2, R13, c[0x0][0x170], 0x1 ;  /* 0x00005c000d0c7a11 */ /* 0x000fe400078408ff */
[----:B------:R-:W-:Y:S02]  /*70a0*/  IADD3 R18, P0, R9, UR4, RZ ;  /* 0x0000000409127c10 */ /* 0x000fe4000ff1e0ff */
[----:B------:R-:W-:-:S02]  /*70b0*/  LEA.HI.X R11, R16, c[0x0][0x174], R19, 0x1, P1 ;  /* 0x00005d00100b7a11 */ /* 0x000fc400008f0c13 */
[----:B------:R-:W-:Y:S02]  /*70c0*/  PRMT R16, R0, 0x7610, R16 ;  /* 0x0000761000107816 */ /* 0x000fe40000000010 */
[----:B------:R-:W-:Y:S02]  /*70d0*/  LEA.HI.X R13, R13, c[0x0][0x174], R14, 0x1, P2 ;  /* 0x00005d000d0d7a11 */ /* 0x000fe400010f0c0e */
[----:B------:R-:W-:Y:S01]  /*70e0*/  LEA.HI.X.SX32 R9, R9, UR7, 0x1, P0 ;  /* 0x0000000709097c11 */ /* 0x000fe200080f0eff */
[----:B------:R0:W-:Y:S01]  /*70f0*/  STG.E.U16 [R2.64], R16 ;  /* 0x0000001002007986 */ /* 0x0001e2000c10150a */
[----:B------:R-:W-:Y:S02]  /*7100*/  F2FP.PACK_AB R14, R15, R17 ;  /* 0x000000110f0e723e */ /* 0x000fe400000000ff */
[----:B------:R-:W-:Y:S02]  /*7110*/  LEA R8, P0, R18, c[0x0][0x170], 0x1 ;  /* 0x00005c0012087a11 */ /* 0x000fe400078008ff */
[----:B------:R-:W-:-:S02]  /*7120*/  PRMT R15, R0, 0x7632, R15 ;  /* 0x00007632000f7816 */ /* 0x000fc4000000000f */
[----:B------:R-:W-:Y:S02]  /*7130*/  F2FP.PACK_AB R0, R45, R44 ;  /* 0x0000002c2d00723e */ /* 0x000fe400000000ff */
[----:B------:R-:W-:Y:S01]  /*7140*/  LEA.HI.X R9, R18, c[0x0][0x174], R9, 0x1, P0 ;  /* 0x00005d0012097a11 */ /* 0x000fe200000f0c09 */
        /* <DEDUP_REMOVED lines=8> */
.L_x_20831:
[----:B------:R-:W-:Y:S01]  /*71d0*/  IMAD.MOV.U32 R42, RZ, RZ, R47 ;  /* 0x000000ffff2a7224 */ /* 0x000fe200078e002f */
[----:B------:R-:W-:Y:S01]  /*71e0*/  MOV R40, 0x7230 ;  /* 0x0000723000287802 */ /* 0x000fe20000000f00 */
[----:B------:R-:W-:Y:S02]  /*71f0*/  IMAD.MOV.U32 R43, RZ, RZ, 0x2 ;  /* 0x00000002ff2b7424 */ /* 0x000fe400078e00ff */
[----:B------:R-:W-:Y:S02]  /*7200*/  IMAD.MOV.U32 R44, RZ, RZ, 0x1f ;  /* 0x0000001fff2c7424 */ /* 0x000fe400078e00ff */
[----:B------:R-:W-:-:S02]  /*7210*/  IMAD.MOV.U32 R45, RZ, RZ, -0x1 ;  /* 0xffffffffff2d7424 */ /* 0x000fc400078e00ff */
[----:B------:R-:W-:Y:S05]  /*7220*/  CALL.REL.NOINC `($__internal_388_$__cuda_sm70_shflsync_bfly_p) ;  /* 0x0000021000007944 */ /* 0x000fea0003c00000 */
[----:B-1----:R-:W-:Y:S01]  /*7230*/  IMAD.MOV.U32 R40, RZ, RZ, R42 ;  /* 0x000000ffff287224 */ /* 0x002fe200078e002a */
[----:B0-----:R-:W-:Y:S05]  /*7240*/  BRA `(.L_x_20880) ;  /* 0xffffc18000007947 */ /* 0x001fea000383ffff */
.L_x_20832:
[----:B------:R-:W-:Y:S01]  /*7250*/  IMAD.MOV.U32 R42, RZ, RZ, R47 ;  /* 0x000000ffff2a7224 */ /* 0x000fe200078e002f */
[----:B------:R-:W-:Y:S01]  /*7260*/  MOV R40, 0x72b0 ;  /* 0x000072b000287802 */ /* 0x000fe20000000f00 */
[----:B------:R-:W-:-:S02]  /*7270*/  IMAD.MOV.U32 R43, RZ, RZ, 0x1 ;  /* 0x00000001ff2b7424 */ /* 0x000fc400078e00ff */
[----:B------:R-:W-:Y:S02]  /*7280*/  IMAD.MOV.U32 R44, RZ, RZ, 0x1f ;  /* 0x0000001fff2c7424 */ /* 0x000fe400078e00ff */
[----:B------:R-:W-:Y:S02]  /*7290*/  IMAD.MOV.U32 R45, RZ, RZ, -0x1 ;  /* 0xffffffffff2d7424 */ /* 0x000fe400078e00ff */
[----:B------:R-:W-:Y:S05]  /*72a0*/  CALL.REL.NOINC `($__internal_388_$__cuda_sm70_shflsync_bfly_p) ;  /* 0x0000019000007944 */ /* 0x000fea0003c00000 */
[----:B-1----:R-:W-:Y:S01]  /*72b0*/  IMAD.MOV.U32 R40, RZ, RZ, R42 ;  /* 0x000000ffff287224 */ /* 0x002fe200078e002a */
[----:B0-----:R-:W-:Y:S05]  /*72c0*/  BRA `(.L_x_20881) ;  /* 0xffffc13000007947 */ /* 0x001fea000383ffff */
.L_x_20835:
[----:B------:R-:W-:Y:S01]  /*72d0*/  IMAD.MOV.U32 R42, RZ, RZ, R12 ;  /* 0x000000ffff2a7224 */ /* 0x000fe200078e000c */
[----:B------:R-:W-:Y:S01]  /*72e0*/  MOV R40, 0x7330 ;  /* 0x0000733000287802 */ /* 0x000fe20000000f00 */
[----:B------:R-:W-:Y:S02]  /*72f0*/  IMAD.MOV.U32 R43, RZ, RZ, 0x10 ;  /* 0x00000010ff2b7424 */ /* 0x000fe400078e00ff */
[----:B------:R-:W-:Y:S02]  /*7300*/  IMAD.MOV.U32 R44, RZ, RZ, 0x1f ;  /* 0x0000001fff2c7424 */ /* 0x000fe400078e00ff */
[----:B------:R-:W-:Y:S02]  /*7310*/  IMAD.MOV.U32 R45, RZ, RZ, -0x1 ;  /* 0xffffffffff2d7424 */ /* 0x000fe400078e00ff */
[----:B-----5:R-:W-:Y:S05]  /*7320*/  CALL.REL.NOINC `($__internal_388_$__cuda_sm70_shflsync_bfly_p) ;  /* 0x0000011000007944 */ /* 0x020fea0003c00000 */
[----:B-1----:R-:W-:Y:S01]  /*7330*/  IMAD.MOV.U32 R7, RZ, RZ, R42 ;  /* 0x000000ffff077224 */ /* 0x002fe200078e002a */
[----:B0-----:R-:W-:Y:S05]  /*7340*/  BRA `(.L_x_20882) ;  /* 0xffffc27000007947 */ /* 0x001fea000383ffff */
.L_x_20836:
[----:B------:R-:W-:Y:S01]  /*7350*/  IMAD.MOV.U32 R42, RZ, RZ, R15 ;  /* 0x000000ffff2a7224 */ /* 0x000fe200078e000f */
[----:B------:R-:W-:Y:S01]  /*7360*/  MOV R40, 0x73b0 ;  /* 0x000073b000287802 */ /* 0x000fe20000000f00 */
[----:B------:R-:W-:-:S02]  /*7370*/  IMAD.MOV.U32 R43, RZ, RZ, 0x8 ;  /* 0x00000008ff2b7424 */ /* 0x000fc400078e00ff */
[----:B------:R-:W-:Y:S02]  /*7380*/  IMAD.MOV.U32 R44, RZ, RZ, 0x1f ;  /* 0x0000001fff2c7424 */ /* 0x000fe400078e00ff */
[----:B------:R-:W-:Y:S02]  /*7390*/  IMAD.MOV.U32 R45, RZ, RZ, -0x1 ;  /* 0xffffffffff2d7424 */ /* 0x000fe400078e00ff */
[----:B0----5:R-:W-:Y:S05]  /*73a0*/  CALL.REL.NOINC `($__internal_388_$__cuda_sm70_shflsync_bfly_p) ;  /* 0x0000009000007944 */ /* 0x021fea0003c00000 */
[----:B-1----:R-:W-:Y:S01]  /*73b0*/  FMNMX.FTZ R2, R15, R42, !PT ;  /* 0x0000002a0f027209 */ /* 0x002fe20007810000 */
[----:B0-----:R-:W-:Y:S01]  /*73c0*/  IMAD.MOV.U32 R43, RZ, RZ, 0x4 ;  /* 0x00000004ff2b7424 */ /* 0x001fe200078e00ff */
[----:B------:R-:W-:Y:S01]  /*73d0*/  MOV R40, 0x7420 ;  /* 0x0000742000287802 */ /* 0x000fe20000000f00 */
[----:B------:R-:W-:Y:S02]  /*73e0*/  IMAD.MOV.U32 R44, RZ, RZ, 0x1f ;  /* 0x0000001fff2c7424 */ /* 0x000fe400078e00ff */
[----:B------:R-:W-:Y:S02]  /*73f0*/  IMAD.MOV.U32 R45, RZ, RZ, -0x1 ;  /* 0xffffffffff2d7424 */ /* 0x000fe400078e00ff */
[----:B------:R-:W-:Y:S02]  /*7400*/  IMAD.MOV.U32 R42, RZ, RZ, R2 ;  /* 0x000000ffff2a7224 */ /* 0x000fe400078e0002 */
[----:B------:R-:W-:Y:S05]  /*7410*/  CALL.REL.NOINC `($__internal_388_$__cuda_sm70_shflsync_bfly_p) ;  /* 0x0000002000007944 */ /* 0x000fea0003c00000 */
[----:B-1----:R-:W-:Y:S01]  /*7420*/  IMAD.MOV.U32 R7, RZ, RZ, R42 ;  /* 0x000000ffff077224 */ /* 0x002fe200078e002a */
[----:B0-----:R-:W-:Y:S05]  /*7430*/  BRA `(.L_x_20883) ;  /* 0xffffc1d000007947 */ /* 0x001fea000383ffff */
        .weak           $__internal_388_$__cuda_sm70_shflsync_bfly_p
        .type           $__internal_388_$__cuda_sm70_shflsync_bfly_p,@function
        .size           $__internal_388_$__cuda_sm70_shflsync_bfly_p,(.L_x_25049 - $__internal_388_$__cuda_sm70_shflsync_bfly_p)
$__internal_388_$__cuda_sm70_shflsync_bfly_p:
[----:B------:R-:W-:Y:S01]  /*7440*/  IMAD.MOV.U32 R41, RZ, RZ, 0x0 ;  /* 0x00000000ff297424 */ /* 0x000fe200078e00ff */
[----:B------:R-:W-:Y:S04]  /*7450*/  WARPSYNC R45 ;  /* 0x0000002d00007348 */ /* 0x000fe80003800000 */
[----:B------:R0:W1:Y:S01]  /*7460*/  SHFL.BFLY PT, R42, R42, R43, R44 ;  /* 0x0c00002b2a2a7389 */ /* 0x00006200000e002c */
[----:B------:R-:W-:Y:S05]  /*7470*/  RET.REL.NODEC R40 `(_ZN4vllm25paged_attention_v2_kernelIttLi192ELi8ELi128ELNS_18Fp8KVCacheDataTypeE0ELb1ELi512EEEvPfS2_PT_PKS3_PKT0_S9_ifPKiSB_iPKfiiiSD_SD_iiiii) ;  /* 0xffff8b8028007950 */ /* 0x000fea0003c3ffff */
.L_x_20884:
        /* <DEDUP_REMOVED lines=16> */
.L_x_25049:


//--------------------- .text._ZN4vllm32paged_attention_v2_reduce_kernelItLi128ELi128ELi512EEEvPT_PKfS4_PKS1_PKii --------------------------
	.section	.text._ZN4vllm32paged_attention_v2_reduce_kernelItLi128ELi128ELi512EEEvPT_PKfS4_PKS1_PKii,"ax",@progbits
	.sectioninfo	@"SHI_REGISTERS=32"
	.align	128
        .global         _ZN4vllm32paged_attention_v2_reduce_kernelItLi128ELi128ELi512EEEvPT_PKfS4_PKS1_PKii
        .type           _ZN4vllm32paged_attention_v2_reduce_kernelItLi128ELi128ELi512EEEvPT_PKfS4_PKS1_PKii,@function
        .size           _ZN4vllm32paged_attention_v2_reduce_kernelItLi128ELi128ELi512EEEvPT_PKfS4_PKS1_PKii,(.L_x_25529 - _ZN4vllm32paged_attention_v2_reduce_kernelItLi128ELi128ELi512EEEvPT_PKfS4_PKS1_PKii)
        .other          _ZN4vllm32paged_attention_v2_reduce_kernelItLi128ELi128ELi512EEEvPT_PKfS4_PKS1_PKii,@"STO_CUDA_ENTRY STV_DEFAULT"
_ZN4vllm32paged_attention_v2_reduce_kernelItLi128ELi128ELi512EEEvPT_PKfS4_PKS1_PKii:
.text._ZN4vllm32paged_attention_v2_reduce_kernelItLi128ELi128ELi512EEEvPT_PKfS4_PKS1_PKii:
        /* <DEDUP_REMOVED lines=27> */
.L_x_20888:
        /* <DEDUP_REMOVED lines=10> */
.L_x_20887:
[----:B------:R-:W-:Y:S05]  /*0250*/  BSYNC B0 ;  /* 0x0000000000007941 */ /* 0x000fea0003800000 */
.L_x_20886:
        /* <DEDUP_REMOVED lines=31> */
.L_x_20891:
        /* <DEDUP_REMOVED lines=17> */
.L_x_20890:
[----:B------:R-:W-:Y:S05]  /*0560*/  BSYNC B0 ;  /* 0x0000000000007941 */ /* 0x000fea0003800000 */
.L_x_20889:
        /* <DEDUP_REMOVED lines=41> */
.L_x_20899:
        /* <DEDUP_REMOVED lines=17> */
.L_x_20896:
        /* <DEDUP_REMOVED lines=109> */
.L_x_20895:
        /* <DEDUP_REMOVED lines=60> */
.L_x_20897:
[----:B------:R-:W-:-:S13]  /*13a0*/  ISETP.NE.OR P0, PT, R23, RZ, P0 ;  /* 0x000000ff1700720c */ /* 0x000fda0000705670 */
[----:B------:R-:W-:Y:S05]  /*13b0*/  @!P0 BRA `(.L_x_20893) ;  /* 0x0000022000008947 */ /* 0x000fea0003800000 */
.L_x_20894:
        /* <DEDUP_REMOVED lines=34> */
.L_x_20893:
        /* <DEDUP_REMOVED lines=26> */
.L_x_20892:
[C---:B------:R-:W-:Y:S02]  /*1780*/  IADD3 R14, P0, R21.reuse, R9, RZ ;  /* 0x00000009150e7210 */ /* 0x040fe40007f1e0ff */
[----:B------:R-:W-:Y:S02]  /*1790*/  F2FP.PACK_AB R0, RZ, R3 ;  /* 0x00000003ff00723e */ /* 0x000fe400000000ff */
[----:B------:R-:W-:Y:S02]  /*17a0*/  LEA.HI.X.SX32 R15, R21, R6, 0x1, P0 ;  /* 0x00000006150f7211 */ /* 0x000fe400000f0eff */
[----:B------:R-:W-:-:S04]  /*17b0*/  LEA R2, P0, R14, c[0x0][0x160], 0x1 ;  /* 0x000058000e027a11 */ /* 0x000fc800078008ff */
[----:B------:R-:W-:Y:S02]  /*17c0*/  LEA.HI.X R3, R14, c[0x0][0x164], R15, 0x1, P0 ;  /* 0x000059000e037a11 */ /* 0x000fe400000f0c0f */
[C---:B------:R-:W-:Y:S02]  /*17d0*/  ISETP.GE.AND P0, PT, R21.reuse, RZ, PT ;  /* 0x000000ff1500720c */ /* 0x040fe40003f06270 */
[----:B------:R-:W-:Y:S01]  /*17e0*/  IADD3 R21, R21, 0x80, RZ ;  /* 0x0000008015157810 */ /* 0x000fe20007ffe0ff */
[----:B------:R0:W-:Y:S10]  /*17f0*/  STG.E.U16 [R2.64], R0 ;  /* 0x0000000002007986 */ /* 0x0001f4000c101504 */
[----:B------:R-:W-:Y:S01]  /*1800*/  @P0 CALL.REL.NOINC `(.L_x_20898) ;  /* 0x0000001000000944 */ /* 0x000fe20003c00000 */
[----:B------:R-:W-:Y:S05]  /*1810*/  BRA `(.L_x_20899) ;  /* 0xffffefe000007947 */ /* 0x000fea000383ffff */
.L_x_20898:
[----:B------:R-:W-:Y:S05]  /*1820*/  EXIT ;  /* 0x000000000000794d */ /* 0x000fea0003800000 */
.L_x_20885:
        /* <DEDUP_REMOVED lines=15> */
.L_x_20900:
        /* <DEDUP_REMOVED lines=15> */
.L_x_20901:
        /* <DEDUP_REMOVED lines=15> */
.L_x_25529:


//--------------------- .text._ZN4vllm25paged_attention_v2_kernelIttLi128ELi8ELi128ELNS_18Fp8KVCacheDataTypeE0ELb1ELi512EEEvPfS2_PT_PKS3_PKT0_S9_ifPKiSB_iPKfiiiSD_SD_iiiii --------------------------
	.section	.text._ZN4vllm25paged_attention_v2_kernelIttLi128ELi8ELi128ELNS_18Fp8KVCacheDataTypeE0ELb1ELi512EEEvPfS2_PT_PKS3_PKT0_S9_ifPKiSB_iPKfiiiSD_SD_iiiii,"ax",@progbits
	.sectioninfo	@"SHI_REGISTERS=119"
	.align	128
        .global         _ZN4vllm25paged_attention_v2_kernelIttLi128ELi8ELi128ELNS_18Fp8KVCacheDataTypeE0ELb1ELi512EEEvPfS2_PT_PKS3_PKT0_S9_ifPKiSB_iPKfiiiSD_SD_iiiii
        .type           _ZN4vllm25paged_attention_v2_kernelIttLi128ELi8ELi128ELNS_18Fp8KVCacheDataTypeE0ELb1ELi512EEEvPfS2_PT_PKS3_PKT0_S9_ifPKiSB_iPKfiiiSD_SD_iiiii,@function
        .size           _ZN4vllm25paged_attention_v2_kernelIttLi128ELi8ELi128ELNS_18Fp8KVCacheDataTypeE0ELb1ELi512EEEvPfS2_PT_PKS3_PKT0_S9_ifPKiSB_iPKfiiiSD_SD_iiiii,(.L_x_25050 - _ZN4vllm25paged_attention_v2_kernelIttLi128ELi8ELi128ELNS_18Fp8KVCacheDataTypeE0ELb1ELi512EEEvPfS2_PT_PKS3_PKT0_S9_ifPKiSB_iPKfiiiSD_SD_iiiii)
        .other          _ZN4vllm25paged_attention_v2_kernelIttLi128ELi8ELi128ELNS_18Fp8KVCacheDataTypeE0ELb1ELi512EEEvPfS2_PT_PKS3_PKT0_S9_ifPKiSB_iPKfiiiSD_SD_iiiii,@"STO_CUDA_ENTRY STV_DEFAULT"
_ZN4vllm25paged_attention_v2_kernelIttLi128ELi8ELi128ELNS_18Fp8KVCacheDataTypeE0ELb1ELi512EEEvPfS2_PT_PKS3_PKT0_S9_ifPKiSB_iPKfiiiSD_SD_iiiii:
.text._ZN4vllm25paged_attention_v2_kernelIttLi128ELi8ELi128ELNS_18Fp8KVCacheDataTypeE0ELb1ELi512EEEvPfS2_PT_PKS3_PKT0_S9_ifPKiSB_iPKfiiiSD_SD_iiiii:
        /* <DEDUP_REMOVED lines=112> */
.L_x_20906:
        /* <DEDUP_REMOVED lines=11> */
.L_x_20905:
[----:B------:R-:W-:Y:S05]  /*07b0*/  BSYNC B1 ;  /* 0x0000000000017941 */ /* 0x000fea0003800000 */
.L_x_20904:
        /* <DEDUP_REMOVED lines=10> */
.L_x_20907:
        /* <DEDUP_REMOVED lines=17> */
.L_x_20903:
[----:B------:R-:W-:Y:S05]  /*0970*/  BSYNC B0 ;  /* 0x0000000000007941 */ /* 0x000fea0003800000 */
.L_x_20902:
[----:B------:R-:W-:Y:S01]  /*0980*/  IABS R19, c[0x0][0x1e4] ;  /* 0x0000790000137a13 */ /* 0x000fe20000000000 */
[----:B------:R-:W-:Y:S01]  /*0990*/  BAR.SYNC.DEFER_BLOCKING 0x0 ;  /* 0x0000000000007b1d */ /* 0x000fe20000010000 */
[----:B------:R-:W-:-:S02]  /*09a0*/  IADD3 R12, R0, -0x1, RZ ;  /* 0xffffffff000c7810 */ /* 0x000fc40007ffe0ff */
        /* <DEDUP_REMOVED lines=21> */
[----:B------:R-:W-:-:S03]  /*0b00*/  @P4 IMAD R11, R26, c[0x0][0x1d8], R11 ;  /* 0x000076001a0b4a24 */ /* 0x000fc600078e020b */
        /* <DEDUP_REMOVED lines=16> */
[----:B------:R-:W-:Y:S01]  /*0c10*/  IMAD R14, R13, c[0x0][0x1a8], RZ ;  /* 0x00006a000d0e7a24 */ /* 0x000fe200078e02ff */
[----:B------:R-:W-:Y:S01]  /*0c20*/  IADD3 R18, R8, 0x4, RZ ;  /* 0x0000000408127810 */ /* 0x000fe20007ffe0ff */
[----:B------:R-:W-:Y:S01]  /*0c30*/  IMAD.MOV.U32 R13, RZ, RZ, R19 ;  /* 0x000000ffff0d7224 */ /* 0x000fe200078e0013 */
[----:B------:R-:W-:Y:S01]  /*0c40*/  LEA.HI R16, R16, R17, RZ, 0x3 ;  /* 0x0000001110107211 */ /* 0x000fe200078f18ff */
[----:B------:R-:W-:Y:S01]  /*0c50*/  IMAD.MOV.U32 R47, RZ, RZ, c[0x0][0x1bc] ;  /* 0x00006f00ff2f7624 */ /* 0x000fe200078e00ff */
[----:B------:R-:W-:Y:S02]  /*0c60*/  IADD3 R19, R8, 0x8, RZ ;  /* 0x0000000808137810 */ /* 0x000fe40007ffe0ff */
[----:B------:R-:W-:Y:S02]  /*0c70*/  SHF.R.S32.HI R11, RZ, 0x1f, R13 ;  /* 0x0000001fff0b7819 */ /* 0x000fe4000001140d */
[----:B------:R-:W-:-:S02]  /*0c80*/  IADD3 R15, P0, R14, R13, RZ ;  /* 0x0000000d0e0f7210 */ /* 0x000fc40007f1e0ff */
[----:B------:R-:W-:Y:S02]  /*0c90*/  LOP3.LUT R16, R16, 0xfffffff8, RZ, 0xc0, !PT ;  /* 0xfffffff810107812 */ /* 0x000fe400078ec0ff */
[----:B------:R-:W-:Y:S02]  /*0ca0*/  LEA.HI.X.SX32 R20, R14, R11, 0x1, P0 ;  /* 0x0000000b0e147211 */ /* 0x000fe400000f0eff */
[----:B------:R-:W-:Y:S01]  /*0cb0*/  LEA R14, P0, R15, c[0x0][0x198], 0x2 ;  /* 0x000066000f0e7a11 */ /* 0x000fe200078010ff */
[----:B------:R-:W-:Y:S01]  /*0cc0*/  IMAD.IADD R11, R17, 0x1, -R16 ;  /* 0x00000001110b7824 */ /* 0x000fe200078e0a10 */
[----:B------:R-:W-:Y:S01]  /*0cd0*/  SHF.R.S32.HI R17, RZ, 0x1f, R18 ;  /* 0x0000001fff117819 */ /* 0x000fe20000011412 */
[C---:B------:R-:W-:Y:S01]  /*0ce0*/  IMAD.SHL.U32 R16, R8.reuse, 0x2, RZ ;  /* 0x0000000208107824 */ /* 0x040fe200078e00ff */
[----:B------:R-:W-:Y:S01]  /*0cf0*/  IADD3 R21, R8, 0xc, RZ ;  /* 0x0000000c08157810 */ /* 0x000fe20007ffe0ff */
[----:B------:R-:W-:Y:S01]  /*0d00*/  IMAD.SHL.U32 R66, R11, 0x8, RZ ;  /* 0x000000080b427824 */ /* 0x000fe200078e00ff */
[----:B------:R-:W-:Y:S01]  /*0d10*/  LEA.HI.X R15, R15, c[0x0][0x19c], R20, 0x2, P0 ;  /* 0x000067000f0f7a11 */ /* 0x000fe200000f1414 */
[----:B------:R-:W-:Y:S01]  /*0d20*/  IMAD R64, R44, 0x8, R11 ;  /* 0x000000082c407824 */ /* 0x000fe200078e020b */
        /* <DEDUP_REMOVED lines=11> */
[----:B------:R-:W-:Y:S01]  /*0de0*/  IMAD R44, R44, 0x8, R63 ;  /* 0x000000082c2c7824 */ /* 0x000fe200078e023f */
[----:B------:R-:W-:Y:S01]  /*0df0*/  SHF.R.S32.HI R23, RZ, 0x1f, R22 ;  /* 0x0000001fff177819 */ /* 0x000fe20000011416 */
[----:B------:R-:W-:Y:S01]  /*0e00*/  IMAD.IADD R63, R63, 0x1, R64 ;  /* 0x000000013f3f7824 */ /* 0x000fe200078e0240 */
[----:B------:R-:W-:Y:S01]  /*0e10*/  LEA.HI R30, R30, R21, RZ, 0x2 ;  /* 0x000000151e1e7211 */ /* 0x000fe200078f10ff */
[----:B------:R-:W-:Y:S01]  /*0e20*/  IMAD.MOV.U32 R11, RZ, RZ, -0x800001 ;  /* 0xff7fffffff0b7424 */ /* 0x000fe200078e00ff */
        /* <DEDUP_REMOVED lines=19> */
[----:B------:R-:W-:-:S02]  /*0f60*/  LEA.HI R31, R31, R24, RZ, 0x2 ;  /* 0x000000181f1f7211 */ /* 0x000fc400078f10ff */
[----:B------:R-:W-:Y:S01]  /*0f70*/  SHF.R.S32.HI R24, RZ, 0x1f, R23 ;  /* 0x0000001fff187819 */ /* 0x000fe20000011417 */
[----:B------:R-:W-:Y:S01]  /*0f80*/  IMAD.SHL.U32 R22, R21, 0x2, RZ ;  /* 0x0000000215167824 */ /* 0x000fe200078e00ff */
[----:B------:R-:W-:Y:S01]  /*0f90*/  IADD3 R25, R8, 0x1c, RZ ;  /* 0x0000001c08197810 */ /* 0x000fe20007ffe0ff */
        /* <DEDUP_REMOVED lines=15> */
[----:B------:R-:W-:Y:S02]  /*1090*/  LEA.HI R23, R23, R22, RZ, 0x3 ;  /* 0x0000001617177211 */ /* 0x000fe400078f18ff */
[----:B------:R-:W-:-:S02]  /*10a0*/  LEA.HI R25, R25, R24, RZ, 0x3 ;  /* 0x0000001819197211 */ /* 0x000fc400078f18ff */
[----:B------:R-:W-:Y:S02]  /*10b0*/  LOP3.LUT R21, R21, 0xfffffff8, RZ, 0xc0, !PT ;  /* 0xfffffff815157812 */ /* 0x000fe400078ec0ff */
[----:B------:R-:W-:Y:S02]  /*10c0*/  SHF.R.S32.HI R27, RZ, 0x1f, R26 ;  /* 0x0000001fff1b7819 */ /* 0x000fe4000001141a */
[----:B------:R-:W-:Y:S01]  /*10d0*/  LOP3.LUT R23, R23, 0xfffffff8, RZ, 0xc0, !PT ;  /* 0xfffffff817177812 */ /* 0x000fe200078ec0ff */
[----:B------:R-:W-:Y:S01]  /*10e0*/  IMAD.IADD R20, R20, 0x1, -R21 ;  /* 0x0000000114147824 */ /* 0x000fe200078e0a15 */
[----:B------:R-:W-:Y:S02]  /*10f0*/  LOP3.LUT R25, R25, 0xfffffff8, RZ, 0xc0, !PT ;  /* 0xfffffff819197812 */ /* 0x000fe400078ec0ff */
[----:B------:R-:W-:Y:S01]  /*1100*/  LEA.HI R27, R27, R26, RZ, 0x3 ;  /* 0x0000001a1b1b7211 */ /* 0x000fe200078f18ff */
[----:B------:R-:W-:Y:S01]  /*1110*/  IMAD.IADD R21, R22, 0x1, -R23 ;  /* 0x0000000116157824 */ /* 0x000fe200078e0a17 */
[----:B------:R-:W-:Y:S01]  /*1120*/  IADD3 R35, R8, 0x20, RZ ;  /* 0x0000002008237810 */ /* 0x000fe20007ffe0ff */
[----:B------:R-:W-:Y:S01]  /*1130*/  IMAD.IADD R22, R24, 0x1, -R25 ;  /* 0x0000000118167824 */ /* 0x000fe200078e0a19 */
[----:B------:R-:W-:-:S02]  /*1140*/  LOP3.LUT R23, R27, 0xfffffff8, RZ, 0xc0, !PT ;  /* 0xfffffff81b177812 */ /* 0x000fc400078ec0ff */
[----:B------:R-:W-:Y:S02]  /*1150*/  SHF.R.S32.HI R24, RZ, 0x1f, R35 ;  /* 0x0000001fff187819 */ /* 0x000fe40000011423 */
[----:B------:R-:W-:Y:S01]  /*1160*/  IADD3 R27, R8, 0x24, RZ ;  /* 0x00000024081b7810 */ /* 0x000fe20007ffe0ff */
[----:B------:R-:W-:Y:S01]  /*1170*/  IMAD.IADD R23, R26, 0x1, -R23 ;  /* 0x000000011a177824 */ /* 0x000fe200078e0a17 */
[----:B------:R-:W-:Y:S02]  /*1180*/  IADD3 R38, R8, 0x28, RZ ;  /* 0x0000002808267810 */ /* 0x000fe40007ffe0ff */
[----:B------:R-:W-:Y:S01]  /*1190*/  LEA.HI R36, R24, R35, RZ, 0x2 ;  /* 0x0000002318247211 */ /* 0x000fe200078f10ff */
[----:B------:R-:W-:Y:S01]  /*11a0*/  IMAD.SHL.U32 R24, R35, 0x2, RZ ;  /* 0x0000000223187824 */ /* 0x000fe200078e00ff */
[----:B------:R-:W-:Y:S02]  /*11b0*/  SHF.R.S32.HI R26, RZ, 0x1f, R27 ;  /* 0x0000001fff1a7819 */ /* 0x000fe4000001141b */
        /* <DEDUP_REMOVED lines=21> */
[----:B------:R-:W-:-:S02]  /*1310*/  IADD3 R42, R8, 0x30, RZ ;  /* 0x00000030082a7810 */ /* 0x000fc40007ffe0ff */
[----:B------:R-:W-:Y:S02]  /*1320*/  SHF.R.S32.HI R25, RZ, 0x1f, R40 ;  /* 0x0000001fff197819 */ /* 0x000fe40000011428 */
[----:B------:R-:W-:Y:S02]  /*1330*/  LOP3.LUT R26, R26, 0xfffffff8, RZ, 0xc0, !PT ;  /* 0xfffffff81a1a7812 */ /* 0x000fe400078ec0ff */
[----:B------:R-:W-:Y:S02]  /*1340*/  LOP3.LUT R35, R35, 0xfffffff8, RZ, 0xc0, !PT ;  /* 0xfffffff823237812 */ /* 0x000fe400078ec0ff */
[----:B------:R-:W-:Y:S02]  /*1350*/  SHF.R.S32.HI R43, RZ, 0x1f, R42 ;  /* 0x0000001fff2b7819 */ /* 0x000fe4000001142a */
[----:B------:R-:W-:Y:S01]  /*1360*/  LEA.HI R41, R25, R40, RZ, 0x3 ;  /* 0x0000002819297211 */ /* 0x000fe200078f18ff */
[----:B------:R-:W-:Y:S01]  /*1370*/  IMAD.IADD R25, R27, 0x1, -R26 ;  /* 0x000000011b197824 */ /* 0x000fe200078e0a1a */
[----:B------:R-:W-:Y:S01]  /*1380*/  IADD3 R45, R8, 0x3c, RZ ;  /* 0x0000003c082d7810 */ /* 0x000fe20007ffe0ff */
[----:B------:R-:W-:Y:S01]  /*1390*/  IMAD.IADD R26, R38, 0x1, -R35 ;  /* 0x00000001261a7824 */ /* 0x000fe200078e0a23 */
[----:B------:R-:W-:Y:S01]  /*13a0*/  LEA.HI R38, R43, R42, RZ, 0x2 ;  /* 0x0000002a2b267211 */ /* 0x000fe200078f10ff */
[----:B------:R-:W-:Y:S01]  /*13b0*/  IMAD.SHL.U32 R42, R42, 0x2, RZ ;  /* 0x000000022a2a7824 */ /* 0x000fe200078e00ff */
[----:B------:R-:W-:-:S02]  /*13c0*/  LOP3.LUT R27, R41, 0xfffffff8, RZ, 0xc0, !PT ;  /* 0xfffffff8291b7812 */ /* 0x000fc400078ec0ff */
[----:B------:R-:W-:Y:S01]  /*13d0*/  IADD3 R41, R8, 0x34, RZ ;  /* 0x0000003408297810 */ /* 0x000fe20007ffe0ff */
[----:B------:R-:W-:Y:S01]  /*13e0*/  IMAD.SHL.U32 R38, R38, 0x10, RZ ;  /* 0x0000001026267824 */ /* 0x000fe200078e00ff */
[----:B------:R-:W-:Y:S01]  /*13f0*/  SHF.R.S32.HI R35, RZ, 0x1f, R42 ;  /* 0x0000001fff237819 */ /* 0x000fe2000001142a */
[----:B------:R-:W-:Y:S01]  /*1400*/  IMAD.IADD R27, R40, 0x1, -R27 ;  /* 0x00000001281b7824 */ /* 0x000fe200078e0a1b */
[----:B------:R-:W-:Y:S02]  /*1410*/  IADD3 R43, R8, 0x38, RZ ;  /* 0x00000038082b7810 */ /* 0x000fe40007ffe0ff */
[----:B------:R-:W-:Y:S02]  /*1420*/  SHF.R.S32.HI R40, RZ, 0x1f, R41 ;  /* 0x0000001fff287819 */ /* 0x000fe40000011429 */
        /* <DEDUP_REMOVED lines=26> */
[----:B------:R-:W-:Y:S01]  /*15d0*/  IADD3 R66, P0, R35, R66, RZ ;  /* 0x0000004223427210 */ /* 0x000fe20007f1e0ff */
[----:B------:R-:W-:Y:S01]  /*15e0*/  IMAD.IADD R42, R43, 0x1, -R46 ;  /* 0x000000012b2a7824 */ /* 0x000fe200078e0a2e */
[----:B------:R-:W-:Y:S01]  /*15f0*/  LOP3.LUT R48, R28, 0xffffffc0, RZ, 0xc0, !PT ;  /* 0xffffffc01c307812 */ /* 0x000fe200078ec0ff */
[----:B------:R-:W-:Y:S01]  /*1600*/  IMAD.IADD R43, R45, 0x1, -R52 ;  /* 0x000000012d2b7824 */ /* 0x000fe200078e0a34 */
[----:B------:R-:W-:Y:S01]  /*1610*/  LEA.HI.X.SX32 R67, R35, R54, 0x1, P0 ;  /* 0x0000003623437211 */ /* 0x000fe200000f0eff */
        /* <DEDUP_REMOVED lines=49> */
.L_x_20915:
        /* <DEDUP_REMOVED lines=62> */
[CC--:B------:R-:W-:Y:S02]  /*1d10*/  IADD3 R35, P0, R16.reuse, R28.reuse, RZ ;  /* 0x0000001c10237210 */ /* 0x0c0fe40007f1e0ff */
        /* <DEDUP_REMOVED lines=8> */
[----:B------:R1:W3:Y:S03]  /*1da0*/  LDG.E.CONSTANT R110, [R110.64] ;  /* 0x0000000a6e6e7981 */ /* 0x0002e6000c1e9900 */
[----:B------:R-:W-:Y:S02]  /*1db0*/  LEA.HI.X R35, R32, c[0x0][0x184], R33, 0x1, P0 ;  /* 0x0000610020237a11 */ /* 0x000fe400000f0c21 */
[----:B------:R-:W-:-:S03]  /*1dc0*/  IADD3 R33, P0, P2, R19, R28, R50 ;  /* 0x0000001c13217210 */ /* 0x000fc60007a1e032 */
[----:B------:R4:W3:Y:S01]  /*1dd0*/  LDG.E.CONSTANT R105, [R34.64] ;  /* 0x0000000a22697981 */ /* 0x0008e2000c1e9900 */
[C---:B------:R-:W-:Y:S02]  /*1de0*/  LEA R36, P3, R33.reuse, c[0x0][0x180], 0x1 ;  /* 0x0000600021247a11 */ /* 0x040fe400078608ff */
[-C--:B------:R-:W-:Y:S02]  /*1df0*/  IADD3.X R38, R88, R29.reuse, R69, P0, P2 ;  /* 0x0000001d58267210 */ /* 0x080fe400007e4445 */
[-C--:B------:R-:W-:Y:S02]  /*1e00*/  IADD3 R32, P4, P5, R20, R28.reuse, R51 ;  /* 0x0000001c14207210 */ /* 0x080fe40007d9e033 */
[----:B------:R-:W-:Y:S02]  /*1e10*/  LEA.HI.X R37, R33, c[0x0][0x184], R38, 0x1, P3 ;  /* 0x0000610021257a11 */ /* 0x000fe400018f0c26 */
[----:B0-----:R-:W-:Y:S02]  /*1e20*/  LEA R30, P0, R32, c[0x0][0x180], 0x1 ;  /* 0x00006000201e7a11 */ /* 0x001fe400078008ff */
[----:B------:R-:W-:Y:S01]  /*1e30*/  IADD3.X R31, R89, R29, R70, P4, P5 ;  /* 0x0000001d591f7210 */ /* 0x000fe200027ea446 */
[----:B------:R0:W3:Y:S01]  /*1e40*/  LDG.E.CONSTANT R106, [R36.64] ;  /* 0x0000000a246a7981 */ /* 0x0000e2000c1e9900 */
        /* <DEDUP_REMOVED lines=8> */
[----:B----4-:R-:W-:Y:S02]  /*1ed0*/  LEA R34, P0, R39, c[0x0][0x180], 0x1 ;  /* 0x0000600027227a11 */ /* 0x010fe400078008ff */
[-C--:B------:R-:W-:Y:S02]  /*1ee0*/  IADD3.X R74, R91, R29.reuse, R72, P2, P3 ;  /* 0x0000001d5b4a7210 */ /* 0x080fe400017e6448 */
[-C--:B------:R-:W-:Y:S02]  /*1ef0*/  IADD3 R38, P2, P3, R23, R28.reuse, R54 ;  /* 0x0000001c17267210 */ /* 0x080fe40007b5e036 */
[----:B------:R-:W-:Y:S02]  /*1f00*/  LEA.HI.X R35, R39, c[0x0][0x184], R74, 0x1, P0 ;  /* 0x0000610027237a11 */ /* 0x000fe400000f0c4a */
[----:B0-----:R-:W-:Y:S02]  /*1f10*/  LEA R36, P0, R38, c[0x0][0x180], 0x1 ;  /* 0x0000600026247a11 */ /* 0x001fe400078008ff */
[----:B------:R-:W-:Y:S01]  /*1f20*/  IADD3.X R37, R92, R29, R73, P2, P3 ;  /* 0x0000001d5c257210 */ /* 0x000fe200017e6449 */
[----:B------:R0:W4:Y:S01]  /*1f30*/  LDG.E.CONSTANT R103, [R34.64] ;  /* 0x0000000a22677981 */ /* 0x000122000c1e9900 */
[----:B------:R-:W-:-:S02]  /*1f40*/  IADD3 R75, P2, P3, R24, R28, R55 ;  /* 0x0000001c184b7210 */ /* 0x000fc40007b5e037 */
[----:B------:R-:W-:Y:S02]  /*1f50*/  LEA.HI.X R37, R38, c[0x0][0x184], R37, 0x1, P0 ;  /* 0x0000610026257a11 */ /* 0x000fe400000f0c25 */
[----:B------:R-:W-:Y:S02]  /*1f60*/  IADD3 R39, P4, P5, R25, R28, R56 ;  /* 0x0000001c19277210 */ /* 0x000fe40007d9e038 */
[----:B------:R-:W-:Y:S01]  /*1f70*/  LEA R30, P0, R75, c[0x0][0x180], 0x1 ;  /* 0x000060004b1e7a11 */ /* 0x000fe200078008ff */
[----:B------:R0:W4:Y:S01]  /*1f80*/  LDG.E.CONSTANT R104, [R36.64] ;  /* 0x0000000a24687981 */ /* 0x000122000c1e9900 */
[-C--:B------:R-:W-:Y:S02]  /*1f90*/  IADD3.X R76, R93, R29.reuse, R78, P2, P3 ;  /* 0x0000001d5d4c7210 */ /* 0x080fe400017e644e */
[----:B-1----:R-:W-:Y:S02]  /*1fa0*/  LEA R32, P2, R39, c[0x0][0x180], 0x1 ;  /* 0x0000600027207a11 */ /* 0x002fe400078408ff */
[----:B------:R-:W-:-:S02]  /*1fb0*/  IADD3.X R74, R94, R29, R79, P4, P5 ;  /* 0x0000001d5e4a7210 */ /* 0x000fc400027ea44f */
[----:B------:R-:W-:Y:S02]  /*1fc0*/  LEA.HI.X R31, R75, c[0x0][0x184], R76, 0x1, P0 ;  /* 0x000061004b1f7a11 */ /* 0x000fe400000f0c4c */
[-C--:B------:R-:W-:Y:S02]  /*1fd0*/  IADD3 R38, P3, P4, R26, R28.reuse, R57 ;  /* 0x0000001c1a267210 */ /* 0x080fe40007c7e039 */
[----:B------:R-:W-:Y:S01]  /*1fe0*/  LEA.HI.X R33, R39, c[0x0][0x184], R74, 0x1, P2 ;  /* 0x0000610027217a11 */ /* 0x000fe200010f0c4a */
[----:B------:R1:W4:Y:S01]  /*1ff0*/  LDG.E.CONSTANT R108, [R30.64] ;  /* 0x0000000a1e6c7981 */ /* 0x000322000c1e9900 */
[----:B0-----:R-:W-:Y:S02]  /*2000*/  LEA R34, P0, R38, c[0x0][0x180], 0x1 ;  /* 0x0000600026227a11 */ /* 0x001fe400078008ff */
        /* <DEDUP_REMOVED lines=12> */
[-C--:B-1----:R-:W-:Y:S02]  /*20d0*/  IADD3 R31, P2, P3, R41, R28.reuse, R60 ;  /* 0x0000001c291f7210 */ /* 0x082fe40007b5e03c */
[----:B------:R-:W-:Y:S02]  /*20e0*/  LEA.HI.X R75, R38, c[0x0][0x184], R39, 0x1, P0 ;  /* 0x00006100264b7a11 */ /* 0x000fe400000f0c27 */
[----:B0-----:R-:W-:Y:S02]  /*20f0*/  LEA R32, P0, R31, c[0x0][0x180], 0x1 ;  /* 0x000060001f207a11 */ /* 0x001fe400078008ff */
[----:B------:R-:W-:Y:S01]  /*2100*/  IADD3.X R38, R98, R29, R83, P2, P3 ;  /* 0x0000001d62267210 */ /* 0x000fe200017e6453 */
[----:B------:R0:W4:Y:S01]  /*2110*/  LDG.E.CONSTANT R74, [R74.64] ;  /* 0x0000000a4a4a7981 */ /* 0x000122000c1e9900 */
[----:B------:R-:W-:-:S02]  /*2120*/  IADD3 R30, P4, P5, R42, R28, R61 ;  /* 0x0000001c2a1e7210 */ /* 0x000fc40007d9e03d */
[----:B------:R-:W-:Y:S02]  /*2130*/  LEA.HI.X R33, R31, c[0x0][0x184], R38, 0x1, P0 ;  /* 0x000061001f217a11 */ /* 0x000fe400000f0c26 */
[C---:B------:R-:W-:Y:S01]  /*2140*/  LEA R34, P0, R30.reuse, c[0x0][0x180], 0x1 ;  /* 0x000060001e227a11 */ /* 0x040fe200078008ff */
[----:B------:R-:W0:Y:S01]  /*2150*/  LDS.128 R36, [R46] ;  /* 0x000000002e247984 */ /* 0x000e220000000c00 */
[----:B------:R-:W-:Y:S02]  /*2160*/  IADD3.X R31, R99, R29, R84, P4, P5 ;  /* 0x0000001d631f7210 */ /* 0x000fe400027ea454 */
[----:B------:R-:W-:Y:S01]  /*2170*/  IADD3 R28, P2, P3, R43, R28, R62 ;  /* 0x0000001c2b1c7210 */ /* 0x000fe20007b5e03e */
[----:B------:R2:W4:Y:S01]  /*2180*/  LDG.E.CONSTANT R114, [R32.64] ;  /* 0x0000000a20727981 */ /* 0x000522000c1e9900 */
[----:B------:R-:W-:Y:S02]  /*2190*/  LEA.HI.X R35, R30, c[0x0][0x184], R31, 0x1, P0 ;  /* 0x000061001e237a11 */ /* 0x000fe400000f0c1f */
[----:B------:R-:W-:-:S02]  /*21a0*/  LEA R76, P0, R28, c[0x0][0x180], 0x1 ;  /* 0x000060001c4c7a11 */ /* 0x000fc400078008ff */
[----:B------:R-:W-:Y:S01]  /*21b0*/  IADD3.X R29, R100, R29, R85, P2, P3 ;  /* 0x0000001d641d7210 */ /* 0x000fe200017e6455 */
[----:B------:R1:W4:Y:S03]  /*21c0*/  LDG.E.CONSTANT R115, [R34.64] ;  /* 0x0000000a22737981 */ /* 0x000326000c1e9900 */
[----:B------:R-:W-:Y:S02]  /*21d0*/  LEA.HI.X R77, R28, c[0x0][0x184], R29, 0x1, P0 ;  /* 0x000061001c4d7a11 */ /* 0x000fe400000f0c1d */
[----:B------:R-:W1:Y:S04]  /*21e0*/  LDS.128 R28, [R46+0x10] ;  /* 0x000010002e1c7984 */ /* 0x000e680000000c00 */
[----:B------:R0:W4:Y:S02]  /*21f0*/  LDG.E.CONSTANT R76, [R76.64] ;  /* 0x0000000a4c4c7981 */ /* 0x000124000c1e9900 */
[----:B0-----:R-:W-:-:S02]  /*2200*/  HADD2.F32 R75, -RZ, R37.H0_H0 ;  /* 0x20000025ff4b7230 */ /* 0x001fc40000004100 */
[----:B------:R-:W-:Y:S02]  /*2210*/  HADD2.F32 R37, -RZ, R37.H1_H1 ;  /* 0x30000025ff257230 */ /* 0x000fe40000004100 */
[----:B------:R-:W-:Y:S01]  /*2220*/  HADD2.F32 R77, -RZ, R38.H0_H0 ;  /* 0x20000026ff4d7230 */ /* 0x000fe20000004100 */
[----:B-----5:R-:W-:Y:S01]  /*2230*/  FSETP.NEU.FTZ.AND P2, PT, R2, RZ, PT ;  /* 0x000000ff0200720b */ /* 0x020fe20003f5d000 */
[--C-:B--2---:R-:W-:Y:S02]  /*2240*/  HADD2.F32 R32, -RZ, R109.reuse.H0_H0 ;  /* 0x2000006dff207230 */ /* 0x104fe40000004100 */
[----:B------:R-:W-:-:S03]  /*2250*/  HADD2.F32 R116, -RZ, R109.H1_H1 ;  /* 0x3000006dff747230 */ /* 0x000fc60000004100 */
[----:B------:R-:W-:Y:S01]  /*2260*/  FMUL.FTZ R75, R75, R32 ;  /* 0x000000204b4b7220 */ /* 0x000fe20000410000 */
[----:B------:R-:W-:Y:S02]  /*2270*/  HADD2.F32 R32, -RZ, R36.H0_H0 ;  /* 0x20000024ff207230 */ /* 0x000fe40000004100 */
[----:B---3--:R-:W-:Y:S01]  /*2280*/  HADD2.F32 R33, -RZ, R110.H0_H0 ;  /* 0x2000006eff217230 */ /* 0x008fe20000004100 */
[----:B------:R-:W-:Y:S01]  /*2290*/  FMUL.FTZ R37, R37, R116 ;  /* 0x0000007425257220 */ /* 0x000fe20000410000 */
[----:B------:R-:W-:Y:S02]  /*22a0*/  HADD2.F32 R36, -RZ, R36.H1_H1 ;  /* 0x30000024ff247230 */ /* 0x000fe40000004100 */
[----:B-1----:R-:W-:Y:S01]  /*22b0*/  HADD2.F32 R35, -RZ, R110.H1_H1 ;  /* 0x3000006eff237230 */ /* 0x002fe20000004100 */
[----:B------:R-:W-:Y:S01]  /*22c0*/  FFMA.FTZ R32, R32, R33, R75 ;  /* 0x0000002120207223 */ /* 0x000fe2000001004b */
[----:B------:R-:W-:-:S03]  /*22d0*/  HADD2.F32 R34, -RZ, R105.H0_H0 ;  /* 0x20000069ff227230 */ /* 0x000fc60000004100 */
[----:B------:R-:W-:Y:S02]  /*22e0*/  FFMA.FTZ R36, R36, R35, R37 ;  /* 0x0000002324247223 */ /* 0x000fe40000010025 */
[----:B------:R-:W-:Y:S02]  /*22f0*/  FFMA.FTZ R77, R77, R34, R32 ;  /* 0x000000224d4d7223 */ /* 0x000fe40000010020 */
[----:B------:R-:W0:Y:S01]  /*2300*/  LDS.128 R32, [R46+0x20] ;  /* 0x000020002e207984 */ /* 0x000e220000000c00 */
[----:B------:R-:W-:Y:S02]  /*2310*/  HADD2.F32 R37, -RZ, R38.H1_H1 ;  /* 0x30000026ff257230 */ /* 0x000fe40000004100 */
[----:B------:R-:W-:Y:S02]  /*2320*/  HADD2.F32 R105, -RZ, R105.H1_H1 ;  /* 0x30000069ff697230 */ /* 0x000fe40000004100 */
[--C-:B------:R-:W-:Y:S02]  /*2330*/  HADD2.F32 R38, -RZ, R39.reuse.H0_H0 ;  /* 0x20000027ff267230 */ /* 0x100fe40000004100 */
[----:B------:R-:W-:Y:S01]  /*2340*/  HADD2.F32 R75, -RZ, R106.H0_H0 ;  /* 0x2000006aff4b7230 */ /* 0x000fe20000004100 */
[----:B------:R-:W-:Y:S01]  /*2350*/  FFMA.FTZ R36, R37, R105, R36 ;  /* 0x0000006925247223 */ /* 0x000fe20000010024 */
[----:B------:R-:W-:-:S02]  /*2360*/  HADD2.F32 R39, -RZ, R39.H1_H1 ;  /* 0x30000027ff277230 */ /* 0x000fc40000004100 */
[----:B------:R-:W-:Y:S01]  /*2370*/  HADD2.F32 R106, -RZ, R106.H1_H1 ;  /* 0x3000006aff6a7230 */ /* 0x000fe20000004100 */
[----:B------:R-:W-:Y:S01]  /*2380*/  FFMA.FTZ R38, R38, R75, R77 ;  /* 0x0000004b26267223 */ /* 0x000fe2000001004d */
[--C-:B------:R-:W-:Y:S02]  /*2390*/  HADD2.F32 R37, -RZ, R28.reuse.H0_H0 ;  /* 0x2000001cff257230 */ /* 0x100fe40000004100 */
[----:B------:R-:W-:Y:S01]  /*23a0*/  HADD2.F32 R75, -RZ, R107.H0_H0 ;  /* 0x2000006bff4b7230 */ /* 0x000fe20000004100 */
[----:B------:R-:W-:Y:S01]  /*23b0*/  FFMA.FTZ R36, R39, R106, R36 ;  /* 0x0000006a27247223 */ /* 0x000fe20000010024 */
        /* <DEDUP_REMOVED lines=9> */
[--C-:B------:R-:W-:Y:S02]  /*2450*/  HADD2.F32 R106, -RZ, R30.reuse.H0_H0 ;  /* 0x2000001eff6a7230 */ /* 0x100fe40000004100 */
[----:B------:R-:W-:Y:S02]  /*2460*/  HADD2.F32 R29, -RZ, R30.H1_H1 ;  /* 0x3000001eff1d7230 */ /* 0x000fe40000004100 */
[----:B----4-:R-:W-:-:S02]  /*2470*/  HADD2.F32 R30, -RZ, R103.H0_H0 ;  /* 0x20000067ff1e7230 */ /* 0x010fc40000004100 */
[----:B------:R-:W-:Y:S02]  /*2480*/  HADD2.F32 R102, -RZ, R102.H1_H1 ;  /* 0x30000066ff667230 */ /* 0x000fe40000004100 */
[----:B------:R-:W-:Y:S01]  /*2490*/  HADD2.F32 R103, -RZ, R103.H1_H1 ;  /* 0x30000067ff677230 */ /* 0x000fe20000004100 */
[----:B------:R-:W-:Y:S01]  /*24a0*/  FFMA.FTZ R30, R106, R30, R77 ;  /* 0x0000001e6a1e7223 */ /* 0x000fe2000001004d */
[--C-:B------:R-:W-:Y:S01]  /*24b0*/  HADD2.F32 R75, -RZ, R31.reuse.H0_H0 ;  /* 0x2000001fff4b7230 */ /* 0x100fe20000004100 */
[----:B------:R-:W-:Y:S01]  /*24c0*/  FFMA.FTZ R28, R28, R102, R107 ;  /* 0x000000661c1c7223 */ /* 0x000fe2000001006b */
[--C-:B------:R-:W-:Y:S02]  /*24d0*/  HADD2.F32 R77, -RZ, R104.reuse.H0_H0 ;  /* 0x20000068ff4d7230 */ /* 0x100fe40000004100 */
[----:B------:R-:W-:Y:S01]  /*24e0*/  HADD2.F32 R31, -RZ, R31.H1_H1 ;  /* 0x3000001fff1f7230 */ /* 0x000fe20000004100 */
[----:B------:R-:W-:Y:S01]  /*24f0*/  FFMA.FTZ R28, R29, R103, R28 ;  /* 0x000000671d1c7223 */ /* 0x000fe2000001001c */
[----:B------:R-:W-:Y:S01]  /*2500*/  HADD2.F32 R104, -RZ, R104.H1_H1 ;  /* 0x30000068ff687230 */ /* 0x000fe20000004100 */
[----:B------:R-:W-:Y:S01]  /*2510*/  FFMA.FTZ R30, R75, R77, R30 ;  /* 0x0000004d4b1e7223 */ /* 0x000fe2000001001e */
[----:B0-----:R-:W-:-:S02]  /*2520*/  HADD2.F32 R29, -RZ, R32.H0_H0 ;  /* 0x20000020ff1d7230 */ /* 0x001fc40000004100 */
[----:B------:R-:W-:Y:S01]  /*2530*/  HADD2.F32 R75, -RZ, R108.H0_H0 ;  /* 0x2000006cff4b7230 */ /* 0x000fe20000004100 */
        /* <DEDUP_REMOVED lines=20> */
[----:B------:R-:W-:Y:S01]  /*2680*/  HADD2.F32 R113, -RZ, R113.H1_H1 ;  /* 0x30000071ff717230 */ /* 0x000fe20000004100 */
[----:B------:R-:W-:Y:S01]  /*2690*/  FFMA.FTZ R28, R31, R112, R28 ;  /* 0x000000701f1c7223 */ /* 0x000fe2000001001c */
[----:B-1----:R-:W-:-:S02]  /*26a0*/  HADD2.F32 R30, -RZ, R36.H0_H0 ;  /* 0x20000024ff1e7230 */ /* 0x002fc40000004100 */
[----:B------:R-:W-:Y:S01]  /*26b0*/  HADD2.F32 R32, -RZ, R74.H0_H0 ;  /* 0x2000004aff207230 */ /* 0x000fe20000004100 */
        /* <DEDUP_REMOVED lines=10> */
[--C-:B------:R-:W-:Y:S02]  /*2760*/  HADD2.F32 R30, -RZ, R38.reuse.H0_H0 ;  /* 0x20000026ff1e7230 */ /* 0x100fe40000004100 */
[--C-:B------:R-:W-:Y:S01]  /*2770*/  HADD2.F32 R32, -RZ, R115.reuse.H0_H0 ;  /* 0x20000073ff207230 */ /* 0x100fe20000004100 */
        /* <DEDUP_REMOVED lines=14> */
.L_x_20953:
[----:B01----:R-:W-:Y:S01]  /*2860*/  FADD.FTZ R35, R35, R28 ;  /* 0x0000001c23237221 */ /* 0x003fe20000010000 */
[----:B------:R-:W-:Y:S05]  /*2870*/  BRA.DIV ~URZ, `(.L_x_20913) ;  /* 0x000036627f007947 */ /* 0x000fea000b800000 */
[----:B------:R0:W1:Y:S02]  /*2880*/  SHFL.BFLY PT, R28, R35, 0x1, 0x1f ;  /* 0x0c201f00231c7f89 */ /* 0x00006400000e0000 */
.L_x_20954:
        /* <DEDUP_REMOVED lines=13> */
.L_x_20911:
[----:B------:R-:W-:-:S13]  /*2960*/  ISETP.NE.AND P0, PT, R8, RZ, PT ;  /* 0x000000ff0800720c */ /* 0x000fda0003f05270 */
[----:B------:R-:W-:-:S05]  /*2970*/  @!P0 IMAD.MOV.U32 R29, RZ, RZ, -0x800001 ;  /* 0xff7fffffff1d8424 */ /* 0x000fca00078e00ff */
[----:B------:R0:W-:Y:S02]  /*2980*/  @!P0 STS [R64], R29 ;  /* 0x0000001d40008388 */ /* 0x0001e40000000800 */
.L_x_20914:
[----:B------:R-:W-:Y:S05]  /*2990*/  BSYNC B1 ;  /* 0x0000000000017941 */ /* 0x000fea0003800000 */
.L_x_20910:
        /* <DEDUP_REMOVED lines=10> */
.L_x_20909:
[----:B------:R-:W-:Y:S05]  /*2a40*/  BSYNC B0 ;  /* 0x0000000000007941 */ /* 0x000fea0003800000 */
.L_x_20908:
[----:B------:R-:W-:Y:S05]  /*2a50*/  BRA.DIV ~URZ, `(.L_x_20916) ;  /* 0x000035027f007947 */ /* 0x000fea000b800000 */
[----:B-----5:R0:W1:Y:S02]  /*2a60*/  SHFL.BFLY PT, R2, R11, 0x10, 0x1f ;  /* 0x0e001f000b027f89 */ /* 0x02006400000e0000 */
.L_x_20955:
[----:B-1----:R-:W-:Y:S01]  /*2a70*/  FMNMX.FTZ R13, R2, R11, !PT ;  /* 0x0000000b020d7209 */ /* 0x002fe20007810000 */
[----:B------:R-:W-:Y:S05]  /*2a80*/  BRA.DIV ~URZ, `(.L_x_20917) ;  /* 0x000035527f007947 */ /* 0x000fea000b800000 */
[----:B------:R-:W1:Y:S02]  /*2a90*/  SHFL.BFLY PT, R2, R13, 0x8, 0x1f ;  /* 0x0d001f000d027f89 */ /* 0x000e6400000e0000 */
[----:B-1----:R-:W-:-:S05]  /*2aa0*/  FMNMX.FTZ R2, R13, R2, !PT ;  /* 0x000000020d027209 */ /* 0x002fca0007810000 */
[----:B0-----:R0:W1:Y:S02]  /*2ab0*/  SHFL.BFLY PT, R11, R2, 0x4, 0x1f ;  /* 0x0c801f00020b7f89 */ /* 0x00106400000e0000 */
.L_x_20956:
        /* <DEDUP_REMOVED lines=40> */
.L_x_20922:
        /* <DEDUP_REMOVED lines=11> */
.L_x_20921:
[----:B------:R-:W-:Y:S05]  /*2df0*/  BSYNC B1 ;  /* 0x0000000000017941 */ /* 0x000fea0003800000 */
.L_x_20920:
        /* <DEDUP_REMOVED lines=10> */
.L_x_20925:
        /* <DEDUP_REMOVED lines=100> */
.L_x_20924:
[----:B------:R-:W-:Y:S05]  /*34e0*/  BSYNC B1 ;  /* 0x0000000000017941 */ /* 0x000fea0003800000 */
.L_x_20923:
        /* <DEDUP_REMOVED lines=55> */
.L_x_20927:
[----:B------:R-:W-:Y:S05]  /*3860*/  BSYNC B1 ;  /* 0x0000000000017941 */ /* 0x000fea0003800000 */
.L_x_20926:
        /* <DEDUP_REMOVED lines=26> */
.L_x_20919:
[----:B------:R-:W-:Y:S05]  /*3a10*/  BSYNC B0 ;  /* 0x0000000000007941 */ /* 0x000fea0003800000 */
.L_x_20918:
        /* <DEDUP_REMOVED lines=45> */
.L_x_20932:
        /* <DEDUP_REMOVED lines=8> */
.L_x_20931:
[----:B------:R-:W-:Y:S05]  /*3d70*/  BSYNC B1 ;  /* 0x0000000000017941 */ /* 0x000fea0003800000 */
.L_x_20930:
        /* <DEDUP_REMOVED lines=10> */
.L_x_20935:
        /* <DEDUP_REMOVED lines=52> */
.L_x_20934:
[----:B------:R-:W-:Y:S05]  /*4160*/  BSYNC B1 ;  /* 0x0000000000017941 */ /* 0x000fea0003800000 */
.L_x_20933:
        /* <DEDUP_REMOVED lines=31> */
.L_x_20937:
[----:B------:R-:W-:Y:S05]  /*4360*/  BSYNC B1 ;  /* 0x0000000000017941 */ /* 0x000fea0003800000 */
.L_x_20936:
        /* <DEDUP_REMOVED lines=14> */
.L_x_20929:
[----:B------:R-:W-:Y:S05]  /*4450*/  BSYNC B0 ;  /* 0x0000000000007941 */ /* 0x000fea0003800000 */
.L_x_20928:
        /* <DEDUP_REMOVED lines=33> */
.L_x_20939:
[----:B------:R-:W-:Y:S05]  /*4670*/  BSYNC B0 ;  /* 0x0000000000007941 */ /* 0x000fea0003800000 */
.L_x_20938:
        /* <DEDUP_REMOVED lines=11> */
[----:B-1----:R-:W-:Y:S01]  /*4730*/  IADD3 R37, R9, -c[0x0][0x1dc], RZ ;  /* 0x8000770009257a10 */ /* 0x002fe20007ffe0ff */
[----:B------:R-:W-:Y:S01]  /*4740*/  IMAD.SHL.U32 R5, R7, 0x8, RZ ;  /* 0x0000000807057824 */ /* 0x000fe200078e00ff */
[----:B------:R-:W-:-:S02]  /*4750*/  SHF.R.S32.HI R44, RZ, 0x5, R10 ;  /* 0x00000005ff2c7819 */ /* 0x000fc4000001140a */
[----:B------:R-:W-:Y:S02]  /*4760*/  IADD3 R4, -R4, 0x1, RZ ;  /* 0x0000000104047810 */ /* 0x000fe40007ffe1ff */
[----:B------:R-:W-:Y:S02]  /*4770*/  SHF.R.S32.HI R40, RZ, 0x1f, R40 ;  /* 0x0000001fff287819 */ /* 0x000fe40000011428 */
[----:B------:R-:W-:Y:S02]  /*4780*/  SHF.R.S32.HI R15, RZ, 0x1f, R14 ;  /* 0x0000001fff0f7819 */ /* 0x000fe4000001140e */
[C---:B------:R-:W-:Y:S01]  /*4790*/  IADD3 R41, R5.reuse, 0x100, RZ ;  /* 0x0000010005297810 */ /* 0x040fe20007ffe0ff */
[----:B--2---:R-:W1:Y:S01]  /*47a0*/  MUFU.RCP R13, R13 ;  /* 0x0000000d000d7308 */ /* 0x004e620000001000 */
[C---:B------:R-:W-:Y:S02]  /*47b0*/  IADD3 R42, R5.reuse, 0x200, RZ ;  /* 0x00000200052a7810 */ /* 0x040fe40007ffe0ff */
[----:B------:R-:W-:Y:S01]  /*47c0*/  IADD3 R43, R5, 0x300, RZ ;  /* 0x00000300052b7810 */ /* 0x000fe20007ffe0ff */
[----:B0-----:R-:W-:-:S02]  /*47d0*/  IMAD R10, R8, c[0x0][0x1a8], RZ ;  /* 0x00006a00080a7a24 */ /* 0x001fc400078e02ff */
[----:B---3--:R-:W-:Y:S01]  /*47e0*/  IMAD R35, R35, 0x40, R44 ;  /* 0x0000004023237824 */ /* 0x008fe200078e022c */
[----:B------:R-:W-:-:S03]  /*47f0*/  LEA R44, R44, 0x120, 0x5 ;  /* 0x000001202c2c7811 */ /* 0x000fc600078e28ff */
[----:B------:R-:W-:Y:S01]  /*4800*/  IMAD.SHL.U32 R45, R35, 0x8, RZ ;  /* 0x00000008232d7824 */ /* 0x000fe200078e00ff */
[----:B------:R-:W-:Y:S02]  /*4810*/  SHF.R.S32.HI R8, RZ, 0x1f, R35 ;  /* 0x0000001fff087819 */ /* 0x000fe40000011423 */
[----:B-1----:R-:W-:Y:S02]  /*4820*/  IADD3 R11, R13, 0xffffffe, RZ ;  /* 0x0ffffffe0d0b7810 */ /* 0x002fe40007ffe0ff */
[----:B------:R-:W-:Y:S02]  /*4830*/  IADD3 R39, P0, R10, R35, RZ ;  /* 0x000000230a277210 */ /* 0x000fe40007f1e0ff */
[----:B------:R-:W-:Y:S02]  /*4840*/  IADD3 R44, R44, 0x10, RZ ;  /* 0x000000102c2c7810 */ /* 0x000fe40007ffe0ff */
[----:B------:R-:W0:Y:S01]  /*4850*/  F2I.FTZ.U32.TRUNC.NTZ R11, R11 ;  /* 0x0000000b000b7305 */ /* 0x000e22000021f000 */
[----:B------:R-:W-:Y:S01]  /*4860*/  LEA.HI.X.SX32 R8, R10, R8, 0x1, P0 ;  /* 0x000000080a087211 */ /* 0x000fe200000f0eff */
[----:B------:R-:W-:Y:S01]  /*4870*/  IMAD.MOV.U32 R10, RZ, RZ, RZ ;  /* 0x000000ffff0a7224 */ /* 0x000fe200078e00ff */
[----:B------:R-:W-:-:S04]  /*4880*/  LEA R36, P0, R39, c[0x0][0x198], 0x2 ;  /* 0x0000660027247a11 */ /* 0x000fc800078010ff */
[----:B------:R-:W-:Y:S01]  /*4890*/  LEA.HI.X R39, R39, c[0x0][0x19c], R8, 0x2, P0 ;  /* 0x0000670027277a11 */ /* 0x000fe200000f1408 */
[----:B0-----:R-:W-:-:S04]  /*48a0*/  IMAD.MOV R13, RZ, RZ, -R11 ;  /* 0x000000ffff0d7224 */ /* 0x001fc800078e0a0b */
[----:B------:R-:W-:-:S04]  /*48b0*/  IMAD R13, R13, R34, RZ ;  /* 0x000000220d0d7224 */ /* 0x000fc800078e02ff */
[----:B------:R-:W-:-:S04]  /*48c0*/  IMAD.HI.U32 R38, R11, R13, R10 ;  /* 0x0000000d0b267227 */ /* 0x000fc800078e000a */
[----:B------:R-:W-:Y:S02]  /*48d0*/  IMAD.MOV.U32 R13, RZ, RZ, RZ ;  /* 0x000000ffff0d7224 */ /* 0x000fe400078e00ff */
.L_x_20952:
        /* <DEDUP_REMOVED lines=62> */
[----:B------:R-:W-:Y:S02]  /*4cc0*/  IADD3 R10, P1, R5, R10, RZ ;  /* 0x0000000a050a7210 */ /* 0x000fe40007f3e0ff */
[----:B------:R-:W-:Y:S02]  /*4cd0*/  LEA R24, P4, R17, c[0x0][0x188], 0x1 ;  /* 0x0000620011187a11 */ /* 0x000fe400078808ff */
[----:B------:R-:W-:Y:S02]  /*4ce0*/  LEA.HI.X.SX32 R8, R42, R46, 0x1, P3 ;  /* 0x0000002e2a087211 */ /* 0x000fe400018f0eff */
[----:B------:R-:W-:Y:S02]  /*4cf0*/  LEA.HI.X R29, R18, c[0x0][0x18c], R11, 0x1, P2 ;  /* 0x00006300121d7a11 */ /* 0x000fe400010f0c0b */
[----:B------:R-:W-:-:S02]  /*4d00*/  LEA.HI.X R21, R16, c[0x0][0x18c], R9, 0x1, P6 ;  /* 0x0000630010157a11 */ /* 0x000fc400030f0c09 */
[C---:B------:R-:W-:Y:S02]  /*4d10*/  LEA R16, P2, R10.reuse, c[0x0][0x188], 0x1 ;  /* 0x000062000a107a11 */ /* 0x040fe400078408ff */
[----:B------:R-:W-:Y:S01]  /*4d20*/  LEA.HI.X.SX32 R9, R5, R46, 0x1, P1 ;  /* 0x0000002e05097211 */ /* 0x000fe200008f0eff */
[----:B------:R-:W5:Y:S01]  /*4d30*/  LDG.E.128.CONSTANT R28, [R28.64] ;  /* 0x0000000a1c1c7981 */ /* 0x000f62000c1e9d00 */
[----:B------:R-:W-:Y:S02]  /*4d40*/  LEA.HI.X R25, R17, c[0x0][0x18c], R8, 0x1, P4 ;  /* 0x0000630011197a11 */ /* 0x000fe400020f0c08 */
[----:B------:R-:W-:Y:S01]  /*4d50*/  LEA.HI.X R17, R10, c[0x0][0x18c], R9, 0x1, P2 ;  /* 0x000063000a117a11 */ /* 0x000fe200010f0c09 */
[----:B------:R-:W5:Y:S04]  /*4d60*/  LDG.E.128.CONSTANT R20, [R20.64] ;  /* 0x0000000a14147981 */ /* 0x000f68000c1e9d00 */
[----:B------:R-:W5:Y:S04]  /*4d70*/  LDG.E.128.CONSTANT R24, [R24.64] ;  /* 0x0000000a18187981 */ /* 0x000f68000c1e9d00 */
[----:B------:R-:W5:Y:S04]  /*4d80*/  LDG.E.128.CONSTANT R16, [R16.64] ;  /* 0x0000000a10107981 */ /* 0x000f68000c1e9d00 */
[----:B------:R1:W2:Y:S01]  /*4d90*/  LDS.128 R8, [R44] ;  /* 0x000000002c087984 */ /* 0x0002a20000000c00 */
[----:B------:R-:W-:Y:S01]  /*4da0*/  ISETP.NE.AND P1, PT, R47, RZ, PT ;  /* 0x000000ff2f00720c */ /* 0x000fe20003f25270 */
[----:B------:R-:W-:Y:S01]  /*4db0*/  BSSY B2, `(.L_x_20944) ;  /* 0x0000023000027945 */ /* 0x000fe20003800000 */
[----:B0-----:R-:W-:-:S02]  /*4dc0*/  F2FP.PACK_AB R46, R51, R50 ;  /* 0x00000032332e723e */ /* 0x001fc400000000ff */
[----:B------:R-:W-:-:S09]  /*4dd0*/  F2FP.PACK_AB R52, R49, R48 ;  /* 0x000000303134723e */ /* 0x000fd200000000ff */
        /* <DEDUP_REMOVED lines=32> */
.L_x_20945:
[----:B-1----:R-:W-:Y:S05]  /*4fe0*/  BSYNC B2 ;  /* 0x0000000000027941 */ /* 0x002fea0003800000 */
.L_x_20944:
[----:B-----5:R-:W-:Y:S01]  /*4ff0*/  HFMA2.MMA R17, R46, R17, -RZ ;  /* 0x000000112e117235 */ /* 0x020fe200001000ff */
[----:B--2---:R-:W-:Y:S01]  /*5000*/  F2FP.PACK_AB R47, R9, R8 ;  /* 0x00000008092f723e */ /* 0x004fe200000000ff */
        /* <DEDUP_REMOVED lines=35> */
.L_x_20947:
[----:B------:R-:W-:Y:S05]  /*5240*/  BSYNC B2 ;  /* 0x0000000000027941 */ /* 0x000fea0003800000 */
.L_x_20946:
        /* <DEDUP_REMOVED lines=34> */
.L_x_20949:
[----:B------:R-:W-:Y:S05]  /*5470*/  BSYNC B2 ;  /* 0x0000000000027941 */ /* 0x000fea0003800000 */
.L_x_20948:
        /* <DEDUP_REMOVED lines=34> */
.L_x_20951:
[----:B------:R-:W-:Y:S05]  /*56a0*/  BSYNC B2 ;  /* 0x0000000000027941 */ /* 0x000fea0003800000 */
.L_x_20950:
        /* <DEDUP_REMOVED lines=28> */
.L_x_20943:
[----:B------:R-:W-:Y:S05]  /*5870*/  BSYNC B0 ;  /* 0x0000000000007941 */ /* 0x000fea0003800000 */
.L_x_20942:
[----:B------:R-:W-:Y:S02]  /*5880*/  IADD3 R36, P1, R36, 0x10, RZ ;  /* 0x0000001024247810 */ /* 0x000fe40007f3e0ff */
[----:B------:R-:W-:Y:S02]  /*5890*/  IADD3 R45, R45, 0x20, RZ ;  /* 0x000000202d2d7810 */ /* 0x000fe40007ffe0ff */
[----:B------:R-:W-:Y:S01]  /*58a0*/  IADD3 R44, R44, 0x80, RZ ;  /* 0x000000802c2c7810 */ /* 0x000fe20007ffe0ff */
[----:B------:R-:W-:Y:S01]  /*58b0*/  IMAD.X R39, RZ, RZ, R39, P1 ;  /* 0x000000ffff277224 */ /* 0x000fe200008e0627 */
[----:B------:R-:W-:Y:S01]  /*58c0*/  @P0 CALL.REL.NOINC `(.L_x_20941) ;  /* 0x0000001000000944 */ /* 0x000fe20003c00000 */
[----:B------:R-:W-:Y:S05]  /*58d0*/  BRA `(.L_x_20952) ;  /* 0xfffff00000007947 */ /* 0x000fea000383ffff */
.L_x_20941:
[----:B------:R-:W-:Y:S05]  /*58e0*/  BSYNC B1 ;  /* 0x0000000000017941 */ /* 0x000fea0003800000 */
.L_x_20940:
[----:B------:R-:W-:Y:S01]  /*58f0*/  BAR.SYNC.DEFER_BLOCKING 0x0 ;  /* 0x0000000000007b1d */ /* 0x000fe20000010000 */
[----:B------:R-:W-:Y:S01]  /*5900*/  SHF.R.S32.HI R0, RZ, 0x1f, R3 ;  /* 0x0000001fff007819 */ /* 0x000fe20000011403 */
[----:B------:R-:W-:Y:S01]  /*5910*/  IMAD.MOV.U32 R9, RZ, RZ, R2 ;  /* 0x000000ffff097224 */ /* 0x000fe200078e0002 */
[----:B------:R-:W-:Y:S02]  /*5920*/  LOP3.LUT R4, R3, 0xffffffc0, RZ, 0xc0, !PT ;  /* 0xffffffc003047812 */ /* 0x000fe400078ec0ff */
[----:B------:R-:W-:-:S02]  /*5930*/  LEA.HI R0, R0, R3, RZ, 0x5 ;  /* 0x0000000300007211 */ /* 0x000fc400078f28ff */
[----:B------:R-:W-:Y:S02]  /*5940*/  ISETP.NE.AND P0, PT, R4, 0x40, PT ;  /* 0x000000400400780c */ /* 0x000fe40003f05270 */
[----:B------:R-:W-:Y:S02]  /*5950*/  SHF.R.S32.HI R0, RZ, 0x5, R0 ;  /* 0x00000005ff007819 */ /* 0x000fe40000011400 */
[C---:B------:R-:W-:Y:S02]  /*5960*/  ISETP.GT.AND P3, PT, R3.reuse, 0x3f, PT ;  /* 0x0000003f0300780c */ /* 0x040fe40003f64270 */
[C---:B0-----:R-:W-:Y:S01]  /*5970*/  LOP3.LUT R8, R3.reuse, 0xffffffe0, RZ, 0xc0, !PT ;  /* 0xffffffe003087812 */ /* 0x041fe200078ec0ff */
        /* <DEDUP_REMOVED lines=35> */
[----:B------:R-:W-:Y:S01]  /*5bb0*/  IADD3 R4, R7, 0x20, RZ ;  /* 0x0000002007047810 */ /* 0x000fe20007ffe0ff */
[----:B------:R-:W2:Y:S01]  /*5bc0*/  S2UR UR5, SR_CTAID.X ;  /* 0x00000000000579c3 */ /* 0x000ea20000002500 */
[----:B-1----:R-:W-:Y:S01]  /*5bd0*/  @!P1 FADD.FTZ R33, R5, R33 ;  /* 0x0000002105219221 */ /* 0x002fe20000010000 */
[----:B------:R-:W-:-:S06]  /*5be0*/  IADD3 R5, R7, 0x40, RZ ;  /* 0x0000004007057810 */ /* 0x000fcc0007ffe0ff */
        /* <DEDUP_REMOVED lines=19> */
[----:B------:R-:W-:Y:S02]  /*5d20*/  F2FP.PACK_AB R0, R9, R13 ;  /* 0x0000000d0900723e */ /* 0x000fe400000000ff */
[C---:B------:R-:W-:Y:S02]  /*5d30*/  IADD3 R9, P2, R7.reuse, UR4, RZ ;  /* 0x0000000407097c10 */ /* 0x040fe4000ff5e0ff */
[----:B------:R-:W-:Y:S01]  /*5d40*/  IADD3 R14, P0, R4, UR4, RZ ;  /* 0x00000004040e7c10 */ /* 0x000fe2000ff1e0ff */
[----:B------:R0:W-:Y:S01]  /*5d50*/  STG.E.U16 [R2.64], R0 ;  /* 0x0000000002007986 */ /* 0x0001e2000c10150a */
[----:B------:R-:W-:Y:S02]  /*5d60*/  LEA.HI.X.SX32 R10, R7, UR7, 0x1, P2 ;  /* 0x00000007070a7c11 */ /* 0x000fe400090f0eff */
[----:B------:R-:W-:-:S02]  /*5d70*/  LEA R8, P2, R9, c[0x0][0x170], 0x1 ;  /* 0x00005c0009087a11 */ /* 0x000fc400078408ff */
[----:B------:R-:W-:Y:S02]  /*5d80*/  LEA.HI.X.SX32 R12, R5, UR7, 0x1, P1 ;  /* 0x00000007050c7c11 */ /* 0x000fe400088f0eff */
[----:B------:R-:W-:Y:S02]  /*5d90*/  LEA.HI.X.SX32 R13, R4, UR7, 0x1, P0 ;  /* 0x00000007040d7c11 */ /* 0x000fe400080f0eff */
[----:B------:R-:W-:Y:S02]  /*5da0*/  LEA R6, P1, R11, c[0x0][0x170], 0x1 ;  /* 0x00005c000b067a11 */ /* 0x000fe400078208ff */
[----:B------:R-:W-:Y:S02]  /*5db0*/  LEA R4, P0, R14, c[0x0][0x170], 0x1 ;  /* 0x00005c000e047a11 */ /* 0x000fe400078008ff */
[----:B------:R-:W-:Y:S02]  /*5dc0*/  LEA.HI.X R9, R9, c[0x0][0x174], R10, 0x1, P2 ;  /* 0x00005d0009097a11 */ /* 0x000fe400010f0c0a */
[----:B------:R-:W-:-:S02]  /*5dd0*/  F2FP.PACK_AB R10, R33, R32 ;  /* 0x00000020210a723e */ /* 0x000fc400000000ff */
[----:B------:R-:W-:Y:S02]  /*5de0*/  LEA.HI.X R7, R11, c[0x0][0x174], R12, 0x1, P1 ;  /* 0x00005d000b077a11 */ /* 0x000fe400008f0c0c */
[----:B------:R-:W-:Y:S02]  /*5df0*/  LEA.HI.X R5, R14, c[0x0][0x174], R13, 0x1, P0 ;  /* 0x00005d000e057a11 */ /* 0x000fe400000f0c0d */
[----:B------:R-:W-:Y:S02]  /*5e00*/  PRMT R11, R0, 0x7632, R11 ;  /* 0x00007632000b7816 */ /* 0x000fe4000000000b */
[----:B0-----:R-:W-:-:S03]  /*5e10*/  PRMT R3, R10, 0x7632, R3 ;  /* 0x000076320a037816 */ /* 0x001fc60000000003 */
[----:B------:R-:W-:Y:S04]  /*5e20*/  STG.E.U16 [R4.64], R11 ;  /* 0x0000000b04007986 */ /* 0x000fe8000c10150a */
[----:B------:R-:W-:Y:S04]  /*5e30*/  STG.E.U16 [R6.64], R10 ;  /* 0x0000000a06007986 */ /* 0x000fe8000c10150a */
[----:B------:R-:W-:Y:S01]  /*5e40*/  STG.E.U16 [R8.64], R3 ;  /* 0x0000000308007986 */ /* 0x000fe2000c10150a */
[----:B------:R-:W-:Y:S05]  /*5e50*/  EXIT ;  /* 0x000000000000794d */ /* 0x000fea0003800000 */
.L_x_20912:
[----:B------:R-:W-:Y:S01]  /*5e60*/  IMAD.MOV.U32 R30, RZ, RZ, R35 ;  /* 0x000000ffff1e7224 */ /* 0x000fe200078e0023 */
[----:B------:R-:W-:Y:S01]  /*5e70*/  MOV R28, 0x5ec0 ;  /* 0x00005ec0001c7802 */ /* 0x000fe20000000f00 */
[----:B------:R-:W-:-:S02]  /*5e80*/  IMAD.MOV.U32 R31, RZ, RZ, 0x2 ;  /* 0x00000002ff1f7424 */ /* 0x000fc400078e00ff */
[----:B------:R-:W-:Y:S02]  /*5e90*/  IMAD.MOV.U32 R32, RZ, RZ, 0x1f ;  /* 0x0000001fff207424 */ /* 0x000fe400078e00ff */
[----:B------:R-:W-:Y:S02]  /*5ea0*/  IMAD.MOV.U32 R33, RZ, RZ, -0x1 ;  /* 0xffffffffff217424 */ /* 0x000fe400078e00ff */
[----:B------:R-:W-:Y:S05]  /*5eb0*/  CALL.REL.NOINC `($__internal_389_$__cuda_sm70_shflsync_bfly_p) ;  /* 0x0000021000007944 */ /* 0x000fea0003c00000 */
[----:B-1----:R-:W-:Y:S01]  /*5ec0*/  IMAD.MOV.U32 R28, RZ, RZ, R30 ;  /* 0x000000ffff1c7224 */ /* 0x002fe200078e001e */
[----:B0-----:R-:W-:Y:S05]  /*5ed0*/  BRA `(.L_x_20953) ;  /* 0xffffc98000007947 */ /* 0x001fea000383ffff */
.L_x_20913:
[----:B------:R-:W-:Y:S01]  /*5ee0*/  IMAD.MOV.U32 R30, RZ, RZ, R35 ;  /* 0x000000ffff1e7224 */ /* 0x000fe200078e0023 */
[----:B------:R-:W-:Y:S01]  /*5ef0*/  MOV R28, 0x5f40 ;  /* 0x00005f40001c7802 */ /* 0x000fe20000000f00 */
[----:B------:R-:W-:Y:S02]  /*5f00*/  IMAD.MOV.U32 R31, RZ, RZ, 0x1 ;  /* 0x00000001ff1f7424 */ /* 0x000fe400078e00ff */
[----:B------:R-:W-:Y:S02]  /*5f10*/  IMAD.MOV.U32 R32, RZ, RZ, 0x1f ;  /* 0x0000001fff207424 */ /* 0x000fe400078e00ff */
[----:B------:R-:W-:Y:S02]  /*5f20*/  IMAD.MOV.U32 R33, RZ, RZ, -0x1 ;  /* 0xffffffffff217424 */ /* 0x000fe400078e00ff */
[----:B------:R-:W-:Y:S05]  /*5f30*/  CALL.REL.NOINC `($__internal_389_$__cuda_sm70_shflsync_bfly_p) ;  /* 0x0000019000007944 */ /* 0x000fea0003c00000 */
[----:B-1----:R-:W-:Y:S01]  /*5f40*/  IMAD.MOV.U32 R28, RZ, RZ, R30 ;  /* 0x000000ffff1c7224 */ /* 0x002fe200078e001e */
[----:B0-----:R-:W-:Y:S05]  /*5f50*/  BRA `(.L_x_20954) ;  /* 0xffffc93000007947 */ /* 0x001fea000383ffff */
.L_x_20916:
[----:B------:R-:W-:Y:S01]  /*5f60*/  IMAD.MOV.U32 R30, RZ, RZ, R11 ;  /* 0x000000ffff1e7224 */ /* 0x000fe200078e000b */
[----:B------:R-:W-:Y:S01]  /*5f70*/  MOV R28, 0x5fc0 ;  /* 0x00005fc0001c7802 */ /* 0x000fe20000000f00 */
[----:B------:R-:W-:-:S02]  /*5f80*/  IMAD.MOV.U32 R31, RZ, RZ, 0x10 ;  /* 0x00000010ff1f7424 */ /* 0x000fc400078e00ff */
[----:B------:R-:W-:Y:S02]  /*5f90*/  IMAD.MOV.U32 R32, RZ, RZ, 0x1f ;  /* 0x0000001fff207424 */ /* 0x000fe400078e00ff */
[----:B------:R-:W-:Y:S02]  /*5fa0*/  IMAD.MOV.U32 R33, RZ, RZ, -0x1 ;  /* 0xffffffffff217424 */ /* 0x000fe400078e00ff */
[----:B-----5:R-:W-:Y:S05]  /*5fb0*/  CALL.REL.NOINC `($__internal_389_$__cuda_sm70_shflsync_bfly_p) ;  /* 0x0000011000007944 */ /* 0x020fea0003c00000 */
[----:B-1----:R-:W-:Y:S01]  /*5fc0*/  IMAD.MOV.U32 R2, RZ, RZ, R30 ;  /* 0x000000ffff027224 */ /* 0x002fe200078e001e */
[----:B0-----:R-:W-:Y:S05]  /*5fd0*/  BRA `(.L_x_20955) ;  /* 0xffffca9000007947 */ /* 0x001fea000383ffff */
.L_x_20917:
[----:B------:R-:W-:Y:S01]  /*5fe0*/  IMAD.MOV.U32 R30, RZ, RZ, R13 ;  /* 0x000000ffff1e7224 */ /* 0x000fe200078e000d */
[----:B------:R-:W-:Y:S01]  /*5ff0*/  MOV R28, 0x6040 ;  /* 0x00006040001c7802 */ /* 0x000fe20000000f00 */
[----:B------:R-:W-:Y:S02]  /*6000*/  IMAD.MOV.U32 R31, RZ, RZ, 0x8 ;  /* 0x00000008ff1f7424 */ /* 0x000fe400078e00ff */
[----:B------:R-:W-:Y:S02]  /*6010*/  IMAD.MOV.U32 R32, RZ, RZ, 0x1f ;  /* 0x0000001fff207424 */ /* 0x000fe400078e00ff */
[----:B------:R-:W-:Y:S02]  /*6020*/  IMAD.MOV.U32 R33, RZ, RZ, -0x1 ;  /* 0xffffffffff217424 */ /* 0x000fe400078e00ff */
[----:B0-----:R-:W-:Y:S05]  /*6030*/  CALL.REL.NOINC `($__internal_389_$__cuda_sm70_shflsync_bfly_p) ;  /* 0x0000009000007944 */ /* 0x001fea0003c00000 */
[----:B-1----:R-:W-:Y:S01]  /*6040*/  FMNMX.FTZ R2, R13, R30, !PT ;  /* 0x0000001e0d027209 */ /* 0x002fe20007810000 */
[----:B0-----:R-:W-:Y:S01]  /*6050*/  IMAD.MOV.U32 R31, RZ, RZ, 0x4 ;  /* 0x00000004ff1f7424 */ /* 0x001fe200078e00ff */
[----:B------:R-:W-:Y:S01]  /*6060*/  MOV R28, 0x60b0 ;  /* 0x000060b0001c7802 */ /* 0x000fe20000000f00 */
[----:B------:R-:W-:-:S02]  /*6070*/  IMAD.MOV.U32 R32, RZ, RZ, 0x1f ;  /* 0x0000001fff207424 */ /* 0x000fc400078e00ff */
[----:B------:R-:W-:Y:S02]  /*6080*/  IMAD.MOV.U32 R33, RZ, RZ, -0x1 ;  /* 0xffffffffff217424 */ /* 0x000fe400078e00ff */
[----:B------:R-:W-:Y:S02]  /*6090*/  IMAD.MOV.U32 R30, RZ, RZ, R2 ;  /* 0x000000ffff1e7224 */ /* 0x000fe400078e0002 */
[----:B------:R-:W-:Y:S05]  /*60a0*/  CALL.REL.NOINC `($__internal_389_$__cuda_sm70_shflsync_bfly_p) ;  /* 0x0000002000007944 */ /* 0x000fea0003c00000 */
[----:B-1----:R-:W-:Y:S01]  /*60b0*/  IMAD.MOV.U32 R11, RZ, RZ, R30 ;  /* 0x000000ffff0b7224 */ /* 0x002fe200078e001e */
[----:B0-----:R-:W-:Y:S05]  /*60c0*/  BRA `(.L_x_20956) ;  /* 0xffffc9f000007947 */ /* 0x001fea000383ffff */
        .weak           $__internal_389_$__cuda_sm70_shflsync_bfly_p
        .type           $__internal_389_$__cuda_sm70_shflsync_bfly_p,@function
        .size           $__internal_389_$__cuda_sm70_shflsync_bfly_p,(.L_x_25050 - $__internal_389_$__cuda_sm70_shflsync_bfly_p)
$__internal_389_$__cuda_sm70_shflsync_bfly_p:
[----:B------:R-:W-:Y:S01]  /*60d0*/  IMAD.MOV.U32 R29, RZ, RZ, 0x0 ;  /* 0x00000000ff1d7424 */ /* 0x000fe200078e00ff */
[----:B------:R-:W-:Y:S04]  /*60e0*/  WARPSYNC R33 ;  /* 0x0000002100007348 */ /* 0x000fe80003800000 */
[----:B------:R0:W1:Y:S01]  /*60f0*/  SHFL.BFLY PT, R30, R30, R31, R32 ;  /* 0x0c00001f1e1e7389 */ /* 0x00006200000e0020 */
[----:B------:R-:W-:Y:S05]  /*6100*/  RET.REL.NODEC R28 `(_ZN4vllm25paged_attention_v2_kernelIttLi128ELi8ELi128ELNS_18Fp8KVCacheDataTypeE0ELb1ELi512EEEvPfS2_PT_PKS3_PKT0_S9_ifPKiSB_iPKfiiiSD_SD_iiiii) ;  /* 0xffff9ef01c007950 */ /* 0x000fea0003c3ffff */
.L_x_20957:
        /* <DEDUP_REMOVED lines=15> */
.L_x_25050:


//--------------------- .text._ZN4vllm32paged_attention_v2_reduce_kernelItLi120ELi128ELi512EEEvPT_PKfS4_PKS1_PKii --------------------------
	.section	.text._ZN4vllm32paged_attention_v2_reduce_kernelItLi120ELi128ELi512EEEvPT_PKfS4_PKS1_PKii,"ax",@progbits
	.sectioninfo	@"SHI_REGISTERS=32"
	.align	128
        .global         _ZN4vllm32paged_attention_v2_reduce_kernelItLi120ELi128ELi512EEEvPT_PKfS4_PKS1_PKii
        .type           _ZN4vllm32paged_attention_v2_reduce_kernelItLi120ELi128ELi512EEEvPT_PKfS4_PKS1_PKii,@function
        .size           _ZN4vllm32paged_attention_v2_reduce_kernelItLi120ELi128ELi512EEEvPT_PKfS4_PKS1_PKii,(.L_x_25531 - _ZN4vllm32paged_attention_v2_reduce_kernelItLi120ELi128ELi512EEEvPT_PKfS4_PKS1_PKii)
        .other          _ZN4vllm32paged_attention_v2_reduce_kernelItLi120ELi128ELi512EEEvPT_PKfS4_PKS1_PKii,@"STO_CUDA_ENTRY STV_DEFAULT"
_ZN4vllm32paged_attention_v2_reduce_kernelItLi120ELi128ELi512EEEvPT_PKfS4_PKS1_PKii:
.text._ZN4vllm32paged_attention_v2_reduce_kernelItLi120ELi128ELi512EEEvPT_PKfS4_PKS1_PKii:
        /* <DEDUP_REMOVED lines=27> */
.L_x_20961:
        /* <DEDUP_REMOVED lines=10> */
.L_x_20960:
[----:B------:R-:W-:Y:S05]  /*0250*/  BSYNC B0 ;  /* 0x0000000000007941 */ /* 0x000fea0003800000 */
.L_x_20959:
        /* <DEDUP_REMOVED lines=31> */
.L_x_20964:
        /* <DEDUP_REMOVED lines=17> */
.L_x_20963:
[----:B------:R-:W-:Y:S05]  /*0560*/  BSYNC B0 ;  /* 0x0000000000007941 */ /* 0x000fea0003800000 */
.L_x_20962:
        /* <DEDUP_REMOVED lines=41> */
.L_x_20971:
        /* <DEDUP_REMOVED lines=18> */
.L_x_20969:
        /* <DEDUP_REMOVED lines=90> */
.L_x_20968:
        /* <DEDUP_REMOVED lines=51> */
.L_x_20970:
[----:B------:R-:W-:-:S13]  /*11f0*/  ISETP.NE.OR P0, PT, R21, RZ, P0 ;  /* 0x000000ff1500720c */ /* 0x000fda0000705670 */
[----:B------:R-:W-:Y:S05]  /*1200*/  @!P0 BRA `(.L_x_20966) ;  /* 0x000001e000008947 */ /* 0x000fea0003800000 */
.L_x_20967:
        /* <DEDUP_REMOVED lines=30> */
.L_x_20966:
        /* <DEDUP_REMOVED lines=26> */
.L_x_20965:
[C---:B------:R-:W-:Y:S02]  /*1590*/  IADD3 R15, P0, R2.reuse, R7, RZ ;  /* 0x00000007020f7210 */ /* 0x040fe40007f1e0ff */
[----:B------:R-:W-:Y:S02]  /*15a0*/  F2FP.PACK_AB R20, RZ, R20 ;  /* 0x00000014ff14723e */ /* 0x000fe400000000ff */
[----:B------:R-:W-:Y:S02]  /*15b0*/  LEA.HI.X.SX32 R16, R2, R11, 0x1, P0 ;  /* 0x0000000b02107211 */ /* 0x000fe400000f0eff */
[----:B------:R-:W-:-:S04]  /*15c0*/  LEA R14, P0, R15, c[0x0][0x160], 0x1 ;  /* 0x000058000f0e7a11 */ /* 0x000fc800078008ff */
[----:B------:R-:W-:Y:S02]  /*15d0*/  LEA.HI.X R15, R15, c[0x0][0x164], R16, 0x1, P0 ;  /* 0x000059000f0f7a11 */ /* 0x000fe400000f0c10 */
[C---:B------:R-:W-:Y:S02]  /*15e0*/  ISETP.GE.AND P0, PT, R2.reuse, -0x8, PT ;  /* 0xfffffff80200780c */ /* 0x040fe40003f06270 */
[----:B------:R-:W-:Y:S01]  /*15f0*/  IADD3 R2, R2, 0x80, RZ ;  /* 0x0000008002027810 */ /* 0x000fe20007ffe0ff */
[----:B------:R0:W-:Y:S10]  /*1600*/  STG.E.U16 [R14.64], R20 ;  /* 0x000000140e007986 */ /* 0x0001f4000c101504 */
[----:B------:R-:W-:Y:S05]  /*1610*/  @!P0 BRA `(.L_x_20971) ;  /* 0xfffff1e000008947 */ /* 0x000fea000383ffff */
[----:B------:R-:W-:Y:S05]  /*1620*/  EXIT ;  /* 0x000000000000794d */ /* 0x000fea0003800000 */
.L_x_20958:
        /* <DEDUP_REMOVED lines=14> */
.L_x_20972:
        /* <DEDUP_REMOVED lines=15> */
.L_x_20973:
        /* <DEDUP_REMOVED lines=16> */
.L_x_25531:


//--------------------- .text._ZN4vllm25paged_attention_v2_kernelIttLi120ELi8ELi128ELNS_18Fp8KVCacheDataTypeE0ELb1ELi512EEEvPfS2_PT_PKS3_PKT0_S9_ifPKiSB_iPKfiiiSD_SD_iiiii --------------------------
	.section	.text._ZN4vllm25paged_attention_v2_kernelIttLi120ELi8ELi128ELNS_18Fp8KVCacheDataTypeE0ELb1ELi512EEEvPfS2_PT_PKS3_PKT0_S9_ifPKiSB_iPKfiiiSD_SD_iiiii,"ax",@progbits
	.sectioninfo	@"SHI_REGISTERS=93"
	.align	128
        .global         _ZN4vllm25paged_attention_v2_kernelIttLi120ELi8ELi128ELNS_18Fp8KVCacheDataTypeE0ELb1ELi512EEEvPfS2_PT_PKS3_PKT0_S9_ifPKiSB_iPKfiiiSD_SD_iiiii
        .type           _ZN4vllm25paged_attention_v2_kernelIttLi120ELi8ELi128ELNS_18Fp8KVCacheDataTypeE0ELb1ELi512EEEvPfS2_PT_PKS3_PKT0_S9_ifPKiSB_iPKfiiiSD_SD_iiiii,@function
        .size           _ZN4vllm25paged_attention_v2_kernelIttLi120ELi8ELi128ELNS_18Fp8KVCacheDataTypeE0ELb1ELi512EEEvPfS2_PT_PKS3_PKT0_S9_ifPKiSB_iPKfiiiSD_SD_iiiii,(.L_x_25051 - _ZN4vllm25paged_attention_v2_kernelIttLi120ELi8ELi128ELNS_18Fp8KVCacheDataTypeE0ELb1ELi512EEEvPfS2_PT_PKS3_PKT0_S9_ifPKiSB_iPKfiiiSD_SD_iiiii)
        .other          _ZN4vllm25paged_attention_v2_kernelIttLi120ELi8ELi128ELNS_18Fp8KVCacheDataTypeE0ELb1ELi512EEEvPfS2_PT_PKS3_PKT0_S9_ifPKiSB_iPKfiiiSD_SD_iiiii,@"STO_CUDA_ENTRY STV_DEFAULT"
_ZN4vllm25paged_attention_v2_kernelIttLi120ELi8ELi128ELNS_18Fp8KVCacheDataTypeE0ELb1ELi512EEEvPfS2_PT_PKS3_PKT0_S9_ifPKiSB_iPKfiiiSD_SD_iiiii:
.text._ZN4vllm25paged_attention_v2_kernelIttLi120ELi8ELi128ELNS_18Fp8KVCacheDataTypeE0ELb1ELi512EEEvPfS2_PT_PKS3_PKT0_S9_ifPKiSB_iPKfiiiSD_SD_iiiii:
        /* <DEDUP_REMOVED lines=112> */
.L_x_20978:
        /* <DEDUP_REMOVED lines=11> */
.L_x_20977:
[----:B------:R-:W-:Y:S05]  /*07b0*/  BSYNC B1 ;  /* 0x0000000000017941 */ /* 0x000fea0003800000 */
.L_x_20976:
        /* <DEDUP_REMOVED lines=10> */
.L_x_20979:
        /* <DEDUP_REMOVED lines=17> */
.L_x_20975:
[----:B------:R-:W-:Y:S05]  /*0970*/  BSYNC B0 ;  /* 0x0000000000007941 */ /* 0x000fea0003800000 */
.L_x_20974:
        /* <DEDUP_REMOVED lines=40> */
[----:B------:R-:W-:Y:S01]  /*0c00*/  IMAD R14, R13, c[0x0][0x1a8], RZ ;  /* 0x00006a000d0e7a24 */ /* 0x000fe200078e02ff */
[----:B------:R-:W-:Y:S01]  /*0c10*/  SHF.R.S32.HI R16, RZ, 0x1f, R15 ;  /* 0x0000001fff107819 */ /* 0x000fe2000001140f */
[----:B------:R-:W-:Y:S01]  /*0c20*/  IMAD.MOV.U32 R13, RZ, RZ, R19 ;  /* 0x000000ffff0d7224 */ /* 0x000fe200078e0013 */
[C---:B------:R-:W-:Y:S02]  /*0c30*/  IADD3 R11, R8.reuse, 0x4, RZ ;  /* 0x00000004080b7810 */ /* 0x040fe40007ffe0ff */
[----:B------:R-:W-:Y:S02]  /*0c40*/  IADD3 R19, R8, 0x8, RZ ;  /* 0x0000000808137810 */ /* 0x000fe40007ffe0ff */
[----:B------:R-:W-:Y:S01]  /*0c50*/  SHF.R.S32.HI R17, RZ, 0x1f, R13 ;  /* 0x0000001fff117819 */ /* 0x000fe2000001140d */
[----:B------:R-:W-:Y:S01]  /*0c60*/  IMAD.SHL.U32 R18, R11, 0x2, RZ ;  /* 0x000000020b127824 */ /* 0x000fe200078e00ff */
[----:B------:R-:W-:Y:S01]  /*0c70*/  IADD3 R22, P0, R14, R13, RZ ;  /* 0x0000000d0e167210 */ /* 0x000fe20007f1e0ff */
[----:B------:R-:W-:Y:S01]  /*0c80*/  IMAD.SHL.U32 R20, R19, 0x2, RZ ;  /* 0x0000000213147824 */ /* 0x000fe200078e00ff */
[----:B------:R-:W-:-:S02]  /*0c90*/  LEA.HI R16, R16, R15, RZ, 0x3 ;  /* 0x0000000f10107211 */ /* 0x000fc400078f18ff */
[----:B------:R-:W-:Y:S01]  /*0ca0*/  LEA.HI.X.SX32 R23, R14, R17, 0x1, P0 ;  /* 0x000000110e177211 */ /* 0x000fe200000f0eff */
[----:B------:R-:W-:Y:S01]  /*0cb0*/  IMAD.SHL.U32 R17, R8, 0x2, RZ ;  /* 0x0000000208117824 */ /* 0x000fe200078e00ff */
[----:B------:R-:W-:Y:S02]  /*0cc0*/  SHF.R.S32.HI R14, RZ, 0x1f, R11 ;  /* 0x0000001fff0e7819 */ /* 0x000fe4000001140b */
[----:B------:R-:W-:Y:S02]  /*0cd0*/  SHF.R.S32.HI R36, RZ, 0x1f, R19 ;  /* 0x0000001fff247819 */ /* 0x000fe40000011413 */
[----:B------:R-:W-:Y:S02]  /*0ce0*/  LOP3.LUT R16, R16, 0xfffffff8, RZ, 0xc0, !PT ;  /* 0xfffffff810107812 */ /* 0x000fe400078ec0ff */
[----:B------:R-:W-:Y:S02]  /*0cf0*/  LEA.HI R35, R14, R11, RZ, 0x2 ;  /* 0x0000000b0e237211 */ /* 0x000fe400078f10ff */
[----:B------:R-:W-:Y:S01]  /*0d00*/  LEA.HI R36, R36, R19, RZ, 0x2 ;  /* 0x0000001324247211 */ /* 0x000fe200078f10ff */
[----:B------:R-:W-:Y:S01]  /*0d10*/  IMAD.IADD R11, R15, 0x1, -R16 ;  /* 0x000000010f0b7824 */ /* 0x000fe200078e0a10 */
[----:B------:R-:W-:Y:S01]  /*0d20*/  SHF.R.S32.HI R14, RZ, 0x1f, R17 ;  /* 0x0000001fff0e7819 */ /* 0x000fe20000011411 */
[----:B------:R-:W-:Y:S01]  /*0d30*/  IMAD.SHL.U32 R35, R35, 0x10, RZ ;  /* 0x0000001023237824 */ /* 0x000fe200078e00ff */
[----:B------:R-:W-:Y:S01]  /*0d40*/  SHF.R.S32.HI R19, RZ, 0x1f, R18 ;  /* 0x0000001fff137819 */ /* 0x000fe20000011412 */
[----:B------:R-:W-:Y:S01]  /*0d50*/  IMAD R56, R32, 0x8, R11 ;  /* 0x0000000820387824 */ /* 0x000fe200078e020b */
[----:B------:R-:W-:-:S02]  /*0d60*/  SHF.R.S32.HI R21, RZ, 0x1f, R20 ;  /* 0x0000001fff157819 */ /* 0x000fc40000011414 */
[----:B------:R-:W-:Y:S02]  /*0d70*/  LEA.HI R15, R14, R17, RZ, 0x3 ;  /* 0x000000110e0f7211 */ /* 0x000fe400078f18ff */
[----:B------:R-:W-:Y:S02]  /*0d80*/  LEA.HI R19, R19, R18, RZ, 0x3 ;  /* 0x0000001213137211 */ /* 0x000fe400078f18ff */
[----:B------:R-:W-:Y:S02]  /*0d90*/  LEA.HI R21, R21, R20, RZ, 0x3 ;  /* 0x0000001415157211 */ /* 0x000fe400078f18ff */
[----:B------:R-:W-:Y:S02]  /*0da0*/  LOP3.LUT R16, R15, 0xfffffff8, RZ, 0xc0, !PT ;  /* 0xfffffff80f107812 */ /* 0x000fe400078ec0ff */
[----:B------:R-:W-:Y:S02]  /*0db0*/  LEA R14, P0, R22, c[0x0][0x198], 0x2 ;  /* 0x00006600160e7a11 */ /* 0x000fe400078010ff */
[----:B------:R-:W-:Y:S01]  /*0dc0*/  LOP3.LUT R19, R19, 0xfffffff8, RZ, 0xc0, !PT ;  /* 0xfffffff813137812 */ /* 0x000fe200078ec0ff */
[----:B------:R-:W-:Y:S01]  /*0dd0*/  IMAD.IADD R16, R17, 0x1, -R16 ;  /* 0x0000000111107824 */ /* 0x000fe200078e0a10 */
[----:B------:R-:W-:-:S02]  /*0de0*/  LOP3.LUT R21, R21, 0xfffffff8, RZ, 0xc0, !PT ;  /* 0xfffffff815157812 */ /* 0x000fc400078ec0ff */
[----:B------:R-:W-:Y:S01]  /*0df0*/  LEA.HI.X R15, R22, c[0x0][0x19c], R23, 0x2, P0 ;  /* 0x00006700160f7a11 */ /* 0x000fe200000f1417 */
[----:B------:R-:W-:Y:S01]  /*0e00*/  IMAD.IADD R17, R18, 0x1, -R19 ;  /* 0x0000000112117824 */ /* 0x000fe200078e0a13 */
[----:B------:R-:W-:Y:S01]  /*0e10*/  IADD3 R22, R8, 0xc, RZ ;  /* 0x0000000c08167810 */ /* 0x000fe20007ffe0ff */
[----:B------:R-:W-:Y:S01]  /*0e20*/  IMAD.IADD R18, R20, 0x1, -R21 ;  /* 0x0000000114127824 */ /* 0x000fe200078e0a15 */
[----:B------:R-:W-:Y:S02]  /*0e30*/  IADD3 R20, R8, 0x10, RZ ;  /* 0x0000001008147810 */ /* 0x000fe40007ffe0ff */
        /* <DEDUP_REMOVED lines=74> */
[----:B------:R-:W-:Y:S02]  /*12e0*/  SHF.R.S32.HI R28, RZ, 0x1f, R27 ;  /* 0x0000001fff1c7819 */ /* 0x000fe4000001141b */
[----:B------:R-:W-:Y:S02]  /*12f0*/  LEA.HI R52, R34, R31, RZ, 0x2 ;  /* 0x0000001f22347211 */ /* 0x000fe400078f10ff */
[----:B------:R-:W-:Y:S02]  /*1300*/  SHF.R.S32.HI R46, RZ, 0x1f, R45 ;  /* 0x0000001fff2e7819 */ /* 0x000fe4000001142d */
[----:B------:R-:W-:Y:S01]  /*1310*/  IADD3 R31, R8, 0x34, RZ ;  /* 0x00000034081f7810 */ /* 0x000fe20007ffe0ff */
        /* <DEDUP_REMOVED lines=11> */
[----:B------:R-:W-:Y:S01]  /*13d0*/  LEA.HI R54, R34, R31, RZ, 0x2 ;  /* 0x0000001f22367211 */ /* 0x000fe200078f10ff */
[----:B------:R-:W-:Y:S01]  /*13e0*/  IMAD R31, R5, c[0x0][0x1c0], RZ ;  /* 0x00007000051f7a24 */ /* 0x000fe200078e02ff */
[----:B------:R-:W-:Y:S01]  /*13f0*/  SHF.R.S32.HI R29, RZ, 0x1f, R30 ;  /* 0x0000001fff1d7819 */ /* 0x000fe2000001141e */
[----:B------:R-:W-:Y:S01]  /*1400*/  IMAD.IADD R27, R27, 0x1, -R28 ;  /* 0x000000011b1b7824 */ /* 0x000fe200078e0a1c */
[----:B------:R-:W-:Y:S01]  /*1410*/  SHF.R.S32.HI R34, RZ, 0x1f, R45 ;  /* 0x0000001fff227819 */ /* 0x000fe2000001142d */
[----:B------:R-:W-:Y:S01]  /*1420*/  IMAD.SHL.U32 R54, R54, 0x10, RZ ;  /* 0x0000001036367824 */ /* 0x000fe200078e00ff */
[----:B------:R-:W-:Y:S01]  /*1430*/  SHF.R.S32.HI R28, RZ, 0x1f, R33 ;  /* 0x0000001fff1c7819 */ /* 0x000fe20000011421 */
[----:B------:R-:W-:Y:S01]  /*1440*/  IMAD.SHL.U32 R57, R55, 0x10, RZ ;  /* 0x0000001037397824 */ /* 0x000fe200078e00ff */
[----:B------:R-:W-:Y:S01]  /*1450*/  LEA.HI R29, R29, R30, RZ, 0x3 ;  /* 0x0000001e1d1d7211 */ /* 0x000fe200078f18ff */
[----:B------:R-:W-:Y:S01]  /*1460*/  IMAD.MOV.U32 R11, RZ, RZ, -0x800001 ;  /* 0xff7fffffff0b7424 */ /* 0x000fe200078e00ff */
[----:B------:R-:W-:-:S02]  /*1470*/  LEA.HI R47, R34, R45, RZ, 0x3 ;  /* 0x0000002d222f7211 */ /* 0x000fc400078f18ff */
[----:B------:R-:W-:Y:S02]  /*1480*/  LEA.HI R28, R28, R33, RZ, 0x3 ;  /* 0x000000211c1c7211 */ /* 0x000fe400078f18ff */
[----:B------:R-:W-:Y:S02]  /*1490*/  LOP3.LUT R29, R29, 0xfffffff8, RZ, 0xc0, !PT ;  /* 0xfffffff81d1d7812 */ /* 0x000fe400078ec0ff */
[----:B------:R-:W-:Y:S02]  /*14a0*/  LOP3.LUT R48, R47, 0xfffffff8, RZ, 0xc0, !PT ;  /* 0xfffffff82f307812 */ /* 0x000fe400078ec0ff */
[----:B------:R-:W-:Y:S02]  /*14b0*/  SHF.R.S32.HI R50, RZ, 0x1f, R46 ;  /* 0x0000001fff327819 */ /* 0x000fe4000001142e */
[C---:B------:R-:W-:Y:S02]  /*14c0*/  IADD3 R46, P0, R31.reuse, R46, RZ ;  /* 0x0000002e1f2e7210 */ /* 0x040fe40007f1e0ff */
[----:B------:R-:W-:Y:S01]  /*14d0*/  LOP3.LUT R34, R28, 0xfffffff8, RZ, 0xc0, !PT ;  /* 0xfffffff81c227812 */ /* 0x000fe200078ec0ff */
[----:B------:R-:W-:Y:S01]  /*14e0*/  IMAD.IADD R28, R30, 0x1, -R29 ;  /* 0x000000011e1c7824 */ /* 0x000fe200078e0a1d */
[----:B------:R-:W-:Y:S01]  /*14f0*/  LEA.HI.X.SX32 R47, R31, R50, 0x1, P0 ;  /* 0x000000321f2f7211 */ /* 0x000fe200000f0eff */
        /* <DEDUP_REMOVED lines=10> */
[----:B------:R-:W-:Y:S01]  /*15a0*/  IMAD R31, R32, 0x8, R59 ;  /* 0x00000008201f7824 */ /* 0x000fe200078e023b */
[----:B------:R-:W-:Y:S01]  /*15b0*/  LOP3.LUT R44, R43, 0xffffffc0, RZ, 0xc0, !PT ;  /* 0xffffffc02b2c7812 */ /* 0x000fe200078ec0ff */
[----:B------:R-:W-:Y:S01]  /*15c0*/  IMAD.MOV.U32 R34, RZ, RZ, c[0x0][0x1bc] ;  /* 0x00006f00ff227624 */ /* 0x000fe200078e00ff */
[----:B------:R-:W-:Y:S01]  /*15d0*/  LOP3.LUT R37, R48, 0xffffffc0, RZ, 0xc0, !PT ;  /* 0xffffffc030257812 */ /* 0x000fe200078ec0ff */
[----:B------:R-:W-:Y:S01]  /*15e0*/  IMAD.IADD R59, R59, 0x1, R56 ;  /* 0x000000013b3b7824 */ /* 0x000fe200078e0238 */
        /* <DEDUP_REMOVED lines=40> */
.L_x_20987:
        /* <DEDUP_REMOVED lines=49> */
[----:B------:R-:W2:Y:S04]  /*1b80*/  LDG.E.CONSTANT R49, [R14.64] ;  /* 0x0000000a0e317981 */ /* 0x000ea8000c1e9900 */
[----:B------:R-:W0:Y:S01]  /*1b90*/  LDS R90, [R33+0x4] ;  /* 0x00000400215a7984 */ /* 0x000e220000000800 */
[----:B--2---:R-:W-:-:S05]  /*1ba0*/  SHF.R.S32.HI R48, RZ, 0x1f, R49 ;  /* 0x0000001fff307819 */ /* 0x004fca0000011431 */
[----:B------:R-:W-:-:S04]  /*1bb0*/  IMAD R48, R48, c[0x0][0x1bc], RZ ;  /* 0x00006f0030307a24 */ /* 0x000fc800078e02ff */
[C---:B------:R-:W-:Y:S02]  /*1bc0*/  IMAD R51, R49.reuse, R34, R48 ;  /* 0x0000002231337224 */ /* 0x040fe400078e0230 */
[----:B------:R-:W-:-:S04]  /*1bd0*/  IMAD.WIDE.U32 R48, R49, c[0x0][0x1bc], R46 ;  /* 0x00006f0031307a25 */ /* 0x000fc800078e002e */
[----:B------:R-:W-:Y:S01]  /*1be0*/  IMAD.IADD R49, R49, 0x1, R51 ;  /* 0x0000000131317824 */ /* 0x000fe200078e0233 */
[----:B------:R-:W-:-:S04]  /*1bf0*/  IADD3 R51, P0, P2, R17, R48, R36 ;  /* 0x0000003011337210 */ /* 0x000fc80007a1e024 */
[----:B------:R-:W-:Y:S02]  /*1c00*/  LEA R50, P3, R51, c[0x0][0x180], 0x1 ;  /* 0x0000600033327a11 */ /* 0x000fe400078608ff */
[----:B------:R-:W-:-:S04]  /*1c10*/  IADD3.X R52, R73, R49, R58, P0, P2 ;  /* 0x0000003149347210 */ /* 0x000fc800007e443a */
[----:B------:R-:W-:-:S05]  /*1c20*/  LEA.HI.X R51, R51, c[0x0][0x184], R52, 0x1, P3 ;  /* 0x0000610033337a11 */ /* 0x000fca00018f0c34 */
[----:B------:R-:W2:Y:S01]  /*1c30*/  LDG.E.CONSTANT R50, [R50.64] ;  /* 0x0000000a32327981 */ /* 0x000ea2000c1e9900 */
[----:B------:R-:W-:-:S04]  /*1c40*/  IADD3 R53, P0, R16, R48, RZ ;  /* 0x0000003010357210 */ /* 0x000fc80007f1e0ff */
[----:B------:R-:W-:Y:S02]  /*1c50*/  LEA R52, P2, R53, c[0x0][0x180], 0x1 ;  /* 0x0000600035347a11 */ /* 0x000fe400078408ff */
[----:B------:R-:W-:-:S04]  /*1c60*/  LEA.HI.X.SX32 R88, R16, R49, 0x1, P0 ;  /* 0x0000003110587211 */ /* 0x000fc800000f0eff */
[----:B------:R-:W-:-:S05]  /*1c70*/  LEA.HI.X R53, R53, c[0x0][0x184], R88, 0x1, P2 ;  /* 0x0000610035357a11 */ /* 0x000fca00010f0c58 */
[----:B------:R1:W3:Y:S01]  /*1c80*/  LDG.E.CONSTANT R52, [R52.64] ;  /* 0x0000000a34347981 */ /* 0x0002e2000c1e9900 */
[--C-:B0-----:R-:W-:Y:S02]  /*1c90*/  HADD2.F32 R89, -RZ, R90.reuse.H0_H0 ;  /* 0x2000005aff597230 */ /* 0x101fe40000004100 */
[----:B------:R-:W-:Y:S01]  /*1ca0*/  HADD2.F32 R90, -RZ, R90.H1_H1 ;  /* 0x3000005aff5a7230 */ /* 0x000fe20000004100 */
[----:B-1----:R-:W-:Y:S01]  /*1cb0*/  LDS R53, [R33+0x8] ;  /* 0x0000080021357984 */ /* 0x002fe20000000800 */
[--C-:B--2---:R-:W-:Y:S02]  /*1cc0*/  HADD2.F32 R88, -RZ, R50.reuse.H0_H0 ;  /* 0x20000032ff587230 */ /* 0x104fe40000004100 */
[----:B------:R-:W-:-:S03]  /*1cd0*/  HADD2.F32 R51, -RZ, R50.H1_H1 ;  /* 0x30000032ff337230 */ /* 0x000fc60000004100 */
[----:B------:R-:W-:Y:S02]  /*1ce0*/  FMUL.FTZ R89, R89, R88 ;  /* 0x0000005859597220 */ /* 0x000fe40000410000 */
[----:B------:R-:W0:Y:S01]  /*1cf0*/  LDS R88, [R33] ;  /* 0x0000000021587984 */ /* 0x000e220000000800 */
[----:B------:R-:W-:Y:S01]  /*1d00*/  FMUL.FTZ R90, R90, R51 ;  /* 0x000000335a5a7220 */ /* 0x000fe20000410000 */
[----:B---3--:R-:W-:Y:S02]  /*1d10*/  HADD2.F32 R51, -RZ, R52.H0_H0 ;  /* 0x20000034ff337230 */ /* 0x008fe40000004100 */
[--C-:B0-----:R-:W-:Y:S02]  /*1d20*/  HADD2.F32 R50, -RZ, R88.reuse.H0_H0 ;  /* 0x20000058ff327230 */ /* 0x101fe40000004100 */
[----:B------:R-:W-:-:S03]  /*1d30*/  HADD2.F32 R88, -RZ, R88.H1_H1 ;  /* 0x30000058ff587230 */ /* 0x000fc60000004100 */
[----:B------:R-:W-:Y:S01]  /*1d40*/  FFMA.FTZ R89, R50, R51, R89 ;  /* 0x0000003332597223 */ /* 0x000fe20000010059 */
[----:B------:R-:W-:-:S05]  /*1d50*/  HADD2.F32 R51, -RZ, R52.H1_H1 ;  /* 0x30000034ff337230 */ /* 0x000fca0000004100 */
[----:B------:R-:W-:Y:S01]  /*1d60*/  FFMA.FTZ R52, R88, R51, R90 ;  /* 0x0000003358347223 */ /* 0x000fe2000001005a */
[----:B------:R-:W-:-:S04]  /*1d70*/  IADD3 R51, P0, P2, R18, R48, R35 ;  /* 0x0000003012337210 */ /* 0x000fc80007a1e023 */
[----:B------:R-:W-:Y:S02]  /*1d80*/  LEA R50, P3, R51, c[0x0][0x180], 0x1 ;  /* 0x0000600033327a11 */ /* 0x000fe400078608ff */
[----:B------:R-:W-:-:S04]  /*1d90*/  IADD3.X R88, R75, R49, R60, P0, P2 ;  /* 0x000000314b587210 */ /* 0x000fc800007e443c */
[----:B------:R-:W-:-:S05]  /*1da0*/  LEA.HI.X R51, R51, c[0x0][0x184], R88, 0x1, P3 ;  /* 0x0000610033337a11 */ /* 0x000fca00018f0c58 */
[----:B------:R-:W2:Y:S01]  /*1db0*/  LDG.E.CONSTANT R50, [R50.64] ;  /* 0x0000000a32327981 */ /* 0x000ea2000c1e9900 */
[--C-:B------:R-:W-:Y:S02]  /*1dc0*/  HADD2.F32 R88, -RZ, R53.reuse.H0_H0 ;  /* 0x20000035ff587230 */ /* 0x100fe40000004100 */
[----:B------:R-:W-:Y:S02]  /*1dd0*/  HADD2.F32 R53, -RZ, R53.H1_H1 ;  /* 0x30000035ff357230 */ /* 0x000fe40000004100 */
[----:B--2---:R-:W-:-:S05]  /*1de0*/  HADD2.F32 R90, -RZ, R50.H0_H0 ;  /* 0x20000032ff5a7230 */ /* 0x004fca0000004100 */
[----:B------:R-:W-:Y:S01]  /*1df0*/  FFMA.FTZ R89, R88, R90, R89 ;  /* 0x0000005a58597223 */ /* 0x000fe20000010059 */
[----:B------:R-:W-:Y:S02]  /*1e00*/  HADD2.F32 R88, -RZ, R50.H1_H1 ;  /* 0x30000032ff587230 */ /* 0x000fe40000004100 */
[----:B------:R-:W0:Y:S03]  /*1e10*/  LDS R50, [R33+0xc] ;  /* 0x00000c0021327984 */ /* 0x000e260000000800 */
[----:B------:R-:W-:Y:S01]  /*1e20*/  FFMA.FTZ R88, R53, R88, R52 ;  /* 0x0000005835587223 */ /* 0x000fe20000010034 */
[----:B------:R-:W-:-:S04]  /*1e30*/  IADD3 R53, P0, P2, R19, R48, R38 ;  /* 0x0000003013357210 */ /* 0x000fc80007a1e026 */
[----:B------:R-:W-:Y:S02]  /*1e40*/  LEA R52, P3, R53, c[0x0][0x180], 0x1 ;  /* 0x0000600035347a11 */ /* 0x000fe400078608ff */
[----:B------:R-:W-:-:S04]  /*1e50*/  IADD3.X R90, R74, R49, R61, P0, P2 ;  /* 0x000000314a5a7210 */ /* 0x000fc800007e443d */
[----:B------:R-:W-:-:S05]  /*1e60*/  LEA.HI.X R53, R53, c[0x0][0x184], R90, 0x1, P3 ;  /* 0x0000610035357a11 */ /* 0x000fca00018f0c5a */
[----:B------:R-:W2:Y:S01]  /*1e70*/  LDG.E.CONSTANT R52, [R52.64] ;  /* 0x0000000a34347981 */ /* 0x000ea2000c1e9900 */
[----:B0-----:R-:W-:Y:S02]  /*1e80*/  HADD2.F32 R90, -RZ, R50.H0_H0 ;  /* 0x20000032ff5a7230 */ /* 0x001fe40000004100 */
[----:B--2---:R-:W-:-:S05]  /*1e90*/  HADD2.F32 R51, -RZ, R52.H0_H0 ;  /* 0x20000034ff337230 */ /* 0x004fca0000004100 */
[----:B------:R-:W-:Y:S01]  /*1ea0*/  FFMA.FTZ R89, R90, R51, R89 ;  /* 0x000000335a597223 */ /* 0x000fe20000010059 */
[----:B------:R-:W-:Y:S02]  /*1eb0*/  HADD2.F32 R51, -RZ, R50.H1_H1 ;  /* 0x30000032ff337230 */ /* 0x000fe40000004100 */
        /* <DEDUP_REMOVED lines=116> */
[----:B------:R-:W-:-:S04]  /*2600*/  IADD3 R90, P0, P2, R30, R48, R57 ;  /* 0x000000301e5a7210 */ /* 0x000fc80007a1e039 */
[----:B------:R-:W-:Y:S01]  /*2610*/  IADD3.X R49, R87, R49, R72, P0, P2 ;  /* 0x0000003157317210 */ /* 0x000fe200007e4448 */
[----:B0-----:R-:W-:Y:S02]  /*2620*/  HADD2.F32 R48, -RZ, R50.H0_H0 ;  /* 0x20000032ff307230 */ /* 0x001fe40000004100 */
[----:B--2---:R-:W-:-:S05]  /*2630*/  HADD2.F32 R51, -RZ, R52.H0_H0 ;  /* 0x20000034ff337230 */ /* 0x004fca0000004100 */
[----:B------:R-:W-:Y:S01]  /*2640*/  FFMA.FTZ R89, R48, R51, R89 ;  /* 0x0000003330597223 */ /* 0x000fe20000010059 */
[----:B------:R-:W-:-:S04]  /*2650*/  LEA R48, P0, R90, c[0x0][0x180], 0x1 ;  /* 0x000060005a307a11 */ /* 0x000fc800078008ff */
[----:B------:R-:W-:Y:S02]  /*2660*/  LEA.HI.X R49, R90, c[0x0][0x184], R49, 0x1, P0 ;  /* 0x000061005a317a11 */ /* 0x000fe400000f0c31 */
[----:B------:R-:W0:Y:S04]  /*2670*/  LDS R90, [R33+0x38] ;  /* 0x00003800215a7984 */ /* 0x000e280000000800 */
[----:B------:R-:W2:Y:S01]  /*2680*/  LDG.E.CONSTANT R48, [R48.64] ;  /* 0x0000000a30307981 */ /* 0x000ea2000c1e9900 */
[----:B------:R-:W-:Y:S01]  /*2690*/  HADD2.F32 R51, -RZ, R50.H1_H1 ;  /* 0x30000032ff337230 */ /* 0x000fe20000004100 */
[----:B-----5:R-:W-:Y:S01]  /*26a0*/  FSETP.NEU.FTZ.AND P2, PT, R2, RZ, PT ;  /* 0x000000ff0200720b */ /* 0x020fe20003f5d000 */
[----:B------:R-:W-:-:S05]  /*26b0*/  HADD2.F32 R52, -RZ, R52.H1_H1 ;  /* 0x30000034ff347230 */ /* 0x000fca0000004100 */
[----:B------:R-:W-:Y:S01]  /*26c0*/  FFMA.FTZ R51, R51, R52, R88 ;  /* 0x0000003433337223 */ /* 0x000fe20000010058 */
[--C-:B0-----:R-:W-:Y:S02]  /*26d0*/  HADD2.F32 R50, -RZ, R90.reuse.H0_H0 ;  /* 0x2000005aff327230 */ /* 0x101fe40000004100 */
[----:B------:R-:W-:Y:S02]  /*26e0*/  HADD2.F32 R90, -RZ, R90.H1_H1 ;  /* 0x3000005aff5a7230 */ /* 0x000fe40000004100 */
[----:B--2---:R-:W-:-:S05]  /*26f0*/  HADD2.F32 R52, -RZ, R48.H0_H0 ;  /* 0x20000030ff347230 */ /* 0x004fca0000004100 */
[----:B------:R-:W-:Y:S01]  /*2700*/  FFMA.FTZ R52, R50, R52, R89 ;  /* 0x0000003432347223 */ /* 0x000fe20000010059 */
[----:B------:R-:W-:-:S05]  /*2710*/  HADD2.F32 R50, -RZ, R48.H1_H1 ;  /* 0x30000030ff327230 */ /* 0x000fca0000004100 */
[----:B------:R-:W-:-:S04]  /*2720*/  FFMA.FTZ R51, R90, R50, R51 ;  /* 0x000000325a337223 */ /* 0x000fc80000010033 */
[----:B------:R-:W-:Y:S01]  /*2730*/  FADD.FTZ R89, R52, R51 ;  /* 0x0000003334597221 */ /* 0x000fe20000010000 */
[----:B------:R-:W-:Y:S05]  /*2740*/  BRA.DIV ~URZ, `(.L_x_20984) ;  /* 0x000037627f007947 */ /* 0x000fea000b800000 */
[----:B------:R0:W1:Y:S02]  /*2750*/  SHFL.BFLY PT, R48, R89, 0x2, 0x1f ;  /* 0x0c401f0059307f89 */ /* 0x00006400000e0000 */
.L_x_21033:
[----:B01----:R-:W-:Y:S01]  /*2760*/  FADD.FTZ R89, R89, R48 ;  /* 0x0000003059597221 */ /* 0x003fe20000010000 */
[----:B------:R-:W-:Y:S05]  /*2770*/  BRA.DIV ~URZ, `(.L_x_20985) ;  /* 0x000037b27f007947 */ /* 0x000fea000b800000 */
[----:B------:R0:W1:Y:S02]  /*2780*/  SHFL.BFLY PT, R48, R89, 0x1, 0x1f ;  /* 0x0c201f0059307f89 */ /* 0x00006400000e0000 */
.L_x_21034:
        /* <DEDUP_REMOVED lines=13> */
.L_x_20983:
[----:B------:R-:W-:-:S13]  /*2860*/  ISETP.NE.AND P0, PT, R8, RZ, PT ;  /* 0x000000ff0800720c */ /* 0x000fda0003f05270 */
[----:B------:R-:W-:-:S05]  /*2870*/  @!P0 IMAD.MOV.U32 R49, RZ, RZ, -0x800001 ;  /* 0xff7fffffff318424 */ /* 0x000fca00078e00ff */
[----:B------:R0:W-:Y:S02]  /*2880*/  @!P0 STS [R56], R49 ;  /* 0x0000003138008388 */ /* 0x0001e40000000800 */
.L_x_20986:
[----:B------:R-:W-:Y:S05]  /*2890*/  BSYNC B1 ;  /* 0x0000000000017941 */ /* 0x000fea0003800000 */
.L_x_20982:
        /* <DEDUP_REMOVED lines=10> */
.L_x_20981:
[----:B------:R-:W-:Y:S05]  /*2940*/  BSYNC B0 ;  /* 0x0000000000007941 */ /* 0x000fea0003800000 */
.L_x_20980:
[----:B------:R-:W-:Y:S05]  /*2950*/  BRA.DIV ~URZ, `(.L_x_20988) ;  /* 0x000036527f007947 */ /* 0x000fea000b800000 */
[----:B-----5:R0:W1:Y:S02]  /*2960*/  SHFL.BFLY PT, R2, R11, 0x10, 0x1f ;  /* 0x0e001f000b027f89 */ /* 0x02006400000e0000 */
.L_x_21035:
[----:B-1----:R-:W-:Y:S01]  /*2970*/  FMNMX.FTZ R13, R2, R11, !PT ;  /* 0x0000000b020d7209 */ /* 0x002fe20007810000 */
[----:B------:R-:W-:Y:S05]  /*2980*/  BRA.DIV ~URZ, `(.L_x_20989) ;  /* 0x000036a27f007947 */ /* 0x000fea000b800000 */
[----:B------:R-:W1:Y:S02]  /*2990*/  SHFL.BFLY PT, R2, R13, 0x8, 0x1f ;  /* 0x0d001f000d027f89 */ /* 0x000e6400000e0000 */
[----:B-1----:R-:W-:-:S05]  /*29a0*/  FMNMX.FTZ R2, R13, R2, !PT ;  /* 0x000000020d027209 */ /* 0x002fca0007810000 */
[----:B0-----:R0:W1:Y:S02]  /*29b0*/  SHFL.BFLY PT, R11, R2, 0x4, 0x1f ;  /* 0x0c801f00020b7f89 */ /* 0x00106400000e0000 */
.L_x_21036:
        /* <DEDUP_REMOVED lines=40> */
.L_x_20994:
        /* <DEDUP_REMOVED lines=11> */
.L_x_20993:
[----:B------:R-:W-:Y:S05]  /*2cf0*/  BSYNC B1 ;  /* 0x0000000000017941 */ /* 0x000fea0003800000 */
.L_x_20992:
        /* <DEDUP_REMOVED lines=10> */
.L_x_20997:
        /* <DEDUP_REMOVED lines=100> */
.L_x_20996:
[----:B------:R-:W-:Y:S05]  /*33e0*/  BSYNC B1 ;  /* 0x0000000000017941 */ /* 0x000fea0003800000 */
.L_x_20995:
        /* <DEDUP_REMOVED lines=55> */
.L_x_20999:
[----:B------:R-:W-:Y:S05]  /*3760*/  BSYNC B1 ;  /* 0x0000000000017941 */ /* 0x000fea0003800000 */
.L_x_20998:
        /* <DEDUP_REMOVED lines=26> */
.L_x_20991:
[----:B------:R-:W-:Y:S05]  /*3910*/  BSYNC B0 ;  /* 0x0000000000007941 */ /* 0x000fea0003800000 */
.L_x_20990:
        /* <DEDUP_REMOVED lines=45> */
.L_x_21004:
        /* <DEDUP_REMOVED lines=8> */
.L_x_21003:
[----:B------:R-:W-:Y:S05]  /*3c70*/  BSYNC B1 ;  /* 0x0000000000017941 */ /* 0x000fea0003800000 */
.L_x_21002:
        /* <DEDUP_REMOVED lines=10> */
.L_x_21007:
        /* <DEDUP_REMOVED lines=52> */
.L_x_21006:
[----:B------:R-:W-:Y:S05]  /*4060*/  BSYNC B1 ;  /* 0x0000000000017941 */ /* 0x000fea0003800000 */
.L_x_21005:
        /* <DEDUP_REMOVED lines=31> */
.L_x_21009:
[----:B------:R-:W-:Y:S05]  /*4260*/  BSYNC B1 ;  /* 0x0000000000017941 */ /* 0x000fea0003800000 */
.L_x_21008:
        /* <DEDUP_REMOVED lines=14> */
.L_x_21001:
[----:B------:R-:W-:Y:S05]  /*4350*/  BSYNC B0 ;  /* 0x0000000000007941 */ /* 0x000fea0003800000 */
.L_x_21000:
        /* <DEDUP_REMOVED lines=33> */
.L_x_21011:
[----:B------:R-:W-:Y:S05]  /*4570*/  BSYNC B0 ;  /* 0x0000000000007941 */ /* 0x000fea0003800000 */
.L_x_21010:
        /* <DEDUP_REMOVED lines=12> */
[----:B------:R-:W-:Y:S01]  /*4640*/  IMAD.SHL.U32 R41, R7, 0x8, RZ ;  /* 0x0000000807297824 */ /* 0x000fe200078e00ff */
[----:B------:R-:W-:-:S02]  /*4650*/  SHF.R.S32.HI R44, RZ, 0x5, R10 ;  /* 0x00000005ff2c7819 */ /* 0x000fc4000001140a */
[----:B------:R-:W-:Y:S02]  /*4660*/  IADD3 R40, -R4, 0x1, RZ ;  /* 0x0000000104287810 */ /* 0x000fe40007ffe1ff */
[----:B------:R-:W-:Y:S02]  /*4670*/  SHF.R.S32.HI R42, RZ, 0x1f, R42 ;  /* 0x0000001fff2a7819 */ /* 0x000fe4000001142a */
[----:B------:R-:W-:Y:S02]  /*4680*/  SHF.R.S32.HI R15, RZ, 0x1f, R14 ;  /* 0x0000001fff0f7819 */ /* 0x000fe4000001140e */
[C---:B------:R-:W-:Y:S01]  /*4690*/  IADD3 R43, R41.reuse, 0x100, RZ ;  /* 0x00000100292b7810 */ /* 0x040fe20007ffe0ff */
[----:B--2---:R-:W2:Y:S01]  /*46a0*/  MUFU.RCP R13, R13 ;  /* 0x0000000d000d7308 */ /* 0x004ea20000001000 */
[C---:B------:R-:W-:Y:S02]  /*46b0*/  IADD3 R45, R41.reuse, 0x200, RZ ;  /* 0x00000200292d7810 */ /* 0x040fe40007ffe0ff */
[----:B------:R-:W-:Y:S01]  /*46c0*/  IADD3 R47, R41, 0x300, RZ ;  /* 0x00000300292f7810 */ /* 0x000fe20007ffe0ff */
[----:B0-----:R-:W-:-:S02]  /*46d0*/  IMAD R10, R8, c[0x0][0x1a8], RZ ;  /* 0x00006a00080a7a24 */ /* 0x001fc400078e02ff */
[----:B---3--:R-:W-:Y:S01]  /*46e0*/  IMAD R35, R35, 0x40, R44 ;  /* 0x0000004023237824 */ /* 0x008fe200078e022c */
[----:B------:R-:W-:-:S03]  /*46f0*/  LEA R44, R44, 0x110, 0x5 ;  /* 0x000001102c2c7811 */ /* 0x000fc600078e28ff */
[----:B------:R-:W-:Y:S01]  /*4700*/  IMAD.SHL.U32 R49, R35, 0x8, RZ ;  /* 0x0000000823317824 */ /* 0x000fe200078e00ff */
[----:B------:R-:W-:Y:S02]  /*4710*/  SHF.R.S32.HI R8, RZ, 0x1f, R35 ;  /* 0x0000001fff087819 */ /* 0x000fe40000011423 */
[----:B--2---:R-:W-:Y:S02]  /*4720*/  IADD3 R11, R13, 0xffffffe, RZ ;  /* 0x0ffffffe0d0b7810 */ /* 0x004fe40007ffe0ff */
[----:B-1----:R-:W-:Y:S02]  /*4730*/  IADD3 R39, P0, R10, R35, RZ ;  /* 0x000000230a277210 */ /* 0x002fe40007f1e0ff */
        /* <DEDUP_REMOVED lines=10> */
.L_x_21024:
        /* <DEDUP_REMOVED lines=49> */
[----:B------:R1:W2:Y:S04]  /*4af0*/  LDS.128 R24, [R44] ;  /* 0x000000002c187984 */ /* 0x0002a80000000c00 */
[----:B------:R-:W3:Y:S02]  /*4b00*/  LDG.E.CONSTANT R9, [R8.64] ;  /* 0x0000000a08097981 */ /* 0x000ee4000c1e9900 */
[----:B---3--:R-:W-:-:S05]  /*4b10*/  SHF.R.S32.HI R4, RZ, 0x1f, R9 ;  /* 0x0000001fff047819 */ /* 0x008fca0000011409 */
        /* <DEDUP_REMOVED lines=8> */
[----:B------:R-:W-:Y:S02]  /*4ba0*/  LEA.HI.X.SX32 R18, R43, R46, 0x1, P1 ;  /* 0x0000002e2b127211 */ /* 0x000fe400008f0eff */
[----:B------:R-:W-:-:S02]  /*4bb0*/  IADD3 R21, P1, R41, R4, RZ ;  /* 0x0000000429157210 */ /* 0x000fc40007f3e0ff */
[----:B------:R-:W-:Y:S02]  /*4bc0*/  LEA.HI.X R11, R11, c[0x0][0x18c], R18, 0x1, P2 ;  /* 0x000063000b0b7a11 */ /* 0x000fe400010f0c12 */
[-C--:B------:R-:W-:Y:S02]  /*4bd0*/  LEA.HI.X.SX32 R8, R45, R46.reuse, 0x1, P3 ;  /* 0x0000002e2d087211 */ /* 0x080fe400018f0eff */
[----:B------:R-:W-:Y:S02]  /*4be0*/  LEA R20, P2, R21, c[0x0][0x188], 0x1 ;  /* 0x0000620015147a11 */ /* 0x000fe400078408ff */
[----:B------:R-:W-:Y:S02]  /*4bf0*/  LEA.HI.X.SX32 R22, R41, R46, 0x1, P1 ;  /* 0x0000002e29167211 */ /* 0x000fe400008f0eff */
        /* <DEDUP_REMOVED lines=8> */
[----:B------:R-:W-:-:S03]  /*4c80*/  F2FP.PACK_AB R50, R29, R28 ;  /* 0x0000001c1d32723e */ /* 0x000fc600000000ff */
[----:B------:R-:W-:-:S06]  /*4c90*/  IMAD.MOV.U32 R28, RZ, RZ, R30 ;  /* 0x000000ffff1c7224 */ /* 0x000fcc00078e001e */
[----:B------:R-:W-:Y:S05]  /*4ca0*/  @P1 BRA `(.L_x_21017) ;  /* 0x000001f000001947 */ /* 0x000fea0003800000 */
[C---:B-12---:R-:W-:Y:S02]  /*4cb0*/  IADD3 R31, R49.reuse, 0x3, RZ ;  /* 0x00000003311f7810 */ /* 0x046fe40007ffe0ff */
        /* <DEDUP_REMOVED lines=30> */
.L_x_21017:
[----:B-12---:R-:W-:Y:S05]  /*4ea0*/  BSYNC B2 ;  /* 0x0000000000027941 */ /* 0x006fea0003800000 */
.L_x_21016:
        /* <DEDUP_REMOVED lines=15> */
[----:B------:R-:W-:Y:S02]  /*4fa0*/  IADD3 R25, R49, 0x5, RZ ;  /* 0x0000000531197810 */ /* 0x000fe40007ffe0ff */
[-C--:B------:R-:W-:Y:S02]  /*4fb0*/  ISETP.GE.AND P4, PT, R27, R0.reuse, PT ;  /* 0x000000001b00720c */ /* 0x080fe40003f86270 */
[----:B------:R-:W-:Y:S02]  /*4fc0*/  SEL R20, R10, RZ, !P6 ;  /* 0x000000ff0a147207 */ /* 0x000fe40007000000 */
[----:B------:R-:W-:Y:S02]  /*4fd0*/  PRMT R10, R9, 0x7632, R10 ;  /* 0x00007632090a7816 */ /* 0x000fe4000000000a */
[-C--:B------:R-:W-:Y:S02]  /*4fe0*/  ISETP.GE.AND P6, PT, R31, R0.reuse, PT ;  /* 0x000000001f00720c */ /* 0x080fe40003fc6270 */
[----:B------:R-:W-:-:S02]  /*4ff0*/  ISETP.GE.AND P3, PT, R25, R0, PT ;  /* 0x000000001900720c */ /* 0x000fc40003f66270 */
[----:B------:R-:W-:Y:S02]  /*5000*/  SEL R31, R11, RZ, !P4 ;  /* 0x000000ff0b1f7207 */ /* 0x000fe40006000000 */
[----:B------:R-:W-:Y:S02]  /*5010*/  IADD3 R25, R49, 0x7, RZ ;  /* 0x0000000731197810 */ /* 0x000fe40007ffe0ff */
[----:B------:R-:W-:Y:S02]  /*5020*/  PRMT R11, R10, 0x7632, R11 ;  /* 0x000076320a0b7816 */ /* 0x000fe4000000000b */
[----:B------:R-:W-:Y:S02]  /*5030*/  SEL R27, R9, RZ, !P5 ;  /* 0x000000ff091b7207 */ /* 0x000fe40006800000 */
        /* <DEDUP_REMOVED lines=13> */
.L_x_21019:
[----:B------:R-:W-:Y:S05]  /*5110*/  BSYNC B2 ;  /* 0x0000000000027941 */ /* 0x000fea0003800000 */
.L_x_21018:
[----:B------:R-:W-:Y:S01]  /*5120*/  BSSY B2, `(.L_x_21020) ;  /* 0x0000022000027945 */ /* 0x000fe20003800000 */
[----:B------:R-:W-:Y:S01]  /*5130*/  HMUL2 R9, R28, R9 ;  /* 0x000000091c097232 */ /* 0x000fe20000000000 */
        /* <DEDUP_REMOVED lines=32> */
.L_x_21021:
[----:B------:R-:W-:Y:S05]  /*5340*/  BSYNC B2 ;  /* 0x0000000000027941 */ /* 0x000fea0003800000 */
.L_x_21020:
[----:B------:R-:W-:Y:S01]  /*5350*/  HFMA2.MMA R9, R21, R8, R9 ;  /* 0x0000000815097235 */ /* 0x000fe20000000009 */
[----:B------:R-:W-:Y:S01]  /*5360*/  HFMA2 R29, R30, R22, R29 ;  /* 0x000000161e1d7231 */ /* 0x000fe2000000001d */
[----:B------:R-:W-:Y:S01]  /*5370*/  HFMA2.MMA R17, R28, R17, -RZ ;  /* 0x000000111c117235 */ /* 0x000fe200001000ff */
[----:B------:R-:W-:-:S04]  /*5380*/  ISETP.GT.AND P2, PT, R7, 0x17, PT ;  /* 0x000000170700780c */ /* 0x000fc80003f44270 */
[----:B------:R-:W-:Y:S02]  /*5390*/  HFMA2.MMA R29, R26, R23, R29 ;  /* 0x000000171a1d7235 */ /* 0x000fe4000000001d */
[----:B------:R-:W-:Y:S01]  /*53a0*/  HFMA2.MMA R17, R21, R16, R17 ;  /* 0x0000001015117235 */ /* 0x000fe20000000011 */
[----:B------:R-:W-:-:S06]  /*53b0*/  HFMA2 R9, R30, R10, R9 ;  /* 0x0000000a1e097231 */ /* 0x000fcc0000000009 */
[----:B------:R-:W-:Y:S01]  /*53c0*/  HFMA2.MMA R9, R26, R11, R9 ;  /* 0x0000000b1a097235 */ /* 0x000fe20000000009 */
[----:B------:R-:W-:Y:S02]  /*53d0*/  HADD2.F32 R8, -RZ, R29.H0_H0 ;  /* 0x2000001dff087230 */ /* 0x000fe40000004100 */
[----:B------:R-:W-:Y:S02]  /*53e0*/  HFMA2 R17, R30, R18, R17 ;  /* 0x000000121e117231 */ /* 0x000fe40000000011 */
[----:B------:R-:W-:Y:S02]  /*53f0*/  HADD2.F32 R29, -RZ, R29.H1_H1 ;  /* 0x3000001dff1d7230 */ /* 0x000fe40000004100 */
[----:B------:R-:W-:-:S03]  /*5400*/  HFMA2 R17, R26, R19, R17 ;  /* 0x000000131a117231 */ /* 0x000fc60000000011 */
[--C-:B------:R-:W-:Y:S01]  /*5410*/  HADD2.F32 R10, -RZ, R9.reuse.H0_H0 ;  /* 0x20000009ff0a7230 */ /* 0x100fe20000004100 */
[----:B------:R-:W-:Y:S01]  /*5420*/  FADD.FTZ R8, R8, R29 ;  /* 0x0000001d08087221 */ /* 0x000fe20000010000 */
[----:B------:R-:W-:Y:S02]  /*5430*/  HADD2.F32 R9, -RZ, R9.H1_H1 ;  /* 0x30000009ff097230 */ /* 0x000fe40000004100 */
[--C-:B------:R-:W-:Y:S01]  /*5440*/  HADD2.F32 R11, -RZ, R17.reuse.H0_H0 ;  /* 0x20000011ff0b7230 */ /* 0x100fe20000004100 */
[----:B------:R-:W-:Y:S01]  /*5450*/  FADD.FTZ R13, R13, R8 ;  /* 0x000000080d0d7221 */ /* 0x000fe20000010000 */
        /* <DEDUP_REMOVED lines=21> */
[C---:B------:R-:W-:Y:S02]  /*55b0*/  IADD3 R19, R49.reuse, 0x6, RZ ;  /* 0x0000000631137810 */ /* 0x040fe40007ffe0ff */
[C---:B------:R-:W-:Y:S02]  /*55c0*/  IADD3 R5, R49.reuse, 0x7, RZ ;  /* 0x0000000731057810 */ /* 0x040fe40007ffe0ff */
[----:B------:R-:W-:-:S02]  /*55d0*/  IADD3 R17, R49, 0x1, RZ ;  /* 0x0000000131117810 */ /* 0x000fc40007ffe0ff */
[----:B-----5:R-:W-:Y:S02]  /*55e0*/  SEL R16, R9, RZ, !P1 ;  /* 0x000000ff09107207 */ /* 0x020fe40004800000 */
[-C--:B------:R-:W-:Y:S02]  /*55f0*/  ISETP.GE.AND P5, PT, R19, R0.reuse, PT ;  /* 0x000000001300720c */ /* 0x080fe40003fa6270 */
[-C--:B------:R-:W-:Y:S02]  /*5600*/  ISETP.GE.AND P2, PT, R5, R0.reuse, PT ;  /* 0x000000000500720c */ /* 0x080fe40003f46270 */
[----:B------:R-:W-:Y:S02]  /*5610*/  ISETP.GE.AND P1, PT, R17, R0, PT ;  /* 0x000000001100720c */ /* 0x000fe40003f26270 */
[----:B------:R-:W-:Y:S02]  /*5620*/  SEL R17, R10, RZ, !P6 ;  /* 0x000000ff0a117207 */ /* 0x000fe40007000000 */
[----:B------:R-:W-:-:S02]  /*5630*/  PRMT R5, R11, 0x7632, R5 ;  /* 0x000076320b057816 */ /* 0x000fc40000000005 */
        /* <DEDUP_REMOVED lines=14> */
.L_x_21023:
[----:B------:R-:W-:Y:S05]  /*5720*/  BSYNC B2 ;  /* 0x0000000000027941 */ /* 0x000fea0003800000 */
.L_x_21022:
        /* <DEDUP_REMOVED lines=8> */
.L_x_21015:
[----:B------:R-:W-:Y:S05]  /*57b0*/  BSYNC B0 ;  /* 0x0000000000007941 */ /* 0x000fea0003800000 */
.L_x_21014:
[----:B------:R-:W-:Y:S02]  /*57c0*/  IADD3 R36, P1, R36, 0x10, RZ ;  /* 0x0000001024247810 */ /* 0x000fe40007f3e0ff */
[----:B------:R-:W-:Y:S02]  /*57d0*/  IADD3 R49, R49, 0x20, RZ ;  /* 0x0000002031317810 */ /* 0x000fe40007ffe0ff */
[----:B------:R-:W-:Y:S01]  /*57e0*/  IADD3 R44, R44, 0x80, RZ ;  /* 0x000000802c2c7810 */ /* 0x000fe20007ffe0ff */
[----:B------:R-:W-:Y:S01]  /*57f0*/  IMAD.X R39, RZ, RZ, R39, P1 ;  /* 0x000000ffff277224 */ /* 0x000fe200008e0627 */
[----:B------:R-:W-:Y:S01]  /*5800*/  @P0 CALL.REL.NOINC `(.L_x_21013) ;  /* 0x0000001000000944 */ /* 0x000fe20003c00000 */
[----:B------:R-:W-:Y:S05]  /*5810*/  BRA `(.L_x_21024) ;  /* 0xffffefc000007947 */ /* 0x000fea000383ffff */
.L_x_21013:
[----:B------:R-:W-:Y:S05]  /*5820*/  BSYNC B1 ;  /* 0x0000000000017941 */ /* 0x000fea0003800000 */
.L_x_21012:
[----:B------:R-:W-:Y:S01]  /*5830*/  LOP3.LUT R4, R3, 0xffffffc0, RZ, 0xc0, !PT ;  /* 0xffffffc003047812 */ /* 0x000fe200078ec0ff */
[----:B------:R-:W-:Y:S01]  /*5840*/  BAR.SYNC.DEFER_BLOCKING 0x0 ;  /* 0x0000000000007b1d */ /* 0x000fe20000010000 */
[----:B------:R-:W-:Y:S01]  /*5850*/  SHF.R.S32.HI R0, RZ, 0x1f, R3 ;  /* 0x0000001fff007819 */ /* 0x000fe20000011403 */
[----:B------:R-:W-:Y:S01]  /*5860*/  IMAD.MOV.U32 R6, RZ, RZ, R2 ;  /* 0x000000ffff067224 */ /* 0x000fe200078e0002 */
        /* <DEDUP_REMOVED lines=17> */
.L_x_21026:
[----:B------:R-:W-:Y:S05]  /*5980*/  BSYNC B0 ;  /* 0x0000000000007941 */ /* 0x000fea0003800000 */
.L_x_21025:
        /* <DEDUP_REMOVED lines=12> */
.L_x_21028:
[----:B------:R-:W-:Y:S05]  /*5a50*/  BSYNC B0 ;  /* 0x0000000000007941 */ /* 0x000fea0003800000 */
.L_x_21027:
        /* <DEDUP_REMOVED lines=8> */
.L_x_21030:
[----:B------:R-:W-:Y:S05]  /*5ae0*/  BSYNC B0 ;  /* 0x0000000000007941 */ /* 0x000fea0003800000 */
.L_x_21029:
        /* <DEDUP_REMOVED lines=12> */
.L_x_21032:
[----:B------:R-:W-:Y:S05]  /*5bb0*/  BSYNC B0 ;  /* 0x0000000000007941 */ /* 0x000fea0003800000 */
.L_x_21031:
[----:B------:R-:W-:Y:S06]  /*5bc0*/  BAR.SYNC.DEFER_BLOCKING 0x0 ;  /* 0x0000000000007b1d */ /* 0x000fec0000010000 */
[----:B------:R-:W-:Y:S05]  /*5bd0*/  @P1 EXIT ;  /* 0x000000000000194d */ /* 0x000fea0003800000 */
[----:B------:R-:W4:Y:S01]  /*5be0*/  S2UR UR4, SR_CTAID.Y ;  /* 0x00000000000479c3 */ /* 0x000f220000002600 */
[----:B------:R-:W-:Y:S01]  /*5bf0*/  ULDC UR5, c[0x0][0xc] ;  /* 0x0000030000057ab9 */ /* 0x000fe20000000800 */
[C---:B--23--:R-:W-:Y:S01]  /*5c00*/  IADD3 R0, R7.reuse, 0x20, RZ ;  /* 0x0000002007007810 */ /* 0x04cfe20007ffe0ff */
[----:B------:R-:W-:Y:S01]  /*5c10*/  ULDC UR8, c[0x0][0x14] ;  /* 0x0000050000087ab9 */ /* 0x000fe20000000800 */
[----:B------:R-:W-:-:S04]  /*5c20*/  IADD3 R3, R7, 0x40, RZ ;  /* 0x0000004007037810 */ /* 0x000fc80007ffe0ff */
[----:B------:R-:W2:Y:S08]  /*5c30*/  S2UR UR6, SR_CTAID.Z ;  /* 0x00000000000679c3 */ /* 0x000eb00000002700 */
        /* <DEDUP_REMOVED lines=12> */
[----:B0-----:R-:W-:Y:S02]  /*5d00*/  IADD3 R11, P0, R7, UR4, RZ ;  /* 0x00000004070b7c10 */ /* 0x001fe4000ff1e0ff */
[----:B------:R-:W-:Y:S02]  /*5d10*/  LEA.HI.X.SX32 R12, R0, UR7, 0x1, P1 ;  /* 0x00000007000c7c11 */ /* 0x000fe400088f0eff */
[----:B------:R-:W-:Y:S02]  /*5d20*/  IADD3 R9, P2, R3, UR4, RZ ;  /* 0x0000000403097c10 */ /* 0x000fe4000ff5e0ff */
[----:B------:R-:W-:-:S02]  /*5d30*/  LEA.HI.X.SX32 R0, R7, UR7, 0x1, P0 ;  /* 0x0000000707007c11 */ /* 0x000fc400080f0eff */
[----:B------:R-:W-:Y:S02]  /*5d40*/  LEA R2, P0, R11, c[0x0][0x170], 0x1 ;  /* 0x00005c000b027a11 */ /* 0x000fe400078008ff */
[----:B------:R-:W-:Y:S02]  /*5d50*/  LEA.HI.X.SX32 R10, R3, UR7, 0x1, P2 ;  /* 0x00000007030a7c11 */ /* 0x000fe400090f0eff */
[----:B------:R-:W-:Y:S02]  /*5d60*/  LEA.HI.X R3, R11, c[0x0][0x174], R0, 0x1, P0 ;  /* 0x00005d000b037a11 */ /* 0x000fe400000f0c00 */
[----:B------:R-:W-:Y:S02]  /*5d70*/  ISETP.GT.AND P0, PT, R7, 0x17, PT ;  /* 0x000000170700780c */ /* 0x000fe40003f04270 */
[----:B------:R-:W-:Y:S02]  /*5d80*/  LEA R8, P2, R9, c[0x0][0x170], 0x1 ;  /* 0x00005c0009087a11 */ /* 0x000fe400078408ff */
[----:B------:R-:W-:-:S02]  /*5d90*/  LEA R4, P1, R5, c[0x0][0x170], 0x1 ;  /* 0x00005c0005047a11 */ /* 0x000fc400078208ff */
[----:B------:R-:W-:Y:S02]  /*5da0*/  F2FP.PACK_AB R0, R6, R13 ;  /* 0x0000000d0600723e */ /* 0x000fe400000000ff */
[----:B------:R-:W-:Y:S02]  /*5db0*/  LEA.HI.X R9, R9, c[0x0][0x174], R10, 0x1, P2 ;  /* 0x00005d0009097a11 */ /* 0x000fe400010f0c0a */
[----:B------:R-:W-:Y:S01]  /*5dc0*/  LEA.HI.X R5, R5, c[0x0][0x174], R12, 0x1, P1 ;  /* 0x00005d0005057a11 */ /* 0x000fe200008f0c0c */
[----:B------:R0:W-:Y:S01]  /*5dd0*/  STG.E.U16 [R2.64], R0 ;  /* 0x0000000002007986 */ /* 0x0001e2000c10150a */
[----:B------:R-:W-:Y:S02]  /*5de0*/  PRMT R10, R0, 0x7632, R10 ;  /* 0x00007632000a7816 */ /* 0x000fe4000000000a */
[----:B------:R-:W-:-:S03]  /*5df0*/  F2FP.PACK_AB R6, RZ, R32 ;  /* 0x00000020ff06723e */ /* 0x000fc600000000ff */
        /* <DEDUP_REMOVED lines=11> */
.L_x_20984:
[----:B------:R-:W-:Y:S01]  /*5eb0*/  IMAD.MOV.U32 R50, RZ, RZ, R89 ;  /* 0x000000ffff327224 */ /* 0x000fe200078e0059 */
[----:B------:R-:W-:Y:S01]  /*5ec0*/  MOV R48, 0x5f10 ;  /* 0x00005f1000307802 */ /* 0x000fe20000000f00 */
[----:B------:R-:W-:Y:S02]  /*5ed0*/  IMAD.MOV.U32 R51, RZ, RZ, 0x2 ;  /* 0x00000002ff337424 */ /* 0x000fe400078e00ff */
[----:B------:R-:W-:Y:S02]  /*5ee0*/  IMAD.MOV.U32 R52, RZ, RZ, 0x1f ;  /* 0x0000001fff347424 */ /* 0x000fe400078e00ff */
[----:B------:R-:W-:Y:S02]  /*5ef0*/  IMAD.MOV.U32 R53, RZ, RZ, -0x1 ;  /* 0xffffffffff357424 */ /* 0x000fe400078e00ff */
[----:B------:R-:W-:Y:S05]  /*5f00*/  CALL.REL.NOINC `($__internal_390_$__cuda_sm70_shflsync_bfly_p) ;  /* 0x0000021000007944 */ /* 0x000fea0003c00000 */
[----:B-1----:R-:W-:Y:S01]  /*5f10*/  IMAD.MOV.U32 R48, RZ, RZ, R50 ;  /* 0x000000ffff307224 */ /* 0x002fe200078e0032 */
[----:B0-----:R-:W-:Y:S05]  /*5f20*/  BRA `(.L_x_21033) ;  /* 0xffffc83000007947 */ /* 0x001fea000383ffff */
.L_x_20985:
[----:B------:R-:W-:Y:S01]  /*5f30*/  IMAD.MOV.U32 R50, RZ, RZ, R89 ;  /* 0x000000ffff327224 */ /* 0x000fe200078e0059 */
[----:B------:R-:W-:Y:S01]  /*5f40*/  MOV R48, 0x5f90 ;  /* 0x00005f9000307802 */ /* 0x000fe20000000f00 */
[----:B------:R-:W-:-:S02]  /*5f50*/  IMAD.MOV.U32 R51, RZ, RZ, 0x1 ;  /* 0x00000001ff337424 */ /* 0x000fc400078e00ff */
[----:B------:R-:W-:Y:S02]  /*5f60*/  IMAD.MOV.U32 R52, RZ, RZ, 0x1f ;  /* 0x0000001fff347424 */ /* 0x000fe400078e00ff */
[----:B------:R-:W-:Y:S02]  /*5f70*/  IMAD.MOV.U32 R53, RZ, RZ, -0x1 ;  /* 0xffffffffff357424 */ /* 0x000fe400078e00ff */
[----:B------:R-:W-:Y:S05]  /*5f80*/  CALL.REL.NOINC `($__internal_390_$__cuda_sm70_shflsync_bfly_p) ;  /* 0x0000019000007944 */ /* 0x000fea0003c00000 */
[----:B-1----:R-:W-:Y:S01]  /*5f90*/  IMAD.MOV.U32 R48, RZ, RZ, R50 ;  /* 0x000000ffff307224 */ /* 0x002fe200078e0032 */
[----:B0-----:R-:W-:Y:S05]  /*5fa0*/  BRA `(.L_x_21034) ;  /* 0xffffc7e000007947 */ /* 0x001fea000383ffff */
.L_x_20988:
[----:B------:R-:W-:Y:S01]  /*5fb0*/  IMAD.MOV.U32 R50, RZ, RZ, R11 ;  /* 0x000000ffff327224 */ /* 0x000fe200078e000b */
[----:B------:R-:W-:Y:S01]  /*5fc0*/  MOV R48, 0x6010 ;  /* 0x0000601000307802 */ /* 0x000fe20000000f00 */
[----:B------:R-:W-:Y:S02]  /*5fd0*/  IMAD.MOV.U32 R51, RZ, RZ, 0x10 ;  /* 0x00000010ff337424 */ /* 0x000fe400078e00ff */
[----:B------:R-:W-:Y:S02]  /*5fe0*/  IMAD.MOV.U32 R52, RZ, RZ, 0x1f ;  /* 0x0000001fff347424 */ /* 0x000fe400078e00ff */
[----:B------:R-:W-:Y:S02]  /*5ff0*/  IMAD.MOV.U32 R53, RZ, RZ, -0x1 ;  /* 0xffffffffff357424 */ /* 0x000fe400078e00ff */
[----:B-----5:R-:W-:Y:S05]  /*6000*/  CALL.REL.NOINC `($__internal_390_$__cuda_sm70_shflsync_bfly_p) ;  /* 0x0000011000007944 */ /* 0x020fea0003c00000 */
[----:B-1----:R-:W-:Y:S01]  /*6010*/  IMAD.MOV.U32 R2, RZ, RZ, R50 ;  /* 0x000000ffff027224 */ /* 0x002fe200078e0032 */
[----:B0-----:R-:W-:Y:S05]  /*6020*/  BRA `(.L_x_21035) ;  /* 0xffffc94000007947 */ /* 0x001fea000383ffff */
.L_x_20989:
[----:B------:R-:W-:Y:S01]  /*6030*/  IMAD.MOV.U32 R50, RZ, RZ, R13 ;  /* 0x000000ffff327224 */ /* 0x000fe200078e000d */
[----:B------:R-:W-:Y:S01]  /*6040*/  MOV R48, 0x6090 ;  /* 0x0000609000307802 */ /* 0x000fe20000000f00 */
[----:B------:R-:W-:-:S02]  /*6050*/  IMAD.MOV.U32 R51, RZ, RZ, 0x8 ;  /* 0x00000008ff337424 */ /* 0x000fc400078e00ff */
[----:B------:R-:W-:Y:S02]  /*6060*/  IMAD.MOV.U32 R52, RZ, RZ, 0x1f ;  /* 0x0000001fff347424 */ /* 0x000fe400078e00ff */
[----:B------:R-:W-:Y:S02]  /*6070*/  IMAD.MOV.U32 R53, RZ, RZ, -0x1 ;  /* 0xffffffffff357424 */ /* 0x000fe400078e00ff */
[----:B0-----:R-:W-:Y:S05]  /*6080*/  CALL.REL.NOINC `($__internal_390_$__cuda_sm70_shflsync_bfly_p) ;  /* 0x0000009000007944 */ /* 0x001fea0003c00000 */
[----:B-1----:R-:W-:Y:S01]  /*6090*/  FMNMX.FTZ R2, R13, R50, !PT ;  /* 0x000000320d027209 */ /* 0x002fe20007810000 */
[----:B0-----:R-:W-:Y:S01]  /*60a0*/  IMAD.MOV.U32 R51, RZ, RZ, 0x4 ;  /* 0x00000004ff337424 */ /* 0x001fe200078e00ff */
[----:B------:R-:W-:Y:S01]  /*60b0*/  MOV R48, 0x6100 ;  /* 0x0000610000307802 */ /* 0x000fe20000000f00 */
[----:B------:R-:W-:Y:S02]  /*60c0*/  IMAD.MOV.U32 R52, RZ, RZ, 0x1f ;  /* 0x0000001fff347424 */ /* 0x000fe400078e00ff */
[----:B------:R-:W-:Y:S02]  /*60d0*/  IMAD.MOV.U32 R53, RZ, RZ, -0x1 ;  /* 0xffffffffff357424 */ /* 0x000fe400078e00ff */
[----:B------:R-:W-:Y:S02]  /*60e0*/  IMAD.MOV.U32 R50, RZ, RZ, R2 ;  /* 0x000000ffff327224 */ /* 0x000fe400078e0002 */
[----:B------:R-:W-:Y:S05]  /*60f0*/  CALL.REL.NOINC `($__internal_390_$__cuda_sm70_shflsync_bfly_p) ;  /* 0x0000002000007944 */ /* 0x000fea0003c00000 */
[----:B-1----:R-:W-:Y:S01]  /*6100*/  IMAD.MOV.U32 R11, RZ, RZ, R50 ;  /* 0x000000ffff0b7224 */ /* 0x002fe200078e0032 */
[----:B0-----:R-:W-:Y:S05]  /*6110*/  BRA `(.L_x_21036) ;  /* 0xffffc8a000007947 */ /* 0x001fea000383ffff */
        .weak           $__internal_390_$__cuda_sm70_shflsync_bfly_p
        .type           $__internal_390_$__cuda_sm70_shflsync_bfly_p,@function
        .size           $__internal_390_$__cuda_sm70_shflsync_bfly_p,(.L_x_25051 - $__internal_390_$__cuda_sm70_shflsync_bfly_p)
$__internal_390_$__cuda_sm70_shflsync_bfly_p:
[----:B------:R-:W-:Y:S01]  /*6120*/  IMAD.MOV.U32 R49, RZ, RZ, 0x0 ;  /* 0x00000000ff317424 */ /* 0x000fe200078e00ff */
[----:B------:R-:W-:Y:S04]  /*6130*/  WARPSYNC R53 ;  /* 0x0000003500007348 */ /* 0x000fe80003800000 */
[----:B------:R0:W1:Y:S01]  /*6140*/  SHFL.BFLY PT, R50, R50, R51, R52 ;  /* 0x0c00003332327389 */ /* 0x00006200000e0034 */
[----:B------:R-:W-:Y:S05]  /*6150*/  RET.REL.NODEC R48 `(_ZN4vllm25paged_attention_v2_kernelIttLi120ELi8ELi128ELNS_18Fp8KVCacheDataTypeE0ELb1ELi512EEEvPfS2_PT_PKS3_PKT0_S9_ifPKiSB_iPKfiiiSD_SD_iiiii) ;  /* 0xffff9ea030007950 */ /* 0x000fea0003c3ffff */
.L_x_21037:
        /* <DEDUP_REMOVED lines=10> */
.L_x_25051:


//--------------------- .text._ZN4vllm32paged_attention_v2_reduce_kernelItLi112ELi128ELi512EEEvPT_PKfS4_PKS1_PKii --------------------------
	.section	.text._ZN4vllm32paged_attention_v2_reduce_kernelItLi112ELi128ELi512EEEvPT_PKfS4_PKS1_PKii,"ax",@progbits
	.sectioninfo	@"SHI_REGISTERS=32"
	.align	128
        .global         _ZN4vllm32paged_attention_v2_reduce_kernelItLi112ELi128ELi512EEEvPT_PKfS4_PKS1_PKii
        .type           _ZN4vllm32paged_attention_v2_reduce_kernelItLi112ELi128ELi512EEEvPT_PKfS4_PKS1_PKii,@function
        .size           _ZN4vllm32paged_attention_v2_reduce_kernelItLi112ELi128ELi512EEEvPT_PKfS4_PKS1_PKii,(.L_x_25533 - _ZN4vllm32paged_attention_v2_reduce_kernelItLi112ELi128ELi512EEEvPT_PKfS4_PKS1_PKii)
        .other          _ZN4vllm32paged_attention_v2_reduce_kernelItLi112ELi128ELi512EEEvPT_PKfS4_PKS1_PKii,@"STO_CUDA_ENTRY STV_DEFAULT"
_ZN4vllm32paged_attention_v2_reduce_kernelItLi112ELi128ELi512EEEvPT_PKfS4_PKS1_PKii:
.text._ZN4vllm32paged_attention_v2_reduce_kernelItLi112ELi128ELi512EEEvPT_PKfS4_PKS1_PKii:
        /* <DEDUP_REMOVED lines=27> */
.L_x_21041:
        /* <DEDUP_REMOVED lines=10> */
.L_x_21040:
[----:B------:R-:W-:Y:S05]  /*0250*/  BSYNC B0 ;  /* 0x0000000000007941 */ /* 0x000fea0003800000 */
.L_x_21039:
        /* <DEDUP_REMOVED lines=31> */
.L_x_21044:
        /* <DEDUP_REMOVED lines=17> */
.L_x_21043:
[----:B------:R-:W-:Y:S05]  /*0560*/  BSYNC B0 ;  /* 0x0000000000007941 */ /* 0x000fea0003800000 */
.L_x_21042:
        /* <DEDUP_REMOVED lines=41> */
.L_x_21051:
        /* <DEDUP_REMOVED lines=18> */
.L_x_21049:
        /* <DEDUP_REMOVED lines=90> */
.L_x_21048:
        /* <DEDUP_REMOVED lines=51> */
.L_x_21050:
[----:B------:R-:W-:-:S13]  /*11f0*/  ISETP.NE.OR P0, PT, R21, RZ, P0 ;  /* 0x000000ff1500720c */ /* 0x000fda0000705670 */
[----:B------:R-:W-:Y:S05]  /*1200*/  @!P0 BRA `(.L_x_21046) ;  /* 0x000001e000008947 */ /* 0x000fea0003800000 */
.L_x_21047:
        /* <DEDUP_REMOVED lines=30> */
.L_x_21046:
        /* <DEDUP_REMOVED lines=26> */
.L_x_21045:
        /* <DEDUP_REMOVED lines=10> */
.L_x_21038:
        /* <DEDUP_REMOVED lines=14> */
.L_x_21052:
        /* <DEDUP_REMOVED lines=15> */
.L_x_21053:
        /* <DEDUP_REMOVED lines=16> */
.L_x_25533:


//--------------------- .text._ZN4vllm25paged_attention_v2_kernelIttLi112ELi8ELi128ELNS_18Fp8KVCacheDataTypeE0ELb1ELi512EEEvPfS2_PT_PKS3_PKT0_S9_ifPKiSB_iPKfiiiSD_SD_iiiii --------------------------
	.section	.text._ZN4vllm25paged_attention_v2_kernelIttLi112ELi8ELi128ELNS_18Fp8KVCacheDataTypeE0ELb1ELi512EEEvPfS2_PT_PKS3_PKT0_S9_ifPKiSB_iPKfiiiSD_SD_iiiii,"ax",@progbits
	.sectioninfo	@"SHI_REGISTERS=96"
	.align	128
        .global         _ZN4vllm25paged_attention_v2_kernelIttLi112ELi8ELi128ELNS_18Fp8KVCacheDataTypeE0ELb1ELi512EEEvPfS2_PT_PKS3_PKT0_S9_ifPKiSB_iPKfiiiSD_SD_iiiii
        .type           _ZN4vllm25paged_attention_v2_kernelIttLi112ELi8ELi128ELNS_18Fp8KVCacheDataTypeE0ELb1ELi512EEEvPfS2_PT_PKS3_PKT0_S9_ifPKiSB_iPKfiiiSD_SD_iiiii,@function
        .size           _ZN4vllm25paged_attention_v2_kernelIttLi112ELi8ELi128ELNS_18Fp8KVCacheDataTypeE0ELb1ELi512EEEvPfS2_PT_PKS3_PKT0_S9_ifPKiSB_iPKfiiiSD_SD_iiiii,(.L_x_25052 - _ZN4vllm25paged_attention_v2_kernelIttLi112ELi8ELi128ELNS_18Fp8KVCacheDataTypeE0ELb1ELi512EEEvPfS2_PT_PKS3_PKT0_S9_ifPKiSB_iPKfiiiSD_SD_iiiii)
        .other          _ZN4vllm25paged_attention_v2_kernelIttLi112ELi8ELi128ELNS_18Fp8KVCacheDataTypeE0ELb1ELi512EEEvPfS2_PT_PKS3_PKT0_S9_ifPKiSB_iPKfiiiSD_SD_iiiii,@"STO_CUDA_ENTRY STV_DEFAULT"
_ZN4vllm25paged_attention_v2_kernelIttLi112ELi8ELi128ELNS_18Fp8KVCacheDataTypeE0ELb1ELi512EEEvPfS2_PT_PKS3_PKT0_S9_ifPKiSB_iPKfiiiSD_SD_iiiii:
.text._ZN4vllm25paged_attention_v2_kernelIttLi112ELi8ELi128ELNS_18Fp8KVCacheDataTypeE0ELb1ELi512EEEvPfS2_PT_PKS3_PKT0_S9_ifPKiSB_iPKfiiiSD_SD_iiiii:
        /* <DEDUP_REMOVED lines=24> */
[----:B-1----:R-:W-:Y:S01]  /*0180*/  IADD3 R4, R7, 0xffffffe, RZ ;  /* 0x0ffffffe07047810 */ /* 0x002fe20007ffe0ff */
[----:B------:R-:W-:Y:S02]  /*0190*/  IMAD.MOV.U32 R7, RZ, RZ, c[0x0][0xc] ;  /* 0x00000300ff077624 */ /* 0x000fe400078e00ff */
[----:B------:R-:W-:Y:S01]  /*01a0*/  ULEA.HI UR5, UR5, UR4, URZ, 0x3 ;  /* 0x0000000405057291 */ /* 0x000fe2000f8f183f */
[----:B------:R1:W2:Y:S01]  /*01b0*/  F2I.FTZ.U32.TRUNC.NTZ R5, R4 ;  /* 0x0000000400057305 */ /* 0x0002a2000021f000 */
[----:B0-----:R-:W-:Y:S01]  /*01c0*/  IABS R2, c[0x0][0xc] ;  /* 0x0000030000027a13 */ /* 0x001fe20000000000 */
[----:B------:R-:W-:-:S02]  /*01d0*/  ULEA UR4, UR6, 0x40, 0x6 ;  /* 0x0000004006047891 */ /* 0x000fc4000f8e303f */
[----:B------:R-:W-:-:S04]  /*01e0*/  USHF.R.S32.HI UR5, URZ, 0x3, UR5 ;  /* 0x000000033f057899 */ /* 0x000fc80008011405 */
[----:B------:R-:W-:Y:S01]  /*01f0*/  UISETP.LT.AND UP0, UPT, UR5, UR4, UPT ;  /* 0x000000040500728c */ /* 0x000fe2000bf01270 */
[----:B-1----:R-:W-:-:S03]  /*0200*/  IMAD.MOV.U32 R4, RZ, RZ, RZ ;  /* 0x000000ffff047224 */ /* 0x002fc600078e00ff */
[----:B------:R-:W-:Y:S01]  /*0210*/  USEL UR4, UR5, UR4, UP0 ;  /* 0x0000000405047287 */ /* 0x000fe20008000000 */
[----:B--2---:R-:W-:-:S03]  /*0220*/  IMAD.MOV R8, RZ, RZ, -R5 ;  /* 0x000000ffff087224 */ /* 0x004fc600078e0a05 */
[----:B------:R-:W-:Y:S01]  /*0230*/  UIMAD UR6, UR6, -0x40, UR4 ;  /* 0xffffffc0060678a4 */ /* 0x000fe2000f8e0204 */
        /* <DEDUP_REMOVED lines=79> */
.L_x_21058:
        /* <DEDUP_REMOVED lines=11> */
.L_x_21057:
[----:B------:R-:W-:Y:S05]  /*07e0*/  BSYNC B1 ;  /* 0x0000000000017941 */ /* 0x000fea0003800000 */
.L_x_21056:
        /* <DEDUP_REMOVED lines=10> */
.L_x_21059:
        /* <DEDUP_REMOVED lines=17> */
.L_x_21055:
[----:B------:R-:W-:Y:S05]  /*09a0*/  BSYNC B0 ;  /* 0x0000000000007941 */ /* 0x000fea0003800000 */
.L_x_21054:
[----:B------:R-:W-:Y:S01]  /*09b0*/  IABS R13, c[0x0][0x1e4] ;  /* 0x00007900000d7a13 */ /* 0x000fe20000000000 */
[----:B------:R-:W-:Y:S01]  /*09c0*/  UIADD3 UR7, UR16, -0x1, URZ ;  /* 0xffffffff10077890 */ /* 0x000fe2000fffe03f */
[----:B------:R-:W-:Y:S01]  /*09d0*/  BAR.SYNC.DEFER_BLOCKING 0x0 ;  /* 0x0000000000007b1d */ /* 0x000fe20000010000 */
[----:B------:R-:W-:-:S04]  /*09e0*/  ISETP.NE.AND P2, PT, RZ, c[0x0][0x1e4], PT ;  /* 0x00007900ff007a0c */ /* 0x000fc80003f45270 */
[----:B------:R-:W-:Y:S01]  /*09f0*/  IMAD.U32 R14, RZ, RZ, UR7 ;  /* 0x00000007ff0e7e24 */ /* 0x000fe2000f8e00ff */
[----:B------:R-:W0:Y:S01]  /*0a00*/  I2F.RP R8, R13 ;  /* 0x0000000d00087306 */ /* 0x000e220000209400 */
[----:B------:R-:W-:Y:S01]  /*0a10*/  ULDC UR8, c[0x0][0x1e4] ;  /* 0x0000790000087ab9 */ /* 0x000fe20000000800 */
[----:B------:R-:W-:Y:S01]  /*0a20*/  BSSY B0, `(.L_x_21060) ;  /* 0x00001dd000007945 */ /* 0x000fe20003800000 */
[----:B------:R-:W-:-:S06]  /*0a30*/  ULOP3.LUT UR7, UR7, UR8, URZ, 0x3c, !UPT ;  /* 0x0000000807077292 */ /* 0x000fcc000f8e3c3f */
        /* <DEDUP_REMOVED lines=8> */
[----:B------:R-:W-:Y:S02]  /*0ac0*/  IMAD.HI.U32 R11, R11, R15, R10 ;  /* 0x0000000f0b0b7227 */ /* 0x000fe400078e000a */
[----:B------:R-:W0:Y:S04]  /*0ad0*/  S2R R15, SR_CTAID.Z ;  /* 0x00000000000f7919 */ /* 0x000e280000002700 */
        /* <DEDUP_REMOVED lines=14> */
[----:B0-----:R-:W-:Y:S02]  /*0bc0*/  IMAD R13, R15, 0x40, R26 ;  /* 0x000000400f0d7824 */ /* 0x001fe400078e021a */
[----:B------:R-:W-:Y:S01]  /*0bd0*/  @P0 IADD3 R11, R11, 0x1, RZ ;  /* 0x000000010b0b0810 */ /* 0x000fe20007ffe0ff */
[----:B------:R-:W-:Y:S02]  /*0be0*/  @P4 IMAD R8, R7, c[0x0][0x1e8], RZ ;  /* 0x00007a0007084a24 */ /* 0x000fe400078e02ff */
[----:B------:R-:W-:Y:S01]  /*0bf0*/  ISETP.GE.AND P1, PT, R13, UR4, PT ;  /* 0x000000040d007c0c */ /* 0x000fe2000bf26270 */
[----:B------:R-:W-:Y:S02]  /*0c00*/  IMAD.MOV.U32 R7, RZ, RZ, -0x800001 ;  /* 0xff7fffffff077424 */ /* 0x000fe400078e00ff */
[----:B------:R-:W-:Y:S01]  /*0c10*/  IMAD.MOV.U32 R6, RZ, RZ, R11 ;  /* 0x000000ffff067224 */ /* 0x000fe200078e000b */
[----:B------:R-:W-:-:S03]  /*0c20*/  IADD3 R8, R8, 0x1, RZ ;  /* 0x0000000108087810 */ /* 0x000fc60007ffe0ff */
[----:B------:R-:W-:Y:S01]  /*0c30*/  @!P3 IMAD.MOV R6, RZ, RZ, -R6 ;  /* 0x000000ffff06b224 */ /* 0x000fe200078e0a06 */
[----:B------:R-:W-:-:S05]  /*0c40*/  @!P2 LOP3.LUT R6, RZ, c[0x0][0x1e4], RZ, 0x33, !PT ;  /* 0x00007900ff06aa12 */ /* 0x000fca00078e33ff */
[----:B------:R-:W-:Y:S05]  /*0c50*/  @P1 BRA `(.L_x_21061) ;  /* 0x00001b9000001947 */ /* 0x000fea0003800000 */
[----:B------:R-:W-:Y:S01]  /*0c60*/  IADD3 R11, R5, 0x4, RZ ;  /* 0x00000004050b7810 */ /* 0x000fe20007ffe0ff */
[----:B------:R-:W-:Y:S01]  /*0c70*/  IMAD R10, R9, c[0x0][0x1a8], RZ ;  /* 0x00006a00090a7a24 */ /* 0x000fe200078e02ff */
[----:B------:R-:W-:Y:S01]  /*0c80*/  SHF.R.S32.HI R7, RZ, 0x1f, R12 ;  /* 0x0000001fff077819 */ /* 0x000fe2000001140c */
[----:B------:R-:W-:Y:S01]  /*0c90*/  IMAD.MOV.U32 R9, RZ, RZ, R13 ;  /* 0x000000ffff097224 */ /* 0x000fe200078e000d */
[----:B------:R-:W-:Y:S01]  /*0ca0*/  SHF.R.S32.HI R30, RZ, 0x1f, R11 ;  /* 0x0000001fff1e7819 */ /* 0x000fe2000001140b */
[----:B------:R-:W-:Y:S01]  /*0cb0*/  IMAD.SHL.U32 R13, R5, 0x2, RZ ;  /* 0x00000002050d7824 */ /* 0x000fe200078e00ff */
[----:B------:R-:W-:Y:S01]  /*0cc0*/  LEA.HI R7, R7, R12, RZ, 0x3 ;  /* 0x0000000c07077211 */ /* 0x000fe200078f18ff */
[----:B------:R-:W-:Y:S01]  /*0cd0*/  IMAD.SHL.U32 R15, R11, 0x2, RZ ;  /* 0x000000020b0f7824 */ /* 0x000fe200078e00ff */
[----:B------:R-:W-:Y:S02]  /*0ce0*/  LEA.HI R30, R30, R11, RZ, 0x2 ;  /* 0x0000000b1e1e7211 */ /* 0x000fe400078f10ff */
[----:B------:R-:W-:-:S02]  /*0cf0*/  SHF.R.S32.HI R14, RZ, 0x1f, R13 ;  /* 0x0000001fff0e7819 */ /* 0x000fc4000001140d */
[----:B------:R-:W-:Y:S01]  /*0d00*/  SHF.R.S32.HI R16, RZ, 0x1f, R15 ;  /* 0x0000001fff107819 */ /* 0x000fe2000001140f */
[----:B------:R-:W-:Y:S01]  /*0d10*/  IMAD.SHL.U32 R30, R30, 0x10, RZ ;  /* 0x000000101e1e7824 */ /* 0x000fe200078e00ff */
[----:B------:R-:W-:Y:S02]  /*0d20*/  LOP3.LUT R7, R7, 0xfffffff8, RZ, 0xc0, !PT ;  /* 0xfffffff807077812 */ /* 0x000fe400078ec0ff */
[----:B------:R-:W-:Y:S02]  /*0d30*/  LEA.HI R14, R14, R13, RZ, 0x3 ;  /* 0x0000000d0e0e7211 */ /* 0x000fe400078f18ff */
[----:B------:R-:W-:Y:S01]  /*0d40*/  SHF.R.S32.HI R11, RZ, 0x1f, R9 ;  /* 0x0000001fff0b7819 */ /* 0x000fe20000011409 */
[----:B------:R-:W-:Y:S01]  /*0d50*/  IMAD.IADD R7, R12, 0x1, -R7 ;  /* 0x000000010c077824 */ /* 0x000fe200078e0a07 */
[----:B------:R-:W-:Y:S02]  /*0d60*/  IADD3 R17, P0, R10, R9, RZ ;  /* 0x000000090a117210 */ /* 0x000fe40007f1e0ff */
[----:B------:R-:W-:Y:S01]  /*0d70*/  LEA.HI R16, R16, R15, RZ, 0x3 ;  /* 0x0000000f10107211 */ /* 0x000fe200078f18ff */
[----:B------:R-:W-:Y:S01]  /*0d80*/  IMAD R54, R26, 0x8, R7 ;  /* 0x000000081a367824 */ /* 0x000fe200078e0207 */
[----:B------:R-:W-:-:S02]  /*0d90*/  LOP3.LUT R12, R14, 0xfffffff8, RZ, 0xc0, !PT ;  /* 0xfffffff80e0c7812 */ /* 0x000fc400078ec0ff */
[----:B------:R-:W-:Y:S02]  /*0da0*/  LEA.HI.X.SX32 R18, R10, R11, 0x1, P0 ;  /* 0x0000000b0a127211 */ /* 0x000fe400000f0eff */
[----:B------:R-:W-:Y:S01]  /*0db0*/  LOP3.LUT R16, R16, 0xfffffff8, RZ, 0xc0, !PT ;  /* 0xfffffff810107812 */ /* 0x000fe200078ec0ff */
[----:B------:R-:W-:Y:S01]  /*0dc0*/  IMAD.IADD R12, R13, 0x1, -R12 ;  /* 0x000000010d0c7824 */ /* 0x000fe200078e0a0c */
[----:B------:R-:W-:Y:S02]  /*0dd0*/  LEA R10, P0, R17, c[0x0][0x198], 0x2 ;  /* 0x00006600110a7a11 */ /* 0x000fe400078010ff */
[----:B------:R-:W-:Y:S01]  /*0de0*/  IADD3 R14, R5, 0x8, RZ ;  /* 0x00000008050e7810 */ /* 0x000fe20007ffe0ff */
[----:B------:R-:W-:Y:S01]  /*0df0*/  IMAD.IADD R13, R15, 0x1, -R16 ;  /* 0x000000010f0d7824 */ /* 0x000fe200078e0a10 */
[----:B------:R-:W-:Y:S02]  /*0e00*/  LEA.HI.X R11, R17, c[0x0][0x19c], R18, 0x2, P0 ;  /* 0x00006700110b7a11 */ /* 0x000fe400000f1412 */
[----:B------:R-:W-:-:S02]  /*0e10*/  SHF.R.S32.HI R31, RZ, 0x1f, R14 ;  /* 0x0000001fff1f7819 */ /* 0x000fc4000001140e */
        /* <DEDUP_REMOVED lines=20> */
[----:B------:R-:W-:Y:S01]  /*0f60*/  SHF.R.S32.HI R19, RZ, 0x1f, R18 ;  /* 0x0000001fff137819 */ /* 0x000fe20000011412 */
[----:B------:R-:W-:Y:S01]  /*0f70*/  IMAD.SHL.U32 R34, R34, 0x10, RZ ;  /* 0x0000001022227824 */ /* 0x000fe200078e00ff */
[----:B------:R-:W-:Y:S02]  /*0f80*/  LEA.HI R17, R17, R16, RZ, 0x3 ;  /* 0x0000001011117211 */ /* 0x000fe400078f18ff */
[----:B------:R-:W-:Y:S02]  /*0f90*/  SHF.R.S32.HI R21, RZ, 0x1f, R20 ;  /* 0x0000001fff157819 */ /* 0x000fe40000011414 */
[----:B------:R-:W-:Y:S02]  /*0fa0*/  LOP3.LUT R15, R15, 0xfffffff8, RZ, 0xc0, !PT ;  /* 0xfffffff80f0f7812 */ /* 0x000fe400078ec0ff */
[----:B------:R-:W-:-:S02]  /*0fb0*/  LEA.HI R19, R19, R18, RZ, 0x3 ;  /* 0x0000001213137211 */ /* 0x000fc400078f18ff */
        /* <DEDUP_REMOVED lines=49> */
[----:B------:R-:W-:Y:S02]  /*12d0*/  IADD3 R27, R5, 0x30, RZ ;  /* 0x00000030051b7810 */ /* 0x000fe40007ffe0ff */
[----:B------:R-:W-:Y:S01]  /*12e0*/  SHF.R.S32.HI R23, RZ, 0x1f, R22 ;  /* 0x0000001fff177819 */ /* 0x000fe20000011416 */
[----:B------:R-:W-:Y:S01]  /*12f0*/  IMAD.SHL.U32 R39, R39, 0x10, RZ ;  /* 0x0000001027277824 */ /* 0x000fe200078e00ff */
[----:B------:R-:W-:Y:S02]  /*1300*/  SHF.R.S32.HI R24, RZ, 0x1f, R25 ;  /* 0x0000001fff187819 */ /* 0x000fe40000011419 */
[----:B------:R-:W-:Y:S02]  /*1310*/  IADD3 R29, R5, 0x34, RZ ;  /* 0x00000034051d7810 */ /* 0x000fe40007ffe0ff */
[----:B------:R-:W-:-:S02]  /*1320*/  SHF.R.S32.HI R28, RZ, 0x1f, R27 ;  /* 0x0000001fff1c7819 */ /* 0x000fc4000001141b */
[----:B------:R-:W-:Y:S01]  /*1330*/  LEA.HI R23, R23, R22, RZ, 0x3 ;  /* 0x0000001617177211 */ /* 0x000fe200078f18ff */
[----:B------:R-:W-:Y:S01]  /*1340*/  IMAD.SHL.U32 R43, R29, 0x2, RZ ;  /* 0x000000021d2b7824 */ /* 0x000fe200078e00ff */
[----:B------:R-:W-:Y:S01]  /*1350*/  LEA.HI R40, R24, R25, RZ, 0x2 ;  /* 0x0000001918287211 */ /* 0x000fe200078f10ff */
[----:B------:R-:W-:Y:S01]  /*1360*/  IMAD.SHL.U32 R25, R25, 0x2, RZ ;  /* 0x0000000219197824 */ /* 0x000fe200078e00ff */
[----:B------:R-:W-:Y:S02]  /*1370*/  SHF.R.S32.HI R24, RZ, 0x1f, R29 ;  /* 0x0000001fff187819 */ /* 0x000fe4000001141d */
[----:B------:R-:W-:Y:S01]  /*1380*/  LEA.HI R41, R28, R27, RZ, 0x2 ;  /* 0x0000001b1c297211 */ /* 0x000fe200078f10ff */
[----:B------:R-:W-:Y:S01]  /*1390*/  IMAD.SHL.U32 R28, R27, 0x2, RZ ;  /* 0x000000021b1c7824 */ /* 0x000fe200078e00ff */
[----:B------:R-:W-:Y:S01]  /*13a0*/  LOP3.LUT R23, R23, 0xfffffff8, RZ, 0xc0, !PT ;  /* 0xfffffff817177812 */ /* 0x000fe200078ec0ff */
[----:B------:R-:W-:Y:S01]  /*13b0*/  IMAD R27, R3, c[0x0][0x1c0], RZ ;  /* 0x00007000031b7a24 */ /* 0x000fe200078e02ff */
        /* <DEDUP_REMOVED lines=12> */
[----:B------:R-:W-:Y:S01]  /*1480*/  LOP3.LUT R24, R24, 0xfffffff8, RZ, 0xc0, !PT ;  /* 0xfffffff818187812 */ /* 0x000fe200078ec0ff */
[----:B------:R-:W-:Y:S01]  /*1490*/  IMAD.MOV.U32 R7, RZ, RZ, -0x800001 ;  /* 0xff7fffffff077424 */ /* 0x000fe200078e00ff */
[----:B------:R-:W-:Y:S02]  /*14a0*/  LOP3.LUT R29, R23, 0xfffffff8, RZ, 0xc0, !PT ;  /* 0xfffffff8171d7812 */ /* 0x000fe400078ec0ff */
[----:B------:R-:W-:Y:S01]  /*14b0*/  LOP3.LUT R46, R45, 0xfffffff8, RZ, 0xc0, !PT ;  /* 0xfffffff82d2e7812 */ /* 0x000fe200078ec0ff */
[----:B------:R-:W-:Y:S01]  /*14c0*/  IMAD.IADD R23, R25, 0x1, -R24 ;  /* 0x0000000119177824 */ /* 0x000fe200078e0a18 */
[----:B------:R-:W-:Y:S01]  /*14d0*/  SHF.R.S32.HI R48, RZ, 0x1f, R42 ;  /* 0x0000001fff307819 */ /* 0x000fe2000001142a */
[----:B------:R-:W-:Y:S01]  /*14e0*/  IMAD.IADD R24, R28, 0x1, -R29 ;  /* 0x000000011c187824 */ /* 0x000fe200078e0a1d */
[----:B------:R-:W-:Y:S01]  /*14f0*/  IADD3 R42, P0, R27, R42, RZ ;  /* 0x0000002a1b2a7210 */ /* 0x000fe20007f1e0ff */
[----:B------:R-:W-:Y:S01]  /*1500*/  IMAD.IADD R25, R43, 0x1, -R46 ;  /* 0x000000012b197824 */ /* 0x000fe200078e0a2e */
[----:B------:R-:W-:Y:S01]  /*1510*/  LEA R53, R54, 0x100, 0x2 ;  /* 0x0000010036357811 */ /* 0x000fe200078e10ff */
[----:B------:R-:W-:Y:S01]  /*1520*/  IMAD.MOV.U32 R29, RZ, RZ, c[0x0][0x1bc] ;  /* 0x00006f00ff1d7624 */ /* 0x000fe200078e00ff */
[----:B------:R-:W-:Y:S01]  /*1530*/  LOP3.LUT R30, R30, 0xffffffc0, RZ, 0xc0, !PT ;  /* 0xffffffc01e1e7812 */ /* 0x000fe200078ec0ff */
[----:B------:R-:W-:Y:S01]  /*1540*/  IMAD.U32 R45, RZ, RZ, UR16 ;  /* 0x00000010ff2d7e24 */ /* 0x000fe2000f8e00ff */
        /* <DEDUP_REMOVED lines=13> */
[----:B------:R-:W-:Y:S02]  /*1620*/  IADD3 R54, R54, UR9, RZ ;  /* 0x0000000936367c10 */ /* 0x000fe4000fffe0ff */
[----:B------:R-:W-:-:S02]  /*1630*/  LEA.HI.X.SX32 R43, R27, R48, 0x1, P0 ;  /* 0x000000301b2b7211 */ /* 0x000fc400000f0eff */
[----:B------:R-:W-:Y:S02]  /*1640*/  LEA R26, R26, UR9, 0x3 ;  /* 0x000000091a1a7c11 */ /* 0x000fe4000f8e18ff */
        /* <DEDUP_REMOVED lines=29> */
.L_x_21067:
        /* <DEDUP_REMOVED lines=61> */
[----:B------:R-:W-:Y:S02]  /*1bf0*/  IADD3 R49, P0, R12, R44, RZ ;  /* 0x0000002c0c317210 */ /* 0x000fe40007f1e0ff */
[----:B------:R-:W-:Y:S02]  /*1c00*/  LEA.HI.X R91, R46, c[0x0][0x184], R47, 0x1, P3 ;  /* 0x000061002e5b7a11 */ /* 0x000fe400018f0c2f */
[C---:B------:R-:W-:Y:S02]  /*1c10*/  LEA R48, P2, R49.reuse, c[0x0][0x180], 0x1 ;  /* 0x0000600031307a11 */ /* 0x040fe400078408ff */
[----:B------:R-:W-:Y:S01]  /*1c20*/  LEA.HI.X.SX32 R46, R12, R45, 0x1, P0 ;  /* 0x0000002d0c2e7211 */ /* 0x000fe200000f0eff */
[----:B------:R-:W2:Y:S03]  /*1c30*/  LDG.E.CONSTANT R90, [R90.64] ;  /* 0x0000000c5a5a7981 */ /* 0x000ea6000c1e9900 */
[----:B------:R-:W-:-:S05]  /*1c40*/  LEA.HI.X R49, R49, c[0x0][0x184], R46, 0x1, P2 ;  /* 0x0000610031317a11 */ /* 0x000fca00010f0c2e */
[----:B------:R0:W3:Y:S01]  /*1c50*/  LDG.E.CONSTANT R87, [R48.64] ;  /* 0x0000000c30577981 */ /* 0x0000e2000c1e9900 */
[----:B------:R-:W-:-:S04]  /*1c60*/  IADD3 R47, P0, P2, R14, R44, R31 ;  /* 0x0000002c0e2f7210 */ /* 0x000fc80007a1e01f */
[----:B------:R-:W-:Y:S02]  /*1c70*/  LEA R46, P3, R47, c[0x0][0x180], 0x1 ;  /* 0x000060002f2e7a11 */ /* 0x000fe400078608ff */
[----:B------:R-:W-:Y:S01]  /*1c80*/  IADD3.X R50, R69, R45, R56, P0, P2 ;  /* 0x0000002d45327210 */ /* 0x000fe200007e4438 */
[----:B0-----:R-:W0:Y:S03]  /*1c90*/  LDS.64 R48, [R28] ;  /* 0x000000001c307984 */ /* 0x001e260000000a00 */
[----:B------:R-:W-:Y:S02]  /*1ca0*/  LEA.HI.X R47, R47, c[0x0][0x184], R50, 0x1, P3 ;  /* 0x000061002f2f7a11 */ /* 0x000fe400018f0c32 */
[----:B------:R-:W-:-:S03]  /*1cb0*/  IADD3 R50, P0, P2, R15, R44, R32 ;  /* 0x0000002c0f327210 */ /* 0x000fc60007a1e020 */
[----:B------:R1:W4:Y:S01]  /*1cc0*/  LDG.E.CONSTANT R86, [R46.64] ;  /* 0x0000000c2e567981 */ /* 0x000322000c1e9900 */
[----:B------:R-:W-:Y:S02]  /*1cd0*/  LEA R88, P3, R50, c[0x0][0x180], 0x1 ;  /* 0x0000600032587a11 */ /* 0x000fe400078608ff */
[----:B------:R-:W-:-:S04]  /*1ce0*/  IADD3.X R51, R72, R45, R57, P0, P2 ;  /* 0x0000002d48337210 */ /* 0x000fc800007e4439 */
[----:B------:R-:W-:-:S05]  /*1cf0*/  LEA.HI.X R89, R50, c[0x0][0x184], R51, 0x1, P3 ;  /* 0x0000610032597a11 */ /* 0x000fca00018f0c33 */
[----:B------:R2:W4:Y:S01]  /*1d00*/  LDG.E.CONSTANT R84, [R88.64] ;  /* 0x0000000c58547981 */ /* 0x000522000c1e9900 */
[----:B------:R-:W-:-:S04]  /*1d10*/  IADD3 R51, P0, P2, R16, R44, R33 ;  /* 0x0000002c10337210 */ /* 0x000fc80007a1e021 */
[----:B------:R-:W-:Y:S02]  /*1d20*/  LEA R50, P3, R51, c[0x0][0x180], 0x1 ;  /* 0x0000600033327a11 */ /* 0x000fe400078608ff */
[-C--:B------:R-:W-:Y:S02]  /*1d30*/  IADD3.X R92, R71, R45.reuse, R58, P0, P2 ;  /* 0x0000002d475c7210 */ /* 0x080fe400007e443a */
[----:B-1----:R-:W-:Y:S02]  /*1d40*/  IADD3 R47, P0, P2, R17, R44, R34 ;  /* 0x0000002c112f7210 */ /* 0x002fe40007a1e022 */
[----:B------:R-:W-:Y:S02]  /*1d50*/  LEA.HI.X R51, R51, c[0x0][0x184], R92, 0x1, P3 ;  /* 0x0000610033337a11 */ /* 0x000fe400018f0c5c */
[C---:B------:R-:W-:Y:S02]  /*1d60*/  LEA R46, P3, R47.reuse, c[0x0][0x180], 0x1 ;  /* 0x000060002f2e7a11 */ /* 0x040fe400078608ff */
[----:B------:R-:W-:Y:S01]  /*1d70*/  IADD3.X R92, R74, R45, R59, P0, P2 ;  /* 0x0000002d4a5c7210 */ /* 0x000fe200007e443b */
[----:B------:R1:W4:Y:S03]  /*1d80*/  LDG.E.CONSTANT R85, [R50.64] ;  /* 0x0000000c32557981 */ /* 0x000326000c1e9900 */
[----:B------:R-:W-:-:S05]  /*1d90*/  LEA.HI.X R47, R47, c[0x0][0x184], R92, 0x1, P3 ;  /* 0x000061002f2f7a11 */ /* 0x000fca00018f0c5c */
[----:B------:R1:W4:Y:S01]  /*1da0*/  LDG.E.CONSTANT R83, [R46.64] ;  /* 0x0000000c2e537981 */ /* 0x000322000c1e9900 */
[----:B0-----:R-:W-:Y:S01]  /*1db0*/  HADD2.F32 R81, -RZ, R49.H0_H0 ;  /* 0x20000031ff517230 */ /* 0x001fe20000004100 */
[----:B-1----:R-:W-:-:S04]  /*1dc0*/  IADD3 R51, P0, P2, R18, R44, R35 ;  /* 0x0000002c12337210 */ /* 0x002fc80007a1e023 */
[----:B------:R-:W-:Y:S02]  /*1dd0*/  LEA R50, P3, R51, c[0x0][0x180], 0x1 ;  /* 0x0000600033327a11 */ /* 0x000fe400078608ff */
[----:B------:R-:W-:Y:S01]  /*1de0*/  IADD3.X R92, R73, R45, R60, P0, P2 ;  /* 0x0000002d495c7210 */ /* 0x000fe200007e443c */
[----:B------:R-:W0:Y:S03]  /*1df0*/  LDS.64 R46, [R28+0x8] ;  /* 0x000008001c2e7984 */ /* 0x000e260000000a00 */
[----:B------:R-:W-:Y:S01]  /*1e00*/  LEA.HI.X R51, R51, c[0x0][0x184], R92, 0x1, P3 ;  /* 0x0000610033337a11 */ /* 0x000fe200018f0c5c */
[----:B------:R-:W-:Y:S02]  /*1e10*/  HADD2.F32 R49, -RZ, R49.H1_H1 ;  /* 0x30000031ff317230 */ /* 0x000fe40000004100 */
[----:B--2---:R-:W-:-:S05]  /*1e20*/  HADD2.F32 R88, -RZ, R90.H0_H0 ;  /* 0x2000005aff587230 */ /* 0x004fca0000004100 */
[----:B------:R-:W-:Y:S01]  /*1e30*/  FMUL.FTZ R89, R81, R88 ;  /* 0x0000005851597220 */ /* 0x000fe20000410000 */
[----:B------:R-:W-:Y:S02]  /*1e40*/  HADD2.F32 R88, -RZ, R48.H0_H0 ;  /* 0x20000030ff587230 */ /* 0x000fe40000004100 */
[----:B---3--:R-:W-:-:S05]  /*1e50*/  HADD2.F32 R81, -RZ, R87.H0_H0 ;  /* 0x20000057ff517230 */ /* 0x008fca0000004100 */
[----:B------:R-:W-:Y:S02]  /*1e60*/  FFMA.FTZ R88, R88, R81, R89 ;  /* 0x0000005158587223 */ /* 0x000fe40000010059 */
[----:B------:R1:W2:Y:S01]  /*1e70*/  LDG.E.CONSTANT R81, [R50.64] ;  /* 0x0000000c32517981 */ /* 0x0002a2000c1e9900 */
[----:B------:R-:W-:Y:S02]  /*1e80*/  HADD2.F32 R90, -RZ, R90.H1_H1 ;  /* 0x3000005aff5a7230 */ /* 0x000fe40000004100 */
[----:B------:R-:W-:Y:S02]  /*1e90*/  HADD2.F32 R48, -RZ, R48.H1_H1 ;  /* 0x30000030ff307230 */ /* 0x000fe40000004100 */
[----:B------:R-:W-:Y:S01]  /*1ea0*/  HADD2.F32 R87, -RZ, R87.H1_H1 ;  /* 0x30000057ff577230 */ /* 0x000fe20000004100 */
[----:B------:R-:W-:-:S04]  /*1eb0*/  FMUL.FTZ R49, R49, R90 ;  /* 0x0000005a31317220 */ /* 0x000fc80000410000 */
[----:B------:R-:W-:Y:S01]  /*1ec0*/  FFMA.FTZ R87, R48, R87, R49 ;  /* 0x0000005730577223 */ /* 0x000fe20000010031 */
[----:B0-----:R-:W-:Y:S02]  /*1ed0*/  HADD2.F32 R49, -RZ, R46.H0_H0 ;  /* 0x2000002eff317230 */ /* 0x001fe40000004100 */
[----:B----4-:R-:W-:Y:S02]  /*1ee0*/  HADD2.F32 R48, -RZ, R86.H0_H0 ;  /* 0x20000056ff307230 */ /* 0x010fe40000004100 */
[----:B-1----:R-:W-:Y:S02]  /*1ef0*/  HADD2.F32 R50, -RZ, R46.H1_H1 ;  /* 0x3000002eff327230 */ /* 0x002fe40000004100 */
[----:B------:R-:W-:Y:S01]  /*1f00*/  HADD2.F32 R51, -RZ, R47.H0_H0 ;  /* 0x2000002fff337230 */ /* 0x000fe20000004100 */
[----:B------:R-:W-:Y:S01]  /*1f10*/  FFMA.FTZ R88, R49, R48, R88 ;  /* 0x0000003031587223 */ /* 0x000fe20000010058 */
[----:B------:R-:W-:Y:S01]  /*1f20*/  HADD2.F32 R86, -RZ, R86.H1_H1 ;  /* 0x30000056ff567230 */ /* 0x000fe20000004100 */
[----:B------:R-:W0:Y:S01]  /*1f30*/  LDS.64 R48, [R28+0x10] ;  /* 0x000010001c307984 */ /* 0x000e220000000a00 */
[----:B------:R-:W-:-:S03]  /*1f40*/  HADD2.F32 R46, -RZ, R84.H0_H0 ;  /* 0x20000054ff2e7230 */ /* 0x000fc60000004100 */
[----:B------:R-:W-:Y:S02]  /*1f50*/  FFMA.FTZ R50, R50, R86, R87 ;  /* 0x0000005632327223 */ /* 0x000fe40000010057 */
[----:B------:R-:W-:Y:S01]  /*1f60*/  FFMA.FTZ R46, R51, R46, R88 ;  /* 0x0000002e332e7223 */ /* 0x000fe20000010058 */
[----:B------:R-:W-:-:S04]  /*1f70*/  IADD3 R51, P0, P2, R19, R44, R36 ;  /* 0x0000002c13337210 */ /* 0x000fc80007a1e024 */
[----:B------:R-:W-:Y:S02]  /*1f80*/  LEA R86, P3, R51, c[0x0][0x180], 0x1 ;  /* 0x0000600033567a11 */ /* 0x000fe400078608ff */
[----:B------:R-:W-:-:S04]  /*1f90*/  IADD3.X R88, R76, R45, R61, P0, P2 ;  /* 0x0000002d4c587210 */ /* 0x000fc800007e443d */
[----:B------:R-:W-:-:S05]  /*1fa0*/  LEA.HI.X R87, R51, c[0x0][0x184], R88, 0x1, P3 ;  /* 0x0000610033577a11 */ /* 0x000fca00018f0c58 */
[----:B------:R1:W3:Y:S01]  /*1fb0*/  LDG.E.CONSTANT R86, [R86.64] ;  /* 0x0000000c56567981 */ /* 0x0002e2000c1e9900 */
[----:B------:R-:W-:Y:S02]  /*1fc0*/  HADD2.F32 R47, -RZ, R47.H1_H1 ;  /* 0x3000002fff2f7230 */ /* 0x000fe40000004100 */
[----:B------:R-:W-:-:S05]  /*1fd0*/  HADD2.F32 R84, -RZ, R84.H1_H1 ;  /* 0x30000054ff547230 */ /* 0x000fca0000004100 */
[----:B------:R-:W-:Y:S01]  /*1fe0*/  FFMA.FTZ R47, R47, R84, R50 ;  /* 0x000000542f2f7223 */ /* 0x000fe20000010032 */
[--C-:B------:R-:W-:Y:S02]  /*1ff0*/  HADD2.F32 R50, -RZ, R85.reuse.H0_H0 ;  /* 0x20000055ff327230 */ /* 0x100fe40000004100 */
[----:B------:R-:W-:Y:S02]  /*2000*/  HADD2.F32 R85, -RZ, R85.H1_H1 ;  /* 0x30000055ff557230 */ /* 0x000fe40000004100 */
[--C-:B0-----:R-:W-:Y:S02]  /*2010*/  HADD2.F32 R51, -RZ, R48.reuse.H0_H0 ;  /* 0x20000030ff337230 */ /* 0x101fe40000004100 */
[----:B------:R-:W-:Y:S02]  /*2020*/  HADD2.F32 R90, -RZ, R48.H1_H1 ;  /* 0x30000030ff5a7230 */ /* 0x000fe40000004100 */
[----:B------:R-:W-:Y:S01]  /*2030*/  HADD2.F32 R89, -RZ, R49.H0_H0 ;  /* 0x20000031ff597230 */ /* 0x000fe20000004100 */
[----:B------:R-:W-:Y:S01]  /*2040*/  FFMA.FTZ R50, R51, R50, R46 ;  /* 0x0000003233327223 */ /* 0x000fe2000001002e */
[----:B------:R-:W-:Y:S01]  /*2050*/  HADD2.F32 R48, -RZ, R83.H0_H0 ;  /* 0x20000053ff307230 */ /* 0x000fe20000004100 */
[----:B------:R-:W-:Y:S01]  /*2060*/  FFMA.FTZ R90, R90, R85, R47 ;  /* 0x000000555a5a7223 */ /* 0x000fe2000001002f */
[----:B------:R-:W-:Y:S01]  /*2070*/  HADD2.F32 R49, -RZ, R49.H1_H1 ;  /* 0x30000031ff317230 */ /* 0x000fe20000004100 */
[----:B------:R-:W0:Y:S01]  /*2080*/  LDS.64 R46, [R28+0x18] ;  /* 0x000018001c2e7984 */ /* 0x000e220000000a00 */
[----:B------:R-:W-:Y:S01]  /*2090*/  HADD2.F32 R83, -RZ, R83.H1_H1 ;  /* 0x30000053ff537230 */ /* 0x000fe20000004100 */
[----:B------:R-:W-:Y:S01]  /*20a0*/  FFMA.FTZ R89, R89, R48, R50 ;  /* 0x0000003059597223 */ /* 0x000fe20000010032 */
[----:B------:R-:W-:-:S04]  /*20b0*/  IADD3 R48, P0, P2, R20, R44, R37 ;  /* 0x0000002c14307210 */ /* 0x000fc80007a1e025 */
[----:B------:R-:W-:Y:S02]  /*20c0*/  LEA R50, P3, R48, c[0x0][0x180], 0x1 ;  /* 0x0000600030327a11 */ /* 0x000fe400078608ff */
[----:B------:R-:W-:-:S04]  /*20d0*/  IADD3.X R51, R75, R45, R62, P0, P2 ;  /* 0x0000002d4b337210 */ /* 0x000fc800007e443e */
[----:B------:R-:W-:-:S05]  /*20e0*/  LEA.HI.X R51, R48, c[0x0][0x184], R51, 0x1, P3 ;  /* 0x0000610030337a11 */ /* 0x000fca00018f0c33 */
[----:B-1----:R1:W4:Y:S01]  /*20f0*/  LDG.E.CONSTANT R87, [R50.64] ;  /* 0x0000000c32577981 */ /* 0x002322000c1e9900 */
[----:B------:R-:W-:Y:S01]  /*2100*/  IADD3 R48, P0, P2, R21, R44, R38 ;  /* 0x0000002c15307210 */ /* 0x000fe20007a1e026 */
[----:B------:R-:W-:-:S03]  /*2110*/  FFMA.FTZ R90, R49, R83, R90 ;  /* 0x00000053315a7223 */ /* 0x000fc6000001005a */
[----:B------:R-:W-:Y:S02]  /*2120*/  LEA R84, P3, R48, c[0x0][0x180], 0x1 ;  /* 0x0000600030547a11 */ /* 0x000fe400078608ff */
[----:B------:R-:W-:-:S04]  /*2130*/  IADD3.X R49, R78, R45, R63, P0, P2 ;  /* 0x0000002d4e317210 */ /* 0x000fc800007e443f */
[----:B------:R-:W-:-:S05]  /*2140*/  LEA.HI.X R85, R48, c[0x0][0x184], R49, 0x1, P3 ;  /* 0x0000610030557a11 */ /* 0x000fca00018f0c31 */
[----:B------:R1:W4:Y:S01]  /*2150*/  LDG.E.CONSTANT R83, [R84.64] ;  /* 0x0000000c54537981 */ /* 0x000322000c1e9900 */
[----:B0-----:R-:W-:Y:S02]  /*2160*/  HADD2.F32 R48, -RZ, R46.H0_H0 ;  /* 0x2000002eff307230 */ /* 0x001fe40000004100 */
[----:B--2---:R-:W-:-:S05]  /*2170*/  HADD2.F32 R49, -RZ, R81.H0_H0 ;  /* 0x20000051ff317230 */ /* 0x004fca0000004100 */
[----:B------:R-:W-:Y:S01]  /*2180*/  FFMA.FTZ R89, R48, R49, R89 ;  /* 0x0000003130597223 */ /* 0x000fe20000010059 */
[----:B------:R-:W-:-:S04]  /*2190*/  IADD3 R49, P0, P2, R22, R44, R39 ;  /* 0x0000002c16317210 */ /* 0x000fc80007a1e027 */
[-C--:B-1----:R-:W-:Y:S02]  /*21a0*/  IADD3.X R50, R77, R45.reuse, R64, P0, P2 ;  /* 0x0000002d4d327210 */ /* 0x082fe400007e4440 */
[----:B------:R-:W-:Y:S02]  /*21b0*/  LEA R48, P3, R49, c[0x0][0x180], 0x1 ;  /* 0x0000600031307a11 */ /* 0x000fe400078608ff */
[----:B------:R-:W-:Y:S02]  /*21c0*/  IADD3 R51, P0, P2, R23, R44, R40 ;  /* 0x0000002c17337210 */ /* 0x000fe40007a1e028 */
[----:B------:R-:W-:Y:S02]  /*21d0*/  LEA.HI.X R49, R49, c[0x0][0x184], R50, 0x1, P3 ;  /* 0x0000610031317a11 */ /* 0x000fe400018f0c32 */
[----:B------:R-:W-:Y:S02]  /*21e0*/  IADD3.X R88, R80, R45, R65, P0, P2 ;  /* 0x0000002d50587210 */ /* 0x000fe400007e4441 */
[----:B------:R-:W-:-:S02]  /*21f0*/  LEA R50, P3, R51, c[0x0][0x180], 0x1 ;  /* 0x0000600033327a11 */ /* 0x000fc400078608ff */
[-C--:B------:R-:W-:Y:S02]  /*2200*/  IADD3 R85, P0, P2, R24, R44.reuse, R41 ;  /* 0x0000002c18557210 */ /* 0x080fe40007a1e029 */
[----:B------:R-:W-:Y:S02]  /*2210*/  LEA.HI.X R51, R51, c[0x0][0x184], R88, 0x1, P3 ;  /* 0x0000610033337a11 */ /* 0x000fe400018f0c58 */
[----:B------:R0:W2:Y:S01]  /*2220*/  LDG.E.CONSTANT R88, [R48.64] ;  /* 0x0000000c30587981 */ /* 0x0000a2000c1e9900 */
[----:B------:R-:W-:Y:S02]  /*2230*/  LEA R84, P3, R85, c[0x0][0x180], 0x1 ;  /* 0x0000600055547a11 */ /* 0x000fe400078608ff */
[----:B------:R-:W-:Y:S01]  /*2240*/  IADD3.X R92, R79, R45, R66, P0, P2 ;  /* 0x0000002d4f5c7210 */ /* 0x000fe200007e4442 */
[----:B------:R1:W2:Y:S01]  /*2250*/  LDG.E.CONSTANT R50, [R50.64] ;  /* 0x0000000c32327981 */ /* 0x0002a2000c1e9900 */
[----:B------:R-:W-:Y:S02]  /*2260*/  IADD3 R44, P0, P2, R25, R44, R52 ;  /* 0x0000002c192c7210 */ /* 0x000fe40007a1e034 */
[----:B------:R-:W-:-:S02]  /*2270*/  LEA.HI.X R85, R85, c[0x0][0x184], R92, 0x1, P3 ;  /* 0x0000610055557a11 */ /* 0x000fc400018f0c5c */
[----:B------:R-:W-:Y:S01]  /*2280*/  IADD3.X R45, R82, R45, R67, P0, P2 ;  /* 0x0000002d522d7210 */ /* 0x000fe200007e4443 */
[----:B------:R-:W-:Y:S01]  /*2290*/  HADD2.F32 R81, -RZ, R81.H1_H1 ;  /* 0x30000051ff517230 */ /* 0x000fe20000004100 */
[C---:B------:R-:W-:Y:S01]  /*22a0*/  LEA R92, P0, R44.reuse, c[0x0][0x180], 0x1 ;  /* 0x000060002c5c7a11 */ /* 0x040fe200078008ff */
[----:B------:R-:W2:Y:S03]  /*22b0*/  LDG.E.CONSTANT R84, [R84.64] ;  /* 0x0000000c54547981 */ /* 0x000ea6000c1e9900 */
[----:B------:R-:W-:Y:S01]  /*22c0*/  LEA.HI.X R93, R44, c[0x0][0x184], R45, 0x1, P0 ;  /* 0x000061002c5d7a11 */ /* 0x000fe200000f0c2d */
[----:B0-----:R-:W-:Y:S04]  /*22d0*/  LDS.64 R48, [R28+0x30] ;  /* 0x000030001c307984 */ /* 0x001fe80000000a00 */
[----:B------:R-:W2:Y:S01]  /*22e0*/  LDG.E.CONSTANT R92, [R92.64] ;  /* 0x0000000c5c5c7981 */ /* 0x000ea2000c1e9900 */
[----:B------:R-:W-:-:S02]  /*22f0*/  HADD2.F32 R45, -RZ, R46.H1_H1 ;  /* 0x3000002eff2d7230 */ /* 0x000fc40000004100 */
[----:B------:R-:W-:-:S03]  /*2300*/  HADD2.F32 R44, -RZ, R47.H0_H0 ;  /* 0x2000002fff2c7230 */ /* 0x000fc60000004100 */
[----:B------:R-:W-:Y:S01]  /*2310*/  FFMA.FTZ R81, R45, R81, R90 ;  /* 0x000000512d517223 */ /* 0x000fe2000001005a */
[----:B---3--:R-:W-:-:S05]  /*2320*/  HADD2.F32 R45, -RZ, R86.H0_H0 ;  /* 0x20000056ff2d7230 */ /* 0x008fca0000004100 */
[----:B------:R-:W-:Y:S02]  /*2330*/  FFMA.FTZ R89, R44, R45, R89 ;  /* 0x0000002d2c597223 */ /* 0x000fe40000010059 */
[----:B------:R-:W0:Y:S01]  /*2340*/  LDS.64 R44, [R28+0x20] ;  /* 0x000020001c2c7984 */ /* 0x000e220000000a00 */
[----:B------:R-:W-:Y:S02]  /*2350*/  HADD2.F32 R46, -RZ, R47.H1_H1 ;  /* 0x3000002fff2e7230 */ /* 0x000fe40000004100 */
[----:B------:R-:W-:-:S05]  /*2360*/  HADD2.F32 R86, -RZ, R86.H1_H1 ;  /* 0x30000056ff567230 */ /* 0x000fca0000004100 */
[----:B------:R-:W-:Y:S01]  /*2370*/  FFMA.FTZ R81, R46, R86, R81 ;  /* 0x000000562e517223 */ /* 0x000fe20000010051 */
[----:B----4-:R-:W-:Y:S02]  /*2380*/  HADD2.F32 R47, -RZ, R87.H0_H0 ;  /* 0x20000057ff2f7230 */ /* 0x010fe40000004100 */
[----:B0-----:R-:W-:-:S05]  /*2390*/  HADD2.F32 R46, -RZ, R44.H0_H0 ;  /* 0x2000002cff2e7230 */ /* 0x001fca0000004100 */
[----:B------:R-:W-:Y:S02]  /*23a0*/  FFMA.FTZ R89, R46, R47, R89 ;  /* 0x0000002f2e597223 */ /* 0x000fe40000010059 */
[----:B------:R-:W0:Y:S01]  /*23b0*/  LDS.64 R46, [R28+0x28] ;  /* 0x000028001c2e7984 */ /* 0x000e220000000a00 */
[----:B------:R-:W-:Y:S02]  /*23c0*/  HADD2.F32 R44, -RZ, R44.H1_H1 ;  /* 0x3000002cff2c7230 */ /* 0x000fe40000004100 */
[----:B------:R-:W-:Y:S02]  /*23d0*/  HADD2.F32 R87, -RZ, R87.H1_H1 ;  /* 0x30000057ff577230 */ /* 0x000fe40000004100 */
[----:B------:R-:W-:Y:S02]  /*23e0*/  HADD2.F32 R86, -RZ, R45.H0_H0 ;  /* 0x2000002dff567230 */ /* 0x000fe40000004100 */
[----:B-1----:R-:W-:Y:S01]  /*23f0*/  HADD2.F32 R51, -RZ, R83.H0_H0 ;  /* 0x20000053ff337230 */ /* 0x002fe20000004100 */
[----:B------:R-:W-:Y:S01]  /*2400*/  FFMA.FTZ R44, R44, R87, R81 ;  /* 0x000000572c2c7223 */ /* 0x000fe20000010051 */
[----:B------:R-:W-:-:S02]  /*2410*/  HADD2.F32 R45, -RZ, R45.H1_H1 ;  /* 0x3000002dff2d7230 */ /* 0x000fc40000004100 */
[----:B------:R-:W-:Y:S01]  /*2420*/  HADD2.F32 R83, -RZ, R83.H1_H1 ;  /* 0x30000053ff537230 */ /* 0x000fe20000004100 */
[----:B------:R-:W-:-:S04]  /*2430*/  FFMA.FTZ R51, R86, R51, R89 ;  /* 0x0000003356337223 */ /* 0x000fc80000010059 */
[----:B------:R-:W-:Y:S01]  /*2440*/  FFMA.FTZ R44, R45, R83, R44 ;  /* 0x000000532d2c7223 */ /* 0x000fe2000001002c */
[----:B0-----:R-:W-:Y:S01]  /*2450*/  HADD2.F32 R86, -RZ, R46.H0_H0 ;  /* 0x2000002eff567230 */ /* 0x001fe20000004100 */
[----:B-----5:R-:W-:Y:S01]  /*2460*/  FSETP.NEU.FTZ.AND P2, PT, R0, RZ, PT ;  /* 0x000000ff0000720b */ /* 0x020fe20003f5d000 */
[--C-:B--2---:R-:W-:Y:S02]  /*2470*/  HADD2.F32 R45, -RZ, R88.reuse.H0_H0 ;  /* 0x20000058ff2d7230 */ /* 0x104fe40000004100 */
[----:B------:R-:W-:-:S03]  /*2480*/  HADD2.F32 R88, -RZ, R88.H1_H1 ;  /* 0x30000058ff587230 */ /* 0x000fc60000004100 */
[----:B------:R-:W-:Y:S01]  /*2490*/  FFMA.FTZ R51, R86, R45, R51 ;  /* 0x0000002d56337223 */ /* 0x000fe20000010033 */
[----:B------:R-:W-:Y:S02]  /*24a0*/  HADD2.F32 R45, -RZ, R46.H1_H1 ;  /* 0x3000002eff2d7230 */ /* 0x000fe40000004100 */
[----:B------:R-:W-:Y:S02]  /*24b0*/  HADD2.F32 R46, -RZ, R47.H0_H0 ;  /* 0x2000002fff2e7230 */ /* 0x000fe40000004100 */
[----:B------:R-:W-:Y:S01]  /*24c0*/  HADD2.F32 R81, -RZ, R50.H0_H0 ;  /* 0x20000032ff517230 */ /* 0x000fe20000004100 */
        /* <DEDUP_REMOVED lines=20> */
.L_x_21113:
[----:B01----:R-:W-:Y:S01]  /*2610*/  FADD.FTZ R51, R51, R44 ;  /* 0x0000002c33337221 */ /* 0x003fe20000010000 */
[----:B------:R-:W-:Y:S05]  /*2620*/  BRA.DIV ~URZ, `(.L_x_21065) ;  /* 0x000038127f007947 */ /* 0x000fea000b800000 */
[----:B------:R0:W1:Y:S02]  /*2630*/  SHFL.BFLY PT, R44, R51, 0x1, 0x1f ;  /* 0x0c201f00332c7f89 */ /* 0x00006400000e0000 */
.L_x_21114:
[----:B------:R-:W2:Y:S01]  /*2640*/  I2F R45, R68 ;  /* 0x00000044002d7306 */ /* 0x000ea20000201400 */
[----:B------:R-:W-:Y:S01]  /*2650*/  ISETP.NE.AND P0, PT, R5, RZ, PT ;  /* 0x000000ff0500720c */ /* 0x000fe20003f05270 */
[----:B-1----:R-:W-:Y:S02]  /*2660*/  FADD.FTZ R44, R51, R44 ;  /* 0x0000002c332c7221 */ /* 0x002fe40000010000 */
[----:B--2---:R-:W-:-:S05]  /*2670*/  FMUL.FTZ R45, R45, R0 ;  /* 0x000000002d2d7220 */ /* 0x004fca0000410000 */
[----:B------:R-:W-:-:S05]  /*2680*/  FSEL R45, R45, RZ, P2 ;  /* 0x000000ff2d2d7208 */ /* 0x000fca0001000000 */
[----:B------:R-:W-:Y:S01]  /*2690*/  FFMA.FTZ R46, R44, c[0x0][0x194], R45 ;  /* 0x000065002c2e7a23 */ /* 0x000fe2000001002d */
[----:B------:R-:W-:Y:S05]  /*26a0*/  @P0 BRA `(.L_x_21066) ;  /* 0x0000009000000947 */ /* 0x000fea0003800000 */
[----:B------:R-:W-:-:S04]  /*26b0*/  ISETP.GE.AND P0, PT, R54, UR16, PT ;  /* 0x0000001036007c0c */ /* 0x000fc8000bf06270 */
[----:B------:R-:W-:-:S05]  /*26c0*/  FSEL R44, R46, RZ, !P0 ;  /* 0x000000ff2e2c7208 */ /* 0x000fca0004000000 */
[----:B------:R1:W-:Y:S04]  /*26d0*/  STS [R53], R44 ;  /* 0x0000002c35007388 */ /* 0x0003e80000000800 */
[----:B------:R-:W-:Y:S05]  /*26e0*/  @P0 BRA `(.L_x_21066) ;  /* 0x0000005000000947 */ /* 0x000fea0003800000 */
[----:B------:R-:W-:Y:S01]  /*26f0*/  FMNMX.FTZ R7, R7, R46, !PT ;  /* 0x0000002e07077209 */ /* 0x000fe20007810000 */
[----:B------:R-:W-:Y:S05]  /*2700*/  BRA `(.L_x_21066) ;  /* 0x0000003000007947 */ /* 0x000fea0003800000 */
.L_x_21063:
[----:B------:R-:W-:-:S13]  /*2710*/  ISETP.NE.AND P0, PT, R5, RZ, PT ;  /* 0x000000ff0500720c */ /* 0x000fda0003f05270 */
[----:B------:R-:W-:-:S05]  /*2720*/  @!P0 IMAD.MOV.U32 R44, RZ, RZ, -0x800001 ;  /* 0xff7fffffff2c8424 */ /* 0x000fca00078e00ff */
[----:B------:R0:W-:Y:S02]  /*2730*/  @!P0 STS [R53], R44 ;  /* 0x0000002c35008388 */ /* 0x0001e40000000800 */
.L_x_21066:
[----:B------:R-:W-:Y:S05]  /*2740*/  BSYNC B1 ;  /* 0x0000000000017941 */ /* 0x000fea0003800000 */
.L_x_21062:
        /* <DEDUP_REMOVED lines=8> */
[----:B-----5:R-:W-:Y:S01]  /*27d0*/  @P0 CALL.REL.NOINC `(.L_x_21061) ;  /* 0x0000001000000944 */ /* 0x020fe20003c00000 */
[----:B------:R-:W-:Y:S05]  /*27e0*/  BRA `(.L_x_21067) ;  /* 0xfffff03000007947 */ /* 0x000fea000383ffff */
.L_x_21061:
[----:B------:R-:W-:Y:S05]  /*27f0*/  BSYNC B0 ;  /* 0x0000000000007941 */ /* 0x000fea0003800000 */
.L_x_21060:
[----:B------:R-:W-:Y:S05]  /*2800*/  BRA.DIV ~URZ, `(.L_x_21068) ;  /* 0x000036b27f007947 */ /* 0x000fea000b800000 */
[----:B-----5:R0:W1:Y:S02]  /*2810*/  SHFL.BFLY PT, R0, R7, 0x10, 0x1f ;  /* 0x0e001f0007007f89 */ /* 0x02006400000e0000 */
.L_x_21115:
[----:B01----:R-:W-:Y:S01]  /*2820*/  FMNMX.FTZ R7, R0, R7, !PT ;  /* 0x0000000700077209 */ /* 0x003fe20007810000 */
[----:B------:R-:W-:Y:S05]  /*2830*/  BRA.DIV ~URZ, `(.L_x_21069) ;  /* 0x000037027f007947 */ /* 0x000fea000b800000 */
[----:B------:R-:W0:Y:S02]  /*2840*/  SHFL.BFLY PT, R0, R7, 0x8, 0x1f ;  /* 0x0d001f0007007f89 */ /* 0x000e2400000e0000 */
[----:B0-----:R-:W-:-:S05]  /*2850*/  FMNMX.FTZ R0, R7, R0, !PT ;  /* 0x0000000007007209 */ /* 0x001fca0007810000 */
[----:B------:R0:W1:Y:S02]  /*2860*/  SHFL.BFLY PT, R5, R0, 0x4, 0x1f ;  /* 0x0c801f0000057f89 */ /* 0x00006400000e0000 */
.L_x_21116:
        /* <DEDUP_REMOVED lines=40> */
.L_x_21074:
        /* <DEDUP_REMOVED lines=11> */
.L_x_21073:
[----:B------:R-:W-:Y:S05]  /*2ba0*/  BSYNC B1 ;  /* 0x0000000000017941 */ /* 0x000fea0003800000 */
.L_x_21072:
        /* <DEDUP_REMOVED lines=11> */
.L_x_21077:
        /* <DEDUP_REMOVED lines=100> */
.L_x_21076:
[----:B------:R-:W-:Y:S05]  /*32a0*/  BSYNC B1 ;  /* 0x0000000000017941 */ /* 0x000fea0003800000 */
.L_x_21075:
        /* <DEDUP_REMOVED lines=55> */
.L_x_21079:
[----:B------:R-:W-:Y:S05]  /*3620*/  BSYNC B1 ;  /* 0x0000000000017941 */ /* 0x000fea0003800000 */
.L_x_21078:
        /* <DEDUP_REMOVED lines=26> */
.L_x_21071:
[----:B------:R-:W-:Y:S05]  /*37d0*/  BSYNC B0 ;  /* 0x0000000000007941 */ /* 0x000fea0003800000 */
.L_x_21070:
        /* <DEDUP_REMOVED lines=45> */
.L_x_21084:
        /* <DEDUP_REMOVED lines=8> */
.L_x_21083:
[----:B------:R-:W-:Y:S05]  /*3b30*/  BSYNC B1 ;  /* 0x0000000000017941 */ /* 0x000fea0003800000 */
.L_x_21082:
        /* <DEDUP_REMOVED lines=11> */
.L_x_21087:
        /* <DEDUP_REMOVED lines=52> */
.L_x_21086:
[----:B------:R-:W-:Y:S05]  /*3f30*/  BSYNC B1 ;  /* 0x0000000000017941 */ /* 0x000fea0003800000 */
.L_x_21085:
        /* <DEDUP_REMOVED lines=31> */
.L_x_21089:
[----:B------:R-:W-:Y:S05]  /*4130*/  BSYNC B1 ;  /* 0x0000000000017941 */ /* 0x000fea0003800000 */
.L_x_21088:
        /* <DEDUP_REMOVED lines=14> */
.L_x_21081:
[----:B------:R-:W-:Y:S05]  /*4220*/  BSYNC B0 ;  /* 0x0000000000007941 */ /* 0x000fea0003800000 */
.L_x_21080:
        /* <DEDUP_REMOVED lines=33> */
.L_x_21091:
[----:B------:R-:W-:Y:S05]  /*4440*/  BSYNC B0 ;  /* 0x0000000000007941 */ /* 0x000fea0003800000 */
.L_x_21090:
[----:B------:R-:W-:Y:S01]  /*4450*/  BSSY B1, `(.L_x_21092) ;  /* 0x000012c000017945 */ /* 0x000fe20003800000 */
[----:B-1----:R-:W-:Y:S02]  /*4460*/  IMAD.MOV.U32 R35, RZ, RZ, RZ ;  /* 0x000000ffff237224 */ /* 0x002fe400078e00ff */
[----:B0-----:R-:W-:Y:S01]  /*4470*/  IMAD.MOV.U32 R9, RZ, RZ, RZ ;  /* 0x000000ffff097224 */ /* 0x001fe200078e00ff */
        /* <DEDUP_REMOVED lines=10> */
[----:B------:R-:W-:Y:S01]  /*4520*/  IMAD R6, R3, c[0x0][0x1c0], RZ ;  /* 0x0000700003067a24 */ /* 0x000fe200078e02ff */
[----:B------:R-:W-:Y:S01]  /*4530*/  SHF.R.S32.HI R44, RZ, 0x5, R7 ;  /* 0x00000005ff2c7819 */ /* 0x000fe20000011407 */
[----:B------:R-:W-:Y:S01]  /*4540*/  IMAD.SHL.U32 R43, R4, 0x8, RZ ;  /* 0x00000008042b7824 */ /* 0x000fe200078e00ff */
[----:B------:R-:W-:-:S02]  /*4550*/  SHF.R.S32.HI R42, RZ, 0x1f, R42 ;  /* 0x0000001fff2a7819 */ /* 0x000fc4000001142a */
[----:B------:R-:W-:Y:S02]  /*4560*/  IADD3 R40, -R40, 0x1, RZ ;  /* 0x0000000128287810 */ /* 0x000fe40007ffe1ff */
[C---:B------:R-:W-:Y:S02]  /*4570*/  IADD3 R41, R43.reuse, 0x100, RZ ;  /* 0x000001002b297810 */ /* 0x040fe40007ffe0ff */
        /* <DEDUP_REMOVED lines=9> */
[----:B------:R0:W1:Y:S01]  /*4610*/  F2I.FTZ.U32.TRUNC.NTZ R39, R38 ;  /* 0x0000002600277305 */ /* 0x000062000021f000 */
[----:B------:R-:W-:Y:S02]  /*4620*/  IADD3 R44, R44, 0x10, RZ ;  /* 0x000000102c2c7810 */ /* 0x000fe40007ffe0ff */
[----:B------:R-:W-:-:S02]  /*4630*/  LEA.HI.X.SX32 R10, R10, R5, 0x1, P0 ;  /* 0x000000050a0a7211 */ /* 0x000fc400000f0eff */
[----:B------:R-:W-:Y:S01]  /*4640*/  LEA R34, P0, R37, c[0x0][0x198], 0x2 ;  /* 0x0000660025227a11 */ /* 0x000fe200078010ff */
[----:B0-----:R-:W-:-:S03]  /*4650*/  IMAD.MOV.U32 R38, RZ, RZ, RZ ;  /* 0x000000ffff267224 */ /* 0x001fc600078e00ff */
[----:B------:R-:W-:Y:S01]  /*4660*/  LEA.HI.X R37, R37, c[0x0][0x19c], R10, 0x2, P0 ;  /* 0x0000670025257a11 */ /* 0x000fe200000f140a */
[----:B-1----:R-:W-:-:S04]  /*4670*/  IMAD.MOV R7, RZ, RZ, -R39 ;  /* 0x000000ffff077224 */ /* 0x002fc800078e0a27 */
[----:B------:R-:W-:Y:S01]  /*4680*/  IMAD R5, R7, R32, RZ ;  /* 0x0000002007057224 */ /* 0x000fe200078e02ff */
[----:B------:R-:W-:-:S03]  /*4690*/  SHF.R.S32.HI R7, RZ, 0x1f, R6 ;  /* 0x0000001fff077819 */ /* 0x000fc60000011406 */
[----:B------:R-:W-:Y:S01]  /*46a0*/  IMAD.HI.U32 R38, R39, R5, R38 ;  /* 0x0000000527267227 */ /* 0x000fe200078e0026 */
[----:B------:R-:W-:-:S03]  /*46b0*/  IADD3 R39, R43, 0x200, RZ ;  /* 0x000002002b277810 */ /* 0x000fc60007ffe0ff */
[----:B------:R-:W-:Y:S02]  /*46c0*/  IMAD.MOV.U32 R5, RZ, RZ, RZ ;  /* 0x000000ffff057224 */ /* 0x000fe400078e00ff */
.L_x_21104:
        /* <DEDUP_REMOVED lines=79> */
[C---:B------:R-:W-:Y:S02]  /*4bc0*/  IADD3 R29, R47.reuse, 0x2, RZ ;  /* 0x000000022f1d7810 */ /* 0x040fe40007ffe0ff */
[----:B------:R-:W-:Y:S02]  /*4bd0*/  ISETP.GE.AND P2, PT, R30, UR16, PT ;  /* 0x000000101e007c0c */ /* 0x000fe4000bf46270 */
[----:B------:R-:W-:Y:S02]  /*4be0*/  IADD3 R30, R47, 0x6, RZ ;  /* 0x000000062f1e7810 */ /* 0x000fe40007ffe0ff */
[----:B------:R-:W-:-:S02]  /*4bf0*/  ISETP.GE.AND P6, PT, R31, UR16, PT ;  /* 0x000000101f007c0c */ /* 0x000fc4000bfc6270 */
[----:B------:R-:W-:Y:S02]  /*4c00*/  ISETP.GE.AND P5, PT, R29, UR16, PT ;  /* 0x000000101d007c0c */ /* 0x000fe4000bfa6270 */
[----:B------:R-:W-:Y:S02]  /*4c10*/  IADD3 R29, R47, 0x5, RZ ;  /* 0x000000052f1d7810 */ /* 0x000fe40007ffe0ff */
[----:B------:R-:W-:Y:S02]  /*4c20*/  ISETP.GE.AND P4, PT, R30, UR16, PT ;  /* 0x000000101e007c0c */ /* 0x000fe4000bf86270 */
[----:B-----5:R-:W-:Y:S02]  /*4c30*/  SEL R30, R22, RZ, !P6 ;  /* 0x000000ff161e7207 */ /* 0x020fe40007000000 */
[----:B------:R-:W-:Y:S02]  /*4c40*/  PRMT R22, R21, 0x7632, R22 ;  /* 0x0000763215167816 */ /* 0x000fe40000000016 */
[----:B------:R-:W-:-:S02]  /*4c50*/  ISETP.GE.AND P3, PT, R29, UR16, PT ;  /* 0x000000101d007c0c */ /* 0x000fc4000bf66270 */
[----:B------:R-:W-:Y:S02]  /*4c60*/  IADD3 R29, R47, 0x7, RZ ;  /* 0x000000072f1d7810 */ /* 0x000fe40007ffe0ff */
[----:B------:R-:W-:Y:S02]  /*4c70*/  SEL R48, R23, RZ, !P4 ;  /* 0x000000ff17307207 */ /* 0x000fe40006000000 */
[----:B------:R-:W-:Y:S02]  /*4c80*/  PRMT R23, R22, 0x7632, R23 ;  /* 0x0000763216177816 */ /* 0x000fe40000000017 */
[----:B------:R-:W-:Y:S02]  /*4c90*/  IADD3 R45, R47, 0x1, RZ ;  /* 0x000000012f2d7810 */ /* 0x000fe40007ffe0ff */
[----:B------:R-:W-:Y:S02]  /*4ca0*/  SEL R31, R21, RZ, !P5 ;  /* 0x000000ff151f7207 */ /* 0x000fe40006800000 */
[----:B------:R-:W-:-:S02]  /*4cb0*/  ISETP.GE.AND P5, PT, R29, UR16, PT ;  /* 0x000000101d007c0c */ /* 0x000fc4000bfa6270 */
[----:B------:R-:W-:Y:S02]  /*4cc0*/  PRMT R29, R23, 0x7632, R29 ;  /* 0x00007632171d7816 */ /* 0x000fe4000000001d */
[----:B------:R-:W-:Y:S02]  /*4cd0*/  ISETP.GE.AND P6, PT, R45, UR16, PT ;  /* 0x000000102d007c0c */ /* 0x000fe4000bfc6270 */
[----:B------:R-:W-:Y:S02]  /*4ce0*/  ISETP.GE.AND P4, PT, R47, UR16, PT ;  /* 0x000000102f007c0c */ /* 0x000fe4000bf86270 */
        /* <DEDUP_REMOVED lines=10> */
.L_x_21097:
[----:B-12---:R-:W-:Y:S05]  /*4d90*/  BSYNC B2 ;  /* 0x0000000000027941 */ /* 0x006fea0003800000 */
.L_x_21096:
        /* <DEDUP_REMOVED lines=9> */
[----:B------:R-:W-:Y:S02]  /*4e30*/  ISETP.GE.AND P5, PT, R20, UR16, PT ;  /* 0x0000001014007c0c */ /* 0x000fe4000bfa6270 */
[C---:B------:R-:W-:Y:S02]  /*4e40*/  IADD3 R20, R47.reuse, 0x5, RZ ;  /* 0x000000052f147810 */ /* 0x040fe40007ffe0ff */
[C---:B------:R-:W-:Y:S02]  /*4e50*/  IADD3 R25, R47.reuse, 0x4, RZ ;  /* 0x000000042f197810 */ /* 0x040fe40007ffe0ff */
        /* <DEDUP_REMOVED lines=8> */
[----:B------:R-:W-:-:S02]  /*4ee0*/  SEL R20, R14, RZ, !P6 ;  /* 0x000000ff0e147207 */ /* 0x000fc40007000000 */
[----:B------:R-:W-:Y:S02]  /*4ef0*/  PRMT R14, R13, 0x7632, R14 ;  /* 0x000076320d0e7816 */ /* 0x000fe4000000000e */
[----:B------:R-:W-:Y:S02]  /*4f00*/  IADD3 R24, R47, 0x1, RZ ;  /* 0x000000012f187810 */ /* 0x000fe40007ffe0ff */
[----:B------:R-:W-:Y:S02]  /*4f10*/  SEL R31, R15, RZ, !P4 ;  /* 0x000000ff0f1f7207 */ /* 0x000fe40006000000 */
[----:B------:R-:W-:Y:S02]  /*4f20*/  PRMT R15, R14, 0x7632, R15 ;  /* 0x000076320e0f7816 */ /* 0x000fe4000000000f */
[----:B------:R-:W-:Y:S02]  /*4f30*/  ISETP.GE.AND P6, PT, R24, UR16, PT ;  /* 0x0000001018007c0c */ /* 0x000fe4000bfc6270 */
[----:B------:R-:W-:-:S02]  /*4f40*/  ISETP.GE.AND P4, PT, R47, UR16, PT ;  /* 0x000000102f007c0c */ /* 0x000fc4000bf86270 */
        /* <DEDUP_REMOVED lines=11> */
.L_x_21099:
[----:B------:R-:W-:Y:S05]  /*5000*/  BSYNC B2 ;  /* 0x0000000000027941 */ /* 0x000fea0003800000 */
.L_x_21098:
[----:B------:R-:W-:Y:S01]  /*5010*/  BSSY B2, `(.L_x_21100) ;  /* 0x0000022000027945 */ /* 0x000fe20003800000 */
[----:B------:R-:W-:Y:S01]  /*5020*/  HMUL2 R13, R28, R13 ;  /* 0x0000000d1c0d7232 */ /* 0x000fe20000000000 */
        /* <DEDUP_REMOVED lines=32> */
.L_x_21101:
[----:B------:R-:W-:Y:S05]  /*5230*/  BSYNC B2 ;  /* 0x0000000000027941 */ /* 0x000fea0003800000 */
.L_x_21100:
        /* <DEDUP_REMOVED lines=32> */
[----:B------:R-:W-:Y:S02]  /*5440*/  ISETP.GE.AND P4, PT, R11, UR16, PT ;  /* 0x000000100b007c0c */ /* 0x000fe4000bf86270 */
[C---:B------:R-:W-:Y:S02]  /*5450*/  IADD3 R10, R47.reuse, 0x2, RZ ;  /* 0x000000022f0a7810 */ /* 0x040fe40007ffe0ff */
[----:B------:R-:W-:-:S02]  /*5460*/  IADD3 R11, R47, 0x5, RZ ;  /* 0x000000052f0b7810 */ /* 0x000fc40007ffe0ff */
[----:B------:R-:W-:Y:S02]  /*5470*/  ISETP.GE.AND P6, PT, R16, UR16, PT ;  /* 0x0000001010007c0c */ /* 0x000fe4000bfc6270 */
[----:B------:R-:W-:Y:S02]  /*5480*/  IADD3 R16, R47, 0x6, RZ ;  /* 0x000000062f107810 */ /* 0x000fe40007ffe0ff */
[----:B------:R-:W-:Y:S02]  /*5490*/  ISETP.GE.AND P1, PT, R10, UR16, PT ;  /* 0x000000100a007c0c */ /* 0x000fe4000bf26270 */
[----:B------:R-:W-:Y:S02]  /*54a0*/  ISETP.GE.AND P3, PT, R11, UR16, PT ;  /* 0x000000100b007c0c */ /* 0x000fe4000bf66270 */
[C---:B------:R-:W-:Y:S02]  /*54b0*/  IADD3 R11, R47.reuse, 0x1, RZ ;  /* 0x000000012f0b7810 */ /* 0x040fe40007ffe0ff */
[----:B------:R-:W-:-:S02]  /*54c0*/  IADD3 R10, R47, 0x7, RZ ;  /* 0x000000072f0a7810 */ /* 0x000fc40007ffe0ff */
[----:B------:R-:W-:Y:S02]  /*54d0*/  ISETP.GE.AND P5, PT, R16, UR16, PT ;  /* 0x0000001010007c0c */ /* 0x000fe4000bfa6270 */
[----:B-----5:R-:W-:Y:S02]  /*54e0*/  SEL R16, R13, RZ, !P1 ;  /* 0x000000ff0d107207 */ /* 0x020fe40004800000 */
[----:B------:R-:W-:Y:S02]  /*54f0*/  ISETP.GE.AND P1, PT, R11, UR16, PT ;  /* 0x000000100b007c0c */ /* 0x000fe4000bf26270 */
[----:B------:R-:W-:Y:S02]  /*5500*/  ISETP.GE.AND P2, PT, R10, UR16, PT ;  /* 0x000000100a007c0c */ /* 0x000fe4000bf46270 */
[----:B------:R-:W-:Y:S02]  /*5510*/  SEL R17, R14, RZ, !P6 ;  /* 0x000000ff0e117207 */ /* 0x000fe40007000000 */
[----:B------:R-:W-:-:S02]  /*5520*/  PRMT R11, R15, 0x7632, R11 ;  /* 0x000076320f0b7816 */ /* 0x000fc4000000000b */
        /* <DEDUP_REMOVED lines=14> */
.L_x_21103:
[----:B------:R-:W-:Y:S05]  /*5610*/  BSYNC B2 ;  /* 0x0000000000027941 */ /* 0x000fea0003800000 */
.L_x_21102:
        /* <DEDUP_REMOVED lines=8> */
.L_x_21095:
[----:B------:R-:W-:Y:S05]  /*56a0*/  BSYNC B0 ;  /* 0x0000000000007941 */ /* 0x000fea0003800000 */
.L_x_21094:
[----:B------:R-:W-:Y:S02]  /*56b0*/  IADD3 R34, P1, R34, 0x10, RZ ;  /* 0x0000001022227810 */ /* 0x000fe40007f3e0ff */
[----:B------:R-:W-:Y:S02]  /*56c0*/  IADD3 R47, R47, 0x20, RZ ;  /* 0x000000202f2f7810 */ /* 0x000fe40007ffe0ff */
[----:B------:R-:W-:Y:S01]  /*56d0*/  IADD3 R44, R44, 0x80, RZ ;  /* 0x000000802c2c7810 */ /* 0x000fe20007ffe0ff */
[----:B------:R-:W-:Y:S01]  /*56e0*/  IMAD.X R37, RZ, RZ, R37, P1 ;  /* 0x000000ffff257224 */ /* 0x000fe200008e0625 */
[----:B------:R-:W-:Y:S01]  /*56f0*/  @P0 CALL.REL.NOINC `(.L_x_21093) ;  /* 0x0000001000000944 */ /* 0x000fe20003c00000 */
[----:B------:R-:W-:Y:S05]  /*5700*/  BRA `(.L_x_21104) ;  /* 0xffffefc000007947 */ /* 0x000fea000383ffff */
.L_x_21093:
[----:B------:R-:W-:Y:S05]  /*5710*/  BSYNC B1 ;  /* 0x0000000000017941 */ /* 0x000fea0003800000 */
.L_x_21092:
[----:B------:R-:W-:Y:S01]  /*5720*/  LOP3.LUT R6, R2, 0xffffffc0, RZ, 0xc0, !PT ;  /* 0xffffffc002067812 */ /* 0x000fe200078ec0ff */
[----:B------:R-:W-:Y:S01]  /*5730*/  BAR.SYNC.DEFER_BLOCKING 0x0 ;  /* 0x0000000000007b1d */ /* 0x000fe20000010000 */
[----:B------:R-:W-:Y:S01]  /*5740*/  SHF.R.S32.HI R3, RZ, 0x1f, R2 ;  /* 0x0000001fff037819 */ /* 0x000fe20000011402 */
[----:B------:R-:W-:Y:S01]  /*5750*/  IMAD.MOV.U32 R13, RZ, RZ, R5 ;  /* 0x000000ffff0d7224 */ /* 0x000fe200078e0005 */
[----:B------:R-:W-:Y:S01]  /*5760*/  ISETP.NE.AND P2, PT, R6, 0x40, PT ;  /* 0x000000400600780c */ /* 0x000fe20003f45270 */
[----:B------:R-:W-:Y:S01]  /*5770*/  IMAD.MOV.U32 R11, RZ, RZ, R9 ;  /* 0x000000ffff0b7224 */ /* 0x000fe200078e0009 */
[----:B------:R-:W-:Y:S01]  /*5780*/  LEA.HI R3, R3, R2, RZ, 0x5 ;  /* 0x0000000203037211 */ /* 0x000fe200078f28ff */
[----:B------:R-:W-:Y:S01]  /*5790*/  BSSY B0, `(.L_x_21105) ;  /* 0x0000010000007945 */ /* 0x000fe20003800000 */
[----:B------:R-:W-:-:S02]  /*57a0*/  IADD3 R7, R2, 0x1f, RZ ;  /* 0x0000001f02077810 */ /* 0x000fc40007ffe0ff */
[----:B------:R-:W-:Y:S02]  /*57b0*/  SHF.R.S32.HI R3, RZ, 0x5, R3 ;  /* 0x00000005ff037819 */ /* 0x000fe40000011403 */
[C---:B------:R-:W-:Y:S02]  /*57c0*/  LOP3.LUT R6, R2.reuse, 0xffffffe0, RZ, 0xc0, !PT ;  /* 0xffffffe002067812 */ /* 0x040fe400078ec0ff */
[----:B------:R-:W-:Y:S01]  /*57d0*/  ISETP.GT.U32.AND P1, PT, R7, 0x3e, PT ;  /* 0x0000003e0700780c */ /* 0x000fe20003f24070 */
[----:B------:R-:W-:Y:S01]  /*57e0*/  IMAD.MOV.U32 R7, RZ, RZ, R0 ;  /* 0x000000ffff077224 */ /* 0x000fe200078e0000 */
[C---:B------:R-:W-:Y:S01]  /*57f0*/  ISETP.GT.AND P3, PT, R2.reuse, 0x3f, PT ;  /* 0x0000003f0200780c */ /* 0x040fe20003f64270 */
[----:B------:R-:W-:Y:S01]  /*5800*/  IMAD R0, R3, 0x70, R4 ;  /* 0x0000007003007824 */ /* 0x000fe200078e0204 */
[----:B------:R-:W-:Y:S02]  /*5810*/  ISETP.GT.AND P0, PT, R2, 0x1f, PT ;  /* 0x0000001f0200780c */ /* 0x000fe40003f04270 */
[----:B------:R-:W-:Y:S01]  /*5820*/  ISETP.NE.AND P4, PT, R6, 0x20, PT ;  /* 0x000000200600780c */ /* 0x000fe20003f85270 */
[----:B------:R-:W-:Y:S07]  /*5830*/  @P2 BRA `(.L_x_21106) ;  /* 0x0000005000002947 */ /* 0x000fee0003800000 */
[----:B------:R-:W-:Y:S01]  /*5840*/  ISETP.GT.AND P2, PT, R4, 0xf, PT ;  /* 0x0000000f0400780c */ /* 0x000fe20003f44270 */
[----:B------:R0:W-:Y:S04]  /*5850*/  STS [R0.X4+-0x280], R13 ;  /* 0xfffd800d00007388 */ /* 0x0001e80000004800 */
[----:B------:R0:W-:Y:S04]  /*5860*/  STS [R0.X4+-0x200], R7 ;  /* 0xfffe000700007388 */ /* 0x0001e80000004800 */
[----:B------:R0:W-:Y:S04]  /*5870*/  STS [R0.X4+-0x180], R35 ;  /* 0xfffe802300007388 */ /* 0x0001e80000004800 */
[----:B------:R0:W-:Y:S02]  /*5880*/  @!P2 STS [R0.X4+-0x100], R11 ;  /* 0xffff000b0000a388 */ /* 0x0001e40000004800 */
.L_x_21106:
[----:B------:R-:W-:Y:S05]  /*5890*/  BSYNC B0 ;  /* 0x0000000000007941 */ /* 0x000fea0003800000 */
.L_x_21105:
        /* <DEDUP_REMOVED lines=12> */
.L_x_21108:
[----:B------:R-:W-:Y:S05]  /*5960*/  BSYNC B0 ;  /* 0x0000000000007941 */ /* 0x000fea0003800000 */
.L_x_21107:
        /* <DEDUP_REMOVED lines=8> */
.L_x_21110:
[----:B------:R-:W-:Y:S05]  /*59f0*/  BSYNC B0 ;  /* 0x0000000000007941 */ /* 0x000fea0003800000 */
.L_x_21109:
        /* <DEDUP_REMOVED lines=12> */
.L_x_21112:
[----:B------:R-:W-:Y:S05]  /*5ac0*/  BSYNC B0 ;  /* 0x0000000000007941 */ /* 0x000fea0003800000 */
.L_x_21111:
[----:B------:R-:W-:Y:S06]  /*5ad0*/  BAR.SYNC.DEFER_BLOCKING 0x0 ;  /* 0x0000000000007b1d */ /* 0x000fec0000010000 */
[----:B------:R-:W-:Y:S05]  /*5ae0*/  @P1 EXIT ;  /* 0x000000000000194d */ /* 0x000fea0003800000 */
[----:B------:R-:W2:Y:S01]  /*5af0*/  S2UR UR4, SR_CTAID.Y ;  /* 0x00000000000479c3 */ /* 0x000ea20000002600 */
[----:B------:R-:W-:Y:S01]  /*5b00*/  ULDC UR5, c[0x0][0xc] ;  /* 0x0000030000057ab9 */ /* 0x000fe20000000800 */
[C---:B------:R-:W-:Y:S01]  /*5b10*/  IADD3 R3, R4.reuse, 0x40, RZ ;  /* 0x0000004004037810 */ /* 0x040fe20007ffe0ff */
[----:B------:R-:W-:Y:S01]  /*5b20*/  ULDC UR8, c[0x0][0x14] ;  /* 0x0000050000087ab9 */ /* 0x000fe20000000800 */
[----:B01----:R-:W-:-:S04]  /*5b30*/  IADD3 R0, R4, 0x20, RZ ;  /* 0x0000002004007810 */ /* 0x003fc80007ffe0ff */
        /* <DEDUP_REMOVED lines=16> */
[----:B------:R-:W-:-:S02]  /*5c40*/  LEA R2, P0, R14, c[0x0][0x170], 0x1 ;  /* 0x00005c000e027a11 */ /* 0x000fc400078008ff */
[----:B------:R-:W-:Y:S02]  /*5c50*/  LEA.HI.X.SX32 R10, R3, UR7, 0x1, P2 ;  /* 0x00000007030a7c11 */ /* 0x000fe400090f0eff */
[----:B------:R-:W-:Y:S02]  /*5c60*/  LEA.HI.X.SX32 R12, R0, UR7, 0x1, P1 ;  /* 0x00000007000c7c11 */ /* 0x000fe400088f0eff */
[----:B------:R-:W-:Y:S02]  /*5c70*/  LEA.HI.X R3, R14, c[0x0][0x174], R15, 0x1, P0 ;  /* 0x00005d000e037a11 */ /* 0x000fe400000f0c0f */
[----:B------:R-:W-:Y:S02]  /*5c80*/  LEA R6, P1, R9, c[0x0][0x170], 0x1 ;  /* 0x00005c0009067a11 */ /* 0x000fe400078208ff */
[----:B------:R-:W-:Y:S02]  /*5c90*/  ISETP.GT.AND P0, PT, R4, 0xf, PT ;  /* 0x0000000f0400780c */ /* 0x000fe40003f04270 */
[----:B------:R-:W-:-:S02]  /*5ca0*/  LEA R8, P2, R5, c[0x0][0x170], 0x1 ;  /* 0x00005c0005087a11 */ /* 0x000fc400078408ff */
[----:B------:R-:W-:Y:S02]  /*5cb0*/  F2FP.PACK_AB R0, R7, R13 ;  /* 0x0000000d0700723e */ /* 0x000fe400000000ff */
[----:B------:R-:W-:Y:S02]  /*5cc0*/  LEA.HI.X R7, R9, c[0x0][0x174], R12, 0x1, P1 ;  /* 0x00005d0009077a11 */ /* 0x000fe400008f0c0c */
[--C-:B------:R-:W-:Y:S01]  /*5cd0*/  LEA.HI.X R9, R5, c[0x0][0x174], R10.reuse, 0x1, P2 ;  /* 0x00005d0005097a11 */ /* 0x100fe200010f0c0a */
        /* <DEDUP_REMOVED lines=14> */
.L_x_21064:
[----:B------:R-:W-:Y:S01]  /*5dc0*/  IMAD.MOV.U32 R46, RZ, RZ, R51 ;  /* 0x000000ffff2e7224 */ /* 0x000fe200078e0033 */
[----:B------:R-:W-:Y:S01]  /*5dd0*/  MOV R44, 0x5e20 ;  /* 0x00005e20002c7802 */ /* 0x000fe20000000f00 */
[----:B------:R-:W-:Y:S02]  /*5de0*/  IMAD.MOV.U32 R47, RZ, RZ, 0x2 ;  /* 0x00000002ff2f7424 */ /* 0x000fe400078e00ff */
[----:B------:R-:W-:Y:S02]  /*5df0*/  IMAD.MOV.U32 R48, RZ, RZ, 0x1f ;  /* 0x0000001fff307424 */ /* 0x000fe400078e00ff */
[----:B------:R-:W-:Y:S02]  /*5e00*/  IMAD.MOV.U32 R49, RZ, RZ, -0x1 ;  /* 0xffffffffff317424 */ /* 0x000fe400078e00ff */
[----:B------:R-:W-:Y:S05]  /*5e10*/  CALL.REL.NOINC `($__internal_391_$__cuda_sm70_shflsync_bfly_p) ;  /* 0x0000021000007944 */ /* 0x000fea0003c00000 */
[----:B-1----:R-:W-:Y:S01]  /*5e20*/  IMAD.MOV.U32 R44, RZ, RZ, R46 ;  /* 0x000000ffff2c7224 */ /* 0x002fe200078e002e */
[----:B0-----:R-:W-:Y:S05]  /*5e30*/  BRA `(.L_x_21113) ;  /* 0xffffc7d000007947 */ /* 0x001fea000383ffff */
.L_x_21065:
[----:B------:R-:W-:Y:S01]  /*5e40*/  IMAD.MOV.U32 R46, RZ, RZ, R51 ;  /* 0x000000ffff2e7224 */ /* 0x000fe200078e0033 */
[----:B------:R-:W-:Y:S01]  /*5e50*/  MOV R44, 0x5ea0 ;  /* 0x00005ea0002c7802 */ /* 0x000fe20000000f00 */
[----:B------:R-:W-:-:S02]  /*5e60*/  IMAD.MOV.U32 R47, RZ, RZ, 0x1 ;  /* 0x00000001ff2f7424 */ /* 0x000fc400078e00ff */
[----:B------:R-:W-:Y:S02]  /*5e70*/  IMAD.MOV.U32 R48, RZ, RZ, 0x1f ;  /* 0x0000001fff307424 */ /* 0x000fe400078e00ff */
[----:B------:R-:W-:Y:S02]  /*5e80*/  IMAD.MOV.U32 R49, RZ, RZ, -0x1 ;  /* 0xffffffffff317424 */ /* 0x000fe400078e00ff */
[----:B------:R-:W-:Y:S05]  /*5e90*/  CALL.REL.NOINC `($__internal_391_$__cuda_sm70_shflsync_bfly_p) ;  /* 0x0000019000007944 */ /* 0x000fea0003c00000 */
[----:B-1----:R-:W-:Y:S01]  /*5ea0*/  IMAD.MOV.U32 R44, RZ, RZ, R46 ;  /* 0x000000ffff2c7224 */ /* 0x002fe200078e002e */
[----:B0-----:R-:W-:Y:S05]  /*5eb0*/  BRA `(.L_x_21114) ;  /* 0xffffc78000007947 */ /* 0x001fea000383ffff */
.L_x_21068:
[----:B------:R-:W-:Y:S01]  /*5ec0*/  IMAD.MOV.U32 R46, RZ, RZ, R7 ;  /* 0x000000ffff2e7224 */ /* 0x000fe200078e0007 */
[----:B------:R-:W-:Y:S01]  /*5ed0*/  MOV R44, 0x5f20 ;  /* 0x00005f20002c7802 */ /* 0x000fe20000000f00 */
[----:B------:R-:W-:Y:S02]  /*5ee0*/  IMAD.MOV.U32 R47, RZ, RZ, 0x10 ;  /* 0x00000010ff2f7424 */ /* 0x000fe400078e00ff */
[----:B------:R-:W-:Y:S02]  /*5ef0*/  IMAD.MOV.U32 R48, RZ, RZ, 0x1f ;  /* 0x0000001fff307424 */ /* 0x000fe400078e00ff */
[----:B------:R-:W-:Y:S02]  /*5f00*/  IMAD.MOV.U32 R49, RZ, RZ, -0x1 ;  /* 0xffffffffff317424 */ /* 0x000fe400078e00ff */
[----:B-----5:R-:W-:Y:S05]  /*5f10*/  CALL.REL.NOINC `($__internal_391_$__cuda_sm70_shflsync_bfly_p) ;  /* 0x0000011000007944 */ /* 0x020fea0003c00000 */
[----:B-1----:R-:W-:Y:S01]  /*5f20*/  IMAD.MOV.U32 R0, RZ, RZ, R46 ;  /* 0x000000ffff007224 */ /* 0x002fe200078e002e */
[----:B0-----:R-:W-:Y:S05]  /*5f30*/  BRA `(.L_x_21115) ;  /* 0xffffc8e000007947 */ /* 0x001fea000383ffff */
.L_x_21069:
[----:B------:R-:W-:Y:S01]  /*5f40*/  IMAD.MOV.U32 R46, RZ, RZ, R7 ;  /* 0x000000ffff2e7224 */ /* 0x000fe200078e0007 */
[----:B------:R-:W-:Y:S01]  /*5f50*/  MOV R44, 0x5fa0 ;  /* 0x00005fa0002c7802 */ /* 0x000fe20000000f00 */
[----:B------:R-:W-:-:S02]  /*5f60*/  IMAD.MOV.U32 R47, RZ, RZ, 0x8 ;  /* 0x00000008ff2f7424 */ /* 0x000fc400078e00ff */
[----:B------:R-:W-:Y:S02]  /*5f70*/  IMAD.MOV.U32 R48, RZ, RZ, 0x1f ;  /* 0x0000001fff307424 */ /* 0x000fe400078e00ff */
[----:B------:R-:W-:Y:S02]  /*5f80*/  IMAD.MOV.U32 R49, RZ, RZ, -0x1 ;  /* 0xffffffffff317424 */ /* 0x000fe400078e00ff */
[----:B------:R-:W-:Y:S05]  /*5f90*/  CALL.REL.NOINC `($__internal_391_$__cuda_sm70_shflsync_bfly_p) ;  /* 0x0000009000007944 */ /* 0x000fea0003c00000 */
[----:B-1----:R-:W-:Y:S01]  /*5fa0*/  FMNMX.FTZ R0, R7, R46, !PT ;  /* 0x0000002e07007209 */ /* 0x002fe20007810000 */
[----:B0-----:R-:W-:Y:S01]  /*5fb0*/  IMAD.MOV.U32 R47, RZ, RZ, 0x4 ;  /* 0x00000004ff2f7424 */ /* 0x001fe200078e00ff */
[----:B------:R-:W-:Y:S01]  /*5fc0*/  MOV R44, 0x6010 ;  /* 0x00006010002c7802 */ /* 0x000fe20000000f00 */
[----:B------:R-:W-:Y:S02]  /*5fd0*/  IMAD.MOV.U32 R48, RZ, RZ, 0x1f ;  /* 0x0000001fff307424 */ /* 0x000fe400078e00ff */
[----:B------:R-:W-:Y:S02]  /*5fe0*/  IMAD.MOV.U32 R49, RZ, RZ, -0x1 ;  /* 0xffffffffff317424 */ /* 0x000fe400078e00ff */
[----:B------:R-:W-:Y:S02]  /*5ff0*/  IMAD.MOV.U32 R46, RZ, RZ, R0 ;  /* 0x000000ffff2e7224 */ /* 0x000fe400078e0000 */
[----:B------:R-:W-:Y:S05]  /*6000*/  CALL.REL.NOINC `($__internal_391_$__cuda_sm70_shflsync_bfly_p) ;  /* 0x0000002000007944 */ /* 0x000fea0003c00000 */
[----:B-1----:R-:W-:Y:S01]  /*6010*/  IMAD.MOV.U32 R5, RZ, RZ, R46 ;  /* 0x000000ffff057224 */ /* 0x002fe200078e002e */
[----:B0-----:R-:W-:Y:S05]  /*6020*/  BRA `(.L_x_21116) ;  /* 0xffffc84000007947 */ /* 0x001fea000383ffff */
        .weak           $__internal_391_$__cuda_sm70_shflsync_bfly_p
        .type           $__internal_391_$__cuda_sm70_shflsync_bfly_p,@function
        .size           $__internal_391_$__cuda_sm70_shflsync_bfly_p,(.L_x_25052 - $__internal_391_$__cuda_sm70_shflsync_bfly_p)
$__internal_391_$__cuda_sm70_shflsync_bfly_p:
[----:B------:R-:W-:Y:S01]  /*6030*/  IMAD.MOV.U32 R45, RZ, RZ, 0x0 ;  /* 0x00000000ff2d7424 */ /* 0x000fe200078e00ff */
[----:B------:R-:W-:Y:S04]  /*6040*/  WARPSYNC R49 ;  /* 0x0000003100007348 */ /* 0x000fe80003800000 */
[----:B------:R0:W1:Y:S01]  /*6050*/  SHFL.BFLY PT, R46, R46, R47, R48 ;  /* 0x0c00002f2e2e7389 */ /* 0x00006200000e0030 */
[----:B------:R-:W-:Y:S05]  /*6060*/  RET.REL.NODEC R44 `(_ZN4vllm25paged_attention_v2_kernelIttLi112ELi8ELi128ELNS_18Fp8KVCacheDataTypeE0ELb1ELi512EEEvPfS2_PT_PKS3_PKT0_S9_ifPKiSB_iPKfiiiSD_SD_iiiii) ;  /* 0xffff9f902c007950 */ /* 0x000fea0003c3ffff */
.L_x_21117:
        /* <DEDUP_REMOVED lines=9> */
.L_x_25052:


//--------------------- .text._ZN4vllm32paged_attention_v2_reduce_kernelItLi96ELi128ELi512EEEvPT_PKfS4_PKS1_PKii --------------------------
	.section	.text._ZN4vllm32paged_attention_v2_reduce_kernelItLi96ELi128ELi512EEEvPT_PKfS4_PKS1_PKii,"ax",@progbits
	.sectioninfo	@"SHI_REGISTERS=32"
	.align	128
        .global         _ZN4vllm32paged_attention_v2_reduce_kernelItLi96ELi128ELi512EEEvPT_PKfS4_PKS1_PKii
        .type           _ZN4vllm32paged_attention_v2_reduce_kernelItLi96ELi128ELi512EEEvPT_PKfS4_PKS1_PKii,@function
        .size           _ZN4vllm32paged_attention_v2_reduce_kernelItLi96ELi128ELi512EEEvPT_PKfS4_PKS1_PKii,(.L_x_25535 - _ZN4vllm32paged_attention_v2_reduce_kernelItLi96ELi128ELi512EEEvPT_PKfS4_PKS1_PKii)
        .other          _ZN4vllm32paged_attention_v2_reduce_kernelItLi96ELi128ELi512EEEvPT_PKfS4_PKS1_PKii,@"STO_CUDA_ENTRY STV_DEFAULT"
_ZN4vllm32paged_attention_v2_reduce_kernelItLi96ELi128ELi512EEEvPT_PKfS4_PKS1_PKii:
.text._ZN4vllm32paged_attention_v2_reduce_kernelItLi96ELi128ELi512EEEvPT_PKfS4_PKS1_PKii:
        /* <DEDUP_REMOVED lines=27> */
.L_x_21121:
        /* <DEDUP_REMOVED lines=10> */
.L_x_21120:
[----:B------:R-:W-:Y:S05]  /*0250*/  BSYNC B0 ;  /* 0x0000000000007941 */ /* 0x000fea0003800000 */
.L_x_21119:
        /* <DEDUP_REMOVED lines=31> */
.L_x_21124:
        /* <DEDUP_REMOVED lines=17> */
.L_x_21123:
[----:B------:R-:W-:Y:S05]  /*0560*/  BSYNC B0 ;  /* 0x0000000000007941 */ /* 0x000fea0003800000 */
.L_x_21122:
        /* <DEDUP_REMOVED lines=41> */
.L_x_21131:
        /* <DEDUP_REMOVED lines=18> */
.L_x_21129:
        /* <DEDUP_REMOVED lines=90> */
.L_x_21128:
        /* <DEDUP_REMOVED lines=51> */
.L_x_21130:
[----:B------:R-:W-:-:S13]  /*11f0*/  ISETP.NE.OR P0, PT, R21, RZ, P0 ;  /* 0x000000ff1500720c */ /* 0x000fda0000705670 */
[----:B------:R-:W-:Y:S05]  /*1200*/  @!P0 BRA `(.L_x_21126) ;  /* 0x000001e000008947 */ /* 0x000fea0003800000 */
.L_x_21127:
        /* <DEDUP_REMOVED lines=30> */
.L_x_21126:
        /* <DEDUP_REMOVED lines=26> */
.L_x_21125:
        /* <DEDUP_REMOVED lines=10> */
.L_x_21118:
        /* <DEDUP_REMOVED lines=14> */
.L_x_21132:
        /* <DEDUP_REMOVED lines=15> */
.L_x_21133:
        /* <DEDUP_REMOVED lines=16> */
.L_x_25535:


//--------------------- .text._ZN4vllm25paged_attention_v2_kernelIttLi96ELi8ELi128ELNS_18Fp8KVCacheDataTypeE0ELb1ELi512EEEvPfS2_PT_PKS3_PKT0_S9_ifPKiSB_iPKfiiiSD_SD_iiiii --------------------------
	.section	.text._ZN4vllm25paged_attention_v2_kernelIttLi96ELi8ELi128ELNS_18Fp8KVCacheDataTypeE0ELb1ELi512EEEvPfS2_PT_PKS3_PKT0_S9_ifPKiSB_iPKfiiiSD_SD_iiiii,"ax",@progbits
	.sectioninfo	@"SHI_REGISTERS=92"
	.align	128
        .global         _ZN4vllm25paged_attention_v2_kernelIttLi96ELi8ELi128ELNS_18Fp8KVCacheDataTypeE0ELb1ELi512EEEvPfS2_PT_PKS3_PKT0_S9_ifPKiSB_iPKfiiiSD_SD_iiiii
        .type           _ZN4vllm25paged_attention_v2_kernelIttLi96ELi8ELi128ELNS_18Fp8KVCacheDataTypeE0ELb1ELi512EEEvPfS2_PT_PKS3_PKT0_S9_ifPKiSB_iPKfiiiSD_SD_iiiii,@function
        .size           _ZN4vllm25paged_attention_v2_kernelIttLi96ELi8ELi128ELNS_18Fp8KVCacheDataTypeE0ELb1ELi512EEEvPfS2_PT_PKS3_PKT0_S9_ifPKiSB_iPKfiiiSD_SD_iiiii,(.L_x_25053 - _ZN4vllm25paged_attention_v2_kernelIttLi96ELi8ELi128ELNS_18Fp8KVCacheDataTypeE0ELb1ELi512EEEvPfS2_PT_PKS3_PKT0_S9_ifPKiSB_iPKfiiiSD_SD_iiiii)
        .other          _ZN4vllm25paged_attention_v2_kernelIttLi96ELi8ELi128ELNS_18Fp8KVCacheDataTypeE0ELb1ELi512EEEvPfS2_PT_PKS3_PKT0_S9_ifPKiSB_iPKfiiiSD_SD_iiiii,@"STO_CUDA_ENTRY STV_DEFAULT"
_ZN4vllm25paged_attention_v2_kernelIttLi96ELi8ELi128ELNS_18Fp8KVCacheDataTypeE0ELb1ELi512EEEvPfS2_PT_PKS3_PKT0_S9_ifPKiSB_iPKfiiiSD_SD_iiiii:
.text._ZN4vllm25paged_attention_v2_kernelIttLi96ELi8ELi128ELNS_18Fp8KVCacheDataTypeE0ELb1ELi512EEEvPfS2_PT_PKS3_PKT0_S9_ifPKiSB_iPKfiiiSD_SD_iiiii:
        /* <DEDUP_REMOVED lines=115> */
.L_x_21138:
        /* <DEDUP_REMOVED lines=11> */
.L_x_21137:
[----:B------:R-:W-:Y:S05]  /*07e0*/  BSYNC B1 ;  /* 0x0000000000017941 */ /* 0x000fea0003800000 */
.L_x_21136:
        /* <DEDUP_REMOVED lines=10> */
.L_x_21139:
        /* <DEDUP_REMOVED lines=17> */
.L_x_21135:
[----:B------:R-:W-:Y:S05]  /*09a0*/  BSYNC B0 ;  /* 0x0000000000007941 */ /* 0x000fea0003800000 */
.L_x_21134:
        /* <DEDUP_REMOVED lines=46> */
[----:B------:R-:W-:Y:S02]  /*0c90*/  IADD3 R15, R5, 0x8, RZ ;  /* 0x00000008050f7810 */ /* 0x000fe40007ffe0ff */
[----:B------:R-:W-:Y:S02]  /*0ca0*/  LEA.HI R7, R7, R12, RZ, 0x3 ;  /* 0x0000000c07077211 */ /* 0x000fe400078f18ff */
[----:B------:R-:W-:Y:S02]  /*0cb0*/  SHF.R.S32.HI R11, RZ, 0x1f, R9 ;  /* 0x0000001fff0b7819 */ /* 0x000fe40000011409 */
[----:B------:R-:W-:Y:S02]  /*0cc0*/  IADD3 R14, P0, R10, R9, RZ ;  /* 0x000000090a0e7210 */ /* 0x000fe40007f1e0ff */
[----:B------:R-:W-:-:S02]  /*0cd0*/  LOP3.LUT R7, R7, 0xfffffff8, RZ, 0xc0, !PT ;  /* 0xfffffff807077812 */ /* 0x000fc400078ec0ff */
[----:B------:R-:W-:Y:S02]  /*0ce0*/  LEA.HI.X.SX32 R11, R10, R11, 0x1, P0 ;  /* 0x0000000b0a0b7211 */ /* 0x000fe400000f0eff */
[----:B------:R-:W-:Y:S01]  /*0cf0*/  LEA R10, P0, R14, c[0x0][0x198], 0x2 ;  /* 0x000066000e0a7a11 */ /* 0x000fe200078010ff */
[----:B------:R-:W-:Y:S01]  /*0d00*/  IMAD.IADD R7, R12, 0x1, -R7 ;  /* 0x000000010c077824 */ /* 0x000fe200078e0a07 */
[C---:B------:R-:W-:Y:S01]  /*0d10*/  IADD3 R13, R5.reuse, 0x4, RZ ;  /* 0x00000004050d7810 */ /* 0x040fe20007ffe0ff */
[----:B------:R-:W-:Y:S01]  /*0d20*/  IMAD.SHL.U32 R12, R5, 0x2, RZ ;  /* 0x00000002050c7824 */ /* 0x000fe200078e00ff */
[----:B------:R-:W-:Y:S01]  /*0d30*/  SHF.R.S32.HI R16, RZ, 0x1f, R15 ;  /* 0x0000001fff107819 */ /* 0x000fe2000001140f */
[----:B------:R-:W-:Y:S01]  /*0d40*/  IMAD.SHL.U32 R48, R7, 0x8, RZ ;  /* 0x0000000807307824 */ /* 0x000fe200078e00ff */
[----:B------:R-:W-:Y:S01]  /*0d50*/  IADD3 R17, R5, 0xc, RZ ;  /* 0x0000000c05117810 */ /* 0x000fe20007ffe0ff */
[----:B------:R-:W-:Y:S01]  /*0d60*/  IMAD R50, R32, 0x8, R7 ;  /* 0x0000000820327824 */ /* 0x000fe200078e0207 */
[----:B------:R-:W-:Y:S01]  /*0d70*/  LEA.HI.X R11, R14, c[0x0][0x19c], R11, 0x2, P0 ;  /* 0x000067000e0b7a11 */ /* 0x000fe200000f140b */
[----:B------:R-:W-:Y:S01]  /*0d80*/  IMAD.SHL.U32 R14, R13, 0x2, RZ ;  /* 0x000000020d0e7824 */ /* 0x000fe200078e00ff */
[----:B------:R-:W-:Y:S01]  /*0d90*/  SHF.R.S32.HI R24, RZ, 0x1f, R13 ;  /* 0x0000001fff187819 */ /* 0x000fe2000001140d */
[----:B------:R-:W-:Y:S01]  /*0da0*/  IMAD.SHL.U32 R18, R17, 0x2, RZ ;  /* 0x0000000211127824 */ /* 0x000fe200078e00ff */
[----:B------:R-:W-:Y:S01]  /*0db0*/  LEA.HI R25, R16, R15, RZ, 0x2 ;  /* 0x0000000f10197211 */ /* 0x000fe200078f10ff */
[----:B------:R-:W-:Y:S01]  /*0dc0*/  IMAD.SHL.U32 R16, R15, 0x2, RZ ;  /* 0x000000020f107824 */ /* 0x000fe200078e00ff */
[----:B------:R-:W-:Y:S01]  /*0dd0*/  SHF.R.S32.HI R26, RZ, 0x1f, R17 ;  /* 0x0000001fff1a7819 */ /* 0x000fe20000011411 */
[----:B------:R-:W-:Y:S01]  /*0de0*/  IMAD.MOV.U32 R7, RZ, RZ, -0x800001 ;  /* 0xff7fffffff077424 */ /* 0x000fe200078e00ff */
[----:B------:R-:W-:Y:S01]  /*0df0*/  LEA.HI R24, R24, R13, RZ, 0x2 ;  /* 0x0000000d18187211 */ /* 0x000fe200078f10ff */
[----:B------:R-:W-:Y:S01]  /*0e00*/  IMAD.SHL.U32 R25, R25, 0x10, RZ ;  /* 0x0000001019197824 */ /* 0x000fe200078e00ff */
[----:B------:R-:W-:-:S02]  /*0e10*/  SHF.R.S32.HI R13, RZ, 0x1f, R12 ;  /* 0x0000001fff0d7819 */ /* 0x000fc4000001140c */
[----:B------:R-:W-:Y:S01]  /*0e20*/  SHF.R.S32.HI R15, RZ, 0x1f, R14 ;  /* 0x0000001fff0f7819 */ /* 0x000fe2000001140e */
[----:B------:R-:W-:Y:S01]  /*0e30*/  IMAD.SHL.U32 R24, R24, 0x10, RZ ;  /* 0x0000001018187824 */ /* 0x000fe200078e00ff */
[----:B------:R-:W-:Y:S02]  /*0e40*/  LEA.HI R26, R26, R17, RZ, 0x2 ;  /* 0x000000111a1a7211 */ /* 0x000fe400078f10ff */
[----:B------:R-:W-:Y:S02]  /*0e50*/  SHF.R.S32.HI R17, RZ, 0x1f, R16 ;  /* 0x0000001fff117819 */ /* 0x000fe40000011410 */
[----:B------:R-:W-:Y:S01]  /*0e60*/  LEA.HI R13, R13, R12, RZ, 0x3 ;  /* 0x0000000c0d0d7211 */ /* 0x000fe200078f18ff */
[----:B------:R-:W-:Y:S01]  /*0e70*/  IMAD.SHL.U32 R26, R26, 0x10, RZ ;  /* 0x000000101a1a7824 */ /* 0x000fe200078e00ff */
[----:B------:R-:W-:Y:S02]  /*0e80*/  LEA.HI R15, R15, R14, RZ, 0x3 ;  /* 0x0000000e0f0f7211 */ /* 0x000fe400078f18ff */
[----:B------:R-:W-:-:S02]  /*0e90*/  SHF.R.S32.HI R19, RZ, 0x1f, R18 ;  /* 0x0000001fff137819 */ /* 0x000fc40000011412 */
        /* <DEDUP_REMOVED lines=10> */
[C---:B------:R-:W-:Y:S01]  /*0f40*/  IADD3 R19, R5.reuse, 0x14, RZ ;  /* 0x0000001405137810 */ /* 0x040fe20007ffe0ff */
[----:B------:R-:W-:Y:S01]  /*0f50*/  IMAD.SHL.U32 R16, R20, 0x2, RZ ;  /* 0x0000000214107824 */ /* 0x000fe200078e00ff */
[C---:B------:R-:W-:Y:S01]  /*0f60*/  IADD3 R22, R5.reuse, 0x1c, RZ ;  /* 0x0000001c05167810 */ /* 0x040fe20007ffe0ff */
[----:B------:R-:W-:Y:S01]  /*0f70*/  IMAD.IADD R15, R18, 0x1, -R15 ;  /* 0x00000001120f7824 */ /* 0x000fe200078e0a0f */
[----:B------:R-:W-:Y:S02]  /*0f80*/  SHF.R.S32.HI R28, RZ, 0x1f, R19 ;  /* 0x0000001fff1c7819 */ /* 0x000fe40000011413 */
[----:B------:R-:W-:Y:S02]  /*0f90*/  IADD3 R18, R5, 0x18, RZ ;  /* 0x0000001805127810 */ /* 0x000fe40007ffe0ff */
        /* <DEDUP_REMOVED lines=11> */
[----:B------:R-:W-:Y:S01]  /*1050*/  LEA.HI R30, R21, R22, RZ, 0x2 ;  /* 0x00000016151e7211 */ /* 0x000fe200078f10ff */
[----:B------:R-:W-:Y:S01]  /*1060*/  IMAD.SHL.U32 R22, R22, 0x2, RZ ;  /* 0x0000000216167824 */ /* 0x000fe200078e00ff */
[----:B------:R-:W-:Y:S01]  /*1070*/  SHF.R.S32.HI R18, RZ, 0x1f, R19 ;  /* 0x0000001fff127819 */ /* 0x000fe20000011413 */
        /* <DEDUP_REMOVED lines=22> */
[----:B------:R-:W-:Y:S01]  /*11e0*/  LEA.HI R37, R22, R23, RZ, 0x2 ;  /* 0x0000001716257211 */ /* 0x000fe200078f10ff */
[----:B------:R-:W-:Y:S01]  /*11f0*/  IMAD.SHL.U32 R23, R23, 0x2, RZ ;  /* 0x0000000217177824 */ /* 0x000fe200078e00ff */
[----:B------:R-:W-:Y:S02]  /*1200*/  LEA.HI R36, R34, R31, RZ, 0x2 ;  /* 0x0000001f22247211 */ /* 0x000fe400078f10ff */
        /* <DEDUP_REMOVED lines=11> */
[----:B------:R-:W-:Y:S01]  /*12c0*/  LEA.HI R38, R34, R31, RZ, 0x2 ;  /* 0x0000001f22267211 */ /* 0x000fe200078f10ff */
[----:B------:R-:W-:Y:S01]  /*12d0*/  IMAD R31, R3, c[0x0][0x1c0], RZ ;  /* 0x00007000031f7a24 */ /* 0x000fe200078e02ff */
[----:B------:R-:W-:Y:S02]  /*12e0*/  SHF.R.S32.HI R40, RZ, 0x1f, R35 ;  /* 0x0000001fff287819 */ /* 0x000fe40000011423 */
[----:B------:R-:W-:Y:S01]  /*12f0*/  SHF.R.S32.HI R34, RZ, 0x1f, R33 ;  /* 0x0000001fff227819 */ /* 0x000fe20000011421 */
[----:B------:R-:W-:Y:S01]  /*1300*/  IMAD.SHL.U32 R45, R38, 0x10, RZ ;  /* 0x00000010262d7824 */ /* 0x000fe200078e00ff */
[----:B------:R-:W-:Y:S02]  /*1310*/  LEA.HI R21, R21, R20, RZ, 0x3 ;  /* 0x0000001415157211 */ /* 0x000fe400078f18ff */
[----:B------:R-:W-:Y:S02]  /*1320*/  LEA.HI R22, R22, R23, RZ, 0x3 ;  /* 0x0000001716167211 */ /* 0x000fe400078f18ff */
[----:B------:R-:W-:-:S02]  /*1330*/  LEA.HI R40, R40, R35, RZ, 0x3 ;  /* 0x0000002328287211 */ /* 0x000fc400078f18ff */
[----:B------:R-:W-:Y:S02]  /*1340*/  LEA.HI R34, R34, R33, RZ, 0x3 ;  /* 0x0000002122227211 */ /* 0x000fe400078f18ff */
[----:B------:R-:W-:Y:S02]  /*1350*/  LOP3.LUT R21, R21, 0xfffffff8, RZ, 0xc0, !PT ;  /* 0xfffffff815157812 */ /* 0x000fe400078ec0ff */
[----:B------:R-:W-:Y:S02]  /*1360*/  LOP3.LUT R22, R22, 0xfffffff8, RZ, 0xc0, !PT ;  /* 0xfffffff816167812 */ /* 0x000fe400078ec0ff */
[----:B------:R-:W-:Y:S01]  /*1370*/  LOP3.LUT R40, R40, 0xfffffff8, RZ, 0xc0, !PT ;  /* 0xfffffff828287812 */ /* 0x000fe200078ec0ff */
[----:B------:R-:W-:Y:S01]  /*1380*/  IMAD.IADD R20, R20, 0x1, -R21 ;  /* 0x0000000114147824 */ /* 0x000fe200078e0a15 */
[----:B------:R-:W-:Y:S01]  /*1390*/  SHF.R.S32.HI R42, RZ, 0x1f, R48 ;  /* 0x0000001fff2a7819 */ /* 0x000fe20000011430 */
[----:B------:R-:W-:Y:S01]  /*13a0*/  IMAD.IADD R21, R23, 0x1, -R22 ;  /* 0x0000000117157824 */ /* 0x000fe200078e0a16 */
[----:B------:R-:W-:Y:S01]  /*13b0*/  LOP3.LUT R34, R34, 0xfffffff8, RZ, 0xc0, !PT ;  /* 0xfffffff822227812 */ /* 0x000fe200078ec0ff */
[----:B------:R-:W-:Y:S01]  /*13c0*/  IMAD.IADD R23, R35, 0x1, -R40 ;  /* 0x0000000123177824 */ /* 0x000fe200078e0a28 */
[----:B------:R-:W-:Y:S01]  /*13d0*/  IADD3 R48, P0, R31, R48, RZ ;  /* 0x000000301f307210 */ /* 0x000fe20007f1e0ff */
[----:B------:R-:W-:Y:S01]  /*13e0*/  IMAD.MOV.U32 R35, RZ, RZ, c[0x0][0x1bc] ;  /* 0x00006f00ff237624 */ /* 0x000fe200078e00ff */
[----:B------:R-:W-:Y:S01]  /*13f0*/  LEA R47, R50, 0xe0, 0x2 ;  /* 0x000000e0322f7811 */ /* 0x000fe200078e10ff */
[----:B------:R-:W-:Y:S01]  /*1400*/  IMAD.IADD R22, R33, 0x1, -R34 ;  /* 0x0000000121167824 */ /* 0x000fe200078e0a22 */
[----:B------:R-:W-:Y:S01]  /*1410*/  LEA.HI.X.SX32 R49, R31, R42, 0x1, P0 ;  /* 0x0000002a1f317211 */ /* 0x000fe200000f0eff */
        /* <DEDUP_REMOVED lines=13> */
[----:B------:R-:W-:Y:S02]  /*14f0*/  IADD3 R50, R50, UR9, RZ ;  /* 0x0000000932327c10 */ /* 0x000fe4000fffe0ff */
[----:B------:R-:W-:Y:S02]  /*1500*/  LEA R32, R32, UR9, 0x3 ;  /* 0x0000000920207c11 */ /* 0x000fe4000f8e18ff */
        /* <DEDUP_REMOVED lines=25> */
.L_x_21147:
        /* <DEDUP_REMOVED lines=66> */
[----:B------:R0:W2:Y:S03]  /*1ac0*/  LDG.E.CONSTANT R85, [R54.64] ;  /* 0x0000000c36557981 */ /* 0x0000a6000c1e9900 */
[----:B------:R-:W-:-:S05]  /*1ad0*/  LEA.HI.X R25, R27, c[0x0][0x184], R28, 0x1, P2 ;  /* 0x000061001b197a11 */ /* 0x000fca00010f0c1c */
[----:B------:R1:W3:Y:S01]  /*1ae0*/  LDG.E.CONSTANT R83, [R24.64] ;  /* 0x0000000c18537981 */ /* 0x0002e2000c1e9900 */
[----:B------:R-:W-:-:S04]  /*1af0*/  IADD3 R28, P0, P2, R14, R26, R37 ;  /* 0x0000001a0e1c7210 */ /* 0x000fc80007a1e025 */
[C---:B------:R-:W-:Y:S02]  /*1b00*/  LEA R30, P3, R28.reuse, c[0x0][0x180], 0x1 ;  /* 0x000060001c1e7a11 */ /* 0x040fe400078608ff */
[-C--:B------:R-:W-:Y:S02]  /*1b10*/  IADD3.X R29, R67, R57.reuse, R52, P0, P2 ;  /* 0x00000039431d7210 */ /* 0x080fe400007e4434 */
[----:B------:R-:W-:Y:S02]  /*1b20*/  IADD3 R27, P0, P2, R15, R26, R38 ;  /* 0x0000001a0f1b7210 */ /* 0x000fe40007a1e026 */
[----:B------:R-:W-:Y:S02]  /*1b30*/  LEA.HI.X R31, R28, c[0x0][0x184], R29, 0x1, P3 ;  /* 0x000061001c1f7a11 */ /* 0x000fe400018f0c1d */
[C---:B------:R-:W-:Y:S02]  /*1b40*/  LEA R28, P3, R27.reuse, c[0x0][0x180], 0x1 ;  /* 0x000060001b1c7a11 */ /* 0x040fe400078608ff */
[----:B------:R-:W-:Y:S01]  /*1b50*/  IADD3.X R56, R70, R57, R53, P0, P2 ;  /* 0x0000003946387210 */ /* 0x000fe200007e4435 */
[----:B------:R4:W3:Y:S03]  /*1b60*/  LDG.E.CONSTANT R84, [R30.64] ;  /* 0x0000000c1e547981 */ /* 0x0008e6000c1e9900 */
[----:B------:R-:W-:-:S02]  /*1b70*/  LEA.HI.X R29, R27, c[0x0][0x184], R56, 0x1, P3 ;  /* 0x000061001b1d7a11 */ /* 0x000fc400018f0c38 */
[----:B------:R-:W-:-:S03]  /*1b80*/  IADD3 R27, P0, P2, R16, R26, R39 ;  /* 0x0000001a101b7210 */ /* 0x000fc60007a1e027 */
[----:B------:R4:W3:Y:S01]  /*1b90*/  LDG.E.CONSTANT R82, [R28.64] ;  /* 0x0000000c1c527981 */ /* 0x0008e2000c1e9900 */
[----:B-1----:R-:W-:Y:S02]  /*1ba0*/  LEA R24, P3, R27, c[0x0][0x180], 0x1 ;  /* 0x000060001b187a11 */ /* 0x002fe400078608ff */
[-C--:B0-----:R-:W-:Y:S02]  /*1bb0*/  IADD3.X R54, R69, R57.reuse, R58, P0, P2 ;  /* 0x0000003945367210 */ /* 0x081fe400007e443a */
[-C--:B------:R-:W-:Y:S02]  /*1bc0*/  IADD3 R55, P0, P2, R17, R26.reuse, R40 ;  /* 0x0000001a11377210 */ /* 0x080fe40007a1e028 */
[----:B------:R-:W-:Y:S02]  /*1bd0*/  LEA.HI.X R25, R27, c[0x0][0x184], R54, 0x1, P3 ;  /* 0x000061001b197a11 */ /* 0x000fe400018f0c36 */
[----:B------:R-:W-:Y:S02]  /*1be0*/  LEA R54, P3, R55, c[0x0][0x180], 0x1 ;  /* 0x0000600037367a11 */ /* 0x000fe400078608ff */
[----:B------:R-:W-:Y:S01]  /*1bf0*/  IADD3.X R56, R72, R57, R59, P0, P2 ;  /* 0x0000003948387210 */ /* 0x000fe200007e443b */
[----:B------:R0:W3:Y:S01]  /*1c00*/  LDG.E.CONSTANT R77, [R24.64] ;  /* 0x0000000c184d7981 */ /* 0x0000e2000c1e9900 */
[----:B------:R-:W-:-:S02]  /*1c10*/  IADD3 R27, P0, P2, R18, R26, R41 ;  /* 0x0000001a121b7210 */ /* 0x000fc40007a1e029 */
[----:B------:R-:W-:Y:S02]  /*1c20*/  LEA.HI.X R55, R55, c[0x0][0x184], R56, 0x1, P3 ;  /* 0x0000610037377a11 */ /* 0x000fe400018f0c38 */
[----:B----4-:R-:W-:Y:S02]  /*1c30*/  LEA R30, P3, R27, c[0x0][0x180], 0x1 ;  /* 0x000060001b1e7a11 */ /* 0x010fe400078608ff */
[----:B------:R-:W-:Y:S01]  /*1c40*/  IADD3.X R28, R71, R57, R60, P0, P2 ;  /* 0x00000039471c7210 */ /* 0x000fe200007e443c */
[----:B------:R1:W4:Y:S01]  /*1c50*/  LDG.E.CONSTANT R79, [R54.64] ;  /* 0x0000000c364f7981 */ /* 0x000322000c1e9900 */
[----:B------:R-:W-:Y:S02]  /*1c60*/  IADD3 R29, P0, P2, R19, R26, R42 ;  /* 0x0000001a131d7210 */ /* 0x000fe40007a1e02a */
[----:B------:R-:W-:Y:S02]  /*1c70*/  LEA.HI.X R31, R27, c[0x0][0x184], R28, 0x1, P3 ;  /* 0x000061001b1f7a11 */ /* 0x000fe400018f0c1c */
[----:B------:R-:W-:-:S02]  /*1c80*/  LEA R28, P3, R29, c[0x0][0x180], 0x1 ;  /* 0x000060001d1c7a11 */ /* 0x000fc400078608ff */
[-C--:B------:R-:W-:Y:S01]  /*1c90*/  IADD3.X R56, R74, R57.reuse, R61, P0, P2 ;  /* 0x000000394a387210 */ /* 0x080fe200007e443d */
[----:B------:R1:W4:Y:S01]  /*1ca0*/  LDG.E.CONSTANT R80, [R30.64] ;  /* 0x0000000c1e507981 */ /* 0x000322000c1e9900 */
[-C--:B------:R-:W-:Y:S02]  /*1cb0*/  IADD3 R27, P0, P2, R20, R26.reuse, R43 ;  /* 0x0000001a141b7210 */ /* 0x080fe40007a1e02b */
[----:B------:R-:W-:Y:S02]  /*1cc0*/  LEA.HI.X R29, R29, c[0x0][0x184], R56, 0x1, P3 ;  /* 0x000061001d1d7a11 */ /* 0x000fe400018f0c38 */
[----:B------:R-:W-:Y:S02]  /*1cd0*/  IADD3.X R86, R73, R57, R62, P0, P2 ;  /* 0x0000003949567210 */ /* 0x000fe400007e443e */
[----:B0-----:R-:W-:Y:S01]  /*1ce0*/  LEA R24, P3, R27, c[0x0][0x180], 0x1 ;  /* 0x000060001b187a11 */ /* 0x001fe200078608ff */
[----:B------:R0:W4:Y:S01]  /*1cf0*/  LDG.E.CONSTANT R81, [R28.64] ;  /* 0x0000000c1c517981 */ /* 0x000122000c1e9900 */
[----:B------:R-:W-:-:S02]  /*1d00*/  IADD3 R56, P2, P4, R21, R26, R44 ;  /* 0x0000001a15387210 */ /* 0x000fc40007c5e02c */
[----:B------:R-:W-:Y:S02]  /*1d10*/  LEA.HI.X R25, R27, c[0x0][0x184], R86, 0x1, P3 ;  /* 0x000061001b197a11 */ /* 0x000fe400018f0c56 */
[----:B-1----:R-:W-:Y:S02]  /*1d20*/  LEA R54, P0, R56, c[0x0][0x180], 0x1 ;  /* 0x0000600038367a11 */ /* 0x002fe400078008ff */
[----:B------:R-:W-:Y:S01]  /*1d30*/  IADD3.X R55, R76, R57, R63, P2, P4 ;  /* 0x000000394c377210 */ /* 0x000fe200017e843f */
[----:B------:R1:W4:Y:S01]  /*1d40*/  LDG.E.CONSTANT R86, [R24.64] ;  /* 0x0000000c18567981 */ /* 0x000322000c1e9900 */
[-C--:B------:R-:W-:Y:S02]  /*1d50*/  IADD3 R27, P4, P5, R22, R26.reuse, R45 ;  /* 0x0000001a161b7210 */ /* 0x080fe40007d9e02d */
[----:B------:R-:W-:Y:S02]  /*1d60*/  IADD3 R87, P2, P3, R23, R26, R46 ;  /* 0x0000001a17577210 */ /* 0x000fe40007b5e02e */
[----:B------:R-:W-:-:S02]  /*1d70*/  LEA.HI.X R55, R56, c[0x0][0x184], R55, 0x1, P0 ;  /* 0x0000610038377a11 */ /* 0x000fc400000f0c37 */
[----:B------:R-:W-:Y:S02]  /*1d80*/  LEA R26, P0, R27, c[0x0][0x180], 0x1 ;  /* 0x000060001b1a7a11 */ /* 0x000fe400078008ff */
[-C--:B------:R-:W-:Y:S01]  /*1d90*/  IADD3.X R30, R75, R57.reuse, R64, P4, P5 ;  /* 0x000000394b1e7210 */ /* 0x080fe200027ea440 */
[----:B------:R1:W4:Y:S01]  /*1da0*/  LDG.E.CONSTANT R54, [R54.64] ;  /* 0x0000000c36367981 */ /* 0x000322000c1e9900 */
[----:B0-----:R-:W-:Y:S02]  /*1db0*/  IADD3.X R28, R78, R57, R65, P2, P3 ;  /* 0x000000394e1c7210 */ /* 0x001fe400017e6441 */
[----:B------:R-:W-:Y:S02]  /*1dc0*/  LEA.HI.X R27, R27, c[0x0][0x184], R30, 0x1, P0 ;  /* 0x000061001b1b7a11 */ /* 0x000fe400000f0c1e */
[----:B------:R-:W-:-:S04]  /*1dd0*/  LEA R56, P0, R87, c[0x0][0x180], 0x1 ;  /* 0x0000600057387a11 */ /* 0x000fc800078008ff */
[----:B------:R-:W-:Y:S02]  /*1de0*/  LEA.HI.X R57, R87, c[0x0][0x184], R28, 0x1, P0 ;  /* 0x0000610057397a11 */ /* 0x000fe400000f0c1c */
[----:B------:R0:W4:Y:S04]  /*1df0*/  LDG.E.CONSTANT R87, [R26.64] ;  /* 0x0000000c1a577981 */ /* 0x000128000c1e9900 */
[----:B------:R0:W4:Y:S04]  /*1e00*/  LDG.E.CONSTANT R56, [R56.64] ;  /* 0x0000000c38387981 */ /* 0x000128000c1e9900 */
[----:B------:R-:W1:Y:S02]  /*1e10*/  LDS.128 R28, [R34] ;  /* 0x00000000221c7984 */ /* 0x000e640000000c00 */
[----:B-1----:R-:W-:-:S02]  /*1e20*/  HADD2.F32 R24, -RZ, R29.H0_H0 ;  /* 0x2000001dff187230 */ /* 0x002fc40000004100 */
[----:B------:R-:W-:Y:S02]  /*1e30*/  HADD2.F32 R29, -RZ, R29.H1_H1 ;  /* 0x3000001dff1d7230 */ /* 0x000fe40000004100 */
[----:B------:R-:W-:Y:S01]  /*1e40*/  HADD2.F32 R55, -RZ, R31.H1_H1 ;  /* 0x3000001fff377230 */ /* 0x000fe20000004100 */
[----:B-----5:R-:W-:Y:S01]  /*1e50*/  FSETP.NEU.FTZ.AND P2, PT, R0, RZ, PT ;  /* 0x000000ff0000720b */ /* 0x020fe20003f5d000 */
[----:B--2---:R-:W-:-:S05]  /*1e60*/  HADD2.F32 R25, -RZ, R85.H0_H0 ;  /* 0x20000055ff197230 */ /* 0x004fca0000004100 */
[----:B------:R-:W-:Y:S01]  /*1e70*/  FMUL.FTZ R89, R24, R25 ;  /* 0x0000001918597220 */ /* 0x000fe20000410000 */
[----:B------:R-:W-:Y:S02]  /*1e80*/  HADD2.F32 R24, -RZ, R28.H0_H0 ;  /* 0x2000001cff187230 */ /* 0x000fe40000004100 */
[----:B---3--:R-:W-:Y:S02]  /*1e90*/  HADD2.F32 R25, -RZ, R83.H0_H0 ;  /* 0x20000053ff197230 */ /* 0x008fe40000004100 */
[----:B------:R-:W-:-:S03]  /*1ea0*/  HADD2.F32 R88, -RZ, R85.H1_H1 ;  /* 0x30000055ff587230 */ /* 0x000fc60000004100 */
[----:B------:R-:W-:Y:S02]  /*1eb0*/  FFMA.FTZ R89, R24, R25, R89 ;  /* 0x0000001918597223 */ /* 0x000fe40000010059 */
[----:B0-----:R-:W0:Y:S01]  /*1ec0*/  LDS.128 R24, [R34+0x10] ;  /* 0x0000100022187984 */ /* 0x001e220000000c00 */
        /* <DEDUP_REMOVED lines=10> */
[----:B------:R-:W-:Y:S02]  /*1f70*/  HADD2.F32 R29, -RZ, R31.H0_H0 ;  /* 0x2000001fff1d7230 */ /* 0x000fe40000004100 */
[----:B------:R-:W-:-:S05]  /*1f80*/  HADD2.F32 R28, -RZ, R82.H0_H0 ;  /* 0x20000052ff1c7230 */ /* 0x000fca0000004100 */
[----:B------:R-:W-:Y:S02]  /*1f90*/  FFMA.FTZ R57, R29, R28, R30 ;  /* 0x0000001c1d397223 */ /* 0x000fe4000001001e */
[----:B------:R-:W1:Y:S01]  /*1fa0*/  LDS.128 R28, [R34+0x20] ;  /* 0x00002000221c7984 */ /* 0x000e620000000c00 */
[----:B------:R-:W-:Y:S02]  /*1fb0*/  HADD2.F32 R82, -RZ, R82.H1_H1 ;  /* 0x30000052ff527230 */ /* 0x000fe40000004100 */
[----:B------:R-:W-:-:S03]  /*1fc0*/  HADD2.F32 R83, -RZ, R77.H0_H0 ;  /* 0x2000004dff537230 */ /* 0x000fc60000004100 */
[----:B------:R-:W-:Y:S01]  /*1fd0*/  FFMA.FTZ R55, R55, R82, R84 ;  /* 0x0000005237377223 */ /* 0x000fe20000010054 */
[----:B------:R-:W-:Y:S02]  /*1fe0*/  HADD2.F32 R77, -RZ, R77.H1_H1 ;  /* 0x3000004dff4d7230 */ /* 0x000fe40000004100 */
[--C-:B0-----:R-:W-:Y:S02]  /*1ff0*/  HADD2.F32 R82, -RZ, R24.reuse.H0_H0 ;  /* 0x20000018ff527230 */ /* 0x101fe40000004100 */
[----:B------:R-:W-:-:S03]  /*2000*/  HADD2.F32 R24, -RZ, R24.H1_H1 ;  /* 0x30000018ff187230 */ /* 0x000fc60000004100 */
[----:B------:R-:W-:Y:S01]  /*2010*/  FFMA.FTZ R57, R82, R83, R57 ;  /* 0x0000005352397223 */ /* 0x000fe20000010039 */
[----:B------:R-:W-:Y:S01]  /*2020*/  HADD2.F32 R82, -RZ, R25.H0_H0 ;  /* 0x20000019ff527230 */ /* 0x000fe20000004100 */
[----:B------:R-:W-:Y:S01]  /*2030*/  FFMA.FTZ R24, R24, R77, R55 ;  /* 0x0000004d18187223 */ /* 0x000fe20000010037 */
[----:B----4-:R-:W-:Y:S02]  /*2040*/  HADD2.F32 R55, -RZ, R79.H0_H0 ;  /* 0x2000004fff377230 */ /* 0x010fe40000004100 */
        /* <DEDUP_REMOVED lines=15> */
[----:B-1----:R-:W-:-:S02]  /*2140*/  HADD2.F32 R25, -RZ, R28.H0_H0 ;  /* 0x2000001cff197230 */ /* 0x002fc40000004100 */
        /* <DEDUP_REMOVED lines=22> */
[----:B------:R-:W-:-:S04]  /*22b0*/  FFMA.FTZ R25, R30, R26, R25 ;  /* 0x0000001a1e197223 */ /* 0x000fc80000010019 */
[----:B------:R-:W-:-:S04]  /*22c0*/  FFMA.FTZ R24, R31, R56, R24 ;  /* 0x000000381f187223 */ /* 0x000fc80000010018 */
[----:B------:R-:W-:Y:S01]  /*22d0*/  FADD.FTZ R31, R25, R24 ;  /* 0x00000018191f7221 */ /* 0x000fe20000010000 */
[----:B------:R-:W-:Y:S05]  /*22e0*/  BRA.DIV ~URZ, `(.L_x_21144) ;  /* 0x000032627f007947 */ /* 0x000fea000b800000 */
[----:B------:R0:W1:Y:S02]  /*22f0*/  SHFL.BFLY PT, R24, R31, 0x2, 0x1f ;  /* 0x0c401f001f187f89 */ /* 0x00006400000e0000 */
.L_x_21183:
[----:B01----:R-:W-:Y:S01]  /*2300*/  FADD.FTZ R31, R31, R24 ;  /* 0x000000181f1f7221 */ /* 0x003fe20000010000 */
[----:B------:R-:W-:Y:S05]  /*2310*/  BRA.DIV ~URZ, `(.L_x_21145) ;  /* 0x000032b27f007947 */ /* 0x000fea000b800000 */
[----:B------:R0:W1:Y:S02]  /*2320*/  SHFL.BFLY PT, R24, R31, 0x1, 0x1f ;  /* 0x0c201f001f187f89 */ /* 0x00006400000e0000 */
.L_x_21184:
        /* <DEDUP_REMOVED lines=13> */
.L_x_21143:
[----:B------:R-:W-:-:S13]  /*2400*/  ISETP.NE.AND P0, PT, R5, RZ, PT ;  /* 0x000000ff0500720c */ /* 0x000fda0003f05270 */
[----:B------:R-:W-:-:S05]  /*2410*/  @!P0 IMAD.MOV.U32 R24, RZ, RZ, -0x800001 ;  /* 0xff7fffffff188424 */ /* 0x000fca00078e00ff */
[----:B------:R0:W-:Y:S02]  /*2420*/  @!P0 STS [R47], R24 ;  /* 0x000000182f008388 */ /* 0x0001e40000000800 */
.L_x_21146:
[----:B------:R-:W-:Y:S05]  /*2430*/  BSYNC B1 ;  /* 0x0000000000017941 */ /* 0x000fea0003800000 */
.L_x_21142:
        /* <DEDUP_REMOVED lines=8> */
[----:B-----5:R-:W-:Y:S05]  /*24c0*/  @!P0 BRA `(.L_x_21147) ;  /* 0xfffff1d000008947 */ /* 0x020fea000383ffff */
.L_x_21141:
[----:B------:R-:W-:Y:S05]  /*24d0*/  BSYNC B0 ;  /* 0x0000000000007941 */ /* 0x000fea0003800000 */
.L_x_21140:
[----:B------:R-:W-:Y:S05]  /*24e0*/  BRA.DIV ~URZ, `(.L_x_21148) ;  /* 0x000031627f007947 */ /* 0x000fea000b800000 */
[----:B-----5:R0:W1:Y:S02]  /*24f0*/  SHFL.BFLY PT, R0, R7, 0x10, 0x1f ;  /* 0x0e001f0007007f89 */ /* 0x02006400000e0000 */
.L_x_21185:
[----:B01----:R-:W-:Y:S01]  /*2500*/  FMNMX.FTZ R7, R0, R7, !PT ;  /* 0x0000000700077209 */ /* 0x003fe20007810000 */
[----:B------:R-:W-:Y:S05]  /*2510*/  BRA.DIV ~URZ, `(.L_x_21149) ;  /* 0x000031b27f007947 */ /* 0x000fea000b800000 */
[----:B------:R-:W0:Y:S02]  /*2520*/  SHFL.BFLY PT, R0, R7, 0x8, 0x1f ;  /* 0x0d001f0007007f89 */ /* 0x000e2400000e0000 */
[----:B0-----:R-:W-:-:S05]  /*2530*/  FMNMX.FTZ R0, R7, R0, !PT ;  /* 0x0000000007007209 */ /* 0x001fca0007810000 */
[----:B------:R0:W1:Y:S02]  /*2540*/  SHFL.BFLY PT, R5, R0, 0x4, 0x1f ;  /* 0x0c801f0000057f89 */ /* 0x00006400000e0000 */
.L_x_21186:
        /* <DEDUP_REMOVED lines=40> */
.L_x_21154:
        /* <DEDUP_REMOVED lines=11> */
.L_x_21153:
[----:B------:R-:W-:Y:S05]  /*2880*/  BSYNC B1 ;  /* 0x0000000000017941 */ /* 0x000fea0003800000 */
.L_x_21152:
        /* <DEDUP_REMOVED lines=11> */
.L_x_21157:
        /* <DEDUP_REMOVED lines=100> */
.L_x_21156:
[----:B------:R-:W-:Y:S05]  /*2f80*/  BSYNC B1 ;  /* 0x0000000000017941 */ /* 0x000fea0003800000 */
.L_x_21155:
        /* <DEDUP_REMOVED lines=55> */
.L_x_21159:
[----:B------:R-:W-:Y:S05]  /*3300*/  BSYNC B1 ;  /* 0x0000000000017941 */ /* 0x000fea0003800000 */
.L_x_21158:
        /* <DEDUP_REMOVED lines=26> */
.L_x_21151:
[----:B------:R-:W-:Y:S05]  /*34b0*/  BSYNC B0 ;  /* 0x0000000000007941 */ /* 0x000fea0003800000 */
.L_x_21150:
        /* <DEDUP_REMOVED lines=45> */
.L_x_21164:
        /* <DEDUP_REMOVED lines=8> */
.L_x_21163:
[----:B------:R-:W-:Y:S05]  /*3810*/  BSYNC B1 ;  /* 0x0000000000017941 */ /* 0x000fea0003800000 */
.L_x_21162:
        /* <DEDUP_REMOVED lines=11> */
.L_x_21167:
        /* <DEDUP_REMOVED lines=52> */
.L_x_21166:
[----:B------:R-:W-:Y:S05]  /*3c10*/  BSYNC B1 ;  /* 0x0000000000017941 */ /* 0x000fea0003800000 */
.L_x_21165:
        /* <DEDUP_REMOVED lines=31> */
.L_x_21169:
[----:B------:R-:W-:Y:S05]  /*3e10*/  BSYNC B1 ;  /* 0x0000000000017941 */ /* 0x000fea0003800000 */
.L_x_21168:
        /* <DEDUP_REMOVED lines=14> */
.L_x_21161:
[----:B------:R-:W-:Y:S05]  /*3f00*/  BSYNC B0 ;  /* 0x0000000000007941 */ /* 0x000fea0003800000 */
.L_x_21160:
        /* <DEDUP_REMOVED lines=32> */
.L_x_21171:
[----:B------:R-:W-:Y:S05]  /*4110*/  BSYNC B0 ;  /* 0x0000000000007941 */ /* 0x000fea0003800000 */
.L_x_21170:
[----:B------:R-:W-:Y:S01]  /*4120*/  BSSY B1, `(.L_x_21172) ;  /* 0x00000f8000017945 */ /* 0x000fe20003800000 */
[----:B0-----:R-:W-:Y:S02]  /*4130*/  IMAD.MOV.U32 R5, RZ, RZ, RZ ;  /* 0x000000ffff057224 */ /* 0x001fe400078e00ff */
[----:B------:R-:W-:Y:S01]  /*4140*/  IMAD.MOV.U32 R9, RZ, RZ, RZ ;  /* 0x000000ffff097224 */ /* 0x000fe200078e00ff */
[----:B------:R-:W-:Y:S05]  /*4150*/  @P1 BRA `(.L_x_21173) ;  /* 0x00000f4000001947 */ /* 0x000fea0003800000 */
[----:B------:R-:W-:Y:S01]  /*4160*/  IABS R10, c[0x0][0x1e4] ;  /* 0x00007900000a7a13 */ /* 0x000fe20000000000 */
[----:B------:R-:W0:Y:S01]  /*4170*/  S2R R0, SR_CTAID.Y ;  /* 0x0000000000007919 */ /* 0x000e220000002600 */
[----:B------:R-:W-:Y:S01]  /*4180*/  SHF.R.S32.HI R13, RZ, 0x1f, R2 ;  /* 0x0000001fff0d7819 */ /* 0x000fe20000011402 */
[----:B------:R-:W-:Y:S01]  /*4190*/  IMAD.MOV.U32 R37, RZ, RZ, c[0x0][0x1bc] ;  /* 0x00006f00ff257624 */ /* 0x000fe200078e00ff */
[----:B------:R-:W2:Y:S01]  /*41a0*/  I2F.RP R14, R10 ;  /* 0x0000000a000e7306 */ /* 0x000ea20000209400 */
[----:B------:R-:W3:Y:S01]  /*41b0*/  S2R R11, SR_CTAID.Z ;  /* 0x00000000000b7919 */ /* 0x000ee20000002700 */
[----:B------:R-:W-:Y:S01]  /*41c0*/  LEA.HI R13, R13, R2, RZ, 0x5 ;  /* 0x000000020d0d7211 */ /* 0x000fe200078f28ff */
[----:B------:R-:W-:Y:S01]  /*41d0*/  IMAD.U32 R38, RZ, RZ, UR5 ;  /* 0x00000005ff267e24 */ /* 0x000fe2000f8e00ff */
[----:B-1----:R-:W-:Y:S01]  /*41e0*/  IADD3 R33, R6, -c[0x0][0x1dc], RZ ;  /* 0x8000770006217a10 */ /* 0x002fe20007ffe0ff */
[----:B------:R-:W-:Y:S01]  /*41f0*/  IMAD.MOV.U32 R6, RZ, RZ, RZ ;  /* 0x000000ffff067224 */ /* 0x000fe200078e00ff */
[----:B------:R-:W-:Y:S01]  /*4200*/  SHF.R.S32.HI R40, RZ, 0x5, R13 ;  /* 0x00000005ff287819 */ /* 0x000fe2000001140d */
[----:B------:R-:W-:Y:S01]  /*4210*/  IMAD.SHL.U32 R39, R4, 0x8, RZ ;  /* 0x0000000804277824 */ /* 0x000fe200078e00ff */
[----:B------:R-:W-:-:S02]  /*4220*/  SHF.R.S32.HI R37, RZ, 0x1f, R37 ;  /* 0x0000001fff257819 */ /* 0x000fc40000011425 */
[----:B------:R-:W-:Y:S02]  /*4230*/  IADD3 R38, -R38, 0x1, RZ ;  /* 0x0000000126267810 */ /* 0x000fe40007ffe1ff */
[----:B------:R-:W-:Y:S01]  /*4240*/  IADD3 R36, R39, 0x100, RZ ;  /* 0x0000010027247810 */ /* 0x000fe20007ffe0ff */
[----:B--2---:R-:W1:Y:S01]  /*4250*/  MUFU.RCP R14, R14 ;  /* 0x0000000e000e7308 */ /* 0x004e620000001000 */
[----:B0-----:R-:W-:Y:S02]  /*4260*/  IMAD R12, R0, c[0x0][0x1a8], RZ ;  /* 0x00006a00000c7a24 */ /* 0x001fe400078e02ff */
        /* <DEDUP_REMOVED lines=15> */
[----:B------:R-:W-:Y:S01]  /*4360*/  IMAD R6, R3, c[0x0][0x1c0], RZ ;  /* 0x0000700003067a24 */ /* 0x000fe200078e02ff */
[----:B------:R-:W-:-:S04]  /*4370*/  IADD3 R3, R39, 0x200, RZ ;  /* 0x0000020027037810 */ /* 0x000fc80007ffe0ff */
[----:B------:R-:W-:Y:S02]  /*4380*/  SHF.R.S32.HI R7, RZ, 0x1f, R6 ;  /* 0x0000001fff077819 */ /* 0x000fe40000011406 */
.L_x_21182:
        /* <DEDUP_REMOVED lines=62> */
[-C--:B------:R-:W-:Y:S02]  /*4770*/  LEA.HI.X.SX32 R12, R3, R22.reuse, 0x1, P3 ;  /* 0x00000016030c7211 */ /* 0x080fe400018f0eff */
[----:B------:R-:W-:Y:S02]  /*4780*/  LEA.HI.X R15, R15, c[0x0][0x18c], R18, 0x1, P2 ;  /* 0x000063000f0f7a11 */ /* 0x000fe400010f0c12 */
        /* <DEDUP_REMOVED lines=44> */
.L_x_21177:
[----:B-12---:R-:W-:Y:S05]  /*4a50*/  BSYNC B2 ;  /* 0x0000000000027941 */ /* 0x006fea0003800000 */
.L_x_21176:
[----:B-----5:R-:W-:Y:S01]  /*4a60*/  HFMA2.MMA R21, R28, R21, -RZ ;  /* 0x000000151c157235 */ /* 0x020fe200001000ff */
[----:B------:R-:W-:Y:S01]  /*4a70*/  BSSY B2, `(.L_x_21178) ;  /* 0x0000024000027945 */ /* 0x000fe20003800000 */
[----:B------:R-:W-:Y:S02]  /*4a80*/  F2FP.PACK_AB R30, R25, R24 ;  /* 0x00000018191e723e */ /* 0x000fe400000000ff */
[----:B------:R-:W-:Y:S02]  /*4a90*/  F2FP.PACK_AB R26, R27, R26 ;  /* 0x0000001a1b1a723e */ /* 0x000fe400000000ff */
[----:B------:R-:W-:Y:S01]  /*4aa0*/  HFMA2.MMA R21, R44, R20, R21 ;  /* 0x000000142c157235 */ /* 0x000fe20000000015 */
[----:B------:R-:W-:Y:S05]  /*4ab0*/  @P1 BRA `(.L_x_21179) ;  /* 0x000001f000001947 */ /* 0x000fea0003800000 */
[C---:B------:R-:W-:Y:S02]  /*4ac0*/  IADD3 R20, R43.reuse, 0x2, RZ ;  /* 0x000000022b147810 */ /* 0x040fe40007ffe0ff */
[----:B------:R-:W-:Y:S02]  /*4ad0*/  IADD3 R24, R43, 0x3, RZ ;  /* 0x000000032b187810 */ /* 0x000fe40007ffe0ff */
[----:B------:R-:W-:-:S02]  /*4ae0*/  ISETP.GE.AND P5, PT, R20, UR16, PT ;  /* 0x0000001014007c0c */ /* 0x000fc4000bfa6270 */
[C---:B------:R-:W-:Y:S02]  /*4af0*/  IADD3 R20, R43.reuse, 0x5, RZ ;  /* 0x000000052b147810 */ /* 0x040fe40007ffe0ff */
[C---:B------:R-:W-:Y:S02]  /*4b00*/  IADD3 R25, R43.reuse, 0x4, RZ ;  /* 0x000000042b197810 */ /* 0x040fe40007ffe0ff */
[----:B------:R-:W-:Y:S02]  /*4b10*/  ISETP.GE.AND P3, PT, R20, UR16, PT ;  /* 0x0000001014007c0c */ /* 0x000fe4000bf66270 */
[----:B------:R-:W-:Y:S02]  /*4b20*/  ISETP.GE.AND P2, PT, R24, UR16, PT ;  /* 0x0000001018007c0c */ /* 0x000fe4000bf46270 */
[C---:B------:R-:W-:Y:S02]  /*4b30*/  IADD3 R20, R43.reuse, 0x7, RZ ;  /* 0x000000072b147810 */ /* 0x040fe40007ffe0ff */
[----:B------:R-:W-:-:S02]  /*4b40*/  IADD3 R24, R43, 0x6, RZ ;  /* 0x000000062b187810 */ /* 0x000fc40007ffe0ff */
[----:B------:R-:W-:Y:S02]  /*4b50*/  ISETP.GE.AND P6, PT, R25, UR16, PT ;  /* 0x0000001019007c0c */ /* 0x000fe4000bfc6270 */
[C---:B------:R-:W-:Y:S02]  /*4b60*/  SEL R27, R13.reuse, RZ, !P5 ;  /* 0x000000ff0d1b7207 */ /* 0x040fe40006800000 */
[----:B------:R-:W-:Y:S02]  /*4b70*/  ISETP.GE.AND P5, PT, R20, UR16, PT ;  /* 0x0000001014007c0c */ /* 0x000fe4000bfa6270 */
[----:B------:R-:W-:Y:S02]  /*4b80*/  ISETP.GE.AND P4, PT, R24, UR16, PT ;  /* 0x0000001018007c0c */ /* 0x000fe4000bf86270 */
[----:B------:R-:W-:Y:S02]  /*4b90*/  SEL R20, R14, RZ, !P6 ;  /* 0x000000ff0e147207 */ /* 0x000fe40007000000 */
[----:B------:R-:W-:-:S02]  /*4ba0*/  PRMT R14, R13, 0x7632, R14 ;  /* 0x000076320d0e7816 */ /* 0x000fc4000000000e */
[----:B------:R-:W-:Y:S02]  /*4bb0*/  IADD3 R24, R43, 0x1, RZ ;  /* 0x000000012b187810 */ /* 0x000fe40007ffe0ff */
[----:B------:R-:W-:Y:S02]  /*4bc0*/  SEL R29, R15, RZ, !P4 ;  /* 0x000000ff0f1d7207 */ /* 0x000fe40006000000 */
[----:B------:R-:W-:Y:S02]  /*4bd0*/  PRMT R15, R14, 0x7632, R15 ;  /* 0x000076320e0f7816 */ /* 0x000fe4000000000f */
        /* <DEDUP_REMOVED lines=13> */
.L_x_21179:
[----:B------:R-:W-:Y:S05]  /*4cb0*/  BSYNC B2 ;  /* 0x0000000000027941 */ /* 0x000fea0003800000 */
.L_x_21178:
        /* <DEDUP_REMOVED lines=9> */
[----:B------:R-:W-:Y:S02]  /*4d50*/  IADD3 R20, R43, 0x7, RZ ;  /* 0x000000072b147810 */ /* 0x000fe40007ffe0ff */
[----:B------:R-:W-:-:S02]  /*4d60*/  ISETP.GE.AND P3, PT, R24, UR16, PT ;  /* 0x0000001018007c0c */ /* 0x000fc4000bf66270 */
[----:B------:R-:W-:Y:S02]  /*4d70*/  ISETP.GE.AND P6, PT, R25, UR16, PT ;  /* 0x0000001019007c0c */ /* 0x000fe4000bfc6270 */
[C---:B------:R-:W-:Y:S02]  /*4d80*/  IADD3 R24, R43.reuse, 0x1, RZ ;  /* 0x000000012b187810 */ /* 0x040fe40007ffe0ff */
[----:B------:R-:W-:Y:S02]  /*4d90*/  IADD3 R25, R43, 0x6, RZ ;  /* 0x000000062b197810 */ /* 0x000fe40007ffe0ff */
[----:B------:R-:W-:Y:S02]  /*4da0*/  ISETP.GE.AND P2, PT, R20, UR16, PT ;  /* 0x0000001014007c0c */ /* 0x000fe4000bf46270 */
[----:B------:R-:W-:Y:S02]  /*4db0*/  SEL R27, R17, RZ, !P1 ;  /* 0x000000ff111b7207 */ /* 0x000fe40004800000 */
[----:B------:R-:W-:-:S02]  /*4dc0*/  ISETP.GE.AND P1, PT, R24, UR16, PT ;  /* 0x0000001018007c0c */ /* 0x000fc4000bf26270 */
[----:B------:R-:W-:Y:S02]  /*4dd0*/  PRMT R20, R17, 0x7632, R20 ;  /* 0x0000763211147816 */ /* 0x000fe40000000014 */
[C---:B------:R-:W-:Y:S02]  /*4de0*/  SEL R29, R18.reuse, RZ, !P6 ;  /* 0x000000ff121d7207 */ /* 0x040fe40007000000 */
[----:B------:R-:W-:Y:S02]  /*4df0*/  ISETP.GE.AND P5, PT, R25, UR16, PT ;  /* 0x0000001019007c0c */ /* 0x000fe4000bfa6270 */
[----:B------:R-:W-:Y:S02]  /*4e00*/  ISETP.GE.AND P6, PT, R43, UR16, PT ;  /* 0x000000102b007c0c */ /* 0x000fe4000bfc6270 */
        /* <DEDUP_REMOVED lines=13> */
.L_x_21181:
[----:B------:R-:W-:Y:S05]  /*4ee0*/  BSYNC B2 ;  /* 0x0000000000027941 */ /* 0x000fea0003800000 */
.L_x_21180:
[----:B------:R-:W-:Y:S01]  /*4ef0*/  HFMA2.MMA R13, R44, R12, R13 ;  /* 0x0000000c2c0d7235 */ /* 0x000fe2000000000d */
[----:B------:R-:W-:Y:S01]  /*4f00*/  HFMA2 R21, R30, R22, R21 ;  /* 0x000000161e157231 */ /* 0x000fe20000000015 */
[----:B------:R-:W-:-:S05]  /*4f10*/  HFMA2.MMA R17, R28, R17, -RZ ;  /* 0x000000111c117235 */ /* 0x000fca00001000ff */
        /* <DEDUP_REMOVED lines=17> */
[----:B------:R-:W-:Y:S02]  /*5030*/  FADD.FTZ R9, R9, R16 ;  /* 0x0000001009097221 */ /* 0x000fe40000010000 */
.L_x_21175:
[----:B------:R-:W-:Y:S05]  /*5040*/  BSYNC B0 ;  /* 0x0000000000007941 */ /* 0x000fea0003800000 */
.L_x_21174:
[----:B------:R-:W-:Y:S02]  /*5050*/  IADD3 R32, P1, R32, 0x10, RZ ;  /* 0x0000001020207810 */ /* 0x000fe40007f3e0ff */
[----:B------:R-:W-:Y:S02]  /*5060*/  IADD3 R43, R43, 0x20, RZ ;  /* 0x000000202b2b7810 */ /* 0x000fe40007ffe0ff */
[----:B------:R-:W-:Y:S01]  /*5070*/  IADD3 R40, R40, 0x80, RZ ;  /* 0x0000008028287810 */ /* 0x000fe20007ffe0ff */
[----:B------:R-:W-:Y:S01]  /*5080*/  IMAD.X R35, RZ, RZ, R35, P1 ;  /* 0x000000ffff237224 */ /* 0x000fe200008e0623 */
[----:B------:R-:W-:Y:S05]  /*5090*/  @!P0 BRA `(.L_x_21182) ;  /* 0xfffff2f000008947 */ /* 0x000fea000383ffff */
.L_x_21173:
[----:B------:R-:W-:Y:S05]  /*50a0*/  BSYNC B1 ;  /* 0x0000000000017941 */ /* 0x000fea0003800000 */
.L_x_21172:
[----:B------:R-:W-:Y:S01]  /*50b0*/  BAR.SYNC.DEFER_BLOCKING 0x0 ;  /* 0x0000000000007b1d */ /* 0x000fe20000010000 */
[----:B------:R-:W-:Y:S01]  /*50c0*/  SHF.R.S32.HI R3, RZ, 0x1f, R2 ;  /* 0x0000001fff037819 */ /* 0x000fe20000011402 */
[----:B------:R-:W-:Y:S01]  /*50d0*/  IMAD.MOV.U32 R11, RZ, RZ, R0 ;  /* 0x000000ffff0b7224 */ /* 0x000fe200078e0000 */
[----:B------:R-:W-:Y:S01]  /*50e0*/  LOP3.LUT R6, R2, 0xffffffc0, RZ, 0xc0, !PT ;  /* 0xffffffc002067812 */ /* 0x000fe200078ec0ff */
[----:B------:R-:W-:Y:S01]  /*50f0*/  IMAD.MOV.U32 R8, RZ, RZ, R5 ;  /* 0x000000ffff087224 */ /* 0x000fe200078e0005 */
        /* <DEDUP_REMOVED lines=58> */
[----:B------:R-:W-:Y:S02]  /*54a0*/  F2FP.PACK_AB R0, R8, R11 ;  /* 0x0000000b0800723e */ /* 0x000fe400000000ff */
[----:B------:R-:W-:Y:S02]  /*54b0*/  LEA.HI.X.SX32 R10, R6, UR7, 0x1, P2 ;  /* 0x00000007060a7c11 */ /* 0x000fe400090f0eff */
[----:B------:R-:W-:Y:S01]  /*54c0*/  LEA R6, P1, R7, c[0x0][0x170], 0x1 ;  /* 0x00005c0007067a11 */ /* 0x000fe200078208ff */
[----:B------:R-:W-:Y:S01]  /*54d0*/  STG.E.U16 [R2.64], R0 ;  /* 0x0000000002007986 */ /* 0x000fe2000c10150c */
[----:B------:R-:W-:-:S02]  /*54e0*/  F2FP.PACK_AB R8, RZ, R9 ;  /* 0x00000009ff08723e */ /* 0x000fc400000000ff */
[----:B------:R-:W-:Y:S02]  /*54f0*/  LEA.HI.X R5, R12, c[0x0][0x174], R5, 0x1, P0 ;  /* 0x00005d000c057a11 */ /* 0x000fe400000f0c05 */
[----:B------:R-:W-:Y:S02]  /*5500*/  PRMT R9, R0, 0x7632, R9 ;  /* 0x0000763200097816 */ /* 0x000fe40000000009 */
[----:B------:R-:W-:-:S03]  /*5510*/  LEA.HI.X R7, R7, c[0x0][0x174], R10, 0x1, P1 ;  /* 0x00005d0007077a11 */ /* 0x000fc600008f0c0a */
[----:B------:R-:W-:Y:S04]  /*5520*/  STG.E.U16 [R4.64], R9 ;  /* 0x0000000904007986 */ /* 0x000fe8000c10150c */
[----:B------:R-:W-:Y:S01]  /*5530*/  STG.E.U16 [R6.64], R8 ;  /* 0x0000000806007986 */ /* 0x000fe2000c10150c */
[----:B------:R-:W-:Y:S05]  /*5540*/  EXIT ;  /* 0x000000000000794d */ /* 0x000fea0003800000 */
.L_x_21144:
[----:B------:R-:W-:Y:S01]  /*5550*/  IMAD.MOV.U32 R26, RZ, RZ, R31 ;  /* 0x000000ffff1a7224 */ /* 0x000fe200078e001f */
[----:B------:R-:W-:Y:S01]  /*5560*/  MOV R24, 0x55b0 ;  /* 0x000055b000187802 */ /* 0x000fe20000000f00 */
[----:B------:R-:W-:Y:S02]  /*5570*/  IMAD.MOV.U32 R27, RZ, RZ, 0x2 ;  /* 0x00000002ff1b7424 */ /* 0x000fe400078e00ff */
[----:B------:R-:W-:Y:S02]  /*5580*/  IMAD.MOV.U32 R28, RZ, RZ, 0x1f ;  /* 0x0000001fff1c7424 */ /* 0x000fe400078e00ff */
[----:B------:R-:W-:-:S02]  /*5590*/  IMAD.MOV.U32 R29, RZ, RZ, -0x1 ;  /* 0xffffffffff1d7424 */ /* 0x000fc400078e00ff */
[----:B------:R-:W-:Y:S05]  /*55a0*/  CALL.REL.NOINC `($__internal_392_$__cuda_sm70_shflsync_bfly_p) ;  /* 0x0000021000007944 */ /* 0x000fea0003c00000 */
[----:B-1----:R-:W-:Y:S01]  /*55b0*/  IMAD.MOV.U32 R24, RZ, RZ, R26 ;  /* 0x000000ffff187224 */ /* 0x002fe200078e001a */
[----:B0-----:R-:W-:Y:S05]  /*55c0*/  BRA `(.L_x_21183) ;  /* 0xffffcd3000007947 */ /* 0x001fea000383ffff */
.L_x_21145:
[----:B------:R-:W-:Y:S01]  /*55d0*/  IMAD.MOV.U32 R26, RZ, RZ, R31 ;  /* 0x000000ffff1a7224 */ /* 0x000fe200078e001f */
[----:B------:R-:W-:Y:S01]  /*55e0*/  MOV R24, 0x5630 ;  /* 0x0000563000187802 */ /* 0x000fe20000000f00 */
[----:B------:R-:W-:-:S02]  /*55f0*/  IMAD.MOV.U32 R27, RZ, RZ, 0x1 ;  /* 0x00000001ff1b7424 */ /* 0x000fc400078e00ff */
[----:B------:R-:W-:Y:S02]  /*5600*/  IMAD.MOV.U32 R28, RZ, RZ, 0x1f ;  /* 0x0000001fff1c7424 */ /* 0x000fe400078e00ff */
[----:B------:R-:W-:Y:S02]  /*5610*/  IMAD.MOV.U32 R29, RZ, RZ, -0x1 ;  /* 0xffffffffff1d7424 */ /* 0x000fe400078e00ff */
[----:B------:R-:W-:Y:S05]  /*5620*/  CALL.REL.NOINC `($__internal_392_$__cuda_sm70_shflsync_bfly_p) ;  /* 0x0000019000007944 */ /* 0x000fea0003c00000 */
[----:B-1----:R-:W-:Y:S01]  /*5630*/  IMAD.MOV.U32 R24, RZ, RZ, R26 ;  /* 0x000000ffff187224 */ /* 0x002fe200078e001a */
[----:B0-----:R-:W-:Y:S05]  /*5640*/  BRA `(.L_x_21184) ;  /* 0xffffcce000007947 */ /* 0x001fea000383ffff */
.L_x_21148:
[----:B------:R-:W-:Y:S01]  /*5650*/  IMAD.MOV.U32 R26, RZ, RZ, R7 ;  /* 0x000000ffff1a7224 */ /* 0x000fe200078e0007 */
[----:B------:R-:W-:Y:S01]  /*5660*/  MOV R24, 0x56b0 ;  /* 0x000056b000187802 */ /* 0x000fe20000000f00 */
[----:B------:R-:W-:Y:S02]  /*5670*/  IMAD.MOV.U32 R27, RZ, RZ, 0x10 ;  /* 0x00000010ff1b7424 */ /* 0x000fe400078e00ff */
[----:B------:R-:W-:Y:S02]  /*5680*/  IMAD.MOV.U32 R28, RZ, RZ, 0x1f ;  /* 0x0000001fff1c7424 */ /* 0x000fe400078e00ff */
[----:B------:R-:W-:Y:S02]  /*5690*/  IMAD.MOV.U32 R29, RZ, RZ, -0x1 ;  /* 0xffffffffff1d7424 */ /* 0x000fe400078e00ff */
[----:B-----5:R-:W-:Y:S05]  /*56a0*/  CALL.REL.NOINC `($__internal_392_$__cuda_sm70_shflsync_bfly_p) ;  /* 0x0000011000007944 */ /* 0x020fea0003c00000 */
[----:B-1----:R-:W-:Y:S01]  /*56b0*/  IMAD.MOV.U32 R0, RZ, RZ, R26 ;  /* 0x000000ffff007224 */ /* 0x002fe200078e001a */
[----:B0-----:R-:W-:Y:S05]  /*56c0*/  BRA `(.L_x_21185) ;  /* 0xffffce3000007947 */ /* 0x001fea000383ffff */
.L_x_21149:
[----:B------:R-:W-:Y:S01]  /*56d0*/  IMAD.MOV.U32 R26, RZ, RZ, R7 ;  /* 0x000000ffff1a7224 */ /* 0x000fe200078e0007 */
[----:B------:R-:W-:Y:S01]  /*56e0*/  MOV R24, 0x5730 ;  /* 0x0000573000187802 */ /* 0x000fe20000000f00 */
[----:B------:R-:W-:-:S02]  /*56f0*/  IMAD.MOV.U32 R27, RZ, RZ, 0x8 ;  /* 0x00000008ff1b7424 */ /* 0x000fc400078e00ff */
[----:B------:R-:W-:Y:S02]  /*5700*/  IMAD.MOV.U32 R28, RZ, RZ, 0x1f ;  /* 0x0000001fff1c7424 */ /* 0x000fe400078e00ff */
[----:B------:R-:W-:Y:S02]  /*5710*/  IMAD.MOV.U32 R29, RZ, RZ, -0x1 ;  /* 0xffffffffff1d7424 */ /* 0x000fe400078e00ff */
[----:B------:R-:W-:Y:S05]  /*5720*/  CALL.REL.NOINC `($__internal_392_$__cuda_sm70_shflsync_bfly_p) ;  /* 0x0000009000007944 */ /* 0x000fea0003c00000 */
[----:B-1----:R-:W-:Y:S01]  /*5730*/  FMNMX.FTZ R0, R7, R26, !PT ;  /* 0x0000001a07007209 */ /* 0x002fe20007810000 */
[----:B0-----:R-:W-:Y:S01]  /*5740*/  IMAD.MOV.U32 R27, RZ, RZ, 0x4 ;  /* 0x00000004ff1b7424 */ /* 0x001fe200078e00ff */
[----:B------:R-:W-:Y:S01]  /*5750*/  MOV R24, 0x57a0 ;  /* 0x000057a000187802 */ /* 0x000fe20000000f00 */
[----:B------:R-:W-:Y:S02]  /*5760*/  IMAD.MOV.U32 R28, RZ, RZ, 0x1f ;  /* 0x0000001fff1c7424 */ /* 0x000fe400078e00ff */
[----:B------:R-:W-:Y:S02]  /*5770*/  IMAD.MOV.U32 R29, RZ, RZ, -0x1 ;  /* 0xffffffffff1d7424 */ /* 0x000fe400078e00ff */
[----:B------:R-:W-:Y:S02]  /*5780*/  IMAD.MOV.U32 R26, RZ, RZ, R0 ;  /* 0x000000ffff1a7224 */ /* 0x000fe400078e0000 */
[----:B------:R-:W-:Y:S05]  /*5790*/  CALL.REL.NOINC `($__internal_392_$__cuda_sm70_shflsync_bfly_p) ;  /* 0x0000002000007944 */ /* 0x000fea0003c00000 */
[----:B-1----:R-:W-:Y:S01]  /*57a0*/  IMAD.MOV.U32 R5, RZ, RZ, R26 ;  /* 0x000000ffff057224 */ /* 0x002fe200078e001a */
[----:B0-----:R-:W-:Y:S05]  /*57b0*/  BRA `(.L_x_21186) ;  /* 0xffffcd9000007947 */ /* 0x001fea000383ffff */
        .weak           $__internal_392_$__cuda_sm70_shflsync_bfly_p
        .type           $__internal_392_$__cuda_sm70_shflsync_bfly_p,@function
        .size           $__internal_392_$__cuda_sm70_shflsync_bfly_p,(.L_x_25053 - $__internal_392_$__cuda_sm70_shflsync_bfly_p)
$__internal_392_$__cuda_sm70_shflsync_bfly_p:
[----:B------:R-:W-:Y:S01]  /*57c0*/  IMAD.MOV.U32 R25, RZ, RZ, 0x0 ;  /* 0x00000000ff197424 */ /* 0x000fe200078e00ff */
[----:B------:R-:W-:Y:S04]  /*57d0*/  WARPSYNC R29 ;  /* 0x0000001d00007348 */ /* 0x000fe80003800000 */
[----:B------:R0:W1:Y:S01]  /*57e0*/  SHFL.BFLY PT, R26, R26, R27, R28 ;  /* 0x0c00001b1a1a7389 */ /* 0x00006200000e001c */
[----:B------:R-:W-:Y:S05]  /*57f0*/  RET.REL.NODEC R24 `(_ZN4vllm25paged_attention_v2_kernelIttLi96ELi8ELi128ELNS_18Fp8KVCacheDataTypeE0ELb1ELi512EEEvPfS2_PT_PKS3_PKT0_S9_ifPKiSB_iPKfiiiSD_SD_iiiii) ;  /* 0xffffa80018007950 */ /* 0x000fea0003c3ffff */
.L_x_21187:
        /* <DEDUP_REMOVED lines=16> */
.L_x_25053:


//--------------------- .text._ZN4vllm32paged_attention_v2_reduce_kernelItLi80ELi128ELi512EEEvPT_PKfS4_PKS1_PKii --------------------------
	.section	.text._ZN4vllm32paged_attention_v2_reduce_kernelItLi80ELi128ELi512EEEvPT_PKfS4_PKS1_PKii,"ax",@progbits
	.sectioninfo	@"SHI_REGISTERS=32"
	.align	128
        .global         _ZN4vllm32paged_attention_v2_reduce_kernelItLi80ELi128ELi512EEEvPT_PKfS4_PKS1_PKii
        .type           _ZN4vllm32paged_attention_v2_reduce_kernelItLi80ELi128ELi512EEEvPT_PKfS4_PKS1_PKii,@function
        .size           _ZN4vllm32paged_attention_v2_reduce_kernelItLi80ELi128ELi512EEEvPT_PKfS4_PKS1_PKii,(.L_x_25537 - _ZN4vllm32paged_attention_v2_reduce_kernelItLi80ELi128ELi512EEEvPT_PKfS4_PKS1_PKii)
        .other          _ZN4vllm32paged_attention_v2_reduce_kernelItLi80ELi128ELi512EEEvPT_PKfS4_PKS1_PKii,@"STO_CUDA_ENTRY STV_DEFAULT"
_ZN4vllm32paged_attention_v2_reduce_kernelItLi80ELi128ELi512EEEvPT_PKfS4_PKS1_PKii:
.text._ZN4vllm32paged_attention_v2_reduce_kernelItLi80ELi128ELi512EEEvPT_PKfS4_PKS1_PKii:
        /* <DEDUP_REMOVED lines=27> */
.L_x_21191:
        /* <DEDUP_REMOVED lines=10> */
.L_x_21190:
[----:B------:R-:W-:Y:S05]  /*0250*/  BSYNC B0 ;  /* 0x0000000000007941 */ /* 0x000fea0003800000 */
.L_x_21189:
        /* <DEDUP_REMOVED lines=31> */
.L_x_21194:
        /* <DEDUP_REMOVED lines=17> */
.L_x_21193:
[----:B------:R-:W-:Y:S05]  /*0560*/  BSYNC B0 ;  /* 0x0000000000007941 */ /* 0x000fea0003800000 */
.L_x_21192:
        /* <DEDUP_REMOVED lines=41> */
.L_x_21201:
        /* <DEDUP_REMOVED lines=18> */
.L_x_21199:
        /* <DEDUP_REMOVED lines=90> */
.L_x_21198:
        /* <DEDUP_REMOVED lines=51> */
.L_x_21200:
[----:B------:R-:W-:-:S13]  /*11f0*/  ISETP.NE.OR P0, PT, R21, RZ, P0 ;  /* 0x000000ff1500720c */ /* 0x000fda0000705670 */
[----:B------:R-:W-:Y:S05]  /*1200*/  @!P0 BRA `(.L_x_21196) ;  /* 0x000001e000008947 */ /* 0x000fea0003800000 */
.L_x_21197:
        /* <DEDUP_REMOVED lines=30> */
.L_x_21196:
        /* <DEDUP_REMOVED lines=26> */
.L_x_21195:
        /* <DEDUP_REMOVED lines=10> */
.L_x_21188:
        /* <DEDUP_REMOVED lines=14> */
.L_x_21202:
        /* <DEDUP_REMOVED lines=15> */
.L_x_21203:
        /* <DEDUP_REMOVED lines=16> */
.L_x_25537:


//--------------------- .text._ZN4vllm25paged_attention_v2_kernelIttLi80ELi8ELi128ELNS_18Fp8KVCacheDataTypeE0ELb1ELi512EEEvPfS2_PT_PKS3_PKT0_S9_ifPKiSB_iPKfiiiSD_SD_iiiii --------------------------
	.section	.text._ZN4vllm25paged_attention_v2_kernelIttLi80ELi8ELi128ELNS_18Fp8KVCacheDataTypeE0ELb1ELi512EEEvPfS2_PT_PKS3_PKT0_S9_ifPKiSB_iPKfiiiSD_SD_iiiii,"ax",@progbits
	.sectioninfo	@"SHI_REGISTERS=71"
	.align	128
        .global         _ZN4vllm25paged_attention_v2_kernelIttLi80ELi8ELi128ELNS_18Fp8KVCacheDataTypeE0ELb1ELi512EEEvPfS2_PT_PKS3_PKT0_S9_ifPKiSB_iPKfiiiSD_SD_iiiii
        .type           _ZN4vllm25paged_attention_v2_kernelIttLi80ELi8ELi128ELNS_18Fp8KVCacheDataTypeE0ELb1ELi512EEEvPfS2_PT_PKS3_PKT0_S9_ifPKiSB_iPKfiiiSD_SD_iiiii,@function
        .size           _ZN4vllm25paged_attention_v2_kernelIttLi80ELi8ELi128ELNS_18Fp8KVCacheDataTypeE0ELb1ELi512EEEvPfS2_PT_PKS3_PKT0_S9_ifPKiSB_iPKfiiiSD_SD_iiiii,(.L_x_25054 - _ZN4vllm25paged_attention_v2_kernelIttLi80ELi8ELi128ELNS_18Fp8KVCacheDataTypeE0ELb1ELi512EEEvPfS2_PT_PKS3_PKT0_S9_ifPKiSB_iPKfiiiSD_SD_iiiii)
        .other          _ZN4vllm25paged_attention_v2_kernelIttLi80ELi8ELi128ELNS_18Fp8KVCacheDataTypeE0ELb1ELi512EEEvPfS2_PT_PKS3_PKT0_S9_ifPKiSB_iPKfiiiSD_SD_iiiii,@"STO_CUDA_ENTRY STV_DEFAULT"
_ZN4vllm25paged_attention_v2_kernelIttLi80ELi8ELi128ELNS_18Fp8KVCacheDataTypeE0ELb1ELi512EEEvPfS2_PT_PKS3_PKT0_S9_ifPKiSB_iPKfiiiSD_SD_iiiii:
.text._ZN4vllm25paged_attention_v2_kernelIttLi80ELi8ELi128ELNS_18Fp8KVCacheDataTypeE0ELb1ELi512EEEvPfS2_PT_PKS3_PKT0_S9_ifPKiSB_iPKfiiiSD_SD_iiiii:
        /* <DEDUP_REMOVED lines=115> */
.L_x_21208:
        /* <DEDUP_REMOVED lines=11> */
.L_x_21207:
[----:B------:R-:W-:Y:S05]  /*07e0*/  BSYNC B1 ;  /* 0x0000000000017941 */ /* 0x000fea0003800000 */
.L_x_21206:
        /* <DEDUP_REMOVED lines=10> */
.L_x_21209:
        /* <DEDUP_REMOVED lines=17> */
.L_x_21205:
[----:B------:R-:W-:Y:S05]  /*09a0*/  BSYNC B0 ;  /* 0x0000000000007941 */ /* 0x000fea0003800000 */
.L_x_21204:
        /* <DEDUP_REMOVED lines=46> */
[C---:B------:R-:W-:Y:S01]  /*0c90*/  IADD3 R11, R5.reuse, 0x4, RZ ;  /* 0x00000004050b7810 */ /* 0x040fe20007ffe0ff */
[----:B------:R-:W-:Y:S01]  /*0ca0*/  IMAD.SHL.U32 R13, R5, 0x2, RZ ;  /* 0x00000002050d7824 */ /* 0x000fe200078e00ff */
[----:B------:R-:W-:Y:S02]  /*0cb0*/  LEA.HI R7, R7, R12, RZ, 0x3 ;  /* 0x0000000c07077211 */ /* 0x000fe400078f18ff */
[----:B------:R-:W-:Y:S01]  /*0cc0*/  SHF.R.S32.HI R17, RZ, 0x1f, R9 ;  /* 0x0000001fff117819 */ /* 0x000fe20000011409 */
[----:B------:R-:W-:Y:S01]  /*0cd0*/  IMAD.SHL.U32 R15, R11, 0x2, RZ ;  /* 0x000000020b0f7824 */ /* 0x000fe200078e00ff */
[----:B------:R-:W-:Y:S02]  /*0ce0*/  SHF.R.S32.HI R14, RZ, 0x1f, R13 ;  /* 0x0000001fff0e7819 */ /* 0x000fe4000001140d */
[----:B------:R-:W-:-:S02]  /*0cf0*/  LOP3.LUT R7, R7, 0xfffffff8, RZ, 0xc0, !PT ;  /* 0xfffffff807077812 */ /* 0x000fc400078ec0ff */
[----:B------:R-:W-:Y:S02]  /*0d00*/  LEA.HI R14, R14, R13, RZ, 0x3 ;  /* 0x0000000d0e0e7211 */ /* 0x000fe400078f18ff */
[----:B------:R-:W-:Y:S01]  /*0d10*/  IADD3 R18, P0, R10, R9, RZ ;  /* 0x000000090a127210 */ /* 0x000fe20007f1e0ff */
[----:B------:R-:W-:Y:S01]  /*0d20*/  IMAD.IADD R7, R12, 0x1, -R7 ;  /* 0x000000010c077824 */ /* 0x000fe200078e0a07 */
[----:B------:R-:W-:Y:S02]  /*0d30*/  SHF.R.S32.HI R16, RZ, 0x1f, R15 ;  /* 0x0000001fff107819 */ /* 0x000fe4000001140f */
[----:B------:R-:W-:Y:S02]  /*0d40*/  LOP3.LUT R12, R14, 0xfffffff8, RZ, 0xc0, !PT ;  /* 0xfffffff80e0c7812 */ /* 0x000fe400078ec0ff */
[----:B------:R-:W-:Y:S02]  /*0d50*/  IADD3 R14, R5, 0x8, RZ ;  /* 0x00000008050e7810 */ /* 0x000fe40007ffe0ff */
[----:B------:R-:W-:Y:S01]  /*0d60*/  SHF.R.S32.HI R26, RZ, 0x1f, R11 ;  /* 0x0000001fff1a7819 */ /* 0x000fe2000001140b */
[----:B------:R-:W-:Y:S01]  /*0d70*/  IMAD.IADD R12, R13, 0x1, -R12 ;  /* 0x000000010d0c7824 */ /* 0x000fe200078e0a0c */
[----:B------:R-:W-:-:S02]  /*0d80*/  LEA.HI.X.SX32 R17, R10, R17, 0x1, P0 ;  /* 0x000000110a117211 */ /* 0x000fc400000f0eff */
[----:B------:R-:W-:Y:S02]  /*0d90*/  LEA R10, P0, R18, c[0x0][0x198], 0x2 ;  /* 0x00006600120a7a11 */ /* 0x000fe400078010ff */
[----:B------:R-:W-:Y:S02]  /*0da0*/  LEA.HI R16, R16, R15, RZ, 0x3 ;  /* 0x0000000f10107211 */ /* 0x000fe400078f18ff */
[----:B------:R-:W-:Y:S02]  /*0db0*/  SHF.R.S32.HI R27, RZ, 0x1f, R14 ;  /* 0x0000001fff1b7819 */ /* 0x000fe4000001140e */
[----:B------:R-:W-:Y:S02]  /*0dc0*/  LEA.HI R26, R26, R11, RZ, 0x2 ;  /* 0x0000000b1a1a7211 */ /* 0x000fe400078f10ff */
[----:B------:R-:W-:Y:S02]  /*0dd0*/  LEA.HI.X R11, R18, c[0x0][0x19c], R17, 0x2, P0 ;  /* 0x00006700120b7a11 */ /* 0x000fe400000f1411 */
[----:B------:R-:W-:Y:S01]  /*0de0*/  LOP3.LUT R16, R16, 0xfffffff8, RZ, 0xc0, !PT ;  /* 0xfffffff810107812 */ /* 0x000fe200078ec0ff */
[----:B------:R-:W-:Y:S01]  /*0df0*/  IMAD.SHL.U32 R26, R26, 0x10, RZ ;  /* 0x000000101a1a7824 */ /* 0x000fe200078e00ff */
[----:B------:R-:W-:-:S02]  /*0e00*/  IADD3 R17, R5, 0xc, RZ ;  /* 0x0000000c05117810 */ /* 0x000fc40007ffe0ff */
[----:B------:R-:W-:Y:S01]  /*0e10*/  LEA.HI R27, R27, R14, RZ, 0x2 ;  /* 0x0000000e1b1b7211 */ /* 0x000fe200078f10ff */
[----:B------:R-:W-:Y:S01]  /*0e20*/  IMAD.SHL.U32 R14, R14, 0x2, RZ ;  /* 0x000000020e0e7824 */ /* 0x000fe200078e00ff */
[----:B------:R-:W-:Y:S01]  /*0e30*/  SHF.R.S32.HI R28, RZ, 0x1f, R17 ;  /* 0x0000001fff1c7819 */ /* 0x000fe20000011411 */
[----:B------:R-:W-:Y:S01]  /*0e40*/  IMAD.IADD R13, R15, 0x1, -R16 ;  /* 0x000000010f0d7824 */ /* 0x000fe200078e0a10 */
[----:B------:R-:W-:Y:S01]  /*0e50*/  IADD3 R16, R5, 0x10, RZ ;  /* 0x0000001005107810 */ /* 0x000fe20007ffe0ff */
        /* <DEDUP_REMOVED lines=10> */
[----:B------:R-:W-:Y:S02]  /*0f00*/  LEA.HI R29, R29, R16, RZ, 0x2 ;  /* 0x000000101d1d7211 */ /* 0x000fe400078f10ff */
        /* <DEDUP_REMOVED lines=12> */
[----:B------:R-:W-:Y:S02]  /*0fd0*/  LOP3.LUT R19, R19, 0xfffffff8, RZ, 0xc0, !PT ;  /* 0xfffffff813137812 */ /* 0x000fe400078ec0ff */
[----:B------:R-:W-:-:S02]  /*0fe0*/  IADD3 R23, R5, 0x18, RZ ;  /* 0x0000001805177810 */ /* 0x000fc40007ffe0ff */
[----:B------:R-:W-:Y:S01]  /*0ff0*/  LEA.HI R21, R15, R20, RZ, 0x3 ;  /* 0x000000140f157211 */ /* 0x000fe200078f18ff */
[----:B------:R-:W-:Y:S01]  /*1000*/  IMAD.IADD R15, R17, 0x1, -R16 ;  /* 0x00000001110f7824 */ /* 0x000fe200078e0a10 */
[----:B------:R-:W-:Y:S01]  /*1010*/  SHF.R.S32.HI R24, RZ, 0x1f, R23 ;  /* 0x0000001fff187819 */ /* 0x000fe20000011417 */
[----:B------:R-:W-:Y:S01]  /*1020*/  IMAD.IADD R16, R18, 0x1, -R19 ;  /* 0x0000000112107824 */ /* 0x000fe200078e0a13 */
[----:B------:R-:W-:Y:S01]  /*1030*/  LOP3.LUT R17, R21, 0xfffffff8, RZ, 0xc0, !PT ;  /* 0xfffffff815117812 */ /* 0x000fe200078ec0ff */
[----:B------:R-:W-:Y:S01]  /*1040*/  IMAD.SHL.U32 R18, R23, 0x2, RZ ;  /* 0x0000000217127824 */ /* 0x000fe200078e00ff */
[C---:B------:R-:W-:Y:S02]  /*1050*/  IADD3 R21, R5.reuse, 0x1c, RZ ;  /* 0x0000001c05157810 */ /* 0x040fe40007ffe0ff */
[----:B------:R-:W-:Y:S01]  /*1060*/  IADD3 R25, R5, 0x24, RZ ;  /* 0x0000002405197810 */ /* 0x000fe20007ffe0ff */
[----:B------:R-:W-:Y:S01]  /*1070*/  IMAD.IADD R17, R20, 0x1, -R17 ;  /* 0x0000000114117824 */ /* 0x000fe200078e0a11 */
[----:B------:R-:W-:-:S02]  /*1080*/  SHF.R.S32.HI R32, RZ, 0x1f, R21 ;  /* 0x0000001fff207819 */ /* 0x000fc40000011415 */
[----:B------:R-:W-:Y:S01]  /*1090*/  SHF.R.S32.HI R19, RZ, 0x1f, R18 ;  /* 0x0000001fff137819 */ /* 0x000fe20000011412 */
[----:B------:R-:W-:Y:S01]  /*10a0*/  IMAD.SHL.U32 R35, R25, 0x2, RZ ;  /* 0x0000000219237824 */ /* 0x000fe200078e00ff */
[----:B------:R-:W-:Y:S02]  /*10b0*/  IADD3 R20, R5, 0x20, RZ ;  /* 0x0000002005147810 */ /* 0x000fe40007ffe0ff */
[----:B------:R-:W-:Y:S02]  /*10c0*/  LEA.HI R31, R24, R23, RZ, 0x2 ;  /* 0x00000017181f7211 */ /* 0x000fe400078f10ff */
        /* <DEDUP_REMOVED lines=9> */
[----:B------:R-:W-:Y:S01]  /*1160*/  LEA.HI R33, R23, R20, RZ, 0x2 ;  /* 0x0000001417217211 */ /* 0x000fe200078f10ff */
[----:B------:R-:W-:Y:S01]  /*1170*/  IMAD R23, R3, c[0x0][0x1c0], RZ ;  /* 0x0000700003177a24 */ /* 0x000fe200078e02ff */
[----:B------:R-:W-:Y:S01]  /*1180*/  LEA.HI R36, R34, R25, RZ, 0x2 ;  /* 0x0000001922247211 */ /* 0x000fe200078f10ff */
[----:B------:R-:W-:Y:S01]  /*1190*/  IMAD.IADD R18, R18, 0x1, -R19 ;  /* 0x0000000112127824 */ /* 0x000fe200078e0a13 */
[----:B------:R-:W-:Y:S01]  /*11a0*/  SHF.R.S32.HI R20, RZ, 0x1f, R21 ;  /* 0x0000001fff147819 */ /* 0x000fe20000011415 */
[----:B------:R-:W-:Y:S01]  /*11b0*/  IMAD.SHL.U32 R33, R33, 0x10, RZ ;  /* 0x0000001021217824 */ /* 0x000fe200078e00ff */
[----:B------:R-:W-:Y:S01]  /*11c0*/  SHF.R.S32.HI R34, RZ, 0x1f, R35 ;  /* 0x0000001fff227819 */ /* 0x000fe20000011423 */
[----:B------:R-:W-:Y:S01]  /*11d0*/  IMAD.SHL.U32 R36, R36, 0x10, RZ ;  /* 0x0000001024247824 */ /* 0x000fe200078e00ff */
[----:B------:R-:W-:Y:S02]  /*11e0*/  SHF.R.S32.HI R19, RZ, 0x1f, R24 ;  /* 0x0000001fff137819 */ /* 0x000fe40000011418 */
[----:B------:R-:W-:-:S02]  /*11f0*/  LEA.HI R20, R20, R21, RZ, 0x3 ;  /* 0x0000001514147211 */ /* 0x000fc400078f18ff */
[----:B------:R-:W-:Y:S01]  /*1200*/  LEA.HI R37, R34, R35, RZ, 0x3 ;  /* 0x0000002322257211 */ /* 0x000fe200078f18ff */
[----:B------:R-:W-:Y:S01]  /*1210*/  IMAD.SHL.U32 R34, R7, 0x8, RZ ;  /* 0x0000000807227824 */ /* 0x000fe200078e00ff */
[----:B------:R-:W-:Y:S02]  /*1220*/  LEA.HI R19, R19, R24, RZ, 0x3 ;  /* 0x0000001813137211 */ /* 0x000fe400078f18ff */
[----:B------:R-:W-:Y:S02]  /*1230*/  LOP3.LUT R20, R20, 0xfffffff8, RZ, 0xc0, !PT ;  /* 0xfffffff814147812 */ /* 0x000fe400078ec0ff */
[----:B------:R-:W-:Y:S01]  /*1240*/  LOP3.LUT R38, R37, 0xfffffff8, RZ, 0xc0, !PT ;  /* 0xfffffff825267812 */ /* 0x000fe200078ec0ff */
[----:B------:R-:W-:Y:S01]  /*1250*/  IMAD.U32 R37, RZ, RZ, UR16 ;  /* 0x00000010ff257e24 */ /* 0x000fe2000f8e00ff */
[----:B------:R-:W-:Y:S02]  /*1260*/  SHF.R.S32.HI R40, RZ, 0x1f, R34 ;  /* 0x0000001fff287819 */ /* 0x000fe40000011422 */
[----:B------:R-:W-:-:S02]  /*1270*/  IADD3 R34, P0, R23, R34, RZ ;  /* 0x0000002217227210 */ /* 0x000fc40007f1e0ff */
[----:B------:R-:W-:Y:S01]  /*1280*/  LOP3.LUT R25, R19, 0xfffffff8, RZ, 0xc0, !PT ;  /* 0xfffffff813197812 */ /* 0x000fe200078ec0ff */
[----:B------:R-:W-:Y:S01]  /*1290*/  IMAD.IADD R19, R21, 0x1, -R20 ;  /* 0x0000000115137824 */ /* 0x000fe200078e0a14 */
[----:B------:R-:W-:Y:S01]  /*12a0*/  LOP3.LUT R26, R26, 0xffffffc0, RZ, 0xc0, !PT ;  /* 0xffffffc01a1a7812 */ /* 0x000fe200078ec0ff */
[----:B------:R-:W-:Y:S01]  /*12b0*/  IMAD.IADD R21, R35, 0x1, -R38 ;  /* 0x0000000123157824 */ /* 0x000fe200078e0a26 */
[----:B------:R-:W-:Y:S01]  /*12c0*/  LEA.HI.X.SX32 R35, R23, R40, 0x1, P0 ;  /* 0x0000002817237211 */ /* 0x000fe200000f0eff */
[----:B------:R-:W-:Y:S01]  /*12d0*/  IMAD R40, R22, 0x8, R7 ;  /* 0x0000000816287824 */ /* 0x000fe200078e0207 */
[----:B------:R-:W-:Y:S01]  /*12e0*/  LOP3.LUT R27, R27, 0xffffffc0, RZ, 0xc0, !PT ;  /* 0xffffffc01b1b7812 */ /* 0x000fe200078ec0ff */
[----:B------:R-:W-:Y:S01]  /*12f0*/  IMAD.IADD R20, R24, 0x1, -R25 ;  /* 0x0000000118147824 */ /* 0x000fe200078e0a19 */
[----:B------:R-:W-:Y:S01]  /*1300*/  LOP3.LUT R28, R28, 0xffffffc0, RZ, 0xc0, !PT ;  /* 0xffffffc01c1c7812 */ /* 0x000fe200078ec0ff */
[----:B------:R-:W-:Y:S01]  /*1310*/  IMAD.MOV.U32 R25, RZ, RZ, c[0x0][0x1bc] ;  /* 0x00006f00ff197624 */ /* 0x000fe200078e00ff */
[----:B------:R-:W-:Y:S01]  /*1320*/  LEA R39, R40, 0xc0, 0x2 ;  /* 0x000000c028277811 */ /* 0x000fe200078e10ff */
[----:B------:R-:W-:Y:S01]  /*1330*/  IMAD R24, R5, 0x28, RZ ;  /* 0x0000002805187824 */ /* 0x000fe200078e02ff */
[----:B------:R-:W-:Y:S01]  /*1340*/  LOP3.LUT R29, R29, 0xffffffc0, RZ, 0xc0, !PT ;  /* 0xffffffc01d1d7812 */ /* 0x000fe200078ec0ff */
[----:B------:R-:W-:Y:S01]  /*1350*/  IMAD.MOV.U32 R7, RZ, RZ, -0x800001 ;  /* 0xff7fffffff077424 */ /* 0x000fe200078e00ff */
[----:B------:R-:W-:-:S02]  /*1360*/  LOP3.LUT R30, R30, 0xffffffc0, RZ, 0xc0, !PT ;  /* 0xffffffc01e1e7812 */ /* 0x000fc400078ec0ff */
[----:B------:R-:W-:Y:S02]  /*1370*/  LOP3.LUT R31, R31, 0xffffffc0, RZ, 0xc0, !PT ;  /* 0xffffffc01f1f7812 */ /* 0x000fe400078ec0ff */
[----:B------:R-:W-:Y:S02]  /*1380*/  LOP3.LUT R32, R32, 0xffffffc0, RZ, 0xc0, !PT ;  /* 0xffffffc020207812 */ /* 0x000fe400078ec0ff */
[----:B------:R-:W-:Y:S02]  /*1390*/  LOP3.LUT R33, R33, 0xffffffc0, RZ, 0xc0, !PT ;  /* 0xffffffc021217812 */ /* 0x000fe400078ec0ff */
[----:B------:R-:W-:Y:S02]  /*13a0*/  LOP3.LUT R38, R36, 0xffffffc0, RZ, 0xc0, !PT ;  /* 0xffffffc024267812 */ /* 0x000fe400078ec0ff */
[----:B------:R-:W-:Y:S02]  /*13b0*/  IADD3 R40, R40, UR9, RZ ;  /* 0x0000000928287c10 */ /* 0x000fe4000fffe0ff */
[----:B------:R-:W-:-:S02]  /*13c0*/  LEA R22, R22, UR9, 0x3 ;  /* 0x0000000916167c11 */ /* 0x000fc4000f8e18ff */
        /* <DEDUP_REMOVED lines=21> */
.L_x_21217:
        /* <DEDUP_REMOVED lines=24> */
[----:B0-----:R-:W-:-:S04]  /*16a0*/  IMAD.MOV R36, RZ, RZ, -R37 ;  /* 0x000000ffff247224 */ /* 0x001fc800078e0a25 */
[----:B------:R-:W-:Y:S02]  /*16b0*/  IMAD R61, R36, R59, RZ ;  /* 0x0000003b243d7224 */ /* 0x000fe400078e02ff */
[----:B------:R-:W-:-:S04]  /*16c0*/  IMAD.MOV.U32 R36, RZ, RZ, RZ ;  /* 0x000000ffff247224 */ /* 0x000fc800078e00ff */
[----:B------:R-:W-:Y:S01]  /*16d0*/  IMAD.HI.U32 R61, R37, R61, R36 ;  /* 0x0000003d253d7227 */ /* 0x000fe200078e0024 */
[----:B------:R-:W-:Y:S02]  /*16e0*/  LOP3.LUT R36, R22, c[0x0][0x1e4], RZ, 0x3c, !PT ;  /* 0x0000790016247a12 */ /* 0x000fe400078e3cff */
        /* <DEDUP_REMOVED lines=34> */
[----:B------:R-:W-:Y:S02]  /*1910*/  LEA.HI.X R67, R36, c[0x0][0x184], R37, 0x1, P2 ;  /* 0x0000610024437a11 */ /* 0x000fe400010f0c25 */
[----:B------:R-:W0:Y:S04]  /*1920*/  LDS.64 R36, [R24] ;  /* 0x0000000018247984 */ /* 0x000e280000000a00 */
[----:B------:R-:W3:Y:S01]  /*1930*/  LDG.E.CONSTANT R66, [R66.64] ;  /* 0x0000000c42427981 */ /* 0x000ee2000c1e9900 */
[--C-:B0-----:R-:W-:Y:S02]  /*1940*/  HADD2.F32 R61, -RZ, R37.reuse.H0_H0 ;  /* 0x20000025ff3d7230 */ /* 0x101fe40000004100 */
[----:B------:R-:W-:Y:S02]  /*1950*/  HADD2.F32 R37, -RZ, R37.H1_H1 ;  /* 0x30000025ff257230 */ /* 0x000fe40000004100 */
[----:B------:R-:W-:-:S02]  /*1960*/  HADD2.F32 R63, -RZ, R36.H1_H1 ;  /* 0x30000024ff3f7230 */ /* 0x000fc40000004100 */
[--C-:B--2---:R-:W-:Y:S02]  /*1970*/  HADD2.F32 R68, -RZ, R64.reuse.H0_H0 ;  /* 0x20000040ff447230 */ /* 0x104fe40000004100 */
[----:B------:R-:W-:-:S03]  /*1980*/  HADD2.F32 R64, -RZ, R64.H1_H1 ;  /* 0x30000040ff407230 */ /* 0x000fc60000004100 */
[----:B------:R-:W-:Y:S02]  /*1990*/  FMUL.FTZ R61, R61, R68 ;  /* 0x000000443d3d7220 */ /* 0x000fe40000410000 */
[----:B------:R-:W-:Y:S01]  /*19a0*/  FMUL.FTZ R65, R37, R64 ;  /* 0x0000004025417220 */ /* 0x000fe20000410000 */
[----:B------:R-:W-:Y:S01]  /*19b0*/  HADD2.F32 R64, -RZ, R36.H0_H0 ;  /* 0x20000024ff407230 */ /* 0x000fe20000004100 */
[----:B------:R-:W-:Y:S01]  /*19c0*/  IADD3 R36, P0, P2, R14, R62, R27 ;  /* 0x0000003e0e247210 */ /* 0x000fe20007a1e01b */
[--C-:B---3--:R-:W-:Y:S02]  /*19d0*/  HADD2.F32 R37, -RZ, R66.reuse.H0_H0 ;  /* 0x20000042ff257230 */ /* 0x108fe40000004100 */
[----:B------:R-:W-:-:S03]  /*19e0*/  HADD2.F32 R66, -RZ, R66.H1_H1 ;  /* 0x30000042ff427230 */ /* 0x000fc60000004100 */
[----:B------:R-:W-:Y:S01]  /*19f0*/  FFMA.FTZ R61, R64, R37, R61 ;  /* 0x00000025403d7223 */ /* 0x000fe2000001003d */
[----:B------:R-:W-:Y:S01]  /*1a00*/  IADD3.X R37, R51, R59, R42, P0, P2 ;  /* 0x0000003b33257210 */ /* 0x000fe200007e442a */
[----:B------:R-:W-:Y:S01]  /*1a10*/  FFMA.FTZ R63, R63, R66, R65 ;  /* 0x000000423f3f7223 */ /* 0x000fe20000010041 */
[----:B------:R-:W-:-:S04]  /*1a20*/  LEA R66, P3, R36, c[0x0][0x180], 0x1 ;  /* 0x0000600024427a11 */ /* 0x000fc800078608ff */
[----:B------:R-:W-:Y:S02]  /*1a30*/  LEA.HI.X R67, R36, c[0x0][0x184], R37, 0x1, P3 ;  /* 0x0000610024437a11 */ /* 0x000fe400018f0c25 */
[----:B------:R-:W0:Y:S04]  /*1a40*/  LDS.64 R36, [R24+0x8] ;  /* 0x0000080018247984 */ /* 0x000e280000000a00 */
[----:B------:R-:W2:Y:S01]  /*1a50*/  LDG.E.CONSTANT R66, [R66.64] ;  /* 0x0000000c42427981 */ /* 0x000ea2000c1e9900 */
[--C-:B0-----:R-:W-:Y:S02]  /*1a60*/  HADD2.F32 R64, -RZ, R36.reuse.H0_H0 ;  /* 0x20000024ff407230 */ /* 0x101fe40000004100 */
[----:B------:R-:W-:Y:S02]  /*1a70*/  HADD2.F32 R36, -RZ, R36.H1_H1 ;  /* 0x30000024ff247230 */ /* 0x000fe40000004100 */
[----:B--2---:R-:W-:-:S05]  /*1a80*/  HADD2.F32 R65, -RZ, R66.H0_H0 ;  /* 0x20000042ff417230 */ /* 0x004fca0000004100 */
        /* <DEDUP_REMOVED lines=8> */
[----:B------:R-:W-:Y:S02]  /*1b10*/  HADD2.F32 R36, -RZ, R37.H0_H0 ;  /* 0x20000025ff247230 */ /* 0x000fe40000004100 */
[----:B--2---:R-:W-:-:S05]  /*1b20*/  HADD2.F32 R66, -RZ, R64.H0_H0 ;  /* 0x20000040ff427230 */ /* 0x004fca0000004100 */
[----:B------:R-:W-:Y:S01]  /*1b30*/  FFMA.FTZ R61, R36, R66, R61 ;  /* 0x00000042243d7223 */ /* 0x000fe2000001003d */
[----:B------:R-:W-:Y:S02]  /*1b40*/  HADD2.F32 R36, -RZ, R37.H1_H1 ;  /* 0x30000025ff247230 */ /* 0x000fe40000004100 */
[----:B------:R-:W-:-:S05]  /*1b50*/  HADD2.F32 R37, -RZ, R64.H1_H1 ;  /* 0x30000040ff257230 */ /* 0x000fca0000004100 */
[----:B------:R-:W-:Y:S01]  /*1b60*/  FFMA.FTZ R63, R36, R37, R63 ;  /* 0x00000025243f7223 */ /* 0x000fe2000001003f */
[----:B------:R-:W-:-:S04]  /*1b70*/  IADD3 R36, P0, P2, R16, R62, R29 ;  /* 0x0000003e10247210 */ /* 0x000fc80007a1e01d */
[----:B------:R-:W-:Y:S02]  /*1b80*/  LEA R66, P3, R36, c[0x0][0x180], 0x1 ;  /* 0x0000600024427a11 */ /* 0x000fe400078608ff */
[----:B------:R-:W-:-:S04]  /*1b90*/  IADD3.X R37, R53, R59, R44, P0, P2 ;  /* 0x0000003b35257210 */ /* 0x000fc800007e442c */
        /* <DEDUP_REMOVED lines=50> */
[----:B------:R-:W-:Y:S01]  /*1ec0*/  IADD3.X R68, R60, R59, R49, P0, P2 ;  /* 0x0000003b3c447210 */ /* 0x000fe200007e4431 */
[----:B0-----:R-:W-:Y:S02]  /*1ed0*/  HADD2.F32 R64, -RZ, R36.H0_H0 ;  /* 0x20000024ff407230 */ /* 0x001fe40000004100 */
[----:B--2---:R-:W-:-:S05]  /*1ee0*/  HADD2.F32 R62, -RZ, R66.H0_H0 ;  /* 0x20000042ff3e7230 */ /* 0x004fca0000004100 */
[----:B------:R-:W-:Y:S01]  /*1ef0*/  FFMA.FTZ R64, R64, R62, R63 ;  /* 0x0000003e40407223 */ /* 0x000fe2000001003f */
[----:B------:R-:W-:-:S04]  /*1f00*/  LEA R62, P0, R65, c[0x0][0x180], 0x1 ;  /* 0x00006000413e7a11 */ /* 0x000fc800078008ff */
[----:B------:R-:W-:-:S05]  /*1f10*/  LEA.HI.X R63, R65, c[0x0][0x184], R68, 0x1, P0 ;  /* 0x00006100413f7a11 */ /* 0x000fca00000f0c44 */
[----:B------:R-:W2:Y:S01]  /*1f20*/  LDG.E.CONSTANT R62, [R62.64] ;  /* 0x0000000c3e3e7981 */ /* 0x000ea2000c1e9900 */
[----:B------:R-:W-:Y:S01]  /*1f30*/  HADD2.F32 R36, -RZ, R36.H1_H1 ;  /* 0x30000024ff247230 */ /* 0x000fe20000004100 */
[----:B-----5:R-:W-:Y:S01]  /*1f40*/  FSETP.NEU.FTZ.AND P2, PT, R0, RZ, PT ;  /* 0x000000ff0000720b */ /* 0x020fe20003f5d000 */
[----:B------:R-:W-:Y:S02]  /*1f50*/  HADD2.F32 R66, -RZ, R66.H1_H1 ;  /* 0x30000042ff427230 */ /* 0x000fe40000004100 */
[--C-:B------:R-:W-:Y:S02]  /*1f60*/  HADD2.F32 R59, -RZ, R37.reuse.H0_H0 ;  /* 0x20000025ff3b7230 */ /* 0x100fe40000004100 */
[----:B------:R-:W-:Y:S01]  /*1f70*/  HADD2.F32 R37, -RZ, R37.H1_H1 ;  /* 0x30000025ff257230 */ /* 0x000fe20000004100 */
[----:B------:R-:W-:Y:S01]  /*1f80*/  FFMA.FTZ R36, R36, R66, R61 ;  /* 0x0000004224247223 */ /* 0x000fe2000001003d */
[----:B--2---:R-:W-:-:S05]  /*1f90*/  HADD2.F32 R61, -RZ, R62.H0_H0 ;  /* 0x2000003eff3d7230 */ /* 0x004fca0000004100 */
[----:B------:R-:W-:Y:S01]  /*1fa0*/  FFMA.FTZ R61, R59, R61, R64 ;  /* 0x0000003d3b3d7223 */ /* 0x000fe20000010040 */
[----:B------:R-:W-:-:S05]  /*1fb0*/  HADD2.F32 R59, -RZ, R62.H1_H1 ;  /* 0x3000003eff3b7230 */ /* 0x000fca0000004100 */
[----:B------:R-:W-:-:S04]  /*1fc0*/  FFMA.FTZ R36, R37, R59, R36 ;  /* 0x0000003b25247223 */ /* 0x000fc80000010024 */
[----:B------:R-:W-:Y:S01]  /*1fd0*/  FADD.FTZ R63, R61, R36 ;  /* 0x000000243d3f7221 */ /* 0x000fe20000010000 */
[----:B------:R-:W-:Y:S05]  /*1fe0*/  BRA.DIV ~URZ, `(.L_x_21214) ;  /* 0x000033927f007947 */ /* 0x000fea000b800000 */
[----:B------:R0:W1:Y:S02]  /*1ff0*/  SHFL.BFLY PT, R36, R63, 0x2, 0x1f ;  /* 0x0c401f003f247f89 */ /* 0x00006400000e0000 */
.L_x_21261:
[----:B01----:R-:W-:Y:S01]  /*2000*/  FADD.FTZ R63, R63, R36 ;  /* 0x000000243f3f7221 */ /* 0x003fe20000010000 */
[----:B------:R-:W-:Y:S05]  /*2010*/  BRA.DIV ~URZ, `(.L_x_21215) ;  /* 0x000033e27f007947 */ /* 0x000fea000b800000 */
[----:B------:R0:W1:Y:S02]  /*2020*/  SHFL.BFLY PT, R36, R63, 0x1, 0x1f ;  /* 0x0c201f003f247f89 */ /* 0x00006400000e0000 */
.L_x_21262:
        /* <DEDUP_REMOVED lines=13> */
.L_x_21213:
[----:B------:R-:W-:-:S13]  /*2100*/  ISETP.NE.AND P0, PT, R5, RZ, PT ;  /* 0x000000ff0500720c */ /* 0x000fda0003f05270 */
[----:B------:R-:W-:-:S05]  /*2110*/  @!P0 IMAD.MOV.U32 R36, RZ, RZ, -0x800001 ;  /* 0xff7fffffff248424 */ /* 0x000fca00078e00ff */
[----:B------:R0:W-:Y:S02]  /*2120*/  @!P0 STS [R39], R36 ;  /* 0x0000002427008388 */ /* 0x0001e40000000800 */
.L_x_21216:
[----:B------:R-:W-:Y:S05]  /*2130*/  BSYNC B1 ;  /* 0x0000000000017941 */ /* 0x000fea0003800000 */
.L_x_21212:
        /* <DEDUP_REMOVED lines=9> */
.L_x_21211:
[----:B------:R-:W-:Y:S05]  /*21d0*/  BSYNC B0 ;  /* 0x0000000000007941 */ /* 0x000fea0003800000 */
.L_x_21210:
[----:B------:R-:W-:Y:S05]  /*21e0*/  BRA.DIV ~URZ, `(.L_x_21218) ;  /* 0x000032927f007947 */ /* 0x000fea000b800000 */
[----:B-----5:R0:W1:Y:S02]  /*21f0*/  SHFL.BFLY PT, R0, R7, 0x10, 0x1f ;  /* 0x0e001f0007007f89 */ /* 0x02006400000e0000 */
.L_x_21263:
[----:B01----:R-:W-:Y:S01]  /*2200*/  FMNMX.FTZ R7, R0, R7, !PT ;  /* 0x0000000700077209 */ /* 0x003fe20007810000 */
[----:B------:R-:W-:Y:S05]  /*2210*/  BRA.DIV ~URZ, `(.L_x_21219) ;  /* 0x000032e27f007947 */ /* 0x000fea000b800000 */
[----:B------:R-:W0:Y:S02]  /*2220*/  SHFL.BFLY PT, R0, R7, 0x8, 0x1f ;  /* 0x0d001f0007007f89 */ /* 0x000e2400000e0000 */
[----:B0-----:R-:W-:-:S05]  /*2230*/  FMNMX.FTZ R0, R7, R0, !PT ;  /* 0x0000000007007209 */ /* 0x001fca0007810000 */
[----:B------:R0:W1:Y:S02]  /*2240*/  SHFL.BFLY PT, R5, R0, 0x4, 0x1f ;  /* 0x0c801f0000057f89 */ /* 0x00006400000e0000 */
.L_x_21264:
        /* <DEDUP_REMOVED lines=9> */
[----:B------:R-:W-:Y:S01]  /*22e0*/  IMAD.MOV.U32 R7, RZ, RZ, -0x800001 ;  /* 0xff7fffffff077424 */ /* 0x000fe200078e00ff */
        /* <DEDUP_REMOVED lines=14> */
[----:B------:R-:W-:Y:S02]  /*23d0*/  IMAD.MOV.U32 R9, RZ, RZ, R2 ;  /* 0x000000ffff097224 */ /* 0x000fe400078e0002 */
        /* <DEDUP_REMOVED lines=15> */
.L_x_21224:
        /* <DEDUP_REMOVED lines=11> */
.L_x_21223:
[----:B------:R-:W-:Y:S05]  /*2580*/  BSYNC B1 ;  /* 0x0000000000017941 */ /* 0x000fea0003800000 */
.L_x_21222:
        /* <DEDUP_REMOVED lines=11> */
.L_x_21227:
        /* <DEDUP_REMOVED lines=100> */
.L_x_21226:
[----:B------:R-:W-:Y:S05]  /*2c80*/  BSYNC B1 ;  /* 0x0000000000017941 */ /* 0x000fea0003800000 */
.L_x_21225:
        /* <DEDUP_REMOVED lines=55> */
.L_x_21229:
[----:B------:R-:W-:Y:S05]  /*3000*/  BSYNC B1 ;  /* 0x0000000000017941 */ /* 0x000fea0003800000 */
.L_x_21228:
        /* <DEDUP_REMOVED lines=26> */
.L_x_21221:
[----:B------:R-:W-:Y:S05]  /*31b0*/  BSYNC B0 ;  /* 0x0000000000007941 */ /* 0x000fea0003800000 */
.L_x_21220:
        /* <DEDUP_REMOVED lines=44> */
.L_x_21234:
        /* <DEDUP_REMOVED lines=8> */
.L_x_21233:
[----:B------:R-:W-:Y:S05]  /*3500*/  BSYNC B1 ;  /* 0x0000000000017941 */ /* 0x000fea0003800000 */
.L_x_21232:
        /* <DEDUP_REMOVED lines=11> */
.L_x_21237:
        /* <DEDUP_REMOVED lines=52> */
.L_x_21236:
[----:B------:R-:W-:Y:S05]  /*3900*/  BSYNC B1 ;  /* 0x0000000000017941 */ /* 0x000fea0003800000 */
.L_x_21235:
        /* <DEDUP_REMOVED lines=31> */
.L_x_21239:
[----:B------:R-:W-:Y:S05]  /*3b00*/  BSYNC B1 ;  /* 0x0000000000017941 */ /* 0x000fea0003800000 */
.L_x_21238:
        /* <DEDUP_REMOVED lines=14> */
.L_x_21231:
[----:B------:R-:W-:Y:S05]  /*3bf0*/  BSYNC B0 ;  /* 0x0000000000007941 */ /* 0x000fea0003800000 */
.L_x_21230:
        /* <DEDUP_REMOVED lines=32> */
.L_x_21241:
[----:B------:R-:W-:Y:S05]  /*3e00*/  BSYNC B0 ;  /* 0x0000000000007941 */ /* 0x000fea0003800000 */
.L_x_21240:
        /* <DEDUP_REMOVED lines=8> */
[----:B------:R-:W1:Y:S01]  /*3e90*/  I2F.RP R11, R28 ;  /* 0x0000001c000b7306 */ /* 0x000e620000209400 */
[----:B------:R-:W2:Y:S01]  /*3ea0*/  S2R R9, SR_CTAID.Z ;  /* 0x0000000000097919 */ /* 0x000ea20000002700 */
[----:B------:R-:W-:Y:S01]  /*3eb0*/  LEA.HI R5, R5, R2, RZ, 0x5 ;  /* 0x0000000205057211 */ /* 0x000fe200078f28ff */
[----:B------:R-:W-:Y:S01]  /*3ec0*/  IMAD.U32 R34, RZ, RZ, UR5 ;  /* 0x00000005ff227e24 */ /* 0x000fe2000f8e00ff */
[----:B------:R-:W-:Y:S01]  /*3ed0*/  IADD3 R32, R6, -c[0x0][0x1dc], RZ ;  /* 0x8000770006207a10 */ /* 0x000fe20007ffe0ff */
[----:B------:R-:W-:Y:S01]  /*3ee0*/  IMAD.MOV.U32 R6, RZ, RZ, RZ ;  /* 0x000000ffff067224 */ /* 0x000fe200078e00ff */
[----:B------:R-:W-:Y:S01]  /*3ef0*/  SHF.R.S32.HI R38, RZ, 0x5, R5 ;  /* 0x00000005ff267819 */ /* 0x000fe20000011405 */
[----:B------:R-:W-:Y:S01]  /*3f00*/  IMAD.SHL.U32 R37, R4, 0x8, RZ ;  /* 0x0000000804257824 */ /* 0x000fe200078e00ff */
[----:B------:R-:W-:Y:S01]  /*3f10*/  SHF.R.S32.HI R36, RZ, 0x1f, R36 ;  /* 0x0000001fff247819 */ /* 0x000fe20000011424 */
[----:B------:R-:W-:Y:S01]  /*3f20*/  IMAD.MOV.U32 R5, RZ, RZ, RZ ;  /* 0x000000ffff057224 */ /* 0x000fe200078e00ff */
[----:B------:R-:W-:-:S02]  /*3f30*/  IADD3 R34, -R34, 0x1, RZ ;  /* 0x0000000122227810 */ /* 0x000fc40007ffe1ff */
        /* <DEDUP_REMOVED lines=14> */
[----:B0-----:R-:W-:-:S04]  /*4020*/  IMAD.MOV R33, RZ, RZ, -R7 ;  /* 0x000000ffff217224 */ /* 0x001fc800078e0a07 */
[----:B------:R-:W-:-:S04]  /*4030*/  IMAD R33, R33, R28, RZ ;  /* 0x0000001c21217224 */ /* 0x000fc800078e02ff */
[----:B------:R-:W-:-:S04]  /*4040*/  IMAD.HI.U32 R33, R7, R33, R6 ;  /* 0x0000002107217227 */ /* 0x000fc800078e0006 */
[----:B------:R-:W-:Y:S01]  /*4050*/  IMAD R6, R3, c[0x0][0x1c0], RZ ;  /* 0x0000700003067a24 */ /* 0x000fe200078e02ff */
[----:B------:R-:W-:-:S04]  /*4060*/  IADD3 R3, R37, 0x200, RZ ;  /* 0x0000020025037810 */ /* 0x000fc80007ffe0ff */
[----:B------:R-:W-:Y:S02]  /*4070*/  SHF.R.S32.HI R7, RZ, 0x1f, R6 ;  /* 0x0000001fff077819 */ /* 0x000fe40000011406 */
.L_x_21252:
        /* <DEDUP_REMOVED lines=73> */
[C---:B------:R-:W-:Y:S02]  /*4510*/  IADD3 R22, R39.reuse, 0x2, RZ ;  /* 0x0000000227167810 */ /* 0x040fe40007ffe0ff */
[C---:B------:R-:W-:Y:S02]  /*4520*/  IADD3 R23, R39.reuse, 0x3, RZ ;  /* 0x0000000327177810 */ /* 0x040fe40007ffe0ff */
[----:B------:R-:W-:Y:S02]  /*4530*/  ISETP.GE.AND P5, PT, R22, UR16, PT ;  /* 0x0000001016007c0c */ /* 0x000fe4000bfa6270 */
[C---:B------:R-:W-:Y:S02]  /*4540*/  IADD3 R22, R39.reuse, 0x5, RZ ;  /* 0x0000000527167810 */ /* 0x040fe40007ffe0ff */
[----:B------:R-:W-:Y:S02]  /*4550*/  IADD3 R25, R39, 0x4, RZ ;  /* 0x0000000427197810 */ /* 0x000fe40007ffe0ff */
[----:B------:R-:W-:-:S02]  /*4560*/  ISETP.GE.AND P3, PT, R22, UR16, PT ;  /* 0x0000001016007c0c */ /* 0x000fc4000bf66270 */
[----:B------:R-:W-:Y:S02]  /*4570*/  ISETP.GE.AND P2, PT, R23, UR16, PT ;  /* 0x0000001017007c0c */ /* 0x000fe4000bf46270 */
[C---:B------:R-:W-:Y:S02]  /*4580*/  IADD3 R22, R39.reuse, 0x7, RZ ;  /* 0x0000000727167810 */ /* 0x040fe40007ffe0ff */
[----:B------:R-:W-:Y:S02]  /*4590*/  IADD3 R23, R39, 0x6, RZ ;  /* 0x0000000627177810 */ /* 0x000fe40007ffe0ff */
[----:B------:R-:W-:Y:S02]  /*45a0*/  ISETP.GE.AND P6, PT, R25, UR16, PT ;  /* 0x0000001019007c0c */ /* 0x000fe4000bfc6270 */
[----:B-----5:R-:W-:Y:S02]  /*45b0*/  SEL R25, R17, RZ, !P5 ;  /* 0x000000ff11197207 */ /* 0x020fe40006800000 */
[----:B------:R-:W-:-:S02]  /*45c0*/  ISETP.GE.AND P5, PT, R22, UR16, PT ;  /* 0x0000001016007c0c */ /* 0x000fc4000bfa6270 */
[----:B------:R-:W-:Y:S02]  /*45d0*/  ISETP.GE.AND P4, PT, R23, UR16, PT ;  /* 0x0000001017007c0c */ /* 0x000fe4000bf86270 */
[----:B------:R-:W-:Y:S02]  /*45e0*/  SEL R22, R18, RZ, !P6 ;  /* 0x000000ff12167207 */ /* 0x000fe40007000000 */
[----:B------:R-:W-:Y:S02]  /*45f0*/  PRMT R18, R17, 0x7632, R18 ;  /* 0x0000763211127816 */ /* 0x000fe40000000012 */
[----:B------:R-:W-:Y:S02]  /*4600*/  IADD3 R23, R39, 0x1, RZ ;  /* 0x0000000127177810 */ /* 0x000fe40007ffe0ff */
[----:B------:R-:W-:Y:S02]  /*4610*/  SEL R42, R19, RZ, !P4 ;  /* 0x000000ff132a7207 */ /* 0x000fe40006000000 */
[----:B------:R-:W-:-:S02]  /*4620*/  PRMT R19, R18, 0x7632, R19 ;  /* 0x0000763212137816 */ /* 0x000fc40000000013 */
        /* <DEDUP_REMOVED lines=13> */
.L_x_21247:
[----:B------:R-:W-:Y:S05]  /*4700*/  BSYNC B2 ;  /* 0x0000000000027941 */ /* 0x000fea0003800000 */
.L_x_21246:
[----:B------:R-:W-:Y:S01]  /*4710*/  BSSY B2, `(.L_x_21248) ;  /* 0x0000022000027945 */ /* 0x000fe20003800000 */
[----:B-----5:R-:W-:Y:S01]  /*4720*/  HFMA2.MMA R22, R20, R17, -RZ ;  /* 0x0000001114167235 */ /* 0x020fe200001000ff */
[----:B------:R-:W-:Y:S05]  /*4730*/  @P1 BRA `(.L_x_21249) ;  /* 0x000001f000001947 */ /* 0x000fea0003800000 */
[C---:B------:R-:W-:Y:S02]  /*4740*/  IADD3 R23, R39.reuse, 0x3, RZ ;  /* 0x0000000327177810 */ /* 0x040fe40007ffe0ff */
[C---:B------:R-:W-:Y:S02]  /*4750*/  IADD3 R25, R39.reuse, 0x4, RZ ;  /* 0x0000000427197810 */ /* 0x040fe40007ffe0ff */
[----:B------:R-:W-:Y:S02]  /*4760*/  IADD3 R17, R39, 0x2, RZ ;  /* 0x0000000227117810 */ /* 0x000fe40007ffe0ff */
[----:B------:R-:W-:Y:S02]  /*4770*/  ISETP.GE.AND P2, PT, R23, UR16, PT ;  /* 0x0000001017007c0c */ /* 0x000fe4000bf46270 */
[----:B------:R-:W-:-:S02]  /*4780*/  IADD3 R23, R39, 0x6, RZ ;  /* 0x0000000627177810 */ /* 0x000fc40007ffe0ff */
[----:B------:R-:W-:Y:S02]  /*4790*/  ISETP.GE.AND P6, PT, R25, UR16, PT ;  /* 0x0000001019007c0c */ /* 0x000fe4000bfc6270 */
[----:B------:R-:W-:Y:S02]  /*47a0*/  ISETP.GE.AND P5, PT, R17, UR16, PT ;  /* 0x0000001011007c0c */ /* 0x000fe4000bfa6270 */
[----:B------:R-:W-:Y:S02]  /*47b0*/  IADD3 R17, R39, 0x5, RZ ;  /* 0x0000000527117810 */ /* 0x000fe40007ffe0ff */
[----:B------:R-:W-:Y:S02]  /*47c0*/  ISETP.GE.AND P4, PT, R23, UR16, PT ;  /* 0x0000001017007c0c */ /* 0x000fe4000bf86270 */
[----:B------:R-:W-:Y:S02]  /*47d0*/  SEL R42, R14, RZ, !P6 ;  /* 0x000000ff0e2a7207 */ /* 0x000fe40007000000 */
[----:B------:R-:W-:-:S02]  /*47e0*/  PRMT R14, R13, 0x7632, R14 ;  /* 0x000076320d0e7816 */ /* 0x000fc4000000000e */
[----:B------:R-:W-:Y:S02]  /*47f0*/  ISETP.GE.AND P3, PT, R17, UR16, PT ;  /* 0x0000001011007c0c */ /* 0x000fe4000bf66270 */
[----:B------:R-:W-:Y:S02]  /*4800*/  IADD3 R17, R39, 0x7, RZ ;  /* 0x0000000727117810 */ /* 0x000fe40007ffe0ff */
[----:B------:R-:W-:Y:S02]  /*4810*/  SEL R44, R15, RZ, !P4 ;  /* 0x000000ff0f2c7207 */ /* 0x000fe40006000000 */
[----:B------:R-:W-:Y:S02]  /*4820*/  PRMT R15, R14, 0x7632, R15 ;  /* 0x000076320e0f7816 */ /* 0x000fe4000000000f */
[----:B------:R-:W-:Y:S02]  /*4830*/  IADD3 R25, R39, 0x1, RZ ;  /* 0x0000000127197810 */ /* 0x000fe40007ffe0ff */
[----:B------:R-:W-:-:S02]  /*4840*/  SEL R23, R13, RZ, !P5 ;  /* 0x000000ff0d177207 */ /* 0x000fc40006800000 */
[----:B------:R-:W-:Y:S02]  /*4850*/  ISETP.GE.AND P5, PT, R17, UR16, PT ;  /* 0x0000001011007c0c */ /* 0x000fe4000bfa6270 */
[----:B------:R-:W-:Y:S02]  /*4860*/  PRMT R17, R15, 0x7632, R17 ;  /* 0x000076320f117816 */ /* 0x000fe40000000011 */
[----:B------:R-:W-:Y:S02]  /*4870*/  ISETP.GE.AND P6, PT, R25, UR16, PT ;  /* 0x0000001019007c0c */ /* 0x000fe4000bfc6270 */
[----:B------:R-:W-:Y:S02]  /*4880*/  ISETP.GE.AND P4, PT, R39, UR16, PT ;  /* 0x0000001027007c0c */ /* 0x000fe4000bf86270 */
        /* <DEDUP_REMOVED lines=10> */
.L_x_21249:
[----:B------:R-:W-:Y:S05]  /*4930*/  BSYNC B2 ;  /* 0x0000000000027941 */ /* 0x000fea0003800000 */
.L_x_21248:
[----:B------:R-:W-:Y:S01]  /*4940*/  IMAD.MOV.U32 R17, RZ, RZ, R21 ;  /* 0x000000ffff117224 */ /* 0x000fe200078e0015 */
[----:B------:R-:W-:Y:S01]  /*4950*/  HMUL2 R13, R20, R13 ;  /* 0x0000000d140d7232 */ /* 0x000fe20000000000 */
[----:B------:R-:W-:-:S03]  /*4960*/  ISETP.GT.AND P2, PT, R4, 0xf, PT ;  /* 0x0000000f0400780c */ /* 0x000fc60003f44270 */
[----:B------:R-:W-:Y:S01]  /*4970*/  HFMA2 R12, R17, R12, R13 ;  /* 0x0000000c110c7231 */ /* 0x000fe2000000000d */
[----:B------:R-:W-:Y:S01]  /*4980*/  HFMA2.MMA R22, R17, R16, R22 ;  /* 0x0000001011167235 */ /* 0x000fe20000000016 */
[----:B------:R-:W-:Y:S02]  /*4990*/  F2FP.PACK_AB R16, R27, R26 ;  /* 0x0000001a1b10723e */ /* 0x000fe400000000ff */
[----:B------:R-:W-:-:S03]  /*49a0*/  HFMA2 R12, R24, R14, R12 ;  /* 0x0000000e180c7231 */ /* 0x000fc6000000000c */
[----:B------:R-:W-:Y:S01]  /*49b0*/  HFMA2.MMA R22, R24, R18, R22 ;  /* 0x0000001218167235 */ /* 0x000fe20000000016 */
[----:B------:R-:W-:-:S05]  /*49c0*/  HFMA2 R15, R16, R15, R12 ;  /* 0x0000000f100f7231 */ /* 0x000fca000000000c */
        /* <DEDUP_REMOVED lines=48> */
.L_x_21251:
[----:B------:R-:W-:Y:S05]  /*4cd0*/  BSYNC B2 ;  /* 0x0000000000027941 */ /* 0x000fea0003800000 */
.L_x_21250:
        /* <DEDUP_REMOVED lines=8> */
.L_x_21245:
[----:B------:R-:W-:Y:S05]  /*4d60*/  BSYNC B0 ;  /* 0x0000000000007941 */ /* 0x000fea0003800000 */
.L_x_21244:
[----:B------:R-:W-:Y:S02]  /*4d70*/  IADD3 R0, P1, R0, 0x10, RZ ;  /* 0x0000001000007810 */ /* 0x000fe40007f3e0ff */
[----:B------:R-:W-:Y:S02]  /*4d80*/  IADD3 R39, R39, 0x20, RZ ;  /* 0x0000002027277810 */ /* 0x000fe40007ffe0ff */
[----:B------:R-:W-:Y:S01]  /*4d90*/  IADD3 R38, R38, 0x80, RZ ;  /* 0x0000008026267810 */ /* 0x000fe20007ffe0ff */
[----:B------:R-:W-:Y:S01]  /*4da0*/  IMAD.X R31, RZ, RZ, R31, P1 ;  /* 0x000000ffff1f7224 */ /* 0x000fe200008e061f */
[----:B------:R-:W-:Y:S05]  /*4db0*/  @!P0 BRA `(.L_x_21252) ;  /* 0xfffff2c000008947 */ /* 0x000fea000383ffff */
.L_x_21243:
[----:B------:R-:W-:Y:S05]  /*4dc0*/  BSYNC B1 ;  /* 0x0000000000017941 */ /* 0x000fea0003800000 */
.L_x_21242:
[----:B0-----:R-:W-:Y:S01]  /*4dd0*/  LOP3.LUT R0, R2, 0xffffffc0, RZ, 0xc0, !PT ;  /* 0xffffffc002007812 */ /* 0x001fe200078ec0ff */
        /* <DEDUP_REMOVED lines=8> */
[----:B------:R-:W-:Y:S02]  /*4e60*/  IADD3 R6, R2, 0x1f, RZ ;  /* 0x0000001f02067810 */ /* 0x000fe40007ffe0ff */
[----:B------:R-:W-:Y:S01]  /*4e70*/  ISETP.NE.AND P4, PT, R0, 0x20, PT ;  /* 0x000000200000780c */ /* 0x000fe20003f85270 */
[----:B------:R-:W-:Y:S01]  /*4e80*/  IMAD R0, R3, 0x50, R4 ;  /* 0x0000005003007824 */ /* 0x000fe200078e0204 */
[----:B------:R-:W-:-:S02]  /*4e90*/  ISETP.GT.AND P3, PT, R2, 0x3f, PT ;  /* 0x0000003f0200780c */ /* 0x000fc40003f64270 */
[----:B------:R-:W-:Y:S02]  /*4ea0*/  ISETP.GT.AND P0, PT, R2, 0x1f, PT ;  /* 0x0000001f0200780c */ /* 0x000fe40003f04270 */
[----:B------:R-:W-:Y:S01]  /*4eb0*/  ISETP.GT.U32.AND P1, PT, R6, 0x3e, PT ;  /* 0x0000003e0600780c */ /* 0x000fe20003f24070 */
[----:B------:R-:W-:Y:S07]  /*4ec0*/  @P2 BRA `(.L_x_21254) ;  /* 0x0000004000002947 */ /* 0x000fee0003800000 */
[----:B------:R-:W-:Y:S01]  /*4ed0*/  ISETP.GT.AND P2, PT, R4, 0xf, PT ;  /* 0x0000000f0400780c */ /* 0x000fe20003f44270 */
[----:B------:R0:W-:Y:S04]  /*4ee0*/  STS [R0.X4+-0x1c0], R7 ;  /* 0xfffe400700007388 */ /* 0x0001e80000004800 */
[----:B------:R0:W-:Y:S08]  /*4ef0*/  STS [R0.X4+-0x140], R30 ;  /* 0xfffec01e00007388 */ /* 0x0001f00000004800 */
[----:B------:R0:W-:Y:S02]  /*4f00*/  @!P2 STS [R0.X4+-0xc0], R29 ;  /* 0xffff401d0000a388 */ /* 0x0001e40000004800 */
.L_x_21254:
[----:B------:R-:W-:Y:S05]  /*4f10*/  BSYNC B0 ;  /* 0x0000000000007941 */ /* 0x000fea0003800000 */
.L_x_21253:
        /* <DEDUP_REMOVED lines=10> */
.L_x_21256:
[----:B------:R-:W-:Y:S05]  /*4fc0*/  BSYNC B0 ;  /* 0x0000000000007941 */ /* 0x000fea0003800000 */
.L_x_21255:
[----:B------:R-:W-:Y:S06]  /*4fd0*/  BAR.SYNC.DEFER_BLOCKING 0x0 ;  /* 0x0000000000007b1d */ /* 0x000fec0000010000 */
[----:B------:R-:W-:Y:S01]  /*4fe0*/  BSSY B0, `(.L_x_21257) ;  /* 0x0000006000007945 */ /* 0x000fe20003800000 */
[----:B------:R-:W-:Y:S05]  /*4ff0*/  @P4 BRA `(.L_x_21258) ;  /* 0x0000004000004947 */ /* 0x000fea0003800000 */
[----:B------:R-:W-:Y:S01]  /*5000*/  ISETP.GT.AND P2, PT, R4, 0xf, PT ;  /* 0x0000000f0400780c */ /* 0x000fe20003f44270 */
[----:B------:R1:W-:Y:S04]  /*5010*/  STS [R0.X4+-0x80], R7 ;  /* 0xffff800700007388 */ /* 0x0003e80000004800 */
[----:B------:R1:W-:Y:S08]  /*5020*/  STS [R0.X4], R30 ;  /* 0x0000001e00007388 */ /* 0x0003f00000004800 */
[----:B------:R1:W-:Y:S02]  /*5030*/  @!P2 STS [R0.X4+0x80], R29 ;  /* 0x0000801d0000a388 */ /* 0x0003e40000004800 */
.L_x_21258:
[----:B------:R-:W-:Y:S05]  /*5040*/  BSYNC B0 ;  /* 0x0000000000007941 */ /* 0x000fea0003800000 */
.L_x_21257:
        /* <DEDUP_REMOVED lines=10> */
.L_x_21260:
[----:B------:R-:W-:Y:S05]  /*50f0*/  BSYNC B0 ;  /* 0x0000000000007941 */ /* 0x000fea0003800000 */
.L_x_21259:
[----:B------:R-:W-:Y:S06]  /*5100*/  BAR.SYNC.DEFER_BLOCKING 0x0 ;  /* 0x0000000000007b1d */ /* 0x000fec0000010000 */
[----:B------:R-:W-:Y:S05]  /*5110*/  @P1 EXIT ;  /* 0x000000000000194d */ /* 0x000fea0003800000 */
[----:B------:R-:W2:Y:S01]  /*5120*/  S2UR UR4, SR_CTAID.Y ;  /* 0x00000000000479c3 */ /* 0x000ea20000002600 */
[----:B------:R-:W-:Y:S01]  /*5130*/  ULDC UR5, c[0x0][0xc] ;  /* 0x0000030000057ab9 */ /* 0x000fe20000000800 */
[----:B------:R-:W-:Y:S01]  /*5140*/  IADD3 R3, R4, 0x20, RZ ;  /* 0x0000002004037810 */ /* 0x000fe20007ffe0ff */
[----:B------:R-:W-:Y:S01]  /*5150*/  ULDC UR8, c[0x0][0x14] ;  /* 0x0000050000087ab9 */ /* 0x000fe20000000800 */
[----:B01----:R-:W-:-:S04]  /*5160*/  F2FP.PACK_AB R0, R30, R7 ;  /* 0x000000071e00723e */ /* 0x003fc800000000ff */
        /* <DEDUP_REMOVED lines=21> */
[----:B------:R-:W-:Y:S02]  /*52c0*/  LEA.HI.X R7, R5, c[0x0][0x174], R8, 0x1, P1 ;  /* 0x00005d0005077a11 */ /* 0x000fe400008f0c08 */
[----:B------:R-:W-:-:S05]  /*52d0*/  PRMT R5, R0, 0x7632, R5 ;  /* 0x0000763200057816 */ /* 0x000fca0000000005 */
        /* <DEDUP_REMOVED lines=10> */
.L_x_21214:
[----:B------:R-:W-:Y:S01]  /*5380*/  IMAD.MOV.U32 R59, RZ, RZ, R63 ;  /* 0x000000ffff3b7224 */ /* 0x000fe200078e003f */
[----:B------:R-:W-:Y:S01]  /*5390*/  MOV R36, 0x53e0 ;  /* 0x000053e000247802 */ /* 0x000fe20000000f00 */
[----:B------:R-:W-:Y:S02]  /*53a0*/  IMAD.MOV.U32 R62, RZ, RZ, 0x2 ;  /* 0x00000002ff3e7424 */ /* 0x000fe400078e00ff */
[----:B------:R-:W-:Y:S02]  /*53b0*/  IMAD.MOV.U32 R61, RZ, RZ, 0x1f ;  /* 0x0000001fff3d7424 */ /* 0x000fe400078e00ff */
[----:B------:R-:W-:Y:S02]  /*53c0*/  IMAD.MOV.U32 R64, RZ, RZ, -0x1 ;  /* 0xffffffffff407424 */ /* 0x000fe400078e00ff */
[----:B------:R-:W-:Y:S05]  /*53d0*/  CALL.REL.NOINC `($__internal_393_$__cuda_sm70_shflsync_bfly_p) ;  /* 0x0000021000007944 */ /* 0x000fea0003c00000 */
[----:B-1----:R-:W-:Y:S01]  /*53e0*/  IMAD.MOV.U32 R36, RZ, RZ, R59 ;  /* 0x000000ffff247224 */ /* 0x002fe200078e003b */
[----:B0-----:R-:W-:Y:S05]  /*53f0*/  BRA `(.L_x_21261) ;  /* 0xffffcc0000007947 */ /* 0x001fea000383ffff */
.L_x_21215:
[----:B------:R-:W-:Y:S01]  /*5400*/  IMAD.MOV.U32 R59, RZ, RZ, R63 ;  /* 0x000000ffff3b7224 */ /* 0x000fe200078e003f */
[----:B------:R-:W-:Y:S01]  /*5410*/  MOV R36, 0x5460 ;  /* 0x0000546000247802 */ /* 0x000fe20000000f00 */
[----:B------:R-:W-:-:S02]  /*5420*/  IMAD.MOV.U32 R62, RZ, RZ, 0x1 ;  /* 0x00000001ff3e7424 */ /* 0x000fc400078e00ff */
[----:B------:R-:W-:Y:S02]  /*5430*/  IMAD.MOV.U32 R61, RZ, RZ, 0x1f ;  /* 0x0000001fff3d7424 */ /* 0x000fe400078e00ff */
[----:B------:R-:W-:Y:S02]  /*5440*/  IMAD.MOV.U32 R64, RZ, RZ, -0x1 ;  /* 0xffffffffff407424 */ /* 0x000fe400078e00ff */
[----:B------:R-:W-:Y:S05]  /*5450*/  CALL.REL.NOINC `($__internal_393_$__cuda_sm70_shflsync_bfly_p) ;  /* 0x0000019000007944 */ /* 0x000fea0003c00000 */
[----:B-1----:R-:W-:Y:S01]  /*5460*/  IMAD.MOV.U32 R36, RZ, RZ, R59 ;  /* 0x000000ffff247224 */ /* 0x002fe200078e003b */
[----:B0-----:R-:W-:Y:S05]  /*5470*/  BRA `(.L_x_21262) ;  /* 0xffffcbb000007947 */ /* 0x001fea000383ffff */
.L_x_21218:
[----:B------:R-:W-:Y:S01]  /*5480*/  IMAD.MOV.U32 R59, RZ, RZ, R7 ;  /* 0x000000ffff3b7224 */ /* 0x000fe200078e0007 */
[----:B------:R-:W-:Y:S01]  /*5490*/  MOV R36, 0x54e0 ;  /* 0x000054e000247802 */ /* 0x000fe20000000f00 */
[----:B------:R-:W-:Y:S02]  /*54a0*/  IMAD.MOV.U32 R62, RZ, RZ, 0x10 ;  /* 0x00000010ff3e7424 */ /* 0x000fe400078e00ff */
[----:B------:R-:W-:Y:S02]  /*54b0*/  IMAD.MOV.U32 R61, RZ, RZ, 0x1f ;  /* 0x0000001fff3d7424 */ /* 0x000fe400078e00ff */
[----:B------:R-:W-:Y:S02]  /*54c0*/  IMAD.MOV.U32 R64, RZ, RZ, -0x1 ;  /* 0xffffffffff407424 */ /* 0x000fe400078e00ff */
[----:B-----5:R-:W-:Y:S05]  /*54d0*/  CALL.REL.NOINC `($__internal_393_$__cuda_sm70_shflsync_bfly_p) ;  /* 0x0000011000007944 */ /* 0x020fea0003c00000 */
[----:B-1----:R-:W-:Y:S01]  /*54e0*/  IMAD.MOV.U32 R0, RZ, RZ, R59 ;  /* 0x000000ffff007224 */ /* 0x002fe200078e003b */
[----:B0-----:R-:W-:Y:S05]  /*54f0*/  BRA `(.L_x_21263) ;  /* 0xffffcd0000007947 */ /* 0x001fea000383ffff */
.L_x_21219:
[----:B------:R-:W-:Y:S01]  /*5500*/  IMAD.MOV.U32 R59, RZ, RZ, R7 ;  /* 0x000000ffff3b7224 */ /* 0x000fe200078e0007 */
[----:B------:R-:W-:Y:S01]  /*5510*/  MOV R36, 0x5560 ;  /* 0x0000556000247802 */ /* 0x000fe20000000f00 */
[----:B------:R-:W-:-:S02]  /*5520*/  IMAD.MOV.U32 R62, RZ, RZ, 0x8 ;  /* 0x00000008ff3e7424 */ /* 0x000fc400078e00ff */
[----:B------:R-:W-:Y:S02]  /*5530*/  IMAD.MOV.U32 R61, RZ, RZ, 0x1f ;  /* 0x0000001fff3d7424 */ /* 0x000fe400078e00ff */
[----:B------:R-:W-:Y:S02]  /*5540*/  IMAD.MOV.U32 R64, RZ, RZ, -0x1 ;  /* 0xffffffffff407424 */ /* 0x000fe400078e00ff */
[----:B------:R-:W-:Y:S05]  /*5550*/  CALL.REL.NOINC `($__internal_393_$__cuda_sm70_shflsync_bfly_p) ;  /* 0x0000009000007944 */ /* 0x000fea0003c00000 */
[----:B-1----:R-:W-:Y:S01]  /*5560*/  FMNMX.FTZ R0, R7, R59, !PT ;  /* 0x0000003b07007209 */ /* 0x002fe20007810000 */
[----:B0-----:R-:W-:Y:S01]  /*5570*/  IMAD.MOV.U32 R62, RZ, RZ, 0x4 ;  /* 0x00000004ff3e7424 */ /* 0x001fe200078e00ff */
[----:B------:R-:W-:Y:S01]  /*5580*/  MOV R36, 0x55d0 ;  /* 0x000055d000247802 */ /* 0x000fe20000000f00 */
[----:B------:R-:W-:Y:S02]  /*5590*/  IMAD.MOV.U32 R61, RZ, RZ, 0x1f ;  /* 0x0000001fff3d7424 */ /* 0x000fe400078e00ff */
[----:B------:R-:W-:Y:S02]  /*55a0*/  IMAD.MOV.U32 R64, RZ, RZ, -0x1 ;  /* 0xffffffffff407424 */ /* 0x000fe400078e00ff */
[----:B------:R-:W-:Y:S02]  /*55b0*/  IMAD.MOV.U32 R59, RZ, RZ, R0 ;  /* 0x000000ffff3b7224 */ /* 0x000fe400078e0000 */
[----:B------:R-:W-:Y:S05]  /*55c0*/  CALL.REL.NOINC `($__internal_393_$__cuda_sm70_shflsync_bfly_p) ;  /* 0x0000002000007944 */ /* 0x000fea0003c00000 */
[----:B-1----:R-:W-:Y:S01]  /*55d0*/  IMAD.MOV.U32 R5, RZ, RZ, R59 ;  /* 0x000000ffff057224 */ /* 0x002fe200078e003b */
[----:B0-----:R-:W-:Y:S05]  /*55e0*/  BRA `(.L_x_21264) ;  /* 0xffffcc6000007947 */ /* 0x001fea000383ffff */
        .weak           $__internal_393_$__cuda_sm70_shflsync_bfly_p
        .type           $__internal_393_$__cuda_sm70_shflsync_bfly_p,@function
        .size           $__internal_393_$__cuda_sm70_shflsync_bfly_p,(.L_x_25054 - $__internal_393_$__cuda_sm70_shflsync_bfly_p)
$__internal_393_$__cuda_sm70_shflsync_bfly_p:
[----:B------:R-:W-:Y:S01]  /*55f0*/  IMAD.MOV.U32 R37, RZ, RZ, 0x0 ;  /* 0x00000000ff257424 */ /* 0x000fe200078e00ff */
[----:B------:R-:W-:Y:S04]  /*5600*/  WARPSYNC R64 ;  /* 0x0000004000007348 */ /* 0x000fe80003800000 */
[----:B------:R0:W1:Y:S01]  /*5610*/  SHFL.BFLY PT, R59, R59, R62, R61 ;  /* 0x0c00003e3b3b7389 */ /* 0x00006200000e003d */
[----:B------:R-:W-:Y:S05]  /*5620*/  RET.REL.NODEC R36 `(_ZN4vllm25paged_attention_v2_kernelIttLi80ELi8ELi128ELNS_18Fp8KVCacheDataTypeE0ELb1ELi512EEEvPfS2_PT_PKS3_PKT0_S9_ifPKiSB_iPKfiiiSD_SD_iiiii) ;  /* 0xffffa9d024007950 */ /* 0x000fea0003c3ffff */
.L_x_21265:
        /* <DEDUP_REMOVED lines=13> */
.L_x_25054:


//--------------------- .text._ZN4vllm32paged_attention_v2_reduce_kernelItLi64ELi128ELi512EEEvPT_PKfS4_PKS1_PKii --------------------------
	.section	.text._ZN4vllm32paged_attention_v2_reduce_kernelItLi64ELi128ELi512EEEvPT_PKfS4_PKS1_PKii,"ax",@progbits
	.sectioninfo	@"SHI_REGISTERS=32"
	.align	128
        .global         _ZN4vllm32paged_attention_v2_reduce_kernelItLi64ELi128ELi512EEEvPT_PKfS4_PKS1_PKii
        .type           _ZN4vllm32paged_attention_v2_reduce_kernelItLi64ELi128ELi512EEEvPT_PKfS4_PKS1_PKii,@function
        .size           _ZN4vllm32paged_attention_v2_reduce_kernelItLi64ELi128ELi512EEEvPT_PKfS4_PKS1_PKii,(.L_x_25539 - _ZN4vllm32paged_attention_v2_reduce_kernelItLi64ELi128ELi512EEEvPT_PKfS4_PKS1_PKii)
        .other          _ZN4vllm32paged_attention_v2_reduce_kernelItLi64ELi128ELi512EEEvPT_PKfS4_PKS1_PKii,@"STO_CUDA_ENTRY STV_DEFAULT"
_ZN4vllm32paged_attention_v2_reduce_kernelItLi64ELi128ELi512EEEvPT_PKfS4_PKS1_PKii:
.text._ZN4vllm32paged_attention_v2_reduce_kernelItLi64ELi128ELi512EEEvPT_PKfS4_PKS1_PKii:
        /* <DEDUP_REMOVED lines=27> */
.L_x_21269:
        /* <DEDUP_REMOVED lines=10> */
.L_x_21268:
[----:B------:R-:W-:Y:S05]  /*0250*/  BSYNC B0 ;  /* 0x0000000000007941 */ /* 0x000fea0003800000 */
.L_x_21267:
        /* <DEDUP_REMOVED lines=31> */
.L_x_21272:
        /* <DEDUP_REMOVED lines=17> */
.L_x_21271:
[----:B------:R-:W-:Y:S05]  /*0560*/  BSYNC B0 ;  /* 0x0000000000007941 */ /* 0x000fea0003800000 */
.L_x_21270:
        /* <DEDUP_REMOVED lines=41> */
.L_x_21280:
        /* <DEDUP_REMOVED lines=17> */
.L_x_21277:
        /* <DEDUP_REMOVED lines=109> */
.L_x_21276:
        /* <DEDUP_REMOVED lines=60> */
.L_x_21278:
[----:B------:R-:W-:-:S13]  /*13a0*/  ISETP.NE.OR P0, PT, R23, RZ, P0 ;  /* 0x000000ff1700720c */ /* 0x000fda0000705670 */
[----:B------:R-:W-:Y:S05]  /*13b0*/  @!P0 BRA `(.L_x_21274) ;  /* 0x0000022000008947 */ /* 0x000fea0003800000 */
.L_x_21275:
        /* <DEDUP_REMOVED lines=34> */
.L_x_21274:
        /* <DEDUP_REMOVED lines=26> */
.L_x_21273:
        /* <DEDUP_REMOVED lines=8> */
[----:B------:R-:W-:Y:S01]  /*1800*/  @P0 CALL.REL.NOINC `(.L_x_21279) ;  /* 0x0000001000000944 */ /* 0x000fe20003c00000 */
[----:B------:R-:W-:Y:S05]  /*1810*/  BRA `(.L_x_21280) ;  /* 0xffffefe000007947 */ /* 0x000fea000383ffff */
.L_x_21279:
[----:B------:R-:W-:Y:S05]  /*1820*/  EXIT ;  /* 0x000000000000794d */ /* 0x000fea0003800000 */
.L_x_21266:
        /* <DEDUP_REMOVED lines=15> */
.L_x_21281:
        /* <DEDUP_REMOVED lines=15> */
.L_x_21282:
        /* <DEDUP_REMOVED lines=15> */
.L_x_25539:


//--------------------- .text._ZN4vllm25paged_attention_v2_kernelIttLi64ELi8ELi128ELNS_18Fp8KVCacheDataTypeE0ELb1ELi512EEEvPfS2_PT_PKS3_PKT0_S9_ifPKiSB_iPKfiiiSD_SD_iiiii --------------------------
	.section	.text._ZN4vllm25paged_attention_v2_kernelIttLi64ELi8ELi128ELNS_18Fp8KVCacheDataTypeE0ELb1ELi512EEEvPfS2_PT_PKS3_PKT0_S9_ifPKiSB_iPKfiiiSD_SD_iiiii,"ax",@progbits
	.sectioninfo	@"SHI_REGISTERS=70"
	.align	128
        .global         _ZN4vllm25paged_attention_v2_kernelIttLi64ELi8ELi128ELNS_18Fp8KVCacheDataTypeE0ELb1ELi512EEEvPfS2_PT_PKS3_PKT0_S9_ifPKiSB_iPKfiiiSD_SD_iiiii
        .type           _ZN4vllm25paged_attention_v2_kernelIttLi64ELi8ELi128ELNS_18Fp8KVCacheDataTypeE0ELb1ELi512EEEvPfS2_PT_PKS3_PKT0_S9_ifPKiSB_iPKfiiiSD_SD_iiiii,@function
        .size           _ZN4vllm25paged_attention_v2_kernelIttLi64ELi8ELi128ELNS_18Fp8KVCacheDataTypeE0ELb1ELi512EEEvPfS2_PT_PKS3_PKT0_S9_ifPKiSB_iPKfiiiSD_SD_iiiii,(.L_x_25055 - _ZN4vllm25paged_attention_v2_kernelIttLi64ELi8ELi128ELNS_18Fp8KVCacheDataTypeE0ELb1ELi512EEEvPfS2_PT_PKS3_PKT0_S9_ifPKiSB_iPKfiiiSD_SD_iiiii)
        .other          _ZN4vllm25paged_attention_v2_kernelIttLi64ELi8ELi128ELNS_18Fp8KVCacheDataTypeE0ELb1ELi512EEEvPfS2_PT_PKS3_PKT0_S9_ifPKiSB_iPKfiiiSD_SD_iiiii,@"STO_CUDA_ENTRY STV_DEFAULT"
_ZN4vllm25paged_attention_v2_kernelIttLi64ELi8ELi128ELNS_18Fp8KVCacheDataTypeE0ELb1ELi512EEEvPfS2_PT_PKS3_PKT0_S9_ifPKiSB_iPKfiiiSD_SD_iiiii:
.text._ZN4vllm25paged_attention_v2_kernelIttLi64ELi8ELi128ELNS_18Fp8KVCacheDataTypeE0ELb1ELi512EEEvPfS2_PT_PKS3_PKT0_S9_ifPKiSB_iPKfiiiSD_SD_iiiii:
        /* <DEDUP_REMOVED lines=112> */
.L_x_21287:
        /* <DEDUP_REMOVED lines=11> */
.L_x_21286:
[----:B------:R-:W-:Y:S05]  /*07b0*/  BSYNC B1 ;  /* 0x0000000000017941 */ /* 0x000fea0003800000 */
.L_x_21285:
        /* <DEDUP_REMOVED lines=10> */
.L_x_21288:
        /* <DEDUP_REMOVED lines=17> */
.L_x_21284:
[----:B------:R-:W-:Y:S05]  /*0970*/  BSYNC B0 ;  /* 0x0000000000007941 */ /* 0x000fea0003800000 */
.L_x_21283:
        /* <DEDUP_REMOVED lines=45> */
[----:B------:R-:W-:Y:S01]  /*0c50*/  SHF.R.S32.HI R11, RZ, 0x1f, R13 ;  /* 0x0000001fff0b7819 */ /* 0x000fe2000001140d */
[----:B------:R-:W-:Y:S01]  /*0c60*/  IMAD.SHL.U32 R21, R18, 0x2, RZ ;  /* 0x0000000212157824 */ /* 0x000fe200078e00ff */
[----:B------:R-:W-:Y:S02]  /*0c70*/  IADD3 R17, P0, R14, R13, RZ ;  /* 0x0000000d0e117210 */ /* 0x000fe40007f1e0ff */
[----:B------:R-:W-:-:S02]  /*0c80*/  LOP3.LUT R16, R16, 0xfffffff8, RZ, 0xc0, !PT ;  /* 0xfffffff810107812 */ /* 0x000fc400078ec0ff */
[----:B------:R-:W-:Y:S02]  /*0c90*/  LEA.HI.X.SX32 R20, R14, R11, 0x1, P0 ;  /* 0x0000000b0e147211 */ /* 0x000fe400000f0eff */
[----:B------:R-:W-:Y:S01]  /*0ca0*/  LEA R14, P0, R17, c[0x0][0x198], 0x2 ;  /* 0x00006600110e7a11 */ /* 0x000fe200078010ff */
[----:B------:R-:W-:Y:S01]  /*0cb0*/  IMAD.IADD R11, R15, 0x1, -R16 ;  /* 0x000000010f0b7824 */ /* 0x000fe200078e0a10 */
[C---:B------:R-:W-:Y:S02]  /*0cc0*/  IADD3 R22, R8.reuse, 0x8, RZ ;  /* 0x0000000808167810 */ /* 0x040fe40007ffe0ff */
[----:B------:R-:W-:Y:S01]  /*0cd0*/  LEA.HI.X R15, R17, c[0x0][0x19c], R20, 0x2, P0 ;  /* 0x00006700110f7a11 */ /* 0x000fe200000f1414 */
[----:B------:R-:W-:Y:S01]  /*0ce0*/  IMAD.SHL.U32 R20, R8, 0x2, RZ ;  /* 0x0000000208147824 */ /* 0x000fe200078e00ff */
[----:B------:R-:W-:Y:S01]  /*0cf0*/  SHF.R.S32.HI R19, RZ, 0x1f, R18 ;  /* 0x0000001fff137819 */ /* 0x000fe20000011412 */
[C---:B------:R-:W-:Y:S01]  /*0d00*/  IMAD R46, R28.reuse, 0x8, R11 ;  /* 0x000000081c2e7824 */ /* 0x040fe200078e020b */
[----:B------:R-:W-:Y:S01]  /*0d10*/  SHF.R.S32.HI R23, RZ, 0x1f, R22 ;  /* 0x0000001fff177819 */ /* 0x000fe20000011416 */
[----:B------:R-:W-:Y:S01]  /*0d20*/  IMAD R28, R28, 0x8, R45 ;  /* 0x000000081c1c7824 */ /* 0x000fe200078e022d */
[----:B------:R-:W-:Y:S01]  /*0d30*/  SHF.R.S32.HI R17, RZ, 0x1f, R20 ;  /* 0x0000001fff117819 */ /* 0x000fe20000011414 */
[----:B------:R-:W-:Y:S01]  /*0d40*/  IMAD.IADD R45, R45, 0x1, R46 ;  /* 0x000000012d2d7824 */ /* 0x000fe200078e022e */
[----:B------:R-:W-:-:S02]  /*0d50*/  IADD3 R25, R8, 0xc, RZ ;  /* 0x0000000c08197810 */ /* 0x000fc40007ffe0ff */
[----:B------:R-:W-:Y:S02]  /*0d60*/  LEA.HI R16, R19, R18, RZ, 0x2 ;  /* 0x0000001213107211 */ /* 0x000fe400078f10ff */
        /* <DEDUP_REMOVED lines=12> */
[----:B------:R-:W-:Y:S02]  /*0e30*/  LEA.HI R24, R24, R23, RZ, 0x3 ;  /* 0x0000001718187211 */ /* 0x000fe400078f18ff */
[----:B------:R-:W-:Y:S02]  /*0e40*/  SHF.R.S32.HI R26, RZ, 0x1f, R25 ;  /* 0x0000001fff1a7819 */ /* 0x000fe40000011419 */
[----:B------:R-:W-:Y:S02]  /*0e50*/  LOP3.LUT R22, R22, 0xfffffff8, RZ, 0xc0, !PT ;  /* 0xfffffff816167812 */ /* 0x000fe400078ec0ff */
[----:B------:R-:W-:Y:S02]  /*0e60*/  LOP3.LUT R24, R24, 0xfffffff8, RZ, 0xc0, !PT ;  /* 0xfffffff818187812 */ /* 0x000fe400078ec0ff */
[----:B------:R-:W-:Y:S01]  /*0e70*/  IADD3 R27, R8, 0x10, RZ ;  /* 0x00000010081b7810 */ /* 0x000fe20007ffe0ff */
[----:B------:R-:W-:Y:S01]  /*0e80*/  IMAD.IADD R21, R21, 0x1, -R22 ;  /* 0x0000000115157824 */ /* 0x000fe200078e0a16 */
[----:B------:R-:W-:Y:S01]  /*0e90*/  LEA.HI R26, R26, R25, RZ, 0x3 ;  /* 0x000000191a1a7211 */ /* 0x000fe200078f18ff */
[----:B------:R-:W-:Y:S01]  /*0ea0*/  IMAD.IADD R22, R23, 0x1, -R24 ;  /* 0x0000000117167824 */ /* 0x000fe200078e0a18 */
[----:B------:R-:W-:Y:S01]  /*0eb0*/  LOP3.LUT R19, R19, 0xfffffff8, RZ, 0xc0, !PT ;  /* 0xfffffff813137812 */ /* 0x000fe200078ec0ff */
[----:B------:R-:W-:Y:S01]  /*0ec0*/  IMAD.SHL.U32 R24, R27, 0x2, RZ ;  /* 0x000000021b187824 */ /* 0x000fe200078e00ff */
[----:B------:R-:W-:-:S02]  /*0ed0*/  LOP3.LUT R26, R26, 0xfffffff8, RZ, 0xc0, !PT ;  /* 0xfffffff81a1a7812 */ /* 0x000fc400078ec0ff */
[----:B------:R-:W-:Y:S01]  /*0ee0*/  SHF.R.S32.HI R30, RZ, 0x1f, R27 ;  /* 0x0000001fff1e7819 */ /* 0x000fe2000001141b */
[----:B------:R-:W-:Y:S01]  /*0ef0*/  IMAD.IADD R20, R20, 0x1, -R19 ;  /* 0x0000000114147824 */ /* 0x000fe200078e0a13 */
[----:B------:R-:W-:Y:S01]  /*0f00*/  IADD3 R29, R8, 0x14, RZ ;  /* 0x00000014081d7810 */ /* 0x000fe20007ffe0ff */
[----:B------:R-:W-:Y:S01]  /*0f10*/  IMAD.IADD R23, R25, 0x1, -R26 ;  /* 0x0000000119177824 */ /* 0x000fe200078e0a1a */
[----:B------:R-:W-:Y:S02]  /*0f20*/  LEA.HI R19, R30, R27, RZ, 0x2 ;  /* 0x0000001b1e137211 */ /* 0x000fe400078f10ff */
[----:B------:R-:W-:Y:S02]  /*0f30*/  SHF.R.S32.HI R25, RZ, 0x1f, R24 ;  /* 0x0000001fff197819 */ /* 0x000fe40000011418 */
[C---:B------:R-:W-:Y:S01]  /*0f40*/  IADD3 R27, R8.reuse, 0x18, RZ ;  /* 0x00000018081b7810 */ /* 0x040fe20007ffe0ff */
[----:B------:R-:W-:Y:S01]  /*0f50*/  IMAD.SHL.U32 R19, R19, 0x10, RZ ;  /* 0x0000001013137824 */ /* 0x000fe200078e00ff */
[----:B------:R-:W-:-:S02]  /*0f60*/  IADD3 R31, R8, 0x1c, RZ ;  /* 0x0000001c081f7810 */ /* 0x000fc40007ffe0ff */
[----:B------:R-:W-:Y:S02]  /*0f70*/  SHF.R.S32.HI R26, RZ, 0x1f, R29 ;  /* 0x0000001fff1a7819 */ /* 0x000fe4000001141d */
[----:B------:R-:W-:Y:S02]  /*0f80*/  LEA.HI R25, R25, R24, RZ, 0x3 ;  /* 0x0000001819197211 */ /* 0x000fe400078f18ff */
[----:B------:R-:W-:Y:S02]  /*0f90*/  SHF.R.S32.HI R30, RZ, 0x1f, R27 ;  /* 0x0000001fff1e7819 */ /* 0x000fe4000001141b */
[----:B------:R-:W-:Y:S02]  /*0fa0*/  SHF.R.S32.HI R34, RZ, 0x1f, R31 ;  /* 0x0000001fff227819 */ /* 0x000fe4000001141f */
[----:B------:R-:W-:Y:S01]  /*0fb0*/  LEA.HI R32, R26, R29, RZ, 0x2 ;  /* 0x0000001d1a207211 */ /* 0x000fe200078f10ff */
[----:B------:R-:W-:Y:S01]  /*0fc0*/  IMAD.SHL.U32 R26, R29, 0x2, RZ ;  /* 0x000000021d1a7824 */ /* 0x000fe200078e00ff */
[----:B------:R-:W-:Y:S01]  /*0fd0*/  LOP3.LUT R25, R25, 0xfffffff8, RZ, 0xc0, !PT ;  /* 0xfffffff819197812 */ /* 0x000fe200078ec0ff */
[----:B------:R-:W-:Y:S01]  /*0fe0*/  IMAD R29, R5, c[0x0][0x1c0], RZ ;  /* 0x00007000051d7a24 */ /* 0x000fe200078e02ff */
[----:B------:R-:W-:Y:S01]  /*0ff0*/  LEA.HI R33, R30, R27, RZ, 0x2 ;  /* 0x0000001b1e217211 */ /* 0x000fe200078f10ff */
[----:B------:R-:W-:Y:S01]  /*1000*/  IMAD.SHL.U32 R27, R27, 0x2, RZ ;  /* 0x000000021b1b7824 */ /* 0x000fe200078e00ff */
[----:B------:R-:W-:Y:S01]  /*1010*/  LEA.HI R36, R34, R31, RZ, 0x2 ;  /* 0x0000001f22247211 */ /* 0x000fe200078f10ff */
[----:B------:R-:W-:Y:S01]  /*1020*/  IMAD.SHL.U32 R31, R31, 0x2, RZ ;  /* 0x000000021f1f7824 */ /* 0x000fe200078e00ff */
[----:B------:R-:W-:Y:S01]  /*1030*/  LOP3.LUT R41, R19, 0xffffffc0, RZ, 0xc0, !PT ;  /* 0xffffffc013297812 */ /* 0x000fe200078ec0ff */
[----:B------:R-:W-:Y:S01]  /*1040*/  IMAD.IADD R24, R24, 0x1, -R25 ;  /* 0x0000000118187824 */ /* 0x000fe200078e0a19 */
        /* <DEDUP_REMOVED lines=23> */
[----:B------:R-:W-:-:S02]  /*11c0*/  LOP3.LUT R33, R17, 0xffffffc0, RZ, 0xc0, !PT ;  /* 0xffffffc011217812 */ /* 0x000fc400078ec0ff */
[----:B------:R-:W-:Y:S02]  /*11d0*/  LOP3.LUT R40, R18, 0xffffffc0, RZ, 0xc0, !PT ;  /* 0xffffffc012287812 */ /* 0x000fe400078ec0ff */
[----:B------:R-:W-:Y:S02]  /*11e0*/  LOP3.LUT R42, R42, 0xffffffc0, RZ, 0xc0, !PT ;  /* 0xffffffc02a2a7812 */ /* 0x000fe400078ec0ff */
[----:B------:R-:W-:Y:S02]  /*11f0*/  LOP3.LUT R43, R43, 0xffffffc0, RZ, 0xc0, !PT ;  /* 0xffffffc02b2b7812 */ /* 0x000fe400078ec0ff */
[----:B------:R-:W-:Y:S02]  /*1200*/  LOP3.LUT R44, R36, 0xffffffc0, RZ, 0xc0, !PT ;  /* 0xffffffc0242c7812 */ /* 0x000fe400078ec0ff */
[----:B------:R-:W-:Y:S02]  /*1210*/  IADD3 R29, R9, -c[0x0][0x1dc], RZ ;  /* 0x80007700091d7a10 */ /* 0x000fe40007ffe0ff */
        /* <DEDUP_REMOVED lines=16> */
[----:B------:R-:W-:Y:S02]  /*1320*/  IADD3 R61, -R0, 0x1, R45 ;  /* 0x00000001003d7810 */ /* 0x000fe40007ffe12d */
.L_x_21296:
        /* <DEDUP_REMOVED lines=64> */
[----:B------:R0:W2:Y:S03]  /*1730*/  LDG.E.CONSTANT R38, [R38.64] ;  /* 0x0000000a26267981 */ /* 0x0000a6000c1e9900 */
[----:B------:R-:W-:-:S02]  /*1740*/  LEA.HI.X R63, R18, c[0x0][0x184], R17, 0x1, P2 ;  /* 0x00006100123f7a11 */ /* 0x000fc400010f0c11 */
[----:B------:R-:W1:Y:S04]  /*1750*/  LDS.128 R16, [R30] ;  /* 0x000000001e107984 */ /* 0x000e680000000c00 */
[----:B------:R-:W3:Y:S01]  /*1760*/  LDG.E.CONSTANT R62, [R62.64] ;  /* 0x0000000a3e3e7981 */ /* 0x000ee2000c1e9900 */
[----:B0-----:R-:W-:Y:S01]  /*1770*/  IADD3 R39, P0, P2, R22, R36, R33 ;  /* 0x0000002416277210 */ /* 0x001fe20007a1e021 */
[----:B-1----:R-:W-:Y:S02]  /*1780*/  HADD2.F32 R64, -RZ, R17.H0_H0 ;  /* 0x20000011ff407230 */ /* 0x002fe40000004100 */
[----:B--2---:R-:W-:-:S05]  /*1790*/  HADD2.F32 R65, -RZ, R38.H0_H0 ;  /* 0x20000026ff417230 */ /* 0x004fca0000004100 */
[----:B------:R-:W-:Y:S01]  /*17a0*/  FMUL.FTZ R66, R64, R65 ;  /* 0x0000004140427220 */ /* 0x000fe20000410000 */
[----:B------:R-:W-:Y:S02]  /*17b0*/  HADD2.F32 R64, -RZ, R17.H1_H1 ;  /* 0x30000011ff407230 */ /* 0x000fe40000004100 */
[----:B------:R-:W-:Y:S02]  /*17c0*/  HADD2.F32 R65, -RZ, R38.H1_H1 ;  /* 0x30000026ff417230 */ /* 0x000fe40000004100 */
[----:B------:R-:W-:Y:S02]  /*17d0*/  HADD2.F32 R17, -RZ, R16.H0_H0 ;  /* 0x20000010ff117230 */ /* 0x000fe40000004100 */
[----:B---3--:R-:W-:Y:S01]  /*17e0*/  HADD2.F32 R38, -RZ, R62.H0_H0 ;  /* 0x2000003eff267230 */ /* 0x008fe20000004100 */
[----:B------:R-:W-:-:S04]  /*17f0*/  FMUL.FTZ R64, R64, R65 ;  /* 0x0000004140407220 */ /* 0x000fc80000410000 */
[----:B------:R-:W-:Y:S01]  /*1800*/  FFMA.FTZ R17, R17, R38, R66 ;  /* 0x0000002611117223 */ /* 0x000fe20000010042 */
[----:B------:R-:W-:Y:S02]  /*1810*/  LEA R38, P3, R39, c[0x0][0x180], 0x1 ;  /* 0x0000600027267a11 */ /* 0x000fe400078608ff */
[----:B------:R-:W-:-:S04]  /*1820*/  IADD3.X R66, R55, R37, R48, P0, P2 ;  /* 0x0000002537427210 */ /* 0x000fc800007e4430 */
[----:B------:R-:W-:-:S05]  /*1830*/  LEA.HI.X R39, R39, c[0x0][0x184], R66, 0x1, P3 ;  /* 0x0000610027277a11 */ /* 0x000fca00018f0c42 */
[----:B------:R-:W2:Y:S01]  /*1840*/  LDG.E.CONSTANT R38, [R38.64] ;  /* 0x0000000a26267981 */ /* 0x000ea2000c1e9900 */
        /* <DEDUP_REMOVED lines=11> */
[----:B------:R-:W-:Y:S02]  /*1900*/  HADD2.F32 R39, -RZ, R18.H1_H1 ;  /* 0x30000012ff277230 */ /* 0x000fe40000004100 */
[----:B------:R-:W-:Y:S01]  /*1910*/  HADD2.F32 R18, -RZ, R38.H1_H1 ;  /* 0x30000026ff127230 */ /* 0x000fe20000004100 */
[----:B------:R-:W-:-:S04]  /*1920*/  IADD3 R38, P0, P2, R24, R36, R41 ;  /* 0x0000002418267210 */ /* 0x000fc80007a1e029 */
[----:B------:R-:W-:Y:S01]  /*1930*/  FFMA.FTZ R18, R39, R18, R62 ;  /* 0x0000001227127223 */ /* 0x000fe2000001003e */
[----:B------:R-:W-:Y:S02]  /*1940*/  LEA R62, P3, R38, c[0x0][0x180], 0x1 ;  /* 0x00006000263e7a11 */ /* 0x000fe400078608ff */
[----:B------:R-:W-:-:S04]  /*1950*/  IADD3.X R39, R57, R37, R50, P0, P2 ;  /* 0x0000002539277210 */ /* 0x000fc800007e4432 */
[----:B------:R-:W-:Y:S01]  /*1960*/  LEA.HI.X R63, R38, c[0x0][0x184], R39, 0x1, P3 ;  /* 0x00006100263f7a11 */ /* 0x000fe200018f0c27 */
[----:B------:R-:W-:Y:S01]  /*1970*/  HADD2.F32 R39, -RZ, R19.H0_H0 ;  /* 0x20000013ff277230 */ /* 0x000fe20000004100 */
[----:B0-----:R-:W-:-:S03]  /*1980*/  IADD3 R17, P0, P2, R25, R36, R42 ;  /* 0x0000002419117210 */ /* 0x001fc60007a1e02a */
[----:B------:R-:W3:Y:S01]  /*1990*/  LDG.E.CONSTANT R62, [R62.64] ;  /* 0x0000000a3e3e7981 */ /* 0x000ee2000c1e9900 */
[----:B------:R-:W-:Y:S01]  /*19a0*/  IADD3.X R66, R58, R37, R51, P0, P2 ;  /* 0x000000253a427210 */ /* 0x000fe200007e4433 */
[----:B------:R-:W-:Y:S02]  /*19b0*/  HADD2.F32 R19, -RZ, R19.H1_H1 ;  /* 0x30000013ff137230 */ /* 0x000fe40000004100 */
[----:B--2---:R-:W-:-:S05]  /*19c0*/  HADD2.F32 R38, -RZ, R16.H0_H0 ;  /* 0x20000010ff267230 */ /* 0x004fca0000004100 */
[----:B------:R-:W-:Y:S01]  /*19d0*/  FFMA.FTZ R64, R39, R38, R64 ;  /* 0x0000002627407223 */ /* 0x000fe20000010040 */
[----:B------:R-:W-:-:S04]  /*19e0*/  LEA R38, P3, R17, c[0x0][0x180], 0x1 ;  /* 0x0000600011267a11 */ /* 0x000fc800078608ff */
[----:B------:R-:W-:-:S05]  /*19f0*/  LEA.HI.X R39, R17, c[0x0][0x184], R66, 0x1, P3 ;  /* 0x0000610011277a11 */ /* 0x000fca00018f0c42 */
[----:B------:R0:W2:Y:S01]  /*1a00*/  LDG.E.CONSTANT R65, [R38.64] ;  /* 0x0000000a26417981 */ /* 0x0000a2000c1e9900 */
[----:B------:R-:W-:-:S05]  /*1a10*/  HADD2.F32 R16, -RZ, R16.H1_H1 ;  /* 0x30000010ff107230 */ /* 0x000fca0000004100 */
[----:B------:R-:W-:Y:S02]  /*1a20*/  FFMA.FTZ R66, R19, R16, R18 ;  /* 0x0000001013427223 */ /* 0x000fe40000010012 */
[----:B------:R-:W1:Y:S01]  /*1a30*/  LDS.128 R16, [R30+0x10] ;  /* 0x000010001e107984 */ /* 0x000e620000000c00 */
[----:B---3--:R-:W-:Y:S02]  /*1a40*/  HADD2.F32 R63, -RZ, R62.H0_H0 ;  /* 0x2000003eff3f7230 */ /* 0x008fe40000004100 */
[----:B-1----:R-:W-:Y:S02]  /*1a50*/  HADD2.F32 R67, -RZ, R16.H0_H0 ;  /* 0x20000010ff437230 */ /* 0x002fe40000004100 */
[----:B0-----:R-:W-:-:S03]  /*1a60*/  HADD2.F32 R39, -RZ, R17.H0_H0 ;  /* 0x20000011ff277230 */ /* 0x001fc60000004100 */
[----:B------:R-:W-:Y:S01]  /*1a70*/  FFMA.FTZ R64, R67, R63, R64 ;  /* 0x0000003f43407223 */ /* 0x000fe20000010040 */
[----:B------:R-:W-:Y:S02]  /*1a80*/  HADD2.F32 R63, -RZ, R16.H1_H1 ;  /* 0x30000010ff3f7230 */ /* 0x000fe40000004100 */
[----:B------:R-:W-:-:S05]  /*1a90*/  HADD2.F32 R16, -RZ, R62.H1_H1 ;  /* 0x3000003eff107230 */ /* 0x000fca0000004100 */
[----:B------:R-:W-:Y:S01]  /*1aa0*/  FFMA.FTZ R16, R63, R16, R66 ;  /* 0x000000103f107223 */ /* 0x000fe20000010042 */
[----:B--2---:R-:W-:-:S05]  /*1ab0*/  HADD2.F32 R62, -RZ, R65.H0_H0 ;  /* 0x20000041ff3e7230 */ /* 0x004fca0000004100 */
[----:B------:R-:W-:Y:S01]  /*1ac0*/  FFMA.FTZ R62, R39, R62, R64 ;  /* 0x0000003e273e7223 */ /* 0x000fe20000010040 */
[----:B------:R-:W-:-:S04]  /*1ad0*/  IADD3 R39, P0, P2, R26, R36, R43 ;  /* 0x000000241a277210 */ /* 0x000fc80007a1e02b */
[----:B------:R-:W-:Y:S02]  /*1ae0*/  LEA R38, P3, R39, c[0x0][0x180], 0x1 ;  /* 0x0000600027267a11 */ /* 0x000fe400078608ff */
        /* <DEDUP_REMOVED lines=8> */
[----:B------:R-:W-:Y:S02]  /*1b70*/  HADD2.F32 R17, -RZ, R17.H1_H1 ;  /* 0x30000011ff117230 */ /* 0x000fe40000004100 */
[----:B------:R-:W-:Y:S02]  /*1b80*/  HADD2.F32 R65, -RZ, R65.H1_H1 ;  /* 0x30000041ff417230 */ /* 0x000fe40000004100 */
[----:B------:R-:W-:-:S03]  /*1b90*/  HADD2.F32 R63, -RZ, R18.H1_H1 ;  /* 0x30000012ff3f7230 */ /* 0x000fc60000004100 */
[----:B------:R-:W-:Y:S01]  /*1ba0*/  FFMA.FTZ R16, R17, R65, R16 ;  /* 0x0000004111107223 */ /* 0x000fe20000010010 */
[----:B------:R-:W-:Y:S02]  /*1bb0*/  HADD2.F32 R17, -RZ, R18.H0_H0 ;  /* 0x20000012ff117230 */ /* 0x000fe40000004100 */
[--C-:B------:R-:W-:Y:S02]  /*1bc0*/  HADD2.F32 R18, -RZ, R19.reuse.H0_H0 ;  /* 0x20000013ff127230 */ /* 0x100fe40000004100 */
[----:B------:R-:W-:Y:S01]  /*1bd0*/  HADD2.F32 R19, -RZ, R19.H1_H1 ;  /* 0x30000013ff137230 */ /* 0x000fe20000004100 */
[----:B-----5:R-:W-:Y:S01]  /*1be0*/  FSETP.NEU.FTZ.AND P2, PT, R2, RZ, PT ;  /* 0x000000ff0200720b */ /* 0x020fe20003f5d000 */
[--C-:B--2---:R-:W-:Y:S02]  /*1bf0*/  HADD2.F32 R64, -RZ, R38.reuse.H0_H0 ;  /* 0x20000026ff407230 */ /* 0x104fe40000004100 */
[----:B------:R-:W-:-:S03]  /*1c00*/  HADD2.F32 R38, -RZ, R38.H1_H1 ;  /* 0x30000026ff267230 */ /* 0x000fc60000004100 */
[----:B------:R-:W-:Y:S01]  /*1c10*/  FFMA.FTZ R17, R17, R64, R62 ;  /* 0x0000004011117223 */ /* 0x000fe2000001003e */
[--C-:B---3--:R-:W-:Y:S01]  /*1c20*/  HADD2.F32 R37, -RZ, R36.reuse.H0_H0 ;  /* 0x20000024ff257230 */ /* 0x108fe20000004100 */
[----:B------:R-:W-:Y:S01]  /*1c30*/  FFMA.FTZ R16, R63, R38, R16 ;  /* 0x000000263f107223 */ /* 0x000fe20000010010 */
[----:B------:R-:W-:-:S03]  /*1c40*/  HADD2.F32 R36, -RZ, R36.H1_H1 ;  /* 0x30000024ff247230 */ /* 0x000fc60000004100 */
[----:B------:R-:W-:Y:S02]  /*1c50*/  FFMA.FTZ R17, R18, R37, R17 ;  /* 0x0000002512117223 */ /* 0x000fe40000010011 */
[----:B------:R-:W-:-:S04]  /*1c60*/  FFMA.FTZ R16, R19, R36, R16 ;  /* 0x0000002413107223 */ /* 0x000fc80000010010 */
[----:B------:R-:W-:Y:S01]  /*1c70*/  FADD.FTZ R39, R17, R16 ;  /* 0x0000001011277221 */ /* 0x000fe20000010000 */
[----:B------:R-:W-:Y:S05]  /*1c80*/  BRA.DIV ~URZ, `(.L_x_21293) ;  /* 0x00002e327f007947 */ /* 0x000fea000b800000 */
[----:B------:R0:W1:Y:S02]  /*1c90*/  SHFL.BFLY PT, R16, R39, 0x2, 0x1f ;  /* 0x0c401f0027107f89 */ /* 0x00006400000e0000 */
.L_x_21330:
[----:B01----:R-:W-:Y:S01]  /*1ca0*/  FADD.FTZ R39, R39, R16 ;  /* 0x0000001027277221 */ /* 0x003fe20000010000 */
[----:B------:R-:W-:Y:S05]  /*1cb0*/  BRA.DIV ~URZ, `(.L_x_21294) ;  /* 0x00002e827f007947 */ /* 0x000fea000b800000 */
[----:B------:R0:W1:Y:S02]  /*1cc0*/  SHFL.BFLY PT, R16, R39, 0x1, 0x1f ;  /* 0x0c201f0027107f89 */ /* 0x00006400000e0000 */
.L_x_21331:
        /* <DEDUP_REMOVED lines=13> */
.L_x_21292:
[----:B------:R-:W-:-:S13]  /*1da0*/  ISETP.NE.AND P0, PT, R8, RZ, PT ;  /* 0x000000ff0800720c */ /* 0x000fda0003f05270 */
[----:B------:R-:W-:-:S05]  /*1db0*/  @!P0 IMAD.MOV.U32 R17, RZ, RZ, -0x800001 ;  /* 0xff7fffffff118424 */ /* 0x000fca00078e00ff */
[----:B------:R0:W-:Y:S02]  /*1dc0*/  @!P0 STS [R46], R17 ;  /* 0x000000112e008388 */ /* 0x0001e40000000800 */
.L_x_21295:
[----:B------:R-:W-:Y:S05]  /*1dd0*/  BSYNC B1 ;  /* 0x0000000000017941 */ /* 0x000fea0003800000 */
.L_x_21291:
        /* <DEDUP_REMOVED lines=9> */
.L_x_21290:
[----:B------:R-:W-:Y:S05]  /*1e70*/  BSYNC B0 ;  /* 0x0000000000007941 */ /* 0x000fea0003800000 */
.L_x_21289:
[----:B------:R-:W-:Y:S05]  /*1e80*/  BRA.DIV ~URZ, `(.L_x_21297) ;  /* 0x00002d327f007947 */ /* 0x000fea000b800000 */
[----:B-----5:R0:W1:Y:S02]  /*1e90*/  SHFL.BFLY PT, R2, R11, 0x10, 0x1f ;  /* 0x0e001f000b027f89 */ /* 0x02006400000e0000 */
.L_x_21332:
[----:B-1----:R-:W-:Y:S01]  /*1ea0*/  FMNMX.FTZ R13, R2, R11, !PT ;  /* 0x0000000b020d7209 */ /* 0x002fe20007810000 */
[----:B------:R-:W-:Y:S05]  /*1eb0*/  BRA.DIV ~URZ, `(.L_x_21298) ;  /* 0x00002d827f007947 */ /* 0x000fea000b800000 */
[----:B------:R-:W1:Y:S02]  /*1ec0*/  SHFL.BFLY PT, R2, R13, 0x8, 0x1f ;  /* 0x0d001f000d027f89 */ /* 0x000e6400000e0000 */
[----:B-1----:R-:W-:-:S05]  /*1ed0*/  FMNMX.FTZ R2, R13, R2, !PT ;  /* 0x000000020d027209 */ /* 0x002fca0007810000 */
[----:B0-----:R0:W1:Y:S02]  /*1ee0*/  SHFL.BFLY PT, R11, R2, 0x4, 0x1f ;  /* 0x0c801f00020b7f89 */ /* 0x00106400000e0000 */
.L_x_21333:
        /* <DEDUP_REMOVED lines=40> */
.L_x_21303:
        /* <DEDUP_REMOVED lines=11> */
.L_x_21302:
[----:B------:R-:W-:Y:S05]  /*2220*/  BSYNC B1 ;  /* 0x0000000000017941 */ /* 0x000fea0003800000 */
.L_x_21301:
        /* <DEDUP_REMOVED lines=10> */
.L_x_21306:
[----:B------:R-:W1:Y:S01]  /*22d0*/  LDS R17, [R11+-0x200] ;  /* 0xfffe00000b117984 */ /* 0x000e620000000800 */
[----:B------:R-:W-:-:S03]  /*22e0*/  IADD3 R13, R13, 0x800, RZ ;  /* 0x000008000d0d7810 */ /* 0x000fc60007ffe0ff */
[----:B------:R-:W2:Y:S01]  /*22f0*/  LDS R15, [R11+-0x400] ;  /* 0xfffc00000b0f7984 */ /* 0x000ea20000000800 */
[----:B------:R-:W-:-:S03]  /*2300*/  ISETP.GE.AND P3, PT, R13, R14, PT ;  /* 0x0000000e0d00720c */ /* 0x000fc60003f66270 */
[----:B------:R-:W3:Y:S04]  /*2310*/  LDS R21, [R11+0x200] ;  /* 0x000200000b157984 */ /* 0x000ee80000000800 */
[----:B------:R-:W4:Y:S04]  /*2320*/  LDS R23, [R11+0x400] ;  /* 0x000400000b177984 */ /* 0x000f280000000800 */
[----:B------:R-:W5:Y:S04]  /*2330*/  LDS R19, [R11] ;  /* 0x000000000b137984 */ /* 0x000f680000000800 */
        /* <DEDUP_REMOVED lines=15> */
[----:B------:R-:W-:Y:S01]  /*2430*/  LDS R39, [R11+0x1a00] ;  /* 0x001a00000b277984 */ /* 0x000fe20000000800 */
[----:B------:R-:W-:-:S02]  /*2440*/  FMUL.FTZ R20, R21, 1.4426950216293334961 ;  /* 0x3fb8aa3b15147820 */ /* 0x000fc40000410000 */
[C---:B-----5:R-:W-:Y:S01]  /*2450*/  FADD.FTZ R19, -R2.reuse, R19 ;  /* 0x0000001302137221 */ /* 0x060fe20000010100 */
[----:B------:R-:W4:Y:S01]  /*2460*/  LDS R21, [R11+0x1200] ;  /* 0x001200000b157984 */ /* 0x000f220000000800 */
[----:B------:R-:W-:Y:S01]  /*2470*/  FMUL.FTZ R22, R23, 1.4426950216293334961 ;  /* 0x3fb8aa3b17167820 */ /* 0x000fe20000410000 */
[----:B------:R-:W5:Y:S01]  /*2480*/  MUFU.EX2 R15, R15 ;  /* 0x0000000f000f7308 */ /* 0x000f620000000800 */
[----:B------:R-:W-:Y:S01]  /*2490*/  FMUL.FTZ R18, R19, 1.4426950216293334961 ;  /* 0x3fb8aa3b13127820 */ /* 0x000fe20000410000 */
[----:B------:R-:W4:Y:S01]  /*24a0*/  LDS R23, [R11+0x1400] ;  /* 0x001400000b177984 */ /* 0x000f220000000800 */
[C---:B------:R-:W-:Y:S02]  /*24b0*/  FADD.FTZ R25, -R2.reuse, R25 ;  /* 0x0000001902197221 */ /* 0x040fe40000010100 */
[C---:B------:R-:W-:Y:S02]  /*24c0*/  FADD.FTZ R27, -R2.reuse, R27 ;  /* 0x0000001b021b7221 */ /* 0x040fe40000010100 */
[----:B------:R-:W-:Y:S01]  /*24d0*/  FMUL.FTZ R25, R25, 1.4426950216293334961 ;  /* 0x3fb8aa3b19197820 */ /* 0x000fe20000410000 */
[----:B------:R-:W1:Y:S01]  /*24e0*/  MUFU.EX2 R18, R18 ;  /* 0x0000001200127308 */ /* 0x000e620000000800 */
[----:B------:R-:W-:Y:S01]  /*24f0*/  FMUL.FTZ R27, R27, 1.4426950216293334961 ;  /* 0x3fb8aa3b1b1b7820 */ /* 0x000fe20000410000 */
[----:B---3--:R-:W-:Y:S01]  /*2500*/  STS [R11+-0x200], R16 ;  /* 0xfffe00100b007388 */ /* 0x008fe20000000800 */
[----:B------:R-:W-:-:S02]  /*2510*/  FADD.FTZ R29, -R2, R29 ;  /* 0x0000001d021d7221 */ /* 0x000fc40000010100 */
[C---:B------:R-:W-:Y:S02]  /*2520*/  FADD.FTZ R31, -R2.reuse, R31 ;  /* 0x0000001f021f7221 */ /* 0x040fe40000010100 */
[----:B------:R-:W-:Y:S01]  /*2530*/  FMUL.FTZ R29, R29, 1.4426950216293334961 ;  /* 0x3fb8aa3b1d1d7820 */ /* 0x000fe20000410000 */
[----:B------:R-:W3:Y:S01]  /*2540*/  MUFU.EX2 R20, R20 ;  /* 0x0000001400147308 */ /* 0x000ee20000000800 */
[----:B------:R-:W-:Y:S01]  /*2550*/  FMUL.FTZ R31, R31, 1.4426950216293334961 ;  /* 0x3fb8aa3b1f1f7820 */ /* 0x000fe20000410000 */
[----:B-----5:R-:W-:Y:S01]  /*2560*/  STS [R11+-0x400], R15 ;  /* 0xfffc000f0b007388 */ /* 0x020fe20000000800 */
[C---:B------:R-:W-:Y:S02]  /*2570*/  FADD.FTZ R33, -R2.reuse, R33 ;  /* 0x0000002102217221 */ /* 0x040fe40000010100 */
[----:B0-----:R-:W-:-:S03]  /*2580*/  FADD.FTZ R35, -R2, R35 ;  /* 0x0000002302237221 */ /* 0x001fc60000010100 */
[----:B------:R-:W0:Y:S01]  /*2590*/  MUFU.EX2 R22, R22 ;  /* 0x0000001600167308 */ /* 0x000e220000000800 */
[----:B------:R-:W-:Y:S01]  /*25a0*/  FMUL.FTZ R33, R33, 1.4426950216293334961 ;  /* 0x3fb8aa3b21217820 */ /* 0x000fe20000410000 */
[----:B-1----:R-:W-:Y:S01]  /*25b0*/  STS [R11], R18 ;  /* 0x000000120b007388 */ /* 0x002fe20000000800 */
[----:B------:R-:W-:Y:S02]  /*25c0*/  FMUL.FTZ R35, R35, 1.4426950216293334961 ;  /* 0x3fb8aa3b23237820 */ /* 0x000fe40000410000 */
[C---:B------:R-:W-:Y:S02]  /*25d0*/  FADD.FTZ R37, -R2.reuse, R37 ;  /* 0x0000002502257221 */ /* 0x040fe40000010100 */
[----:B--2---:R-:W-:Y:S01]  /*25e0*/  FADD.FTZ R17, -R2, R17 ;  /* 0x0000001102117221 */ /* 0x004fe20000010100 */
[----:B------:R-:W1:Y:S01]  /*25f0*/  MUFU.EX2 R24, R25 ;  /* 0x0000001900187308 */ /* 0x000e620000000800 */
[----:B------:R-:W-:Y:S01]  /*2600*/  FMUL.FTZ R37, R37, 1.4426950216293334961 ;  /* 0x3fb8aa3b25257820 */ /* 0x000fe20000410000 */
[----:B---3--:R-:W-:Y:S01]  /*2610*/  STS [R11+0x200], R20 ;  /* 0x000200140b007388 */ /* 0x008fe20000000800 */
[----:B------:R-:W-:-:S02]  /*2620*/  FMUL.FTZ R19, R17, 1.4426950216293334961 ;  /* 0x3fb8aa3b11137820 */ /* 0x000fc40000410000 */
[----:B------:R-:W-:Y:S02]  /*2630*/  FADD.FTZ R17, R15, R8 ;  /* 0x000000080f117221 */ /* 0x000fe40000010000 */
[C---:B----4-:R-:W-:Y:S01]  /*2640*/  FADD.FTZ R21, -R2.reuse, R21 ;  /* 0x0000001502157221 */ /* 0x050fe20000010100 */
[----:B------:R-:W2:Y:S01]  /*2650*/  MUFU.EX2 R26, R27 ;  /* 0x0000001b001a7308 */ /* 0x000ea20000000800 */
[----:B------:R-:W-:Y:S01]  /*2660*/  FADD.FTZ R17, R17, R16 ;  /* 0x0000001011117221 */ /* 0x000fe20000010000 */
[----:B0-----:R-:W-:Y:S01]  /*2670*/  STS [R11+0x400], R22 ;  /* 0x000400160b007388 */ /* 0x001fe20000000800 */
[----:B------:R-:W-:Y:S02]  /*2680*/  FMUL.FTZ R21, R21, 1.4426950216293334961 ;  /* 0x3fb8aa3b15157820 */ /* 0x000fe40000410000 */
[----:B------:R-:W-:Y:S02]  /*2690*/  FADD.FTZ R17, R17, R18 ;  /* 0x0000001211117221 */ /* 0x000fe40000010000 */
[----:B------:R-:W-:Y:S01]  /*26a0*/  FADD.FTZ R23, -R2, R23 ;  /* 0x0000001702177221 */ /* 0x000fe20000010100 */
[----:B------:R-:W0:Y:S01]  /*26b0*/  MUFU.EX2 R28, R29 ;  /* 0x0000001d001c7308 */ /* 0x000e220000000800 */
[----:B------:R-:W-:Y:S01]  /*26c0*/  FADD.FTZ R17, R17, R20 ;  /* 0x0000001411117221 */ /* 0x000fe20000010000 */
[----:B-1----:R-:W-:Y:S01]  /*26d0*/  STS [R11+0x600], R24 ;  /* 0x000600180b007388 */ /* 0x002fe20000000800 */
[----:B------:R-:W-:-:S02]  /*26e0*/  FMUL.FTZ R23, R23, 1.4426950216293334961 ;  /* 0x3fb8aa3b17177820 */ /* 0x000fc40000410000 */
[----:B------:R-:W-:Y:S02]  /*26f0*/  FADD.FTZ R17, R17, R22 ;  /* 0x0000001611117221 */ /* 0x000fe40000010000 */
[----:B------:R-:W-:Y:S01]  /*2700*/  FADD.FTZ R39, -R2, R39 ;  /* 0x0000002702277221 */ /* 0x000fe20000010100 */
[----:B------:R-:W1:Y:S01]  /*2710*/  MUFU.EX2 R30, R31 ;  /* 0x0000001f001e7308 */ /* 0x000e620000000800 */
[----:B------:R-:W-:Y:S01]  /*2720*/  FADD.FTZ R17, R17, R24 ;  /* 0x0000001811117221 */ /* 0x000fe20000010000 */
[----:B--2---:R-:W-:Y:S01]  /*2730*/  STS [R11+0x800], R26 ;  /* 0x0008001a0b007388 */ /* 0x004fe20000000800 */
[----:B------:R-:W-:Y:S02]  /*2740*/  FMUL.FTZ R39, R39, 1.4426950216293334961 ;  /* 0x3fb8aa3b27277820 */ /* 0x000fe40000410000 */
[----:B------:R-:W-:-:S03]  /*2750*/  FADD.FTZ R17, R17, R26 ;  /* 0x0000001a11117221 */ /* 0x000fc60000010000 */
        /* <DEDUP_REMOVED lines=27> */
.L_x_21305:
[----:B------:R-:W-:Y:S05]  /*2910*/  BSYNC B1 ;  /* 0x0000000000017941 */ /* 0x000fea0003800000 */
.L_x_21304:
        /* <DEDUP_REMOVED lines=55> */
.L_x_21308:
[----:B------:R-:W-:Y:S05]  /*2c90*/  BSYNC B1 ;  /* 0x0000000000017941 */ /* 0x000fea0003800000 */
.L_x_21307:
        /* <DEDUP_REMOVED lines=26> */
.L_x_21300:
[----:B------:R-:W-:Y:S05]  /*2e40*/  BSYNC B0 ;  /* 0x0000000000007941 */ /* 0x000fea0003800000 */
.L_x_21299:
        /* <DEDUP_REMOVED lines=44> */
.L_x_21313:
        /* <DEDUP_REMOVED lines=8> */
.L_x_21312:
[----:B------:R-:W-:Y:S05]  /*3190*/  BSYNC B1 ;  /* 0x0000000000017941 */ /* 0x000fea0003800000 */
.L_x_21311:
        /* <DEDUP_REMOVED lines=10> */
.L_x_21316:
        /* <DEDUP_REMOVED lines=52> */
.L_x_21315:
[----:B------:R-:W-:Y:S05]  /*3580*/  BSYNC B1 ;  /* 0x0000000000017941 */ /* 0x000fea0003800000 */
.L_x_21314:
        /* <DEDUP_REMOVED lines=31> */
.L_x_21318:
[----:B------:R-:W-:Y:S05]  /*3780*/  BSYNC B1 ;  /* 0x0000000000017941 */ /* 0x000fea0003800000 */
.L_x_21317:
        /* <DEDUP_REMOVED lines=14> */
.L_x_21310:
[----:B------:R-:W-:Y:S05]  /*3870*/  BSYNC B0 ;  /* 0x0000000000007941 */ /* 0x000fea0003800000 */
.L_x_21309:
        /* <DEDUP_REMOVED lines=31> */
.L_x_21320:
[----:B------:R-:W-:Y:S05]  /*3a70*/  BSYNC B0 ;  /* 0x0000000000007941 */ /* 0x000fea0003800000 */
.L_x_21319:
[----:B------:R-:W-:Y:S01]  /*3a80*/  BSSY B1, `(.L_x_21321) ;  /* 0x00000c6000017945 */ /* 0x000fe20003800000 */
[----:B------:R-:W-:Y:S02]  /*3a90*/  IMAD.MOV.U32 R32, RZ, RZ, RZ ;  /* 0x000000ffff207224 */ /* 0x000fe400078e00ff */
        /* <DEDUP_REMOVED lines=9> */
[----:B------:R-:W-:Y:S01]  /*3b30*/  IMAD.MOV.U32 R32, RZ, RZ, RZ ;  /* 0x000000ffff207224 */ /* 0x000fe200078e00ff */
[----:B------:R-:W-:-:S02]  /*3b40*/  IADD3 R30, R9, -c[0x0][0x1dc], RZ ;  /* 0x80007700091e7a10 */ /* 0x000fc40007ffe0ff */
[----:B------:R-:W-:Y:S02]  /*3b50*/  SHF.R.S32.HI R36, RZ, 0x5, R10 ;  /* 0x00000005ff247819 */ /* 0x000fe4000001140a */
[----:B------:R-:W-:Y:S02]  /*3b60*/  IADD3 R4, -R4, 0x1, RZ ;  /* 0x0000000104047810 */ /* 0x000fe40007ffe1ff */
[----:B------:R-:W-:Y:S01]  /*3b70*/  SHF.R.S32.HI R34, RZ, 0x1f, R34 ;  /* 0x0000001fff227819 */ /* 0x000fe20000011422 */
        /* <DEDUP_REMOVED lines=15> */
[----:B------:R-:W-:Y:S02]  /*3c70*/  IMAD R33, R14, R13, RZ ;  /* 0x0000000d0e217224 */ /* 0x000fe400078e02ff */
[----:B------:R-:W-:Y:S02]  /*3c80*/  IMAD R14, R5, c[0x0][0x1c0], RZ ;  /* 0x00007000050e7a24 */ /* 0x000fe400078e02ff */
[----:B------:R-:W-:Y:S02]  /*3c90*/  IMAD.SHL.U32 R5, R7, 0x8, RZ ;  /* 0x0000000807057824 */ /* 0x000fe400078e00ff */
[----:B------:R-:W-:Y:S01]  /*3ca0*/  IMAD.HI.U32 R33, R11, R33, R10 ;  /* 0x000000210b217227 */ /* 0x000fe200078e000a */
[----:B------:R-:W-:Y:S02]  /*3cb0*/  SHF.R.S32.HI R15, RZ, 0x1f, R14 ;  /* 0x0000001fff0f7819 */ /* 0x000fe4000001140e */
[----:B------:R-:W-:Y:S02]  /*3cc0*/  IADD3 R35, R5, 0x100, RZ ;  /* 0x0000010005237810 */ /* 0x000fe40007ffe0ff */
.L_x_21329:
        /* <DEDUP_REMOVED lines=47> */
[----:B------:R-:W0:Y:S01]  /*3fc0*/  LDS.128 R24, [R36] ;  /* 0x0000000024187984 */ /* 0x000e220000000c00 */
        /* <DEDUP_REMOVED lines=12> */
[C---:B------:R-:W-:Y:S02]  /*4090*/  LEA R16, P2, R18.reuse, c[0x0][0x188], 0x1 ;  /* 0x0000620012107a11 */ /* 0x040fe400078408ff */
[----:B------:R-:W-:Y:S02]  /*40a0*/  LEA.HI.X.SX32 R17, R5, R20, 0x1, P1 ;  /* 0x0000001405117211 */ /* 0x000fe400008f0eff */
[----:B------:R-:W5:Y:S02]  /*40b0*/  LDG.E.128.CONSTANT R8, [R8.64] ;  /* 0x0000000a08087981 */ /* 0x000f64000c1e9d00 */
[----:B------:R-:W-:-:S02]  /*40c0*/  LEA.HI.X R17, R18, c[0x0][0x18c], R17, 0x1, P2 ;  /* 0x0000630012117a11 */ /* 0x000fc400010f0c11 */
[----:B------:R-:W1:Y:S04]  /*40d0*/  LDS.128 R20, [R36+-0x10] ;  /* 0xfffff00024147984 */ /* 0x000e680000000c00 */
[----:B------:R-:W5:Y:S01]  /*40e0*/  LDG.E.128.CONSTANT R16, [R16.64] ;  /* 0x0000000a10107981 */ /* 0x000f62000c1e9d00 */
[----:B------:R-:W-:Y:S01]  /*40f0*/  ISETP.NE.AND P1, PT, R38, RZ, PT ;  /* 0x000000ff2600720c */ /* 0x000fe20003f25270 */
[----:B------:R-:W-:Y:S01]  /*4100*/  BSSY B2, `(.L_x_21325) ;  /* 0x0000024000027945 */ /* 0x000fe20003800000 */
[----:B0-----:R-:W-:Y:S02]  /*4110*/  F2FP.PACK_AB R24, R25, R24 ;  /* 0x000000181918723e */ /* 0x001fe400000000ff */
[----:B-1----:R-:W-:Y:S02]  /*4120*/  F2FP.PACK_AB R22, R23, R22 ;  /* 0x000000161716723e */ /* 0x002fe400000000ff */
[----:B------:R-:W-:-:S07]  /*4130*/  F2FP.PACK_AB R20, R21, R20 ;  /* 0x000000141514723e */ /* 0x000fce00000000ff */
        /* <DEDUP_REMOVED lines=32> */
.L_x_21326:
[----:B------:R-:W-:Y:S05]  /*4340*/  BSYNC B2 ;  /* 0x0000000000027941 */ /* 0x000fea0003800000 */
.L_x_21325:
[----:B------:R-:W-:Y:S01]  /*4350*/  BSSY B2, `(.L_x_21327) ;  /* 0x0000022000027945 */ /* 0x000fe20003800000 */
[----:B-----5:R-:W-:Y:S01]  /*4360*/  HFMA2.MMA R17, R22, R17, -RZ ;  /* 0x0000001116117235 */ /* 0x020fe200001000ff */
[----:B------:R-:W-:Y:S05]  /*4370*/  @P1 BRA `(.L_x_21328) ;  /* 0x000001f000001947 */ /* 0x000fea0003800000 */
[C---:B------:R-:W-:Y:S02]  /*4380*/  IADD3 R23, R37.reuse, 0x3, RZ ;  /* 0x0000000325177810 */ /* 0x040fe40007ffe0ff */
[C---:B------:R-:W-:Y:S02]  /*4390*/  IADD3 R21, R37.reuse, 0x2, RZ ;  /* 0x0000000225157810 */ /* 0x040fe40007ffe0ff */
[----:B------:R-:W-:Y:S02]  /*43a0*/  IADD3 R25, R37, 0x4, RZ ;  /* 0x0000000425197810 */ /* 0x000fe40007ffe0ff */
[-C--:B------:R-:W-:Y:S02]  /*43b0*/  ISETP.GE.AND P4, PT, R23, R0.reuse, PT ;  /* 0x000000001700720c */ /* 0x080fe40003f86270 */
[----:B------:R-:W-:-:S02]  /*43c0*/  ISETP.GE.AND P1, PT, R21, R0, PT ;  /* 0x000000001500720c */ /* 0x000fc40003f26270 */
[----:B------:R-:W-:Y:S02]  /*43d0*/  IADD3 R23, R37, 0x5, RZ ;  /* 0x0000000525177810 */ /* 0x000fe40007ffe0ff */
[-C--:B------:R-:W-:Y:S02]  /*43e0*/  ISETP.GE.AND P6, PT, R25, R0.reuse, PT ;  /* 0x000000001900720c */ /* 0x080fe40003fc6270 */
[C---:B------:R-:W-:Y:S02]  /*43f0*/  IADD3 R21, R37.reuse, 0x7, RZ ;  /* 0x0000000725157810 */ /* 0x040fe40007ffe0ff */
[C---:B------:R-:W-:Y:S02]  /*4400*/  IADD3 R39, R37.reuse, 0x6, RZ ;  /* 0x0000000625277810 */ /* 0x040fe40007ffe0ff */
[----:B------:R-:W-:Y:S02]  /*4410*/  IADD3 R25, R37, 0x1, RZ ;  /* 0x0000000125197810 */ /* 0x000fe40007ffe0ff */
[----:B------:R-:W-:-:S02]  /*4420*/  ISETP.GE.AND P3, PT, R23, R0, PT ;  /* 0x000000001700720c */ /* 0x000fc40003f66270 */
[-C--:B------:R-:W-:Y:S02]  /*4430*/  ISETP.GE.AND P2, PT, R21, R0.reuse, PT ;  /* 0x000000001500720c */ /* 0x080fe40003f46270 */
[----:B------:R-:W-:Y:S02]  /*4440*/  SEL R23, R9, RZ, !P1 ;  /* 0x000000ff09177207 */ /* 0x000fe40004800000 */
[-C--:B------:R-:W-:Y:S02]  /*4450*/  ISETP.GE.AND P5, PT, R39, R0.reuse, PT ;  /* 0x000000002700720c */ /* 0x080fe40003fa6270 */
[----:B------:R-:W-:Y:S02]  /*4460*/  ISETP.GE.AND P1, PT, R25, R0, PT ;  /* 0x000000001900720c */ /* 0x000fe40003f26270 */
[----:B------:R-:W-:Y:S02]  /*4470*/  PRMT R21, R9, 0x7632, R21 ;  /* 0x0000763209157816 */ /* 0x000fe40000000015 */
[----:B------:R-:W-:-:S02]  /*4480*/  SEL R38, R10, RZ, !P6 ;  /* 0x000000ff0a267207 */ /* 0x000fc40007000000 */
        /* <DEDUP_REMOVED lines=14> */
.L_x_21328:
[----:B------:R-:W-:Y:S05]  /*4570*/  BSYNC B2 ;  /* 0x0000000000027941 */ /* 0x000fea0003800000 */
.L_x_21327:
[----:B------:R-:W-:Y:S01]  /*4580*/  HMUL2 R22, R22, R9 ;  /* 0x0000000916167232 */ /* 0x000fe20000000000 */
[----:B------:R-:W-:Y:S01]  /*4590*/  HFMA2.MMA R9, R20, R16, R17 ;  /* 0x0000001014097235 */ /* 0x000fe20000000011 */
[----:B------:R-:W-:Y:S02]  /*45a0*/  F2FP.PACK_AB R26, R27, R26 ;  /* 0x0000001a1b1a723e */ /* 0x000fe400000000ff */
        /* <DEDUP_REMOVED lines=12> */
[----:B------:R-:W-:Y:S02]  /*4670*/  FADD.FTZ R32, R32, R9 ;  /* 0x0000000920207221 */ /* 0x000fe40000010000 */
.L_x_21324:
[----:B------:R-:W-:Y:S05]  /*4680*/  BSYNC B0 ;  /* 0x0000000000007941 */ /* 0x000fea0003800000 */
.L_x_21323:
[----:B------:R-:W-:Y:S02]  /*4690*/  IADD3 R28, P1, R28, 0x10, RZ ;  /* 0x000000101c1c7810 */ /* 0x000fe40007f3e0ff */
[----:B------:R-:W-:Y:S02]  /*46a0*/  IADD3 R37, R37, 0x20, RZ ;  /* 0x0000002025257810 */ /* 0x000fe40007ffe0ff */
[----:B------:R-:W-:Y:S01]  /*46b0*/  IADD3 R36, R36, 0x80, RZ ;  /* 0x0000008024247810 */ /* 0x000fe20007ffe0ff */
[----:B------:R-:W-:Y:S01]  /*46c0*/  IMAD.X R31, RZ, RZ, R31, P1 ;  /* 0x000000ffff1f7224 */ /* 0x000fe200008e061f */
[----:B------:R-:W-:Y:S05]  /*46d0*/  @!P0 BRA `(.L_x_21329) ;  /* 0xfffff5f000008947 */ /* 0x000fea000383ffff */
.L_x_21322:
[----:B------:R-:W-:Y:S05]  /*46e0*/  BSYNC B1 ;  /* 0x0000000000017941 */ /* 0x000fea0003800000 */
.L_x_21321:
        /* <DEDUP_REMOVED lines=54> */
[----:B------:R-:W-:Y:S02]  /*4a50*/  F2FP.PACK_AB R0, R9, R32 ;  /* 0x000000200900723e */ /* 0x000fe400000000ff */
[----:B------:R-:W-:Y:S02]  /*4a60*/  LEA.HI.X R3, R8, c[0x0][0x174], R7, 0x1, P0 ;  /* 0x00005d0008037a11 */ /* 0x000fe400000f0c07 */
[--C-:B------:R-:W-:Y:S02]  /*4a70*/  LEA.HI.X R5, R5, c[0x0][0x174], R6.reuse, 0x1, P1 ;  /* 0x00005d0005057a11 */ /* 0x100fe400008f0c06 */
[----:B------:R-:W-:Y:S01]  /*4a80*/  PRMT R6, R0, 0x7632, R6 ;  /* 0x0000763200067816 */ /* 0x000fe20000000006 */
[----:B------:R-:W-:Y:S04]  /*4a90*/  STG.E.U16 [R2.64], R0 ;  /* 0x0000000002007986 */ /* 0x000fe8000c10150a */
[----:B------:R-:W-:Y:S01]  /*4aa0*/  STG.E.U16 [R4.64], R6 ;  /* 0x0000000604007986 */ /* 0x000fe2000c10150a */
[----:B------:R-:W-:Y:S05]  /*4ab0*/  EXIT ;  /* 0x000000000000794d */ /* 0x000fea0003800000 */
.L_x_21293:
[----:B------:R-:W-:Y:S01]  /*4ac0*/  IMAD.MOV.U32 R18, RZ, RZ, R39 ;  /* 0x000000ffff127224 */ /* 0x000fe200078e0027 */
[----:B------:R-:W-:Y:S01]  /*4ad0*/  MOV R16, 0x4b20 ;  /* 0x00004b2000107802 */ /* 0x000fe20000000f00 */
[----:B------:R-:W-:-:S02]  /*4ae0*/  IMAD.MOV.U32 R19, RZ, RZ, 0x2 ;  /* 0x00000002ff137424 */ /* 0x000fc400078e00ff */
[----:B------:R-:W-:Y:S02]  /*4af0*/  IMAD.MOV.U32 R36, RZ, RZ, 0x1f ;  /* 0x0000001fff247424 */ /* 0x000fe400078e00ff */
[----:B------:R-:W-:Y:S02]  /*4b00*/  IMAD.MOV.U32 R37, RZ, RZ, -0x1 ;  /* 0xffffffffff257424 */ /* 0x000fe400078e00ff */
[----:B------:R-:W-:Y:S05]  /*4b10*/  CALL.REL.NOINC `($__internal_394_$__cuda_sm70_shflsync_bfly_p) ;  /* 0x0000021000007944 */ /* 0x000fea0003c00000 */
[----:B-1----:R-:W-:Y:S01]  /*4b20*/  IMAD.MOV.U32 R16, RZ, RZ, R18 ;  /* 0x000000ffff107224 */ /* 0x002fe200078e0012 */
[----:B0-----:R-:W-:Y:S05]  /*4b30*/  BRA `(.L_x_21330) ;  /* 0xffffd16000007947 */ /* 0x001fea000383ffff */
.L_x_21294:
[----:B------:R-:W-:Y:S01]  /*4b40*/  IMAD.MOV.U32 R18, RZ, RZ, R39 ;  /* 0x000000ffff127224 */ /* 0x000fe200078e0027 */
[----:B------:R-:W-:Y:S01]  /*4b50*/  MOV R16, 0x4ba0 ;  /* 0x00004ba000107802 */ /* 0x000fe20000000f00 */
[----:B------:R-:W-:Y:S02]  /*4b60*/  IMAD.MOV.U32 R19, RZ, RZ, 0x1 ;  /* 0x00000001ff137424 */ /* 0x000fe400078e00ff */
[----:B------:R-:W-:Y:S02]  /*4b70*/  IMAD.MOV.U32 R36, RZ, RZ, 0x1f ;  /* 0x0000001fff247424 */ /* 0x000fe400078e00ff */
[----:B------:R-:W-:Y:S02]  /*4b80*/  IMAD.MOV.U32 R37, RZ, RZ, -0x1 ;  /* 0xffffffffff257424 */ /* 0x000fe400078e00ff */
[----:B------:R-:W-:Y:S05]  /*4b90*/  CALL.REL.NOINC `($__internal_394_$__cuda_sm70_shflsync_bfly_p) ;  /* 0x0000019000007944 */ /* 0x000fea0003c00000 */
[----:B-1----:R-:W-:Y:S01]  /*4ba0*/  IMAD.MOV.U32 R16, RZ, RZ, R18 ;  /* 0x000000ffff107224 */ /* 0x002fe200078e0012 */
[----:B0-----:R-:W-:Y:S05]  /*4bb0*/  BRA `(.L_x_21331) ;  /* 0xffffd11000007947 */ /* 0x001fea000383ffff */
.L_x_21297:
[----:B------:R-:W-:Y:S01]  /*4bc0*/  IMAD.MOV.U32 R18, RZ, RZ, R11 ;  /* 0x000000ffff127224 */ /* 0x000fe200078e000b */
[----:B------:R-:W-:Y:S01]  /*4bd0*/  MOV R16, 0x4c20 ;  /* 0x00004c2000107802 */ /* 0x000fe20000000f00 */
[----:B------:R-:W-:-:S02]  /*4be0*/  IMAD.MOV.U32 R19, RZ, RZ, 0x10 ;  /* 0x00000010ff137424 */ /* 0x000fc400078e00ff */
[----:B------:R-:W-:Y:S02]  /*4bf0*/  IMAD.MOV.U32 R36, RZ, RZ, 0x1f ;  /* 0x0000001fff247424 */ /* 0x000fe400078e00ff */
[----:B------:R-:W-:Y:S02]  /*4c00*/  IMAD.MOV.U32 R37, RZ, RZ, -0x1 ;  /* 0xffffffffff257424 */ /* 0x000fe400078e00ff */
[----:B-----5:R-:W-:Y:S05]  /*4c10*/  CALL.REL.NOINC `($__internal_394_$__cuda_sm70_shflsync_bfly_p) ;  /* 0x0000011000007944 */ /* 0x020fea0003c00000 */
[----:B-1----:R-:W-:Y:S01]  /*4c20*/  IMAD.MOV.U32 R2, RZ, RZ, R18 ;  /* 0x000000ffff027224 */ /* 0x002fe200078e0012 */
[----:B0-----:R-:W-:Y:S05]  /*4c30*/  BRA `(.L_x_21332) ;  /* 0xffffd26000007947 */ /* 0x001fea000383ffff */
.L_x_21298:
[----:B------:R-:W-:Y:S01]  /*4c40*/  IMAD.MOV.U32 R18, RZ, RZ, R13 ;  /* 0x000000ffff127224 */ /* 0x000fe200078e000d */
[----:B------:R-:W-:Y:S01]  /*4c50*/  MOV R16, 0x4ca0 ;  /* 0x00004ca000107802 */ /* 0x000fe20000000f00 */
[----:B------:R-:W-:Y:S02]  /*4c60*/  IMAD.MOV.U32 R19, RZ, RZ, 0x8 ;  /* 0x00000008ff137424 */ /* 0x000fe400078e00ff */
[----:B------:R-:W-:Y:S02]  /*4c70*/  IMAD.MOV.U32 R36, RZ, RZ, 0x1f ;  /* 0x0000001fff247424 */ /* 0x000fe400078e00ff */
[----:B------:R-:W-:Y:S02]  /*4c80*/  IMAD.MOV.U32 R37, RZ, RZ, -0x1 ;  /* 0xffffffffff257424 */ /* 0x000fe400078e00ff */
[----:B0-----:R-:W-:Y:S05]  /*4c90*/  CALL.REL.NOINC `($__internal_394_$__cuda_sm70_shflsync_bfly_p) ;  /* 0x0000009000007944 */ /* 0x001fea0003c00000 */
[----:B-1----:R-:W-:Y:S01]  /*4ca0*/  FMNMX.FTZ R2, R13, R18, !PT ;  /* 0x000000120d027209 */ /* 0x002fe20007810000 */
[----:B0-----:R-:W-:Y:S01]  /*4cb0*/  IMAD.MOV.U32 R19, RZ, RZ, 0x4 ;  /* 0x00000004ff137424 */ /* 0x001fe200078e00ff */
[----:B------:R-:W-:Y:S01]  /*4cc0*/  MOV R16, 0x4d10 ;  /* 0x00004d1000107802 */ /* 0x000fe20000000f00 */
[----:B------:R-:W-:-:S02]  /*4cd0*/  IMAD.MOV.U32 R36, RZ, RZ, 0x1f ;  /* 0x0000001fff247424 */ /* 0x000fc400078e00ff */
[----:B------:R-:W-:Y:S02]  /*4ce0*/  IMAD.MOV.U32 R37, RZ, RZ, -0x1 ;  /* 0xffffffffff257424 */ /* 0x000fe400078e00ff */
[----:B------:R-:W-:Y:S02]  /*4cf0*/  IMAD.MOV.U32 R18, RZ, RZ, R2 ;  /* 0x000000ffff127224 */ /* 0x000fe400078e0002 */
[----:B------:R-:W-:Y:S05]  /*4d00*/  CALL.REL.NOINC `($__internal_394_$__cuda_sm70_shflsync_bfly_p) ;  /* 0x0000002000007944 */ /* 0x000fea0003c00000 */
[----:B-1----:R-:W-:Y:S01]  /*4d10*/  IMAD.MOV.U32 R11, RZ, RZ, R18 ;  /* 0x000000ffff0b7224 */ /* 0x002fe200078e0012 */
[----:B0-----:R-:W-:Y:S05]  /*4d20*/  BRA `(.L_x_21333) ;  /* 0xffffd1c000007947 */ /* 0x001fea000383ffff */
        .weak           $__internal_394_$__cuda_sm70_shflsync_bfly_p
        .type           $__internal_394_$__cuda_sm70_shflsync_bfly_p,@function
        .size           $__internal_394_$__cuda_sm70_shflsync_bfly_p,(.L_x_25055 - $__internal_394_$__cuda_sm70_shflsync_bfly_p)
$__internal_394_$__cuda_sm70_shflsync_bfly_p:
[----:B------:R-:W-:Y:S01]  /*4d30*/  IMAD.MOV.U32 R17, RZ, RZ, 0x0 ;  /* 0x00000000ff117424 */ /* 0x000fe200078e00ff */
[----:B------:R-:W-:Y:S04]  /*4d40*/  WARPSYNC R37 ;  /* 0x0000002500007348 */ /* 0x000fe80003800000 */
[----:B------:R0:W1:Y:S01]  /*4d50*/  SHFL.BFLY PT, R18, R18, R19, R36 ;  /* 0x0c00001312127389 */ /* 0x00006200000e0024 */
[----:B------:R-:W-:Y:S05]  /*4d60*/  RET.REL.NODEC R16 `(_ZN4vllm25paged_attention_v2_kernelIttLi64ELi8ELi128ELNS_18Fp8KVCacheDataTypeE0ELb1ELi512EEEvPfS2_PT_PKS3_PKT0_S9_ifPKiSB_iPKfiiiSD_SD_iiiii) ;  /* 0xffffb29010007950 */ /* 0x000fea0003c3ffff */
.L_x_21334:
        /* <DEDUP_REMOVED lines=9> */
.L_x_25055:


//--------------------- .text._ZN4vllm32paged_attention_v2_reduce_kernelItLi32ELi128ELi512EEEvPT_PKfS4_PKS1_PKii --------------------------
	.section	.text._ZN4vllm32paged_attention_v2_reduce_kernelItLi32ELi128ELi512EEEvPT_PKfS4_PKS1_PKii,"ax",@progbits
	.sectioninfo	@"SHI_REGISTERS=32"
	.align	128
        .global         _ZN4vllm32paged_attention_v2_reduce_kernelItLi32ELi128ELi512EEEvPT_PKfS4_PKS1_PKii
        .type           _ZN4vllm32paged_attention_v2_reduce_kernelItLi32ELi128ELi512EEEvPT_PKfS4_PKS1_PKii,@function
        .size           _ZN4vllm32paged_attention_v2_reduce_kernelItLi32ELi128ELi512EEEvPT_PKfS4_PKS1_PKii,(.L_x_25541 - _ZN4vllm32paged_attention_v2_reduce_kernelItLi32ELi128ELi512EEEvPT_PKfS4_PKS1_PKii)
        .other          _ZN4vllm32paged_attention_v2_reduce_kernelItLi32ELi128ELi512EEEvPT_PKfS4_PKS1_PKii,@"STO_CUDA_ENTRY STV_DEFAULT"
_ZN4vllm32paged_attention_v2_reduce_kernelItLi32ELi128ELi512EEEvPT_PKfS4_PKS1_PKii:
.text._ZN4vllm32paged_attention_v2_reduce_kernelItLi32ELi128ELi512EEEvPT_PKfS4_PKS1_PKii:
        /* <DEDUP_REMOVED lines=27> */
.L_x_21338:
        /* <DEDUP_REMOVED lines=10> */
.L_x_21337:
[----:B------:R-:W-:Y:S05]  /*0250*/  BSYNC B0 ;  /* 0x0000000000007941 */ /* 0x000fea0003800000 */
.L_x_21336:
        /* <DEDUP_REMOVED lines=31> */
.L_x_21341:
        /* <DEDUP_REMOVED lines=17> */
.L_x_21340:
[----:B------:R-:W-:Y:S05]  /*0560*/  BSYNC B0 ;  /* 0x0000000000007941 */ /* 0x000fea0003800000 */
.L_x_21339:
        /* <DEDUP_REMOVED lines=41> */
.L_x_21349:
        /* <DEDUP_REMOVED lines=17> */
.L_x_21346:
        /* <DEDUP_REMOVED lines=109> */
.L_x_21345:
        /* <DEDUP_REMOVED lines=60> */
.L_x_21347:
[----:B------:R-:W-:-:S13]  /*13a0*/  ISETP.NE.OR P0, PT, R23, RZ, P0 ;  /* 0x000000ff1700720c */ /* 0x000fda0000705670 */
[----:B------:R-:W-:Y:S05]  /*13b0*/  @!P0 BRA `(.L_x_21343) ;  /* 0x0000022000008947 */ /* 0x000fea0003800000 */
.L_x_21344:
        /* <DEDUP_REMOVED lines=34> */
.L_x_21343:
        /* <DEDUP_REMOVED lines=26> */
.L_x_21342:
        /* <DEDUP_REMOVED lines=10> */
.L_x_21348:
[----:B------:R-:W-:Y:S05]  /*1820*/  EXIT ;  /* 0x000000000000794d */ /* 0x000fea0003800000 */
.L_x_21335:
        /* <DEDUP_REMOVED lines=15> */
.L_x_21350:
        /* <DEDUP_REMOVED lines=15> */
.L_x_21351:
        /* <DEDUP_REMOVED lines=15> */
.L_x_25541:


//--------------------- .text._ZN4vllm25paged_attention_v2_kernelIttLi32ELi8ELi128ELNS_18Fp8KVCacheDataTypeE0ELb1ELi512EEEvPfS2_PT_PKS3_PKT0_S9_ifPKiSB_iPKfiiiSD_SD_iiiii --------------------------
	.section	.text._ZN4vllm25paged_attention_v2_kernelIttLi32ELi8ELi128ELNS_18Fp8KVCacheDataTypeE0ELb1ELi512EEEvPfS2_PT_PKS3_PKT0_S9_ifPKiSB_iPKfiiiSD_SD_iiiii,"ax",@progbits
	.sectioninfo	@"SHI_REGISTERS=56"
	.align	128
        .global         _ZN4vllm25paged_attention_v2_kernelIttLi32ELi8ELi128ELNS_18Fp8KVCacheDataTypeE0ELb1ELi512EEEvPfS2_PT_PKS3_PKT0_S9_ifPKiSB_iPKfiiiSD_SD_iiiii
        .type           _ZN4vllm25paged_attention_v2_kernelIttLi32ELi8ELi128ELNS_18Fp8KVCacheDataTypeE0ELb1ELi512EEEvPfS2_PT_PKS3_PKT0_S9_ifPKiSB_iPKfiiiSD_SD_iiiii,@function
        .size           _ZN4vllm25paged_attention_v2_kernelIttLi32ELi8ELi128ELNS_18Fp8KVCacheDataTypeE0ELb1ELi512EEEvPfS2_PT_PKS3_PKT0_S9_ifPKiSB_iPKfiiiSD_SD_iiiii,(.L_x_25056 - _ZN4vllm25paged_attention_v2_kernelIttLi32ELi8ELi128ELNS_18Fp8KVCacheDataTypeE0ELb1ELi512EEEvPfS2_PT_PKS3_PKT0_S9_ifPKiSB_iPKfiiiSD_SD_iiiii)
        .other          _ZN4vllm25paged_attention_v2_kernelIttLi32ELi8ELi128ELNS_18Fp8KVCacheDataTypeE0ELb1ELi512EEEvPfS2_PT_PKS3_PKT0_S9_ifPKiSB_iPKfiiiSD_SD_iiiii,@"STO_CUDA_ENTRY STV_DEFAULT"
_ZN4vllm25paged_attention_v2_kernelIttLi32ELi8ELi128ELNS_18Fp8KVCacheDataTypeE0ELb1ELi512EEEvPfS2_PT_PKS3_PKT0_S9_ifPKiSB_iPKfiiiSD_SD_iiiii:
.text._ZN4vllm25paged_attention_v2_kernelIttLi32ELi8ELi128ELNS_18Fp8KVCacheDataTypeE0ELb1ELi512EEEvPfS2_PT_PKS3_PKT0_S9_ifPKiSB_iPKfiiiSD_SD_iiiii:
        /* <DEDUP_REMOVED lines=112> */
.L_x_21356:
        /* <DEDUP_REMOVED lines=11> */
.L_x_21355:
[----:B------:R-:W-:Y:S05]  /*07b0*/  BSYNC B1 ;  /* 0x0000000000017941 */ /* 0x000fea0003800000 */
.L_x_21354:
        /* <DEDUP_REMOVED lines=10> */
.L_x_21357:
        /* <DEDUP_REMOVED lines=17> */
.L_x_21353:
[----:B------:R-:W-:Y:S05]  /*0970*/  BSYNC B0 ;  /* 0x0000000000007941 */ /* 0x000fea0003800000 */
.L_x_21352:
[----:B------:R-:W-:Y:S01]  /*0980*/  IABS R20, c[0x0][0x1e4] ;  /* 0x0000790000147a13 */ /* 0x000fe20000000000 */
[----:B------:R-:W-:Y:S01]  /*0990*/  IMAD R11, R11, 0x40, R7 ;  /* 0x000000400b0b7824 */ /* 0x000fe200078e0207 */
[----:B------:R-:W-:Y:S01]  /*09a0*/  IADD3 R15, R0, -0x1, RZ ;  /* 0xffffffff000f7810 */ /* 0x000fe20007ffe0ff */
[----:B------:R-:W-:Y:S01]  /*09b0*/  IMAD R18, R18, c[0x0][0x1a8], RZ ;  /* 0x00006a0012127a24 */ /* 0x000fe200078e02ff */
[----:B------:R-:W0:Y:S01]  /*09c0*/  I2F.RP R19, R20 ;  /* 0x0000001400137306 */ /* 0x000e220000209400 */
[----:B------:R-:W-:Y:S01]  /*09d0*/  BAR.SYNC.DEFER_BLOCKING 0x0 ;  /* 0x0000000000007b1d */ /* 0x000fe20000010000 */
[----:B------:R-:W-:-:S02]  /*09e0*/  IABS R22, R15 ;  /* 0x0000000f00167213 */ /* 0x000fc40000000000 */
[----:B------:R-:W-:Y:S02]  /*09f0*/  LOP3.LUT R15, R15, c[0x0][0x1e4], RZ, 0x3c, !PT ;  /* 0x000079000f0f7a12 */ /* 0x000fe400078e3cff */
[----:B------:R-:W-:Y:S01]  /*0a00*/  ISETP.NE.AND P2, PT, RZ, c[0x0][0x1e4], PT ;  /* 0x00007900ff007a0c */ /* 0x000fe20003f45270 */
[----:B------:R-:W-:Y:S01]  /*0a10*/  BSSY B0, `(.L_x_21358) ;  /* 0x00000e7000007945 */ /* 0x000fe20003800000 */
[----:B------:R-:W-:Y:S01]  /*0a20*/  ISETP.GE.AND P3, PT, R15, RZ, PT ;  /* 0x000000ff0f00720c */ /* 0x000fe20003f66270 */
[----:B0-----:R-:W0:Y:S02]  /*0a30*/  MUFU.RCP R19, R19 ;  /* 0x0000001300137308 */ /* 0x001e240000001000 */
[----:B0-----:R-:W-:Y:S01]  /*0a40*/  IADD3 R16, R19, 0xffffffe, RZ ;  /* 0x0ffffffe13107810 */ /* 0x001fe20007ffe0ff */
[----:B------:R-:W-:-:S05]  /*0a50*/  IMAD.MOV.U32 R19, RZ, RZ, c[0x0][0x1e8] ;  /* 0x00007a00ff137624 */ /* 0x000fca00078e00ff */
[----:B------:R0:W1:Y:S01]  /*0a60*/  F2I.FTZ.U32.TRUNC.NTZ R17, R16 ;  /* 0x0000001000117305 */ /* 0x000062000021f000 */
[----:B------:R-:W-:Y:S01]  /*0a70*/  ISETP.GT.AND P4, PT, R19, -0x1, PT ;  /* 0xffffffff1300780c */ /* 0x000fe20003f84270 */
[----:B0-----:R-:W-:-:S12]  /*0a80*/  IMAD.MOV.U32 R16, RZ, RZ, RZ ;  /* 0x000000ffff107224 */ /* 0x001fd800078e00ff */
[----:B------:R-:W-:Y:S02]  /*0a90*/  @P4 IMAD R12, R13, c[0x0][0x1d8], R12 ;  /* 0x000076000d0c4a24 */ /* 0x000fe400078e020c */
[----:B-1----:R-:W-:-:S04]  /*0aa0*/  IMAD.MOV R21, RZ, RZ, -R17 ;  /* 0x000000ffff157224 */ /* 0x002fc800078e0a11 */
[----:B------:R-:W-:-:S04]  /*0ab0*/  IMAD R21, R21, R20, RZ ;  /* 0x0000001415157224 */ /* 0x000fc800078e02ff */
[----:B------:R-:W-:-:S04]  /*0ac0*/  IMAD.HI.U32 R17, R17, R21, R16 ;  /* 0x0000001511117227 */ /* 0x000fc800078e0010 */
[----:B------:R-:W-:Y:S02]  /*0ad0*/  IMAD.MOV.U32 R21, RZ, RZ, R22 ;  /* 0x000000ffff157224 */ /* 0x000fe400078e0016 */
[----:B------:R-:W-:Y:S02]  /*0ae0*/  @!P4 IMAD.MOV R22, RZ, RZ, -c[0x0][0x1e8] ;  /* 0x80007a00ff16c624 */ /* 0x000fe400078e02ff */
[----:B------:R-:W-:-:S04]  /*0af0*/  IMAD.HI.U32 R16, R17, R21, RZ ;  /* 0x0000001511107227 */ /* 0x000fc800078e00ff */
[----:B------:R-:W-:-:S04]  /*0b00*/  IMAD.MOV R17, RZ, RZ, -R16 ;  /* 0x000000ffff117224 */ /* 0x000fc800078e0a10 */
[----:B------:R-:W-:-:S05]  /*0b10*/  IMAD R17, R20, R17, R21 ;  /* 0x0000001114117224 */ /* 0x000fca00078e0215 */
[----:B------:R-:W-:-:S13]  /*0b20*/  ISETP.GT.U32.AND P1, PT, R20, R17, PT ;  /* 0x000000111400720c */ /* 0x000fda0003f24070 */
[----:B------:R-:W-:Y:S01]  /*0b30*/  @!P1 IMAD.IADD R17, R17, 0x1, -R20 ;  /* 0x0000000111119824 */ /* 0x000fe200078e0a14 */
[----:B------:R-:W-:Y:S02]  /*0b40*/  @!P1 IADD3 R16, R16, 0x1, RZ ;  /* 0x0000000110109810 */ /* 0x000fe40007ffe0ff */
[----:B------:R-:W-:Y:S02]  /*0b50*/  ISETP.GE.AND P1, PT, R11, R6, PT ;  /* 0x000000060b00720c */ /* 0x000fe40003f26270 */
[----:B------:R-:W-:Y:S01]  /*0b60*/  ISETP.GE.U32.AND P0, PT, R17, R20, PT ;  /* 0x000000141100720c */ /* 0x000fe20003f06070 */
[----:B------:R-:W-:Y:S02]  /*0b70*/  @!P4 IMAD.MOV.U32 R20, RZ, RZ, c[0x0][0x1d8] ;  /* 0x00007600ff14c624 */ /* 0x000fe400078e00ff */
[----:B------:R-:W-:Y:S02]  /*0b80*/  IMAD.MOV.U32 R17, RZ, RZ, -0x800001 ;  /* 0xff7fffffff117424 */ /* 0x000fe400078e00ff */
[----:B------:R-:W-:Y:S01]  /*0b90*/  @!P4 IMAD R19, R20, c[0x0][0x190], R5 ;  /* 0x000064001413ca24 */ /* 0x000fe200078e0205 */
[----:B------:R-:W-:-:S03]  /*0ba0*/  SHF.R.S32.HI R20, RZ, 0x1f, R18 ;  /* 0x0000001fff147819 */ /* 0x000fc60000011412 */
[----:B------:R-:W-:Y:S02]  /*0bb0*/  @!P4 IMAD R19, R19, R22, RZ ;  /* 0x000000161313c224 */ /* 0x000fe400078e02ff */
[----:B------:R-:W-:Y:S02]  /*0bc0*/  @P4 IMAD R19, R12, c[0x0][0x1e8], RZ ;  /* 0x00007a000c134a24 */ /* 0x000fe400078e02ff */
[----:B------:R-:W-:-:S03]  /*0bd0*/  @P0 IADD3 R16, R16, 0x1, RZ ;  /* 0x0000000110100810 */ /* 0x000fc60007ffe0ff */
[----:B------:R-:W-:Y:S02]  /*0be0*/  IADD3 R19, R19, 0x1, RZ ;  /* 0x0000000113137810 */ /* 0x000fe40007ffe0ff */
[----:B------:R-:W-:Y:S01]  /*0bf0*/  @!P3 IMAD.MOV R16, RZ, RZ, -R16 ;  /* 0x000000ffff10b224 */ /* 0x000fe200078e0a10 */
[----:B------:R-:W-:Y:S01]  /*0c00*/  @!P2 LOP3.LUT R16, RZ, c[0x0][0x1e4], RZ, 0x33, !PT ;  /* 0x00007900ff10aa12 */ /* 0x000fe200078e33ff */
[----:B------:R-:W-:Y:S05]  /*0c10*/  @P1 BRA `(.L_x_21359) ;  /* 0x00000c6000001947 */ /* 0x000fea0003800000 */
[----:B------:R-:W-:Y:S01]  /*0c20*/  IADD3 R23, P0, R18, R11, RZ ;  /* 0x0000000b12177210 */ /* 0x000fe20007f1e0ff */
[----:B------:R-:W-:Y:S01]  /*0c30*/  IMAD.SHL.U32 R21, R9, 0x2, RZ ;  /* 0x0000000209157824 */ /* 0x000fe200078e00ff */
[----:B------:R-:W-:Y:S01]  /*0c40*/  SHF.R.S32.HI R13, RZ, 0x1f, R14 ;  /* 0x0000001fff0d7819 */ /* 0x000fe2000001140e */
[----:B------:R-:W-:Y:S01]  /*0c50*/  IMAD.MOV.U32 R36, RZ, RZ, c[0x0][0x1bc] ;  /* 0x00006f00ff247624 */ /* 0x000fe200078e00ff */
[----:B------:R-:W-:Y:S01]  /*0c60*/  LEA.HI.X.SX32 R12, R11, R20, 0x1, P0 ;  /* 0x000000140b0c7211 */ /* 0x000fe200000f0eff */
[----:B------:R-:W-:Y:S01]  /*0c70*/  IMAD.MOV.U32 R35, RZ, RZ, R11 ;  /* 0x000000ffff237224 */ /* 0x000fe200078e000b */
[----:B------:R-:W-:-:S02]  /*0c80*/  LEA.HI R13, R13, R14, RZ, 0x3 ;  /* 0x0000000e0d0d7211 */ /* 0x000fc400078f18ff */
[----:B------:R-:W-:Y:S02]  /*0c90*/  LEA R22, P0, R23, c[0x0][0x198], 0x2 ;  /* 0x0000660017167a11 */ /* 0x000fe400078010ff */
[----:B------:R-:W-:Y:S02]  /*0ca0*/  LOP3.LUT R13, R13, 0xfffffff8, RZ, 0xc0, !PT ;  /* 0xfffffff80d0d7812 */ /* 0x000fe400078ec0ff */
[----:B------:R-:W-:Y:S02]  /*0cb0*/  LEA.HI.X R23, R23, c[0x0][0x19c], R12, 0x2, P0 ;  /* 0x0000670017177a11 */ /* 0x000fe400000f140c */
[C---:B------:R-:W-:Y:S01]  /*0cc0*/  IADD3 R17, R9.reuse, 0x4, RZ ;  /* 0x0000000409117810 */ /* 0x040fe20007ffe0ff */
[----:B------:R-:W-:Y:S01]  /*0cd0*/  IMAD.IADD R14, R14, 0x1, -R13 ;  /* 0x000000010e0e7824 */ /* 0x000fe200078e0a0d */
[----:B------:R-:W-:Y:S02]  /*0ce0*/  SHF.R.S32.HI R12, RZ, 0x1f, R21 ;  /* 0x0000001fff0c7819 */ /* 0x000fe40000011415 */
[----:B------:R-:W-:Y:S01]  /*0cf0*/  IADD3 R26, R9, 0x8, RZ ;  /* 0x00000008091a7810 */ /* 0x000fe20007ffe0ff */
[----:B------:R-:W-:Y:S01]  /*0d00*/  IMAD.SHL.U32 R25, R17, 0x2, RZ ;  /* 0x0000000211197824 */ /* 0x000fe200078e00ff */
[----:B------:R-:W-:-:S02]  /*0d10*/  SHF.R.S32.HI R24, RZ, 0x1f, R17 ;  /* 0x0000001fff187819 */ /* 0x000fc40000011411 */
[----:B------:R-:W-:Y:S02]  /*0d20*/  LEA.HI R15, R12, R21, RZ, 0x3 ;  /* 0x000000150c0f7211 */ /* 0x000fe400078f18ff */
[----:B------:R-:W-:Y:S02]  /*0d30*/  SHF.R.S32.HI R13, RZ, 0x1f, R26 ;  /* 0x0000001fff0d7819 */ /* 0x000fe4000001141a */
[----:B------:R-:W-:Y:S02]  /*0d40*/  IADD3 R27, R9, 0xc, RZ ;  /* 0x0000000c091b7810 */ /* 0x000fe40007ffe0ff */
[----:B------:R-:W-:Y:S01]  /*0d50*/  LEA.HI R12, R24, R17, RZ, 0x2 ;  /* 0x00000011180c7211 */ /* 0x000fe200078f10ff */
        /* <DEDUP_REMOVED lines=18> */
[----:B------:R-:W-:Y:S01]  /*0e80*/  LOP3.LUT R24, R24, 0xfffffff8, RZ, 0xc0, !PT ;  /* 0xfffffff818187812 */ /* 0x000fe200078ec0ff */
[----:B------:R-:W-:Y:S01]  /*0e90*/  IMAD R14, R7, 0x8, R14 ;  /* 0x00000008070e7824 */ /* 0x000fe200078e020e */
[----:B------:R-:W-:-:S02]  /*0ea0*/  LOP3.LUT R27, R27, 0xfffffff8, RZ, 0xc0, !PT ;  /* 0xfffffff81b1b7812 */ /* 0x000fc400078ec0ff */
        /* <DEDUP_REMOVED lines=8> */
[----:B------:R-:W-:Y:S01]  /*0f30*/  LOP3.LUT R38, R13, 0xffffffc0, RZ, 0xc0, !PT ;  /* 0xffffffc00d267812 */ /* 0x000fe200078ec0ff */
[----:B------:R-:W-:Y:S01]  /*0f40*/  IMAD.IADD R41, R41, 0x1, R14 ;  /* 0x0000000129297824 */ /* 0x000fe200078e020e */
[----:B------:R-:W-:-:S02]  /*0f50*/  LOP3.LUT R39, R15, 0xffffffc0, RZ, 0xc0, !PT ;  /* 0xffffffc00f277812 */ /* 0x000fc400078ec0ff */
[----:B------:R-:W-:Y:S01]  /*0f60*/  LEA.HI.X.SX32 R29, R17, R32, 0x1, P0 ;  /* 0x00000020111d7211 */ /* 0x000fe200000f0eff */
[----:B------:R-:W-:Y:S01]  /*0f70*/  IMAD.MOV.U32 R17, RZ, RZ, -0x800001 ;  /* 0xff7fffffff117424 */ /* 0x000fe200078e00ff */
        /* <DEDUP_REMOVED lines=9> */
[----:B------:R-:W-:Y:S02]  /*1010*/  IADD3 R48, -R0, 0x1, R41 ;  /* 0x0000000100307810 */ /* 0x000fe40007ffe129 */
.L_x_21365:
        /* <DEDUP_REMOVED lines=11> */
[----:B------:R-:W-:Y:S02]  /*10d0*/  IMAD.HI.U32 R13, R13, R31, R12 ;  /* 0x0000001f0d0d7227 */ /* 0x000fe400078e000c */
[----:B------:R-:W0:Y:S04]  /*10e0*/  I2F.RP R31, R14 ;  /* 0x0000000e001f7306 */ /* 0x000e280000209400 */
[----:B------:R-:W-:-:S04]  /*10f0*/  IMAD.HI.U32 R12, R13, R30, RZ ;  /* 0x0000001e0d0c7227 */ /* 0x000fc800078e00ff */
[----:B------:R-:W-:-:S04]  /*1100*/  IMAD.MOV R13, RZ, RZ, -R12 ;  /* 0x000000ffff0d7224 */ /* 0x000fc800078e0a0c */
[C---:B------:R-:W-:Y:S01]  /*1110*/  IMAD R30, R15.reuse, R13, R30 ;  /* 0x0000000d0f1e7224 */ /* 0x040fe200078e021e */
        /* <DEDUP_REMOVED lines=46> */
[----:B------:R-:W-:Y:S02]  /*1400*/  LEA R50, P2, R13, c[0x0][0x180], 0x1 ;  /* 0x000060000d327a11 */ /* 0x000fe400078408ff */
[----:B------:R-:W-:-:S04]  /*1410*/  LEA.HI.X.SX32 R14, R21, R52, 0x1, P0 ;  /* 0x00000034150e7211 */ /* 0x000fc800000f0eff */
[----:B------:R-:W-:Y:S02]  /*1420*/  LEA.HI.X R51, R13, c[0x0][0x184], R14, 0x1, P2 ;  /* 0x000061000d337a11 */ /* 0x000fe400010f0c0e */
[-C--:B------:R-:W-:Y:S02]  /*1430*/  IADD3 R13, P0, P2, R25, R12.reuse, R38 ;  /* 0x0000000c190d7210 */ /* 0x080fe40007a1e026 */
[----:B------:R-:W-:Y:S01]  /*1440*/  IADD3 R49, P4, P5, R26, R12, R39 ;  /* 0x0000000c1a317210 */ /* 0x000fe20007d9e027 */
[----:B------:R-:W3:Y:S01]  /*1450*/  LDG.E.CONSTANT R50, [R50.64] ;  /* 0x0000000c32327981 */ /* 0x000ee2000c1e9900 */
[----:B------:R-:W-:Y:S02]  /*1460*/  IADD3.X R12, R46, R52, R43, P0, P2 ;  /* 0x000000342e0c7210 */ /* 0x000fe400007e442b */
[----:B------:R-:W-:-:S04]  /*1470*/  LEA R30, P3, R13, c[0x0][0x180], 0x1 ;  /* 0x000060000d1e7a11 */ /* 0x000fc800078608ff */
[----:B------:R-:W-:Y:S02]  /*1480*/  LEA.HI.X R31, R13, c[0x0][0x184], R12, 0x1, P3 ;  /* 0x000061000d1f7a11 */ /* 0x000fe400018f0c0c */
[----:B------:R-:W1:Y:S04]  /*1490*/  LDS.128 R12, [R9.X16] ;  /* 0x00000000090c7984 */ /* 0x000e68000000cc00 */
[----:B0-----:R2:W4:Y:S01]  /*14a0*/  LDG.E.CONSTANT R33, [R30.64] ;  /* 0x0000000c1e217981 */ /* 0x001522000c1e9900 */
[----:B------:R-:W-:Y:S01]  /*14b0*/  IADD3.X R52, R47, R52, R44, P4, P5 ;  /* 0x000000342f347210 */ /* 0x000fe200027ea42c */
[--C-:B-1----:R-:W-:Y:S02]  /*14c0*/  HADD2.F32 R53, -RZ, R13.reuse.H0_H0 ;  /* 0x2000000dff357230 */ /* 0x102fe40000004100 */
[----:B------:R-:W-:-:S02]  /*14d0*/  HADD2.F32 R13, -RZ, R13.H1_H1 ;  /* 0x3000000dff0d7230 */ /* 0x000fc40000004100 */
[--C-:B--2---:R-:W-:Y:S02]  /*14e0*/  HADD2.F32 R30, -RZ, R32.reuse.H0_H0 ;  /* 0x20000020ff1e7230 */ /* 0x104fe40000004100 */
[----:B------:R-:W-:-:S03]  /*14f0*/  HADD2.F32 R32, -RZ, R32.H1_H1 ;  /* 0x30000020ff207230 */ /* 0x000fc60000004100 */
[----:B------:R-:W-:Y:S01]  /*1500*/  FMUL.FTZ R53, R53, R30 ;  /* 0x0000001e35357220 */ /* 0x000fe20000410000 */
[----:B------:R-:W-:Y:S01]  /*1510*/  LEA R30, P0, R49, c[0x0][0x180], 0x1 ;  /* 0x00006000311e7a11 */ /* 0x000fe200078008ff */
[----:B------:R-:W-:Y:S01]  /*1520*/  FMUL.FTZ R13, R13, R32 ;  /* 0x000000200d0d7220 */ /* 0x000fe20000410000 */
[----:B------:R-:W-:Y:S02]  /*1530*/  HADD2.F32 R32, -RZ, R12.H0_H0 ;  /* 0x2000000cff207230 */ /* 0x000fe40000004100 */
[----:B------:R-:W-:Y:S01]  /*1540*/  LEA.HI.X R31, R49, c[0x0][0x184], R52, 0x1, P0 ;  /* 0x00006100311f7a11 */ /* 0x000fe200000f0c34 */
[----:B---3--:R-:W-:-:S04]  /*1550*/  HADD2.F32 R51, -RZ, R50.H0_H0 ;  /* 0x20000032ff337230 */ /* 0x008fc80000004100 */
[----:B------:R-:W2:Y:S01]  /*1560*/  LDG.E.CONSTANT R30, [R30.64] ;  /* 0x0000000c1e1e7981 */ /* 0x000ea2000c1e9900 */
[----:B------:R-:W-:Y:S01]  /*1570*/  HADD2.F32 R12, -RZ, R12.H1_H1 ;  /* 0x3000000cff0c7230 */ /* 0x000fe20000004100 */
[----:B------:R-:W-:Y:S01]  /*1580*/  FFMA.FTZ R32, R32, R51, R53 ;  /* 0x0000003320207223 */ /* 0x000fe20000010035 */
[----:B------:R-:W-:Y:S02]  /*1590*/  HADD2.F32 R50, -RZ, R50.H1_H1 ;  /* 0x30000032ff327230 */ /* 0x000fe40000004100 */
[----:B------:R-:W-:-:S03]  /*15a0*/  HADD2.F32 R49, -RZ, R14.H1_H1 ;  /* 0x3000000eff317230 */ /* 0x000fc60000004100 */
[----:B------:R-:W-:Y:S01]  /*15b0*/  FFMA.FTZ R12, R12, R50, R13 ;  /* 0x000000320c0c7223 */ /* 0x000fe2000001000d */
[----:B------:R-:W-:Y:S02]  /*15c0*/  HADD2.F32 R13, -RZ, R14.H0_H0 ;  /* 0x2000000eff0d7230 */ /* 0x000fe40000004100 */
[--C-:B----4-:R-:W-:Y:S02]  /*15d0*/  HADD2.F32 R14, -RZ, R33.reuse.H0_H0 ;  /* 0x20000021ff0e7230 */ /* 0x110fe40000004100 */
[----:B------:R-:W-:-:S03]  /*15e0*/  HADD2.F32 R33, -RZ, R33.H1_H1 ;  /* 0x30000021ff217230 */ /* 0x000fc60000004100 */
[----:B------:R-:W-:Y:S01]  /*15f0*/  FFMA.FTZ R13, R13, R14, R32 ;  /* 0x0000000e0d0d7223 */ /* 0x000fe20000010020 */
[--C-:B------:R-:W-:Y:S01]  /*1600*/  HADD2.F32 R14, -RZ, R15.reuse.H0_H0 ;  /* 0x2000000fff0e7230 */ /* 0x100fe20000004100 */
[----:B------:R-:W-:Y:S01]  /*1610*/  FFMA.FTZ R12, R49, R33, R12 ;  /* 0x00000021310c7223 */ /* 0x000fe2000001000c */
[----:B------:R-:W-:Y:S01]  /*1620*/  HADD2.F32 R15, -RZ, R15.H1_H1 ;  /* 0x3000000fff0f7230 */ /* 0x000fe20000004100 */
[----:B-----5:R-:W-:Y:S01]  /*1630*/  FSETP.NEU.FTZ.AND P2, PT, R2, RZ, PT ;  /* 0x000000ff0200720b */ /* 0x020fe20003f5d000 */
[--C-:B--2---:R-:W-:Y:S02]  /*1640*/  HADD2.F32 R31, -RZ, R30.reuse.H0_H0 ;  /* 0x2000001eff1f7230 */ /* 0x104fe40000004100 */
[----:B------:R-:W-:-:S03]  /*1650*/  HADD2.F32 R30, -RZ, R30.H1_H1 ;  /* 0x3000001eff1e7230 */ /* 0x000fc60000004100 */
[----:B------:R-:W-:Y:S02]  /*1660*/  FFMA.FTZ R13, R14, R31, R13 ;  /* 0x0000001f0e0d7223 */ /* 0x000fe4000001000d */
[----:B------:R-:W-:-:S04]  /*1670*/  FFMA.FTZ R12, R15, R30, R12 ;  /* 0x0000001e0f0c7223 */ /* 0x000fc8000001000c */
[----:B------:R-:W-:Y:S01]  /*1680*/  FADD.FTZ R33, R13, R12 ;  /* 0x0000000c0d217221 */ /* 0x000fe20000010000 */
[----:B------:R-:W-:Y:S05]  /*1690*/  BRA.DIV ~URZ, `(.L_x_21362) ;  /* 0x000038527f007947 */ /* 0x000fea000b800000 */
[----:B------:R0:W1:Y:S02]  /*16a0*/  SHFL.BFLY PT, R12, R33, 0x2, 0x1f ;  /* 0x0c401f00210c7f89 */ /* 0x00006400000e0000 */
.L_x_21407:
[----:B01----:R-:W-:Y:S01]  /*16b0*/  FADD.FTZ R33, R33, R12 ;  /* 0x0000000c21217221 */ /* 0x003fe20000010000 */
[----:B------:R-:W-:Y:S05]  /*16c0*/  BRA.DIV ~URZ, `(.L_x_21363) ;  /* 0x000038a27f007947 */ /* 0x000fea000b800000 */
[----:B------:R0:W1:Y:S02]  /*16d0*/  SHFL.BFLY PT, R12, R33, 0x1, 0x1f ;  /* 0x0c201f00210c7f89 */ /* 0x00006400000e0000 */
.L_x_21408:
        /* <DEDUP_REMOVED lines=13> */
.L_x_21361:
[----:B------:R-:W-:-:S13]  /*17b0*/  ISETP.NE.AND P0, PT, R9, RZ, PT ;  /* 0x000000ff0900720c */ /* 0x000fda0003f05270 */
[----:B------:R-:W-:-:S05]  /*17c0*/  @!P0 IMAD.MOV.U32 R13, RZ, RZ, -0x800001 ;  /* 0xff7fffffff0d8424 */ /* 0x000fca00078e00ff */
[----:B------:R0:W-:Y:S02]  /*17d0*/  @!P0 STS [R40], R13 ;  /* 0x0000000d28008388 */ /* 0x0001e40000000800 */
.L_x_21364:
[----:B------:R-:W-:Y:S05]  /*17e0*/  BSYNC B1 ;  /* 0x0000000000017941 */ /* 0x000fea0003800000 */
.L_x_21360:
        /* <DEDUP_REMOVED lines=9> */
.L_x_21359:
[----:B------:R-:W-:Y:S05]  /*1880*/  BSYNC B0 ;  /* 0x0000000000007941 */ /* 0x000fea0003800000 */
.L_x_21358:
[----:B------:R-:W-:Y:S05]  /*1890*/  BRA.DIV ~URZ, `(.L_x_21366) ;  /* 0x000037527f007947 */ /* 0x000fea000b800000 */
[----:B-----5:R0:W1:Y:S02]  /*18a0*/  SHFL.BFLY PT, R2, R17, 0x10, 0x1f ;  /* 0x0e001f0011027f89 */ /* 0x02006400000e0000 */
.L_x_21409:
[----:B01----:R-:W-:Y:S01]  /*18b0*/  FMNMX.FTZ R17, R2, R17, !PT ;  /* 0x0000001102117209 */ /* 0x003fe20007810000 */
[----:B------:R-:W-:Y:S05]  /*18c0*/  BRA.DIV ~URZ, `(.L_x_21367) ;  /* 0x000037a27f007947 */ /* 0x000fea000b800000 */
[----:B------:R-:W0:Y:S02]  /*18d0*/  SHFL.BFLY PT, R2, R17, 0x8, 0x1f ;  /* 0x0d001f0011027f89 */ /* 0x000e2400000e0000 */
[----:B0-----:R-:W-:-:S05]  /*18e0*/  FMNMX.FTZ R2, R17, R2, !PT ;  /* 0x0000000211027209 */ /* 0x001fca0007810000 */
[----:B------:R0:W1:Y:S02]  /*18f0*/  SHFL.BFLY PT, R9, R2, 0x4, 0x1f ;  /* 0x0c801f0002097f89 */ /* 0x00006400000e0000 */
.L_x_21410:
        /* <DEDUP_REMOVED lines=11> */
[----:B-1----:R-:W-:Y:S01]  /*19b0*/  FMNMX.FTZ R13, R9, R12, !PT ;  /* 0x0000000c090d7209 */ /* 0x002fe20007810000 */
[----:B------:R-:W-:-:S04]  /*19c0*/  IMAD.MOV.U32 R9, RZ, RZ, RZ ;  /* 0x000000ffff097224 */ /* 0x000fc800078e00ff */
        /* <DEDUP_REMOVED lines=24> */
.L_x_21372:
        /* <DEDUP_REMOVED lines=11> */
.L_x_21371:
[----:B------:R-:W-:Y:S05]  /*1c00*/  BSYNC B1 ;  /* 0x0000000000017941 */ /* 0x000fea0003800000 */
.L_x_21370:
        /* <DEDUP_REMOVED lines=10> */
.L_x_21375:
        /* <DEDUP_REMOVED lines=100> */
.L_x_21374:
[----:B------:R-:W-:Y:S05]  /*22f0*/  BSYNC B1 ;  /* 0x0000000000017941 */ /* 0x000fea0003800000 */
.L_x_21373:
        /* <DEDUP_REMOVED lines=55> */
.L_x_21377:
[----:B------:R-:W-:Y:S05]  /*2670*/  BSYNC B1 ;  /* 0x0000000000017941 */ /* 0x000fea0003800000 */
.L_x_21376:
        /* <DEDUP_REMOVED lines=26> */
.L_x_21369:
[----:B------:R-:W-:Y:S05]  /*2820*/  BSYNC B0 ;  /* 0x0000000000007941 */ /* 0x000fea0003800000 */
.L_x_21368:
        /* <DEDUP_REMOVED lines=45> */
.L_x_21382:
        /* <DEDUP_REMOVED lines=8> */
.L_x_21381:
[----:B------:R-:W-:Y:S05]  /*2b80*/  BSYNC B1 ;  /* 0x0000000000017941 */ /* 0x000fea0003800000 */
.L_x_21380:
        /* <DEDUP_REMOVED lines=10> */
.L_x_21385:
        /* <DEDUP_REMOVED lines=52> */
.L_x_21384:
[----:B------:R-:W-:Y:S05]  /*2f70*/  BSYNC B1 ;  /* 0x0000000000017941 */ /* 0x000fea0003800000 */
.L_x_21383:
        /* <DEDUP_REMOVED lines=31> */
.L_x_21387:
[----:B------:R-:W-:Y:S05]  /*3170*/  BSYNC B1 ;  /* 0x0000000000017941 */ /* 0x000fea0003800000 */
.L_x_21386:
        /* <DEDUP_REMOVED lines=14> */
.L_x_21379:
[----:B------:R-:W-:Y:S05]  /*3260*/  BSYNC B0 ;  /* 0x0000000000007941 */ /* 0x000fea0003800000 */
.L_x_21378:
        /* <DEDUP_REMOVED lines=31> */
.L_x_21389:
[----:B------:R-:W-:Y:S05]  /*3460*/  BSYNC B0 ;  /* 0x0000000000007941 */ /* 0x000fea0003800000 */
.L_x_21388:
[----:B------:R-:W-:Y:S01]  /*3470*/  BSSY B0, `(.L_x_21390) ;  /* 0x000017c000007945 */ /* 0x000fe20003800000 */
[----:B0-----:R-:W-:Y:S01]  /*3480*/  IMAD.MOV.U32 R9, RZ, RZ, RZ ;  /* 0x000000ffff097224 */ /* 0x001fe200078e00ff */
[----:B------:R-:W-:Y:S05]  /*3490*/  @P1 BRA `(.L_x_21391) ;  /* 0x0000179000001947 */ /* 0x000fea0003800000 */
[----:B------:R-:W0:Y:S01]  /*34a0*/  S2R R10, SR_CTAID.Z ;  /* 0x00000000000a7919 */ /* 0x000e220000002700 */
[----:B------:R-:W-:Y:S01]  /*34b0*/  IMAD.MOV.U32 R9, RZ, RZ, -0x40 ;  /* 0xffffffc0ff097424 */ /* 0x000fe200078e00ff */
[----:B------:R-:W-:Y:S01]  /*34c0*/  LOP3.LUT R2, RZ, R4, RZ, 0x33, !PT ;  /* 0x00000004ff027212 */ /* 0x000fe200078e33ff */
[----:B------:R-:W-:Y:S01]  /*34d0*/  IMAD R13, R5, c[0x0][0x1c0], RZ ;  /* 0x00007000050d7a24 */ /* 0x000fe200078e02ff */
[----:B------:R-:W-:Y:S01]  /*34e0*/  BSSY B1, `(.L_x_21392) ;  /* 0x0000087000017945 */ /* 0x000fe20003800000 */
[----:B------:R-:W-:Y:S01]  /*34f0*/  IMAD.SHL.U32 R22, R8, 0x8, RZ ;  /* 0x0000000808167824 */ /* 0x000fe200078e00ff */
[----:B------:R-:W-:Y:S01]  /*3500*/  IADD3 R16, R16, -c[0x0][0x1dc], RZ ;  /* 0x8000770010107a10 */ /* 0x000fe20007ffe0ff */
[----:B------:R-:W-:Y:S01]  /*3510*/  IMAD.MOV.U32 R12, RZ, RZ, c[0x0][0x1bc] ;  /* 0x00006f00ff0c7624 */ /* 0x000fe200078e00ff */
[----:B------:R-:W-:Y:S01]  /*3520*/  IADD3 R4, R4, -0x1, RZ ;  /* 0xffffffff04047810 */ /* 0x000fe20007ffe0ff */
[----:B0-----:R-:W-:-:S05]  /*3530*/  IMAD R9, R10, R9, -0x41 ;  /* 0xffffffbf0a097424 */ /* 0x001fca00078e0209 */
[----:B------:R-:W-:-:S04]  /*3540*/  IMNMX R2, R2, R9, !PT ;  /* 0x0000000902027217 */ /* 0x000fc80007800200 */
[----:B------:R-:W-:Y:S02]  /*3550*/  IADD3 R9, -R2, -0x2, -R7 ;  /* 0xfffffffe02097810 */ /* 0x000fe40007ffe907 */
[----:B------:R-:W-:Y:S02]  /*3560*/  SHF.R.S32.HI R2, RZ, 0x1f, R22 ;  /* 0x0000001fff027819 */ /* 0x000fe40000011416 */
[C---:B------:R-:W-:Y:S01]  /*3570*/  IADD3 R22, P1, R13.reuse, R22, RZ ;  /* 0x000000160d167210 */ /* 0x040fe20007f3e0ff */
[----:B------:R-:W-:Y:S02]  /*3580*/  IMAD R5, R10, -0x40, R9 ;  /* 0xffffffc00a057824 */ /* 0x000fe400078e0209 */
[----:B------:R-:W-:Y:S01]  /*3590*/  IMAD.MOV.U32 R9, RZ, RZ, RZ ;  /* 0x000000ffff097224 */ /* 0x000fe200078e00ff */
[----:B------:R-:W-:Y:S02]  /*35a0*/  LEA.HI.X.SX32 R23, R13, R2, 0x1, P1 ;  /* 0x000000020d177211 */ /* 0x000fe400008f0eff */
[----:B------:R-:W-:-:S02]  /*35b0*/  LOP3.LUT P0, RZ, R5, 0x4, RZ, 0xc0, !PT ;  /* 0x0000000405ff7812 */ /* 0x000fc4000780c0ff */
[----:B------:R-:W-:-:S11]  /*35c0*/  SHF.R.S32.HI R2, RZ, 0x1f, R12 ;  /* 0x0000001fff027819 */ /* 0x000fd6000001140c */
[----:B------:R-:W-:Y:S05]  /*35d0*/  @P0 BRA `(.L_x_21393) ;  /* 0x0000077000000947 */ /* 0x000fea0003800000 */
        /* <DEDUP_REMOVED lines=8> */
[----:B------:R-:W0:Y:S02]  /*3660*/  F2I.FTZ.U32.TRUNC.NTZ R13, R13 ;  /* 0x0000000d000d7305 */ /* 0x000e24000021f000 */
[----:B0-----:R-:W-:-:S04]  /*3670*/  IMAD.MOV R12, RZ, RZ, -R13 ;  /* 0x000000ffff0c7224 */ /* 0x001fc800078e0a0d */
[----:B------:R-:W-:Y:S02]  /*3680*/  IMAD R21, R12, R15, RZ ;  /* 0x0000000f0c157224 */ /* 0x000fe400078e02ff */
[----:B------:R-:W-:-:S04]  /*3690*/  IMAD.MOV.U32 R12, RZ, RZ, RZ ;  /* 0x000000ffff0c7224 */ /* 0x000fc800078e00ff */
[----:B------:R-:W-:-:S04]  /*36a0*/  IMAD.HI.U32 R21, R13, R21, R12 ;  /* 0x000000150d157227 */ /* 0x000fc800078e000c */
[----:B------:R-:W-:-:S04]  /*36b0*/  IMAD.MOV.U32 R12, RZ, RZ, R14 ;  /* 0x000000ffff0c7224 */ /* 0x000fc800078e000e */
        /* <DEDUP_REMOVED lines=15> */
[----:B------:R-:W-:-:S04]  /*37b0*/  IMAD.MOV.U32 R14, RZ, RZ, R9 ;  /* 0x000000ffff0e7224 */ /* 0x000fc800078e0009 */
[----:B------:R-:W-:Y:S01]  /*37c0*/  @!P2 IMAD.MOV R14, RZ, RZ, -R14 ;  /* 0x000000ffff0ea224 */ /* 0x000fe200078e0a0e */
[----:B------:R-:W-:Y:S02]  /*37d0*/  @!P1 LOP3.LUT R14, RZ, c[0x0][0x1e4], RZ, 0x33, !PT ;  /* 0x00007900ff0e9a12 */ /* 0x000fe400078e33ff */
[----:B------:R-:W-:Y:S01]  /*37e0*/  ISETP.NE.AND P2, PT, RZ, c[0x0][0x1e0], PT ;  /* 0x00007800ff007a0c */ /* 0x000fe20003f45270 */
[----:B0-----:R-:W-:Y:S02]  /*37f0*/  IMAD.MOV R12, RZ, RZ, -R13 ;  /* 0x000000ffff0c7224 */ /* 0x001fe400078e0a0d */
[----:B------:R-:W-:Y:S02]  /*3800*/  IMAD.IADD R9, R19, 0x1, R14 ;  /* 0x0000000113097824 */ /* 0x000fe400078e020e */
[----:B------:R-:W-:Y:S02]  /*3810*/  IMAD R15, R12, R25, RZ ;  /* 0x000000190c0f7224 */ /* 0x000fe400078e02ff */
[----:B------:R-:W-:Y:S01]  /*3820*/  IMAD.MOV.U32 R12, RZ, RZ, RZ ;  /* 0x000000ffff0c7224 */ /* 0x000fe200078e00ff */
[----:B------:R-:W-:-:S02]  /*3830*/  IABS R21, R9 ;  /* 0x0000000900157213 */ /* 0x000fc40000000000 */
[----:B------:R-:W-:Y:S01]  /*3840*/  ISETP.GE.AND P1, PT, R9, RZ, PT ;  /* 0x000000ff0900720c */ /* 0x000fe20003f26270 */
[----:B------:R-:W-:-:S04]  /*3850*/  IMAD.HI.U32 R12, R13, R15, R12 ;  /* 0x0000000f0d0c7227 */ /* 0x000fc800078e000c */
[----:B------:R-:W-:Y:S02]  /*3860*/  IMAD.MOV.U32 R13, RZ, RZ, R21 ;  /* 0x000000ffff0d7224 */ /* 0x000fe400078e0015 */
[----:B------:R-:W-:Y:S02]  /*3870*/  IMAD.MOV.U32 R9, RZ, RZ, RZ ;  /* 0x000000ffff097224 */ /* 0x000fe400078e00ff */
        /* <DEDUP_REMOVED lines=25> */
[----:B------:R-:W-:Y:S01]  /*3a10*/  IMAD R9, R10, -0x200, R17 ;  /* 0xfffffe000a097824 */ /* 0x000fe200078e0211 */
[----:B------:R-:W-:Y:S01]  /*3a20*/  ISETP.NE.AND P0, PT, R11, R4, PT ;  /* 0x000000040b00720c */ /* 0x000fe20003f05270 */
[----:B------:R-:W-:Y:S03]  /*3a30*/  BSSY B3, `(.L_x_21396) ;  /* 0x0000025000037945 */ /* 0x000fe60003800000 */
[----:B------:R-:W0:Y:S04]  /*3a40*/  LDS.128 R28, [R9.X4+0x60] ;  /* 0x00006000091c7984 */ /* 0x000e280000004c00 */
[----:B------:R1:W2:Y:S01]  /*3a50*/  LDS.128 R24, [R9.X4+0x70] ;  /* 0x0000700009187984 */ /* 0x0002a20000004c00 */
[----:B0-----:R-:W-:-:S02]  /*3a60*/  F2FP.PACK_AB R32, R29, R28 ;  /* 0x0000001c1d20723e */ /* 0x001fc400000000ff */
[----:B------:R-:W-:Y:S02]  /*3a70*/  F2FP.PACK_AB R33, R31, R30 ;  /* 0x0000001e1f21723e */ /* 0x000fe400000000ff */
[----:B------:R-:W-:Y:S05]  /*3a80*/  @P0 BRA `(.L_x_21397) ;  /* 0x000001f000000947 */ /* 0x000fea0003800000 */
[C---:B-1----:R-:W-:Y:S02]  /*3a90*/  IADD3 R9, R17.reuse, 0x1, RZ ;  /* 0x0000000111097810 */ /* 0x042fe40007ffe0ff */
[----:B------:R-:W-:Y:S02]  /*3aa0*/  IADD3 R21, R17, 0x2, RZ ;  /* 0x0000000211157810 */ /* 0x000fe40007ffe0ff */
[-C--:B------:R-:W-:Y:S02]  /*3ab0*/  ISETP.GE.AND P2, PT, R9, R0.reuse, PT ;  /* 0x000000000900720c */ /* 0x080fe40003f46270 */
[----:B------:R-:W-:Y:S02]  /*3ac0*/  ISETP.GE.AND P5, PT, R21, R0, PT ;  /* 0x000000001500720c */ /* 0x000fe40003fa6270 */
[----:B------:R-:W-:-:S02]  /*3ad0*/  IADD3 R9, R17, 0x5, RZ ;  /* 0x0000000511097810 */ /* 0x000fc40007ffe0ff */
[C---:B------:R-:W-:Y:S02]  /*3ae0*/  IADD3 R29, R17.reuse, 0x3, RZ ;  /* 0x00000003111d7810 */ /* 0x040fe40007ffe0ff */
[C---:B------:R-:W-:Y:S02]  /*3af0*/  IADD3 R31, R17.reuse, 0x4, RZ ;  /* 0x00000004111f7810 */ /* 0x040fe40007ffe0ff */
[C---:B------:R-:W-:Y:S02]  /*3b00*/  IADD3 R21, R17.reuse, 0x6, RZ ;  /* 0x0000000611157810 */ /* 0x040fe40007ffe0ff */
[CC--:B------:R-:W-:Y:S02]  /*3b10*/  ISETP.GE.AND P6, PT, R17.reuse, R0.reuse, PT ;  /* 0x000000001100720c */ /* 0x0c0fe40003fc6270 */
[----:B------:R-:W-:Y:S02]  /*3b20*/  IADD3 R17, R17, 0x7, RZ ;  /* 0x0000000711117810 */ /* 0x000fe40007ffe0ff */
[----:B------:R-:W-:-:S02]  /*3b30*/  ISETP.GE.AND P0, PT, R9, R0, PT ;  /* 0x000000000900720c */ /* 0x000fc40003f06270 */
[C---:B-----5:R-:W-:Y:S02]  /*3b40*/  SEL R9, R12.reuse, RZ, !P6 ;  /* 0x000000ff0c097207 */ /* 0x060fe40007000000 */
[-C--:B------:R-:W-:Y:S02]  /*3b50*/  ISETP.GE.AND P1, PT, R29, R0.reuse, PT ;  /* 0x000000001d00720c */ /* 0x080fe40003f26270 */
        /* <DEDUP_REMOVED lines=18> */
.L_x_21397:
[----:B-1----:R-:W-:Y:S05]  /*3c80*/  BSYNC B3 ;  /* 0x0000000000037941 */ /* 0x002fea0003800000 */
.L_x_21396:
[----:B-----5:R-:W-:Y:S01]  /*3c90*/  HFMA2.MMA R13, R33, R13, -RZ ;  /* 0x0000000d210d7235 */ /* 0x020fe200001000ff */
[----:B--2---:R-:W-:Y:S02]  /*3ca0*/  F2FP.PACK_AB R24, R25, R24 ;  /* 0x000000181918723e */ /* 0x004fe400000000ff */
[----:B------:R-:W-:-:S03]  /*3cb0*/  F2FP.PACK_AB R26, R27, R26 ;  /* 0x0000001a1b1a723e */ /* 0x000fc600000000ff */
[----:B------:R-:W-:-:S10]  /*3cc0*/  HFMA2.MMA R13, R32, R12, R13 ;  /* 0x0000000c200d7235 */ /* 0x000fd4000000000d */
[----:B------:R-:W-:-:S06]  /*3cd0*/  HFMA2 R13, R24, R14, R13 ;  /* 0x0000000e180d7231 */ /* 0x000fcc000000000d */
[----:B------:R-:W-:-:S10]  /*3ce0*/  HFMA2.MMA R13, R26, R15, R13 ;  /* 0x0000000f1a0d7235 */ /* 0x000fd4000000000d */
[--C-:B------:R-:W-:Y:S02]  /*3cf0*/  HADD2.F32 R9, -RZ, R13.reuse.H0_H0 ;  /* 0x2000000dff097230 */ /* 0x100fe40000004100 */
[----:B------:R-:W-:-:S05]  /*3d00*/  HADD2.F32 R12, -RZ, R13.H1_H1 ;  /* 0x3000000dff0c7230 */ /* 0x000fca0000004100 */
[----:B------:R-:W-:-:S04]  /*3d10*/  FADD.FTZ R9, R9, R12 ;  /* 0x0000000c09097221 */ /* 0x000fc80000010000 */
[----:B------:R-:W-:Y:S02]  /*3d20*/  FADD.FTZ R9, RZ, R9 ;  /* 0x00000009ff097221 */ /* 0x000fe40000010000 */
.L_x_21395:
[----:B------:R-:W-:Y:S05]  /*3d30*/  BSYNC B2 ;  /* 0x0000000000027941 */ /* 0x000fea0003800000 */
.L_x_21394:
[----:B------:R-:W-:Y:S02]  /*3d40*/  IADD3 R11, R11, 0x4, RZ ;  /* 0x000000040b0b7810 */ /* 0x000fe40007ffe0ff */
.L_x_21393:
[----:B------:R-:W-:Y:S05]  /*3d50*/  BSYNC B1 ;  /* 0x0000000000017941 */ /* 0x000fea0003800000 */
.L_x_21392:
[----:B------:R-:W-:-:S13]  /*3d60*/  LOP3.LUT P0, RZ, R5, 0xfffffffc, RZ, 0xc0, !PT ;  /* 0xfffffffc05ff7812 */ /* 0x000fda000780c0ff */
[----:B------:R-:W-:Y:S05]  /*3d70*/  @!P0 BRA `(.L_x_21391) ;  /* 0x00000eb000008947 */ /* 0x000fea0003800000 */
[----:B------:R-:W-:Y:S01]  /*3d80*/  IABS R21, c[0x0][0x1e4] ;  /* 0x0000790000157a13 */ /* 0x000fe20000000000 */
[C---:B------:R-:W-:Y:S01]  /*3d90*/  IMAD.SHL.U32 R17, R11.reuse, 0x8, RZ ;  /* 0x000000080b117824 */ /* 0x040fe200078e00ff */
[----:B------:R-:W-:Y:S02]  /*3da0*/  IADD3 R13, P0, R18, R11, RZ ;  /* 0x0000000b120d7210 */ /* 0x000fe40007f1e0ff */
[----:B------:R-:W0:Y:S02]  /*3db0*/  I2F.RP R14, R21 ;  /* 0x00000015000e7306 */ /* 0x000e240000209400 */
[----:B------:R-:W-:Y:S02]  /*3dc0*/  LEA.HI.X.SX32 R20, R11, R20, 0x1, P0 ;  /* 0x000000140b147211 */ /* 0x000fe400000f0eff */
[----:B------:R-:W-:-:S04]  /*3dd0*/  LEA R12, P0, R13, c[0x0][0x198], 0x2 ;  /* 0x000066000d0c7a11 */ /* 0x000fc800078010ff */
[----:B0-----:R-:W0:Y:S02]  /*3de0*/  MUFU.RCP R14, R14 ;  /* 0x0000000e000e7308 */ /* 0x001e240000001000 */
[----:B0-----:R-:W-:-:S06]  /*3df0*/  IADD3 R36, R14, 0xffffffe, RZ ;  /* 0x0ffffffe0e247810 */ /* 0x001fcc0007ffe0ff */
[----:B------:R0:W1:Y:S02]  /*3e00*/  F2I.FTZ.U32.TRUNC.NTZ R37, R36 ;  /* 0x0000002400257305 */ /* 0x000064000021f000 */
[----:B0-----:R-:W-:Y:S02]  /*3e10*/  IMAD.MOV.U32 R36, RZ, RZ, RZ ;  /* 0x000000ffff247224 */ /* 0x001fe400078e00ff */
[----:B-1----:R-:W-:-:S04]  /*3e20*/  IMAD.MOV R5, RZ, RZ, -R37 ;  /* 0x000000ffff057224 */ /* 0x002fc800078e0a25 */
[----:B------:R-:W-:Y:S01]  /*3e30*/  IMAD.MOV.U32 R18, RZ, RZ, R5 ;  /* 0x000000ffff127224 */ /* 0x000fe200078e0005 */
[----:B------:R-:W-:-:S03]  /*3e40*/  LEA R5, R11, 0x80, 0x5 ;  /* 0x000000800b057811 */ /* 0x000fc600078e28ff */
[----:B------:R-:W-:Y:S02]  /*3e50*/  IMAD R15, R18, R21, RZ ;  /* 0x00000015120f7224 */ /* 0x000fe400078e02ff */
[----:B------:R-:W-:Y:S01]  /*3e60*/  IMAD R18, R10, -0x800, R5 ;  /* 0xfffff8000a127824 */ /* 0x000fe200078e0205 */
[----:B------:R-:W-:Y:S01]  /*3e70*/  LEA.HI.X R5, R13, c[0x0][0x19c], R20, 0x2, P0 ;  /* 0x000067000d057a11 */ /* 0x000fe200000f1414 */
[----:B------:R-:W-:-:S03]  /*3e80*/  IMAD.HI.U32 R36, R37, R15, R36 ;  /* 0x0000000f25247227 */ /* 0x000fc600078e0024 */
[----:B------:R-:W-:Y:S01]  /*3e90*/  IADD3 R18, R18, 0x60, RZ ;  /* 0x0000006012127810 */ /* 0x000fe20007ffe0ff */
[----:B------:R-:W-:Y:S02]  /*3ea0*/  IMAD.IADD R10, R4, 0x1, -R11 ;  /* 0x00000001040a7824 */ /* 0x000fe400078e0a0b */
.L_x_21406:
[----:B------:R-:W-:Y:S01]  /*3eb0*/  IABS R13, R17 ;  /* 0x00000011000d7213 */ /* 0x000fe20000000000 */
[----:B------:R-:W-:Y:S01]  /*3ec0*/  BSSY B1, `(.L_x_21398) ;  /* 0x0000069000017945 */ /* 0x000fe20003800000 */
[----:B------:R-:W-:Y:S02]  /*3ed0*/  IABS R20, c[0x0][0x1e0] ;  /* 0x0000780000147a13 */ /* 0x000fe40000000000 */
[----:B------:R-:W-:Y:S01]  /*3ee0*/  IABS R32, c[0x0][0x1e4] ;  /* 0x0000790000207a13 */ /* 0x000fe20000000000 */
[----:B------:R-:W-:Y:S01]  /*3ef0*/  IMAD.HI.U32 R36, R36, R13, RZ ;  /* 0x0000000d24247227 */ /* 0x000fe200078e00ff */
[----:B------:R-:W0:Y:S01]  /*3f00*/  I2F.RP R14, R20 ;  /* 0x00000014000e7306 */ /* 0x000e220000209400 */
[----:B------:R-:W-:Y:S02]  /*3f10*/  LOP3.LUT R33, RZ, c[0x0][0x1e4], RZ, 0x33, !PT ;  /* 0x00007900ff217a12 */ /* 0x000fe400078e33ff */
[----:B------:R-:W-:-:S04]  /*3f20*/  IMAD.MOV R4, RZ, RZ, -R36 ;  /* 0x000000ffff047224 */ /* 0x000fc800078e0a24 */
[----:B------:R-:W-:-:S05]  /*3f30*/  IMAD R4, R32, R4, R13 ;  /* 0x0000000420047224 */ /* 0x000fca00078e020d */
[----:B------:R-:W-:Y:S01]  /*3f40*/  ISETP.GT.U32.AND P1, PT, R21, R4, PT ;  /* 0x000000041500720c */ /* 0x000fe20003f24070 */
[----:B0-----:R-:W0:-:S12]  /*3f50*/  MUFU.RCP R14, R14 ;  /* 0x0000000e000e7308 */ /* 0x001e180000001000 */
[----:B------:R-:W-:Y:S01]  /*3f60*/  @!P1 IMAD.IADD R4, R4, 0x1, -R32 ;  /* 0x0000000104049824 */ /* 0x000fe200078e0a20 */
[----:B------:R-:W-:-:S04]  /*3f70*/  @!P1 IADD3 R36, R36, 0x1, RZ ;  /* 0x0000000124249810 */ /* 0x000fc80007ffe0ff */
[----:B------:R-:W-:Y:S02]  /*3f80*/  ISETP.GE.U32.AND P0, PT, R4, R21, PT ;  /* 0x000000150400720c */ /* 0x000fe40003f06070 */
[----:B------:R-:W-:Y:S02]  /*3f90*/  LOP3.LUT R4, R17, c[0x0][0x1e4], RZ, 0x3c, !PT ;  /* 0x0000790011047a12 */ /* 0x000fe400078e3cff */
[----:B0-----:R-:W-:Y:S02]  /*3fa0*/  IADD3 R34, R14, 0xffffffe, RZ ;  /* 0x0ffffffe0e227810 */ /* 0x001fe40007ffe0ff */
[----:B------:R-:W-:Y:S02]  /*3fb0*/  ISETP.GE.AND P2, PT, R4, RZ, PT ;  /* 0x000000ff0400720c */ /* 0x000fe40003f46270 */
[----:B------:R0:W1:Y:S05]  /*3fc0*/  F2I.FTZ.U32.TRUNC.NTZ R35, R34 ;  /* 0x0000002200237305 */ /* 0x00006a000021f000 */
[----:B------:R-:W-:-:S02]  /*3fd0*/  @P0 IADD3 R36, R36, 0x1, RZ ;  /* 0x0000000124240810 */ /* 0x000fc40007ffe0ff */
[----:B------:R-:W-:Y:S01]  /*3fe0*/  ISETP.NE.AND P0, PT, RZ, c[0x0][0x1e4], PT ;  /* 0x00007900ff007a0c */ /* 0x000fe20003f05270 */
[----:B0-----:R-:W-:-:S03]  /*3ff0*/  IMAD.MOV.U32 R34, RZ, RZ, RZ ;  /* 0x000000ffff227224 */ /* 0x001fc600078e00ff */
[----:B------:R-:W-:-:S05]  /*4000*/  @!P2 IMAD.MOV R36, RZ, RZ, -R36 ;  /* 0x000000ffff24a224 */ /* 0x000fca00078e0a24 */
[----:B------:R-:W-:Y:S01]  /*4010*/  SEL R36, R33, R36, !P0 ;  /* 0x0000002421247207 */ /* 0x000fe20004000000 */
[----:B-1----:R-:W-:-:S03]  /*4020*/  IMAD.MOV R13, RZ, RZ, -R35 ;  /* 0x000000ffff0d7224 */ /* 0x002fc600078e0a23 */
[----:B------:R-:W-:Y:S01]  /*4030*/  ISETP.LE.AND P3, PT, R36, R16, PT ;  /* 0x000000102400720c */ /* 0x000fe20003f63270 */
[----:B------:R-:W-:Y:S02]  /*4040*/  IMAD.IADD R14, R19, 0x1, R36 ;  /* 0x00000001130e7824 */ /* 0x000fe400078e0224 */
[----:B------:R-:W-:-:S03]  /*4050*/  IMAD R13, R13, R20, RZ ;  /* 0x000000140d0d7224 */ /* 0x000fc600078e02ff */
[----:B------:R-:W-:Y:S01]  /*4060*/  IABS R4, R14 ;  /* 0x0000000e00047213 */ /* 0x000fe20000000000 */
[----:B------:R-:W-:Y:S01]  /*4070*/  IMAD.HI.U32 R34, R35, R13, R34 ;  /* 0x0000000d23227227 */ /* 0x000fe200078e0022 */
[----:B------:R-:W-:Y:S02]  /*4080*/  ISETP.GE.AND P2, PT, R14, RZ, PT ;  /* 0x000000ff0e00720c */ /* 0x000fe40003f46270 */
[----:B------:R-:W-:Y:S01]  /*4090*/  LOP3.LUT R35, RZ, c[0x0][0x1e0], RZ, 0x33, !PT ;  /* 0x00007800ff237a12 */ /* 0x000fe200078e33ff */
[----:B------:R-:W-:-:S04]  /*40a0*/  IMAD.MOV.U32 R13, RZ, RZ, R4 ;  /* 0x000000ffff0d7224 */ /* 0x000fc800078e0004 */
[----:B------:R-:W-:-:S04]  /*40b0*/  IMAD.HI.U32 R4, R34, R13, RZ ;  /* 0x0000000d22047227 */ /* 0x000fc800078e00ff */
[----:B------:R-:W-:-:S04]  /*40c0*/  IMAD.MOV R4, RZ, RZ, -R4 ;  /* 0x000000ffff047224 */ /* 0x000fc800078e0a04 */
[----:B------:R-:W-:Y:S02]  /*40d0*/  IMAD R13, R20, R4, R13 ;  /* 0x00000004140d7224 */ /* 0x000fe400078e020d */
[----:B------:R-:W-:-:S03]  /*40e0*/  IMAD.MOV.U32 R4, RZ, RZ, R12 ;  /* 0x000000ffff047224 */ /* 0x000fc600078e000c */
[----:B------:R-:W-:-:S13]  /*40f0*/  ISETP.GT.U32.AND P1, PT, R20, R13, PT ;  /* 0x0000000d1400720c */ /* 0x000fda0003f24070 */
[----:B------:R-:W-:-:S05]  /*4100*/  @!P1 IMAD.IADD R13, R13, 0x1, -R20 ;  /* 0x000000010d0d9824 */ /* 0x000fca00078e0a14 */
[----:B------:R-:W-:-:S13]  /*4110*/  ISETP.GT.U32.AND P1, PT, R20, R13, PT ;  /* 0x0000000d1400720c */ /* 0x000fda0003f24070 */
[----:B------:R-:W-:Y:S01]  /*4120*/  @!P1 IMAD.IADD R13, R13, 0x1, -R20 ;  /* 0x000000010d0d9824 */ /* 0x000fe200078e0a14 */
[----:B------:R-:W-:-:S03]  /*4130*/  ISETP.NE.AND P1, PT, RZ, c[0x0][0x1e0], PT ;  /* 0x00007800ff007a0c */ /* 0x000fc60003f25270 */
[----:B------:R-:W-:-:S05]  /*4140*/  @!P2 IMAD.MOV R13, RZ, RZ, -R13 ;  /* 0x000000ffff0da224 */ /* 0x000fca00078e0a0d */
[----:B------:R-:W-:-:S04]  /*4150*/  SEL R13, R35, R13, !P1 ;  /* 0x0000000d230d7207 */ /* 0x000fc80004800000 */
[----:B------:R-:W-:-:S13]  /*4160*/  ISETP.NE.AND P2, PT, R13, RZ, PT ;  /* 0x000000ff0d00720c */ /* 0x000fda0003f45270 */
[----:B------:R-:W-:Y:S05]  /*4170*/  @P2 BRA P3, `(.L_x_21399) ;  /* 0x000003d000002947 */ /* 0x000fea0001800000 */
[----:B------:R-:W2:Y:S01]  /*4180*/  LDG.E.CONSTANT R15, [R4.64] ;  /* 0x0000000c040f7981 */ /* 0x000ea2000c1e9900 */
[----:B------:R-:W-:-:S03]  /*4190*/  IMAD.MOV.U32 R13, RZ, RZ, R23 ;  /* 0x000000ffff0d7224 */ /* 0x000fc600078e0017 */
[----:B------:R-:W0:Y:S04]  /*41a0*/  LDS.128 R28, [R18+-0x80] ;  /* 0xffff8000121c7984 */ /* 0x000e280000000c00 */
[----:B------:R1:W3:Y:S01]  /*41b0*/  LDS.128 R24, [R18+-0x70] ;  /* 0xffff900012187984 */ /* 0x0002e20000000c00 */
[----:B--2---:R-:W-:-:S05]  /*41c0*/  SHF.R.S32.HI R12, RZ, 0x1f, R15 ;  /* 0x0000001fff0c7819 */ /* 0x004fca000001140f */
[----:B------:R-:W-:Y:S02]  /*41d0*/  IMAD R14, R12, c[0x0][0x1bc], RZ ;  /* 0x00006f000c0e7a24 */ /* 0x000fe400078e02ff */
[----:B------:R-:W-:-:S04]  /*41e0*/  IMAD.MOV.U32 R12, RZ, RZ, R22 ;  /* 0x000000ffff0c7224 */ /* 0x000fc800078e0016 */
[----:B------:R-:W-:-:S04]  /*41f0*/  IMAD.WIDE.U32 R12, R15, c[0x0][0x1bc], R12 ;  /* 0x00006f000f0c7a25 */ /* 0x000fc800078e000c */
[----:B------:R-:W-:Y:S01]  /*4200*/  IMAD R15, R15, R2, R14 ;  /* 0x000000020f0f7224 */ /* 0x000fe200078e020e */
[----:B------:R-:W-:-:S03]  /*4210*/  LEA R14, P2, R12, c[0x0][0x188], 0x1 ;  /* 0x000062000c0e7a11 */ /* 0x000fc600078408ff */
[----:B------:R-:W-:-:S05]  /*4220*/  IMAD.IADD R13, R13, 0x1, R15 ;  /* 0x000000010d0d7824 */ /* 0x000fca00078e020f */
        /* <DEDUP_REMOVED lines=22> */
[----:B------:R-:W-:Y:S02]  /*4390*/  IADD3 R31, R17, 0x7, RZ ;  /* 0x00000007111f7810 */ /* 0x000fe40007ffe0ff */
[----:B------:R-:W-:Y:S02]  /*43a0*/  PRMT R15, R14, 0x7632, R15 ;  /* 0x000076320e0f7816 */ /* 0x000fe4000000000f */
[----:B------:R-:W-:Y:S02]  /*43b0*/  SEL R29, R13, RZ, !P5 ;  /* 0x000000ff0d1d7207 */ /* 0x000fe40006800000 */
        /* <DEDUP_REMOVED lines=14> */
.L_x_21401:
[----:B-1-3--:R-:W-:Y:S05]  /*44a0*/  BSYNC B2 ;  /* 0x0000000000027941 */ /* 0x00afea0003800000 */
.L_x_21400:
[----:B-----5:R-:W-:Y:S01]  /*44b0*/  HMUL2 R13, R38, R13 ;  /* 0x0000000d260d7232 */ /* 0x020fe20000000000 */
[----:B------:R-:W-:Y:S02]  /*44c0*/  F2FP.PACK_AB R24, R25, R24 ;  /* 0x000000181918723e */ /* 0x000fe400000000ff */
[----:B------:R-:W-:Y:S01]  /*44d0*/  F2FP.PACK_AB R26, R27, R26 ;  /* 0x0000001a1b1a723e */ /* 0x000fe200000000ff */
[----:B------:R-:W-:-:S06]  /*44e0*/  HFMA2 R13, R28, R12, R13 ;  /* 0x0000000c1c0d7231 */ /* 0x000fcc000000000d */
[----:B------:R-:W-:-:S10]  /*44f0*/  HFMA2.MMA R13, R24, R14, R13 ;  /* 0x0000000e180d7235 */ /* 0x000fd4000000000d */
[----:B------:R-:W-:-:S05]  /*4500*/  HFMA2 R13, R26, R15, R13 ;  /* 0x0000000f1a0d7231 */ /* 0x000fca000000000d */
[--C-:B------:R-:W-:Y:S02]  /*4510*/  HADD2.F32 R12, -RZ, R13.reuse.H0_H0 ;  /* 0x2000000dff0c7230 */ /* 0x100fe40000004100 */
[----:B------:R-:W-:-:S05]  /*4520*/  HADD2.F32 R13, -RZ, R13.H1_H1 ;  /* 0x3000000dff0d7230 */ /* 0x000fca0000004100 */
[----:B------:R-:W-:-:S04]  /*4530*/  FADD.FTZ R12, R12, R13 ;  /* 0x0000000d0c0c7221 */ /* 0x000fc80000010000 */
[----:B------:R-:W-:Y:S02]  /*4540*/  FADD.FTZ R9, R9, R12 ;  /* 0x0000000c09097221 */ /* 0x000fe40000010000 */
.L_x_21399:
[----:B------:R-:W-:Y:S05]  /*4550*/  BSYNC B1 ;  /* 0x0000000000017941 */ /* 0x000fea0003800000 */
.L_x_21398:
[----:B------:R-:W0:Y:S01]  /*4560*/  I2F.RP R14, R32 ;  /* 0x00000020000e7306 */ /* 0x000e220000209400 */
[----:B------:R-:W-:Y:S01]  /*4570*/  IADD3 R37, R17, 0x20, RZ ;  /* 0x0000002011257810 */ /* 0x000fe20007ffe0ff */
[----:B------:R-:W-:Y:S01]  /*4580*/  IMAD.MOV.U32 R12, RZ, RZ, RZ ;  /* 0x000000ffff0c7224 */ /* 0x000fe200078e00ff */
[----:B------:R-:W-:Y:S02]  /*4590*/  BSSY B1, `(.L_x_21402) ;  /* 0x0000061000017945 */ /* 0x000fe40003800000 */
[----:B------:R-:W-:-:S03]  /*45a0*/  IABS R24, R37 ;  /* 0x0000002500187213 */ /* 0x000fc60000000000 */
        /* <DEDUP_REMOVED lines=18> */
[----:B------:R-:W-:-:S05]  /*46d0*/  @!P4 IMAD.MOV R12, RZ, RZ, -R12 ;  /* 0x000000ffff0cc224 */ /* 0x000fca00078e0a0c */
[----:B------:R-:W-:-:S05]  /*46e0*/  SEL R12, R33, R12, !P0 ;  /* 0x0000000c210c7207 */ /* 0x000fca0004000000 */
        /* <DEDUP_REMOVED lines=10> */
[----:B------:R-:W-:-:S05]  /*4790*/  @!P2 IMAD.MOV R13, RZ, RZ, -R13 ;  /* 0x000000ffff0da224 */ /* 0x000fca00078e0a0d */
[----:B------:R-:W-:Y:S02]  /*47a0*/  SEL R13, R35, R13, !P1 ;  /* 0x0000000d230d7207 */ /* 0x000fe40004800000 */
[----:B------:R-:W-:Y:S02]  /*47b0*/  ISETP.LE.AND P1, PT, R12, R16, PT ;  /* 0x000000100c00720c */ /* 0x000fe40003f23270 */
[----:B------:R-:W-:-:S13]  /*47c0*/  ISETP.NE.AND P0, PT, R13, RZ, PT ;  /* 0x000000ff0d00720c */ /* 0x000fda0003f05270 */
[----:B------:R-:W-:Y:S05]  /*47d0*/  @P0 BRA P1, `(.L_x_21403) ;  /* 0x000003c000000947 */ /* 0x000fea0000800000 */
[----:B------:R-:W2:Y:S01]  /*47e0*/  LDG.E.CONSTANT R15, [R4.64+0x10] ;  /* 0x0000100c040f7981 */ /* 0x000ea2000c1e9900 */
[----:B------:R-:W-:-:S03]  /*47f0*/  IMAD.MOV.U32 R13, RZ, RZ, R23 ;  /* 0x000000ffff0d7224 */ /* 0x000fc600078e0017 */
[----:B------:R-:W0:Y:S04]  /*4800*/  LDS.128 R28, [R18] ;  /* 0x00000000121c7984 */ /* 0x000e280000000c00 */
[----:B------:R1:W3:Y:S01]  /*4810*/  LDS.128 R24, [R18+0x10] ;  /* 0x0000100012187984 */ /* 0x0002e20000000c00 */
        /* <DEDUP_REMOVED lines=9> */
[----:B------:R-:W-:Y:S01]  /*48b0*/  ISETP.NE.AND P0, PT, R10, 0x4, PT ;  /* 0x000000040a00780c */ /* 0x000fe20003f05270 */
[----:B------:R-:W-:Y:S01]  /*48c0*/  BSSY B2, `(.L_x_21404) ;  /* 0x0000023000027945 */ /* 0x000fe20003800000 */
[----:B0-----:R-:W-:Y:S02]  /*48d0*/  F2FP.PACK_AB R28, R29, R28 ;  /* 0x0000001c1d1c723e */ /* 0x001fe400000000ff */
[----:B------:R-:W-:-:S09]  /*48e0*/  F2FP.PACK_AB R34, R31, R30 ;  /* 0x0000001e1f22723e */ /* 0x000fd200000000ff */
        /* <DEDUP_REMOVED lines=13> */
[C---:B-----5:R-:W-:Y:S02]  /*49c0*/  SEL R20, R12.reuse, RZ, !P6 ;  /* 0x000000ff0c147207 */ /* 0x060fe40007000000 */
[-C--:B------:R-:W-:Y:S02]  /*49d0*/  ISETP.GE.AND P0, PT, R31, R0.reuse, PT ;  /* 0x000000001f00720c */ /* 0x080fe40003f06270 */
[-C--:B------:R-:W-:Y:S02]  /*49e0*/  ISETP.GE.AND P6, PT, R29, R0.reuse, PT ;  /* 0x000000001d00720c */ /* 0x080fe40003fc6270 */
[----:B------:R-:W-:Y:S02]  /*49f0*/  PRMT R12, R12, 0x7632, R12 ;  /* 0x000076320c0c7816 */ /* 0x000fe4000000000c */
[----:B------:R-:W-:Y:S02]  /*4a00*/  ISETP.GE.AND P3, PT, R33, R0, PT ;  /* 0x000000002100720c */ /* 0x000fe40003f66270 */
[----:B------:R-:W-:-:S02]  /*4a10*/  PRMT R29, R13, 0x7632, R29 ;  /* 0x000076320d1d7816 */ /* 0x000fc4000000001d */
        /* <DEDUP_REMOVED lines=13> */
.L_x_21405:
[----:B-1-3--:R-:W-:Y:S05]  /*4af0*/  BSYNC B2 ;  /* 0x0000000000027941 */ /* 0x00afea0003800000 */
.L_x_21404:
[----:B-----5:R-:W-:Y:S01]  /*4b00*/  HMUL2 R13, R34, R13 ;  /* 0x0000000d220d7232 */ /* 0x020fe20000000000 */
[----:B------:R-:W-:Y:S02]  /*4b10*/  F2FP.PACK_AB R24, R25, R24 ;  /* 0x000000181918723e */ /* 0x000fe400000000ff */
[----:B------:R-:W-:-:S03]  /*4b20*/  F2FP.PACK_AB R26, R27, R26 ;  /* 0x0000001a1b1a723e */ /* 0x000fc600000000ff */
[----:B------:R-:W-:-:S10]  /*4b30*/  HFMA2.MMA R13, R28, R12, R13 ;  /* 0x0000000c1c0d7235 */ /* 0x000fd4000000000d */
[----:B------:R-:W-:-:S06]  /*4b40*/  HFMA2 R13, R24, R14, R13 ;  /* 0x0000000e180d7231 */ /* 0x000fcc000000000d */
[----:B------:R-:W-:-:S10]  /*4b50*/  HFMA2.MMA R13, R26, R15, R13 ;  /* 0x0000000f1a0d7235 */ /* 0x000fd4000000000d */
[--C-:B------:R-:W-:Y:S02]  /*4b60*/  HADD2.F32 R12, -RZ, R13.reuse.H0_H0 ;  /* 0x2000000dff0c7230 */ /* 0x100fe40000004100 */
[----:B------:R-:W-:-:S05]  /*4b70*/  HADD2.F32 R13, -RZ, R13.H1_H1 ;  /* 0x3000000dff0d7230 */ /* 0x000fca0000004100 */
[----:B------:R-:W-:-:S04]  /*4b80*/  FADD.FTZ R12, R12, R13 ;  /* 0x0000000d0c0c7221 */ /* 0x000fc80000010000 */
[----:B------:R-:W-:Y:S02]  /*4b90*/  FADD.FTZ R9, R9, R12 ;  /* 0x0000000c09097221 */ /* 0x000fe40000010000 */
.L_x_21403:
[----:B------:R-:W-:Y:S05]  /*4ba0*/  BSYNC B1 ;  /* 0x0000000000017941 */ /* 0x000fea0003800000 */
.L_x_21402:
[----:B------:R-:W-:Y:S02]  /*4bb0*/  IADD3 R11, R11, 0x8, RZ ;  /* 0x000000080b0b7810 */ /* 0x000fe40007ffe0ff */
[----:B------:R-:W-:Y:S02]  /*4bc0*/  IADD3 R12, P1, R4, 0x20, RZ ;  /* 0x00000020040c7810 */ /* 0x000fe40007f3e0ff */
[----:B------:R-:W-:Y:S02]  /*4bd0*/  ISETP.GE.AND P0, PT, R11, R6, PT ;  /* 0x000000060b00720c */ /* 0x000fe40003f06270 */
[----:B------:R-:W-:Y:S01]  /*4be0*/  IADD3 R10, R10, -0x8, RZ ;  /* 0xfffffff80a0a7810 */ /* 0x000fe20007ffe0ff */
[----:B------:R-:W-:Y:S01]  /*4bf0*/  IMAD.X R5, RZ, RZ, R5, P1 ;  /* 0x000000ffff057224 */ /* 0x000fe200008e0605 */
[----:B------:R-:W-:Y:S02]  /*4c00*/  IADD3 R17, R17, 0x40, RZ ;  /* 0x0000004011117810 */ /* 0x000fe40007ffe0ff */
[----:B------:R-:W-:-:S07]  /*4c10*/  IADD3 R18, R18, 0x100, RZ ;  /* 0x0000010012127810 */ /* 0x000fce0007ffe0ff */
[----:B------:R-:W-:Y:S05]  /*4c20*/  @!P0 BRA `(.L_x_21406) ;  /* 0xfffff28000008947 */ /* 0x000fea000383ffff */
.L_x_21391:
[----:B------:R-:W-:Y:S05]  /*4c30*/  BSYNC B0 ;  /* 0x0000000000007941 */ /* 0x000fea0003800000 */
.L_x_21390:
[----:B------:R-:W-:Y:S01]  /*4c40*/  BAR.SYNC.DEFER_BLOCKING 0x0 ;  /* 0x0000000000007b1d */ /* 0x000fe20000010000 */
[C---:B------:R-:W-:Y:S02]  /*4c50*/  LOP3.LUT R0, R3.reuse, 0xffffffc0, RZ, 0xc0, !PT ;  /* 0xffffffc003007812 */ /* 0x040fe400078ec0ff */
[----:B------:R-:W-:Y:S02]  /*4c60*/  ISETP.GT.AND P1, PT, R3, 0x3f, PT ;  /* 0x0000003f0300780c */ /* 0x000fe40003f24270 */
[----:B------:R-:W-:Y:S01]  /*4c70*/  ISETP.NE.AND P0, PT, R0, 0x40, PT ;  /* 0x000000400000780c */ /* 0x000fe20003f05270 */
[----:B------:R-:W-:Y:S01]  /*4c80*/  IMAD R0, R7, 0x20, R8 ;  /* 0x0000002007007824 */ /* 0x000fe200078e0208 */
        /* <DEDUP_REMOVED lines=38> */
.L_x_21362:
[----:B------:R-:W-:Y:S01]  /*4ef0*/  IMAD.MOV.U32 R14, RZ, RZ, R33 ;  /* 0x000000ffff0e7224 */ /* 0x000fe200078e0021 */
[----:B------:R-:W-:Y:S01]  /*4f00*/  MOV R12, 0x4f50 ;  /* 0x00004f50000c7802 */ /* 0x000fe20000000f00 */
[----:B------:R-:W-:Y:S02]  /*4f10*/  IMAD.MOV.U32 R15, RZ, RZ, 0x2 ;  /* 0x00000002ff0f7424 */ /* 0x000fe400078e00ff */
[----:B------:R-:W-:Y:S02]  /*4f20*/  IMAD.MOV.U32 R30, RZ, RZ, 0x1f ;  /* 0x0000001fff1e7424 */ /* 0x000fe400078e00ff */
[----:B------:R-:W-:Y:S02]  /*4f30*/  IMAD.MOV.U32 R31, RZ, RZ, -0x1 ;  /* 0xffffffffff1f7424 */ /* 0x000fe400078e00ff */
[----:B------:R-:W-:Y:S05]  /*4f40*/  CALL.REL.NOINC `($__internal_395_$__cuda_sm70_shflsync_bfly_p) ;  /* 0x0000021000007944 */ /* 0x000fea0003c00000 */
[----:B-1----:R-:W-:Y:S01]  /*4f50*/  IMAD.MOV.U32 R12, RZ, RZ, R14 ;  /* 0x000000ffff0c7224 */ /* 0x002fe200078e000e */
[----:B0-----:R-:W-:Y:S05]  /*4f60*/  BRA `(.L_x_21407) ;  /* 0xffffc74000007947 */ /* 0x001fea000383ffff */
.L_x_21363:
[----:B------:R-:W-:Y:S01]  /*4f70*/  IMAD.MOV.U32 R14, RZ, RZ, R33 ;  /* 0x000000ffff0e7224 */ /* 0x000fe200078e0021 */
[----:B------:R-:W-:Y:S01]  /*4f80*/  MOV R12, 0x4fd0 ;  /* 0x00004fd0000c7802 */ /* 0x000fe20000000f00 */
[----:B------:R-:W-:-:S02]  /*4f90*/  IMAD.MOV.U32 R15, RZ, RZ, 0x1 ;  /* 0x00000001ff0f7424 */ /* 0x000fc400078e00ff */
[----:B------:R-:W-:Y:S02]  /*4fa0*/  IMAD.MOV.U32 R30, RZ, RZ, 0x1f ;  /* 0x0000001fff1e7424 */ /* 0x000fe400078e00ff */
[----:B------:R-:W-:Y:S02]  /*4fb0*/  IMAD.MOV.U32 R31, RZ, RZ, -0x1 ;  /* 0xffffffffff1f7424 */ /* 0x000fe400078e00ff */
[----:B------:R-:W-:Y:S05]  /*4fc0*/  CALL.REL.NOINC `($__internal_395_$__cuda_sm70_shflsync_bfly_p) ;  /* 0x0000019000007944 */ /* 0x000fea0003c00000 */
[----:B-1----:R-:W-:Y:S01]  /*4fd0*/  IMAD.MOV.U32 R12, RZ, RZ, R14 ;  /* 0x000000ffff0c7224 */ /* 0x002fe200078e000e */
[----:B0-----:R-:W-:Y:S05]  /*4fe0*/  BRA `(.L_x_21408) ;  /* 0xffffc6f000007947 */ /* 0x001fea000383ffff */
.L_x_21366:
[----:B------:R-:W-:Y:S01]  /*4ff0*/  IMAD.MOV.U32 R14, RZ, RZ, R17 ;  /* 0x000000ffff0e7224 */ /* 0x000fe200078e0011 */
[----:B------:R-:W-:Y:S01]  /*5000*/  MOV R12, 0x5050 ;  /* 0x00005050000c7802 */ /* 0x000fe20000000f00 */
[----:B------:R-:W-:Y:S02]  /*5010*/  IMAD.MOV.U32 R15, RZ, RZ, 0x10 ;  /* 0x00000010ff0f7424 */ /* 0x000fe400078e00ff */
[----:B------:R-:W-:Y:S02]  /*5020*/  IMAD.MOV.U32 R30, RZ, RZ, 0x1f ;  /* 0x0000001fff1e7424 */ /* 0x000fe400078e00ff */
[----:B------:R-:W-:Y:S02]  /*5030*/  IMAD.MOV.U32 R31, RZ, RZ, -0x1 ;  /* 0xffffffffff1f7424 */ /* 0x000fe400078e00ff */
[----:B-----5:R-:W-:Y:S05]  /*5040*/  CALL.REL.NOINC `($__internal_395_$__cuda_sm70_shflsync_bfly_p) ;  /* 0x0000011000007944 */ /* 0x020fea0003c00000 */
[----:B-1----:R-:W-:Y:S01]  /*5050*/  IMAD.MOV.U32 R2, RZ, RZ, R14 ;  /* 0x000000ffff027224 */ /* 0x002fe200078e000e */
[----:B0-----:R-:W-:Y:S05]  /*5060*/  BRA `(.L_x_21409) ;  /* 0xffffc84000007947 */ /* 0x001fea000383ffff */
.L_x_21367:
[----:B------:R-:W-:Y:S01]  /*5070*/  IMAD.MOV.U32 R14, RZ, RZ, R17 ;  /* 0x000000ffff0e7224 */ /* 0x000fe200078e0011 */
[----:B------:R-:W-:Y:S01]  /*5080*/  MOV R12, 0x50d0 ;  /* 0x000050d0000c7802 */ /* 0x000fe20000000f00 */
[----:B------:R-:W-:-:S02]  /*5090*/  IMAD.MOV.U32 R15, RZ, RZ, 0x8 ;  /* 0x00000008ff0f7424 */ /* 0x000fc400078e00ff */
[----:B------:R-:W-:Y:S02]  /*50a0*/  IMAD.MOV.U32 R30, RZ, RZ, 0x1f ;  /* 0x0000001fff1e7424 */ /* 0x000fe400078e00ff */
[----:B------:R-:W-:Y:S02]  /*50b0*/  IMAD.MOV.U32 R31, RZ, RZ, -0x1 ;  /* 0xffffffffff1f7424 */ /* 0x000fe400078e00ff */
[----:B------:R-:W-:Y:S05]  /*50c0*/  CALL.REL.NOINC `($__internal_395_$__cuda_sm70_shflsync_bfly_p) ;  /* 0x0000009000007944 */ /* 0x000fea0003c00000 */
[----:B-1----:R-:W-:Y:S01]  /*50d0*/  FMNMX.FTZ R2, R17, R14, !PT ;  /* 0x0000000e11027209 */ /* 0x002fe20007810000 */
[----:B0-----:R-:W-:Y:S01]  /*50e0*/  IMAD.MOV.U32 R15, RZ, RZ, 0x4 ;  /* 0x00000004ff0f7424 */ /* 0x001fe200078e00ff */
[----:B------:R-:W-:Y:S01]  /*50f0*/  MOV R12, 0x5140 ;  /* 0x00005140000c7802 */ /* 0x000fe20000000f00 */
[----:B------:R-:W-:Y:S02]  /*5100*/  IMAD.MOV.U32 R30, RZ, RZ, 0x1f ;  /* 0x0000001fff1e7424 */ /* 0x000fe400078e00ff */
[----:B------:R-:W-:Y:S02]  /*5110*/  IMAD.MOV.U32 R31, RZ, RZ, -0x1 ;  /* 0xffffffffff1f7424 */ /* 0x000fe400078e00ff */
[----:B------:R-:W-:Y:S02]  /*5120*/  IMAD.MOV.U32 R14, RZ, RZ, R2 ;  /* 0x000000ffff0e7224 */ /* 0x000fe400078e0002 */
[----:B------:R-:W-:Y:S05]  /*5130*/  CALL.REL.NOINC `($__internal_395_$__cuda_sm70_shflsync_bfly_p) ;  /* 0x0000002000007944 */ /* 0x000fea0003c00000 */
[----:B-1----:R-:W-:Y:S01]  /*5140*/  IMAD.MOV.U32 R9, RZ, RZ, R14 ;  /* 0x000000ffff097224 */ /* 0x002fe200078e000e */
[----:B0-----:R-:W-:Y:S05]  /*5150*/  BRA `(.L_x_21410) ;  /* 0xffffc7a000007947 */ /* 0x001fea000383ffff */
        .weak           $__internal_395_$__cuda_sm70_shflsync_bfly_p
        .type           $__internal_395_$__cuda_sm70_shflsync_bfly_p,@function
        .size           $__internal_395_$__cuda_sm70_shflsync_bfly_p,(.L_x_25056 - $__internal_395_$__cuda_sm70_shflsync_bfly_p)
$__internal_395_$__cuda_sm70_shflsync_bfly_p:
[----:B------:R-:W-:Y:S01]  /*5160*/  IMAD.MOV.U32 R13, RZ, RZ, 0x0 ;  /* 0x00000000ff0d7424 */ /* 0x000fe200078e00ff */
[----:B------:R-:W-:Y:S04]  /*5170*/  WARPSYNC R31 ;  /* 0x0000001f00007348 */ /* 0x000fe80003800000 */
[----:B------:R0:W1:Y:S01]  /*5180*/  SHFL.BFLY PT, R14, R14, R15, R30 ;  /* 0x0c00000f0e0e7389 */ /* 0x00006200000e001e */
[----:B------:R-:W-:Y:S05]  /*5190*/  RET.REL.NODEC R12 `(_ZN4vllm25paged_attention_v2_kernelIttLi32ELi8ELi128ELNS_18Fp8KVCacheDataTypeE0ELb1ELi512EEEvPfS2_PT_PKS3_PKT0_S9_ifPKiSB_iPKfiiiSD_SD_iiiii) ;  /* 0xffffae600c007950 */ /* 0x000fea0003c3ffff */
.L_x_21411:
        /* <DEDUP_REMOVED lines=14> */
.L_x_25056:


//--------------------- .text._ZN4vllm25paged_attention_v2_kernelIffLi256ELi32ELi128ELNS_18Fp8KVCacheDataTypeE0ELb0ELi512EEEvPfS2_PT_PKS3_PKT0_S9_ifPKiSB_iPKfiiiSD_SD_iiiii --------------------------
	.section	.text._ZN4vllm25paged_attention_v2_kernelIffLi256ELi32ELi128ELNS_18Fp8KVCacheDataTypeE0ELb0ELi512EEEvPfS2_PT_PKS3_PKT0_S9_ifPKiSB_iPKfiiiSD_SD_iiiii,"ax",@progbits
	.sectioninfo	@"SHI_REGISTERS=255"
	.align	128
        .global         _ZN4vllm25paged_attention_v2_kernelIffLi256ELi32ELi128ELNS_18Fp8KVCacheDataTypeE0ELb0ELi512EEEvPfS2_PT_PKS3_PKT0_S9_ifPKiSB_iPKfiiiSD_SD_iiiii
        .type           _ZN4vllm25paged_attention_v2_kernelIffLi256ELi32ELi128ELNS_18Fp8KVCacheDataTypeE0ELb0ELi512EEEvPfS2_PT_PKS3_PKT0_S9_ifPKiSB_iPKfiiiSD_SD_iiiii,@function
        .size           _ZN4vllm25paged_attention_v2_kernelIffLi256ELi32ELi128ELNS_18Fp8KVCacheDataTypeE0ELb0ELi512EEEvPfS2_PT_PKS3_PKT0_S9_ifPKiSB_iPKfiiiSD_SD_iiiii,(.L_x_25543 - _ZN4vllm25paged_attention_v2_kernelIffLi256ELi32ELi128ELNS_18Fp8KVCacheDataTypeE0ELb0ELi512EEEvPfS2_PT_PKS3_PKT0_S9_ifPKiSB_iPKfiiiSD_SD_iiiii)
        .other          _ZN4vllm25paged_attention_v2_kernelIffLi256ELi32ELi128ELNS_18Fp8KVCacheDataTypeE0ELb0ELi512EEEvPfS2_PT_PKS3_PKT0_S9_ifPKiSB_iPKfiiiSD_SD_iiiii,@"STO_CUDA_ENTRY STV_DEFAULT"
_ZN4vllm25paged_attention_v2_kernelIffLi256ELi32ELi128ELNS_18Fp8KVCacheDataTypeE0ELb0ELi512EEEvPfS2_PT_PKS3_PKT0_S9_ifPKiSB_iPKfiiiSD_SD_iiiii:
.text._ZN4vllm25paged_attention_v2_kernelIffLi256ELi32ELi128ELNS_18Fp8KVCacheDataTypeE0ELb0ELi512EEEvPfS2_PT_PKS3_PKT0_S9_ifPKiSB_iPKfiiiSD_SD_iiiii:
[----:B------:R-:W-:Y:S02]  /*0000*/  IMAD.MOV.U32 R1, RZ, RZ, c[0x0][0x28] ;  /* 0x00000a00ff017624 */ /* 0x000fe400078e00ff */
[----:B------:R-:W0:Y:S01]  /*0010*/  S2R R230, SR_CTAID.Y ;  /* 0x0000000000e67919 */ /* 0x000e220000002600 */
[----:B------:R-:W-:Y:S01]  /*0020*/  IMAD.MOV.U32 R4, RZ, RZ, 0x4 ;  /* 0x00000004ff047424 */ /* 0x000fe200078e00ff */
[----:B------:R-:W-:Y:S01]  /*0030*/  ULDC.64 UR10, c[0x0][0x118] ;  /* 0x00004600000a7ab9 */ /* 0x000fe20000000a00 */
[----:B------:R-:W-:Y:S02]  /*0040*/  IADD3 R1, R1, -0xb0, RZ ;  /* 0xffffff5001017810 */ /* 0x000fe40007ffe0ff */
        /* <DEDUP_REMOVED lines=9> */
[----:B------:R-:W-:-:S13]  /*00e0*/  ISETP.NE.AND.EX P0, PT, RZ, c[0x0][0x1b4], PT, P0 ;  /* 0x00006d00ff007a0c */ /* 0x000fda0003f05300 */
[----:B0-----:R-:W-:-:S05]  /*00f0*/  @P0 IMAD.WIDE R2, R7, R4, c[0x0][0x1b0] ;  /* 0x00006c0007020625 */ /* 0x001fca00078e0204 */
[----:B------:R0:W2:Y:S01]  /*0100*/  @P0 LDG.E.CONSTANT R5, [R2.64] ;  /* 0x0000000a02050981 */ /* 0x0000a2000c1e9900 */
[----:B------:R-:W-:Y:S01]  /*0110*/  IABS R9, c[0x0][0x190] ;  /* 0x0000640000097a13 */ /* 0x000fe20000000000 */
[----:B------:R-:W-:Y:S01]  /*0120*/  ULDC UR4, c[0x0][0xc] ;  /* 0x0000030000047ab9 */ /* 0x000fe20000000800 */
[----:B------:R-:W-:Y:S01]  /*0130*/  BSSY B0, `(.L_x_21412) ;  /* 0x000007d000007945 */ /* 0x000fe20003800000 */
[----:B------:R-:W-:Y:S01]  /*0140*/  ULDC UR6, c[0x0][0x190] ;  /* 0x0000640000067ab9 */ /* 0x000fe20000000800 */
[----:B------:R-:W1:Y:S01]  /*0150*/  I2F.RP R6, R9 ;  /* 0x0000000900067306 */ /* 0x000e620000209400 */
[----:B------:R-:W-:Y:S01]  /*0160*/  ULOP3.LUT UR4, UR4, UR6, URZ, 0x3c, !UPT ;  /* 0x0000000604047292 */ /* 0x000fe2000f8e3c3f */
[----:B0-----:R-:W-:-:S05]  /*0170*/  IABS R2, c[0x0][0xc] ;  /* 0x0000030000027a13 */ /* 0x001fca0000000000 */
[----:B------:R-:W-:Y:S01]  /*0180*/  ISETP.LE.AND P2, PT, RZ, UR4, PT ;  /* 0x00000004ff007c0c */ /* 0x000fe2000bf43270 */
[----:B------:R-:W-:-:S04]  /*0190*/  USHF.L.U32 UR4, UR5, 0x4, URZ ;  /* 0x0000000405047899 */ /* 0x000fc8000800063f */
[----:B------:R-:W-:Y:S01]  /*01a0*/  UIADD3 UR5, UR4, 0x10, URZ ;  /* 0x0000001004057890 */ /* 0x000fe2000fffe03f */
[----:B-1----:R-:W0:Y:S02]  /*01b0*/  MUFU.RCP R6, R6 ;  /* 0x0000000600067308 */ /* 0x002e240000001000 */
[----:B0-----:R-:W-:Y:S01]  /*01c0*/  IADD3 R4, R6, 0xffffffe, RZ ;  /* 0x0ffffffe06047810 */ /* 0x001fe20007ffe0ff */
[----:B--2---:R0:W-:Y:S05]  /*01d0*/  STL [R1+0x78], R5 ;  /* 0x0000780501007387 */ /* 0x0041ea0000100800 */
[----:B0-----:R0:W1:Y:S02]  /*01e0*/  F2I.FTZ.U32.TRUNC.NTZ R5, R4 ;  /* 0x0000000400057305 */ /* 0x001064000021f000 */
[----:B0-----:R-:W-:-:S02]  /*01f0*/  IMAD.MOV.U32 R4, RZ, RZ, RZ ;  /* 0x000000ffff047224 */ /* 0x001fc400078e00ff */
        /* <DEDUP_REMOVED lines=28> */
[----:B------:R-:W-:Y:S01]  /*03c0*/  IMAD.HI.U32 R6, R3, R5, RZ ;  /* 0x0000000503067227 */ /* 0x000fe200078e00ff */
[----:B------:R-:W-:-:S03]  /*03d0*/  LOP3.LUT R3, R7, R8, RZ, 0x3c, !PT ;  /* 0x0000000807037212 */ /* 0x000fc600078e3cff */
[----:B------:R-:W-:Y:S01]  /*03e0*/  IMAD R2, R6, R4, R5 ;  /* 0x0000000406027224 */ /* 0x000fe200078e0205 */
[----:B------:R-:W-:Y:S01]  /*03f0*/  ISETP.GE.AND P2, PT, R3, RZ, PT ;  /* 0x000000ff0300720c */ /* 0x000fe20003f46270 */
        /* <DEDUP_REMOVED lines=12> */
[----:B------:R-:W-:Y:S02]  /*04c0*/  @P0 IADD3 R6, R6, 0x1, RZ ;  /* 0x0000000106060810 */ /* 0x000fe40007ffe0ff */
[----:B------:R-:W-:Y:S01]  /*04d0*/  SHF.R.S32.HI R12, RZ, 0x5, R3 ;  /* 0x00000005ff0c7819 */ /* 0x000fe20000011403 */
[C---:B------:R-:W-:Y:S01]  /*04e0*/  IMAD.IADD R3, R5.reuse, 0x1, -R2 ;  /* 0x0000000105037824 */ /* 0x040fe200078e0a02 */
[----:B------:R-:W-:Y:S01]  /*04f0*/  ISETP.GT.AND P0, PT, R5, 0x3f, PT ;  /* 0x0000003f0500780c */ /* 0x000fe20003f04270 */
[----:B------:R-:W-:Y:S01]  /*0500*/  IMAD.MOV.U32 R13, RZ, RZ, R6 ;  /* 0x000000ffff0d7224 */ /* 0x000fe200078e0006 */
[----:B------:R-:W-:-:S03]  /*0510*/  IMNMX R2, R12, UR5, PT ;  /* 0x000000050c027c17 */ /* 0x000fc6000b800200 */
[----:B------:R-:W-:Y:S01]  /*0520*/  @!P2 IMAD.MOV R13, RZ, RZ, -R13 ;  /* 0x000000ffff0da224 */ /* 0x000fe200078e0a0d */
[----:B------:R-:W-:-:S05]  /*0530*/  @!P1 LOP3.LUT R13, RZ, R8, RZ, 0x33, !PT ;  /* 0x00000008ff0d9212 */ /* 0x000fca00078e33ff */
[----:B------:R0:W-:Y:S04]  /*0540*/  STL [R1+0x7c], R13 ;  /* 0x00007c0d01007387 */ /* 0x0001e80000100800 */
[----:B------:R0:W-:Y:S04]  /*0550*/  STL [R1+0x70], R3 ;  /* 0x0000700301007387 */ /* 0x0001e80000100800 */
[----:B------:R0:W-:Y:S01]  /*0560*/  STL [R1+0x74], R2 ;  /* 0x0000740201007387 */ /* 0x0001e20000100800 */
[----:B------:R-:W-:Y:S05]  /*0570*/  @P0 BRA `(.L_x_21413) ;  /* 0x0000038000000947 */ /* 0x000fea0003800000 */
[----:B0-----:R-:W-:Y:S01]  /*0580*/  IMNMX R2, R5, -0x40, !PT ;  /* 0xffffffc005027817 */ /* 0x001fe20007800200 */
[----:B------:R-:W-:Y:S01]  /*0590*/  IMAD R6, R230, c[0x0][0x1b8], RZ ;  /* 0x00006e00e6067a24 */ /* 0x000fe200078e02ff */
[----:B------:R-:W-:Y:S01]  /*05a0*/  BSSY B1, `(.L_x_21414) ;  /* 0x000001c000017945 */ /* 0x000fe20003800000 */
[----:B------:R-:W-:Y:S01]  /*05b0*/  IMAD.SHL.U32 R7, R7, 0x100, RZ ;  /* 0x0000010007077824 */ /* 0x000fe200078e00ff */
[----:B------:R-:W-:-:S02]  /*05c0*/  IADD3 R3, -R5, 0x7f, R2 ;  /* 0x0000007f05037810 */ /* 0x000fc40007ffe102 */
[----:B------:R-:W-:Y:S02]  /*05d0*/  SHF.R.S32.HI R10, RZ, 0x1f, R6 ;  /* 0x0000001fff0a7819 */ /* 0x000fe40000011406 */
[C---:B------:R-:W-:Y:S02]  /*05e0*/  LEA.HI R2, R3.reuse, 0x1, RZ, 0x19 ;  /* 0x0000000103027811 */ /* 0x040fe400078fc8ff */
[----:B------:R-:W-:Y:S02]  /*05f0*/  ISETP.GE.U32.AND P1, PT, R3, 0x180, PT ;  /* 0x000001800300780c */ /* 0x000fe40003f26070 */
        /* <DEDUP_REMOVED lines=11> */
.L_x_21416:
        /* <DEDUP_REMOVED lines=11> */
.L_x_21415:
[----:B------:R-:W-:Y:S05]  /*0760*/  BSYNC B1 ;  /* 0x0000000000017941 */ /* 0x000fea0003800000 */
.L_x_21414:
        /* <DEDUP_REMOVED lines=8> */
.L_x_21417:
[----:B------:R-:W-:Y:S02]  /*07f0*/  IMAD.MOV.U32 R2, RZ, RZ, R7 ;  /* 0x000000ffff027224 */ /* 0x000fe400078e0007 */
[----:B------:R-:W-:-:S04]  /*0800*/  IMAD.MOV.U32 R3, RZ, RZ, R24 ;  /* 0x000000ffff037224 */ /* 0x000fc800078e0018 */
[----:B------:R-:W-:-:S05]  /*0810*/  IMAD.WIDE R2, R25, 0x4, R2 ;  /* 0x0000000419027825 */ /* 0x000fca00078e0202 */
[----:B------:R-:W2:Y:S04]  /*0820*/  LDG.E.128.CONSTANT R8, [R2.64] ;  /* 0x0000000a02087981 */ /* 0x000ea8000c1e9d00 */
[----:B------:R-:W3:Y:S04]  /*0830*/  LDG.E.128.CONSTANT R12, [R2.64+0x800] ;  /* 0x0008000a020c7981 */ /* 0x000ee8000c1e9d00 */
[----:B------:R-:W4:Y:S04]  /*0840*/  LDG.E.128.CONSTANT R16, [R2.64+0x1000] ;  /* 0x0010000a02107981 */ /* 0x000f28000c1e9d00 */
[----:B------:R-:W5:Y:S01]  /*0850*/  LDG.E.128.CONSTANT R20, [R2.64+0x1800] ;  /* 0x0018000a02147981 */ /* 0x000f62000c1e9d00 */
        /* <DEDUP_REMOVED lines=10> */
.L_x_21413:
[----:B------:R-:W-:Y:S05]  /*0900*/  BSYNC B0 ;  /* 0x0000000000007941 */ /* 0x000fea0003800000 */
.L_x_21412:
[----:B0-----:R-:W2:Y:S01]  /*0910*/  LDL R3, [R1+0x74] ;  /* 0x0000740001037983 */ /* 0x001ea20000100800 */
[----:B------:R-:W-:Y:S01]  /*0920*/  LEA.HI.SX32 R2, R4, UR4, 0x1b ;  /* 0x0000000404027c11 */ /* 0x000fe2000f8fdaff */
[----:B------:R-:W-:Y:S04]  /*0930*/  BSSY B0, `(.L_x_21418) ;  /* 0x000038f000007945 */ /* 0x000fe80003800000 */
[----:B------:R0:W-:Y:S04]  /*0940*/  STL [R1+0x60], R2 ;  /* 0x0000600201007387 */ /* 0x0001e80000100800 */
[----:B------:R-:W-:Y:S01]  /*0950*/  BAR.SYNC.DEFER_BLOCKING 0x0 ;  /* 0x0000000000007b1d */ /* 0x000fe20000010000 */
[----:B--2---:R-:W-:Y:S01]  /*0960*/  ISETP.GE.AND P1, PT, R2, R3, PT ;  /* 0x000000030200720c */ /* 0x004fe20003f26270 */
[----:B------:R-:W-:-:S05]  /*0970*/  IMAD.MOV.U32 R3, RZ, RZ, -0x800001 ;  /* 0xff7fffffff037424 */ /* 0x000fca00078e00ff */
[----:B------:R0:W-:Y:S07]  /*0980*/  STL [R1+0x64], R3 ;  /* 0x0000640301007387 */ /* 0x0001ee0000100800 */
[----:B------:R-:W-:Y:S05]  /*0990*/  @P1 BRA `(.L_x_21419) ;  /* 0x0000388000001947 */ /* 0x000fea0003800000 */
[----:B------:R-:W1:Y:S04]  /*09a0*/  LDS.128 R12, [RZ] ;  /* 0x00000000ff0c7984 */ /* 0x000e680000000c00 */
[----:B------:R-:W2:Y:S04]  /*09b0*/  LDS.128 R8, [0x10] ;  /* 0x00001000ff087984 */ /* 0x000ea80000000c00 */
[----:B------:R-:W3:Y:S04]  /*09c0*/  LDS.128 R4, [0x20] ;  /* 0x00002000ff047984 */ /* 0x000ee80000000c00 */
[----:B------:R-:W-:Y:S04]  /*09d0*/  LDS.128 R248, [0x60] ;  /* 0x00006000fff87984 */ /* 0x000fe80000000c00 */
[----:B------:R-:W-:Y:S04]  /*09e0*/  LDS.128 R244, [0x70] ;  /* 0x00007000fff47984 */ /* 0x000fe80000000c00 */
[----:B------:R-:W-:Y:S04]  /*09f0*/  LDS.128 R16, [0xb0] ;  /* 0x0000b000ff107984 */ /* 0x000fe80000000c00 */
[----:B------:R-:W-:Y:S04]  /*0a00*/  LDS.128 R20, [0xc0] ;  /* 0x0000c000ff147984 */ /* 0x000fe80000000c00 */
[----:B------:R-:W-:Y:S04]  /*0a10*/  LDS.128 R24, [0xd0] ;  /* 0x0000d000ff187984 */ /* 0x000fe80000000c00 */
[----:B------:R-:W-:Y:S04]  /*0a20*/  LDS.128 R28, [0xe0] ;  /* 0x0000e000ff1c7984 */ /* 0x000fe80000000c00 */
[----:B------:R-:W-:Y:S04]  /*0a30*/  LDS.128 R32, [0xf0] ;  /* 0x0000f000ff207984 */ /* 0x000fe80000000c00 */
[----:B-1----:R-:W-:Y:S04]  /*0a40*/  STL.64 [R1+0x50], R12 ;  /* 0x0000500c01007387 */ /* 0x002fe80000100a00 */
[----:B------:R-:W-:Y:S04]  /*0a50*/  STL.64 [R1+0x58], R14 ;  /* 0x0000580e01007387 */ /* 0x000fe80000100a00 */
[----:B------:R-:W1:Y:S04]  /*0a60*/  LDS.128 R12, [0x30] ;  /* 0x00003000ff0c7984 */ /* 0x000e680000000c00 */
[----:B--2---:R-:W-:Y:S04]  /*0a70*/  STL.64 [R1+0x40], R8 ;  /* 0x0000400801007387 */ /* 0x004fe80000100a00 */
[----:B------:R-:W-:Y:S04]  /*0a80*/  STL.64 [R1+0x48], R10 ;  /* 0x0000480a01007387 */ /* 0x000fe80000100a00 */
[----:B---3--:R-:W-:Y:S04]  /*0a90*/  STL.64 [R1+0x30], R4 ;  /* 0x0000300401007387 */ /* 0x008fe80000100a00 */
[----:B------:R-:W-:Y:S04]  /*0aa0*/  STL.64 [R1+0x38], R6 ;  /* 0x0000380601007387 */ /* 0x000fe80000100a00 */
[----:B------:R-:W2:Y:S04]  /*0ab0*/  LDS.128 R8, [0x40] ;  /* 0x00004000ff087984 */ /* 0x000ea80000000c00 */
[----:B------:R-:W3:Y:S04]  /*0ac0*/  LDS.128 R4, [0x50] ;  /* 0x00005000ff047984 */ /* 0x000ee80000000c00 */
[----:B------:R-:W4:Y:S04]  /*0ad0*/  LDS.128 R36, [0x100] ;  /* 0x00010000ff247984 */ /* 0x000f280000000c00 */
[----:B------:R-:W0:Y:S04]  /*0ae0*/  LDS.128 R40, [0x110] ;  /* 0x00011000ff287984 */ /* 0x000e280000000c00 */
[----:B------:R-:W0:Y:S04]  /*0af0*/  LDS.128 R44, [0x120] ;  /* 0x00012000ff2c7984 */ /* 0x000e280000000c00 */
[----:B-1----:R1:W-:Y:S04]  /*0b00*/  STL.64 [R1+0x20], R12 ;  /* 0x0000200c01007387 */ /* 0x0023e80000100a00 */
[----:B------:R1:W-:Y:S04]  /*0b10*/  STL.64 [R1+0x28], R14 ;  /* 0x0000280e01007387 */ /* 0x0003e80000100a00 */
[----:B0-----:R-:W5:Y:S04]  /*0b20*/  LDL R3, [R1+0x78] ;  /* 0x0000780001037983 */ /* 0x001f680000100800 */
[----:B------:R-:W0:Y:S04]  /*0b30*/  LDS.128 R12, [0xa0] ;  /* 0x0000a000ff0c7984 */ /* 0x000e280000000c00 */
[----:B------:R-:W0:Y:S04]  /*0b40*/  LDS.128 R48, [0x130] ;  /* 0x00013000ff307984 */ /* 0x000e280000000c00 */
[----:B--2---:R1:W-:Y:S04]  /*0b50*/  STL.64 [R1+0x10], R8 ;  /* 0x0000100801007387 */ /* 0x0043e80000100a00 */
[----:B------:R1:W-:Y:S04]  /*0b60*/  STL.64 [R1+0x18], R10 ;  /* 0x0000180a01007387 */ /* 0x0003e80000100a00 */
[----:B---3--:R1:W-:Y:S04]  /*0b70*/  STL.64 [R1], R4 ;  /* 0x0000000401007387 */ /* 0x0083e80000100a00 */
[----:B------:R1:W-:Y:S04]  /*0b80*/  STL.64 [R1+0x8], R6 ;  /* 0x0000080601007387 */ /* 0x0003e80000100a00 */
[----:B------:R-:W2:Y:S04]  /*0b90*/  LDS.128 R4, [0x80] ;  /* 0x00008000ff047984 */ /* 0x000ea80000000c00 */
[----:B------:R-:W3:Y:S04]  /*0ba0*/  LDS.128 R8, [0x90] ;  /* 0x00009000ff087984 */ /* 0x000ee80000000c00 */
[----:B------:R-:W0:Y:S04]  /*0bb0*/  LDS.128 R52, [0x140] ;  /* 0x00014000ff347984 */ /* 0x000e280000000c00 */
        /* <DEDUP_REMOVED lines=42> */
[----:B------:R-:W0:Y:S01]  /*0e60*/  LDS.128 R224, [0x3f0] ;  /* 0x0003f000ffe07984 */ /* 0x000e220000000c00 */
[----:B-----5:R-:W-:-:S13]  /*0e70*/  FSETP.NEU.FTZ.AND P0, PT, R3, RZ, PT ;  /* 0x000000ff0300720b */ /* 0x020fda0003f1d000 */
[----:B------:R-:W-:Y:S05]  /*0e80*/  @P0 BRA `(.L_x_21420) ;  /* 0x000019b000000947 */ /* 0x000fea0003800000 */
[----:B01234-:R-:W2:Y:S04]  /*0e90*/  LDL R228, [R1+0x7c] ;  /* 0x00007c0001e47983 */ /* 0x01fea80000100800 */
[----:B------:R-:W3:Y:S01]  /*0ea0*/  LDL R3, [R1+0x70] ;  /* 0x0000700001037983 */ /* 0x000ee20000100800 */
[----:B------:R-:W-:Y:S02]  /*0eb0*/  IMAD.MOV.U32 R252, RZ, RZ, R2 ;  /* 0x000000fffffc7224 */ /* 0x000fe400078e0002 */
[----:B------:R-:W-:-:S05]  /*0ec0*/  IMAD.MOV.U32 R2, RZ, RZ, -0x800001 ;  /* 0xff7fffffff027424 */ /* 0x000fca00078e00ff */
[----:B------:R0:W-:Y:S01]  /*0ed0*/  STL [R1+0x64], R2 ;  /* 0x0000640201007387 */ /* 0x0001e20000100800 */
[----:B--2---:R-:W-:Y:S02]  /*0ee0*/  IMAD R228, R228, c[0x0][0x1c0], RZ ;  /* 0x00007000e4e47a24 */ /* 0x004fe400078e02ff */
[----:B---3--:R-:W-:-:S05]  /*0ef0*/  IMAD.SHL.U32 R3, R3, 0x4, RZ ;  /* 0x0000000403037824 */ /* 0x008fca00078e00ff */
[----:B------:R-:W-:Y:S02]  /*0f00*/  SHF.R.S32.HI R229, RZ, 0x1f, R3 ;  /* 0x0000001fffe57819 */ /* 0x000fe40000011403 */
[----:B------:R-:W-:-:S04]  /*0f10*/  IADD3 R230, P0, R228, R3, RZ ;  /* 0x00000003e4e67210 */ /* 0x000fc80007f1e0ff */
[----:B------:R-:W-:-:S05]  /*0f20*/  LEA.HI.X.SX32 R231, R228, R229, 0x1, P0 ;  /* 0x000000e5e4e77211 */ /* 0x000fca00000f0eff */
[----:B------:R0:W-:Y:S04]  /*0f30*/  STL.64 [R1+0x68], R230 ;  /* 0x000068e601007387 */ /* 0x0001e80000100a00 */
.L_x_21422:
[----:B------:R-:W1:Y:S01]  /*0f40*/  S2R R228, SR_CTAID.Y ;  /* 0x0000000000e47919 */ /* 0x000e620000002600 */
[----:B0-----:R-:W-:-:S03]  /*0f50*/  SHF.R.S32.HI R2, RZ, 0x1f, R252 ;  /* 0x0000001fff027819 */ /* 0x001fc600000114fc */
[----:B------:R-:W2:Y:S04]  /*0f60*/  LDL.64 R230, [R1+0x68] ;  /* 0x0000680001e67983 */ /* 0x000ea80000100a00 */
[----:B------:R-:W3:Y:S04]  /*0f70*/  LDL R243, [R1+0x58] ;  /* 0x0000580001f37983 */ /* 0x000ee80000100800 */
[----:B------:R-:W4:Y:S04]  /*0f80*/  LDL R242, [R1+0x5c] ;  /* 0x00005c0001f27983 */ /* 0x000f280000100800 */
[----:B------:R0:W-:Y:S01]  /*0f90*/  STL [R1+0xac], R215 ;  /* 0x0000acd701007387 */ /* 0x0001e20000100800 */
[----:B-1----:R-:W-:-:S03]  /*0fa0*/  IMAD R228, R228, c[0x0][0x1a8], RZ ;  /* 0x00006a00e4e47a24 */ /* 0x002fc600078e02ff */
[----:B0-----:R-:W5:Y:S02]  /*0fb0*/  LDL R215, [R1+0x4c] ;  /* 0x00004c0001d77983 */ /* 0x001f640000100800 */
[C---:B------:R-:W-:Y:S02]  /*0fc0*/  IADD3 R3, P0, R228.reuse, R252, RZ ;  /* 0x000000fce4037210 */ /* 0x040fe40007f1e0ff */
[----:B------:R0:W-:Y:S02]  /*0fd0*/  STL [R1+0xa8], R218 ;  /* 0x0000a8da01007387 */ /* 0x0001e40000100800 */
[----:B------:R-:W-:Y:S02]  /*0fe0*/  LEA.HI.X.SX32 R228, R228, R2, 0x1, P0 ;  /* 0x00000002e4e47211 */ /* 0x000fe400000f0eff */
[----:B------:R-:W-:-:S04]  /*0ff0*/  LEA R2, P0, R3, c[0x0][0x198], 0x2 ;  /* 0x0000660003027a11 */ /* 0x000fc800078010ff */
[----:B------:R-:W-:Y:S01]  /*1000*/  LEA.HI.X R3, R3, c[0x0][0x19c], R228, 0x2, P0 ;  /* 0x0000670003037a11 */ /* 0x000fe200000f14e4 */
[----:B0-----:R-:W2:Y:S04]  /*1010*/  LDL R218, [R1+0x48] ;  /* 0x0000480001da7983 */ /* 0x001ea80000100800 */
[----:B------:R-:W2:Y:S04]  /*1020*/  LDG.E.CONSTANT R2, [R2.64] ;  /* 0x0000000a02027981 */ /* 0x000ea8000c1e9900 */
[----:B------:R0:W-:Y:S04]  /*1030*/  STL [R1+0xa4], R220 ;  /* 0x0000a4dc01007387 */ /* 0x0001e80000100800 */
[----:B0-----:R-:W3:Y:S04]  /*1040*/  LDL R220, [R1+0x54] ;  /* 0x0000540001dc7983 */ /* 0x001ee80000100800 */
[----:B------:R0:W-:Y:S04]  /*1050*/  STL [R1+0xa0], R221 ;  /* 0x0000a0dd01007387 */ /* 0x0001e80000100800 */
[----:B0-----:R-:W3:Y:S04]  /*1060*/  LDL R221, [R1+0x50] ;  /* 0x0000500001dd7983 */ /* 0x001ee80000100800 */
[----:B------:R0:W-:Y:S04]  /*1070*/  STL [R1+0x9c], R219 ;  /* 0x00009cdb01007387 */ /* 0x0001e80000100800 */
[----:B0-----:R-:W3:Y:S04]  /*1080*/  LDL R219, [R1+0x44] ;  /* 0x0000440001db7983 */ /* 0x001ee80000100800 */
[----:B------:R0:W-:Y:S04]  /*1090*/  STL [R1+0x98], R222 ;  /* 0x000098de01007387 */ /* 0x0001e80000100800 */
[----:B0-----:R-:W3:Y:S04]  /*10a0*/  LDL R222, [R1+0x40] ;  /* 0x0000400001de7983 */ /* 0x001ee80000100800 */
[----:B------:R0:W-:Y:S04]  /*10b0*/  STL [R1+0x94], R224 ;  /* 0x000094e001007387 */ /* 0x0001e80000100800 */
[----:B------:R1:W-:Y:S04]  /*10c0*/  STL [R1+0x90], R225 ;  /* 0x000090e101007387 */ /* 0x0003e80000100800 */
[----:B------:R-:W-:Y:S04]  /*10d0*/  STL [R1+0x8c], R223 ;  /* 0x00008cdf01007387 */ /* 0x000fe80000100800 */
[----:B------:R-:W-:Y:S04]  /*10e0*/  STL [R1+0x88], R226 ;  /* 0x000088e201007387 */ /* 0x000fe80000100800 */
[----:B------:R0:W-:Y:S04]  /*10f0*/  STL [R1+0x84], R227 ;  /* 0x000084e301007387 */ /* 0x0001e80000100800 */
[----:B------:R0:W-:Y:S04]  /*1100*/  STL [R1+0x80], R0 ;  /* 0x0000800001007387 */ /* 0x0001e80000100800 */
[----:B------:R-:W3:Y:S04]  /*1110*/  LDL R241, [R1+0x30] ;  /* 0x0000300001f17983 */ /* 0x000ee80000100800 */
[----:B------:R-:W3:Y:S04]  /*1120*/  LDL R240, [R1+0x34] ;  /* 0x0000340001f07983 */ /* 0x000ee80000100800 */
[----:B0-----:R-:W3:Y:S04]  /*1130*/  LDL R224, [R1+0x28] ;  /* 0x0000280001e07983 */ /* 0x001ee80000100800 */
[----:B-1----:R-:W3:Y:S04]  /*1140*/  LDL R225, [R1+0x2c] ;  /* 0x00002c0001e17983 */ /* 0x002ee80000100800 */
[----:B------:R-:W3:Y:S04]  /*1150*/  LDL R227, [R1+0x18] ;  /* 0x0000180001e37983 */ /* 0x000ee80000100800 */
[----:B------:R-:W3:Y:S04]  /*1160*/  LDL R223, [R1+0x1c] ;  /* 0x00001c0001df7983 */ /* 0x000ee80000100800 */
[----:B------:R-:W3:Y:S04]  /*1170*/  LDL R226, [R1+0x8] ;  /* 0x0000080001e27983 */ /* 0x000ee80000100800 */
[----:B------:R-:W3:Y:S01]  /*1180*/  LDL R0, [R1+0xc] ;  /* 0x00000c0001007983 */ /* 0x000ee20000100800 */
[----:B--2---:R-:W-:-:S05]  /*1190*/  IMAD.WIDE R228, R2, c[0x0][0x1bc], R230 ;  /* 0x00006f0002e47a25 */ /* 0x004fca00078e02e6 */
[----:B------:R-:W-:-:S04]  /*11a0*/  LEA R2, P0, R228, c[0x0][0x180], 0x2 ;  /* 0x00006000e4027a11 */ /* 0x000fc800078010ff */
[----:B------:R-:W-:-:S05]  /*11b0*/  LEA.HI.X R3, R228, c[0x0][0x184], R229, 0x2, P0 ;  /* 0x00006100e4037a11 */ /* 0x000fca00000f14e5 */
[----:B------:R-:W3:Y:S04]  /*11c0*/  LDG.E.128.CONSTANT R228, [R2.64+0x200] ;  /* 0x0002000a02e47981 */ /* 0x000ee8000c1e9d00 */
[----:B------:R-:W2:Y:S04]  /*11d0*/  LDG.E.128.CONSTANT R236, [R2.64] ;  /* 0x0000000a02ec7981 */ /* 0x000ea8000c1e9d00 */
[----:B------:R-:W2:Y:S01]  /*11e0*/  LDG.E.128.CONSTANT R232, [R2.64+0x400] ;  /* 0x0004000a02e87981 */ /* 0x000ea2000c1e9d00 */
[----:B---3--:R-:W-:Y:S02]  /*11f0*/  FMUL.FTZ R228, R222, R228 ;  /* 0x000000e4dee47220 */ /* 0x008fe40000410000 */
[----:B------:R-:W-:Y:S01]  /*1200*/  FMUL.FTZ R229, R219, R229 ;  /* 0x000000e5dbe57220 */ /* 0x000fe20000410000 */
[----:B------:R-:W3:Y:S01]  /*1210*/  LDL R222, [R1+0x24] ;  /* 0x0000240001de7983 */ /* 0x000ee20000100800 */
[----:B------:R-:W-:-:S02]  /*1220*/  FMUL.FTZ R230, R218, R230 ;  /* 0x000000e6dae67220 */ /* 0x000fc40000410000 */
[----:B-----5:R-:W-:Y:S01]  /*1230*/  FMUL.FTZ R231, R215, R231 ;  /* 0x000000e7d7e77220 */ /* 0x020fe20000410000 */
[----:B------:R-:W5:Y:S01]  /*1240*/  LDL R218, [R1+0x38] ;  /* 0x0000380001da7983 */ /* 0x000f620000100800 */
[----:B--2---:R-:W-:Y:S02]  /*1250*/  FFMA.FTZ R228, R221, R236, R228 ;  /* 0x000000ecdde47223 */ /* 0x004fe400000100e4 */
[----:B------:R-:W-:Y:S01]  /*1260*/  FFMA.FTZ R229, R220, R237, R229 ;  /* 0x000000eddce57223 */ /* 0x000fe200000100e5 */
[----:B------:R-:W2:Y:S01]  /*1270*/  LDL R221, [R1+0x3c] ;  /* 0x00003c0001dd7983 */ /* 0x000ea20000100800 */
[----:B------:R-:W-:Y:S02]  /*1280*/  FFMA.FTZ R215, R243, R238, R230 ;  /* 0x000000eef3d77223 */ /* 0x000fe400000100e6 */
[----:B----4-:R-:W-:Y:S01]  /*1290*/  FFMA.FTZ R220, R242, R239, R231 ;  /* 0x000000eff2dc7223 */ /* 0x010fe200000100e7 */
[----:B------:R-:W4:Y:S04]  /*12a0*/  LDL R219, [R1+0x20] ;  /* 0x0000200001db7983 */ /* 0x000f280000100800 */
[----:B------:R-:W4:Y:S01]  /*12b0*/  LDG.E.128.CONSTANT R236, [R2.64+0x600] ;  /* 0x0006000a02ec7981 */ /* 0x000f22000c1e9d00 */
[----:B------:R-:W-:-:S02]  /*12c0*/  FFMA.FTZ R232, R241, R232, R228 ;  /* 0x000000e8f1e87223 */ /* 0x000fc400000100e4 */
[----:B------:R-:W-:Y:S02]  /*12d0*/  FFMA.FTZ R233, R240, R233, R229 ;  /* 0x000000e9f0e97223 */ /* 0x000fe400000100e5 */
[----:B------:R-:W3:Y:S04]  /*12e0*/  LDG.E.128.CONSTANT R240, [R2.64+0x800] ;  /* 0x0008000a02f07981 */ /* 0x000ee8000c1e9d00 */
[----:B------:R-:W3:Y:S01]  /*12f0*/  LDG.E.128.CONSTANT R228, [R2.64+0xa00] ;  /* 0x000a000a02e47981 */ /* 0x000ee2000c1e9d00 */
[----:B-----5:R-:W-:-:S03]  /*1300*/  FFMA.FTZ R234, R218, R234, R215 ;  /* 0x000000eadaea7223 */ /* 0x020fc600000100d7 */
[----:B------:R-:W5:Y:S01]  /*1310*/  LDL.LU R215, [R1+0xac] ;  /* 0x0000ac0001d77983 */ /* 0x000f620000300800 */
[----:B--2---:R-:W-:-:S03]  /*1320*/  FFMA.FTZ R235, R221, R235, R220 ;  /* 0x000000ebddeb7223 */ /* 0x004fc600000100dc */
[----:B------:R-:W2:Y:S04]  /*1330*/  LDL.LU R218, [R1+0xa8] ;  /* 0x0000a80001da7983 */ /* 0x000ea80000300800 */
[----:B------:R-:W2:Y:S01]  /*1340*/  LDL.LU R220, [R1+0xa4] ;  /* 0x0000a40001dc7983 */ /* 0x000ea20000300800 */
[----:B----4-:R-:W-:-:S03]  /*1350*/  FFMA.FTZ R232, R219, R236, R232 ;  /* 0x000000ecdbe87223 */ /* 0x010fc600000100e8 */
[----:B------:R-:W4:Y:S01]  /*1360*/  LDL.LU R221, [R1+0xa0] ;  /* 0x0000a00001dd7983 */ /* 0x000f220000300800 */
[----:B---3--:R-:W-:-:S03]  /*1370*/  FFMA.FTZ R233, R222, R237, R233 ;  /* 0x000000eddee97223 */ /* 0x008fc600000100e9 */
[----:B------:R-:W3:Y:S01]  /*1380*/  LDL.LU R219, [R1+0x9c] ;  /* 0x00009c0001db7983 */ /* 0x000ee20000300800 */
[----:B------:R-:W-:-:S03]  /*1390*/  FFMA.FTZ R234, R224, R238, R234 ;  /* 0x000000eee0ea7223 */ /* 0x000fc600000100ea */
[----:B------:R-:W2:Y:S01]  /*13a0*/  LDL R236, [R1+0x4] ;  /* 0x0000040001ec7983 */ /* 0x000ea20000100800 */
[----:B------:R-:W-:-:S03]  /*13b0*/  FFMA.FTZ R235, R225, R239, R235 ;  /* 0x000000efe1eb7223 */ /* 0x000fc600000100eb */
[----:B------:R-:W2:Y:S04]  /*13c0*/  LDL.LU R222, [R1+0x98] ;  /* 0x0000980001de7983 */ /* 0x000ea80000300800 */
[----:B------:R-:W2:Y:S04]  /*13d0*/  LDL R237, [R1] ;  /* 0x0000000001ed7983 */ /* 0x000ea80000100800 */
[----:B------:R-:W2:Y:S04]  /*13e0*/  LDL.LU R224, [R1+0x94] ;  /* 0x0000940001e07983 */ /* 0x000ea80000300800 */
[----:B------:R-:W2:Y:S04]  /*13f0*/  LDL R238, [R1+0x14] ;  /* 0x0000140001ee7983 */ /* 0x000ea80000100800 */
[----:B------:R-:W3:Y:S04]  /*1400*/  LDL.LU R225, [R1+0x90] ;  /* 0x0000900001e17983 */ /* 0x000ee80000300800 */
[----:B------:R-:W3:Y:S01]  /*1410*/  LDL R239, [R1+0x10] ;  /* 0x0000100001ef7983 */ /* 0x000ee20000100800 */
[----:B------:R-:W-:-:S02]  /*1420*/  FFMA.FTZ R227, R227, R242, R234 ;  /* 0x000000f2e3e37223 */ /* 0x000fc400000100ea */
[----:B------:R-:W-:Y:S02]  /*1430*/  FFMA.FTZ R223, R223, R243, R235 ;  /* 0x000000f3dfdf7223 */ /* 0x000fe400000100eb */
[----:B--2---:R-:W-:-:S04]  /*1440*/  FFMA.FTZ R233, R238, R241, R233 ;  /* 0x000000f1eee97223 */ /* 0x004fc800000100e9 */
[----:B------:R-:W-:Y:S02]  /*1450*/  FFMA.FTZ R229, R236, R229, R233 ;  /* 0x000000e5ece57223 */ /* 0x000fe400000100e9 */
[----:B---3--:R-:W-:Y:S02]  /*1460*/  FFMA.FTZ R232, R239, R240, R232 ;  /* 0x000000f0efe87223 */ /* 0x008fe400000100e8 */
[----:B------:R-:W2:Y:S02]  /*1470*/  LDG.E.128.CONSTANT R240, [R2.64+0xe00] ;  /* 0x000e000a02f07981 */ /* 0x000ea4000c1e9d00 */
[----:B------:R-:W-:Y:S02]  /*1480*/  FFMA.FTZ R228, R237, R228, R232 ;  /* 0x000000e4ede47223 */ /* 0x000fe400000100e8 */
[----:B------:R-:W3:Y:S04]  /*1490*/  LDG.E.128.CONSTANT R236, [R2.64+0xc00] ;  /* 0x000c000a02ec7981 */ /* 0x000ee8000c1e9d00 */
[----:B------:R-:W2:Y:S01]  /*14a0*/  LDG.E.128.CONSTANT R232, [R2.64+0x1000] ;  /* 0x0010000a02e87981 */ /* 0x000ea2000c1e9d00 */
[----:B------:R-:W-:-:S02]  /*14b0*/  FFMA.FTZ R230, R226, R230, R227 ;  /* 0x000000e6e2e67223 */ /* 0x000fc400000100e3 */
[----:B------:R-:W-:Y:S02]  /*14c0*/  FFMA.FTZ R231, R0, R231, R223 ;  /* 0x000000e700e77223 */ /* 0x000fe400000100df */
[----:B---3--:R-:W-:Y:S02]  /*14d0*/  FFMA.FTZ R228, R248, R236, R228 ;  /* 0x000000ecf8e47223 */ /* 0x008fe400000100e4 */
[----:B------:R-:W-:Y:S02]  /*14e0*/  FFMA.FTZ R229, R249, R237, R229 ;  /* 0x000000edf9e57223 */ /* 0x000fe400000100e5 */
[----:B------:R-:W-:Y:S02]  /*14f0*/  FFMA.FTZ R230, R250, R238, R230 ;  /* 0x000000eefae67223 */ /* 0x000fe400000100e6 */
[----:B------:R-:W-:Y:S02]  /*1500*/  FFMA.FTZ R231, R251, R239, R231 ;  /* 0x000000effbe77223 */ /* 0x000fe400000100e7 */
[----:B------:R-:W3:Y:S01]  /*1510*/  LDG.E.128.CONSTANT R236, [R2.64+0x1200] ;  /* 0x0012000a02ec7981 */ /* 0x000ee2000c1e9d00 */
[----:B--2---:R-:W-:-:S02]  /*1520*/  FFMA.FTZ R228, R244, R240, R228 ;  /* 0x000000f0f4e47223 */ /* 0x004fc400000100e4 */
[----:B------:R-:W-:Y:S02]  /*1530*/  FFMA.FTZ R229, R245, R241, R229 ;  /* 0x000000f1f5e57223 */ /* 0x000fe400000100e5 */
[----:B------:R-:W-:Y:S02]  /*1540*/  FFMA.FTZ R223, R246, R242, R230 ;  /* 0x000000f2f6df7223 */ /* 0x000fe400000100e6 */
[----:B------:R-:W-:Y:S02]  /*1550*/  FFMA.FTZ R0, R247, R243, R231 ;  /* 0x000000f3f7007223 */ /* 0x000fe400000100e7 */
[----:B------:R-:W2:Y:S01]  /*1560*/  LDG.E.128.CONSTANT R240, [R2.64+0x1400] ;  /* 0x0014000a02f07981 */ /* 0x000ea2000c1e9d00 */
[----:B------:R-:W-:Y:S02]  /*1570*/  FFMA.FTZ R232, R4, R232, R228 ;  /* 0x000000e804e87223 */ /* 0x000fe400000100e4 */
[----:B------:R-:W-:Y:S02]  /*1580*/  FFMA.FTZ R233, R5, R233, R229 ;  /* 0x000000e905e97223 */ /* 0x000fe400000100e5 */
[----:B------:R-:W4:Y:S01]  /*1590*/  LDG.E.128.CONSTANT R228, [R2.64+0x1600] ;  /* 0x0016000a02e47981 */ /* 0x000f22000c1e9d00 */
        /* <DEDUP_REMOVED lines=12> */
[----:B----4-:R-:W-:Y:S02]  /*1660*/  FFMA.FTZ R228, R16, R228, R232 ;  /* 0x000000e410e47223 */ /* 0x010fe400000100e8 */
        /* <DEDUP_REMOVED lines=223> */
[----:B----4-:R-:W-:Y:S01]  /*2460*/  FFMA.FTZ R232, R196, R232, R228 ;  /* 0x000000e8c4e87223 */ /* 0x010fe200000100e4 */
[----:B------:R-:W2:Y:S01]  /*2470*/  LDG.E.128.CONSTANT R240, [R2.64+0x7600] ;  /* 0x0076000a02f07981 */ /* 0x000ea2000c1e9d00 */
[----:B------:R-:W-:-:S03]  /*2480*/  FFMA.FTZ R233, R197, R233, R229 ;  /* 0x000000e9c5e97223 */ /* 0x000fc600000100e5 */
[----:B------:R-:W4:Y:S01]  /*2490*/  LDG.E.128.CONSTANT R228, [R2.64+0x7200] ;  /* 0x0072000a02e47981 */ /* 0x000f22000c1e9d00 */
[----:B------:R-:W-:Y:S02]  /*24a0*/  FFMA.FTZ R234, R198, R234, R223 ;  /* 0x000000eac6ea7223 */ /* 0x000fe400000100df */
[----:B------:R-:W-:Y:S02]  /*24b0*/  FFMA.FTZ R235, R199, R235, R0 ;  /* 0x000000ebc7eb7223 */ /* 0x000fe40000010000 */
[----:B----4-:R-:W-:Y:S02]  /*24c0*/  FFMA.FTZ R228, R200, R228, R232 ;  /* 0x000000e4c8e47223 */ /* 0x010fe400000100e8 */
[----:B------:R-:W-:Y:S02]  /*24d0*/  FFMA.FTZ R229, R201, R229, R233 ;  /* 0x000000e5c9e57223 */ /* 0x000fe400000100e9 */
[----:B------:R-:W-:Y:S02]  /*24e0*/  FFMA.FTZ R230, R202, R230, R234 ;  /* 0x000000e6cae67223 */ /* 0x000fe400000100ea */
[----:B------:R-:W-:-:S02]  /*24f0*/  FFMA.FTZ R231, R203, R231, R235 ;  /* 0x000000e7cbe77223 */ /* 0x000fc400000100eb */
[----:B---3--:R-:W-:Y:S01]  /*2500*/  FFMA.FTZ R228, R204, R236, R228 ;  /* 0x000000eccce47223 */ /* 0x008fe200000100e4 */
[----:B------:R0:W3:Y:S01]  /*2510*/  LDG.E.128.CONSTANT R232, [R2.64+0x7a00] ;  /* 0x007a000a02e87981 */ /* 0x0000e2000c1e9d00 */
[----:B------:R-:W-:Y:S02]  /*2520*/  FFMA.FTZ R229, R205, R237, R229 ;  /* 0x000000edcde57223 */ /* 0x000fe400000100e5 */
[----:B------:R-:W-:Y:S02]  /*2530*/  FFMA.FTZ R230, R206, R238, R230 ;  /* 0x000000eecee67223 */ /* 0x000fe400000100e6 */
[----:B------:R-:W-:Y:S02]  /*2540*/  FFMA.FTZ R231, R207, R239, R231 ;  /* 0x000000efcfe77223 */ /* 0x000fe400000100e7 */
[----:B------:R0:W4:Y:S01]  /*2550*/  LDG.E.128.CONSTANT R236, [R2.64+0x7800] ;  /* 0x0078000a02ec7981 */ /* 0x000122000c1e9d00 */
[----:B--2---:R-:W-:Y:S02]  /*2560*/  FFMA.FTZ R226, R208, R240, R228 ;  /* 0x000000f0d0e27223 */ /* 0x004fe400000100e4 */
[----:B------:R-:W-:-:S02]  /*2570*/  FFMA.FTZ R223, R209, R241, R229 ;  /* 0x000000f1d1df7223 */ /* 0x000fc400000100e5 */
[----:B------:R-:W-:Y:S02]  /*2580*/  FFMA.FTZ R227, R210, R242, R230 ;  /* 0x000000f2d2e37223 */ /* 0x000fe400000100e6 */
[----:B------:R-:W-:Y:S02]  /*2590*/  FFMA.FTZ R0, R211, R243, R231 ;  /* 0x000000f3d3007223 */ /* 0x000fe400000100e7 */
[----:B------:R0:W2:Y:S04]  /*25a0*/  LDG.E.128.CONSTANT R228, [R2.64+0x7c00] ;  /* 0x007c000a02e47981 */ /* 0x0000a8000c1e9d00 */
[----:B------:R0:W2:Y:S02]  /*25b0*/  LDG.E.128.CONSTANT R240, [R2.64+0x7e00] ;  /* 0x007e000a02f07981 */ /* 0x0000a4000c1e9d00 */
[----:B0-----:R-:W-:-:S02]  /*25c0*/  IMAD.MOV.U32 R3, RZ, RZ, R223 ;  /* 0x000000ffff037224 */ /* 0x001fc400078e00df */
[----:B------:R-:W2:Y:S01]  /*25d0*/  LDL.LU R223, [R1+0x8c] ;  /* 0x00008c0001df7983 */ /* 0x000ea20000300800 */
[----:B----4-:R-:W-:-:S03]  /*25e0*/  FFMA.FTZ R2, R212, R236, R226 ;  /* 0x000000ecd4027223 */ /* 0x010fc600000100e2 */
[----:B------:R-:W4:Y:S01]  /*25f0*/  LDL.LU R226, [R1+0x88] ;  /* 0x0000880001e27983 */ /* 0x000f220000300800 */
[----:B------:R-:W-:Y:S02]  /*2600*/  FFMA.FTZ R238, R214, R238, R227 ;  /* 0x000000eed6ee7223 */ /* 0x000fe400000100e3 */
[----:B------:R-:W-:Y:S01]  /*2610*/  FFMA.FTZ R3, R213, R237, R3 ;  /* 0x000000edd5037223 */ /* 0x000fe20000010003 */
[----:B------:R-:W4:Y:S01]  /*2620*/  LDL.LU R227, [R1+0x84] ;  /* 0x0000840001e37983 */ /* 0x000f220000300800 */
[----:B---3--:R-:W-:-:S03]  /*2630*/  FFMA.FTZ R2, R216, R232, R2 ;  /* 0x000000e8d8027223 */ /* 0x008fc60000010002 */
[----:B------:R-:W3:Y:S01]  /*2640*/  LDL R237, [R1+0x70] ;  /* 0x0000700001ed7983 */ /* 0x000ee20000100800 */
[----:B-----5:R-:W-:-:S03]  /*2650*/  FFMA.FTZ R232, R215, R239, R0 ;  /* 0x000000efd7e87223 */ /* 0x020fc60000010000 */
[----:B------:R-:W5:Y:S01]  /*2660*/  LDL.LU R0, [R1+0x80] ;  /* 0x0000800001007983 */ /* 0x000f620000300800 */
[----:B------:R-:W-:-:S03]  /*2670*/  FFMA.FTZ R3, R217, R233, R3 ;  /* 0x000000e9d9037223 */ /* 0x000fc60000010003 */
[----:B------:R-:W5:Y:S04]  /*2680*/  LDL R233, [R1+0x64] ;  /* 0x0000640001e97983 */ /* 0x000f680000100800 */
[----:B------:R-:W5:Y:S01]  /*2690*/  LDL R236, [R1+0x74] ;  /* 0x0000740001ec7983 */ /* 0x000f620000100800 */
[----:B------:R-:W-:Y:S02]  /*26a0*/  FFMA.FTZ R234, R218, R234, R238 ;  /* 0x000000eadaea7223 */ /* 0x000fe400000100ee */
[----:B--2---:R-:W-:Y:S02]  /*26b0*/  FFMA.FTZ R2, R220, R228, R2 ;  /* 0x000000e4dc027223 */ /* 0x004fe40000010002 */
[----:B------:R-:W-:Y:S02]  /*26c0*/  FFMA.FTZ R3, R221, R229, R3 ;  /* 0x000000e5dd037223 */ /* 0x000fe40000010003 */
[----:B------:R-:W-:-:S02]  /*26d0*/  FFMA.FTZ R230, R222, R230, R234 ;  /* 0x000000e6dee67223 */ /* 0x000fc400000100ea */
[----:B------:R-:W-:Y:S02]  /*26e0*/  FFMA.FTZ R2, R224, R240, R2 ;  /* 0x000000f0e0027223 */ /* 0x000fe40000010002 */
[----:B------:R-:W-:Y:S02]  /*26f0*/  FFMA.FTZ R3, R225, R241, R3 ;  /* 0x000000f1e1037223 */ /* 0x000fe40000010003 */
[----:B------:R-:W-:Y:S02]  /*2700*/  FFMA.FTZ R228, R219, R235, R232 ;  /* 0x000000ebdbe47223 */ /* 0x000fe400000100e8 */
[----:B------:R-:W-:Y:S02]  /*2710*/  FADD.FTZ R3, R2, R3 ;  /* 0x0000000302037221 */ /* 0x000fe40000010000 */
[----:B------:R-:W-:Y:S02]  /*2720*/  FFMA.FTZ R228, R223, R231, R228 ;  /* 0x000000e7dfe47223 */ /* 0x000fe400000100e4 */
[----:B----4-:R-:W-:-:S04]  /*2730*/  FFMA.FTZ R230, R226, R242, R230 ;  /* 0x000000f2e2e67223 */ /* 0x010fc800000100e6 */
[----:B------:R-:W-:Y:S02]  /*2740*/  FADD.FTZ R230, R230, R3 ;  /* 0x00000003e6e67221 */ /* 0x000fe40000010000 */
[----:B---3--:R-:W-:Y:S02]  /*2750*/  IMAD R3, R252, 0x20, R237 ;  /* 0x00000020fc037824 */ /* 0x008fe400078e02ed */
[----:B------:R-:W-:-:S03]  /*2760*/  FFMA.FTZ R2, R227, R243, R228 ;  /* 0x000000f3e3027223 */ /* 0x000fc600000100e4 */
[----:B-----5:R-:W-:Y:S01]  /*2770*/  ISETP.GE.AND P0, PT, R3, R0, PT ;  /* 0x000000000300720c */ /* 0x020fe20003f06270 */
[----:B------:R-:W-:-:S04]  /*2780*/  FADD.FTZ R2, R2, R230 ;  /* 0x000000e602027221 */ /* 0x000fc80000010000 */
[----:B------:R-:W-:Y:S01]  /*2790*/  FFMA.FTZ R2, R2, c[0x0][0x194], RZ ;  /* 0x0000650002027a23 */ /* 0x000fe200000100ff */
[----:B------:R-:W-:-:S04]  /*27a0*/  IADD3 R3, R3, -UR7, RZ ;  /* 0x8000000703037c10 */ /* 0x000fc8000fffe0ff */
[----:B------:R-:W-:-:S03]  /*27b0*/  FSEL R228, R2, RZ, !P0 ;  /* 0x000000ff02e47208 */ /* 0x000fc60004000000 */
[----:B------:R-:W-:Y:S02]  /*27c0*/  @!P0 FMNMX.FTZ R233, R233, R2, !PT ;  /* 0x00000002e9e98209 */ /* 0x000fe40007810000 */
[----:B------:R0:W-:Y:S01]  /*27d0*/  STS [R3.X4+0x420], R228 ;  /* 0x000420e403007388 */ /* 0x0001e20000004800 */
[----:B------:R-:W-:-:S03]  /*27e0*/  IADD3 R252, R252, 0x4, RZ ;  /* 0x00000004fcfc7810 */ /* 0x000fc60007ffe0ff */
[----:B------:R0:W-:Y:S01]  /*27f0*/  @!P0 STL [R1+0x64], R233 ;  /* 0x000064e901008387 */ /* 0x0001e20000100800 */
[----:B------:R-:W-:-:S13]  /*2800*/  ISETP.GE.AND P2, PT, R252, R236, PT ;  /* 0x000000ecfc00720c */ /* 0x000fda0003f46270 */
[----:B0-----:R-:W-:Y:S01]  /*2810*/  @P2 CALL.REL.NOINC `(.L_x_21421) ;  /* 0x0000001000002944 */ /* 0x001fe20003c00000 */
[----:B------:R-:W-:Y:S05]  /*2820*/  BRA `(.L_x_21422) ;  /* 0xffffe71000007947 */ /* 0x000fea000383ffff */
.L_x_21421:
[----:B------:R-:W-:Y:S05]  /*2830*/  BRA `(.L_x_21419) ;  /* 0x000019e000007947 */ /* 0x000fea0003800000 */
.L_x_21420:
[----:B01234-:R-:W2:Y:S04]  /*2840*/  LDL R3, [R1+0x70] ;  /* 0x0000700001037983 */ /* 0x01fea80000100800 */
[----:B------:R-:W3:Y:S01]  /*2850*/  LDL R228, [R1+0x7c] ;  /* 0x00007c0001e47983 */ /* 0x000ee20000100800 */
[----:B------:R-:W-:Y:S02]  /*2860*/  IMAD.MOV.U32 R252, RZ, RZ, R2 ;  /* 0x000000fffffc7224 */ /* 0x000fe400078e0002 */
[----:B------:R-:W-:-:S05]  /*2870*/  IMAD.MOV.U32 R2, RZ, RZ, -0x800001 ;  /* 0xff7fffffff027424 */ /* 0x000fca00078e00ff */
[----:B------:R0:W-:Y:S01]  /*2880*/  STL [R1+0x64], R2 ;  /* 0x0000640201007387 */ /* 0x0001e20000100800 */
[----:B--2---:R-:W-:Y:S02]  /*2890*/  IMAD.SHL.U32 R3, R3, 0x4, RZ ;  /* 0x0000000403037824 */ /* 0x004fe400078e00ff */
[----:B---3--:R-:W-:-:S03]  /*28a0*/  IMAD R228, R228, c[0x0][0x1c0], RZ ;  /* 0x00007000e4e47a24 */ /* 0x008fc600078e02ff */
[----:B------:R-:W-:Y:S02]  /*28b0*/  SHF.R.S32.HI R229, RZ, 0x1f, R3 ;  /* 0x0000001fffe57819 */ /* 0x000fe40000011403 */
[----:B------:R-:W-:-:S04]  /*28c0*/  IADD3 R230, P0, R228, R3, RZ ;  /* 0x00000003e4e67210 */ /* 0x000fc80007f1e0ff */
[----:B------:R-:W-:-:S05]  /*28d0*/  LEA.HI.X.SX32 R231, R228, R229, 0x1, P0 ;  /* 0x000000e5e4e77211 */ /* 0x000fca00000f0eff */
[----:B------:R0:W-:Y:S04]  /*28e0*/  STL.64 [R1+0x68], R230 ;  /* 0x000068e601007387 */ /* 0x0001e80000100a00 */
.L_x_21423:
        /* <DEDUP_REMOVED lines=27> */
[----:B------:R-:W-:Y:S04]  /*2aa0*/  STL [R1+0x84], R0 ;  /* 0x0000840001007387 */ /* 0x000fe80000100800 */
        /* <DEDUP_REMOVED lines=337> */
[----:B---3--:R-:W-:Y:S01]  /*3fc0*/  FFMA.FTZ R2, R216, R232, R2 ;  /* 0x000000e8d8027223 */ /* 0x008fe20000010002 */
[----:B------:R-:W3:Y:S01]  /*3fd0*/  LDL.LU R0, [R1+0x84] ;  /* 0x0000840001007983 */ /* 0x000ee20000300800 */
[----:B-----5:R-:W-:-:S03]  /*3fe0*/  FFMA.FTZ R232, R215, R239, R227 ;  /* 0x000000efd7e87223 */ /* 0x020fc600000100e3 */
[----:B------:R-:W5:Y:S04]  /*3ff0*/  LDL.LU R227, [R1+0x80] ;  /* 0x0000800001e37983 */ /* 0x000f680000300800 */
[----:B------:R-:W3:Y:S01]  /*4000*/  LDL R239, [R1+0x70] ;  /* 0x0000700001ef7983 */ /* 0x000ee20000100800 */
[----:B------:R-:W-:-:S03]  /*4010*/  FFMA.FTZ R3, R213, R237, R3 ;  /* 0x000000edd5037223 */ /* 0x000fc60000010003 */
[----:B------:R-:W5:Y:S01]  /*4020*/  LDL R237, [R1+0x78] ;  /* 0x0000780001ed7983 */ /* 0x000f620000100800 */
[----:B------:R-:W-:-:S03]  /*4030*/  FFMA.FTZ R3, R217, R233, R3 ;  /* 0x000000e9d9037223 */ /* 0x000fc60000010003 */
[----:B------:R-:W5:Y:S04]  /*4040*/  LDL R233, [R1+0x64] ;  /* 0x0000640001e97983 */ /* 0x000f680000100800 */
[----:B------:R-:W5:Y:S01]  /*4050*/  LDL R236, [R1+0x74] ;  /* 0x0000740001ec7983 */ /* 0x000f620000100800 */
[----:B--2---:R-:W-:Y:S02]  /*4060*/  FFMA.FTZ R2, R220, R228, R2 ;  /* 0x000000e4dc027223 */ /* 0x004fe40000010002 */
[----:B------:R-:W-:Y:S02]  /*4070*/  FFMA.FTZ R3, R221, R229, R3 ;  /* 0x000000e5dd037223 */ /* 0x000fe40000010003 */
[----:B------:R-:W-:Y:S02]  /*4080*/  FFMA.FTZ R2, R224, R240, R2 ;  /* 0x000000f0e0027223 */ /* 0x000fe40000010002 */
[----:B------:R-:W-:-:S04]  /*4090*/  FFMA.FTZ R3, R225, R241, R3 ;  /* 0x000000f1e1037223 */ /* 0x000fc80000010003 */
[----:B------:R-:W-:Y:S02]  /*40a0*/  FADD.FTZ R229, R2, R3 ;  /* 0x0000000302e57221 */ /* 0x000fe40000010000 */
[----:B------:R-:W-:Y:S02]  /*40b0*/  FFMA.FTZ R234, R218, R234, R238 ;  /* 0x000000eadaea7223 */ /* 0x000fe400000100ee */
[----:B------:R-:W-:Y:S02]  /*40c0*/  FFMA.FTZ R228, R219, R235, R232 ;  /* 0x000000ebdbe47223 */ /* 0x000fe400000100e8 */
[----:B------:R-:W-:Y:S02]  /*40d0*/  FFMA.FTZ R230, R222, R230, R234 ;  /* 0x000000e6dee67223 */ /* 0x000fe400000100ea */
[----:B------:R-:W-:Y:S02]  /*40e0*/  FFMA.FTZ R228, R223, R231, R228 ;  /* 0x000000e7dfe47223 */ /* 0x000fe400000100e4 */
[----:B----4-:R-:W-:-:S02]  /*40f0*/  FFMA.FTZ R230, R226, R242, R230 ;  /* 0x000000f2e2e67223 */ /* 0x010fc400000100e6 */
[----:B---3--:R-:W-:-:S05]  /*4100*/  IMAD R2, R252, 0x20, R239 ;  /* 0x00000020fc027824 */ /* 0x008fca00078e02ef */
[----:B------:R-:W-:Y:S01]  /*4110*/  IADD3 R3, R2, 0x1, -R0 ;  /* 0x0000000102037810 */ /* 0x000fe20007ffe800 */
[----:B-----5:R-:W-:-:S05]  /*4120*/  FFMA.FTZ R228, R227, R243, R228 ;  /* 0x000000f3e3e47223 */ /* 0x020fca00000100e4 */
[----:B------:R-:W0:Y:S01]  /*4130*/  I2F R3, R3 ;  /* 0x0000000300037306 */ /* 0x000e220000201400 */
[----:B------:R-:W-:Y:S01]  /*4140*/  FADD.FTZ R230, R230, R229 ;  /* 0x000000e5e6e67221 */ /* 0x000fe20000010000 */
[----:B------:R-:W-:-:S03]  /*4150*/  ISETP.GE.AND P0, PT, R2, R0, PT ;  /* 0x000000000200720c */ /* 0x000fc60003f06270 */
[----:B------:R-:W-:-:S04]  /*4160*/  FADD.FTZ R228, R228, R230 ;  /* 0x000000e6e4e47221 */ /* 0x000fc80000010000 */
[----:B------:R-:W-:Y:S01]  /*4170*/  FMUL.FTZ R228, R228, c[0x0][0x194] ;  /* 0x00006500e4e47a20 */ /* 0x000fe20000410000 */
[----:B------:R-:W-:-:S03]  /*4180*/  IADD3 R2, R2, -UR7, RZ ;  /* 0x8000000702027c10 */ /* 0x000fc6000fffe0ff */
[----:B0-----:R-:W-:-:S05]  /*4190*/  FFMA.FTZ R3, R3, R237, R228 ;  /* 0x000000ed03037223 */ /* 0x001fca00000100e4 */
[----:B------:R-:W-:Y:S02]  /*41a0*/  FSEL R228, R3, RZ, !P0 ;  /* 0x000000ff03e47208 */ /* 0x000fe40004000000 */
[----:B------:R-:W-:Y:S02]  /*41b0*/  @!P0 FMNMX.FTZ R233, R233, R3, !PT ;  /* 0x00000003e9e98209 */ /* 0x000fe40007810000 */
[----:B------:R-:W-:Y:S01]  /*41c0*/  IADD3 R252, R252, 0x4, RZ ;  /* 0x00000004fcfc7810 */ /* 0x000fe20007ffe0ff */
[----:B------:R0:W-:Y:S04]  /*41d0*/  STS [R2.X4+0x420], R228 ;  /* 0x000420e402007388 */ /* 0x0001e80000004800 */
[----:B------:R0:W-:Y:S01]  /*41e0*/  @!P0 STL [R1+0x64], R233 ;  /* 0x000064e901008387 */ /* 0x0001e20000100800 */
[----:B------:R-:W-:-:S13]  /*41f0*/  ISETP.GE.AND P2, PT, R252, R236, PT ;  /* 0x000000ecfc00720c */ /* 0x000fda0003f46270 */
[----:B0-----:R-:W-:Y:S01]  /*4200*/  @P2 CALL.REL.NOINC `(.L_x_21419) ;  /* 0x0000001000002944 */ /* 0x001fe20003c00000 */
[----:B------:R-:W-:Y:S05]  /*4210*/  BRA `(.L_x_21423) ;  /* 0xffffe6d000007947 */ /* 0x000fea000383ffff */
.L_x_21419:
[----:B------:R-:W-:Y:S05]  /*4220*/  BSYNC B0 ;  /* 0x0000000000007941 */ /* 0x000fea0003800000 */
.L_x_21418:
[----:B0-----:R-:W2:Y:S04]  /*4230*/  LDL.LU R3, [R1+0x64] ;  /* 0x0000640001037983 */ /* 0x001ea80000300800 */
[----:B------:R-:W3:Y:S04]  /*4240*/  LDL R229, [R1+0x70] ;  /* 0x0000700001e57983 */ /* 0x000ee80000100800 */
[----:B------:R-:W4:Y:S01]  /*4250*/  LDL R228, [R1+0x74] ;  /* 0x0000740001e47983 */ /* 0x000f220000100800 */
[----:B------:R-:W-:Y:S03]  /*4260*/  BSSY B0, `(.L_x_21424) ;  /* 0x0000107000007945 */ /* 0x000fe60003800000 */
[----:B--2---:R-:W0:Y:S01]  /*4270*/  SHFL.BFLY PT, R2, R3, 0x10, 0x1f ;  /* 0x0e001f0003027f89 */ /* 0x004e2200000e0000 */
[----:B---3--:R-:W-:-:S02]  /*4280*/  ISETP.NE.AND P0, PT, R229, RZ, PT ;  /* 0x000000ffe500720c */ /* 0x008fc40003f05270 */
[----:B------:R-:W-:Y:S02]  /*4290*/  ISETP.GT.AND P2, PT, R229, 0x3, PT ;  /* 0x00000003e500780c */ /* 0x000fe40003f44270 */
[----:B0-----:R-:W-:-:S05]  /*42a0*/  FMNMX.FTZ R3, R2, R3, !PT ;  /* 0x0000000302037209 */ /* 0x001fca0007810000 */
[----:B------:R-:W0:Y:S02]  /*42b0*/  SHFL.BFLY PT, R2, R3, 0x8, 0x1f ;  /* 0x0d001f0003027f89 */ /* 0x000e2400000e0000 */
[----:B0-----:R-:W-:Y:S02]  /*42c0*/  FMNMX.FTZ R4, R3, R2, !PT ;  /* 0x0000000203047209 */ /* 0x001fe40007810000 */
[----:B------:R-:W0:Y:S04]  /*42d0*/  S2R R2, SR_TID.X ;  /* 0x0000000000027919 */ /* 0x000e280000002100 */
[----:B------:R-:W1:Y:S04]  /*42e0*/  SHFL.BFLY PT, R5, R4, 0x4, 0x1f ;  /* 0x0c801f0004057f89 */ /* 0x000e6800000e0000 */
[----:B------:R-:W4:Y:S01]  /*42f0*/  S2R R3, SR_CTAID.Z ;  /* 0x0000000000037919 */ /* 0x000f220000002700 */
[----:B0-----:R-:W-:-:S02]  /*4300*/  @!P0 SHF.R.S32.HI R9, RZ, 0x1f, R2 ;  /* 0x0000001fff098819 */ /* 0x001fc40000011402 */
[----:B-1----:R-:W-:Y:S02]  /*4310*/  FMNMX.FTZ R5, R4, R5, !PT ;  /* 0x0000000504057209 */ /* 0x002fe40007810000 */
[----:B------:R-:W-:Y:S01]  /*4320*/  @!P0 LEA.HI R8, R9, R2, RZ, 0x5 ;  /* 0x0000000209088211 */ /* 0x000fe200078f28ff */
[----:B----4-:R-:W-:Y:S02]  /*4330*/  IMAD R9, R3, -0x10, R228 ;  /* 0xfffffff003097824 */ /* 0x010fe400078e02e4 */
[----:B------:R-:W0:Y:S01]  /*4340*/  SHFL.BFLY PT, R6, R5, 0x2, 0x1f ;  /* 0x0c401f0005067f89 */ /* 0x000e2200000e0000 */
[----:B------:R-:W-:Y:S02]  /*4350*/  @!P0 SHF.R.S32.HI R8, RZ, 0x5, R8 ;  /* 0x00000005ff088819 */ /* 0x000fe40000011408 */
[----:B------:R-:W-:Y:S02]  /*4360*/  LEA R9, R9, UR7, 0x5 ;  /* 0x0000000709097c11 */ /* 0x000fe4000f8e28ff */
[----:B0-----:R-:W-:-:S05]  /*4370*/  FMNMX.FTZ R6, R5, R6, !PT ;  /* 0x0000000605067209 */ /* 0x001fca0007810000 */
[----:B------:R-:W0:Y:S02]  /*4380*/  SHFL.BFLY PT, R7, R6, 0x1, 0x1f ;  /* 0x0c201f0006077f89 */ /* 0x000e2400000e0000 */
[----:B0-----:R-:W-:Y:S01]  /*4390*/  FMNMX.FTZ R11, R6, R7, !PT ;  /* 0x00000007060b7209 */ /* 0x001fe20007810000 */
[----:B------:R-:W-:-:S04]  /*43a0*/  IMAD.MOV.U32 R7, RZ, RZ, -0x800001 ;  /* 0xff7fffffff077424 */ /* 0x000fc800078e00ff */
[----:B------:R-:W-:Y:S04]  /*43b0*/  @!P0 STS [R8.X4+0x400], R11 ;  /* 0x0004000b08008388 */ /* 0x000fe80000004800 */
[----:B------:R-:W-:Y:S06]  /*43c0*/  BAR.SYNC.DEFER_BLOCKING 0x0 ;  /* 0x0000000000007b1d */ /* 0x000fec0000010000 */
[----:B------:R-:W0:Y:S04]  /*43d0*/  @!P2 LDS R7, [R229.X4+0x400] ;  /* 0x00040000e507a984 */ /* 0x000e280000004800 */
[----:B0-----:R-:W0:Y:S02]  /*43e0*/  SHFL.BFLY PT, R4, R7, 0x2, 0x1f ;  /* 0x0c401f0007047f89 */ /* 0x001e2400000e0000 */
[----:B0-----:R-:W-:Y:S01]  /*43f0*/  FMNMX.FTZ R6, R4, R7, !PT ;  /* 0x0000000704067209 */ /* 0x001fe20007810000 */
[----:B------:R-:W-:-:S04]  /*4400*/  IMAD.MOV.U32 R7, RZ, RZ, RZ ;  /* 0x000000ffff077224 */ /* 0x000fc800078e00ff */
[----:B------:R-:W0:Y:S02]  /*4410*/  SHFL.BFLY PT, R5, R6, 0x1, 0x1f ;  /* 0x0c201f0006057f89 */ /* 0x000e2400000e0000 */
[----:B0-----:R-:W-:Y:S02]  /*4420*/  FMNMX.FTZ R4, R6, R5, !PT ;  /* 0x0000000506047209 */ /* 0x001fe40007810000 */
[----:B------:R-:W-:-:S04]  /*4430*/  IMNMX R5, R0, R9, PT ;  /* 0x0000000900057217 */ /* 0x000fc80003800200 */
[----:B------:R-:W-:Y:S01]  /*4440*/  IADD3 R5, R5, -UR7, RZ ;  /* 0x8000000705057c10 */ /* 0x000fe2000fffe0ff */
[----:B------:R-:W0:Y:S03]  /*4450*/  SHFL.IDX PT, R4, R4, RZ, 0x1f ;  /* 0x00001fff04047589 */ /* 0x000e2600000e0000 */
[----:B------:R-:W-:-:S13]  /*4460*/  ISETP.GE.AND P2, PT, R2, R5, PT ;  /* 0x000000050200720c */ /* 0x000fda0003f46270 */
[----:B------:R-:W-:Y:S05]  /*4470*/  @P2 BRA `(.L_x_21425) ;  /* 0x00000e5000002947 */ /* 0x000fea0003800000 */
[C---:B------:R-:W-:Y:S01]  /*4480*/  IADD3 R10, R0.reuse, 0x1f, RZ ;  /* 0x0000001f000a7810 */ /* 0x040fe20007ffe0ff */
[----:B------:R-:W-:Y:S01]  /*4490*/  IMAD.MOV.U32 R6, RZ, RZ, -0x10 ;  /* 0xfffffff0ff067424 */ /* 0x000fe200078e00ff */
[----:B------:R-:W-:Y:S01]  /*44a0*/  IADD3 R12, R0, 0x1f, RZ ;  /* 0x0000001f000c7810 */ /* 0x000fe20007ffe0ff */
[----:B------:R-:W-:Y:S01]  /*44b0*/  BSSY B1, `(.L_x_21426) ;  /* 0x0000020000017945 */ /* 0x000fe20003800000 */
[----:B------:R-:W-:Y:S01]  /*44c0*/  SHF.R.S32.HI R10, RZ, 0x1f, R10 ;  /* 0x0000001fff0a7819 */ /* 0x000fe2000001140a */
[----:B------:R-:W-:Y:S02]  /*44d0*/  IMAD R7, R3, R6, -0x11 ;  /* 0xffffffef03077424 */ /* 0x000fe400078e0206 */
[----:B------:R-:W-:Y:S01]  /*44e0*/  IMAD.MOV.U32 R8, RZ, RZ, R2 ;  /* 0x000000ffff087224 */ /* 0x000fe200078e0002 */
[----:B------:R-:W-:-:S04]  /*44f0*/  LEA.HI R10, R10, R12, RZ, 0x5 ;  /* 0x0000000c0a0a7211 */ /* 0x000fc800078f28ff */
[----:B------:R-:W-:-:S04]  /*4500*/  SHF.R.S32.HI R10, RZ, 0x5, R10 ;  /* 0x00000005ff0a7819 */ /* 0x000fc8000001140a */
[----:B------:R-:W-:-:S04]  /*4510*/  LOP3.LUT R6, RZ, R10, RZ, 0x33, !PT ;  /* 0x0000000aff067212 */ /* 0x000fc800078e33ff */
[----:B------:R-:W-:Y:S02]  /*4520*/  IMNMX R6, R6, R7, !PT ;  /* 0x0000000706067217 */ /* 0x000fe40007800200 */
[----:B------:R-:W-:Y:S02]  /*4530*/  LOP3.LUT R7, RZ, R0, RZ, 0x33, !PT ;  /* 0x00000000ff077212 */ /* 0x000fe400078e33ff */
        /* <DEDUP_REMOVED lines=12> */
.L_x_21428:
        /* <DEDUP_REMOVED lines=11> */
.L_x_21427:
[----:B------:R-:W-:Y:S05]  /*46b0*/  BSYNC B1 ;  /* 0x0000000000017941 */ /* 0x000fea0003800000 */
.L_x_21426:
        /* <DEDUP_REMOVED lines=10> */
.L_x_21431:
        /* <DEDUP_REMOVED lines=100> */
.L_x_21430:
[----:B------:R-:W-:Y:S05]  /*4da0*/  BSYNC B1 ;  /* 0x0000000000017941 */ /* 0x000fea0003800000 */
.L_x_21429:
        /* <DEDUP_REMOVED lines=55> */
.L_x_21433:
[----:B------:R-:W-:Y:S05]  /*5120*/  BSYNC B1 ;  /* 0x0000000000017941 */ /* 0x000fea0003800000 */
.L_x_21432:
        /* <DEDUP_REMOVED lines=26> */
.L_x_21425:
[----:B------:R-:W-:Y:S05]  /*52d0*/  BSYNC B0 ;  /* 0x0000000000007941 */ /* 0x000fea0003800000 */
.L_x_21424:
        /* <DEDUP_REMOVED lines=24> */
[C---:B------:R-:W-:Y:S01]  /*5460*/  IADD3 R13, R0.reuse, 0x1f, RZ ;  /* 0x0000001f000d7810 */ /* 0x040fe20007ffe0ff */
[----:B0-----:R-:W-:Y:S01]  /*5470*/  IMAD.MOV.U32 R6, RZ, RZ, -0x10 ;  /* 0xfffffff0ff067424 */ /* 0x001fe200078e00ff */
        /* <DEDUP_REMOVED lines=23> */
.L_x_21438:
        /* <DEDUP_REMOVED lines=8> */
.L_x_21437:
[----:B------:R-:W-:Y:S05]  /*5670*/  BSYNC B1 ;  /* 0x0000000000017941 */ /* 0x000fea0003800000 */
.L_x_21436:
        /* <DEDUP_REMOVED lines=10> */
.L_x_21441:
        /* <DEDUP_REMOVED lines=52> */
.L_x_21440:
[----:B------:R-:W-:Y:S05]  /*5a60*/  BSYNC B1 ;  /* 0x0000000000017941 */ /* 0x000fea0003800000 */
.L_x_21439:
        /* <DEDUP_REMOVED lines=31> */
.L_x_21443:
[----:B------:R-:W-:Y:S05]  /*5c60*/  BSYNC B1 ;  /* 0x0000000000017941 */ /* 0x000fea0003800000 */
.L_x_21442:
        /* <DEDUP_REMOVED lines=14> */
.L_x_21435:
[----:B------:R-:W-:Y:S05]  /*5d50*/  BSYNC B0 ;  /* 0x0000000000007941 */ /* 0x000fea0003800000 */
.L_x_21434:
[----:B------:R-:W-:Y:S01]  /*5d60*/  BAR.SYNC.DEFER_BLOCKING 0x0 ;  /* 0x0000000000007b1d */ /* 0x000fe20000010000 */
[----:B------:R-:W-:Y:S01]  /*5d70*/  ISETP.NE.AND P0, PT, R2, RZ, PT ;  /* 0x000000ff0200720c */ /* 0x000fe20003f05270 */
[----:B------:R-:W-:Y:S02]  /*5d80*/  IMAD.MOV.U32 R12, RZ, RZ, RZ ;  /* 0x000000ffff0c7224 */ /* 0x000fe400078e00ff */
[----:B------:R-:W-:Y:S02]  /*5d90*/  IMAD.MOV.U32 R183, RZ, RZ, RZ ;  /* 0x000000ffffb77224 */ /* 0x000fe400078e00ff */
[----:B------:R-:W-:Y:S08]  /*5da0*/  BSSY B0, `(.L_x_21444) ;  /* 0x0000016000007945 */ /* 0x000ff00003800000 */
[----:B------:R-:W-:Y:S05]  /*5db0*/  @P0 BRA `(.L_x_21445) ;  /* 0x0000014000000947 */ /* 0x000fea0003800000 */
[----:B------:R-:W2:Y:S01]  /*5dc0*/  S2UR UR4, SR_CTAID.Y ;  /* 0x00000000000479c3 */ /* 0x000ea20000002600 */
[----:B------:R-:W3:Y:S01]  /*5dd0*/  S2R R2, SR_CTAID.X ;  /* 0x0000000000027919 */ /* 0x000ee20000002500 */
[----:B------:R-:W-:Y:S01]  /*5de0*/  ULDC UR5, c[0x0][0xc] ;  /* 0x0000030000057ab9 */ /* 0x000fe20000000800 */
[----:B0-----:R-:W-:Y:S01]  /*5df0*/  SHF.R.S32.HI R5, RZ, 0x1f, R3 ;  /* 0x0000001fff057819 */ /* 0x001fe20000011403 */
[----:B--2---:R-:W-:Y:S01]  /*5e00*/  UIMAD UR4, UR4, UR5, URZ ;  /* 0x00000005040472a4 */ /* 0x004fe2000f8e023f */
[----:B---3--:R-:W-:-:S02]  /*5e10*/  IMAD R2, R2, c[0x0][0x14], RZ ;  /* 0x0000050002027a24 */ /* 0x008fc400078e02ff */
[----:B------:R-:W-:Y:S02]  /*5e20*/  ULDC UR5, c[0x0][0x14] ;  /* 0x0000050000057ab9 */ /* 0x000fe40000000800 */
[----:B------:R-:W-:-:S04]  /*5e30*/  UIMAD UR4, UR4, UR5, URZ ;  /* 0x00000005040472a4 */ /* 0x000fc8000f8e023f */
[----:B------:R-:W-:Y:S02]  /*5e40*/  USHF.R.S32.HI UR5, URZ, 0x1f, UR4 ;  /* 0x0000001f3f057899 */ /* 0x000fe40008011404 */
        /* <DEDUP_REMOVED lines=10> */
[----:B-1----:R0:W-:Y:S02]  /*5ef0*/  STG.E [R6.64], R31 ;  /* 0x0000001f06007986 */ /* 0x0021e4000c10190a */
.L_x_21445:
[----:B------:R-:W-:Y:S05]  /*5f00*/  BSYNC B0 ;  /* 0x0000000000007941 */ /* 0x000fea0003800000 */
.L_x_21444:
[----:B------:R-:W2:Y:S01]  /*5f10*/  S2R R252, SR_TID.X ;  /* 0x0000000000fc7919 */ /* 0x000ea20000002100 */
        /* <DEDUP_REMOVED lines=34> */
[----:B------:R-:W-:Y:S05]  /*6140*/  @P1 BRA `(.L_x_21447) ;  /* 0x00005a2000001947 */ /* 0x000fea0003800000 */
[----:B--2---:R-:W2:Y:S04]  /*6150*/  LDL R37, [R1+0x70] ;  /* 0x0000700001257983 */ /* 0x004ea80000100800 */
[----:B------:R-:W3:Y:S01]  /*6160*/  LDL.LU R36, [R1+0x7c] ;  /* 0x00007c0001247983 */ /* 0x000ee20000300800 */
[----:B------:R-:W-:Y:S01]  /*6170*/  IADD3 R38, R0, 0x1f, RZ ;  /* 0x0000001f00267810 */ /* 0x000fe20007ffe0ff */
[----:B------:R-:W-:-:S02]  /*6180*/  IMAD.MOV.U32 R251, RZ, RZ, c[0x0][0x1bc] ;  /* 0x00006f00fffb7624 */ /* 0x000fc400078e00ff */
[----:B------:R-:W0:Y:S03]  /*6190*/  S2R R250, SR_CTAID.Y ;  /* 0x0000000000fa7919 */ /* 0x000e260000002600 */
[----:B------:R-:W-:Y:S01]  /*61a0*/  SHF.R.S32.HI R251, RZ, 0x1f, R251 ;  /* 0x0000001ffffb7819 */ /* 0x000fe200000114fb */
[----:B0-----:R-:W-:Y:S01]  /*61b0*/  IMAD R250, R250, c[0x0][0x1a8], RZ ;  /* 0x00006a00fafa7a24 */ /* 0x001fe200078e02ff */
[----:B--2---:R-:W-:-:S04]  /*61c0*/  SHF.R.S32.HI R12, RZ, 0x1f, R37 ;  /* 0x0000001fff0c7819 */ /* 0x004fc80000011425 */
[----:B------:R-:W-:Y:S01]  /*61d0*/  LEA.HI R12, R12, R37, RZ, 0x3 ;  /* 0x000000250c0c7211 */ /* 0x000fe200078f18ff */
[----:B---3--:R-:W-:Y:S01]  /*61e0*/  IMAD R246, R36, c[0x0][0x1c0], RZ ;  /* 0x0000700024f67a24 */ /* 0x008fe200078e02ff */
[----:B------:R-:W-:Y:S02]  /*61f0*/  IADD3 R36, R0, 0x1f, RZ ;  /* 0x0000001f00247810 */ /* 0x000fe40007ffe0ff */
[C---:B------:R-:W-:Y:S01]  /*6200*/  LOP3.LUT R26, R12.reuse, 0x3ffffff8, RZ, 0xc0, !PT ;  /* 0x3ffffff80c1a7812 */ /* 0x040fe200078ec0ff */
[----:B------:R-:W-:Y:S01]  /*6210*/  IMAD.SHL.U32 R12, R12, 0x4, RZ ;  /* 0x000000040c0c7824 */ /* 0x000fe200078e00ff */
[----:B------:R-:W-:Y:S02]  /*6220*/  SHF.R.S32.HI R36, RZ, 0x1f, R36 ;  /* 0x0000001fff247819 */ /* 0x000fe40000011424 */
[----:B------:R-:W-:Y:S01]  /*6230*/  SHF.R.S32.HI R247, RZ, 0x1f, R246 ;  /* 0x0000001ffff77819 */ /* 0x000fe200000114f6 */
[----:B------:R-:W-:Y:S01]  /*6240*/  IMAD.IADD R26, R37, 0x1, -R26 ;  /* 0x00000001251a7824 */ /* 0x000fe200078e0a1a */
[----:B------:R-:W-:Y:S01]  /*6250*/  LOP3.LUT R37, R12, 0xffffffe0, RZ, 0xc0, !PT ;  /* 0xffffffe00c257812 */ /* 0x000fe200078ec0ff */
[----:B------:R-:W-:Y:S01]  /*6260*/  IMAD.MOV.U32 R12, RZ, RZ, RZ ;  /* 0x000000ffff0c7224 */ /* 0x000fe200078e00ff */
[----:B------:R-:W-:Y:S01]  /*6270*/  LEA.HI R36, R36, R38, RZ, 0x5 ;  /* 0x0000002624247211 */ /* 0x000fe200078f28ff */
[----:B------:R-:W-:-:S03]  /*6280*/  IMAD.SHL.U32 R248, R26, 0x4, RZ ;  /* 0x000000041af87824 */ /* 0x000fc600078e00ff */
[----:B------:R-:W-:Y:S01]  /*6290*/  SHF.R.S32.HI R36, RZ, 0x5, R36 ;  /* 0x00000005ff247819 */ /* 0x000fe20000011424 */
[----:B------:R-:W-:-:S03]  /*62a0*/  IMAD.IADD R26, R248, 0x1, R37 ;  /* 0x00000001f81a7824 */ /* 0x000fc600078e0225 */
[----:B------:R-:W-:Y:S02]  /*62b0*/  IADD3 R249, R36, -0x1, RZ ;  /* 0xffffffff24f97810 */ /* 0x000fe40007ffe0ff */
        /* <DEDUP_REMOVED lines=62> */
.L_x_21448:
[----:B------:R-:W2:Y:S02]  /*66a0*/  LDL.LU R252, [R1+0x60] ;  /* 0x0000600001fc7983 */ /* 0x000ea40000300800 */
[----:B--2---:R-:W-:Y:S02]  /*66b0*/  SHF.R.S32.HI R37, RZ, 0x1f, R252 ;  /* 0x0000001fff257819 */ /* 0x004fe400000114fc */
        /* <DEDUP_REMOVED lines=14> */
[----:B------:R0:W2:Y:S01]  /*67a0*/  LDG.E.128.CONSTANT R68, [R76.64] ;  /* 0x0000000a4c447981 */ /* 0x0000a2000c1e9d00 */
[----:B------:R-:W-:-:S04]  /*67b0*/  IADD3 R37, P0, R245, R140, RZ ;  /* 0x0000008cf5257210 */ /* 0x000fc80007f1e0ff */
[----:B------:R-:W-:Y:S02]  /*67c0*/  LEA R80, P1, R37, c[0x0][0x188], 0x2 ;  /* 0x0000620025507a11 */ /* 0x000fe400078210ff */
[----:B------:R-:W-:Y:S02]  /*67d0*/  LEA.HI.X.SX32 R38, R245, R148, 0x1, P0 ;  /* 0x00000094f5267211 */ /* 0x000fe400000f0eff */
[----:B------:R-:W-:Y:S01]  /*67e0*/  IADD3 R36, P0, R244, R140, RZ ;  /* 0x0000008cf4247210 */ /* 0x000fe20007f1e0ff */
[----:B0-----:R-:W3:Y:S01]  /*67f0*/  LDG.E.128.CONSTANT R76, [R76.64+0x200] ;  /* 0x0002000a4c4c7981 */ /* 0x001ee2000c1e9d00 */
[----:B------:R-:W-:Y:S02]  /*6800*/  LEA.HI.X R81, R37, c[0x0][0x18c], R38, 0x2, P1 ;  /* 0x0000630025517a11 */ /* 0x000fe400008f1426 */
[----:B------:R-:W-:Y:S02]  /*6810*/  LEA R84, P1, R36, c[0x0][0x188], 0x2 ;  /* 0x0000620024547a11 */ /* 0x000fe400078210ff */
[----:B------:R-:W-:-:S02]  /*6820*/  LEA.HI.X.SX32 R37, R244, R148, 0x1, P0 ;  /* 0x00000094f4257211 */ /* 0x000fc400000f0eff */
[----:B------:R-:W4:Y:S02]  /*6830*/  LDG.E.128.CONSTANT R80, [R80.64] ;  /* 0x0000000a50507981 */ /* 0x000f24000c1e9d00 */
[----:B------:R-:W-:Y:S02]  /*6840*/  LEA.HI.X R85, R36, c[0x0][0x18c], R37, 0x2, P1 ;  /* 0x0000630024557a11 */ /* 0x000fe400008f1425 */
[----:B------:R-:W-:-:S04]  /*6850*/  IADD3 R36, P0, R243, R140, RZ ;  /* 0x0000008cf3247210 */ /* 0x000fc80007f1e0ff */
[----:B------:R-:W5:Y:S01]  /*6860*/  LDG.E.128.CONSTANT R84, [R84.64] ;  /* 0x0000000a54547981 */ /* 0x000f62000c1e9d00 */
[----:B------:R-:W-:Y:S02]  /*6870*/  LEA R88, P1, R36, c[0x0][0x188], 0x2 ;  /* 0x0000620024587a11 */ /* 0x000fe400078210ff */
[----:B------:R-:W-:-:S04]  /*6880*/  LEA.HI.X.SX32 R37, R243, R148, 0x1, P0 ;  /* 0x00000094f3257211 */ /* 0x000fc800000f0eff */
[----:B------:R-:W-:Y:S02]  /*6890*/  LEA.HI.X R89, R36, c[0x0][0x18c], R37, 0x2, P1 ;  /* 0x0000630024597a11 */ /* 0x000fe400008f1425 */
[----:B------:R-:W-:-:S04]  /*68a0*/  IADD3 R36, P0, R242, R140, RZ ;  /* 0x0000008cf2247210 */ /* 0x000fc80007f1e0ff */
[----:B------:R-:W-:Y:S01]  /*68b0*/  LEA R92, P1, R36, c[0x0][0x188], 0x2 ;  /* 0x00006200245c7a11 */ /* 0x000fe200078210ff */
[----:B------:R-:W5:Y:S01]  /*68c0*/  LDG.E.128.CONSTANT R88, [R88.64] ;  /* 0x0000000a58587981 */ /* 0x000f62000c1e9d00 */
[----:B------:R-:W-:-:S04]  /*68d0*/  LEA.HI.X.SX32 R37, R242, R148, 0x1, P0 ;  /* 0x00000094f2257211 */ /* 0x000fc800000f0eff */
[----:B------:R-:W-:Y:S02]  /*68e0*/  LEA.HI.X R93, R36, c[0x0][0x18c], R37, 0x2, P1 ;  /* 0x00006300245d7a11 */ /* 0x000fe400008f1425 */
[----:B------:R-:W-:-:S04]  /*68f0*/  IADD3 R36, P0, R241, R140, RZ ;  /* 0x0000008cf1247210 */ /* 0x000fc80007f1e0ff */
[----:B------:R-:W-:Y:S01]  /*6900*/  LEA R96, P1, R36, c[0x0][0x188], 0x2 ;  /* 0x0000620024607a11 */ /* 0x000fe200078210ff */
[----:B------:R-:W5:Y:S01]  /*6910*/  LDG.E.128.CONSTANT R92, [R92.64] ;  /* 0x0000000a5c5c7981 */ /* 0x000f62000c1e9d00 */
[----:B------:R-:W-:-:S04]  /*6920*/  LEA.HI.X.SX32 R37, R241, R148, 0x1, P0 ;  /* 0x00000094f1257211 */ /* 0x000fc800000f0eff */
[----:B------:R-:W-:-:S06]  /*6930*/  LEA.HI.X R97, R36, c[0x0][0x18c], R37, 0x2, P1 ;  /* 0x0000630024617a11 */ /* 0x000fcc00008f1425 */
[----:B------:R-:W5:Y:S01]  /*6940*/  LDG.E.128.CONSTANT R96, [R96.64] ;  /* 0x0000000a60607981 */ /* 0x000f62000c1e9d00 */
[----:B------:R-:W-:-:S04]  /*6950*/  IADD3 R36, P0, R240, R140, RZ ;  /* 0x0000008cf0247210 */ /* 0x000fc80007f1e0ff */
[----:B------:R-:W-:Y:S02]  /*6960*/  LEA R100, P1, R36, c[0x0][0x188], 0x2 ;  /* 0x0000620024647a11 */ /* 0x000fe400078210ff */
[----:B------:R-:W-:-:S04]  /*6970*/  LEA.HI.X.SX32 R37, R240, R148, 0x1, P0 ;  /* 0x00000094f0257211 */ /* 0x000fc800000f0eff */
[----:B------:R-:W-:Y:S02]  /*6980*/  LEA.HI.X R101, R36, c[0x0][0x18c], R37, 0x2, P1 ;  /* 0x0000630024657a11 */ /* 0x000fe400008f1425 */
[----:B------:R-:W-:-:S04]  /*6990*/  IADD3 R37, P0, R239, R140, RZ ;  /* 0x0000008cef257210 */ /* 0x000fc80007f1e0ff */
[----:B------:R-:W-:Y:S01]  /*69a0*/  LEA R104, P1, R37, c[0x0][0x188], 0x2 ;  /* 0x0000620025687a11 */ /* 0x000fe200078210ff */
[----:B------:R-:W5:Y:S01]  /*69b0*/  LDG.E.128.CONSTANT R100, [R100.64] ;  /* 0x0000000a64647981 */ /* 0x000f62000c1e9d00 */
[----:B------:R-:W-:Y:S02]  /*69c0*/  LEA.HI.X.SX32 R38, R239, R148, 0x1, P0 ;  /* 0x00000094ef267211 */ /* 0x000fe400000f0eff */
[----:B------:R-:W-:Y:S02]  /*69d0*/  IADD3 R36, P0, R238, R140, RZ ;  /* 0x0000008cee247210 */ /* 0x000fe40007f1e0ff */
[----:B------:R-:W-:Y:S02]  /*69e0*/  LEA.HI.X R105, R37, c[0x0][0x18c], R38, 0x2, P1 ;  /* 0x0000630025697a11 */ /* 0x000fe400008f1426 */
[----:B------:R-:W-:Y:S02]  /*69f0*/  LEA R108, P1, R36, c[0x0][0x188], 0x2 ;  /* 0x00006200246c7a11 */ /* 0x000fe400078210ff */
[----:B------:R-:W-:-:S02]  /*6a00*/  LEA.HI.X.SX32 R37, R238, R148, 0x1, P0 ;  /* 0x00000094ee257211 */ /* 0x000fc400000f0eff */
[----:B------:R-:W5:Y:S02]  /*6a10*/  LDG.E.128.CONSTANT R104, [R104.64] ;  /* 0x0000000a68687981 */ /* 0x000f64000c1e9d00 */
        /* <DEDUP_REMOVED lines=32> */
[C---:B------:R-:W-:Y:S01]  /*6c20*/  ISETP.NE.AND P1, PT, R252.reuse, R249, PT ;  /* 0x000000f9fc00720c */ /* 0x040fe20003f25270 */
[----:B------:R-:W-:Y:S01]  /*6c30*/  IMAD R153, R252, 0x20, R248 ;  /* 0x00000020fc997824 */ /* 0x000fe200078e02f8 */
[----:B------:R-:W-:-:S04]  /*6c40*/  IADD3 R36, P0, R231, R140, RZ ;  /* 0x0000008ce7247210 */ /* 0x000fc80007f1e0ff */
[----:B------:R-:W-:Y:S02]  /*6c50*/  LEA R48, P2, R36, c[0x0][0x188], 0x2 ;  /* 0x0000620024307a11 */ /* 0x000fe400078410ff */
[----:B------:R-:W-:-:S04]  /*6c60*/  LEA.HI.X.SX32 R49, R231, R148, 0x1, P0 ;  /* 0x00000094e7317211 */ /* 0x000fc800000f0eff */
[----:B------:R-:W-:Y:S02]  /*6c70*/  LEA.HI.X R49, R36, c[0x0][0x18c], R49, 0x2, P2 ;  /* 0x0000630024317a11 */ /* 0x000fe400010f1431 */
[C---:B------:R-:W-:Y:S02]  /*6c80*/  @!P1 IADD3 R37, R153.reuse, 0x1, RZ ;  /* 0x0000000199259810 */ /* 0x040fe40007ffe0ff */
[C---:B------:R-:W-:Y:S02]  /*6c90*/  @!P1 IADD3 R39, R153.reuse, 0x2, RZ ;  /* 0x0000000299279810 */ /* 0x040fe40007ffe0ff */
[-C--:B------:R-:W-:Y:S01]  /*6ca0*/  @!P1 ISETP.GE.AND P6, PT, R153, R0.reuse, PT ;  /* 0x000000009900920c */ /* 0x080fe20003fc6270 */
[----:B------:R-:W5:Y:S01]  /*6cb0*/  LDG.E.128.CONSTANT R48, [R48.64] ;  /* 0x0000000a30307981 */ /* 0x000f62000c1e9d00 */
[-C--:B------:R-:W-:Y:S02]  /*6cc0*/  @!P1 ISETP.GE.AND P5, PT, R37, R0.reuse, PT ;  /* 0x000000002500920c */ /* 0x080fe40003fa6270 */
[----:B------:R-:W-:-:S02]  /*6cd0*/  @!P1 ISETP.GE.AND P2, PT, R39, R0, PT ;  /* 0x000000002700920c */ /* 0x000fc40003f46270 */
[C---:B------:R-:W-:Y:S02]  /*6ce0*/  @!P1 IADD3 R53, R153.reuse, 0x2, RZ ;  /* 0x0000000299359810 */ /* 0x040fe40007ffe0ff */
[C---:B------:R-:W-:Y:S02]  /*6cf0*/  @!P1 IADD3 R37, R153.reuse, 0x3, RZ ;  /* 0x0000000399259810 */ /* 0x040fe40007ffe0ff */
[----:B------:R-:W-:Y:S02]  /*6d00*/  @!P1 IADD3 R39, R153, 0x1, RZ ;  /* 0x0000000199279810 */ /* 0x000fe40007ffe0ff */
[-C--:B------:R-:W-:Y:S02]  /*6d10*/  @!P1 ISETP.GE.AND P3, PT, R53, R0.reuse, PT ;  /* 0x000000003500920c */ /* 0x080fe40003f66270 */
[-C--:B------:R-:W-:Y:S02]  /*6d20*/  @!P1 ISETP.GE.AND P4, PT, R37, R0.reuse, PT ;  /* 0x000000002500920c */ /* 0x080fe40003f86270 */
[----:B------:R-:W-:-:S02]  /*6d30*/  @!P1 ISETP.GE.AND P0, PT, R39, R0, PT ;  /* 0x000000002700920c */ /* 0x000fc40003f06270 */
[C---:B------:R-:W-:Y:S02]  /*6d40*/  @!P1 IADD3 R53, R153.reuse, 0x1, RZ ;  /* 0x0000000199359810 */ /* 0x040fe40007ffe0ff */
[C---:B------:R-:W-:Y:S02]  /*6d50*/  @!P1 IADD3 R39, R153.reuse, 0x3, RZ ;  /* 0x0000000399279810 */ /* 0x040fe40007ffe0ff */
[C---:B------:R-:W-:Y:S02]  /*6d60*/  @!P1 IADD3 R55, R153.reuse, 0x1, RZ ;  /* 0x0000000199379810 */ /* 0x040fe40007ffe0ff */
[C---:B------:R-:W-:Y:S02]  /*6d70*/  @!P1 IADD3 R59, R153.reuse, 0x2, RZ ;  /* 0x00000002993b9810 */ /* 0x040fe40007ffe0ff */
[C---:B------:R-:W-:Y:S02]  /*6d80*/  @!P1 IADD3 R61, R153.reuse, 0x1, RZ ;  /* 0x00000001993d9810 */ /* 0x040fe40007ffe0ff */
[----:B------:R-:W-:-:S02]  /*6d90*/  @!P1 IADD3 R65, R153, 0x2, RZ ;  /* 0x0000000299419810 */ /* 0x000fc40007ffe0ff */
[----:B------:R-:W-:Y:S02]  /*6da0*/  @!P1 IADD3 R67, R153, 0x3, RZ ;  /* 0x0000000399439810 */ /* 0x000fe40007ffe0ff */
[----:B--2---:R-:W-:Y:S02]  /*6db0*/  @!P1 FSEL R68, R68, RZ, !P6 ;  /* 0x000000ff44449208 */ /* 0x004fe40007000000 */
[----:B------:R-:W-:Y:S02]  /*6dc0*/  IADD3 R36, P6, R230, R140, RZ ;  /* 0x0000008ce6247210 */ /* 0x000fe40007fde0ff */
[----:B------:R-:W-:Y:S02]  /*6dd0*/  @!P1 FSEL R69, R69, RZ, !P5 ;  /* 0x000000ff45459208 */ /* 0x000fe40006800000 */
[----:B------:R-:W-:Y:S02]  /*6de0*/  LEA R52, P5, R36, c[0x0][0x188], 0x2 ;  /* 0x0000620024347a11 */ /* 0x000fe400078a10ff */
[----:B------:R-:W-:-:S02]  /*6df0*/  LEA.HI.X.SX32 R37, R230, R148, 0x1, P6 ;  /* 0x00000094e6257211 */ /* 0x000fc400030f0eff */
[----:B------:R-:W-:Y:S02]  /*6e00*/  @!P1 FSEL R70, R70, RZ, !P2 ;  /* 0x000000ff46469208 */ /* 0x000fe40005000000 */
[-C--:B------:R-:W-:Y:S02]  /*6e10*/  @!P1 ISETP.GE.AND P6, PT, R53, R0.reuse, PT ;  /* 0x000000003500920c */ /* 0x080fe40003fc6270 */
[----:B------:R-:W-:Y:S02]  /*6e20*/  @!P1 ISETP.GE.AND P2, PT, R39, R0, PT ;  /* 0x000000002700920c */ /* 0x000fe40003f46270 */
[----:B------:R-:W-:Y:S02]  /*6e30*/  LEA.HI.X R53, R36, c[0x0][0x18c], R37, 0x2, P5 ;  /* 0x0000630024357a11 */ /* 0x000fe400028f1425 */
[----:B------:R-:W-:Y:S02]  /*6e40*/  @!P1 IADD3 R37, R153, 0x2, RZ ;  /* 0x0000000299259810 */ /* 0x000fe40007ffe0ff */
[----:B---3--:R-:W-:-:S02]  /*6e50*/  @!P1 FSEL R79, R79, RZ, !P2 ;  /* 0x000000ff4f4f9208 */ /* 0x008fc40005000000 */
[----:B------:R-:W-:Y:S02]  /*6e60*/  @!P1 FSEL R71, R71, RZ, !P4 ;  /* 0x000000ff47479208 */ /* 0x000fe40006000000 */
[CC--:B------:R-:W-:Y:S02]  /*6e70*/  @!P1 ISETP.GE.AND P5, PT, R37.reuse, R0.reuse, PT ;  /* 0x000000002500920c */ /* 0x0c0fe40003fa6270 */
[-C--:B------:R-:W-:Y:S02]  /*6e80*/  @!P1 ISETP.GE.AND P2, PT, R37, R0.reuse, PT ;  /* 0x000000002500920c */ /* 0x080fe40003f46270 */
[C---:B------:R-:W-:Y:S02]  /*6e90*/  @!P1 ISETP.GE.AND P4, PT, R153.reuse, R0, PT ;  /* 0x000000009900920c */ /* 0x040fe40003f86270 */
[----:B------:R-:W-:Y:S02]  /*6ea0*/  @!P1 IADD3 R37, R153, 0x1, RZ ;  /* 0x0000000199259810 */ /* 0x000fe40007ffe0ff */
[----:B------:R-:W-:-:S02]  /*6eb0*/  @!P1 FSEL R77, R77, RZ, !P0 ;  /* 0x000000ff4d4d9208 */ /* 0x000fc40004000000 */
[----:B----4-:R-:W-:Y:S02]  /*6ec0*/  @!P1 FSEL R81, R81, RZ, !P6 ;  /* 0x000000ff51519208 */ /* 0x010fe40007000000 */
[----:B------:R-:W-:Y:S02]  /*6ed0*/  @!P1 FSEL R76, R76, RZ, !P4 ;  /* 0x000000ff4c4c9208 */ /* 0x000fe40006000000 */
[-C--:B------:R-:W-:Y:S02]  /*6ee0*/  @!P1 ISETP.GE.AND P0, PT, R39, R0.reuse, PT ;  /* 0x000000002700920c */ /* 0x080fe40003f06270 */
[-C--:B------:R-:W-:Y:S02]  /*6ef0*/  @!P1 ISETP.GE.AND P6, PT, R37, R0.reuse, PT ;  /* 0x000000002500920c */ /* 0x080fe40003fc6270 */
[----:B------:R-:W-:Y:S02]  /*6f00*/  @!P1 ISETP.GE.AND P4, PT, R55, R0, PT ;  /* 0x000000003700920c */ /* 0x000fe40003f86270 */
[----:B------:R-:W-:Y:S01]  /*6f10*/  @!P1 IADD3 R37, R153, 0x2, RZ ;  /* 0x0000000299259810 */ /* 0x000fe20007ffe0ff */
[----:B------:R-:W2:Y:S01]  /*6f20*/  LDG.E.128.CONSTANT R52, [R52.64] ;  /* 0x0000000a34347981 */ /* 0x000ea2000c1e9d00 */
[----:B------:R-:W-:-:S02]  /*6f30*/  @!P1 FSEL R82, R82, RZ, !P5 ;  /* 0x000000ff52529208 */ /* 0x000fc40006800000 */
[-C--:B------:R-:W-:Y:S02]  /*6f40*/  @!P1 ISETP.GE.AND P5, PT, R153, R0.reuse, PT ;  /* 0x000000009900920c */ /* 0x080fe40003fa6270 */
[----:B------:R-:W-:Y:S02]  /*6f50*/  @!P1 FSEL R83, R83, RZ, !P0 ;  /* 0x000000ff53539208 */ /* 0x000fe40004000000 */
[----:B------:R-:W-:Y:S02]  /*6f60*/  @!P1 ISETP.GE.AND P0, PT, R37, R0, PT ;  /* 0x000000002500920c */ /* 0x000fe40003f06270 */
[----:B------:R-:W-:Y:S02]  /*6f70*/  @!P1 IADD3 R37, R153, 0x3, RZ ;  /* 0x0000000399259810 */ /* 0x000fe40007ffe0ff */
[----:B-----5:R-:W-:Y:S02]  /*6f80*/  @!P1 FSEL R84, R84, RZ, !P5 ;  /* 0x000000ff54549208 */ /* 0x020fe40006800000 */
[----:B------:R-:W-:-:S02]  /*6f90*/  IADD3 R36, P5, R229, R140, RZ ;  /* 0x0000008ce5247210 */ /* 0x000fc40007fbe0ff */
[----:B------:R-:W-:Y:S02]  /*6fa0*/  @!P1 FSEL R85, R85, RZ, !P4 ;  /* 0x000000ff55559208 */ /* 0x000fe40006000000 */
[----:B------:R-:W-:Y:S02]  /*6fb0*/  @!P1 ISETP.GE.AND P4, PT, R37, R0, PT ;  /* 0x000000002500920c */ /* 0x000fe40003f86270 */
[----:B------:R-:W-:Y:S02]  /*6fc0*/  @!P1 FSEL R86, R86, RZ, !P2 ;  /* 0x000000ff56569208 */ /* 0x000fe40005000000 */
[----:B------:R-:W-:Y:S02]  /*6fd0*/  LEA R56, P2, R36, c[0x0][0x188], 0x2 ;  /* 0x0000620024387a11 */ /* 0x000fe400078410ff */
[----:B------:R-:W-:Y:S02]  /*6fe0*/  LEA.HI.X.SX32 R37, R229, R148, 0x1, P5 ;  /* 0x00000094e5257211 */ /* 0x000fe400028f0eff */
[----:B------:R-:W-:-:S02]  /*6ff0*/  @!P1 FSEL R78, R78, RZ, !P3 ;  /* 0x000000ff4e4e9208 */ /* 0x000fc40005800000 */
[CC--:B------:R-:W-:Y:S02]  /*7000*/  @!P1 ISETP.GE.AND P3, PT, R153.reuse, R0.reuse, PT ;  /* 0x000000009900920c */ /* 0x0c0fe40003f66270 */
[----:B------:R-:W-:Y:S02]  /*7010*/  LEA.HI.X R57, R36, c[0x0][0x18c], R37, 0x2, P2 ;  /* 0x0000630024397a11 */ /* 0x000fe400010f1425 */
[----:B------:R-:W-:Y:S02]  /*7020*/  @!P1 ISETP.GE.AND P5, PT, R153, R0, PT ;  /* 0x000000009900920c */ /* 0x000fe40003fa6270 */
[----:B------:R-:W-:Y:S02]  /*7030*/  IADD3 R36, P2, R228, R140, RZ ;  /* 0x0000008ce4247210 */ /* 0x000fe40007f5e0ff */
[----:B------:R-:W-:Y:S02]  /*7040*/  @!P1 FSEL R80, R80, RZ, !P3 ;  /* 0x000000ff50509208 */ /* 0x000fe40005800000 */
[----:B------:R-:W-:-:S02]  /*7050*/  @!P1 ISETP.GE.AND P3, PT, R39, R0, PT ;  /* 0x000000002700920c */ /* 0x000fc40003f66270 */
[----:B------:R-:W-:Y:S02]  /*7060*/  @!P1 IADD3 R39, R153, 0x1, RZ ;  /* 0x0000000199279810 */ /* 0x000fe40007ffe0ff */
[----:B------:R-:W-:Y:S02]  /*7070*/  @!P1 FSEL R89, R89, RZ, !P6 ;  /* 0x000000ff59599208 */ /* 0x000fe40007000000 */
[----:B------:R-:W-:Y:S02]  /*7080*/  @!P1 FSEL R88, R88, RZ, !P5 ;  /* 0x000000ff58589208 */ /* 0x000fe40006800000 */
[----:B------:R-:W-:Y:S02]  /*7090*/  LEA R60, P6, R36, c[0x0][0x188], 0x2 ;  /* 0x00006200243c7a11 */ /* 0x000fe400078c10ff */
[----:B------:R-:W-:Y:S02]  /*70a0*/  LEA.HI.X.SX32 R37, R228, R148, 0x1, P2 ;  /* 0x00000094e4257211 */ /* 0x000fe400010f0eff */
[----:B------:R-:W-:-:S02]  /*70b0*/  @!P1 ISETP.GE.AND P5, PT, R59, R0, PT ;  /* 0x000000003b00920c */ /* 0x000fc40003fa6270 */
[----:B------:R-:W-:Y:S01]  /*70c0*/  @!P1 FSEL R87, R87, RZ, !P3 ;  /* 0x000000ff57579208 */ /* 0x000fe20005800000 */
[----:B------:R-:W3:Y:S01]  /*70d0*/  LDG.E.128.CONSTANT R56, [R56.64] ;  /* 0x0000000a38387981 */ /* 0x000ee2000c1e9d00 */
[----:B------:R-:W-:Y:S02]  /*70e0*/  @!P1 FSEL R90, R90, RZ, !P0 ;  /* 0x000000ff5a5a9208 */ /* 0x000fe40004000000 */
[-C--:B------:R-:W-:Y:S02]  /*70f0*/  @!P1 ISETP.GE.AND P3, PT, R39, R0.reuse, PT ;  /* 0x000000002700920c */ /* 0x080fe40003f66270 */
[----:B------:R-:W-:Y:S02]  /*7100*/  @!P1 ISETP.GE.AND P0, PT, R61, R0, PT ;  /* 0x000000003d00920c */ /* 0x000fe40003f06270 */
[----:B------:R-:W-:Y:S02]  /*7110*/  @!P1 FSEL R91, R91, RZ, !P4 ;  /* 0x000000ff5b5b9208 */ /* 0x000fe40006000000 */
[----:B------:R-:W-:-:S02]  /*7120*/  @!P1 IADD3 R39, R153, 0x3, RZ ;  /* 0x0000000399279810 */ /* 0x000fc40007ffe0ff */
[----:B------:R-:W-:Y:S02]  /*7130*/  LEA.HI.X R61, R36, c[0x0][0x18c], R37, 0x2, P6 ;  /* 0x00006300243d7a11 */ /* 0x000fe400030f1425 */
[CC--:B------:R-:W-:Y:S02]  /*7140*/  @!P1 ISETP.GE.AND P4, PT, R153.reuse, R0.reuse, PT ;  /* 0x000000009900920c */ /* 0x0c0fe40003f86270 */
[----:B------:R-:W-:Y:S02]  /*7150*/  @!P1 IADD3 R37, R153, 0x3, RZ ;  /* 0x0000000399259810 */ /* 0x000fe40007ffe0ff */
[----:B------:R-:W-:Y:S01]  /*7160*/  @!P1 ISETP.GE.AND P2, PT, R39, R0, PT ;  /* 0x000000002700920c */ /* 0x000fe20003f46270 */
[----:B------:R-:W4:Y:S01]  /*7170*/  LDG.E.128.CONSTANT R60, [R60.64] ;  /* 0x0000000a3c3c7981 */ /* 0x000f22000c1e9d00 */
[----:B------:R-:W-:Y:S02]  /*7180*/  @!P1 FSEL R92, R92, RZ, !P4 ;  /* 0x000000ff5c5c9208 */ /* 0x000fe40006000000 */
[----:B------:R-:W-:-:S02]  /*7190*/  @!P1 IADD3 R39, R153, 0x2, RZ ;  /* 0x0000000299279810 */ /* 0x000fc40007ffe0ff */
[----:B------:R-:W-:Y:S02]  /*71a0*/  @!P1 ISETP.GE.AND P4, PT, R37, R0, PT ;  /* 0x000000002500920c */ /* 0x000fe40003f86270 */
[----:B------:R-:W-:Y:S02]  /*71b0*/  @!P1 FSEL R94, R94, RZ, !P5 ;  /* 0x000000ff5e5e9208 */ /* 0x000fe40006800000 */
[----:B------:R-:W-:Y:S02]  /*71c0*/  IADD3 R37, P5, R227, R140, RZ ;  /* 0x0000008ce3257210 */ /* 0x000fe40007fbe0ff */
[-C--:B------:R-:W-:Y:S02]  /*71d0*/  @!P1 ISETP.GE.AND P6, PT, R39, R0.reuse, PT ;  /* 0x000000002700920c */ /* 0x080fe40003fc6270 */
[----:B------:R-:W-:Y:S02]  /*71e0*/  @!P1 FSEL R93, R93, RZ, !P3 ;  /* 0x000000ff5d5d9208 */ /* 0x000fe40005800000 */
[----:B------:R-:W-:-:S02]  /*71f0*/  @!P1 ISETP.GE.AND P3, PT, R153, R0, PT ;  /* 0x000000009900920c */ /* 0x000fc40003f66270 */
[----:B------:R-:W-:Y:S02]  /*7200*/  @!P1 IADD3 R39, R153, 0x1, RZ ;  /* 0x0000000199279810 */ /* 0x000fe40007ffe0ff */
[----:B------:R-:W-:Y:S02]  /*7210*/  @!P1 FSEL R95, R95, RZ, !P2 ;  /* 0x000000ff5f5f9208 */ /* 0x000fe40005000000 */
[----:B------:R-:W-:Y:S02]  /*7220*/  LEA.HI.X.SX32 R38, R227, R148, 0x1, P5 ;  /* 0x00000094e3267211 */ /* 0x000fe400028f0eff */
[----:B------:R-:W-:Y:S02]  /*7230*/  IADD3 R36, R153, -UR7, RZ ;  /* 0x8000000799247c10 */ /* 0x000fe4000fffe0ff */
[----:B------:R-:W-:Y:S02]  /*7240*/  LEA R64, P2, R37, c[0x0][0x188], 0x2 ;  /* 0x0000620025407a11 */ /* 0x000fe400078410ff */
[----:B------:R-:W-:-:S02]  /*7250*/  @!P1 FSEL R96, R96, RZ, !P3 ;  /* 0x000000ff60609208 */ /* 0x000fc40005800000 */
[-C--:B------:R-:W-:Y:S02]  /*7260*/  @!P1 ISETP.GE.AND P5, PT, R65, R0.reuse, PT ;  /* 0x000000004100920c */ /* 0x080fe40003fa6270 */
[-C--:B------:R-:W-:Y:S02]  /*7270*/  @!P1 ISETP.GE.AND P3, PT, R39, R0.reuse, PT ;  /* 0x000000002700920c */ /* 0x080fe40003f66270 */
[----:B------:R-:W-:Y:S02]  /*7280*/  LEA.HI.X R65, R37, c[0x0][0x18c], R38, 0x2, P2 ;  /* 0x0000630025417a11 */ /* 0x000fe400010f1426 */
[----:B------:R-:W0:Y:S01]  /*7290*/  LDS.128 R36, [R36.X4+0x420] ;  /* 0x0004200024247984 */ /* 0x000e220000004c00 */
[----:B------:R-:W-:Y:S02]  /*72a0*/  @!P1 FSEL R97, R97, RZ, !P0 ;  /* 0x000000ff61619208 */ /* 0x000fe40004000000 */
[----:B------:R-:W-:Y:S02]  /*72b0*/  @!P1 ISETP.GE.AND P0, PT, R67, R0, PT ;  /* 0x000000004300920c */ /* 0x000fe40003f06270 */
[----:B------:R-:W5:Y:S01]  /*72c0*/  LDG.E.128.CONSTANT R64, [R64.64] ;  /* 0x0000000a40407981 */ /* 0x000f62000c1e9d00 */
[----:B------:R-:W-:-:S04]  /*72d0*/  @!P1 IADD3 R73, R153, 0x1, RZ ;  /* 0x0000000199499810 */ /* 0x000fc80007ffe0ff */
[-C--:B------:R-:W-:Y:S02]  /*72e0*/  @!P1 ISETP.GE.AND P2, PT, R73, R0.reuse, PT ;  /* 0x000000004900920c */ /* 0x080fe40003f46270 */
[----:B------:R-:W-:Y:S02]  /*72f0*/  @!P1 IADD3 R73, R153, 0x2, RZ ;  /* 0x0000000299499810 */ /* 0x000fe40007ffe0ff */
[----:B------:R-:W-:Y:S02]  /*7300*/  @!P1 FSEL R99, R99, RZ, !P4 ;  /* 0x000000ff63639208 */ /* 0x000fe40006000000 */
[----:B------:R-:W-:Y:S02]  /*7310*/  @!P1 ISETP.GE.AND P4, PT, R73, R0, PT ;  /* 0x000000004900920c */ /* 0x000fe40003f86270 */
[----:B------:R-:W-:Y:S02]  /*7320*/  @!P1 IADD3 R73, R153, 0x1, RZ ;  /* 0x0000000199499810 */ /* 0x000fe40007ffe0ff */
[----:B------:R-:W-:-:S02]  /*7330*/  @!P1 FSEL R101, R101, RZ, !P3 ;  /* 0x000000ff65659208 */ /* 0x000fc40005800000 */
[-C--:B------:R-:W-:Y:S02]  /*7340*/  @!P1 ISETP.GE.AND P3, PT, R73, R0.reuse, PT ;  /* 0x000000004900920c */ /* 0x080fe40003f66270 */
[----:B------:R-:W-:Y:S02]  /*7350*/  @!P1 IADD3 R73, R153, 0x2, RZ ;  /* 0x0000000299499810 */ /* 0x000fe40007ffe0ff */
[----:B------:R-:W-:Y:S02]  /*7360*/  @!P1 FSEL R103, R103, RZ, !P0 ;  /* 0x000000ff67679208 */ /* 0x000fe40004000000 */
[----:B------:R-:W-:Y:S02]  /*7370*/  @!P1 ISETP.GE.AND P0, PT, R73, R0, PT ;  /* 0x000000004900920c */ /* 0x000fe40003f06270 */
[----:B------:R-:W-:Y:S02]  /*7380*/  @!P1 FSEL R98, R98, RZ, !P6 ;  /* 0x000000ff62629208 */ /* 0x000fe40007000000 */
[----:B------:R-:W-:-:S02]  /*7390*/  @!P1 FSEL R102, R102, RZ, !P5 ;  /* 0x000000ff66669208 */ /* 0x000fc40006800000 */
[----:B------:R-:W-:Y:S02]  /*73a0*/  @!P1 FSEL R106, R106, RZ, !P4 ;  /* 0x000000ff6a6a9208 */ /* 0x000fe40006000000 */
[CC--:B------:R-:W-:Y:S02]  /*73b0*/  @!P1 ISETP.GE.AND P6, PT, R153.reuse, R0.reuse, PT ;  /* 0x000000009900920c */ /* 0x0c0fe40003fc6270 */
[CC--:B------:R-:W-:Y:S02]  /*73c0*/  @!P1 ISETP.GE.AND P5, PT, R153.reuse, R0.reuse, PT ;  /* 0x000000009900920c */ /* 0x0c0fe40003fa6270 */
[----:B------:R-:W-:Y:S01]  /*73d0*/  @!P1 ISETP.GE.AND P4, PT, R153, R0, PT ;  /* 0x000000009900920c */ /* 0x000fe20003f86270 */
[----:B0-----:R-:W-:Y:S01]  /*73e0*/  FMUL.FTZ R69, R37, R69 ;  /* 0x0000004525457220 */ /* 0x001fe20000410000 */
[----:B------:R-:W-:Y:S02]  /*73f0*/  @!P1 FSEL R109, R109, RZ, !P3 ;  /* 0x000000ff6d6d9208 */ /* 0x000fe40005800000 */
[----:B------:R-:W-:-:S02]  /*7400*/  @!P1 IADD3 R75, R153, 0x3, RZ ;  /* 0x00000003994b9810 */ /* 0x000fc40007ffe0ff */
[C---:B------:R-:W-:Y:S02]  /*7410*/  @!P1 IADD3 R73, R153.reuse, 0x1, RZ ;  /* 0x0000000199499810 */ /* 0x040fe40007ffe0ff */
[----:B------:R-:W-:Y:S02]  /*7420*/  @!P1 ISETP.GE.AND P3, PT, R153, R0, PT ;  /* 0x000000009900920c */ /* 0x000fe40003f66270 */
[----:B------:R-:W-:Y:S02]  /*7430*/  @!P1 FSEL R110, R110, RZ, !P0 ;  /* 0x000000ff6e6e9208 */ /* 0x000fe40004000000 */
[----:B------:R-:W-:Y:S01]  /*7440*/  IADD3 R72, P0, R226, R140, RZ ;  /* 0x0000008ce2487210 */ /* 0x000fe20007f1e0ff */
[----:B------:R-:W-:Y:S01]  /*7450*/  FFMA.FTZ R69, R36, R68, R69 ;  /* 0x0000004424457223 */ /* 0x000fe20000010045 */
[----:B------:R-:W-:Y:S02]  /*7460*/  @!P1 FSEL R100, R100, RZ, !P6 ;  /* 0x000000ff64649208 */ /* 0x000fe40007000000 */
[----:B------:R-:W-:-:S02]  /*7470*/  @!P1 FSEL R104, R104, RZ, !P5 ;  /* 0x000000ff68689208 */ /* 0x000fc40006800000 */
[----:B------:R-:W-:Y:S02]  /*7480*/  @!P1 FSEL R105, R105, RZ, !P2 ;  /* 0x000000ff69699208 */ /* 0x000fe40005000000 */
[----:B------:R-:W-:Y:S02]  /*7490*/  @!P1 FSEL R108, R108, RZ, !P4 ;  /* 0x000000ff6c6c9208 */ /* 0x000fe40006000000 */
[CC--:B------:R-:W-:Y:S02]  /*74a0*/  @!P1 ISETP.GE.AND P6, PT, R75.reuse, R0.reuse, PT ;  /* 0x000000004b00920c */ /* 0x0c0fe40003fc6270 */
[-C--:B------:R-:W-:Y:S02]  /*74b0*/  @!P1 ISETP.GE.AND P5, PT, R75, R0.reuse, PT ;  /* 0x000000004b00920c */ /* 0x080fe40003fa6270 */
[-C--:B------:R-:W-:Y:S02]  /*74c0*/  @!P1 ISETP.GE.AND P2, PT, R73, R0.reuse, PT ;  /* 0x000000004900920c */ /* 0x080fe40003f46270 */
[----:B------:R-:W-:-:S02]  /*74d0*/  @!P1 ISETP.GE.AND P4, PT, R75, R0, PT ;  /* 0x000000004b00920c */ /* 0x000fc40003f86270 */
[----:B------:R-:W-:Y:S02]  /*74e0*/  @!P1 FSEL R112, R112, RZ, !P3 ;  /* 0x000000ff70709208 */ /* 0x000fe40005800000 */
[----:B------:R-:W-:Y:S02]  /*74f0*/  @!P1 IADD3 R73, R153, 0x2, RZ ;  /* 0x0000000299499810 */ /* 0x000fe40007ffe0ff */
[----:B------:R-:W-:Y:S02]  /*7500*/  LEA R68, P3, R72, c[0x0][0x188], 0x2 ;  /* 0x0000620048447a11 */ /* 0x000fe400078610ff */
[----:B------:R-:W-:Y:S01]  /*7510*/  LEA.HI.X.SX32 R75, R226, R148, 0x1, P0 ;  /* 0x00000094e24b7211 */ /* 0x000fe200000f0eff */
[----:B------:R-:W-:Y:S01]  /*7520*/  FFMA.FTZ R70, R38, R70, R69 ;  /* 0x0000004626467223 */ /* 0x000fe20000010045 */
[----:B------:R-:W-:Y:S02]  /*7530*/  @!P1 FSEL R107, R107, RZ, !P6 ;  /* 0x000000ff6b6b9208 */ /* 0x000fe40007000000 */
[----:B------:R-:W-:-:S02]  /*7540*/  @!P1 ISETP.GE.AND P6, PT, R73, R0, PT ;  /* 0x000000004900920c */ /* 0x000fc40003fc6270 */
[----:B------:R-:W-:Y:S02]  /*7550*/  LEA.HI.X R69, R72, c[0x0][0x18c], R75, 0x2, P3 ;  /* 0x0000630048457a11 */ /* 0x000fe400018f144b */
[----:B------:R-:W-:Y:S01]  /*7560*/  @!P1 IADD3 R73, R153, 0x1, RZ ;  /* 0x0000000199499810 */ /* 0x000fe20007ffe0ff */
[----:B------:R-:W-:Y:S01]  /*7570*/  FFMA.FTZ R74, R39, R71, R70 ;  /* 0x00000047274a7223 */ /* 0x000fe20000010046 */
[----:B------:R-:W-:Y:S02]  /*7580*/  @!P1 FSEL R111, R111, RZ, !P5 ;  /* 0x000000ff6f6f9208 */ /* 0x000fe40006800000 */
[----:B------:R-:W-:Y:S01]  /*7590*/  @!P1 ISETP.GE.AND P5, PT, R73, R0, PT ;  /* 0x000000004900920c */ /* 0x000fe20003fa6270 */
[----:B------:R-:W5:Y:S01]  /*75a0*/  LDG.E.128.CONSTANT R68, [R68.64] ;  /* 0x0000000a44447981 */ /* 0x000f62000c1e9d00 */
[----:B------:R-:W-:Y:S02]  /*75b0*/  @!P1 IADD3 R129, R153, 0x2, RZ ;  /* 0x0000000299819810 */ /* 0x000fe40007ffe0ff */
[----:B------:R-:W-:-:S02]  /*75c0*/  IADD3 R73, P0, R225, R140, RZ ;  /* 0x0000008ce1497210 */ /* 0x000fc40007f1e0ff */
[----:B------:R-:W-:Y:S02]  /*75d0*/  @!P1 ISETP.GE.AND P3, PT, R129, R0, PT ;  /* 0x000000008100920c */ /* 0x000fe40003f66270 */
[----:B------:R-:W-:Y:S02]  /*75e0*/  LEA.HI.X.SX32 R128, R225, R148, 0x1, P0 ;  /* 0x00000094e1807211 */ /* 0x000fe400000f0eff */
[----:B------:R-:W-:Y:S02]  /*75f0*/  LEA R72, P0, R73, c[0x0][0x188], 0x2 ;  /* 0x0000620049487a11 */ /* 0x000fe400078010ff */
[----:B------:R-:W-:Y:S02]  /*7600*/  @!P1 IADD3 R129, R153, 0x1, RZ ;  /* 0x0000000199819810 */ /* 0x000fe40007ffe0ff */
[----:B------:R-:W-:Y:S02]  /*7610*/  @!P1 FSEL R113, R113, RZ, !P2 ;  /* 0x000000ff71719208 */ /* 0x000fe40005000000 */
[----:B------:R-:W-:-:S02]  /*7620*/  LEA.HI.X R73, R73, c[0x0][0x18c], R128, 0x2, P0 ;  /* 0x0000630049497a11 */ /* 0x000fc400000f1480 */
[----:B------:R-:W-:Y:S02]  /*7630*/  @!P1 IADD3 R75, R153, 0x3, RZ ;  /* 0x00000003994b9810 */ /* 0x000fe40007ffe0ff */
[-C--:B------:R-:W-:Y:S02]  /*7640*/  @!P1 ISETP.GE.AND P2, PT, R129, R0.reuse, PT ;  /* 0x000000008100920c */ /* 0x080fe40003f46270 */
[----:B------:R-:W-:Y:S01]  /*7650*/  @!P1 IADD3 R129, R153, 0x2, RZ ;  /* 0x0000000299819810 */ /* 0x000fe20007ffe0ff */
[----:B------:R-:W-:Y:S01]  /*7660*/  FADD.FTZ R25, R74, R25 ;  /* 0x000000194a197221 */ /* 0x000fe20000010000 */
[----:B------:R-:W-:Y:S02]  /*7670*/  @!P1 FSEL R114, R114, RZ, !P6 ;  /* 0x000000ff72729208 */ /* 0x000fe40007000000 */
[----:B------:R-:W-:Y:S02]  /*7680*/  @!P1 FSEL R115, R115, RZ, !P4 ;  /* 0x000000ff73739208 */ /* 0x000fe40006000000 */
[----:B------:R-:W-:-:S02]  /*7690*/  @!P1 ISETP.GE.AND P0, PT, R75, R0, PT ;  /* 0x000000004b00920c */ /* 0x000fc40003f06270 */
[-C--:B------:R-:W-:Y:S01]  /*76a0*/  @!P1 ISETP.GE.AND P6, PT, R129, R0.reuse, PT ;  /* 0x000000008100920c */ /* 0x080fe20003fc6270 */
[----:B------:R-:W5:Y:S01]  /*76b0*/  LDG.E.128.CONSTANT R72, [R72.64] ;  /* 0x0000000a48487981 */ /* 0x000f62000c1e9d00 */
[CC--:B------:R-:W-:Y:S02]  /*76c0*/  @!P1 ISETP.GE.AND P4, PT, R153.reuse, R0.reuse, PT ;  /* 0x000000009900920c */ /* 0x0c0fe40003f86270 */
[----:B------:R-:W-:Y:S02]  /*76d0*/  @!P1 IADD3 R129, R153, 0x3, RZ ;  /* 0x0000000399819810 */ /* 0x000fe40007ffe0ff */
[----:B------:R-:W-:Y:S01]  /*76e0*/  @!P1 FSEL R116, R116, RZ, !P4 ;  /* 0x000000ff74749208 */ /* 0x000fe20006000000 */
[----:B------:R-:W-:Y:S01]  /*76f0*/  FMUL.FTZ R77, R37, R77 ;  /* 0x0000004d254d7220 */ /* 0x000fe20000410000 */
[----:B------:R-:W-:Y:S02]  /*7700*/  @!P1 ISETP.GE.AND P4, PT, R129, R0, PT ;  /* 0x000000008100920c */ /* 0x000fe40003f86270 */
[----:B------:R-:W-:Y:S01]  /*7710*/  @!P1 IADD3 R129, R153, 0x1, RZ ;  /* 0x0000000199819810 */ /* 0x000fe20007ffe0ff */
[----:B------:R-:W-:Y:S01]  /*7720*/  FFMA.FTZ R77, R36, R76, R77 ;  /* 0x0000004c244d7223 */ /* 0x000fe2000001004d */
[----:B------:R-:W-:-:S02]  /*7730*/  @!P1 FSEL R117, R117, RZ, !P5 ;  /* 0x000000ff75759208 */ /* 0x000fc40006800000 */
[----:B------:R-:W-:Y:S02]  /*7740*/  @!P1 ISETP.GE.AND P5, PT, R129, R0, PT ;  /* 0x000000008100920c */ /* 0x000fe40003fa6270 */
[----:B------:R-:W-:Y:S01]  /*7750*/  @!P1 IADD3 R129, R153, 0x2, RZ ;  /* 0x0000000299819810 */ /* 0x000fe20007ffe0ff */
[----:B------:R-:W-:Y:S01]  /*7760*/  FFMA.FTZ R78, R38, R78, R77 ;  /* 0x0000004e264e7223 */ /* 0x000fe2000001004d */
[----:B------:R-:W-:Y:S01]  /*7770*/  @!P1 FSEL R122, R122, RZ, !P6 ;  /* 0x000000ff7a7a9208 */ /* 0x000fe20007000000 */
[----:B------:R-:W-:Y:S01]  /*7780*/  FMUL.FTZ R81, R37, R81 ;  /* 0x0000005125517220 */ /* 0x000fe20000410000 */
[----:B------:R-:W-:Y:S02]  /*7790*/  @!P1 FSEL R118, R118, RZ, !P3 ;  /* 0x000000ff76769208 */ /* 0x000fe40005800000 */
[----:B------:R-:W-:Y:S02]  /*77a0*/  @!P1 FSEL R119, R119, RZ, !P0 ;  /* 0x000000ff77779208 */ /* 0x000fe40004000000 */
[----:B------:R-:W-:-:S02]  /*77b0*/  @!P1 ISETP.GE.AND P6, PT, R153, R0, PT ;  /* 0x000000009900920c */ /* 0x000fc40003fc6270 */
[----:B------:R-:W-:Y:S02]  /*77c0*/  @!P1 FSEL R123, R123, RZ, !P4 ;  /* 0x000000ff7b7b9208 */ /* 0x000fe40006000000 */
[-C--:B------:R-:W-:Y:S02]  /*77d0*/  @!P1 ISETP.GE.AND P3, PT, R129, R0.reuse, PT ;  /* 0x000000008100920c */ /* 0x080fe40003f66270 */
[C---:B------:R-:W-:Y:S02]  /*77e0*/  @!P1 ISETP.GE.AND P0, PT, R153.reuse, R0, PT ;  /* 0x000000009900920c */ /* 0x040fe40003f06270 */
[----:B------:R-:W-:Y:S02]  /*77f0*/  IADD3 R77, P4, R224, R140, RZ ;  /* 0x0000008ce04d7210 */ /* 0x000fe40007f9e0ff */
[----:B------:R-:W-:Y:S01]  /*7800*/  @!P1 IADD3 R129, R153, 0x3, RZ ;  /* 0x0000000399819810 */ /* 0x000fe20007ffe0ff */
[----:B------:R-:W-:Y:S01]  /*7810*/  FFMA.FTZ R81, R36, R80, R81 ;  /* 0x0000005024517223 */ /* 0x000fe20000010051 */
[----:B------:R-:W-:-:S02]  /*7820*/  @!P1 FSEL R40, R40, RZ, !P6 ;  /* 0x000000ff28289208 */ /* 0x000fc40007000000 */
[----:B------:R-:W-:Y:S02]  /*7830*/  @!P1 FSEL R120, R120, RZ, !P0 ;  /* 0x000000ff78789208 */ /* 0x000fe40004000000 */
[----:B------:R-:W-:Y:S02]  /*7840*/  LEA R76, P6, R77, c[0x0][0x188], 0x2 ;  /* 0x000062004d4c7a11 */ /* 0x000fe400078c10ff */
[----:B------:R-:W-:Y:S02]  /*7850*/  LEA.HI.X.SX32 R80, R224, R148, 0x1, P4 ;  /* 0x00000094e0507211 */ /* 0x000fe400020f0eff */
[----:B------:R-:W-:Y:S02]  /*7860*/  @!P1 ISETP.GE.AND P0, PT, R129, R0, PT ;  /* 0x000000008100920c */ /* 0x000fe40003f06270 */
[----:B------:R-:W-:Y:S01]  /*7870*/  @!P1 IADD3 R129, R153, 0x1, RZ ;  /* 0x0000000199819810 */ /* 0x000fe20007ffe0ff */
[----:B------:R-:W-:Y:S01]  /*7880*/  FFMA.FTZ R78, R39, R79, R78 ;  /* 0x0000004f274e7223 */ /* 0x000fe2000001004e */
[----:B------:R-:W-:-:S02]  /*7890*/  LEA.HI.X R77, R77, c[0x0][0x18c], R80, 0x2, P6 ;  /* 0x000063004d4d7a11 */ /* 0x000fc400030f1450 */
[----:B------:R-:W-:Y:S02]  /*78a0*/  @!P1 FSEL R121, R121, RZ, !P2 ;  /* 0x000000ff79799208 */ /* 0x000fe40005000000 */
[----:B------:R-:W-:Y:S01]  /*78b0*/  @!P1 ISETP.GE.AND P2, PT, R129, R0, PT ;  /* 0x000000008100920c */ /* 0x000fe20003f46270 */
[----:B------:R-:W-:Y:S01]  /*78c0*/  FFMA.FTZ R82, R38, R82, R81 ;  /* 0x0000005226527223 */ /* 0x000fe20000010051 */
[----:B------:R-:W-:Y:S01]  /*78d0*/  @!P1 IADD3 R129, R153, 0x2, RZ ;  /* 0x0000000299819810 */ /* 0x000fe20007ffe0ff */
[----:B------:R-:W-:Y:S01]  /*78e0*/  FADD.FTZ R11, R78, R11 ;  /* 0x0000000b4e0b7221 */ /* 0x000fe20000010000 */
[----:B------:R-:W-:Y:S01]  /*78f0*/  IADD3 R81, P6, R223, R140, RZ ;  /* 0x0000008cdf517210 */ /* 0x000fe20007fde0ff */
[----:B------:R-:W5:Y:S01]  /*7900*/  LDG.E.128.CONSTANT R76, [R76.64] ;  /* 0x0000000a4c4c7981 */ /* 0x000f62000c1e9d00 */
[----:B------:R-:W-:Y:S01]  /*7910*/  @!P1 ISETP.GE.AND P4, PT, R129, R0, PT ;  /* 0x000000008100920c */ /* 0x000fe20003f86270 */
[----:B------:R-:W-:Y:S01]  /*7920*/  FFMA.FTZ R129, R39, R83, R82 ;  /* 0x0000005327817223 */ /* 0x000fe20000010052 */
[----:B------:R-:W-:-:S02]  /*7930*/  @!P1 FSEL R41, R41, RZ, !P5 ;  /* 0x000000ff29299208 */ /* 0x000fc40006800000 */
[----:B------:R-:W-:Y:S02]  /*7940*/  @!P1 IADD3 R83, R153, 0x3, RZ ;  /* 0x0000000399539810 */ /* 0x000fe40007ffe0ff */
[----:B------:R-:W-:Y:S02]  /*7950*/  LEA R80, P5, R81, c[0x0][0x188], 0x2 ;  /* 0x0000620051507a11 */ /* 0x000fe400078a10ff */
[----:B------:R-:W-:Y:S02]  /*7960*/  LEA.HI.X.SX32 R82, R223, R148, 0x1, P6 ;  /* 0x00000094df527211 */ /* 0x000fe400030f0eff */
[----:B------:R-:W-:Y:S02]  /*7970*/  @!P1 ISETP.GE.AND P6, PT, R83, R0, PT ;  /* 0x000000005300920c */ /* 0x000fe40003fc6270 */
[----:B------:R-:W-:Y:S02]  /*7980*/  LEA.HI.X R81, R81, c[0x0][0x18c], R82, 0x2, P5 ;  /* 0x0000630051517a11 */ /* 0x000fe400028f1452 */
[----:B------:R-:W-:-:S04]  /*7990*/  @!P1 IADD3 R83, R153, 0x1, RZ ;  /* 0x0000000199539810 */ /* 0x000fc80007ffe0ff */
[-C--:B------:R-:W-:Y:S02]  /*79a0*/  @!P1 ISETP.GE.AND P5, PT, R83, R0.reuse, PT ;  /* 0x000000005300920c */ /* 0x080fe40003fa6270 */
[----:B------:R-:W5:Y:S01]  /*79b0*/  LDG.E.128.CONSTANT R80, [R80.64] ;  /* 0x0000000a50507981 */ /* 0x000f62000c1e9d00 */
[C---:B------:R-:W-:Y:S01]  /*79c0*/  FMUL.FTZ R85, R37.reuse, R85 ;  /* 0x0000005525557220 */ /* 0x040fe20000410000 */
[----:B------:R-:W-:Y:S01]  /*79d0*/  @!P1 FSEL R126, R126, RZ, !P4 ;  /* 0x000000ff7e7e9208 */ /* 0x000fe20006000000 */
[----:B------:R-:W-:Y:S01]  /*79e0*/  FMUL.FTZ R89, R37, R89 ;  /* 0x0000005925597220 */ /* 0x000fe20000410000 */
[C---:B------:R-:W-:Y:S01]  /*79f0*/  @!P1 ISETP.GE.AND P4, PT, R153.reuse, R0, PT ;  /* 0x000000009900920c */ /* 0x040fe20003f86270 */
[C---:B------:R-:W-:Y:S01]  /*7a00*/  FFMA.FTZ R85, R36.reuse, R84, R85 ;  /* 0x0000005424557223 */ /* 0x040fe20000010055 */
[----:B------:R-:W-:Y:S01]  /*7a10*/  @!P1 IADD3 R131, R153, 0x2, RZ ;  /* 0x0000000299839810 */ /* 0x000fe20007ffe0ff */
[----:B------:R-:W-:Y:S01]  /*7a20*/  FFMA.FTZ R89, R36, R88, R89 ;  /* 0x0000005824597223 */ /* 0x000fe20000010059 */
[----:B------:R-:W-:Y:S01]  /*7a30*/  @!P1 FSEL R44, R44, RZ, !P4 ;  /* 0x000000ff2c2c9208 */ /* 0x000fe20006000000 */
[----:B------:R-:W-:Y:S01]  /*7a40*/  FFMA.FTZ R86, R38, R86, R85 ;  /* 0x0000005626567223 */ /* 0x000fe20000010055 */
[----:B------:R-:W-:Y:S01]  /*7a50*/  IADD3 R85, P4, R222, R140, RZ ;  /* 0x0000008cde557210 */ /* 0x000fe20007f9e0ff */
[----:B------:R-:W-:Y:S01]  /*7a60*/  FFMA.FTZ R88, R38, R90, R89 ;  /* 0x0000005a26587223 */ /* 0x000fe20000010059 */
[----:B------:R-:W-:-:S02]  /*7a70*/  @!P1 FSEL R42, R42, RZ, !P3 ;  /* 0x000000ff2a2a9208 */ /* 0x000fc40005800000 */
[----:B------:R-:W-:Y:S01]  /*7a80*/  @!P1 FSEL R43, R43, RZ, !P0 ;  /* 0x000000ff2b2b9208 */ /* 0x000fe20004000000 */
[----:B------:R-:W-:Y:S01]  /*7a90*/  FMUL.FTZ R93, R37, R93 ;  /* 0x0000005d255d7220 */ /* 0x000fe20000410000 */
[-C--:B------:R-:W-:Y:S02]  /*7aa0*/  @!P1 ISETP.GE.AND P3, PT, R131, R0.reuse, PT ;  /* 0x000000008300920c */ /* 0x080fe40003f66270 */
[----:B------:R-:W-:Y:S02]  /*7ab0*/  @!P1 ISETP.GE.AND P0, PT, R153, R0, PT ;  /* 0x000000009900920c */ /* 0x000fe40003f06270 */
[----:B------:R-:W-:Y:S02]  /*7ac0*/  @!P1 FSEL R45, R45, RZ, !P5 ;  /* 0x000000ff2d2d9208 */ /* 0x000fe40006800000 */
[C---:B------:R-:W-:Y:S02]  /*7ad0*/  @!P1 IADD3 R131, R153.reuse, 0x3, RZ ;  /* 0x0000000399839810 */ /* 0x040fe40007ffe0ff */
[----:B------:R-:W-:-:S02]  /*7ae0*/  @!P1 IADD3 R89, R153, 0x3, RZ ;  /* 0x0000000399599810 */ /* 0x000fc40007ffe0ff */
[----:B------:R-:W-:Y:S02]  /*7af0*/  LEA R84, P5, R85, c[0x0][0x188], 0x2 ;  /* 0x0000620055547a11 */ /* 0x000fe400078a10ff */
[----:B------:R-:W-:Y:S01]  /*7b00*/  LEA.HI.X.SX32 R90, R222, R148, 0x1, P4 ;  /* 0x00000094de5a7211 */ /* 0x000fe200020f0eff */
[----:B------:R-:W-:Y:S01]  /*7b10*/  FFMA.FTZ R93, R36, R92, R93 ;  /* 0x0000005c245d7223 */ /* 0x000fe2000001005d */
[----:B------:R-:W-:Y:S02]  /*7b20*/  @!P1 FSEL R124, R124, RZ, !P0 ;  /* 0x000000ff7c7c9208 */ /* 0x000fe40004000000 */
[-C--:B------:R-:W-:Y:S02]  /*7b30*/  @!P1 ISETP.GE.AND P0, PT, R131, R0.reuse, PT ;  /* 0x000000008300920c */ /* 0x080fe40003f06270 */
[----:B------:R-:W-:Y:S02]  /*7b40*/  @!P1 ISETP.GE.AND P4, PT, R89, R0, PT ;  /* 0x000000005900920c */ /* 0x000fe40003f86270 */
[----:B------:R-:W-:-:S02]  /*7b50*/  LEA.HI.X R85, R85, c[0x0][0x18c], R90, 0x2, P5 ;  /* 0x0000630055557a11 */ /* 0x000fc400028f145a */
[----:B------:R-:W-:Y:S01]  /*7b60*/  IADD3 R89, P5, R221, R140, RZ ;  /* 0x0000008cdd597210 */ /* 0x000fe20007fbe0ff */
[----:B------:R-:W-:Y:S01]  /*7b70*/  FFMA.FTZ R91, R39, R91, R88 ;  /* 0x0000005b275b7223 */ /* 0x000fe20000010058 */
[----:B------:R-:W-:Y:S01]  /*7b80*/  @!P1 FSEL R46, R46, RZ, !P3 ;  /* 0x000000ff2e2e9208 */ /* 0x000fe20005800000 */
[----:B------:R-:W-:Y:S01]  /*7b90*/  FFMA.FTZ R94, R38, R94, R93 ;  /* 0x0000005e265e7223 */ /* 0x000fe2000001005d */
[----:B------:R-:W-:Y:S01]  /*7ba0*/  @!P1 FSEL R47, R47, RZ, !P0 ;  /* 0x000000ff2f2f9208 */ /* 0x000fe20004000000 */
[----:B------:R-:W-:Y:S01]  /*7bb0*/  FMUL.FTZ R97, R37, R97 ;  /* 0x0000006125617220 */ /* 0x000fe20000410000 */
[----:B------:R-:W-:Y:S02]  /*7bc0*/  LEA R88, P3, R89, c[0x0][0x188], 0x2 ;  /* 0x0000620059587a11 */ /* 0x000fe400078610ff */
[----:B------:R-:W-:Y:S02]  /*7bd0*/  LEA.HI.X.SX32 R92, R221, R148, 0x1, P5 ;  /* 0x00000094dd5c7211 */ /* 0x000fe400028f0eff */
[----:B------:R-:W-:Y:S01]  /*7be0*/  IADD3 R93, P0, R220, R140, RZ ;  /* 0x0000008cdc5d7210 */ /* 0x000fe20007f1e0ff */
[----:B------:R-:W-:Y:S01]  /*7bf0*/  FFMA.FTZ R97, R36, R96, R97 ;  /* 0x0000006024617223 */ /* 0x000fe20000010061 */
[----:B------:R-:W-:Y:S01]  /*7c00*/  LEA.HI.X R89, R89, c[0x0][0x18c], R92, 0x2, P3 ;  /* 0x0000630059597a11 */ /* 0x000fe200018f145c */
[----:B------:R-:W-:Y:S01]  /*7c10*/  FFMA.FTZ R90, R39, R87, R86 ;  /* 0x00000057275a7223 */ /* 0x000fe20000010056 */
[----:B------:R-:W-:Y:S01]  /*7c20*/  LEA.HI.X.SX32 R96, R220, R148, 0x1, P0 ;  /* 0x00000094dc607211 */ /* 0x000fe200000f0eff */
[----:B------:R-:W5:Y:S01]  /*7c30*/  LDG.E.128.CONSTANT R84, [R84.64] ;  /* 0x0000000a54547981 */ /* 0x000f62000c1e9d00 */
[----:B------:R-:W-:Y:S01]  /*7c40*/  LEA R92, P0, R93, c[0x0][0x188], 0x2 ;  /* 0x000062005d5c7a11 */ /* 0x000fe200078010ff */
[----:B------:R-:W-:-:S02]  /*7c50*/  FADD.FTZ R9, R90, R9 ;  /* 0x000000095a097221 */ /* 0x000fc40000010000 */
[----:B------:R-:W-:Y:S01]  /*7c60*/  FADD.FTZ R8, R91, R8 ;  /* 0x000000085b087221 */ /* 0x000fe20000010000 */
[----:B------:R-:W-:Y:S01]  /*7c70*/  LEA.HI.X R93, R93, c[0x0][0x18c], R96, 0x2, P0 ;  /* 0x000063005d5d7a11 */ /* 0x000fe200000f1460 */
[----:B------:R-:W5:Y:S01]  /*7c80*/  LDG.E.128.CONSTANT R88, [R88.64] ;  /* 0x0000000a58587981 */ /* 0x000f62000c1e9d00 */
[----:B------:R-:W-:-:S04]  /*7c90*/  FFMA.FTZ R128, R39, R95, R94 ;  /* 0x0000005f27807223 */ /* 0x000fc8000001005e */
[----:B------:R-:W5:Y:S01]  /*7ca0*/  LDG.E.128.CONSTANT R92, [R92.64] ;  /* 0x0000000a5c5c7981 */ /* 0x000f62000c1e9d00 */
[----:B------:R-:W-:Y:S02]  /*7cb0*/  @!P1 IADD3 R131, R153, 0x1, RZ ;  /* 0x0000000199839810 */ /* 0x000fe40007ffe0ff */
[----:B------:R-:W-:Y:S02]  /*7cc0*/  @!P1 FSEL R125, R125, RZ, !P2 ;  /* 0x000000ff7d7d9208 */ /* 0x000fe40005000000 */
[----:B------:R-:W-:Y:S02]  /*7cd0*/  @!P1 ISETP.GE.AND P2, PT, R131, R0, PT ;  /* 0x000000008300920c */ /* 0x000fe40003f46270 */
[----:B------:R-:W-:Y:S01]  /*7ce0*/  @!P1 IADD3 R131, R153, 0x2, RZ ;  /* 0x0000000299839810 */ /* 0x000fe20007ffe0ff */
[----:B------:R-:W-:Y:S01]  /*7cf0*/  FFMA.FTZ R98, R38, R98, R97 ;  /* 0x0000006226627223 */ /* 0x000fe20000010061 */
[----:B------:R-:W-:Y:S02]  /*7d00*/  @!P1 FSEL R127, R127, RZ, !P6 ;  /* 0x000000ff7f7f9208 */ /* 0x000fe40007000000 */
[----:B------:R-:W-:-:S02]  /*7d10*/  @!P1 ISETP.GE.AND P6, PT, R131, R0, PT ;  /* 0x000000008300920c */ /* 0x000fc40003fc6270 */
[----:B------:R-:W-:Y:S01]  /*7d20*/  @!P1 IADD3 R97, R153, 0x1, RZ ;  /* 0x0000000199619810 */ /* 0x000fe20007ffe0ff */
[----:B------:R-:W-:Y:S01]  /*7d30*/  FADD.FTZ R10, R129, R10 ;  /* 0x0000000a810a7221 */ /* 0x000fe20000010000 */
[----:B------:R-:W-:Y:S02]  /*7d40*/  @!P1 FSEL R49, R49, RZ, !P2 ;  /* 0x000000ff31319208 */ /* 0x000fe40005000000 */
[----:B------:R-:W-:Y:S01]  /*7d50*/  @!P1 FSEL R50, R50, RZ, !P6 ;  /* 0x000000ff32329208 */ /* 0x000fe20007000000 */
[----:B------:R-:W-:Y:S01]  /*7d60*/  FMUL.FTZ R101, R37, R101 ;  /* 0x0000006525657220 */ /* 0x000fe20000410000 */
[-C--:B------:R-:W-:Y:S02]  /*7d70*/  @!P1 ISETP.GE.AND P2, PT, R97, R0.reuse, PT ;  /* 0x000000006100920c */ /* 0x080fe40003f46270 */
[----:B------:R-:W-:Y:S02]  /*7d80*/  @!P1 ISETP.GE.AND P6, PT, R153, R0, PT ;  /* 0x000000009900920c */ /* 0x000fe40003fc6270 */
[----:B------:R-:W-:-:S02]  /*7d90*/  @!P1 FSEL R51, R51, RZ, !P4 ;  /* 0x000000ff33339208 */ /* 0x000fc40006000000 */
[----:B------:R-:W-:Y:S02]  /*7da0*/  @!P1 IADD3 R129, R153, 0x1, RZ ;  /* 0x0000000199819810 */ /* 0x000fe40007ffe0ff */
[----:B------:R-:W-:Y:S01]  /*7db0*/  IADD3 R97, P4, R219, R140, RZ ;  /* 0x0000008cdb617210 */ /* 0x000fe20007f9e0ff */
[----:B------:R-:W-:Y:S01]  /*7dc0*/  FFMA.FTZ R99, R39, R99, R98 ;  /* 0x0000006327637223 */ /* 0x000fe20000010062 */
[----:B--2---:R-:W-:Y:S01]  /*7dd0*/  @!P1 FSEL R52, R52, RZ, !P6 ;  /* 0x000000ff34349208 */ /* 0x004fe20007000000 */
[----:B------:R-:W-:Y:S01]  /*7de0*/  FFMA.FTZ R101, R36, R100, R101 ;  /* 0x0000006424657223 */ /* 0x000fe20000010065 */
[-C--:B------:R-:W-:Y:S02]  /*7df0*/  @!P1 ISETP.GE.AND P5, PT, R129, R0.reuse, PT ;  /* 0x000000008100920c */ /* 0x080fe40003fa6270 */
[----:B------:R-:W-:Y:S02]  /*7e00*/  @!P1 ISETP.GE.AND P3, PT, R153, R0, PT ;  /* 0x000000009900920c */ /* 0x000fe40003f66270 */
[----:B------:R-:W-:-:S02]  /*7e10*/  LEA R96, P6, R97, c[0x0][0x188], 0x2 ;  /* 0x0000620061607a11 */ /* 0x000fc400078c10ff */
[----:B------:R-:W-:Y:S01]  /*7e20*/  LEA.HI.X.SX32 R98, R219, R148, 0x1, P4 ;  /* 0x00000094db627211 */ /* 0x000fe200020f0eff */
[----:B------:R-:W-:Y:S01]  /*7e30*/  FMUL.FTZ R105, R37, R105 ;  /* 0x0000006925697220 */ /* 0x000fe20000410000 */
[----:B------:R-:W-:Y:S01]  /*7e40*/  @!P1 IADD3 R129, R153, 0x2, RZ ;  /* 0x0000000299819810 */ /* 0x000fe20007ffe0ff */
[----:B------:R-:W-:Y:S01]  /*7e50*/  FFMA.FTZ R102, R38, R102, R101 ;  /* 0x0000006626667223 */ /* 0x000fe20000010065 */
[----:B------:R-:W-:Y:S02]  /*7e60*/  @!P1 FSEL R48, R48, RZ, !P3 ;  /* 0x000000ff30309208 */ /* 0x000fe40005800000 */
[----:B------:R-:W-:Y:S01]  /*7e70*/  LEA.HI.X R97, R97, c[0x0][0x18c], R98, 0x2, P6 ;  /* 0x0000630061617a11 */ /* 0x000fe200030f1462 */
[----:B------:R-:W-:Y:S01]  /*7e80*/  FFMA.FTZ R105, R36, R104, R105 ;  /* 0x0000006824697223 */ /* 0x000fe20000010069 */
[----:B------:R-:W-:Y:S02]  /*7e90*/  @!P1 ISETP.GE.AND P3, PT, R129, R0, PT ;  /* 0x000000008100920c */ /* 0x000fe40003f66270 */
[----:B------:R-:W-:-:S02]  /*7ea0*/  IADD3 R101, P6, R218, R140, RZ ;  /* 0x0000008cda657210 */ /* 0x000fc40007fde0ff */
[----:B------:R-:W-:Y:S01]  /*7eb0*/  @!P1 IADD3 R129, R153, 0x3, RZ ;  /* 0x0000000399819810 */ /* 0x000fe20007ffe0ff */
[----:B------:R-:W-:Y:S01]  /*7ec0*/  FADD.FTZ R6, R99, R6 ;  /* 0x0000000663067221 */ /* 0x000fe20000010000 */
[----:B------:R-:W-:Y:S01]  /*7ed0*/  LEA.HI.X.SX32 R104, R218, R148, 0x1, P6 ;  /* 0x00000094da687211 */ /* 0x000fe200030f0eff */
[----:B------:R-:W2:Y:S01]  /*7ee0*/  LDG.E.128.CONSTANT R96, [R96.64] ;  /* 0x0000000a60607981 */ /* 0x000ea2000c1e9d00 */
[----:B------:R-:W-:Y:S01]  /*7ef0*/  @!P1 ISETP.GE.AND P0, PT, R129, R0, PT ;  /* 0x000000008100920c */ /* 0x000fe20003f06270 */
[----:B------:R-:W-:Y:S01]  /*7f00*/  FFMA.FTZ R106, R38, R106, R105 ;  /* 0x0000006a266a7223 */ /* 0x000fe20000010069 */
[----:B------:R-:W-:Y:S02]  /*7f10*/  LEA R100, P6, R101, c[0x0][0x188], 0x2 ;  /* 0x0000620065647a11 */ /* 0x000fe400078c10ff */
[----:B------:R-:W-:Y:S02]  /*7f20*/  @!P1 IADD3 R105, R153, 0x2, RZ ;  /* 0x0000000299699810 */ /* 0x000fe40007ffe0ff */
[----:B------:R-:W-:-:S02]  /*7f30*/  LEA.HI.X R101, R101, c[0x0][0x18c], R104, 0x2, P6 ;  /* 0x0000630065657a11 */ /* 0x000fc400030f1468 */
[----:B------:R-:W-:Y:S02]  /*7f40*/  @!P1 FSEL R54, R54, RZ, !P3 ;  /* 0x000000ff36369208 */ /* 0x000fe40005800000 */
[----:B------:R-:W-:Y:S02]  /*7f50*/  @!P1 FSEL R55, R55, RZ, !P0 ;  /* 0x000000ff37379208 */ /* 0x000fe40004000000 */
[-C--:B------:R-:W-:Y:S02]  /*7f60*/  @!P1 ISETP.GE.AND P3, PT, R105, R0.reuse, PT ;  /* 0x000000006900920c */ /* 0x080fe40003f66270 */
[CC--:B------:R-:W-:Y:S02]  /*7f70*/  @!P1 ISETP.GE.AND P0, PT, R153.reuse, R0.reuse, PT ;  /* 0x000000009900920c */ /* 0x0c0fe40003f06270 */
[C---:B------:R-:W-:Y:S02]  /*7f80*/  @!P1 IADD3 R129, R153.reuse, 0x2, RZ ;  /* 0x0000000299819810 */ /* 0x040fe40007ffe0ff */
[----:B------:R-:W-:Y:S01]  /*7f90*/  @!P1 IADD3 R105, R153, 0x3, RZ ;  /* 0x0000000399699810 */ /* 0x000fe20007ffe0ff */
[----:B------:R-:W-:Y:S01]  /*7fa0*/  FADD.FTZ R7, R128, R7 ;  /* 0x0000000780077221 */ /* 0x000fe20000010000 */
[----:B---3--:R-:W-:Y:S01]  /*7fb0*/  @!P1 FSEL R56, R56, RZ, !P0 ;  /* 0x000000ff38389208 */ /* 0x008fe20004000000 */
[----:B------:R-:W-:Y:S01]  /*7fc0*/  FFMA.FTZ R128, R39, R103, R102 ;  /* 0x0000006727807223 */ /* 0x000fe20000010066 */
[-C--:B------:R-:W-:Y:S01]  /*7fd0*/  @!P1 ISETP.GE.AND P4, PT, R129, R0.reuse, PT ;  /* 0x000000008100920c */ /* 0x080fe20003f86270 */
[----:B------:R-:W3:Y:S01]  /*7fe0*/  LDG.E.128.CONSTANT R100, [R100.64] ;  /* 0x0000000a64647981 */ /* 0x000ee2000c1e9d00 */
[----:B------:R-:W-:-:S02]  /*7ff0*/  @!P1 ISETP.GE.AND P0, PT, R105, R0, PT ;  /* 0x000000006900920c */ /* 0x000fc40003f06270 */
[C---:B------:R-:W-:Y:S02]  /*8000*/  @!P1 IADD3 R129, R153.reuse, 0x3, RZ ;  /* 0x0000000399819810 */ /* 0x040fe40007ffe0ff */
[----:B------:R-:W-:Y:S02]  /*8010*/  @!P1 IADD3 R105, R153, 0x1, RZ ;  /* 0x0000000199699810 */ /* 0x000fe40007ffe0ff */
[----:B------:R-:W-:Y:S02]  /*8020*/  @!P1 FSEL R53, R53, RZ, !P5 ;  /* 0x000000ff35359208 */ /* 0x000fe40006800000 */
[----:B------:R-:W-:Y:S02]  /*8030*/  @!P1 FSEL R57, R57, RZ, !P2 ;  /* 0x000000ff39399208 */ /* 0x000fe40005000000 */
[-C--:B------:R-:W-:Y:S02]  /*8040*/  @!P1 ISETP.GE.AND P5, PT, R129, R0.reuse, PT ;  /* 0x000000008100920c */ /* 0x080fe40003fa6270 */
[----:B------:R-:W-:-:S02]  /*8050*/  @!P1 ISETP.GE.AND P2, PT, R105, R0, PT ;  /* 0x000000006900920c */ /* 0x000fc40003f46270 */
[----:B------:R-:W-:Y:S02]  /*8060*/  @!P1 FSEL R58, R58, RZ, !P4 ;  /* 0x000000ff3a3a9208 */ /* 0x000fe40006000000 */
[C---:B------:R-:W-:Y:S02]  /*8070*/  @!P1 IADD3 R105, R153.reuse, 0x2, RZ ;  /* 0x0000000299699810 */ /* 0x040fe40007ffe0ff */
[-C--:B------:R-:W-:Y:S02]  /*8080*/  @!P1 ISETP.GE.AND P4, PT, R153, R0.reuse, PT ;  /* 0x000000009900920c */ /* 0x080fe40003f86270 */
[----:B------:R-:W-:Y:S02]  /*8090*/  @!P1 FSEL R59, R59, RZ, !P5 ;  /* 0x000000ff3b3b9208 */ /* 0x000fe40006800000 */
[----:B------:R-:W-:Y:S02]  /*80a0*/  @!P1 ISETP.GE.AND P5, PT, R105, R0, PT ;  /* 0x000000006900920c */ /* 0x000fe40003fa6270 */
[----:B----4-:R-:W-:-:S02]  /*80b0*/  @!P1 FSEL R60, R60, RZ, !P4 ;  /* 0x000000ff3c3c9208 */ /* 0x010fc40006000000 */
[----:B------:R-:W-:Y:S01]  /*80c0*/  IADD3 R105, P4, R217, R140, RZ ;  /* 0x0000008cd9697210 */ /* 0x000fe20007f9e0ff */
[----:B------:R-:W-:-:S03]  /*80d0*/  FFMA.FTZ R107, R39, R107, R106 ;  /* 0x0000006b276b7223 */ /* 0x000fc6000001006a */
[----:B------:R-:W-:Y:S02]  /*80e0*/  LEA.HI.X.SX32 R106, R217, R148, 0x1, P4 ;  /* 0x00000094d96a7211 */ /* 0x000fe400020f0eff */
[----:B------:R-:W-:Y:S01]  /*80f0*/  LEA R104, P4, R105, c[0x0][0x188], 0x2 ;  /* 0x0000620069687a11 */ /* 0x000fe200078810ff */
[----:B------:R-:W-:-:S03]  /*8100*/  FMUL.FTZ R109, R37, R109 ;  /* 0x0000006d256d7220 */ /* 0x000fc60000410000 */
[----:B------:R-:W-:Y:S01]  /*8110*/  LEA.HI.X R105, R105, c[0x0][0x18c], R106, 0x2, P4 ;  /* 0x0000630069697a11 */ /* 0x000fe200020f146a */
[----:B------:R-:W-:Y:S01]  /*8120*/  FFMA.FTZ R109, R36, R108, R109 ;  /* 0x0000006c246d7223 */ /* 0x000fe2000001006d */
[----:B------:R-:W-:Y:S01]  /*8130*/  @!P1 IADD3 R129, R153, 0x1, RZ ;  /* 0x0000000199819810 */ /* 0x000fe20007ffe0ff */
[----:B------:R-:W-:Y:S01]  /*8140*/  FADD.FTZ R4, R107, R4 ;  /* 0x000000046b047221 */ /* 0x000fe20000010000 */
[----:B------:R-:W-:Y:S01]  /*8150*/  @!P1 FSEL R62, R62, RZ, !P3 ;  /* 0x000000ff3e3e9208 */ /* 0x000fe20005800000 */
[----:B------:R-:W-:Y:S01]  /*8160*/  FMUL.FTZ R113, R37, R113 ;  /* 0x0000007125717220 */ /* 0x000fe20000410000 */
[----:B------:R-:W4:Y:S01]  /*8170*/  LDG.E.128.CONSTANT R104, [R104.64] ;  /* 0x0000000a68687981 */ /* 0x000f22000c1e9d00 */
[----:B------:R-:W-:Y:S01]  /*8180*/  FFMA.FTZ R110, R38, R110, R109 ;  /* 0x0000006e266e7223 */ /* 0x000fe2000001006d */
[----:B------:R-:W-:Y:S02]  /*8190*/  @!P1 ISETP.GE.AND P3, PT, R153, R0, PT ;  /* 0x000000009900920c */ /* 0x000fe40003f66270 */
[----:B------:R-:W-:Y:S01]  /*81a0*/  @!P1 FSEL R63, R63, RZ, !P0 ;  /* 0x000000ff3f3f9208 */ /* 0x000fe20004000000 */
[----:B------:R-:W-:Y:S01]  /*81b0*/  FFMA.FTZ R113, R36, R112, R113 ;  /* 0x0000007024717223 */ /* 0x000fe20000010071 */
[----:B------:R-:W-:-:S02]  /*81c0*/  @!P1 ISETP.GE.AND P6, PT, R129, R0, PT ;  /* 0x000000008100920c */ /* 0x000fc40003fc6270 */
[----:B------:R-:W-:Y:S02]  /*81d0*/  IADD3 R109, P0, R216, R140, RZ ;  /* 0x0000008cd86d7210 */ /* 0x000fe40007f1e0ff */
[----:B------:R-:W-:Y:S02]  /*81e0*/  @!P1 IADD3 R129, R153, 0x3, RZ ;  /* 0x0000000399819810 */ /* 0x000fe40007ffe0ff */
[----:B-----5:R-:W-:Y:S01]  /*81f0*/  @!P1 FSEL R64, R64, RZ, !P3 ;  /* 0x000000ff40409208 */ /* 0x020fe20005800000 */
[----:B------:R-:W-:Y:S01]  /*8200*/  FFMA.FTZ R114, R38, R114, R113 ;  /* 0x0000007226727223 */ /* 0x000fe20000010071 */
[----:B------:R-:W-:Y:S02]  /*8210*/  @!P1 FSEL R61, R61, RZ, !P6 ;  /* 0x000000ff3d3d9208 */ /* 0x000fe40007000000 */
[----:B------:R-:W-:Y:S02]  /*8220*/  LEA R108, P3, R109, c[0x0][0x188], 0x2 ;  /* 0x000062006d6c7a11 */ /* 0x000fe400078610ff */
[----:B------:R-:W-:Y:S01]  /*8230*/  LEA.HI.X.SX32 R112, R216, R148, 0x1, P0 ;  /* 0x00000094d8707211 */ /* 0x000fe200000f0eff */
[----:B------:R-:W-:Y:S01]  /*8240*/  FMUL.FTZ R117, R37, R117 ;  /* 0x0000007525757220 */ /* 0x000fe20000410000 */
[----:B------:R-:W-:-:S02]  /*8250*/  @!P1 ISETP.GE.AND P6, PT, R129, R0, PT ;  /* 0x000000008100920c */ /* 0x000fc40003fc6270 */
[----:B------:R-:W-:Y:S02]  /*8260*/  @!P1 FSEL R66, R66, RZ, !P5 ;  /* 0x000000ff42429208 */ /* 0x000fe40006800000 */
[----:B------:R-:W-:Y:S01]  /*8270*/  IADD3 R113, P5, R215, R140, RZ ;  /* 0x0000008cd7717210 */ /* 0x000fe20007fbe0ff */
[----:B------:R-:W-:Y:S01]  /*8280*/  FFMA.FTZ R115, R39, R115, R114 ;  /* 0x0000007327737223 */ /* 0x000fe20000010072 */
[----:B------:R-:W-:Y:S01]  /*8290*/  LEA.HI.X R109, R109, c[0x0][0x18c], R112, 0x2, P3 ;  /* 0x000063006d6d7a11 */ /* 0x000fe200018f1470 */
[----:B------:R-:W-:Y:S01]  /*82a0*/  FFMA.FTZ R117, R36, R116, R117 ;  /* 0x0000007424757223 */ /* 0x000fe20000010075 */
[----:B------:R-:W-:Y:S02]  /*82b0*/  @!P1 FSEL R67, R67, RZ, !P6 ;  /* 0x000000ff43439208 */ /* 0x000fe40007000000 */
[----:B------:R-:W-:Y:S02]  /*82c0*/  LEA R112, P6, R113, c[0x0][0x188], 0x2 ;  /* 0x0000620071707a11 */ /* 0x000fe400078c10ff */
[----:B------:R-:W-:Y:S01]  /*82d0*/  LEA.HI.X.SX32 R114, R215, R148, 0x1, P5 ;  /* 0x00000094d7727211 */ /* 0x000fe200028f0eff */
[----:B------:R-:W-:-:S02]  /*82e0*/  FADD.FTZ R5, R128, R5 ;  /* 0x0000000580057221 */ /* 0x000fc40000010000 */
[----:B------:R-:W-:Y:S01]  /*82f0*/  FFMA.FTZ R128, R39, R111, R110 ;  /* 0x0000006f27807223 */ /* 0x000fe2000001006e */
[----:B------:R-:W-:Y:S01]  /*8300*/  LEA.HI.X R113, R113, c[0x0][0x18c], R114, 0x2, P6 ;  /* 0x0000630071717a11 */ /* 0x000fe200030f1472 */
[----:B------:R-:W5:Y:S01]  /*8310*/  LDG.E.128.CONSTANT R108, [R108.64] ;  /* 0x0000000a6c6c7981 */ /* 0x000f62000c1e9d00 */
[----:B------:R-:W-:Y:S01]  /*8320*/  FFMA.FTZ R118, R38, R118, R117 ;  /* 0x0000007626767223 */ /* 0x000fe20000010075 */
[----:B------:R-:W-:-:S03]  /*8330*/  IADD3 R117, P6, R214, R140, RZ ;  /* 0x0000008cd6757210 */ /* 0x000fc60007fde0ff */
[----:B------:R-:W-:Y:S01]  /*8340*/  FFMA.FTZ R119, R39, R119, R118 ;  /* 0x0000007727777223 */ /* 0x000fe20000010076 */
[----:B------:R-:W-:Y:S02]  /*8350*/  LEA.HI.X.SX32 R118, R214, R148, 0x1, P6 ;  /* 0x00000094d6767211 */ /* 0x000fe400030f0eff */
[----:B------:R-:W-:Y:S01]  /*8360*/  LEA R116, P6, R117, c[0x0][0x188], 0x2 ;  /* 0x0000620075747a11 */ /* 0x000fe200078c10ff */
[----:B------:R-:W-:Y:S01]  /*8370*/  FADD.FTZ R2, R115, R2 ;  /* 0x0000000273027221 */ /* 0x000fe20000010000 */
[----:B------:R-:W-:Y:S01]  /*8380*/  @!P1 IADD3 R129, R153, 0x1, RZ ;  /* 0x0000000199819810 */ /* 0x000fe20007ffe0ff */
[----:B------:R-:W4:Y:S01]  /*8390*/  LDG.E.128.CONSTANT R112, [R112.64] ;  /* 0x0000000a70707981 */ /* 0x000f22000c1e9d00 */
[----:B------:R-:W-:Y:S01]  /*83a0*/  LEA.HI.X R117, R117, c[0x0][0x18c], R118, 0x2, P6 ;  /* 0x0000630075757a11 */ /* 0x000fe200030f1476 */
[----:B------:R-:W-:Y:S01]  /*83b0*/  FADD.FTZ R32, R119, R32 ;  /* 0x0000002077207221 */ /* 0x000fe20000010000 */
[----:B------:R-:W-:Y:S02]  /*83c0*/  @!P1 ISETP.GE.AND P4, PT, R129, R0, PT ;  /* 0x000000008100920c */ /* 0x000fe40003f86270 */
[----:B------:R-:W-:-:S02]  /*83d0*/  @!P1 IADD3 R129, R153, 0x2, RZ ;  /* 0x0000000299819810 */ /* 0x000fc40007ffe0ff */
[----:B------:R-:W4:Y:S01]  /*83e0*/  LDG.E.128.CONSTANT R116, [R116.64] ;  /* 0x0000000a74747981 */ /* 0x000f22000c1e9d00 */
[----:B------:R-:W-:Y:S01]  /*83f0*/  FMUL.FTZ R121, R37, R121 ;  /* 0x0000007925797220 */ /* 0x000fe20000410000 */
[----:B------:R-:W-:Y:S02]  /*8400*/  @!P1 ISETP.GE.AND P0, PT, R129, R0, PT ;  /* 0x000000008100920c */ /* 0x000fe40003f06270 */
[----:B------:R-:W-:Y:S01]  /*8410*/  @!P1 IADD3 R129, R153, 0x3, RZ ;  /* 0x0000000399819810 */ /* 0x000fe20007ffe0ff */
[----:B------:R-:W-:Y:S01]  /*8420*/  FFMA.FTZ R121, R36, R120, R121 ;  /* 0x0000007824797223 */ /* 0x000fe20000010079 */
[----:B------:R-:W-:Y:S02]  /*8430*/  @!P1 FSEL R65, R65, RZ, !P2 ;  /* 0x000000ff41419208 */ /* 0x000fe40005000000 */
[----:B------:R-:W-:Y:S01]  /*8440*/  @!P1 ISETP.GE.AND P2, PT, R129, R0, PT ;  /* 0x000000008100920c */ /* 0x000fe20003f46270 */
[----:B------:R-:W-:Y:S02]  /*8450*/  FFMA.FTZ R122, R38, R122, R121 ;  /* 0x0000007a267a7223 */ /* 0x000fe40000010079 */
[----:B------:R-:W-:Y:S01]  /*8460*/  FMUL.FTZ R41, R37, R41 ;  /* 0x0000002925297220 */ /* 0x000fe20000410000 */
[----:B------:R-:W-:-:S02]  /*8470*/  @!P1 FSEL R71, R71, RZ, !P2 ;  /* 0x000000ff47479208 */ /* 0x000fc40005000000 */
[----:B------:R-:W-:Y:S01]  /*8480*/  IADD3 R121, P2, R213, R140, RZ ;  /* 0x0000008cd5797210 */ /* 0x000fe20007f5e0ff */
[C---:B------:R-:W-:Y:S01]  /*8490*/  FFMA.FTZ R41, R36.reuse, R40, R41 ;  /* 0x0000002824297223 */ /* 0x040fe20000010029 */
[----:B------:R-:W-:Y:S01]  /*84a0*/  @!P1 IADD3 R131, R153, 0x1, RZ ;  /* 0x0000000199839810 */ /* 0x000fe20007ffe0ff */
[----:B------:R-:W-:Y:S01]  /*84b0*/  FMUL.FTZ R125, R37, R125 ;  /* 0x0000007d257d7220 */ /* 0x000fe20000410000 */
[----:B------:R-:W-:Y:S02]  /*84c0*/  LEA.HI.X.SX32 R40, R213, R148, 0x1, P2 ;  /* 0x00000094d5287211 */ /* 0x000fe400010f0eff */
[----:B------:R-:W-:Y:S01]  /*84d0*/  LEA R120, P2, R121, c[0x0][0x188], 0x2 ;  /* 0x0000620079787a11 */ /* 0x000fe200078410ff */
[----:B------:R-:W-:Y:S01]  /*84e0*/  FFMA.FTZ R125, R36, R124, R125 ;  /* 0x0000007c247d7223 */ /* 0x000fe2000001007d */
[----:B------:R-:W-:Y:S01]  /*84f0*/  @!P1 ISETP.GE.AND P3, PT, R131, R0, PT ;  /* 0x000000008300920c */ /* 0x000fe20003f66270 */
[----:B------:R-:W-:Y:S01]  /*8500*/  FFMA.FTZ R42, R38, R42, R41 ;  /* 0x0000002a262a7223 */ /* 0x000fe20000010029 */
[----:B------:R-:W-:-:S02]  /*8510*/  LEA.HI.X R121, R121, c[0x0][0x18c], R40, 0x2, P2 ;  /* 0x0000630079797a11 */ /* 0x000fc400010f1428 */
[----:B------:R-:W-:Y:S01]  /*8520*/  IADD3 R41, P2, R212, R140, RZ ;  /* 0x0000008cd4297210 */ /* 0x000fe20007f5e0ff */
[----:B------:R-:W-:Y:S01]  /*8530*/  FFMA.FTZ R126, R38, R126, R125 ;  /* 0x0000007e267e7223 */ /* 0x000fe2000001007d */
[----:B------:R-:W-:Y:S01]  /*8540*/  @!P1 IADD3 R125, R153, 0x3, RZ ;  /* 0x00000003997d9810 */ /* 0x000fe20007ffe0ff */
[----:B------:R-:W-:Y:S01]  /*8550*/  FADD.FTZ R3, R128, R3 ;  /* 0x0000000380037221 */ /* 0x000fe20000010000 */
[----:B------:R-:W-:Y:S01]  /*8560*/  @!P1 FSEL R73, R73, RZ, !P3 ;  /* 0x000000ff49499208 */ /* 0x000fe20005800000 */
[----:B------:R-:W-:Y:S01]  /*8570*/  FFMA.FTZ R40, R39, R123, R122 ;  /* 0x0000007b27287223 */ /* 0x000fe2000001007a */
[----:B------:R-:W-:Y:S01]  /*8580*/  @!P1 IADD3 R129, R153, 0x2, RZ ;  /* 0x0000000299819810 */ /* 0x000fe20007ffe0ff */
[----:B------:R-:W5:Y:S01]  /*8590*/  LDG.E.128.CONSTANT R120, [R120.64] ;  /* 0x0000000a78787981 */ /* 0x000f62000c1e9d00 */
[----:B------:R-:W-:Y:S02]  /*85a0*/  LEA R124, P3, R41, c[0x0][0x188], 0x2 ;  /* 0x00006200297c7a11 */ /* 0x000fe400078610ff */
[----:B------:R-:W-:Y:S01]  /*85b0*/  LEA.HI.X.SX32 R128, R212, R148, 0x1, P2 ;  /* 0x00000094d4807211 */ /* 0x000fe200010f0eff */
[----:B------:R-:W-:Y:S01]  /*85c0*/  FMUL.FTZ R45, R37, R45 ;  /* 0x0000002d252d7220 */ /* 0x000fe20000410000 */
[----:B------:R-:W-:-:S02]  /*85d0*/  @!P1 ISETP.GE.AND P2, PT, R125, R0, PT ;  /* 0x000000007d00920c */ /* 0x000fc40003f46270 */
[----:B------:R-:W-:Y:S02]  /*85e0*/  @!P1 ISETP.GE.AND P5, PT, R129, R0, PT ;  /* 0x000000008100920c */ /* 0x000fe40003fa6270 */
[----:B------:R-:W-:Y:S02]  /*85f0*/  LEA.HI.X R125, R41, c[0x0][0x18c], R128, 0x2, P3 ;  /* 0x00006300297d7a11 */ /* 0x000fe400018f1480 */
[----:B------:R-:W-:Y:S01]  /*8600*/  IADD3 R41, P3, R211, R140, RZ ;  /* 0x0000008cd3297210 */ /* 0x000fe20007f7e0ff */
[----:B------:R-:W-:Y:S01]  /*8610*/  FADD.FTZ R15, R40, R15 ;  /* 0x0000000f280f7221 */ /* 0x000fe20000010000 */
[C---:B------:R-:W-:Y:S01]  /*8620*/  @!P1 ISETP.GE.AND P6, PT, R153.reuse, R0, PT ;  /* 0x000000009900920c */ /* 0x040fe20003fc6270 */
[----:B------:R-:W-:Y:S01]  /*8630*/  FFMA.FTZ R45, R36, R44, R45 ;  /* 0x0000002c242d7223 */ /* 0x000fe2000001002d */
[----:B------:R-:W-:Y:S02]  /*8640*/  @!P1 FSEL R74, R74, RZ, !P5 ;  /* 0x000000ff4a4a9208 */ /* 0x000fe40006800000 */
[----:B------:R-:W-:-:S02]  /*8650*/  @!P1 IADD3 R129, R153, 0x3, RZ ;  /* 0x0000000399819810 */ /* 0x000fc40007ffe0ff */
[----:B------:R-:W-:Y:S02]  /*8660*/  LEA R40, P5, R41, c[0x0][0x188], 0x2 ;  /* 0x0000620029287a11 */ /* 0x000fe400078a10ff */
[----:B------:R-:W-:Y:S01]  /*8670*/  LEA.HI.X.SX32 R44, R211, R148, 0x1, P3 ;  /* 0x00000094d32c7211 */ /* 0x000fe200018f0eff */
[----:B------:R-:W-:Y:S01]  /*8680*/  FFMA.FTZ R42, R39, R43, R42 ;  /* 0x0000002b272a7223 */ /* 0x000fe2000001002a */
[----:B------:R-:W-:Y:S01]  /*8690*/  @!P1 FSEL R68, R68, RZ, !P6 ;  /* 0x000000ff44449208 */ /* 0x000fe20007000000 */
[----:B------:R-:W-:Y:S01]  /*86a0*/  FMUL.FTZ R49, R37, R49 ;  /* 0x0000003125317220 */ /* 0x000fe20000410000 */
[----:B------:R-:W-:Y:S01]  /*86b0*/  @!P1 ISETP.GE.AND P6, PT, R129, R0, PT ;  /* 0x000000008100920c */ /* 0x000fe20003fc6270 */
[----:B------:R-:W-:Y:S01]  /*86c0*/  FFMA.FTZ R46, R38, R46, R45 ;  /* 0x0000002e262e7223 */ /* 0x000fe2000001002d */
[----:B------:R-:W-:Y:S01]  /*86d0*/  LEA.HI.X R41, R41, c[0x0][0x18c], R44, 0x2, P5 ;  /* 0x0000630029297a11 */ /* 0x000fe200028f142c */
[----:B------:R-:W-:Y:S01]  /*86e0*/  FFMA.FTZ R43, R39, R127, R126 ;  /* 0x0000007f272b7223 */ /* 0x000fe2000001007e */
[----:B------:R-:W-:Y:S01]  /*86f0*/  IADD3 R45, P5, R210, R140, RZ ;  /* 0x0000008cd22d7210 */ /* 0x000fe20007fbe0ff */
[----:B------:R-:W5:Y:S01]  /*8700*/  LDG.E.128.CONSTANT R124, [R124.64] ;  /* 0x0000000a7c7c7981 */ /* 0x000f62000c1e9d00 */
[----:B------:R-:W-:Y:S01]  /*8710*/  FFMA.FTZ R49, R36, R48, R49 ;  /* 0x0000003024317223 */ /* 0x000fe20000010031 */
[----:B------:R-:W-:Y:S01]  /*8720*/  @!P1 FSEL R75, R75, RZ, !P6 ;  /* 0x000000ff4b4b9208 */ /* 0x000fe20007000000 */
[----:B------:R-:W-:Y:S01]  /*8730*/  FADD.FTZ R29, R42, R29 ;  /* 0x0000001d2a1d7221 */ /* 0x000fe20000010000 */
[----:B------:R-:W-:Y:S01]  /*8740*/  @!P1 IADD3 R129, R153, 0x1, RZ ;  /* 0x0000000199819810 */ /* 0x000fe20007ffe0ff */
[----:B------:R-:W-:Y:S01]  /*8750*/  FADD.FTZ R24, R43, R24 ;  /* 0x000000182b187221 */ /* 0x000fe20000010000 */
[----:B------:R-:W-:Y:S01]  /*8760*/  LEA R44, P6, R45, c[0x0][0x188], 0x2 ;  /* 0x000062002d2c7a11 */ /* 0x000fe200078c10ff */
[----:B------:R-:W5:Y:S01]  /*8770*/  LDG.E.128.CONSTANT R40, [R40.64] ;  /* 0x0000000a28287981 */ /* 0x000f62000c1e9d00 */
[----:B------:R-:W-:-:S02]  /*8780*/  LEA.HI.X.SX32 R48, R210, R148, 0x1, P5 ;  /* 0x00000094d2307211 */ /* 0x000fc400028f0eff */
[----:B------:R-:W-:Y:S02]  /*8790*/  @!P1 FSEL R69, R69, RZ, !P4 ;  /* 0x000000ff45459208 */ /* 0x000fe40006000000 */
[----:B------:R-:W-:Y:S01]  /*87a0*/  @!P1 FSEL R70, R70, RZ, !P0 ;  /* 0x000000ff46469208 */ /* 0x000fe20004000000 */
[----:B------:R-:W-:Y:S01]  /*87b0*/  FFMA.FTZ R50, R38, R50, R49 ;  /* 0x0000003226327223 */ /* 0x000fe20000010031 */
[-C--:B------:R-:W-:Y:S02]  /*87c0*/  @!P1 ISETP.GE.AND P4, PT, R129, R0.reuse, PT ;  /* 0x000000008100920c */ /* 0x080fe40003f86270 */
[----:B------:R-:W-:Y:S02]  /*87d0*/  @!P1 ISETP.GE.AND P0, PT, R153, R0, PT ;  /* 0x000000009900920c */ /* 0x000fe40003f06270 */
[----:B------:R-:W-:Y:S02]  /*87e0*/  LEA.HI.X R45, R45, c[0x0][0x18c], R48, 0x2, P6 ;  /* 0x000063002d2d7a11 */ /* 0x000fe400030f1430 */
[----:B------:R-:W-:-:S02]  /*87f0*/  @!P1 IADD3 R129, R153, 0x2, RZ ;  /* 0x0000000299819810 */ /* 0x000fc40007ffe0ff */
[CC--:B------:R-:W-:Y:S02]  /*8800*/  @!P1 ISETP.GE.AND P6, PT, R153.reuse, R0.reuse, PT ;  /* 0x000000009900920c */ /* 0x0c0fe40003fc6270 */
[----:B------:R-:W-:Y:S02]  /*8810*/  @!P1 IADD3 R49, R153, 0x3, RZ ;  /* 0x0000000399319810 */ /* 0x000fe40007ffe0ff */
[----:B------:R-:W-:Y:S02]  /*8820*/  @!P1 FSEL R72, R72, RZ, !P0 ;  /* 0x000000ff48489208 */ /* 0x000fe40004000000 */
[----:B------:R-:W-:Y:S02]  /*8830*/  @!P1 ISETP.GE.AND P0, PT, R129, R0, PT ;  /* 0x000000008100920c */ /* 0x000fe40003f06270 */
[----:B------:R-:W-:Y:S02]  /*8840*/  @!P1 FSEL R76, R76, RZ, !P6 ;  /* 0x000000ff4c4c9208 */ /* 0x000fe40007000000 */
[----:B------:R-:W-:-:S02]  /*8850*/  @!P1 IADD3 R129, R153, 0x1, RZ ;  /* 0x0000000199819810 */ /* 0x000fc40007ffe0ff */
[-C--:B------:R-:W-:Y:S02]  /*8860*/  @!P1 ISETP.GE.AND P6, PT, R49, R0.reuse, PT ;  /* 0x000000003100920c */ /* 0x080fe40003fc6270 */
[----:B------:R-:W-:Y:S01]  /*8870*/  @!P1 IADD3 R49, R153, 0x1, RZ ;  /* 0x0000000199319810 */ /* 0x000fe20007ffe0ff */
[----:B------:R-:W-:Y:S01]  /*8880*/  FMUL.FTZ R53, R37, R53 ;  /* 0x0000003525357220 */ /* 0x000fe20000410000 */
[-C--:B------:R-:W-:Y:S02]  /*8890*/  @!P1 ISETP.GE.AND P3, PT, R129, R0.reuse, PT ;  /* 0x000000008100920c */ /* 0x080fe40003f66270 */
[----:B------:R-:W-:Y:S02]  /*88a0*/  @!P1 FSEL R77, R77, RZ, !P4 ;  /* 0x000000ff4d4d9208 */ /* 0x000fe40006000000 */
[----:B------:R-:W-:Y:S02]  /*88b0*/  @!P1 IADD3 R129, R153, 0x2, RZ ;  /* 0x0000000299819810 */ /* 0x000fe40007ffe0ff */
[----:B------:R-:W-:-:S02]  /*88c0*/  @!P1 ISETP.GE.AND P4, PT, R49, R0, PT ;  /* 0x000000003100920c */ /* 0x000fc40003f86270 */
[----:B------:R-:W-:Y:S02]  /*88d0*/  @!P1 FSEL R79, R79, RZ, !P2 ;  /* 0x000000ff4f4f9208 */ /* 0x000fe40005000000 */
[----:B------:R-:W-:Y:S01]  /*88e0*/  IADD3 R49, P2, R209, R140, RZ ;  /* 0x0000008cd1317210 */ /* 0x000fe20007f5e0ff */
[----:B------:R-:W-:Y:S01]  /*88f0*/  FFMA.FTZ R50, R39, R51, R50 ;  /* 0x0000003327327223 */ /* 0x000fe20000010032 */
[----:B------:R-:W-:Y:S01]  /*8900*/  @!P1 FSEL R78, R78, RZ, !P0 ;  /* 0x000000ff4e4e9208 */ /* 0x000fe20004000000 */
[----:B------:R-:W-:Y:S01]  /*8910*/  FFMA.FTZ R53, R36, R52, R53 ;  /* 0x0000003424357223 */ /* 0x000fe20000010035 */
[-C--:B------:R-:W-:Y:S01]  /*8920*/  @!P1 ISETP.GE.AND P5, PT, R129, R0.reuse, PT ;  /* 0x000000008100920c */ /* 0x080fe20003fa6270 */
[----:B------:R-:W-:Y:S01]  /*8930*/  FFMA.FTZ R129, R39, R47, R46 ;  /* 0x0000002f27817223 */ /* 0x000fe2000001002e */
[C---:B------:R-:W-:Y:S01]  /*8940*/  @!P1 ISETP.GE.AND P0, PT, R153.reuse, R0, PT ;  /* 0x000000009900920c */ /* 0x040fe20003f06270 */
[----:B------:R-:W5:Y:S01]  /*8950*/  LDG.E.128.CONSTANT R44, [R44.64] ;  /* 0x0000000a2c2c7981 */ /* 0x000f62000c1e9d00 */
[----:B------:R-:W-:-:S02]  /*8960*/  @!P1 IADD3 R51, R153, 0x2, RZ ;  /* 0x0000000299339810 */ /* 0x000fc40007ffe0ff */
[----:B------:R-:W-:Y:S02]  /*8970*/  LEA.HI.X.SX32 R52, R209, R148, 0x1, P2 ;  /* 0x00000094d1347211 */ /* 0x000fe400010f0eff */
[----:B------:R-:W-:Y:S02]  /*8980*/  LEA R48, P2, R49, c[0x0][0x188], 0x2 ;  /* 0x0000620031307a11 */ /* 0x000fe400078410ff */
[----:B------:R-:W-:Y:S02]  /*8990*/  @!P1 FSEL R80, R80, RZ, !P0 ;  /* 0x000000ff50509208 */ /* 0x000fe40004000000 */
[-C--:B------:R-:W-:Y:S02]  /*89a0*/  @!P1 ISETP.GE.AND P0, PT, R51, R0.reuse, PT ;  /* 0x000000003300920c */ /* 0x080fe40003f06270 */
[----:B------:R-:W-:Y:S02]  /*89b0*/  @!P1 IADD3 R51, R153, 0x3, RZ ;  /* 0x0000000399339810 */ /* 0x000fe40007ffe0ff */
[----:B------:R-:W-:Y:S01]  /*89c0*/  LEA.HI.X R49, R49, c[0x0][0x18c], R52, 0x2, P2 ;  /* 0x0000630031317a11 */ /* 0x000fe200010f1434 */
[----:B------:R-:W-:Y:S01]  /*89d0*/  FADD.FTZ R23, R50, R23 ;  /* 0x0000001732177221 */ /* 0x000fe20000010000 */
[----:B------:R-:W-:Y:S01]  /*89e0*/  @!P1 ISETP.GE.AND P2, PT, R51, R0, PT ;  /* 0x000000003300920c */ /* 0x000fe20003f46270 */
[----:B------:R-:W-:Y:S01]  /*89f0*/  FFMA.FTZ R54, R38, R54, R53 ;  /* 0x0000003626367223 */ /* 0x000fe20000010035 */
[----:B------:R-:W-:-:S02]  /*8a00*/  @!P1 FSEL R81, R81, RZ, !P3 ;  /* 0x000000ff51519208 */ /* 0x000fc40005800000 */
[----:B------:R-:W5:Y:S01]  /*8a10*/  LDG.E.128.CONSTANT R48, [R48.64] ;  /* 0x0000000a30307981 */ /* 0x000f62000c1e9d00 */
[----:B------:R-:W-:Y:S01]  /*8a20*/  IADD3 R53, P3, R208, R140, RZ ;  /* 0x0000008cd0357210 */ /* 0x000fe20007f7e0ff */
[----:B------:R-:W-:Y:S01]  /*8a30*/  FFMA.FTZ R55, R39, R55, R54 ;  /* 0x0000003727377223 */ /* 0x000fe20000010036 */
[----:B------:R-:W-:Y:S02]  /*8a40*/  @!P1 FSEL R82, R82, RZ, !P5 ;  /* 0x000000ff52529208 */ /* 0x000fe40006800000 */
[----:B------:R-:W-:Y:S02]  /*8a50*/  LEA R52, P5, R53, c[0x0][0x188], 0x2 ;  /* 0x0000620035347a11 */ /* 0x000fe400078a10ff */
[----:B------:R-:W-:-:S04]  /*8a60*/  LEA.HI.X.SX32 R54, R208, R148, 0x1, P3 ;  /* 0x00000094d0367211 */ /* 0x000fc800018f0eff */
[----:B------:R-:W-:Y:S01]  /*8a70*/  LEA.HI.X R53, R53, c[0x0][0x18c], R54, 0x2, P5 ;  /* 0x0000630035357a11 */ /* 0x000fe200028f1436 */
[----:B------:R-:W-:-:S05]  /*8a80*/  FADD.FTZ R28, R55, R28 ;  /* 0x0000001c371c7221 */ /* 0x000fca0000010000 */
[----:B------:R-:W5:Y:S01]  /*8a90*/  LDG.E.128.CONSTANT R52, [R52.64] ;  /* 0x0000000a34347981 */ /* 0x000f62000c1e9d00 */
[----:B------:R-:W-:Y:S01]  /*8aa0*/  FADD.FTZ R22, R129, R22 ;  /* 0x0000001681167221 */ /* 0x000fe20000010000 */
[----:B------:R-:W-:-:S04]  /*8ab0*/  @!P1 IADD3 R129, R153, 0x1, RZ ;  /* 0x0000000199819810 */ /* 0x000fc80007ffe0ff */
[-C--:B------:R-:W-:Y:S02]  /*8ac0*/  @!P1 ISETP.GE.AND P3, PT, R129, R0.reuse, PT ;  /* 0x000000008100920c */ /* 0x080fe40003f66270 */
[----:B------:R-:W-:Y:S02]  /*8ad0*/  @!P1 IADD3 R129, R153, 0x2, RZ ;  /* 0x0000000299819810 */ /* 0x000fe40007ffe0ff */
[----:B------:R-:W-:Y:S02]  /*8ae0*/  @!P1 FSEL R83, R83, RZ, !P6 ;  /* 0x000000ff53539208 */ /* 0x000fe40007000000 */
[-C--:B------:R-:W-:Y:S02]  /*8af0*/  @!P1 ISETP.GE.AND P5, PT, R129, R0.reuse, PT ;  /* 0x000000008100920c */ /* 0x080fe40003fa6270 */
[----:B------:R-:W-:Y:S01]  /*8b00*/  @!P1 ISETP.GE.AND P6, PT, R153, R0, PT ;  /* 0x000000009900920c */ /* 0x000fe20003fc6270 */
[----:B------:R-:W-:Y:S01]  /*8b10*/  FMUL.FTZ R57, R37, R57 ;  /* 0x0000003925397220 */ /* 0x000fe20000410000 */
[----:B------:R-:W-:-:S02]  /*8b20*/  @!P1 IADD3 R129, R153, 0x3, RZ ;  /* 0x0000000399819810 */ /* 0x000fc40007ffe0ff */
[----:B------:R-:W-:Y:S01]  /*8b30*/  @!P1 FSEL R84, R84, RZ, !P6 ;  /* 0x000000ff54549208 */ /* 0x000fe20007000000 */
[----:B------:R-:W-:Y:S01]  /*8b40*/  FFMA.FTZ R57, R36, R56, R57 ;  /* 0x0000003824397223 */ /* 0x000fe20000010039 */
[-C--:B------:R-:W-:Y:S02]  /*8b50*/  @!P1 ISETP.GE.AND P6, PT, R129, R0.reuse, PT ;  /* 0x000000008100920c */ /* 0x080fe40003fc6270 */
[----:B------:R-:W-:Y:S02]  /*8b60*/  @!P1 FSEL R90, R90, RZ, !P5 ;  /* 0x000000ff5a5a9208 */ /* 0x000fe40006800000 */
[C---:B------:R-:W-:Y:S02]  /*8b70*/  @!P1 IADD3 R129, R153.reuse, 0x1, RZ ;  /* 0x0000000199819810 */ /* 0x040fe40007ffe0ff */
[----:B------:R-:W-:Y:S01]  /*8b80*/  @!P1 ISETP.GE.AND P5, PT, R153, R0, PT ;  /* 0x000000009900920c */ /* 0x000fe20003fa6270 */
[----:B------:R-:W-:Y:S01]  /*8b90*/  FMUL.FTZ R61, R37, R61 ;  /* 0x0000003d253d7220 */ /* 0x000fe20000410000 */
[----:B------:R-:W-:Y:S01]  /*8ba0*/  @!P1 FSEL R85, R85, RZ, !P4 ;  /* 0x000000ff55559208 */ /* 0x000fe20006000000 */
[----:B------:R-:W-:Y:S01]  /*8bb0*/  FFMA.FTZ R58, R38, R58, R57 ;  /* 0x0000003a263a7223 */ /* 0x000fe20000010039 */
[----:B------:R-:W-:-:S02]  /*8bc0*/  @!P1 ISETP.GE.AND P4, PT, R129, R0, PT ;  /* 0x000000008100920c */ /* 0x000fc40003f86270 */
[----:B------:R-:W-:Y:S02]  /*8bd0*/  @!P1 FSEL R92, R92, RZ, !P5 ;  /* 0x000000ff5c5c9208 */ /* 0x000fe40006800000 */
[----:B------:R-:W-:Y:S01]  /*8be0*/  IADD3 R57, P5, R207, R140, RZ ;  /* 0x0000008ccf397210 */ /* 0x000fe20007fbe0ff */
[----:B------:R-:W-:Y:S01]  /*8bf0*/  FFMA.FTZ R61, R36, R60, R61 ;  /* 0x0000003c243d7223 */ /* 0x000fe2000001003d */
[----:B------:R-:W-:Y:S02]  /*8c00*/  @!P1 FSEL R93, R93, RZ, !P4 ;  /* 0x000000ff5d5d9208 */ /* 0x000fe40006000000 */
[----:B------:R-:W-:Y:S02]  /*8c10*/  LEA R56, P4, R57, c[0x0][0x188], 0x2 ;  /* 0x0000620039387a11 */ /* 0x000fe400078810ff */
[----:B------:R-:W-:-:S04]  /*8c20*/  LEA.HI.X.SX32 R60, R207, R148, 0x1, P5 ;  /* 0x00000094cf3c7211 */ /* 0x000fc800028f0eff */
[----:B------:R-:W-:Y:S01]  /*8c30*/  LEA.HI.X R57, R57, c[0x0][0x18c], R60, 0x2, P4 ;  /* 0x0000630039397a11 */ /* 0x000fe200020f143c */
[----:B------:R-:W-:-:S05]  /*8c40*/  FFMA.FTZ R128, R39, R59, R58 ;  /* 0x0000003b27807223 */ /* 0x000fca000001003a */
[----:B------:R-:W5:Y:S01]  /*8c50*/  LDG.E.128.CONSTANT R56, [R56.64] ;  /* 0x0000000a38387981 */ /* 0x000f62000c1e9d00 */
[----:B------:R-:W-:Y:S02]  /*8c60*/  @!P1 IADD3 R129, R153, 0x2, RZ ;  /* 0x0000000299819810 */ /* 0x000fe40007ffe0ff */
[----:B------:R-:W-:Y:S02]  /*8c70*/  @!P1 FSEL R86, R86, RZ, !P0 ;  /* 0x000000ff56569208 */ /* 0x000fe40004000000 */
[----:B------:R-:W-:Y:S02]  /*8c80*/  @!P1 FSEL R87, R87, RZ, !P2 ;  /* 0x000000ff57579208 */ /* 0x000fe40005000000 */
[-C--:B------:R-:W-:Y:S02]  /*8c90*/  @!P1 ISETP.GE.AND P0, PT, R129, R0.reuse, PT ;  /* 0x000000008100920c */ /* 0x080fe40003f06270 */
[C---:B------:R-:W-:Y:S02]  /*8ca0*/  @!P1 ISETP.GE.AND P2, PT, R153.reuse, R0, PT ;  /* 0x000000009900920c */ /* 0x040fe40003f46270 */
[----:B------:R-:W-:-:S02]  /*8cb0*/  @!P1 IADD3 R129, R153, 0x3, RZ ;  /* 0x0000000399819810 */ /* 0x000fc40007ffe0ff */
[----:B------:R-:W-:Y:S02]  /*8cc0*/  @!P1 FSEL R88, R88, RZ, !P2 ;  /* 0x000000ff58589208 */ /* 0x000fe40005000000 */
[-C--:B------:R-:W-:Y:S02]  /*8cd0*/  @!P1 ISETP.GE.AND P2, PT, R129, R0.reuse, PT ;  /* 0x000000008100920c */ /* 0x080fe40003f46270 */
[----:B------:R-:W-:Y:S02]  /*8ce0*/  @!P1 IADD3 R129, R153, 0x1, RZ ;  /* 0x0000000199819810 */ /* 0x000fe40007ffe0ff */
[----:B------:R-:W-:Y:S02]  /*8cf0*/  @!P1 FSEL R89, R89, RZ, !P3 ;  /* 0x000000ff59599208 */ /* 0x000fe40005800000 */
[----:B------:R-:W-:Y:S02]  /*8d00*/  @!P1 ISETP.GE.AND P3, PT, R129, R0, PT ;  /* 0x000000008100920c */ /* 0x000fe40003f66270 */
[----:B------:R-:W-:Y:S01]  /*8d10*/  @!P1 IADD3 R129, R153, 0x2, RZ ;  /* 0x0000000299819810 */ /* 0x000fe20007ffe0ff */
[----:B------:R-:W-:Y:S01]  /*8d20*/  FFMA.FTZ R62, R38, R62, R61 ;  /* 0x0000003e263e7223 */ /* 0x000fe2000001003d */
[----:B------:R-:W-:-:S02]  /*8d30*/  @!P1 FSEL R95, R95, RZ, !P2 ;  /* 0x000000ff5f5f9208 */ /* 0x000fc40005000000 */
[----:B------:R-:W-:Y:S02]  /*8d40*/  @!P1 FSEL R91, R91, RZ, !P6 ;  /* 0x000000ff5b5b9208 */ /* 0x000fe40007000000 */
[-C--:B------:R-:W-:Y:S02]  /*8d50*/  @!P1 ISETP.GE.AND P2, PT, R153, R0.reuse, PT ;  /* 0x000000009900920c */ /* 0x080fe40003f46270 */
[----:B------:R-:W-:Y:S02]  /*8d60*/  @!P1 ISETP.GE.AND P6, PT, R129, R0, PT ;  /* 0x000000008100920c */ /* 0x000fe40003fc6270 */
[C---:B------:R-:W-:Y:S02]  /*8d70*/  @!P1 IADD3 R61, R153.reuse, 0x3, RZ ;  /* 0x00000003993d9810 */ /* 0x040fe40007ffe0ff */
[----:B------:R-:W-:Y:S02]  /*8d80*/  @!P1 IADD3 R129, R153, 0x3, RZ ;  /* 0x0000000399819810 */ /* 0x000fe40007ffe0ff */
[----:B--2---:R-:W-:-:S02]  /*8d90*/  @!P1 FSEL R96, R96, RZ, !P2 ;  /* 0x000000ff60609208 */ /* 0x004fc40005000000 */
[-C--:B------:R-:W-:Y:S02]  /*8da0*/  @!P1 ISETP.GE.AND P2, PT, R61, R0.reuse, PT ;  /* 0x000000003d00920c */ /* 0x080fe40003f46270 */
[-C--:B------:R-:W-:Y:S02]  /*8db0*/  @!P1 ISETP.GE.AND P5, PT, R129, R0.reuse, PT ;  /* 0x000000008100920c */ /* 0x080fe40003fa6270 */
[----:B------:R-:W-:Y:S01]  /*8dc0*/  @!P1 IADD3 R61, R153, 0x1, RZ ;  /* 0x00000001993d9810 */ /* 0x000fe20007ffe0ff */
[----:B------:R-:W-:Y:S01]  /*8dd0*/  FMUL.FTZ R65, R37, R65 ;  /* 0x0000004125417220 */ /* 0x000fe20000410000 */
[----:B------:R-:W-:Y:S02]  /*8de0*/  @!P1 FSEL R97, R97, RZ, !P3 ;  /* 0x000000ff61619208 */ /* 0x000fe40005800000 */
[----:B------:R-:W-:Y:S02]  /*8df0*/  @!P1 FSEL R98, R98, RZ, !P6 ;  /* 0x000000ff62629208 */ /* 0x000fe40007000000 */
[----:B------:R-:W-:-:S02]  /*8e00*/  @!P1 ISETP.GE.AND P3, PT, R61, R0, PT ;  /* 0x000000003d00920c */ /* 0x000fc40003f66270 */
[----:B------:R-:W-:Y:S02]  /*8e10*/  @!P1 ISETP.GE.AND P6, PT, R153, R0, PT ;  /* 0x000000009900920c */ /* 0x000fe40003fc6270 */
[----:B------:R-:W-:Y:S02]  /*8e20*/  @!P1 FSEL R99, R99, RZ, !P5 ;  /* 0x000000ff63639208 */ /* 0x000fe40006800000 */
[----:B------:R-:W-:Y:S01]  /*8e30*/  IADD3 R61, P5, R206, R140, RZ ;  /* 0x0000008cce3d7210 */ /* 0x000fe20007fbe0ff */
[----:B------:R-:W-:Y:S01]  /*8e40*/  FFMA.FTZ R65, R36, R64, R65 ;  /* 0x0000004024417223 */ /* 0x000fe20000010041 */
[----:B---3--:R-:W-:Y:S02]  /*8e50*/  @!P1 FSEL R100, R100, RZ, !P6 ;  /* 0x000000ff64649208 */ /* 0x008fe40007000000 */
[----:B------:R-:W-:Y:S02]  /*8e60*/  LEA R60, P6, R61, c[0x0][0x188], 0x2 ;  /* 0x000062003d3c7a11 */ /* 0x000fe400078c10ff */
[----:B------:R-:W-:Y:S01]  /*8e70*/  LEA.HI.X.SX32 R64, R206, R148, 0x1, P5 ;  /* 0x00000094ce407211 */ /* 0x000fe200028f0eff */
[----:B------:R-:W-:-:S03]  /*8e80*/  FFMA.FTZ R66, R38, R66, R65 ;  /* 0x0000004226427223 */ /* 0x000fc60000010041 */
[----:B------:R-:W-:Y:S02]  /*8e90*/  LEA.HI.X R61, R61, c[0x0][0x18c], R64, 0x2, P6 ;  /* 0x000063003d3d7a11 */ /* 0x000fe400030f1440 */
[----:B------:R-:W-:Y:S01]  /*8ea0*/  IADD3 R65, P6, R205, R140, RZ ;  /* 0x0000008ccd417210 */ /* 0x000fe20007fde0ff */
[----:B------:R-:W-:Y:S01]  /*8eb0*/  FFMA.FTZ R62, R39, R63, R62 ;  /* 0x0000003f273e7223 */ /* 0x000fe2000001003e */
[C---:B------:R-:W-:Y:S01]  /*8ec0*/  @!P1 IADD3 R129, R153.reuse, 0x1, RZ ;  /* 0x0000000199819810 */ /* 0x040fe20007ffe0ff */
[----:B------:R-:W-:Y:S01]  /*8ed0*/  FADD.FTZ R35, R128, R35 ;  /* 0x0000002380237221 */ /* 0x000fe20000010000 */
[----:B------:R-:W-:Y:S02]  /*8ee0*/  @!P1 IADD3 R63, R153, 0x2, RZ ;  /* 0x00000002993f9810 */ /* 0x000fe40007ffe0ff */
[----:B------:R-:W-:Y:S02]  /*8ef0*/  LEA.HI.X.SX32 R128, R205, R148, 0x1, P6 ;  /* 0x00000094cd807211 */ /* 0x000fe400030f0eff */
[----:B------:R-:W-:-:S02]  /*8f00*/  LEA R64, P6, R65, c[0x0][0x188], 0x2 ;  /* 0x0000620041407a11 */ /* 0x000fc400078c10ff */
[-C--:B------:R-:W-:Y:S01]  /*8f10*/  @!P1 ISETP.GE.AND P4, PT, R129, R0.reuse, PT ;  /* 0x000000008100920c */ /* 0x080fe20003f86270 */
[----:B------:R-:W-:Y:S01]  /*8f20*/  FFMA.FTZ R66, R39, R67, R66 ;  /* 0x0000004327427223 */ /* 0x000fe20000010042 */
[----:B------:R-:W-:Y:S01]  /*8f30*/  @!P1 IADD3 R131, R153, 0x2, RZ ;  /* 0x0000000299839810 */ /* 0x000fe20007ffe0ff */
[----:B------:R-:W-:Y:S01]  /*8f40*/  FADD.FTZ R21, R62, R21 ;  /* 0x000000153e157221 */ /* 0x000fe20000010000 */
[----:B------:R-:W-:Y:S02]  /*8f50*/  @!P1 ISETP.GE.AND P5, PT, R63, R0, PT ;  /* 0x000000003f00920c */ /* 0x000fe40003fa6270 */
[----:B------:R-:W-:Y:S01]  /*8f60*/  LEA.HI.X R65, R65, c[0x0][0x18c], R128, 0x2, P6 ;  /* 0x0000630041417a11 */ /* 0x000fe200030f1480 */
[----:B------:R-:W2:Y:S01]  /*8f70*/  LDG.E.128.CONSTANT R60, [R60.64] ;  /* 0x0000000a3c3c7981 */ /* 0x000ea2000c1e9d00 */
[----:B------:R-:W-:Y:S02]  /*8f80*/  @!P1 IADD3 R67, R153, 0x3, RZ ;  /* 0x0000000399439810 */ /* 0x000fe40007ffe0ff */
[----:B------:R-:W-:-:S02]  /*8f90*/  @!P1 FSEL R94, R94, RZ, !P0 ;  /* 0x000000ff5e5e9208 */ /* 0x000fc40004000000 */
[----:B------:R-:W-:Y:S02]  /*8fa0*/  @!P1 FSEL R101, R101, RZ, !P4 ;  /* 0x000000ff65659208 */ /* 0x000fe40006000000 */
[-C--:B------:R-:W-:Y:S02]  /*8fb0*/  @!P1 ISETP.GE.AND P0, PT, R131, R0.reuse, PT ;  /* 0x000000008300920c */ /* 0x080fe40003f06270 */
[-C--:B------:R-:W-:Y:S02]  /*8fc0*/  @!P1 ISETP.GE.AND P4, PT, R129, R0.reuse, PT ;  /* 0x000000008100920c */ /* 0x080fe40003f86270 */
[----:B------:R-:W-:Y:S01]  /*8fd0*/  @!P1 IADD3 R129, R153, 0x2, RZ ;  /* 0x0000000299819810 */ /* 0x000fe20007ffe0ff */
[----:B------:R-:W-:Y:S01]  /*8fe0*/  FADD.FTZ R27, R66, R27 ;  /* 0x0000001b421b7221 */ /* 0x000fe20000010000 */
[----:B------:R-:W-:Y:S01]  /*8ff0*/  @!P1 ISETP.GE.AND P6, PT, R67, R0, PT ;  /* 0x000000004300920c */ /* 0x000fe20003fc6270 */
[----:B------:R-:W-:Y:S01]  /*9000*/  FMUL.FTZ R69, R37, R69 ;  /* 0x0000004525457220 */ /* 0x000fe20000410000 */
[----:B------:R-:W3:Y:S01]  /*9010*/  LDG.E.128.CONSTANT R64, [R64.64] ;  /* 0x0000000a40407981 */ /* 0x000ee2000c1e9d00 */
[----:B------:R-:W-:-:S02]  /*9020*/  @!P1 FSEL R102, R102, RZ, !P0 ;  /* 0x000000ff66669208 */ /* 0x000fc40004000000 */
[----:B------:R-:W-:Y:S02]  /*9030*/  @!P1 FSEL R103, R103, RZ, !P2 ;  /* 0x000000ff67679208 */ /* 0x000fe40005000000 */
[-C--:B------:R-:W-:Y:S02]  /*9040*/  @!P1 ISETP.GE.AND P0, PT, R129, R0.reuse, PT ;  /* 0x000000008100920c */ /* 0x080fe40003f06270 */
[C---:B------:R-:W-:Y:S02]  /*9050*/  @!P1 ISETP.GE.AND P2, PT, R153.reuse, R0, PT ;  /* 0x000000009900920c */ /* 0x040fe40003f46270 */
[----:B------:R-:W-:Y:S01]  /*9060*/  @!P1 IADD3 R129, R153, 0x3, RZ ;  /* 0x0000000399819810 */ /* 0x000fe20007ffe0ff */
[----:B------:R-:W-:Y:S01]  /*9070*/  FFMA.FTZ R69, R36, R68, R69 ;  /* 0x0000004424457223 */ /* 0x000fe20000010045 */
[----:B----4-:R-:W-:Y:S02]  /*9080*/  @!P1 FSEL R104, R104, RZ, !P2 ;  /* 0x000000ff68689208 */ /* 0x010fe40005000000 */
[----:B------:R-:W-:Y:S01]  /*9090*/  @!P1 ISETP.GE.AND P2, PT, R129, R0, PT ;  /* 0x000000008100920c */ /* 0x000fe20003f46270 */
[----:B------:R-:W-:Y:S01]  /*90a0*/  FMUL.FTZ R73, R37, R73 ;  /* 0x0000004925497220 */ /* 0x000fe20000410000 */
[----:B------:R-:W-:Y:S01]  /*90b0*/  @!P1 IADD3 R129, R153, 0x1, RZ ;  /* 0x0000000199819810 */ /* 0x000fe20007ffe0ff */
[----:B------:R-:W-:Y:S01]  /*90c0*/  FFMA.FTZ R70, R38, R70, R69 ;  /* 0x0000004626467223 */ /* 0x000fe20000010045 */
[----:B------:R-:W-:-:S02]  /*90d0*/  @!P1 FSEL R106, R106, RZ, !P5 ;  /* 0x000000ff6a6a9208 */ /* 0x000fc40006800000 */
[----:B------:R-:W-:Y:S02]  /*90e0*/  IADD3 R69, P5, R204, R140, RZ ;  /* 0x0000008ccc457210 */ /* 0x000fe40007fbe0ff */
[----:B------:R-:W-:Y:S02]  /*90f0*/  @!P1 FSEL R105, R105, RZ, !P3 ;  /* 0x000000ff69699208 */ /* 0x000fe40005800000 */
[----:B------:R-:W-:Y:S01]  /*9100*/  @!P1 ISETP.GE.AND P3, PT, R129, R0, PT ;  /* 0x000000008100920c */ /* 0x000fe20003f66270 */
[----:B------:R-:W-:Y:S01]  /*9110*/  FFMA.FTZ R129, R36, R72, R73 ;  /* 0x0000004824817223 */ /* 0x000fe20000010049 */
[----:B------:R-:W-:Y:S02]  /*9120*/  @!P1 FSEL R107, R107, RZ, !P6 ;  /* 0x000000ff6b6b9208 */ /* 0x000fe40007000000 */
[----:B------:R-:W-:Y:S02]  /*9130*/  LEA R68, P6, R69, c[0x0][0x188], 0x2 ;  /* 0x0000620045447a11 */ /* 0x000fe400078c10ff */
[----:B------:R-:W-:Y:S01]  /*9140*/  LEA.HI.X.SX32 R72, R204, R148, 0x1, P5 ;  /* 0x00000094cc487211 */ /* 0x000fe200028f0eff */
[----:B------:R-:W-:Y:S01]  /*9150*/  FFMA.FTZ R74, R38, R74, R129 ;  /* 0x0000004a264a7223 */ /* 0x000fe20000010081 */
[----:B------:R-:W-:-:S02]  /*9160*/  @!P1 IADD3 R73, R153, 0x2, RZ ;  /* 0x0000000299499810 */ /* 0x000fc40007ffe0ff */
[----:B------:R-:W-:Y:S02]  /*9170*/  LEA.HI.X R69, R69, c[0x0][0x18c], R72, 0x2, P6 ;  /* 0x0000630045457a11 */ /* 0x000fe400030f1448 */
[CC--:B------:R-:W-:Y:S02]  /*9180*/  @!P1 ISETP.GE.AND P6, PT, R153.reuse, R0.reuse, PT ;  /* 0x000000009900920c */ /* 0x0c0fe40003fc6270 */
[----:B------:R-:W-:Y:S02]  /*9190*/  @!P1 IADD3 R129, R153, 0x3, RZ ;  /* 0x0000000399819810 */ /* 0x000fe40007ffe0ff */
[----:B-----5:R-:W-:Y:S02]  /*91a0*/  @!P1 FSEL R108, R108, RZ, !P6 ;  /* 0x000000ff6c6c9208 */ /* 0x020fe40007000000 */
[-C--:B------:R-:W-:Y:S01]  /*91b0*/  @!P1 ISETP.GE.AND P5, PT, R73, R0.reuse, PT ;  /* 0x000000004900920c */ /* 0x080fe20003fa6270 */
[----:B------:R-:W-:Y:S01]  /*91c0*/  FFMA.FTZ R73, R39, R71, R70 ;  /* 0x0000004727497223 */ /* 0x000fe20000010046 */
[----:B------:R-:W-:Y:S01]  /*91d0*/  @!P1 ISETP.GE.AND P6, PT, R129, R0, PT ;  /* 0x000000008100920c */ /* 0x000fe20003fc6270 */
[----:B------:R-:W4:Y:S01]  /*91e0*/  LDG.E.128.CONSTANT R68, [R68.64] ;  /* 0x0000000a44447981 */ /* 0x000f22000c1e9d00 */
[----:B------:R-:W-:-:S02]  /*91f0*/  @!P1 IADD3 R129, R153, 0x1, RZ ;  /* 0x0000000199819810 */ /* 0x000fc40007ffe0ff */
[----:B------:R-:W-:Y:S02]  /*9200*/  @!P1 FSEL R109, R109, RZ, !P4 ;  /* 0x000000ff6d6d9208 */ /* 0x000fe40006000000 */
[-C--:B------:R-:W-:Y:S02]  /*9210*/  @!P1 ISETP.GE.AND P4, PT, R129, R0.reuse, PT ;  /* 0x000000008100920c */ /* 0x080fe40003f86270 */
[----:B------:R-:W-:Y:S02]  /*9220*/  @!P1 IADD3 R129, R153, 0x2, RZ ;  /* 0x0000000299819810 */ /* 0x000fe40007ffe0ff */
[----:B------:R-:W-:Y:S02]  /*9230*/  @!P1 FSEL R110, R110, RZ, !P0 ;  /* 0x000000ff6e6e9208 */ /* 0x000fe40004000000 */
[----:B------:R-:W-:Y:S02]  /*9240*/  @!P1 FSEL R111, R111, RZ, !P2 ;  /* 0x000000ff6f6f9208 */ /* 0x000fe40005000000 */
[----:B------:R-:W-:-:S02]  /*9250*/  @!P1 ISETP.GE.AND P0, PT, R129, R0, PT ;  /* 0x000000008100920c */ /* 0x000fc40003f06270 */
[CC--:B------:R-:W-:Y:S02]  /*9260*/  @!P1 ISETP.GE.AND P2, PT, R153.reuse, R0.reuse, PT ;  /* 0x000000009900920c */ /* 0x0c0fe40003f46270 */
[----:B------:R-:W-:Y:S02]  /*9270*/  @!P1 FSEL R114, R114, RZ, !P5 ;  /* 0x000000ff72729208 */ /* 0x000fe40006800000 */
[C---:B------:R-:W-:Y:S02]  /*9280*/  @!P1 IADD3 R129, R153.reuse, 0x3, RZ ;  /* 0x0000000399819810 */ /* 0x040fe40007ffe0ff */
[-C--:B------:R-:W-:Y:S01]  /*9290*/  @!P1 ISETP.GE.AND P5, PT, R153, R0.reuse, PT ;  /* 0x000000009900920c */ /* 0x080fe20003fa6270 */
[----:B------:R-:W-:Y:S01]  /*92a0*/  FADD.FTZ R14, R73, R14 ;  /* 0x0000000e490e7221 */ /* 0x000fe20000010000 */
[----:B------:R-:W-:Y:S02]  /*92b0*/  @!P1 FSEL R112, R112, RZ, !P2 ;  /* 0x000000ff70709208 */ /* 0x000fe40005000000 */
[----:B------:R-:W-:-:S02]  /*92c0*/  @!P1 ISETP.GE.AND P2, PT, R129, R0, PT ;  /* 0x000000008100920c */ /* 0x000fc40003f46270 */
[----:B------:R-:W-:Y:S02]  /*92d0*/  @!P1 FSEL R116, R116, RZ, !P5 ;  /* 0x000000ff74749208 */ /* 0x000fe40006800000 */
[----:B------:R-:W-:Y:S02]  /*92e0*/  @!P1 IADD3 R129, R153, 0x1, RZ ;  /* 0x0000000199819810 */ /* 0x000fe40007ffe0ff */
[----:B------:R-:W-:Y:S01]  /*92f0*/  IADD3 R73, P5, R203, R140, RZ ;  /* 0x0000008ccb497210 */ /* 0x000fe20007fbe0ff */
[----:B------:R-:W-:Y:S01]  /*9300*/  FFMA.FTZ R75, R39, R75, R74 ;  /* 0x0000004b274b7223 */ /* 0x000fe2000001004a */
[----:B------:R-:W-:Y:S02]  /*9310*/  @!P1 FSEL R113, R113, RZ, !P3 ;  /* 0x000000ff71719208 */ /* 0x000fe40005800000 */
[----:B------:R-:W-:Y:S02]  /*9320*/  @!P1 FSEL R117, R117, RZ, !P4 ;  /* 0x000000ff75759208 */ /* 0x000fe40006000000 */
[----:B------:R-:W-:-:S02]  /*9330*/  @!P1 ISETP.GE.AND P3, PT, R129, R0, PT ;  /* 0x000000008100920c */ /* 0x000fc40003f66270 */
[----:B------:R-:W-:Y:S02]  /*9340*/  LEA R72, P4, R73, c[0x0][0x188], 0x2 ;  /* 0x0000620049487a11 */ /* 0x000fe400078810ff */
[----:B------:R-:W-:Y:S02]  /*9350*/  LEA.HI.X.SX32 R74, R203, R148, 0x1, P5 ;  /* 0x00000094cb4a7211 */ /* 0x000fe400028f0eff */
[----:B------:R-:W-:Y:S02]  /*9360*/  @!P1 IADD3 R129, R153, 0x2, RZ ;  /* 0x0000000299819810 */ /* 0x000fe40007ffe0ff */
[----:B------:R-:W-:Y:S02]  /*9370*/  @!P1 FSEL R115, R115, RZ, !P6 ;  /* 0x000000ff73739208 */ /* 0x000fe40007000000 */
[----:B------:R-:W-:Y:S02]  /*9380*/  LEA.HI.X R73, R73, c[0x0][0x18c], R74, 0x2, P4 ;  /* 0x0000630049497a11 */ /* 0x000fe400020f144a */
[----:B------:R-:W-:-:S02]  /*9390*/  @!P1 ISETP.GE.AND P6, PT, R129, R0, PT ;  /* 0x000000008100920c */ /* 0x000fc40003fc6270 */
[----:B------:R-:W-:Y:S01]  /*93a0*/  @!P1 IADD3 R129, R153, 0x3, RZ ;  /* 0x0000000399819810 */ /* 0x000fe20007ffe0ff */
[----:B------:R-:W-:Y:S02]  /*93b0*/  FADD.FTZ R152, R75, R152 ;  /* 0x000000984b987221 */ /* 0x000fe40000010000 */
[----:B------:R-:W5:Y:S01]  /*93c0*/  LDG.E.128.CONSTANT R72, [R72.64] ;  /* 0x0000000a48487981 */ /* 0x000f62000c1e9d00 */
[----:B------:R-:W-:Y:S02]  /*93d0*/  @!P1 ISETP.GE.AND P5, PT, R129, R0, PT ;  /* 0x000000008100920c */ /* 0x000fe40003fa6270 */
[----:B------:R-:W-:-:S04]  /*93e0*/  @!P1 IADD3 R129, R153, 0x1, RZ ;  /* 0x0000000199819810 */ /* 0x000fc80007ffe0ff */
[-C--:B------:R-:W-:Y:S02]  /*93f0*/  @!P1 ISETP.GE.AND P4, PT, R129, R0.reuse, PT ;  /* 0x000000008100920c */ /* 0x080fe40003f86270 */
[----:B------:R-:W-:Y:S02]  /*9400*/  @!P1 IADD3 R129, R153, 0x2, RZ ;  /* 0x0000000299819810 */ /* 0x000fe40007ffe0ff */
[----:B------:R-:W-:Y:S02]  /*9410*/  @!P1 FSEL R118, R118, RZ, !P0 ;  /* 0x000000ff76769208 */ /* 0x000fe40004000000 */
[----:B------:R-:W-:Y:S02]  /*9420*/  @!P1 FSEL R119, R119, RZ, !P2 ;  /* 0x000000ff77779208 */ /* 0x000fe40005000000 */
[-C--:B------:R-:W-:Y:S02]  /*9430*/  @!P1 ISETP.GE.AND P0, PT, R129, R0.reuse, PT ;  /* 0x000000008100920c */ /* 0x080fe40003f06270 */
[----:B------:R-:W-:-:S02]  /*9440*/  @!P1 ISETP.GE.AND P2, PT, R153, R0, PT ;  /* 0x000000009900920c */ /* 0x000fc40003f46270 */
[----:B------:R-:W-:Y:S02]  /*9450*/  @!P1 IADD3 R129, R153, 0x3, RZ ;  /* 0x0000000399819810 */ /* 0x000fe40007ffe0ff */
[----:B------:R-:W-:Y:S02]  /*9460*/  @!P1 FSEL R120, R120, RZ, !P2 ;  /* 0x000000ff78789208 */ /* 0x000fe40005000000 */
[-C--:B------:R-:W-:Y:S02]  /*9470*/  @!P1 ISETP.GE.AND P2, PT, R129, R0.reuse, PT ;  /* 0x000000008100920c */ /* 0x080fe40003f46270 */
[----:B------:R-:W-:Y:S02]  /*9480*/  @!P1 IADD3 R129, R153, 0x1, RZ ;  /* 0x0000000199819810 */ /* 0x000fe40007ffe0ff */
[----:B------:R-:W-:Y:S02]  /*9490*/  @!P1 FSEL R121, R121, RZ, !P3 ;  /* 0x000000ff79799208 */ /* 0x000fe40005800000 */
[----:B------:R-:W-:-:S02]  /*94a0*/  @!P1 ISETP.GE.AND P3, PT, R129, R0, PT ;  /* 0x000000008100920c */ /* 0x000fc40003f66270 */
[----:B------:R-:W-:Y:S02]  /*94b0*/  @!P1 IADD3 R129, R153, 0x2, RZ ;  /* 0x0000000299819810 */ /* 0x000fe40007ffe0ff */
[----:B------:R-:W-:Y:S02]  /*94c0*/  @!P1 FSEL R122, R122, RZ, !P6 ;  /* 0x000000ff7a7a9208 */ /* 0x000fe40007000000 */
[----:B------:R-:W-:Y:S01]  /*94d0*/  @!P1 FSEL R123, R123, RZ, !P5 ;  /* 0x000000ff7b7b9208 */ /* 0x000fe20006800000 */
[----:B------:R-:W-:Y:S01]  /*94e0*/  FMUL.FTZ R77, R37, R77 ;  /* 0x0000004d254d7220 */ /* 0x000fe20000410000 */
[-C--:B------:R-:W-:Y:S02]  /*94f0*/  @!P1 ISETP.GE.AND P6, PT, R129, R0.reuse, PT ;  /* 0x000000008100920c */ /* 0x080fe40003fc6270 */
[C---:B------:R-:W-:Y:S02]  /*9500*/  @!P1 ISETP.GE.AND P5, PT, R153.reuse, R0, PT ;  /* 0x000000009900920c */ /* 0x040fe40003fa6270 */
[----:B------:R-:W-:Y:S01]  /*9510*/  @!P1 IADD3 R129, R153, 0x3, RZ ;  /* 0x0000000399819810 */ /* 0x000fe20007ffe0ff */
[----:B------:R-:W-:Y:S01]  /*9520*/  FFMA.FTZ R77, R36, R76, R77 ;  /* 0x0000004c244d7223 */ /* 0x000fe2000001004d */
[----:B------:R-:W-:-:S02]  /*9530*/  @!P1 FSEL R124, R124, RZ, !P5 ;  /* 0x000000ff7c7c9208 */ /* 0x000fc40006800000 */
[----:B------:R-:W-:Y:S01]  /*9540*/  @!P1 ISETP.GE.AND P5, PT, R129, R0, PT ;  /* 0x000000008100920c */ /* 0x000fe20003fa6270 */
[----:B------:R-:W-:Y:S02]  /*9550*/  FFMA.FTZ R78, R38, R78, R77 ;  /* 0x0000004e264e7223 */ /* 0x000fe4000001004d */
[----:B------:R-:W-:Y:S01]  /*9560*/  FMUL.FTZ R81, R37, R81 ;  /* 0x0000005125517220 */ /* 0x000fe20000410000 */
[----:B------:R-:W-:Y:S02]  /*9570*/  @!P1 FSEL R43, R43, RZ, !P5 ;  /* 0x000000ff2b2b9208 */ /* 0x000fe40006800000 */
[----:B------:R-:W-:Y:S01]  /*9580*/  IADD3 R77, P5, R202, R140, RZ ;  /* 0x0000008cca4d7210 */ /* 0x000fe20007fbe0ff */
[----:B------:R-:W-:Y:S01]  /*9590*/  FFMA.FTZ R81, R36, R80, R81 ;  /* 0x0000005024517223 */ /* 0x000fe20000010051 */
[----:B------:R-:W-:Y:S02]  /*95a0*/  @!P1 IADD3 R129, R153, 0x1, RZ ;  /* 0x0000000199819810 */ /* 0x000fe40007ffe0ff */
[----:B------:R-:W-:-:S02]  /*95b0*/  LEA.HI.X.SX32 R80, R202, R148, 0x1, P5 ;  /* 0x00000094ca507211 */ /* 0x000fc400028f0eff */
[----:B------:R-:W-:Y:S02]  /*95c0*/  LEA R76, P5, R77, c[0x0][0x188], 0x2 ;  /* 0x000062004d4c7a11 */ /* 0x000fe400078a10ff */
[----:B------:R-:W-:Y:S02]  /*95d0*/  @!P1 FSEL R125, R125, RZ, !P4 ;  /* 0x000000ff7d7d9208 */ /* 0x000fe40006000000 */
[----:B------:R-:W-:Y:S02]  /*95e0*/  @!P1 ISETP.GE.AND P4, PT, R129, R0, PT ;  /* 0x000000008100920c */ /* 0x000fe40003f86270 */
[----:B------:R-:W-:Y:S02]  /*95f0*/  LEA.HI.X R77, R77, c[0x0][0x18c], R80, 0x2, P5 ;  /* 0x000063004d4d7a11 */ /* 0x000fe400028f1450 */
[----:B------:R-:W-:Y:S01]  /*9600*/  @!P1 IADD3 R129, R153, 0x2, RZ ;  /* 0x0000000299819810 */ /* 0x000fe20007ffe0ff */
[----:B------:R-:W-:Y:S01]  /*9610*/  FFMA.FTZ R80, R39, R79, R78 ;  /* 0x0000004f27507223 */ /* 0x000fe2000001004e */
[----:B------:R-:W-:Y:S01]  /*9620*/  @!P1 FSEL R126, R126, RZ, !P0 ;  /* 0x000000ff7e7e9208 */ /* 0x000fe20004000000 */
[----:B------:R-:W-:Y:S01]  /*9630*/  FFMA.FTZ R82, R38, R82, R81 ;  /* 0x0000005226527223 */ /* 0x000fe20000010051 */
[----:B------:R-:W-:Y:S01]  /*9640*/  @!P1 FSEL R127, R127, RZ, !P2 ;  /* 0x000000ff7f7f9208 */ /* 0x000fe20005000000 */
[----:B------:R-:W5:Y:S01]  /*9650*/  LDG.E.128.CONSTANT R76, [R76.64] ;  /* 0x0000000a4c4c7981 */ /* 0x000f62000c1e9d00 */
[----:B------:R-:W-:-:S02]  /*9660*/  @!P1 ISETP.GE.AND P0, PT, R129, R0, PT ;  /* 0x000000008100920c */ /* 0x000fc40003f06270 */
[CC--:B------:R-:W-:Y:S02]  /*9670*/  @!P1 ISETP.GE.AND P2, PT, R153.reuse, R0.reuse, PT ;  /* 0x000000009900920c */ /* 0x0c0fe40003f46270 */
[C---:B------:R-:W-:Y:S02]  /*9680*/  @!P1 IADD3 R129, R153.reuse, 0x3, RZ ;  /* 0x0000000399819810 */ /* 0x040fe40007ffe0ff */
[----:B------:R-:W-:Y:S02]  /*9690*/  @!P1 IADD3 R81, R153, 0x1, RZ ;  /* 0x0000000199519810 */ /* 0x000fe40007ffe0ff */
[----:B------:R-:W-:Y:S02]  /*96a0*/  @!P1 FSEL R40, R40, RZ, !P2 ;  /* 0x000000ff28289208 */ /* 0x000fe40005000000 */
[----:B------:R-:W-:Y:S02]  /*96b0*/  @!P1 FSEL R45, R45, RZ, !P4 ;  /* 0x000000ff2d2d9208 */ /* 0x000fe40006000000 */
[----:B------:R-:W-:-:S02]  /*96c0*/  @!P1 ISETP.GE.AND P2, PT, R129, R0, PT ;  /* 0x000000008100920c */ /* 0x000fc40003f46270 */
[----:B------:R-:W-:Y:S02]  /*96d0*/  @!P1 ISETP.GE.AND P4, PT, R81, R0, PT ;  /* 0x000000005100920c */ /* 0x000fe40003f86270 */
[C---:B------:R-:W-:Y:S02]  /*96e0*/  @!P1 IADD3 R129, R153.reuse, 0x1, RZ ;  /* 0x0000000199819810 */ /* 0x040fe40007ffe0ff */
[----:B------:R-:W-:Y:S02]  /*96f0*/  @!P1 IADD3 R81, R153, 0x2, RZ ;  /* 0x0000000299519810 */ /* 0x000fe40007ffe0ff */
[----:B------:R-:W-:Y:S02]  /*9700*/  @!P1 FSEL R41, R41, RZ, !P3 ;  /* 0x000000ff29299208 */ /* 0x000fe40005800000 */
[----:B------:R-:W-:Y:S02]  /*9710*/  @!P1 FSEL R42, R42, RZ, !P6 ;  /* 0x000000ff2a2a9208 */ /* 0x000fe40007000000 */
[----:B------:R-:W-:-:S02]  /*9720*/  @!P1 FSEL R46, R46, RZ, !P0 ;  /* 0x000000ff2e2e9208 */ /* 0x000fc40004000000 */
[----:B------:R-:W-:Y:S02]  /*9730*/  @!P1 FSEL R47, R47, RZ, !P2 ;  /* 0x000000ff2f2f9208 */ /* 0x000fe40005000000 */
[-C--:B------:R-:W-:Y:S02]  /*9740*/  @!P1 ISETP.GE.AND P3, PT, R129, R0.reuse, PT ;  /* 0x000000008100920c */ /* 0x080fe40003f66270 */
[-C--:B------:R-:W-:Y:S02]  /*9750*/  @!P1 ISETP.GE.AND P6, PT, R153, R0.reuse, PT ;  /* 0x000000009900920c */ /* 0x080fe40003fc6270 */
[-C--:B------:R-:W-:Y:S02]  /*9760*/  @!P1 ISETP.GE.AND P0, PT, R81, R0.reuse, PT ;  /* 0x000000005100920c */ /* 0x080fe40003f06270 */
[C---:B------:R-:W-:Y:S02]  /*9770*/  @!P1 ISETP.GE.AND P2, PT, R153.reuse, R0, PT ;  /* 0x000000009900920c */ /* 0x040fe40003f46270 */
[----:B------:R-:W-:-:S02]  /*9780*/  @!P1 IADD3 R129, R153, 0x2, RZ ;  /* 0x0000000299819810 */ /* 0x000fc40007ffe0ff */
[----:B------:R-:W-:Y:S02]  /*9790*/  @!P1 IADD3 R81, R153, 0x3, RZ ;  /* 0x0000000399519810 */ /* 0x000fe40007ffe0ff */
[----:B------:R-:W-:Y:S02]  /*97a0*/  @!P1 FSEL R44, R44, RZ, !P6 ;  /* 0x000000ff2c2c9208 */ /* 0x000fe40007000000 */
[----:B------:R-:W-:Y:S02]  /*97b0*/  @!P1 FSEL R48, R48, RZ, !P2 ;  /* 0x000000ff30309208 */ /* 0x000fe40005000000 */
[-C--:B------:R-:W-:Y:S02]  /*97c0*/  @!P1 ISETP.GE.AND P6, PT, R129, R0.reuse, PT ;  /* 0x000000008100920c */ /* 0x080fe40003fc6270 */
[----:B------:R-:W-:Y:S02]  /*97d0*/  @!P1 ISETP.GE.AND P2, PT, R81, R0, PT ;  /* 0x000000005100920c */ /* 0x000fe40003f46270 */
[----:B------:R-:W-:-:S02]  /*97e0*/  @!P1 FSEL R49, R49, RZ, !P3 ;  /* 0x000000ff31319208 */ /* 0x000fc40005800000 */
[----:B------:R-:W-:Y:S02]  /*97f0*/  IADD3 R81, P3, R201, R140, RZ ;  /* 0x0000008cc9517210 */ /* 0x000fe40007f7e0ff */
[----:B------:R-:W-:Y:S01]  /*9800*/  @!P1 IADD3 R129, R153, 0x3, RZ ;  /* 0x0000000399819810 */ /* 0x000fe20007ffe0ff */
[----:B------:R-:W-:Y:S01]  /*9810*/  FADD.FTZ R13, R80, R13 ;  /* 0x0000000d500d7221 */ /* 0x000fe20000010000 */
[----:B------:R-:W-:Y:S01]  /*9820*/  @!P1 FSEL R50, R50, RZ, !P6 ;  /* 0x000000ff32329208 */ /* 0x000fe20007000000 */
[----:B------:R-:W-:Y:S01]  /*9830*/  FFMA.FTZ R83, R39, R83, R82 ;  /* 0x0000005327537223 */ /* 0x000fe20000010052 */
[----:B------:R-:W-:Y:S02]  /*9840*/  LEA R80, P6, R81, c[0x0][0x188], 0x2 ;  /* 0x0000620051507a11 */ /* 0x000fe400078c10ff */
[----:B------:R-:W-:Y:S02]  /*9850*/  LEA.HI.X.SX32 R82, R201, R148, 0x1, P3 ;  /* 0x00000094c9527211 */ /* 0x000fe400018f0eff */
[----:B------:R-:W-:-:S02]  /*9860*/  @!P1 ISETP.GE.AND P5, PT, R129, R0, PT ;  /* 0x000000008100920c */ /* 0x000fc40003fa6270 */
[----:B------:R-:W-:Y:S01]  /*9870*/  LEA.HI.X R81, R81, c[0x0][0x18c], R82, 0x2, P6 ;  /* 0x0000630051517a11 */ /* 0x000fe200030f1452 */
[----:B------:R-:W-:Y:S01]  /*9880*/  FMUL.FTZ R85, R37, R85 ;  /* 0x0000005525557220 */ /* 0x000fe20000410000 */
[----:B------:R-:W-:Y:S02]  /*9890*/  @!P1 FSEL R51, R51, RZ, !P5 ;  /* 0x000000ff33339208 */ /* 0x000fe40006800000 */
[----:B------:R-:W-:Y:S01]  /*98a0*/  @!P1 ISETP.GE.AND P5, PT, R153, R0, PT ;  /* 0x000000009900920c */ /* 0x000fe20003fa6270 */
[----:B------:R-:W-:Y:S02]  /*98b0*/  FADD.FTZ R20, R83, R20 ;  /* 0x0000001453147221 */ /* 0x000fe40000010000 */
[----:B------:R-:W-:Y:S01]  /*98c0*/  FFMA.FTZ R85, R36, R84, R85 ;  /* 0x0000005424557223 */ /* 0x000fe20000010055 */
[----:B------:R-:W-:Y:S01]  /*98d0*/  @!P1 FSEL R52, R52, RZ, !P5 ;  /* 0x000000ff34349208 */ /* 0x000fe20006800000 */
[----:B------:R-:W5:Y:S01]  /*98e0*/  LDG.E.128.CONSTANT R80, [R80.64] ;  /* 0x0000000a50507981 */ /* 0x000f62000c1e9d00 */
[----:B------:R-:W-:Y:S01]  /*98f0*/  IADD3 R128, P5, R200, R140, RZ ;  /* 0x0000008cc8807210 */ /* 0x000fe20007fbe0ff */
[----:B------:R-:W-:-:S03]  /*9900*/  FFMA.FTZ R86, R38, R86, R85 ;  /* 0x0000005626567223 */ /* 0x000fc60000010055 */
[----:B------:R-:W-:Y:S02]  /*9910*/  LEA R84, P6, R128, c[0x0][0x188], 0x2 ;  /* 0x0000620080547a11 */ /* 0x000fe400078c10ff */
[----:B------:R-:W-:Y:S01]  /*9920*/  LEA.HI.X.SX32 R85, R200, R148, 0x1, P5 ;  /* 0x00000094c8557211 */ /* 0x000fe200028f0eff */
[----:B------:R-:W-:Y:S01]  /*9930*/  FMUL.FTZ R89, R37, R89 ;  /* 0x0000005925597220 */ /* 0x000fe20000410000 */
[----:B------:R-:W-:Y:S02]  /*9940*/  @!P1 IADD3 R129, R153, 0x1, RZ ;  /* 0x0000000199819810 */ /* 0x000fe40007ffe0ff */
[----:B------:R-:W-:Y:S01]  /*9950*/  LEA.HI.X R85, R128, c[0x0][0x18c], R85, 0x2, P6 ;  /* 0x0000630080557a11 */ /* 0x000fe200030f1455 */
[----:B------:R-:W-:Y:S01]  /*9960*/  FFMA.FTZ R89, R36, R88, R89 ;  /* 0x0000005824597223 */ /* 0x000fe20000010059 */
[----:B------:R-:W-:Y:S01]  /*9970*/  @!P1 ISETP.GE.AND P3, PT, R129, R0, PT ;  /* 0x000000008100920c */ /* 0x000fe20003f66270 */
[----:B------:R-:W-:Y:S01]  /*9980*/  FFMA.FTZ R128, R39, R87, R86 ;  /* 0x0000005727807223 */ /* 0x000fe20000010056 */
[----:B------:R-:W-:Y:S01]  /*9990*/  @!P1 IADD3 R129, R153, 0x2, RZ ;  /* 0x0000000299819810 */ /* 0x000fe20007ffe0ff */
[----:B------:R-:W-:Y:S01]  /*99a0*/  FMUL.FTZ R93, R37, R93 ;  /* 0x0000005d255d7220 */ /* 0x000fe20000410000 */
[----:B------:R-:W5:Y:S01]  /*99b0*/  LDG.E.128.CONSTANT R84, [R84.64] ;  /* 0x0000000a54547981 */ /* 0x000f62000c1e9d00 */
[----:B------:R-:W-:Y:S01]  /*99c0*/  FFMA.FTZ R90, R38, R90, R89 ;  /* 0x0000005a265a7223 */ /* 0x000fe20000010059 */
[----:B------:R-:W-:-:S02]  /*99d0*/  @!P1 FSEL R53, R53, RZ, !P4 ;  /* 0x000000ff35359208 */ /* 0x000fc40006000000 */
[----:B------:R-:W-:Y:S02]  /*99e0*/  IADD3 R89, P4, R199, R140, RZ ;  /* 0x0000008cc7597210 */ /* 0x000fe40007f9e0ff */
[----:B------:R-:W-:Y:S01]  /*99f0*/  @!P1 ISETP.GE.AND P5, PT, R129, R0, PT ;  /* 0x000000008100920c */ /* 0x000fe20003fa6270 */
[----:B------:R-:W-:Y:S01]  /*9a00*/  FFMA.FTZ R93, R36, R92, R93 ;  /* 0x0000005c245d7223 */ /* 0x000fe2000001005d */
[----:B------:R-:W-:Y:S01]  /*9a10*/  @!P1 IADD3 R129, R153, 0x3, RZ ;  /* 0x0000000399819810 */ /* 0x000fe20007ffe0ff */
[----:B------:R-:W-:Y:S01]  /*9a20*/  FMUL.FTZ R97, R37, R97 ;  /* 0x0000006125617220 */ /* 0x000fe20000410000 */
[----:B------:R-:W-:Y:S02]  /*9a30*/  @!P1 FSEL R54, R54, RZ, !P0 ;  /* 0x000000ff36369208 */ /* 0x000fe40004000000 */
[----:B------:R-:W-:Y:S02]  /*9a40*/  LEA R88, P0, R89, c[0x0][0x188], 0x2 ;  /* 0x0000620059587a11 */ /* 0x000fe400078010ff */
[----:B------:R-:W-:-:S02]  /*9a50*/  LEA.HI.X.SX32 R92, R199, R148, 0x1, P4 ;  /* 0x00000094c75c7211 */ /* 0x000fc400020f0eff */
[----:B------:R-:W-:Y:S01]  /*9a60*/  @!P1 ISETP.GE.AND P6, PT, R129, R0, PT ;  /* 0x000000008100920c */ /* 0x000fe20003fc6270 */
[----:B------:R-:W-:Y:S01]  /*9a70*/  FFMA.FTZ R129, R36, R96, R97 ;  /* 0x0000006024817223 */ /* 0x000fe20000010061 */
[----:B------:R-:W-:Y:S02]  /*9a80*/  @!P1 IADD3 R97, R153, 0x1, RZ ;  /* 0x0000000199619810 */ /* 0x000fe40007ffe0ff */
[----:B------:R-:W-:Y:S02]  /*9a90*/  LEA.HI.X R89, R89, c[0x0][0x18c], R92, 0x2, P0 ;  /* 0x0000630059597a11 */ /* 0x000fe400000f145c */
[----:B------:R-:W-:Y:S01]  /*9aa0*/  @!P1 ISETP.GE.AND P4, PT, R97, R0, PT ;  /* 0x000000006100920c */ /* 0x000fe20003f86270 */
[----:B------:R-:W-:Y:S02]  /*9ab0*/  FFMA.FTZ R97, R39, R91, R90 ;  /* 0x0000005b27617223 */ /* 0x000fe4000001005a */
[----:B------:R-:W-:Y:S01]  /*9ac0*/  FFMA.FTZ R94, R38, R94, R93 ;  /* 0x0000005e265e7223 */ /* 0x000fe2000001005d */
[----:B------:R-:W5:Y:S01]  /*9ad0*/  LDG.E.128.CONSTANT R88, [R88.64] ;  /* 0x0000000a58587981 */ /* 0x000f62000c1e9d00 */
[----:B------:R-:W-:Y:S01]  /*9ae0*/  IADD3 R93, P0, R198, R140, RZ ;  /* 0x0000008cc65d7210 */ /* 0x000fe20007f1e0ff */
[----:B------:R-:W-:Y:S01]  /*9af0*/  FFMA.FTZ R96, R38, R98, R129 ;  /* 0x0000006226607223 */ /* 0x000fe20000010081 */
[----:B------:R-:W-:-:S02]  /*9b00*/  @!P1 FSEL R55, R55, RZ, !P2 ;  /* 0x000000ff37379208 */ /* 0x000fc40005000000 */
[----:B------:R-:W-:Y:S02]  /*9b10*/  LEA R92, P2, R93, c[0x0][0x188], 0x2 ;  /* 0x000062005d5c7a11 */ /* 0x000fe400078410ff */
[----:B------:R-:W-:-:S04]  /*9b20*/  LEA.HI.X.SX32 R98, R198, R148, 0x1, P0 ;  /* 0x00000094c6627211 */ /* 0x000fc800000f0eff */
[----:B------:R-:W-:Y:S02]  /*9b30*/  LEA.HI.X R93, R93, c[0x0][0x18c], R98, 0x2, P2 ;  /* 0x000063005d5d7a11 */ /* 0x000fe400010f1462 */
[----:B------:R-:W-:Y:S01]  /*9b40*/  @!P1 ISETP.GE.AND P2, PT, R153, R0, PT ;  /* 0x000000009900920c */ /* 0x000fe20003f46270 */
[----:B------:R-:W-:Y:S02]  /*9b50*/  FADD.FTZ R34, R97, R34 ;  /* 0x0000002261227221 */ /* 0x000fe40000010000 */
[----:B------:R-:W-:Y:S01]  /*9b60*/  FFMA.FTZ R98, R39, R95, R94 ;  /* 0x0000005f27627223 */ /* 0x000fe2000001005e */
[----:B------:R-:W-:Y:S01]  /*9b70*/  @!P1 FSEL R56, R56, RZ, !P2 ;  /* 0x000000ff38389208 */ /* 0x000fe20005000000 */
[----:B------:R-:W-:Y:S01]  /*9b80*/  FMUL.FTZ R101, R37, R101 ;  /* 0x0000006525657220 */ /* 0x000fe20000410000 */
[----:B------:R-:W5:Y:S01]  /*9b90*/  LDG.E.128.CONSTANT R92, [R92.64] ;  /* 0x0000000a5c5c7981 */ /* 0x000f62000c1e9d00 */
[----:B------:R-:W-:Y:S01]  /*9ba0*/  IADD3 R97, P2, R197, R140, RZ ;  /* 0x0000008cc5617210 */ /* 0x000fe20007f5e0ff */
[----:B------:R-:W-:-:S02]  /*9bb0*/  FFMA.FTZ R99, R39, R99, R96 ;  /* 0x0000006327637223 */ /* 0x000fc40000010060 */
[----:B------:R-:W-:Y:S01]  /*9bc0*/  FFMA.FTZ R101, R36, R100, R101 ;  /* 0x0000006424657223 */ /* 0x000fe20000010065 */
[----:B------:R-:W-:Y:S02]  /*9bd0*/  LEA.HI.X.SX32 R100, R197, R148, 0x1, P2 ;  /* 0x00000094c5647211 */ /* 0x000fe400010f0eff */
[----:B------:R-:W-:-:S04]  /*9be0*/  LEA R96, P2, R97, c[0x0][0x188], 0x2 ;  /* 0x0000620061607a11 */ /* 0x000fc800078410ff */
[----:B------:R-:W-:Y:S01]  /*9bf0*/  LEA.HI.X R97, R97, c[0x0][0x18c], R100, 0x2, P2 ;  /* 0x0000630061617a11 */ /* 0x000fe200010f1464 */
[----:B------:R-:W-:Y:S01]  /*9c00*/  FADD.FTZ R19, R128, R19 ;  /* 0x0000001380137221 */ /* 0x000fe20000010000 */
[----:B------:R-:W-:Y:S01]  /*9c10*/  @!P1 FSEL R58, R58, RZ, !P5 ;  /* 0x000000ff3a3a9208 */ /* 0x000fe20006800000 */
[----:B------:R-:W-:Y:S02]  /*9c20*/  FADD.FTZ R17, R98, R17 ;  /* 0x0000001162117221 */ /* 0x000fe40000010000 */
[----:B------:R-:W-:Y:S02]  /*9c30*/  FADD.FTZ R18, R99, R18 ;  /* 0x0000001263127221 */ /* 0x000fe40000010000 */
[----:B------:R-:W-:Y:S01]  /*9c40*/  FFMA.FTZ R128, R38, R102, R101 ;  /* 0x0000006626807223 */ /* 0x000fe20000010065 */
[----:B------:R-:W5:Y:S01]  /*9c50*/  LDG.E.128.CONSTANT R96, [R96.64] ;  /* 0x0000000a60607981 */ /* 0x000f62000c1e9d00 */
[----:B------:R-:W-:-:S04]  /*9c60*/  IADD3 R101, P5, R196, R140, RZ ;  /* 0x0000008cc4657210 */ /* 0x000fc80007fbe0ff */
[----:B------:R-:W-:Y:S02]  /*9c70*/  LEA.HI.X.SX32 R102, R196, R148, 0x1, P5 ;  /* 0x00000094c4667211 */ /* 0x000fe400028f0eff */
[----:B------:R-:W-:-:S04]  /*9c80*/  LEA R100, P5, R101, c[0x0][0x188], 0x2 ;  /* 0x0000620065647a11 */ /* 0x000fc800078a10ff */
[----:B------:R-:W-:Y:S01]  /*9c90*/  LEA.HI.X R101, R101, c[0x0][0x18c], R102, 0x2, P5 ;  /* 0x0000630065657a11 */ /* 0x000fe200028f1466 */
[----:B------:R-:W-:-:S05]  /*9ca0*/  FFMA.FTZ R128, R39, R103, R128 ;  /* 0x0000006727807223 */ /* 0x000fca0000010080 */
[----:B------:R-:W5:Y:S01]  /*9cb0*/  LDG.E.128.CONSTANT R100, [R100.64] ;  /* 0x0000000a64647981 */ /* 0x000f62000c1e9d00 */
[----:B------:R-:W-:-:S04]  /*9cc0*/  @!P1 IADD3 R129, R153, 0x2, RZ ;  /* 0x0000000299819810 */ /* 0x000fc80007ffe0ff */
[-C--:B------:R-:W-:Y:S02]  /*9cd0*/  @!P1 ISETP.GE.AND P0, PT, R129, R0.reuse, PT ;  /* 0x000000008100920c */ /* 0x080fe40003f06270 */
[----:B------:R-:W-:Y:S02]  /*9ce0*/  @!P1 IADD3 R129, R153, 0x3, RZ ;  /* 0x0000000399819810 */ /* 0x000fe40007ffe0ff */
[----:B------:R-:W-:Y:S02]  /*9cf0*/  @!P1 FSEL R57, R57, RZ, !P3 ;  /* 0x000000ff39399208 */ /* 0x000fe40005800000 */
[----:B------:R-:W-:Y:S02]  /*9d00*/  @!P1 ISETP.GE.AND P3, PT, R129, R0, PT ;  /* 0x000000008100920c */ /* 0x000fe40003f66270 */
[----:B------:R-:W-:Y:S01]  /*9d10*/  @!P1 IADD3 R129, R153, 0x1, RZ ;  /* 0x0000000199819810 */ /* 0x000fe20007ffe0ff */
[----:B------:R-:W-:-:S03]  /*9d20*/  FMUL.FTZ R105, R37, R105 ;  /* 0x0000006925697220 */ /* 0x000fc60000410000 */
[----:B------:R-:W-:Y:S02]  /*9d30*/  @!P1 ISETP.GE.AND P2, PT, R129, R0, PT ;  /* 0x000000008100920c */ /* 0x000fe40003f46270 */
[----:B------:R-:W-:Y:S01]  /*9d40*/  @!P1 IADD3 R129, R153, 0x2, RZ ;  /* 0x0000000299819810 */ /* 0x000fe20007ffe0ff */
[----:B------:R-:W-:Y:S01]  /*9d50*/  FMUL.FTZ R109, R37, R109 ;  /* 0x0000006d256d7220 */ /* 0x000fe20000410000 */
[----:B------:R-:W-:Y:S01]  /*9d60*/  @!P1 FSEL R59, R59, RZ, !P6 ;  /* 0x000000ff3b3b9208 */ /* 0x000fe20007000000 */
[----:B------:R-:W-:Y:S01]  /*9d70*/  FFMA.FTZ R105, R36, R104, R105 ;  /* 0x0000006824697223 */ /* 0x000fe20000010069 */
[-C--:B------:R-:W-:Y:S02]  /*9d80*/  @!P1 ISETP.GE.AND P6, PT, R129, R0.reuse, PT ;  /* 0x000000008100920c */ /* 0x080fe40003fc6270 */
[C---:B------:R-:W-:Y:S02]  /*9d90*/  @!P1 ISETP.GE.AND P5, PT, R153.reuse, R0, PT ;  /* 0x000000009900920c */ /* 0x040fe40003fa6270 */
[----:B--2---:R-:W-:Y:S01]  /*9da0*/  @!P1 FSEL R62, R62, RZ, !P0 ;  /* 0x000000ff3e3e9208 */ /* 0x004fe20004000000 */
[----:B------:R-:W-:Y:S01]  /*9db0*/  FFMA.FTZ R109, R36, R108, R109 ;  /* 0x0000006c246d7223 */ /* 0x000fe2000001006d */
[----:B------:R-:W-:-:S02]  /*9dc0*/  @!P1 IADD3 R129, R153, 0x3, RZ ;  /* 0x0000000399819810 */ /* 0x000fc40007ffe0ff */
[----:B------:R-:W-:Y:S01]  /*9dd0*/  @!P1 ISETP.GE.AND P0, PT, R153, R0, PT ;  /* 0x000000009900920c */ /* 0x000fe20003f06270 */
[----:B------:R-:W-:Y:S01]  /*9de0*/  FFMA.FTZ R106, R38, R106, R105 ;  /* 0x0000006a266a7223 */ /* 0x000fe20000010069 */
[----:B------:R-:W-:Y:S01]  /*9df0*/  @!P1 FSEL R60, R60, RZ, !P5 ;  /* 0x000000ff3c3c9208 */ /* 0x000fe20006800000 */
[----:B------:R-:W-:Y:S01]  /*9e00*/  FFMA.FTZ R110, R38, R110, R109 ;  /* 0x0000006e266e7223 */ /* 0x000fe2000001006d */
[----:B------:R-:W-:Y:S02]  /*9e10*/  @!P1 ISETP.GE.AND P5, PT, R129, R0, PT ;  /* 0x000000008100920c */ /* 0x000fe40003fa6270 */
[----:B---3--:R-:W-:Y:S02]  /*9e20*/  @!P1 FSEL R64, R64, RZ, !P0 ;  /* 0x000000ff40409208 */ /* 0x008fe40004000000 */
[----:B------:R-:W-:Y:S02]  /*9e30*/  @!P1 IADD3 R129, R153, 0x1, RZ ;  /* 0x0000000199819810 */ /* 0x000fe40007ffe0ff */
[----:B------:R-:W-:-:S02]  /*9e40*/  IADD3 R105, P0, R195, R140, RZ ;  /* 0x0000008cc3697210 */ /* 0x000fc40007f1e0ff */
[----:B------:R-:W-:Y:S02]  /*9e50*/  @!P1 IADD3 R109, R153, 0x3, RZ ;  /* 0x00000003996d9810 */ /* 0x000fe40007ffe0ff */
[----:B------:R-:W-:Y:S02]  /*9e60*/  @!P1 FSEL R61, R61, RZ, !P4 ;  /* 0x000000ff3d3d9208 */ /* 0x000fe40006000000 */
[----:B------:R-:W-:Y:S02]  /*9e70*/  @!P1 ISETP.GE.AND P4, PT, R129, R0, PT ;  /* 0x000000008100920c */ /* 0x000fe40003f86270 */
[----:B------:R-:W-:Y:S02]  /*9e80*/  LEA.HI.X.SX32 R108, R195, R148, 0x1, P0 ;  /* 0x00000094c36c7211 */ /* 0x000fe400000f0eff */
[----:B------:R-:W-:Y:S02]  /*9e90*/  @!P1 IADD3 R129, R153, 0x2, RZ ;  /* 0x0000000299819810 */ /* 0x000fe40007ffe0ff */
[----:B------:R-:W-:-:S02]  /*9ea0*/  @!P1 FSEL R65, R65, RZ, !P2 ;  /* 0x000000ff41419208 */ /* 0x000fc40005000000 */
[-C--:B------:R-:W-:Y:S01]  /*9eb0*/  @!P1 ISETP.GE.AND P0, PT, R109, R0.reuse, PT ;  /* 0x000000006d00920c */ /* 0x080fe20003f06270 */
[----:B------:R-:W-:Y:S01]  /*9ec0*/  FMUL.FTZ R109, R37, R113 ;  /* 0x00000071256d7220 */ /* 0x000fe20000410000 */
[----:B------:R-:W-:Y:S02]  /*9ed0*/  LEA R104, P2, R105, c[0x0][0x188], 0x2 ;  /* 0x0000620069687a11 */ /* 0x000fe400078410ff */
[----:B------:R-:W-:Y:S02]  /*9ee0*/  @!P1 FSEL R63, R63, RZ, !P3 ;  /* 0x000000ff3f3f9208 */ /* 0x000fe40005800000 */
[----:B------:R-:W-:Y:S01]  /*9ef0*/  @!P1 ISETP.GE.AND P3, PT, R129, R0, PT ;  /* 0x000000008100920c */ /* 0x000fe20003f66270 */
[----:B------:R-:W-:Y:S01]  /*9f00*/  FFMA.FTZ R129, R36, R112, R109 ;  /* 0x0000007024817223 */ /* 0x000fe2000001006d */
[----:B------:R-:W-:Y:S02]  /*9f10*/  LEA.HI.X R105, R105, c[0x0][0x18c], R108, 0x2, P2 ;  /* 0x0000630069697a11 */ /* 0x000fe400010f146c */
[----:B------:R-:W-:Y:S01]  /*9f20*/  IADD3 R109, P2, R194, R140, RZ ;  /* 0x0000008cc26d7210 */ /* 0x000fe20007f5e0ff */
[C---:B------:R-:W-:Y:S01]  /*9f30*/  FFMA.FTZ R111, R39.reuse, R111, R110 ;  /* 0x0000006f276f7223 */ /* 0x040fe2000001006e */
[----:B------:R-:W-:Y:S01]  /*9f40*/  @!P1 FSEL R66, R66, RZ, !P6 ;  /* 0x000000ff42429208 */ /* 0x000fe20007000000 */
[----:B------:R-:W-:Y:S01]  /*9f50*/  FFMA.FTZ R113, R39, R107, R106 ;  /* 0x0000006b27717223 */ /* 0x000fe2000001006a */
[----:B------:R-:W-:Y:S01]  /*9f60*/  LEA R108, P6, R109, c[0x0][0x188], 0x2 ;  /* 0x000062006d6c7a11 */ /* 0x000fe200078c10ff */
[----:B------:R-:W-:Y:S01]  /*9f70*/  FMUL.FTZ R117, R37, R117 ;  /* 0x0000007525757220 */ /* 0x000fe20000410000 */
[----:B------:R-:W-:Y:S01]  /*9f80*/  LEA.HI.X.SX32 R110, R194, R148, 0x1, P2 ;  /* 0x00000094c26e7211 */ /* 0x000fe200010f0eff */
[----:B------:R-:W-:Y:S01]  /*9f90*/  FADD.FTZ R30, R113, R30 ;  /* 0x0000001e711e7221 */ /* 0x000fe20000010000 */
[----:B------:R-:W-:Y:S01]  /*9fa0*/  @!P1 FSEL R67, R67, RZ, !P5 ;  /* 0x000000ff43439208 */ /* 0x000fe20006800000 */
[----:B------:R-:W-:Y:S01]  /*9fb0*/  FMUL.FTZ R121, R37, R121 ;  /* 0x0000007925797220 */ /* 0x000fe20000410000 */
[----:B------:R-:W-:Y:S01]  /*9fc0*/  LEA.HI.X R109, R109, c[0x0][0x18c], R110, 0x2, P6 ;  /* 0x000063006d6d7a11 */ /* 0x000fe200030f146e */
[----:B------:R-:W-:Y:S01]  /*9fd0*/  FFMA.FTZ R114, R38, R114, R129 ;  /* 0x0000007226727223 */ /* 0x000fe20000010081 */
[----:B------:R-:W-:Y:S01]  /*9fe0*/  @!P1 ISETP.GE.AND P6, PT, R153, R0, PT ;  /* 0x000000009900920c */ /* 0x000fe20003fc6270 */
[----:B------:R-:W-:Y:S01]  /*9ff0*/  FMUL.FTZ R125, R37, R125 ;  /* 0x0000007d257d7220 */ /* 0x000fe20000410000 */
[----:B------:R-:W-:Y:S01]  /*a000*/  IADD3 R113, P5, R193, R140, RZ ;  /* 0x0000008cc1717210 */ /* 0x000fe20007fbe0ff */
[----:B------:R-:W-:Y:S01]  /*a010*/  FFMA.FTZ R117, R36, R116, R117 ;  /* 0x0000007424757223 */ /* 0x000fe20000010075 */
[----:B----4-:R-:W-:Y:S01]  /*a020*/  @!P1 FSEL R68, R68, RZ, !P6 ;  /* 0x000000ff44449208 */ /* 0x010fe20007000000 */
[----:B------:R-:W-:Y:S01]  /*a030*/  FMUL.FTZ R41, R37, R41 ;  /* 0x0000002925297220 */ /* 0x000fe20000410000 */
[----:B------:R-:W-:-:S02]  /*a040*/  LEA R112, P6, R113, c[0x0][0x188], 0x2 ;  /* 0x0000620071707a11 */ /* 0x000fc400078c10ff */
[----:B------:R-:W-:Y:S01]  /*a050*/  @!P1 IADD3 R131, R153, 0x1, RZ ;  /* 0x0000000199839810 */ /* 0x000fe20007ffe0ff */
[----:B------:R-:W-:Y:S01]  /*a060*/  FADD.FTZ R31, R128, R31 ;  /* 0x0000001f801f7221 */ /* 0x000fe20000010000 */
[----:B------:R-:W-:Y:S01]  /*a070*/  LEA.HI.X.SX32 R116, R193, R148, 0x1, P5 ;  /* 0x00000094c1747211 */ /* 0x000fe200028f0eff */
[----:B------:R-:W-:Y:S01]  /*a080*/  FFMA.FTZ R118, R38, R118, R117 ;  /* 0x0000007626767223 */ /* 0x000fe20000010075 */
[----:B------:R-:W-:Y:S01]  /*a090*/  @!P1 FSEL R69, R69, RZ, !P4 ;  /* 0x000000ff45459208 */ /* 0x000fe20006000000 */
[----:B------:R-:W2:Y:S01]  /*a0a0*/  LDG.E.128.CONSTANT R104, [R104.64] ;  /* 0x0000000a68687981 */ /* 0x000ea2000c1e9d00 */
[----:B------:R-:W-:Y:S02]  /*a0b0*/  LEA.HI.X R113, R113, c[0x0][0x18c], R116, 0x2, P6 ;  /* 0x0000630071717a11 */ /* 0x000fe400030f1474 */
[----:B------:R-:W-:Y:S01]  /*a0c0*/  IADD3 R117, P6, R192, R140, RZ ;  /* 0x0000008cc0757210 */ /* 0x000fe20007fde0ff */
[----:B------:R-:W-:Y:S01]  /*a0d0*/  FFMA.FTZ R121, R36, R120, R121 ;  /* 0x0000007824797223 */ /* 0x000fe20000010079 */
[----:B------:R-:W-:-:S02]  /*a0e0*/  @!P1 IADD3 R129, R153, 0x2, RZ ;  /* 0x0000000299819810 */ /* 0x000fc40007ffe0ff */
[----:B------:R-:W-:Y:S02]  /*a0f0*/  LEA R116, P4, R117, c[0x0][0x188], 0x2 ;  /* 0x0000620075747a11 */ /* 0x000fe400078810ff */
[----:B------:R-:W-:Y:S01]  /*a100*/  LEA.HI.X.SX32 R120, R192, R148, 0x1, P6 ;  /* 0x00000094c0787211 */ /* 0x000fe200030f0eff */
[----:B------:R-:W-:Y:S01]  /*a110*/  FFMA.FTZ R122, R38, R122, R121 ;  /* 0x0000007a267a7223 */ /* 0x000fe20000010079 */
[----:B------:R-:W-:Y:S01]  /*a120*/  @!P1 ISETP.GE.AND P5, PT, R129, R0, PT ;  /* 0x000000008100920c */ /* 0x000fe20003fa6270 */
[----:B------:R-:W-:Y:S01]  /*a130*/  FFMA.FTZ R129, R36, R124, R125 ;  /* 0x0000007c24817223 */ /* 0x000fe2000001007d */
[----:B------:R-:W-:Y:S02]  /*a140*/  LEA.HI.X R117, R117, c[0x0][0x18c], R120, 0x2, P4 ;  /* 0x0000630075757a11 */ /* 0x000fe400020f1478 */
[----:B------:R-:W-:Y:S01]  /*a150*/  IADD3 R121, P4, R191, R140, RZ ;  /* 0x0000008cbf797210 */ /* 0x000fe20007f9e0ff */
[----:B------:R-:W-:Y:S01]  /*a160*/  FFMA.FTZ R124, R38, R126, R129 ;  /* 0x0000007e267c7223 */ /* 0x000fe20000010081 */
[----:B------:R-:W-:-:S02]  /*a170*/  @!P1 FSEL R70, R70, RZ, !P3 ;  /* 0x000000ff46469208 */ /* 0x000fc40005800000 */
[----:B------:R-:W-:Y:S02]  /*a180*/  @!P1 IADD3 R125, R153, 0x3, RZ ;  /* 0x00000003997d9810 */ /* 0x000fe40007ffe0ff */
[----:B------:R-:W-:Y:S02]  /*a190*/  LEA R120, P3, R121, c[0x0][0x188], 0x2 ;  /* 0x0000620079787a11 */ /* 0x000fe400078610ff */
[----:B------:R-:W-:Y:S01]  /*a1a0*/  LEA.HI.X.SX32 R126, R191, R148, 0x1, P4 ;  /* 0x00000094bf7e7211 */ /* 0x000fe200020f0eff */
[----:B------:R-:W-:Y:S01]  /*a1b0*/  FFMA.FTZ R41, R36, R40, R41 ;  /* 0x0000002824297223 */ /* 0x000fe20000010029 */
[-C--:B------:R-:W-:Y:S01]  /*a1c0*/  @!P1 ISETP.GE.AND P6, PT, R125, R0.reuse, PT ;  /* 0x000000007d00920c */ /* 0x080fe20003fc6270 */
[----:B------:R-:W-:Y:S01]  /*a1d0*/  FFMA.FTZ R125, R39, R119, R118 ;  /* 0x00000077277d7223 */ /* 0x000fe20000010076 */
[----:B------:R-:W-:Y:S02]  /*a1e0*/  LEA.HI.X R121, R121, c[0x0][0x18c], R126, 0x2, P3 ;  /* 0x0000630079797a11 */ /* 0x000fe400018f147e */
[----:B------:R-:W-:Y:S01]  /*a1f0*/  @!P1 FSEL R71, R71, RZ, !P0 ;  /* 0x000000ff47479208 */ /* 0x000fe20004000000 */
[----:B------:R-:W-:Y:S01]  /*a200*/  FFMA.FTZ R127, R39, R127, R124 ;  /* 0x0000007f277f7223 */ /* 0x000fe2000001007c */
[----:B------:R-:W-:-:S02]  /*a210*/  @!P1 ISETP.GE.AND P3, PT, R153, R0, PT ;  /* 0x000000009900920c */ /* 0x000fc40003f66270 */
[----:B------:R-:W-:Y:S01]  /*a220*/  @!P1 IADD3 R129, R153, 0x1, RZ ;  /* 0x0000000199819810 */ /* 0x000fe20007ffe0ff */
[----:B------:R-:W-:Y:S01]  /*a230*/  FFMA.FTZ R128, R39, R115, R114 ;  /* 0x0000007327807223 */ /* 0x000fe20000010072 */
[----:B------:R-:W-:Y:S01]  /*a240*/  IADD3 R40, P0, R190, R140, RZ ;  /* 0x0000008cbe287210 */ /* 0x000fe20007f1e0ff */
[----:B------:R-:W-:Y:S01]  /*a250*/  FADD.FTZ R154, R125, R154 ;  /* 0x0000009a7d9a7221 */ /* 0x000fe20000010000 */
[----:B-----5:R-:W-:Y:S02]  /*a260*/  @!P1 FSEL R72, R72, RZ, !P3 ;  /* 0x000000ff48489208 */ /* 0x020fe40005800000 */
[----:B------:R-:W-:Y:S01]  /*a270*/  @!P1 ISETP.GE.AND P2, PT, R131, R0, PT ;  /* 0x000000008300920c */ /* 0x000fe20003f46270 */
[----:B------:R-:W-:Y:S01]  /*a280*/  FFMA.FTZ R42, R38, R42, R41 ;  /* 0x0000002a262a7223 */ /* 0x000fe20000010029 */
[----:B------:R-:W-:Y:S01]  /*a290*/  LEA R124, P3, R40, c[0x0][0x188], 0x2 ;  /* 0x00006200287c7a11 */ /* 0x000fe200078610ff */
[----:B------:R-:W-:Y:S01]  /*a2a0*/  FADD.FTZ R16, R111, R16 ;  /* 0x000000106f107221 */ /* 0x000fe20000010000 */
[----:B------:R-:W-:Y:S01]  /*a2b0*/  LEA.HI.X.SX32 R125, R190, R148, 0x1, P0 ;  /* 0x00000094be7d7211 */ /* 0x000fe200000f0eff */
[----:B------:R-:W-:Y:S01]  /*a2c0*/  FMUL.FTZ R45, R37, R45 ;  /* 0x0000002d252d7220 */ /* 0x000fe20000410000 */
[----:B------:R-:W-:Y:S01]  /*a2d0*/  @!P1 ISETP.GE.AND P4, PT, R129, R0, PT ;  /* 0x000000008100920c */ /* 0x000fe20003f86270 */
[----:B------:R-:W-:Y:S01]  /*a2e0*/  FADD.FTZ R33, R128, R33 ;  /* 0x0000002180217221 */ /* 0x000fe20000010000 */
[----:B------:R-:W-:Y:S01]  /*a2f0*/  @!P1 IADD3 R129, R153, 0x2, RZ ;  /* 0x0000000299819810 */ /* 0x000fe20007ffe0ff */
[----:B------:R-:W3:Y:S01]  /*a300*/  LDG.E.128.CONSTANT R108, [R108.64] ;  /* 0x0000000a6c6c7981 */ /* 0x000ee2000c1e9d00 */
[----:B------:R-:W-:-:S02]  /*a310*/  LEA.HI.X R125, R40, c[0x0][0x18c], R125, 0x2, P3 ;  /* 0x00006300287d7a11 */ /* 0x000fc400018f147d */
[----:B------:R-:W-:Y:S01]  /*a320*/  IADD3 R40, P3, R189, R140, RZ ;  /* 0x0000008cbd287210 */ /* 0x000fe20007f7e0ff */
[----:B------:R-:W4:Y:S01]  /*a330*/  LDG.E.128.CONSTANT R112, [R112.64] ;  /* 0x0000000a70707981 */ /* 0x000f22000c1e9d00 */
[----:B------:R-:W-:Y:S02]  /*a340*/  @!P1 ISETP.GE.AND P0, PT, R129, R0, PT ;  /* 0x000000008100920c */ /* 0x000fe40003f06270 */
[----:B------:R-:W-:Y:S01]  /*a350*/  @!P1 IADD3 R129, R153, 0x3, RZ ;  /* 0x0000000399819810 */ /* 0x000fe20007ffe0ff */
[----:B------:R-:W4:Y:S01]  /*a360*/  LDG.E.128.CONSTANT R116, [R116.64] ;  /* 0x0000000a74747981 */ /* 0x000f22000c1e9d00 */
[----:B------:R-:W-:Y:S02]  /*a370*/  @!P1 FSEL R73, R73, RZ, !P2 ;  /* 0x000000ff49499208 */ /* 0x000fe40005000000 */
[----:B------:R-:W-:Y:S02]  /*a380*/  LEA R128, P2, R40, c[0x0][0x188], 0x2 ;  /* 0x0000620028807a11 */ /* 0x000fe400078410ff */
[----:B------:R-:W-:-:S02]  /*a390*/  LEA.HI.X.SX32 R41, R189, R148, 0x1, P3 ;  /* 0x00000094bd297211 */ /* 0x000fc400018f0eff */
[----:B------:R-:W-:Y:S02]  /*a3a0*/  @!P1 ISETP.GE.AND P3, PT, R129, R0, PT ;  /* 0x000000008100920c */ /* 0x000fe40003f66270 */
[----:B------:R-:W-:Y:S02]  /*a3b0*/  LEA.HI.X R129, R40, c[0x0][0x18c], R41, 0x2, P2 ;  /* 0x0000630028817a11 */ /* 0x000fe400010f1429 */
[----:B------:R-:W-:-:S04]  /*a3c0*/  IADD3 R40, P2, R188, R140, RZ ;  /* 0x0000008cbc287210 */ /* 0x000fc80007f5e0ff */
[----:B------:R-:W-:Y:S02]  /*a3d0*/  LEA.HI.X.SX32 R41, R188, R148, 0x1, P2 ;  /* 0x00000094bc297211 */ /* 0x000fe400010f0eff */
[----:B------:R-:W-:Y:S01]  /*a3e0*/  @!P1 FSEL R74, R74, RZ, !P5 ;  /* 0x000000ff4a4a9208 */ /* 0x000fe20006800000 */
[----:B------:R-:W-:Y:S01]  /*a3f0*/  FFMA.FTZ R45, R36, R44, R45 ;  /* 0x0000002c242d7223 */ /* 0x000fe2000001002d */
[C---:B------:R-:W-:Y:S01]  /*a400*/  LEA R132, P2, R40.reuse, c[0x0][0x188], 0x2 ;  /* 0x0000620028847a11 */ /* 0x040fe200078410ff */
[----:B------:R-:W-:Y:S01]  /*a410*/  FFMA.FTZ R126, R39, R123, R122 ;  /* 0x0000007b277e7223 */ /* 0x000fe2000001007a */
[----:B------:R-:W-:Y:S01]  /*a420*/  @!P1 FSEL R77, R77, RZ, !P4 ;  /* 0x000000ff4d4d9208 */ /* 0x000fe20006000000 */
[----:B------:R-:W4:Y:S01]  /*a430*/  LDG.E.128.CONSTANT R120, [R120.64] ;  /* 0x0000000a78787981 */ /* 0x000f22000c1e9d00 */
[----:B------:R-:W-:Y:S02]  /*a440*/  LEA.HI.X R133, R40, c[0x0][0x18c], R41, 0x2, P2 ;  /* 0x0000630028857a11 */ /* 0x000fe400010f1429 */
[----:B------:R-:W-:Y:S01]  /*a450*/  @!P1 IADD3 R41, R153, 0x1, RZ ;  /* 0x0000000199299810 */ /* 0x000fe20007ffe0ff */
[----:B------:R-:W-:Y:S01]  /*a460*/  FADD.FTZ R156, R127, R156 ;  /* 0x0000009c7f9c7221 */ /* 0x000fe20000010000 */
[----:B------:R-:W-:Y:S01]  /*a470*/  IADD3 R40, P5, R187, R140, RZ ;  /* 0x0000008cbb287210 */ /* 0x000fe20007fbe0ff */
[----:B------:R-:W4:Y:S01]  /*a480*/  LDG.E.128.CONSTANT R128, [R128.64] ;  /* 0x0000000a80807981 */ /* 0x000f22000c1e9d00 */
[----:B------:R-:W-:-:S02]  /*a490*/  @!P1 ISETP.GE.AND P2, PT, R41, R0, PT ;  /* 0x000000002900920c */ /* 0x000fc40003f46270 */
[----:B------:R-:W-:Y:S02]  /*a4a0*/  LEA.HI.X.SX32 R41, R187, R148, 0x1, P5 ;  /* 0x00000094bb297211 */ /* 0x000fe400028f0eff */
[----:B------:R-:W-:Y:S02]  /*a4b0*/  @!P1 FSEL R78, R78, RZ, !P0 ;  /* 0x000000ff4e4e9208 */ /* 0x000fe40004000000 */
[----:B------:R-:W-:Y:S01]  /*a4c0*/  @!P1 FSEL R79, R79, RZ, !P3 ;  /* 0x000000ff4f4f9208 */ /* 0x000fe20005800000 */
[----:B------:R-:W-:Y:S01]  /*a4d0*/  FADD.FTZ R155, R126, R155 ;  /* 0x0000009b7e9b7221 */ /* 0x000fe20000010000 */
[C---:B------:R-:W-:Y:S01]  /*a4e0*/  LEA R136, P5, R40.reuse, c[0x0][0x188], 0x2 ;  /* 0x0000620028887a11 */ /* 0x040fe200078a10ff */
[----:B------:R-:W4:Y:S03]  /*a4f0*/  LDG.E.128.CONSTANT R124, [R124.64] ;  /* 0x0000000a7c7c7981 */ /* 0x000f26000c1e9d00 */
[----:B------:R-:W-:Y:S01]  /*a500*/  LEA.HI.X R137, R40, c[0x0][0x18c], R41, 0x2, P5 ;  /* 0x0000630028897a11 */ /* 0x000fe200028f1429 */
[----:B------:R-:W4:Y:S01]  /*a510*/  LDG.E.128.CONSTANT R132, [R132.64] ;  /* 0x0000000a84847981 */ /* 0x000f22000c1e9d00 */
[----:B------:R-:W-:-:S04]  /*a520*/  IADD3 R40, P5, R186, R140, RZ ;  /* 0x0000008cba287210 */ /* 0x000fc80007fbe0ff */
[----:B------:R-:W-:Y:S01]  /*a530*/  LEA.HI.X.SX32 R41, R186, R148, 0x1, P5 ;  /* 0x00000094ba297211 */ /* 0x000fe200028f0eff */
[----:B------:R-:W4:Y:S01]  /*a540*/  LDG.E.128.CONSTANT R136, [R136.64] ;  /* 0x0000000a88887981 */ /* 0x000f22000c1e9d00 */
[----:B------:R-:W-:-:S04]  /*a550*/  LEA R142, P5, R40, c[0x0][0x188], 0x2 ;  /* 0x00006200288e7a11 */ /* 0x000fc800078a10ff */
[----:B------:R-:W-:Y:S02]  /*a560*/  LEA.HI.X R143, R40, c[0x0][0x18c], R41, 0x2, P5 ;  /* 0x00006300288f7a11 */ /* 0x000fe400028f1429 */
[----:B------:R-:W-:-:S04]  /*a570*/  @!P1 ISETP.GE.AND P5, PT, R153, R0, PT ;  /* 0x000000009900920c */ /* 0x000fc80003fa6270 */
[----:B------:R-:W-:Y:S02]  /*a580*/  @!P1 FSEL R76, R76, RZ, !P5 ;  /* 0x000000ff4c4c9208 */ /* 0x000fe40006800000 */
[----:B------:R-:W-:-:S04]  /*a590*/  IADD3 R41, P5, R185, R140, RZ ;  /* 0x0000008cb9297210 */ /* 0x000fc80007fbe0ff */
[----:B------:R-:W-:Y:S02]  /*a5a0*/  LEA.HI.X.SX32 R44, R185, R148, 0x1, P5 ;  /* 0x00000094b92c7211 */ /* 0x000fe400028f0eff */
[----:B------:R-:W-:-:S04]  /*a5b0*/  LEA R144, P5, R41, c[0x0][0x188], 0x2 ;  /* 0x0000620029907a11 */ /* 0x000fc800078a10ff */
[----:B------:R-:W-:Y:S02]  /*a5c0*/  LEA.HI.X R145, R41, c[0x0][0x18c], R44, 0x2, P5 ;  /* 0x0000630029917a11 */ /* 0x000fe400028f142c */
[----:B------:R-:W-:-:S04]  /*a5d0*/  @!P1 IADD3 R41, R153, 0x2, RZ ;  /* 0x0000000299299810 */ /* 0x000fc80007ffe0ff */
[----:B------:R-:W-:Y:S01]  /*a5e0*/  @!P1 ISETP.GE.AND P5, PT, R41, R0, PT ;  /* 0x000000002900920c */ /* 0x000fe20003fa6270 */
[----:B------:R-:W4:Y:S01]  /*a5f0*/  LDG.E.128.CONSTANT R144, [R144.64] ;  /* 0x0000000a90907981 */ /* 0x000f22000c1e9d00 */
[----:B------:R-:W-:-:S04]  /*a600*/  @!P1 IADD3 R41, R153, 0x3, RZ ;  /* 0x0000000399299810 */ /* 0x000fc80007ffe0ff */
[-C--:B------:R-:W-:Y:S02]  /*a610*/  @!P1 ISETP.GE.AND P4, PT, R41, R0.reuse, PT ;  /* 0x000000002900920c */ /* 0x080fe40003f86270 */
[C---:B------:R-:W-:Y:S02]  /*a620*/  @!P1 IADD3 R41, R153.reuse, 0x1, RZ ;  /* 0x0000000199299810 */ /* 0x040fe40007ffe0ff */
[-C--:B------:R-:W-:Y:S02]  /*a630*/  @!P1 ISETP.GE.AND P3, PT, R153, R0.reuse, PT ;  /* 0x000000009900920c */ /* 0x080fe40003f66270 */
[----:B------:R-:W-:Y:S02]  /*a640*/  @!P1 ISETP.GE.AND P0, PT, R41, R0, PT ;  /* 0x000000002900920c */ /* 0x000fe40003f06270 */
[----:B------:R-:W-:Y:S02]  /*a650*/  @!P1 IADD3 R41, R153, 0x2, RZ ;  /* 0x0000000299299810 */ /* 0x000fe40007ffe0ff */
[----:B------:R-:W-:-:S02]  /*a660*/  @!P1 FSEL R80, R80, RZ, !P3 ;  /* 0x000000ff50509208 */ /* 0x000fc40005800000 */
[-C--:B------:R-:W-:Y:S02]  /*a670*/  @!P1 ISETP.GE.AND P3, PT, R41, R0.reuse, PT ;  /* 0x000000002900920c */ /* 0x080fe40003f66270 */
[----:B------:R-:W-:Y:S02]  /*a680*/  @!P1 IADD3 R41, R153, 0x3, RZ ;  /* 0x0000000399299810 */ /* 0x000fe40007ffe0ff */
[----:B------:R-:W-:Y:S02]  /*a690*/  @!P1 FSEL R81, R81, RZ, !P2 ;  /* 0x000000ff51519208 */ /* 0x000fe40005000000 */
[----:B------:R-:W-:Y:S02]  /*a6a0*/  @!P1 ISETP.GE.AND P2, PT, R41, R0, PT ;  /* 0x000000002900920c */ /* 0x000fe40003f46270 */
[----:B------:R-:W-:Y:S02]  /*a6b0*/  @!P1 IADD3 R41, R153, 0x1, RZ ;  /* 0x0000000199299810 */ /* 0x000fe40007ffe0ff */
[----:B------:R-:W-:-:S02]  /*a6c0*/  @!P1 FSEL R82, R82, RZ, !P5 ;  /* 0x000000ff52529208 */ /* 0x000fc40006800000 */
[----:B------:R-:W-:Y:S02]  /*a6d0*/  @!P1 FSEL R83, R83, RZ, !P4 ;  /* 0x000000ff53539208 */ /* 0x000fe40006000000 */
[-C--:B------:R-:W-:Y:S02]  /*a6e0*/  @!P1 ISETP.GE.AND P5, PT, R41, R0.reuse, PT ;  /* 0x000000002900920c */ /* 0x080fe40003fa6270 */
[CC--:B------:R-:W-:Y:S02]  /*a6f0*/  @!P1 ISETP.GE.AND P4, PT, R153.reuse, R0.reuse, PT ;  /* 0x000000009900920c */ /* 0x0c0fe40003f86270 */
[----:B------:R-:W-:Y:S02]  /*a700*/  @!P1 IADD3 R41, R153, 0x2, RZ ;  /* 0x0000000299299810 */ /* 0x000fe40007ffe0ff */
[----:B------:R-:W-:Y:S02]  /*a710*/  @!P1 FSEL R84, R84, RZ, !P4 ;  /* 0x000000ff54549208 */ /* 0x000fe40006000000 */
[----:B------:R-:W-:-:S02]  /*a720*/  @!P1 ISETP.GE.AND P4, PT, R41, R0, PT ;  /* 0x000000002900920c */ /* 0x000fc40003f86270 */
[----:B------:R-:W-:Y:S02]  /*a730*/  @!P1 IADD3 R41, R153, 0x3, RZ ;  /* 0x0000000399299810 */ /* 0x000fe40007ffe0ff */
[----:B------:R-:W-:Y:S02]  /*a740*/  @!P1 FSEL R85, R85, RZ, !P0 ;  /* 0x000000ff55559208 */ /* 0x000fe40004000000 */
[----:B------:R-:W-:Y:S02]  /*a750*/  @!P1 ISETP.GE.AND P0, PT, R41, R0, PT ;  /* 0x000000002900920c */ /* 0x000fe40003f06270 */
[----:B------:R-:W-:Y:S02]  /*a760*/  @!P1 IADD3 R41, R153, 0x1, RZ ;  /* 0x0000000199299810 */ /* 0x000fe40007ffe0ff */
[----:B------:R-:W-:Y:S02]  /*a770*/  @!P1 FSEL R86, R86, RZ, !P3 ;  /* 0x000000ff56569208 */ /* 0x000fe40005800000 */
[----:B------:R-:W-:-:S02]  /*a780*/  @!P1 FSEL R87, R87, RZ, !P2 ;  /* 0x000000ff57579208 */ /* 0x000fc40005000000 */
[-C--:B------:R-:W-:Y:S02]  /*a790*/  @!P1 ISETP.GE.AND P3, PT, R41, R0.reuse, PT ;  /* 0x000000002900920c */ /* 0x080fe40003f66270 */
[CC--:B------:R-:W-:Y:S02]  /*a7a0*/  @!P1 ISETP.GE.AND P2, PT, R153.reuse, R0.reuse, PT ;  /* 0x000000009900920c */ /* 0x0c0fe40003f46270 */
[----:B------:R-:W-:Y:S02]  /*a7b0*/  @!P1 IADD3 R41, R153, 0x2, RZ ;  /* 0x0000000299299810 */ /* 0x000fe40007ffe0ff */
[----:B------:R-:W-:Y:S02]  /*a7c0*/  @!P1 FSEL R88, R88, RZ, !P2 ;  /* 0x000000ff58589208 */ /* 0x000fe40005000000 */
[----:B------:R-:W-:Y:S02]  /*a7d0*/  @!P1 ISETP.GE.AND P2, PT, R41, R0, PT ;  /* 0x000000002900920c */ /* 0x000fe40003f46270 */
        /* <DEDUP_REMOVED lines=36> */
[----:B------:R-:W-:-:S02]  /*aa20*/  @!P1 FSEL R75, R75, RZ, !P6 ;  /* 0x000000ff4b4b9208 */ /* 0x000fc40007000000 */
[----:B------:R-:W-:Y:S02]  /*aa30*/  @!P1 IADD3 R41, R153, 0x1, RZ ;  /* 0x0000000199299810 */ /* 0x000fe40007ffe0ff */
[----:B------:R-:W-:Y:S02]  /*aa40*/  IADD3 R40, P6, R184, R140, RZ ;  /* 0x0000008cb8287210 */ /* 0x000fe40007fde0ff */
[----:B------:R-:W-:Y:S01]  /*aa50*/  @!P1 FSEL R102, R102, RZ, !P5 ;  /* 0x000000ff66669208 */ /* 0x000fe20006800000 */
[----:B------:R-:W5:Y:S01]  /*aa60*/  LDG.E.128.CONSTANT R140, [R142.64] ;  /* 0x0000000a8e8c7981 */ /* 0x000f62000c1e9d00 */
[----:B------:R-:W-:Y:S02]  /*aa70*/  @!P1 ISETP.GE.AND P5, PT, R41, R0, PT ;  /* 0x000000002900920c */ /* 0x000fe40003fa6270 */
[----:B------:R-:W-:Y:S02]  /*aa80*/  LEA.HI.X.SX32 R41, R184, R148, 0x1, P6 ;  /* 0x00000094b8297211 */ /* 0x000fe400030f0eff */
[----:B------:R-:W-:Y:S01]  /*aa90*/  LEA R148, P6, R40, c[0x0][0x188], 0x2 ;  /* 0x0000620028947a11 */ /* 0x000fe200078c10ff */
[----:B------:R-:W-:-:S03]  /*aaa0*/  FMUL.FTZ R49, R37, R49 ;  /* 0x0000003125317220 */ /* 0x000fc60000410000 */
[----:B------:R-:W-:Y:S01]  /*aab0*/  LEA.HI.X R149, R40, c[0x0][0x18c], R41, 0x2, P6 ;  /* 0x0000630028957a11 */ /* 0x000fe200030f1429 */
[----:B------:R-:W-:Y:S02]  /*aac0*/  FFMA.FTZ R49, R36, R48, R49 ;  /* 0x0000003024317223 */ /* 0x000fe40000010031 */
[----:B------:R-:W5:Y:S04]  /*aad0*/  LDL R48, [R1+0x74] ;  /* 0x0000740001307983 */ /* 0x000f680000100800 */
[----:B------:R-:W5:Y:S01]  /*aae0*/  LDG.E.128.CONSTANT R148, [R148.64] ;  /* 0x0000000a94947981 */ /* 0x000f62000c1e9d00 */
[----:B------:R-:W-:Y:S02]  /*aaf0*/  @!P1 IADD3 R41, R153, 0x2, RZ ;  /* 0x0000000299299810 */ /* 0x000fe40007ffe0ff */
[----:B------:R-:W-:-:S02]  /*ab00*/  @!P1 FSEL R103, R103, RZ, !P4 ;  /* 0x000000ff67679208 */ /* 0x000fc40006000000 */
[-C--:B------:R-:W-:Y:S02]  /*ab10*/  @!P1 ISETP.GE.AND P6, PT, R41, R0.reuse, PT ;  /* 0x000000002900920c */ /* 0x080fe40003fc6270 */
[CC--:B------:R-:W-:Y:S02]  /*ab20*/  @!P1 ISETP.GE.AND P4, PT, R153.reuse, R0.reuse, PT ;  /* 0x000000009900920c */ /* 0x0c0fe40003f86270 */
[----:B------:R-:W-:Y:S02]  /*ab30*/  @!P1 IADD3 R41, R153, 0x3, RZ ;  /* 0x0000000399299810 */ /* 0x000fe40007ffe0ff */
[----:B--2---:R-:W-:Y:S02]  /*ab40*/  @!P1 FSEL R104, R104, RZ, !P4 ;  /* 0x000000ff68689208 */ /* 0x004fe40006000000 */
        /* <DEDUP_REMOVED lines=10> */
[----:B---3--:R-:W-:Y:S02]  /*abf0*/  @!P1 FSEL R108, R108, RZ, !P2 ;  /* 0x000000ff6c6c9208 */ /* 0x008fe40005000000 */
        /* <DEDUP_REMOVED lines=10> */
[----:B----4-:R-:W-:Y:S02]  /*aca0*/  @!P1 FSEL R112, R112, RZ, !P4 ;  /* 0x000000ff70709208 */ /* 0x010fe40006000000 */
        /* <DEDUP_REMOVED lines=15> */
[----:B------:R-:W-:-:S02]  /*ada0*/  @!P1 IADD3 R41, R153, 0x2, RZ ;  /* 0x0000000299299810 */ /* 0x000fc40007ffe0ff */
[----:B------:R-:W-:Y:S02]  /*adb0*/  @!P1 FSEL R118, R118, RZ, !P6 ;  /* 0x000000ff76769208 */ /* 0x000fe40007000000 */
[----:B------:R-:W-:Y:S02]  /*adc0*/  @!P1 FSEL R119, R119, RZ, !P4 ;  /* 0x000000ff77779208 */ /* 0x000fe40006000000 */
[-C--:B------:R-:W-:Y:S02]  /*add0*/  @!P1 ISETP.GE.AND P6, PT, R41, R0.reuse, PT ;  /* 0x000000002900920c */ /* 0x080fe40003fc6270 */
[C---:B------:R-:W-:Y:S02]  /*ade0*/  @!P1 ISETP.GE.AND P4, PT, R153.reuse, R0, PT ;  /* 0x000000009900920c */ /* 0x040fe40003f86270 */
        /* <DEDUP_REMOVED lines=57> */
[----:B------:R-:W-:Y:S02]  /*b180*/  @!P1 ISETP.GE.AND P0, PT, R153, R0, PT ;  /* 0x000000009900920c */ /* 0x000fe40003f06270 */
[----:B------:R-:W-:Y:S01]  /*b190*/  IADD3 R252, R252, 0x4, RZ ;  /* 0x00000004fcfc7810 */ /* 0x000fe20007ffe0ff */
[----:B------:R-:W-:Y:S01]  /*b1a0*/  FMUL.FTZ R53, R37, R53 ;  /* 0x0000003525357220 */ /* 0x000fe20000410000 */
[----:B------:R-:W-:-:S03]  /*b1b0*/  @!P1 FSEL R146, R146, RZ, !P3 ;  /* 0x000000ff92929208 */ /* 0x000fc60005800000 */
[----:B------:R0:W-:Y:S01]  /*b1c0*/  STL [R1+0x60], R252 ;  /* 0x000060fc01007387 */ /* 0x0001e20000100800 */
[C---:B------:R-:W-:Y:S02]  /*b1d0*/  FMUL.FTZ R57, R37.reuse, R57 ;  /* 0x0000003925397220 */ /* 0x040fe40000410000 */
[C---:B------:R-:W-:Y:S02]  /*b1e0*/  FMUL.FTZ R61, R37.reuse, R61 ;  /* 0x0000003d253d7220 */ /* 0x040fe40000410000 */
[C---:B------:R-:W-:Y:S02]  /*b1f0*/  FMUL.FTZ R65, R37.reuse, R65 ;  /* 0x0000004125417220 */ /* 0x040fe40000410000 */
[C---:B------:R-:W-:Y:S02]  /*b200*/  FMUL.FTZ R69, R37.reuse, R69 ;  /* 0x0000004525457220 */ /* 0x040fe40000410000 */
[C---:B------:R-:W-:Y:S02]  /*b210*/  FMUL.FTZ R73, R37.reuse, R73 ;  /* 0x0000004925497220 */ /* 0x040fe40000410000 */
[----:B------:R-:W-:-:S02]  /*b220*/  FMUL.FTZ R77, R37, R77 ;  /* 0x0000004d254d7220 */ /* 0x000fc40000410000 */
[C---:B------:R-:W-:Y:S02]  /*b230*/  FMUL.FTZ R81, R37.reuse, R81 ;  /* 0x0000005125517220 */ /* 0x040fe40000410000 */
[C---:B------:R-:W-:Y:S02]  /*b240*/  FMUL.FTZ R85, R37.reuse, R85 ;  /* 0x0000005525557220 */ /* 0x040fe40000410000 */
[C---:B------:R-:W-:Y:S02]  /*b250*/  FMUL.FTZ R89, R37.reuse, R89 ;  /* 0x0000005925597220 */ /* 0x040fe40000410000 */
[C---:B------:R-:W-:Y:S02]  /*b260*/  FMUL.FTZ R93, R37.reuse, R93 ;  /* 0x0000005d255d7220 */ /* 0x040fe40000410000 */
[C---:B------:R-:W-:Y:S02]  /*b270*/  FMUL.FTZ R97, R37.reuse, R97 ;  /* 0x0000006125617220 */ /* 0x040fe40000410000 */
[----:B------:R-:W-:-:S02]  /*b280*/  FMUL.FTZ R101, R37, R101 ;  /* 0x0000006525657220 */ /* 0x000fc40000410000 */
[C---:B------:R-:W-:Y:S02]  /*b290*/  FMUL.FTZ R105, R37.reuse, R105 ;  /* 0x0000006925697220 */ /* 0x040fe40000410000 */
[----:B------:R-:W-:Y:S01]  /*b2a0*/  FMUL.FTZ R109, R37, R109 ;  /* 0x0000006d256d7220 */ /* 0x000fe20000410000 */
[----:B-----5:R-:W-:Y:S02]  /*b2b0*/  @!P1 FSEL R140, R140, RZ, !P2 ;  /* 0x000000ff8c8c9208 */ /* 0x020fe40005000000 */
        /* <DEDUP_REMOVED lines=9> */
[----:B------:R-:W-:-:S02]  /*b350*/  @!P1 FSEL R148, R148, RZ, !P0 ;  /* 0x000000ff94949208 */ /* 0x000fc40004000000 */
[----:B------:R-:W-:Y:S02]  /*b360*/  @!P1 IADD3 R41, R153, 0x2, RZ ;  /* 0x0000000299299810 */ /* 0x000fe40007ffe0ff */
[----:B------:R-:W-:Y:S02]  /*b370*/  @!P1 FSEL R149, R149, RZ, !P5 ;  /* 0x000000ff95959208 */ /* 0x000fe40006800000 */
[----:B------:R-:W-:Y:S02]  /*b380*/  ISETP.GE.AND P0, PT, R252, R48, PT ;  /* 0x00000030fc00720c */ /* 0x000fe40003f06270 */
[----:B0-----:R-:W0:Y:S01]  /*b390*/  S2R R252, SR_TID.X ;  /* 0x0000000000fc7919 */ /* 0x001e220000002100 */
[----:B------:R-:W-:Y:S01]  /*b3a0*/  @!P1 ISETP.GE.AND P3, PT, R41, R0, PT ;  /* 0x000000002900920c */ /* 0x000fe20003f66270 */
        /* <DEDUP_REMOVED lines=10> */
[----:B------:R-:W-:Y:S01]  /*b450*/  @!P1 FSEL R150, R150, RZ, !P3 ;  /* 0x000000ff96969208 */ /* 0x000fe20005800000 */
[C---:B------:R-:W-:Y:S02]  /*b460*/  FFMA.FTZ R52, R36.reuse, R52, R53 ;  /* 0x0000003424347223 */ /* 0x040fe40000010035 */
[C---:B------:R-:W-:Y:S02]  /*b470*/  FFMA.FTZ R57, R36.reuse, R56, R57 ;  /* 0x0000003824397223 */ /* 0x040fe40000010039 */
[C---:B------:R-:W-:Y:S02]  /*b480*/  FFMA.FTZ R61, R36.reuse, R60, R61 ;  /* 0x0000003c243d7223 */ /* 0x040fe4000001003d */
[----:B------:R-:W-:-:S02]  /*b490*/  FFMA.FTZ R65, R36, R64, R65 ;  /* 0x0000004024417223 */ /* 0x000fc40000010041 */
[C---:B------:R-:W-:Y:S02]  /*b4a0*/  FFMA.FTZ R69, R36.reuse, R68, R69 ;  /* 0x0000004424457223 */ /* 0x040fe40000010045 */
[C---:B------:R-:W-:Y:S02]  /*b4b0*/  FFMA.FTZ R73, R36.reuse, R72, R73 ;  /* 0x0000004824497223 */ /* 0x040fe40000010049 */
        /* <DEDUP_REMOVED lines=18> */
[----:B------:R-:W-:Y:S01]  /*b5e0*/  FFMA.FTZ R37, R36, R148, R37 ;  /* 0x0000009424257223 */ /* 0x000fe20000010025 */
[----:B------:R-:W-:Y:S01]  /*b5f0*/  @!P1 FSEL R143, R143, RZ, !P4 ;  /* 0x000000ff8f8f9208 */ /* 0x000fe20006000000 */
[C---:B------:R-:W-:Y:S01]  /*b600*/  FFMA.FTZ R46, R38.reuse, R46, R45 ;  /* 0x0000002e262e7223 */ /* 0x040fe2000001002d */
[----:B------:R-:W-:Y:S01]  /*b610*/  @!P1 FSEL R147, R147, RZ, !P2 ;  /* 0x000000ff93939208 */ /* 0x000fe20005000000 */
[C---:B------:R-:W-:Y:S01]  /*b620*/  FFMA.FTZ R50, R38.reuse, R50, R49 ;  /* 0x0000003226327223 */ /* 0x040fe20000010031 */
[----:B------:R-:W-:Y:S01]  /*b630*/  @!P1 FSEL R151, R151, RZ, !P6 ;  /* 0x000000ff97979208 */ /* 0x000fe20007000000 */
        /* <DEDUP_REMOVED lines=52> */
[----:B------:R-:W-:Y:S02]  /*b980*/  FFMA.FTZ R39, R39, R151, R38 ;  /* 0x0000009727277223 */ /* 0x000fe40000010026 */
        /* <DEDUP_REMOVED lines=27> */
[----:B------:R-:W-:Y:S01]  /*bb40*/  FADD.FTZ R12, R39, R12 ;  /* 0x0000000c270c7221 */ /* 0x000fe20000010000 */
[----:B0-----:R-:W-:Y:S01]  /*bb50*/  @P0 CALL.REL.NOINC `(.L_x_21447) ;  /* 0x0000001000000944 */ /* 0x001fe20003c00000 */
[----:B------:R-:W-:Y:S05]  /*bb60*/  BRA `(.L_x_21448) ;  /* 0xffffab3000007947 */ /* 0x000fea000383ffff */
.L_x_21447:
[----:B--2---:R-:W-:Y:S05]  /*bb70*/  BSYNC B0 ;  /* 0x0000000000007941 */ /* 0x004fea0003800000 */
.L_x_21446:
[----:B------:R-:W2:Y:S01]  /*bb80*/  LDL R78, [R1+0x70] ;  /* 0x00007000014e7983 */ /* 0x000ea20000100800 */
[----:B------:R-:W-:Y:S01]  /*bb90*/  LOP3.LUT R36, R252, 0xffffffc0, RZ, 0xc0, !PT ;  /* 0xffffffc0fc247812 */ /* 0x000fe200078ec0ff */
[----:B------:R-:W-:Y:S02]  /*bba0*/  BSSY B0, `(.L_x_21449) ;  /* 0x00001cd000007945 */ /* 0x000fe40003800000 */
[----:B------:R-:W0:Y:S04]  /*bbb0*/  SHFL.BFLY PT, R42, R3, 0x4, 0x1f ;  /* 0x0c801f00032a7f89 */ /* 0x000e2800000e0000 */
[----:B------:R-:W1:Y:S04]  /*bbc0*/  SHFL.BFLY PT, R45, R2, 0x4, 0x1f ;  /* 0x0c801f00022d7f89 */ /* 0x000e6800000e0000 */
        /* <DEDUP_REMOVED lines=14> */
[----:B------:R-:W-:-:S03]  /*bcb0*/  FADD.FTZ R41, R41, R6 ;  /* 0x0000000629297221 */ /* 0x000fc60000010000 */
[----:B------:R-:W5:Y:S04]  /*bcc0*/  SHFL.BFLY PT, R40, R5, 0x4, 0x1f ;  /* 0x0c801f0005287f89 */ /* 0x000f6800000e0000 */
[----:B------:R-:W5:Y:S01]  /*bcd0*/  SHFL.BFLY PT, R47, R32, 0x4, 0x1f ;  /* 0x0c801f00202f7f89 */ /* 0x000f6200000e0000 */
[----:B0-----:R-:W-:Y:S02]  /*bce0*/  FADD.FTZ R43, R43, R4 ;  /* 0x000000042b2b7221 */ /* 0x001fe40000010000 */
[----:B-1----:R-:W-:Y:S01]  /*bcf0*/  FADD.FTZ R20, R3, R20 ;  /* 0x0000001403147221 */ /* 0x002fe20000010000 */
[----:B------:R-:W0:Y:S01]  /*bd00*/  SHFL.BFLY PT, R51, R28, 0x4, 0x1f ;  /* 0x0c801f001c337f89 */ /* 0x000e2200000e0000 */
[----:B---3--:R-:W-:-:S03]  /*bd10*/  FADD.FTZ R24, R2, R19 ;  /* 0x0000001302187221 */ /* 0x008fc60000010000 */
[----:B------:R-:W1:Y:S01]  /*bd20*/  SHFL.BFLY PT, R3, R160, 0x4, 0x1f ;  /* 0x0c801f00a0037f89 */ /* 0x000e6200000e0000 */
[----:B----4-:R-:W-:-:S03]  /*bd30*/  FADD.FTZ R25, R25, R22 ;  /* 0x0000001619197221 */ /* 0x010fc60000010000 */
[----:B------:R-:W3:Y:S01]  /*bd40*/  SHFL.BFLY PT, R2, R163, 0x4, 0x1f ;  /* 0x0c801f00a3027f89 */ /* 0x000ee200000e0000 */
[----:B-----5:R-:W-:-:S03]  /*bd50*/  FADD.FTZ R22, R10, R13 ;  /* 0x0000000d0a167221 */ /* 0x020fc60000010000 */
[----:B------:R-:W4:Y:S01]  /*bd60*/  SHFL.BFLY PT, R4, R17, 0x4, 0x1f ;  /* 0x0c801f0011047f89 */ /* 0x000f2200000e0000 */
[----:B------:R-:W-:-:S03]  /*bd70*/  FADD.FTZ R40, R40, R5 ;  /* 0x0000000528287221 */ /* 0x000fc60000010000 */
        /* <DEDUP_REMOVED lines=44> */
[----:B------:R-:W-:-:S03]  /*c040*/  FADD.FTZ R52, R52, R21 ;  /* 0x0000001534347221 */ /* 0x000fc60000010000 */
        /* <DEDUP_REMOVED lines=54> */
[----:B------:R-:W2:Y:S01]  /*c3b0*/  SHFL.BFLY PT, R2, R5, 0x1, 0x1f ;  /* 0x0c201f0005027f89 */ /* 0x000ea200000e0000 */
[----:B------:R-:W-:-:S03]  /*c3c0*/  FADD.FTZ R172, R13, R172 ;  /* 0x000000ac0dac7221 */ /* 0x000fc60000010000 */
[----:B------:R-:W2:Y:S01]  /*c3d0*/  SHFL.BFLY PT, R27, R12, 0x4, 0x1f ;  /* 0x0c801f000c1b7f89 */ /* 0x000ea200000e0000 */
        /* <DEDUP_REMOVED lines=8> */
[----:B-----5:R-:W-:Y:S01]  /*c460*/  FADD.FTZ R131, R3, R0 ;  /* 0x0000000003837221 */ /* 0x020fe20000010000 */
[----:B------:R-:W-:Y:S02]  /*c470*/  SHF.R.S32.HI R3, RZ, 0x1f, R252 ;  /* 0x0000001fff037819 */ /* 0x000fe400000114fc */
[----:B--2---:R-:W-:Y:S01]  /*c480*/  LOP3.LUT P0, RZ, R78, 0x7, RZ, 0xc0, !PT ;  /* 0x000000074eff7812 */ /* 0x004fe2000780c0ff */
[----:B------:R-:W2:Y:S01]  /*c490*/  SHFL.BFLY PT, R62, R161, 0x4, 0x1f ;  /* 0x0c801f00a13e7f89 */ /* 0x000ea200000e0000 */
[----:B------:R-:W-:Y:S01]  /*c4a0*/  FADD.FTZ R133, R5, R2 ;  /* 0x0000000205857221 */ /* 0x000fe20000010000 */
[----:B------:R-:W-:Y:S01]  /*c4b0*/  LEA.HI R3, R3, R252, RZ, 0x5 ;  /* 0x000000fc03037211 */ /* 0x000fe200078f28ff */
[----:B------:R-:W-:Y:S01]  /*c4c0*/  FADD.FTZ R76, R27, R12 ;  /* 0x0000000c1b4c7221 */ /* 0x000fe20000010000 */
[----:B------:R-:W-:Y:S01]  /*c4d0*/  ISETP.NE.OR P1, PT, R36, 0x40, P0 ;  /* 0x000000402400780c */ /* 0x000fe20000725670 */
[----:B------:R-:W5:Y:S01]  /*c4e0*/  SHFL.BFLY PT, R65, R16, 0x2, 0x1f ;  /* 0x0c401f0010417f89 */ /* 0x000f6200000e0000 */
[----:B------:R-:W-:Y:S01]  /*c4f0*/  SHF.R.S32.HI R3, RZ, 0x5, R3 ;  /* 0x00000005ff037819 */ /* 0x000fe20000011403 */
[----:B0-----:R-:W-:-:S02]  /*c500*/  FADD.FTZ R43, R43, R8 ;  /* 0x000000082b2b7221 */ /* 0x001fc40000010000 */
[----:B------:R-:W0:Y:S01]  /*c510*/  SHFL.BFLY PT, R36, R9, 0x4, 0x1f ;  /* 0x0c801f0009247f89 */ /* 0x000e2200000e0000 */
[----:B-1----:R-:W-:-:S03]  /*c520*/  FADD.FTZ R227, R169, R4 ;  /* 0x00000004a9e37221 */ /* 0x002fc60000010000 */
[----:B------:R-:W1:Y:S01]  /*c530*/  SHFL.BFLY PT, R11, R40, 0x2, 0x1f ;  /* 0x0c401f00280b7f89 */ /* 0x000e6200000e0000 */
[----:B---3--:R-:W-:-:S03]  /*c540*/  FADD.FTZ R231, R171, R6 ;  /* 0x00000006abe77221 */ /* 0x008fc60000010000 */
[----:B------:R-:W3:Y:S01]  /*c550*/  SHFL.BFLY PT, R13, R42, 0x2, 0x1f ;  /* 0x0c401f002a0d7f89 */ /* 0x000ee200000e0000 */
[----:B----4-:R-:W-:-:S03]  /*c560*/  FADD.FTZ R58, R58, R157 ;  /* 0x0000009d3a3a7221 */ /* 0x010fc60000010000 */
[----:B------:R-:W4:Y:S01]  /*c570*/  SHFL.BFLY PT, R15, R44, 0x2, 0x1f ;  /* 0x0c401f002c0f7f89 */ /* 0x000f2200000e0000 */
[----:B--2---:R-:W-:-:S03]  /*c580*/  FADD.FTZ R62, R62, R161 ;  /* 0x000000a13e3e7221 */ /* 0x004fc60000010000 */
[----:B------:R-:W2:Y:S04]  /*c590*/  SHFL.BFLY PT, R17, R46, 0x2, 0x1f ;  /* 0x0c401f002e117f89 */ /* 0x000ea800000e0000 */
[----:B------:R-:W2:Y:S01]  /*c5a0*/  SHFL.BFLY PT, R21, R50, 0x2, 0x1f ;  /* 0x0c401f0032157f89 */ /* 0x000ea200000e0000 */
[----:B-----5:R-:W-:Y:S02]  /*c5b0*/  FADD.FTZ R65, R16, R65 ;  /* 0x0000004110417221 */ /* 0x020fe40000010000 */
[----:B0-----:R-:W-:Y:S01]  /*c5c0*/  FADD.FTZ R36, R36, R9 ;  /* 0x0000000924247221 */ /* 0x001fe20000010000 */
        /* <DEDUP_REMOVED lines=8> */
[----:B------:R-:W2:Y:S01]  /*c650*/  SHFL.BFLY PT, R0, R19, 0x1, 0x1f ;  /* 0x0c201f0013007f89 */ /* 0x000ea200000e0000 */
        /* <DEDUP_REMOVED lines=10> */
[----:B--2---:R-:W-:-:S03]  /*c700*/  FADD.FTZ R163, R19, R0 ;  /* 0x0000000013a37221 */ /* 0x004fc60000010000 */
[----:B------:R-:W2:Y:S01]  /*c710*/  SHFL.BFLY PT, R33, R20, 0x2, 0x1f ;  /* 0x0c401f0014217f89 */ /* 0x000ea200000e0000 */
[----:B-----5:R-:W-:-:S03]  /*c720*/  FADD.FTZ R165, R51, R2 ;  /* 0x0000000233a57221 */ /* 0x020fc60000010000 */
[----:B------:R-:W4:Y:S01]  /*c730*/  SHFL.BFLY PT, R35, R24, 0x2, 0x1f ;  /* 0x0c401f0018237f89 */ /* 0x000f2200000e0000 */
        /* <DEDUP_REMOVED lines=9> */
[----:B--2---:R-:W-:-:S03]  /*c7d0*/  FADD.FTZ R33, R20, R33 ;  /* 0x0000002114217221 */ /* 0x004fc60000010000 */
[----:B------:R-:W2:Y:S01]  /*c7e0*/  SHFL.BFLY PT, R6, R7, 0x1, 0x1f ;  /* 0x0c201f0007067f89 */ /* 0x000ea200000e0000 */
        /* <DEDUP_REMOVED lines=142> */
[----:B-----5:R-:W-:Y:S02]  /*d0d0*/  FADD.FTZ R195, R67, R30 ;  /* 0x0000001e43c37221 */ /* 0x020fe40000010000 */
[----:B------:R-:W-:Y:S01]  /*d0e0*/  FADD.FTZ R197, R69, R32 ;  /* 0x0000002045c57221 */ /* 0x000fe20000010000 */
        /* <DEDUP_REMOVED lines=10> */
[----:B------:R-:W4:Y:S04]  /*d190*/  SHFL.BFLY PT, R10, R89, 0x1, 0x1f ;  /* 0x0c201f00590a7f89 */ /* 0x000f2800000e0000 */
[----:B------:R-:W4:Y:S01]  /*d1a0*/  SHFL.BFLY PT, R12, R91, 0x1, 0x1f ;  /* 0x0c201f005b0c7f89 */ /* 0x000f2200000e0000 */
[----:B-----5:R-:W-:Y:S02]  /*d1b0*/  FADD.FTZ R0, R113, R2 ;  /* 0x0000000271007221 */ /* 0x020fe40000010000 */
[----:B------:R-:W-:Y:S01]  /*d1c0*/  IMAD.SHL.U32 R2, R3, 0x100, RZ ;  /* 0x0000010003027824 */ /* 0x000fe200078e00ff */
        /* <DEDUP_REMOVED lines=11> */
[----:B------:R-:W-:-:S03]  /*d280*/  FADD.FTZ R223, R91, R12 ;  /* 0x0000000c5bdf7221 */ /* 0x000fc60000010000 */
[----:B------:R-:W4:Y:S01]  /*d290*/  SHFL.BFLY PT, R26, R99, 0x1, 0x1f ;  /* 0x0c201f00631a7f89 */ /* 0x000f2200000e0000 */
[----:B-----5:R-:W-:-:S03]  /*d2a0*/  FADD.FTZ R225, R93, R14 ;  /* 0x0000000e5de17221 */ /* 0x020fc60000010000 */
        /* <DEDUP_REMOVED lines=15> */
[----:B0-----:R-:W-:Y:S02]  /*d3a0*/  FADD.FTZ R241, R101, R6 ;  /* 0x0000000665f17221 */ /* 0x001fe40000010000 */
[----:B-1----:R-:W-:Y:S02]  /*d3b0*/  FADD.FTZ R243, R103, R30 ;  /* 0x0000001e67f37221 */ /* 0x002fe40000010000 */
[----:B---3--:R-:W-:Y:S02]  /*d3c0*/  FADD.FTZ R245, R105, R32 ;  /* 0x0000002069f57221 */ /* 0x008fe40000010000 */
[----:B--2---:R-:W-:Y:S02]  /*d3d0*/  FADD.FTZ R249, R109, R34 ;  /* 0x000000226df97221 */ /* 0x004fe40000010000 */
[----:B----4-:R-:W-:Y:S02]  /*d3e0*/  FADD.FTZ R251, R111, R36 ;  /* 0x000000246ffb7221 */ /* 0x010fe40000010000 */
[----:B------:R-:W-:-:S02]  /*d3f0*/  FADD.FTZ R130, R115, R130 ;  /* 0x0000008273827221 */ /* 0x000fc40000010000 */
[----:B-----5:R-:W-:Y:S01]  /*d400*/  FADD.FTZ R132, R117, R132 ;  /* 0x0000008475847221 */ /* 0x020fe20000010000 */
[----:B------:R-:W-:Y:S06]  /*d410*/  BAR.SYNC.DEFER_BLOCKING 0x0 ;  /* 0x0000000000007b1d */ /* 0x000fec0000010000 */
        /* <DEDUP_REMOVED lines=69> */
.L_x_21450:
[----:B------:R-:W-:Y:S05]  /*d870*/  BSYNC B0 ;  /* 0x0000000000007941 */ /* 0x000fea0003800000 */
.L_x_21449:
        /* <DEDUP_REMOVED lines=46> */
[----:B---3--:R-:W-:Y:S01]  /*db60*/  FADD.FTZ R159, R159, R32 ;  /* 0x000000209f9f7221 */ /* 0x008fe20000010000 */
        /* <DEDUP_REMOVED lines=18> */
[----:B------:R-:W1:Y:S04]  /*dc90*/  LDS R22, [R9.X4+0x630] ;  /* 0x0006300009167984 */ /* 0x000e680000004800 */
        /* <DEDUP_REMOVED lines=21> */
[----:B------:R-:W-:-:S03]  /*ddf0*/  FADD.FTZ R199, R199, R24 ;  /* 0x00000018c7c77221 */ /* 0x000fc60000010000 */
        /* <DEDUP_REMOVED lines=40> */
[----:B------:R-:W-:Y:S02]  /*e080*/  FADD.FTZ R243, R243, R68 ;  /* 0x00000044f3f37221 */ /* 0x000fe40000010000 */
[----:B--2---:R-:W-:Y:S02]  /*e090*/  FADD.FTZ R245, R245, R70 ;  /* 0x00000046f5f57221 */ /* 0x004fe40000010000 */
[----:B---3--:R-:W-:-:S02]  /*e0a0*/  FADD.FTZ R247, R247, R72 ;  /* 0x00000048f7f77221 */ /* 0x008fc40000010000 */
[----:B----4-:R-:W-:Y:S02]  /*e0b0*/  FADD.FTZ R249, R249, R74 ;  /* 0x0000004af9f97221 */ /* 0x010fe40000010000 */
[----:B-----5:R-:W-:Y:S02]  /*e0c0*/  FADD.FTZ R251, R251, R76 ;  /* 0x0000004cfbfb7221 */ /* 0x020fe40000010000 */
[----:B------:R-:W-:Y:S02]  /*e0d0*/  FADD.FTZ R0, R0, R3 ;  /* 0x0000000300007221 */ /* 0x000fe40000010000 */
[----:B------:R-:W-:Y:S02]  /*e0e0*/  FADD.FTZ R130, R130, R5 ;  /* 0x0000000582827221 */ /* 0x000fe40000010000 */
[----:B------:R-:W-:Y:S02]  /*e0f0*/  FADD.FTZ R132, R132, R7 ;  /* 0x0000000784847221 */ /* 0x000fe40000010000 */
.L_x_21452:
[----:B------:R-:W-:Y:S05]  /*e100*/  BSYNC B0 ;  /* 0x0000000000007941 */ /* 0x000fea0003800000 */
.L_x_21451:
        /* <DEDUP_REMOVED lines=72> */
.L_x_21454:
[----:B------:R-:W-:Y:S05]  /*e590*/  BSYNC B0 ;  /* 0x0000000000007941 */ /* 0x000fea0003800000 */
.L_x_21453:
        /* <DEDUP_REMOVED lines=43> */
[----:B0-----:R-:W-:-:S03]  /*e850*/  FADD.FTZ R155, R155, R26 ;  /* 0x0000001a9b9b7221 */ /* 0x001fc60000010000 */
[----:B------:R-:W0:Y:S01]  /*e860*/  LDS R48, [R9.X4+0x590] ;  /* 0x0005900009307984 */ /* 0x000e220000004800 */
        /* <DEDUP_REMOVED lines=20> */
[----:B------:R-:W0:Y:S04]  /*e9b0*/  LDS R20, [R9.X4+0x630] ;  /* 0x0006300009147984 */ /* 0x000e280000004800 */
        /* <DEDUP_REMOVED lines=21> */
[----:B------:R-:W-:-:S03]  /*eb10*/  FADD.FTZ R199, R199, R22 ;  /* 0x00000016c7c77221 */ /* 0x000fc60000010000 */
        /* <DEDUP_REMOVED lines=39> */
[----:B0-----:R-:W-:Y:S02]  /*ed90*/  FADD.FTZ R241, R241, R64 ;  /* 0x00000040f1f17221 */ /* 0x001fe40000010000 */
        /* <DEDUP_REMOVED lines=8> */
.L_x_21456:
[----:B------:R-:W-:Y:S05]  /*ee20*/  BSYNC B0 ;  /* 0x0000000000007941 */ /* 0x000fea0003800000 */
.L_x_21455:
[----:B------:R-:W-:Y:S06]  /*ee30*/  BAR.SYNC.DEFER_BLOCKING 0x0 ;  /* 0x0000000000007b1d */ /* 0x000fec0000010000 */
[----:B------:R-:W-:Y:S05]  /*ee40*/  @P2 EXIT ;  /* 0x000000000000294d */ /* 0x000fea0003800000 */
[----:B------:R-:W-:Y:S05]  /*ee50*/  @P0 EXIT ;  /* 0x000000000000094d */ /* 0x000fea0003800000 */
[----:B------:R-:W1:Y:S01]  /*ee60*/  S2UR UR4, SR_CTAID.Y ;  /* 0x00000000000479c3 */ /* 0x000e620000002600 */
[----:B------:R-:W-:Y:S01]  /*ee70*/  ULDC UR7, c[0x0][0xc] ;  /* 0x0000030000077ab9 */ /* 0x000fe20000000800 */
[----:B------:R-:W-:-:S04]  /*ee80*/  SHF.R.S32.HI R2, RZ, 0x1f, R78 ;  /* 0x0000001fff027819 */ /* 0x000fc8000001144e */
[----:B------:R-:W-:Y:S02]  /*ee90*/  LEA.HI R2, R2, R78, RZ, 0x3 ;  /* 0x0000004e02027211 */ /* 0x000fe400078f18ff */
[----:B------:R-:W2:Y:S02]  /*eea0*/  S2UR UR5, SR_CTAID.X ;  /* 0x00000000000579c3 */ /* 0x000ea40000002500 */
[----:B------:R-:W-:-:S04]  /*eeb0*/  SHF.R.S32.HI R122, RZ, 0x3, R2 ;  /* 0x00000003ff7a7819 */ /* 0x000fc80000011402 */
[C---:B------:R-:W-:Y:S02]  /*eec0*/  IADD3 R2, R122.reuse, 0x4, RZ ;  /* 0x000000047a027810 */ /* 0x040fe40007ffe0ff */
[----:B------:R-:W3:Y:S01]  /*eed0*/  S2UR UR6, SR_CTAID.Z ;  /* 0x00000000000679c3 */ /* 0x000ee20000002700 */
[C---:B------:R-:W-:Y:S02]  /*eee0*/  IADD3 R3, R122.reuse, 0x8, RZ ;  /* 0x000000087a037810 */ /* 0x040fe40007ffe0ff */
[C---:B0-----:R-:W-:Y:S02]  /*eef0*/  IADD3 R4, R122.reuse, 0xc, RZ ;  /* 0x0000000c7a047810 */ /* 0x041fe40007ffe0ff */
[----:B------:R-:W-:Y:S01]  /*ef00*/  IADD3 R13, R122, 0x1c, RZ ;  /* 0x0000001c7a0d7810 */ /* 0x000fe20007ffe0ff */
[----:B-1----:R-:W-:-:S03]  /*ef10*/  UIMAD UR4, UR4, UR7, URZ ;  /* 0x00000007040472a4 */ /* 0x002fc6000f8e023f */
[----:B------:R-:W-:Y:S02]  /*ef20*/  ULDC UR7, c[0x0][0x14] ;  /* 0x0000050000077ab9 */ /* 0x000fe40000000800 */
[----:B--2---:R-:W-:Y:S02]  /*ef30*/  UIMAD UR5, UR5, UR7, URZ ;  /* 0x00000007050572a4 */ /* 0x004fe4000f8e023f */
[----:B------:R-:W-:Y:S02]  /*ef40*/  UIMAD UR7, UR4, UR7, URZ ;  /* 0x00000007040772a4 */ /* 0x000fe4000f8e023f */
[----:B------:R-:W-:Y:S02]  /*ef50*/  USHF.L.U32 UR5, UR5, 0x8, URZ ;  /* 0x0000000805057899 */ /* 0x000fe4000800063f */
[----:B---3--:R-:W-:Y:S02]  /*ef60*/  USHF.L.U32 UR4, UR6, 0x8, URZ ;  /* 0x0000000806047899 */ /* 0x008fe4000800063f */
[----:B------:R-:W-:-:S02]  /*ef70*/  USHF.L.U32 UR6, UR7, 0x8, URZ ;  /* 0x0000000807067899 */ /* 0x000fc4000800063f */
[----:B------:R-:W-:Y:S02]  /*ef80*/  USHF.R.S32.HI UR7, URZ, 0x1f, UR4 ;  /* 0x0000001f3f077899 */ /* 0x000fe40008011404 */
[----:B------:R-:W-:Y:S02]  /*ef90*/  USHF.R.S32.HI UR8, URZ, 0x1f, UR5 ;  /* 0x0000001f3f087899 */ /* 0x000fe40008011405 */
[----:B------:R-:W-:Y:S02]  /*efa0*/  USHF.R.S32.HI UR9, URZ, 0x1f, UR6 ;  /* 0x0000001f3f097899 */ /* 0x000fe40008011406 */
[----:B------:R-:W-:-:S04]  /*efb0*/  UIADD3 UR4, UP0, UP1, UR6, UR5, UR4 ;  /* 0x0000000506047290 */ /* 0x000fc8000f91e004 */
[----:B------:R-:W-:Y:S02]  /*efc0*/  UIADD3.X UR7, UR9, UR8, UR7, UP0, UP1 ;  /* 0x0000000809077290 */ /* 0x000fe400087e2407 */
[----:B------:R-:W-:Y:S02]  /*efd0*/  IADD3 R5, P1, R2, UR4, RZ ;  /* 0x0000000402057c10 */ /* 0x000fe4000ff3e0ff */
[----:B------:R-:W-:Y:S02]  /*efe0*/  IADD3 R7, P2, R3, UR4, RZ ;  /* 0x0000000403077c10 */ /* 0x000fe4000ff5e0ff */
[----:B------:R-:W-:Y:S02]  /*eff0*/  IADD3 R9, P3, R4, UR4, RZ ;  /* 0x0000000404097c10 */ /* 0x000fe4000ff7e0ff */
[----:B------:R-:W-:Y:S02]  /*f000*/  IADD3 R11, P0, R122, UR4, RZ ;  /* 0x000000047a0b7c10 */ /* 0x000fe4000ff1e0ff */
[----:B------:R-:W-:-:S02]  /*f010*/  LEA.HI.X.SX32 R14, R2, UR7, 0x1, P1 ;  /* 0x00000007020e7c11 */ /* 0x000fc400088f0eff */
[----:B------:R-:W-:Y:S02]  /*f020*/  LEA.HI.X.SX32 R12, R3, UR7, 0x1, P2 ;  /* 0x00000007030c7c11 */ /* 0x000fe400090f0eff */
[----:B------:R-:W-:Y:S02]  /*f030*/  LEA.HI.X.SX32 R10, R4, UR7, 0x1, P3 ;  /* 0x00000007040a7c11 */ /* 0x000fe400098f0eff */
[----:B------:R-:W-:Y:S02]  /*f040*/  LEA.HI.X.SX32 R16, R122, UR7, 0x1, P0 ;  /* 0x000000077a107c11 */ /* 0x000fe400080f0eff */
[----:B------:R-:W-:Y:S02]  /*f050*/  LEA R2, P0, R11, c[0x0][0x170], 0x2 ;  /* 0x00005c000b027a11 */ /* 0x000fe400078010ff */
[----:B------:R-:W-:Y:S02]  /*f060*/  LEA R6, P2, R7, c[0x0][0x170], 0x2 ;  /* 0x00005c0007067a11 */ /* 0x000fe400078410ff */
[----:B------:R-:W-:-:S02]  /*f070*/  LEA R8, P3, R9, c[0x0][0x170], 0x2 ;  /* 0x00005c0009087a11 */ /* 0x000fc400078610ff */
[----:B------:R-:W-:Y:S02]  /*f080*/  LEA R4, P1, R5, c[0x0][0x170], 0x2 ;  /* 0x00005c0005047a11 */ /* 0x000fe400078210ff */
[----:B------:R-:W-:Y:S02]  /*f090*/  LEA.HI.X R3, R11, c[0x0][0x174], R16, 0x2, P0 ;  /* 0x00005d000b037a11 */ /* 0x000fe400000f1410 */
[----:B------:R-:W-:Y:S02]  /*f0a0*/  LEA.HI.X R7, R7, c[0x0][0x174], R12, 0x2, P2 ;  /* 0x00005d0007077a11 */ /* 0x000fe400010f140c */
[----:B------:R-:W-:Y:S01]  /*f0b0*/  LEA.HI.X R9, R9, c[0x0][0x174], R10, 0x2, P3 ;  /* 0x00005d0009097a11 */ /* 0x000fe200018f140a */
[----:B------:R-:W-:Y:S01]  /*f0c0*/  STG.E [R2.64], R131 ;  /* 0x0000008302007986 */ /* 0x000fe2000c10190a */
[C---:B------:R-:W-:Y:S02]  /*f0d0*/  IADD3 R10, R122.reuse, 0x10, RZ ;  /* 0x000000107a0a7810 */ /* 0x040fe40007ffe0ff */
[----:B------:R-:W-:-:S02]  /*f0e0*/  IADD3 R11, R122, 0x14, RZ ;  /* 0x000000147a0b7810 */ /* 0x000fc40007ffe0ff */
[----:B------:R-:W-:Y:S02]  /*f0f0*/  IADD3 R12, R122, 0x18, RZ ;  /* 0x000000187a0c7810 */ /* 0x000fe40007ffe0ff */
[----:B------:R-:W-:Y:S02]  /*f100*/  LEA.HI.X R5, R5, c[0x0][0x174], R14, 0x2, P1 ;  /* 0x00005d0005057a11 */ /* 0x000fe400008f140e */
[----:B------:R-:W-:Y:S02]  /*f110*/  IADD3 R21, P0, R10, UR4, RZ ;  /* 0x000000040a157c10 */ /* 0x000fe4000ff1e0ff */
[----:B------:R-:W-:Y:S01]  /*f120*/  IADD3 R19, P1, R11, UR4, RZ ;  /* 0x000000040b137c10 */ /* 0x000fe2000ff3e0ff */
[----:B------:R-:W-:Y:S01]  /*f130*/  STG.E [R4.64], R133 ;  /* 0x0000008504007986 */ /* 0x000fe2000c10190a */
[----:B------:R-:W-:Y:S02]  /*f140*/  IADD3 R15, P2, R12, UR4, RZ ;  /* 0x000000040c0f7c10 */ /* 0x000fe4000ff5e0ff */
[----:B------:R-:W-:Y:S01]  /*f150*/  IADD3 R17, P3, R13, UR4, RZ ;  /* 0x000000040d117c10 */ /* 0x000fe2000ff7e0ff */
[----:B------:R-:W-:Y:S01]  /*f160*/  STG.E [R6.64], R135 ;  /* 0x0000008706007986 */ /* 0x000fe2000c10190a */
[----:B------:R-:W-:-:S02]  /*f170*/  LEA.HI.X.SX32 R24, R10, UR7, 0x1, P0 ;  /* 0x000000070a187c11 */ /* 0x000fc400080f0eff */
[----:B------:R-:W-:Y:S01]  /*f180*/  LEA.HI.X.SX32 R22, R11, UR7, 0x1, P1 ;  /* 0x000000070b167c11 */ /* 0x000fe200088f0eff */
[----:B------:R-:W-:Y:S01]  /*f190*/  STG.E [R8.64], R137 ;  /* 0x0000008908007986 */ /* 0x000fe2000c10190a */
        /* <DEDUP_REMOVED lines=10> */
[----:B------:R-:W-:Y:S02]  /*f240*/  LEA.HI.X R17, R17, c[0x0][0x174], R18, 0x2, P3 ;  /* 0x00005d0011117a11 */ /* 0x000fe400018f1412 */
[C---:B------:R-:W-:Y:S01]  /*f250*/  IADD3 R18, R122.reuse, 0x20, RZ ;  /* 0x000000207a127810 */ /* 0x040fe20007ffe0ff */
[----:B------:R-:W-:Y:S01]  /*f260*/  STG.E [R12.64], R141 ;  /* 0x0000008d0c007986 */ /* 0x000fe2000c10190a */
[----:B------:R-:W-:-:S02]  /*f270*/  IADD3 R19, R122, 0x24, RZ ;  /* 0x000000247a137810 */ /* 0x000fc40007ffe0ff */
[C---:B------:R-:W-:Y:S01]  /*f280*/  IADD3 R20, R122.reuse, 0x28, RZ ;  /* 0x000000287a147810 */ /* 0x040fe20007ffe0ff */
[----:B------:R-:W-:Y:S01]  /*f290*/  STG.E [R14.64], R143 ;  /* 0x0000008f0e007986 */ /* 0x000fe2000c10190a */
[----:B------:R-:W-:Y:S02]  /*f2a0*/  IADD3 R21, R122, 0x2c, RZ ;  /* 0x0000002c7a157810 */ /* 0x000fe40007ffe0ff */
[----:B------:R-:W-:Y:S01]  /*f2b0*/  IADD3 R29, P0, R18, UR4, RZ ;  /* 0x00000004121d7c10 */ /* 0x000fe2000ff1e0ff */
[----:B------:R-:W-:Y:S01]  /*f2c0*/  STG.E [R16.64], R145 ;  /* 0x0000009110007986 */ /* 0x000fe2000c10190a */
[----:B------:R-:W-:Y:S02]  /*f2d0*/  IADD3 R27, P1, R19, UR4, RZ ;  /* 0x00000004131b7c10 */ /* 0x000fe4000ff3e0ff */
[----:B------:R-:W-:Y:S02]  /*f2e0*/  IADD3 R23, P2, R20, UR4, RZ ;  /* 0x0000000414177c10 */ /* 0x000fe4000ff5e0ff */
[----:B------:R-:W-:-:S02]  /*f2f0*/  IADD3 R25, P3, R21, UR4, RZ ;  /* 0x0000000415197c10 */ /* 0x000fc4000ff7e0ff */
[----:B------:R-:W-:Y:S02]  /*f300*/  LEA.HI.X.SX32 R32, R18, UR7, 0x1, P0 ;  /* 0x0000000712207c11 */ /* 0x000fe400080f0eff */
[----:B------:R-:W-:Y:S02]  /*f310*/  LEA.HI.X.SX32 R30, R19, UR7, 0x1, P1 ;  /* 0x00000007131e7c11 */ /* 0x000fe400088f0eff */
[----:B------:R-:W-:Y:S02]  /*f320*/  LEA.HI.X.SX32 R28, R20, UR7, 0x1, P2 ;  /* 0x00000007141c7c11 */ /* 0x000fe400090f0eff */
[----:B------:R-:W-:Y:S02]  /*f330*/  LEA.HI.X.SX32 R26, R21, UR7, 0x1, P3 ;  /* 0x00000007151a7c11 */ /* 0x000fe400098f0eff */
        /* <DEDUP_REMOVED lines=8> */
[----:B------:R-:W-:-:S02]  /*f3c0*/  LEA.HI.X R25, R25, c[0x0][0x174], R26, 0x2, P3 ;  /* 0x00005d0019197a11 */ /* 0x000fc400018f141a */
[C---:B------:R-:W-:Y:S01]  /*f3d0*/  IADD3 R26, R122.reuse, 0x30, RZ ;  /* 0x000000307a1a7810 */ /* 0x040fe20007ffe0ff */
[----:B------:R-:W-:Y:S01]  /*f3e0*/  STG.E [R20.64], R149 ;  /* 0x0000009514007986 */ /* 0x000fe2000c10190a */
[C---:B------:R-:W-:Y:S02]  /*f3f0*/  IADD3 R27, R122.reuse, 0x34, RZ ;  /* 0x000000347a1b7810 */ /* 0x040fe40007ffe0ff */
[C---:B------:R-:W-:Y:S01]  /*f400*/  IADD3 R28, R122.reuse, 0x38, RZ ;  /* 0x000000387a1c7810 */ /* 0x040fe20007ffe0ff */
[----:B------:R-:W-:Y:S01]  /*f410*/  STG.E [R22.64], R151 ;  /* 0x0000009716007986 */ /* 0x000fe2000c10190a */
[----:B------:R-:W-:Y:S02]  /*f420*/  IADD3 R29, R122, 0x3c, RZ ;  /* 0x0000003c7a1d7810 */ /* 0x000fe40007ffe0ff */
[----:B------:R-:W-:Y:S01]  /*f430*/  IADD3 R37, P0, R26, UR4, RZ ;  /* 0x000000041a257c10 */ /* 0x000fe2000ff1e0ff */
[----:B------:R-:W-:Y:S01]  /*f440*/  STG.E [R24.64], R153 ;  /* 0x0000009918007986 */ /* 0x000fe2000c10190a */
[----:B------:R-:W-:-:S02]  /*f450*/  IADD3 R35, P1, R27, UR4, RZ ;  /* 0x000000041b237c10 */ /* 0x000fc4000ff3e0ff */
[----:B------:R-:W-:Y:S02]  /*f460*/  IADD3 R31, P2, R28, UR4, RZ ;  /* 0x000000041c1f7c10 */ /* 0x000fe4000ff5e0ff */
[----:B------:R-:W-:Y:S02]  /*f470*/  IADD3 R33, P3, R29, UR4, RZ ;  /* 0x000000041d217c10 */ /* 0x000fe4000ff7e0ff */
[----:B------:R-:W-:Y:S02]  /*f480*/  LEA.HI.X.SX32 R40, R26, UR7, 0x1, P0 ;  /* 0x000000071a287c11 */ /* 0x000fe400080f0eff */
[----:B------:R-:W-:Y:S02]  /*f490*/  LEA.HI.X.SX32 R38, R27, UR7, 0x1, P1 ;  /* 0x000000071b267c11 */ /* 0x000fe400088f0eff */
[----:B------:R-:W-:Y:S02]  /*f4a0*/  LEA.HI.X.SX32 R36, R28, UR7, 0x1, P2 ;  /* 0x000000071c247c11 */ /* 0x000fe400090f0eff */
[----:B------:R-:W-:-:S02]  /*f4b0*/  LEA.HI.X.SX32 R34, R29, UR7, 0x1, P3 ;  /* 0x000000071d227c11 */ /* 0x000fc400098f0eff */
[----:B------:R-:W-:Y:S02]  /*f4c0*/  LEA R26, P0, R37, c[0x0][0x170], 0x2 ;  /* 0x00005c00251a7a11 */ /* 0x000fe400078010ff */
[----:B------:R-:W-:Y:S02]  /*f4d0*/  LEA R28, P1, R35, c[0x0][0x170], 0x2 ;  /* 0x00005c00231c7a11 */ /* 0x000fe400078210ff */
[----:B------:R-:W-:Y:S02]  /*f4e0*/  LEA R30, P2, R31, c[0x0][0x170], 0x2 ;  /* 0x00005c001f1e7a11 */ /* 0x000fe400078410ff */
[----:B------:R-:W-:Y:S02]  /*f4f0*/  LEA R32, P3, R33, c[0x0][0x170], 0x2 ;  /* 0x00005c0021207a11 */ /* 0x000fe400078610ff */
[----:B------:R-:W-:Y:S02]  /*f500*/  LEA.HI.X R27, R37, c[0x0][0x174], R40, 0x2, P0 ;  /* 0x00005d00251b7a11 */ /* 0x000fe400000f1428 */
[----:B------:R-:W-:-:S02]  /*f510*/  LEA.HI.X R29, R35, c[0x0][0x174], R38, 0x2, P1 ;  /* 0x00005d00231d7a11 */ /* 0x000fc400008f1426 */
[----:B------:R-:W-:Y:S01]  /*f520*/  LEA.HI.X R31, R31, c[0x0][0x174], R36, 0x2, P2 ;  /* 0x00005d001f1f7a11 */ /* 0x000fe200010f1424 */
[----:B------:R-:W-:Y:S01]  /*f530*/  STG.E [R26.64], R155 ;  /* 0x0000009b1a007986 */ /* 0x000fe2000c10190a */
[----:B------:R-:W-:Y:S02]  /*f540*/  LEA.HI.X R33, R33, c[0x0][0x174], R34, 0x2, P3 ;  /* 0x00005d0021217a11 */ /* 0x000fe400018f1422 */
[C---:B------:R-:W-:Y:S01]  /*f550*/  IADD3 R34, R122.reuse, 0x40, RZ ;  /* 0x000000407a227810 */ /* 0x040fe20007ffe0ff */
[----:B------:R-:W-:Y:S01]  /*f560*/  STG.E [R28.64], R157 ;  /* 0x0000009d1c007986 */ /* 0x000fe2000c10190a */
[C---:B------:R-:W-:Y:S02]  /*f570*/  IADD3 R35, R122.reuse, 0x44, RZ ;  /* 0x000000447a237810 */ /* 0x040fe40007ffe0ff */
[C---:B------:R-:W-:Y:S01]  /*f580*/  IADD3 R36, R122.reuse, 0x48, RZ ;  /* 0x000000487a247810 */ /* 0x040fe20007ffe0ff */
[----:B------:R-:W-:Y:S01]  /*f590*/  STG.E [R30.64], R159 ;  /* 0x0000009f1e007986 */ /* 0x000fe2000c10190a */
[----:B------:R-:W-:-:S02]  /*f5a0*/  IADD3 R37, R122, 0x4c, RZ ;  /* 0x0000004c7a257810 */ /* 0x000fc40007ffe0ff */
[----:B------:R-:W-:Y:S01]  /*f5b0*/  IADD3 R45, P0, R34, UR4, RZ ;  /* 0x00000004222d7c10 */ /* 0x000fe2000ff1e0ff */
[----:B------:R-:W-:Y:S01]  /*f5c0*/  STG.E [R32.64], R161 ;  /* 0x000000a120007986 */ /* 0x000fe2000c10190a */
[----:B------:R-:W-:Y:S02]  /*f5d0*/  IADD3 R43, P1, R35, UR4, RZ ;  /* 0x00000004232b7c10 */ /* 0x000fe4000ff3e0ff */
[----:B------:R-:W-:Y:S02]  /*f5e0*/  IADD3 R39, P2, R36, UR4, RZ ;  /* 0x0000000424277c10 */ /* 0x000fe4000ff5e0ff */
[----:B------:R-:W-:Y:S02]  /*f5f0*/  IADD3 R41, P3, R37, UR4, RZ ;  /* 0x0000000425297c10 */ /* 0x000fe4000ff7e0ff */
[----:B------:R-:W-:Y:S02]  /*f600*/  LEA.HI.X.SX32 R48, R34, UR7, 0x1, P0 ;  /* 0x0000000722307c11 */ /* 0x000fe400080f0eff */
[----:B------:R-:W-:-:S02]  /*f610*/  LEA.HI.X.SX32 R46, R35, UR7, 0x1, P1 ;  /* 0x00000007232e7c11 */ /* 0x000fc400088f0eff */
[----:B------:R-:W-:Y:S02]  /*f620*/  LEA.HI.X.SX32 R44, R36, UR7, 0x1, P2 ;  /* 0x00000007242c7c11 */ /* 0x000fe400090f0eff */
[----:B------:R-:W-:Y:S02]  /*f630*/  LEA.HI.X.SX32 R42, R37, UR7, 0x1, P3 ;  /* 0x00000007252a7c11 */ /* 0x000fe400098f0eff */
[----:B------:R-:W-:Y:S02]  /*f640*/  LEA R34, P0, R45, c[0x0][0x170], 0x2 ;  /* 0x00005c002d227a11 */ /* 0x000fe400078010ff */
[----:B------:R-:W-:Y:S02]  /*f650*/  LEA R36, P1, R43, c[0x0][0x170], 0x2 ;  /* 0x00005c002b247a11 */ /* 0x000fe400078210ff */
[----:B------:R-:W-:Y:S02]  /*f660*/  LEA R38, P2, R39, c[0x0][0x170], 0x2 ;  /* 0x00005c0027267a11 */ /* 0x000fe400078410ff */
[----:B------:R-:W-:-:S02]  /*f670*/  LEA R40, P3, R41, c[0x0][0x170], 0x2 ;  /* 0x00005c0029287a11 */ /* 0x000fc400078610ff */
        /* <DEDUP_REMOVED lines=247> */
[----:B------:R-:W-:Y:S02]  /*105f0*/  IADD3 R122, R122, 0xfc, RZ ;  /* 0x000000fc7a7a7810 */ /* 0x000fe40007ffe0ff */
[----:B------:R-:W-:Y:S02]  /*10600*/  LEA R118, P2, R119, c[0x0][0x170], 0x2 ;  /* 0x00005c0077767a11 */ /* 0x000fe400078410ff */
[----:B------:R-:W-:Y:S02]  /*10610*/  IADD3 R142, P0, R123, UR4, RZ ;  /* 0x000000047b8e7c10 */ /* 0x000fe4000ff1e0ff */
[----:B------:R-:W-:Y:S02]  /*10620*/  IADD3 R129, P3, R122, UR4, RZ ;  /* 0x000000047a817c10 */ /* 0x000fe4000ff7e0ff */
[----:B------:R-:W-:Y:S02]  /*10630*/  LEA.HI.X R119, R119, c[0x0][0x174], R126, 0x2, P2 ;  /* 0x00005d0077777a11 */ /* 0x000fe400010f147e */
[----:B------:R-:W-:-:S02]  /*10640*/  IADD3 R138, P1, R124, UR4, RZ ;  /* 0x000000047c8a7c10 */ /* 0x000fc4000ff3e0ff */
[----:B------:R-:W-:Y:S01]  /*10650*/  IADD3 R127, P2, R125, UR4, RZ ;  /* 0x000000047d7f7c10 */ /* 0x000fe2000ff5e0ff */
[----:B------:R-:W-:Y:S01]  /*10660*/  STG.E [R118.64], R247 ;  /* 0x000000f776007986 */ /* 0x000fe2000c10190a */
[----:B------:R-:W-:Y:S02]  /*10670*/  LEA.HI.X.SX32 R123, R123, UR7, 0x1, P0 ;  /* 0x000000077b7b7c11 */ /* 0x000fe400080f0eff */
[----:B------:R-:W-:Y:S01]  /*10680*/  LEA.HI.X.SX32 R134, R122, UR7, 0x1, P3 ;  /* 0x000000077a867c11 */ /* 0x000fe200098f0eff */
[----:B------:R-:W-:Y:S01]  /*10690*/  STG.E [R120.64], R249 ;  /* 0x000000f978007986 */ /* 0x000fe2000c10190a */
[----:B------:R-:W-:Y:S02]  /*106a0*/  LEA.HI.X.SX32 R140, R124, UR7, 0x1, P1 ;  /* 0x000000077c8c7c11 */ /* 0x000fe400088f0eff */
[----:B------:R-:W-:Y:S02]  /*106b0*/  LEA R122, P0, R142, c[0x0][0x170], 0x2 ;  /* 0x00005c008e7a7a11 */ /* 0x000fe400078010ff */
[----:B------:R-:W-:-:S02]  /*106c0*/  LEA.HI.X.SX32 R136, R125, UR7, 0x1, P2 ;  /* 0x000000077d887c11 */ /* 0x000fc400090f0eff */
[----:B------:R-:W-:Y:S02]  /*106d0*/  LEA R124, P1, R138, c[0x0][0x170], 0x2 ;  /* 0x00005c008a7c7a11 */ /* 0x000fe400078210ff */
        /* <DEDUP_REMOVED lines=11> */
.L_x_21457:
        /* <DEDUP_REMOVED lines=15> */
.L_x_25543:


//--------------------- .text._ZN4vllm25paged_attention_v2_kernelIffLi192ELi32ELi128ELNS_18Fp8KVCacheDataTypeE0ELb0ELi512EEEvPfS2_PT_PKS3_PKT0_S9_ifPKiSB_iPKfiiiSD_SD_iiiii --------------------------
	.section	.text._ZN4vllm25paged_attention_v2_kernelIffLi192ELi32ELi128ELNS_18Fp8KVCacheDataTypeE0ELb0ELi512EEEvPfS2_PT_PKS3_PKT0_S9_ifPKiSB_iPKfiiiSD_SD_iiiii,"ax",@progbits
	.sectioninfo	@"SHI_REGISTERS=255"
	.align	128
        .global         _ZN4vllm25paged_attention_v2_kernelIffLi192ELi32ELi128ELNS_18Fp8KVCacheDataTypeE0ELb0ELi512EEEvPfS2_PT_PKS3_PKT0_S9_ifPKiSB_iPKfiiiSD_SD_iiiii
        .type           _ZN4vllm25paged_attention_v2_kernelIffLi192ELi32ELi128ELNS_18Fp8KVCacheDataTypeE0ELb0ELi512EEEvPfS2_PT_PKS3_PKT0_S9_ifPKiSB_iPKfiiiSD_SD_iiiii,@function
        .size           _ZN4vllm25paged_attention_v2_kernelIffLi192ELi32ELi128ELNS_18Fp8KVCacheDataTypeE0ELb0ELi512EEEvPfS2_PT_PKS3_PKT0_S9_ifPKiSB_iPKfiiiSD_SD_iiiii,(.L_x_25544 - _ZN4vllm25paged_attention_v2_kernelIffLi192ELi32ELi128ELNS_18Fp8KVCacheDataTypeE0ELb0ELi512EEEvPfS2_PT_PKS3_PKT0_S9_ifPKiSB_iPKfiiiSD_SD_iiiii)
        .other          _ZN4vllm25paged_attention_v2_kernelIffLi192ELi32ELi128ELNS_18Fp8KVCacheDataTypeE0ELb0ELi512EEEvPfS2_PT_PKS3_PKT0_S9_ifPKiSB_iPKfiiiSD_SD_iiiii,@"STO_CUDA_ENTRY STV_DEFAULT"
_ZN4vllm25paged_attention_v2_kernelIffLi192ELi32ELi128ELNS_18Fp8KVCacheDataTypeE0ELb0ELi512EEEvPfS2_PT_PKS3_PKT0_S9_ifPKiSB_iPKfiiiSD_SD_iiiii:
.text._ZN4vllm25paged_attention_v2_kernelIffLi192ELi32ELi128ELNS_18Fp8KVCacheDataTypeE0ELb0ELi512EEEvPfS2_PT_PKS3_PKT0_S9_ifPKiSB_iPKfiiiSD_SD_iiiii:
        /* <DEDUP_REMOVED lines=33> */
[----:B------:R-:W3:Y:S01]  /*0210*/  S2R R8, SR_CTAID.X ;  /* 0x0000000000087919 */ /* 0x000ee20000002500 */
[----:B------:R-:W-:Y:S01]  /*0220*/  ULOP3.LUT UR4, UR4, UR5, URZ, 0x3c, !UPT ;  /* 0x0000000504047292 */ /* 0x000fe2000f8e3c3f */
[----:B------:R-:W-:Y:S01]  /*0230*/  BSSY B0, `(.L_x_21458) ;  /* 0x0000078000007945 */ /* 0x000fe20003800000 */
[----:B------:R-:W-:Y:S01]  /*0240*/  USHF.L.U32 UR9, UR6, 0x4, URZ ;  /* 0x0000000406097899 */ /* 0x000fe2000800063f */
[----:B0-----:R-:W-:Y:S01]  /*0250*/  IABS R2, c[0x0][0xc] ;  /* 0x0000030000027a13 */ /* 0x001fe20000000000 */
[----:B-1----:R-:W-:Y:S02]  /*0260*/  IMAD.MOV.U32 R4, RZ, RZ, RZ ;  /* 0x000000ffff047224 */ /* 0x002fe400078e00ff */
[----:B------:R-:W-:Y:S01]  /*0270*/  ISETP.LE.AND P2, PT, RZ, UR4, PT ;  /* 0x00000004ff007c0c */ /* 0x000fe2000bf43270 */
[----:B------:R-:W-:-:S04]  /*0280*/  UIADD3 UR4, UR16, 0x1f, URZ ;  /* 0x0000001f10047890 */ /* 0x000fc8000fffe03f */
[----:B------:R-:W-:Y:S01]  /*0290*/  USHF.R.S32.HI UR5, URZ, 0x1f, UR4 ;  /* 0x0000001f3f057899 */ /* 0x000fe20008011404 */
[----:B--2---:R-:W-:-:S03]  /*02a0*/  IMAD.MOV R6, RZ, RZ, -R5 ;  /* 0x000000ffff067224 */ /* 0x004fc600078e0a05 */
[----:B------:R-:W-:Y:S01]  /*02b0*/  ULEA.HI UR5, UR5, UR4, URZ, 0x5 ;  /* 0x0000000405057291 */ /* 0x000fe2000f8f283f */
[----:B------:R-:W-:Y:S01]  /*02c0*/  IMAD R9, R6, R7, RZ ;  /* 0x0000000706097224 */ /* 0x000fe200078e02ff */
[----:B------:R-:W-:Y:S02]  /*02d0*/  UIADD3 UR4, UR9, 0x10, URZ ;  /* 0x0000001009047890 */ /* 0x000fe4000fffe03f */
        /* <DEDUP_REMOVED lines=30> */
[----:B---3--:R-:W-:-:S03]  /*04c0*/  IABS R4, R8 ;  /* 0x0000000800047213 */ /* 0x008fc60000000000 */
        /* <DEDUP_REMOVED lines=10> */
[----:B------:R-:W-:-:S04]  /*0570*/  LOP3.LUT R2, R6, UR10, RZ, 0x3c, !PT ;  /* 0x0000000a06027c12 */ /* 0x000fc8000f8e3cff */
[----:B------:R-:W-:Y:S02]  /*0580*/  ISETP.GE.AND P2, PT, R2, RZ, PT ;  /* 0x000000ff0200720c */ /* 0x000fe40003f46270 */
[----:B0-----:R-:W-:-:S04]  /*0590*/  SHF.R.S32.HI R2, RZ, 0x1f, R5 ;  /* 0x0000001fff027819 */ /* 0x001fc80000011405 */
[----:B------:R-:W-:Y:S02]  /*05a0*/  LEA.HI R4, R2, R5, RZ, 0x5 ;  /* 0x0000000502047211 */ /* 0x000fe400078f28ff */
[----:B------:R-:W-:Y:S02]  /*05b0*/  @P0 IADD3 R0, R0, 0x1, RZ ;  /* 0x0000000100000810 */ /* 0x000fe40007ffe0ff */
[----:B------:R-:W-:Y:S02]  /*05c0*/  ISETP.GT.AND P0, PT, R5, 0x2f, PT ;  /* 0x0000002f0500780c */ /* 0x000fe40003f04270 */
[----:B------:R-:W-:Y:S01]  /*05d0*/  LOP3.LUT R244, R4, 0xffffffe0, RZ, 0xc0, !PT ;  /* 0xffffffe004f47812 */ /* 0x000fe200078ec0ff */
[----:B------:R-:W-:Y:S01]  /*05e0*/  @!P2 IMAD.MOV R0, RZ, RZ, -R0 ;  /* 0x000000ffff00a224 */ /* 0x000fe200078e0a00 */
[----:B------:R-:W-:-:S03]  /*05f0*/  @!P1 LOP3.LUT R0, RZ, R6, RZ, 0x33, !PT ;  /* 0x00000006ff009212 */ /* 0x000fc600078e33ff */
[----:B------:R-:W-:-:S06]  /*0600*/  IMAD.IADD R244, R5, 0x1, -R244 ;  /* 0x0000000105f47824 */ /* 0x000fcc00078e0af4 */
[----:B------:R-:W-:Y:S05]  /*0610*/  @P0 BRA `(.L_x_21459) ;  /* 0x0000039000000947 */ /* 0x000fea0003800000 */
[----:B------:R-:W0:Y:S01]  /*0620*/  S2R R6, SR_CTAID.Y ;  /* 0x0000000000067919 */ /* 0x000e220000002600 */
[C---:B------:R-:W-:Y:S01]  /*0630*/  IMNMX R2, R5.reuse, -0x50, !PT ;  /* 0xffffffb005027817 */ /* 0x040fe20007800200 */
[----:B------:R-:W-:Y:S01]  /*0640*/  IMAD R7, R8, 0xc0, RZ ;  /* 0x000000c008077824 */ /* 0x000fe200078e02ff */
[----:B------:R-:W-:Y:S02]  /*0650*/  BSSY B1, `(.L_x_21460) ;  /* 0x000001c000017945 */ /* 0x000fe40003800000 */
        /* <DEDUP_REMOVED lines=16> */
.L_x_21462:
        /* <DEDUP_REMOVED lines=11> */
.L_x_21461:
[----:B------:R-:W-:Y:S05]  /*0810*/  BSYNC B1 ;  /* 0x0000000000017941 */ /* 0x000fea0003800000 */
.L_x_21460:
        /* <DEDUP_REMOVED lines=8> */
.L_x_21463:
        /* <DEDUP_REMOVED lines=17> */
.L_x_21459:
[----:B------:R-:W-:Y:S05]  /*09b0*/  BSYNC B0 ;  /* 0x0000000000007941 */ /* 0x000fea0003800000 */
.L_x_21458:
[----:B------:R-:W-:Y:S01]  /*09c0*/  LEA.HI.SX32 R245, R4, UR9, 0x1b ;  /* 0x0000000904f57c11 */ /* 0x000fe2000f8fdaff */
[----:B------:R-:W-:Y:S01]  /*09d0*/  ULDC UR8, c[0x0][0x1a8] ;  /* 0x00006a0000087ab9 */ /* 0x000fe20000000800 */
[----:B------:R-:W-:Y:S01]  /*09e0*/  BAR.SYNC.DEFER_BLOCKING 0x0 ;  /* 0x0000000000007b1d */ /* 0x000fe20000010000 */
[----:B------:R-:W-:Y:S01]  /*09f0*/  UIMAD UR7, UR7, UR8, URZ ;  /* 0x00000008070772a4 */ /* 0x000fe2000f8e023f */
[----:B------:R-:W-:Y:S01]  /*0a00*/  ISETP.GE.AND P1, PT, R245, UR4, PT ;  /* 0x00000004f5007c0c */ /* 0x000fe2000bf26270 */
[----:B------:R-:W-:-:S02]  /*0a10*/  IMAD.MOV.U32 R2, RZ, RZ, -0x800001 ;  /* 0xff7fffffff027424 */ /* 0x000fc400078e00ff */
[----:B------:R-:W-:Y:S01]  /*0a20*/  USHF.R.S32.HI UR18, URZ, 0x1f, UR7 ;  /* 0x0000001f3f127899 */ /* 0x000fe20008011407 */
[----:B------:R-:W-:Y:S01]  /*0a30*/  BSSY B0, `(.L_x_21464) ;  /* 0x000024d000007945 */ /* 0x000fe20003800000 */
[----:B------:R-:W-:-:S08]  /*0a40*/  IMAD.MOV.U32 R3, RZ, RZ, R245 ;  /* 0x000000ffff037224 */ /* 0x000fd000078e00f5 */
[----:B------:R-:W-:Y:S05]  /*0a50*/  @P1 BRA `(.L_x_21465) ;  /* 0x000024a000001947 */ /* 0x000fea0003800000 */
[----:B------:R-:W0:Y:S01]  /*0a60*/  LDS.128 R4, [RZ] ;  /* 0x00000000ff047984 */ /* 0x000e220000000c00 */
[----:B-----5:R-:W-:Y:S01]  /*0a70*/  FSETP.NEU.FTZ.AND P0, PT, R246, RZ, PT ;  /* 0x000000fff600720b */ /* 0x020fe20003f1d000 */
[----:B------:R-:W-:Y:S02]  /*0a80*/  IMAD R2, R0, c[0x0][0x1c0], RZ ;  /* 0x0000700000027a24 */ /* 0x000fe400078e02ff */
[----:B------:R-:W1:Y:S01]  /*0a90*/  LDS.128 R8, [0x10] ;  /* 0x00001000ff087984 */ /* 0x000e620000000c00 */
[----:B------:R-:W-:-:S03]  /*0aa0*/  IMAD.SHL.U32 R249, R244, 0x4, RZ ;  /* 0x00000004f4f97824 */ /* 0x000fc600078e00ff */
[----:B------:R-:W2:Y:S02]  /*0ab0*/  LDS.128 R12, [0x20] ;  /* 0x00002000ff0c7984 */ /* 0x000ea40000000c00 */
[----:B------:R-:W-:Y:S02]  /*0ac0*/  SHF.R.S32.HI R197, RZ, 0x1f, R249 ;  /* 0x0000001fffc57819 */ /* 0x000fe400000114f9 */
[----:B------:R-:W3:Y:S01]  /*0ad0*/  LDS.128 R16, [0x30] ;  /* 0x00003000ff107984 */ /* 0x000ee20000000c00 */
[----:B------:R-:W-:-:S03]  /*0ae0*/  IADD3 R248, P2, R2, R249, RZ ;  /* 0x000000f902f87210 */ /* 0x000fc60007f5e0ff */
[----:B------:R-:W4:Y:S01]  /*0af0*/  LDS.128 R20, [0x40] ;  /* 0x00004000ff147984 */ /* 0x000f220000000c00 */
[----:B------:R-:W-:-:S03]  /*0b00*/  LEA.HI.X.SX32 R249, R2, R197, 0x1, P2 ;  /* 0x000000c502f97211 */ /* 0x000fc600010f0eff */
        /* <DEDUP_REMOVED lines=43> */
[----:B------:R-:W-:Y:S05]  /*0dc0*/  @P0 BRA `(.L_x_21466) ;  /* 0x0000108000000947 */ /* 0x000fea0003800000 */
[----:B-1234-:R-:W-:Y:S02]  /*0dd0*/  IMAD.MOV.U32 R2, RZ, RZ, -0x800001 ;  /* 0xff7fffffff027424 */ /* 0x01efe400078e00ff */
.L_x_21468:
[----:B0-----:R-:W-:-:S04]  /*0de0*/  IADD3 R196, P0, R245, UR7, RZ ;  /* 0x00000007f5c47c10 */ /* 0x001fc8000ff1e0ff */
[----:B------:R-:W-:Y:S02]  /*0df0*/  LEA.HI.X.SX32 R197, R245, UR18, 0x1, P0 ;  /* 0x00000012f5c57c11 */ /* 0x000fe400080f0eff */
[----:B------:R-:W-:-:S04]  /*0e00*/  LEA R216, P0, R196, c[0x0][0x198], 0x2 ;  /* 0x00006600c4d87a11 */ /* 0x000fc800078010ff */
[----:B------:R-:W-:-:S05]  /*0e10*/  LEA.HI.X R217, R196, c[0x0][0x19c], R197, 0x2, P0 ;  /* 0x00006700c4d97a11 */ /* 0x000fca00000f14c5 */
[----:B------:R-:W2:Y:S02]  /*0e20*/  LDG.E.CONSTANT R197, [R216.64] ;  /* 0x0000000cd8c57981 */ /* 0x000ea4000c1e9900 */
[----:B--2---:R-:W-:-:S05]  /*0e30*/  IMAD.WIDE R196, R197, c[0x0][0x1bc], R248 ;  /* 0x00006f00c5c47a25 */ /* 0x004fca00078e02f8 */
[----:B------:R-:W-:-:S04]  /*0e40*/  LEA R246, P0, R196, c[0x0][0x180], 0x2 ;  /* 0x00006000c4f67a11 */ /* 0x000fc800078010ff */
[----:B------:R-:W-:-:S05]  /*0e50*/  LEA.HI.X R247, R196, c[0x0][0x184], R197, 0x2, P0 ;  /* 0x00006100c4f77a11 */ /* 0x000fca00000f14c5 */
[----:B------:R-:W2:Y:S04]  /*0e60*/  LDG.E.128.CONSTANT R212, [R246.64+0x200] ;  /* 0x0002000cf6d47981 */ /* 0x000ea8000c1e9d00 */
[----:B------:R-:W3:Y:S04]  /*0e70*/  LDG.E.128.CONSTANT R208, [R246.64] ;  /* 0x0000000cf6d07981 */ /* 0x000ee8000c1e9d00 */
[----:B------:R-:W4:Y:S04]  /*0e80*/  LDG.E.128.CONSTANT R204, [R246.64+0x400] ;  /* 0x0004000cf6cc7981 */ /* 0x000f28000c1e9d00 */
[----:B------:R-:W5:Y:S04]  /*0e90*/  LDG.E.128.CONSTANT R196, [R246.64+0x600] ;  /* 0x0006000cf6c47981 */ /* 0x000f68000c1e9d00 */
[----:B------:R-:W4:Y:S04]  /*0ea0*/  LDG.E.128.CONSTANT R200, [R246.64+0x800] ;  /* 0x0008000cf6c87981 */ /* 0x000f28000c1e9d00 */
[----:B------:R-:W5:Y:S04]  /*0eb0*/  LDG.E.128.CONSTANT R220, [R246.64+0xa00] ;  /* 0x000a000cf6dc7981 */ /* 0x000f68000c1e9d00 */
[----:B------:R-:W5:Y:S04]  /*0ec0*/  LDG.E.128.CONSTANT R224, [R246.64+0xc00] ;  /* 0x000c000cf6e07981 */ /* 0x000f68000c1e9d00 */
[----:B------:R-:W5:Y:S04]  /*0ed0*/  LDG.E.128.CONSTANT R228, [R246.64+0xe00] ;  /* 0x000e000cf6e47981 */ /* 0x000f68000c1e9d00 */
[----:B------:R-:W5:Y:S04]  /*0ee0*/  LDG.E.128.CONSTANT R232, [R246.64+0x1000] ;  /* 0x0010000cf6e87981 */ /* 0x000f68000c1e9d00 */
[----:B------:R-:W5:Y:S01]  /*0ef0*/  LDG.E.128.CONSTANT R236, [R246.64+0x1200] ;  /* 0x0012000cf6ec7981 */ /* 0x000f62000c1e9d00 */
[----:B--2---:R-:W-:-:S02]  /*0f00*/  FMUL.FTZ R217, R8, R212 ;  /* 0x000000d408d97220 */ /* 0x004fc40000410000 */
[----:B------:R-:W-:Y:S02]  /*0f10*/  FMUL.FTZ R212, R9, R213 ;  /* 0x000000d509d47220 */ /* 0x000fe40000410000 */
[----:B------:R-:W-:Y:S02]  /*0f20*/  FMUL.FTZ R213, R10, R214 ;  /* 0x000000d60ad57220 */ /* 0x000fe40000410000 */
[----:B------:R-:W-:Y:S02]  /*0f30*/  FMUL.FTZ R214, R11, R215 ;  /* 0x000000d70bd67220 */ /* 0x000fe40000410000 */
[----:B0--3--:R-:W-:Y:S02]  /*0f40*/  FFMA.FTZ R217, R4, R208, R217 ;  /* 0x000000d004d97223 */ /* 0x009fe400000100d9 */
[----:B------:R-:W-:Y:S02]  /*0f50*/  FFMA.FTZ R212, R5, R209, R212 ;  /* 0x000000d105d47223 */ /* 0x000fe400000100d4 */
[----:B------:R-:W-:-:S02]  /*0f60*/  FFMA.FTZ R213, R6, R210, R213 ;  /* 0x000000d206d57223 */ /* 0x000fc400000100d5 */
[----:B------:R-:W-:Y:S02]  /*0f70*/  FFMA.FTZ R214, R7, R211, R214 ;  /* 0x000000d307d67223 */ /* 0x000fe400000100d6 */
[----:B----4-:R-:W-:Y:S01]  /*0f80*/  FFMA.FTZ R217, R12, R204, R217 ;  /* 0x000000cc0cd97223 */ /* 0x010fe200000100d9 */
[----:B------:R-:W2:Y:S01]  /*0f90*/  LDG.E.128.CONSTANT R208, [R246.64+0x1800] ;  /* 0x0018000cf6d07981 */ /* 0x000ea2000c1e9d00 */
[----:B------:R-:W-:Y:S02]  /*0fa0*/  FFMA.FTZ R212, R13, R205, R212 ;  /* 0x000000cd0dd47223 */ /* 0x000fe400000100d4 */
[----:B------:R-:W-:Y:S02]  /*0fb0*/  FFMA.FTZ R213, R14, R206, R213 ;  /* 0x000000ce0ed57223 */ /* 0x000fe400000100d5 */
[----:B------:R-:W-:Y:S02]  /*0fc0*/  FFMA.FTZ R214, R15, R207, R214 ;  /* 0x000000cf0fd67223 */ /* 0x000fe400000100d6 */
[----:B-----5:R-:W-:Y:S01]  /*0fd0*/  FFMA.FTZ R241, R16, R196, R217 ;  /* 0x000000c410f17223 */ /* 0x020fe200000100d9 */
[----:B------:R-:W3:Y:S01]  /*0fe0*/  LDG.E.128.CONSTANT R204, [R246.64+0x1a00] ;  /* 0x001a000cf6cc7981 */ /* 0x000ee2000c1e9d00 */
[----:B------:R-:W-:-:S03]  /*0ff0*/  FFMA.FTZ R240, R17, R197, R212 ;  /* 0x000000c511f07223 */ /* 0x000fc600000100d4 */
[----:B------:R-:W4:Y:S01]  /*1000*/  LDG.E.128.CONSTANT R216, [R246.64+0x1400] ;  /* 0x0014000cf6d87981 */ /* 0x000f22000c1e9d00 */
[----:B------:R-:W-:Y:S02]  /*1010*/  FFMA.FTZ R243, R18, R198, R213 ;  /* 0x000000c612f37223 */ /* 0x000fe400000100d5 */
[----:B------:R-:W-:Y:S02]  /*1020*/  FFMA.FTZ R242, R19, R199, R214 ;  /* 0x000000c713f27223 */ /* 0x000fe400000100d6 */
[----:B------:R-:W5:Y:S04]  /*1030*/  LDG.E.128.CONSTANT R212, [R246.64+0x1600] ;  /* 0x0016000cf6d47981 */ /* 0x000f68000c1e9d00 */
[----:B------:R-:W2:Y:S01]  /*1040*/  LDG.E.128.CONSTANT R196, [R246.64+0x1c00] ;  /* 0x001c000cf6c47981 */ /* 0x000ea2000c1e9d00 */
[----:B------:R-:W-:-:S02]  /*1050*/  FFMA.FTZ R241, R20, R200, R241 ;  /* 0x000000c814f17223 */ /* 0x000fc400000100f1 */
[----:B------:R-:W-:Y:S02]  /*1060*/  FFMA.FTZ R240, R21, R201, R240 ;  /* 0x000000c915f07223 */ /* 0x000fe400000100f0 */
[----:B------:R-:W-:Y:S02]  /*1070*/  FFMA.FTZ R243, R22, R202, R243 ;  /* 0x000000ca16f37223 */ /* 0x000fe400000100f3 */
[----:B------:R-:W-:Y:S02]  /*1080*/  FFMA.FTZ R242, R23, R203, R242 ;  /* 0x000000cb17f27223 */ /* 0x000fe400000100f2 */
[----:B------:R-:W-:Y:S01]  /*1090*/  FFMA.FTZ R241, R24, R220, R241 ;  /* 0x000000dc18f17223 */ /* 0x000fe200000100f1 */
[----:B------:R-:W3:Y:S01]  /*10a0*/  LDG.E.128.CONSTANT R200, [R246.64+0x1e00] ;  /* 0x001e000cf6c87981 */ /* 0x000ee2000c1e9d00 */
[----:B------:R-:W-:Y:S02]  /*10b0*/  FFMA.FTZ R240, R25, R221, R240 ;  /* 0x000000dd19f07223 */ /* 0x000fe400000100f0 */
[----:B------:R-:W-:-:S02]  /*10c0*/  FFMA.FTZ R243, R26, R222, R243 ;  /* 0x000000de1af37223 */ /* 0x000fc400000100f3 */
[----:B------:R-:W-:Y:S02]  /*10d0*/  FFMA.FTZ R242, R27, R223, R242 ;  /* 0x000000df1bf27223 */ /* 0x000fe400000100f2 */
[----:B------:R-:W-:Y:S01]  /*10e0*/  FFMA.FTZ R241, R28, R224, R241 ;  /* 0x000000e01cf17223 */ /* 0x000fe200000100f1 */
[----:B------:R-:W3:Y:S01]  /*10f0*/  LDG.E.128.CONSTANT R220, [R246.64+0x2000] ;  /* 0x0020000cf6dc7981 */ /* 0x000ee2000c1e9d00 */
[----:B------:R-:W-:Y:S02]  /*1100*/  FFMA.FTZ R240, R29, R225, R240 ;  /* 0x000000e11df07223 */ /* 0x000fe400000100f0 */
[----:B------:R-:W-:Y:S02]  /*1110*/  FFMA.FTZ R243, R30, R226, R243 ;  /* 0x000000e21ef37223 */ /* 0x000fe400000100f3 */
[----:B------:R-:W-:Y:S02]  /*1120*/  FFMA.FTZ R242, R31, R227, R242 ;  /* 0x000000e31ff27223 */ /* 0x000fe400000100f2 */
[----:B------:R-:W-:Y:S01]  /*1130*/  FFMA.FTZ R241, R32, R228, R241 ;  /* 0x000000e420f17223 */ /* 0x000fe200000100f1 */
[----:B------:R-:W3:Y:S01]  /*1140*/  LDG.E.128.CONSTANT R224, [R246.64+0x2200] ;  /* 0x0022000cf6e07981 */ /* 0x000ee2000c1e9d00 */
[----:B------:R-:W-:-:S02]  /*1150*/  FFMA.FTZ R240, R33, R229, R240 ;  /* 0x000000e521f07223 */ /* 0x000fc400000100f0 */
[----:B------:R-:W-:Y:S02]  /*1160*/  FFMA.FTZ R243, R34, R230, R243 ;  /* 0x000000e622f37223 */ /* 0x000fe400000100f3 */
[----:B------:R-:W-:Y:S02]  /*1170*/  FFMA.FTZ R242, R35, R231, R242 ;  /* 0x000000e723f27223 */ /* 0x000fe400000100f2 */
[----:B------:R-:W-:Y:S01]  /*1180*/  FFMA.FTZ R241, R36, R232, R241 ;  /* 0x000000e824f17223 */ /* 0x000fe200000100f1 */
[----:B------:R-:W3:Y:S01]  /*1190*/  LDG.E.128.CONSTANT R228, [R246.64+0x2400] ;  /* 0x0024000cf6e47981 */ /* 0x000ee2000c1e9d00 */
[----:B------:R-:W-:Y:S02]  /*11a0*/  FFMA.FTZ R240, R37, R233, R240 ;  /* 0x000000e925f07223 */ /* 0x000fe400000100f0 */
[----:B------:R-:W-:Y:S02]  /*11b0*/  FFMA.FTZ R243, R38, R234, R243 ;  /* 0x000000ea26f37223 */ /* 0x000fe400000100f3 */
[----:B------:R-:W-:-:S02]  /*11c0*/  FFMA.FTZ R242, R39, R235, R242 ;  /* 0x000000eb27f27223 */ /* 0x000fc400000100f2 */
[----:B------:R-:W-:Y:S01]  /*11d0*/  FFMA.FTZ R241, R40, R236, R241 ;  /* 0x000000ec28f17223 */ /* 0x000fe200000100f1 */
[----:B------:R-:W3:Y:S01]  /*11e0*/  LDG.E.128.CONSTANT R232, [R246.64+0x2600] ;  /* 0x0026000cf6e87981 */ /* 0x000ee2000c1e9d00 */
[----:B------:R-:W-:Y:S02]  /*11f0*/  FFMA.FTZ R240, R41, R237, R240 ;  /* 0x000000ed29f07223 */ /* 0x000fe400000100f0 */
[----:B------:R-:W-:Y:S02]  /*1200*/  FFMA.FTZ R243, R42, R238, R243 ;  /* 0x000000ee2af37223 */ /* 0x000fe400000100f3 */
[----:B------:R-:W-:Y:S02]  /*1210*/  FFMA.FTZ R242, R43, R239, R242 ;  /* 0x000000ef2bf27223 */ /* 0x000fe400000100f2 */
[----:B------:R-:W3:Y:S01]  /*1220*/  LDG.E.128.CONSTANT R236, [R246.64+0x2800] ;  /* 0x0028000cf6ec7981 */ /* 0x000ee2000c1e9d00 */
[----:B----4-:R-:W-:Y:S02]  /*1230*/  FFMA.FTZ R241, R44, R216, R241 ;  /* 0x000000d82cf17223 */ /* 0x010fe400000100f1 */
[----:B------:R-:W-:-:S02]  /*1240*/  FFMA.FTZ R240, R45, R217, R240 ;  /* 0x000000d92df07223 */ /* 0x000fc400000100f0 */
[----:B------:R-:W-:Y:S02]  /*1250*/  FFMA.FTZ R243, R46, R218, R243 ;  /* 0x000000da2ef37223 */ /* 0x000fe400000100f3 */
[----:B------:R-:W-:Y:S02]  /*1260*/  FFMA.FTZ R242, R47, R219, R242 ;  /* 0x000000db2ff27223 */ /* 0x000fe400000100f2 */
[----:B-----5:R-:W-:Y:S01]  /*1270*/  FFMA.FTZ R241, R48, R212, R241 ;  /* 0x000000d430f17223 */ /* 0x020fe200000100f1 */
[----:B------:R-:W4:Y:S01]  /*1280*/  LDG.E.128.CONSTANT R216, [R246.64+0x2c00] ;  /* 0x002c000cf6d87981 */ /* 0x000f22000c1e9d00 */
[----:B------:R-:W-:Y:S02]  /*1290*/  FFMA.FTZ R240, R49, R213, R240 ;  /* 0x000000d531f07223 */ /* 0x000fe400000100f0 */
[----:B------:R-:W-:Y:S02]  /*12a0*/  FFMA.FTZ R243, R50, R214, R243 ;  /* 0x000000d632f37223 */ /* 0x000fe400000100f3 */
[----:B------:R-:W-:-:S02]  /*12b0*/  FFMA.FTZ R242, R51, R215, R242 ;  /* 0x000000d733f27223 */ /* 0x000fc400000100f2 */
[----:B--2---:R-:W-:Y:S01]  /*12c0*/  FFMA.FTZ R241, R52, R208, R241 ;  /* 0x000000d034f17223 */ /* 0x004fe200000100f1 */
[----:B------:R-:W2:Y:S01]  /*12d0*/  LDG.E.128.CONSTANT R212, [R246.64+0x2e00] ;  /* 0x002e000cf6d47981 */ /* 0x000ea2000c1e9d00 */
[----:B------:R-:W-:Y:S02]  /*12e0*/  FFMA.FTZ R240, R53, R209, R240 ;  /* 0x000000d135f07223 */ /* 0x000fe400000100f0 */
[----:B------:R-:W-:Y:S02]  /*12f0*/  FFMA.FTZ R243, R54, R210, R243 ;  /* 0x000000d236f37223 */ /* 0x000fe400000100f3 */
[----:B------:R-:W-:Y:S02]  /*1300*/  FFMA.FTZ R242, R55, R211, R242 ;  /* 0x000000d337f27223 */ /* 0x000fe400000100f2 */
[----:B------:R-:W5:Y:S01]  /*1310*/  LDG.E.128.CONSTANT R208, [R246.64+0x2a00] ;  /* 0x002a000cf6d07981 */ /* 0x000f62000c1e9d00 */
[----:B---3--:R-:W-:Y:S02]  /*1320*/  FFMA.FTZ R241, R56, R204, R241 ;  /* 0x000000cc38f17223 */ /* 0x008fe400000100f1 */
[----:B------:R-:W-:-:S02]  /*1330*/  FFMA.FTZ R240, R57, R205, R240 ;  /* 0x000000cd39f07223 */ /* 0x000fc400000100f0 */
[----:B------:R-:W-:Y:S02]  /*1340*/  FFMA.FTZ R243, R58, R206, R243 ;  /* 0x000000ce3af37223 */ /* 0x000fe400000100f3 */
[----:B------:R-:W-:Y:S02]  /*1350*/  FFMA.FTZ R242, R59, R207, R242 ;  /* 0x000000cf3bf27223 */ /* 0x000fe400000100f2 */
[----:B------:R-:W3:Y:S01]  /*1360*/  LDG.E.128.CONSTANT R204, [R246.64+0x3000] ;  /* 0x0030000cf6cc7981 */ /* 0x000ee2000c1e9d00 */
[----:B------:R-:W-:Y:S02]  /*1370*/  FFMA.FTZ R241, R60, R196, R241 ;  /* 0x000000c43cf17223 */ /* 0x000fe400000100f1 */
[----:B------:R-:W-:Y:S02]  /*1380*/  FFMA.FTZ R240, R61, R197, R240 ;  /* 0x000000c53df07223 */ /* 0x000fe400000100f0 */
[----:B------:R-:W-:Y:S02]  /*1390*/  FFMA.FTZ R243, R62, R198, R243 ;  /* 0x000000c63ef37223 */ /* 0x000fe400000100f3 */
[----:B------:R-:W-:-:S02]  /*13a0*/  FFMA.FTZ R242, R63, R199, R242 ;  /* 0x000000c73ff27223 */ /* 0x000fc400000100f2 */
[----:B------:R-:W3:Y:S01]  /*13b0*/  LDG.E.128.CONSTANT R196, [R246.64+0x3200] ;  /* 0x0032000cf6c47981 */ /* 0x000ee2000c1e9d00 */
[----:B------:R-:W-:Y:S02]  /*13c0*/  FFMA.FTZ R241, R64, R200, R241 ;  /* 0x000000c840f17223 */ /* 0x000fe400000100f1 */
        /* <DEDUP_REMOVED lines=28> */
[----:B------:R-:W3:Y:S01]  /*1590*/  LDG.E.128.CONSTANT R236, [R246.64+0x3e00] ;  /* 0x003e000cf6ec7981 */ /* 0x000ee2000c1e9d00 */
[----:B-----5:R-:W-:Y:S02]  /*15a0*/  FFMA.FTZ R241, R88, R208, R241 ;  /* 0x000000d058f17223 */ /* 0x020fe400000100f1 */
[----:B------:R-:W-:Y:S02]  /*15b0*/  FFMA.FTZ R240, R89, R209, R240 ;  /* 0x000000d159f07223 */ /* 0x000fe400000100f0 */
[----:B------:R-:W-:Y:S02]  /*15c0*/  FFMA.FTZ R243, R90, R210, R243 ;  /* 0x000000d25af37223 */ /* 0x000fe400000100f3 */
[----:B------:R-:W-:Y:S02]  /*15d0*/  FFMA.FTZ R242, R91, R211, R242 ;  /* 0x000000d35bf27223 */ /* 0x000fe400000100f2 */
[----:B------:R-:W5:Y:S01]  /*15e0*/  LDG.E.128.CONSTANT R208, [R246.64+0x3600] ;  /* 0x0036000cf6d07981 */ /* 0x000f62000c1e9d00 */
[----:B----4-:R-:W-:-:S02]  /*15f0*/  FFMA.FTZ R241, R92, R216, R241 ;  /* 0x000000d85cf17223 */ /* 0x010fc400000100f1 */
[----:B------:R-:W-:Y:S02]  /*1600*/  FFMA.FTZ R240, R93, R217, R240 ;  /* 0x000000d95df07223 */ /* 0x000fe400000100f0 */
[----:B------:R-:W-:Y:S02]  /*1610*/  FFMA.FTZ R243, R94, R218, R243 ;  /* 0x000000da5ef37223 */ /* 0x000fe400000100f3 */
[----:B------:R-:W-:Y:S02]  /*1620*/  FFMA.FTZ R242, R95, R219, R242 ;  /* 0x000000db5ff27223 */ /* 0x000fe400000100f2 */
[----:B--2---:R-:W-:Y:S01]  /*1630*/  FFMA.FTZ R241, R96, R212, R241 ;  /* 0x000000d460f17223 */ /* 0x004fe200000100f1 */
[----:B------:R-:W2:Y:S01]  /*1640*/  LDG.E.128.CONSTANT R216, [R246.64+0x4400] ;  /* 0x0044000cf6d87981 */ /* 0x000ea2000c1e9d00 */
[----:B------:R-:W-:Y:S02]  /*1650*/  FFMA.FTZ R240, R97, R213, R240 ;  /* 0x000000d561f07223 */ /* 0x000fe400000100f0 */
[----:B------:R-:W-:-:S02]  /*1660*/  FFMA.FTZ R243, R98, R214, R243 ;  /* 0x000000d662f37223 */ /* 0x000fc400000100f3 */
[----:B------:R-:W-:Y:S02]  /*1670*/  FFMA.FTZ R242, R99, R215, R242 ;  /* 0x000000d763f27223 */ /* 0x000fe400000100f2 */
[----:B---3--:R-:W-:Y:S01]  /*1680*/  FFMA.FTZ R241, R100, R204, R241 ;  /* 0x000000cc64f17223 */ /* 0x008fe200000100f1 */
[----:B------:R-:W3:Y:S01]  /*1690*/  LDG.E.128.CONSTANT R212, [R246.64+0x4200] ;  /* 0x0042000cf6d47981 */ /* 0x000ee2000c1e9d00 */
[----:B------:R-:W-:Y:S02]  /*16a0*/  FFMA.FTZ R240, R101, R205, R240 ;  /* 0x000000cd65f07223 */ /* 0x000fe400000100f0 */
[----:B------:R-:W-:Y:S02]  /*16b0*/  FFMA.FTZ R243, R102, R206, R243 ;  /* 0x000000ce66f37223 */ /* 0x000fe400000100f3 */
[----:B------:R-:W-:Y:S02]  /*16c0*/  FFMA.FTZ R242, R103, R207, R242 ;  /* 0x000000cf67f27223 */ /* 0x000fe400000100f2 */
[----:B------:R-:W4:Y:S01]  /*16d0*/  LDG.E.128.CONSTANT R204, [R246.64+0x4000] ;  /* 0x0040000cf6cc7981 */ /* 0x000f22000c1e9d00 */
[----:B------:R-:W-:-:S02]  /*16e0*/  FFMA.FTZ R241, R104, R196, R241 ;  /* 0x000000c468f17223 */ /* 0x000fc400000100f1 */
[----:B------:R-:W-:Y:S02]  /*16f0*/  FFMA.FTZ R240, R105, R197, R240 ;  /* 0x000000c569f07223 */ /* 0x000fe400000100f0 */
[----:B------:R-:W-:Y:S02]  /*1700*/  FFMA.FTZ R243, R106, R198, R243 ;  /* 0x000000c66af37223 */ /* 0x000fe400000100f3 */
[----:B------:R-:W-:Y:S02]  /*1710*/  FFMA.FTZ R242, R107, R199, R242 ;  /* 0x000000c76bf27223 */ /* 0x000fe400000100f2 */
[----:B------:R-:W2:Y:S01]  /*1720*/  LDG.E.128.CONSTANT R196, [R246.64+0x4800] ;  /* 0x0048000cf6c47981 */ /* 0x000ea2000c1e9d00 */
[----:B------:R-:W-:Y:S02]  /*1730*/  FFMA.FTZ R241, R108, R200, R241 ;  /* 0x000000c86cf17223 */ /* 0x000fe400000100f1 */
[----:B------:R-:W-:Y:S02]  /*1740*/  FFMA.FTZ R240, R109, R201, R240 ;  /* 0x000000c96df07223 */ /* 0x000fe400000100f0 */
[----:B------:R-:W-:-:S02]  /*1750*/  FFMA.FTZ R243, R110, R202, R243 ;  /* 0x000000ca6ef37223 */ /* 0x000fc400000100f3 */
[----:B------:R-:W-:Y:S02]  /*1760*/  FFMA.FTZ R242, R111, R203, R242 ;  /* 0x000000cb6ff27223 */ /* 0x000fe400000100f2 */
[----:B------:R-:W2:Y:S01]  /*1770*/  LDG.E.128.CONSTANT R200, [R246.64+0x4a00] ;  /* 0x004a000cf6c87981 */ /* 0x000ea2000c1e9d00 */
[----:B-----5:R-:W-:Y:S02]  /*1780*/  FFMA.FTZ R241, R112, R208, R241 ;  /* 0x000000d070f17223 */ /* 0x020fe400000100f1 */
[----:B------:R-:W-:Y:S02]  /*1790*/  FFMA.FTZ R240, R113, R209, R240 ;  /* 0x000000d171f07223 */ /* 0x000fe400000100f0 */
[----:B------:R-:W-:Y:S02]  /*17a0*/  FFMA.FTZ R243, R114, R210, R243 ;  /* 0x000000d272f37223 */ /* 0x000fe400000100f3 */
[----:B------:R-:W-:Y:S02]  /*17b0*/  FFMA.FTZ R242, R115, R211, R242 ;  /* 0x000000d373f27223 */ /* 0x000fe400000100f2 */
[----:B------:R-:W-:Y:S01]  /*17c0*/  FFMA.FTZ R241, R116, R224, R241 ;  /* 0x000000e074f17223 */ /* 0x000fe200000100f1 */
[----:B------:R-:W5:Y:S01]  /*17d0*/  LDG.E.128.CONSTANT R208, [R246.64+0x4e00] ;  /* 0x004e000cf6d07981 */ /* 0x000f62000c1e9d00 */
[----:B------:R-:W-:-:S02]  /*17e0*/  FFMA.FTZ R240, R117, R225, R240 ;  /* 0x000000e175f07223 */ /* 0x000fc400000100f0 */
[----:B------:R-:W-:Y:S02]  /*17f0*/  FFMA.FTZ R243, R118, R226, R243 ;  /* 0x000000e276f37223 */ /* 0x000fe400000100f3 */
[----:B------:R-:W-:Y:S02]  /*1800*/  FFMA.FTZ R242, R119, R227, R242 ;  /* 0x000000e377f27223 */ /* 0x000fe400000100f2 */
[----:B------:R-:W-:Y:S01]  /*1810*/  FFMA.FTZ R241, R120, R228, R241 ;  /* 0x000000e478f17223 */ /* 0x000fe200000100f1 */
[----:B------:R-:W5:Y:S01]  /*1820*/  LDG.E.128.CONSTANT R224, [R246.64+0x5600] ;  /* 0x0056000cf6e07981 */ /* 0x000f62000c1e9d00 */
[----:B------:R-:W-:Y:S02]  /*1830*/  FFMA.FTZ R240, R121, R229, R240 ;  /* 0x000000e579f07223 */ /* 0x000fe400000100f0 */
[----:B------:R-:W-:Y:S02]  /*1840*/  FFMA.FTZ R243, R122, R230, R243 ;  /* 0x000000e67af37223 */ /* 0x000fe400000100f3 */
[----:B------:R-:W-:-:S02]  /*1850*/  FFMA.FTZ R242, R123, R231, R242 ;  /* 0x000000e77bf27223 */ /* 0x000fc400000100f2 */
[----:B------:R-:W-:Y:S01]  /*1860*/  FFMA.FTZ R241, R124, R232, R241 ;  /* 0x000000e87cf17223 */ /* 0x000fe200000100f1 */
[----:B------:R-:W5:Y:S01]  /*1870*/  LDG.E.128.CONSTANT R228, [R246.64+0x5800] ;  /* 0x0058000cf6e47981 */ /* 0x000f62000c1e9d00 */
        /* <DEDUP_REMOVED lines=8> */
[----:B----4-:R-:W-:Y:S01]  /*1900*/  FFMA.FTZ R241, R132, R204, R241 ;  /* 0x000000cc84f17223 */ /* 0x010fe200000100f1 */
[----:B------:R-:W4:Y:S01]  /*1910*/  LDG.E.128.CONSTANT R236, [R246.64+0x5c00] ;  /* 0x005c000cf6ec7981 */ /* 0x000f22000c1e9d00 */
[----:B------:R-:W-:Y:S02]  /*1920*/  FFMA.FTZ R240, R133, R205, R240 ;  /* 0x000000cd85f07223 */ /* 0x000fe400000100f0 */
[----:B------:R-:W-:Y:S02]  /*1930*/  FFMA.FTZ R243, R134, R206, R243 ;  /* 0x000000ce86f37223 */ /* 0x000fe400000100f3 */
[----:B------:R-:W-:-:S02]  /*1940*/  FFMA.FTZ R242, R135, R207, R242 ;  /* 0x000000cf87f27223 */ /* 0x000fc400000100f2 */
[----:B------:R-:W4:Y:S01]  /*1950*/  LDG.E.128.CONSTANT R204, [R246.64+0x4c00] ;  /* 0x004c000cf6cc7981 */ /* 0x000f22000c1e9d00 */
        /* <DEDUP_REMOVED lines=15> */
[----:B------:R-:W-:Y:S02]  /*1a50*/  FFMA.FTZ R196, R148, R196, R241 ;  /* 0x000000c494c47223 */ /* 0x000fe400000100f1 */
[----:B------:R-:W-:Y:S02]  /*1a60*/  FFMA.FTZ R252, R149, R197, R240 ;  /* 0x000000c595fc7223 */ /* 0x000fe400000100f0 */
[----:B------:R-:W2:Y:S01]  /*1a70*/  LDG.E.128.CONSTANT R240, [R246.64+0x5e00] ;  /* 0x005e000cf6f07981 */ /* 0x000ea2000c1e9d00 */
[----:B------:R-:W-:Y:S02]  /*1a80*/  FFMA.FTZ R251, R150, R198, R251 ;  /* 0x000000c696fb7223 */ /* 0x000fe400000100fb */
[----:B------:R-:W-:-:S02]  /*1a90*/  FFMA.FTZ R197, R152, R200, R196 ;  /* 0x000000c898c57223 */ /* 0x000fc400000100c4 */
[----:B------:R-:W-:Y:S02]  /*1aa0*/  FFMA.FTZ R252, R153, R201, R252 ;  /* 0x000000c999fc7223 */ /* 0x000fe400000100fc */
[----:B------:R-:W-:Y:S02]  /*1ab0*/  FFMA.FTZ R250, R151, R199, R250 ;  /* 0x000000c797fa7223 */ /* 0x000fe400000100fa */
[----:B------:R-:W-:Y:S02]  /*1ac0*/  FFMA.FTZ R251, R154, R202, R251 ;  /* 0x000000ca9afb7223 */ /* 0x000fe400000100fb */
[----:B------:R-:W-:Y:S02]  /*1ad0*/  FFMA.FTZ R250, R155, R203, R250 ;  /* 0x000000cb9bfa7223 */ /* 0x000fe400000100fa */
[----:B------:R-:W-:-:S05]  /*1ae0*/  IMAD R196, R245, 0x20, R244 ;  /* 0x00000020f5c47824 */ /* 0x000fca00078e02f4 */
[----:B------:R-:W-:Y:S02]  /*1af0*/  ISETP.GE.AND P0, PT, R196, UR16, PT ;  /* 0x00000010c4007c0c */ /* 0x000fe4000bf06270 */
[----:B------:R-:W-:-:S04]  /*1b00*/  IADD3 R245, R245, 0x4, RZ ;  /* 0x00000004f5f57810 */ /* 0x000fc80007ffe0ff */
[----:B------:R-:W-:Y:S01]  /*1b10*/  ISETP.GE.AND P2, PT, R245, UR4, PT ;  /* 0x00000004f5007c0c */ /* 0x000fe2000bf46270 */
[----:B----4-:R-:W-:Y:S02]  /*1b20*/  FFMA.FTZ R197, R156, R204, R197 ;  /* 0x000000cc9cc57223 */ /* 0x010fe400000100c5 */
[----:B------:R-:W-:Y:S02]  /*1b30*/  FFMA.FTZ R252, R157, R205, R252 ;  /* 0x000000cd9dfc7223 */ /* 0x000fe400000100fc */
[----:B------:R-:W-:Y:S02]  /*1b40*/  FFMA.FTZ R251, R158, R206, R251 ;  /* 0x000000ce9efb7223 */ /* 0x000fe400000100fb */
[----:B-----5:R-:W-:Y:S02]  /*1b50*/  FFMA.FTZ R197, R160, R208, R197 ;  /* 0x000000d0a0c57223 */ /* 0x020fe400000100c5 */
[----:B------:R-:W-:Y:S02]  /*1b60*/  FFMA.FTZ R252, R161, R209, R252 ;  /* 0x000000d1a1fc7223 */ /* 0x000fe400000100fc */
[----:B------:R-:W-:-:S02]  /*1b70*/  FFMA.FTZ R250, R159, R207, R250 ;  /* 0x000000cf9ffa7223 */ /* 0x000fc400000100fa */
[----:B------:R-:W-:Y:S02]  /*1b80*/  FFMA.FTZ R251, R162, R210, R251 ;  /* 0x000000d2a2fb7223 */ /* 0x000fe400000100fb */
[----:B---3--:R-:W-:Y:S02]  /*1b90*/  FFMA.FTZ R197, R164, R212, R197 ;  /* 0x000000d4a4c57223 */ /* 0x008fe400000100c5 */
[----:B------:R-:W-:Y:S02]  /*1ba0*/  FFMA.FTZ R252, R165, R213, R252 ;  /* 0x000000d5a5fc7223 */ /* 0x000fe400000100fc */
[----:B------:R-:W-:Y:S02]  /*1bb0*/  FFMA.FTZ R250, R163, R211, R250 ;  /* 0x000000d3a3fa7223 */ /* 0x000fe400000100fa */
[----:B------:R-:W-:Y:S02]  /*1bc0*/  FFMA.FTZ R251, R166, R214, R251 ;  /* 0x000000d6a6fb7223 */ /* 0x000fe400000100fb */
[----:B--2---:R-:W-:-:S02]  /*1bd0*/  FFMA.FTZ R197, R168, R216, R197 ;  /* 0x000000d8a8c57223 */ /* 0x004fc400000100c5 */
[----:B------:R-:W-:Y:S02]  /*1be0*/  FFMA.FTZ R252, R169, R217, R252 ;  /* 0x000000d9a9fc7223 */ /* 0x000fe400000100fc */
[----:B------:R-:W-:Y:S02]  /*1bf0*/  FFMA.FTZ R250, R167, R215, R250 ;  /* 0x000000d7a7fa7223 */ /* 0x000fe400000100fa */
[----:B------:R-:W-:Y:S02]  /*1c00*/  FFMA.FTZ R251, R170, R218, R251 ;  /* 0x000000daaafb7223 */ /* 0x000fe400000100fb */
[----:B------:R-:W-:Y:S02]  /*1c10*/  FFMA.FTZ R197, R172, R220, R197 ;  /* 0x000000dcacc57223 */ /* 0x000fe400000100c5 */
[----:B------:R-:W-:Y:S02]  /*1c20*/  FFMA.FTZ R252, R173, R221, R252 ;  /* 0x000000ddadfc7223 */ /* 0x000fe400000100fc */
[----:B------:R-:W-:-:S02]  /*1c30*/  FFMA.FTZ R250, R171, R219, R250 ;  /* 0x000000dbabfa7223 */ /* 0x000fc400000100fa */
        /* <DEDUP_REMOVED lines=21> */
[----:B------:R-:W-:Y:S02]  /*1d90*/  FADD.FTZ R197, R197, R252 ;  /* 0x000000fcc5c57221 */ /* 0x000fe40000010000 */
[----:B------:R-:W-:Y:S02]  /*1da0*/  FFMA.FTZ R243, R195, R243, R250 ;  /* 0x000000f3c3f37223 */ /* 0x000fe400000100fa */
[----:B------:R-:W-:-:S04]  /*1db0*/  FADD.FTZ R242, R242, R197 ;  /* 0x000000c5f2f27221 */ /* 0x000fc80000010000 */
[----:B------:R-:W-:-:S04]  /*1dc0*/  FADD.FTZ R242, R243, R242 ;  /* 0x000000f2f3f27221 */ /* 0x000fc80000010000 */
[----:B------:R-:W-:Y:S01]  /*1dd0*/  FFMA.FTZ R199, R242, c[0x0][0x194], RZ ;  /* 0x00006500f2c77a23 */ /* 0x000fe200000100ff */
[----:B------:R-:W-:-:S04]  /*1de0*/  IADD3 R197, R196, -UR17, RZ ;  /* 0x80000011c4c57c10 */ /* 0x000fc8000fffe0ff */
[----:B------:R-:W-:-:S05]  /*1df0*/  FSEL R196, R199, RZ, !P0 ;  /* 0x000000ffc7c47208 */ /* 0x000fca0004000000 */
[----:B------:R0:W-:Y:S01]  /*1e00*/  STS [R197.X4+0x320], R196 ;  /* 0x000320c4c5007388 */ /* 0x0001e20000004800 */
[----:B------:R-:W-:Y:S01]  /*1e10*/  @!P0 FMNMX.FTZ R2, R2, R199, !PT ;  /* 0x000000c702028209 */ /* 0x000fe20007810000 */
[----:B------:R-:W-:Y:S01]  /*1e20*/  @P2 CALL.REL.NOINC `(.L_x_21467) ;  /* 0x0000001000002944 */ /* 0x000fe20003c00000 */
[----:B------:R-:W-:Y:S05]  /*1e30*/  BRA `(.L_x_21468) ;  /* 0xffffefa000007947 */ /* 0x000fea000383ffff */
.L_x_21467:
[----:B------:R-:W-:Y:S05]  /*1e40*/  BRA `(.L_x_21465) ;  /* 0x000010b000007947 */ /* 0x000fea0003800000 */
.L_x_21466:
[----:B-1234-:R-:W-:Y:S02]  /*1e50*/  IMAD.MOV.U32 R2, RZ, RZ, -0x800001 ;  /* 0xff7fffffff027424 */ /* 0x01efe400078e00ff */
.L_x_21469:
[----:B------:R-:W-:-:S04]  /*1e60*/  IADD3 R196, P0, R245, UR7, RZ ;  /* 0x00000007f5c47c10 */ /* 0x000fc8000ff1e0ff */
[----:B0-----:R-:W-:Y:S02]  /*1e70*/  LEA.HI.X.SX32 R197, R245, UR18, 0x1, P0 ;  /* 0x00000012f5c57c11 */ /* 0x001fe400080f0eff */
        /* <DEDUP_REMOVED lines=24> */
[----:B------:R-:W2:Y:S01]  /*2000*/  LDG.E.128.CONSTANT R220, [R250.64+0xe00] ;  /* 0x000e000cfadc7981 */ /* 0x000ea2000c1e9d00 */
[----:B----4-:R-:W-:Y:S02]  /*2010*/  FFMA.FTZ R215, R12, R208, R225 ;  /* 0x000000d00cd77223 */ /* 0x010fe400000100e1 */
[----:B------:R-:W-:Y:S01]  /*2020*/  FFMA.FTZ R212, R13, R209, R212 ;  /* 0x000000d10dd47223 */ /* 0x000fe200000100d4 */
[----:B------:R-:W3:Y:S01]  /*2030*/  LDG.E.128.CONSTANT R224, [R250.64+0x1000] ;  /* 0x0010000cfae07981 */ /* 0x000ee2000c1e9d00 */
[----:B------:R-:W-:Y:S02]  /*2040*/  FFMA.FTZ R213, R14, R210, R213 ;  /* 0x000000d20ed57223 */ /* 0x000fe400000100d5 */
[----:B------:R-:W-:Y:S02]  /*2050*/  FFMA.FTZ R214, R15, R211, R214 ;  /* 0x000000d30fd67223 */ /* 0x000fe400000100d6 */
[----:B-----5:R-:W-:Y:S01]  /*2060*/  FFMA.FTZ R215, R16, R204, R215 ;  /* 0x000000cc10d77223 */ /* 0x020fe200000100d7 */
[----:B------:R-:W4:Y:S01]  /*2070*/  LDG.E.128.CONSTANT R208, [R250.64+0x2000] ;  /* 0x0020000cfad07981 */ /* 0x000f22000c1e9d00 */
        /* <DEDUP_REMOVED lines=8> */
[----:B------:R-:W-:Y:S02]  /*2100*/  FFMA.FTZ R201, R24, R196, R215 ;  /* 0x000000c418c97223 */ /* 0x000fe400000100d7 */
[----:B------:R-:W-:Y:S02]  /*2110*/  FFMA.FTZ R240, R25, R197, R212 ;  /* 0x000000c519f07223 */ /* 0x000fe400000100d4 */
[----:B------:R-:W-:Y:S02]  /*2120*/  FFMA.FTZ R241, R26, R198, R213 ;  /* 0x000000c61af17223 */ /* 0x000fe400000100d5 */
[----:B------:R-:W-:Y:S02]  /*2130*/  FFMA.FTZ R242, R27, R199, R214 ;  /* 0x000000c71bf27223 */ /* 0x000fe400000100d6 */
[----:B------:R-:W4:Y:S01]  /*2140*/  LDG.E.128.CONSTANT R212, [R250.64+0x1800] ;  /* 0x0018000cfad47981 */ /* 0x000f22000c1e9d00 */
[----:B------:R-:W-:-:S03]  /*2150*/  FFMA.FTZ R243, R28, R216, R201 ;  /* 0x000000d81cf37223 */ /* 0x000fc600000100c9 */
[----:B------:R-:W4:Y:S04]  /*2160*/  LDG.E.128.CONSTANT R200, [R250.64+0x1c00] ;  /* 0x001c000cfac87981 */ /* 0x000f28000c1e9d00 */
[----:B------:R-:W4:Y:S01]  /*2170*/  LDG.E.128.CONSTANT R196, [R250.64+0x1e00] ;  /* 0x001e000cfac47981 */ /* 0x000f22000c1e9d00 */
[----:B------:R-:W-:Y:S02]  /*2180*/  FFMA.FTZ R240, R29, R217, R240 ;  /* 0x000000d91df07223 */ /* 0x000fe400000100f0 */
[----:B------:R-:W-:Y:S02]  /*2190*/  FFMA.FTZ R241, R30, R218, R241 ;  /* 0x000000da1ef17223 */ /* 0x000fe400000100f1 */
[----:B------:R-:W-:Y:S02]  /*21a0*/  FFMA.FTZ R242, R31, R219, R242 ;  /* 0x000000db1ff27223 */ /* 0x000fe400000100f2 */
[----:B------:R-:W5:Y:S01]  /*21b0*/  LDG.E.128.CONSTANT R216, [R250.64+0x2c00] ;  /* 0x002c000cfad87981 */ /* 0x000f62000c1e9d00 */
[----:B--2---:R-:W-:-:S02]  /*21c0*/  FFMA.FTZ R243, R32, R220, R243 ;  /* 0x000000dc20f37223 */ /* 0x004fc400000100f3 */
[----:B------:R-:W-:Y:S02]  /*21d0*/  FFMA.FTZ R240, R33, R221, R240 ;  /* 0x000000dd21f07223 */ /* 0x000fe400000100f0 */
[----:B------:R-:W-:Y:S02]  /*21e0*/  FFMA.FTZ R241, R34, R222, R241 ;  /* 0x000000de22f17223 */ /* 0x000fe400000100f1 */
[----:B------:R-:W-:Y:S02]  /*21f0*/  FFMA.FTZ R242, R35, R223, R242 ;  /* 0x000000df23f27223 */ /* 0x000fe400000100f2 */
[----:B------:R-:W2:Y:S01]  /*2200*/  LDG.E.128.CONSTANT R220, [R250.64+0x2200] ;  /* 0x0022000cfadc7981 */ /* 0x000ea2000c1e9d00 */
[----:B---3--:R-:W-:Y:S02]  /*2210*/  FFMA.FTZ R243, R36, R224, R243 ;  /* 0x000000e024f37223 */ /* 0x008fe400000100f3 */
[----:B------:R-:W-:Y:S02]  /*2220*/  FFMA.FTZ R240, R37, R225, R240 ;  /* 0x000000e125f07223 */ /* 0x000fe400000100f0 */
[----:B------:R-:W-:-:S02]  /*2230*/  FFMA.FTZ R241, R38, R226, R241 ;  /* 0x000000e226f17223 */ /* 0x000fc400000100f1 */
[----:B------:R-:W-:Y:S02]  /*2240*/  FFMA.FTZ R242, R39, R227, R242 ;  /* 0x000000e327f27223 */ /* 0x000fe400000100f2 */
[----:B------:R-:W3:Y:S01]  /*2250*/  LDG.E.128.CONSTANT R224, [R250.64+0x2400] ;  /* 0x0024000cfae07981 */ /* 0x000ee2000c1e9d00 */
[----:B------:R-:W-:Y:S02]  /*2260*/  FFMA.FTZ R243, R40, R228, R243 ;  /* 0x000000e428f37223 */ /* 0x000fe400000100f3 */
[----:B------:R-:W-:Y:S02]  /*2270*/  FFMA.FTZ R240, R41, R229, R240 ;  /* 0x000000e529f07223 */ /* 0x000fe400000100f0 */
[----:B------:R-:W-:Y:S02]  /*2280*/  FFMA.FTZ R241, R42, R230, R241 ;  /* 0x000000e62af17223 */ /* 0x000fe400000100f1 */
[----:B------:R-:W-:Y:S02]  /*2290*/  FFMA.FTZ R242, R43, R231, R242 ;  /* 0x000000e72bf27223 */ /* 0x000fe400000100f2 */
[----:B------:R-:W3:Y:S01]  /*22a0*/  LDG.E.128.CONSTANT R228, [R250.64+0x2600] ;  /* 0x0026000cfae47981 */ /* 0x000ee2000c1e9d00 */
[----:B------:R-:W-:-:S02]  /*22b0*/  FFMA.FTZ R243, R44, R232, R243 ;  /* 0x000000e82cf37223 */ /* 0x000fc400000100f3 */
[----:B------:R-:W-:Y:S02]  /*22c0*/  FFMA.FTZ R240, R45, R233, R240 ;  /* 0x000000e92df07223 */ /* 0x000fe400000100f0 */
[----:B------:R-:W-:Y:S02]  /*22d0*/  FFMA.FTZ R241, R46, R234, R241 ;  /* 0x000000ea2ef17223 */ /* 0x000fe400000100f1 */
[----:B------:R-:W-:Y:S02]  /*22e0*/  FFMA.FTZ R242, R47, R235, R242 ;  /* 0x000000eb2ff27223 */ /* 0x000fe400000100f2 */
[----:B------:R-:W3:Y:S01]  /*22f0*/  LDG.E.128.CONSTANT R232, [R250.64+0x2800] ;  /* 0x0028000cfae87981 */ /* 0x000ee2000c1e9d00 */
[----:B------:R-:W-:Y:S02]  /*2300*/  FFMA.FTZ R243, R48, R236, R243 ;  /* 0x000000ec30f37223 */ /* 0x000fe400000100f3 */
[----:B------:R-:W-:Y:S02]  /*2310*/  FFMA.FTZ R240, R49, R237, R240 ;  /* 0x000000ed31f07223 */ /* 0x000fe400000100f0 */
[----:B------:R-:W-:-:S02]  /*2320*/  FFMA.FTZ R241, R50, R238, R241 ;  /* 0x000000ee32f17223 */ /* 0x000fc400000100f1 */
[----:B------:R-:W-:Y:S02]  /*2330*/  FFMA.FTZ R242, R51, R239, R242 ;  /* 0x000000ef33f27223 */ /* 0x000fe400000100f2 */
[----:B------:R-:W3:Y:S01]  /*2340*/  LDG.E.128.CONSTANT R236, [R250.64+0x2a00] ;  /* 0x002a000cfaec7981 */ /* 0x000ee2000c1e9d00 */
[----:B----4-:R-:W-:Y:S02]  /*2350*/  FFMA.FTZ R243, R52, R212, R243 ;  /* 0x000000d434f37223 */ /* 0x010fe400000100f3 */
[----:B------:R-:W-:Y:S02]  /*2360*/  FFMA.FTZ R240, R53, R213, R240 ;  /* 0x000000d535f07223 */ /* 0x000fe400000100f0 */
[----:B------:R-:W-:Y:S02]  /*2370*/  FFMA.FTZ R241, R54, R214, R241 ;  /* 0x000000d636f17223 */ /* 0x000fe400000100f1 */
[----:B------:R-:W-:Y:S02]  /*2380*/  FFMA.FTZ R242, R55, R215, R242 ;  /* 0x000000d737f27223 */ /* 0x000fe400000100f2 */
[----:B------:R-:W4:Y:S01]  /*2390*/  LDG.E.128.CONSTANT R212, [R250.64+0x2e00] ;  /* 0x002e000cfad47981 */ /* 0x000f22000c1e9d00 */
[----:B-----5:R-:W-:-:S02]  /*23a0*/  FFMA.FTZ R243, R56, R204, R243 ;  /* 0x000000cc38f37223 */ /* 0x020fc400000100f3 */
[----:B------:R-:W-:Y:S02]  /*23b0*/  FFMA.FTZ R240, R57, R205, R240 ;  /* 0x000000cd39f07223 */ /* 0x000fe400000100f0 */
[----:B------:R-:W-:Y:S02]  /*23c0*/  FFMA.FTZ R241, R58, R206, R241 ;  /* 0x000000ce3af17223 */ /* 0x000fe400000100f1 */
[----:B------:R-:W-:Y:S02]  /*23d0*/  FFMA.FTZ R242, R59, R207, R242 ;  /* 0x000000cf3bf27223 */ /* 0x000fe400000100f2 */
[----:B------:R-:W5:Y:S01]  /*23e0*/  LDG.E.128.CONSTANT R204, [R250.64+0x3000] ;  /* 0x0030000cfacc7981 */ /* 0x000f62000c1e9d00 */
[----:B------:R-:W-:Y:S02]  /*23f0*/  FFMA.FTZ R243, R60, R200, R243 ;  /* 0x000000c83cf37223 */ /* 0x000fe400000100f3 */
[----:B------:R-:W-:Y:S02]  /*2400*/  FFMA.FTZ R240, R61, R201, R240 ;  /* 0x000000c93df07223 */ /* 0x000fe400000100f0 */
[----:B------:R-:W-:-:S02]  /*2410*/  FFMA.FTZ R241, R62, R202, R241 ;  /* 0x000000ca3ef17223 */ /* 0x000fc400000100f1 */
[----:B------:R-:W-:Y:S02]  /*2420*/  FFMA.FTZ R242, R63, R203, R242 ;  /* 0x000000cb3ff27223 */ /* 0x000fe400000100f2 */
[----:B------:R-:W-:Y:S01]  /*2430*/  FFMA.FTZ R243, R64, R196, R243 ;  /* 0x000000c440f37223 */ /* 0x000fe200000100f3 */
[----:B------:R-:W5:Y:S01]  /*2440*/  LDG.E.128.CONSTANT R200, [R250.64+0x3400] ;  /* 0x0034000cfac87981 */ /* 0x000f62000c1e9d00 */
[----:B------:R-:W-:Y:S02]  /*2450*/  FFMA.FTZ R240, R65, R197, R240 ;  /* 0x000000c541f07223 */ /* 0x000fe400000100f0 */
[----:B------:R-:W-:Y:S02]  /*2460*/  FFMA.FTZ R241, R66, R198, R241 ;  /* 0x000000c642f17223 */ /* 0x000fe400000100f1 */
[----:B------:R-:W-:Y:S02]  /*2470*/  FFMA.FTZ R242, R67, R199, R242 ;  /* 0x000000c743f27223 */ /* 0x000fe400000100f2 */
[----:B------:R-:W5:Y:S01]  /*2480*/  LDG.E.128.CONSTANT R196, [R250.64+0x3200] ;  /* 0x0032000cfac47981 */ /* 0x000f62000c1e9d00 */
[----:B------:R-:W-:-:S02]  /*2490*/  FFMA.FTZ R243, R68, R208, R243 ;  /* 0x000000d044f37223 */ /* 0x000fc400000100f3 */
[----:B------:R-:W-:Y:S02]  /*24a0*/  FFMA.FTZ R240, R69, R209, R240 ;  /* 0x000000d145f07223 */ /* 0x000fe400000100f0 */
[----:B------:R-:W-:Y:S02]  /*24b0*/  FFMA.FTZ R241, R70, R210, R241 ;  /* 0x000000d246f17223 */ /* 0x000fe400000100f1 */
[----:B------:R-:W-:Y:S02]  /*24c0*/  FFMA.FTZ R242, R71, R211, R242 ;  /* 0x000000d347f27223 */ /* 0x000fe400000100f2 */
[----:B------:R-:W5:Y:S01]  /*24d0*/  LDG.E.128.CONSTANT R208, [R250.64+0x3600] ;  /* 0x0036000cfad07981 */ /* 0x000f62000c1e9d00 */
[----:B--2---:R-:W-:Y:S02]  /*24e0*/  FFMA.FTZ R243, R72, R220, R243 ;  /* 0x000000dc48f37223 */ /* 0x004fe400000100f3 */
[----:B------:R-:W-:Y:S02]  /*24f0*/  FFMA.FTZ R240, R73, R221, R240 ;  /* 0x000000dd49f07223 */ /* 0x000fe400000100f0 */
[----:B------:R-:W-:-:S02]  /*2500*/  FFMA.FTZ R241, R74, R222, R241 ;  /* 0x000000de4af17223 */ /* 0x000fc400000100f1 */
[----:B------:R-:W-:Y:S02]  /*2510*/  FFMA.FTZ R242, R75, R223, R242 ;  /* 0x000000df4bf27223 */ /* 0x000fe400000100f2 */
[----:B------:R-:W2:Y:S01]  /*2520*/  LDG.E.128.CONSTANT R220, [R250.64+0x4600] ;  /* 0x0046000cfadc7981 */ /* 0x000ea2000c1e9d00 */
[----:B---3--:R-:W-:Y:S02]  /*2530*/  FFMA.FTZ R243, R76, R224, R243 ;  /* 0x000000e04cf37223 */ /* 0x008fe400000100f3 */
        /* <DEDUP_REMOVED lines=16> */
[----:B------:R-:W-:Y:S02]  /*2640*/  FFMA.FTZ R241, R90, R238, R241 ;  /* 0x000000ee5af17223 */ /* 0x000fe400000100f1 */
[----:B------:R-:W-:Y:S02]  /*2650*/  FFMA.FTZ R242, R91, R239, R242 ;  /* 0x000000ef5bf27223 */ /* 0x000fe400000100f2 */
[----:B------:R-:W-:Y:S01]  /*2660*/  FFMA.FTZ R243, R92, R216, R243 ;  /* 0x000000d85cf37223 */ /* 0x000fe200000100f3 */
[----:B------:R-:W2:Y:S01]  /*2670*/  LDG.E.128.CONSTANT R236, [R250.64+0x3e00] ;  /* 0x003e000cfaec7981 */ /* 0x000ea2000c1e9d00 */
        /* <DEDUP_REMOVED lines=8> */
[----:B-----5:R-:W-:Y:S01]  /*2700*/  FFMA.FTZ R243, R100, R204, R243 ;  /* 0x000000cc64f37223 */ /* 0x020fe200000100f3 */
[----:B------:R-:W5:Y:S01]  /*2710*/  LDG.E.128.CONSTANT R212, [R250.64+0x4200] ;  /* 0x0042000cfad47981 */ /* 0x000f62000c1e9d00 */
[----:B------:R-:W-:Y:S02]  /*2720*/  FFMA.FTZ R240, R101, R205, R240 ;  /* 0x000000cd65f07223 */ /* 0x000fe400000100f0 */
[----:B------:R-:W-:Y:S02]  /*2730*/  FFMA.FTZ R241, R102, R206, R241 ;  /* 0x000000ce66f17223 */ /* 0x000fe400000100f1 */
[----:B------:R-:W-:Y:S02]  /*2740*/  FFMA.FTZ R242, R103, R207, R242 ;  /* 0x000000cf67f27223 */ /* 0x000fe400000100f2 */
[----:B------:R-:W4:Y:S01]  /*2750*/  LDG.E.128.CONSTANT R204, [R250.64+0x4000] ;  /* 0x0040000cfacc7981 */ /* 0x000f22000c1e9d00 */
[----:B------:R-:W-:Y:S02]  /*2760*/  FFMA.FTZ R243, R104, R196, R243 ;  /* 0x000000c468f37223 */ /* 0x000fe400000100f3 */
[----:B------:R-:W-:-:S02]  /*2770*/  FFMA.FTZ R240, R105, R197, R240 ;  /* 0x000000c569f07223 */ /* 0x000fc400000100f0 */
[----:B------:R-:W-:Y:S02]  /*2780*/  FFMA.FTZ R241, R106, R198, R241 ;  /* 0x000000c66af17223 */ /* 0x000fe400000100f1 */
[----:B------:R-:W-:Y:S02]  /*2790*/  FFMA.FTZ R242, R107, R199, R242 ;  /* 0x000000c76bf27223 */ /* 0x000fe400000100f2 */
[----:B------:R-:W5:Y:S01]  /*27a0*/  LDG.E.128.CONSTANT R196, [R250.64+0x4800] ;  /* 0x0048000cfac47981 */ /* 0x000f62000c1e9d00 */
[----:B------:R-:W-:Y:S02]  /*27b0*/  FFMA.FTZ R243, R108, R200, R243 ;  /* 0x000000c86cf37223 */ /* 0x000fe400000100f3 */
        /* <DEDUP_REMOVED lines=14> */
[----:B--2---:R-:W-:Y:S02]  /*28a0*/  FFMA.FTZ R243, R120, R228, R243 ;  /* 0x000000e478f37223 */ /* 0x004fe400000100f3 */
[----:B------:R-:W-:Y:S02]  /*28b0*/  FFMA.FTZ R240, R121, R229, R240 ;  /* 0x000000e579f07223 */ /* 0x000fe400000100f0 */
[----:B------:R-:W-:Y:S02]  /*28c0*/  FFMA.FTZ R241, R122, R230, R241 ;  /* 0x000000e67af17223 */ /* 0x000fe400000100f1 */
[----:B------:R-:W-:-:S02]  /*28d0*/  FFMA.FTZ R242, R123, R231, R242 ;  /* 0x000000e77bf27223 */ /* 0x000fc400000100f2 */
[----:B------:R-:W2:Y:S01]  /*28e0*/  LDG.E.128.CONSTANT R228, [R250.64+0x5800] ;  /* 0x0058000cfae47981 */ /* 0x000ea2000c1e9d00 */
[----:B------:R-:W-:Y:S02]  /*28f0*/  FFMA.FTZ R243, R124, R232, R243 ;  /* 0x000000e87cf37223 */ /* 0x000fe400000100f3 */
[----:B------:R-:W-:Y:S02]  /*2900*/  FFMA.FTZ R240, R125, R233, R240 ;  /* 0x000000e97df07223 */ /* 0x000fe400000100f0 */
[----:B------:R-:W-:Y:S02]  /*2910*/  FFMA.FTZ R241, R126, R234, R241 ;  /* 0x000000ea7ef17223 */ /* 0x000fe400000100f1 */
[----:B------:R-:W-:Y:S02]  /*2920*/  FFMA.FTZ R242, R127, R235, R242 ;  /* 0x000000eb7ff27223 */ /* 0x000fe400000100f2 */
[----:B------:R-:W2:Y:S01]  /*2930*/  LDG.E.128.CONSTANT R232, [R250.64+0x5a00] ;  /* 0x005a000cfae87981 */ /* 0x000ea2000c1e9d00 */
[----:B------:R-:W-:-:S02]  /*2940*/  FFMA.FTZ R243, R128, R236, R243 ;  /* 0x000000ec80f37223 */ /* 0x000fc400000100f3 */
[----:B------:R-:W-:Y:S02]  /*2950*/  FFMA.FTZ R240, R129, R237, R240 ;  /* 0x000000ed81f07223 */ /* 0x000fe400000100f0 */
[----:B------:R-:W-:Y:S02]  /*2960*/  FFMA.FTZ R241, R130, R238, R241 ;  /* 0x000000ee82f17223 */ /* 0x000fe400000100f1 */
[----:B------:R-:W-:Y:S02]  /*2970*/  FFMA.FTZ R242, R131, R239, R242 ;  /* 0x000000ef83f27223 */ /* 0x000fe400000100f2 */
[----:B------:R-:W2:Y:S01]  /*2980*/  LDG.E.128.CONSTANT R236, [R250.64+0x5c00] ;  /* 0x005c000cfaec7981 */ /* 0x000ea2000c1e9d00 */
[----:B----4-:R-:W-:Y:S02]  /*2990*/  FFMA.FTZ R243, R132, R204, R243 ;  /* 0x000000cc84f37223 */ /* 0x010fe400000100f3 */
[----:B------:R-:W-:Y:S02]  /*29a0*/  FFMA.FTZ R240, R133, R205, R240 ;  /* 0x000000cd85f07223 */ /* 0x000fe400000100f0 */
[----:B------:R-:W-:-:S02]  /*29b0*/  FFMA.FTZ R241, R134, R206, R241 ;  /* 0x000000ce86f17223 */ /* 0x000fc400000100f1 */
[----:B------:R-:W-:Y:S02]  /*29c0*/  FFMA.FTZ R242, R135, R207, R242 ;  /* 0x000000cf87f27223 */ /* 0x000fe400000100f2 */
[----:B------:R-:W4:Y:S01]  /*29d0*/  LDG.E.128.CONSTANT R204, [R250.64+0x4c00] ;  /* 0x004c000cfacc7981 */ /* 0x000f22000c1e9d00 */
[----:B-----5:R-:W-:Y:S02]  /*29e0*/  FFMA.FTZ R243, R136, R212, R243 ;  /* 0x000000d488f37223 */ /* 0x020fe400000100f3 */
        /* <DEDUP_REMOVED lines=13> */
[----:B------:R-:W3:Y:S01]  /*2ac0*/  LDG.E.128.CONSTANT R220, [R250.64+0x5400] ;  /* 0x0054000cfadc7981 */ /* 0x000ee2000c1e9d00 */
        /* <DEDUP_REMOVED lines=8> */
[----:B------:R-:W-:Y:S02]  /*2b50*/  FFMA.FTZ R252, R155, R203, R252 ;  /* 0x000000cb9bfc7223 */ /* 0x000fe400000100fc */
[----:B------:R-:W-:Y:S02]  /*2b60*/  IMAD R198, R245, 0x20, R244 ;  /* 0x00000020f5c67824 */ /* 0x000fe400078e02f4 */
[----:B------:R-:W-:-:S03]  /*2b70*/  IMAD.U32 R199, RZ, RZ, UR16 ;  /* 0x00000010ffc77e24 */ /* 0x000fc6000f8e00ff */
[----:B------:R-:W-:Y:S02]  /*2b80*/  ISETP.GE.AND P0, PT, R198, UR16, PT ;  /* 0x00000010c6007c0c */ /* 0x000fe4000bf06270 */
[----:B------:R-:W-:-:S04]  /*2b90*/  IADD3 R245, R245, 0x4, RZ ;  /* 0x00000004f5f57810 */ /* 0x000fc80007ffe0ff */
[----:B------:R-:W-:Y:S01]  /*2ba0*/  ISETP.GE.AND P2, PT, R245, UR4, PT ;  /* 0x00000004f5007c0c */ /* 0x000fe2000bf46270 */
[----:B----4-:R-:W-:Y:S02]  /*2bb0*/  FFMA.FTZ R196, R157, R205, R196 ;  /* 0x000000cd9dc47223 */ /* 0x010fe400000100c4 */
[----:B------:R-:W-:Y:S02]  /*2bc0*/  FFMA.FTZ R247, R156, R204, R247 ;  /* 0x000000cc9cf77223 */ /* 0x000fe400000100f7 */
[----:B------:R-:W-:Y:S02]  /*2bd0*/  FFMA.FTZ R196, R161, R209, R196 ;  /* 0x000000d1a1c47223 */ /* 0x000fe400000100c4 */
[----:B------:R-:W-:Y:S02]  /*2be0*/  FFMA.FTZ R197, R158, R206, R197 ;  /* 0x000000ce9ec57223 */ /* 0x000fe400000100c5 */
[----:B------:R-:W-:Y:S02]  /*2bf0*/  FFMA.FTZ R247, R160, R208, R247 ;  /* 0x000000d0a0f77223 */ /* 0x000fe400000100f7 */
[----:B-----5:R-:W-:-:S02]  /*2c00*/  FFMA.FTZ R196, R165, R213, R196 ;  /* 0x000000d5a5c47223 */ /* 0x020fc400000100c4 */
[----:B------:R-:W-:Y:S02]  /*2c10*/  FFMA.FTZ R252, R159, R207, R252 ;  /* 0x000000cf9ffc7223 */ /* 0x000fe400000100fc */
[----:B------:R-:W-:Y:S02]  /*2c20*/  FFMA.FTZ R197, R162, R210, R197 ;  /* 0x000000d2a2c57223 */ /* 0x000fe400000100c5 */
[----:B------:R-:W-:Y:S02]  /*2c30*/  FFMA.FTZ R247, R164, R212, R247 ;  /* 0x000000d4a4f77223 */ /* 0x000fe400000100f7 */
[----:B--2---:R-:W-:Y:S02]  /*2c40*/  FFMA.FTZ R196, R169, R217, R196 ;  /* 0x000000d9a9c47223 */ /* 0x004fe400000100c4 */
[----:B------:R-:W-:Y:S02]  /*2c50*/  FFMA.FTZ R252, R163, R211, R252 ;  /* 0x000000d3a3fc7223 */ /* 0x000fe400000100fc */
[----:B------:R-:W-:-:S02]  /*2c60*/  FFMA.FTZ R197, R166, R214, R197 ;  /* 0x000000d6a6c57223 */ /* 0x000fc400000100c5 */
[----:B------:R-:W-:Y:S02]  /*2c70*/  FFMA.FTZ R247, R168, R216, R247 ;  /* 0x000000d8a8f77223 */ /* 0x000fe400000100f7 */
[----:B---3--:R-:W-:Y:S02]  /*2c80*/  FFMA.FTZ R196, R173, R221, R196 ;  /* 0x000000ddadc47223 */ /* 0x008fe400000100c4 */
        /* <DEDUP_REMOVED lines=19> */
[----:B------:R-:W-:Y:S01]  /*2dc0*/  FFMA.FTZ R241, R193, R241, R196 ;  /* 0x000000f1c1f17223 */ /* 0x000fe200000100c4 */
[----:B------:R-:W-:Y:S01]  /*2dd0*/  IADD3 R196, R198, 0x1, -R199 ;  /* 0x00000001c6c47810 */ /* 0x000fe20007ffe8c7 */
[----:B------:R-:W-:Y:S02]  /*2de0*/  FFMA.FTZ R252, R187, R235, R252 ;  /* 0x000000ebbbfc7223 */ /* 0x000fe400000100fc */
[----:B------:R-:W-:-:S02]  /*2df0*/  FFMA.FTZ R197, R190, R238, R197 ;  /* 0x000000eebec57223 */ /* 0x000fc400000100c5 */
[----:B------:R-:W-:Y:S01]  /*2e00*/  FFMA.FTZ R240, R192, R240, R247 ;  /* 0x000000f0c0f07223 */ /* 0x000fe200000100f7 */
[----:B------:R-:W0:Y:S01]  /*2e10*/  I2F R196, R196 ;  /* 0x000000c400c47306 */ /* 0x000e220000201400 */
[----:B------:R-:W-:Y:S02]  /*2e20*/  FFMA.FTZ R252, R191, R239, R252 ;  /* 0x000000efbffc7223 */ /* 0x000fe400000100fc */
[----:B------:R-:W-:Y:S02]  /*2e30*/  FFMA.FTZ R197, R194, R242, R197 ;  /* 0x000000f2c2c57223 */ /* 0x000fe400000100c5 */
[----:B------:R-:W-:Y:S02]  /*2e40*/  FADD.FTZ R240, R240, R241 ;  /* 0x000000f1f0f07221 */ /* 0x000fe40000010000 */
[----:B------:R-:W-:Y:S02]  /*2e50*/  FFMA.FTZ R243, R195, R243, R252 ;  /* 0x000000f3c3f37223 */ /* 0x000fe400000100fc */
[----:B------:R-:W-:-:S04]  /*2e60*/  FADD.FTZ R240, R197, R240 ;  /* 0x000000f0c5f07221 */ /* 0x000fc80000010000 */
[----:B------:R-:W-:-:S04]  /*2e70*/  FADD.FTZ R240, R243, R240 ;  /* 0x000000f0f3f07221 */ /* 0x000fc80000010000 */
[----:B------:R-:W-:-:S04]  /*2e80*/  FMUL.FTZ R197, R240, c[0x0][0x194] ;  /* 0x00006500f0c57a20 */ /* 0x000fc80000410000 */
[----:B0-----:R-:W-:Y:S01]  /*2e90*/  FFMA.FTZ R199, R196, R246, R197 ;  /* 0x000000f6c4c77223 */ /* 0x001fe200000100c5 */
[----:B------:R-:W-:-:S04]  /*2ea0*/  IADD3 R198, R198, -UR17, RZ ;  /* 0x80000011c6c67c10 */ /* 0x000fc8000fffe0ff */
[----:B------:R-:W-:-:S05]  /*2eb0*/  FSEL R197, R199, RZ, !P0 ;  /* 0x000000ffc7c57208 */ /* 0x000fca0004000000 */
[----:B------:R0:W-:Y:S01]  /*2ec0*/  STS [R198.X4+0x320], R197 ;  /* 0x000320c5c6007388 */ /* 0x0001e20000004800 */
[----:B------:R-:W-:Y:S01]  /*2ed0*/  @!P0 FMNMX.FTZ R2, R2, R199, !PT ;  /* 0x000000c702028209 */ /* 0x000fe20007810000 */
[----:B------:R-:W-:Y:S01]  /*2ee0*/  @P2 CALL.REL.NOINC `(.L_x_21465) ;  /* 0x0000001000002944 */ /* 0x000fe20003c00000 */
[----:B------:R-:W-:Y:S05]  /*2ef0*/  BRA `(.L_x_21469) ;  /* 0xffffef6000007947 */ /* 0x000fea000383ffff */
.L_x_21465:
[----:B------:R-:W-:Y:S05]  /*2f00*/  BSYNC B0 ;  /* 0x0000000000007941 */ /* 0x000fea0003800000 */
.L_x_21464:
        /* <DEDUP_REMOVED lines=8> */
[----:B------:R-:W2:Y:S01]  /*2f90*/  SHFL.BFLY PT, R7, R6, 0x4, 0x1f ;  /* 0x0c801f0006077f89 */ /* 0x000ea200000e0000 */
[----:B-1----:R-:W-:Y:S02]  /*2fa0*/  @!P0 SHF.R.S32.HI R11, RZ, 0x1f, R4 ;  /* 0x0000001fff0b8819 */ /* 0x002fe40000011404 */
[----:B--2---:R-:W-:Y:S01]  /*2fb0*/  FMNMX.FTZ R7, R6, R7, !PT ;  /* 0x0000000706077209 */ /* 0x004fe20007810000 */
[----:B------:R-:W-:Y:S01]  /*2fc0*/  IMAD.MOV.U32 R6, RZ, RZ, -0x800001 ;  /* 0xff7fffffff067424 */ /* 0x000fe200078e00ff */
[----:B------:R-:W-:-:S03]  /*2fd0*/  @!P0 LEA.HI R5, R11, R4, RZ, 0x5 ;  /* 0x000000040b058211 */ /* 0x000fc600078f28ff */
[----:B------:R-:W1:Y:S01]  /*2fe0*/  SHFL.BFLY PT, R8, R7, 0x2, 0x1f ;  /* 0x0c401f0007087f89 */ /* 0x000e6200000e0000 */
[----:B------:R-:W-:Y:S02]  /*2ff0*/  @!P0 SHF.R.S32.HI R5, RZ, 0x5, R5 ;  /* 0x00000005ff058819 */ /* 0x000fe40000011405 */
[----:B-1----:R-:W-:-:S05]  /*3000*/  FMNMX.FTZ R8, R7, R8, !PT ;  /* 0x0000000807087209 */ /* 0x002fca0007810000 */
[----:B------:R-:W1:Y:S02]  /*3010*/  SHFL.BFLY PT, R9, R8, 0x1, 0x1f ;  /* 0x0c201f0008097f89 */ /* 0x000e6400000e0000 */
[----:B-1----:R-:W-:Y:S01]  /*3020*/  FMNMX.FTZ R10, R8, R9, !PT ;  /* 0x00000009080a7209 */ /* 0x002fe20007810000 */
[----:B------:R-:W-:-:S04]  /*3030*/  IMAD.MOV.U32 R8, RZ, RZ, RZ ;  /* 0x000000ffff087224 */ /* 0x000fc800078e00ff */
[----:B------:R-:W-:Y:S04]  /*3040*/  @!P0 STS [R5.X4+0x300], R10 ;  /* 0x0003000a05008388 */ /* 0x000fe80000004800 */
[----:B------:R-:W-:Y:S06]  /*3050*/  BAR.SYNC.DEFER_BLOCKING 0x0 ;  /* 0x0000000000007b1d */ /* 0x000fec0000010000 */
[----:B------:R-:W1:Y:S01]  /*3060*/  @!P2 LDS R6, [R244.X4+0x300] ;  /* 0x00030000f406a984 */ /* 0x000e620000004800 */
[----:B------:R-:W-:-:S03]  /*3070*/  ISETP.GE.AND P2, PT, R4, UR6, PT ;  /* 0x0000000604007c0c */ /* 0x000fc6000bf46270 */
[----:B-1----:R-:W1:Y:S02]  /*3080*/  SHFL.BFLY PT, R7, R6, 0x2, 0x1f ;  /* 0x0c401f0006077f89 */ /* 0x002e6400000e0000 */
        /* <DEDUP_REMOVED lines=25> */
.L_x_21474:
        /* <DEDUP_REMOVED lines=11> */
.L_x_21473:
[----:B------:R-:W-:Y:S05]  /*32d0*/  BSYNC B1 ;  /* 0x0000000000017941 */ /* 0x000fea0003800000 */
.L_x_21472:
        /* <DEDUP_REMOVED lines=11> */
.L_x_21477:
        /* <DEDUP_REMOVED lines=100> */
.L_x_21476:
[----:B------:R-:W-:Y:S05]  /*39d0*/  BSYNC B1 ;  /* 0x0000000000017941 */ /* 0x000fea0003800000 */
.L_x_21475:
        /* <DEDUP_REMOVED lines=55> */
.L_x_21479:
[----:B------:R-:W-:Y:S05]  /*3d50*/  BSYNC B1 ;  /* 0x0000000000017941 */ /* 0x000fea0003800000 */
.L_x_21478:
        /* <DEDUP_REMOVED lines=26> */
.L_x_21471:
[----:B------:R-:W-:Y:S05]  /*3f00*/  BSYNC B0 ;  /* 0x0000000000007941 */ /* 0x000fea0003800000 */
.L_x_21470:
        /* <DEDUP_REMOVED lines=26> */
[----:B0-----:R-:W-:Y:S01]  /*40b0*/  LOP3.LUT R5, RZ, UR5, RZ, 0x33, !PT ;  /* 0x00000005ff057c12 */ /* 0x001fe2000f8e33ff */
[----:B------:R-:W-:Y:S01]  /*40c0*/  BSSY B1, `(.L_x_21482) ;  /* 0x000001a000017945 */ /* 0x000fe20003800000 */
[----:B------:R-:W-:Y:S01]  /*40d0*/  LOP3.LUT R6, RZ, UR16, RZ, 0x33, !PT ;  /* 0x00000010ff067c12 */ /* 0x000fe2000f8e33ff */
        /* <DEDUP_REMOVED lines=8> */
[----:B--2---:R-:W-:Y:S01]  /*4160*/  FADD.FTZ R5, R33, 9.9999999747524270788e-07 ;  /* 0x358637bd21057421 */ /* 0x004fe20000010000 */
[----:B------:R-:W-:Y:S01]  /*4170*/  LOP3.LUT P0, R7, R6, 0x3, RZ, 0xc0, !PT ;  /* 0x0000000306077812 */ /* 0x000fe2000780c0ff */
[----:B------:R-:W-:Y:S02]  /*4180*/  IMAD.MOV.U32 R6, RZ, RZ, R4 ;  /* 0x000000ffff067224 */ /* 0x000fe400078e0004 */
[----:B------:R0:W2:Y:S10]  /*4190*/  MUFU.RCP R32, R5 ;  /* 0x0000000500207308 */ /* 0x0000b40000001000 */
[----:B------:R-:W-:Y:S05]  /*41a0*/  @!P0 BRA `(.L_x_21483) ;  /* 0x000000b000008947 */ /* 0x000fea0003800000 */
[----:B0-----:R-:W-:Y:S01]  /*41b0*/  IMAD.MOV.U32 R5, RZ, RZ, R7 ;  /* 0x000000ffff057224 */ /* 0x001fe200078e0007 */
[----:B------:R-:W-:Y:S01]  /*41c0*/  LEA R7, R4, 0x320, 0x2 ;  /* 0x0000032004077811 */ /* 0x000fe200078e10ff */
[----:B------:R-:W-:-:S04]  /*41d0*/  IMAD.MOV.U32 R6, RZ, RZ, R4 ;  /* 0x000000ffff067224 */ /* 0x000fc800078e0004 */
.L_x_21484:
        /* <DEDUP_REMOVED lines=8> */
.L_x_21483:
[----:B0-----:R-:W-:Y:S05]  /*4260*/  BSYNC B1 ;  /* 0x0000000000017941 */ /* 0x001fea0003800000 */
.L_x_21482:
        /* <DEDUP_REMOVED lines=11> */
.L_x_21487:
        /* <DEDUP_REMOVED lines=52> */
.L_x_21486:
[----:B------:R-:W-:Y:S05]  /*4660*/  BSYNC B1 ;  /* 0x0000000000017941 */ /* 0x000fea0003800000 */
.L_x_21485:
        /* <DEDUP_REMOVED lines=31> */
.L_x_21489:
[----:B------:R-:W-:Y:S05]  /*4860*/  BSYNC B1 ;  /* 0x0000000000017941 */ /* 0x000fea0003800000 */
.L_x_21488:
        /* <DEDUP_REMOVED lines=14> */
.L_x_21481:
[----:B------:R-:W-:Y:S05]  /*4950*/  BSYNC B0 ;  /* 0x0000000000007941 */ /* 0x000fea0003800000 */
.L_x_21480:
[----:B------:R-:W-:Y:S01]  /*4960*/  BAR.SYNC.DEFER_BLOCKING 0x0 ;  /* 0x0000000000007b1d */ /* 0x000fe20000010000 */
[----:B------:R-:W-:Y:S01]  /*4970*/  ISETP.NE.AND P0, PT, R4, RZ, PT ;  /* 0x000000ff0400720c */ /* 0x000fe20003f05270 */
[----:B------:R-:W-:-:S04]  /*4980*/  CS2R R14, SRZ ;  /* 0x00000000000e7805 */ /* 0x000fc8000001ff00 */
        /* <DEDUP_REMOVED lines=29> */
.L_x_21491:
[----:B------:R-:W-:Y:S05]  /*4b60*/  BSYNC B0 ;  /* 0x0000000000007941 */ /* 0x000fea0003800000 */
.L_x_21490:
[----:B------:R-:W3:Y:S01]  /*4b70*/  S2R R181, SR_TID.X ;  /* 0x0000000000b57919 */ /* 0x000ee20000002100 */
[----:B------:R-:W-:Y:S01]  /*4b80*/  BSSY B0, `(.L_x_21492) ;  /* 0x000044a000007945 */ /* 0x000fe20003800000 */
        /* <DEDUP_REMOVED lines=18> */
[----:B01----:R-:W-:Y:S01]  /*4cb0*/  IMAD.MOV.U32 R2, RZ, RZ, RZ ;  /* 0x000000ffff027224 */ /* 0x003fe200078e00ff */
[----:B------:R-:W-:Y:S01]  /*4cc0*/  CS2R R4, SRZ ;  /* 0x0000000000047805 */ /* 0x000fe2000001ff00 */
[----:B------:R-:W-:Y:S01]  /*4cd0*/  CS2R R6, SRZ ;  /* 0x0000000000067805 */ /* 0x000fe2000001ff00 */
[----:B------:R-:W-:Y:S01]  /*4ce0*/  CS2R R8, SRZ ;  /* 0x0000000000087805 */ /* 0x000fe2000001ff00 */
[----:B------:R-:W-:Y:S01]  /*4cf0*/  CS2R R10, SRZ ;  /* 0x00000000000a7805 */ /* 0x000fe2000001ff00 */
[----:B------:R-:W-:Y:S01]  /*4d00*/  CS2R R12, SRZ ;  /* 0x00000000000c7805 */ /* 0x000fe2000001ff00 */
[----:B------:R-:W-:Y:S05]  /*4d10*/  @P1 BRA `(.L_x_21493) ;  /* 0x0000430000001947 */ /* 0x000fea0003800000 */
[----:B---3--:R-:W-:Y:S01]  /*4d20*/  SHF.R.S32.HI R29, RZ, 0x1f, R244 ;  /* 0x0000001fff1d7819 */ /* 0x008fe200000114f4 */
[----:B------:R-:W-:-:S02]  /*4d30*/  IMAD R250, R0, c[0x0][0x1c0], RZ ;  /* 0x0000700000fa7a24 */ /* 0x000fc400078e02ff */
[----:B------:R-:W-:Y:S01]  /*4d40*/  IMAD.MOV.U32 R0, RZ, RZ, c[0x0][0x1bc] ;  /* 0x00006f00ff007624 */ /* 0x000fe200078e00ff */
[----:B------:R-:W-:Y:S01]  /*4d50*/  LEA.HI R29, R29, R244, RZ, 0x3 ;  /* 0x000000f41d1d7211 */ /* 0x000fe200078f18ff */
[----:B-----5:R-:W-:Y:S01]  /*4d60*/  IMAD.U32 R246, RZ, RZ, UR5 ;  /* 0x00000005fff67e24 */ /* 0x020fe2000f8e00ff */
[----:B------:R-:W-:Y:S01]  /*4d70*/  SHF.R.S32.HI R251, RZ, 0x1f, R250 ;  /* 0x0000001ffffb7819 */ /* 0x000fe200000114fa */
[----:B------:R-:W-:Y:S01]  /*4d80*/  IMAD.MOV.U32 R14, RZ, RZ, RZ ;  /* 0x000000ffff0e7224 */ /* 0x000fe200078e00ff */
[C---:B------:R-:W-:Y:S01]  /*4d90*/  LOP3.LUT R31, R29.reuse, 0x3ffffff8, RZ, 0xc0, !PT ;  /* 0x3ffffff81d1f7812 */ /* 0x040fe200078ec0ff */
[----:B------:R-:W-:Y:S01]  /*4da0*/  IMAD.SHL.U32 R29, R29, 0x4, RZ ;  /* 0x000000041d1d7824 */ /* 0x000fe200078e00ff */
[----:B------:R-:W-:Y:S02]  /*4db0*/  SHF.R.S32.HI R0, RZ, 0x1f, R0 ;  /* 0x0000001fff007819 */ /* 0x000fe40000011400 */
        /* <DEDUP_REMOVED lines=51> */
.L_x_21494:
[----:B------:R-:W-:-:S04]  /*50f0*/  IADD3 R29, P0, R3, UR7, RZ ;  /* 0x00000007031d7c10 */ /* 0x000fc8000ff1e0ff */
[----:B------:R-:W-:Y:S02]  /*5100*/  LEA.HI.X.SX32 R30, R3, UR18, 0x1, P0 ;  /* 0x00000012031e7c11 */ /* 0x000fe400080f0eff */
[----:B------:R-:W-:-:S04]  /*5110*/  LEA R28, P0, R29, c[0x0][0x198], 0x2 ;  /* 0x000066001d1c7a11 */ /* 0x000fc800078010ff */
[----:B------:R-:W-:-:S06]  /*5120*/  LEA.HI.X R29, R29, c[0x0][0x19c], R30, 0x2, P0 ;  /* 0x000067001d1d7a11 */ /* 0x000fcc00000f141e */
[----:B------:R-:W3:Y:S02]  /*5130*/  LDG.E.CONSTANT R29, [R28.64] ;  /* 0x0000000c1c1d7981 */ /* 0x000ee4000c1e9900 */
[----:B---3--:R-:W-:Y:S01]  /*5140*/  SHF.R.S32.HI R30, RZ, 0x1f, R29 ;  /* 0x0000001fff1e7819 */ /* 0x008fe2000001141d */
[----:B------:R-:W-:-:S04]  /*5150*/  IMAD.WIDE.U32 R156, R29, c[0x0][0x1bc], R250 ;  /* 0x00006f001d9c7a25 */ /* 0x000fc800078e00fa */
[----:B------:R-:W-:Y:S01]  /*5160*/  IMAD R30, R30, c[0x0][0x1bc], RZ ;  /* 0x00006f001e1e7a24 */ /* 0x000fe200078e02ff */
[----:B------:R-:W-:-:S03]  /*5170*/  IADD3 R31, P0, R243, R156, RZ ;  /* 0x0000009cf31f7210 */ /* 0x000fc60007f1e0ff */
[----:B------:R-:W-:Y:S01]  /*5180*/  IMAD R161, R29, R0, R30 ;  /* 0x000000001da17224 */ /* 0x000fe200078e021e */
[----:B------:R-:W-:-:S03]  /*5190*/  LEA R30, P1, R31, c[0x0][0x188], 0x2 ;  /* 0x000062001f1e7a11 */ /* 0x000fc600078210ff */
[----:B------:R-:W-:-:S05]  /*51a0*/  IMAD.IADD R161, R157, 0x1, R161 ;  /* 0x000000019da17824 */ /* 0x000fca00078e02a1 */
[----:B--2---:R-:W-:-:S04]  /*51b0*/  LEA.HI.X.SX32 R32, R243, R161, 0x1, P0 ;  /* 0x000000a1f3207211 */ /* 0x004fc800000f0eff */
[----:B------:R-:W-:-:S05]  /*51c0*/  LEA.HI.X R31, R31, c[0x0][0x18c], R32, 0x2, P1 ;  /* 0x000063001f1f7a11 */ /* 0x000fca00008f1420 */
[----:B------:R0:W2:Y:S01]  /*51d0*/  LDG.E.128.CONSTANT R104, [R30.64] ;  /* 0x0000000c1e687981 */ /* 0x0000a2000c1e9d00 */
[----:B------:R-:W-:-:S03]  /*51e0*/  IADD3 R28, P0, R242, R156, RZ ;  /* 0x0000009cf21c7210 */ /* 0x000fc60007f1e0ff */
[----:B------:R0:W3:Y:S01]  /*51f0*/  LDG.E.128.CONSTANT R112, [R30.64+0x200] ;  /* 0x0002000c1e707981 */ /* 0x0000e2000c1e9d00 */
[----:B------:R-:W-:Y:S02]  /*5200*/  LEA R108, P1, R28, c[0x0][0x188], 0x2 ;  /* 0x000062001c6c7a11 */ /* 0x000fe400078210ff */
[----:B------:R-:W-:-:S04]  /*5210*/  LEA.HI.X.SX32 R29, R242, R161, 0x1, P0 ;  /* 0x000000a1f21d7211 */ /* 0x000fc800000f0eff */
[----:B------:R-:W-:Y:S02]  /*5220*/  LEA.HI.X R109, R28, c[0x0][0x18c], R29, 0x2, P1 ;  /* 0x000063001c6d7a11 */ /* 0x000fe400008f141d */
[----:B------:R-:W-:-:S04]  /*5230*/  IADD3 R29, P0, R241, R156, RZ ;  /* 0x0000009cf11d7210 */ /* 0x000fc80007f1e0ff */
[----:B------:R-:W-:Y:S01]  /*5240*/  LEA R116, P1, R29, c[0x0][0x188], 0x2 ;  /* 0x000062001d747a11 */ /* 0x000fe200078210ff */
[----:B------:R-:W4:Y:S01]  /*5250*/  LDG.E.128.CONSTANT R108, [R108.64] ;  /* 0x0000000c6c6c7981 */ /* 0x000f22000c1e9d00 */
[-C--:B------:R-:W-:Y:S02]  /*5260*/  LEA.HI.X.SX32 R32, R241, R161.reuse, 0x1, P0 ;  /* 0x000000a1f1207211 */ /* 0x080fe400000f0eff */
[----:B------:R-:W-:Y:S02]  /*5270*/  IADD3 R28, P0, R240, R156, RZ ;  /* 0x0000009cf01c7210 */ /* 0x000fe40007f1e0ff */
[----:B------:R-:W-:Y:S02]  /*5280*/  LEA.HI.X R117, R29, c[0x0][0x18c], R32, 0x2, P1 ;  /* 0x000063001d757a11 */ /* 0x000fe400008f1420 */
[----:B------:R-:W-:Y:S02]  /*5290*/  LEA R120, P1, R28, c[0x0][0x188], 0x2 ;  /* 0x000062001c787a11 */ /* 0x000fe400078210ff */
[----:B------:R-:W-:-:S02]  /*52a0*/  LEA.HI.X.SX32 R29, R240, R161, 0x1, P0 ;  /* 0x000000a1f01d7211 */ /* 0x000fc400000f0eff */
[----:B------:R-:W5:Y:S02]  /*52b0*/  LDG.E.128.CONSTANT R116, [R116.64] ;  /* 0x0000000c74747981 */ /* 0x000f64000c1e9d00 */
[----:B------:R-:W-:Y:S02]  /*52c0*/  LEA.HI.X R121, R28, c[0x0][0x18c], R29, 0x2, P1 ;  /* 0x000063001c797a11 */ /* 0x000fe400008f141d */
[----:B------:R-:W-:-:S04]  /*52d0*/  IADD3 R28, P0, R239, R156, RZ ;  /* 0x0000009cef1c7210 */ /* 0x000fc80007f1e0ff */
[----:B------:R-:W4:Y:S01]  /*52e0*/  LDG.E.128.CONSTANT R120, [R120.64] ;  /* 0x0000000c78787981 */ /* 0x000f22000c1e9d00 */
[----:B------:R-:W-:Y:S02]  /*52f0*/  LEA R152, P1, R28, c[0x0][0x188], 0x2 ;  /* 0x000062001c987a11 */ /* 0x000fe400078210ff */
[----:B------:R-:W-:-:S04]  /*5300*/  LEA.HI.X.SX32 R29, R239, R161, 0x1, P0 ;  /* 0x000000a1ef1d7211 */ /* 0x000fc800000f0eff */
[----:B------:R-:W-:Y:S02]  /*5310*/  LEA.HI.X R153, R28, c[0x0][0x18c], R29, 0x2, P1 ;  /* 0x000063001c997a11 */ /* 0x000fe400008f141d */
[----:B------:R-:W-:-:S04]  /*5320*/  IADD3 R28, P0, R238, R156, RZ ;  /* 0x0000009cee1c7210 */ /* 0x000fc80007f1e0ff */
[----:B------:R-:W5:Y:S01]  /*5330*/  LDG.E.128.CONSTANT R152, [R152.64] ;  /* 0x0000000c98987981 */ /* 0x000f62000c1e9d00 */
[----:B------:R-:W-:Y:S02]  /*5340*/  LEA R124, P1, R28, c[0x0][0x188], 0x2 ;  /* 0x000062001c7c7a11 */ /* 0x000fe400078210ff */
[-C--:B0-----:R-:W-:Y:S02]  /*5350*/  LEA.HI.X.SX32 R31, R238, R161.reuse, 0x1, P0 ;  /* 0x000000a1ee1f7211 */ /* 0x081fe400000f0eff */
[----:B------:R-:W-:Y:S02]  /*5360*/  IADD3 R29, P0, R237, R156, RZ ;  /* 0x0000009ced1d7210 */ /* 0x000fe40007f1e0ff */
[----:B------:R-:W-:Y:S02]  /*5370*/  LEA.HI.X R125, R28, c[0x0][0x18c], R31, 0x2, P1 ;  /* 0x000063001c7d7a11 */ /* 0x000fe400008f141f */
[----:B------:R-:W-:Y:S02]  /*5380*/  LEA R128, P1, R29, c[0x0][0x188], 0x2 ;  /* 0x000062001d807a11 */ /* 0x000fe400078210ff */
[----:B------:R-:W-:-:S02]  /*5390*/  LEA.HI.X.SX32 R30, R237, R161, 0x1, P0 ;  /* 0x000000a1ed1e7211 */ /* 0x000fc400000f0eff */
[----:B------:R-:W-:Y:S01]  /*53a0*/  IADD3 R28, P0, R236, R156, RZ ;  /* 0x0000009cec1c7210 */ /* 0x000fe20007f1e0ff */
[----:B------:R-:W5:Y:S01]  /*53b0*/  LDG.E.128.CONSTANT R124, [R124.64] ;  /* 0x0000000c7c7c7981 */ /* 0x000f62000c1e9d00 */
[----:B------:R-:W-:Y:S02]  /*53c0*/  LEA.HI.X R129, R29, c[0x0][0x18c], R30, 0x2, P1 ;  /* 0x000063001d817a11 */ /* 0x000fe400008f141e */
[----:B------:R-:W-:Y:S02]  /*53d0*/  LEA R132, P1, R28, c[0x0][0x188], 0x2 ;  /* 0x000062001c847a11 */ /* 0x000fe400078210ff */
[----:B------:R-:W-:Y:S02]  /*53e0*/  LEA.HI.X.SX32 R29, R236, R161, 0x1, P0 ;  /* 0x000000a1ec1d7211 */ /* 0x000fe400000f0eff */
[----:B------:R-:W5:Y:S02]  /*53f0*/  LDG.E.128.CONSTANT R128, [R128.64] ;  /* 0x0000000c80807981 */ /* 0x000f64000c1e9d00 */
[----:B------:R-:W-:-:S06]  /*5400*/  LEA.HI.X R133, R28, c[0x0][0x18c], R29, 0x2, P1 ;  /* 0x000063001c857a11 */ /* 0x000fcc00008f141d */
[----:B------:R-:W5:Y:S01]  /*5410*/  LDG.E.128.CONSTANT R132, [R132.64] ;  /* 0x0000000c84847981 */ /* 0x000f62000c1e9d00 */
[----:B------:R-:W-:-:S04]  /*5420*/  IADD3 R29, P0, R235, R156, RZ ;  /* 0x0000009ceb1d7210 */ /* 0x000fc80007f1e0ff */
[----:B------:R-:W-:Y:S02]  /*5430*/  LEA R136, P1, R29, c[0x0][0x188], 0x2 ;  /* 0x000062001d887a11 */ /* 0x000fe400078210ff */
        /* <DEDUP_REMOVED lines=21> */
[C---:B------:R-:W-:Y:S02]  /*5590*/  IADD3 R33, P0, R230.reuse, R156, RZ ;  /* 0x0000009ce6217210 */ /* 0x040fe40007f1e0ff */
        /* <DEDUP_REMOVED lines=18> */
[----:B------:R-:W5:Y:S01]  /*56c0*/  LDG.E.128.CONSTANT R40, [R40.64] ;  /* 0x0000000c28287981 */ /* 0x000f62000c1e9d00 */
[CC--:B------:R-:W-:Y:S02]  /*56d0*/  IADD3 R49, P0, R226.reuse, R156.reuse, RZ ;  /* 0x0000009ce2317210 */ /* 0x0c0fe40007f1e0ff */
[----:B------:R-:W-:Y:S02]  /*56e0*/  LEA.HI.X R45, R45, c[0x0][0x18c], R46, 0x2, P1 ;  /* 0x000063002d2d7a11 */ /* 0x000fe400008f142e */
[----:B------:R-:W-:Y:S02]  /*56f0*/  LEA R48, P1, R49, c[0x0][0x188], 0x2 ;  /* 0x0000620031307a11 */ /* 0x000fe400078210ff */
[----:B------:R-:W-:Y:S02]  /*5700*/  LEA.HI.X.SX32 R50, R226, R161, 0x1, P0 ;  /* 0x000000a1e2327211 */ /* 0x000fe400000f0eff */
[----:B------:R-:W5:Y:S01]  /*5710*/  LDG.E.128.CONSTANT R44, [R44.64] ;  /* 0x0000000c2c2c7981 */ /* 0x000f62000c1e9d00 */
[----:B------:R-:W-:-:S02]  /*5720*/  IADD3 R53, P0, R225, R156, RZ ;  /* 0x0000009ce1357210 */ /* 0x000fc40007f1e0ff */
[----:B------:R-:W-:Y:S02]  /*5730*/  LEA.HI.X R49, R49, c[0x0][0x18c], R50, 0x2, P1 ;  /* 0x0000630031317a11 */ /* 0x000fe400008f1432 */
[----:B------:R-:W-:Y:S02]  /*5740*/  LEA R52, P1, R53, c[0x0][0x188], 0x2 ;  /* 0x0000620035347a11 */ /* 0x000fe400078210ff */
[----:B------:R-:W-:Y:S02]  /*5750*/  LEA.HI.X.SX32 R54, R225, R161, 0x1, P0 ;  /* 0x000000a1e1367211 */ /* 0x000fe400000f0eff */
[----:B------:R-:W5:Y:S01]  /*5760*/  LDG.E.128.CONSTANT R48, [R48.64] ;  /* 0x0000000c30307981 */ /* 0x000f62000c1e9d00 */
[----:B------:R-:W-:Y:S02]  /*5770*/  IADD3 R57, P0, R224, R156, RZ ;  /* 0x0000009ce0397210 */ /* 0x000fe40007f1e0ff */
[----:B------:R-:W-:Y:S02]  /*5780*/  LEA.HI.X R53, R53, c[0x0][0x18c], R54, 0x2, P1 ;  /* 0x0000630035357a11 */ /* 0x000fe400008f1436 */
[----:B------:R-:W-:-:S02]  /*5790*/  LEA R56, P1, R57, c[0x0][0x188], 0x2 ;  /* 0x0000620039387a11 */ /* 0x000fc400078210ff */
[-C--:B------:R-:W-:Y:S02]  /*57a0*/  LEA.HI.X.SX32 R58, R224, R161.reuse, 0x1, P0 ;  /* 0x000000a1e03a7211 */ /* 0x080fe400000f0eff */
[----:B------:R-:W5:Y:S01]  /*57b0*/  LDG.E.128.CONSTANT R52, [R52.64] ;  /* 0x0000000c34347981 */ /* 0x000f62000c1e9d00 */
[-C--:B------:R-:W-:Y:S02]  /*57c0*/  IADD3 R61, P0, R223, R156.reuse, RZ ;  /* 0x0000009cdf3d7210 */ /* 0x080fe40007f1e0ff */
        /* <DEDUP_REMOVED lines=14> */
[C---:B------:R-:W-:Y:S02]  /*58b0*/  IADD3 R73, P0, R220.reuse, R156, RZ ;  /* 0x0000009cdc497210 */ /* 0x040fe40007f1e0ff */
[----:B------:R-:W-:Y:S02]  /*58c0*/  LEA.HI.X R69, R69, c[0x0][0x18c], R70, 0x2, P1 ;  /* 0x0000630045457a11 */ /* 0x000fe400008f1446 */
[C---:B------:R-:W-:Y:S01]  /*58d0*/  ISETP.NE.AND P1, PT, R3.reuse, R246, PT ;  /* 0x000000f60300720c */ /* 0x040fe20003f25270 */
[----:B------:R-:W-:Y:S01]  /*58e0*/  IMAD R199, R3, 0x20, R248 ;  /* 0x0000002003c77824 */ /* 0x000fe200078e02f8 */
[----:B------:R-:W-:Y:S02]  /*58f0*/  LEA R72, P2, R73, c[0x0][0x188], 0x2 ;  /* 0x0000620049487a11 */ /* 0x000fe400078410ff */
[----:B------:R-:W5:Y:S01]  /*5900*/  LDG.E.128.CONSTANT R68, [R68.64] ;  /* 0x0000000c44447981 */ /* 0x000f62000c1e9d00 */
[----:B------:R-:W-:-:S04]  /*5910*/  LEA.HI.X.SX32 R74, R220, R161, 0x1, P0 ;  /* 0x000000a1dc4a7211 */ /* 0x000fc800000f0eff */
[----:B------:R-:W-:-:S04]  /*5920*/  LEA.HI.X R73, R73, c[0x0][0x18c], R74, 0x2, P2 ;  /* 0x0000630049497a11 */ /* 0x000fc800010f144a */
[C---:B------:R-:W-:Y:S02]  /*5930*/  @!P1 IADD3 R74, R199.reuse, 0x1, RZ ;  /* 0x00000001c74a9810 */ /* 0x040fe40007ffe0ff */
[----:B------:R-:W-:Y:S02]  /*5940*/  @!P1 IADD3 R75, R199, 0x2, RZ ;  /* 0x00000002c74b9810 */ /* 0x000fe40007ffe0ff */
[----:B------:R-:W-:Y:S02]  /*5950*/  @!P1 ISETP.GE.AND P4, PT, R74, UR16, PT ;  /* 0x000000104a009c0c */ /* 0x000fe4000bf86270 */
[----:B------:R-:W-:Y:S02]  /*5960*/  @!P1 ISETP.GE.AND P3, PT, R75, UR16, PT ;  /* 0x000000104b009c0c */ /* 0x000fe4000bf66270 */
[----:B------:R-:W5:Y:S01]  /*5970*/  LDG.E.128.CONSTANT R72, [R72.64] ;  /* 0x0000000c48487981 */ /* 0x000f62000c1e9d00 */
[C---:B------:R-:W-:Y:S02]  /*5980*/  @!P1 IADD3 R76, R199.reuse, 0x3, RZ ;  /* 0x00000003c74c9810 */ /* 0x040fe40007ffe0ff */
[----:B------:R-:W-:-:S02]  /*5990*/  @!P1 IADD3 R77, R199, 0x2, RZ ;  /* 0x00000002c74d9810 */ /* 0x000fc40007ffe0ff */
[----:B------:R-:W-:Y:S02]  /*59a0*/  @!P1 ISETP.GE.AND P2, PT, R76, UR16, PT ;  /* 0x000000104c009c0c */ /* 0x000fe4000bf46270 */
[C---:B------:R-:W-:Y:S02]  /*59b0*/  @!P1 ISETP.GE.AND P0, PT, R199.reuse, UR16, PT ;  /* 0x00000010c7009c0c */ /* 0x040fe4000bf06270 */
[C---:B------:R-:W-:Y:S02]  /*59c0*/  @!P1 IADD3 R76, R199.reuse, 0x1, RZ ;  /* 0x00000001c74c9810 */ /* 0x040fe40007ffe0ff */
[----:B------:R-:W-:Y:S02]  /*59d0*/  @!P1 IADD3 R78, R199, 0x3, RZ ;  /* 0x00000003c74e9810 */ /* 0x000fe40007ffe0ff */
[----:B------:R-:W-:Y:S02]  /*59e0*/  @!P1 ISETP.GE.AND P5, PT, R77, UR16, PT ;  /* 0x000000104d009c0c */ /* 0x000fe4000bfa6270 */
[----:B------:R-:W-:-:S02]  /*59f0*/  @!P1 ISETP.GE.AND P6, PT, R76, UR16, PT ;  /* 0x000000104c009c0c */ /* 0x000fc4000bfc6270 */
[C---:B------:R-:W-:Y:S02]  /*5a00*/  @!P1 IADD3 R79, R199.reuse, 0x2, RZ ;  /* 0x00000002c74f9810 */ /* 0x040fe40007ffe0ff */
[----:B------:R-:W-:Y:S02]  /*5a10*/  @!P1 IADD3 R80, R199, 0x3, RZ ;  /* 0x00000003c7509810 */ /* 0x000fe40007ffe0ff */
[----:B--2---:R-:W-:Y:S02]  /*5a20*/  @!P1 FSEL R105, R105, RZ, !P4 ;  /* 0x000000ff69699208 */ /* 0x004fe40006000000 */
[----:B------:R-:W-:Y:S02]  /*5a30*/  IADD3 R77, P4, R219, R156, RZ ;  /* 0x0000009cdb4d7210 */ /* 0x000fe40007f9e0ff */
[----:B------:R-:W-:Y:S02]  /*5a40*/  @!P1 FSEL R104, R104, RZ, !P0 ;  /* 0x000000ff68689208 */ /* 0x000fe40004000000 */
[----:B------:R-:W-:-:S02]  /*5a50*/  @!P1 FSEL R106, R106, RZ, !P3 ;  /* 0x000000ff6a6a9208 */ /* 0x000fc40005800000 */
[----:B------:R-:W-:Y:S02]  /*5a60*/  @!P1 ISETP.GE.AND P0, PT, R78, UR16, PT ;  /* 0x000000104e009c0c */ /* 0x000fe4000bf06270 */
[----:B------:R-:W-:Y:S02]  /*5a70*/  @!P1 ISETP.GE.AND P3, PT, R76, UR16, PT ;  /* 0x000000104c009c0c */ /* 0x000fe4000bf66270 */
[----:B------:R-:W-:Y:S02]  /*5a80*/  @!P1 FSEL R107, R107, RZ, !P2 ;  /* 0x000000ff6b6b9208 */ /* 0x000fe40005000000 */
[----:B------:R-:W-:Y:S02]  /*5a90*/  LEA R76, P2, R77, c[0x0][0x188], 0x2 ;  /* 0x000062004d4c7a11 */ /* 0x000fe400078410ff */
[----:B------:R-:W-:Y:S02]  /*5aa0*/  LEA.HI.X.SX32 R78, R219, R161, 0x1, P4 ;  /* 0x000000a1db4e7211 */ /* 0x000fe400020f0eff */
[----:B------:R-:W-:-:S02]  /*5ab0*/  @!P1 ISETP.GE.AND P4, PT, R199, UR16, PT ;  /* 0x00000010c7009c0c */ /* 0x000fc4000bf86270 */
[----:B------:R-:W-:Y:S02]  /*5ac0*/  LEA.HI.X R77, R77, c[0x0][0x18c], R78, 0x2, P2 ;  /* 0x000063004d4d7a11 */ /* 0x000fe400010f144e */
[----:B---3--:R-:W-:Y:S02]  /*5ad0*/  @!P1 FSEL R112, R112, RZ, !P4 ;  /* 0x000000ff70709208 */ /* 0x008fe40006000000 */
[----:B------:R-:W-:Y:S02]  /*5ae0*/  @!P1 ISETP.GE.AND P2, PT, R79, UR16, PT ;  /* 0x000000104f009c0c */ /* 0x000fe4000bf46270 */
[----:B------:R-:W-:Y:S01]  /*5af0*/  @!P1 ISETP.GE.AND P4, PT, R80, UR16, PT ;  /* 0x0000001050009c0c */ /* 0x000fe2000bf86270 */
[----:B------:R-:W2:Y:S01]  /*5b00*/  LDG.E.128.CONSTANT R76, [R76.64] ;  /* 0x0000000c4c4c7981 */ /* 0x000ea2000c1e9d00 */
[----:B------:R-:W-:Y:S02]  /*5b10*/  @!P1 IADD3 R80, R199, 0x1, RZ ;  /* 0x00000001c7509810 */ /* 0x000fe40007ffe0ff */
[----:B------:R-:W-:-:S02]  /*5b20*/  @!P1 FSEL R113, R113, RZ, !P6 ;  /* 0x000000ff71719208 */ /* 0x000fc40007000000 */
[----:B------:R-:W-:Y:S02]  /*5b30*/  @!P1 ISETP.GE.AND P6, PT, R80, UR16, PT ;  /* 0x0000001050009c0c */ /* 0x000fe4000bfc6270 */
[----:B------:R-:W-:Y:S02]  /*5b40*/  @!P1 IADD3 R80, R199, 0x2, RZ ;  /* 0x00000002c7509810 */ /* 0x000fe40007ffe0ff */
[----:B------:R-:W-:Y:S02]  /*5b50*/  @!P1 FSEL R115, R115, RZ, !P0 ;  /* 0x000000ff73739208 */ /* 0x000fe40004000000 */
[----:B------:R-:W-:Y:S02]  /*5b60*/  @!P1 ISETP.GE.AND P0, PT, R80, UR16, PT ;  /* 0x0000001050009c0c */ /* 0x000fe4000bf06270 */
[----:B------:R-:W-:Y:S02]  /*5b70*/  @!P1 IADD3 R80, R199, 0x1, RZ ;  /* 0x00000001c7509810 */ /* 0x000fe40007ffe0ff */
[----:B----4-:R-:W-:-:S02]  /*5b80*/  @!P1 FSEL R109, R109, RZ, !P3 ;  /* 0x000000ff6d6d9208 */ /* 0x010fc40005800000 */
[----:B------:R-:W-:Y:S02]  /*5b90*/  @!P1 ISETP.GE.AND P3, PT, R80, UR16, PT ;  /* 0x0000001050009c0c */ /* 0x000fe4000bf66270 */
[----:B------:R-:W-:Y:S02]  /*5ba0*/  @!P1 IADD3 R80, R199, 0x2, RZ ;  /* 0x00000002c7509810 */ /* 0x000fe40007ffe0ff */
[----:B------:R-:W-:Y:S02]  /*5bb0*/  @!P1 FSEL R114, R114, RZ, !P5 ;  /* 0x000000ff72729208 */ /* 0x000fe40006800000 */
[----:B------:R-:W-:Y:S02]  /*5bc0*/  @!P1 FSEL R111, R111, RZ, !P4 ;  /* 0x000000ff6f6f9208 */ /* 0x000fe40006000000 */
[----:B------:R-:W-:Y:S02]  /*5bd0*/  @!P1 ISETP.GE.AND P5, PT, R199, UR16, PT ;  /* 0x00000010c7009c0c */ /* 0x000fe4000bfa6270 */
[----:B------:R-:W-:-:S02]  /*5be0*/  @!P1 ISETP.GE.AND P4, PT, R80, UR16, PT ;  /* 0x0000001050009c0c */ /* 0x000fc4000bf86270 */
[C---:B------:R-:W-:Y:S02]  /*5bf0*/  @!P1 IADD3 R81, R199.reuse, 0x3, RZ ;  /* 0x00000003c7519810 */ /* 0x040fe40007ffe0ff */
[----:B------:R-:W-:Y:S02]  /*5c00*/  @!P1 IADD3 R80, R199, 0x1, RZ ;  /* 0x00000001c7509810 */ /* 0x000fe40007ffe0ff */
[----:B------:R-:W-:Y:S02]  /*5c10*/  @!P1 FSEL R108, R108, RZ, !P5 ;  /* 0x000000ff6c6c9208 */ /* 0x000fe40006800000 */
[----:B-----5:R-:W-:Y:S02]  /*5c20*/  @!P1 FSEL R117, R117, RZ, !P6 ;  /* 0x000000ff75759208 */ /* 0x020fe40007000000 */
[----:B------:R-:W-:Y:S02]  /*5c30*/  @!P1 ISETP.GE.AND P5, PT, R81, UR16, PT ;  /* 0x0000001051009c0c */ /* 0x000fe4000bfa6270 */
[----:B------:R-:W-:-:S02]  /*5c40*/  @!P1 FSEL R110, R110, RZ, !P2 ;  /* 0x000000ff6e6e9208 */ /* 0x000fc40005000000 */
[----:B------:R-:W-:Y:S02]  /*5c50*/  @!P1 ISETP.GE.AND P6, PT, R80, UR16, PT ;  /* 0x0000001050009c0c */ /* 0x000fe4000bfc6270 */
[----:B------:R-:W-:Y:S02]  /*5c60*/  @!P1 FSEL R118, R118, RZ, !P0 ;  /* 0x000000ff76769208 */ /* 0x000fe40004000000 */
[C---:B------:R-:W-:Y:S02]  /*5c70*/  @!P1 ISETP.GE.AND P2, PT, R199.reuse, UR16, PT ;  /* 0x00000010c7009c0c */ /* 0x040fe4000bf46270 */
[C---:B------:R-:W-:Y:S02]  /*5c80*/  @!P1 IADD3 R80, R199.reuse, 0x2, RZ ;  /* 0x00000002c7509810 */ /* 0x040fe40007ffe0ff */
[----:B------:R-:W-:Y:S02]  /*5c90*/  @!P1 ISETP.GE.AND P0, PT, R199, UR16, PT ;  /* 0x00000010c7009c0c */ /* 0x000fe4000bf06270 */
[----:B------:R-:W-:-:S02]  /*5ca0*/  @!P1 FSEL R119, R119, RZ, !P5 ;  /* 0x000000ff77779208 */ /* 0x000fc40006800000 */
[----:B------:R-:W-:Y:S02]  /*5cb0*/  @!P1 FSEL R116, R116, RZ, !P2 ;  /* 0x000000ff74749208 */ /* 0x000fe40005000000 */
[----:B------:R-:W-:Y:S02]  /*5cc0*/  @!P1 ISETP.GE.AND P5, PT, R80, UR16, PT ;  /* 0x0000001050009c0c */ /* 0x000fe4000bfa6270 */
[----:B------:R-:W-:Y:S02]  /*5cd0*/  @!P1 FSEL R120, R120, RZ, !P0 ;  /* 0x000000ff78789208 */ /* 0x000fe40004000000 */
[C---:B------:R-:W-:Y:S02]  /*5ce0*/  @!P1 ISETP.GE.AND P2, PT, R81.reuse, UR16, PT ;  /* 0x0000001051009c0c */ /* 0x040fe4000bf46270 */
[----:B------:R-:W-:Y:S02]  /*5cf0*/  @!P1 ISETP.GE.AND P0, PT, R81, UR16, PT ;  /* 0x0000001051009c0c */ /* 0x000fe4000bf06270 */
[----:B------:R-:W-:-:S02]  /*5d00*/  @!P1 IADD3 R80, R199, 0x1, RZ ;  /* 0x00000001c7509810 */ /* 0x000fc40007ffe0ff */
[----:B------:R-:W-:Y:S02]  /*5d10*/  @!P1 FSEL R121, R121, RZ, !P3 ;  /* 0x000000ff79799208 */ /* 0x000fe40005800000 */
[----:B------:R-:W-:Y:S02]  /*5d20*/  IADD3 R81, P3, R218, R156, RZ ;  /* 0x0000009cda517210 */ /* 0x000fe40007f7e0ff */
[----:B------:R-:W-:Y:S02]  /*5d30*/  @!P1 FSEL R122, R122, RZ, !P4 ;  /* 0x000000ff7a7a9208 */ /* 0x000fe40006000000 */
[----:B------:R-:W-:Y:S02]  /*5d40*/  @!P1 ISETP.GE.AND P4, PT, R80, UR16, PT ;  /* 0x0000001050009c0c */ /* 0x000fe4000bf86270 */
[----:B------:R-:W-:Y:S02]  /*5d50*/  @!P1 FSEL R123, R123, RZ, !P2 ;  /* 0x000000ff7b7b9208 */ /* 0x000fe40005000000 */
[----:B------:R-:W-:-:S02]  /*5d60*/  LEA R80, P2, R81, c[0x0][0x188], 0x2 ;  /* 0x0000620051507a11 */ /* 0x000fc400078410ff */
[----:B------:R-:W-:Y:S02]  /*5d70*/  LEA.HI.X.SX32 R82, R218, R161, 0x1, P3 ;  /* 0x000000a1da527211 */ /* 0x000fe400018f0eff */
[----:B------:R-:W-:Y:S02]  /*5d80*/  @!P1 IADD3 R83, R199, 0x2, RZ ;  /* 0x00000002c7539810 */ /* 0x000fe40007ffe0ff */
[----:B------:R-:W-:Y:S02]  /*5d90*/  LEA.HI.X R81, R81, c[0x0][0x18c], R82, 0x2, P2 ;  /* 0x0000630051517a11 */ /* 0x000fe400010f1452 */
[----:B------:R-:W-:-:S04]  /*5da0*/  @!P1 ISETP.GE.AND P2, PT, R83, UR16, PT ;  /* 0x0000001053009c0c */ /* 0x000fc8000bf46270 */
[----:B------:R-:W3:Y:S01]  /*5db0*/  LDG.E.128.CONSTANT R80, [R80.64] ;  /* 0x0000000c50507981 */ /* 0x000ee2000c1e9d00 */
[C---:B------:R-:W-:Y:S02]  /*5dc0*/  @!P1 ISETP.GE.AND P3, PT, R199.reuse, UR16, PT ;  /* 0x00000010c7009c0c */ /* 0x040fe4000bf66270 */
[C---:B------:R-:W-:Y:S02]  /*5dd0*/  @!P1 IADD3 R84, R199.reuse, 0x3, RZ ;  /* 0x00000003c7549810 */ /* 0x040fe40007ffe0ff */
[----:B------:R-:W-:Y:S02]  /*5de0*/  @!P1 FSEL R152, R152, RZ, !P3 ;  /* 0x000000ff98989208 */ /* 0x000fe40005800000 */
[----:B------:R-:W-:Y:S02]  /*5df0*/  @!P1 ISETP.GE.AND P3, PT, R84, UR16, PT ;  /* 0x0000001054009c0c */ /* 0x000fe4000bf66270 */
[----:B------:R-:W-:Y:S02]  /*5e00*/  @!P1 IADD3 R84, R199, 0x1, RZ ;  /* 0x00000001c7549810 */ /* 0x000fe40007ffe0ff */
[----:B------:R-:W-:-:S02]  /*5e10*/  @!P1 FSEL R153, R153, RZ, !P6 ;  /* 0x000000ff99999208 */ /* 0x000fc40007000000 */
[----:B------:R-:W-:Y:S02]  /*5e20*/  @!P1 ISETP.GE.AND P6, PT, R84, UR16, PT ;  /* 0x0000001054009c0c */ /* 0x000fe4000bfc6270 */
[----:B------:R-:W-:Y:S02]  /*5e30*/  @!P1 IADD3 R84, R199, 0x2, RZ ;  /* 0x00000002c7549810 */ /* 0x000fe40007ffe0ff */
[----:B------:R-:W-:Y:S02]  /*5e40*/  @!P1 FSEL R155, R155, RZ, !P0 ;  /* 0x000000ff9b9b9208 */ /* 0x000fe40004000000 */
[----:B------:R-:W-:Y:S02]  /*5e50*/  @!P1 FSEL R154, R154, RZ, !P5 ;  /* 0x000000ff9a9a9208 */ /* 0x000fe40006800000 */
[----:B------:R-:W-:Y:S02]  /*5e60*/  @!P1 ISETP.GE.AND P0, PT, R84, UR16, PT ;  /* 0x0000001054009c0c */ /* 0x000fe4000bf06270 */
[----:B------:R-:W-:-:S02]  /*5e70*/  @!P1 FSEL R126, R126, RZ, !P2 ;  /* 0x000000ff7e7e9208 */ /* 0x000fc40005000000 */
[C---:B------:R-:W-:Y:S02]  /*5e80*/  @!P1 ISETP.GE.AND P5, PT, R199.reuse, UR16, PT ;  /* 0x00000010c7009c0c */ /* 0x040fe4000bfa6270 */
[C---:B------:R-:W-:Y:S02]  /*5e90*/  @!P1 IADD3 R84, R199.reuse, 0x1, RZ ;  /* 0x00000001c7549810 */ /* 0x040fe40007ffe0ff */
[C---:B------:R-:W-:Y:S02]  /*5ea0*/  @!P1 ISETP.GE.AND P2, PT, R199.reuse, UR16, PT ;  /* 0x00000010c7009c0c */ /* 0x040fe4000bf46270 */
[----:B------:R-:W-:Y:S02]  /*5eb0*/  @!P1 IADD3 R85, R199, 0x3, RZ ;  /* 0x00000003c7559810 */ /* 0x000fe40007ffe0ff */
[----:B------:R-:W-:Y:S02]  /*5ec0*/  @!P1 FSEL R125, R125, RZ, !P4 ;  /* 0x000000ff7d7d9208 */ /* 0x000fe40006000000 */
[----:B------:R-:W-:-:S02]  /*5ed0*/  @!P1 FSEL R124, R124, RZ, !P5 ;  /* 0x000000ff7c7c9208 */ /* 0x000fc40006800000 */
[----:B------:R-:W-:Y:S02]  /*5ee0*/  @!P1 ISETP.GE.AND P4, PT, R84, UR16, PT ;  /* 0x0000001054009c0c */ /* 0x000fe4000bf86270 */
[----:B------:R-:W-:Y:S02]  /*5ef0*/  @!P1 FSEL R128, R128, RZ, !P2 ;  /* 0x000000ff80809208 */ /* 0x000fe40005000000 */
[----:B------:R-:W-:Y:S02]  /*5f00*/  @!P1 ISETP.GE.AND P5, PT, R85, UR16, PT ;  /* 0x0000001055009c0c */ /* 0x000fe4000bfa6270 */
[----:B------:R-:W-:Y:S02]  /*5f10*/  @!P1 IADD3 R84, R199, 0x2, RZ ;  /* 0x00000002c7549810 */ /* 0x000fe40007ffe0ff */
[----:B------:R-:W-:Y:S02]  /*5f20*/  @!P1 ISETP.GE.AND P2, PT, R85, UR16, PT ;  /* 0x0000001055009c0c */ /* 0x000fe4000bf46270 */
[----:B------:R-:W-:-:S02]  /*5f30*/  @!P1 FSEL R129, R129, RZ, !P6 ;  /* 0x000000ff81819208 */ /* 0x000fc40007000000 */
[C---:B------:R-:W-:Y:S02]  /*5f40*/  @!P1 ISETP.GE.AND P6, PT, R199.reuse, UR16, PT ;  /* 0x00000010c7009c0c */ /* 0x040fe4000bfc6270 */
[----:B------:R-:W-:Y:S02]  /*5f50*/  @!P1 IADD3 R85, R199, 0x2, RZ ;  /* 0x00000002c7559810 */ /* 0x000fe40007ffe0ff */
[----:B------:R-:W-:Y:S02]  /*5f60*/  @!P1 FSEL R127, R127, RZ, !P3 ;  /* 0x000000ff7f7f9208 */ /* 0x000fe40005800000 */
[----:B------:R-:W-:Y:S02]  /*5f70*/  @!P1 ISETP.GE.AND P3, PT, R84, UR16, PT ;  /* 0x0000001054009c0c */ /* 0x000fe4000bf66270 */
[----:B------:R-:W-:Y:S02]  /*5f80*/  @!P1 FSEL R131, R131, RZ, !P5 ;  /* 0x000000ff83839208 */ /* 0x000fe40006800000 */
[----:B------:R-:W-:-:S02]  /*5f90*/  @!P1 IADD3 R84, R199, 0x1, RZ ;  /* 0x00000001c7549810 */ /* 0x000fc40007ffe0ff */
[----:B------:R-:W-:Y:S02]  /*5fa0*/  @!P1 ISETP.GE.AND P5, PT, R85, UR16, PT ;  /* 0x0000001055009c0c */ /* 0x000fe4000bfa6270 */
[----:B------:R-:W-:Y:S02]  /*5fb0*/  @!P1 FSEL R132, R132, RZ, !P6 ;  /* 0x000000ff84849208 */ /* 0x000fe40007000000 */
[----:B------:R-:W-:Y:S02]  /*5fc0*/  IADD3 R85, P6, R217, R156, RZ ;  /* 0x0000009cd9557210 */ /* 0x000fe40007fde0ff */
[----:B------:R-:W-:Y:S02]  /*5fd0*/  @!P1 FSEL R130, R130, RZ, !P0 ;  /* 0x000000ff82829208 */ /* 0x000fe40004000000 */
[----:B------:R-:W-:Y:S02]  /*5fe0*/  @!P1 ISETP.GE.AND P0, PT, R84, UR16, PT ;  /* 0x0000001054009c0c */ /* 0x000fe4000bf06270 */
[----:B------:R-:W-:-:S02]  /*5ff0*/  @!P1 IADD3 R87, R199, 0x3, RZ ;  /* 0x00000003c7579810 */ /* 0x000fc40007ffe0ff */
[----:B------:R-:W-:Y:S02]  /*6000*/  @!P1 FSEL R133, R133, RZ, !P4 ;  /* 0x000000ff85859208 */ /* 0x000fe40006000000 */
[----:B------:R-:W-:Y:S02]  /*6010*/  LEA R84, P4, R85, c[0x0][0x188], 0x2 ;  /* 0x0000620055547a11 */ /* 0x000fe400078810ff */
[----:B------:R-:W-:Y:S02]  /*6020*/  LEA.HI.X.SX32 R86, R217, R161, 0x1, P6 ;  /* 0x000000a1d9567211 */ /* 0x000fe400030f0eff */
[----:B------:R-:W-:Y:S02]  /*6030*/  @!P1 ISETP.GE.AND P6, PT, R87, UR16, PT ;  /* 0x0000001057009c0c */ /* 0x000fe4000bfc6270 */
[----:B------:R-:W-:Y:S02]  /*6040*/  @!P1 IADD3 R87, R199, 0x2, RZ ;  /* 0x00000002c7579810 */ /* 0x000fe40007ffe0ff */
[----:B------:R-:W-:-:S02]  /*6050*/  LEA.HI.X R85, R85, c[0x0][0x18c], R86, 0x2, P4 ;  /* 0x0000630055557a11 */ /* 0x000fc400020f1456 */
[----:B------:R-:W-:Y:S02]  /*6060*/  @!P1 FSEL R135, R135, RZ, !P2 ;  /* 0x000000ff87879208 */ /* 0x000fe40005000000 */
[----:B------:R-:W-:Y:S02]  /*6070*/  @!P1 ISETP.GE.AND P2, PT, R87, UR16, PT ;  /* 0x0000001057009c0c */ /* 0x000fe4000bf46270 */
[----:B------:R-:W4:Y:S01]  /*6080*/  LDG.E.128.CONSTANT R84, [R84.64] ;  /* 0x0000000c54547981 */ /* 0x000f22000c1e9d00 */
[C---:B------:R-:W-:Y:S02]  /*6090*/  @!P1 IADD3 R88, R199.reuse, 0x1, RZ ;  /* 0x00000001c7589810 */ /* 0x040fe40007ffe0ff */
[----:B------:R-:W-:Y:S02]  /*60a0*/  @!P1 FSEL R134, R134, RZ, !P3 ;  /* 0x000000ff86869208 */ /* 0x000fe40005800000 */
[----:B------:R-:W-:Y:S02]  /*60b0*/  @!P1 ISETP.GE.AND P3, PT, R88, UR16, PT ;  /* 0x0000001058009c0c */ /* 0x000fe4000bf66270 */
[----:B------:R-:W-:-:S02]  /*60c0*/  @!P1 ISETP.GE.AND P4, PT, R199, UR16, PT ;  /* 0x00000010c7009c0c */ /* 0x000fc4000bf86270 */
[C---:B------:R-:W-:Y:S02]  /*60d0*/  @!P1 IADD3 R88, R199.reuse, 0x3, RZ ;  /* 0x00000003c7589810 */ /* 0x040fe40007ffe0ff */
[----:B------:R-:W-:Y:S02]  /*60e0*/  @!P1 FSEL R136, R136, RZ, !P4 ;  /* 0x000000ff88889208 */ /* 0x000fe40006000000 */
[----:B------:R-:W-:Y:S02]  /*60f0*/  @!P1 ISETP.GE.AND P4, PT, R88, UR16, PT ;  /* 0x0000001058009c0c */ /* 0x000fe4000bf86270 */
[----:B------:R-:W-:Y:S02]  /*6100*/  @!P1 IADD3 R88, R199, 0x2, RZ ;  /* 0x00000002c7589810 */ /* 0x000fe40007ffe0ff */
[----:B------:R-:W-:Y:S02]  /*6110*/  @!P1 FSEL R139, R139, RZ, !P6 ;  /* 0x000000ff8b8b9208 */ /* 0x000fe40007000000 */
[----:B------:R-:W-:-:S02]  /*6120*/  @!P1 ISETP.GE.AND P6, PT, R88, UR16, PT ;  /* 0x0000001058009c0c */ /* 0x000fc4000bfc6270 */
[----:B------:R-:W-:Y:S02]  /*6130*/  @!P1 IADD3 R88, R199, 0x1, RZ ;  /* 0x00000001c7589810 */ /* 0x000fe40007ffe0ff */
[----:B------:R-:W-:Y:S02]  /*6140*/  @!P1 FSEL R141, R141, RZ, !P3 ;  /* 0x000000ff8d8d9208 */ /* 0x000fe40005800000 */
[----:B------:R-:W-:Y:S02]  /*6150*/  @!P1 ISETP.GE.AND P3, PT, R88, UR16, PT ;  /* 0x0000001058009c0c */ /* 0x000fe4000bf66270 */
[C---:B------:R-:W-:Y:S02]  /*6160*/  @!P1 IADD3 R89, R199.reuse, 0x1, RZ ;  /* 0x00000001c7599810 */ /* 0x040fe40007ffe0ff */
[----:B------:R-:W-:Y:S02]  /*6170*/  @!P1 IADD3 R88, R199, 0x2, RZ ;  /* 0x00000002c7589810 */ /* 0x000fe40007ffe0ff */
[----:B------:R-:W-:-:S02]  /*6180*/  @!P1 FSEL R137, R137, RZ, !P0 ;  /* 0x000000ff89899208 */ /* 0x000fc40004000000 */
[----:B------:R-:W-:Y:S02]  /*6190*/  @!P1 FSEL R138, R138, RZ, !P5 ;  /* 0x000000ff8a8a9208 */ /* 0x000fe40006800000 */
[----:B------:R-:W-:Y:S02]  /*61a0*/  @!P1 FSEL R143, R143, RZ, !P4 ;  /* 0x000000ff8f8f9208 */ /* 0x000fe40006000000 */
[----:B------:R-:W-:Y:S02]  /*61b0*/  @!P1 ISETP.GE.AND P0, PT, R89, UR16, PT ;  /* 0x0000001059009c0c */ /* 0x000fe4000bf06270 */
[C---:B------:R-:W-:Y:S02]  /*61c0*/  @!P1 ISETP.GE.AND P5, PT, R199.reuse, UR16, PT ;  /* 0x00000010c7009c0c */ /* 0x040fe4000bfa6270 */
[----:B------:R-:W-:Y:S02]  /*61d0*/  @!P1 ISETP.GE.AND P4, PT, R88, UR16, PT ;  /* 0x0000001058009c0c */ /* 0x000fe4000bf86270 */
[----:B------:R-:W-:-:S02]  /*61e0*/  @!P1 IADD3 R89, R199, 0x3, RZ ;  /* 0x00000003c7599810 */ /* 0x000fc40007ffe0ff */
[----:B------:R-:W-:Y:S02]  /*61f0*/  @!P1 IADD3 R88, R199, 0x1, RZ ;  /* 0x00000001c7589810 */ /* 0x000fe40007ffe0ff */
[----:B------:R-:W-:Y:S02]  /*6200*/  @!P1 FSEL R140, R140, RZ, !P5 ;  /* 0x000000ff8c8c9208 */ /* 0x000fe40006800000 */
[----:B------:R-:W-:Y:S02]  /*6210*/  @!P1 FSEL R145, R145, RZ, !P0 ;  /* 0x000000ff91919208 */ /* 0x000fe40004000000 */
[----:B------:R-:W-:Y:S02]  /*6220*/  @!P1 ISETP.GE.AND P5, PT, R89, UR16, PT ;  /* 0x0000001059009c0c */ /* 0x000fe4000bfa6270 */
[----:B------:R-:W-:Y:S02]  /*6230*/  @!P1 ISETP.GE.AND P0, PT, R88, UR16, PT ;  /* 0x0000001058009c0c */ /* 0x000fe4000bf06270 */
[----:B------:R-:W-:-:S02]  /*6240*/  @!P1 IADD3 R88, R199, 0x2, RZ ;  /* 0x00000002c7589810 */ /* 0x000fc40007ffe0ff */
[----:B------:R-:W-:Y:S02]  /*6250*/  @!P1 FSEL R142, R142, RZ, !P2 ;  /* 0x000000ff8e8e9208 */ /* 0x000fe40005000000 */
[----:B------:R-:W-:Y:S02]  /*6260*/  @!P1 FSEL R147, R147, RZ, !P5 ;  /* 0x000000ff93939208 */ /* 0x000fe40006800000 */
[C---:B------:R-:W-:Y:S02]  /*6270*/  @!P1 ISETP.GE.AND P2, PT, R199.reuse, UR16, PT ;  /* 0x00000010c7009c0c */ /* 0x040fe4000bf46270 */
[----:B------:R-:W-:Y:S02]  /*6280*/  @!P1 ISETP.GE.AND P5, PT, R88, UR16, PT ;  /* 0x0000001058009c0c */ /* 0x000fe4000bfa6270 */
[----:B------:R-:W-:Y:S02]  /*6290*/  @!P1 IADD3 R88, R199, 0x1, RZ ;  /* 0x00000001c7589810 */ /* 0x000fe40007ffe0ff */
[----:B------:R-:W-:-:S02]  /*62a0*/  @!P1 FSEL R144, R144, RZ, !P2 ;  /* 0x000000ff90909208 */ /* 0x000fc40005000000 */
[----:B------:R-:W-:Y:S02]  /*62b0*/  @!P1 FSEL R149, R149, RZ, !P3 ;  /* 0x000000ff95959208 */ /* 0x000fe40005800000 */
[----:B------:R-:W-:Y:S02]  /*62c0*/  @!P1 ISETP.GE.AND P2, PT, R89, UR16, PT ;  /* 0x0000001059009c0c */ /* 0x000fe4000bf46270 */
[----:B------:R-:W-:Y:S02]  /*62d0*/  @!P1 ISETP.GE.AND P3, PT, R88, UR16, PT ;  /* 0x0000001058009c0c */ /* 0x000fe4000bf66270 */
[----:B------:R-:W-:Y:S02]  /*62e0*/  @!P1 IADD3 R88, R199, 0x2, RZ ;  /* 0x00000002c7589810 */ /* 0x000fe40007ffe0ff */
[----:B------:R-:W-:Y:S02]  /*62f0*/  @!P1 FSEL R146, R146, RZ, !P6 ;  /* 0x000000ff92929208 */ /* 0x000fe40007000000 */
[----:B------:R-:W-:-:S02]  /*6300*/  @!P1 FSEL R151, R151, RZ, !P2 ;  /* 0x000000ff97979208 */ /* 0x000fc40005000000 */
[C---:B------:R-:W-:Y:S02]  /*6310*/  @!P1 ISETP.GE.AND P6, PT, R199.reuse, UR16, PT ;  /* 0x00000010c7009c0c */ /* 0x040fe4000bfc6270 */
[----:B------:R-:W-:Y:S02]  /*6320*/  @!P1 ISETP.GE.AND P2, PT, R88, UR16, PT ;  /* 0x0000001058009c0c */ /* 0x000fe4000bf46270 */
[----:B------:R-:W-:Y:S02]  /*6330*/  @!P1 IADD3 R88, R199, 0x1, RZ ;  /* 0x00000001c7589810 */ /* 0x000fe40007ffe0ff */
[----:B------:R-:W-:Y:S02]  /*6340*/  @!P1 FSEL R148, R148, RZ, !P6 ;  /* 0x000000ff94949208 */ /* 0x000fe40007000000 */
[----:B------:R-:W-:Y:S02]  /*6350*/  @!P1 FSEL R150, R150, RZ, !P4 ;  /* 0x000000ff96969208 */ /* 0x000fe40006000000 */
[----:B------:R-:W-:-:S02]  /*6360*/  @!P1 FSEL R29, R29, RZ, !P0 ;  /* 0x000000ff1d1d9208 */ /* 0x000fc40004000000 */
[----:B------:R-:W-:Y:S02]  /*6370*/  @!P1 ISETP.GE.AND P6, PT, R89, UR16, PT ;  /* 0x0000001059009c0c */ /* 0x000fe4000bfc6270 */
[C---:B------:R-:W-:Y:S02]  /*6380*/  @!P1 ISETP.GE.AND P4, PT, R199.reuse, UR16, PT ;  /* 0x00000010c7009c0c */ /* 0x040fe4000bf86270 */
[----:B------:R-:W-:Y:S02]  /*6390*/  @!P1 ISETP.GE.AND P0, PT, R88, UR16, PT ;  /* 0x0000001058009c0c */ /* 0x000fe4000bf06270 */
[----:B------:R-:W-:Y:S02]  /*63a0*/  @!P1 FSEL R30, R30, RZ, !P5 ;  /* 0x000000ff1e1e9208 */ /* 0x000fe40006800000 */
[C---:B------:R-:W-:Y:S02]  /*63b0*/  @!P1 IADD3 R88, R199.reuse, 0x2, RZ ;  /* 0x00000002c7589810 */ /* 0x040fe40007ffe0ff */
[----:B------:R-:W-:-:S02]  /*63c0*/  @!P1 ISETP.GE.AND P5, PT, R199, UR16, PT ;  /* 0x00000010c7009c0c */ /* 0x000fc4000bfa6270 */
[----:B------:R-:W-:Y:S02]  /*63d0*/  @!P1 FSEL R28, R28, RZ, !P4 ;  /* 0x000000ff1c1c9208 */ /* 0x000fe40006000000 */
[----:B------:R-:W-:Y:S02]  /*63e0*/  @!P1 FSEL R31, R31, RZ, !P6 ;  /* 0x000000ff1f1f9208 */ /* 0x000fe40007000000 */
[----:B------:R-:W-:Y:S02]  /*63f0*/  @!P1 ISETP.GE.AND P4, PT, R89, UR16, PT ;  /* 0x0000001059009c0c */ /* 0x000fe4000bf86270 */
[----:B------:R-:W-:Y:S02]  /*6400*/  @!P1 ISETP.GE.AND P6, PT, R88, UR16, PT ;  /* 0x0000001058009c0c */ /* 0x000fe4000bfc6270 */
[----:B------:R-:W-:Y:S02]  /*6410*/  @!P1 FSEL R32, R32, RZ, !P5 ;  /* 0x000000ff20209208 */ /* 0x000fe40006800000 */
[----:B------:R-:W-:-:S02]  /*6420*/  @!P1 FSEL R33, R33, RZ, !P3 ;  /* 0x000000ff21219208 */ /* 0x000fc40005800000 */
[----:B------:R-:W-:Y:S02]  /*6430*/  @!P1 ISETP.GE.AND P5, PT, R89, UR16, PT ;  /* 0x0000001059009c0c */ /* 0x000fe4000bfa6270 */
[C---:B------:R-:W-:Y:S02]  /*6440*/  @!P1 ISETP.GE.AND P3, PT, R199.reuse, UR16, PT ;  /* 0x00000010c7009c0c */ /* 0x040fe4000bf66270 */
[----:B------:R-:W-:Y:S02]  /*6450*/  @!P1 IADD3 R88, R199, 0x1, RZ ;  /* 0x00000001c7589810 */ /* 0x000fe40007ffe0ff */
[----:B------:R-:W-:Y:S02]  /*6460*/  @!P1 FSEL R34, R34, RZ, !P2 ;  /* 0x000000ff22229208 */ /* 0x000fe40005000000 */
[----:B------:R-:W-:Y:S02]  /*6470*/  IADD3 R89, P2, R216, R156, RZ ;  /* 0x0000009cd8597210 */ /* 0x000fe40007f5e0ff */
[----:B------:R-:W-:-:S02]  /*6480*/  @!P1 FSEL R35, R35, RZ, !P4 ;  /* 0x000000ff23239208 */ /* 0x000fc40006000000 */
[----:B------:R-:W-:Y:S02]  /*6490*/  @!P1 ISETP.GE.AND P4, PT, R88, UR16, PT ;  /* 0x0000001058009c0c */ /* 0x000fe4000bf86270 */
[----:B------:R-:W-:Y:S02]  /*64a0*/  @!P1 IADD3 R91, R199, 0x2, RZ ;  /* 0x00000002c75b9810 */ /* 0x000fe40007ffe0ff */
[----:B------:R-:W-:Y:S02]  /*64b0*/  @!P1 FSEL R36, R36, RZ, !P3 ;  /* 0x000000ff24249208 */ /* 0x000fe40005800000 */
[----:B------:R-:W-:Y:S02]  /*64c0*/  LEA R88, P3, R89, c[0x0][0x188], 0x2 ;  /* 0x0000620059587a11 */ /* 0x000fe400078610ff */
[----:B------:R-:W-:Y:S02]  /*64d0*/  LEA.HI.X.SX32 R90, R216, R161, 0x1, P2 ;  /* 0x000000a1d85a7211 */ /* 0x000fe400010f0eff */
[----:B------:R-:W-:-:S02]  /*64e0*/  @!P1 ISETP.GE.AND P2, PT, R91, UR16, PT ;  /* 0x000000105b009c0c */ /* 0x000fc4000bf46270 */
[----:B------:R-:W-:Y:S02]  /*64f0*/  @!P1 IADD3 R91, R199, 0x3, RZ ;  /* 0x00000003c75b9810 */ /* 0x000fe40007ffe0ff */
[----:B------:R-:W-:Y:S02]  /*6500*/  LEA.HI.X R89, R89, c[0x0][0x18c], R90, 0x2, P3 ;  /* 0x0000630059597a11 */ /* 0x000fe400018f145a */
[----:B------:R-:W-:-:S04]  /*6510*/  @!P1 ISETP.GE.AND P3, PT, R91, UR16, PT ;  /* 0x000000105b009c0c */ /* 0x000fc8000bf66270 */
[----:B------:R-:W5:Y:S01]  /*6520*/  LDG.E.128.CONSTANT R88, [R88.64] ;  /* 0x0000000c58587981 */ /* 0x000f62000c1e9d00 */
[----:B------:R-:W-:Y:S02]  /*6530*/  @!P1 IADD3 R92, R199, 0x1, RZ ;  /* 0x00000001c75c9810 */ /* 0x000fe40007ffe0ff */
[----:B------:R-:W-:Y:S02]  /*6540*/  @!P1 FSEL R37, R37, RZ, !P0 ;  /* 0x000000ff25259208 */ /* 0x000fe40004000000 */
[----:B------:R-:W-:Y:S02]  /*6550*/  @!P1 FSEL R38, R38, RZ, !P6 ;  /* 0x000000ff26269208 */ /* 0x000fe40007000000 */
[----:B------:R-:W-:Y:S02]  /*6560*/  @!P1 ISETP.GE.AND P0, PT, R92, UR16, PT ;  /* 0x000000105c009c0c */ /* 0x000fe4000bf06270 */
[C---:B------:R-:W-:Y:S02]  /*6570*/  @!P1 ISETP.GE.AND P6, PT, R199.reuse, UR16, PT ;  /* 0x00000010c7009c0c */ /* 0x040fe4000bfc6270 */
[----:B------:R-:W-:-:S02]  /*6580*/  @!P1 IADD3 R92, R199, 0x3, RZ ;  /* 0x00000003c75c9810 */ /* 0x000fc40007ffe0ff */
[----:B------:R-:W-:Y:S02]  /*6590*/  @!P1 FSEL R40, R40, RZ, !P6 ;  /* 0x000000ff28289208 */ /* 0x000fe40007000000 */
[----:B------:R-:W-:Y:S02]  /*65a0*/  @!P1 ISETP.GE.AND P6, PT, R92, UR16, PT ;  /* 0x000000105c009c0c */ /* 0x000fe4000bfc6270 */
[----:B------:R-:W-:Y:S02]  /*65b0*/  @!P1 IADD3 R92, R199, 0x2, RZ ;  /* 0x00000002c75c9810 */ /* 0x000fe40007ffe0ff */
[----:B------:R-:W-:Y:S02]  /*65c0*/  @!P1 FSEL R43, R43, RZ, !P3 ;  /* 0x000000ff2b2b9208 */ /* 0x000fe40005800000 */
        /* <DEDUP_REMOVED lines=8> */
[----:B------:R-:W-:Y:S02]  /*6650*/  @!P1 IADD3 R92, R199, 0x2, RZ ;  /* 0x00000002c75c9810 */ /* 0x000fe40007ffe0ff */
[----:B------:R-:W-:Y:S02]  /*6660*/  @!P1 FSEL R41, R41, RZ, !P4 ;  /* 0x000000ff29299208 */ /* 0x000fe40006000000 */
[----:B------:R-:W-:Y:S02]  /*6670*/  @!P1 FSEL R42, R42, RZ, !P2 ;  /* 0x000000ff2a2a9208 */ /* 0x000fe40005000000 */
[----:B------:R-:W-:Y:S02]  /*6680*/  @!P1 FSEL R47, R47, RZ, !P6 ;  /* 0x000000ff2f2f9208 */ /* 0x000fe40007000000 */
[----:B------:R-:W-:Y:S02]  /*6690*/  @!P1 ISETP.GE.AND P4, PT, R93, UR16, PT ;  /* 0x000000105d009c0c */ /* 0x000fe4000bf86270 */
[----:B------:R-:W-:-:S02]  /*66a0*/  @!P1 ISETP.GE.AND P2, PT, R199, UR16, PT ;  /* 0x00000010c7009c0c */ /* 0x000fc4000bf46270 */
[----:B------:R-:W-:Y:S02]  /*66b0*/  @!P1 ISETP.GE.AND P6, PT, R92, UR16, PT ;  /* 0x000000105c009c0c */ /* 0x000fe4000bfc6270 */
[C---:B------:R-:W-:Y:S02]  /*66c0*/  @!P1 IADD3 R93, R199.reuse, 0x3, RZ ;  /* 0x00000003c75d9810 */ /* 0x040fe40007ffe0ff */
[----:B------:R-:W-:Y:S02]  /*66d0*/  @!P1 IADD3 R92, R199, 0x1, RZ ;  /* 0x00000001c75c9810 */ /* 0x000fe40007ffe0ff */
[----:B------:R-:W-:Y:S02]  /*66e0*/  @!P1 FSEL R44, R44, RZ, !P2 ;  /* 0x000000ff2c2c9208 */ /* 0x000fe40005000000 */
[----:B------:R-:W-:Y:S02]  /*66f0*/  @!P1 FSEL R46, R46, RZ, !P5 ;  /* 0x000000ff2e2e9208 */ /* 0x000fe40006800000 */
[----:B------:R-:W-:-:S02]  /*6700*/  @!P1 FSEL R49, R49, RZ, !P4 ;  /* 0x000000ff31319208 */ /* 0x000fc40006000000 */
[----:B------:R-:W-:Y:S02]  /*6710*/  @!P1 FSEL R50, R50, RZ, !P3 ;  /* 0x000000ff32329208 */ /* 0x000fe40005800000 */
[----:B------:R-:W-:Y:S02]  /*6720*/  @!P1 ISETP.GE.AND P2, PT, R93, UR16, PT ;  /* 0x000000105d009c0c */ /* 0x000fe4000bf46270 */
[C---:B------:R-:W-:Y:S02]  /*6730*/  @!P1 ISETP.GE.AND P5, PT, R199.reuse, UR16, PT ;  /* 0x00000010c7009c0c */ /* 0x040fe4000bfa6270 */
[----:B------:R-:W-:Y:S02]  /*6740*/  @!P1 ISETP.GE.AND P4, PT, R92, UR16, PT ;  /* 0x000000105c009c0c */ /* 0x000fe4000bf86270 */
[C---:B------:R-:W-:Y:S02]  /*6750*/  @!P1 ISETP.GE.AND P3, PT, R199.reuse, UR16, PT ;  /* 0x00000010c7009c0c */ /* 0x040fe4000bf66270 */
[----:B------:R-:W-:-:S02]  /*6760*/  @!P1 IADD3 R92, R199, 0x2, RZ ;  /* 0x00000002c75c9810 */ /* 0x000fc40007ffe0ff */
[----:B------:R-:W-:Y:S02]  /*6770*/  @!P1 FSEL R48, R48, RZ, !P5 ;  /* 0x000000ff30309208 */ /* 0x000fe40006800000 */
[----:B------:R-:W-:Y:S02]  /*6780*/  @!P1 FSEL R51, R51, RZ, !P2 ;  /* 0x000000ff33339208 */ /* 0x000fe40005000000 */
[----:B------:R-:W-:Y:S02]  /*6790*/  @!P1 FSEL R52, R52, RZ, !P3 ;  /* 0x000000ff34349208 */ /* 0x000fe40005800000 */
[C---:B------:R-:W-:Y:S02]  /*67a0*/  @!P1 ISETP.GE.AND P5, PT, R93.reuse, UR16, PT ;  /* 0x000000105d009c0c */ /* 0x040fe4000bfa6270 */
[----:B------:R-:W-:Y:S02]  /*67b0*/  @!P1 ISETP.GE.AND P2, PT, R92, UR16, PT ;  /* 0x000000105c009c0c */ /* 0x000fe4000bf46270 */
[----:B------:R-:W-:-:S02]  /*67c0*/  @!P1 ISETP.GE.AND P3, PT, R93, UR16, PT ;  /* 0x000000105d009c0c */ /* 0x000fc4000bf66270 */
[C---:B------:R-:W-:Y:S02]  /*67d0*/  @!P1 IADD3 R92, R199.reuse, 0x1, RZ ;  /* 0x00000001c75c9810 */ /* 0x040fe40007ffe0ff */
[----:B------:R-:W-:Y:S02]  /*67e0*/  @!P1 IADD3 R93, R199, 0x2, RZ ;  /* 0x00000002c75d9810 */ /* 0x000fe40007ffe0ff */
[----:B------:R-:W-:Y:S02]  /*67f0*/  @!P1 FSEL R53, R53, RZ, !P0 ;  /* 0x000000ff35359208 */ /* 0x000fe40004000000 */
[----:B------:R-:W-:Y:S02]  /*6800*/  @!P1 FSEL R54, R54, RZ, !P6 ;  /* 0x000000ff36369208 */ /* 0x000fe40007000000 */
[----:B------:R-:W-:Y:S02]  /*6810*/  @!P1 ISETP.GE.AND P0, PT, R92, UR16, PT ;  /* 0x000000105c009c0c */ /* 0x000fe4000bf06270 */
[----:B------:R-:W-:-:S02]  /*6820*/  @!P1 ISETP.GE.AND P6, PT, R93, UR16, PT ;  /* 0x000000105d009c0c */ /* 0x000fc4000bfc6270 */
[----:B------:R-:W-:Y:S02]  /*6830*/  @!P1 FSEL R55, R55, RZ, !P5 ;  /* 0x000000ff37379208 */ /* 0x000fe40006800000 */
[C---:B------:R-:W-:Y:S02]  /*6840*/  @!P1 ISETP.GE.AND P5, PT, R199.reuse, UR16, PT ;  /* 0x00000010c7009c0c */ /* 0x040fe4000bfa6270 */
[C---:B------:R-:W-:Y:S02]  /*6850*/  @!P1 IADD3 R93, R199.reuse, 0x3, RZ ;  /* 0x00000003c75d9810 */ /* 0x040fe40007ffe0ff */
[C---:B------:R-:W-:Y:S02]  /*6860*/  IADD3 R92, R199.reuse, -UR17, RZ ;  /* 0x80000011c75c7c10 */ /* 0x040fe4000fffe0ff */
[----:B------:R-:W-:Y:S02]  /*6870*/  @!P1 IADD3 R94, R199, 0x1, RZ ;  /* 0x00000001c75e9810 */ /* 0x000fe40007ffe0ff */
[----:B------:R-:W-:-:S02]  /*6880*/  @!P1 FSEL R58, R58, RZ, !P2 ;  /* 0x000000ff3a3a9208 */ /* 0x000fc40005000000 */
[----:B------:R-:W-:Y:S02]  /*6890*/  @!P1 ISETP.GE.AND P2, PT, R199, UR16, PT ;  /* 0x00000010c7009c0c */ /* 0x000fe4000bf46270 */
[----:B------:R-:W-:Y:S02]  /*68a0*/  @!P1 FSEL R56, R56, RZ, !P5 ;  /* 0x000000ff38389208 */ /* 0x000fe40006800000 */
[----:B------:R-:W-:Y:S02]  /*68b0*/  @!P1 FSEL R57, R57, RZ, !P4 ;  /* 0x000000ff39399208 */ /* 0x000fe40006000000 */
[----:B------:R-:W-:Y:S02]  /*68c0*/  @!P1 IADD3 R96, R199, 0x3, RZ ;  /* 0x00000003c7609810 */ /* 0x000fe40007ffe0ff */
[----:B------:R-:W-:Y:S02]  /*68d0*/  @!P1 ISETP.GE.AND P5, PT, R93, UR16, PT ;  /* 0x000000105d009c0c */ /* 0x000fe4000bfa6270 */
[----:B------:R-:W-:-:S02]  /*68e0*/  @!P1 ISETP.GE.AND P4, PT, R94, UR16, PT ;  /* 0x000000105e009c0c */ /* 0x000fc4000bf86270 */
[----:B------:R-:W0:Y:S01]  /*68f0*/  LDS.128 R92, [R92.X4+0x320] ;  /* 0x000320005c5c7984 */ /* 0x000e220000004c00 */
[----:B------:R-:W-:Y:S02]  /*6900*/  @!P1 FSEL R60, R60, RZ, !P2 ;  /* 0x000000ff3c3c9208 */ /* 0x000fe40005000000 */
[----:B------:R-:W-:Y:S02]  /*6910*/  @!P1 ISETP.GE.AND P2, PT, R96, UR16, PT ;  /* 0x0000001060009c0c */ /* 0x000fe4000bf46270 */
[C---:B------:R-:W-:Y:S02]  /*6920*/  @!P1 IADD3 R96, R199.reuse, 0x2, RZ ;  /* 0x00000002c7609810 */ /* 0x040fe40007ffe0ff */
[----:B------:R-:W-:Y:S02]  /*6930*/  @!P1 IADD3 R97, R199, 0x2, RZ ;  /* 0x00000002c7619810 */ /* 0x000fe40007ffe0ff */
[----:B------:R-:W-:Y:S02]  /*6940*/  @!P1 FSEL R63, R63, RZ, !P5 ;  /* 0x000000ff3f3f9208 */ /* 0x000fe40006800000 */
[----:B------:R-:W-:-:S02]  /*6950*/  @!P1 FSEL R59, R59, RZ, !P3 ;  /* 0x000000ff3b3b9208 */ /* 0x000fc40005800000 */
[----:B------:R-:W-:Y:S02]  /*6960*/  @!P1 ISETP.GE.AND P5, PT, R96, UR16, PT ;  /* 0x0000001060009c0c */ /* 0x000fe4000bfa6270 */
[----:B------:R-:W-:Y:S02]  /*6970*/  @!P1 ISETP.GE.AND P3, PT, R97, UR16, PT ;  /* 0x0000001061009c0c */ /* 0x000fe4000bf66270 */
[C---:B------:R-:W-:Y:S02]  /*6980*/  @!P1 IADD3 R96, R199.reuse, 0x1, RZ ;  /* 0x00000001c7609810 */ /* 0x040fe40007ffe0ff */
[----:B------:R-:W-:Y:S02]  /*6990*/  @!P1 IADD3 R97, R199, 0x1, RZ ;  /* 0x00000001c7619810 */ /* 0x000fe40007ffe0ff */
[----:B------:R-:W-:Y:S02]  /*69a0*/  @!P1 FSEL R65, R65, RZ, !P4 ;  /* 0x000000ff41419208 */ /* 0x000fe40006000000 */
[----:B------:R-:W-:-:S02]  /*69b0*/  @!P1 FSEL R61, R61, RZ, !P0 ;  /* 0x000000ff3d3d9208 */ /* 0x000fc40004000000 */
[----:B------:R-:W-:Y:S02]  /*69c0*/  @!P1 FSEL R62, R62, RZ, !P6 ;  /* 0x000000ff3e3e9208 */ /* 0x000fe40007000000 */
[----:B------:R-:W-:Y:S02]  /*69d0*/  @!P1 ISETP.GE.AND P4, PT, R96, UR16, PT ;  /* 0x0000001060009c0c */ /* 0x000fe4000bf86270 */
[----:B------:R-:W-:Y:S02]  /*69e0*/  @!P1 FSEL R66, R66, RZ, !P3 ;  /* 0x000000ff42429208 */ /* 0x000fe40005800000 */
[----:B------:R-:W-:Y:S02]  /*69f0*/  @!P1 ISETP.GE.AND P0, PT, R97, UR16, PT ;  /* 0x0000001061009c0c */ /* 0x000fe4000bf06270 */
[C---:B------:R-:W-:Y:S02]  /*6a00*/  @!P1 ISETP.GE.AND P6, PT, R199.reuse, UR16, PT ;  /* 0x00000010c7009c0c */ /* 0x040fe4000bfc6270 */
[----:B------:R-:W-:-:S02]  /*6a10*/  @!P1 IADD3 R96, R199, 0x2, RZ ;  /* 0x00000002c7609810 */ /* 0x000fc40007ffe0ff */
[C---:B------:R-:W-:Y:S02]  /*6a20*/  @!P1 ISETP.GE.AND P3, PT, R199.reuse, UR16, PT ;  /* 0x00000010c7009c0c */ /* 0x040fe4000bf66270 */
[----:B------:R-:W-:Y:S02]  /*6a30*/  @!P1 IADD3 R97, R199, 0x3, RZ ;  /* 0x00000003c7619810 */ /* 0x000fe40007ffe0ff */
[----:B------:R-:W-:Y:S02]  /*6a40*/  @!P1 FSEL R67, R67, RZ, !P2 ;  /* 0x000000ff43439208 */ /* 0x000fe40005000000 */
[----:B------:R-:W-:Y:S02]  /*6a50*/  @!P1 FSEL R64, R64, RZ, !P6 ;  /* 0x000000ff40409208 */ /* 0x000fe40007000000 */
[----:B------:R-:W-:Y:S02]  /*6a60*/  @!P1 ISETP.GE.AND P2, PT, R96, UR16, PT ;  /* 0x0000001060009c0c */ /* 0x000fe4000bf46270 */
[----:B------:R-:W-:-:S02]  /*6a70*/  @!P1 FSEL R68, R68, RZ, !P3 ;  /* 0x000000ff44449208 */ /* 0x000fc40005800000 */
[C---:B------:R-:W-:Y:S02]  /*6a80*/  @!P1 ISETP.GE.AND P6, PT, R97.reuse, UR16, PT ;  /* 0x0000001061009c0c */ /* 0x040fe4000bfc6270 */
[----:B------:R-:W-:Y:S02]  /*6a90*/  @!P1 ISETP.GE.AND P3, PT, R97, UR16, PT ;  /* 0x0000001061009c0c */ /* 0x000fe4000bf66270 */
[----:B------:R-:W-:Y:S02]  /*6aa0*/  @!P1 IADD3 R96, R199, 0x1, RZ ;  /* 0x00000001c7609810 */ /* 0x000fe40007ffe0ff */
[----:B------:R-:W-:Y:S02]  /*6ab0*/  @!P1 FSEL R69, R69, RZ, !P0 ;  /* 0x000000ff45459208 */ /* 0x000fe40004000000 */
[----:B------:R-:W-:Y:S02]  /*6ac0*/  IADD3 R97, P0, R215, R156, RZ ;  /* 0x0000009cd7617210 */ /* 0x000fe40007f1e0ff */
[----:B------:R-:W-:-:S02]  /*6ad0*/  @!P1 FSEL R70, R70, RZ, !P5 ;  /* 0x000000ff46469208 */ /* 0x000fc40006800000 */
[----:B------:R-:W-:Y:S02]  /*6ae0*/  @!P1 ISETP.GE.AND P5, PT, R96, UR16, PT ;  /* 0x0000001060009c0c */ /* 0x000fe4000bfa6270 */
[----:B------:R-:W-:Y:S02]  /*6af0*/  @!P1 FSEL R71, R71, RZ, !P6 ;  /* 0x000000ff47479208 */ /* 0x000fe40007000000 */
[----:B------:R-:W-:Y:S02]  /*6b00*/  LEA R96, P6, R97, c[0x0][0x188], 0x2 ;  /* 0x0000620061607a11 */ /* 0x000fe400078c10ff */
[----:B------:R-:W-:Y:S02]  /*6b10*/  LEA.HI.X.SX32 R98, R215, R161, 0x1, P0 ;  /* 0x000000a1d7627211 */ /* 0x000fe400000f0eff */
[C---:B------:R-:W-:Y:S02]  /*6b20*/  @!P1 ISETP.GE.AND P0, PT, R199.reuse, UR16, PT ;  /* 0x00000010c7009c0c */ /* 0x040fe4000bf06270 */
[----:B------:R-:W-:-:S02]  /*6b30*/  @!P1 IADD3 R99, R199, 0x2, RZ ;  /* 0x00000002c7639810 */ /* 0x000fc40007ffe0ff */
[----:B------:R-:W-:Y:S02]  /*6b40*/  LEA.HI.X R97, R97, c[0x0][0x18c], R98, 0x2, P6 ;  /* 0x0000630061617a11 */ /* 0x000fe400030f1462 */
[----:B------:R-:W-:Y:S02]  /*6b50*/  @!P1 FSEL R72, R72, RZ, !P0 ;  /* 0x000000ff48489208 */ /* 0x000fe40004000000 */
[----:B------:R-:W-:Y:S02]  /*6b60*/  @!P1 ISETP.GE.AND P0, PT, R99, UR16, PT ;  /* 0x0000001063009c0c */ /* 0x000fe4000bf06270 */
[----:B------:R-:W5:Y:S01]  /*6b70*/  LDG.E.128.CONSTANT R96, [R96.64] ;  /* 0x0000000c60607981 */ /* 0x000f62000c1e9d00 */
[----:B------:R-:W-:Y:S02]  /*6b80*/  IADD3 R101, P6, R214, R156, RZ ;  /* 0x0000009cd6657210 */ /* 0x000fe40007fde0ff */
[----:B------:R-:W-:Y:S02]  /*6b90*/  @!P1 IADD3 R103, R199, 0x3, RZ ;  /* 0x00000003c7679810 */ /* 0x000fe40007ffe0ff */
[----:B------:R-:W-:-:S02]  /*6ba0*/  @!P1 FSEL R73, R73, RZ, !P4 ;  /* 0x000000ff49499208 */ /* 0x000fc40006000000 */
[----:B------:R-:W-:Y:S02]  /*6bb0*/  LEA R100, P4, R101, c[0x0][0x188], 0x2 ;  /* 0x0000620065647a11 */ /* 0x000fe400078810ff */
[----:B------:R-:W-:Y:S01]  /*6bc0*/  LEA.HI.X.SX32 R102, R214, R161, 0x1, P6 ;  /* 0x000000a1d6667211 */ /* 0x000fe200030f0eff */
[----:B0-----:R-:W-:Y:S01]  /*6bd0*/  FMUL.FTZ R105, R93, R105 ;  /* 0x000000695d697220 */ /* 0x001fe20000410000 */
[----:B------:R-:W-:Y:S02]  /*6be0*/  @!P1 ISETP.GE.AND P6, PT, R103, UR16, PT ;  /* 0x0000001067009c0c */ /* 0x000fe4000bfc6270 */
[----:B------:R-:W-:Y:S02]  /*6bf0*/  @!P1 IADD3 R103, R199, 0x1, RZ ;  /* 0x00000001c7679810 */ /* 0x000fe40007ffe0ff */
[----:B------:R-:W-:Y:S01]  /*6c00*/  LEA.HI.X R101, R101, c[0x0][0x18c], R102, 0x2, P4 ;  /* 0x0000630065657a11 */ /* 0x000fe200020f1466 */
[----:B------:R-:W-:Y:S01]  /*6c10*/  FFMA.FTZ R105, R92, R104, R105 ;  /* 0x000000685c697223 */ /* 0x000fe20000010069 */
[----:B------:R-:W-:Y:S01]  /*6c20*/  @!P1 FSEL R74, R74, RZ, !P2 ;  /* 0x000000ff4a4a9208 */ /* 0x000fe20005000000 */
[----:B------:R-:W-:Y:S01]  /*6c30*/  FMUL.FTZ R109, R93, R109 ;  /* 0x0000006d5d6d7220 */ /* 0x000fe20000410000 */
[----:B------:R-:W-:Y:S01]  /*6c40*/  @!P1 ISETP.GE.AND P2, PT, R103, UR16, PT ;  /* 0x0000001067009c0c */ /* 0x000fe2000bf46270 */
[----:B------:R-:W-:Y:S01]  /*6c50*/  FFMA.FTZ R106, R94, R106, R105 ;  /* 0x0000006a5e6a7223 */ /* 0x000fe20000010069 */
[----:B------:R-:W-:Y:S01]  /*6c60*/  @!P1 ISETP.GE.AND P4, PT, R199, UR16, PT ;  /* 0x00000010c7009c0c */ /* 0x000fe2000bf86270 */
[----:B------:R-:W5:Y:S01]  /*6c70*/  LDG.E.128.CONSTANT R100, [R100.64] ;  /* 0x0000000c64647981 */ /* 0x000f62000c1e9d00 */
[----:B------:R-:W-:-:S02]  /*6c80*/  @!P1 FSEL R75, R75, RZ, !P3 ;  /* 0x000000ff4b4b9208 */ /* 0x000fc40005800000 */
[----:B------:R-:W-:Y:S01]  /*6c90*/  IADD3 R105, P3, R213, R156, RZ ;  /* 0x0000009cd5697210 */ /* 0x000fe20007f7e0ff */
[----:B------:R-:W-:Y:S01]  /*6ca0*/  FMUL.FTZ R113, R93, R113 ;  /* 0x000000715d717220 */ /* 0x000fe20000410000 */
[----:B--2---:R-:W-:Y:S01]  /*6cb0*/  @!P1 FSEL R76, R76, RZ, !P4 ;  /* 0x000000ff4c4c9208 */ /* 0x004fe20006000000 */
[C---:B------:R-:W-:Y:S01]  /*6cc0*/  FFMA.FTZ R109, R92.reuse, R108, R109 ;  /* 0x0000006c5c6d7223 */ /* 0x040fe2000001006d */
[----:B------:R-:W-:Y:S02]  /*6cd0*/  LEA R104, P4, R105, c[0x0][0x188], 0x2 ;  /* 0x0000620069687a11 */ /* 0x000fe400078810ff */
[----:B------:R-:W-:Y:S01]  /*6ce0*/  LEA.HI.X.SX32 R108, R213, R161, 0x1, P3 ;  /* 0x000000a1d56c7211 */ /* 0x000fe200018f0eff */
[----:B------:R-:W-:Y:S01]  /*6cf0*/  FFMA.FTZ R113, R92, R112, R113 ;  /* 0x000000705c717223 */ /* 0x000fe20000010071 */
[----:B------:R-:W-:Y:S02]  /*6d00*/  @!P1 IADD3 R112, R199, 0x2, RZ ;  /* 0x00000002c7709810 */ /* 0x000fe40007ffe0ff */
[----:B------:R-:W-:-:S02]  /*6d10*/  LEA.HI.X R105, R105, c[0x0][0x18c], R108, 0x2, P4 ;  /* 0x0000630069697a11 */ /* 0x000fc400020f146c */
[----:B------:R-:W-:Y:S01]  /*6d20*/  @!P1 ISETP.GE.AND P3, PT, R112, UR16, PT ;  /* 0x0000001070009c0c */ /* 0x000fe2000bf66270 */
[C---:B------:R-:W-:Y:S02]  /*6d30*/  FFMA.FTZ R112, R95.reuse, R107, R106 ;  /* 0x0000006b5f707223 */ /* 0x040fe4000001006a */
[C---:B------:R-:W-:Y:S01]  /*6d40*/  FFMA.FTZ R114, R94.reuse, R114, R113 ;  /* 0x000000725e727223 */ /* 0x040fe20000010071 */
[----:B------:R-:W2:Y:S01]  /*6d50*/  LDG.E.128.CONSTANT R104, [R104.64] ;  /* 0x0000000c68687981 */ /* 0x000ea2000c1e9d00 */
[----:B------:R-:W-:Y:S01]  /*6d60*/  FFMA.FTZ R110, R94, R110, R109 ;  /* 0x0000006e5e6e7223 */ /* 0x000fe2000001006d */
[----:B------:R-:W-:Y:S01]  /*6d70*/  IADD3 R109, P4, R212, R156, RZ ;  /* 0x0000009cd46d7210 */ /* 0x000fe20007f9e0ff */
[----:B------:R-:W-:Y:S01]  /*6d80*/  FFMA.FTZ R115, R95, R115, R114 ;  /* 0x000000735f737223 */ /* 0x000fe20000010072 */
[----:B------:R-:W-:Y:S02]  /*6d90*/  @!P1 FSEL R77, R77, RZ, !P5 ;  /* 0x000000ff4d4d9208 */ /* 0x000fe40006800000 */
[----:B------:R-:W-:-:S02]  /*6da0*/  LEA R108, P5, R109, c[0x0][0x188], 0x2 ;  /* 0x000062006d6c7a11 */ /* 0x000fc400078a10ff */
[----:B------:R-:W-:Y:S02]  /*6db0*/  LEA.HI.X.SX32 R114, R212, R161, 0x1, P4 ;  /* 0x000000a1d4727211 */ /* 0x000fe400020f0eff */
[----:B------:R-:W-:Y:S02]  /*6dc0*/  @!P1 IADD3 R113, R199, 0x3, RZ ;  /* 0x00000003c7719810 */ /* 0x000fe40007ffe0ff */
[----:B------:R-:W-:Y:S01]  /*6dd0*/  LEA.HI.X R109, R109, c[0x0][0x18c], R114, 0x2, P5 ;  /* 0x000063006d6d7a11 */ /* 0x000fe200028f1472 */
[----:B------:R-:W-:Y:S01]  /*6de0*/  FADD.FTZ R13, R112, R13 ;  /* 0x0000000d700d7221 */ /* 0x000fe20000010000 */
[----:B------:R-:W-:Y:S01]  /*6df0*/  @!P1 ISETP.GE.AND P4, PT, R113, UR16, PT ;  /* 0x0000001071009c0c */ /* 0x000fe2000bf86270 */
[----:B------:R-:W-:Y:S01]  /*6e00*/  FFMA.FTZ R114, R95, R111, R110 ;  /* 0x0000006f5f727223 */ /* 0x000fe2000001006e */
[----:B------:R-:W-:Y:S01]  /*6e10*/  @!P1 IADD3 R112, R199, 0x1, RZ ;  /* 0x00000001c7709810 */ /* 0x000fe20007ffe0ff */
[----:B------:R-:W-:Y:S01]  /*6e20*/  FMUL.FTZ R117, R93, R117 ;  /* 0x000000755d757220 */ /* 0x000fe20000410000 */
[----:B------:R-:W-:Y:S01]  /*6e30*/  IADD3 R113, P5, R211, R156, RZ ;  /* 0x0000009cd3717210 */ /* 0x000fe20007fbe0ff */
[----:B------:R-:W2:Y:S01]  /*6e40*/  LDG.E.128.CONSTANT R108, [R108.64] ;  /* 0x0000000c6c6c7981 */ /* 0x000ea2000c1e9d00 */
[----:B------:R-:W-:Y:S01]  /*6e50*/  @!P1 FSEL R78, R78, RZ, !P0 ;  /* 0x000000ff4e4e9208 */ /* 0x000fe20004000000 */
[----:B------:R-:W-:Y:S01]  /*6e60*/  FFMA.FTZ R117, R92, R116, R117 ;  /* 0x000000745c757223 */ /* 0x000fe20000010075 */
[----:B------:R-:W-:-:S02]  /*6e70*/  @!P1 ISETP.GE.AND P0, PT, R112, UR16, PT ;  /* 0x0000001070009c0c */ /* 0x000fc4000bf06270 */
[----:B------:R-:W-:Y:S02]  /*6e80*/  LEA.HI.X.SX32 R116, R211, R161, 0x1, P5 ;  /* 0x000000a1d3747211 */ /* 0x000fe400028f0eff */
[----:B------:R-:W-:-:S04]  /*6e90*/  LEA R112, P5, R113, c[0x0][0x188], 0x2 ;  /* 0x0000620071707a11 */ /* 0x000fc800078a10ff */
[----:B------:R-:W-:Y:S01]  /*6ea0*/  LEA.HI.X R113, R113, c[0x0][0x18c], R116, 0x2, P5 ;  /* 0x0000630071717a11 */ /* 0x000fe200028f1474 */
[----:B------:R-:W-:Y:S01]  /*6eb0*/  FADD.FTZ R12, R115, R12 ;  /* 0x0000000c730c7221 */ /* 0x000fe20000010000 */
[----:B------:R-:W-:Y:S01]  /*6ec0*/  @!P1 FSEL R79, R79, RZ, !P6 ;  /* 0x000000ff4f4f9208 */ /* 0x000fe20007000000 */
[----:B------:R-:W-:Y:S01]  /*6ed0*/  FADD.FTZ R11, R114, R11 ;  /* 0x0000000b720b7221 */ /* 0x000fe20000010000 */
[----:B------:R-:W-:Y:S01]  /*6ee0*/  @!P1 ISETP.GE.AND P6, PT, R199, UR16, PT ;  /* 0x00000010c7009c0c */ /* 0x000fe2000bfc6270 */
[----:B------:R-:W-:Y:S01]  /*6ef0*/  FMUL.FTZ R121, R93, R121 ;  /* 0x000000795d797220 */ /* 0x000fe20000410000 */
[----:B------:R-:W2:Y:S01]  /*6f00*/  LDG.E.128.CONSTANT R112, [R112.64] ;  /* 0x0000000c70707981 */ /* 0x000ea2000c1e9d00 */
[----:B------:R-:W-:Y:S01]  /*6f10*/  FFMA.FTZ R118, R94, R118, R117 ;  /* 0x000000765e767223 */ /* 0x000fe20000010075 */
[----:B------:R-:W-:Y:S01]  /*6f20*/  IADD3 R117, P5, R210, R156, RZ ;  /* 0x0000009cd2757210 */ /* 0x000fe20007fbe0ff */
[----:B------:R-:W-:Y:S01]  /*6f30*/  FFMA.FTZ R121, R92, R120, R121 ;  /* 0x000000785c797223 */ /* 0x000fe20000010079 */
[----:B---3--:R-:W-:-:S02]  /*6f40*/  @!P1 FSEL R80, R80, RZ, !P6 ;  /* 0x000000ff50509208 */ /* 0x008fc40007000000 */
[----:B------:R-:W-:Y:S02]  /*6f50*/  LEA R116, P6, R117, c[0x0][0x188], 0x2 ;  /* 0x0000620075747a11 */ /* 0x000fe400078c10ff */
[----:B------:R-:W-:-:S04]  /*6f60*/  LEA.HI.X.SX32 R120, R210, R161, 0x1, P5 ;  /* 0x000000a1d2787211 */ /* 0x000fc800028f0eff */
[----:B------:R-:W-:Y:S01]  /*6f70*/  LEA.HI.X R117, R117, c[0x0][0x18c], R120, 0x2, P6 ;  /* 0x0000630075757a11 */ /* 0x000fe200030f1478 */
[C---:B------:R-:W-:Y:S02]  /*6f80*/  FMUL.FTZ R157, R93.reuse, R125 ;  /* 0x0000007d5d9d7220 */ /* 0x040fe40000410000 */
[----:B------:R-:W-:Y:S02]  /*6f90*/  FMUL.FTZ R153, R93, R153 ;  /* 0x000000995d997220 */ /* 0x000fe40000410000 */
[----:B------:R-:W-:Y:S02]  /*6fa0*/  FFMA.FTZ R125, R95, R119, R118 ;  /* 0x000000775f7d7223 */ /* 0x000fe40000010076 */
[----:B------:R-:W-:Y:S01]  /*6fb0*/  FFMA.FTZ R122, R94, R122, R121 ;  /* 0x0000007a5e7a7223 */ /* 0x000fe20000010079 */
[----:B------:R-:W3:Y:S01]  /*6fc0*/  LDG.E.128.CONSTANT R116, [R116.64] ;  /* 0x0000000c74747981 */ /* 0x000ee2000c1e9d00 */
[----:B------:R-:W-:Y:S01]  /*6fd0*/  IADD3 R121, P6, R209, R156, RZ ;  /* 0x0000009cd1797210 */ /* 0x000fe20007fde0ff */
[C---:B------:R-:W-:Y:S01]  /*6fe0*/  FFMA.FTZ R153, R92.reuse, R152, R153 ;  /* 0x000000985c997223 */ /* 0x040fe20000010099 */
[----:B------:R-:W-:Y:S01]  /*6ff0*/  @!P1 IADD3 R152, R199, 0x2, RZ ;  /* 0x00000002c7989810 */ /* 0x000fe20007ffe0ff */
[----:B------:R-:W-:Y:S01]  /*7000*/  FFMA.FTZ R157, R92, R124, R157 ;  /* 0x0000007c5c9d7223 */ /* 0x000fe2000001009d */
[----:B------:R-:W-:-:S02]  /*7010*/  @!P1 FSEL R81, R81, RZ, !P2 ;  /* 0x000000ff51519208 */ /* 0x000fc40005000000 */
[----:B------:R-:W-:Y:S02]  /*7020*/  LEA R120, P2, R121, c[0x0][0x188], 0x2 ;  /* 0x0000620079787a11 */ /* 0x000fe400078410ff */
[----:B------:R-:W-:Y:S02]  /*7030*/  LEA.HI.X.SX32 R124, R209, R161, 0x1, P6 ;  /* 0x000000a1d17c7211 */ /* 0x000fe400030f0eff */
[----:B------:R-:W-:Y:S02]  /*7040*/  @!P1 ISETP.GE.AND P5, PT, R152, UR16, PT ;  /* 0x0000001098009c0c */ /* 0x000fe4000bfa6270 */
[----:B------:R-:W-:Y:S02]  /*7050*/  @!P1 IADD3 R152, R199, 0x3, RZ ;  /* 0x00000003c7989810 */ /* 0x000fe40007ffe0ff */
[----:B------:R-:W-:Y:S02]  /*7060*/  LEA.HI.X R121, R121, c[0x0][0x18c], R124, 0x2, P2 ;  /* 0x0000630079797a11 */ /* 0x000fe400010f147c */
[----:B------:R-:W-:Y:S01]  /*7070*/  @!P1 ISETP.GE.AND P6, PT, R152, UR16, PT ;  /* 0x0000001098009c0c */ /* 0x000fe2000bfc6270 */
[----:B------:R-:W-:-:S02]  /*7080*/  FFMA.FTZ R152, R95, R123, R122 ;  /* 0x0000007b5f987223 */ /* 0x000fc4000001007a */
[----:B------:R-:W-:Y:S01]  /*7090*/  FFMA.FTZ R154, R94, R154, R153 ;  /* 0x0000009a5e9a7223 */ /* 0x000fe20000010099 */
[----:B------:R-:W3:Y:S01]  /*70a0*/  LDG.E.128.CONSTANT R120, [R120.64] ;  /* 0x0000000c78787981 */ /* 0x000ee2000c1e9d00 */
[----:B------:R-:W-:Y:S01]  /*70b0*/  FADD.FTZ R10, R125, R10 ;  /* 0x0000000a7d0a7221 */ /* 0x000fe20000010000 */
[----:B------:R-:W-:Y:S01]  /*70c0*/  IADD3 R125, P2, R208, R156, RZ ;  /* 0x0000009cd07d7210 */ /* 0x000fe20007f5e0ff */
[----:B------:R-:W-:Y:S01]  /*70d0*/  FFMA.FTZ R155, R95, R155, R154 ;  /* 0x0000009b5f9b7223 */ /* 0x000fe2000001009a */
[----:B------:R-:W-:Y:S02]  /*70e0*/  @!P1 FSEL R82, R82, RZ, !P3 ;  /* 0x000000ff52529208 */ /* 0x000fe40005800000 */
[----:B------:R-:W-:Y:S02]  /*70f0*/  LEA R124, P3, R125, c[0x0][0x188], 0x2 ;  /* 0x000062007d7c7a11 */ /* 0x000fe400078610ff */
[----:B------:R-:W-:Y:S01]  /*7100*/  LEA.HI.X.SX32 R154, R208, R161, 0x1, P2 ;  /* 0x000000a1d09a7211 */ /* 0x000fe200010f0eff */
[----:B------:R-:W-:Y:S01]  /*7110*/  FFMA.FTZ R126, R94, R126, R157 ;  /* 0x0000007e5e7e7223 */ /* 0x000fe2000001009d */
[----:B------:R-:W-:-:S02]  /*7120*/  @!P1 IADD3 R153, R199, 0x1, RZ ;  /* 0x00000001c7999810 */ /* 0x000fc40007ffe0ff */
[----:B------:R-:W-:Y:S01]  /*7130*/  LEA.HI.X R125, R125, c[0x0][0x18c], R154, 0x2, P3 ;  /* 0x000063007d7d7a11 */ /* 0x000fe200018f149a */
[----:B------:R-:W-:Y:S01]  /*7140*/  FMUL.FTZ R129, R93, R129 ;  /* 0x000000815d817220 */ /* 0x000fe20000410000 */
[----:B------:R-:W-:Y:S01]  /*7150*/  @!P1 ISETP.GE.AND P2, PT, R153, UR16, PT ;  /* 0x0000001099009c0c */ /* 0x000fe2000bf46270 */
[----:B------:R-:W-:Y:S01]  /*7160*/  FADD.FTZ R9, R152, R9 ;  /* 0x0000000998097221 */ /* 0x000fe20000010000 */
[----:B------:R-:W-:Y:S01]  /*7170*/  @!P1 FSEL R83, R83, RZ, !P4 ;  /* 0x000000ff53539208 */ /* 0x000fe20006000000 */
[----:B------:R-:W-:Y:S01]  /*7180*/  FFMA.FTZ R152, R95, R127, R126 ;  /* 0x0000007f5f987223 */ /* 0x000fe2000001007e */
[----:B------:R-:W-:Y:S01]  /*7190*/  @!P1 ISETP.GE.AND P4, PT, R199, UR16, PT ;  /* 0x00000010c7009c0c */ /* 0x000fe2000bf86270 */
[----:B------:R-:W-:Y:S01]  /*71a0*/  FFMA.FTZ R153, R92, R128, R129 ;  /* 0x000000805c997223 */ /* 0x000fe20000010081 */
[----:B------:R-:W3:Y:S01]  /*71b0*/  LDG.E.128.CONSTANT R124, [R124.64] ;  /* 0x0000000c7c7c7981 */ /* 0x000ee2000c1e9d00 */
[----:B------:R-:W-:Y:S02]  /*71c0*/  IADD3 R129, P3, R207, R156, RZ ;  /* 0x0000009ccf817210 */ /* 0x000fe40007f7e0ff */
[----:B----4-:R-:W-:-:S02]  /*71d0*/  @!P1 FSEL R84, R84, RZ, !P4 ;  /* 0x000000ff54549208 */ /* 0x010fc40006000000 */
[----:B------:R-:W-:Y:S02]  /*71e0*/  LEA R128, P4, R129, c[0x0][0x188], 0x2 ;  /* 0x0000620081807a11 */ /* 0x000fe400078810ff */
[----:B------:R-:W-:Y:S01]  /*71f0*/  LEA.HI.X.SX32 R154, R207, R161, 0x1, P3 ;  /* 0x000000a1cf9a7211 */ /* 0x000fe200018f0eff */
[----:B------:R-:W-:-:S03]  /*7200*/  FFMA.FTZ R130, R94, R130, R153 ;  /* 0x000000825e827223 */ /* 0x000fc60000010099 */
[----:B------:R-:W-:Y:S01]  /*7210*/  LEA.HI.X R129, R129, c[0x0][0x18c], R154, 0x2, P4 ;  /* 0x0000630081817a11 */ /* 0x000fe200020f149a */
[----:B------:R-:W-:Y:S01]  /*7220*/  FADD.FTZ R8, R155, R8 ;  /* 0x000000089b087221 */ /* 0x000fe20000010000 */
[----:B------:R-:W-:Y:S01]  /*7230*/  @!P1 IADD3 R155, R199, 0x2, RZ ;  /* 0x00000002c79b9810 */ /* 0x000fe20007ffe0ff */
[----:B------:R-:W-:Y:S01]  /*7240*/  FMUL.FTZ R133, R93, R133 ;  /* 0x000000855d857220 */ /* 0x000fe20000410000 */
[----:B------:R-:W-:Y:S01]  /*7250*/  IADD3 R154, P4, R206, R156, RZ ;  /* 0x0000009cce9a7210 */ /* 0x000fe20007f9e0ff */
[----:B------:R-:W-:Y:S02]  /*7260*/  FFMA.FTZ R153, R95, R131, R130 ;  /* 0x000000835f997223 */ /* 0x000fe40000010082 */
[----:B------:R-:W4:Y:S01]  /*7270*/  LDG.E.128.CONSTANT R128, [R128.64] ;  /* 0x0000000c80807981 */ /* 0x000f22000c1e9d00 */
[----:B------:R-:W-:Y:S01]  /*7280*/  @!P1 ISETP.GE.AND P3, PT, R155, UR16, PT ;  /* 0x000000109b009c0c */ /* 0x000fe2000bf66270 */
[----:B------:R-:W-:Y:S01]  /*7290*/  FFMA.FTZ R155, R92, R132, R133 ;  /* 0x000000845c9b7223 */ /* 0x000fe20000010085 */
[----:B------:R-:W-:-:S02]  /*72a0*/  LEA.HI.X.SX32 R133, R206, R161, 0x1, P4 ;  /* 0x000000a1ce857211 */ /* 0x000fc400020f0eff */
[----:B------:R-:W-:Y:S01]  /*72b0*/  LEA R132, P4, R154, c[0x0][0x188], 0x2 ;  /* 0x000062009a847a11 */ /* 0x000fe200078810ff */
[----:B------:R-:W-:-:S03]  /*72c0*/  FFMA.FTZ R134, R94, R134, R155 ;  /* 0x000000865e867223 */ /* 0x000fc6000001009b */
[----:B------:R-:W-:Y:S01]  /*72d0*/  LEA.HI.X R133, R154, c[0x0][0x18c], R133, 0x2, P4 ;  /* 0x000063009a857a11 */ /* 0x000fe200020f1485 */
[----:B------:R-:W-:Y:S01]  /*72e0*/  FADD.FTZ R7, R152, R7 ;  /* 0x0000000798077221 */ /* 0x000fe20000010000 */
[----:B------:R-:W-:Y:S01]  /*72f0*/  @!P1 FSEL R85, R85, RZ, !P0 ;  /* 0x000000ff55559208 */ /* 0x000fe20004000000 */
[----:B------:R-:W-:Y:S01]  /*7300*/  FFMA.FTZ R152, R95, R135, R134 ;  /* 0x000000875f987223 */ /* 0x000fe20000010086 */
[----:B------:R-:W-:Y:S01]  /*7310*/  IADD3 R155, P0, R205, R156, RZ ;  /* 0x0000009ccd9b7210 */ /* 0x000fe20007f1e0ff */
[C---:B------:R-:W-:Y:S01]  /*7320*/  FMUL.FTZ R137, R93.reuse, R137 ;  /* 0x000000895d897220 */ /* 0x040fe20000410000 */
[----:B------:R-:W4:Y:S01]  /*7330*/  LDG.E.128.CONSTANT R132, [R132.64] ;  /* 0x0000000c84847981 */ /* 0x000f22000c1e9d00 */
[----:B------:R-:W-:Y:S02]  /*7340*/  FMUL.FTZ R141, R93, R141 ;  /* 0x0000008d5d8d7220 */ /* 0x000fe40000410000 */
[C---:B------:R-:W-:Y:S01]  /*7350*/  FFMA.FTZ R137, R92.reuse, R136, R137 ;  /* 0x000000885c897223 */ /* 0x040fe20000010089 */
[----:B------:R-:W-:Y:S01]  /*7360*/  LEA R136, P4, R155, c[0x0][0x188], 0x2 ;  /* 0x000062009b887a11 */ /* 0x000fe200078810ff */
[----:B------:R-:W-:Y:S01]  /*7370*/  FFMA.FTZ R141, R92, R140, R141 ;  /* 0x0000008c5c8d7223 */ /* 0x000fe2000001008d */
[----:B------:R-:W-:Y:S01]  /*7380*/  LEA.HI.X.SX32 R140, R205, R161, 0x1, P0 ;  /* 0x000000a1cd8c7211 */ /* 0x000fe200000f0eff */
[----:B------:R-:W-:-:S03]  /*7390*/  FFMA.FTZ R138, R94, R138, R137 ;  /* 0x0000008a5e8a7223 */ /* 0x000fc60000010089 */
[----:B------:R-:W-:Y:S01]  /*73a0*/  LEA.HI.X R137, R155, c[0x0][0x18c], R140, 0x2, P4 ;  /* 0x000063009b897a11 */ /* 0x000fe200020f148c */
[----:B------:R-:W-:Y:S01]  /*73b0*/  FADD.FTZ R6, R153, R6 ;  /* 0x0000000699067221 */ /* 0x000fe20000010000 */
[----:B------:R-:W-:Y:S01]  /*73c0*/  IADD3 R154, P0, R204, R156, RZ ;  /* 0x0000009ccc9a7210 */ /* 0x000fe20007f1e0ff */
[C---:B------:R-:W-:Y:S02]  /*73d0*/  FFMA.FTZ R153, R95.reuse, R139, R138 ;  /* 0x0000008b5f997223 */ /* 0x040fe4000001008a */
[----:B------:R-:W-:Y:S01]  /*73e0*/  FFMA.FTZ R142, R94, R142, R141 ;  /* 0x0000008e5e8e7223 */ /* 0x000fe2000001008d */
[----:B------:R-:W4:Y:S01]  /*73f0*/  LDG.E.128.CONSTANT R136, [R136.64] ;  /* 0x0000000c88887981 */ /* 0x000f22000c1e9d00 */
[----:B------:R-:W-:Y:S02]  /*7400*/  LEA R140, P4, R154, c[0x0][0x188], 0x2 ;  /* 0x000062009a8c7a11 */ /* 0x000fe400078810ff */
[----:B------:R-:W-:Y:S01]  /*7410*/  LEA.HI.X.SX32 R141, R204, R161, 0x1, P0 ;  /* 0x000000a1cc8d7211 */ /* 0x000fe200000f0eff */
[----:B------:R-:W-:Y:S01]  /*7420*/  FFMA.FTZ R143, R95, R143, R142 ;  /* 0x0000008f5f8f7223 */ /* 0x000fe2000001008e */
[----:B------:R-:W-:-:S02]  /*7430*/  @!P1 IADD3 R155, R199, 0x3, RZ ;  /* 0x00000003c79b9810 */ /* 0x000fc40007ffe0ff */
[----:B------:R-:W-:Y:S02]  /*7440*/  LEA.HI.X R141, R154, c[0x0][0x18c], R141, 0x2, P4 ;  /* 0x000063009a8d7a11 */ /* 0x000fe400020f148d */
[----:B------:R-:W-:Y:S02]  /*7450*/  IADD3 R142, P4, R203, R156, RZ ;  /* 0x0000009ccb8e7210 */ /* 0x000fe40007f9e0ff */
[----:B------:R-:W-:Y:S02]  /*7460*/  @!P1 ISETP.GE.AND P0, PT, R155, UR16, PT ;  /* 0x000000109b009c0c */ /* 0x000fe4000bf06270 */
[----:B------:R-:W-:Y:S02]  /*7470*/  @!P1 FSEL R86, R86, RZ, !P5 ;  /* 0x000000ff56569208 */ /* 0x000fe40006800000 */
[----:B------:R-:W-:Y:S02]  /*7480*/  LEA R154, P5, R142, c[0x0][0x188], 0x2 ;  /* 0x000062008e9a7a11 */ /* 0x000fe400078a10ff */
[----:B------:R-:W-:Y:S01]  /*7490*/  LEA.HI.X.SX32 R155, R203, R161, 0x1, P4 ;  /* 0x000000a1cb9b7211 */ /* 0x000fe200020f0eff */
[----:B------:R-:W-:-:S03]  /*74a0*/  FADD.FTZ R2, R143, R2 ;  /* 0x000000028f027221 */ /* 0x000fc60000010000 */
[----:B------:R-:W-:Y:S01]  /*74b0*/  LEA.HI.X R155, R142, c[0x0][0x18c], R155, 0x2, P5 ;  /* 0x000063008e9b7a11 */ /* 0x000fe200028f149b */
[C---:B------:R-:W-:Y:S01]  /*74c0*/  FMUL.FTZ R145, R93.reuse, R145 ;  /* 0x000000915d917220 */ /* 0x040fe20000410000 */
[----:B------:R-:W4:Y:S01]  /*74d0*/  LDG.E.128.CONSTANT R140, [R140.64] ;  /* 0x0000000c8c8c7981 */ /* 0x000f22000c1e9d00 */
[----:B------:R-:W-:Y:S01]  /*74e0*/  FMUL.FTZ R149, R93, R149 ;  /* 0x000000955d957220 */ /* 0x000fe20000410000 */
[----:B------:R-:W-:Y:S01]  /*74f0*/  @!P1 FSEL R87, R87, RZ, !P6 ;  /* 0x000000ff57579208 */ /* 0x000fe20007000000 */
[----:B------:R-:W-:Y:S01]  /*7500*/  FFMA.FTZ R145, R92, R144, R145 ;  /* 0x000000905c917223 */ /* 0x000fe20000010091 */
[----:B------:R-:W-:Y:S01]  /*7510*/  IADD3 R144, P6, R202, R156, RZ ;  /* 0x0000009cca907210 */ /* 0x000fe20007fde0ff */
[----:B------:R-:W-:Y:S02]  /*7520*/  FADD.FTZ R4, R153, R4 ;  /* 0x0000000499047221 */ /* 0x000fe40000010000 */
[----:B------:R-:W-:Y:S01]  /*7530*/  FFMA.FTZ R153, R92, R148, R149 ;  /* 0x000000945c997223 */ /* 0x000fe20000010095 */
[----:B------:R-:W-:Y:S01]  /*7540*/  LEA R148, P5, R144, c[0x0][0x188], 0x2 ;  /* 0x0000620090947a11 */ /* 0x000fe200078a10ff */
[----:B------:R-:W-:Y:S01]  /*7550*/  FFMA.FTZ R252, R94, R146, R145 ;  /* 0x000000925efc7223 */ /* 0x000fe20000010091 */
[----:B------:R-:W-:Y:S01]  /*7560*/  LEA.HI.X.SX32 R149, R202, R161, 0x1, P6 ;  /* 0x000000a1ca957211 */ /* 0x000fe200030f0eff */
[----:B------:R-:W-:Y:S01]  /*7570*/  FADD.FTZ R5, R152, R5 ;  /* 0x0000000598057221 */ /* 0x000fe20000010000 */
[C---:B------:R-:W-:Y:S01]  /*7580*/  @!P1 IADD3 R152, R199.reuse, 0x1, RZ ;  /* 0x00000001c7989810 */ /* 0x040fe20007ffe0ff */
[----:B------:R-:W-:Y:S01]  /*7590*/  FFMA.FTZ R150, R94, R150, R153 ;  /* 0x000000965e967223 */ /* 0x000fe20000010099 */
[----:B------:R-:W-:Y:S01]  /*75a0*/  @!P1 ISETP.GE.AND P6, PT, R199, UR16, PT ;  /* 0x00000010c7009c0c */ /* 0x000fe2000bfc6270 */
[----:B------:R-:W-:Y:S01]  /*75b0*/  FFMA.FTZ R252, R95, R147, R252 ;  /* 0x000000935ffc7223 */ /* 0x000fe200000100fc */
[----:B------:R-:W-:-:S02]  /*75c0*/  LEA.HI.X R149, R144, c[0x0][0x18c], R149, 0x2, P5 ;  /* 0x0000630090957a11 */ /* 0x000fc400028f1495 */
[----:B------:R-:W-:Y:S01]  /*75d0*/  IADD3 R153, P5, R201, R156, RZ ;  /* 0x0000009cc9997210 */ /* 0x000fe20007fbe0ff */
[----:B------:R0:W4:Y:S01]  /*75e0*/  LDG.E.128.CONSTANT R144, [R154.64] ;  /* 0x0000000c9a907981 */ /* 0x000122000c1e9d00 */
[----:B------:R-:W-:Y:S01]  /*75f0*/  @!P1 ISETP.GE.AND P4, PT, R152, UR16, PT ;  /* 0x0000001098009c0c */ /* 0x000fe2000bf86270 */
[----:B------:R-:W-:Y:S01]  /*7600*/  FFMA.FTZ R245, R95, R151, R150 ;  /* 0x000000975ff57223 */ /* 0x000fe20000010096 */
[----:B-----5:R-:W-:Y:S01]  /*7610*/  @!P1 FSEL R88, R88, RZ, !P6 ;  /* 0x000000ff58589208 */ /* 0x020fe20007000000 */
[----:B------:R-:W-:Y:S01]  /*7620*/  FMUL.FTZ R29, R93, R29 ;  /* 0x0000001d5d1d7220 */ /* 0x000fe20000410000 */
[----:B------:R-:W-:Y:S02]  /*7630*/  LEA R152, P6, R153, c[0x0][0x188], 0x2 ;  /* 0x0000620099987a11 */ /* 0x000fe400078c10ff */
[----:B------:R-:W-:Y:S01]  /*7640*/  LEA.HI.X.SX32 R150, R201, R161, 0x1, P5 ;  /* 0x000000a1c9967211 */ /* 0x000fe200028f0eff */
[----:B------:R-:W-:Y:S01]  /*7650*/  FFMA.FTZ R29, R92, R28, R29 ;  /* 0x0000001c5c1d7223 */ /* 0x000fe2000001001d */
[----:B------:R-:W-:-:S02]  /*7660*/  @!P1 IADD3 R151, R199, 0x2, RZ ;  /* 0x00000002c7979810 */ /* 0x000fc40007ffe0ff */
[----:B------:R-:W-:Y:S02]  /*7670*/  LEA.HI.X R153, R153, c[0x0][0x18c], R150, 0x2, P6 ;  /* 0x0000630099997a11 */ /* 0x000fe400030f1496 */
[----:B------:R-:W-:Y:S02]  /*7680*/  @!P1 IADD3 R150, R199, 0x3, RZ ;  /* 0x00000003c7969810 */ /* 0x000fe40007ffe0ff */
[----:B------:R-:W-:Y:S02]  /*7690*/  IADD3 R28, P6, R200, R156, RZ ;  /* 0x0000009cc81c7210 */ /* 0x000fe40007fde0ff */
[----:B------:R-:W-:Y:S02]  /*76a0*/  @!P1 FSEL R89, R89, RZ, !P2 ;  /* 0x000000ff59599208 */ /* 0x000fe40005000000 */
[----:B------:R-:W-:Y:S02]  /*76b0*/  @!P1 ISETP.GE.AND P5, PT, R151, UR16, PT ;  /* 0x0000001097009c0c */ /* 0x000fe4000bfa6270 */
[----:B------:R-:W-:-:S02]  /*76c0*/  @!P1 ISETP.GE.AND P2, PT, R150, UR16, PT ;  /* 0x0000001096009c0c */ /* 0x000fc4000bf46270 */
[----:B0-----:R-:W-:Y:S01]  /*76d0*/  LEA.HI.X.SX32 R155, R200, R161, 0x1, P6 ;  /* 0x000000a1c89b7211 */ /* 0x001fe200030f0eff */
[----:B------:R-:W5:Y:S01]  /*76e0*/  LDG.E.128.CONSTANT R148, [R148.64] ;  /* 0x0000000c94947981 */ /* 0x000f62000c1e9d00 */
[----:B------:R-:W-:-:S04]  /*76f0*/  LEA R158, P6, R28, c[0x0][0x188], 0x2 ;  /* 0x000062001c9e7a11 */ /* 0x000fc800078c10ff */
[----:B------:R-:W-:Y:S02]  /*7700*/  LEA.HI.X R159, R28, c[0x0][0x18c], R155, 0x2, P6 ;  /* 0x000063001c9f7a11 */ /* 0x000fe400030f149b */
[----:B------:R-:W-:-:S04]  /*7710*/  IADD3 R28, P6, R196, R156, RZ ;  /* 0x0000009cc41c7210 */ /* 0x000fc80007fde0ff */
[----:B------:R-:W-:Y:S02]  /*7720*/  LEA.HI.X.SX32 R155, R196, R161, 0x1, P6 ;  /* 0x000000a1c49b7211 */ /* 0x000fe400030f0eff */
[----:B------:R-:W-:Y:S01]  /*7730*/  LEA R162, P6, R28, c[0x0][0x188], 0x2 ;  /* 0x000062001ca27a11 */ /* 0x000fe200078c10ff */
[----:B------:R-:W-:-:S03]  /*7740*/  FMUL.FTZ R33, R93, R33 ;  /* 0x000000215d217220 */ /* 0x000fc60000410000 */
[----:B------:R-:W-:Y:S02]  /*7750*/  LEA.HI.X R163, R28, c[0x0][0x18c], R155, 0x2, P6 ;  /* 0x000063001ca37a11 */ /* 0x000fe400030f149b */
[----:B------:R-:W5:Y:S01]  /*7760*/  LDG.E.128.CONSTANT R152, [R152.64] ;  /* 0x0000000c98987981 */ /* 0x000f62000c1e9d00 */
[----:B------:R-:W-:Y:S01]  /*7770*/  FFMA.FTZ R33, R92, R32, R33 ;  /* 0x000000205c217223 */ /* 0x000fe20000010021 */
[----:B------:R-:W-:Y:S02]  /*7780*/  @!P1 FSEL R90, R90, RZ, !P3 ;  /* 0x000000ff5a5a9208 */ /* 0x000fe40005800000 */
[----:B------:R-:W-:-:S04]  /*7790*/  IADD3 R32, P3, R197, R156, RZ ;  /* 0x0000009cc5207210 */ /* 0x000fc80007f7e0ff */
[-C--:B------:R-:W-:Y:S02]  /*77a0*/  LEA.HI.X.SX32 R157, R197, R161.reuse, 0x1, P3 ;  /* 0x000000a1c59d7211 */ /* 0x080fe400018f0eff */
[----:B------:R-:W-:Y:S02]  /*77b0*/  LEA R164, P3, R32, c[0x0][0x188], 0x2 ;  /* 0x0000620020a47a11 */ /* 0x000fe400078610ff */
[----:B------:R-:W-:Y:S02]  /*77c0*/  IADD3 R28, P6, R198, R156, RZ ;  /* 0x0000009cc61c7210 */ /* 0x000fe40007fde0ff */
[----:B------:R-:W-:Y:S02]  /*77d0*/  LEA.HI.X R165, R32, c[0x0][0x18c], R157, 0x2, P3 ;  /* 0x0000630020a57a11 */ /* 0x000fe400018f149d */
[----:B------:R-:W5:Y:S01]  /*77e0*/  LDG.E.128.CONSTANT R156, [R158.64] ;  /* 0x0000000c9e9c7981 */ /* 0x000f62000c1e9d00 */
[----:B------:R-:W-:Y:S02]  /*77f0*/  LEA.HI.X.SX32 R161, R198, R161, 0x1, P6 ;  /* 0x000000a1c6a17211 */ /* 0x000fe400030f0eff */
[C---:B------:R-:W-:Y:S01]  /*7800*/  LEA R168, P6, R28.reuse, c[0x0][0x188], 0x2 ;  /* 0x000062001ca87a11 */ /* 0x040fe200078c10ff */
[----:B------:R-:W5:Y:S03]  /*7810*/  LDG.E.128.CONSTANT R164, [R164.64] ;  /* 0x0000000ca4a47981 */ /* 0x000f66000c1e9d00 */
[----:B------:R-:W-:-:S02]  /*7820*/  LEA.HI.X R169, R28, c[0x0][0x18c], R161, 0x2, P6 ;  /* 0x000063001ca97a11 */ /* 0x000fc400030f14a1 */
[----:B------:R-:W5:Y:S04]  /*7830*/  LDG.E.128.CONSTANT R160, [R162.64] ;  /* 0x0000000ca2a07981 */ /* 0x000f68000c1e9d00 */
[----:B------:R-:W5:Y:S01]  /*7840*/  LDG.E.128.CONSTANT R168, [R168.64] ;  /* 0x0000000ca8a87981 */ /* 0x000f62000c1e9d00 */
[----:B------:R-:W-:Y:S02]  /*7850*/  @!P1 IADD3 R28, R199, 0x2, RZ ;  /* 0x00000002c71c9810 */ /* 0x000fe40007ffe0ff */
        /* <DEDUP_REMOVED lines=11> */
[----:B------:R-:W-:Y:S02]  /*7910*/  @!P1 FSEL R99, R99, RZ, !P2 ;  /* 0x000000ff63639208 */ /* 0x000fe40005000000 */
[----:B------:R-:W-:Y:S02]  /*7920*/  @!P1 ISETP.GE.AND P5, PT, R28, UR16, PT ;  /* 0x000000101c009c0c */ /* 0x000fe4000bfa6270 */
[C---:B------:R-:W-:Y:S02]  /*7930*/  @!P1 ISETP.GE.AND P2, PT, R199.reuse, UR16, PT ;  /* 0x00000010c7009c0c */ /* 0x040fe4000bf46270 */
[----:B------:R-:W-:-:S02]  /*7940*/  @!P1 IADD3 R32, R199, 0x1, RZ ;  /* 0x00000001c7209810 */ /* 0x000fc40007ffe0ff */
[C---:B------:R-:W-:Y:S02]  /*7950*/  @!P1 IADD3 R28, R199.reuse, 0x3, RZ ;  /* 0x00000003c71c9810 */ /* 0x040fe40007ffe0ff */
[----:B------:R-:W-:Y:S02]  /*7960*/  @!P1 FSEL R100, R100, RZ, !P2 ;  /* 0x000000ff64649208 */ /* 0x000fe40005000000 */
[----:B------:R-:W-:Y:S02]  /*7970*/  @!P1 ISETP.GE.AND P3, PT, R32, UR16, PT ;  /* 0x0000001020009c0c */ /* 0x000fe4000bf66270 */
        /* <DEDUP_REMOVED lines=8> */
[----:B------:R-:W-:-:S02]  /*7a00*/  @!P1 ISETP.GE.AND P0, PT, R199, UR16, PT ;  /* 0x00000010c7009c0c */ /* 0x000fc4000bf06270 */
[C---:B------:R-:W-:Y:S02]  /*7a10*/  @!P1 IADD3 R28, R199.reuse, 0x3, RZ ;  /* 0x00000003c71c9810 */ /* 0x040fe40007ffe0ff */
[----:B--2---:R-:W-:Y:S02]  /*7a20*/  @!P1 FSEL R104, R104, RZ, !P0 ;  /* 0x000000ff68689208 */ /* 0x004fe40004000000 */
        /* <DEDUP_REMOVED lines=16> */
[----:B------:R-:W-:Y:S02]  /*7b30*/  @!P1 FSEL R110, R110, RZ, !P6 ;  /* 0x000000ff6e6e9208 */ /* 0x000fe40007000000 */
[----:B------:R-:W-:Y:S02]  /*7b40*/  @!P1 FSEL R111, R111, RZ, !P0 ;  /* 0x000000ff6f6f9208 */ /* 0x000fe40004000000 */
[----:B------:R-:W-:Y:S02]  /*7b50*/  @!P1 ISETP.GE.AND P6, PT, R28, UR16, PT ;  /* 0x000000101c009c0c */ /* 0x000fe4000bfc6270 */
[C---:B------:R-:W-:Y:S02]  /*7b60*/  @!P1 ISETP.GE.AND P0, PT, R199.reuse, UR16, PT ;  /* 0x00000010c7009c0c */ /* 0x040fe4000bf06270 */
[----:B------:R-:W-:Y:S02]  /*7b70*/  @!P1 IADD3 R28, R199, 0x3, RZ ;  /* 0x00000003c71c9810 */ /* 0x000fe40007ffe0ff */
[----:B------:R-:W-:-:S02]  /*7b80*/  @!P1 FSEL R112, R112, RZ, !P0 ;  /* 0x000000ff70709208 */ /* 0x000fc40004000000 */
[----:B------:R-:W-:Y:S02]  /*7b90*/  @!P1 ISETP.GE.AND P0, PT, R28, UR16, PT ;  /* 0x000000101c009c0c */ /* 0x000fe4000bf06270 */
[----:B------:R-:W-:Y:S02]  /*7ba0*/  @!P1 IADD3 R28, R199, 0x1, RZ ;  /* 0x00000001c71c9810 */ /* 0x000fe40007ffe0ff */
[----:B------:R-:W-:Y:S02]  /*7bb0*/  @!P1 FSEL R113, R113, RZ, !P4 ;  /* 0x000000ff71719208 */ /* 0x000fe40006000000 */
[----:B------:R-:W-:Y:S02]  /*7bc0*/  @!P1 ISETP.GE.AND P4, PT, R28, UR16, PT ;  /* 0x000000101c009c0c */ /* 0x000fe4000bf86270 */
[----:B------:R-:W-:Y:S02]  /*7bd0*/  @!P1 IADD3 R28, R199, 0x2, RZ ;  /* 0x00000002c71c9810 */ /* 0x000fe40007ffe0ff */
[----:B------:R-:W-:-:S02]  /*7be0*/  @!P1 FSEL R114, R114, RZ, !P5 ;  /* 0x000000ff72729208 */ /* 0x000fc40006800000 */
[----:B------:R-:W-:Y:S02]  /*7bf0*/  @!P1 FSEL R115, R115, RZ, !P2 ;  /* 0x000000ff73739208 */ /* 0x000fe40005000000 */
[----:B------:R-:W-:Y:S02]  /*7c00*/  @!P1 ISETP.GE.AND P5, PT, R28, UR16, PT ;  /* 0x000000101c009c0c */ /* 0x000fe4000bfa6270 */
[C---:B------:R-:W-:Y:S02]  /*7c10*/  @!P1 ISETP.GE.AND P2, PT, R199.reuse, UR16, PT ;  /* 0x00000010c7009c0c */ /* 0x040fe4000bf46270 */
[----:B------:R-:W-:Y:S02]  /*7c20*/  @!P1 IADD3 R28, R199, 0x3, RZ ;  /* 0x00000003c71c9810 */ /* 0x000fe40007ffe0ff */
[----:B---3--:R-:W-:Y:S02]  /*7c30*/  @!P1 FSEL R116, R116, RZ, !P2 ;  /* 0x000000ff74749208 */ /* 0x008fe40005000000 */
[----:B------:R-:W-:-:S02]  /*7c40*/  @!P1 ISETP.GE.AND P2, PT, R28, UR16, PT ;  /* 0x000000101c009c0c */ /* 0x000fc4000bf46270 */
[----:B------:R-:W-:Y:S02]  /*7c50*/  @!P1 IADD3 R28, R199, 0x1, RZ ;  /* 0x00000001c71c9810 */ /* 0x000fe40007ffe0ff */
[----:B------:R-:W-:Y:S02]  /*7c60*/  @!P1 FSEL R117, R117, RZ, !P3 ;  /* 0x000000ff75759208 */ /* 0x000fe40005800000 */
[----:B------:R-:W-:Y:S02]  /*7c70*/  @!P1 ISETP.GE.AND P3, PT, R28, UR16, PT ;  /* 0x000000101c009c0c */ /* 0x000fe4000bf66270 */
[----:B------:R-:W-:Y:S02]  /*7c80*/  @!P1 IADD3 R28, R199, 0x2, RZ ;  /* 0x00000002c71c9810 */ /* 0x000fe40007ffe0ff */
[----:B------:R-:W-:Y:S02]  /*7c90*/  @!P1 FSEL R118, R118, RZ, !P6 ;  /* 0x000000ff76769208 */ /* 0x000fe40007000000 */
[----:B------:R-:W-:-:S02]  /*7ca0*/  @!P1 FSEL R119, R119, RZ, !P0 ;  /* 0x000000ff77779208 */ /* 0x000fc40004000000 */
[----:B------:R-:W-:Y:S02]  /*7cb0*/  @!P1 ISETP.GE.AND P6, PT, R28, UR16, PT ;  /* 0x000000101c009c0c */ /* 0x000fe4000bfc6270 */
[C---:B------:R-:W-:Y:S02]  /*7cc0*/  @!P1 ISETP.GE.AND P0, PT, R199.reuse, UR16, PT ;  /* 0x00000010c7009c0c */ /* 0x040fe4000bf06270 */
[C---:B------:R-:W-:Y:S02]  /*7cd0*/  @!P1 IADD3 R28, R199.reuse, 0x3, RZ ;  /* 0x00000003c71c9810 */ /* 0x040fe40007ffe0ff */
[----:B------:R-:W-:Y:S02]  /*7ce0*/  @!P1 FSEL R120, R120, RZ, !P0 ;  /* 0x000000ff78789208 */ /* 0x000fe40004000000 */
[----:B------:R-:W-:Y:S02]  /*7cf0*/  @!P1 ISETP.GE.AND P0, PT, R28, UR16, PT ;  /* 0x000000101c009c0c */ /* 0x000fe4000bf06270 */
[----:B------:R-:W-:-:S02]  /*7d00*/  @!P1 IADD3 R28, R199, 0x1, RZ ;  /* 0x00000001c71c9810 */ /* 0x000fc40007ffe0ff */
[----:B------:R-:W-:Y:S02]  /*7d10*/  @!P1 FSEL R121, R121, RZ, !P4 ;  /* 0x000000ff79799208 */ /* 0x000fe40006000000 */
[----:B------:R-:W-:Y:S02]  /*7d20*/  @!P1 ISETP.GE.AND P4, PT, R28, UR16, PT ;  /* 0x000000101c009c0c */ /* 0x000fe4000bf86270 */
[----:B------:R-:W-:Y:S02]  /*7d30*/  @!P1 IADD3 R28, R199, 0x2, RZ ;  /* 0x00000002c71c9810 */ /* 0x000fe40007ffe0ff */
[----:B------:R-:W-:Y:S02]  /*7d40*/  @!P1 FSEL R122, R122, RZ, !P5 ;  /* 0x000000ff7a7a9208 */ /* 0x000fe40006800000 */
[----:B------:R-:W-:Y:S02]  /*7d50*/  @!P1 FSEL R123, R123, RZ, !P2 ;  /* 0x000000ff7b7b9208 */ /* 0x000fe40005000000 */
[----:B------:R-:W-:-:S02]  /*7d60*/  @!P1 ISETP.GE.AND P5, PT, R28, UR16, PT ;  /* 0x000000101c009c0c */ /* 0x000fc4000bfa6270 */
        /* <DEDUP_REMOVED lines=13> */
[----:B----4-:R-:W-:Y:S02]  /*7e40*/  @!P1 FSEL R128, R128, RZ, !P0 ;  /* 0x000000ff80809208 */ /* 0x010fe40004000000 */
        /* <DEDUP_REMOVED lines=32> */
[----:B------:R-:W-:Y:S02]  /*8050*/  @!P1 FSEL R140, R140, RZ, !P2 ;  /* 0x000000ff8c8c9208 */ /* 0x000fe40005000000 */
        /* <DEDUP_REMOVED lines=21> */
[----:B-----5:R-:W-:Y:S02]  /*81b0*/  @!P1 FSEL R148, R148, RZ, !P2 ;  /* 0x000000ff94949208 */ /* 0x020fe40005000000 */
        /* <DEDUP_REMOVED lines=39> */
[----:B------:R-:W-:Y:S02]  /*8430*/  @!P1 IADD3 R28, R199, 0x3, RZ ;  /* 0x00000003c71c9810 */ /* 0x000fe40007ffe0ff */
[----:B------:R-:W-:Y:S02]  /*8440*/  @!P1 FSEL R164, R164, RZ, !P5 ;  /* 0x000000ffa4a49208 */ /* 0x000fe40006800000 */
[----:B------:R-:W-:Y:S02]  /*8450*/  @!P1 ISETP.GE.AND P5, PT, R28, UR16, PT ;  /* 0x000000101c009c0c */ /* 0x000fe4000bfa6270 */
[----:B------:R-:W-:Y:S02]  /*8460*/  @!P1 FSEL R165, R165, RZ, !P3 ;  /* 0x000000ffa5a59208 */ /* 0x000fe40005800000 */
[C---:B------:R-:W-:Y:S02]  /*8470*/  @!P1 IADD3 R28, R199.reuse, 0x2, RZ ;  /* 0x00000002c71c9810 */ /* 0x040fe40007ffe0ff */
[----:B------:R-:W-:-:S02]  /*8480*/  @!P1 ISETP.GE.AND P3, PT, R199, UR16, PT ;  /* 0x00000010c7009c0c */ /* 0x000fc4000bf66270 */
[----:B------:R-:W-:Y:S02]  /*8490*/  @!P1 FSEL R169, R169, RZ, !P4 ;  /* 0x000000ffa9a99208 */ /* 0x000fe40006000000 */
[----:B------:R-:W-:Y:S01]  /*84a0*/  IADD3 R3, R3, 0x4, RZ ;  /* 0x0000000403037810 */ /* 0x000fe20007ffe0ff */
[C---:B------:R-:W-:Y:S01]  /*84b0*/  FMUL.FTZ R37, R93.reuse, R37 ;  /* 0x000000255d257220 */ /* 0x040fe20000410000 */
[----:B------:R-:W-:Y:S01]  /*84c0*/  @!P1 ISETP.GE.AND P4, PT, R28, UR16, PT ;  /* 0x000000101c009c0c */ /* 0x000fe2000bf86270 */
[C---:B------:R-:W-:Y:S01]  /*84d0*/  FMUL.FTZ R41, R93.reuse, R41 ;  /* 0x000000295d297220 */ /* 0x040fe20000410000 */
[----:B------:R-:W-:Y:S01]  /*84e0*/  @!P1 FSEL R168, R168, RZ, !P3 ;  /* 0x000000ffa8a89208 */ /* 0x000fe20005800000 */
[----:B------:R-:W-:Y:S01]  /*84f0*/  FMUL.FTZ R45, R93, R45 ;  /* 0x0000002d5d2d7220 */ /* 0x000fe20000410000 */
[----:B------:R-:W-:Y:S01]  /*8500*/  @!P1 FSEL R167, R167, RZ, !P0 ;  /* 0x000000ffa7a79208 */ /* 0x000fe20004000000 */
        /* <DEDUP_REMOVED lines=28> */
[----:B------:R-:W-:Y:S01]  /*86d0*/  FMUL.FTZ R165, R93, R165 ;  /* 0x000000a55da57220 */ /* 0x000fe20000410000 */
[----:B------:R-:W-:Y:S01]  /*86e0*/  ISETP.GE.AND P0, PT, R3, UR4, PT ;  /* 0x0000000403007c0c */ /* 0x000fe2000bf06270 */
[----:B------:R-:W-:Y:S01]  /*86f0*/  FMUL.FTZ R93, R93, R169 ;  /* 0x000000a95d5d7220 */ /* 0x000fe20000410000 */
[----:B------:R-:W-:Y:S01]  /*8700*/  @!P1 FSEL R166, R166, RZ, !P6 ;  /* 0x000000ffa6a69208 */ /* 0x000fe20007000000 */
[----:B------:R-:W-:Y:S01]  /*8710*/  FFMA.FTZ R37, R92, R36, R37 ;  /* 0x000000245c257223 */ /* 0x000fe20000010025 */
        /* <DEDUP_REMOVED lines=32> */
[----:B------:R-:W-:Y:S01]  /*8920*/  FFMA.FTZ R93, R92, R168, R93 ;  /* 0x000000a85c5d7223 */ /* 0x000fe2000001005d */
[----:B------:R-:W-:Y:S01]  /*8930*/  @!P1 FSEL R163, R163, RZ, !P2 ;  /* 0x000000ffa3a39208 */ /* 0x000fe20005000000 */
[C---:B------:R-:W-:Y:S01]  /*8940*/  FFMA.FTZ R30, R94.reuse, R30, R29 ;  /* 0x0000001e5e1e7223 */ /* 0x040fe2000001001d */
        /* <DEDUP_REMOVED lines=69> */
[----:B------:R-:W-:Y:S02]  /*8da0*/  FFMA.FTZ R95, R95, R171, R94 ;  /* 0x000000ab5f5f7223 */ /* 0x000fe4000001005e */
        /* <DEDUP_REMOVED lines=36> */
[----:B------:R-:W-:Y:S01]  /*8ff0*/  FADD.FTZ R14, R95, R14 ;  /* 0x0000000e5f0e7221 */ /* 0x000fe20000010000 */
[----:B------:R-:W-:Y:S01]  /*9000*/  @P0 CALL.REL.NOINC `(.L_x_21493) ;  /* 0x0000001000000944 */ /* 0x000fe20003c00000 */
[----:B------:R-:W-:Y:S05]  /*9010*/  BRA `(.L_x_21494) ;  /* 0xffffc0d000007947 */ /* 0x000fea000383ffff */
.L_x_21493:
[----:B---3--:R-:W-:Y:S05]  /*9020*/  BSYNC B0 ;  /* 0x0000000000007941 */ /* 0x008fea0003800000 */
.L_x_21492:
[----:B------:R-:W0:Y:S01]  /*9030*/  SHFL.BFLY PT, R3, R12, 0x4, 0x1f ;  /* 0x0c801f000c037f89 */ /* 0x000e2200000e0000 */
[----:B------:R-:W-:Y:S01]  /*9040*/  LOP3.LUT R29, R181, 0xffffffc0, RZ, 0xc0, !PT ;  /* 0xffffffc0b51d7812 */ /* 0x000fe200078ec0ff */
[----:B------:R-:W-:Y:S01]  /*9050*/  BSSY B0, `(.L_x_21495) ;  /* 0x000015c000007945 */ /* 0x000fe20003800000 */
[----:B------:R-:W-:Y:S01]  /*9060*/  LOP3.LUT P0, RZ, R244, 0x7, RZ, 0xc0, !PT ;  /* 0x00000007f4ff7812 */ /* 0x000fe2000780c0ff */
[----:B------:R-:W1:Y:S03]  /*9070*/  SHFL.BFLY PT, R34, R5, 0x4, 0x1f ;  /* 0x0c801f0005227f89 */ /* 0x000e6600000e0000 */
[----:B------:R-:W-:Y:S01]  /*9080*/  ISETP.NE.OR P1, PT, R29, 0x40, P0 ;  /* 0x000000401d00780c */ /* 0x000fe20000725670 */
[----:B------:R-:W3:Y:S04]  /*9090*/  SHFL.BFLY PT, R37, R2, 0x4, 0x1f ;  /* 0x0c801f0002257f89 */ /* 0x000ee800000e0000 */
[----:B------:R-:W4:Y:S04]  /*90a0*/  SHFL.BFLY PT, R0, R13, 0x4, 0x1f ;  /* 0x0c801f000d007f89 */ /* 0x000f2800000e0000 */
[----:B------:R-:W2:Y:S04]  /*90b0*/  SHFL.BFLY PT, R35, R4, 0x4, 0x1f ;  /* 0x0c801f0004237f89 */ /* 0x000ea800000e0000 */
[----:B--2---:R-:W2:Y:S01]  /*90c0*/  SHFL.BFLY PT, R33, R6, 0x4, 0x1f ;  /* 0x0c801f0006217f89 */ /* 0x004ea200000e0000 */
        /* <DEDUP_REMOVED lines=8> */
[----:B------:R-:W-:-:S03]  /*9150*/  FADD.FTZ R35, R35, R4 ;  /* 0x0000000423237221 */ /* 0x000fc60000010000 */
[----:B------:R-:W4:Y:S01]  /*9160*/  SHFL.BFLY PT, R13, R184, 0x4, 0x1f ;  /* 0x0c801f00b80d7f89 */ /* 0x000f2200000e0000 */
[----:B--2---:R-:W-:-:S03]  /*9170*/  FADD.FTZ R33, R33, R6 ;  /* 0x0000000621217221 */ /* 0x004fc60000010000 */
[----:B------:R-:W2:Y:S04]  /*9180*/  SHFL.BFLY PT, R32, R7, 0x4, 0x1f ;  /* 0x0c801f0007207f89 */ /* 0x000ea800000e0000 */
[----:B------:R-:W2:Y:S01]  /*9190*/  SHFL.BFLY PT, R28, R11, 0x4, 0x1f ;  /* 0x0c801f000b1c7f89 */ /* 0x000ea200000e0000 */
[----:B0-----:R-:W-:Y:S02]  /*91a0*/  FADD.FTZ R31, R31, R8 ;  /* 0x000000081f1f7221 */ /* 0x001fe40000010000 */
[----:B-1----:R-:W-:Y:S01]  /*91b0*/  FADD.FTZ R194, R3, R194 ;  /* 0x000000c203c27221 */ /* 0x002fe20000010000 */
[----:B------:R-:W0:Y:S01]  /*91c0*/  SHFL.BFLY PT, R29, R10, 0x4, 0x1f ;  /* 0x0c801f000a1d7f89 */ /* 0x000e2200000e0000 */
[----:B---3--:R-:W-:-:S03]  /*91d0*/  FADD.FTZ R176, R5, R176 ;  /* 0x000000b005b07221 */ /* 0x008fc60000010000 */
[----:B------:R-:W1:Y:S01]  /*91e0*/  SHFL.BFLY PT, R3, R172, 0x4, 0x1f ;  /* 0x0c801f00ac037f89 */ /* 0x000e6200000e0000 */
[----:B----4-:R-:W-:-:S03]  /*91f0*/  FADD.FTZ R193, R2, R193 ;  /* 0x000000c102c17221 */ /* 0x010fc60000010000 */
[----:B------:R-:W3:Y:S01]  /*9200*/  SHFL.BFLY PT, R30, R9, 0x4, 0x1f ;  /* 0x0c801f00091e7f89 */ /* 0x000ee200000e0000 */
[----:B------:R-:W-:-:S03]  /*9210*/  FADD.FTZ R184, R13, R184 ;  /* 0x000000b80db87221 */ /* 0x000fc60000010000 */
[----:B------:R-:W4:Y:S01]  /*9220*/  SHFL.BFLY PT, R50, R177, 0x4, 0x1f ;  /* 0x0c801f00b1327f89 */ /* 0x000f2200000e0000 */
[----:B--2---:R-:W-:-:S03]  /*9230*/  FADD.FTZ R32, R32, R7 ;  /* 0x0000000720207221 */ /* 0x004fc60000010000 */
[----:B------:R-:W2:Y:S01]  /*9240*/  SHFL.BFLY PT, R4, R173, 0x4, 0x1f ;  /* 0x0c801f00ad047f89 */ /* 0x000ea200000e0000 */
[----:B------:R-:W-:-:S03]  /*9250*/  FADD.FTZ R28, R28, R11 ;  /* 0x0000000b1c1c7221 */ /* 0x000fc60000010000 */
        /* <DEDUP_REMOVED lines=11> */
[----:B------:R-:W-:-:S03]  /*9310*/  FADD.FTZ R51, R6, R25 ;  /* 0x0000001906337221 */ /* 0x000fc60000010000 */
        /* <DEDUP_REMOVED lines=208> */
[----:B----4-:R-:W-:Y:S01]  /*a020*/  FADD.FTZ R37, R53, R42 ;  /* 0x0000002a35257221 */ /* 0x010fe20000010000 */
[----:B------:R-:W-:Y:S02]  /*a030*/  SHF.R.S32.HI R42, RZ, 0x1f, R181 ;  /* 0x0000001fff2a7819 */ /* 0x000fe400000114b5 */
[----:B------:R-:W4:Y:S01]  /*a040*/  SHFL.BFLY PT, R35, R192, 0x1, 0x1f ;  /* 0x0c201f00c0237f89 */ /* 0x000f2200000e0000 */
[----:B------:R-:W-:-:S03]  /*a050*/  FADD.FTZ R28, R174, R33 ;  /* 0x00000021ae1c7221 */ /* 0x000fc60000010000 */
[----:B------:R-:W4:Y:S01]  /*a060*/  SHFL.BFLY PT, R36, R191, 0x1, 0x1f ;  /* 0x0c201f00bf247f89 */ /* 0x000f2200000e0000 */
[----:B------:R-:W-:-:S03]  /*a070*/  FADD.FTZ R33, R34, R39 ;  /* 0x0000002722217221 */ /* 0x000fc60000010000 */
[----:B------:R-:W4:Y:S01]  /*a080*/  SHFL.BFLY PT, R41, R38, 0x1, 0x1f ;  /* 0x0c201f0026297f89 */ /* 0x000f2200000e0000 */
[----:B0-----:R-:W-:Y:S01]  /*a090*/  FADD.FTZ R39, R56, R45 ;  /* 0x0000002d38277221 */ /* 0x001fe20000010000 */
[----:B------:R-:W-:Y:S02]  /*a0a0*/  LEA.HI R45, R42, R181, RZ, 0x5 ;  /* 0x000000b52a2d7211 */ /* 0x000fe400078f28ff */
[----:B------:R-:W0:Y:S01]  /*a0b0*/  SHFL.BFLY PT, R43, R40, 0x1, 0x1f ;  /* 0x0c201f00282b7f89 */ /* 0x000e2200000e0000 */
[----:B-1----:R-:W-:Y:S01]  /*a0c0*/  FADD.FTZ R18, R194, R25 ;  /* 0x00000019c2127221 */ /* 0x002fe20000010000 */
[----:B------:R-:W-:Y:S02]  /*a0d0*/  SHF.R.S32.HI R49, RZ, 0x5, R45 ;  /* 0x00000005ff317819 */ /* 0x000fe4000001142d */
[----:B------:R-:W1:Y:S01]  /*a0e0*/  SHFL.BFLY PT, R44, R55, 0x1, 0x1f ;  /* 0x0c201f00372c7f89 */ /* 0x000e6200000e0000 */
[----:B---3--:R-:W-:Y:S02]  /*a0f0*/  FADD.FTZ R25, R176, R29 ;  /* 0x0000001db0197221 */ /* 0x008fe40000010000 */
[----:B------:R-:W-:Y:S01]  /*a100*/  IMAD R49, R49, 0xc0, RZ ;  /* 0x000000c031317824 */ /* 0x000fe200078e02ff */
        /* <DEDUP_REMOVED lines=20> */
[----:B------:R-:W-:Y:S01]  /*a250*/  BAR.SYNC.DEFER_BLOCKING 0x0 ;  /* 0x0000000000007b1d */ /* 0x000fe20000010000 */
[----:B------:R-:W-:Y:S02]  /*a260*/  FADD.FTZ R43, R63, R54 ;  /* 0x000000363f2b7221 */ /* 0x000fe40000010000 */
[----:B0-----:R-:W-:Y:S02]  /*a270*/  FADD.FTZ R44, R65, R58 ;  /* 0x0000003a412c7221 */ /* 0x001fe40000010000 */
[----:B-1----:R-:W-:Y:S02]  /*a280*/  FADD.FTZ R45, R67, R60 ;  /* 0x0000003c432d7221 */ /* 0x002fe40000010000 */
[----:B---3--:R-:W-:Y:S02]  /*a290*/  FADD.FTZ R46, R69, R62 ;  /* 0x0000003e452e7221 */ /* 0x008fe40000010000 */
[----:B--2---:R-:W-:Y:S02]  /*a2a0*/  FADD.FTZ R47, R71, R64 ;  /* 0x00000040472f7221 */ /* 0x004fe40000010000 */
[----:B----4-:R-:W-:Y:S01]  /*a2b0*/  FADD.FTZ R48, R73, R66 ;  /* 0x0000004249307221 */ /* 0x010fe20000010000 */
        /* <DEDUP_REMOVED lines=53> */
.L_x_21496:
[----:B------:R-:W-:Y:S05]  /*a610*/  BSYNC B0 ;  /* 0x0000000000007941 */ /* 0x000fea0003800000 */
.L_x_21495:
[----:B------:R-:W-:Y:S01]  /*a620*/  BAR.SYNC.DEFER_BLOCKING 0x0 ;  /* 0x0000000000007b1d */ /* 0x000fe20000010000 */
[----:B------:R-:W-:-:S02]  /*a630*/  ISETP.GT.OR P1, PT, R181, 0x3f, P0 ;  /* 0x0000003fb500780c */ /* 0x000fc40000724670 */
[----:B------:R-:W-:-:S03]  /*a640*/  LOP3.LUT R91, R181, 0xffffffe0, RZ, 0xc0, !PT ;  /* 0xffffffe0b55b7812 */ /* 0x000fc600078ec0ff */
        /* <DEDUP_REMOVED lines=10> */
[----:B------:R-:W4:Y:S04]  /*a6f0*/  LDS R57, [R90.X4+0x370] ;  /* 0x000370005a397984 */ /* 0x000f280000004800 */
[----:B------:R-:W4:Y:S04]  /*a700*/  LDS R54, [R90.X4+0x380] ;  /* 0x000380005a367984 */ /* 0x000f280000004800 */
[----:B------:R-:W4:Y:S04]  /*a710*/  LDS R59, [R90.X4+0x390] ;  /* 0x000390005a3b7984 */ /* 0x000f280000004800 */
[----:B------:R-:W4:Y:S04]  /*a720*/  LDS R56, [R90.X4+0x400] ;  /* 0x000400005a387984 */ /* 0x000f280000004800 */
        /* <DEDUP_REMOVED lines=87> */
.L_x_21498:
[----:B------:R-:W-:Y:S05]  /*aca0*/  BSYNC B0 ;  /* 0x0000000000007941 */ /* 0x000fea0003800000 */
.L_x_21497:
[----:B------:R-:W-:Y:S01]  /*acb0*/  BAR.SYNC.DEFER_BLOCKING 0x0 ;  /* 0x0000000000007b1d */ /* 0x000fe20000010000 */
[----:B------:R-:W-:Y:S02]  /*acc0*/  ISETP.NE.OR P1, PT, R91, 0x20, P0 ;  /* 0x000000205b00780c */ /* 0x000fe40000725670 */
[----:B------:R-:W-:-:S03]  /*acd0*/  IADD3 R52, R181, 0x1f, RZ ;  /* 0x0000001fb5347810 */ /* 0x000fc60007ffe0ff */
[----:B------:R-:W-:Y:S08]  /*ace0*/  BSSY B0, `(.L_x_21499) ;  /* 0x0000035000007945 */ /* 0x000ff00003800000 */
[----:B------:R-:W-:Y:S05]  /*acf0*/  @P1 BRA `(.L_x_21500) ;  /* 0x0000033000001947 */ /* 0x000fea0003800000 */
[----:B0-----:R-:W-:-:S04]  /*ad00*/  SHF.R.S32.HI R51, RZ, 0x1f, R244 ;  /* 0x0000001fff337819 */ /* 0x001fc800000114f4 */
[----:B------:R-:W-:-:S04]  /*ad10*/  LEA.HI R50, R51, R244, RZ, 0x3 ;  /* 0x000000f433327211 */ /* 0x000fc800078f18ff */
[----:B------:R-:W-:-:S05]  /*ad20*/  LEA.HI.SX32 R51, R50, R49, 0x1d ;  /* 0x0000003132337211 */ /* 0x000fca00078feaff */
        /* <DEDUP_REMOVED lines=48> */
.L_x_21500:
[----:B------:R-:W-:Y:S05]  /*b030*/  BSYNC B0 ;  /* 0x0000000000007941 */ /* 0x000fea0003800000 */
.L_x_21499:
[----:B------:R-:W-:Y:S01]  /*b040*/  BAR.SYNC.DEFER_BLOCKING 0x0 ;  /* 0x0000000000007b1d */ /* 0x000fe20000010000 */
[----:B------:R-:W-:-:S02]  /*b050*/  ISETP.GT.OR P1, PT, R181, 0x1f, P0 ;  /* 0x0000001fb500780c */ /* 0x000fc40000724670 */
[----:B------:R-:W-:-:S03]  /*b060*/  ISETP.GT.U32.AND P2, PT, R52, 0x3e, PT ;  /* 0x0000003e3400780c */ /* 0x000fc60003f44070 */
        /* <DEDUP_REMOVED lines=101> */
.L_x_21502:
[----:B------:R-:W-:Y:S05]  /*b6c0*/  BSYNC B0 ;  /* 0x0000000000007941 */ /* 0x000fea0003800000 */
.L_x_21501:
[----:B------:R-:W-:Y:S06]  /*b6d0*/  BAR.SYNC.DEFER_BLOCKING 0x0 ;  /* 0x0000000000007b1d */ /* 0x000fec0000010000 */
[----:B------:R-:W-:Y:S05]  /*b6e0*/  @P2 EXIT ;  /* 0x000000000000294d */ /* 0x000fea0003800000 */
[----:B------:R-:W-:Y:S05]  /*b6f0*/  @P0 EXIT ;  /* 0x000000000000094d */ /* 0x000fea0003800000 */
[----:B------:R-:W1:Y:S01]  /*b700*/  S2UR UR4, SR_CTAID.Y ;  /* 0x00000000000479c3 */ /* 0x000e620000002600 */
[----:B------:R-:W-:Y:S01]  /*b710*/  ULDC UR8, c[0x0][0x14] ;  /* 0x0000050000087ab9 */ /* 0x000fe20000000800 */
[----:B------:R-:W-:Y:S01]  /*b720*/  SHF.R.S32.HI R49, RZ, 0x1f, R244 ;  /* 0x0000001fff317819 */ /* 0x000fe200000114f4 */
[----:B------:R-:W-:-:S02]  /*b730*/  ULDC UR7, c[0x0][0xc] ;  /* 0x0000030000077ab9 */ /* 0x000fc40000000800 */
[----:B------:R-:W-:Y:S01]  /*b740*/  UIMAD UR8, UR8, 0xc0, URZ ;  /* 0x000000c0080878a4 */ /* 0x000fe2000f8e023f */
[----:B------:R-:W-:Y:S02]  /*b750*/  LEA.HI R49, R49, R244, RZ, 0x3 ;  /* 0x000000f431317211 */ /* 0x000fe400078f18ff */
[----:B------:R-:W2:Y:S02]  /*b760*/  S2UR UR6, SR_CTAID.Z ;  /* 0x00000000000679c3 */ /* 0x000ea40000002700 */
[----:B------:R-:W-:-:S04]  /*b770*/  SHF.R.S32.HI R49, RZ, 0x3, R49 ;  /* 0x00000003ff317819 */ /* 0x000fc80000011431 */
[C---:B0-----:R-:W-:Y:S02]  /*b780*/  IADD3 R51, R49.reuse, 0x8, RZ ;  /* 0x0000000831337810 */ /* 0x041fe40007ffe0ff */
[----:B------:R-:W0:Y:S01]  /*b790*/  S2UR UR5, SR_CTAID.X ;  /* 0x00000000000579c3 */ /* 0x000e220000002500 */
[C---:B------:R-:W-:Y:S02]  /*b7a0*/  IADD3 R52, R49.reuse, 0xc, RZ ;  /* 0x0000000c31347810 */ /* 0x040fe40007ffe0ff */
[C---:B------:R-:W-:Y:S02]  /*b7b0*/  IADD3 R50, R49.reuse, 0x4, RZ ;  /* 0x0000000431327810 */ /* 0x040fe40007ffe0ff */
[C---:B------:R-:W-:Y:S02]  /*b7c0*/  IADD3 R61, R49.reuse, 0x1c, RZ ;  /* 0x0000001c313d7810 */ /* 0x040fe40007ffe0ff */
[C---:B------:R-:W-:Y:S01]  /*b7d0*/  IADD3 R69, R49.reuse, 0x2c, RZ ;  /* 0x0000002c31457810 */ /* 0x040fe20007ffe0ff */
[----:B-1----:R-:W-:Y:S01]  /*b7e0*/  UIMAD UR7, UR4, UR7, URZ ;  /* 0x00000007040772a4 */ /* 0x002fe2000f8e023f */
[----:B------:R-:W-:-:S02]  /*b7f0*/  IADD3 R77, R49, 0x3c, RZ ;  /* 0x0000003c314d7810 */ /* 0x000fc40007ffe0ff */
[C---:B------:R-:W-:Y:S02]  /*b800*/  IADD3 R85, R49.reuse, 0x4c, RZ ;  /* 0x0000004c31557810 */ /* 0x040fe40007ffe0ff */
[C---:B------:R-:W-:Y:S02]  /*b810*/  IADD3 R93, R49.reuse, 0x5c, RZ ;  /* 0x0000005c315d7810 */ /* 0x040fe40007ffe0ff */
[C---:B------:R-:W-:Y:S01]  /*b820*/  IADD3 R101, R49.reuse, 0x6c, RZ ;  /* 0x0000006c31657810 */ /* 0x040fe20007ffe0ff */
[----:B--2---:R-:W-:Y:S01]  /*b830*/  UIMAD UR4, UR6, 0xc0, URZ ;  /* 0x000000c0060478a4 */ /* 0x004fe2000f8e023f */
[C---:B------:R-:W-:Y:S01]  /*b840*/  IADD3 R109, R49.reuse, 0x7c, RZ ;  /* 0x0000007c316d7810 */ /* 0x040fe20007ffe0ff */
[----:B------:R-:W-:Y:S01]  /*b850*/  UIMAD UR6, UR7, UR8, URZ ;  /* 0x00000008070672a4 */ /* 0x000fe2000f8e023f */
[C---:B------:R-:W-:Y:S01]  /*b860*/  IADD3 R117, R49.reuse, 0x8c, RZ ;  /* 0x0000008c31757810 */ /* 0x040fe20007ffe0ff */
[----:B------:R-:W-:Y:S01]  /*b870*/  USHF.R.S32.HI UR7, URZ, 0x1f, UR4 ;  /* 0x0000001f3f077899 */ /* 0x000fe20008011404 */
[----:B------:R-:W-:Y:S01]  /*b880*/  IADD3 R125, R49, 0x9c, RZ ;  /* 0x0000009c317d7810 */ /* 0x000fe20007ffe0ff */
[----:B------:R-:W-:-:S02]  /*b890*/  USHF.R.S32.HI UR9, URZ, 0x1f, UR6 ;  /* 0x0000001f3f097899 */ /* 0x000fc40008011406 */
[----:B0-----:R-:W-:-:S04]  /*b8a0*/  UIMAD UR5, UR5, UR8, URZ ;  /* 0x00000008050572a4 */ /* 0x001fc8000f8e023f */
        /* <DEDUP_REMOVED lines=9> */
[----:B------:R-:W-:Y:S02]  /*b940*/  LEA R56, P2, R57, c[0x0][0x170], 0x2 ;  /* 0x00005c0039387a11 */ /* 0x000fe400078410ff */
[----:B------:R-:W-:Y:S02]  /*b950*/  LEA R54, P3, R55, c[0x0][0x170], 0x2 ;  /* 0x00005c0037367a11 */ /* 0x000fe400078610ff */
[----:B------:R-:W-:Y:S02]  /*b960*/  LEA.HI.X.SX32 R62, R50, UR7, 0x1, P1 ;  /* 0x00000007323e7c11 */ /* 0x000fe400088f0eff */
[----:B------:R-:W-:Y:S02]  /*b970*/  LEA.HI.X.SX32 R64, R49, UR7, 0x1, P0 ;  /* 0x0000000731407c11 */ /* 0x000fe400080f0eff */
[----:B------:R-:W-:-:S02]  /*b980*/  LEA R52, P0, R53, c[0x0][0x170], 0x2 ;  /* 0x00005c0035347a11 */ /* 0x000fc400078010ff */
[----:B------:R-:W-:Y:S02]  /*b990*/  LEA R50, P1, R59, c[0x0][0x170], 0x2 ;  /* 0x00005c003b327a11 */ /* 0x000fe400078210ff */
[----:B------:R-:W-:Y:S02]  /*b9a0*/  LEA.HI.X R57, R57, c[0x0][0x174], R60, 0x2, P2 ;  /* 0x00005d0039397a11 */ /* 0x000fe400010f143c */
[----:B------:R-:W-:Y:S02]  /*b9b0*/  LEA.HI.X R55, R55, c[0x0][0x174], R58, 0x2, P3 ;  /* 0x00005d0037377a11 */ /* 0x000fe400018f143a */
[C---:B------:R-:W-:Y:S02]  /*b9c0*/  IADD3 R58, R49.reuse, 0x10, RZ ;  /* 0x00000010313a7810 */ /* 0x040fe40007ffe0ff */
[----:B------:R-:W-:Y:S02]  /*b9d0*/  IADD3 R60, R49, 0x18, RZ ;  /* 0x00000018313c7810 */ /* 0x000fe40007ffe0ff */
[----:B------:R-:W-:-:S02]  /*b9e0*/  LEA.HI.X R53, R53, c[0x0][0x174], R64, 0x2, P0 ;  /* 0x00005d0035357a11 */ /* 0x000fc400000f1440 */
[----:B------:R-:W-:Y:S02]  /*b9f0*/  LEA.HI.X R51, R59, c[0x0][0x174], R62, 0x2, P1 ;  /* 0x00005d003b337a11 */ /* 0x000fe400008f143e */
[----:B------:R-:W-:Y:S01]  /*ba00*/  IADD3 R59, R49, 0x14, RZ ;  /* 0x00000014313b7810 */ /* 0x000fe20007ffe0ff */
[----:B------:R-:W-:Y:S01]  /*ba10*/  STG.E [R52.64], R0 ;  /* 0x0000000034007986 */ /* 0x000fe2000c10190c */
        /* <DEDUP_REMOVED lines=10> */
[----:B------:R-:W-:Y:S02]  /*bac0*/  LEA R58, P0, R67, c[0x0][0x170], 0x2 ;  /* 0x00005c00433a7a11 */ /* 0x000fe400078010ff */
[----:B------:R-:W-:Y:S02]  /*bad0*/  LEA R62, P2, R63, c[0x0][0x170], 0x2 ;  /* 0x00005c003f3e7a11 */ /* 0x000fe400078410ff */
[----:B------:R-:W-:Y:S02]  /*bae0*/  LEA R60, P3, R66, c[0x0][0x170], 0x2 ;  /* 0x00005c00423c7a11 */ /* 0x000fe400078610ff */
[----:B------:R-:W-:-:S02]  /*baf0*/  LEA.HI.X.SX32 R70, R59, UR7, 0x1, P1 ;  /* 0x000000073b467c11 */ /* 0x000fc400088f0eff */
        /* <DEDUP_REMOVED lines=23> */
[----:B------:R-:W-:Y:S02]  /*bc70*/  LEA.HI.X R69, R75, c[0x0][0x174], R76, 0x2, P2 ;  /* 0x00005d004b457a11 */ /* 0x000fe400010f144c */
[----:B------:R-:W-:Y:S02]  /*bc80*/  LEA R72, P0, R73, c[0x0][0x170], 0x2 ;  /* 0x00005c0049487a11 */ /* 0x000fe400078010ff */
[----:B------:R-:W-:Y:S02]  /*bc90*/  LEA.HI.X R67, R74, c[0x0][0x174], R67, 0x2, P3 ;  /* 0x00005d004a437a11 */ /* 0x000fe400018f1443 */
[C---:B------:R-:W-:Y:S02]  /*bca0*/  IADD3 R75, R49.reuse, 0x34, RZ ;  /* 0x00000034314b7810 */ /* 0x040fe40007ffe0ff */
[C---:B------:R-:W-:Y:S02]  /*bcb0*/  IADD3 R76, R49.reuse, 0x38, RZ ;  /* 0x00000038314c7810 */ /* 0x040fe40007ffe0ff */
[----:B------:R-:W-:-:S02]  /*bcc0*/  IADD3 R74, R49, 0x30, RZ ;  /* 0x00000030314a7810 */ /* 0x000fc40007ffe0ff */
[----:B------:R-:W-:Y:S02]  /*bcd0*/  LEA.HI.X R71, R71, c[0x0][0x174], R78, 0x2, P1 ;  /* 0x00005d0047477a11 */ /* 0x000fe400008f144e */
        /* <DEDUP_REMOVED lines=11> */
[----:B------:R-:W-:Y:S01]  /*bd90*/  LEA.HI.X.SX32 R75, R77, UR7, 0x1, P3 ;  /* 0x000000074d4b7c11 */ /* 0x000fe200098f0eff */
[----:B------:R-:W-:Y:S01]  /*bda0*/  STG.E [R66.64], R12 ;  /* 0x0000000c42007986 */ /* 0x000fe2000c10190c */
        /* <DEDUP_REMOVED lines=126> */
[----:B------:R-:W-:Y:S01]  /*c590*/  IADD3 R133, P0, R122, UR4, RZ ;  /* 0x000000047a857c10 */ /* 0x000fe2000ff1e0ff */
[----:B------:R-:W-:Y:S01]  /*c5a0*/  STG.E [R120.64], R33 ;  /* 0x0000002178007986 */ /* 0x000fe2000c10190c */
[----:B------:R-:W-:Y:S02]  /*c5b0*/  IADD3 R131, P1, R123, UR4, RZ ;  /* 0x000000047b837c10 */ /* 0x000fe4000ff3e0ff */
[----:B------:R-:W-:Y:S01]  /*c5c0*/  IADD3 R127, P2, R124, UR4, RZ ;  /* 0x000000047c7f7c10 */ /* 0x000fe2000ff5e0ff */
[----:B------:R-:W-:Y:S01]  /*c5d0*/  STG.E [R118.64], R34 ;  /* 0x0000002276007986 */ /* 0x000fe2000c10190c */
[----:B------:R-:W-:-:S02]  /*c5e0*/  IADD3 R129, P3, R125, UR4, RZ ;  /* 0x000000047d817c10 */ /* 0x000fc4000ff7e0ff */
        /* <DEDUP_REMOVED lines=8> */
[----:B------:R-:W-:Y:S02]  /*c670*/  LEA.HI.X.SX32 R130, R125, UR7, 0x1, P3 ;  /* 0x000000077d827c11 */ /* 0x000fe400098f0eff */
[----:B------:R-:W-:Y:S02]  /*c680*/  LEA R128, P3, R129, c[0x0][0x170], 0x2 ;  /* 0x00005c0081807a11 */ /* 0x000fe400078610ff */
[----:B------:R-:W-:Y:S02]  /*c690*/  LEA.HI.X R123, R133, c[0x0][0x174], R136, 0x2, P0 ;  /* 0x00005d00857b7a11 */ /* 0x000fe400000f1488 */
[----:B------:R-:W-:Y:S02]  /*c6a0*/  LEA.HI.X R125, R131, c[0x0][0x174], R134, 0x2, P1 ;  /* 0x00005d00837d7a11 */ /* 0x000fe400008f1486 */
[----:B------:R-:W-:Y:S01]  /*c6b0*/  LEA.HI.X R127, R127, c[0x0][0x174], R132, 0x2, P2 ;  /* 0x00005d007f7f7a11 */ /* 0x000fe200010f1484 */
[----:B------:R-:W-:Y:S01]  /*c6c0*/  STG.E [R122.64], R37 ;  /* 0x000000257a007986 */ /* 0x000fe2000c10190c */
[----:B------:R-:W-:-:S02]  /*c6d0*/  IADD3 R133, R49, 0xac, RZ ;  /* 0x000000ac31857810 */ /* 0x000fc40007ffe0ff */
[C---:B------:R-:W-:Y:S01]  /*c6e0*/  IADD3 R131, R49.reuse, 0xa4, RZ ;  /* 0x000000a431837810 */ /* 0x040fe20007ffe0ff */
[----:B------:R-:W-:Y:S01]  /*c6f0*/  STG.E [R124.64], R38 ;  /* 0x000000267c007986 */ /* 0x000fe2000c10190c */
[----:B------:R-:W-:Y:S02]  /*c700*/  IADD3 R132, R49, 0xa8, RZ ;  /* 0x000000a831847810 */ /* 0x000fe40007ffe0ff */
[----:B------:R-:W-:Y:S01]  /*c710*/  LEA.HI.X R129, R129, c[0x0][0x174], R130, 0x2, P3 ;  /* 0x00005d0081817a11 */ /* 0x000fe200018f1482 */
        /* <DEDUP_REMOVED lines=10> */
[----:B------:R-:W-:-:S02]  /*c7c0*/  LEA R136, P3, R137, c[0x0][0x170], 0x2 ;  /* 0x00005c0089887a11 */ /* 0x000fc400078610ff */
[----:B------:R-:W-:Y:S02]  /*c7d0*/  LEA R132, P1, R139, c[0x0][0x170], 0x2 ;  /* 0x00005c008b847a11 */ /* 0x000fe400078210ff */
[----:B------:R-:W-:Y:S02]  /*c7e0*/  LEA R134, P2, R135, c[0x0][0x170], 0x2 ;  /* 0x00005c0087867a11 */ /* 0x000fe400078410ff */
[----:B------:R-:W-:Y:S02]  /*c7f0*/  LEA.HI.X.SX32 R144, R130, UR7, 0x1, P0 ;  /* 0x0000000782907c11 */ /* 0x000fe400080f0eff */
[----:B------:R-:W-:Y:S02]  /*c800*/  LEA R130, P0, R141, c[0x0][0x170], 0x2 ;  /* 0x00005c008d827a11 */ /* 0x000fe400078010ff */
[----:B------:R-:W-:Y:S02]  /*c810*/  LEA.HI.X R137, R137, c[0x0][0x174], R138, 0x2, P3 ;  /* 0x00005d0089897a11 */ /* 0x000fe400018f148a */
[----:B------:R-:W-:-:S02]  /*c820*/  LEA.HI.X R133, R139, c[0x0][0x174], R142, 0x2, P1 ;  /* 0x00005d008b857a11 */ /* 0x000fc400008f148e */
[----:B------:R-:W-:Y:S02]  /*c830*/  LEA.HI.X R135, R135, c[0x0][0x174], R140, 0x2, P2 ;  /* 0x00005d0087877a11 */ /* 0x000fe400010f148c */
[C---:B------:R-:W-:Y:S02]  /*c840*/  IADD3 R138, R49.reuse, 0xb0, RZ ;  /* 0x000000b0318a7810 */ /* 0x040fe40007ffe0ff */
[C---:B------:R-:W-:Y:S02]  /*c850*/  IADD3 R139, R49.reuse, 0xb4, RZ ;  /* 0x000000b4318b7810 */ /* 0x040fe40007ffe0ff */
[----:B------:R-:W-:Y:S02]  /*c860*/  IADD3 R140, R49, 0xb8, RZ ;  /* 0x000000b8318c7810 */ /* 0x000fe40007ffe0ff */
[----:B------:R-:W-:Y:S02]  /*c870*/  LEA.HI.X R131, R141, c[0x0][0x174], R144, 0x2, P0 ;  /* 0x00005d008d837a11 */ /* 0x000fe400000f1490 */
[----:B------:R-:W-:-:S02]  /*c880*/  IADD3 R49, R49, 0xbc, RZ ;  /* 0x000000bc31317810 */ /* 0x000fc40007ffe0ff */
[----:B------:R-:W-:Y:S01]  /*c890*/  IADD3 R147, P0, R138, UR4, RZ ;  /* 0x000000048a937c10 */ /* 0x000fe2000ff1e0ff */
[----:B------:R-:W-:Y:S01]  /*c8a0*/  STG.E [R130.64], R41 ;  /* 0x0000002982007986 */ /* 0x000fe2000c10190c */
[----:B------:R-:W-:Y:S02]  /*c8b0*/  IADD3 R141, P1, R139, UR4, RZ ;  /* 0x000000048b8d7c10 */ /* 0x000fe4000ff3e0ff */
[----:B------:R-:W-:Y:S01]  /*c8c0*/  IADD3 R143, P2, R140, UR4, RZ ;  /* 0x000000048c8f7c10 */ /* 0x000fe2000ff5e0ff */
[----:B------:R-:W-:Y:S01]  /*c8d0*/  STG.E [R132.64], R42 ;  /* 0x0000002a84007986 */ /* 0x000fe2000c10190c */
[----:B------:R-:W-:Y:S02]  /*c8e0*/  IADD3 R145, P3, R49, UR4, RZ ;  /* 0x0000000431917c10 */ /* 0x000fe4000ff7e0ff */
[----:B------:R-:W-:Y:S01]  /*c8f0*/  LEA.HI.X.SX32 R152, R138, UR7, 0x1, P0 ;  /* 0x000000078a987c11 */ /* 0x000fe200080f0eff */
[----:B------:R-:W-:Y:S01]  /*c900*/  STG.E [R134.64], R43 ;  /* 0x0000002b86007986 */ /* 0x000fe2000c10190c */
[----:B------:R-:W-:-:S02]  /*c910*/  LEA.HI.X.SX32 R150, R139, UR7, 0x1, P1 ;  /* 0x000000078b967c11 */ /* 0x000fc400088f0eff */
[----:B------:R-:W-:Y:S01]  /*c920*/  LEA.HI.X.SX32 R148, R140, UR7, 0x1, P2 ;  /* 0x000000078c947c11 */ /* 0x000fe200090f0eff */
[----:B------:R-:W-:Y:S01]  /*c930*/  STG.E [R136.64], R44 ;  /* 0x0000002c88007986 */ /* 0x000fe2000c10190c */
[----:B------:R-:W-:Y:S02]  /*c940*/  LEA R138, P0, R147, c[0x0][0x170], 0x2 ;  /* 0x00005c00938a7a11 */ /* 0x000fe400078010ff */
[----:B------:R-:W-:Y:S02]  /*c950*/  LEA R140, P1, R141, c[0x0][0x170], 0x2 ;  /* 0x00005c008d8c7a11 */ /* 0x000fe400078210ff */
[----:B------:R-:W-:Y:S02]  /*c960*/  LEA.HI.X.SX32 R146, R49, UR7, 0x1, P3 ;  /* 0x0000000731927c11 */ /* 0x000fe400098f0eff */
[----:B------:R-:W-:Y:S02]  /*c970*/  LEA R142, P2, R143, c[0x0][0x170], 0x2 ;  /* 0x00005c008f8e7a11 */ /* 0x000fe400078410ff */
        /* <DEDUP_REMOVED lines=10> */
.L_x_21503:
        /* <DEDUP_REMOVED lines=14> */
.L_x_25544:


//--------------------- .text._ZN4vllm25paged_attention_v2_kernelIffLi128ELi32ELi128ELNS_18Fp8KVCacheDataTypeE0ELb0ELi512EEEvPfS2_PT_PKS3_PKT0_S9_ifPKiSB_iPKfiiiSD_SD_iiiii --------------------------
	.section	.text._ZN4vllm25paged_attention_v2_kernelIffLi128ELi32ELi128ELNS_18Fp8KVCacheDataTypeE0ELb0ELi512EEEvPfS2_PT_PKS3_PKT0_S9_ifPKiSB_iPKfiiiSD_SD_iiiii,"ax",@progbits
	.sectioninfo	@"SHI_REGISTERS=168"
	.align	128
        .global         _ZN4vllm25paged_attention_v2_kernelIffLi128ELi32ELi128ELNS_18Fp8KVCacheDataTypeE0ELb0ELi512EEEvPfS2_PT_PKS3_PKT0_S9_ifPKiSB_iPKfiiiSD_SD_iiiii
        .type           _ZN4vllm25paged_attention_v2_kernelIffLi128ELi32ELi128ELNS_18Fp8KVCacheDataTypeE0ELb0ELi512EEEvPfS2_PT_PKS3_PKT0_S9_ifPKiSB_iPKfiiiSD_SD_iiiii,@function
        .size           _ZN4vllm25paged_attention_v2_kernelIffLi128ELi32ELi128ELNS_18Fp8KVCacheDataTypeE0ELb0ELi512EEEvPfS2_PT_PKS3_PKT0_S9_ifPKiSB_iPKfiiiSD_SD_iiiii,(.L_x_25545 - _ZN4vllm25paged_attention_v2_kernelIffLi128ELi32ELi128ELNS_18Fp8KVCacheDataTypeE0ELb0ELi512EEEvPfS2_PT_PKS3_PKT0_S9_ifPKiSB_iPKfiiiSD_SD_iiiii)
        .other          _ZN4vllm25paged_attention_v2_kernelIffLi128ELi32ELi128ELNS_18Fp8KVCacheDataTypeE0ELb0ELi512EEEvPfS2_PT_PKS3_PKT0_S9_ifPKiSB_iPKfiiiSD_SD_iiiii,@"STO_CUDA_ENTRY STV_DEFAULT"
_ZN4vllm25paged_attention_v2_kernelIffLi128ELi32ELi128ELNS_18Fp8KVCacheDataTypeE0ELb0ELi512EEEvPfS2_PT_PKS3_PKT0_S9_ifPKiSB_iPKfiiiSD_SD_iiiii:
.text._ZN4vllm25paged_attention_v2_kernelIffLi128ELi32ELi128ELNS_18Fp8KVCacheDataTypeE0ELb0ELi512EEEvPfS2_PT_PKS3_PKT0_S9_ifPKiSB_iPKfiiiSD_SD_iiiii:
        /* <DEDUP_REMOVED lines=60> */
[----:B------:R-:W-:Y:S02]  /*03c0*/  ISETP.GE.U32.AND P0, PT, R0, R7, PT ;  /* 0x000000070000720c */ /* 0x000fe40003f06070 */
[----:B------:R-:W0:Y:S11]  /*03d0*/  S2R R7, SR_CTAID.X ;  /* 0x0000000000077919 */ /* 0x000e360000002500 */
        /* <DEDUP_REMOVED lines=24> */
[----:B------:R-:W-:-:S04]  /*0560*/  LOP3.LUT R3, R6, UR9, RZ, 0x3c, !PT ;  /* 0x0000000906037c12 */ /* 0x000fc8000f8e3cff */
        /* <DEDUP_REMOVED lines=32> */
[----:B------:R-:W-:Y:S01]  /*0770*/  LEA.HI.X R17, R17, c[0x0][0x17c], R8, 0x2, P3 ;  /* 0x00005f0011117a11 */ /* 0x000fe200018f1408 */
[----:B------:R-:W-:Y:S02]  /*0780*/  IMAD.MOV.U32 R8, RZ, RZ, R0 ;  /* 0x000000ffff087224 */ /* 0x000fe400078e0000 */
.L_x_21508:
        /* <DEDUP_REMOVED lines=11> */
.L_x_21507:
[----:B------:R-:W-:Y:S05]  /*0840*/  BSYNC B1 ;  /* 0x0000000000017941 */ /* 0x000fea0003800000 */
.L_x_21506:
        /* <DEDUP_REMOVED lines=8> */
.L_x_21509:
        /* <DEDUP_REMOVED lines=17> */
.L_x_21505:
[----:B------:R-:W-:Y:S05]  /*09e0*/  BSYNC B0 ;  /* 0x0000000000007941 */ /* 0x000fea0003800000 */
.L_x_21504:
        /* <DEDUP_REMOVED lines=10> */
[----:B------:R-:W0:Y:S01]  /*0a90*/  LDS.128 R128, [RZ] ;  /* 0x00000000ff807984 */ /* 0x000e220000000c00 */
[----:B-----5:R-:W-:Y:S01]  /*0aa0*/  FSETP.NEU.FTZ.AND P0, PT, R150, RZ, PT ;  /* 0x000000ff9600720b */ /* 0x020fe20003f1d000 */
[----:B------:R-:W-:Y:S02]  /*0ab0*/  IMAD R3, R2, c[0x0][0x1c0], RZ ;  /* 0x0000700002037a24 */ /* 0x000fe400078e02ff */
        /* <DEDUP_REMOVED lines=39> */
[----:B------:R-:W-:-:S05]  /*0d30*/  IMAD.MOV.U32 R157, RZ, RZ, R153 ;  /* 0x000000ffff9d7224 */ /* 0x000fca00078e0099 */
.L_x_21513:
[----:B------:R-:W-:-:S04]  /*0d40*/  IADD3 R133, P0, R157, UR7, RZ ;  /* 0x000000079d857c10 */ /* 0x000fc8000ff1e0ff */
[----:B------:R-:W-:Y:S02]  /*0d50*/  LEA.HI.X.SX32 R134, R157, UR18, 0x1, P0 ;  /* 0x000000129d867c11 */ /* 0x000fe400080f0eff */
        /* <DEDUP_REMOVED lines=13> */
[----:B------:R-:W5:Y:S01]  /*0e30*/  LDG.E.128.CONSTANT R132, [R160.64+0x600] ;  /* 0x0006000ca0847981 */ /* 0x000f62000c1e9d00 */
[----:B--2---:R-:W-:-:S02]  /*0e40*/  FMUL.FTZ R149, R124, R136 ;  /* 0x000000887c957220 */ /* 0x004fc40000410000 */
[----:B------:R-:W-:Y:S02]  /*0e50*/  FMUL.FTZ R136, R125, R137 ;  /* 0x000000897d887220 */ /* 0x000fe40000410000 */
[----:B------:R-:W-:Y:S02]  /*0e60*/  FMUL.FTZ R137, R126, R138 ;  /* 0x0000008a7e897220 */ /* 0x000fe40000410000 */
[----:B0--3--:R-:W-:Y:S02]  /*0e70*/  FFMA.FTZ R136, R129, R141, R136 ;  /* 0x0000008d81887223 */ /* 0x009fe40000010088 */
[----:B------:R-:W-:Y:S02]  /*0e80*/  FMUL.FTZ R138, R127, R139 ;  /* 0x0000008b7f8a7220 */ /* 0x000fe40000410000 */
[----:B------:R-:W-:Y:S02]  /*0e90*/  FFMA.FTZ R137, R130, R142, R137 ;  /* 0x0000008e82897223 */ /* 0x000fe40000010089 */
[----:B------:R-:W-:-:S02]  /*0ea0*/  FFMA.FTZ R138, R131, R143, R138 ;  /* 0x0000008f838a7223 */ /* 0x000fc4000001008a */
[----:B----4-:R-:W-:Y:S02]  /*0eb0*/  FFMA.FTZ R136, R121, R145, R136 ;  /* 0x0000009179887223 */ /* 0x010fe40000010088 */
[----:B------:R-:W-:Y:S02]  /*0ec0*/  FFMA.FTZ R149, R128, R140, R149 ;  /* 0x0000008c80957223 */ /* 0x000fe40000010095 */
[----:B------:R-:W-:Y:S02]  /*0ed0*/  FFMA.FTZ R141, R122, R146, R137 ;  /* 0x000000927a8d7223 */ /* 0x000fe40000010089 */
[----:B------:R-:W-:Y:S02]  /*0ee0*/  FFMA.FTZ R140, R123, R147, R138 ;  /* 0x000000937b8c7223 */ /* 0x000fe4000001008a */
[----:B-----5:R-:W-:Y:S02]  /*0ef0*/  FFMA.FTZ R148, R117, R133, R136 ;  /* 0x0000008575947223 */ /* 0x020fe40000010088 */
[----:B------:R-:W2:Y:S01]  /*0f00*/  LDG.E.128.CONSTANT R136, [R160.64+0x800] ;  /* 0x0008000ca0887981 */ /* 0x000ea2000c1e9d00 */
[----:B------:R-:W-:-:S02]  /*0f10*/  FFMA.FTZ R151, R118, R134, R141 ;  /* 0x0000008676977223 */ /* 0x000fc4000001008d */
[----:B------:R-:W-:Y:S02]  /*0f20*/  FFMA.FTZ R150, R119, R135, R140 ;  /* 0x0000008777967223 */ /* 0x000fe4000001008c */
[----:B------:R-:W3:Y:S01]  /*0f30*/  LDG.E.128.CONSTANT R140, [R160.64+0xa00] ;  /* 0x000a000ca08c7981 */ /* 0x000ee2000c1e9d00 */
[----:B------:R-:W-:-:S03]  /*0f40*/  FFMA.FTZ R149, R120, R144, R149 ;  /* 0x0000009078957223 */ /* 0x000fc60000010095 */
[----:B------:R-:W4:Y:S01]  /*0f50*/  LDG.E.128.CONSTANT R144, [R160.64+0xc00] ;  /* 0x000c000ca0907981 */ /* 0x000f22000c1e9d00 */
[----:B------:R-:W-:-:S03]  /*0f60*/  FFMA.FTZ R149, R116, R132, R149 ;  /* 0x0000008474957223 */ /* 0x000fc60000010095 */
[----:B------:R-:W5:Y:S01]  /*0f70*/  LDG.E.128.CONSTANT R132, [R160.64+0xe00] ;  /* 0x000e000ca0847981 */ /* 0x000f62000c1e9d00 */
[----:B--2---:R-:W-:Y:S02]  /*0f80*/  FFMA.FTZ R149, R112, R136, R149 ;  /* 0x0000008870957223 */ /* 0x004fe40000010095 */
[----:B------:R-:W-:Y:S02]  /*0f90*/  FFMA.FTZ R148, R113, R137, R148 ;  /* 0x0000008971947223 */ /* 0x000fe40000010094 */
[----:B------:R-:W-:Y:S02]  /*0fa0*/  FFMA.FTZ R151, R114, R138, R151 ;  /* 0x0000008a72977223 */ /* 0x000fe40000010097 */
[----:B------:R-:W-:Y:S02]  /*0fb0*/  FFMA.FTZ R150, R115, R139, R150 ;  /* 0x0000008b73967223 */ /* 0x000fe40000010096 */
[----:B------:R-:W2:Y:S01]  /*0fc0*/  LDG.E.128.CONSTANT R136, [R160.64+0x1000] ;  /* 0x0010000ca0887981 */ /* 0x000ea2000c1e9d00 */
[----:B---3--:R-:W-:-:S02]  /*0fd0*/  FFMA.FTZ R149, R108, R140, R149 ;  /* 0x0000008c6c957223 */ /* 0x008fc40000010095 */
[----:B------:R-:W-:Y:S02]  /*0fe0*/  FFMA.FTZ R148, R109, R141, R148 ;  /* 0x0000008d6d947223 */ /* 0x000fe40000010094 */
[----:B------:R-:W-:Y:S02]  /*0ff0*/  FFMA.FTZ R151, R110, R142, R151 ;  /* 0x0000008e6e977223 */ /* 0x000fe40000010097 */
[----:B------:R-:W-:Y:S02]  /*1000*/  FFMA.FTZ R150, R111, R143, R150 ;  /* 0x0000008f6f967223 */ /* 0x000fe40000010096 */
[----:B------:R-:W3:Y:S01]  /*1010*/  LDG.E.128.CONSTANT R140, [R160.64+0x1200] ;  /* 0x0012000ca08c7981 */ /* 0x000ee2000c1e9d00 */
        /* <DEDUP_REMOVED lines=40> */
[----:B----4-:R-:W-:-:S02]  /*12a0*/  FFMA.FTZ R149, R72, R144, R149 ;  /* 0x0000009048957223 */ /* 0x010fc40000010095 */
[----:B------:R-:W-:Y:S02]  /*12b0*/  FFMA.FTZ R148, R73, R145, R148 ;  /* 0x0000009149947223 */ /* 0x000fe40000010094 */
[----:B------:R-:W-:Y:S02]  /*12c0*/  FFMA.FTZ R151, R74, R146, R151 ;  /* 0x000000924a977223 */ /* 0x000fe40000010097 */
[----:B------:R-:W-:Y:S02]  /*12d0*/  FFMA.FTZ R150, R75, R147, R150 ;  /* 0x000000934b967223 */ /* 0x000fe40000010096 */
[----:B------:R-:W4:Y:S01]  /*12e0*/  LDG.E.128.CONSTANT R144, [R160.64+0x2400] ;  /* 0x0024000ca0907981 */ /* 0x000f22000c1e9d00 */
[----:B-----5:R-:W-:Y:S02]  /*12f0*/  FFMA.FTZ R149, R68, R132, R149 ;  /* 0x0000008444957223 */ /* 0x020fe40000010095 */
[----:B------:R-:W-:Y:S02]  /*1300*/  FFMA.FTZ R148, R69, R133, R148 ;  /* 0x0000008545947223 */ /* 0x000fe40000010094 */
[----:B------:R-:W-:-:S02]  /*1310*/  FFMA.FTZ R151, R70, R134, R151 ;  /* 0x0000008646977223 */ /* 0x000fc40000010097 */
[----:B------:R-:W-:Y:S02]  /*1320*/  FFMA.FTZ R150, R71, R135, R150 ;  /* 0x0000008747967223 */ /* 0x000fe40000010096 */
        /* <DEDUP_REMOVED lines=58> */
[----:B------:R-:W5:Y:S01]  /*16d0*/  LDG.E.128.CONSTANT R148, [R160.64+0x3e00] ;  /* 0x003e000ca0947981 */ /* 0x000f62000c1e9d00 */
[----:B------:R-:W-:-:S02]  /*16e0*/  FFMA.FTZ R163, R22, R134, R163 ;  /* 0x0000008616a37223 */ /* 0x000fc400000100a3 */
[----:B------:R-:W-:Y:S02]  /*16f0*/  FFMA.FTZ R156, R23, R135, R156 ;  /* 0x00000087179c7223 */ /* 0x000fe4000001009c */
[----:B--2---:R-:W-:Y:S02]  /*1700*/  FFMA.FTZ R165, R16, R136, R165 ;  /* 0x0000008810a57223 */ /* 0x004fe400000100a5 */
[----:B------:R-:W-:Y:S02]  /*1710*/  FFMA.FTZ R132, R17, R137, R132 ;  /* 0x0000008911847223 */ /* 0x000fe40000010084 */
[----:B------:R-:W-:Y:S02]  /*1720*/  FFMA.FTZ R163, R18, R138, R163 ;  /* 0x0000008a12a37223 */ /* 0x000fe400000100a3 */
[----:B---3--:R-:W-:Y:S02]  /*1730*/  FFMA.FTZ R165, R12, R140, R165 ;  /* 0x0000008c0ca57223 */ /* 0x008fe400000100a5 */
[----:B------:R-:W-:-:S02]  /*1740*/  FFMA.FTZ R132, R13, R141, R132 ;  /* 0x0000008d0d847223 */ /* 0x000fc40000010084 */
[----:B------:R-:W-:Y:S02]  /*1750*/  FFMA.FTZ R156, R19, R139, R156 ;  /* 0x0000008b139c7223 */ /* 0x000fe4000001009c */
[----:B------:R-:W-:Y:S02]  /*1760*/  FFMA.FTZ R163, R14, R142, R163 ;  /* 0x0000008e0ea37223 */ /* 0x000fe400000100a3 */
[----:B----4-:R-:W-:Y:S02]  /*1770*/  FFMA.FTZ R165, R8, R144, R165 ;  /* 0x0000009008a57223 */ /* 0x010fe400000100a5 */
[----:B------:R-:W-:Y:S02]  /*1780*/  FFMA.FTZ R132, R9, R145, R132 ;  /* 0x0000009109847223 */ /* 0x000fe40000010084 */
[----:B------:R-:W-:Y:S02]  /*1790*/  FFMA.FTZ R156, R15, R143, R156 ;  /* 0x0000008f0f9c7223 */ /* 0x000fe4000001009c */
[----:B------:R-:W-:-:S02]  /*17a0*/  FFMA.FTZ R163, R10, R146, R163 ;  /* 0x000000920aa37223 */ /* 0x000fc400000100a3 */
[----:B-----5:R-:W-:Y:S02]  /*17b0*/  FFMA.FTZ R148, R4, R148, R165 ;  /* 0x0000009404947223 */ /* 0x020fe400000100a5 */
[----:B------:R-:W-:Y:S02]  /*17c0*/  FFMA.FTZ R149, R5, R149, R132 ;  /* 0x0000009505957223 */ /* 0x000fe40000010084 */
[----:B------:R-:W-:Y:S02]  /*17d0*/  FFMA.FTZ R156, R11, R147, R156 ;  /* 0x000000930b9c7223 */ /* 0x000fe4000001009c */
[----:B------:R-:W-:Y:S02]  /*17e0*/  FFMA.FTZ R150, R6, R150, R163 ;  /* 0x0000009606967223 */ /* 0x000fe400000100a3 */
[----:B------:R-:W-:Y:S02]  /*17f0*/  FADD.FTZ R149, R148, R149 ;  /* 0x0000009594957221 */ /* 0x000fe40000010000 */
[----:B------:R-:W-:-:S02]  /*1800*/  FFMA.FTZ R151, R7, R151, R156 ;  /* 0x0000009707977223 */ /* 0x000fc4000001009c */
[----:B------:R-:W-:Y:S02]  /*1810*/  FADD.FTZ R150, R150, R149 ;  /* 0x0000009596967221 */ /* 0x000fe40000010000 */
[----:B------:R-:W-:Y:S02]  /*1820*/  IMAD R132, R157, 0x20, R154 ;  /* 0x000000209d847824 */ /* 0x000fe400078e029a */
[----:B------:R-:W-:-:S03]  /*1830*/  FADD.FTZ R150, R151, R150 ;  /* 0x0000009697967221 */ /* 0x000fc60000010000 */
[----:B------:R-:W-:Y:S01]  /*1840*/  ISETP.GE.AND P0, PT, R132, UR16, PT ;  /* 0x0000001084007c0c */ /* 0x000fe2000bf06270 */
[----:B------:R-:W-:Y:S01]  /*1850*/  FFMA.FTZ R150, R150, c[0x0][0x194], RZ ;  /* 0x0000650096967a23 */ /* 0x000fe200000100ff */
[----:B------:R-:W-:-:S04]  /*1860*/  IADD3 R133, R132, -UR17, RZ ;  /* 0x8000001184857c10 */ /* 0x000fc8000fffe0ff */
[----:B------:R-:W-:Y:S02]  /*1870*/  FSEL R132, R150, RZ, !P0 ;  /* 0x000000ff96847208 */ /* 0x000fe40004000000 */
[----:B------:R-:W-:-:S03]  /*1880*/  IADD3 R157, R157, 0x4, RZ ;  /* 0x000000049d9d7810 */ /* 0x000fc60007ffe0ff */
[----:B------:R0:W-:Y:S01]  /*1890*/  STS [R133.X4+0x220], R132 ;  /* 0x0002208485007388 */ /* 0x0001e20000004800 */
[----:B------:R-:W-:Y:S02]  /*18a0*/  ISETP.GE.AND P1, PT, R157, UR4, PT ;  /* 0x000000049d007c0c */ /* 0x000fe4000bf26270 */
[----:B------:R-:W-:-:S11]  /*18b0*/  @!P0 FMNMX.FTZ R3, R3, R150, !PT ;  /* 0x0000009603038209 */ /* 0x000fd60007810000 */
[----:B0-----:R-:W-:Y:S05]  /*18c0*/  @!P1 BRA `(.L_x_21513) ;  /* 0xfffff47000009947 */ /* 0x001fea000383ffff */
[----:B------:R-:W-:Y:S05]  /*18d0*/  BRA `(.L_x_21511) ;  /* 0x00000c2000007947 */ /* 0x000fea0003800000 */
.L_x_21512:
[----:B-1234-:R-:W-:Y:S02]  /*18e0*/  IMAD.U32 R148, RZ, RZ, UR16 ;  /* 0x00000010ff947e24 */ /* 0x01efe4000f8e00ff */
[----:B------:R-:W-:Y:S02]  /*18f0*/  IMAD.MOV.U32 R3, RZ, RZ, -0x800001 ;  /* 0xff7fffffff037424 */ /* 0x000fe400078e00ff */
[----:B------:R-:W-:Y:S01]  /*1900*/  IMAD.MOV.U32 R149, RZ, RZ, R153 ;  /* 0x000000ffff957224 */ /* 0x000fe200078e0099 */
[----:B------:R-:W-:-:S04]  /*1910*/  IADD3 R148, -R148, 0x1, RZ ;  /* 0x0000000194947810 */ /* 0x000fc80007ffe1ff */
.L_x_21514:
[----:B------:R-:W-:-:S04]  /*1920*/  IADD3 R132, P0, R149, UR7, RZ ;  /* 0x0000000795847c10 */ /* 0x000fc8000ff1e0ff */
[----:B------:R-:W-:Y:S02]  /*1930*/  LEA.HI.X.SX32 R133, R149, UR18, 0x1, P0 ;  /* 0x0000001295857c11 */ /* 0x000fe400080f0eff */
        /* <DEDUP_REMOVED lines=10> */
[----:B------:R-:W-:-:S04]  /*19e0*/  LEA R156, P0, R132, c[0x0][0x180], 0x2 ;  /* 0x00006000849c7a11 */ /* 0x000fc800078010ff */
        /* <DEDUP_REMOVED lines=12> */
[----:B----4-:R-:W-:Y:S02]  /*1ab0*/  FFMA.FTZ R132, R121, R141, R132 ;  /* 0x0000008d79847223 */ /* 0x010fe40000010084 */
[----:B------:R-:W-:Y:S02]  /*1ac0*/  FFMA.FTZ R133, R122, R142, R133 ;  /* 0x0000008e7a857223 */ /* 0x000fe40000010085 */
[----:B------:R-:W-:Y:S02]  /*1ad0*/  FFMA.FTZ R134, R123, R143, R134 ;  /* 0x0000008f7b867223 */ /* 0x000fe40000010086 */
[----:B-----5:R-:W-:Y:S02]  /*1ae0*/  FFMA.FTZ R160, R117, R145, R132 ;  /* 0x0000009175a07223 */ /* 0x020fe40000010084 */
[----:B------:R-:W-:Y:S02]  /*1af0*/  FFMA.FTZ R161, R118, R146, R133 ;  /* 0x0000009276a17223 */ /* 0x000fe40000010085 */
[----:B------:R-:W-:-:S02]  /*1b00*/  FFMA.FTZ R162, R119, R147, R134 ;  /* 0x0000009377a27223 */ /* 0x000fc40000010086 */
[----:B------:R-:W2:Y:S01]  /*1b10*/  LDG.E.128.CONSTANT R132, [R156.64+0x800] ;  /* 0x0008000c9c847981 */ /* 0x000ea2000c1e9d00 */
[----:B------:R-:W-:-:S03]  /*1b20*/  FFMA.FTZ R151, R128, R136, R151 ;  /* 0x0000008880977223 */ /* 0x000fc60000010097 */
        /* <DEDUP_REMOVED lines=128> */
[----:B------:R-:W-:Y:S02]  /*2330*/  IMAD R133, R149, 0x20, R154 ;  /* 0x0000002095857824 */ /* 0x000fe400078e029a */
[----:B---3--:R-:W-:-:S02]  /*2340*/  FFMA.FTZ R151, R12, R136, R151 ;  /* 0x000000880c977223 */ /* 0x008fc40000010097 */
[----:B------:R-:W-:Y:S02]  /*2350*/  FFMA.FTZ R160, R13, R137, R160 ;  /* 0x000000890da07223 */ /* 0x000fe400000100a0 */
[----:B------:R-:W-:Y:S02]  /*2360*/  FFMA.FTZ R162, R19, R135, R162 ;  /* 0x0000008713a27223 */ /* 0x000fe400000100a2 */
[----:B------:R-:W-:Y:S02]  /*2370*/  FFMA.FTZ R161, R14, R138, R161 ;  /* 0x0000008a0ea17223 */ /* 0x000fe400000100a1 */
[----:B----4-:R-:W-:Y:S02]  /*2380*/  FFMA.FTZ R151, R8, R140, R151 ;  /* 0x0000008c08977223 */ /* 0x010fe40000010097 */
[----:B------:R-:W-:Y:S02]  /*2390*/  FFMA.FTZ R160, R9, R141, R160 ;  /* 0x0000008d09a07223 */ /* 0x000fe400000100a0 */
[----:B------:R-:W-:-:S02]  /*23a0*/  IMAD.IADD R132, R148, 0x1, R133 ;  /* 0x0000000194847824 */ /* 0x000fc400078e0285 */
[----:B------:R-:W-:Y:S02]  /*23b0*/  FFMA.FTZ R162, R15, R139, R162 ;  /* 0x0000008b0fa27223 */ /* 0x000fe400000100a2 */
[----:B------:R-:W-:Y:S02]  /*23c0*/  FFMA.FTZ R161, R10, R142, R161 ;  /* 0x0000008e0aa17223 */ /* 0x000fe400000100a1 */
[----:B-----5:R-:W-:Y:S02]  /*23d0*/  FFMA.FTZ R144, R4, R144, R151 ;  /* 0x0000009004907223 */ /* 0x020fe40000010097 */
[----:B------:R-:W-:Y:S01]  /*23e0*/  FFMA.FTZ R145, R5, R145, R160 ;  /* 0x0000009105917223 */ /* 0x000fe200000100a0 */
[----:B------:R-:W0:Y:S01]  /*23f0*/  I2F R132, R132 ;  /* 0x0000008400847306 */ /* 0x000e220000201400 */
[----:B------:R-:W-:Y:S02]  /*2400*/  FFMA.FTZ R162, R11, R143, R162 ;  /* 0x0000008f0ba27223 */ /* 0x000fe400000100a2 */
[----:B------:R-:W-:-:S02]  /*2410*/  FFMA.FTZ R146, R6, R146, R161 ;  /* 0x0000009206927223 */ /* 0x000fc400000100a1 */
[----:B------:R-:W-:Y:S02]  /*2420*/  FADD.FTZ R145, R144, R145 ;  /* 0x0000009190917221 */ /* 0x000fe40000010000 */
[----:B------:R-:W-:Y:S02]  /*2430*/  FFMA.FTZ R147, R7, R147, R162 ;  /* 0x0000009307937223 */ /* 0x000fe400000100a2 */
[----:B------:R-:W-:-:S04]  /*2440*/  FADD.FTZ R146, R146, R145 ;  /* 0x0000009192927221 */ /* 0x000fc80000010000 */
[----:B------:R-:W-:-:S04]  /*2450*/  FADD.FTZ R146, R147, R146 ;  /* 0x0000009293927221 */ /* 0x000fc80000010000 */
[----:B------:R-:W-:Y:S01]  /*2460*/  FMUL.FTZ R135, R146, c[0x0][0x194] ;  /* 0x0000650092877a20 */ /* 0x000fe20000410000 */
[----:B------:R-:W-:-:S03]  /*2470*/  ISETP.GE.AND P0, PT, R133, UR16, PT ;  /* 0x0000001085007c0c */ /* 0x000fc6000bf06270 */
[----:B0-----:R-:W-:Y:S01]  /*2480*/  FFMA.FTZ R136, R132, R150, R135 ;  /* 0x0000009684887223 */ /* 0x001fe20000010087 */
[----:B------:R-:W-:-:S04]  /*2490*/  IADD3 R134, R133, -UR17, RZ ;  /* 0x8000001185867c10 */ /* 0x000fc8000fffe0ff */
[----:B------:R-:W-:Y:S02]  /*24a0*/  FSEL R133, R136, RZ, !P0 ;  /* 0x000000ff88857208 */ /* 0x000fe40004000000 */
[----:B------:R-:W-:-:S03]  /*24b0*/  IADD3 R149, R149, 0x4, RZ ;  /* 0x0000000495957810 */ /* 0x000fc60007ffe0ff */
[----:B------:R0:W-:Y:S01]  /*24c0*/  STS [R134.X4+0x220], R133 ;  /* 0x0002208586007388 */ /* 0x0001e20000004800 */
[----:B------:R-:W-:Y:S02]  /*24d0*/  ISETP.GE.AND P1, PT, R149, UR4, PT ;  /* 0x0000000495007c0c */ /* 0x000fe4000bf26270 */
[----:B------:R-:W-:-:S11]  /*24e0*/  @!P0 FMNMX.FTZ R3, R3, R136, !PT ;  /* 0x0000008803038209 */ /* 0x000fd60007810000 */
[----:B0-----:R-:W-:Y:S05]  /*24f0*/  @!P1 BRA `(.L_x_21514) ;  /* 0xfffff42000009947 */ /* 0x001fea000383ffff */
.L_x_21511:
[----:B------:R-:W-:Y:S05]  /*2500*/  BSYNC B0 ;  /* 0x0000000000007941 */ /* 0x000fea0003800000 */
.L_x_21510:
        /* <DEDUP_REMOVED lines=45> */
.L_x_21519:
        /* <DEDUP_REMOVED lines=11> */
.L_x_21518:
[----:B------:R-:W-:Y:S05]  /*2890*/  BSYNC B1 ;  /* 0x0000000000017941 */ /* 0x000fea0003800000 */
.L_x_21517:
        /* <DEDUP_REMOVED lines=11> */
.L_x_21522:
        /* <DEDUP_REMOVED lines=100> */
.L_x_21521:
[----:B------:R-:W-:Y:S05]  /*2f90*/  BSYNC B1 ;  /* 0x0000000000017941 */ /* 0x000fea0003800000 */
.L_x_21520:
        /* <DEDUP_REMOVED lines=55> */
.L_x_21524:
[----:B------:R-:W-:Y:S05]  /*3310*/  BSYNC B1 ;  /* 0x0000000000017941 */ /* 0x000fea0003800000 */
.L_x_21523:
        /* <DEDUP_REMOVED lines=26> */
.L_x_21516:
[----:B------:R-:W-:Y:S05]  /*34c0*/  BSYNC B0 ;  /* 0x0000000000007941 */ /* 0x000fea0003800000 */
.L_x_21515:
        /* <DEDUP_REMOVED lines=26> */
[----:B0-----:R-:W-:Y:S01]  /*3670*/  LOP3.LUT R4, RZ, UR5, RZ, 0x33, !PT ;  /* 0x00000005ff047c12 */ /* 0x001fe2000f8e33ff */
[----:B------:R-:W-:Y:S01]  /*3680*/  BSSY B1, `(.L_x_21527) ;  /* 0x000001a000017945 */ /* 0x000fe20003800000 */
[----:B------:R-:W-:Y:S01]  /*3690*/  LOP3.LUT R5, RZ, UR16, RZ, 0x33, !PT ;  /* 0x00000010ff057c12 */ /* 0x000fe2000f8e33ff */
        /* <DEDUP_REMOVED lines=16> */
.L_x_21529:
        /* <DEDUP_REMOVED lines=8> */
.L_x_21528:
[----:B------:R-:W-:Y:S05]  /*3820*/  BSYNC B1 ;  /* 0x0000000000017941 */ /* 0x000fea0003800000 */
.L_x_21527:
        /* <DEDUP_REMOVED lines=11> */
.L_x_21532:
        /* <DEDUP_REMOVED lines=52> */
.L_x_21531:
[----:B------:R-:W-:Y:S05]  /*3c20*/  BSYNC B1 ;  /* 0x0000000000017941 */ /* 0x000fea0003800000 */
.L_x_21530:
        /* <DEDUP_REMOVED lines=31> */
.L_x_21534:
[----:B------:R-:W-:Y:S05]  /*3e20*/  BSYNC B1 ;  /* 0x0000000000017941 */ /* 0x000fea0003800000 */
.L_x_21533:
        /* <DEDUP_REMOVED lines=14> */
.L_x_21526:
[----:B------:R-:W-:Y:S05]  /*3f10*/  BSYNC B0 ;  /* 0x0000000000007941 */ /* 0x000fea0003800000 */
.L_x_21525:
[----:B------:R-:W-:Y:S01]  /*3f20*/  BAR.SYNC.DEFER_BLOCKING 0x0 ;  /* 0x0000000000007b1d */ /* 0x000fe20000010000 */
[----:B------:R-:W-:Y:S02]  /*3f30*/  ISETP.NE.AND P0, PT, R0, RZ, PT ;  /* 0x000000ff0000720c */ /* 0x000fe40003f05270 */
[----:B------:R-:W-:-:S03]  /*3f40*/  ISETP.GE.AND P1, PT, R153, UR4, PT ;  /* 0x0000000499007c0c */ /* 0x000fc6000bf26270 */
[----:B------:R-:W-:Y:S08]  /*3f50*/  BSSY B0, `(.L_x_21535) ;  /* 0x000001d000007945 */ /* 0x000ff00003800000 */
[----:B------:R-:W-:Y:S05]  /*3f60*/  @P0 BRA `(.L_x_21536) ;  /* 0x000001b000000947 */ /* 0x000fea0003800000 */
        /* <DEDUP_REMOVED lines=27> */
.L_x_21536:
[----:B------:R-:W-:Y:S05]  /*4120*/  BSYNC B0 ;  /* 0x0000000000007941 */ /* 0x000fea0003800000 */
.L_x_21535:
        /* <DEDUP_REMOVED lines=20> */
[----:B------:R-:W-:Y:S05]  /*4270*/  BRA `(.L_x_21539) ;  /* 0x00002f3000007947 */ /* 0x000fea0003800000 */
.L_x_21538:
[----:B0-----:R-:W-:Y:S01]  /*4280*/  SHF.R.S32.HI R3, RZ, 0x1f, R154 ;  /* 0x0000001fff037819 */ /* 0x001fe2000001149a */
[----:B------:R-:W-:Y:S01]  /*4290*/  IMAD.U32 R10, RZ, RZ, UR17 ;  /* 0x00000011ff0a7e24 */ /* 0x000fe2000f8e00ff */
[----:B------:R-:W-:Y:S01]  /*42a0*/  LOP3.LUT R106, RZ, UR5, RZ, 0x33, !PT ;  /* 0x00000005ff6a7c12 */ /* 0x000fe2000f8e33ff */
[----:B------:R-:W-:Y:S01]  /*42b0*/  IMAD R148, R2, c[0x0][0x1c0], RZ ;  /* 0x0000700002947a24 */ /* 0x000fe200078e02ff */
[----:B------:R-:W-:Y:S01]  /*42c0*/  LEA.HI R3, R3, R154, RZ, 0x3 ;  /* 0x0000009a03037211 */ /* 0x000fe200078f18ff */
[----:B------:R-:W-:Y:S01]  /*42d0*/  IMAD.MOV.U32 R105, RZ, RZ, c[0x0][0x1bc] ;  /* 0x00006f00ff697624 */ /* 0x000fe200078e00ff */
[----:B------:R-:W-:Y:S01]  /*42e0*/  CS2R R114, SRZ ;  /* 0x0000000000727805 */ /* 0x000fe2000001ff00 */
[----:B------:R-:W-:Y:S01]  /*42f0*/  CS2R R112, SRZ ;  /* 0x0000000000707805 */ /* 0x000fe2000001ff00 */
[C---:B------:R-:W-:Y:S01]  /*4300*/  LOP3.LUT R5, R3.reuse, 0xfffffff8, RZ, 0xc0, !PT ;  /* 0xfffffff803057812 */ /* 0x040fe200078ec0ff */
[----:B------:R-:W-:Y:S01]  /*4310*/  IMAD.SHL.U32 R3, R3, 0x4, RZ ;  /* 0x0000000403037824 */ /* 0x000fe200078e00ff */
[----:B------:R-:W-:Y:S01]  /*4320*/  CS2R R110, SRZ ;  /* 0x00000000006e7805 */ /* 0x000fe2000001ff00 */
[----:B------:R-:W-:Y:S01]  /*4330*/  CS2R R108, SRZ ;  /* 0x00000000006c7805 */ /* 0x000fe2000001ff00 */
[----:B------:R-:W-:Y:S01]  /*4340*/  IMAD.MOV.U32 R107, RZ, RZ, RZ ;  /* 0x000000ffff6b7224 */ /* 0x000fe200078e00ff */
[----:B------:R-:W-:Y:S01]  /*4350*/  CS2R R12, SRZ ;  /* 0x00000000000c7805 */ /* 0x000fe2000001ff00 */
[----:B------:R-:W-:Y:S01]  /*4360*/  IMAD.IADD R20, R154, 0x1, -R5 ;  /* 0x000000019a147824 */ /* 0x000fe200078e0a05 */
[----:B------:R-:W-:Y:S01]  /*4370*/  IADD3 R5, P0, R153, UR7, RZ ;  /* 0x0000000799057c10 */ /* 0x000fe2000ff1e0ff */
[----:B------:R-:W-:Y:S01]  /*4380*/  IMAD.MOV.U32 R2, RZ, RZ, RZ ;  /* 0x000000ffff027224 */ /* 0x000fe200078e00ff */
[----:B------:R-:W-:Y:S01]  /*4390*/  LOP3.LUT R3, R3, 0xffffffe0, RZ, 0xc0, !PT ;  /* 0xffffffe003037812 */ /* 0x000fe200078ec0ff */
[----:B------:R-:W-:Y:S01]  /*43a0*/  IMAD.SHL.U32 R4, R20, 0x4, RZ ;  /* 0x0000000414047824 */ /* 0x000fe200078e00ff */
[----:B------:R-:W-:Y:S01]  /*43b0*/  LEA.HI.X.SX32 R8, R153, UR18, 0x1, P0 ;  /* 0x0000001299087c11 */ /* 0x000fe200080f0eff */
[----:B------:R-:W-:Y:S01]  /*43c0*/  IMAD R20, R155, 0x8, R20 ;  /* 0x000000089b147824 */ /* 0x000fe200078e0214 */
[----:B------:R-:W-:Y:S01]  /*43d0*/  LEA R6, P0, R5, c[0x0][0x198], 0x2 ;  /* 0x0000660005067a11 */ /* 0x000fe200078010ff */
[----:B------:R-:W-:Y:S01]  /*43e0*/  IMAD R7, R155, 0x20, R4 ;  /* 0x000000209b077824 */ /* 0x000fe200078e0204 */
[----:B------:R-:W-:Y:S01]  /*43f0*/  CS2R R14, SRZ ;  /* 0x00000000000e7805 */ /* 0x000fe2000001ff00 */
[----:B------:R-:W-:Y:S01]  /*4400*/  IMAD.IADD R4, R4, 0x1, R3 ;  /* 0x0000000104047824 */ /* 0x000fe200078e0203 */
[----:B------:R-:W-:Y:S01]  /*4410*/  LEA.HI.X R5, R5, c[0x0][0x19c], R8, 0x2, P0 ;  /* 0x0000670005057a11 */ /* 0x000fe200000f1408 */
[----:B------:R-:W-:Y:S01]  /*4420*/  CS2R R16, SRZ ;  /* 0x0000000000107805 */ /* 0x000fe2000001ff00 */
[----:B------:R-:W-:Y:S01]  /*4430*/  IADD3 R3, R7, 0x3, R10 ;  /* 0x0000000307037810 */ /* 0x000fe20007ffe00a */
        /* <DEDUP_REMOVED lines=42> */
.L_x_21540:
[----:B------:R-:W-:Y:S01]  /*46e0*/  IMAD.MOV.U32 R20, RZ, RZ, R6 ;  /* 0x000000ffff147224 */ /* 0x000fe200078e0006 */
[----:B-1----:R-:W0:Y:S01]  /*46f0*/  LDS.128 R28, [R116] ;  /* 0x00000000741c7984 */ /* 0x002e220000000c00 */
[----:B------:R-:W-:-:S05]  /*4700*/  IMAD.MOV.U32 R21, RZ, RZ, R5 ;  /* 0x000000ffff157224 */ /* 0x000fca00078e0005 */
[----:B------:R-:W2:Y:S02]  /*4710*/  LDG.E.CONSTANT R20, [R20.64] ;  /* 0x0000000c14147981 */ /* 0x000ea4000c1e9900 */
[----:B--2---:R-:W-:Y:S01]  /*4720*/  SHF.R.S32.HI R22, RZ, 0x1f, R20 ;  /* 0x0000001fff167819 */ /* 0x004fe20000011414 */
[----:B-----5:R-:W-:-:S04]  /*4730*/  IMAD.WIDE.U32 R150, R20, c[0x0][0x1bc], R148 ;  /* 0x00006f0014967a25 */ /* 0x020fc800078e0094 */
[----:B------:R-:W-:Y:S01]  /*4740*/  IMAD R22, R22, c[0x0][0x1bc], RZ ;  /* 0x00006f0016167a24 */ /* 0x000fe200078e02ff */
[----:B------:R-:W-:-:S03]  /*4750*/  IADD3 R23, P0, R4, R150, RZ ;  /* 0x0000009604177210 */ /* 0x000fc60007f1e0ff */
[----:B------:R-:W-:Y:S01]  /*4760*/  IMAD R147, R20, R105, R22 ;  /* 0x0000006914937224 */ /* 0x000fe200078e0216 */
[----:B------:R-:W-:-:S03]  /*4770*/  LEA R22, P1, R23, c[0x0][0x188], 0x2 ;  /* 0x0000620017167a11 */ /* 0x000fc600078210ff */
[----:B------:R-:W-:-:S05]  /*4780*/  IMAD.IADD R147, R151, 0x1, R147 ;  /* 0x0000000197937824 */ /* 0x000fca00078e0293 */
[-C--:B------:R-:W-:Y:S02]  /*4790*/  LEA.HI.X.SX32 R24, R4, R147.reuse, 0x1, P0 ;  /* 0x0000009304187211 */ /* 0x080fe400000f0eff */
[CC--:B------:R-:W-:Y:S02]  /*47a0*/  IADD3 R21, P0, R146.reuse, R150.reuse, RZ ;  /* 0x0000009692157210 */ /* 0x0c0fe40007f1e0ff */
[----:B------:R-:W-:Y:S02]  /*47b0*/  LEA.HI.X R23, R23, c[0x0][0x18c], R24, 0x2, P1 ;  /* 0x0000630017177a11 */ /* 0x000fe400008f1418 */
[----:B------:R-:W-:Y:S02]  /*47c0*/  LEA R68, P1, R21, c[0x0][0x188], 0x2 ;  /* 0x0000620015447a11 */ /* 0x000fe400078210ff */
[----:B------:R-:W-:Y:S01]  /*47d0*/  LEA.HI.X.SX32 R24, R146, R147, 0x1, P0 ;  /* 0x0000009392187211 */ /* 0x000fe200000f0eff */
[----:B------:R1:W2:Y:S01]  /*47e0*/  LDG.E.128.CONSTANT R76, [R22.64] ;  /* 0x0000000c164c7981 */ /* 0x0002a2000c1e9d00 */
[----:B------:R-:W-:-:S02]  /*47f0*/  IADD3 R20, P0, R145, R150, RZ ;  /* 0x0000009691147210 */ /* 0x000fc40007f1e0ff */
[----:B------:R-:W-:Y:S01]  /*4800*/  LEA.HI.X R69, R21, c[0x0][0x18c], R24, 0x2, P1 ;  /* 0x0000630015457a11 */ /* 0x000fe200008f1418 */
[----:B------:R1:W3:Y:S01]  /*4810*/  LDG.E.128.CONSTANT R80, [R22.64+0x200] ;  /* 0x0002000c16507981 */ /* 0x0002e2000c1e9d00 */
[C---:B------:R-:W-:Y:S02]  /*4820*/  LEA R72, P1, R20.reuse, c[0x0][0x188], 0x2 ;  /* 0x0000620014487a11 */ /* 0x040fe400078210ff */
[----:B------:R-:W-:Y:S02]  /*4830*/  LEA.HI.X.SX32 R21, R145, R147, 0x1, P0 ;  /* 0x0000009391157211 */ /* 0x000fe400000f0eff */
[----:B------:R-:W4:Y:S02]  /*4840*/  LDG.E.128.CONSTANT R68, [R68.64] ;  /* 0x0000000c44447981 */ /* 0x000f24000c1e9d00 */
[----:B------:R-:W-:Y:S02]  /*4850*/  LEA.HI.X R73, R20, c[0x0][0x18c], R21, 0x2, P1 ;  /* 0x0000630014497a11 */ /* 0x000fe400008f1415 */
[----:B------:R-:W-:-:S04]  /*4860*/  IADD3 R20, P0, R144, R150, RZ ;  /* 0x0000009690147210 */ /* 0x000fc80007f1e0ff */
[----:B------:R-:W-:Y:S01]  /*4870*/  LEA R64, P1, R20, c[0x0][0x188], 0x2 ;  /* 0x0000620014407a11 */ /* 0x000fe200078210ff */
[----:B------:R-:W3:Y:S01]  /*4880*/  LDG.E.128.CONSTANT R72, [R72.64] ;  /* 0x0000000c48487981 */ /* 0x000ee2000c1e9d00 */
[----:B------:R-:W-:-:S04]  /*4890*/  LEA.HI.X.SX32 R21, R144, R147, 0x1, P0 ;  /* 0x0000009390157211 */ /* 0x000fc800000f0eff */
[----:B------:R-:W-:Y:S02]  /*48a0*/  LEA.HI.X R65, R20, c[0x0][0x18c], R21, 0x2, P1 ;  /* 0x0000630014417a11 */ /* 0x000fe400008f1415 */
[----:B------:R-:W-:-:S04]  /*48b0*/  IADD3 R21, P0, R143, R150, RZ ;  /* 0x000000968f157210 */ /* 0x000fc80007f1e0ff */
[----:B------:R-:W4:Y:S01]  /*48c0*/  LDG.E.128.CONSTANT R64, [R64.64] ;  /* 0x0000000c40407981 */ /* 0x000f22000c1e9d00 */
[----:B------:R-:W-:Y:S02]  /*48d0*/  LEA R56, P1, R21, c[0x0][0x188], 0x2 ;  /* 0x0000620015387a11 */ /* 0x000fe400078210ff */
[-C--:B-1----:R-:W-:Y:S02]  /*48e0*/  LEA.HI.X.SX32 R22, R143, R147.reuse, 0x1, P0 ;  /* 0x000000938f167211 */ /* 0x082fe400000f0eff */
[----:B------:R-:W-:Y:S02]  /*48f0*/  IADD3 R20, P0, R142, R150, RZ ;  /* 0x000000968e147210 */ /* 0x000fe40007f1e0ff */
[----:B------:R-:W-:Y:S02]  /*4900*/  LEA.HI.X R57, R21, c[0x0][0x18c], R22, 0x2, P1 ;  /* 0x0000630015397a11 */ /* 0x000fe400008f1416 */
[----:B------:R-:W-:Y:S02]  /*4910*/  LEA R60, P1, R20, c[0x0][0x188], 0x2 ;  /* 0x00006200143c7a11 */ /* 0x000fe400078210ff */
[----:B------:R-:W-:-:S02]  /*4920*/  LEA.HI.X.SX32 R21, R142, R147, 0x1, P0 ;  /* 0x000000938e157211 */ /* 0x000fc400000f0eff */
[----:B------:R-:W4:Y:S02]  /*4930*/  LDG.E.128.CONSTANT R56, [R56.64] ;  /* 0x0000000c38387981 */ /* 0x000f24000c1e9d00 */
[----:B------:R-:W-:Y:S02]  /*4940*/  LEA.HI.X R61, R20, c[0x0][0x18c], R21, 0x2, P1 ;  /* 0x00006300143d7a11 */ /* 0x000fe400008f1415 */
[----:B------:R-:W-:-:S04]  /*4950*/  IADD3 R20, P0, R141, R150, RZ ;  /* 0x000000968d147210 */ /* 0x000fc80007f1e0ff */
[----:B------:R-:W4:Y:S01]  /*4960*/  LDG.E.128.CONSTANT R60, [R60.64] ;  /* 0x0000000c3c3c7981 */ /* 0x000f22000c1e9d00 */
[----:B------:R-:W-:Y:S02]  /*4970*/  LEA R52, P1, R20, c[0x0][0x188], 0x2 ;  /* 0x0000620014347a11 */ /* 0x000fe400078210ff */
[----:B------:R-:W-:-:S04]  /*4980*/  LEA.HI.X.SX32 R21, R141, R147, 0x1, P0 ;  /* 0x000000938d157211 */ /* 0x000fc800000f0eff */
[----:B------:R-:W-:-:S06]  /*4990*/  LEA.HI.X R53, R20, c[0x0][0x18c], R21, 0x2, P1 ;  /* 0x0000630014357a11 */ /* 0x000fcc00008f1415 */
[----:B------:R-:W4:Y:S01]  /*49a0*/  LDG.E.128.CONSTANT R52, [R52.64] ;  /* 0x0000000c34347981 */ /* 0x000f22000c1e9d00 */
[----:B------:R-:W-:-:S04]  /*49b0*/  IADD3 R20, P0, R140, R150, RZ ;  /* 0x000000968c147210 */ /* 0x000fc80007f1e0ff */
        /* <DEDUP_REMOVED lines=17> */
[----:B------:R-:W-:Y:S01]  /*4ad0*/  LEA.HI.X R33, R20, c[0x0][0x18c], R21, 0x2, P1 ;  /* 0x0000630014217a11 */ /* 0x000fe200008f1415 */
[----:B------:R-:W-:-:S05]  /*4ae0*/  IMAD.IADD R20, R106, 0x1, R153 ;  /* 0x000000016a147824 */ /* 0x000fca00078e0299 */
[----:B------:R-:W-:Y:S01]  /*4af0*/  ISETP.NE.AND P0, PT, R20, -0x2, PT ;  /* 0xfffffffe1400780c */ /* 0x000fe20003f05270 */
[----:B------:R-:W4:Y:S01]  /*4b00*/  LDG.E.128.CONSTANT R32, [R32.64] ;  /* 0x0000000c20207981 */ /* 0x000f22000c1e9d00 */
[----:B------:R-:W-:-:S04]  /*4b10*/  IADD3 R22, P1, R136, R150, RZ ;  /* 0x0000009688167210 */ /* 0x000fc80007f3e0ff */
[----:B------:R-:W-:Y:S02]  /*4b20*/  LEA.HI.X.SX32 R23, R136, R147, 0x1, P1 ;  /* 0x0000009388177211 */ /* 0x000fe400008f0eff */
[----:B------:R-:W-:-:S04]  /*4b30*/  LEA R36, P2, R22, c[0x0][0x188], 0x2 ;  /* 0x0000620016247a11 */ /* 0x000fc800078410ff */
[----:B------:R-:W-:Y:S02]  /*4b40*/  LEA.HI.X R37, R22, c[0x0][0x18c], R23, 0x2, P2 ;  /* 0x0000630016257a11 */ /* 0x000fe400010f1417 */
[C---:B------:R-:W-:Y:S02]  /*4b50*/  @!P0 IADD3 R21, R3.reuse, -0x2, RZ ;  /* 0xfffffffe03158810 */ /* 0x040fe40007ffe0ff */
[----:B------:R-:W-:Y:S02]  /*4b60*/  @!P0 IADD3 R20, R3, -0x3, RZ ;  /* 0xfffffffd03148810 */ /* 0x000fe40007ffe0ff */
[----:B------:R-:W-:Y:S01]  /*4b70*/  @!P0 ISETP.GE.AND P6, PT, R21, UR16, PT ;  /* 0x0000001015008c0c */ /* 0x000fe2000bfc6270 */
[----:B------:R-:W4:Y:S01]  /*4b80*/  LDG.E.128.CONSTANT R36, [R36.64] ;  /* 0x0000000c24247981 */ /* 0x000f22000c1e9d00 */
[----:B------:R-:W-:Y:S02]  /*4b90*/  @!P0 IADD3 R21, R3, -0x1, RZ ;  /* 0xffffffff03158810 */ /* 0x000fe40007ffe0ff */
[----:B------:R-:W-:-:S02]  /*4ba0*/  @!P0 ISETP.GE.AND P1, PT, R20, UR16, PT ;  /* 0x0000001014008c0c */ /* 0x000fc4000bf26270 */
[----:B------:R-:W-:Y:S02]  /*4bb0*/  @!P0 ISETP.GE.AND P3, PT, R21, UR16, PT ;  /* 0x0000001015008c0c */ /* 0x000fe4000bf66270 */
[----:B------:R-:W-:Y:S02]  /*4bc0*/  @!P0 IADD3 R21, R3, -0x2, RZ ;  /* 0xfffffffe03158810 */ /* 0x000fe40007ffe0ff */
[----:B------:R-:W-:Y:S02]  /*4bd0*/  @!P0 ISETP.GE.AND P2, PT, R20, UR16, PT ;  /* 0x0000001014008c0c */ /* 0x000fe4000bf46270 */
[----:B------:R-:W-:Y:S02]  /*4be0*/  @!P0 ISETP.GE.AND P5, PT, R21, UR16, PT ;  /* 0x0000001015008c0c */ /* 0x000fe4000bfa6270 */
[----:B------:R-:W-:-:S04]  /*4bf0*/  @!P0 IADD3 R22, R3, -0x1, RZ ;  /* 0xffffffff03168810 */ /* 0x000fc80007ffe0ff */
[----:B------:R-:W-:Y:S02]  /*4c00*/  @!P0 ISETP.GE.AND P4, PT, R22, UR16, PT ;  /* 0x0000001016008c0c */ /* 0x000fe4000bf86270 */
[C---:B------:R-:W-:Y:S02]  /*4c10*/  @!P0 IADD3 R22, R3.reuse, -0x2, RZ ;  /* 0xfffffffe03168810 */ /* 0x040fe40007ffe0ff */
[C---:B------:R-:W-:Y:S02]  /*4c20*/  @!P0 IADD3 R23, R3.reuse, -0x1, RZ ;  /* 0xffffffff03178810 */ /* 0x040fe40007ffe0ff */
[C---:B------:R-:W-:Y:S02]  /*4c30*/  @!P0 IADD3 R24, R3.reuse, -0x3, RZ ;  /* 0xfffffffd03188810 */ /* 0x040fe40007ffe0ff */
[C---:B------:R-:W-:Y:S02]  /*4c40*/  @!P0 IADD3 R25, R3.reuse, -0x3, RZ ;  /* 0xfffffffd03198810 */ /* 0x040fe40007ffe0ff */
[----:B------:R-:W-:-:S02]  /*4c50*/  @!P0 IADD3 R84, R3, -0x2, RZ ;  /* 0xfffffffe03548810 */ /* 0x000fc40007ffe0ff */
[----:B--2---:R-:W-:Y:S02]  /*4c60*/  @!P0 FSEL R76, R76, RZ, !P1 ;  /* 0x000000ff4c4c8208 */ /* 0x004fe40004800000 */
[----:B------:R-:W-:Y:S02]  /*4c70*/  @!P0 FSEL R77, R77, RZ, !P6 ;  /* 0x000000ff4d4d8208 */ /* 0x000fe40007000000 */
[----:B------:R-:W-:Y:S02]  /*4c80*/  @!P0 ISETP.GE.AND P1, PT, R20, UR16, PT ;  /* 0x0000001014008c0c */ /* 0x000fe4000bf26270 */
[----:B------:R-:W-:Y:S02]  /*4c90*/  @!P0 ISETP.GE.AND P6, PT, R3, UR16, PT ;  /* 0x0000001003008c0c */ /* 0x000fe4000bfc6270 */
[----:B------:R-:W-:Y:S02]  /*4ca0*/  @!P0 FSEL R78, R78, RZ, !P3 ;  /* 0x000000ff4e4e8208 */ /* 0x000fe40005800000 */
[----:B------:R-:W-:-:S02]  /*4cb0*/  IADD3 R20, P3, R135, R150, RZ ;  /* 0x0000009687147210 */ /* 0x000fc40007f7e0ff */
[----:B------:R-:W-:Y:S02]  /*4cc0*/  @!P0 FSEL R79, R79, RZ, !P6 ;  /* 0x000000ff4f4f8208 */ /* 0x000fe40007000000 */
[----:B------:R-:W-:Y:S02]  /*4cd0*/  LEA R92, P6, R20, c[0x0][0x188], 0x2 ;  /* 0x00006200145c7a11 */ /* 0x000fe400078c10ff */
[----:B------:R-:W-:-:S04]  /*4ce0*/  LEA.HI.X.SX32 R21, R135, R147, 0x1, P3 ;  /* 0x0000009387157211 */ /* 0x000fc800018f0eff */
[----:B------:R-:W-:Y:S02]  /*4cf0*/  LEA.HI.X R93, R20, c[0x0][0x18c], R21, 0x2, P6 ;  /* 0x00006300145d7a11 */ /* 0x000fe400030f1415 */
[C---:B------:R-:W-:Y:S02]  /*4d00*/  @!P0 IADD3 R21, R3.reuse, -0x2, RZ ;  /* 0xfffffffe03158810 */ /* 0x040fe40007ffe0ff */
[----:B---3--:R-:W-:Y:S02]  /*4d10*/  @!P0 FSEL R80, R80, RZ, !P2 ;  /* 0x000000ff50508208 */ /* 0x008fe40005000000 */
[----:B------:R-:W-:Y:S01]  /*4d20*/  @!P0 FSEL R82, R82, RZ, !P4 ;  /* 0x000000ff52528208 */ /* 0x000fe20006000000 */
[----:B------:R-:W2:Y:S01]  /*4d30*/  LDG.E.128.CONSTANT R92, [R92.64] ;  /* 0x0000000c5c5c7981 */ /* 0x000ea2000c1e9d00 */
[----:B------:R-:W-:Y:S02]  /*4d40*/  @!P0 ISETP.GE.AND P2, PT, R22, UR16, PT ;  /* 0x0000001016008c0c */ /* 0x000fe4000bf46270 */
[----:B------:R-:W-:-:S02]  /*4d50*/  @!P0 ISETP.GE.AND P6, PT, R3, UR16, PT ;  /* 0x0000001003008c0c */ /* 0x000fc4000bfc6270 */
[----:B------:R-:W-:Y:S02]  /*4d60*/  @!P0 ISETP.GE.AND P4, PT, R21, UR16, PT ;  /* 0x0000001015008c0c */ /* 0x000fe4000bf86270 */
[C---:B------:R-:W-:Y:S02]  /*4d70*/  @!P0 IADD3 R20, R3.reuse, -0x1, RZ ;  /* 0xffffffff03148810 */ /* 0x040fe40007ffe0ff */
[C---:B------:R-:W-:Y:S02]  /*4d80*/  @!P0 IADD3 R21, R3.reuse, -0x3, RZ ;  /* 0xfffffffd03158810 */ /* 0x040fe40007ffe0ff */
[----:B------:R-:W-:Y:S02]  /*4d90*/  @!P0 IADD3 R22, R3, -0x3, RZ ;  /* 0xfffffffd03168810 */ /* 0x000fe40007ffe0ff */
[----:B------:R-:W-:Y:S02]  /*4da0*/  @!P0 FSEL R83, R83, RZ, !P6 ;  /* 0x000000ff53538208 */ /* 0x000fe40007000000 */
[----:B----4-:R-:W-:-:S02]  /*4db0*/  @!P0 FSEL R68, R68, RZ, !P1 ;  /* 0x000000ff44448208 */ /* 0x010fc40004800000 */
[----:B------:R-:W-:Y:S02]  /*4dc0*/  @!P0 FSEL R69, R69, RZ, !P2 ;  /* 0x000000ff45458208 */ /* 0x000fe40005000000 */
[----:B------:R-:W-:Y:S02]  /*4dd0*/  @!P0 ISETP.GE.AND P3, PT, R23, UR16, PT ;  /* 0x0000001017008c0c */ /* 0x000fe4000bf66270 */
[----:B------:R-:W-:Y:S02]  /*4de0*/  @!P0 FSEL R81, R81, RZ, !P5 ;  /* 0x000000ff51518208 */ /* 0x000fe40006800000 */
[----:B------:R-:W-:Y:S02]  /*4df0*/  @!P0 ISETP.GE.AND P6, PT, R20, UR16, PT ;  /* 0x0000001014008c0c */ /* 0x000fe4000bfc6270 */
[----:B------:R-:W-:Y:S02]  /*4e00*/  @!P0 ISETP.GE.AND P1, PT, R21, UR16, PT ;  /* 0x0000001015008c0c */ /* 0x000fe4000bf26270 */
[----:B------:R-:W-:-:S02]  /*4e10*/  @!P0 ISETP.GE.AND P2, PT, R3, UR16, PT ;  /* 0x0000001003008c0c */ /* 0x000fc4000bf46270 */
[----:B------:R-:W-:Y:S02]  /*4e20*/  @!P0 ISETP.GE.AND P5, PT, R22, UR16, PT ;  /* 0x0000001016008c0c */ /* 0x000fe4000bfa6270 */
[C---:B------:R-:W-:Y:S02]  /*4e30*/  @!P0 IADD3 R20, R3.reuse, -0x2, RZ ;  /* 0xfffffffe03148810 */ /* 0x040fe40007ffe0ff */
[----:B------:R-:W-:Y:S02]  /*4e40*/  @!P0 IADD3 R21, R3, -0x1, RZ ;  /* 0xffffffff03158810 */ /* 0x000fe40007ffe0ff */
[----:B------:R-:W-:Y:S02]  /*4e50*/  @!P0 FSEL R70, R70, RZ, !P3 ;  /* 0x000000ff46468208 */ /* 0x000fe40005800000 */
[----:B------:R-:W-:Y:S02]  /*4e60*/  @!P0 FSEL R71, R71, RZ, !P2 ;  /* 0x000000ff47478208 */ /* 0x000fe40005000000 */
[----:B------:R-:W-:-:S02]  /*4e70*/  @!P0 ISETP.GE.AND P3, PT, R20, UR16, PT ;  /* 0x0000001014008c0c */ /* 0x000fc4000bf66270 */
[----:B------:R-:W-:Y:S02]  /*4e80*/  @!P0 ISETP.GE.AND P2, PT, R21, UR16, PT ;  /* 0x0000001015008c0c */ /* 0x000fe4000bf46270 */
[----:B------:R-:W-:Y:S02]  /*4e90*/  @!P0 FSEL R72, R72, RZ, !P5 ;  /* 0x000000ff48488208 */ /* 0x000fe40006800000 */
[----:B------:R-:W-:Y:S02]  /*4ea0*/  @!P0 FSEL R73, R73, RZ, !P4 ;  /* 0x000000ff49498208 */ /* 0x000fe40006000000 */
[----:B------:R-:W-:Y:S02]  /*4eb0*/  @!P0 FSEL R64, R64, RZ, !P1 ;  /* 0x000000ff40408208 */ /* 0x000fe40004800000 */
[C---:B------:R-:W-:Y:S02]  /*4ec0*/  @!P0 ISETP.GE.AND P5, PT, R3.reuse, UR16, PT ;  /* 0x0000001003008c0c */ /* 0x040fe4000bfa6270 */
[----:B------:R-:W-:-:S02]  /*4ed0*/  @!P0 IADD3 R20, R3, -0x3, RZ ;  /* 0xfffffffd03148810 */ /* 0x000fc40007ffe0ff */
[----:B------:R-:W-:Y:S02]  /*4ee0*/  IADD3 R21, P4, R134, R150, RZ ;  /* 0x0000009686157210 */ /* 0x000fe40007f9e0ff */
[----:B------:R-:W-:Y:S02]  /*4ef0*/  @!P0 ISETP.GE.AND P1, PT, R24, UR16, PT ;  /* 0x0000001018008c0c */ /* 0x000fe4000bf26270 */
[C---:B------:R-:W-:Y:S02]  /*4f00*/  @!P0 IADD3 R23, R3.reuse, -0x2, RZ ;  /* 0xfffffffe03178810 */ /* 0x040fe40007ffe0ff */
[----:B------:R-:W-:Y:S02]  /*4f10*/  @!P0 IADD3 R24, R3, -0x2, RZ ;  /* 0xfffffffe03188810 */ /* 0x000fe40007ffe0ff */
[----:B------:R-:W-:Y:S02]  /*4f20*/  @!P0 FSEL R74, R74, RZ, !P6 ;  /* 0x000000ff4a4a8208 */ /* 0x000fe40007000000 */
[----:B------:R-:W-:-:S02]  /*4f30*/  @!P0 ISETP.GE.AND P6, PT, R20, UR16, PT ;  /* 0x0000001014008c0c */ /* 0x000fc4000bfc6270 */
[----:B------:R-:W-:Y:S02]  /*4f40*/  @!P0 FSEL R75, R75, RZ, !P5 ;  /* 0x000000ff4b4b8208 */ /* 0x000fe40006800000 */
[----:B------:R-:W-:Y:S02]  /*4f50*/  LEA.HI.X.SX32 R22, R134, R147, 0x1, P4 ;  /* 0x0000009386167211 */ /* 0x000fe400020f0eff */
[----:B------:R-:W-:Y:S02]  /*4f60*/  @!P0 FSEL R65, R65, RZ, !P3 ;  /* 0x000000ff41418208 */ /* 0x000fe40005800000 */
[----:B------:R-:W-:Y:S02]  /*4f70*/  @!P0 FSEL R66, R66, RZ, !P2 ;  /* 0x000000ff42428208 */ /* 0x000fe40005000000 */
[----:B------:R-:W-:Y:S02]  /*4f80*/  LEA R20, P5, R21, c[0x0][0x188], 0x2 ;  /* 0x0000620015147a11 */ /* 0x000fe400078a10ff */
[----:B------:R-:W-:-:S02]  /*4f90*/  @!P0 ISETP.GE.AND P4, PT, R23, UR16, PT ;  /* 0x0000001017008c0c */ /* 0x000fc4000bf86270 */
[----:B------:R-:W-:Y:S02]  /*4fa0*/  @!P0 ISETP.GE.AND P3, PT, R24, UR16, PT ;  /* 0x0000001018008c0c */ /* 0x000fe4000bf66270 */
[C---:B------:R-:W-:Y:S02]  /*4fb0*/  @!P0 ISETP.GE.AND P2, PT, R3.reuse, UR16, PT ;  /* 0x0000001003008c0c */ /* 0x040fe4000bf46270 */
[C---:B------:R-:W-:Y:S02]  /*4fc0*/  @!P0 IADD3 R23, R3.reuse, -0x1, RZ ;  /* 0xffffffff03178810 */ /* 0x040fe40007ffe0ff */
[----:B------:R-:W-:Y:S02]  /*4fd0*/  @!P0 IADD3 R24, R3, -0x1, RZ ;  /* 0xffffffff03188810 */ /* 0x000fe40007ffe0ff */
[----:B------:R-:W-:Y:S02]  /*4fe0*/  LEA.HI.X R21, R21, c[0x0][0x18c], R22, 0x2, P5 ;  /* 0x0000630015157a11 */ /* 0x000fe400028f1416 */
[----:B------:R-:W-:-:S02]  /*4ff0*/  @!P0 FSEL R67, R67, RZ, !P2 ;  /* 0x000000ff43438208 */ /* 0x000fc40005000000 */
[----:B------:R-:W-:Y:S02]  /*5000*/  @!P0 ISETP.GE.AND P5, PT, R23, UR16, PT ;  /* 0x0000001017008c0c */ /* 0x000fe4000bfa6270 */
[----:B------:R-:W-:Y:S01]  /*5010*/  @!P0 ISETP.GE.AND P2, PT, R24, UR16, PT ;  /* 0x0000001018008c0c */ /* 0x000fe2000bf46270 */
[----:B------:R-:W3:Y:S01]  /*5020*/  LDG.E.128.CONSTANT R20, [R20.64] ;  /* 0x0000000c14147981 */ /* 0x000ee2000c1e9d00 */
[----:B------:R-:W-:Y:S02]  /*5030*/  @!P0 IADD3 R24, R3, -0x2, RZ ;  /* 0xfffffffe03188810 */ /* 0x000fe40007ffe0ff */
[----:B------:R-:W-:Y:S02]  /*5040*/  @!P0 FSEL R57, R57, RZ, !P4 ;  /* 0x000000ff39398208 */ /* 0x000fe40006000000 */
[----:B------:R-:W-:Y:S02]  /*5050*/  @!P0 ISETP.GE.AND P4, PT, R3, UR16, PT ;  /* 0x0000001003008c0c */ /* 0x000fe4000bf86270 */
[----:B------:R-:W-:-:S02]  /*5060*/  @!P0 FSEL R58, R58, RZ, !P5 ;  /* 0x000000ff3a3a8208 */ /* 0x000fc40006800000 */
[----:B------:R-:W-:Y:S02]  /*5070*/  @!P0 FSEL R56, R56, RZ, !P6 ;  /* 0x000000ff38388208 */ /* 0x000fe40007000000 */
[----:B------:R-:W-:Y:S02]  /*5080*/  @!P0 ISETP.GE.AND P5, PT, R24, UR16, PT ;  /* 0x0000001018008c0c */ /* 0x000fe4000bfa6270 */
[----:B------:R-:W-:Y:S02]  /*5090*/  @!P0 ISETP.GE.AND P6, PT, R25, UR16, PT ;  /* 0x0000001019008c0c */ /* 0x000fe4000bfc6270 */
[----:B------:R-:W-:Y:S02]  /*50a0*/  @!P0 IADD3 R24, R3, -0x1, RZ ;  /* 0xffffffff03188810 */ /* 0x000fe40007ffe0ff */
[----:B------:R-:W-:Y:S02]  /*50b0*/  @!P0 FSEL R59, R59, RZ, !P4 ;  /* 0x000000ff3b3b8208 */ /* 0x000fe40006000000 */
[----:B------:R-:W-:-:S02]  /*50c0*/  IADD3 R25, P4, R133, R150, RZ ;  /* 0x0000009685197210 */ /* 0x000fc40007f9e0ff */
[----:B------:R-:W-:Y:S02]  /*50d0*/  @!P0 FSEL R60, R60, RZ, !P1 ;  /* 0x000000ff3c3c8208 */ /* 0x000fe40004800000 */
[----:B------:R-:W-:Y:S02]  /*50e0*/  @!P0 ISETP.GE.AND P1, PT, R24, UR16, PT ;  /* 0x0000001018008c0c */ /* 0x000fe4000bf26270 */
[----:B------:R-:W-:Y:S02]  /*50f0*/  @!P0 FSEL R61, R61, RZ, !P3 ;  /* 0x000000ff3d3d8208 */ /* 0x000fe40005800000 */
[----:B------:R-:W-:Y:S02]  /*5100*/  LEA R24, P3, R25, c[0x0][0x188], 0x2 ;  /* 0x0000620019187a11 */ /* 0x000fe400078610ff */
[----:B------:R-:W-:Y:S02]  /*5110*/  LEA.HI.X.SX32 R26, R133, R147, 0x1, P4 ;  /* 0x00000093851a7211 */ /* 0x000fe400020f0eff */
[----:B------:R-:W-:-:S02]  /*5120*/  @!P0 ISETP.GE.AND P4, PT, R3, UR16, PT ;  /* 0x0000001003008c0c */ /* 0x000fc4000bf86270 */
[----:B------:R-:W-:Y:S02]  /*5130*/  LEA.HI.X R25, R25, c[0x0][0x18c], R26, 0x2, P3 ;  /* 0x0000630019197a11 */ /* 0x000fe400018f141a */
[----:B------:R-:W-:Y:S02]  /*5140*/  @!P0 FSEL R63, R63, RZ, !P4 ;  /* 0x000000ff3f3f8208 */ /* 0x000fe40006000000 */
[----:B------:R-:W-:Y:S02]  /*5150*/  @!P0 ISETP.GE.AND P3, PT, R84, UR16, PT ;  /* 0x0000001054008c0c */ /* 0x000fe4000bf66270 */
[----:B------:R-:W-:Y:S02]  /*5160*/  IADD3 R84, P4, R132, R150, RZ ;  /* 0x0000009684547210 */ /* 0x000fe40007f9e0ff */
[----:B------:R-:W-:Y:S02]  /*5170*/  @!P0 FSEL R52, R52, RZ, !P6 ;  /* 0x000000ff34348208 */ /* 0x000fe40007000000 */
[----:B------:R-:W-:-:S02]  /*5180*/  LEA R88, P6, R84, c[0x0][0x188], 0x2 ;  /* 0x0000620054587a11 */ /* 0x000fc400078c10ff */
[----:B------:R-:W-:-:S04]  /*5190*/  LEA.HI.X.SX32 R85, R132, R147, 0x1, P4 ;  /* 0x0000009384557211 */ /* 0x000fc800020f0eff */
[----:B------:R-:W-:-:S06]  /*51a0*/  LEA.HI.X R89, R84, c[0x0][0x18c], R85, 0x2, P6 ;  /* 0x0000630054597a11 */ /* 0x000fcc00030f1455 */
[----:B------:R-:W4:Y:S01]  /*51b0*/  LDG.E.128.CONSTANT R88, [R88.64] ;  /* 0x0000000c58587981 */ /* 0x000f22000c1e9d00 */
[----:B------:R-:W-:Y:S02]  /*51c0*/  @!P0 IADD3 R27, R3, -0x3, RZ ;  /* 0xfffffffd031b8810 */ /* 0x000fe40007ffe0ff */
[----:B------:R-:W-:Y:S02]  /*51d0*/  @!P0 FSEL R62, R62, RZ, !P2 ;  /* 0x000000ff3e3e8208 */ /* 0x000fe40005000000 */
[----:B------:R-:W-:Y:S02]  /*51e0*/  @!P0 ISETP.GE.AND P2, PT, R27, UR16, PT ;  /* 0x000000101b008c0c */ /* 0x000fe4000bf46270 */
[----:B------:R-:W4:Y:S01]  /*51f0*/  LDG.E.128.CONSTANT R24, [R24.64] ;  /* 0x0000000c18187981 */ /* 0x000f22000c1e9d00 */
[----:B0-----:R-:W-:Y:S01]  /*5200*/  FMUL.FTZ R77, R29, R77 ;  /* 0x0000004d1d4d7220 */ /* 0x001fe20000410000 */
[----:B------:R-:W-:Y:S02]  /*5210*/  @!P0 FSEL R54, R54, RZ, !P1 ;  /* 0x000000ff36368208 */ /* 0x000fe40004800000 */
[C---:B------:R-:W-:Y:S01]  /*5220*/  @!P0 ISETP.GE.AND P1, PT, R3.reuse, UR16, PT ;  /* 0x0000001003008c0c */ /* 0x040fe2000bf26270 */
[----:B------:R-:W-:Y:S01]  /*5230*/  FFMA.FTZ R77, R28, R76, R77 ;  /* 0x0000004c1c4d7223 */ /* 0x000fe2000001004d */
[----:B------:R-:W-:-:S02]  /*5240*/  @!P0 IADD3 R76, R3, -0x1, RZ ;  /* 0xffffffff034c8810 */ /* 0x000fc40007ffe0ff */
[----:B------:R-:W-:Y:S02]  /*5250*/  @!P0 FSEL R55, R55, RZ, !P1 ;  /* 0x000000ff37378208 */ /* 0x000fe40004800000 */
[----:B------:R-:W-:Y:S02]  /*5260*/  @!P0 IADD3 R84, R3, -0x3, RZ ;  /* 0xfffffffd03548810 */ /* 0x000fe40007ffe0ff */
[----:B------:R-:W-:Y:S02]  /*5270*/  @!P0 ISETP.GE.AND P1, PT, R76, UR16, PT ;  /* 0x000000104c008c0c */ /* 0x000fe4000bf26270 */
[----:B------:R-:W-:Y:S02]  /*5280*/  @!P0 FSEL R44, R44, RZ, !P2 ;  /* 0x000000ff2c2c8208 */ /* 0x000fe40005000000 */
[----:B------:R-:W-:Y:S01]  /*5290*/  IADD3 R76, P2, R131, R150, RZ ;  /* 0x00000096834c7210 */ /* 0x000fe20007f5e0ff */
[----:B------:R-:W-:Y:S01]  /*52a0*/  FFMA.FTZ R78, R30, R78, R77 ;  /* 0x0000004e1e4e7223 */ /* 0x000fe2000001004d */
[----:B------:R-:W-:-:S02]  /*52b0*/  @!P0 FSEL R53, R53, RZ, !P5 ;  /* 0x000000ff35358208 */ /* 0x000fc40006800000 */
[----:B------:R-:W-:Y:S02]  /*52c0*/  @!P0 IADD3 R85, R3, -0x2, RZ ;  /* 0xfffffffe03558810 */ /* 0x000fe40007ffe0ff */
[----:B------:R-:W-:Y:S02]  /*52d0*/  @!P0 ISETP.GE.AND P5, PT, R84, UR16, PT ;  /* 0x0000001054008c0c */ /* 0x000fe4000bfa6270 */
[----:B------:R-:W-:Y:S02]  /*52e0*/  @!P0 FSEL R45, R45, RZ, !P3 ;  /* 0x000000ff2d2d8208 */ /* 0x000fe40005800000 */
[----:B------:R-:W-:Y:S02]  /*52f0*/  LEA R84, P3, R76, c[0x0][0x188], 0x2 ;  /* 0x000062004c547a11 */ /* 0x000fe400078610ff */
[----:B------:R-:W-:Y:S02]  /*5300*/  LEA.HI.X.SX32 R77, R131, R147, 0x1, P2 ;  /* 0x00000093834d7211 */ /* 0x000fe400010f0eff */
[----:B------:R-:W-:-:S02]  /*5310*/  @!P0 IADD3 R86, R3, -0x1, RZ ;  /* 0xffffffff03568810 */ /* 0x000fc40007ffe0ff */
[----:B------:R-:W-:Y:S01]  /*5320*/  @!P0 ISETP.GE.AND P6, PT, R85, UR16, PT ;  /* 0x0000001055008c0c */ /* 0x000fe2000bfc6270 */
[C---:B------:R-:W-:Y:S01]  /*5330*/  FMUL.FTZ R81, R29.reuse, R81 ;  /* 0x000000511d517220 */ /* 0x040fe20000410000 */
[----:B------:R-:W-:Y:S01]  /*5340*/  LEA.HI.X R85, R76, c[0x0][0x18c], R77, 0x2, P3 ;  /* 0x000063004c557a11 */ /* 0x000fe200018f144d */
[----:B------:R-:W-:Y:S01]  /*5350*/  FMUL.FTZ R69, R29, R69 ;  /* 0x000000451d457220 */ /* 0x000fe20000410000 */
[----:B------:R-:W-:Y:S01]  /*5360*/  @!P0 ISETP.GE.AND P4, PT, R86, UR16, PT ;  /* 0x0000001056008c0c */ /* 0x000fe2000bf86270 */
[C---:B------:R-:W-:Y:S01]  /*5370*/  FFMA.FTZ R81, R28.reuse, R80, R81 ;  /* 0x000000501c517223 */ /* 0x040fe20000010051 */
[C---:B------:R-:W-:Y:S01]  /*5380*/  @!P0 IADD3 R80, R3.reuse, -0x3, RZ ;  /* 0xfffffffd03508810 */ /* 0x040fe20007ffe0ff */
[----:B------:R-:W-:Y:S01]  /*5390*/  FFMA.FTZ R69, R28, R68, R69 ;  /* 0x000000441c457223 */ /* 0x000fe20000010045 */
[----:B------:R-:W-:Y:S01]  /*53a0*/  @!P0 FSEL R46, R46, RZ, !P4 ;  /* 0x000000ff2e2e8208 */ /* 0x000fe20006000000 */
[----:B------:R-:W4:Y:S01]  /*53b0*/  LDG.E.128.CONSTANT R84, [R84.64] ;  /* 0x0000000c54547981 */ /* 0x000f22000c1e9d00 */
[----:B------:R-:W-:-:S02]  /*53c0*/  @!P0 ISETP.GE.AND P4, PT, R3, UR16, PT ;  /* 0x0000001003008c0c */ /* 0x000fc4000bf86270 */
[----:B------:R-:W-:Y:S01]  /*53d0*/  IADD3 R68, P3, R130, R150, RZ ;  /* 0x0000009682447210 */ /* 0x000fe20007f7e0ff */
[----:B------:R-:W-:Y:S01]  /*53e0*/  FFMA.FTZ R82, R30, R82, R81 ;  /* 0x000000521e527223 */ /* 0x000fe20000010051 */
[----:B------:R-:W-:Y:S02]  /*53f0*/  @!P0 ISETP.GE.AND P2, PT, R80, UR16, PT ;  /* 0x0000001050008c0c */ /* 0x000fe4000bf46270 */
[----:B------:R-:W-:Y:S02]  /*5400*/  @!P0 FSEL R47, R47, RZ, !P4 ;  /* 0x000000ff2f2f8208 */ /* 0x000fe40006000000 */
[----:B------:R-:W-:Y:S02]  /*5410*/  LEA R80, P4, R68, c[0x0][0x188], 0x2 ;  /* 0x0000620044507a11 */ /* 0x000fe400078810ff */
[----:B------:R-:W-:Y:S01]  /*5420*/  LEA.HI.X.SX32 R77, R130, R147, 0x1, P3 ;  /* 0x00000093824d7211 */ /* 0x000fe200018f0eff */
[----:B------:R-:W-:-:S03]  /*5430*/  FFMA.FTZ R82, R31, R83, R82 ;  /* 0x000000531f527223 */ /* 0x000fc60000010052 */
[----:B------:R-:W-:Y:S01]  /*5440*/  LEA.HI.X R81, R68, c[0x0][0x18c], R77, 0x2, P4 ;  /* 0x0000630044517a11 */ /* 0x000fe200020f144d */
[----:B------:R-:W-:Y:S01]  /*5450*/  FADD.FTZ R103, R82, R103 ;  /* 0x0000006752677221 */ /* 0x000fe20000010000 */
[----:B------:R-:W-:Y:S02]  /*5460*/  @!P0 IADD3 R76, R3, -0x2, RZ ;  /* 0xfffffffe034c8810 */ /* 0x000fe40007ffe0ff */
[----:B------:R-:W-:Y:S02]  /*5470*/  IADD3 R68, P4, R129, R150, RZ ;  /* 0x0000009681447210 */ /* 0x000fe40007f9e0ff */
[----:B------:R-:W4:Y:S01]  /*5480*/  LDG.E.128.CONSTANT R80, [R80.64] ;  /* 0x0000000c50507981 */ /* 0x000f22000c1e9d00 */
[----:B------:R-:W-:Y:S01]  /*5490*/  @!P0 ISETP.GE.AND P3, PT, R76, UR16, PT ;  /* 0x000000104c008c0c */ /* 0x000fe2000bf66270 */
[----:B------:R-:W-:Y:S01]  /*54a0*/  FFMA.FTZ R70, R30, R70, R69 ;  /* 0x000000461e467223 */ /* 0x000fe20000010045 */
[----:B------:R-:W-:Y:S02]  /*54b0*/  @!P0 FSEL R48, R48, RZ, !P5 ;  /* 0x000000ff30308208 */ /* 0x000fe40006800000 */
[----:B------:R-:W-:-:S02]  /*54c0*/  LEA R76, P5, R68, c[0x0][0x188], 0x2 ;  /* 0x00006200444c7a11 */ /* 0x000fc400078a10ff */
[----:B------:R-:W-:Y:S01]  /*54d0*/  LEA.HI.X.SX32 R69, R129, R147, 0x1, P4 ;  /* 0x0000009381457211 */ /* 0x000fe200020f0eff */
[----:B------:R-:W-:Y:S02]  /*54e0*/  FFMA.FTZ R79, R31, R79, R78 ;  /* 0x0000004f1f4f7223 */ /* 0x000fe4000001004e */
[----:B------:R-:W-:Y:S01]  /*54f0*/  FMUL.FTZ R73, R29, R73 ;  /* 0x000000491d497220 */ /* 0x000fe20000410000 */
[----:B------:R-:W-:Y:S01]  /*5500*/  LEA.HI.X R77, R68, c[0x0][0x18c], R69, 0x2, P5 ;  /* 0x00006300444d7a11 */ /* 0x000fe200028f1445 */
[----:B------:R-:W-:Y:S02]  /*5510*/  FADD.FTZ R104, R79, R104 ;  /* 0x000000684f687221 */ /* 0x000fe40000010000 */
[----:B------:R-:W-:Y:S01]  /*5520*/  FFMA.FTZ R73, R28, R72, R73 ;  /* 0x000000481c497223 */ /* 0x000fe20000010049 */
[----:B------:R-:W-:Y:S02]  /*5530*/  @!P0 IADD3 R72, R3, -0x1, RZ ;  /* 0xffffffff03488810 */ /* 0x000fe40007ffe0ff */
[----:B------:R-:W4:Y:S01]  /*5540*/  LDG.E.128.CONSTANT R76, [R76.64] ;  /* 0x0000000c4c4c7981 */ /* 0x000f22000c1e9d00 */
[----:B------:R-:W-:Y:S01]  /*5550*/  IADD3 R68, P5, R128, R150, RZ ;  /* 0x0000009680447210 */ /* 0x000fe20007fbe0ff */
[----:B------:R-:W-:Y:S01]  /*5560*/  FFMA.FTZ R74, R30, R74, R73 ;  /* 0x0000004a1e4a7223 */ /* 0x000fe20000010049 */
[----:B------:R-:W-:-:S02]  /*5570*/  @!P0 ISETP.GE.AND P4, PT, R72, UR16, PT ;  /* 0x0000001048008c0c */ /* 0x000fc4000bf86270 */
[----:B------:R-:W-:Y:S02]  /*5580*/  @!P0 FSEL R49, R49, RZ, !P6 ;  /* 0x000000ff31318208 */ /* 0x000fe40007000000 */
[----:B------:R-:W-:Y:S02]  /*5590*/  LEA R72, P6, R68, c[0x0][0x188], 0x2 ;  /* 0x0000620044487a11 */ /* 0x000fe400078c10ff */
[----:B------:R-:W-:Y:S01]  /*55a0*/  LEA.HI.X.SX32 R69, R128, R147, 0x1, P5 ;  /* 0x0000009380457211 */ /* 0x000fe200028f0eff */
[----:B------:R-:W-:-:S03]  /*55b0*/  FFMA.FTZ R74, R31, R75, R74 ;  /* 0x0000004b1f4a7223 */ /* 0x000fc6000001004a */
[----:B------:R-:W-:Y:S01]  /*55c0*/  LEA.HI.X R73, R68, c[0x0][0x18c], R69, 0x2, P6 ;  /* 0x0000630044497a11 */ /* 0x000fe200030f1445 */
[C---:B------:R-:W-:Y:S02]  /*55d0*/  FMUL.FTZ R65, R29.reuse, R65 ;  /* 0x000000411d417220 */ /* 0x040fe40000410000 */
[----:B------:R-:W-:Y:S01]  /*55e0*/  FMUL.FTZ R57, R29, R57 ;  /* 0x000000391d397220 */ /* 0x000fe20000410000 */
[----:B------:R-:W-:Y:S01]  /*55f0*/  @!P0 FSEL R50, R50, RZ, !P1 ;  /* 0x000000ff32328208 */ /* 0x000fe20004800000 */
[----:B------:R-:W-:Y:S01]  /*5600*/  FADD.FTZ R101, R74, R101 ;  /* 0x000000654a657221 */ /* 0x000fe20000010000 */
[----:B------:R-:W-:Y:S01]  /*5610*/  @!P0 ISETP.GE.AND P6, PT, R3, UR16, PT ;  /* 0x0000001003008c0c */ /* 0x000fe2000bfc6270 */
[C---:B------:R-:W-:Y:S01]  /*5620*/  FFMA.FTZ R65, R28.reuse, R64, R65 ;  /* 0x000000401c417223 */ /* 0x040fe20000010041 */
[----:B------:R-:W4:Y:S01]  /*5630*/  LDG.E.128.CONSTANT R72, [R72.64] ;  /* 0x0000000c48487981 */ /* 0x000f22000c1e9d00 */
[----:B------:R-:W-:Y:S01]  /*5640*/  FFMA.FTZ R57, R28, R56, R57 ;  /* 0x000000381c397223 */ /* 0x000fe20000010039 */
[----:B------:R-:W-:Y:S01]  /*5650*/  IADD3 R56, P1, R127, R150, RZ ;  /* 0x000000967f387210 */ /* 0x000fe20007f3e0ff */
[----:B------:R-:W-:Y:S01]  /*5660*/  FFMA.FTZ R66, R30, R66, R65 ;  /* 0x000000421e427223 */ /* 0x000fe20000010041 */
[----:B------:R-:W-:-:S02]  /*5670*/  @!P0 FSEL R51, R51, RZ, !P6 ;  /* 0x000000ff33338208 */ /* 0x000fc40007000000 */
[C---:B------:R-:W-:Y:S02]  /*5680*/  LEA R68, P6, R56.reuse, c[0x0][0x188], 0x2 ;  /* 0x0000620038447a11 */ /* 0x040fe400078c10ff */
[----:B------:R-:W-:Y:S01]  /*5690*/  LEA.HI.X.SX32 R65, R127, R147, 0x1, P1 ;  /* 0x000000937f417211 */ /* 0x000fe200008f0eff */
[----:B------:R-:W-:Y:S01]  /*56a0*/  FFMA.FTZ R71, R31, R71, R70 ;  /* 0x000000471f477223 */ /* 0x000fe20000010046 */
[C---:B------:R-:W-:Y:S02]  /*56b0*/  @!P0 IADD3 R64, R3.reuse, -0x3, RZ ;  /* 0xfffffffd03408810 */ /* 0x040fe40007ffe0ff */
[----:B------:R-:W-:Y:S02]  /*56c0*/  LEA.HI.X R69, R56, c[0x0][0x18c], R65, 0x2, P6 ;  /* 0x0000630038457a11 */ /* 0x000fe400030f1441 */
[----:B------:R-:W-:Y:S01]  /*56d0*/  @!P0 IADD3 R56, R3, -0x1, RZ ;  /* 0xffffffff03388810 */ /* 0x000fe20007ffe0ff */
[----:B------:R-:W-:Y:S01]  /*56e0*/  FADD.FTZ R102, R71, R102 ;  /* 0x0000006647667221 */ /* 0x000fe20000010000 */
[----:B------:R-:W-:-:S02]  /*56f0*/  @!P0 ISETP.GE.AND P5, PT, R64, UR16, PT ;  /* 0x0000001040008c0c */ /* 0x000fc4000bfa6270 */
[----:B------:R-:W-:Y:S01]  /*5700*/  @!P0 IADD3 R64, R3, -0x2, RZ ;  /* 0xfffffffe03408810 */ /* 0x000fe20007ffe0ff */
[----:B------:R-:W4:Y:S01]  /*5710*/  LDG.E.128.CONSTANT R68, [R68.64] ;  /* 0x0000000c44447981 */ /* 0x000f22000c1e9d00 */
[----:B------:R-:W-:Y:S02]  /*5720*/  @!P0 ISETP.GE.AND P6, PT, R56, UR16, PT ;  /* 0x0000001038008c0c */ /* 0x000fe4000bfc6270 */
[----:B------:R-:W-:Y:S02]  /*5730*/  @!P0 FSEL R40, R40, RZ, !P2 ;  /* 0x000000ff28288208 */ /* 0x000fe40005000000 */
[----:B------:R-:W-:Y:S01]  /*5740*/  IADD3 R56, P2, R126, R150, RZ ;  /* 0x000000967e387210 */ /* 0x000fe20007f5e0ff */
[----:B------:R-:W-:Y:S01]  /*5750*/  FFMA.FTZ R58, R30, R58, R57 ;  /* 0x0000003a1e3a7223 */ /* 0x000fe20000010039 */
[----:B------:R-:W-:Y:S02]  /*5760*/  @!P0 ISETP.GE.AND P1, PT, R64, UR16, PT ;  /* 0x0000001040008c0c */ /* 0x000fe4000bf26270 */
[----:B------:R-:W-:-:S02]  /*5770*/  @!P0 FSEL R41, R41, RZ, !P3 ;  /* 0x000000ff29298208 */ /* 0x000fc40005800000 */
[----:B------:R-:W-:Y:S02]  /*5780*/  LEA R64, P3, R56, c[0x0][0x188], 0x2 ;  /* 0x0000620038407a11 */ /* 0x000fe400078610ff */
[----:B------:R-:W-:Y:S01]  /*5790*/  LEA.HI.X.SX32 R57, R126, R147, 0x1, P2 ;  /* 0x000000937e397211 */ /* 0x000fe200010f0eff */
[----:B------:R-:W-:Y:S02]  /*57a0*/  FFMA.FTZ R67, R31, R67, R66 ;  /* 0x000000431f437223 */ /* 0x000fe40000010042 */
[----:B------:R-:W-:Y:S01]  /*57b0*/  FMUL.FTZ R61, R29, R61 ;  /* 0x0000003d1d3d7220 */ /* 0x000fe20000410000 */
[----:B------:R-:W-:Y:S01]  /*57c0*/  LEA.HI.X R65, R56, c[0x0][0x18c], R57, 0x2, P3 ;  /* 0x0000630038417a11 */ /* 0x000fe200018f1439 */
[----:B------:R-:W-:Y:S02]  /*57d0*/  FADD.FTZ R100, R67, R100 ;  /* 0x0000006443647221 */ /* 0x000fe40000010000 */
[----:B------:R-:W-:Y:S01]  /*57e0*/  FFMA.FTZ R61, R28, R60, R61 ;  /* 0x0000003c1c3d7223 */ /* 0x000fe2000001003d */
[----:B------:R-:W-:-:S02]  /*57f0*/  @!P0 IADD3 R60, R3, -0x3, RZ ;  /* 0xfffffffd033c8810 */ /* 0x000fc40007ffe0ff */
[----:B------:R-:W4:Y:S01]  /*5800*/  LDG.E.128.CONSTANT R64, [R64.64] ;  /* 0x0000000c40407981 */ /* 0x000f22000c1e9d00 */
[----:B------:R-:W-:Y:S01]  /*5810*/  IADD3 R56, P3, R125, R150, RZ ;  /* 0x000000967d387210 */ /* 0x000fe20007f7e0ff */
[----:B------:R-:W-:Y:S01]  /*5820*/  FFMA.FTZ R62, R30, R62, R61 ;  /* 0x0000003e1e3e7223 */ /* 0x000fe2000001003d */
[----:B------:R-:W-:Y:S01]  /*5830*/  @!P0 ISETP.GE.AND P2, PT, R60, UR16, PT ;  /* 0x000000103c008c0c */ /* 0x000fe2000bf46270 */
[----:B------:R-:W-:Y:S01]  /*5840*/  FMUL.FTZ R53, R29, R53 ;  /* 0x000000351d357220 */ /* 0x000fe20000410000 */
[----:B------:R-:W-:Y:S02]  /*5850*/  @!P0 FSEL R42, R42, RZ, !P4 ;  /* 0x000000ff2a2a8208 */ /* 0x000fe40006000000 */
[----:B------:R-:W-:Y:S02]  /*5860*/  LEA R60, P4, R56, c[0x0][0x188], 0x2 ;  /* 0x00006200383c7a11 */ /* 0x000fe400078810ff */
[----:B------:R-:W-:Y:S01]  /*5870*/  LEA.HI.X.SX32 R57, R125, R147, 0x1, P3 ;  /* 0x000000937d397211 */ /* 0x000fe200018f0eff */
[----:B------:R-:W-:-:S02]  /*5880*/  FFMA.FTZ R63, R31, R63, R62 ;  /* 0x0000003f1f3f7223 */ /* 0x000fc4000001003e */
[----:B------:R-:W-:Y:S01]  /*5890*/  FFMA.FTZ R53, R28, R52, R53 ;  /* 0x000000341c357223 */ /* 0x000fe20000010035 */
[----:B------:R-:W-:Y:S02]  /*58a0*/  LEA.HI.X R61, R56, c[0x0][0x18c], R57, 0x2, P4 ;  /* 0x00006300383d7a11 */ /* 0x000fe400020f1439 */
[C---:B------:R-:W-:Y:S02]  /*58b0*/  @!P0 IADD3 R52, R3.reuse, -0x2, RZ ;  /* 0xfffffffe03348810 */ /* 0x040fe40007ffe0ff */
[----:B------:R-:W-:Y:S01]  /*58c0*/  @!P0 ISETP.GE.AND P4, PT, R3, UR16, PT ;  /* 0x0000001003008c0c */ /* 0x000fe2000bf86270 */
[----:B------:R-:W-:Y:S01]  /*58d0*/  FFMA.FTZ R54, R30, R54, R53 ;  /* 0x000000361e367223 */ /* 0x000fe20000010035 */
[----:B------:R-:W-:Y:S01]  /*58e0*/  @!P0 ISETP.GE.AND P3, PT, R52, UR16, PT ;  /* 0x0000001034008c0c */ /* 0x000fe2000bf66270 */
[----:B------:R-:W-:Y:S01]  /*58f0*/  FADD.FTZ R98, R63, R98 ;  /* 0x000000623f627221 */ /* 0x000fe20000010000 */
[----:B------:R-:W-:Y:S01]  /*5900*/  @!P0 IADD3 R53, R3, -0x1, RZ ;  /* 0xffffffff03358810 */ /* 0x000fe20007ffe0ff */
[----:B------:R-:W4:Y:S01]  /*5910*/  LDG.E.128.CONSTANT R60, [R60.64] ;  /* 0x0000000c3c3c7981 */ /* 0x000f22000c1e9d00 */
[----:B------:R-:W-:-:S02]  /*5920*/  @!P0 FSEL R43, R43, RZ, !P4 ;  /* 0x000000ff2b2b8208 */ /* 0x000fc40006000000 */
[----:B------:R-:W-:Y:S02]  /*5930*/  IADD3 R52, P4, R124, R150, RZ ;  /* 0x000000967c347210 */ /* 0x000fe40007f9e0ff */
[----:B------:R-:W-:Y:S02]  /*5940*/  @!P0 FSEL R32, R32, RZ, !P5 ;  /* 0x000000ff20208208 */ /* 0x000fe40006800000 */
[----:B------:R-:W-:Y:S02]  /*5950*/  @!P0 ISETP.GE.AND P5, PT, R53, UR16, PT ;  /* 0x0000001035008c0c */ /* 0x000fe4000bfa6270 */
[----:B------:R-:W-:Y:S02]  /*5960*/  LEA.HI.X.SX32 R53, R124, R147, 0x1, P4 ;  /* 0x000000937c357211 */ /* 0x000fe400020f0eff */
[----:B------:R-:W-:Y:S01]  /*5970*/  LEA R56, P4, R52, c[0x0][0x188], 0x2 ;  /* 0x0000620034387a11 */ /* 0x000fe200078810ff */
[----:B------:R-:W-:-:S03]  /*5980*/  FFMA.FTZ R58, R31, R59, R58 ;  /* 0x0000003b1f3a7223 */ /* 0x000fc6000001003a */
[----:B------:R-:W-:Y:S01]  /*5990*/  LEA.HI.X R57, R52, c[0x0][0x18c], R53, 0x2, P4 ;  /* 0x0000630034397a11 */ /* 0x000fe200020f1435 */
[----:B------:R-:W-:Y:S02]  /*59a0*/  FMUL.FTZ R45, R29, R45 ;  /* 0x0000002d1d2d7220 */ /* 0x000fe40000410000 */
[----:B------:R-:W-:Y:S02]  /*59b0*/  FADD.FTZ R99, R58, R99 ;  /* 0x000000633a637221 */ /* 0x000fe40000010000 */
[----:B------:R-:W-:Y:S01]  /*59c0*/  FFMA.FTZ R45, R28, R44, R45 ;  /* 0x0000002c1c2d7223 */ /* 0x000fe2000001002d */
[----:B------:R-:W4:Y:S01]  /*59d0*/  LDG.E.128.CONSTANT R56, [R56.64] ;  /* 0x0000000c38387981 */ /* 0x000f22000c1e9d00 */
[----:B------:R-:W-:Y:S02]  /*59e0*/  IADD3 R44, P4, R123, R150, RZ ;  /* 0x000000967b2c7210 */ /* 0x000fe40007f9e0ff */
[----:B------:R-:W-:Y:S01]  /*59f0*/  FFMA.FTZ R46, R30, R46, R45 ;  /* 0x0000002e1e2e7223 */ /* 0x000fe2000001002d */
[----:B------:R-:W-:-:S02]  /*5a00*/  @!P0 FSEL R33, R33, RZ, !P1 ;  /* 0x000000ff21218208 */ /* 0x000fc40004800000 */
[C---:B------:R-:W-:Y:S02]  /*5a10*/  LEA R52, P1, R44.reuse, c[0x0][0x188], 0x2 ;  /* 0x000062002c347a11 */ /* 0x040fe400078210ff */
[----:B------:R-:W-:Y:S01]  /*5a20*/  LEA.HI.X.SX32 R45, R123, R147, 0x1, P4 ;  /* 0x000000937b2d7211 */ /* 0x000fe200020f0eff */
[----:B------:R-:W-:Y:S02]  /*5a30*/  FFMA.FTZ R54, R31, R55, R54 ;  /* 0x000000371f367223 */ /* 0x000fe40000010036 */
[C---:B------:R-:W-:Y:S01]  /*5a40*/  FMUL.FTZ R49, R29.reuse, R49 ;  /* 0x000000311d317220 */ /* 0x040fe20000410000 */
[----:B------:R-:W-:Y:S01]  /*5a50*/  LEA.HI.X R53, R44, c[0x0][0x18c], R45, 0x2, P1 ;  /* 0x000063002c357a11 */ /* 0x000fe200008f142d */
[----:B------:R-:W-:Y:S02]  /*5a60*/  FMUL.FTZ R41, R29, R41 ;  /* 0x000000291d297220 */ /* 0x000fe40000410000 */
[----:B------:R-:W-:Y:S01]  /*5a70*/  FFMA.FTZ R49, R28, R48, R49 ;  /* 0x000000301c317223 */ /* 0x000fe20000010031 */
[----:B------:R-:W-:Y:S01]  /*5a80*/  @!P0 IADD3 R48, R3, -0x3, RZ ;  /* 0xfffffffd03308810 */ /* 0x000fe20007ffe0ff */
[----:B------:R-:W-:-:S02]  /*5a90*/  FADD.FTZ R97, R54, R97 ;  /* 0x0000006136617221 */ /* 0x000fc40000010000 */
[----:B------:R-:W-:Y:S01]  /*5aa0*/  FFMA.FTZ R41, R28, R40, R41 ;  /* 0x000000281c297223 */ /* 0x000fe20000010029 */
[----:B------:R-:W4:Y:S01]  /*5ab0*/  LDG.E.128.CONSTANT R52, [R52.64] ;  /* 0x0000000c34347981 */ /* 0x000f22000c1e9d00 */
        /* <DEDUP_REMOVED lines=8> */
[----:B------:R-:W-:Y:S01]  /*5b40*/  FFMA.FTZ R42, R30, R42, R41 ;  /* 0x0000002a1e2a7223 */ /* 0x000fe20000010029 */
[C---:B------:R-:W-:Y:S01]  /*5b50*/  @!P0 IADD3 R44, R3.reuse, -0x2, RZ ;  /* 0xfffffffe032c8810 */ /* 0x040fe20007ffe0ff */
[----:B------:R-:W-:Y:S01]  /*5b60*/  FADD.FTZ R19, R50, R19 ;  /* 0x0000001332137221 */ /* 0x000fe20000010000 */
[----:B------:R-:W-:Y:S02]  /*5b70*/  @!P0 IADD3 R41, R3, -0x1, RZ ;  /* 0xffffffff03298810 */ /* 0x000fe40007ffe0ff */
[----:B------:R-:W-:Y:S01]  /*5b80*/  IADD3 R40, P6, R121, R150, RZ ;  /* 0x0000009679287210 */ /* 0x000fe20007fde0ff */
[----:B------:R-:W4:Y:S01]  /*5b90*/  LDG.E.128.CONSTANT R48, [R48.64] ;  /* 0x0000000c30307981 */ /* 0x000f22000c1e9d00 */
[----:B------:R-:W-:Y:S01]  /*5ba0*/  @!P0 FSEL R36, R36, RZ, !P2 ;  /* 0x000000ff24248208 */ /* 0x000fe20005000000 */
[----:B------:R-:W-:Y:S01]  /*5bb0*/  FMUL.FTZ R33, R29, R33 ;  /* 0x000000211d217220 */ /* 0x000fe20000410000 */
[----:B------:R-:W-:-:S02]  /*5bc0*/  @!P0 ISETP.GE.AND P1, PT, R44, UR16, PT ;  /* 0x000000102c008c0c */ /* 0x000fc4000bf26270 */
[----:B------:R-:W-:Y:S02]  /*5bd0*/  @!P0 ISETP.GE.AND P2, PT, R41, UR16, PT ;  /* 0x0000001029008c0c */ /* 0x000fe4000bf46270 */
[----:B------:R-:W-:Y:S02]  /*5be0*/  @!P0 FSEL R37, R37, RZ, !P3 ;  /* 0x000000ff25258208 */ /* 0x000fe40005800000 */
[----:B------:R-:W-:Y:S02]  /*5bf0*/  LEA R44, P3, R40, c[0x0][0x188], 0x2 ;  /* 0x00006200282c7a11 */ /* 0x000fe400078610ff */
[----:B------:R-:W-:Y:S01]  /*5c00*/  LEA.HI.X.SX32 R41, R121, R147, 0x1, P6 ;  /* 0x0000009379297211 */ /* 0x000fe200030f0eff */
[----:B------:R-:W-:Y:S01]  /*5c10*/  FFMA.FTZ R33, R28, R32, R33 ;  /* 0x000000201c217223 */ /* 0x000fe20000010021 */
[----:B------:R-:W-:Y:S02]  /*5c20*/  @!P0 ISETP.GE.AND P6, PT, R3, UR16, PT ;  /* 0x0000001003008c0c */ /* 0x000fe4000bfc6270 */
[----:B------:R-:W-:Y:S01]  /*5c30*/  LEA.HI.X R45, R40, c[0x0][0x18c], R41, 0x2, P3 ;  /* 0x00006300282d7a11 */ /* 0x000fe200018f1429 */
[----:B------:R-:W-:Y:S01]  /*5c40*/  FFMA.FTZ R47, R31, R47, R46 ;  /* 0x0000002f1f2f7223 */ /* 0x000fe2000001002e */
[----:B------:R-:W-:Y:S01]  /*5c50*/  IADD3 R32, P3, R120, R150, RZ ;  /* 0x0000009678207210 */ /* 0x000fe20007f7e0ff */
[----:B------:R-:W-:Y:S01]  /*5c60*/  FFMA.FTZ R34, R30, R34, R33 ;  /* 0x000000221e227223 */ /* 0x000fe20000010021 */
[----:B------:R-:W-:-:S02]  /*5c70*/  @!P0 FSEL R35, R35, RZ, !P6 ;  /* 0x000000ff23238208 */ /* 0x000fc40007000000 */
[----:B------:R-:W-:Y:S02]  /*5c80*/  LEA R40, P6, R32, c[0x0][0x188], 0x2 ;  /* 0x0000620020287a11 */ /* 0x000fe400078c10ff */
[----:B------:R-:W-:Y:S01]  /*5c90*/  LEA.HI.X.SX32 R33, R120, R147, 0x1, P3 ;  /* 0x0000009378217211 */ /* 0x000fe200018f0eff */
[----:B------:R-:W-:Y:S01]  /*5ca0*/  FADD.FTZ R96, R47, R96 ;  /* 0x000000602f607221 */ /* 0x000fe20000010000 */
[----:B--2---:R-:W-:Y:S01]  /*5cb0*/  @!P0 FSEL R93, R93, RZ, !P1 ;  /* 0x000000ff5d5d8208 */ /* 0x004fe20004800000 */
[----:B------:R-:W2:Y:S01]  /*5cc0*/  LDG.E.128.CONSTANT R44, [R44.64] ;  /* 0x0000000c2c2c7981 */ /* 0x000ea2000c1e9d00 */
[----:B------:R-:W-:Y:S01]  /*5cd0*/  FMUL.FTZ R37, R29, R37 ;  /* 0x000000251d257220 */ /* 0x000fe20000410000 */
[----:B------:R-:W-:Y:S02]  /*5ce0*/  LEA.HI.X R41, R32, c[0x0][0x18c], R33, 0x2, P6 ;  /* 0x0000630020297a11 */ /* 0x000fe400030f1421 */
[----:B------:R-:W-:Y:S01]  /*5cf0*/  IADD3 R32, P1, R119, R150, RZ ;  /* 0x0000009677207210 */ /* 0x000fe20007f3e0ff */
[----:B------:R-:W-:Y:S01]  /*5d00*/  FFMA.FTZ R37, R28, R36, R37 ;  /* 0x000000241c257223 */ /* 0x000fe20000010025 */
[----:B------:R-:W-:Y:S01]  /*5d10*/  @!P0 FSEL R38, R38, RZ, !P5 ;  /* 0x000000ff26268208 */ /* 0x000fe20006800000 */
[----:B------:R-:W-:Y:S01]  /*5d20*/  FFMA.FTZ R34, R31, R35, R34 ;  /* 0x000000231f227223 */ /* 0x000fe20000010022 */
[----:B------:R-:W-:-:S02]  /*5d30*/  LEA R36, P3, R32, c[0x0][0x188], 0x2 ;  /* 0x0000620020247a11 */ /* 0x000fc400078610ff */
[----:B------:R-:W-:Y:S01]  /*5d40*/  LEA.HI.X.SX32 R35, R119, R147, 0x1, P1 ;  /* 0x0000009377237211 */ /* 0x000fe200008f0eff */
[----:B------:R-:W-:Y:S01]  /*5d50*/  FFMA.FTZ R43, R31, R43, R42 ;  /* 0x0000002b1f2b7223 */ /* 0x000fe2000001002a */
[----:B------:R-:W-:Y:S01]  /*5d60*/  @!P0 FSEL R92, R92, RZ, !P4 ;  /* 0x000000ff5c5c8208 */ /* 0x000fe20006000000 */
[----:B------:R-:W-:Y:S01]  /*5d70*/  FFMA.FTZ R38, R30, R38, R37 ;  /* 0x000000261e267223 */ /* 0x000fe20000010025 */
[----:B------:R-:W-:Y:S01]  /*5d80*/  LEA.HI.X R37, R32, c[0x0][0x18c], R35, 0x2, P3 ;  /* 0x0000630020257a11 */ /* 0x000fe200018f1423 */
[----:B------:R-:W-:Y:S01]  /*5d90*/  FMUL.FTZ R93, R29, R93 ;  /* 0x0000005d1d5d7220 */ /* 0x000fe20000410000 */
[----:B------:R-:W-:Y:S01]  /*5da0*/  @!P0 IADD3 R35, R3, -0x2, RZ ;  /* 0xfffffffe03238810 */ /* 0x000fe20007ffe0ff */
[----:B------:R-:W-:Y:S01]  /*5db0*/  FADD.FTZ R18, R43, R18 ;  /* 0x000000122b127221 */ /* 0x000fe20000010000 */
[----:B------:R-:W-:Y:S01]  /*5dc0*/  @!P0 ISETP.GE.AND P5, PT, R3, UR16, PT ;  /* 0x0000001003008c0c */ /* 0x000fe2000bfa6270 */
[----:B------:R-:W2:Y:S01]  /*5dd0*/  LDG.E.128.CONSTANT R40, [R40.64] ;  /* 0x0000000c28287981 */ /* 0x000ea2000c1e9d00 */
[----:B------:R-:W-:Y:S01]  /*5de0*/  FFMA.FTZ R93, R28, R92, R93 ;  /* 0x0000005c1c5d7223 */ /* 0x000fe2000001005d */
[----:B------:R-:W-:-:S02]  /*5df0*/  @!P0 ISETP.GE.AND P3, PT, R35, UR16, PT ;  /* 0x0000001023008c0c */ /* 0x000fc4000bf66270 */
[----:B------:R-:W-:Y:S02]  /*5e00*/  @!P0 IADD3 R92, R3, -0x2, RZ ;  /* 0xfffffffe035c8810 */ /* 0x000fe40007ffe0ff */
[----:B------:R-:W-:Y:S02]  /*5e10*/  @!P0 FSEL R39, R39, RZ, !P5 ;  /* 0x000000ff27278208 */ /* 0x000fe40006800000 */
[----:B---3--:R-:W-:Y:S02]  /*5e20*/  @!P0 FSEL R21, R21, RZ, !P3 ;  /* 0x000000ff15158208 */ /* 0x008fe40005800000 */
[----:B------:R-:W-:Y:S02]  /*5e30*/  @!P0 ISETP.GE.AND P3, PT, R92, UR16, PT ;  /* 0x000000105c008c0c */ /* 0x000fe4000bf66270 */
[----:B------:R-:W-:Y:S02]  /*5e40*/  IADD3 R33, P4, R118, R150, RZ ;  /* 0x0000009676217210 */ /* 0x000fe40007f9e0ff */
[----:B------:R-:W-:Y:S01]  /*5e50*/  @!P0 IADD3 R92, R3, -0x3, RZ ;  /* 0xfffffffd035c8810 */ /* 0x000fe20007ffe0ff */
[----:B------:R-:W-:Y:S01]  /*5e60*/  FFMA.FTZ R39, R31, R39, R38 ;  /* 0x000000271f277223 */ /* 0x000fe20000010026 */
[----:B------:R-:W-:Y:S01]  /*5e70*/  LEA R32, P1, R33, c[0x0][0x188], 0x2 ;  /* 0x0000620021207a11 */ /* 0x000fe200078210ff */
[----:B------:R-:W-:Y:S01]  /*5e80*/  FADD.FTZ R17, R34, R17 ;  /* 0x0000001122117221 */ /* 0x000fe20000010000 */
[----:B------:R-:W-:-:S02]  /*5e90*/  LEA.HI.X.SX32 R34, R118, R147, 0x1, P4 ;  /* 0x0000009376227211 */ /* 0x000fc400020f0eff */
[----:B------:R-:W-:Y:S02]  /*5ea0*/  @!P0 ISETP.GE.AND P6, PT, R92, UR16, PT ;  /* 0x000000105c008c0c */ /* 0x000fe4000bfc6270 */
[----:B------:R-:W-:Y:S01]  /*5eb0*/  IADD3 R150, P5, R117, R150, RZ ;  /* 0x0000009675967210 */ /* 0x000fe20007fbe0ff */
[----:B------:R-:W-:Y:S01]  /*5ec0*/  FADD.FTZ R16, R39, R16 ;  /* 0x0000001027107221 */ /* 0x000fe20000010000 */
[----:B------:R-:W-:Y:S01]  /*5ed0*/  @!P0 FSEL R94, R94, RZ, !P2 ;  /* 0x000000ff5e5e8208 */ /* 0x000fe20005000000 */
[----:B------:R-:W3:Y:S01]  /*5ee0*/  LDG.E.128.CONSTANT R36, [R36.64] ;  /* 0x0000000c24247981 */ /* 0x000ee2000c1e9d00 */
[----:B------:R-:W-:Y:S02]  /*5ef0*/  LEA.HI.X R33, R33, c[0x0][0x18c], R34, 0x2, P1 ;  /* 0x0000630021217a11 */ /* 0x000fe400008f1422 */
[----:B----4-:R-:W-:Y:S02]  /*5f00*/  @!P0 FSEL R88, R88, RZ, !P6 ;  /* 0x000000ff58588208 */ /* 0x010fe40007000000 */
[----:B------:R-:W-:-:S02]  /*5f10*/  @!P0 ISETP.GE.AND P1, PT, R3, UR16, PT ;  /* 0x0000001003008c0c */ /* 0x000fc4000bf26270 */
[----:B------:R-:W-:Y:S02]  /*5f20*/  LEA.HI.X.SX32 R147, R117, R147, 0x1, P5 ;  /* 0x0000009375937211 */ /* 0x000fe400028f0eff */
[----:B------:R-:W-:Y:S01]  /*5f30*/  LEA R92, P6, R150, c[0x0][0x188], 0x2 ;  /* 0x00006200965c7a11 */ /* 0x000fe200078c10ff */
[----:B------:R-:W-:Y:S01]  /*5f40*/  FFMA.FTZ R152, R30, R94, R93 ;  /* 0x0000005e1e987223 */ /* 0x000fe2000001005d */
[----:B------:R-:W-:Y:S02]  /*5f50*/  @!P0 IADD3 R34, R3, -0x3, RZ ;  /* 0xfffffffd03228810 */ /* 0x000fe40007ffe0ff */
[----:B------:R-:W-:Y:S02]  /*5f60*/  @!P0 FSEL R95, R95, RZ, !P1 ;  /* 0x000000ff5f5f8208 */ /* 0x000fe40004800000 */
[----:B------:R-:W-:Y:S02]  /*5f70*/  LEA.HI.X R93, R150, c[0x0][0x18c], R147, 0x2, P6 ;  /* 0x00006300965d7a11 */ /* 0x000fe400030f1493 */
[----:B------:R-:W-:Y:S01]  /*5f80*/  @!P0 ISETP.GE.AND P2, PT, R34, UR16, PT ;  /* 0x0000001022008c0c */ /* 0x000fe2000bf46270 */
[----:B------:R-:W-:Y:S01]  /*5f90*/  FFMA.FTZ R152, R31, R95, R152 ;  /* 0x0000005f1f987223 */ /* 0x000fe20000010098 */
[----:B------:R-:W4:Y:S04]  /*5fa0*/  LDG.E.128.CONSTANT R32, [R32.64] ;  /* 0x0000000c20207981 */ /* 0x000f28000c1e9d00 */
[----:B------:R-:W2:Y:S01]  /*5fb0*/  LDG.E.128.CONSTANT R92, [R92.64] ;  /* 0x0000000c5c5c7981 */ /* 0x000ea2000c1e9d00 */
[----:B------:R-:W-:Y:S01]  /*5fc0*/  @!P0 FSEL R20, R20, RZ, !P2 ;  /* 0x000000ff14148208 */ /* 0x000fe20005000000 */
[----:B------:R-:W-:-:S04]  /*5fd0*/  FMUL.FTZ R21, R29, R21 ;  /* 0x000000151d157220 */ /* 0x000fc80000410000 */
[----:B------:R-:W-:Y:S01]  /*5fe0*/  FFMA.FTZ R21, R28, R20, R21 ;  /* 0x000000141c157223 */ /* 0x000fe20000010015 */
[----:B------:R-:W-:-:S04]  /*5ff0*/  @!P0 IADD3 R20, R3, -0x1, RZ ;  /* 0xffffffff03148810 */ /* 0x000fc80007ffe0ff */
[----:B------:R-:W-:Y:S02]  /*6000*/  @!P0 ISETP.GE.AND P1, PT, R20, UR16, PT ;  /* 0x0000001014008c0c */ /* 0x000fe4000bf26270 */
[----:B------:R-:W-:-:S04]  /*6010*/  @!P0 IADD3 R20, R3, -0x3, RZ ;  /* 0xfffffffd03148810 */ /* 0x000fc80007ffe0ff */
[----:B------:R-:W-:Y:S02]  /*6020*/  @!P0 ISETP.GE.AND P2, PT, R20, UR16, PT ;  /* 0x0000001014008c0c */ /* 0x000fe4000bf46270 */
[C---:B------:R-:W-:Y:S02]  /*6030*/  @!P0 IADD3 R20, R3.reuse, -0x1, RZ ;  /* 0xffffffff03148810 */ /* 0x040fe40007ffe0ff */
[----:B------:R-:W-:Y:S02]  /*6040*/  @!P0 FSEL R22, R22, RZ, !P1 ;  /* 0x000000ff16168208 */ /* 0x000fe40004800000 */
[----:B------:R-:W-:Y:S02]  /*6050*/  @!P0 ISETP.GE.AND P4, PT, R20, UR16, PT ;  /* 0x0000001014008c0c */ /* 0x000fe4000bf86270 */
[C---:B------:R-:W-:Y:S02]  /*6060*/  @!P0 ISETP.GE.AND P1, PT, R3.reuse, UR16, PT ;  /* 0x0000001003008c0c */ /* 0x040fe4000bf26270 */
[----:B------:R-:W-:-:S02]  /*6070*/  @!P0 IADD3 R20, R3, -0x2, RZ ;  /* 0xfffffffe03148810 */ /* 0x000fc40007ffe0ff */
[----:B------:R-:W-:Y:S02]  /*6080*/  @!P0 FSEL R23, R23, RZ, !P1 ;  /* 0x000000ff17178208 */ /* 0x000fe40004800000 */
[----:B------:R-:W-:Y:S02]  /*6090*/  @!P0 ISETP.GE.AND P1, PT, R20, UR16, PT ;  /* 0x0000001014008c0c */ /* 0x000fe4000bf26270 */
[C---:B------:R-:W-:Y:S02]  /*60a0*/  @!P0 IADD3 R20, R3.reuse, -0x1, RZ ;  /* 0xffffffff03148810 */ /* 0x040fe40007ffe0ff */
[----:B------:R-:W-:Y:S02]  /*60b0*/  @!P0 FSEL R24, R24, RZ, !P2 ;  /* 0x000000ff18188208 */ /* 0x000fe40005000000 */
[----:B------:R-:W-:Y:S02]  /*60c0*/  @!P0 ISETP.GE.AND P2, PT, R20, UR16, PT ;  /* 0x0000001014008c0c */ /* 0x000fe4000bf46270 */
[----:B------:R-:W-:-:S02]  /*60d0*/  @!P0 IADD3 R20, R3, -0x3, RZ ;  /* 0xfffffffd03148810 */ /* 0x000fc40007ffe0ff */
[----:B------:R-:W-:Y:S02]  /*60e0*/  @!P0 FSEL R25, R25, RZ, !P3 ;  /* 0x000000ff19198208 */ /* 0x000fe40005800000 */
[----:B------:R-:W-:Y:S02]  /*60f0*/  @!P0 FSEL R26, R26, RZ, !P4 ;  /* 0x000000ff1a1a8208 */ /* 0x000fe40006000000 */
[----:B------:R-:W-:Y:S02]  /*6100*/  @!P0 ISETP.GE.AND P3, PT, R20, UR16, PT ;  /* 0x0000001014008c0c */ /* 0x000fe4000bf66270 */
[C---:B------:R-:W-:Y:S02]  /*6110*/  @!P0 ISETP.GE.AND P4, PT, R3.reuse, UR16, PT ;  /* 0x0000001003008c0c */ /* 0x040fe4000bf86270 */
[----:B------:R-:W-:Y:S02]  /*6120*/  @!P0 IADD3 R20, R3, -0x2, RZ ;  /* 0xfffffffe03148810 */ /* 0x000fe40007ffe0ff */
[----:B------:R-:W-:-:S02]  /*6130*/  @!P0 FSEL R27, R27, RZ, !P4 ;  /* 0x000000ff1b1b8208 */ /* 0x000fc40006000000 */
[----:B------:R-:W-:Y:S02]  /*6140*/  @!P0 ISETP.GE.AND P4, PT, R20, UR16, PT ;  /* 0x0000001014008c0c */ /* 0x000fe4000bf86270 */
[----:B------:R-:W-:-:S04]  /*6150*/  @!P0 IADD3 R20, R3, -0x1, RZ ;  /* 0xffffffff03148810 */ /* 0x000fc80007ffe0ff */
[----:B------:R-:W-:Y:S02]  /*6160*/  @!P0 ISETP.GE.AND P5, PT, R20, UR16, PT ;  /* 0x0000001014008c0c */ /* 0x000fe4000bfa6270 */
[----:B------:R-:W-:-:S04]  /*6170*/  @!P0 IADD3 R20, R3, -0x3, RZ ;  /* 0xfffffffd03148810 */ /* 0x000fc80007ffe0ff */
[----:B------:R-:W-:Y:S02]  /*6180*/  @!P0 ISETP.GE.AND P6, PT, R20, UR16, PT ;  /* 0x0000001014008c0c */ /* 0x000fe4000bfc6270 */
[----:B------:R-:W-:Y:S02]  /*6190*/  @!P0 IADD3 R20, R3, -0x2, RZ ;  /* 0xfffffffe03148810 */ /* 0x000fe40007ffe0ff */
[----:B------:R-:W-:Y:S02]  /*61a0*/  @!P0 FSEL R89, R89, RZ, !P1 ;  /* 0x000000ff59598208 */ /* 0x000fe40004800000 */
[----:B------:R-:W-:Y:S02]  /*61b0*/  @!P0 FSEL R90, R90, RZ, !P2 ;  /* 0x000000ff5a5a8208 */ /* 0x000fe40005000000 */
[----:B------:R-:W-:Y:S02]  /*61c0*/  @!P0 ISETP.GE.AND P1, PT, R20, UR16, PT ;  /* 0x0000001014008c0c */ /* 0x000fe4000bf26270 */
[----:B------:R-:W-:-:S02]  /*61d0*/  @!P0 ISETP.GE.AND P2, PT, R3, UR16, PT ;  /* 0x0000001003008c0c */ /* 0x000fc4000bf46270 */
[----:B------:R-:W-:Y:S02]  /*61e0*/  @!P0 IADD3 R20, R3, -0x1, RZ ;  /* 0xffffffff03148810 */ /* 0x000fe40007ffe0ff */
[----:B------:R-:W-:Y:S02]  /*61f0*/  @!P0 FSEL R91, R91, RZ, !P2 ;  /* 0x000000ff5b5b8208 */ /* 0x000fe40005000000 */
[----:B------:R-:W-:Y:S02]  /*6200*/  @!P0 ISETP.GE.AND P2, PT, R20, UR16, PT ;  /* 0x0000001014008c0c */ /* 0x000fe4000bf46270 */
[----:B------:R-:W-:Y:S02]  /*6210*/  @!P0 IADD3 R20, R3, -0x3, RZ ;  /* 0xfffffffd03148810 */ /* 0x000fe40007ffe0ff */
[----:B------:R-:W-:Y:S02]  /*6220*/  @!P0 FSEL R84, R84, RZ, !P3 ;  /* 0x000000ff54548208 */ /* 0x000fe40005800000 */
[----:B------:R-:W-:-:S02]  /*6230*/  @!P0 ISETP.GE.AND P3, PT, R20, UR16, PT ;  /* 0x0000001014008c0c */ /* 0x000fc4000bf66270 */
[----:B------:R-:W-:Y:S02]  /*6240*/  @!P0 IADD3 R20, R3, -0x2, RZ ;  /* 0xfffffffe03148810 */ /* 0x000fe40007ffe0ff */
[----:B------:R-:W-:Y:S02]  /*6250*/  @!P0 FSEL R85, R85, RZ, !P4 ;  /* 0x000000ff55558208 */ /* 0x000fe40006000000 */
        /* <DEDUP_REMOVED lines=17> */
[C---:B------:R-:W-:Y:S02]  /*6370*/  @!P0 IADD3 R20, R3.reuse, -0x3, RZ ;  /* 0xfffffffd03148810 */ /* 0x040fe40007ffe0ff */
[----:B------:R-:W-:Y:S02]  /*6380*/  @!P0 FSEL R76, R76, RZ, !P3 ;  /* 0x000000ff4c4c8208 */ /* 0x000fe40005800000 */
[----:B------:R-:W-:Y:S02]  /*6390*/  @!P0 ISETP.GE.AND P3, PT, R20, UR16, PT ;  /* 0x0000001014008c0c */ /* 0x000fe4000bf66270 */
[----:B------:R-:W-:Y:S02]  /*63a0*/  @!P0 IADD3 R20, R3, -0x2, RZ ;  /* 0xfffffffe03148810 */ /* 0x000fe40007ffe0ff */
[----:B------:R-:W-:-:S02]  /*63b0*/  @!P0 FSEL R77, R77, RZ, !P4 ;  /* 0x000000ff4d4d8208 */ /* 0x000fc40006000000 */
[----:B------:R-:W-:Y:S02]  /*63c0*/  @!P0 FSEL R78, R78, RZ, !P5 ;  /* 0x000000ff4e4e8208 */ /* 0x000fe40006800000 */
[----:B------:R-:W-:Y:S02]  /*63d0*/  @!P0 ISETP.GE.AND P4, PT, R20, UR16, PT ;  /* 0x0000001014008c0c */ /* 0x000fe4000bf86270 */
[C---:B------:R-:W-:Y:S02]  /*63e0*/  @!P0 ISETP.GE.AND P5, PT, R3.reuse, UR16, PT ;  /* 0x0000001003008c0c */ /* 0x040fe4000bfa6270 */
[----:B------:R-:W-:Y:S02]  /*63f0*/  @!P0 IADD3 R20, R3, -0x1, RZ ;  /* 0xffffffff03148810 */ /* 0x000fe40007ffe0ff */
[----:B------:R-:W-:Y:S02]  /*6400*/  @!P0 FSEL R79, R79, RZ, !P5 ;  /* 0x000000ff4f4f8208 */ /* 0x000fe40006800000 */
[----:B------:R-:W-:-:S02]  /*6410*/  @!P0 ISETP.GE.AND P5, PT, R20, UR16, PT ;  /* 0x0000001014008c0c */ /* 0x000fc4000bfa6270 */
[C---:B------:R-:W-:Y:S02]  /*6420*/  @!P0 IADD3 R20, R3.reuse, -0x3, RZ ;  /* 0xfffffffd03148810 */ /* 0x040fe40007ffe0ff */
[----:B------:R-:W-:Y:S02]  /*6430*/  @!P0 FSEL R72, R72, RZ, !P6 ;  /* 0x000000ff48488208 */ /* 0x000fe40007000000 */
[----:B------:R-:W-:Y:S02]  /*6440*/  @!P0 ISETP.GE.AND P6, PT, R20, UR16, PT ;  /* 0x0000001014008c0c */ /* 0x000fe4000bfc6270 */
[----:B------:R-:W-:Y:S02]  /*6450*/  @!P0 IADD3 R20, R3, -0x2, RZ ;  /* 0xfffffffe03148810 */ /* 0x000fe40007ffe0ff */
[----:B------:R-:W-:Y:S02]  /*6460*/  @!P0 FSEL R73, R73, RZ, !P1 ;  /* 0x000000ff49498208 */ /* 0x000fe40004800000 */
[----:B------:R-:W-:-:S02]  /*6470*/  @!P0 FSEL R74, R74, RZ, !P2 ;  /* 0x000000ff4a4a8208 */ /* 0x000fc40005000000 */
[----:B------:R-:W-:Y:S02]  /*6480*/  @!P0 ISETP.GE.AND P1, PT, R20, UR16, PT ;  /* 0x0000001014008c0c */ /* 0x000fe4000bf26270 */
[C---:B------:R-:W-:Y:S02]  /*6490*/  @!P0 ISETP.GE.AND P2, PT, R3.reuse, UR16, PT ;  /* 0x0000001003008c0c */ /* 0x040fe4000bf46270 */
[----:B------:R-:W-:Y:S02]  /*64a0*/  @!P0 IADD3 R20, R3, -0x1, RZ ;  /* 0xffffffff03148810 */ /* 0x000fe40007ffe0ff */
[----:B------:R-:W-:Y:S02]  /*64b0*/  @!P0 FSEL R75, R75, RZ, !P2 ;  /* 0x000000ff4b4b8208 */ /* 0x000fe40005000000 */
[----:B------:R-:W-:Y:S02]  /*64c0*/  @!P0 ISETP.GE.AND P2, PT, R20, UR16, PT ;  /* 0x0000001014008c0c */ /* 0x000fe4000bf46270 */
[----:B------:R-:W-:-:S02]  /*64d0*/  @!P0 IADD3 R20, R3, -0x3, RZ ;  /* 0xfffffffd03148810 */ /* 0x000fc40007ffe0ff */
[----:B------:R-:W-:Y:S02]  /*64e0*/  @!P0 FSEL R68, R68, RZ, !P3 ;  /* 0x000000ff44448208 */ /* 0x000fe40005800000 */
[----:B------:R-:W-:Y:S02]  /*64f0*/  @!P0 ISETP.GE.AND P3, PT, R20, UR16, PT ;  /* 0x0000001014008c0c */ /* 0x000fe4000bf66270 */
[----:B------:R-:W-:Y:S02]  /*6500*/  @!P0 IADD3 R20, R3, -0x2, RZ ;  /* 0xfffffffe03148810 */ /* 0x000fe40007ffe0ff */
[----:B------:R-:W-:Y:S02]  /*6510*/  @!P0 FSEL R69, R69, RZ, !P4 ;  /* 0x000000ff45458208 */ /* 0x000fe40006000000 */
[----:B------:R-:W-:Y:S02]  /*6520*/  @!P0 FSEL R70, R70, RZ, !P5 ;  /* 0x000000ff46468208 */ /* 0x000fe40006800000 */
[----:B------:R-:W-:-:S02]  /*6530*/  @!P0 ISETP.GE.AND P4, PT, R20, UR16, PT ;  /* 0x0000001014008c0c */ /* 0x000fc4000bf86270 */
[C---:B------:R-:W-:Y:S02]  /*6540*/  @!P0 ISETP.GE.AND P5, PT, R3.reuse, UR16, PT ;  /* 0x0000001003008c0c */ /* 0x040fe4000bfa6270 */
[----:B------:R-:W-:Y:S02]  /*6550*/  @!P0 IADD3 R20, R3, -0x1, RZ ;  /* 0xffffffff03148810 */ /* 0x000fe40007ffe0ff */
[----:B------:R-:W-:Y:S02]  /*6560*/  @!P0 FSEL R71, R71, RZ, !P5 ;  /* 0x000000ff47478208 */ /* 0x000fe40006800000 */
[----:B------:R-:W-:Y:S02]  /*6570*/  @!P0 ISETP.GE.AND P5, PT, R20, UR16, PT ;  /* 0x0000001014008c0c */ /* 0x000fe4000bfa6270 */
[----:B------:R-:W-:Y:S02]  /*6580*/  @!P0 IADD3 R20, R3, -0x3, RZ ;  /* 0xfffffffd03148810 */ /* 0x000fe40007ffe0ff */
[----:B------:R-:W-:-:S02]  /*6590*/  @!P0 FSEL R64, R64, RZ, !P6 ;  /* 0x000000ff40408208 */ /* 0x000fc40007000000 */
        /* <DEDUP_REMOVED lines=54> */
[----:B--2---:R-:W-:Y:S02]  /*6900*/  @!P0 FSEL R44, R44, RZ, !P3 ;  /* 0x000000ff2c2c8208 */ /* 0x004fe40005800000 */
        /* <DEDUP_REMOVED lines=21> */
[----:B---3--:R-:W-:Y:S02]  /*6a60*/  @!P0 FSEL R36, R36, RZ, !P3 ;  /* 0x000000ff24248208 */ /* 0x008fe40005800000 */
[----:B------:R-:W-:-:S02]  /*6a70*/  @!P0 ISETP.GE.AND P3, PT, R20, UR16, PT ;  /* 0x0000001014008c0c */ /* 0x000fc4000bf66270 */
[----:B------:R-:W-:Y:S02]  /*6a80*/  @!P0 IADD3 R20, R3, -0x3, RZ ;  /* 0xfffffffd03148810 */ /* 0x000fe40007ffe0ff */
[----:B------:R-:W-:Y:S02]  /*6a90*/  @!P0 FSEL R37, R37, RZ, !P4 ;  /* 0x000000ff25258208 */ /* 0x000fe40006000000 */
[----:B------:R-:W-:Y:S02]  /*6aa0*/  @!P0 ISETP.GE.AND P4, PT, R20, UR16, PT ;  /* 0x0000001014008c0c */ /* 0x000fe4000bf86270 */
[----:B------:R-:W-:Y:S02]  /*6ab0*/  @!P0 IADD3 R20, R3, -0x1, RZ ;  /* 0xffffffff03148810 */ /* 0x000fe40007ffe0ff */
[----:B----4-:R-:W-:Y:S02]  /*6ac0*/  @!P0 FSEL R33, R33, RZ, !P1 ;  /* 0x000000ff21218208 */ /* 0x010fe40004800000 */
[----:B------:R-:W-:-:S02]  /*6ad0*/  @!P0 FSEL R93, R93, RZ, !P3 ;  /* 0x000000ff5d5d8208 */ /* 0x000fc40005800000 */
[----:B------:R-:W-:Y:S02]  /*6ae0*/  @!P0 FSEL R92, R92, RZ, !P4 ;  /* 0x000000ff5c5c8208 */ /* 0x000fe40006000000 */
[----:B------:R-:W-:Y:S02]  /*6af0*/  @!P0 FSEL R34, R34, RZ, !P2 ;  /* 0x000000ff22228208 */ /* 0x000fe40005000000 */
[----:B------:R-:W-:Y:S02]  /*6b00*/  @!P0 ISETP.GE.AND P1, PT, R20, UR16, PT ;  /* 0x0000001014008c0c */ /* 0x000fe4000bf26270 */
[C---:B------:R-:W-:Y:S02]  /*6b10*/  @!P0 ISETP.GE.AND P3, PT, R3.reuse, UR16, PT ;  /* 0x0000001003008c0c */ /* 0x040fe4000bf66270 */
[C---:B------:R-:W-:Y:S02]  /*6b20*/  @!P0 ISETP.GE.AND P4, PT, R3.reuse, UR16, PT ;  /* 0x0000001003008c0c */ /* 0x040fe4000bf86270 */
[----:B------:R-:W-:-:S02]  /*6b30*/  @!P0 ISETP.GE.AND P2, PT, R3, UR16, PT ;  /* 0x0000001003008c0c */ /* 0x000fc4000bf46270 */
[----:B------:R-:W-:Y:S01]  /*6b40*/  IADD3 R153, R153, 0x4, RZ ;  /* 0x0000000499997810 */ /* 0x000fe20007ffe0ff */
[C---:B------:R-:W-:Y:S01]  /*6b50*/  FMUL.FTZ R25, R29.reuse, R25 ;  /* 0x000000191d197220 */ /* 0x040fe20000410000 */
[----:B------:R-:W-:Y:S01]  /*6b60*/  @!P0 FSEL R32, R32, RZ, !P6 ;  /* 0x000000ff20208208 */ /* 0x000fe20007000000 */
[C---:B------:R-:W-:Y:S01]  /*6b70*/  FMUL.FTZ R89, R29.reuse, R89 ;  /* 0x000000591d597220 */ /* 0x040fe20000410000 */
[----:B------:R-:W-:Y:S01]  /*6b80*/  @!P0 FSEL R38, R38, RZ, !P5 ;  /* 0x000000ff26268208 */ /* 0x000fe20006800000 */
[----:B------:R-:W-:Y:S01]  /*6b90*/  FMUL.FTZ R85, R29, R85 ;  /* 0x000000551d557220 */ /* 0x000fe20000410000 */
[----:B------:R-:W-:Y:S01]  /*6ba0*/  @!P0 FSEL R39, R39, RZ, !P3 ;  /* 0x000000ff27278208 */ /* 0x000fe20005800000 */
[C---:B------:R-:W-:Y:S01]  /*6bb0*/  FMUL.FTZ R81, R29.reuse, R81 ;  /* 0x000000511d517220 */ /* 0x040fe20000410000 */
[----:B------:R-:W-:Y:S01]  /*6bc0*/  @!P0 FSEL R94, R94, RZ, !P1 ;  /* 0x000000ff5e5e8208 */ /* 0x000fe20004800000 */
[----:B------:R-:W-:Y:S01]  /*6bd0*/  FMUL.FTZ R77, R29, R77 ;  /* 0x0000004d1d4d7220 */ /* 0x000fe20000410000 */
[----:B------:R-:W-:Y:S01]  /*6be0*/  @!P0 FSEL R35, R35, RZ, !P4 ;  /* 0x000000ff23238208 */ /* 0x000fe20006000000 */
[----:B------:R-:W-:Y:S01]  /*6bf0*/  FMUL.FTZ R73, R29, R73 ;  /* 0x000000491d497220 */ /* 0x000fe20000410000 */
[----:B------:R-:W-:Y:S01]  /*6c00*/  @!P0 FSEL R95, R95, RZ, !P2 ;  /* 0x000000ff5f5f8208 */ /* 0x000fe20005000000 */
        /* <DEDUP_REMOVED lines=11> */
[----:B------:R-:W-:Y:S02]  /*6cc0*/  FMUL.FTZ R29, R29, R93 ;  /* 0x0000005d1d1d7220 */ /* 0x000fe40000410000 */
[----:B------:R-:W-:Y:S02]  /*6cd0*/  FFMA.FTZ R22, R30, R22, R21 ;  /* 0x000000161e167223 */ /* 0x000fe40000010015 */
        /* <DEDUP_REMOVED lines=34> */
[----:B------:R-:W-:Y:S01]  /*6f00*/  IADD3 R6, P1, R6, 0x10, RZ ;  /* 0x0000001006067810 */ /* 0x000fe20007f3e0ff */
        /* <DEDUP_REMOVED lines=18> */
[----:B------:R-:W-:Y:S01]  /*7030*/  IADD3 R116, R116, 0x200, RZ ;  /* 0x0000020074747810 */ /* 0x000fe20007ffe0ff */
[----:B------:R-:W-:Y:S01]  /*7040*/  FADD.FTZ R15, R152, R15 ;  /* 0x0000000f980f7221 */ /* 0x000fe20000010000 */
[----:B------:R-:W-:Y:S01]  /*7050*/  IADD3 R3, R3, 0x80, RZ ;  /* 0x0000008003037810 */ /* 0x000fe20007ffe0ff */
        /* <DEDUP_REMOVED lines=18> */
[----:B------:R-:W-:Y:S01]  /*7180*/  IMAD.X R5, RZ, RZ, R5, P1 ;  /* 0x000000ffff057224 */ /* 0x000fe200008e0605 */
[----:B------:R-:W-:Y:S01]  /*7190*/  @P0 CALL.REL.NOINC `(.L_x_21539) ;  /* 0x0000001000000944 */ /* 0x000fe20003c00000 */
[----:B------:R-:W-:Y:S05]  /*71a0*/  BRA `(.L_x_21540) ;  /* 0xffffd53000007947 */ /* 0x000fea000383ffff */
.L_x_21539:
[----:B------:R-:W-:Y:S05]  /*71b0*/  BSYNC B0 ;  /* 0x0000000000007941 */ /* 0x000fea0003800000 */
.L_x_21537:
[----:B------:R-:W0:Y:S01]  /*71c0*/  SHFL.BFLY PT, R5, R102, 0x4, 0x1f ;  /* 0x0c801f0066057f89 */ /* 0x000e2200000e0000 */
[----:B------:R-:W-:Y:S01]  /*71d0*/  LOP3.LUT P0, RZ, R154, 0x7, RZ, 0xc0, !PT ;  /* 0x000000079aff7812 */ /* 0x000fe2000780c0ff */
[----:B------:R-:W-:Y:S01]  /*71e0*/  BSSY B0, `(.L_x_21541) ;  /* 0x00000e9000007945 */ /* 0x000fe20003800000 */
[----:B------:R-:W-:Y:S01]  /*71f0*/  IMAD.SHL.U32 R155, R155, 0x80, RZ ;  /* 0x000000809b9b7824 */ /* 0x000fe200078e00ff */
        /* <DEDUP_REMOVED lines=82> */
[----:B---3--:R-:W-:Y:S02]  /*7720*/  FADD.FTZ R21, R21, R8 ;  /* 0x0000000815157221 */ /* 0x008fe40000010000 */
[----:B----4-:R-:W-:Y:S01]  /*7730*/  FADD.FTZ R23, R23, R10 ;  /* 0x0000000a17177221 */ /* 0x010fe20000010000 */
[----:B------:R-:W3:Y:S01]  /*7740*/  SHFL.BFLY PT, R15, R96, 0x2, 0x1f ;  /* 0x0c401f00600f7f89 */ /* 0x000ee200000e0000 */
[----:B-1----:R-:W-:-:S03]  /*7750*/  FADD.FTZ R13, R24, R13 ;  /* 0x0000000d180d7221 */ /* 0x002fc60000010000 */
[----:B------:R-:W1:Y:S01]  /*7760*/  SHFL.BFLY PT, R3, R2, 0x1, 0x1f ;  /* 0x0c201f0002037f89 */ /* 0x000e6200000e0000 */
[----:B------:R-:W-:-:S03]  /*7770*/  FADD.FTZ R25, R25, R12 ;  /* 0x0000000c19197221 */ /* 0x000fc60000010000 */
[----:B------:R-:W4:Y:S01]  /*7780*/  SHFL.BFLY PT, R19, R28, 0x2, 0x1f ;  /* 0x0c401f001c137f89 */ /* 0x000f2200000e0000 */
[----:B------:R-:W-:-:S03]  /*7790*/  FADD.FTZ R27, R27, R14 ;  /* 0x0000000e1b1b7221 */ /* 0x000fc60000010000 */
[----:B------:R-:W4:Y:S01]  /*77a0*/  SHFL.BFLY PT, R29, R30, 0x2, 0x1f ;  /* 0x0c401f001e1d7f89 */ /* 0x000f2200000e0000 */
[----:B0-----:R-:W-:-:S03]  /*77b0*/  FADD.FTZ R31, R16, R31 ;  /* 0x0000001f101f7221 */ /* 0x001fc60000010000 */
[----:B------:R-:W0:Y:S01]  /*77c0*/  SHFL.BFLY PT, R4, R5, 0x1, 0x1f ;  /* 0x0c201f0005047f89 */ /* 0x000e2200000e0000 */
[----:B--2---:R-:W-:-:S03]  /*77d0*/  FADD.FTZ R17, R26, R17 ;  /* 0x000000111a117221 */ /* 0x004fc60000010000 */
[----:B------:R-:W2:Y:S04]  /*77e0*/  SHFL.BFLY PT, R33, R32, 0x2, 0x1f ;  /* 0x0c401f0020217f89 */ /* 0x000ea800000e0000 */
[----:B------:R-:W2:Y:S01]  /*77f0*/  SHFL.BFLY PT, R35, R18, 0x2, 0x1f ;  /* 0x0c401f0012237f89 */ /* 0x000ea200000e0000 */
[----:B---3--:R-:W-:-:S03]  /*7800*/  FADD.FTZ R15, R96, R15 ;  /* 0x0000000f600f7221 */ /* 0x008fc60000010000 */
[----:B------:R-:W3:Y:S01]  /*7810*/  SHFL.BFLY PT, R37, R34, 0x2, 0x1f ;  /* 0x0c401f0022257f89 */ /* 0x000ee200000e0000 */
[----:B-1----:R-:W-:-:S03]  /*7820*/  FADD.FTZ R2, R2, R3 ;  /* 0x0000000302027221 */ /* 0x002fc60000010000 */
[----:B------:R-:W1:Y:S01]  /*7830*/  SHFL.BFLY PT, R39, R36, 0x2, 0x1f ;  /* 0x0c401f0024277f89 */ /* 0x000e6200000e0000 */
[----:B----4-:R-:W-:-:S03]  /*7840*/  FADD.FTZ R19, R28, R19 ;  /* 0x000000131c137221 */ /* 0x010fc60000010000 */
[----:B------:R-:W4:Y:S01]  /*7850*/  SHFL.BFLY PT, R41, R38, 0x2, 0x1f ;  /* 0x0c401f0026297f89 */ /* 0x000f2200000e0000 */
[----:B------:R-:W-:-:S03]  /*7860*/  FADD.FTZ R29, R30, R29 ;  /* 0x0000001d1e1d7221 */ /* 0x000fc60000010000 */
[----:B------:R-:W4:Y:S01]  /*7870*/  SHFL.BFLY PT, R6, R7, 0x1, 0x1f ;  /* 0x0c201f0007067f89 */ /* 0x000f2200000e0000 */
[----:B0-----:R-:W-:-:S03]  /*7880*/  FADD.FTZ R3, R5, R4 ;  /* 0x0000000405037221 */ /* 0x001fc60000010000 */
[----:B------:R-:W0:Y:S01]  /*7890*/  SHFL.BFLY PT, R43, R40, 0x2, 0x1f ;  /* 0x0c401f00282b7f89 */ /* 0x000e2200000e0000 */
[----:B--2---:R-:W-:-:S03]  /*78a0*/  FADD.FTZ R33, R32, R33 ;  /* 0x0000002120217221 */ /* 0x004fc60000010000 */
[----:B------:R-:W2:Y:S01]  /*78b0*/  SHFL.BFLY PT, R45, R42, 0x2, 0x1f ;  /* 0x0c401f002a2d7f89 */ /* 0x000ea200000e0000 */
[----:B------:R-:W-:-:S03]  /*78c0*/  FADD.FTZ R35, R18, R35 ;  /* 0x0000002312237221 */ /* 0x000fc60000010000 */
        /* <DEDUP_REMOVED lines=29> */
[----:B---3--:R-:W-:Y:S02]  /*7aa0*/  FADD.FTZ R63, R114, R63 ;  /* 0x0000003f723f7221 */ /* 0x008fe40000010000 */
[----:B-1----:R-:W-:Y:S01]  /*7ab0*/  FADD.FTZ R65, R54, R65 ;  /* 0x0000004136417221 */ /* 0x002fe20000010000 */
[----:B------:R-:W-:Y:S01]  /*7ac0*/  SHFL.BFLY PT, R18, R27, 0x1, 0x1f ;  /* 0x0c201f001b127f89 */ /* 0x000fe200000e0000 */
[----:B----4-:R-:W-:-:S03]  /*7ad0*/  FADD.FTZ R5, R9, R8 ;  /* 0x0000000809057221 */ /* 0x010fc60000010000 */
[----:B------:R-:W-:Y:S01]  /*7ae0*/  SHFL.BFLY PT, R20, R29, 0x1, 0x1f ;  /* 0x0c201f001d147f89 */ /* 0x000fe200000e0000 */
[----:B------:R-:W-:-:S03]  /*7af0*/  FADD.FTZ R7, R11, R12 ;  /* 0x0000000c0b077221 */ /* 0x000fc60000010000 */
[----:B------:R-:W-:Y:S01]  /*7b00*/  SHFL.BFLY PT, R22, R31, 0x1, 0x1f ;  /* 0x0c201f001f167f89 */ /* 0x000fe200000e0000 */
[----:B0-----:R-:W-:-:S03]  /*7b10*/  FADD.FTZ R6, R21, R10 ;  /* 0x0000000a15067221 */ /* 0x001fc60000010000 */
[----:B------:R-:W0:Y:S01]  /*7b20*/  SHFL.BFLY PT, R12, R17, 0x1, 0x1f ;  /* 0x0c201f00110c7f89 */ /* 0x000e2200000e0000 */
[----:B--2---:R-:W-:-:S03]  /*7b30*/  FADD.FTZ R8, R23, R14 ;  /* 0x0000000e17087221 */ /* 0x004fc60000010000 */
[----:B------:R-:W1:Y:S01]  /*7b40*/  SHFL.BFLY PT, R10, R15, 0x1, 0x1f ;  /* 0x0c201f000f0a7f89 */ /* 0x000e6200000e0000 */
[----:B------:R-:W-:-:S03]  /*7b50*/  FADD.FTZ R9, R13, R16 ;  /* 0x000000100d097221 */ /* 0x000fc60000010000 */
        /* <DEDUP_REMOVED lines=8> */
[----:B------:R-:W-:Y:S01]  /*7be0*/  FADD.FTZ R15, R29, R20 ;  /* 0x000000141d0f7221 */ /* 0x000fe20000010000 */
[----:B------:R-:W1:Y:S01]  /*7bf0*/  SHFL.BFLY PT, R32, R41, 0x1, 0x1f ;  /* 0x0c201f0029207f89 */ /* 0x000e6200000e0000 */
[----:B--2---:R-:W-:Y:S02]  /*7c00*/  FADD.FTZ R12, R25, R14 ;  /* 0x0000000e190c7221 */ /* 0x004fe40000010000 */
[----:B------:R-:W-:Y:S01]  /*7c10*/  FADD.FTZ R14, R27, R18 ;  /* 0x000000121b0e7221 */ /* 0x000fe20000010000 */
[----:B------:R-:W2:Y:S01]  /*7c20*/  SHFL.BFLY PT, R34, R43, 0x1, 0x1f ;  /* 0x0c201f002b227f89 */ /* 0x000ea200000e0000 */
[----:B---3--:R-:W-:Y:S02]  /*7c30*/  FADD.FTZ R13, R19, R16 ;  /* 0x00000010130d7221 */ /* 0x008fe40000010000 */
[----:B------:R-:W-:Y:S01]  /*7c40*/  FADD.FTZ R16, R31, R22 ;  /* 0x000000161f107221 */ /* 0x000fe20000010000 */
        /* <DEDUP_REMOVED lines=66> */
.L_x_21542:
[----:B------:R-:W-:Y:S05]  /*8070*/  BSYNC B0 ;  /* 0x0000000000007941 */ /* 0x000fea0003800000 */
.L_x_21541:
        /* <DEDUP_REMOVED lines=61> */
[----:B------:R-:W-:Y:S02]  /*8450*/  FADD.FTZ R23, R23, R54 ;  /* 0x0000003617177221 */ /* 0x000fe40000010000 */
[----:B0-----:R-:W-:Y:S02]  /*8460*/  FADD.FTZ R24, R24, R57 ;  /* 0x0000003918187221 */ /* 0x001fe40000010000 */
[----:B-1----:R-:W-:Y:S02]  /*8470*/  FADD.FTZ R25, R25, R56 ;  /* 0x0000003819197221 */ /* 0x002fe40000010000 */
[----:B--2---:R-:W-:Y:S02]  /*8480*/  FADD.FTZ R26, R26, R59 ;  /* 0x0000003b1a1a7221 */ /* 0x004fe40000010000 */
[----:B---3--:R-:W-:Y:S02]  /*8490*/  FADD.FTZ R27, R27, R58 ;  /* 0x0000003a1b1b7221 */ /* 0x008fe40000010000 */
[----:B----4-:R-:W-:-:S02]  /*84a0*/  FADD.FTZ R28, R28, R61 ;  /* 0x0000003d1c1c7221 */ /* 0x010fc40000010000 */
[----:B------:R-:W-:Y:S02]  /*84b0*/  FADD.FTZ R29, R29, R60 ;  /* 0x0000003c1d1d7221 */ /* 0x000fe40000010000 */
[----:B------:R-:W-:Y:S02]  /*84c0*/  FADD.FTZ R30, R30, R63 ;  /* 0x0000003f1e1e7221 */ /* 0x000fe40000010000 */
[----:B------:R-:W-:Y:S02]  /*84d0*/  FADD.FTZ R31, R31, R62 ;  /* 0x0000003e1f1f7221 */ /* 0x000fe40000010000 */
[----:B------:R-:W-:Y:S02]  /*84e0*/  FADD.FTZ R32, R32, R65 ;  /* 0x0000004120207221 */ /* 0x000fe40000010000 */
[----:B------:R-:W-:Y:S02]  /*84f0*/  FADD.FTZ R33, R33, R64 ;  /* 0x0000004021217221 */ /* 0x000fe40000010000 */
.L_x_21544:
[----:B------:R-:W-:Y:S05]  /*8500*/  BSYNC B0 ;  /* 0x0000000000007941 */ /* 0x000fea0003800000 */
.L_x_21543:
[----:B------:R-:W-:Y:S01]  /*8510*/  BAR.SYNC.DEFER_BLOCKING 0x0 ;  /* 0x0000000000007b1d */ /* 0x000fe20000010000 */
[----:B------:R-:W-:Y:S02]  /*8520*/  ISETP.NE.OR P1, PT, R67, 0x20, P0 ;  /* 0x000000204300780c */ /* 0x000fe40000725670 */
[----:B------:R-:W-:-:S03]  /*8530*/  IADD3 R36, R0, 0x1f, RZ ;  /* 0x0000001f00247810 */ /* 0x000fc60007ffe0ff */
[----:B------:R-:W-:Y:S08]  /*8540*/  BSSY B0, `(.L_x_21545) ;  /* 0x0000025000007945 */ /* 0x000ff00003800000 */
[----:B------:R-:W-:Y:S05]  /*8550*/  @P1 BRA `(.L_x_21546) ;  /* 0x0000023000001947 */ /* 0x000fea0003800000 */
[----:B------:R-:W-:-:S04]  /*8560*/  SHF.R.S32.HI R35, RZ, 0x1f, R154 ;  /* 0x0000001fff237819 */ /* 0x000fc8000001149a */
[----:B0-----:R-:W-:-:S04]  /*8570*/  LEA.HI R34, R35, R154, RZ, 0x3 ;  /* 0x0000009a23227211 */ /* 0x001fc800078f18ff */
        /* <DEDUP_REMOVED lines=33> */
.L_x_21546:
[----:B------:R-:W-:Y:S05]  /*8790*/  BSYNC B0 ;  /* 0x0000000000007941 */ /* 0x000fea0003800000 */
.L_x_21545:
        /* <DEDUP_REMOVED lines=10> */
[----:B------:R-:W3:Y:S04]  /*8840*/  LDS R37, [R155.X4+0x240] ;  /* 0x000240009b257984 */ /* 0x000ee80000004800 */
[----:B0-----:R-:W0:Y:S04]  /*8850*/  LDS R34, [R155.X4+0x250] ;  /* 0x000250009b227984 */ /* 0x001e280000004800 */
[----:B------:R-:W4:Y:S04]  /*8860*/  LDS R39, [R155.X4+0x260] ;  /* 0x000260009b277984 */ /* 0x000f280000004800 */
[----:B------:R-:W4:Y:S04]  /*8870*/  LDS R36, [R155.X4+0x270] ;  /* 0x000270009b247984 */ /* 0x000f280000004800 */
[----:B------:R-:W4:Y:S04]  /*8880*/  LDS R41, [R155.X4+0x280] ;  /* 0x000280009b297984 */ /* 0x000f280000004800 */
[----:B------:R-:W4:Y:S04]  /*8890*/  LDS R38, [R155.X4+0x290] ;  /* 0x000290009b267984 */ /* 0x000f280000004800 */
[----:B------:R-:W4:Y:S04]  /*88a0*/  LDS R43, [R155.X4+0x2a0] ;  /* 0x0002a0009b2b7984 */ /* 0x000f280000004800 */
[----:B------:R-:W4:Y:S04]  /*88b0*/  LDS R40, [R155.X4+0x2b0] ;  /* 0x0002b0009b287984 */ /* 0x000f280000004800 */
[----:B------:R-:W4:Y:S01]  /*88c0*/  LDS R45, [R155.X4+0x2c0] ;  /* 0x0002c0009b2d7984 */ /* 0x000f220000004800 */
        /* <DEDUP_REMOVED lines=43> */
[----:B-1----:R-:W-:Y:S02]  /*8b80*/  FADD.FTZ R24, R24, R57 ;  /* 0x0000003918187221 */ /* 0x002fe40000010000 */
[----:B--2---:R-:W-:Y:S02]  /*8b90*/  FADD.FTZ R25, R25, R54 ;  /* 0x0000003619197221 */ /* 0x004fe40000010000 */
[----:B---3--:R-:W-:Y:S02]  /*8ba0*/  FADD.FTZ R26, R26, R59 ;  /* 0x0000003b1a1a7221 */ /* 0x008fe40000010000 */
[----:B0-----:R-:W-:Y:S02]  /*8bb0*/  FADD.FTZ R27, R27, R56 ;  /* 0x000000381b1b7221 */ /* 0x001fe40000010000 */
[----:B----4-:R-:W-:-:S02]  /*8bc0*/  FADD.FTZ R28, R28, R61 ;  /* 0x0000003d1c1c7221 */ /* 0x010fc40000010000 */
[----:B------:R-:W-:Y:S02]  /*8bd0*/  FADD.FTZ R29, R29, R58 ;  /* 0x0000003a1d1d7221 */ /* 0x000fe40000010000 */
[----:B------:R-:W-:Y:S02]  /*8be0*/  FADD.FTZ R30, R30, R63 ;  /* 0x0000003f1e1e7221 */ /* 0x000fe40000010000 */
[----:B------:R-:W-:Y:S02]  /*8bf0*/  FADD.FTZ R31, R31, R60 ;  /* 0x0000003c1f1f7221 */ /* 0x000fe40000010000 */
[----:B------:R-:W-:Y:S02]  /*8c00*/  FADD.FTZ R32, R32, R65 ;  /* 0x0000004120207221 */ /* 0x000fe40000010000 */
[----:B------:R-:W-:Y:S02]  /*8c10*/  FADD.FTZ R33, R33, R62 ;  /* 0x0000003e21217221 */ /* 0x000fe40000010000 */
.L_x_21548:
[----:B------:R-:W-:Y:S05]  /*8c20*/  BSYNC B0 ;  /* 0x0000000000007941 */ /* 0x000fea0003800000 */
.L_x_21547:
        /* <DEDUP_REMOVED lines=11> */
[C---:B0-----:R-:W-:Y:S02]  /*8ce0*/  IADD3 R34, R0.reuse, 0x4, RZ ;  /* 0x0000000400227810 */ /* 0x041fe40007ffe0ff */
[C---:B------:R-:W-:Y:S02]  /*8cf0*/  IADD3 R36, R0.reuse, 0xc, RZ ;  /* 0x0000000c00247810 */ /* 0x040fe40007ffe0ff */
[C---:B------:R-:W-:Y:S02]  /*8d00*/  IADD3 R45, R0.reuse, 0x1c, RZ ;  /* 0x0000001c002d7810 */ /* 0x040fe40007ffe0ff */
[C---:B------:R-:W-:Y:S01]  /*8d10*/  IADD3 R53, R0.reuse, 0x2c, RZ ;  /* 0x0000002c00357810 */ /* 0x040fe20007ffe0ff */
[----:B-1----:R-:W-:Y:S01]  /*8d20*/  UIMAD UR4, UR4, UR7, URZ ;  /* 0x00000007040472a4 */ /* 0x002fe2000f8e023f */
[----:B------:R-:W-:-:S02]  /*8d30*/  IADD3 R61, R0, 0x3c, RZ ;  /* 0x0000003c003d7810 */ /* 0x000fc40007ffe0ff */
[----:B------:R-:W-:Y:S01]  /*8d40*/  ULDC UR7, c[0x0][0x14] ;  /* 0x0000050000077ab9 */ /* 0x000fe20000000800 */
[C---:B------:R-:W-:Y:S01]  /*8d50*/  IADD3 R69, R0.reuse, 0x4c, RZ ;  /* 0x0000004c00457810 */ /* 0x040fe20007ffe0ff */
[----:B------:R-:W-:Y:S01]  /*8d60*/  UIMAD UR4, UR4, UR7, URZ ;  /* 0x00000007040472a4 */ /* 0x000fe2000f8e023f */
[C---:B------:R-:W-:Y:S01]  /*8d70*/  IADD3 R77, R0.reuse, 0x5c, RZ ;  /* 0x0000005c004d7810 */ /* 0x040fe20007ffe0ff */
[----:B--2---:R-:W-:Y:S01]  /*8d80*/  UIMAD UR5, UR5, UR7, URZ ;  /* 0x00000007050572a4 */ /* 0x004fe2000f8e023f */
[----:B------:R-:W-:Y:S01]  /*8d90*/  IADD3 R85, R0, 0x6c, RZ ;  /* 0x0000006c00557810 */ /* 0x000fe20007ffe0ff */
        /* <DEDUP_REMOVED lines=12> */
[----:B------:R-:W-:-:S02]  /*8e60*/  LEA R40, P2, R41, c[0x0][0x170], 0x2 ;  /* 0x00005c0029287a11 */ /* 0x000fc400078410ff */
[----:B------:R-:W-:Y:S02]  /*8e70*/  LEA.HI.X.SX32 R46, R34, UR7, 0x1, P1 ;  /* 0x00000007222e7c11 */ /* 0x000fe400088f0eff */
[----:B------:R-:W-:Y:S02]  /*8e80*/  IADD3 R37, P0, R0, UR4, RZ ;  /* 0x0000000400257c10 */ /* 0x000fe4000ff1e0ff */
[----:B------:R-:W-:Y:S02]  /*8e90*/  LEA.HI.X.SX32 R42, R36, UR7, 0x1, P3 ;  /* 0x00000007242a7c11 */ /* 0x000fe400098f0eff */
[----:B------:R-:W-:Y:S02]  /*8ea0*/  LEA R34, P1, R43, c[0x0][0x170], 0x2 ;  /* 0x00005c002b227a11 */ /* 0x000fe400078210ff */
[----:B------:R-:W-:Y:S02]  /*8eb0*/  LEA R38, P3, R39, c[0x0][0x170], 0x2 ;  /* 0x00005c0027267a11 */ /* 0x000fe400078610ff */
[----:B------:R-:W-:-:S02]  /*8ec0*/  LEA.HI.X R41, R41, c[0x0][0x174], R44, 0x2, P2 ;  /* 0x00005d0029297a11 */ /* 0x000fc400010f142c */
[C---:B------:R-:W-:Y:S02]  /*8ed0*/  IADD3 R44, R0.reuse, 0x18, RZ ;  /* 0x00000018002c7810 */ /* 0x040fe40007ffe0ff */
[C---:B------:R-:W-:Y:S02]  /*8ee0*/  LEA.HI.X.SX32 R48, R0.reuse, UR7, 0x1, P0 ;  /* 0x0000000700307c11 */ /* 0x040fe400080f0eff */
[----:B------:R-:W-:Y:S02]  /*8ef0*/  LEA.HI.X R35, R43, c[0x0][0x174], R46, 0x2, P1 ;  /* 0x00005d002b237a11 */ /* 0x000fe400008f142e */
[----:B------:R-:W-:Y:S02]  /*8f00*/  LEA R36, P0, R37, c[0x0][0x170], 0x2 ;  /* 0x00005c0025247a11 */ /* 0x000fe400078010ff */
[----:B------:R-:W-:Y:S02]  /*8f10*/  LEA.HI.X R39, R39, c[0x0][0x174], R42, 0x2, P3 ;  /* 0x00005d0027277a11 */ /* 0x000fe400018f142a */
[----:B------:R-:W-:-:S02]  /*8f20*/  IADD3 R43, R0, 0x14, RZ ;  /* 0x00000014002b7810 */ /* 0x000fc40007ffe0ff */
[----:B------:R-:W-:Y:S02]  /*8f30*/  IADD3 R42, R0, 0x10, RZ ;  /* 0x00000010002a7810 */ /* 0x000fe40007ffe0ff */
[----:B------:R-:W-:Y:S02]  /*8f40*/  IADD3 R51, P2, R44, UR4, RZ ;  /* 0x000000042c337c10 */ /* 0x000fe4000ff5e0ff */
[----:B------:R-:W-:Y:S02]  /*8f50*/  LEA.HI.X R37, R37, c[0x0][0x174], R48, 0x2, P0 ;  /* 0x00005d0025257a11 */ /* 0x000fe400000f1430 */
[----:B------:R-:W-:Y:S02]  /*8f60*/  IADD3 R47, P1, R43, UR4, RZ ;  /* 0x000000042b2f7c10 */ /* 0x000fe4000ff3e0ff */
[----:B------:R-:W-:Y:S01]  /*8f70*/  IADD3 R49, P0, R42, UR4, RZ ;  /* 0x000000042a317c10 */ /* 0x000fe2000ff1e0ff */
[----:B------:R-:W-:Y:S01]  /*8f80*/  STG.E [R36.64], R2 ;  /* 0x0000000224007986 */ /* 0x000fe2000c10190c */
[----:B------:R-:W-:-:S02]  /*8f90*/  IADD3 R50, P3, R45, UR4, RZ ;  /* 0x000000042d327c10 */ /* 0x000fc4000ff7e0ff */
[----:B------:R-:W-:Y:S01]  /*8fa0*/  LEA.HI.X.SX32 R52, R44, UR7, 0x1, P2 ;  /* 0x000000072c347c11 */ /* 0x000fe200090f0eff */
[----:B------:R-:W-:Y:S01]  /*8fb0*/  STG.E [R34.64], R3 ;  /* 0x0000000322007986 */ /* 0x000fe2000c10190c */
[----:B------:R-:W-:Y:S02]  /*8fc0*/  LEA R44, P2, R51, c[0x0][0x170], 0x2 ;  /* 0x00005c00332c7a11 */ /* 0x000fe400078410ff */
[----:B------:R-:W-:Y:S01]  /*8fd0*/  LEA.HI.X.SX32 R54, R43, UR7, 0x1, P1 ;  /* 0x000000072b367c11 */ /* 0x000fe200088f0eff */
[----:B------:R-:W-:Y:S01]  /*8fe0*/  STG.E [R40.64], R4 ;  /* 0x0000000428007986 */ /* 0x000fe2000c10190c */
[----:B------:R-:W-:Y:S02]  /*8ff0*/  LEA.HI.X.SX32 R56, R42, UR7, 0x1, P0 ;  /* 0x000000072a387c11 */ /* 0x000fe400080f0eff */
[----:B------:R-:W-:Y:S01]  /*9000*/  LEA.HI.X.SX32 R43, R45, UR7, 0x1, P3 ;  /* 0x000000072d2b7c11 */ /* 0x000fe200098f0eff */
[----:B------:R-:W-:Y:S01]  /*9010*/  STG.E [R38.64], R5 ;  /* 0x0000000526007986 */ /* 0x000fe2000c10190c */
[----:B------:R-:W-:-:S02]  /*9020*/  LEA R42, P3, R50, c[0x0][0x170], 0x2 ;  /* 0x00005c00322a7a11 */ /* 0x000fc400078610ff */
[----:B------:R-:W-:Y:S02]  /*9030*/  LEA.HI.X R45, R51, c[0x0][0x174], R52, 0x2, P2 ;  /* 0x00005d00332d7a11 */ /* 0x000fe400010f1434 */
[----:B------:R-:W-:Y:S02]  /*9040*/  IADD3 R52, R0, 0x28, RZ ;  /* 0x0000002800347810 */ /* 0x000fe40007ffe0ff */
[----:B------:R-:W-:Y:S02]  /*9050*/  LEA R46, P1, R47, c[0x0][0x170], 0x2 ;  /* 0x00005c002f2e7a11 */ /* 0x000fe400078210ff */
[----:B------:R-:W-:Y:S02]  /*9060*/  LEA R48, P0, R49, c[0x0][0x170], 0x2 ;  /* 0x00005c0031307a11 */ /* 0x000fe400078010ff */
[----:B------:R-:W-:Y:S02]  /*9070*/  LEA.HI.X R43, R50, c[0x0][0x174], R43, 0x2, P3 ;  /* 0x00005d00322b7a11 */ /* 0x000fe400018f142b */
[----:B------:R-:W-:-:S02]  /*9080*/  IADD3 R51, R0, 0x24, RZ ;  /* 0x0000002400337810 */ /* 0x000fc40007ffe0ff */
[----:B------:R-:W-:Y:S02]  /*9090*/  IADD3 R50, R0, 0x20, RZ ;  /* 0x0000002000327810 */ /* 0x000fe40007ffe0ff */
[----:B------:R-:W-:Y:S02]  /*90a0*/  IADD3 R59, P2, R52, UR4, RZ ;  /* 0x00000004343b7c10 */ /* 0x000fe4000ff5e0ff */
[----:B------:R-:W-:Y:S02]  /*90b0*/  LEA.HI.X R47, R47, c[0x0][0x174], R54, 0x2, P1 ;  /* 0x00005d002f2f7a11 */ /* 0x000fe400008f1436 */
        /* <DEDUP_REMOVED lines=83> */
[----:B------:R-:W-:Y:S02]  /*95f0*/  LEA R78, P1, R79, c[0x0][0x170], 0x2 ;  /* 0x00005c004f4e7a11 */ /* 0x000fe400078210ff */
[----:B------:R-:W-:Y:S02]  /*9600*/  LEA.HI.X R77, R83, c[0x0][0x174], R84, 0x2, P2 ;  /* 0x00005d00534d7a11 */ /* 0x000fe400010f1454 */
[C---:B------:R-:W-:Y:S02]  /*9610*/  IADD3 R83, R0.reuse, 0x64, RZ ;  /* 0x0000006400537810 */ /* 0x040fe40007ffe0ff */
[----:B------:R-:W-:Y:S02]  /*9620*/  IADD3 R84, R0, 0x68, RZ ;  /* 0x0000006800547810 */ /* 0x000fe40007ffe0ff */
[----:B------:R-:W-:Y:S02]  /*9630*/  LEA R80, P0, R81, c[0x0][0x170], 0x2 ;  /* 0x00005c0051507a11 */ /* 0x000fe400078010ff */
[----:B------:R-:W-:-:S02]  /*9640*/  LEA.HI.X R75, R82, c[0x0][0x174], R75, 0x2, P3 ;  /* 0x00005d00524b7a11 */ /* 0x000fc400018f144b */
[----:B------:R-:W-:Y:S02]  /*9650*/  LEA.HI.X R79, R79, c[0x0][0x174], R86, 0x2, P1 ;  /* 0x00005d004f4f7a11 */ /* 0x000fe400008f1456 */
[----:B------:R-:W-:Y:S02]  /*9660*/  IADD3 R82, R0, 0x60, RZ ;  /* 0x0000006000527810 */ /* 0x000fe40007ffe0ff */
[----:B------:R-:W-:Y:S02]  /*9670*/  IADD3 R89, P3, R85, UR4, RZ ;  /* 0x0000000455597c10 */ /* 0x000fe4000ff7e0ff */
[----:B------:R-:W-:Y:S02]  /*9680*/  IADD3 R91, P1, R83, UR4, RZ ;  /* 0x00000004535b7c10 */ /* 0x000fe4000ff3e0ff */
[----:B------:R-:W-:Y:S02]  /*9690*/  IADD3 R87, P2, R84, UR4, RZ ;  /* 0x0000000454577c10 */ /* 0x000fe4000ff5e0ff */
[----:B------:R-:W-:-:S02]  /*96a0*/  LEA.HI.X R81, R81, c[0x0][0x174], R88, 0x2, P0 ;  /* 0x00005d0051517a11 */ /* 0x000fc400000f1458 */
[----:B------:R-:W-:Y:S02]  /*96b0*/  IADD3 R93, P0, R82, UR4, RZ ;  /* 0x00000004525d7c10 */ /* 0x000fe4000ff1e0ff */
[----:B------:R-:W-:Y:S01]  /*96c0*/  LEA.HI.X.SX32 R90, R85, UR7, 0x1, P3 ;  /* 0x00000007555a7c11 */ /* 0x000fe200098f0eff */
[----:B------:R-:W-:Y:S01]  /*96d0*/  STG.E [R80.64], R22 ;  /* 0x0000001650007986 */ /* 0x000fe2000c10190c */
[----:B------:R-:W-:Y:S02]  /*96e0*/  LEA.HI.X.SX32 R94, R83, UR7, 0x1, P1 ;  /* 0x00000007535e7c11 */ /* 0x000fe400088f0eff */
[----:B------:R-:W-:Y:S01]  /*96f0*/  LEA.HI.X.SX32 R92, R84, UR7, 0x1, P2 ;  /* 0x00000007545c7c11 */ /* 0x000fe200090f0eff */
[----:B------:R-:W-:Y:S01]  /*9700*/  STG.E [R78.64], R23 ;  /* 0x000000174e007986 */ /* 0x000fe2000c10190c */
[----:B------:R-:W-:Y:S02]  /*9710*/  LEA R88, P3, R89, c[0x0][0x170], 0x2 ;  /* 0x00005c0059587a11 */ /* 0x000fe400078610ff */
[----:B------:R-:W-:Y:S01]  /*9720*/  LEA R84, P1, R91, c[0x0][0x170], 0x2 ;  /* 0x00005c005b547a11 */ /* 0x000fe200078210ff */
[----:B------:R-:W-:Y:S01]  /*9730*/  STG.E [R76.64], R24 ;  /* 0x000000184c007986 */ /* 0x000fe2000c10190c */
[----:B------:R-:W-:-:S02]  /*9740*/  LEA R86, P2, R87, c[0x0][0x170], 0x2 ;  /* 0x00005c0057567a11 */ /* 0x000fc400078410ff */
[----:B------:R-:W-:Y:S01]  /*9750*/  LEA.HI.X.SX32 R96, R82, UR7, 0x1, P0 ;  /* 0x0000000752607c11 */ /* 0x000fe200080f0eff */
[----:B------:R-:W-:Y:S01]  /*9760*/  STG.E [R74.64], R25 ;  /* 0x000000194a007986 */ /* 0x000fe2000c10190c */
[----:B------:R-:W-:Y:S02]  /*9770*/  LEA R82, P0, R93, c[0x0][0x170], 0x2 ;  /* 0x00005c005d527a11 */ /* 0x000fe400078010ff */
[----:B------:R-:W-:Y:S02]  /*9780*/  LEA.HI.X R89, R89, c[0x0][0x174], R90, 0x2, P3 ;  /* 0x00005d0059597a11 */ /* 0x000fe400018f145a */
[----:B------:R-:W-:Y:S02]  /*9790*/  LEA.HI.X R85, R91, c[0x0][0x174], R94, 0x2, P1 ;  /* 0x00005d005b557a11 */ /* 0x000fe400008f145e */
[----:B------:R-:W-:Y:S02]  /*97a0*/  LEA.HI.X R87, R87, c[0x0][0x174], R92, 0x2, P2 ;  /* 0x00005d0057577a11 */ /* 0x000fe400010f145c */
[----:B------:R-:W-:-:S02]  /*97b0*/  IADD3 R90, R0, 0x70, RZ ;  /* 0x00000070005a7810 */ /* 0x000fc40007ffe0ff */
[C---:B------:R-:W-:Y:S02]  /*97c0*/  IADD3 R91, R0.reuse, 0x74, RZ ;  /* 0x00000074005b7810 */ /* 0x040fe40007ffe0ff */
[C---:B------:R-:W-:Y:S02]  /*97d0*/  IADD3 R92, R0.reuse, 0x78, RZ ;  /* 0x00000078005c7810 */ /* 0x040fe40007ffe0ff */
[----:B------:R-:W-:Y:S02]  /*97e0*/  LEA.HI.X R83, R93, c[0x0][0x174], R96, 0x2, P0 ;  /* 0x00005d005d537a11 */ /* 0x000fe400000f1460 */
[----:B------:R-:W-:Y:S02]  /*97f0*/  IADD3 R0, R0, 0x7c, RZ ;  /* 0x0000007c00007810 */ /* 0x000fe40007ffe0ff */
[----:B------:R-:W-:Y:S01]  /*9800*/  IADD3 R99, P0, R90, UR4, RZ ;  /* 0x000000045a637c10 */ /* 0x000fe2000ff1e0ff */
[----:B------:R-:W-:Y:S01]  /*9810*/  STG.E [R82.64], R26 ;  /* 0x0000001a52007986 */ /* 0x000fe2000c10190c */
[----:B------:R-:W-:-:S02]  /*9820*/  IADD3 R93, P1, R91, UR4, RZ ;  /* 0x000000045b5d7c10 */ /* 0x000fc4000ff3e0ff */
[----:B------:R-:W-:Y:S01]  /*9830*/  IADD3 R95, P2, R92, UR4, RZ ;  /* 0x000000045c5f7c10 */ /* 0x000fe2000ff5e0ff */
[----:B------:R-:W-:Y:S01]  /*9840*/  STG.E [R84.64], R27 ;  /* 0x0000001b54007986 */ /* 0x000fe2000c10190c */
[----:B------:R-:W-:Y:S02]  /*9850*/  IADD3 R97, P3, R0, UR4, RZ ;  /* 0x0000000400617c10 */ /* 0x000fe4000ff7e0ff */
[----:B------:R-:W-:Y:S01]  /*9860*/  LEA.HI.X.SX32 R102, R90, UR7, 0x1, P0 ;  /* 0x000000075a667c11 */ /* 0x000fe200080f0eff */
[----:B------:R-:W-:Y:S01]  /*9870*/  STG.E [R86.64], R28 ;  /* 0x0000001c56007986 */ /* 0x000fe2000c10190c */
[----:B------:R-:W-:Y:S02]  /*9880*/  LEA.HI.X.SX32 R100, R91, UR7, 0x1, P1 ;  /* 0x000000075b647c11 */ /* 0x000fe400088f0eff */
[----:B------:R-:W-:Y:S01]  /*9890*/  LEA.HI.X.SX32 R98, R92, UR7, 0x1, P2 ;  /* 0x000000075c627c11 */ /* 0x000fe200090f0eff */
[----:B------:R-:W-:Y:S01]  /*98a0*/  STG.E [R88.64], R29 ;  /* 0x0000001d58007986 */ /* 0x000fe2000c10190c */
[----:B------:R-:W-:-:S02]  /*98b0*/  LEA R90, P0, R99, c[0x0][0x170], 0x2 ;  /* 0x00005c00635a7a11 */ /* 0x000fc400078010ff */
[----:B------:R-:W-:Y:S02]  /*98c0*/  LEA R92, P1, R93, c[0x0][0x170], 0x2 ;  /* 0x00005c005d5c7a11 */ /* 0x000fe400078210ff */
[----:B------:R-:W-:Y:S02]  /*98d0*/  LEA.HI.X.SX32 R0, R0, UR7, 0x1, P3 ;  /* 0x0000000700007c11 */ /* 0x000fe400098f0eff */
[----:B------:R-:W-:Y:S02]  /*98e0*/  LEA R94, P2, R95, c[0x0][0x170], 0x2 ;  /* 0x00005c005f5e7a11 */ /* 0x000fe400078410ff */
[----:B------:R-:W-:Y:S02]  /*98f0*/  LEA R96, P3, R97, c[0x0][0x170], 0x2 ;  /* 0x00005c0061607a11 */ /* 0x000fe400078610ff */
[----:B------:R-:W-:Y:S02]  /*9900*/  LEA.HI.X R91, R99, c[0x0][0x174], R102, 0x2, P0 ;  /* 0x00005d00635b7a11 */ /* 0x000fe400000f1466 */
[----:B------:R-:W-:-:S02]  /*9910*/  LEA.HI.X R93, R93, c[0x0][0x174], R100, 0x2, P1 ;  /* 0x00005d005d5d7a11 */ /* 0x000fc400008f1464 */
[----:B------:R-:W-:Y:S01]  /*9920*/  LEA.HI.X R95, R95, c[0x0][0x174], R98, 0x2, P2 ;  /* 0x00005d005f5f7a11 */ /* 0x000fe200010f1462 */
[----:B------:R-:W-:Y:S01]  /*9930*/  STG.E [R90.64], R30 ;  /* 0x0000001e5a007986 */ /* 0x000fe2000c10190c */
[----:B------:R-:W-:-:S03]  /*9940*/  LEA.HI.X R97, R97, c[0x0][0x174], R0, 0x2, P3 ;  /* 0x00005d0061617a11 */ /* 0x000fc600018f1400 */
[----:B------:R-:W-:Y:S04]  /*9950*/  STG.E [R92.64], R31 ;  /* 0x0000001f5c007986 */ /* 0x000fe8000c10190c */
[----:B------:R-:W-:Y:S04]  /*9960*/  STG.E [R94.64], R32 ;  /* 0x000000205e007986 */ /* 0x000fe8000c10190c */
[----:B------:R-:W-:Y:S01]  /*9970*/  STG.E [R96.64], R33 ;  /* 0x0000002160007986 */ /* 0x000fe2000c10190c */
[----:B------:R-:W-:Y:S05]  /*9980*/  EXIT ;  /* 0x000000000000794d */ /* 0x000fea0003800000 */
.L_x_21549:
        /* <DEDUP_REMOVED lines=15> */
.L_x_25545:


//--------------------- .text._ZN4vllm25paged_attention_v2_kernelIffLi120ELi32ELi128ELNS_18Fp8KVCacheDataTypeE0ELb0ELi512EEEvPfS2_PT_PKS3_PKT0_S9_ifPKiSB_iPKfiiiSD_SD_iiiii --------------------------
	.section	.text._ZN4vllm25paged_attention_v2_kernelIffLi120ELi32ELi128ELNS_18Fp8KVCacheDataTypeE0ELb0ELi512EEEvPfS2_PT_PKS3_PKT0_S9_ifPKiSB_iPKfiiiSD_SD_iiiii,"ax",@progbits
	.sectioninfo	@"SHI_REGISTERS=167"
	.align	128
        .global         _ZN4vllm25paged_attention_v2_kernelIffLi120ELi32ELi128ELNS_18Fp8KVCacheDataTypeE0ELb0ELi512EEEvPfS2_PT_PKS3_PKT0_S9_ifPKiSB_iPKfiiiSD_SD_iiiii
        .type           _ZN4vllm25paged_attention_v2_kernelIffLi120ELi32ELi128ELNS_18Fp8KVCacheDataTypeE0ELb0ELi512EEEvPfS2_PT_PKS3_PKT0_S9_ifPKiSB_iPKfiiiSD_SD_iiiii,@function
        .size           _ZN4vllm25paged_attention_v2_kernelIffLi120ELi32ELi128ELNS_18Fp8KVCacheDataTypeE0ELb0ELi512EEEvPfS2_PT_PKS3_PKT0_S9_ifPKiSB_iPKfiiiSD_SD_iiiii,(.L_x_25546 - _ZN4vllm25paged_attention_v2_kernelIffLi120ELi32ELi128ELNS_18Fp8KVCacheDataTypeE0ELb0ELi512EEEvPfS2_PT_PKS3_PKT0_S9_ifPKiSB_iPKfiiiSD_SD_iiiii)
        .other          _ZN4vllm25paged_attention_v2_kernelIffLi120ELi32ELi128ELNS_18Fp8KVCacheDataTypeE0ELb0ELi512EEEvPfS2_PT_PKS3_PKT0_S9_ifPKiSB_iPKfiiiSD_SD_iiiii,@"STO_CUDA_ENTRY STV_DEFAULT"
_ZN4vllm25paged_attention_v2_kernelIffLi120ELi32ELi128ELNS_18Fp8KVCacheDataTypeE0ELb0ELi512EEEvPfS2_PT_PKS3_PKT0_S9_ifPKiSB_iPKfiiiSD_SD_iiiii:
.text._ZN4vllm25paged_attention_v2_kernelIffLi120ELi32ELi128ELNS_18Fp8KVCacheDataTypeE0ELb0ELi512EEEvPfS2_PT_PKS3_PKT0_S9_ifPKiSB_iPKfiiiSD_SD_iiiii:
        /* <DEDUP_REMOVED lines=51> */
[----:B------:R-:W-:-:S03]  /*0330*/  UIADD3 UR7, -UR6, UR4, URZ ;  /* 0x0000000406077290 */ /* 0x000fc6000fffe13f */
        /* <DEDUP_REMOVED lines=20> */
[----:B0-----:R-:W-:-:S04]  /*0480*/  IABS R0, R7 ;  /* 0x0000000700007213 */ /* 0x001fc80000000000 */
        /* <DEDUP_REMOVED lines=47> */
.L_x_21554:
        /* <DEDUP_REMOVED lines=11> */
.L_x_21553:
[----:B------:R-:W-:Y:S05]  /*0830*/  BSYNC B1 ;  /* 0x0000000000017941 */ /* 0x000fea0003800000 */
.L_x_21552:
        /* <DEDUP_REMOVED lines=8> */
.L_x_21555:
        /* <DEDUP_REMOVED lines=17> */
.L_x_21551:
[----:B------:R-:W-:Y:S05]  /*09d0*/  BSYNC B0 ;  /* 0x0000000000007941 */ /* 0x000fea0003800000 */
.L_x_21550:
[----:B------:R-:W-:Y:S01]  /*09e0*/  LEA.HI.SX32 R157, R3, UR6, 0x1b ;  /* 0x00000006039d7c11 */ /* 0x000fe2000f8fdaff */
        /* <DEDUP_REMOVED lines=8> */
[----:B------:R-:W0:Y:S01]  /*0a70*/  LDS.128 R120, [RZ] ;  /* 0x00000000ff787984 */ /* 0x000e220000000c00 */
[----:B-----5:R-:W-:Y:S01]  /*0a80*/  FSETP.NEU.FTZ.AND P0, PT, R153, RZ, PT ;  /* 0x000000ff9900720b */ /* 0x020fe20003f1d000 */
[----:B------:R-:W-:-:S02]  /*0a90*/  IMAD.SHL.U32 R160, R158, 0x4, RZ ;  /* 0x000000049ea07824 */ /* 0x000fc400078e00ff */
[----:B------:R-:W1:Y:S01]  /*0aa0*/  LDS.128 R116, [0x10] ;  /* 0x00001000ff747984 */ /* 0x000e620000000c00 */
[----:B------:R-:W-:Y:S02]  /*0ab0*/  IMAD R3, R2, c[0x0][0x1c0], RZ ;  /* 0x0000700002037a24 */ /* 0x000fe400078e02ff */
[----:B------:R-:W-:Y:S01]  /*0ac0*/  SHF.R.S32.HI R124, RZ, 0x1f, R160 ;  /* 0x0000001fff7c7819 */ /* 0x000fe200000114a0 */
[----:B------:R-:W2:Y:S01]  /*0ad0*/  LDS.128 R112, [0x20] ;  /* 0x00002000ff707984 */ /* 0x000ea20000000c00 */
[----:B------:R-:W-:Y:S01]  /*0ae0*/  IMAD.MOV.U32 R125, RZ, RZ, c[0x0][0x1bc] ;  /* 0x00006f00ff7d7624 */ /* 0x000fe200078e00ff */
[C---:B------:R-:W-:Y:S02]  /*0af0*/  IADD3 R160, P2, R3.reuse, R160, RZ ;  /* 0x000000a003a07210 */ /* 0x040fe40007f5e0ff */
[----:B------:R-:W3:Y:S02]  /*0b00*/  LDS.128 R108, [0x30] ;  /* 0x00003000ff6c7984 */ /* 0x000ee40000000c00 */
[----:B------:R-:W-:-:S02]  /*0b10*/  LEA.HI.X.SX32 R161, R3, R124, 0x1, P2 ;  /* 0x0000007c03a17211 */ /* 0x000fc400010f0eff */
[----:B------:R-:W4:Y:S01]  /*0b20*/  LDS.128 R104, [0x40] ;  /* 0x00004000ff687984 */ /* 0x000f220000000c00 */
[----:B------:R-:W-:-:S03]  /*0b30*/  SHF.R.S32.HI R3, RZ, 0x1f, R125 ;  /* 0x0000001fff037819 */ /* 0x000fc6000001147d */
        /* <DEDUP_REMOVED lines=27> */
.L_x_21559:
[----:B------:R-:W-:-:S04]  /*0cf0*/  IADD3 R125, P0, R157, UR6, RZ ;  /* 0x000000069d7d7c10 */ /* 0x000fc8000ff1e0ff */
        /* <DEDUP_REMOVED lines=14> */
[----:B------:R-:W5:Y:S04]  /*0de0*/  LDG.E.128.CONSTANT R128, [R162.64+0x600] ;  /* 0x0006000ca2807981 */ /* 0x000f68000c1e9d00 */
[----:B------:R-:W5:Y:S04]  /*0df0*/  LDG.E.128.CONSTANT R124, [R162.64+0x800] ;  /* 0x0008000ca27c7981 */ /* 0x000f68000c1e9d00 */
[----:B------:R-:W5:Y:S01]  /*0e00*/  LDG.E.128.CONSTANT R132, [R162.64+0xa00] ;  /* 0x000a000ca2847981 */ /* 0x000f62000c1e9d00 */
[----:B--2---:R-:W-:-:S02]  /*0e10*/  FMUL.FTZ R149, R116, R136 ;  /* 0x0000008874957220 */ /* 0x004fc40000410000 */
[----:B------:R-:W-:Y:S02]  /*0e20*/  FMUL.FTZ R136, R117, R137 ;  /* 0x0000008975887220 */ /* 0x000fe40000410000 */
[----:B0--3--:R-:W-:Y:S02]  /*0e30*/  FFMA.FTZ R149, R120, R140, R149 ;  /* 0x0000008c78957223 */ /* 0x009fe40000010095 */
[----:B------:R-:W-:Y:S02]  /*0e40*/  FMUL.FTZ R137, R118, R138 ;  /* 0x0000008a76897220 */ /* 0x000fe40000410000 */
[----:B------:R-:W-:Y:S02]  /*0e50*/  FMUL.FTZ R138, R119, R139 ;  /* 0x0000008b778a7220 */ /* 0x000fe40000410000 */
[----:B------:R-:W-:Y:S02]  /*0e60*/  FFMA.FTZ R136, R121, R141, R136 ;  /* 0x0000008d79887223 */ /* 0x000fe40000010088 */
[----:B----4-:R-:W-:-:S02]  /*0e70*/  FFMA.FTZ R149, R112, R144, R149 ;  /* 0x0000009070957223 */ /* 0x010fc40000010095 */
[----:B------:R-:W-:Y:S02]  /*0e80*/  FFMA.FTZ R137, R122, R142, R137 ;  /* 0x0000008e7a897223 */ /* 0x000fe40000010089 */
[----:B------:R-:W-:Y:S02]  /*0e90*/  FFMA.FTZ R138, R123, R143, R138 ;  /* 0x0000008f7b8a7223 */ /* 0x000fe4000001008a */
[----:B------:R-:W2:Y:S01]  /*0ea0*/  LDG.E.128.CONSTANT R140, [R162.64+0xc00] ;  /* 0x000c000ca28c7981 */ /* 0x000ea2000c1e9d00 */
[----:B------:R-:W-:Y:S02]  /*0eb0*/  FFMA.FTZ R136, R113, R145, R136 ;  /* 0x0000009171887223 */ /* 0x000fe40000010088 */
[----:B-----5:R-:W-:Y:S02]  /*0ec0*/  FFMA.FTZ R149, R108, R128, R149 ;  /* 0x000000806c957223 */ /* 0x020fe40000010095 */
[----:B------:R-:W-:Y:S02]  /*0ed0*/  FFMA.FTZ R137, R114, R146, R137 ;  /* 0x0000009272897223 */ /* 0x000fe40000010089 */
[----:B------:R-:W-:-:S02]  /*0ee0*/  FFMA.FTZ R138, R115, R147, R138 ;  /* 0x00000093738a7223 */ /* 0x000fc4000001008a */
[----:B------:R-:W3:Y:S01]  /*0ef0*/  LDG.E.128.CONSTANT R144, [R162.64+0xe00] ;  /* 0x000e000ca2907981 */ /* 0x000ee2000c1e9d00 */
[----:B------:R-:W-:Y:S02]  /*0f00*/  FFMA.FTZ R136, R109, R129, R136 ;  /* 0x000000816d887223 */ /* 0x000fe40000010088 */
[----:B------:R-:W-:Y:S02]  /*0f10*/  FFMA.FTZ R129, R104, R124, R149 ;  /* 0x0000007c68817223 */ /* 0x000fe40000010095 */
[----:B------:R-:W4:Y:S01]  /*0f20*/  LDG.E.128.CONSTANT R148, [R162.64+0x1000] ;  /* 0x0010000ca2947981 */ /* 0x000f22000c1e9d00 */
[----:B------:R-:W-:Y:S02]  /*0f30*/  FFMA.FTZ R137, R110, R130, R137 ;  /* 0x000000826e897223 */ /* 0x000fe40000010089 */
[----:B------:R-:W-:Y:S02]  /*0f40*/  FFMA.FTZ R138, R111, R131, R138 ;  /* 0x000000836f8a7223 */ /* 0x000fe4000001008a */
[----:B------:R-:W-:-:S02]  /*0f50*/  FFMA.FTZ R155, R100, R132, R129 ;  /* 0x00000084649b7223 */ /* 0x000fc40000010081 */
[----:B------:R-:W5:Y:S01]  /*0f60*/  LDG.E.128.CONSTANT R128, [R162.64+0x1200] ;  /* 0x0012000ca2807981 */ /* 0x000f62000c1e9d00 */
[----:B------:R-:W-:Y:S02]  /*0f70*/  FFMA.FTZ R136, R105, R125, R136 ;  /* 0x0000007d69887223 */ /* 0x000fe40000010088 */
[----:B------:R-:W-:Y:S02]  /*0f80*/  FFMA.FTZ R153, R106, R126, R137 ;  /* 0x0000007e6a997223 */ /* 0x000fe40000010089 */
[----:B------:R-:W-:Y:S02]  /*0f90*/  FFMA.FTZ R152, R107, R127, R138 ;  /* 0x0000007f6b987223 */ /* 0x000fe4000001008a */
[----:B------:R-:W5:Y:S01]  /*0fa0*/  LDG.E.128.CONSTANT R124, [R162.64+0x1400] ;  /* 0x0014000ca27c7981 */ /* 0x000f62000c1e9d00 */
[----:B------:R-:W-:-:S03]  /*0fb0*/  FFMA.FTZ R132, R101, R133, R136 ;  /* 0x0000008565847223 */ /* 0x000fc60000010088 */
[----:B------:R-:W5:Y:S01]  /*0fc0*/  LDG.E.128.CONSTANT R136, [R162.64+0x1600] ;  /* 0x0016000ca2887981 */ /* 0x000f62000c1e9d00 */
[----:B------:R-:W-:Y:S02]  /*0fd0*/  FFMA.FTZ R153, R102, R134, R153 ;  /* 0x0000008666997223 */ /* 0x000fe40000010099 */
[----:B------:R-:W-:Y:S02]  /*0fe0*/  FFMA.FTZ R152, R103, R135, R152 ;  /* 0x0000008767987223 */ /* 0x000fe40000010098 */
[----:B--2---:R-:W-:Y:S02]  /*0ff0*/  FFMA.FTZ R155, R96, R140, R155 ;  /* 0x0000008c609b7223 */ /* 0x004fe4000001009b */
[----:B------:R-:W-:Y:S02]  /*1000*/  FFMA.FTZ R132, R97, R141, R132 ;  /* 0x0000008d61847223 */ /* 0x000fe40000010084 */
[----:B---3--:R-:W-:Y:S02]  /*1010*/  FFMA.FTZ R155, R92, R144, R155 ;  /* 0x000000905c9b7223 */ /* 0x008fe4000001009b */
[----:B------:R-:W-:-:S02]  /*1020*/  FFMA.FTZ R132, R93, R145, R132 ;  /* 0x000000915d847223 */ /* 0x000fc40000010084 */
[----:B----4-:R-:W-:Y:S02]  /*1030*/  FFMA.FTZ R155, R88, R148, R155 ;  /* 0x00000094589b7223 */ /* 0x010fe4000001009b */
[----:B------:R-:W-:Y:S02]  /*1040*/  FFMA.FTZ R132, R89, R149, R132 ;  /* 0x0000009559847223 */ /* 0x000fe40000010084 */
[----:B------:R-:W-:Y:S02]  /*1050*/  FFMA.FTZ R153, R98, R142, R153 ;  /* 0x0000008e62997223 */ /* 0x000fe40000010099 */
[----:B------:R-:W-:Y:S02]  /*1060*/  FFMA.FTZ R152, R99, R143, R152 ;  /* 0x0000008f63987223 */ /* 0x000fe40000010098 */
[----:B-----5:R-:W-:Y:S01]  /*1070*/  FFMA.FTZ R155, R84, R128, R155 ;  /* 0x00000080549b7223 */ /* 0x020fe2000001009b */
[----:B------:R-:W2:Y:S01]  /*1080*/  LDG.E.128.CONSTANT R140, [R162.64+0x2200] ;  /* 0x0022000ca28c7981 */ /* 0x000ea2000c1e9d00 */
[----:B------:R-:W-:-:S03]  /*1090*/  FFMA.FTZ R128, R85, R129, R132 ;  /* 0x0000008155807223 */ /* 0x000fc60000010084 */
[----:B------:R-:W3:Y:S01]  /*10a0*/  LDG.E.128.CONSTANT R132, [R162.64+0x1800] ;  /* 0x0018000ca2847981 */ /* 0x000ee2000c1e9d00 */
[----:B------:R-:W-:Y:S02]  /*10b0*/  FFMA.FTZ R153, R94, R146, R153 ;  /* 0x000000925e997223 */ /* 0x000fe40000010099 */
[----:B------:R-:W-:Y:S02]  /*10c0*/  FFMA.FTZ R152, R95, R147, R152 ;  /* 0x000000935f987223 */ /* 0x000fe40000010098 */
[----:B------:R-:W4:Y:S01]  /*10d0*/  LDG.E.128.CONSTANT R144, [R162.64+0x1a00] ;  /* 0x001a000ca2907981 */ /* 0x000f22000c1e9d00 */
[----:B------:R-:W-:Y:S02]  /*10e0*/  FFMA.FTZ R155, R80, R124, R155 ;  /* 0x0000007c509b7223 */ /* 0x000fe4000001009b */
[----:B------:R-:W-:Y:S02]  /*10f0*/  FFMA.FTZ R128, R81, R125, R128 ;  /* 0x0000007d51807223 */ /* 0x000fe40000010080 */
[----:B------:R-:W-:-:S02]  /*1100*/  FFMA.FTZ R153, R90, R150, R153 ;  /* 0x000000965a997223 */ /* 0x000fc40000010099 */
[----:B------:R-:W-:Y:S02]  /*1110*/  FFMA.FTZ R152, R91, R151, R152 ;  /* 0x000000975b987223 */ /* 0x000fe40000010098 */
[----:B------:R-:W5:Y:S01]  /*1120*/  LDG.E.128.CONSTANT R148, [R162.64+0x1c00] ;  /* 0x001c000ca2947981 */ /* 0x000f62000c1e9d00 */
[----:B------:R-:W-:Y:S02]  /*1130*/  FFMA.FTZ R155, R76, R136, R155 ;  /* 0x000000884c9b7223 */ /* 0x000fe4000001009b */
[----:B------:R-:W-:Y:S02]  /*1140*/  FFMA.FTZ R153, R86, R130, R153 ;  /* 0x0000008256997223 */ /* 0x000fe40000010099 */
[----:B------:R-:W-:Y:S02]  /*1150*/  FFMA.FTZ R152, R87, R131, R152 ;  /* 0x0000008357987223 */ /* 0x000fe40000010098 */
[----:B------:R-:W-:Y:S02]  /*1160*/  FFMA.FTZ R136, R77, R137, R128 ;  /* 0x000000894d887223 */ /* 0x000fe40000010080 */
[----:B------:R-:W2:Y:S01]  /*1170*/  LDG.E.128.CONSTANT R128, [R162.64+0x1e00] ;  /* 0x001e000ca2807981 */ /* 0x000ea2000c1e9d00 */
[----:B------:R-:W-:-:S02]  /*1180*/  FFMA.FTZ R153, R82, R126, R153 ;  /* 0x0000007e52997223 */ /* 0x000fc40000010099 */
[----:B------:R-:W-:Y:S02]  /*1190*/  FFMA.FTZ R152, R83, R127, R152 ;  /* 0x0000007f53987223 */ /* 0x000fe40000010098 */
[----:B------:R-:W2:Y:S01]  /*11a0*/  LDG.E.128.CONSTANT R124, [R162.64+0x2000] ;  /* 0x0020000ca27c7981 */ /* 0x000ea2000c1e9d00 */
[----:B------:R-:W-:Y:S02]  /*11b0*/  FFMA.FTZ R153, R78, R138, R153 ;  /* 0x0000008a4e997223 */ /* 0x000fe40000010099 */
[----:B------:R-:W-:Y:S02]  /*11c0*/  FFMA.FTZ R152, R79, R139, R152 ;  /* 0x0000008b4f987223 */ /* 0x000fe40000010098 */
[----:B---3--:R-:W-:Y:S02]  /*11d0*/  FFMA.FTZ R155, R72, R132, R155 ;  /* 0x00000084489b7223 */ /* 0x008fe4000001009b */
[----:B------:R-:W-:Y:S02]  /*11e0*/  FFMA.FTZ R136, R73, R133, R136 ;  /* 0x0000008549887223 */ /* 0x000fe40000010088 */
[----:B----4-:R-:W-:-:S02]  /*11f0*/  FFMA.FTZ R155, R68, R144, R155 ;  /* 0x00000090449b7223 */ /* 0x010fc4000001009b */
[----:B------:R-:W-:Y:S02]  /*1200*/  FFMA.FTZ R136, R69, R145, R136 ;  /* 0x0000009145887223 */ /* 0x000fe40000010088 */
[----:B------:R-:W-:Y:S02]  /*1210*/  FFMA.FTZ R153, R74, R134, R153 ;  /* 0x000000864a997223 */ /* 0x000fe40000010099 */
[----:B------:R-:W-:Y:S02]  /*1220*/  FFMA.FTZ R152, R75, R135, R152 ;  /* 0x000000874b987223 */ /* 0x000fe40000010098 */
[----:B------:R-:W3:Y:S01]  /*1230*/  LDG.E.128.CONSTANT R132, [R162.64+0x2400] ;  /* 0x0024000ca2847981 */ /* 0x000ee2000c1e9d00 */
[----:B-----5:R-:W-:Y:S02]  /*1240*/  FFMA.FTZ R155, R64, R148, R155 ;  /* 0x00000094409b7223 */ /* 0x020fe4000001009b */
[----:B------:R-:W-:Y:S02]  /*1250*/  FFMA.FTZ R136, R65, R149, R136 ;  /* 0x0000009541887223 */ /* 0x000fe40000010088 */
[----:B------:R-:W-:-:S02]  /*1260*/  FFMA.FTZ R153, R70, R146, R153 ;  /* 0x0000009246997223 */ /* 0x000fc40000010099 */
[----:B------:R-:W-:Y:S02]  /*1270*/  FFMA.FTZ R152, R71, R147, R152 ;  /* 0x0000009347987223 */ /* 0x000fe40000010098 */
[----:B------:R-:W4:Y:S01]  /*1280*/  LDG.E.128.CONSTANT R144, [R162.64+0x2600] ;  /* 0x0026000ca2907981 */ /* 0x000f22000c1e9d00 */
[----:B--2---:R-:W-:Y:S02]  /*1290*/  FFMA.FTZ R155, R60, R128, R155 ;  /* 0x000000803c9b7223 */ /* 0x004fe4000001009b */
[----:B------:R-:W-:Y:S02]  /*12a0*/  FFMA.FTZ R136, R61, R129, R136 ;  /* 0x000000813d887223 */ /* 0x000fe40000010088 */
        /* <DEDUP_REMOVED lines=8> */
[----:B------:R-:W-:Y:S01]  /*1330*/  FFMA.FTZ R140, R53, R141, R136 ;  /* 0x0000008d358c7223 */ /* 0x000fe20000010088 */
[----:B------:R-:W5:Y:S01]  /*1340*/  LDG.E.128.CONSTANT R128, [R162.64+0x2e00] ;  /* 0x002e000ca2807981 */ /* 0x000f62000c1e9d00 */
[----:B------:R-:W-:-:S03]  /*1350*/  FFMA.FTZ R153, R58, R126, R153 ;  /* 0x0000007e3a997223 */ /* 0x000fc60000010099 */
[----:B------:R-:W5:Y:S01]  /*1360*/  LDG.E.128.CONSTANT R136, [R162.64+0x2a00] ;  /* 0x002a000ca2887981 */ /* 0x000f62000c1e9d00 */
[----:B------:R-:W-:-:S03]  /*1370*/  FFMA.FTZ R152, R59, R127, R152 ;  /* 0x0000007f3b987223 */ /* 0x000fc60000010098 */
[----:B------:R-:W5:Y:S01]  /*1380*/  LDG.E.128.CONSTANT R124, [R162.64+0x2c00] ;  /* 0x002c000ca27c7981 */ /* 0x000f62000c1e9d00 */
[----:B------:R-:W-:Y:S02]  /*1390*/  FFMA.FTZ R153, R54, R142, R153 ;  /* 0x0000008e36997223 */ /* 0x000fe40000010099 */
[----:B------:R-:W-:Y:S02]  /*13a0*/  FFMA.FTZ R152, R55, R143, R152 ;  /* 0x0000008f37987223 */ /* 0x000fe40000010098 */
[----:B---3--:R-:W-:Y:S02]  /*13b0*/  FFMA.FTZ R155, R48, R132, R155 ;  /* 0x00000084309b7223 */ /* 0x008fe4000001009b */
[----:B------:R-:W-:Y:S02]  /*13c0*/  FFMA.FTZ R140, R49, R133, R140 ;  /* 0x00000085318c7223 */ /* 0x000fe4000001008c */
[----:B------:R-:W-:Y:S02]  /*13d0*/  FFMA.FTZ R153, R50, R134, R153 ;  /* 0x0000008632997223 */ /* 0x000fe40000010099 */
[----:B------:R-:W-:-:S02]  /*13e0*/  FFMA.FTZ R152, R51, R135, R152 ;  /* 0x0000008733987223 */ /* 0x000fc40000010098 */
[----:B------:R-:W3:Y:S01]  /*13f0*/  LDG.E.128.CONSTANT R132, [R162.64+0x3000] ;  /* 0x0030000ca2847981 */ /* 0x000ee2000c1e9d00 */
[----:B----4-:R-:W-:Y:S02]  /*1400*/  FFMA.FTZ R155, R44, R144, R155 ;  /* 0x000000902c9b7223 */ /* 0x010fe4000001009b */
[----:B------:R-:W-:Y:S02]  /*1410*/  FFMA.FTZ R140, R45, R145, R140 ;  /* 0x000000912d8c7223 */ /* 0x000fe4000001008c */
[----:B------:R-:W-:Y:S02]  /*1420*/  FFMA.FTZ R153, R46, R146, R153 ;  /* 0x000000922e997223 */ /* 0x000fe40000010099 */
[----:B------:R-:W-:Y:S02]  /*1430*/  FFMA.FTZ R152, R47, R147, R152 ;  /* 0x000000932f987223 */ /* 0x000fe40000010098 */
[----:B------:R-:W4:Y:S01]  /*1440*/  LDG.E.128.CONSTANT R144, [R162.64+0x3600] ;  /* 0x0036000ca2907981 */ /* 0x000f22000c1e9d00 */
[----:B--2---:R-:W-:-:S02]  /*1450*/  FFMA.FTZ R155, R40, R148, R155 ;  /* 0x00000094289b7223 */ /* 0x004fc4000001009b */
[----:B------:R-:W-:Y:S02]  /*1460*/  FFMA.FTZ R140, R41, R149, R140 ;  /* 0x00000095298c7223 */ /* 0x000fe4000001008c */
[----:B------:R-:W-:Y:S02]  /*1470*/  FFMA.FTZ R153, R42, R150, R153 ;  /* 0x000000962a997223 */ /* 0x000fe40000010099 */
[----:B------:R-:W-:Y:S02]  /*1480*/  FFMA.FTZ R152, R43, R151, R152 ;  /* 0x000000972b987223 */ /* 0x000fe40000010098 */
[----:B------:R-:W2:Y:S01]  /*1490*/  LDG.E.128.CONSTANT R148, [R162.64+0x3800] ;  /* 0x0038000ca2947981 */ /* 0x000ea2000c1e9d00 */
[----:B-----5:R-:W-:Y:S02]  /*14a0*/  FFMA.FTZ R155, R36, R136, R155 ;  /* 0x00000088249b7223 */ /* 0x020fe4000001009b */
[----:B------:R-:W-:Y:S02]  /*14b0*/  FFMA.FTZ R140, R37, R137, R140 ;  /* 0x00000089258c7223 */ /* 0x000fe4000001008c */
[----:B------:R-:W-:-:S02]  /*14c0*/  FFMA.FTZ R153, R38, R138, R153 ;  /* 0x0000008a26997223 */ /* 0x000fc40000010099 */
[----:B------:R-:W-:Y:S02]  /*14d0*/  FFMA.FTZ R164, R39, R139, R152 ;  /* 0x0000008b27a47223 */ /* 0x000fe40000010098 */
[----:B------:R-:W5:Y:S01]  /*14e0*/  LDG.E.128.CONSTANT R136, [R162.64+0x3200] ;  /* 0x0032000ca2887981 */ /* 0x000f62000c1e9d00 */
[----:B------:R-:W-:Y:S02]  /*14f0*/  FFMA.FTZ R155, R32, R124, R155 ;  /* 0x0000007c209b7223 */ /* 0x000fe4000001009b */
[----:B------:R-:W-:Y:S02]  /*1500*/  FFMA.FTZ R124, R33, R125, R140 ;  /* 0x0000007d217c7223 */ /* 0x000fe4000001008c */
[----:B------:R-:W2:Y:S01]  /*1510*/  LDG.E.128.CONSTANT R140, [R162.64+0x3400] ;  /* 0x0034000ca28c7981 */ /* 0x000ea2000c1e9d00 */
[----:B------:R-:W-:Y:S02]  /*1520*/  FFMA.FTZ R125, R34, R126, R153 ;  /* 0x0000007e227d7223 */ /* 0x000fe40000010099 */
[----:B------:R-:W-:-:S02]  /*1530*/  FFMA.FTZ R159, R28, R128, R155 ;  /* 0x000000801c9f7223 */ /* 0x000fc4000001009b */
[----:B------:R-:W4:Y:S01]  /*1540*/  LDG.E.128.CONSTANT R152, [R162.64+0x3a00] ;  /* 0x003a000ca2987981 */ /* 0x000f22000c1e9d00 */
[----:B------:R-:W-:Y:S02]  /*1550*/  FFMA.FTZ R124, R29, R129, R124 ;  /* 0x000000811d7c7223 */ /* 0x000fe4000001007c */
[----:B------:R-:W-:Y:S02]  /*1560*/  FFMA.FTZ R164, R35, R127, R164 ;  /* 0x0000007f23a47223 */ /* 0x000fe400000100a4 */
[----:B------:R-:W-:Y:S02]  /*1570*/  FFMA.FTZ R125, R30, R130, R125 ;  /* 0x000000821e7d7223 */ /* 0x000fe4000001007d */
[----:B------:R-:W-:Y:S02]  /*1580*/  FFMA.FTZ R164, R31, R131, R164 ;  /* 0x000000831fa47223 */ /* 0x000fe400000100a4 */
[----:B---3--:R-:W-:Y:S02]  /*1590*/  FFMA.FTZ R159, R24, R132, R159 ;  /* 0x00000084189f7223 */ /* 0x008fe4000001009f */
[----:B------:R-:W-:-:S02]  /*15a0*/  FFMA.FTZ R124, R25, R133, R124 ;  /* 0x00000085197c7223 */ /* 0x000fc4000001007c */
[----:B------:R-:W-:Y:S02]  /*15b0*/  FFMA.FTZ R125, R26, R134, R125 ;  /* 0x000000861a7d7223 */ /* 0x000fe4000001007d */
[----:B------:R-:W-:Y:S02]  /*15c0*/  FFMA.FTZ R164, R27, R135, R164 ;  /* 0x000000871ba47223 */ /* 0x000fe400000100a4 */
[----:B-----5:R-:W-:Y:S02]  /*15d0*/  FFMA.FTZ R159, R20, R136, R159 ;  /* 0x00000088149f7223 */ /* 0x020fe4000001009f */
[----:B------:R-:W-:Y:S02]  /*15e0*/  FFMA.FTZ R124, R21, R137, R124 ;  /* 0x00000089157c7223 */ /* 0x000fe4000001007c */
[----:B------:R-:W-:Y:S02]  /*15f0*/  FFMA.FTZ R125, R22, R138, R125 ;  /* 0x0000008a167d7223 */ /* 0x000fe4000001007d */
[----:B--2---:R-:W-:-:S02]  /*1600*/  FFMA.FTZ R159, R16, R140, R159 ;  /* 0x0000008c109f7223 */ /* 0x004fc4000001009f */
[----:B------:R-:W-:Y:S02]  /*1610*/  FFMA.FTZ R124, R17, R141, R124 ;  /* 0x0000008d117c7223 */ /* 0x000fe4000001007c */
[----:B------:R-:W-:Y:S02]  /*1620*/  FFMA.FTZ R164, R23, R139, R164 ;  /* 0x0000008b17a47223 */ /* 0x000fe400000100a4 */
[----:B------:R-:W-:Y:S02]  /*1630*/  FFMA.FTZ R125, R18, R142, R125 ;  /* 0x0000008e127d7223 */ /* 0x000fe4000001007d */
[----:B----4-:R-:W-:Y:S02]  /*1640*/  FFMA.FTZ R159, R12, R144, R159 ;  /* 0x000000900c9f7223 */ /* 0x010fe4000001009f */
        /* <DEDUP_REMOVED lines=13> */
[----:B------:R-:W-:-:S02]  /*1720*/  FADD.FTZ R152, R125, R152 ;  /* 0x000000987d987221 */ /* 0x000fc40000010000 */
        /* <DEDUP_REMOVED lines=12> */
.L_x_21558:
[----:B-1234-:R-:W-:Y:S02]  /*17f0*/  IMAD.U32 R152, RZ, RZ, UR16 ;  /* 0x00000010ff987e24 */ /* 0x01efe4000f8e00ff */
[----:B------:R-:W-:-:S03]  /*1800*/  IMAD.MOV.U32 R156, RZ, RZ, -0x800001 ;  /* 0xff7fffffff9c7424 */ /* 0x000fc600078e00ff */
[----:B------:R-:W-:Y:S02]  /*1810*/  IADD3 R152, -R152, 0x1, RZ ;  /* 0x0000000198987810 */ /* 0x000fe40007ffe1ff */
.L_x_21560:
[----:B------:R-:W-:-:S04]  /*1820*/  IADD3 R125, P0, R157, UR6, RZ ;  /* 0x000000069d7d7c10 */ /* 0x000fc8000ff1e0ff */
[----:B------:R-:W-:Y:S02]  /*1830*/  LEA.HI.X.SX32 R126, R157, UR18, 0x1, P0 ;  /* 0x000000129d7e7c11 */ /* 0x000fe400080f0eff */
[----:B------:R-:W-:-:S04]  /*1840*/  LEA R124, P0, R125, c[0x0][0x198], 0x2 ;  /* 0x000066007d7c7a11 */ /* 0x000fc800078010ff */
[----:B------:R-:W-:-:S05]  /*1850*/  LEA.HI.X R125, R125, c[0x0][0x19c], R126, 0x2, P0 ;  /* 0x000067007d7d7a11 */ /* 0x000fca00000f147e */
[----:B------:R1:W2:Y:S02]  /*1860*/  LDG.E.CONSTANT R128, [R124.64] ;  /* 0x0000000c7c807981 */ /* 0x0002a4000c1e9900 */
[----:B-1----:R-:W-:Y:S02]  /*1870*/  IMAD.MOV.U32 R124, RZ, RZ, R160 ;  /* 0x000000ffff7c7224 */ /* 0x002fe400078e00a0 */
[----:B------:R-:W-:Y:S01]  /*1880*/  IMAD.MOV.U32 R125, RZ, RZ, R161 ;  /* 0x000000ffff7d7224 */ /* 0x000fe200078e00a1 */
        /* <DEDUP_REMOVED lines=15> */
[----:B------:R-:W-:Y:S02]  /*1980*/  FMUL.FTZ R129, R118, R130 ;  /* 0x0000008276817220 */ /* 0x000fe40000410000 */
[----:B0--3--:R-:W-:Y:S02]  /*1990*/  FFMA.FTZ R149, R120, R132, R149 ;  /* 0x0000008478957223 */ /* 0x009fe40000010095 */
[----:B------:R-:W-:Y:S02]  /*19a0*/  FFMA.FTZ R128, R121, R133, R128 ;  /* 0x0000008579807223 */ /* 0x000fe40000010080 */
[----:B------:R-:W-:Y:S02]  /*19b0*/  FMUL.FTZ R130, R119, R131 ;  /* 0x0000008377827220 */ /* 0x000fe40000410000 */
[----:B------:R-:W-:-:S02]  /*19c0*/  FFMA.FTZ R129, R122, R134, R129 ;  /* 0x000000867a817223 */ /* 0x000fc40000010081 */
[----:B----4-:R-:W-:Y:S02]  /*19d0*/  FFMA.FTZ R149, R112, R140, R149 ;  /* 0x0000008c70957223 */ /* 0x010fe40000010095 */
[----:B------:R-:W-:Y:S02]  /*19e0*/  FFMA.FTZ R130, R123, R135, R130 ;  /* 0x000000877b827223 */ /* 0x000fe40000010082 */
[----:B------:R-:W-:Y:S01]  /*19f0*/  FFMA.FTZ R128, R113, R141, R128 ;  /* 0x0000008d71807223 */ /* 0x000fe20000010080 */
[----:B------:R-:W2:Y:S01]  /*1a00*/  LDG.E.128.CONSTANT R132, [R154.64+0xc00] ;  /* 0x000c000c9a847981 */ /* 0x000ea2000c1e9d00 */
[----:B------:R-:W-:Y:S02]  /*1a10*/  FFMA.FTZ R129, R114, R142, R129 ;  /* 0x0000008e72817223 */ /* 0x000fe40000010081 */
[----:B-----5:R-:W-:Y:S02]  /*1a20*/  FFMA.FTZ R149, R108, R144, R149 ;  /* 0x000000906c957223 */ /* 0x020fe40000010095 */
[----:B------:R-:W-:-:S02]  /*1a30*/  FFMA.FTZ R130, R115, R143, R130 ;  /* 0x0000008f73827223 */ /* 0x000fc40000010082 */
[----:B------:R-:W-:Y:S02]  /*1a40*/  FFMA.FTZ R128, R109, R145, R128 ;  /* 0x000000916d807223 */ /* 0x000fe40000010080 */
[----:B------:R-:W-:Y:S02]  /*1a50*/  FFMA.FTZ R129, R110, R146, R129 ;  /* 0x000000926e817223 */ /* 0x000fe40000010081 */
[----:B------:R-:W-:Y:S02]  /*1a60*/  FFMA.FTZ R149, R104, R136, R149 ;  /* 0x0000008868957223 */ /* 0x000fe40000010095 */
[----:B------:R-:W-:Y:S02]  /*1a70*/  FFMA.FTZ R140, R111, R147, R130 ;  /* 0x000000936f8c7223 */ /* 0x000fe40000010082 */
[----:B------:R-:W-:Y:S01]  /*1a80*/  FFMA.FTZ R136, R105, R137, R128 ;  /* 0x0000008969887223 */ /* 0x000fe20000010080 */
[----:B------:R-:W3:Y:S01]  /*1a90*/  LDG.E.128.CONSTANT R144, [R154.64+0x1200] ;  /* 0x0012000c9a907981 */ /* 0x000ee2000c1e9d00 */
[----:B------:R-:W-:-:S03]  /*1aa0*/  FFMA.FTZ R137, R106, R138, R129 ;  /* 0x0000008a6a897223 */ /* 0x000fc60000010081 */
[----:B------:R-:W4:Y:S01]  /*1ab0*/  LDG.E.128.CONSTANT R128, [R154.64+0xe00] ;  /* 0x000e000c9a807981 */ /* 0x000f22000c1e9d00 */
[----:B------:R-:W-:-:S03]  /*1ac0*/  FFMA.FTZ R138, R107, R139, R140 ;  /* 0x0000008b6b8a7223 */ /* 0x000fc6000001008c */
[----:B------:R-:W5:Y:S01]  /*1ad0*/  LDG.E.128.CONSTANT R140, [R154.64+0x1000] ;  /* 0x0010000c9a8c7981 */ /* 0x000f62000c1e9d00 */
[----:B------:R-:W-:Y:S02]  /*1ae0*/  FFMA.FTZ R148, R101, R125, R136 ;  /* 0x0000007d65947223 */ /* 0x000fe40000010088 */
[----:B------:R-:W-:Y:S02]  /*1af0*/  FFMA.FTZ R151, R102, R126, R137 ;  /* 0x0000007e66977223 */ /* 0x000fe40000010089 */
[----:B------:R-:W-:Y:S02]  /*1b00*/  FFMA.FTZ R150, R103, R127, R138 ;  /* 0x0000007f67967223 */ /* 0x000fe4000001008a */
[----:B------:R-:W3:Y:S01]  /*1b10*/  LDG.E.128.CONSTANT R136, [R154.64+0x1400] ;  /* 0x0014000c9a887981 */ /* 0x000ee2000c1e9d00 */
[----:B------:R-:W-:-:S03]  /*1b20*/  FFMA.FTZ R149, R100, R124, R149 ;  /* 0x0000007c64957223 */ /* 0x000fc60000010095 */
[----:B------:R-:W3:Y:S01]  /*1b30*/  LDG.E.128.CONSTANT R124, [R154.64+0x1600] ;  /* 0x0016000c9a7c7981 */ /* 0x000ee2000c1e9d00 */
[----:B--2---:R-:W-:Y:S02]  /*1b40*/  FFMA.FTZ R149, R96, R132, R149 ;  /* 0x0000008460957223 */ /* 0x004fe40000010095 */
[----:B------:R-:W-:Y:S02]  /*1b50*/  FFMA.FTZ R148, R97, R133, R148 ;  /* 0x0000008561947223 */ /* 0x000fe40000010094 */
[----:B------:R-:W-:Y:S02]  /*1b60*/  FFMA.FTZ R151, R98, R134, R151 ;  /* 0x0000008662977223 */ /* 0x000fe40000010097 */
[----:B------:R-:W-:Y:S02]  /*1b70*/  FFMA.FTZ R150, R99, R135, R150 ;  /* 0x0000008763967223 */ /* 0x000fe40000010096 */
[----:B------:R-:W2:Y:S01]  /*1b80*/  LDG.E.128.CONSTANT R132, [R154.64+0x1800] ;  /* 0x0018000c9a847981 */ /* 0x000ea2000c1e9d00 */
        /* <DEDUP_REMOVED lines=82> */
[----:B------:R-:W5:Y:S01]  /*20b0*/  LDG.E.128.CONSTANT R148, [R154.64+0x3a00] ;  /* 0x003a000c9a947981 */ /* 0x000f62000c1e9d00 */
[----:B------:R-:W-:-:S02]  /*20c0*/  FFMA.FTZ R159, R30, R126, R159 ;  /* 0x0000007e1e9f7223 */ /* 0x000fc4000001009f */
[----:B------:R-:W-:Y:S02]  /*20d0*/  FFMA.FTZ R162, R31, R127, R162 ;  /* 0x0000007f1fa27223 */ /* 0x000fe400000100a2 */
[----:B----4-:R-:W-:Y:S02]  /*20e0*/  FFMA.FTZ R163, R24, R128, R163 ;  /* 0x0000008018a37223 */ /* 0x010fe400000100a3 */
[----:B------:R-:W-:Y:S02]  /*20f0*/  FFMA.FTZ R124, R25, R129, R124 ;  /* 0x00000081197c7223 */ /* 0x000fe4000001007c */
[----:B------:R-:W-:Y:S02]  /*2100*/  FFMA.FTZ R159, R26, R130, R159 ;  /* 0x000000821a9f7223 */ /* 0x000fe4000001009f */
[----:B--2---:R-:W-:Y:S02]  /*2110*/  FFMA.FTZ R163, R20, R132, R163 ;  /* 0x0000008414a37223 */ /* 0x004fe400000100a3 */
[----:B------:R-:W-:-:S02]  /*2120*/  FFMA.FTZ R124, R21, R133, R124 ;  /* 0x00000085157c7223 */ /* 0x000fc4000001007c */
[----:B------:R-:W-:Y:S02]  /*2130*/  FFMA.FTZ R162, R27, R131, R162 ;  /* 0x000000831ba27223 */ /* 0x000fe400000100a2 */
[----:B------:R-:W-:Y:S02]  /*2140*/  FFMA.FTZ R159, R22, R134, R159 ;  /* 0x00000086169f7223 */ /* 0x000fe4000001009f */
[----:B------:R-:W-:Y:S02]  /*2150*/  FFMA.FTZ R162, R23, R135, R162 ;  /* 0x0000008717a27223 */ /* 0x000fe400000100a2 */
[----:B------:R-:W-:Y:S02]  /*2160*/  IMAD R129, R157, 0x20, R158 ;  /* 0x000000209d817824 */ /* 0x000fe400078e029e */
[----:B---3--:R-:W-:Y:S02]  /*2170*/  FFMA.FTZ R163, R16, R136, R163 ;  /* 0x0000008810a37223 */ /* 0x008fe400000100a3 */
[----:B------:R-:W-:-:S02]  /*2180*/  FFMA.FTZ R124, R17, R137, R124 ;  /* 0x00000089117c7223 */ /* 0x000fc4000001007c */
[----:B------:R-:W-:Y:S02]  /*2190*/  FFMA.FTZ R159, R18, R138, R159 ;  /* 0x0000008a129f7223 */ /* 0x000fe4000001009f */
[----:B-----5:R-:W-:Y:S02]  /*21a0*/  FFMA.FTZ R163, R12, R140, R163 ;  /* 0x0000008c0ca37223 */ /* 0x020fe400000100a3 */
[----:B------:R-:W-:Y:S02]  /*21b0*/  FFMA.FTZ R124, R13, R141, R124 ;  /* 0x0000008d0d7c7223 */ /* 0x000fe4000001007c */
[----:B------:R-:W-:Y:S02]  /*21c0*/  FFMA.FTZ R162, R19, R139, R162 ;  /* 0x0000008b13a27223 */ /* 0x000fe400000100a2 */
[----:B------:R-:W-:Y:S02]  /*21d0*/  FFMA.FTZ R159, R14, R142, R159 ;  /* 0x0000008e0e9f7223 */ /* 0x000fe4000001009f */
[----:B------:R-:W-:-:S02]  /*21e0*/  FFMA.FTZ R163, R8, R144, R163 ;  /* 0x0000009008a37223 */ /* 0x000fc400000100a3 */
[----:B------:R-:W-:Y:S02]  /*21f0*/  FFMA.FTZ R124, R9, R145, R124 ;  /* 0x00000091097c7223 */ /* 0x000fe4000001007c */
[----:B------:R-:W-:Y:S02]  /*2200*/  IMAD.IADD R125, R152, 0x1, R129 ;  /* 0x00000001987d7824 */ /* 0x000fe400078e0281 */
[----:B------:R-:W-:Y:S02]  /*2210*/  FFMA.FTZ R162, R15, R143, R162 ;  /* 0x0000008f0fa27223 */ /* 0x000fe400000100a2 */
[----:B------:R-:W-:Y:S02]  /*2220*/  FFMA.FTZ R159, R10, R146, R159 ;  /* 0x000000920a9f7223 */ /* 0x000fe4000001009f */
[----:B------:R-:W-:Y:S02]  /*2230*/  FFMA.FTZ R148, R4, R148, R163 ;  /* 0x0000009404947223 */ /* 0x000fe400000100a3 */
[----:B------:R-:W-:Y:S01]  /*2240*/  FFMA.FTZ R149, R5, R149, R124 ;  /* 0x0000009505957223 */ /* 0x000fe2000001007c */
[----:B------:R-:W0:Y:S01]  /*2250*/  I2F R125, R125 ;  /* 0x0000007d007d7306 */ /* 0x000e220000201400 */
[----:B------:R-:W-:-:S02]  /*2260*/  FFMA.FTZ R162, R11, R147, R162 ;  /* 0x000000930ba27223 */ /* 0x000fc400000100a2 */
[----:B------:R-:W-:Y:S02]  /*2270*/  FFMA.FTZ R150, R6, R150, R159 ;  /* 0x0000009606967223 */ /* 0x000fe4000001009f */
        /* <DEDUP_REMOVED lines=14> */
.L_x_21557:
[----:B------:R-:W-:Y:S05]  /*2360*/  BSYNC B0 ;  /* 0x0000000000007941 */ /* 0x000fea0003800000 */
.L_x_21556:
[----:B------:R-:W0:Y:S01]  /*2370*/  SHFL.BFLY PT, R3, R156, 0x10, 0x1f ;  /* 0x0e001f009c037f89 */ /* 0x000e2200000e0000 */
[C---:B------:R-:W-:Y:S01]  /*2380*/  ISETP.NE.AND P0, PT, R158.reuse, RZ, PT ;  /* 0x000000ff9e00720c */ /* 0x040fe20003f05270 */
[----:B------:R-:W-:Y:S01]  /*2390*/  BSSY B0, `(.L_x_21561) ;  /* 0x00000fc000007945 */ /* 0x000fe20003800000 */
[----:B------:R-:W-:-:S11]  /*23a0*/  ISETP.GT.AND P2, PT, R158, 0x3, PT ;  /* 0x000000039e00780c */ /* 0x000fd60003f44270 */
[----:B------:R-:W-:Y:S02]  /*23b0*/  @!P0 SHF.R.S32.HI R9, RZ, 0x1f, R0 ;  /* 0x0000001fff098819 */ /* 0x000fe40000011400 */
        /* <DEDUP_REMOVED lines=8> */
[----:B------:R-:W-:-:S03]  /*2440*/  @!P0 LEA.HI R6, R9, R0, RZ, 0x5 ;  /* 0x0000000009068211 */ /* 0x000fc600078f28ff */
[----:B------:R-:W0:Y:S01]  /*2450*/  SHFL.BFLY PT, R7, R8, 0x1, 0x1f ;  /* 0x0c201f0008077f89 */ /* 0x000e2200000e0000 */
[----:B------:R-:W-:Y:S02]  /*2460*/  @!P0 SHF.R.S32.HI R6, RZ, 0x5, R6 ;  /* 0x00000005ff068819 */ /* 0x000fe40000011406 */
        /* <DEDUP_REMOVED lines=32> */
.L_x_21565:
        /* <DEDUP_REMOVED lines=11> */
.L_x_21564:
[----:B------:R-:W-:Y:S05]  /*2720*/  BSYNC B1 ;  /* 0x0000000000017941 */ /* 0x000fea0003800000 */
.L_x_21563:
        /* <DEDUP_REMOVED lines=11> */
.L_x_21568:
        /* <DEDUP_REMOVED lines=100> */
.L_x_21567:
[----:B------:R-:W-:Y:S05]  /*2e20*/  BSYNC B1 ;  /* 0x0000000000017941 */ /* 0x000fea0003800000 */
.L_x_21566:
        /* <DEDUP_REMOVED lines=55> */
.L_x_21570:
[----:B------:R-:W-:Y:S05]  /*31a0*/  BSYNC B1 ;  /* 0x0000000000017941 */ /* 0x000fea0003800000 */
.L_x_21569:
        /* <DEDUP_REMOVED lines=26> */
.L_x_21562:
[----:B------:R-:W-:Y:S05]  /*3350*/  BSYNC B0 ;  /* 0x0000000000007941 */ /* 0x000fea0003800000 */
.L_x_21561:
        /* <DEDUP_REMOVED lines=45> */
.L_x_21575:
        /* <DEDUP_REMOVED lines=8> */
.L_x_21574:
[----:B------:R-:W-:Y:S05]  /*36b0*/  BSYNC B1 ;  /* 0x0000000000017941 */ /* 0x000fea0003800000 */
.L_x_21573:
        /* <DEDUP_REMOVED lines=11> */
.L_x_21578:
        /* <DEDUP_REMOVED lines=52> */
.L_x_21577:
[----:B------:R-:W-:Y:S05]  /*3ab0*/  BSYNC B1 ;  /* 0x0000000000017941 */ /* 0x000fea0003800000 */
.L_x_21576:
        /* <DEDUP_REMOVED lines=31> */
.L_x_21580:
[----:B------:R-:W-:Y:S05]  /*3cb0*/  BSYNC B1 ;  /* 0x0000000000017941 */ /* 0x000fea0003800000 */
.L_x_21579:
        /* <DEDUP_REMOVED lines=14> */
.L_x_21572:
[----:B------:R-:W-:Y:S05]  /*3da0*/  BSYNC B0 ;  /* 0x0000000000007941 */ /* 0x000fea0003800000 */
.L_x_21571:
[----:B------:R-:W-:Y:S01]  /*3db0*/  BAR.SYNC.DEFER_BLOCKING 0x0 ;  /* 0x0000000000007b1d */ /* 0x000fe20000010000 */
[----:B------:R-:W-:Y:S01]  /*3dc0*/  ISETP.NE.AND P0, PT, R0, RZ, PT ;  /* 0x000000ff0000720c */ /* 0x000fe20003f05270 */
[----:B------:R-:W-:Y:S02]  /*3dd0*/  IMAD.MOV.U32 R116, RZ, RZ, RZ ;  /* 0x000000ffff747224 */ /* 0x000fe400078e00ff */
[----:B------:R-:W-:Y:S02]  /*3de0*/  IMAD.MOV.U32 R115, RZ, RZ, RZ ;  /* 0x000000ffff737224 */ /* 0x000fe400078e00ff */
        /* <DEDUP_REMOVED lines=29> */
.L_x_21582:
[----:B------:R-:W-:Y:S05]  /*3fc0*/  BSYNC B0 ;  /* 0x0000000000007941 */ /* 0x000fea0003800000 */
.L_x_21581:
        /* <DEDUP_REMOVED lines=16> */
[----:B------:R-:W-:Y:S05]  /*40d0*/  @P1 BRA `(.L_x_21584) ;  /* 0x00002bc000001947 */ /* 0x000fea0003800000 */
[----:B------:R-:W0:Y:S01]  /*40e0*/  S2R R6, SR_CTAID.Z ;  /* 0x0000000000067919 */ /* 0x000e220000002700 */
[----:B------:R-:W-:Y:S01]  /*40f0*/  SHF.R.S32.HI R5, RZ, 0x1f, R0 ;  /* 0x0000001fff057819 */ /* 0x000fe20000011400 */
[----:B------:R-:W-:Y:S01]  /*4100*/  IMAD.U32 R27, RZ, RZ, UR17 ;  /* 0x00000011ff1b7e24 */ /* 0x000fe2000f8e00ff */
[----:B------:R-:W-:Y:S01]  /*4110*/  SHF.R.S32.HI R3, RZ, 0x1f, R158 ;  /* 0x0000001fff037819 */ /* 0x000fe2000001149e */
[----:B------:R-:W-:Y:S01]  /*4120*/  IMAD R148, R2, c[0x0][0x1c0], RZ ;  /* 0x0000700002947a24 */ /* 0x000fe200078e02ff */
[----:B------:R-:W-:Y:S01]  /*4130*/  LEA.HI R4, R5, R0, RZ, 0x5 ;  /* 0x0000000005047211 */ /* 0x000fe200078f28ff */
[----:B------:R-:W-:Y:S01]  /*4140*/  IMAD.MOV.U32 R117, RZ, RZ, c[0x0][0x1bc] ;  /* 0x00006f00ff757624 */ /* 0x000fe200078e00ff */
[----:B------:R-:W-:Y:S01]  /*4150*/  LEA.HI R3, R3, R158, RZ, 0x3 ;  /* 0x0000009e03037211 */ /* 0x000fe200078f18ff */
[----:B------:R-:W-:Y:S01]  /*4160*/  IMAD.MOV.U32 R116, RZ, RZ, RZ ;  /* 0x000000ffff747224 */ /* 0x000fe200078e00ff */
[----:B------:R-:W-:-:S02]  /*4170*/  SHF.R.S32.HI R24, RZ, 0x5, R4 ;  /* 0x00000005ff187819 */ /* 0x000fc40000011404 */
[C---:B------:R-:W-:Y:S01]  /*4180*/  LOP3.LUT R5, R3.reuse, 0xfffffff8, RZ, 0xc0, !PT ;  /* 0xfffffff803057812 */ /* 0x040fe200078ec0ff */
[----:B------:R-:W-:Y:S01]  /*4190*/  IMAD.SHL.U32 R4, R3, 0x4, RZ ;  /* 0x0000000403047824 */ /* 0x000fe200078e00ff */
[----:B------:R-:W-:Y:S02]  /*41a0*/  LOP3.LUT R119, RZ, UR5, RZ, 0x33, !PT ;  /* 0x00000005ff777c12 */ /* 0x000fe4000f8e33ff */
[----:B------:R-:W-:Y:S01]  /*41b0*/  SHF.R.S32.HI R117, RZ, 0x1f, R117 ;  /* 0x0000001fff757819 */ /* 0x000fe20000011475 */
[----:B------:R-:W-:Y:S01]  /*41c0*/  IMAD.IADD R5, R158, 0x1, -R5 ;  /* 0x000000019e057824 */ /* 0x000fe200078e0a05 */
[----:B------:R-:W-:Y:S02]  /*41d0*/  LOP3.LUT R4, R4, 0xffffffe0, RZ, 0xc0, !PT ;  /* 0xffffffe004047812 */ /* 0x000fe400078ec0ff */
[----:B------:R-:W-:Y:S01]  /*41e0*/  SHF.R.S32.HI R149, RZ, 0x1f, R148 ;  /* 0x0000001fff957819 */ /* 0x000fe20000011494 */
[----:B------:R-:W-:Y:S02]  /*41f0*/  IMAD.SHL.U32 R3, R5, 0x4, RZ ;  /* 0x0000000405037824 */ /* 0x000fe400078e00ff */
[----:B------:R-:W-:-:S02]  /*4200*/  IMAD R25, R24, 0x8, R5 ;  /* 0x0000000818197824 */ /* 0x000fc400078e0205 */
[----:B0-----:R-:W-:Y:S02]  /*4210*/  IMAD R6, R6, 0x10, R24 ;  /* 0x0000001006067824 */ /* 0x001fe400078e0218 */
[----:B------:R-:W-:Y:S01]  /*4220*/  IMAD R24, R24, 0x20, R3 ;  /* 0x0000002018187824 */ /* 0x000fe200078e0203 */
[----:B------:R-:W-:Y:S01]  /*4230*/  LEA R2, R25, 0x200, 0x4 ;  /* 0x0000020019027811 */ /* 0x000fe200078e20ff */
[----:B------:R-:W-:Y:S01]  /*4240*/  IMAD.IADD R5, R3, 0x1, R4 ;  /* 0x0000000103057824 */ /* 0x000fe200078e0204 */
[----:B------:R-:W-:Y:S02]  /*4250*/  IADD3 R121, P0, R6, UR6, RZ ;  /* 0x0000000606797c10 */ /* 0x000fe4000ff1e0ff */
[----:B------:R-:W-:Y:S02]  /*4260*/  IADD3 R3, R24, 0x3, R27 ;  /* 0x0000000318037810 */ /* 0x000fe40007ffe01b */
[----:B------:R-:W-:Y:S02]  /*4270*/  LEA.HI.X.SX32 R26, R6, UR18, 0x1, P0 ;  /* 0x00000012061a7c11 */ /* 0x000fe400080f0eff */
[----:B------:R-:W-:-:S02]  /*4280*/  LEA R4, P0, R121, c[0x0][0x198], 0x2 ;  /* 0x0000660079047a11 */ /* 0x000fc400078010ff */
[----:B------:R-:W-:Y:S02]  /*4290*/  IADD3 R147, R5, 0x100, RZ ;  /* 0x0000010005937810 */ /* 0x000fe40007ffe0ff */
[----:B------:R-:W-:Y:S02]  /*42a0*/  LEA.HI.X R121, R121, c[0x0][0x19c], R26, 0x2, P0 ;  /* 0x0000670079797a11 */ /* 0x000fe400000f141a */
        /* <DEDUP_REMOVED lines=27> */
.L_x_21585:
        /* <DEDUP_REMOVED lines=8> */
[----:B------:R-:W-:-:S03]  /*44e0*/  LEA R26, P1, R27, c[0x0][0x188], 0x2 ;  /* 0x000062001b1a7a11 */ /* 0x000fc600078210ff */
[----:B------:R-:W-:-:S05]  /*44f0*/  IMAD.IADD R101, R101, 0x1, R29 ;  /* 0x0000000165657824 */ /* 0x000fca00078e021d */
[----:B------:R-:W-:-:S04]  /*4500*/  LEA.HI.X.SX32 R28, R5, R101, 0x1, P0 ;  /* 0x00000065051c7211 */ /* 0x000fc800000f0eff */
[----:B------:R-:W-:-:S05]  /*4510*/  LEA.HI.X R27, R27, c[0x0][0x18c], R28, 0x2, P1 ;  /* 0x000063001b1b7a11 */ /* 0x000fca00008f141c */
[----:B------:R0:W2:Y:S01]  /*4520*/  LDG.E.128.CONSTANT R56, [R26.64] ;  /* 0x0000000c1a387981 */ /* 0x0000a2000c1e9d00 */
[----:B------:R-:W-:-:S03]  /*4530*/  IADD3 R24, P0, R147, R100, RZ ;  /* 0x0000006493187210 */ /* 0x000fc60007f1e0ff */
[----:B------:R0:W3:Y:S01]  /*4540*/  LDG.E.128.CONSTANT R60, [R26.64+0x200] ;  /* 0x0002000c1a3c7981 */ /* 0x0000e2000c1e9d00 */
[----:B------:R-:W-:Y:S02]  /*4550*/  LEA R64, P1, R24, c[0x0][0x188], 0x2 ;  /* 0x0000620018407a11 */ /* 0x000fe400078210ff */
[----:B------:R-:W-:-:S04]  /*4560*/  LEA.HI.X.SX32 R25, R147, R101, 0x1, P0 ;  /* 0x0000006593197211 */ /* 0x000fc800000f0eff */
[----:B------:R-:W-:-:S06]  /*4570*/  LEA.HI.X R65, R24, c[0x0][0x18c], R25, 0x2, P1 ;  /* 0x0000630018417a11 */ /* 0x000fcc00008f1419 */
[----:B------:R-:W4:Y:S01]  /*4580*/  LDG.E.128.CONSTANT R64, [R64.64] ;  /* 0x0000000c40407981 */ /* 0x000f22000c1e9d00 */
[----:B------:R-:W-:-:S04]  /*4590*/  IADD3 R24, P0, R146, R100, RZ ;  /* 0x0000006492187210 */ /* 0x000fc80007f1e0ff */
[----:B------:R-:W-:Y:S02]  /*45a0*/  LEA R68, P1, R24, c[0x0][0x188], 0x2 ;  /* 0x0000620018447a11 */ /* 0x000fe400078210ff */
[----:B------:R-:W-:-:S04]  /*45b0*/  LEA.HI.X.SX32 R25, R146, R101, 0x1, P0 ;  /* 0x0000006592197211 */ /* 0x000fc800000f0eff */
[----:B------:R-:W-:Y:S02]  /*45c0*/  LEA.HI.X R69, R24, c[0x0][0x18c], R25, 0x2, P1 ;  /* 0x0000630018457a11 */ /* 0x000fe400008f1419 */
[----:B------:R-:W-:-:S04]  /*45d0*/  IADD3 R24, P0, R145, R100, RZ ;  /* 0x0000006491187210 */ /* 0x000fc80007f1e0ff */
[----:B------:R-:W4:Y:S01]  /*45e0*/  LDG.E.128.CONSTANT R68, [R68.64] ;  /* 0x0000000c44447981 */ /* 0x000f22000c1e9d00 */
        /* <DEDUP_REMOVED lines=14> */
[----:B------:R-:W-:Y:S01]  /*46d0*/  LEA R84, P1, R24, c[0x0][0x188], 0x2 ;  /* 0x0000620018547a11 */ /* 0x000fe200078210ff */
[----:B------:R-:W4:Y:S01]  /*46e0*/  LDG.E.128.CONSTANT R80, [R80.64] ;  /* 0x0000000c50507981 */ /* 0x000f22000c1e9d00 */
        /* <DEDUP_REMOVED lines=19> */
[----:B------:R-:W4:-:S12]  /*4820*/  LDG.E.128.CONSTANT R96, [R96.64] ;  /* 0x0000000c60607981 */ /* 0x000f18000c1e9d00 */
[C---:B------:R-:W-:Y:S02]  /*4830*/  @!P0 IADD3 R25, R3.reuse, -0x2, RZ ;  /* 0xfffffffe03198810 */ /* 0x040fe40007ffe0ff */
[C---:B------:R-:W-:Y:S02]  /*4840*/  @!P0 IADD3 R24, R3.reuse, -0x3, RZ ;  /* 0xfffffffd03188810 */ /* 0x040fe40007ffe0ff */
[----:B0-----:R-:W-:Y:S02]  /*4850*/  @!P0 IADD3 R26, R3, -0x1, RZ ;  /* 0xffffffff031a8810 */ /* 0x001fe40007ffe0ff */
[----:B------:R-:W-:Y:S02]  /*4860*/  @!P0 ISETP.GE.AND P1, PT, R25, UR16, PT ;  /* 0x0000001019008c0c */ /* 0x000fe4000bf26270 */
[----:B------:R-:W-:Y:S02]  /*4870*/  IADD3 R25, P6, R138, R100, RZ ;  /* 0x000000648a197210 */ /* 0x000fe40007fde0ff */
[----:B------:R-:W-:-:S02]  /*4880*/  @!P0 ISETP.GE.AND P2, PT, R24, UR16, PT ;  /* 0x0000001018008c0c */ /* 0x000fc4000bf46270 */
[----:B------:R-:W-:Y:S02]  /*4890*/  @!P0 ISETP.GE.AND P5, PT, R26, UR16, PT ;  /* 0x000000101a008c0c */ /* 0x000fe4000bfa6270 */
[----:B------:R-:W-:Y:S02]  /*48a0*/  @!P0 ISETP.GE.AND P3, PT, R24, UR16, PT ;  /* 0x0000001018008c0c */ /* 0x000fe4000bf66270 */
[----:B------:R-:W-:Y:S02]  /*48b0*/  LEA R24, P4, R25, c[0x0][0x188], 0x2 ;  /* 0x0000620019187a11 */ /* 0x000fe400078810ff */
[----:B------:R-:W-:Y:S02]  /*48c0*/  LEA.HI.X.SX32 R26, R138, R101, 0x1, P6 ;  /* 0x000000658a1a7211 */ /* 0x000fe400030f0eff */
[----:B------:R-:W-:Y:S02]  /*48d0*/  @!P0 IADD3 R27, R3, -0x2, RZ ;  /* 0xfffffffe031b8810 */ /* 0x000fe40007ffe0ff */
[----:B------:R-:W-:-:S02]  /*48e0*/  LEA.HI.X R25, R25, c[0x0][0x18c], R26, 0x2, P4 ;  /* 0x0000630019197a11 */ /* 0x000fc400020f141a */
[----:B------:R-:W-:Y:S02]  /*48f0*/  @!P0 IADD3 R28, R3, -0x1, RZ ;  /* 0xffffffff031c8810 */ /* 0x000fe40007ffe0ff */
[----:B------:R-:W-:Y:S02]  /*4900*/  IADD3 R29, P4, R137, R100, RZ ;  /* 0x00000064891d7210 */ /* 0x000fe40007f9e0ff */
[----:B------:R-:W-:Y:S02]  /*4910*/  @!P0 ISETP.GE.AND P6, PT, R28, UR16, PT ;  /* 0x000000101c008c0c */ /* 0x000fe4000bfc6270 */
[----:B-1----:R-:W-:Y:S02]  /*4920*/  @!P0 IADD3 R31, R3, -0x2, RZ ;  /* 0xfffffffe031f8810 */ /* 0x002fe40007ffe0ff */
[----:B------:R-:W-:Y:S02]  /*4930*/  LEA.HI.X.SX32 R30, R137, R101, 0x1, P4 ;  /* 0x00000065891e7211 */ /* 0x000fe400020f0eff */
[----:B------:R-:W-:-:S02]  /*4940*/  @!P0 ISETP.GE.AND P4, PT, R31, UR16, PT ;  /* 0x000000101f008c0c */ /* 0x000fc4000bf86270 */
[C---:B------:R-:W-:Y:S02]  /*4950*/  @!P0 IADD3 R31, R3.reuse, -0x1, RZ ;  /* 0xffffffff031f8810 */ /* 0x040fe40007ffe0ff */
[C---:B------:R-:W-:Y:S02]  /*4960*/  @!P0 IADD3 R32, R3.reuse, -0x3, RZ ;  /* 0xfffffffd03208810 */ /* 0x040fe40007ffe0ff */
[C---:B------:R-:W-:Y:S02]  /*4970*/  @!P0 IADD3 R35, R3.reuse, -0x2, RZ ;  /* 0xfffffffe03238810 */ /* 0x040fe40007ffe0ff */
[C---:B------:R-:W-:Y:S02]  /*4980*/  @!P0 IADD3 R36, R3.reuse, -0x1, RZ ;  /* 0xffffffff03248810 */ /* 0x040fe40007ffe0ff */
[----:B------:R-:W-:Y:S02]  /*4990*/  @!P0 IADD3 R39, R3, -0x2, RZ ;  /* 0xfffffffe03278810 */ /* 0x000fe40007ffe0ff */
[----:B--2---:R-:W-:-:S02]  /*49a0*/  @!P0 FSEL R56, R56, RZ, !P2 ;  /* 0x000000ff38388208 */ /* 0x004fc40005000000 */
[----:B------:R-:W-:Y:S02]  /*49b0*/  @!P0 ISETP.GE.AND P2, PT, R27, UR16, PT ;  /* 0x000000101b008c0c */ /* 0x000fe4000bf46270 */
[----:B------:R-:W2:Y:S01]  /*49c0*/  LDG.E.128.CONSTANT R24, [R24.64] ;  /* 0x0000000c18187981 */ /* 0x000ea2000c1e9d00 */
[----:B------:R-:W-:Y:S02]  /*49d0*/  @!P0 FSEL R58, R58, RZ, !P5 ;  /* 0x000000ff3a3a8208 */ /* 0x000fe40006800000 */
[----:B------:R-:W-:Y:S02]  /*49e0*/  LEA R28, P5, R29, c[0x0][0x188], 0x2 ;  /* 0x000062001d1c7a11 */ /* 0x000fe400078a10ff */
[----:B------:R-:W-:Y:S02]  /*49f0*/  @!P0 FSEL R57, R57, RZ, !P1 ;  /* 0x000000ff39398208 */ /* 0x000fe40004800000 */
[----:B------:R-:W-:Y:S02]  /*4a00*/  LEA.HI.X R29, R29, c[0x0][0x18c], R30, 0x2, P5 ;  /* 0x000063001d1d7a11 */ /* 0x000fe400028f141e */
[----:B------:R-:W-:-:S02]  /*4a10*/  @!P0 IADD3 R30, R3, -0x3, RZ ;  /* 0xfffffffd031e8810 */ /* 0x000fc40007ffe0ff */
[----:B---3--:R-:W-:Y:S02]  /*4a20*/  @!P0 FSEL R60, R60, RZ, !P3 ;  /* 0x000000ff3c3c8208 */ /* 0x008fe40005800000 */
[----:B------:R-:W-:Y:S02]  /*4a30*/  @!P0 FSEL R61, R61, RZ, !P2 ;  /* 0x000000ff3d3d8208 */ /* 0x000fe40005000000 */
[----:B------:R-:W-:Y:S02]  /*4a40*/  @!P0 ISETP.GE.AND P1, PT, R3, UR16, PT ;  /* 0x0000001003008c0c */ /* 0x000fe4000bf26270 */
[----:B------:R-:W-:Y:S02]  /*4a50*/  @!P0 ISETP.GE.AND P3, PT, R31, UR16, PT ;  /* 0x000000101f008c0c */ /* 0x000fe4000bf66270 */
[----:B------:R-:W-:Y:S02]  /*4a60*/  @!P0 ISETP.GE.AND P2, PT, R30, UR16, PT ;  /* 0x000000101e008c0c */ /* 0x000fe4000bf46270 */
[----:B------:R-:W-:Y:S01]  /*4a70*/  @!P0 ISETP.GE.AND P5, PT, R3, UR16, PT ;  /* 0x0000001003008c0c */ /* 0x000fe2000bfa6270 */
[----:B------:R-:W3:Y:S01]  /*4a80*/  LDG.E.128.CONSTANT R28, [R28.64] ;  /* 0x0000000c1c1c7981 */ /* 0x000ee2000c1e9d00 */
[----:B------:R-:W-:-:S02]  /*4a90*/  @!P0 FSEL R62, R62, RZ, !P6 ;  /* 0x000000ff3e3e8208 */ /* 0x000fc40007000000 */
[----:B------:R-:W-:Y:S02]  /*4aa0*/  IADD3 R33, P6, R136, R100, RZ ;  /* 0x0000006488217210 */ /* 0x000fe40007fde0ff */
[----:B------:R-:W-:Y:S02]  /*4ab0*/  @!P0 FSEL R59, R59, RZ, !P1 ;  /* 0x000000ff3b3b8208 */ /* 0x000fe40004800000 */
[----:B------:R-:W-:Y:S02]  /*4ac0*/  @!P0 ISETP.GE.AND P1, PT, R32, UR16, PT ;  /* 0x0000001020008c0c */ /* 0x000fe4000bf26270 */
[----:B------:R-:W-:Y:S02]  /*4ad0*/  @!P0 FSEL R63, R63, RZ, !P5 ;  /* 0x000000ff3f3f8208 */ /* 0x000fe40006800000 */
[----:B------:R-:W-:Y:S02]  /*4ae0*/  LEA R32, P5, R33, c[0x0][0x188], 0x2 ;  /* 0x0000620021207a11 */ /* 0x000fe400078a10ff */
[----:B------:R-:W-:-:S04]  /*4af0*/  LEA.HI.X.SX32 R34, R136, R101, 0x1, P6 ;  /* 0x0000006588227211 */ /* 0x000fc800030f0eff */
[----:B------:R-:W-:Y:S02]  /*4b00*/  LEA.HI.X R33, R33, c[0x0][0x18c], R34, 0x2, P5 ;  /* 0x0000630021217a11 */ /* 0x000fe400028f1422 */
[----:B----4-:R-:W-:Y:S02]  /*4b10*/  @!P0 FSEL R64, R64, RZ, !P1 ;  /* 0x000000ff40408208 */ /* 0x010fe40004800000 */
[----:B------:R-:W-:Y:S02]  /*4b20*/  @!P0 ISETP.GE.AND P6, PT, R35, UR16, PT ;  /* 0x0000001023008c0c */ /* 0x000fe4000bfc6270 */
[----:B------:R-:W-:Y:S01]  /*4b30*/  @!P0 ISETP.GE.AND P1, PT, R36, UR16, PT ;  /* 0x0000001024008c0c */ /* 0x000fe2000bf26270 */
[----:B------:R-:W4:Y:S01]  /*4b40*/  LDG.E.128.CONSTANT R32, [R32.64] ;  /* 0x0000000c20207981 */ /* 0x000f22000c1e9d00 */
[----:B------:R-:W-:Y:S02]  /*4b50*/  @!P0 FSEL R65, R65, RZ, !P4 ;  /* 0x000000ff41418208 */ /* 0x000fe40006000000 */
[----:B------:R-:W-:-:S02]  /*4b60*/  @!P0 ISETP.GE.AND P4, PT, R3, UR16, PT ;  /* 0x0000001003008c0c */ /* 0x000fc4000bf86270 */
[----:B------:R-:W-:Y:S02]  /*4b70*/  @!P0 IADD3 R36, R3, -0x3, RZ ;  /* 0xfffffffd03248810 */ /* 0x000fe40007ffe0ff */
[----:B------:R-:W-:Y:S02]  /*4b80*/  IADD3 R37, P5, R135, R100, RZ ;  /* 0x0000006487257210 */ /* 0x000fe40007fbe0ff */
[----:B------:R-:W-:Y:S02]  /*4b90*/  @!P0 FSEL R66, R66, RZ, !P3 ;  /* 0x000000ff42428208 */ /* 0x000fe40005800000 */
[----:B------:R-:W-:Y:S02]  /*4ba0*/  @!P0 ISETP.GE.AND P3, PT, R36, UR16, PT ;  /* 0x0000001024008c0c */ /* 0x000fe4000bf66270 */
[----:B------:R-:W-:Y:S02]  /*4bb0*/  @!P0 FSEL R67, R67, RZ, !P4 ;  /* 0x000000ff43438208 */ /* 0x000fe40006000000 */
[----:B------:R-:W-:-:S02]  /*4bc0*/  LEA R36, P4, R37, c[0x0][0x188], 0x2 ;  /* 0x0000620025247a11 */ /* 0x000fc400078810ff */
[----:B------:R-:W-:Y:S02]  /*4bd0*/  LEA.HI.X.SX32 R38, R135, R101, 0x1, P5 ;  /* 0x0000006587267211 */ /* 0x000fe400028f0eff */
[----:B------:R-:W-:Y:S02]  /*4be0*/  @!P0 ISETP.GE.AND P5, PT, R39, UR16, PT ;  /* 0x0000001027008c0c */ /* 0x000fe4000bfa6270 */
[----:B------:R-:W-:Y:S02]  /*4bf0*/  @!P0 IADD3 R39, R3, -0x1, RZ ;  /* 0xffffffff03278810 */ /* 0x000fe40007ffe0ff */
[----:B------:R-:W-:Y:S02]  /*4c00*/  LEA.HI.X R37, R37, c[0x0][0x18c], R38, 0x2, P4 ;  /* 0x0000630025257a11 */ /* 0x000fe400020f1426 */
[----:B------:R-:W-:-:S04]  /*4c10*/  @!P0 ISETP.GE.AND P4, PT, R39, UR16, PT ;  /* 0x0000001027008c0c */ /* 0x000fc8000bf86270 */
[----:B------:R-:W3:Y:S01]  /*4c20*/  LDG.E.128.CONSTANT R36, [R36.64] ;  /* 0x0000000c24247981 */ /* 0x000ee2000c1e9d00 */
[----:B------:R-:W-:Y:S02]  /*4c30*/  @!P0 IADD3 R40, R3, -0x3, RZ ;  /* 0xfffffffd03288810 */ /* 0x000fe40007ffe0ff */
[----:B------:R-:W-:Y:S02]  /*4c40*/  @!P0 FSEL R68, R68, RZ, !P2 ;  /* 0x000000ff44448208 */ /* 0x000fe40005000000 */
[----:B------:R-:W-:Y:S02]  /*4c50*/  @!P0 ISETP.GE.AND P2, PT, R40, UR16, PT ;  /* 0x0000001028008c0c */ /* 0x000fe4000bf46270 */
[----:B------:R-:W-:Y:S02]  /*4c60*/  @!P0 FSEL R69, R69, RZ, !P6 ;  /* 0x000000ff45458208 */ /* 0x000fe40007000000 */
[C---:B------:R-:W-:Y:S02]  /*4c70*/  @!P0 IADD3 R41, R3.reuse, -0x2, RZ ;  /* 0xfffffffe03298810 */ /* 0x040fe40007ffe0ff */
[----:B------:R-:W-:-:S02]  /*4c80*/  @!P0 ISETP.GE.AND P6, PT, R3, UR16, PT ;  /* 0x0000001003008c0c */ /* 0x000fc4000bfc6270 */
[----:B------:R-:W-:Y:S02]  /*4c90*/  @!P0 IADD3 R40, R3, -0x1, RZ ;  /* 0xffffffff03288810 */ /* 0x000fe40007ffe0ff */
[----:B------:R-:W-:Y:S02]  /*4ca0*/  @!P0 FSEL R70, R70, RZ, !P1 ;  /* 0x000000ff46468208 */ /* 0x000fe40004800000 */
[----:B------:R-:W-:Y:S02]  /*4cb0*/  @!P0 FSEL R71, R71, RZ, !P6 ;  /* 0x000000ff47478208 */ /* 0x000fe40007000000 */
[----:B------:R-:W-:Y:S02]  /*4cc0*/  @!P0 ISETP.GE.AND P1, PT, R41, UR16, PT ;  /* 0x0000001029008c0c */ /* 0x000fe4000bf26270 */
[----:B------:R-:W-:Y:S02]  /*4cd0*/  @!P0 ISETP.GE.AND P6, PT, R40, UR16, PT ;  /* 0x0000001028008c0c */ /* 0x000fe4000bfc6270 */
[----:B------:R-:W0:Y:S01]  /*4ce0*/  LDS.128 R40, [R2] ;  /* 0x0000000002287984 */ /* 0x000e220000000c00 */
[----:B------:R-:W-:-:S02]  /*4cf0*/  @!P0 FSEL R73, R73, RZ, !P5 ;  /* 0x000000ff49498208 */ /* 0x000fc40006800000 */
[----:B------:R-:W-:Y:S02]  /*4d00*/  IADD3 R45, P5, R134, R100, RZ ;  /* 0x00000064862d7210 */ /* 0x000fe40007fbe0ff */
[----:B------:R-:W-:Y:S02]  /*4d10*/  @!P0 FSEL R74, R74, RZ, !P4 ;  /* 0x000000ff4a4a8208 */ /* 0x000fe40006000000 */
[----:B------:R-:W-:Y:S02]  /*4d20*/  @!P0 IADD3 R47, R3, -0x3, RZ ;  /* 0xfffffffd032f8810 */ /* 0x000fe40007ffe0ff */
[----:B------:R-:W-:Y:S02]  /*4d30*/  LEA R44, P4, R45, c[0x0][0x188], 0x2 ;  /* 0x000062002d2c7a11 */ /* 0x000fe400078810ff */
[----:B------:R-:W-:Y:S02]  /*4d40*/  LEA.HI.X.SX32 R46, R134, R101, 0x1, P5 ;  /* 0x00000065862e7211 */ /* 0x000fe400028f0eff */
[----:B------:R-:W-:-:S02]  /*4d50*/  @!P0 ISETP.GE.AND P5, PT, R47, UR16, PT ;  /* 0x000000102f008c0c */ /* 0x000fc4000bfa6270 */
[----:B------:R-:W-:Y:S02]  /*4d60*/  LEA.HI.X R45, R45, c[0x0][0x18c], R46, 0x2, P4 ;  /* 0x000063002d2d7a11 */ /* 0x000fe400020f142e */
[C---:B------:R-:W-:Y:S02]  /*4d70*/  @!P0 IADD3 R47, R3.reuse, -0x1, RZ ;  /* 0xffffffff032f8810 */ /* 0x040fe40007ffe0ff */
[----:B------:R-:W-:Y:S02]  /*4d80*/  @!P0 IADD3 R46, R3, -0x3, RZ ;  /* 0xfffffffd032e8810 */ /* 0x000fe40007ffe0ff */
[----:B------:R-:W-:Y:S02]  /*4d90*/  @!P0 FSEL R72, R72, RZ, !P3 ;  /* 0x000000ff48488208 */ /* 0x000fe40005800000 */
[----:B------:R-:W-:Y:S02]  /*4da0*/  @!P0 FSEL R76, R76, RZ, !P2 ;  /* 0x000000ff4c4c8208 */ /* 0x000fe40005000000 */
[----:B------:R-:W-:-:S02]  /*4db0*/  @!P0 FSEL R77, R77, RZ, !P1 ;  /* 0x000000ff4d4d8208 */ /* 0x000fc40004800000 */
[----:B------:R-:W-:Y:S02]  /*4dc0*/  @!P0 ISETP.GE.AND P3, PT, R3, UR16, PT ;  /* 0x0000001003008c0c */ /* 0x000fe4000bf66270 */
[----:B------:R-:W-:Y:S02]  /*4dd0*/  @!P0 ISETP.GE.AND P2, PT, R47, UR16, PT ;  /* 0x000000102f008c0c */ /* 0x000fe4000bf46270 */
[----:B------:R-:W-:Y:S02]  /*4de0*/  @!P0 ISETP.GE.AND P1, PT, R46, UR16, PT ;  /* 0x000000102e008c0c */ /* 0x000fe4000bf26270 */
[C---:B------:R-:W-:Y:S01]  /*4df0*/  @!P0 IADD3 R48, R3.reuse, -0x2, RZ ;  /* 0xfffffffe03308810 */ /* 0x040fe20007ffe0ff */
[----:B------:R-:W4:Y:S01]  /*4e00*/  LDG.E.128.CONSTANT R44, [R44.64] ;  /* 0x0000000c2c2c7981 */ /* 0x000f22000c1e9d00 */
[----:B------:R-:W-:Y:S02]  /*4e10*/  @!P0 ISETP.GE.AND P4, PT, R3, UR16, PT ;  /* 0x0000001003008c0c */ /* 0x000fe4000bf86270 */
[----:B------:R-:W-:-:S02]  /*4e20*/  @!P0 FSEL R78, R78, RZ, !P6 ;  /* 0x000000ff4e4e8208 */ /* 0x000fc40007000000 */
[----:B------:R-:W-:Y:S02]  /*4e30*/  IADD3 R49, P6, R133, R100, RZ ;  /* 0x0000006485317210 */ /* 0x000fe40007fde0ff */
[----:B------:R-:W-:Y:S02]  /*4e40*/  @!P0 FSEL R75, R75, RZ, !P3 ;  /* 0x000000ff4b4b8208 */ /* 0x000fe40005800000 */
[----:B------:R-:W-:Y:S02]  /*4e50*/  @!P0 ISETP.GE.AND P3, PT, R48, UR16, PT ;  /* 0x0000001030008c0c */ /* 0x000fe4000bf66270 */
[----:B------:R-:W-:Y:S02]  /*4e60*/  @!P0 FSEL R79, R79, RZ, !P4 ;  /* 0x000000ff4f4f8208 */ /* 0x000fe40006000000 */
[----:B------:R-:W-:Y:S02]  /*4e70*/  LEA R48, P4, R49, c[0x0][0x188], 0x2 ;  /* 0x0000620031307a11 */ /* 0x000fe400078810ff */
[----:B------:R-:W-:Y:S01]  /*4e80*/  LEA.HI.X.SX32 R50, R133, R101, 0x1, P6 ;  /* 0x0000006585327211 */ /* 0x000fe200030f0eff */
[----:B0-----:R-:W-:Y:S01]  /*4e90*/  FMUL.FTZ R57, R41, R57 ;  /* 0x0000003929397220 */ /* 0x001fe20000410000 */
[----:B------:R-:W-:-:S02]  /*4ea0*/  @!P0 IADD3 R51, R3, -0x2, RZ ;  /* 0xfffffffe03338810 */ /* 0x000fc40007ffe0ff */
[----:B------:R-:W-:Y:S02]  /*4eb0*/  LEA.HI.X R49, R49, c[0x0][0x18c], R50, 0x2, P4 ;  /* 0x0000630031317a11 */ /* 0x000fe400020f1432 */
[----:B------:R-:W-:Y:S01]  /*4ec0*/  @!P0 IADD3 R52, R3, -0x1, RZ ;  /* 0xffffffff03348810 */ /* 0x000fe20007ffe0ff */
[----:B------:R-:W-:Y:S01]  /*4ed0*/  FFMA.FTZ R57, R40, R56, R57 ;  /* 0x0000003828397223 */ /* 0x000fe20000010039 */
[----:B------:R-:W-:Y:S02]  /*4ee0*/  @!P0 FSEL R80, R80, RZ, !P5 ;  /* 0x000000ff50508208 */ /* 0x000fe40006800000 */
[----:B------:R-:W-:Y:S02]  /*4ef0*/  @!P0 ISETP.GE.AND P6, PT, R51, UR16, PT ;  /* 0x0000001033008c0c */ /* 0x000fe4000bfc6270 */
[----:B------:R-:W-:Y:S01]  /*4f00*/  @!P0 ISETP.GE.AND P5, PT, R52, UR16, PT ;  /* 0x0000001034008c0c */ /* 0x000fe2000bfa6270 */
[----:B------:R-:W4:Y:S01]  /*4f10*/  LDG.E.128.CONSTANT R48, [R48.64] ;  /* 0x0000000c30307981 */ /* 0x000f22000c1e9d00 */
[----:B------:R-:W-:-:S02]  /*4f20*/  @!P0 FSEL R81, R81, RZ, !P3 ;  /* 0x000000ff51518208 */ /* 0x000fc40005800000 */
[C---:B------:R-:W-:Y:S02]  /*4f30*/  @!P0 ISETP.GE.AND P3, PT, R3.reuse, UR16, PT ;  /* 0x0000001003008c0c */ /* 0x040fe4000bf66270 */
[----:B------:R-:W-:Y:S01]  /*4f40*/  @!P0 IADD3 R52, R3, -0x3, RZ ;  /* 0xfffffffd03348810 */ /* 0x000fe20007ffe0ff */
[----:B------:R-:W-:Y:S01]  /*4f50*/  FFMA.FTZ R58, R42, R58, R57 ;  /* 0x0000003a2a3a7223 */ /* 0x000fe20000010039 */
[-C--:B------:R-:W-:Y:S01]  /*4f60*/  IADD3 R53, P4, R132, R100.reuse, RZ ;  /* 0x0000006484357210 */ /* 0x080fe20007f9e0ff */
[----:B------:R-:W-:Y:S01]  /*4f70*/  FMUL.FTZ R61, R41, R61 ;  /* 0x0000003d293d7220 */ /* 0x000fe20000410000 */
[----:B------:R-:W-:Y:S02]  /*4f80*/  @!P0 FSEL R84, R84, RZ, !P1 ;  /* 0x000000ff54548208 */ /* 0x000fe40004800000 */
[----:B------:R-:W-:Y:S02]  /*4f90*/  @!P0 FSEL R82, R82, RZ, !P2 ;  /* 0x000000ff52528208 */ /* 0x000fe40005000000 */
[----:B------:R-:W-:-:S02]  /*4fa0*/  IADD3 R57, P1, R131, R100, RZ ;  /* 0x0000006483397210 */ /* 0x000fc40007f3e0ff */
[----:B------:R-:W-:Y:S02]  /*4fb0*/  @!P0 ISETP.GE.AND P2, PT, R52, UR16, PT ;  /* 0x0000001034008c0c */ /* 0x000fe4000bf46270 */
[----:B------:R-:W-:Y:S02]  /*4fc0*/  @!P0 IADD3 R55, R3, -0x2, RZ ;  /* 0xfffffffe03378810 */ /* 0x000fe40007ffe0ff */
[----:B------:R-:W-:Y:S01]  /*4fd0*/  @!P0 FSEL R83, R83, RZ, !P3 ;  /* 0x000000ff53538208 */ /* 0x000fe20005800000 */
[----:B------:R-:W-:Y:S01]  /*4fe0*/  FFMA.FTZ R61, R40, R60, R61 ;  /* 0x0000003c283d7223 */ /* 0x000fe2000001003d */
[----:B------:R-:W-:Y:S02]  /*4ff0*/  LEA R52, P3, R53, c[0x0][0x188], 0x2 ;  /* 0x0000620035347a11 */ /* 0x000fe400078610ff */
[----:B------:R-:W-:Y:S02]  /*5000*/  LEA.HI.X.SX32 R54, R132, R101, 0x1, P4 ;  /* 0x0000006584367211 */ /* 0x000fe400020f0eff */
[----:B------:R-:W-:-:S02]  /*5010*/  @!P0 FSEL R85, R85, RZ, !P6 ;  /* 0x000000ff55558208 */ /* 0x000fc40007000000 */
[----:B------:R-:W-:Y:S02]  /*5020*/  LEA R56, P6, R57, c[0x0][0x188], 0x2 ;  /* 0x0000620039387a11 */ /* 0x000fe400078c10ff */
[----:B------:R-:W-:Y:S02]  /*5030*/  LEA.HI.X.SX32 R60, R131, R101, 0x1, P1 ;  /* 0x00000065833c7211 */ /* 0x000fe400008f0eff */
[----:B------:R-:W-:Y:S02]  /*5040*/  @!P0 ISETP.GE.AND P4, PT, R55, UR16, PT ;  /* 0x0000001037008c0c */ /* 0x000fe4000bf86270 */
[----:B------:R-:W-:Y:S02]  /*5050*/  @!P0 IADD3 R55, R3, -0x1, RZ ;  /* 0xffffffff03378810 */ /* 0x000fe40007ffe0ff */
[----:B------:R-:W-:Y:S01]  /*5060*/  LEA.HI.X R53, R53, c[0x0][0x18c], R54, 0x2, P3 ;  /* 0x0000630035357a11 */ /* 0x000fe200018f1436 */
[----:B------:R-:W-:Y:S01]  /*5070*/  FFMA.FTZ R62, R42, R62, R61 ;  /* 0x0000003e2a3e7223 */ /* 0x000fe2000001003d */
[----:B------:R-:W-:Y:S01]  /*5080*/  @!P0 FSEL R86, R86, RZ, !P5 ;  /* 0x000000ff56568208 */ /* 0x000fe20006800000 */
[----:B------:R-:W-:Y:S01]  /*5090*/  FMUL.FTZ R65, R41, R65 ;  /* 0x0000004129417220 */ /* 0x000fe20000410000 */
[----:B------:R-:W-:-:S02]  /*50a0*/  LEA.HI.X R57, R57, c[0x0][0x18c], R60, 0x2, P6 ;  /* 0x0000630039397a11 */ /* 0x000fc400030f143c */
[----:B------:R-:W-:Y:S02]  /*50b0*/  @!P0 ISETP.GE.AND P5, PT, R3, UR16, PT ;  /* 0x0000001003008c0c */ /* 0x000fe4000bfa6270 */
[----:B------:R-:W-:Y:S01]  /*50c0*/  IADD3 R61, P6, R130, R100, RZ ;  /* 0x00000064823d7210 */ /* 0x000fe20007fde0ff */
[----:B------:R-:W-:Y:S01]  /*50d0*/  FFMA.FTZ R65, R40, R64, R65 ;  /* 0x0000004028417223 */ /* 0x000fe20000010041 */
[----:B------:R-:W-:Y:S02]  /*50e0*/  @!P0 ISETP.GE.AND P3, PT, R55, UR16, PT ;  /* 0x0000001037008c0c */ /* 0x000fe4000bf66270 */
[----:B------:R-:W4:Y:S01]  /*50f0*/  LDG.E.128.CONSTANT R52, [R52.64] ;  /* 0x0000000c34347981 */ /* 0x000f22000c1e9d00 */
[----:B------:R-:W-:Y:S02]  /*5100*/  @!P0 IADD3 R103, R3, -0x2, RZ ;  /* 0xfffffffe03678810 */ /* 0x000fe40007ffe0ff */
[----:B------:R-:W-:Y:S02]  /*5110*/  @!P0 FSEL R87, R87, RZ, !P5 ;  /* 0x000000ff57578208 */ /* 0x000fe40006800000 */
[----:B------:R-:W-:-:S02]  /*5120*/  LEA R60, P5, R61, c[0x0][0x188], 0x2 ;  /* 0x000062003d3c7a11 */ /* 0x000fc400078a10ff */
[----:B------:R-:W-:Y:S01]  /*5130*/  LEA.HI.X.SX32 R64, R130, R101, 0x1, P6 ;  /* 0x0000006582407211 */ /* 0x000fe200030f0eff */
[----:B------:R-:W-:Y:S01]  /*5140*/  FFMA.FTZ R66, R42, R66, R65 ;  /* 0x000000422a427223 */ /* 0x000fe20000010041 */
[----:B------:R-:W-:Y:S01]  /*5150*/  @!P0 ISETP.GE.AND P6, PT, R103, UR16, PT ;  /* 0x0000001067008c0c */ /* 0x000fe2000bfc6270 */
[----:B------:R-:W-:Y:S01]  /*5160*/  FMUL.FTZ R103, R41, R69 ;  /* 0x0000004529677220 */ /* 0x000fe20000410000 */
[----:B------:R-:W-:Y:S02]  /*5170*/  LEA.HI.X R61, R61, c[0x0][0x18c], R64, 0x2, P5 ;  /* 0x000063003d3d7a11 */ /* 0x000fe400028f1440 */
[----:B------:R-:W-:Y:S01]  /*5180*/  IADD3 R65, P5, R129, R100, RZ ;  /* 0x0000006481417210 */ /* 0x000fe20007fbe0ff */
[----:B------:R-:W-:Y:S01]  /*5190*/  FFMA.FTZ R103, R40, R68, R103 ;  /* 0x0000004428677223 */ /* 0x000fe20000010067 */
[----:B------:R-:W-:Y:S01]  /*51a0*/  @!P0 IADD3 R102, R3, -0x3, RZ ;  /* 0xfffffffd03668810 */ /* 0x000fe20007ffe0ff */
[----:B------:R-:W-:Y:S01]  /*51b0*/  FFMA.FTZ R69, R43, R63, R62 ;  /* 0x0000003f2b457223 */ /* 0x000fe2000001003e */
[----:B------:R-:W-:-:S02]  /*51c0*/  @!P0 FSEL R88, R88, RZ, !P2 ;  /* 0x000000ff58588208 */ /* 0x000fc40005000000 */
[----:B------:R-:W-:Y:S01]  /*51d0*/  LEA.HI.X.SX32 R68, R129, R101, 0x1, P5 ;  /* 0x0000006581447211 */ /* 0x000fe200028f0eff */
[----:B------:R-:W-:Y:S01]  /*51e0*/  FMUL.FTZ R73, R41, R73 ;  /* 0x0000004929497220 */ /* 0x000fe20000410000 */
[----:B------:R-:W-:Y:S01]  /*51f0*/  LEA R64, P2, R65, c[0x0][0x188], 0x2 ;  /* 0x0000620041407a11 */ /* 0x000fe200078410ff */
[----:B------:R-:W-:Y:S01]  /*5200*/  FADD.FTZ R8, R69, R8 ;  /* 0x0000000845087221 */ /* 0x000fe20000010000 */
[----:B------:R-:W-:Y:S01]  /*5210*/  @!P0 ISETP.GE.AND P1, PT, R102, UR16, PT ;  /* 0x0000001066008c0c */ /* 0x000fe2000bf26270 */
[----:B------:R-:W-:Y:S01]  /*5220*/  FFMA.FTZ R102, R43, R59, R58 ;  /* 0x0000003b2b667223 */ /* 0x000fe2000001003a */
[----:B------:R-:W-:Y:S01]  /*5230*/  LEA.HI.X R65, R65, c[0x0][0x18c], R68, 0x2, P2 ;  /* 0x0000630041417a11 */ /* 0x000fe200010f1444 */
[----:B------:R-:W4:Y:S01]  /*5240*/  LDG.E.128.CONSTANT R56, [R56.64] ;  /* 0x0000000c38387981 */ /* 0x000f22000c1e9d00 */
[----:B------:R-:W-:Y:S01]  /*5250*/  IADD3 R69, P2, R128, R100, RZ ;  /* 0x0000006480457210 */ /* 0x000fe20007f5e0ff */
[----:B------:R-:W-:Y:S01]  /*5260*/  FFMA.FTZ R70, R42, R70, R103 ;  /* 0x000000462a467223 */ /* 0x000fe20000010067 */
[----:B------:R-:W-:Y:S01]  /*5270*/  @!P0 FSEL R89, R89, RZ, !P4 ;  /* 0x000000ff59598208 */ /* 0x000fe20006000000 */
[----:B------:R-:W-:Y:S01]  /*5280*/  FFMA.FTZ R73, R40, R72, R73 ;  /* 0x0000004828497223 */ /* 0x000fe20000010049 */
[----:B------:R-:W-:Y:S01]  /*5290*/  @!P0 IADD3 R103, R3, -0x3, RZ ;  /* 0xfffffffd03678810 */ /* 0x000fe20007ffe0ff */
[----:B------:R-:W4:Y:S01]  /*52a0*/  LDG.E.128.CONSTANT R60, [R60.64] ;  /* 0x0000000c3c3c7981 */ /* 0x000f22000c1e9d00 */
[----:B------:R-:W-:-:S02]  /*52b0*/  LEA R68, P4, R69, c[0x0][0x188], 0x2 ;  /* 0x0000620045447a11 */ /* 0x000fc400078810ff */
[----:B------:R-:W-:Y:S01]  /*52c0*/  LEA.HI.X.SX32 R72, R128, R101, 0x1, P2 ;  /* 0x0000006580487211 */ /* 0x000fe200010f0eff */
[----:B------:R-:W-:Y:S01]  /*52d0*/  FFMA.FTZ R74, R42, R74, R73 ;  /* 0x0000004a2a4a7223 */ /* 0x000fe20000010049 */
[----:B------:R-:W-:Y:S01]  /*52e0*/  @!P0 ISETP.GE.AND P2, PT, R103, UR16, PT ;  /* 0x0000001067008c0c */ /* 0x000fe2000bf46270 */
[----:B------:R-:W-:Y:S01]  /*52f0*/  FMUL.FTZ R103, R41, R77 ;  /* 0x0000004d29677220 */ /* 0x000fe20000410000 */
[----:B------:R-:W-:Y:S02]  /*5300*/  LEA.HI.X R69, R69, c[0x0][0x18c], R72, 0x2, P4 ;  /* 0x0000630045457a11 */ /* 0x000fe400020f1448 */
[----:B------:R-:W-:Y:S02]  /*5310*/  @!P0 FSEL R90, R90, RZ, !P3 ;  /* 0x000000ff5a5a8208 */ /* 0x000fe40005800000 */
[----:B------:R-:W-:Y:S02]  /*5320*/  @!P0 ISETP.GE.AND P4, PT, R3, UR16, PT ;  /* 0x0000001003008c0c */ /* 0x000fe4000bf86270 */
[----:B------:R-:W-:Y:S01]  /*5330*/  IADD3 R73, P3, R127, R100, RZ ;  /* 0x000000647f497210 */ /* 0x000fe20007f7e0ff */
[----:B------:R-:W-:Y:S01]  /*5340*/  FFMA.FTZ R103, R40, R76, R103 ;  /* 0x0000004c28677223 */ /* 0x000fe20000010067 */
[----:B------:R-:W-:Y:S01]  /*5350*/  @!P0 FSEL R91, R91, RZ, !P4 ;  /* 0x000000ff5b5b8208 */ /* 0x000fe20006000000 */
[----:B------:R-:W-:Y:S01]  /*5360*/  FFMA.FTZ R77, R43, R71, R70 ;  /* 0x000000472b4d7223 */ /* 0x000fe20000010046 */
[----:B------:R-:W-:-:S02]  /*5370*/  LEA R72, P4, R73, c[0x0][0x188], 0x2 ;  /* 0x0000620049487a11 */ /* 0x000fc400078810ff */
[----:B------:R-:W-:Y:S01]  /*5380*/  LEA.HI.X.SX32 R76, R127, R101, 0x1, P3 ;  /* 0x000000657f4c7211 */ /* 0x000fe200018f0eff */
[----:B------:R-:W-:Y:S01]  /*5390*/  FMUL.FTZ R81, R41, R81 ;  /* 0x0000005129517220 */ /* 0x000fe20000410000 */
[----:B------:R-:W-:Y:S01]  /*53a0*/  @!P0 FSEL R92, R92, RZ, !P1 ;  /* 0x000000ff5c5c8208 */ /* 0x000fe20004800000 */
[----:B------:R-:W-:Y:S01]  /*53b0*/  FADD.FTZ R10, R77, R10 ;  /* 0x0000000a4d0a7221 */ /* 0x000fe20000010000 */
[----:B------:R-:W-:Y:S01]  /*53c0*/  LEA.HI.X R73, R73, c[0x0][0x18c], R76, 0x2, P4 ;  /* 0x0000630049497a11 */ /* 0x000fe200020f144c */
[----:B------:R-:W-:Y:S01]  /*53d0*/  FADD.FTZ R7, R102, R7 ;  /* 0x0000000766077221 */ /* 0x000fe20000010000 */
[----:B------:R-:W-:Y:S01]  /*53e0*/  IADD3 R77, P4, R126, R100, RZ ;  /* 0x000000647e4d7210 */ /* 0x000fe20007f9e0ff */
[----:B------:R-:W-:Y:S01]  /*53f0*/  FFMA.FTZ R78, R42, R78, R103 ;  /* 0x0000004e2a4e7223 */ /* 0x000fe20000010067 */
[C---:B------:R-:W-:Y:S01]  /*5400*/  @!P0 IADD3 R102, R3.reuse, -0x1, RZ ;  /* 0xffffffff03668810 */ /* 0x040fe20007ffe0ff */
[----:B------:R-:W-:Y:S01]  /*5410*/  FFMA.FTZ R81, R40, R80, R81 ;  /* 0x0000005028517223 */ /* 0x000fe20000010051 */
[----:B------:R-:W-:-:S02]  /*5420*/  @!P0 IADD3 R103, R3, -0x1, RZ ;  /* 0xffffffff03678810 */ /* 0x000fc40007ffe0ff */
[----:B------:R-:W-:Y:S01]  /*5430*/  @!P0 FSEL R93, R93, RZ, !P6 ;  /* 0x000000ff5d5d8208 */ /* 0x000fe20007000000 */
[----:B------:R-:W-:Y:S01]  /*5440*/  FMUL.FTZ R89, R41, R89 ;  /* 0x0000005929597220 */ /* 0x000fe20000410000 */
[----:B------:R-:W-:Y:S01]  /*5450*/  LEA R76, P1, R77, c[0x0][0x188], 0x2 ;  /* 0x000062004d4c7a11 */ /* 0x000fe200078210ff */
[----:B------:R-:W4:Y:S01]  /*5460*/  LDG.E.128.CONSTANT R68, [R68.64] ;  /* 0x0000000c44447981 */ /* 0x000f22000c1e9d00 */
[----:B------:R-:W-:Y:S02]  /*5470*/  LEA.HI.X.SX32 R80, R126, R101, 0x1, P4 ;  /* 0x000000657e507211 */ /* 0x000fe400020f0eff */
[----:B------:R-:W-:Y:S01]  /*5480*/  @!P0 ISETP.GE.AND P5, PT, R102, UR16, PT ;  /* 0x0000001066008c0c */ /* 0x000fe2000bfa6270 */
[----:B------:R-:W-:Y:S01]  /*5490*/  FFMA.FTZ R102, R43, R67, R66 ;  /* 0x000000432b667223 */ /* 0x000fe20000010042 */
[----:B------:R-:W-:Y:S01]  /*54a0*/  @!P0 ISETP.GE.AND P4, PT, R103, UR16, PT ;  /* 0x0000001067008c0c */ /* 0x000fe2000bf86270 */
[----:B------:R-:W-:Y:S01]  /*54b0*/  FMUL.FTZ R103, R41, R85 ;  /* 0x0000005529677220 */ /* 0x000fe20000410000 */
[----:B------:R-:W-:Y:S01]  /*54c0*/  LEA.HI.X R77, R77, c[0x0][0x18c], R80, 0x2, P1 ;  /* 0x000063004d4d7a11 */ /* 0x000fe200008f1450 */
[----:B------:R-:W-:Y:S01]  /*54d0*/  FFMA.FTZ R82, R42, R82, R81 ;  /* 0x000000522a527223 */ /* 0x000fe20000010051 */
[----:B------:R-:W-:Y:S01]  /*54e0*/  IADD3 R81, P1, R125, R100, RZ ;  /* 0x000000647d517210 */ /* 0x000fe20007f3e0ff */
[----:B------:R-:W-:Y:S01]  /*54f0*/  FADD.FTZ R9, R102, R9 ;  /* 0x0000000966097221 */ /* 0x000fe20000010000 */
[----:B------:R-:W4:Y:S01]  /*5500*/  LDG.E.128.CONSTANT R64, [R64.64] ;  /* 0x0000000c40407981 */ /* 0x000f22000c1e9d00 */
[----:B------:R-:W-:Y:S01]  /*5510*/  @!P0 IADD3 R102, R3, -0x2, RZ ;  /* 0xfffffffe03668810 */ /* 0x000fe20007ffe0ff */
[----:B------:R-:W-:Y:S01]  /*5520*/  FFMA.FTZ R103, R40, R84, R103 ;  /* 0x0000005428677223 */ /* 0x000fe20000010067 */
[----:B------:R-:W-:Y:S01]  /*5530*/  LEA R80, P6, R81, c[0x0][0x188], 0x2 ;  /* 0x0000620051507a11 */ /* 0x000fe200078c10ff */
[----:B------:R-:W-:Y:S01]  /*5540*/  FFMA.FTZ R85, R43, R79, R78 ;  /* 0x0000004f2b557223 */ /* 0x000fe2000001004e */
[----:B------:R-:W-:-:S02]  /*5550*/  LEA.HI.X.SX32 R84, R125, R101, 0x1, P1 ;  /* 0x000000657d547211 */ /* 0x000fc400008f0eff */
[----:B------:R-:W-:Y:S01]  /*5560*/  @!P0 ISETP.GE.AND P3, PT, R102, UR16, PT ;  /* 0x0000001066008c0c */ /* 0x000fe2000bf66270 */
[----:B------:R-:W-:Y:S01]  /*5570*/  FFMA.FTZ R102, R43, R75, R74 ;  /* 0x0000004b2b667223 */ /* 0x000fe2000001004a */
[----:B------:R-:W-:Y:S01]  /*5580*/  @!P0 FSEL R94, R94, RZ, !P5 ;  /* 0x000000ff5e5e8208 */ /* 0x000fe20006800000 */
[----:B------:R-:W-:Y:S01]  /*5590*/  FADD.FTZ R12, R85, R12 ;  /* 0x0000000c550c7221 */ /* 0x000fe20000010000 */
[----:B------:R-:W-:Y:S01]  /*55a0*/  LEA.HI.X R81, R81, c[0x0][0x18c], R84, 0x2, P6 ;  /* 0x0000630051517a11 */ /* 0x000fe200030f1454 */
[----:B------:R-:W-:Y:S01]  /*55b0*/  FFMA.FTZ R89, R40, R88, R89 ;  /* 0x0000005828597223 */ /* 0x000fe20000010059 */
[----:B------:R-:W-:Y:S01]  /*55c0*/  @!P0 ISETP.GE.AND P5, PT, R3, UR16, PT ;  /* 0x0000001003008c0c */ /* 0x000fe2000bfa6270 */
[----:B------:R-:W-:Y:S01]  /*55d0*/  FMUL.FTZ R93, R41, R93 ;  /* 0x0000005d295d7220 */ /* 0x000fe20000410000 */
[----:B------:R-:W-:Y:S01]  /*55e0*/  IADD3 R85, P6, R124, R100, RZ ;  /* 0x000000647c557210 */ /* 0x000fe20007fde0ff */
[----:B------:R-:W-:Y:S01]  /*55f0*/  FADD.FTZ R11, R102, R11 ;  /* 0x0000000b660b7221 */ /* 0x000fe20000010000 */
[----:B------:R-:W-:Y:S01]  /*5600*/  @!P0 IADD3 R102, R3, -0x3, RZ ;  /* 0xfffffffd03668810 */ /* 0x000fe20007ffe0ff */
[----:B------:R-:W4:Y:S01]  /*5610*/  LDG.E.128.CONSTANT R72, [R72.64] ;  /* 0x0000000c48487981 */ /* 0x000f22000c1e9d00 */
[----:B------:R-:W-:-:S02]  /*5620*/  @!P0 FSEL R95, R95, RZ, !P5 ;  /* 0x000000ff5f5f8208 */ /* 0x000fc40006800000 */
[----:B------:R-:W-:Y:S02]  /*5630*/  LEA R84, P5, R85, c[0x0][0x188], 0x2 ;  /* 0x0000620055547a11 */ /* 0x000fe400078a10ff */
[----:B------:R-:W-:Y:S01]  /*5640*/  @!P0 FSEL R96, R96, RZ, !P2 ;  /* 0x000000ff60608208 */ /* 0x000fe20005000000 */
[----:B------:R-:W-:Y:S01]  /*5650*/  FFMA.FTZ R86, R42, R86, R103 ;  /* 0x000000562a567223 */ /* 0x000fe20000010067 */
[----:B------:R-:W-:Y:S01]  /*5660*/  LEA.HI.X.SX32 R88, R124, R101, 0x1, P6 ;  /* 0x000000657c587211 */ /* 0x000fe200030f0eff */
[----:B------:R-:W-:Y:S01]  /*5670*/  FFMA.FTZ R90, R42, R90, R89 ;  /* 0x0000005a2a5a7223 */ /* 0x000fe20000010059 */
[----:B------:R-:W-:Y:S01]  /*5680*/  @!P0 ISETP.GE.AND P1, PT, R102, UR16, PT ;  /* 0x0000001066008c0c */ /* 0x000fe2000bf26270 */
[----:B------:R-:W-:Y:S01]  /*5690*/  FFMA.FTZ R102, R43, R83, R82 ;  /* 0x000000532b667223 */ /* 0x000fe20000010052 */
[----:B------:R-:W-:Y:S01]  /*56a0*/  LEA.HI.X R85, R85, c[0x0][0x18c], R88, 0x2, P5 ;  /* 0x0000630055557a11 */ /* 0x000fe200028f1458 */
[----:B------:R-:W4:Y:S01]  /*56b0*/  LDG.E.128.CONSTANT R76, [R76.64] ;  /* 0x0000000c4c4c7981 */ /* 0x000f22000c1e9d00 */
[-C--:B------:R-:W-:Y:S01]  /*56c0*/  IADD3 R89, P5, R123, R100.reuse, RZ ;  /* 0x000000647b597210 */ /* 0x080fe20007fbe0ff */
[----:B------:R-:W-:Y:S01]  /*56d0*/  FADD.FTZ R13, R102, R13 ;  /* 0x0000000d660d7221 */ /* 0x000fe20000010000 */
[----:B------:R-:W-:-:S02]  /*56e0*/  IADD3 R151, P2, R122, R100, RZ ;  /* 0x000000647a977210 */ /* 0x000fc40007f5e0ff */
[----:B------:R-:W-:Y:S01]  /*56f0*/  @!P0 FSEL R97, R97, RZ, !P3 ;  /* 0x000000ff61618208 */ /* 0x000fe20005800000 */
[----:B------:R-:W-:Y:S01]  /*5700*/  FFMA.FTZ R93, R40, R92, R93 ;  /* 0x0000005c285d7223 */ /* 0x000fe2000001005d */
[----:B------:R-:W-:Y:S01]  /*5710*/  LEA.HI.X.SX32 R102, R123, R101, 0x1, P5 ;  /* 0x000000657b667211 */ /* 0x000fe200028f0eff */
[----:B------:R-:W4:Y:S01]  /*5720*/  LDG.E.128.CONSTANT R80, [R80.64] ;  /* 0x0000000c50507981 */ /* 0x000f22000c1e9d00 */
[----:B------:R-:W-:-:S04]  /*5730*/  LEA R88, P5, R89, c[0x0][0x188], 0x2 ;  /* 0x0000620059587a11 */ /* 0x000fc800078a10ff */
[----:B------:R-:W-:Y:S02]  /*5740*/  LEA.HI.X R89, R89, c[0x0][0x18c], R102, 0x2, P5 ;  /* 0x0000630059597a11 */ /* 0x000fe400028f1466 */
[-C--:B------:R-:W-:Y:S02]  /*5750*/  IADD3 R150, P5, R120, R100.reuse, RZ ;  /* 0x0000006478967210 */ /* 0x080fe40007fbe0ff */
[----:B------:R-:W-:Y:S02]  /*5760*/  IADD3 R102, P3, R118, R100, RZ ;  /* 0x0000006476667210 */ /* 0x000fe40007f7e0ff */
[----:B------:R-:W-:Y:S01]  /*5770*/  LEA.HI.X.SX32 R100, R122, R101, 0x1, P2 ;  /* 0x000000657a647211 */ /* 0x000fe200010f0eff */
[----:B------:R-:W-:Y:S01]  /*5780*/  FMUL.FTZ R97, R41, R97 ;  /* 0x0000006129617220 */ /* 0x000fe20000410000 */
[----:B------:R-:W-:Y:S01]  /*5790*/  LEA R92, P2, R151, c[0x0][0x188], 0x2 ;  /* 0x00006200975c7a11 */ /* 0x000fe200078410ff */
[----:B------:R-:W-:-:S03]  /*57a0*/  FFMA.FTZ R94, R42, R94, R93 ;  /* 0x0000005e2a5e7223 */ /* 0x000fc6000001005d */
[----:B------:R-:W-:Y:S01]  /*57b0*/  LEA.HI.X R93, R151, c[0x0][0x18c], R100, 0x2, P2 ;  /* 0x00006300975d7a11 */ /* 0x000fe200010f1464 */
[----:B------:R-:W-:Y:S01]  /*57c0*/  FFMA.FTZ R151, R40, R96, R97 ;  /* 0x0000006028977223 */ /* 0x000fe20000010061 */
[----:B------:R-:W-:Y:S02]  /*57d0*/  LEA R96, P2, R150, c[0x0][0x188], 0x2 ;  /* 0x0000620096607a11 */ /* 0x000fe400078410ff */
[----:B------:R-:W-:Y:S02]  /*57e0*/  LEA.HI.X.SX32 R97, R120, R101, 0x1, P5 ;  /* 0x0000006578617211 */ /* 0x000fe400028f0eff */
[----:B------:R-:W-:Y:S02]  /*57f0*/  @!P0 IADD3 R100, R3, -0x1, RZ ;  /* 0xffffffff03648810 */ /* 0x000fe40007ffe0ff */
[----:B------:R-:W-:Y:S02]  /*5800*/  LEA.HI.X R97, R150, c[0x0][0x18c], R97, 0x2, P2 ;  /* 0x0000630096617a11 */ /* 0x000fe400010f1461 */
[----:B------:R-:W-:-:S02]  /*5810*/  @!P0 ISETP.GE.AND P5, PT, R100, UR16, PT ;  /* 0x0000001064008c0c */ /* 0x000fc4000bfa6270 */
[C---:B------:R-:W-:Y:S02]  /*5820*/  @!P0 ISETP.GE.AND P2, PT, R3.reuse, UR16, PT ;  /* 0x0000001003008c0c */ /* 0x040fe4000bf46270 */
[----:B------:R-:W-:Y:S02]  /*5830*/  @!P0 IADD3 R100, R3, -0x2, RZ ;  /* 0xfffffffe03648810 */ /* 0x000fe40007ffe0ff */
[----:B------:R-:W-:Y:S02]  /*5840*/  @!P0 FSEL R99, R99, RZ, !P2 ;  /* 0x000000ff63638208 */ /* 0x000fe40005000000 */
[----:B------:R-:W-:Y:S02]  /*5850*/  @!P0 ISETP.GE.AND P2, PT, R100, UR16, PT ;  /* 0x0000001064008c0c */ /* 0x000fe4000bf46270 */
[C---:B------:R-:W-:Y:S02]  /*5860*/  @!P0 IADD3 R103, R3.reuse, -0x2, RZ ;  /* 0xfffffffe03678810 */ /* 0x040fe40007ffe0ff */
[----:B------:R-:W-:-:S02]  /*5870*/  @!P0 IADD3 R100, R3, -0x1, RZ ;  /* 0xffffffff03648810 */ /* 0x000fc40007ffe0ff */
[----:B--2---:R-:W-:Y:S02]  /*5880*/  @!P0 FSEL R24, R24, RZ, !P1 ;  /* 0x000000ff18188208 */ /* 0x004fe40004800000 */
[----:B------:R-:W-:Y:S02]  /*5890*/  @!P0 ISETP.GE.AND P6, PT, R103, UR16, PT ;  /* 0x0000001067008c0c */ /* 0x000fe4000bfc6270 */
[----:B------:R-:W-:Y:S02]  /*58a0*/  @!P0 FSEL R98, R98, RZ, !P4 ;  /* 0x000000ff62628208 */ /* 0x000fe40006000000 */
[----:B------:R-:W-:Y:S02]  /*58b0*/  @!P0 ISETP.GE.AND P1, PT, R100, UR16, PT ;  /* 0x0000001064008c0c */ /* 0x000fe4000bf26270 */
[----:B------:R-:W-:Y:S01]  /*58c0*/  @!P0 IADD3 R100, R3, -0x3, RZ ;  /* 0xfffffffd03648810 */ /* 0x000fe20007ffe0ff */
[----:B------:R-:W-:Y:S01]  /*58d0*/  FFMA.FTZ R150, R42, R98, R151 ;  /* 0x000000622a967223 */ /* 0x000fe20000010097 */
[----:B------:R-:W-:-:S02]  /*58e0*/  @!P0 FSEL R25, R25, RZ, !P6 ;  /* 0x000000ff19198208 */ /* 0x000fc40007000000 */
[----:B------:R-:W-:Y:S02]  /*58f0*/  @!P0 FSEL R26, R26, RZ, !P5 ;  /* 0x000000ff1a1a8208 */ /* 0x000fe40006800000 */
[----:B------:R-:W-:Y:S02]  /*5900*/  @!P0 ISETP.GE.AND P6, PT, R100, UR16, PT ;  /* 0x0000001064008c0c */ /* 0x000fe4000bfc6270 */
[C---:B------:R-:W-:Y:S02]  /*5910*/  @!P0 ISETP.GE.AND P5, PT, R3.reuse, UR16, PT ;  /* 0x0000001003008c0c */ /* 0x040fe4000bfa6270 */
[C---:B------:R-:W-:Y:S02]  /*5920*/  @!P0 IADD3 R98, R3.reuse, -0x3, RZ ;  /* 0xfffffffd03628810 */ /* 0x040fe40007ffe0ff */
[----:B------:R-:W-:Y:S02]  /*5930*/  @!P0 IADD3 R100, R3, -0x2, RZ ;  /* 0xfffffffe03648810 */ /* 0x000fe40007ffe0ff */
[----:B------:R-:W-:-:S02]  /*5940*/  @!P0 FSEL R27, R27, RZ, !P5 ;  /* 0x000000ff1b1b8208 */ /* 0x000fc40006800000 */
[----:B------:R-:W-:Y:S02]  /*5950*/  @!P0 ISETP.GE.AND P4, PT, R98, UR16, PT ;  /* 0x0000001062008c0c */ /* 0x000fe4000bf86270 */
[----:B------:R-:W-:Y:S02]  /*5960*/  @!P0 ISETP.GE.AND P5, PT, R100, UR16, PT ;  /* 0x0000001064008c0c */ /* 0x000fe4000bfa6270 */
[C---:B------:R-:W-:Y:S02]  /*5970*/  @!P0 IADD3 R100, R3.reuse, -0x1, RZ ;  /* 0xffffffff03648810 */ /* 0x040fe40007ffe0ff */
[----:B---3--:R-:W-:Y:S02]  /*5980*/  @!P0 FSEL R28, R28, RZ, !P4 ;  /* 0x000000ff1c1c8208 */ /* 0x008fe40006000000 */
[----:B------:R-:W-:Y:S02]  /*5990*/  @!P0 ISETP.GE.AND P4, PT, R100, UR16, PT ;  /* 0x0000001064008c0c */ /* 0x000fe4000bf86270 */
[----:B------:R-:W-:-:S02]  /*59a0*/  @!P0 IADD3 R100, R3, -0x3, RZ ;  /* 0xfffffffd03648810 */ /* 0x000fc40007ffe0ff */
[----:B------:R-:W-:Y:S02]  /*59b0*/  @!P0 FSEL R29, R29, RZ, !P2 ;  /* 0x000000ff1d1d8208 */ /* 0x000fe40005000000 */
[----:B------:R-:W-:Y:S02]  /*59c0*/  @!P0 FSEL R30, R30, RZ, !P1 ;  /* 0x000000ff1e1e8208 */ /* 0x000fe40004800000 */
[----:B------:R-:W-:Y:S02]  /*59d0*/  @!P0 ISETP.GE.AND P2, PT, R100, UR16, PT ;  /* 0x0000001064008c0c */ /* 0x000fe4000bf46270 */
[C---:B------:R-:W-:Y:S02]  /*59e0*/  @!P0 ISETP.GE.AND P1, PT, R3.reuse, UR16, PT ;  /* 0x0000001003008c0c */ /* 0x040fe4000bf26270 */
[----:B------:R-:W-:Y:S01]  /*59f0*/  @!P0 IADD3 R100, R3, -0x2, RZ ;  /* 0xfffffffe03648810 */ /* 0x000fe20007ffe0ff */
[----:B------:R-:W-:Y:S01]  /*5a00*/  FFMA.FTZ R103, R43, R87, R86 ;  /* 0x000000572b677223 */ /* 0x000fe20000010056 */
[----:B------:R-:W-:Y:S01]  /*5a10*/  @!P0 FSEL R31, R31, RZ, !P1 ;  /* 0x000000ff1f1f8208 */ /* 0x000fe20004800000 */
[----:B------:R-:W2:Y:S01]  /*5a20*/  LDG.E.128.CONSTANT R84, [R84.64] ;  /* 0x0000000c54547981 */ /* 0x000ea2000c1e9d00 */
[----:B------:R-:W-:-:S02]  /*5a30*/  @!P0 ISETP.GE.AND P1, PT, R100, UR16, PT ;  /* 0x0000001064008c0c */ /* 0x000fc4000bf26270 */
[C---:B------:R-:W-:Y:S02]  /*5a40*/  @!P0 IADD3 R100, R3.reuse, -0x1, RZ ;  /* 0xffffffff03648810 */ /* 0x040fe40007ffe0ff */
[----:B----4-:R-:W-:Y:S02]  /*5a50*/  @!P0 FSEL R32, R32, RZ, !P6 ;  /* 0x000000ff20208208 */ /* 0x010fe40007000000 */
[----:B------:R-:W-:Y:S02]  /*5a60*/  @!P0 ISETP.GE.AND P6, PT, R100, UR16, PT ;  /* 0x0000001064008c0c */ /* 0x000fe4000bfc6270 */
[----:B------:R-:W-:Y:S01]  /*5a70*/  @!P0 IADD3 R100, R3, -0x3, RZ ;  /* 0xfffffffd03648810 */ /* 0x000fe20007ffe0ff */
[----:B------:R-:W-:Y:S01]  /*5a80*/  FFMA.FTZ R90, R43, R91, R90 ;  /* 0x0000005b2b5a7223 */ /* 0x000fe2000001005a */
[----:B------:R-:W-:Y:S02]  /*5a90*/  @!P0 FSEL R33, R33, RZ, !P5 ;  /* 0x000000ff21218208 */ /* 0x000fe40006800000 */
[----:B------:R-:W-:-:S02]  /*5aa0*/  @!P0 FSEL R34, R34, RZ, !P4 ;  /* 0x000000ff22228208 */ /* 0x000fc40006000000 */
[----:B------:R-:W-:Y:S02]  /*5ab0*/  @!P0 ISETP.GE.AND P5, PT, R100, UR16, PT ;  /* 0x0000001064008c0c */ /* 0x000fe4000bfa6270 */
[C---:B------:R-:W-:Y:S02]  /*5ac0*/  @!P0 ISETP.GE.AND P4, PT, R3.reuse, UR16, PT ;  /* 0x0000001003008c0c */ /* 0x040fe4000bf86270 */
[----:B------:R-:W-:Y:S01]  /*5ad0*/  @!P0 IADD3 R100, R3, -0x2, RZ ;  /* 0xfffffffe03648810 */ /* 0x000fe20007ffe0ff */
[----:B------:R-:W-:Y:S01]  /*5ae0*/  FADD.FTZ R15, R90, R15 ;  /* 0x0000000f5a0f7221 */ /* 0x000fe20000010000 */
[----:B------:R-:W-:Y:S01]  /*5af0*/  @!P0 FSEL R35, R35, RZ, !P4 ;  /* 0x000000ff23238208 */ /* 0x000fe20006000000 */
[----:B------:R-:W3:Y:S01]  /*5b00*/  LDG.E.128.CONSTANT R88, [R88.64] ;  /* 0x0000000c58587981 */ /* 0x000ee2000c1e9d00 */
[----:B------:R-:W-:Y:S02]  /*5b10*/  @!P0 ISETP.GE.AND P4, PT, R100, UR16, PT ;  /* 0x0000001064008c0c */ /* 0x000fe4000bf86270 */
[----:B------:R-:W-:-:S02]  /*5b20*/  @!P0 IADD3 R100, R3, -0x1, RZ ;  /* 0xffffffff03648810 */ /* 0x000fc40007ffe0ff */
[----:B------:R-:W-:Y:S02]  /*5b30*/  @!P0 FSEL R36, R36, RZ, !P2 ;  /* 0x000000ff24248208 */ /* 0x000fe40005000000 */
[----:B------:R-:W-:Y:S02]  /*5b40*/  @!P0 ISETP.GE.AND P2, PT, R100, UR16, PT ;  /* 0x0000001064008c0c */ /* 0x000fe4000bf46270 */
[----:B------:R-:W-:Y:S02]  /*5b50*/  @!P0 IADD3 R100, R3, -0x3, RZ ;  /* 0xfffffffd03648810 */ /* 0x000fe40007ffe0ff */
[----:B------:R-:W-:Y:S02]  /*5b60*/  @!P0 FSEL R37, R37, RZ, !P1 ;  /* 0x000000ff25258208 */ /* 0x000fe40004800000 */
[----:B------:R-:W-:Y:S02]  /*5b70*/  @!P0 ISETP.GE.AND P1, PT, R100, UR16, PT ;  /* 0x0000001064008c0c */ /* 0x000fe4000bf26270 */
[----:B------:R-:W-:Y:S01]  /*5b80*/  @!P0 IADD3 R100, R3, -0x2, RZ ;  /* 0xfffffffe03648810 */ /* 0x000fe20007ffe0ff */
[----:B------:R-:W-:Y:S01]  /*5b90*/  FADD.FTZ R14, R103, R14 ;  /* 0x0000000e670e7221 */ /* 0x000fe20000010000 */
[----:B------:R-:W-:Y:S01]  /*5ba0*/  @!P0 FSEL R38, R38, RZ, !P6 ;  /* 0x000000ff26268208 */ /* 0x000fe20007000000 */
[----:B------:R-:W-:Y:S01]  /*5bb0*/  FFMA.FTZ R103, R43, R95, R94 ;  /* 0x0000005f2b677223 */ /* 0x000fe2000001005e */
[----:B------:R-:W-:Y:S01]  /*5bc0*/  @!P0 ISETP.GE.AND P6, PT, R100, UR16, PT ;  /* 0x0000001064008c0c */ /* 0x000fe2000bfc6270 */
[----:B------:R-:W4:Y:S01]  /*5bd0*/  LDG.E.128.CONSTANT R92, [R92.64] ;  /* 0x0000000c5c5c7981 */ /* 0x000f22000c1e9d00 */
[----:B------:R-:W-:-:S02]  /*5be0*/  LEA.HI.X.SX32 R101, R118, R101, 0x1, P3 ;  /* 0x0000006576657211 */ /* 0x000fc400018f0eff */
[C---:B------:R-:W-:Y:S01]  /*5bf0*/  LEA R100, P3, R102.reuse, c[0x0][0x188], 0x2 ;  /* 0x0000620066647a11 */ /* 0x040fe200078610ff */
[----:B------:R-:W-:Y:S02]  /*5c00*/  FFMA.FTZ R150, R43, R99, R150 ;  /* 0x000000632b967223 */ /* 0x000fe40000010096 */
[----:B------:R-:W4:Y:S01]  /*5c10*/  LDG.E.128.CONSTANT R96, [R96.64] ;  /* 0x0000000c60607981 */ /* 0x000f22000c1e9d00 */
[----:B------:R-:W-:Y:S01]  /*5c20*/  LEA.HI.X R101, R102, c[0x0][0x18c], R101, 0x2, P3 ;  /* 0x0000630066657a11 */ /* 0x000fe200018f1465 */
[----:B------:R-:W-:-:S05]  /*5c30*/  FADD.FTZ R16, R103, R16 ;  /* 0x0000001067107221 */ /* 0x000fca0000010000 */
[----:B------:R-:W4:Y:S01]  /*5c40*/  LDG.E.128.CONSTANT R100, [R100.64] ;  /* 0x0000000c64647981 */ /* 0x000f22000c1e9d00 */
[----:B------:R-:W-:Y:S01]  /*5c50*/  FMUL.FTZ R25, R41, R25 ;  /* 0x0000001929197220 */ /* 0x000fe20000410000 */
[----:B------:R-:W-:-:S03]  /*5c60*/  @!P0 ISETP.GE.AND P3, PT, R3, UR16, PT ;  /* 0x0000001003008c0c */ /* 0x000fc6000bf66270 */
[----:B------:R-:W-:Y:S01]  /*5c70*/  FFMA.FTZ R25, R40, R24, R25 ;  /* 0x0000001828197223 */ /* 0x000fe20000010019 */
        /* <DEDUP_REMOVED lines=125> */
[----:B---3--:R-:W-:-:S02]  /*6450*/  @!P0 FSEL R88, R88, RZ, !P1 ;  /* 0x000000ff58588208 */ /* 0x008fc40004800000 */
        /* <DEDUP_REMOVED lines=10> */
[----:B----4-:R-:W-:Y:S02]  /*6500*/  @!P0 FSEL R92, R92, RZ, !P5 ;  /* 0x000000ff5c5c8208 */ /* 0x010fe40006800000 */
        /* <DEDUP_REMOVED lines=8> */
[----:B------:R-:W-:Y:S02]  /*6590*/  @!P0 FSEL R101, R101, RZ, !P5 ;  /* 0x000000ff65658208 */ /* 0x000fe40006800000 */
[----:B------:R-:W-:Y:S02]  /*65a0*/  @!P0 FSEL R94, R94, RZ, !P2 ;  /* 0x000000ff5e5e8208 */ /* 0x000fe40005000000 */
[----:B------:R-:W-:Y:S02]  /*65b0*/  @!P0 FSEL R95, R95, RZ, !P1 ;  /* 0x000000ff5f5f8208 */ /* 0x000fe40004800000 */
[----:B------:R-:W-:Y:S02]  /*65c0*/  @!P0 ISETP.GE.AND P6, PT, R24, UR16, PT ;  /* 0x0000001018008c0c */ /* 0x000fe4000bfc6270 */
[----:B------:R-:W-:-:S02]  /*65d0*/  @!P0 ISETP.GE.AND P2, PT, R3, UR16, PT ;  /* 0x0000001003008c0c */ /* 0x000fc4000bf46270 */
[----:B------:R-:W-:Y:S02]  /*65e0*/  @!P0 ISETP.GE.AND P1, PT, R3, UR16, PT ;  /* 0x0000001003008c0c */ /* 0x000fe4000bf26270 */
[----:B------:R-:W-:Y:S01]  /*65f0*/  IADD3 R6, R6, 0x4, RZ ;  /* 0x0000000406067810 */ /* 0x000fe20007ffe0ff */
[C---:B------:R-:W-:Y:S01]  /*6600*/  FMUL.FTZ R29, R41.reuse, R29 ;  /* 0x0000001d291d7220 */ /* 0x040fe20000410000 */
[----:B------:R-:W-:Y:S01]  /*6610*/  @!P0 FSEL R100, R100, RZ, !P4 ;  /* 0x000000ff64648208 */ /* 0x000fe20006000000 */
[C---:B------:R-:W-:Y:S01]  /*6620*/  FMUL.FTZ R33, R41.reuse, R33 ;  /* 0x0000002129217220 */ /* 0x040fe20000410000 */
        /* <DEDUP_REMOVED lines=18> */
[C---:B------:R-:W-:Y:S01]  /*6750*/  FMUL.FTZ R97, R41.reuse, R97 ;  /* 0x0000006129617220 */ /* 0x040fe20000410000 */
[----:B------:R-:W-:Y:S01]  /*6760*/  ISETP.GE.AND P0, PT, R6, UR4, PT ;  /* 0x0000000406007c0c */ /* 0x000fe2000bf06270 */
[----:B------:R-:W-:-:S02]  /*6770*/  FMUL.FTZ R41, R41, R101 ;  /* 0x0000006529297220 */ /* 0x000fc40000410000 */
        /* <DEDUP_REMOVED lines=37> */
[----:B------:R-:W-:Y:S01]  /*69d0*/  IADD3 R4, P1, R4, 0x10, RZ ;  /* 0x0000001004047810 */ /* 0x000fe20007f3e0ff */
        /* <DEDUP_REMOVED lines=18> */
[----:B------:R-:W-:Y:S01]  /*6b00*/  FFMA.FTZ R43, R43, R103, R42 ;  /* 0x000000672b2b7223 */ /* 0x000fe2000001002a */
[----:B------:R-:W-:Y:S01]  /*6b10*/  IADD3 R2, R2, 0x200, RZ ;  /* 0x0000020002027810 */ /* 0x000fe20007ffe0ff */
[----:B------:R-:W-:Y:S01]  /*6b20*/  FADD.FTZ R17, R150, R17 ;  /* 0x0000001196117221 */ /* 0x000fe20000010000 */
[----:B------:R-:W-:Y:S01]  /*6b30*/  IADD3 R3, R3, 0x80, RZ ;  /* 0x0000008003037810 */ /* 0x000fe20007ffe0ff */
        /* <DEDUP_REMOVED lines=22> */
.L_x_21584:
[----:B------:R-:W-:Y:S05]  /*6ca0*/  BSYNC B0 ;  /* 0x0000000000007941 */ /* 0x000fea0003800000 */
.L_x_21583:
[----:B------:R-:W0:Y:S01]  /*6cb0*/  SHFL.BFLY PT, R24, R13, 0x4, 0x1f ;  /* 0x0c801f000d187f89 */ /* 0x000e2200000e0000 */
[----:B------:R-:W-:Y:S01]  /*6cc0*/  LOP3.LUT R36, R0, 0xffffffc0, RZ, 0xc0, !PT ;  /* 0xffffffc000247812 */ /* 0x000fe200078ec0ff */
[----:B------:R-:W-:Y:S01]  /*6cd0*/  BSSY B0, `(.L_x_21586) ;  /* 0x00000de000007945 */ /* 0x000fe20003800000 */
[----:B------:R-:W-:Y:S01]  /*6ce0*/  LOP3.LUT P0, RZ, R158, 0x7, RZ, 0xc0, !PT ;  /* 0x000000079eff7812 */ /* 0x000fe2000780c0ff */
[----:B------:R-:W2:Y:S03]  /*6cf0*/  SHFL.BFLY PT, R2, R7, 0x4, 0x1f ;  /* 0x0c801f0007027f89 */ /* 0x000ea600000e0000 */
[----:B------:R-:W-:Y:S01]  /*6d00*/  ISETP.NE.OR P1, PT, R36, 0x40, P0 ;  /* 0x000000402400780c */ /* 0x000fe20000725670 */
[----:B------:R-:W3:Y:S04]  /*6d10*/  SHFL.BFLY PT, R4, R9, 0x4, 0x1f ;  /* 0x0c801f0009047f89 */ /* 0x000ee800000e0000 */
[----:B------:R-:W4:Y:S04]  /*6d20*/  SHFL.BFLY PT, R3, R8, 0x4, 0x1f ;  /* 0x0c801f0008037f89 */ /* 0x000f2800000e0000 */
        /* <DEDUP_REMOVED lines=130> */
[----:B---3--:R-:W-:Y:S01]  /*7550*/  FADD.FTZ R56, R41, R56 ;  /* 0x0000003829387221 */ /* 0x008fe20000010000 */
[----:B------:R-:W2:Y:S01]  /*7560*/  SHFL.BFLY PT, R17, R14, 0x1, 0x1f ;  /* 0x0c201f000e117f89 */ /* 0x000ea200000e0000 */
[----:B----4-:R-:W-:-:S03]  /*7570*/  FADD.FTZ R5, R9, R8 ;  /* 0x0000000809057221 */ /* 0x010fc60000010000 */
[----:B------:R-:W3:Y:S01]  /*7580*/  SHFL.BFLY PT, R21, R18, 0x1, 0x1f ;  /* 0x0c201f0012157f89 */ /* 0x000ee200000e0000 */
[----:B-1----:R-:W-:-:S03]  /*7590*/  FADD.FTZ R8, R24, R15 ;  /* 0x0000000f18087221 */ /* 0x002fc60000010000 */
[----:B------:R-:W1:Y:S01]  /*75a0*/  SHFL.BFLY PT, R23, R30, 0x1, 0x1f ;  /* 0x0c201f001e177f89 */ /* 0x000e6200000e0000 */
[----:B------:R-:W-:-:S03]  /*75b0*/  FADD.FTZ R11, R16, R11 ;  /* 0x0000000b100b7221 */ /* 0x000fc60000010000 */
[----:B------:R-:W4:Y:S01]  /*75c0*/  SHFL.BFLY PT, R22, R35, 0x1, 0x1f ;  /* 0x0c201f0023167f89 */ /* 0x000f2200000e0000 */
[----:B------:R-:W-:-:S03]  /*75d0*/  FADD.FTZ R16, R32, R25 ;  /* 0x0000001920107221 */ /* 0x000fc60000010000 */
[----:B------:R-:W4:Y:S01]  /*75e0*/  SHFL.BFLY PT, R19, R26, 0x1, 0x1f ;  /* 0x0c201f001a137f89 */ /* 0x000f2200000e0000 */
[----:B------:R-:W-:Y:S01]  /*75f0*/  SHF.R.S32.HI R25, RZ, 0x1f, R0 ;  /* 0x0000001fff197819 */ /* 0x000fe20000011400 */
[----:B0-----:R-:W-:Y:S02]  /*7600*/  FADD.FTZ R12, R28, R13 ;  /* 0x0000000d1c0c7221 */ /* 0x001fe40000010000 */
[----:B------:R-:W0:Y:S01]  /*7610*/  SHFL.BFLY PT, R20, R33, 0x1, 0x1f ;  /* 0x0c201f0021147f89 */ /* 0x000e2200000e0000 */
[----:B------:R-:W-:-:S03]  /*7620*/  LEA.HI R28, R25, R0, RZ, 0x5 ;  /* 0x00000000191c7211 */ /* 0x000fc600078f28ff */
[----:B------:R-:W0:Y:S01]  /*7630*/  SHFL.BFLY PT, R27, R34, 0x1, 0x1f ;  /* 0x0c201f00221b7f89 */ /* 0x000e2200000e0000 */
[----:B------:R-:W-:Y:S01]  /*7640*/  SHF.R.S32.HI R32, RZ, 0x5, R28 ;  /* 0x00000005ff207819 */ /* 0x000fe2000001141c */
[----:B--2---:R-:W-:Y:S02]  /*7650*/  FADD.FTZ R9, R14, R17 ;  /* 0x000000110e097221 */ /* 0x004fe40000010000 */
[----:B------:R-:W2:Y:S01]  /*7660*/  SHFL.BFLY PT, R29, R106, 0x1, 0x1f ;  /* 0x0c201f006a1d7f89 */ /* 0x000ea200000e0000 */
[----:B---3--:R-:W-:Y:S02]  /*7670*/  FADD.FTZ R13, R18, R21 ;  /* 0x00000015120d7221 */ /* 0x008fe40000010000 */
[----:B------:R-:W-:Y:S01]  /*7680*/  IMAD R32, R32, 0x78, RZ ;  /* 0x0000007820207824 */ /* 0x000fe200078e02ff */
        /* <DEDUP_REMOVED lines=25> */
[----:B--2---:R-:W-:Y:S02]  /*7820*/  FADD.FTZ R26, R46, R43 ;  /* 0x0000002b2e1a7221 */ /* 0x004fe40000010000 */
[----:B---3--:R-:W-:Y:S02]  /*7830*/  FADD.FTZ R27, R48, R45 ;  /* 0x0000002d301b7221 */ /* 0x008fe40000010000 */
[----:B-1----:R-:W-:Y:S02]  /*7840*/  FADD.FTZ R28, R50, R47 ;  /* 0x0000002f321c7221 */ /* 0x002fe40000010000 */
[----:B----4-:R-:W-:Y:S02]  /*7850*/  FADD.FTZ R29, R52, R49 ;  /* 0x00000031341d7221 */ /* 0x010fe40000010000 */
[----:B------:R-:W-:Y:S02]  /*7860*/  FADD.FTZ R30, R54, R51 ;  /* 0x00000033361e7221 */ /* 0x000fe40000010000 */
[----:B0-----:R-:W-:Y:S01]  /*7870*/  FADD.FTZ R31, R56, R53 ;  /* 0x00000035381f7221 */ /* 0x001fe20000010000 */
        /* <DEDUP_REMOVED lines=35> */
.L_x_21587:
[----:B------:R-:W-:Y:S05]  /*7ab0*/  BSYNC B0 ;  /* 0x0000000000007941 */ /* 0x000fea0003800000 */
.L_x_21586:
        /* <DEDUP_REMOVED lines=65> */
[----:B------:R-:W-:Y:S02]  /*7ed0*/  FADD.FTZ R29, R29, R60 ;  /* 0x0000003c1d1d7221 */ /* 0x000fe40000010000 */
[----:B------:R-:W-:Y:S02]  /*7ee0*/  FADD.FTZ R30, R30, R61 ;  /* 0x0000003d1e1e7221 */ /* 0x000fe40000010000 */
[----:B------:R-:W-:Y:S02]  /*7ef0*/  FADD.FTZ R31, R31, R62 ;  /* 0x0000003e1f1f7221 */ /* 0x000fe40000010000 */
.L_x_21589:
[----:B------:R-:W-:Y:S05]  /*7f00*/  BSYNC B0 ;  /* 0x0000000000007941 */ /* 0x000fea0003800000 */
.L_x_21588:
        /* <DEDUP_REMOVED lines=38> */
.L_x_21591:
[----:B------:R-:W-:Y:S05]  /*8170*/  BSYNC B0 ;  /* 0x0000000000007941 */ /* 0x000fea0003800000 */
.L_x_21590:
        /* <DEDUP_REMOVED lines=68> */
.L_x_21593:
[----:B------:R-:W-:Y:S05]  /*85c0*/  BSYNC B0 ;  /* 0x0000000000007941 */ /* 0x000fea0003800000 */
.L_x_21592:
        /* <DEDUP_REMOVED lines=12> */
[----:B0-----:R-:W-:Y:S01]  /*8690*/  SHF.R.S32.HI R33, RZ, 0x1f, R158 ;  /* 0x0000001fff217819 */ /* 0x001fe2000001149e */
[----:B------:R-:W-:Y:S02]  /*86a0*/  USHF.R.S32.HI UR8, URZ, 0x1f, UR5 ;  /* 0x0000001f3f087899 */ /* 0x000fe40008011405 */
[----:B------:R-:W-:Y:S01]  /*86b0*/  USHF.R.S32.HI UR9, URZ, 0x1f, UR4 ;  /* 0x0000001f3f097899 */ /* 0x000fe20008011404 */
[----:B------:R-:W-:-:S04]  /*86c0*/  LEA.HI R0, R33, R158, RZ, 0x3 ;  /* 0x0000009e21007211 */ /* 0x000fc800078f18ff */
[----:B------:R-:W-:-:S04]  /*86d0*/  SHF.R.S32.HI R0, RZ, 0x3, R0 ;  /* 0x00000003ff007819 */ /* 0x000fc80000011400 */
[C---:B------:R-:W-:Y:S02]  /*86e0*/  IADD3 R33, R0.reuse, 0x4, RZ ;  /* 0x0000000400217810 */ /* 0x040fe40007ffe0ff */
[C---:B------:R-:W-:Y:S02]  /*86f0*/  IADD3 R39, R0.reuse, 0x14, RZ ;  /* 0x0000001400277810 */ /* 0x040fe40007ffe0ff */
[C---:B------:R-:W-:Y:S02]  /*8700*/  IADD3 R47, R0.reuse, 0x24, RZ ;  /* 0x00000024002f7810 */ /* 0x040fe40007ffe0ff */
[C---:B------:R-:W-:Y:S02]  /*8710*/  IADD3 R55, R0.reuse, 0x34, RZ ;  /* 0x0000003400377810 */ /* 0x040fe40007ffe0ff */
[C---:B------:R-:W-:Y:S02]  /*8720*/  IADD3 R63, R0.reuse, 0x44, RZ ;  /* 0x00000044003f7810 */ /* 0x040fe40007ffe0ff */
[C---:B------:R-:W-:Y:S01]  /*8730*/  IADD3 R71, R0.reuse, 0x54, RZ ;  /* 0x0000005400477810 */ /* 0x040fe20007ffe0ff */
[----:B-1----:R-:W-:Y:S01]  /*8740*/  UIMAD UR6, UR6, 0x78, URZ ;  /* 0x00000078060678a4 */ /* 0x002fe2000f8e023f */
[----:B------:R-:W-:-:S03]  /*8750*/  IADD3 R79, R0, 0x64, RZ ;  /* 0x00000064004f7810 */ /* 0x000fc60007ffe0ff */
        /* <DEDUP_REMOVED lines=11> */
[----:B------:R-:W-:Y:S02]  /*8810*/  LEA.HI.X R33, R36, c[0x0][0x174], R37, 0x2, P0 ;  /* 0x00005d0024217a11 */ /* 0x000fe400000f1425 */
[C---:B------:R-:W-:Y:S02]  /*8820*/  IADD3 R37, R0.reuse, 0xc, RZ ;  /* 0x0000000c00257810 */ /* 0x040fe40007ffe0ff */
[----:B------:R-:W-:Y:S01]  /*8830*/  IADD3 R36, R0, 0x8, RZ ;  /* 0x0000000800247810 */ /* 0x000fe20007ffe0ff */
[----:B------:R-:W-:Y:S01]  /*8840*/  STG.E [R32.64], R2 ;  /* 0x0000000220007986 */ /* 0x000fe2000c10190c */
[----:B------:R-:W-:-:S02]  /*8850*/  IADD3 R45, P2, R38, UR6, RZ ;  /* 0x00000006262d7c10 */ /* 0x000fc4000ff5e0ff */
[----:B------:R-:W-:Y:S01]  /*8860*/  IADD3 R41, P1, R37, UR6, RZ ;  /* 0x0000000625297c10 */ /* 0x000fe2000ff3e0ff */
[----:B------:R-:W-:Y:S01]  /*8870*/  STG.E [R34.64], R3 ;  /* 0x0000000322007986 */ /* 0x000fe2000c10190c */
[----:B------:R-:W-:Y:S02]  /*8880*/  IADD3 R43, P0, R36, UR6, RZ ;  /* 0x00000006242b7c10 */ /* 0x000fe4000ff1e0ff */
[----:B------:R-:W-:Y:S02]  /*8890*/  IADD3 R44, P3, R39, UR6, RZ ;  /* 0x00000006272c7c10 */ /* 0x000fe4000ff7e0ff */
[----:B------:R-:W-:Y:S02]  /*88a0*/  LEA.HI.X.SX32 R46, R38, UR7, 0x1, P2 ;  /* 0x00000007262e7c11 */ /* 0x000fe400090f0eff */
[----:B------:R-:W-:Y:S02]  /*88b0*/  LEA R38, P2, R45, c[0x0][0x170], 0x2 ;  /* 0x00005c002d267a11 */ /* 0x000fe400078410ff */
[----:B------:R-:W-:-:S02]  /*88c0*/  LEA.HI.X.SX32 R48, R37, UR7, 0x1, P1 ;  /* 0x0000000725307c11 */ /* 0x000fc400088f0eff */
[----:B------:R-:W-:Y:S02]  /*88d0*/  LEA.HI.X.SX32 R50, R36, UR7, 0x1, P0 ;  /* 0x0000000724327c11 */ /* 0x000fe400080f0eff */
[----:B------:R-:W-:Y:S02]  /*88e0*/  LEA.HI.X.SX32 R37, R39, UR7, 0x1, P3 ;  /* 0x0000000727257c11 */ /* 0x000fe400098f0eff */
[----:B------:R-:W-:Y:S02]  /*88f0*/  LEA R36, P3, R44, c[0x0][0x170], 0x2 ;  /* 0x00005c002c247a11 */ /* 0x000fe400078610ff */
[----:B------:R-:W-:Y:S02]  /*8900*/  LEA.HI.X R39, R45, c[0x0][0x174], R46, 0x2, P2 ;  /* 0x00005d002d277a11 */ /* 0x000fe400010f142e */
[----:B------:R-:W-:Y:S02]  /*8910*/  IADD3 R46, R0, 0x20, RZ ;  /* 0x00000020002e7810 */ /* 0x000fe40007ffe0ff */
[----:B------:R-:W-:-:S02]  /*8920*/  LEA R40, P1, R41, c[0x0][0x170], 0x2 ;  /* 0x00005c0029287a11 */ /* 0x000fc400078210ff */
[----:B------:R-:W-:Y:S02]  /*8930*/  LEA R42, P0, R43, c[0x0][0x170], 0x2 ;  /* 0x00005c002b2a7a11 */ /* 0x000fe400078010ff */
[----:B------:R-:W-:Y:S02]  /*8940*/  LEA.HI.X R37, R44, c[0x0][0x174], R37, 0x2, P3 ;  /* 0x00005d002c257a11 */ /* 0x000fe400018f1425 */
[C---:B------:R-:W-:Y:S02]  /*8950*/  IADD3 R45, R0.reuse, 0x1c, RZ ;  /* 0x0000001c002d7810 */ /* 0x040fe40007ffe0ff */
[----:B------:R-:W-:Y:S02]  /*8960*/  IADD3 R44, R0, 0x18, RZ ;  /* 0x00000018002c7810 */ /* 0x000fe40007ffe0ff */
[----:B------:R-:W-:Y:S02]  /*8970*/  IADD3 R53, P2, R46, UR6, RZ ;  /* 0x000000062e357c10 */ /* 0x000fe4000ff5e0ff */
[----:B------:R-:W-:-:S02]  /*8980*/  LEA.HI.X R41, R41, c[0x0][0x174], R48, 0x2, P1 ;  /* 0x00005d0029297a11 */ /* 0x000fc400008f1430 */
[----:B------:R-:W-:Y:S02]  /*8990*/  LEA.HI.X R43, R43, c[0x0][0x174], R50, 0x2, P0 ;  /* 0x00005d002b2b7a11 */ /* 0x000fe400000f1432 */
[----:B------:R-:W-:Y:S02]  /*89a0*/  IADD3 R49, P1, R45, UR6, RZ ;  /* 0x000000062d317c10 */ /* 0x000fe4000ff3e0ff */
[----:B------:R-:W-:Y:S01]  /*89b0*/  IADD3 R51, P0, R44, UR6, RZ ;  /* 0x000000062c337c10 */ /* 0x000fe2000ff1e0ff */
[----:B------:R-:W-:Y:S01]  /*89c0*/  STG.E [R42.64], R4 ;  /* 0x000000042a007986 */ /* 0x000fe2000c10190c */
[----:B------:R-:W-:Y:S02]  /*89d0*/  IADD3 R52, P3, R47, UR6, RZ ;  /* 0x000000062f347c10 */ /* 0x000fe4000ff7e0ff */
[----:B------:R-:W-:Y:S01]  /*89e0*/  LEA.HI.X.SX32 R54, R46, UR7, 0x1, P2 ;  /* 0x000000072e367c11 */ /* 0x000fe200090f0eff */
[----:B------:R-:W-:Y:S01]  /*89f0*/  STG.E [R40.64], R5 ;  /* 0x0000000528007986 */ /* 0x000fe2000c10190c */
[----:B------:R-:W-:-:S02]  /*8a00*/  LEA R46, P2, R53, c[0x0][0x170], 0x2 ;  /* 0x00005c00352e7a11 */ /* 0x000fc400078410ff */
[----:B------:R-:W-:Y:S01]  /*8a10*/  LEA.HI.X.SX32 R56, R45, UR7, 0x1, P1 ;  /* 0x000000072d387c11 */ /* 0x000fe200088f0eff */
[----:B------:R-:W-:Y:S01]  /*8a20*/  STG.E [R38.64], R6 ;  /* 0x0000000626007986 */ /* 0x000fe2000c10190c */
[----:B------:R-:W-:Y:S02]  /*8a30*/  LEA.HI.X.SX32 R58, R44, UR7, 0x1, P0 ;  /* 0x000000072c3a7c11 */ /* 0x000fe400080f0eff */
[----:B------:R-:W-:Y:S01]  /*8a40*/  LEA.HI.X.SX32 R45, R47, UR7, 0x1, P3 ;  /* 0x000000072f2d7c11 */ /* 0x000fe200098f0eff */
[----:B------:R-:W-:Y:S01]  /*8a50*/  STG.E [R36.64], R7 ;  /* 0x0000000724007986 */ /* 0x000fe2000c10190c */
[----:B------:R-:W-:Y:S02]  /*8a60*/  LEA R44, P3, R52, c[0x0][0x170], 0x2 ;  /* 0x00005c00342c7a11 */ /* 0x000fe400078610ff */
[----:B------:R-:W-:Y:S02]  /*8a70*/  LEA.HI.X R47, R53, c[0x0][0x174], R54, 0x2, P2 ;  /* 0x00005d00352f7a11 */ /* 0x000fe400010f1436 */
[----:B------:R-:W-:-:S02]  /*8a80*/  IADD3 R54, R0, 0x30, RZ ;  /* 0x0000003000367810 */ /* 0x000fc40007ffe0ff */
[----:B------:R-:W-:Y:S02]  /*8a90*/  LEA R48, P1, R49, c[0x0][0x170], 0x2 ;  /* 0x00005c0031307a11 */ /* 0x000fe400078210ff */
[----:B------:R-:W-:Y:S02]  /*8aa0*/  LEA R50, P0, R51, c[0x0][0x170], 0x2 ;  /* 0x00005c0033327a11 */ /* 0x000fe400078010ff */
[----:B------:R-:W-:Y:S02]  /*8ab0*/  LEA.HI.X R45, R52, c[0x0][0x174], R45, 0x2, P3 ;  /* 0x00005d00342d7a11 */ /* 0x000fe400018f142d */
[C---:B------:R-:W-:Y:S02]  /*8ac0*/  IADD3 R53, R0.reuse, 0x2c, RZ ;  /* 0x0000002c00357810 */ /* 0x040fe40007ffe0ff */
[----:B------:R-:W-:Y:S02]  /*8ad0*/  IADD3 R52, R0, 0x28, RZ ;  /* 0x0000002800347810 */ /* 0x000fe40007ffe0ff */
[----:B------:R-:W-:-:S02]  /*8ae0*/  IADD3 R61, P2, R54, UR6, RZ ;  /* 0x00000006363d7c10 */ /* 0x000fc4000ff5e0ff */
[----:B------:R-:W-:Y:S02]  /*8af0*/  LEA.HI.X R49, R49, c[0x0][0x174], R56, 0x2, P1 ;  /* 0x00005d0031317a11 */ /* 0x000fe400008f1438 */
        /* <DEDUP_REMOVED lines=60> */
[----:B------:R-:W-:Y:S02]  /*8ec0*/  LEA R72, P1, R73, c[0x0][0x170], 0x2 ;  /* 0x00005c0049487a11 */ /* 0x000fe400078210ff */
[----:B------:R-:W-:-:S02]  /*8ed0*/  LEA.HI.X R71, R77, c[0x0][0x174], R78, 0x2, P2 ;  /* 0x00005d004d477a11 */ /* 0x000fc400010f144e */
[C---:B------:R-:W-:Y:S02]  /*8ee0*/  IADD3 R77, R0.reuse, 0x5c, RZ ;  /* 0x0000005c004d7810 */ /* 0x040fe40007ffe0ff */
[----:B------:R-:W-:Y:S02]  /*8ef0*/  IADD3 R78, R0, 0x60, RZ ;  /* 0x00000060004e7810 */ /* 0x000fe40007ffe0ff */
[----:B------:R-:W-:Y:S02]  /*8f00*/  LEA R74, P0, R75, c[0x0][0x170], 0x2 ;  /* 0x00005c004b4a7a11 */ /* 0x000fe400078010ff */
[----:B------:R-:W-:Y:S02]  /*8f10*/  LEA.HI.X R69, R76, c[0x0][0x174], R69, 0x2, P3 ;  /* 0x00005d004c457a11 */ /* 0x000fe400018f1445 */
[----:B------:R-:W-:Y:S02]  /*8f20*/  LEA.HI.X R73, R73, c[0x0][0x174], R80, 0x2, P1 ;  /* 0x00005d0049497a11 */ /* 0x000fe400008f1450 */
[----:B------:R-:W-:-:S02]  /*8f30*/  IADD3 R76, R0, 0x58, RZ ;  /* 0x00000058004c7810 */ /* 0x000fc40007ffe0ff */
[----:B------:R-:W-:Y:S02]  /*8f40*/  IADD3 R83, P3, R79, UR6, RZ ;  /* 0x000000064f537c10 */ /* 0x000fe4000ff7e0ff */
[----:B------:R-:W-:Y:S02]  /*8f50*/  IADD3 R85, P1, R77, UR6, RZ ;  /* 0x000000064d557c10 */ /* 0x000fe4000ff3e0ff */
[----:B------:R-:W-:Y:S02]  /*8f60*/  IADD3 R81, P2, R78, UR6, RZ ;  /* 0x000000064e517c10 */ /* 0x000fe4000ff5e0ff */
[----:B------:R-:W-:Y:S02]  /*8f70*/  LEA.HI.X R75, R75, c[0x0][0x174], R82, 0x2, P0 ;  /* 0x00005d004b4b7a11 */ /* 0x000fe400000f1452 */
[----:B------:R-:W-:Y:S02]  /*8f80*/  IADD3 R87, P0, R76, UR6, RZ ;  /* 0x000000064c577c10 */ /* 0x000fe4000ff1e0ff */
[----:B------:R-:W-:Y:S01]  /*8f90*/  LEA.HI.X.SX32 R84, R79, UR7, 0x1, P3 ;  /* 0x000000074f547c11 */ /* 0x000fe200098f0eff */
[----:B------:R-:W-:Y:S01]  /*8fa0*/  STG.E [R74.64], R20 ;  /* 0x000000144a007986 */ /* 0x000fe2000c10190c */
[----:B------:R-:W-:-:S02]  /*8fb0*/  LEA.HI.X.SX32 R88, R77, UR7, 0x1, P1 ;  /* 0x000000074d587c11 */ /* 0x000fc400088f0eff */
[----:B------:R-:W-:Y:S01]  /*8fc0*/  LEA.HI.X.SX32 R86, R78, UR7, 0x1, P2 ;  /* 0x000000074e567c11 */ /* 0x000fe200090f0eff */
[----:B------:R-:W-:Y:S01]  /*8fd0*/  STG.E [R72.64], R21 ;  /* 0x0000001548007986 */ /* 0x000fe2000c10190c */
[----:B------:R-:W-:Y:S02]  /*8fe0*/  LEA R82, P3, R83, c[0x0][0x170], 0x2 ;  /* 0x00005c0053527a11 */ /* 0x000fe400078610ff */
[----:B------:R-:W-:Y:S01]  /*8ff0*/  LEA R78, P1, R85, c[0x0][0x170], 0x2 ;  /* 0x00005c00554e7a11 */ /* 0x000fe200078210ff */
[----:B------:R-:W-:Y:S01]  /*9000*/  STG.E [R70.64], R22 ;  /* 0x0000001646007986 */ /* 0x000fe2000c10190c */
[----:B------:R-:W-:Y:S02]  /*9010*/  LEA R80, P2, R81, c[0x0][0x170], 0x2 ;  /* 0x00005c0051507a11 */ /* 0x000fe400078410ff */
[----:B------:R-:W-:Y:S01]  /*9020*/  LEA.HI.X.SX32 R90, R76, UR7, 0x1, P0 ;  /* 0x000000074c5a7c11 */ /* 0x000fe200080f0eff */
[----:B------:R-:W-:Y:S01]  /*9030*/  STG.E [R68.64], R23 ;  /* 0x0000001744007986 */ /* 0x000fe2000c10190c */
[----:B------:R-:W-:-:S02]  /*9040*/  LEA R76, P0, R87, c[0x0][0x170], 0x2 ;  /* 0x00005c00574c7a11 */ /* 0x000fc400078010ff */
[----:B------:R-:W-:Y:S02]  /*9050*/  LEA.HI.X R83, R83, c[0x0][0x174], R84, 0x2, P3 ;  /* 0x00005d0053537a11 */ /* 0x000fe400018f1454 */
[----:B------:R-:W-:Y:S02]  /*9060*/  LEA.HI.X R79, R85, c[0x0][0x174], R88, 0x2, P1 ;  /* 0x00005d00554f7a11 */ /* 0x000fe400008f1458 */
[----:B------:R-:W-:Y:S02]  /*9070*/  LEA.HI.X R81, R81, c[0x0][0x174], R86, 0x2, P2 ;  /* 0x00005d0051517a11 */ /* 0x000fe400010f1456 */
[C---:B------:R-:W-:Y:S02]  /*9080*/  IADD3 R84, R0.reuse, 0x68, RZ ;  /* 0x0000006800547810 */ /* 0x040fe40007ffe0ff */
[C---:B------:R-:W-:Y:S02]  /*9090*/  IADD3 R85, R0.reuse, 0x6c, RZ ;  /* 0x0000006c00557810 */ /* 0x040fe40007ffe0ff */
[----:B------:R-:W-:-:S02]  /*90a0*/  IADD3 R86, R0, 0x70, RZ ;  /* 0x0000007000567810 */ /* 0x000fc40007ffe0ff */
[----:B------:R-:W-:Y:S02]  /*90b0*/  LEA.HI.X R77, R87, c[0x0][0x174], R90, 0x2, P0 ;  /* 0x00005d00574d7a11 */ /* 0x000fe400000f145a */
[----:B------:R-:W-:Y:S02]  /*90c0*/  IADD3 R0, R0, 0x74, RZ ;  /* 0x0000007400007810 */ /* 0x000fe40007ffe0ff */
        /* <DEDUP_REMOVED lines=13> */
[----:B------:R-:W-:-:S02]  /*91a0*/  LEA.HI.X.SX32 R0, R0, UR7, 0x1, P3 ;  /* 0x0000000700007c11 */ /* 0x000fc400098f0eff */
        /* <DEDUP_REMOVED lines=11> */
.L_x_21594:
        /* <DEDUP_REMOVED lines=10> */
.L_x_25546:


//--------------------- .text._ZN4vllm25paged_attention_v2_kernelIffLi112ELi32ELi128ELNS_18Fp8KVCacheDataTypeE0ELb0ELi512EEEvPfS2_PT_PKS3_PKT0_S9_ifPKiSB_iPKfiiiSD_SD_iiiii --------------------------
	.section	.text._ZN4vllm25paged_attention_v2_kernelIffLi112ELi32ELi128ELNS_18Fp8KVCacheDataTypeE0ELb0ELi512EEEvPfS2_PT_PKS3_PKT0_S9_ifPKiSB_iPKfiiiSD_SD_iiiii,"ax",@progbits
	.sectioninfo	@"SHI_REGISTERS=166"
	.align	128
        .global         _ZN4vllm25paged_attention_v2_kernelIffLi112ELi32ELi128ELNS_18Fp8KVCacheDataTypeE0ELb0ELi512EEEvPfS2_PT_PKS3_PKT0_S9_ifPKiSB_iPKfiiiSD_SD_iiiii
        .type           _ZN4vllm25paged_attention_v2_kernelIffLi112ELi32ELi128ELNS_18Fp8KVCacheDataTypeE0ELb0ELi512EEEvPfS2_PT_PKS3_PKT0_S9_ifPKiSB_iPKfiiiSD_SD_iiiii,@function
        .size           _ZN4vllm25paged_attention_v2_kernelIffLi112ELi32ELi128ELNS_18Fp8KVCacheDataTypeE0ELb0ELi512EEEvPfS2_PT_PKS3_PKT0_S9_ifPKiSB_iPKfiiiSD_SD_iiiii,(.L_x_25547 - _ZN4vllm25paged_attention_v2_kernelIffLi112ELi32ELi128ELNS_18Fp8KVCacheDataTypeE0ELb0ELi512EEEvPfS2_PT_PKS3_PKT0_S9_ifPKiSB_iPKfiiiSD_SD_iiiii)
        .other          _ZN4vllm25paged_attention_v2_kernelIffLi112ELi32ELi128ELNS_18Fp8KVCacheDataTypeE0ELb0ELi512EEEvPfS2_PT_PKS3_PKT0_S9_ifPKiSB_iPKfiiiSD_SD_iiiii,@"STO_CUDA_ENTRY STV_DEFAULT"
_ZN4vllm25paged_attention_v2_kernelIffLi112ELi32ELi128ELNS_18Fp8KVCacheDataTypeE0ELb0ELi512EEEvPfS2_PT_PKS3_PKT0_S9_ifPKiSB_iPKfiiiSD_SD_iiiii:
.text._ZN4vllm25paged_attention_v2_kernelIffLi112ELi32ELi128ELNS_18Fp8KVCacheDataTypeE0ELb0ELi512EEEvPfS2_PT_PKS3_PKT0_S9_ifPKiSB_iPKfiiiSD_SD_iiiii:
        /* <DEDUP_REMOVED lines=24> */
[----:B-1----:R-:W-:Y:S02]  /*0180*/  IADD3 R4, R0, 0xffffffe, RZ ;  /* 0x0ffffffe00047810 */ /* 0x002fe40007ffe0ff */
[----:B------:R-:W-:Y:S02]  /*0190*/  IADD3 R154, R7, 0x10, RZ ;  /* 0x00000010079a7810 */ /* 0x000fe40007ffe0ff */
        /* <DEDUP_REMOVED lines=41> */
[----:B------:R-:W-:-:S07]  /*0430*/  IMNMX R154, R155, R154, PT ;  /* 0x0000009a9b9a7217 */ /* 0x000fce0003800200 */
[----:B------:R-:W-:Y:S01]  /*0440*/  @!P1 IMAD.IADD R4, R4, 0x1, -R9 ;  /* 0x0000000104049824 */ /* 0x000fe200078e0a09 */
[----:B------:R-:W-:Y:S02]  /*0450*/  @!P1 IADD3 R5, R5, 0x1, RZ ;  /* 0x0000000105059810 */ /* 0x000fe40007ffe0ff */
[----:B------:R-:W-:Y:S02]  /*0460*/  ISETP.NE.AND P1, PT, R11, RZ, PT ;  /* 0x000000ff0b00720c */ /* 0x000fe40003f25270 */
[----:B------:R-:W-:Y:S01]  /*0470*/  ISETP.GE.U32.AND P0, PT, R4, R9, PT ;  /* 0x000000090400720c */ /* 0x000fe20003f06070 */
[----:B------:R-:W-:Y:S01]  /*0480*/  IMAD.IADD R4, R154, 0x1, -R7 ;  /* 0x000000019a047824 */ /* 0x000fe200078e0a07 */
[----:B0-----:R-:W-:-:S04]  /*0490*/  SHF.R.S32.HI R3, RZ, 0x1f, R0 ;  /* 0x0000001fff037819 */ /* 0x001fc80000011400 */
[----:B------:R-:W-:Y:S01]  /*04a0*/  LEA.HI R6, R3, R0, RZ, 0x5 ;  /* 0x0000000003067211 */ /* 0x000fe200078f28ff */
[----:B------:R-:W-:-:S06]  /*04b0*/  IMAD R3, R4, 0x20, R157 ;  /* 0x0000002004037824 */ /* 0x000fcc00078e029d */
[----:B------:R-:W-:Y:S02]  /*04c0*/  @P0 IADD3 R5, R5, 0x1, RZ ;  /* 0x0000000105050810 */ /* 0x000fe40007ffe0ff */
[----:B------:R-:W-:Y:S02]  /*04d0*/  ISETP.GT.AND P0, PT, R0, 0x1b, PT ;  /* 0x0000001b0000780c */ /* 0x000fe40003f04270 */
[----:B------:R-:W-:Y:S01]  /*04e0*/  IMNMX R4, R156, R3, PT ;  /* 0x000000039c047217 */ /* 0x000fe20003800200 */
[----:B------:R-:W-:Y:S01]  /*04f0*/  IMAD.MOV.U32 R2, RZ, RZ, R5 ;  /* 0x000000ffff027224 */ /* 0x000fe200078e0005 */
[----:B------:R-:W-:-:S03]  /*0500*/  LOP3.LUT R5, R6, 0xffffffe0, RZ, 0xc0, !PT ;  /* 0xffffffe006057812 */ /* 0x000fc600078ec0ff */
[----:B------:R-:W-:Y:S01]  /*0510*/  @!P2 IMAD.MOV R2, RZ, RZ, -R2 ;  /* 0x000000ffff02a224 */ /* 0x000fe200078e0a02 */
[----:B------:R-:W-:Y:S01]  /*0520*/  @!P1 LOP3.LUT R2, RZ, R11, RZ, 0x33, !PT ;  /* 0x0000000bff029212 */ /* 0x000fe200078e33ff */
[----:B------:R-:W-:Y:S02]  /*0530*/  IMAD.IADD R152, R0, 0x1, -R5 ;  /* 0x0000000100987824 */ /* 0x000fe400078e0a05 */
[----:B------:R-:W-:Y:S02]  /*0540*/  IMAD.IADD R153, R4, 0x1, -R157 ;  /* 0x0000000104997824 */ /* 0x000fe400078e0a9d */
        /* <DEDUP_REMOVED lines=22> */
.L_x_21599:
        /* <DEDUP_REMOVED lines=11> */
.L_x_21598:
[----:B------:R-:W-:Y:S05]  /*0760*/  BSYNC B1 ;  /* 0x0000000000017941 */ /* 0x000fea0003800000 */
.L_x_21597:
        /* <DEDUP_REMOVED lines=8> */
.L_x_21600:
        /* <DEDUP_REMOVED lines=17> */
.L_x_21596:
[----:B------:R-:W-:Y:S05]  /*0900*/  BSYNC B0 ;  /* 0x0000000000007941 */ /* 0x000fea0003800000 */
.L_x_21595:
[----:B------:R-:W-:Y:S01]  /*0910*/  LEA.HI.SX32 R7, R6, R7, 0x1b ;  /* 0x0000000706077211 */ /* 0x000fe200078fdaff */
[----:B------:R-:W-:Y:S01]  /*0920*/  IMAD R6, R28, c[0x0][0x1a8], RZ ;  /* 0x00006a001c067a24 */ /* 0x000fe200078e02ff */
[----:B------:R-:W-:Y:S01]  /*0930*/  BAR.SYNC.DEFER_BLOCKING 0x0 ;  /* 0x0000000000007b1d */ /* 0x000fe20000010000 */
[----:B------:R-:W-:Y:S01]  /*0940*/  IMAD.MOV.U32 R3, RZ, RZ, -0x800001 ;  /* 0xff7fffffff037424 */ /* 0x000fe200078e00ff */
[----:B------:R-:W-:-:S02]  /*0950*/  ISETP.GE.AND P1, PT, R7, R154, PT ;  /* 0x0000009a0700720c */ /* 0x000fc40003f26270 */
[----:B------:R-:W-:Y:S02]  /*0960*/  SHF.R.S32.HI R4, RZ, 0x1f, R6 ;  /* 0x0000001fff047819 */ /* 0x000fe40000011406 */
        /* <DEDUP_REMOVED lines=40> */
.L_x_21604:
        /* <DEDUP_REMOVED lines=24> */
[----:B------:R-:W2:Y:S01]  /*0d70*/  LDG.E.128.CONSTANT R124, [R160.64+0xc00] ;  /* 0x000c000aa07c7981 */ /* 0x000ea2000c1e9d00 */
[----:B------:R-:W-:-:S02]  /*0d80*/  FFMA.FTZ R133, R116, R120, R133 ;  /* 0x0000007874857223 */ /* 0x000fc40000010085 */
[----:B------:R-:W-:Y:S02]  /*0d90*/  FFMA.FTZ R148, R117, R121, R148 ;  /* 0x0000007975947223 */ /* 0x000fe40000010094 */
[----:B------:R-:W3:Y:S01]  /*0da0*/  LDG.E.128.CONSTANT R120, [R160.64+0xe00] ;  /* 0x000e000aa0787981 */ /* 0x000ee2000c1e9d00 */
[----:B----4-:R-:W-:Y:S02]  /*0db0*/  FFMA.FTZ R151, R108, R128, R133 ;  /* 0x000000806c977223 */ /* 0x010fe40000010085 */
[----:B------:R-:W-:Y:S01]  /*0dc0*/  FFMA.FTZ R148, R109, R129, R148 ;  /* 0x000000816d947223 */ /* 0x000fe20000010094 */
[----:B------:R-:W4:Y:S01]  /*0dd0*/  LDG.E.128.CONSTANT R132, [R160.64+0x1000] ;  /* 0x0010000aa0847981 */ /* 0x000f22000c1e9d00 */
[----:B------:R-:W-:Y:S02]  /*0de0*/  FFMA.FTZ R149, R110, R130, R149 ;  /* 0x000000826e957223 */ /* 0x000fe40000010095 */
[----:B------:R-:W-:Y:S02]  /*0df0*/  FFMA.FTZ R150, R111, R131, R150 ;  /* 0x000000836f967223 */ /* 0x000fe40000010096 */
[----:B-----5:R-:W-:Y:S01]  /*0e00*/  FFMA.FTZ R151, R104, R136, R151 ;  /* 0x0000008868977223 */ /* 0x020fe20000010097 */
        /* <DEDUP_REMOVED lines=9> */
[----:B------:R-:W5:Y:S01]  /*0ea0*/  LDG.E.128.CONSTANT R140, [R160.64+0x1200] ;  /* 0x0012000aa08c7981 */ /* 0x000f62000c1e9d00 */
[----:B------:R-:W-:Y:S02]  /*0eb0*/  FFMA.FTZ R151, R96, R144, R151 ;  /* 0x0000009060977223 */ /* 0x000fe40000010097 */
        /* <DEDUP_REMOVED lines=29> */
[----:B------:R-:W4:Y:S01]  /*1090*/  LDG.E.128.CONSTANT R144, [R160.64+0x2000] ;  /* 0x0020000aa0907981 */ /* 0x000f22000c1e9d00 */
        /* <DEDUP_REMOVED lines=19> */
[----:B-----5:R-:W-:-:S02]  /*11d0*/  FFMA.FTZ R151, R56, R140, R151 ;  /* 0x0000008c38977223 */ /* 0x020fc40000010097 */
[----:B------:R-:W-:Y:S02]  /*11e0*/  FFMA.FTZ R148, R57, R141, R148 ;  /* 0x0000008d39947223 */ /* 0x000fe40000010094 */
[----:B------:R-:W-:Y:S02]  /*11f0*/  FFMA.FTZ R149, R58, R142, R149 ;  /* 0x0000008e3a957223 */ /* 0x000fe40000010095 */
[----:B------:R-:W-:Y:S02]  /*1200*/  FFMA.FTZ R150, R59, R143, R150 ;  /* 0x0000008f3b967223 */ /* 0x000fe40000010096 */
[----:B------:R-:W5:Y:S01]  /*1210*/  LDG.E.128.CONSTANT R140, [R160.64+0x3200] ;  /* 0x0032000aa08c7981 */ /* 0x000f62000c1e9d00 */
[----:B----4-:R-:W-:Y:S02]  /*1220*/  FFMA.FTZ R151, R52, R144, R151 ;  /* 0x0000009034977223 */ /* 0x010fe40000010097 */
        /* <DEDUP_REMOVED lines=19> */
[----:B---3--:R-:W-:Y:S02]  /*1360*/  FFMA.FTZ R163, R36, R120, R151 ;  /* 0x0000007824a37223 */ /* 0x008fe40000010097 */
[----:B------:R-:W-:Y:S02]  /*1370*/  FFMA.FTZ R120, R37, R121, R148 ;  /* 0x0000007925787223 */ /* 0x000fe40000010094 */
[----:B------:R-:W-:Y:S02]  /*1380*/  FFMA.FTZ R121, R38, R122, R149 ;  /* 0x0000007a26797223 */ /* 0x000fe40000010095 */
[----:B------:R-:W3:Y:S01]  /*1390*/  LDG.E.128.CONSTANT R148, [R160.64+0x3600] ;  /* 0x0036000aa0947981 */ /* 0x000ee2000c1e9d00 */
[----:B------:R-:W-:-:S02]  /*13a0*/  FFMA.FTZ R162, R39, R123, R162 ;  /* 0x0000007b27a27223 */ /* 0x000fc400000100a2 */
[----:B--2---:R-:W-:Y:S02]  /*13b0*/  FFMA.FTZ R163, R32, R124, R163 ;  /* 0x0000007c20a37223 */ /* 0x004fe400000100a3 */
[----:B------:R-:W-:Y:S02]  /*13c0*/  FFMA.FTZ R120, R33, R125, R120 ;  /* 0x0000007d21787223 */ /* 0x000fe40000010078 */
[----:B------:R-:W-:Y:S02]  /*13d0*/  FFMA.FTZ R121, R34, R126, R121 ;  /* 0x0000007e22797223 */ /* 0x000fe40000010079 */
[----:B----4-:R-:W-:Y:S02]  /*13e0*/  FFMA.FTZ R163, R28, R128, R163 ;  /* 0x000000801ca37223 */ /* 0x010fe400000100a3 */
[----:B------:R-:W-:Y:S02]  /*13f0*/  FFMA.FTZ R120, R29, R129, R120 ;  /* 0x000000811d787223 */ /* 0x000fe40000010078 */
        /* <DEDUP_REMOVED lines=18> */
[----:B---3--:R-:W-:-:S02]  /*1520*/  FFMA.FTZ R148, R8, R148, R163 ;  /* 0x0000009408947223 */ /* 0x008fc400000100a3 */
        /* <DEDUP_REMOVED lines=8> */
[----:B------:R-:W-:Y:S01]  /*15b0*/  ISETP.GE.AND P0, PT, R120, R156, PT ;  /* 0x0000009c7800720c */ /* 0x000fe20003f06270 */
[----:B------:R-:W-:Y:S02]  /*15c0*/  FFMA.FTZ R148, R148, c[0x0][0x194], RZ ;  /* 0x0000650094947a23 */ /* 0x000fe400000100ff */
[----:B------:R-:W-:-:S03]  /*15d0*/  IMAD.IADD R121, R120, 0x1, -R157 ;  /* 0x0000000178797824 */ /* 0x000fc600078e0a9d */
[----:B------:R-:W-:Y:S02]  /*15e0*/  FSEL R120, R148, RZ, !P0 ;  /* 0x000000ff94787208 */ /* 0x000fe40004000000 */
[----:B------:R-:W-:-:S03]  /*15f0*/  IADD3 R7, R7, 0x4, RZ ;  /* 0x0000000407077810 */ /* 0x000fc60007ffe0ff */
[----:B------:R0:W-:Y:S01]  /*1600*/  STS [R121.X4+0x1e0], R120 ;  /* 0x0001e07879007388 */ /* 0x0001e20000004800 */
[----:B------:R-:W-:Y:S02]  /*1610*/  ISETP.GE.AND P2, PT, R7, R154, PT ;  /* 0x0000009a0700720c */ /* 0x000fe40003f46270 */
[----:B------:R-:W-:-:S11]  /*1620*/  @!P0 FMNMX.FTZ R3, R3, R148, !PT ;  /* 0x0000009403038209 */ /* 0x000fd60007810000 */
[----:B0-----:R-:W-:Y:S05]  /*1630*/  @!P2 BRA `(.L_x_21604) ;  /* 0xfffff5b00000a947 */ /* 0x001fea000383ffff */
[----:B------:R-:W-:Y:S05]  /*1640*/  BRA `(.L_x_21602) ;  /* 0x00000ac000007947 */ /* 0x000fea0003800000 */
.L_x_21603:
[----:B-1234-:R-:W-:Y:S01]  /*1650*/  IADD3 R148, -R156, 0x1, RZ ;  /* 0x000000019c947810 */ /* 0x01efe20007ffe1ff */
[----:B------:R-:W-:Y:S02]  /*1660*/  IMAD.MOV.U32 R3, RZ, RZ, -0x800001 ;  /* 0xff7fffffff037424 */ /* 0x000fe400078e00ff */
.L_x_21605:
[----:B------:R-:W-:-:S04]  /*1670*/  IADD3 R121, P0, R6, R7, RZ ;  /* 0x0000000706797210 */ /* 0x000fc80007f1e0ff */
[----:B------:R-:W-:Y:S02]  /*1680*/  LEA.HI.X.SX32 R122, R7, R4, 0x1, P0 ;  /* 0x00000004077a7211 */ /* 0x000fe400000f0eff */
        /* <DEDUP_REMOVED lines=21> */
[----:B0--3--:R-:W-:Y:S02]  /*17e0*/  FFMA.FTZ R128, R117, R125, R128 ;  /* 0x0000007d75807223 */ /* 0x009fe40000010080 */
[----:B------:R-:W-:Y:S02]  /*17f0*/  FFMA.FTZ R129, R116, R124, R137 ;  /* 0x0000007c74817223 */ /* 0x000fe40000010089 */
[----:B------:R-:W-:Y:S02]  /*1800*/  FFMA.FTZ R125, R118, R126, R139 ;  /* 0x0000007e767d7223 */ /* 0x000fe4000001008b */
[----:B------:R-:W2:Y:S01]  /*1810*/  LDG.E.128.CONSTANT R136, [R150.64+0x800] ;  /* 0x0008000a96887981 */ /* 0x000ea2000c1e9d00 */
[----:B------:R-:W-:-:S04]  /*1820*/  FMUL.FTZ R130, R115, R131 ;  /* 0x0000008373827220 */ /* 0x000fc80000410000 */
[----:B------:R-:W-:Y:S02]  /*1830*/  FFMA.FTZ R130, R119, R127, R130 ;  /* 0x0000007f77827223 */ /* 0x000fe40000010082 */
[----:B----4-:R-:W-:Y:S02]  /*1840*/  FFMA.FTZ R129, R108, R120, R129 ;  /* 0x000000786c817223 */ /* 0x010fe40000010081 */
[----:B------:R-:W-:Y:S02]  /*1850*/  FFMA.FTZ R128, R109, R121, R128 ;  /* 0x000000796d807223 */ /* 0x000fe40000010080 */
[----:B------:R-:W-:Y:S02]  /*1860*/  FFMA.FTZ R125, R110, R122, R125 ;  /* 0x0000007a6e7d7223 */ /* 0x000fe4000001007d */
[----:B------:R-:W-:Y:S02]  /*1870*/  FFMA.FTZ R160, R111, R123, R130 ;  /* 0x0000007b6fa07223 */ /* 0x000fe40000010082 */
[----:B------:R-:W3:Y:S01]  /*1880*/  LDG.E.128.CONSTANT R120, [R150.64+0xe00] ;  /* 0x000e000a96787981 */ /* 0x000ee2000c1e9d00 */
[----:B-----5:R-:W-:-:S02]  /*1890*/  FFMA.FTZ R161, R104, R132, R129 ;  /* 0x0000008468a17223 */ /* 0x020fc40000010081 */
[----:B------:R-:W-:Y:S02]  /*18a0*/  FFMA.FTZ R132, R105, R133, R128 ;  /* 0x0000008569847223 */ /* 0x000fe40000010080 */
[----:B------:R-:W4:Y:S01]  /*18b0*/  LDG.E.128.CONSTANT R128, [R150.64+0x1000] ;  /* 0x0010000a96807981 */ /* 0x000f22000c1e9d00 */
[----:B------:R-:W-:-:S03]  /*18c0*/  FFMA.FTZ R133, R106, R134, R125 ;  /* 0x000000866a857223 */ /* 0x000fc6000001007d */
[----:B------:R-:W5:Y:S01]  /*18d0*/  LDG.E.128.CONSTANT R124, [R150.64+0x1200] ;  /* 0x0012000a967c7981 */ /* 0x000f62000c1e9d00 */
[----:B------:R-:W-:Y:S02]  /*18e0*/  FFMA.FTZ R160, R107, R135, R160 ;  /* 0x000000876ba07223 */ /* 0x000fe400000100a0 */
[----:B--2---:R-:W-:Y:S02]  /*18f0*/  FFMA.FTZ R161, R100, R136, R161 ;  /* 0x0000008864a17223 */ /* 0x004fe400000100a1 */
        /* <DEDUP_REMOVED lines=10> */
[----:B---3--:R-:W-:Y:S01]  /*19a0*/  FFMA.FTZ R161, R88, R120, R161 ;  /* 0x0000007858a17223 */ /* 0x008fe200000100a1 */
[----:B------:R-:W2:Y:S01]  /*19b0*/  LDG.E.128.CONSTANT R140, [R150.64+0x1c00] ;  /* 0x001c000a968c7981 */ /* 0x000ea2000c1e9d00 */
[----:B------:R-:W-:Y:S02]  /*19c0*/  FFMA.FTZ R120, R89, R121, R132 ;  /* 0x0000007959787223 */ /* 0x000fe40000010084 */
[----:B------:R-:W-:Y:S02]  /*19d0*/  FFMA.FTZ R160, R95, R147, R160 ;  /* 0x000000935fa07223 */ /* 0x000fe400000100a0 */
[----:B------:R-:W-:Y:S01]  /*19e0*/  FFMA.FTZ R137, R90, R122, R133 ;  /* 0x0000007a5a897223 */ /* 0x000fe20000010085 */
[----:B------:R-:W3:Y:S01]  /*19f0*/  LDG.E.128.CONSTANT R144, [R150.64+0x1800] ;  /* 0x0018000a96907981 */ /* 0x000ee2000c1e9d00 */
[----:B----4-:R-:W-:-:S03]  /*1a00*/  FFMA.FTZ R161, R84, R128, R161 ;  /* 0x0000008054a17223 */ /* 0x010fc600000100a1 */
[----:B------:R-:W4:Y:S01]  /*1a10*/  LDG.E.128.CONSTANT R132, [R150.64+0x1400] ;  /* 0x0014000a96847981 */ /* 0x000f22000c1e9d00 */
        /* <DEDUP_REMOVED lines=8> */
[----:B------:R-:W-:-:S03]  /*1aa0*/  FFMA.FTZ R125, R82, R126, R137 ;  /* 0x0000007e527d7223 */ /* 0x000fc60000010089 */
[----:B------:R-:W5:Y:S01]  /*1ab0*/  LDG.E.128.CONSTANT R136, [R150.64+0x1e00] ;  /* 0x001e000a96887981 */ /* 0x000f62000c1e9d00 */
[----:B------:R-:W-:Y:S02]  /*1ac0*/  FFMA.FTZ R160, R83, R127, R160 ;  /* 0x0000007f53a07223 */ /* 0x000fe400000100a0 */
[----:B----4-:R-:W-:Y:S02]  /*1ad0*/  FFMA.FTZ R124, R77, R133, R124 ;  /* 0x000000854d7c7223 */ /* 0x010fe4000001007c */
[----:B------:R-:W-:Y:S02]  /*1ae0*/  FFMA.FTZ R161, R76, R132, R161 ;  /* 0x000000844ca17223 */ /* 0x000fe400000100a1 */
[----:B------:R-:W-:Y:S02]  /*1af0*/  FFMA.FTZ R125, R78, R134, R125 ;  /* 0x000000864e7d7223 */ /* 0x000fe4000001007d */
[----:B--2---:R-:W-:Y:S02]  /*1b00*/  FFMA.FTZ R124, R73, R121, R124 ;  /* 0x00000079497c7223 */ /* 0x004fe4000001007c */
[----:B------:R-:W-:-:S02]  /*1b10*/  FFMA.FTZ R161, R72, R120, R161 ;  /* 0x0000007848a17223 */ /* 0x000fc400000100a1 */
[----:B------:R-:W-:Y:S02]  /*1b20*/  FFMA.FTZ R125, R74, R122, R125 ;  /* 0x0000007a4a7d7223 */ /* 0x000fe4000001007d */
[----:B---3--:R-:W-:Y:S02]  /*1b30*/  FFMA.FTZ R124, R69, R145, R124 ;  /* 0x00000091457c7223 */ /* 0x008fe4000001007c */
[----:B------:R-:W-:Y:S02]  /*1b40*/  FFMA.FTZ R160, R79, R135, R160 ;  /* 0x000000874fa07223 */ /* 0x000fe400000100a0 */
[----:B------:R-:W-:Y:S01]  /*1b50*/  FFMA.FTZ R161, R68, R144, R161 ;  /* 0x0000009044a17223 */ /* 0x000fe200000100a1 */
[----:B------:R-:W2:Y:S01]  /*1b60*/  LDG.E.128.CONSTANT R132, [R150.64+0x2a00] ;  /* 0x002a000a96847981 */ /* 0x000ea2000c1e9d00 */
[----:B------:R-:W-:Y:S02]  /*1b70*/  FFMA.FTZ R125, R70, R146, R125 ;  /* 0x00000092467d7223 */ /* 0x000fe4000001007d */
[----:B-----5:R-:W-:-:S02]  /*1b80*/  FFMA.FTZ R124, R65, R129, R124 ;  /* 0x00000081417c7223 */ /* 0x020fc4000001007c */
[----:B------:R-:W-:Y:S02]  /*1b90*/  FFMA.FTZ R160, R75, R123, R160 ;  /* 0x0000007b4ba07223 */ /* 0x000fe400000100a0 */
        /* <DEDUP_REMOVED lines=13> */
[----:B------:R-:W2:Y:S01]  /*1c70*/  LDG.E.128.CONSTANT R128, [R150.64+0x2600] ;  /* 0x0026000a96807981 */ /* 0x000ea2000c1e9d00 */
[----:B------:R-:W-:-:S03]  /*1c80*/  FFMA.FTZ R160, R63, R143, R160 ;  /* 0x0000008f3fa07223 */ /* 0x000fc600000100a0 */
[----:B------:R-:W2:Y:S01]  /*1c90*/  LDG.E.128.CONSTANT R140, [R150.64+0x2800] ;  /* 0x0028000a968c7981 */ /* 0x000ea2000c1e9d00 */
[----:B------:R-:W-:Y:S02]  /*1ca0*/  FFMA.FTZ R160, R59, R139, R160 ;  /* 0x0000008b3ba07223 */ /* 0x000fe400000100a0 */
[----:B---3--:R-:W-:Y:S02]  /*1cb0*/  FFMA.FTZ R161, R52, R120, R161 ;  /* 0x0000007834a17223 */ /* 0x008fe400000100a1 */
[----:B------:R-:W-:Y:S02]  /*1cc0*/  FFMA.FTZ R136, R53, R121, R136 ;  /* 0x0000007935887223 */ /* 0x000fe40000010088 */
[----:B------:R-:W-:Y:S02]  /*1cd0*/  FFMA.FTZ R137, R54, R122, R137 ;  /* 0x0000007a36897223 */ /* 0x000fe40000010089 */
[----:B------:R-:W-:Y:S02]  /*1ce0*/  FFMA.FTZ R160, R55, R123, R160 ;  /* 0x0000007b37a07223 */ /* 0x000fe400000100a0 */
[----:B----4-:R-:W-:Y:S01]  /*1cf0*/  FFMA.FTZ R161, R48, R124, R161 ;  /* 0x0000007c30a17223 */ /* 0x010fe200000100a1 */
[----:B------:R-:W3:Y:S01]  /*1d00*/  LDG.E.128.CONSTANT R120, [R150.64+0x2c00] ;  /* 0x002c000a96787981 */ /* 0x000ee2000c1e9d00 */
[----:B------:R-:W-:-:S02]  /*1d10*/  FFMA.FTZ R136, R49, R125, R136 ;  /* 0x0000007d31887223 */ /* 0x000fc40000010088 */
[----:B------:R-:W-:Y:S02]  /*1d20*/  FFMA.FTZ R137, R50, R126, R137 ;  /* 0x0000007e32897223 */ /* 0x000fe40000010089 */
[----:B-----5:R-:W-:Y:S02]  /*1d30*/  FFMA.FTZ R161, R44, R144, R161 ;  /* 0x000000902ca17223 */ /* 0x020fe400000100a1 */
[----:B------:R-:W-:Y:S02]  /*1d40*/  FFMA.FTZ R160, R51, R127, R160 ;  /* 0x0000007f33a07223 */ /* 0x000fe400000100a0 */
[----:B------:R-:W-:Y:S01]  /*1d50*/  FFMA.FTZ R136, R45, R145, R136 ;  /* 0x000000912d887223 */ /* 0x000fe20000010088 */
[----:B------:R-:W4:Y:S01]  /*1d60*/  LDG.E.128.CONSTANT R124, [R150.64+0x2e00] ;  /* 0x002e000a967c7981 */ /* 0x000f22000c1e9d00 */
[----:B------:R-:W-:Y:S02]  /*1d70*/  FFMA.FTZ R137, R46, R146, R137 ;  /* 0x000000922e897223 */ /* 0x000fe40000010089 */
[----:B------:R-:W-:-:S02]  /*1d80*/  FFMA.FTZ R160, R47, R147, R160 ;  /* 0x000000932fa07223 */ /* 0x000fc400000100a0 */
[----:B--2---:R-:W-:Y:S01]  /*1d90*/  FFMA.FTZ R161, R40, R128, R161 ;  /* 0x0000008028a17223 */ /* 0x004fe200000100a1 */
[----:B------:R-:W2:Y:S01]  /*1da0*/  LDG.E.128.CONSTANT R144, [R150.64+0x3600] ;  /* 0x0036000a96907981 */ /* 0x000ea2000c1e9d00 */
[----:B------:R-:W-:Y:S02]  /*1db0*/  FFMA.FTZ R136, R41, R129, R136 ;  /* 0x0000008129887223 */ /* 0x000fe40000010088 */
[----:B------:R-:W-:Y:S02]  /*1dc0*/  FFMA.FTZ R137, R42, R130, R137 ;  /* 0x000000822a897223 */ /* 0x000fe40000010089 */
[----:B------:R-:W-:Y:S02]  /*1dd0*/  FFMA.FTZ R139, R36, R140, R161 ;  /* 0x0000008c248b7223 */ /* 0x000fe400000100a1 */
[----:B------:R-:W-:Y:S02]  /*1de0*/  FFMA.FTZ R162, R43, R131, R160 ;  /* 0x000000832ba27223 */ /* 0x000fe400000100a0 */
[----:B------:R-:W5:Y:S01]  /*1df0*/  LDG.E.128.CONSTANT R128, [R150.64+0x3000] ;  /* 0x0030000a96807981 */ /* 0x000f62000c1e9d00 */
[----:B------:R-:W-:-:S02]  /*1e00*/  FFMA.FTZ R160, R37, R141, R136 ;  /* 0x0000008d25a07223 */ /* 0x000fc40000010088 */
[----:B------:R-:W-:Y:S02]  /*1e10*/  FFMA.FTZ R161, R38, R142, R137 ;  /* 0x0000008e26a17223 */ /* 0x000fe40000010089 */
[----:B------:R-:W-:Y:S02]  /*1e20*/  FFMA.FTZ R163, R32, R132, R139 ;  /* 0x0000008420a37223 */ /* 0x000fe4000001008b */
[----:B------:R-:W2:Y:S01]  /*1e30*/  LDG.E.128.CONSTANT R136, [R150.64+0x3200] ;  /* 0x0032000a96887981 */ /* 0x000ea2000c1e9d00 */
[----:B------:R-:W-:-:S03]  /*1e40*/  FFMA.FTZ R162, R39, R143, R162 ;  /* 0x0000008f27a27223 */ /* 0x000fc600000100a2 */
[----:B------:R-:W2:Y:S01]  /*1e50*/  LDG.E.128.CONSTANT R140, [R150.64+0x3400] ;  /* 0x0034000a968c7981 */ /* 0x000ea2000c1e9d00 */
[----:B------:R-:W-:Y:S02]  /*1e60*/  FFMA.FTZ R160, R33, R133, R160 ;  /* 0x0000008521a07223 */ /* 0x000fe400000100a0 */
[----:B------:R-:W-:Y:S02]  /*1e70*/  FFMA.FTZ R161, R34, R134, R161 ;  /* 0x0000008622a17223 */ /* 0x000fe400000100a1 */
[----:B------:R-:W-:Y:S02]  /*1e80*/  FFMA.FTZ R162, R35, R135, R162 ;  /* 0x0000008723a27223 */ /* 0x000fe400000100a2 */
[----:B---3--:R-:W-:Y:S02]  /*1e90*/  FFMA.FTZ R163, R28, R120, R163 ;  /* 0x000000781ca37223 */ /* 0x008fe400000100a3 */
[----:B------:R-:W-:Y:S02]  /*1ea0*/  FFMA.FTZ R160, R29, R121, R160 ;  /* 0x000000791da07223 */ /* 0x000fe400000100a0 */
[----:B------:R-:W-:-:S02]  /*1eb0*/  FFMA.FTZ R161, R30, R122, R161 ;  /* 0x0000007a1ea17223 */ /* 0x000fc400000100a1 */
[----:B------:R-:W-:Y:S02]  /*1ec0*/  FFMA.FTZ R162, R31, R123, R162 ;  /* 0x0000007b1fa27223 */ /* 0x000fe400000100a2 */
[----:B----4-:R-:W-:Y:S02]  /*1ed0*/  FFMA.FTZ R163, R24, R124, R163 ;  /* 0x0000007c18a37223 */ /* 0x010fe400000100a3 */
[----:B------:R-:W-:Y:S02]  /*1ee0*/  FFMA.FTZ R160, R25, R125, R160 ;  /* 0x0000007d19a07223 */ /* 0x000fe400000100a0 */
[----:B------:R-:W-:Y:S02]  /*1ef0*/  FFMA.FTZ R161, R26, R126, R161 ;  /* 0x0000007e1aa17223 */ /* 0x000fe400000100a1 */
[----:B------:R-:W-:Y:S02]  /*1f00*/  FFMA.FTZ R162, R27, R127, R162 ;  /* 0x0000007f1ba27223 */ /* 0x000fe400000100a2 */
[----:B------:R-:W-:-:S02]  /*1f10*/  IMAD R123, R7, 0x20, R152 ;  /* 0x00000020077b7824 */ /* 0x000fc400078e0298 */
[----:B-----5:R-:W-:Y:S02]  /*1f20*/  FFMA.FTZ R163, R20, R128, R163 ;  /* 0x0000008014a37223 */ /* 0x020fe400000100a3 */
[----:B------:R-:W-:Y:S02]  /*1f30*/  FFMA.FTZ R160, R21, R129, R160 ;  /* 0x0000008115a07223 */ /* 0x000fe400000100a0 */
[----:B------:R-:W-:Y:S02]  /*1f40*/  FFMA.FTZ R161, R22, R130, R161 ;  /* 0x0000008216a17223 */ /* 0x000fe400000100a1 */
[----:B--2---:R-:W-:Y:S02]  /*1f50*/  FFMA.FTZ R163, R16, R136, R163 ;  /* 0x0000008810a37223 */ /* 0x004fe400000100a3 */
[----:B------:R-:W-:Y:S02]  /*1f60*/  FFMA.FTZ R160, R17, R137, R160 ;  /* 0x0000008911a07223 */ /* 0x000fe400000100a0 */
[----:B------:R-:W-:-:S02]  /*1f70*/  FFMA.FTZ R162, R23, R131, R162 ;  /* 0x0000008317a27223 */ /* 0x000fc400000100a2 */
[----:B------:R-:W-:Y:S02]  /*1f80*/  FFMA.FTZ R161, R18, R138, R161 ;  /* 0x0000008a12a17223 */ /* 0x000fe400000100a1 */
[----:B------:R-:W-:Y:S02]  /*1f90*/  FFMA.FTZ R163, R12, R140, R163 ;  /* 0x0000008c0ca37223 */ /* 0x000fe400000100a3 */
[----:B------:R-:W-:Y:S02]  /*1fa0*/  FFMA.FTZ R160, R13, R141, R160 ;  /* 0x0000008d0da07223 */ /* 0x000fe400000100a0 */
[----:B------:R-:W-:Y:S02]  /*1fb0*/  IMAD.IADD R121, R148, 0x1, R123 ;  /* 0x0000000194797824 */ /* 0x000fe400078e027b */
[----:B------:R-:W-:Y:S02]  /*1fc0*/  FFMA.FTZ R162, R19, R139, R162 ;  /* 0x0000008b13a27223 */ /* 0x000fe400000100a2 */
[----:B------:R-:W-:-:S02]  /*1fd0*/  FFMA.FTZ R161, R14, R142, R161 ;  /* 0x0000008e0ea17223 */ /* 0x000fc400000100a1 */
[----:B------:R-:W-:Y:S02]  /*1fe0*/  FFMA.FTZ R144, R8, R144, R163 ;  /* 0x0000009008907223 */ /* 0x000fe400000100a3 */
[----:B------:R-:W-:Y:S01]  /*1ff0*/  FFMA.FTZ R145, R9, R145, R160 ;  /* 0x0000009109917223 */ /* 0x000fe200000100a0 */
[----:B------:R-:W0:Y:S01]  /*2000*/  I2F R121, R121 ;  /* 0x0000007900797306 */ /* 0x000e220000201400 */
[----:B------:R-:W-:Y:S02]  /*2010*/  FFMA.FTZ R162, R15, R143, R162 ;  /* 0x0000008f0fa27223 */ /* 0x000fe400000100a2 */
[----:B------:R-:W-:Y:S02]  /*2020*/  FFMA.FTZ R146, R10, R146, R161 ;  /* 0x000000920a927223 */ /* 0x000fe400000100a1 */
[----:B------:R-:W-:Y:S02]  /*2030*/  FADD.FTZ R145, R144, R145 ;  /* 0x0000009190917221 */ /* 0x000fe40000010000 */
[----:B------:R-:W-:-:S02]  /*2040*/  FFMA.FTZ R147, R11, R147, R162 ;  /* 0x000000930b937223 */ /* 0x000fc400000100a2 */
[----:B------:R-:W-:-:S04]  /*2050*/  FADD.FTZ R146, R146, R145 ;  /* 0x0000009192927221 */ /* 0x000fc80000010000 */
[----:B------:R-:W-:-:S04]  /*2060*/  FADD.FTZ R120, R147, R146 ;  /* 0x0000009293787221 */ /* 0x000fc80000010000 */
[----:B------:R-:W-:Y:S01]  /*2070*/  FMUL.FTZ R120, R120, c[0x0][0x194] ;  /* 0x0000650078787a20 */ /* 0x000fe20000410000 */
[----:B------:R-:W-:-:S03]  /*2080*/  ISETP.GE.AND P0, PT, R123, R156, PT ;  /* 0x0000009c7b00720c */ /* 0x000fc60003f06270 */
[----:B0-----:R-:W-:Y:S02]  /*2090*/  FFMA.FTZ R122, R121, R149, R120 ;  /* 0x00000095797a7223 */ /* 0x001fe40000010078 */
[----:B------:R-:W-:-:S03]  /*20a0*/  IMAD.IADD R123, R123, 0x1, -R157 ;  /* 0x000000017b7b7824 */ /* 0x000fc600078e0a9d */
[----:B------:R-:W-:Y:S02]  /*20b0*/  FSEL R120, R122, RZ, !P0 ;  /* 0x000000ff7a787208 */ /* 0x000fe40004000000 */
[----:B------:R-:W-:-:S03]  /*20c0*/  IADD3 R7, R7, 0x4, RZ ;  /* 0x0000000407077810 */ /* 0x000fc60007ffe0ff */
[----:B------:R0:W-:Y:S01]  /*20d0*/  STS [R123.X4+0x1e0], R120 ;  /* 0x0001e0787b007388 */ /* 0x0001e20000004800 */
[----:B------:R-:W-:Y:S02]  /*20e0*/  ISETP.GE.AND P2, PT, R7, R154, PT ;  /* 0x0000009a0700720c */ /* 0x000fe40003f46270 */
[----:B------:R-:W-:-:S11]  /*20f0*/  @!P0 FMNMX.FTZ R3, R3, R122, !PT ;  /* 0x0000007a03038209 */ /* 0x000fd60007810000 */
[----:B0-----:R-:W-:Y:S05]  /*2100*/  @!P2 BRA `(.L_x_21605) ;  /* 0xfffff5600000a947 */ /* 0x001fea000383ffff */
.L_x_21602:
[----:B------:R-:W-:Y:S05]  /*2110*/  BSYNC B0 ;  /* 0x0000000000007941 */ /* 0x000fea0003800000 */
.L_x_21601:
        /* <DEDUP_REMOVED lines=12> */
[----:B------:R-:W-:-:S03]  /*21e0*/  @!P0 SHF.R.S32.HI R7, RZ, 0x1f, R0 ;  /* 0x0000001fff078819 */ /* 0x000fc60000011400 */
[----:B------:R-:W0:Y:S01]  /*21f0*/  SHFL.BFLY PT, R12, R9, 0x1, 0x1f ;  /* 0x0c201f00090c7f89 */ /* 0x000e2200000e0000 */
[----:B------:R-:W-:-:S04]  /*2200*/  @!P0 LEA.HI R7, R7, R0, RZ, 0x5 ;  /* 0x0000000007078211 */ /* 0x000fc800078f28ff */
[----:B------:R-:W-:Y:S02]  /*2210*/  @!P0 SHF.R.S32.HI R7, RZ, 0x5, R7 ;  /* 0x00000005ff078819 */ /* 0x000fe40000011407 */
        /* <DEDUP_REMOVED lines=32> */
.L_x_21610:
        /* <DEDUP_REMOVED lines=11> */
.L_x_21609:
[----:B------:R-:W-:Y:S05]  /*24d0*/  BSYNC B1 ;  /* 0x0000000000017941 */ /* 0x000fea0003800000 */
.L_x_21608:
        /* <DEDUP_REMOVED lines=10> */
.L_x_21613:
        /* <DEDUP_REMOVED lines=100> */
.L_x_21612:
[----:B------:R-:W-:Y:S05]  /*2bc0*/  BSYNC B1 ;  /* 0x0000000000017941 */ /* 0x000fea0003800000 */
.L_x_21611:
        /* <DEDUP_REMOVED lines=55> */
.L_x_21615:
[----:B------:R-:W-:Y:S05]  /*2f40*/  BSYNC B1 ;  /* 0x0000000000017941 */ /* 0x000fea0003800000 */
.L_x_21614:
        /* <DEDUP_REMOVED lines=26> */
.L_x_21607:
[----:B------:R-:W-:Y:S05]  /*30f0*/  BSYNC B0 ;  /* 0x0000000000007941 */ /* 0x000fea0003800000 */
.L_x_21606:
        /* <DEDUP_REMOVED lines=45> */
.L_x_21620:
        /* <DEDUP_REMOVED lines=8> */
.L_x_21619:
[----:B------:R-:W-:Y:S05]  /*3450*/  BSYNC B1 ;  /* 0x0000000000017941 */ /* 0x000fea0003800000 */
.L_x_21618:
        /* <DEDUP_REMOVED lines=10> */
.L_x_21623:
        /* <DEDUP_REMOVED lines=52> */
.L_x_21622:
[----:B------:R-:W-:Y:S05]  /*3840*/  BSYNC B1 ;  /* 0x0000000000017941 */ /* 0x000fea0003800000 */
.L_x_21621:
        /* <DEDUP_REMOVED lines=31> */
.L_x_21625:
[----:B------:R-:W-:Y:S05]  /*3a40*/  BSYNC B1 ;  /* 0x0000000000017941 */ /* 0x000fea0003800000 */
.L_x_21624:
        /* <DEDUP_REMOVED lines=14> */
.L_x_21617:
[----:B------:R-:W-:Y:S05]  /*3b30*/  BSYNC B0 ;  /* 0x0000000000007941 */ /* 0x000fea0003800000 */
.L_x_21616:
        /* <DEDUP_REMOVED lines=32> */
.L_x_21627:
[----:B------:R-:W-:Y:S05]  /*3d40*/  BSYNC B0 ;  /* 0x0000000000007941 */ /* 0x000fea0003800000 */
.L_x_21626:
        /* <DEDUP_REMOVED lines=13> */
[----:B------:R-:W-:-:S02]  /*3e20*/  IMAD.MOV.U32 R7, RZ, RZ, RZ ;  /* 0x000000ffff077224 */ /* 0x000fc400078e00ff */
[----:B------:R-:W-:Y:S01]  /*3e30*/  IMAD.MOV.U32 R5, RZ, RZ, RZ ;  /* 0x000000ffff057224 */ /* 0x000fe200078e00ff */
[----:B------:R-:W-:Y:S05]  /*3e40*/  @P1 BRA `(.L_x_21629) ;  /* 0x0000288000001947 */ /* 0x000fea0003800000 */
[----:B------:R-:W0:Y:S01]  /*3e50*/  S2R R24, SR_CTAID.Z ;  /* 0x0000000000187919 */ /* 0x000e220000002700 */
[----:B------:R-:W-:Y:S01]  /*3e60*/  SHF.R.S32.HI R3, RZ, 0x1f, R152 ;  /* 0x0000001fff037819 */ /* 0x000fe20000011498 */
[----:B------:R-:W-:Y:S01]  /*3e70*/  IMAD R144, R2, c[0x0][0x1c0], RZ ;  /* 0x0000700002907a24 */ /* 0x000fe200078e02ff */
[----:B------:R-:W-:Y:S01]  /*3e80*/  SHF.R.S32.HI R25, RZ, 0x1f, R0 ;  /* 0x0000001fff197819 */ /* 0x000fe20000011400 */
[----:B------:R-:W-:Y:S01]  /*3e90*/  IMAD.MOV.U32 R114, RZ, RZ, c[0x0][0x1bc] ;  /* 0x00006f00ff727624 */ /* 0x000fe200078e00ff */
[----:B------:R-:W-:Y:S01]  /*3ea0*/  LEA.HI R3, R3, R152, RZ, 0x3 ;  /* 0x0000009803037211 */ /* 0x000fe200078f18ff */
[----:B------:R-:W-:Y:S01]  /*3eb0*/  IMAD.MOV.U32 R113, RZ, RZ, RZ ;  /* 0x000000ffff717224 */ /* 0x000fe200078e00ff */
[----:B------:R-:W-:Y:S02]  /*3ec0*/  LEA.HI R26, R25, R0, RZ, 0x5 ;  /* 0x00000000191a7211 */ /* 0x000fe400078f28ff */
[----:B------:R-:W-:-:S02]  /*3ed0*/  LOP3.LUT R25, R3, 0xfffffff8, RZ, 0xc0, !PT ;  /* 0xfffffff803197812 */ /* 0x000fc400078ec0ff */
[----:B------:R-:W-:Y:S01]  /*3ee0*/  SHF.R.S32.HI R29, RZ, 0x5, R26 ;  /* 0x00000005ff1d7819 */ /* 0x000fe2000001141a */
[----:B------:R-:W-:Y:S01]  /*3ef0*/  IMAD.SHL.U32 R26, R3, 0x4, RZ ;  /* 0x00000004031a7824 */ /* 0x000fe200078e00ff */
[----:B------:R-:W-:Y:S01]  /*3f00*/  LOP3.LUT R116, RZ, R155, RZ, 0x33, !PT ;  /* 0x0000009bff747212 */ /* 0x000fe200078e33ff */
[----:B------:R-:W-:Y:S01]  /*3f10*/  IMAD.IADD R25, R152, 0x1, -R25 ;  /* 0x0000000198197824 */ /* 0x000fe200078e0a19 */
[----:B------:R-:W-:Y:S02]  /*3f20*/  SHF.R.S32.HI R114, RZ, 0x1f, R114 ;  /* 0x0000001fff727819 */ /* 0x000fe40000011472 */
[----:B------:R-:W-:Y:S02]  /*3f30*/  LOP3.LUT R27, R26, 0xffffffe0, RZ, 0xc0, !PT ;  /* 0xffffffe01a1b7812 */ /* 0x000fe400078ec0ff */
[----:B------:R-:W-:Y:S01]  /*3f40*/  SHF.R.S32.HI R145, RZ, 0x1f, R144 ;  /* 0x0000001fff917819 */ /* 0x000fe20000011490 */
[----:B0-----:R-:W-:Y:S02]  /*3f50*/  IMAD R3, R24, 0x10, R29 ;  /* 0x0000001018037824 */ /* 0x001fe400078e021d */
[----:B------:R-:W-:-:S02]  /*3f60*/  IMAD.SHL.U32 R24, R25, 0x4, RZ ;  /* 0x0000000419187824 */ /* 0x000fc400078e00ff */
[C---:B------:R-:W-:Y:S01]  /*3f70*/  IMAD R25, R29.reuse, 0x8, R25 ;  /* 0x000000081d197824 */ /* 0x040fe200078e0219 */
[----:B------:R-:W-:Y:S01]  /*3f80*/  IADD3 R115, P0, R6, R3, RZ ;  /* 0x0000000306737210 */ /* 0x000fe20007f1e0ff */
[----:B------:R-:W-:Y:S02]  /*3f90*/  IMAD R26, R29, 0x20, R24 ;  /* 0x000000201d1a7824 */ /* 0x000fe400078e0218 */
[----:B------:R-:W-:Y:S01]  /*3fa0*/  IMAD.IADD R6, R24, 0x1, R27 ;  /* 0x0000000118067824 */ /* 0x000fe200078e021b */
[----:B------:R-:W-:Y:S02]  /*3fb0*/  LEA.HI.X.SX32 R24, R3, R4, 0x1, P0 ;  /* 0x0000000403187211 */ /* 0x000fe400000f0eff */
[C---:B------:R-:W-:Y:S02]  /*3fc0*/  LEA R4, P0, R115.reuse, c[0x0][0x198], 0x2 ;  /* 0x0000660073047a11 */ /* 0x040fe400078010ff */
[----:B------:R-:W-:Y:S02]  /*3fd0*/  IADD3 R157, R26, 0x3, R157 ;  /* 0x000000031a9d7810 */ /* 0x000fe40007ffe09d */
[----:B------:R-:W-:-:S02]  /*3fe0*/  LEA.HI.X R115, R115, c[0x0][0x19c], R24, 0x2, P0 ;  /* 0x0000670073737a11 */ /* 0x000fc400000f1418 */
        /* <DEDUP_REMOVED lines=27> */
.L_x_21630:
        /* <DEDUP_REMOVED lines=11> */
[----:B------:R-:W-:Y:S02]  /*4250*/  LEA.HI.X R27, R27, c[0x0][0x18c], R28, 0x2, P1 ;  /* 0x000063001b1b7a11 */ /* 0x000fe400008f141c */
[----:B------:R-:W-:-:S03]  /*4260*/  IADD3 R24, P0, R142, R146, RZ ;  /* 0x000000928e187210 */ /* 0x000fc60007f1e0ff */
[----:B------:R0:W2:Y:S01]  /*4270*/  LDG.E.128.CONSTANT R40, [R26.64] ;  /* 0x0000000a1a287981 */ /* 0x0000a2000c1e9d00 */
[----:B------:R-:W-:Y:S02]  /*4280*/  LEA R36, P1, R24, c[0x0][0x188], 0x2 ;  /* 0x0000620018247a11 */ /* 0x000fe400078210ff */
[----:B------:R-:W-:Y:S01]  /*4290*/  LEA.HI.X.SX32 R25, R142, R143, 0x1, P0 ;  /* 0x0000008f8e197211 */ /* 0x000fe200000f0eff */
[----:B------:R0:W3:Y:S03]  /*42a0*/  LDG.E.128.CONSTANT R44, [R26.64+0x200] ;  /* 0x0002000a1a2c7981 */ /* 0x0000e6000c1e9d00 */
[----:B------:R-:W-:-:S06]  /*42b0*/  LEA.HI.X R37, R24, c[0x0][0x18c], R25, 0x2, P1 ;  /* 0x0000630018257a11 */ /* 0x000fcc00008f1419 */
[----:B------:R-:W4:Y:S01]  /*42c0*/  LDG.E.128.CONSTANT R36, [R36.64] ;  /* 0x0000000a24247981 */ /* 0x000f22000c1e9d00 */
[----:B------:R-:W-:-:S04]  /*42d0*/  IADD3 R24, P0, R141, R146, RZ ;  /* 0x000000928d187210 */ /* 0x000fc80007f1e0ff */
[----:B------:R-:W-:Y:S02]  /*42e0*/  LEA R32, P1, R24, c[0x0][0x188], 0x2 ;  /* 0x0000620018207a11 */ /* 0x000fe400078210ff */
[----:B------:R-:W-:-:S04]  /*42f0*/  LEA.HI.X.SX32 R25, R141, R143, 0x1, P0 ;  /* 0x0000008f8d197211 */ /* 0x000fc800000f0eff */
[----:B------:R-:W-:Y:S02]  /*4300*/  LEA.HI.X R33, R24, c[0x0][0x18c], R25, 0x2, P1 ;  /* 0x0000630018217a11 */ /* 0x000fe400008f1419 */
[----:B------:R-:W-:-:S04]  /*4310*/  IADD3 R24, P0, R140, R146, RZ ;  /* 0x000000928c187210 */ /* 0x000fc80007f1e0ff */
[----:B-1----:R-:W4:Y:S01]  /*4320*/  LDG.E.128.CONSTANT R32, [R32.64] ;  /* 0x0000000a20207981 */ /* 0x002f22000c1e9d00 */
        /* <DEDUP_REMOVED lines=11> */
[----:B0-----:R-:W-:-:S04]  /*43e0*/  LEA.HI.X.SX32 R26, R138, R143, 0x1, P0 ;  /* 0x0000008f8a1a7211 */ /* 0x001fc800000f0eff */
        /* <DEDUP_REMOVED lines=23> */
[----:B------:R-:W-:Y:S01]  /*4560*/  LEA R76, P1, R29, c[0x0][0x188], 0x2 ;  /* 0x000062001d4c7a11 */ /* 0x000fe200078210ff */
[----:B------:R-:W-:Y:S01]  /*4570*/  IMAD.IADD R28, R116, 0x1, R3 ;  /* 0x00000001741c7824 */ /* 0x000fe200078e0203 */
[----:B------:R-:W-:-:S04]  /*4580*/  LEA.HI.X.SX32 R30, R133, R143, 0x1, P0 ;  /* 0x0000008f851e7211 */ /* 0x000fc800000f0eff */
[----:B------:R-:W-:Y:S02]  /*4590*/  LEA.HI.X R77, R29, c[0x0][0x18c], R30, 0x2, P1 ;  /* 0x000063001d4d7a11 */ /* 0x000fe400008f141e */
[----:B------:R-:W-:Y:S02]  /*45a0*/  ISETP.NE.AND P0, PT, R28, -0x2, PT ;  /* 0xfffffffe1c00780c */ /* 0x000fe40003f05270 */
[----:B------:R-:W-:Y:S02]  /*45b0*/  IADD3 R28, P1, R132, R146, RZ ;  /* 0x00000092841c7210 */ /* 0x000fe40007f3e0ff */
[----:B------:R-:W4:Y:S02]  /*45c0*/  LDG.E.128.CONSTANT R76, [R76.64] ;  /* 0x0000000a4c4c7981 */ /* 0x000f24000c1e9d00 */
[----:B------:R-:W-:Y:S02]  /*45d0*/  LEA R72, P2, R28, c[0x0][0x188], 0x2 ;  /* 0x000062001c487a11 */ /* 0x000fe400078410ff */
[----:B------:R-:W-:-:S04]  /*45e0*/  LEA.HI.X.SX32 R51, R132, R143, 0x1, P1 ;  /* 0x0000008f84337211 */ /* 0x000fc800008f0eff */
[----:B------:R-:W-:Y:S02]  /*45f0*/  LEA.HI.X R73, R28, c[0x0][0x18c], R51, 0x2, P2 ;  /* 0x000063001c497a11 */ /* 0x000fe400010f1433 */
[C---:B------:R-:W-:Y:S02]  /*4600*/  @!P0 IADD3 R31, R157.reuse, -0x2, RZ ;  /* 0xfffffffe9d1f8810 */ /* 0x040fe40007ffe0ff */
[C---:B------:R-:W-:Y:S02]  /*4610*/  @!P0 IADD3 R49, R157.reuse, -0x1, RZ ;  /* 0xffffffff9d318810 */ /* 0x040fe40007ffe0ff */
[----:B------:R-:W4:Y:S01]  /*4620*/  LDG.E.128.CONSTANT R72, [R72.64] ;  /* 0x0000000a48487981 */ /* 0x000f22000c1e9d00 */
[----:B------:R-:W-:Y:S02]  /*4630*/  @!P0 IADD3 R29, R157, -0x3, RZ ;  /* 0xfffffffd9d1d8810 */ /* 0x000fe40007ffe0ff */
[-C--:B------:R-:W-:Y:S02]  /*4640*/  @!P0 ISETP.GE.AND P6, PT, R31, R156.reuse, PT ;  /* 0x0000009c1f00820c */ /* 0x080fe40003fc6270 */
[----:B------:R-:W-:-:S02]  /*4650*/  @!P0 ISETP.GE.AND P3, PT, R49, R156, PT ;  /* 0x0000009c3100820c */ /* 0x000fc40003f66270 */
[-C--:B------:R-:W-:Y:S02]  /*4660*/  @!P0 ISETP.GE.AND P5, PT, R29, R156.reuse, PT ;  /* 0x0000009c1d00820c */ /* 0x080fe40003fa6270 */
[-C--:B------:R-:W-:Y:S02]  /*4670*/  @!P0 ISETP.GE.AND P4, PT, R31, R156.reuse, PT ;  /* 0x0000009c1f00820c */ /* 0x080fe40003f86270 */
[-C--:B------:R-:W-:Y:S02]  /*4680*/  @!P0 ISETP.GE.AND P1, PT, R29, R156.reuse, PT ;  /* 0x0000009c1d00820c */ /* 0x080fe40003f26270 */
[----:B------:R-:W-:Y:S02]  /*4690*/  @!P0 ISETP.GE.AND P2, PT, R49, R156, PT ;  /* 0x0000009c3100820c */ /* 0x000fe40003f46270 */
[C---:B------:R-:W-:Y:S02]  /*46a0*/  @!P0 IADD3 R51, R157.reuse, -0x1, RZ ;  /* 0xffffffff9d338810 */ /* 0x040fe40007ffe0ff */
[----:B------:R-:W-:-:S02]  /*46b0*/  @!P0 IADD3 R53, R157, -0x3, RZ ;  /* 0xfffffffd9d358810 */ /* 0x000fc40007ffe0ff */
[----:B------:R-:W-:Y:S02]  /*46c0*/  @!P0 IADD3 R147, R157, -0x1, RZ ;  /* 0xffffffff9d938810 */ /* 0x000fe40007ffe0ff */
[----:B--2---:R-:W-:Y:S02]  /*46d0*/  @!P0 FSEL R41, R41, RZ, !P6 ;  /* 0x000000ff29298208 */ /* 0x004fe40007000000 */
[----:B------:R-:W-:Y:S02]  /*46e0*/  @!P0 ISETP.GE.AND P6, PT, R157, R156, PT ;  /* 0x0000009c9d00820c */ /* 0x000fe40003fc6270 */
[----:B------:R-:W-:Y:S02]  /*46f0*/  @!P0 FSEL R42, R42, RZ, !P3 ;  /* 0x000000ff2a2a8208 */ /* 0x000fe40005800000 */
[----:B------:R-:W-:Y:S02]  /*4700*/  IADD3 R28, P3, R131, R146, RZ ;  /* 0x00000092831c7210 */ /* 0x000fe40007f7e0ff */
[----:B------:R-:W-:-:S02]  /*4710*/  @!P0 FSEL R40, R40, RZ, !P5 ;  /* 0x000000ff28288208 */ /* 0x000fc40006800000 */
[-C--:B------:R-:W-:Y:S02]  /*4720*/  @!P0 ISETP.GE.AND P5, PT, R29, R156.reuse, PT ;  /* 0x0000009c1d00820c */ /* 0x080fe40003fa6270 */
[----:B------:R-:W-:Y:S02]  /*4730*/  @!P0 FSEL R43, R43, RZ, !P6 ;  /* 0x000000ff2b2b8208 */ /* 0x000fe40007000000 */
[----:B------:R-:W-:Y:S02]  /*4740*/  LEA R68, P6, R28, c[0x0][0x188], 0x2 ;  /* 0x000062001c447a11 */ /* 0x000fe400078c10ff */
[----:B------:R-:W-:Y:S02]  /*4750*/  LEA.HI.X.SX32 R29, R131, R143, 0x1, P3 ;  /* 0x0000008f831d7211 */ /* 0x000fe400018f0eff */
[----:B---3--:R-:W-:Y:S02]  /*4760*/  @!P0 FSEL R45, R45, RZ, !P4 ;  /* 0x000000ff2d2d8208 */ /* 0x008fe40006000000 */
[----:B------:R-:W-:-:S02]  /*4770*/  @!P0 ISETP.GE.AND P4, PT, R157, R156, PT ;  /* 0x0000009c9d00820c */ /* 0x000fc40003f86270 */
[----:B------:R-:W-:Y:S02]  /*4780*/  LEA.HI.X R69, R28, c[0x0][0x18c], R29, 0x2, P6 ;  /* 0x000063001c457a11 */ /* 0x000fe400030f141d */
[----:B------:R-:W-:Y:S02]  /*4790*/  @!P0 IADD3 R29, R157, -0x2, RZ ;  /* 0xfffffffe9d1d8810 */ /* 0x000fe40007ffe0ff */
[----:B------:R-:W-:Y:S02]  /*47a0*/  @!P0 FSEL R47, R47, RZ, !P4 ;  /* 0x000000ff2f2f8208 */ /* 0x000fe40006000000 */
[----:B------:R-:W-:Y:S01]  /*47b0*/  IADD3 R28, P4, R130, R146, RZ ;  /* 0x00000092821c7210 */ /* 0x000fe20007f9e0ff */
[----:B------:R-:W2:Y:S01]  /*47c0*/  LDG.E.128.CONSTANT R68, [R68.64] ;  /* 0x0000000a44447981 */ /* 0x000ea2000c1e9d00 */
[----:B------:R-:W-:Y:S02]  /*47d0*/  @!P0 FSEL R46, R46, RZ, !P2 ;  /* 0x000000ff2e2e8208 */ /* 0x000fe40005000000 */
[----:B------:R-:W-:-:S02]  /*47e0*/  @!P0 FSEL R44, R44, RZ, !P1 ;  /* 0x000000ff2c2c8208 */ /* 0x000fc40004800000 */
[-C--:B------:R-:W-:Y:S02]  /*47f0*/  @!P0 ISETP.GE.AND P3, PT, R31, R156.reuse, PT ;  /* 0x0000009c1f00820c */ /* 0x080fe40003f66270 */
[-C--:B------:R-:W-:Y:S02]  /*4800*/  @!P0 ISETP.GE.AND P2, PT, R29, R156.reuse, PT ;  /* 0x0000009c1d00820c */ /* 0x080fe40003f46270 */
[----:B----4-:R-:W-:Y:S02]  /*4810*/  @!P0 FSEL R36, R36, RZ, !P5 ;  /* 0x000000ff24248208 */ /* 0x010fe40006800000 */
[----:B------:R-:W-:Y:S02]  /*4820*/  @!P0 ISETP.GE.AND P1, PT, R49, R156, PT ;  /* 0x0000009c3100820c */ /* 0x000fe40003f26270 */
[----:B------:R-:W-:Y:S02]  /*4830*/  @!P0 IADD3 R31, R157, -0x3, RZ ;  /* 0xfffffffd9d1f8810 */ /* 0x000fe40007ffe0ff */
[----:B------:R-:W-:-:S02]  /*4840*/  LEA R64, P5, R28, c[0x0][0x188], 0x2 ;  /* 0x000062001c407a11 */ /* 0x000fc400078a10ff */
[----:B------:R-:W-:Y:S02]  /*4850*/  LEA.HI.X.SX32 R29, R130, R143, 0x1, P4 ;  /* 0x0000008f821d7211 */ /* 0x000fe400020f0eff */
[-C--:B------:R-:W-:Y:S02]  /*4860*/  @!P0 ISETP.GE.AND P6, PT, R31, R156.reuse, PT ;  /* 0x0000009c1f00820c */ /* 0x080fe40003fc6270 */
[----:B------:R-:W-:Y:S02]  /*4870*/  LEA.HI.X R65, R28, c[0x0][0x18c], R29, 0x2, P5 ;  /* 0x000063001c417a11 */ /* 0x000fe400028f141d */
[----:B------:R-:W-:Y:S02]  /*4880*/  @!P0 FSEL R38, R38, RZ, !P1 ;  /* 0x000000ff26268208 */ /* 0x000fe40004800000 */
[C---:B------:R-:W-:Y:S02]  /*4890*/  @!P0 IADD3 R31, R157.reuse, -0x1, RZ ;  /* 0xffffffff9d1f8810 */ /* 0x040fe40007ffe0ff */
[C---:B------:R-:W-:Y:S01]  /*48a0*/  @!P0 ISETP.GE.AND P1, PT, R157.reuse, R156, PT ;  /* 0x0000009c9d00820c */ /* 0x040fe20003f26270 */
[----:B------:R-:W3:Y:S01]  /*48b0*/  LDG.E.128.CONSTANT R64, [R64.64] ;  /* 0x0000000a40407981 */ /* 0x000ee2000c1e9d00 */
[----:B------:R-:W-:-:S02]  /*48c0*/  @!P0 IADD3 R29, R157, -0x2, RZ ;  /* 0xfffffffe9d1d8810 */ /* 0x000fc40007ffe0ff */
[----:B------:R-:W-:Y:S02]  /*48d0*/  @!P0 FSEL R39, R39, RZ, !P1 ;  /* 0x000000ff27278208 */ /* 0x000fe40004800000 */
[-C--:B------:R-:W-:Y:S02]  /*48e0*/  @!P0 ISETP.GE.AND P4, PT, R31, R156.reuse, PT ;  /* 0x0000009c1f00820c */ /* 0x080fe40003f86270 */
[----:B------:R-:W-:Y:S02]  /*48f0*/  @!P0 ISETP.GE.AND P1, PT, R29, R156, PT ;  /* 0x0000009c1d00820c */ /* 0x000fe40003f26270 */
[----:B------:R-:W0:Y:S01]  /*4900*/  LDS.128 R28, [R2] ;  /* 0x00000000021c7984 */ /* 0x000e220000000c00 */
[----:B------:R-:W-:Y:S02]  /*4910*/  @!P0 IADD3 R49, R157, -0x3, RZ ;  /* 0xfffffffd9d318810 */ /* 0x000fe40007ffe0ff */
[----:B------:R-:W-:Y:S02]  /*4920*/  IADD3 R48, P5, R129, R146, RZ ;  /* 0x0000009281307210 */ /* 0x000fe40007fbe0ff */
[----:B------:R-:W-:-:S02]  /*4930*/  @!P0 FSEL R37, R37, RZ, !P3 ;  /* 0x000000ff25258208 */ /* 0x000fc40005800000 */
[----:B------:R-:W-:Y:S02]  /*4940*/  @!P0 ISETP.GE.AND P3, PT, R49, R156, PT ;  /* 0x0000009c3100820c */ /* 0x000fe40003f66270 */
[----:B------:R-:W-:Y:S02]  /*4950*/  @!P0 FSEL R32, R32, RZ, !P6 ;  /* 0x000000ff20208208 */ /* 0x000fe40007000000 */
[----:B------:R-:W-:Y:S02]  /*4960*/  LEA R60, P6, R48, c[0x0][0x188], 0x2 ;  /* 0x00006200303c7a11 */ /* 0x000fe400078c10ff */
[----:B------:R-:W-:Y:S02]  /*4970*/  LEA.HI.X.SX32 R49, R129, R143, 0x1, P5 ;  /* 0x0000008f81317211 */ /* 0x000fe400028f0eff */
[----:B------:R-:W-:Y:S02]  /*4980*/  @!P0 FSEL R34, R34, RZ, !P4 ;  /* 0x000000ff22228208 */ /* 0x000fe40006000000 */
[----:B------:R-:W-:-:S02]  /*4990*/  LEA.HI.X R61, R48, c[0x0][0x18c], R49, 0x2, P6 ;  /* 0x00006300303d7a11 */ /* 0x000fc400030f1431 */
[----:B------:R-:W-:Y:S02]  /*49a0*/  @!P0 ISETP.GE.AND P6, PT, R157, R156, PT ;  /* 0x0000009c9d00820c */ /* 0x000fe40003fc6270 */
[----:B------:R-:W-:Y:S02]  /*49b0*/  IADD3 R48, P4, R128, R146, RZ ;  /* 0x0000009280307210 */ /* 0x000fe40007f9e0ff */
[----:B------:R-:W-:Y:S01]  /*49c0*/  @!P0 ISETP.GE.AND P5, PT, R51, R156, PT ;  /* 0x0000009c3300820c */ /* 0x000fe20003fa6270 */
[----:B------:R-:W4:Y:S01]  /*49d0*/  LDG.E.128.CONSTANT R60, [R60.64] ;  /* 0x0000000a3c3c7981 */ /* 0x000f22000c1e9d00 */
[----:B------:R-:W-:Y:S02]  /*49e0*/  @!P0 FSEL R35, R35, RZ, !P6 ;  /* 0x000000ff23238208 */ /* 0x000fe40007000000 */
[----:B------:R-:W-:Y:S02]  /*49f0*/  LEA R56, P6, R48, c[0x0][0x188], 0x2 ;  /* 0x0000620030387a11 */ /* 0x000fe400078c10ff */
[----:B------:R-:W-:-:S02]  /*4a00*/  LEA.HI.X.SX32 R49, R128, R143, 0x1, P4 ;  /* 0x0000008f80317211 */ /* 0x000fc400020f0eff */
[----:B------:R-:W-:Y:S02]  /*4a10*/  @!P0 FSEL R98, R98, RZ, !P5 ;  /* 0x000000ff62628208 */ /* 0x000fe40006800000 */
[----:B------:R-:W-:Y:S02]  /*4a20*/  LEA.HI.X R57, R48, c[0x0][0x18c], R49, 0x2, P6 ;  /* 0x0000630030397a11 */ /* 0x000fe400030f1431 */
[----:B------:R-:W-:Y:S02]  /*4a30*/  @!P0 ISETP.GE.AND P5, PT, R157, R156, PT ;  /* 0x0000009c9d00820c */ /* 0x000fe40003fa6270 */
[----:B------:R-:W-:Y:S02]  /*4a40*/  IADD3 R48, P6, R127, R146, RZ ;  /* 0x000000927f307210 */ /* 0x000fe40007fde0ff */
[----:B------:R-:W-:Y:S01]  /*4a50*/  @!P0 FSEL R33, R33, RZ, !P2 ;  /* 0x000000ff21218208 */ /* 0x000fe20005000000 */
[----:B0-----:R-:W-:Y:S01]  /*4a60*/  FMUL.FTZ R41, R29, R41 ;  /* 0x000000291d297220 */ /* 0x001fe20000410000 */
[----:B------:R-:W-:Y:S01]  /*4a70*/  @!P0 ISETP.GE.AND P2, PT, R53, R156, PT ;  /* 0x0000009c3500820c */ /* 0x000fe20003f46270 */
[----:B------:R-:W-:Y:S01]  /*4a80*/  FMUL.FTZ R45, R29, R45 ;  /* 0x0000002d1d2d7220 */ /* 0x000fe20000410000 */
[----:B------:R-:W-:-:S02]  /*4a90*/  @!P0 IADD3 R51, R157, -0x2, RZ ;  /* 0xfffffffe9d338810 */ /* 0x000fc40007ffe0ff */
[----:B------:R-:W-:Y:S01]  /*4aa0*/  @!P0 FSEL R97, R97, RZ, !P1 ;  /* 0x000000ff61618208 */ /* 0x000fe20004800000 */
[----:B------:R-:W-:Y:S01]  /*4ab0*/  FMUL.FTZ R37, R29, R37 ;  /* 0x000000251d257220 */ /* 0x000fe20000410000 */
[----:B------:R-:W-:Y:S01]  /*4ac0*/  @!P0 IADD3 R53, R157, -0x1, RZ ;  /* 0xffffffff9d358810 */ /* 0x000fe20007ffe0ff */
[----:B------:R-:W3:Y:S01]  /*4ad0*/  LDG.E.128.CONSTANT R56, [R56.64] ;  /* 0x0000000a38387981 */ /* 0x000ee2000c1e9d00 */
[----:B------:R-:W-:Y:S02]  /*4ae0*/  @!P0 FSEL R99, R99, RZ, !P5 ;  /* 0x000000ff63638208 */ /* 0x000fe40006800000 */
[----:B------:R-:W-:Y:S02]  /*4af0*/  LEA R52, P5, R48, c[0x0][0x188], 0x2 ;  /* 0x0000620030347a11 */ /* 0x000fe400078a10ff */
[----:B------:R-:W-:Y:S02]  /*4b00*/  LEA.HI.X.SX32 R49, R127, R143, 0x1, P6 ;  /* 0x0000008f7f317211 */ /* 0x000fe400030f0eff */
[----:B------:R-:W-:-:S02]  /*4b10*/  @!P0 FSEL R96, R96, RZ, !P3 ;  /* 0x000000ff60608208 */ /* 0x000fc40005800000 */
[-C--:B------:R-:W-:Y:S02]  /*4b20*/  @!P0 ISETP.GE.AND P3, PT, R51, R156.reuse, PT ;  /* 0x0000009c3300820c */ /* 0x080fe40003f66270 */
[CC--:B------:R-:W-:Y:S02]  /*4b30*/  @!P0 ISETP.GE.AND P4, PT, R53.reuse, R156.reuse, PT ;  /* 0x0000009c3500820c */ /* 0x0c0fe40003f86270 */
[----:B------:R-:W-:Y:S02]  /*4b40*/  @!P0 ISETP.GE.AND P6, PT, R53, R156, PT ;  /* 0x0000009c3500820c */ /* 0x000fe40003fc6270 */
[----:B------:R-:W-:Y:S02]  /*4b50*/  @!P0 IADD3 R51, R157, -0x3, RZ ;  /* 0xfffffffd9d338810 */ /* 0x000fe40007ffe0ff */
[----:B------:R-:W-:Y:S02]  /*4b60*/  LEA.HI.X R53, R48, c[0x0][0x18c], R49, 0x2, P5 ;  /* 0x0000630030357a11 */ /* 0x000fe400028f1431 */
[----:B------:R-:W-:Y:S01]  /*4b70*/  IADD3 R49, P5, R126, R146, RZ ;  /* 0x000000927e317210 */ /* 0x000fe20007fbe0ff */
[----:B------:R-:W-:Y:S01]  /*4b80*/  FFMA.FTZ R41, R28, R40, R41 ;  /* 0x000000281c297223 */ /* 0x000fe20000010029 */
[----:B------:R-:W-:-:S02]  /*4b90*/  @!P0 ISETP.GE.AND P1, PT, R51, R156, PT ;  /* 0x0000009c3300820c */ /* 0x000fc40003f26270 */
[----:B------:R-:W-:Y:S01]  /*4ba0*/  @!P0 FSEL R102, R102, RZ, !P4 ;  /* 0x000000ff66668208 */ /* 0x000fe20006000000 */
[----:B------:R-:W-:Y:S01]  /*4bb0*/  FFMA.FTZ R45, R28, R44, R45 ;  /* 0x0000002c1c2d7223 */ /* 0x000fe2000001002d */
[----:B------:R-:W-:Y:S02]  /*4bc0*/  @!P0 IADD3 R51, R157, -0x2, RZ ;  /* 0xfffffffe9d338810 */ /* 0x000fe40007ffe0ff */
[----:B------:R-:W-:Y:S01]  /*4bd0*/  @!P0 FSEL R100, R100, RZ, !P2 ;  /* 0x000000ff64648208 */ /* 0x000fe20005000000 */
[----:B------:R-:W-:Y:S01]  /*4be0*/  FFMA.FTZ R37, R28, R36, R37 ;  /* 0x000000241c257223 */ /* 0x000fe20000010025 */
[----:B------:R-:W-:Y:S01]  /*4bf0*/  LEA R48, P4, R49, c[0x0][0x188], 0x2 ;  /* 0x0000620031307a11 */ /* 0x000fe200078810ff */
[----:B------:R-:W4:Y:S01]  /*4c00*/  LDG.E.128.CONSTANT R52, [R52.64] ;  /* 0x0000000a34347981 */ /* 0x000f22000c1e9d00 */
[----:B------:R-:W-:Y:S02]  /*4c10*/  LEA.HI.X.SX32 R40, R126, R143, 0x1, P5 ;  /* 0x0000008f7e287211 */ /* 0x000fe400028f0eff */
[----:B------:R-:W-:-:S02]  /*4c20*/  @!P0 ISETP.GE.AND P2, PT, R51, R156, PT ;  /* 0x0000009c3300820c */ /* 0x000fc40003f46270 */
[----:B------:R-:W-:Y:S02]  /*4c30*/  LEA.HI.X R49, R49, c[0x0][0x18c], R40, 0x2, P4 ;  /* 0x0000630031317a11 */ /* 0x000fe400020f1428 */
[----:B------:R-:W-:Y:S02]  /*4c40*/  @!P0 FSEL R24, R24, RZ, !P1 ;  /* 0x000000ff18188208 */ /* 0x000fe40004800000 */
[----:B------:R-:W-:Y:S01]  /*4c50*/  IADD3 R40, P1, R117, R146, RZ ;  /* 0x0000009275287210 */ /* 0x000fe20007f3e0ff */
[C---:B------:R-:W-:Y:S01]  /*4c60*/  FFMA.FTZ R46, R30.reuse, R46, R45 ;  /* 0x0000002e1e2e7223 */ /* 0x040fe2000001002d */
[----:B------:R-:W-:Y:S01]  /*4c70*/  @!P0 IADD3 R45, R157, -0x3, RZ ;  /* 0xfffffffd9d2d8810 */ /* 0x000fe20007ffe0ff */
[----:B------:R-:W-:Y:S01]  /*4c80*/  FFMA.FTZ R42, R30, R42, R41 ;  /* 0x0000002a1e2a7223 */ /* 0x000fe20000010029 */
[----:B------:R-:W-:Y:S02]  /*4c90*/  @!P0 FSEL R25, R25, RZ, !P2 ;  /* 0x000000ff19198208 */ /* 0x000fe40005000000 */
[----:B------:R-:W-:-:S02]  /*4ca0*/  LEA R44, P2, R40, c[0x0][0x188], 0x2 ;  /* 0x00006200282c7a11 */ /* 0x000fc400078410ff */
[----:B------:R-:W-:Y:S01]  /*4cb0*/  LEA.HI.X.SX32 R41, R117, R143, 0x1, P1 ;  /* 0x0000008f75297211 */ /* 0x000fe200008f0eff */
[----:B------:R-:W-:Y:S01]  /*4cc0*/  FFMA.FTZ R38, R30, R38, R37 ;  /* 0x000000261e267223 */ /* 0x000fe20000010025 */
[----:B------:R-:W-:Y:S02]  /*4cd0*/  @!P0 ISETP.GE.AND P1, PT, R45, R156, PT ;  /* 0x0000009c2d00820c */ /* 0x000fe40003f26270 */
[----:B------:R-:W-:Y:S02]  /*4ce0*/  LEA.HI.X R45, R40, c[0x0][0x18c], R41, 0x2, P2 ;  /* 0x00006300282d7a11 */ /* 0x000fe400010f1429 */
[----:B------:R-:W-:Y:S02]  /*4cf0*/  IADD3 R37, P2, R118, R146, RZ ;  /* 0x0000009276257210 */ /* 0x000fe40007f5e0ff */
[----:B------:R-:W-:Y:S02]  /*4d00*/  @!P0 IADD3 R41, R157, -0x2, RZ ;  /* 0xfffffffe9d298810 */ /* 0x000fe40007ffe0ff */
[----:B------:R-:W-:-:S02]  /*4d10*/  @!P0 FSEL R26, R26, RZ, !P6 ;  /* 0x000000ff1a1a8208 */ /* 0x000fc40007000000 */
[----:B------:R-:W-:Y:S02]  /*4d20*/  LEA R40, P6, R37, c[0x0][0x188], 0x2 ;  /* 0x0000620025287a11 */ /* 0x000fe400078c10ff */
[----:B------:R-:W-:Y:S02]  /*4d30*/  LEA.HI.X.SX32 R148, R118, R143, 0x1, P2 ;  /* 0x0000008f76947211 */ /* 0x000fe400010f0eff */
[-C--:B------:R-:W-:Y:S02]  /*4d40*/  @!P0 ISETP.GE.AND P2, PT, R41, R156.reuse, PT ;  /* 0x0000009c2900820c */ /* 0x080fe40003f46270 */
[----:B------:R-:W-:Y:S02]  /*4d50*/  LEA.HI.X R41, R37, c[0x0][0x18c], R148, 0x2, P6 ;  /* 0x0000630025297a11 */ /* 0x000fe400030f1494 */
[----:B------:R-:W-:Y:S01]  /*4d60*/  @!P0 ISETP.GE.AND P6, PT, R157, R156, PT ;  /* 0x0000009c9d00820c */ /* 0x000fe20003fc6270 */
[----:B------:R-:W-:Y:S01]  /*4d70*/  FMUL.FTZ R33, R29, R33 ;  /* 0x000000211d217220 */ /* 0x000fe20000410000 */
[----:B------:R-:W-:Y:S01]  /*4d80*/  @!P0 IADD3 R51, R157, -0x3, RZ ;  /* 0xfffffffd9d338810 */ /* 0x000fe20007ffe0ff */
[----:B------:R-:W-:Y:S01]  /*4d90*/  FFMA.FTZ R36, R31, R47, R46 ;  /* 0x0000002f1f247223 */ /* 0x000fe2000001002e */
[----:B------:R-:W-:Y:S01]  /*4da0*/  @!P0 FSEL R27, R27, RZ, !P6 ;  /* 0x000000ff1b1b8208 */ /* 0x000fe20007000000 */
[----:B------:R-:W-:Y:S01]  /*4db0*/  FFMA.FTZ R33, R28, R32, R33 ;  /* 0x000000201c217223 */ /* 0x000fe20000010021 */
[----:B------:R-:W-:-:S02]  /*4dc0*/  IADD3 R37, P6, R119, R146, RZ ;  /* 0x0000009277257210 */ /* 0x000fc40007fde0ff */
[----:B------:R-:W-:Y:S01]  /*4dd0*/  @!P0 FSEL R101, R101, RZ, !P3 ;  /* 0x000000ff65658208 */ /* 0x000fe20005800000 */
[----:B------:R-:W-:Y:S01]  /*4de0*/  FADD.FTZ R7, R36, R7 ;  /* 0x0000000724077221 */ /* 0x000fe20000010000 */
[-C--:B------:R-:W-:Y:S01]  /*4df0*/  @!P0 ISETP.GE.AND P3, PT, R51, R156.reuse, PT ;  /* 0x0000009c3300820c */ /* 0x080fe20003f66270 */
[----:B------:R-:W-:Y:S01]  /*4e00*/  FMUL.FTZ R97, R29, R97 ;  /* 0x000000611d617220 */ /* 0x000fe20000410000 */
[C---:B------:R-:W-:Y:S02]  /*4e10*/  @!P0 IADD3 R51, R157.reuse, -0x2, RZ ;  /* 0xfffffffe9d338810 */ /* 0x040fe40007ffe0ff */
[----:B------:R-:W-:Y:S01]  /*4e20*/  @!P0 ISETP.GE.AND P5, PT, R157, R156, PT ;  /* 0x0000009c9d00820c */ /* 0x000fe20003fa6270 */
[----:B------:R-:W-:Y:S01]  /*4e30*/  FMUL.FTZ R25, R29, R25 ;  /* 0x000000191d197220 */ /* 0x000fe20000410000 */
[----:B------:R-:W-:Y:S01]  /*4e40*/  LEA.HI.X.SX32 R32, R119, R143, 0x1, P6 ;  /* 0x0000008f77207211 */ /* 0x000fe200030f0eff */
[----:B------:R-:W4:Y:S01]  /*4e50*/  LDG.E.128.CONSTANT R44, [R44.64] ;  /* 0x0000000a2c2c7981 */ /* 0x000f22000c1e9d00 */
[----:B------:R-:W-:Y:S01]  /*4e60*/  LEA R36, P6, R37, c[0x0][0x188], 0x2 ;  /* 0x0000620025247a11 */ /* 0x000fe200078c10ff */
[----:B------:R-:W-:Y:S01]  /*4e70*/  FFMA.FTZ R34, R30, R34, R33 ;  /* 0x000000221e227223 */ /* 0x000fe20000010021 */
[----:B------:R-:W-:-:S02]  /*4e80*/  @!P0 ISETP.GE.AND P4, PT, R51, R156, PT ;  /* 0x0000009c3300820c */ /* 0x000fc40003f86270 */
[----:B------:R-:W-:Y:S01]  /*4e90*/  LEA.HI.X R37, R37, c[0x0][0x18c], R32, 0x2, P6 ;  /* 0x0000630025257a11 */ /* 0x000fe200030f1420 */
[----:B------:R-:W4:Y:S01]  /*4ea0*/  LDG.E.128.CONSTANT R48, [R48.64] ;  /* 0x0000000a30307981 */ /* 0x000f22000c1e9d00 */
[----:B------:R-:W-:Y:S01]  /*4eb0*/  IADD3 R33, P6, R120, R146, RZ ;  /* 0x0000009278217210 */ /* 0x000fe20007fde0ff */
[----:B------:R-:W-:Y:S01]  /*4ec0*/  FFMA.FTZ R97, R28, R96, R97 ;  /* 0x000000601c617223 */ /* 0x000fe20000010061 */
[----:B------:R-:W-:Y:S01]  /*4ed0*/  @!P0 FSEL R93, R93, RZ, !P4 ;  /* 0x000000ff5d5d8208 */ /* 0x000fe20006000000 */
[----:B------:R-:W-:Y:S01]  /*4ee0*/  FMUL.FTZ R101, R29, R101 ;  /* 0x000000651d657220 */ /* 0x000fe20000410000 */
[----:B------:R-:W-:Y:S02]  /*4ef0*/  @!P0 FSEL R103, R103, RZ, !P5 ;  /* 0x000000ff67678208 */ /* 0x000fe40006800000 */
[----:B------:R-:W-:Y:S02]  /*4f00*/  LEA R32, P4, R33, c[0x0][0x188], 0x2 ;  /* 0x0000620021207a11 */ /* 0x000fe400078810ff */
[----:B------:R-:W-:-:S02]  /*4f10*/  LEA.HI.X.SX32 R96, R120, R143, 0x1, P6 ;  /* 0x0000008f78607211 */ /* 0x000fc400030f0eff */
[----:B------:R-:W-:Y:S01]  /*4f20*/  @!P0 ISETP.GE.AND P5, PT, R147, R156, PT ;  /* 0x0000009c9300820c */ /* 0x000fe20003fa6270 */
[----:B------:R-:W-:Y:S01]  /*4f30*/  FFMA.FTZ R101, R28, R100, R101 ;  /* 0x000000641c657223 */ /* 0x000fe20000010065 */
[----:B------:R-:W-:Y:S01]  /*4f40*/  LEA.HI.X R33, R33, c[0x0][0x18c], R96, 0x2, P4 ;  /* 0x0000630021217a11 */ /* 0x000fe200020f1460 */
[----:B------:R-:W-:Y:S01]  /*4f50*/  FFMA.FTZ R98, R30, R98, R97 ;  /* 0x000000621e627223 */ /* 0x000fe20000010061 */
[----:B------:R-:W-:Y:S02]  /*4f60*/  @!P0 ISETP.GE.AND P4, PT, R157, R156, PT ;  /* 0x0000009c9d00820c */ /* 0x000fe40003f86270 */
[----:B------:R-:W-:Y:S02]  /*4f70*/  @!P0 FSEL R94, R94, RZ, !P5 ;  /* 0x000000ff5e5e8208 */ /* 0x000fe40006800000 */
[----:B------:R-:W-:Y:S01]  /*4f80*/  IADD3 R97, P5, R121, R146, RZ ;  /* 0x0000009279617210 */ /* 0x000fe20007fbe0ff */
[----:B------:R-:W-:Y:S01]  /*4f90*/  FFMA.FTZ R102, R30, R102, R101 ;  /* 0x000000661e667223 */ /* 0x000fe20000010065 */
[----:B------:R-:W-:Y:S01]  /*4fa0*/  @!P0 FSEL R95, R95, RZ, !P4 ;  /* 0x000000ff5f5f8208 */ /* 0x000fe20006000000 */
[----:B------:R-:W-:Y:S01]  /*4fb0*/  FFMA.FTZ R101, R28, R24, R25 ;  /* 0x000000181c657223 */ /* 0x000fe20000010019 */
[----:B------:R-:W-:-:S02]  /*4fc0*/  LEA R96, P4, R97, c[0x0][0x188], 0x2 ;  /* 0x0000620061607a11 */ /* 0x000fc400078810ff */
[----:B------:R-:W-:Y:S01]  /*4fd0*/  LEA.HI.X.SX32 R24, R121, R143, 0x1, P5 ;  /* 0x0000008f79187211 */ /* 0x000fe200028f0eff */
[----:B------:R-:W-:Y:S01]  /*4fe0*/  FFMA.FTZ R100, R31, R35, R34 ;  /* 0x000000231f647223 */ /* 0x000fe20000010022 */
[----:B------:R-:W-:Y:S01]  /*4ff0*/  @!P0 IADD3 R25, R157, -0x2, RZ ;  /* 0xfffffffe9d198810 */ /* 0x000fe20007ffe0ff */
[----:B------:R-:W-:Y:S01]  /*5000*/  FFMA.FTZ R26, R30, R26, R101 ;  /* 0x0000001a1e1a7223 */ /* 0x000fe20000010065 */
[----:B------:R-:W-:Y:S02]  /*5010*/  LEA.HI.X R97, R97, c[0x0][0x18c], R24, 0x2, P4 ;  /* 0x0000630061617a11 */ /* 0x000fe400020f1418 */
[----:B------:R-:W-:Y:S01]  /*5020*/  @!P0 FSEL R88, R88, RZ, !P1 ;  /* 0x000000ff58588208 */ /* 0x000fe20004800000 */
[----:B------:R-:W-:Y:S01]  /*5030*/  FFMA.FTZ R42, R31, R43, R42 ;  /* 0x0000002b1f2a7223 */ /* 0x000fe2000001002a */
[----:B------:R-:W-:Y:S01]  /*5040*/  IADD3 R24, P4, R122, R146, RZ ;  /* 0x000000927a187210 */ /* 0x000fe20007f9e0ff */
[----:B------:R-:W-:Y:S01]  /*5050*/  FADD.FTZ R9, R100, R9 ;  /* 0x0000000964097221 */ /* 0x000fe20000010000 */
[----:B------:R-:W-:Y:S01]  /*5060*/  @!P0 ISETP.GE.AND P5, PT, R25, R156, PT ;  /* 0x0000009c1900820c */ /* 0x000fe20003fa6270 */
[----:B------:R-:W-:Y:S01]  /*5070*/  FFMA.FTZ R25, R31, R99, R98 ;  /* 0x000000631f197223 */ /* 0x000fe20000010062 */
[----:B------:R-:W-:-:S02]  /*5080*/  LEA R100, P1, R24, c[0x0][0x188], 0x2 ;  /* 0x0000620018647a11 */ /* 0x000fc400078210ff */
[----:B------:R-:W-:Y:S02]  /*5090*/  @!P0 FSEL R92, R92, RZ, !P3 ;  /* 0x000000ff5c5c8208 */ /* 0x000fe40005800000 */
[----:B------:R-:W-:Y:S01]  /*50a0*/  @!P0 FSEL R89, R89, RZ, !P2 ;  /* 0x000000ff59598208 */ /* 0x000fe20005000000 */
[----:B------:R-:W-:Y:S01]  /*50b0*/  FFMA.FTZ R39, R31, R39, R38 ;  /* 0x000000271f277223 */ /* 0x000fe20000010026 */
[----:B------:R-:W-:Y:S01]  /*50c0*/  LEA.HI.X.SX32 R101, R122, R143, 0x1, P4 ;  /* 0x0000008f7a657211 */ /* 0x000fe200020f0eff */
[----:B------:R-:W-:Y:S01]  /*50d0*/  FADD.FTZ R10, R25, R10 ;  /* 0x0000000a190a7221 */ /* 0x000fe20000010000 */
[----:B------:R-:W-:Y:S01]  /*50e0*/  @!P0 ISETP.GE.AND P3, PT, R147, R156, PT ;  /* 0x0000009c9300820c */ /* 0x000fe20003f66270 */
[----:B------:R-:W-:Y:S01]  /*50f0*/  FFMA.FTZ R27, R31, R27, R26 ;  /* 0x0000001b1f1b7223 */ /* 0x000fe2000001001a */
[----:B------:R-:W-:Y:S01]  /*5100*/  @!P0 IADD3 R147, R157, -0x3, RZ ;  /* 0xfffffffd9d938810 */ /* 0x000fe20007ffe0ff */
[----:B------:R-:W-:Y:S01]  /*5110*/  FMUL.FTZ R25, R29, R93 ;  /* 0x0000005d1d197220 */ /* 0x000fe20000410000 */
[----:B------:R-:W-:Y:S01]  /*5120*/  LEA.HI.X R101, R24, c[0x0][0x18c], R101, 0x2, P1 ;  /* 0x0000630018657a11 */ /* 0x000fe200008f1465 */
[----:B------:R-:W-:Y:S01]  /*5130*/  FADD.FTZ R5, R42, R5 ;  /* 0x000000052a057221 */ /* 0x000fe20000010000 */
[----:B------:R-:W-:Y:S01]  /*5140*/  IADD3 R26, P1, R123, R146, RZ ;  /* 0x000000927b1a7210 */ /* 0x000fe20007f3e0ff */
[----:B------:R-:W4:Y:S01]  /*5150*/  LDG.E.128.CONSTANT R40, [R40.64] ;  /* 0x0000000a28287981 */ /* 0x000f22000c1e9d00 */
[----:B------:R-:W-:Y:S01]  /*5160*/  @!P0 ISETP.GE.AND P6, PT, R147, R156, PT ;  /* 0x0000009c9300820c */ /* 0x000fe20003fc6270 */
[----:B------:R-:W-:Y:S01]  /*5170*/  FFMA.FTZ R147, R28, R92, R25 ;  /* 0x0000005c1c937223 */ /* 0x000fe20000010019 */
[----:B------:R-:W-:Y:S01]  /*5180*/  LEA.HI.X.SX32 R25, R123, R143, 0x1, P1 ;  /* 0x0000008f7b197211 */ /* 0x000fe200008f0eff */
[----:B------:R-:W-:Y:S01]  /*5190*/  FMUL.FTZ R89, R29, R89 ;  /* 0x000000591d597220 */ /* 0x000fe20000410000 */
[----:B------:R-:W-:Y:S01]  /*51a0*/  LEA R24, P1, R26, c[0x0][0x188], 0x2 ;  /* 0x000062001a187a11 */ /* 0x000fe200078210ff */
[----:B------:R-:W-:Y:S01]  /*51b0*/  FFMA.FTZ R102, R31, R103, R102 ;  /* 0x000000671f667223 */ /* 0x000fe20000010066 */
[----:B------:R-:W-:Y:S01]  /*51c0*/  IADD3 R93, P2, R124, R146, RZ ;  /* 0x000000927c5d7210 */ /* 0x000fe20007f5e0ff */
[----:B------:R-:W-:Y:S01]  /*51d0*/  FFMA.FTZ R89, R28, R88, R89 ;  /* 0x000000581c597223 */ /* 0x000fe20000010059 */
[----:B------:R-:W-:Y:S01]  /*51e0*/  LEA.HI.X R25, R26, c[0x0][0x18c], R25, 0x2, P1 ;  /* 0x000063001a197a11 */ /* 0x000fe200008f1419 */
[----:B------:R-:W4:Y:S01]  /*51f0*/  LDG.E.128.CONSTANT R32, [R32.64] ;  /* 0x0000000a20207981 */ /* 0x000f22000c1e9d00 */
[----:B------:R-:W-:-:S02]  /*5200*/  @!P0 FSEL R90, R90, RZ, !P3 ;  /* 0x000000ff5a5a8208 */ /* 0x000fc40005800000 */
[----:B------:R-:W-:Y:S01]  /*5210*/  LEA R92, P1, R93, c[0x0][0x188], 0x2 ;  /* 0x000062005d5c7a11 */ /* 0x000fe200078210ff */
[----:B------:R-:W4:Y:S01]  /*5220*/  LDG.E.128.CONSTANT R96, [R96.64] ;  /* 0x0000000a60607981 */ /* 0x000f22000c1e9d00 */
[----:B------:R-:W-:Y:S01]  /*5230*/  LEA.HI.X.SX32 R88, R124, R143, 0x1, P2 ;  /* 0x0000008f7c587211 */ /* 0x000fe200010f0eff */
[----:B------:R-:W-:Y:S01]  /*5240*/  FFMA.FTZ R90, R30, R90, R89 ;  /* 0x0000005a1e5a7223 */ /* 0x000fe20000010059 */
[----:B------:R-:W-:Y:S02]  /*5250*/  @!P0 IADD3 R89, R157, -0x2, RZ ;  /* 0xfffffffe9d598810 */ /* 0x000fe40007ffe0ff */
[----:B------:R-:W-:Y:S01]  /*5260*/  LEA.HI.X R93, R93, c[0x0][0x18c], R88, 0x2, P1 ;  /* 0x000063005d5d7a11 */ /* 0x000fe200008f1458 */
[----:B------:R-:W-:Y:S01]  /*5270*/  FADD.FTZ R8, R39, R8 ;  /* 0x0000000827087221 */ /* 0x000fe20000010000 */
[C---:B------:R-:W-:Y:S01]  /*5280*/  @!P0 ISETP.GE.AND P1, PT, R157.reuse, R156, PT ;  /* 0x0000009c9d00820c */ /* 0x040fe20003f26270 */
[----:B------:R-:W4:Y:S01]  /*5290*/  LDG.E.128.CONSTANT R36, [R36.64] ;  /* 0x0000000a24247981 */ /* 0x000f22000c1e9d00 */
[----:B------:R-:W-:-:S02]  /*52a0*/  @!P0 IADD3 R103, R157, -0x1, RZ ;  /* 0xffffffff9d678810 */ /* 0x000fc40007ffe0ff */
[----:B------:R-:W-:Y:S02]  /*52b0*/  @!P0 FSEL R91, R91, RZ, !P1 ;  /* 0x000000ff5b5b8208 */ /* 0x000fe40004800000 */
[-C--:B------:R-:W-:Y:S02]  /*52c0*/  @!P0 ISETP.GE.AND P1, PT, R89, R156.reuse, PT ;  /* 0x0000009c5900820c */ /* 0x080fe40003f26270 */
[----:B------:R-:W-:Y:S02]  /*52d0*/  @!P0 IADD3 R89, R157, -0x1, RZ ;  /* 0xffffffff9d598810 */ /* 0x000fe40007ffe0ff */
[----:B------:R-:W-:Y:S02]  /*52e0*/  @!P0 FSEL R84, R84, RZ, !P6 ;  /* 0x000000ff54548208 */ /* 0x000fe40007000000 */
[-C--:B------:R-:W-:Y:S02]  /*52f0*/  @!P0 ISETP.GE.AND P4, PT, R103, R156.reuse, PT ;  /* 0x0000009c6700820c */ /* 0x080fe40003f86270 */
[----:B------:R-:W-:-:S02]  /*5300*/  @!P0 ISETP.GE.AND P6, PT, R89, R156, PT ;  /* 0x0000009c5900820c */ /* 0x000fc40003fc6270 */
[----:B------:R-:W-:Y:S01]  /*5310*/  @!P0 IADD3 R89, R157, -0x3, RZ ;  /* 0xfffffffd9d598810 */ /* 0x000fe20007ffe0ff */
[----:B------:R-:W-:Y:S01]  /*5320*/  FFMA.FTZ R148, R30, R94, R147 ;  /* 0x0000005e1e947223 */ /* 0x000fe20000010093 */
[----:B------:R-:W-:Y:S02]  /*5330*/  @!P0 FSEL R85, R85, RZ, !P5 ;  /* 0x000000ff55558208 */ /* 0x000fe40006800000 */
[----:B------:R-:W-:Y:S02]  /*5340*/  @!P0 FSEL R86, R86, RZ, !P4 ;  /* 0x000000ff56568208 */ /* 0x000fe40006000000 */
[-C--:B------:R-:W-:Y:S02]  /*5350*/  @!P0 ISETP.GE.AND P5, PT, R89, R156.reuse, PT ;  /* 0x0000009c5900820c */ /* 0x080fe40003fa6270 */
[C---:B------:R-:W-:Y:S02]  /*5360*/  @!P0 ISETP.GE.AND P4, PT, R157.reuse, R156, PT ;  /* 0x0000009c9d00820c */ /* 0x040fe40003f86270 */
[----:B------:R-:W-:-:S02]  /*5370*/  @!P0 IADD3 R147, R157, -0x3, RZ ;  /* 0xfffffffd9d938810 */ /* 0x000fc40007ffe0ff */
[----:B------:R-:W-:Y:S02]  /*5380*/  @!P0 IADD3 R89, R157, -0x2, RZ ;  /* 0xfffffffe9d598810 */ /* 0x000fe40007ffe0ff */
[----:B------:R-:W-:Y:S02]  /*5390*/  @!P0 FSEL R87, R87, RZ, !P4 ;  /* 0x000000ff57578208 */ /* 0x000fe40006000000 */
[-C--:B------:R-:W-:Y:S02]  /*53a0*/  @!P0 ISETP.GE.AND P2, PT, R147, R156.reuse, PT ;  /* 0x0000009c9300820c */ /* 0x080fe40003f46270 */
[----:B------:R-:W-:Y:S02]  /*53b0*/  @!P0 ISETP.GE.AND P4, PT, R89, R156, PT ;  /* 0x0000009c5900820c */ /* 0x000fe40003f86270 */
[----:B------:R-:W-:Y:S02]  /*53c0*/  @!P0 IADD3 R89, R157, -0x1, RZ ;  /* 0xffffffff9d598810 */ /* 0x000fe40007ffe0ff */
[----:B------:R-:W-:-:S02]  /*53d0*/  @!P0 FSEL R80, R80, RZ, !P2 ;  /* 0x000000ff50508208 */ /* 0x000fc40005000000 */
[-C--:B------:R-:W-:Y:S02]  /*53e0*/  @!P0 ISETP.GE.AND P2, PT, R89, R156.reuse, PT ;  /* 0x0000009c5900820c */ /* 0x080fe40003f46270 */
[----:B------:R-:W-:Y:S02]  /*53f0*/  @!P0 IADD3 R89, R157, -0x3, RZ ;  /* 0xfffffffd9d598810 */ /* 0x000fe40007ffe0ff */
[----:B------:R-:W-:Y:S02]  /*5400*/  @!P0 FSEL R81, R81, RZ, !P1 ;  /* 0x000000ff51518208 */ /* 0x000fe40004800000 */
[----:B------:R-:W-:Y:S02]  /*5410*/  @!P0 FSEL R82, R82, RZ, !P6 ;  /* 0x000000ff52528208 */ /* 0x000fe40007000000 */
[-C--:B------:R-:W-:Y:S02]  /*5420*/  @!P0 ISETP.GE.AND P1, PT, R89, R156.reuse, PT ;  /* 0x0000009c5900820c */ /* 0x080fe40003f26270 */
[----:B------:R-:W-:-:S02]  /*5430*/  @!P0 ISETP.GE.AND P6, PT, R157, R156, PT ;  /* 0x0000009c9d00820c */ /* 0x000fc40003fc6270 */
[----:B------:R-:W-:Y:S02]  /*5440*/  @!P0 IADD3 R89, R157, -0x2, RZ ;  /* 0xfffffffe9d598810 */ /* 0x000fe40007ffe0ff */
[----:B------:R-:W-:Y:S02]  /*5450*/  @!P0 FSEL R83, R83, RZ, !P6 ;  /* 0x000000ff53538208 */ /* 0x000fe40007000000 */
[-C--:B------:R-:W-:Y:S02]  /*5460*/  @!P0 ISETP.GE.AND P6, PT, R89, R156.reuse, PT ;  /* 0x0000009c5900820c */ /* 0x080fe40003fc6270 */
[----:B------:R-:W-:Y:S02]  /*5470*/  @!P0 IADD3 R89, R157, -0x1, RZ ;  /* 0xffffffff9d598810 */ /* 0x000fe40007ffe0ff */
[----:B------:R-:W-:Y:S02]  /*5480*/  @!P0 FSEL R76, R76, RZ, !P5 ;  /* 0x000000ff4c4c8208 */ /* 0x000fe40006800000 */
[----:B------:R-:W-:-:S02]  /*5490*/  @!P0 ISETP.GE.AND P5, PT, R89, R156, PT ;  /* 0x0000009c5900820c */ /* 0x000fc40003fa6270 */
[----:B------:R-:W-:Y:S02]  /*54a0*/  @!P0 IADD3 R89, R157, -0x3, RZ ;  /* 0xfffffffd9d598810 */ /* 0x000fe40007ffe0ff */
[----:B------:R-:W-:Y:S02]  /*54b0*/  @!P0 FSEL R77, R77, RZ, !P4 ;  /* 0x000000ff4d4d8208 */ /* 0x000fe40006000000 */
[----:B------:R-:W-:Y:S01]  /*54c0*/  @!P0 FSEL R78, R78, RZ, !P2 ;  /* 0x000000ff4e4e8208 */ /* 0x000fe20005000000 */
[----:B------:R-:W-:Y:S01]  /*54d0*/  FADD.FTZ R11, R102, R11 ;  /* 0x0000000b660b7221 */ /* 0x000fe20000010000 */
[-C--:B------:R-:W-:Y:S01]  /*54e0*/  @!P0 ISETP.GE.AND P4, PT, R89, R156.reuse, PT ;  /* 0x0000009c5900820c */ /* 0x080fe20003f86270 */
[----:B------:R-:W4:Y:S01]  /*54f0*/  LDG.E.128.CONSTANT R100, [R100.64] ;  /* 0x0000000a64647981 */ /* 0x000f22000c1e9d00 */
[C---:B------:R-:W-:Y:S02]  /*5500*/  @!P0 ISETP.GE.AND P2, PT, R157.reuse, R156, PT ;  /* 0x0000009c9d00820c */ /* 0x040fe40003f46270 */
[----:B------:R-:W-:-:S02]  /*5510*/  @!P0 IADD3 R89, R157, -0x2, RZ ;  /* 0xfffffffe9d598810 */ /* 0x000fc40007ffe0ff */
[----:B------:R-:W-:Y:S02]  /*5520*/  @!P0 FSEL R79, R79, RZ, !P2 ;  /* 0x000000ff4f4f8208 */ /* 0x000fe40005000000 */
[-C--:B------:R-:W-:Y:S02]  /*5530*/  @!P0 ISETP.GE.AND P2, PT, R89, R156.reuse, PT ;  /* 0x0000009c5900820c */ /* 0x080fe40003f46270 */
[----:B------:R-:W-:Y:S02]  /*5540*/  @!P0 IADD3 R89, R157, -0x1, RZ ;  /* 0xffffffff9d598810 */ /* 0x000fe40007ffe0ff */
[----:B------:R-:W-:Y:S02]  /*5550*/  @!P0 FSEL R72, R72, RZ, !P1 ;  /* 0x000000ff48488208 */ /* 0x000fe40004800000 */
[----:B------:R-:W-:Y:S02]  /*5560*/  @!P0 ISETP.GE.AND P1, PT, R89, R156, PT ;  /* 0x0000009c5900820c */ /* 0x000fe40003f26270 */
[----:B------:R-:W-:-:S02]  /*5570*/  @!P0 IADD3 R89, R157, -0x3, RZ ;  /* 0xfffffffd9d598810 */ /* 0x000fc40007ffe0ff */
[----:B------:R-:W-:Y:S02]  /*5580*/  IADD3 R146, P3, R125, R146, RZ ;  /* 0x000000927d927210 */ /* 0x000fe40007f7e0ff */
[----:B------:R-:W-:Y:S02]  /*5590*/  @!P0 FSEL R73, R73, RZ, !P6 ;  /* 0x000000ff49498208 */ /* 0x000fe40007000000 */
[----:B------:R-:W-:Y:S01]  /*55a0*/  @!P0 FSEL R74, R74, RZ, !P5 ;  /* 0x000000ff4a4a8208 */ /* 0x000fe20006800000 */
[----:B------:R-:W-:Y:S01]  /*55b0*/  FADD.FTZ R12, R27, R12 ;  /* 0x0000000c1b0c7221 */ /* 0x000fe20000010000 */
[-C--:B------:R-:W-:Y:S01]  /*55c0*/  @!P0 ISETP.GE.AND P6, PT, R89, R156.reuse, PT ;  /* 0x0000009c5900820c */ /* 0x080fe20003fc6270 */
[----:B------:R-:W4:Y:S01]  /*55d0*/  LDG.E.128.CONSTANT R24, [R24.64] ;  /* 0x0000000a18187981 */ /* 0x000f22000c1e9d00 */
[C---:B------:R-:W-:Y:S02]  /*55e0*/  @!P0 ISETP.GE.AND P5, PT, R157.reuse, R156, PT ;  /* 0x0000009c9d00820c */ /* 0x040fe40003fa6270 */
[----:B------:R-:W-:-:S02]  /*55f0*/  @!P0 IADD3 R89, R157, -0x2, RZ ;  /* 0xfffffffe9d598810 */ /* 0x000fc40007ffe0ff */
[----:B------:R-:W-:Y:S02]  /*5600*/  LEA.HI.X.SX32 R143, R125, R143, 0x1, P3 ;  /* 0x0000008f7d8f7211 */ /* 0x000fe400018f0eff */
[C---:B------:R-:W-:Y:S02]  /*5610*/  LEA R88, P3, R146.reuse, c[0x0][0x188], 0x2 ;  /* 0x0000620092587a11 */ /* 0x040fe400078610ff */
[----:B------:R-:W-:Y:S02]  /*5620*/  @!P0 FSEL R75, R75, RZ, !P5 ;  /* 0x000000ff4b4b8208 */ /* 0x000fe40006800000 */
[----:B------:R-:W-:Y:S02]  /*5630*/  @!P0 ISETP.GE.AND P5, PT, R89, R156, PT ;  /* 0x0000009c5900820c */ /* 0x000fe40003fa6270 */
[----:B------:R-:W-:Y:S01]  /*5640*/  LEA.HI.X R89, R146, c[0x0][0x18c], R143, 0x2, P3 ;  /* 0x0000630092597a11 */ /* 0x000fe200018f148f */
[C---:B------:R-:W-:Y:S02]  /*5650*/  FFMA.FTZ R148, R31.reuse, R95, R148 ;  /* 0x0000005f1f947223 */ /* 0x040fe40000010094 */
[----:B------:R-:W4:Y:S01]  /*5660*/  LDG.E.128.CONSTANT R92, [R92.64] ;  /* 0x0000000a5c5c7981 */ /* 0x000f22000c1e9d00 */
[----:B------:R-:W-:-:S03]  /*5670*/  FFMA.FTZ R143, R31, R91, R90 ;  /* 0x0000005b1f8f7223 */ /* 0x000fc6000001005a */
[----:B------:R-:W4:Y:S01]  /*5680*/  LDG.E.128.CONSTANT R88, [R88.64] ;  /* 0x0000000a58587981 */ /* 0x000f22000c1e9d00 */
[----:B------:R-:W-:-:S04]  /*5690*/  @!P0 IADD3 R147, R157, -0x1, RZ ;  /* 0xffffffff9d938810 */ /* 0x000fc80007ffe0ff */
[-C--:B------:R-:W-:Y:S02]  /*56a0*/  @!P0 ISETP.GE.AND P3, PT, R147, R156.reuse, PT ;  /* 0x0000009c9300820c */ /* 0x080fe40003f66270 */
[----:B------:R-:W-:Y:S02]  /*56b0*/  @!P0 IADD3 R147, R157, -0x3, RZ ;  /* 0xfffffffd9d938810 */ /* 0x000fe40007ffe0ff */
[----:B--2---:R-:W-:Y:S02]  /*56c0*/  @!P0 FSEL R68, R68, RZ, !P4 ;  /* 0x000000ff44448208 */ /* 0x004fe40006000000 */
[----:B------:R-:W-:Y:S02]  /*56d0*/  @!P0 ISETP.GE.AND P4, PT, R147, R156, PT ;  /* 0x0000009c9300820c */ /* 0x000fe40003f86270 */
[----:B------:R-:W-:Y:S02]  /*56e0*/  @!P0 IADD3 R147, R157, -0x2, RZ ;  /* 0xfffffffe9d938810 */ /* 0x000fe40007ffe0ff */
[----:B------:R-:W-:-:S02]  /*56f0*/  @!P0 FSEL R69, R69, RZ, !P2 ;  /* 0x000000ff45458208 */ /* 0x000fc40005000000 */
[----:B------:R-:W-:Y:S02]  /*5700*/  @!P0 FSEL R70, R70, RZ, !P1 ;  /* 0x000000ff46468208 */ /* 0x000fe40004800000 */
[-C--:B------:R-:W-:Y:S02]  /*5710*/  @!P0 ISETP.GE.AND P2, PT, R147, R156.reuse, PT ;  /* 0x0000009c9300820c */ /* 0x080fe40003f46270 */
[CC--:B------:R-:W-:Y:S02]  /*5720*/  @!P0 ISETP.GE.AND P1, PT, R157.reuse, R156.reuse, PT ;  /* 0x0000009c9d00820c */ /* 0x0c0fe40003f26270 */
[----:B------:R-:W-:Y:S02]  /*5730*/  @!P0 IADD3 R147, R157, -0x1, RZ ;  /* 0xffffffff9d938810 */ /* 0x000fe40007ffe0ff */
[----:B------:R-:W-:Y:S02]  /*5740*/  @!P0 FSEL R71, R71, RZ, !P1 ;  /* 0x000000ff47478208 */ /* 0x000fe40004800000 */
[----:B------:R-:W-:-:S02]  /*5750*/  @!P0 ISETP.GE.AND P1, PT, R147, R156, PT ;  /* 0x0000009c9300820c */ /* 0x000fc40003f26270 */
[----:B------:R-:W-:Y:S02]  /*5760*/  @!P0 IADD3 R147, R157, -0x3, RZ ;  /* 0xfffffffd9d938810 */ /* 0x000fe40007ffe0ff */
[----:B---3--:R-:W-:Y:S02]  /*5770*/  @!P0 FSEL R64, R64, RZ, !P6 ;  /* 0x000000ff40408208 */ /* 0x008fe40007000000 */
[----:B------:R-:W-:Y:S02]  /*5780*/  @!P0 ISETP.GE.AND P6, PT, R147, R156, PT ;  /* 0x0000009c9300820c */ /* 0x000fe40003fc6270 */
[----:B------:R-:W-:Y:S02]  /*5790*/  @!P0 IADD3 R147, R157, -0x2, RZ ;  /* 0xfffffffe9d938810 */ /* 0x000fe40007ffe0ff */
[----:B------:R-:W-:Y:S02]  /*57a0*/  @!P0 FSEL R65, R65, RZ, !P5 ;  /* 0x000000ff41418208 */ /* 0x000fe40006800000 */
[----:B------:R-:W-:-:S02]  /*57b0*/  @!P0 FSEL R66, R66, RZ, !P3 ;  /* 0x000000ff42428208 */ /* 0x000fc40005800000 */
[-C--:B------:R-:W-:Y:S02]  /*57c0*/  @!P0 ISETP.GE.AND P5, PT, R147, R156.reuse, PT ;  /* 0x0000009c9300820c */ /* 0x080fe40003fa6270 */
[CC--:B------:R-:W-:Y:S02]  /*57d0*/  @!P0 ISETP.GE.AND P3, PT, R157.reuse, R156.reuse, PT ;  /* 0x0000009c9d00820c */ /* 0x0c0fe40003f66270 */
[----:B------:R-:W-:Y:S02]  /*57e0*/  @!P0 IADD3 R147, R157, -0x1, RZ ;  /* 0xffffffff9d938810 */ /* 0x000fe40007ffe0ff */
[----:B------:R-:W-:Y:S02]  /*57f0*/  @!P0 FSEL R67, R67, RZ, !P3 ;  /* 0x000000ff43438208 */ /* 0x000fe40005800000 */
[----:B------:R-:W-:Y:S02]  /*5800*/  @!P0 ISETP.GE.AND P3, PT, R147, R156, PT ;  /* 0x0000009c9300820c */ /* 0x000fe40003f66270 */
[----:B------:R-:W-:-:S02]  /*5810*/  @!P0 IADD3 R147, R157, -0x3, RZ ;  /* 0xfffffffd9d938810 */ /* 0x000fc40007ffe0ff */
[----:B----4-:R-:W-:Y:S02]  /*5820*/  @!P0 FSEL R60, R60, RZ, !P4 ;  /* 0x000000ff3c3c8208 */ /* 0x010fe40006000000 */
[-C--:B------:R-:W-:Y:S02]  /*5830*/  @!P0 ISETP.GE.AND P4, PT, R147, R156.reuse, PT ;  /* 0x0000009c9300820c */ /* 0x080fe40003f86270 */
[----:B------:R-:W-:Y:S02]  /*5840*/  @!P0 IADD3 R147, R157, -0x2, RZ ;  /* 0xfffffffe9d938810 */ /* 0x000fe40007ffe0ff */
[----:B------:R-:W-:Y:S02]  /*5850*/  @!P0 FSEL R61, R61, RZ, !P2 ;  /* 0x000000ff3d3d8208 */ /* 0x000fe40005000000 */
[----:B------:R-:W-:Y:S02]  /*5860*/  @!P0 FSEL R62, R62, RZ, !P1 ;  /* 0x000000ff3e3e8208 */ /* 0x000fe40004800000 */
[----:B------:R-:W-:-:S02]  /*5870*/  @!P0 ISETP.GE.AND P2, PT, R147, R156, PT ;  /* 0x0000009c9300820c */ /* 0x000fc40003f46270 */
[CC--:B------:R-:W-:Y:S02]  /*5880*/  @!P0 ISETP.GE.AND P1, PT, R157.reuse, R156.reuse, PT ;  /* 0x0000009c9d00820c */ /* 0x0c0fe40003f26270 */
[----:B------:R-:W-:Y:S02]  /*5890*/  @!P0 IADD3 R147, R157, -0x1, RZ ;  /* 0xffffffff9d938810 */ /* 0x000fe40007ffe0ff */
[----:B------:R-:W-:Y:S02]  /*58a0*/  @!P0 FSEL R63, R63, RZ, !P1 ;  /* 0x000000ff3f3f8208 */ /* 0x000fe40004800000 */
        /* <DEDUP_REMOVED lines=17> */
[----:B------:R-:W-:Y:S02]  /*59c0*/  @!P0 FSEL R54, R54, RZ, !P1 ;  /* 0x000000ff36368208 */ /* 0x000fe40004800000 */
[-C--:B------:R-:W-:Y:S02]  /*59d0*/  @!P0 ISETP.GE.AND P2, PT, R147, R156.reuse, PT ;  /* 0x0000009c9300820c */ /* 0x080fe40003f46270 */
        /* <DEDUP_REMOVED lines=8> */
[----:B------:R-:W-:Y:S02]  /*5a60*/  @!P0 FSEL R49, R49, RZ, !P5 ;  /* 0x000000ff31318208 */ /* 0x000fe40006800000 */
[----:B------:R-:W-:Y:S02]  /*5a70*/  @!P0 FSEL R50, R50, RZ, !P3 ;  /* 0x000000ff32328208 */ /* 0x000fe40005800000 */
[-C--:B------:R-:W-:Y:S02]  /*5a80*/  @!P0 ISETP.GE.AND P5, PT, R147, R156.reuse, PT ;  /* 0x0000009c9300820c */ /* 0x080fe40003fa6270 */
[C---:B------:R-:W-:Y:S02]  /*5a90*/  @!P0 ISETP.GE.AND P3, PT, R157.reuse, R156, PT ;  /* 0x0000009c9d00820c */ /* 0x040fe40003f66270 */
[----:B------:R-:W-:Y:S02]  /*5aa0*/  @!P0 IADD3 R147, R157, -0x1, RZ ;  /* 0xffffffff9d938810 */ /* 0x000fe40007ffe0ff */
[----:B------:R-:W-:-:S02]  /*5ab0*/  @!P0 FSEL R51, R51, RZ, !P3 ;  /* 0x000000ff33338208 */ /* 0x000fc40005800000 */
[-C--:B------:R-:W-:Y:S02]  /*5ac0*/  @!P0 ISETP.GE.AND P3, PT, R147, R156.reuse, PT ;  /* 0x0000009c9300820c */ /* 0x080fe40003f66270 */
[----:B------:R-:W-:Y:S02]  /*5ad0*/  @!P0 IADD3 R147, R157, -0x3, RZ ;  /* 0xfffffffd9d938810 */ /* 0x000fe40007ffe0ff */
[----:B------:R-:W-:Y:S02]  /*5ae0*/  @!P0 FSEL R44, R44, RZ, !P4 ;  /* 0x000000ff2c2c8208 */ /* 0x000fe40006000000 */
        /* <DEDUP_REMOVED lines=10> */
[----:B------:R-:W-:Y:S02]  /*5b90*/  @!P0 FSEL R40, R40, RZ, !P6 ;  /* 0x000000ff28288208 */ /* 0x000fe40007000000 */
        /* <DEDUP_REMOVED lines=10> */
[----:B------:R-:W-:Y:S02]  /*5c40*/  @!P0 FSEL R36, R36, RZ, !P4 ;  /* 0x000000ff24248208 */ /* 0x000fe40006000000 */
        /* <DEDUP_REMOVED lines=47> */
[-C--:B------:R-:W-:Y:S02]  /*5f40*/  @!P0 ISETP.GE.AND P2, PT, R147, R156.reuse, PT ;  /* 0x0000009c9300820c */ /* 0x080fe40003f46270 */
[C---:B------:R-:W-:Y:S02]  /*5f50*/  @!P0 IADD3 R147, R157.reuse, -0x1, RZ ;  /* 0xffffffff9d938810 */ /* 0x040fe40007ffe0ff */
[----:B------:R-:W-:Y:S02]  /*5f60*/  @!P0 FSEL R26, R26, RZ, !P1 ;  /* 0x000000ff1a1a8208 */ /* 0x000fe40004800000 */
[----:B------:R-:W-:Y:S02]  /*5f70*/  @!P0 ISETP.GE.AND P1, PT, R157, R156, PT ;  /* 0x0000009c9d00820c */ /* 0x000fe40003f26270 */
[----:B------:R-:W-:Y:S02]  /*5f80*/  @!P0 FSEL R93, R93, RZ, !P5 ;  /* 0x000000ff5d5d8208 */ /* 0x000fe40006800000 */
[----:B------:R-:W-:-:S02]  /*5f90*/  @!P0 FSEL R94, R94, RZ, !P3 ;  /* 0x000000ff5e5e8208 */ /* 0x000fc40005800000 */
[----:B------:R-:W-:Y:S02]  /*5fa0*/  @!P0 FSEL R89, R89, RZ, !P4 ;  /* 0x000000ff59598208 */ /* 0x000fe40006000000 */
[----:B------:R-:W-:Y:S02]  /*5fb0*/  @!P0 FSEL R88, R88, RZ, !P2 ;  /* 0x000000ff58588208 */ /* 0x000fe40005000000 */
[-C--:B------:R-:W-:Y:S02]  /*5fc0*/  @!P0 ISETP.GE.AND P5, PT, R147, R156.reuse, PT ;  /* 0x0000009c9300820c */ /* 0x080fe40003fa6270 */
[CC--:B------:R-:W-:Y:S02]  /*5fd0*/  @!P0 ISETP.GE.AND P2, PT, R157.reuse, R156.reuse, PT ;  /* 0x0000009c9d00820c */ /* 0x0c0fe40003f46270 */
[----:B------:R-:W-:Y:S02]  /*5fe0*/  @!P0 ISETP.GE.AND P3, PT, R157, R156, PT ;  /* 0x0000009c9d00820c */ /* 0x000fe40003f66270 */
[----:B------:R-:W-:Y:S01]  /*5ff0*/  IADD3 R3, R3, 0x4, RZ ;  /* 0x0000000403037810 */ /* 0x000fe20007ffe0ff */
        /* <DEDUP_REMOVED lines=22> */
[----:B------:R-:W-:Y:S01]  /*6160*/  FMUL.FTZ R93, R29, R93 ;  /* 0x0000005d1d5d7220 */ /* 0x000fe20000410000 */
[----:B------:R-:W-:Y:S01]  /*6170*/  ISETP.GE.AND P0, PT, R3, R154, PT ;  /* 0x0000009a0300720c */ /* 0x000fe20003f06270 */
        /* <DEDUP_REMOVED lines=19> */
[----:B------:R-:W-:Y:S02]  /*62b0*/  FFMA.FTZ R29, R28, R88, R29 ;  /* 0x000000581c1d7223 */ /* 0x000fe4000001001d */
        /* <DEDUP_REMOVED lines=19> */
[----:B------:R-:W-:Y:S01]  /*63f0*/  IADD3 R4, P1, R4, 0x10, RZ ;  /* 0x0000001004047810 */ /* 0x000fe20007f3e0ff */
        /* <DEDUP_REMOVED lines=42> */
[----:B------:R-:W-:Y:S01]  /*66a0*/  IMAD.X R115, RZ, RZ, R115, P1 ;  /* 0x000000ffff737224 */ /* 0x000fe200008e0673 */
[----:B------:R-:W-:Y:S01]  /*66b0*/  @P0 CALL.REL.NOINC `(.L_x_21629) ;  /* 0x0000001000000944 */ /* 0x000fe20003c00000 */
[----:B------:R-:W-:Y:S05]  /*66c0*/  BRA `(.L_x_21630) ;  /* 0xffffdad000007947 */ /* 0x000fea000383ffff */
.L_x_21629:
[----:B------:R-:W-:Y:S05]  /*66d0*/  BSYNC B0 ;  /* 0x0000000000007941 */ /* 0x000fea0003800000 */
.L_x_21628:
        /* <DEDUP_REMOVED lines=23> */
[----:B0-----:R-:W-:Y:S02]  /*6850*/  FADD.FTZ R29, R29, R14 ;  /* 0x0000000e1d1d7221 */ /* 0x001fe40000010000 */
[----:B--2---:R-:W-:Y:S01]  /*6860*/  FADD.FTZ R18, R5, R18 ;  /* 0x0000001205127221 */ /* 0x004fe20000010000 */
[----:B------:R-:W0:Y:S01]  /*6870*/  SHFL.BFLY PT, R3, R2, 0x2, 0x1f ;  /* 0x0c401f0002037f89 */ /* 0x000e2200000e0000 */
[----:B---3--:R-:W-:-:S03]  /*6880*/  FADD.FTZ R30, R30, R17 ;  /* 0x000000111e1e7221 */ /* 0x008fc60000010000 */
        /* <DEDUP_REMOVED lines=8> */
[----:B------:R-:W4:Y:S04]  /*6910*/  SHFL.BFLY PT, R16, R23, 0x4, 0x1f ;  /* 0x0c801f0017107f89 */ /* 0x000f2800000e0000 */
[----:B------:R-:W4:Y:S01]  /*6920*/  SHFL.BFLY PT, R13, R26, 0x2, 0x1f ;  /* 0x0c401f001a0d7f89 */ /* 0x000f2200000e0000 */
        /* <DEDUP_REMOVED lines=98> */
[----:B0-----:R-:W-:Y:S01]  /*6f50*/  FADD.FTZ R14, R18, R23 ;  /* 0x00000017120e7221 */ /* 0x001fe20000010000 */
[----:B------:R-:W-:Y:S02]  /*6f60*/  SHF.R.S32.HI R23, RZ, 0x1f, R0 ;  /* 0x0000001fff177819 */ /* 0x000fe40000011400 */
[----:B------:R-:W0:Y:S01]  /*6f70*/  SHFL.BFLY PT, R25, R20, 0x1, 0x1f ;  /* 0x0c201f0014197f89 */ /* 0x000e2200000e0000 */
[----:B--2---:R-:W-:Y:S01]  /*6f80*/  FADD.FTZ R9, R26, R9 ;  /* 0x000000091a097221 */ /* 0x004fe20000010000 */
[----:B------:R-:W-:Y:S02]  /*6f90*/  LEA.HI R26, R23, R0, RZ, 0x5 ;  /* 0x00000000171a7211 */ /* 0x000fe400078f28ff */
[----:B------:R-:W2:Y:S01]  /*6fa0*/  SHFL.BFLY PT, R27, R22, 0x1, 0x1f ;  /* 0x0c201f00161b7f89 */ /* 0x000ea200000e0000 */
[----:B---3--:R-:W-:-:S03]  /*6fb0*/  FADD.FTZ R7, R24, R13 ;  /* 0x0000000d18077221 */ /* 0x008fc60000010000 */
[----:B------:R-:W3:Y:S01]  /*6fc0*/  SHFL.BFLY PT, R29, R32, 0x1, 0x1f ;  /* 0x0c201f00201d7f89 */ /* 0x000ee200000e0000 */
[----:B-1----:R-:W-:Y:S01]  /*6fd0*/  FADD.FTZ R13, R30, R21 ;  /* 0x000000151e0d7221 */ /* 0x002fe20000010000 */
[----:B------:R-:W-:Y:S02]  /*6fe0*/  SHF.R.S32.HI R30, RZ, 0x5, R26 ;  /* 0x00000005ff1e7819 */ /* 0x000fe4000001141a */
[----:B------:R-:W1:Y:S01]  /*6ff0*/  SHFL.BFLY PT, R33, R34, 0x1, 0x1f ;  /* 0x0c201f0022217f89 */ /* 0x000e6200000e0000 */
[----:B----4-:R-:W-:Y:S02]  /*7000*/  FADD.FTZ R8, R12, R15 ;  /* 0x0000000f0c087221 */ /* 0x010fe40000010000 */
[----:B------:R-:W-:Y:S01]  /*7010*/  IMAD R30, R30, 0x70, RZ ;  /* 0x000000701e1e7824 */ /* 0x000fe200078e02ff */
        /* <DEDUP_REMOVED lines=22> */
[----:B------:R-:W-:Y:S01]  /*7180*/  BAR.SYNC.DEFER_BLOCKING 0x0 ;  /* 0x0000000000007b1d */ /* 0x000fe20000010000 */
[----:B---3--:R-:W-:Y:S02]  /*7190*/  FADD.FTZ R24, R46, R45 ;  /* 0x0000002d2e187221 */ /* 0x008fe40000010000 */
[----:B-1----:R-:W-:Y:S02]  /*71a0*/  FADD.FTZ R25, R48, R47 ;  /* 0x0000002f30197221 */ /* 0x002fe40000010000 */
[----:B----4-:R-:W-:Y:S02]  /*71b0*/  FADD.FTZ R26, R50, R49 ;  /* 0x00000031321a7221 */ /* 0x010fe40000010000 */
[----:B------:R-:W-:Y:S02]  /*71c0*/  FADD.FTZ R27, R52, R51 ;  /* 0x00000033341b7221 */ /* 0x000fe40000010000 */
        /* <DEDUP_REMOVED lines=35> */
.L_x_21632:
[----:B------:R-:W-:Y:S05]  /*7400*/  BSYNC B0 ;  /* 0x0000000000007941 */ /* 0x000fea0003800000 */
.L_x_21631:
        /* <DEDUP_REMOVED lines=53> */
[----:B------:R-:W-:Y:S02]  /*7760*/  FADD.FTZ R19, R19, R48 ;  /* 0x0000003013137221 */ /* 0x000fe40000010000 */
[----:B------:R-:W-:Y:S02]  /*7770*/  FADD.FTZ R20, R20, R49 ;  /* 0x0000003114147221 */ /* 0x000fe40000010000 */
[----:B------:R-:W-:Y:S02]  /*7780*/  FADD.FTZ R21, R21, R50 ;  /* 0x0000003215157221 */ /* 0x000fe40000010000 */
[----:B------:R-:W-:Y:S02]  /*7790*/  FADD.FTZ R22, R22, R51 ;  /* 0x0000003316167221 */ /* 0x000fe40000010000 */
[----:B------:R-:W-:Y:S02]  /*77a0*/  FADD.FTZ R23, R23, R52 ;  /* 0x0000003417177221 */ /* 0x000fe40000010000 */
[----:B0-----:R-:W-:-:S02]  /*77b0*/  FADD.FTZ R24, R24, R53 ;  /* 0x0000003518187221 */ /* 0x001fc40000010000 */
[----:B-1----:R-:W-:Y:S02]  /*77c0*/  FADD.FTZ R25, R25, R54 ;  /* 0x0000003619197221 */ /* 0x002fe40000010000 */
[----:B--2---:R-:W-:Y:S02]  /*77d0*/  FADD.FTZ R26, R26, R55 ;  /* 0x000000371a1a7221 */ /* 0x004fe40000010000 */
[----:B---3--:R-:W-:Y:S02]  /*77e0*/  FADD.FTZ R27, R27, R56 ;  /* 0x000000381b1b7221 */ /* 0x008fe40000010000 */
[----:B----4-:R-:W-:Y:S02]  /*77f0*/  FADD.FTZ R28, R28, R57 ;  /* 0x000000391c1c7221 */ /* 0x010fe40000010000 */
[----:B------:R-:W-:Y:S02]  /*7800*/  FADD.FTZ R29, R29, R58 ;  /* 0x0000003a1d1d7221 */ /* 0x000fe40000010000 */
.L_x_21634:
[----:B------:R-:W-:Y:S05]  /*7810*/  BSYNC B0 ;  /* 0x0000000000007941 */ /* 0x000fea0003800000 */
.L_x_21633:
        /* <DEDUP_REMOVED lines=36> */
.L_x_21636:
[----:B------:R-:W-:Y:S05]  /*7a60*/  BSYNC B0 ;  /* 0x0000000000007941 */ /* 0x000fea0003800000 */
.L_x_21635:
        /* <DEDUP_REMOVED lines=64> */
.L_x_21638:
[----:B------:R-:W-:Y:S05]  /*7e70*/  BSYNC B0 ;  /* 0x0000000000007941 */ /* 0x000fea0003800000 */
.L_x_21637:
        /* <DEDUP_REMOVED lines=28> */
[----:B------:R-:W-:Y:S02]  /*8040*/  IADD3 R39, P0, R0, UR6, RZ ;  /* 0x0000000600277c10 */ /* 0x000fe4000ff1e0ff */
[----:B------:R-:W-:Y:S02]  /*8050*/  IADD3 R35, P2, R32, UR6, RZ ;  /* 0x0000000620237c10 */ /* 0x000fe4000ff5e0ff */
[----:B------:R-:W-:Y:S02]  /*8060*/  IADD3 R38, P3, R33, UR6, RZ ;  /* 0x0000000621267c10 */ /* 0x000fe4000ff7e0ff */
[----:B------:R-:W-:Y:S02]  /*8070*/  LEA.HI.X.SX32 R44, R0, UR7, 0x1, P0 ;  /* 0x00000007002c7c11 */ /* 0x000fe400080f0eff */
[----:B------:R-:W-:-:S02]  /*8080*/  IADD3 R37, P1, R31, UR6, RZ ;  /* 0x000000061f257c10 */ /* 0x000fc4000ff3e0ff */
[----:B------:R-:W-:Y:S02]  /*8090*/  LEA.HI.X.SX32 R40, R32, UR7, 0x1, P2 ;  /* 0x0000000720287c11 */ /* 0x000fe400090f0eff */
[----:B------:R-:W-:Y:S02]  /*80a0*/  LEA R30, P0, R39, c[0x0][0x170], 0x2 ;  /* 0x00005c00271e7a11 */ /* 0x000fe400078010ff */
[----:B------:R-:W-:Y:S02]  /*80b0*/  LEA.HI.X.SX32 R33, R33, UR7, 0x1, P3 ;  /* 0x0000000721217c11 */ /* 0x000fe400098f0eff */
        /* <DEDUP_REMOVED lines=103> */
[C---:B------:R-:W-:Y:S02]  /*8730*/  IADD3 R72, R0.reuse, 0x58, RZ ;  /* 0x0000005800487810 */ /* 0x040fe40007ffe0ff */
        /* <DEDUP_REMOVED lines=49> */
.L_x_21639:
        /* <DEDUP_REMOVED lines=11> */
.L_x_25547:


//--------------------- .text._ZN4vllm25paged_attention_v2_kernelIffLi96ELi32ELi128ELNS_18Fp8KVCacheDataTypeE0ELb0ELi512EEEvPfS2_PT_PKS3_PKT0_S9_ifPKiSB_iPKfiiiSD_SD_iiiii --------------------------
	.section	.text._ZN4vllm25paged_attention_v2_kernelIffLi96ELi32ELi128ELNS_18Fp8KVCacheDataTypeE0ELb0ELi512EEEvPfS2_PT_PKS3_PKT0_S9_ifPKiSB_iPKfiiiSD_SD_iiiii,"ax",@progbits
	.sectioninfo	@"SHI_REGISTERS=168"
	.align	128
        .global         _ZN4vllm25paged_attention_v2_kernelIffLi96ELi32ELi128ELNS_18Fp8KVCacheDataTypeE0ELb0ELi512EEEvPfS2_PT_PKS3_PKT0_S9_ifPKiSB_iPKfiiiSD_SD_iiiii
        .type           _ZN4vllm25paged_attention_v2_kernelIffLi96ELi32ELi128ELNS_18Fp8KVCacheDataTypeE0ELb0ELi512EEEvPfS2_PT_PKS3_PKT0_S9_ifPKiSB_iPKfiiiSD_SD_iiiii,@function
        .size           _ZN4vllm25paged_attention_v2_kernelIffLi96ELi32ELi128ELNS_18Fp8KVCacheDataTypeE0ELb0ELi512EEEvPfS2_PT_PKS3_PKT0_S9_ifPKiSB_iPKfiiiSD_SD_iiiii,(.L_x_25548 - _ZN4vllm25paged_attention_v2_kernelIffLi96ELi32ELi128ELNS_18Fp8KVCacheDataTypeE0ELb0ELi512EEEvPfS2_PT_PKS3_PKT0_S9_ifPKiSB_iPKfiiiSD_SD_iiiii)
        .other          _ZN4vllm25paged_attention_v2_kernelIffLi96ELi32ELi128ELNS_18Fp8KVCacheDataTypeE0ELb0ELi512EEEvPfS2_PT_PKS3_PKT0_S9_ifPKiSB_iPKfiiiSD_SD_iiiii,@"STO_CUDA_ENTRY STV_DEFAULT"
_ZN4vllm25paged_attention_v2_kernelIffLi96ELi32ELi128ELNS_18Fp8KVCacheDataTypeE0ELb0ELi512EEEvPfS2_PT_PKS3_PKT0_S9_ifPKiSB_iPKfiiiSD_SD_iiiii:
.text._ZN4vllm25paged_attention_v2_kernelIffLi96ELi32ELi128ELNS_18Fp8KVCacheDataTypeE0ELb0ELi512EEEvPfS2_PT_PKS3_PKT0_S9_ifPKiSB_iPKfiiiSD_SD_iiiii:
        /* <DEDUP_REMOVED lines=65> */
[----:B------:R-:W-:-:S09]  /*0410*/  ISETP.GE.AND P2, PT, R2, RZ, PT ;  /* 0x000000ff0200720c */ /* 0x000fd20003f46270 */
[----:B------:R-:W-:Y:S01]  /*0420*/  @!P1 IMAD.IADD R5, R5, 0x1, -R8 ;  /* 0x0000000105059824 */ /* 0x000fe200078e0a08 */
[----:B------:R-:W-:Y:S02]  /*0430*/  @!P1 IADD3 R4, R4, 0x1, RZ ;  /* 0x0000000104049810 */ /* 0x000fe40007ffe0ff */
[----:B------:R-:W-:Y:S02]  /*0440*/  ISETP.NE.AND P1, PT, R7, RZ, PT ;  /* 0x000000ff0700720c */ /* 0x000fe40003f25270 */
[----:B------:R-:W-:Y:S02]  /*0450*/  ISETP.GE.U32.AND P0, PT, R5, R8, PT ;  /* 0x000000080500720c */ /* 0x000fe40003f06070 */
[----:B------:R-:W-:-:S04]  /*0460*/  LEA R5, R25, 0x10, 0x4 ;  /* 0x0000001019057811 */ /* 0x000fc800078e20ff */
[----:B------:R-:W-:Y:S02]  /*0470*/  IMNMX R154, R156, R5, PT ;  /* 0x000000059c9a7217 */ /* 0x000fe40003800200 */
[----:B0-----:R-:W-:-:S03]  /*0480*/  SHF.R.S32.HI R5, RZ, 0x1f, R0 ;  /* 0x0000001fff057819 */ /* 0x001fc60000011400 */
[----:B------:R-:W-:Y:S01]  /*0490*/  IMAD R3, R25, -0x10, R154 ;  /* 0xfffffff019037824 */ /* 0x000fe200078e029a */
[----:B------:R-:W-:Y:S02]  /*04a0*/  LEA.HI R5, R5, R0, RZ, 0x5 ;  /* 0x0000000005057211 */ /* 0x000fe400078f28ff */
[----:B------:R-:W-:Y:S02]  /*04b0*/  @P0 IADD3 R4, R4, 0x1, RZ ;  /* 0x0000000104040810 */ /* 0x000fe40007ffe0ff */
[----:B------:R-:W-:Y:S02]  /*04c0*/  ISETP.GT.AND P0, PT, R0, 0x17, PT ;  /* 0x000000170000780c */ /* 0x000fe40003f04270 */
[----:B------:R-:W-:Y:S01]  /*04d0*/  SHF.R.S32.HI R153, RZ, 0x5, R5 ;  /* 0x00000005ff997819 */ /* 0x000fe20000011405 */
[----:B------:R-:W-:Y:S02]  /*04e0*/  IMAD.MOV.U32 R2, RZ, RZ, R4 ;  /* 0x000000ffff027224 */ /* 0x000fe400078e0004 */
[----:B------:R-:W-:Y:S01]  /*04f0*/  IMAD R4, R3, 0x20, R158 ;  /* 0x0000002003047824 */ /* 0x000fe200078e029e */
[----:B------:R-:W-:Y:S01]  /*0500*/  LOP3.LUT R3, R5, 0xffffffe0, RZ, 0xc0, !PT ;  /* 0xffffffe005037812 */ /* 0x000fe200078ec0ff */
[----:B------:R-:W-:Y:S01]  /*0510*/  @!P2 IMAD.MOV R2, RZ, RZ, -R2 ;  /* 0x000000ffff02a224 */ /* 0x000fe200078e0a02 */
[----:B------:R-:W-:-:S02]  /*0520*/  @!P1 LOP3.LUT R2, RZ, R7, RZ, 0x33, !PT ;  /* 0x00000007ff029212 */ /* 0x000fc400078e33ff */
        /* <DEDUP_REMOVED lines=25> */
.L_x_21644:
        /* <DEDUP_REMOVED lines=11> */
.L_x_21643:
[----:B------:R-:W-:Y:S05]  /*0770*/  BSYNC B1 ;  /* 0x0000000000017941 */ /* 0x000fea0003800000 */
.L_x_21642:
        /* <DEDUP_REMOVED lines=8> */
.L_x_21645:
        /* <DEDUP_REMOVED lines=17> */
.L_x_21641:
[----:B------:R-:W-:Y:S05]  /*0910*/  BSYNC B0 ;  /* 0x0000000000007941 */ /* 0x000fea0003800000 */
.L_x_21640:
        /* <DEDUP_REMOVED lines=43> */
.L_x_21649:
        /* <DEDUP_REMOVED lines=28> */
[----:B------:R-:W2:Y:S01]  /*0d90*/  LDG.E.128.CONSTANT R116, [R162.64+0x1000] ;  /* 0x0010000aa2747981 */ /* 0x000ea2000c1e9d00 */
[----:B------:R-:W-:-:S02]  /*0da0*/  FFMA.FTZ R148, R103, R111, R120 ;  /* 0x0000006f67947223 */ /* 0x000fc40000010078 */
[----:B------:R-:W-:Y:S02]  /*0db0*/  FFMA.FTZ R109, R102, R110, R123 ;  /* 0x0000006e666d7223 */ /* 0x000fe4000001007b */
[----:B----4-:R-:W-:Y:S02]  /*0dc0*/  FFMA.FTZ R111, R92, R104, R121 ;  /* 0x000000685c6f7223 */ /* 0x010fe40000010079 */
[----:B------:R-:W3:Y:S01]  /*0dd0*/  LDG.E.128.CONSTANT R120, [R162.64+0x1200] ;  /* 0x0012000aa2787981 */ /* 0x000ee2000c1e9d00 */
[----:B------:R-:W-:Y:S02]  /*0de0*/  FFMA.FTZ R108, R93, R105, R108 ;  /* 0x000000695d6c7223 */ /* 0x000fe4000001006c */
[----:B------:R-:W-:Y:S02]  /*0df0*/  FFMA.FTZ R109, R94, R106, R109 ;  /* 0x0000006a5e6d7223 */ /* 0x000fe4000001006d */
[----:B------:R-:W-:Y:S02]  /*0e00*/  FFMA.FTZ R148, R95, R107, R148 ;  /* 0x0000006b5f947223 */ /* 0x000fe40000010094 */
[----:B------:R-:W4:Y:S01]  /*0e10*/  LDG.E.128.CONSTANT R104, [R162.64+0x1800] ;  /* 0x0018000aa2687981 */ /* 0x000f22000c1e9d00 */
[----:B-----5:R-:W-:-:S02]  /*0e20*/  FFMA.FTZ R149, R88, R112, R111 ;  /* 0x0000007058957223 */ /* 0x020fc4000001006f */
[----:B------:R-:W-:Y:S02]  /*0e30*/  FFMA.FTZ R112, R89, R113, R108 ;  /* 0x0000007159707223 */ /* 0x000fe4000001006c */
[----:B------:R-:W-:Y:S02]  /*0e40*/  FFMA.FTZ R113, R90, R114, R109 ;  /* 0x000000725a717223 */ /* 0x000fe4000001006d */
[----:B------:R-:W5:Y:S01]  /*0e50*/  LDG.E.128.CONSTANT R108, [R162.64+0x1a00] ;  /* 0x001a000aa26c7981 */ /* 0x000f62000c1e9d00 */
        /* <DEDUP_REMOVED lines=16> */
[----:B------:R-:W5:Y:S02]  /*0f60*/  LDG.E.128.CONSTANT R140, [R162.64+0x2a00] ;  /* 0x002a000aa28c7981 */ /* 0x000f64000c1e9d00 */
[----:B------:R-:W-:Y:S02]  /*0f70*/  FFMA.FTZ R148, R75, R147, R148 ;  /* 0x000000934b947223 */ /* 0x000fe40000010094 */
[----:B------:R-:W5:Y:S01]  /*0f80*/  LDG.E.128.CONSTANT R144, [R162.64+0x2c00] ;  /* 0x002c000aa2907981 */ /* 0x000f62000c1e9d00 */
[----:B--2---:R-:W-:Y:S02]  /*0f90*/  FFMA.FTZ R149, R68, R116, R149 ;  /* 0x0000007444957223 */ /* 0x004fe40000010095 */
[----:B------:R-:W-:Y:S02]  /*0fa0*/  FFMA.FTZ R116, R69, R117, R112 ;  /* 0x0000007545747223 */ /* 0x000fe40000010070 */
[----:B------:R-:W-:Y:S02]  /*0fb0*/  FFMA.FTZ R129, R70, R118, R113 ;  /* 0x0000007646817223 */ /* 0x000fe40000010071 */
[----:B------:R-:W2:Y:S01]  /*0fc0*/  LDG.E.128.CONSTANT R112, [R162.64+0x1c00] ;  /* 0x001c000aa2707981 */ /* 0x000ea2000c1e9d00 */
[----:B------:R-:W-:-:S02]  /*0fd0*/  FFMA.FTZ R148, R71, R119, R148 ;  /* 0x0000007747947223 */ /* 0x000fc40000010094 */
[----:B---3--:R-:W-:Y:S02]  /*0fe0*/  FFMA.FTZ R128, R65, R121, R116 ;  /* 0x0000007941807223 */ /* 0x008fe40000010074 */
        /* <DEDUP_REMOVED lines=13> */
[----:B------:R-:W3:Y:S01]  /*10c0*/  LDG.E.128.CONSTANT R128, [R162.64+0x2400] ;  /* 0x0024000aa2807981 */ /* 0x000ee2000c1e9d00 */
[----:B----4-:R-:W-:Y:S02]  /*10d0*/  FFMA.FTZ R149, R52, R104, R149 ;  /* 0x0000006834957223 */ /* 0x010fe40000010095 */
[----:B------:R-:W-:Y:S02]  /*10e0*/  FFMA.FTZ R164, R59, R135, R148 ;  /* 0x000000873ba47223 */ /* 0x000fe40000010094 */
[----:B------:R-:W-:Y:S02]  /*10f0*/  FFMA.FTZ R104, R53, R105, R132 ;  /* 0x0000006935687223 */ /* 0x000fe40000010084 */
[----:B------:R-:W4:Y:S01]  /*1100*/  LDG.E.128.CONSTANT R132, [R162.64+0x2600] ;  /* 0x0026000aa2847981 */ /* 0x000f22000c1e9d00 */
[----:B------:R-:W-:-:S03]  /*1110*/  FFMA.FTZ R105, R54, R106, R137 ;  /* 0x0000006a36697223 */ /* 0x000fc60000010089 */
[----:B------:R-:W4:Y:S01]  /*1120*/  LDG.E.128.CONSTANT R136, [R162.64+0x2800] ;  /* 0x0028000aa2887981 */ /* 0x000f22000c1e9d00 */
[----:B-----5:R-:W-:-:S03]  /*1130*/  FFMA.FTZ R165, R48, R108, R149 ;  /* 0x0000006c30a57223 */ /* 0x020fc60000010095 */
[----:B------:R-:W5:Y:S01]  /*1140*/  LDG.E.128.CONSTANT R148, [R162.64+0x2e00] ;  /* 0x002e000aa2947981 */ /* 0x000f62000c1e9d00 */
[----:B------:R-:W-:Y:S02]  /*1150*/  FFMA.FTZ R104, R49, R109, R104 ;  /* 0x0000006d31687223 */ /* 0x000fe40000010068 */
[----:B------:R-:W-:Y:S02]  /*1160*/  FFMA.FTZ R164, R55, R107, R164 ;  /* 0x0000006b37a47223 */ /* 0x000fe400000100a4 */
[----:B------:R-:W-:Y:S02]  /*1170*/  FFMA.FTZ R105, R50, R110, R105 ;  /* 0x0000006e32697223 */ /* 0x000fe40000010069 */
[----:B------:R-:W-:Y:S02]  /*1180*/  FFMA.FTZ R164, R51, R111, R164 ;  /* 0x0000006f33a47223 */ /* 0x000fe400000100a4 */
[----:B--2---:R-:W-:Y:S02]  /*1190*/  FFMA.FTZ R165, R44, R112, R165 ;  /* 0x000000702ca57223 */ /* 0x004fe400000100a5 */
        /* <DEDUP_REMOVED lines=18> */
[----:B----4-:R-:W-:-:S02]  /*12c0*/  FFMA.FTZ R165, R24, R132, R165 ;  /* 0x0000008418a57223 */ /* 0x010fc400000100a5 */
        /* <DEDUP_REMOVED lines=15> */
[----:B-----5:R-:W-:Y:S02]  /*13c0*/  FFMA.FTZ R148, R8, R148, R165 ;  /* 0x0000009408947223 */ /* 0x020fe400000100a5 */
[----:B------:R-:W-:Y:S02]  /*13d0*/  FFMA.FTZ R149, R9, R149, R104 ;  /* 0x0000009509957223 */ /* 0x000fe40000010068 */
[----:B------:R-:W-:-:S02]  /*13e0*/  FFMA.FTZ R164, R15, R147, R164 ;  /* 0x000000930fa47223 */ /* 0x000fc400000100a4 */
[----:B------:R-:W-:Y:S02]  /*13f0*/  FFMA.FTZ R105, R10, R150, R105 ;  /* 0x000000960a697223 */ /* 0x000fe40000010069 */
[----:B------:R-:W-:Y:S02]  /*1400*/  FADD.FTZ R148, R148, R149 ;  /* 0x0000009594947221 */ /* 0x000fe40000010000 */
[----:B------:R-:W-:Y:S02]  /*1410*/  FFMA.FTZ R151, R11, R151, R164 ;  /* 0x000000970b977223 */ /* 0x000fe400000100a4 */
[----:B------:R-:W-:Y:S02]  /*1420*/  FADD.FTZ R148, R105, R148 ;  /* 0x0000009469947221 */ /* 0x000fe40000010000 */
        /* <DEDUP_REMOVED lines=12> */
.L_x_21648:
[----:B-1234-:R-:W-:Y:S01]  /*14f0*/  IADD3 R148, -R157, 0x1, RZ ;  /* 0x000000019d947810 */ /* 0x01efe20007ffe1ff */
[----:B------:R-:W-:Y:S02]  /*1500*/  IMAD.MOV.U32 R3, RZ, RZ, -0x800001 ;  /* 0xff7fffffff037424 */ /* 0x000fe400078e00ff */
[----:B------:R-:W-:-:S05]  /*1510*/  IMAD.MOV.U32 R149, RZ, RZ, R7 ;  /* 0x000000ffff957224 */ /* 0x000fca00078e0007 */
.L_x_21650:
[----:B0-----:R-:W-:-:S04]  /*1520*/  IADD3 R105, P0, R6, R149, RZ ;  /* 0x0000009506697210 */ /* 0x001fc80007f1e0ff */
[----:B------:R-:W-:Y:S02]  /*1530*/  LEA.HI.X.SX32 R106, R149, R4, 0x1, P0 ;  /* 0x00000004956a7211 */ /* 0x000fe400000f0eff */
[----:B------:R-:W-:-:S04]  /*1540*/  LEA R104, P0, R105, c[0x0][0x198], 0x2 ;  /* 0x0000660069687a11 */ /* 0x000fc800078010ff */
[----:B------:R-:W-:-:S05]  /*1550*/  LEA.HI.X R105, R105, c[0x0][0x19c], R106, 0x2, P0 ;  /* 0x0000670069697a11 */ /* 0x000fca00000f146a */
        /* <DEDUP_REMOVED lines=37> */
[----:B------:R-:W4:Y:S01]  /*17b0*/  LDG.E.128.CONSTANT R124, [R162.64+0x1600] ;  /* 0x0016000aa27c7981 */ /* 0x000f22000c1e9d00 */
[----:B------:R-:W-:-:S03]  /*17c0*/  FFMA.FTZ R147, R84, R108, R129 ;  /* 0x0000006c54937223 */ /* 0x000fc60000010081 */
[----:B------:R-:W5:Y:S04]  /*17d0*/  LDG.E.128.CONSTANT R128, [R162.64+0x1800] ;  /* 0x0018000aa2807981 */ /* 0x000f68000c1e9d00 */
        /* <DEDUP_REMOVED lines=24> */
[----:B------:R-:W5:Y:S01]  /*1960*/  LDG.E.128.CONSTANT R140, [R162.64+0x2c00] ;  /* 0x002c000aa28c7981 */ /* 0x000f62000c1e9d00 */
[----:B--2---:R-:W-:Y:S02]  /*1970*/  FFMA.FTZ R147, R64, R112, R147 ;  /* 0x0000007040937223 */ /* 0x004fe40000010093 */
[----:B------:R-:W-:Y:S02]  /*1980*/  FFMA.FTZ R144, R65, R113, R144 ;  /* 0x0000007141907223 */ /* 0x000fe40000010090 */
[----:B------:R-:W-:Y:S02]  /*1990*/  FFMA.FTZ R145, R66, R114, R145 ;  /* 0x0000007242917223 */ /* 0x000fe40000010091 */
[----:B------:R-:W-:-:S02]  /*19a0*/  FFMA.FTZ R146, R67, R115, R146 ;  /* 0x0000007343927223 */ /* 0x000fc40000010092 */
        /* <DEDUP_REMOVED lines=24> */
[----:B------:R-:W-:Y:S02]  /*1b30*/  FFMA.FTZ R164, R47, R111, R164 ;  /* 0x0000006f2fa47223 */ /* 0x000fe400000100a4 */
[----:B------:R-:W-:-:S05]  /*1b40*/  IMAD R107, R149, 0x20, R152 ;  /* 0x00000020956b7824 */ /* 0x000fca00078e0298 */
[C---:B------:R-:W-:Y:S01]  /*1b50*/  ISETP.GE.AND P0, PT, R107.reuse, R157, PT ;  /* 0x0000009d6b00720c */ /* 0x040fe20003f06270 */
[----:B------:R-:W-:Y:S01]  /*1b60*/  IMAD.IADD R106, R107, 0x1, -R158 ;  /* 0x000000016b6a7824 */ /* 0x000fe200078e0a9e */
[----:B------:R-:W-:-:S04]  /*1b70*/  IADD3 R149, R149, 0x4, RZ ;  /* 0x0000000495957810 */ /* 0x000fc80007ffe0ff */
[----:B------:R-:W-:Y:S01]  /*1b80*/  ISETP.GE.AND P1, PT, R149, R154, PT ;  /* 0x0000009a9500720c */ /* 0x000fe20003f26270 */
[----:B--2---:R-:W-:Y:S02]  /*1b90*/  FFMA.FTZ R104, R41, R113, R104 ;  /* 0x0000007129687223 */ /* 0x004fe40000010068 */
        /* <DEDUP_REMOVED lines=29> */
[----:B------:R-:W-:Y:S02]  /*1d70*/  IMAD.IADD R104, R148, 0x1, R107 ;  /* 0x0000000194687824 */ /* 0x000fe400078e026b */
[----:B------:R-:W-:Y:S02]  /*1d80*/  FFMA.FTZ R164, R19, R139, R164 ;  /* 0x0000008b13a47223 */ /* 0x000fe400000100a4 */
[----:B------:R-:W-:Y:S02]  /*1d90*/  FFMA.FTZ R105, R14, R142, R105 ;  /* 0x0000008e0e697223 */ /* 0x000fe40000010069 */
        /* <DEDUP_REMOVED lines=8> */
[----:B------:R-:W-:-:S04]  /*1e20*/  FMUL.FTZ R105, R144, c[0x0][0x194] ;  /* 0x0000650090697a20 */ /* 0x000fc80000410000 */
[----:B0-----:R-:W-:-:S05]  /*1e30*/  FFMA.FTZ R108, R104, R150, R105 ;  /* 0x00000096686c7223 */ /* 0x001fca0000010069 */
[----:B------:R-:W-:-:S05]  /*1e40*/  FSEL R105, R108, RZ, !P0 ;  /* 0x000000ff6c697208 */ /* 0x000fca0004000000 */
[----:B------:R0:W-:Y:S01]  /*1e50*/  STS [R106.X4+0x1a0], R105 ;  /* 0x0001a0696a007388 */ /* 0x0001e20000004800 */
[----:B------:R-:W-:Y:S01]  /*1e60*/  @!P0 FMNMX.FTZ R3, R3, R108, !PT ;  /* 0x0000006c03038209 */ /* 0x000fe20007810000 */
[----:B------:R-:W-:Y:S05]  /*1e70*/  @!P1 BRA `(.L_x_21650) ;  /* 0xfffff6a000009947 */ /* 0x000fea000383ffff */
.L_x_21647:
[----:B------:R-:W-:Y:S05]  /*1e80*/  BSYNC B0 ;  /* 0x0000000000007941 */ /* 0x000fea0003800000 */
.L_x_21646:
        /* <DEDUP_REMOVED lines=8> */
[----:B-1----:R-:W-:Y:S01]  /*1f10*/  FMNMX.FTZ R10, R5, R10, !PT ;  /* 0x0000000a050a7209 */ /* 0x002fe20007810000 */
[----:B------:R-:W-:-:S04]  /*1f20*/  IMAD.MOV.U32 R5, RZ, RZ, RZ ;  /* 0x000000ffff057224 */ /* 0x000fc800078e00ff */
[----:B------:R-:W1:Y:S02]  /*1f30*/  SHFL.BFLY PT, R9, R10, 0x2, 0x1f ;  /* 0x0c401f000a097f89 */ /* 0x000e6400000e0000 */
[----:B-1----:R-:W-:Y:S01]  /*1f40*/  FMNMX.FTZ R11, R10, R9, !PT ;  /* 0x000000090a0b7209 */ /* 0x002fe20007810000 */
[----:B------:R-:W-:-:S04]  /*1f50*/  IMAD.MOV.U32 R9, RZ, RZ, -0x800001 ;  /* 0xff7fffffff097424 */ /* 0x000fc800078e00ff */
[----:B------:R-:W1:Y:S02]  /*1f60*/  SHFL.BFLY PT, R12, R11, 0x1, 0x1f ;  /* 0x0c201f000b0c7f89 */ /* 0x000e6400000e0000 */
[----:B-1----:R-:W-:-:S05]  /*1f70*/  @!P0 FMNMX.FTZ R12, R11, R12, !PT ;  /* 0x0000000c0b0c8209 */ /* 0x002fca0007810000 */
[----:B------:R-:W-:Y:S04]  /*1f80*/  @!P0 STS [R153.X4+0x180], R12 ;  /* 0x0001800c99008388 */ /* 0x000fe80000004800 */
[----:B------:R-:W-:Y:S06]  /*1f90*/  BAR.SYNC.DEFER_BLOCKING 0x0 ;  /* 0x0000000000007b1d */ /* 0x000fec0000010000 */
[----:B------:R-:W1:Y:S01]  /*1fa0*/  @!P1 LDS R9, [R152.X4+0x180] ;  /* 0x0001800098099984 */ /* 0x000e620000004800 */
[----:B------:R-:W-:-:S03]  /*1fb0*/  ISETP.GE.AND P1, PT, R0, R155, PT ;  /* 0x0000009b0000720c */ /* 0x000fc60003f26270 */
        /* <DEDUP_REMOVED lines=8> */
[----:B------:R-:W-:Y:S01]  /*2040*/  LOP3.LUT R5, RZ, R156, RZ, 0x33, !PT ;  /* 0x0000009cff057212 */ /* 0x000fe200078e33ff */
[----:B------:R-:W-:Y:S01]  /*2050*/  BSSY B1, `(.L_x_21653) ;  /* 0x000001c000017945 */ /* 0x000fe20003800000 */
[----:B------:R-:W-:Y:S01]  /*2060*/  LOP3.LUT R8, RZ, R157, RZ, 0x33, !PT ;  /* 0x0000009dff087212 */ /* 0x000fe200078e33ff */
        /* <DEDUP_REMOVED lines=15> */
.L_x_21655:
        /* <DEDUP_REMOVED lines=11> */
.L_x_21654:
[----:B------:R-:W-:Y:S05]  /*2210*/  BSYNC B1 ;  /* 0x0000000000017941 */ /* 0x000fea0003800000 */
.L_x_21653:
        /* <DEDUP_REMOVED lines=10> */
.L_x_21658:
        /* <DEDUP_REMOVED lines=100> */
.L_x_21657:
[----:B------:R-:W-:Y:S05]  /*2900*/  BSYNC B1 ;  /* 0x0000000000017941 */ /* 0x000fea0003800000 */
.L_x_21656:
        /* <DEDUP_REMOVED lines=55> */
.L_x_21660:
[----:B------:R-:W-:Y:S05]  /*2c80*/  BSYNC B1 ;  /* 0x0000000000017941 */ /* 0x000fea0003800000 */
.L_x_21659:
        /* <DEDUP_REMOVED lines=26> */
.L_x_21652:
[----:B------:R-:W-:Y:S05]  /*2e30*/  BSYNC B0 ;  /* 0x0000000000007941 */ /* 0x000fea0003800000 */
.L_x_21651:
        /* <DEDUP_REMOVED lines=26> */
[----:B------:R-:W-:Y:S01]  /*2fe0*/  LOP3.LUT R5, RZ, R156, RZ, 0x33, !PT ;  /* 0x0000009cff057212 */ /* 0x000fe200078e33ff */
[----:B------:R-:W-:Y:S01]  /*2ff0*/  BSSY B1, `(.L_x_21663) ;  /* 0x000001a000017945 */ /* 0x000fe20003800000 */
[----:B0-----:R-:W-:Y:S01]  /*3000*/  LOP3.LUT R8, RZ, R157, RZ, 0x33, !PT ;  /* 0x0000009dff087212 */ /* 0x001fe200078e33ff */
[----:B---3--:R-:W-:-:S06]  /*3010*/  UIMAD UR4, UR4, UR5, -0x11 ;  /* 0xffffffef040474a4 */ /* 0x008fcc000f8e0205 */
[----:B------:R-:W-:-:S04]  /*3020*/  IMNMX R5, R5, UR4, !PT ;  /* 0x0000000405057c17 */ /* 0x000fc8000f800200 */
[----:B------:R-:W-:-:S04]  /*3030*/  LEA R5, R5, 0x1f, 0x5 ;  /* 0x0000001f05057811 */ /* 0x000fc800078e28ff */
[----:B------:R-:W-:-:S04]  /*3040*/  IMNMX R5, R5, R8, !PT ;  /* 0x0000000805057217 */ /* 0x000fc80007800200 */
[----:B------:R-:W-:-:S05]  /*3050*/  IADD3 R5, -R0, -0x2, -R5 ;  /* 0xfffffffe00057810 */ /* 0x000fca0007ffe905 */
[----:B------:R-:W-:-:S05]  /*3060*/  IMAD.IADD R5, R5, 0x1, -R158 ;  /* 0x0000000105057824 */ /* 0x000fca00078e0a9e */
        /* <DEDUP_REMOVED lines=10> */
.L_x_21665:
        /* <DEDUP_REMOVED lines=8> */
.L_x_21664:
[----:B0-----:R-:W-:Y:S05]  /*3190*/  BSYNC B1 ;  /* 0x0000000000017941 */ /* 0x001fea0003800000 */
.L_x_21663:
        /* <DEDUP_REMOVED lines=10> */
.L_x_21668:
        /* <DEDUP_REMOVED lines=52> */
.L_x_21667:
[----:B------:R-:W-:Y:S05]  /*3580*/  BSYNC B1 ;  /* 0x0000000000017941 */ /* 0x000fea0003800000 */
.L_x_21666:
        /* <DEDUP_REMOVED lines=31> */
.L_x_21670:
[----:B------:R-:W-:Y:S05]  /*3780*/  BSYNC B1 ;  /* 0x0000000000017941 */ /* 0x000fea0003800000 */
.L_x_21669:
        /* <DEDUP_REMOVED lines=14> */
.L_x_21662:
[----:B------:R-:W-:Y:S05]  /*3870*/  BSYNC B0 ;  /* 0x0000000000007941 */ /* 0x000fea0003800000 */
.L_x_21661:
        /* <DEDUP_REMOVED lines=32> */
.L_x_21672:
[----:B------:R-:W-:Y:S05]  /*3a80*/  BSYNC B0 ;  /* 0x0000000000007941 */ /* 0x000fea0003800000 */
.L_x_21671:
[----:B------:R-:W-:Y:S01]  /*3a90*/  BSSY B0, `(.L_x_21673) ;  /* 0x0000255000007945 */ /* 0x000fe20003800000 */
[----:B------:R-:W-:Y:S05]  /*3aa0*/  @!P1 BRA `(.L_x_21674) ;  /* 0x0000013000009947 */ /* 0x000fea0003800000 */
[----:B0-----:R-:W-:Y:S01]  /*3ab0*/  IMAD.MOV.U32 R9, RZ, RZ, RZ ;  /* 0x000000ffff097224 */ /* 0x001fe200078e00ff */
        /* <DEDUP_REMOVED lines=15> */
[----:B------:R-:W-:Y:S02]  /*3bb0*/  IMAD.MOV.U32 R126, RZ, RZ, RZ ;  /* 0x000000ffff7e7224 */ /* 0x000fe400078e00ff */
[----:B------:R-:W-:Y:S01]  /*3bc0*/  IMAD.MOV.U32 R2, RZ, RZ, RZ ;  /* 0x000000ffff027224 */ /* 0x000fe200078e00ff */
[----:B------:R-:W-:Y:S05]  /*3bd0*/  BRA `(.L_x_21675) ;  /* 0x0000240000007947 */ /* 0x000fea0003800000 */
.L_x_21674:
[----:B01----:R-:W-:Y:S01]  /*3be0*/  SHF.R.S32.HI R3, RZ, 0x1f, R152 ;  /* 0x0000001fff037819 */ /* 0x003fe20000011498 */
[----:B------:R-:W-:Y:S01]  /*3bf0*/  IMAD R118, R2, c[0x0][0x1c0], RZ ;  /* 0x0000700002767a24 */ /* 0x000fe200078e02ff */
[----:B------:R-:W-:Y:S01]  /*3c00*/  LOP3.LUT R156, RZ, R156, RZ, 0x33, !PT ;  /* 0x0000009cff9c7212 */ /* 0x000fe200078e33ff */
[----:B------:R-:W-:Y:S01]  /*3c10*/  IMAD.MOV.U32 R110, RZ, RZ, c[0x0][0x1bc] ;  /* 0x00006f00ff6e7624 */ /* 0x000fe200078e00ff */
[----:B------:R-:W-:Y:S01]  /*3c20*/  LEA.HI R3, R3, R152, RZ, 0x3 ;  /* 0x0000009803037211 */ /* 0x000fe200078f18ff */
[----:B------:R-:W-:Y:S01]  /*3c30*/  IMAD.MOV.U32 R108, RZ, RZ, RZ ;  /* 0x000000ffff6c7224 */ /* 0x000fe200078e00ff */
[----:B------:R-:W-:Y:S01]  /*3c40*/  CS2R R12, SRZ ;  /* 0x00000000000c7805 */ /* 0x000fe2000001ff00 */
[----:B------:R-:W-:Y:S01]  /*3c50*/  IMAD.MOV.U32 R128, RZ, RZ, RZ ;  /* 0x000000ffff807224 */ /* 0x000fe200078e00ff */
[C---:B------:R-:W-:Y:S01]  /*3c60*/  LOP3.LUT R5, R3.reuse, 0xfffffff8, RZ, 0xc0, !PT ;  /* 0xfffffff803057812 */ /* 0x040fe200078ec0ff */
[----:B------:R-:W-:Y:S01]  /*3c70*/  IMAD.SHL.U32 R3, R3, 0x4, RZ ;  /* 0x0000000403037824 */ /* 0x000fe200078e00ff */
[----:B------:R-:W-:Y:S01]  /*3c80*/  CS2R R142, SRZ ;  /* 0x00000000008e7805 */ /* 0x000fe2000001ff00 */
[----:B------:R-:W-:Y:S01]  /*3c90*/  IMAD.MOV.U32 R130, RZ, RZ, RZ ;  /* 0x000000ffff827224 */ /* 0x000fe200078e00ff */
[----:B------:R-:W-:Y:S01]  /*3ca0*/  CS2R R14, SRZ ;  /* 0x00000000000e7805 */ /* 0x000fe2000001ff00 */
[----:B------:R-:W-:Y:S01]  /*3cb0*/  IMAD.IADD R8, R152, 0x1, -R5 ;  /* 0x0000000198087824 */ /* 0x000fe200078e0a05 */
[----:B------:R-:W-:Y:S01]  /*3cc0*/  IADD3 R5, P0, R6, R7, RZ ;  /* 0x0000000706057210 */ /* 0x000fe20007f1e0ff */
[----:B------:R-:W-:Y:S01]  /*3cd0*/  IMAD.MOV.U32 R132, RZ, RZ, RZ ;  /* 0x000000ffff847224 */ /* 0x000fe200078e00ff */
[----:B------:R-:W-:Y:S01]  /*3ce0*/  LOP3.LUT R3, R3, 0xffffffe0, RZ, 0xc0, !PT ;  /* 0xffffffe003037812 */ /* 0x000fe200078ec0ff */
[----:B------:R-:W-:Y:S01]  /*3cf0*/  IMAD.SHL.U32 R6, R8, 0x4, RZ ;  /* 0x0000000408067824 */ /* 0x000fe200078e00ff */
[----:B------:R-:W-:Y:S01]  /*3d00*/  LEA.HI.X.SX32 R10, R7, R4, 0x1, P0 ;  /* 0x00000004070a7211 */ /* 0x000fe200000f0eff */
[----:B------:R-:W-:Y:S01]  /*3d10*/  IMAD R8, R153, 0x8, R8 ;  /* 0x0000000899087824 */ /* 0x000fe200078e0208 */
[----:B------:R-:W-:Y:S01]  /*3d20*/  LEA R4, P0, R5, c[0x0][0x198], 0x2 ;  /* 0x0000660005047a11 */ /* 0x000fe200078010ff */
[----:B------:R-:W-:Y:S01]  /*3d30*/  IMAD R9, R153, 0x20, R6 ;  /* 0x0000002099097824 */ /* 0x000fe200078e0206 */
[----:B------:R-:W-:Y:S01]  /*3d40*/  CS2R R144, SRZ ;  /* 0x0000000000907805 */ /* 0x000fe2000001ff00 */
[----:B------:R-:W-:Y:S01]  /*3d50*/  IMAD.IADD R3, R6, 0x1, R3 ;  /* 0x0000000106037824 */ /* 0x000fe200078e0203 */
[----:B------:R-:W-:Y:S01]  /*3d60*/  LEA.HI.X R5, R5, c[0x0][0x19c], R10, 0x2, P0 ;  /* 0x0000670005057a11 */ /* 0x000fe200000f140a */
[----:B------:R-:W-:Y:S01]  /*3d70*/  IMAD.MOV.U32 R6, RZ, RZ, RZ ;  /* 0x000000ffff067224 */ /* 0x000fe200078e00ff */
[----:B------:R-:W-:Y:S01]  /*3d80*/  IADD3 R158, R9, 0x3, R158 ;  /* 0x00000003099e7810 */ /* 0x000fe20007ffe09e */
[----:B------:R-:W-:Y:S01]  /*3d90*/  IMAD.MOV.U32 R9, RZ, RZ, RZ ;  /* 0x000000ffff097224 */ /* 0x000fe200078e00ff */
[----:B------:R-:W-:Y:S01]  /*3da0*/  CS2R R10, SRZ ;  /* 0x00000000000a7805 */ /* 0x000fe2000001ff00 */
[----:B------:R-:W-:Y:S01]  /*3db0*/  IMAD.MOV.U32 R134, RZ, RZ, RZ ;  /* 0x000000ffff867224 */ /* 0x000fe200078e00ff */
[----:B------:R-:W-:Y:S01]  /*3dc0*/  CS2R R146, SRZ ;  /* 0x0000000000927805 */ /* 0x000fe2000001ff00 */
[----:B------:R-:W-:Y:S01]  /*3dd0*/  IMAD.MOV.U32 R136, RZ, RZ, RZ ;  /* 0x000000ffff887224 */ /* 0x000fe200078e00ff */
[----:B------:R-:W-:Y:S01]  /*3de0*/  SHF.R.S32.HI R110, RZ, 0x1f, R110 ;  /* 0x0000001fff6e7819 */ /* 0x000fe2000001146e */
[----:B------:R-:W-:Y:S01]  /*3df0*/  IMAD.MOV.U32 R138, RZ, RZ, RZ ;  /* 0x000000ffff8a7224 */ /* 0x000fe200078e00ff */
[----:B------:R-:W-:Y:S01]  /*3e00*/  SHF.R.S32.HI R119, RZ, 0x1f, R118 ;  /* 0x0000001fff777819 */ /* 0x000fe20000011476 */
[----:B------:R-:W-:Y:S01]  /*3e10*/  IMAD.MOV.U32 R140, RZ, RZ, RZ ;  /* 0x000000ffff8c7224 */ /* 0x000fe200078e00ff */
[----:B------:R-:W-:Y:S01]  /*3e20*/  LEA R8, R8, 0x1a0, 0x4 ;  /* 0x000001a008087811 */ /* 0x000fe200078e20ff */
[----:B------:R-:W-:Y:S01]  /*3e30*/  IMAD.MOV.U32 R126, RZ, RZ, RZ ;  /* 0x000000ffff7e7224 */ /* 0x000fe200078e00ff */
[C---:B------:R-:W-:Y:S01]  /*3e40*/  IADD3 R111, R3.reuse, 0x100, RZ ;  /* 0x00000100036f7810 */ /* 0x040fe20007ffe0ff */
[----:B------:R-:W-:Y:S01]  /*3e50*/  IMAD.MOV.U32 R2, RZ, RZ, RZ ;  /* 0x000000ffff027224 */ /* 0x000fe200078e00ff */
        /* <DEDUP_REMOVED lines=21> */
.L_x_21676:
[----:B------:R-:W3:Y:S01]  /*3fb0*/  LDG.E.CONSTANT R17, [R4.64] ;  /* 0x0000000a04117981 */ /* 0x000ee2000c1e9900 */
[----:B------:R-:W-:Y:S01]  /*3fc0*/  IMAD.IADD R64, R156, 0x1, R7 ;  /* 0x000000019c407824 */ /* 0x000fe200078e0207 */
[----:B---3--:R-:W-:Y:S01]  /*3fd0*/  SHF.R.S32.HI R16, RZ, 0x1f, R17 ;  /* 0x0000001fff107819 */ /* 0x008fe20000011411 */
        /* <DEDUP_REMOVED lines=8> */
[----:B------:R0:W3:Y:S01]  /*4060*/  LDG.E.128.CONSTANT R92, [R24.64] ;  /* 0x0000000a185c7981 */ /* 0x0000e2000c1e9d00 */
[----:B------:R-:W-:-:S03]  /*4070*/  IADD3 R17, P0, R111, R100, RZ ;  /* 0x000000646f117210 */ /* 0x000fc60007f1e0ff */
[----:B------:R0:W4:Y:S01]  /*4080*/  LDG.E.128.CONSTANT R96, [R24.64+0x200] ;  /* 0x0002000a18607981 */ /* 0x000122000c1e9d00 */
[----:B------:R-:W-:Y:S02]  /*4090*/  LEA R16, P1, R17, c[0x0][0x188], 0x2 ;  /* 0x0000620011107a11 */ /* 0x000fe400078210ff */
[----:B------:R-:W-:Y:S02]  /*40a0*/  LEA.HI.X.SX32 R18, R111, R104, 0x1, P0 ;  /* 0x000000686f127211 */ /* 0x000fe400000f0eff */
[C---:B------:R-:W-:Y:S02]  /*40b0*/  IADD3 R21, P0, R112.reuse, R100, RZ ;  /* 0x0000006470157210 */ /* 0x040fe40007f1e0ff */
[----:B------:R-:W-:Y:S02]  /*40c0*/  LEA.HI.X R17, R17, c[0x0][0x18c], R18, 0x2, P1 ;  /* 0x0000630011117a11 */ /* 0x000fe400008f1412 */
[----:B------:R-:W-:Y:S02]  /*40d0*/  LEA R20, P1, R21, c[0x0][0x188], 0x2 ;  /* 0x0000620015147a11 */ /* 0x000fe400078210ff */
[----:B------:R-:W-:-:S02]  /*40e0*/  LEA.HI.X.SX32 R22, R112, R104, 0x1, P0 ;  /* 0x0000006870167211 */ /* 0x000fc400000f0eff */
[----:B--2---:R-:W2:Y:S02]  /*40f0*/  LDG.E.128.CONSTANT R16, [R16.64] ;  /* 0x0000000a10107981 */ /* 0x004ea4000c1e9d00 */
[----:B------:R-:W-:Y:S02]  /*4100*/  LEA.HI.X R21, R21, c[0x0][0x18c], R22, 0x2, P1 ;  /* 0x0000630015157a11 */ /* 0x000fe400008f1416 */
[----:B0-----:R-:W-:-:S04]  /*4110*/  IADD3 R25, P0, R113, R100, RZ ;  /* 0x0000006471197210 */ /* 0x001fc80007f1e0ff */
[----:B------:R-:W2:Y:S01]  /*4120*/  LDG.E.128.CONSTANT R20, [R20.64] ;  /* 0x0000000a14147981 */ /* 0x000ea2000c1e9d00 */
        /* <DEDUP_REMOVED lines=21> */
[----:B------:R-:W-:Y:S02]  /*4280*/  LEA.HI.X.SX32 R42, R117, R104, 0x1, P0 ;  /* 0x00000068752a7211 */ /* 0x000fe400000f0eff */
[C---:B------:R-:W-:Y:S02]  /*4290*/  IADD3 R45, P0, R120.reuse, R100, RZ ;  /* 0x00000064782d7210 */ /* 0x040fe40007f1e0ff */
[----:B------:R-:W-:Y:S02]  /*42a0*/  LEA.HI.X R41, R41, c[0x0][0x18c], R42, 0x2, P1 ;  /* 0x0000630029297a11 */ /* 0x000fe400008f142a */
[----:B------:R-:W-:Y:S02]  /*42b0*/  LEA R44, P1, R45, c[0x0][0x188], 0x2 ;  /* 0x000062002d2c7a11 */ /* 0x000fe400078210ff */
[----:B------:R-:W-:-:S02]  /*42c0*/  LEA.HI.X.SX32 R46, R120, R104, 0x1, P0 ;  /* 0x00000068782e7211 */ /* 0x000fc400000f0eff */
[----:B------:R-:W4:Y:S02]  /*42d0*/  LDG.E.128.CONSTANT R40, [R40.64] ;  /* 0x0000000a28287981 */ /* 0x000f24000c1e9d00 */
[----:B------:R-:W-:-:S06]  /*42e0*/  LEA.HI.X R45, R45, c[0x0][0x18c], R46, 0x2, P1 ;  /* 0x000063002d2d7a11 */ /* 0x000fcc00008f142e */
[----:B------:R-:W4:Y:S01]  /*42f0*/  LDG.E.128.CONSTANT R44, [R44.64] ;  /* 0x0000000a2c2c7981 */ /* 0x000f22000c1e9d00 */
[----:B------:R-:W-:-:S04]  /*4300*/  IADD3 R49, P0, R121, R100, RZ ;  /* 0x0000006479317210 */ /* 0x000fc80007f1e0ff */
[----:B------:R-:W-:Y:S02]  /*4310*/  LEA.HI.X.SX32 R50, R121, R104, 0x1, P0 ;  /* 0x0000006879327211 */ /* 0x000fe400000f0eff */
[C---:B------:R-:W-:Y:S02]  /*4320*/  IADD3 R53, P0, R122.reuse, R100, RZ ;  /* 0x000000647a357210 */ /* 0x040fe40007f1e0ff */
[----:B------:R-:W-:Y:S02]  /*4330*/  LEA R48, P1, R49, c[0x0][0x188], 0x2 ;  /* 0x0000620031307a11 */ /* 0x000fe400078210ff */
[----:B------:R-:W-:Y:S02]  /*4340*/  LEA.HI.X.SX32 R54, R122, R104, 0x1, P0 ;  /* 0x000000687a367211 */ /* 0x000fe400000f0eff */
[----:B------:R-:W-:Y:S02]  /*4350*/  IADD3 R57, P0, R123, R100, RZ ;  /* 0x000000647b397210 */ /* 0x000fe40007f1e0ff */
[----:B------:R-:W-:-:S02]  /*4360*/  LEA.HI.X R49, R49, c[0x0][0x18c], R50, 0x2, P1 ;  /* 0x0000630031317a11 */ /* 0x000fc400008f1432 */
[----:B------:R-:W-:Y:S02]  /*4370*/  LEA R52, P1, R53, c[0x0][0x188], 0x2 ;  /* 0x0000620035347a11 */ /* 0x000fe400078210ff */
[----:B------:R-:W-:Y:S02]  /*4380*/  LEA.HI.X.SX32 R58, R123, R104, 0x1, P0 ;  /* 0x000000687b3a7211 */ /* 0x000fe400000f0eff */
[C---:B------:R-:W-:Y:S01]  /*4390*/  IADD3 R61, P0, R124.reuse, R100, RZ ;  /* 0x000000647c3d7210 */ /* 0x040fe20007f1e0ff */
[----:B------:R-:W4:Y:S01]  /*43a0*/  LDG.E.128.CONSTANT R48, [R48.64] ;  /* 0x0000000a30307981 */ /* 0x000f22000c1e9d00 */
[----:B------:R-:W-:Y:S02]  /*43b0*/  LEA.HI.X R53, R53, c[0x0][0x18c], R54, 0x2, P1 ;  /* 0x0000630035357a11 */ /* 0x000fe400008f1436 */
[----:B------:R-:W-:Y:S02]  /*43c0*/  LEA R56, P1, R57, c[0x0][0x188], 0x2 ;  /* 0x0000620039387a11 */ /* 0x000fe400078210ff */
[----:B------:R-:W-:-:S02]  /*43d0*/  LEA.HI.X.SX32 R62, R124, R104, 0x1, P0 ;  /* 0x000000687c3e7211 */ /* 0x000fc400000f0eff */
[----:B------:R-:W-:Y:S01]  /*43e0*/  ISETP.NE.AND P0, PT, R64, -0x2, PT ;  /* 0xfffffffe4000780c */ /* 0x000fe20003f05270 */
[----:B------:R-:W4:Y:S01]  /*43f0*/  LDG.E.128.CONSTANT R52, [R52.64] ;  /* 0x0000000a34347981 */ /* 0x000f22000c1e9d00 */
[----:B------:R-:W-:Y:S02]  /*4400*/  LEA.HI.X R57, R57, c[0x0][0x18c], R58, 0x2, P1 ;  /* 0x0000630039397a11 */ /* 0x000fe400008f143a */
[----:B------:R-:W-:-:S04]  /*4410*/  LEA R60, P1, R61, c[0x0][0x188], 0x2 ;  /* 0x000062003d3c7a11 */ /* 0x000fc800078210ff */
[----:B------:R-:W-:Y:S01]  /*4420*/  LEA.HI.X R61, R61, c[0x0][0x18c], R62, 0x2, P1 ;  /* 0x000063003d3d7a11 */ /* 0x000fe200008f143e */
[----:B------:R-:W4:Y:S01]  /*4430*/  LDG.E.128.CONSTANT R56, [R56.64] ;  /* 0x0000000a38387981 */ /* 0x000f22000c1e9d00 */
[----:B------:R-:W-:-:S03]  /*4440*/  IADD3 R65, P1, R125, R100, RZ ;  /* 0x000000647d417210 */ /* 0x000fc60007f3e0ff */
[----:B------:R-:W-:Y:S01]  /*4450*/  @!P0 IADD3 R68, R158, -0x3, RZ ;  /* 0xfffffffd9e448810 */ /* 0x000fe20007ffe0ff */
[----:B------:R-:W4:Y:S01]  /*4460*/  LDG.E.128.CONSTANT R60, [R60.64] ;  /* 0x0000000a3c3c7981 */ /* 0x000f22000c1e9d00 */
[----:B------:R-:W-:Y:S02]  /*4470*/  LEA.HI.X.SX32 R66, R125, R104, 0x1, P1 ;  /* 0x000000687d427211 */ /* 0x000fe400008f0eff */
[----:B------:R-:W-:Y:S02]  /*4480*/  IADD3 R69, P1, R127, R100, RZ ;  /* 0x000000647f457210 */ /* 0x000fe40007f3e0ff */
[----:B------:R-:W-:Y:S02]  /*4490*/  @!P0 ISETP.GE.AND P4, PT, R68, R157, PT ;  /* 0x0000009d4400820c */ /* 0x000fe40003f86270 */
[----:B------:R-:W-:Y:S02]  /*44a0*/  LEA R68, P5, R69, c[0x0][0x188], 0x2 ;  /* 0x0000620045447a11 */ /* 0x000fe400078a10ff */
[----:B------:R-:W-:-:S02]  /*44b0*/  LEA.HI.X.SX32 R72, R127, R104, 0x1, P1 ;  /* 0x000000687f487211 */ /* 0x000fc400008f0eff */
[C---:B------:R-:W-:Y:S02]  /*44c0*/  @!P0 IADD3 R70, R158.reuse, -0x2, RZ ;  /* 0xfffffffe9e468810 */ /* 0x040fe40007ffe0ff */
[----:B------:R-:W-:Y:S02]  /*44d0*/  LEA R64, P2, R65, c[0x0][0x188], 0x2 ;  /* 0x0000620041407a11 */ /* 0x000fe400078410ff */
[----:B------:R-:W-:Y:S02]  /*44e0*/  @!P0 IADD3 R74, R158, -0x3, RZ ;  /* 0xfffffffd9e4a8810 */ /* 0x000fe40007ffe0ff */
[----:B------:R-:W-:Y:S02]  /*44f0*/  LEA.HI.X R69, R69, c[0x0][0x18c], R72, 0x2, P5 ;  /* 0x0000630045457a11 */ /* 0x000fe400028f1448 */
[----:B------:R-:W-:Y:S02]  /*4500*/  @!P0 ISETP.GE.AND P6, PT, R70, R157, PT ;  /* 0x0000009d4600820c */ /* 0x000fe40003fc6270 */
[----:B------:R-:W-:-:S02]  /*4510*/  @!P0 IADD3 R76, R158, -0x2, RZ ;  /* 0xfffffffe9e4c8810 */ /* 0x000fc40007ffe0ff */
[----:B------:R-:W-:Y:S02]  /*4520*/  IADD3 R72, P5, R129, R100, RZ ;  /* 0x0000006481487210 */ /* 0x000fe40007fbe0ff */
[----:B------:R-:W-:Y:S02]  /*4530*/  LEA.HI.X R65, R65, c[0x0][0x18c], R66, 0x2, P2 ;  /* 0x0000630041417a11 */ /* 0x000fe400010f1442 */
[-C--:B------:R-:W-:Y:S02]  /*4540*/  @!P0 ISETP.GE.AND P2, PT, R74, R157.reuse, PT ;  /* 0x0000009d4a00820c */ /* 0x080fe40003f46270 */
[----:B------:R-:W-:Y:S02]  /*4550*/  @!P0 ISETP.GE.AND P1, PT, R76, R157, PT ;  /* 0x0000009d4c00820c */ /* 0x000fe40003f26270 */
[----:B------:R-:W-:Y:S01]  /*4560*/  @!P0 IADD3 R74, R158, -0x1, RZ ;  /* 0xffffffff9e4a8810 */ /* 0x000fe20007ffe0ff */
[----:B------:R-:W4:Y:S01]  /*4570*/  LDG.E.128.CONSTANT R64, [R64.64] ;  /* 0x0000000a40407981 */ /* 0x000f22000c1e9d00 */
[----:B------:R-:W-:-:S02]  /*4580*/  LEA.HI.X.SX32 R73, R129, R104, 0x1, P5 ;  /* 0x0000006881497211 */ /* 0x000fc400028f0eff */
[-C--:B------:R-:W-:Y:S02]  /*4590*/  @!P0 ISETP.GE.AND P5, PT, R74, R157.reuse, PT ;  /* 0x0000009d4a00820c */ /* 0x080fe40003fa6270 */
[C---:B------:R-:W-:Y:S02]  /*45a0*/  @!P0 IADD3 R70, R158.reuse, -0x1, RZ ;  /* 0xffffffff9e468810 */ /* 0x040fe40007ffe0ff */
[----:B------:R-:W-:Y:S02]  /*45b0*/  @!P0 IADD3 R78, R158, -0x3, RZ ;  /* 0xfffffffd9e4e8810 */ /* 0x000fe40007ffe0ff */
[----:B------:R-:W-:Y:S02]  /*45c0*/  @!P0 ISETP.GE.AND P3, PT, R70, R157, PT ;  /* 0x0000009d4600820c */ /* 0x000fe40003f66270 */
[C---:B------:R-:W-:Y:S01]  /*45d0*/  @!P0 IADD3 R86, R158.reuse, -0x1, RZ ;  /* 0xffffffff9e568810 */ /* 0x040fe20007ffe0ff */
[----:B------:R-:W4:Y:S01]  /*45e0*/  LDG.E.128.CONSTANT R68, [R68.64] ;  /* 0x0000000a44447981 */ /* 0x000f22000c1e9d00 */
[----:B------:R-:W-:-:S02]  /*45f0*/  @!P0 IADD3 R88, R158, -0x2, RZ ;  /* 0xfffffffe9e588810 */ /* 0x000fc40007ffe0ff */
[C---:B------:R-:W-:Y:S02]  /*4600*/  @!P0 IADD3 R90, R158.reuse, -0x1, RZ ;  /* 0xffffffff9e5a8810 */ /* 0x040fe40007ffe0ff */
[C---:B------:R-:W-:Y:S02]  /*4610*/  @!P0 IADD3 R102, R158.reuse, -0x2, RZ ;  /* 0xfffffffe9e668810 */ /* 0x040fe40007ffe0ff */
[C---:B------:R-:W-:Y:S02]  /*4620*/  @!P0 IADD3 R84, R158.reuse, -0x2, RZ ;  /* 0xfffffffe9e548810 */ /* 0x040fe40007ffe0ff */
[----:B------:R-:W-:Y:S02]  /*4630*/  @!P0 IADD3 R106, R158, -0x1, RZ ;  /* 0xffffffff9e6a8810 */ /* 0x000fe40007ffe0ff */
[----:B---3--:R-:W-:Y:S02]  /*4640*/  @!P0 FSEL R93, R93, RZ, !P6 ;  /* 0x000000ff5d5d8208 */ /* 0x008fe40007000000 */
[----:B------:R-:W-:-:S02]  /*4650*/  LEA R76, P6, R72, c[0x0][0x188], 0x2 ;  /* 0x00006200484c7a11 */ /* 0x000fc400078c10ff */
[----:B------:R-:W-:Y:S02]  /*4660*/  @!P0 FSEL R92, R92, RZ, !P4 ;  /* 0x000000ff5c5c8208 */ /* 0x000fe40006000000 */
[----:B------:R-:W-:Y:S02]  /*4670*/  LEA.HI.X R77, R72, c[0x0][0x18c], R73, 0x2, P6 ;  /* 0x00006300484d7a11 */ /* 0x000fe400030f1449 */
[----:B------:R-:W0:Y:S01]  /*4680*/  LDS.128 R72, [R8] ;  /* 0x0000000008487984 */ /* 0x000e220000000c00 */
[----:B------:R-:W-:-:S04]  /*4690*/  @!P0 ISETP.GE.AND P4, PT, R158, R157, PT ;  /* 0x0000009d9e00820c */ /* 0x000fc80003f86270 */
[----:B------:R-:W-:Y:S02]  /*46a0*/  @!P0 FSEL R95, R95, RZ, !P4 ;  /* 0x000000ff5f5f8208 */ /* 0x000fe40006000000 */
[----:B------:R-:W-:-:S04]  /*46b0*/  IADD3 R81, P4, R131, R100, RZ ;  /* 0x0000006483517210 */ /* 0x000fc80007f9e0ff */
[----:B------:R-:W-:Y:S02]  /*46c0*/  LEA R80, P6, R81, c[0x0][0x188], 0x2 ;  /* 0x0000620051507a11 */ /* 0x000fe400078c10ff */
[----:B------:R-:W-:Y:S02]  /*46d0*/  LEA.HI.X.SX32 R82, R131, R104, 0x1, P4 ;  /* 0x0000006883527211 */ /* 0x000fe400020f0eff */
[----:B------:R-:W-:Y:S02]  /*46e0*/  @!P0 FSEL R94, R94, RZ, !P3 ;  /* 0x000000ff5e5e8208 */ /* 0x000fe40005800000 */
[----:B------:R-:W-:Y:S02]  /*46f0*/  @!P0 ISETP.GE.AND P3, PT, R78, R157, PT ;  /* 0x0000009d4e00820c */ /* 0x000fe40003f66270 */
[----:B------:R-:W-:Y:S01]  /*4700*/  LEA.HI.X R81, R81, c[0x0][0x18c], R82, 0x2, P6 ;  /* 0x0000630051517a11 */ /* 0x000fe200030f1452 */
[----:B------:R-:W3:Y:S01]  /*4710*/  LDG.E.128.CONSTANT R76, [R76.64] ;  /* 0x0000000a4c4c7981 */ /* 0x000ee2000c1e9d00 */
[----:B------:R-:W-:-:S02]  /*4720*/  IADD3 R85, P6, R133, R100, RZ ;  /* 0x0000006485557210 */ /* 0x000fc40007fde0ff */
[-C--:B------:R-:W-:Y:S02]  /*4730*/  @!P0 ISETP.GE.AND P4, PT, R86, R157.reuse, PT ;  /* 0x0000009d5600820c */ /* 0x080fe40003f86270 */
[----:B--2---:R-:W-:Y:S02]  /*4740*/  @!P0 FSEL R16, R16, RZ, !P3 ;  /* 0x000000ff10108208 */ /* 0x004fe40005800000 */
[----:B----4-:R-:W-:Y:S02]  /*4750*/  @!P0 FSEL R97, R97, RZ, !P1 ;  /* 0x000000ff61618208 */ /* 0x010fe40004800000 */
[----:B------:R-:W-:Y:S02]  /*4760*/  LEA.HI.X.SX32 R86, R133, R104, 0x1, P6 ;  /* 0x0000006885567211 */ /* 0x000fe400030f0eff */
[-C--:B------:R-:W-:Y:S02]  /*4770*/  @!P0 ISETP.GE.AND P3, PT, R88, R157.reuse, PT ;  /* 0x0000009d5800820c */ /* 0x080fe40003f66270 */
[----:B------:R-:W-:Y:S01]  /*4780*/  @!P0 ISETP.GE.AND P6, PT, R90, R157, PT ;  /* 0x0000009d5a00820c */ /* 0x000fe20003fc6270 */
[----:B0-----:R-:W-:Y:S01]  /*4790*/  FMUL.FTZ R93, R73, R93 ;  /* 0x0000005d495d7220 */ /* 0x001fe20000410000 */
[----:B------:R-:W-:-:S03]  /*47a0*/  @!P0 FSEL R96, R96, RZ, !P2 ;  /* 0x000000ff60608208 */ /* 0x000fc60005000000 */
[----:B------:R-:W-:Y:S01]  /*47b0*/  FFMA.FTZ R93, R72, R92, R93 ;  /* 0x0000005c485d7223 */ /* 0x000fe2000001005d */
[----:B------:R-:W-:Y:S01]  /*47c0*/  @!P0 FSEL R21, R21, RZ, !P3 ;  /* 0x000000ff15158208 */ /* 0x000fe20005800000 */
[----:B------:R-:W-:Y:S01]  /*47d0*/  FMUL.FTZ R97, R73, R97 ;  /* 0x0000006149617220 */ /* 0x000fe20000410000 */
[----:B------:R-:W-:Y:S01]  /*47e0*/  @!P0 ISETP.GE.AND P3, PT, R158, R157, PT ;  /* 0x0000009d9e00820c */ /* 0x000fe20003f66270 */
[----:B------:R-:W-:Y:S01]  /*47f0*/  FFMA.FTZ R94, R74, R94, R93 ;  /* 0x0000005e4a5e7223 */ /* 0x000fe2000001005d */
[----:B------:R-:W-:Y:S02]  /*4800*/  @!P0 FSEL R22, R22, RZ, !P6 ;  /* 0x000000ff16168208 */ /* 0x000fe40007000000 */
[----:B------:R-:W-:Y:S01]  /*4810*/  IADD3 R93, P6, R137, R100, RZ ;  /* 0x00000064895d7210 */ /* 0x000fe20007fde0ff */
[----:B------:R-:W-:Y:S01]  /*4820*/  FFMA.FTZ R97, R72, R96, R97 ;  /* 0x0000006048617223 */ /* 0x000fe20000010061 */
[----:B------:R-:W-:Y:S02]  /*4830*/  @!P0 FSEL R18, R18, RZ, !P4 ;  /* 0x000000ff12128208 */ /* 0x000fe40006000000 */
[----:B------:R-:W-:-:S02]  /*4840*/  @!P0 FSEL R98, R98, RZ, !P5 ;  /* 0x000000ff62628208 */ /* 0x000fc40006800000 */
[----:B------:R-:W-:Y:S02]  /*4850*/  IADD3 R89, P4, R135, R100, RZ ;  /* 0x0000006487597210 */ /* 0x000fe40007f9e0ff */
[----:B------:R-:W-:Y:S02]  /*4860*/  @!P0 FSEL R23, R23, RZ, !P3 ;  /* 0x000000ff17178208 */ /* 0x000fe40005800000 */
[----:B------:R-:W-:Y:S02]  /*4870*/  LEA R92, P3, R93, c[0x0][0x188], 0x2 ;  /* 0x000062005d5c7a11 */ /* 0x000fe400078610ff */
[----:B------:R-:W-:Y:S01]  /*4880*/  LEA.HI.X.SX32 R96, R137, R104, 0x1, P6 ;  /* 0x0000006889607211 */ /* 0x000fe200030f0eff */
[----:B------:R-:W-:Y:S01]  /*4890*/  FFMA.FTZ R98, R74, R98, R97 ;  /* 0x000000624a627223 */ /* 0x000fe20000010061 */
[----:B------:R-:W-:Y:S02]  /*48a0*/  @!P0 ISETP.GE.AND P1, PT, R158, R157, PT ;  /* 0x0000009d9e00820c */ /* 0x000fe40003f26270 */
[----:B------:R-:W-:-:S02]  /*48b0*/  LEA.HI.X.SX32 R90, R135, R104, 0x1, P4 ;  /* 0x00000068875a7211 */ /* 0x000fc400020f0eff */
[----:B------:R-:W-:Y:S02]  /*48c0*/  @!P0 IADD3 R82, R158, -0x3, RZ ;  /* 0xfffffffd9e528810 */ /* 0x000fe40007ffe0ff */
[-C--:B------:R-:W-:Y:S02]  /*48d0*/  @!P0 ISETP.GE.AND P4, PT, R102, R157.reuse, PT ;  /* 0x0000009d6600820c */ /* 0x080fe40003f86270 */
[----:B------:R-:W-:Y:S02]  /*48e0*/  LEA.HI.X R93, R93, c[0x0][0x18c], R96, 0x2, P3 ;  /* 0x000063005d5d7a11 */ /* 0x000fe400018f1460 */
[----:B------:R-:W-:Y:S02]  /*48f0*/  IADD3 R97, P3, R139, R100, RZ ;  /* 0x000000648b617210 */ /* 0x000fe40007f7e0ff */
[----:B------:R-:W-:Y:S02]  /*4900*/  @!P0 FSEL R99, R99, RZ, !P1 ;  /* 0x000000ff63638208 */ /* 0x000fe40004800000 */
[----:B------:R-:W-:-:S02]  /*4910*/  @!P0 ISETP.GE.AND P1, PT, R82, R157, PT ;  /* 0x0000009d5200820c */ /* 0x000fc40003f26270 */
[-C--:B------:R-:W-:Y:S02]  /*4920*/  @!P0 ISETP.GE.AND P6, PT, R102, R157.reuse, PT ;  /* 0x0000009d6600820c */ /* 0x080fe40003fc6270 */
[----:B------:R-:W-:Y:S01]  /*4930*/  @!P0 ISETP.GE.AND P2, PT, R84, R157, PT ;  /* 0x0000009d5400820c */ /* 0x000fe20003f46270 */
[----:B------:R-:W-:Y:S01]  /*4940*/  FFMA.FTZ R101, R75, R95, R94 ;  /* 0x0000005f4b657223 */ /* 0x000fe2000001005e */
[----:B------:R-:W-:Y:S01]  /*4950*/  @!P0 FSEL R25, R25, RZ, !P4 ;  /* 0x000000ff19198208 */ /* 0x000fe20006000000 */
[----:B------:R-:W2:Y:S01]  /*4960*/  LDG.E.128.CONSTANT R80, [R80.64] ;  /* 0x0000000a50507981 */ /* 0x000ea2000c1e9d00 */
[----:B------:R-:W-:Y:S02]  /*4970*/  LEA R96, P4, R97, c[0x0][0x188], 0x2 ;  /* 0x0000620061607a11 */ /* 0x000fe400078810ff */
[----:B------:R-:W-:Y:S01]  /*4980*/  LEA.HI.X.SX32 R102, R139, R104, 0x1, P3 ;  /* 0x000000688b667211 */ /* 0x000fe200018f0eff */
[----:B------:R-:W4:Y:S01]  /*4990*/  LDG.E.128.CONSTANT R92, [R92.64] ;  /* 0x0000000a5c5c7981 */ /* 0x000f22000c1e9d00 */
[----:B------:R-:W-:-:S02]  /*49a0*/  @!P0 FSEL R20, R20, RZ, !P1 ;  /* 0x000000ff14148208 */ /* 0x000fc40004800000 */
[----:B------:R-:W-:Y:S02]  /*49b0*/  @!P0 ISETP.GE.AND P1, PT, R106, R157, PT ;  /* 0x0000009d6a00820c */ /* 0x000fe40003f26270 */
[----:B------:R-:W-:Y:S02]  /*49c0*/  LEA.HI.X R97, R97, c[0x0][0x18c], R102, 0x2, P4 ;  /* 0x0000630061617a11 */ /* 0x000fe400020f1466 */
[----:B------:R-:W-:Y:S02]  /*49d0*/  IADD3 R102, P4, R141, R100, RZ ;  /* 0x000000648d667210 */ /* 0x000fe40007f9e0ff */
[----:B------:R-:W-:Y:S02]  /*49e0*/  LEA R84, P5, R85, c[0x0][0x188], 0x2 ;  /* 0x0000620055547a11 */ /* 0x000fe400078a10ff */
[----:B------:R-:W-:Y:S01]  /*49f0*/  @!P0 FSEL R17, R17, RZ, !P2 ;  /* 0x000000ff11118208 */ /* 0x000fe20005000000 */
[----:B------:R-:W-:Y:S01]  /*4a00*/  FADD.FTZ R2, R101, R2 ;  /* 0x0000000265027221 */ /* 0x000fe20000010000 */
[----:B------:R-:W-:-:S02]  /*4a10*/  @!P0 FSEL R26, R26, RZ, !P1 ;  /* 0x000000ff1a1a8208 */ /* 0x000fc40004800000 */
[----:B------:R-:W-:Y:S02]  /*4a20*/  IADD3 R105, P1, R109, R100, RZ ;  /* 0x000000646d697210 */ /* 0x000fe40007f3e0ff */
[----:B------:R-:W-:Y:S01]  /*4a30*/  LEA.HI.X.SX32 R101, R141, R104, 0x1, P4 ;  /* 0x000000688d657211 */ /* 0x000fe200020f0eff */
[----:B------:R-:W-:Y:S01]  /*4a40*/  FMUL.FTZ R103, R73, R17 ;  /* 0x0000001149677220 */ /* 0x000fe20000410000 */
[----:B------:R-:W-:Y:S02]  /*4a50*/  LEA.HI.X R85, R85, c[0x0][0x18c], R86, 0x2, P5 ;  /* 0x0000630055557a11 */ /* 0x000fe400028f1456 */
[----:B------:R-:W-:Y:S02]  /*4a60*/  LEA R100, P4, R102, c[0x0][0x188], 0x2 ;  /* 0x0000620066647a11 */ /* 0x000fe400078810ff */
[----:B------:R-:W-:Y:S01]  /*4a70*/  LEA R88, P5, R89, c[0x0][0x188], 0x2 ;  /* 0x0000620059587a11 */ /* 0x000fe200078a10ff */
[----:B------:R-:W-:Y:S01]  /*4a80*/  FFMA.FTZ R103, R72, R16, R103 ;  /* 0x0000001048677223 */ /* 0x000fe20000010067 */
[----:B------:R-:W-:-:S02]  /*4a90*/  LEA.HI.X R101, R102, c[0x0][0x18c], R101, 0x2, P4 ;  /* 0x0000630066657a11 */ /* 0x000fc400020f1465 */
[CC--:B------:R-:W-:Y:S02]  /*4aa0*/  @!P0 ISETP.GE.AND P2, PT, R158.reuse, R157.reuse, PT ;  /* 0x0000009d9e00820c */ /* 0x0c0fe40003f46270 */
[----:B------:R-:W-:Y:S02]  /*4ab0*/  LEA.HI.X R89, R89, c[0x0][0x18c], R90, 0x2, P5 ;  /* 0x0000630059597a11 */ /* 0x000fe400028f145a */
[C---:B------:R-:W-:Y:S02]  /*4ac0*/  @!P0 ISETP.GE.AND P4, PT, R158.reuse, R157, PT ;  /* 0x0000009d9e00820c */ /* 0x040fe40003f86270 */
[C---:B------:R-:W-:Y:S02]  /*4ad0*/  @!P0 IADD3 R86, R158.reuse, -0x3, RZ ;  /* 0xfffffffd9e568810 */ /* 0x040fe40007ffe0ff */
[C---:B------:R-:W-:Y:S02]  /*4ae0*/  @!P0 IADD3 R90, R158.reuse, -0x3, RZ ;  /* 0xfffffffd9e5a8810 */ /* 0x040fe40007ffe0ff */
[----:B------:R-:W-:-:S02]  /*4af0*/  @!P0 IADD3 R16, R158, -0x2, RZ ;  /* 0xfffffffe9e108810 */ /* 0x000fc40007ffe0ff */
[----:B------:R-:W-:Y:S02]  /*4b00*/  @!P0 FSEL R19, R19, RZ, !P2 ;  /* 0x000000ff13138208 */ /* 0x000fe40005000000 */
[----:B------:R-:W-:Y:S02]  /*4b10*/  @!P0 FSEL R27, R27, RZ, !P4 ;  /* 0x000000ff1b1b8208 */ /* 0x000fe40006000000 */
[-C--:B------:R-:W-:Y:S02]  /*4b20*/  @!P0 ISETP.GE.AND P2, PT, R86, R157.reuse, PT ;  /* 0x0000009d5600820c */ /* 0x080fe40003f46270 */
[-C--:B------:R-:W-:Y:S01]  /*4b30*/  @!P0 ISETP.GE.AND P5, PT, R90, R157.reuse, PT ;  /* 0x0000009d5a00820c */ /* 0x080fe20003fa6270 */
[----:B------:R-:W4:Y:S01]  /*4b40*/  LDG.E.128.CONSTANT R84, [R84.64] ;  /* 0x0000000a54547981 */ /* 0x000f22000c1e9d00 */
[----:B------:R-:W-:Y:S02]  /*4b50*/  @!P0 ISETP.GE.AND P4, PT, R16, R157, PT ;  /* 0x0000009d1000820c */ /* 0x000fe40003f86270 */
[----:B------:R-:W-:Y:S01]  /*4b60*/  @!P0 IADD3 R16, R158, -0x1, RZ ;  /* 0xffffffff9e108810 */ /* 0x000fe20007ffe0ff */
[----:B------:R-:W4:Y:S01]  /*4b70*/  LDG.E.128.CONSTANT R88, [R88.64] ;  /* 0x0000000a58587981 */ /* 0x000f22000c1e9d00 */
[----:B------:R-:W-:-:S02]  /*4b80*/  @!P0 FSEL R24, R24, RZ, !P2 ;  /* 0x000000ff18188208 */ /* 0x000fc40005000000 */
[----:B------:R-:W-:Y:S02]  /*4b90*/  @!P0 FSEL R28, R28, RZ, !P5 ;  /* 0x000000ff1c1c8208 */ /* 0x000fe40006800000 */
[-C--:B------:R-:W-:Y:S02]  /*4ba0*/  @!P0 ISETP.GE.AND P2, PT, R106, R157.reuse, PT ;  /* 0x0000009d6a00820c */ /* 0x080fe40003f46270 */
[----:B------:R-:W-:Y:S02]  /*4bb0*/  @!P0 ISETP.GE.AND P5, PT, R16, R157, PT ;  /* 0x0000009d1000820c */ /* 0x000fe40003fa6270 */
[----:B------:R-:W-:Y:S02]  /*4bc0*/  @!P0 IADD3 R16, R158, -0x3, RZ ;  /* 0xfffffffd9e108810 */ /* 0x000fe40007ffe0ff */
[----:B------:R-:W-:Y:S02]  /*4bd0*/  @!P0 FSEL R29, R29, RZ, !P6 ;  /* 0x000000ff1d1d8208 */ /* 0x000fe40007000000 */
[----:B------:R-:W-:-:S02]  /*4be0*/  @!P0 FSEL R30, R30, RZ, !P2 ;  /* 0x000000ff1e1e8208 */ /* 0x000fc40005000000 */
[-C--:B------:R-:W-:Y:S02]  /*4bf0*/  @!P0 ISETP.GE.AND P6, PT, R16, R157.reuse, PT ;  /* 0x0000009d1000820c */ /* 0x080fe40003fc6270 */
[CC--:B------:R-:W-:Y:S02]  /*4c00*/  @!P0 ISETP.GE.AND P2, PT, R158.reuse, R157.reuse, PT ;  /* 0x0000009d9e00820c */ /* 0x0c0fe40003f46270 */
[C---:B------:R-:W-:Y:S02]  /*4c10*/  @!P0 IADD3 R106, R158.reuse, -0x3, RZ ;  /* 0xfffffffd9e6a8810 */ /* 0x040fe40007ffe0ff */
[----:B------:R-:W-:Y:S02]  /*4c20*/  @!P0 IADD3 R16, R158, -0x2, RZ ;  /* 0xfffffffe9e108810 */ /* 0x000fe40007ffe0ff */
[----:B------:R-:W-:Y:S02]  /*4c30*/  @!P0 FSEL R31, R31, RZ, !P2 ;  /* 0x000000ff1f1f8208 */ /* 0x000fe40005000000 */
[----:B------:R-:W-:-:S02]  /*4c40*/  @!P0 ISETP.GE.AND P3, PT, R106, R157, PT ;  /* 0x0000009d6a00820c */ /* 0x000fc40003f66270 */
        /* <DEDUP_REMOVED lines=30> */
[C---:B------:R-:W-:Y:S02]  /*4e30*/  @!P0 ISETP.GE.AND P6, PT, R158.reuse, R157, PT ;  /* 0x0000009d9e00820c */ /* 0x040fe40003fc6270 */
[----:B------:R-:W-:Y:S02]  /*4e40*/  @!P0 IADD3 R16, R158, -0x2, RZ ;  /* 0xfffffffe9e108810 */ /* 0x000fe40007ffe0ff */
[----:B------:R-:W-:Y:S01]  /*4e50*/  @!P0 FSEL R43, R43, RZ, !P6 ;  /* 0x000000ff2b2b8208 */ /* 0x000fe20007000000 */
[----:B------:R-:W-:Y:S01]  /*4e60*/  FFMA.FTZ R17, R75, R99, R98 ;  /* 0x000000634b117223 */ /* 0x000fe20000010062 */
[----:B------:R-:W-:Y:S01]  /*4e70*/  @!P0 ISETP.GE.AND P6, PT, R16, R157, PT ;  /* 0x0000009d1000820c */ /* 0x000fe20003fc6270 */
[----:B------:R-:W4:Y:S01]  /*4e80*/  LDG.E.128.CONSTANT R96, [R96.64] ;  /* 0x0000000a60607981 */ /* 0x000f22000c1e9d00 */
[----:B------:R-:W-:Y:S02]  /*4e90*/  LEA.HI.X.SX32 R16, R109, R104, 0x1, P1 ;  /* 0x000000686d107211 */ /* 0x000fe400008f0eff */
[----:B------:R-:W-:-:S02]  /*4ea0*/  @!P0 FSEL R44, R44, RZ, !P2 ;  /* 0x000000ff2c2c8208 */ /* 0x000fc40005000000 */
[----:B------:R-:W-:-:S04]  /*4eb0*/  LEA R104, P2, R105, c[0x0][0x188], 0x2 ;  /* 0x0000620069687a11 */ /* 0x000fc800078410ff */
[----:B------:R-:W-:Y:S01]  /*4ec0*/  LEA.HI.X R105, R105, c[0x0][0x18c], R16, 0x2, P2 ;  /* 0x0000630069697a11 */ /* 0x000fe200010f1410 */
[----:B------:R-:W-:Y:S02]  /*4ed0*/  FFMA.FTZ R18, R74, R18, R103 ;  /* 0x000000124a127223 */ /* 0x000fe40000010067 */
[----:B------:R-:W4:Y:S04]  /*4ee0*/  LDG.E.128.CONSTANT R100, [R100.64] ;  /* 0x0000000a64647981 */ /* 0x000f28000c1e9d00 */
[----:B------:R-:W4:Y:S01]  /*4ef0*/  LDG.E.128.CONSTANT R104, [R104.64] ;  /* 0x0000000a68687981 */ /* 0x000f22000c1e9d00 */
[----:B------:R-:W-:-:S04]  /*4f00*/  @!P0 IADD3 R16, R158, -0x3, RZ ;  /* 0xfffffffd9e108810 */ /* 0x000fc80007ffe0ff */
[----:B------:R-:W-:Y:S02]  /*4f10*/  @!P0 ISETP.GE.AND P2, PT, R16, R157, PT ;  /* 0x0000009d1000820c */ /* 0x000fe40003f46270 */
[----:B------:R-:W-:Y:S02]  /*4f20*/  @!P0 IADD3 R16, R158, -0x2, RZ ;  /* 0xfffffffe9e108810 */ /* 0x000fe40007ffe0ff */
[----:B------:R-:W-:Y:S02]  /*4f30*/  @!P0 FSEL R45, R45, RZ, !P3 ;  /* 0x000000ff2d2d8208 */ /* 0x000fe40005800000 */
[----:B------:R-:W-:Y:S01]  /*4f40*/  @!P0 FSEL R46, R46, RZ, !P4 ;  /* 0x000000ff2e2e8208 */ /* 0x000fe20006000000 */
[----:B------:R-:W-:Y:S01]  /*4f50*/  FMUL.FTZ R21, R73, R21 ;  /* 0x0000001549157220 */ /* 0x000fe20000410000 */
[-C--:B------:R-:W-:Y:S02]  /*4f60*/  @!P0 ISETP.GE.AND P3, PT, R16, R157.reuse, PT ;  /* 0x0000009d1000820c */ /* 0x080fe40003f66270 */
[----:B------:R-:W-:-:S02]  /*4f70*/  @!P0 ISETP.GE.AND P4, PT, R158, R157, PT ;  /* 0x0000009d9e00820c */ /* 0x000fc40003f86270 */
[----:B------:R-:W-:Y:S01]  /*4f80*/  @!P0 IADD3 R16, R158, -0x1, RZ ;  /* 0xffffffff9e108810 */ /* 0x000fe20007ffe0ff */
[----:B------:R-:W-:Y:S01]  /*4f90*/  FFMA.FTZ R21, R72, R20, R21 ;  /* 0x0000001448157223 */ /* 0x000fe20000010015 */
[----:B------:R-:W-:Y:S02]  /*4fa0*/  @!P0 FSEL R47, R47, RZ, !P4 ;  /* 0x000000ff2f2f8208 */ /* 0x000fe40006000000 */
[----:B------:R-:W-:Y:S02]  /*4fb0*/  @!P0 ISETP.GE.AND P4, PT, R16, R157, PT ;  /* 0x0000009d1000820c */ /* 0x000fe40003f86270 */
[C---:B------:R-:W-:Y:S02]  /*4fc0*/  @!P0 IADD3 R20, R158.reuse, -0x1, RZ ;  /* 0xffffffff9e148810 */ /* 0x040fe40007ffe0ff */
[----:B------:R-:W-:Y:S02]  /*4fd0*/  @!P0 IADD3 R16, R158, -0x3, RZ ;  /* 0xfffffffd9e108810 */ /* 0x000fe40007ffe0ff */
[----:B------:R-:W-:-:S02]  /*4fe0*/  @!P0 FSEL R48, R48, RZ, !P5 ;  /* 0x000000ff30308208 */ /* 0x000fc40006800000 */
[-C--:B------:R-:W-:Y:S02]  /*4ff0*/  @!P0 ISETP.GE.AND P1, PT, R20, R157.reuse, PT ;  /* 0x0000009d1400820c */ /* 0x080fe40003f26270 */
        /* <DEDUP_REMOVED lines=65> */
[----:B---3--:R-:W-:Y:S02]  /*5410*/  @!P0 FSEL R76, R76, RZ, !P5 ;  /* 0x000000ff4c4c8208 */ /* 0x008fe40006800000 */
        /* <DEDUP_REMOVED lines=10> */
[----:B--2---:R-:W-:-:S02]  /*54c0*/  @!P0 FSEL R80, R80, RZ, !P2 ;  /* 0x000000ff50508208 */ /* 0x004fc40005000000 */
        /* <DEDUP_REMOVED lines=10> */
[----:B----4-:R-:W-:Y:S02]  /*5570*/  @!P0 FSEL R84, R84, RZ, !P5 ;  /* 0x000000ff54548208 */ /* 0x010fe40006800000 */
        /* <DEDUP_REMOVED lines=32> */
[----:B------:R-:W-:Y:S02]  /*5780*/  IADD3 R7, R7, 0x4, RZ ;  /* 0x0000000407077810 */ /* 0x000fe40007ffe0ff */
[----:B------:R-:W-:Y:S02]  /*5790*/  @!P0 FSEL R96, R96, RZ, !P2 ;  /* 0x000000ff60608208 */ /* 0x000fe40005000000 */
[----:B------:R-:W-:Y:S02]  /*57a0*/  @!P0 ISETP.GE.AND P2, PT, R16, R157, PT ;  /* 0x0000009d1000820c */ /* 0x000fe40003f46270 */
[----:B------:R-:W-:Y:S02]  /*57b0*/  @!P0 IADD3 R16, R158, -0x3, RZ ;  /* 0xfffffffd9e108810 */ /* 0x000fe40007ffe0ff */
[----:B------:R-:W-:-:S02]  /*57c0*/  @!P0 FSEL R97, R97, RZ, !P3 ;  /* 0x000000ff61618208 */ /* 0x000fc40005800000 */
[----:B------:R-:W-:Y:S02]  /*57d0*/  @!P0 ISETP.GE.AND P3, PT, R16, R157, PT ;  /* 0x0000009d1000820c */ /* 0x000fe40003f66270 */
[----:B------:R-:W-:Y:S02]  /*57e0*/  @!P0 IADD3 R16, R158, -0x1, RZ ;  /* 0xffffffff9e108810 */ /* 0x000fe40007ffe0ff */
[----:B------:R-:W-:Y:S02]  /*57f0*/  @!P0 FSEL R101, R101, RZ, !P6 ;  /* 0x000000ff65658208 */ /* 0x000fe40007000000 */
[----:B------:R-:W-:Y:S02]  /*5800*/  @!P0 FSEL R102, R102, RZ, !P1 ;  /* 0x000000ff66668208 */ /* 0x000fe40004800000 */
[----:B------:R-:W-:Y:S02]  /*5810*/  @!P0 FSEL R105, R105, RZ, !P2 ;  /* 0x000000ff69698208 */ /* 0x000fe40005000000 */
[----:B------:R-:W-:-:S02]  /*5820*/  @!P0 FSEL R104, R104, RZ, !P3 ;  /* 0x000000ff68688208 */ /* 0x000fc40005800000 */
[-C--:B------:R-:W-:Y:S02]  /*5830*/  @!P0 ISETP.GE.AND P6, PT, R16, R157.reuse, PT ;  /* 0x0000009d1000820c */ /* 0x080fe40003fc6270 */
[CC--:B------:R-:W-:Y:S02]  /*5840*/  @!P0 ISETP.GE.AND P2, PT, R158.reuse, R157.reuse, PT ;  /* 0x0000009d9e00820c */ /* 0x0c0fe40003f46270 */
[CC--:B------:R-:W-:Y:S02]  /*5850*/  @!P0 ISETP.GE.AND P1, PT, R158.reuse, R157.reuse, PT ;  /* 0x0000009d9e00820c */ /* 0x0c0fe40003f26270 */
[----:B------:R-:W-:Y:S01]  /*5860*/  @!P0 ISETP.GE.AND P3, PT, R158, R157, PT ;  /* 0x0000009d9e00820c */ /* 0x000fe20003f66270 */
        /* <DEDUP_REMOVED lines=47> */
[----:B------:R-:W-:Y:S02]  /*5b60*/  FFMA.FTZ R73, R72, R104, R73 ;  /* 0x0000006848497223 */ /* 0x000fe40000010049 */
        /* <DEDUP_REMOVED lines=19> */
[----:B------:R-:W-:Y:S01]  /*5ca0*/  FFMA.FTZ R74, R74, R106, R73 ;  /* 0x0000006a4a4a7223 */ /* 0x000fe20000010049 */
[----:B------:R-:W-:Y:S01]  /*5cb0*/  IADD3 R4, P1, R4, 0x10, RZ ;  /* 0x0000001004047810 */ /* 0x000fe20007f3e0ff */
        /* <DEDUP_REMOVED lines=47> */
[----:B------:R-:W-:Y:S01]  /*5fb0*/  IMAD.X R5, RZ, RZ, R5, P1 ;  /* 0x000000ffff057224 */ /* 0x000fe200008e0605 */
[----:B------:R-:W-:Y:S01]  /*5fc0*/  @P0 CALL.REL.NOINC `(.L_x_21675) ;  /* 0x0000001000000944 */ /* 0x000fe20003c00000 */
[----:B------:R-:W-:Y:S05]  /*5fd0*/  BRA `(.L_x_21676) ;  /* 0xffffdfd000007947 */ /* 0x000fea000383ffff */
.L_x_21675:
[----:B------:R-:W-:Y:S05]  /*5fe0*/  BSYNC B0 ;  /* 0x0000000000007941 */ /* 0x000fea0003800000 */
.L_x_21673:
[----:B-1----:R-:W0:Y:S01]  /*5ff0*/  SHFL.BFLY PT, R3, R2, 0x4, 0x1f ;  /* 0x0c801f0002037f89 */ /* 0x002e2200000e0000 */
[----:B------:R-:W-:Y:S03]  /*6000*/  BSSY B0, `(.L_x_21677) ;  /* 0x00000b8000007945 */ /* 0x000fe60003800000 */
[----:B------:R-:W1:Y:S04]  /*6010*/  SHFL.BFLY PT, R39, R6, 0x4, 0x1f ;  /* 0x0c801f0006277f89 */ /* 0x000e6800000e0000 */
[----:B------:R-:W3:Y:S04]  /*6020*/  SHFL.BFLY PT, R5, R126, 0x4, 0x1f ;  /* 0x0c801f007e057f89 */ /* 0x000ee800000e0000 */
[----:B------:R-:W4:Y:S04]  /*6030*/  SHFL.BFLY PT, R7, R146, 0x4, 0x1f ;  /* 0x0c801f0092077f89 */ /* 0x000f2800000e0000 */
[----:B------:R-:W2:Y:S04]  /*6040*/  SHFL.BFLY PT, R8, R15, 0x4, 0x1f ;  /* 0x0c801f000f087f89 */ /* 0x000ea800000e0000 */
[----:B------:R-:W2:Y:S01]  /*6050*/  SHFL.BFLY PT, R4, R147, 0x4, 0x1f ;  /* 0x0c801f0093047f89 */ /* 0x000ea200000e0000 */
[----:B0-----:R-:W-:-:S03]  /*6060*/  FADD.FTZ R3, R3, R2 ;  /* 0x0000000203037221 */ /* 0x001fc60000010000 */
[----:B------:R-:W0:Y:S01]  /*6070*/  SHFL.BFLY PT, R18, R143, 0x4, 0x1f ;  /* 0x0c801f008f127f89 */ /* 0x000e2200000e0000 */
[----:B-1----:R-:W-:-:S03]  /*6080*/  FADD.FTZ R26, R39, R6 ;  /* 0x00000006271a7221 */ /* 0x002fc60000010000 */
[----:B------:R-:W1:Y:S01]  /*6090*/  SHFL.BFLY PT, R2, R9, 0x4, 0x1f ;  /* 0x0c801f0009027f89 */ /* 0x000e6200000e0000 */
[----:B------:R-:W-:Y:S01]  /*60a0*/  LOP3.LUT R6, R152, 0x7, RZ, 0xc0, !PT ;  /* 0x0000000798067812 */ /* 0x000fe200078ec0ff */
[----:B---3--:R-:W-:Y:S02]  /*60b0*/  FADD.FTZ R5, R5, R126 ;  /* 0x0000007e05057221 */ /* 0x008fe40000010000 */
[----:B------:R-:W3:Y:S01]  /*60c0*/  SHFL.BFLY PT, R21, R142, 0x4, 0x1f ;  /* 0x0c801f008e157f89 */ /* 0x000ee200000e0000 */
[----:B------:R-:W-:Y:S01]  /*60d0*/  ISETP.NE.AND P2, PT, R6, RZ, PT ;  /* 0x000000ff0600720c */ /* 0x000fe20003f45270 */
[----:B----4-:R-:W-:Y:S02]  /*60e0*/  FADD.FTZ R146, R7, R146 ;  /* 0x0000009207927221 */ /* 0x010fe40000010000 */
[----:B------:R-:W4:Y:S01]  /*60f0*/  SHFL.BFLY PT, R16, R145, 0x4, 0x1f ;  /* 0x0c801f0091107f89 */ /* 0x000f2200000e0000 */
[----:B------:R-:W-:Y:S01]  /*6100*/  SHF.R.S32.HI R7, RZ, 0x1f, R152 ;  /* 0x0000001fff077819 */ /* 0x000fe20000011498 */
[----:B--2---:R-:W-:-:S02]  /*6110*/  FADD.FTZ R8, R8, R15 ;  /* 0x0000000f08087221 */ /* 0x004fc40000010000 */
[----:B------:R-:W2:Y:S01]  /*6120*/  SHFL.BFLY PT, R17, R144, 0x4, 0x1f ;  /* 0x0c801f0090117f89 */ /* 0x000ea200000e0000 */
[----:B------:R-:W-:Y:S01]  /*6130*/  LOP3.LUT R6, R0, 0xffffffe0, RZ, 0xc0, !PT ;  /* 0xffffffe000067812 */ /* 0x000fe200078ec0ff */
[----:B------:R-:W-:Y:S02]  /*6140*/  FADD.FTZ R4, R4, R147 ;  /* 0x0000009304047221 */ /* 0x000fe40000010000 */
[----:B------:R-:W2:Y:S01]  /*6150*/  SHFL.BFLY PT, R19, R14, 0x4, 0x1f ;  /* 0x0c801f000e137f89 */ /* 0x000ea200000e0000 */
[C---:B------:R-:W-:Y:S02]  /*6160*/  ISETP.GT.OR P0, PT, R0.reuse, 0x3f, P2 ;  /* 0x0000003f0000780c */ /* 0x040fe40001704670 */
[----:B------:R-:W-:Y:S01]  /*6170*/  ISETP.GT.OR P1, PT, R0, 0x1f, P2 ;  /* 0x0000001f0000780c */ /* 0x000fe20001724670 */
[----:B------:R-:W2:Y:S01]  /*6180*/  SHFL.BFLY PT, R29, R134, 0x4, 0x1f ;  /* 0x0c801f00861d7f89 */ /* 0x000ea200000e0000 */
[----:B0-----:R-:W-:Y:S01]  /*6190*/  FADD.FTZ R18, R18, R143 ;  /* 0x0000008f12127221 */ /* 0x001fe20000010000 */
[----:B------:R-:W-:-:S02]  /*61a0*/  LEA.HI R50, R7, R152, RZ, 0x3 ;  /* 0x0000009807327211 */ /* 0x000fc400078f18ff */
[----:B------:R-:W0:Y:S01]  /*61b0*/  SHFL.BFLY PT, R24, R11, 0x4, 0x1f ;  /* 0x0c801f000b187f89 */ /* 0x000e2200000e0000 */
[----:B-1----:R-:W-:Y:S01]  /*61c0*/  FADD.FTZ R30, R2, R9 ;  /* 0x00000009021e7221 */ /* 0x002fe20000010000 */
[C---:B------:R-:W-:Y:S02]  /*61d0*/  LOP3.LUT R2, R0.reuse, 0xffffffc0, RZ, 0xc0, !PT ;  /* 0xffffffc000027812 */ /* 0x040fe400078ec0ff */
[----:B------:R-:W1:Y:S01]  /*61e0*/  SHFL.BFLY PT, R23, R140, 0x4, 0x1f ;  /* 0x0c801f008c177f89 */ /* 0x000e6200000e0000 */
[----:B------:R-:W-:Y:S01]  /*61f0*/  IADD3 R9, R0, 0x1f, RZ ;  /* 0x0000001f00097810 */ /* 0x000fe20007ffe0ff */
[----:B---3--:R-:W-:Y:S01]  /*6200*/  FADD.FTZ R21, R21, R142 ;  /* 0x0000008e15157221 */ /* 0x008fe20000010000 */
[----:B------:R-:W-:Y:S01]  /*6210*/  ISETP.NE.OR P5, PT, R2, 0x40, P2 ;  /* 0x000000400200780c */ /* 0x000fe200017a5670 */
[----:B------:R-:W3:Y:S01]  /*6220*/  SHFL.BFLY PT, R20, R13, 0x4, 0x1f ;  /* 0x0c801f000d147f89 */ /* 0x000ee200000e0000 */
[----:B----4-:R-:W-:Y:S01]  /*6230*/  FADD.FTZ R16, R16, R145 ;  /* 0x0000009110107221 */ /* 0x010fe20000010000 */
[----:B------:R-:W-:-:S02]  /*6240*/  ISETP.GT.U32.AND P3, PT, R9, 0x3e, PT ;  /* 0x0000003e0900780c */ /* 0x000fc40003f64070 */
[----:B------:R-:W4:Y:S01]  /*6250*/  SHFL.BFLY PT, R25, R138, 0x4, 0x1f ;  /* 0x0c801f008a197f89 */ /* 0x000f2200000e0000 */
[----:B--2---:R-:W-:Y:S01]  /*6260*/  FADD.FTZ R17, R17, R144 ;  /* 0x0000009011117221 */ /* 0x004fe20000010000 */
[----:B------:R-:W-:Y:S02]  /*6270*/  ISETP.NE.OR P4, PT, R6, 0x20, P2 ;  /* 0x000000200600780c */ /* 0x000fe40001785670 */
[----:B------:R-:W2:Y:S01]  /*6280*/  SHFL.BFLY PT, R27, R136, 0x4, 0x1f ;  /* 0x0c801f00881b7f89 */ /* 0x000ea200000e0000 */
[----:B------:R-:W-:Y:S01]  /*6290*/  FADD.FTZ R19, R19, R14 ;  /* 0x0000000e13137221 */ /* 0x000fe20000010000 */
[----:B------:R-:W-:Y:S02]  /*62a0*/  SHF.R.S32.HI R50, RZ, 0x3, R50 ;  /* 0x00000003ff327819 */ /* 0x000fe40000011432 */
[----:B------:R-:W2:Y:S01]  /*62b0*/  SHFL.BFLY PT, R31, R12, 0x4, 0x1f ;  /* 0x0c801f000c1f7f89 */ /* 0x000ea200000e0000 */
[----:B------:R-:W-:Y:S02]  /*62c0*/  FADD.FTZ R134, R29, R134 ;  /* 0x000000861d867221 */ /* 0x000fe40000010000 */
[----:B------:R-:W-:Y:S01]  /*62d0*/  IMAD R153, R153, 0x60, R50 ;  /* 0x0000006099997824 */ /* 0x000fe200078e0232 */
        /* <DEDUP_REMOVED lines=9> */
[----:B--2---:R-:W-:Y:S02]  /*6370*/  FADD.FTZ R136, R27, R136 ;  /* 0x000000881b887221 */ /* 0x004fe40000010000 */
[----:B------:R-:W-:Y:S01]  /*6380*/  FADD.FTZ R22, R31, R12 ;  /* 0x0000000c1f167221 */ /* 0x000fe20000010000 */
        /* <DEDUP_REMOVED lines=10> */
[----:B------:R-:W4:Y:S04]  /*6430*/  SHFL.BFLY PT, R15, R18, 0x2, 0x1f ;  /* 0x0c401f00120f7f89 */ /* 0x000f2800000e0000 */
[----:B------:R-:W4:Y:S01]  /*6440*/  SHFL.BFLY PT, R12, R21, 0x2, 0x1f ;  /* 0x0c401f00150c7f89 */ /* 0x000f2200000e0000 */
[----:B--2---:R-:W-:-:S03]  /*6450*/  FADD.FTZ R2, R3, R2 ;  /* 0x0000000203027221 */ /* 0x004fc60000010000 */
        /* <DEDUP_REMOVED lines=33> */
[----:B-1----:R-:W-:Y:S02]  /*6670*/  FADD.FTZ R35, R132, R35 ;  /* 0x0000002384237221 */ /* 0x002fe40000010000 */
[----:B---3--:R-:W-:Y:S01]  /*6680*/  FADD.FTZ R37, R130, R37 ;  /* 0x0000002582257221 */ /* 0x008fe20000010000 */
        /* <DEDUP_REMOVED lines=8> */
[----:B------:R-:W2:Y:S01]  /*6710*/  SHFL.BFLY PT, R6, R7, 0x1, 0x1f ;  /* 0x0c201f0007067f89 */ /* 0x000ea200000e0000 */
[----:B0-----:R-:W-:-:S03]  /*6720*/  FADD.FTZ R49, R30, R49 ;  /* 0x000000311e317221 */ /* 0x001fc60000010000 */
[----:B------:R-:W0:Y:S04]  /*6730*/  SHFL.BFLY PT, R18, R15, 0x1, 0x1f ;  /* 0x0c201f000f127f89 */ /* 0x000e2800000e0000 */
        /* <DEDUP_REMOVED lines=10> */
[----:B------:R-:W2:Y:S01]  /*67e0*/  SHFL.BFLY PT, R40, R41, 0x1, 0x1f ;  /* 0x0c201f0029287f89 */ /* 0x000ea200000e0000 */
[----:B0-----:R-:W-:-:S03]  /*67f0*/  FADD.FTZ R9, R15, R18 ;  /* 0x000000120f097221 */ /* 0x001fc60000010000 */
[----:B------:R-:W0:Y:S01]  /*6800*/  SHFL.BFLY PT, R22, R23, 0x1, 0x1f ;  /* 0x0c201f0017167f89 */ /* 0x000e2200000e0000 */
[----:B------:R-:W-:-:S03]  /*6810*/  FADD.FTZ R10, R21, R20 ;  /* 0x00000014150a7221 */ /* 0x000fc60000010000 */
        /* <DEDUP_REMOVED lines=22> */
[----:B------:R-:W-:Y:S01]  /*6980*/  BAR.SYNC.DEFER_BLOCKING 0x0 ;  /* 0x0000000000007b1d */ /* 0x000fe20000010000 */
[----:B------:R-:W-:Y:S02]  /*6990*/  FADD.FTZ R18, R37, R36 ;  /* 0x0000002425127221 */ /* 0x000fe40000010000 */
[----:B0-----:R-:W-:Y:S02]  /*69a0*/  FADD.FTZ R19, R39, R38 ;  /* 0x0000002627137221 */ /* 0x001fe40000010000 */
[----:B------:R-:W-:Y:S02]  /*69b0*/  FADD.FTZ R21, R43, R42 ;  /* 0x0000002a2b157221 */ /* 0x000fe40000010000 */
[----:B-1----:R-:W-:Y:S02]  /*69c0*/  FADD.FTZ R30, R45, R44 ;  /* 0x0000002c2d1e7221 */ /* 0x002fe40000010000 */
        /* <DEDUP_REMOVED lines=27> */
.L_x_21678:
[----:B------:R-:W-:Y:S05]  /*6b80*/  BSYNC B0 ;  /* 0x0000000000007941 */ /* 0x000fea0003800000 */
.L_x_21677:
        /* <DEDUP_REMOVED lines=51> */
.L_x_21680:
[----:B------:R-:W-:Y:S05]  /*6ec0*/  BSYNC B0 ;  /* 0x0000000000007941 */ /* 0x000fea0003800000 */
.L_x_21679:
[----:B------:R-:W-:Y:S06]  /*6ed0*/  BAR.SYNC.DEFER_BLOCKING 0x0 ;  /* 0x0000000000007b1d */ /* 0x000fec0000010000 */
[----:B------:R-:W-:Y:S01]  /*6ee0*/  BSSY B0, `(.L_x_21681) ;  /* 0x000001a000007945 */ /* 0x000fe20003800000 */
[----:B------:R-:W-:Y:S05]  /*6ef0*/  @P4 BRA `(.L_x_21682) ;  /* 0x0000018000004947 */ /* 0x000fea0003800000 */
        /* <DEDUP_REMOVED lines=24> */
.L_x_21682:
[----:B------:R-:W-:Y:S05]  /*7080*/  BSYNC B0 ;  /* 0x0000000000007941 */ /* 0x000fea0003800000 */
.L_x_21681:
        /* <DEDUP_REMOVED lines=51> */
.L_x_21684:
[----:B------:R-:W-:Y:S05]  /*73c0*/  BSYNC B0 ;  /* 0x0000000000007941 */ /* 0x000fea0003800000 */
.L_x_21683:
        /* <DEDUP_REMOVED lines=18> */
[----:B------:R-:W-:Y:S01]  /*74f0*/  IADD3 R53, R50, 0x3c, RZ ;  /* 0x0000003c32357810 */ /* 0x000fe20007ffe0ff */
[----:B--2---:R-:W-:-:S04]  /*7500*/  UIMAD UR6, UR6, 0x60, URZ ;  /* 0x00000060060678a4 */ /* 0x004fc8000f8e023f */
[----:B------:R-:W-:Y:S02]  /*7510*/  USHF.R.S32.HI UR7, URZ, 0x1f, UR6 ;  /* 0x0000001f3f077899 */ /* 0x000fe40008011406 */
[----:B------:R-:W-:-:S04]  /*7520*/  UIADD3 UR6, UP0, UP1, UR4, UR5, UR6 ;  /* 0x0000000504067290 */ /* 0x000fc8000f91e006 */
[----:B------:R-:W-:Y:S02]  /*7530*/  UIADD3.X UR7, UR9, UR8, UR7, UP0, UP1 ;  /* 0x0000000809077290 */ /* 0x000fe400087e2407 */
[C---:B------:R-:W-:Y:S02]  /*7540*/  IADD3 R29, P2, R23.reuse, UR6, RZ ;  /* 0x00000006171d7c10 */ /* 0x040fe4000ff5e0ff */
        /* <DEDUP_REMOVED lines=31> */
[----:B------:R-:W-:Y:S02]  /*7740*/  LEA.HI.X.SX32 R46, R33, UR7, 0x1, P1 ;  /* 0x00000007212e7c11 */ /* 0x000fe400088f0eff */
[----:B------:R-:W-:-:S02]  /*7750*/  LEA R36, P1, R37, c[0x0][0x170], 0x2 ;  /* 0x00005c0025247a11 */ /* 0x000fc400078210ff */
[----:B------:R-:W-:Y:S02]  /*7760*/  LEA.HI.X R35, R43, c[0x0][0x174], R44, 0x2, P2 ;  /* 0x00005d002b237a11 */ /* 0x000fe400010f142c */
[----:B------:R-:W-:Y:S02]  /*7770*/  LEA.HI.X R33, R41, c[0x0][0x174], R42, 0x2, P3 ;  /* 0x00005d0029217a11 */ /* 0x000fe400018f142a */
[C---:B------:R-:W-:Y:S02]  /*7780*/  IADD3 R42, R50.reuse, 0x24, RZ ;  /* 0x00000024322a7810 */ /* 0x040fe40007ffe0ff */
[----:B------:R-:W-:Y:S02]  /*7790*/  IADD3 R44, R50, 0x2c, RZ ;  /* 0x0000002c322c7810 */ /* 0x000fe40007ffe0ff */
[----:B------:R-:W-:Y:S02]  /*77a0*/  LEA R38, P0, R39, c[0x0][0x170], 0x2 ;  /* 0x00005c0027267a11 */ /* 0x000fe400078010ff */
[----:B------:R-:W-:-:S02]  /*77b0*/  LEA.HI.X R37, R37, c[0x0][0x174], R46, 0x2, P1 ;  /* 0x00005d0025257a11 */ /* 0x000fc400008f142e */
[C---:B------:R-:W-:Y:S02]  /*77c0*/  IADD3 R41, R50.reuse, 0x20, RZ ;  /* 0x0000002032297810 */ /* 0x040fe40007ffe0ff */
[----:B------:R-:W-:Y:S02]  /*77d0*/  IADD3 R43, R50, 0x28, RZ ;  /* 0x00000028322b7810 */ /* 0x000fe40007ffe0ff */
        /* <DEDUP_REMOVED lines=9> */
[----:B------:R-:W-:Y:S02]  /*7870*/  LEA R42, P3, R51, c[0x0][0x170], 0x2 ;  /* 0x00005c00332a7a11 */ /* 0x000fe400078610ff */
[----:B------:R-:W-:Y:S01]  /*7880*/  LEA.HI.X.SX32 R58, R41, UR7, 0x1, P0 ;  /* 0x00000007293a7c11 */ /* 0x000fe200080f0eff */
[----:B------:R-:W-:Y:S01]  /*7890*/  STG.E [R34.64], R7 ;  /* 0x0000000722007986 */ /* 0x000fe2000c10190a */
[----:B------:R-:W-:-:S02]  /*78a0*/  LEA.HI.X.SX32 R54, R43, UR7, 0x1, P2 ;  /* 0x000000072b367c11 */ /* 0x000fc400090f0eff */
[----:B------:R-:W-:Y:S01]  /*78b0*/  LEA R48, P0, R49, c[0x0][0x170], 0x2 ;  /* 0x00005c0031307a11 */ /* 0x000fe200078010ff */
[----:B------:R-:W-:Y:S01]  /*78c0*/  STG.E [R32.64], R8 ;  /* 0x0000000820007986 */ /* 0x000fe2000c10190a */
[----:B------:R-:W-:Y:S02]  /*78d0*/  LEA R44, P2, R45, c[0x0][0x170], 0x2 ;  /* 0x00005c002d2c7a11 */ /* 0x000fe400078410ff */
[----:B------:R-:W-:Y:S02]  /*78e0*/  LEA.HI.X R43, R51, c[0x0][0x174], R52, 0x2, P3 ;  /* 0x00005d00332b7a11 */ /* 0x000fe400018f1434 */
[C---:B------:R-:W-:Y:S02]  /*78f0*/  IADD3 R41, R50.reuse, 0x30, RZ ;  /* 0x0000003032297810 */ /* 0x040fe40007ffe0ff */
[----:B------:R-:W-:Y:S02]  /*7900*/  IADD3 R52, R50, 0x38, RZ ;  /* 0x0000003832347810 */ /* 0x000fe40007ffe0ff */
[----:B------:R-:W-:-:S02]  /*7910*/  LEA.HI.X R49, R49, c[0x0][0x174], R58, 0x2, P0 ;  /* 0x00005d0031317a11 */ /* 0x000fc400000f143a */
[----:B------:R-:W-:Y:S02]  /*7920*/  LEA.HI.X R45, R45, c[0x0][0x174], R54, 0x2, P2 ;  /* 0x00005d002d2d7a11 */ /* 0x000fe400010f1436 */
[----:B------:R-:W-:Y:S01]  /*7930*/  IADD3 R61, P0, R41, UR6, RZ ;  /* 0x00000006293d7c10 */ /* 0x000fe2000ff1e0ff */
[----:B------:R-:W-:Y:S01]  /*7940*/  STG.E [R48.64], R9 ;  /* 0x0000000930007986 */ /* 0x000fe2000c10190a */
[----:B------:R-:W-:Y:S02]  /*7950*/  IADD3 R57, P2, R52, UR6, RZ ;  /* 0x0000000634397c10 */ /* 0x000fe4000ff5e0ff */
[----:B------:R-:W-:Y:S02]  /*7960*/  LEA R46, P1, R47, c[0x0][0x170], 0x2 ;  /* 0x00005c002f2e7a11 */ /* 0x000fe400078210ff */
[----:B------:R-:W-:Y:S02]  /*7970*/  IADD3 R59, P3, R53, UR6, RZ ;  /* 0x00000006353b7c10 */ /* 0x000fe4000ff7e0ff */
[----:B------:R-:W-:-:S02]  /*7980*/  LEA.HI.X.SX32 R66, R41, UR7, 0x1, P0 ;  /* 0x0000000729427c11 */ /* 0x000fc400080f0eff */
[----:B------:R-:W-:Y:S02]  /*7990*/  LEA.HI.X.SX32 R62, R52, UR7, 0x1, P2 ;  /* 0x00000007343e7c11 */ /* 0x000fe400090f0eff */
[----:B------:R-:W-:Y:S02]  /*79a0*/  IADD3 R51, R50, 0x34, RZ ;  /* 0x0000003432337810 */ /* 0x000fe40007ffe0ff */
[----:B------:R-:W-:Y:S02]  /*79b0*/  LEA R52, P0, R61, c[0x0][0x170], 0x2 ;  /* 0x00005c003d347a11 */ /* 0x000fe400078010ff */
[----:B------:R-:W-:Y:S02]  /*79c0*/  LEA.HI.X R47, R47, c[0x0][0x174], R56, 0x2, P1 ;  /* 0x00005d002f2f7a11 */ /* 0x000fe400008f1438 */
[----:B------:R-:W-:Y:S02]  /*79d0*/  LEA.HI.X.SX32 R60, R53, UR7, 0x1, P3 ;  /* 0x00000007353c7c11 */ /* 0x000fe400098f0eff */
[----:B------:R-:W-:Y:S01]  /*79e0*/  IADD3 R55, P1, R51, UR6, RZ ;  /* 0x0000000633377c10 */ /* 0x000fe2000ff3e0ff */
[----:B------:R-:W-:Y:S01]  /*79f0*/  STG.E [R46.64], R10 ;  /* 0x0000000a2e007986 */ /* 0x000fe2000c10190a */
[----:B------:R-:W-:-:S02]  /*7a00*/  LEA R58, P3, R59, c[0x0][0x170], 0x2 ;  /* 0x00005c003b3a7a11 */ /* 0x000fc400078610ff */
[----:B------:R-:W-:Y:S01]  /*7a10*/  LEA.HI.X R53, R61, c[0x0][0x174], R66, 0x2, P0 ;  /* 0x00005d003d357a11 */ /* 0x000fe200000f1442 */
[----:B------:R-:W-:Y:S01]  /*7a20*/  STG.E [R44.64], R11 ;  /* 0x0000000b2c007986 */ /* 0x000fe2000c10190a */
[----:B------:R-:W-:Y:S02]  /*7a30*/  IADD3 R61, R50, 0x4c, RZ ;  /* 0x0000004c323d7810 */ /* 0x000fe40007ffe0ff */
[----:B------:R-:W-:Y:S01]  /*7a40*/  LEA.HI.X.SX32 R64, R51, UR7, 0x1, P1 ;  /* 0x0000000733407c11 */ /* 0x000fe200088f0eff */
[----:B------:R-:W-:Y:S01]  /*7a50*/  STG.E [R42.64], R12 ;  /* 0x0000000c2a007986 */ /* 0x000fe2000c10190a */
[----:B------:R-:W-:Y:S02]  /*7a60*/  LEA.HI.X R59, R59, c[0x0][0x174], R60, 0x2, P3 ;  /* 0x00005d003b3b7a11 */ /* 0x000fe400018f143c */
[----:B------:R-:W-:Y:S01]  /*7a70*/  LEA R54, P1, R55, c[0x0][0x170], 0x2 ;  /* 0x00005c0037367a11 */ /* 0x000fe200078210ff */
[----:B------:R-:W-:Y:S01]  /*7a80*/  STG.E [R52.64], R13 ;  /* 0x0000000d34007986 */ /* 0x000fe2000c10190a */
[----:B------:R-:W-:-:S02]  /*7a90*/  LEA R56, P2, R57, c[0x0][0x170], 0x2 ;  /* 0x00005c0039387a11 */ /* 0x000fc400078410ff */
[----:B------:R-:W-:Y:S02]  /*7aa0*/  IADD3 R67, P3, R61, UR6, RZ ;  /* 0x000000063d437c10 */ /* 0x000fe4000ff7e0ff */
[C---:B------:R-:W-:Y:S02]  /*7ab0*/  IADD3 R41, R50.reuse, 0x40, RZ ;  /* 0x0000004032297810 */ /* 0x040fe40007ffe0ff */
[C---:B------:R-:W-:Y:S02]  /*7ac0*/  IADD3 R51, R50.reuse, 0x44, RZ ;  /* 0x0000004432337810 */ /* 0x040fe40007ffe0ff */
[----:B------:R-:W-:Y:S02]  /*7ad0*/  IADD3 R60, R50, 0x48, RZ ;  /* 0x00000048323c7810 */ /* 0x000fe40007ffe0ff */
[----:B------:R-:W-:Y:S02]  /*7ae0*/  LEA.HI.X R55, R55, c[0x0][0x174], R64, 0x2, P1 ;  /* 0x00005d0037377a11 */ /* 0x000fe400008f1440 */
[----:B------:R-:W-:-:S02]  /*7af0*/  LEA.HI.X R57, R57, c[0x0][0x174], R62, 0x2, P2 ;  /* 0x00005d0039397a11 */ /* 0x000fc400010f143e */
[----:B------:R-:W-:Y:S01]  /*7b00*/  LEA.HI.X.SX32 R68, R61, UR7, 0x1, P3 ;  /* 0x000000073d447c11 */ /* 0x000fe200098f0eff */
[----:B------:R-:W-:Y:S01]  /*7b10*/  STG.E [R54.64], R14 ;  /* 0x0000000e36007986 */ /* 0x000fe2000c10190a */
[----:B------:R-:W-:Y:S02]  /*7b20*/  IADD3 R69, P0, R41, UR6, RZ ;  /* 0x0000000629457c10 */ /* 0x000fe4000ff1e0ff */
[----:B------:R-:W-:Y:S01]  /*7b30*/  IADD3 R63, P1, R51, UR6, RZ ;  /* 0x00000006333f7c10 */ /* 0x000fe2000ff3e0ff */
[----:B------:R-:W-:Y:S01]  /*7b40*/  STG.E [R56.64], R15 ;  /* 0x0000000f38007986 */ /* 0x000fe2000c10190a */
[----:B------:R-:W-:Y:S02]  /*7b50*/  IADD3 R65, P2, R60, UR6, RZ ;  /* 0x000000063c417c10 */ /* 0x000fe4000ff5e0ff */
[----:B------:R-:W-:Y:S01]  /*7b60*/  LEA R66, P3, R67, c[0x0][0x170], 0x2 ;  /* 0x00005c0043427a11 */ /* 0x000fe200078610ff */
[----:B------:R-:W-:Y:S01]  /*7b70*/  STG.E [R58.64], R16 ;  /* 0x000000103a007986 */ /* 0x000fe2000c10190a */
[----:B------:R-:W-:-:S02]  /*7b80*/  LEA.HI.X.SX32 R74, R41, UR7, 0x1, P0 ;  /* 0x00000007294a7c11 */ /* 0x000fc400080f0eff */
[----:B------:R-:W-:Y:S02]  /*7b90*/  LEA.HI.X.SX32 R72, R51, UR7, 0x1, P1 ;  /* 0x0000000733487c11 */ /* 0x000fe400088f0eff */
[----:B------:R-:W-:Y:S02]  /*7ba0*/  LEA.HI.X.SX32 R70, R60, UR7, 0x1, P2 ;  /* 0x000000073c467c11 */ /* 0x000fe400090f0eff */
[----:B------:R-:W-:Y:S02]  /*7bb0*/  LEA.HI.X R67, R67, c[0x0][0x174], R68, 0x2, P3 ;  /* 0x00005d0043437a11 */ /* 0x000fe400018f1444 */
[----:B------:R-:W-:Y:S02]  /*7bc0*/  LEA R60, P0, R69, c[0x0][0x170], 0x2 ;  /* 0x00005c00453c7a11 */ /* 0x000fe400078010ff */
[C---:B------:R-:W-:Y:S02]  /*7bd0*/  IADD3 R41, R50.reuse, 0x50, RZ ;  /* 0x0000005032297810 */ /* 0x040fe40007ffe0ff */
[----:B------:R-:W-:-:S02]  /*7be0*/  IADD3 R51, R50, 0x54, RZ ;  /* 0x0000005432337810 */ /* 0x000fc40007ffe0ff */
[C---:B------:R-:W-:Y:S02]  /*7bf0*/  IADD3 R68, R50.reuse, 0x58, RZ ;  /* 0x0000005832447810 */ /* 0x040fe40007ffe0ff */
[----:B------:R-:W-:Y:S02]  /*7c00*/  LEA R62, P1, R63, c[0x0][0x170], 0x2 ;  /* 0x00005c003f3e7a11 */ /* 0x000fe400078210ff */
[----:B------:R-:W-:Y:S02]  /*7c10*/  LEA R64, P2, R65, c[0x0][0x170], 0x2 ;  /* 0x00005c0041407a11 */ /* 0x000fe400078410ff */
[----:B------:R-:W-:Y:S02]  /*7c20*/  IADD3 R50, R50, 0x5c, RZ ;  /* 0x0000005c32327810 */ /* 0x000fe40007ffe0ff */
[----:B------:R-:W-:Y:S02]  /*7c30*/  LEA.HI.X R61, R69, c[0x0][0x174], R74, 0x2, P0 ;  /* 0x00005d00453d7a11 */ /* 0x000fe400000f144a */
[----:B------:R-:W-:-:S02]  /*7c40*/  LEA.HI.X R63, R63, c[0x0][0x174], R72, 0x2, P1 ;  /* 0x00005d003f3f7a11 */ /* 0x000fc400008f1448 */
[----:B------:R-:W-:Y:S01]  /*7c50*/  LEA.HI.X R65, R65, c[0x0][0x174], R70, 0x2, P2 ;  /* 0x00005d0041417a11 */ /* 0x000fe200010f1446 */
        /* <DEDUP_REMOVED lines=25> */
.L_x_21685:
        /* <DEDUP_REMOVED lines=9> */
.L_x_25548:


//--------------------- .text._ZN4vllm25paged_attention_v2_kernelIffLi80ELi32ELi128ELNS_18Fp8KVCacheDataTypeE0ELb0ELi512EEEvPfS2_PT_PKS3_PKT0_S9_ifPKiSB_iPKfiiiSD_SD_iiiii --------------------------
	.section	.text._ZN4vllm25paged_attention_v2_kernelIffLi80ELi32ELi128ELNS_18Fp8KVCacheDataTypeE0ELb0ELi512EEEvPfS2_PT_PKS3_PKT0_S9_ifPKiSB_iPKfiiiSD_SD_iiiii,"ax",@progbits
	.sectioninfo	@"SHI_REGISTERS=128"
	.align	128
        .global         _ZN4vllm25paged_attention_v2_kernelIffLi80ELi32ELi128ELNS_18Fp8KVCacheDataTypeE0ELb0ELi512EEEvPfS2_PT_PKS3_PKT0_S9_ifPKiSB_iPKfiiiSD_SD_iiiii
        .type           _ZN4vllm25paged_attention_v2_kernelIffLi80ELi32ELi128ELNS_18Fp8KVCacheDataTypeE0ELb0ELi512EEEvPfS2_PT_PKS3_PKT0_S9_ifPKiSB_iPKfiiiSD_SD_iiiii,@function
        .size           _ZN4vllm25paged_attention_v2_kernelIffLi80ELi32ELi128ELNS_18Fp8KVCacheDataTypeE0ELb0ELi512EEEvPfS2_PT_PKS3_PKT0_S9_ifPKiSB_iPKfiiiSD_SD_iiiii,(.L_x_25549 - _ZN4vllm25paged_attention_v2_kernelIffLi80ELi32ELi128ELNS_18Fp8KVCacheDataTypeE0ELb0ELi512EEEvPfS2_PT_PKS3_PKT0_S9_ifPKiSB_iPKfiiiSD_SD_iiiii)
        .other          _ZN4vllm25paged_attention_v2_kernelIffLi80ELi32ELi128ELNS_18Fp8KVCacheDataTypeE0ELb0ELi512EEEvPfS2_PT_PKS3_PKT0_S9_ifPKiSB_iPKfiiiSD_SD_iiiii,@"STO_CUDA_ENTRY STV_DEFAULT"
_ZN4vllm25paged_attention_v2_kernelIffLi80ELi32ELi128ELNS_18Fp8KVCacheDataTypeE0ELb0ELi512EEEvPfS2_PT_PKS3_PKT0_S9_ifPKiSB_iPKfiiiSD_SD_iiiii:
.text._ZN4vllm25paged_attention_v2_kernelIffLi80ELi32ELi128ELNS_18Fp8KVCacheDataTypeE0ELb0ELi512EEEvPfS2_PT_PKS3_PKT0_S9_ifPKiSB_iPKfiiiSD_SD_iiiii:
        /* <DEDUP_REMOVED lines=75> */
[----:B------:R-:W-:-:S03]  /*04b0*/  ISETP.GT.AND P0, PT, R0, 0x13, PT ;  /* 0x000000130000780c */ /* 0x000fc60003f04270 */
[----:B------:R-:W-:Y:S02]  /*04c0*/  IMAD.MOV.U32 R2, RZ, RZ, R4 ;  /* 0x000000ffff027224 */ /* 0x000fe400078e0004 */
[----:B------:R-:W-:Y:S01]  /*04d0*/  IMAD R4, R3, 0x20, R88 ;  /* 0x0000002003047824 */ /* 0x000fe200078e0258 */
[----:B------:R-:W-:Y:S01]  /*04e0*/  LOP3.LUT R3, R7, 0xffffffe0, RZ, 0xc0, !PT ;  /* 0xffffffe007037812 */ /* 0x000fe200078ec0ff */
[----:B------:R-:W-:Y:S01]  /*04f0*/  @!P2 IMAD.MOV R2, RZ, RZ, -R2 ;  /* 0x000000ffff02a224 */ /* 0x000fe200078e0a02 */
[----:B------:R-:W-:Y:S02]  /*0500*/  @!P1 LOP3.LUT R2, RZ, R8, RZ, 0x33, !PT ;  /* 0x00000008ff029212 */ /* 0x000fe400078e33ff */
[----:B------:R-:W-:Y:S01]  /*0510*/  IMNMX R113, R115, R4, PT ;  /* 0x0000000473717217 */ /* 0x000fe20003800200 */
[----:B------:R-:W-:Y:S01]  /*0520*/  IMAD.IADD R6, R0, 0x1, -R3 ;  /* 0x0000000100067824 */ /* 0x000fe200078e0a03 */
[----:B------:R-:W-:-:S03]  /*0530*/  SHF.R.S32.HI R7, RZ, 0x5, R7 ;  /* 0x00000005ff077819 */ /* 0x000fc60000011407 */
[----:B------:R-:W-:Y:S01]  /*0540*/  IMAD.IADD R113, R113, 0x1, -R88 ;  /* 0x0000000171717824 */ /* 0x000fe200078e0a58 */
[----:B------:R-:W-:Y:S05]  /*0550*/  @P0 BRA `(.L_x_21687) ;  /* 0x000003a000000947 */ /* 0x000fea0003800000 */
[C---:B------:R-:W-:Y:S01]  /*0560*/  IMNMX R3, R0.reuse, -0x6c, !PT ;  /* 0xffffff9400037817 */ /* 0x040fe20007800200 */
[----:B------:R-:W-:Y:S01]  /*0570*/  BSSY B1, `(.L_x_21688) ;  /* 0x000001f000017945 */ /* 0x000fe20003800000 */
[----:B------:R-:W-:Y:S02]  /*0580*/  IMAD.MOV.U32 R11, RZ, RZ, R0 ;  /* 0x000000ffff0b7224 */ /* 0x000fe400078e0000 */
[----:B------:R-:W-:-:S04]  /*0590*/  IADD3 R3, -R0, 0x7f, R3 ;  /* 0x0000007f00037810 */ /* 0x000fc80007ffe103 */
[C---:B------:R-:W-:Y:S02]  /*05a0*/  LEA.HI R4, R3.reuse, 0x1, RZ, 0x19 ;  /* 0x0000000103047811 */ /* 0x040fe400078fc8ff */
[----:B------:R-:W-:Y:S01]  /*05b0*/  ISETP.GE.U32.AND P1, PT, R3, 0x180, PT ;  /* 0x000001800300780c */ /* 0x000fe20003f26070 */
[----:B------:R-:W-:Y:S01]  /*05c0*/  IMAD R3, R5, c[0x0][0x1b8], RZ ;  /* 0x00006e0005037a24 */ /* 0x000fe200078e02ff */
[----:B------:R-:W-:Y:S01]  /*05d0*/  LOP3.LUT P0, R8, R4, 0x3, RZ, 0xc0, !PT ;  /* 0x0000000304087812 */ /* 0x000fe2000780c0ff */
[----:B------:R-:W-:-:S03]  /*05e0*/  IMAD R4, R9, 0x50, RZ ;  /* 0x0000005009047824 */ /* 0x000fc600078e02ff */
[----:B------:R-:W-:Y:S02]  /*05f0*/  SHF.R.S32.HI R13, RZ, 0x1f, R3 ;  /* 0x0000001fff0d7819 */ /* 0x000fe40000011403 */
        /* <DEDUP_REMOVED lines=11> */
.L_x_21690:
        /* <DEDUP_REMOVED lines=11> */
.L_x_21689:
[----:B------:R-:W-:Y:S05]  /*0760*/  BSYNC B1 ;  /* 0x0000000000017941 */ /* 0x000fea0003800000 */
.L_x_21688:
        /* <DEDUP_REMOVED lines=8> */
.L_x_21691:
        /* <DEDUP_REMOVED lines=17> */
.L_x_21687:
[----:B------:R-:W-:Y:S05]  /*0900*/  BSYNC B0 ;  /* 0x0000000000007941 */ /* 0x000fea0003800000 */
.L_x_21686:
[----:B------:R-:W-:Y:S01]  /*0910*/  IMAD R3, R28, 0x10, R7 ;  /* 0x000000101c037824 */ /* 0x000fe200078e0207 */
[----:B------:R-:W-:Y:S01]  /*0920*/  BAR.SYNC.DEFER_BLOCKING 0x0 ;  /* 0x0000000000007b1d */ /* 0x000fe20000010000 */
[----:B------:R-:W-:-:S03]  /*0930*/  IMAD.MOV.U32 R4, RZ, RZ, -0x800001 ;  /* 0xff7fffffff047424 */ /* 0x000fc600078e00ff */
[----:B------:R-:W-:Y:S02]  /*0940*/  ISETP.GE.AND P0, PT, R3, R112, PT ;  /* 0x000000700300720c */ /* 0x000fe40003f06270 */
[----:B------:R-:W-:Y:S11]  /*0950*/  BSSY B0, `(.L_x_21692) ;  /* 0x0000132000007945 */ /* 0x000ff60003800000 */
[----:B------:R-:W-:Y:S05]  /*0960*/  @P0 BRA `(.L_x_21693) ;  /* 0x0000130000000947 */ /* 0x000fea0003800000 */
[----:B------:R-:W0:Y:S01]  /*0970*/  LDS.128 R84, [RZ] ;  /* 0x00000000ff547984 */ /* 0x000e220000000c00 */
[----:B-----5:R-:W-:Y:S01]  /*0980*/  FSETP.NEU.FTZ.AND P0, PT, R118, RZ, PT ;  /* 0x000000ff7600720b */ /* 0x020fe20003f1d000 */
[----:B------:R-:W-:-:S02]  /*0990*/  IMAD R89, R2, c[0x0][0x1c0], RZ ;  /* 0x0000700002597a24 */ /* 0x000fc400078e02ff */
[----:B------:R-:W1:Y:S01]  /*09a0*/  LDS.128 R80, [0x10] ;  /* 0x00001000ff507984 */ /* 0x000e620000000c00 */
[----:B------:R-:W-:Y:S02]  /*09b0*/  IMAD.SHL.U32 R90, R6, 0x4, RZ ;  /* 0x00000004065a7824 */ /* 0x000fe400078e00ff */
[----:B------:R-:W-:Y:S01]  /*09c0*/  IMAD R4, R5, c[0x0][0x1a8], RZ ;  /* 0x00006a0005047a24 */ /* 0x000fe200078e02ff */
[----:B------:R-:W2:Y:S01]  /*09d0*/  LDS.128 R76, [0x20] ;  /* 0x00002000ff4c7984 */ /* 0x000ea20000000c00 */
[----:B------:R-:W-:Y:S01]  /*09e0*/  IMAD.MOV.U32 R5, RZ, RZ, c[0x0][0x1bc] ;  /* 0x00006f00ff057624 */ /* 0x000fe200078e00ff */
[----:B------:R-:W-:Y:S02]  /*09f0*/  SHF.R.S32.HI R92, RZ, 0x1f, R90 ;  /* 0x0000001fff5c7819 */ /* 0x000fe4000001145a */
[----:B------:R-:W3:Y:S01]  /*0a00*/  LDS.128 R72, [0x30] ;  /* 0x00003000ff487984 */ /* 0x000ee20000000c00 */
[C---:B------:R-:W-:Y:S02]  /*0a10*/  IADD3 R122, P1, R89.reuse, R90, RZ ;  /* 0x0000005a597a7210 */ /* 0x040fe40007f3e0ff */
[----:B------:R-:W-:Y:S01]  /*0a20*/  SHF.R.S32.HI R5, RZ, 0x1f, R5 ;  /* 0x0000001fff057819 */ /* 0x000fe20000011405 */
[----:B------:R-:W4:Y:S01]  /*0a30*/  LDS.128 R68, [0x40] ;  /* 0x00004000ff447984 */ /* 0x000f220000000c00 */
[----:B------:R-:W-:-:S02]  /*0a40*/  LEA.HI.X.SX32 R123, R89, R92, 0x1, P1 ;  /* 0x0000005c597b7211 */ /* 0x000fc400008f0eff */
[----:B------:R-:W-:Y:S01]  /*0a50*/  SHF.R.S32.HI R92, RZ, 0x1f, R4 ;  /* 0x0000001fff5c7819 */ /* 0x000fe20000011404 */
        /* <DEDUP_REMOVED lines=16> */
[----:B-1234-:R-:W-:Y:S01]  /*0b60*/  IADD3 R4, P0, R4, R3, RZ ;  /* 0x0000000304047210 */ /* 0x01efe20007f1e0ff */
[----:B------:R-:W-:-:S02]  /*0b70*/  IMAD R90, R7, 0x80, R90 ;  /* 0x00000080075a7824 */ /* 0x000fc400078e025a */
[----:B------:R-:W-:Y:S01]  /*0b80*/  IMAD R89, R7, 0x20, R6 ;  /* 0x0000002007597824 */ /* 0x000fe200078e0206 */
[----:B------:R-:W-:Y:S01]  /*0b90*/  LEA.HI.X.SX32 R117, R3, R92, 0x1, P0 ;  /* 0x0000005c03757211 */ /* 0x000fe200000f0eff */
[----:B------:R-:W-:Y:S01]  /*0ba0*/  IMAD.MOV.U32 R119, RZ, RZ, R3 ;  /* 0x000000ffff777224 */ /* 0x000fe200078e0003 */
[----:B------:R-:W-:Y:S01]  /*0bb0*/  LEA R116, P0, R4, c[0x0][0x198], 0x2 ;  /* 0x0000660004747a11 */ /* 0x000fe200078010ff */
[----:B------:R-:W-:Y:S01]  /*0bc0*/  IMAD.IADD R118, R88, 0x1, R89 ;  /* 0x0000000158767824 */ /* 0x000fe200078e0259 */
[----:B------:R-:W-:Y:S02]  /*0bd0*/  IADD3 R120, R90, 0x160, RZ ;  /* 0x000001605a787810 */ /* 0x000fe40007ffe0ff */
[----:B------:R-:W-:Y:S01]  /*0be0*/  LEA.HI.X R117, R4, c[0x0][0x19c], R117, 0x2, P0 ;  /* 0x0000670004757a11 */ /* 0x000fe200000f1475 */
[----:B------:R-:W-:-:S04]  /*0bf0*/  IMAD.MOV.U32 R4, RZ, RZ, -0x800001 ;  /* 0xff7fffffff047424 */ /* 0x000fc800078e00ff */
.L_x_21695:
        /* <DEDUP_REMOVED lines=14> */
[----:B0--3--:R-:W-:Y:S02]  /*0ce0*/  FFMA.FTZ R105, R84, R100, R105 ;  /* 0x0000006454697223 */ /* 0x009fe40000010069 */
[----:B------:R-:W-:Y:S02]  /*0cf0*/  FMUL.FTZ R93, R82, R94 ;  /* 0x0000005e525d7220 */ /* 0x000fe40000410000 */
[----:B------:R-:W-:Y:S02]  /*0d00*/  FMUL.FTZ R94, R83, R95 ;  /* 0x0000005f535e7220 */ /* 0x000fe40000410000 */
[----:B----4-:R-:W-:Y:S02]  /*0d10*/  FFMA.FTZ R105, R76, R88, R105 ;  /* 0x000000584c697223 */ /* 0x010fe40000010069 */
[----:B------:R-:W-:-:S02]  /*0d20*/  FFMA.FTZ R92, R85, R101, R92 ;  /* 0x00000065555c7223 */ /* 0x000fc4000001005c */
[----:B------:R-:W-:Y:S02]  /*0d30*/  FFMA.FTZ R93, R86, R102, R93 ;  /* 0x00000066565d7223 */ /* 0x000fe4000001005d */
[----:B------:R-:W-:Y:S02]  /*0d40*/  FFMA.FTZ R94, R87, R103, R94 ;  /* 0x00000067575e7223 */ /* 0x000fe4000001005e */
[----:B------:R-:W2:Y:S01]  /*0d50*/  LDG.E.128.CONSTANT R100, [R124.64+0x800] ;  /* 0x0008000a7c647981 */ /* 0x000ea2000c1e9d00 */
[----:B-----5:R-:W-:Y:S02]  /*0d60*/  FFMA.FTZ R109, R72, R96, R105 ;  /* 0x00000060486d7223 */ /* 0x020fe40000010069 */
[----:B------:R-:W-:Y:S01]  /*0d70*/  FFMA.FTZ R92, R77, R89, R92 ;  /* 0x000000594d5c7223 */ /* 0x000fe2000001005c */
[----:B------:R-:W3:Y:S01]  /*0d80*/  LDG.E.128.CONSTANT R104, [R124.64+0xa00] ;  /* 0x000a000a7c687981 */ /* 0x000ee2000c1e9d00 */
[----:B------:R-:W-:Y:S02]  /*0d90*/  FFMA.FTZ R93, R78, R90, R93 ;  /* 0x0000005a4e5d7223 */ /* 0x000fe4000001005d */
[----:B------:R-:W-:-:S02]  /*0da0*/  FFMA.FTZ R108, R79, R91, R94 ;  /* 0x0000005b4f6c7223 */ /* 0x000fc4000001005e */
[----:B------:R-:W4:Y:S01]  /*0db0*/  LDG.E.128.CONSTANT R88, [R124.64+0xc00] ;  /* 0x000c000a7c587981 */ /* 0x000f22000c1e9d00 */
[----:B------:R-:W-:Y:S02]  /*0dc0*/  FFMA.FTZ R96, R73, R97, R92 ;  /* 0x0000006149607223 */ /* 0x000fe4000001005c */
[----:B------:R-:W-:Y:S02]  /*0dd0*/  FFMA.FTZ R97, R74, R98, R93 ;  /* 0x000000624a617223 */ /* 0x000fe4000001005d */
[----:B------:R-:W5:Y:S01]  /*0de0*/  LDG.E.128.CONSTANT R92, [R124.64+0xe00] ;  /* 0x000e000a7c5c7981 */ /* 0x000f62000c1e9d00 */
[----:B------:R-:W-:Y:S02]  /*0df0*/  FFMA.FTZ R108, R75, R99, R108 ;  /* 0x000000634b6c7223 */ /* 0x000fe4000001006c */
[----:B--2---:R-:W-:Y:S02]  /*0e00*/  FFMA.FTZ R109, R68, R100, R109 ;  /* 0x00000064446d7223 */ /* 0x004fe4000001006d */
[----:B------:R-:W-:-:S02]  /*0e10*/  FFMA.FTZ R96, R69, R101, R96 ;  /* 0x0000006545607223 */ /* 0x000fc40000010060 */
[----:B------:R-:W-:Y:S02]  /*0e20*/  FFMA.FTZ R97, R70, R102, R97 ;  /* 0x0000006646617223 */ /* 0x000fe40000010061 */
[----:B------:R-:W-:Y:S02]  /*0e30*/  FFMA.FTZ R108, R71, R103, R108 ;  /* 0x00000067476c7223 */ /* 0x000fe4000001006c */
[----:B------:R-:W2:Y:S01]  /*0e40*/  LDG.E.128.CONSTANT R100, [R124.64+0x1000] ;  /* 0x0010000a7c647981 */ /* 0x000ea2000c1e9d00 */
        /* <DEDUP_REMOVED lines=33> */
[----:B------:R-:W5:Y:S01]  /*1060*/  LDG.E.128.CONSTANT R92, [R124.64+0x1e00] ;  /* 0x001e000a7c5c7981 */ /* 0x000f62000c1e9d00 */
[----:B------:R-:W-:Y:S02]  /*1070*/  FFMA.FTZ R108, R43, R99, R108 ;  /* 0x000000632b6c7223 */ /* 0x000fe4000001006c */
[----:B--2---:R-:W-:Y:S02]  /*1080*/  FFMA.FTZ R109, R36, R100, R109 ;  /* 0x00000064246d7223 */ /* 0x004fe4000001006d */
[----:B------:R-:W-:Y:S02]  /*1090*/  FFMA.FTZ R96, R37, R101, R96 ;  /* 0x0000006525607223 */ /* 0x000fe40000010060 */
[----:B------:R-:W-:Y:S02]  /*10a0*/  FFMA.FTZ R97, R38, R102, R97 ;  /* 0x0000006626617223 */ /* 0x000fe40000010061 */
[----:B---3--:R-:W-:Y:S02]  /*10b0*/  FFMA.FTZ R109, R32, R104, R109 ;  /* 0x00000068206d7223 */ /* 0x008fe4000001006d */
[----:B------:R-:W-:-:S02]  /*10c0*/  FFMA.FTZ R96, R33, R105, R96 ;  /* 0x0000006921607223 */ /* 0x000fc40000010060 */
[----:B------:R-:W-:Y:S02]  /*10d0*/  FFMA.FTZ R97, R34, R106, R97 ;  /* 0x0000006a22617223 */ /* 0x000fe40000010061 */
[----:B----4-:R-:W-:Y:S02]  /*10e0*/  FFMA.FTZ R109, R28, R88, R109 ;  /* 0x000000581c6d7223 */ /* 0x010fe4000001006d */
[----:B------:R-:W-:Y:S02]  /*10f0*/  FFMA.FTZ R88, R29, R89, R96 ;  /* 0x000000591d587223 */ /* 0x000fe40000010060 */
[----:B------:R-:W-:Y:S02]  /*1100*/  FFMA.FTZ R89, R30, R90, R97 ;  /* 0x0000005a1e597223 */ /* 0x000fe40000010061 */
[----:B------:R-:W2:Y:S01]  /*1110*/  LDG.E.128.CONSTANT R96, [R124.64+0x2000] ;  /* 0x0020000a7c607981 */ /* 0x000ea2000c1e9d00 */
[----:B------:R-:W-:-:S03]  /*1120*/  FFMA.FTZ R108, R39, R103, R108 ;  /* 0x00000067276c7223 */ /* 0x000fc6000001006c */
[----:B------:R-:W3:Y:S01]  /*1130*/  LDG.E.128.CONSTANT R100, [R124.64+0x2200] ;  /* 0x0022000a7c647981 */ /* 0x000ee2000c1e9d00 */
[----:B------:R-:W-:-:S03]  /*1140*/  FFMA.FTZ R121, R35, R107, R108 ;  /* 0x0000006b23797223 */ /* 0x000fc6000001006c */
[----:B------:R-:W4:Y:S01]  /*1150*/  LDG.E.128.CONSTANT R104, [R124.64+0x2400] ;  /* 0x0024000a7c687981 */ /* 0x000f22000c1e9d00 */
[----:B-----5:R-:W-:-:S03]  /*1160*/  FFMA.FTZ R92, R24, R92, R109 ;  /* 0x0000005c185c7223 */ /* 0x020fc6000001006d */
[----:B------:R-:W5:Y:S01]  /*1170*/  LDG.E.128.CONSTANT R108, [R124.64+0x2600] ;  /* 0x0026000a7c6c7981 */ /* 0x000f62000c1e9d00 */
[----:B------:R-:W-:Y:S02]  /*1180*/  FFMA.FTZ R88, R25, R93, R88 ;  /* 0x0000005d19587223 */ /* 0x000fe40000010058 */
[----:B------:R-:W-:Y:S02]  /*1190*/  FFMA.FTZ R90, R31, R91, R121 ;  /* 0x0000005b1f5a7223 */ /* 0x000fe40000010079 */
[----:B------:R-:W-:Y:S02]  /*11a0*/  FFMA.FTZ R89, R26, R94, R89 ;  /* 0x0000005e1a597223 */ /* 0x000fe40000010059 */
[----:B------:R-:W-:Y:S01]  /*11b0*/  FFMA.FTZ R90, R27, R95, R90 ;  /* 0x0000005f1b5a7223 */ /* 0x000fe2000001005a */
[----:B------:R-:W-:Y:S02]  /*11c0*/  IADD3 R119, R119, 0x4, RZ ;  /* 0x0000000477777810 */ /* 0x000fe40007ffe0ff */
[----:B------:R-:W-:-:S02]  /*11d0*/  ISETP.GE.AND P0, PT, R118, R115, PT ;  /* 0x000000737600720c */ /* 0x000fc40003f06270 */
[----:B------:R-:W-:Y:S02]  /*11e0*/  ISETP.GE.AND P2, PT, R119, R112, PT ;  /* 0x000000707700720c */ /* 0x000fe40003f46270 */
[----:B------:R-:W-:Y:S02]  /*11f0*/  IADD3 R116, P1, R116, 0x10, RZ ;  /* 0x0000001074747810 */ /* 0x000fe40007f3e0ff */
[----:B------:R-:W-:-:S03]  /*1200*/  IADD3 R118, R118, 0x80, RZ ;  /* 0x0000008076767810 */ /* 0x000fc60007ffe0ff */
[----:B------:R-:W-:Y:S02]  /*1210*/  IMAD.X R117, RZ, RZ, R117, P1 ;  /* 0x000000ffff757224 */ /* 0x000fe400008e0675 */
        /* <DEDUP_REMOVED lines=26> */
.L_x_21694:
[----:B-1234-:R-:W-:Y:S01]  /*13c0*/  IADD3 R4, P0, R4, R3, RZ ;  /* 0x0000000304047210 */ /* 0x01efe20007f1e0ff */
[C---:B------:R-:W-:Y:S02]  /*13d0*/  IMAD R89, R7.reuse, 0x20, R6 ;  /* 0x0000002007597824 */ /* 0x040fe400078e0206 */
[----:B------:R-:W-:Y:S01]  /*13e0*/  IMAD R90, R7, 0x80, R90 ;  /* 0x00000080075a7824 */ /* 0x000fe200078e025a */
[----:B------:R-:W-:Y:S01]  /*13f0*/  LEA.HI.X.SX32 R109, R3, R92, 0x1, P0 ;  /* 0x0000005c036d7211 */ /* 0x000fe200000f0eff */
[----:B------:R-:W-:Y:S01]  /*1400*/  IMAD.IADD R116, R88, 0x1, R89 ;  /* 0x0000000158747824 */ /* 0x000fe200078e0259 */
[----:B------:R-:W-:Y:S01]  /*1410*/  LEA R108, P0, R4, c[0x0][0x198], 0x2 ;  /* 0x00006600046c7a11 */ /* 0x000fe200078010ff */
[----:B------:R-:W-:Y:S01]  /*1420*/  IMAD.MOV.U32 R111, RZ, RZ, R3 ;  /* 0x000000ffff6f7224 */ /* 0x000fe200078e0003 */
[----:B------:R-:W-:-:S02]  /*1430*/  IADD3 R117, R90, 0x160, RZ ;  /* 0x000001605a757810 */ /* 0x000fc40007ffe0ff */
[----:B------:R-:W-:Y:S01]  /*1440*/  LEA.HI.X R109, R4, c[0x0][0x19c], R109, 0x2, P0 ;  /* 0x00006700046d7a11 */ /* 0x000fe200000f146d */
[----:B------:R-:W-:Y:S01]  /*1450*/  IMAD.MOV.U32 R4, RZ, RZ, -0x800001 ;  /* 0xff7fffffff047424 */ /* 0x000fe200078e00ff */
[----:B------:R-:W-:-:S03]  /*1460*/  IADD3 R110, -R115, 0x1, R116 ;  /* 0x00000001736e7810 */ /* 0x000fc60007ffe174 */
.L_x_21696:
        /* <DEDUP_REMOVED lines=22> */
[----:B----4-:R-:W-:Y:S02]  /*15d0*/  FFMA.FTZ R96, R79, R103, R94 ;  /* 0x000000674f607223 */ /* 0x010fe4000001005e */
[----:B------:R-:W-:Y:S02]  /*15e0*/  FFMA.FTZ R104, R77, R101, R92 ;  /* 0x000000654d687223 */ /* 0x000fe4000001005c */
[----:B------:R-:W-:Y:S02]  /*15f0*/  FFMA.FTZ R107, R78, R102, R93 ;  /* 0x000000664e6b7223 */ /* 0x000fe4000001005d */
[----:B------:R-:W2:Y:S01]  /*1600*/  LDG.E.128.CONSTANT R92, [R120.64+0x800] ;  /* 0x0008000a785c7981 */ /* 0x000ea2000c1e9d00 */
[----:B-----5:R-:W-:Y:S02]  /*1610*/  FFMA.FTZ R106, R75, R91, R96 ;  /* 0x0000005b4b6a7223 */ /* 0x020fe40000010060 */
[----:B------:R-:W-:Y:S01]  /*1620*/  FFMA.FTZ R105, R76, R100, R105 ;  /* 0x000000644c697223 */ /* 0x000fe20000010069 */
[----:B------:R-:W3:Y:S01]  /*1630*/  LDG.E.128.CONSTANT R96, [R120.64+0xa00] ;  /* 0x000a000a78607981 */ /* 0x000ee2000c1e9d00 */
[----:B------:R-:W-:-:S02]  /*1640*/  FFMA.FTZ R104, R73, R89, R104 ;  /* 0x0000005949687223 */ /* 0x000fc40000010068 */
[----:B------:R-:W-:Y:S01]  /*1650*/  FFMA.FTZ R105, R72, R88, R105 ;  /* 0x0000005848697223 */ /* 0x000fe20000010069 */
        /* <DEDUP_REMOVED lines=62> */
[----:B------:R-:W-:Y:S01]  /*1a40*/  FFMA.FTZ R124, R27, R91, R124 ;  /* 0x0000005b1b7c7223 */ /* 0x000fe2000001007c */
[----:B------:R-:W-:Y:S02]  /*1a50*/  IADD3 R111, R111, 0x4, RZ ;  /* 0x000000046f6f7810 */ /* 0x000fe40007ffe0ff */
[----:B------:R-:W-:Y:S02]  /*1a60*/  ISETP.GE.AND P0, PT, R116, R115, PT ;  /* 0x000000737400720c */ /* 0x000fe40003f06270 */
        /* <DEDUP_REMOVED lines=17> */
[----:B------:R-:W-:Y:S01]  /*1b80*/  FFMA.FTZ R124, R15, R103, R124 ;  /* 0x000000670f7c7223 */ /* 0x000fe2000001007c */
[----:B------:R-:W0:Y:S01]  /*1b90*/  I2F R88, R110 ;  /* 0x0000006e00587306 */ /* 0x000e220000201400 */
[----:B------:R-:W-:Y:S02]  /*1ba0*/  FFMA.FTZ R89, R10, R106, R89 ;  /* 0x0000006a0a597223 */ /* 0x000fe40000010059 */
[----:B------:R-:W-:Y:S02]  /*1bb0*/  FADD.FTZ R104, R104, R105 ;  /* 0x0000006968687221 */ /* 0x000fe40000010000 */
[----:B------:R-:W-:-:S02]  /*1bc0*/  FFMA.FTZ R107, R11, R107, R124 ;  /* 0x0000006b0b6b7223 */ /* 0x000fc4000001007c */
[----:B------:R-:W-:-:S04]  /*1bd0*/  FADD.FTZ R104, R89, R104 ;  /* 0x0000006859687221 */ /* 0x000fc80000010000 */
[----:B------:R-:W-:-:S04]  /*1be0*/  FADD.FTZ R104, R107, R104 ;  /* 0x000000686b687221 */ /* 0x000fc80000010000 */
[----:B------:R-:W-:-:S04]  /*1bf0*/  FMUL.FTZ R89, R104, c[0x0][0x194] ;  /* 0x0000650068597a20 */ /* 0x000fc80000410000 */
[----:B0-----:R-:W-:-:S05]  /*1c00*/  FFMA.FTZ R89, R88, R118, R89 ;  /* 0x0000007658597223 */ /* 0x001fca0000010059 */
[----:B------:R-:W-:Y:S02]  /*1c10*/  FSEL R88, R89, RZ, !P0 ;  /* 0x000000ff59587208 */ /* 0x000fe40004000000 */
[----:B------:R-:W-:Y:S02]  /*1c20*/  @!P0 FMNMX.FTZ R4, R4, R89, !PT ;  /* 0x0000005904048209 */ /* 0x000fe40007810000 */
[----:B------:R-:W-:Y:S01]  /*1c30*/  IADD3 R110, R110, 0x80, RZ ;  /* 0x000000806e6e7810 */ /* 0x000fe20007ffe0ff */
[----:B------:R0:W-:Y:S02]  /*1c40*/  STS [R117], R88 ;  /* 0x0000005875007388 */ /* 0x0001e40000000800 */
[----:B0-----:R-:W-:Y:S01]  /*1c50*/  IADD3 R117, R117, 0x200, RZ ;  /* 0x0000020075757810 */ /* 0x001fe20007ffe0ff */
[----:B------:R-:W-:Y:S05]  /*1c60*/  @!P2 BRA `(.L_x_21696) ;  /* 0xfffff8000000a947 */ /* 0x000fea000383ffff */
.L_x_21693:
[----:B------:R-:W-:Y:S05]  /*1c70*/  BSYNC B0 ;  /* 0x0000000000007941 */ /* 0x000fea0003800000 */
.L_x_21692:
        /* <DEDUP_REMOVED lines=45> */
.L_x_21701:
        /* <DEDUP_REMOVED lines=11> */
.L_x_21700:
[----:B------:R-:W-:Y:S05]  /*2000*/  BSYNC B1 ;  /* 0x0000000000017941 */ /* 0x000fea0003800000 */
.L_x_21699:
        /* <DEDUP_REMOVED lines=10> */
.L_x_21704:
        /* <DEDUP_REMOVED lines=100> */
.L_x_21703:
[----:B------:R-:W-:Y:S05]  /*26f0*/  BSYNC B1 ;  /* 0x0000000000017941 */ /* 0x000fea0003800000 */
.L_x_21702:
        /* <DEDUP_REMOVED lines=55> */
.L_x_21706:
[----:B------:R-:W-:Y:S05]  /*2a70*/  BSYNC B1 ;  /* 0x0000000000017941 */ /* 0x000fea0003800000 */
.L_x_21705:
        /* <DEDUP_REMOVED lines=26> */
.L_x_21698:
[----:B------:R-:W-:Y:S05]  /*2c20*/  BSYNC B0 ;  /* 0x0000000000007941 */ /* 0x000fea0003800000 */
.L_x_21697:
        /* <DEDUP_REMOVED lines=45> */
.L_x_21711:
        /* <DEDUP_REMOVED lines=8> */
.L_x_21710:
[----:B------:R-:W-:Y:S05]  /*2f80*/  BSYNC B1 ;  /* 0x0000000000017941 */ /* 0x000fea0003800000 */
.L_x_21709:
        /* <DEDUP_REMOVED lines=10> */
.L_x_21714:
        /* <DEDUP_REMOVED lines=52> */
.L_x_21713:
[----:B------:R-:W-:Y:S05]  /*3370*/  BSYNC B1 ;  /* 0x0000000000017941 */ /* 0x000fea0003800000 */
.L_x_21712:
        /* <DEDUP_REMOVED lines=31> */
.L_x_21716:
[----:B------:R-:W-:Y:S05]  /*3570*/  BSYNC B1 ;  /* 0x0000000000017941 */ /* 0x000fea0003800000 */
.L_x_21715:
        /* <DEDUP_REMOVED lines=14> */
.L_x_21708:
[----:B------:R-:W-:Y:S05]  /*3660*/  BSYNC B0 ;  /* 0x0000000000007941 */ /* 0x000fea0003800000 */
.L_x_21707:
        /* <DEDUP_REMOVED lines=32> */
.L_x_21718:
[----:B------:R-:W-:Y:S05]  /*3870*/  BSYNC B0 ;  /* 0x0000000000007941 */ /* 0x000fea0003800000 */
.L_x_21717:
        /* <DEDUP_REMOVED lines=12> */
[----:B------:R-:W-:Y:S05]  /*3940*/  BRA `(.L_x_21721) ;  /* 0x00001e5000007947 */ /* 0x000fea0003800000 */
.L_x_21720:
[----:B0-----:R-:W0:Y:S01]  /*3950*/  S2R R4, SR_CTAID.Y ;  /* 0x0000000000047919 */ /* 0x001e220000002600 */
[----:B------:R-:W-:Y:S01]  /*3960*/  SHF.R.S32.HI R5, RZ, 0x1f, R6 ;  /* 0x0000001fff057819 */ /* 0x000fe20000011406 */
[----:B------:R-:W-:Y:S01]  /*3970*/  IMAD R122, R2, c[0x0][0x1c0], RZ ;  /* 0x00007000027a7a24 */ /* 0x000fe200078e02ff */
[----:B------:R-:W-:Y:S01]  /*3980*/  SHF.R.S32.HI R11, RZ, 0x1f, R3 ;  /* 0x0000001fff0b7819 */ /* 0x000fe20000011403 */
[----:B------:R-:W2:Y:S01]  /*3990*/  S2R R106, SR_CTAID.Z ;  /* 0x00000000006a7919 */ /* 0x000ea20000002700 */
[----:B------:R-:W-:Y:S01]  /*39a0*/  LEA.HI R5, R5, R6, RZ, 0x3 ;  /* 0x0000000605057211 */ /* 0x000fe200078f18ff */
[----:B------:R-:W-:Y:S01]  /*39b0*/  CS2R R96, SRZ ;  /* 0x0000000000607805 */ /* 0x000fe2000001ff00 */
[----:B------:R-:W-:Y:S01]  /*39c0*/  LOP3.LUT R114, RZ, R114, RZ, 0x33, !PT ;  /* 0x00000072ff727212 */ /* 0x000fe200078e33ff */
        /* <DEDUP_REMOVED lines=8> */
[----:B------:R-:W-:Y:S01]  /*3a50*/  CS2R R86, SRZ ;  /* 0x0000000000567805 */ /* 0x000fe2000001ff00 */
[----:B------:R-:W-:Y:S01]  /*3a60*/  CS2R R84, SRZ ;  /* 0x0000000000547805 */ /* 0x000fe2000001ff00 */
[----:B------:R-:W-:Y:S01]  /*3a70*/  IMAD R2, R7, 0x8, R10 ;  /* 0x0000000807027824 */ /* 0x000fe200078e020a */
[----:B------:R-:W-:Y:S01]  /*3a80*/  CS2R R82, SRZ ;  /* 0x0000000000527805 */ /* 0x000fe2000001ff00 */
[----:B------:R-:W-:Y:S01]  /*3a90*/  CS2R R80, SRZ ;  /* 0x0000000000507805 */ /* 0x000fe2000001ff00 */
[----:B------:R-:W-:-:S02]  /*3aa0*/  SHF.R.S32.HI R123, RZ, 0x1f, R122 ;  /* 0x0000001fff7b7819 */ /* 0x000fc4000001147a */
[----:B------:R-:W-:Y:S01]  /*3ab0*/  LEA R2, R2, 0x160, 0x4 ;  /* 0x0000016002027811 */ /* 0x000fe200078e20ff */
[----:B0-----:R-:W-:Y:S02]  /*3ac0*/  IMAD R8, R4, c[0x0][0x1a8], RZ ;  /* 0x00006a0004087a24 */ /* 0x001fe400078e02ff */
[----:B------:R-:W-:-:S03]  /*3ad0*/  IMAD.SHL.U32 R4, R10, 0x4, RZ ;  /* 0x000000040a047824 */ /* 0x000fc600078e00ff */
[----:B------:R-:W-:-:S04]  /*3ae0*/  IADD3 R12, P0, R8, R3, RZ ;  /* 0x00000003080c7210 */ /* 0x000fc80007f1e0ff */
[----:B------:R-:W-:Y:S01]  /*3af0*/  LEA.HI.X.SX32 R13, R8, R11, 0x1, P0 ;  /* 0x0000000b080d7211 */ /* 0x000fe200000f0eff */
[----:B------:R-:W-:Y:S01]  /*3b00*/  IMAD R11, R7, 0x20, R4 ;  /* 0x00000020070b7824 */ /* 0x000fe200078e0204 */
[----:B------:R-:W-:Y:S01]  /*3b10*/  LEA R8, P0, R12, c[0x0][0x198], 0x2 ;  /* 0x000066000c087a11 */ /* 0x000fe200078010ff */
[----:B------:R-:W-:Y:S02]  /*3b20*/  IMAD.IADD R4, R4, 0x1, R9 ;  /* 0x0000000104047824 */ /* 0x000fe400078e0209 */
[----:B--2---:R-:W-:Y:S01]  /*3b30*/  IMAD R106, R106, 0x200, R11 ;  /* 0x000002006a6a7824 */ /* 0x004fe200078e020b */
[----:B------:R-:W-:Y:S01]  /*3b40*/  LEA.HI.X R5, R12, c[0x0][0x19c], R13, 0x2, P0 ;  /* 0x000067000c057a11 */ /* 0x000fe200000f140d */
[----:B------:R-:W-:Y:S01]  /*3b50*/  IMAD.MOV.U32 R9, RZ, RZ, c[0x0][0x1bc] ;  /* 0x00006f00ff097624 */ /* 0x000fe200078e00ff */
[----:B------:R-:W-:Y:S01]  /*3b60*/  CS2R R10, SRZ ;  /* 0x00000000000a7805 */ /* 0x000fe2000001ff00 */
[C---:B------:R-:W-:Y:S02]  /*3b70*/  IADD3 R119, R4.reuse, 0x100, RZ ;  /* 0x0000010004777810 */ /* 0x040fe40007ffe0ff */
[----:B-----5:R-:W-:-:S02]  /*3b80*/  IADD3 R118, R4, 0x180, RZ ;  /* 0x0000018004767810 */ /* 0x020fc40007ffe0ff */
        /* <DEDUP_REMOVED lines=17> */
[----:B------:R-:W-:-:S02]  /*3ca0*/  IADD3 R106, R106, 0x3, RZ ;  /* 0x000000036a6a7810 */ /* 0x000fc40007ffe0ff */
.L_x_21722:
[----:B------:R-:W-:Y:S02]  /*3cb0*/  IMAD.MOV.U32 R12, RZ, RZ, R8 ;  /* 0x000000ffff0c7224 */ /* 0x000fe400078e0008 */
[----:B------:R-:W-:-:S05]  /*3cc0*/  IMAD.MOV.U32 R13, RZ, RZ, R5 ;  /* 0x000000ffff0d7224 */ /* 0x000fca00078e0005 */
[----:B------:R-:W2:Y:S01]  /*3cd0*/  LDG.E.CONSTANT R12, [R12.64] ;  /* 0x0000000a0c0c7981 */ /* 0x000ea2000c1e9900 */
[----:B------:R-:W-:Y:S01]  /*3ce0*/  IMAD.IADD R36, R114, 0x1, R3 ;  /* 0x0000000172247824 */ /* 0x000fe200078e0203 */
        /* <DEDUP_REMOVED lines=18> */
[----:B------:R-:W-:Y:S02]  /*3e10*/  LEA.HI.X.SX32 R16, R118, R120, 0x1, P0 ;  /* 0x0000007876107211 */ /* 0x000fe400000f0eff */
[----:B------:R-:W-:Y:S02]  /*3e20*/  IADD3 R17, P0, R117, R124, RZ ;  /* 0x0000007c75117210 */ /* 0x000fe40007f1e0ff */
[----:B------:R-:W-:Y:S02]  /*3e30*/  LEA.HI.X R13, R13, c[0x0][0x18c], R16, 0x2, P1 ;  /* 0x000063000d0d7a11 */ /* 0x000fe400008f1410 */
[----:B------:R-:W-:Y:S02]  /*3e40*/  LEA R16, P1, R17, c[0x0][0x188], 0x2 ;  /* 0x0000620011107a11 */ /* 0x000fe400078210ff */
[----:B------:R-:W-:-:S02]  /*3e50*/  LEA.HI.X.SX32 R18, R117, R120, 0x1, P0 ;  /* 0x0000007875127211 */ /* 0x000fc400000f0eff */
[----:B0-----:R-:W5:Y:S02]  /*3e60*/  LDG.E.128.CONSTANT R12, [R12.64] ;  /* 0x0000000a0c0c7981 */ /* 0x001f64000c1e9d00 */
[----:B------:R-:W-:-:S06]  /*3e70*/  LEA.HI.X R17, R17, c[0x0][0x18c], R18, 0x2, P1 ;  /* 0x0000630011117a11 */ /* 0x000fcc00008f1412 */
[----:B------:R-:W5:Y:S01]  /*3e80*/  LDG.E.128.CONSTANT R16, [R16.64] ;  /* 0x0000000a10107981 */ /* 0x000f62000c1e9d00 */
[----:B------:R-:W-:-:S04]  /*3e90*/  IADD3 R21, P0, R116, R124, RZ ;  /* 0x0000007c74157210 */ /* 0x000fc80007f1e0ff */
[----:B------:R-:W-:Y:S02]  /*3ea0*/  LEA R20, P1, R21, c[0x0][0x188], 0x2 ;  /* 0x0000620015147a11 */ /* 0x000fe400078210ff */
[----:B------:R-:W-:-:S04]  /*3eb0*/  LEA.HI.X.SX32 R22, R116, R120, 0x1, P0 ;  /* 0x0000007874167211 */ /* 0x000fc800000f0eff */
[----:B------:R-:W-:Y:S02]  /*3ec0*/  LEA.HI.X R21, R21, c[0x0][0x18c], R22, 0x2, P1 ;  /* 0x0000630015157a11 */ /* 0x000fe400008f1416 */
[----:B------:R-:W-:-:S04]  /*3ed0*/  IADD3 R26, P2, R111, R124, RZ ;  /* 0x0000007c6f1a7210 */ /* 0x000fc80007f5e0ff */
[----:B------:R-:W5:Y:S01]  /*3ee0*/  LDG.E.128.CONSTANT R20, [R20.64] ;  /* 0x0000000a14147981 */ /* 0x000f62000c1e9d00 */
[----:B------:R-:W-:Y:S02]  /*3ef0*/  IADD3 R25, P0, R113, R124, RZ ;  /* 0x0000007c71197210 */ /* 0x000fe40007f1e0ff */
[C---:B------:R-:W-:Y:S02]  /*3f00*/  LEA R28, P3, R26.reuse, c[0x0][0x188], 0x2 ;  /* 0x000062001a1c7a11 */ /* 0x040fe400078610ff */
[-C--:B------:R-:W-:Y:S02]  /*3f10*/  LEA.HI.X.SX32 R27, R111, R120.reuse, 0x1, P2 ;  /* 0x000000786f1b7211 */ /* 0x080fe400010f0eff */
[----:B------:R-:W-:Y:S02]  /*3f20*/  LEA.HI.X.SX32 R30, R113, R120, 0x1, P0 ;  /* 0x00000078711e7211 */ /* 0x000fe400000f0eff */
[----:B------:R-:W-:Y:S02]  /*3f30*/  LEA.HI.X R29, R26, c[0x0][0x18c], R27, 0x2, P3 ;  /* 0x000063001a1d7a11 */ /* 0x000fe400018f141b */
[----:B------:R-:W-:-:S04]  /*3f40*/  LEA R24, P1, R25, c[0x0][0x188], 0x2 ;  /* 0x0000620019187a11 */ /* 0x000fc800078210ff */
[----:B------:R-:W-:Y:S02]  /*3f50*/  LEA.HI.X R25, R25, c[0x0][0x18c], R30, 0x2, P1 ;  /* 0x0000630019197a11 */ /* 0x000fe400008f141e */
[----:B------:R-:W5:Y:S04]  /*3f60*/  LDG.E.128.CONSTANT R28, [R28.64] ;  /* 0x0000000a1c1c7981 */ /* 0x000f68000c1e9d00 */
[----:B------:R-:W5:Y:S01]  /*3f70*/  LDG.E.128.CONSTANT R24, [R24.64] ;  /* 0x0000000a18187981 */ /* 0x000f62000c1e9d00 */
[----:B------:R-:W-:-:S04]  /*3f80*/  IADD3 R33, P0, R110, R124, RZ ;  /* 0x0000007c6e217210 */ /* 0x000fc80007f1e0ff */
[----:B------:R-:W-:Y:S02]  /*3f90*/  LEA R32, P1, R33, c[0x0][0x188], 0x2 ;  /* 0x0000620021207a11 */ /* 0x000fe400078210ff */
[----:B-1----:R-:W-:-:S04]  /*3fa0*/  LEA.HI.X.SX32 R34, R110, R120, 0x1, P0 ;  /* 0x000000786e227211 */ /* 0x002fc800000f0eff */
[----:B------:R-:W-:Y:S02]  /*3fb0*/  LEA.HI.X R33, R33, c[0x0][0x18c], R34, 0x2, P1 ;  /* 0x0000630021217a11 */ /* 0x000fe400008f1422 */
[----:B------:R-:W-:Y:S02]  /*3fc0*/  ISETP.NE.AND P0, PT, R36, -0x2, PT ;  /* 0xfffffffe2400780c */ /* 0x000fe40003f05270 */
[C---:B------:R-:W-:Y:S02]  /*3fd0*/  IADD3 R36, P1, R109.reuse, R124, RZ ;  /* 0x0000007c6d247210 */ /* 0x040fe40007f3e0ff */
[----:B------:R-:W5:Y:S02]  /*3fe0*/  LDG.E.128.CONSTANT R32, [R32.64] ;  /* 0x0000000a20207981 */ /* 0x000f64000c1e9d00 */
[----:B------:R-:W-:Y:S02]  /*3ff0*/  LEA R40, P2, R36, c[0x0][0x188], 0x2 ;  /* 0x0000620024287a11 */ /* 0x000fe400078410ff */
[----:B------:R-:W-:-:S04]  /*4000*/  LEA.HI.X.SX32 R37, R109, R120, 0x1, P1 ;  /* 0x000000786d257211 */ /* 0x000fc800008f0eff */
[----:B------:R-:W-:Y:S02]  /*4010*/  LEA.HI.X R41, R36, c[0x0][0x18c], R37, 0x2, P2 ;  /* 0x0000630024297a11 */ /* 0x000fe400010f1425 */
[----:B------:R-:W0:Y:S01]  /*4020*/  LDS.128 R36, [R2] ;  /* 0x0000000002247984 */ /* 0x000e220000000c00 */
[----:B------:R-:W-:Y:S02]  /*4030*/  @!P0 IADD3 R44, R106, -0x3, RZ ;  /* 0xfffffffd6a2c8810 */ /* 0x000fe40007ffe0ff */
[----:B------:R-:W-:Y:S01]  /*4040*/  IADD3 R45, P2, R108, R124, RZ ;  /* 0x0000007c6c2d7210 */ /* 0x000fe20007f5e0ff */
[----:B------:R-:W5:Y:S01]  /*4050*/  LDG.E.128.CONSTANT R40, [R40.64] ;  /* 0x0000000a28287981 */ /* 0x000f62000c1e9d00 */
[----:B------:R-:W-:Y:S02]  /*4060*/  @!P0 ISETP.GE.AND P1, PT, R44, R115, PT ;  /* 0x000000732c00820c */ /* 0x000fe40003f26270 */
[----:B------:R-:W-:Y:S02]  /*4070*/  LEA R44, P3, R45, c[0x0][0x188], 0x2 ;  /* 0x000062002d2c7a11 */ /* 0x000fe400078610ff */
[----:B------:R-:W-:-:S02]  /*4080*/  LEA.HI.X.SX32 R50, R108, R120, 0x1, P2 ;  /* 0x000000786c327211 */ /* 0x000fc400010f0eff */
[C---:B------:R-:W-:Y:S02]  /*4090*/  @!P0 IADD3 R46, R106.reuse, -0x2, RZ ;  /* 0xfffffffe6a2e8810 */ /* 0x040fe40007ffe0ff */
[----:B------:R-:W-:Y:S02]  /*40a0*/  LEA.HI.X R45, R45, c[0x0][0x18c], R50, 0x2, P3 ;  /* 0x000063002d2d7a11 */ /* 0x000fe400018f1432 */
[----:B------:R-:W-:Y:S02]  /*40b0*/  @!P0 IADD3 R48, R106, -0x1, RZ ;  /* 0xffffffff6a308810 */ /* 0x000fe40007ffe0ff */
[-C--:B------:R-:W-:Y:S02]  /*40c0*/  @!P0 ISETP.GE.AND P4, PT, R46, R115.reuse, PT ;  /* 0x000000732e00820c */ /* 0x080fe40003f86270 */
[----:B------:R-:W-:Y:S01]  /*40d0*/  IADD3 R49, P2, R107, R124, RZ ;  /* 0x0000007c6b317210 */ /* 0x000fe20007f5e0ff */
[----:B------:R-:W5:Y:S01]  /*40e0*/  LDG.E.128.CONSTANT R44, [R44.64] ;  /* 0x0000000a2c2c7981 */ /* 0x000f62000c1e9d00 */
[----:B------:R-:W-:-:S02]  /*40f0*/  @!P0 ISETP.GE.AND P3, PT, R48, R115, PT ;  /* 0x000000733000820c */ /* 0x000fc40003f66270 */
[----:B------:R-:W-:Y:S02]  /*4100*/  LEA R48, P6, R49, c[0x0][0x188], 0x2 ;  /* 0x0000620031307a11 */ /* 0x000fe400078c10ff */
[----:B------:R-:W-:Y:S02]  /*4110*/  LEA.HI.X.SX32 R50, R107, R120, 0x1, P2 ;  /* 0x000000786b327211 */ /* 0x000fe400010f0eff */
[C---:B------:R-:W-:Y:S02]  /*4120*/  @!P0 IADD3 R52, R106.reuse, -0x3, RZ ;  /* 0xfffffffd6a348810 */ /* 0x040fe40007ffe0ff */
[----:B------:R-:W-:Y:S02]  /*4130*/  LEA.HI.X R49, R49, c[0x0][0x18c], R50, 0x2, P6 ;  /* 0x0000630031317a11 */ /* 0x000fe400030f1432 */
[----:B------:R-:W-:Y:S02]  /*4140*/  @!P0 IADD3 R50, R106, -0x3, RZ ;  /* 0xfffffffd6a328810 */ /* 0x000fe40007ffe0ff */
[----:B------:R-:W-:-:S02]  /*4150*/  @!P0 ISETP.GE.AND P5, PT, R52, R115, PT ;  /* 0x000000733400820c */ /* 0x000fc40003fa6270 */
[C---:B------:R-:W-:Y:S02]  /*4160*/  @!P0 IADD3 R52, R106.reuse, -0x2, RZ ;  /* 0xfffffffe6a348810 */ /* 0x040fe40007ffe0ff */
[----:B------:R-:W-:-:S04]  /*4170*/  @!P0 IADD3 R54, R106, -0x1, RZ ;  /* 0xffffffff6a368810 */ /* 0x000fc80007ffe0ff */
[----:B------:R-:W-:Y:S02]  /*4180*/  @!P0 ISETP.GE.AND P2, PT, R54, R115, PT ;  /* 0x000000733600820c */ /* 0x000fe40003f46270 */
[C---:B------:R-:W-:Y:S02]  /*4190*/  @!P0 IADD3 R68, R106.reuse, -0x2, RZ ;  /* 0xfffffffe6a448810 */ /* 0x040fe40007ffe0ff */
[C---:B------:R-:W-:Y:S02]  /*41a0*/  @!P0 IADD3 R70, R106.reuse, -0x1, RZ ;  /* 0xffffffff6a468810 */ /* 0x040fe40007ffe0ff */
[----:B------:R-:W-:Y:S02]  /*41b0*/  @!P0 IADD3 R72, R106, -0x2, RZ ;  /* 0xfffffffe6a488810 */ /* 0x000fe40007ffe0ff */
[----:B--2---:R-:W-:Y:S02]  /*41c0*/  @!P0 FSEL R58, R58, RZ, !P3 ;  /* 0x000000ff3a3a8208 */ /* 0x004fe40005800000 */
[----:B------:R-:W-:-:S02]  /*41d0*/  @!P0 FSEL R57, R57, RZ, !P4 ;  /* 0x000000ff39398208 */ /* 0x000fc40006000000 */
[-C--:B------:R-:W-:Y:S02]  /*41e0*/  @!P0 ISETP.GE.AND P3, PT, R50, R115.reuse, PT ;  /* 0x000000733200820c */ /* 0x080fe40003f66270 */
[----:B------:R-:W-:Y:S01]  /*41f0*/  IADD3 R53, P4, R98, R124, RZ ;  /* 0x0000007c62357210 */ /* 0x000fe20007f9e0ff */
[----:B------:R-:W2:Y:S01]  /*4200*/  LDG.E.128.CONSTANT R48, [R48.64] ;  /* 0x0000000a30307981 */ /* 0x000ea2000c1e9d00 */
[----:B------:R-:W-:Y:S02]  /*4210*/  @!P0 FSEL R56, R56, RZ, !P1 ;  /* 0x000000ff38388208 */ /* 0x000fe40004800000 */
[----:B------:R-:W-:Y:S02]  /*4220*/  @!P0 ISETP.GE.AND P1, PT, R52, R115, PT ;  /* 0x000000733400820c */ /* 0x000fe40003f26270 */
[----:B------:R-:W-:Y:S02]  /*4230*/  LEA R52, P6, R53, c[0x0][0x188], 0x2 ;  /* 0x0000620035347a11 */ /* 0x000fe400078c10ff */
[----:B------:R-:W-:Y:S01]  /*4240*/  LEA.HI.X.SX32 R54, R98, R120, 0x1, P4 ;  /* 0x0000007862367211 */ /* 0x000fe200020f0eff */
[----:B0-----:R-:W-:Y:S01]  /*4250*/  FMUL.FTZ R57, R37, R57 ;  /* 0x0000003925397220 */ /* 0x001fe20000410000 */
[----:B---3--:R-:W-:-:S02]  /*4260*/  @!P0 FSEL R61, R61, RZ, !P1 ;  /* 0x000000ff3d3d8208 */ /* 0x008fc40004800000 */
[----:B------:R-:W-:Y:S02]  /*4270*/  LEA.HI.X R53, R53, c[0x0][0x18c], R54, 0x2, P6 ;  /* 0x0000630035357a11 */ /* 0x000fe400030f1436 */
[----:B------:R-:W-:Y:S01]  /*4280*/  @!P0 IADD3 R54, R106, -0x3, RZ ;  /* 0xfffffffd6a368810 */ /* 0x000fe20007ffe0ff */
[----:B------:R-:W-:Y:S01]  /*4290*/  FFMA.FTZ R57, R36, R56, R57 ;  /* 0x0000003824397223 */ /* 0x000fe20000010039 */
[----:B------:R-:W-:Y:S02]  /*42a0*/  @!P0 ISETP.GE.AND P6, PT, R106, R115, PT ;  /* 0x000000736a00820c */ /* 0x000fe40003fc6270 */
[----:B------:R-:W-:Y:S01]  /*42b0*/  @!P0 FSEL R60, R60, RZ, !P5 ;  /* 0x000000ff3c3c8208 */ /* 0x000fe20006800000 */
[----:B------:R-:W-:Y:S01]  /*42c0*/  FMUL.FTZ R61, R37, R61 ;  /* 0x0000003d253d7220 */ /* 0x000fe20000410000 */
[----:B------:R-:W-:Y:S01]  /*42d0*/  @!P0 ISETP.GE.AND P5, PT, R54, R115, PT ;  /* 0x000000733600820c */ /* 0x000fe20003fa6270 */
[----:B------:R-:W-:Y:S01]  /*42e0*/  FFMA.FTZ R58, R38, R58, R57 ;  /* 0x0000003a263a7223 */ /* 0x000fe20000010039 */
[----:B------:R-:W3:Y:S01]  /*42f0*/  LDG.E.128.CONSTANT R52, [R52.64] ;  /* 0x0000000a34347981 */ /* 0x000ee2000c1e9d00 */
[----:B------:R-:W-:-:S02]  /*4300*/  @!P0 FSEL R59, R59, RZ, !P6 ;  /* 0x000000ff3b3b8208 */ /* 0x000fc40007000000 */
[----:B------:R-:W-:Y:S01]  /*4310*/  IADD3 R57, P6, R99, R124, RZ ;  /* 0x0000007c63397210 */ /* 0x000fe20007fde0ff */
[----:B------:R-:W-:Y:S01]  /*4320*/  FFMA.FTZ R61, R36, R60, R61 ;  /* 0x0000003c243d7223 */ /* 0x000fe2000001003d */
[----:B------:R-:W-:Y:S02]  /*4330*/  @!P0 ISETP.GE.AND P4, PT, R68, R115, PT ;  /* 0x000000734400820c */ /* 0x000fe40003f86270 */
[----:B------:R-:W-:Y:S02]  /*4340*/  @!P0 FSEL R62, R62, RZ, !P2 ;  /* 0x000000ff3e3e8208 */ /* 0x000fe40005000000 */
[----:B------:R-:W-:Y:S02]  /*4350*/  LEA R56, P2, R57, c[0x0][0x188], 0x2 ;  /* 0x0000620039387a11 */ /* 0x000fe400078410ff */
[----:B------:R-:W-:Y:S02]  /*4360*/  LEA.HI.X.SX32 R60, R99, R120, 0x1, P6 ;  /* 0x00000078633c7211 */ /* 0x000fe400030f0eff */
[----:B----4-:R-:W-:-:S02]  /*4370*/  @!P0 FSEL R65, R65, RZ, !P4 ;  /* 0x000000ff41418208 */ /* 0x010fc40006000000 */
[----:B------:R-:W-:Y:S01]  /*4380*/  LEA.HI.X R57, R57, c[0x0][0x18c], R60, 0x2, P2 ;  /* 0x0000630039397a11 */ /* 0x000fe200010f143c */
[----:B------:R-:W-:Y:S01]  /*4390*/  FFMA.FTZ R62, R38, R62, R61 ;  /* 0x0000003e263e7223 */ /* 0x000fe2000001003d */
[----:B------:R-:W-:Y:S01]  /*43a0*/  @!P0 FSEL R64, R64, RZ, !P3 ;  /* 0x000000ff40408208 */ /* 0x000fe20005800000 */
[----:B------:R-:W-:Y:S01]  /*43b0*/  FMUL.FTZ R65, R37, R65 ;  /* 0x0000004125417220 */ /* 0x000fe20000410000 */
[----:B------:R-:W-:Y:S01]  /*43c0*/  @!P0 ISETP.GE.AND P2, PT, R106, R115, PT ;  /* 0x000000736a00820c */ /* 0x000fe20003f46270 */
[----:B------:R-:W-:Y:S01]  /*43d0*/  FFMA.FTZ R69, R39, R59, R58 ;  /* 0x0000003b27457223 */ /* 0x000fe2000001003a */
[----:B------:R-:W-:Y:S01]  /*43e0*/  @!P0 ISETP.GE.AND P1, PT, R70, R115, PT ;  /* 0x000000734600820c */ /* 0x000fe20003f26270 */
[----:B------:R-:W4:Y:S01]  /*43f0*/  LDG.E.128.CONSTANT R56, [R56.64] ;  /* 0x0000000a38387981 */ /* 0x000f22000c1e9d00 */
[----:B------:R-:W-:Y:S01]  /*4400*/  IADD3 R61, P3, R100, R124, RZ ;  /* 0x0000007c643d7210 */ /* 0x000fe20007f7e0ff */
[----:B------:R-:W-:Y:S01]  /*4410*/  FFMA.FTZ R65, R36, R64, R65 ;  /* 0x0000004024417223 */ /* 0x000fe20000010041 */
[----:B------:R-:W-:-:S02]  /*4420*/  @!P0 FSEL R63, R63, RZ, !P2 ;  /* 0x000000ff3f3f8208 */ /* 0x000fc40005000000 */
[C---:B------:R-:W-:Y:S02]  /*4430*/  LEA R60, P2, R61.reuse, c[0x0][0x188], 0x2 ;  /* 0x000062003d3c7a11 */ /* 0x040fe400078410ff */
[----:B------:R-:W-:Y:S02]  /*4440*/  LEA.HI.X.SX32 R64, R100, R120, 0x1, P3 ;  /* 0x0000007864407211 */ /* 0x000fe400018f0eff */
[----:B------:R-:W-:Y:S02]  /*4450*/  @!P0 FSEL R66, R66, RZ, !P1 ;  /* 0x000000ff42428208 */ /* 0x000fe40004800000 */
[----:B------:R-:W-:Y:S02]  /*4460*/  LEA.HI.X R61, R61, c[0x0][0x18c], R64, 0x2, P2 ;  /* 0x000063003d3d7a11 */ /* 0x000fe400010f1440 */
[-C--:B------:R-:W-:Y:S01]  /*4470*/  @!P0 ISETP.GE.AND P6, PT, R68, R115.reuse, PT ;  /* 0x000000734400820c */ /* 0x080fe20003fc6270 */
[----:B------:R-:W-:Y:S01]  /*4480*/  FFMA.FTZ R66, R38, R66, R65 ;  /* 0x0000004226427223 */ /* 0x000fe20000010041 */
[----:B------:R-:W-:-:S02]  /*4490*/  @!P0 ISETP.GE.AND P2, PT, R106, R115, PT ;  /* 0x000000736a00820c */ /* 0x000fc40003f46270 */
[----:B------:R-:W-:Y:S02]  /*44a0*/  @!P0 IADD3 R68, R106, -0x3, RZ ;  /* 0xfffffffd6a448810 */ /* 0x000fe40007ffe0ff */
[----:B------:R-:W-:Y:S02]  /*44b0*/  IADD3 R65, P3, R101, R124, RZ ;  /* 0x0000007c65417210 */ /* 0x000fe40007f7e0ff */
[-C--:B------:R-:W-:Y:S02]  /*44c0*/  @!P0 ISETP.GE.AND P4, PT, R70, R115.reuse, PT ;  /* 0x000000734600820c */ /* 0x080fe40003f86270 */
[----:B------:R-:W-:Y:S02]  /*44d0*/  @!P0 FSEL R67, R67, RZ, !P2 ;  /* 0x000000ff43438208 */ /* 0x000fe40005000000 */
[----:B-----5:R-:W-:Y:S02]  /*44e0*/  @!P0 FSEL R13, R13, RZ, !P6 ;  /* 0x000000ff0d0d8208 */ /* 0x020fe40007000000 */
[----:B------:R-:W-:Y:S01]  /*44f0*/  @!P0 ISETP.GE.AND P1, PT, R68, R115, PT ;  /* 0x000000734400820c */ /* 0x000fe20003f26270 */
[----:B------:R-:W-:Y:S01]  /*4500*/  FFMA.FTZ R68, R39, R63, R62 ;  /* 0x0000003f27447223 */ /* 0x000fe2000001003e */
[----:B------:R-:W-:Y:S01]  /*4510*/  LEA R64, P2, R65, c[0x0][0x188], 0x2 ;  /* 0x0000620041407a11 */ /* 0x000fe200078410ff */
[----:B------:R-:W5:Y:S01]  /*4520*/  LDG.E.128.CONSTANT R60, [R60.64] ;  /* 0x0000000a3c3c7981 */ /* 0x000f62000c1e9d00 */
[----:B------:R-:W-:Y:S01]  /*4530*/  LEA.HI.X.SX32 R70, R101, R120, 0x1, P3 ;  /* 0x0000007865467211 */ /* 0x000fe200018f0eff */
[----:B------:R-:W-:Y:S01]  /*4540*/  FADD.FTZ R10, R69, R10 ;  /* 0x0000000a450a7221 */ /* 0x000fe20000010000 */
[----:B------:R-:W-:Y:S01]  /*4550*/  @!P0 FSEL R12, R12, RZ, !P5 ;  /* 0x000000ff0c0c8208 */ /* 0x000fe20006800000 */
[----:B------:R-:W-:Y:S01]  /*4560*/  FMUL.FTZ R13, R37, R13 ;  /* 0x0000000d250d7220 */ /* 0x000fe20000410000 */
[----:B------:R-:W-:-:S02]  /*4570*/  @!P0 ISETP.GE.AND P3, PT, R72, R115, PT ;  /* 0x000000734800820c */ /* 0x000fc40003f66270 */
[----:B------:R-:W-:Y:S02]  /*4580*/  LEA.HI.X R65, R65, c[0x0][0x18c], R70, 0x2, P2 ;  /* 0x0000630041417a11 */ /* 0x000fe400010f1446 */
[----:B------:R-:W-:Y:S01]  /*4590*/  IADD3 R69, P2, R102, R124, RZ ;  /* 0x0000007c66457210 */ /* 0x000fe20007f5e0ff */
[----:B------:R-:W-:Y:S01]  /*45a0*/  FADD.FTZ R11, R68, R11 ;  /* 0x0000000b440b7221 */ /* 0x000fe20000010000 */
[----:B------:R-:W-:Y:S01]  /*45b0*/  @!P0 FSEL R17, R17, RZ, !P3 ;  /* 0x000000ff11118208 */ /* 0x000fe20005800000 */
[----:B------:R-:W-:Y:S01]  /*45c0*/  FFMA.FTZ R13, R36, R12, R13 ;  /* 0x0000000c240d7223 */ /* 0x000fe2000001000d */
[----:B------:R-:W-:Y:S02]  /*45d0*/  LEA R68, P5, R69, c[0x0][0x188], 0x2 ;  /* 0x0000620045447a11 */ /* 0x000fe400078a10ff */
[----:B------:R-:W-:Y:S01]  /*45e0*/  LEA.HI.X.SX32 R12, R102, R120, 0x1, P2 ;  /* 0x00000078660c7211 */ /* 0x000fe200010f0eff */
[----:B------:R-:W-:Y:S01]  /*45f0*/  FFMA.FTZ R67, R39, R67, R66 ;  /* 0x0000004327437223 */ /* 0x000fe20000010042 */
[----:B------:R-:W-:Y:S01]  /*4600*/  @!P0 FSEL R14, R14, RZ, !P4 ;  /* 0x000000ff0e0e8208 */ /* 0x000fe20006000000 */
[----:B------:R-:W-:Y:S01]  /*4610*/  FMUL.FTZ R17, R37, R17 ;  /* 0x0000001125117220 */ /* 0x000fe20000410000 */
[----:B------:R-:W-:-:S02]  /*4620*/  @!P0 FSEL R16, R16, RZ, !P1 ;  /* 0x000000ff10108208 */ /* 0x000fc40004800000 */
[----:B------:R-:W-:Y:S02]  /*4630*/  LEA.HI.X R69, R69, c[0x0][0x18c], R12, 0x2, P5 ;  /* 0x0000630045457a11 */ /* 0x000fe400028f140c */
[----:B------:R-:W-:Y:S01]  /*4640*/  IADD3 R12, P1, R103, R124, RZ ;  /* 0x0000007c670c7210 */ /* 0x000fe20007f3e0ff */
[----:B------:R-:W-:Y:S02]  /*4650*/  FADD.FTZ R80, R67, R80 ;  /* 0x0000005043507221 */ /* 0x000fe40000010000 */
[----:B------:R-:W-:Y:S01]  /*4660*/  FFMA.FTZ R14, R38, R14, R13 ;  /* 0x0000000e260e7223 */ /* 0x000fe2000001000d */
[----:B------:R-:W5:Y:S01]  /*4670*/  LDG.E.128.CONSTANT R64, [R64.64] ;  /* 0x0000000a40407981 */ /* 0x000f62000c1e9d00 */
[----:B------:R-:W-:Y:S01]  /*4680*/  FFMA.FTZ R13, R36, R16, R17 ;  /* 0x00000010240d7223 */ /* 0x000fe20000010011 */
[C---:B------:R-:W-:Y:S02]  /*4690*/  LEA R72, P2, R12.reuse, c[0x0][0x188], 0x2 ;  /* 0x000062000c487a11 */ /* 0x040fe400078410ff */
[----:B------:R-:W-:Y:S01]  /*46a0*/  LEA.HI.X.SX32 R17, R103, R120, 0x1, P1 ;  /* 0x0000007867117211 */ /* 0x000fe200008f0eff */
[----:B------:R-:W5:Y:S03]  /*46b0*/  LDG.E.128.CONSTANT R68, [R68.64] ;  /* 0x0000000a44447981 */ /* 0x000f66000c1e9d00 */
[----:B------:R-:W-:-:S02]  /*46c0*/  LEA.HI.X R73, R12, c[0x0][0x18c], R17, 0x2, P2 ;  /* 0x000063000c497a11 */ /* 0x000fc400010f1411 */
[----:B------:R-:W-:-:S04]  /*46d0*/  IADD3 R12, P1, R104, R124, RZ ;  /* 0x0000007c680c7210 */ /* 0x000fc80007f3e0ff */
[----:B------:R-:W-:Y:S01]  /*46e0*/  LEA R76, P2, R12, c[0x0][0x188], 0x2 ;  /* 0x000062000c4c7a11 */ /* 0x000fe200078410ff */
[----:B------:R-:W5:Y:S01]  /*46f0*/  LDG.E.128.CONSTANT R72, [R72.64] ;  /* 0x0000000a48487981 */ /* 0x000f62000c1e9d00 */
[----:B------:R-:W-:-:S04]  /*4700*/  LEA.HI.X.SX32 R17, R104, R120, 0x1, P1 ;  /* 0x0000007868117211 */ /* 0x000fc800008f0eff */
[----:B------:R-:W-:Y:S02]  /*4710*/  LEA.HI.X R77, R12, c[0x0][0x18c], R17, 0x2, P2 ;  /* 0x000063000c4d7a11 */ /* 0x000fe400010f1411 */
[C---:B------:R-:W-:Y:S02]  /*4720*/  @!P0 IADD3 R12, R106.reuse, -0x1, RZ ;  /* 0xffffffff6a0c8810 */ /* 0x040fe40007ffe0ff */
[-C--:B------:R-:W-:Y:S02]  /*4730*/  @!P0 ISETP.GE.AND P1, PT, R106, R115.reuse, PT ;  /* 0x000000736a00820c */ /* 0x080fe40003f26270 */
[----:B------:R-:W-:Y:S01]  /*4740*/  @!P0 ISETP.GE.AND P2, PT, R12, R115, PT ;  /* 0x000000730c00820c */ /* 0x000fe20003f46270 */
[----:B------:R-:W5:Y:S01]  /*4750*/  LDG.E.128.CONSTANT R76, [R76.64] ;  /* 0x0000000a4c4c7981 */ /* 0x000f62000c1e9d00 */
[----:B------:R-:W-:Y:S02]  /*4760*/  @!P0 IADD3 R12, R106, -0x2, RZ ;  /* 0xfffffffe6a0c8810 */ /* 0x000fe40007ffe0ff */
[----:B------:R-:W-:-:S02]  /*4770*/  @!P0 FSEL R18, R18, RZ, !P2 ;  /* 0x000000ff12128208 */ /* 0x000fc40005000000 */
[----:B------:R-:W-:Y:S02]  /*4780*/  @!P0 FSEL R15, R15, RZ, !P1 ;  /* 0x000000ff0f0f8208 */ /* 0x000fe40004800000 */
[-C--:B------:R-:W-:Y:S02]  /*4790*/  @!P0 ISETP.GE.AND P4, PT, R12, R115.reuse, PT ;  /* 0x000000730c00820c */ /* 0x080fe40003f86270 */
[C---:B------:R-:W-:Y:S02]  /*47a0*/  IADD3 R124, P1, R105.reuse, R124, RZ ;  /* 0x0000007c697c7210 */ /* 0x040fe40007f3e0ff */
[----:B------:R-:W-:Y:S01]  /*47b0*/  @!P0 IADD3 R12, R106, -0x3, RZ ;  /* 0xfffffffd6a0c8810 */ /* 0x000fe20007ffe0ff */
[----:B------:R-:W-:Y:S01]  /*47c0*/  FFMA.FTZ R18, R38, R18, R13 ;  /* 0x0000001226127223 */ /* 0x000fe2000001000d */
[----:B------:R-:W-:Y:S02]  /*47d0*/  LEA.HI.X.SX32 R13, R105, R120, 0x1, P1 ;  /* 0x00000078690d7211 */ /* 0x000fe400008f0eff */
[----:B------:R-:W-:-:S02]  /*47e0*/  @!P0 ISETP.GE.AND P3, PT, R12, R115, PT ;  /* 0x000000730c00820c */ /* 0x000fc40003f66270 */
[----:B------:R-:W-:Y:S01]  /*47f0*/  LEA R12, P1, R124, c[0x0][0x188], 0x2 ;  /* 0x000062007c0c7a11 */ /* 0x000fe200078210ff */
[----:B------:R-:W-:Y:S01]  /*4800*/  FFMA.FTZ R16, R39, R15, R14 ;  /* 0x0000000f27107223 */ /* 0x000fe2000001000e */
[----:B------:R-:W-:Y:S02]  /*4810*/  @!P0 IADD3 R14, R106, -0x1, RZ ;  /* 0xffffffff6a0e8810 */ /* 0x000fe40007ffe0ff */
[----:B------:R-:W-:Y:S02]  /*4820*/  LEA.HI.X R13, R124, c[0x0][0x18c], R13, 0x2, P1 ;  /* 0x000063007c0d7a11 */ /* 0x000fe400008f140d */
[----:B------:R-:W-:-:S04]  /*4830*/  @!P0 ISETP.GE.AND P1, PT, R14, R115, PT ;  /* 0x000000730e00820c */ /* 0x000fc80003f26270 */
[----:B------:R-:W5:Y:S01]  /*4840*/  LDG.E.128.CONSTANT R12, [R12.64] ;  /* 0x0000000a0c0c7981 */ /* 0x000f62000c1e9d00 */
[----:B------:R-:W-:Y:S01]  /*4850*/  FADD.FTZ R81, R16, R81 ;  /* 0x0000005110517221 */ /* 0x000fe20000010000 */
[----:B------:R-:W-:Y:S02]  /*4860*/  @!P0 IADD3 R16, R106, -0x3, RZ ;  /* 0xfffffffd6a108810 */ /* 0x000fe40007ffe0ff */
[----:B------:R-:W-:Y:S02]  /*4870*/  @!P0 FSEL R22, R22, RZ, !P1 ;  /* 0x000000ff16168208 */ /* 0x000fe40004800000 */
[-C--:B------:R-:W-:Y:S02]  /*4880*/  @!P0 ISETP.GE.AND P2, PT, R106, R115.reuse, PT ;  /* 0x000000736a00820c */ /* 0x080fe40003f46270 */
[----:B------:R-:W-:Y:S02]  /*4890*/  @!P0 ISETP.GE.AND P1, PT, R16, R115, PT ;  /* 0x000000731000820c */ /* 0x000fe40003f26270 */
[----:B------:R-:W-:-:S02]  /*48a0*/  @!P0 IADD3 R16, R106, -0x2, RZ ;  /* 0xfffffffe6a108810 */ /* 0x000fc40007ffe0ff */
[----:B------:R-:W-:Y:S02]  /*48b0*/  @!P0 FSEL R21, R21, RZ, !P4 ;  /* 0x000000ff15158208 */ /* 0x000fe40006000000 */
[----:B------:R-:W-:Y:S02]  /*48c0*/  @!P0 FSEL R19, R19, RZ, !P2 ;  /* 0x000000ff13138208 */ /* 0x000fe40005000000 */
[CC--:B------:R-:W-:Y:S02]  /*48d0*/  @!P0 ISETP.GE.AND P2, PT, R16.reuse, R115.reuse, PT ;  /* 0x000000731000820c */ /* 0x0c0fe40003f46270 */
[----:B------:R-:W-:Y:S02]  /*48e0*/  @!P0 ISETP.GE.AND P4, PT, R16, R115, PT ;  /* 0x000000731000820c */ /* 0x000fe40003f86270 */
[----:B------:R-:W-:Y:S02]  /*48f0*/  @!P0 IADD3 R16, R106, -0x3, RZ ;  /* 0xfffffffd6a108810 */ /* 0x000fe40007ffe0ff */
[----:B------:R-:W-:-:S02]  /*4900*/  @!P0 FSEL R20, R20, RZ, !P3 ;  /* 0x000000ff14148208 */ /* 0x000fc40005800000 */
[-C--:B------:R-:W-:Y:S02]  /*4910*/  @!P0 ISETP.GE.AND P3, PT, R16, R115.reuse, PT ;  /* 0x000000731000820c */ /* 0x080fe40003f66270 */
[----:B------:R-:W-:Y:S02]  /*4920*/  @!P0 IADD3 R16, R106, -0x1, RZ ;  /* 0xffffffff6a108810 */ /* 0x000fe40007ffe0ff */
[----:B------:R-:W-:Y:S02]  /*4930*/  @!P0 FSEL R29, R29, RZ, !P4 ;  /* 0x000000ff1d1d8208 */ /* 0x000fe40006000000 */
[----:B------:R-:W-:Y:S02]  /*4940*/  @!P0 FSEL R28, R28, RZ, !P3 ;  /* 0x000000ff1c1c8208 */ /* 0x000fe40005800000 */
[CC--:B------:R-:W-:Y:S02]  /*4950*/  @!P0 ISETP.GE.AND P3, PT, R16.reuse, R115.reuse, PT ;  /* 0x000000731000820c */ /* 0x0c0fe40003f66270 */
[----:B------:R-:W-:-:S02]  /*4960*/  @!P0 ISETP.GE.AND P4, PT, R16, R115, PT ;  /* 0x000000731000820c */ /* 0x000fc40003f86270 */
[----:B------:R-:W-:Y:S02]  /*4970*/  @!P0 IADD3 R16, R106, -0x2, RZ ;  /* 0xfffffffe6a108810 */ /* 0x000fe40007ffe0ff */
[----:B------:R-:W-:Y:S02]  /*4980*/  @!P0 FSEL R25, R25, RZ, !P2 ;  /* 0x000000ff19198208 */ /* 0x000fe40005000000 */
[-C--:B------:R-:W-:Y:S02]  /*4990*/  @!P0 ISETP.GE.AND P6, PT, R16, R115.reuse, PT ;  /* 0x000000731000820c */ /* 0x080fe40003fc6270 */
[C---:B------:R-:W-:Y:S02]  /*49a0*/  @!P0 ISETP.GE.AND P2, PT, R106.reuse, R115, PT ;  /* 0x000000736a00820c */ /* 0x040fe40003f46270 */
[----:B------:R-:W-:Y:S02]  /*49b0*/  @!P0 IADD3 R16, R106, -0x3, RZ ;  /* 0xfffffffd6a108810 */ /* 0x000fe40007ffe0ff */
[----:B------:R-:W-:-:S02]  /*49c0*/  @!P0 FSEL R23, R23, RZ, !P2 ;  /* 0x000000ff17178208 */ /* 0x000fc40005000000 */
[----:B------:R-:W-:Y:S02]  /*49d0*/  @!P0 FSEL R26, R26, RZ, !P3 ;  /* 0x000000ff1a1a8208 */ /* 0x000fe40005800000 */
[-C--:B------:R-:W-:Y:S02]  /*49e0*/  @!P0 ISETP.GE.AND P2, PT, R16, R115.reuse, PT ;  /* 0x000000731000820c */ /* 0x080fe40003f46270 */
[C---:B------:R-:W-:Y:S02]  /*49f0*/  @!P0 ISETP.GE.AND P3, PT, R106.reuse, R115, PT ;  /* 0x000000736a00820c */ /* 0x040fe40003f66270 */
[----:B------:R-:W-:Y:S01]  /*4a00*/  @!P0 IADD3 R16, R106, -0x2, RZ ;  /* 0xfffffffe6a108810 */ /* 0x000fe20007ffe0ff */
[----:B------:R-:W-:Y:S01]  /*4a10*/  FFMA.FTZ R19, R39, R19, R18 ;  /* 0x0000001327137223 */ /* 0x000fe20000010012 */
        /* <DEDUP_REMOVED lines=9> */
[C---:B------:R-:W-:Y:S02]  /*4ab0*/  @!P0 IADD3 R18, R106.reuse, -0x1, RZ ;  /* 0xffffffff6a128810 */ /* 0x040fe40007ffe0ff */
[----:B------:R-:W-:Y:S02]  /*4ac0*/  @!P0 IADD3 R16, R106, -0x3, RZ ;  /* 0xfffffffd6a108810 */ /* 0x000fe40007ffe0ff */
[----:B------:R-:W-:Y:S02]  /*4ad0*/  @!P0 FSEL R24, R24, RZ, !P1 ;  /* 0x000000ff18188208 */ /* 0x000fe40004800000 */
[----:B------:R-:W-:Y:S02]  /*4ae0*/  @!P0 FSEL R32, R32, RZ, !P5 ;  /* 0x000000ff20208208 */ /* 0x000fe40006800000 */
[----:B------:R-:W-:-:S02]  /*4af0*/  @!P0 ISETP.GE.AND P1, PT, R18, R115, PT ;  /* 0x000000731200820c */ /* 0x000fc40003f26270 */
        /* <DEDUP_REMOVED lines=65> */
[----:B-----5:R-:W-:-:S02]  /*4f10*/  @!P0 FSEL R60, R60, RZ, !P5 ;  /* 0x000000ff3c3c8208 */ /* 0x020fc40006800000 */
        /* <DEDUP_REMOVED lines=45> */
[----:B------:R-:W-:Y:S02]  /*51f0*/  @!P0 ISETP.GE.AND P3, PT, R106, R115, PT ;  /* 0x000000736a00820c */ /* 0x000fe40003f66270 */
[----:B------:R-:W-:Y:S01]  /*5200*/  IADD3 R3, R3, 0x4, RZ ;  /* 0x0000000403037810 */ /* 0x000fe20007ffe0ff */
[----:B------:R-:W-:Y:S01]  /*5210*/  FADD.FTZ R82, R19, R82 ;  /* 0x0000005213527221 */ /* 0x000fe20000010000 */
        /* <DEDUP_REMOVED lines=11> */
[----:B------:R-:W-:Y:S01]  /*52d0*/  FMUL.FTZ R45, R37, R45 ;  /* 0x0000002d252d7220 */ /* 0x000fe20000410000 */
[----:B------:R-:W-:Y:S01]  /*52e0*/  ISETP.GE.AND P0, PT, R3, R112, PT ;  /* 0x000000700300720c */ /* 0x000fe20003f06270 */
        /* <DEDUP_REMOVED lines=8> */
[----:B------:R-:W-:Y:S02]  /*5370*/  FMUL.FTZ R13, R37, R13 ;  /* 0x0000000d250d7220 */ /* 0x000fe40000410000 */
        /* <DEDUP_REMOVED lines=46> */
[----:B------:R-:W-:Y:S01]  /*5660*/  IADD3 R2, R2, 0x200, RZ ;  /* 0x0000020002027810 */ /* 0x000fe20007ffe0ff */
[----:B------:R-:W-:Y:S01]  /*5670*/  FADD.FTZ R83, R22, R83 ;  /* 0x0000005316537221 */ /* 0x000fe20000010000 */
[----:B------:R-:W-:Y:S01]  /*5680*/  IADD3 R106, R106, 0x80, RZ ;  /* 0x000000806a6a7810 */ /* 0x000fe20007ffe0ff */
        /* <DEDUP_REMOVED lines=14> */
[----:B------:R-:W-:Y:S01]  /*5770*/  IMAD.X R5, RZ, RZ, R5, P1 ;  /* 0x000000ffff057224 */ /* 0x000fe200008e0605 */
[----:B------:R-:W-:Y:S01]  /*5780*/  @P0 CALL.REL.NOINC `(.L_x_21721) ;  /* 0x0000001000000944 */ /* 0x000fe20003c00000 */
[----:B------:R-:W-:Y:S05]  /*5790*/  BRA `(.L_x_21722) ;  /* 0xffffe51000007947 */ /* 0x000fea000383ffff */
.L_x_21721:
[----:B------:R-:W-:Y:S05]  /*57a0*/  BSYNC B0 ;  /* 0x0000000000007941 */ /* 0x000fea0003800000 */
.L_x_21719:
[----:B------:R-:W0:Y:S01]  /*57b0*/  SHFL.BFLY PT, R2, R11, 0x4, 0x1f ;  /* 0x0c801f000b027f89 */ /* 0x000e2200000e0000 */
[C---:B------:R-:W-:Y:S01]  /*57c0*/  LOP3.LUT R29, R0.reuse, 0xffffffc0, RZ, 0xc0, !PT ;  /* 0xffffffc0001d7812 */ /* 0x040fe200078ec0ff */
[----:B------:R-:W-:Y:S01]  /*57d0*/  BSSY B0, `(.L_x_21723) ;  /* 0x000009b000007945 */ /* 0x000fe20003800000 */
[----:B------:R-:W-:Y:S01]  /*57e0*/  SHF.R.S32.HI R27, RZ, 0x1f, R6 ;  /* 0x0000001fff1b7819 */ /* 0x000fe20000011406 */
[----:B------:R-:W2:Y:S01]  /*57f0*/  SHFL.BFLY PT, R3, R10, 0x4, 0x1f ;  /* 0x0c801f000a037f89 */ /* 0x000ea200000e0000 */
[----:B------:R-:W-:Y:S02]  /*5800*/  IADD3 R31, R0, 0x1f, RZ ;  /* 0x0000001f001f7810 */ /* 0x000fe40007ffe0ff */
[----:B------:R-:W-:Y:S01]  /*5810*/  LEA.HI R46, R27, R6, RZ, 0x3 ;  /* 0x000000061b2e7211 */ /* 0x000fe200078f18ff */
[----:B------:R-:W3:Y:S01]  /*5820*/  SHFL.BFLY PT, R5, R80, 0x4, 0x1f ;  /* 0x0c801f0050057f89 */ /* 0x000ee200000e0000 */
[----:B------:R-:W-:-:S02]  /*5830*/  ISETP.GT.U32.AND P3, PT, R31, 0x3e, PT ;  /* 0x0000003e1f00780c */ /* 0x000fc40003f64070 */
[----:B------:R-:W-:Y:S01]  /*5840*/  SHF.R.S32.HI R46, RZ, 0x3, R46 ;  /* 0x00000003ff2e7819 */ /* 0x000fe2000001142e */
[----:B------:R-:W4:Y:S04]  /*5850*/  SHFL.BFLY PT, R4, R81, 0x4, 0x1f ;  /* 0x0c801f0051047f89 */ /* 0x000f2800000e0000 */
[----:B------:R-:W1:Y:S01]  /*5860*/  SHFL.BFLY PT, R9, R82, 0x4, 0x1f ;  /* 0x0c801f0052097f89 */ /* 0x000e6200000e0000 */
[----:B------:R-:W-:-:S03]  /*5870*/  IMAD R7, R7, 0x50, R46 ;  /* 0x0000005007077824 */ /* 0x000fc600078e022e */
[----:B------:R-:W1:Y:S04]  /*5880*/  SHFL.BFLY PT, R8, R83, 0x4, 0x1f ;  /* 0x0c801f0053087f89 */ /* 0x000e6800000e0000 */
[----:B------:R-:W1:Y:S01]  /*5890*/  SHFL.BFLY PT, R13, R84, 0x4, 0x1f ;  /* 0x0c801f00540d7f89 */ /* 0x000e6200000e0000 */
[----:B0-----:R-:W-:Y:S01]  /*58a0*/  FADD.FTZ R11, R2, R11 ;  /* 0x0000000b020b7221 */ /* 0x001fe20000010000 */
[----:B------:R-:W-:Y:S02]  /*58b0*/  LOP3.LUT R2, R6, 0x7, RZ, 0xc0, !PT ;  /* 0x0000000706027812 */ /* 0x000fe400078ec0ff */
[----:B------:R-:W0:Y:S01]  /*58c0*/  SHFL.BFLY PT, R12, R85, 0x4, 0x1f ;  /* 0x0c801f00550c7f89 */ /* 0x000e2200000e0000 */
[----:B--2---:R-:W-:Y:S01]  /*58d0*/  FADD.FTZ R3, R3, R10 ;  /* 0x0000000a03037221 */ /* 0x004fe20000010000 */
[----:B------:R-:W-:-:S02]  /*58e0*/  ISETP.NE.AND P2, PT, R2, RZ, PT ;  /* 0x000000ff0200720c */ /* 0x000fc40003f45270 */
[----:B------:R-:W2:Y:S01]  /*58f0*/  SHFL.BFLY PT, R15, R86, 0x4, 0x1f ;  /* 0x0c801f00560f7f89 */ /* 0x000ea200000e0000 */
[----:B---3--:R-:W-:Y:S01]  /*5900*/  FADD.FTZ R5, R5, R80 ;  /* 0x0000005005057221 */ /* 0x008fe20000010000 */
[----:B------:R-:W-:Y:S02]  /*5910*/  ISETP.NE.OR P5, PT, R29, 0x40, P2 ;  /* 0x000000401d00780c */ /* 0x000fe400017a5670 */
[----:B------:R-:W3:Y:S01]  /*5920*/  SHFL.BFLY PT, R14, R87, 0x4, 0x1f ;  /* 0x0c801f00570e7f89 */ /* 0x000ee200000e0000 */
[----:B----4-:R-:W-:Y:S01]  /*5930*/  FADD.FTZ R81, R4, R81 ;  /* 0x0000005104517221 */ /* 0x010fe20000010000 */
[C---:B------:R-:W-:Y:S02]  /*5940*/  LOP3.LUT R6, R0.reuse, 0xffffffe0, RZ, 0xc0, !PT ;  /* 0xffffffe000067812 */ /* 0x040fe400078ec0ff */
[----:B------:R-:W4:Y:S01]  /*5950*/  SHFL.BFLY PT, R17, R88, 0x4, 0x1f ;  /* 0x0c801f0058117f89 */ /* 0x000f2200000e0000 */
[----:B-1----:R-:W-:Y:S01]  /*5960*/  FADD.FTZ R9, R9, R82 ;  /* 0x0000005209097221 */ /* 0x002fe20000010000 */
[----:B------:R-:W-:-:S02]  /*5970*/  ISETP.GT.OR P0, PT, R0, 0x3f, P2 ;  /* 0x0000003f0000780c */ /* 0x000fc40001704670 */
[----:B------:R-:W1:Y:S01]  /*5980*/  SHFL.BFLY PT, R16, R89, 0x4, 0x1f ;  /* 0x0c801f0059107f89 */ /* 0x000e6200000e0000 */
[----:B------:R-:W-:Y:S01]  /*5990*/  FADD.FTZ R83, R8, R83 ;  /* 0x0000005308537221 */ /* 0x000fe20000010000 */
[----:B------:R-:W-:Y:S02]  /*59a0*/  ISETP.GT.OR P1, PT, R0, 0x1f, P2 ;  /* 0x0000001f0000780c */ /* 0x000fe40001724670 */
[----:B------:R-:W1:Y:S01]  /*59b0*/  SHFL.BFLY PT, R19, R90, 0x4, 0x1f ;  /* 0x0c801f005a137f89 */ /* 0x000e6200000e0000 */
[----:B------:R-:W-:Y:S01]  /*59c0*/  FADD.FTZ R13, R13, R84 ;  /* 0x000000540d0d7221 */ /* 0x000fe20000010000 */
[----:B------:R-:W-:Y:S02]  /*59d0*/  ISETP.NE.OR P4, PT, R6, 0x20, P2 ;  /* 0x000000200600780c */ /* 0x000fe40001785670 */
        /* <DEDUP_REMOVED lines=14> */
[----:B0-----:R-:W-:Y:S01]  /*5ac0*/  FADD.FTZ R21, R21, R92 ;  /* 0x0000005c15157221 */ /* 0x001fe20000010000 */
        /* <DEDUP_REMOVED lines=79> */
[----:B------:R-:W-:Y:S01]  /*5fc0*/  BAR.SYNC.DEFER_BLOCKING 0x0 ;  /* 0x0000000000007b1d */ /* 0x000fe20000010000 */
[----:B0-----:R-:W-:Y:S02]  /*5fd0*/  FADD.FTZ R16, R32, R33 ;  /* 0x0000002120107221 */ /* 0x001fe40000010000 */
[----:B--2---:R-:W-:Y:S02]  /*5fe0*/  FADD.FTZ R17, R34, R35 ;  /* 0x0000002322117221 */ /* 0x004fe40000010000 */
[----:B---3--:R-:W-:Y:S02]  /*5ff0*/  FADD.FTZ R18, R36, R37 ;  /* 0x0000002524127221 */ /* 0x008fe40000010000 */
[----:B----4-:R-:W-:Y:S02]  /*6000*/  FADD.FTZ R19, R38, R39 ;  /* 0x0000002726137221 */ /* 0x010fe40000010000 */
        /* <DEDUP_REMOVED lines=23> */
.L_x_21724:
[----:B------:R-:W-:Y:S05]  /*6180*/  BSYNC B0 ;  /* 0x0000000000007941 */ /* 0x000fea0003800000 */
.L_x_21723:
        /* <DEDUP_REMOVED lines=34> */
[----:B0-----:R-:W-:Y:S02]  /*63b0*/  FADD.FTZ R13, R13, R30 ;  /* 0x0000001e0d0d7221 */ /* 0x001fe40000010000 */
[----:B-1----:R-:W-:Y:S02]  /*63c0*/  FADD.FTZ R14, R14, R37 ;  /* 0x000000250e0e7221 */ /* 0x002fe40000010000 */
[----:B--2---:R-:W-:Y:S02]  /*63d0*/  FADD.FTZ R15, R15, R32 ;  /* 0x000000200f0f7221 */ /* 0x004fe40000010000 */
[----:B---3--:R-:W-:-:S02]  /*63e0*/  FADD.FTZ R16, R16, R39 ;  /* 0x0000002710107221 */ /* 0x008fc40000010000 */
[----:B----4-:R-:W-:Y:S02]  /*63f0*/  FADD.FTZ R17, R17, R34 ;  /* 0x0000002211117221 */ /* 0x010fe40000010000 */
[----:B------:R-:W-:Y:S02]  /*6400*/  FADD.FTZ R18, R18, R41 ;  /* 0x0000002912127221 */ /* 0x000fe40000010000 */
[----:B------:R-:W-:Y:S02]  /*6410*/  FADD.FTZ R19, R19, R36 ;  /* 0x0000002413137221 */ /* 0x000fe40000010000 */
[----:B------:R-:W-:Y:S02]  /*6420*/  FADD.FTZ R20, R20, R43 ;  /* 0x0000002b14147221 */ /* 0x000fe40000010000 */
[----:B------:R-:W-:Y:S02]  /*6430*/  FADD.FTZ R21, R21, R38 ;  /* 0x0000002615157221 */ /* 0x000fe40000010000 */
.L_x_21726:
[----:B------:R-:W-:Y:S05]  /*6440*/  BSYNC B0 ;  /* 0x0000000000007941 */ /* 0x000fea0003800000 */
.L_x_21725:
        /* <DEDUP_REMOVED lines=23> */
.L_x_21728:
[----:B------:R-:W-:Y:S05]  /*65c0*/  BSYNC B0 ;  /* 0x0000000000007941 */ /* 0x000fea0003800000 */
.L_x_21727:
[----:B------:R-:W-:Y:S06]  /*65d0*/  BAR.SYNC.DEFER_BLOCKING 0x0 ;  /* 0x0000000000007b1d */ /* 0x000fec0000010000 */
[----:B------:R-:W-:Y:S01]  /*65e0*/  BSSY B0, `(.L_x_21729) ;  /* 0x000002a000007945 */ /* 0x000fe20003800000 */
[----:B------:R-:W-:Y:S05]  /*65f0*/  @P1 BRA `(.L_x_21730) ;  /* 0x0000028000001947 */ /* 0x000fea0003800000 */
[----:B------:R-:W2:Y:S04]  /*6600*/  @!P2 LDS R38, [R7.X4+0x290] ;  /* 0x000290000726a984 */ /* 0x000ea80000004800 */
        /* <DEDUP_REMOVED lines=10> */
[----:B012---:R-:W-:-:S02]  /*66b0*/  @!P2 FADD.FTZ R21, R21, R38 ;  /* 0x000000261515a221 */ /* 0x007fc40000010000 */
        /* <DEDUP_REMOVED lines=12> */
[----:B------:R-:W4:Y:S01]  /*6780*/  @!P2 LDS R41, [R7.X4+0x260] ;  /* 0x000260000729a984 */ /* 0x000f220000004800 */
[----:B------:R-:W-:-:S03]  /*6790*/  FADD.FTZ R8, R8, R31 ;  /* 0x0000001f08087221 */ /* 0x000fc60000010000 */
[----:B------:R-:W4:Y:S01]  /*67a0*/  @!P2 LDS R36, [R7.X4+0x270] ;  /* 0x000270000724a984 */ /* 0x000f220000004800 */
[----:B------:R-:W-:-:S03]  /*67b0*/  FADD.FTZ R9, R9, R26 ;  /* 0x0000001a09097221 */ /* 0x000fc60000010000 */
[----:B------:R-:W4:Y:S01]  /*67c0*/  @!P2 LDS R43, [R7.X4+0x280] ;  /* 0x00028000072ba984 */ /* 0x000f220000004800 */
        /* <DEDUP_REMOVED lines=8> */
[----:B------:R-:W-:Y:S02]  /*6850*/  @!P2 FADD.FTZ R18, R18, R41 ;  /* 0x000000291212a221 */ /* 0x000fe40000010000 */
[----:B------:R-:W-:Y:S02]  /*6860*/  @!P2 FADD.FTZ R19, R19, R36 ;  /* 0x000000241313a221 */ /* 0x000fe40000010000 */
[----:B------:R-:W-:Y:S02]  /*6870*/  @!P2 FADD.FTZ R20, R20, R43 ;  /* 0x0000002b1414a221 */ /* 0x000fe40000010000 */
.L_x_21730:
[----:B------:R-:W-:Y:S05]  /*6880*/  BSYNC B0 ;  /* 0x0000000000007941 */ /* 0x000fea0003800000 */
.L_x_21729:
        /* <DEDUP_REMOVED lines=19> */
[C---:B------:R-:W-:Y:S02]  /*69c0*/  IADD3 R24, R46.reuse, 0xc, RZ ;  /* 0x0000000c2e187810 */ /* 0x040fe40007ffe0ff */
[C---:B------:R-:W-:Y:S02]  /*69d0*/  IADD3 R31, P0, R46.reuse, UR4, RZ ;  /* 0x000000042e1f7c10 */ /* 0x040fe4000ff1e0ff */
[----:B01----:R-:W-:Y:S02]  /*69e0*/  IADD3 R7, R46, 0x4, RZ ;  /* 0x000000042e077810 */ /* 0x003fe40007ffe0ff */
[----:B------:R-:W-:Y:S02]  /*69f0*/  IADD3 R27, P2, R23, UR4, RZ ;  /* 0x00000004171b7c10 */ /* 0x000fe4000ff5e0ff */
[----:B------:R-:W-:-:S02]  /*6a00*/  IADD3 R25, P3, R24, UR4, RZ ;  /* 0x0000000418197c10 */ /* 0x000fc4000ff7e0ff */
[----:B------:R-:W-:Y:S02]  /*6a10*/  LEA.HI.X.SX32 R36, R46, UR7, 0x1, P0 ;  /* 0x000000072e247c11 */ /* 0x000fe400080f0eff */
[----:B------:R-:W-:Y:S02]  /*6a20*/  IADD3 R29, P1, R7, UR4, RZ ;  /* 0x00000004071d7c10 */ /* 0x000fe4000ff3e0ff */
[----:B------:R-:W-:Y:S02]  /*6a30*/  LEA.HI.X.SX32 R32, R23, UR7, 0x1, P2 ;  /* 0x0000000717207c11 */ /* 0x000fe400090f0eff */
[----:B------:R-:W-:Y:S02]  /*6a40*/  LEA.HI.X.SX32 R30, R24, UR7, 0x1, P3 ;  /* 0x00000007181e7c11 */ /* 0x000fe400098f0eff */
[----:B------:R-:W-:Y:S02]  /*6a50*/  LEA R22, P0, R31, c[0x0][0x170], 0x2 ;  /* 0x00005c001f167a11 */ /* 0x000fe400078010ff */
[----:B------:R-:W-:-:S02]  /*6a60*/  LEA R26, P2, R27, c[0x0][0x170], 0x2 ;  /* 0x00005c001b1a7a11 */ /* 0x000fc400078410ff */
[----:B------:R-:W-:Y:S02]  /*6a70*/  LEA R24, P3, R25, c[0x0][0x170], 0x2 ;  /* 0x00005c0019187a11 */ /* 0x000fe400078610ff */
[----:B------:R-:W-:Y:S02]  /*6a80*/  LEA.HI.X.SX32 R34, R7, UR7, 0x1, P1 ;  /* 0x0000000707227c11 */ /* 0x000fe400088f0eff */
[----:B------:R-:W-:Y:S02]  /*6a90*/  LEA R28, P1, R29, c[0x0][0x170], 0x2 ;  /* 0x00005c001d1c7a11 */ /* 0x000fe400078210ff */
[----:B------:R-:W-:Y:S02]  /*6aa0*/  LEA.HI.X R23, R31, c[0x0][0x174], R36, 0x2, P0 ;  /* 0x00005d001f177a11 */ /* 0x000fe400000f1424 */
[----:B------:R-:W-:Y:S02]  /*6ab0*/  LEA.HI.X R27, R27, c[0x0][0x174], R32, 0x2, P2 ;  /* 0x00005d001b1b7a11 */ /* 0x000fe400010f1420 */
[----:B------:R-:W-:Y:S01]  /*6ac0*/  LEA.HI.X R25, R25, c[0x0][0x174], R30, 0x2, P3 ;  /* 0x00005d0019197a11 */ /* 0x000fe200018f141e */
[----:B------:R-:W-:Y:S01]  /*6ad0*/  STG.E [R22.64], R0 ;  /* 0x0000000016007986 */ /* 0x000fe2000c10190a */
[----:B------:R-:W-:-:S02]  /*6ae0*/  IADD3 R7, R46, 0x10, RZ ;  /* 0x000000102e077810 */ /* 0x000fc40007ffe0ff */
[C---:B------:R-:W-:Y:S02]  /*6af0*/  IADD3 R30, R46.reuse, 0x14, RZ ;  /* 0x000000142e1e7810 */ /* 0x040fe40007ffe0ff */
[C---:B------:R-:W-:Y:S02]  /*6b00*/  IADD3 R31, R46.reuse, 0x18, RZ ;  /* 0x000000182e1f7810 */ /* 0x040fe40007ffe0ff */
[----:B------:R-:W-:Y:S02]  /*6b10*/  IADD3 R32, R46, 0x1c, RZ ;  /* 0x0000001c2e207810 */ /* 0x000fe40007ffe0ff */
[----:B------:R-:W-:Y:S02]  /*6b20*/  LEA.HI.X R29, R29, c[0x0][0x174], R34, 0x2, P1 ;  /* 0x00005d001d1d7a11 */ /* 0x000fe400008f1422 */
[----:B------:R-:W-:Y:S02]  /*6b30*/  IADD3 R37, P0, R7, UR4, RZ ;  /* 0x0000000407257c10 */ /* 0x000fe4000ff1e0ff */
[----:B------:R-:W-:Y:S01]  /*6b40*/  IADD3 R35, P1, R30, UR4, RZ ;  /* 0x000000041e237c10 */ /* 0x000fe2000ff3e0ff */
[----:B------:R-:W-:Y:S01]  /*6b50*/  STG.E [R28.64], R2 ;  /* 0x000000021c007986 */ /* 0x000fe2000c10190a */
[----:B------:R-:W-:-:S02]  /*6b60*/  IADD3 R33, P2, R31, UR4, RZ ;  /* 0x000000041f217c10 */ /* 0x000fc4000ff5e0ff */
[----:B------:R-:W-:Y:S01]  /*6b70*/  IADD3 R38, P3, R32, UR4, RZ ;  /* 0x0000000420267c10 */ /* 0x000fe2000ff7e0ff */
[----:B------:R-:W-:Y:S01]  /*6b80*/  STG.E [R26.64], R3 ;  /* 0x000000031a007986 */ /* 0x000fe2000c10190a */
[----:B------:R-:W-:Y:S02]  /*6b90*/  LEA.HI.X.SX32 R44, R7, UR7, 0x1, P0 ;  /* 0x00000007072c7c11 */ /* 0x000fe400080f0eff */
[----:B------:R-:W-:Y:S01]  /*6ba0*/  LEA.HI.X.SX32 R42, R30, UR7, 0x1, P1 ;  /* 0x000000071e2a7c11 */ /* 0x000fe200088f0eff */
[----:B------:R-:W-:Y:S01]  /*6bb0*/  STG.E [R24.64], R4 ;  /* 0x0000000418007986 */ /* 0x000fe2000c10190a */
[----:B------:R-:W-:Y:S02]  /*6bc0*/  LEA.HI.X.SX32 R40, R31, UR7, 0x1, P2 ;  /* 0x000000071f287c11 */ /* 0x000fe400090f0eff */
[----:B------:R-:W-:Y:S02]  /*6bd0*/  LEA.HI.X.SX32 R7, R32, UR7, 0x1, P3 ;  /* 0x0000000720077c11 */ /* 0x000fe400098f0eff */
[----:B------:R-:W-:-:S02]  /*6be0*/  LEA R32, P2, R33, c[0x0][0x170], 0x2 ;  /* 0x00005c0021207a11 */ /* 0x000fc400078410ff */
[C---:B------:R-:W-:Y:S02]  /*6bf0*/  LEA R30, P3, R38.reuse, c[0x0][0x170], 0x2 ;  /* 0x00005c00261e7a11 */ /* 0x040fe400078610ff */
[----:B------:R-:W-:Y:S02]  /*6c00*/  LEA R34, P1, R35, c[0x0][0x170], 0x2 ;  /* 0x00005c0023227a11 */ /* 0x000fe400078210ff */
[----:B------:R-:W-:Y:S02]  /*6c10*/  LEA.HI.X R33, R33, c[0x0][0x174], R40, 0x2, P2 ;  /* 0x00005d0021217a11 */ /* 0x000fe400010f1428 */
[----:B------:R-:W-:Y:S02]  /*6c20*/  LEA.HI.X R31, R38, c[0x0][0x174], R7, 0x2, P3 ;  /* 0x00005d00261f7a11 */ /* 0x000fe400018f1407 */
[C---:B------:R-:W-:Y:S02]  /*6c30*/  IADD3 R38, R46.reuse, 0x24, RZ ;  /* 0x000000242e267810 */ /* 0x040fe40007ffe0ff */
[----:B------:R-:W-:-:S02]  /*6c40*/  IADD3 R40, R46, 0x2c, RZ ;  /* 0x0000002c2e287810 */ /* 0x000fc40007ffe0ff */
[----:B------:R-:W-:Y:S02]  /*6c50*/  LEA.HI.X R35, R35, c[0x0][0x174], R42, 0x2, P1 ;  /* 0x00005d0023237a11 */ /* 0x000fe400008f142a */
[----:B------:R-:W-:Y:S02]  /*6c60*/  LEA R36, P0, R37, c[0x0][0x170], 0x2 ;  /* 0x00005c0025247a11 */ /* 0x000fe400078010ff */
[----:B------:R-:W-:Y:S02]  /*6c70*/  IADD3 R39, R46, 0x28, RZ ;  /* 0x000000282e277810 */ /* 0x000fe40007ffe0ff */
[----:B------:R-:W-:Y:S02]  /*6c80*/  IADD3 R43, P1, R38, UR4, RZ ;  /* 0x00000004262b7c10 */ /* 0x000fe4000ff3e0ff */
[----:B------:R-:W-:Y:S02]  /*6c90*/  IADD3 R47, P3, R40, UR4, RZ ;  /* 0x00000004282f7c10 */ /* 0x000fe4000ff7e0ff */
[----:B------:R-:W-:-:S02]  /*6ca0*/  IADD3 R7, R46, 0x20, RZ ;  /* 0x000000202e077810 */ /* 0x000fc40007ffe0ff */
[----:B------:R-:W-:Y:S02]  /*6cb0*/  LEA.HI.X R37, R37, c[0x0][0x174], R44, 0x2, P0 ;  /* 0x00005d0025257a11 */ /* 0x000fe400000f142c */
[----:B------:R-:W-:Y:S02]  /*6cc0*/  IADD3 R41, P2, R39, UR4, RZ ;  /* 0x0000000427297c10 */ /* 0x000fe4000ff5e0ff */
[----:B------:R-:W-:Y:S01]  /*6cd0*/  LEA.HI.X.SX32 R52, R38, UR7, 0x1, P1 ;  /* 0x0000000726347c11 */ /* 0x000fe200088f0eff */
[----:B------:R-:W-:Y:S01]  /*6ce0*/  STG.E [R36.64], R5 ;  /* 0x0000000524007986 */ /* 0x000fe2000c10190a */
[----:B------:R-:W-:Y:S02]  /*6cf0*/  LEA.HI.X.SX32 R48, R40, UR7, 0x1, P3 ;  /* 0x0000000728307c11 */ /* 0x000fe400098f0eff */
[----:B------:R-:W-:Y:S01]  /*6d00*/  IADD3 R45, P0, R7, UR4, RZ ;  /* 0x00000004072d7c10 */ /* 0x000fe2000ff1e0ff */
[----:B------:R-:W-:Y:S01]  /*6d10*/  STG.E [R34.64], R6 ;  /* 0x0000000622007986 */ /* 0x000fe2000c10190a */
[----:B------:R-:W-:-:S02]  /*6d20*/  LEA R38, P3, R47, c[0x0][0x170], 0x2 ;  /* 0x00005c002f267a11 */ /* 0x000fc400078610ff */
[----:B------:R-:W-:Y:S01]  /*6d30*/  IADD3 R49, R46, 0x3c, RZ ;  /* 0x0000003c2e317810 */ /* 0x000fe20007ffe0ff */
[----:B------:R-:W-:Y:S01]  /*6d40*/  STG.E [R32.64], R8 ;  /* 0x0000000820007986 */ /* 0x000fe2000c10190a */
[----:B------:R-:W-:Y:S02]  /*6d50*/  LEA.HI.X.SX32 R50, R39, UR7, 0x1, P2 ;  /* 0x0000000727327c11 */ /* 0x000fe400090f0eff */
[----:B------:R-:W-:Y:S01]  /*6d60*/  LEA.HI.X.SX32 R54, R7, UR7, 0x1, P0 ;  /* 0x0000000707367c11 */ /* 0x000fe200080f0eff */
[----:B------:R-:W-:Y:S01]  /*6d70*/  STG.E [R30.64], R9 ;  /* 0x000000091e007986 */ /* 0x000fe2000c10190a */
[----:B------:R-:W-:Y:S02]  /*6d80*/  LEA.HI.X R39, R47, c[0x0][0x174], R48, 0x2, P3 ;  /* 0x00005d002f277a11 */ /* 0x000fe400018f1430 */
[----:B------:R-:W-:Y:S02]  /*6d90*/  LEA R44, P0, R45, c[0x0][0x170], 0x2 ;  /* 0x00005c002d2c7a11 */ /* 0x000fe400078010ff */
[----:B------:R-:W-:-:S02]  /*6da0*/  LEA R42, P1, R43, c[0x0][0x170], 0x2 ;  /* 0x00005c002b2a7a11 */ /* 0x000fc400078210ff */
[----:B------:R-:W-:Y:S02]  /*6db0*/  LEA R40, P2, R41, c[0x0][0x170], 0x2 ;  /* 0x00005c0029287a11 */ /* 0x000fe400078410ff */
[----:B------:R-:W-:Y:S02]  /*6dc0*/  IADD3 R55, P3, R49, UR4, RZ ;  /* 0x0000000431377c10 */ /* 0x000fe4000ff7e0ff */
[C---:B------:R-:W-:Y:S02]  /*6dd0*/  IADD3 R7, R46.reuse, 0x30, RZ ;  /* 0x000000302e077810 */ /* 0x040fe40007ffe0ff */
[C---:B------:R-:W-:Y:S02]  /*6de0*/  IADD3 R47, R46.reuse, 0x34, RZ ;  /* 0x000000342e2f7810 */ /* 0x040fe40007ffe0ff */
[----:B------:R-:W-:Y:S02]  /*6df0*/  IADD3 R48, R46, 0x38, RZ ;  /* 0x000000382e307810 */ /* 0x000fe40007ffe0ff */
[----:B------:R-:W-:-:S02]  /*6e00*/  LEA.HI.X R45, R45, c[0x0][0x174], R54, 0x2, P0 ;  /* 0x00005d002d2d7a11 */ /* 0x000fc400000f1436 */
[----:B------:R-:W-:Y:S02]  /*6e10*/  LEA.HI.X R43, R43, c[0x0][0x174], R52, 0x2, P1 ;  /* 0x00005d002b2b7a11 */ /* 0x000fe400008f1434 */
[----:B------:R-:W-:Y:S01]  /*6e20*/  LEA.HI.X R41, R41, c[0x0][0x174], R50, 0x2, P2 ;  /* 0x00005d0029297a11 */ /* 0x000fe200010f1432 */
[----:B------:R-:W-:Y:S01]  /*6e30*/  STG.E [R44.64], R10 ;  /* 0x0000000a2c007986 */ /* 0x000fe2000c10190a */
[----:B------:R-:W-:Y:S02]  /*6e40*/  LEA.HI.X.SX32 R56, R49, UR7, 0x1, P3 ;  /* 0x0000000731387c11 */ /* 0x000fe400098f0eff */
[----:B------:R-:W-:Y:S01]  /*6e50*/  IADD3 R57, P0, R7, UR4, RZ ;  /* 0x0000000407397c10 */ /* 0x000fe2000ff1e0ff */
[----:B------:R-:W-:Y:S01]  /*6e60*/  STG.E [R42.64], R11 ;  /* 0x0000000b2a007986 */ /* 0x000fe2000c10190a */
[----:B------:R-:W-:Y:S02]  /*6e70*/  IADD3 R51, P1, R47, UR4, RZ ;  /* 0x000000042f337c10 */ /* 0x000fe4000ff3e0ff */
[----:B------:R-:W-:Y:S01]  /*6e80*/  IADD3 R53, P2, R48, UR4, RZ ;  /* 0x0000000430357c10 */ /* 0x000fe2000ff5e0ff */
[----:B------:R-:W-:Y:S01]  /*6e90*/  STG.E [R40.64], R12 ;  /* 0x0000000c28007986 */ /* 0x000fe2000c10190a */
[----:B------:R-:W-:-:S02]  /*6ea0*/  LEA R54, P3, R55, c[0x0][0x170], 0x2 ;  /* 0x00005c0037367a11 */ /* 0x000fc400078610ff */
[----:B------:R-:W-:Y:S01]  /*6eb0*/  LEA.HI.X.SX32 R62, R7, UR7, 0x1, P0 ;  /* 0x00000007073e7c11 */ /* 0x000fe200080f0eff */
[----:B------:R-:W-:Y:S01]  /*6ec0*/  STG.E [R38.64], R13 ;  /* 0x0000000d26007986 */ /* 0x000fe2000c10190a */
[----:B------:R-:W-:Y:S02]  /*6ed0*/  LEA.HI.X.SX32 R60, R47, UR7, 0x1, P1 ;  /* 0x000000072f3c7c11 */ /* 0x000fe400088f0eff */
[----:B------:R-:W-:Y:S02]  /*6ee0*/  LEA.HI.X.SX32 R58, R48, UR7, 0x1, P2 ;  /* 0x00000007303a7c11 */ /* 0x000fe400090f0eff */
[----:B------:R-:W-:Y:S02]  /*6ef0*/  LEA.HI.X R55, R55, c[0x0][0x174], R56, 0x2, P3 ;  /* 0x00005d0037377a11 */ /* 0x000fe400018f1438 */
[----:B------:R-:W-:Y:S02]  /*6f00*/  LEA R48, P0, R57, c[0x0][0x170], 0x2 ;  /* 0x00005c0039307a11 */ /* 0x000fe400078010ff */
[----:B------:R-:W-:-:S02]  /*6f10*/  IADD3 R7, R46, 0x40, RZ ;  /* 0x000000402e077810 */ /* 0x000fc40007ffe0ff */
[C---:B------:R-:W-:Y:S02]  /*6f20*/  IADD3 R47, R46.reuse, 0x44, RZ ;  /* 0x000000442e2f7810 */ /* 0x040fe40007ffe0ff */
[C---:B------:R-:W-:Y:S02]  /*6f30*/  IADD3 R56, R46.reuse, 0x48, RZ ;  /* 0x000000482e387810 */ /* 0x040fe40007ffe0ff */
[----:B------:R-:W-:Y:S02]  /*6f40*/  LEA R50, P1, R51, c[0x0][0x170], 0x2 ;  /* 0x00005c0033327a11 */ /* 0x000fe400078210ff */
[----:B------:R-:W-:Y:S02]  /*6f50*/  LEA R52, P2, R53, c[0x0][0x170], 0x2 ;  /* 0x00005c0035347a11 */ /* 0x000fe400078410ff */
[----:B------:R-:W-:Y:S02]  /*6f60*/  IADD3 R46, R46, 0x4c, RZ ;  /* 0x0000004c2e2e7810 */ /* 0x000fe40007ffe0ff */
[----:B------:R-:W-:-:S02]  /*6f70*/  LEA.HI.X R49, R57, c[0x0][0x174], R62, 0x2, P0 ;  /* 0x00005d0039317a11 */ /* 0x000fc400000f143e */
[----:B------:R-:W-:Y:S02]  /*6f80*/  LEA.HI.X R51, R51, c[0x0][0x174], R60, 0x2, P1 ;  /* 0x00005d0033337a11 */ /* 0x000fe400008f143c */
        /* <DEDUP_REMOVED lines=26> */
.L_x_21731:
        /* <DEDUP_REMOVED lines=13> */
.L_x_25549:


//--------------------- .text._ZN4vllm25paged_attention_v2_kernelIffLi64ELi32ELi128ELNS_18Fp8KVCacheDataTypeE0ELb0ELi512EEEvPfS2_PT_PKS3_PKT0_S9_ifPKiSB_iPKfiiiSD_SD_iiiii --------------------------
	.section	.text._ZN4vllm25paged_attention_v2_kernelIffLi64ELi32ELi128ELNS_18Fp8KVCacheDataTypeE0ELb0ELi512EEEvPfS2_PT_PKS3_PKT0_S9_ifPKiSB_iPKfiiiSD_SD_iiiii,"ax",@progbits
	.sectioninfo	@"SHI_REGISTERS=128"
	.align	128
        .global         _ZN4vllm25paged_attention_v2_kernelIffLi64ELi32ELi128ELNS_18Fp8KVCacheDataTypeE0ELb0ELi512EEEvPfS2_PT_PKS3_PKT0_S9_ifPKiSB_iPKfiiiSD_SD_iiiii
        .type           _ZN4vllm25paged_attention_v2_kernelIffLi64ELi32ELi128ELNS_18Fp8KVCacheDataTypeE0ELb0ELi512EEEvPfS2_PT_PKS3_PKT0_S9_ifPKiSB_iPKfiiiSD_SD_iiiii,@function
        .size           _ZN4vllm25paged_attention_v2_kernelIffLi64ELi32ELi128ELNS_18Fp8KVCacheDataTypeE0ELb0ELi512EEEvPfS2_PT_PKS3_PKT0_S9_ifPKiSB_iPKfiiiSD_SD_iiiii,(.L_x_25550 - _ZN4vllm25paged_attention_v2_kernelIffLi64ELi32ELi128ELNS_18Fp8KVCacheDataTypeE0ELb0ELi512EEEvPfS2_PT_PKS3_PKT0_S9_ifPKiSB_iPKfiiiSD_SD_iiiii)
        .other          _ZN4vllm25paged_attention_v2_kernelIffLi64ELi32ELi128ELNS_18Fp8KVCacheDataTypeE0ELb0ELi512EEEvPfS2_PT_PKS3_PKT0_S9_ifPKiSB_iPKfiiiSD_SD_iiiii,@"STO_CUDA_ENTRY STV_DEFAULT"
_ZN4vllm25paged_attention_v2_kernelIffLi64ELi32ELi128ELNS_18Fp8KVCacheDataTypeE0ELb0ELi512EEEvPfS2_PT_PKS3_PKT0_S9_ifPKiSB_iPKfiiiSD_SD_iiiii:
.text._ZN4vllm25paged_attention_v2_kernelIffLi64ELi32ELi128ELNS_18Fp8KVCacheDataTypeE0ELb0ELi512EEEvPfS2_PT_PKS3_PKT0_S9_ifPKiSB_iPKfiiiSD_SD_iiiii:
        /* <DEDUP_REMOVED lines=74> */
[----:B------:R-:W-:Y:S01]  /*04a0*/  @P0 IADD3 R8, R8, 0x1, RZ ;  /* 0x0000000108080810 */ /* 0x000fe20007ffe0ff */
[----:B------:R-:W-:Y:S01]  /*04b0*/  IMAD R6, R3, 0x20, R4 ;  /* 0x0000002003067824 */ /* 0x000fe200078e0204 */
[C---:B------:R-:W-:Y:S02]  /*04c0*/  ISETP.GT.AND P0, PT, R0.reuse, 0xf, PT ;  /* 0x0000000f0000780c */ /* 0x040fe40003f04270 */
[----:B------:R-:W-:Y:S01]  /*04d0*/  LOP3.LUT R3, R7, 0xffffffe0, RZ, 0xc0, !PT ;  /* 0xffffffe007037812 */ /* 0x000fe200078ec0ff */
[----:B------:R-:W-:Y:S01]  /*04e0*/  IMAD.MOV.U32 R2, RZ, RZ, R8 ;  /* 0x000000ffff027224 */ /* 0x000fe200078e0008 */
[----:B------:R-:W-:Y:S02]  /*04f0*/  IMNMX R113, R115, R6, PT ;  /* 0x0000000673717217 */ /* 0x000fe40003800200 */
[----:B------:R-:W-:Y:S01]  /*0500*/  SHF.R.S32.HI R7, RZ, 0x5, R7 ;  /* 0x00000005ff077819 */ /* 0x000fe20000011407 */
[----:B------:R-:W-:Y:S01]  /*0510*/  IMAD.IADD R6, R0, 0x1, -R3 ;  /* 0x0000000100067824 */ /* 0x000fe200078e0a03 */
[----:B------:R-:W-:Y:S01]  /*0520*/  @!P2 IADD3 R2, -R2, RZ, RZ ;  /* 0x000000ff0202a210 */ /* 0x000fe20007ffe1ff */
[----:B------:R-:W-:Y:S01]  /*0530*/  IMAD.IADD R113, R113, 0x1, -R4 ;  /* 0x0000000171717824 */ /* 0x000fe200078e0a04 */
[----:B------:R-:W-:-:S03]  /*0540*/  @!P1 LOP3.LUT R2, RZ, R10, RZ, 0x33, !PT ;  /* 0x0000000aff029212 */ /* 0x000fc600078e33ff */
        /* <DEDUP_REMOVED lines=9> */
[----:B------:R-:W-:-:S03]  /*05e0*/  IMAD.SHL.U32 R4, R9, 0x40, RZ ;  /* 0x0000004009047824 */ /* 0x000fc600078e00ff */
[----:B------:R-:W-:Y:S02]  /*05f0*/  SHF.R.S32.HI R13, RZ, 0x1f, R3 ;  /* 0x0000001fff0d7819 */ /* 0x000fe40000011403 */
[----:B------:R-:W-:-:S07]  /*0600*/  SHF.R.S32.HI R14, RZ, 0x1f, R4 ;  /* 0x0000001fff0e7819 */ /* 0x000fce0000011404 */
[----:B------:R-:W-:Y:S05]  /*0610*/  @!P0 BRA `(.L_x_21735) ;  /* 0x0000014000008947 */ /* 0x000fea0003800000 */
[C---:B------:R-:W-:Y:S01]  /*0620*/  IMAD.SHL.U32 R9, R0.reuse, 0x4, RZ ;  /* 0x0000000400097824 */ /* 0x040fe200078e00ff */
[----:B------:R-:W-:Y:S01]  /*0630*/  MOV R11, R0 ;  /* 0x00000000000b7202 */ /* 0x000fe20000000f00 */
[----:B------:R-:W-:Y:S02]  /*0640*/  IMAD.MOV.U32 R10, RZ, RZ, R8 ;  /* 0x000000ffff0a7224 */ /* 0x000fe400078e0008 */
[----:B------:R-:W-:Y:S01]  /*0650*/  IMAD.SHL.U32 R12, R0, 0x10, RZ ;  /* 0x00000010000c7824 */ /* 0x000fe200078e00ff */
[----:B------:R-:W-:Y:S02]  /*0660*/  IADD3 R20, P0, P2, R9, R3, R4 ;  /* 0x0000000309147210 */ /* 0x000fe40007a1e004 */
[----:B------:R-:W-:Y:S02]  /*0670*/  SHF.R.S32.HI R9, RZ, 0x1f, R9 ;  /* 0x0000001fff097819 */ /* 0x000fe40000011409 */
[----:B------:R-:W-:Y:S02]  /*0680*/  LEA R15, P3, R20, c[0x0][0x178], 0x2 ;  /* 0x00005e00140f7a11 */ /* 0x000fe400078610ff */
[----:B------:R-:W-:-:S04]  /*0690*/  IADD3.X R9, R9, R13, R14, P0, P2 ;  /* 0x0000000d09097210 */ /* 0x000fc800007e440e */
[----:B------:R-:W-:-:S03]  /*06a0*/  LEA.HI.X R20, R20, c[0x0][0x17c], R9, 0x2, P3 ;  /* 0x00005f0014147a11 */ /* 0x000fc600018f1409 */
.L_x_21736:
        /* <DEDUP_REMOVED lines=11> */
.L_x_21735:
[----:B------:R-:W-:Y:S05]  /*0760*/  BSYNC B1 ;  /* 0x0000000000017941 */ /* 0x000fea0003800000 */
.L_x_21734:
        /* <DEDUP_REMOVED lines=8> */
.L_x_21737:
        /* <DEDUP_REMOVED lines=9> */
[----:B------:R-:W-:Y:S02]  /*0880*/  ISETP.GE.AND P0, PT, R3, -0x1f0, PT ;  /* 0xfffffe100300780c */ /* 0x000fe40003f06270 */
[----:B------:R-:W-:Y:S01]  /*0890*/  IADD3.X R29, RZ, R29, RZ, P1, !PT ;  /* 0x0000001dff1d7210 */ /* 0x000fe20000ffe4ff */
[----:B--2---:R-:W-:Y:S04]  /*08a0*/  STS.128 [R4+-0x1000], R12 ;  /* 0xfff0000c04007388 */ /* 0x004fe80000000c00 */
[----:B---3--:R-:W-:Y:S04]  /*08b0*/  STS.128 [R4+-0x800], R16 ;  /* 0xfff8001004007388 */ /* 0x008fe80000000c00 */
[----:B----4-:R-:W-:Y:S04]  /*08c0*/  STS.128 [R4], R20 ;  /* 0x0000001404007388 */ /* 0x010fe80000000c00 */
[----:B------:R0:W-:Y:S02]  /*08d0*/  STS.128 [R4+0x800], R24 ;  /* 0x0008001804007388 */ /* 0x0001e40000000c00 */
[----:B0-----:R-:W-:Y:S01]  /*08e0*/  IADD3 R4, R4, 0x2000, RZ ;  /* 0x0000200004047810 */ /* 0x001fe20007ffe0ff */
[----:B------:R-:W-:Y:S05]  /*08f0*/  @!P0 BRA `(.L_x_21737) ;  /* 0xfffffef000008947 */ /* 0x000fea000383ffff */
.L_x_21733:
[----:B------:R-:W-:Y:S05]  /*0900*/  BSYNC B0 ;  /* 0x0000000000007941 */ /* 0x000fea0003800000 */
.L_x_21732:
        /* <DEDUP_REMOVED lines=39> */
[----:B------:R-:W-:Y:S01]  /*0b80*/  IMAD R118, R72, 0x200, R73 ;  /* 0x0000020048767824 */ /* 0x000fe200078e0249 */
[----:B------:R-:W-:Y:S02]  /*0b90*/  IADD3 R120, R74, 0x120, RZ ;  /* 0x000001204a787810 */ /* 0x000fe40007ffe0ff */
[----:B------:R-:W-:Y:S02]  /*0ba0*/  LEA.HI.X R117, R4, c[0x0][0x19c], R117, 0x2, P0 ;  /* 0x0000670004757a11 */ /* 0x000fe400000f1475 */
[----:B------:R-:W-:-:S03]  /*0bb0*/  MOV R4, 0xff7fffff ;  /* 0xff7fffff00047802 */ /* 0x000fc60000000f00 */
.L_x_21741:
        /* <DEDUP_REMOVED lines=26> */
[----:B------:R-:W-:Y:S02]  /*0d60*/  FFMA.FTZ R80, R61, R101, R80 ;  /* 0x000000653d507223 */ /* 0x000fe40000010050 */
[----:B------:R-:W-:Y:S02]  /*0d70*/  FFMA.FTZ R81, R62, R102, R81 ;  /* 0x000000663e517223 */ /* 0x000fe40000010051 */
[----:B-----5:R-:W-:Y:S02]  /*0d80*/  FFMA.FTZ R105, R56, R84, R105 ;  /* 0x0000005438697223 */ /* 0x020fe40000010069 */
[----:B------:R-:W-:-:S02]  /*0d90*/  FFMA.FTZ R84, R57, R85, R80 ;  /* 0x0000005539547223 */ /* 0x000fc40000010050 */
[----:B------:R-:W-:Y:S02]  /*0da0*/  FFMA.FTZ R96, R63, R103, R82 ;  /* 0x000000673f607223 */ /* 0x000fe40000010052 */
[----:B------:R-:W-:Y:S01]  /*0db0*/  FFMA.FTZ R97, R58, R86, R81 ;  /* 0x000000563a617223 */ /* 0x000fe20000010051 */
[----:B------:R-:W2:Y:S01]  /*0dc0*/  LDG.E.128.CONSTANT R100, [R124.64+0x1a00] ;  /* 0x001a000a7c647981 */ /* 0x000ea2000c1e9d00 */
[----:B------:R-:W-:-:S03]  /*0dd0*/  FFMA.FTZ R96, R59, R87, R96 ;  /* 0x000000573b607223 */ /* 0x000fc60000010060 */
[----:B------:R-:W3:Y:S01]  /*0de0*/  LDG.E.128.CONSTANT R80, [R124.64+0x1000] ;  /* 0x0010000a7c507981 */ /* 0x000ee2000c1e9d00 */
[----:B------:R-:W-:Y:S02]  /*0df0*/  FFMA.FTZ R98, R53, R89, R84 ;  /* 0x0000005935627223 */ /* 0x000fe40000010054 */
[----:B------:R-:W-:Y:S01]  /*0e00*/  FFMA.FTZ R105, R52, R88, R105 ;  /* 0x0000005834697223 */ /* 0x000fe20000010069 */
[----:B------:R-:W4:Y:S01]  /*0e10*/  LDG.E.128.CONSTANT R84, [R124.64+0x1200] ;  /* 0x0012000a7c547981 */ /* 0x000f22000c1e9d00 */
        /* <DEDUP_REMOVED lines=11> */
[----:B------:R-:W2:Y:S01]  /*0ed0*/  LDG.E.128.CONSTANT R96, [R124.64+0x1800] ;  /* 0x0018000a7c607981 */ /* 0x000ea2000c1e9d00 */
[----:B------:R-:W-:-:S03]  /*0ee0*/  FFMA.FTZ R76, R40, R76, R105 ;  /* 0x0000004c284c7223 */ /* 0x000fc60000010069 */
[----:B------:R-:W2:Y:S01]  /*0ef0*/  LDG.E.128.CONSTANT R104, [R124.64+0x1c00] ;  /* 0x001c000a7c687981 */ /* 0x000ea2000c1e9d00 */
        /* <DEDUP_REMOVED lines=10> */
[----:B---3--:R-:W-:Y:S02]  /*0fa0*/  FFMA.FTZ R75, R36, R80, R76 ;  /* 0x00000050244b7223 */ /* 0x008fe4000001004c */
[----:B------:R-:W-:Y:S02]  /*0fb0*/  FFMA.FTZ R72, R37, R81, R72 ;  /* 0x0000005125487223 */ /* 0x000fe40000010048 */
[----:B------:R-:W-:Y:S02]  /*0fc0*/  FFMA.FTZ R73, R38, R82, R73 ;  /* 0x0000005226497223 */ /* 0x000fe40000010049 */
[----:B----4-:R-:W-:Y:S02]  /*0fd0*/  FFMA.FTZ R75, R32, R84, R75 ;  /* 0x00000054204b7223 */ /* 0x010fe4000001004b */
[----:B------:R-:W-:-:S02]  /*0fe0*/  FFMA.FTZ R72, R33, R85, R72 ;  /* 0x0000005521487223 */ /* 0x000fc40000010048 */
[----:B------:R-:W-:Y:S02]  /*0ff0*/  FFMA.FTZ R74, R39, R83, R74 ;  /* 0x00000053274a7223 */ /* 0x000fe4000001004a */
[----:B------:R-:W-:Y:S02]  /*1000*/  FFMA.FTZ R73, R34, R86, R73 ;  /* 0x0000005622497223 */ /* 0x000fe40000010049 */
[----:B-----5:R-:W-:Y:S02]  /*1010*/  FFMA.FTZ R75, R28, R88, R75 ;  /* 0x000000581c4b7223 */ /* 0x020fe4000001004b */
[----:B------:R-:W-:Y:S02]  /*1020*/  FFMA.FTZ R72, R29, R89, R72 ;  /* 0x000000591d487223 */ /* 0x000fe40000010048 */
[----:B------:R-:W-:Y:S02]  /*1030*/  FFMA.FTZ R74, R35, R87, R74 ;  /* 0x00000057234a7223 */ /* 0x000fe4000001004a */
[----:B------:R-:W-:-:S02]  /*1040*/  FFMA.FTZ R73, R30, R90, R73 ;  /* 0x0000005a1e497223 */ /* 0x000fc40000010049 */
[----:B--2---:R-:W-:Y:S02]  /*1050*/  FFMA.FTZ R75, R24, R92, R75 ;  /* 0x0000005c184b7223 */ /* 0x004fe4000001004b */
        /* <DEDUP_REMOVED lines=19> */
[----:B------:R-:W-:Y:S02]  /*1190*/  FADD.FTZ R72, R75, R72 ;  /* 0x000000484b487221 */ /* 0x000fe40000010000 */
        /* <DEDUP_REMOVED lines=10> */
.L_x_21740:
[-C--:B-1234-:R-:W-:Y:S01]  /*1240*/  IADD3 R4, P0, R4, R3.reuse, RZ ;  /* 0x0000000304047210 */ /* 0x09efe20007f1e0ff */
[C---:B------:R-:W-:Y:S01]  /*1250*/  IMAD R73, R7.reuse, 0x20, R6 ;  /* 0x0000002007497824 */ /* 0x040fe200078e0206 */
[----:B------:R-:W-:Y:S01]  /*1260*/  MOV R111, R3 ;  /* 0x00000003006f7202 */ /* 0x000fe20000000f00 */
[----:B------:R-:W-:Y:S01]  /*1270*/  IMAD R74, R7, 0x80, R74 ;  /* 0x00000080074a7824 */ /* 0x000fe200078e024a */
[----:B------:R-:W-:Y:S01]  /*1280*/  LEA.HI.X.SX32 R109, R3, R76, 0x1, P0 ;  /* 0x0000004c036d7211 */ /* 0x000fe200000f0eff */
[----:B------:R-:W-:Y:S01]  /*1290*/  IMAD R116, R72, 0x200, R73 ;  /* 0x0000020048747824 */ /* 0x000fe200078e0249 */
[----:B------:R-:W-:Y:S02]  /*12a0*/  LEA R108, P0, R4, c[0x0][0x198], 0x2 ;  /* 0x00006600046c7a11 */ /* 0x000fe400078010ff */
[----:B------:R-:W-:-:S02]  /*12b0*/  IADD3 R117, R74, 0x120, RZ ;  /* 0x000001204a757810 */ /* 0x000fc40007ffe0ff */
[----:B------:R-:W-:Y:S01]  /*12c0*/  LEA.HI.X R109, R4, c[0x0][0x19c], R109, 0x2, P0 ;  /* 0x00006700046d7a11 */ /* 0x000fe200000f146d */
[----:B------:R-:W-:Y:S01]  /*12d0*/  IMAD.MOV.U32 R4, RZ, RZ, -0x800001 ;  /* 0xff7fffffff047424 */ /* 0x000fe200078e00ff */
[----:B------:R-:W-:-:S03]  /*12e0*/  IADD3 R110, -R115, 0x1, R116 ;  /* 0x00000001736e7810 */ /* 0x000fc60007ffe174 */
.L_x_21742:
        /* <DEDUP_REMOVED lines=29> */
[----:B------:R-:W-:Y:S02]  /*14c0*/  FFMA.FTZ R78, R63, R99, R78 ;  /* 0x000000633f4e7223 */ /* 0x000fe4000001004e */
[----:B-----5:R-:W-:-:S02]  /*14d0*/  FFMA.FTZ R105, R56, R100, R105 ;  /* 0x0000006438697223 */ /* 0x020fc40000010069 */
[----:B------:R-:W-:Y:S02]  /*14e0*/  FFMA.FTZ R80, R57, R101, R76 ;  /* 0x0000006539507223 */ /* 0x000fe4000001004c */
[----:B------:R-:W-:Y:S02]  /*14f0*/  FFMA.FTZ R81, R58, R102, R77 ;  /* 0x000000663a517223 */ /* 0x000fe4000001004d */
[----:B------:R-:W-:Y:S02]  /*1500*/  FFMA.FTZ R96, R59, R103, R78 ;  /* 0x000000673b607223 */ /* 0x000fe4000001004e */
[----:B------:R-:W2:Y:S01]  /*1510*/  LDG.E.128.CONSTANT R76, [R120.64+0x1000] ;  /* 0x0010000a784c7981 */ /* 0x000ea2000c1e9d00 */
[----:B------:R-:W-:Y:S02]  /*1520*/  FFMA.FTZ R105, R52, R84, R105 ;  /* 0x0000005434697223 */ /* 0x000fe40000010069 */
[----:B------:R-:W-:Y:S01]  /*1530*/  FFMA.FTZ R84, R53, R85, R80 ;  /* 0x0000005535547223 */ /* 0x000fe20000010050 */
[----:B------:R-:W3:Y:S01]  /*1540*/  LDG.E.128.CONSTANT R100, [R120.64+0x1c00] ;  /* 0x001c000a78647981 */ /* 0x000ee2000c1e9d00 */
[----:B------:R-:W-:-:S03]  /*1550*/  FFMA.FTZ R97, R54, R86, R81 ;  /* 0x0000005636617223 */ /* 0x000fc60000010051 */
[----:B------:R-:W4:Y:S01]  /*1560*/  LDG.E.128.CONSTANT R80, [R120.64+0x1200] ;  /* 0x0012000a78507981 */ /* 0x000f22000c1e9d00 */
[----:B------:R-:W-:Y:S02]  /*1570*/  FFMA.FTZ R96, R55, R87, R96 ;  /* 0x0000005737607223 */ /* 0x000fe40000010060 */
[----:B------:R-:W-:Y:S02]  /*1580*/  FFMA.FTZ R98, R49, R89, R84 ;  /* 0x0000005931627223 */ /* 0x000fe40000010054 */
[----:B------:R-:W5:Y:S01]  /*1590*/  LDG.E.128.CONSTANT R84, [R120.64+0x1400] ;  /* 0x0014000a78547981 */ /* 0x000f62000c1e9d00 */
        /* <DEDUP_REMOVED lines=8> */
[----:B------:R-:W3:Y:S01]  /*1620*/  LDG.E.128.CONSTANT R92, [R120.64+0x1800] ;  /* 0x0018000a785c7981 */ /* 0x000ee2000c1e9d00 */
[----:B------:R-:W-:-:S02]  /*1630*/  FFMA.FTZ R119, R40, R72, R105 ;  /* 0x0000004828777223 */ /* 0x000fc40000010069 */
[----:B------:R-:W-:Y:S01]  /*1640*/  FFMA.FTZ R72, R41, R73, R98 ;  /* 0x0000004929487223 */ /* 0x000fe20000010062 */
[----:B------:R-:W3:Y:S01]  /*1650*/  LDG.E.128.CONSTANT R104, [R120.64+0x1e00] ;  /* 0x001e000a78687981 */ /* 0x000ee2000c1e9d00 */
[----:B------:R-:W-:-:S03]  /*1660*/  FFMA.FTZ R73, R42, R74, R97 ;  /* 0x0000004a2a497223 */ /* 0x000fc60000010061 */
[----:B------:R-:W3:Y:S01]  /*1670*/  LDG.E.128.CONSTANT R96, [R120.64+0x1a00] ;  /* 0x001a000a78607981 */ /* 0x000ee2000c1e9d00 */
        /* <DEDUP_REMOVED lines=18> */
[----:B---3--:R-:W-:Y:S02]  /*17a0*/  FFMA.FTZ R119, R24, R88, R119 ;  /* 0x0000005818777223 */ /* 0x008fe40000010077 */
        /* <DEDUP_REMOVED lines=17> */
[----:B------:R-:W-:Y:S01]  /*18c0*/  FFMA.FTZ R124, R15, R103, R124 ;  /* 0x000000670f7c7223 */ /* 0x000fe2000001007c */
[----:B------:R-:W0:Y:S01]  /*18d0*/  I2F R72, R110 ;  /* 0x0000006e00487306 */ /* 0x000e220000201400 */
[----:B------:R-:W-:Y:S02]  /*18e0*/  FFMA.FTZ R73, R10, R106, R73 ;  /* 0x0000006a0a497223 */ /* 0x000fe40000010049 */
[----:B------:R-:W-:Y:S02]  /*18f0*/  FADD.FTZ R104, R104, R105 ;  /* 0x0000006968687221 */ /* 0x000fe40000010000 */
[----:B------:R-:W-:Y:S02]  /*1900*/  FFMA.FTZ R107, R11, R107, R124 ;  /* 0x0000006b0b6b7223 */ /* 0x000fe4000001007c */
        /* <DEDUP_REMOVED lines=10> */
.L_x_21739:
[----:B------:R-:W-:Y:S05]  /*19b0*/  BSYNC B0 ;  /* 0x0000000000007941 */ /* 0x000fea0003800000 */
.L_x_21738:
        /* <DEDUP_REMOVED lines=26> */
[----:B------:R-:W-:Y:S01]  /*1b60*/  MOV R8, 0xfffffff0 ;  /* 0xfffffff000087802 */ /* 0x000fe20000000f00 */
[----:B------:R-:W-:Y:S01]  /*1b70*/  BSSY B1, `(.L_x_21745) ;  /* 0x000001d000017945 */ /* 0x000fe20003800000 */
[----:B------:R-:W-:-:S03]  /*1b80*/  LOP3.LUT R5, RZ, R114, RZ, 0x33, !PT ;  /* 0x00000072ff057212 */ /* 0x000fc600078e33ff */
        /* <DEDUP_REMOVED lines=16> */
.L_x_21747:
        /* <DEDUP_REMOVED lines=11> */
.L_x_21746:
[----:B------:R-:W-:Y:S05]  /*1d40*/  BSYNC B1 ;  /* 0x0000000000017941 */ /* 0x000fea0003800000 */
.L_x_21745:
        /* <DEDUP_REMOVED lines=10> */
.L_x_21750:
        /* <DEDUP_REMOVED lines=100> */
.L_x_21749:
[----:B------:R-:W-:Y:S05]  /*2430*/  BSYNC B1 ;  /* 0x0000000000017941 */ /* 0x000fea0003800000 */
.L_x_21748:
        /* <DEDUP_REMOVED lines=55> */
.L_x_21752:
[----:B------:R-:W-:Y:S05]  /*27b0*/  BSYNC B1 ;  /* 0x0000000000017941 */ /* 0x000fea0003800000 */
.L_x_21751:
        /* <DEDUP_REMOVED lines=26> */
.L_x_21744:
[----:B------:R-:W-:Y:S05]  /*2960*/  BSYNC B0 ;  /* 0x0000000000007941 */ /* 0x000fea0003800000 */
.L_x_21743:
        /* <DEDUP_REMOVED lines=25> */
[----:B0-----:R-:W-:Y:S01]  /*2b00*/  MOV R8, 0xfffffff0 ;  /* 0xfffffff000087802 */ /* 0x001fe20000000f00 */
[----:B------:R-:W-:Y:S04]  /*2b10*/  BSSY B1, `(.L_x_21755) ;  /* 0x000001b000017945 */ /* 0x000fe80003800000 */
        /* <DEDUP_REMOVED lines=18> */
.L_x_21757:
        /* <DEDUP_REMOVED lines=8> */
.L_x_21756:
[----:B------:R-:W-:Y:S05]  /*2cc0*/  BSYNC B1 ;  /* 0x0000000000017941 */ /* 0x000fea0003800000 */
.L_x_21755:
        /* <DEDUP_REMOVED lines=10> */
.L_x_21760:
        /* <DEDUP_REMOVED lines=52> */
.L_x_21759:
[----:B------:R-:W-:Y:S05]  /*30b0*/  BSYNC B1 ;  /* 0x0000000000017941 */ /* 0x000fea0003800000 */
.L_x_21758:
        /* <DEDUP_REMOVED lines=31> */
.L_x_21762:
[----:B------:R-:W-:Y:S05]  /*32b0*/  BSYNC B1 ;  /* 0x0000000000017941 */ /* 0x000fea0003800000 */
.L_x_21761:
        /* <DEDUP_REMOVED lines=14> */
.L_x_21754:
[----:B------:R-:W-:Y:S05]  /*33a0*/  BSYNC B0 ;  /* 0x0000000000007941 */ /* 0x000fea0003800000 */
.L_x_21753:
        /* <DEDUP_REMOVED lines=26> */
[----:B0-----:R-:W-:Y:S01]  /*3550*/  IMAD.U32 R8, RZ, RZ, UR6 ;  /* 0x00000006ff087e24 */ /* 0x001fe2000f8e00ff */
[----:B------:R-:W-:Y:S02]  /*3560*/  MOV R10, UR4 ;  /* 0x00000004000a7c02 */ /* 0x000fe40008000f00 */
[----:B------:R-:W-:Y:S02]  /*3570*/  IMAD.U32 R9, RZ, RZ, UR7 ;  /* 0x00000007ff097e24 */ /* 0x000fe4000f8e00ff */
[----:B------:R-:W-:-:S03]  /*3580*/  IMAD.U32 R11, RZ, RZ, UR5 ;  /* 0x00000005ff0b7e24 */ /* 0x000fc6000f8e00ff */
[----:B------:R0:W-:Y:S04]  /*3590*/  STG.E [R8.64], R4 ;  /* 0x0000000408007986 */ /* 0x0001e8000c10190a */
[----:B-1----:R0:W-:Y:S02]  /*35a0*/  STG.E [R10.64], R35 ;  /* 0x000000230a007986 */ /* 0x0021e4000c10190a */
.L_x_21764:
[----:B------:R-:W-:Y:S05]  /*35b0*/  BSYNC B0 ;  /* 0x0000000000007941 */ /* 0x000fea0003800000 */
.L_x_21763:
[----:B------:R-:W-:Y:S01]  /*35c0*/  BSSY B0, `(.L_x_21765) ;  /* 0x0000191000007945 */ /* 0x000fe20003800000 */
[----:B------:R-:W-:Y:S05]  /*35d0*/  @!P1 BRA `(.L_x_21766) ;  /* 0x000000c000009947 */ /* 0x000fea0003800000 */
[----:B------:R-:W-:Y:S01]  /*35e0*/  HFMA2.MMA R110, -RZ, RZ, 0, 0 ;  /* 0x00000000ff6e7435 */ /* 0x000fe200000001ff */
[----:B0-----:R-:W-:Y:S01]  /*35f0*/  CS2R R10, SRZ ;  /* 0x00000000000a7805 */ /* 0x001fe2000001ff00 */
        /* <DEDUP_REMOVED lines=8> */
[----:B------:R-:W-:Y:S01]  /*3680*/  IMAD.MOV.U32 R102, RZ, RZ, RZ ;  /* 0x000000ffff667224 */ /* 0x000fe200078e00ff */
[----:B------:R-:W-:Y:S05]  /*3690*/  BRA `(.L_x_21767) ;  /* 0x0000183000007947 */ /* 0x000fea0003800000 */
.L_x_21766:
[----:B0-----:R-:W0:Y:S01]  /*36a0*/  S2R R4, SR_CTAID.Y ;  /* 0x0000000000047919 */ /* 0x001e220000002600 */
[----:B------:R-:W-:Y:S01]  /*36b0*/  SHF.R.S32.HI R5, RZ, 0x1f, R6 ;  /* 0x0000001fff057819 */ /* 0x000fe20000011406 */
[----:B------:R-:W-:Y:S01]  /*36c0*/  IMAD R92, R2, c[0x0][0x1c0], RZ ;  /* 0x00007000025c7a24 */ /* 0x000fe200078e02ff */
[----:B------:R-:W-:Y:S01]  /*36d0*/  SHF.R.S32.HI R13, RZ, 0x1f, R3 ;  /* 0x0000001fff0d7819 */ /* 0x000fe20000011403 */
[----:B------:R-:W2:Y:S01]  /*36e0*/  S2R R11, SR_CTAID.Z ;  /* 0x00000000000b7919 */ /* 0x000ea20000002700 */
[----:B------:R-:W-:Y:S01]  /*36f0*/  LEA.HI R5, R5, R6, RZ, 0x3 ;  /* 0x0000000605057211 */ /* 0x000fe200078f18ff */
[----:B------:R-:W-:Y:S01]  /*3700*/  IMAD.MOV.U32 R85, RZ, RZ, c[0x0][0x1bc] ;  /* 0x00006f00ff557624 */ /* 0x000fe200078e00ff */
[----:B------:R-:W-:Y:S01]  /*3710*/  LOP3.LUT R114, RZ, R114, RZ, 0x33, !PT ;  /* 0x00000072ff727212 */ /* 0x000fe200078e33ff */
[----:B------:R-:W-:Y:S01]  /*3720*/  CS2R R82, SRZ ;  /* 0x0000000000527805 */ /* 0x000fe2000001ff00 */
        /* <DEDUP_REMOVED lines=8> */
[----:B------:R-:W-:Y:S01]  /*37b0*/  MOV R102, RZ ;  /* 0x000000ff00667202 */ /* 0x000fe20000000f00 */
[----:B------:R-:W-:Y:S01]  /*37c0*/  IMAD.SHL.U32 R8, R12, 0x4, RZ ;  /* 0x000000040c087824 */ /* 0x000fe200078e00ff */
[----:B------:R-:W-:Y:S01]  /*37d0*/  CS2R R106, SRZ ;  /* 0x00000000006a7805 */ /* 0x000fe2000001ff00 */
[----:B------:R-:W-:Y:S01]  /*37e0*/  IMAD.MOV.U32 R100, RZ, RZ, RZ ;  /* 0x000000ffff647224 */ /* 0x000fe200078e00ff */
[----:B------:R-:W-:Y:S01]  /*37f0*/  SHF.R.S32.HI R85, RZ, 0x1f, R85 ;  /* 0x0000001fff557819 */ /* 0x000fe20000011455 */
[----:B------:R-:W-:Y:S01]  /*3800*/  IMAD R10, R7, 0x20, R8 ;  /* 0x00000020070a7824 */ /* 0x000fe200078e0208 */
[----:B------:R-:W-:Y:S01]  /*3810*/  SHF.R.S32.HI R93, RZ, 0x1f, R92 ;  /* 0x0000001fff5d7819 */ /* 0x000fe2000001145c */
[----:B0-----:R-:W-:-:S02]  /*3820*/  IMAD R4, R4, c[0x0][0x1a8], RZ ;  /* 0x00006a0004047a24 */ /* 0x001fc400078e02ff */
[----:B------:R-:W-:Y:S02]  /*3830*/  IMAD.IADD R8, R8, 0x1, R9 ;  /* 0x0000000108087824 */ /* 0x000fe400078e0209 */
[----:B------:R-:W-:Y:S01]  /*3840*/  IMAD R9, R7, 0x8, R12 ;  /* 0x0000000807097824 */ /* 0x000fe200078e020c */
[C---:B------:R-:W-:Y:S01]  /*3850*/  IADD3 R14, P0, R4.reuse, R3, RZ ;  /* 0x00000003040e7210 */ /* 0x040fe20007f1e0ff */
[----:B------:R-:W-:Y:S01]  /*3860*/  IMAD.MOV.U32 R104, RZ, RZ, RZ ;  /* 0x000000ffff687224 */ /* 0x000fe200078e00ff */
[----:B--2---:R-:W-:Y:S01]  /*3870*/  LEA R84, R11, R10, 0x9 ;  /* 0x0000000a0b547211 */ /* 0x004fe200078e48ff */
[----:B------:R-:W-:Y:S01]  /*3880*/  IMAD.MOV.U32 R110, RZ, RZ, RZ ;  /* 0x000000ffff6e7224 */ /* 0x000fe200078e00ff */
[----:B------:R-:W-:Y:S01]  /*3890*/  LEA.HI.X.SX32 R13, R4, R13, 0x1, P0 ;  /* 0x0000000d040d7211 */ /* 0x000fe200000f0eff */
[----:B------:R-:W-:Y:S01]  /*38a0*/  CS2R R10, SRZ ;  /* 0x00000000000a7805 */ /* 0x000fe2000001ff00 */
[----:B------:R-:W-:Y:S02]  /*38b0*/  LEA R4, P0, R14, c[0x0][0x198], 0x2 ;  /* 0x000066000e047a11 */ /* 0x000fe400078010ff */
[----:B------:R-:W-:-:S02]  /*38c0*/  LEA R9, R9, 0x120, 0x4 ;  /* 0x0000012009097811 */ /* 0x000fc400078e20ff */
[----:B------:R-:W-:Y:S02]  /*38d0*/  LEA.HI.X R5, R14, c[0x0][0x19c], R13, 0x2, P0 ;  /* 0x000067000e057a11 */ /* 0x000fe400000f140d */
        /* <DEDUP_REMOVED lines=14> */
[----:B------:R-:W-:Y:S02]  /*39c0*/  IADD3 R84, R84, 0x3, RZ ;  /* 0x0000000354547810 */ /* 0x000fe40007ffe0ff */
.L_x_21768:
        /* <DEDUP_REMOVED lines=11> */
[----:B------:R-:W-:-:S03]  /*3a80*/  IADD3 R21, P0, R86, R72, RZ ;  /* 0x0000004856157210 */ /* 0x000fc60007f1e0ff */
[----:B------:R0:W3:Y:S01]  /*3a90*/  LDG.E.128.CONSTANT R16, [R30.64+0x200] ;  /* 0x0002000a1e107981 */ /* 0x0000e2000c1e9d00 */
[----:B------:R-:W-:Y:S02]  /*3aa0*/  LEA R20, P1, R21, c[0x0][0x188], 0x2 ;  /* 0x0000620015147a11 */ /* 0x000fe400078210ff */
[----:B------:R-:W-:Y:S02]  /*3ab0*/  LEA.HI.X.SX32 R22, R86, R74, 0x1, P0 ;  /* 0x0000004a56167211 */ /* 0x000fe400000f0eff */
[----:B------:R-:W-:Y:S02]  /*3ac0*/  IADD3 R25, P0, R87, R72, RZ ;  /* 0x0000004857197210 */ /* 0x000fe40007f1e0ff */
[----:B------:R-:W-:Y:S02]  /*3ad0*/  LEA.HI.X R21, R21, c[0x0][0x18c], R22, 0x2, P1 ;  /* 0x0000630015157a11 */ /* 0x000fe400008f1416 */
[----:B------:R-:W-:Y:S02]  /*3ae0*/  LEA R24, P1, R25, c[0x0][0x188], 0x2 ;  /* 0x0000620019187a11 */ /* 0x000fe400078210ff */
[----:B------:R-:W-:-:S02]  /*3af0*/  LEA.HI.X.SX32 R26, R87, R74, 0x1, P0 ;  /* 0x0000004a571a7211 */ /* 0x000fc400000f0eff */
[----:B------:R-:W4:Y:S02]  /*3b00*/  LDG.E.128.CONSTANT R20, [R20.64] ;  /* 0x0000000a14147981 */ /* 0x000f24000c1e9d00 */
[----:B------:R-:W-:Y:S02]  /*3b10*/  LEA.HI.X R25, R25, c[0x0][0x18c], R26, 0x2, P1 ;  /* 0x0000630019197a11 */ /* 0x000fe400008f141a */
[----:B------:R-:W-:-:S04]  /*3b20*/  IADD3 R29, P0, R88, R72, RZ ;  /* 0x00000048581d7210 */ /* 0x000fc80007f1e0ff */
[----:B------:R-:W-:Y:S01]  /*3b30*/  LEA R28, P1, R29, c[0x0][0x188], 0x2 ;  /* 0x000062001d1c7a11 */ /* 0x000fe200078210ff */
[----:B------:R-:W4:Y:S01]  /*3b40*/  LDG.E.128.CONSTANT R24, [R24.64] ;  /* 0x0000000a18187981 */ /* 0x000f22000c1e9d00 */
[----:B0-----:R-:W-:Y:S02]  /*3b50*/  LEA.HI.X.SX32 R30, R88, R74, 0x1, P0 ;  /* 0x0000004a581e7211 */ /* 0x001fe400000f0eff */
[----:B------:R-:W-:Y:S02]  /*3b60*/  IADD3 R33, P0, R89, R72, RZ ;  /* 0x0000004859217210 */ /* 0x000fe40007f1e0ff */
[----:B------:R-:W-:Y:S02]  /*3b70*/  LEA.HI.X R29, R29, c[0x0][0x18c], R30, 0x2, P1 ;  /* 0x000063001d1d7a11 */ /* 0x000fe400008f141e */
[----:B------:R-:W-:Y:S02]  /*3b80*/  LEA R32, P1, R33, c[0x0][0x188], 0x2 ;  /* 0x0000620021207a11 */ /* 0x000fe400078210ff */
[----:B-1----:R-:W-:-:S02]  /*3b90*/  LEA.HI.X.SX32 R34, R89, R74, 0x1, P0 ;  /* 0x0000004a59227211 */ /* 0x002fc400000f0eff */
[----:B------:R-:W4:Y:S02]  /*3ba0*/  LDG.E.128.CONSTANT R28, [R28.64] ;  /* 0x0000000a1c1c7981 */ /* 0x000f24000c1e9d00 */
[----:B------:R-:W-:Y:S02]  /*3bb0*/  LEA.HI.X R33, R33, c[0x0][0x18c], R34, 0x2, P1 ;  /* 0x0000630021217a11 */ /* 0x000fe400008f1422 */
[----:B------:R-:W-:-:S04]  /*3bc0*/  IADD3 R37, P0, R90, R72, RZ ;  /* 0x000000485a257210 */ /* 0x000fc80007f1e0ff */
[----:B------:R-:W-:Y:S01]  /*3bd0*/  LEA R36, P1, R37, c[0x0][0x188], 0x2 ;  /* 0x0000620025247a11 */ /* 0x000fe200078210ff */
[----:B------:R-:W4:Y:S01]  /*3be0*/  LDG.E.128.CONSTANT R32, [R32.64] ;  /* 0x0000000a20207981 */ /* 0x000f22000c1e9d00 */
        /* <DEDUP_REMOVED lines=10> */
[----:B------:R-:W-:-:S04]  /*3c90*/  LEA.HI.X.SX32 R46, R94, R74, 0x1, P0 ;  /* 0x0000004a5e2e7211 */ /* 0x000fc800000f0eff */
        /* <DEDUP_REMOVED lines=14> */
[----:B------:R-:W-:Y:S02]  /*3d80*/  LEA.HI.X.SX32 R58, R97, R74, 0x1, P0 ;  /* 0x0000004a613a7211 */ /* 0x000fe400000f0eff */
[----:B------:R-:W-:Y:S02]  /*3d90*/  IADD3 R61, P0, R99, R72, RZ ;  /* 0x00000048633d7210 */ /* 0x000fe40007f1e0ff */
[----:B------:R-:W-:Y:S02]  /*3da0*/  LEA.HI.X R57, R57, c[0x0][0x18c], R58, 0x2, P1 ;  /* 0x0000630039397a11 */ /* 0x000fe400008f143a */
[----:B------:R-:W-:Y:S02]  /*3db0*/  LEA R60, P1, R61, c[0x0][0x188], 0x2 ;  /* 0x000062003d3c7a11 */ /* 0x000fe400078210ff */
[----:B------:R-:W-:-:S02]  /*3dc0*/  LEA.HI.X.SX32 R62, R99, R74, 0x1, P0 ;  /* 0x0000004a633e7211 */ /* 0x000fc400000f0eff */
[----:B------:R-:W-:Y:S01]  /*3dd0*/  IADD3 R65, P0, R101, R72, RZ ;  /* 0x0000004865417210 */ /* 0x000fe20007f1e0ff */
[----:B------:R-:W4:Y:S01]  /*3de0*/  LDG.E.128.CONSTANT R56, [R56.64] ;  /* 0x0000000a38387981 */ /* 0x000f22000c1e9d00 */
[----:B------:R-:W-:Y:S02]  /*3df0*/  LEA.HI.X R61, R61, c[0x0][0x18c], R62, 0x2, P1 ;  /* 0x000063003d3d7a11 */ /* 0x000fe400008f143e */
[----:B------:R-:W-:Y:S02]  /*3e00*/  LEA R64, P1, R65, c[0x0][0x188], 0x2 ;  /* 0x0000620041407a11 */ /* 0x000fe400078210ff */
[----:B------:R-:W-:Y:S02]  /*3e10*/  LEA.HI.X.SX32 R66, R101, R74, 0x1, P0 ;  /* 0x0000004a65427211 */ /* 0x000fe400000f0eff */
[----:B------:R-:W-:Y:S01]  /*3e20*/  IADD3 R69, P0, R103, R72, RZ ;  /* 0x0000004867457210 */ /* 0x000fe20007f1e0ff */
[----:B------:R-:W4:Y:S01]  /*3e30*/  LDG.E.128.CONSTANT R60, [R60.64] ;  /* 0x0000000a3c3c7981 */ /* 0x000f22000c1e9d00 */
[----:B------:R-:W-:-:S02]  /*3e40*/  LEA.HI.X R65, R65, c[0x0][0x18c], R66, 0x2, P1 ;  /* 0x0000630041417a11 */ /* 0x000fc400008f1442 */
[----:B------:R-:W-:Y:S02]  /*3e50*/  LEA R68, P1, R69, c[0x0][0x188], 0x2 ;  /* 0x0000620045447a11 */ /* 0x000fe400078210ff */
[----:B------:R-:W-:Y:S02]  /*3e60*/  LEA.HI.X.SX32 R70, R103, R74, 0x1, P0 ;  /* 0x0000004a67467211 */ /* 0x000fe400000f0eff */
[----:B------:R-:W-:Y:S01]  /*3e70*/  IADD3 R73, P0, R105, R72, RZ ;  /* 0x0000004869497210 */ /* 0x000fe20007f1e0ff */
[----:B------:R-:W4:Y:S01]  /*3e80*/  LDG.E.128.CONSTANT R64, [R64.64] ;  /* 0x0000000a40407981 */ /* 0x000f22000c1e9d00 */
[----:B------:R-:W-:Y:S02]  /*3e90*/  LEA.HI.X R69, R69, c[0x0][0x18c], R70, 0x2, P1 ;  /* 0x0000630045457a11 */ /* 0x000fe400008f1446 */
[----:B------:R-:W-:Y:S02]  /*3ea0*/  LEA R72, P1, R73, c[0x0][0x188], 0x2 ;  /* 0x0000620049487a11 */ /* 0x000fe400078210ff */
[----:B------:R-:W-:-:S02]  /*3eb0*/  LEA.HI.X.SX32 R74, R105, R74, 0x1, P0 ;  /* 0x0000004a694a7211 */ /* 0x000fc400000f0eff */
[----:B------:R-:W4:Y:S02]  /*3ec0*/  LDG.E.128.CONSTANT R68, [R68.64] ;  /* 0x0000000a44447981 */ /* 0x000f24000c1e9d00 */
[----:B------:R-:W-:-:S06]  /*3ed0*/  LEA.HI.X R73, R73, c[0x0][0x18c], R74, 0x2, P1 ;  /* 0x0000630049497a11 */ /* 0x000fcc00008f144a */
[----:B------:R-:W4:Y:S01]  /*3ee0*/  LDG.E.128.CONSTANT R72, [R72.64] ;  /* 0x0000000a48487981 */ /* 0x000f22000c1e9d00 */
[----:B------:R-:W-:-:S05]  /*3ef0*/  IMAD.IADD R76, R114, 0x1, R3 ;  /* 0x00000001724c7824 */ /* 0x000fca00078e0203 */
[----:B------:R-:W-:-:S13]  /*3f00*/  ISETP.NE.AND P0, PT, R76, -0x2, PT ;  /* 0xfffffffe4c00780c */ /* 0x000fda0003f05270 */
[C---:B------:R-:W-:Y:S02]  /*3f10*/  @!P0 IADD3 R76, R84.reuse, -0x3, RZ ;  /* 0xfffffffd544c8810 */ /* 0x040fe40007ffe0ff */
[----:B------:R-:W-:Y:S02]  /*3f20*/  @!P0 IADD3 R116, R84, -0x1, RZ ;  /* 0xffffffff54748810 */ /* 0x000fe40007ffe0ff */
[-C--:B------:R-:W-:Y:S02]  /*3f30*/  @!P0 ISETP.GE.AND P1, PT, R76, R115.reuse, PT ;  /* 0x000000734c00820c */ /* 0x080fe40003f26270 */
[-C--:B------:R-:W-:Y:S02]  /*3f40*/  @!P0 ISETP.GE.AND P5, PT, R116, R115.reuse, PT ;  /* 0x000000737400820c */ /* 0x080fe40003fa6270 */
[----:B------:R-:W-:Y:S02]  /*3f50*/  @!P0 ISETP.GE.AND P4, PT, R76, R115, PT ;  /* 0x000000734c00820c */ /* 0x000fe40003f86270 */
[----:B------:R-:W-:-:S02]  /*3f60*/  @!P0 IADD3 R78, R84, -0x2, RZ ;  /* 0xfffffffe544e8810 */ /* 0x000fc40007ffe0ff */
[-C--:B------:R-:W-:Y:S02]  /*3f70*/  @!P0 ISETP.GE.AND P3, PT, R116, R115.reuse, PT ;  /* 0x000000737400820c */ /* 0x080fe40003f66270 */
[CC--:B------:R-:W-:Y:S02]  /*3f80*/  @!P0 ISETP.GE.AND P6, PT, R78.reuse, R115.reuse, PT ;  /* 0x000000734e00820c */ /* 0x0c0fe40003fc6270 */
[-C--:B------:R-:W-:Y:S02]  /*3f90*/  @!P0 ISETP.GE.AND P2, PT, R78, R115.reuse, PT ;  /* 0x000000734e00820c */ /* 0x080fe40003f46270 */
[----:B------:R-:W-:Y:S02]  /*3fa0*/  @!P0 IADD3 R78, R84, -0x1, RZ ;  /* 0xffffffff544e8810 */ /* 0x000fe40007ffe0ff */
[----:B--2---:R-:W-:Y:S02]  /*3fb0*/  @!P0 FSEL R12, R12, RZ, !P1 ;  /* 0x000000ff0c0c8208 */ /* 0x004fe40004800000 */
[----:B------:R-:W-:-:S02]  /*3fc0*/  @!P0 ISETP.GE.AND P1, PT, R76, R115, PT ;  /* 0x000000734c00820c */ /* 0x000fc40003f26270 */
[----:B------:R-:W-:Y:S02]  /*3fd0*/  @!P0 IADD3 R76, R84, -0x2, RZ ;  /* 0xfffffffe544c8810 */ /* 0x000fe40007ffe0ff */
[----:B------:R-:W-:Y:S02]  /*3fe0*/  @!P0 FSEL R14, R14, RZ, !P5 ;  /* 0x000000ff0e0e8208 */ /* 0x000fe40006800000 */
[-C--:B------:R-:W-:Y:S02]  /*3ff0*/  @!P0 ISETP.GE.AND P5, PT, R76, R115.reuse, PT ;  /* 0x000000734c00820c */ /* 0x080fe40003fa6270 */
[----:B------:R-:W-:Y:S02]  /*4000*/  @!P0 IADD3 R76, R84, -0x3, RZ ;  /* 0xfffffffd544c8810 */ /* 0x000fe40007ffe0ff */
[----:B---3--:R-:W-:Y:S02]  /*4010*/  @!P0 FSEL R16, R16, RZ, !P4 ;  /* 0x000000ff10108208 */ /* 0x008fe40006000000 */
[----:B------:R-:W-:-:S02]  /*4020*/  @!P0 ISETP.GE.AND P4, PT, R76, R115, PT ;  /* 0x000000734c00820c */ /* 0x000fc40003f86270 */
[----:B------:R-:W-:Y:S02]  /*4030*/  @!P0 IADD3 R76, R84, -0x2, RZ ;  /* 0xfffffffe544c8810 */ /* 0x000fe40007ffe0ff */
[----:B------:R-:W-:Y:S02]  /*4040*/  @!P0 FSEL R13, R13, RZ, !P6 ;  /* 0x000000ff0d0d8208 */ /* 0x000fe40007000000 */
[----:B------:R-:W-:Y:S02]  /*4050*/  @!P0 FSEL R18, R18, RZ, !P3 ;  /* 0x000000ff12128208 */ /* 0x000fe40005800000 */
[-C--:B------:R-:W-:Y:S02]  /*4060*/  @!P0 ISETP.GE.AND P6, PT, R84, R115.reuse, PT ;  /* 0x000000735400820c */ /* 0x080fe40003fc6270 */
[----:B------:R-:W-:Y:S02]  /*4070*/  @!P0 ISETP.GE.AND P3, PT, R76, R115, PT ;  /* 0x000000734c00820c */ /* 0x000fe40003f66270 */
[----:B------:R-:W-:-:S02]  /*4080*/  @!P0 IADD3 R76, R84, -0x3, RZ ;  /* 0xfffffffd544c8810 */ /* 0x000fc40007ffe0ff */
[----:B------:R-:W-:Y:S02]  /*4090*/  @!P0 FSEL R15, R15, RZ, !P6 ;  /* 0x000000ff0f0f8208 */ /* 0x000fe40007000000 */
[----:B----4-:R-:W-:Y:S02]  /*40a0*/  @!P0 FSEL R20, R20, RZ, !P1 ;  /* 0x000000ff14148208 */ /* 0x010fe40004800000 */
[-C--:B------:R-:W-:Y:S02]  /*40b0*/  @!P0 ISETP.GE.AND P6, PT, R78, R115.reuse, PT ;  /* 0x000000734e00820c */ /* 0x080fe40003fc6270 */
[----:B------:R-:W-:Y:S02]  /*40c0*/  @!P0 ISETP.GE.AND P1, PT, R76, R115, PT ;  /* 0x000000734c00820c */ /* 0x000fe40003f26270 */
[----:B------:R-:W-:Y:S02]  /*40d0*/  @!P0 IADD3 R76, R84, -0x2, RZ ;  /* 0xfffffffe544c8810 */ /* 0x000fe40007ffe0ff */
        /* <DEDUP_REMOVED lines=8> */
[-C--:B------:R-:W-:Y:S02]  /*4160*/  @!P0 ISETP.GE.AND P4, PT, R76, R115.reuse, PT ;  /* 0x000000734c00820c */ /* 0x080fe40003f86270 */
        /* <DEDUP_REMOVED lines=17> */
[----:B------:R-:W-:Y:S02]  /*4280*/  @!P0 FSEL R32, R32, RZ, !P4 ;  /* 0x000000ff20208208 */ /* 0x000fe40006000000 */
        /* <DEDUP_REMOVED lines=30> */
[----:B------:R-:W-:Y:S02]  /*4470*/  @!P0 FSEL R44, R44, RZ, !P1 ;  /* 0x000000ff2c2c8208 */ /* 0x000fe40004800000 */
[----:B------:R-:W-:Y:S02]  /*4480*/  @!P0 FSEL R45, R45, RZ, !P6 ;  /* 0x000000ff2d2d8208 */ /* 0x000fe40007000000 */
[-C--:B------:R-:W-:Y:S02]  /*4490*/  @!P0 ISETP.GE.AND P5, PT, R78, R115.reuse, PT ;  /* 0x000000734e00820c */ /* 0x080fe40003fa6270 */
[----:B------:R-:W-:-:S02]  /*44a0*/  @!P0 ISETP.GE.AND P3, PT, R84, R115, PT ;  /* 0x000000735400820c */ /* 0x000fc40003f66270 */
[-C--:B------:R-:W-:Y:S02]  /*44b0*/  @!P0 ISETP.GE.AND P1, PT, R76, R115.reuse, PT ;  /* 0x000000734c00820c */ /* 0x080fe40003f26270 */
[C---:B------:R-:W-:Y:S02]  /*44c0*/  @!P0 ISETP.GE.AND P6, PT, R84.reuse, R115, PT ;  /* 0x000000735400820c */ /* 0x040fe40003fc6270 */
[----:B------:R-:W-:Y:S02]  /*44d0*/  @!P0 IADD3 R76, R84, -0x2, RZ ;  /* 0xfffffffe544c8810 */ /* 0x000fe40007ffe0ff */
[----:B------:R-:W-:Y:S02]  /*44e0*/  @!P0 FSEL R43, R43, RZ, !P3 ;  /* 0x000000ff2b2b8208 */ /* 0x000fe40005800000 */
[----:B------:R-:W-:Y:S02]  /*44f0*/  @!P0 FSEL R46, R46, RZ, !P5 ;  /* 0x000000ff2e2e8208 */ /* 0x000fe40006800000 */
[----:B------:R-:W-:-:S02]  /*4500*/  @!P0 FSEL R47, R47, RZ, !P6 ;  /* 0x000000ff2f2f8208 */ /* 0x000fc40007000000 */
[-C--:B------:R-:W-:Y:S02]  /*4510*/  @!P0 ISETP.GE.AND P3, PT, R78, R115.reuse, PT ;  /* 0x000000734e00820c */ /* 0x080fe40003f66270 */
[-C--:B------:R-:W-:Y:S02]  /*4520*/  @!P0 ISETP.GE.AND P5, PT, R76, R115.reuse, PT ;  /* 0x000000734c00820c */ /* 0x080fe40003fa6270 */
[----:B------:R-:W-:Y:S02]  /*4530*/  @!P0 ISETP.GE.AND P6, PT, R78, R115, PT ;  /* 0x000000734e00820c */ /* 0x000fe40003fc6270 */
[C---:B------:R-:W-:Y:S02]  /*4540*/  @!P0 IADD3 R76, R84.reuse, -0x3, RZ ;  /* 0xfffffffd544c8810 */ /* 0x040fe40007ffe0ff */
[----:B------:R-:W-:Y:S02]  /*4550*/  @!P0 IADD3 R78, R84, -0x2, RZ ;  /* 0xfffffffe544e8810 */ /* 0x000fe40007ffe0ff */
[----:B------:R-:W-:-:S02]  /*4560*/  @!P0 FSEL R48, R48, RZ, !P4 ;  /* 0x000000ff30308208 */ /* 0x000fc40006000000 */
[----:B------:R-:W-:Y:S02]  /*4570*/  @!P0 FSEL R49, R49, RZ, !P2 ;  /* 0x000000ff31318208 */ /* 0x000fe40005000000 */
[-C--:B------:R-:W-:Y:S02]  /*4580*/  @!P0 ISETP.GE.AND P4, PT, R76, R115.reuse, PT ;  /* 0x000000734c00820c */ /* 0x080fe40003f86270 */
[-C--:B------:R-:W-:Y:S02]  /*4590*/  @!P0 ISETP.GE.AND P2, PT, R78, R115.reuse, PT ;  /* 0x000000734e00820c */ /* 0x080fe40003f46270 */
[----:B------:R-:W0:Y:S01]  /*45a0*/  LDS.128 R76, [R9] ;  /* 0x00000000094c7984 */ /* 0x000e220000000c00 */
[----:B------:R-:W-:Y:S02]  /*45b0*/  @!P0 FSEL R50, R50, RZ, !P3 ;  /* 0x000000ff32328208 */ /* 0x000fe40005800000 */
[----:B------:R-:W-:-:S04]  /*45c0*/  @!P0 ISETP.GE.AND P3, PT, R84, R115, PT ;  /* 0x000000735400820c */ /* 0x000fc80003f66270 */
        /* <DEDUP_REMOVED lines=16> */
[----:B------:R-:W-:Y:S01]  /*46d0*/  @!P0 IADD3 R116, R84, -0x2, RZ ;  /* 0xfffffffe54748810 */ /* 0x000fe20007ffe0ff */
[----:B0-----:R-:W-:Y:S01]  /*46e0*/  FMUL.FTZ R13, R77, R13 ;  /* 0x0000000d4d0d7220 */ /* 0x001fe20000410000 */
[----:B------:R-:W-:-:S02]  /*46f0*/  @!P0 FSEL R57, R57, RZ, !P2 ;  /* 0x000000ff39398208 */ /* 0x000fc40005000000 */
[----:B------:R-:W-:Y:S01]  /*4700*/  @!P0 FSEL R58, R58, RZ, !P3 ;  /* 0x000000ff3a3a8208 */ /* 0x000fe20005800000 */
[----:B------:R-:W-:Y:S01]  /*4710*/  FFMA.FTZ R13, R76, R12, R13 ;  /* 0x0000000c4c0d7223 */ /* 0x000fe2000001000d */
[-C--:B------:R-:W-:Y:S02]  /*4720*/  @!P0 ISETP.GE.AND P2, PT, R116, R115.reuse, PT ;  /* 0x000000737400820c */ /* 0x080fe40003f46270 */
[C---:B------:R-:W-:Y:S02]  /*4730*/  @!P0 ISETP.GE.AND P3, PT, R84.reuse, R115, PT ;  /* 0x000000735400820c */ /* 0x040fe40003f66270 */
[C---:B------:R-:W-:Y:S02]  /*4740*/  @!P0 IADD3 R116, R84.reuse, -0x1, RZ ;  /* 0xffffffff54748810 */ /* 0x040fe40007ffe0ff */
[----:B------:R-:W-:Y:S02]  /*4750*/  @!P0 IADD3 R12, R84, -0x2, RZ ;  /* 0xfffffffe540c8810 */ /* 0x000fe40007ffe0ff */
[----:B------:R-:W-:-:S02]  /*4760*/  @!P0 FSEL R59, R59, RZ, !P3 ;  /* 0x000000ff3b3b8208 */ /* 0x000fc40005800000 */
[----:B------:R-:W-:Y:S02]  /*4770*/  @!P0 FSEL R62, R62, RZ, !P6 ;  /* 0x000000ff3e3e8208 */ /* 0x000fe40007000000 */
[-C--:B------:R-:W-:Y:S02]  /*4780*/  @!P0 ISETP.GE.AND P3, PT, R116, R115.reuse, PT ;  /* 0x000000737400820c */ /* 0x080fe40003f66270 */
[----:B------:R-:W-:Y:S02]  /*4790*/  @!P0 ISETP.GE.AND P6, PT, R12, R115, PT ;  /* 0x000000730c00820c */ /* 0x000fe40003fc6270 */
[C---:B------:R-:W-:Y:S02]  /*47a0*/  @!P0 IADD3 R116, R84.reuse, -0x3, RZ ;  /* 0xfffffffd54748810 */ /* 0x040fe40007ffe0ff */
[C---:B-----5:R-:W-:Y:S02]  /*47b0*/  @!P0 IADD3 R118, R84.reuse, -0x2, RZ ;  /* 0xfffffffe54768810 */ /* 0x060fe40007ffe0ff */
        /* <DEDUP_REMOVED lines=8> */
[----:B------:R-:W-:Y:S02]  /*4840*/  @!P0 ISETP.GE.AND P2, PT, R12, R115, PT ;  /* 0x000000730c00820c */ /* 0x000fe40003f46270 */
[C---:B------:R-:W-:Y:S02]  /*4850*/  @!P0 IADD3 R116, R84.reuse, -0x1, RZ ;  /* 0xffffffff54748810 */ /* 0x040fe40007ffe0ff */
[----:B------:R-:W-:Y:S02]  /*4860*/  @!P0 IADD3 R12, R84, -0x1, RZ ;  /* 0xffffffff540c8810 */ /* 0x000fe40007ffe0ff */
[----:B------:R-:W-:Y:S02]  /*4870*/  @!P0 FSEL R63, R63, RZ, !P5 ;  /* 0x000000ff3f3f8208 */ /* 0x000fe40006800000 */
[----:B------:R-:W-:-:S02]  /*4880*/  @!P0 FSEL R69, R69, RZ, !P6 ;  /* 0x000000ff45458208 */ /* 0x000fc40007000000 */
[----:B------:R-:W-:Y:S02]  /*4890*/  @!P0 FSEL R73, R73, RZ, !P4 ;  /* 0x000000ff49498208 */ /* 0x000fe40006000000 */
[----:B------:R-:W-:Y:S02]  /*48a0*/  @!P0 FSEL R66, R66, RZ, !P3 ;  /* 0x000000ff42428208 */ /* 0x000fe40005800000 */
[----:B------:R-:W-:Y:S02]  /*48b0*/  @!P0 FSEL R68, R68, RZ, !P1 ;  /* 0x000000ff44448208 */ /* 0x000fe40004800000 */
[----:B------:R-:W-:Y:S02]  /*48c0*/  @!P0 FSEL R72, R72, RZ, !P2 ;  /* 0x000000ff48488208 */ /* 0x000fe40005000000 */
[-C--:B------:R-:W-:Y:S02]  /*48d0*/  @!P0 ISETP.GE.AND P5, PT, R116, R115.reuse, PT ;  /* 0x000000737400820c */ /* 0x080fe40003fa6270 */
[----:B------:R-:W-:-:S02]  /*48e0*/  @!P0 ISETP.GE.AND P6, PT, R12, R115, PT ;  /* 0x000000730c00820c */ /* 0x000fc40003fc6270 */
[CC--:B------:R-:W-:Y:S02]  /*48f0*/  @!P0 ISETP.GE.AND P1, PT, R84.reuse, R115.reuse, PT ;  /* 0x000000735400820c */ /* 0x0c0fe40003f26270 */
        /* <DEDUP_REMOVED lines=72> */
[----:B------:R-:W-:Y:S01]  /*4d80*/  IADD3 R9, R9, 0x200, RZ ;  /* 0x0000020009097810 */ /* 0x000fe20007ffe0ff */
[----:B------:R-:W-:Y:S01]  /*4d90*/  FADD.FTZ R106, R15, R106 ;  /* 0x0000006a0f6a7221 */ /* 0x000fe20000010000 */
[----:B------:R-:W-:Y:S01]  /*4da0*/  IADD3 R84, R84, 0x80, RZ ;  /* 0x0000008054547810 */ /* 0x000fe20007ffe0ff */
        /* <DEDUP_REMOVED lines=15> */
[----:B------:R-:W-:Y:S01]  /*4ea0*/  IMAD.X R5, RZ, RZ, R5, P1 ;  /* 0x000000ffff057224 */ /* 0x000fe200008e0605 */
[----:B------:R-:W-:Y:S01]  /*4eb0*/  @P0 CALL.REL.NOINC `(.L_x_21767) ;  /* 0x0000001000000944 */ /* 0x000fe20003c00000 */
[----:B------:R-:W-:Y:S05]  /*4ec0*/  BRA `(.L_x_21768) ;  /* 0xffffeb0000007947 */ /* 0x000fea000383ffff */
.L_x_21767:
[----:B------:R-:W-:Y:S05]  /*4ed0*/  BSYNC B0 ;  /* 0x0000000000007941 */ /* 0x000fea0003800000 */
.L_x_21765:
[----:B------:R-:W0:Y:S01]  /*4ee0*/  SHFL.BFLY PT, R3, R106, 0x4, 0x1f ;  /* 0x0c801f006a037f89 */ /* 0x000e2200000e0000 */
[----:B------:R-:W-:Y:S01]  /*4ef0*/  LOP3.LUT R31, R6, 0x7, RZ, 0xc0, !PT ;  /* 0x00000007061f7812 */ /* 0x000fe200078ec0ff */
[----:B------:R-:W-:Y:S01]  /*4f00*/  BSSY B0, `(.L_x_21769) ;  /* 0x000007f000007945 */ /* 0x000fe20003800000 */
[----:B------:R-:W-:Y:S01]  /*4f10*/  LOP3.LUT R36, R0, 0xffffffc0, RZ, 0xc0, !PT ;  /* 0xffffffc000247812 */ /* 0x000fe200078ec0ff */
[----:B------:R-:W2:Y:S01]  /*4f20*/  SHFL.BFLY PT, R4, R107, 0x4, 0x1f ;  /* 0x0c801f006b047f89 */ /* 0x000ea200000e0000 */
[----:B------:R-:W-:-:S02]  /*4f30*/  ISETP.NE.AND P2, PT, R31, RZ, PT ;  /* 0x000000ff1f00720c */ /* 0x000fc40003f45270 */
[----:B-1----:R-:W-:Y:S01]  /*4f40*/  SHF.R.S32.HI R35, RZ, 0x1f, R6 ;  /* 0x0000001fff237819 */ /* 0x002fe20000011406 */
[----:B------:R-:W1:Y:S01]  /*4f50*/  SHFL.BFLY PT, R9, R82, 0x4, 0x1f ;  /* 0x0c801f0052097f89 */ /* 0x000e6200000e0000 */
[----:B------:R-:W-:Y:S02]  /*4f60*/  ISETP.NE.OR P5, PT, R36, 0x40, P2 ;  /* 0x000000402400780c */ /* 0x000fe400017a5670 */
[----:B------:R-:W-:Y:S01]  /*4f70*/  LEA.HI R35, R35, R6, RZ, 0x3 ;  /* 0x0000000623237211 */ /* 0x000fe200078f18ff */
[----:B------:R-:W3:Y:S01]  /*4f80*/  SHFL.BFLY PT, R5, R102, 0x4, 0x1f ;  /* 0x0c801f0066057f89 */ /* 0x000ee200000e0000 */
[C---:B------:R-:W-:Y:S02]  /*4f90*/  IADD3 R33, R0.reuse, 0x1f, RZ ;  /* 0x0000001f00217810 */ /* 0x040fe40007ffe0ff */
[C---:B------:R-:W-:Y:S01]  /*4fa0*/  LOP3.LUT R31, R0.reuse, 0xffffffe0, RZ, 0xc0, !PT ;  /* 0xffffffe0001f7812 */ /* 0x040fe200078ec0ff */
[----:B------:R-:W4:Y:S01]  /*4fb0*/  SHFL.BFLY PT, R17, R104, 0x4, 0x1f ;  /* 0x0c801f0068117f89 */ /* 0x000f2200000e0000 */
[----:B------:R-:W-:-:S02]  /*4fc0*/  ISETP.GT.OR P0, PT, R0, 0x3f, P2 ;  /* 0x0000003f0000780c */ /* 0x000fc40001704670 */
[----:B------:R-:W-:Y:S01]  /*4fd0*/  ISETP.GT.OR P1, PT, R0, 0x1f, P2 ;  /* 0x0000001f0000780c */ /* 0x000fe20001724670 */
[----:B------:R-:W4:Y:S01]  /*4fe0*/  SHFL.BFLY PT, R15, R108, 0x4, 0x1f ;  /* 0x0c801f006c0f7f89 */ /* 0x000f2200000e0000 */
[----:B------:R-:W-:Y:S02]  /*4ff0*/  SHF.R.S32.HI R42, RZ, 0x3, R35 ;  /* 0x00000003ff2a7819 */ /* 0x000fe40000011423 */
[----:B------:R-:W-:Y:S01]  /*5000*/  ISETP.GT.U32.AND P3, PT, R33, 0x3e, PT ;  /* 0x0000003e2100780c */ /* 0x000fe20003f64070 */
[----:B------:R-:W4:Y:S01]  /*5010*/  SHFL.BFLY PT, R19, R100, 0x4, 0x1f ;  /* 0x0c801f0064137f89 */ /* 0x000f2200000e0000 */
[----:B0-----:R-:W-:Y:S01]  /*5020*/  FADD.FTZ R3, R3, R106 ;  /* 0x0000006a03037221 */ /* 0x001fe20000010000 */
[----:B------:R-:W-:Y:S01]  /*5030*/  ISETP.NE.OR P4, PT, R31, 0x20, P2 ;  /* 0x000000201f00780c */ /* 0x000fe20001785670 */
[----:B------:R-:W-:Y:S01]  /*5040*/  IMAD R7, R7, 0x40, R42 ;  /* 0x0000004007077824 */ /* 0x000fe200078e022a */
        /* <DEDUP_REMOVED lines=17> */
[----:B-1----:R-:W-:Y:S02]  /*5160*/  FADD.FTZ R13, R13, R110 ;  /* 0x0000006e0d0d7221 */ /* 0x002fe40000010000 */
[----:B---3--:R-:W-:Y:S01]  /*5170*/  FADD.FTZ R109, R8, R109 ;  /* 0x0000006d086d7221 */ /* 0x008fe20000010000 */
[----:B------:R-:W1:Y:S01]  /*5180*/  SHFL.BFLY PT, R2, R3, 0x2, 0x1f ;  /* 0x0c401f0003027f89 */ /* 0x000e6200000e0000 */
        /* <DEDUP_REMOVED lines=25> */
[----:B-1----:R-:W-:-:S03]  /*5320*/  FADD.FTZ R23, R23, R22 ;  /* 0x0000001617177221 */ /* 0x002fc60000010000 */
[----:B------:R-:W1:Y:S01]  /*5330*/  SHFL.BFLY PT, R28, R27, 0x2, 0x1f ;  /* 0x0c401f001b1c7f89 */ /* 0x000e6200000e0000 */
[----:B---3--:R-:W-:-:S03]  /*5340*/  FADD.FTZ R13, R13, R8 ;  /* 0x000000080d0d7221 */ /* 0x008fc60000010000 */
[----:B------:R-:W3:Y:S01]  /*5350*/  SHFL.BFLY PT, R30, R29, 0x2, 0x1f ;  /* 0x0c401f001d1e7f89 */ /* 0x000ee200000e0000 */
[----:B----4-:R-:W-:Y:S02]  /*5360*/  FADD.FTZ R109, R109, R10 ;  /* 0x0000000a6d6d7221 */ /* 0x010fe40000010000 */
[----:B------:R-:W-:Y:S01]  /*5370*/  FADD.FTZ R81, R81, R14 ;  /* 0x0000000e51517221 */ /* 0x000fe20000010000 */
        /* <DEDUP_REMOVED lines=10> */
[----:B------:R-:W3:Y:S04]  /*5420*/  SHFL.BFLY PT, R16, R15, 0x1, 0x1f ;  /* 0x0c201f000f107f89 */ /* 0x000ee800000e0000 */
[----:B------:R-:W3:Y:S01]  /*5430*/  SHFL.BFLY PT, R22, R19, 0x1, 0x1f ;  /* 0x0c201f0013167f89 */ /* 0x000ee200000e0000 */
[----:B----4-:R-:W-:-:S03]  /*5440*/  FADD.FTZ R0, R2, R3 ;  /* 0x0000000302007221 */ /* 0x010fc60000010000 */
        /* <DEDUP_REMOVED lines=11> */
[----:B------:R-:W-:-:S03]  /*5500*/  FADD.FTZ R11, R19, R22 ;  /* 0x00000016130b7221 */ /* 0x000fc60000010000 */
[----:B------:R-:W3:Y:S01]  /*5510*/  SHFL.BFLY PT, R30, R83, 0x1, 0x1f ;  /* 0x0c201f00531e7f89 */ /* 0x000ee200000e0000 */
[----:B----4-:R-:W-:-:S03]  /*5520*/  FADD.FTZ R17, R23, R26 ;  /* 0x0000001a17117221 */ /* 0x010fc60000010000 */
[----:B------:R-:W4:Y:S01]  /*5530*/  SHFL.BFLY PT, R32, R27, 0x1, 0x1f ;  /* 0x0c201f001b207f89 */ /* 0x000f2200000e0000 */
[----:B0-----:R-:W-:-:S03]  /*5540*/  FADD.FTZ R5, R13, R12 ;  /* 0x0000000c0d057221 */ /* 0x001fc60000010000 */
[----:B------:R-:W0:Y:S01]  /*5550*/  SHFL.BFLY PT, R34, R29, 0x1, 0x1f ;  /* 0x0c201f001d227f89 */ /* 0x000e2200000e0000 */
[----:B--2---:R-:W-:-:S03]  /*5560*/  FADD.FTZ R6, R109, R14 ;  /* 0x0000000e6d067221 */ /* 0x004fc60000010000 */
[----:B------:R-:W-:Y:S01]  /*5570*/  BAR.SYNC.DEFER_BLOCKING 0x0 ;  /* 0x0000000000007b1d */ /* 0x000fe20000010000 */
[----:B------:R-:W-:Y:S02]  /*5580*/  FADD.FTZ R9, R81, R18 ;  /* 0x0000001251097221 */ /* 0x000fe40000010000 */
[----:B-1----:R-:W-:Y:S02]  /*5590*/  FADD.FTZ R16, R21, R24 ;  /* 0x0000001815107221 */ /* 0x002fe40000010000 */
[----:B---3--:R-:W-:Y:S02]  /*55a0*/  FADD.FTZ R22, R25, R28 ;  /* 0x0000001c19167221 */ /* 0x008fe40000010000 */
[----:B------:R-:W-:Y:S02]  /*55b0*/  FADD.FTZ R23, R83, R30 ;  /* 0x0000001e53177221 */ /* 0x000fe40000010000 */
[----:B----4-:R-:W-:Y:S02]  /*55c0*/  FADD.FTZ R32, R27, R32 ;  /* 0x000000201b207221 */ /* 0x010fe40000010000 */
        /* <DEDUP_REMOVED lines=18> */
.L_x_21770:
[----:B------:R-:W-:Y:S05]  /*56f0*/  BSYNC B0 ;  /* 0x0000000000007941 */ /* 0x000fea0003800000 */
.L_x_21769:
        /* <DEDUP_REMOVED lines=35> */
.L_x_21772:
[----:B------:R-:W-:Y:S05]  /*5930*/  BSYNC B0 ;  /* 0x0000000000007941 */ /* 0x000fea0003800000 */
.L_x_21771:
        /* <DEDUP_REMOVED lines=19> */
.L_x_21774:
[----:B------:R-:W-:Y:S05]  /*5a70*/  BSYNC B0 ;  /* 0x0000000000007941 */ /* 0x000fea0003800000 */
.L_x_21773:
        /* <DEDUP_REMOVED lines=36> */
.L_x_21776:
[----:B------:R-:W-:Y:S05]  /*5cc0*/  BSYNC B0 ;  /* 0x0000000000007941 */ /* 0x000fea0003800000 */
.L_x_21775:
        /* <DEDUP_REMOVED lines=23> */
[C---:B01----:R-:W-:Y:S02]  /*5e40*/  IADD3 R7, R42.reuse, 0x4, RZ ;  /* 0x000000042a077810 */ /* 0x043fe40007ffe0ff */
[----:B------:R-:W-:-:S02]  /*5e50*/  LEA.HI.X.SX32 R30, R42, UR7, 0x1, P0 ;  /* 0x000000072a1e7c11 */ /* 0x000fc400080f0eff */
[C---:B------:R-:W-:Y:S02]  /*5e60*/  IADD3 R19, P3, R14.reuse, UR4, RZ ;  /* 0x000000040e137c10 */ /* 0x040fe4000ff7e0ff */
[----:B------:R-:W-:Y:S02]  /*5e70*/  LEA.HI.X.SX32 R26, R13, UR7, 0x1, P2 ;  /* 0x000000070d1a7c11 */ /* 0x000fe400090f0eff */
[----:B------:R-:W-:Y:S02]  /*5e80*/  LEA R12, P0, R25, c[0x0][0x170], 0x2 ;  /* 0x00005c00190c7a11 */ /* 0x000fe400078010ff */
[----:B------:R-:W-:Y:S02]  /*5e90*/  LEA R20, P2, R21, c[0x0][0x170], 0x2 ;  /* 0x00005c0015147a11 */ /* 0x000fe400078410ff */
[----:B------:R-:W-:Y:S02]  /*5ea0*/  IADD3 R15, P1, R7, UR4, RZ ;  /* 0x00000004070f7c10 */ /* 0x000fe4000ff3e0ff */
[----:B------:R-:W-:-:S02]  /*5eb0*/  LEA.HI.X.SX32 R24, R14, UR7, 0x1, P3 ;  /* 0x000000070e187c11 */ /* 0x000fc400098f0eff */
[----:B------:R-:W-:Y:S02]  /*5ec0*/  LEA R18, P3, R19, c[0x0][0x170], 0x2 ;  /* 0x00005c0013127a11 */ /* 0x000fe400078610ff */
[----:B------:R-:W-:Y:S02]  /*5ed0*/  LEA.HI.X R13, R25, c[0x0][0x174], R30, 0x2, P0 ;  /* 0x00005d00190d7a11 */ /* 0x000fe400000f141e */
[----:B------:R-:W-:Y:S02]  /*5ee0*/  LEA.HI.X R21, R21, c[0x0][0x174], R26, 0x2, P2 ;  /* 0x00005d0015157a11 */ /* 0x000fe400010f141a */
[C---:B------:R-:W-:Y:S01]  /*5ef0*/  IADD3 R25, R42.reuse, 0x18, RZ ;  /* 0x000000182a197810 */ /* 0x040fe20007ffe0ff */
[----:B------:R-:W-:Y:S01]  /*5f00*/  STG.E [R12.64], R0 ;  /* 0x000000000c007986 */ /* 0x000fe2000c10190a */
[----:B------:R-:W-:Y:S02]  /*5f10*/  IADD3 R26, R42, 0x1c, RZ ;  /* 0x0000001c2a1a7810 */ /* 0x000fe40007ffe0ff */
[----:B------:R-:W-:-:S02]  /*5f20*/  LEA.HI.X.SX32 R28, R7, UR7, 0x1, P1 ;  /* 0x00000007071c7c11 */ /* 0x000fc400088f0eff */
[----:B------:R-:W-:Y:S02]  /*5f30*/  LEA R14, P1, R15, c[0x0][0x170], 0x2 ;  /* 0x00005c000f0e7a11 */ /* 0x000fe400078210ff */
[----:B------:R-:W-:Y:S02]  /*5f40*/  LEA.HI.X R19, R19, c[0x0][0x174], R24, 0x2, P3 ;  /* 0x00005d0013137a11 */ /* 0x000fe400018f1418 */
[C---:B------:R-:W-:Y:S02]  /*5f50*/  IADD3 R7, R42.reuse, 0x10, RZ ;  /* 0x000000102a077810 */ /* 0x040fe40007ffe0ff */
[----:B------:R-:W-:Y:S02]  /*5f60*/  IADD3 R24, R42, 0x14, RZ ;  /* 0x000000142a187810 */ /* 0x000fe40007ffe0ff */
[----:B------:R-:W-:Y:S02]  /*5f70*/  IADD3 R29, P2, R25, UR4, RZ ;  /* 0x00000004191d7c10 */ /* 0x000fe4000ff5e0ff */
[----:B------:R-:W-:-:S02]  /*5f80*/  IADD3 R31, P3, R26, UR4, RZ ;  /* 0x000000041a1f7c10 */ /* 0x000fc4000ff7e0ff */
[----:B------:R-:W-:Y:S02]  /*5f90*/  LEA.HI.X R15, R15, c[0x0][0x174], R28, 0x2, P1 ;  /* 0x00005d000f0f7a11 */ /* 0x000fe400008f141c */
[----:B------:R-:W-:Y:S02]  /*5fa0*/  IADD3 R35, P0, R7, UR4, RZ ;  /* 0x0000000407237c10 */ /* 0x000fe4000ff1e0ff */
[----:B------:R-:W-:Y:S01]  /*5fb0*/  IADD3 R27, P1, R24, UR4, RZ ;  /* 0x00000004181b7c10 */ /* 0x000fe2000ff3e0ff */
[----:B------:R-:W-:Y:S01]  /*5fc0*/  STG.E [R14.64], R2 ;  /* 0x000000020e007986 */ /* 0x000fe2000c10190a */
[----:B------:R-:W-:Y:S02]  /*5fd0*/  LEA.HI.X.SX32 R36, R25, UR7, 0x1, P2 ;  /* 0x0000000719247c11 */ /* 0x000fe400090f0eff */
[----:B------:R-:W-:Y:S01]  /*5fe0*/  LEA.HI.X.SX32 R34, R26, UR7, 0x1, P3 ;  /* 0x000000071a227c11 */ /* 0x000fe200098f0eff */
[----:B------:R-:W-:Y:S01]  /*5ff0*/  STG.E [R20.64], R3 ;  /* 0x0000000314007986 */ /* 0x000fe2000c10190a */
[----:B------:R-:W-:-:S02]  /*6000*/  LEA R28, P2, R29, c[0x0][0x170], 0x2 ;  /* 0x00005c001d1c7a11 */ /* 0x000fc400078410ff */
[----:B------:R-:W-:Y:S01]  /*6010*/  LEA R30, P3, R31, c[0x0][0x170], 0x2 ;  /* 0x00005c001f1e7a11 */ /* 0x000fe200078610ff */
[----:B------:R-:W-:Y:S01]  /*6020*/  STG.E [R18.64], R4 ;  /* 0x0000000412007986 */ /* 0x000fe2000c10190a */
[----:B------:R-:W-:Y:S02]  /*6030*/  LEA.HI.X.SX32 R40, R7, UR7, 0x1, P0 ;  /* 0x0000000707287c11 */ /* 0x000fe400080f0eff */
[----:B------:R-:W-:Y:S02]  /*6040*/  LEA.HI.X.SX32 R38, R24, UR7, 0x1, P1 ;  /* 0x0000000718267c11 */ /* 0x000fe400088f0eff */
[----:B------:R-:W-:Y:S02]  /*6050*/  LEA R24, P0, R35, c[0x0][0x170], 0x2 ;  /* 0x00005c0023187a11 */ /* 0x000fe400078010ff */
[----:B------:R-:W-:Y:S02]  /*6060*/  LEA R26, P1, R27, c[0x0][0x170], 0x2 ;  /* 0x00005c001b1a7a11 */ /* 0x000fe400078210ff */
[----:B------:R-:W-:-:S02]  /*6070*/  LEA.HI.X R29, R29, c[0x0][0x174], R36, 0x2, P2 ;  /* 0x00005d001d1d7a11 */ /* 0x000fc400010f1424 */
[----:B------:R-:W-:Y:S02]  /*6080*/  LEA.HI.X R31, R31, c[0x0][0x174], R34, 0x2, P3 ;  /* 0x00005d001f1f7a11 */ /* 0x000fe400018f1422 */
[C---:B------:R-:W-:Y:S02]  /*6090*/  IADD3 R7, R42.reuse, 0x20, RZ ;  /* 0x000000202a077810 */ /* 0x040fe40007ffe0ff */
[C---:B------:R-:W-:Y:S02]  /*60a0*/  IADD3 R34, R42.reuse, 0x24, RZ ;  /* 0x000000242a227810 */ /* 0x040fe40007ffe0ff */
[----:B------:R-:W-:Y:S02]  /*60b0*/  IADD3 R36, R42, 0x2c, RZ ;  /* 0x0000002c2a247810 */ /* 0x000fe40007ffe0ff */
[----:B------:R-:W-:Y:S02]  /*60c0*/  LEA.HI.X R25, R35, c[0x0][0x174], R40, 0x2, P0 ;  /* 0x00005d0023197a11 */ /* 0x000fe400000f1428 */
[----:B------:R-:W-:-:S02]  /*60d0*/  LEA.HI.X R27, R27, c[0x0][0x174], R38, 0x2, P1 ;  /* 0x00005d001b1b7a11 */ /* 0x000fc400008f1426 */
        /* <DEDUP_REMOVED lines=15> */
[----:B------:R-:W-:-:S02]  /*61d0*/  LEA.HI.X R35, R43, c[0x0][0x174], R50, 0x2, P0 ;  /* 0x00005d002b237a11 */ /* 0x000fc400000f1432 */
[----:B------:R-:W-:Y:S02]  /*61e0*/  LEA.HI.X R41, R41, c[0x0][0x174], R44, 0x2, P3 ;  /* 0x00005d0029297a11 */ /* 0x000fe400018f142c */
[C---:B------:R-:W-:Y:S01]  /*61f0*/  IADD3 R7, R42.reuse, 0x30, RZ ;  /* 0x000000302a077810 */ /* 0x040fe20007ffe0ff */
[----:B------:R-:W-:Y:S01]  /*6200*/  STG.E [R34.64], R10 ;  /* 0x0000000a22007986 */ /* 0x000fe2000c10190a */
[C---:B------:R-:W-:Y:S02]  /*6210*/  IADD3 R43, R42.reuse, 0x34, RZ ;  /* 0x000000342a2b7810 */ /* 0x040fe40007ffe0ff */
[----:B------:R-:W-:Y:S02]  /*6220*/  IADD3 R44, R42, 0x38, RZ ;  /* 0x000000382a2c7810 */ /* 0x000fe40007ffe0ff */
[----:B------:R-:W-:Y:S02]  /*6230*/  LEA R36, P1, R37, c[0x0][0x170], 0x2 ;  /* 0x00005c0025247a11 */ /* 0x000fe400078210ff */
[----:B------:R-:W-:-:S02]  /*6240*/  LEA R38, P2, R39, c[0x0][0x170], 0x2 ;  /* 0x00005c0027267a11 */ /* 0x000fc400078410ff */
[----:B------:R-:W-:Y:S02]  /*6250*/  IADD3 R42, R42, 0x3c, RZ ;  /* 0x0000003c2a2a7810 */ /* 0x000fe40007ffe0ff */
        /* <DEDUP_REMOVED lines=26> */
.L_x_21777:
        /* <DEDUP_REMOVED lines=16> */
.L_x_25550:


//--------------------- .text._ZN4vllm25paged_attention_v2_kernelIffLi32ELi32ELi128ELNS_18Fp8KVCacheDataTypeE0ELb0ELi512EEEvPfS2_PT_PKS3_PKT0_S9_ifPKiSB_iPKfiiiSD_SD_iiiii --------------------------
	.section	.text._ZN4vllm25paged_attention_v2_kernelIffLi32ELi32ELi128ELNS_18Fp8KVCacheDataTypeE0ELb0ELi512EEEvPfS2_PT_PKS3_PKT0_S9_ifPKiSB_iPKfiiiSD_SD_iiiii,"ax",@progbits
	.sectioninfo	@"SHI_REGISTERS=74"
	.align	128
        .global         _ZN4vllm25paged_attention_v2_kernelIffLi32ELi32ELi128ELNS_18Fp8KVCacheDataTypeE0ELb0ELi512EEEvPfS2_PT_PKS3_PKT0_S9_ifPKiSB_iPKfiiiSD_SD_iiiii
        .type           _ZN4vllm25paged_attention_v2_kernelIffLi32ELi32ELi128ELNS_18Fp8KVCacheDataTypeE0ELb0ELi512EEEvPfS2_PT_PKS3_PKT0_S9_ifPKiSB_iPKfiiiSD_SD_iiiii,@function
        .size           _ZN4vllm25paged_attention_v2_kernelIffLi32ELi32ELi128ELNS_18Fp8KVCacheDataTypeE0ELb0ELi512EEEvPfS2_PT_PKS3_PKT0_S9_ifPKiSB_iPKfiiiSD_SD_iiiii,(.L_x_25551 - _ZN4vllm25paged_attention_v2_kernelIffLi32ELi32ELi128ELNS_18Fp8KVCacheDataTypeE0ELb0ELi512EEEvPfS2_PT_PKS3_PKT0_S9_ifPKiSB_iPKfiiiSD_SD_iiiii)
        .other          _ZN4vllm25paged_attention_v2_kernelIffLi32ELi32ELi128ELNS_18Fp8KVCacheDataTypeE0ELb0ELi512EEEvPfS2_PT_PKS3_PKT0_S9_ifPKiSB_iPKfiiiSD_SD_iiiii,@"STO_CUDA_ENTRY STV_DEFAULT"
_ZN4vllm25paged_attention_v2_kernelIffLi32ELi32ELi128ELNS_18Fp8KVCacheDataTypeE0ELb0ELi512EEEvPfS2_PT_PKS3_PKT0_S9_ifPKiSB_iPKfiiiSD_SD_iiiii:
.text._ZN4vllm25paged_attention_v2_kernelIffLi32ELi32ELi128ELNS_18Fp8KVCacheDataTypeE0ELb0ELi512EEEvPfS2_PT_PKS3_PKT0_S9_ifPKiSB_iPKfiiiSD_SD_iiiii:
        /* <DEDUP_REMOVED lines=16> */
[----:B------:R-:W0:Y:S01]  /*0100*/  I2F.RP R0, R11 ;  /* 0x0000000b00007306 */ /* 0x000e220000209400 */
[----:B------:R-:W-:Y:S02]  /*0110*/  ULDC UR4, c[0x0][0xc] ;  /* 0x0000030000047ab9 */ /* 0x000fe40000000800 */
[----:B------:R1:W5:Y:S01]  /*0120*/  @P0 LDG.E.CONSTANT R62, [R6.64] ;  /* 0x0000000a063e0981 */ /* 0x000362000c1e9900 */
[----:B------:R-:W-:Y:S01]  /*0130*/  ULDC UR5, c[0x0][0x190] ;  /* 0x0000640000057ab9 */ /* 0x000fe20000000800 */
[----:B------:R-:W-:Y:S01]  /*0140*/  BSSY B0, `(.L_x_21778) ;  /* 0x000007c000007945 */ /* 0x000fe20003800000 */
[----:B------:R-:W-:-:S06]  /*0150*/  ULOP3.LUT UR4, UR4, UR5, URZ, 0x3c, !UPT ;  /* 0x0000000504047292 */ /* 0x000fcc000f8e3c3f */
[----:B------:R-:W-:Y:S01]  /*0160*/  ISETP.LE.AND P2, PT, RZ, UR4, PT ;  /* 0x00000004ff007c0c */ /* 0x000fe2000bf43270 */
[----:B0-----:R-:W0:Y:S02]  /*0170*/  MUFU.RCP R0, R0 ;  /* 0x0000000000007308 */ /* 0x001e240000001000 */
[----:B0-----:R-:W-:-:S06]  /*0180*/  IADD3 R8, R0, 0xffffffe, RZ ;  /* 0x0ffffffe00087810 */ /* 0x001fcc0007ffe0ff */
[----:B------:R0:W2:Y:S02]  /*0190*/  F2I.FTZ.U32.TRUNC.NTZ R9, R8 ;  /* 0x0000000800097305 */ /* 0x0000a4000021f000 */
[----:B0-----:R-:W-:Y:S02]  /*01a0*/  IMAD.MOV.U32 R8, RZ, RZ, RZ ;  /* 0x000000ffff087224 */ /* 0x001fe400078e00ff */
[----:B--2---:R-:W-:-:S04]  /*01b0*/  IMAD.MOV R2, RZ, RZ, -R9 ;  /* 0x000000ffff027224 */ /* 0x004fc800078e0a09 */
        /* <DEDUP_REMOVED lines=18> */
[----:B0-----:R-:W1:Y:S02]  /*02e0*/  MUFU.RCP R0, R0 ;  /* 0x0000000000007308 */ /* 0x001e640000001000 */
[----:B-1----:R-:W-:-:S02]  /*02f0*/  IADD3 R6, R0, 0xffffffe, RZ ;  /* 0x0ffffffe00067810 */ /* 0x002fc40007ffe0ff */
[----:B------:R-:W0:Y:S04]  /*0300*/  S2R R0, SR_TID.X ;  /* 0x0000000000007919 */ /* 0x000e280000002100 */
[----:B------:R1:W2:Y:S02]  /*0310*/  F2I.FTZ.U32.TRUNC.NTZ R7, R6 ;  /* 0x0000000600077305 */ /* 0x0002a4000021f000 */
[----:B-1----:R-:W-:Y:S02]  /*0320*/  IMAD.MOV.U32 R6, RZ, RZ, RZ ;  /* 0x000000ffff067224 */ /* 0x002fe400078e00ff */
[----:B--2---:R-:W-:-:S04]  /*0330*/  IMAD.MOV R2, RZ, RZ, -R7 ;  /* 0x000000ffff027224 */ /* 0x004fc800078e0a07 */
[----:B------:R-:W-:Y:S01]  /*0340*/  IMAD R11, R2, R9, RZ ;  /* 0x00000009020b7224 */ /* 0x000fe200078e02ff */
[----:B------:R-:W-:-:S03]  /*0350*/  IABS R2, R13 ;  /* 0x0000000d00027213 */ /* 0x000fc60000000000 */
[----:B------:R-:W-:Y:S01]  /*0360*/  IMAD.HI.U32 R7, R7, R11, R6 ;  /* 0x0000000b07077227 */ /* 0x000fe200078e0006 */
[----:B------:R-:W-:-:S05]  /*0370*/  IADD3 R11, RZ, -R4, RZ ;  /* 0x80000004ff0b7210 */ /* 0x000fca0007ffe0ff */
        /* <DEDUP_REMOVED lines=13> */
[----:B------:R-:W-:-:S04]  /*0450*/  LEA R9, R3, 0x10, 0x4 ;  /* 0x0000001003097811 */ /* 0x000fc800078e20ff */
[----:B------:R-:W-:Y:S02]  /*0460*/  IMNMX R56, R58, R9, PT ;  /* 0x000000093a387217 */ /* 0x000fe40003800200 */
[----:B0-----:R-:W-:-:S03]  /*0470*/  SHF.R.S32.HI R9, RZ, 0x1f, R0 ;  /* 0x0000001fff097819 */ /* 0x001fc60000011400 */
[----:B------:R-:W-:Y:S01]  /*0480*/  IMAD R7, R3, -0x10, R56 ;  /* 0xfffffff003077824 */ /* 0x000fe200078e0238 */
[----:B------:R-:W-:Y:S02]  /*0490*/  LEA.HI R9, R9, R0, RZ, 0x5 ;  /* 0x0000000009097211 */ /* 0x000fe400078f28ff */
[----:B------:R-:W-:Y:S02]  /*04a0*/  @P0 IADD3 R4, R4, 0x1, RZ ;  /* 0x0000000104040810 */ /* 0x000fe40007ffe0ff */
[C---:B------:R-:W-:Y:S02]  /*04b0*/  ISETP.GT.AND P0, PT, R0.reuse, 0x7, PT ;  /* 0x000000070000780c */ /* 0x040fe40003f04270 */
[----:B------:R-:W-:Y:S01]  /*04c0*/  LOP3.LUT R11, R9, 0xffffffe0, RZ, 0xc0, !PT ;  /* 0xffffffe0090b7812 */ /* 0x000fe200078ec0ff */
[----:B------:R-:W-:Y:S02]  /*04d0*/  IMAD.MOV.U32 R2, RZ, RZ, R4 ;  /* 0x000000ffff027224 */ /* 0x000fe400078e0004 */
[----:B------:R-:W-:Y:S01]  /*04e0*/  IMAD R4, R7, 0x20, R40 ;  /* 0x0000002007047824 */ /* 0x000fe200078e0228 */
[----:B------:R-:W-:Y:S01]  /*04f0*/  SHF.R.S32.HI R7, RZ, 0x5, R9 ;  /* 0x00000005ff077819 */ /* 0x000fe20000011409 */
[----:B------:R-:W-:Y:S01]  /*0500*/  @!P2 IMAD.MOV R2, RZ, RZ, -R2 ;  /* 0x000000ffff02a224 */ /* 0x000fe200078e0a02 */
[----:B------:R-:W-:Y:S01]  /*0510*/  @!P1 LOP3.LUT R2, RZ, R8, RZ, 0x33, !PT ;  /* 0x00000008ff029212 */ /* 0x000fe200078e33ff */
[----:B------:R-:W-:Y:S01]  /*0520*/  IMAD.IADD R6, R0, 0x1, -R11 ;  /* 0x0000000100067824 */ /* 0x000fe200078e0a0b */
[----:B------:R-:W-:-:S04]  /*0530*/  IMNMX R57, R59, R4, PT ;  /* 0x000000043b397217 */ /* 0x000fc80003800200 */
[----:B------:R-:W-:Y:S01]  /*0540*/  IADD3 R57, -R40, R57, RZ ;  /* 0x0000003928397210 */ /* 0x000fe20007ffe1ff */
        /* <DEDUP_REMOVED lines=22> */
.L_x_21782:
        /* <DEDUP_REMOVED lines=11> */
.L_x_21781:
[----:B------:R-:W-:Y:S05]  /*0760*/  BSYNC B1 ;  /* 0x0000000000017941 */ /* 0x000fea0003800000 */
.L_x_21780:
[----:B------:R-:W-:Y:S05]  /*0770*/  @!P1 BRA `(.L_x_21779) ;  /* 0x0000018000009947 */ /* 0x000fea0003800000 */
[----:B------:R-:W-:Y:S01]  /*0780*/  IADD3 R13, P0, R4, R13, RZ ;  /* 0x0000000d040d7210 */ /* 0x000fe20007f1e0ff */
[C---:B------:R-:W-:Y:S01]  /*0790*/  IMAD.SHL.U32 R29, R14.reuse, 0x4, RZ ;  /* 0x000000040e1d7824 */ /* 0x040fe200078e00ff */
[----:B------:R-:W-:Y:S02]  /*07a0*/  IADD3 R4, R14, -0x200, RZ ;  /* 0xfffffe000e047810 */ /* 0x000fe40007ffe0ff */
[----:B------:R-:W-:Y:S01]  /*07b0*/  LEA R27, P1, R13, c[0x0][0x178], 0x2 ;  /* 0x00005e000d1b7a11 */ /* 0x000fe200078210ff */
[----:B------:R-:W-:Y:S01]  /*07c0*/  IMAD.X R16, R16, 0x1, R17, P0 ;  /* 0x0000000110107824 */ /* 0x000fe200000e0611 */
[----:B------:R-:W-:-:S04]  /*07d0*/  LEA R26, R14, 0x1000, 0x4 ;  /* 0x000010000e1a7811 */ /* 0x000fc800078e20ff */
[----:B------:R-:W-:-:S04]  /*07e0*/  LEA.HI.X R28, R13, c[0x0][0x17c], R16, 0x2, P1 ;  /* 0x00005f000d1c7a11 */ /* 0x000fc800008f1410 */
.L_x_21783:
[----:B------:R-:W-:Y:S01]  /*07f0*/  MOV R8, R27 ;  /* 0x0000001b00087202 */ /* 0x000fe20000000f00 */
        /* <DEDUP_REMOVED lines=16> */
.L_x_21779:
[----:B------:R-:W-:Y:S05]  /*0900*/  BSYNC B0 ;  /* 0x0000000000007941 */ /* 0x000fea0003800000 */
.L_x_21778:
        /* <DEDUP_REMOVED lines=13> */
[----:B------:R-:W-:Y:S02]  /*09e0*/  MOV R5, c[0x0][0x1bc] ;  /* 0x00006f0000057a02 */ /* 0x000fe40000000f00 */
[----:B------:R-:W-:Y:S01]  /*09f0*/  SHF.R.S32.HI R44, RZ, 0x1f, R42 ;  /* 0x0000001fff2c7819 */ /* 0x000fe2000001142a */
        /* <DEDUP_REMOVED lines=8> */
[----:B------:R-:W0:Y:S01]  /*0a80*/  LDS.128 R8, [0x70] ;  /* 0x00007000ff087984 */ /* 0x000e220000000c00 */
[----:B------:R-:W-:Y:S05]  /*0a90*/  @P0 BRA `(.L_x_21786) ;  /* 0x000004a000000947 */ /* 0x000fea0003800000 */
[----:B------:R-:W-:Y:S01]  /*0aa0*/  IADD3 R4, P0, R4, R3, RZ ;  /* 0x0000000304047210 */ /* 0x000fe20007f1e0ff */
        /* <DEDUP_REMOVED lines=9> */
.L_x_21787:
[----:B------:R-:W5:Y:S02]  /*0b40*/  LDG.E.CONSTANT R42, [R60.64] ;  /* 0x0000000a3c2a7981 */ /* 0x000f64000c1e9900 */
[----:B-----5:R-:W-:-:S05]  /*0b50*/  SHF.R.S32.HI R40, RZ, 0x1f, R42 ;  /* 0x0000001fff287819 */ /* 0x020fca000001142a */
[----:B------:R-:W-:Y:S02]  /*0b60*/  IMAD R43, R40, c[0x0][0x1bc], RZ ;  /* 0x00006f00282b7a24 */ /* 0x000fe400078e02ff */
[----:B------:R-:W-:-:S04]  /*0b70*/  IMAD.WIDE.U32 R40, R42, c[0x0][0x1bc], R66 ;  /* 0x00006f002a287a25 */ /* 0x000fc800078e0042 */
[----:B------:R-:W-:Y:S01]  /*0b80*/  IMAD R43, R42, R5, R43 ;  /* 0x000000052a2b7224 */ /* 0x000fe200078e022b */
[----:B------:R-:W-:-:S04]  /*0b90*/  LEA R70, P0, R40, c[0x0][0x180], 0x2 ;  /* 0x0000600028467a11 */ /* 0x000fc800078010ff */
[----:B------:R-:W-:-:S04]  /*0ba0*/  IADD3 R41, R41, R43, RZ ;  /* 0x0000002b29297210 */ /* 0x000fc80007ffe0ff */
[----:B------:R-:W-:-:S05]  /*0bb0*/  LEA.HI.X R71, R40, c[0x0][0x184], R41, 0x2, P0 ;  /* 0x0000610028477a11 */ /* 0x000fca00000f1429 */
[----:B------:R-:W5:Y:S04]  /*0bc0*/  LDG.E.128.CONSTANT R44, [R70.64+0x200] ;  /* 0x0002000a462c7981 */ /* 0x000f68000c1e9d00 */
[----:B----4-:R-:W4:Y:S04]  /*0bd0*/  LDG.E.128.CONSTANT R40, [R70.64] ;  /* 0x0000000a46287981 */ /* 0x010f28000c1e9d00 */
[----:B---3--:R-:W3:Y:S01]  /*0be0*/  LDG.E.128.CONSTANT R48, [R70.64+0x600] ;  /* 0x0006000a46307981 */ /* 0x008ee2000c1e9d00 */
[----:B-1---5:R-:W-:Y:S02]  /*0bf0*/  FMUL.FTZ R53, R32, R44 ;  /* 0x0000002c20357220 */ /* 0x022fe40000410000 */
[----:B------:R-:W-:-:S02]  /*0c00*/  FMUL.FTZ R52, R33, R45 ;  /* 0x0000002d21347220 */ /* 0x000fc40000410000 */
[----:B------:R-:W-:Y:S02]  /*0c10*/  FMUL.FTZ R55, R34, R46 ;  /* 0x0000002e22377220 */ /* 0x000fe40000410000 */
[----:B------:R-:W-:Y:S02]  /*0c20*/  FMUL.FTZ R54, R35, R47 ;  /* 0x0000002f23367220 */ /* 0x000fe40000410000 */
[----:B------:R-:W5:Y:S01]  /*0c30*/  LDG.E.128.CONSTANT R44, [R70.64+0x400] ;  /* 0x0004000a462c7981 */ /* 0x000f62000c1e9d00 */
[----:B0---4-:R-:W-:Y:S02]  /*0c40*/  FFMA.FTZ R53, R36, R40, R53 ;  /* 0x0000002824357223 */ /* 0x011fe40000010035 */
[----:B------:R-:W-:Y:S02]  /*0c50*/  FFMA.FTZ R52, R37, R41, R52 ;  /* 0x0000002925347223 */ /* 0x000fe40000010034 */
[----:B------:R-:W-:Y:S02]  /*0c60*/  FFMA.FTZ R55, R38, R42, R55 ;  /* 0x0000002a26377223 */ /* 0x000fe40000010037 */
[----:B------:R-:W-:-:S02]  /*0c70*/  FFMA.FTZ R54, R39, R43, R54 ;  /* 0x0000002b27367223 */ /* 0x000fc40000010036 */
[----:B------:R-:W4:Y:S01]  /*0c80*/  LDG.E.128.CONSTANT R40, [R70.64+0x800] ;  /* 0x0008000a46287981 */ /* 0x000f22000c1e9d00 */
[----:B--2--5:R-:W-:Y:S02]  /*0c90*/  FFMA.FTZ R53, R28, R44, R53 ;  /* 0x0000002c1c357223 */ /* 0x024fe40000010035 */
        /* <DEDUP_REMOVED lines=11> */
[----:B------:R-:W4:Y:S01]  /*0d50*/  LDG.E.128.CONSTANT R52, [R70.64+0xe00] ;  /* 0x000e000a46347981 */ /* 0x000f22000c1e9d00 */
[----:B------:R-:W-:-:S02]  /*0d60*/  FFMA.FTZ R65, R22, R42, R65 ;  /* 0x0000002a16417223 */ /* 0x000fc40000010041 */
        /* <DEDUP_REMOVED lines=29> */
.L_x_21786:
[-C--:B------:R-:W-:Y:S01]  /*0f40*/  IADD3 R4, P0, R4, R3.reuse, RZ ;  /* 0x0000000304047210 */ /* 0x080fe20007f1e0ff */
[C---:B------:R-:W-:Y:S01]  /*0f50*/  IMAD R41, R7.reuse, 0x20, R6 ;  /* 0x0000002007297824 */ /* 0x040fe200078e0206 */
[----:B------:R-:W-:Y:S01]  /*0f60*/  MOV R55, R3 ;  /* 0x0000000300377202 */ /* 0x000fe20000000f00 */
[----:B------:R-:W-:Y:S01]  /*0f70*/  IMAD R42, R7, 0x80, R42 ;  /* 0x00000080072a7824 */ /* 0x000fe200078e022a */
[----:B------:R-:W-:Y:S01]  /*0f80*/  LEA.HI.X.SX32 R53, R3, R44, 0x1, P0 ;  /* 0x0000002c03357211 */ /* 0x000fe200000f0eff */
[----:B------:R-:W-:Y:S01]  /*0f90*/  IMAD.IADD R60, R40, 0x1, R41 ;  /* 0x00000001283c7824 */ /* 0x000fe200078e0229 */
[----:B------:R-:W-:Y:S02]  /*0fa0*/  LEA R52, P0, R4, c[0x0][0x198], 0x2 ;  /* 0x0000660004347a11 */ /* 0x000fe400078010ff */
[----:B------:R-:W-:-:S02]  /*0fb0*/  IADD3 R61, R42, 0xa0, RZ ;  /* 0x000000a02a3d7810 */ /* 0x000fc40007ffe0ff */
[----:B------:R-:W-:Y:S01]  /*0fc0*/  LEA.HI.X R53, R4, c[0x0][0x19c], R53, 0x2, P0 ;  /* 0x0000670004357a11 */ /* 0x000fe200000f1435 */
[----:B------:R-:W-:Y:S01]  /*0fd0*/  IMAD.MOV.U32 R4, RZ, RZ, -0x800001 ;  /* 0xff7fffffff047424 */ /* 0x000fe200078e00ff */
[----:B------:R-:W-:-:S03]  /*0fe0*/  IADD3 R54, -R59, 0x1, R60 ;  /* 0x000000013b367810 */ /* 0x000fc60007ffe13c */
.L_x_21788:
[----:B------:R-:W5:Y:S01]  /*0ff0*/  LDG.E.CONSTANT R42, [R52.64] ;  /* 0x0000000a342a7981 */ /* 0x000f62000c1e9900 */
[----:B------:R-:W-:Y:S01]  /*1000*/  IMAD.MOV.U32 R41, RZ, RZ, R67 ;  /* 0x000000ffff297224 */ /* 0x000fe200078e0043 */
[----:B-----5:R-:W-:-:S05]  /*1010*/  SHF.R.S32.HI R40, RZ, 0x1f, R42 ;  /* 0x0000001fff287819 */ /* 0x020fca000001142a */
[----:B------:R-:W-:Y:S02]  /*1020*/  IMAD R43, R40, c[0x0][0x1bc], RZ ;  /* 0x00006f00282b7a24 */ /* 0x000fe400078e02ff */
[----:B------:R-:W-:Y:S02]  /*1030*/  IMAD.MOV.U32 R40, RZ, RZ, R66 ;  /* 0x000000ffff287224 */ /* 0x000fe400078e0042 */
[C---:B------:R-:W-:Y:S02]  /*1040*/  IMAD R43, R42.reuse, R5, R43 ;  /* 0x000000052a2b7224 */ /* 0x040fe400078e022b */
[----:B------:R-:W-:-:S04]  /*1050*/  IMAD.WIDE.U32 R40, R42, c[0x0][0x1bc], R40 ;  /* 0x00006f002a287a25 */ /* 0x000fc800078e0028 */
[----:B------:R-:W-:Y:S01]  /*1060*/  IMAD.IADD R41, R41, 0x1, R43 ;  /* 0x0000000129297824 */ /* 0x000fe200078e022b */
[----:B------:R-:W-:-:S04]  /*1070*/  LEA R70, P0, R40, c[0x0][0x180], 0x2 ;  /* 0x0000600028467a11 */ /* 0x000fc800078010ff */
[----:B------:R-:W-:-:S05]  /*1080*/  LEA.HI.X R71, R40, c[0x0][0x184], R41, 0x2, P0 ;  /* 0x0000610028477a11 */ /* 0x000fca00000f1429 */
[----:B------:R-:W5:Y:S04]  /*1090*/  LDG.E.128.CONSTANT R44, [R70.64+0x200] ;  /* 0x0002000a462c7981 */ /* 0x000f68000c1e9d00 */
[----:B----4-:R-:W4:Y:S04]  /*10a0*/  LDG.E.128.CONSTANT R48, [R70.64] ;  /* 0x0000000a46307981 */ /* 0x010f28000c1e9d00 */
[----:B---3--:R-:W3:Y:S01]  /*10b0*/  LDG.E.128.CONSTANT R40, [R70.64+0x400] ;  /* 0x0004000a46287981 */ /* 0x008ee2000c1e9d00 */
[----:B-1---5:R-:W-:Y:S02]  /*10c0*/  FMUL.FTZ R65, R32, R44 ;  /* 0x0000002c20417220 */ /* 0x022fe40000410000 */
[----:B------:R-:W-:-:S02]  /*10d0*/  FMUL.FTZ R44, R33, R45 ;  /* 0x0000002d212c7220 */ /* 0x000fc40000410000 */
[----:B0---4-:R-:W-:Y:S02]  /*10e0*/  FFMA.FTZ R65, R36, R48, R65 ;  /* 0x0000003024417223 */ /* 0x011fe40000010041 */
[----:B------:R-:W-:Y:S02]  /*10f0*/  FFMA.FTZ R44, R37, R49, R44 ;  /* 0x00000031252c7223 */ /* 0x000fe4000001002c */
[----:B--23--:R-:W-:Y:S02]  /*1100*/  FFMA.FTZ R65, R28, R40, R65 ;  /* 0x000000281c417223 */ /* 0x00cfe40000010041 */
[----:B------:R-:W-:Y:S02]  /*1110*/  FMUL.FTZ R63, R34, R46 ;  /* 0x0000002e223f7220 */ /* 0x000fe40000410000 */
[----:B------:R-:W-:Y:S02]  /*1120*/  FMUL.FTZ R64, R35, R47 ;  /* 0x0000002f23407220 */ /* 0x000fe40000410000 */
[----:B------:R-:W-:-:S02]  /*1130*/  FFMA.FTZ R40, R29, R41, R44 ;  /* 0x000000291d287223 */ /* 0x000fc4000001002c */
[----:B------:R-:W2:Y:S01]  /*1140*/  LDG.E.128.CONSTANT R44, [R70.64+0x600] ;  /* 0x0006000a462c7981 */ /* 0x000ea2000c1e9d00 */
[----:B------:R-:W-:Y:S02]  /*1150*/  FFMA.FTZ R63, R38, R50, R63 ;  /* 0x00000032263f7223 */ /* 0x000fe4000001003f */
[----:B------:R-:W-:Y:S02]  /*1160*/  FFMA.FTZ R64, R39, R51, R64 ;  /* 0x0000003327407223 */ /* 0x000fe40000010040 */
[----:B------:R-:W3:Y:S01]  /*1170*/  LDG.E.128.CONSTANT R48, [R70.64+0x800] ;  /* 0x0008000a46307981 */ /* 0x000ee2000c1e9d00 */
[----:B------:R-:W-:Y:S02]  /*1180*/  FFMA.FTZ R63, R30, R42, R63 ;  /* 0x0000002a1e3f7223 */ /* 0x000fe4000001003f */
[----:B------:R-:W-:Y:S02]  /*1190*/  FFMA.FTZ R64, R31, R43, R64 ;  /* 0x0000002b1f407223 */ /* 0x000fe40000010040 */
[----:B--2---:R-:W-:-:S02]  /*11a0*/  FFMA.FTZ R65, R24, R44, R65 ;  /* 0x0000002c18417223 */ /* 0x004fc40000010041 */
[----:B------:R-:W-:Y:S02]  /*11b0*/  FFMA.FTZ R40, R25, R45, R40 ;  /* 0x0000002d19287223 */ /* 0x000fe40000010028 */
[----:B------:R-:W-:Y:S02]  /*11c0*/  FFMA.FTZ R41, R26, R46, R63 ;  /* 0x0000002e1a297223 */ /* 0x000fe4000001003f */
[----:B------:R-:W-:Y:S02]  /*11d0*/  FFMA.FTZ R68, R27, R47, R64 ;  /* 0x0000002f1b447223 */ /* 0x000fe40000010040 */
[----:B---3--:R-:W-:Y:S01]  /*11e0*/  FFMA.FTZ R63, R20, R48, R65 ;  /* 0x00000030143f7223 */ /* 0x008fe20000010041 */
[----:B------:R-:W2:Y:S01]  /*11f0*/  LDG.E.128.CONSTANT R44, [R70.64+0xc00] ;  /* 0x000c000a462c7981 */ /* 0x000ea2000c1e9d00 */
[----:B------:R-:W-:Y:S02]  /*1200*/  FFMA.FTZ R64, R21, R49, R40 ;  /* 0x0000003115407223 */ /* 0x000fe40000010028 */
[----:B------:R-:W-:-:S02]  /*1210*/  FFMA.FTZ R65, R22, R50, R41 ;  /* 0x0000003216417223 */ /* 0x000fc40000010029 */
[----:B------:R-:W3:Y:S01]  /*1220*/  LDG.E.128.CONSTANT R40, [R70.64+0xa00] ;  /* 0x000a000a46287981 */ /* 0x000ee2000c1e9d00 */
[----:B------:R-:W-:-:S03]  /*1230*/  FFMA.FTZ R68, R23, R51, R68 ;  /* 0x0000003317447223 */ /* 0x000fc60000010044 */
[----:B------:R-:W4:Y:S01]  /*1240*/  LDG.E.128.CONSTANT R48, [R70.64+0xe00] ;  /* 0x000e000a46307981 */ /* 0x000f22000c1e9d00 */
[----:B------:R-:W-:Y:S02]  /*1250*/  IADD3 R55, R55, 0x4, RZ ;  /* 0x0000000437377810 */ /* 0x000fe40007ffe0ff */
[----:B------:R-:W-:Y:S02]  /*1260*/  ISETP.GE.AND P0, PT, R60, R59, PT ;  /* 0x0000003b3c00720c */ /* 0x000fe40003f06270 */
[----:B------:R-:W-:Y:S02]  /*1270*/  ISETP.GE.AND P2, PT, R55, R56, PT ;  /* 0x000000383700720c */ /* 0x000fe40003f46270 */
[----:B------:R-:W-:Y:S02]  /*1280*/  IADD3 R52, P1, R52, 0x10, RZ ;  /* 0x0000001034347810 */ /* 0x000fe40007f3e0ff */
[----:B------:R-:W-:-:S03]  /*1290*/  IADD3 R60, R60, 0x80, RZ ;  /* 0x000000803c3c7810 */ /* 0x000fc60007ffe0ff */
[----:B------:R-:W-:Y:S02]  /*12a0*/  IMAD.X R53, RZ, RZ, R53, P1 ;  /* 0x000000ffff357224 */ /* 0x000fe400008e0635 */
[----:B---3--:R-:W-:Y:S02]  /*12b0*/  FFMA.FTZ R63, R16, R40, R63 ;  /* 0x00000028103f7223 */ /* 0x008fe4000001003f */
[----:B------:R-:W-:Y:S02]  /*12c0*/  FFMA.FTZ R64, R17, R41, R64 ;  /* 0x0000002911407223 */ /* 0x000fe40000010040 */
[----:B------:R-:W-:Y:S02]  /*12d0*/  FFMA.FTZ R65, R18, R42, R65 ;  /* 0x0000002a12417223 */ /* 0x000fe40000010041 */
[----:B--2---:R-:W-:Y:S02]  /*12e0*/  FFMA.FTZ R63, R12, R44, R63 ;  /* 0x0000002c0c3f7223 */ /* 0x004fe4000001003f */
[----:B------:R-:W-:-:S02]  /*12f0*/  FFMA.FTZ R64, R13, R45, R64 ;  /* 0x0000002d0d407223 */ /* 0x000fc40000010040 */
[----:B------:R-:W-:Y:S02]  /*1300*/  FFMA.FTZ R68, R19, R43, R68 ;  /* 0x0000002b13447223 */ /* 0x000fe40000010044 */
[----:B------:R-:W-:Y:S02]  /*1310*/  FFMA.FTZ R65, R14, R46, R65 ;  /* 0x0000002e0e417223 */ /* 0x000fe40000010041 */
[----:B----4-:R-:W-:Y:S02]  /*1320*/  FFMA.FTZ R48, R8, R48, R63 ;  /* 0x0000003008307223 */ /* 0x010fe4000001003f */
        /* <DEDUP_REMOVED lines=16> */
.L_x_21785:
[----:B------:R-:W-:Y:S05]  /*1430*/  BSYNC B0 ;  /* 0x0000000000007941 */ /* 0x000fea0003800000 */
.L_x_21784:
        /* <DEDUP_REMOVED lines=22> */
[----:B------:R-:W-:-:S05]  /*15a0*/  HFMA2.MMA R5, -RZ, RZ, 0, 0 ;  /* 0x00000000ff057435 */ /* 0x000fca00000001ff */
        /* <DEDUP_REMOVED lines=22> */
.L_x_21793:
        /* <DEDUP_REMOVED lines=11> */
.L_x_21792:
[----:B------:R-:W-:Y:S05]  /*17c0*/  BSYNC B1 ;  /* 0x0000000000017941 */ /* 0x000fea0003800000 */
.L_x_21791:
        /* <DEDUP_REMOVED lines=10> */
.L_x_21796:
        /* <DEDUP_REMOVED lines=100> */
.L_x_21795:
[----:B------:R-:W-:Y:S05]  /*1eb0*/  BSYNC B1 ;  /* 0x0000000000017941 */ /* 0x000fea0003800000 */
.L_x_21794:
        /* <DEDUP_REMOVED lines=55> */
.L_x_21798:
[----:B------:R-:W-:Y:S05]  /*2230*/  BSYNC B1 ;  /* 0x0000000000017941 */ /* 0x000fea0003800000 */
.L_x_21797:
        /* <DEDUP_REMOVED lines=26> */
.L_x_21790:
[----:B------:R-:W-:Y:S05]  /*23e0*/  BSYNC B0 ;  /* 0x0000000000007941 */ /* 0x000fea0003800000 */
.L_x_21789:
        /* <DEDUP_REMOVED lines=45> */
.L_x_21803:
        /* <DEDUP_REMOVED lines=8> */
.L_x_21802:
[----:B------:R-:W-:Y:S05]  /*2740*/  BSYNC B1 ;  /* 0x0000000000017941 */ /* 0x000fea0003800000 */
.L_x_21801:
        /* <DEDUP_REMOVED lines=10> */
.L_x_21806:
        /* <DEDUP_REMOVED lines=52> */
.L_x_21805:
[----:B------:R-:W-:Y:S05]  /*2b30*/  BSYNC B1 ;  /* 0x0000000000017941 */ /* 0x000fea0003800000 */
.L_x_21804:
        /* <DEDUP_REMOVED lines=31> */
.L_x_21808:
[----:B------:R-:W-:Y:S05]  /*2d30*/  BSYNC B1 ;  /* 0x0000000000017941 */ /* 0x000fea0003800000 */
.L_x_21807:
        /* <DEDUP_REMOVED lines=14> */
.L_x_21800:
[----:B------:R-:W-:Y:S05]  /*2e20*/  BSYNC B0 ;  /* 0x0000000000007941 */ /* 0x000fea0003800000 */
.L_x_21799:
        /* <DEDUP_REMOVED lines=32> */
.L_x_21810:
[----:B------:R-:W-:Y:S05]  /*3030*/  BSYNC B0 ;  /* 0x0000000000007941 */ /* 0x000fea0003800000 */
.L_x_21809:
[----:B------:R-:W-:Y:S01]  /*3040*/  BSSY B0, `(.L_x_21811) ;  /* 0x00000e3000007945 */ /* 0x000fe20003800000 */
[----:B------:R-:W-:Y:S05]  /*3050*/  @!P1 BRA `(.L_x_21812) ;  /* 0x0000007000009947 */ /* 0x000fea0003800000 */
[----:B------:R-:W-:Y:S01]  /*3060*/  HFMA2.MMA R52, -RZ, RZ, 0, 0 ;  /* 0x00000000ff347435 */ /* 0x000fe200000001ff */
[----:B------:R-:W-:Y:S01]  /*3070*/  CS2R R46, SRZ ;  /* 0x00000000002e7805 */ /* 0x000fe2000001ff00 */
[----:B------:R-:W-:Y:S01]  /*3080*/  IMAD.MOV.U32 R2, RZ, RZ, RZ ;  /* 0x000000ffff027224 */ /* 0x000fe200078e00ff */
[----:B------:R-:W-:Y:S01]  /*3090*/  CS2R R48, SRZ ;  /* 0x0000000000307805 */ /* 0x000fe2000001ff00 */
[----:B------:R-:W-:Y:S02]  /*30a0*/  IMAD.MOV.U32 R60, RZ, RZ, RZ ;  /* 0x000000ffff3c7224 */ /* 0x000fe400078e00ff */
[----:B-----5:R-:W-:Y:S01]  /*30b0*/  IMAD.MOV.U32 R62, RZ, RZ, RZ ;  /* 0x000000ffff3e7224 */ /* 0x020fe200078e00ff */
[----:B------:R-:W-:Y:S05]  /*30c0*/  BRA `(.L_x_21813) ;  /* 0x00000da000007947 */ /* 0x000fea0003800000 */
.L_x_21812:
[----:B0-----:R-:W0:Y:S01]  /*30d0*/  S2R R4, SR_CTAID.Y ;  /* 0x0000000000047919 */ /* 0x001e220000002600 */
[----:B------:R-:W-:Y:S01]  /*30e0*/  SHF.R.S32.HI R5, RZ, 0x1f, R6 ;  /* 0x0000001fff057819 */ /* 0x000fe20000011406 */
[----:B------:R-:W-:Y:S01]  /*30f0*/  IMAD R50, R2, c[0x0][0x1c0], RZ ;  /* 0x0000700002327a24 */ /* 0x000fe200078e02ff */
[----:B------:R-:W-:Y:S01]  /*3100*/  SHF.R.S32.HI R13, RZ, 0x1f, R3 ;  /* 0x0000001fff0d7819 */ /* 0x000fe20000011403 */
[----:B------:R-:W1:Y:S01]  /*3110*/  S2R R11, SR_CTAID.Z ;  /* 0x00000000000b7919 */ /* 0x000e620000002700 */
[----:B------:R-:W-:Y:S01]  /*3120*/  LEA.HI R5, R5, R6, RZ, 0x3 ;  /* 0x0000000605057211 */ /* 0x000fe200078f18ff */
[----:B------:R-:W-:Y:S01]  /*3130*/  IMAD.MOV.U32 R53, RZ, RZ, c[0x0][0x1bc] ;  /* 0x00006f00ff357624 */ /* 0x000fe200078e00ff */
[----:B------:R-:W-:Y:S01]  /*3140*/  LOP3.LUT R58, RZ, R58, RZ, 0x33, !PT ;  /* 0x0000003aff3a7212 */ /* 0x000fe200078e33ff */
[----:B------:R-:W-:Y:S01]  /*3150*/  CS2R R46, SRZ ;  /* 0x00000000002e7805 */ /* 0x000fe2000001ff00 */
[C---:B------:R-:W-:Y:S01]  /*3160*/  LOP3.LUT R9, R5.reuse, 0xfffffff8, RZ, 0xc0, !PT ;  /* 0xfffffff805097812 */ /* 0x040fe200078ec0ff */
[----:B------:R-:W-:Y:S01]  /*3170*/  IMAD.SHL.U32 R5, R5, 0x4, RZ ;  /* 0x0000000405057824 */ /* 0x000fe200078e00ff */
[----:B------:R-:W-:Y:S01]  /*3180*/  MOV R52, RZ ;  /* 0x000000ff00347202 */ /* 0x000fe20000000f00 */
[----:B------:R-:W-:Y:S01]  /*3190*/  IMAD.MOV.U32 R2, RZ, RZ, RZ ;  /* 0x000000ffff027224 */ /* 0x000fe200078e00ff */
[----:B------:R-:W-:Y:S01]  /*31a0*/  CS2R R48, SRZ ;  /* 0x0000000000307805 */ /* 0x000fe2000001ff00 */
[----:B------:R-:W-:Y:S01]  /*31b0*/  IMAD.IADD R8, R6, 0x1, -R9 ;  /* 0x0000000106087824 */ /* 0x000fe200078e0a09 */
[----:B------:R-:W-:Y:S01]  /*31c0*/  LOP3.LUT R9, R5, 0xffffffe0, RZ, 0xc0, !PT ;  /* 0xffffffe005097812 */ /* 0x000fe200078ec0ff */
[----:B------:R-:W-:Y:S01]  /*31d0*/  IMAD.MOV.U32 R60, RZ, RZ, RZ ;  /* 0x000000ffff3c7224 */ /* 0x000fe200078e00ff */
[----:B------:R-:W-:Y:S01]  /*31e0*/  SHF.R.S32.HI R53, RZ, 0x1f, R53 ;  /* 0x0000001fff357819 */ /* 0x000fe20000011435 */
[----:B-----5:R-:W-:Y:S01]  /*31f0*/  IMAD.MOV.U32 R62, RZ, RZ, RZ ;  /* 0x000000ffff3e7224 */ /* 0x020fe200078e00ff */
[----:B------:R-:W-:Y:S01]  /*3200*/  SHF.L.U32 R44, R8, 0x2, RZ ;  /* 0x00000002082c7819 */ /* 0x000fe200000006ff */
[----:B------:R-:W-:Y:S01]  /*3210*/  IMAD R8, R7, 0x8, R8 ;  /* 0x0000000807087824 */ /* 0x000fe200078e0208 */
[----:B------:R-:W-:Y:S01]  /*3220*/  SHF.R.S32.HI R51, RZ, 0x1f, R50 ;  /* 0x0000001fff337819 */ /* 0x000fe20000011432 */
[----:B0-----:R-:W-:-:S03]  /*3230*/  IMAD R4, R4, c[0x0][0x1a8], RZ ;  /* 0x00006a0004047a24 */ /* 0x001fc600078e02ff */
[----:B------:R-:W-:Y:S01]  /*3240*/  LEA R45, R8, 0xa0, 0x4 ;  /* 0x000000a0082d7811 */ /* 0x000fe200078e20ff */
[----:B------:R-:W-:Y:S02]  /*3250*/  IMAD R10, R7, 0x20, R44 ;  /* 0x00000020070a7824 */ /* 0x000fe400078e022c */
[----:B------:R-:W-:Y:S01]  /*3260*/  IMAD.IADD R44, R44, 0x1, R9 ;  /* 0x000000012c2c7824 */ /* 0x000fe200078e0209 */
[----:B------:R-:W-:Y:S01]  /*3270*/  IADD3 R12, P0, R4, R3, RZ ;  /* 0x00000003040c7210 */ /* 0x000fe20007f1e0ff */
[----:B-1----:R-:W-:-:S03]  /*3280*/  IMAD R10, R11, 0x200, R10 ;  /* 0x000002000b0a7824 */ /* 0x002fc600078e020a */
[----:B------:R-:W-:Y:S02]  /*3290*/  LEA.HI.X.SX32 R13, R4, R13, 0x1, P0 ;  /* 0x0000000d040d7211 */ /* 0x000fe400000f0eff */
[----:B------:R-:W-:Y:S02]  /*32a0*/  LEA R4, P0, R12, c[0x0][0x198], 0x2 ;  /* 0x000066000c047a11 */ /* 0x000fe400078010ff */
[----:B------:R-:W-:Y:S02]  /*32b0*/  IADD3 R55, R44, 0x100, RZ ;  /* 0x000001002c377810 */ /* 0x000fe40007ffe0ff */
[----:B------:R-:W-:Y:S02]  /*32c0*/  LEA.HI.X R5, R12, c[0x0][0x19c], R13, 0x2, P0 ;  /* 0x000067000c057a11 */ /* 0x000fe400000f140d */
[C---:B------:R-:W-:Y:S02]  /*32d0*/  IADD3 R57, R44.reuse, 0x180, RZ ;  /* 0x000001802c397810 */ /* 0x040fe40007ffe0ff */
[----:B------:R-:W-:-:S02]  /*32e0*/  IADD3 R61, R44, 0x200, RZ ;  /* 0x000002002c3d7810 */ /* 0x000fc40007ffe0ff */
[C---:B------:R-:W-:Y:S02]  /*32f0*/  IADD3 R63, R44.reuse, 0x280, RZ ;  /* 0x000002802c3f7810 */ /* 0x040fe40007ffe0ff */
[C---:B------:R-:W-:Y:S02]  /*3300*/  IADD3 R65, R44.reuse, 0x300, RZ ;  /* 0x000003002c417810 */ /* 0x040fe40007ffe0ff */
[----:B------:R-:W-:Y:S02]  /*3310*/  IADD3 R67, R44, 0x380, RZ ;  /* 0x000003802c437810 */ /* 0x000fe40007ffe0ff */
[----:B------:R-:W-:Y:S02]  /*3320*/  IADD3 R54, R10, 0x3, RZ ;  /* 0x000000030a367810 */ /* 0x000fe40007ffe0ff */
.L_x_21814:
[----:B------:R-:W2:Y:S01]  /*3330*/  LDG.E.CONSTANT R8, [R4.64] ;  /* 0x0000000a04087981 */ /* 0x000ea2000c1e9900 */
[----:B------:R-:W-:Y:S01]  /*3340*/  IMAD.IADD R40, R58, 0x1, R3 ;  /* 0x000000013a287824 */ /* 0x000fe200078e0203 */
[----:B--2---:R-:W-:Y:S01]  /*3350*/  SHF.R.S32.HI R9, RZ, 0x1f, R8 ;  /* 0x0000001fff097819 */ /* 0x004fe20000011408 */
[----:B------:R-:W-:-:S04]  /*3360*/  IMAD.WIDE.U32 R36, R8, c[0x0][0x1bc], R50 ;  /* 0x00006f0008247a25 */ /* 0x000fc800078e0032 */
[----:B------:R-:W-:-:S04]  /*3370*/  IMAD R9, R9, c[0x0][0x1bc], RZ ;  /* 0x00006f0009097a24 */ /* 0x000fc800078e02ff */
[----:B------:R-:W-:Y:S01]  /*3380*/  IMAD R9, R8, R53, R9 ;  /* 0x0000003508097224 */ /* 0x000fe200078e0209 */
[----:B------:R-:W-:-:S04]  /*3390*/  IADD3 R8, P0, R44, R36, RZ ;  /* 0x000000242c087210 */ /* 0x000fc80007f1e0ff */
[----:B------:R-:W-:Y:S02]  /*33a0*/  IADD3 R38, R37, R9, RZ ;  /* 0x0000000925267210 */ /* 0x000fe40007ffe0ff */
[----:B------:R-:W-:Y:S02]  /*33b0*/  LEA R24, P1, R8, c[0x0][0x188], 0x2 ;  /* 0x0000620008187a11 */ /* 0x000fe400078210ff */
[----:B------:R-:W-:-:S04]  /*33c0*/  LEA.HI.X.SX32 R9, R44, R38, 0x1, P0 ;  /* 0x000000262c097211 */ /* 0x000fc800000f0eff */
        /* <DEDUP_REMOVED lines=12> */
[----:B0-----:R-:W-:-:S04]  /*3490*/  IADD3 R25, P0, R61, R36, RZ ;  /* 0x000000243d197210 */ /* 0x001fc80007f1e0ff */
[----:B------:R-:W5:Y:S01]  /*34a0*/  LDG.E.128.CONSTANT R20, [R20.64] ;  /* 0x0000000a14147981 */ /* 0x000f62000c1e9d00 */
        /* <DEDUP_REMOVED lines=19> */
[----:B------:R-:W-:Y:S02]  /*35e0*/  ISETP.NE.AND P0, PT, R40, -0x2, PT ;  /* 0xfffffffe2800780c */ /* 0x000fe40003f05270 */
[----:B------:R-:W-:-:S11]  /*35f0*/  IADD3 R3, R3, 0x4, RZ ;  /* 0x0000000403037810 */ /* 0x000fd60007ffe0ff */
[----:B------:R-:W-:-:S04]  /*3600*/  @!P0 IADD3 R40, R54, -0x3, RZ ;  /* 0xfffffffd36288810 */ /* 0x000fc80007ffe0ff */
[----:B------:R-:W-:Y:S02]  /*3610*/  @!P0 ISETP.GE.AND P1, PT, R40, R59, PT ;  /* 0x0000003b2800820c */ /* 0x000fe40003f26270 */
[----:B------:R-:W-:-:S04]  /*3620*/  @!P0 IADD3 R40, R54, -0x2, RZ ;  /* 0xfffffffe36288810 */ /* 0x000fc80007ffe0ff */
[----:B------:R-:W-:Y:S02]  /*3630*/  @!P0 ISETP.GE.AND P2, PT, R40, R59, PT ;  /* 0x0000003b2800820c */ /* 0x000fe40003f46270 */
[----:B------:R-:W-:-:S04]  /*3640*/  @!P0 IADD3 R40, R54, -0x1, RZ ;  /* 0xffffffff36288810 */ /* 0x000fc80007ffe0ff */
[----:B------:R-:W-:Y:S02]  /*3650*/  @!P0 ISETP.GE.AND P3, PT, R40, R59, PT ;  /* 0x0000003b2800820c */ /* 0x000fe40003f66270 */
[----:B------:R0:W1:Y:S02]  /*3660*/  LDS.128 R40, [R45] ;  /* 0x000000002d287984 */ /* 0x0000640000000c00 */
[----:B0-----:R-:W-:Y:S02]  /*3670*/  IADD3 R45, R45, 0x200, RZ ;  /* 0x000002002d2d7810 */ /* 0x001fe40007ffe0ff */
[----:B--2---:R-:W-:Y:S02]  /*3680*/  @!P0 FSEL R9, R9, RZ, !P2 ;  /* 0x000000ff09098208 */ /* 0x004fe40005000000 */
[----:B------:R-:W-:Y:S02]  /*3690*/  @!P0 FSEL R8, R8, RZ, !P1 ;  /* 0x000000ff08088208 */ /* 0x000fe40004800000 */
[----:B------:R-:W-:Y:S01]  /*36a0*/  @!P0 FSEL R10, R10, RZ, !P3 ;  /* 0x000000ff0a0a8208 */ /* 0x000fe20005800000 */
[----:B-1----:R-:W-:Y:S01]  /*36b0*/  FMUL.FTZ R9, R41, R9 ;  /* 0x0000000929097220 */ /* 0x002fe20000410000 */
[----:B------:R-:W-:-:S03]  /*36c0*/  @!P0 ISETP.GE.AND P1, PT, R54, R59, PT ;  /* 0x0000003b3600820c */ /* 0x000fc60003f26270 */
[----:B------:R-:W-:Y:S01]  /*36d0*/  FFMA.FTZ R9, R40, R8, R9 ;  /* 0x0000000828097223 */ /* 0x000fe20000010009 */
[----:B------:R-:W-:Y:S02]  /*36e0*/  @!P0 IADD3 R8, R54, -0x2, RZ ;  /* 0xfffffffe36088810 */ /* 0x000fe40007ffe0ff */
[----:B------:R-:W-:Y:S01]  /*36f0*/  @!P0 FSEL R11, R11, RZ, !P1 ;  /* 0x000000ff0b0b8208 */ /* 0x000fe20004800000 */
[----:B------:R-:W-:Y:S01]  /*3700*/  FFMA.FTZ R10, R42, R10, R9 ;  /* 0x0000000a2a0a7223 */ /* 0x000fe20000010009 */
[----:B------:R-:W-:Y:S02]  /*3710*/  @!P0 ISETP.GE.AND P3, PT, R8, R59, PT ;  /* 0x0000003b0800820c */ /* 0x000fe40003f66270 */
[----:B------:R-:W-:Y:S01]  /*3720*/  @!P0 IADD3 R8, R54, -0x3, RZ ;  /* 0xfffffffd36088810 */ /* 0x000fe20007ffe0ff */
[----:B------:R-:W-:Y:S01]  /*3730*/  FFMA.FTZ R10, R43, R11, R10 ;  /* 0x0000000b2b0a7223 */ /* 0x000fe2000001000a */
[----:B---3--:R-:W-:Y:S02]  /*3740*/  @!P0 FSEL R13, R13, RZ, !P3 ;  /* 0x000000ff0d0d8208 */ /* 0x008fe40005800000 */
[----:B------:R-:W-:Y:S01]  /*3750*/  @!P0 ISETP.GE.AND P2, PT, R8, R59, PT ;  /* 0x0000003b0800820c */ /* 0x000fe20003f46270 */
[----:B------:R-:W-:Y:S01]  /*3760*/  FADD.FTZ R49, R10, R49 ;  /* 0x000000310a317221 */ /* 0x000fe20000010000 */
[----:B------:R-:W-:Y:S01]  /*3770*/  @!P0 IADD3 R8, R54, -0x1, RZ ;  /* 0xffffffff36088810 */ /* 0x000fe20007ffe0ff */
[----:B------:R-:W-:Y:S01]  /*3780*/  FMUL.FTZ R9, R41, R13 ;  /* 0x0000000d29097220 */ /* 0x000fe20000410000 */
[----:B------:R-:W-:-:S02]  /*3790*/  @!P0 FSEL R12, R12, RZ, !P2 ;  /* 0x000000ff0c0c8208 */ /* 0x000fc40005000000 */
[-C--:B------:R-:W-:Y:S02]  /*37a0*/  @!P0 ISETP.GE.AND P6, PT, R8, R59.reuse, PT ;  /* 0x0000003b0800820c */ /* 0x080fe40003fc6270 */
[----:B------:R-:W-:Y:S01]  /*37b0*/  @!P0 IADD3 R8, R54, -0x2, RZ ;  /* 0xfffffffe36088810 */ /* 0x000fe20007ffe0ff */
[----:B------:R-:W-:Y:S01]  /*37c0*/  FFMA.FTZ R9, R40, R12, R9 ;  /* 0x0000000c28097223 */ /* 0x000fe20000010009 */
[----:B------:R-:W-:Y:S02]  /*37d0*/  @!P0 FSEL R14, R14, RZ, !P6 ;  /* 0x000000ff0e0e8208 */ /* 0x000fe40007000000 */
[-C--:B------:R-:W-:Y:S02]  /*37e0*/  @!P0 ISETP.GE.AND P2, PT, R8, R59.reuse, PT ;  /* 0x0000003b0800820c */ /* 0x080fe40003f46270 */
[----:B------:R-:W-:Y:S01]  /*37f0*/  @!P0 IADD3 R8, R54, -0x3, RZ ;  /* 0xfffffffd36088810 */ /* 0x000fe20007ffe0ff */
[----:B------:R-:W-:Y:S01]  /*3800*/  FFMA.FTZ R14, R42, R14, R9 ;  /* 0x0000000e2a0e7223 */ /* 0x000fe20000010009 */
[----:B------:R-:W-:-:S02]  /*3810*/  @!P0 ISETP.GE.AND P6, PT, R54, R59, PT ;  /* 0x0000003b3600820c */ /* 0x000fc40003fc6270 */
[-C--:B------:R-:W-:Y:S02]  /*3820*/  @!P0 ISETP.GE.AND P4, PT, R8, R59.reuse, PT ;  /* 0x0000003b0800820c */ /* 0x080fe40003f86270 */
[C---:B------:R-:W-:Y:S02]  /*3830*/  @!P0 IADD3 R10, R54.reuse, -0x3, RZ ;  /* 0xfffffffd360a8810 */ /* 0x040fe40007ffe0ff */
[----:B------:R-:W-:Y:S02]  /*3840*/  @!P0 IADD3 R8, R54, -0x1, RZ ;  /* 0xffffffff36088810 */ /* 0x000fe40007ffe0ff */
[----:B------:R-:W-:Y:S02]  /*3850*/  @!P0 FSEL R15, R15, RZ, !P6 ;  /* 0x000000ff0f0f8208 */ /* 0x000fe40007000000 */
[-C--:B------:R-:W-:Y:S02]  /*3860*/  @!P0 ISETP.GE.AND P1, PT, R10, R59.reuse, PT ;  /* 0x0000003b0a00820c */ /* 0x080fe40003f26270 */
[----:B------:R-:W-:Y:S01]  /*3870*/  @!P0 ISETP.GE.AND P6, PT, R8, R59, PT ;  /* 0x0000003b0800820c */ /* 0x000fe20003fc6270 */
[----:B------:R-:W-:Y:S01]  /*3880*/  FFMA.FTZ R15, R43, R15, R14 ;  /* 0x0000000f2b0f7223 */ /* 0x000fe2000001000e */
[----:B------:R-:W-:-:S02]  /*3890*/  @!P0 IADD3 R10, R54, -0x1, RZ ;  /* 0xffffffff360a8810 */ /* 0x000fc40007ffe0ff */
[----:B------:R-:W-:Y:S01]  /*38a0*/  @!P0 IADD3 R8, R54, -0x3, RZ ;  /* 0xfffffffd36088810 */ /* 0x000fe20007ffe0ff */
[----:B------:R-:W-:Y:S01]  /*38b0*/  FADD.FTZ R62, R15, R62 ;  /* 0x0000003e0f3e7221 */ /* 0x000fe20000010000 */
[----:B----4-:R-:W-:Y:S02]  /*38c0*/  @!P0 FSEL R16, R16, RZ, !P1 ;  /* 0x000000ff10108208 */ /* 0x010fe40004800000 */
[-C--:B------:R-:W-:Y:S02]  /*38d0*/  @!P0 ISETP.GE.AND P3, PT, R10, R59.reuse, PT ;  /* 0x0000003b0a00820c */ /* 0x080fe40003f66270 */
[----:B------:R-:W-:Y:S02]  /*38e0*/  @!P0 ISETP.GE.AND P1, PT, R8, R59, PT ;  /* 0x0000003b0800820c */ /* 0x000fe40003f26270 */
[----:B------:R-:W-:Y:S02]  /*38f0*/  @!P0 IADD3 R8, R54, -0x2, RZ ;  /* 0xfffffffe36088810 */ /* 0x000fe40007ffe0ff */
[----:B------:R-:W-:-:S02]  /*3900*/  @!P0 FSEL R17, R17, RZ, !P2 ;  /* 0x000000ff11118208 */ /* 0x000fc40005000000 */
[----:B------:R-:W-:Y:S02]  /*3910*/  @!P0 FSEL R18, R18, RZ, !P3 ;  /* 0x000000ff12128208 */ /* 0x000fe40005800000 */
[----:B------:R-:W-:Y:S01]  /*3920*/  @!P0 ISETP.GE.AND P2, PT, R8, R59, PT ;  /* 0x0000003b0800820c */ /* 0x000fe20003f46270 */
[----:B------:R-:W-:Y:S01]  /*3930*/  FMUL.FTZ R17, R41, R17 ;  /* 0x0000001129117220 */ /* 0x000fe20000410000 */
[CC--:B------:R-:W-:Y:S02]  /*3940*/  @!P0 ISETP.GE.AND P3, PT, R54.reuse, R59.reuse, PT ;  /* 0x0000003b3600820c */ /* 0x0c0fe40003f66270 */
[----:B------:R-:W-:Y:S01]  /*3950*/  @!P0 IADD3 R8, R54, -0x1, RZ ;  /* 0xffffffff36088810 */ /* 0x000fe20007ffe0ff */
[----:B------:R-:W-:Y:S01]  /*3960*/  FFMA.FTZ R17, R40, R16, R17 ;  /* 0x0000001028117223 */ /* 0x000fe20000010011 */
[----:B------:R-:W-:Y:S02]  /*3970*/  @!P0 FSEL R19, R19, RZ, !P3 ;  /* 0x000000ff13138208 */ /* 0x000fe40005800000 */
[----:B------:R-:W-:Y:S01]  /*3980*/  @!P0 ISETP.GE.AND P3, PT, R8, R59, PT ;  /* 0x0000003b0800820c */ /* 0x000fe20003f66270 */
[----:B------:R-:W-:Y:S01]  /*3990*/  FFMA.FTZ R18, R42, R18, R17 ;  /* 0x000000122a127223 */ /* 0x000fe20000010011 */
[----:B------:R-:W-:-:S02]  /*39a0*/  @!P0 IADD3 R10, R54, -0x2, RZ ;  /* 0xfffffffe360a8810 */ /* 0x000fc40007ffe0ff */
[----:B------:R-:W-:Y:S01]  /*39b0*/  @!P0 IADD3 R8, R54, -0x3, RZ ;  /* 0xfffffffd36088810 */ /* 0x000fe20007ffe0ff */
[----:B------:R-:W-:Y:S01]  /*39c0*/  FFMA.FTZ R19, R43, R19, R18 ;  /* 0x000000132b137223 */ /* 0x000fe20000010012 */
[----:B-----5:R-:W-:Y:S02]  /*39d0*/  @!P0 FSEL R20, R20, RZ, !P4 ;  /* 0x000000ff14148208 */ /* 0x020fe40006000000 */
[-C--:B------:R-:W-:Y:S01]  /*39e0*/  @!P0 ISETP.GE.AND P5, PT, R10, R59.reuse, PT ;  /* 0x0000003b0a00820c */ /* 0x080fe20003fa6270 */
[----:B------:R-:W-:Y:S01]  /*39f0*/  FADD.FTZ R60, R19, R60 ;  /* 0x0000003c133c7221 */ /* 0x000fe20000010000 */
        /* <DEDUP_REMOVED lines=13> */
[----:B------:R-:W-:Y:S01]  /*3ad0*/  @!P0 FSEL R24, R24, RZ, !P1 ;  /* 0x000000ff18188208 */ /* 0x000fe20004800000 */
[----:B------:R-:W-:Y:S01]  /*3ae0*/  FFMA.FTZ R23, R43, R23, R22 ;  /* 0x000000172b177223 */ /* 0x000fe20000010016 */
[-C--:B------:R-:W-:Y:S02]  /*3af0*/  @!P0 ISETP.GE.AND P1, PT, R8, R59.reuse, PT ;  /* 0x0000003b0800820c */ /* 0x080fe40003f26270 */
[----:B------:R-:W-:Y:S01]  /*3b00*/  @!P0 IADD3 R8, R54, -0x2, RZ ;  /* 0xfffffffe36088810 */ /* 0x000fe20007ffe0ff */
[----:B------:R-:W-:Y:S01]  /*3b10*/  FADD.FTZ R48, R23, R48 ;  /* 0x0000003017307221 */ /* 0x000fe20000010000 */
[----:B------:R-:W-:Y:S02]  /*3b20*/  @!P0 FSEL R25, R25, RZ, !P2 ;  /* 0x000000ff19198208 */ /* 0x000fe40005000000 */
[----:B------:R-:W-:Y:S02]  /*3b30*/  @!P0 FSEL R26, R26, RZ, !P3 ;  /* 0x000000ff1a1a8208 */ /* 0x000fe40005800000 */
[----:B------:R-:W-:Y:S01]  /*3b40*/  @!P0 ISETP.GE.AND P2, PT, R8, R59, PT ;  /* 0x0000003b0800820c */ /* 0x000fe20003f46270 */
[----:B------:R-:W-:Y:S01]  /*3b50*/  FMUL.FTZ R25, R41, R25 ;  /* 0x0000001929197220 */ /* 0x000fe20000410000 */
[----:B------:R-:W-:-:S02]  /*3b60*/  @!P0 ISETP.GE.AND P3, PT, R54, R59, PT ;  /* 0x0000003b3600820c */ /* 0x000fc40003f66270 */
[----:B------:R-:W-:Y:S01]  /*3b70*/  @!P0 IADD3 R8, R54, -0x1, RZ ;  /* 0xffffffff36088810 */ /* 0x000fe20007ffe0ff */
[----:B------:R-:W-:Y:S01]  /*3b80*/  FFMA.FTZ R25, R40, R24, R25 ;  /* 0x0000001828197223 */ /* 0x000fe20000010019 */
[----:B------:R-:W-:Y:S02]  /*3b90*/  @!P0 FSEL R27, R27, RZ, !P3 ;  /* 0x000000ff1b1b8208 */ /* 0x000fe40005800000 */
[----:B------:R-:W-:Y:S01]  /*3ba0*/  @!P0 ISETP.GE.AND P3, PT, R8, R59, PT ;  /* 0x0000003b0800820c */ /* 0x000fe20003f66270 */
[----:B------:R-:W-:Y:S01]  /*3bb0*/  FFMA.FTZ R26, R42, R26, R25 ;  /* 0x0000001a2a1a7223 */ /* 0x000fe20000010019 */
[----:B------:R-:W-:Y:S02]  /*3bc0*/  @!P0 IADD3 R8, R54, -0x2, RZ ;  /* 0xfffffffe36088810 */ /* 0x000fe40007ffe0ff */
[----:B------:R-:W-:Y:S01]  /*3bd0*/  @!P0 FSEL R28, R28, RZ, !P4 ;  /* 0x000000ff1c1c8208 */ /* 0x000fe20006000000 */
[----:B------:R-:W-:Y:S01]  /*3be0*/  FFMA.FTZ R27, R43, R27, R26 ;  /* 0x0000001b2b1b7223 */ /* 0x000fe2000001001a */
[----:B------:R-:W-:-:S02]  /*3bf0*/  @!P0 ISETP.GE.AND P4, PT, R8, R59, PT ;  /* 0x0000003b0800820c */ /* 0x000fc40003f86270 */
[----:B------:R-:W-:Y:S01]  /*3c00*/  @!P0 IADD3 R8, R54, -0x3, RZ ;  /* 0xfffffffd36088810 */ /* 0x000fe20007ffe0ff */
[----:B------:R-:W-:Y:S01]  /*3c10*/  FADD.FTZ R2, R27, R2 ;  /* 0x000000021b027221 */ /* 0x000fe20000010000 */
[----:B------:R-:W-:Y:S02]  /*3c20*/  @!P0 FSEL R29, R29, RZ, !P5 ;  /* 0x000000ff1d1d8208 */ /* 0x000fe40006800000 */
[----:B------:R-:W-:Y:S02]  /*3c30*/  @!P0 ISETP.GE.AND P5, PT, R8, R59, PT ;  /* 0x0000003b0800820c */ /* 0x000fe40003fa6270 */
[----:B------:R-:W-:Y:S01]  /*3c40*/  @!P0 IADD3 R8, R54, -0x1, RZ ;  /* 0xffffffff36088810 */ /* 0x000fe20007ffe0ff */
[----:B------:R-:W-:Y:S01]  /*3c50*/  FMUL.FTZ R29, R41, R29 ;  /* 0x0000001d291d7220 */ /* 0x000fe20000410000 */
[----:B------:R-:W-:Y:S02]  /*3c60*/  @!P0 FSEL R33, R33, RZ, !P2 ;  /* 0x000000ff21218208 */ /* 0x000fe40005000000 */
[----:B------:R-:W-:Y:S01]  /*3c70*/  @!P0 FSEL R37, R37, RZ, !P4 ;  /* 0x000000ff25258208 */ /* 0x000fe20006000000 */
[----:B------:R-:W-:Y:S01]  /*3c80*/  FFMA.FTZ R29, R40, R28, R29 ;  /* 0x0000001c281d7223 */ /* 0x000fe2000001001d */
[----:B------:R-:W-:Y:S01]  /*3c90*/  @!P0 FSEL R32, R32, RZ, !P1 ;  /* 0x000000ff20208208 */ /* 0x000fe20004800000 */
[C---:B------:R-:W-:Y:S01]  /*3ca0*/  FMUL.FTZ R33, R41.reuse, R33 ;  /* 0x0000002129217220 */ /* 0x040fe20000410000 */
[----:B------:R-:W-:Y:S01]  /*3cb0*/  @!P0 FSEL R34, R34, RZ, !P3 ;  /* 0x000000ff22228208 */ /* 0x000fe20005800000 */
[----:B------:R-:W-:Y:S01]  /*3cc0*/  FMUL.FTZ R37, R41, R37 ;  /* 0x0000002529257220 */ /* 0x000fe20000410000 */
[-C--:B------:R-:W-:Y:S01]  /*3cd0*/  @!P0 ISETP.GE.AND P2, PT, R8, R59.reuse, PT ;  /* 0x0000003b0800820c */ /* 0x080fe20003f46270 */
[----:B------:R-:W-:Y:S01]  /*3ce0*/  FFMA.FTZ R33, R40, R32, R33 ;  /* 0x0000002028217223 */ /* 0x000fe20000010021 */
[----:B------:R-:W-:-:S02]  /*3cf0*/  @!P0 ISETP.GE.AND P1, PT, R54, R59, PT ;  /* 0x0000003b3600820c */ /* 0x000fc40003f26270 */
[-C--:B------:R-:W-:Y:S01]  /*3d00*/  @!P0 ISETP.GE.AND P3, PT, R54, R59.reuse, PT ;  /* 0x0000003b3600820c */ /* 0x080fe20003f66270 */
[----:B------:R-:W-:Y:S01]  /*3d10*/  FFMA.FTZ R34, R42, R34, R33 ;  /* 0x000000222a227223 */ /* 0x000fe20000010021 */
[----:B------:R-:W-:Y:S02]  /*3d20*/  @!P0 ISETP.GE.AND P4, PT, R54, R59, PT ;  /* 0x0000003b3600820c */ /* 0x000fe40003f86270 */
[----:B------:R-:W-:Y:S02]  /*3d30*/  @!P0 FSEL R36, R36, RZ, !P5 ;  /* 0x000000ff24248208 */ /* 0x000fe40006800000 */
[----:B------:R-:W-:Y:S02]  /*3d40*/  @!P0 FSEL R30, R30, RZ, !P6 ;  /* 0x000000ff1e1e8208 */ /* 0x000fe40007000000 */
[----:B------:R-:W-:Y:S01]  /*3d50*/  @!P0 FSEL R38, R38, RZ, !P2 ;  /* 0x000000ff26268208 */ /* 0x000fe20005000000 */
[----:B------:R-:W-:Y:S01]  /*3d60*/  FFMA.FTZ R37, R40, R36, R37 ;  /* 0x0000002428257223 */ /* 0x000fe20000010025 */
[----:B------:R-:W-:Y:S01]  /*3d70*/  @!P0 FSEL R31, R31, RZ, !P1 ;  /* 0x000000ff1f1f8208 */ /* 0x000fe20004800000 */
[C---:B------:R-:W-:Y:S01]  /*3d80*/  FFMA.FTZ R30, R42.reuse, R30, R29 ;  /* 0x0000001e2a1e7223 */ /* 0x040fe2000001001d */
[----:B------:R-:W-:Y:S01]  /*3d90*/  @!P0 FSEL R35, R35, RZ, !P3 ;  /* 0x000000ff23238208 */ /* 0x000fe20005800000 */
[----:B------:R-:W-:Y:S01]  /*3da0*/  FFMA.FTZ R38, R42, R38, R37 ;  /* 0x000000262a267223 */ /* 0x000fe20000010025 */
[----:B------:R-:W-:Y:S01]  /*3db0*/  @!P0 FSEL R39, R39, RZ, !P4 ;  /* 0x000000ff27278208 */ /* 0x000fe20006000000 */
[----:B------:R-:W-:Y:S01]  /*3dc0*/  FFMA.FTZ R31, R43, R31, R30 ;  /* 0x0000001f2b1f7223 */ /* 0x000fe2000001001e */
[----:B------:R-:W-:Y:S01]  /*3dd0*/  ISETP.GE.AND P0, PT, R3, R56, PT ;  /* 0x000000380300720c */ /* 0x000fe20003f06270 */
[C---:B------:R-:W-:Y:S01]  /*3de0*/  FFMA.FTZ R34, R43.reuse, R35, R34 ;  /* 0x000000232b227223 */ /* 0x040fe20000010022 */
[----:B------:R-:W-:Y:S01]  /*3df0*/  IADD3 R4, P1, R4, 0x10, RZ ;  /* 0x0000001004047810 */ /* 0x000fe20007f3e0ff */
[----:B------:R-:W-:Y:S01]  /*3e00*/  FFMA.FTZ R39, R43, R39, R38 ;  /* 0x000000272b277223 */ /* 0x000fe20000010026 */
[----:B------:R-:W-:Y:S01]  /*3e10*/  IADD3 R54, R54, 0x80, RZ ;  /* 0x0000008036367810 */ /* 0x000fe20007ffe0ff */
[----:B------:R-:W-:-:S02]  /*3e20*/  FADD.FTZ R52, R31, R52 ;  /* 0x000000341f347221 */ /* 0x000fc40000010000 */
[----:B------:R-:W-:Y:S02]  /*3e30*/  FADD.FTZ R47, R34, R47 ;  /* 0x0000002f222f7221 */ /* 0x000fe40000010000 */
[----:B------:R-:W-:Y:S02]  /*3e40*/  FADD.FTZ R46, R39, R46 ;  /* 0x0000002e272e7221 */ /* 0x000fe40000010000 */
[----:B------:R-:W-:Y:S02]  /*3e50*/  IMAD.X R5, RZ, RZ, R5, P1 ;  /* 0x000000ffff057224 */ /* 0x000fe400008e0605 */
[----:B------:R-:W-:Y:S05]  /*3e60*/  @!P0 BRA `(.L_x_21814) ;  /* 0xfffff4c000008947 */ /* 0x000fea000383ffff */
.L_x_21813:
[----:B------:R-:W-:Y:S05]  /*3e70*/  BSYNC B0 ;  /* 0x0000000000007941 */ /* 0x000fea0003800000 */
.L_x_21811:
[----:B0-----:R-:W0:Y:S01]  /*3e80*/  SHFL.BFLY PT, R4, R49, 0x4, 0x1f ;  /* 0x0c801f0031047f89 */ /* 0x001e2200000e0000 */
[----:B------:R-:W-:Y:S01]  /*3e90*/  SHF.R.S32.HI R23, RZ, 0x1f, R6 ;  /* 0x0000001fff177819 */ /* 0x000fe20000011406 */
[----:B------:R-:W-:Y:S01]  /*3ea0*/  BSSY B0, `(.L_x_21815) ;  /* 0x0000058000007945 */ /* 0x000fe20003800000 */
[----:B------:R-:W-:Y:S01]  /*3eb0*/  IADD3 R21, R0, 0x1f, RZ ;  /* 0x0000001f00157810 */ /* 0x000fe20007ffe0ff */
[----:B------:R-:W1:Y:S01]  /*3ec0*/  SHFL.BFLY PT, R3, R62, 0x4, 0x1f ;  /* 0x0c801f003e037f89 */ /* 0x000e6200000e0000 */
[----:B------:R-:W-:-:S02]  /*3ed0*/  LEA.HI R22, R23, R6, RZ, 0x3 ;  /* 0x0000000617167211 */ /* 0x000fc400078f18ff */
[----:B------:R-:W-:Y:S01]  /*3ee0*/  ISETP.GT.U32.AND P3, PT, R21, 0x3e, PT ;  /* 0x0000003e1500780c */ /* 0x000fe20003f64070 */
[----:B------:R-:W2:Y:S01]  /*3ef0*/  SHFL.BFLY PT, R9, R60, 0x4, 0x1f ;  /* 0x0c801f003c097f89 */ /* 0x000ea200000e0000 */
[----:B------:R-:W-:-:S03]  /*3f00*/  SHF.R.S32.HI R22, RZ, 0x3, R22 ;  /* 0x00000003ff167819 */ /* 0x000fc60000011416 */
[----:B------:R-:W3:Y:S04]  /*3f10*/  SHFL.BFLY PT, R11, R48, 0x4, 0x1f ;  /* 0x0c801f00300b7f89 */ /* 0x000ee800000e0000 */
[----:B------:R-:W4:Y:S04]  /*3f20*/  SHFL.BFLY PT, R13, R2, 0x4, 0x1f ;  /* 0x0c801f00020d7f89 */ /* 0x000f2800000e0000 */
[----:B------:R-:W5:Y:S04]  /*3f30*/  SHFL.BFLY PT, R15, R52, 0x4, 0x1f ;  /* 0x0c801f00340f7f89 */ /* 0x000f6800000e0000 */
[----:B------:R-:W5:Y:S01]  /*3f40*/  SHFL.BFLY PT, R8, R47, 0x4, 0x1f ;  /* 0x0c801f002f087f89 */ /* 0x000f6200000e0000 */
[----:B0-----:R-:W-:-:S03]  /*3f50*/  FADD.FTZ R4, R4, R49 ;  /* 0x0000003104047221 */ /* 0x001fc60000010000 */
[----:B------:R-:W0:Y:S01]  /*3f60*/  SHFL.BFLY PT, R19, R46, 0x4, 0x1f ;  /* 0x0c801f002e137f89 */ /* 0x000e2200000e0000 */
[----:B-1----:R-:W-:Y:S02]  /*3f70*/  FADD.FTZ R5, R3, R62 ;  /* 0x0000003e03057221 */ /* 0x002fe40000010000 */
        /* <DEDUP_REMOVED lines=8> */
[----:B------:R-:W-:-:S03]  /*4000*/  FADD.FTZ R17, R8, R47 ;  /* 0x0000002f08117221 */ /* 0x000fc60000010000 */
[----:B------:R-:W5:Y:S01]  /*4010*/  SHFL.BFLY PT, R14, R13, 0x2, 0x1f ;  /* 0x0c401f000d0e7f89 */ /* 0x000f6200000e0000 */
[----:B0-----:R-:W-:-:S03]  /*4020*/  FADD.FTZ R19, R19, R46 ;  /* 0x0000002e13137221 */ /* 0x001fc60000010000 */
[----:B------:R-:W0:Y:S04]  /*4030*/  SHFL.BFLY PT, R16, R15, 0x2, 0x1f ;  /* 0x0c401f000f107f89 */ /* 0x000e2800000e0000 */
[----:B------:R-:W0:Y:S01]  /*4040*/  SHFL.BFLY PT, R18, R17, 0x2, 0x1f ;  /* 0x0c401f0011127f89 */ /* 0x000e2200000e0000 */
[----:B-1----:R-:W-:Y:S01]  /*4050*/  FADD.FTZ R3, R4, R3 ;  /* 0x0000000304037221 */ /* 0x002fe20000010000 */
[----:B------:R-:W-:Y:S02]  /*4060*/  LOP3.LUT R4, R6, 0x7, RZ, 0xc0, !PT ;  /* 0x0000000706047812 */ /* 0x000fe400078ec0ff */
[----:B------:R-:W1:Y:S01]  /*4070*/  SHFL.BFLY PT, R20, R19, 0x2, 0x1f ;  /* 0x0c401f0013147f89 */ /* 0x000e6200000e0000 */
[----:B--2---:R-:W-:Y:S01]  /*4080*/  FADD.FTZ R10, R9, R10 ;  /* 0x0000000a090a7221 */ /* 0x004fe20000010000 */
[----:B------:R-:W-:Y:S01]  /*4090*/  ISETP.NE.AND P2, PT, R4, RZ, PT ;  /* 0x000000ff0400720c */ /* 0x000fe20003f45270 */
[----:B---3--:R-:W-:Y:S01]  /*40a0*/  FADD.FTZ R12, R11, R12 ;  /* 0x0000000c0b0c7221 */ /* 0x008fe20000010000 */
[----:B------:R-:W-:Y:S01]  /*40b0*/  BAR.SYNC.DEFER_BLOCKING 0x0 ;  /* 0x0000000000007b1d */ /* 0x000fe20000010000 */
[C---:B------:R-:W-:Y:S01]  /*40c0*/  LOP3.LUT R4, R0.reuse, 0xffffffc0, RZ, 0xc0, !PT ;  /* 0xffffffc000047812 */ /* 0x040fe200078ec0ff */
[----:B----4-:R-:W-:Y:S01]  /*40d0*/  FADD.FTZ R8, R5, R2 ;  /* 0x0000000205087221 */ /* 0x010fe20000010000 */
[----:B------:R-:W-:-:S03]  /*40e0*/  ISETP.GT.OR P0, PT, R0, 0x3f, P2 ;  /* 0x0000003f0000780c */ /* 0x000fc60001704670 */
[----:B------:R-:W2:Y:S01]  /*40f0*/  SHFL.BFLY PT, R2, R3, 0x1, 0x1f ;  /* 0x0c201f0003027f89 */ /* 0x000ea200000e0000 */
[----:B-----5:R-:W-:Y:S01]  /*4100*/  FADD.FTZ R14, R13, R14 ;  /* 0x0000000e0d0e7221 */ /* 0x020fe20000010000 */
[----:B------:R-:W-:Y:S01]  /*4110*/  ISETP.NE.OR P5, PT, R4, 0x40, P2 ;  /* 0x000000400400780c */ /* 0x000fe200017a5670 */
[----:B------:R-:W-:Y:S01]  /*4120*/  IMAD R4, R7, 0x20, R22 ;  /* 0x0000002007047824 */ /* 0x000fe200078e0216 */
[----:B------:R-:W3:Y:S01]  /*4130*/  SHFL.BFLY PT, R5, R8, 0x1, 0x1f ;  /* 0x0c201f0008057f89 */ /* 0x000ee200000e0000 */
[----:B0-----:R-:W-:Y:S01]  /*4140*/  FADD.FTZ R16, R15, R16 ;  /* 0x000000100f107221 */ /* 0x001fe20000010000 */
[C---:B------:R-:W-:Y:S02]  /*4150*/  LOP3.LUT R6, R0.reuse, 0xffffffe0, RZ, 0xc0, !PT ;  /* 0xffffffe000067812 */ /* 0x040fe400078ec0ff */
[----:B------:R-:W0:Y:S01]  /*4160*/  SHFL.BFLY PT, R9, R10, 0x1, 0x1f ;  /* 0x0c201f000a097f89 */ /* 0x000e2200000e0000 */
[----:B------:R-:W-:Y:S01]  /*4170*/  FADD.FTZ R18, R17, R18 ;  /* 0x0000001211127221 */ /* 0x000fe20000010000 */
[----:B------:R-:W-:-:S02]  /*4180*/  ISETP.GT.OR P1, PT, R0, 0x1f, P2 ;  /* 0x0000001f0000780c */ /* 0x000fc40001724670 */
[----:B------:R-:W4:Y:S01]  /*4190*/  SHFL.BFLY PT, R11, R12, 0x1, 0x1f ;  /* 0x0c201f000c0b7f89 */ /* 0x000f2200000e0000 */
[----:B-1----:R-:W-:Y:S01]  /*41a0*/  FADD.FTZ R20, R19, R20 ;  /* 0x0000001413147221 */ /* 0x002fe20000010000 */
[----:B------:R-:W-:Y:S02]  /*41b0*/  ISETP.NE.OR P4, PT, R6, 0x20, P2 ;  /* 0x000000200600780c */ /* 0x000fe40001785670 */
[----:B------:R-:W1:Y:S04]  /*41c0*/  SHFL.BFLY PT, R13, R14, 0x1, 0x1f ;  /* 0x0c201f000e0d7f89 */ /* 0x000e6800000e0000 */
[----:B------:R-:W5:Y:S04]  /*41d0*/  SHFL.BFLY PT, R15, R16, 0x1, 0x1f ;  /* 0x0c201f00100f7f89 */ /* 0x000f6800000e0000 */
[----:B------:R-:W5:Y:S01]  /*41e0*/  SHFL.BFLY PT, R17, R18, 0x1, 0x1f ;  /* 0x0c201f0012117f89 */ /* 0x000f6200000e0000 */
[----:B--2---:R-:W-:-:S03]  /*41f0*/  FADD.FTZ R0, R3, R2 ;  /* 0x0000000203007221 */ /* 0x004fc60000010000 */
[----:B------:R-:W2:Y:S01]  /*4200*/  SHFL.BFLY PT, R19, R20, 0x1, 0x1f ;  /* 0x0c201f0014137f89 */ /* 0x000ea200000e0000 */
[----:B---3--:R-:W-:Y:S02]  /*4210*/  FADD.FTZ R2, R8, R5 ;  /* 0x0000000508027221 */ /* 0x008fe40000010000 */
[----:B0-----:R-:W-:Y:S01]  /*4220*/  FADD.FTZ R3, R10, R9 ;  /* 0x000000090a037221 */ /* 0x001fe20000010000 */
[----:B------:R0:W-:Y:S01]  /*4230*/  @!P5 STS [R4.X4+-0x60], R0 ;  /* 0xffffa0000400d388 */ /* 0x0001e20000004800 */
[----:B----4-:R-:W-:-:S03]  /*4240*/  FADD.FTZ R6, R12, R11 ;  /* 0x0000000b0c067221 */ /* 0x010fc60000010000 */
[----:B------:R0:W-:Y:S01]  /*4250*/  @!P5 STS [R4.X4+-0x50], R2 ;  /* 0xffffb0020400d388 */ /* 0x0001e20000004800 */
[----:B-1----:R-:W-:-:S03]  /*4260*/  FADD.FTZ R8, R14, R13 ;  /* 0x0000000d0e087221 */ /* 0x002fc60000010000 */
[----:B------:R0:W-:Y:S01]  /*4270*/  @!P5 STS [R4.X4+-0x40], R3 ;  /* 0xffffc0030400d388 */ /* 0x0001e20000004800 */
[----:B-----5:R-:W-:-:S03]  /*4280*/  FADD.FTZ R7, R16, R15 ;  /* 0x0000000f10077221 */ /* 0x020fc60000010000 */
[----:B------:R0:W-:Y:S01]  /*4290*/  @!P5 STS [R4.X4+-0x30], R6 ;  /* 0xffffd0060400d388 */ /* 0x0001e20000004800 */
[----:B------:R-:W-:-:S03]  /*42a0*/  FADD.FTZ R9, R18, R17 ;  /* 0x0000001112097221 */ /* 0x000fc60000010000 */
[----:B------:R0:W-:Y:S01]  /*42b0*/  @!P5 STS [R4.X4+-0x20], R8 ;  /* 0xffffe0080400d388 */ /* 0x0001e20000004800 */
[----:B--2---:R-:W-:-:S03]  /*42c0*/  FADD.FTZ R25, R20, R19 ;  /* 0x0000001314197221 */ /* 0x004fc60000010000 */
        /* <DEDUP_REMOVED lines=21> */
.L_x_21816:
[----:B0-----:R-:W-:Y:S05]  /*4420*/  BSYNC B0 ;  /* 0x0000000000007941 */ /* 0x001fea0003800000 */
.L_x_21815:
[----:B------:R-:W-:Y:S06]  /*4430*/  BAR.SYNC.DEFER_BLOCKING 0x0 ;  /* 0x0000000000007b1d */ /* 0x000fec0000010000 */
[----:B------:R-:W-:Y:S01]  /*4440*/  BSSY B0, `(.L_x_21817) ;  /* 0x000001b000007945 */ /* 0x000fe20003800000 */
[----:B------:R0:W-:Y:S04]  /*4450*/  @!P4 STS [R4.X4+0x20], R0 ;  /* 0x000020000400c388 */ /* 0x0001e80000004800 */
[----:B------:R0:W-:Y:S04]  /*4460*/  @!P4 STS [R4.X4+0x30], R2 ;  /* 0x000030020400c388 */ /* 0x0001e80000004800 */
[----:B------:R0:W-:Y:S04]  /*4470*/  @!P4 STS [R4.X4+0x40], R3 ;  /* 0x000040030400c388 */ /* 0x0001e80000004800 */
[----:B------:R0:W-:Y:S04]  /*4480*/  @!P4 STS [R4.X4+0x50], R6 ;  /* 0x000050060400c388 */ /* 0x0001e80000004800 */
        /* <DEDUP_REMOVED lines=22> */
.L_x_21818:
[----:B0-----:R-:W-:Y:S05]  /*45f0*/  BSYNC B0 ;  /* 0x0000000000007941 */ /* 0x001fea0003800000 */
.L_x_21817:
        /* <DEDUP_REMOVED lines=20> */
[C---:B------:R-:W-:Y:S02]  /*4740*/  IADD3 R5, R22.reuse, 0x4, RZ ;  /* 0x0000000416057810 */ /* 0x040fe40007ffe0ff */
[----:B------:R-:W-:Y:S02]  /*4750*/  IADD3 R10, R22, 0x8, RZ ;  /* 0x00000008160a7810 */ /* 0x000fe40007ffe0ff */
[----:B------:R-:W-:Y:S02]  /*4760*/  IADD3 R15, P3, R11, UR4, RZ ;  /* 0x000000040b0f7c10 */ /* 0x000fe4000ff7e0ff */
[----:B------:R-:W-:Y:S02]  /*4770*/  IADD3 R17, P1, R5, UR4, RZ ;  /* 0x0000000405117c10 */ /* 0x000fe4000ff3e0ff */
[----:B------:R-:W-:-:S02]  /*4780*/  IADD3 R13, P2, R10, UR4, RZ ;  /* 0x000000040a0d7c10 */ /* 0x000fc4000ff5e0ff */
[----:B------:R-:W-:Y:S02]  /*4790*/  IADD3 R19, P0, R22, UR4, RZ ;  /* 0x0000000416137c10 */ /* 0x000fe4000ff1e0ff */
[----:B------:R-:W-:Y:S02]  /*47a0*/  LEA.HI.X.SX32 R16, R11, UR7, 0x1, P3 ;  /* 0x000000070b107c11 */ /* 0x000fe400098f0eff */
        /* <DEDUP_REMOVED lines=9> */
[----:B------:R-:W-:-:S02]  /*4840*/  LEA.HI.X R13, R13, c[0x0][0x174], R18, 0x2, P2 ;  /* 0x00005d000d0d7a11 */ /* 0x000fc400010f1412 */
[C---:B------:R-:W-:Y:S02]  /*4850*/  IADD3 R16, R22.reuse, 0x10, RZ ;  /* 0x0000001016107810 */ /* 0x040fe40007ffe0ff */
        /* <DEDUP_REMOVED lines=29> */
.L_x_21819:
        /* <DEDUP_REMOVED lines=13> */
.L_x_25551:


//--------------------- .text._ZN4vllm25paged_attention_v2_kernelIffLi256ELi32ELi128ELNS_18Fp8KVCacheDataTypeE0ELb1ELi512EEEvPfS2_PT_PKS3_PKT0_S9_ifPKiSB_iPKfiiiSD_SD_iiiii --------------------------
	.section	.text._ZN4vllm25paged_attention_v2_kernelIffLi256ELi32ELi128ELNS_18Fp8KVCacheDataTypeE0ELb1ELi512EEEvPfS2_PT_PKS3_PKT0_S9_ifPKiSB_iPKfiiiSD_SD_iiiii,"ax",@progbits
	.sectioninfo	@"SHI_REGISTERS=255"
	.align	128
        .global         _ZN4vllm25paged_attention_v2_kernelIffLi256ELi32ELi128ELNS_18Fp8KVCacheDataTypeE0ELb1ELi512EEEvPfS2_PT_PKS3_PKT0_S9_ifPKiSB_iPKfiiiSD_SD_iiiii
        .type           _ZN4vllm25paged_attention_v2_kernelIffLi256ELi32ELi128ELNS_18Fp8KVCacheDataTypeE0ELb1ELi512EEEvPfS2_PT_PKS3_PKT0_S9_ifPKiSB_iPKfiiiSD_SD_iiiii,@function
        .size           _ZN4vllm25paged_attention_v2_kernelIffLi256ELi32ELi128ELNS_18Fp8KVCacheDataTypeE0ELb1ELi512EEEvPfS2_PT_PKS3_PKT0_S9_ifPKiSB_iPKfiiiSD_SD_iiiii,(.L_x_25552 - _ZN4vllm25paged_attention_v2_kernelIffLi256ELi32ELi128ELNS_18Fp8KVCacheDataTypeE0ELb1ELi512EEEvPfS2_PT_PKS3_PKT0_S9_ifPKiSB_iPKfiiiSD_SD_iiiii)
        .other          _ZN4vllm25paged_attention_v2_kernelIffLi256ELi32ELi128ELNS_18Fp8KVCacheDataTypeE0ELb1ELi512EEEvPfS2_PT_PKS3_PKT0_S9_ifPKiSB_iPKfiiiSD_SD_iiiii,@"STO_CUDA_ENTRY STV_DEFAULT"
_ZN4vllm25paged_attention_v2_kernelIffLi256ELi32ELi128ELNS_18Fp8KVCacheDataTypeE0ELb1ELi512EEEvPfS2_PT_PKS3_PKT0_S9_ifPKiSB_iPKfiiiSD_SD_iiiii:
.text._ZN4vllm25paged_attention_v2_kernelIffLi256ELi32ELi128ELNS_18Fp8KVCacheDataTypeE0ELb1ELi512EEEvPfS2_PT_PKS3_PKT0_S9_ifPKiSB_iPKfiiiSD_SD_iiiii:
        /* <DEDUP_REMOVED lines=16> */
[----:B------:R-:W0:Y:S01]  /*0100*/  S2UR UR7, SR_CTAID.X ;  /* 0x00000000000779c3 */ /* 0x000e220000002500 */
[----:B------:R-:W-:Y:S01]  /*0110*/  ULDC.64 UR4, c[0x0][0x1b0] ;  /* 0x00006c0000047ab9 */ /* 0x000fe20000000a00 */
[----:B------:R-:W-:Y:S01]  /*0120*/  IABS R2, c[0x0][0x190] ;  /* 0x0000640000027a13 */ /* 0x000fe20000000000 */
[----:B------:R-:W-:Y:S01]  /*0130*/  UISETP.NE.U32.AND UP0, UPT, URZ, UR4, UPT ;  /* 0x000000043f00728c */ /* 0x000fe2000bf05070 */
[----:B------:R-:W-:-:S03]  /*0140*/  IMAD.MOV.U32 R5, RZ, RZ, RZ ;  /* 0x000000ffff057224 */ /* 0x000fc600078e00ff */
[----:B------:R-:W-:Y:S01]  /*0150*/  UISETP.NE.AND.EX UP0, UPT, URZ, UR5, UPT, UP0 ;  /* 0x000000053f00728c */ /* 0x000fe2000bf05300 */
[----:B------:R1:W2:Y:S02]  /*0160*/  R2UR UR10, R2 ;  /* 0x00000000020a73c2 */ /* 0x0002a400000e0000 */
[----:B------:R-:W-:-:S03]  /*0170*/  ULDC.64 UR4, c[0x0][0x1b0] ;  /* 0x00006c0000047ab9 */ /* 0x000fc60000000a00 */
[----:B------:R-:W-:-:S05]  /*0180*/  PLOP3.LUT P0, PT, PT, PT, UP0, 0x80, 0x0 ;  /* 0x000000000000781c */ /* 0x000fca0003f0f008 */
[----:B0-----:R-:W-:-:S06]  /*0190*/  @UP0 UIMAD.WIDE UR4, UR7, UR8, UR4 ;  /* 0x00000008070402a5 */ /* 0x001fcc000f8e0204 */
[----:B-1----:R-:W-:Y:S02]  /*01a0*/  IMAD.U32 R2, RZ, RZ, UR4 ;  /* 0x00000004ff027e24 */ /* 0x002fe4000f8e00ff */
[----:B------:R-:W-:Y:S01]  /*01b0*/  IMAD.U32 R3, RZ, RZ, UR5 ;  /* 0x00000005ff037e24 */ /* 0x000fe2000f8e00ff */
[----:B--2---:R-:W0:Y:S04]  /*01c0*/  I2F.RP R0, UR10 ;  /* 0x0000000a00007d06 */ /* 0x004e280008209400 */
[----:B------:R1:W2:Y:S04]  /*01d0*/  @P0 LDG.E.CONSTANT R5, [R2.64] ;  /* 0x0000000e02050981 */ /* 0x0002a8000c1e9900 */
[----:B0-----:R-:W0:Y:S02]  /*01e0*/  MUFU.RCP R0, R0 ;  /* 0x0000000000007308 */ /* 0x001e240000001000 */
[----:B0-----:R-:W-:-:S06]  /*01f0*/  IADD3 R4, R0, 0xffffffe, RZ ;  /* 0x0ffffffe00047810 */ /* 0x001fcc0007ffe0ff */
[----:B------:R-:W0:Y:S01]  /*0200*/  F2I.FTZ.U32.TRUNC.NTZ R4, R4 ;  /* 0x0000000400047305 */ /* 0x000e22000021f000 */
[----:B------:R-:W-:Y:S01]  /*0210*/  IABS R0, c[0x0][0xc] ;  /* 0x0000030000007a13 */ /* 0x000fe20000000000 */
[----:B0-----:R-:W0:Y:S08]  /*0220*/  R2UR UR5, R4 ;  /* 0x00000000040573c2 */ /* 0x001e3000000e0000 */
[----:B------:R-:W3:Y:S01]  /*0230*/  R2UR UR9, R0 ;  /* 0x00000000000973c2 */ /* 0x000ee200000e0000 */
[----:B------:R-:W-:-:S02]  /*0240*/  UMOV UR4, URZ ;  /* 0x0000003f00047c82 */ /* 0x000fc40008000000 */
[----:B0-----:R-:W-:-:S04]  /*0250*/  UIADD3 UR8, URZ, -UR5, URZ ;  /* 0x800000053f087290 */ /* 0x001fc8000fffe03f */
[----:B------:R-:W-:-:S04]  /*0260*/  UIMAD UR8, UR8, UR10, URZ ;  /* 0x0000000a080872a4 */ /* 0x000fc8000f8e023f */
[----:B------:R-:W-:-:S04]  /*0270*/  UIMAD.WIDE.U32 UR4, UR5, UR8, UR4 ;  /* 0x00000008050472a5 */ /* 0x000fc8000f8e0004 */
[----:B---3--:R-:W-:-:S04]  /*0280*/  UIMAD.WIDE.U32 UR4, UR5, UR9, URZ ;  /* 0x00000009050472a5 */ /* 0x008fc8000f8e003f */
[----:B------:R-:W-:-:S04]  /*0290*/  UIADD3 UR4, -UR5, URZ, URZ ;  /* 0x0000003f05047290 */ /* 0x000fc8000fffe13f */
        /* <DEDUP_REMOVED lines=12> */
[----:B------:R-:W-:-:S04]  /*0360*/  @!UP1 UIADD3 UR19, -UR19, URZ, URZ ;  /* 0x0000003f13139290 */ /* 0x000fc8000fffe13f */
[----:B------:R-:W-:-:S06]  /*0370*/  @!UP0 ULOP3.LUT UR19, URZ, UR8, URZ, 0x33, !UPT ;  /* 0x000000083f138292 */ /* 0x000fcc000f8e333f */
[----:B-1----:R-:W-:Y:S01]  /*0380*/  IMAD.U32 R3, RZ, RZ, UR19 ;  /* 0x00000013ff037e24 */ /* 0x002fe2000f8e00ff */
[----:B------:R-:W0:Y:S04]  /*0390*/  S2R R4, SR_CTAID.X ;  /* 0x0000000000047919 */ /* 0x000e280000002500 */
[-C--:B------:R-:W-:Y:S02]  /*03a0*/  IABS R6, R3.reuse ;  /* 0x0000000300067213 */ /* 0x080fe40000000000 */
[----:B0-----:R-:W-:Y:S01]  /*03b0*/  IABS R4, R4 ;  /* 0x0000000400047213 */ /* 0x001fe20000000000 */
[----:B------:R-:W-:Y:S01]  /*03c0*/  UMOV UR4, URZ ;  /* 0x0000003f00047c82 */ /* 0x000fe20008000000 */
[----:B--2---:R0:W-:Y:S02]  /*03d0*/  STL [R1+0x80], R5 ;  /* 0x0000800501007387 */ /* 0x0041e40000100800 */
[----:B0-----:R-:W-:-:S04]  /*03e0*/  IABS R5, R3 ;  /* 0x0000000300057213 */ /* 0x001fc80000000000 */
[----:B------:R-:W0:Y:S02]  /*03f0*/  R2UR UR20, R5 ;  /* 0x00000000051473c2 */ /* 0x000e2400000e0000 */
[----:B0-----:R-:W0:Y:S08]  /*0400*/  I2F.RP R0, UR20 ;  /* 0x0000001400007d06 */ /* 0x001e300008209400 */
[----:B0-----:R-:W0:Y:S02]  /*0410*/  MUFU.RCP R0, R0 ;  /* 0x0000000000007308 */ /* 0x001e240000001000 */
[----:B0-----:R-:W-:-:S06]  /*0420*/  IADD3 R2, R0, 0xffffffe, RZ ;  /* 0x0ffffffe00027810 */ /* 0x001fcc0007ffe0ff */
[----:B------:R-:W0:Y:S01]  /*0430*/  F2I.FTZ.U32.TRUNC.NTZ R2, R2 ;  /* 0x0000000200027305 */ /* 0x000e22000021f000 */
[----:B------:R-:W-:Y:S01]  /*0440*/  IMAD.MOV.U32 R3, RZ, RZ, R4 ;  /* 0x000000ffff037224 */ /* 0x000fe200078e0004 */
[----:B0-----:R-:W0:Y:S01]  /*0450*/  R2UR UR5, R2 ;  /* 0x00000000020573c2 */ /* 0x001e2200000e0000 */
[----:B------:R-:W-:-:S07]  /*0460*/  IMAD.MOV R4, RZ, RZ, -R6 ;  /* 0x000000ffff047224 */ /* 0x000fce00078e0a06 */
[----:B------:R-:W1:Y:S01]  /*0470*/  R2UR UR10, R3 ;  /* 0x00000000030a73c2 */ /* 0x000e6200000e0000 */
[----:B------:R-:W2:Y:S07]  /*0480*/  S2R R5, SR_TID.X ;  /* 0x0000000000057919 */ /* 0x000eae0000002100 */
[----:B------:R-:W3:Y:S01]  /*0490*/  R2UR UR13, R4 ;  /* 0x00000000040d73c2 */ /* 0x000ee200000e0000 */
[----:B0-----:R-:W-:-:S04]  /*04a0*/  UIADD3 UR8, URZ, -UR5, URZ ;  /* 0x800000053f087290 */ /* 0x001fc8000fffe03f */
[----:B------:R-:W-:-:S04]  /*04b0*/  UIMAD UR8, UR8, UR20, URZ ;  /* 0x00000014080872a4 */ /* 0x000fc8000f8e023f */
[----:B------:R-:W-:-:S04]  /*04c0*/  UIMAD.WIDE.U32 UR4, UR5, UR8, UR4 ;  /* 0x00000008050472a5 */ /* 0x000fc8000f8e0004 */
[----:B-1----:R-:W-:-:S07]  /*04d0*/  UIMAD.WIDE.U32 UR4, UR5, UR10, URZ ;  /* 0x0000000a050472a5 */ /* 0x002fce000f8e003f */
[----:B------:R-:W-:Y:S02]  /*04e0*/  UMOV UR9, UR5 ;  /* 0x0000000500097c82 */ /* 0x000fe40008000000 */
[----:B---3--:R-:W-:Y:S01]  /*04f0*/  UIMAD UR8, UR9, UR13, UR10 ;  /* 0x0000000d090872a4 */ /* 0x008fe2000f8e020a */
[----:B--2---:R-:W-:-:S03]  /*0500*/  SHF.R.S32.HI R0, RZ, 0x1f, R5 ;  /* 0x0000001fff007819 */ /* 0x004fc60000011405 */
[----:B------:R-:W-:Y:S01]  /*0510*/  UISETP.GT.U32.AND UP1, UPT, UR20, UR8, UPT ;  /* 0x000000081400728c */ /* 0x000fe2000bf24070 */
[----:B------:R-:W-:Y:S01]  /*0520*/  LEA.HI R0, R0, R5, RZ, 0x5 ;  /* 0x0000000500007211 */ /* 0x000fe200078f28ff */
[----:B------:R-:W-:-:S03]  /*0530*/  UIADD3 UR4, UR17, 0x1f, URZ ;  /* 0x0000001f11047890 */ /* 0x000fc6000fffe03f */
[----:B------:R-:W-:Y:S01]  /*0540*/  LOP3.LUT R2, R0, 0xffffffe0, RZ, 0xc0, !PT ;  /* 0xffffffe000027812 */ /* 0x000fe200078ec0ff */
[----:B------:R-:W-:-:S05]  /*0550*/  USHF.R.S32.HI UR5, URZ, 0x1f, UR4 ;  /* 0x0000001f3f057899 */ /* 0x000fca0008011404 */
[----:B------:R-:W-:Y:S01]  /*0560*/  @!UP1 UIADD3 UR8, UR8, -UR20, URZ ;  /* 0x8000001408089290 */ /* 0x000fe2000fffe03f */
[----:B------:R-:W-:Y:S01]  /*0570*/  IMAD.IADD R2, R5, 0x1, -R2 ;  /* 0x0000000105027824 */ /* 0x000fe200078e0a02 */
[----:B------:R-:W-:Y:S02]  /*0580*/  ULEA.HI UR5, UR5, UR4, URZ, 0x5 ;  /* 0x0000000405057291 */ /* 0x000fe4000f8f283f */
[----:B------:R-:W-:Y:S02]  /*0590*/  UISETP.GE.U32.AND UP2, UPT, UR8, UR20, UPT ;  /* 0x000000140800728c */ /* 0x000fe4000bf46070 */
[----:B------:R-:W-:Y:S01]  /*05a0*/  USHF.R.S32.HI UR8, URZ, 0x5, UR5 ;  /* 0x000000053f087899 */ /* 0x000fe20008011405 */
[----:B------:R0:W-:Y:S01]  /*05b0*/  STL [R1+0x7c], R2 ;  /* 0x00007c0201007387 */ /* 0x0001e20000100800 */
[----:B------:R-:W-:Y:S02]  /*05c0*/  ULOP3.LUT UR5, UR7, UR19, URZ, 0x3c, !UPT ;  /* 0x0000001307057292 */ /* 0x000fe4000f8e3c3f */
[----:B------:R-:W-:-:S02]  /*05d0*/  @!UP1 UIADD3 UR9, UR9, 0x1, URZ ;  /* 0x0000000109099890 */ /* 0x000fc4000fffe03f */
[----:B------:R-:W-:Y:S02]  /*05e0*/  ULDC UR13, c[0x0][0x1b8] ;  /* 0x00006e00000d7ab9 */ /* 0x000fe40000000800 */
[----:B------:R-:W-:Y:S01]  /*05f0*/  USHF.L.U32 UR16, UR7, 0x8, URZ ;  /* 0x0000000807107899 */ /* 0x000fe2000800063f */
[----:B------:R-:W-:Y:S01]  /*0600*/  ISETP.GT.AND P0, PT, R5, 0x3f, PT ;  /* 0x0000003f0500780c */ /* 0x000fe20003f04270 */
[----:B------:R-:W-:Y:S02]  /*0610*/  UIMAD UR13, UR6, UR13, URZ ;  /* 0x0000000d060d72a4 */ /* 0x000fe4000f8e023f */
[----:B------:R-:W-:Y:S02]  /*0620*/  USHF.L.U32 UR12, UR12, 0x4, URZ ;  /* 0x000000040c0c7899 */ /* 0x000fe4000800063f */
[----:B------:R-:W-:Y:S02]  /*0630*/  UISETP.GE.AND UP1, UPT, UR5, URZ, UPT ;  /* 0x0000003f0500728c */ /* 0x000fe4000bf26270 */
[----:B------:R-:W-:-:S02]  /*0640*/  @UP2 UIADD3 UR9, UR9, 0x1, URZ ;  /* 0x0000000109092890 */ /* 0x000fc4000fffe03f */
[----:B------:R-:W-:Y:S02]  /*0650*/  UISETP.NE.AND UP2, UPT, UR19, URZ, UPT ;  /* 0x0000003f1300728c */ /* 0x000fe4000bf45270 */
[----:B------:R-:W-:Y:S02]  /*0660*/  USHF.R.S32.HI UR4, URZ, 0x1f, UR16 ;  /* 0x0000001f3f047899 */ /* 0x000fe40008011410 */
[----:B------:R-:W-:Y:S02]  /*0670*/  UIADD3 UR16, UP0, UR13, UR16, URZ ;  /* 0x000000100d107290 */ /* 0x000fe4000ff1e03f */
[----:B------:R-:W-:Y:S02]  /*0680*/  UIADD3 UR10, UR12, 0x10, URZ ;  /* 0x000000100c0a7890 */ /* 0x000fe4000fffe03f */
[----:B------:R-:W-:Y:S02]  /*0690*/  ULEA.HI.X.SX32 UR4, UR13, UR4, 0x1, UP0 ;  /* 0x000000040d047291 */ /* 0x000fe400080f0e3f */
[----:B------:R-:W-:Y:S01]  /*06a0*/  UISETP.LT.AND UP0, UPT, UR8, UR10, UPT ;  /* 0x0000000a0800728c */ /* 0x000fe2000bf01270 */
[----:B------:R-:W-:Y:S01]  /*06b0*/  BSSY B0, `(.L_x_21820) ;  /* 0x000002b000007945 */ /* 0x000fe20003800000 */
[----:B------:R-:W-:-:S02]  /*06c0*/  @!UP1 UIADD3 UR9, -UR9, URZ, URZ ;  /* 0x0000003f09099290 */ /* 0x000fc4000fffe13f */
[----:B------:R-:W-:Y:S02]  /*06d0*/  USEL UR10, UR8, UR10, UP0 ;  /* 0x0000000a080a7287 */ /* 0x000fe40008000000 */
[----:B------:R-:W-:Y:S01]  /*06e0*/  @!UP2 ULOP3.LUT UR9, URZ, UR19, URZ, 0x33, !UPT ;  /* 0x000000133f09a292 */ /* 0x000fe2000f8e333f */
[----:B------:R-:W-:Y:S06]  /*06f0*/  @P0 BRA `(.L_x_21821) ;  /* 0x0000026000000947 */ /* 0x000fec0003800000 */
[C---:B0-----:R-:W-:Y:S01]  /*0700*/  IMNMX R2, R5.reuse, -0x40, !PT ;  /* 0xffffffc005027817 */ /* 0x041fe20007800200 */
[----:B------:R-:W-:Y:S03]  /*0710*/  BSSY B1, `(.L_x_21822) ;  /* 0x0000012000017945 */ /* 0x000fe60003800000 */
[----:B------:R-:W-:-:S04]  /*0720*/  IADD3 R3, -R5, 0x7f, R2 ;  /* 0x0000007f05037810 */ /* 0x000fc80007ffe102 */
[C---:B------:R-:W-:Y:S02]  /*0730*/  LEA.HI R2, R3.reuse, 0x1, RZ, 0x19 ;  /* 0x0000000103027811 */ /* 0x040fe400078fc8ff */
[----:B------:R-:W-:Y:S02]  /*0740*/  ISETP.GE.U32.AND P1, PT, R3, 0x180, PT ;  /* 0x000001800300780c */ /* 0x000fe40003f26070 */
[----:B------:R-:W-:-:S13]  /*0750*/  LOP3.LUT P0, R2, R2, 0x3, RZ, 0xc0, !PT ;  /* 0x0000000302027812 */ /* 0x000fda000780c0ff */
[----:B------:R-:W-:Y:S05]  /*0760*/  @!P0 BRA `(.L_x_21823) ;  /* 0x000000c000008947 */ /* 0x000fea0003800000 */
[----:B------:R-:W-:Y:S02]  /*0770*/  IMAD.MOV.U32 R4, RZ, RZ, R2 ;  /* 0x000000ffff047224 */ /* 0x000fe400078e0002 */
.L_x_21824:
[----:B------:R-:W-:-:S05]  /*0780*/  IMAD.SHL.U32 R2, R5, 0x4, RZ ;  /* 0x0000000405027824 */ /* 0x000fca00078e00ff */
[----:B------:R-:W-:-:S04]  /*0790*/  IADD3 R3, P0, R2, UR16, RZ ;  /* 0x0000001002037c10 */ /* 0x000fc8000ff1e0ff */
[----:B------:R-:W-:Y:S02]  /*07a0*/  LEA.HI.X.SX32 R6, R2, UR4, 0x1, P0 ;  /* 0x0000000402067c11 */ /* 0x000fe400080f0eff */
[----:B------:R-:W-:-:S04]  /*07b0*/  LEA R2, P0, R3, c[0x0][0x178], 0x2 ;  /* 0x00005e0003027a11 */ /* 0x000fc800078010ff */
[----:B------:R-:W-:-:S05]  /*07c0*/  LEA.HI.X R3, R3, c[0x0][0x17c], R6, 0x2, P0 ;  /* 0x00005f0003037a11 */ /* 0x000fca00000f1406 */
[----:B------:R-:W2:Y:S01]  /*07d0*/  LDG.E.128.CONSTANT R8, [R2.64] ;  /* 0x0000000e02087981 */ /* 0x000ea2000c1e9d00 */
[----:B------:R-:W-:-:S04]  /*07e0*/  IADD3 R4, R4, -0x1, RZ ;  /* 0xffffffff04047810 */ /* 0x000fc80007ffe0ff */
[----:B------:R-:W-:Y:S01]  /*07f0*/  ISETP.NE.AND P0, PT, R4, RZ, PT ;  /* 0x000000ff0400720c */ /* 0x000fe20003f05270 */
[----:B--2---:R0:W-:Y:S02]  /*0800*/  STS.128 [R5.X16], R8 ;  /* 0x0000000805007388 */ /* 0x0041e4000000cc00 */
[----:B0-----:R-:W-:-:S10]  /*0810*/  IADD3 R5, R5, 0x80, RZ ;  /* 0x0000008005057810 */ /* 0x001fd40007ffe0ff */
[----:B------:R-:W-:Y:S05]  /*0820*/  @P0 BRA `(.L_x_21824) ;  /* 0xffffff5000000947 */ /* 0x000fea000383ffff */
.L_x_21823:
[----:B------:R-:W-:Y:S05]  /*0830*/  BSYNC B1 ;  /* 0x0000000000017941 */ /* 0x000fea0003800000 */
.L_x_21822:
[----:B------:R-:W-:Y:S05]  /*0840*/  @!P1 BRA `(.L_x_21821) ;  /* 0x0000011000009947 */ /* 0x000fea0003800000 */
.L_x_21825:
[----:B------:R-:W-:-:S05]  /*0850*/  IMAD.SHL.U32 R2, R5, 0x4, RZ ;  /* 0x0000000405027824 */ /* 0x000fca00078e00ff */
[----:B------:R-:W-:-:S04]  /*0860*/  IADD3 R3, P0, R2, UR16, RZ ;  /* 0x0000001002037c10 */ /* 0x000fc8000ff1e0ff */
[----:B------:R-:W-:Y:S02]  /*0870*/  LEA.HI.X.SX32 R4, R2, UR4, 0x1, P0 ;  /* 0x0000000402047c11 */ /* 0x000fe400080f0eff */
[----:B------:R-:W-:-:S04]  /*0880*/  LEA R2, P0, R3, c[0x0][0x178], 0x2 ;  /* 0x00005e0003027a11 */ /* 0x000fc800078010ff */
[----:B------:R-:W-:-:S05]  /*0890*/  LEA.HI.X R3, R3, c[0x0][0x17c], R4, 0x2, P0 ;  /* 0x00005f0003037a11 */ /* 0x000fca00000f1404 */
[----:B------:R-:W2:Y:S04]  /*08a0*/  LDG.E.128.CONSTANT R20, [R2.64] ;  /* 0x0000000e02147981 */ /* 0x000ea8000c1e9d00 */
[----:B------:R-:W3:Y:S04]  /*08b0*/  LDG.E.128.CONSTANT R8, [R2.64+0x800] ;  /* 0x0008000e02087981 */ /* 0x000ee8000c1e9d00 */
[----:B------:R-:W4:Y:S04]  /*08c0*/  LDG.E.128.CONSTANT R12, [R2.64+0x1000] ;  /* 0x0010000e020c7981 */ /* 0x000f28000c1e9d00 */
[----:B------:R-:W5:Y:S01]  /*08d0*/  LDG.E.128.CONSTANT R16, [R2.64+0x1800] ;  /* 0x0018000e02107981 */ /* 0x000f62000c1e9d00 */
[----:B------:R-:W-:-:S02]  /*08e0*/  ISETP.GE.AND P0, PT, R5, -0x1c0, PT ;  /* 0xfffffe400500780c */ /* 0x000fc40003f06270 */
[----:B------:R-:W-:Y:S01]  /*08f0*/  IADD3 R4, R5, 0x200, RZ ;  /* 0x0000020005047810 */ /* 0x000fe20007ffe0ff */
[----:B--2---:R-:W-:Y:S04]  /*0900*/  STS.128 [R5.X16], R20 ;  /* 0x0000001405007388 */ /* 0x004fe8000000cc00 */
[----:B---3--:R-:W-:Y:S04]  /*0910*/  STS.128 [R5.X16+0x800], R8 ;  /* 0x0008000805007388 */ /* 0x008fe8000000cc00 */
[----:B----4-:R-:W-:Y:S04]  /*0920*/  STS.128 [R5.X16+0x1000], R12 ;  /* 0x0010000c05007388 */ /* 0x010fe8000000cc00 */
[----:B-----5:R0:W-:Y:S02]  /*0930*/  STS.128 [R5.X16+0x1800], R16 ;  /* 0x0018001005007388 */ /* 0x0201e4000000cc00 */
[----:B0-----:R-:W-:Y:S01]  /*0940*/  IMAD.MOV.U32 R5, RZ, RZ, R4 ;  /* 0x000000ffff057224 */ /* 0x001fe200078e0004 */
[----:B------:R-:W-:Y:S05]  /*0950*/  @!P0 BRA `(.L_x_21825) ;  /* 0xfffffef000008947 */ /* 0x000fea000383ffff */
.L_x_21821:
[----:B0-----:R-:W-:Y:S05]  /*0960*/  BSYNC B0 ;  /* 0x0000000000007941 */ /* 0x001fea0003800000 */
.L_x_21820:
[----:B------:R-:W-:Y:S01]  /*0970*/  IABS R2, c[0x0][0x1e4] ;  /* 0x0000790000027a13 */ /* 0x000fe20000000000 */
[----:B------:R-:W-:Y:S01]  /*0980*/  UIADD3 UR13, UR17, -0x1, URZ ;  /* 0xffffffff110d7890 */ /* 0x000fe2000fffe03f */
[----:B------:R-:W-:Y:S01]  /*0990*/  LEA.HI.SX32 R0, R0, UR12, 0x1b ;  /* 0x0000000c00007c11 */ /* 0x000fe2000f8fdaff */
[----:B------:R-:W-:Y:S01]  /*09a0*/  ULDC UR22, c[0x0][0x1e8] ;  /* 0x00007a0000167ab9 */ /* 0x000fe20000000800 */
[----:B------:R-:W-:Y:S01]  /*09b0*/  BAR.SYNC.DEFER_BLOCKING 0x0 ;  /* 0x0000000000007b1d */ /* 0x000fe20000010000 */
[----:B------:R-:W-:Y:S01]  /*09c0*/  IMAD.MOV.U32 R5, RZ, RZ, R2 ;  /* 0x000000ffff057224 */ /* 0x000fe200078e0002 */
[----:B------:R-:W-:Y:S01]  /*09d0*/  UISETP.GT.AND UP1, UPT, UR22, -0x1, UPT ;  /* 0xffffffff1600788c */ /* 0x000fe2000bf24270 */
[----:B------:R-:W-:Y:S01]  /*09e0*/  IMAD.U32 R4, RZ, RZ, UR13 ;  /* 0x0000000dff047e24 */ /* 0x000fe2000f8e00ff */
[----:B------:R-:W-:-:S02]  /*09f0*/  ISETP.GE.AND P0, PT, R0, UR10, PT ;  /* 0x0000000a00007c0c */ /* 0x000fc4000bf06270 */
[----:B------:R-:W0:Y:S01]  /*0a00*/  I2F.RP R2, R5 ;  /* 0x0000000500027306 */ /* 0x000e220000209400 */
[----:B------:R-:W1:Y:S01]  /*0a10*/  R2UR UR21, R5 ;  /* 0x00000000051573c2 */ /* 0x000e6200000e0000 */
[----:B------:R-:W-:Y:S01]  /*0a20*/  IABS R4, R4 ;  /* 0x0000000400047213 */ /* 0x000fe20000000000 */
[----:B------:R2:W-:Y:S01]  /*0a30*/  STL [R1+0x68], R5 ;  /* 0x0000680501007387 */ /* 0x0005e20000100800 */
[----:B------:R-:W-:Y:S01]  /*0a40*/  ULDC UR25, c[0x0][0x1e4] ;  /* 0x0000790000197ab9 */ /* 0x000fe20000000800 */
[----:B------:R-:W-:Y:S01]  /*0a50*/  BSSY B0, `(.L_x_21826) ;  /* 0x0000425000007945 */ /* 0x000fe20003800000 */
[----:B------:R-:W-:Y:S02]  /*0a60*/  ULOP3.LUT UR13, UR13, UR25, URZ, 0x3c, !UPT ;  /* 0x000000190d0d7292 */ /* 0x000fe4000f8e3c3f */
[----:B------:R-:W-:Y:S01]  /*0a70*/  ULDC UR20, c[0x0][0x1a8] ;  /* 0x00006a0000147ab9 */ /* 0x000fe20000000800 */
[----:B------:R-:W3:Y:S01]  /*0a80*/  R2UR UR19, R4 ;  /* 0x00000000041373c2 */ /* 0x000ee200000e0000 */
[----:B------:R-:W-:-:S02]  /*0a90*/  UISETP.NE.AND UP0, UPT, URZ, UR25, UPT ;  /* 0x000000193f00728c */ /* 0x000fc4000bf05270 */
[----:B------:R-:W-:Y:S02]  /*0aa0*/  UIMAD UR6, UR6, UR20, URZ ;  /* 0x00000014060672a4 */ /* 0x000fe4000f8e023f */
[----:B------:R-:W-:Y:S01]  /*0ab0*/  @!UP1 UIADD3 UR20, URZ, -UR22, URZ ;  /* 0x800000163f149290 */ /* 0x000fe2000fffe03f */
[----:B0-----:R-:W0:Y:S02]  /*0ac0*/  MUFU.RCP R2, R2 ;  /* 0x0000000200027308 */ /* 0x001e240000001000 */
[----:B------:R-:W4:Y:S01]  /*0ad0*/  R2UR UR23, R5 ;  /* 0x00000000051773c2 */ /* 0x000f2200000e0000 */
[----:B------:R-:W-:Y:S01]  /*0ae0*/  USHF.R.S32.HI UR24, URZ, 0x1f, UR6 ;  /* 0x0000001f3f187899 */ /* 0x000fe20008011406 */
[----:B0-----:R-:W-:Y:S01]  /*0af0*/  IADD3 R3, R2, 0xffffffe, RZ ;  /* 0x0ffffffe02037810 */ /* 0x001fe20007ffe0ff */
[----:B------:R-:W-:-:S05]  /*0b00*/  IMAD.MOV.U32 R2, RZ, RZ, R5 ;  /* 0x000000ffff027224 */ /* 0x000fca00078e0005 */
[----:B------:R-:W0:Y:S02]  /*0b10*/  F2I.FTZ.U32.TRUNC.NTZ R3, R3 ;  /* 0x0000000300037305 */ /* 0x000e24000021f000 */
[----:B0-----:R0:W1:Y:S02]  /*0b20*/  R2UR UR5, R3 ;  /* 0x00000000030573c2 */ /* 0x00106400000e0000 */
[----:B0-----:R-:W-:-:S05]  /*0b30*/  IMAD.MOV.U32 R3, RZ, RZ, -0x800001 ;  /* 0xff7fffffff037424 */ /* 0x001fca00078e00ff */
[----:B------:R2:W-:Y:S04]  /*0b40*/  STL [R1+0x74], R3 ;  /* 0x0000740301007387 */ /* 0x0005e80000100800 */
[----:B------:R2:W-:Y:S01]  /*0b50*/  STL [R1+0x78], R2 ;  /* 0x0000780201007387 */ /* 0x0005e20000100800 */
[----:B-1----:R-:W-:-:S04]  /*0b60*/  UIMAD UR4, UR5, UR21, URZ ;  /* 0x00000015050472a4 */ /* 0x002fc8000f8e023f */
[----:B------:R-:W-:-:S03]  /*0b70*/  UIADD3 UR16, -UR4, URZ, URZ ;  /* 0x0000003f04107290 */ /* 0x000fc6000fffe13f */
[----:B------:R-:W-:Y:S02]  /*0b80*/  UMOV UR4, URZ ;  /* 0x0000003f00047c82 */ /* 0x000fe40008000000 */
[----:B------:R-:W-:-:S07]  /*0b90*/  UIMAD.WIDE.U32 UR4, UR5, UR16, UR4 ;  /* 0x00000010050472a5 */ /* 0x000fce000f8e0004 */
[----:B------:R-:W-:Y:S02]  /*0ba0*/  UMOV UR16, UR5 ;  /* 0x0000000500107c82 */ /* 0x000fe40008000000 */
[----:B---3--:R-:W-:-:S04]  /*0bb0*/  UIMAD.WIDE.U32 UR4, UR16, UR19, URZ ;  /* 0x00000013100472a5 */ /* 0x008fc8000f8e003f */
[----:B------:R-:W-:-:S04]  /*0bc0*/  UIADD3 UR4, -UR5, URZ, URZ ;  /* 0x0000003f05047290 */ /* 0x000fc8000fffe13f */
[----:B------:R-:W-:-:S03]  /*0bd0*/  UIMAD UR4, UR21, UR4, UR19 ;  /* 0x00000004150472a4 */ /* 0x000fc6000f8e0213 */
[----:B------:R-:W-:Y:S02]  /*0be0*/  ULDC UR19, c[0x0][0x1d8] ;  /* 0x0000760000137ab9 */ /* 0x000fe40000000800 */
[----:B----4-:R-:W-:Y:S02]  /*0bf0*/  UISETP.GT.U32.AND UP3, UPT, UR23, UR4, UPT ;  /* 0x000000041700728c */ /* 0x010fe4000bf64070 */
[----:B------:R-:W-:-:S09]  /*0c00*/  @UP1 UIMAD UR7, UR11, UR19, UR7 ;  /* 0x000000130b0712a4 */ /* 0x000fd2000f8e0207 */
        /* <DEDUP_REMOVED lines=11> */
[----:B------:R-:W-:Y:S02]  /*0cc0*/  @!UP3 UIADD3 UR13, -UR13, URZ, URZ ;  /* 0x0000003f0d0db290 */ /* 0x000fe4000fffe13f */
[----:B------:R-:W-:Y:S01]  /*0cd0*/  @!UP0 ULOP3.LUT UR13, URZ, UR25, URZ, 0x33, !UPT ;  /* 0x000000193f0d8292 */ /* 0x000fe2000f8e333f */
[----:B------:R-:W-:Y:S06]  /*0ce0*/  @P0 BRA `(.L_x_21827) ;  /* 0x00003fb000000947 */ /* 0x000fec0003800000 */
[----:B--2---:R-:W0:Y:S04]  /*0cf0*/  LDS.128 R12, [RZ] ;  /* 0x00000000ff0c7984 */ /* 0x004e280000000c00 */
[----:B------:R-:W1:Y:S04]  /*0d00*/  LDS.128 R8, [0x10] ;  /* 0x00001000ff087984 */ /* 0x000e680000000c00 */
[----:B------:R-:W2:Y:S04]  /*0d10*/  LDS.128 R4, [0x20] ;  /* 0x00002000ff047984 */ /* 0x000ea80000000c00 */
[----:B------:R-:W-:Y:S04]  /*0d20*/  LDS.128 R248, [0x60] ;  /* 0x00006000fff87984 */ /* 0x000fe80000000c00 */
[----:B------:R-:W-:Y:S04]  /*0d30*/  LDS.128 R244, [0x70] ;  /* 0x00007000fff47984 */ /* 0x000fe80000000c00 */
[----:B------:R-:W-:Y:S04]  /*0d40*/  LDS.128 R16, [0xb0] ;  /* 0x0000b000ff107984 */ /* 0x000fe80000000c00 */
[----:B------:R-:W-:Y:S04]  /*0d50*/  LDS.128 R20, [0xc0] ;  /* 0x0000c000ff147984 */ /* 0x000fe80000000c00 */
[----:B------:R-:W-:Y:S04]  /*0d60*/  LDS.128 R24, [0xd0] ;  /* 0x0000d000ff187984 */ /* 0x000fe80000000c00 */
[----:B------:R-:W-:Y:S04]  /*0d70*/  LDS.128 R28, [0xe0] ;  /* 0x0000e000ff1c7984 */ /* 0x000fe80000000c00 */
[----:B------:R-:W-:Y:S04]  /*0d80*/  LDS.128 R32, [0xf0] ;  /* 0x0000f000ff207984 */ /* 0x000fe80000000c00 */
[----:B0-----:R-:W-:Y:S04]  /*0d90*/  STL.64 [R1+0x58], R12 ;  /* 0x0000580c01007387 */ /* 0x001fe80000100a00 */
[----:B------:R-:W-:Y:S04]  /*0da0*/  STL.64 [R1+0x60], R14 ;  /* 0x0000600e01007387 */ /* 0x000fe80000100a00 */
[----:B------:R-:W0:Y:S04]  /*0db0*/  LDS.128 R12, [0x30] ;  /* 0x00003000ff0c7984 */ /* 0x000e280000000c00 */
[----:B-1----:R-:W-:Y:S04]  /*0dc0*/  STL.64 [R1+0x48], R8 ;  /* 0x0000480801007387 */ /* 0x002fe80000100a00 */
[----:B------:R-:W-:Y:S04]  /*0dd0*/  STL.64 [R1+0x50], R10 ;  /* 0x0000500a01007387 */ /* 0x000fe80000100a00 */
[----:B--2---:R-:W-:Y:S04]  /*0de0*/  STL.64 [R1+0x38], R4 ;  /* 0x0000380401007387 */ /* 0x004fe80000100a00 */
[----:B------:R-:W-:Y:S04]  /*0df0*/  STL.64 [R1+0x40], R6 ;  /* 0x0000400601007387 */ /* 0x000fe80000100a00 */
[----:B------:R-:W1:Y:S04]  /*0e00*/  LDS.128 R8, [0x40] ;  /* 0x00004000ff087984 */ /* 0x000e680000000c00 */
[----:B------:R-:W2:Y:S04]  /*0e10*/  LDS.128 R4, [0x50] ;  /* 0x00005000ff047984 */ /* 0x000ea80000000c00 */
[----:B------:R-:W3:Y:S04]  /*0e20*/  LDS.128 R36, [0x100] ;  /* 0x00010000ff247984 */ /* 0x000ee80000000c00 */
[----:B------:R-:W4:Y:S04]  /*0e30*/  LDS.128 R40, [0x110] ;  /* 0x00011000ff287984 */ /* 0x000f280000000c00 */
[----:B------:R-:W3:Y:S04]  /*0e40*/  LDS.128 R44, [0x120] ;  /* 0x00012000ff2c7984 */ /* 0x000ee80000000c00 */
[----:B0-----:R0:W-:Y:S04]  /*0e50*/  STL.64 [R1+0x28], R12 ;  /* 0x0000280c01007387 */ /* 0x0011e80000100a00 */
[----:B------:R0:W-:Y:S04]  /*0e60*/  STL.64 [R1+0x30], R14 ;  /* 0x0000300e01007387 */ /* 0x0001e80000100a00 */
[----:B------:R-:W5:Y:S04]  /*0e70*/  LDL R2, [R1+0x80] ;  /* 0x0000800001027983 */ /* 0x000f680000100800 */
[----:B------:R-:W0:Y:S04]  /*0e80*/  LDS.128 R12, [0xa0] ;  /* 0x0000a000ff0c7984 */ /* 0x000e280000000c00 */
[----:B------:R-:W0:Y:S04]  /*0e90*/  LDS.128 R48, [0x130] ;  /* 0x00013000ff307984 */ /* 0x000e280000000c00 */
[----:B-1----:R1:W-:Y:S04]  /*0ea0*/  STL.64 [R1+0x18], R8 ;  /* 0x0000180801007387 */ /* 0x0023e80000100a00 */
[----:B------:R1:W-:Y:S04]  /*0eb0*/  STL.64 [R1+0x20], R10 ;  /* 0x0000200a01007387 */ /* 0x0003e80000100a00 */
[----:B--2---:R1:W-:Y:S04]  /*0ec0*/  STL.64 [R1+0x8], R4 ;  /* 0x0000080401007387 */ /* 0x0043e80000100a00 */
[----:B------:R1:W-:Y:S04]  /*0ed0*/  STL.64 [R1+0x10], R6 ;  /* 0x0000100601007387 */ /* 0x0003e80000100a00 */
[----:B------:R-:W2:Y:S04]  /*0ee0*/  LDS.128 R4, [0x80] ;  /* 0x00008000ff047984 */ /* 0x000ea80000000c00 */
        /* <DEDUP_REMOVED lines=47> */
[----:B01234-:R-:W2:Y:S01]  /*11e0*/  LDL R3, [R1+0x7c] ;  /* 0x00007c0001037983 */ /* 0x01fea20000100800 */
[----:B------:R-:W-:Y:S01]  /*11f0*/  IMAD.U32 R2, RZ, RZ, UR13 ;  /* 0x0000000dff027e24 */ /* 0x000fe2000f8e00ff */
[----:B------:R-:W-:Y:S01]  /*1200*/  BSSY B1, `(.L_x_21829) ;  /* 0x00001cf000017945 */ /* 0x000fe20003800000 */
[----:B------:R-:W-:-:S03]  /*1210*/  IMAD.MOV.U32 R252, RZ, RZ, R0 ;  /* 0x000000fffffc7224 */ /* 0x000fc600078e0000 */
[----:B------:R-:W-:Y:S01]  /*1220*/  IADD3 R228, R2, -c[0x0][0x1dc], RZ ;  /* 0x8000770002e47a10 */ /* 0x000fe20007ffe0ff */
[----:B------:R-:W-:-:S04]  /*1230*/  IMAD.MOV.U32 R2, RZ, RZ, -0x800001 ;  /* 0xff7fffffff027424 */ /* 0x000fc800078e00ff */
[----:B------:R0:W-:Y:S04]  /*1240*/  STL [R1+0x70], R228 ;  /* 0x000070e401007387 */ /* 0x0001e80000100800 */
[----:B------:R0:W-:Y:S01]  /*1250*/  STL [R1+0x74], R2 ;  /* 0x0000740201007387 */ /* 0x0001e20000100800 */
[----:B--2---:R-:W-:-:S05]  /*1260*/  IADD3 R3, R3, -UR18, RZ ;  /* 0x8000001203037c10 */ /* 0x004fca000fffe0ff */
[----:B------:R0:W-:Y:S02]  /*1270*/  STL [R1+0x80], R3 ;  /* 0x0000800301007387 */ /* 0x0001e40000100800 */
.L_x_21834:
[----:B------:R-:W2:Y:S04]  /*1280*/  LDL R229, [R1+0x78] ;  /* 0x0000780001e57983 */ /* 0x000ea80000100800 */
[----:B------:R-:W3:Y:S01]  /*1290*/  LDL R233, [R1+0x70] ;  /* 0x0000700001e97983 */ /* 0x000ee20000100800 */
[----:B------:R-:W-:Y:S01]  /*12a0*/  IMAD.SHL.U32 R232, R252, 0x20, RZ ;  /* 0x00000020fce87824 */ /* 0x000fe200078e00ff */
[----:B0-----:R-:W-:Y:S02]  /*12b0*/  IABS R3, c[0x0][0x1e4] ;  /* 0x0000790000037a13 */ /* 0x001fe40000000000 */
[----:B------:R-:W-:Y:S02]  /*12c0*/  IABS R230, c[0x0][0x1e0] ;  /* 0x0000780000e67a13 */ /* 0x000fe40000000000 */
[----:B------:R-:W-:Y:S01]  /*12d0*/  IABS R2, R232 ;  /* 0x000000e800027213 */ /* 0x000fe20000000000 */
[----:B------:R-:W-:-:S04]  /*12e0*/  IMAD.MOV.U32 R231, RZ, RZ, R3 ;  /* 0x000000ffffe77224 */ /* 0x000fc800078e0003 */
[----:B------:R-:W-:Y:S01]  /*12f0*/  IMAD.HI.U32 R228, R2, UR16, RZ ;  /* 0x0000001002e47c27 */ /* 0x000fe2000f8e00ff */
[----:B------:R0:W-:Y:S03]  /*1300*/  STL [R1+0x68], R231 ;  /* 0x000068e701007387 */ /* 0x0001e60000100800 */
[----:B------:R-:W-:-:S04]  /*1310*/  IMAD.MOV R3, RZ, RZ, -R228 ;  /* 0x000000ffff037224 */ /* 0x000fc800078e0ae4 */
[----:B------:R-:W-:-:S05]  /*1320*/  IMAD R2, R231, R3, R2 ;  /* 0x00000003e7027224 */ /* 0x000fca00078e0202 */
[----:B--2---:R-:W-:-:S13]  /*1330*/  ISETP.GT.U32.AND P2, PT, R229, R2, PT ;  /* 0x00000002e500720c */ /* 0x004fda0003f44070 */
[----:B------:R-:W-:Y:S02]  /*1340*/  @!P2 IMAD.IADD R2, R2, 0x1, -R231 ;  /* 0x000000010202a824 */ /* 0x000fe400078e0ae7 */
[----:B0-----:R-:W2:Y:S03]  /*1350*/  LDL R231, [R1+0x80] ;  /* 0x0000800001e77983 */ /* 0x001ea60000100800 */
[----:B------:R-:W-:Y:S02]  /*1360*/  ISETP.GE.U32.AND P1, PT, R2, R229, PT ;  /* 0x000000e50200720c */ /* 0x000fe40003f26070 */
[----:B------:R-:W0:Y:S08]  /*1370*/  I2F.RP R2, R230 ;  /* 0x000000e600027306 */ /* 0x000e300000209400 */
[----:B0-----:R-:W0:Y:S02]  /*1380*/  MUFU.RCP R2, R2 ;  /* 0x0000000200027308 */ /* 0x001e240000001000 */
[----:B0-----:R-:W-:-:S06]  /*1390*/  IADD3 R2, R2, 0xffffffe, RZ ;  /* 0x0ffffffe02027810 */ /* 0x001fcc0007ffe0ff */
[----:B------:R-:W0:Y:S01]  /*13a0*/  F2I.FTZ.U32.TRUNC.NTZ R3, R2 ;  /* 0x0000000200037305 */ /* 0x000e22000021f000 */
[----:B------:R-:W-:Y:S01]  /*13b0*/  @!P2 IADD3 R228, R228, 0x1, RZ ;  /* 0x00000001e4e4a810 */ /* 0x000fe20007ffe0ff */
[----:B0-----:R-:W-:-:S04]  /*13c0*/  IMAD.MOV R2, RZ, RZ, -R3 ;  /* 0x000000ffff027224 */ /* 0x001fc800078e0a03 */
[----:B------:R-:W-:Y:S02]  /*13d0*/  IMAD R229, R2, R230, RZ ;  /* 0x000000e602e57224 */ /* 0x000fe400078e02ff */
[----:B------:R-:W-:-:S04]  /*13e0*/  IMAD.MOV.U32 R2, RZ, RZ, RZ ;  /* 0x000000ffff027224 */ /* 0x000fc800078e00ff */
[----:B------:R-:W-:Y:S01]  /*13f0*/  IMAD.HI.U32 R2, R3, R229, R2 ;  /* 0x000000e503027227 */ /* 0x000fe200078e0002 */
[----:B------:R-:W-:Y:S02]  /*1400*/  LOP3.LUT R3, R232, c[0x0][0x1e4], RZ, 0x3c, !PT ;  /* 0x00007900e8037a12 */ /* 0x000fe400078e3cff */
[----:B------:R-:W-:Y:S02]  /*1410*/  ISETP.NE.AND P2, PT, RZ, c[0x0][0x1e4], PT ;  /* 0x00007900ff007a0c */ /* 0x000fe40003f45270 */
[----:B------:R-:W-:Y:S02]  /*1420*/  ISETP.GE.AND P3, PT, R3, RZ, PT ;  /* 0x000000ff0300720c */ /* 0x000fe40003f66270 */
[----:B------:R-:W-:-:S11]  /*1430*/  @P1 IADD3 R228, R228, 0x1, RZ ;  /* 0x00000001e4e41810 */ /* 0x000fd60007ffe0ff */
[----:B------:R-:W-:Y:S01]  /*1440*/  @!P3 IMAD.MOV R228, RZ, RZ, -R228 ;  /* 0x000000ffffe4b224 */ /* 0x000fe200078e0ae4 */
[----:B------:R-:W-:-:S04]  /*1450*/  @!P2 LOP3.LUT R228, RZ, c[0x0][0x1e4], RZ, 0x33, !PT ;  /* 0x00007900ffe4aa12 */ /* 0x000fc800078e33ff */
[C---:B------:R-:W-:Y:S02]  /*1460*/  IADD3 R3, R228.reuse, UR19, RZ ;  /* 0x00000013e4037c10 */ /* 0x040fe4000fffe0ff */
[----:B---3--:R-:W-:Y:S02]  /*1470*/  ISETP.LE.AND P3, PT, R228, R233, PT ;  /* 0x000000e9e400720c */ /* 0x008fe40003f63270 */
[----:B------:R-:W-:-:S05]  /*1480*/  IABS R228, R3 ;  /* 0x0000000300e47213 */ /* 0x000fca0000000000 */
[----:B------:R-:W-:-:S04]  /*1490*/  IMAD.HI.U32 R2, R2, R228, RZ ;  /* 0x000000e402027227 */ /* 0x000fc800078e00ff */
[----:B------:R-:W-:-:S04]  /*14a0*/  IMAD.MOV R2, RZ, RZ, -R2 ;  /* 0x000000ffff027224 */ /* 0x000fc800078e0a02 */
[----:B------:R-:W-:-:S05]  /*14b0*/  IMAD R2, R230, R2, R228 ;  /* 0x00000002e6027224 */ /* 0x000fca00078e02e4 */
[----:B------:R-:W-:-:S13]  /*14c0*/  ISETP.GT.U32.AND P1, PT, R230, R2, PT ;  /* 0x00000002e600720c */ /* 0x000fda0003f24070 */
[----:B------:R-:W-:-:S05]  /*14d0*/  @!P1 IMAD.IADD R2, R2, 0x1, -R230 ;  /* 0x0000000102029824 */ /* 0x000fca00078e0ae6 */
[----:B------:R-:W-:Y:S02]  /*14e0*/  ISETP.GT.U32.AND P1, PT, R230, R2, PT ;  /* 0x00000002e600720c */ /* 0x000fe40003f24070 */
[----:B------:R-:W-:-:S11]  /*14f0*/  ISETP.GE.AND P2, PT, R3, RZ, PT ;  /* 0x000000ff0300720c */ /* 0x000fd60003f46270 */
[----:B------:R-:W-:Y:S01]  /*1500*/  @!P1 IMAD.IADD R2, R2, 0x1, -R230 ;  /* 0x0000000102029824 */ /* 0x000fe200078e0ae6 */
[----:B------:R-:W-:-:S03]  /*1510*/  ISETP.NE.AND P1, PT, RZ, c[0x0][0x1e0], PT ;  /* 0x00007800ff007a0c */ /* 0x000fc60003f25270 */
[----:B------:R-:W-:-:S10]  /*1520*/  @!P2 IMAD.MOV R2, RZ, RZ, -R2 ;  /* 0x000000ffff02a224 */ /* 0x000fd400078e0a02 */
[----:B------:R-:W-:-:S04]  /*1530*/  @!P1 LOP3.LUT R2, RZ, c[0x0][0x1e0], RZ, 0x33, !PT ;  /* 0x00007800ff029a12 */ /* 0x000fc800078e33ff */
[----:B------:R-:W-:Y:S01]  /*1540*/  ISETP.NE.AND P1, PT, R2, RZ, PT ;  /* 0x000000ff0200720c */ /* 0x000fe20003f25270 */
[----:B------:R-:W-:Y:S01]  /*1550*/  BSSY B2, `(.L_x_21830) ;  /* 0x0000195000027945 */ /* 0x000fe20003800000 */
[----:B--2---:R-:W-:-:S05]  /*1560*/  IMAD.IADD R2, R231, 0x1, R232 ;  /* 0x00000001e7027824 */ /* 0x004fca00078e02e8 */
[----:B------:R-:W-:-:S05]  /*1570*/  LEA R2, R2, 0x420, 0x2 ;  /* 0x0000042002027811 */ /* 0x000fca00078e10ff */
[----:B------:R0:W-:Y:S01]  /*1580*/  STL [R1], R2 ;  /* 0x0000000201007387 */ /* 0x0001e20000100800 */
[----:B-1---5:R-:W-:Y:S05]  /*1590*/  @P1 BRA P3, `(.L_x_21831) ;  /* 0x000018d000001947 */ /* 0x022fea0001800000 */
[----:B------:R-:W2:Y:S01]  /*15a0*/  LDL R229, [R1+0x7c] ;  /* 0x00007c0001e57983 */ /* 0x000ea20000100800 */
[C---:B------:R-:W-:Y:S01]  /*15b0*/  IADD3 R3, P1, R252.reuse, UR6, RZ ;  /* 0x00000006fc037c10 */ /* 0x040fe2000ff3e0ff */
[----:B------:R-:W-:Y:S02]  /*15c0*/  ULDC UR4, c[0x0][0x1c0] ;  /* 0x0000700000047ab9 */ /* 0x000fe40000000800 */
[----:B------:R-:W-:Y:S01]  /*15d0*/  STL [R1+0xb0], R220 ;  /* 0x0000b0dc01007387 */ /* 0x000fe20000100800 */
[----:B------:R-:W-:Y:S02]  /*15e0*/  LEA.HI.X.SX32 R228, R252, UR24, 0x1, P1 ;  /* 0x00000018fce47c11 */ /* 0x000fe400088f0eff */
[C---:B0-----:R-:W-:Y:S01]  /*15f0*/  LEA R2, P1, R3.reuse, c[0x0][0x198], 0x2 ;  /* 0x0000660003027a11 */ /* 0x041fe200078210ff */
[----:B------:R-:W-:Y:S01]  /*1600*/  UIMAD UR4, UR9, UR4, URZ ;  /* 0x00000004090472a4 */ /* 0x000fe2000f8e023f */
[----:B------:R-:W-:Y:S02]  /*1610*/  STL [R1+0xac], R221 ;  /* 0x0000acdd01007387 */ /* 0x000fe40000100800 */
[----:B------:R-:W-:-:S02]  /*1620*/  LEA.HI.X R3, R3, c[0x0][0x19c], R228, 0x2, P1 ;  /* 0x0000670003037a11 */ /* 0x000fc400008f14e4 */
[----:B------:R-:W-:Y:S04]  /*1630*/  STL [R1+0xa8], R219 ;  /* 0x0000a8db01007387 */ /* 0x000fe80000100800 */
[----:B------:R2:W3:Y:S04]  /*1640*/  LDG.E.CONSTANT R228, [R2.64] ;  /* 0x0000000e02e47981 */ /* 0x0004e8000c1e9900 */
[----:B------:R0:W-:Y:S04]  /*1650*/  STL [R1+0xa4], R222 ;  /* 0x0000a4de01007387 */ /* 0x0001e80000100800 */
[----:B0-----:R-:W4:Y:S04]  /*1660*/  LDL R222, [R1+0x64] ;  /* 0x0000640001de7983 */ /* 0x001f280000100800 */
[----:B------:R0:W-:Y:S04]  /*1670*/  STL [R1+0xa0], R224 ;  /* 0x0000a0e001007387 */ /* 0x0001e80000100800 */
[----:B0-----:R-:W4:Y:S04]  /*1680*/  LDL R224, [R1+0x60] ;  /* 0x0000600001e07983 */ /* 0x001f280000100800 */
[----:B------:R0:W-:Y:S04]  /*1690*/  STL [R1+0x9c], R225 ;  /* 0x00009ce101007387 */ /* 0x0001e80000100800 */
[----:B0-----:R-:W4:Y:S04]  /*16a0*/  LDL R225, [R1+0x54] ;  /* 0x0000540001e17983 */ /* 0x001f280000100800 */
[----:B------:R0:W-:Y:S04]  /*16b0*/  STL [R1+0x98], R223 ;  /* 0x000098df01007387 */ /* 0x0001e80000100800 */
[----:B0-----:R-:W4:Y:S04]  /*16c0*/  LDL R223, [R1+0x50] ;  /* 0x0000500001df7983 */ /* 0x001f280000100800 */
[----:B------:R0:W-:Y:S04]  /*16d0*/  STL [R1+0x94], R226 ;  /* 0x000094e201007387 */ /* 0x0001e80000100800 */
[----:B------:R1:W-:Y:S04]  /*16e0*/  STL [R1+0x90], R227 ;  /* 0x000090e301007387 */ /* 0x0003e80000100800 */
[----:B------:R1:W-:Y:S04]  /*16f0*/  STL [R1+0x8c], R0 ;  /* 0x00008c0001007387 */ /* 0x0003e80000100800 */
[----:B------:R-:W4:Y:S04]  /*1700*/  LDL R220, [R1+0x48] ;  /* 0x0000480001dc7983 */ /* 0x000f280000100800 */
[----:B0-----:R-:W4:Y:S04]  /*1710*/  LDL R226, [R1+0x4c] ;  /* 0x00004c0001e27983 */ /* 0x001f280000100800 */
[----:B-1----:R-:W4:Y:S04]  /*1720*/  LDL R227, [R1+0x58] ;  /* 0x0000580001e37983 */ /* 0x002f280000100800 */
[----:B------:R-:W4:Y:S04]  /*1730*/  LDL R0, [R1+0x5c] ;  /* 0x00005c0001007983 */ /* 0x000f280000100800 */
[----:B------:R-:W4:Y:S04]  /*1740*/  LDL R221, [R1+0x38] ;  /* 0x0000380001dd7983 */ /* 0x000f280000100800 */
[----:B------:R-:W4:Y:S01]  /*1750*/  LDL R219, [R1+0x44] ;  /* 0x0000440001db7983 */ /* 0x000f220000100800 */
[----:B--2---:R-:W-:-:S02]  /*1760*/  IMAD.SHL.U32 R2, R229, 0x4, RZ ;  /* 0x00000004e5027824 */ /* 0x004fc400078e00ff */
[----:B------:R-:W-:-:S03]  /*1770*/  IMAD.U32 R229, RZ, RZ, UR4 ;  /* 0x00000004ffe57e24 */ /* 0x000fc6000f8e00ff */
[----:B------:R-:W-:Y:S02]  /*1780*/  SHF.R.S32.HI R3, RZ, 0x1f, R2 ;  /* 0x0000001fff037819 */ /* 0x000fe40000011402 */
[----:B------:R-:W-:-:S04]  /*1790*/  IADD3 R2, P1, R2, UR4, RZ ;  /* 0x0000000402027c10 */ /* 0x000fc8000ff3e0ff */
[----:B------:R-:W-:-:S05]  /*17a0*/  LEA.HI.X.SX32 R3, R229, R3, 0x1, P1 ;  /* 0x00000003e5037211 */ /* 0x000fca00008f0eff */
[----:B---3--:R-:W-:-:S05]  /*17b0*/  IMAD.WIDE R228, R228, c[0x0][0x1bc], R2 ;  /* 0x00006f00e4e47a25 */ /* 0x008fca00078e0202 */
[----:B------:R-:W-:-:S04]  /*17c0*/  LEA R2, P1, R228, c[0x0][0x180], 0x2 ;  /* 0x00006000e4027a11 */ /* 0x000fc800078210ff */
[----:B------:R-:W-:-:S05]  /*17d0*/  LEA.HI.X R3, R228, c[0x0][0x184], R229, 0x2, P1 ;  /* 0x00006100e4037a11 */ /* 0x000fca00008f14e5 */
[----:B------:R-:W4:Y:S04]  /*17e0*/  LDG.E.128.CONSTANT R232, [R2.64+0x200] ;  /* 0x0002000e02e87981 */ /* 0x000f28000c1e9d00 */
[----:B------:R-:W2:Y:S04]  /*17f0*/  LDG.E.128.CONSTANT R236, [R2.64] ;  /* 0x0000000e02ec7981 */ /* 0x000ea8000c1e9d00 */
[----:B------:R-:W3:Y:S04]  /*1800*/  LDG.E.128.CONSTANT R240, [R2.64+0x400] ;  /* 0x0004000e02f07981 */ /* 0x000ee8000c1e9d00 */
[----:B------:R-:W3:Y:S01]  /*1810*/  LDG.E.128.CONSTANT R228, [R2.64+0x600] ;  /* 0x0006000e02e47981 */ /* 0x000ee2000c1e9d00 */
[----:B----4-:R-:W-:-:S02]  /*1820*/  FMUL.FTZ R232, R220, R232 ;  /* 0x000000e8dce87220 */ /* 0x010fc40000410000 */
[----:B------:R-:W-:Y:S01]  /*1830*/  FMUL.FTZ R233, R226, R233 ;  /* 0x000000e9e2e97220 */ /* 0x000fe20000410000 */
[----:B------:R-:W4:Y:S01]  /*1840*/  LDL.LU R220, [R1+0xb0] ;  /* 0x0000b00001dc7983 */ /* 0x000f220000300800 */
[----:B------:R-:W-:Y:S02]  /*1850*/  FMUL.FTZ R234, R223, R234 ;  /* 0x000000eadfea7220 */ /* 0x000fe40000410000 */
[----:B------:R-:W-:Y:S01]  /*1860*/  FMUL.FTZ R235, R225, R235 ;  /* 0x000000ebe1eb7220 */ /* 0x000fe20000410000 */
[----:B------:R-:W4:Y:S01]  /*1870*/  LDL R223, [R1+0x20] ;  /* 0x0000200001df7983 */ /* 0x000f220000100800 */
[----:B--2---:R-:W-:Y:S02]  /*1880*/  FFMA.FTZ R232, R227, R236, R232 ;  /* 0x000000ece3e87223 */ /* 0x004fe400000100e8 */
[----:B------:R-:W-:Y:S01]  /*1890*/  FFMA.FTZ R233, R0, R237, R233 ;  /* 0x000000ed00e97223 */ /* 0x000fe200000100e9 */
[----:B------:R-:W2:Y:S01]  /*18a0*/  LDL R236, [R1+0x30] ;  /* 0x0000300001ec7983 */ /* 0x000ea20000100800 */
[----:B------:R-:W-:-:S02]  /*18b0*/  FFMA.FTZ R234, R224, R238, R234 ;  /* 0x000000eee0ea7223 */ /* 0x000fc400000100ea */
[----:B------:R-:W-:Y:S01]  /*18c0*/  FFMA.FTZ R235, R222, R239, R235 ;  /* 0x000000efdeeb7223 */ /* 0x000fe200000100eb */
[----:B------:R-:W2:Y:S01]  /*18d0*/  LDL R237, [R1+0x2c] ;  /* 0x00002c0001ed7983 */ /* 0x000ea20000100800 */
[----:B---3--:R-:W-:-:S03]  /*18e0*/  FFMA.FTZ R232, R221, R240, R232 ;  /* 0x000000f0dde87223 */ /* 0x008fc600000100e8 */
[----:B------:R-:W3:Y:S04]  /*18f0*/  LDL R238, [R1+0x28] ;  /* 0x0000280001ee7983 */ /* 0x000ee80000100800 */
[----:B------:R-:W2:Y:S04]  /*1900*/  LDL R239, [R1+0x40] ;  /* 0x0000400001ef7983 */ /* 0x000ea80000100800 */
[----:B------:R-:W4:Y:S04]  /*1910*/  LDL R222, [R1+0x34] ;  /* 0x0000340001de7983 */ /* 0x000f280000100800 */
[----:B------:R-:W4:Y:S04]  /*1920*/  LDL R224, [R1+0x18] ;  /* 0x0000180001e07983 */ /* 0x000f280000100800 */
[----:B------:R-:W4:Y:S04]  /*1930*/  LDL R225, [R1+0x1c] ;  /* 0x00001c0001e17983 */ /* 0x000f280000100800 */
[----:B------:R-:W4:Y:S04]  /*1940*/  LDL R227, [R1+0xc] ;  /* 0x00000c0001e37983 */ /* 0x000f280000100800 */
[----:B------:R-:W4:Y:S04]  /*1950*/  LDL R226, [R1+0x10] ;  /* 0x0000100001e27983 */ /* 0x000f280000100800 */
[----:B------:R-:W4:Y:S04]  /*1960*/  LDL R0, [R1+0x14] ;  /* 0x0000140001007983 */ /* 0x000f280000100800 */
[----:B------:R-:W4:Y:S04]  /*1970*/  LDL.LU R221, [R1+0xac] ;  /* 0x0000ac0001dd7983 */ /* 0x000f280000300800 */
[----:B------:R-:W4:Y:S01]  /*1980*/  LDL R240, [R1+0x3c] ;  /* 0x00003c0001f07983 */ /* 0x000f220000100800 */
[----:B---3--:R-:W-:-:S02]  /*1990*/  FFMA.FTZ R228, R238, R228, R232 ;  /* 0x000000e4eee47223 */ /* 0x008fc400000100e8 */
[----:B--2---:R-:W-:-:S04]  /*19a0*/  FFMA.FTZ R234, R239, R242, R234 ;  /* 0x000000f2efea7223 */ /* 0x004fc800000100ea */
[----:B------:R-:W-:Y:S02]  /*19b0*/  FFMA.FTZ R230, R236, R230, R234 ;  /* 0x000000e6ece67223 */ /* 0x000fe400000100ea */
[----:B----4-:R-:W-:-:S04]  /*19c0*/  FFMA.FTZ R233, R240, R241, R233 ;  /* 0x000000f1f0e97223 */ /* 0x010fc800000100e9 */
[----:B------:R-:W-:Y:S02]  /*19d0*/  FFMA.FTZ R229, R237, R229, R233 ;  /* 0x000000e5ede57223 */ /* 0x000fe400000100e9 */
[----:B------:R-:W2:Y:S01]  /*19e0*/  LDG.E.128.CONSTANT R236, [R2.64+0x800] ;  /* 0x0008000e02ec7981 */ /* 0x000ea2000c1e9d00 */
[----:B------:R-:W-:-:S03]  /*19f0*/  FFMA.FTZ R219, R219, R243, R235 ;  /* 0x000000f3dbdb7223 */ /* 0x000fc600000100eb */
[----:B------:R-:W3:Y:S01]  /*1a00*/  LDG.E.128.CONSTANT R240, [R2.64+0xa00] ;  /* 0x000a000e02f07981 */ /* 0x000ee2000c1e9d00 */
[----:B------:R-:W-:-:S03]  /*1a10*/  FFMA.FTZ R231, R222, R231, R219 ;  /* 0x000000e7dee77223 */ /* 0x000fc600000100db */
[----:B------:R-:W4:Y:S04]  /*1a20*/  LDL.LU R219, [R1+0xa8] ;  /* 0x0000a80001db7983 */ /* 0x000f280000300800 */
[----:B------:R-:W3:Y:S04]  /*1a30*/  LDL.LU R222, [R1+0xa4] ;  /* 0x0000a40001de7983 */ /* 0x000ee80000300800 */
[----:B------:R-:W3:Y:S01]  /*1a40*/  LDG.E.128.CONSTANT R232, [R2.64+0xc00] ;  /* 0x000c000e02e87981 */ /* 0x000ee2000c1e9d00 */
[----:B--2---:R-:W-:-:S03]  /*1a50*/  FFMA.FTZ R228, R224, R236, R228 ;  /* 0x000000ece0e47223 */ /* 0x004fc600000100e4 */
[----:B------:R-:W2:Y:S01]  /*1a60*/  LDL.LU R224, [R1+0xa0] ;  /* 0x0000a00001e07983 */ /* 0x000ea20000300800 */
[----:B------:R-:W-:-:S03]  /*1a70*/  FFMA.FTZ R229, R225, R237, R229 ;  /* 0x000000ede1e57223 */ /* 0x000fc600000100e5 */
[----:B------:R-:W2:Y:S04]  /*1a80*/  LDL R236, [R1+0x8] ;  /* 0x0000080001ec7983 */ /* 0x000ea80000100800 */
[----:B------:R-:W4:Y:S04]  /*1a90*/  LDL.LU R225, [R1+0x9c] ;  /* 0x00009c0001e17983 */ /* 0x000f280000300800 */
[----:B------:R-:W4:Y:S01]  /*1aa0*/  LDL R237, [R1+0x24] ;  /* 0x0000240001ed7983 */ /* 0x000f220000100800 */
[----:B------:R-:W-:Y:S02]  /*1ab0*/  FFMA.FTZ R230, R223, R238, R230 ;  /* 0x000000eedfe67223 */ /* 0x000fe400000100e6 */
[----:B---3--:R-:W-:Y:S01]  /*1ac0*/  FFMA.FTZ R229, R227, R241, R229 ;  /* 0x000000f1e3e57223 */ /* 0x008fe200000100e5 */
[----:B------:R-:W3:Y:S01]  /*1ad0*/  LDL.LU R223, [R1+0x98] ;  /* 0x0000980001df7983 */ /* 0x000ee20000300800 */
[----:B------:R-:W-:-:S02]  /*1ae0*/  FFMA.FTZ R230, R226, R242, R230 ;  /* 0x000000f2e2e67223 */ /* 0x000fc400000100e6 */
[----:B------:R-:W-:Y:S02]  /*1af0*/  FFMA.FTZ R233, R249, R233, R229 ;  /* 0x000000e9f9e97223 */ /* 0x000fe400000100e5 */
[----:B------:R-:W-:Y:S02]  /*1b00*/  FFMA.FTZ R234, R250, R234, R230 ;  /* 0x000000eafaea7223 */ /* 0x000fe400000100e6 */
[----:B--2---:R-:W-:Y:S02]  /*1b10*/  FFMA.FTZ R228, R236, R240, R228 ;  /* 0x000000f0ece47223 */ /* 0x004fe400000100e4 */
[----:B----4-:R-:W-:Y:S02]  /*1b20*/  FFMA.FTZ R231, R237, R239, R231 ;  /* 0x000000efede77223 */ /* 0x010fe400000100e7 */
[----:B------:R-:W2:Y:S02]  /*1b30*/  LDG.E.128.CONSTANT R236, [R2.64+0xe00] ;  /* 0x000e000e02ec7981 */ /* 0x000ea4000c1e9d00 */
[----:B------:R-:W-:-:S02]  /*1b40*/  FFMA.FTZ R0, R0, R243, R231 ;  /* 0x000000f300007223 */ /* 0x000fc400000100e7 */
[----:B------:R-:W4:Y:S01]  /*1b50*/  LDG.E.128.CONSTANT R240, [R2.64+0x1000] ;  /* 0x0010000e02f07981 */ /* 0x000f22000c1e9d00 */
[----:B------:R-:W-:-:S03]  /*1b60*/  FFMA.FTZ R232, R248, R232, R228 ;  /* 0x000000e8f8e87223 */ /* 0x000fc600000100e4 */
[----:B------:R-:W3:Y:S01]  /*1b70*/  LDG.E.128.CONSTANT R228, [R2.64+0x1200] ;  /* 0x0012000e02e47981 */ /* 0x000ee2000c1e9d00 */
[----:B------:R-:W-:Y:S02]  /*1b80*/  FFMA.FTZ R235, R251, R235, R0 ;  /* 0x000000ebfbeb7223 */ /* 0x000fe40000010000 */
        /* <DEDUP_REMOVED lines=10> */
[----:B---3--:R-:W-:Y:S02]  /*1c30*/  FFMA.FTZ R228, R8, R228, R232 ;  /* 0x000000e408e47223 */ /* 0x008fe400000100e8 */
[----:B------:R-:W-:Y:S02]  /*1c40*/  FFMA.FTZ R229, R9, R229, R233 ;  /* 0x000000e509e57223 */ /* 0x000fe400000100e9 */
[----:B------:R-:W-:-:S02]  /*1c50*/  FFMA.FTZ R230, R10, R230, R234 ;  /* 0x000000e60ae67223 */ /* 0x000fc400000100ea */
        /* <DEDUP_REMOVED lines=236> */
[----:B---3--:R-:W-:Y:S01]  /*2b20*/  FFMA.FTZ R228, R200, R228, R232 ;  /* 0x000000e4c8e47223 */ /* 0x008fe200000100e8 */
[----:B------:R-:W3:Y:S01]  /*2b30*/  LDG.E.128.CONSTANT R240, [R2.64+0x7800] ;  /* 0x0078000e02f07981 */ /* 0x000ee2000c1e9d00 */
[----:B------:R-:W-:Y:S02]  /*2b40*/  FFMA.FTZ R229, R201, R229, R233 ;  /* 0x000000e5c9e57223 */ /* 0x000fe400000100e9 */
[----:B------:R-:W-:-:S02]  /*2b50*/  FFMA.FTZ R230, R202, R230, R234 ;  /* 0x000000e6cae67223 */ /* 0x000fc400000100ea */
[----:B------:R-:W4:Y:S01]  /*2b60*/  LDG.E.128.CONSTANT R232, [R2.64+0x7400] ;  /* 0x0074000e02e87981 */ /* 0x000f22000c1e9d00 */
[----:B------:R-:W-:Y:S02]  /*2b70*/  FFMA.FTZ R231, R203, R231, R0 ;  /* 0x000000e7cbe77223 */ /* 0x000fe40000010000 */
[----:B----4-:R-:W-:Y:S02]  /*2b80*/  FFMA.FTZ R228, R204, R232, R228 ;  /* 0x000000e8cce47223 */ /* 0x010fe400000100e4 */
[----:B------:R-:W-:Y:S02]  /*2b90*/  FFMA.FTZ R229, R205, R233, R229 ;  /* 0x000000e9cde57223 */ /* 0x000fe400000100e5 */
[----:B------:R-:W-:Y:S02]  /*2ba0*/  FFMA.FTZ R230, R206, R234, R230 ;  /* 0x000000eacee67223 */ /* 0x000fe400000100e6 */
[----:B------:R-:W-:Y:S02]  /*2bb0*/  FFMA.FTZ R231, R207, R235, R231 ;  /* 0x000000ebcfe77223 */ /* 0x000fe400000100e7 */
[----:B------:R0:W4:Y:S01]  /*2bc0*/  LDG.E.128.CONSTANT R232, [R2.64+0x7a00] ;  /* 0x007a000e02e87981 */ /* 0x000122000c1e9d00 */
[----:B--2---:R-:W-:-:S02]  /*2bd0*/  FFMA.FTZ R228, R208, R236, R228 ;  /* 0x000000ecd0e47223 */ /* 0x004fc400000100e4 */
[----:B------:R-:W-:Y:S02]  /*2be0*/  FFMA.FTZ R227, R209, R237, R229 ;  /* 0x000000edd1e37223 */ /* 0x000fe400000100e5 */
[----:B------:R-:W-:Y:S02]  /*2bf0*/  FFMA.FTZ R226, R210, R238, R230 ;  /* 0x000000eed2e27223 */ /* 0x000fe400000100e6 */
[----:B------:R-:W-:Y:S02]  /*2c00*/  FFMA.FTZ R0, R211, R239, R231 ;  /* 0x000000efd3007223 */ /* 0x000fe400000100e7 */
[----:B---3--:R-:W-:Y:S01]  /*2c10*/  FFMA.FTZ R240, R212, R240, R228 ;  /* 0x000000f0d4f07223 */ /* 0x008fe200000100e4 */
[----:B------:R0:W2:Y:S04]  /*2c20*/  LDG.E.128.CONSTANT R236, [R2.64+0x7e00] ;  /* 0x007e000e02ec7981 */ /* 0x0000a8000c1e9d00 */
[----:B------:R0:W3:Y:S02]  /*2c30*/  LDG.E.128.CONSTANT R228, [R2.64+0x7c00] ;  /* 0x007c000e02e47981 */ /* 0x0000e4000c1e9d00 */
[----:B0-----:R-:W-:-:S02]  /*2c40*/  IMAD.MOV.U32 R3, RZ, RZ, R226 ;  /* 0x000000ffff037224 */ /* 0x001fc400078e00e2 */
[----:B------:R-:W2:Y:S01]  /*2c50*/  LDL.LU R226, [R1+0x94] ;  /* 0x0000940001e27983 */ /* 0x000ea20000300800 */
[----:B------:R-:W-:-:S03]  /*2c60*/  FFMA.FTZ R2, R213, R241, R227 ;  /* 0x000000f1d5027223 */ /* 0x000fc600000100e3 */
[----:B------:R-:W2:Y:S01]  /*2c70*/  LDL.LU R227, [R1+0x90] ;  /* 0x0000900001e37983 */ /* 0x000ea20000300800 */
[----:B------:R-:W-:-:S03]  /*2c80*/  FFMA.FTZ R3, R214, R242, R3 ;  /* 0x000000f2d6037223 */ /* 0x000fc60000010003 */
[----:B------:R-:W2:Y:S04]  /*2c90*/  LDL.LU R241, [R1] ;  /* 0x0000000001f17983 */ /* 0x000ea80000300800 */
[----:B------:R-:W2:Y:S01]  /*2ca0*/  LDL R242, [R1+0x7c] ;  /* 0x00007c0001f27983 */ /* 0x000ea20000100800 */
[----:B----4-:R-:W-:Y:S02]  /*2cb0*/  FFMA.FTZ R2, R217, R233, R2 ;  /* 0x000000e9d9027223 */ /* 0x010fe40000010002 */
[----:B------:R-:W-:Y:S02]  /*2cc0*/  FFMA.FTZ R233, R215, R243, R0 ;  /* 0x000000f3d7e97223 */ /* 0x000fe40000010000 */
[----:B------:R0:W5:Y:S01]  /*2cd0*/  LDL.LU R0, [R1+0x8c] ;  /* 0x00008c0001007983 */ /* 0x0001620000300800 */
        /* <DEDUP_REMOVED lines=10> */
[----:B------:R-:W-:Y:S02]  /*2d80*/  FADD.FTZ R228, R228, R2 ;  /* 0x00000002e4e47221 */ /* 0x000fe40000010000 */
[----:B------:R-:W-:Y:S02]  /*2d90*/  FFMA.FTZ R2, R227, R239, R229 ;  /* 0x000000efe3027223 */ /* 0x000fe400000100e5 */
[----:B------:R-:W-:-:S02]  /*2da0*/  FADD.FTZ R3, R3, R228 ;  /* 0x000000e403037221 */ /* 0x000fc40000010000 */
[----:B------:R-:W-:Y:S02]  /*2db0*/  IMAD.SHL.U32 R240, R252, 0x20, RZ ;  /* 0x00000020fcf07824 */ /* 0x000fe400078e00ff */
[----:B------:R-:W-:Y:S02]  /*2dc0*/  FADD.FTZ R2, R2, R3 ;  /* 0x0000000302027221 */ /* 0x000fe40000010000 */
[----:B------:R-:W-:Y:S02]  /*2dd0*/  IMAD.IADD R3, R242, 0x1, R240 ;  /* 0x00000001f2037824 */ /* 0x000fe400078e02f0 */
[----:B------:R-:W-:-:S03]  /*2de0*/  FFMA.FTZ R2, R2, c[0x0][0x194], RZ ;  /* 0x0000650002027a23 */ /* 0x000fc600000100ff */
[----:B------:R-:W-:-:S04]  /*2df0*/  ISETP.GE.AND P1, PT, R3, UR17, PT ;  /* 0x0000001103007c0c */ /* 0x000fc8000bf26270 */
[----:B------:R-:W-:-:S05]  /*2e00*/  FSEL R3, R2, RZ, !P1 ;  /* 0x000000ff02037208 */ /* 0x000fca0004800000 */
[----:B------:R0:W-:Y:S04]  /*2e10*/  STS [R241], R3 ;  /* 0x00000003f1007388 */ /* 0x0001e80000000800 */
[----:B------:R-:W-:Y:S05]  /*2e20*/  @P1 BRA `(.L_x_21832) ;  /* 0x0000007000001947 */ /* 0x000fea0003800000 */
[----:B------:R-:W2:Y:S02]  /*2e30*/  LDL.LU R240, [R1+0x74] ;  /* 0x0000740001f07983 */ /* 0x000ea40000300800 */
[----:B--2---:R-:W-:-:S05]  /*2e40*/  FMNMX.FTZ R240, R240, R2, !PT ;  /* 0x00000002f0f07209 */ /* 0x004fca0007810000 */
[----:B------:R1:W-:Y:S01]  /*2e50*/  STL [R1+0x74], R240 ;  /* 0x000074f001007387 */ /* 0x0003e20000100800 */
[----:B------:R-:W-:Y:S05]  /*2e60*/  BRA `(.L_x_21832) ;  /* 0x0000003000007947 */ /* 0x000fea0003800000 */
.L_x_21831:
[----:B------:R-:W2:Y:S01]  /*2e70*/  LDL.LU R3, [R1] ;  /* 0x0000000001037983 */ /* 0x000ea20000300800 */
[----:B0-----:R-:W-:-:S05]  /*2e80*/  IMAD.MOV.U32 R2, RZ, RZ, -0x800001 ;  /* 0xff7fffffff027424 */ /* 0x001fca00078e00ff */
[----:B--2---:R0:W-:Y:S02]  /*2e90*/  STS [R3], R2 ;  /* 0x0000000203007388 */ /* 0x0041e40000000800 */
.L_x_21832:
[----:B------:R-:W-:Y:S05]  /*2ea0*/  BSYNC B2 ;  /* 0x0000000000027941 */ /* 0x000fea0003800000 */
.L_x_21830:
[----:B------:R-:W-:-:S04]  /*2eb0*/  IADD3 R252, R252, 0x4, RZ ;  /* 0x00000004fcfc7810 */ /* 0x000fc80007ffe0ff */
[----:B------:R-:W-:-:S13]  /*2ec0*/  ISETP.GE.AND P1, PT, R252, UR10, PT ;  /* 0x0000000afc007c0c */ /* 0x000fda000bf26270 */
[----:B------:R-:W-:Y:S01]  /*2ed0*/  @P1 CALL.REL.NOINC `(.L_x_21833) ;  /* 0x0000001000001944 */ /* 0x000fe20003c00000 */
[----:B------:R-:W-:Y:S05]  /*2ee0*/  BRA `(.L_x_21834) ;  /* 0xffffe39000007947 */ /* 0x000fea000383ffff */
.L_x_21833:
[----:B------:R-:W-:Y:S05]  /*2ef0*/  BSYNC B1 ;  /* 0x0000000000017941 */ /* 0x000fea0003800000 */
.L_x_21829:
[----:B------:R-:W-:Y:S05]  /*2f00*/  BRA `(.L_x_21827) ;  /* 0x00001d9000007947 */ /* 0x000fea0003800000 */
.L_x_21828:
[----:B01234-:R-:W2:Y:S01]  /*2f10*/  LDL R3, [R1+0x7c] ;  /* 0x00007c0001037983 */ /* 0x01fea20000100800 */
[----:B------:R-:W-:Y:S02]  /*2f20*/  IMAD.U32 R2, RZ, RZ, UR13 ;  /* 0x0000000dff027e24 */ /* 0x000fe4000f8e00ff */
[----:B------:R-:W-:-:S03]  /*2f30*/  IMAD.MOV.U32 R252, RZ, RZ, R0 ;  /* 0x000000fffffc7224 */ /* 0x000fc600078e0000 */
[----:B------:R-:W-:Y:S01]  /*2f40*/  IADD3 R228, R2, -c[0x0][0x1dc], RZ ;  /* 0x8000770002e47a10 */ /* 0x000fe20007ffe0ff */
[----:B------:R-:W-:-:S04]  /*2f50*/  IMAD.MOV.U32 R2, RZ, RZ, -0x800001 ;  /* 0xff7fffffff027424 */ /* 0x000fc800078e00ff */
[----:B------:R0:W-:Y:S04]  /*2f60*/  STL [R1+0x88], R228 ;  /* 0x000088e401007387 */ /* 0x0001e80000100800 */
[----:B------:R0:W-:Y:S01]  /*2f70*/  STL [R1+0x74], R2 ;  /* 0x0000740201007387 */ /* 0x0001e20000100800 */
[----:B--2---:R-:W-:-:S05]  /*2f80*/  IADD3 R3, R3, -UR18, RZ ;  /* 0x8000001203037c10 */ /* 0x004fca000fffe0ff */
[----:B------:R0:W-:Y:S02]  /*2f90*/  STL [R1+0x84], R3 ;  /* 0x0000840301007387 */ /* 0x0001e40000100800 */
.L_x_21838:
        /* <DEDUP_REMOVED lines=48> */
[----:B------:R0:W-:Y:S01]  /*32a0*/  STL [R1+0x6c], R2 ;  /* 0x00006c0201007387 */ /* 0x0001e20000100800 */
[----:B-----5:R-:W-:Y:S05]  /*32b0*/  @P1 BRA P3, `(.L_x_21836) ;  /* 0x0000196000001947 */ /* 0x020fea0001800000 */
[----:B------:R-:W2:Y:S01]  /*32c0*/  LDL R229, [R1+0x7c] ;  /* 0x00007c0001e57983 */ /* 0x000ea20000100800 */
[----:B------:R-:W-:-:S03]  /*32d0*/  IADD3 R3, P1, R252, UR6, RZ ;  /* 0x00000006fc037c10 */ /* 0x000fc6000ff3e0ff */
[----:B------:R-:W3:Y:S01]  /*32e0*/  LDL R243, [R1+0x60] ;  /* 0x0000600001f37983 */ /* 0x000ee20000100800 */
[----:B------:R-:W-:Y:S02]  /*32f0*/  LEA.HI.X.SX32 R228, R252, UR24, 0x1, P1 ;  /* 0x00000018fce47c11 */ /* 0x000fe400088f0eff */
[C---:B0-----:R-:W-:Y:S01]  /*3300*/  LEA R2, P1, R3.reuse, c[0x0][0x198], 0x2 ;  /* 0x0000660003027a11 */ /* 0x041fe200078210ff */
[----:B------:R-:W4:Y:S03]  /*3310*/  LDL R242, [R1+0x64] ;  /* 0x0000640001f27983 */ /* 0x000f260000100800 */
[----:B------:R-:W-:Y:S01]  /*3320*/  LEA.HI.X R3, R3, c[0x0][0x19c], R228, 0x2, P1 ;  /* 0x0000670003037a11 */ /* 0x000fe200008f14e4 */
[----:B------:R-:W-:Y:S01]  /*3330*/  ULDC UR4, c[0x0][0x1c0] ;  /* 0x0000700000047ab9 */ /* 0x000fe20000000800 */
[----:B------:R0:W-:Y:S04]  /*3340*/  STL [R1+0xb8], R217 ;  /* 0x0000b8d901007387 */ /* 0x0001e80000100800 */
[----:B------:R2:W3:Y:S01]  /*3350*/  LDG.E.CONSTANT R228, [R2.64] ;  /* 0x0000000e02e47981 */ /* 0x0004e2000c1e9900 */
[----:B------:R-:W-:-:S03]  /*3360*/  UIMAD UR4, UR9, UR4, URZ ;  /* 0x00000004090472a4 */ /* 0x000fc6000f8e023f */
        /* <DEDUP_REMOVED lines=13> */
[----:B------:R-:W-:Y:S04]  /*3440*/  STL [R1+0x98], R225 ;  /* 0x000098e101007387 */ /* 0x000fe80000100800 */
[----:B------:R-:W-:Y:S04]  /*3450*/  STL [R1+0x94], R226 ;  /* 0x000094e201007387 */ /* 0x000fe80000100800 */
[----:B------:R0:W-:Y:S04]  /*3460*/  STL [R1+0x90], R227 ;  /* 0x000090e301007387 */ /* 0x0001e80000100800 */
[----:B------:R0:W-:Y:S04]  /*3470*/  STL [R1+0x8c], R0 ;  /* 0x00008c0001007387 */ /* 0x0001e80000100800 */
[----:B------:R-:W4:Y:S04]  /*3480*/  LDL R241, [R1+0x38] ;  /* 0x0000380001f17983 */ /* 0x000f280000100800 */
[----:B------:R-:W4:Y:S04]  /*3490*/  LDL R240, [R1+0x3c] ;  /* 0x00003c0001f07983 */ /* 0x000f280000100800 */
[----:B0-----:R-:W4:Y:S04]  /*34a0*/  LDL R223, [R1+0x30] ;  /* 0x0000300001df7983 */ /* 0x001f280000100800 */
[----:B-1----:R-:W4:Y:S04]  /*34b0*/  LDL R224, [R1+0x34] ;  /* 0x0000340001e07983 */ /* 0x002f280000100800 */
[----:B------:R-:W4:Y:S04]  /*34c0*/  LDL R227, [R1+0x20] ;  /* 0x0000200001e37983 */ /* 0x000f280000100800 */
        /* <DEDUP_REMOVED lines=13> */
[----:B------:R-:W3:Y:S01]  /*35a0*/  LDG.E.128.CONSTANT R232, [R2.64+0x400] ;  /* 0x0004000e02e87981 */ /* 0x000ee2000c1e9d00 */
[----:B----4-:R-:W-:Y:S02]  /*35b0*/  FMUL.FTZ R228, R222, R228 ;  /* 0x000000e4dee47220 */ /* 0x010fe40000410000 */
[----:B------:R-:W-:Y:S01]  /*35c0*/  FMUL.FTZ R229, R221, R229 ;  /* 0x000000e5dde57220 */ /* 0x000fe20000410000 */
[----:B------:R-:W4:Y:S01]  /*35d0*/  LDL R222, [R1+0x2c] ;  /* 0x00002c0001de7983 */ /* 0x000f220000100800 */
[----:B------:R-:W-:-:S02]  /*35e0*/  FMUL.FTZ R230, R218, R230 ;  /* 0x000000e6dae67220 */ /* 0x000fc40000410000 */
[----:B------:R-:W-:Y:S01]  /*35f0*/  FMUL.FTZ R231, R217, R231 ;  /* 0x000000e7d9e77220 */ /* 0x000fe20000410000 */
[----:B------:R-:W4:Y:S01]  /*3600*/  LDL R218, [R1+0x40] ;  /* 0x0000400001da7983 */ /* 0x000f220000100800 */
[----:B--2---:R-:W-:Y:S02]  /*3610*/  FFMA.FTZ R228, R220, R236, R228 ;  /* 0x000000ecdce47223 */ /* 0x004fe400000100e4 */
[----:B------:R-:W-:Y:S01]  /*3620*/  FFMA.FTZ R229, R219, R237, R229 ;  /* 0x000000eddbe57223 */ /* 0x000fe200000100e5 */
[----:B------:R-:W2:Y:S01]  /*3630*/  LDL R220, [R1+0x44] ;  /* 0x0000440001dc7983 */ /* 0x000ea20000100800 */
[----:B------:R-:W-:Y:S02]  /*3640*/  FFMA.FTZ R217, R243, R238, R230 ;  /* 0x000000eef3d97223 */ /* 0x000fe400000100e6 */
[----:B------:R-:W-:Y:S01]  /*3650*/  FFMA.FTZ R219, R242, R239, R231 ;  /* 0x000000eff2db7223 */ /* 0x000fe200000100e7 */
[----:B------:R-:W2:Y:S04]  /*3660*/  LDL R221, [R1+0x28] ;  /* 0x0000280001dd7983 */ /* 0x000ea80000100800 */
[----:B------:R-:W2:Y:S01]  /*3670*/  LDG.E.128.CONSTANT R236, [R2.64+0x600] ;  /* 0x0006000e02ec7981 */ /* 0x000ea2000c1e9d00 */
[----:B---3--:R-:W-:-:S02]  /*3680*/  FFMA.FTZ R232, R241, R232, R228 ;  /* 0x000000e8f1e87223 */ /* 0x008fc400000100e4 */
[----:B------:R-:W-:Y:S02]  /*3690*/  FFMA.FTZ R233, R240, R233, R229 ;  /* 0x000000e9f0e97223 */ /* 0x000fe400000100e5 */
[----:B------:R-:W3:Y:S04]  /*36a0*/  LDG.E.128.CONSTANT R240, [R2.64+0x800] ;  /* 0x0008000e02f07981 */ /* 0x000ee8000c1e9d00 */
[----:B------:R-:W3:Y:S01]  /*36b0*/  LDG.E.128.CONSTANT R228, [R2.64+0xa00] ;  /* 0x000a000e02e47981 */ /* 0x000ee2000c1e9d00 */
[----:B----4-:R-:W-:-:S03]  /*36c0*/  FFMA.FTZ R234, R218, R234, R217 ;  /* 0x000000eadaea7223 */ /* 0x010fc600000100d9 */
[----:B------:R-:W4:Y:S01]  /*36d0*/  LDL.LU R217, [R1+0xb8] ;  /* 0x0000b80001d97983 */ /* 0x000f220000300800 */
[----:B--2---:R-:W-:-:S03]  /*36e0*/  FFMA.FTZ R235, R220, R235, R219 ;  /* 0x000000ebdceb7223 */ /* 0x004fc600000100db */
[----:B------:R-:W2:Y:S04]  /*36f0*/  LDL.LU R218, [R1+0xb4] ;  /* 0x0000b40001da7983 */ /* 0x000ea80000300800 */
[----:B------:R-:W2:Y:S01]  /*3700*/  LDL.LU R219, [R1+0xb0] ;  /* 0x0000b00001db7983 */ /* 0x000ea20000300800 */
[----:B------:R-:W-:-:S03]  /*3710*/  FFMA.FTZ R232, R221, R236, R232 ;  /* 0x000000ecdde87223 */ /* 0x000fc600000100e8 */
[----:B------:R-:W2:Y:S01]  /*3720*/  LDL.LU R220, [R1+0xac] ;  /* 0x0000ac0001dc7983 */ /* 0x000ea20000300800 */
[----:B------:R-:W-:-:S03]  /*3730*/  FFMA.FTZ R233, R222, R237, R233 ;  /* 0x000000eddee97223 */ /* 0x000fc600000100e9 */
[----:B------:R-:W2:Y:S01]  /*3740*/  LDL.LU R221, [R1+0xa8] ;  /* 0x0000a80001dd7983 */ /* 0x000ea20000300800 */
[----:B------:R-:W-:-:S03]  /*3750*/  FFMA.FTZ R234, R223, R238, R234 ;  /* 0x000000eedfea7223 */ /* 0x000fc600000100ea */
[----:B------:R-:W2:Y:S01]  /*3760*/  LDL R236, [R1+0xc] ;  /* 0x00000c0001ec7983 */ /* 0x000ea20000100800 */
[----:B------:R-:W-:-:S03]  /*3770*/  FFMA.FTZ R235, R224, R239, R235 ;  /* 0x000000efe0eb7223 */ /* 0x000fc600000100eb */
[----:B------:R-:W2:Y:S04]  /*3780*/  LDL.LU R222, [R1+0xa4] ;  /* 0x0000a40001de7983 */ /* 0x000ea80000300800 */
[----:B------:R-:W2:Y:S04]  /*3790*/  LDL R237, [R1+0x8] ;  /* 0x0000080001ed7983 */ /* 0x000ea80000100800 */
[----:B------:R-:W2:Y:S04]  /*37a0*/  LDL.LU R223, [R1+0xa0] ;  /* 0x0000a00001df7983 */ /* 0x000ea80000300800 */
[----:B------:R-:W2:Y:S04]  /*37b0*/  LDL R238, [R1+0x1c] ;  /* 0x00001c0001ee7983 */ /* 0x000ea80000100800 */
[----:B------:R-:W4:Y:S04]  /*37c0*/  LDL.LU R224, [R1+0x9c] ;  /* 0x00009c0001e07983 */ /* 0x000f280000300800 */
[----:B------:R-:W4:Y:S01]  /*37d0*/  LDL R239, [R1+0x18] ;  /* 0x0000180001ef7983 */ /* 0x000f220000100800 */
[----:B---3--:R-:W-:-:S02]  /*37e0*/  FFMA.FTZ R227, R227, R242, R234 ;  /* 0x000000f2e3e37223 */ /* 0x008fc400000100ea */
[----:B------:R-:W-:Y:S02]  /*37f0*/  FFMA.FTZ R225, R225, R243, R235 ;  /* 0x000000f3e1e17223 */ /* 0x000fe400000100eb */
[----:B--2---:R-:W-:-:S04]  /*3800*/  FFMA.FTZ R233, R238, R241, R233 ;  /* 0x000000f1eee97223 */ /* 0x004fc800000100e9 */
[----:B------:R-:W-:Y:S02]  /*3810*/  FFMA.FTZ R229, R236, R229, R233 ;  /* 0x000000e5ece57223 */ /* 0x000fe400000100e9 */
[----:B----4-:R-:W-:Y:S02]  /*3820*/  FFMA.FTZ R232, R239, R240, R232 ;  /* 0x000000f0efe87223 */ /* 0x010fe400000100e8 */
[----:B------:R-:W2:Y:S02]  /*3830*/  LDG.E.128.CONSTANT R240, [R2.64+0xe00] ;  /* 0x000e000e02f07981 */ /* 0x000ea4000c1e9d00 */
[----:B------:R-:W-:Y:S02]  /*3840*/  FFMA.FTZ R228, R237, R228, R232 ;  /* 0x000000e4ede47223 */ /* 0x000fe400000100e8 */
[----:B------:R-:W3:Y:S04]  /*3850*/  LDG.E.128.CONSTANT R236, [R2.64+0xc00] ;  /* 0x000c000e02ec7981 */ /* 0x000ee8000c1e9d00 */
        /* <DEDUP_REMOVED lines=282> */
[----:B------:R-:W3:Y:S04]  /*4a00*/  LDL.LU R227, [R1+0x90] ;  /* 0x0000900001e37983 */ /* 0x000ee80000300800 */
[----:B------:R0:W5:Y:S04]  /*4a10*/  LDL.LU R0, [R1+0x8c] ;  /* 0x00008c0001007983 */ /* 0x0001680000300800 */
[----:B------:R-:W3:Y:S01]  /*4a20*/  LDL R232, [R1+0x7c] ;  /* 0x00007c0001e87983 */ /* 0x000ee20000100800 */
[----:B------:R-:W-:-:S03]  /*4a30*/  FFMA.FTZ R3, R213, R237, R3 ;  /* 0x000000edd5037223 */ /* 0x000fc60000010003 */
[----:B------:R-:W3:Y:S01]  /*4a40*/  LDL R237, [R1+0x80] ;  /* 0x0000800001ed7983 */ /* 0x000ee20000100800 */
[----:B------:R-:W-:Y:S02]  /*4a50*/  FFMA.FTZ R3, R217, R233, R3 ;  /* 0x000000e9d9037223 */ /* 0x000fe40000010003 */
[----:B------:R-:W-:Y:S02]  /*4a60*/  IMAD.SHL.U32 R233, R252, 0x20, RZ ;  /* 0x00000020fce97824 */ /* 0x000fe400078e00ff */
[----:B--2---:R-:W-:Y:S02]  /*4a70*/  FFMA.FTZ R2, R220, R228, R2 ;  /* 0x000000e4dc027223 */ /* 0x004fe40000010002 */
[----:B------:R-:W-:Y:S02]  /*4a80*/  FFMA.FTZ R3, R221, R229, R3 ;  /* 0x000000e5dd037223 */ /* 0x000fe40000010003 */
[----:B------:R-:W-:Y:S02]  /*4a90*/  IMAD.U32 R229, RZ, RZ, UR17 ;  /* 0x00000011ffe57e24 */ /* 0x000fe4000f8e00ff */
[----:B------:R-:W-:-:S02]  /*4aa0*/  FFMA.FTZ R234, R218, R234, R238 ;  /* 0x000000eadaea7223 */ /* 0x000fc400000100ee */
[----:B------:R-:W-:Y:S02]  /*4ab0*/  FFMA.FTZ R2, R224, R240, R2 ;  /* 0x000000f0e0027223 */ /* 0x000fe40000010002 */
[----:B------:R-:W-:Y:S02]  /*4ac0*/  FFMA.FTZ R3, R225, R241, R3 ;  /* 0x000000f1e1037223 */ /* 0x000fe40000010003 */
[----:B------:R-:W-:Y:S02]  /*4ad0*/  FFMA.FTZ R235, R219, R235, R239 ;  /* 0x000000ebdbeb7223 */ /* 0x000fe400000100ef */
[----:B------:R-:W-:Y:S02]  /*4ae0*/  FFMA.FTZ R230, R222, R230, R234 ;  /* 0x000000e6dee67223 */ /* 0x000fe400000100ea */
[----:B------:R-:W-:Y:S02]  /*4af0*/  FFMA.FTZ R231, R223, R231, R235 ;  /* 0x000000e7dfe77223 */ /* 0x000fe400000100eb */
[----:B----4-:R-:W-:-:S02]  /*4b00*/  FFMA.FTZ R230, R226, R242, R230 ;  /* 0x000000f2e2e67223 */ /* 0x010fc400000100e6 */
[----:B---3--:R-:W-:Y:S02]  /*4b10*/  IMAD.IADD R228, R232, 0x1, R233 ;  /* 0x00000001e8e47824 */ /* 0x008fe400078e02e9 */
[----:B------:R-:W-:-:S03]  /*4b20*/  FADD.FTZ R232, R2, R3 ;  /* 0x0000000302e87221 */ /* 0x000fc60000010000 */
[----:B------:R-:W-:-:S04]  /*4b30*/  IADD3 R229, R228, 0x1, -R229 ;  /* 0x00000001e4e57810 */ /* 0x000fc80007ffe8e5 */
[----:B------:R-:W1:Y:S01]  /*4b40*/  I2F R2, R229 ;  /* 0x000000e500027306 */ /* 0x000e620000201400 */
[----:B------:R-:W-:Y:S02]  /*4b50*/  FFMA.FTZ R3, R227, R243, R231 ;  /* 0x000000f3e3037223 */ /* 0x000fe400000100e7 */
[----:B------:R-:W-:-:S04]  /*4b60*/  FADD.FTZ R230, R230, R232 ;  /* 0x000000e8e6e67221 */ /* 0x000fc80000010000 */
[----:B------:R-:W-:-:S04]  /*4b70*/  FADD.FTZ R3, R3, R230 ;  /* 0x000000e603037221 */ /* 0x000fc80000010000 */
[----:B------:R-:W-:Y:S01]  /*4b80*/  FMUL.FTZ R3, R3, c[0x0][0x194] ;  /* 0x0000650003037a20 */ /* 0x000fe20000410000 */
[----:B------:R-:W-:-:S03]  /*4b90*/  ISETP.GE.AND P1, PT, R228, UR17, PT ;  /* 0x00000011e4007c0c */ /* 0x000fc6000bf26270 */
[----:B-1----:R-:W-:-:S05]  /*4ba0*/  FFMA.FTZ R2, R2, R237, R3 ;  /* 0x000000ed02027223 */ /* 0x002fca0000010003 */
[----:B------:R-:W-:-:S05]  /*4bb0*/  FSEL R3, R2, RZ, !P1 ;  /* 0x000000ff02037208 */ /* 0x000fca0004800000 */
[----:B------:R0:W-:Y:S01]  /*4bc0*/  STS [R236], R3 ;  /* 0x00000003ec007388 */ /* 0x0001e20000000800 */
[----:B------:R-:W-:Y:S05]  /*4bd0*/  @P1 BRA `(.L_x_21837) ;  /* 0x0000007000001947 */ /* 0x000fea0003800000 */
[----:B0-----:R-:W2:Y:S02]  /*4be0*/  LDL.LU R236, [R1+0x74] ;  /* 0x0000740001ec7983 */ /* 0x001ea40000300800 */
[----:B--2---:R-:W-:-:S05]  /*4bf0*/  FMNMX.FTZ R236, R236, R2, !PT ;  /* 0x00000002ecec7209 */ /* 0x004fca0007810000 */
[----:B------:R0:W-:Y:S01]  /*4c00*/  STL [R1+0x74], R236 ;  /* 0x000074ec01007387 */ /* 0x0001e20000100800 */
[----:B------:R-:W-:Y:S05]  /*4c10*/  BRA `(.L_x_21837) ;  /* 0x0000003000007947 */ /* 0x000fea0003800000 */
.L_x_21836:
[----:B------:R-:W2:Y:S01]  /*4c20*/  LDL.LU R3, [R1+0x6c] ;  /* 0x00006c0001037983 */ /* 0x000ea20000300800 */
[----:B0-----:R-:W-:-:S05]  /*4c30*/  IMAD.MOV.U32 R2, RZ, RZ, -0x800001 ;  /* 0xff7fffffff027424 */ /* 0x001fca00078e00ff */
[----:B--2---:R0:W-:Y:S02]  /*4c40*/  STS [R3], R2 ;  /* 0x0000000203007388 */ /* 0x0041e40000000800 */
.L_x_21837:
[----:B------:R-:W-:Y:S05]  /*4c50*/  BSYNC B1 ;  /* 0x0000000000017941 */ /* 0x000fea0003800000 */
.L_x_21835:
[----:B------:R-:W-:-:S04]  /*4c60*/  IADD3 R252, R252, 0x4, RZ ;  /* 0x00000004fcfc7810 */ /* 0x000fc80007ffe0ff */
[----:B------:R-:W-:-:S13]  /*4c70*/  ISETP.GE.AND P1, PT, R252, UR10, PT ;  /* 0x0000000afc007c0c */ /* 0x000fda000bf26270 */
[----:B------:R-:W-:Y:S01]  /*4c80*/  @P1 CALL.REL.NOINC `(.L_x_21827) ;  /* 0x0000001000001944 */ /* 0x000fe20003c00000 */
[----:B------:R-:W-:Y:S05]  /*4c90*/  BRA `(.L_x_21838) ;  /* 0xffffe30000007947 */ /* 0x000fea000383ffff */
.L_x_21827:
[----:B--2---:R-:W-:Y:S05]  /*4ca0*/  BSYNC B0 ;  /* 0x0000000000007941 */ /* 0x004fea0003800000 */
.L_x_21826:
[----:B0-----:R-:W2:Y:S04]  /*4cb0*/  LDL.LU R3, [R1+0x74] ;  /* 0x0000740001037983 */ /* 0x001ea80000300800 */
[----:B------:R-:W3:Y:S01]  /*4cc0*/  LDL R228, [R1+0x7c] ;  /* 0x00007c0001e47983 */ /* 0x000ee20000100800 */
[----:B------:R-:W0:Y:S01]  /*4cd0*/  S2UR UR16, SR_CTAID.Z ;  /* 0x00000000001079c3 */ /* 0x000e220000002700 */
[----:B------:R-:W-:Y:S02]  /*4ce0*/  BSSY B0, `(.L_x_21839) ;  /* 0x000005b000007945 */ /* 0x000fe40003800000 */
[----:B------:R-:W4:Y:S01]  /*4cf0*/  S2R R13, SR_TID.X ;  /* 0x00000000000d7919 */ /* 0x000f220000002100 */
[----:B0-----:R-:W-:-:S04]  /*4d00*/  UIMAD UR4, UR16, -0x10, UR10 ;  /* 0xfffffff0100478a4 */ /* 0x001fc8000f8e020a */
[----:B------:R-:W-:-:S04]  /*4d10*/  ULEA UR4, UR4, UR18, 0x5 ;  /* 0x0000001204047291 */ /* 0x000fc8000f8e283f */
[----:B------:R-:W-:-:S04]  /*4d20*/  UISETP.LT.AND UP0, UPT, UR17, UR4, UPT ;  /* 0x000000041100728c */ /* 0x000fc8000bf01270 */
[----:B------:R-:W-:-:S04]  /*4d30*/  USEL UR4, UR17, UR4, UP0 ;  /* 0x0000000411047287 */ /* 0x000fc80008000000 */
[----:B------:R-:W-:Y:S01]  /*4d40*/  UIADD3 UR4, -UR18, UR4, URZ ;  /* 0x0000000412047290 */ /* 0x000fe2000fffe13f */
[----:B--2---:R-:W0:Y:S01]  /*4d50*/  SHFL.BFLY PT, R2, R3, 0x10, 0x1f ;  /* 0x0e001f0003027f89 */ /* 0x004e2200000e0000 */
[C---:B---3--:R-:W-:Y:S02]  /*4d60*/  ISETP.NE.AND P1, PT, R228.reuse, RZ, PT ;  /* 0x000000ffe400720c */ /* 0x048fe40003f25270 */
[----:B------:R-:W-:-:S11]  /*4d70*/  ISETP.GT.AND P2, PT, R228, 0x3, PT ;  /* 0x00000003e400780c */ /* 0x000fd60003f44270 */
[----:B----4-:R-:W-:Y:S02]  /*4d80*/  @!P1 SHF.R.S32.HI R8, RZ, 0x1f, R13 ;  /* 0x0000001fff089819 */ /* 0x010fe4000001140d */
[----:B0-----:R-:W-:-:S05]  /*4d90*/  FMNMX.FTZ R2, R2, R3, !PT ;  /* 0x0000000302027209 */ /* 0x001fca0007810000 */
[----:B------:R-:W0:Y:S02]  /*4da0*/  SHFL.BFLY PT, R3, R2, 0x8, 0x1f ;  /* 0x0d001f0002037f89 */ /* 0x000e2400000e0000 */
[----:B0-----:R-:W-:Y:S02]  /*4db0*/  FMNMX.FTZ R3, R2, R3, !PT ;  /* 0x0000000302037209 */ /* 0x001fe40007810000 */
[----:B------:R-:W-:-:S03]  /*4dc0*/  @!P1 LEA.HI R2, R8, R13, RZ, 0x5 ;  /* 0x0000000d08029211 */ /* 0x000fc600078f28ff */
[----:B------:R-:W0:Y:S01]  /*4dd0*/  SHFL.BFLY PT, R4, R3, 0x4, 0x1f ;  /* 0x0c801f0003047f89 */ /* 0x000e2200000e0000 */
[----:B------:R-:W-:Y:S02]  /*4de0*/  @!P1 SHF.R.S32.HI R2, RZ, 0x5, R2 ;  /* 0x00000005ff029819 */ /* 0x000fe40000011402 */
[----:B0-----:R-:W-:Y:S01]  /*4df0*/  FMNMX.FTZ R4, R3, R4, !PT ;  /* 0x0000000403047209 */ /* 0x001fe20007810000 */
[----:B------:R-:W-:-:S04]  /*4e00*/  IMAD.MOV.U32 R3, RZ, RZ, -0x800001 ;  /* 0xff7fffffff037424 */ /* 0x000fc800078e00ff */
[----:B------:R-:W0:Y:S02]  /*4e10*/  SHFL.BFLY PT, R5, R4, 0x2, 0x1f ;  /* 0x0c401f0004057f89 */ /* 0x000e2400000e0000 */
[----:B0-----:R-:W-:-:S05]  /*4e20*/  FMNMX.FTZ R5, R4, R5, !PT ;  /* 0x0000000504057209 */ /* 0x001fca0007810000 */
[----:B------:R-:W0:Y:S02]  /*4e30*/  SHFL.BFLY PT, R6, R5, 0x1, 0x1f ;  /* 0x0c201f0005067f89 */ /* 0x000e2400000e0000 */
[----:B0-----:R-:W-:-:S05]  /*4e40*/  FMNMX.FTZ R7, R5, R6, !PT ;  /* 0x0000000605077209 */ /* 0x001fca0007810000 */
[----:B------:R0:W-:Y:S04]  /*4e50*/  @!P1 STS [R2.X4+0x400], R7 ;  /* 0x0004000702009388 */ /* 0x0001e80000004800 */
[----:B------:R-:W-:Y:S01]  /*4e60*/  BAR.SYNC.DEFER_BLOCKING 0x0 ;  /* 0x0000000000007b1d */ /* 0x000fe20000010000 */
[----:B------:R-:W-:Y:S01]  /*4e70*/  ISETP.GE.AND P1, PT, R13, UR4, PT ;  /* 0x000000040d007c0c */ /* 0x000fe2000bf26270 */
[----:B0-----:R-:W-:-:S04]  /*4e80*/  IMAD.MOV.U32 R2, RZ, RZ, RZ ;  /* 0x000000ffff027224 */ /* 0x001fc800078e00ff */
[----:B------:R-:W0:Y:S04]  /*4e90*/  @!P2 LDS R3, [R228.X4+0x400] ;  /* 0x00040000e403a984 */ /* 0x000e280000004800 */
[----:B0-----:R-:W0:Y:S02]  /*4ea0*/  SHFL.BFLY PT, R4, R3, 0x2, 0x1f ;  /* 0x0c401f0003047f89 */ /* 0x001e2400000e0000 */
[----:B0-----:R-:W-:-:S05]  /*4eb0*/  FMNMX.FTZ R4, R4, R3, !PT ;  /* 0x0000000304047209 */ /* 0x001fca0007810000 */
[----:B------:R-:W0:Y:S02]  /*4ec0*/  SHFL.BFLY PT, R5, R4, 0x1, 0x1f ;  /* 0x0c201f0004057f89 */ /* 0x000e2400000e0000 */
[----:B0-----:R-:W-:-:S05]  /*4ed0*/  FMNMX.FTZ R5, R4, R5, !PT ;  /* 0x0000000504057209 */ /* 0x001fca0007810000 */
[----:B------:R0:W2:Y:S01]  /*4ee0*/  SHFL.IDX PT, R10, R5, RZ, 0x1f ;  /* 0x00001fff050a7589 */ /* 0x0000a200000e0000 */
        /* <DEDUP_REMOVED lines=17> */
[----:B------:R-:W-:Y:S02]  /*5000*/  IMAD.MOV.U32 R2, RZ, RZ, RZ ;  /* 0x000000ffff027224 */ /* 0x000fe400078e00ff */
[----:B------:R-:W-:-:S05]  /*5010*/  IMAD.MOV.U32 R4, RZ, RZ, R13 ;  /* 0x000000ffff047224 */ /* 0x000fca00078e000d */
.L_x_21843:
[----:B0-----:R-:W0:Y:S01]  /*5020*/  LDS R5, [R4.X4+0x420] ;  /* 0x0004200004057984 */ /* 0x001e220000004800 */
[----:B------:R-:W-:-:S04]  /*5030*/  IADD3 R3, R3, -0x1, RZ ;  /* 0xffffffff03037810 */ /* 0x000fc80007ffe0ff */
[----:B------:R-:W-:Y:S01]  /*5040*/  ISETP.NE.AND P2, PT, R3, RZ, PT ;  /* 0x000000ff0300720c */ /* 0x000fe20003f45270 */
[----:B0-2---:R-:W-:-:S04]  /*5050*/  FADD.FTZ R5, -R10, R5 ;  /* 0x000000050a057221 */ /* 0x005fc80000010100 */
[----:B------:R-:W-:-:S06]  /*5060*/  FMUL.FTZ R5, R5, 1.4426950216293334961 ;  /* 0x3fb8aa3b05057820 */ /* 0x000fcc0000410000 */
[----:B------:R-:W0:Y:S02]  /*5070*/  MUFU.EX2 R5, R5 ;  /* 0x0000000500057308 */ /* 0x000e240000000800 */
[----:B0-----:R0:W-:Y:S01]  /*5080*/  STS [R4.X4+0x420], R5 ;  /* 0x0004200504007388 */ /* 0x0011e20000004800 */
[----:B------:R-:W-:Y:S01]  /*5090*/  FADD.FTZ R2, R5, R2 ;  /* 0x0000000205027221 */ /* 0x000fe20000010000 */
[----:B0-----:R-:W-:Y:S01]  /*50a0*/  IADD3 R4, R4, 0x80, RZ ;  /* 0x0000008004047810 */ /* 0x001fe20007ffe0ff */
[----:B------:R-:W-:Y:S05]  /*50b0*/  @P2 BRA `(.L_x_21843) ;  /* 0xffffff6000002947 */ /* 0x000fea000383ffff */
.L_x_21842:
[----:B------:R-:W-:Y:S05]  /*50c0*/  BSYNC B1 ;  /* 0x0000000000017941 */ /* 0x000fea0003800000 */
.L_x_21841:
[----:B------:R-:W-:Y:S05]  /*50d0*/  @!P3 BRA `(.L_x_21840) ;  /* 0x000001b00000b947 */ /* 0x000fea0003800000 */
.L_x_21844:
[----:B------:R-:W3:Y:S04]  /*50e0*/  LDS R3, [R4.X4+0x420] ;  /* 0x0004200004037984 */ /* 0x000ee80000004800 */
[----:B0-----:R-:W0:Y:S04]  /*50f0*/  LDS R5, [R4.X4+0x620] ;  /* 0x0006200004057984 */ /* 0x001e280000004800 */
[----:B------:R-:W4:Y:S04]  /*5100*/  LDS R6, [R4.X4+0x820] ;  /* 0x0008200004067984 */ /* 0x000f280000004800 */
[----:B------:R-:W1:Y:S01]  /*5110*/  LDS R7, [R4.X4+0xa20] ;  /* 0x000a200004077984 */ /* 0x000e620000004800 */
[----:B--23--:R-:W-:-:S02]  /*5120*/  FADD.FTZ R3, -R10, R3 ;  /* 0x000000030a037221 */ /* 0x00cfc40000010100 */
[C---:B0-----:R-:W-:Y:S02]  /*5130*/  FADD.FTZ R5, -R10.reuse, R5 ;  /* 0x000000050a057221 */ /* 0x041fe40000010100 */
[----:B------:R-:W-:Y:S02]  /*5140*/  FMUL.FTZ R3, R3, 1.4426950216293334961 ;  /* 0x3fb8aa3b03037820 */ /* 0x000fe40000410000 */
[C---:B----4-:R-:W-:Y:S02]  /*5150*/  FADD.FTZ R6, -R10.reuse, R6 ;  /* 0x000000060a067221 */ /* 0x050fe40000010100 */
[----:B------:R-:W-:Y:S02]  /*5160*/  FMUL.FTZ R5, R5, 1.4426950216293334961 ;  /* 0x3fb8aa3b05057820 */ /* 0x000fe40000410000 */
[----:B-1----:R-:W-:Y:S01]  /*5170*/  FADD.FTZ R8, -R10, R7 ;  /* 0x000000070a087221 */ /* 0x002fe20000010100 */
[----:B------:R-:W0:Y:S01]  /*5180*/  MUFU.EX2 R3, R3 ;  /* 0x0000000300037308 */ /* 0x000e220000000800 */
[----:B------:R-:W-:-:S02]  /*5190*/  FMUL.FTZ R6, R6, 1.4426950216293334961 ;  /* 0x3fb8aa3b06067820 */ /* 0x000fc40000410000 */
[----:B------:R-:W-:-:S05]  /*51a0*/  FMUL.FTZ R8, R8, 1.4426950216293334961 ;  /* 0x3fb8aa3b08087820 */ /* 0x000fca0000410000 */
[----:B------:R-:W1:Y:S08]  /*51b0*/  MUFU.EX2 R5, R5 ;  /* 0x0000000500057308 */ /* 0x000e700000000800 */
[----:B------:R-:W2:Y:S01]  /*51c0*/  MUFU.EX2 R7, R6 ;  /* 0x0000000600077308 */ /* 0x000ea20000000800 */
[----:B0-----:R-:W-:Y:S01]  /*51d0*/  STS [R4.X4+0x420], R3 ;  /* 0x0004200304007388 */ /* 0x001fe20000004800 */
[----:B------:R-:W-:-:S06]  /*51e0*/  FADD.FTZ R2, R3, R2 ;  /* 0x0000000203027221 */ /* 0x000fcc0000010000 */
[----:B------:R-:W0:Y:S01]  /*51f0*/  MUFU.EX2 R9, R8 ;  /* 0x0000000800097308 */ /* 0x000e220000000800 */
[----:B-1----:R-:W-:Y:S01]  /*5200*/  STS [R4.X4+0x620], R5 ;  /* 0x0006200504007388 */ /* 0x002fe20000004800 */
[----:B------:R-:W-:-:S03]  /*5210*/  FADD.FTZ R2, R2, R5 ;  /* 0x0000000502027221 */ /* 0x000fc60000010000 */
[----:B--2---:R-:W-:Y:S01]  /*5220*/  STS [R4.X4+0x820], R7 ;  /* 0x0008200704007388 */ /* 0x004fe20000004800 */
[----:B------:R-:W-:-:S03]  /*5230*/  FADD.FTZ R2, R2, R7 ;  /* 0x0000000702027221 */ /* 0x000fc60000010000 */
[----:B0-----:R0:W-:Y:S01]  /*5240*/  STS [R4.X4+0xa20], R9 ;  /* 0x000a200904007388 */ /* 0x0011e20000004800 */
[----:B------:R-:W-:Y:S01]  /*5250*/  FADD.FTZ R2, R2, R9 ;  /* 0x0000000902027221 */ /* 0x000fe20000010000 */
[----:B0-----:R-:W-:-:S04]  /*5260*/  IADD3 R4, R4, 0x200, RZ ;  /* 0x0000020004047810 */ /* 0x001fc80007ffe0ff */
[----:B------:R-:W-:-:S13]  /*5270*/  ISETP.GE.AND P2, PT, R4, UR4, PT ;  /* 0x0000000404007c0c */ /* 0x000fda000bf46270 */
[----:B------:R-:W-:Y:S05]  /*5280*/  @!P2 BRA `(.L_x_21844) ;  /* 0xfffffe500000a947 */ /* 0x000fea000383ffff */
.L_x_21840:
[----:B------:R-:W-:Y:S05]  /*5290*/  BSYNC B0 ;  /* 0x0000000000007941 */ /* 0x000fea0003800000 */
.L_x_21839:
[----:B------:R-:W3:Y:S01]  /*52a0*/  SHFL.BFLY PT, R3, R2, 0x10, 0x1f ;  /* 0x0e001f0002037f89 */ /* 0x000ee200000e0000 */
[----:B------:R-:W-:Y:S01]  /*52b0*/  LOP3.LUT P2, R8, R13, 0x1f, RZ, 0xc0, !PT ;  /* 0x0000001f0d087812 */ /* 0x000fe2000784c0ff */
[----:B------:R-:W-:Y:S03]  /*52c0*/  BSSY B0, `(.L_x_21845) ;  /* 0x0000041000007945 */ /* 0x000fe60003800000 */
[----:B------:R-:W-:Y:S01]  /*52d0*/  ISETP.GT.U32.AND P3, PT, R8, 0x3, PT ;  /* 0x000000030800780c */ /* 0x000fe20003f64070 */
[----:B---3--:R-:W-:-:S08]  /*52e0*/  FADD.FTZ R3, R3, R2 ;  /* 0x0000000203037221 */ /* 0x008fd00000010000 */
[----:B------:R-:W-:Y:S01]  /*52f0*/  @!P2 SHF.R.U32.HI R2, RZ, 0x3, R13 ;  /* 0x00000003ff02a819 */ /* 0x000fe2000001160d */
[----:B------:R-:W3:Y:S03]  /*5300*/  SHFL.BFLY PT, R4, R3, 0x8, 0x1f ;  /* 0x0d001f0003047f89 */ /* 0x000ee600000e0000 */
[----:B------:R-:W-:Y:S01]  /*5310*/  @!P2 LOP3.LUT R2, R2, 0x1ffffffc, RZ, 0xc0, !PT ;  /* 0x1ffffffc0202a812 */ /* 0x000fe200078ec0ff */
[----:B---3--:R-:W-:-:S05]  /*5320*/  FADD.FTZ R4, R3, R4 ;  /* 0x0000000403047221 */ /* 0x008fca0000010000 */
        /* <DEDUP_REMOVED lines=13> */
[----:B------:R0:W3:Y:S01]  /*5400*/  SHFL.IDX PT, R9, R3, RZ, 0x1f ;  /* 0x00001fff03097589 */ /* 0x0000e200000e0000 */
        /* <DEDUP_REMOVED lines=13> */
[----:B---3--:R-:W-:Y:S01]  /*54e0*/  FADD.FTZ R2, R9, 9.9999999747524270788e-07 ;  /* 0x358637bd09027421 */ /* 0x008fe20000010000 */
[----:B------:R-:W-:Y:S01]  /*54f0*/  LOP3.LUT P1, R4, R3, 0x3, RZ, 0xc0, !PT ;  /* 0x0000000303047812 */ /* 0x000fe2000782c0ff */
[----:B------:R-:W-:Y:S02]  /*5500*/  IMAD.MOV.U32 R3, RZ, RZ, R13 ;  /* 0x000000ffff037224 */ /* 0x000fe400078e000d */
[----:B------:R0:W3:Y:S10]  /*5510*/  MUFU.RCP R11, R2 ;  /* 0x00000002000b7308 */ /* 0x0000f40000001000 */
[----:B------:R-:W-:Y:S05]  /*5520*/  @!P1 BRA `(.L_x_21848) ;  /* 0x0000009000009947 */ /* 0x000fea0003800000 */
[----:B0-----:R-:W-:Y:S02]  /*5530*/  IMAD.MOV.U32 R2, RZ, RZ, R4 ;  /* 0x000000ffff027224 */ /* 0x001fe400078e0004 */
[----:B------:R-:W-:-:S05]  /*5540*/  IMAD.MOV.U32 R3, RZ, RZ, R13 ;  /* 0x000000ffff037224 */ /* 0x000fca00078e000d */
.L_x_21849:
[----:B------:R-:W0:Y:S01]  /*5550*/  LDS R4, [R3.X4+0x420] ;  /* 0x0004200003047984 */ /* 0x000e220000004800 */
[----:B------:R-:W-:-:S04]  /*5560*/  IADD3 R2, R2, -0x1, RZ ;  /* 0xffffffff02027810 */ /* 0x000fc80007ffe0ff */
[----:B------:R-:W-:Y:S01]  /*5570*/  ISETP.NE.AND P1, PT, R2, RZ, PT ;  /* 0x000000ff0200720c */ /* 0x000fe20003f25270 */
[----:B0--3--:R-:W-:-:S05]  /*5580*/  FMUL.FTZ R4, R4, R11 ;  /* 0x0000000b04047220 */ /* 0x009fca0000410000 */
[----:B------:R0:W-:Y:S02]  /*5590*/  STS [R3.X4+0x420], R4 ;  /* 0x0004200403007388 */ /* 0x0001e40000004800 */
[----:B0-----:R-:W-:-:S05]  /*55a0*/  IADD3 R3, R3, 0x80, RZ ;  /* 0x0000008003037810 */ /* 0x001fca0007ffe0ff */
[----:B------:R-:W-:Y:S05]  /*55b0*/  @P1 BRA `(.L_x_21849) ;  /* 0xffffff9000001947 */ /* 0x000fea000383ffff */
.L_x_21848:
[----:B0-----:R-:W-:Y:S05]  /*55c0*/  BSYNC B1 ;  /* 0x0000000000017941 */ /* 0x001fea0003800000 */
.L_x_21847:
[----:B------:R-:W-:Y:S05]  /*55d0*/  @!P2 BRA `(.L_x_21846) ;  /* 0x000000f00000a947 */ /* 0x000fea0003800000 */
.L_x_21850:
[----:B------:R-:W0:Y:S04]  /*55e0*/  LDS R2, [R3.X4+0x420] ;  /* 0x0004200003027984 */ /* 0x000e280000004800 */
[----:B------:R-:W4:Y:S04]  /*55f0*/  LDS R4, [R3.X4+0x620] ;  /* 0x0006200003047984 */ /* 0x000f280000004800 */
[----:B------:R-:W1:Y:S04]  /*5600*/  LDS R5, [R3.X4+0x820] ;  /* 0x0008200003057984 */ /* 0x000e680000004800 */
[----:B------:R-:W3:Y:S02]  /*5610*/  LDS R7, [R3.X4+0xa20] ;  /* 0x000a200003077984 */ /* 0x000ee40000004800 */
[----:B0--3--:R-:W-:-:S02]  /*5620*/  FMUL.FTZ R2, R2, R11 ;  /* 0x0000000b02027220 */ /* 0x009fc40000410000 */
[----:B----4-:R-:W-:-:S03]  /*5630*/  FMUL.FTZ R4, R4, R11 ;  /* 0x0000000b04047220 */ /* 0x010fc60000410000 */
[----:B------:R-:W-:Y:S01]  /*5640*/  STS [R3.X4+0x420], R2 ;  /* 0x0004200203007388 */ /* 0x000fe20000004800 */
[----:B-1----:R-:W-:-:S03]  /*5650*/  FMUL.FTZ R6, R5, R11 ;  /* 0x0000000b05067220 */ /* 0x002fc60000410000 */
[----:B------:R-:W-:Y:S01]  /*5660*/  STS [R3.X4+0x620], R4 ;  /* 0x0006200403007388 */ /* 0x000fe20000004800 */
[----:B------:R-:W-:-:S03]  /*5670*/  FMUL.FTZ R8, R7, R11 ;  /* 0x0000000b07087220 */ /* 0x000fc60000410000 */
[----:B------:R-:W-:Y:S04]  /*5680*/  STS [R3.X4+0x820], R6 ;  /* 0x0008200603007388 */ /* 0x000fe80000004800 */
[----:B------:R0:W-:Y:S02]  /*5690*/  STS [R3.X4+0xa20], R8 ;  /* 0x000a200803007388 */ /* 0x0001e40000004800 */
[----:B0-----:R-:W-:-:S04]  /*56a0*/  IADD3 R3, R3, 0x200, RZ ;  /* 0x0000020003037810 */ /* 0x001fc80007ffe0ff */
[----:B------:R-:W-:-:S13]  /*56b0*/  ISETP.GE.AND P1, PT, R3, UR4, PT ;  /* 0x0000000403007c0c */ /* 0x000fda000bf26270 */
[----:B------:R-:W-:Y:S05]  /*56c0*/  @!P1 BRA `(.L_x_21850) ;  /* 0xffffff1000009947 */ /* 0x000fea000383ffff */
.L_x_21846:
[----:B------:R-:W-:Y:S05]  /*56d0*/  BSYNC B0 ;  /* 0x0000000000007941 */ /* 0x000fea0003800000 */
.L_x_21845:
[----:B------:R-:W-:Y:S01]  /*56e0*/  BAR.SYNC.DEFER_BLOCKING 0x0 ;  /* 0x0000000000007b1d */ /* 0x000fe20000010000 */
[----:B------:R-:W-:Y:S01]  /*56f0*/  ISETP.NE.AND P1, PT, R13, RZ, PT ;  /* 0x000000ff0d00720c */ /* 0x000fe20003f25270 */
[----:B------:R-:W-:Y:S02]  /*5700*/  IMAD.MOV.U32 R39, RZ, RZ, RZ ;  /* 0x000000ffff277224 */ /* 0x000fe400078e00ff */
[----:B------:R-:W-:Y:S02]  /*5710*/  IMAD.MOV.U32 R167, RZ, RZ, RZ ;  /* 0x000000ffffa77224 */ /* 0x000fe400078e00ff */
[----:B------:R-:W-:Y:S08]  /*5720*/  BSSY B0, `(.L_x_21851) ;  /* 0x000001c000007945 */ /* 0x000ff00003800000 */
[----:B------:R-:W-:Y:S05]  /*5730*/  @P1 BRA `(.L_x_21852) ;  /* 0x000001a000001947 */ /* 0x000fea0003800000 */
[----:B------:R-:W4:Y:S01]  /*5740*/  S2UR UR4, SR_CTAID.Y ;  /* 0x00000000000479c3 */ /* 0x000f220000002600 */
[----:B------:R-:W-:-:S02]  /*5750*/  ULDC UR7, c[0x0][0xc] ;  /* 0x0000030000077ab9 */ /* 0x000fc40000000800 */
[----:B------:R-:W-:Y:S02]  /*5760*/  USHF.R.S32.HI UR12, URZ, 0x1f, UR16 ;  /* 0x0000001f3f0c7899 */ /* 0x000fe40008011410 */
[----:B------:R-:W-:Y:S02]  /*5770*/  ULDC.64 UR20, c[0x0][0x168] ;  /* 0x00005a0000147ab9 */ /* 0x000fe40000000a00 */
[----:B------:R-:W-:Y:S01]  /*5780*/  ULDC.64 UR22, c[0x0][0x160] ;  /* 0x0000580000167ab9 */ /* 0x000fe20000000a00 */
[----:B------:R-:W0:Y:S01]  /*5790*/  S2UR UR5, SR_CTAID.X ;  /* 0x00000000000579c3 */ /* 0x000e220000002500 */
[----:B----4-:R-:W-:-:S03]  /*57a0*/  UIMAD UR4, UR4, UR7, URZ ;  /* 0x00000007040472a4 */ /* 0x010fc6000f8e023f */
[----:B------:R-:W-:Y:S02]  /*57b0*/  ULDC UR7, c[0x0][0x14] ;  /* 0x0000050000077ab9 */ /* 0x000fe40000000800 */
[----:B------:R-:W-:Y:S02]  /*57c0*/  UIMAD UR4, UR4, UR7, URZ ;  /* 0x00000007040472a4 */ /* 0x000fe4000f8e023f */
[----:B0-----:R-:W-:Y:S02]  /*57d0*/  UIMAD UR5, UR5, UR7, URZ ;  /* 0x00000007050572a4 */ /* 0x001fe4000f8e023f */
        /* <DEDUP_REMOVED lines=14> */
[----:B--2---:R0:W-:Y:S04]  /*58c0*/  STG.E [R2.64], R10 ;  /* 0x0000000a02007986 */ /* 0x0041e8000c10190e */
[----:B---3--:R0:W-:Y:S02]  /*58d0*/  STG.E [R4.64], R9 ;  /* 0x0000000904007986 */ /* 0x0081e4000c10190e */
.L_x_21852:
[----:B------:R-:W-:Y:S05]  /*58e0*/  BSYNC B0 ;  /* 0x0000000000007941 */ /* 0x000fea0003800000 */
.L_x_21851:
[----:B------:R-:W-:Y:S01]  /*58f0*/  BSSY B0, `(.L_x_21853) ;  /* 0x00005ee000007945 */ /* 0x000fe20003800000 */
        /* <DEDUP_REMOVED lines=15> */
[----:B0-----:R-:W-:Y:S01]  /*59f0*/  CS2R R2, SRZ ;  /* 0x0000000000027805 */ /* 0x001fe2000001ff00 */
[----:B------:R-:W-:Y:S01]  /*5a00*/  CS2R R4, SRZ ;  /* 0x0000000000047805 */ /* 0x000fe2000001ff00 */
[----:B------:R-:W-:Y:S01]  /*5a10*/  CS2R R6, SRZ ;  /* 0x0000000000067805 */ /* 0x000fe2000001ff00 */
[----:B---3--:R-:W-:Y:S01]  /*5a20*/  CS2R R8, SRZ ;  /* 0x0000000000087805 */ /* 0x008fe2000001ff00 */
[----:B--2---:R-:W-:Y:S01]  /*5a30*/  CS2R R10, SRZ ;  /* 0x00000000000a7805 */ /* 0x004fe2000001ff00 */
        /* <DEDUP_REMOVED lines=14> */
[----:B------:R-:W2:Y:S04]  /*5b20*/  LDL R40, [R1+0x68] ;  /* 0x0000680001287983 */ /* 0x000ea80000100800 */
[----:B------:R-:W3:Y:S01]  /*5b30*/  LDL R42, [R1+0x7c] ;  /* 0x00007c00012a7983 */ /* 0x000ee20000100800 */
[----:B------:R-:W-:Y:S01]  /*5b40*/  ULDC UR4, c[0x0][0x1c0] ;  /* 0x0000700000047ab9 */ /* 0x000fe20000000800 */
[----:B------:R-:W-:Y:S01]  /*5b50*/  IMAD.MOV.U32 R250, RZ, RZ, RZ ;  /* 0x000000fffffa7224 */ /* 0x000fe200078e00ff */
[----:B------:R-:W-:Y:S01]  /*5b60*/  UIMAD UR4, UR9, UR4, URZ ;  /* 0x00000004090472a4 */ /* 0x000fe2000f8e023f */
[----:B------:R-:W-:-:S03]  /*5b70*/  IMAD.U32 R252, RZ, RZ, UR8 ;  /* 0x00000008fffc7e24 */ /* 0x000fc6000f8e00ff */
[----:B------:R-:W-:Y:S02]  /*5b80*/  USHF.R.S32.HI UR5, URZ, 0x1f, UR4 ;  /* 0x0000001f3f057899 */ /* 0x000fe40008011404 */
[----:B------:R-:W-:Y:S01]  /*5b90*/  IADD3 R252, R252, -0x1, RZ ;  /* 0xfffffffffcfc7810 */ /* 0x000fe20007ffe0ff */
[----:B------:R-:W-:-:S03]  /*5ba0*/  IMAD.U32 R248, RZ, RZ, UR4 ;  /* 0x00000004fff87e24 */ /* 0x000fc6000f8e00ff */
[----:B------:R-:W-:Y:S01]  /*5bb0*/  IMAD.U32 R249, RZ, RZ, UR5 ;  /* 0x00000005fff97e24 */ /* 0x000fe2000f8e00ff */
[----:B--2---:R-:W0:Y:S01]  /*5bc0*/  I2F.RP R39, R40 ;  /* 0x0000002800277306 */ /* 0x004e220000209400 */
[----:B---3--:R-:W-:-:S04]  /*5bd0*/  SHF.R.S32.HI R38, RZ, 0x1f, R42 ;  /* 0x0000001fff267819 */ /* 0x008fc8000001142a */
[----:B------:R-:W-:-:S04]  /*5be0*/  LEA.HI R38, R38, R42, RZ, 0x3 ;  /* 0x0000002a26267211 */ /* 0x000fc800078f18ff */
[C---:B------:R-:W-:Y:S01]  /*5bf0*/  LOP3.LUT R247, R38.reuse, 0x3ffffff8, RZ, 0xc0, !PT ;  /* 0x3ffffff826f77812 */ /* 0x040fe200078ec0ff */
[----:B------:R-:W-:Y:S01]  /*5c00*/  IMAD.SHL.U32 R38, R38, 0x4, RZ ;  /* 0x0000000426267824 */ /* 0x000fe200078e00ff */
[----:B0-----:R-:W0:Y:S03]  /*5c10*/  MUFU.RCP R39, R39 ;  /* 0x0000002700277308 */ /* 0x001e260000001000 */
[----:B------:R-:W-:Y:S01]  /*5c20*/  IMAD.IADD R247, R42, 0x1, -R247 ;  /* 0x000000012af77824 */ /* 0x000fe200078e0af7 */
[----:B------:R-:W-:-:S05]  /*5c30*/  LOP3.LUT R38, R38, 0xffffffe0, RZ, 0xc0, !PT ;  /* 0xffffffe026267812 */ /* 0x000fca00078ec0ff */
[----:B------:R-:W-:-:S05]  /*5c40*/  IMAD R38, R247, 0x4, R38 ;  /* 0x00000004f7267824 */ /* 0x000fca00078e0226 */
[C---:B------:R-:W-:Y:S02]  /*5c50*/  IADD3 R246, R38.reuse, 0x100, RZ ;  /* 0x0000010026f67810 */ /* 0x040fe40007ffe0ff */
[C---:B------:R-:W-:Y:S02]  /*5c60*/  IADD3 R245, R38.reuse, 0x180, RZ ;  /* 0x0000018026f57810 */ /* 0x040fe40007ffe0ff */
[----:B0-----:R-:W-:Y:S01]  /*5c70*/  IADD3 R251, R39, 0xffffffe, RZ ;  /* 0x0ffffffe27fb7810 */ /* 0x001fe20007ffe0ff */
[----:B------:R-:W-:Y:S01]  /*5c80*/  IMAD.MOV.U32 R39, RZ, RZ, RZ ;  /* 0x000000ffff277224 */ /* 0x000fe200078e00ff */
[C---:B------:R-:W-:Y:S02]  /*5c90*/  IADD3 R244, R38.reuse, 0x200, RZ ;  /* 0x0000020026f47810 */ /* 0x040fe40007ffe0ff */
[C---:B------:R-:W-:Y:S02]  /*5ca0*/  IADD3 R243, R38.reuse, 0x280, RZ ;  /* 0x0000028026f37810 */ /* 0x040fe40007ffe0ff */
[----:B------:R-:W0:Y:S01]  /*5cb0*/  F2I.FTZ.U32.TRUNC.NTZ R251, R251 ;  /* 0x000000fb00fb7305 */ /* 0x000e22000021f000 */
[----:B------:R-:W-:-:S02]  /*5cc0*/  IADD3 R242, R38, 0x300, RZ ;  /* 0x0000030026f27810 */ /* 0x000fc40007ffe0ff */
[C---:B------:R-:W-:Y:S02]  /*5cd0*/  IADD3 R241, R38.reuse, 0x380, RZ ;  /* 0x0000038026f17810 */ /* 0x040fe40007ffe0ff */
[C---:B-1----:R-:W-:Y:S02]  /*5ce0*/  IADD3 R240, R38.reuse, 0x400, RZ ;  /* 0x0000040026f07810 */ /* 0x042fe40007ffe0ff */
[C---:B------:R-:W-:Y:S02]  /*5cf0*/  IADD3 R239, R38.reuse, 0x480, RZ ;  /* 0x0000048026ef7810 */ /* 0x040fe40007ffe0ff */
[C---:B------:R-:W-:Y:S02]  /*5d00*/  IADD3 R238, R38.reuse, 0x500, RZ ;  /* 0x0000050026ee7810 */ /* 0x040fe40007ffe0ff */
[C---:B------:R-:W-:Y:S02]  /*5d10*/  IADD3 R237, R38.reuse, 0x580, RZ ;  /* 0x0000058026ed7810 */ /* 0x040fe40007ffe0ff */
[----:B------:R-:W-:-:S02]  /*5d20*/  IADD3 R236, R38, 0x600, RZ ;  /* 0x0000060026ec7810 */ /* 0x000fc40007ffe0ff */
[C---:B------:R-:W-:Y:S01]  /*5d30*/  IADD3 R233, R38.reuse, 0x680, RZ ;  /* 0x0000068026e97810 */ /* 0x040fe20007ffe0ff */
[--C-:B0-----:R-:W-:Y:S01]  /*5d40*/  IMAD.MOV R41, RZ, RZ, -R251.reuse ;  /* 0x000000ffff297224 */ /* 0x101fe200078e0afb */
[C---:B------:R-:W-:Y:S02]  /*5d50*/  IADD3 R232, R38.reuse, 0x700, RZ ;  /* 0x0000070026e87810 */ /* 0x040fe40007ffe0ff */
[C---:B------:R-:W-:Y:S01]  /*5d60*/  IADD3 R231, R38.reuse, 0x780, RZ ;  /* 0x0000078026e77810 */ /* 0x040fe20007ffe0ff */
[----:B------:R-:W-:Y:S01]  /*5d70*/  IMAD R41, R41, R40, RZ ;  /* 0x0000002829297224 */ /* 0x000fe200078e02ff */
[C---:B------:R-:W-:Y:S01]  /*5d80*/  IADD3 R230, R38.reuse, 0x800, RZ ;  /* 0x0000080026e67810 */ /* 0x040fe20007ffe0ff */
[----:B------:R-:W-:Y:S01]  /*5d90*/  IMAD.U32 R40, RZ, RZ, UR13 ;  /* 0x0000000dff287e24 */ /* 0x000fe2000f8e00ff */
[C---:B------:R-:W-:Y:S01]  /*5da0*/  IADD3 R229, R38.reuse, 0x880, RZ ;  /* 0x0000088026e57810 */ /* 0x040fe20007ffe0ff */
[----:B------:R-:W-:Y:S01]  /*5db0*/  IMAD.HI.U32 R250, R251, R41, R250 ;  /* 0x00000029fbfa7227 */ /* 0x000fe200078e00fa */
[----:B------:R-:W-:-:S02]  /*5dc0*/  IADD3 R227, R38, 0x900, RZ ;  /* 0x0000090026e37810 */ /* 0x000fc40007ffe0ff */
[----:B------:R-:W-:Y:S02]  /*5dd0*/  IADD3 R251, R40, -c[0x0][0x1dc], RZ ;  /* 0x8000770028fb7a10 */ /* 0x000fe40007ffe0ff */
        /* <DEDUP_REMOVED lines=45> */
.L_x_21857:
[----:B------:R-:W2:Y:S01]  /*60b0*/  LDL R46, [R1+0x68] ;  /* 0x00006800012e7983 */ /* 0x000ea20000100800 */
[----:B-----5:R-:W-:Y:S01]  /*60c0*/  IMAD.SHL.U32 R136, R0, 0x20, RZ ;  /* 0x0000002000887824 */ /* 0x020fe200078e00ff */
        /* <DEDUP_REMOVED lines=10> */
[----:B------:R-:W-:Y:S02]  /*6170*/  ISETP.GE.AND P2, PT, R42, RZ, PT ;  /* 0x000000ff2a00720c */ /* 0x000fe40003f46270 */
[----:B--2---:R-:W-:-:S13]  /*6180*/  ISETP.GT.U32.AND P1, PT, R46, R41, PT ;  /* 0x000000292e00720c */ /* 0x004fda0003f24070 */
        /* <DEDUP_REMOVED lines=10> */
[--C-:B0-----:R-:W-:Y:S01]  /*6230*/  IMAD.MOV R40, RZ, RZ, -R41.reuse ;  /* 0x000000ffff287224 */ /* 0x101fe200078e0a29 */
[----:B------:R-:W-:Y:S02]  /*6240*/  ISETP.NE.AND P2, PT, RZ, c[0x0][0x1e0], PT ;  /* 0x00007800ff007a0c */ /* 0x000fe40003f45270 */
[----:B------:R-:W-:Y:S01]  /*6250*/  IADD3 R42, R44, UR19, RZ ;  /* 0x000000132c2a7c10 */ /* 0x000fe2000fffe0ff */
        /* <DEDUP_REMOVED lines=22> */
[----:B------:R-:W2:Y:S02]  /*63c0*/  LDG.E.CONSTANT R41, [R40.64] ;  /* 0x0000000e28297981 */ /* 0x000ea4000c1e9900 */
[----:B--2---:R-:W-:-:S05]  /*63d0*/  IMAD.WIDE R138, R41, c[0x0][0x1bc], R248 ;  /* 0x00006f00298a7a25 */ /* 0x004fca00078e02f8 */
[----:B------:R-:W-:-:S04]  /*63e0*/  IADD3 R42, P0, R38, R138, RZ ;  /* 0x0000008a262a7210 */ /* 0x000fc80007f1e0ff */
[----:B------:R-:W-:Y:S02]  /*63f0*/  LEA.HI.X.SX32 R43, R38, R139, 0x1, P0 ;  /* 0x0000008b262b7211 */ /* 0x000fe400000f0eff */
[----:B------:R-:W-:-:S04]  /*6400*/  LEA R132, P0, R42, c[0x0][0x188], 0x2 ;  /* 0x000062002a847a11 */ /* 0x000fc800078010ff */
[----:B------:R-:W-:-:S05]  /*6410*/  LEA.HI.X R133, R42, c[0x0][0x18c], R43, 0x2, P0 ;  /* 0x000063002a857a11 */ /* 0x000fca00000f142b */
[----:B------:R0:W2:Y:S04]  /*6420*/  LDG.E.128.CONSTANT R128, [R132.64] ;  /* 0x0000000e84807981 */ /* 0x0000a8000c1e9d00 */
[----:B0-----:R-:W3:Y:S01]  /*6430*/  LDG.E.128.CONSTANT R132, [R132.64+0x200] ;  /* 0x0002000e84847981 */ /* 0x001ee2000c1e9d00 */
[CC--:B------:R-:W-:Y:S02]  /*6440*/  IADD3 R42, P0, R246.reuse, R138.reuse, RZ ;  /* 0x0000008af62a7210 */ /* 0x0c0fe40007f1e0ff */
[----:B------:R-:W-:Y:S02]  /*6450*/  IADD3 R44, P1, R245, R138, RZ ;  /* 0x0000008af52c7210 */ /* 0x000fe40007f3e0ff */
[----:B------:R-:W-:Y:S02]  /*6460*/  LEA.HI.X.SX32 R43, R246, R139, 0x1, P0 ;  /* 0x0000008bf62b7211 */ /* 0x000fe400000f0eff */
[----:B------:R-:W-:-:S02]  /*6470*/  LEA R40, P0, R42, c[0x0][0x188], 0x2 ;  /* 0x000062002a287a11 */ /* 0x000fc400078010ff */
[----:B------:R-:W-:Y:S02]  /*6480*/  LEA.HI.X.SX32 R45, R245, R139, 0x1, P1 ;  /* 0x0000008bf52d7211 */ /* 0x000fe400008f0eff */
[----:B------:R-:W-:Y:S02]  /*6490*/  LEA.HI.X R41, R42, c[0x0][0x18c], R43, 0x2, P0 ;  /* 0x000063002a297a11 */ /* 0x000fe400000f142b */
[----:B------:R-:W-:-:S04]  /*64a0*/  LEA R124, P0, R44, c[0x0][0x188], 0x2 ;  /* 0x000062002c7c7a11 */ /* 0x000fc800078010ff */
[----:B------:R-:W-:Y:S01]  /*64b0*/  LEA.HI.X R125, R44, c[0x0][0x18c], R45, 0x2, P0 ;  /* 0x000063002c7d7a11 */ /* 0x000fe200000f142d */
[----:B------:R-:W4:Y:S01]  /*64c0*/  LDG.E.128.CONSTANT R40, [R40.64] ;  /* 0x0000000e28287981 */ /* 0x000f22000c1e9d00 */
[----:B------:R-:W-:-:S04]  /*64d0*/  IADD3 R44, P0, R244, R138, RZ ;  /* 0x0000008af42c7210 */ /* 0x000fc80007f1e0ff */
[----:B------:R-:W-:Y:S01]  /*64e0*/  LEA.HI.X.SX32 R45, R244, R139, 0x1, P0 ;  /* 0x0000008bf42d7211 */ /* 0x000fe200000f0eff */
[----:B------:R-:W5:Y:S01]  /*64f0*/  LDG.E.128.CONSTANT R124, [R124.64] ;  /* 0x0000000e7c7c7981 */ /* 0x000f62000c1e9d00 */
[----:B------:R-:W-:-:S04]  /*6500*/  LEA R120, P0, R44, c[0x0][0x188], 0x2 ;  /* 0x000062002c787a11 */ /* 0x000fc800078010ff */
[----:B------:R-:W-:Y:S02]  /*6510*/  LEA.HI.X R121, R44, c[0x0][0x18c], R45, 0x2, P0 ;  /* 0x000063002c797a11 */ /* 0x000fe400000f142d */
[----:B------:R-:W-:-:S04]  /*6520*/  IADD3 R44, P0, R243, R138, RZ ;  /* 0x0000008af32c7210 */ /* 0x000fc80007f1e0ff */
[----:B------:R-:W-:Y:S01]  /*6530*/  LEA.HI.X.SX32 R45, R243, R139, 0x1, P0 ;  /* 0x0000008bf32d7211 */ /* 0x000fe200000f0eff */
[----:B------:R-:W4:Y:S01]  /*6540*/  LDG.E.128.CONSTANT R120, [R120.64] ;  /* 0x0000000e78787981 */ /* 0x000f22000c1e9d00 */
        /* <DEDUP_REMOVED lines=9> */
[----:B------:R-:W5:Y:S01]  /*65e0*/  LDG.E.128.CONSTANT R100, [R100.64] ;  /* 0x0000000e64647981 */ /* 0x000f62000c1e9d00 */
[----:B------:R-:W-:-:S04]  /*65f0*/  LEA R104, P0, R44, c[0x0][0x188], 0x2 ;  /* 0x000062002c687a11 */ /* 0x000fc800078010ff */
[----:B------:R-:W-:Y:S02]  /*6600*/  LEA.HI.X R105, R44, c[0x0][0x18c], R45, 0x2, P0 ;  /* 0x000063002c697a11 */ /* 0x000fe400000f142d */
[----:B------:R-:W-:-:S04]  /*6610*/  IADD3 R44, P0, R240, R138, RZ ;  /* 0x0000008af02c7210 */ /* 0x000fc80007f1e0ff */
[----:B------:R-:W-:Y:S01]  /*6620*/  LEA.HI.X.SX32 R45, R240, R139, 0x1, P0 ;  /* 0x0000008bf02d7211 */ /* 0x000fe200000f0eff */
[----:B------:R-:W5:Y:S01]  /*6630*/  LDG.E.128.CONSTANT R104, [R104.64] ;  /* 0x0000000e68687981 */ /* 0x000f62000c1e9d00 */
[----:B------:R-:W-:-:S04]  /*6640*/  LEA R108, P0, R44, c[0x0][0x188], 0x2 ;  /* 0x000062002c6c7a11 */ /* 0x000fc800078010ff */
[----:B------:R-:W-:-:S06]  /*6650*/  LEA.HI.X R109, R44, c[0x0][0x18c], R45, 0x2, P0 ;  /* 0x000063002c6d7a11 */ /* 0x000fcc00000f142d */
[----:B------:R-:W5:Y:S01]  /*6660*/  LDG.E.128.CONSTANT R108, [R108.64] ;  /* 0x0000000e6c6c7981 */ /* 0x000f62000c1e9d00 */
[----:B------:R-:W-:-:S04]  /*6670*/  IADD3 R44, P0, R239, R138, RZ ;  /* 0x0000008aef2c7210 */ /* 0x000fc80007f1e0ff */
[----:B------:R-:W-:Y:S02]  /*6680*/  LEA.HI.X.SX32 R45, R239, R139, 0x1, P0 ;  /* 0x0000008bef2d7211 */ /* 0x000fe400000f0eff */
        /* <DEDUP_REMOVED lines=18> */
[----:B------:R-:W5:Y:S01]  /*67b0*/  LDG.E.128.CONSTANT R88, [R88.64] ;  /* 0x0000000e58587981 */ /* 0x000f62000c1e9d00 */
[----:B------:R-:W-:Y:S02]  /*67c0*/  LEA.HI.X.SX32 R45, R233, R139, 0x1, P0 ;  /* 0x0000008be92d7211 */ /* 0x000fe400000f0eff */
        /* <DEDUP_REMOVED lines=12> */
[----:B------:R-:W-:Y:S01]  /*6890*/  ISETP.NE.AND P0, PT, R0, R252, PT ;  /* 0x000000fc0000720c */ /* 0x000fe20003f05270 */
[----:B------:R-:W-:-:S03]  /*68a0*/  IMAD R136, R247, 0x4, R136 ;  /* 0x00000004f7887824 */ /* 0x000fc600078e0288 */
[----:B------:R-:W5:Y:S01]  /*68b0*/  LDG.E.128.CONSTANT R76, [R76.64] ;  /* 0x0000000e4c4c7981 */ /* 0x000f62000c1e9d00 */
[----:B------:R-:W-:-:S04]  /*68c0*/  IADD3 R46, P2, R230, R138, RZ ;  /* 0x0000008ae62e7210 */ /* 0x000fc80007f5e0ff */
[----:B------:R-:W-:-:S04]  /*68d0*/  LEA R72, P6, R46, c[0x0][0x188], 0x2 ;  /* 0x000062002e487a11 */ /* 0x000fc800078c10ff */
[C---:B------:R-:W-:Y:S02]  /*68e0*/  @!P0 IADD3 R44, R136.reuse, 0x1, RZ ;  /* 0x00000001882c8810 */ /* 0x040fe40007ffe0ff */
[----:B------:R-:W-:Y:S02]  /*68f0*/  @!P0 IADD3 R45, R136, 0x2, RZ ;  /* 0x00000002882d8810 */ /* 0x000fe40007ffe0ff */
[----:B------:R-:W-:Y:S02]  /*6900*/  @!P0 ISETP.GE.AND P1, PT, R44, UR17, PT ;  /* 0x000000112c008c0c */ /* 0x000fe4000bf26270 */
[----:B------:R-:W-:Y:S02]  /*6910*/  @!P0 IADD3 R44, R136, 0x3, RZ ;  /* 0x00000003882c8810 */ /* 0x000fe40007ffe0ff */
[----:B------:R-:W-:Y:S02]  /*6920*/  @!P0 ISETP.GE.AND P4, PT, R45, UR17, PT ;  /* 0x000000112d008c0c */ /* 0x000fe4000bf86270 */
[----:B------:R-:W-:-:S02]  /*6930*/  LEA.HI.X.SX32 R45, R230, R139, 0x1, P2 ;  /* 0x0000008be62d7211 */ /* 0x000fc400010f0eff */
[----:B------:R-:W-:Y:S02]  /*6940*/  @!P0 ISETP.GE.AND P3, PT, R44, UR17, PT ;  /* 0x000000112c008c0c */ /* 0x000fe4000bf66270 */
[C---:B------:R-:W-:Y:S02]  /*6950*/  @!P0 ISETP.GE.AND P5, PT, R136.reuse, UR17, PT ;  /* 0x0000001188008c0c */ /* 0x040fe4000bfa6270 */
[----:B------:R-:W-:Y:S02]  /*6960*/  @!P0 IADD3 R44, R136, 0x2, RZ ;  /* 0x00000002882c8810 */ /* 0x000fe40007ffe0ff */
[----:B------:R-:W-:Y:S02]  /*6970*/  LEA.HI.X R73, R46, c[0x0][0x18c], R45, 0x2, P6 ;  /* 0x000063002e497a11 */ /* 0x000fe400030f142d */
[C---:B------:R-:W-:Y:S02]  /*6980*/  @!P0 IADD3 R45, R136.reuse, 0x3, RZ ;  /* 0x00000003882d8810 */ /* 0x040fe40007ffe0ff */
[----:B------:R-:W-:-:S02]  /*6990*/  @!P0 IADD3 R47, R136, 0x1, RZ ;  /* 0x00000001882f8810 */ /* 0x000fc40007ffe0ff */
[----:B------:R-:W5:Y:S02]  /*69a0*/  LDG.E.128.CONSTANT R72, [R72.64] ;  /* 0x0000000e48487981 */ /* 0x000f64000c1e9d00 */
[----:B------:R-:W-:Y:S02]  /*69b0*/  @!P0 ISETP.GE.AND P2, PT, R47, UR17, PT ;  /* 0x000000112f008c0c */ /* 0x000fe4000bf46270 */
[----:B------:R-:W-:Y:S02]  /*69c0*/  @!P0 IADD3 R46, R136, 0x1, RZ ;  /* 0x00000001882e8810 */ /* 0x000fe40007ffe0ff */
[----:B--2---:R-:W-:Y:S02]  /*69d0*/  @!P0 FSEL R128, R128, RZ, !P5 ;  /* 0x000000ff80808208 */ /* 0x004fe40006800000 */
[----:B------:R-:W-:Y:S02]  /*69e0*/  @!P0 ISETP.GE.AND P5, PT, R44, UR17, PT ;  /* 0x000000112c008c0c */ /* 0x000fe4000bfa6270 */
[----:B------:R-:W-:-:S02]  /*69f0*/  IADD3 R44, P6, R229, R138, RZ ;  /* 0x0000008ae52c7210 */ /* 0x000fc40007fde0ff */
[----:B------:R-:W-:Y:S02]  /*6a00*/  @!P0 FSEL R129, R129, RZ, !P1 ;  /* 0x000000ff81818208 */ /* 0x000fe40004800000 */
[----:B------:R-:W-:Y:S02]  /*6a10*/  @!P0 ISETP.GE.AND P1, PT, R45, UR17, PT ;  /* 0x000000112d008c0c */ /* 0x000fe4000bf26270 */
[----:B------:R-:W-:Y:S02]  /*6a20*/  LEA.HI.X.SX32 R45, R229, R139, 0x1, P6 ;  /* 0x0000008be52d7211 */ /* 0x000fe400030f0eff */
[----:B------:R-:W-:Y:S02]  /*6a30*/  @!P0 FSEL R130, R130, RZ, !P4 ;  /* 0x000000ff82828208 */ /* 0x000fe40006000000 */
[----:B------:R-:W-:Y:S02]  /*6a40*/  LEA R60, P4, R44, c[0x0][0x188], 0x2 ;  /* 0x000062002c3c7a11 */ /* 0x000fe400078810ff */
[----:B------:R-:W-:-:S02]  /*6a50*/  @!P0 ISETP.GE.AND P6, PT, R136, UR17, PT ;  /* 0x0000001188008c0c */ /* 0x000fc4000bfc6270 */
[----:B------:R-:W-:Y:S02]  /*6a60*/  LEA.HI.X R61, R44, c[0x0][0x18c], R45, 0x2, P4 ;  /* 0x000063002c3d7a11 */ /* 0x000fe400020f142d */
[----:B---3--:R-:W-:Y:S02]  /*6a70*/  @!P0 FSEL R132, R132, RZ, !P6 ;  /* 0x000000ff84848208 */ /* 0x008fe40007000000 */
[----:B------:R-:W-:Y:S02]  /*6a80*/  IADD3 R44, P6, R227, R138, RZ ;  /* 0x0000008ae32c7210 */ /* 0x000fe40007fde0ff */
[----:B------:R-:W-:Y:S01]  /*6a90*/  @!P0 FSEL R133, R133, RZ, !P2 ;  /* 0x000000ff85858208 */ /* 0x000fe20005000000 */
[----:B------:R-:W2:Y:S01]  /*6aa0*/  LDG.E.128.CONSTANT R60, [R60.64] ;  /* 0x0000000e3c3c7981 */ /* 0x000ea2000c1e9d00 */
[----:B------:R-:W-:Y:S02]  /*6ab0*/  LEA.HI.X.SX32 R45, R227, R139, 0x1, P6 ;  /* 0x0000008be32d7211 */ /* 0x000fe400030f0eff */
[----:B------:R-:W-:-:S04]  /*6ac0*/  LEA R56, P2, R44, c[0x0][0x188], 0x2 ;  /* 0x000062002c387a11 */ /* 0x000fc800078410ff */
[----:B------:R-:W-:-:S06]  /*6ad0*/  LEA.HI.X R57, R44, c[0x0][0x18c], R45, 0x2, P2 ;  /* 0x000063002c397a11 */ /* 0x000fcc00010f142d */
[----:B------:R-:W3:Y:S01]  /*6ae0*/  LDG.E.128.CONSTANT R56, [R56.64] ;  /* 0x0000000e38387981 */ /* 0x000ee2000c1e9d00 */
[----:B------:R-:W-:Y:S02]  /*6af0*/  @!P0 FSEL R131, R131, RZ, !P3 ;  /* 0x000000ff83838208 */ /* 0x000fe40005800000 */
[----:B------:R-:W-:Y:S02]  /*6b00*/  @!P0 ISETP.GE.AND P3, PT, R46, UR17, PT ;  /* 0x000000112e008c0c */ /* 0x000fe4000bf66270 */
[----:B------:R-:W-:-:S04]  /*6b10*/  @!P0 IADD3 R46, R136, 0x2, RZ ;  /* 0x00000002882e8810 */ /* 0x000fc80007ffe0ff */
[----:B------:R-:W-:Y:S02]  /*6b20*/  @!P0 ISETP.GE.AND P4, PT, R46, UR17, PT ;  /* 0x000000112e008c0c */ /* 0x000fe4000bf86270 */
[C---:B------:R-:W-:Y:S02]  /*6b30*/  @!P0 IADD3 R46, R136.reuse, 0x3, RZ ;  /* 0x00000003882e8810 */ /* 0x040fe40007ffe0ff */
[C---:B------:R-:W-:Y:S02]  /*6b40*/  @!P0 ISETP.GE.AND P2, PT, R136.reuse, UR17, PT ;  /* 0x0000001188008c0c */ /* 0x040fe4000bf46270 */
[----:B------:R-:W-:Y:S02]  /*6b50*/  @!P0 IADD3 R45, R136, 0x1, RZ ;  /* 0x00000001882d8810 */ /* 0x000fe40007ffe0ff */
[----:B------:R-:W-:Y:S02]  /*6b60*/  @!P0 ISETP.GE.AND P6, PT, R46, UR17, PT ;  /* 0x000000112e008c0c */ /* 0x000fe4000bfc6270 */
[----:B------:R-:W-:-:S02]  /*6b70*/  @!P0 IADD3 R44, R136, 0x3, RZ ;  /* 0x00000003882c8810 */ /* 0x000fc40007ffe0ff */
[----:B----4-:R-:W-:Y:S02]  /*6b80*/  @!P0 FSEL R41, R41, RZ, !P3 ;  /* 0x000000ff29298208 */ /* 0x010fe40005800000 */
[----:B------:R-:W-:Y:S02]  /*6b90*/  @!P0 FSEL R42, R42, RZ, !P4 ;  /* 0x000000ff2a2a8208 */ /* 0x000fe40006000000 */
[----:B------:R-:W-:Y:S02]  /*6ba0*/  @!P0 FSEL R40, R40, RZ, !P2 ;  /* 0x000000ff28288208 */ /* 0x000fe40005000000 */
[----:B------:R-:W-:Y:S02]  /*6bb0*/  @!P0 ISETP.GE.AND P3, PT, R45, UR17, PT ;  /* 0x000000112d008c0c */ /* 0x000fe4000bf66270 */
[----:B------:R-:W-:Y:S02]  /*6bc0*/  @!P0 ISETP.GE.AND P4, PT, R136, UR17, PT ;  /* 0x0000001188008c0c */ /* 0x000fe4000bf86270 */
[----:B------:R-:W-:-:S02]  /*6bd0*/  @!P0 ISETP.GE.AND P2, PT, R44, UR17, PT ;  /* 0x000000112c008c0c */ /* 0x000fc4000bf46270 */
[----:B------:R-:W-:Y:S02]  /*6be0*/  @!P0 IADD3 R45, R136, 0x2, RZ ;  /* 0x00000002882d8810 */ /* 0x000fe40007ffe0ff */
[----:B------:R-:W-:Y:S02]  /*6bf0*/  @!P0 FSEL R43, R43, RZ, !P6 ;  /* 0x000000ff2b2b8208 */ /* 0x000fe40007000000 */
[----:B------:R-:W-:Y:S02]  /*6c00*/  IADD3 R44, P6, R226, R138, RZ ;  /* 0x0000008ae22c7210 */ /* 0x000fe40007fde0ff */
[----:B-----5:R-:W-:Y:S02]  /*6c10*/  @!P0 FSEL R124, R124, RZ, !P4 ;  /* 0x000000ff7c7c8208 */ /* 0x020fe40006000000 */
[----:B------:R-:W-:Y:S02]  /*6c20*/  @!P0 IADD3 R46, R136, 0x2, RZ ;  /* 0x00000002882e8810 */ /* 0x000fe40007ffe0ff */
[----:B------:R-:W-:-:S02]  /*6c30*/  @!P0 ISETP.GE.AND P4, PT, R45, UR17, PT ;  /* 0x000000112d008c0c */ /* 0x000fc4000bf86270 */
[----:B------:R-:W-:Y:S02]  /*6c40*/  LEA.HI.X.SX32 R45, R226, R139, 0x1, P6 ;  /* 0x0000008be22d7211 */ /* 0x000fe400030f0eff */
[----:B------:R-:W-:Y:S02]  /*6c50*/  LEA R68, P6, R44, c[0x0][0x188], 0x2 ;  /* 0x000062002c447a11 */ /* 0x000fe400078c10ff */
[----:B------:R-:W-:Y:S02]  /*6c60*/  @!P0 FSEL R134, R134, RZ, !P5 ;  /* 0x000000ff86868208 */ /* 0x000fe40006800000 */
[----:B------:R-:W-:Y:S02]  /*6c70*/  @!P0 FSEL R135, R135, RZ, !P1 ;  /* 0x000000ff87878208 */ /* 0x000fe40004800000 */
[----:B------:R-:W-:Y:S02]  /*6c80*/  @!P0 ISETP.GE.AND P5, PT, R47, UR17, PT ;  /* 0x000000112f008c0c */ /* 0x000fe4000bfa6270 */
[----:B------:R-:W-:-:S02]  /*6c90*/  @!P0 ISETP.GE.AND P1, PT, R46, UR17, PT ;  /* 0x000000112e008c0c */ /* 0x000fc4000bf26270 */
[----:B------:R-:W-:Y:S02]  /*6ca0*/  @!P0 IADD3 R46, R136, 0x3, RZ ;  /* 0x00000003882e8810 */ /* 0x000fe40007ffe0ff */
[----:B------:R-:W-:Y:S02]  /*6cb0*/  LEA.HI.X R69, R44, c[0x0][0x18c], R45, 0x2, P6 ;  /* 0x000063002c457a11 */ /* 0x000fe400030f142d */
[----:B------:R-:W-:Y:S02]  /*6cc0*/  @!P0 FSEL R125, R125, RZ, !P5 ;  /* 0x000000ff7d7d8208 */ /* 0x000fe40006800000 */
[----:B------:R-:W-:Y:S02]  /*6cd0*/  @!P0 ISETP.GE.AND P5, PT, R46, UR17, PT ;  /* 0x000000112e008c0c */ /* 0x000fe4000bfa6270 */
[C---:B------:R-:W-:Y:S01]  /*6ce0*/  @!P0 IADD3 R44, R136.reuse, 0x1, RZ ;  /* 0x00000001882c8810 */ /* 0x040fe20007ffe0ff */
[----:B------:R-:W4:Y:S01]  /*6cf0*/  LDG.E.128.CONSTANT R68, [R68.64] ;  /* 0x0000000e44447981 */ /* 0x000f22000c1e9d00 */
[----:B------:R-:W-:-:S02]  /*6d00*/  @!P0 ISETP.GE.AND P6, PT, R136, UR17, PT ;  /* 0x0000001188008c0c */ /* 0x000fc4000bfc6270 */
[----:B------:R-:W-:Y:S02]  /*6d10*/  @!P0 FSEL R121, R121, RZ, !P3 ;  /* 0x000000ff79798208 */ /* 0x000fe40005800000 */
[----:B------:R-:W-:Y:S02]  /*6d20*/  @!P0 FSEL R123, R123, RZ, !P5 ;  /* 0x000000ff7b7b8208 */ /* 0x000fe40006800000 */
[----:B------:R-:W-:Y:S02]  /*6d30*/  @!P0 IADD3 R45, R136, 0x3, RZ ;  /* 0x00000003882d8810 */ /* 0x000fe40007ffe0ff */
[----:B------:R-:W-:Y:S02]  /*6d40*/  @!P0 ISETP.GE.AND P3, PT, R44, UR17, PT ;  /* 0x000000112c008c0c */ /* 0x000fe4000bf66270 */
[----:B------:R-:W-:Y:S02]  /*6d50*/  @!P0 FSEL R122, R122, RZ, !P4 ;  /* 0x000000ff7a7a8208 */ /* 0x000fe40006000000 */
[----:B------:R-:W-:-:S02]  /*6d60*/  @!P0 ISETP.GE.AND P5, PT, R136, UR17, PT ;  /* 0x0000001188008c0c */ /* 0x000fc4000bfa6270 */
[----:B------:R-:W-:Y:S02]  /*6d70*/  IADD3 R44, P4, R225, R138, RZ ;  /* 0x0000008ae12c7210 */ /* 0x000fe40007f9e0ff */
[----:B------:R-:W-:Y:S02]  /*6d80*/  @!P0 FSEL R120, R120, RZ, !P6 ;  /* 0x000000ff78788208 */ /* 0x000fe40007000000 */
[----:B------:R-:W-:Y:S02]  /*6d90*/  @!P0 ISETP.GE.AND P6, PT, R45, UR17, PT ;  /* 0x000000112d008c0c */ /* 0x000fe4000bfc6270 */
[----:B------:R-:W-:Y:S02]  /*6da0*/  @!P0 FSEL R116, R116, RZ, !P5 ;  /* 0x000000ff74748208 */ /* 0x000fe40006800000 */
[----:B------:R-:W-:Y:S02]  /*6db0*/  LEA.HI.X.SX32 R45, R225, R139, 0x1, P4 ;  /* 0x0000008be12d7211 */ /* 0x000fe400020f0eff */
[----:B------:R-:W-:-:S02]  /*6dc0*/  LEA R52, P5, R44, c[0x0][0x188], 0x2 ;  /* 0x000062002c347a11 */ /* 0x000fc400078a10ff */
[----:B------:R-:W-:Y:S02]  /*6dd0*/  @!P0 IADD3 R46, R136, 0x2, RZ ;  /* 0x00000002882e8810 */ /* 0x000fe40007ffe0ff */
[----:B------:R-:W-:Y:S02]  /*6de0*/  @!P0 FSEL R126, R126, RZ, !P1 ;  /* 0x000000ff7e7e8208 */ /* 0x000fe40004800000 */
[----:B------:R-:W-:Y:S02]  /*6df0*/  @!P0 ISETP.GE.AND P1, PT, R47, UR17, PT ;  /* 0x000000112f008c0c */ /* 0x000fe4000bf26270 */
[----:B------:R-:W-:Y:S02]  /*6e00*/  @!P0 FSEL R127, R127, RZ, !P2 ;  /* 0x000000ff7f7f8208 */ /* 0x000fe40005000000 */
[----:B------:R-:W-:Y:S02]  /*6e10*/  LEA.HI.X R53, R44, c[0x0][0x18c], R45, 0x2, P5 ;  /* 0x000063002c357a11 */ /* 0x000fe400028f142d */
[----:B------:R-:W-:-:S02]  /*6e20*/  @!P0 ISETP.GE.AND P2, PT, R46, UR17, PT ;  /* 0x000000112e008c0c */ /* 0x000fc4000bf46270 */
[----:B------:R-:W-:Y:S02]  /*6e30*/  @!P0 IADD3 R44, R136, 0x2, RZ ;  /* 0x00000002882c8810 */ /* 0x000fe40007ffe0ff */
[----:B------:R-:W-:Y:S01]  /*6e40*/  @!P0 FSEL R117, R117, RZ, !P1 ;  /* 0x000000ff75758208 */ /* 0x000fe20004800000 */
[----:B------:R-:W5:Y:S01]  /*6e50*/  LDG.E.128.CONSTANT R52, [R52.64] ;  /* 0x0000000e34347981 */ /* 0x000f62000c1e9d00 */
[----:B------:R-:W-:Y:S02]  /*6e60*/  @!P0 FSEL R119, R119, RZ, !P6 ;  /* 0x000000ff77778208 */ /* 0x000fe40007000000 */
[----:B------:R-:W-:Y:S02]  /*6e70*/  @!P0 ISETP.GE.AND P1, PT, R46, UR17, PT ;  /* 0x000000112e008c0c */ /* 0x000fe4000bf26270 */
[----:B------:R-:W-:Y:S02]  /*6e80*/  @!P0 FSEL R118, R118, RZ, !P2 ;  /* 0x000000ff76768208 */ /* 0x000fe40005000000 */
[----:B------:R-:W-:-:S02]  /*6e90*/  @!P0 ISETP.GE.AND P6, PT, R44, UR17, PT ;  /* 0x000000112c008c0c */ /* 0x000fc4000bfc6270 */
[C---:B------:R-:W-:Y:S02]  /*6ea0*/  @!P0 ISETP.GE.AND P2, PT, R136.reuse, UR17, PT ;  /* 0x0000001188008c0c */ /* 0x040fe4000bf46270 */
[C---:B------:R-:W-:Y:S02]  /*6eb0*/  @!P0 IADD3 R44, R136.reuse, 0x1, RZ ;  /* 0x00000001882c8810 */ /* 0x040fe40007ffe0ff */
[C---:B------:R-:W-:Y:S02]  /*6ec0*/  @!P0 IADD3 R47, R136.reuse, 0x3, RZ ;  /* 0x00000003882f8810 */ /* 0x040fe40007ffe0ff */
[C---:B------:R-:W-:Y:S02]  /*6ed0*/  @!P0 IADD3 R46, R136.reuse, 0x1, RZ ;  /* 0x00000001882e8810 */ /* 0x040fe40007ffe0ff */
[----:B------:R-:W-:Y:S02]  /*6ee0*/  @!P0 IADD3 R45, R136, 0x3, RZ ;  /* 0x00000003882d8810 */ /* 0x000fe40007ffe0ff */
[----:B------:R-:W-:-:S02]  /*6ef0*/  @!P0 FSEL R101, R101, RZ, !P3 ;  /* 0x000000ff65658208 */ /* 0x000fc40005800000 */
[----:B------:R-:W-:Y:S02]  /*6f00*/  @!P0 FSEL R102, R102, RZ, !P1 ;  /* 0x000000ff66668208 */ /* 0x000fe40004800000 */
[----:B------:R-:W-:Y:S02]  /*6f10*/  @!P0 FSEL R100, R100, RZ, !P2 ;  /* 0x000000ff64648208 */ /* 0x000fe40005000000 */
[----:B------:R-:W-:Y:S02]  /*6f20*/  @!P0 ISETP.GE.AND P3, PT, R44, UR17, PT ;  /* 0x000000112c008c0c */ /* 0x000fe4000bf66270 */
[----:B------:R-:W-:Y:S02]  /*6f30*/  @!P0 ISETP.GE.AND P1, PT, R136, UR17, PT ;  /* 0x0000001188008c0c */ /* 0x000fe4000bf26270 */
[----:B------:R-:W-:Y:S02]  /*6f40*/  @!P0 ISETP.GE.AND P4, PT, R47, UR17, PT ;  /* 0x000000112f008c0c */ /* 0x000fe4000bf86270 */
[----:B------:R-:W-:-:S02]  /*6f50*/  @!P0 ISETP.GE.AND P5, PT, R46, UR17, PT ;  /* 0x000000112e008c0c */ /* 0x000fc4000bfa6270 */
[----:B------:R-:W-:Y:S02]  /*6f60*/  @!P0 ISETP.GE.AND P2, PT, R45, UR17, PT ;  /* 0x000000112d008c0c */ /* 0x000fe4000bf46270 */
[C---:B------:R-:W-:Y:S02]  /*6f70*/  IADD3 R64, R136.reuse, -UR18, RZ ;  /* 0x8000001288407c10 */ /* 0x040fe4000fffe0ff */
[C---:B------:R-:W-:Y:S02]  /*6f80*/  @!P0 IADD3 R44, R136.reuse, 0x3, RZ ;  /* 0x00000003882c8810 */ /* 0x040fe40007ffe0ff */
[----:B------:R-:W-:Y:S02]  /*6f90*/  @!P0 IADD3 R45, R136, 0x2, RZ ;  /* 0x00000002882d8810 */ /* 0x000fe40007ffe0ff */
[----:B------:R-:W-:Y:S01]  /*6fa0*/  @!P0 FSEL R104, R104, RZ, !P1 ;  /* 0x000000ff68688208 */ /* 0x000fe20004800000 */
[----:B------:R-:W0:Y:S01]  /*6fb0*/  LDS.128 R64, [R64.X4+0x420] ;  /* 0x0004200040407984 */ /* 0x000e220000004c00 */
[----:B------:R-:W-:-:S02]  /*6fc0*/  @!P0 FSEL R103, R103, RZ, !P4 ;  /* 0x000000ff67678208 */ /* 0x000fc40006000000 */
[----:B------:R-:W-:Y:S02]  /*6fd0*/  @!P0 ISETP.GE.AND P1, PT, R44, UR17, PT ;  /* 0x000000112c008c0c */ /* 0x000fe4000bf26270 */
[----:B------:R-:W-:Y:S02]  /*6fe0*/  @!P0 FSEL R105, R105, RZ, !P5 ;  /* 0x000000ff69698208 */ /* 0x000fe40006800000 */
[----:B------:R-:W-:Y:S02]  /*6ff0*/  @!P0 ISETP.GE.AND P4, PT, R45, UR17, PT ;  /* 0x000000112d008c0c */ /* 0x000fe4000bf86270 */
[C---:B------:R-:W-:Y:S02]  /*7000*/  @!P0 ISETP.GE.AND P5, PT, R136.reuse, UR17, PT ;  /* 0x0000001188008c0c */ /* 0x040fe4000bfa6270 */
[----:B------:R-:W-:Y:S02]  /*7010*/  @!P0 IADD3 R44, R136, 0x1, RZ ;  /* 0x00000001882c8810 */ /* 0x000fe40007ffe0ff */
[----:B------:R-:W-:-:S02]  /*7020*/  @!P0 FSEL R106, R106, RZ, !P6 ;  /* 0x000000ff6a6a8208 */ /* 0x000fc40007000000 */
[----:B------:R-:W-:Y:S02]  /*7030*/  IADD3 R45, P6, R224, R138, RZ ;  /* 0x0000008ae02d7210 */ /* 0x000fe40007fde0ff */
[----:B------:R-:W-:Y:S02]  /*7040*/  @!P0 FSEL R107, R107, RZ, !P2 ;  /* 0x000000ff6b6b8208 */ /* 0x000fe40005000000 */
[----:B------:R-:W-:Y:S02]  /*7050*/  @!P0 ISETP.GE.AND P2, PT, R44, UR17, PT ;  /* 0x000000112c008c0c */ /* 0x000fe4000bf46270 */
[----:B------:R-:W-:Y:S02]  /*7060*/  @!P0 IADD3 R47, R136, 0x2, RZ ;  /* 0x00000002882f8810 */ /* 0x000fe40007ffe0ff */
[----:B------:R-:W-:Y:S02]  /*7070*/  @!P0 FSEL R108, R108, RZ, !P5 ;  /* 0x000000ff6c6c8208 */ /* 0x000fe40006800000 */
[----:B------:R-:W-:-:S02]  /*7080*/  LEA.HI.X.SX32 R46, R224, R139, 0x1, P6 ;  /* 0x0000008be02e7211 */ /* 0x000fc400030f0eff */
[----:B------:R-:W-:Y:S02]  /*7090*/  LEA R44, P5, R45, c[0x0][0x188], 0x2 ;  /* 0x000062002d2c7a11 */ /* 0x000fe400078a10ff */
[----:B------:R-:W-:Y:S02]  /*70a0*/  @!P0 ISETP.GE.AND P6, PT, R47, UR17, PT ;  /* 0x000000112f008c0c */ /* 0x000fe4000bfc6270 */
[----:B------:R-:W-:Y:S02]  /*70b0*/  @!P0 IADD3 R47, R136, 0x3, RZ ;  /* 0x00000003882f8810 */ /* 0x000fe40007ffe0ff */
[----:B------:R-:W-:Y:S02]  /*70c0*/  LEA.HI.X R45, R45, c[0x0][0x18c], R46, 0x2, P5 ;  /* 0x000063002d2d7a11 */ /* 0x000fe400028f142e */
[----:B------:R-:W-:-:S04]  /*70d0*/  @!P0 ISETP.GE.AND P5, PT, R47, UR17, PT ;  /* 0x000000112f008c0c */ /* 0x000fc8000bfa6270 */
[----:B------:R-:W4:Y:S01]  /*70e0*/  LDG.E.128.CONSTANT R44, [R44.64] ;  /* 0x0000000e2c2c7981 */ /* 0x000f22000c1e9d00 */
[C---:B------:R-:W-:Y:S02]  /*70f0*/  @!P0 IADD3 R48, R136.reuse, 0x1, RZ ;  /* 0x0000000188308810 */ /* 0x040fe40007ffe0ff */
[----:B------:R-:W-:Y:S02]  /*7100*/  @!P0 IADD3 R49, R136, 0x2, RZ ;  /* 0x0000000288318810 */ /* 0x000fe40007ffe0ff */
[----:B------:R-:W-:Y:S02]  /*7110*/  @!P0 FSEL R109, R109, RZ, !P3 ;  /* 0x000000ff6d6d8208 */ /* 0x000fe40005800000 */
[----:B------:R-:W-:Y:S02]  /*7120*/  @!P0 FSEL R110, R110, RZ, !P4 ;  /* 0x000000ff6e6e8208 */ /* 0x000fe40006000000 */
[----:B------:R-:W-:Y:S02]  /*7130*/  @!P0 FSEL R111, R111, RZ, !P1 ;  /* 0x000000ff6f6f8208 */ /* 0x000fe40004800000 */
[----:B------:R-:W-:-:S02]  /*7140*/  @!P0 ISETP.GE.AND P3, PT, R48, UR17, PT ;  /* 0x0000001130008c0c */ /* 0x000fc4000bf66270 */
[----:B------:R-:W-:Y:S02]  /*7150*/  @!P0 ISETP.GE.AND P4, PT, R136, UR17, PT ;  /* 0x0000001188008c0c */ /* 0x000fe4000bf86270 */
[----:B------:R-:W-:Y:S02]  /*7160*/  @!P0 ISETP.GE.AND P1, PT, R49, UR17, PT ;  /* 0x0000001131008c0c */ /* 0x000fe4000bf26270 */
[----:B------:R-:W-:Y:S02]  /*7170*/  @!P0 FSEL R94, R94, RZ, !P6 ;  /* 0x000000ff5e5e8208 */ /* 0x000fe40007000000 */
[C---:B------:R-:W-:Y:S02]  /*7180*/  @!P0 IADD3 R48, R136.reuse, 0x3, RZ ;  /* 0x0000000388308810 */ /* 0x040fe40007ffe0ff */
[C---:B------:R-:W-:Y:S02]  /*7190*/  @!P0 IADD3 R49, R136.reuse, 0x1, RZ ;  /* 0x0000000188318810 */ /* 0x040fe40007ffe0ff */
[----:B------:R-:W-:-:S02]  /*71a0*/  @!P0 ISETP.GE.AND P6, PT, R136, UR17, PT ;  /* 0x0000001188008c0c */ /* 0x000fc4000bfc6270 */
[----:B------:R-:W-:Y:S02]  /*71b0*/  @!P0 FSEL R92, R92, RZ, !P4 ;  /* 0x000000ff5c5c8208 */ /* 0x000fe40006000000 */
[----:B------:R-:W-:Y:S02]  /*71c0*/  @!P0 FSEL R93, R93, RZ, !P2 ;  /* 0x000000ff5d5d8208 */ /* 0x000fe40005000000 */
[----:B------:R-:W-:Y:S02]  /*71d0*/  @!P0 ISETP.GE.AND P4, PT, R48, UR17, PT ;  /* 0x0000001130008c0c */ /* 0x000fe4000bf86270 */
[----:B------:R-:W-:Y:S02]  /*71e0*/  @!P0 ISETP.GE.AND P2, PT, R49, UR17, PT ;  /* 0x0000001131008c0c */ /* 0x000fe4000bf46270 */
[----:B------:R-:W-:Y:S02]  /*71f0*/  @!P0 FSEL R112, R112, RZ, !P6 ;  /* 0x000000ff70708208 */ /* 0x000fe40007000000 */
[----:B------:R-:W-:-:S02]  /*7200*/  @!P0 IADD3 R48, R136, 0x2, RZ ;  /* 0x0000000288308810 */ /* 0x000fc40007ffe0ff */
[----:B------:R-:W-:Y:S01]  /*7210*/  IADD3 R49, P6, R223, R138, RZ ;  /* 0x0000008adf317210 */ /* 0x000fe20007fde0ff */
[----:B0-----:R-:W-:Y:S01]  /*7220*/  FMUL.FTZ R129, R65, R129 ;  /* 0x0000008141817220 */ /* 0x001fe20000410000 */
[----:B------:R-:W-:Y:S02]  /*7230*/  @!P0 FSEL R95, R95, RZ, !P5 ;  /* 0x000000ff5f5f8208 */ /* 0x000fe40006800000 */
[----:B------:R-:W-:Y:S02]  /*7240*/  @!P0 ISETP.GE.AND P5, PT, R48, UR17, PT ;  /* 0x0000001130008c0c */ /* 0x000fe4000bfa6270 */
[----:B------:R-:W-:Y:S02]  /*7250*/  LEA.HI.X.SX32 R50, R223, R139, 0x1, P6 ;  /* 0x0000008bdf327211 */ /* 0x000fe400030f0eff */
[----:B------:R-:W-:Y:S01]  /*7260*/  LEA R48, P6, R49, c[0x0][0x188], 0x2 ;  /* 0x0000620031307a11 */ /* 0x000fe200078c10ff */
[----:B------:R-:W-:Y:S01]  /*7270*/  FFMA.FTZ R129, R64, R128, R129 ;  /* 0x0000008040817223 */ /* 0x000fe20000010081 */
[----:B------:R-:W-:-:S02]  /*7280*/  @!P0 IADD3 R51, R136, 0x3, RZ ;  /* 0x0000000388338810 */ /* 0x000fc40007ffe0ff */
[----:B------:R-:W-:Y:S01]  /*7290*/  LEA.HI.X R49, R49, c[0x0][0x18c], R50, 0x2, P6 ;  /* 0x0000630031317a11 */ /* 0x000fe200030f1432 */
[----:B------:R-:W-:Y:S01]  /*72a0*/  FMUL.FTZ R133, R65, R133 ;  /* 0x0000008541857220 */ /* 0x000fe20000410000 */
[----:B------:R-:W-:Y:S01]  /*72b0*/  @!P0 FSEL R115, R115, RZ, !P4 ;  /* 0x000000ff73738208 */ /* 0x000fe20006000000 */
[----:B------:R-:W-:Y:S01]  /*72c0*/  FFMA.FTZ R130, R66, R130, R129 ;  /* 0x0000008242827223 */ /* 0x000fe20000010081 */
[----:B------:R-:W-:Y:S02]  /*72d0*/  @!P0 IADD3 R128, R136, 0x1, RZ ;  /* 0x0000000188808810 */ /* 0x000fe40007ffe0ff */
[----:B------:R-:W-:Y:S02]  /*72e0*/  IADD3 R129, P4, R222, R138, RZ ;  /* 0x0000008ade817210 */ /* 0x000fe40007f9e0ff */
[----:B------:R-:W-:Y:S01]  /*72f0*/  @!P0 FSEL R114, R114, RZ, !P1 ;  /* 0x000000ff72728208 */ /* 0x000fe20004800000 */
[----:B------:R-:W-:Y:S01]  /*7300*/  FFMA.FTZ R133, R64, R132, R133 ;  /* 0x0000008440857223 */ /* 0x000fe20000010085 */
[----:B------:R-:W-:-:S02]  /*7310*/  @!P0 ISETP.GE.AND P1, PT, R51, UR17, PT ;  /* 0x0000001133008c0c */ /* 0x000fc4000bf26270 */
[----:B------:R-:W-:Y:S01]  /*7320*/  @!P0 FSEL R113, R113, RZ, !P3 ;  /* 0x000000ff71718208 */ /* 0x000fe20005800000 */
[----:B------:R-:W5:Y:S01]  /*7330*/  LDG.E.128.CONSTANT R48, [R48.64] ;  /* 0x0000000e30307981 */ /* 0x000f62000c1e9d00 */
[----:B------:R-:W-:Y:S01]  /*7340*/  @!P0 ISETP.GE.AND P3, PT, R128, UR17, PT ;  /* 0x0000001180008c0c */ /* 0x000fe2000bf66270 */
[----:B------:R-:W-:Y:S01]  /*7350*/  FMUL.FTZ R41, R65, R41 ;  /* 0x0000002941297220 */ /* 0x000fe20000410000 */
[----:B------:R-:W-:Y:S02]  /*7360*/  LEA.HI.X.SX32 R132, R222, R139, 0x1, P4 ;  /* 0x0000008bde847211 */ /* 0x000fe400020f0eff */
[----:B------:R-:W-:Y:S01]  /*7370*/  LEA R128, P4, R129, c[0x0][0x188], 0x2 ;  /* 0x0000620081807a11 */ /* 0x000fe200078810ff */
[----:B------:R-:W-:-:S03]  /*7380*/  FFMA.FTZ R41, R64, R40, R41 ;  /* 0x0000002840297223 */ /* 0x000fc60000010029 */
[----:B------:R-:W-:Y:S02]  /*7390*/  LEA.HI.X R129, R129, c[0x0][0x18c], R132, 0x2, P4 ;  /* 0x0000630081817a11 */ /* 0x000fe400020f1484 */
[----:B------:R-:W-:Y:S01]  /*73a0*/  IADD3 R40, P4, R220, R138, RZ ;  /* 0x0000008adc287210 */ /* 0x000fe20007f9e0ff */
[----:B------:R-:W-:Y:S01]  /*73b0*/  FFMA.FTZ R188, R66, R134, R133 ;  /* 0x0000008642bc7223 */ /* 0x000fe20000010085 */
[----:B------:R-:W-:Y:S01]  /*73c0*/  @!P0 ISETP.GE.AND P6, PT, R136, UR17, PT ;  /* 0x0000001188008c0c */ /* 0x000fe2000bfc6270 */
[----:B------:R-:W-:Y:S01]  /*73d0*/  FFMA.FTZ R172, R66, R42, R41 ;  /* 0x0000002a42ac7223 */ /* 0x000fe20000010029 */
[----:B------:R-:W-:Y:S02]  /*73e0*/  @!P0 IADD3 R133, R136, 0x2, RZ ;  /* 0x0000000288858810 */ /* 0x000fe40007ffe0ff */
[----:B------:R-:W-:Y:S02]  /*73f0*/  @!P0 FSEL R97, R97, RZ, !P2 ;  /* 0x000000ff61618208 */ /* 0x000fe40005000000 */
[----:B------:R-:W-:-:S02]  /*7400*/  LEA.HI.X.SX32 R41, R220, R139, 0x1, P4 ;  /* 0x0000008bdc297211 */ /* 0x000fc400020f0eff */
[----:B------:R-:W-:Y:S01]  /*7410*/  LEA R132, P2, R40, c[0x0][0x188], 0x2 ;  /* 0x0000620028847a11 */ /* 0x000fe200078410ff */
[----:B------:R-:W-:Y:S01]  /*7420*/  FFMA.FTZ R189, R67, R131, R130 ;  /* 0x0000008343bd7223 */ /* 0x000fe20000010082 */
[----:B------:R-:W-:Y:S01]  /*7430*/  @!P0 FSEL R96, R96, RZ, !P6 ;  /* 0x000000ff60608208 */ /* 0x000fe20007000000 */
[----:B------:R-:W5:Y:S01]  /*7440*/  LDG.E.128.CONSTANT R128, [R128.64] ;  /* 0x0000000e80807981 */ /* 0x000f62000c1e9d00 */
[----:B------:R-:W-:Y:S02]  /*7450*/  @!P0 ISETP.GE.AND P6, PT, R133, UR17, PT ;  /* 0x0000001185008c0c */ /* 0x000fe4000bfc6270 */
[----:B------:R-:W-:Y:S01]  /*7460*/  LEA.HI.X R133, R40, c[0x0][0x18c], R41, 0x2, P2 ;  /* 0x0000630028857a11 */ /* 0x000fe200010f1429 */
[----:B------:R-:W-:-:S05]  /*7470*/  FFMA.FTZ R188, R67, R135, R188 ;  /* 0x0000008743bc7223 */ /* 0x000fca00000100bc */
[----:B------:R-:W5:Y:S01]  /*7480*/  LDG.E.128.CONSTANT R132, [R132.64] ;  /* 0x0000000e84847981 */ /* 0x000f62000c1e9d00 */
[----:B------:R-:W-:-:S04]  /*7490*/  @!P0 IADD3 R40, R136, 0x1, RZ ;  /* 0x0000000188288810 */ /* 0x000fc80007ffe0ff */
        /* <DEDUP_REMOVED lines=9> */
[C---:B------:R-:W-:Y:S02]  /*7530*/  @!P0 IADD3 R42, R136.reuse, 0x3, RZ ;  /* 0x00000003882a8810 */ /* 0x040fe40007ffe0ff */
[----:B------:R-:W-:Y:S02]  /*7540*/  @!P0 IADD3 R40, R136, 0x1, RZ ;  /* 0x0000000188288810 */ /* 0x000fe40007ffe0ff */
[----:B------:R-:W-:-:S02]  /*7550*/  @!P0 FSEL R89, R89, RZ, !P3 ;  /* 0x000000ff59598208 */ /* 0x000fc40005800000 */
[----:B------:R-:W-:Y:S02]  /*7560*/  @!P0 ISETP.GE.AND P4, PT, R42, UR17, PT ;  /* 0x000000112a008c0c */ /* 0x000fe4000bf86270 */
[----:B------:R-:W-:Y:S02]  /*7570*/  @!P0 ISETP.GE.AND P3, PT, R40, UR17, PT ;  /* 0x0000001128008c0c */ /* 0x000fe4000bf66270 */
[----:B------:R-:W-:Y:S02]  /*7580*/  @!P0 IADD3 R40, R136, 0x2, RZ ;  /* 0x0000000288288810 */ /* 0x000fe40007ffe0ff */
[----:B------:R-:W-:Y:S02]  /*7590*/  @!P0 FSEL R90, R90, RZ, !P6 ;  /* 0x000000ff5a5a8208 */ /* 0x000fe40007000000 */
[----:B------:R-:W-:Y:S02]  /*75a0*/  @!P0 FSEL R91, R91, RZ, !P4 ;  /* 0x000000ff5b5b8208 */ /* 0x000fe40006000000 */
[----:B------:R-:W-:-:S02]  /*75b0*/  @!P0 ISETP.GE.AND P6, PT, R40, UR17, PT ;  /* 0x0000001128008c0c */ /* 0x000fc4000bfc6270 */
[C---:B------:R-:W-:Y:S02]  /*75c0*/  @!P0 ISETP.GE.AND P4, PT, R136.reuse, UR17, PT ;  /* 0x0000001188008c0c */ /* 0x040fe4000bf86270 */
[----:B------:R-:W-:Y:S02]  /*75d0*/  @!P0 IADD3 R40, R136, 0x3, RZ ;  /* 0x0000000388288810 */ /* 0x000fe40007ffe0ff */
[----:B------:R-:W-:Y:S01]  /*75e0*/  @!P0 FSEL R84, R84, RZ, !P4 ;  /* 0x000000ff54548208 */ /* 0x000fe20006000000 */
[----:B------:R-:W-:Y:S01]  /*75f0*/  FMUL.FTZ R121, R65, R121 ;  /* 0x0000007941797220 */ /* 0x000fe20000410000 */
[----:B------:R-:W-:Y:S02]  /*7600*/  @!P0 ISETP.GE.AND P4, PT, R40, UR17, PT ;  /* 0x0000001128008c0c */ /* 0x000fe4000bf86270 */
[----:B------:R-:W-:Y:S02]  /*7610*/  @!P0 FSEL R85, R85, RZ, !P2 ;  /* 0x000000ff55558208 */ /* 0x000fe40005000000 */
[----:B------:R-:W-:Y:S01]  /*7620*/  IADD3 R40, P2, R219, R138, RZ ;  /* 0x0000008adb287210 */ /* 0x000fe20007f5e0ff */
[----:B------:R-:W-:-:S03]  /*7630*/  FFMA.FTZ R121, R64, R120, R121 ;  /* 0x0000007840797223 */ /* 0x000fc60000010079 */
[----:B------:R-:W-:Y:S02]  /*7640*/  LEA.HI.X.SX32 R41, R219, R139, 0x1, P2 ;  /* 0x0000008bdb297211 */ /* 0x000fe400010f0eff */
[----:B------:R-:W-:Y:S01]  /*7650*/  LEA R120, P2, R40, c[0x0][0x188], 0x2 ;  /* 0x0000620028787a11 */ /* 0x000fe200078410ff */
[----:B------:R-:W-:-:S03]  /*7660*/  FFMA.FTZ R170, R66, R122, R121 ;  /* 0x0000007a42aa7223 */ /* 0x000fc60000010079 */
[----:B------:R-:W-:Y:S01]  /*7670*/  LEA.HI.X R121, R40, c[0x0][0x18c], R41, 0x2, P2 ;  /* 0x0000630028797a11 */ /* 0x000fe200010f1429 */
[----:B------:R-:W-:Y:S01]  /*7680*/  FFMA.FTZ R170, R67, R123, R170 ;  /* 0x0000007b43aa7223 */ /* 0x000fe200000100aa */
[C---:B------:R-:W-:Y:S02]  /*7690*/  @!P0 IADD3 R42, R136.reuse, 0x1, RZ ;  /* 0x00000001882a8810 */ /* 0x040fe40007ffe0ff */
[----:B------:R-:W-:Y:S02]  /*76a0*/  @!P0 FSEL R87, R87, RZ, !P1 ;  /* 0x000000ff57578208 */ /* 0x000fe40004800000 */
[----:B------:R-:W-:Y:S01]  /*76b0*/  @!P0 ISETP.GE.AND P2, PT, R136, UR17, PT ;  /* 0x0000001188008c0c */ /* 0x000fe2000bf46270 */
[----:B------:R-:W5:Y:S01]  /*76c0*/  LDG.E.128.CONSTANT R120, [R120.64] ;  /* 0x0000000e78787981 */ /* 0x000f62000c1e9d00 */
[----:B------:R-:W-:Y:S02]  /*76d0*/  IADD3 R41, P1, R218, R138, RZ ;  /* 0x0000008ada297210 */ /* 0x000fe40007f3e0ff */
[----:B------:R-:W-:-:S02]  /*76e0*/  @!P0 FSEL R86, R86, RZ, !P5 ;  /* 0x000000ff56568208 */ /* 0x000fc40006800000 */
[----:B------:R-:W-:Y:S02]  /*76f0*/  @!P0 ISETP.GE.AND P5, PT, R42, UR17, PT ;  /* 0x000000112a008c0c */ /* 0x000fe4000bfa6270 */
[----:B------:R-:W-:Y:S02]  /*7700*/  @!P0 FSEL R80, R80, RZ, !P2 ;  /* 0x000000ff50508208 */ /* 0x000fe40005000000 */
[----:B------:R-:W-:Y:S02]  /*7710*/  LEA.HI.X.SX32 R42, R218, R139, 0x1, P1 ;  /* 0x0000008bda2a7211 */ /* 0x000fe400008f0eff */
[----:B------:R-:W-:Y:S01]  /*7720*/  LEA R40, P2, R41, c[0x0][0x188], 0x2 ;  /* 0x0000620029287a11 */ /* 0x000fe200078410ff */
[----:B------:R-:W-:Y:S01]  /*7730*/  FFMA.FTZ R172, R67, R43, R172 ;  /* 0x0000002b43ac7223 */ /* 0x000fe200000100ac */
[----:B------:R-:W-:Y:S02]  /*7740*/  @!P0 IADD3 R43, R136, 0x2, RZ ;  /* 0x00000002882b8810 */ /* 0x000fe40007ffe0ff */
[----:B------:R-:W-:-:S02]  /*7750*/  LEA.HI.X R41, R41, c[0x0][0x18c], R42, 0x2, P2 ;  /* 0x0000630029297a11 */ /* 0x000fc400010f142a */
[----:B------:R-:W-:Y:S02]  /*7760*/  @!P0 IADD3 R42, R136, 0x3, RZ ;  /* 0x00000003882a8810 */ /* 0x000fe40007ffe0ff */
[----:B------:R-:W-:Y:S02]  /*7770*/  @!P0 ISETP.GE.AND P1, PT, R43, UR17, PT ;  /* 0x000000112b008c0c */ /* 0x000fe4000bf26270 */
[----:B------:R-:W-:Y:S02]  /*7780*/  @!P0 ISETP.GE.AND P2, PT, R42, UR17, PT ;  /* 0x000000112a008c0c */ /* 0x000fe4000bf46270 */
[----:B------:R-:W5:Y:S01]  /*7790*/  LDG.E.128.CONSTANT R40, [R40.64] ;  /* 0x0000000e28287981 */ /* 0x000f62000c1e9d00 */
[C---:B------:R-:W-:Y:S01]  /*77a0*/  FMUL.FTZ R101, R65.reuse, R101 ;  /* 0x0000006541657220 */ /* 0x040fe20000410000 */
[----:B------:R-:W-:Y:S01]  /*77b0*/  @!P0 FSEL R82, R82, RZ, !P6 ;  /* 0x000000ff52528208 */ /* 0x000fe20007000000 */
[----:B------:R-:W-:Y:S01]  /*77c0*/  FMUL.FTZ R117, R65, R117 ;  /* 0x0000007541757220 */ /* 0x000fe20000410000 */
[----:B------:R-:W-:Y:S01]  /*77d0*/  @!P0 ISETP.GE.AND P6, PT, R136, UR17, PT ;  /* 0x0000001188008c0c */ /* 0x000fe2000bfc6270 */
[----:B------:R-:W-:Y:S01]  /*77e0*/  FFMA.FTZ R101, R64, R100, R101 ;  /* 0x0000006440657223 */ /* 0x000fe20000010065 */
[----:B------:R-:W-:Y:S01]  /*77f0*/  @!P0 IADD3 R100, R136, 0x1, RZ ;  /* 0x0000000188648810 */ /* 0x000fe20007ffe0ff */
[----:B------:R-:W-:Y:S01]  /*7800*/  FFMA.FTZ R117, R64, R116, R117 ;  /* 0x0000007440757223 */ /* 0x000fe20000010075 */
[----:B------:R-:W-:-:S02]  /*7810*/  @!P0 FSEL R81, R81, RZ, !P3 ;  /* 0x000000ff51518208 */ /* 0x000fc40005800000 */
[----:B------:R-:W-:Y:S02]  /*7820*/  @!P0 ISETP.GE.AND P3, PT, R100, UR17, PT ;  /* 0x0000001164008c0c */ /* 0x000fe4000bf66270 */
[----:B------:R-:W-:Y:S02]  /*7830*/  @!P0 FSEL R76, R76, RZ, !P6 ;  /* 0x000000ff4c4c8208 */ /* 0x000fe40007000000 */
[----:B------:R-:W-:Y:S02]  /*7840*/  @!P0 IADD3 R100, R136, 0x2, RZ ;  /* 0x0000000288648810 */ /* 0x000fe40007ffe0ff */
[----:B------:R-:W-:Y:S01]  /*7850*/  IADD3 R116, P6, R217, R138, RZ ;  /* 0x0000008ad9747210 */ /* 0x000fe20007fde0ff */
[----:B------:R-:W-:Y:S01]  /*7860*/  FFMA.FTZ R168, R66, R102, R101 ;  /* 0x0000006642a87223 */ /* 0x000fe20000010065 */
[----:B------:R-:W-:Y:S02]  /*7870*/  @!P0 FSEL R83, R83, RZ, !P4 ;  /* 0x000000ff53538208 */ /* 0x000fe40006000000 */
[----:B------:R-:W-:-:S02]  /*7880*/  @!P0 ISETP.GE.AND P4, PT, R100, UR17, PT ;  /* 0x0000001164008c0c */ /* 0x000fc4000bf86270 */
[----:B------:R-:W-:Y:S02]  /*7890*/  @!P0 IADD3 R102, R136, 0x3, RZ ;  /* 0x0000000388668810 */ /* 0x000fe40007ffe0ff */
[----:B------:R-:W-:Y:S01]  /*78a0*/  LEA.HI.X.SX32 R101, R217, R139, 0x1, P6 ;  /* 0x0000008bd9657211 */ /* 0x000fe200030f0eff */
[----:B------:R-:W-:Y:S01]  /*78b0*/  FMUL.FTZ R105, R65, R105 ;  /* 0x0000006941697220 */ /* 0x000fe20000410000 */
[----:B------:R-:W-:Y:S02]  /*78c0*/  LEA R100, P6, R116, c[0x0][0x188], 0x2 ;  /* 0x0000620074647a11 */ /* 0x000fe400078c10ff */
[----:B------:R-:W-:Y:S02]  /*78d0*/  @!P0 FSEL R77, R77, RZ, !P5 ;  /* 0x000000ff4d4d8208 */ /* 0x000fe40006800000 */
[----:B------:R-:W-:Y:S01]  /*78e0*/  @!P0 ISETP.GE.AND P5, PT, R102, UR17, PT ;  /* 0x0000001166008c0c */ /* 0x000fe2000bfa6270 */
[----:B------:R-:W-:Y:S01]  /*78f0*/  FFMA.FTZ R105, R64, R104, R105 ;  /* 0x0000006840697223 */ /* 0x000fe20000010069 */
[----:B------:R-:W-:-:S02]  /*7900*/  LEA.HI.X R101, R116, c[0x0][0x18c], R101, 0x2, P6 ;  /* 0x0000630074657a11 */ /* 0x000fc400030f1465 */
[C---:B------:R-:W-:Y:S02]  /*7910*/  @!P0 IADD3 R102, R136.reuse, 0x1, RZ ;  /* 0x0000000188668810 */ /* 0x040fe40007ffe0ff */
[----:B------:R-:W-:Y:S01]  /*7920*/  @!P0 IADD3 R104, R136, 0x2, RZ ;  /* 0x0000000288688810 */ /* 0x000fe20007ffe0ff */
[----:B------:R-:W-:Y:S01]  /*7930*/  FFMA.FTZ R168, R67, R103, R168 ;  /* 0x0000006743a87223 */ /* 0x000fe200000100a8 */
[----:B------:R-:W-:Y:S02]  /*7940*/  @!P0 ISETP.GE.AND P6, PT, R102, UR17, PT ;  /* 0x0000001166008c0c */ /* 0x000fe4000bfc6270 */
[----:B------:R-:W-:Y:S01]  /*7950*/  @!P0 FSEL R78, R78, RZ, !P1 ;  /* 0x000000ff4e4e8208 */ /* 0x000fe20004800000 */
[----:B------:R-:W5:Y:S01]  /*7960*/  LDG.E.128.CONSTANT R100, [R100.64] ;  /* 0x0000000e64647981 */ /* 0x000f62000c1e9d00 */
[----:B------:R-:W-:Y:S02]  /*7970*/  @!P0 FSEL R79, R79, RZ, !P2 ;  /* 0x000000ff4f4f8208 */ /* 0x000fe40005000000 */
[----:B------:R-:W-:-:S02]  /*7980*/  @!P0 ISETP.GE.AND P1, PT, R104, UR17, PT ;  /* 0x0000001168008c0c */ /* 0x000fc4000bf26270 */
[C---:B------:R-:W-:Y:S02]  /*7990*/  @!P0 ISETP.GE.AND P2, PT, R136.reuse, UR17, PT ;  /* 0x0000001188008c0c */ /* 0x040fe4000bf46270 */
[----:B------:R-:W-:Y:S02]  /*79a0*/  @!P0 IADD3 R104, R136, 0x3, RZ ;  /* 0x0000000388688810 */ /* 0x000fe40007ffe0ff */
        /* <DEDUP_REMOVED lines=11> */
[----:B--2---:R-:W-:Y:S02]  /*7a60*/  @!P0 FSEL R60, R60, RZ, !P5 ;  /* 0x000000ff3c3c8208 */ /* 0x004fe40006800000 */
[----:B------:R-:W-:Y:S02]  /*7a70*/  @!P0 ISETP.GE.AND P5, PT, R104, UR17, PT ;  /* 0x0000001168008c0c */ /* 0x000fe4000bfa6270 */
[----:B------:R-:W-:Y:S02]  /*7a80*/  @!P0 FSEL R62, R62, RZ, !P1 ;  /* 0x000000ff3e3e8208 */ /* 0x000fe40004800000 */
[C---:B------:R-:W-:Y:S02]  /*7a90*/  @!P0 IADD3 R104, R136.reuse, 0x1, RZ ;  /* 0x0000000188688810 */ /* 0x040fe40007ffe0ff */
[----:B------:R-:W-:Y:S01]  /*7aa0*/  @!P0 ISETP.GE.AND P1, PT, R136, UR17, PT ;  /* 0x0000001188008c0c */ /* 0x000fe2000bf26270 */
[----:B------:R-:W-:Y:S01]  /*7ab0*/  FMUL.FTZ R109, R65, R109 ;  /* 0x0000006d416d7220 */ /* 0x000fe20000410000 */
[----:B------:R-:W-:Y:S01]  /*7ac0*/  @!P0 FSEL R61, R61, RZ, !P6 ;  /* 0x000000ff3d3d8208 */ /* 0x000fe20007000000 */
[----:B------:R-:W-:Y:S01]  /*7ad0*/  FFMA.FTZ R106, R66, R106, R105 ;  /* 0x0000006a426a7223 */ /* 0x000fe20000010069 */
[----:B------:R-:W-:-:S02]  /*7ae0*/  @!P0 ISETP.GE.AND P6, PT, R104, UR17, PT ;  /* 0x0000001168008c0c */ /* 0x000fc4000bfc6270 */
[----:B---3--:R-:W-:Y:S02]  /*7af0*/  @!P0 FSEL R56, R56, RZ, !P1 ;  /* 0x000000ff38388208 */ /* 0x008fe40004800000 */
[----:B------:R-:W-:Y:S02]  /*7b00*/  @!P0 IADD3 R104, R136, 0x2, RZ ;  /* 0x0000000288688810 */ /* 0x000fe40007ffe0ff */
[----:B------:R-:W-:Y:S01]  /*7b10*/  IADD3 R105, P1, R216, R138, RZ ;  /* 0x0000008ad8697210 */ /* 0x000fe20007f3e0ff */
[----:B------:R-:W-:Y:S01]  /*7b20*/  FFMA.FTZ R109, R64, R108, R109 ;  /* 0x0000006c406d7223 */ /* 0x000fe2000001006d */
[----:B------:R-:W-:Y:S02]  /*7b30*/  @!P0 FSEL R63, R63, RZ, !P2 ;  /* 0x000000ff3f3f8208 */ /* 0x000fe40005000000 */
[----:B------:R-:W-:Y:S02]  /*7b40*/  @!P0 ISETP.GE.AND P2, PT, R104, UR17, PT ;  /* 0x0000001168008c0c */ /* 0x000fe4000bf46270 */
[----:B------:R-:W-:-:S02]  /*7b50*/  LEA.HI.X.SX32 R108, R216, R139, 0x1, P1 ;  /* 0x0000008bd86c7211 */ /* 0x000fc400008f0eff */
[----:B------:R-:W-:Y:S01]  /*7b60*/  LEA R104, P1, R105, c[0x0][0x188], 0x2 ;  /* 0x0000620069687a11 */ /* 0x000fe200078210ff */
[----:B------:R-:W-:-:S03]  /*7b70*/  FFMA.FTZ R118, R66, R118, R117 ;  /* 0x0000007642767223 */ /* 0x000fc60000010075 */
[----:B------:R-:W-:Y:S01]  /*7b80*/  LEA.HI.X R105, R105, c[0x0][0x18c], R108, 0x2, P1 ;  /* 0x0000630069697a11 */ /* 0x000fe200008f146c */
[----:B------:R-:W-:Y:S02]  /*7b90*/  FMUL.FTZ R117, R65, R93 ;  /* 0x0000005d41757220 */ /* 0x000fe40000410000 */
[----:B------:R-:W-:-:S03]  /*7ba0*/  FFMA.FTZ R93, R67, R107, R106 ;  /* 0x0000006b435d7223 */ /* 0x000fc6000001006a */
[----:B------:R-:W2:Y:S01]  /*7bb0*/  LDG.E.128.CONSTANT R104, [R104.64] ;  /* 0x0000000e68687981 */ /* 0x000ea2000c1e9d00 */
[----:B------:R-:W-:Y:S01]  /*7bc0*/  FFMA.FTZ R110, R66, R110, R109 ;  /* 0x0000006e426e7223 */ /* 0x000fe2000001006d */
[----:B------:R-:W-:Y:S01]  /*7bd0*/  @!P0 FSEL R59, R59, RZ, !P5 ;  /* 0x000000ff3b3b8208 */ /* 0x000fe20006800000 */
[----:B------:R-:W-:Y:S01]  /*7be0*/  FFMA.FTZ R109, R64, R92, R117 ;  /* 0x0000005c406d7223 */ /* 0x000fe20000010075 */
[----:B------:R-:W-:Y:S02]  /*7bf0*/  @!P0 IADD3 R116, R136, 0x3, RZ ;  /* 0x0000000388748810 */ /* 0x000fe40007ffe0ff */
[----:B------:R-:W-:Y:S02]  /*7c00*/  IADD3 R92, P5, R215, R138, RZ ;  /* 0x0000008ad75c7210 */ /* 0x000fe40007fbe0ff */
[----:B------:R-:W-:Y:S02]  /*7c10*/  @!P0 FSEL R57, R57, RZ, !P3 ;  /* 0x000000ff39398208 */ /* 0x000fe40005800000 */
[----:B------:R-:W-:-:S02]  /*7c20*/  @!P0 ISETP.GE.AND P3, PT, R116, UR17, PT ;  /* 0x0000001174008c0c */ /* 0x000fc4000bf66270 */
[----:B------:R-:W-:Y:S02]  /*7c30*/  LEA.HI.X.SX32 R117, R215, R139, 0x1, P5 ;  /* 0x0000008bd7757211 */ /* 0x000fe400028f0eff */
[----:B------:R-:W-:-:S04]  /*7c40*/  LEA R116, P5, R92, c[0x0][0x188], 0x2 ;  /* 0x000062005c747a11 */ /* 0x000fc800078a10ff */
[----:B------:R-:W-:Y:S01]  /*7c50*/  LEA.HI.X R117, R92, c[0x0][0x18c], R117, 0x2, P5 ;  /* 0x000063005c757a11 */ /* 0x000fe200028f1475 */
[----:B------:R-:W-:Y:S01]  /*7c60*/  FFMA.FTZ R169, R67, R119, R118 ;  /* 0x0000007743a97223 */ /* 0x000fe20000010076 */
[C---:B------:R-:W-:Y:S01]  /*7c70*/  @!P0 IADD3 R92, R136.reuse, 0x1, RZ ;  /* 0x00000001885c8810 */ /* 0x040fe20007ffe0ff */
[----:B------:R-:W-:Y:S01]  /*7c80*/  FMUL.FTZ R97, R65, R97 ;  /* 0x0000006141617220 */ /* 0x000fe20000410000 */
[----:B------:R-:W-:Y:S02]  /*7c90*/  @!P0 IADD3 R108, R136, 0x1, RZ ;  /* 0x00000001886c8810 */ /* 0x000fe40007ffe0ff */
[----:B------:R-:W3:Y:S01]  /*7ca0*/  LDG.E.128.CONSTANT R116, [R116.64] ;  /* 0x0000000e74747981 */ /* 0x000ee2000c1e9d00 */
[----:B----4-:R-:W-:Y:S01]  /*7cb0*/  @!P0 FSEL R69, R69, RZ, !P6 ;  /* 0x000000ff45458208 */ /* 0x010fe20007000000 */
[----:B------:R-:W-:Y:S01]  /*7cc0*/  FFMA.FTZ R97, R64, R96, R97 ;  /* 0x0000006040617223 */ /* 0x000fe20000010061 */
[----:B------:R-:W-:Y:S02]  /*7cd0*/  @!P0 ISETP.GE.AND P6, PT, R92, UR17, PT ;  /* 0x000000115c008c0c */ /* 0x000fe4000bfc6270 */
[----:B------:R-:W-:-:S02]  /*7ce0*/  @!P0 FSEL R71, R71, RZ, !P3 ;  /* 0x000000ff47478208 */ /* 0x000fc40005800000 */
[----:B------:R-:W-:Y:S02]  /*7cf0*/  @!P0 FSEL R58, R58, RZ, !P4 ;  /* 0x000000ff3a3a8208 */ /* 0x000fe40006000000 */
[----:B------:R-:W-:Y:S02]  /*7d00*/  IADD3 R92, P3, R212, R138, RZ ;  /* 0x0000008ad45c7210 */ /* 0x000fe40007f7e0ff */
[----:B------:R-:W-:Y:S02]  /*7d10*/  @!P0 ISETP.GE.AND P1, PT, R108, UR17, PT ;  /* 0x000000116c008c0c */ /* 0x000fe4000bf26270 */
[----:B------:R-:W-:Y:S01]  /*7d20*/  @!P0 ISETP.GE.AND P4, PT, R136, UR17, PT ;  /* 0x0000001188008c0c */ /* 0x000fe2000bf86270 */
[----:B------:R-:W-:Y:S01]  /*7d30*/  FFMA.FTZ R98, R66, R98, R97 ;  /* 0x0000006242627223 */ /* 0x000fe20000010061 */
[----:B------:R-:W-:Y:S02]  /*7d40*/  @!P0 IADD3 R108, R136, 0x2, RZ ;  /* 0x00000002886c8810 */ /* 0x000fe40007ffe0ff */
[----:B------:R-:W-:-:S02]  /*7d50*/  LEA.HI.X.SX32 R97, R212, R139, 0x1, P3 ;  /* 0x0000008bd4617211 */ /* 0x000fc400018f0eff */
[----:B------:R-:W-:Y:S02]  /*7d60*/  @!P0 FSEL R68, R68, RZ, !P4 ;  /* 0x000000ff44448208 */ /* 0x000fe40006000000 */
[----:B------:R-:W-:Y:S02]  /*7d70*/  LEA R96, P3, R92, c[0x0][0x188], 0x2 ;  /* 0x000062005c607a11 */ /* 0x000fe400078610ff */
[----:B------:R-:W-:Y:S02]  /*7d80*/  @!P0 ISETP.GE.AND P4, PT, R108, UR17, PT ;  /* 0x000000116c008c0c */ /* 0x000fe4000bf86270 */
[----:B------:R-:W-:Y:S01]  /*7d90*/  @!P0 IADD3 R108, R136, 0x3, RZ ;  /* 0x00000003886c8810 */ /* 0x000fe20007ffe0ff */
[----:B------:R-:W-:Y:S01]  /*7da0*/  FFMA.FTZ R94, R66, R94, R109 ;  /* 0x0000005e425e7223 */ /* 0x000fe2000001006d */
[----:B------:R-:W-:Y:S02]  /*7db0*/  LEA.HI.X R97, R92, c[0x0][0x18c], R97, 0x2, P3 ;  /* 0x000063005c617a11 */ /* 0x000fe400018f1461 */
[----:B------:R-:W-:-:S02]  /*7dc0*/  @!P0 FSEL R70, R70, RZ, !P2 ;  /* 0x000000ff46468208 */ /* 0x000fc40005000000 */
[----:B------:R-:W-:Y:S02]  /*7dd0*/  @!P0 ISETP.GE.AND P5, PT, R108, UR17, PT ;  /* 0x000000116c008c0c */ /* 0x000fe4000bfa6270 */
[C---:B------:R-:W-:Y:S01]  /*7de0*/  @!P0 ISETP.GE.AND P2, PT, R136.reuse, UR17, PT ;  /* 0x0000001188008c0c */ /* 0x040fe2000bf46270 */
[----:B------:R-:W-:Y:S01]  /*7df0*/  FFMA.FTZ R95, R67, R95, R94 ;  /* 0x0000005f435f7223 */ /* 0x000fe2000001005e */
[----:B------:R-:W-:Y:S02]  /*7e00*/  @!P0 IADD3 R108, R136, 0x2, RZ ;  /* 0x00000002886c8810 */ /* 0x000fe40007ffe0ff */
[----:B------:R-:W-:Y:S01]  /*7e10*/  IADD3 R109, P3, R211, R138, RZ ;  /* 0x0000008ad36d7210 */ /* 0x000fe20007f7e0ff */
[C---:B------:R-:W-:Y:S01]  /*7e20*/  FFMA.FTZ R94, R67.reuse, R99, R98 ;  /* 0x00000063435e7223 */ /* 0x040fe20000010062 */
[----:B-----5:R-:W-:Y:S01]  /*7e30*/  @!P0 FSEL R52, R52, RZ, !P2 ;  /* 0x000000ff34348208 */ /* 0x020fe20005000000 */
[----:B------:R-:W-:Y:S01]  /*7e40*/  FFMA.FTZ R92, R67, R111, R110 ;  /* 0x0000006f435c7223 */ /* 0x000fe2000001006e */
[----:B------:R-:W4:Y:S01]  /*7e50*/  LDG.E.128.CONSTANT R96, [R96.64] ;  /* 0x0000000e60607981 */ /* 0x000f22000c1e9d00 */
[----:B------:R-:W-:-:S02]  /*7e60*/  @!P0 ISETP.GE.AND P2, PT, R108, UR17, PT ;  /* 0x000000116c008c0c */ /* 0x000fc4000bf46270 */
[----:B------:R-:W-:Y:S02]  /*7e70*/  LEA.HI.X.SX32 R110, R211, R139, 0x1, P3 ;  /* 0x0000008bd36e7211 */ /* 0x000fe400018f0eff */
[C---:B------:R-:W-:Y:S02]  /*7e80*/  LEA R108, P3, R109.reuse, c[0x0][0x188], 0x2 ;  /* 0x000062006d6c7a11 */ /* 0x040fe400078610ff */
[C---:B------:R-:W-:Y:S02]  /*7e90*/  @!P0 IADD3 R111, R136.reuse, 0x3, RZ ;  /* 0x00000003886f8810 */ /* 0x040fe40007ffe0ff */
[----:B------:R-:W-:Y:S02]  /*7ea0*/  LEA.HI.X R109, R109, c[0x0][0x18c], R110, 0x2, P3 ;  /* 0x000063006d6d7a11 */ /* 0x000fe400018f146e */
[----:B------:R-:W-:Y:S02]  /*7eb0*/  @!P0 IADD3 R110, R136, 0x1, RZ ;  /* 0x00000001886e8810 */ /* 0x000fe40007ffe0ff */
[----:B------:R-:W-:-:S02]  /*7ec0*/  @!P0 FSEL R53, R53, RZ, !P1 ;  /* 0x000000ff35358208 */ /* 0x000fc40004800000 */
[----:B------:R-:W-:Y:S02]  /*7ed0*/  @!P0 ISETP.GE.AND P1, PT, R111, UR17, PT ;  /* 0x000000116f008c0c */ /* 0x000fe4000bf26270 */
[----:B------:R-:W-:Y:S02]  /*7ee0*/  @!P0 ISETP.GE.AND P3, PT, R110, UR17, PT ;  /* 0x000000116e008c0c */ /* 0x000fe4000bf66270 */
[----:B------:R-:W5:Y:S01]  /*7ef0*/  LDG.E.128.CONSTANT R108, [R108.64] ;  /* 0x0000000e6c6c7981 */ /* 0x000f62000c1e9d00 */
[C---:B------:R-:W-:Y:S01]  /*7f00*/  FMUL.FTZ R85, R65.reuse, R85 ;  /* 0x0000005541557220 */ /* 0x040fe20000410000 */
[----:B------:R-:W-:Y:S02]  /*7f10*/  @!P0 FSEL R54, R54, RZ, !P4 ;  /* 0x000000ff36368208 */ /* 0x000fe40006000000 */
[----:B------:R-:W-:Y:S01]  /*7f20*/  @!P0 ISETP.GE.AND P4, PT, R136, UR17, PT ;  /* 0x0000001188008c0c */ /* 0x000fe2000bf86270 */
[----:B------:R-:W-:Y:S01]  /*7f30*/  FFMA.FTZ R85, R64, R84, R85 ;  /* 0x0000005440557223 */ /* 0x000fe20000010055 */
[----:B------:R-:W-:Y:S01]  /*7f40*/  @!P0 IADD3 R84, R136, 0x2, RZ ;  /* 0x0000000288548810 */ /* 0x000fe20007ffe0ff */
[C---:B------:R-:W-:Y:S01]  /*7f50*/  FMUL.FTZ R113, R65.reuse, R113 ;  /* 0x0000007141717220 */ /* 0x040fe20000410000 */
[----:B------:R-:W-:Y:S01]  /*7f60*/  @!P0 FSEL R44, R44, RZ, !P4 ;  /* 0x000000ff2c2c8208 */ /* 0x000fe20006000000 */
[----:B------:R-:W-:-:S02]  /*7f70*/  FMUL.FTZ R89, R65, R89 ;  /* 0x0000005941597220 */ /* 0x000fc40000410000 */
[----:B------:R-:W-:Y:S01]  /*7f80*/  FFMA.FTZ R86, R66, R86, R85 ;  /* 0x0000005642567223 */ /* 0x000fe20000010055 */
[----:B------:R-:W-:Y:S01]  /*7f90*/  IADD3 R85, P4, R210, R138, RZ ;  /* 0x0000008ad2557210 */ /* 0x000fe20007f9e0ff */
[C---:B------:R-:W-:Y:S01]  /*7fa0*/  FFMA.FTZ R113, R64.reuse, R112, R113 ;  /* 0x0000007040717223 */ /* 0x040fe20000010071 */
[----:B------:R-:W-:Y:S01]  /*7fb0*/  @!P0 FSEL R55, R55, RZ, !P5 ;  /* 0x000000ff37378208 */ /* 0x000fe20006800000 */
[----:B------:R-:W-:Y:S01]  /*7fc0*/  FFMA.FTZ R89, R64, R88, R89 ;  /* 0x0000005840597223 */ /* 0x000fe20000010059 */
[----:B------:R-:W-:Y:S01]  /*7fd0*/  @!P0 ISETP.GE.AND P5, PT, R84, UR17, PT ;  /* 0x0000001154008c0c */ /* 0x000fe2000bfa6270 */
[----:B------:R-:W-:Y:S01]  /*7fe0*/  FMUL.FTZ R81, R65, R81 ;  /* 0x0000005141517220 */ /* 0x000fe20000410000 */
[----:B------:R-:W-:Y:S02]  /*7ff0*/  @!P0 FSEL R45, R45, RZ, !P6 ;  /* 0x000000ff2d2d8208 */ /* 0x000fe40007000000 */
[----:B------:R-:W-:Y:S02]  /*8000*/  LEA.HI.X.SX32 R88, R210, R139, 0x1, P4 ;  /* 0x0000008bd2587211 */ /* 0x000fe400020f0eff */
[C---:B------:R-:W-:Y:S01]  /*8010*/  LEA R84, P6, R85.reuse, c[0x0][0x188], 0x2 ;  /* 0x0000620055547a11 */ /* 0x040fe200078c10ff */
[----:B------:R-:W-:Y:S01]  /*8020*/  FFMA.FTZ R114, R66, R114, R113 ;  /* 0x0000007242727223 */ /* 0x000fe20000010071 */
[----:B------:R-:W-:Y:S01]  /*8030*/  @!P0 FSEL R46, R46, RZ, !P2 ;  /* 0x000000ff2e2e8208 */ /* 0x000fe20005000000 */
[----:B------:R-:W-:Y:S01]  /*8040*/  FFMA.FTZ R81, R64, R80, R81 ;  /* 0x0000005040517223 */ /* 0x000fe20000010051 */
[----:B------:R-:W-:-:S02]  /*8050*/  LEA.HI.X R85, R85, c[0x0][0x18c], R88, 0x2, P6 ;  /* 0x0000630055557a11 */ /* 0x000fc400030f1458 */
[----:B------:R-:W-:Y:S02]  /*8060*/  @!P0 IADD3 R80, R136, 0x1, RZ ;  /* 0x0000000188508810 */ /* 0x000fe40007ffe0ff */
[----:B------:R-:W-:Y:S01]  /*8070*/  IADD3 R88, P2, R209, R138, RZ ;  /* 0x0000008ad1587210 */ /* 0x000fe20007f5e0ff */
[----:B------:R-:W-:Y:S01]  /*8080*/  FFMA.FTZ R115, R67, R115, R114 ;  /* 0x0000007343737223 */ /* 0x000fe20000010072 */
[----:B------:R-:W-:Y:S01]  /*8090*/  @!P0 ISETP.GE.AND P6, PT, R80, UR17, PT ;  /* 0x0000001150008c0c */ /* 0x000fe2000bfc6270 */
[----:B------:R-:W-:Y:S01]  /*80a0*/  FFMA.FTZ R114, R66, R82, R81 ;  /* 0x0000005242727223 */ /* 0x000fe20000010051 */
[----:B------:R-:W-:Y:S02]  /*80b0*/  LEA.HI.X.SX32 R81, R209, R139, 0x1, P2 ;  /* 0x0000008bd1517211 */ /* 0x000fe400010f0eff */
[----:B------:R-:W-:Y:S02]  /*80c0*/  LEA R80, P2, R88, c[0x0][0x188], 0x2 ;  /* 0x0000620058507a11 */ /* 0x000fe400078410ff */
[----:B------:R-:W-:-:S02]  /*80d0*/  @!P0 IADD3 R82, R136, 0x2, RZ ;  /* 0x0000000288528810 */ /* 0x000fc40007ffe0ff */
[----:B------:R-:W-:Y:S01]  /*80e0*/  LEA.HI.X R81, R88, c[0x0][0x18c], R81, 0x2, P2 ;  /* 0x0000630058517a11 */ /* 0x000fe200010f1451 */
[C---:B------:R-:W-:Y:S01]  /*80f0*/  FFMA.FTZ R114, R67.reuse, R83, R114 ;  /* 0x0000005343727223 */ /* 0x040fe20000010072 */
[----:B------:R-:W-:Y:S01]  /*8100*/  @!P0 ISETP.GE.AND P2, PT, R82, UR17, PT ;  /* 0x0000001152008c0c */ /* 0x000fe2000bf46270 */
[----:B------:R-:W-:Y:S02]  /*8110*/  FFMA.FTZ R113, R67, R87, R86 ;  /* 0x0000005743717223 */ /* 0x000fe40000010056 */
[----:B------:R-:W5:Y:S04]  /*8120*/  LDG.E.128.CONSTANT R84, [R84.64] ;  /* 0x0000000e54547981 */ /* 0x000f68000c1e9d00 */
[----:B------:R-:W5:Y:S01]  /*8130*/  LDG.E.128.CONSTANT R80, [R80.64] ;  /* 0x0000000e50507981 */ /* 0x000f62000c1e9d00 */
[----:B------:R-:W-:Y:S01]  /*8140*/  FMUL.FTZ R77, R65, R77 ;  /* 0x0000004d414d7220 */ /* 0x000fe20000410000 */
[----:B------:R-:W-:-:S02]  /*8150*/  @!P0 FSEL R47, R47, RZ, !P1 ;  /* 0x000000ff2f2f8208 */ /* 0x000fc40004800000 */
[----:B------:R-:W-:Y:S01]  /*8160*/  @!P0 ISETP.GE.AND P1, PT, R136, UR17, PT ;  /* 0x0000001188008c0c */ /* 0x000fe2000bf26270 */
[----:B------:R-:W-:Y:S01]  /*8170*/  FFMA.FTZ R77, R64, R76, R77 ;  /* 0x0000004c404d7223 */ /* 0x000fe2000001004d */
[----:B------:R-:W-:Y:S01]  /*8180*/  @!P0 IADD3 R76, R136, 0x3, RZ ;  /* 0x00000003884c8810 */ /* 0x000fe20007ffe0ff */
[----:B------:R-:W-:Y:S01]  /*8190*/  FFMA.FTZ R112, R66, R90, R89 ;  /* 0x0000005a42707223 */ /* 0x000fe20000010059 */
[----:B------:R-:W-:Y:S02]  /*81a0*/  @!P0 FSEL R48, R48, RZ, !P1 ;  /* 0x000000ff30308208 */ /* 0x000fe40004800000 */
[----:B------:R-:W-:Y:S02]  /*81b0*/  @!P0 ISETP.GE.AND P1, PT, R76, UR17, PT ;  /* 0x000000114c008c0c */ /* 0x000fe4000bf26270 */
[C---:B------:R-:W-:Y:S02]  /*81c0*/  @!P0 IADD3 R89, R136.reuse, 0x3, RZ ;  /* 0x0000000388598810 */ /* 0x040fe40007ffe0ff */
[----:B------:R-:W-:-:S02]  /*81d0*/  @!P0 IADD3 R76, R136, 0x1, RZ ;  /* 0x00000001884c8810 */ /* 0x000fc40007ffe0ff */
[----:B------:R-:W-:Y:S02]  /*81e0*/  @!P0 FSEL R49, R49, RZ, !P3 ;  /* 0x000000ff31318208 */ /* 0x000fe40005800000 */
[----:B------:R-:W-:Y:S02]  /*81f0*/  @!P0 ISETP.GE.AND P4, PT, R89, UR17, PT ;  /* 0x0000001159008c0c */ /* 0x000fe4000bf86270 */
[----:B------:R-:W-:Y:S02]  /*8200*/  @!P0 ISETP.GE.AND P3, PT, R76, UR17, PT ;  /* 0x000000114c008c0c */ /* 0x000fe4000bf66270 */
[----:B------:R-:W-:Y:S02]  /*8210*/  @!P0 IADD3 R76, R136, 0x2, RZ ;  /* 0x00000002884c8810 */ /* 0x000fe40007ffe0ff */
[----:B------:R-:W-:Y:S02]  /*8220*/  @!P0 FSEL R50, R50, RZ, !P5 ;  /* 0x000000ff32328208 */ /* 0x000fe40006800000 */
[----:B------:R-:W-:-:S02]  /*8230*/  @!P0 FSEL R51, R51, RZ, !P4 ;  /* 0x000000ff33338208 */ /* 0x000fc40006000000 */
[----:B------:R-:W-:Y:S02]  /*8240*/  @!P0 ISETP.GE.AND P5, PT, R76, UR17, PT ;  /* 0x000000114c008c0c */ /* 0x000fe4000bfa6270 */
[C---:B------:R-:W-:Y:S01]  /*8250*/  @!P0 ISETP.GE.AND P4, PT, R136.reuse, UR17, PT ;  /* 0x0000001188008c0c */ /* 0x040fe2000bf86270 */
[C---:B------:R-:W-:Y:S01]  /*8260*/  FMUL.FTZ R73, R65.reuse, R73 ;  /* 0x0000004941497220 */ /* 0x040fe20000410000 */
[----:B------:R-:W-:Y:S01]  /*8270*/  @!P0 IADD3 R76, R136, 0x3, RZ ;  /* 0x00000003884c8810 */ /* 0x000fe20007ffe0ff */
[----:B------:R-:W-:Y:S01]  /*8280*/  FMUL.FTZ R125, R65, R125 ;  /* 0x0000007d417d7220 */ /* 0x000fe20000410000 */
[----:B------:R-:W-:Y:S01]  /*8290*/  @!P0 FSEL R128, R128, RZ, !P4 ;  /* 0x000000ff80808208 */ /* 0x000fe20006000000 */
[----:B------:R-:W-:Y:S01]  /*82a0*/  FFMA.FTZ R73, R64, R72, R73 ;  /* 0x0000004840497223 */ /* 0x000fe20000010049 */
[----:B------:R-:W-:Y:S02]  /*82b0*/  @!P0 ISETP.GE.AND P4, PT, R76, UR17, PT ;  /* 0x000000114c008c0c */ /* 0x000fe4000bf86270 */
[----:B------:R-:W-:-:S02]  /*82c0*/  @!P0 FSEL R130, R130, RZ, !P2 ;  /* 0x000000ff82828208 */ /* 0x000fc40005000000 */
[C---:B------:R-:W-:Y:S02]  /*82d0*/  @!P0 IADD3 R76, R136.reuse, 0x1, RZ ;  /* 0x00000001884c8810 */ /* 0x040fe40007ffe0ff */
[----:B------:R-:W-:Y:S02]  /*82e0*/  @!P0 ISETP.GE.AND P2, PT, R136, UR17, PT ;  /* 0x0000001188008c0c */ /* 0x000fe4000bf46270 */
[----:B------:R-:W-:Y:S02]  /*82f0*/  @!P0 FSEL R131, R131, RZ, !P1 ;  /* 0x000000ff83838208 */ /* 0x000fe40004800000 */
[----:B------:R-:W-:Y:S01]  /*8300*/  IADD3 R72, P1, R208, R138, RZ ;  /* 0x0000008ad0487210 */ /* 0x000fe20007f3e0ff */
[----:B------:R-:W-:Y:S01]  /*8310*/  FFMA.FTZ R125, R64, R124, R125 ;  /* 0x0000007c407d7223 */ /* 0x000fe2000001007d */
[----:B------:R-:W-:Y:S01]  /*8320*/  @!P0 FSEL R129, R129, RZ, !P6 ;  /* 0x000000ff81818208 */ /* 0x000fe20007000000 */
[----:B------:R-:W-:Y:S01]  /*8330*/  FFMA.FTZ R124, R66, R78, R77 ;  /* 0x0000004e427c7223 */ /* 0x000fe2000001004d */
[----:B------:R-:W-:Y:S01]  /*8340*/  @!P0 ISETP.GE.AND P6, PT, R76, UR17, PT ;  /* 0x000000114c008c0c */ /* 0x000fe2000bfc6270 */
[----:B------:R-:W-:Y:S01]  /*8350*/  FMUL.FTZ R61, R65, R61 ;  /* 0x0000003d413d7220 */ /* 0x000fe20000410000 */
[----:B------:R-:W-:-:S02]  /*8360*/  @!P0 FSEL R132, R132, RZ, !P2 ;  /* 0x000000ff84848208 */ /* 0x000fc40005000000 */
[----:B------:R-:W-:Y:S02]  /*8370*/  LEA.HI.X.SX32 R77, R208, R139, 0x1, P1 ;  /* 0x0000008bd04d7211 */ /* 0x000fe400008f0eff */
[----:B------:R-:W-:Y:S01]  /*8380*/  LEA R76, P2, R72, c[0x0][0x188], 0x2 ;  /* 0x00006200484c7a11 */ /* 0x000fe200078410ff */
[----:B------:R-:W-:Y:S02]  /*8390*/  FFMA.FTZ R126, R66, R126, R125 ;  /* 0x0000007e427e7223 */ /* 0x000fe4000001007d */
[----:B------:R-:W-:Y:S01]  /*83a0*/  FFMA.FTZ R61, R64, R60, R61 ;  /* 0x0000003c403d7223 */ /* 0x000fe2000001003d */
[----:B------:R-:W-:Y:S02]  /*83b0*/  LEA.HI.X R77, R72, c[0x0][0x18c], R77, 0x2, P2 ;  /* 0x00006300484d7a11 */ /* 0x000fe400010f144d */
[----:B------:R-:W-:Y:S01]  /*83c0*/  IADD3 R72, P2, R207, R138, RZ ;  /* 0x0000008acf487210 */ /* 0x000fe20007f5e0ff */
[----:B------:R-:W-:Y:S01]  /*83d0*/  FFMA.FTZ R171, R67, R127, R126 ;  /* 0x0000007f43ab7223 */ /* 0x000fe2000001007e */
[----:B------:R-:W-:Y:S01]  /*83e0*/  @!P0 IADD3 R78, R136, 0x2, RZ ;  /* 0x00000002884e8810 */ /* 0x000fe20007ffe0ff */
[----:B------:R-:W-:Y:S01]  /*83f0*/  FFMA.FTZ R126, R66, R62, R61 ;  /* 0x0000003e427e7223 */ /* 0x000fe2000001003d */
[----:B------:R-:W-:-:S02]  /*8400*/  LEA.HI.X.SX32 R61, R207, R139, 0x1, P2 ;  /* 0x0000008bcf3d7211 */ /* 0x000fc400010f0eff */
[----:B------:R-:W-:Y:S01]  /*8410*/  LEA R60, P2, R72, c[0x0][0x188], 0x2 ;  /* 0x00006200483c7a11 */ /* 0x000fe200078410ff */
[C---:B------:R-:W-:Y:S01]  /*8420*/  FFMA.FTZ R124, R67.reuse, R79, R124 ;  /* 0x0000004f437c7223 */ /* 0x040fe2000001007c */
[----:B------:R-:W-:Y:S02]  /*8430*/  @!P0 ISETP.GE.AND P1, PT, R78, UR17, PT ;  /* 0x000000114e008c0c */ /* 0x000fe4000bf26270 */
[----:B------:R-:W5:Y:S01]  /*8440*/  LDG.E.128.CONSTANT R76, [R76.64] ;  /* 0x0000000e4c4c7981 */ /* 0x000f62000c1e9d00 */
[----:B------:R-:W-:Y:S01]  /*8450*/  LEA.HI.X R61, R72, c[0x0][0x18c], R61, 0x2, P2 ;  /* 0x00006300483d7a11 */ /* 0x000fe200010f143d */
[----:B------:R-:W-:-:S05]  /*8460*/  FFMA.FTZ R126, R67, R63, R126 ;  /* 0x0000003f437e7223 */ /* 0x000fca000001007e */
[----:B------:R-:W5:Y:S01]  /*8470*/  LDG.E.128.CONSTANT R60, [R60.64] ;  /* 0x0000000e3c3c7981 */ /* 0x000f62000c1e9d00 */
[C---:B------:R-:W-:Y:S02]  /*8480*/  FMUL.FTZ R57, R65.reuse, R57 ;  /* 0x0000003941397220 */ /* 0x040fe40000410000 */
[----:B------:R-:W-:Y:S01]  /*8490*/  FMUL.FTZ R69, R65, R69 ;  /* 0x0000004541457220 */ /* 0x000fe20000410000 */
[C---:B------:R-:W-:Y:S01]  /*84a0*/  IADD3 R72, P2, R205.reuse, R138, RZ ;  /* 0x0000008acd487210 */ /* 0x040fe20007f5e0ff */
[C---:B------:R-:W-:Y:S02]  /*84b0*/  FFMA.FTZ R57, R64.reuse, R56, R57 ;  /* 0x0000003840397223 */ /* 0x040fe40000010039 */
[----:B------:R-:W-:Y:S01]  /*84c0*/  FFMA.FTZ R69, R64, R68, R69 ;  /* 0x0000004440457223 */ /* 0x000fe20000010045 */
[----:B------:R-:W-:Y:S01]  /*84d0*/  @!P0 IADD3 R68, R136, 0x2, RZ ;  /* 0x0000000288448810 */ /* 0x000fe20007ffe0ff */
[----:B------:R-:W-:Y:S01]  /*84e0*/  FFMA.FTZ R58, R66, R58, R57 ;  /* 0x0000003a423a7223 */ /* 0x000fe20000010039 */
[----:B------:R-:W-:-:S02]  /*84f0*/  LEA.HI.X.SX32 R57, R205, R139, 0x1, P2 ;  /* 0x0000008bcd397211 */ /* 0x000fc400010f0eff */
[----:B------:R-:W-:Y:S02]  /*8500*/  LEA R56, P2, R72, c[0x0][0x188], 0x2 ;  /* 0x0000620048387a11 */ /* 0x000fe400078410ff */
[----:B------:R-:W-:Y:S02]  /*8510*/  @!P0 FSEL R134, R134, RZ, !P5 ;  /* 0x000000ff86868208 */ /* 0x000fe40006800000 */
[----:B------:R-:W-:Y:S02]  /*8520*/  @!P0 FSEL R135, R135, RZ, !P4 ;  /* 0x000000ff87878208 */ /* 0x000fe40006000000 */
[----:B------:R-:W-:Y:S02]  /*8530*/  @!P0 ISETP.GE.AND P5, PT, R68, UR17, PT ;  /* 0x0000001144008c0c */ /* 0x000fe4000bfa6270 */
[C---:B------:R-:W-:Y:S02]  /*8540*/  @!P0 ISETP.GE.AND P4, PT, R136.reuse, UR17, PT ;  /* 0x0000001188008c0c */ /* 0x040fe4000bf86270 */
[----:B------:R-:W-:-:S02]  /*8550*/  @!P0 IADD3 R68, R136, 0x3, RZ ;  /* 0x0000000388448810 */ /* 0x000fc40007ffe0ff */
[----:B------:R-:W-:Y:S01]  /*8560*/  LEA.HI.X R57, R72, c[0x0][0x18c], R57, 0x2, P2 ;  /* 0x0000630048397a11 */ /* 0x000fe200010f1439 */
[----:B------:R-:W-:Y:S01]  /*8570*/  FFMA.FTZ R74, R66, R74, R73 ;  /* 0x0000004a424a7223 */ /* 0x000fe20000010049 */
[----:B------:R-:W-:Y:S02]  /*8580*/  @!P0 FSEL R120, R120, RZ, !P4 ;  /* 0x000000ff78788208 */ /* 0x000fe40006000000 */
[----:B------:R-:W-:Y:S01]  /*8590*/  @!P0 ISETP.GE.AND P4, PT, R68, UR17, PT ;  /* 0x0000001144008c0c */ /* 0x000fe2000bf86270 */
[----:B------:R-:W-:Y:S01]  /*85a0*/  FFMA.FTZ R127, R67, R59, R58 ;  /* 0x0000003b437f7223 */ /* 0x000fe2000001003a */
[C---:B------:R-:W-:Y:S01]  /*85b0*/  @!P0 IADD3 R73, R136.reuse, 0x3, RZ ;  /* 0x0000000388498810 */ /* 0x040fe20007ffe0ff */
[----:B------:R-:W5:Y:S01]  /*85c0*/  LDG.E.128.CONSTANT R56, [R56.64] ;  /* 0x0000000e38387981 */ /* 0x000f62000c1e9d00 */
[----:B------:R-:W-:Y:S02]  /*85d0*/  @!P0 IADD3 R68, R136, 0x1, RZ ;  /* 0x0000000188448810 */ /* 0x000fe40007ffe0ff */
[----:B------:R-:W-:-:S02]  /*85e0*/  @!P0 FSEL R133, R133, RZ, !P3 ;  /* 0x000000ff85858208 */ /* 0x000fc40005800000 */
[----:B------:R-:W-:Y:S02]  /*85f0*/  @!P0 FSEL R121, R121, RZ, !P6 ;  /* 0x000000ff79798208 */ /* 0x000fe40007000000 */
[----:B------:R-:W-:Y:S02]  /*8600*/  @!P0 ISETP.GE.AND P3, PT, R73, UR17, PT ;  /* 0x0000001149008c0c */ /* 0x000fe4000bf66270 */
[----:B------:R-:W-:Y:S02]  /*8610*/  @!P0 ISETP.GE.AND P6, PT, R68, UR17, PT ;  /* 0x0000001144008c0c */ /* 0x000fe4000bfc6270 */
[C---:B------:R-:W-:Y:S02]  /*8620*/  @!P0 IADD3 R68, R136.reuse, 0x2, RZ ;  /* 0x0000000288448810 */ /* 0x040fe40007ffe0ff */
[----:B------:R-:W-:Y:S02]  /*8630*/  @!P0 IADD3 R72, R136, 0x1, RZ ;  /* 0x0000000188488810 */ /* 0x000fe40007ffe0ff */
[----:B------:R-:W-:-:S02]  /*8640*/  @!P0 FSEL R122, R122, RZ, !P1 ;  /* 0x000000ff7a7a8208 */ /* 0x000fc40004800000 */
[----:B------:R-:W-:Y:S02]  /*8650*/  @!P0 FSEL R123, R123, RZ, !P3 ;  /* 0x000000ff7b7b8208 */ /* 0x000fe40005800000 */
[----:B------:R-:W-:Y:S02]  /*8660*/  @!P0 ISETP.GE.AND P1, PT, R68, UR17, PT ;  /* 0x0000001144008c0c */ /* 0x000fe4000bf26270 */
[----:B------:R-:W-:Y:S02]  /*8670*/  @!P0 ISETP.GE.AND P3, PT, R136, UR17, PT ;  /* 0x0000001188008c0c */ /* 0x000fe4000bf66270 */
[----:B------:R-:W-:Y:S02]  /*8680*/  @!P0 ISETP.GE.AND P2, PT, R72, UR17, PT ;  /* 0x0000001148008c0c */ /* 0x000fe4000bf46270 */
[----:B------:R-:W-:Y:S01]  /*8690*/  @!P0 IADD3 R68, R136, 0x3, RZ ;  /* 0x0000000388448810 */ /* 0x000fe20007ffe0ff */
[----:B------:R-:W-:Y:S01]  /*86a0*/  FFMA.FTZ R70, R66, R70, R69 ;  /* 0x0000004642467223 */ /* 0x000fe20000010045 */
[----:B------:R-:W-:Y:S01]  /*86b0*/  @!P0 FSEL R40, R40, RZ, !P3 ;  /* 0x000000ff28288208 */ /* 0x000fe20005800000 */
[----:B------:R-:W-:Y:S01]  /*86c0*/  FMUL.FTZ R53, R65, R53 ;  /* 0x0000003541357220 */ /* 0x000fe20000410000 */
[----:B------:R-:W-:-:S02]  /*86d0*/  @!P0 ISETP.GE.AND P3, PT, R68, UR17, PT ;  /* 0x0000001144008c0c */ /* 0x000fc4000bf66270 */
[----:B------:R-:W-:Y:S02]  /*86e0*/  @!P0 FSEL R41, R41, RZ, !P2 ;  /* 0x000000ff29298208 */ /* 0x000fe40005000000 */
[----:B------:R-:W-:Y:S02]  /*86f0*/  @!P0 IADD3 R68, R136, 0x1, RZ ;  /* 0x0000000188448810 */ /* 0x000fe40007ffe0ff */
[----:B------:R-:W-:Y:S01]  /*8700*/  IADD3 R69, P2, R204, R138, RZ ;  /* 0x0000008acc457210 */ /* 0x000fe20007f5e0ff */
[----:B------:R-:W-:Y:S01]  /*8710*/  FFMA.FTZ R53, R64, R52, R53 ;  /* 0x0000003440357223 */ /* 0x000fe20000010035 */
[----:B------:R-:W-:Y:S02]  /*8720*/  @!P0 FSEL R42, R42, RZ, !P5 ;  /* 0x000000ff2a2a8208 */ /* 0x000fe40006800000 */
[----:B------:R-:W-:Y:S02]  /*8730*/  @!P0 ISETP.GE.AND P5, PT, R68, UR17, PT ;  /* 0x0000001144008c0c */ /* 0x000fe4000bfa6270 */
[----:B------:R-:W-:-:S02]  /*8740*/  LEA.HI.X.SX32 R52, R204, R139, 0x1, P2 ;  /* 0x0000008bcc347211 */ /* 0x000fc400010f0eff */
[----:B------:R-:W-:Y:S01]  /*8750*/  LEA R68, P2, R69, c[0x0][0x188], 0x2 ;  /* 0x0000620045447a11 */ /* 0x000fe200078410ff */
[----:B------:R-:W-:-:S03]  /*8760*/  FMUL.FTZ R45, R65, R45 ;  /* 0x0000002d412d7220 */ /* 0x000fc60000410000 */
[----:B------:R-:W-:Y:S01]  /*8770*/  LEA.HI.X R69, R69, c[0x0][0x18c], R52, 0x2, P2 ;  /* 0x0000630045457a11 */ /* 0x000fe200010f1434 */
[----:B------:R-:W-:Y:S01]  /*8780*/  FFMA.FTZ R159, R67, R71, R70 ;  /* 0x00000047439f7223 */ /* 0x000fe20000010046 */
[----:B------:R-:W-:Y:S01]  /*8790*/  @!P0 FSEL R43, R43, RZ, !P4 ;  /* 0x000000ff2b2b8208 */ /* 0x000fe20006000000 */
[----:B------:R-:W-:Y:S01]  /*87a0*/  FFMA.FTZ R45, R64, R44, R45 ;  /* 0x0000002c402d7223 */ /* 0x000fe2000001002d */
[C---:B------:R-:W-:Y:S02]  /*87b0*/  IADD3 R44, P4, R203.reuse, R138, RZ ;  /* 0x0000008acb2c7210 */ /* 0x040fe40007f9e0ff */
[----:B------:R-:W5:Y:S01]  /*87c0*/  LDG.E.128.CONSTANT R68, [R68.64] ;  /* 0x0000000e44447981 */ /* 0x000f62000c1e9d00 */
[----:B------:R-:W-:Y:S01]  /*87d0*/  FFMA.FTZ R164, R66, R54, R53 ;  /* 0x0000003642a47223 */ /* 0x000fe20000010035 */
[----:B------:R-:W-:Y:S02]  /*87e0*/  LEA.HI.X.SX32 R53, R203, R139, 0x1, P4 ;  /* 0x0000008bcb357211 */ /* 0x000fe400020f0eff */
[----:B------:R-:W-:Y:S01]  /*87f0*/  LEA R52, P4, R44, c[0x0][0x188], 0x2 ;  /* 0x000062002c347a11 */ /* 0x000fe200078810ff */
[----:B------:R-:W-:-:S03]  /*8800*/  FMUL.FTZ R49, R65, R49 ;  /* 0x0000003141317220 */ /* 0x000fc60000410000 */
[----:B------:R-:W-:Y:S01]  /*8810*/  LEA.HI.X R53, R44, c[0x0][0x18c], R53, 0x2, P4 ;  /* 0x000063002c357a11 */ /* 0x000fe200020f1435 */
[----:B------:R-:W-:Y:S01]  /*8820*/  FFMA.FTZ R49, R64, R48, R49 ;  /* 0x0000003040317223 */ /* 0x000fe20000010031 */
[C---:B------:R-:W-:Y:S01]  /*8830*/  @!P0 ISETP.GE.AND P2, PT, R136.reuse, UR17, PT ;  /* 0x0000001188008c0c */ /* 0x040fe2000bf46270 */
[----:B------:R-:W-:Y:S01]  /*8840*/  FFMA.FTZ R164, R67, R55, R164 ;  /* 0x0000003743a47223 */ /* 0x000fe200000100a4 */
[----:B------:R-:W-:Y:S01]  /*8850*/  @!P0 IADD3 R48, R136, 0x2, RZ ;  /* 0x0000000288308810 */ /* 0x000fe20007ffe0ff */
[----:B------:R-:W-:Y:S01]  /*8860*/  FFMA.FTZ R46, R66, R46, R45 ;  /* 0x0000002e422e7223 */ /* 0x000fe2000001002d */
[----:B------:R-:W5:Y:S01]  /*8870*/  LDG.E.128.CONSTANT R52, [R52.64] ;  /* 0x0000000e34347981 */ /* 0x000f62000c1e9d00 */
[----:B------:R-:W-:Y:S02]  /*8880*/  IADD3 R45, P4, R202, R138, RZ ;  /* 0x0000008aca2d7210 */ /* 0x000fe40007f9e0ff */
[----:B------:R-:W-:Y:S02]  /*8890*/  @!P0 FSEL R100, R100, RZ, !P2 ;  /* 0x000000ff64648208 */ /* 0x000fe40005000000 */
[----:B------:R-:W-:-:S02]  /*88a0*/  @!P0 ISETP.GE.AND P2, PT, R48, UR17, PT ;  /* 0x0000001130008c0c */ /* 0x000fc4000bf46270 */
[----:B------:R-:W-:Y:S01]  /*88b0*/  @!P0 FSEL R101, R101, RZ, !P6 ;  /* 0x000000ff65658208 */ /* 0x000fe20007000000 */
[----:B------:R-:W-:Y:S01]  /*88c0*/  FMUL.FTZ R129, R65, R129 ;  /* 0x0000008141817220 */ /* 0x000fe20000410000 */
[----:B------:R-:W-:Y:S02]  /*88d0*/  LEA.HI.X.SX32 R48, R202, R139, 0x1, P4 ;  /* 0x0000008bca307211 */ /* 0x000fe400020f0eff */
[C---:B------:R-:W-:Y:S01]  /*88e0*/  LEA R44, P6, R45.reuse, c[0x0][0x188], 0x2 ;  /* 0x000062002d2c7a11 */ /* 0x040fe200078c10ff */
[----:B------:R-:W-:Y:S02]  /*88f0*/  FFMA.FTZ R50, R66, R50, R49 ;  /* 0x0000003242327223 */ /* 0x000fe40000010031 */
[----:B------:R-:W-:Y:S01]  /*8900*/  FFMA.FTZ R49, R64, R128, R129 ;  /* 0x0000008040317223 */ /* 0x000fe20000010081 */
[----:B------:R-:W-:Y:S01]  /*8910*/  LEA.HI.X R45, R45, c[0x0][0x18c], R48, 0x2, P6 ;  /* 0x000063002d2d7a11 */ /* 0x000fe200030f1430 */
[----:B------:R-:W-:Y:S01]  /*8920*/  FFMA.FTZ R128, R67, R47, R46 ;  /* 0x0000002f43807223 */ /* 0x000fe2000001002e */
[----:B------:R-:W-:Y:S01]  /*8930*/  @!P0 IADD3 R48, R136, 0x1, RZ ;  /* 0x0000000188308810 */ /* 0x000fe20007ffe0ff */
[----:B------:R-:W-:Y:S01]  /*8940*/  FFMA.FTZ R130, R66, R130, R49 ;  /* 0x0000008242827223 */ /* 0x000fe20000010031 */
[----:B------:R-:W-:-:S02]  /*8950*/  IADD3 R49, P6, R201, R138, RZ ;  /* 0x0000008ac9317210 */ /* 0x000fc40007fde0ff */
[----:B------:R-:W5:Y:S01]  /*8960*/  LDG.E.128.CONSTANT R44, [R44.64] ;  /* 0x0000000e2c2c7981 */ /* 0x000f62000c1e9d00 */
[----:B------:R-:W-:Y:S01]  /*8970*/  FFMA.FTZ R129, R67, R51, R50 ;  /* 0x0000003343817223 */ /* 0x000fe20000010032 */
[----:B------:R-:W-:Y:S02]  /*8980*/  @!P0 FSEL R102, R102, RZ, !P1 ;  /* 0x000000ff66668208 */ /* 0x000fe40004800000 */
[----:B------:R-:W-:Y:S02]  /*8990*/  @!P0 ISETP.GE.AND P1, PT, R48, UR17, PT ;  /* 0x0000001130008c0c */ /* 0x000fe4000bf26270 */
[----:B------:R-:W-:Y:S02]  /*89a0*/  LEA.HI.X.SX32 R50, R201, R139, 0x1, P6 ;  /* 0x0000008bc9327211 */ /* 0x000fe400030f0eff */
[----:B------:R-:W-:Y:S02]  /*89b0*/  LEA R48, P6, R49, c[0x0][0x188], 0x2 ;  /* 0x0000620031307a11 */ /* 0x000fe400078c10ff */
[----:B------:R-:W-:-:S02]  /*89c0*/  @!P0 IADD3 R72, R136, 0x3, RZ ;  /* 0x0000000388488810 */ /* 0x000fc40007ffe0ff */
[----:B------:R-:W-:Y:S02]  /*89d0*/  LEA.HI.X R49, R49, c[0x0][0x18c], R50, 0x2, P6 ;  /* 0x0000630031317a11 */ /* 0x000fe400030f1432 */
[----:B------:R-:W-:Y:S02]  /*89e0*/  @!P0 ISETP.GE.AND P4, PT, R72, UR17, PT ;  /* 0x0000001148008c0c */ /* 0x000fe4000bf86270 */
[----:B------:R-:W-:Y:S02]  /*89f0*/  @!P0 IADD3 R72, R136, 0x2, RZ ;  /* 0x0000000288488810 */ /* 0x000fe40007ffe0ff */
[----:B------:R-:W-:Y:S01]  /*8a00*/  IADD3 R73, P6, R200, R138, RZ ;  /* 0x0000008ac8497210 */ /* 0x000fe20007fde0ff */
[----:B------:R-:W5:Y:S01]  /*8a10*/  LDG.E.128.CONSTANT R48, [R48.64] ;  /* 0x0000000e30307981 */ /* 0x000f62000c1e9d00 */
[----:B------:R-:W-:Y:S01]  /*8a20*/  FFMA.FTZ R125, R67, R75, R74 ;  /* 0x0000004b437d7223 */ /* 0x000fe2000001004a */
[----:B------:R-:W-:Y:S02]  /*8a30*/  @!P0 FSEL R103, R103, RZ, !P3 ;  /* 0x000000ff67678208 */ /* 0x000fe40005800000 */
[----:B------:R-:W-:-:S02]  /*8a40*/  @!P0 ISETP.GE.AND P3, PT, R72, UR17, PT ;  /* 0x0000001148008c0c */ /* 0x000fc4000bf66270 */
[----:B------:R-:W-:Y:S02]  /*8a50*/  LEA.HI.X.SX32 R74, R200, R139, 0x1, P6 ;  /* 0x0000008bc84a7211 */ /* 0x000fe400030f0eff */
[----:B------:R-:W-:Y:S01]  /*8a60*/  LEA R72, P6, R73, c[0x0][0x188], 0x2 ;  /* 0x0000620049487a11 */ /* 0x000fe200078c10ff */
[----:B------:R-:W-:-:S03]  /*8a70*/  FMUL.FTZ R41, R65, R41 ;  /* 0x0000002941297220 */ /* 0x000fc60000410000 */
[----:B------:R-:W-:Y:S02]  /*8a80*/  LEA.HI.X R73, R73, c[0x0][0x18c], R74, 0x2, P6 ;  /* 0x0000630049497a11 */ /* 0x000fe400030f144a */
[----:B------:R-:W-:Y:S01]  /*8a90*/  @!P0 ISETP.GE.AND P6, PT, R136, UR17, PT ;  /* 0x0000001188008c0c */ /* 0x000fe2000bfc6270 */
[----:B------:R-:W-:Y:S01]  /*8aa0*/  FFMA.FTZ R41, R64, R40, R41 ;  /* 0x0000002840297223 */ /* 0x000fe20000010029 */
[----:B------:R-:W-:Y:S02]  /*8ab0*/  @!P0 IADD3 R88, R136, 0x3, RZ ;  /* 0x0000000388588810 */ /* 0x000fe40007ffe0ff */
[----:B--2---:R-:W-:Y:S01]  /*8ac0*/  @!P0 FSEL R104, R104, RZ, !P6 ;  /* 0x000000ff68688208 */ /* 0x004fe20007000000 */
[----:B------:R-:W2:Y:S01]  /*8ad0*/  LDG.E.128.CONSTANT R72, [R72.64] ;  /* 0x0000000e48487981 */ /* 0x000ea2000c1e9d00 */
[----:B------:R-:W-:Y:S02]  /*8ae0*/  IADD3 R40, P6, R198, R138, RZ ;  /* 0x0000008ac6287210 */ /* 0x000fe40007fde0ff */
[----:B------:R-:W-:-:S02]  /*8af0*/  @!P0 FSEL R105, R105, RZ, !P5 ;  /* 0x000000ff69698208 */ /* 0x000fc40006800000 */
[----:B------:R-:W-:Y:S02]  /*8b00*/  @!P0 ISETP.GE.AND P5, PT, R88, UR17, PT ;  /* 0x0000001158008c0c */ /* 0x000fe4000bfa6270 */
[----:B------:R-:W-:Y:S02]  /*8b10*/  LEA.HI.X.SX32 R89, R198, R139, 0x1, P6 ;  /* 0x0000008bc6597211 */ /* 0x000fe400030f0eff */
[----:B------:R-:W-:Y:S02]  /*8b20*/  LEA R88, P6, R40, c[0x0][0x188], 0x2 ;  /* 0x0000620028587a11 */ /* 0x000fe400078c10ff */
[----:B------:R-:W-:Y:S02]  /*8b30*/  @!P0 IADD3 R90, R136, 0x1, RZ ;  /* 0x00000001885a8810 */ /* 0x000fe40007ffe0ff */
[----:B------:R-:W-:Y:S01]  /*8b40*/  LEA.HI.X R89, R40, c[0x0][0x18c], R89, 0x2, P6 ;  /* 0x0000630028597a11 */ /* 0x000fe200030f1459 */
[----:B------:R-:W-:Y:S01]  /*8b50*/  FFMA.FTZ R112, R67, R91, R112 ;  /* 0x0000005b43707223 */ /* 0x000fe20000010070 */
[----:B------:R-:W-:-:S04]  /*8b60*/  @!P0 ISETP.GE.AND P6, PT, R90, UR17, PT ;  /* 0x000000115a008c0c */ /* 0x000fc8000bfc6270 */
[----:B------:R-:W2:Y:S01]  /*8b70*/  LDG.E.128.CONSTANT R88, [R88.64] ;  /* 0x0000000e58587981 */ /* 0x000ea2000c1e9d00 */
[----:B------:R-:W-:Y:S01]  /*8b80*/  @!P0 IADD3 R40, R136, 0x2, RZ ;  /* 0x0000000288288810 */ /* 0x000fe20007ffe0ff */
[----:B------:R-:W-:Y:S01]  /*8b90*/  FMUL.FTZ R101, R65, R101 ;  /* 0x0000006541657220 */ /* 0x000fe20000410000 */
[----:B------:R-:W-:Y:S01]  /*8ba0*/  @!P0 FSEL R106, R106, RZ, !P2 ;  /* 0x000000ff6a6a8208 */ /* 0x000fe20005000000 */
[----:B------:R-:W-:Y:S01]  /*8bb0*/  FFMA.FTZ R42, R66, R42, R41 ;  /* 0x0000002a422a7223 */ /* 0x000fe20000010029 */
[----:B---3--:R-:W-:Y:S02]  /*8bc0*/  @!P0 FSEL R117, R117, RZ, !P1 ;  /* 0x000000ff75758208 */ /* 0x008fe40004800000 */
[----:B------:R-:W-:Y:S02]  /*8bd0*/  @!P0 ISETP.GE.AND P2, PT, R136, UR17, PT ;  /* 0x0000001188008c0c */ /* 0x000fe4000bf46270 */
[----:B------:R-:W-:Y:S02]  /*8be0*/  @!P0 FSEL R107, R107, RZ, !P4 ;  /* 0x000000ff6b6b8208 */ /* 0x000fe40006000000 */
[----:B------:R-:W-:-:S02]  /*8bf0*/  @!P0 ISETP.GE.AND P1, PT, R40, UR17, PT ;  /* 0x0000001128008c0c */ /* 0x000fc4000bf26270 */
[----:B------:R-:W-:Y:S02]  /*8c00*/  @!P0 IADD3 R40, R136, 0x3, RZ ;  /* 0x0000000388288810 */ /* 0x000fe40007ffe0ff */
[C---:B------:R-:W-:Y:S01]  /*8c10*/  IADD3 R41, P4, R197.reuse, R138, RZ ;  /* 0x0000008ac5297210 */ /* 0x040fe20007f9e0ff */
[----:B------:R-:W-:Y:S01]  /*8c20*/  FFMA.FTZ R101, R64, R100, R101 ;  /* 0x0000006440657223 */ /* 0x000fe20000010065 */
[----:B------:R-:W-:Y:S02]  /*8c30*/  @!P0 FSEL R116, R116, RZ, !P2 ;  /* 0x000000ff74748208 */ /* 0x000fe40005000000 */
[----:B------:R-:W-:Y:S02]  /*8c40*/  @!P0 ISETP.GE.AND P2, PT, R40, UR17, PT ;  /* 0x0000001128008c0c */ /* 0x000fe4000bf46270 */
[----:B------:R-:W-:Y:S01]  /*8c50*/  LEA.HI.X.SX32 R100, R197, R139, 0x1, P4 ;  /* 0x0000008bc5647211 */ /* 0x000fe200020f0eff */
[----:B------:R-:W-:Y:S01]  /*8c60*/  FMUL.FTZ R117, R65, R117 ;  /* 0x0000007541757220 */ /* 0x000fe20000410000 */
[----:B------:R-:W-:Y:S01]  /*8c70*/  LEA R40, P4, R41, c[0x0][0x188], 0x2 ;  /* 0x0000620029287a11 */ /* 0x000fe200078810ff */
[----:B------:R-:W-:Y:S01]  /*8c80*/  FFMA.FTZ R102, R66, R102, R101 ;  /* 0x0000006642667223 */ /* 0x000fe20000010065 */
[----:B------:R-:W-:Y:S01]  /*8c90*/  @!P0 FSEL R118, R118, RZ, !P3 ;  /* 0x000000ff76768208 */ /* 0x000fe20005800000 */
[----:B------:R-:W-:Y:S01]  /*8ca0*/  FMUL.FTZ R105, R65, R105 ;  /* 0x0000006941697220 */ /* 0x000fe20000410000 */
[----:B------:R-:W-:Y:S01]  /*8cb0*/  LEA.HI.X R41, R41, c[0x0][0x18c], R100, 0x2, P4 ;  /* 0x0000630029297a11 */ /* 0x000fe200020f1464 */
[----:B------:R-:W-:-:S02]  /*8cc0*/  FFMA.FTZ R101, R64, R116, R117 ;  /* 0x0000007440657223 */ /* 0x000fc40000010075 */
[----:B------:R-:W-:Y:S01]  /*8cd0*/  FFMA.FTZ R105, R64, R104, R105 ;  /* 0x0000006840697223 */ /* 0x000fe20000010069 */
[----:B------:R-:W-:Y:S01]  /*8ce0*/  @!P0 IADD3 R104, R136, 0x1, RZ ;  /* 0x0000000188688810 */ /* 0x000fe20007ffe0ff */
[C---:B------:R-:W-:Y:S02]  /*8cf0*/  FFMA.FTZ R117, R67.reuse, R103, R102 ;  /* 0x0000006743757223 */ /* 0x040fe40000010066 */
[----:B------:R-:W-:Y:S02]  /*8d00*/  FFMA.FTZ R116, R67, R43, R42 ;  /* 0x0000002b43747223 */ /* 0x000fe4000001002a */
[----:B------:R-:W-:Y:S01]  /*8d10*/  FFMA.FTZ R102, R66, R118, R101 ;  /* 0x0000007642667223 */ /* 0x000fe20000010065 */
[----:B------:R-:W-:Y:S01]  /*8d20*/  IADD3 R101, P4, R196, R138, RZ ;  /* 0x0000008ac4657210 */ /* 0x000fe20007f9e0ff */
[----:B------:R-:W3:Y:S01]  /*8d30*/  LDG.E.128.CONSTANT R40, [R40.64] ;  /* 0x0000000e28287981 */ /* 0x000ee2000c1e9d00 */
[----:B----4-:R-:W-:Y:S02]  /*8d40*/  @!P0 FSEL R97, R97, RZ, !P6 ;  /* 0x000000ff61618208 */ /* 0x010fe40007000000 */
[----:B------:R-:W-:-:S02]  /*8d50*/  @!P0 ISETP.GE.AND P3, PT, R104, UR17, PT ;  /* 0x0000001168008c0c */ /* 0x000fc4000bf66270 */
[----:B------:R-:W-:Y:S02]  /*8d60*/  @!P0 ISETP.GE.AND P6, PT, R136, UR17, PT ;  /* 0x0000001188008c0c */ /* 0x000fe4000bfc6270 */
[----:B------:R-:W-:Y:S02]  /*8d70*/  LEA.HI.X.SX32 R104, R196, R139, 0x1, P4 ;  /* 0x0000008bc4687211 */ /* 0x000fe400020f0eff */
[----:B------:R-:W-:Y:S01]  /*8d80*/  LEA R100, P4, R101, c[0x0][0x188], 0x2 ;  /* 0x0000620065647a11 */ /* 0x000fe200078810ff */
[----:B------:R-:W-:Y:S01]  /*8d90*/  FMUL.FTZ R97, R65, R97 ;  /* 0x0000006141617220 */ /* 0x000fe20000410000 */
[----:B------:R-:W-:Y:S02]  /*8da0*/  @!P0 FSEL R96, R96, RZ, !P6 ;  /* 0x000000ff60608208 */ /* 0x000fe40007000000 */
[----:B------:R-:W-:Y:S02]  /*8db0*/  @!P0 FSEL R119, R119, RZ, !P5 ;  /* 0x000000ff77778208 */ /* 0x000fe40006800000 */
[----:B------:R-:W-:Y:S01]  /*8dc0*/  LEA.HI.X R101, R101, c[0x0][0x18c], R104, 0x2, P4 ;  /* 0x0000630065657a11 */ /* 0x000fe200020f1468 */
[----:B------:R-:W-:Y:S01]  /*8dd0*/  FMUL.FTZ R121, R65, R121 ;  /* 0x0000007941797220 */ /* 0x000fe20000410000 */
[----:B------:R-:W-:Y:S01]  /*8de0*/  @!P0 FSEL R98, R98, RZ, !P1 ;  /* 0x000000ff62628208 */ /* 0x000fe20004800000 */
[----:B------:R-:W-:Y:S01]  /*8df0*/  FFMA.FTZ R97, R64, R96, R97 ;  /* 0x0000006040617223 */ /* 0x000fe20000010061 */
[----:B------:R-:W-:Y:S01]  /*8e00*/  @!P0 IADD3 R104, R136, 0x2, RZ ;  /* 0x0000000288688810 */ /* 0x000fe20007ffe0ff */
[----:B------:R-:W-:Y:S01]  /*8e10*/  FFMA.FTZ R119, R67, R119, R102 ;  /* 0x0000007743777223 */ /* 0x000fe20000010066 */
[----:B------:R-:W-:Y:S01]  /*8e20*/  IADD3 R96, P4, R195, R138, RZ ;  /* 0x0000008ac3607210 */ /* 0x000fe20007f9e0ff */
[----:B------:R-:W-:Y:S01]  /*8e30*/  FFMA.FTZ R121, R64, R120, R121 ;  /* 0x0000007840797223 */ /* 0x000fe20000010079 */
[----:B------:R-:W4:Y:S01]  /*8e40*/  LDG.E.128.CONSTANT R100, [R100.64] ;  /* 0x0000000e64647981 */ /* 0x000f22000c1e9d00 */
[----:B-----5:R-:W-:Y:S01]  /*8e50*/  @!P0 FSEL R109, R109, RZ, !P3 ;  /* 0x000000ff6d6d8208 */ /* 0x020fe20005800000 */
[----:B------:R-:W-:Y:S01]  /*8e60*/  FFMA.FTZ R120, R66, R98, R97 ;  /* 0x0000006242787223 */ /* 0x000fe20000010061 */
[----:B------:R-:W-:-:S02]  /*8e70*/  @!P0 ISETP.GE.AND P3, PT, R104, UR17, PT ;  /* 0x0000001168008c0c */ /* 0x000fc4000bf66270 */
[----:B------:R-:W-:Y:S02]  /*8e80*/  LEA.HI.X.SX32 R97, R195, R139, 0x1, P4 ;  /* 0x0000008bc3617211 */ /* 0x000fe400020f0eff */
[----:B------:R-:W-:Y:S01]  /*8e90*/  LEA R104, P1, R96, c[0x0][0x188], 0x2 ;  /* 0x0000620060687a11 */ /* 0x000fe200078210ff */
[----:B------:R-:W-:Y:S01]  /*8ea0*/  FFMA.FTZ R106, R66, R106, R105 ;  /* 0x0000006a426a7223 */ /* 0x000fe20000010069 */
[----:B------:R-:W-:Y:S02]  /*8eb0*/  @!P0 IADD3 R98, R136, 0x3, RZ ;  /* 0x0000000388628810 */ /* 0x000fe40007ffe0ff */
[----:B------:R-:W-:Y:S01]  /*8ec0*/  LEA.HI.X R105, R96, c[0x0][0x18c], R97, 0x2, P1 ;  /* 0x0000630060697a11 */ /* 0x000fe200008f1461 */
[----:B------:R-:W-:Y:S01]  /*8ed0*/  FFMA.FTZ R118, R67, R107, R106 ;  /* 0x0000006b43767223 */ /* 0x000fe2000001006a */
[----:B------:R-:W-:-:S04]  /*8ee0*/  @!P0 ISETP.GE.AND P1, PT, R98, UR17, PT ;  /* 0x0000001162008c0c */ /* 0x000fc8000bf26270 */
[----:B------:R-:W5:Y:S01]  /*8ef0*/  LDG.E.128.CONSTANT R104, [R104.64] ;  /* 0x0000000e68687981 */ /* 0x000f62000c1e9d00 */
[----:B------:R-:W-:Y:S02]  /*8f00*/  @!P0 FSEL R111, R111, RZ, !P1 ;  /* 0x000000ff6f6f8208 */ /* 0x000fe40004800000 */
[----:B------:R-:W-:Y:S02]  /*8f10*/  @!P0 IADD3 R96, R136, 0x1, RZ ;  /* 0x0000000188608810 */ /* 0x000fe40007ffe0ff */
[----:B------:R-:W-:Y:S02]  /*8f20*/  IADD3 R97, P1, R194, R138, RZ ;  /* 0x0000008ac2617210 */ /* 0x000fe40007f3e0ff */
[----:B------:R-:W-:Y:S02]  /*8f30*/  @!P0 FSEL R99, R99, RZ, !P2 ;  /* 0x000000ff63638208 */ /* 0x000fe40005000000 */
[----:B------:R-:W-:Y:S02]  /*8f40*/  @!P0 ISETP.GE.AND P2, PT, R96, UR17, PT ;  /* 0x0000001160008c0c */ /* 0x000fe4000bf46270 */
[----:B------:R-:W-:-:S02]  /*8f50*/  LEA.HI.X.SX32 R98, R194, R139, 0x1, P1 ;  /* 0x0000008bc2627211 */ /* 0x000fc400008f0eff */
[----:B------:R-:W-:Y:S01]  /*8f60*/  LEA R96, P1, R97, c[0x0][0x188], 0x2 ;  /* 0x0000620061607a11 */ /* 0x000fe200078210ff */
[----:B------:R-:W-:Y:S01]  /*8f70*/  FFMA.FTZ R120, R67, R99, R120 ;  /* 0x0000006343787223 */ /* 0x000fe20000010078 */
[----:B------:R-:W-:Y:S02]  /*8f80*/  @!P0 IADD3 R99, R136, 0x1, RZ ;  /* 0x0000000188638810 */ /* 0x000fe40007ffe0ff */
[----:B------:R-:W-:Y:S02]  /*8f90*/  LEA.HI.X R97, R97, c[0x0][0x18c], R98, 0x2, P1 ;  /* 0x0000630061617a11 */ /* 0x000fe400008f1462 */
[----:B------:R-:W-:-:S04]  /*8fa0*/  @!P0 ISETP.GE.AND P4, PT, R99, UR17, PT ;  /* 0x0000001163008c0c */ /* 0x000fc8000bf86270 */
[----:B------:R-:W3:Y:S01]  /*8fb0*/  LDG.E.128.CONSTANT R96, [R96.64] ;  /* 0x0000000e60607981 */ /* 0x000ee2000c1e9d00 */
[----:B------:R-:W-:Y:S02]  /*8fc0*/  @!P0 FSEL R110, R110, RZ, !P3 ;  /* 0x000000ff6e6e8208 */ /* 0x000fe40005800000 */
[C---:B------:R-:W-:Y:S02]  /*8fd0*/  @!P0 ISETP.GE.AND P3, PT, R136.reuse, UR17, PT ;  /* 0x0000001188008c0c */ /* 0x040fe4000bf66270 */
[----:B------:R-:W-:Y:S02]  /*8fe0*/  @!P0 FSEL R81, R81, RZ, !P4 ;  /* 0x000000ff51518208 */ /* 0x000fe40006000000 */
[----:B------:R-:W-:Y:S02]  /*8ff0*/  @!P0 ISETP.GE.AND P1, PT, R136, UR17, PT ;  /* 0x0000001188008c0c */ /* 0x000fe4000bf26270 */
[----:B------:R-:W-:Y:S01]  /*9000*/  @!P0 FSEL R85, R85, RZ, !P2 ;  /* 0x000000ff55558208 */ /* 0x000fe20005000000 */
[----:B------:R-:W-:Y:S01]  /*9010*/  FMUL.FTZ R81, R65, R81 ;  /* 0x0000005141517220 */ /* 0x000fe20000410000 */
[----:B------:R-:W-:-:S02]  /*9020*/  @!P0 FSEL R80, R80, RZ, !P3 ;  /* 0x000000ff50508208 */ /* 0x000fc40005800000 */
[----:B------:R-:W-:Y:S01]  /*9030*/  @!P0 FSEL R84, R84, RZ, !P1 ;  /* 0x000000ff54548208 */ /* 0x000fe20004800000 */
[----:B------:R-:W-:Y:S02]  /*9040*/  FMUL.FTZ R85, R65, R85 ;  /* 0x0000005541557220 */ /* 0x000fe40000410000 */
[----:B------:R-:W-:Y:S01]  /*9050*/  FFMA.FTZ R81, R64, R80, R81 ;  /* 0x0000005040517223 */ /* 0x000fe20000010051 */
[----:B------:R-:W-:Y:S01]  /*9060*/  @!P0 IADD3 R80, R136, 0x2, RZ ;  /* 0x0000000288508810 */ /* 0x000fe20007ffe0ff */
[----:B------:R-:W-:Y:S01]  /*9070*/  FFMA.FTZ R85, R64, R84, R85 ;  /* 0x0000005440557223 */ /* 0x000fe20000010055 */
[----:B------:R-:W-:Y:S02]  /*9080*/  @!P0 ISETP.GE.AND P5, PT, R136, UR17, PT ;  /* 0x0000001188008c0c */ /* 0x000fe4000bfa6270 */
[----:B------:R-:W-:Y:S02]  /*9090*/  @!P0 ISETP.GE.AND P1, PT, R80, UR17, PT ;  /* 0x0000001150008c0c */ /* 0x000fe4000bf26270 */
[----:B------:R-:W-:-:S02]  /*90a0*/  @!P0 IADD3 R84, R136, 0x2, RZ ;  /* 0x0000000288548810 */ /* 0x000fc40007ffe0ff */
[----:B------:R-:W-:Y:S02]  /*90b0*/  @!P0 IADD3 R80, R136, 0x3, RZ ;  /* 0x0000000388508810 */ /* 0x000fe40007ffe0ff */
[----:B------:R-:W-:Y:S02]  /*90c0*/  @!P0 FSEL R108, R108, RZ, !P5 ;  /* 0x000000ff6c6c8208 */ /* 0x000fe40006800000 */
[----:B------:R-:W-:Y:S02]  /*90d0*/  @!P0 ISETP.GE.AND P2, PT, R84, UR17, PT ;  /* 0x0000001154008c0c */ /* 0x000fe4000bf46270 */
[----:B------:R-:W-:Y:S02]  /*90e0*/  @!P0 ISETP.GE.AND P4, PT, R80, UR17, PT ;  /* 0x0000001150008c0c */ /* 0x000fe4000bf86270 */
[----:B------:R-:W-:Y:S02]  /*90f0*/  @!P0 IADD3 R84, R136, 0x1, RZ ;  /* 0x0000000188548810 */ /* 0x000fe40007ffe0ff */
[----:B------:R-:W-:-:S02]  /*9100*/  @!P0 ISETP.GE.AND P5, PT, R80, UR17, PT ;  /* 0x0000001150008c0c */ /* 0x000fc4000bfa6270 */
[----:B------:R-:W-:Y:S02]  /*9110*/  @!P0 IADD3 R80, R136, 0x2, RZ ;  /* 0x0000000288508810 */ /* 0x000fe40007ffe0ff */
[----:B------:R-:W-:Y:S02]  /*9120*/  @!P0 ISETP.GE.AND P3, PT, R84, UR17, PT ;  /* 0x0000001154008c0c */ /* 0x000fe4000bf66270 */
[----:B------:R-:W-:Y:S02]  /*9130*/  @!P0 FSEL R86, R86, RZ, !P1 ;  /* 0x000000ff56568208 */ /* 0x000fe40004800000 */
[----:B------:R-:W-:Y:S02]  /*9140*/  @!P0 FSEL R82, R82, RZ, !P2 ;  /* 0x000000ff52528208 */ /* 0x000fe40005000000 */
[----:B------:R-:W-:Y:S02]  /*9150*/  @!P0 IADD3 R84, R136, 0x3, RZ ;  /* 0x0000000388548810 */ /* 0x000fe40007ffe0ff */
[----:B------:R-:W-:-:S02]  /*9160*/  @!P0 ISETP.GE.AND P1, PT, R80, UR17, PT ;  /* 0x0000001150008c0c */ /* 0x000fc4000bf26270 */
[----:B------:R-:W-:Y:S01]  /*9170*/  IADD3 R80, P6, R193, R138, RZ ;  /* 0x0000008ac1507210 */ /* 0x000fe20007fde0ff */
[----:B------:R-:W-:Y:S01]  /*9180*/  FFMA.FTZ R131, R67, R131, R130 ;  /* 0x0000008343837223 */ /* 0x000fe20000010082 */
[----:B------:R-:W-:Y:S01]  /*9190*/  @!P0 ISETP.GE.AND P2, PT, R84, UR17, PT ;  /* 0x0000001154008c0c */ /* 0x000fe2000bf46270 */
[C---:B------:R-:W-:Y:S01]  /*91a0*/  FFMA.FTZ R122, R66.reuse, R122, R121 ;  /* 0x0000007a427a7223 */ /* 0x040fe20000010079 */
[----:B------:R-:W-:Y:S01]  /*91b0*/  @!P0 FSEL R83, R83, RZ, !P5 ;  /* 0x000000ff53538208 */ /* 0x000fe20006800000 */
[----:B------:R-:W-:Y:S01]  /*91c0*/  FFMA.FTZ R130, R66, R82, R81 ;  /* 0x0000005242827223 */ /* 0x000fe20000010051 */
[----:B------:R-:W-:Y:S02]  /*91d0*/  LEA.HI.X.SX32 R81, R193, R139, 0x1, P6 ;  /* 0x0000008bc1517211 */ /* 0x000fe400030f0eff */
[----:B------:R-:W-:Y:S01]  /*91e0*/  LEA R84, P5, R80, c[0x0][0x188], 0x2 ;  /* 0x0000620050547a11 */ /* 0x000fe200078a10ff */
[----:B------:R-:W-:Y:S01]  /*91f0*/  FFMA.FTZ R123, R67, R123, R122 ;  /* 0x0000007b437b7223 */ /* 0x000fe2000001007a */
[----:B------:R-:W-:Y:S01]  /*9200*/  @!P0 FSEL R87, R87, RZ, !P4 ;  /* 0x000000ff57578208 */ /* 0x000fe20006000000 */
[----:B------:R-:W-:Y:S01]  /*9210*/  FFMA.FTZ R122, R66, R86, R85 ;  /* 0x00000056427a7223 */ /* 0x000fe20000010055 */
[----:B------:R-:W-:-:S03]  /*9220*/  LEA.HI.X R85, R80, c[0x0][0x18c], R81, 0x2, P5 ;  /* 0x0000630050557a11 */ /* 0x000fc600028f1451 */
[----:B------:R-:W-:-:S03]  /*9230*/  FFMA.FTZ R122, R67, R87, R122 ;  /* 0x00000057437a7223 */ /* 0x000fc6000001007a */
[----:B------:R-:W5:Y:S01]  /*9240*/  LDG.E.128.CONSTANT R84, [R84.64] ;  /* 0x0000000e54547981 */ /* 0x000f62000c1e9d00 */
[C---:B------:R-:W-:Y:S02]  /*9250*/  @!P0 IADD3 R82, R136.reuse, 0x1, RZ ;  /* 0x0000000188528810 */ /* 0x040fe40007ffe0ff */
[C---:B------:R-:W-:Y:S02]  /*9260*/  @!P0 IADD3 R80, R136.reuse, 0x2, RZ ;  /* 0x0000000288508810 */ /* 0x040fe40007ffe0ff */
[----:B------:R-:W-:Y:S02]  /*9270*/  @!P0 ISETP.GE.AND P5, PT, R136, UR17, PT ;  /* 0x0000001188008c0c */ /* 0x000fe4000bfa6270 */
[----:B------:R-:W-:Y:S02]  /*9280*/  @!P0 FSEL R77, R77, RZ, !P3 ;  /* 0x000000ff4d4d8208 */ /* 0x000fe40005800000 */
[----:B------:R-:W-:Y:S02]  /*9290*/  @!P0 ISETP.GE.AND P4, PT, R82, UR17, PT ;  /* 0x0000001152008c0c */ /* 0x000fe4000bf86270 */
[----:B------:R-:W-:Y:S01]  /*92a0*/  @!P0 ISETP.GE.AND P3, PT, R80, UR17, PT ;  /* 0x0000001150008c0c */ /* 0x000fe2000bf66270 */
[----:B------:R-:W-:Y:S01]  /*92b0*/  FMUL.FTZ R77, R65, R77 ;  /* 0x0000004d414d7220 */ /* 0x000fe20000410000 */
[----:B------:R-:W-:-:S02]  /*92c0*/  @!P0 FSEL R76, R76, RZ, !P5 ;  /* 0x000000ff4c4c8208 */ /* 0x000fc40006800000 */
[C---:B------:R-:W-:Y:S02]  /*92d0*/  @!P0 IADD3 R80, R136.reuse, 0x3, RZ ;  /* 0x0000000388508810 */ /* 0x040fe40007ffe0ff */
[----:B------:R-:W-:Y:S02]  /*92e0*/  @!P0 ISETP.GE.AND P5, PT, R136, UR17, PT ;  /* 0x0000001188008c0c */ /* 0x000fe4000bfa6270 */
[----:B------:R-:W-:Y:S01]  /*92f0*/  @!P0 FSEL R61, R61, RZ, !P4 ;  /* 0x000000ff3d3d8208 */ /* 0x000fe20006000000 */
[----:B------:R-:W-:Y:S01]  /*9300*/  FFMA.FTZ R77, R64, R76, R77 ;  /* 0x0000004c404d7223 */ /* 0x000fe2000001004d */
[----:B------:R-:W-:Y:S02]  /*9310*/  @!P0 ISETP.GE.AND P4, PT, R80, UR17, PT ;  /* 0x0000001150008c0c */ /* 0x000fe4000bf86270 */
[----:B------:R-:W-:Y:S01]  /*9320*/  @!P0 IADD3 R80, R136, 0x1, RZ ;  /* 0x0000000188508810 */ /* 0x000fe20007ffe0ff */
[----:B------:R-:W-:Y:S01]  /*9330*/  FMUL.FTZ R61, R65, R61 ;  /* 0x0000003d413d7220 */ /* 0x000fe20000410000 */
[----:B------:R-:W-:-:S02]  /*9340*/  @!P0 FSEL R60, R60, RZ, !P5 ;  /* 0x000000ff3c3c8208 */ /* 0x000fc40006800000 */
[----:B------:R-:W-:Y:S02]  /*9350*/  IADD3 R76, P6, R190, R138, RZ ;  /* 0x0000008abe4c7210 */ /* 0x000fe40007fde0ff */
[----:B------:R-:W-:Y:S02]  /*9360*/  @!P0 ISETP.GE.AND P5, PT, R80, UR17, PT ;  /* 0x0000001150008c0c */ /* 0x000fe4000bfa6270 */
[----:B------:R-:W-:Y:S01]  /*9370*/  @!P0 FSEL R78, R78, RZ, !P1 ;  /* 0x000000ff4e4e8208 */ /* 0x000fe20004800000 */
[----:B------:R-:W-:Y:S01]  /*9380*/  FFMA.FTZ R61, R64, R60, R61 ;  /* 0x0000003c403d7223 */ /* 0x000fe2000001003d */
[----:B------:R-:W-:Y:S02]  /*9390*/  LEA.HI.X.SX32 R81, R190, R139, 0x1, P6 ;  /* 0x0000008bbe517211 */ /* 0x000fe400030f0eff */
[----:B------:R-:W-:Y:S02]  /*93a0*/  LEA R80, P1, R76, c[0x0][0x188], 0x2 ;  /* 0x000062004c507a11 */ /* 0x000fe400078210ff */
[----:B------:R-:W-:-:S02]  /*93b0*/  @!P0 FSEL R62, R62, RZ, !P3 ;  /* 0x000000ff3e3e8208 */ /* 0x000fc40005800000 */
[----:B------:R-:W-:-:S03]  /*93c0*/  LEA.HI.X R81, R76, c[0x0][0x18c], R81, 0x2, P1 ;  /* 0x000063004c517a11 */ /* 0x000fc600008f1451 */
[----:B------:R-:W-:Y:S01]  /*93d0*/  FFMA.FTZ R62, R66, R62, R61 ;  /* 0x0000003e423e7223 */ /* 0x000fe2000001003d */
[----:B------:R-:W-:Y:S01]  /*93e0*/  IADD3 R61, P1, R187, R138, RZ ;  /* 0x0000008abb3d7210 */ /* 0x000fe20007f3e0ff */
[----:B------:R-:W-:Y:S02]  /*93f0*/  FFMA.FTZ R130, R67, R83, R130 ;  /* 0x0000005343827223 */ /* 0x000fe40000010082 */
[----:B------:R-:W5:Y:S01]  /*9400*/  LDG.E.128.CONSTANT R80, [R80.64] ;  /* 0x0000000e50507981 */ /* 0x000f62000c1e9d00 */
[----:B------:R-:W-:Y:S01]  /*9410*/  LEA.HI.X.SX32 R76, R187, R139, 0x1, P1 ;  /* 0x0000008bbb4c7211 */ /* 0x000fe200008f0eff */
[----:B------:R-:W-:Y:S01]  /*9420*/  FMUL.FTZ R133, R65, R133 ;  /* 0x0000008541857220 */ /* 0x000fe20000410000 */
[----:B------:R-:W-:Y:S02]  /*9430*/  LEA R60, P1, R61, c[0x0][0x188], 0x2 ;  /* 0x000062003d3c7a11 */ /* 0x000fe400078210ff */
[----:B------:R-:W-:Y:S01]  /*9440*/  @!P0 FSEL R63, R63, RZ, !P4 ;  /* 0x000000ff3f3f8208 */ /* 0x000fe20006000000 */
[----:B------:R-:W-:Y:S01]  /*9450*/  FFMA.FTZ R133, R64, R132, R133 ;  /* 0x0000008440857223 */ /* 0x000fe20000010085 */
[----:B------:R-:W-:-:S03]  /*9460*/  LEA.HI.X R61, R61, c[0x0][0x18c], R76, 0x2, P1 ;  /* 0x000063003d3d7a11 */ /* 0x000fc600008f144c */
[----:B------:R-:W-:Y:S02]  /*9470*/  FFMA.FTZ R134, R66, R134, R133 ;  /* 0x0000008642867223 */ /* 0x000fe40000010085 */
[----:B------:R-:W-:Y:S02]  /*9480*/  FFMA.FTZ R133, R67, R63, R62 ;  /* 0x0000003f43857223 */ /* 0x000fe4000001003e */
[----:B------:R-:W5:Y:S01]  /*9490*/  LDG.E.128.CONSTANT R60, [R60.64] ;  /* 0x0000000e3c3c7981 */ /* 0x000f62000c1e9d00 */
[----:B------:R-:W-:Y:S02]  /*94a0*/  @!P0 ISETP.GE.AND P3, PT, R136, UR17, PT ;  /* 0x0000001188008c0c */ /* 0x000fe4000bf66270 */
[----:B------:R-:W-:Y:S01]  /*94b0*/  @!P0 FSEL R57, R57, RZ, !P5 ;  /* 0x000000ff39398208 */ /* 0x000fe20006800000 */
[----:B------:R-:W-:Y:S01]  /*94c0*/  FFMA.FTZ R132, R66, R78, R77 ;  /* 0x0000004e42847223 */ /* 0x000fe2000001004d */
[----:B------:R-:W-:Y:S02]  /*94d0*/  @!P0 FSEL R56, R56, RZ, !P3 ;  /* 0x000000ff38388208 */ /* 0x000fe40005800000 */
[----:B------:R-:W-:Y:S01]  /*94e0*/  @!P0 IADD3 R77, R136, 0x2, RZ ;  /* 0x00000002884d8810 */ /* 0x000fe20007ffe0ff */
[----:B------:R-:W-:-:S03]  /*94f0*/  FMUL.FTZ R57, R65, R57 ;  /* 0x0000003941397220 */ /* 0x000fc60000410000 */
[----:B------:R-:W-:Y:S01]  /*9500*/  @!P0 ISETP.GE.AND P3, PT, R77, UR17, PT ;  /* 0x000000114d008c0c */ /* 0x000fe2000bf66270 */
[----:B------:R-:W-:Y:S01]  /*9510*/  FFMA.FTZ R57, R64, R56, R57 ;  /* 0x0000003840397223 */ /* 0x000fe20000010039 */
[----:B------:R-:W-:Y:S02]  /*9520*/  @!P0 IADD3 R56, R136, 0x3, RZ ;  /* 0x0000000388388810 */ /* 0x000fe40007ffe0ff */
[----:B------:R-:W-:Y:S02]  /*9530*/  @!P0 FSEL R58, R58, RZ, !P3 ;  /* 0x000000ff3a3a8208 */ /* 0x000fe40005800000 */
[----:B------:R-:W-:Y:S02]  /*9540*/  @!P0 ISETP.GE.AND P3, PT, R56, UR17, PT ;  /* 0x0000001138008c0c */ /* 0x000fe4000bf66270 */
[----:B------:R-:W-:-:S04]  /*9550*/  @!P0 IADD3 R56, R136, 0x2, RZ ;  /* 0x0000000288388810 */ /* 0x000fc80007ffe0ff */
[----:B------:R-:W-:Y:S02]  /*9560*/  @!P0 ISETP.GE.AND P5, PT, R56, UR17, PT ;  /* 0x0000001138008c0c */ /* 0x000fe4000bfa6270 */
[----:B------:R-:W-:Y:S01]  /*9570*/  @!P0 IADD3 R56, R136, 0x1, RZ ;  /* 0x0000000188388810 */ /* 0x000fe20007ffe0ff */
[----:B------:R-:W-:Y:S01]  /*9580*/  FFMA.FTZ R135, R67, R135, R134 ;  /* 0x0000008743877223 */ /* 0x000fe20000010086 */
[----:B------:R-:W-:Y:S01]  /*9590*/  @!P0 FSEL R59, R59, RZ, !P3 ;  /* 0x000000ff3b3b8208 */ /* 0x000fe20005800000 */
[----:B------:R-:W-:Y:S01]  /*95a0*/  FFMA.FTZ R134, R66, R58, R57 ;  /* 0x0000003a42867223 */ /* 0x000fe20000010039 */
[----:B------:R-:W-:Y:S02]  /*95b0*/  @!P0 ISETP.GE.AND P1, PT, R56, UR17, PT ;  /* 0x0000001138008c0c */ /* 0x000fe4000bf26270 */
[C---:B------:R-:W-:Y:S02]  /*95c0*/  @!P0 ISETP.GE.AND P3, PT, R136.reuse, UR17, PT ;  /* 0x0000001188008c0c */ /* 0x040fe4000bf66270 */
[----:B------:R-:W-:-:S02]  /*95d0*/  @!P0 IADD3 R57, R136, 0x1, RZ ;  /* 0x0000000188398810 */ /* 0x000fc40007ffe0ff */
[----:B------:R-:W-:Y:S02]  /*95e0*/  @!P0 IADD3 R56, R136, 0x3, RZ ;  /* 0x0000000388388810 */ /* 0x000fe40007ffe0ff */
[----:B------:R-:W-:Y:S02]  /*95f0*/  @!P0 FSEL R68, R68, RZ, !P3 ;  /* 0x000000ff44448208 */ /* 0x000fe40005800000 */
[----:B------:R-:W-:Y:S02]  /*9600*/  @!P0 ISETP.GE.AND P4, PT, R57, UR17, PT ;  /* 0x0000001139008c0c */ /* 0x000fe4000bf86270 */
        /* <DEDUP_REMOVED lines=10> */
[C---:B------:R-:W-:Y:S02]  /*96b0*/  @!P0 ISETP.GE.AND P6, PT, R136.reuse, UR17, PT ;  /* 0x0000001188008c0c */ /* 0x040fe4000bfc6270 */
        /* <DEDUP_REMOVED lines=36> */
[----:B------:R-:W-:Y:S02]  /*9900*/  @!P0 IADD3 R56, R136, 0x3, RZ ;  /* 0x0000000388388810 */ /* 0x000fe40007ffe0ff */
[----:B--2---:R-:W-:Y:S02]  /*9910*/  @!P0 FSEL R72, R72, RZ, !P3 ;  /* 0x000000ff48488208 */ /* 0x004fe40005800000 */
        /* <DEDUP_REMOVED lines=15> */
[----:B------:R-:W-:Y:S02]  /*9a10*/  @!P0 FSEL R90, R90, RZ, !P2 ;  /* 0x000000ff5a5a8208 */ /* 0x000fe40005000000 */
[----:B------:R-:W-:Y:S02]  /*9a20*/  @!P0 IADD3 R56, R136, 0x2, RZ ;  /* 0x0000000288388810 */ /* 0x000fe40007ffe0ff */
[----:B------:R-:W-:Y:S02]  /*9a30*/  IADD3 R57, P2, R186, R138, RZ ;  /* 0x0000008aba397210 */ /* 0x000fe40007f5e0ff */
[----:B------:R-:W-:Y:S02]  /*9a40*/  @!P0 FSEL R91, R91, RZ, !P3 ;  /* 0x000000ff5b5b8208 */ /* 0x000fe40005800000 */
[----:B------:R-:W-:-:S02]  /*9a50*/  @!P0 ISETP.GE.AND P3, PT, R56, UR17, PT ;  /* 0x0000001138008c0c */ /* 0x000fc4000bf66270 */
[----:B------:R-:W-:Y:S02]  /*9a60*/  LEA.HI.X.SX32 R58, R186, R139, 0x1, P2 ;  /* 0x0000008bba3a7211 */ /* 0x000fe400010f0eff */
[----:B------:R-:W-:-:S04]  /*9a70*/  LEA R56, P2, R57, c[0x0][0x188], 0x2 ;  /* 0x0000620039387a11 */ /* 0x000fc800078410ff */
[----:B------:R-:W-:Y:S01]  /*9a80*/  LEA.HI.X R57, R57, c[0x0][0x18c], R58, 0x2, P2 ;  /* 0x0000630039397a11 */ /* 0x000fe200010f143a */
[----:B------:R-:W-:Y:S02]  /*9a90*/  FFMA.FTZ R134, R67, R59, R134 ;  /* 0x0000003b43867223 */ /* 0x000fe40000010086 */
[----:B------:R-:W-:-:S03]  /*9aa0*/  FMUL.FTZ R53, R65, R53 ;  /* 0x0000003541357220 */ /* 0x000fc60000410000 */
[----:B------:R-:W2:Y:S01]  /*9ab0*/  LDG.E.128.CONSTANT R56, [R56.64] ;  /* 0x0000000e38387981 */ /* 0x000ea2000c1e9d00 */
[----:B------:R-:W-:Y:S01]  /*9ac0*/  FFMA.FTZ R53, R64, R52, R53 ;  /* 0x0000003440357223 */ /* 0x000fe20000010035 */
[C---:B------:R-:W-:Y:S02]  /*9ad0*/  @!P0 ISETP.GE.AND P2, PT, R136.reuse, UR17, PT ;  /* 0x0000001188008c0c */ /* 0x040fe4000bf46270 */
[----:B------:R-:W-:Y:S02]  /*9ae0*/  @!P0 IADD3 R52, R136, 0x3, RZ ;  /* 0x0000000388348810 */ /* 0x000fe40007ffe0ff */
[----:B---3--:R-:W-:Y:S02]  /*9af0*/  @!P0 FSEL R40, R40, RZ, !P2 ;  /* 0x000000ff28288208 */ /* 0x008fe40005000000 */
        /* <DEDUP_REMOVED lines=10> */
[----:B----4-:R-:W-:Y:S02]  /*9ba0*/  @!P0 FSEL R100, R100, RZ, !P6 ;  /* 0x000000ff64648208 */ /* 0x010fe40007000000 */
[----:B------:R-:W-:Y:S02]  /*9bb0*/  @!P0 ISETP.GE.AND P6, PT, R52, UR17, PT ;  /* 0x0000001134008c0c */ /* 0x000fe4000bfc6270 */
[----:B------:R-:W-:Y:S02]  /*9bc0*/  @!P0 IADD3 R52, R136, 0x1, RZ ;  /* 0x0000000188348810 */ /* 0x000fe40007ffe0ff */
[----:B------:R-:W-:-:S02]  /*9bd0*/  @!P0 FSEL R101, R101, RZ, !P1 ;  /* 0x000000ff65658208 */ /* 0x000fc40004800000 */
[----:B------:R-:W-:Y:S02]  /*9be0*/  @!P0 ISETP.GE.AND P1, PT, R52, UR17, PT ;  /* 0x0000001134008c0c */ /* 0x000fe4000bf26270 */
[----:B------:R-:W-:Y:S02]  /*9bf0*/  @!P0 IADD3 R52, R136, 0x2, RZ ;  /* 0x0000000288348810 */ /* 0x000fe40007ffe0ff */
[----:B------:R-:W-:Y:S02]  /*9c00*/  @!P0 FSEL R102, R102, RZ, !P3 ;  /* 0x000000ff66668208 */ /* 0x000fe40005800000 */
[----:B------:R-:W-:Y:S01]  /*9c10*/  @!P0 FSEL R103, R103, RZ, !P2 ;  /* 0x000000ff67678208 */ /* 0x000fe20005000000 */
[----:B------:R-:W-:Y:S01]  /*9c20*/  FMUL.FTZ R45, R65, R45 ;  /* 0x0000002d412d7220 */ /* 0x000fe20000410000 */
[----:B------:R-:W-:Y:S01]  /*9c30*/  @!P0 ISETP.GE.AND P3, PT, R52, UR17, PT ;  /* 0x0000001134008c0c */ /* 0x000fe2000bf66270 */
[----:B------:R-:W-:Y:S01]  /*9c40*/  FFMA.FTZ R192, R66, R54, R53 ;  /* 0x0000003642c07223 */ /* 0x000fe20000010035 */
[----:B------:R-:W-:-:S02]  /*9c50*/  @!P0 ISETP.GE.AND P2, PT, R136, UR17, PT ;  /* 0x0000001188008c0c */ /* 0x000fc4000bf46270 */
[----:B------:R-:W-:Y:S02]  /*9c60*/  @!P0 IADD3 R52, R136, 0x3, RZ ;  /* 0x0000000388348810 */ /* 0x000fe40007ffe0ff */
[----:B-----5:R-:W-:Y:S02]  /*9c70*/  @!P0 FSEL R105, R105, RZ, !P4 ;  /* 0x000000ff69698208 */ /* 0x020fe40006000000 */
[----:B------:R-:W-:Y:S01]  /*9c80*/  IADD3 R53, P4, R185, R138, RZ ;  /* 0x0000008ab9357210 */ /* 0x000fe20007f9e0ff */
[----:B------:R-:W-:Y:S01]  /*9c90*/  FFMA.FTZ R45, R64, R44, R45 ;  /* 0x0000002c402d7223 */ /* 0x000fe2000001002d */
[----:B------:R-:W-:Y:S02]  /*9ca0*/  @!P0 FSEL R104, R104, RZ, !P2 ;  /* 0x000000ff68688208 */ /* 0x000fe40005000000 */
[----:B------:R-:W-:Y:S02]  /*9cb0*/  @!P0 ISETP.GE.AND P2, PT, R52, UR17, PT ;  /* 0x0000001134008c0c */ /* 0x000fe4000bf46270 */
[----:B------:R-:W-:-:S02]  /*9cc0*/  @!P0 FSEL R106, R106, RZ, !P5 ;  /* 0x000000ff6a6a8208 */ /* 0x000fc40006800000 */
[----:B------:R-:W-:Y:S02]  /*9cd0*/  LEA.HI.X.SX32 R44, R185, R139, 0x1, P4 ;  /* 0x0000008bb92c7211 */ /* 0x000fe400020f0eff */
[C---:B------:R-:W-:Y:S02]  /*9ce0*/  LEA R52, P5, R53.reuse, c[0x0][0x188], 0x2 ;  /* 0x0000620035347a11 */ /* 0x040fe400078a10ff */
[----:B------:R-:W-:Y:S02]  /*9cf0*/  @!P0 IADD3 R54, R136, 0x1, RZ ;  /* 0x0000000188368810 */ /* 0x000fe40007ffe0ff */
[----:B------:R-:W-:Y:S01]  /*9d00*/  LEA.HI.X R53, R53, c[0x0][0x18c], R44, 0x2, P5 ;  /* 0x0000630035357a11 */ /* 0x000fe200028f142c */
[----:B------:R-:W-:Y:S01]  /*9d10*/  FFMA.FTZ R192, R67, R55, R192 ;  /* 0x0000003743c07223 */ /* 0x000fe200000100c0 */
[----:B------:R-:W-:Y:S01]  /*9d20*/  @!P0 ISETP.GE.AND P4, PT, R54, UR17, PT ;  /* 0x0000001136008c0c */ /* 0x000fe2000bf86270 */
[----:B------:R-:W-:Y:S01]  /*9d30*/  FMUL.FTZ R49, R65, R49 ;  /* 0x0000003141317220 */ /* 0x000fe20000410000 */
[----:B------:R-:W-:Y:S01]  /*9d40*/  @!P0 FSEL R107, R107, RZ, !P6 ;  /* 0x000000ff6b6b8208 */ /* 0x000fe20007000000 */
[----:B------:R-:W-:Y:S01]  /*9d50*/  FFMA.FTZ R46, R66, R46, R45 ;  /* 0x0000002e422e7223 */ /* 0x000fe2000001002d */
[----:B------:R-:W-:Y:S01]  /*9d60*/  @!P0 ISETP.GE.AND P6, PT, R136, UR17, PT ;  /* 0x0000001188008c0c */ /* 0x000fe2000bfc6270 */
[----:B------:R-:W3:Y:S01]  /*9d70*/  LDG.E.128.CONSTANT R52, [R52.64] ;  /* 0x0000000e34347981 */ /* 0x000ee2000c1e9d00 */
[----:B------:R-:W-:Y:S01]  /*9d80*/  IADD3 R45, P5, R184, R138, RZ ;  /* 0x0000008ab82d7210 */ /* 0x000fe20007fbe0ff */
[----:B------:R-:W-:Y:S01]  /*9d90*/  FFMA.FTZ R49, R64, R48, R49 ;  /* 0x0000003040317223 */ /* 0x000fe20000010031 */
[----:B------:R-:W-:-:S02]  /*9da0*/  @!P0 FSEL R96, R96, RZ, !P6 ;  /* 0x000000ff60608208 */ /* 0x000fc40007000000 */
[----:B------:R-:W-:Y:S02]  /*9db0*/  LEA.HI.X.SX32 R48, R184, R139, 0x1, P5 ;  /* 0x0000008bb8307211 */ /* 0x000fe400028f0eff */
[----:B------:R-:W-:-:S04]  /*9dc0*/  LEA R44, P6, R45, c[0x0][0x188], 0x2 ;  /* 0x000062002d2c7a11 */ /* 0x000fc800078c10ff */
[----:B------:R-:W-:Y:S01]  /*9dd0*/  LEA.HI.X R45, R45, c[0x0][0x18c], R48, 0x2, P6 ;  /* 0x000063002d2d7a11 */ /* 0x000fe200030f1430 */
[----:B------:R-:W-:Y:S02]  /*9de0*/  FFMA.FTZ R199, R67, R47, R46 ;  /* 0x0000002f43c77223 */ /* 0x000fe4000001002e */
[----:B------:R-:W-:Y:S01]  /*9df0*/  FFMA.FTZ R206, R66, R50, R49 ;  /* 0x0000003242ce7223 */ /* 0x000fe20000010031 */
[----:B------:R-:W-:Y:S02]  /*9e00*/  IADD3 R49, P6, R183, R138, RZ ;  /* 0x0000008ab7317210 */ /* 0x000fe40007fde0ff */
[----:B------:R-:W4:Y:S01]  /*9e10*/  LDG.E.128.CONSTANT R44, [R44.64] ;  /* 0x0000000e2c2c7981 */ /* 0x000f22000c1e9d00 */
[----:B------:R-:W-:Y:S01]  /*9e20*/  FMUL.FTZ R69, R65, R69 ;  /* 0x0000004541457220 */ /* 0x000fe20000410000 */
[----:B------:R-:W-:Y:S02]  /*9e30*/  LEA.HI.X.SX32 R50, R183, R139, 0x1, P6 ;  /* 0x0000008bb7327211 */ /* 0x000fe400030f0eff */
[----:B------:R-:W-:Y:S01]  /*9e40*/  LEA R48, P6, R49, c[0x0][0x188], 0x2 ;  /* 0x0000620031307a11 */ /* 0x000fe200078c10ff */
[----:B------:R-:W-:Y:S01]  /*9e50*/  FFMA.FTZ R69, R64, R68, R69 ;  /* 0x0000004440457223 */ /* 0x000fe20000010045 */
[----:B------:R-:W-:Y:S01]  /*9e60*/  @!P0 IADD3 R68, R136, 0x2, RZ ;  /* 0x0000000288448810 */ /* 0x000fe20007ffe0ff */
[----:B------:R-:W-:Y:S01]  /*9e70*/  FMUL.FTZ R41, R65, R41 ;  /* 0x0000002941297220 */ /* 0x000fe20000410000 */
[----:B------:R-:W-:Y:S01]  /*9e80*/  LEA.HI.X R49, R49, c[0x0][0x18c], R50, 0x2, P6 ;  /* 0x0000630031317a11 */ /* 0x000fe200030f1432 */
[----:B------:R-:W-:Y:S01]  /*9e90*/  FFMA.FTZ R206, R67, R51, R206 ;  /* 0x0000003343ce7223 */ /* 0x000fe200000100ce */
[----:B------:R-:W-:Y:S01]  /*9ea0*/  @!P0 ISETP.GE.AND P5, PT, R68, UR17, PT ;  /* 0x0000001144008c0c */ /* 0x000fe2000bfa6270 */
[----:B------:R-:W-:Y:S01]  /*9eb0*/  FFMA.FTZ R41, R64, R40, R41 ;  /* 0x0000002840297223 */ /* 0x000fe20000010029 */
[----:B------:R-:W-:-:S02]  /*9ec0*/  @!P0 IADD3 R68, R136, 0x3, RZ ;  /* 0x0000000388448810 */ /* 0x000fc40007ffe0ff */
[----:B------:R-:W-:Y:S01]  /*9ed0*/  IADD3 R40, P6, R182, R138, RZ ;  /* 0x0000008ab6287210 */ /* 0x000fe20007fde0ff */
[----:B------:R-:W5:Y:S01]  /*9ee0*/  LDG.E.128.CONSTANT R48, [R48.64] ;  /* 0x0000000e30307981 */ /* 0x000f62000c1e9d00 */
[----:B------:R-:W-:Y:S01]  /*9ef0*/  FFMA.FTZ R70, R66, R70, R69 ;  /* 0x0000004642467223 */ /* 0x000fe20000010045 */
[----:B------:R-:W-:Y:S02]  /*9f00*/  @!P0 FSEL R97, R97, RZ, !P1 ;  /* 0x000000ff61618208 */ /* 0x000fe40004800000 */
[----:B------:R-:W-:Y:S02]  /*9f10*/  @!P0 ISETP.GE.AND P1, PT, R68, UR17, PT ;  /* 0x0000001144008c0c */ /* 0x000fe4000bf26270 */
[----:B------:R-:W-:Y:S02]  /*9f20*/  LEA.HI.X.SX32 R69, R182, R139, 0x1, P6 ;  /* 0x0000008bb6457211 */ /* 0x000fe400030f0eff */
[----:B------:R-:W-:Y:S01]  /*9f30*/  LEA R68, P6, R40, c[0x0][0x188], 0x2 ;  /* 0x0000620028447a11 */ /* 0x000fe200078c10ff */
[----:B------:R-:W-:Y:S01]  /*9f40*/  FFMA.FTZ R191, R67, R71, R70 ;  /* 0x0000004743bf7223 */ /* 0x000fe20000010046 */
[----:B------:R-:W-:-:S02]  /*9f50*/  @!P0 IADD3 R70, R136, 0x1, RZ ;  /* 0x0000000188468810 */ /* 0x000fc40007ffe0ff */
[----:B------:R-:W-:Y:S02]  /*9f60*/  LEA.HI.X R69, R40, c[0x0][0x18c], R69, 0x2, P6 ;  /* 0x0000630028457a11 */ /* 0x000fe400030f1445 */
[----:B------:R-:W-:Y:S01]  /*9f70*/  @!P0 FSEL R98, R98, RZ, !P3 ;  /* 0x000000ff62628208 */ /* 0x000fe20005800000 */
[----:B------:R-:W-:Y:S01]  /*9f80*/  FMUL.FTZ R73, R65, R73 ;  /* 0x0000004941497220 */ /* 0x000fe20000410000 */
[----:B------:R-:W-:Y:S01]  /*9f90*/  @!P0 ISETP.GE.AND P3, PT, R70, UR17, PT ;  /* 0x0000001146008c0c */ /* 0x000fe2000bf66270 */
[----:B------:R-:W-:Y:S01]  /*9fa0*/  FFMA.FTZ R42, R66, R42, R41 ;  /* 0x0000002a422a7223 */ /* 0x000fe20000010029 */
[----:B------:R-:W-:Y:S01]  /*9fb0*/  @!P0 FSEL R99, R99, RZ, !P2 ;  /* 0x000000ff63638208 */ /* 0x000fe20005000000 */
[----:B------:R-:W5:Y:S01]  /*9fc0*/  LDG.E.128.CONSTANT R68, [R68.64] ;  /* 0x0000000e44447981 */ /* 0x000f62000c1e9d00 */
[----:B------:R-:W-:Y:S02]  /*9fd0*/  @!P0 ISETP.GE.AND P6, PT, R136, UR17, PT ;  /* 0x0000001188008c0c */ /* 0x000fe4000bfc6270 */
[----:B------:R-:W-:Y:S01]  /*9fe0*/  IADD3 R41, P2, R181, R138, RZ ;  /* 0x0000008ab5297210 */ /* 0x000fe20007f5e0ff */
[----:B------:R-:W-:Y:S01]  /*9ff0*/  FFMA.FTZ R73, R64, R72, R73 ;  /* 0x0000004840497223 */ /* 0x000fe20000010049 */
[----:B------:R-:W-:-:S02]  /*a000*/  @!P0 FSEL R84, R84, RZ, !P6 ;  /* 0x000000ff54548208 */ /* 0x000fc40007000000 */
[----:B------:R-:W-:Y:S02]  /*a010*/  LEA.HI.X.SX32 R72, R181, R139, 0x1, P2 ;  /* 0x0000008bb5487211 */ /* 0x000fe400010f0eff */
[C---:B------:R-:W-:Y:S01]  /*a020*/  LEA R40, P6, R41.reuse, c[0x0][0x188], 0x2 ;  /* 0x0000620029287a11 */ /* 0x040fe200078c10ff */
[----:B------:R-:W-:Y:S01]  /*a030*/  FFMA.FTZ R74, R66, R74, R73 ;  /* 0x0000004a424a7223 */ /* 0x000fe20000010049 */
[----:B------:R-:W-:Y:S02]  /*a040*/  @!P0 IADD3 R73, R136, 0x2, RZ ;  /* 0x0000000288498810 */ /* 0x000fe40007ffe0ff */
[----:B------:R-:W-:Y:S01]  /*a050*/  LEA.HI.X R41, R41, c[0x0][0x18c], R72, 0x2, P6 ;  /* 0x0000630029297a11 */ /* 0x000fe200030f1448 */
[----:B------:R-:W-:Y:S01]  /*a060*/  FFMA.FTZ R221, R67, R43, R42 ;  /* 0x0000002b43dd7223 */ /* 0x000fe2000001002a */
[----:B------:R-:W-:Y:S02]  /*a070*/  @!P0 ISETP.GE.AND P2, PT, R73, UR17, PT ;  /* 0x0000001149008c0c */ /* 0x000fe4000bf46270 */
[----:B------:R-:W-:-:S02]  /*a080*/  IADD3 R73, P6, R180, R138, RZ ;  /* 0x0000008ab4497210 */ /* 0x000fc40007fde0ff */
[----:B------:R-:W5:Y:S01]  /*a090*/  LDG.E.128.CONSTANT R40, [R40.64] ;  /* 0x0000000e28287981 */ /* 0x000f62000c1e9d00 */
[----:B------:R-:W-:Y:S01]  /*a0a0*/  FFMA.FTZ R213, R67, R75, R74 ;  /* 0x0000004b43d57223 */ /* 0x000fe2000001004a */
[----:B------:R-:W-:Y:S02]  /*a0b0*/  LEA.HI.X.SX32 R74, R180, R139, 0x1, P6 ;  /* 0x0000008bb44a7211 */ /* 0x000fe400030f0eff */
[C---:B------:R-:W-:Y:S02]  /*a0c0*/  LEA R72, P6, R73.reuse, c[0x0][0x188], 0x2 ;  /* 0x0000620049487a11 */ /* 0x040fe400078c10ff */
[----:B------:R-:W-:Y:S02]  /*a0d0*/  @!P0 IADD3 R75, R136, 0x1, RZ ;  /* 0x00000001884b8810 */ /* 0x000fe40007ffe0ff */
[----:B------:R-:W-:Y:S02]  /*a0e0*/  LEA.HI.X R73, R73, c[0x0][0x18c], R74, 0x2, P6 ;  /* 0x0000630049497a11 */ /* 0x000fe400030f144a */
[----:B------:R-:W-:-:S02]  /*a0f0*/  @!P0 FSEL R85, R85, RZ, !P4 ;  /* 0x000000ff55558208 */ /* 0x000fc40006000000 */
[----:B------:R-:W-:Y:S02]  /*a100*/  @!P0 ISETP.GE.AND P4, PT, R75, UR17, PT ;  /* 0x000000114b008c0c */ /* 0x000fe4000bf86270 */
[----:B------:R-:W-:Y:S01]  /*a110*/  IADD3 R77, P6, R179, R138, RZ ;  /* 0x0000008ab34d7210 */ /* 0x000fe20007fde0ff */
[----:B------:R-:W5:Y:S01]  /*a120*/  LDG.E.128.CONSTANT R72, [R72.64] ;  /* 0x0000000e48487981 */ /* 0x000f62000c1e9d00 */
[----:B------:R-:W-:Y:S02]  /*a130*/  FMUL.FTZ R85, R65, R85 ;  /* 0x0000005541557220 */ /* 0x000fe40000410000 */
[----:B------:R-:W-:Y:S02]  /*a140*/  LEA.HI.X.SX32 R78, R179, R139, 0x1, P6 ;  /* 0x0000008bb34e7211 */ /* 0x000fe400030f0eff */
[----:B------:R-:W-:Y:S01]  /*a150*/  LEA R76, P6, R77, c[0x0][0x188], 0x2 ;  /* 0x000062004d4c7a11 */ /* 0x000fe200078c10ff */
[----:B------:R-:W-:Y:S01]  /*a160*/  FFMA.FTZ R132, R67, R79, R132 ;  /* 0x0000004f43847223 */ /* 0x000fe20000010084 */
[----:B------:R-:W-:Y:S01]  /*a170*/  @!P0 FSEL R81, R81, RZ, !P3 ;  /* 0x000000ff51518208 */ /* 0x000fe20005800000 */
[----:B------:R-:W-:Y:S01]  /*a180*/  FFMA.FTZ R85, R64, R84, R85 ;  /* 0x0000005440557223 */ /* 0x000fe20000010055 */
[----:B------:R-:W-:-:S02]  /*a190*/  @!P0 IADD3 R79, R136, 0x2, RZ ;  /* 0x00000002884f8810 */ /* 0x000fc40007ffe0ff */
[----:B------:R-:W-:Y:S02]  /*a1a0*/  @!P0 FSEL R86, R86, RZ, !P5 ;  /* 0x000000ff56568208 */ /* 0x000fe40006800000 */
[----:B------:R-:W-:Y:S02]  /*a1b0*/  LEA.HI.X R77, R77, c[0x0][0x18c], R78, 0x2, P6 ;  /* 0x000063004d4d7a11 */ /* 0x000fe400030f144e */
[----:B------:R-:W-:Y:S01]  /*a1c0*/  @!P0 ISETP.GE.AND P3, PT, R136, UR17, PT ;  /* 0x0000001188008c0c */ /* 0x000fe2000bf66270 */
[----:B------:R-:W-:Y:S01]  /*a1d0*/  FFMA.FTZ R86, R66, R86, R85 ;  /* 0x0000005642567223 */ /* 0x000fe20000010055 */
[----:B------:R-:W-:Y:S01]  /*a1e0*/  @!P0 ISETP.GE.AND P5, PT, R79, UR17, PT ;  /* 0x000000114f008c0c */ /* 0x000fe2000bfa6270 */
[C---:B------:R-:W-:Y:S01]  /*a1f0*/  FMUL.FTZ R81, R65.reuse, R81 ;  /* 0x0000005141517220 */ /* 0x040fe20000410000 */
[----:B------:R-:W-:Y:S01]  /*a200*/  @!P0 FSEL R80, R80, RZ, !P3 ;  /* 0x000000ff50508208 */ /* 0x000fe20005800000 */
[----:B------:R-:W5:Y:S01]  /*a210*/  LDG.E.128.CONSTANT R76, [R76.64] ;  /* 0x0000000e4c4c7981 */ /* 0x000f62000c1e9d00 */
[----:B------:R-:W-:Y:S01]  /*a220*/  IADD3 R85, P3, R178, R138, RZ ;  /* 0x0000008ab2557210 */ /* 0x000fe20007f7e0ff */
[----:B------:R-:W-:Y:S01]  /*a230*/  FMUL.FTZ R89, R65, R89 ;  /* 0x0000005941597220 */ /* 0x000fe20000410000 */
[----:B------:R-:W-:Y:S01]  /*a240*/  @!P0 FSEL R61, R61, RZ, !P4 ;  /* 0x000000ff3d3d8208 */ /* 0x000fe20006000000 */
[----:B------:R-:W-:Y:S01]  /*a250*/  FFMA.FTZ R81, R64, R80, R81 ;  /* 0x0000005040517223 */ /* 0x000fe20000010051 */
[----:B------:R-:W-:Y:S01]  /*a260*/  LEA.HI.X.SX32 R80, R178, R139, 0x1, P3 ;  /* 0x0000008bb2507211 */ /* 0x000fe200018f0eff */
[----:B------:R-:W-:Y:S01]  /*a270*/  FFMA.FTZ R89, R64, R88, R89 ;  /* 0x0000005840597223 */ /* 0x000fe20000010059 */
[----:B------:R-:W-:-:S02]  /*a280*/  LEA R84, P3, R85, c[0x0][0x188], 0x2 ;  /* 0x0000620055547a11 */ /* 0x000fc400078610ff */
[----:B------:R-:W-:Y:S01]  /*a290*/  @!P0 ISETP.GE.AND P4, PT, R136, UR17, PT ;  /* 0x0000001188008c0c */ /* 0x000fe2000bf86270 */
[----:B------:R-:W-:Y:S01]  /*a2a0*/  FFMA.FTZ R214, R66, R90, R89 ;  /* 0x0000005a42d67223 */ /* 0x000fe20000010059 */
[----:B------:R-:W-:Y:S01]  /*a2b0*/  @!P0 FSEL R87, R87, RZ, !P1 ;  /* 0x000000ff57578208 */ /* 0x000fe20004800000 */
[----:B------:R-:W-:Y:S01]  /*a2c0*/  FMUL.FTZ R89, R65, R61 ;  /* 0x0000003d41597220 */ /* 0x000fe20000410000 */
[----:B------:R-:W-:Y:S02]  /*a2d0*/  LEA.HI.X R85, R85, c[0x0][0x18c], R80, 0x2, P3 ;  /* 0x0000630055557a11 */ /* 0x000fe400018f1450 */
[----:B------:R-:W-:Y:S01]  /*a2e0*/  @!P0 FSEL R60, R60, RZ, !P4 ;  /* 0x000000ff3c3c8208 */ /* 0x000fe20006000000 */
[----:B------:R-:W-:Y:S01]  /*a2f0*/  FFMA.FTZ R61, R67, R87, R86 ;  /* 0x00000057433d7223 */ /* 0x000fe20000010056 */
[----:B------:R-:W-:Y:S02]  /*a300*/  @!P0 FSEL R82, R82, RZ, !P2 ;  /* 0x000000ff52528208 */ /* 0x000fe40005000000 */
[----:B------:R-:W5:Y:S01]  /*a310*/  LDG.E.128.CONSTANT R84, [R84.64] ;  /* 0x0000000e54547981 */ /* 0x000f62000c1e9d00 */
[----:B------:R-:W-:Y:S01]  /*a320*/  FFMA.FTZ R89, R64, R60, R89 ;  /* 0x0000003c40597223 */ /* 0x000fe20000010059 */
[----:B------:R-:W-:Y:S01]  /*a330*/  IADD3 R60, P1, R177, R138, RZ ;  /* 0x0000008ab13c7210 */ /* 0x000fe20007f3e0ff */
[----:B------:R-:W-:Y:S01]  /*a340*/  FFMA.FTZ R82, R66, R82, R81 ;  /* 0x0000005242527223 */ /* 0x000fe20000010051 */
[----:B------:R-:W-:-:S02]  /*a350*/  @!P0 FSEL R62, R62, RZ, !P5 ;  /* 0x000000ff3e3e8208 */ /* 0x000fc40006800000 */
[----:B------:R-:W-:Y:S01]  /*a360*/  LEA.HI.X.SX32 R81, R177, R139, 0x1, P1 ;  /* 0x0000008bb1517211 */ /* 0x000fe200008f0eff */
[C---:B------:R-:W-:Y:S01]  /*a370*/  FMUL.FTZ R97, R65.reuse, R97 ;  /* 0x0000006141617220 */ /* 0x040fe20000410000 */
[----:B------:R-:W-:Y:S01]  /*a380*/  LEA R88, P1, R60, c[0x0][0x188], 0x2 ;  /* 0x000062003c587a11 */ /* 0x000fe200078210ff */
[----:B------:R-:W-:Y:S02]  /*a390*/  FFMA.FTZ R62, R66, R62, R89 ;  /* 0x0000003e423e7223 */ /* 0x000fe40000010059 */
[----:B------:R-:W-:Y:S01]  /*a3a0*/  FFMA.FTZ R97, R64, R96, R97 ;  /* 0x0000006040617223 */ /* 0x000fe20000010061 */
[----:B------:R-:W-:Y:S01]  /*a3b0*/  LEA.HI.X R89, R60, c[0x0][0x18c], R81, 0x2, P1 ;  /* 0x000063003c597a11 */ /* 0x000fe200008f1451 */
[----:B------:R-:W-:Y:S02]  /*a3c0*/  FMUL.FTZ R101, R65, R101 ;  /* 0x0000006541657220 */ /* 0x000fe40000410000 */
[----:B------:R-:W-:Y:S02]  /*a3d0*/  FFMA.FTZ R214, R67, R91, R214 ;  /* 0x0000005b43d67223 */ /* 0x000fe400000100d6 */
[----:B------:R-:W-:Y:S01]  /*a3e0*/  FFMA.FTZ R98, R66, R98, R97 ;  /* 0x0000006242627223 */ /* 0x000fe20000010061 */
[----:B------:R-:W-:Y:S01]  /*a3f0*/  IADD3 R97, P1, R176, R138, RZ ;  /* 0x0000008ab0617210 */ /* 0x000fe20007f3e0ff */
[----:B------:R-:W5:Y:S01]  /*a400*/  LDG.E.128.CONSTANT R88, [R88.64] ;  /* 0x0000000e58587981 */ /* 0x000f62000c1e9d00 */
[----:B------:R-:W-:-:S02]  /*a410*/  FFMA.FTZ R101, R64, R100, R101 ;  /* 0x0000006440657223 */ /* 0x000fc40000010065 */
[----:B------:R-:W-:Y:S01]  /*a420*/  FFMA.FTZ R235, R67, R99, R98 ;  /* 0x0000006343eb7223 */ /* 0x000fe20000010062 */
[-C--:B------:R-:W-:Y:S02]  /*a430*/  LEA.HI.X.SX32 R100, R176, R139.reuse, 0x1, P1 ;  /* 0x0000008bb0647211 */ /* 0x080fe400008f0eff */
[----:B------:R-:W-:Y:S02]  /*a440*/  IADD3 R98, P2, R175, R138, RZ ;  /* 0x0000008aaf627210 */ /* 0x000fe40007f5e0ff */
[----:B------:R-:W-:Y:S02]  /*a450*/  LEA R96, P1, R97, c[0x0][0x188], 0x2 ;  /* 0x0000620061607a11 */ /* 0x000fe400078210ff */
[----:B------:R-:W-:Y:S02]  /*a460*/  LEA.HI.X.SX32 R99, R175, R139, 0x1, P2 ;  /* 0x0000008baf637211 */ /* 0x000fe400010f0eff */
[----:B------:R-:W-:Y:S02]  /*a470*/  LEA.HI.X R97, R97, c[0x0][0x18c], R100, 0x2, P1 ;  /* 0x0000630061617a11 */ /* 0x000fe400008f1464 */
[----:B------:R-:W-:Y:S01]  /*a480*/  LEA R100, P1, R98, c[0x0][0x188], 0x2 ;  /* 0x0000620062647a11 */ /* 0x000fe200078210ff */
[----:B------:R-:W-:Y:S01]  /*a490*/  FFMA.FTZ R228, R66, R102, R101 ;  /* 0x0000006642e47223 */ /* 0x000fe20000010065 */
[----:B------:R-:W-:Y:S01]  /*a4a0*/  IADD3 R80, P3, R174, R138, RZ ;  /* 0x0000008aae507210 */ /* 0x000fe20007f7e0ff */
[----:B------:R-:W-:Y:S01]  /*a4b0*/  FMUL.FTZ R105, R65, R105 ;  /* 0x0000006941697220 */ /* 0x000fe20000410000 */
[----:B------:R-:W-:-:S02]  /*a4c0*/  LEA.HI.X R101, R98, c[0x0][0x18c], R99, 0x2, P1 ;  /* 0x0000630062657a11 */ /* 0x000fc400008f1463 */
[----:B------:R-:W5:Y:S01]  /*a4d0*/  LDG.E.128.CONSTANT R96, [R96.64] ;  /* 0x0000000e60607981 */ /* 0x000f62000c1e9d00 */
[----:B------:R-:W-:Y:S01]  /*a4e0*/  FFMA.FTZ R105, R64, R104, R105 ;  /* 0x0000006840697223 */ /* 0x000fe20000010069 */
[----:B------:R-:W-:Y:S02]  /*a4f0*/  LEA.HI.X.SX32 R81, R174, R139, 0x1, P3 ;  /* 0x0000008bae517211 */ /* 0x000fe400018f0eff */
[----:B------:R-:W-:Y:S01]  /*a500*/  LEA R104, P1, R80, c[0x0][0x188], 0x2 ;  /* 0x0000620050687a11 */ /* 0x000fe200078210ff */
[----:B------:R-:W-:Y:S02]  /*a510*/  FFMA.FTZ R234, R66, R106, R105 ;  /* 0x0000006a42ea7223 */ /* 0x000fe40000010069 */
[----:B------:R-:W-:Y:S01]  /*a520*/  FFMA.FTZ R228, R67, R103, R228 ;  /* 0x0000006743e47223 */ /* 0x000fe200000100e4 */
[----:B------:R-:W-:Y:S01]  /*a530*/  LEA.HI.X R105, R80, c[0x0][0x18c], R81, 0x2, P1 ;  /* 0x0000630050697a11 */ /* 0x000fe200008f1451 */
[----:B------:R-:W-:Y:S01]  /*a540*/  FMUL.FTZ R109, R65, R109 ;  /* 0x0000006d416d7220 */ /* 0x000fe20000410000 */
[----:B------:R-:W5:Y:S01]  /*a550*/  LDG.E.128.CONSTANT R100, [R100.64] ;  /* 0x0000000e64647981 */ /* 0x000f62000c1e9d00 */
[----:B------:R-:W-:Y:S01]  /*a560*/  IADD3 R60, P4, R173, R138, RZ ;  /* 0x0000008aad3c7210 */ /* 0x000fe20007f9e0ff */
[----:B------:R-:W-:-:S02]  /*a570*/  FFMA.FTZ R234, R67, R107, R234 ;  /* 0x0000006b43ea7223 */ /* 0x000fc400000100ea */
[----:B------:R-:W-:Y:S01]  /*a580*/  FFMA.FTZ R109, R64, R108, R109 ;  /* 0x0000006c406d7223 */ /* 0x000fe2000001006d */
[----:B------:R-:W-:Y:S01]  /*a590*/  LEA.HI.X.SX32 R138, R173, R139, 0x1, P4 ;  /* 0x0000008bad8a7211 */ /* 0x000fe200020f0eff */
[----:B------:R-:W5:Y:S01]  /*a5a0*/  LDG.E.128.CONSTANT R104, [R104.64] ;  /* 0x0000000e68687981 */ /* 0x000f62000c1e9d00 */
[----:B------:R-:W-:Y:S01]  /*a5b0*/  LEA R108, P1, R60, c[0x0][0x188], 0x2 ;  /* 0x000062003c6c7a11 */ /* 0x000fe200078210ff */
[----:B------:R-:W-:-:S03]  /*a5c0*/  FFMA.FTZ R110, R66, R110, R109 ;  /* 0x0000006e426e7223 */ /* 0x000fc6000001006d */
[----:B------:R-:W-:Y:S01]  /*a5d0*/  LEA.HI.X R109, R60, c[0x0][0x18c], R138, 0x2, P1 ;  /* 0x000063003c6d7a11 */ /* 0x000fe200008f148a */
[----:B------:R-:W-:-:S05]  /*a5e0*/  FFMA.FTZ R121, R67, R111, R110 ;  /* 0x0000006f43797223 */ /* 0x000fca000001006e */
[----:B------:R-:W5:Y:S01]  /*a5f0*/  LDG.E.128.CONSTANT R108, [R108.64] ;  /* 0x0000000e6c6c7981 */ /* 0x000f62000c1e9d00 */
[----:B------:R-:W-:-:S04]  /*a600*/  @!P0 IADD3 R60, R136, 0x1, RZ ;  /* 0x00000001883c8810 */ /* 0x000fc80007ffe0ff */
[----:B------:R-:W-:Y:S02]  /*a610*/  @!P0 ISETP.GE.AND P2, PT, R60, UR17, PT ;  /* 0x000000113c008c0c */ /* 0x000fe4000bf46270 */
[----:B------:R-:W-:Y:S02]  /*a620*/  @!P0 ISETP.GE.AND P1, PT, R136, UR17, PT ;  /* 0x0000001188008c0c */ /* 0x000fe4000bf26270 */
[----:B--2---:R-:W-:Y:S02]  /*a630*/  @!P0 FSEL R57, R57, RZ, !P2 ;  /* 0x000000ff39398208 */ /* 0x004fe40005000000 */
[----:B------:R-:W-:-:S03]  /*a640*/  @!P0 FSEL R56, R56, RZ, !P1 ;  /* 0x000000ff38388208 */ /* 0x000fc60004800000 */
[----:B------:R-:W-:-:S04]  /*a650*/  FMUL.FTZ R57, R65, R57 ;  /* 0x0000003941397220 */ /* 0x000fc80000410000 */
[----:B------:R-:W-:Y:S01]  /*a660*/  FFMA.FTZ R57, R64, R56, R57 ;  /* 0x0000003840397223 */ /* 0x000fe20000010039 */
[----:B------:R-:W-:-:S04]  /*a670*/  @!P0 IADD3 R56, R136, 0x3, RZ ;  /* 0x0000000388388810 */ /* 0x000fc80007ffe0ff */
[C---:B------:R-:W-:Y:S02]  /*a680*/  @!P0 ISETP.GE.AND P6, PT, R56.reuse, UR17, PT ;  /* 0x0000001138008c0c */ /* 0x040fe4000bfc6270 */
[----:B------:R-:W-:Y:S02]  /*a690*/  @!P0 ISETP.GE.AND P1, PT, R56, UR17, PT ;  /* 0x0000001138008c0c */ /* 0x000fe4000bf26270 */
[----:B------:R-:W-:-:S04]  /*a6a0*/  @!P0 IADD3 R56, R136, 0x2, RZ ;  /* 0x0000000288388810 */ /* 0x000fc80007ffe0ff */
[----:B------:R-:W-:Y:S02]  /*a6b0*/  @!P0 ISETP.GE.AND P2, PT, R56, UR17, PT ;  /* 0x0000001138008c0c */ /* 0x000fe4000bf46270 */
[----:B------:R-:W-:-:S04]  /*a6c0*/  @!P0 IADD3 R56, R136, 0x3, RZ ;  /* 0x0000000388388810 */ /* 0x000fc80007ffe0ff */
[----:B------:R-:W-:Y:S02]  /*a6d0*/  @!P0 ISETP.GE.AND P3, PT, R56, UR17, PT ;  /* 0x0000001138008c0c */ /* 0x000fe4000bf66270 */
[----:B------:R-:W-:-:S04]  /*a6e0*/  @!P0 IADD3 R56, R136, 0x1, RZ ;  /* 0x0000000188388810 */ /* 0x000fc80007ffe0ff */
[----:B------:R-:W-:Y:S02]  /*a6f0*/  @!P0 ISETP.GE.AND P4, PT, R56, UR17, PT ;  /* 0x0000001138008c0c */ /* 0x000fe4000bf86270 */
[----:B------:R-:W-:-:S04]  /*a700*/  @!P0 IADD3 R56, R136, 0x2, RZ ;  /* 0x0000000288388810 */ /* 0x000fc80007ffe0ff */
[----:B------:R-:W-:Y:S02]  /*a710*/  @!P0 ISETP.GE.AND P5, PT, R56, UR17, PT ;  /* 0x0000001138008c0c */ /* 0x000fe4000bfa6270 */
        /* <DEDUP_REMOVED lines=12> */
[----:B---3--:R-:W-:Y:S02]  /*a7e0*/  @!P0 FSEL R52, R52, RZ, !P3 ;  /* 0x000000ff34348208 */ /* 0x008fe40005800000 */
        /* <DEDUP_REMOVED lines=10> */
[----:B----4-:R-:W-:Y:S02]  /*a890*/  @!P0 FSEL R44, R44, RZ, !P6 ;  /* 0x000000ff2c2c8208 */ /* 0x010fe40007000000 */
        /* <DEDUP_REMOVED lines=10> */
[----:B-----5:R-:W-:-:S02]  /*a940*/  @!P0 FSEL R48, R48, RZ, !P3 ;  /* 0x000000ff30308208 */ /* 0x020fc40005800000 */
        /* <DEDUP_REMOVED lines=85> */
[----:B------:R-:W-:Y:S02]  /*aea0*/  @!P0 FSEL R102, R102, RZ, !P5 ;  /* 0x000000ff66668208 */ /* 0x000fe40006800000 */
[----:B------:R-:W-:Y:S02]  /*aeb0*/  @!P0 ISETP.GE.AND P2, PT, R56, UR17, PT ;  /* 0x0000001138008c0c */ /* 0x000fe4000bf46270 */
[C---:B------:R-:W-:Y:S02]  /*aec0*/  @!P0 ISETP.GE.AND P5, PT, R136.reuse, UR17, PT ;  /* 0x0000001188008c0c */ /* 0x040fe4000bfa6270 */
[----:B------:R-:W-:Y:S02]  /*aed0*/  @!P0 IADD3 R56, R136, 0x3, RZ ;  /* 0x0000000388388810 */ /* 0x000fe40007ffe0ff */
[----:B------:R-:W-:-:S02]  /*aee0*/  @!P0 FSEL R101, R101, RZ, !P4 ;  /* 0x000000ff65658208 */ /* 0x000fc40006000000 */
[----:B------:R-:W-:Y:S02]  /*aef0*/  @!P0 FSEL R104, R104, RZ, !P5 ;  /* 0x000000ff68688208 */ /* 0x000fe40006800000 */
[C---:B------:R-:W-:Y:S02]  /*af00*/  @!P0 ISETP.GE.AND P4, PT, R56.reuse, UR17, PT ;  /* 0x0000001138008c0c */ /* 0x040fe4000bf86270 */
[----:B------:R-:W-:Y:S02]  /*af10*/  @!P0 ISETP.GE.AND P5, PT, R56, UR17, PT ;  /* 0x0000001138008c0c */ /* 0x000fe4000bfa6270 */
[----:B------:R-:W-:Y:S02]  /*af20*/  @!P0 IADD3 R56, R136, 0x1, RZ ;  /* 0x0000000188388810 */ /* 0x000fe40007ffe0ff */
[----:B------:R-:W-:Y:S02]  /*af30*/  @!P0 FSEL R105, R105, RZ, !P1 ;  /* 0x000000ff69698208 */ /* 0x000fe40004800000 */
[----:B------:R-:W-:-:S02]  /*af40*/  @!P0 ISETP.GE.AND P1, PT, R56, UR17, PT ;  /* 0x0000001138008c0c */ /* 0x000fc4000bf26270 */
[----:B------:R-:W-:Y:S02]  /*af50*/  @!P0 FSEL R106, R106, RZ, !P2 ;  /* 0x000000ff6a6a8208 */ /* 0x000fe40005000000 */
[C---:B------:R-:W-:Y:S02]  /*af60*/  @!P0 IADD3 R56, R136.reuse, 0x2, RZ ;  /* 0x0000000288388810 */ /* 0x040fe40007ffe0ff */
[----:B------:R-:W-:Y:S02]  /*af70*/  @!P0 ISETP.GE.AND P2, PT, R136, UR17, PT ;  /* 0x0000001188008c0c */ /* 0x000fe4000bf46270 */
[----:B------:R-:W-:Y:S01]  /*af80*/  @!P0 FSEL R109, R109, RZ, !P1 ;  /* 0x000000ff6d6d8208 */ /* 0x000fe20004800000 */
[C---:B------:R-:W-:Y:S01]  /*af90*/  FMUL.FTZ R53, R65.reuse, R53 ;  /* 0x0000003541357220 */ /* 0x040fe20000410000 */
[----:B------:R-:W-:Y:S01]  /*afa0*/  @!P0 ISETP.GE.AND P1, PT, R56, UR17, PT ;  /* 0x0000001138008c0c */ /* 0x000fe2000bf26270 */
[C---:B------:R-:W-:Y:S01]  /*afb0*/  FMUL.FTZ R45, R65.reuse, R45 ;  /* 0x0000002d412d7220 */ /* 0x040fe20000410000 */
        /* <DEDUP_REMOVED lines=11> */
[----:B------:R-:W-:Y:S01]  /*b070*/  FMUL.FTZ R65, R65, R109 ;  /* 0x0000006d41417220 */ /* 0x000fe20000410000 */
[----:B------:R-:W-:Y:S01]  /*b080*/  @!P0 FSEL R110, R110, RZ, !P1 ;  /* 0x000000ff6e6e8208 */ /* 0x000fe20004800000 */
        /* <DEDUP_REMOVED lines=46> */
[----:B------:R-:W-:Y:S02]  /*b370*/  FFMA.FTZ R66, R67, R111, R66 ;  /* 0x0000006f43427223 */ /* 0x000fe40000010042 */
        /* <DEDUP_REMOVED lines=64> */
.L_x_21856:
[----:B------:R-:W-:Y:S05]  /*b780*/  BSYNC B1 ;  /* 0x0000000000017941 */ /* 0x000fea0003800000 */
.L_x_21855:
[----:B------:R-:W-:-:S04]  /*b790*/  IADD3 R0, R0, 0x4, RZ ;  /* 0x0000000400007810 */ /* 0x000fc80007ffe0ff */
[----:B------:R-:W-:-:S13]  /*b7a0*/  ISETP.GE.AND P0, PT, R0, UR10, PT ;  /* 0x0000000a00007c0c */ /* 0x000fda000bf06270 */
[----:B------:R-:W-:Y:S01]  /*b7b0*/  @P0 CALL.REL.NOINC `(.L_x_21854) ;  /* 0x0000001000000944 */ /* 0x000fe20003c00000 */
[----:B------:R-:W-:Y:S05]  /*b7c0*/  BRA `(.L_x_21857) ;  /* 0xffffa8e000007947 */ /* 0x000fea000383ffff */
.L_x_21854:
[----:B------:R-:W-:Y:S05]  /*b7d0*/  BSYNC B0 ;  /* 0x0000000000007941 */ /* 0x000fea0003800000 */
.L_x_21853:
[----:B------:R-:W2:Y:S01]  /*b7e0*/  LDL R78, [R1+0x7c] ;  /* 0x00007c00014e7983 */ /* 0x000ea20000100800 */
[----:B------:R-:W-:Y:S03]  /*b7f0*/  BSSY B0, `(.L_x_21858) ;  /* 0x00001cf000007945 */ /* 0x000fe60003800000 */
[----:B------:R-:W0:Y:S04]  /*b800*/  SHFL.BFLY PT, R43, R34, 0x4, 0x1f ;  /* 0x0c801f00222b7f89 */ /* 0x000e2800000e0000 */
[----:B-----5:R-:W3:Y:S04]  /*b810*/  SHFL.BFLY PT, R0, R37, 0x4, 0x1f ;  /* 0x0c801f0025007f89 */ /* 0x020ee800000e0000 */
[----:B------:R-:W4:Y:S04]  /*b820*/  SHFL.BFLY PT, R45, R32, 0x4, 0x1f ;  /* 0x0c801f00202d7f89 */ /* 0x000f2800000e0000 */
[----:B------:R-:W1:Y:S04]  /*b830*/  SHFL.BFLY PT, R52, R17, 0x4, 0x1f ;  /* 0x0c801f0011347f89 */ /* 0x000e6800000e0000 */
[----:B------:R-:W1:Y:S04]  /*b840*/  SHFL.BFLY PT, R54, R15, 0x4, 0x1f ;  /* 0x0c801f000f367f89 */ /* 0x000e6800000e0000 */
[----:B------:R-:W1:Y:S01]  /*b850*/  SHFL.BFLY PT, R41, R36, 0x4, 0x1f ;  /* 0x0c801f0024297f89 */ /* 0x000e6200000e0000 */
        /* <DEDUP_REMOVED lines=11> */
[----:B------:R-:W1:Y:S04]  /*b910*/  SHFL.BFLY PT, R32, R13, 0x4, 0x1f ;  /* 0x0c801f000d207f89 */ /* 0x000e6800000e0000 */
[----:B------:R-:W1:Y:S01]  /*b920*/  SHFL.BFLY PT, R15, R8, 0x4, 0x1f ;  /* 0x0c801f00080f7f89 */ /* 0x000e6200000e0000 */
[----:B0-----:R-:W-:Y:S02]  /*b930*/  FADD.FTZ R48, R48, R25 ;  /* 0x0000001930307221 */ /* 0x001fe40000010000 */
[----:B---3--:R-:W-:Y:S01]  /*b940*/  FADD.FTZ R34, R34, R19 ;  /* 0x0000001322227221 */ /* 0x008fe20000010000 */
[----:B------:R-:W0:Y:S01]  /*b950*/  SHFL.BFLY PT, R17, R4, 0x4, 0x1f ;  /* 0x0c801f0004117f89 */ /* 0x000e2200000e0000 */
        /* <DEDUP_REMOVED lines=8> */
[----:B------:R-:W-:-:S03]  /*b9e0*/  FADD.FTZ R26, R15, R8 ;  /* 0x000000080f1a7221 */ /* 0x000fc60000010000 */
[----:B------:R-:W4:Y:S04]  /*b9f0*/  SHFL.BFLY PT, R51, R24, 0x4, 0x1f ;  /* 0x0c801f0018337f89 */ /* 0x000f2800000e0000 */
[----:B------:R-:W4:Y:S01]  /*ba00*/  SHFL.BFLY PT, R25, R12, 0x4, 0x1f ;  /* 0x0c801f000c197f89 */ /* 0x000f2200000e0000 */
[----:B0-----:R-:W-:Y:S02]  /*ba10*/  FADD.FTZ R58, R17, R4 ;  /* 0x00000004113a7221 */ /* 0x001fe40000010000 */
[----:B---3--:R-:W-:Y:S01]  /*ba20*/  FADD.FTZ R62, R19, R2 ;  /* 0x00000002133e7221 */ /* 0x008fe20000010000 */
[----:B------:R-:W0:Y:S01]  /*ba30*/  SHFL.BFLY PT, R60, R3, 0x4, 0x1f ;  /* 0x0c801f00033c7f89 */ /* 0x000e2200000e0000 */
[----:B-1----:R-:W-:-:S03]  /*ba40*/  FADD.FTZ R55, R55, R18 ;  /* 0x0000001237377221 */ /* 0x002fc60000010000 */
[----:B------:R-:W1:Y:S01]  /*ba50*/  SHFL.BFLY PT, R2, R153, 0x4, 0x1f ;  /* 0x0c801f0099027f89 */ /* 0x000e6200000e0000 */
[----:B----4-:R-:W-:-:S03]  /*ba60*/  FADD.FTZ R40, R40, R35 ;  /* 0x0000002328287221 */ /* 0x010fc60000010000 */
[----:B------:R-:W3:Y:S01]  /*ba70*/  SHFL.BFLY PT, R0, R31, 0x4, 0x1f ;  /* 0x0c801f001f007f89 */ /* 0x000ee200000e0000 */
        /* <DEDUP_REMOVED lines=76> */
[----:B------:R-:W4:Y:S01]  /*bf40*/  S2R R0, SR_TID.X ;  /* 0x0000000000007919 */ /* 0x000f220000002100 */
        /* <DEDUP_REMOVED lines=9> */
[----:B------:R-:W2:Y:S01]  /*bfe0*/  SHFL.BFLY PT, R2, R3, 0x1, 0x1f ;  /* 0x0c201f0003027f89 */ /* 0x000ea200000e0000 */
[----:B------:R-:W-:-:S03]  /*bff0*/  FADD.FTZ R17, R50, R17 ;  /* 0x0000001132117221 */ /* 0x000fc60000010000 */
[----:B------:R-:W2:Y:S01]  /*c000*/  SHFL.BFLY PT, R11, R158, 0x4, 0x1f ;  /* 0x0c801f009e0b7f89 */ /* 0x000ea200000e0000 */
[----:B------:R-:W-:-:S03]  /*c010*/  LOP3.LUT R9, R0, 0xffffffc0, RZ, 0xc0, !PT ;  /* 0xffffffc000097812 */ /* 0x000fc600078ec0ff */
        /* <DEDUP_REMOVED lines=9> */
[----:B--2---:R-:W-:Y:S01]  /*c0b0*/  FADD.FTZ R131, R3, R2 ;  /* 0x0000000203837221 */ /* 0x004fe20000010000 */
[----:B------:R-:W-:Y:S02]  /*c0c0*/  SHF.R.S32.HI R3, RZ, 0x1f, R0 ;  /* 0x0000001fff037819 */ /* 0x000fe40000011400 */
[----:B------:R-:W2:Y:S01]  /*c0d0*/  SHFL.BFLY PT, R10, R35, 0x2, 0x1f ;  /* 0x0c401f00230a7f89 */ /* 0x000ea200000e0000 */
[----:B------:R-:W-:Y:S01]  /*c0e0*/  LOP3.LUT P0, RZ, R78, 0x7, RZ, 0xc0, !PT ;  /* 0x000000074eff7812 */ /* 0x000fe2000780c0ff */
[----:B------:R-:W-:Y:S01]  /*c0f0*/  FADD.FTZ R158, R11, R158 ;  /* 0x0000009e0b9e7221 */ /* 0x000fe20000010000 */
[----:B------:R-:W-:Y:S01]  /*c100*/  LEA.HI R3, R3, R0, RZ, 0x5 ;  /* 0x0000000003037211 */ /* 0x000fe200078f28ff */
[----:B------:R-:W2:Y:S01]  /*c110*/  SHFL.BFLY PT, R12, R55, 0x2, 0x1f ;  /* 0x0c401f00370c7f89 */ /* 0x000ea200000e0000 */
[----:B------:R-:W-:Y:S01]  /*c120*/  FADD.FTZ R160, R13, R160 ;  /* 0x000000a00da07221 */ /* 0x000fe20000010000 */
[----:B------:R-:W-:-:S02]  /*c130*/  ISETP.NE.OR P1, PT, R9, 0x40, P0 ;  /* 0x000000400900780c */ /* 0x000fc40000725670 */
        /* <DEDUP_REMOVED lines=189> */
[----:B----4-:R-:W-:Y:S02]  /*cd10*/  FADD.FTZ R197, R69, R34 ;  /* 0x0000002245c57221 */ /* 0x010fe40000010000 */
[----:B--2---:R-:W-:Y:S01]  /*cd20*/  FADD.FTZ R199, R71, R36 ;  /* 0x0000002447c77221 */ /* 0x004fe20000010000 */
[----:B------:R-:W2:Y:S01]  /*cd30*/  SHFL.BFLY PT, R40, R77, 0x1, 0x1f ;  /* 0x0c201f004d287f89 */ /* 0x000ea200000e0000 */
        /* <DEDUP_REMOVED lines=10> */
[----:B------:R-:W-:-:S03]  /*cde0*/  SHF.R.S32.HI R2, RZ, 0x5, R3 ;  /* 0x00000005ff027819 */ /* 0x000fc60000011403 */
[----:B------:R-:W3:Y:S01]  /*cdf0*/  SHFL.BFLY PT, R14, R89, 0x1, 0x1f ;  /* 0x0c201f00590e7f89 */ /* 0x000ee200000e0000 */
[----:B--2---:R-:W-:Y:S02]  /*ce00*/  FADD.FTZ R205, R77, R40 ;  /* 0x000000284dcd7221 */ /* 0x004fe40000010000 */
[----:B------:R-:W-:Y:S01]  /*ce10*/  IMAD.SHL.U32 R2, R2, 0x100, RZ ;  /* 0x0000010002027824 */ /* 0x000fe200078e00ff */
[----:B------:R-:W2:Y:S01]  /*ce20*/  SHFL.BFLY PT, R16, R91, 0x1, 0x1f ;  /* 0x0c201f005b107f89 */ /* 0x000ea200000e0000 */
        /* <DEDUP_REMOVED lines=10> */
[----:B------:R-:W-:-:S03]  /*ced0*/  FADD.FTZ R223, R89, R14 ;  /* 0x0000000e59df7221 */ /* 0x000fc60000010000 */
[----:B------:R-:W3:Y:S01]  /*cee0*/  SHFL.BFLY PT, R28, R97, 0x1, 0x1f ;  /* 0x0c201f00611c7f89 */ /* 0x000ee200000e0000 */
[----:B--2---:R-:W-:-:S03]  /*cef0*/  FADD.FTZ R225, R91, R16 ;  /* 0x000000105be17221 */ /* 0x004fc60000010000 */
        /* <DEDUP_REMOVED lines=17> */
[----:B------:R-:W-:Y:S02]  /*d010*/  FADD.FTZ R243, R101, R8 ;  /* 0x0000000865f37221 */ /* 0x000fe40000010000 */
[----:B0-----:R-:W-:Y:S02]  /*d020*/  FADD.FTZ R245, R245, R34 ;  /* 0x00000022f5f57221 */ /* 0x001fe40000010000 */
[----:B-1----:R-:W-:Y:S02]  /*d030*/  FADD.FTZ R247, R103, R36 ;  /* 0x0000002467f77221 */ /* 0x002fe40000010000 */
[----:B---3--:R-:W-:Y:S02]  /*d040*/  FADD.FTZ R251, R105, R38 ;  /* 0x0000002669fb7221 */ /* 0x008fe40000010000 */
[----:B------:R-:W-:Y:S02]  /*d050*/  FADD.FTZ R130, R107, R130 ;  /* 0x000000826b827221 */ /* 0x000fe40000010000 */
[----:B--2---:R-:W-:-:S02]  /*d060*/  FADD.FTZ R132, R109, R132 ;  /* 0x000000846d847221 */ /* 0x004fc40000010000 */
[----:B----4-:R-:W-:Y:S01]  /*d070*/  FADD.FTZ R134, R111, R134 ;  /* 0x000000866f867221 */ /* 0x010fe20000010000 */
        /* <DEDUP_REMOVED lines=70> */
.L_x_21859:
[----:B------:R-:W-:Y:S05]  /*d4e0*/  BSYNC B0 ;  /* 0x0000000000007941 */ /* 0x000fea0003800000 */
.L_x_21858:
        /* <DEDUP_REMOVED lines=136> */
.L_x_21861:
[----:B------:R-:W-:Y:S05]  /*dd70*/  BSYNC B0 ;  /* 0x0000000000007941 */ /* 0x000fea0003800000 */
.L_x_21860:
        /* <DEDUP_REMOVED lines=72> */
.L_x_21863:
[----:B------:R-:W-:Y:S05]  /*e200*/  BSYNC B0 ;  /* 0x0000000000007941 */ /* 0x000fea0003800000 */
.L_x_21862:
        /* <DEDUP_REMOVED lines=45> */
[----:B0-----:R-:W-:Y:S02]  /*e4e0*/  FADD.FTZ R157, R157, R26 ;  /* 0x0000001a9d9d7221 */ /* 0x001fe40000010000 */
[----:B---3--:R-:W-:Y:S01]  /*e4f0*/  FADD.FTZ R159, R159, R28 ;  /* 0x0000001c9f9f7221 */ /* 0x008fe20000010000 */
[----:B------:R-:W0:Y:S01]  /*e500*/  LDS R0, [R9.X4+0x5a0] ;  /* 0x0005a00009007984 */ /* 0x000e220000004800 */
        /* <DEDUP_REMOVED lines=17> */
[----:B------:R-:W2:Y:S04]  /*e620*/  LDS R18, [R9.X4+0x630] ;  /* 0x0006300009127984 */ /* 0x000ea80000004800 */
        /* <DEDUP_REMOVED lines=21> */
[----:B------:R-:W-:-:S03]  /*e780*/  FADD.FTZ R199, R199, R20 ;  /* 0x00000014c7c77221 */ /* 0x000fc60000010000 */
        /* <DEDUP_REMOVED lines=40> */
[----:B------:R-:W-:Y:S02]  /*ea10*/  FADD.FTZ R243, R243, R64 ;  /* 0x00000040f3f37221 */ /* 0x000fe40000010000 */
[----:B0-----:R-:W-:Y:S02]  /*ea20*/  FADD.FTZ R245, R245, R66 ;  /* 0x00000042f5f57221 */ /* 0x001fe40000010000 */
[----:B---3--:R-:W-:-:S02]  /*ea30*/  FADD.FTZ R247, R247, R68 ;  /* 0x00000044f7f77221 */ /* 0x008fc40000010000 */
[----:B----4-:R-:W-:Y:S02]  /*ea40*/  FADD.FTZ R249, R249, R70 ;  /* 0x00000046f9f97221 */ /* 0x010fe40000010000 */
[----:B-----5:R-:W-:Y:S02]  /*ea50*/  FADD.FTZ R251, R251, R72 ;  /* 0x00000048fbfb7221 */ /* 0x020fe40000010000 */
[----:B------:R-:W-:Y:S02]  /*ea60*/  FADD.FTZ R130, R130, R3 ;  /* 0x0000000382827221 */ /* 0x000fe40000010000 */
[----:B------:R-:W-:Y:S02]  /*ea70*/  FADD.FTZ R132, R132, R5 ;  /* 0x0000000584847221 */ /* 0x000fe40000010000 */
[----:B------:R-:W-:Y:S02]  /*ea80*/  FADD.FTZ R134, R134, R7 ;  /* 0x0000000786867221 */ /* 0x000fe40000010000 */
.L_x_21865:
[----:B------:R-:W-:Y:S05]  /*ea90*/  BSYNC B0 ;  /* 0x0000000000007941 */ /* 0x000fea0003800000 */
.L_x_21864:
        /* <DEDUP_REMOVED lines=9> */
[C---:B0-----:R-:W-:Y:S02]  /*eb30*/  IADD3 R4, R0.reuse, 0xc, RZ ;  /* 0x0000000c00047810 */ /* 0x041fe40007ffe0ff */
[----:B------:R-:W0:Y:S01]  /*eb40*/  S2UR UR6, SR_CTAID.Z ;  /* 0x00000000000679c3 */ /* 0x000e220000002700 */
[C---:B------:R-:W-:Y:S02]  /*eb50*/  IADD3 R2, R0.reuse, 0x4, RZ ;  /* 0x0000000400027810 */ /* 0x040fe40007ffe0ff */
[C---:B------:R-:W-:Y:S02]  /*eb60*/  IADD3 R3, R0.reuse, 0x8, RZ ;  /* 0x0000000800037810 */ /* 0x040fe40007ffe0ff */
[----:B------:R-:W-:Y:S01]  /*eb70*/  IADD3 R13, R0, 0x1c, RZ ;  /* 0x0000001c000d7810 */ /* 0x000fe20007ffe0ff */
[----:B-1----:R-:W-:-:S03]  /*eb80*/  UIMAD UR4, UR4, UR7, URZ ;  /* 0x00000007040472a4 */ /* 0x002fc6000f8e023f */
[----:B------:R-:W-:Y:S02]  /*eb90*/  ULDC UR7, c[0x0][0x14] ;  /* 0x0000050000077ab9 */ /* 0x000fe40000000800 */
[----:B--2---:R-:W-:Y:S02]  /*eba0*/  UIMAD UR5, UR5, UR7, URZ ;  /* 0x00000007050572a4 */ /* 0x004fe4000f8e023f */
[----:B------:R-:W-:Y:S02]  /*ebb0*/  UIMAD UR7, UR4, UR7, URZ ;  /* 0x00000007040772a4 */ /* 0x000fe4000f8e023f */
[----:B------:R-:W-:Y:S02]  /*ebc0*/  USHF.L.U32 UR5, UR5, 0x8, URZ ;  /* 0x0000000805057899 */ /* 0x000fe4000800063f */
[----:B0-----:R-:W-:Y:S02]  /*ebd0*/  USHF.L.U32 UR4, UR6, 0x8, URZ ;  /* 0x0000000806047899 */ /* 0x001fe4000800063f */
        /* <DEDUP_REMOVED lines=20> */
[----:B------:R-:W-:Y:S02]  /*ed20*/  LEA.HI.X R7, R7, c[0x0][0x174], R12, 0x2, P2 ;  /* 0x00005d0007077a11 */ /* 0x000fe400010f140c */
[C---:B------:R-:W-:Y:S01]  /*ed30*/  IADD3 R10, R0.reuse, 0x10, RZ ;  /* 0x00000010000a7810 */ /* 0x040fe20007ffe0ff */
[----:B------:R-:W-:Y:S01]  /*ed40*/  STG.E [R2.64], R131 ;  /* 0x0000008302007986 */ /* 0x000fe2000c10190e */
        /* <DEDUP_REMOVED lines=26> */
[----:B------:R-:W-:Y:S01]  /*eef0*/  LEA.HI.X R17, R17, c[0x0][0x174], R18, 0x2, P3 ;  /* 0x00005d0011117a11 */ /* 0x000fe200018f1412 */
        /* <DEDUP_REMOVED lines=10> */
[----:B------:R-:W-:Y:S02]  /*efa0*/  LEA R24, P3, R25, c[0x0][0x170], 0x2 ;  /* 0x00005c0019187a11 */ /* 0x000fe400078610ff */
[----:B------:R-:W-:Y:S02]  /*efb0*/  LEA R20, P1, R27, c[0x0][0x170], 0x2 ;  /* 0x00005c001b147a11 */ /* 0x000fe400078210ff */
[----:B------:R-:W-:-:S02]  /*efc0*/  LEA R22, P2, R23, c[0x0][0x170], 0x2 ;  /* 0x00005c0017167a11 */ /* 0x000fc400078410ff */
[----:B------:R-:W-:Y:S02]  /*efd0*/  LEA.HI.X.SX32 R32, R18, UR7, 0x1, P0 ;  /* 0x0000000712207c11 */ /* 0x000fe400080f0eff */
        /* <DEDUP_REMOVED lines=22> */
[----:B------:R-:W-:Y:S02]  /*f140*/  LEA R30, P2, R31, c[0x0][0x170], 0x2 ;  /* 0x00005c001f1e7a11 */ /* 0x000fe400078410ff */
[----:B------:R-:W-:Y:S02]  /*f150*/  LEA.HI.X.SX32 R34, R29, UR7, 0x1, P3 ;  /* 0x000000071d227c11 */ /* 0x000fe400098f0eff */
[----:B------:R-:W-:Y:S02]  /*f160*/  LEA R32, P3, R33, c[0x0][0x170], 0x2 ;  /* 0x00005c0021207a11 */ /* 0x000fe400078610ff */
[----:B------:R-:W-:Y:S02]  /*f170*/  LEA.HI.X R27, R37, c[0x0][0x174], R40, 0x2, P0 ;  /* 0x00005d00251b7a11 */ /* 0x000fe400000f1428 */
[----:B------:R-:W-:-:S02]  /*f180*/  LEA.HI.X R29, R35, c[0x0][0x174], R38, 0x2, P1 ;  /* 0x00005d00231d7a11 */ /* 0x000fc400008f1426 */
[----:B------:R-:W-:Y:S01]  /*f190*/  LEA.HI.X R31, R31, c[0x0][0x174], R36, 0x2, P2 ;  /* 0x00005d001f1f7a11 */ /* 0x000fe200010f1424 */
[----:B------:R-:W-:Y:S01]  /*f1a0*/  STG.E [R26.64], R155 ;  /* 0x0000009b1a007986 */ /* 0x000fe2000c10190e */
[C---:B------:R-:W-:Y:S02]  /*f1b0*/  IADD3 R37, R0.reuse, 0x4c, RZ ;  /* 0x0000004c00257810 */ /* 0x040fe40007ffe0ff */
[C---:B------:R-:W-:Y:S01]  /*f1c0*/  IADD3 R35, R0.reuse, 0x44, RZ ;  /* 0x0000004400237810 */ /* 0x040fe20007ffe0ff */
[----:B------:R-:W-:Y:S01]  /*f1d0*/  STG.E [R28.64], R157 ;  /* 0x0000009d1c007986 */ /* 0x000fe2000c10190e */
[C---:B------:R-:W-:Y:S02]  /*f1e0*/  IADD3 R36, R0.reuse, 0x48, RZ ;  /* 0x0000004800247810 */ /* 0x040fe40007ffe0ff */
[----:B------:R-:W-:Y:S01]  /*f1f0*/  LEA.HI.X R33, R33, c[0x0][0x174], R34, 0x2, P3 ;  /* 0x00005d0021217a11 */ /* 0x000fe200018f1422 */
        /* <DEDUP_REMOVED lines=10> */
[----:B------:R-:W-:Y:S02]  /*f2a0*/  LEA R40, P3, R41, c[0x0][0x170], 0x2 ;  /* 0x00005c0029287a11 */ /* 0x000fe400078610ff */
[----:B------:R-:W-:Y:S02]  /*f2b0*/  LEA R36, P1, R43, c[0x0][0x170], 0x2 ;  /* 0x00005c002b247a11 */ /* 0x000fe400078210ff */
[----:B------:R-:W-:Y:S02]  /*f2c0*/  LEA R38, P2, R39, c[0x0][0x170], 0x2 ;  /* 0x00005c0027267a11 */ /* 0x000fe400078410ff */
[----:B------:R-:W-:Y:S02]  /*f2d0*/  LEA.HI.X.SX32 R48, R34, UR7, 0x1, P0 ;  /* 0x0000000722307c11 */ /* 0x000fe400080f0eff */
        /* <DEDUP_REMOVED lines=70> */
[----:B------:R-:W-:Y:S02]  /*f740*/  LEA R62, P2, R63, c[0x0][0x170], 0x2 ;  /* 0x00005c003f3e7a11 */ /* 0x000fe400078410ff */
[----:B------:R-:W-:Y:S02]  /*f750*/  LEA.HI.X.SX32 R66, R61, UR7, 0x1, P3 ;  /* 0x000000073d427c11 */ /* 0x000fe400098f0eff */
[----:B------:R-:W-:-:S02]  /*f760*/  LEA R64, P3, R65, c[0x0][0x170], 0x2 ;  /* 0x00005c0041407a11 */ /* 0x000fc400078610ff */
        /* <DEDUP_REMOVED lines=201> */
.L_x_21866:
        /* <DEDUP_REMOVED lines=16> */
.L_x_25552:


//--------------------- .text._ZN4vllm25paged_attention_v2_kernelIffLi192ELi32ELi128ELNS_18Fp8KVCacheDataTypeE0ELb1ELi512EEEvPfS2_PT_PKS3_PKT0_S9_ifPKiSB_iPKfiiiSD_SD_iiiii --------------------------
	.section	.text._ZN4vllm25paged_attention_v2_kernelIffLi192ELi32ELi128ELNS_18Fp8KVCacheDataTypeE0ELb1ELi512EEEvPfS2_PT_PKS3_PKT0_S9_ifPKiSB_iPKfiiiSD_SD_iiiii,"ax",@progbits
	.sectioninfo	@"SHI_REGISTERS=255"
	.align	128
        .global         _ZN4vllm25paged_attention_v2_kernelIffLi192ELi32ELi128ELNS_18Fp8KVCacheDataTypeE0ELb1ELi512EEEvPfS2_PT_PKS3_PKT0_S9_ifPKiSB_iPKfiiiSD_SD_iiiii
        .type           _ZN4vllm25paged_attention_v2_kernelIffLi192ELi32ELi128ELNS_18Fp8KVCacheDataTypeE0ELb1ELi512EEEvPfS2_PT_PKS3_PKT0_S9_ifPKiSB_iPKfiiiSD_SD_iiiii,@function
        .size           _ZN4vllm25paged_attention_v2_kernelIffLi192ELi32ELi128ELNS_18Fp8KVCacheDataTypeE0ELb1ELi512EEEvPfS2_PT_PKS3_PKT0_S9_ifPKiSB_iPKfiiiSD_SD_iiiii,(.L_x_25553 - _ZN4vllm25paged_attention_v2_kernelIffLi192ELi32ELi128ELNS_18Fp8KVCacheDataTypeE0ELb1ELi512EEEvPfS2_PT_PKS3_PKT0_S9_ifPKiSB_iPKfiiiSD_SD_iiiii)
        .other          _ZN4vllm25paged_attention_v2_kernelIffLi192ELi32ELi128ELNS_18Fp8KVCacheDataTypeE0ELb1ELi512EEEvPfS2_PT_PKS3_PKT0_S9_ifPKiSB_iPKfiiiSD_SD_iiiii,@"STO_CUDA_ENTRY STV_DEFAULT"
_ZN4vllm25paged_attention_v2_kernelIffLi192ELi32ELi128ELNS_18Fp8KVCacheDataTypeE0ELb1ELi512EEEvPfS2_PT_PKS3_PKT0_S9_ifPKiSB_iPKfiiiSD_SD_iiiii:
.text._ZN4vllm25paged_attention_v2_kernelIffLi192ELi32ELi128ELNS_18Fp8KVCacheDataTypeE0ELb1ELi512EEEvPfS2_PT_PKS3_PKT0_S9_ifPKiSB_iPKfiiiSD_SD_iiiii:
        /* <DEDUP_REMOVED lines=74> */
[----:B-1----:R-:W-:-:S07]  /*04a0*/  UIMAD.WIDE.U32 UR4, UR5, UR10, URZ ;  /* 0x0000000a050472a5 */ /* 0x002fce000f8e003f */
[----:B------:R-:W-:Y:S02]  /*04b0*/  UMOV UR9, UR5 ;  /* 0x0000000500097c82 */ /* 0x000fe40008000000 */
[----:B--2---:R-:W-:Y:S01]  /*04c0*/  UIMAD UR8, UR9, UR13, UR10 ;  /* 0x0000000d090872a4 */ /* 0x004fe2000f8e020a */
[----:B------:R-:W0:Y:S03]  /*04d0*/  S2R R5, SR_TID.X ;  /* 0x0000000000057919 */ /* 0x000e260000002100 */
[----:B------:R-:W-:Y:S02]  /*04e0*/  UISETP.GT.U32.AND UP1, UPT, UR20, UR8, UPT ;  /* 0x000000081400728c */ /* 0x000fe4000bf24070 */
[----:B------:R-:W-:-:S04]  /*04f0*/  UIADD3 UR4, UR17, 0x1f, URZ ;  /* 0x0000001f11047890 */ /* 0x000fc8000fffe03f */
[----:B------:R-:W-:-:S05]  /*0500*/  USHF.R.S32.HI UR5, URZ, 0x1f, UR4 ;  /* 0x0000001f3f057899 */ /* 0x000fca0008011404 */
[----:B------:R-:W-:Y:S02]  /*0510*/  @!UP1 UIADD3 UR8, UR8, -UR20, URZ ;  /* 0x8000001408089290 */ /* 0x000fe4000fffe03f */
[----:B------:R-:W-:Y:S02]  /*0520*/  ULEA.HI UR5, UR5, UR4, URZ, 0x5 ;  /* 0x0000000405057291 */ /* 0x000fe4000f8f283f */
[----:B------:R-:W-:Y:S02]  /*0530*/  UISETP.GE.U32.AND UP2, UPT, UR8, UR20, UPT ;  /* 0x000000140800728c */ /* 0x000fe4000bf46070 */
[----:B------:R-:W-:Y:S02]  /*0540*/  USHF.R.S32.HI UR8, URZ, 0x5, UR5 ;  /* 0x000000053f087899 */ /* 0x000fe40008011405 */
[----:B------:R-:W-:Y:S02]  /*0550*/  ULOP3.LUT UR5, UR7, UR19, URZ, 0x3c, !UPT ;  /* 0x0000001307057292 */ /* 0x000fe4000f8e3c3f */
[----:B------:R-:W-:-:S02]  /*0560*/  @!UP1 UIADD3 UR9, UR9, 0x1, URZ ;  /* 0x0000000109099890 */ /* 0x000fc4000fffe03f */
[----:B------:R-:W-:Y:S02]  /*0570*/  ULDC UR13, c[0x0][0x1b8] ;  /* 0x00006e00000d7ab9 */ /* 0x000fe40000000800 */
[----:B------:R-:W-:Y:S01]  /*0580*/  UIMAD UR16, UR7, 0xc0, URZ ;  /* 0x000000c0071078a4 */ /* 0x000fe2000f8e023f */
[----:B0-----:R-:W-:Y:S01]  /*0590*/  ISETP.GT.AND P0, PT, R5, 0x2f, PT ;  /* 0x0000002f0500780c */ /* 0x001fe20003f04270 */
[----:B------:R-:W-:Y:S02]  /*05a0*/  UIMAD UR13, UR6, UR13, URZ ;  /* 0x0000000d060d72a4 */ /* 0x000fe4000f8e023f */
[----:B------:R-:W-:Y:S02]  /*05b0*/  USHF.L.U32 UR12, UR12, 0x4, URZ ;  /* 0x000000040c0c7899 */ /* 0x000fe4000800063f */
[----:B------:R-:W-:Y:S02]  /*05c0*/  UISETP.GE.AND UP1, UPT, UR5, URZ, UPT ;  /* 0x0000003f0500728c */ /* 0x000fe4000bf26270 */
[----:B------:R-:W-:Y:S01]  /*05d0*/  @UP2 UIADD3 UR9, UR9, 0x1, URZ ;  /* 0x0000000109092890 */ /* 0x000fe2000fffe03f */
[----:B------:R-:W-:Y:S01]  /*05e0*/  SHF.R.S32.HI R0, RZ, 0x1f, R5 ;  /* 0x0000001fff007819 */ /* 0x000fe20000011405 */
[----:B------:R-:W-:-:S02]  /*05f0*/  UISETP.NE.AND UP2, UPT, UR19, URZ, UPT ;  /* 0x0000003f1300728c */ /* 0x000fc4000bf45270 */
[----:B------:R-:W-:Y:S02]  /*0600*/  USHF.R.S32.HI UR4, URZ, 0x1f, UR16 ;  /* 0x0000001f3f047899 */ /* 0x000fe40008011410 */
[----:B------:R-:W-:Y:S02]  /*0610*/  UIADD3 UR16, UP0, UR13, UR16, URZ ;  /* 0x000000100d107290 */ /* 0x000fe4000ff1e03f */
[----:B------:R-:W-:Y:S01]  /*0620*/  UIADD3 UR10, UR12, 0x10, URZ ;  /* 0x000000100c0a7890 */ /* 0x000fe2000fffe03f */
[----:B------:R-:W-:Y:S01]  /*0630*/  LEA.HI R4, R0, R5, RZ, 0x5 ;  /* 0x0000000500047211 */ /* 0x000fe200078f28ff */
[----:B------:R-:W-:Y:S02]  /*0640*/  ULEA.HI.X.SX32 UR13, UR13, UR4, 0x1, UP0 ;  /* 0x000000040d0d7291 */ /* 0x000fe400080f0e3f */
[----:B------:R-:W-:Y:S01]  /*0650*/  UISETP.LT.AND UP0, UPT, UR8, UR10, UPT ;  /* 0x0000000a0800728c */ /* 0x000fe2000bf01270 */
[----:B------:R-:W-:Y:S01]  /*0660*/  LOP3.LUT R245, R4, 0xffffffe0, RZ, 0xc0, !PT ;  /* 0xffffffe004f57812 */ /* 0x000fe200078ec0ff */
[----:B------:R-:W-:Y:S01]  /*0670*/  @!UP1 UIADD3 UR9, -UR9, URZ, URZ ;  /* 0x0000003f09099290 */ /* 0x000fe2000fffe13f */
[----:B------:R-:W-:Y:S01]  /*0680*/  BSSY B0, `(.L_x_21867) ;  /* 0x0000032000007945 */ /* 0x000fe20003800000 */
[----:B------:R-:W-:-:S02]  /*0690*/  USEL UR10, UR8, UR10, UP0 ;  /* 0x0000000a080a7287 */ /* 0x000fc40008000000 */
[----:B------:R-:W-:Y:S01]  /*06a0*/  @!UP2 ULOP3.LUT UR9, URZ, UR19, URZ, 0x33, !UPT ;  /* 0x000000133f09a292 */ /* 0x000fe2000f8e333f */
[----:B------:R-:W-:Y:S01]  /*06b0*/  IMAD.IADD R245, R5, 0x1, -R245 ;  /* 0x0000000105f57824 */ /* 0x000fe200078e0af5 */
        /* <DEDUP_REMOVED lines=8> */
.L_x_21871:
        /* <DEDUP_REMOVED lines=11> */
.L_x_21870:
[----:B------:R-:W-:Y:S05]  /*07f0*/  BSYNC B1 ;  /* 0x0000000000017941 */ /* 0x000fea0003800000 */
.L_x_21869:
[----:B------:R-:W-:Y:S05]  /*0800*/  @!P1 BRA `(.L_x_21868) ;  /* 0x0000019000009947 */ /* 0x000fea0003800000 */
[----:B------:R-:W-:Y:S01]  /*0810*/  ULDC.64 UR4, c[0x0][0x178] ;  /* 0x00005e0000047ab9 */ /* 0x000fe20000000a00 */
[C---:B------:R-:W-:Y:S01]  /*0820*/  IADD3 R0, R5.reuse, -0x200, RZ ;  /* 0xfffffe0005007810 */ /* 0x040fe20007ffe0ff */
[----:B------:R-:W-:Y:S01]  /*0830*/  ULEA UR4, UP0, UR16, UR4, 0x2 ;  /* 0x0000000410047291 */ /* 0x000fe2000f80103f */
[C---:B------:R-:W-:Y:S01]  /*0840*/  IMAD.SHL.U32 R25, R5.reuse, 0x4, RZ ;  /* 0x0000000405197824 */ /* 0x040fe200078e00ff */
[----:B------:R-:W-:Y:S02]  /*0850*/  LEA R5, R5, 0x1000, 0x4 ;  /* 0x0000100005057811 */ /* 0x000fe400078e20ff */
[----:B------:R-:W-:Y:S02]  /*0860*/  ULEA.HI.X UR5, UR16, UR5, UR13, 0x2, UP0 ;  /* 0x0000000510057291 */ /* 0x000fe400080f140d */
[----:B------:R-:W-:-:S04]  /*0870*/  IMAD.U32 R6, RZ, RZ, UR4 ;  /* 0x00000004ff067e24 */ /* 0x000fc8000f8e00ff */
[----:B------:R-:W-:Y:S02]  /*0880*/  IMAD.U32 R7, RZ, RZ, UR5 ;  /* 0x00000005ff077e24 */ /* 0x000fe4000f8e00ff */
.L_x_21872:
        /* <DEDUP_REMOVED lines=17> */
.L_x_21868:
[----:B------:R-:W-:Y:S05]  /*09a0*/  BSYNC B0 ;  /* 0x0000000000007941 */ /* 0x000fea0003800000 */
.L_x_21867:
[----:B------:R-:W-:Y:S01]  /*09b0*/  IABS R0, c[0x0][0x1e4] ;  /* 0x0000790000007a13 */ /* 0x000fe20000000000 */
[----:B------:R-:W-:Y:S01]  /*09c0*/  UIADD3 UR13, UR17, -0x1, URZ ;  /* 0xffffffff110d7890 */ /* 0x000fe2000fffe03f */
[----:B------:R-:W-:Y:S03]  /*09d0*/  BAR.SYNC.DEFER_BLOCKING 0x0 ;  /* 0x0000000000007b1d */ /* 0x000fe60000010000 */
[----:B------:R-:W-:-:S02]  /*09e0*/  IMAD.MOV.U32 R244, RZ, RZ, R0 ;  /* 0x000000fffff47224 */ /* 0x000fc400078e0000 */
[----:B------:R-:W-:Y:S01]  /*09f0*/  IMAD.U32 R5, RZ, RZ, UR13 ;  /* 0x0000000dff057e24 */ /* 0x000fe2000f8e00ff */
[----:B------:R-:W0:Y:S01]  /*0a00*/  I2F.RP R2, R0 ;  /* 0x0000000000027306 */ /* 0x000e220000209400 */
[----:B------:R-:W1:Y:S01]  /*0a10*/  R2UR UR21, R0 ;  /* 0x00000000001573c2 */ /* 0x000e6200000e0000 */
[----:B------:R-:W-:Y:S01]  /*0a20*/  ULDC UR22, c[0x0][0x1e8] ;  /* 0x00007a0000167ab9 */ /* 0x000fe20000000800 */
[----:B------:R-:W-:Y:S01]  /*0a30*/  BSSY B0, `(.L_x_21873) ;  /* 0x00002ed000007945 */ /* 0x000fe20003800000 */
[----:B------:R-:W-:Y:S01]  /*0a40*/  IABS R5, R5 ;  /* 0x0000000500057213 */ /* 0x000fe20000000000 */
[----:B------:R-:W-:Y:S02]  /*0a50*/  UISETP.GT.AND UP1, UPT, UR22, -0x1, UPT ;  /* 0xffffffff1600788c */ /* 0x000fe4000bf24270 */
[----:B------:R-:W-:Y:S02]  /*0a60*/  ULDC UR25, c[0x0][0x1e4] ;  /* 0x0000790000197ab9 */ /* 0x000fe40000000800 */
[----:B------:R-:W2:Y:S01]  /*0a70*/  R2UR UR19, R5 ;  /* 0x00000000051373c2 */ /* 0x000ea200000e0000 */
[----:B------:R-:W-:-:S02]  /*0a80*/  ULOP3.LUT UR13, UR13, UR25, URZ, 0x3c, !UPT ;  /* 0x000000190d0d7292 */ /* 0x000fc4000f8e3c3f */
[----:B------:R-:W-:Y:S02]  /*0a90*/  ULDC UR20, c[0x0][0x1a8] ;  /* 0x00006a0000147ab9 */ /* 0x000fe40000000800 */
[----:B------:R-:W-:Y:S01]  /*0aa0*/  UISETP.NE.AND UP0, UPT, URZ, UR25, UPT ;  /* 0x000000193f00728c */ /* 0x000fe2000bf05270 */
[----:B0-----:R-:W0:Y:S02]  /*0ab0*/  MUFU.RCP R2, R2 ;  /* 0x0000000200027308 */ /* 0x001e240000001000 */
[----:B------:R-:W3:Y:S01]  /*0ac0*/  R2UR UR23, R0 ;  /* 0x00000000001773c2 */ /* 0x000ee200000e0000 */
[----:B------:R-:W-:Y:S02]  /*0ad0*/  UIMAD UR6, UR6, UR20, URZ ;  /* 0x00000014060672a4 */ /* 0x000fe4000f8e023f */
[----:B------:R-:W-:Y:S02]  /*0ae0*/  @!UP1 UIADD3 UR20, URZ, -UR22, URZ ;  /* 0x800000163f149290 */ /* 0x000fe4000fffe03f */
[----:B------:R-:W-:Y:S01]  /*0af0*/  USHF.R.S32.HI UR24, URZ, 0x1f, UR6 ;  /* 0x0000001f3f187899 */ /* 0x000fe20008011406 */
[----:B0-----:R-:W-:Y:S01]  /*0b00*/  IADD3 R3, R2, 0xffffffe, RZ ;  /* 0x0ffffffe02037810 */ /* 0x001fe20007ffe0ff */
[----:B------:R-:W-:-:S05]  /*0b10*/  IMAD.MOV.U32 R2, RZ, RZ, -0x800001 ;  /* 0xff7fffffff027424 */ /* 0x000fca00078e00ff */
[----:B------:R-:W0:Y:S02]  /*0b20*/  F2I.FTZ.U32.TRUNC.NTZ R3, R3 ;  /* 0x0000000300037305 */ /* 0x000e24000021f000 */
[----:B0-----:R0:W1:Y:S02]  /*0b30*/  R2UR UR5, R3 ;  /* 0x00000000030573c2 */ /* 0x00106400000e0000 */
[----:B0-----:R-:W-:-:S04]  /*0b40*/  LEA.HI.SX32 R3, R4, UR12, 0x1b ;  /* 0x0000000c04037c11 */ /* 0x001fc8000f8fdaff */
[----:B------:R-:W-:Y:S01]  /*0b50*/  ISETP.GE.AND P0, PT, R3, UR10, PT ;  /* 0x0000000a03007c0c */ /* 0x000fe2000bf06270 */
[----:B-1----:R-:W-:-:S04]  /*0b60*/  UIMAD UR4, UR5, UR21, URZ ;  /* 0x00000015050472a4 */ /* 0x002fc8000f8e023f */
[----:B------:R-:W-:-:S03]  /*0b70*/  UIADD3 UR16, -UR4, URZ, URZ ;  /* 0x0000003f04107290 */ /* 0x000fc6000fffe13f */
[----:B------:R-:W-:Y:S02]  /*0b80*/  UMOV UR4, URZ ;  /* 0x0000003f00047c82 */ /* 0x000fe40008000000 */
[----:B------:R-:W-:-:S07]  /*0b90*/  UIMAD.WIDE.U32 UR4, UR5, UR16, UR4 ;  /* 0x00000010050472a5 */ /* 0x000fce000f8e0004 */
[----:B------:R-:W-:Y:S02]  /*0ba0*/  UMOV UR16, UR5 ;  /* 0x0000000500107c82 */ /* 0x000fe40008000000 */
[----:B--2---:R-:W-:-:S04]  /*0bb0*/  UIMAD.WIDE.U32 UR4, UR16, UR19, URZ ;  /* 0x00000013100472a5 */ /* 0x004fc8000f8e003f */
[----:B------:R-:W-:-:S04]  /*0bc0*/  UIADD3 UR4, -UR5, URZ, URZ ;  /* 0x0000003f05047290 */ /* 0x000fc8000fffe13f */
[----:B------:R-:W-:-:S03]  /*0bd0*/  UIMAD UR4, UR21, UR4, UR19 ;  /* 0x00000004150472a4 */ /* 0x000fc6000f8e0213 */
[----:B------:R-:W-:Y:S02]  /*0be0*/  ULDC UR19, c[0x0][0x1d8] ;  /* 0x0000760000137ab9 */ /* 0x000fe40000000800 */
[----:B---3--:R-:W-:Y:S02]  /*0bf0*/  UISETP.GT.U32.AND UP3, UPT, UR23, UR4, UPT ;  /* 0x000000041700728c */ /* 0x008fe4000bf64070 */
        /* <DEDUP_REMOVED lines=15> */
[----:B------:R-:W0:Y:S01]  /*0cf0*/  LDS.128 R4, [RZ] ;  /* 0x00000000ff047984 */ /* 0x000e220000000c00 */
[----:B-----5:R-:W-:-:S03]  /*0d00*/  FSETP.NEU.FTZ.AND P1, PT, R247, RZ, PT ;  /* 0x000000fff700720b */ /* 0x020fc60003f3d000 */
[----:B------:R-:W1:Y:S04]  /*0d10*/  LDS.128 R8, [0x10] ;  /* 0x00001000ff087984 */ /* 0x000e680000000c00 */
[----:B------:R-:W2:Y:S04]  /*0d20*/  LDS.128 R12, [0x20] ;  /* 0x00002000ff0c7984 */ /* 0x000ea80000000c00 */
[----:B------:R-:W3:Y:S04]  /*0d30*/  LDS.128 R16, [0x30] ;  /* 0x00003000ff107984 */ /* 0x000ee80000000c00 */
[----:B------:R-:W4:Y:S04]  /*0d40*/  LDS.128 R20, [0x40] ;  /* 0x00004000ff147984 */ /* 0x000f280000000c00 */
        /* <DEDUP_REMOVED lines=44> */
[----:B-1234-:R-:W-:Y:S01]  /*1010*/  IMAD.U32 R247, RZ, RZ, UR13 ;  /* 0x0000000dfff77e24 */ /* 0x01efe2000f8e00ff */
[----:B------:R-:W-:Y:S01]  /*1020*/  BSSY B1, `(.L_x_21876) ;  /* 0x0000144000017945 */ /* 0x000fe20003800000 */
[----:B------:R-:W-:Y:S01]  /*1030*/  IMAD.MOV.U32 R249, RZ, RZ, R3 ;  /* 0x000000fffff97224 */ /* 0x000fe200078e0003 */
[----:B------:R-:W-:Y:S01]  /*1040*/  IADD3 R251, R245, -UR18, RZ ;  /* 0x80000012f5fb7c10 */ /* 0x000fe2000fffe0ff */
[----:B------:R-:W-:Y:S01]  /*1050*/  IMAD.MOV.U32 R2, RZ, RZ, -0x800001 ;  /* 0xff7fffffff027424 */ /* 0x000fe200078e00ff */
[----:B------:R-:W-:-:S02]  /*1060*/  IADD3 R247, R247, -c[0x0][0x1dc], RZ ;  /* 0x80007700f7f77a10 */ /* 0x000fc40007ffe0ff */
.L_x_21881:
[----:B------:R-:W-:Y:S01]  /*1070*/  IMAD.SHL.U32 R248, R249, 0x20, RZ ;  /* 0x00000020f9f87824 */ /* 0x000fe200078e00ff */
[----:B------:R-:W-:Y:S01]  /*1080*/  IABS R201, c[0x0][0x1e0] ;  /* 0x0000780000c97a13 */ /* 0x000fe20000000000 */
[----:B------:R-:W-:Y:S01]  /*1090*/  BSSY B2, `(.L_x_21877) ;  /* 0x0000138000027945 */ /* 0x000fe20003800000 */
[----:B------:R-:W-:Y:S01]  /*10a0*/  IABS R0, c[0x0][0x1e4] ;  /* 0x0000790000007a13 */ /* 0x000fe20000000000 */
[----:B01----:R-:W-:Y:S01]  /*10b0*/  IMAD.IADD R246, R251, 0x1, R248 ;  /* 0x00000001fbf67824 */ /* 0x003fe200078e02f8 */
[----:B------:R-:W-:Y:S01]  /*10c0*/  IABS R197, R248 ;  /* 0x000000f800c57213 */ /* 0x000fe20000000000 */
[----:B------:R-:W1:Y:S03]  /*10d0*/  I2F.RP R199, R201 ;  /* 0x000000c900c77306 */ /* 0x000e660000209400 */
[----:B------:R-:W-:Y:S01]  /*10e0*/  LEA R246, R246, 0x320, 0x2 ;  /* 0x00000320f6f67811 */ /* 0x000fe200078e10ff */
[----:B------:R-:W-:-:S04]  /*10f0*/  IMAD.HI.U32 R196, R197, UR16, RZ ;  /* 0x00000010c5c47c27 */ /* 0x000fc8000f8e00ff */
[----:B------:R-:W-:-:S04]  /*1100*/  IMAD.MOV R198, RZ, RZ, -R196 ;  /* 0x000000ffffc67224 */ /* 0x000fc800078e0ac4 */
[----:B------:R-:W-:Y:S01]  /*1110*/  IMAD R197, R0, R198, R197 ;  /* 0x000000c600c57224 */ /* 0x000fe200078e02c5 */
[----:B------:R-:W-:Y:S01]  /*1120*/  LOP3.LUT R198, R248, c[0x0][0x1e4], RZ, 0x3c, !PT ;  /* 0x00007900f8c67a12 */ /* 0x000fe200078e3cff */
[----:B-1----:R-:W1:Y:S03]  /*1130*/  MUFU.RCP R199, R199 ;  /* 0x000000c700c77308 */ /* 0x002e660000001000 */
[----:B------:R-:W-:Y:S02]  /*1140*/  ISETP.GT.U32.AND P2, PT, R244, R197, PT ;  /* 0x000000c5f400720c */ /* 0x000fe40003f44070 */
[----:B------:R-:W-:-:S11]  /*1150*/  ISETP.GE.AND P3, PT, R198, RZ, PT ;  /* 0x000000ffc600720c */ /* 0x000fd60003f66270 */
[----:B------:R-:W-:Y:S01]  /*1160*/  @!P2 IMAD.IADD R197, R197, 0x1, -R0 ;  /* 0x00000001c5c5a824 */ /* 0x000fe200078e0a00 */
[----:B------:R-:W-:Y:S02]  /*1170*/  @!P2 IADD3 R196, R196, 0x1, RZ ;  /* 0x00000001c4c4a810 */ /* 0x000fe40007ffe0ff */
[----:B------:R-:W-:Y:S02]  /*1180*/  ISETP.NE.AND P2, PT, RZ, c[0x0][0x1e4], PT ;  /* 0x00007900ff007a0c */ /* 0x000fe40003f45270 */
[----:B------:R-:W-:Y:S02]  /*1190*/  ISETP.GE.U32.AND P1, PT, R197, R244, PT ;  /* 0x000000f4c500720c */ /* 0x000fe40003f26070 */
[----:B-1----:R-:W-:-:S06]  /*11a0*/  IADD3 R197, R199, 0xffffffe, RZ ;  /* 0x0ffffffec7c57810 */ /* 0x002fcc0007ffe0ff */
[----:B------:R-:W1:Y:S05]  /*11b0*/  F2I.FTZ.U32.TRUNC.NTZ R197, R197 ;  /* 0x000000c500c57305 */ /* 0x000e6a000021f000 */
[----:B------:R-:W-:-:S05]  /*11c0*/  @P1 IADD3 R196, R196, 0x1, RZ ;  /* 0x00000001c4c41810 */ /* 0x000fca0007ffe0ff */
[----:B------:R-:W-:-:S04]  /*11d0*/  IMAD.MOV.U32 R200, RZ, RZ, R196 ;  /* 0x000000ffffc87224 */ /* 0x000fc800078e00c4 */
[----:B------:R-:W-:Y:S01]  /*11e0*/  @!P3 IMAD.MOV R200, RZ, RZ, -R200 ;  /* 0x000000ffffc8b224 */ /* 0x000fe200078e0ac8 */
[----:B------:R-:W-:Y:S01]  /*11f0*/  @!P2 LOP3.LUT R200, RZ, c[0x0][0x1e4], RZ, 0x33, !PT ;  /* 0x00007900ffc8aa12 */ /* 0x000fe200078e33ff */
[----:B-1----:R-:W-:-:S03]  /*1200*/  IMAD.MOV R196, RZ, RZ, -R197 ;  /* 0x000000ffffc47224 */ /* 0x002fc600078e0ac5 */
        /* <DEDUP_REMOVED lines=20> */
[----:B------:R-:W-:-:S04]  /*1350*/  IADD3 R196, P1, R249, UR6, RZ ;  /* 0x00000006f9c47c10 */ /* 0x000fc8000ff3e0ff */
[----:B------:R-:W-:Y:S02]  /*1360*/  LEA.HI.X.SX32 R197, R249, UR24, 0x1, P1 ;  /* 0x00000018f9c57c11 */ /* 0x000fe400088f0eff */
[----:B------:R-:W-:-:S04]  /*1370*/  LEA R198, P1, R196, c[0x0][0x198], 0x2 ;  /* 0x00006600c4c67a11 */ /* 0x000fc800078210ff */
[----:B------:R-:W-:-:S06]  /*1380*/  LEA.HI.X R199, R196, c[0x0][0x19c], R197, 0x2, P1 ;  /* 0x00006700c4c77a11 */ /* 0x000fcc00008f14c5 */
[----:B------:R-:W2:Y:S01]  /*1390*/  LDG.E.CONSTANT R199, [R198.64] ;  /* 0x0000000ec6c77981 */ /* 0x000ea2000c1e9900 */
[----:B------:R-:W-:Y:S01]  /*13a0*/  ULDC UR4, c[0x0][0x1c0] ;  /* 0x0000700000047ab9 */ /* 0x000fe20000000800 */
[----:B------:R-:W-:Y:S01]  /*13b0*/  IMAD.SHL.U32 R196, R245, 0x4, RZ ;  /* 0x00000004f5c47824 */ /* 0x000fe200078e00ff */
[----:B------:R-:W-:-:S04]  /*13c0*/  UIMAD UR4, UR9, UR4, URZ ;  /* 0x00000004090472a4 */ /* 0x000fc8000f8e023f */
[----:B------:R-:W-:Y:S02]  /*13d0*/  SHF.R.S32.HI R197, RZ, 0x1f, R196 ;  /* 0x0000001fffc57819 */ /* 0x000fe400000114c4 */
[----:B------:R-:W-:Y:S01]  /*13e0*/  IMAD.U32 R200, RZ, RZ, UR4 ;  /* 0x00000004ffc87e24 */ /* 0x000fe2000f8e00ff */
[----:B------:R-:W-:-:S04]  /*13f0*/  IADD3 R196, P1, R196, UR4, RZ ;  /* 0x00000004c4c47c10 */ /* 0x000fc8000ff3e0ff */
[----:B------:R-:W-:-:S05]  /*1400*/  LEA.HI.X.SX32 R197, R200, R197, 0x1, P1 ;  /* 0x000000c5c8c57211 */ /* 0x000fca00008f0eff */
[----:B--2---:R-:W-:-:S05]  /*1410*/  IMAD.WIDE R196, R199, c[0x0][0x1bc], R196 ;  /* 0x00006f00c7c47a25 */ /* 0x004fca00078e02c4 */
[----:B------:R-:W-:-:S04]  /*1420*/  LEA R240, P1, R196, c[0x0][0x180], 0x2 ;  /* 0x00006000c4f07a11 */ /* 0x000fc800078210ff */
        /* <DEDUP_REMOVED lines=14> */
[----:B------:R-:W-:Y:S02]  /*1510*/  FFMA.FTZ R216, R5, R221, R216 ;  /* 0x000000dd05d87223 */ /* 0x000fe400000100d8 */
[----:B------:R-:W-:Y:S02]  /*1520*/  FMUL.FTZ R217, R10, R218 ;  /* 0x000000da0ad97220 */ /* 0x000fe40000410000 */
[----:B----4-:R-:W-:Y:S02]  /*1530*/  FFMA.FTZ R229, R12, R224, R229 ;  /* 0x000000e00ce57223 */ /* 0x010fe400000100e5 */
[----:B------:R-:W-:-:S02]  /*1540*/  FMUL.FTZ R218, R11, R219 ;  /* 0x000000db0bda7220 */ /* 0x000fc40000410000 */
[----:B------:R-:W-:Y:S02]  /*1550*/  FFMA.FTZ R216, R13, R225, R216 ;  /* 0x000000e10dd87223 */ /* 0x000fe400000100d8 */
[----:B-----5:R-:W-:Y:S02]  /*1560*/  FFMA.FTZ R229, R16, R208, R229 ;  /* 0x000000d010e57223 */ /* 0x020fe400000100e5 */
[----:B------:R-:W-:Y:S02]  /*1570*/  FFMA.FTZ R217, R6, R222, R217 ;  /* 0x000000de06d97223 */ /* 0x000fe400000100d9 */
[----:B------:R-:W-:Y:S02]  /*1580*/  FFMA.FTZ R218, R7, R223, R218 ;  /* 0x000000df07da7223 */ /* 0x000fe400000100da */
[----:B------:R-:W2:Y:S01]  /*1590*/  LDG.E.128.CONSTANT R220, [R240.64+0x1000] ;  /* 0x0010000ef0dc7981 */ /* 0x000ea2000c1e9d00 */
[----:B------:R-:W-:Y:S02]  /*15a0*/  FFMA.FTZ R216, R17, R209, R216 ;  /* 0x000000d111d87223 */ /* 0x000fe400000100d8 */
[----:B------:R-:W-:-:S02]  /*15b0*/  FFMA.FTZ R229, R20, R204, R229 ;  /* 0x000000cc14e57223 */ /* 0x000fc400000100e5 */
[----:B------:R-:W-:Y:S02]  /*15c0*/  FFMA.FTZ R217, R14, R226, R217 ;  /* 0x000000e20ed97223 */ /* 0x000fe400000100d9 */
[----:B------:R-:W-:Y:S02]  /*15d0*/  FFMA.FTZ R218, R15, R227, R218 ;  /* 0x000000e30fda7223 */ /* 0x000fe400000100da */
[----:B------:R-:W3:Y:S01]  /*15e0*/  LDG.E.128.CONSTANT R224, [R240.64+0x1200] ;  /* 0x0012000ef0e07981 */ /* 0x000ee2000c1e9d00 */
        /* <DEDUP_REMOVED lines=21> */
[----:B------:R-:W5:Y:S01]  /*1740*/  LDG.E.128.CONSTANT R216, [R240.64+0x2200] ;  /* 0x0022000ef0d87981 */ /* 0x000f62000c1e9d00 */
[----:B------:R-:W-:Y:S02]  /*1750*/  FFMA.FTZ R242, R35, R215, R242 ;  /* 0x000000d723f27223 */ /* 0x000fe400000100f2 */
[----:B--2---:R-:W-:Y:S02]  /*1760*/  FFMA.FTZ R243, R36, R220, R243 ;  /* 0x000000dc24f37223 */ /* 0x004fe400000100f3 */
[----:B------:R-:W-:Y:S02]  /*1770*/  FFMA.FTZ R212, R37, R221, R212 ;  /* 0x000000dd25d47223 */ /* 0x000fe400000100d4 */
[----:B------:R-:W-:Y:S02]  /*1780*/  FFMA.FTZ R213, R38, R222, R213 ;  /* 0x000000de26d57223 */ /* 0x000fe400000100d5 */
[----:B---3--:R-:W-:-:S02]  /*1790*/  FFMA.FTZ R243, R40, R224, R243 ;  /* 0x000000e028f37223 */ /* 0x008fc400000100f3 */
[----:B------:R-:W-:Y:S02]  /*17a0*/  FFMA.FTZ R212, R41, R225, R212 ;  /* 0x000000e129d47223 */ /* 0x000fe400000100d4 */
[----:B------:R-:W-:Y:S02]  /*17b0*/  FFMA.FTZ R213, R42, R226, R213 ;  /* 0x000000e22ad57223 */ /* 0x000fe400000100d5 */
[----:B----4-:R-:W-:Y:S02]  /*17c0*/  FFMA.FTZ R243, R44, R228, R243 ;  /* 0x000000e42cf37223 */ /* 0x010fe400000100f3 */
[----:B------:R-:W-:Y:S02]  /*17d0*/  FFMA.FTZ R212, R45, R229, R212 ;  /* 0x000000e52dd47223 */ /* 0x000fe400000100d4 */
[----:B------:R-:W-:Y:S02]  /*17e0*/  FFMA.FTZ R213, R46, R230, R213 ;  /* 0x000000e62ed57223 */ /* 0x000fe400000100d5 */
[----:B------:R-:W-:-:S02]  /*17f0*/  FFMA.FTZ R243, R48, R232, R243 ;  /* 0x000000e830f37223 */ /* 0x000fc400000100f3 */
[----:B------:R-:W-:Y:S02]  /*1800*/  FFMA.FTZ R212, R49, R233, R212 ;  /* 0x000000e931d47223 */ /* 0x000fe400000100d4 */
[----:B------:R-:W-:Y:S02]  /*1810*/  FFMA.FTZ R213, R50, R234, R213 ;  /* 0x000000ea32d57223 */ /* 0x000fe400000100d5 */
[----:B------:R-:W-:Y:S02]  /*1820*/  FFMA.FTZ R242, R39, R223, R242 ;  /* 0x000000df27f27223 */ /* 0x000fe400000100f2 */
[----:B------:R-:W-:Y:S01]  /*1830*/  FFMA.FTZ R243, R52, R236, R243 ;  /* 0x000000ec34f37223 */ /* 0x000fe200000100f3 */
[----:B------:R-:W2:Y:S01]  /*1840*/  LDG.E.128.CONSTANT R220, [R240.64+0x3600] ;  /* 0x0036000ef0dc7981 */ /* 0x000ea2000c1e9d00 */
[----:B------:R-:W-:Y:S02]  /*1850*/  FFMA.FTZ R212, R53, R237, R212 ;  /* 0x000000ed35d47223 */ /* 0x000fe400000100d4 */
[----:B------:R-:W-:-:S02]  /*1860*/  FFMA.FTZ R213, R54, R238, R213 ;  /* 0x000000ee36d57223 */ /* 0x000fc400000100d5 */
[----:B------:R-:W-:Y:S02]  /*1870*/  FFMA.FTZ R242, R43, R227, R242 ;  /* 0x000000e32bf27223 */ /* 0x000fe400000100f2 */
[----:B------:R-:W3:Y:S01]  /*1880*/  LDG.E.128.CONSTANT R224, [R240.64+0x2400] ;  /* 0x0024000ef0e07981 */ /* 0x000ee2000c1e9d00 */
[----:B-----5:R-:W-:Y:S02]  /*1890*/  FFMA.FTZ R243, R56, R208, R243 ;  /* 0x000000d038f37223 */ /* 0x020fe400000100f3 */
        /* <DEDUP_REMOVED lines=17> */
[----:B------:R-:W2:Y:S01]  /*19b0*/  LDG.E.128.CONSTANT R212, [R240.64+0x2c00] ;  /* 0x002c000ef0d47981 */ /* 0x000ea2000c1e9d00 */
[----:B------:R-:W-:-:S03]  /*19c0*/  FFMA.FTZ R242, R59, R211, R242 ;  /* 0x000000d33bf27223 */ /* 0x000fc600000100f2 */
[----:B------:R-:W2:Y:S01]  /*19d0*/  LDG.E.128.CONSTANT R208, [R240.64+0x2e00] ;  /* 0x002e000ef0d07981 */ /* 0x000ea2000c1e9d00 */
[----:B------:R-:W-:-:S03]  /*19e0*/  FFMA.FTZ R242, R63, R207, R242 ;  /* 0x000000cf3ff27223 */ /* 0x000fc600000100f2 */
[----:B------:R-:W2:Y:S01]  /*19f0*/  LDG.E.128.CONSTANT R204, [R240.64+0x3000] ;  /* 0x0030000ef0cc7981 */ /* 0x000ea2000c1e9d00 */
[----:B------:R-:W-:Y:S02]  /*1a00*/  FFMA.FTZ R242, R67, R203, R242 ;  /* 0x000000cb43f27223 */ /* 0x000fe400000100f2 */
[----:B------:R-:W-:Y:S01]  /*1a10*/  FFMA.FTZ R243, R72, R216, R243 ;  /* 0x000000d848f37223 */ /* 0x000fe200000100f3 */
[----:B------:R-:W2:Y:S01]  /*1a20*/  LDG.E.128.CONSTANT R200, [R240.64+0x3200] ;  /* 0x0032000ef0c87981 */ /* 0x000ea2000c1e9d00 */
[----:B------:R-:W-:Y:S02]  /*1a30*/  FFMA.FTZ R216, R73, R217, R196 ;  /* 0x000000d949d87223 */ /* 0x000fe400000100c4 */
[----:B------:R-:W-:Y:S02]  /*1a40*/  FFMA.FTZ R242, R71, R199, R242 ;  /* 0x000000c747f27223 */ /* 0x000fe400000100f2 */
[----:B------:R-:W-:Y:S02]  /*1a50*/  FFMA.FTZ R217, R74, R218, R197 ;  /* 0x000000da4ad97223 */ /* 0x000fe400000100c5 */
[----:B------:R-:W2:Y:S01]  /*1a60*/  LDG.E.128.CONSTANT R196, [R240.64+0x3400] ;  /* 0x0034000ef0c47981 */ /* 0x000ea2000c1e9d00 */
[----:B------:R-:W-:-:S02]  /*1a70*/  FFMA.FTZ R242, R75, R219, R242 ;  /* 0x000000db4bf27223 */ /* 0x000fc400000100f2 */
[----:B---3--:R-:W-:Y:S02]  /*1a80*/  FFMA.FTZ R243, R76, R224, R243 ;  /* 0x000000e04cf37223 */ /* 0x008fe400000100f3 */
        /* <DEDUP_REMOVED lines=8> */
[----:B------:R-:W4:Y:S01]  /*1b10*/  LDG.E.128.CONSTANT R228, [R240.64+0x3a00] ;  /* 0x003a000ef0e47981 */ /* 0x000f22000c1e9d00 */
[----:B-----5:R-:W-:Y:S02]  /*1b20*/  FFMA.FTZ R243, R84, R232, R243 ;  /* 0x000000e854f37223 */ /* 0x020fe400000100f3 */
[----:B------:R-:W-:Y:S02]  /*1b30*/  FFMA.FTZ R216, R85, R233, R216 ;  /* 0x000000e955d87223 */ /* 0x000fe400000100d8 */
[----:B------:R-:W-:Y:S02]  /*1b40*/  FFMA.FTZ R217, R86, R234, R217 ;  /* 0x000000ea56d97223 */ /* 0x000fe400000100d9 */
[----:B------:R-:W-:-:S02]  /*1b50*/  FFMA.FTZ R242, R87, R235, R242 ;  /* 0x000000eb57f27223 */ /* 0x000fc400000100f2 */
[----:B------:R-:W5:Y:S01]  /*1b60*/  LDG.E.128.CONSTANT R232, [R240.64+0x3c00] ;  /* 0x003c000ef0e87981 */ /* 0x000f62000c1e9d00 */
[----:B--2---:R-:W-:Y:S02]  /*1b70*/  FFMA.FTZ R243, R88, R236, R243 ;  /* 0x000000ec58f37223 */ /* 0x004fe400000100f3 */
        /* <DEDUP_REMOVED lines=8> */
[----:B------:R-:W-:Y:S01]  /*1c00*/  FFMA.FTZ R243, R96, R208, R243 ;  /* 0x000000d060f37223 */ /* 0x000fe200000100f3 */
[----:B------:R-:W2:Y:S01]  /*1c10*/  LDG.E.128.CONSTANT R212, [R240.64+0x4400] ;  /* 0x0044000ef0d47981 */ /* 0x000ea2000c1e9d00 */
[----:B------:R-:W-:Y:S02]  /*1c20*/  FFMA.FTZ R216, R97, R209, R216 ;  /* 0x000000d161d87223 */ /* 0x000fe400000100d8 */
[----:B------:R-:W-:Y:S02]  /*1c30*/  FFMA.FTZ R217, R98, R210, R217 ;  /* 0x000000d262d97223 */ /* 0x000fe400000100d9 */
[----:B------:R-:W-:-:S02]  /*1c40*/  FFMA.FTZ R242, R99, R211, R242 ;  /* 0x000000d363f27223 */ /* 0x000fc400000100f2 */
[----:B------:R-:W-:Y:S01]  /*1c50*/  FFMA.FTZ R243, R100, R204, R243 ;  /* 0x000000cc64f37223 */ /* 0x000fe200000100f3 */
[----:B------:R-:W2:Y:S01]  /*1c60*/  LDG.E.128.CONSTANT R208, [R240.64+0x4200] ;  /* 0x0042000ef0d07981 */ /* 0x000ea2000c1e9d00 */
[----:B------:R-:W-:Y:S02]  /*1c70*/  FFMA.FTZ R216, R101, R205, R216 ;  /* 0x000000cd65d87223 */ /* 0x000fe400000100d8 */
        /* <DEDUP_REMOVED lines=12> */
[----:B------:R-:W-:Y:S01]  /*1d40*/  FFMA.FTZ R221, R114, R222, R217 ;  /* 0x000000de72dd7223 */ /* 0x000fe200000100d9 */
[----:B------:R-:W2:Y:S01]  /*1d50*/  LDG.E.128.CONSTANT R200, [R240.64+0x4a00] ;  /* 0x004a000ef0c87981 */ /* 0x000ea2000c1e9d00 */
[----:B------:R-:W-:-:S03]  /*1d60*/  FFMA.FTZ R242, R111, R199, R242 ;  /* 0x000000c76ff27223 */ /* 0x000fc600000100f2 */
[----:B------:R-:W2:Y:S04]  /*1d70*/  LDG.E.128.CONSTANT R216, [R240.64+0x4600] ;  /* 0x0046000ef0d87981 */ /* 0x000ea8000c1e9d00 */
[----:B------:R-:W2:Y:S01]  /*1d80*/  LDG.E.128.CONSTANT R196, [R240.64+0x4800] ;  /* 0x0048000ef0c47981 */ /* 0x000ea2000c1e9d00 */
[----:B------:R-:W-:Y:S02]  /*1d90*/  FFMA.FTZ R242, R115, R223, R242 ;  /* 0x000000df73f27223 */ /* 0x000fe400000100f2 */
[----:B---3--:R-:W-:Y:S02]  /*1da0*/  FFMA.FTZ R243, R116, R224, R243 ;  /* 0x000000e074f37223 */ /* 0x008fe400000100f3 */
[----:B------:R-:W-:Y:S02]  /*1db0*/  FFMA.FTZ R220, R117, R225, R220 ;  /* 0x000000e175dc7223 */ /* 0x000fe400000100dc */
[----:B------:R-:W-:-:S02]  /*1dc0*/  FFMA.FTZ R221, R118, R226, R221 ;  /* 0x000000e276dd7223 */ /* 0x000fc400000100dd */
[----:B------:R-:W-:Y:S02]  /*1dd0*/  FFMA.FTZ R242, R119, R227, R242 ;  /* 0x000000e377f27223 */ /* 0x000fe400000100f2 */
[----:B------:R0:W3:Y:S01]  /*1de0*/  LDG.E.128.CONSTANT R224, [R240.64+0x5600] ;  /* 0x0056000ef0e07981 */ /* 0x0000e2000c1e9d00 */
[----:B----4-:R-:W-:Y:S02]  /*1df0*/  FFMA.FTZ R243, R120, R228, R243 ;  /* 0x000000e478f37223 */ /* 0x010fe400000100f3 */
[----:B------:R-:W-:Y:S02]  /*1e00*/  FFMA.FTZ R220, R121, R229, R220 ;  /* 0x000000e579dc7223 */ /* 0x000fe400000100dc */
[----:B------:R-:W-:Y:S02]  /*1e10*/  FFMA.FTZ R221, R122, R230, R221 ;  /* 0x000000e67add7223 */ /* 0x000fe400000100dd */
[----:B------:R-:W-:Y:S02]  /*1e20*/  FFMA.FTZ R242, R123, R231, R242 ;  /* 0x000000e77bf27223 */ /* 0x000fe400000100f2 */
[----:B------:R0:W4:Y:S01]  /*1e30*/  LDG.E.128.CONSTANT R228, [R240.64+0x5800] ;  /* 0x0058000ef0e47981 */ /* 0x000122000c1e9d00 */
[----:B-----5:R-:W-:-:S02]  /*1e40*/  FFMA.FTZ R243, R124, R232, R243 ;  /* 0x000000e87cf37223 */ /* 0x020fc400000100f3 */
[----:B------:R-:W-:Y:S02]  /*1e50*/  FFMA.FTZ R220, R125, R233, R220 ;  /* 0x000000e97ddc7223 */ /* 0x000fe400000100dc */
[----:B------:R-:W-:Y:S02]  /*1e60*/  FFMA.FTZ R221, R126, R234, R221 ;  /* 0x000000ea7edd7223 */ /* 0x000fe400000100dd */
[----:B------:R-:W-:Y:S02]  /*1e70*/  FFMA.FTZ R242, R127, R235, R242 ;  /* 0x000000eb7ff27223 */ /* 0x000fe400000100f2 */
[----:B------:R0:W5:Y:S01]  /*1e80*/  LDG.E.128.CONSTANT R232, [R240.64+0x5a00] ;  /* 0x005a000ef0e87981 */ /* 0x000162000c1e9d00 */
[----:B--2---:R-:W-:Y:S02]  /*1e90*/  FFMA.FTZ R243, R128, R236, R243 ;  /* 0x000000ec80f37223 */ /* 0x004fe400000100f3 */
[----:B------:R-:W-:Y:S02]  /*1ea0*/  FFMA.FTZ R220, R129, R237, R220 ;  /* 0x000000ed81dc7223 */ /* 0x000fe400000100dc */
[----:B------:R-:W-:-:S02]  /*1eb0*/  FFMA.FTZ R221, R130, R238, R221 ;  /* 0x000000ee82dd7223 */ /* 0x000fc400000100dd */
[----:B------:R-:W-:Y:S02]  /*1ec0*/  FFMA.FTZ R242, R131, R239, R242 ;  /* 0x000000ef83f27223 */ /* 0x000fe400000100f2 */
[----:B------:R0:W2:Y:S01]  /*1ed0*/  LDG.E.128.CONSTANT R236, [R240.64+0x5c00] ;  /* 0x005c000ef0ec7981 */ /* 0x0000a2000c1e9d00 */
[----:B------:R-:W-:Y:S02]  /*1ee0*/  FFMA.FTZ R243, R132, R204, R243 ;  /* 0x000000cc84f37223 */ /* 0x000fe400000100f3 */
[----:B------:R-:W-:Y:S02]  /*1ef0*/  FFMA.FTZ R220, R133, R205, R220 ;  /* 0x000000cd85dc7223 */ /* 0x000fe400000100dc */
[----:B------:R-:W-:Y:S02]  /*1f00*/  FFMA.FTZ R221, R134, R206, R221 ;  /* 0x000000ce86dd7223 */ /* 0x000fe400000100dd */
[----:B------:R-:W-:Y:S02]  /*1f10*/  FFMA.FTZ R242, R135, R207, R242 ;  /* 0x000000cf87f27223 */ /* 0x000fe400000100f2 */
[----:B------:R0:W2:Y:S01]  /*1f20*/  LDG.E.128.CONSTANT R204, [R240.64+0x4c00] ;  /* 0x004c000ef0cc7981 */ /* 0x0000a2000c1e9d00 */
[----:B------:R-:W-:-:S02]  /*1f30*/  FFMA.FTZ R243, R136, R208, R243 ;  /* 0x000000d088f37223 */ /* 0x000fc400000100f3 */
[----:B------:R-:W-:Y:S02]  /*1f40*/  FFMA.FTZ R220, R137, R209, R220 ;  /* 0x000000d189dc7223 */ /* 0x000fe400000100dc */
[----:B------:R-:W-:Y:S02]  /*1f50*/  FFMA.FTZ R221, R138, R210, R221 ;  /* 0x000000d28add7223 */ /* 0x000fe400000100dd */
[----:B------:R-:W-:Y:S02]  /*1f60*/  FFMA.FTZ R242, R139, R211, R242 ;  /* 0x000000d38bf27223 */ /* 0x000fe400000100f2 */
[----:B------:R0:W3:Y:S01]  /*1f70*/  LDG.E.128.CONSTANT R208, [R240.64+0x4e00] ;  /* 0x004e000ef0d07981 */ /* 0x0000e2000c1e9d00 */
[----:B------:R-:W-:Y:S02]  /*1f80*/  FFMA.FTZ R243, R140, R212, R243 ;  /* 0x000000d48cf37223 */ /* 0x000fe400000100f3 */
[----:B------:R-:W-:Y:S02]  /*1f90*/  FFMA.FTZ R220, R141, R213, R220 ;  /* 0x000000d58ddc7223 */ /* 0x000fe400000100dc */
[----:B------:R-:W-:-:S02]  /*1fa0*/  FFMA.FTZ R221, R142, R214, R221 ;  /* 0x000000d68edd7223 */ /* 0x000fc400000100dd */
[----:B------:R-:W-:Y:S02]  /*1fb0*/  FFMA.FTZ R242, R143, R215, R242 ;  /* 0x000000d78ff27223 */ /* 0x000fe400000100f2 */
[----:B------:R0:W4:Y:S01]  /*1fc0*/  LDG.E.128.CONSTANT R212, [R240.64+0x5000] ;  /* 0x0050000ef0d47981 */ /* 0x000122000c1e9d00 */
[----:B------:R-:W-:Y:S02]  /*1fd0*/  FFMA.FTZ R243, R144, R216, R243 ;  /* 0x000000d890f37223 */ /* 0x000fe400000100f3 */
[----:B------:R-:W-:Y:S02]  /*1fe0*/  FFMA.FTZ R220, R145, R217, R220 ;  /* 0x000000d991dc7223 */ /* 0x000fe400000100dc */
[----:B------:R-:W-:Y:S02]  /*1ff0*/  FFMA.FTZ R221, R146, R218, R221 ;  /* 0x000000da92dd7223 */ /* 0x000fe400000100dd */
[----:B------:R-:W-:Y:S02]  /*2000*/  FFMA.FTZ R250, R147, R219, R242 ;  /* 0x000000db93fa7223 */ /* 0x000fe400000100f2 */
[----:B------:R0:W5:Y:S01]  /*2010*/  LDG.E.128.CONSTANT R216, [R240.64+0x5200] ;  /* 0x0052000ef0d87981 */ /* 0x000162000c1e9d00 */
[----:B------:R-:W-:-:S02]  /*2020*/  FFMA.FTZ R243, R148, R196, R243 ;  /* 0x000000c494f37223 */ /* 0x000fc400000100f3 */
[----:B------:R-:W-:Y:S02]  /*2030*/  FFMA.FTZ R196, R149, R197, R220 ;  /* 0x000000c595c47223 */ /* 0x000fe400000100dc */
[----:B------:R-:W-:Y:S02]  /*2040*/  FFMA.FTZ R197, R150, R198, R221 ;  /* 0x000000c696c57223 */ /* 0x000fe400000100dd */
[----:B------:R0:W5:Y:S01]  /*2050*/  LDG.E.128.CONSTANT R220, [R240.64+0x5400] ;  /* 0x0054000ef0dc7981 */ /* 0x000162000c1e9d00 */
[----:B------:R-:W-:-:S03]  /*2060*/  FFMA.FTZ R200, R152, R200, R243 ;  /* 0x000000c898c87223 */ /* 0x000fc600000100f3 */
[----:B0-----:R-:W5:Y:S01]  /*2070*/  LDG.E.128.CONSTANT R240, [R240.64+0x5e00] ;  /* 0x005e000ef0f07981 */ /* 0x001f62000c1e9d00 */
[----:B------:R-:W-:Y:S02]  /*2080*/  FFMA.FTZ R196, R153, R201, R196 ;  /* 0x000000c999c47223 */ /* 0x000fe400000100c4 */
[----:B------:R-:W-:Y:S02]  /*2090*/  FFMA.FTZ R250, R151, R199, R250 ;  /* 0x000000c797fa7223 */ /* 0x000fe400000100fa */
[----:B------:R-:W-:Y:S02]  /*20a0*/  FFMA.FTZ R197, R154, R202, R197 ;  /* 0x000000ca9ac57223 */ /* 0x000fe400000100c5 */
[----:B------:R-:W-:Y:S02]  /*20b0*/  FFMA.FTZ R250, R155, R203, R250 ;  /* 0x000000cb9bfa7223 */ /* 0x000fe400000100fa */
[----:B------:R-:W-:-:S05]  /*20c0*/  IMAD.IADD R248, R245, 0x1, R248 ;  /* 0x00000001f5f87824 */ /* 0x000fca00078e02f8 */
[----:B------:R-:W-:Y:S01]  /*20d0*/  ISETP.GE.AND P1, PT, R248, UR17, PT ;  /* 0x00000011f8007c0c */ /* 0x000fe2000bf26270 */
[----:B--2---:R-:W-:Y:S02]  /*20e0*/  FFMA.FTZ R199, R156, R204, R200 ;  /* 0x000000cc9cc77223 */ /* 0x004fe400000100c8 */
        /* <DEDUP_REMOVED lines=42> */
[----:B------:R-:W-:-:S05]  /*2390*/  FFMA.FTZ R199, R196, c[0x0][0x194], RZ ;  /* 0x00006500c4c77a23 */ /* 0x000fca00000100ff */
[----:B------:R-:W-:-:S05]  /*23a0*/  FSEL R197, R199, RZ, !P1 ;  /* 0x000000ffc7c57208 */ /* 0x000fca0004800000 */
[----:B------:R0:W-:Y:S01]  /*23b0*/  STS [R246], R197 ;  /* 0x000000c5f6007388 */ /* 0x0001e20000000800 */
[----:B------:R-:W-:Y:S05]  /*23c0*/  @P1 BRA `(.L_x_21879) ;  /* 0x0000004000001947 */ /* 0x000fea0003800000 */
[----:B------:R-:W-:Y:S01]  /*23d0*/  FMNMX.FTZ R2, R2, R199, !PT ;  /* 0x000000c702027209 */ /* 0x000fe20007810000 */
[----:B------:R-:W-:Y:S05]  /*23e0*/  BRA `(.L_x_21879) ;  /* 0x0000002000007947 */ /* 0x000fea0003800000 */
.L_x_21878:
[----:B------:R-:W-:-:S05]  /*23f0*/  IMAD.MOV.U32 R197, RZ, RZ, -0x800001 ;  /* 0xff7fffffffc57424 */ /* 0x000fca00078e00ff */
[----:B------:R1:W-:Y:S02]  /*2400*/  STS [R246], R197 ;  /* 0x000000c5f6007388 */ /* 0x0003e40000000800 */
.L_x_21879:
[----:B------:R-:W-:Y:S05]  /*2410*/  BSYNC B2 ;  /* 0x0000000000027941 */ /* 0x000fea0003800000 */
.L_x_21877:
[----:B------:R-:W-:-:S04]  /*2420*/  IADD3 R249, R249, 0x4, RZ ;  /* 0x00000004f9f97810 */ /* 0x000fc80007ffe0ff */
[----:B------:R-:W-:-:S13]  /*2430*/  ISETP.GE.AND P1, PT, R249, UR10, PT ;  /* 0x0000000af9007c0c */ /* 0x000fda000bf26270 */
[----:B------:R-:W-:Y:S01]  /*2440*/  @P1 CALL.REL.NOINC `(.L_x_21880) ;  /* 0x0000001000001944 */ /* 0x000fe20003c00000 */
[----:B------:R-:W-:Y:S05]  /*2450*/  BRA `(.L_x_21881) ;  /* 0xffffec1000007947 */ /* 0x000fea000383ffff */
.L_x_21880:
[----:B------:R-:W-:Y:S05]  /*2460*/  BSYNC B1 ;  /* 0x0000000000017941 */ /* 0x000fea0003800000 */
.L_x_21876:
[----:B------:R-:W-:Y:S05]  /*2470*/  BRA `(.L_x_21874) ;  /* 0x0000148000007947 */ /* 0x000fea0003800000 */
.L_x_21875:
[----:B-1234-:R-:W-:Y:S01]  /*2480*/  IMAD.U32 R241, RZ, RZ, UR13 ;  /* 0x0000000dfff17e24 */ /* 0x01efe2000f8e00ff */
[----:B------:R-:W-:Y:S01]  /*2490*/  IADD3 R240, R245, -UR18, RZ ;  /* 0x80000012f5f07c10 */ /* 0x000fe2000fffe0ff */
[----:B------:R-:W-:Y:S02]  /*24a0*/  IMAD.MOV.U32 R246, RZ, RZ, R3 ;  /* 0x000000fffff67224 */ /* 0x000fe400078e0003 */
[----:B------:R-:W-:Y:S01]  /*24b0*/  IMAD.MOV.U32 R2, RZ, RZ, -0x800001 ;  /* 0xff7fffffff027424 */ /* 0x000fe200078e00ff */
[----:B------:R-:W-:Y:S02]  /*24c0*/  IADD3 R241, R241, -c[0x0][0x1dc], RZ ;  /* 0x80007700f1f17a10 */ /* 0x000fe40007ffe0ff */
.L_x_21885:
        /* <DEDUP_REMOVED lines=25> */
[--C-:B-1----:R-:W-:Y:S01]  /*2660*/  IMAD.MOV R196, RZ, RZ, -R197.reuse ;  /* 0x000000ffffc47224 */ /* 0x102fe200078e0ac5 */
        /* <DEDUP_REMOVED lines=67> */
[----:B------:R-:W-:Y:S01]  /*2aa0*/  FFMA.FTZ R229, R24, R204, R229 ;  /* 0x000000cc18e57223 */ /* 0x000fe200000100e5 */
[----:B------:R-:W5:Y:S01]  /*2ab0*/  LDG.E.128.CONSTANT R220, [R248.64+0x1400] ;  /* 0x0014000ef8dc7981 */ /* 0x000f62000c1e9d00 */
[----:B------:R-:W-:Y:S02]  /*2ac0*/  FFMA.FTZ R208, R25, R205, R208 ;  /* 0x000000cd19d07223 */ /* 0x000fe400000100d0 */
[----:B------:R-:W-:Y:S02]  /*2ad0*/  FFMA.FTZ R209, R26, R206, R209 ;  /* 0x000000ce1ad17223 */ /* 0x000fe400000100d1 */
[----:B------:R-:W-:Y:S02]  /*2ae0*/  FFMA.FTZ R210, R27, R207, R210 ;  /* 0x000000cf1bd27223 */ /* 0x000fe400000100d2 */
[----:B------:R-:W-:Y:S01]  /*2af0*/  FFMA.FTZ R237, R28, R200, R229 ;  /* 0x000000c81ced7223 */ /* 0x000fe200000100e5 */
[----:B------:R-:W3:Y:S01]  /*2b00*/  LDG.E.128.CONSTANT R204, [R248.64+0x1e00] ;  /* 0x001e000ef8cc7981 */ /* 0x000ee2000c1e9d00 */
[----:B------:R-:W-:-:S03]  /*2b10*/  FFMA.FTZ R208, R29, R201, R208 ;  /* 0x000000c91dd07223 */ /* 0x000fc600000100d0 */
[----:B------:R-:W3:Y:S01]  /*2b20*/  LDG.E.128.CONSTANT R228, [R248.64+0x1800] ;  /* 0x0018000ef8e47981 */ /* 0x000ee2000c1e9d00 */
[----:B------:R-:W-:Y:S02]  /*2b30*/  FFMA.FTZ R209, R30, R202, R209 ;  /* 0x000000ca1ed17223 */ /* 0x000fe400000100d1 */
[----:B------:R-:W-:Y:S02]  /*2b40*/  FFMA.FTZ R210, R31, R203, R210 ;  /* 0x000000cb1fd27223 */ /* 0x000fe400000100d2 */
[----:B------:R-:W-:Y:S01]  /*2b50*/  FFMA.FTZ R236, R33, R197, R208 ;  /* 0x000000c521ec7223 */ /* 0x000fe200000100d0 */
[----:B------:R-:W3:Y:S01]  /*2b60*/  LDG.E.128.CONSTANT R200, [R248.64+0x2000] ;  /* 0x0020000ef8c87981 */ /* 0x000ee2000c1e9d00 */
        /* <DEDUP_REMOVED lines=9> */
[----:B----4-:R-:W-:Y:S01]  /*2c00*/  FFMA.FTZ R237, R40, R216, R237 ;  /* 0x000000d828ed7223 */ /* 0x010fe200000100ed */
[----:B------:R-:W2:Y:S01]  /*2c10*/  LDG.E.128.CONSTANT R212, [R248.64+0x3000] ;  /* 0x0030000ef8d47981 */ /* 0x000ea2000c1e9d00 */
        /* <DEDUP_REMOVED lines=8> */
[----:B---3--:R-:W-:Y:S01]  /*2ca0*/  FFMA.FTZ R237, R48, R224, R237 ;  /* 0x000000e030ed7223 */ /* 0x008fe200000100ed */
[----:B------:R-:W3:Y:S01]  /*2cb0*/  LDG.E.128.CONSTANT R220, [R248.64+0x2600] ;  /* 0x0026000ef8dc7981 */ /* 0x000ee2000c1e9d00 */
        /* <DEDUP_REMOVED lines=23> */
[----:B------:R-:W2:Y:S01]  /*2e30*/  LDG.E.128.CONSTANT R204, [R248.64+0x2e00] ;  /* 0x002e000ef8cc7981 */ /* 0x000ea2000c1e9d00 */
[----:B------:R-:W-:Y:S02]  /*2e40*/  FFMA.FTZ R237, R68, R200, R237 ;  /* 0x000000c844ed7223 */ /* 0x000fe400000100ed */
        /* <DEDUP_REMOVED lines=17> */
[----:B------:R-:W-:Y:S02]  /*2f60*/  FFMA.FTZ R238, R83, R223, R238 ;  /* 0x000000df53ee7223 */ /* 0x000fe400000100ee */
[----:B-----5:R-:W-:Y:S01]  /*2f70*/  FFMA.FTZ R237, R84, R224, R237 ;  /* 0x000000e054ed7223 */ /* 0x020fe200000100ed */
[----:B------:R-:W4:Y:S01]  /*2f80*/  LDG.E.128.CONSTANT R220, [R248.64+0x3a00] ;  /* 0x003a000ef8dc7981 */ /* 0x000f22000c1e9d00 */
[----:B------:R-:W-:Y:S02]  /*2f90*/  FFMA.FTZ R236, R85, R225, R236 ;  /* 0x000000e155ec7223 */ /* 0x000fe400000100ec */
[----:B------:R-:W-:Y:S02]  /*2fa0*/  FFMA.FTZ R239, R86, R226, R239 ;  /* 0x000000e256ef7223 */ /* 0x000fe400000100ef */
[----:B------:R-:W-:Y:S02]  /*2fb0*/  FFMA.FTZ R238, R87, R227, R238 ;  /* 0x000000e357ee7223 */ /* 0x000fe400000100ee */
[----:B--2---:R-:W-:Y:S01]  /*2fc0*/  FFMA.FTZ R237, R88, R228, R237 ;  /* 0x000000e458ed7223 */ /* 0x004fe200000100ed */
[----:B------:R-:W2:Y:S01]  /*2fd0*/  LDG.E.128.CONSTANT R224, [R248.64+0x3c00] ;  /* 0x003c000ef8e07981 */ /* 0x000ea2000c1e9d00 */
        /* <DEDUP_REMOVED lines=34> */
[----:B--2---:R-:W-:Y:S02]  /*3200*/  FFMA.FTZ R237, R116, R204, R237 ;  /* 0x000000cc74ed7223 */ /* 0x004fe400000100ed */
        /* <DEDUP_REMOVED lines=8> */
[----:B------:R-:W-:Y:S01]  /*3290*/  FFMA.FTZ R237, R124, R224, R237 ;  /* 0x000000e07ced7223 */ /* 0x000fe200000100ed */
[----:B------:R-:W4:Y:S01]  /*32a0*/  LDG.E.128.CONSTANT R220, [R248.64+0x5600] ;  /* 0x0056000ef8dc7981 */ /* 0x000f22000c1e9d00 */
[----:B------:R-:W-:-:S02]  /*32b0*/  FFMA.FTZ R236, R125, R225, R236 ;  /* 0x000000e17dec7223 */ /* 0x000fc400000100ec */
[----:B------:R-:W-:Y:S02]  /*32c0*/  FFMA.FTZ R239, R126, R226, R239 ;  /* 0x000000e27eef7223 */ /* 0x000fe400000100ef */
[----:B------:R-:W-:Y:S02]  /*32d0*/  FFMA.FTZ R238, R127, R227, R238 ;  /* 0x000000e37fee7223 */ /* 0x000fe400000100ee */
[----:B-----5:R-:W-:Y:S01]  /*32e0*/  FFMA.FTZ R237, R128, R228, R237 ;  /* 0x000000e480ed7223 */ /* 0x020fe200000100ed */
[----:B------:R-:W5:Y:S01]  /*32f0*/  LDG.E.128.CONSTANT R224, [R248.64+0x5800] ;  /* 0x0058000ef8e07981 */ /* 0x000f62000c1e9d00 */
        /* <DEDUP_REMOVED lines=8> */
[----:B---3--:R-:W-:Y:S01]  /*3380*/  FFMA.FTZ R237, R136, R200, R237 ;  /* 0x000000c888ed7223 */ /* 0x008fe200000100ed */
[----:B------:R-:W3:Y:S01]  /*3390*/  LDG.E.128.CONSTANT R232, [R248.64+0x5c00] ;  /* 0x005c000ef8e87981 */ /* 0x000ee2000c1e9d00 */
        /* <DEDUP_REMOVED lines=21> */
[----:B------:R-:W5:Y:S01]  /*34f0*/  LDG.E.128.CONSTANT R236, [R248.64+0x5e00] ;  /* 0x005e000ef8ec7981 */ /* 0x000f62000c1e9d00 */
[----:B------:R-:W-:-:S02]  /*3500*/  FFMA.FTZ R251, R154, R198, R251 ;  /* 0x000000c69afb7223 */ /* 0x000fc400000100fb */
[----:B------:R-:W-:Y:S02]  /*3510*/  FFMA.FTZ R250, R155, R199, R250 ;  /* 0x000000c79bfa7223 */ /* 0x000fe400000100fa */
[----:B------:R-:W-:-:S05]  /*3520*/  IMAD.IADD R243, R245, 0x1, R243 ;  /* 0x00000001f5f37824 */ /* 0x000fca00078e02f3 */
[----:B------:R-:W-:Y:S01]  /*3530*/  ISETP.GE.AND P1, PT, R243, UR17, PT ;  /* 0x00000011f3007c0c */ /* 0x000fe2000bf26270 */
[----:B--2---:R-:W-:Y:S02]  /*3540*/  FFMA.FTZ R197, R156, R200, R196 ;  /* 0x000000c89cc57223 */ /* 0x004fe400000100c4 */
[----:B------:R-:W-:Y:S02]  /*3550*/  FFMA.FTZ R252, R157, R201, R252 ;  /* 0x000000c99dfc7223 */ /* 0x000fe400000100fc */
[----:B------:R-:W-:Y:S02]  /*3560*/  FFMA.FTZ R251, R158, R202, R251 ;  /* 0x000000ca9efb7223 */ /* 0x000fe400000100fb */
[----:B------:R-:W-:Y:S02]  /*3570*/  FFMA.FTZ R197, R160, R204, R197 ;  /* 0x000000cca0c57223 */ /* 0x000fe400000100c5 */
[----:B------:R-:W-:Y:S02]  /*3580*/  FFMA.FTZ R252, R161, R205, R252 ;  /* 0x000000cda1fc7223 */ /* 0x000fe400000100fc */
[----:B------:R-:W-:-:S02]  /*3590*/  FFMA.FTZ R250, R159, R203, R250 ;  /* 0x000000cb9ffa7223 */ /* 0x000fc400000100fa */
[----:B------:R-:W-:Y:S02]  /*35a0*/  FFMA.FTZ R251, R162, R206, R251 ;  /* 0x000000cea2fb7223 */ /* 0x000fe400000100fb */
[----:B---3--:R-:W-:Y:S02]  /*35b0*/  FFMA.FTZ R197, R164, R208, R197 ;  /* 0x000000d0a4c57223 */ /* 0x008fe400000100c5 */
[----:B------:R-:W-:Y:S02]  /*35c0*/  FFMA.FTZ R252, R165, R209, R252 ;  /* 0x000000d1a5fc7223 */ /* 0x000fe400000100fc */
[----:B------:R-:W-:Y:S02]  /*35d0*/  FFMA.FTZ R250, R163, R207, R250 ;  /* 0x000000cfa3fa7223 */ /* 0x000fe400000100fa */
[----:B------:R-:W-:Y:S02]  /*35e0*/  FFMA.FTZ R251, R166, R210, R251 ;  /* 0x000000d2a6fb7223 */ /* 0x000fe400000100fb */
[----:B----4-:R-:W-:-:S02]  /*35f0*/  FFMA.FTZ R197, R168, R212, R197 ;  /* 0x000000d4a8c57223 */ /* 0x010fc400000100c5 */
[----:B------:R-:W-:Y:S02]  /*3600*/  FFMA.FTZ R252, R169, R213, R252 ;  /* 0x000000d5a9fc7223 */ /* 0x000fe400000100fc */
[----:B------:R-:W-:Y:S02]  /*3610*/  FFMA.FTZ R250, R167, R211, R250 ;  /* 0x000000d3a7fa7223 */ /* 0x000fe400000100fa */
[----:B------:R-:W-:Y:S02]  /*3620*/  FFMA.FTZ R251, R170, R214, R251 ;  /* 0x000000d6aafb7223 */ /* 0x000fe400000100fb */
[----:B-----5:R-:W-:Y:S02]  /*3630*/  FFMA.FTZ R197, R172, R216, R197 ;  /* 0x000000d8acc57223 */ /* 0x020fe400000100c5 */
        /* <DEDUP_REMOVED lines=13> */
[----:B------:R-:W-:-:S02]  /*3710*/  IMAD.U32 R196, RZ, RZ, UR17 ;  /* 0x00000011ffc47e24 */ /* 0x000fc4000f8e00ff */
[----:B------:R-:W-:Y:S02]  /*3720*/  FFMA.FTZ R250, R183, R227, R250 ;  /* 0x000000e3b7fa7223 */ /* 0x000fe400000100fa */
[----:B------:R-:W-:Y:S02]  /*3730*/  FFMA.FTZ R251, R186, R230, R251 ;  /* 0x000000e6bafb7223 */ /* 0x000fe400000100fb */
[----:B------:R-:W-:Y:S02]  /*3740*/  FFMA.FTZ R197, R188, R232, R197 ;  /* 0x000000e8bcc57223 */ /* 0x000fe400000100c5 */
[----:B------:R-:W-:Y:S01]  /*3750*/  FFMA.FTZ R252, R189, R233, R252 ;  /* 0x000000e9bdfc7223 */ /* 0x000fe200000100fc */
[----:B------:R-:W-:Y:S01]  /*3760*/  IADD3 R196, R243, 0x1, -R196 ;  /* 0x00000001f3c47810 */ /* 0x000fe20007ffe8c4 */
        /* <DEDUP_REMOVED lines=11> */
[----:B------:R-:W-:-:S04]  /*3820*/  FMUL.FTZ R238, R238, c[0x0][0x194] ;  /* 0x00006500eeee7a20 */ /* 0x000fc80000410000 */
[----:B0-----:R-:W-:-:S05]  /*3830*/  FFMA.FTZ R199, R196, R247, R238 ;  /* 0x000000f7c4c77223 */ /* 0x001fca00000100ee */
[----:B------:R-:W-:-:S05]  /*3840*/  FSEL R197, R199, RZ, !P1 ;  /* 0x000000ffc7c57208 */ /* 0x000fca0004800000 */
[----:B------:R0:W-:Y:S01]  /*3850*/  STS [R242], R197 ;  /* 0x000000c5f2007388 */ /* 0x0001e20000000800 */
[----:B------:R-:W-:Y:S05]  /*3860*/  @P1 BRA `(.L_x_21884) ;  /* 0x0000004000001947 */ /* 0x000fea0003800000 */
[----:B------:R-:W-:Y:S01]  /*3870*/  FMNMX.FTZ R2, R2, R199, !PT ;  /* 0x000000c702027209 */ /* 0x000fe20007810000 */
[----:B------:R-:W-:Y:S05]  /*3880*/  BRA `(.L_x_21884) ;  /* 0x0000002000007947 */ /* 0x000fea0003800000 */
.L_x_21883:
[----:B------:R-:W-:-:S05]  /*3890*/  IMAD.MOV.U32 R197, RZ, RZ, -0x800001 ;  /* 0xff7fffffffc57424 */ /* 0x000fca00078e00ff */
[----:B------:R1:W-:Y:S02]  /*38a0*/  STS [R242], R197 ;  /* 0x000000c5f2007388 */ /* 0x0003e40000000800 */
.L_x_21884:
[----:B------:R-:W-:Y:S05]  /*38b0*/  BSYNC B1 ;  /* 0x0000000000017941 */ /* 0x000fea0003800000 */
.L_x_21882:
[----:B------:R-:W-:-:S04]  /*38c0*/  IADD3 R246, R246, 0x4, RZ ;  /* 0x00000004f6f67810 */ /* 0x000fc80007ffe0ff */
[----:B------:R-:W-:-:S13]  /*38d0*/  ISETP.GE.AND P1, PT, R246, UR10, PT ;  /* 0x0000000af6007c0c */ /* 0x000fda000bf26270 */
[----:B------:R-:W-:Y:S01]  /*38e0*/  @P1 CALL.REL.NOINC `(.L_x_21874) ;  /* 0x0000001000001944 */ /* 0x000fe20003c00000 */
[----:B------:R-:W-:Y:S05]  /*38f0*/  BRA `(.L_x_21885) ;  /* 0xffffebd000007947 */ /* 0x000fea000383ffff */
.L_x_21874:
[----:B------:R-:W-:Y:S05]  /*3900*/  BSYNC B0 ;  /* 0x0000000000007941 */ /* 0x000fea0003800000 */
.L_x_21873:
[----:B0-----:R-:W0:Y:S01]  /*3910*/  SHFL.BFLY PT, R5, R2, 0x10, 0x1f ;  /* 0x0e001f0002057f89 */ /* 0x001e2200000e0000 */
[C---:B------:R-:W-:Y:S01]  /*3920*/  ISETP.NE.AND P1, PT, R245.reuse, RZ, PT ;  /* 0x000000fff500720c */ /* 0x040fe20003f25270 */
[----:B------:R-:W2:Y:S01]  /*3930*/  S2UR UR16, SR_CTAID.Z ;  /* 0x00000000001079c3 */ /* 0x000ea20000002700 */
[----:B------:R-:W-:Y:S01]  /*3940*/  ISETP.GT.AND P2, PT, R245, 0x3, PT ;  /* 0x00000003f500780c */ /* 0x000fe20003f44270 */
[----:B------:R-:W3:Y:S01]  /*3950*/  S2R R19, SR_TID.X ;  /* 0x0000000000137919 */ /* 0x000ee20000002100 */
[----:B------:R-:W-:Y:S01]  /*3960*/  BSSY B0, `(.L_x_21886) ;  /* 0x0000057000007945 */ /* 0x000fe20003800000 */
[----:B0-----:R-:W-:Y:S01]  /*3970*/  FMNMX.FTZ R5, R5, R2, !PT ;  /* 0x0000000205057209 */ /* 0x001fe20007810000 */
[----:B--2---:R-:W-:-:S07]  /*3980*/  UIMAD UR4, UR16, -0x10, UR10 ;  /* 0xfffffff0100478a4 */ /* 0x004fce000f8e020a */
[----:B---3--:R-:W-:Y:S01]  /*3990*/  @!P1 SHF.R.S32.HI R2, RZ, 0x1f, R19 ;  /* 0x0000001fff029819 */ /* 0x008fe20000011413 */
[----:B------:R-:W0:Y:S01]  /*39a0*/  SHFL.BFLY PT, R4, R5, 0x8, 0x1f ;  /* 0x0d001f0005047f89 */ /* 0x000e2200000e0000 */
[----:B------:R-:W-:Y:S02]  /*39b0*/  ULEA UR4, UR4, UR18, 0x5 ;  /* 0x0000001204047291 */ /* 0x000fe4000f8e283f */
[----:B------:R-:W-:Y:S02]  /*39c0*/  @!P1 LEA.HI R2, R2, R19, RZ, 0x5 ;  /* 0x0000001302029211 */ /* 0x000fe400078f28ff */
[----:B------:R-:W-:Y:S02]  /*39d0*/  UISETP.LT.AND UP0, UPT, UR17, UR4, UPT ;  /* 0x000000041100728c */ /* 0x000fe4000bf01270 */
[----:B------:R-:W-:Y:S02]  /*39e0*/  @!P1 SHF.R.S32.HI R2, RZ, 0x5, R2 ;  /* 0x00000005ff029819 */ /* 0x000fe40000011402 */
[----:B------:R-:W-:-:S04]  /*39f0*/  USEL UR4, UR17, UR4, UP0 ;  /* 0x0000000411047287 */ /* 0x000fc80008000000 */
[----:B------:R-:W-:Y:S01]  /*3a00*/  UIADD3 UR4, -UR18, UR4, URZ ;  /* 0x0000000412047290 */ /* 0x000fe2000fffe13f */
[----:B0-----:R-:W-:-:S05]  /*3a10*/  FMNMX.FTZ R4, R5, R4, !PT ;  /* 0x0000000405047209 */ /* 0x001fca0007810000 */
[----:B------:R-:W0:Y:S02]  /*3a20*/  SHFL.BFLY PT, R7, R4, 0x4, 0x1f ;  /* 0x0c801f0004077f89 */ /* 0x000e2400000e0000 */
        /* <DEDUP_REMOVED lines=35> */
.L_x_21890:
        /* <DEDUP_REMOVED lines=10> */
.L_x_21889:
[----:B------:R-:W-:Y:S05]  /*3d00*/  BSYNC B1 ;  /* 0x0000000000017941 */ /* 0x000fea0003800000 */
.L_x_21888:
[----:B------:R-:W-:Y:S05]  /*3d10*/  @!P3 BRA `(.L_x_21887) ;  /* 0x000001b00000b947 */ /* 0x000fea0003800000 */
.L_x_21891:
        /* <DEDUP_REMOVED lines=27> */
.L_x_21887:
[----:B------:R-:W-:Y:S05]  /*3ed0*/  BSYNC B0 ;  /* 0x0000000000007941 */ /* 0x000fea0003800000 */
.L_x_21886:
        /* <DEDUP_REMOVED lines=9> */
[----:B------:R-:W3:Y:S02]  /*3f70*/  SHFL.BFLY PT, R7, R4, 0x4, 0x1f ;  /* 0x0c801f0004077f89 */ /* 0x000ee400000e0000 */
[----:B---3--:R-:W-:-:S05]  /*3f80*/  FADD.FTZ R7, R4, R7 ;  /* 0x0000000704077221 */ /* 0x008fca0000010000 */
[----:B0-----:R-:W0:Y:S02]  /*3f90*/  SHFL.BFLY PT, R6, R7, 0x2, 0x1f ;  /* 0x0c401f0007067f89 */ /* 0x001e2400000e0000 */
        /* <DEDUP_REMOVED lines=31> */
.L_x_21896:
[----:B------:R-:W0:Y:S01]  /*4190*/  LDS R5, [R4.X4+0x320] ;  /* 0x0003200004057984 */ /* 0x000e220000004800 */
[----:B------:R-:W-:-:S04]  /*41a0*/  IADD3 R2, R2, -0x1, RZ ;  /* 0xffffffff02027810 */ /* 0x000fc80007ffe0ff */
[----:B------:R-:W-:Y:S01]  /*41b0*/  ISETP.NE.AND P1, PT, R2, RZ, PT ;  /* 0x000000ff0200720c */ /* 0x000fe20003f25270 */
[----:B0--3--:R-:W-:-:S05]  /*41c0*/  FMUL.FTZ R5, R5, R17 ;  /* 0x0000001105057220 */ /* 0x009fca0000410000 */
[----:B------:R0:W-:Y:S02]  /*41d0*/  STS [R4.X4+0x320], R5 ;  /* 0x0003200504007388 */ /* 0x0001e40000004800 */
[----:B0-----:R-:W-:-:S05]  /*41e0*/  IADD3 R4, R4, 0x80, RZ ;  /* 0x0000008004047810 */ /* 0x001fca0007ffe0ff */
[----:B------:R-:W-:Y:S05]  /*41f0*/  @P1 BRA `(.L_x_21896) ;  /* 0xffffff9000001947 */ /* 0x000fea000383ffff */
.L_x_21895:
[----:B0-----:R-:W-:Y:S05]  /*4200*/  BSYNC B1 ;  /* 0x0000000000017941 */ /* 0x001fea0003800000 */
.L_x_21894:
[----:B------:R-:W-:Y:S05]  /*4210*/  @!P2 BRA `(.L_x_21893) ;  /* 0x000000f00000a947 */ /* 0x000fea0003800000 */
.L_x_21897:
        /* <DEDUP_REMOVED lines=15> */
.L_x_21893:
[----:B------:R-:W-:Y:S05]  /*4310*/  BSYNC B0 ;  /* 0x0000000000007941 */ /* 0x000fea0003800000 */
.L_x_21892:
        /* <DEDUP_REMOVED lines=32> */
.L_x_21899:
[----:B------:R-:W-:Y:S05]  /*4520*/  BSYNC B0 ;  /* 0x0000000000007941 */ /* 0x000fea0003800000 */
.L_x_21898:
        /* <DEDUP_REMOVED lines=24> */
[----:B------:R-:W-:Y:S01]  /*46b0*/  IMAD.MOV.U32 R2, RZ, RZ, RZ ;  /* 0x000000ffff027224 */ /* 0x000fe200078e00ff */
[----:B------:R-:W-:Y:S05]  /*46c0*/  @P0 BRA `(.L_x_21901) ;  /* 0x0000462000000947 */ /* 0x000fea0003800000 */
[----:B0-----:R-:W0:Y:S01]  /*46d0*/  I2F.RP R7, R0 ;  /* 0x0000000000077306 */ /* 0x001e220000209400 */
[----:B------:R-:W-:Y:S01]  /*46e0*/  SHF.R.S32.HI R4, RZ, 0x1f, R245 ;  /* 0x0000001fff047819 */ /* 0x000fe200000114f5 */
[----:B------:R-:W-:Y:S01]  /*46f0*/  ULDC UR4, c[0x0][0x1c0] ;  /* 0x0000700000047ab9 */ /* 0x000fe20000000800 */
[----:B------:R-:W-:Y:S01]  /*4700*/  IMAD.MOV.U32 R234, RZ, RZ, RZ ;  /* 0x000000ffffea7224 */ /* 0x000fe200078e00ff */
[----:B------:R-:W-:Y:S01]  /*4710*/  UIMAD UR4, UR9, UR4, URZ ;  /* 0x00000004090472a4 */ /* 0x000fe2000f8e023f */
[----:B------:R-:W-:Y:S01]  /*4720*/  LEA.HI R6, R4, R245, RZ, 0x3 ;  /* 0x000000f504067211 */ /* 0x000fe200078f18ff */
[----:B------:R-:W-:-:S02]  /*4730*/  IMAD.MOV.U32 R4, RZ, RZ, RZ ;  /* 0x000000ffff047224 */ /* 0x000fc400078e00ff */
[----:B------:R-:W-:Y:S01]  /*4740*/  USHF.R.S32.HI UR5, URZ, 0x1f, UR4 ;  /* 0x0000001f3f057899 */ /* 0x000fe20008011404 */
[C---:B------:R-:W-:Y:S01]  /*4750*/  LOP3.LUT R8, R6.reuse, 0x3ffffff8, RZ, 0xc0, !PT ;  /* 0x3ffffff806087812 */ /* 0x040fe200078ec0ff */
[----:B------:R-:W-:Y:S02]  /*4760*/  IMAD.SHL.U32 R6, R6, 0x4, RZ ;  /* 0x0000000406067824 */ /* 0x000fe400078e00ff */
[----:B------:R-:W-:Y:S02]  /*4770*/  IMAD.U32 R250, RZ, RZ, UR4 ;  /* 0x00000004fffa7e24 */ /* 0x000fe4000f8e00ff */
[----:B------:R-:W-:Y:S01]  /*4780*/  IMAD.U32 R251, RZ, RZ, UR5 ;  /* 0x00000005fffb7e24 */ /* 0x000fe2000f8e00ff */
[----:B0-----:R-:W0:Y:S02]  /*4790*/  MUFU.RCP R7, R7 ;  /* 0x0000000700077308 */ /* 0x001e240000001000 */
[----:B0-----:R-:W-:Y:S01]  /*47a0*/  IADD3 R5, R7, 0xffffffe, RZ ;  /* 0x0ffffffe07057810 */ /* 0x001fe20007ffe0ff */
[----:B------:R-:W-:-:S05]  /*47b0*/  IMAD.U32 R7, RZ, RZ, UR13 ;  /* 0x0000000dff077e24 */ /* 0x000fca000f8e00ff */
[----:B------:R-:W0:Y:S02]  /*47c0*/  F2I.FTZ.U32.TRUNC.NTZ R5, R5 ;  /* 0x0000000500057305 */ /* 0x000e24000021f000 */
[----:B0-----:R-:W-:-:S04]  /*47d0*/  IMAD.MOV R9, RZ, RZ, -R5 ;  /* 0x000000ffff097224 */ /* 0x001fc800078e0a05 */
[----:B------:R-:W-:-:S04]  /*47e0*/  IMAD R9, R9, R0, RZ ;  /* 0x0000000009097224 */ /* 0x000fc800078e02ff */
[----:B------:R-:W-:-:S04]  /*47f0*/  IMAD.HI.U32 R4, R5, R9, R4 ;  /* 0x0000000905047227 */ /* 0x000fc800078e0004 */
[----:B------:R-:W-:Y:S01]  /*4800*/  IMAD.IADD R5, R245, 0x1, -R8 ;  /* 0x00000001f5057824 */ /* 0x000fe200078e0a08 */
[----:B------:R-:W-:Y:S01]  /*4810*/  LOP3.LUT R8, R6, 0xffffffe0, RZ, 0xc0, !PT ;  /* 0xffffffe006087812 */ /* 0x000fe200078ec0ff */
[----:B------:R-:W-:Y:S01]  /*4820*/  IMAD.U32 R9, RZ, RZ, UR8 ;  /* 0x00000008ff097e24 */ /* 0x000fe2000f8e00ff */
[----:B------:R-:W-:-:S03]  /*4830*/  IADD3 R6, R7, -c[0x0][0x1dc], RZ ;  /* 0x8000770007067a10 */ /* 0x000fc60007ffe0ff */
[----:B------:R-:W-:Y:S01]  /*4840*/  IMAD R7, R5, 0x4, R8 ;  /* 0x0000000405077824 */ /* 0x000fe200078e0208 */
[----:B------:R-:W-:-:S04]  /*4850*/  IADD3 R8, R9, -0x1, RZ ;  /* 0xffffffff09087810 */ /* 0x000fc80007ffe0ff */
[C---:B------:R-:W-:Y:S02]  /*4860*/  IADD3 R9, R7.reuse, 0x100, RZ ;  /* 0x0000010007097810 */ /* 0x040fe40007ffe0ff */
[C---:B------:R-:W-:Y:S02]  /*4870*/  IADD3 R10, R7.reuse, 0x180, RZ ;  /* 0x00000180070a7810 */ /* 0x040fe40007ffe0ff */
[C---:B------:R-:W-:Y:S02]  /*4880*/  IADD3 R11, R7.reuse, 0x200, RZ ;  /* 0x00000200070b7810 */ /* 0x040fe40007ffe0ff */
[C---:B------:R-:W-:Y:S02]  /*4890*/  IADD3 R12, R7.reuse, 0x280, RZ ;  /* 0x00000280070c7810 */ /* 0x040fe40007ffe0ff */
[C---:B--2---:R-:W-:Y:S02]  /*48a0*/  IADD3 R13, R7.reuse, 0x300, RZ ;  /* 0x00000300070d7810 */ /* 0x044fe40007ffe0ff */
[----:B------:R-:W-:-:S02]  /*48b0*/  IADD3 R14, R7, 0x380, RZ ;  /* 0x00000380070e7810 */ /* 0x000fc40007ffe0ff */
[C---:B---3--:R-:W-:Y:S02]  /*48c0*/  IADD3 R15, R7.reuse, 0x400, RZ ;  /* 0x00000400070f7810 */ /* 0x048fe40007ffe0ff */
        /* <DEDUP_REMOVED lines=39> */
.L_x_21904:
        /* <DEDUP_REMOVED lines=49> */
[----:B------:R-:W-:Y:S02]  /*4e50*/  IMAD R187, R5, 0x4, R64 ;  /* 0x0000000405bb7824 */ /* 0x000fe400078e0240 */
[----:B--2---:R-:W-:-:S05]  /*4e60*/  IMAD.WIDE R156, R33, c[0x0][0x1bc], R250 ;  /* 0x00006f00219c7a25 */ /* 0x004fca00078e02fa */
[----:B------:R-:W-:-:S04]  /*4e70*/  IADD3 R35, P0, R7, R156, RZ ;  /* 0x0000009c07237210 */ /* 0x000fc80007f1e0ff */
[----:B------:R-:W-:Y:S02]  /*4e80*/  LEA.HI.X.SX32 R36, R7, R157, 0x1, P0 ;  /* 0x0000009d07247211 */ /* 0x000fe400000f0eff */
[----:B------:R-:W-:-:S04]  /*4e90*/  LEA R34, P0, R35, c[0x0][0x188], 0x2 ;  /* 0x0000620023227a11 */ /* 0x000fc800078010ff */
[----:B------:R-:W-:Y:S02]  /*4ea0*/  LEA.HI.X R35, R35, c[0x0][0x18c], R36, 0x2, P0 ;  /* 0x0000630023237a11 */ /* 0x000fe400000f1424 */
[----:B------:R-:W-:-:S03]  /*4eb0*/  IADD3 R36, P0, R9, R156, RZ ;  /* 0x0000009c09247210 */ /* 0x000fc60007f1e0ff */
[----:B------:R0:W2:Y:S01]  /*4ec0*/  LDG.E.128.CONSTANT R92, [R34.64] ;  /* 0x0000000e225c7981 */ /* 0x0000a2000c1e9d00 */
[----:B------:R-:W-:Y:S02]  /*4ed0*/  LEA.HI.X.SX32 R37, R9, R157, 0x1, P0 ;  /* 0x0000009d09257211 */ /* 0x000fe400000f0eff */
[C---:B------:R-:W-:Y:S01]  /*4ee0*/  LEA R100, P0, R36.reuse, c[0x0][0x188], 0x2 ;  /* 0x0000620024647a11 */ /* 0x040fe200078010ff */
[----:B------:R0:W3:Y:S03]  /*4ef0*/  LDG.E.128.CONSTANT R96, [R34.64+0x200] ;  /* 0x0002000e22607981 */ /* 0x0000e6000c1e9d00 */
[----:B------:R-:W-:-:S06]  /*4f00*/  LEA.HI.X R101, R36, c[0x0][0x18c], R37, 0x2, P0 ;  /* 0x0000630024657a11 */ /* 0x000fcc00000f1425 */
[----:B------:R-:W4:Y:S01]  /*4f10*/  LDG.E.128.CONSTANT R100, [R100.64] ;  /* 0x0000000e64647981 */ /* 0x000f22000c1e9d00 */
[----:B------:R-:W-:-:S04]  /*4f20*/  IADD3 R32, P0, R10, R156, RZ ;  /* 0x0000009c0a207210 */ /* 0x000fc80007f1e0ff */
[----:B------:R-:W-:Y:S02]  /*4f30*/  LEA.HI.X.SX32 R33, R10, R157, 0x1, P0 ;  /* 0x0000009d0a217211 */ /* 0x000fe400000f0eff */
[----:B------:R-:W-:-:S04]  /*4f40*/  LEA R104, P0, R32, c[0x0][0x188], 0x2 ;  /* 0x0000620020687a11 */ /* 0x000fc800078010ff */
[----:B------:R-:W-:Y:S02]  /*4f50*/  LEA.HI.X R105, R32, c[0x0][0x18c], R33, 0x2, P0 ;  /* 0x0000630020697a11 */ /* 0x000fe400000f1421 */
[CC--:B------:R-:W-:Y:S02]  /*4f60*/  IADD3 R33, P0, R11.reuse, R156.reuse, RZ ;  /* 0x0000009c0b217210 */ /* 0x0c0fe40007f1e0ff */
[----:B------:R-:W-:Y:S02]  /*4f70*/  IADD3 R32, P1, R12, R156, RZ ;  /* 0x0000009c0c207210 */ /* 0x000fe40007f3e0ff */
[----:B------:R-:W-:Y:S01]  /*4f80*/  LEA.HI.X.SX32 R36, R11, R157, 0x1, P0 ;  /* 0x0000009d0b247211 */ /* 0x000fe200000f0eff */
[----:B------:R-:W4:Y:S01]  /*4f90*/  LDG.E.128.CONSTANT R104, [R104.64] ;  /* 0x0000000e68687981 */ /* 0x000f22000c1e9d00 */
[----:B------:R-:W-:-:S04]  /*4fa0*/  LEA R108, P0, R33, c[0x0][0x188], 0x2 ;  /* 0x00006200216c7a11 */ /* 0x000fc800078010ff */
[----:B------:R-:W-:Y:S02]  /*4fb0*/  LEA.HI.X R109, R33, c[0x0][0x18c], R36, 0x2, P0 ;  /* 0x00006300216d7a11 */ /* 0x000fe400000f1424 */
[----:B------:R-:W-:Y:S02]  /*4fc0*/  LEA.HI.X.SX32 R33, R12, R157, 0x1, P1 ;  /* 0x0000009d0c217211 */ /* 0x000fe400008f0eff */
[C---:B------:R-:W-:Y:S02]  /*4fd0*/  LEA R152, P0, R32.reuse, c[0x0][0x188], 0x2 ;  /* 0x0000620020987a11 */ /* 0x040fe400078010ff */
[----:B------:R-:W4:Y:S02]  /*4fe0*/  LDG.E.128.CONSTANT R108, [R108.64] ;  /* 0x0000000e6c6c7981 */ /* 0x000f24000c1e9d00 */
[----:B------:R-:W-:Y:S02]  /*4ff0*/  LEA.HI.X R153, R32, c[0x0][0x18c], R33, 0x2, P0 ;  /* 0x0000630020997a11 */ /* 0x000fe400000f1421 */
[----:B------:R-:W-:-:S04]  /*5000*/  IADD3 R32, P0, R13, R156, RZ ;  /* 0x0000009c0d207210 */ /* 0x000fc80007f1e0ff */
[----:B------:R-:W-:Y:S01]  /*5010*/  LEA.HI.X.SX32 R33, R13, R157, 0x1, P0 ;  /* 0x0000009d0d217211 */ /* 0x000fe200000f0eff */
[----:B------:R-:W4:Y:S01]  /*5020*/  LDG.E.128.CONSTANT R152, [R152.64] ;  /* 0x0000000e98987981 */ /* 0x000f22000c1e9d00 */
[----:B------:R-:W-:-:S04]  /*5030*/  LEA R112, P0, R32, c[0x0][0x188], 0x2 ;  /* 0x0000620020707a11 */ /* 0x000fc800078010ff */
[----:B------:R-:W-:Y:S02]  /*5040*/  LEA.HI.X R113, R32, c[0x0][0x18c], R33, 0x2, P0 ;  /* 0x0000630020717a11 */ /* 0x000fe400000f1421 */
[----:B------:R-:W-:-:S04]  /*5050*/  IADD3 R33, P0, R14, R156, RZ ;  /* 0x0000009c0e217210 */ /* 0x000fc80007f1e0ff */
[----:B------:R-:W4:Y:S01]  /*5060*/  LDG.E.128.CONSTANT R112, [R112.64] ;  /* 0x0000000e70707981 */ /* 0x000f22000c1e9d00 */
[-C--:B0-----:R-:W-:Y:S02]  /*5070*/  LEA.HI.X.SX32 R34, R14, R157.reuse, 0x1, P0 ;  /* 0x0000009d0e227211 */ /* 0x081fe400000f0eff */
[----:B------:R-:W-:Y:S02]  /*5080*/  LEA R116, P0, R33, c[0x0][0x188], 0x2 ;  /* 0x0000620021747a11 */ /* 0x000fe400078010ff */
[----:B------:R-:W-:Y:S02]  /*5090*/  IADD3 R32, P1, R15, R156, RZ ;  /* 0x0000009c0f207210 */ /* 0x000fe40007f3e0ff */
[----:B------:R-:W-:Y:S02]  /*50a0*/  LEA.HI.X R117, R33, c[0x0][0x18c], R34, 0x2, P0 ;  /* 0x0000630021757a11 */ /* 0x000fe400000f1422 */
[----:B------:R-:W-:Y:S02]  /*50b0*/  LEA.HI.X.SX32 R33, R15, R157, 0x1, P1 ;  /* 0x0000009d0f217211 */ /* 0x000fe400008f0eff */
[----:B------:R-:W-:-:S02]  /*50c0*/  LEA R120, P0, R32, c[0x0][0x188], 0x2 ;  /* 0x0000620020787a11 */ /* 0x000fc400078010ff */
[----:B------:R-:W4:Y:S02]  /*50d0*/  LDG.E.128.CONSTANT R116, [R116.64] ;  /* 0x0000000e74747981 */ /* 0x000f24000c1e9d00 */
        /* <DEDUP_REMOVED lines=12> */
[----:B------:R-:W4:Y:S01]  /*51a0*/  LDG.E.128.CONSTANT R124, [R124.64] ;  /* 0x0000000e7c7c7981 */ /* 0x000f22000c1e9d00 */
[-C--:B------:R-:W-:Y:S02]  /*51b0*/  LEA.HI.X.SX32 R34, R18, R157.reuse, 0x1, P0 ;  /* 0x0000009d12227211 */ /* 0x080fe400000f0eff */
        /* <DEDUP_REMOVED lines=16> */
[----:B------:R-:W-:-:S06]  /*52c0*/  LEA.HI.X R141, R32, c[0x0][0x18c], R33, 0x2, P0 ;  /* 0x00006300208d7a11 */ /* 0x000fcc00000f1421 */
[----:B------:R-:W4:Y:S01]  /*52d0*/  LDG.E.128.CONSTANT R140, [R140.64] ;  /* 0x0000000e8c8c7981 */ /* 0x000f22000c1e9d00 */
[----:B------:R-:W-:-:S04]  /*52e0*/  IADD3 R32, P0, R22, R156, RZ ;  /* 0x0000009c16207210 */ /* 0x000fc80007f1e0ff */
[----:B------:R-:W-:Y:S02]  /*52f0*/  LEA.HI.X.SX32 R33, R22, R157, 0x1, P0 ;  /* 0x0000009d16217211 */ /* 0x000fe400000f0eff */
[----:B------:R-:W-:-:S04]  /*5300*/  LEA R144, P0, R32, c[0x0][0x188], 0x2 ;  /* 0x0000620020907a11 */ /* 0x000fc800078010ff */
[----:B------:R-:W-:Y:S02]  /*5310*/  LEA.HI.X R145, R32, c[0x0][0x18c], R33, 0x2, P0 ;  /* 0x0000630020917a11 */ /* 0x000fe400000f1421 */
[----:B------:R-:W-:-:S04]  /*5320*/  IADD3 R33, P0, R23, R156, RZ ;  /* 0x0000009c17217210 */ /* 0x000fc80007f1e0ff */
[-C--:B------:R-:W-:Y:S01]  /*5330*/  LEA.HI.X.SX32 R34, R23, R157.reuse, 0x1, P0 ;  /* 0x0000009d17227211 */ /* 0x080fe200000f0eff */
[----:B------:R-:W4:Y:S01]  /*5340*/  LDG.E.128.CONSTANT R144, [R144.64] ;  /* 0x0000000e90907981 */ /* 0x000f22000c1e9d00 */
[C---:B------:R-:W-:Y:S02]  /*5350*/  LEA R32, P0, R33.reuse, c[0x0][0x188], 0x2 ;  /* 0x0000620021207a11 */ /* 0x040fe400078010ff */
[C---:B------:R-:W-:Y:S02]  /*5360*/  IADD3 R37, P1, R24.reuse, R156, RZ ;  /* 0x0000009c18257210 */ /* 0x040fe40007f3e0ff */
[----:B------:R-:W-:Y:S02]  /*5370*/  LEA.HI.X R33, R33, c[0x0][0x18c], R34, 0x2, P0 ;  /* 0x0000630021217a11 */ /* 0x000fe400000f1422 */
[----:B------:R-:W-:Y:S02]  /*5380*/  LEA.HI.X.SX32 R38, R24, R157, 0x1, P1 ;  /* 0x0000009d18267211 */ /* 0x000fe400008f0eff */
[----:B------:R-:W-:-:S02]  /*5390*/  LEA R36, P0, R37, c[0x0][0x188], 0x2 ;  /* 0x0000620025247a11 */ /* 0x000fc400078010ff */
[----:B------:R-:W4:Y:S02]  /*53a0*/  LDG.E.128.CONSTANT R32, [R32.64] ;  /* 0x0000000e20207981 */ /* 0x000f24000c1e9d00 */
        /* <DEDUP_REMOVED lines=21> */
[CC--:B------:R-:W-:Y:S02]  /*5500*/  IADD3 R57, P0, R29.reuse, R156.reuse, RZ ;  /* 0x0000009c1d397210 */ /* 0x0c0fe40007f1e0ff */
[C---:B------:R-:W-:Y:S02]  /*5510*/  IADD3 R61, P1, R30.reuse, R156, RZ ;  /* 0x0000009c1e3d7210 */ /* 0x040fe40007f3e0ff */
[-C--:B------:R-:W-:Y:S01]  /*5520*/  LEA.HI.X.SX32 R58, R29, R157.reuse, 0x1, P0 ;  /* 0x0000009d1d3a7211 */ /* 0x080fe200000f0eff */
[----:B------:R-:W4:Y:S01]  /*5530*/  LDG.E.128.CONSTANT R52, [R52.64] ;  /* 0x0000000e34347981 */ /* 0x000f22000c1e9d00 */
[----:B------:R-:W-:Y:S02]  /*5540*/  LEA R56, P0, R57, c[0x0][0x188], 0x2 ;  /* 0x0000620039387a11 */ /* 0x000fe400078010ff */
[----:B------:R-:W-:-:S02]  /*5550*/  LEA.HI.X.SX32 R62, R30, R157, 0x1, P1 ;  /* 0x0000009d1e3e7211 */ /* 0x000fc400008f0eff */
[----:B------:R-:W-:Y:S02]  /*5560*/  ISETP.NE.AND P1, PT, R3, R8, PT ;  /* 0x000000080300720c */ /* 0x000fe40003f25270 */
[----:B------:R-:W-:Y:S02]  /*5570*/  LEA.HI.X R57, R57, c[0x0][0x18c], R58, 0x2, P0 ;  /* 0x0000630039397a11 */ /* 0x000fe400000f143a */
[----:B------:R-:W-:-:S04]  /*5580*/  LEA R60, P0, R61, c[0x0][0x188], 0x2 ;  /* 0x000062003d3c7a11 */ /* 0x000fc800078010ff */
[----:B------:R-:W-:Y:S01]  /*5590*/  LEA.HI.X R61, R61, c[0x0][0x18c], R62, 0x2, P0 ;  /* 0x000063003d3d7a11 */ /* 0x000fe200000f143e */
[----:B------:R-:W4:Y:S01]  /*55a0*/  LDG.E.128.CONSTANT R56, [R56.64] ;  /* 0x0000000e38387981 */ /* 0x000f22000c1e9d00 */
[----:B------:R-:W-:-:S03]  /*55b0*/  IADD3 R68, P0, R31, R156, RZ ;  /* 0x0000009c1f447210 */ /* 0x000fc60007f1e0ff */
[----:B------:R-:W-:Y:S01]  /*55c0*/  @!P1 IADD3 R65, R187, 0x1, RZ ;  /* 0x00000001bb419810 */ /* 0x000fe20007ffe0ff */
[----:B------:R-:W4:Y:S01]  /*55d0*/  LDG.E.128.CONSTANT R60, [R60.64] ;  /* 0x0000000e3c3c7981 */ /* 0x000f22000c1e9d00 */
[----:B------:R-:W-:Y:S02]  /*55e0*/  LEA.HI.X.SX32 R69, R31, R157, 0x1, P0 ;  /* 0x0000009d1f457211 */ /* 0x000fe400000f0eff */
[----:B------:R-:W-:Y:S02]  /*55f0*/  LEA R64, P0, R68, c[0x0][0x188], 0x2 ;  /* 0x0000620044407a11 */ /* 0x000fe400078010ff */
[----:B------:R-:W-:Y:S02]  /*5600*/  @!P1 ISETP.GE.AND P3, PT, R65, UR17, PT ;  /* 0x0000001141009c0c */ /* 0x000fe4000bf66270 */
[C---:B------:R-:W-:Y:S02]  /*5610*/  @!P1 IADD3 R66, R187.reuse, 0x2, RZ ;  /* 0x00000002bb429810 */ /* 0x040fe40007ffe0ff */
[----:B------:R-:W-:-:S02]  /*5620*/  @!P1 IADD3 R67, R187, 0x3, RZ ;  /* 0x00000003bb439810 */ /* 0x000fc40007ffe0ff */
[----:B------:R-:W-:Y:S02]  /*5630*/  LEA.HI.X R65, R68, c[0x0][0x18c], R69, 0x2, P0 ;  /* 0x0000630044417a11 */ /* 0x000fe400000f1445 */
[----:B------:R-:W-:Y:S02]  /*5640*/  @!P1 ISETP.GE.AND P0, PT, R66, UR17, PT ;  /* 0x0000001142009c0c */ /* 0x000fe4000bf06270 */
[----:B------:R-:W-:Y:S02]  /*5650*/  @!P1 ISETP.GE.AND P2, PT, R67, UR17, PT ;  /* 0x0000001143009c0c */ /* 0x000fe4000bf46270 */
[----:B------:R-:W4:Y:S01]  /*5660*/  LDG.E.128.CONSTANT R64, [R64.64] ;  /* 0x0000000e40407981 */ /* 0x000f22000c1e9d00 */
[C---:B------:R-:W-:Y:S02]  /*5670*/  @!P1 IADD3 R68, R187.reuse, 0x1, RZ ;  /* 0x00000001bb449810 */ /* 0x040fe40007ffe0ff */
[----:B------:R-:W-:Y:S02]  /*5680*/  @!P1 IADD3 R69, R187, 0x2, RZ ;  /* 0x00000002bb459810 */ /* 0x000fe40007ffe0ff */
[----:B------:R-:W-:-:S02]  /*5690*/  @!P1 ISETP.GE.AND P4, PT, R68, UR17, PT ;  /* 0x0000001144009c0c */ /* 0x000fc4000bf86270 */
[----:B------:R-:W-:Y:S02]  /*56a0*/  @!P1 ISETP.GE.AND P6, PT, R187, UR17, PT ;  /* 0x00000011bb009c0c */ /* 0x000fe4000bfc6270 */
[----:B------:R-:W-:Y:S02]  /*56b0*/  @!P1 ISETP.GE.AND P5, PT, R69, UR17, PT ;  /* 0x0000001145009c0c */ /* 0x000fe4000bfa6270 */
[C---:B------:R-:W-:Y:S02]  /*56c0*/  @!P1 IADD3 R68, R187.reuse, 0x3, RZ ;  /* 0x00000003bb449810 */ /* 0x040fe40007ffe0ff */
[C---:B------:R-:W-:Y:S02]  /*56d0*/  @!P1 IADD3 R69, R187.reuse, 0x1, RZ ;  /* 0x00000001bb459810 */ /* 0x040fe40007ffe0ff */
[----:B------:R-:W-:Y:S02]  /*56e0*/  @!P1 IADD3 R71, R187, 0x2, RZ ;  /* 0x00000002bb479810 */ /* 0x000fe40007ffe0ff */
[----:B--2---:R-:W-:-:S02]  /*56f0*/  @!P1 FSEL R92, R92, RZ, !P6 ;  /* 0x000000ff5c5c9208 */ /* 0x004fc40007000000 */
[----:B------:R-:W-:Y:S02]  /*5700*/  @!P1 FSEL R93, R93, RZ, !P3 ;  /* 0x000000ff5d5d9208 */ /* 0x000fe40005800000 */
[----:B------:R-:W-:Y:S02]  /*5710*/  @!P1 FSEL R94, R94, RZ, !P0 ;  /* 0x000000ff5e5e9208 */ /* 0x000fe40004000000 */
[----:B------:R-:W-:Y:S02]  /*5720*/  @!P1 ISETP.GE.AND P6, PT, R68, UR17, PT ;  /* 0x0000001144009c0c */ /* 0x000fe4000bfc6270 */
[----:B------:R-:W-:Y:S02]  /*5730*/  @!P1 ISETP.GE.AND P3, PT, R69, UR17, PT ;  /* 0x0000001145009c0c */ /* 0x000fe4000bf66270 */
[C---:B------:R-:W-:Y:S02]  /*5740*/  @!P1 ISETP.GE.AND P0, PT, R187.reuse, UR17, PT ;  /* 0x00000011bb009c0c */ /* 0x040fe4000bf06270 */
[----:B------:R-:W-:-:S02]  /*5750*/  @!P1 IADD3 R68, R187, 0x2, RZ ;  /* 0x00000002bb449810 */ /* 0x000fc40007ffe0ff */
[----:B------:R-:W-:Y:S02]  /*5760*/  @!P1 IADD3 R69, R187, 0x3, RZ ;  /* 0x00000003bb459810 */ /* 0x000fe40007ffe0ff */
[----:B------:R-:W-:Y:S02]  /*5770*/  @!P1 FSEL R95, R95, RZ, !P2 ;  /* 0x000000ff5f5f9208 */ /* 0x000fe40005000000 */
[----:B---3--:R-:W-:Y:S02]  /*5780*/  @!P1 FSEL R96, R96, RZ, !P0 ;  /* 0x000000ff60609208 */ /* 0x008fe40004000000 */
[----:B------:R-:W-:Y:S02]  /*5790*/  @!P1 ISETP.GE.AND P2, PT, R68, UR17, PT ;  /* 0x0000001144009c0c */ /* 0x000fe4000bf46270 */
[----:B------:R-:W-:Y:S02]  /*57a0*/  @!P1 ISETP.GE.AND P0, PT, R69, UR17, PT ;  /* 0x0000001145009c0c */ /* 0x000fe4000bf06270 */
[----:B------:R-:W-:-:S02]  /*57b0*/  @!P1 FSEL R98, R98, RZ, !P5 ;  /* 0x000000ff62629208 */ /* 0x000fc40006800000 */
[----:B------:R-:W-:Y:S02]  /*57c0*/  @!P1 IADD3 R68, R187, 0x1, RZ ;  /* 0x00000001bb449810 */ /* 0x000fe40007ffe0ff */
[----:B------:R-:W-:Y:S02]  /*57d0*/  IADD3 R69, P5, R164, R156, RZ ;  /* 0x0000009ca4457210 */ /* 0x000fe40007fbe0ff */
[----:B------:R-:W-:Y:S02]  /*57e0*/  @!P1 FSEL R99, R99, RZ, !P6 ;  /* 0x000000ff63639208 */ /* 0x000fe40007000000 */
[----:B------:R-:W-:Y:S02]  /*57f0*/  @!P1 FSEL R97, R97, RZ, !P4 ;  /* 0x000000ff61619208 */ /* 0x000fe40006000000 */
[----:B------:R-:W-:Y:S02]  /*5800*/  @!P1 ISETP.GE.AND P6, PT, R187, UR17, PT ;  /* 0x00000011bb009c0c */ /* 0x000fe4000bfc6270 */
[----:B------:R-:W-:-:S02]  /*5810*/  @!P1 ISETP.GE.AND P4, PT, R68, UR17, PT ;  /* 0x0000001144009c0c */ /* 0x000fc4000bf86270 */
[----:B------:R-:W-:Y:S02]  /*5820*/  LEA.HI.X.SX32 R70, R164, R157, 0x1, P5 ;  /* 0x0000009da4467211 */ /* 0x000fe400028f0eff */
[----:B------:R-:W-:Y:S02]  /*5830*/  LEA R68, P5, R69, c[0x0][0x188], 0x2 ;  /* 0x0000620045447a11 */ /* 0x000fe400078a10ff */
[----:B----4-:R-:W-:Y:S02]  /*5840*/  @!P1 FSEL R100, R100, RZ, !P6 ;  /* 0x000000ff64649208 */ /* 0x010fe40007000000 */
[----:B------:R-:W-:Y:S02]  /*5850*/  @!P1 ISETP.GE.AND P6, PT, R71, UR17, PT ;  /* 0x0000001147009c0c */ /* 0x000fe4000bfc6270 */
[----:B------:R-:W-:Y:S02]  /*5860*/  @!P1 IADD3 R71, R187, 0x1, RZ ;  /* 0x00000001bb479810 */ /* 0x000fe40007ffe0ff */
[----:B------:R-:W-:-:S02]  /*5870*/  LEA.HI.X R69, R69, c[0x0][0x18c], R70, 0x2, P5 ;  /* 0x0000630045457a11 */ /* 0x000fc400028f1446 */
[----:B------:R-:W-:Y:S02]  /*5880*/  @!P1 ISETP.GE.AND P5, PT, R71, UR17, PT ;  /* 0x0000001147009c0c */ /* 0x000fe4000bfa6270 */
[----:B------:R-:W-:Y:S02]  /*5890*/  @!P1 IADD3 R72, R187, 0x3, RZ ;  /* 0x00000003bb489810 */ /* 0x000fe40007ffe0ff */
[----:B------:R-:W2:Y:S01]  /*58a0*/  LDG.E.128.CONSTANT R68, [R68.64] ;  /* 0x0000000e44447981 */ /* 0x000ea2000c1e9d00 */
[----:B------:R-:W-:Y:S02]  /*58b0*/  @!P1 FSEL R101, R101, RZ, !P3 ;  /* 0x000000ff65659208 */ /* 0x000fe40005800000 */
[----:B------:R-:W-:Y:S02]  /*58c0*/  @!P1 ISETP.GE.AND P3, PT, R72, UR17, PT ;  /* 0x0000001148009c0c */ /* 0x000fe4000bf66270 */
        /* <DEDUP_REMOVED lines=9> */
[C---:B------:R-:W-:Y:S02]  /*5960*/  @!P1 ISETP.GE.AND P2, PT, R187.reuse, UR17, PT ;  /* 0x00000011bb009c0c */ /* 0x040fe4000bf46270 */
[----:B------:R-:W-:Y:S02]  /*5970*/  @!P1 ISETP.GE.AND P3, PT, R72, UR17, PT ;  /* 0x0000001148009c0c */ /* 0x000fe4000bf66270 */
[C---:B------:R-:W-:Y:S02]  /*5980*/  @!P1 IADD3 R73, R187.reuse, 0x3, RZ ;  /* 0x00000003bb499810 */ /* 0x040fe40007ffe0ff */
[----:B------:R-:W-:Y:S02]  /*5990*/  @!P1 IADD3 R72, R187, 0x1, RZ ;  /* 0x00000001bb489810 */ /* 0x000fe40007ffe0ff */
[----:B------:R-:W-:-:S02]  /*59a0*/  @!P1 FSEL R106, R106, RZ, !P6 ;  /* 0x000000ff6a6a9208 */ /* 0x000fc40007000000 */
[----:B------:R-:W-:Y:S02]  /*59b0*/  @!P1 FSEL R104, R104, RZ, !P2 ;  /* 0x000000ff68689208 */ /* 0x000fe40005000000 */
[----:B------:R-:W-:Y:S02]  /*59c0*/  @!P1 ISETP.GE.AND P6, PT, R187, UR17, PT ;  /* 0x00000011bb009c0c */ /* 0x000fe4000bfc6270 */
[----:B------:R-:W-:Y:S02]  /*59d0*/  @!P1 FSEL R109, R109, RZ, !P5 ;  /* 0x000000ff6d6d9208 */ /* 0x000fe40006800000 */
[----:B------:R-:W-:Y:S02]  /*59e0*/  @!P1 FSEL R110, R110, RZ, !P0 ;  /* 0x000000ff6e6e9208 */ /* 0x000fe40004000000 */
[----:B------:R-:W-:Y:S02]  /*59f0*/  @!P1 ISETP.GE.AND P2, PT, R73, UR17, PT ;  /* 0x0000001149009c0c */ /* 0x000fe4000bf46270 */
[----:B------:R-:W-:-:S02]  /*5a00*/  @!P1 ISETP.GE.AND P5, PT, R72, UR17, PT ;  /* 0x0000001148009c0c */ /* 0x000fc4000bfa6270 */
[C---:B------:R-:W-:Y:S02]  /*5a10*/  @!P1 ISETP.GE.AND P0, PT, R187.reuse, UR17, PT ;  /* 0x00000011bb009c0c */ /* 0x040fe4000bf06270 */
[----:B------:R-:W-:Y:S02]  /*5a20*/  @!P1 IADD3 R72, R187, 0x2, RZ ;  /* 0x00000002bb489810 */ /* 0x000fe40007ffe0ff */
[----:B------:R-:W-:Y:S02]  /*5a30*/  @!P1 FSEL R108, R108, RZ, !P6 ;  /* 0x000000ff6c6c9208 */ /* 0x000fe40007000000 */
[----:B------:R-:W-:Y:S02]  /*5a40*/  @!P1 ISETP.GE.AND P6, PT, R73, UR17, PT ;  /* 0x0000001149009c0c */ /* 0x000fe4000bfc6270 */
[----:B------:R-:W-:Y:S02]  /*5a50*/  @!P1 FSEL R111, R111, RZ, !P2 ;  /* 0x000000ff6f6f9208 */ /* 0x000fe40005000000 */
[----:B------:R-:W-:-:S02]  /*5a60*/  @!P1 FSEL R152, R152, RZ, !P0 ;  /* 0x000000ff98989208 */ /* 0x000fc40004000000 */
[----:B------:R-:W-:Y:S02]  /*5a70*/  @!P1 ISETP.GE.AND P2, PT, R72, UR17, PT ;  /* 0x0000001148009c0c */ /* 0x000fe4000bf46270 */
[----:B------:R-:W-:Y:S02]  /*5a80*/  @!P1 ISETP.GE.AND P0, PT, R73, UR17, PT ;  /* 0x0000001149009c0c */ /* 0x000fe4000bf06270 */
[----:B------:R-:W-:Y:S02]  /*5a90*/  @!P1 FSEL R154, R154, RZ, !P3 ;  /* 0x000000ff9a9a9208 */ /* 0x000fe40005800000 */
[----:B------:R-:W-:Y:S02]  /*5aa0*/  @!P1 IADD3 R72, R187, 0x1, RZ ;  /* 0x00000001bb489810 */ /* 0x000fe40007ffe0ff */
[----:B------:R-:W-:Y:S02]  /*5ab0*/  IADD3 R73, P3, R165, R156, RZ ;  /* 0x0000009ca5497210 */ /* 0x000fe40007f7e0ff */
[----:B------:R-:W-:-:S02]  /*5ac0*/  @!P1 FSEL R155, R155, RZ, !P6 ;  /* 0x000000ff9b9b9208 */ /* 0x000fc40007000000 */
[----:B------:R-:W-:Y:S02]  /*5ad0*/  @!P1 FSEL R153, R153, RZ, !P4 ;  /* 0x000000ff99999208 */ /* 0x000fe40006000000 */
[C---:B------:R-:W-:Y:S02]  /*5ae0*/  @!P1 ISETP.GE.AND P6, PT, R187.reuse, UR17, PT ;  /* 0x00000011bb009c0c */ /* 0x040fe4000bfc6270 */
[----:B------:R-:W-:Y:S02]  /*5af0*/  @!P1 ISETP.GE.AND P4, PT, R72, UR17, PT ;  /* 0x0000001148009c0c */ /* 0x000fe4000bf86270 */
[----:B------:R-:W-:Y:S02]  /*5b00*/  @!P1 IADD3 R75, R187, 0x2, RZ ;  /* 0x00000002bb4b9810 */ /* 0x000fe40007ffe0ff */
[----:B------:R-:W-:Y:S02]  /*5b10*/  LEA.HI.X.SX32 R74, R165, R157, 0x1, P3 ;  /* 0x0000009da54a7211 */ /* 0x000fe400018f0eff */
[----:B------:R-:W-:-:S02]  /*5b20*/  LEA R72, P3, R73, c[0x0][0x188], 0x2 ;  /* 0x0000620049487a11 */ /* 0x000fc400078610ff */
[----:B------:R-:W-:Y:S02]  /*5b30*/  @!P1 FSEL R112, R112, RZ, !P6 ;  /* 0x000000ff70709208 */ /* 0x000fe40007000000 */
[----:B------:R-:W-:Y:S02]  /*5b40*/  @!P1 ISETP.GE.AND P6, PT, R75, UR17, PT ;  /* 0x000000114b009c0c */ /* 0x000fe4000bfc6270 */
[----:B------:R-:W-:Y:S02]  /*5b50*/  @!P1 IADD3 R75, R187, 0x1, RZ ;  /* 0x00000001bb4b9810 */ /* 0x000fe40007ffe0ff */
[----:B------:R-:W-:Y:S02]  /*5b60*/  LEA.HI.X R73, R73, c[0x0][0x18c], R74, 0x2, P3 ;  /* 0x0000630049497a11 */ /* 0x000fe400018f144a */
[----:B------:R-:W-:Y:S02]  /*5b70*/  @!P1 IADD3 R76, R187, 0x3, RZ ;  /* 0x00000003bb4c9810 */ /* 0x000fe40007ffe0ff */
[----:B------:R-:W-:-:S02]  /*5b80*/  @!P1 FSEL R113, R113, RZ, !P5 ;  /* 0x000000ff71719208 */ /* 0x000fc40006800000 */
[----:B------:R-:W-:Y:S02]  /*5b90*/  @!P1 ISETP.GE.AND P5, PT, R76, UR17, PT ;  /* 0x000000114c009c0c */ /* 0x000fe4000bfa6270 */
[----:B------:R-:W-:Y:S02]  /*5ba0*/  @!P1 ISETP.GE.AND P3, PT, R75, UR17, PT ;  /* 0x000000114b009c0c */ /* 0x000fe4000bf66270 */
[----:B------:R-:W-:Y:S01]  /*5bb0*/  @!P1 IADD3 R76, R187, 0x2, RZ ;  /* 0x00000002bb4c9810 */ /* 0x000fe20007ffe0ff */
[----:B------:R-:W3:Y:S01]  /*5bc0*/  LDG.E.128.CONSTANT R72, [R72.64] ;  /* 0x0000000e48487981 */ /* 0x000ee2000c1e9d00 */
        /* <DEDUP_REMOVED lines=9> */
[----:B------:R-:W-:Y:S02]  /*5c60*/  @!P1 ISETP.GE.AND P5, PT, R76, UR17, PT ;  /* 0x000000114c009c0c */ /* 0x000fe4000bfa6270 */
[C---:B------:R-:W-:Y:S02]  /*5c70*/  @!P1 IADD3 R77, R187.reuse, 0x3, RZ ;  /* 0x00000003bb4d9810 */ /* 0x040fe40007ffe0ff */
[----:B------:R-:W-:Y:S02]  /*5c80*/  @!P1 IADD3 R76, R187, 0x1, RZ ;  /* 0x00000001bb4c9810 */ /* 0x000fe40007ffe0ff */
[----:B------:R-:W-:Y:S02]  /*5c90*/  @!P1 FSEL R116, R116, RZ, !P2 ;  /* 0x000000ff74749208 */ /* 0x000fe40005000000 */
[----:B------:R-:W-:Y:S02]  /*5ca0*/  @!P1 FSEL R121, R121, RZ, !P3 ;  /* 0x000000ff79799208 */ /* 0x000fe40005800000 */
[----:B------:R-:W-:-:S02]  /*5cb0*/  @!P1 ISETP.GE.AND P2, PT, R77, UR17, PT ;  /* 0x000000114d009c0c */ /* 0x000fc4000bf46270 */
[----:B------:R-:W-:Y:S02]  /*5cc0*/  @!P1 ISETP.GE.AND P3, PT, R76, UR17, PT ;  /* 0x000000114c009c0c */ /* 0x000fe4000bf66270 */
[----:B------:R-:W-:Y:S02]  /*5cd0*/  @!P1 FSEL R118, R118, RZ, !P6 ;  /* 0x000000ff76769208 */ /* 0x000fe40007000000 */
[C---:B------:R-:W-:Y:S02]  /*5ce0*/  @!P1 IADD3 R76, R187.reuse, 0x2, RZ ;  /* 0x00000002bb4c9810 */ /* 0x040fe40007ffe0ff */
[----:B------:R-:W-:Y:S02]  /*5cf0*/  @!P1 ISETP.GE.AND P6, PT, R187, UR17, PT ;  /* 0x00000011bb009c0c */ /* 0x000fe4000bfc6270 */
[----:B------:R-:W-:Y:S02]  /*5d00*/  @!P1 FSEL R123, R123, RZ, !P2 ;  /* 0x000000ff7b7b9208 */ /* 0x000fe40005000000 */
[----:B------:R-:W-:-:S02]  /*5d10*/  @!P1 FSEL R122, R122, RZ, !P0 ;  /* 0x000000ff7a7a9208 */ /* 0x000fc40004000000 */
[----:B------:R-:W-:Y:S02]  /*5d20*/  @!P1 ISETP.GE.AND P2, PT, R76, UR17, PT ;  /* 0x000000114c009c0c */ /* 0x000fe4000bf46270 */
[----:B------:R-:W-:Y:S02]  /*5d30*/  @!P1 FSEL R120, R120, RZ, !P6 ;  /* 0x000000ff78789208 */ /* 0x000fe40007000000 */
[C---:B------:R-:W-:Y:S02]  /*5d40*/  @!P1 ISETP.GE.AND P0, PT, R187.reuse, UR17, PT ;  /* 0x00000011bb009c0c */ /* 0x040fe4000bf06270 */
[----:B------:R-:W-:Y:S02]  /*5d50*/  @!P1 IADD3 R76, R187, 0x1, RZ ;  /* 0x00000001bb4c9810 */ /* 0x000fe40007ffe0ff */
[----:B------:R-:W-:Y:S02]  /*5d60*/  @!P1 ISETP.GE.AND P6, PT, R77, UR17, PT ;  /* 0x000000114d009c0c */ /* 0x000fe4000bfc6270 */
[----:B------:R-:W-:-:S02]  /*5d70*/  @!P1 FSEL R149, R149, RZ, !P4 ;  /* 0x000000ff95959208 */ /* 0x000fc40006000000 */
[----:B------:R-:W-:Y:S02]  /*5d80*/  @!P1 FSEL R150, R150, RZ, !P5 ;  /* 0x000000ff96969208 */ /* 0x000fe40006800000 */
[----:B------:R-:W-:Y:S02]  /*5d90*/  @!P1 FSEL R148, R148, RZ, !P0 ;  /* 0x000000ff94949208 */ /* 0x000fe40004000000 */
[----:B------:R-:W-:Y:S02]  /*5da0*/  @!P1 ISETP.GE.AND P4, PT, R76, UR17, PT ;  /* 0x000000114c009c0c */ /* 0x000fe4000bf86270 */
[----:B------:R-:W-:Y:S02]  /*5db0*/  @!P1 ISETP.GE.AND P5, PT, R187, UR17, PT ;  /* 0x00000011bb009c0c */ /* 0x000fe4000bfa6270 */
[----:B------:R-:W-:Y:S02]  /*5dc0*/  @!P1 ISETP.GE.AND P0, PT, R77, UR17, PT ;  /* 0x000000114d009c0c */ /* 0x000fe4000bf06270 */
[----:B------:R-:W-:-:S02]  /*5dd0*/  @!P1 IADD3 R76, R187, 0x2, RZ ;  /* 0x00000002bb4c9810 */ /* 0x000fc40007ffe0ff */
[----:B------:R-:W-:Y:S02]  /*5de0*/  @!P1 FSEL R151, R151, RZ, !P6 ;  /* 0x000000ff97979208 */ /* 0x000fe40007000000 */
[----:B------:R-:W-:Y:S02]  /*5df0*/  IADD3 R77, P6, R166, R156, RZ ;  /* 0x0000009ca64d7210 */ /* 0x000fe40007fde0ff */
[----:B------:R-:W-:Y:S02]  /*5e00*/  @!P1 FSEL R124, R124, RZ, !P5 ;  /* 0x000000ff7c7c9208 */ /* 0x000fe40006800000 */
[----:B------:R-:W-:Y:S02]  /*5e10*/  @!P1 ISETP.GE.AND P5, PT, R76, UR17, PT ;  /* 0x000000114c009c0c */ /* 0x000fe4000bfa6270 */
[----:B------:R-:W-:Y:S02]  /*5e20*/  @!P1 IADD3 R79, R187, 0x3, RZ ;  /* 0x00000003bb4f9810 */ /* 0x000fe40007ffe0ff */
[----:B------:R-:W-:-:S02]  /*5e30*/  @!P1 FSEL R125, R125, RZ, !P3 ;  /* 0x000000ff7d7d9208 */ /* 0x000fc40005800000 */
[----:B------:R-:W-:Y:S02]  /*5e40*/  LEA.HI.X.SX32 R78, R166, R157, 0x1, P6 ;  /* 0x0000009da64e7211 */ /* 0x000fe400030f0eff */
[----:B------:R-:W-:Y:S02]  /*5e50*/  LEA R76, P3, R77, c[0x0][0x188], 0x2 ;  /* 0x000062004d4c7a11 */ /* 0x000fe400078610ff */
[----:B------:R-:W-:Y:S02]  /*5e60*/  @!P1 ISETP.GE.AND P6, PT, R79, UR17, PT ;  /* 0x000000114f009c0c */ /* 0x000fe4000bfc6270 */
[----:B------:R-:W-:Y:S02]  /*5e70*/  @!P1 IADD3 R79, R187, 0x2, RZ ;  /* 0x00000002bb4f9810 */ /* 0x000fe40007ffe0ff */
[----:B------:R-:W-:Y:S02]  /*5e80*/  LEA.HI.X R77, R77, c[0x0][0x18c], R78, 0x2, P3 ;  /* 0x000063004d4d7a11 */ /* 0x000fe400018f144e */
[----:B------:R-:W-:-:S02]  /*5e90*/  @!P1 FSEL R127, R127, RZ, !P0 ;  /* 0x000000ff7f7f9208 */ /* 0x000fc40004000000 */
[----:B------:R-:W-:Y:S02]  /*5ea0*/  @!P1 ISETP.GE.AND P0, PT, R79, UR17, PT ;  /* 0x000000114f009c0c */ /* 0x000fe4000bf06270 */
[----:B------:R-:W2:Y:S01]  /*5eb0*/  LDG.E.128.CONSTANT R76, [R76.64] ;  /* 0x0000000e4c4c7981 */ /* 0x000ea2000c1e9d00 */
[----:B------:R-:W-:Y:S02]  /*5ec0*/  @!P1 IADD3 R80, R187, 0x1, RZ ;  /* 0x00000001bb509810 */ /* 0x000fe40007ffe0ff */
[----:B------:R-:W-:Y:S02]  /*5ed0*/  @!P1 FSEL R126, R126, RZ, !P2 ;  /* 0x000000ff7e7e9208 */ /* 0x000fe40005000000 */
[----:B------:R-:W-:Y:S02]  /*5ee0*/  @!P1 FSEL R129, R129, RZ, !P4 ;  /* 0x000000ff81819208 */ /* 0x000fe40006000000 */
[C---:B------:R-:W-:Y:S02]  /*5ef0*/  @!P1 ISETP.GE.AND P2, PT, R80.reuse, UR17, PT ;  /* 0x0000001150009c0c */ /* 0x040fe4000bf46270 */
[----:B------:R-:W-:-:S02]  /*5f00*/  @!P1 ISETP.GE.AND P4, PT, R80, UR17, PT ;  /* 0x0000001150009c0c */ /* 0x000fc4000bf86270 */
[----:B------:R-:W-:Y:S02]  /*5f10*/  @!P1 IADD3 R80, R187, 0x2, RZ ;  /* 0x00000002bb509810 */ /* 0x000fe40007ffe0ff */
[----:B------:R-:W-:Y:S02]  /*5f20*/  @!P1 FSEL R131, R131, RZ, !P6 ;  /* 0x000000ff83839208 */ /* 0x000fe40007000000 */
[C---:B------:R-:W-:Y:S02]  /*5f30*/  @!P1 ISETP.GE.AND P3, PT, R187.reuse, UR17, PT ;  /* 0x00000011bb009c0c */ /* 0x040fe4000bf66270 */
[----:B------:R-:W-:Y:S02]  /*5f40*/  @!P1 ISETP.GE.AND P6, PT, R80, UR17, PT ;  /* 0x0000001150009c0c */ /* 0x000fe4000bfc6270 */
[C---:B------:R-:W-:Y:S02]  /*5f50*/  @!P1 IADD3 R81, R187.reuse, 0x3, RZ ;  /* 0x00000003bb519810 */ /* 0x040fe40007ffe0ff */
[----:B------:R-:W-:-:S02]  /*5f60*/  @!P1 IADD3 R80, R187, 0x1, RZ ;  /* 0x00000001bb509810 */ /* 0x000fc40007ffe0ff */
[----:B------:R-:W-:Y:S02]  /*5f70*/  @!P1 FSEL R128, R128, RZ, !P3 ;  /* 0x000000ff80809208 */ /* 0x000fe40005800000 */
[----:B------:R-:W-:Y:S02]  /*5f80*/  @!P1 FSEL R133, R133, RZ, !P2 ;  /* 0x000000ff85859208 */ /* 0x000fe40005000000 */
[----:B------:R-:W-:Y:S02]  /*5f90*/  @!P1 ISETP.GE.AND P3, PT, R81, UR17, PT ;  /* 0x0000001151009c0c */ /* 0x000fe4000bf66270 */
[----:B------:R-:W-:Y:S02]  /*5fa0*/  @!P1 ISETP.GE.AND P2, PT, R80, UR17, PT ;  /* 0x0000001150009c0c */ /* 0x000fe4000bf46270 */
[----:B------:R-:W-:Y:S02]  /*5fb0*/  @!P1 FSEL R130, R130, RZ, !P5 ;  /* 0x000000ff82829208 */ /* 0x000fe40006800000 */
[----:B------:R-:W-:-:S02]  /*5fc0*/  @!P1 IADD3 R80, R187, 0x2, RZ ;  /* 0x00000002bb509810 */ /* 0x000fc40007ffe0ff */
[----:B------:R-:W-:Y:S02]  /*5fd0*/  @!P1 ISETP.GE.AND P5, PT, R187, UR17, PT ;  /* 0x00000011bb009c0c */ /* 0x000fe4000bfa6270 */
[----:B------:R-:W-:Y:S02]  /*5fe0*/  @!P1 FSEL R135, R135, RZ, !P3 ;  /* 0x000000ff87879208 */ /* 0x000fe40005800000 */
[----:B------:R-:W-:Y:S02]  /*5ff0*/  @!P1 FSEL R134, R134, RZ, !P0 ;  /* 0x000000ff86869208 */ /* 0x000fe40004000000 */
[----:B------:R-:W-:Y:S02]  /*6000*/  @!P1 ISETP.GE.AND P3, PT, R80, UR17, PT ;  /* 0x0000001150009c0c */ /* 0x000fe4000bf66270 */
[----:B------:R-:W-:Y:S02]  /*6010*/  @!P1 FSEL R132, R132, RZ, !P5 ;  /* 0x000000ff84849208 */ /* 0x000fe40006800000 */
[----:B------:R-:W-:-:S02]  /*6020*/  @!P1 ISETP.GE.AND P0, PT, R187, UR17, PT ;  /* 0x00000011bb009c0c */ /* 0x000fc4000bf06270 */
[----:B------:R-:W-:Y:S02]  /*6030*/  @!P1 IADD3 R80, R187, 0x1, RZ ;  /* 0x00000001bb509810 */ /* 0x000fe40007ffe0ff */
[----:B------:R-:W-:Y:S02]  /*6040*/  @!P1 ISETP.GE.AND P5, PT, R81, UR17, PT ;  /* 0x0000001151009c0c */ /* 0x000fe4000bfa6270 */
[----:B------:R-:W-:Y:S02]  /*6050*/  @!P1 FSEL R137, R137, RZ, !P4 ;  /* 0x000000ff89899208 */ /* 0x000fe40006000000 */
[----:B------:R-:W-:Y:S02]  /*6060*/  @!P1 FSEL R138, R138, RZ, !P6 ;  /* 0x000000ff8a8a9208 */ /* 0x000fe40007000000 */
[----:B------:R-:W-:Y:S02]  /*6070*/  @!P1 FSEL R136, R136, RZ, !P0 ;  /* 0x000000ff88889208 */ /* 0x000fe40004000000 */
[----:B------:R-:W-:-:S02]  /*6080*/  @!P1 ISETP.GE.AND P4, PT, R80, UR17, PT ;  /* 0x0000001150009c0c */ /* 0x000fc4000bf86270 */
[----:B------:R-:W-:Y:S02]  /*6090*/  @!P1 ISETP.GE.AND P6, PT, R187, UR17, PT ;  /* 0x00000011bb009c0c */ /* 0x000fe4000bfc6270 */
[----:B------:R-:W-:Y:S02]  /*60a0*/  @!P1 ISETP.GE.AND P0, PT, R81, UR17, PT ;  /* 0x0000001151009c0c */ /* 0x000fe4000bf06270 */
[----:B------:R-:W-:Y:S02]  /*60b0*/  @!P1 IADD3 R80, R187, 0x2, RZ ;  /* 0x00000002bb509810 */ /* 0x000fe40007ffe0ff */
[----:B------:R-:W-:Y:S02]  /*60c0*/  @!P1 FSEL R139, R139, RZ, !P5 ;  /* 0x000000ff8b8b9208 */ /* 0x000fe40006800000 */
[----:B------:R-:W-:Y:S02]  /*60d0*/  IADD3 R81, P5, R167, R156, RZ ;  /* 0x0000009ca7517210 */ /* 0x000fe40007fbe0ff */
[----:B------:R-:W-:-:S02]  /*60e0*/  @!P1 FSEL R140, R140, RZ, !P6 ;  /* 0x000000ff8c8c9208 */ /* 0x000fc40007000000 */
[----:B------:R-:W-:Y:S02]  /*60f0*/  @!P1 ISETP.GE.AND P6, PT, R80, UR17, PT ;  /* 0x0000001150009c0c */ /* 0x000fe4000bfc6270 */
[----:B------:R-:W-:Y:S02]  /*6100*/  @!P1 IADD3 R83, R187, 0x3, RZ ;  /* 0x00000003bb539810 */ /* 0x000fe40007ffe0ff */
[----:B------:R-:W-:Y:S02]  /*6110*/  @!P1 FSEL R141, R141, RZ, !P2 ;  /* 0x000000ff8d8d9208 */ /* 0x000fe40005000000 */
[----:B------:R-:W-:Y:S02]  /*6120*/  LEA.HI.X.SX32 R82, R167, R157, 0x1, P5 ;  /* 0x0000009da7527211 */ /* 0x000fe400028f0eff */
[----:B------:R-:W-:Y:S02]  /*6130*/  LEA R80, P2, R81, c[0x0][0x188], 0x2 ;  /* 0x0000620051507a11 */ /* 0x000fe400078410ff */
[----:B------:R-:W-:-:S02]  /*6140*/  @!P1 ISETP.GE.AND P5, PT, R83, UR17, PT ;  /* 0x0000001153009c0c */ /* 0x000fc4000bfa6270 */
[----:B------:R-:W-:Y:S02]  /*6150*/  @!P1 IADD3 R83, R187, 0x2, RZ ;  /* 0x00000002bb539810 */ /* 0x000fe40007ffe0ff */
[----:B------:R-:W-:Y:S02]  /*6160*/  LEA.HI.X R81, R81, c[0x0][0x18c], R82, 0x2, P2 ;  /* 0x0000630051517a11 */ /* 0x000fe400010f1452 */
[----:B------:R-:W-:-:S04]  /*6170*/  @!P1 ISETP.GE.AND P2, PT, R83, UR17, PT ;  /* 0x0000001153009c0c */ /* 0x000fc8000bf46270 */
[----:B------:R-:W3:Y:S01]  /*6180*/  LDG.E.128.CONSTANT R80, [R80.64] ;  /* 0x0000000e50507981 */ /* 0x000ee2000c1e9d00 */
        /* <DEDUP_REMOVED lines=13> */
[----:B------:R-:W-:Y:S02]  /*6260*/  @!P1 ISETP.GE.AND P3, PT, R84, UR17, PT ;  /* 0x0000001154009c0c */ /* 0x000fe4000bf66270 */
[C---:B------:R-:W-:Y:S02]  /*6270*/  @!P1 IADD3 R85, R187.reuse, 0x1, RZ ;  /* 0x00000001bb559810 */ /* 0x040fe40007ffe0ff */
[----:B------:R-:W-:Y:S02]  /*6280*/  @!P1 IADD3 R84, R187, 0x2, RZ ;  /* 0x00000002bb549810 */ /* 0x000fe40007ffe0ff */
[----:B------:R-:W-:Y:S02]  /*6290*/  @!P1 FSEL R145, R145, RZ, !P4 ;  /* 0x000000ff91919208 */ /* 0x000fe40006000000 */
[----:B------:R-:W-:-:S02]  /*62a0*/  @!P1 FSEL R146, R146, RZ, !P6 ;  /* 0x000000ff92929208 */ /* 0x000fc40007000000 */
[----:B------:R-:W-:Y:S02]  /*62b0*/  @!P1 FSEL R35, R35, RZ, !P0 ;  /* 0x000000ff23239208 */ /* 0x000fe40004000000 */
[----:B------:R-:W-:Y:S02]  /*62c0*/  @!P1 ISETP.GE.AND P4, PT, R85, UR17, PT ;  /* 0x0000001155009c0c */ /* 0x000fe4000bf86270 */
        /* <DEDUP_REMOVED lines=8> */
[----:B------:R-:W-:Y:S02]  /*6350*/  @!P1 IADD3 R84, R187, 0x2, RZ ;  /* 0x00000002bb549810 */ /* 0x000fe40007ffe0ff */
[----:B------:R-:W-:-:S02]  /*6360*/  @!P1 FSEL R34, R34, RZ, !P2 ;  /* 0x000000ff22229208 */ /* 0x000fc40005000000 */
[----:B------:R-:W-:Y:S02]  /*6370*/  @!P1 FSEL R39, R39, RZ, !P6 ;  /* 0x000000ff27279208 */ /* 0x000fe40007000000 */
[C---:B------:R-:W-:Y:S02]  /*6380*/  @!P1 ISETP.GE.AND P2, PT, R187.reuse, UR17, PT ;  /* 0x00000011bb009c0c */ /* 0x040fe4000bf46270 */
[----:B------:R-:W-:Y:S02]  /*6390*/  @!P1 ISETP.GE.AND P6, PT, R84, UR17, PT ;  /* 0x0000001154009c0c */ /* 0x000fe4000bfc6270 */
[----:B------:R-:W-:Y:S02]  /*63a0*/  @!P1 IADD3 R84, R187, 0x1, RZ ;  /* 0x00000001bb549810 */ /* 0x000fe40007ffe0ff */
[----:B------:R-:W-:Y:S02]  /*63b0*/  @!P1 FSEL R36, R36, RZ, !P2 ;  /* 0x000000ff24249208 */ /* 0x000fe40005000000 */
[----:B------:R-:W-:-:S02]  /*63c0*/  @!P1 FSEL R41, R41, RZ, !P3 ;  /* 0x000000ff29299208 */ /* 0x000fc40005800000 */
[----:B------:R-:W-:Y:S02]  /*63d0*/  @!P1 ISETP.GE.AND P2, PT, R85, UR17, PT ;  /* 0x0000001155009c0c */ /* 0x000fe4000bf46270 */
[----:B------:R-:W-:Y:S02]  /*63e0*/  @!P1 ISETP.GE.AND P3, PT, R84, UR17, PT ;  /* 0x0000001154009c0c */ /* 0x000fe4000bf66270 */
[----:B------:R-:W-:Y:S02]  /*63f0*/  @!P1 IADD3 R84, R187, 0x2, RZ ;  /* 0x00000002bb549810 */ /* 0x000fe40007ffe0ff */
[----:B------:R-:W-:Y:S02]  /*6400*/  @!P1 FSEL R38, R38, RZ, !P5 ;  /* 0x000000ff26269208 */ /* 0x000fe40006800000 */
[----:B------:R-:W-:Y:S02]  /*6410*/  @!P1 FSEL R43, R43, RZ, !P2 ;  /* 0x000000ff2b2b9208 */ /* 0x000fe40005000000 */
[----:B------:R-:W-:-:S02]  /*6420*/  @!P1 ISETP.GE.AND P5, PT, R187, UR17, PT ;  /* 0x00000011bb009c0c */ /* 0x000fc4000bfa6270 */
        /* <DEDUP_REMOVED lines=8> */
[----:B------:R-:W-:Y:S02]  /*64b0*/  @!P1 FSEL R42, R42, RZ, !P0 ;  /* 0x000000ff2a2a9208 */ /* 0x000fe40004000000 */
[----:B------:R-:W-:Y:S02]  /*64c0*/  @!P1 FSEL R46, R46, RZ, !P6 ;  /* 0x000000ff2e2e9208 */ /* 0x000fe40007000000 */
[----:B------:R-:W-:Y:S02]  /*64d0*/  @!P1 ISETP.GE.AND P5, PT, R84, UR17, PT ;  /* 0x0000001154009c0c */ /* 0x000fe4000bfa6270 */
[----:B------:R-:W-:-:S02]  /*64e0*/  @!P1 ISETP.GE.AND P0, PT, R187, UR17, PT ;  /* 0x00000011bb009c0c */ /* 0x000fc4000bf06270 */
[C---:B------:R-:W-:Y:S02]  /*64f0*/  @!P1 ISETP.GE.AND P6, PT, R187.reuse, UR17, PT ;  /* 0x00000011bb009c0c */ /* 0x040fe4000bfc6270 */
[C---:B------:R-:W-:Y:S02]  /*6500*/  @!P1 IADD3 R86, R187.reuse, 0x1, RZ ;  /* 0x00000001bb569810 */ /* 0x040fe40007ffe0ff */
[----:B------:R-:W-:Y:S02]  /*6510*/  IADD3 R84, R187, -UR18, RZ ;  /* 0x80000012bb547c10 */ /* 0x000fe4000fffe0ff */
[----:B------:R-:W-:Y:S02]  /*6520*/  @!P1 FSEL R44, R44, RZ, !P0 ;  /* 0x000000ff2c2c9208 */ /* 0x000fe40004000000 */
[----:B------:R-:W-:Y:S02]  /*6530*/  @!P1 FSEL R48, R48, RZ, !P6 ;  /* 0x000000ff30309208 */ /* 0x000fe40007000000 */
[----:B------:R-:W-:-:S02]  /*6540*/  @!P1 FSEL R49, R49, RZ, !P3 ;  /* 0x000000ff31319208 */ /* 0x000fc40005800000 */
[C---:B------:R-:W-:Y:S02]  /*6550*/  @!P1 ISETP.GE.AND P0, PT, R85.reuse, UR17, PT ;  /* 0x0000001155009c0c */ /* 0x040fe4000bf06270 */
[----:B------:R-:W-:Y:S02]  /*6560*/  @!P1 ISETP.GE.AND P6, PT, R85, UR17, PT ;  /* 0x0000001155009c0c */ /* 0x000fe4000bfc6270 */
[----:B------:R-:W-:Y:S02]  /*6570*/  @!P1 ISETP.GE.AND P3, PT, R86, UR17, PT ;  /* 0x0000001156009c0c */ /* 0x000fe4000bf66270 */
[----:B------:R-:W0:Y:S01]  /*6580*/  LDS.128 R84, [R84.X4+0x320] ;  /* 0x0003200054547984 */ /* 0x000e220000004c00 */
[----:B------:R-:W-:Y:S02]  /*6590*/  @!P1 FSEL R50, R50, RZ, !P2 ;  /* 0x000000ff32329208 */ /* 0x000fe40005000000 */
[C---:B------:R-:W-:Y:S02]  /*65a0*/  @!P1 ISETP.GE.AND P2, PT, R187.reuse, UR17, PT ;  /* 0x00000011bb009c0c */ /* 0x040fe4000bf46270 */
        /* <DEDUP_REMOVED lines=19> */
[----:B------:R-:W-:Y:S02]  /*66e0*/  @!P1 ISETP.GE.AND P5, PT, R89, UR17, PT ;  /* 0x0000001159009c0c */ /* 0x000fe4000bfa6270 */
[----:B------:R-:W-:Y:S02]  /*66f0*/  @!P1 ISETP.GE.AND P3, PT, R88, UR17, PT ;  /* 0x0000001158009c0c */ /* 0x000fe4000bf66270 */
[----:B------:R-:W-:Y:S02]  /*6700*/  @!P1 ISETP.GE.AND P0, PT, R187, UR17, PT ;  /* 0x00000011bb009c0c */ /* 0x000fe4000bf06270 */
[----:B------:R-:W-:Y:S02]  /*6710*/  @!P1 FSEL R59, R59, RZ, !P2 ;  /* 0x000000ff3b3b9208 */ /* 0x000fe40005000000 */
[----:B------:R-:W-:Y:S02]  /*6720*/  @!P1 IADD3 R88, R187, 0x2, RZ ;  /* 0x00000002bb589810 */ /* 0x000fe40007ffe0ff */
[----:B------:R-:W-:-:S02]  /*6730*/  IADD3 R89, P2, R168, R156, RZ ;  /* 0x0000009ca8597210 */ /* 0x000fc40007f5e0ff */
[----:B------:R-:W-:Y:S02]  /*6740*/  @!P1 FSEL R60, R60, RZ, !P0 ;  /* 0x000000ff3c3c9208 */ /* 0x000fe40004000000 */
[----:B------:R-:W-:Y:S02]  /*6750*/  @!P1 ISETP.GE.AND P0, PT, R88, UR17, PT ;  /* 0x0000001158009c0c */ /* 0x000fe4000bf06270 */
[----:B------:R-:W-:Y:S02]  /*6760*/  LEA.HI.X.SX32 R90, R168, R157, 0x1, P2 ;  /* 0x0000009da85a7211 */ /* 0x000fe400010f0eff */
[----:B------:R-:W-:Y:S02]  /*6770*/  LEA R88, P2, R89, c[0x0][0x188], 0x2 ;  /* 0x0000620059587a11 */ /* 0x000fe400078410ff */
[----:B------:R-:W-:Y:S02]  /*6780*/  @!P1 IADD3 R91, R187, 0x3, RZ ;  /* 0x00000003bb5b9810 */ /* 0x000fe40007ffe0ff */
[----:B------:R-:W-:-:S02]  /*6790*/  LEA.HI.X R89, R89, c[0x0][0x18c], R90, 0x2, P2 ;  /* 0x0000630059597a11 */ /* 0x000fc400010f145a */
[----:B------:R-:W-:Y:S02]  /*67a0*/  @!P1 FSEL R63, R63, RZ, !P5 ;  /* 0x000000ff3f3f9208 */ /* 0x000fe40006800000 */
[----:B------:R-:W-:Y:S02]  /*67b0*/  IADD3 R90, P2, R169, R156, RZ ;  /* 0x0000009ca95a7210 */ /* 0x000fe40007f5e0ff */
[----:B------:R-:W-:Y:S02]  /*67c0*/  @!P1 ISETP.GE.AND P5, PT, R187, UR17, PT ;  /* 0x00000011bb009c0c */ /* 0x000fe4000bfa6270 */
[----:B------:R-:W-:Y:S02]  /*67d0*/  @!P1 FSEL R61, R61, RZ, !P4 ;  /* 0x000000ff3d3d9208 */ /* 0x000fe40006000000 */
[----:B------:R-:W-:Y:S02]  /*67e0*/  @!P1 ISETP.GE.AND P4, PT, R91, UR17, PT ;  /* 0x000000115b009c0c */ /* 0x000fe4000bf86270 */
[----:B------:R-:W-:-:S02]  /*67f0*/  LEA.HI.X.SX32 R91, R169, R157, 0x1, P2 ;  /* 0x0000009da95b7211 */ /* 0x000fc400010f0eff */
[----:B------:R-:W-:Y:S02]  /*6800*/  @!P1 FSEL R64, R64, RZ, !P5 ;  /* 0x000000ff40409208 */ /* 0x000fe40006800000 */
[----:B------:R-:W-:Y:S01]  /*6810*/  LEA R160, P5, R90, c[0x0][0x188], 0x2 ;  /* 0x000062005aa07a11 */ /* 0x000fe200078a10ff */
[----:B0-----:R-:W-:-:S03]  /*6820*/  FMUL.FTZ R93, R85, R93 ;  /* 0x0000005d555d7220 */ /* 0x001fc60000410000 */
[----:B------:R-:W-:Y:S02]  /*6830*/  LEA.HI.X R161, R90, c[0x0][0x18c], R91, 0x2, P5 ;  /* 0x000063005aa17a11 */ /* 0x000fe400028f145b */
[----:B------:R-:W4:Y:S01]  /*6840*/  LDG.E.128.CONSTANT R88, [R88.64] ;  /* 0x0000000e58587981 */ /* 0x000f22000c1e9d00 */
[----:B------:R-:W-:Y:S01]  /*6850*/  FFMA.FTZ R93, R84, R92, R93 ;  /* 0x0000005c545d7223 */ /* 0x000fe2000001005d */
[----:B------:R-:W-:Y:S01]  /*6860*/  IADD3 R92, P5, R170, R156, RZ ;  /* 0x0000009caa5c7210 */ /* 0x000fe20007fbe0ff */
[----:B------:R-:W-:Y:S02]  /*6870*/  FMUL.FTZ R97, R85, R97 ;  /* 0x0000006155617220 */ /* 0x000fe40000410000 */
[----:B------:R-:W-:Y:S01]  /*6880*/  FFMA.FTZ R94, R86, R94, R93 ;  /* 0x0000005e565e7223 */ /* 0x000fe2000001005d */
[----:B------:R-:W-:Y:S01]  /*6890*/  LEA.HI.X.SX32 R93, R170, R157, 0x1, P5 ;  /* 0x0000009daa5d7211 */ /* 0x000fe200028f0eff */
[----:B------:R-:W-:Y:S01]  /*68a0*/  FFMA.FTZ R97, R84, R96, R97 ;  /* 0x0000006054617223 */ /* 0x000fe20000010061 */
[----:B------:R-:W-:-:S02]  /*68b0*/  @!P1 IADD3 R158, R187, 0x1, RZ ;  /* 0x00000001bb9e9810 */ /* 0x000fc40007ffe0ff */
[----:B------:R-:W-:Y:S01]  /*68c0*/  LEA R96, P5, R92, c[0x0][0x188], 0x2 ;  /* 0x000062005c607a11 */ /* 0x000fe200078a10ff */
[----:B------:R-:W-:Y:S01]  /*68d0*/  FFMA.FTZ R98, R86, R98, R97 ;  /* 0x0000006256627223 */ /* 0x000fe20000010061 */
[----:B------:R-:W-:Y:S01]  /*68e0*/  @!P1 FSEL R62, R62, RZ, !P6 ;  /* 0x000000ff3e3e9208 */ /* 0x000fe20007000000 */
[----:B------:R-:W-:Y:S01]  /*68f0*/  FFMA.FTZ R235, R87, R95, R94 ;  /* 0x0000005f57eb7223 */ /* 0x000fe2000001005e */
[----:B------:R-:W-:Y:S02]  /*6900*/  @!P1 ISETP.GE.AND P6, PT, R158, UR17, PT ;  /* 0x000000119e009c0c */ /* 0x000fe4000bfc6270 */
[----:B------:R-:W-:Y:S02]  /*6910*/  LEA.HI.X R97, R92, c[0x0][0x18c], R93, 0x2, P5 ;  /* 0x000063005c617a11 */ /* 0x000fe400028f145d */
[----:B------:R-:W-:Y:S01]  /*6920*/  @!P1 IADD3 R158, R187, 0x2, RZ ;  /* 0x00000002bb9e9810 */ /* 0x000fe20007ffe0ff */
[----:B------:R0:W4:Y:S01]  /*6930*/  LDG.E.128.CONSTANT R92, [R160.64] ;  /* 0x0000000ea05c7981 */ /* 0x000122000c1e9d00 */
[----:B------:R-:W-:-:S02]  /*6940*/  IADD3 R159, P5, R171, R156, RZ ;  /* 0x0000009cab9f7210 */ /* 0x000fc40007fbe0ff */
[----:B------:R-:W-:Y:S02]  /*6950*/  @!P1 ISETP.GE.AND P2, PT, R158, UR17, PT ;  /* 0x000000119e009c0c */ /* 0x000fe4000bf46270 */
[----:B------:R-:W-:Y:S01]  /*6960*/  @!P1 IADD3 R158, R187, 0x3, RZ ;  /* 0x00000003bb9e9810 */ /* 0x000fe20007ffe0ff */
[----:B------:R-:W-:Y:S01]  /*6970*/  FFMA.FTZ R237, R87, R99, R98 ;  /* 0x0000006357ed7223 */ /* 0x000fe20000010062 */
[----:B------:R-:W-:Y:S02]  /*6980*/  @!P1 FSEL R65, R65, RZ, !P3 ;  /* 0x000000ff41419208 */ /* 0x000fe40005800000 */
[----:B------:R-:W-:Y:S02]  /*6990*/  @!P1 ISETP.GE.AND P3, PT, R158, UR17, PT ;  /* 0x000000119e009c0c */ /* 0x000fe4000bf66270 */
[----:B------:R-:W-:Y:S02]  /*69a0*/  @!P1 IADD3 R99, R187, 0x1, RZ ;  /* 0x00000001bb639810 */ /* 0x000fe40007ffe0ff */
[----:B------:R-:W-:-:S02]  /*69b0*/  LEA.HI.X.SX32 R98, R171, R157, 0x1, P5 ;  /* 0x0000009dab627211 */ /* 0x000fc400028f0eff */
[----:B------:R-:W-:Y:S02]  /*69c0*/  LEA R158, P5, R159, c[0x0][0x188], 0x2 ;  /* 0x000062009f9e7a11 */ /* 0x000fe400078a10ff */
[----:B------:R-:W-:Y:S01]  /*69d0*/  @!P1 FSEL R66, R66, RZ, !P0 ;  /* 0x000000ff42429208 */ /* 0x000fe20004000000 */
[----:B------:R-:W-:Y:S01]  /*69e0*/  FMUL.FTZ R101, R85, R101 ;  /* 0x0000006555657220 */ /* 0x000fe20000410000 */
[----:B------:R-:W-:Y:S02]  /*69f0*/  @!P1 ISETP.GE.AND P0, PT, R99, UR17, PT ;  /* 0x0000001163009c0c */ /* 0x000fe4000bf06270 */
[----:B------:R-:W-:Y:S02]  /*6a00*/  LEA.HI.X R159, R159, c[0x0][0x18c], R98, 0x2, P5 ;  /* 0x000063009f9f7a11 */ /* 0x000fe400028f1462 */
[----:B------:R-:W-:Y:S01]  /*6a10*/  @!P1 FSEL R67, R67, RZ, !P4 ;  /* 0x000000ff43439208 */ /* 0x000fe20006000000 */
[----:B------:R-:W4:Y:S01]  /*6a20*/  LDG.E.128.CONSTANT R96, [R96.64] ;  /* 0x0000000e60607981 */ /* 0x000f22000c1e9d00 */
[----:B------:R-:W-:Y:S01]  /*6a30*/  @!P1 ISETP.GE.AND P4, PT, R187, UR17, PT ;  /* 0x00000011bb009c0c */ /* 0x000fe2000bf86270 */
[----:B------:R-:W-:-:S02]  /*6a40*/  FFMA.FTZ R101, R84, R100, R101 ;  /* 0x0000006454657223 */ /* 0x000fc40000010065 */
[----:B------:R-:W-:Y:S01]  /*6a50*/  FMUL.FTZ R105, R85, R105 ;  /* 0x0000006955697220 */ /* 0x000fe20000410000 */
[----:B--2---:R-:W-:Y:S02]  /*6a60*/  @!P1 FSEL R68, R68, RZ, !P4 ;  /* 0x000000ff44449208 */ /* 0x004fe40006000000 */
[----:B------:R-:W-:Y:S01]  /*6a70*/  IADD3 R100, P4, R172, R156, RZ ;  /* 0x0000009cac647210 */ /* 0x000fe20007f9e0ff */
[----:B------:R-:W-:Y:S01]  /*6a80*/  FFMA.FTZ R236, R86, R102, R101 ;  /* 0x0000006656ec7223 */ /* 0x000fe20000010065 */
[----:B------:R-:W-:Y:S01]  /*6a90*/  @!P1 IADD3 R102, R187, 0x2, RZ ;  /* 0x00000002bb669810 */ /* 0x000fe20007ffe0ff */
[----:B------:R-:W-:Y:S01]  /*6aa0*/  FFMA.FTZ R101, R84, R104, R105 ;  /* 0x0000006854657223 */ /* 0x000fe20000010069 */
[----:B------:R-:W-:Y:S02]  /*6ab0*/  LEA.HI.X.SX32 R105, R172, R157, 0x1, P4 ;  /* 0x0000009dac697211 */ /* 0x000fe400020f0eff */
[----:B------:R-:W-:Y:S01]  /*6ac0*/  LEA R104, P5, R100, c[0x0][0x188], 0x2 ;  /* 0x0000620064687a11 */ /* 0x000fe200078a10ff */
[----:B------:R-:W-:Y:S01]  /*6ad0*/  FFMA.FTZ R236, R87, R103, R236 ;  /* 0x0000006757ec7223 */ /* 0x000fe200000100ec */
[----:B------:R-:W-:Y:S01]  /*6ae0*/  @!P1 ISETP.GE.AND P4, PT, R102, UR17, PT ;  /* 0x0000001166009c0c */ /* 0x000fe2000bf86270 */
[----:B------:R-:W-:Y:S01]  /*6af0*/  FFMA.FTZ R106, R86, R106, R101 ;  /* 0x0000006a566a7223 */ /* 0x000fe20000010065 */
[----:B------:R-:W-:-:S02]  /*6b00*/  LEA.HI.X R105, R100, c[0x0][0x18c], R105, 0x2, P5 ;  /* 0x0000630064697a11 */ /* 0x000fc400028f1469 */
[----:B------:R1:W2:Y:S01]  /*6b10*/  LDG.E.128.CONSTANT R100, [R158.64] ;  /* 0x0000000e9e647981 */ /* 0x0002a2000c1e9d00 */
[----:B------:R-:W-:-:S04]  /*6b20*/  FMUL.FTZ R109, R85, R109 ;  /* 0x0000006d556d7220 */ /* 0x000fc80000410000 */
[----:B------:R-:W-:-:S04]  /*6b30*/  FFMA.FTZ R109, R84, R108, R109 ;  /* 0x0000006c546d7223 */ /* 0x000fc8000001006d */
[----:B------:R-:W-:Y:S01]  /*6b40*/  FFMA.FTZ R238, R86, R110, R109 ;  /* 0x0000006e56ee7223 */ /* 0x000fe2000001006d */
[----:B------:R-:W-:Y:S01]  /*6b50*/  IADD3 R109, P5, R173, R156, RZ ;  /* 0x0000009cad6d7210 */ /* 0x000fe20007fbe0ff */
[----:B------:R-:W-:Y:S01]  /*6b60*/  FFMA.FTZ R239, R87, R107, R106 ;  /* 0x0000006b57ef7223 */ /* 0x000fe2000001006a */
[----:B------:R-:W-:Y:S01]  /*6b70*/  @!P1 FSEL R69, R69, RZ, !P6 ;  /* 0x000000ff45459208 */ /* 0x000fe20007000000 */
[----:B------:R-:W-:Y:S01]  /*6b80*/  FMUL.FTZ R153, R85, R153 ;  /* 0x0000009955997220 */ /* 0x000fe20000410000 */
[----:B------:R-:W-:Y:S01]  /*6b90*/  LEA.HI.X.SX32 R110, R173, R157, 0x1, P5 ;  /* 0x0000009dad6e7211 */ /* 0x000fe200028f0eff */
[----:B------:R-:W2:Y:S01]  /*6ba0*/  LDG.E.128.CONSTANT R104, [R104.64] ;  /* 0x0000000e68687981 */ /* 0x000ea2000c1e9d00 */
[----:B------:R-:W-:Y:S01]  /*6bb0*/  LEA R108, P6, R109, c[0x0][0x188], 0x2 ;  /* 0x000062006d6c7a11 */ /* 0x000fe200078c10ff */
[----:B------:R-:W-:Y:S01]  /*6bc0*/  FFMA.FTZ R153, R84, R152, R153 ;  /* 0x0000009854997223 */ /* 0x000fe20000010099 */
[----:B------:R-:W-:Y:S02]  /*6bd0*/  @!P1 IADD3 R152, R187, 0x3, RZ ;  /* 0x00000003bb989810 */ /* 0x000fe40007ffe0ff */
[----:B------:R-:W-:-:S02]  /*6be0*/  LEA.HI.X R109, R109, c[0x0][0x18c], R110, 0x2, P6 ;  /* 0x000063006d6d7a11 */ /* 0x000fc400030f146e */
[----:B------:R-:W-:Y:S01]  /*6bf0*/  IADD3 R110, P6, R174, R156, RZ ;  /* 0x0000009cae6e7210 */ /* 0x000fe20007fde0ff */
[----:B------:R-:W-:Y:S01]  /*6c00*/  FFMA.FTZ R154, R86, R154, R153 ;  /* 0x0000009a569a7223 */ /* 0x000fe20000010099 */
[----:B------:R-:W-:Y:S01]  /*6c10*/  @!P1 ISETP.GE.AND P5, PT, R152, UR17, PT ;  /* 0x0000001198009c0c */ /* 0x000fe2000bfa6270 */
[----:B------:R-:W-:Y:S01]  /*6c20*/  FFMA.FTZ R238, R87, R111, R238 ;  /* 0x0000006f57ee7223 */ /* 0x000fe200000100ee */
[----:B------:R-:W-:Y:S02]  /*6c30*/  @!P1 IADD3 R153, R187, 0x1, RZ ;  /* 0x00000001bb999810 */ /* 0x000fe40007ffe0ff */
[----:B------:R-:W-:Y:S02]  /*6c40*/  LEA.HI.X.SX32 R111, R174, R157, 0x1, P6 ;  /* 0x0000009dae6f7211 */ /* 0x000fe400030f0eff */
[----:B------:R-:W-:Y:S02]  /*6c50*/  LEA R152, P6, R110, c[0x0][0x188], 0x2 ;  /* 0x000062006e987a11 */ /* 0x000fe400078c10ff */
[----:B------:R-:W-:-:S02]  /*6c60*/  @!P1 FSEL R70, R70, RZ, !P2 ;  /* 0x000000ff46469208 */ /* 0x000fc40005000000 */
[----:B------:R-:W-:Y:S01]  /*6c70*/  @!P1 ISETP.GE.AND P2, PT, R153, UR17, PT ;  /* 0x0000001199009c0c */ /* 0x000fe2000bf46270 */
[----:B------:R-:W-:Y:S01]  /*6c80*/  FMUL.FTZ R113, R85, R113 ;  /* 0x0000007155717220 */ /* 0x000fe20000410000 */
[----:B------:R-:W-:Y:S02]  /*6c90*/  LEA.HI.X R153, R110, c[0x0][0x18c], R111, 0x2, P6 ;  /* 0x000063006e997a11 */ /* 0x000fe400030f146f */
[----:B------:R-:W-:Y:S01]  /*6ca0*/  @!P1 FSEL R71, R71, RZ, !P3 ;  /* 0x000000ff47479208 */ /* 0x000fe20005800000 */
[----:B------:R-:W2:Y:S01]  /*6cb0*/  LDG.E.128.CONSTANT R108, [R108.64] ;  /* 0x0000000e6c6c7981 */ /* 0x000ea2000c1e9d00 */
[----:B------:R-:W-:Y:S01]  /*6cc0*/  @!P1 ISETP.GE.AND P3, PT, R187, UR17, PT ;  /* 0x00000011bb009c0c */ /* 0x000fe2000bf66270 */
[----:B------:R-:W-:Y:S02]  /*6cd0*/  FFMA.FTZ R113, R84, R112, R113 ;  /* 0x0000007054717223 */ /* 0x000fe40000010071 */
[----:B------:R-:W-:Y:S01]  /*6ce0*/  FMUL.FTZ R117, R85, R117 ;  /* 0x0000007555757220 */ /* 0x000fe20000410000 */
[----:B---3--:R-:W-:-:S02]  /*6cf0*/  @!P1 FSEL R72, R72, RZ, !P3 ;  /* 0x000000ff48489208 */ /* 0x008fc40005800000 */
        /* <DEDUP_REMOVED lines=12> */
[----:B------:R-:W-:Y:S01]  /*6dc0*/  FFMA.FTZ R121, R84, R120, R121 ;  /* 0x0000007854797223 */ /* 0x000fe20000010079 */
[----:B------:R-:W-:-:S03]  /*6dd0*/  @!P1 FSEL R73, R73, RZ, !P0 ;  /* 0x000000ff49499208 */ /* 0x000fc60004000000 */
[----:B------:R-:W-:Y:S01]  /*6de0*/  FFMA.FTZ R242, R86, R122, R121 ;  /* 0x0000007a56f27223 */ /* 0x000fe20000010079 */
[C---:B------:R-:W-:Y:S01]  /*6df0*/  IADD3 R121, P0, R176.reuse, R156, RZ ;  /* 0x0000009cb0797210 */ /* 0x040fe20007f1e0ff */
[----:B------:R-:W-:Y:S02]  /*6e00*/  FFMA.FTZ R243, R87, R119, R118 ;  /* 0x0000007757f37223 */ /* 0x000fe40000010076 */
        /* <DEDUP_REMOVED lines=23> */
[----:B------:R-:W-:-:S02]  /*6f80*/  @!P1 FSEL R76, R76, RZ, !P5 ;  /* 0x000000ff4c4c9208 */ /* 0x000fc40006800000 */
        /* <DEDUP_REMOVED lines=15> */
[----:B------:R-:W-:Y:S01]  /*7080*/  IADD3 R133, P2, R179, R156, RZ ;  /* 0x0000009cb3857210 */ /* 0x000fe20007f5e0ff */
[----:B------:R-:W-:Y:S02]  /*7090*/  FFMA.FTZ R249, R87, R131, R130 ;  /* 0x0000008357f97223 */ /* 0x000fe40000010082 */
[----:B------:R-:W-:Y:S01]  /*70a0*/  FMUL.FTZ R137, R85, R137 ;  /* 0x0000008955897220 */ /* 0x000fe20000410000 */
[----:B------:R-:W-:Y:S01]  /*70b0*/  LEA.HI.X.SX32 R134, R179, R157, 0x1, P2 ;  /* 0x0000009db3867211 */ /* 0x000fe200010f0eff */
[----:B------:R-:W2:Y:S01]  /*70c0*/  LDG.E.128.CONSTANT R128, [R128.64] ;  /* 0x0000000e80807981 */ /* 0x000ea2000c1e9d00 */
[C---:B------:R-:W-:Y:S01]  /*70d0*/  LEA R132, P6, R133.reuse, c[0x0][0x188], 0x2 ;  /* 0x0000620085847a11 */ /* 0x040fe200078c10ff */
[----:B------:R-:W-:Y:S01]  /*70e0*/  FFMA.FTZ R137, R84, R136, R137 ;  /* 0x0000008854897223 */ /* 0x000fe20000010089 */
[----:B------:R-:W-:Y:S02]  /*70f0*/  @!P1 FSEL R78, R78, RZ, !P3 ;  /* 0x000000ff4e4e9208 */ /* 0x000fe40005800000 */
[----:B------:R-:W-:-:S02]  /*7100*/  LEA.HI.X R133, R133, c[0x0][0x18c], R134, 0x2, P6 ;  /* 0x0000630085857a11 */ /* 0x000fc400030f1486 */
[----:B------:R-:W-:Y:S02]  /*7110*/  @!P1 IADD3 R136, R187, 0x3, RZ ;  /* 0x00000003bb889810 */ /* 0x000fe40007ffe0ff */
[----:B------:R-:W-:Y:S01]  /*7120*/  IADD3 R134, P3, R180, R156, RZ ;  /* 0x0000009cb4867210 */ /* 0x000fe20007f7e0ff */
[----:B------:R-:W-:Y:S01]  /*7130*/  FFMA.FTZ R246, R87, R135, R246 ;  /* 0x0000008757f67223 */ /* 0x000fe200000100f6 */
[----:B------:R-:W-:Y:S01]  /*7140*/  @!P1 ISETP.GE.AND P2, PT, R136, UR17, PT ;  /* 0x0000001188009c0c */ /* 0x000fe2000bf46270 */
[----:B------:R-:W-:Y:S01]  /*7150*/  FFMA.FTZ R138, R86, R138, R137 ;  /* 0x0000008a568a7223 */ /* 0x000fe20000010089 */
[----:B------:R-:W-:Y:S01]  /*7160*/  @!P1 IADD3 R137, R187, 0x1, RZ ;  /* 0x00000001bb899810 */ /* 0x000fe20007ffe0ff */
[C---:B------:R-:W-:Y:S01]  /*7170*/  FMUL.FTZ R145, R85.reuse, R145 ;  /* 0x0000009155917220 */ /* 0x040fe20000410000 */
[----:B------:R-:W-:Y:S02]  /*7180*/  LEA.HI.X.SX32 R135, R180, R157, 0x1, P3 ;  /* 0x0000009db4877211 */ /* 0x000fe400018f0eff */
[----:B------:R-:W-:Y:S01]  /*7190*/  LEA R136, P6, R134, c[0x0][0x188], 0x2 ;  /* 0x0000620086887a11 */ /* 0x000fe200078c10ff */
[----:B------:R-:W-:Y:S01]  /*71a0*/  FMUL.FTZ R141, R85, R141 ;  /* 0x0000008d558d7220 */ /* 0x000fe20000410000 */
[----:B------:R-:W-:Y:S01]  /*71b0*/  @!P1 ISETP.GE.AND P3, PT, R137, UR17, PT ;  /* 0x0000001189009c0c */ /* 0x000fe2000bf66270 */
[----:B------:R-:W-:Y:S01]  /*71c0*/  FFMA.FTZ R145, R84, R144, R145 ;  /* 0x0000009054917223 */ /* 0x000fe20000010091 */
[----:B------:R-:W-:Y:S01]  /*71d0*/  LEA.HI.X R137, R134, c[0x0][0x18c], R135, 0x2, P6 ;  /* 0x0000630086897a11 */ /* 0x000fe200030f1487 */
[----:B------:R-:W-:Y:S01]  /*71e0*/  FMUL.FTZ R33, R85, R33 ;  /* 0x0000002155217220 */ /* 0x000fe20000410000 */
[----:B------:R-:W-:Y:S01]  /*71f0*/  @!P1 FSEL R79, R79, RZ, !P0 ;  /* 0x000000ff4f4f9208 */ /* 0x000fe20004000000 */
[----:B------:R-:W2:Y:S01]  /*7200*/  LDG.E.128.CONSTANT R132, [R132.64] ;  /* 0x0000000e84847981 */ /* 0x000ea2000c1e9d00 */
[----:B------:R-:W-:Y:S01]  /*7210*/  @!P1 ISETP.GE.AND P0, PT, R187, UR17, PT ;  /* 0x00000011bb009c0c */ /* 0x000fe2000bf06270 */
[----:B------:R-:W-:-:S02]  /*7220*/  FFMA.FTZ R141, R84, R140, R141 ;  /* 0x0000008c548d7223 */ /* 0x000fc4000001008d */
[----:B------:R-:W-:Y:S01]  /*7230*/  FFMA.FTZ R248, R86, R146, R145 ;  /* 0x0000009256f87223 */ /* 0x000fe20000010091 */
[----:B------:R-:W-:Y:S01]  /*7240*/  @!P1 FSEL R80, R80, RZ, !P0 ;  /* 0x000000ff50509208 */ /* 0x000fe20004000000 */
[----:B------:R-:W-:Y:S01]  /*7250*/  FFMA.FTZ R145, R84, R32, R33 ;  /* 0x0000002054917223 */ /* 0x000fe20000010021 */
[----:B------:R-:W-:Y:S01]  /*7260*/  IADD3 R32, P0, R181, R156, RZ ;  /* 0x0000009cb5207210 */ /* 0x000fe20007f1e0ff */
[----:B------:R-:W-:Y:S01]  /*7270*/  FFMA.FTZ R142, R86, R142, R141 ;  /* 0x0000008e568e7223 */ /* 0x000fe2000001008d */
[----:B------:R-:W-:Y:S02]  /*7280*/  @!P1 IADD3 R141, R187, 0x2, RZ ;  /* 0x00000002bb8d9810 */ /* 0x000fe40007ffe0ff */
[----:B------:R-:W-:Y:S02]  /*7290*/  LEA.HI.X.SX32 R33, R181, R157, 0x1, P0 ;  /* 0x0000009db5217211 */ /* 0x000fe400000f0eff */
[----:B------:R-:W-:Y:S02]  /*72a0*/  LEA R140, P6, R32, c[0x0][0x188], 0x2 ;  /* 0x00006200208c7a11 */ /* 0x000fe400078c10ff */
[----:B------:R-:W-:-:S02]  /*72b0*/  @!P1 ISETP.GE.AND P0, PT, R141, UR17, PT ;  /* 0x000000118d009c0c */ /* 0x000fc4000bf06270 */
[----:B------:R-:W-:Y:S01]  /*72c0*/  LEA.HI.X R141, R32, c[0x0][0x18c], R33, 0x2, P6 ;  /* 0x00006300208d7a11 */ /* 0x000fe200030f1421 */
[----:B------:R-:W-:Y:S01]  /*72d0*/  FFMA.FTZ R33, R87, R139, R138 ;  /* 0x0000008b57217223 */ /* 0x000fe2000001008a */
[----:B------:R-:W-:Y:S01]  /*72e0*/  @!P1 FSEL R81, R81, RZ, !P4 ;  /* 0x000000ff51519208 */ /* 0x000fe20006000000 */
[----:B------:R-:W-:Y:S01]  /*72f0*/  FFMA.FTZ R32, R87, R143, R142 ;  /* 0x0000008f57207223 */ /* 0x000fe2000001008e */
[----:B------:R-:W-:Y:S01]  /*7300*/  IADD3 R142, P4, R182, R156, RZ ;  /* 0x0000009cb68e7210 */ /* 0x000fe20007f9e0ff */
[----:B------:R-:W2:Y:S01]  /*7310*/  LDG.E.128.CONSTANT R136, [R136.64] ;  /* 0x0000000e88887981 */ /* 0x000ea2000c1e9d00 */
[----:B------:R-:W-:Y:S01]  /*7320*/  FFMA.FTZ R34, R86, R34, R145 ;  /* 0x0000002256227223 */ /* 0x000fe20000010091 */
[----:B------:R-:W-:Y:S02]  /*7330*/  @!P1 IADD3 R145, R187, 0x3, RZ ;  /* 0x00000003bb919810 */ /* 0x000fe40007ffe0ff */
[----:B------:R-:W-:Y:S02]  /*7340*/  LEA.HI.X.SX32 R143, R182, R157, 0x1, P4 ;  /* 0x0000009db68f7211 */ /* 0x000fe400020f0eff */
[----:B------:R-:W-:-:S02]  /*7350*/  LEA R144, P6, R142, c[0x0][0x188], 0x2 ;  /* 0x000062008e907a11 */ /* 0x000fc400078c10ff */
[----:B------:R-:W-:Y:S02]  /*7360*/  @!P1 ISETP.GE.AND P4, PT, R145, UR17, PT ;  /* 0x0000001191009c0c */ /* 0x000fe4000bf86270 */
[----:B------:R-:W-:Y:S02]  /*7370*/  LEA.HI.X R145, R142, c[0x0][0x18c], R143, 0x2, P6 ;  /* 0x000063008e917a11 */ /* 0x000fe400030f148f */
[----:B------:R-:W-:Y:S01]  /*7380*/  @!P1 IADD3 R142, R187, 0x1, RZ ;  /* 0x00000001bb8e9810 */ /* 0x000fe20007ffe0ff */
[----:B------:R-:W-:-:S03]  /*7390*/  FMUL.FTZ R37, R85, R37 ;  /* 0x0000002555257220 */ /* 0x000fc60000410000 */
[----:B------:R-:W-:Y:S02]  /*73a0*/  @!P1 ISETP.GE.AND P6, PT, R142, UR17, PT ;  /* 0x000000118e009c0c */ /* 0x000fe4000bfc6270 */
[----:B------:R-:W2:Y:S01]  /*73b0*/  LDG.E.128.CONSTANT R140, [R140.64] ;  /* 0x0000000e8c8c7981 */ /* 0x000ea2000c1e9d00 */
[----:B------:R-:W-:Y:S01]  /*73c0*/  FFMA.FTZ R37, R84, R36, R37 ;  /* 0x0000002454257223 */ /* 0x000fe20000010025 */
[----:B------:R-:W-:Y:S01]  /*73d0*/  @!P1 FSEL R82, R82, RZ, !P5 ;  /* 0x000000ff52529208 */ /* 0x000fe20006800000 */
[----:B------:R-:W-:Y:S01]  /*73e0*/  FMUL.FTZ R41, R85, R41 ;  /* 0x0000002955297220 */ /* 0x000fe20000410000 */
[C---:B------:R-:W-:Y:S01]  /*73f0*/  IADD3 R36, P5, R183.reuse, R156, RZ ;  /* 0x0000009cb7247210 */ /* 0x040fe20007fbe0ff */
[----:B------:R-:W-:Y:S02]  /*7400*/  FFMA.FTZ R38, R86, R38, R37 ;  /* 0x0000002656267223 */ /* 0x000fe40000010025 */
[----:B------:R-:W-:Y:S01]  /*7410*/  FFMA.FTZ R37, R84, R40, R41 ;  /* 0x0000002854257223 */ /* 0x000fe20000010029 */
[----:B------:R-:W-:-:S02]  /*7420*/  LEA.HI.X.SX32 R41, R183, R157, 0x1, P5 ;  /* 0x0000009db7297211 */ /* 0x000fc400028f0eff */
[C---:B0-----:R-:W-:Y:S01]  /*7430*/  LEA R148, P5, R36.reuse, c[0x0][0x188], 0x2 ;  /* 0x0000620024947a11 */ /* 0x041fe200078a10ff */
[----:B------:R-:W-:Y:S02]  /*7440*/  FFMA.FTZ R248, R87, R147, R248 ;  /* 0x0000009357f87223 */ /* 0x000fe400000100f8 */
[----:B------:R-:W2:Y:S01]  /*7450*/  LDG.E.128.CONSTANT R144, [R144.64] ;  /* 0x0000000e90907981 */ /* 0x000ea2000c1e9d00 */
[----:B------:R-:W-:Y:S02]  /*7460*/  LEA.HI.X R149, R36, c[0x0][0x18c], R41, 0x2, P5 ;  /* 0x0000630024957a11 */ /* 0x000fe400028f1429 */
[----:B------:R-:W-:-:S04]  /*7470*/  IADD3 R36, P5, R184, R156, RZ ;  /* 0x0000009cb8247210 */ /* 0x000fc80007fbe0ff */
[----:B------:R-:W-:Y:S02]  /*7480*/  LEA.HI.X.SX32 R41, R184, R157, 0x1, P5 ;  /* 0x0000009db8297211 */ /* 0x000fe400028f0eff */
[----:B---3--:R-:W-:-:S04]  /*7490*/  LEA R152, P5, R36, c[0x0][0x188], 0x2 ;  /* 0x0000620024987a11 */ /* 0x008fc800078a10ff */
[----:B------:R-:W-:Y:S02]  /*74a0*/  LEA.HI.X R153, R36, c[0x0][0x18c], R41, 0x2, P5 ;  /* 0x0000630024997a11 */ /* 0x000fe400028f1429 */
[----:B------:R-:W-:Y:S01]  /*74b0*/  IADD3 R36, P5, R185, R156, RZ ;  /* 0x0000009cb9247210 */ /* 0x000fe20007fbe0ff */
[----:B-----5:R-:W-:Y:S02]  /*74c0*/  FFMA.FTZ R247, R87, R151, R150 ;  /* 0x0000009757f77223 */ /* 0x020fe40000010096 */
[----:B------:R-:W3:Y:S01]  /*74d0*/  LDG.E.128.CONSTANT R148, [R148.64] ;  /* 0x0000000e94947981 */ /* 0x000ee2000c1e9d00 */
[----:B------:R-:W-:Y:S02]  /*74e0*/  LEA.HI.X.SX32 R41, R185, R157, 0x1, P5 ;  /* 0x0000009db9297211 */ /* 0x000fe400028f0eff */
[----:B-1----:R-:W-:-:S04]  /*74f0*/  LEA R158, P5, R36, c[0x0][0x188], 0x2 ;  /* 0x00006200249e7a11 */ /* 0x002fc800078a10ff */
[----:B------:R-:W-:Y:S02]  /*7500*/  LEA.HI.X R159, R36, c[0x0][0x18c], R41, 0x2, P5 ;  /* 0x00006300249f7a11 */ /* 0x000fe400028f1429 */
[C---:B------:R-:W-:Y:S01]  /*7510*/  IADD3 R36, P5, R186.reuse, R156, RZ ;  /* 0x0000009cba247210 */ /* 0x040fe20007fbe0ff */
[----:B------:R-:W-:Y:S02]  /*7520*/  FFMA.FTZ R241, R87, R155, R154 ;  /* 0x0000009b57f17223 */ /* 0x000fe4000001009a */
[----:B------:R-:W3:Y:S01]  /*7530*/  LDG.E.128.CONSTANT R152, [R152.64] ;  /* 0x0000000e98987981 */ /* 0x000ee2000c1e9d00 */
[----:B------:R-:W-:Y:S02]  /*7540*/  LEA.HI.X.SX32 R157, R186, R157, 0x1, P5 ;  /* 0x0000009dba9d7211 */ /* 0x000fe400028f0eff */
[----:B------:R-:W-:-:S04]  /*7550*/  LEA R160, P5, R36, c[0x0][0x188], 0x2 ;  /* 0x0000620024a07a11 */ /* 0x000fc800078a10ff */
[----:B------:R-:W-:Y:S02]  /*7560*/  LEA.HI.X R161, R36, c[0x0][0x18c], R157, 0x2, P5 ;  /* 0x0000630024a17a11 */ /* 0x000fe400028f149d */
[----:B------:R-:W3:Y:S04]  /*7570*/  LDG.E.128.CONSTANT R156, [R158.64] ;  /* 0x0000000e9e9c7981 */ /* 0x000ee8000c1e9d00 */
[----:B------:R-:W3:Y:S01]  /*7580*/  LDG.E.128.CONSTANT R160, [R160.64] ;  /* 0x0000000ea0a07981 */ /* 0x000ee2000c1e9d00 */
[----:B------:R-:W-:Y:S02]  /*7590*/  @!P1 IADD3 R36, R187, 0x2, RZ ;  /* 0x00000002bb249810 */ /* 0x000fe40007ffe0ff */
[----:B------:R-:W-:Y:S02]  /*75a0*/  @!P1 FSEL R83, R83, RZ, !P2 ;  /* 0x000000ff53539208 */ /* 0x000fe40005000000 */
[----:B------:R-:W-:-:S02]  /*75b0*/  @!P1 ISETP.GE.AND P5, PT, R36, UR17, PT ;  /* 0x0000001124009c0c */ /* 0x000fc4000bfa6270 */
[C---:B------:R-:W-:Y:S02]  /*75c0*/  @!P1 ISETP.GE.AND P2, PT, R187.reuse, UR17, PT ;  /* 0x00000011bb009c0c */ /* 0x040fe4000bf46270 */
[C---:B------:R-:W-:Y:S02]  /*75d0*/  @!P1 IADD3 R36, R187.reuse, 0x3, RZ ;  /* 0x00000003bb249810 */ /* 0x040fe40007ffe0ff */
[----:B----4-:R-:W-:Y:S02]  /*75e0*/  @!P1 FSEL R88, R88, RZ, !P2 ;  /* 0x000000ff58589208 */ /* 0x010fe40005000000 */
        /* <DEDUP_REMOVED lines=32> */
[----:B--2---:R-:W-:-:S02]  /*77f0*/  @!P1 FSEL R100, R100, RZ, !P4 ;  /* 0x000000ff64649208 */ /* 0x004fc40006000000 */
        /* <DEDUP_REMOVED lines=131> */
[----:B---3--:R-:W-:-:S02]  /*8030*/  @!P1 FSEL R148, R148, RZ, !P4 ;  /* 0x000000ff94949208 */ /* 0x008fc40006000000 */
        /* <DEDUP_REMOVED lines=8> */
[----:B------:R-:W-:Y:S02]  /*80c0*/  @!P1 FSEL R154, R154, RZ, !P0 ;  /* 0x000000ff9a9a9208 */ /* 0x000fe40004000000 */
[----:B------:R-:W-:Y:S02]  /*80d0*/  @!P1 ISETP.GE.AND P5, PT, R36, UR17, PT ;  /* 0x0000001124009c0c */ /* 0x000fe4000bfa6270 */
[C---:B------:R-:W-:Y:S02]  /*80e0*/  @!P1 ISETP.GE.AND P0, PT, R187.reuse, UR17, PT ;  /* 0x00000011bb009c0c */ /* 0x040fe4000bf06270 */
[----:B------:R-:W-:-:S02]  /*80f0*/  @!P1 IADD3 R36, R187, 0x3, RZ ;  /* 0x00000003bb249810 */ /* 0x000fc40007ffe0ff */
[----:B------:R-:W-:Y:S02]  /*8100*/  @!P1 FSEL R153, R153, RZ, !P3 ;  /* 0x000000ff99999208 */ /* 0x000fe40005800000 */
[----:B------:R-:W-:Y:S02]  /*8110*/  @!P1 FSEL R156, R156, RZ, !P0 ;  /* 0x000000ff9c9c9208 */ /* 0x000fe40004000000 */
[C---:B------:R-:W-:Y:S02]  /*8120*/  @!P1 ISETP.GE.AND P3, PT, R36.reuse, UR17, PT ;  /* 0x0000001124009c0c */ /* 0x040fe4000bf66270 */
[----:B------:R-:W-:Y:S02]  /*8130*/  @!P1 ISETP.GE.AND P0, PT, R36, UR17, PT ;  /* 0x0000001124009c0c */ /* 0x000fe4000bf06270 */
[----:B------:R-:W-:Y:S02]  /*8140*/  @!P1 IADD3 R36, R187, 0x1, RZ ;  /* 0x00000001bb249810 */ /* 0x000fe40007ffe0ff */
[----:B------:R-:W-:-:S02]  /*8150*/  @!P1 FSEL R157, R157, RZ, !P6 ;  /* 0x000000ff9d9d9208 */ /* 0x000fc40007000000 */
[----:B------:R-:W-:Y:S02]  /*8160*/  @!P1 ISETP.GE.AND P6, PT, R36, UR17, PT ;  /* 0x0000001124009c0c */ /* 0x000fe4000bfc6270 */
        /* <DEDUP_REMOVED lines=179> */
.L_x_21903:
[----:B------:R-:W-:Y:S05]  /*8ca0*/  BSYNC B1 ;  /* 0x0000000000017941 */ /* 0x000fea0003800000 */
.L_x_21902:
[----:B------:R-:W-:-:S04]  /*8cb0*/  IADD3 R3, R3, 0x4, RZ ;  /* 0x0000000403037810 */ /* 0x000fc80007ffe0ff */
[----:B------:R-:W-:-:S13]  /*8cc0*/  ISETP.GE.AND P0, PT, R3, UR10, PT ;  /* 0x0000000a03007c0c */ /* 0x000fda000bf06270 */
[----:B------:R-:W-:Y:S01]  /*8cd0*/  @P0 CALL.REL.NOINC `(.L_x_21901) ;  /* 0x0000001000000944 */ /* 0x000fe20003c00000 */
[----:B------:R-:W-:Y:S05]  /*8ce0*/  BRA `(.L_x_21904) ;  /* 0xffffbe5000007947 */ /* 0x000fea000383ffff */
.L_x_21901:
[----:B------:R-:W-:Y:S05]  /*8cf0*/  BSYNC B0 ;  /* 0x0000000000007941 */ /* 0x000fea0003800000 */
.L_x_21900:
[----:B------:R-:W1:Y:S01]  /*8d00*/  SHFL.BFLY PT, R3, R2, 0x4, 0x1f ;  /* 0x0c801f0002037f89 */ /* 0x000e6200000e0000 */
[----:B------:R-:W-:Y:S01]  /*8d10*/  LOP3.LUT P0, RZ, R245, 0x7, RZ, 0xc0, !PT ;  /* 0x00000007f5ff7812 */ /* 0x000fe2000780c0ff */
[----:B------:R-:W-:Y:S02]  /*8d20*/  BSSY B0, `(.L_x_21905) ;  /* 0x000015d000007945 */ /* 0x000fe40003800000 */
[----:B------:R-:W4:Y:S04]  /*8d30*/  SHFL.BFLY PT, R0, R189, 0x4, 0x1f ;  /* 0x0c801f00bd007f89 */ /* 0x000f2800000e0000 */
[----:B0-----:R-:W0:Y:S04]  /*8d40*/  SHFL.BFLY PT, R4, R191, 0x4, 0x1f ;  /* 0x0c801f00bf047f89 */ /* 0x001e2800000e0000 */
[----:B------:R-:W3:Y:S04]  /*8d50*/  SHFL.BFLY PT, R8, R195, 0x4, 0x1f ;  /* 0x0c801f00c3087f89 */ /* 0x000ee800000e0000 */
[----:B------:R-:W2:Y:S04]  /*8d60*/  SHFL.BFLY PT, R6, R193, 0x4, 0x1f ;  /* 0x0c801f00c1067f89 */ /* 0x000ea800000e0000 */
[----:B------:R-:W2:Y:S01]  /*8d70*/  SHFL.BFLY PT, R10, R199, 0x4, 0x1f ;  /* 0x0c801f00c70a7f89 */ /* 0x000ea200000e0000 */
[----:B-1----:R-:W-:-:S03]  /*8d80*/  FADD.FTZ R3, R3, R2 ;  /* 0x0000000203037221 */ /* 0x002fc60000010000 */
[----:B------:R-:W1:Y:S01]  /*8d90*/  SHFL.BFLY PT, R12, R201, 0x4, 0x1f ;  /* 0x0c801f00c90c7f89 */ /* 0x000e6200000e0000 */
[----:B----4-:R-:W-:-:S03]  /*8da0*/  FADD.FTZ R189, R0, R189 ;  /* 0x000000bd00bd7221 */ /* 0x010fc60000010000 */
[----:B------:R-:W4:Y:S01]  /*8db0*/  SHFL.BFLY PT, R2, R197, 0x4, 0x1f ;  /* 0x0c801f00c5027f89 */ /* 0x000f2200000e0000 */
[----:B0-----:R-:W-:-:S03]  /*8dc0*/  FADD.FTZ R191, R4, R191 ;  /* 0x000000bf04bf7221 */ /* 0x001fc60000010000 */
[----:B------:R-:W0:Y:S01]  /*8dd0*/  SHFL.BFLY PT, R0, R209, 0x4, 0x1f ;  /* 0x0c801f00d1007f89 */ /* 0x000e2200000e0000 */
[----:B---3--:R-:W-:-:S03]  /*8de0*/  FADD.FTZ R195, R8, R195 ;  /* 0x000000c308c37221 */ /* 0x008fc60000010000 */
[----:B------:R-:W3:Y:S01]  /*8df0*/  SHFL.BFLY PT, R4, R211, 0x4, 0x1f ;  /* 0x0c801f00d3047f89 */ /* 0x000ee200000e0000 */
[----:B--2---:R-:W-:-:S03]  /*8e00*/  FADD.FTZ R193, R6, R193 ;  /* 0x000000c106c17221 */ /* 0x004fc60000010000 */
[----:B------:R-:W2:Y:S01]  /*8e10*/  SHFL.BFLY PT, R18, R207, 0x4, 0x1f ;  /* 0x0c801f00cf127f89 */ /* 0x000ea200000e0000 */
[----:B------:R-:W-:-:S03]  /*8e20*/  FADD.FTZ R199, R10, R199 ;  /* 0x000000c70ac77221 */ /* 0x000fc60000010000 */
        /* <DEDUP_REMOVED lines=13> */
[----:B------:R-:W2:Y:S01]  /*8f00*/  S2R R0, SR_TID.X ;  /* 0x0000000000007919 */ /* 0x000ea20000002100 */
[----:B------:R-:W-:-:S03]  /*8f10*/  FADD.FTZ R203, R14, R203 ;  /* 0x000000cb0ecb7221 */ /* 0x000fc60000010000 */
        /* <DEDUP_REMOVED lines=11> */
[----:B------:R-:W-:-:S03]  /*8fd0*/  LOP3.LUT R8, R0, 0xffffffc0, RZ, 0xc0, !PT ;  /* 0xffffffc000087812 */ /* 0x000fc600078ec0ff */
[----:B------:R-:W2:Y:S01]  /*8fe0*/  SHFL.BFLY PT, R19, R202, 0x4, 0x1f ;  /* 0x0c801f00ca137f89 */ /* 0x000ea200000e0000 */
[----:B------:R-:W-:Y:S01]  /*8ff0*/  FADD.FTZ R7, R7, R190 ;  /* 0x000000be07077221 */ /* 0x000fe20000010000 */
[----:B------:R-:W-:Y:S02]  /*9000*/  ISETP.NE.OR P1, PT, R8, 0x40, P0 ;  /* 0x000000400800780c */ /* 0x000fe40000725670 */
        /* <DEDUP_REMOVED lines=12> */
[----:B------:R-:W2:Y:S01]  /*90d0*/  SHFL.BFLY PT, R45, R228, 0x4, 0x1f ;  /* 0x0c801f00e42d7f89 */ /* 0x000ea200000e0000 */
        /* <DEDUP_REMOVED lines=192> */
[----:B--2---:R-:W-:Y:S01]  /*9ce0*/  FADD.FTZ R35, R68, R45 ;  /* 0x0000002d44237221 */ /* 0x004fe20000010000 */
[----:B------:R-:W-:Y:S02]  /*9cf0*/  SHF.R.S32.HI R45, RZ, 0x1f, R0 ;  /* 0x0000001fff2d7819 */ /* 0x000fe40000011400 */
[----:B------:R-:W2:Y:S01]  /*9d00*/  SHFL.BFLY PT, R39, R62, 0x1, 0x1f ;  /* 0x0c201f003e277f89 */ /* 0x000ea200000e0000 */
[----:B------:R-:W-:Y:S01]  /*9d10*/  FADD.FTZ R36, R70, R47 ;  /* 0x0000002f46247221 */ /* 0x000fe20000010000 */
[----:B------:R-:W-:Y:S02]  /*9d20*/  LEA.HI R47, R45, R0, RZ, 0x5 ;  /* 0x000000002d2f7211 */ /* 0x000fe400078f28ff */
[----:B------:R-:W2:Y:S01]  /*9d30*/  SHFL.BFLY PT, R41, R64, 0x1, 0x1f ;  /* 0x0c201f0040297f89 */ /* 0x000ea200000e0000 */
[----:B------:R-:W-:Y:S01]  /*9d40*/  FADD.FTZ R26, R50, R27 ;  /* 0x0000001b321a7221 */ /* 0x000fe20000010000 */
[----:B------:R-:W-:-:S02]  /*9d50*/  SHF.R.S32.HI R50, RZ, 0x5, R47 ;  /* 0x00000005ff327819 */ /* 0x000fc4000001142f */
[----:B------:R-:W2:Y:S01]  /*9d60*/  SHFL.BFLY PT, R43, R66, 0x1, 0x1f ;  /* 0x0c201f00422b7f89 */ /* 0x000ea200000e0000 */
[----:B-1----:R-:W-:Y:S02]  /*9d70*/  FADD.FTZ R27, R52, R29 ;  /* 0x0000001d341b7221 */ /* 0x002fe40000010000 */
[----:B------:R-:W-:Y:S01]  /*9d80*/  IMAD R50, R50, 0xc0, RZ ;  /* 0x000000c032327824 */ /* 0x000fe200078e02ff */
        /* <DEDUP_REMOVED lines=26> */
[----:B------:R-:W-:Y:S01]  /*9f30*/  BAR.SYNC.DEFER_BLOCKING 0x0 ;  /* 0x0000000000007b1d */ /* 0x000fe20000010000 */
[----:B-1----:R-:W-:Y:S02]  /*9f40*/  FADD.FTZ R44, R86, R63 ;  /* 0x0000003f562c7221 */ /* 0x002fe40000010000 */
[----:B----4-:R-:W-:Y:S02]  /*9f50*/  FADD.FTZ R45, R88, R65 ;  /* 0x00000041582d7221 */ /* 0x010fe40000010000 */
[----:B0-----:R-:W-:Y:S02]  /*9f60*/  FADD.FTZ R46, R90, R67 ;  /* 0x000000435a2e7221 */ /* 0x001fe40000010000 */
[----:B---3--:R-:W-:Y:S02]  /*9f70*/  FADD.FTZ R47, R92, R69 ;  /* 0x000000455c2f7221 */ /* 0x008fe40000010000 */
[----:B--2---:R-:W-:Y:S02]  /*9f80*/  FADD.FTZ R48, R94, R71 ;  /* 0x000000475e307221 */ /* 0x004fe40000010000 */
        /* <DEDUP_REMOVED lines=54> */
.L_x_21906:
[----:B------:R-:W-:Y:S05]  /*a2f0*/  BSYNC B0 ;  /* 0x0000000000007941 */ /* 0x000fea0003800000 */
.L_x_21905:
        /* <DEDUP_REMOVED lines=104> */
.L_x_21908:
[----:B------:R-:W-:Y:S05]  /*a980*/  BSYNC B0 ;  /* 0x0000000000007941 */ /* 0x000fea0003800000 */
.L_x_21907:
        /* <DEDUP_REMOVED lines=56> */
.L_x_21910:
[----:B------:R-:W-:Y:S05]  /*ad10*/  BSYNC B0 ;  /* 0x0000000000007941 */ /* 0x000fea0003800000 */
.L_x_21909:
        /* <DEDUP_REMOVED lines=104> */
.L_x_21912:
[----:B------:R-:W-:Y:S05]  /*b3a0*/  BSYNC B0 ;  /* 0x0000000000007941 */ /* 0x000fea0003800000 */
.L_x_21911:
        /* <DEDUP_REMOVED lines=309> */
.L_x_21913:
        /* <DEDUP_REMOVED lines=16> */
.L_x_25553:


//--------------------- .text._ZN4vllm25paged_attention_v2_kernelIffLi128ELi32ELi128ELNS_18Fp8KVCacheDataTypeE0ELb1ELi512EEEvPfS2_PT_PKS3_PKT0_S9_ifPKiSB_iPKfiiiSD_SD_iiiii --------------------------
	.section	.text._ZN4vllm25paged_attention_v2_kernelIffLi128ELi32ELi128ELNS_18Fp8KVCacheDataTypeE0ELb1ELi512EEEvPfS2_PT_PKS3_PKT0_S9_ifPKiSB_iPKfiiiSD_SD_iiiii,"ax",@progbits
	.sectioninfo	@"SHI_REGISTERS=167"
	.align	128
        .global         _ZN4vllm25paged_attention_v2_kernelIffLi128ELi32ELi128ELNS_18Fp8KVCacheDataTypeE0ELb1ELi512EEEvPfS2_PT_PKS3_PKT0_S9_ifPKiSB_iPKfiiiSD_SD_iiiii
        .type           _ZN4vllm25paged_attention_v2_kernelIffLi128ELi32ELi128ELNS_18Fp8KVCacheDataTypeE0ELb1ELi512EEEvPfS2_PT_PKS3_PKT0_S9_ifPKiSB_iPKfiiiSD_SD_iiiii,@function
        .size           _ZN4vllm25paged_attention_v2_kernelIffLi128ELi32ELi128ELNS_18Fp8KVCacheDataTypeE0ELb1ELi512EEEvPfS2_PT_PKS3_PKT0_S9_ifPKiSB_iPKfiiiSD_SD_iiiii,(.L_x_25554 - _ZN4vllm25paged_attention_v2_kernelIffLi128ELi32ELi128ELNS_18Fp8KVCacheDataTypeE0ELb1ELi512EEEvPfS2_PT_PKS3_PKT0_S9_ifPKiSB_iPKfiiiSD_SD_iiiii)
        .other          _ZN4vllm25paged_attention_v2_kernelIffLi128ELi32ELi128ELNS_18Fp8KVCacheDataTypeE0ELb1ELi512EEEvPfS2_PT_PKS3_PKT0_S9_ifPKiSB_iPKfiiiSD_SD_iiiii,@"STO_CUDA_ENTRY STV_DEFAULT"
_ZN4vllm25paged_attention_v2_kernelIffLi128ELi32ELi128ELNS_18Fp8KVCacheDataTypeE0ELb1ELi512EEEvPfS2_PT_PKS3_PKT0_S9_ifPKiSB_iPKfiiiSD_SD_iiiii:
.text._ZN4vllm25paged_attention_v2_kernelIffLi128ELi32ELi128ELNS_18Fp8KVCacheDataTypeE0ELb1ELi512EEEvPfS2_PT_PKS3_PKT0_S9_ifPKiSB_iPKfiiiSD_SD_iiiii:
        /* <DEDUP_REMOVED lines=80> */
[----:B------:R-:W-:-:S02]  /*0500*/  USHF.L.U32 UR22, UR13, 0x4, URZ ;  /* 0x000000040d167899 */ /* 0x000fc4000800063f */
[----:B------:R-:W-:Y:S02]  /*0510*/  ULEA.HI UR8, UR9, UR8, URZ, 0x5 ;  /* 0x0000000809087291 */ /* 0x000fe4000f8f283f */
[----:B------:R-:W-:Y:S02]  /*0520*/  UIADD3 UR10, UR22, 0x10, URZ ;  /* 0x00000010160a7890 */ /* 0x000fe4000fffe03f */
[----:B------:R-:W-:-:S03]  /*0530*/  USHF.R.S32.HI UR8, URZ, 0x5, UR8 ;  /* 0x000000053f087899 */ /* 0x000fc60008011408 */
        /* <DEDUP_REMOVED lines=18> */
[----:B------:R-:W-:Y:S01]  /*0660*/  @!UP2 UIADD3 UR10, -UR10, URZ, URZ ;  /* 0x0000003f0a0aa290 */ /* 0x000fe2000fffe13f */
[----:B------:R-:W-:Y:S01]  /*0670*/  BSSY B0, `(.L_x_21914) ;  /* 0x0000041000007945 */ /* 0x000fe20003800000 */
[----:B------:R-:W-:Y:S02]  /*0680*/  UIADD3 UR12, -UR18, UR4, URZ ;  /* 0x00000004120c7290 */ /* 0x000fe4000fffe13f */
[----:B------:R-:W-:Y:S01]  /*0690*/  @!UP1 ULOP3.LUT UR10, URZ, UR19, URZ, 0x33, !UPT ;  /* 0x000000133f0a9292 */ /* 0x000fe2000f8e333f */
        /* <DEDUP_REMOVED lines=25> */
.L_x_21918:
        /* <DEDUP_REMOVED lines=11> */
.L_x_21917:
[----:B------:R-:W-:Y:S05]  /*08e0*/  BSYNC B1 ;  /* 0x0000000000017941 */ /* 0x000fea0003800000 */
.L_x_21916:
        /* <DEDUP_REMOVED lines=8> */
.L_x_21919:
        /* <DEDUP_REMOVED lines=17> */
.L_x_21915:
[----:B------:R-:W-:Y:S05]  /*0a80*/  BSYNC B0 ;  /* 0x0000000000007941 */ /* 0x000fea0003800000 */
.L_x_21914:
[----:B------:R-:W-:Y:S01]  /*0a90*/  IABS R2, c[0x0][0x1e4] ;  /* 0x0000790000027a13 */ /* 0x000fe20000000000 */
[----:B------:R-:W-:Y:S01]  /*0aa0*/  UIADD3 UR13, UR17, -0x1, URZ ;  /* 0xffffffff110d7890 */ /* 0x000fe2000fffe03f */
[----:B------:R-:W-:Y:S01]  /*0ab0*/  LEA.HI.SX32 R149, R4, UR22, 0x1b ;  /* 0x0000001604957c11 */ /* 0x000fe2000f8fdaff */
[----:B------:R-:W-:Y:S01]  /*0ac0*/  ULDC UR23, c[0x0][0x1e8] ;  /* 0x00007a0000177ab9 */ /* 0x000fe20000000800 */
[----:B------:R-:W0:Y:S01]  /*0ad0*/  I2F.RP R3, R2 ;  /* 0x0000000200037306 */ /* 0x000e220000209400 */
[----:B------:R-:W1:Y:S01]  /*0ae0*/  R2UR UR21, R2 ;  /* 0x00000000021573c2 */ /* 0x000e6200000e0000 */
[----:B------:R-:W-:Y:S01]  /*0af0*/  UISETP.GT.AND UP1, UPT, UR23, -0x1, UPT ;  /* 0xffffffff1700788c */ /* 0x000fe2000bf24270 */
[----:B------:R-:W-:Y:S01]  /*0b00*/  IMAD.U32 R6, RZ, RZ, UR13 ;  /* 0x0000000dff067e24 */ /* 0x000fe2000f8e00ff */
[----:B------:R-:W-:Y:S01]  /*0b10*/  ULDC UR25, c[0x0][0x1e4] ;  /* 0x0000790000197ab9 */ /* 0x000fe20000000800 */
[----:B------:R-:W-:Y:S01]  /*0b20*/  ISETP.GE.AND P1, PT, R149, UR9, PT ;  /* 0x0000000995007c0c */ /* 0x000fe2000bf26270 */
[----:B------:R-:W-:Y:S01]  /*0b30*/  ULOP3.LUT UR13, UR13, UR25, URZ, 0x3c, !UPT ;  /* 0x000000190d0d7292 */ /* 0x000fe2000f8e3c3f */
[----:B------:R-:W-:Y:S01]  /*0b40*/  BAR.SYNC.DEFER_BLOCKING 0x0 ;  /* 0x0000000000007b1d */ /* 0x000fe20000010000 */
[----:B------:R-:W-:Y:S01]  /*0b50*/  IABS R6, R6 ;  /* 0x0000000600067213 */ /* 0x000fe20000000000 */
[----:B------:R-:W-:Y:S01]  /*0b60*/  UISETP.NE.AND UP0, UPT, URZ, UR25, UPT ;  /* 0x000000193f00728c */ /* 0x000fe2000bf05270 */
[----:B------:R-:W-:-:S02]  /*0b70*/  IMAD.MOV.U32 R153, RZ, RZ, -0x800001 ;  /* 0xff7fffffff997424 */ /* 0x000fc400078e00ff */
[----:B------:R-:W-:Y:S01]  /*0b80*/  IMAD.MOV.U32 R154, RZ, RZ, R2 ;  /* 0x000000ffff9a7224 */ /* 0x000fe200078e0002 */
[----:B------:R-:W2:Y:S01]  /*0b90*/  R2UR UR19, R6 ;  /* 0x00000000061373c2 */ /* 0x000ea200000e0000 */
[----:B------:R-:W-:Y:S01]  /*0ba0*/  ULDC UR20, c[0x0][0x1a8] ;  /* 0x00006a0000147ab9 */ /* 0x000fe20000000800 */
[----:B------:R-:W-:Y:S01]  /*0bb0*/  BSSY B0, `(.L_x_21920) ;  /* 0x0000226000007945 */ /* 0x000fe20003800000 */
[----:B0-----:R-:W0:Y:S01]  /*0bc0*/  MUFU.RCP R3, R3 ;  /* 0x0000000300037308 */ /* 0x001e220000001000 */
[----:B------:R-:W-:Y:S02]  /*0bd0*/  UIMAD UR6, UR6, UR20, URZ ;  /* 0x00000014060672a4 */ /* 0x000fe4000f8e023f */
[----:B------:R-:W-:Y:S02]  /*0be0*/  @!UP1 UIADD3 UR20, URZ, -UR23, URZ ;  /* 0x800000173f149290 */ /* 0x000fe4000fffe03f */
[----:B------:R-:W3:Y:S01]  /*0bf0*/  R2UR UR24, R2 ;  /* 0x00000000021873c2 */ /* 0x000ee200000e0000 */
[----:B0-----:R-:W-:-:S06]  /*0c00*/  IADD3 R5, R3, 0xffffffe, RZ ;  /* 0x0ffffffe03057810 */ /* 0x001fcc0007ffe0ff */
[----:B------:R-:W0:Y:S02]  /*0c10*/  F2I.FTZ.U32.TRUNC.NTZ R5, R5 ;  /* 0x0000000500057305 */ /* 0x000e24000021f000 */
[----:B0-----:R-:W1:Y:S02]  /*0c20*/  R2UR UR5, R5 ;  /* 0x00000000050573c2 */ /* 0x001e6400000e0000 */
        /* <DEDUP_REMOVED lines=16> */
[----:B------:R-:W-:-:S02]  /*0d30*/  @!UP1 UIMAD UR4, UR19, UR21, UR10 ;  /* 0x00000015130492a4 */ /* 0x000fc4000f8e020a */
[----:B------:R-:W-:Y:S02]  /*0d40*/  USHF.R.S32.HI UR24, URZ, 0x1f, UR6 ;  /* 0x0000001f3f187899 */ /* 0x000fe40008011406 */
        /* <DEDUP_REMOVED lines=9> */
[----:B-----5:R-:W-:Y:S01]  /*0de0*/  FSETP.NEU.FTZ.AND P0, PT, R151, RZ, PT ;  /* 0x000000ff9700720b */ /* 0x020fe20003f1d000 */
[----:B------:R-:W-:Y:S01]  /*0df0*/  ULDC UR4, c[0x0][0x1c0] ;  /* 0x0000700000047ab9 */ /* 0x000fe20000000800 */
[----:B------:R-:W-:Y:S01]  /*0e00*/  IMAD.SHL.U32 R160, R155, 0x4, RZ ;  /* 0x000000049ba07824 */ /* 0x000fe200078e00ff */
[----:B------:R-:W1:Y:S01]  /*0e10*/  LDS.128 R124, [0x10] ;  /* 0x00001000ff7c7984 */ /* 0x000e620000000c00 */
[----:B------:R-:W-:Y:S01]  /*0e20*/  UIMAD UR4, UR10, UR4, URZ ;  /* 0x000000040a0472a4 */ /* 0x000fe2000f8e023f */
[----:B------:R-:W-:-:S02]  /*0e30*/  IMAD.U32 R152, RZ, RZ, UR13 ;  /* 0x0000000dff987e24 */ /* 0x000fc4000f8e00ff */
[----:B------:R-:W2:Y:S01]  /*0e40*/  LDS.128 R120, [0x20] ;  /* 0x00002000ff787984 */ /* 0x000ea20000000c00 */
[----:B------:R-:W-:Y:S02]  /*0e50*/  SHF.R.S32.HI R2, RZ, 0x1f, R160 ;  /* 0x0000001fff027819 */ /* 0x000fe400000114a0 */
[----:B------:R-:W-:Y:S01]  /*0e60*/  IMAD.U32 R3, RZ, RZ, UR4 ;  /* 0x00000004ff037e24 */ /* 0x000fe2000f8e00ff */
[----:B------:R-:W3:Y:S01]  /*0e70*/  LDS.128 R116, [0x30] ;  /* 0x00003000ff747984 */ /* 0x000ee20000000c00 */
[----:B------:R-:W-:Y:S02]  /*0e80*/  IADD3 R160, P2, R160, UR4, RZ ;  /* 0x00000004a0a07c10 */ /* 0x000fe4000ff5e0ff */
[----:B------:R-:W-:Y:S01]  /*0e90*/  IADD3 R152, R152, -c[0x0][0x1dc], RZ ;  /* 0x8000770098987a10 */ /* 0x000fe20007ffe0ff */
[----:B------:R-:W4:Y:S01]  /*0ea0*/  LDS.128 R112, [0x40] ;  /* 0x00004000ff707984 */ /* 0x000f220000000c00 */
[----:B------:R-:W-:Y:S02]  /*0eb0*/  LEA.HI.X.SX32 R161, R3, R2, 0x1, P2 ;  /* 0x0000000203a17211 */ /* 0x000fe400010f0eff */
[----:B------:R-:W-:Y:S01]  /*0ec0*/  IADD3 R3, R155, -UR18, RZ ;  /* 0x800000129b037c10 */ /* 0x000fe2000fffe0ff */
        /* <DEDUP_REMOVED lines=28> */
[----:B-1234-:R-:W-:Y:S01]  /*1090*/  BSSY B1, `(.L_x_21923) ;  /* 0x00000ea000017945 */ /* 0x01efe20003800000 */
[----:B------:R-:W-:-:S02]  /*10a0*/  IMAD.MOV.U32 R157, RZ, RZ, R149 ;  /* 0x000000ffff9d7224 */ /* 0x000fc400078e0095 */
[----:B------:R-:W-:Y:S02]  /*10b0*/  IMAD.MOV.U32 R153, RZ, RZ, -0x800001 ;  /* 0xff7fffffff997424 */ /* 0x000fe400078e00ff */
.L_x_21927:
        /* <DEDUP_REMOVED lines=73> */
[----:B------:R-:W-:-:S02]  /*1550*/  FFMA.FTZ R151, R118, R146, R133 ;  /* 0x0000009276977223 */ /* 0x000fc40000010085 */
[----:B------:R-:W-:Y:S02]  /*1560*/  FFMA.FTZ R150, R119, R147, R134 ;  /* 0x0000009377967223 */ /* 0x000fe40000010086 */
[----:B------:R-:W4:Y:S01]  /*1570*/  LDG.E.128.CONSTANT R132, [R162.64+0x800] ;  /* 0x0008000ea2847981 */ /* 0x000f22000c1e9d00 */
[----:B------:R-:W-:-:S03]  /*1580*/  FFMA.FTZ R149, R116, R144, R149 ;  /* 0x0000009074957223 */ /* 0x000fc60000010095 */
[----:B------:R-:W5:Y:S01]  /*1590*/  LDG.E.128.CONSTANT R144, [R162.64+0xe00] ;  /* 0x000e000ea2907981 */ /* 0x000f62000c1e9d00 */
        /* <DEDUP_REMOVED lines=24> */
[----:B------:R-:W4:Y:S01]  /*1720*/  LDG.E.128.CONSTANT R132, [R162.64+0x1800] ;  /* 0x0018000ea2847981 */ /* 0x000f22000c1e9d00 */
        /* <DEDUP_REMOVED lines=93> */
[----:B------:R-:W4:Y:S01]  /*1d00*/  LDG.E.128.CONSTANT R148, [R162.64+0x3e00] ;  /* 0x003e000ea2947981 */ /* 0x000f22000c1e9d00 */
        /* <DEDUP_REMOVED lines=10> */
[----:B-----5:R-:W-:Y:S02]  /*1db0*/  FFMA.FTZ R159, R8, R144, R159 ;  /* 0x00000090089f7223 */ /* 0x020fe4000001009f */
[----:B------:R-:W-:Y:S02]  /*1dc0*/  FFMA.FTZ R132, R9, R145, R132 ;  /* 0x0000009109847223 */ /* 0x000fe40000010084 */
[----:B------:R-:W-:Y:S02]  /*1dd0*/  FFMA.FTZ R164, R15, R143, R164 ;  /* 0x0000008f0fa47223 */ /* 0x000fe400000100a4 */
[----:B------:R-:W-:Y:S02]  /*1de0*/  FFMA.FTZ R133, R10, R146, R133 ;  /* 0x000000920a857223 */ /* 0x000fe40000010085 */
[----:B----4-:R-:W-:-:S02]  /*1df0*/  FFMA.FTZ R148, R4, R148, R159 ;  /* 0x0000009404947223 */ /* 0x010fc4000001009f */
        /* <DEDUP_REMOVED lines=13> */
.L_x_21925:
[----:B------:R-:W-:-:S05]  /*1ed0*/  IMAD.MOV.U32 R133, RZ, RZ, -0x800001 ;  /* 0xff7fffffff857424 */ /* 0x000fca00078e00ff */
[----:B------:R1:W-:Y:S02]  /*1ee0*/  STS [R156], R133 ;  /* 0x000000859c007388 */ /* 0x0003e40000000800 */
.L_x_21926:
[----:B------:R-:W-:Y:S05]  /*1ef0*/  BSYNC B2 ;  /* 0x0000000000027941 */ /* 0x000fea0003800000 */
.L_x_21924:
[----:B------:R-:W-:-:S04]  /*1f00*/  IADD3 R157, R157, 0x4, RZ ;  /* 0x000000049d9d7810 */ /* 0x000fc80007ffe0ff */
[----:B------:R-:W-:-:S13]  /*1f10*/  ISETP.GE.AND P0, PT, R157, UR9, PT ;  /* 0x000000099d007c0c */ /* 0x000fda000bf06270 */
[----:B------:R-:W-:Y:S05]  /*1f20*/  @!P0 BRA `(.L_x_21927) ;  /* 0xfffff19000008947 */ /* 0x000fea000383ffff */
[----:B------:R-:W-:Y:S05]  /*1f30*/  BSYNC B1 ;  /* 0x0000000000017941 */ /* 0x000fea0003800000 */
.L_x_21923:
[----:B------:R-:W-:Y:S05]  /*1f40*/  BRA `(.L_x_21921) ;  /* 0x00000ec000007947 */ /* 0x000fea0003800000 */
.L_x_21922:
[----:B-1234-:R-:W-:Y:S02]  /*1f50*/  IMAD.MOV.U32 R153, RZ, RZ, -0x800001 ;  /* 0xff7fffffff997424 */ /* 0x01efe400078e00ff */
.L_x_21931:
        /* <DEDUP_REMOVED lines=198> */
[----:B------:R-:W-:-:S05]  /*2bc0*/  IMAD.IADD R150, R155, 0x1, R150 ;  /* 0x000000019b967824 */ /* 0x000fca00078e0296 */
[----:B------:R-:W-:Y:S01]  /*2bd0*/  ISETP.GE.AND P0, PT, R150, UR17, PT ;  /* 0x0000001196007c0c */ /* 0x000fe2000bf06270 */
[----:B----4-:R-:W-:Y:S02]  /*2be0*/  FFMA.FTZ R159, R16, R132, R159 ;  /* 0x00000084109f7223 */ /* 0x010fe4000001009f */
[----:B------:R-:W-:Y:S02]  /*2bf0*/  FFMA.FTZ R158, R17, R133, R158 ;  /* 0x00000085119e7223 */ /* 0x000fe4000001009e */
[----:B------:R-:W-:Y:S02]  /*2c00*/  FFMA.FTZ R163, R18, R134, R163 ;  /* 0x0000008612a37223 */ /* 0x000fe400000100a3 */
[----:B------:R-:W-:Y:S02]  /*2c10*/  IMAD.U32 R133, RZ, RZ, UR17 ;  /* 0x00000011ff857e24 */ /* 0x000fe4000f8e00ff */
[----:B--2---:R-:W-:Y:S02]  /*2c20*/  FFMA.FTZ R159, R12, R136, R159 ;  /* 0x000000880c9f7223 */ /* 0x004fe4000001009f */
[----:B------:R-:W-:-:S02]  /*2c30*/  FFMA.FTZ R158, R13, R137, R158 ;  /* 0x000000890d9e7223 */ /* 0x000fc4000001009e */
[----:B------:R-:W-:Y:S02]  /*2c40*/  FFMA.FTZ R162, R19, R135, R162 ;  /* 0x0000008713a27223 */ /* 0x000fe400000100a2 */
[----:B------:R-:W-:Y:S01]  /*2c50*/  FFMA.FTZ R163, R14, R138, R163 ;  /* 0x0000008a0ea37223 */ /* 0x000fe200000100a3 */
[----:B------:R-:W-:Y:S01]  /*2c60*/  IADD3 R132, R150, 0x1, -R133 ;  /* 0x0000000196847810 */ /* 0x000fe20007ffe885 */
[----:B---3--:R-:W-:Y:S02]  /*2c70*/  FFMA.FTZ R159, R8, R140, R159 ;  /* 0x0000008c089f7223 */ /* 0x008fe4000001009f */
[----:B------:R-:W-:Y:S02]  /*2c80*/  FFMA.FTZ R158, R9, R141, R158 ;  /* 0x0000008d099e7223 */ /* 0x000fe4000001009e */
[----:B------:R-:W-:Y:S02]  /*2c90*/  FFMA.FTZ R162, R15, R139, R162 ;  /* 0x0000008b0fa27223 */ /* 0x000fe400000100a2 */
[----:B------:R-:W-:-:S02]  /*2ca0*/  FFMA.FTZ R163, R10, R142, R163 ;  /* 0x0000008e0aa37223 */ /* 0x000fc400000100a3 */
[----:B-----5:R-:W-:Y:S02]  /*2cb0*/  FFMA.FTZ R144, R4, R144, R159 ;  /* 0x0000009004907223 */ /* 0x020fe4000001009f */
        /* <DEDUP_REMOVED lines=15> */
.L_x_21929:
[----:B------:R-:W-:-:S05]  /*2db0*/  IMAD.MOV.U32 R133, RZ, RZ, -0x800001 ;  /* 0xff7fffffff857424 */ /* 0x000fca00078e00ff */
[----:B------:R1:W-:Y:S02]  /*2dc0*/  STS [R148], R133 ;  /* 0x0000008594007388 */ /* 0x0003e40000000800 */
.L_x_21930:
[----:B------:R-:W-:Y:S05]  /*2dd0*/  BSYNC B1 ;  /* 0x0000000000017941 */ /* 0x000fea0003800000 */
.L_x_21928:
[----:B------:R-:W-:-:S04]  /*2de0*/  IADD3 R149, R149, 0x4, RZ ;  /* 0x0000000495957810 */ /* 0x000fc80007ffe0ff */
[----:B------:R-:W-:-:S13]  /*2df0*/  ISETP.GE.AND P0, PT, R149, UR9, PT ;  /* 0x0000000995007c0c */ /* 0x000fda000bf06270 */
[----:B------:R-:W-:Y:S05]  /*2e00*/  @!P0 BRA `(.L_x_21931) ;  /* 0xfffff15000008947 */ /* 0x000fea000383ffff */
.L_x_21921:
[----:B------:R-:W-:Y:S05]  /*2e10*/  BSYNC B0 ;  /* 0x0000000000007941 */ /* 0x000fea0003800000 */
.L_x_21920:
[----:B0-----:R-:W0:Y:S01]  /*2e20*/  SHFL.BFLY PT, R4, R153, 0x10, 0x1f ;  /* 0x0e001f0099047f89 */ /* 0x001e2200000e0000 */
[C---:B------:R-:W-:Y:S01]  /*2e30*/  ISETP.NE.AND P0, PT, R155.reuse, RZ, PT ;  /* 0x000000ff9b00720c */ /* 0x040fe20003f05270 */
[----:B------:R-:W-:Y:S01]  /*2e40*/  BSSY B0, `(.L_x_21932) ;  /* 0x00000fc000007945 */ /* 0x000fe20003800000 */
[----:B------:R-:W-:-:S11]  /*2e50*/  ISETP.GT.AND P2, PT, R155, 0x3, PT ;  /* 0x000000039b00780c */ /* 0x000fd60003f44270 */
[----:B------:R-:W-:-:S04]  /*2e60*/  @!P0 SHF.R.S32.HI R7, RZ, 0x1f, R0 ;  /* 0x0000001fff078819 */ /* 0x000fc80000011400 */
[----:B------:R-:W-:Y:S02]  /*2e70*/  @!P0 LEA.HI R7, R7, R0, RZ, 0x5 ;  /* 0x0000000007078211 */ /* 0x000fe400078f28ff */
[----:B0-----:R-:W-:-:S05]  /*2e80*/  FMNMX.FTZ R4, R4, R153, !PT ;  /* 0x0000009904047209 */ /* 0x001fca0007810000 */
[----:B------:R-:W0:Y:S02]  /*2e90*/  SHFL.BFLY PT, R3, R4, 0x8, 0x1f ;  /* 0x0d001f0004037f89 */ /* 0x000e2400000e0000 */
[----:B0-----:R-:W-:Y:S02]  /*2ea0*/  FMNMX.FTZ R3, R4, R3, !PT ;  /* 0x0000000304037209 */ /* 0x001fe40007810000 */
[----:B------:R-:W-:Y:S01]  /*2eb0*/  @!P0 SHF.R.S32.HI R4, RZ, 0x5, R7 ;  /* 0x00000005ff048819 */ /* 0x000fe20000011407 */
[----:B------:R-:W-:Y:S02]  /*2ec0*/  IMAD.MOV.U32 R7, RZ, RZ, -0x800001 ;  /* 0xff7fffffff077424 */ /* 0x000fe400078e00ff */
[----:B------:R-:W0:Y:S02]  /*2ed0*/  SHFL.BFLY PT, R6, R3, 0x4, 0x1f ;  /* 0x0c801f0003067f89 */ /* 0x000e2400000e0000 */
        /* <DEDUP_REMOVED lines=16> */
[----:B------:R-:W2:Y:S01]  /*2fe0*/  S2UR UR5, SR_CTAID.Z ;  /* 0x00000000000579c3 */ /* 0x000ea20000002700 */
[----:B------:R-:W-:Y:S01]  /*2ff0*/  UMOV UR4, 0xfffffff0 ;  /* 0xfffffff000047882 */ /* 0x000fe20000000000 */
[----:B------:R-:W-:Y:S01]  /*3000*/  LOP3.LUT R4, RZ, UR8, RZ, 0x33, !PT ;  /* 0x00000008ff047c12 */ /* 0x000fe2000f8e33ff */
[----:B------:R-:W-:Y:S01]  /*3010*/  BSSY B1, `(.L_x_21934) ;  /* 0x000001c000017945 */ /* 0x000fe20003800000 */
[----:B------:R-:W-:Y:S01]  /*3020*/  LOP3.LUT R5, RZ, UR17, RZ, 0x33, !PT ;  /* 0x00000011ff057c12 */ /* 0x000fe2000f8e33ff */
        /* <DEDUP_REMOVED lines=15> */
.L_x_21936:
        /* <DEDUP_REMOVED lines=11> */
.L_x_21935:
[----:B------:R-:W-:Y:S05]  /*31d0*/  BSYNC B1 ;  /* 0x0000000000017941 */ /* 0x000fea0003800000 */
.L_x_21934:
        /* <DEDUP_REMOVED lines=11> */
.L_x_21939:
        /* <DEDUP_REMOVED lines=8> */
[----:B------:R-:W0:Y:S04]  /*3310*/  LDS R20, [R4+0x800] ;  /* 0x0008000004147984 */ /* 0x000e280000000800 */
[----:B------:R-:W0:Y:S04]  /*3320*/  LDS R22, [R4+0xa00] ;  /* 0x000a000004167984 */ /* 0x000e280000000800 */
[----:B------:R-:W0:Y:S04]  /*3330*/  LDS R24, [R4+0xc00] ;  /* 0x000c000004187984 */ /* 0x000e280000000800 */
[----:B------:R-:W0:Y:S02]  /*3340*/  LDS R26, [R4+0xe00] ;  /* 0x000e0000041a7984 */ /* 0x000e240000000800 */
[----:B0-2---:R-:W-:-:S02]  /*3350*/  FADD.FTZ R8, -R3, R8 ;  /* 0x0000000803087221 */ /* 0x005fc40000010100 */
[----:B------:R-:W0:Y:S02]  /*3360*/  LDS R28, [R4+0x1000] ;  /* 0x00100000041c7984 */ /* 0x000e240000000800 */
        /* <DEDUP_REMOVED lines=9> */
[----:B-1----:R-:W-:-:S02]  /*3400*/  FADD.FTZ R14, -R3, R14 ;  /* 0x0000000e030e7221 */ /* 0x002fc40000010100 */
[C---:B------:R-:W-:Y:S01]  /*3410*/  FADD.FTZ R16, -R3.reuse, R16 ;  /* 0x0000001003107221 */ /* 0x040fe20000010100 */
[----:B------:R-:W1:Y:S01]  /*3420*/  LDS R36, [R4+0x1800] ;  /* 0x0018000004247984 */ /* 0x000e620000000800 */
[----:B------:R-:W-:Y:S01]  /*3430*/  FMUL.FTZ R14, R14, 1.4426950216293334961 ;  /* 0x3fb8aa3b0e0e7820 */ /* 0x000fe20000410000 */
[----:B------:R-:W0:Y:S01]  /*3440*/  MUFU.EX2 R10, R10 ;  /* 0x0000000a000a7308 */ /* 0x000e220000000800 */
[----:B------:R-:W-:Y:S01]  /*3450*/  FMUL.FTZ R16, R16, 1.4426950216293334961 ;  /* 0x3fb8aa3b10107820 */ /* 0x000fe20000410000 */
[----:B------:R-:W1:Y:S01]  /*3460*/  LDS R38, [R4+0x1a00] ;  /* 0x001a000004267984 */ /* 0x000e620000000800 */
        /* <DEDUP_REMOVED lines=10> */
[----:B0-----:R-:W-:Y:S01]  /*3510*/  FADD.FTZ R5, R5, R10 ;  /* 0x0000000a05057221 */ /* 0x001fe20000010000 */
[----:B------:R-:W-:Y:S01]  /*3520*/  STS [R4+-0x200], R10 ;  /* 0xfffe000a04007388 */ /* 0x000fe20000000800 */
[----:B------:R-:W-:Y:S02]  /*3530*/  FMUL.FTZ R22, R22, 1.4426950216293334961 ;  /* 0x3fb8aa3b16167820 */ /* 0x000fe40000410000 */
[----:B------:R-:W-:Y:S02]  /*3540*/  FMUL.FTZ R24, R24, 1.4426950216293334961 ;  /* 0x3fb8aa3b18187820 */ /* 0x000fe40000410000 */
[----:B------:R-:W-:Y:S01]  /*3550*/  FADD.FTZ R26, -R3, R26 ;  /* 0x0000001a031a7221 */ /* 0x000fe20000010100 */
[----:B------:R-:W0:Y:S01]  /*3560*/  MUFU.EX2 R16, R16 ;  /* 0x0000001000107308 */ /* 0x000e220000000800 */
        /* <DEDUP_REMOVED lines=12> */
[----:B0-----:R-:W-:Y:S01]  /*3630*/  FADD.FTZ R5, R5, R16 ;  /* 0x0000001005057221 */ /* 0x001fe20000010000 */
[----:B------:R-:W-:Y:S01]  /*3640*/  STS [R4+0x400], R16 ;  /* 0x0004001004007388 */ /* 0x000fe20000000800 */
[----:B------:R-:W-:-:S02]  /*3650*/  FMUL.FTZ R32, R32, 1.4426950216293334961 ;  /* 0x3fb8aa3b20207820 */ /* 0x000fc40000410000 */
[C---:B------:R-:W-:Y:S02]  /*3660*/  FADD.FTZ R34, -R3.reuse, R34 ;  /* 0x0000002203227221 */ /* 0x040fe40000010100 */
[----:B-1----:R-:W-:Y:S01]  /*3670*/  FADD.FTZ R36, -R3, R36 ;  /* 0x0000002403247221 */ /* 0x002fe20000010100 */
        /* <DEDUP_REMOVED lines=37> */
.L_x_21938:
[----:B------:R-:W-:Y:S05]  /*38d0*/  BSYNC B1 ;  /* 0x0000000000017941 */ /* 0x000fea0003800000 */
.L_x_21937:
        /* <DEDUP_REMOVED lines=21> */
[----:B-1----:R-:W-:-:S02]  /*3a30*/  FADD.FTZ R14, -R3, R14 ;  /* 0x0000000e030e7221 */ /* 0x002fc40000010100 */
        /* <DEDUP_REMOVED lines=33> */
.L_x_21941:
[----:B------:R-:W-:Y:S05]  /*3c50*/  BSYNC B1 ;  /* 0x0000000000017941 */ /* 0x000fea0003800000 */
.L_x_21940:
[----:B------:R-:W-:-:S13]  /*3c60*/  ISETP.LT.OR P0, PT, R6, UR12, P0 ;  /* 0x0000000c06007c0c */ /* 0x000fda0008701670 */
[----:B------:R-:W-:Y:S05]  /*3c70*/  @!P0 BRA `(.L_x_21933) ;  /* 0x0000018000008947 */ /* 0x000fea0003800000 */
[----:B------:R-:W2:Y:S04]  /*3c80*/  LDS R6, [R4+-0x400] ;  /* 0xfffc000004067984 */ /* 0x000ea80000000800 */
[----:B------:R-:W3:Y:S04]  /*3c90*/  LDS R8, [R4+-0x200] ;  /* 0xfffe000004087984 */ /* 0x000ee80000000800 */
[----:B------:R-:W4:Y:S04]  /*3ca0*/  LDS R10, [R4] ;  /* 0x00000000040a7984 */ /* 0x000f280000000800 */
[----:B------:R-:W1:Y:S01]  /*3cb0*/  LDS R12, [R4+0x200] ;  /* 0x00020000040c7984 */ /* 0x000e620000000800 */
[----:B0-2---:R-:W-:-:S02]  /*3cc0*/  FADD.FTZ R6, -R3, R6 ;  /* 0x0000000603067221 */ /* 0x005fc40000010100 */
[C---:B---3--:R-:W-:Y:S02]  /*3cd0*/  FADD.FTZ R8, -R3.reuse, R8 ;  /* 0x0000000803087221 */ /* 0x048fe40000010100 */
        /* <DEDUP_REMOVED lines=18> */
.L_x_21933:
[----:B------:R-:W-:Y:S05]  /*3e00*/  BSYNC B0 ;  /* 0x0000000000007941 */ /* 0x000fea0003800000 */
.L_x_21932:
        /* <DEDUP_REMOVED lines=45> */
.L_x_21946:
        /* <DEDUP_REMOVED lines=8> */
.L_x_21945:
[----:B------:R-:W-:Y:S05]  /*4160*/  BSYNC B1 ;  /* 0x0000000000017941 */ /* 0x000fea0003800000 */
.L_x_21944:
        /* <DEDUP_REMOVED lines=11> */
.L_x_21949:
[----:B------:R-:W0:Y:S01]  /*4220*/  LDS R6, [R4+-0x400] ;  /* 0xfffc000004067984 */ /* 0x000e220000000800 */
[----:B------:R-:W-:-:S03]  /*4230*/  IADD3 R5, R5, 0x800, RZ ;  /* 0x0000080005057810 */ /* 0x000fc60007ffe0ff */
[----:B------:R-:W3:Y:S01]  /*4240*/  LDS R8, [R4+-0x200] ;  /* 0xfffe000004087984 */ /* 0x000ee20000000800 */
[----:B------:R-:W-:-:S03]  /*4250*/  ISETP.GE.AND P2, PT, R5, R32, PT ;  /* 0x000000200500720c */ /* 0x000fc60003f46270 */
[----:B------:R-:W4:Y:S04]  /*4260*/  LDS R10, [R4] ;  /* 0x00000000040a7984 */ /* 0x000f280000000800 */
[----:B------:R-:W1:Y:S04]  /*4270*/  LDS R12, [R4+0x200] ;  /* 0x00020000040c7984 */ /* 0x000e680000000800 */
[----:B------:R-:W2:Y:S04]  /*4280*/  LDS R14, [R4+0x400] ;  /* 0x00040000040e7984 */ /* 0x000ea80000000800 */
[----:B------:R-:W2:Y:S04]  /*4290*/  LDS R16, [R4+0x600] ;  /* 0x0006000004107984 */ /* 0x000ea80000000800 */
[----:B------:R-:W-:Y:S04]  /*42a0*/  LDS R18, [R4+0x800] ;  /* 0x0008000004127984 */ /* 0x000fe80000000800 */
[----:B------:R-:W2:Y:S04]  /*42b0*/  LDS R19, [R4+0xa00] ;  /* 0x000a000004137984 */ /* 0x000ea80000000800 */
[----:B------:R-:W2:Y:S04]  /*42c0*/  LDS R20, [R4+0xc00] ;  /* 0x000c000004147984 */ /* 0x000ea80000000800 */
[----:B------:R-:W2:Y:S04]  /*42d0*/  LDS R22, [R4+0xe00] ;  /* 0x000e000004167984 */ /* 0x000ea80000000800 */
[----:B------:R-:W2:Y:S02]  /*42e0*/  LDS R24, [R4+0x1000] ;  /* 0x0010000004187984 */ /* 0x000ea40000000800 */
        /* <DEDUP_REMOVED lines=39> */
.L_x_21948:
[----:B------:R-:W-:Y:S05]  /*4560*/  BSYNC B1 ;  /* 0x0000000000017941 */ /* 0x000fea0003800000 */
.L_x_21947:
        /* <DEDUP_REMOVED lines=9> */
[----:B------:R-:W1:Y:S04]  /*4600*/  LDS R12, [R4+0x200] ;  /* 0x00020000040c7984 */ /* 0x000e680000000800 */
[----:B------:R-:W2:Y:S04]  /*4610*/  LDS R14, [R4+0x400] ;  /* 0x00040000040e7984 */ /* 0x000ea80000000800 */
[----:B------:R-:W2:Y:S04]  /*4620*/  LDS R16, [R4+0x600] ;  /* 0x0006000004107984 */ /* 0x000ea80000000800 */
[----:B------:R-:W2:Y:S04]  /*4630*/  LDS R18, [R4+0x800] ;  /* 0x0008000004127984 */ /* 0x000ea80000000800 */
[----:B------:R-:W2:Y:S02]  /*4640*/  LDS R20, [R4+0xa00] ;  /* 0x000a000004147984 */ /* 0x000ea40000000800 */
        /* <DEDUP_REMOVED lines=17> */
.L_x_21951:
[----:B------:R-:W-:Y:S05]  /*4760*/  BSYNC B1 ;  /* 0x0000000000017941 */ /* 0x000fea0003800000 */
.L_x_21950:
[----:B------:R-:W-:-:S13]  /*4770*/  ISETP.LT.OR P0, PT, R5, UR12, P0 ;  /* 0x0000000c05007c0c */ /* 0x000fda0008701670 */
[----:B------:R-:W-:Y:S05]  /*4780*/  @!P0 BRA `(.L_x_21943) ;  /* 0x000000c000008947 */ /* 0x000fea0003800000 */
[----:B------:R-:W0:Y:S04]  /*4790*/  LDS R5, [R4+-0x400] ;  /* 0xfffc000004057984 */ /* 0x000e280000000800 */
        /* <DEDUP_REMOVED lines=11> */
.L_x_21943:
[----:B------:R-:W-:Y:S05]  /*4850*/  BSYNC B0 ;  /* 0x0000000000007941 */ /* 0x000fea0003800000 */
.L_x_21942:
[----:B------:R-:W-:Y:S01]  /*4860*/  BAR.SYNC.DEFER_BLOCKING 0x0 ;  /* 0x0000000000007b1d */ /* 0x000fe20000010000 */
[----:B------:R-:W-:Y:S01]  /*4870*/  ISETP.NE.AND P0, PT, R0, RZ, PT ;  /* 0x000000ff0000720c */ /* 0x000fe20003f05270 */
[----:B------:R-:W-:Y:S02]  /*4880*/  IMAD.MOV.U32 R144, RZ, RZ, RZ ;  /* 0x000000ffff907224 */ /* 0x000fe400078e00ff */
[----:B------:R-:W-:Y:S02]  /*4890*/  IMAD.MOV.U32 R143, RZ, RZ, RZ ;  /* 0x000000ffff8f7224 */ /* 0x000fe400078e00ff */
[----:B------:R-:W-:Y:S08]  /*48a0*/  BSSY B0, `(.L_x_21952) ;  /* 0x000001d000007945 */ /* 0x000ff00003800000 */
[----:B------:R-:W-:Y:S05]  /*48b0*/  @P0 BRA `(.L_x_21953) ;  /* 0x000001b000000947 */ /* 0x000fea0003800000 */
[----:B------:R-:W3:Y:S01]  /*48c0*/  S2UR UR4, SR_CTAID.Y ;  /* 0x00000000000479c3 */ /* 0x000ee20000002600 */
[----:B------:R-:W-:-:S02]  /*48d0*/  ULDC UR7, c[0x0][0xc] ;  /* 0x0000030000077ab9 */ /* 0x000fc40000000800 */
[----:B------:R-:W-:Y:S02]  /*48e0*/  ULDC.64 UR20, c[0x0][0x168] ;  /* 0x00005a0000147ab9 */ /* 0x000fe40000000a00 */
[----:B------:R-:W-:-:S03]  /*48f0*/  ULDC.64 UR22, c[0x0][0x160] ;  /* 0x0000580000167ab9 */ /* 0x000fc60000000a00 */
        /* <DEDUP_REMOVED lines=22> */
[----:B--2---:R0:W-:Y:S02]  /*4a60*/  STG.E [R6.64], R31 ;  /* 0x0000001f06007986 */ /* 0x0041e4000c10190e */
.L_x_21953:
[----:B------:R-:W-:Y:S05]  /*4a70*/  BSYNC B0 ;  /* 0x0000000000007941 */ /* 0x000fea0003800000 */
.L_x_21952:
[----:B------:R-:W-:Y:S01]  /*4a80*/  BSSY B0, `(.L_x_21954) ;  /* 0x0000321000007945 */ /* 0x000fe20003800000 */
[----:B------:R-:W-:Y:S01]  /*4a90*/  IMAD.MOV.U32 R142, RZ, RZ, RZ ;  /* 0x000000ffff8e7224 */ /* 0x000fe200078e00ff */
        /* <DEDUP_REMOVED lines=15> */
[----:B------:R-:W-:Y:S05]  /*4b90*/  @P1 BRA `(.L_x_21955) ;  /* 0x000030f000001947 */ /* 0x000fea0003800000 */
[----:B------:R-:W1:Y:S01]  /*4ba0*/  I2F.RP R8, R2 ;  /* 0x0000000200087306 */ /* 0x000e620000209400 */
[----:B0-----:R-:W0:Y:S01]  /*4bb0*/  S2R R6, SR_CTAID.Z ;  /* 0x0000000000067919 */ /* 0x001e220000002700 */
[----:B------:R-:W-:Y:S01]  /*4bc0*/  SHF.R.S32.HI R3, RZ, 0x1f, R0 ;  /* 0x0000001fff037819 */ /* 0x000fe20000011400 */
[----:B------:R-:W-:Y:S01]  /*4bd0*/  IMAD.U32 R160, RZ, RZ, UR10 ;  /* 0x0000000affa07e24 */ /* 0x000fe2000f8e00ff */
[----:B------:R-:W-:Y:S01]  /*4be0*/  SHF.R.S32.HI R4, RZ, 0x1f, R155 ;  /* 0x0000001fff047819 */ /* 0x000fe2000001149b */
[----:B------:R-:W-:Y:S01]  /*4bf0*/  IMAD.U32 R111, RZ, RZ, UR8 ;  /* 0x00000008ff6f7e24 */ /* 0x000fe2000f8e00ff */
[----:B------:R-:W-:Y:S01]  /*4c00*/  LEA.HI R3, R3, R0, RZ, 0x5 ;  /* 0x0000000003037211 */ /* 0x000fe200078f28ff */
[----:B------:R-:W-:-:S02]  /*4c10*/  IMAD R160, R160, c[0x0][0x1c0], RZ ;  /* 0x00007000a0a07a24 */ /* 0x000fc400078e02ff */
[----:B------:R-:W-:Y:S01]  /*4c20*/  IMAD.MOV.U32 R144, RZ, RZ, RZ ;  /* 0x000000ffff907224 */ /* 0x000fe200078e00ff */
[----:B------:R-:W-:Y:S02]  /*4c30*/  SHF.R.S32.HI R7, RZ, 0x5, R3 ;  /* 0x00000005ff077819 */ /* 0x000fe40000011403 */
[----:B------:R-:W-:Y:S01]  /*4c40*/  LEA.HI R3, R4, R155, RZ, 0x3 ;  /* 0x0000009b04037211 */ /* 0x000fe200078f18ff */
[----:B------:R-:W-:Y:S01]  /*4c50*/  IMAD.MOV.U32 R4, RZ, RZ, RZ ;  /* 0x000000ffff047224 */ /* 0x000fe200078e00ff */
[----:B------:R-:W-:Y:S01]  /*4c60*/  IADD3 R111, R111, -0x1, RZ ;  /* 0xffffffff6f6f7810 */ /* 0x000fe20007ffe0ff */
[----:B-1----:R-:W1:Y:S01]  /*4c70*/  MUFU.RCP R8, R8 ;  /* 0x0000000800087308 */ /* 0x002e620000001000 */
[C---:B------:R-:W-:Y:S01]  /*4c80*/  LOP3.LUT R112, R3.reuse, 0x3ffffff8, RZ, 0xc0, !PT ;  /* 0x3ffffff803707812 */ /* 0x040fe200078ec0ff */
[----:B------:R-:W-:Y:S01]  /*4c90*/  IMAD.SHL.U32 R3, R3, 0x4, RZ ;  /* 0x0000000403037824 */ /* 0x000fe200078e00ff */
[----:B------:R-:W-:-:S03]  /*4ca0*/  SHF.R.S32.HI R161, RZ, 0x1f, R160 ;  /* 0x0000001fffa17819 */ /* 0x000fc600000114a0 */
[----:B------:R-:W-:Y:S01]  /*4cb0*/  IMAD.IADD R112, R155, 0x1, -R112 ;  /* 0x000000019b707824 */ /* 0x000fe200078e0a70 */
[----:B------:R-:W-:Y:S01]  /*4cc0*/  LOP3.LUT R3, R3, 0xffffffe0, RZ, 0xc0, !PT ;  /* 0xffffffe003037812 */ /* 0x000fe200078ec0ff */
[----:B0-----:R-:W-:Y:S02]  /*4cd0*/  IMAD R6, R6, 0x10, R7 ;  /* 0x0000001006067824 */ /* 0x001fe400078e0207 */
[----:B------:R-:W-:Y:S02]  /*4ce0*/  IMAD.MOV.U32 R7, RZ, RZ, c[0x0][0x1bc] ;  /* 0x00006f00ff077624 */ /* 0x000fe400078e00ff */
[----:B------:R-:W-:Y:S01]  /*4cf0*/  IMAD R110, R112, 0x4, R3 ;  /* 0x00000004706e7824 */ /* 0x000fe200078e0203 */
[----:B-1----:R-:W-:Y:S02]  /*4d00*/  IADD3 R5, R8, 0xffffffe, RZ ;  /* 0x0ffffffe08057810 */ /* 0x002fe40007ffe0ff */
[----:B------:R-:W-:Y:S02]  /*4d10*/  SHF.R.S32.HI R3, RZ, 0x1f, R7 ;  /* 0x0000001fff037819 */ /* 0x000fe40000011407 */
        /* <DEDUP_REMOVED lines=12> */
[C---:B------:R-:W-:Y:S01]  /*4de0*/  IADD3 R13, R110.reuse, 0x680, RZ ;  /* 0x000006806e0d7810 */ /* 0x040fe20007ffe0ff */
[----:B------:R-:W-:Y:S01]  /*4df0*/  IMAD R9, R9, R2, RZ ;  /* 0x0000000209097224 */ /* 0x000fe200078e02ff */
[C---:B------:R-:W-:Y:S02]  /*4e00*/  IADD3 R14, R110.reuse, 0x700, RZ ;  /* 0x000007006e0e7810 */ /* 0x040fe40007ffe0ff */
[C---:B------:R-:W-:Y:S01]  /*4e10*/  IADD3 R15, R110.reuse, 0x780, RZ ;  /* 0x000007806e0f7810 */ /* 0x040fe20007ffe0ff */
[----:B------:R-:W-:Y:S01]  /*4e20*/  IMAD.HI.U32 R5, R5, R9, R4 ;  /* 0x0000000905057227 */ /* 0x000fe200078e0004 */
[----:B------:R-:W-:-:S02]  /*4e30*/  IADD3 R9, R110, 0x480, RZ ;  /* 0x000004806e097810 */ /* 0x000fc40007ffe0ff */
[C---:B------:R-:W-:Y:S01]  /*4e40*/  IADD3 R16, R110.reuse, 0x800, RZ ;  /* 0x000008006e107810 */ /* 0x040fe20007ffe0ff */
[----:B------:R-:W-:Y:S01]  /*4e50*/  IMAD.U32 R4, RZ, RZ, UR13 ;  /* 0x0000000dff047e24 */ /* 0x000fe2000f8e00ff */
[C---:B------:R-:W-:Y:S02]  /*4e60*/  IADD3 R17, R110.reuse, 0x880, RZ ;  /* 0x000008806e117810 */ /* 0x040fe40007ffe0ff */
[----:B------:R-:W-:Y:S02]  /*4e70*/  IADD3 R18, R110, 0x900, RZ ;  /* 0x000009006e127810 */ /* 0x000fe40007ffe0ff */
[----:B------:R-:W-:Y:S02]  /*4e80*/  IADD3 R4, R4, -c[0x0][0x1dc], RZ ;  /* 0x8000770004047a10 */ /* 0x000fe40007ffe0ff */
        /* <DEDUP_REMOVED lines=13> */
.L_x_21958:
        /* <DEDUP_REMOVED lines=26> */
[----:B--2---:R-:W-:Y:S02]  /*5100*/  IMAD R31, R24, R29, RZ ;  /* 0x0000001d181f7224 */ /* 0x004fe400078e02ff */
        /* <DEDUP_REMOVED lines=36> */
[C---:B------:R-:W-:Y:S02]  /*5350*/  IADD3 R29, P0, R108.reuse, R162, RZ ;  /* 0x000000a26c1d7210 */ /* 0x040fe40007f1e0ff */
        /* <DEDUP_REMOVED lines=11> */
[----:B------:R-:W-:Y:S01]  /*5410*/  LEA R88, P1, R36, c[0x0][0x188], 0x2 ;  /* 0x0000620024587a11 */ /* 0x000fe200078210ff */
[----:B0-----:R-:W4:Y:S01]  /*5420*/  LDG.E.128.CONSTANT R32, [R32.64] ;  /* 0x0000000e20207981 */ /* 0x001f22000c1e9d00 */
[----:B------:R-:W-:-:S04]  /*5430*/  LEA.HI.X.SX32 R39, R106, R146, 0x1, P0 ;  /* 0x000000926a277211 */ /* 0x000fc800000f0eff */
[----:B------:R-:W-:-:S06]  /*5440*/  LEA.HI.X R89, R36, c[0x0][0x18c], R39, 0x2, P1 ;  /* 0x0000630024597a11 */ /* 0x000fcc00008f1427 */
[----:B------:R-:W4:Y:S01]  /*5450*/  LDG.E.128.CONSTANT R88, [R88.64] ;  /* 0x0000000e58587981 */ /* 0x000f22000c1e9d00 */
[----:B------:R-:W-:-:S04]  /*5460*/  IADD3 R38, P0, R105, R162, RZ ;  /* 0x000000a269267210 */ /* 0x000fc80007f1e0ff */
[C---:B------:R-:W-:Y:S02]  /*5470*/  LEA R80, P1, R38.reuse, c[0x0][0x188], 0x2 ;  /* 0x0000620026507a11 */ /* 0x040fe400078210ff */
[----:B------:R-:W-:Y:S02]  /*5480*/  LEA.HI.X.SX32 R39, R105, R146, 0x1, P0 ;  /* 0x0000009269277211 */ /* 0x000fe400000f0eff */
[C---:B------:R-:W-:Y:S02]  /*5490*/  IADD3 R36, P0, R7.reuse, R162, RZ ;  /* 0x000000a207247210 */ /* 0x040fe40007f1e0ff */
[----:B------:R-:W-:Y:S02]  /*54a0*/  LEA.HI.X R81, R38, c[0x0][0x18c], R39, 0x2, P1 ;  /* 0x0000630026517a11 */ /* 0x000fe400008f1427 */
[----:B------:R-:W-:Y:S02]  /*54b0*/  LEA R68, P1, R36, c[0x0][0x188], 0x2 ;  /* 0x0000620024447a11 */ /* 0x000fe400078210ff */
[----:B------:R-:W-:-:S02]  /*54c0*/  LEA.HI.X.SX32 R39, R7, R146, 0x1, P0 ;  /* 0x0000009207277211 */ /* 0x000fc400000f0eff */
[----:B------:R-:W4:Y:S01]  /*54d0*/  LDG.E.128.CONSTANT R80, [R80.64] ;  /* 0x0000000e50507981 */ /* 0x000f22000c1e9d00 */
[----:B------:R-:W-:Y:S02]  /*54e0*/  IADD3 R38, P0, R8, R162, RZ ;  /* 0x000000a208267210 */ /* 0x000fe40007f1e0ff */
[----:B------:R-:W-:Y:S02]  /*54f0*/  LEA.HI.X R69, R36, c[0x0][0x18c], R39, 0x2, P1 ;  /* 0x0000630024457a11 */ /* 0x000fe400008f1427 */
[----:B------:R-:W-:Y:S02]  /*5500*/  LEA R72, P1, R38, c[0x0][0x188], 0x2 ;  /* 0x0000620026487a11 */ /* 0x000fe400078210ff */
[----:B------:R-:W-:Y:S02]  /*5510*/  LEA.HI.X.SX32 R39, R8, R146, 0x1, P0 ;  /* 0x0000009208277211 */ /* 0x000fe400000f0eff */
[----:B------:R-:W-:Y:S01]  /*5520*/  IADD3 R36, P0, R9, R162, RZ ;  /* 0x000000a209247210 */ /* 0x000fe20007f1e0ff */
[----:B------:R-:W4:Y:S01]  /*5530*/  LDG.E.128.CONSTANT R68, [R68.64] ;  /* 0x0000000e44447981 */ /* 0x000f22000c1e9d00 */
[----:B------:R-:W-:-:S02]  /*5540*/  LEA.HI.X R73, R38, c[0x0][0x18c], R39, 0x2, P1 ;  /* 0x0000630026497a11 */ /* 0x000fc400008f1427 */
[C---:B------:R-:W-:Y:S02]  /*5550*/  LEA R76, P1, R36.reuse, c[0x0][0x188], 0x2 ;  /* 0x00006200244c7a11 */ /* 0x040fe400078210ff */
[----:B------:R-:W-:Y:S02]  /*5560*/  LEA.HI.X.SX32 R39, R9, R146, 0x1, P0 ;  /* 0x0000009209277211 */ /* 0x000fe400000f0eff */
[----:B------:R-:W4:Y:S02]  /*5570*/  LDG.E.128.CONSTANT R72, [R72.64] ;  /* 0x0000000e48487981 */ /* 0x000f24000c1e9d00 */
        /* <DEDUP_REMOVED lines=32> */
[----:B------:R-:W-:Y:S01]  /*5780*/  ISETP.NE.AND P0, PT, R6, R111, PT ;  /* 0x0000006f0600720c */ /* 0x000fe20003f05270 */
[----:B------:R-:W-:-:S12]  /*5790*/  IMAD R104, R112, 0x4, R37 ;  /* 0x0000000470687824 */ /* 0x000fd800078e0225 */
[C---:B------:R-:W-:Y:S02]  /*57a0*/  @!P0 IADD3 R36, R104.reuse, 0x1, RZ ;  /* 0x0000000168248810 */ /* 0x040fe40007ffe0ff */
[----:B------:R-:W-:Y:S02]  /*57b0*/  @!P0 ISETP.GE.AND P1, PT, R104, UR17, PT ;  /* 0x0000001168008c0c */ /* 0x000fe4000bf26270 */
[C---:B------:R-:W-:Y:S02]  /*57c0*/  @!P0 ISETP.GE.AND P2, PT, R36.reuse, UR17, PT ;  /* 0x0000001124008c0c */ /* 0x040fe4000bf46270 */
[----:B------:R-:W-:Y:S02]  /*57d0*/  @!P0 ISETP.GE.AND P5, PT, R36, UR17, PT ;  /* 0x0000001124008c0c */ /* 0x000fe4000bfa6270 */
[C---:B------:R-:W-:Y:S02]  /*57e0*/  @!P0 IADD3 R38, R104.reuse, 0x3, RZ ;  /* 0x0000000368268810 */ /* 0x040fe40007ffe0ff */
[----:B------:R-:W-:-:S02]  /*57f0*/  @!P0 IADD3 R36, R104, 0x3, RZ ;  /* 0x0000000368248810 */ /* 0x000fc40007ffe0ff */
[----:B------:R-:W-:Y:S02]  /*5800*/  @!P0 ISETP.GE.AND P4, PT, R38, UR17, PT ;  /* 0x0000001126008c0c */ /* 0x000fe4000bf86270 */
[----:B------:R-:W-:-:S04]  /*5810*/  @!P0 IADD3 R37, R104, 0x2, RZ ;  /* 0x0000000268258810 */ /* 0x000fc80007ffe0ff */
[C---:B------:R-:W-:Y:S02]  /*5820*/  @!P0 ISETP.GE.AND P3, PT, R37.reuse, UR17, PT ;  /* 0x0000001125008c0c */ /* 0x040fe4000bf66270 */
[----:B------:R-:W-:Y:S02]  /*5830*/  @!P0 ISETP.GE.AND P6, PT, R37, UR17, PT ;  /* 0x0000001125008c0c */ /* 0x000fe4000bfc6270 */
[C---:B------:R-:W-:Y:S02]  /*5840*/  @!P0 IADD3 R37, R104.reuse, 0x1, RZ ;  /* 0x0000000168258810 */ /* 0x040fe40007ffe0ff */
[----:B------:R-:W-:Y:S02]  /*5850*/  @!P0 IADD3 R44, R104, 0x3, RZ ;  /* 0x00000003682c8810 */ /* 0x000fe40007ffe0ff */
[----:B--2---:R-:W-:Y:S02]  /*5860*/  @!P0 FSEL R40, R40, RZ, !P1 ;  /* 0x000000ff28288208 */ /* 0x004fe40004800000 */
[----:B------:R-:W-:-:S02]  /*5870*/  @!P0 ISETP.GE.AND P1, PT, R36, UR17, PT ;  /* 0x0000001124008c0c */ /* 0x000fc4000bf26270 */
[----:B------:R-:W-:Y:S02]  /*5880*/  @!P0 IADD3 R36, R104, 0x2, RZ ;  /* 0x0000000268248810 */ /* 0x000fe40007ffe0ff */
[----:B------:R-:W-:Y:S02]  /*5890*/  @!P0 FSEL R43, R43, RZ, !P4 ;  /* 0x000000ff2b2b8208 */ /* 0x000fe40006000000 */
[----:B------:R-:W-:Y:S02]  /*58a0*/  @!P0 ISETP.GE.AND P4, PT, R36, UR17, PT ;  /* 0x0000001124008c0c */ /* 0x000fe4000bf86270 */
[----:B------:R-:W-:Y:S02]  /*58b0*/  @!P0 IADD3 R36, R104, 0x1, RZ ;  /* 0x0000000168248810 */ /* 0x000fe40007ffe0ff */
[----:B---3--:R-:W-:Y:S02]  /*58c0*/  @!P0 FSEL R93, R93, RZ, !P5 ;  /* 0x000000ff5d5d8208 */ /* 0x008fe40006800000 */
[----:B------:R-:W-:-:S02]  /*58d0*/  @!P0 ISETP.GE.AND P5, PT, R36, UR17, PT ;  /* 0x0000001124008c0c */ /* 0x000fc4000bfa6270 */
        /* <DEDUP_REMOVED lines=10> */
[----:B----4-:R-:W-:Y:S02]  /*5980*/  @!P0 FSEL R25, R25, RZ, !P2 ;  /* 0x000000ff19198208 */ /* 0x010fe40005000000 */
        /* <DEDUP_REMOVED lines=25> */
[----:B------:R-:W-:Y:S02]  /*5b20*/  @!P0 FSEL R35, R35, RZ, !P4 ;  /* 0x000000ff23238208 */ /* 0x000fe40006000000 */
[C---:B------:R-:W-:Y:S02]  /*5b30*/  @!P0 ISETP.GE.AND P1, PT, R104.reuse, UR17, PT ;  /* 0x0000001168008c0c */ /* 0x040fe4000bf26270 */
[----:B------:R-:W-:Y:S02]  /*5b40*/  @!P0 ISETP.GE.AND P3, PT, R104, UR17, PT ;  /* 0x0000001168008c0c */ /* 0x000fe4000bf66270 */
[----:B------:R-:W-:Y:S02]  /*5b50*/  @!P0 ISETP.GE.AND P4, PT, R36, UR17, PT ;  /* 0x0000001124008c0c */ /* 0x000fe4000bf86270 */
[----:B------:R-:W-:Y:S02]  /*5b60*/  @!P0 IADD3 R36, R104, 0x1, RZ ;  /* 0x0000000168248810 */ /* 0x000fe40007ffe0ff */
[----:B------:R-:W-:-:S02]  /*5b70*/  @!P0 FSEL R32, R32, RZ, !P1 ;  /* 0x000000ff20208208 */ /* 0x000fc40004800000 */
[----:B------:R-:W-:Y:S02]  /*5b80*/  @!P0 FSEL R88, R88, RZ, !P3 ;  /* 0x000000ff58588208 */ /* 0x000fe40005800000 */
[----:B------:R-:W-:Y:S02]  /*5b90*/  @!P0 FSEL R89, R89, RZ, !P5 ;  /* 0x000000ff59598208 */ /* 0x000fe40006800000 */
[C---:B------:R-:W-:Y:S02]  /*5ba0*/  @!P0 ISETP.GE.AND P1, PT, R37.reuse, UR17, PT ;  /* 0x0000001125008c0c */ /* 0x040fe4000bf26270 */
[----:B------:R-:W-:Y:S02]  /*5bb0*/  @!P0 ISETP.GE.AND P3, PT, R37, UR17, PT ;  /* 0x0000001125008c0c */ /* 0x000fe4000bf66270 */
[----:B------:R-:W-:Y:S02]  /*5bc0*/  @!P0 ISETP.GE.AND P5, PT, R36, UR17, PT ;  /* 0x0000001124008c0c */ /* 0x000fe4000bfa6270 */
[----:B------:R-:W-:-:S02]  /*5bd0*/  @!P0 IADD3 R37, R104, 0x2, RZ ;  /* 0x0000000268258810 */ /* 0x000fc40007ffe0ff */
[----:B------:R-:W-:Y:S02]  /*5be0*/  IADD3 R36, R104, -UR18, RZ ;  /* 0x8000001268247c10 */ /* 0x000fe4000fffe0ff */
[----:B------:R-:W-:Y:S02]  /*5bf0*/  @!P0 FSEL R90, R90, RZ, !P6 ;  /* 0x000000ff5a5a8208 */ /* 0x000fe40007000000 */
[----:B------:R-:W-:Y:S02]  /*5c00*/  @!P0 ISETP.GE.AND P6, PT, R37, UR17, PT ;  /* 0x0000001125008c0c */ /* 0x000fe4000bfc6270 */
[----:B------:R-:W0:Y:S01]  /*5c10*/  LDS.128 R36, [R36.X4+0x220] ;  /* 0x0002200024247984 */ /* 0x000e220000004c00 */
[----:B------:R-:W-:Y:S02]  /*5c20*/  @!P0 FSEL R91, R91, RZ, !P1 ;  /* 0x000000ff5b5b8208 */ /* 0x000fe40004800000 */
[----:B------:R-:W-:-:S04]  /*5c30*/  @!P0 ISETP.GE.AND P1, PT, R104, UR17, PT ;  /* 0x0000001168008c0c */ /* 0x000fc8000bf26270 */
        /* <DEDUP_REMOVED lines=14> */
[----:B------:R-:W-:Y:S02]  /*5d20*/  @!P0 ISETP.GE.AND P4, PT, R104, UR17, PT ;  /* 0x0000001168008c0c */ /* 0x000fe4000bf86270 */
        /* <DEDUP_REMOVED lines=11> */
[----:B------:R-:W-:Y:S01]  /*5de0*/  @!P0 ISETP.GE.AND P4, PT, R44, UR17, PT ;  /* 0x000000112c008c0c */ /* 0x000fe2000bf86270 */
[----:B0-----:R-:W-:Y:S01]  /*5df0*/  FMUL.FTZ R41, R37, R41 ;  /* 0x0000002925297220 */ /* 0x001fe20000410000 */
[----:B------:R-:W-:Y:S02]  /*5e00*/  @!P0 IADD3 R44, R104, 0x1, RZ ;  /* 0x00000001682c8810 */ /* 0x000fe40007ffe0ff */
[----:B------:R-:W-:Y:S02]  /*5e10*/  @!P0 FSEL R78, R78, RZ, !P1 ;  /* 0x000000ff4e4e8208 */ /* 0x000fe40004800000 */
[----:B------:R-:W-:-:S02]  /*5e20*/  @!P0 ISETP.GE.AND P1, PT, R104, UR17, PT ;  /* 0x0000001168008c0c */ /* 0x000fc4000bf26270 */
[----:B------:R-:W-:Y:S02]  /*5e30*/  @!P0 FSEL R72, R72, RZ, !P6 ;  /* 0x000000ff48488208 */ /* 0x000fe40007000000 */
[----:B------:R-:W-:Y:S02]  /*5e40*/  @!P0 FSEL R74, R74, RZ, !P3 ;  /* 0x000000ff4a4a8208 */ /* 0x000fe40005800000 */
[----:B------:R-:W-:Y:S01]  /*5e50*/  @!P0 FSEL R77, R77, RZ, !P5 ;  /* 0x000000ff4d4d8208 */ /* 0x000fe20006800000 */
[----:B------:R-:W-:Y:S01]  /*5e60*/  FFMA.FTZ R41, R36, R40, R41 ;  /* 0x0000002824297223 */ /* 0x000fe20000010029 */
[----:B------:R-:W-:Y:S02]  /*5e70*/  @!P0 ISETP.GE.AND P6, PT, R45, UR17, PT ;  /* 0x000000112d008c0c */ /* 0x000fe4000bfc6270 */
[----:B------:R-:W-:Y:S02]  /*5e80*/  @!P0 ISETP.GE.AND P3, PT, R104, UR17, PT ;  /* 0x0000001168008c0c */ /* 0x000fe4000bf66270 */
[----:B------:R-:W-:-:S02]  /*5e90*/  @!P0 ISETP.GE.AND P5, PT, R44, UR17, PT ;  /* 0x000000112c008c0c */ /* 0x000fc4000bfa6270 */
[----:B------:R-:W-:Y:S02]  /*5ea0*/  @!P0 IADD3 R44, R104, 0x2, RZ ;  /* 0x00000002682c8810 */ /* 0x000fe40007ffe0ff */
[----:B------:R-:W-:Y:S02]  /*5eb0*/  @!P0 FSEL R64, R64, RZ, !P1 ;  /* 0x000000ff40408208 */ /* 0x000fe40004800000 */
[----:B------:R-:W-:Y:S02]  /*5ec0*/  IADD3 R40, P1, R16, R162, RZ ;  /* 0x000000a210287210 */ /* 0x000fe40007f3e0ff */
[----:B------:R-:W-:Y:S02]  /*5ed0*/  @!P0 FSEL R76, R76, RZ, !P3 ;  /* 0x000000ff4c4c8208 */ /* 0x000fe40005800000 */
[----:B------:R-:W-:Y:S02]  /*5ee0*/  @!P0 FSEL R79, R79, RZ, !P6 ;  /* 0x000000ff4f4f8208 */ /* 0x000fe40007000000 */
[----:B------:R-:W-:-:S02]  /*5ef0*/  @!P0 ISETP.GE.AND P3, PT, R45, UR17, PT ;  /* 0x000000112d008c0c */ /* 0x000fc4000bf66270 */
[----:B------:R-:W-:Y:S02]  /*5f00*/  @!P0 ISETP.GE.AND P6, PT, R44, UR17, PT ;  /* 0x000000112c008c0c */ /* 0x000fe4000bfc6270 */
[----:B------:R-:W-:Y:S02]  /*5f10*/  @!P0 FSEL R65, R65, RZ, !P2 ;  /* 0x000000ff41418208 */ /* 0x000fe40005000000 */
[----:B------:R-:W-:Y:S02]  /*5f20*/  LEA R44, P2, R40, c[0x0][0x188], 0x2 ;  /* 0x00006200282c7a11 */ /* 0x000fe400078410ff */
[----:B------:R-:W-:Y:S02]  /*5f30*/  LEA.HI.X.SX32 R45, R16, R146, 0x1, P1 ;  /* 0x00000092102d7211 */ /* 0x000fe400008f0eff */
[C---:B------:R-:W-:Y:S02]  /*5f40*/  @!P0 IADD3 R46, R104.reuse, 0x3, RZ ;  /* 0x00000003682e8810 */ /* 0x040fe40007ffe0ff */
[----:B------:R-:W-:-:S02]  /*5f50*/  @!P0 IADD3 R47, R104, 0x1, RZ ;  /* 0x00000001682f8810 */ /* 0x000fc40007ffe0ff */
[----:B------:R-:W-:Y:S02]  /*5f60*/  LEA.HI.X R45, R40, c[0x0][0x18c], R45, 0x2, P2 ;  /* 0x00006300282d7a11 */ /* 0x000fe400010f142d */
[----:B------:R-:W-:Y:S01]  /*5f70*/  @!P0 FSEL R66, R66, RZ, !P4 ;  /* 0x000000ff42428208 */ /* 0x000fe20006000000 */
[----:B------:R-:W-:Y:S01]  /*5f80*/  FFMA.FTZ R148, R38, R42, R41 ;  /* 0x0000002a26947223 */ /* 0x000fe20000010029 */
[----:B------:R-:W-:Y:S02]  /*5f90*/  @!P0 ISETP.GE.AND P4, PT, R46, UR17, PT ;  /* 0x000000112e008c0c */ /* 0x000fe4000bf86270 */
[----:B------:R-:W-:Y:S02]  /*5fa0*/  @!P0 ISETP.GE.AND P1, PT, R47, UR17, PT ;  /* 0x000000112f008c0c */ /* 0x000fe4000bf26270 */
[----:B------:R-:W-:Y:S01]  /*5fb0*/  @!P0 FSEL R67, R67, RZ, !P3 ;  /* 0x000000ff43438208 */ /* 0x000fe20005800000 */
[----:B------:R-:W2:Y:S01]  /*5fc0*/  LDG.E.128.CONSTANT R44, [R44.64] ;  /* 0x0000000e2c2c7981 */ /* 0x000ea2000c1e9d00 */
[----:B------:R-:W-:-:S02]  /*5fd0*/  @!P0 ISETP.GE.AND P3, PT, R104, UR17, PT ;  /* 0x0000001168008c0c */ /* 0x000fc4000bf66270 */
[----:B------:R-:W-:Y:S02]  /*5fe0*/  IADD3 R41, P2, R17, R162, RZ ;  /* 0x000000a211297210 */ /* 0x000fe40007f5e0ff */
[----:B------:R-:W-:Y:S02]  /*5ff0*/  @!P0 FSEL R84, R84, RZ, !P3 ;  /* 0x000000ff54548208 */ /* 0x000fe40005800000 */
[----:B------:R-:W-:Y:S02]  /*6000*/  LEA R40, P3, R41, c[0x0][0x188], 0x2 ;  /* 0x0000620029287a11 */ /* 0x000fe400078610ff */
[----:B------:R-:W-:Y:S01]  /*6010*/  LEA.HI.X.SX32 R42, R17, R146, 0x1, P2 ;  /* 0x00000092112a7211 */ /* 0x000fe200010f0eff */
[----:B------:R-:W-:-:S03]  /*6020*/  FMUL.FTZ R93, R37, R93 ;  /* 0x0000005d255d7220 */ /* 0x000fc60000410000 */
[----:B------:R-:W-:Y:S01]  /*6030*/  LEA.HI.X R41, R41, c[0x0][0x18c], R42, 0x2, P3 ;  /* 0x0000630029297a11 */ /* 0x000fe200018f142a */
[----:B------:R-:W-:Y:S02]  /*6040*/  FMUL.FTZ R25, R37, R25 ;  /* 0x0000001925197220 */ /* 0x000fe40000410000 */
[----:B------:R-:W-:Y:S01]  /*6050*/  FFMA.FTZ R93, R36, R92, R93 ;  /* 0x0000005c245d7223 */ /* 0x000fe2000001005d */
[----:B------:R-:W-:Y:S01]  /*6060*/  @!P0 IADD3 R92, R104, 0x2, RZ ;  /* 0x00000002685c8810 */ /* 0x000fe20007ffe0ff */
[----:B------:R-:W-:Y:S02]  /*6070*/  FFMA.FTZ R148, R39, R43, R148 ;  /* 0x0000002b27947223 */ /* 0x000fe40000010094 */
[----:B------:R-:W-:Y:S01]  /*6080*/  FFMA.FTZ R25, R36, R24, R25 ;  /* 0x0000001824197223 */ /* 0x000fe20000010019 */
[----:B------:R-:W3:Y:S01]  /*6090*/  LDG.E.128.CONSTANT R40, [R40.64] ;  /* 0x0000000e28287981 */ /* 0x000ee2000c1e9d00 */
[----:B------:R-:W-:Y:S01]  /*60a0*/  IADD3 R24, P3, R18, R162, RZ ;  /* 0x000000a212187210 */ /* 0x000fe20007f7e0ff */
[----:B------:R-:W-:Y:S01]  /*60b0*/  FFMA.FTZ R94, R38, R94, R93 ;  /* 0x0000005e265e7223 */ /* 0x000fe2000001005d */
[----:B------:R-:W-:-:S02]  /*60c0*/  @!P0 ISETP.GE.AND P2, PT, R92, UR17, PT ;  /* 0x000000115c008c0c */ /* 0x000fc4000bf46270 */
[----:B------:R-:W-:Y:S02]  /*60d0*/  @!P0 FSEL R85, R85, RZ, !P5 ;  /* 0x000000ff55558208 */ /* 0x000fe40006800000 */
[----:B------:R-:W-:Y:S02]  /*60e0*/  LEA R92, P5, R24, c[0x0][0x188], 0x2 ;  /* 0x00006200185c7a11 */ /* 0x000fe400078a10ff */
[----:B------:R-:W-:-:S04]  /*60f0*/  LEA.HI.X.SX32 R93, R18, R146, 0x1, P3 ;  /* 0x00000092125d7211 */ /* 0x000fc800018f0eff */
[----:B------:R-:W-:Y:S01]  /*6100*/  LEA.HI.X R93, R24, c[0x0][0x18c], R93, 0x2, P5 ;  /* 0x00006300185d7a11 */ /* 0x000fe200028f145d */
[----:B------:R-:W-:Y:S02]  /*6110*/  FFMA.FTZ R145, R39, R95, R94 ;  /* 0x0000005f27917223 */ /* 0x000fe4000001005e */
[----:B------:R-:W-:Y:S02]  /*6120*/  FMUL.FTZ R29, R37, R29 ;  /* 0x0000001d251d7220 */ /* 0x000fe40000410000 */
[----:B------:R-:W-:Y:S01]  /*6130*/  FFMA.FTZ R150, R38, R26, R25 ;  /* 0x0000001a26967223 */ /* 0x000fe20000010019 */
[----:B------:R-:W4:Y:S01]  /*6140*/  LDG.E.128.CONSTANT R92, [R92.64] ;  /* 0x0000000e5c5c7981 */ /* 0x000f22000c1e9d00 */
[----:B------:R-:W-:Y:S01]  /*6150*/  IADD3 R25, P5, R19, R162, RZ ;  /* 0x000000a213197210 */ /* 0x000fe20007fbe0ff */
[----:B------:R-:W-:Y:S01]  /*6160*/  FFMA.FTZ R29, R36, R28, R29 ;  /* 0x0000001c241d7223 */ /* 0x000fe2000001001d */
[----:B------:R-:W-:Y:S02]  /*6170*/  @!P0 FSEL R86, R86, RZ, !P6 ;  /* 0x000000ff56568208 */ /* 0x000fe40007000000 */
[----:B------:R-:W-:-:S02]  /*6180*/  @!P0 IADD3 R28, R104, 0x3, RZ ;  /* 0x00000003681c8810 */ /* 0x000fc40007ffe0ff */
[----:B------:R-:W-:Y:S02]  /*6190*/  LEA R24, P6, R25, c[0x0][0x188], 0x2 ;  /* 0x0000620019187a11 */ /* 0x000fe400078c10ff */
[----:B------:R-:W-:Y:S02]  /*61a0*/  LEA.HI.X.SX32 R26, R19, R146, 0x1, P5 ;  /* 0x00000092131a7211 */ /* 0x000fe400028f0eff */
[----:B------:R-:W-:Y:S02]  /*61b0*/  @!P0 ISETP.GE.AND P3, PT, R28, UR17, PT ;  /* 0x000000111c008c0c */ /* 0x000fe4000bf66270 */
[----:B------:R-:W-:Y:S02]  /*61c0*/  LEA.HI.X R25, R25, c[0x0][0x18c], R26, 0x2, P6 ;  /* 0x0000630019197a11 */ /* 0x000fe400030f141a */
[----:B------:R-:W-:Y:S01]  /*61d0*/  @!P0 IADD3 R28, R104, 0x1, RZ ;  /* 0x00000001681c8810 */ /* 0x000fe20007ffe0ff */
[----:B------:R-:W-:Y:S01]  /*61e0*/  FFMA.FTZ R30, R38, R30, R29 ;  /* 0x0000001e261e7223 */ /* 0x000fe2000001001d */
[----:B------:R-:W-:Y:S01]  /*61f0*/  @!P0 FSEL R87, R87, RZ, !P4 ;  /* 0x000000ff57578208 */ /* 0x000fe20006000000 */
[----:B------:R-:W-:Y:S01]  /*6200*/  FFMA.FTZ R150, R39, R27, R150 ;  /* 0x0000001b27967223 */ /* 0x000fe20000010096 */
[----:B------:R-:W-:Y:S01]  /*6210*/  @!P0 ISETP.GE.AND P5, PT, R28, UR17, PT ;  /* 0x000000111c008c0c */ /* 0x000fe2000bfa6270 */
[----:B------:R-:W4:Y:S01]  /*6220*/  LDG.E.128.CONSTANT R24, [R24.64] ;  /* 0x0000000e18187981 */ /* 0x000f22000c1e9d00 */
[----:B------:R-:W-:-:S02]  /*6230*/  @!P0 ISETP.GE.AND P4, PT, R104, UR17, PT ;  /* 0x0000001168008c0c */ /* 0x000fc4000bf86270 */
[----:B------:R-:W-:Y:S02]  /*6240*/  @!P0 IADD3 R28, R104, 0x2, RZ ;  /* 0x00000002681c8810 */ /* 0x000fe40007ffe0ff */
[----:B------:R-:W-:Y:S01]  /*6250*/  IADD3 R29, P6, R20, R162, RZ ;  /* 0x000000a2141d7210 */ /* 0x000fe20007fde0ff */
[----:B------:R-:W-:Y:S01]  /*6260*/  FFMA.FTZ R147, R39, R31, R30 ;  /* 0x0000001f27937223 */ /* 0x000fe2000001001e */
[----:B------:R-:W-:Y:S01]  /*6270*/  @!P0 FSEL R60, R60, RZ, !P4 ;  /* 0x000000ff3c3c8208 */ /* 0x000fe20006000000 */
[----:B------:R-:W-:Y:S01]  /*6280*/  FMUL.FTZ R33, R37, R33 ;  /* 0x0000002125217220 */ /* 0x000fe20000410000 */
[----:B------:R-:W-:Y:S02]  /*6290*/  @!P0 ISETP.GE.AND P4, PT, R28, UR17, PT ;  /* 0x000000111c008c0c */ /* 0x000fe4000bf86270 */
[----:B------:R-:W-:Y:S02]  /*62a0*/  LEA.HI.X.SX32 R30, R20, R146, 0x1, P6 ;  /* 0x00000092141e7211 */ /* 0x000fe400030f0eff */
[----:B------:R-:W-:Y:S01]  /*62b0*/  LEA R28, P6, R29, c[0x0][0x188], 0x2 ;  /* 0x000062001d1c7a11 */ /* 0x000fe200078c10ff */
[----:B------:R-:W-:-:S03]  /*62c0*/  FFMA.FTZ R33, R36, R32, R33 ;  /* 0x0000002024217223 */ /* 0x000fc60000010021 */
[----:B------:R-:W-:Y:S01]  /*62d0*/  LEA.HI.X R29, R29, c[0x0][0x18c], R30, 0x2, P6 ;  /* 0x000063001d1d7a11 */ /* 0x000fe200030f141e */
[----:B------:R-:W-:Y:S01]  /*62e0*/  FFMA.FTZ R152, R38, R34, R33 ;  /* 0x0000002226987223 */ /* 0x000fe20000010021 */
[----:B------:R-:W-:Y:S01]  /*62f0*/  @!P0 IADD3 R33, R104, 0x3, RZ ;  /* 0x0000000368218810 */ /* 0x000fe20007ffe0ff */
[----:B------:R-:W-:Y:S01]  /*6300*/  FMUL.FTZ R81, R37, R81 ;  /* 0x0000005125517220 */ /* 0x000fe20000410000 */
[----:B------:R-:W-:Y:S02]  /*6310*/  IADD3 R32, P6, R21, R162, RZ ;  /* 0x000000a215207210 */ /* 0x000fe40007fde0ff */
[----:B------:R-:W4:Y:S01]  /*6320*/  LDG.E.128.CONSTANT R28, [R28.64] ;  /* 0x0000000e1c1c7981 */ /* 0x000f22000c1e9d00 */
[----:B------:R-:W-:Y:S01]  /*6330*/  @!P0 FSEL R61, R61, RZ, !P1 ;  /* 0x000000ff3d3d8208 */ /* 0x000fe20004800000 */
[----:B------:R-:W-:Y:S01]  /*6340*/  FFMA.FTZ R81, R36, R80, R81 ;  /* 0x0000005024517223 */ /* 0x000fe20000010051 */
[----:B------:R-:W-:Y:S02]  /*6350*/  @!P0 ISETP.GE.AND P1, PT, R33, UR17, PT ;  /* 0x0000001121008c0c */ /* 0x000fe4000bf26270 */
[----:B------:R-:W-:-:S02]  /*6360*/  LEA.HI.X.SX32 R33, R21, R146, 0x1, P6 ;  /* 0x0000009215217211 */ /* 0x000fc400030f0eff */
[----:B------:R-:W-:Y:S01]  /*6370*/  LEA R80, P6, R32, c[0x0][0x188], 0x2 ;  /* 0x0000620020507a11 */ /* 0x000fe200078c10ff */
[----:B------:R-:W-:-:S03]  /*6380*/  FFMA.FTZ R154, R38, R82, R81 ;  /* 0x00000052269a7223 */ /* 0x000fc60000010051 */
[----:B------:R-:W-:Y:S01]  /*6390*/  LEA.HI.X R81, R32, c[0x0][0x18c], R33, 0x2, P6 ;  /* 0x0000630020517a11 */ /* 0x000fe200030f1421 */
[----:B------:R-:W-:Y:S01]  /*63a0*/  FFMA.FTZ R154, R39, R83, R154 ;  /* 0x00000053279a7223 */ /* 0x000fe2000001009a */
[----:B------:R-:W-:Y:S02]  /*63b0*/  @!P0 ISETP.GE.AND P6, PT, R104, UR17, PT ;  /* 0x0000001168008c0c */ /* 0x000fe4000bfc6270 */
[----:B------:R-:W-:Y:S02]  /*63c0*/  @!P0 FSEL R62, R62, RZ, !P2 ;  /* 0x000000ff3e3e8208 */ /* 0x000fe40005000000 */
[----:B------:R-:W-:Y:S01]  /*63d0*/  @!P0 IADD3 R32, R104, 0x1, RZ ;  /* 0x0000000168208810 */ /* 0x000fe20007ffe0ff */
[----:B------:R-:W4:Y:S01]  /*63e0*/  LDG.E.128.CONSTANT R80, [R80.64] ;  /* 0x0000000e50507981 */ /* 0x000f22000c1e9d00 */
[----:B------:R-:W-:Y:S02]  /*63f0*/  IADD3 R33, P2, R22, R162, RZ ;  /* 0x000000a216217210 */ /* 0x000fe40007f5e0ff */
[----:B------:R-:W-:-:S02]  /*6400*/  @!P0 FSEL R56, R56, RZ, !P6 ;  /* 0x000000ff38388208 */ /* 0x000fc40007000000 */
[----:B------:R-:W-:Y:S02]  /*6410*/  @!P0 ISETP.GE.AND P6, PT, R32, UR17, PT ;  /* 0x0000001120008c0c */ /* 0x000fe4000bfc6270 */
[----:B------:R-:W-:Y:S02]  /*6420*/  LEA.HI.X.SX32 R34, R22, R146, 0x1, P2 ;  /* 0x0000009216227211 */ /* 0x000fe400010f0eff */
[----:B------:R-:W-:Y:S01]  /*6430*/  LEA R32, P2, R33, c[0x0][0x188], 0x2 ;  /* 0x0000620021207a11 */ /* 0x000fe200078410ff */
[----:B------:R-:W-:-:S03]  /*6440*/  FMUL.FTZ R69, R37, R69 ;  /* 0x0000004525457220 */ /* 0x000fc60000410000 */
[----:B------:R-:W-:Y:S01]  /*6450*/  LEA.HI.X R33, R33, c[0x0][0x18c], R34, 0x2, P2 ;  /* 0x0000630021217a11 */ /* 0x000fe200010f1422 */
[----:B------:R-:W-:Y:S01]  /*6460*/  FFMA.FTZ R69, R36, R68, R69 ;  /* 0x0000004424457223 */ /* 0x000fe20000010045 */
[----:B------:R-:W-:Y:S01]  /*6470*/  @!P0 ISETP.GE.AND P2, PT, R104, UR17, PT ;  /* 0x0000001168008c0c */ /* 0x000fe2000bf46270 */
[----:B------:R-:W-:Y:S01]  /*6480*/  FFMA.FTZ R152, R39, R35, R152 ;  /* 0x0000002327987223 */ /* 0x000fe20000010098 */
[----:B------:R-:W-:Y:S01]  /*6490*/  @!P0 FSEL R57, R57, RZ, !P5 ;  /* 0x000000ff39398208 */ /* 0x000fe20006800000 */
[----:B------:R-:W-:Y:S01]  /*64a0*/  FMUL.FTZ R73, R37, R73 ;  /* 0x0000004925497220 */ /* 0x000fe20000410000 */
[----:B------:R-:W4:Y:S01]  /*64b0*/  LDG.E.128.CONSTANT R32, [R32.64] ;  /* 0x0000000e20207981 */ /* 0x000f22000c1e9d00 */
[----:B------:R-:W-:Y:S01]  /*64c0*/  FFMA.FTZ R70, R38, R70, R69 ;  /* 0x0000004626467223 */ /* 0x000fe20000010045 */
[----:B------:R-:W-:Y:S01]  /*64d0*/  IADD3 R69, P5, R23, R162, RZ ;  /* 0x000000a217457210 */ /* 0x000fe20007fbe0ff */
[----:B------:R-:W-:Y:S01]  /*64e0*/  FFMA.FTZ R73, R36, R72, R73 ;  /* 0x0000004824497223 */ /* 0x000fe20000010049 */
[----:B------:R-:W-:-:S02]  /*64f0*/  @!P0 FSEL R52, R52, RZ, !P2 ;  /* 0x000000ff34348208 */ /* 0x000fc40005000000 */
[----:B------:R-:W-:Y:S02]  /*6500*/  LEA R68, P2, R69, c[0x0][0x188], 0x2 ;  /* 0x0000620045447a11 */ /* 0x000fe400078410ff */
[----:B------:R-:W-:Y:S01]  /*6510*/  LEA.HI.X.SX32 R72, R23, R146, 0x1, P5 ;  /* 0x0000009217487211 */ /* 0x000fe200028f0eff */
[----:B------:R-:W-:-:S03]  /*6520*/  FFMA.FTZ R156, R38, R74, R73 ;  /* 0x0000004a269c7223 */ /* 0x000fc60000010049 */
[----:B------:R-:W-:Y:S01]  /*6530*/  LEA.HI.X R69, R69, c[0x0][0x18c], R72, 0x2, P2 ;  /* 0x0000630045457a11 */ /* 0x000fe200010f1448 */
[----:B-----5:R-:W-:Y:S01]  /*6540*/  FFMA.FTZ R151, R39, R71, R70 ;  /* 0x0000004727977223 */ /* 0x020fe20000010046 */
[----:B------:R-:W-:Y:S01]  /*6550*/  @!P0 IADD3 R73, R104, 0x2, RZ ;  /* 0x0000000268498810 */ /* 0x000fe20007ffe0ff */
[----:B------:R-:W-:Y:S01]  /*6560*/  FMUL.FTZ R65, R37, R65 ;  /* 0x0000004125417220 */ /* 0x000fe20000410000 */
[----:B------:R-:W-:Y:S02]  /*6570*/  IADD3 R72, P2, R96, R162, RZ ;  /* 0x000000a260487210 */ /* 0x000fe40007f5e0ff */
[----:B------:R-:W4:Y:S01]  /*6580*/  LDG.E.128.CONSTANT R68, [R68.64] ;  /* 0x0000000e44447981 */ /* 0x000f22000c1e9d00 */
[----:B------:R-:W-:Y:S01]  /*6590*/  @!P0 ISETP.GE.AND P5, PT, R73, UR17, PT ;  /* 0x0000001149008c0c */ /* 0x000fe2000bfa6270 */
[----:B------:R-:W-:Y:S01]  /*65a0*/  FFMA.FTZ R73, R36, R64, R65 ;  /* 0x0000004024497223 */ /* 0x000fe20000010041 */
[----:B------:R-:W-:Y:S02]  /*65b0*/  LEA.HI.X.SX32 R65, R96, R146, 0x1, P2 ;  /* 0x0000009260417211 */ /* 0x000fe400010f0eff */
[----:B------:R-:W-:Y:S01]  /*65c0*/  LEA R64, P2, R72, c[0x0][0x188], 0x2 ;  /* 0x0000620048407a11 */ /* 0x000fe200078410ff */
[----:B------:R-:W-:-:S03]  /*65d0*/  FFMA.FTZ R158, R38, R66, R73 ;  /* 0x00000042269e7223 */ /* 0x000fc60000010049 */
[----:B------:R-:W-:Y:S01]  /*65e0*/  LEA.HI.X R65, R72, c[0x0][0x18c], R65, 0x2, P2 ;  /* 0x0000630048417a11 */ /* 0x000fe200010f1441 */
[----:B------:R-:W-:Y:S01]  /*65f0*/  FFMA.FTZ R158, R39, R67, R158 ;  /* 0x00000043279e7223 */ /* 0x000fe2000001009e */
[----:B------:R-:W-:Y:S01]  /*6600*/  IADD3 R72, P2, R97, R162, RZ ;  /* 0x000000a261487210 */ /* 0x000fe20007f5e0ff */
[----:B------:R-:W-:-:S03]  /*6610*/  FMUL.FTZ R77, R37, R77 ;  /* 0x0000004d254d7220 */ /* 0x000fc60000410000 */
[----:B------:R-:W4:Y:S01]  /*6620*/  LDG.E.128.CONSTANT R64, [R64.64] ;  /* 0x0000000e40407981 */ /* 0x000f22000c1e9d00 */
[----:B------:R-:W-:Y:S01]  /*6630*/  FFMA.FTZ R77, R36, R76, R77 ;  /* 0x0000004c244d7223 */ /* 0x000fe2000001004d */
[----:B------:R-:W-:Y:S02]  /*6640*/  @!P0 FSEL R53, R53, RZ, !P6 ;  /* 0x000000ff35358208 */ /* 0x000fe40007000000 */
[----:B------:R-:W-:Y:S02]  /*6650*/  LEA R76, P6, R72, c[0x0][0x188], 0x2 ;  /* 0x00006200484c7a11 */ /* 0x000fe400078c10ff */
[----:B------:R-:W-:Y:S01]  /*6660*/  LEA.HI.X.SX32 R73, R97, R146, 0x1, P2 ;  /* 0x0000009261497211 */ /* 0x000fe200010f0eff */
[----:B------:R-:W-:-:S03]  /*6670*/  FFMA.FTZ R78, R38, R78, R77 ;  /* 0x0000004e264e7223 */ /* 0x000fc6000001004d */
[----:B------:R-:W-:Y:S01]  /*6680*/  LEA.HI.X R77, R72, c[0x0][0x18c], R73, 0x2, P6 ;  /* 0x00006300484d7a11 */ /* 0x000fe200030f1449 */
[C---:B------:R-:W-:Y:S02]  /*6690*/  FMUL.FTZ R53, R37.reuse, R53 ;  /* 0x0000003525357220 */ /* 0x040fe40000410000 */
[----:B------:R-:W-:Y:S02]  /*66a0*/  FMUL.FTZ R57, R37, R57 ;  /* 0x0000003925397220 */ /* 0x000fe40000410000 */
[----:B------:R-:W-:Y:S02]  /*66b0*/  FFMA.FTZ R153, R39, R79, R78 ;  /* 0x0000004f27997223 */ /* 0x000fe4000001004e */
[C---:B------:R-:W-:Y:S01]  /*66c0*/  FFMA.FTZ R53, R36.reuse, R52, R53 ;  /* 0x0000003424357223 */ /* 0x040fe20000010035 */
[----:B------:R-:W4:Y:S01]  /*66d0*/  LDG.E.128.CONSTANT R76, [R76.64] ;  /* 0x0000000e4c4c7981 */ /* 0x000f22000c1e9d00 */
[----:B------:R-:W-:Y:S01]  /*66e0*/  FFMA.FTZ R57, R36, R56, R57 ;  /* 0x0000003824397223 */ /* 0x000fe20000010039 */
[----:B------:R-:W-:-:S02]  /*66f0*/  IADD3 R52, P6, R98, R162, RZ ;  /* 0x000000a262347210 */ /* 0x000fc40007fde0ff */
[----:B------:R-:W-:Y:S02]  /*6700*/  @!P0 IADD3 R56, R104, 0x1, RZ ;  /* 0x0000000168388810 */ /* 0x000fe40007ffe0ff */
[----:B------:R-:W-:Y:S02]  /*6710*/  @!P0 FSEL R58, R58, RZ, !P4 ;  /* 0x000000ff3a3a8208 */ /* 0x000fe40006000000 */
[----:B------:R-:W-:Y:S02]  /*6720*/  LEA R72, P4, R52, c[0x0][0x188], 0x2 ;  /* 0x0000620034487a11 */ /* 0x000fe400078810ff */
[----:B------:R-:W-:Y:S02]  /*6730*/  LEA.HI.X.SX32 R73, R98, R146, 0x1, P6 ;  /* 0x0000009262497211 */ /* 0x000fe400030f0eff */
[----:B------:R-:W-:Y:S02]  /*6740*/  @!P0 ISETP.GE.AND P6, PT, R56, UR17, PT ;  /* 0x0000001138008c0c */ /* 0x000fe4000bfc6270 */
[----:B------:R-:W-:-:S02]  /*6750*/  @!P0 IADD3 R74, R104, 0x3, RZ ;  /* 0x00000003684a8810 */ /* 0x000fc40007ffe0ff */
[----:B------:R-:W-:Y:S02]  /*6760*/  @!P0 FSEL R54, R54, RZ, !P5 ;  /* 0x000000ff36368208 */ /* 0x000fe40006800000 */
[----:B------:R-:W-:Y:S02]  /*6770*/  LEA.HI.X R73, R52, c[0x0][0x18c], R73, 0x2, P4 ;  /* 0x0000630034497a11 */ /* 0x000fe400020f1449 */
[----:B------:R-:W-:Y:S02]  /*6780*/  @!P0 ISETP.GE.AND P5, PT, R104, UR17, PT ;  /* 0x0000001168008c0c */ /* 0x000fe4000bfa6270 */
[----:B------:R-:W-:Y:S01]  /*6790*/  @!P0 FSEL R49, R49, RZ, !P6 ;  /* 0x000000ff31318208 */ /* 0x000fe20007000000 */
[----:B------:R-:W-:Y:S01]  /*67a0*/  FFMA.FTZ R156, R39, R75, R156 ;  /* 0x0000004b279c7223 */ /* 0x000fe2000001009c */
[----:B------:R-:W-:Y:S01]  /*67b0*/  @!P0 ISETP.GE.AND P2, PT, R74, UR17, PT ;  /* 0x000000114a008c0c */ /* 0x000fe2000bf46270 */
[----:B------:R-:W-:Y:S01]  /*67c0*/  FFMA.FTZ R164, R38, R54, R53 ;  /* 0x0000003626a47223 */ /* 0x000fe20000010035 */
[----:B------:R-:W-:Y:S01]  /*67d0*/  @!P0 FSEL R48, R48, RZ, !P5 ;  /* 0x000000ff30308208 */ /* 0x000fe20006800000 */
[----:B------:R-:W-:Y:S01]  /*67e0*/  FMUL.FTZ R49, R37, R49 ;  /* 0x0000003125317220 */ /* 0x000fe20000410000 */
[----:B------:R-:W-:Y:S01]  /*67f0*/  @!P0 IADD3 R52, R104, 0x2, RZ ;  /* 0x0000000268348810 */ /* 0x000fe20007ffe0ff */
[----:B------:R-:W4:Y:S01]  /*6800*/  LDG.E.128.CONSTANT R72, [R72.64] ;  /* 0x0000000e48487981 */ /* 0x000f22000c1e9d00 */
[----:B------:R-:W-:Y:S01]  /*6810*/  IADD3 R53, P4, R99, R162, RZ ;  /* 0x000000a263357210 */ /* 0x000fe20007f9e0ff */
[----:B------:R-:W-:Y:S01]  /*6820*/  FFMA.FTZ R58, R38, R58, R57 ;  /* 0x0000003a263a7223 */ /* 0x000fe20000010039 */
[----:B------:R-:W-:Y:S01]  /*6830*/  @!P0 ISETP.GE.AND P6, PT, R52, UR17, PT ;  /* 0x0000001134008c0c */ /* 0x000fe2000bfc6270 */
[----:B------:R-:W-:Y:S01]  /*6840*/  FFMA.FTZ R57, R36, R48, R49 ;  /* 0x0000003024397223 */ /* 0x000fe20000010031 */
[----:B------:R-:W-:-:S02]  /*6850*/  LEA R52, P5, R53, c[0x0][0x188], 0x2 ;  /* 0x0000620035347a11 */ /* 0x000fc400078a10ff */
[----:B------:R-:W-:Y:S02]  /*6860*/  LEA.HI.X.SX32 R48, R99, R146, 0x1, P4 ;  /* 0x0000009263307211 */ /* 0x000fe400020f0eff */
[----:B------:R-:W-:Y:S02]  /*6870*/  @!P0 FSEL R55, R55, RZ, !P2 ;  /* 0x000000ff37378208 */ /* 0x000fe40005000000 */
[----:B------:R-:W-:Y:S02]  /*6880*/  LEA.HI.X R53, R53, c[0x0][0x18c], R48, 0x2, P5 ;  /* 0x0000630035357a11 */ /* 0x000fe400028f1430 */
[----:B------:R-:W-:Y:S01]  /*6890*/  @!P0 FSEL R50, R50, RZ, !P6 ;  /* 0x000000ff32328208 */ /* 0x000fe20007000000 */
[----:B------:R-:W-:Y:S01]  /*68a0*/  FFMA.FTZ R164, R39, R55, R164 ;  /* 0x0000003727a47223 */ /* 0x000fe200000100a4 */
[----:B------:R-:W-:Y:S01]  /*68b0*/  @!P0 FSEL R59, R59, RZ, !P1 ;  /* 0x000000ff3b3b8208 */ /* 0x000fe20004800000 */
[----:B------:R-:W-:Y:S01]  /*68c0*/  FMUL.FTZ R61, R37, R61 ;  /* 0x0000003d253d7220 */ /* 0x000fe20000410000 */
[----:B------:R-:W-:Y:S01]  /*68d0*/  @!P0 FSEL R63, R63, RZ, !P3 ;  /* 0x000000ff3f3f8208 */ /* 0x000fe20005800000 */
[----:B------:R-:W-:Y:S01]  /*68e0*/  FFMA.FTZ R50, R38, R50, R57 ;  /* 0x0000003226327223 */ /* 0x000fe20000010039 */
[----:B------:R-:W4:Y:S01]  /*68f0*/  LDG.E.128.CONSTANT R52, [R52.64] ;  /* 0x0000000e34347981 */ /* 0x000f22000c1e9d00 */
[----:B------:R-:W-:Y:S01]  /*6900*/  IADD3 R57, P3, R100, R162, RZ ;  /* 0x000000a264397210 */ /* 0x000fe20007f7e0ff */
[----:B------:R-:W-:-:S02]  /*6910*/  FFMA.FTZ R61, R36, R60, R61 ;  /* 0x0000003c243d7223 */ /* 0x000fc4000001003d */
[----:B------:R-:W-:Y:S01]  /*6920*/  FFMA.FTZ R49, R39, R59, R58 ;  /* 0x0000003b27317223 */ /* 0x000fe2000001003a */
[----:B------:R-:W-:Y:S02]  /*6930*/  IADD3 R58, P5, R101, R162, RZ ;  /* 0x000000a2653a7210 */ /* 0x000fe40007fbe0ff */
[----:B------:R-:W-:Y:S02]  /*6940*/  LEA R56, P4, R57, c[0x0][0x188], 0x2 ;  /* 0x0000620039387a11 */ /* 0x000fe400078810ff */
[----:B------:R-:W-:Y:S01]  /*6950*/  LEA.HI.X.SX32 R60, R100, R146, 0x1, P3 ;  /* 0x00000092643c7211 */ /* 0x000fe200018f0eff */
[----:B------:R-:W-:Y:S01]  /*6960*/  FFMA.FTZ R62, R38, R62, R61 ;  /* 0x0000003e263e7223 */ /* 0x000fe2000001003d */
[----:B------:R-:W-:Y:S02]  /*6970*/  LEA.HI.X.SX32 R59, R101, R146, 0x1, P5 ;  /* 0x00000092653b7211 */ /* 0x000fe400028f0eff */
[----:B------:R-:W-:Y:S02]  /*6980*/  LEA.HI.X R57, R57, c[0x0][0x18c], R60, 0x2, P4 ;  /* 0x0000630039397a11 */ /* 0x000fe400020f143c */
[----:B------:R-:W-:Y:S01]  /*6990*/  LEA R60, P3, R58, c[0x0][0x188], 0x2 ;  /* 0x000062003a3c7a11 */ /* 0x000fe200078610ff */
[----:B------:R-:W-:Y:S01]  /*69a0*/  FFMA.FTZ R48, R39, R63, R62 ;  /* 0x0000003f27307223 */ /* 0x000fe2000001003e */
[----:B------:R-:W-:Y:S01]  /*69b0*/  IADD3 R62, P2, R102, R162, RZ ;  /* 0x000000a2663e7210 */ /* 0x000fe20007f5e0ff */
[----:B------:R-:W-:Y:S01]  /*69c0*/  FMUL.FTZ R85, R37, R85 ;  /* 0x0000005525557220 */ /* 0x000fe20000410000 */
[----:B------:R-:W-:-:S02]  /*69d0*/  LEA.HI.X R61, R58, c[0x0][0x18c], R59, 0x2, P3 ;  /* 0x000063003a3d7a11 */ /* 0x000fc400018f143b */
[----:B------:R-:W4:Y:S01]  /*69e0*/  LDG.E.128.CONSTANT R56, [R56.64] ;  /* 0x0000000e38387981 */ /* 0x000f22000c1e9d00 */
[----:B------:R-:W-:Y:S01]  /*69f0*/  FFMA.FTZ R85, R36, R84, R85 ;  /* 0x0000005424557223 */ /* 0x000fe20000010055 */
[----:B------:R-:W-:Y:S02]  /*6a00*/  LEA.HI.X.SX32 R63, R102, R146, 0x1, P2 ;  /* 0x00000092663f7211 */ /* 0x000fe400010f0eff */
[----:B------:R-:W-:Y:S01]  /*6a10*/  LEA R84, P3, R62, c[0x0][0x188], 0x2 ;  /* 0x000062003e547a11 */ /* 0x000fe200078610ff */
[----:B------:R-:W-:Y:S02]  /*6a20*/  FMUL.FTZ R89, R37, R89 ;  /* 0x0000005925597220 */ /* 0x000fe40000410000 */
[----:B------:R-:W-:Y:S01]  /*6a30*/  FFMA.FTZ R86, R38, R86, R85 ;  /* 0x0000005626567223 */ /* 0x000fe20000010055 */
[----:B------:R-:W-:Y:S02]  /*6a40*/  LEA.HI.X R85, R62, c[0x0][0x18c], R63, 0x2, P3 ;  /* 0x000063003e557a11 */ /* 0x000fe400018f143f */
[----:B------:R-:W-:Y:S01]  /*6a50*/  IADD3 R162, P1, R103, R162, RZ ;  /* 0x000000a267a27210 */ /* 0x000fe20007f3e0ff */
[----:B------:R-:W4:Y:S01]  /*6a60*/  LDG.E.128.CONSTANT R60, [R60.64] ;  /* 0x0000000e3c3c7981 */ /* 0x000f22000c1e9d00 */
[----:B------:R-:W-:-:S02]  /*6a70*/  FFMA.FTZ R89, R36, R88, R89 ;  /* 0x0000005824597223 */ /* 0x000fc40000010059 */
[----:B------:R-:W-:Y:S01]  /*6a80*/  FFMA.FTZ R157, R39, R87, R86 ;  /* 0x00000057279d7223 */ /* 0x000fe20000010056 */
[----:B------:R-:W-:Y:S01]  /*6a90*/  LEA.HI.X.SX32 R87, R103, R146, 0x1, P1 ;  /* 0x0000009267577211 */ /* 0x000fe200008f0eff */
[----:B------:R-:W-:Y:S01]  /*6aa0*/  FFMA.FTZ R90, R38, R90, R89 ;  /* 0x0000005a265a7223 */ /* 0x000fe20000010059 */
[----:B------:R-:W-:-:S03]  /*6ab0*/  LEA R88, P1, R162, c[0x0][0x188], 0x2 ;  /* 0x00006200a2587a11 */ /* 0x000fc600078210ff */
[----:B------:R-:W-:Y:S01]  /*6ac0*/  FFMA.FTZ R149, R39, R91, R90 ;  /* 0x0000005b27957223 */ /* 0x000fe2000001005a */
[----:B------:R-:W-:Y:S02]  /*6ad0*/  LEA.HI.X R89, R162, c[0x0][0x18c], R87, 0x2, P1 ;  /* 0x00006300a2597a11 */ /* 0x000fe400008f1457 */
[----:B------:R-:W4:Y:S01]  /*6ae0*/  LDG.E.128.CONSTANT R84, [R84.64] ;  /* 0x0000000e54547981 */ /* 0x000f22000c1e9d00 */
[----:B------:R-:W-:-:S04]  /*6af0*/  @!P0 IADD3 R90, R104, 0x3, RZ ;  /* 0x00000003685a8810 */ /* 0x000fc80007ffe0ff */
[----:B------:R-:W-:Y:S02]  /*6b00*/  @!P0 ISETP.GE.AND P1, PT, R90, UR17, PT ;  /* 0x000000115a008c0c */ /* 0x000fe4000bf26270 */
[----:B------:R-:W4:Y:S02]  /*6b10*/  LDG.E.128.CONSTANT R88, [R88.64] ;  /* 0x0000000e58587981 */ /* 0x000f24000c1e9d00 */
[----:B------:R-:W-:-:S05]  /*6b20*/  @!P0 FSEL R51, R51, RZ, !P1 ;  /* 0x000000ff33338208 */ /* 0x000fca0004800000 */
[----:B------:R-:W-:Y:S01]  /*6b30*/  FFMA.FTZ R51, R39, R51, R50 ;  /* 0x0000003327337223 */ /* 0x000fe20000010032 */
        /* <DEDUP_REMOVED lines=8> */
[C---:B------:R-:W-:Y:S02]  /*6bc0*/  @!P0 IADD3 R50, R104.reuse, 0x2, RZ ;  /* 0x0000000268328810 */ /* 0x040fe40007ffe0ff */
[----:B------:R-:W-:Y:S02]  /*6bd0*/  @!P0 ISETP.GE.AND P3, PT, R104, UR17, PT ;  /* 0x0000001168008c0c */ /* 0x000fe4000bf66270 */
[----:B------:R-:W-:Y:S02]  /*6be0*/  @!P0 ISETP.GE.AND P2, PT, R50, UR17, PT ;  /* 0x0000001132008c0c */ /* 0x000fe4000bf46270 */
        /* <DEDUP_REMOVED lines=23> */
[----:B----4-:R-:W-:Y:S02]  /*6d60*/  @!P0 FSEL R92, R92, RZ, !P3 ;  /* 0x000000ff5c5c8208 */ /* 0x010fe40005800000 */
        /* <DEDUP_REMOVED lines=151> */
[----:B------:R-:W-:Y:S01]  /*76e0*/  FMUL.FTZ R37, R37, R89 ;  /* 0x0000005925257220 */ /* 0x000fe20000410000 */
[----:B------:R-:W-:Y:S01]  /*76f0*/  @!P0 FSEL R90, R90, RZ, !P2 ;  /* 0x000000ff5a5a8208 */ /* 0x000fe20005000000 */
        /* <DEDUP_REMOVED lines=84> */
.L_x_21957:
[----:B------:R-:W-:Y:S05]  /*7c40*/  BSYNC B1 ;  /* 0x0000000000017941 */ /* 0x000fea0003800000 */
.L_x_21956:
[----:B------:R-:W-:-:S04]  /*7c50*/  IADD3 R6, R6, 0x4, RZ ;  /* 0x0000000406067810 */ /* 0x000fc80007ffe0ff */
[----:B------:R-:W-:-:S13]  /*7c60*/  ISETP.GE.AND P0, PT, R6, UR9, PT ;  /* 0x0000000906007c0c */ /* 0x000fda000bf06270 */
[----:B------:R-:W-:Y:S01]  /*7c70*/  @P0 CALL.REL.NOINC `(.L_x_21955) ;  /* 0x0000001000000944 */ /* 0x000fe20003c00000 */
[----:B------:R-:W-:Y:S05]  /*7c80*/  BRA `(.L_x_21958) ;  /* 0xffffd2d000007947 */ /* 0x000fea000383ffff */
.L_x_21955:
[----:B------:R-:W-:Y:S05]  /*7c90*/  BSYNC B0 ;  /* 0x0000000000007941 */ /* 0x000fea0003800000 */
.L_x_21954:
[----:B0-----:R-:W0:Y:S01]  /*7ca0*/  SHFL.BFLY PT, R3, R114, 0x4, 0x1f ;  /* 0x0c801f0072037f89 */ /* 0x001e2200000e0000 */
[----:B------:R-:W-:Y:S01]  /*7cb0*/  LOP3.LUT P0, RZ, R155, 0x7, RZ, 0xc0, !PT ;  /* 0x000000079bff7812 */ /* 0x000fe2000780c0ff */
[----:B------:R-:W-:Y:S02]  /*7cc0*/  BSSY B0, `(.L_x_21959) ;  /* 0x00000ec000007945 */ /* 0x000fe40003800000 */
        /* <DEDUP_REMOVED lines=80> */
[----:B--2---:R-:W-:Y:S01]  /*81d0*/  FADD.FTZ R139, R30, R139 ;  /* 0x0000008b1e8b7221 */ /* 0x004fe20000010000 */
[----:B------:R-:W-:Y:S02]  /*81e0*/  LOP3.LUT R30, R0, 0xffffffc0, RZ, 0xc0, !PT ;  /* 0xffffffc0001e7812 */ /* 0x000fe400078ec0ff */
[----:B------:R-:W2:Y:S01]  /*81f0*/  SHFL.BFLY PT, R19, R12, 0x2, 0x1f ;  /* 0x0c401f000c137f89 */ /* 0x000ea200000e0000 */
[----:B----4-:R-:W-:Y:S01]  /*8200*/  FADD.FTZ R141, R32, R141 ;  /* 0x0000008d208d7221 */ /* 0x010fe20000010000 */
[----:B------:R-:W-:Y:S02]  /*8210*/  ISETP.NE.OR P1, PT, R30, 0x40, P0 ;  /* 0x000000401e00780c */ /* 0x000fe40000725670 */
        /* <DEDUP_REMOVED lines=65> */
[----:B---3--:R-:W-:Y:S01]  /*8630*/  FADD.FTZ R15, R29, R22 ;  /* 0x000000161d0f7221 */ /* 0x008fe20000010000 */
[----:B------:R-:W-:Y:S02]  /*8640*/  SHF.R.S32.HI R29, RZ, 0x1f, R0 ;  /* 0x0000001fff1d7819 */ /* 0x000fe40000011400 */
[----:B------:R-:W3:Y:S01]  /*8650*/  SHFL.BFLY PT, R18, R19, 0x1, 0x1f ;  /* 0x0c201f0013127f89 */ /* 0x000ee200000e0000 */
[----:B--2---:R-:W-:Y:S01]  /*8660*/  FADD.FTZ R22, R32, R43 ;  /* 0x0000002b20167221 */ /* 0x004fe20000010000 */
[----:B------:R-:W-:Y:S02]  /*8670*/  LEA.HI R32, R29, R0, RZ, 0x5 ;  /* 0x000000001d207211 */ /* 0x000fe400078f28ff */
[----:B------:R-:W2:Y:S01]  /*8680*/  SHFL.BFLY PT, R20, R21, 0x1, 0x1f ;  /* 0x0c201f0015147f89 */ /* 0x000ea200000e0000 */
        /* <DEDUP_REMOVED lines=9> */
[----:B-1----:R-:W-:Y:S02]  /*8720*/  FADD.FTZ R6, R11, R10 ;  /* 0x0000000a0b067221 */ /* 0x002fe40000010000 */
[----:B------:R-:W-:Y:S01]  /*8730*/  IMAD.SHL.U32 R34, R34, 0x80, RZ ;  /* 0x0000008022227824 */ /* 0x000fe200078e00ff */
        /* <DEDUP_REMOVED lines=24> */
[----:B------:R-:W-:Y:S01]  /*88c0*/  BAR.SYNC.DEFER_BLOCKING 0x0 ;  /* 0x0000000000007b1d */ /* 0x000fe20000010000 */
[----:B0-----:R-:W-:Y:S02]  /*88d0*/  FADD.FTZ R28, R139, R38 ;  /* 0x000000268b1c7221 */ /* 0x001fe40000010000 */
[----:B-1----:R-:W-:Y:S02]  /*88e0*/  FADD.FTZ R29, R140, R53 ;  /* 0x000000358c1d7221 */ /* 0x002fe40000010000 */
[----:B---3--:R-:W-:Y:S02]  /*88f0*/  FADD.FTZ R30, R141, R40 ;  /* 0x000000288d1e7221 */ /* 0x008fe40000010000 */
[----:B--2---:R-:W-:Y:S02]  /*8900*/  FADD.FTZ R31, R142, R55 ;  /* 0x000000378e1f7221 */ /* 0x004fe40000010000 */
[----:B----4-:R-:W-:Y:S02]  /*8910*/  FADD.FTZ R32, R143, R42 ;  /* 0x0000002a8f207221 */ /* 0x010fe40000010000 */
        /* <DEDUP_REMOVED lines=38> */
.L_x_21960:
[----:B------:R-:W-:Y:S05]  /*8b80*/  BSYNC B0 ;  /* 0x0000000000007941 */ /* 0x000fea0003800000 */
.L_x_21959:
        /* <DEDUP_REMOVED lines=72> */
.L_x_21962:
[----:B------:R-:W-:Y:S05]  /*9010*/  BSYNC B0 ;  /* 0x0000000000007941 */ /* 0x000fea0003800000 */
.L_x_21961:
        /* <DEDUP_REMOVED lines=40> */
.L_x_21964:
[----:B------:R-:W-:Y:S05]  /*92a0*/  BSYNC B0 ;  /* 0x0000000000007941 */ /* 0x000fea0003800000 */
.L_x_21963:
        /* <DEDUP_REMOVED lines=72> */
.L_x_21966:
[----:B------:R-:W-:Y:S05]  /*9730*/  BSYNC B0 ;  /* 0x0000000000007941 */ /* 0x000fea0003800000 */
.L_x_21965:
        /* <DEDUP_REMOVED lines=13> */
[C---:B------:R-:W-:Y:S02]  /*9810*/  IADD3 R45, R0.reuse, 0x1c, RZ ;  /* 0x0000001c002d7810 */ /* 0x040fe40007ffe0ff */
[C---:B------:R-:W-:Y:S01]  /*9820*/  IADD3 R53, R0.reuse, 0x2c, RZ ;  /* 0x0000002c00357810 */ /* 0x040fe20007ffe0ff */
[----:B-1----:R-:W-:Y:S01]  /*9830*/  UIMAD UR4, UR4, UR7, URZ ;  /* 0x00000007040472a4 */ /* 0x002fe2000f8e023f */
[----:B------:R-:W-:-:S02]  /*9840*/  IADD3 R61, R0, 0x3c, RZ ;  /* 0x0000003c003d7810 */ /* 0x000fc40007ffe0ff */
[----:B------:R-:W-:Y:S01]  /*9850*/  ULDC UR7, c[0x0][0x14] ;  /* 0x0000050000077ab9 */ /* 0x000fe20000000800 */
[C---:B------:R-:W-:Y:S02]  /*9860*/  IADD3 R69, R0.reuse, 0x4c, RZ ;  /* 0x0000004c00457810 */ /* 0x040fe40007ffe0ff */
[C---:B------:R-:W-:Y:S01]  /*9870*/  IADD3 R77, R0.reuse, 0x5c, RZ ;  /* 0x0000005c004d7810 */ /* 0x040fe20007ffe0ff */
[----:B--2---:R-:W-:Y:S01]  /*9880*/  UIMAD UR5, UR5, UR7, URZ ;  /* 0x00000007050572a4 */ /* 0x004fe2000f8e023f */
[----:B------:R-:W-:Y:S01]  /*9890*/  IADD3 R85, R0, 0x6c, RZ ;  /* 0x0000006c00557810 */ /* 0x000fe20007ffe0ff */
[----:B------:R-:W-:Y:S02]  /*98a0*/  UIMAD UR7, UR4, UR7, URZ ;  /* 0x00000007040772a4 */ /* 0x000fe4000f8e023f */
[----:B------:R-:W-:Y:S02]  /*98b0*/  USHF.L.U32 UR5, UR5, 0x7, URZ ;  /* 0x0000000705057899 */ /* 0x000fe4000800063f */
[----:B0-----:R-:W-:-:S02]  /*98c0*/  USHF.L.U32 UR4, UR6, 0x7, URZ ;  /* 0x0000000706047899 */ /* 0x001fc4000800063f */
[----:B------:R-:W-:Y:S02]  /*98d0*/  USHF.L.U32 UR6, UR7, 0x7, URZ ;  /* 0x0000000707067899 */ /* 0x000fe4000800063f */
[----:B------:R-:W-:Y:S02]  /*98e0*/  USHF.R.S32.HI UR7, URZ, 0x1f, UR4 ;  /* 0x0000001f3f077899 */ /* 0x000fe40008011404 */
        /* <DEDUP_REMOVED lines=187> */
.L_x_21967:
        /* <DEDUP_REMOVED lines=14> */
.L_x_25554:


//--------------------- .text._ZN4vllm25paged_attention_v2_kernelIffLi120ELi32ELi128ELNS_18Fp8KVCacheDataTypeE0ELb1ELi512EEEvPfS2_PT_PKS3_PKT0_S9_ifPKiSB_iPKfiiiSD_SD_iiiii --------------------------
	.section	.text._ZN4vllm25paged_attention_v2_kernelIffLi120ELi32ELi128ELNS_18Fp8KVCacheDataTypeE0ELb1ELi512EEEvPfS2_PT_PKS3_PKT0_S9_ifPKiSB_iPKfiiiSD_SD_iiiii,"ax",@progbits
	.sectioninfo	@"SHI_REGISTERS=167"
	.align	128
        .global         _ZN4vllm25paged_attention_v2_kernelIffLi120ELi32ELi128ELNS_18Fp8KVCacheDataTypeE0ELb1ELi512EEEvPfS2_PT_PKS3_PKT0_S9_ifPKiSB_iPKfiiiSD_SD_iiiii
        .type           _ZN4vllm25paged_attention_v2_kernelIffLi120ELi32ELi128ELNS_18Fp8KVCacheDataTypeE0ELb1ELi512EEEvPfS2_PT_PKS3_PKT0_S9_ifPKiSB_iPKfiiiSD_SD_iiiii,@function
        .size           _ZN4vllm25paged_attention_v2_kernelIffLi120ELi32ELi128ELNS_18Fp8KVCacheDataTypeE0ELb1ELi512EEEvPfS2_PT_PKS3_PKT0_S9_ifPKiSB_iPKfiiiSD_SD_iiiii,(.L_x_25555 - _ZN4vllm25paged_attention_v2_kernelIffLi120ELi32ELi128ELNS_18Fp8KVCacheDataTypeE0ELb1ELi512EEEvPfS2_PT_PKS3_PKT0_S9_ifPKiSB_iPKfiiiSD_SD_iiiii)
        .other          _ZN4vllm25paged_attention_v2_kernelIffLi120ELi32ELi128ELNS_18Fp8KVCacheDataTypeE0ELb1ELi512EEEvPfS2_PT_PKS3_PKT0_S9_ifPKiSB_iPKfiiiSD_SD_iiiii,@"STO_CUDA_ENTRY STV_DEFAULT"
_ZN4vllm25paged_attention_v2_kernelIffLi120ELi32ELi128ELNS_18Fp8KVCacheDataTypeE0ELb1ELi512EEEvPfS2_PT_PKS3_PKT0_S9_ifPKiSB_iPKfiiiSD_SD_iiiii:
.text._ZN4vllm25paged_attention_v2_kernelIffLi120ELi32ELi128ELNS_18Fp8KVCacheDataTypeE0ELb1ELi512EEEvPfS2_PT_PKS3_PKT0_S9_ifPKiSB_iPKfiiiSD_SD_iiiii:
        /* <DEDUP_REMOVED lines=75> */
[----:B------:R-:W-:-:S05]  /*04b0*/  UIADD3 UR8, UR16, 0x1f, URZ ;  /* 0x0000001f10087890 */ /* 0x000fca000fffe03f */
[----:B------:R-:W-:Y:S02]  /*04c0*/  UMOV UR11, UR5 ;  /* 0x00000005000b7c82 */ /* 0x000fe40008000000 */
[----:B--2---:R-:W-:Y:S02]  /*04d0*/  UIMAD UR12, UR11, UR19, UR12 ;  /* 0x000000130b0c72a4 */ /* 0x004fe4000f8e020c */
[----:B------:R-:W-:Y:S02]  /*04e0*/  USHF.R.S32.HI UR9, URZ, 0x1f, UR8 ;  /* 0x0000001f3f097899 */ /* 0x000fe40008011408 */
[----:B------:R-:W-:Y:S01]  /*04f0*/  UISETP.GT.U32.AND UP2, UPT, UR22, UR12, UPT ;  /* 0x0000000c1600728c */ /* 0x000fe2000bf44070 */
[----:B------:R-:W0:Y:S01]  /*0500*/  S2R R0, SR_TID.X ;  /* 0x0000000000007919 */ /* 0x000e220000002100 */
[----:B------:R-:W-:Y:S02]  /*0510*/  USHF.L.U32 UR21, UR13, 0x4, URZ ;  /* 0x000000040d157899 */ /* 0x000fe4000800063f */
[----:B------:R-:W-:-:S02]  /*0520*/  ULEA.HI UR9, UR9, UR8, URZ, 0x5 ;  /* 0x0000000809097291 */ /* 0x000fc4000f8f283f */
[----:B------:R-:W-:Y:S02]  /*0530*/  UIADD3 UR10, UR21, 0x10, URZ ;  /* 0x00000010150a7890 */ /* 0x000fe4000fffe03f */
[----:B------:R-:W-:-:S03]  /*0540*/  USHF.R.S32.HI UR4, URZ, 0x5, UR9 ;  /* 0x000000053f047899 */ /* 0x000fc60008011409 */
[----:B------:R-:W-:Y:S02]  /*0550*/  @!UP2 UIADD3 UR12, UR12, -UR22, URZ ;  /* 0x800000160c0ca290 */ /* 0x000fe4000fffe03f */
[----:B------:R-:W-:-:S04]  /*0560*/  UISETP.LT.AND UP0, UPT, UR4, UR10, UPT ;  /* 0x0000000a0400728c */ /* 0x000fc8000bf01270 */
[----:B------:R-:W-:Y:S02]  /*0570*/  USEL UR5, UR4, UR10, UP0 ;  /* 0x0000000a04057287 */ /* 0x000fe40008000000 */
[----:B------:R-:W-:Y:S02]  /*0580*/  UISETP.GE.U32.AND UP0, UPT, UR12, UR22, UPT ;  /* 0x000000160c00728c */ /* 0x000fe4000bf06070 */
[----:B------:R-:W-:Y:S02]  /*0590*/  UIMAD UR8, UR13, -0x10, UR5 ;  /* 0xfffffff00d0878a4 */ /* 0x000fe4000f8e0205 */
[----:B------:R-:W-:Y:S02]  /*05a0*/  ULOP3.LUT UR9, UR7, UR20, URZ, 0x3c, !UPT ;  /* 0x0000001407097292 */ /* 0x000fe4000f8e3c3f */
[----:B------:R-:W-:Y:S01]  /*05b0*/  @!UP2 UIADD3 UR11, UR11, 0x1, URZ ;  /* 0x000000010b0ba890 */ /* 0x000fe2000fffe03f */
[----:B0-----:R-:W-:Y:S01]  /*05c0*/  ISETP.GT.AND P0, PT, R0, 0x1d, PT ;  /* 0x0000001d0000780c */ /* 0x001fe20003f04270 */
[----:B------:R-:W-:-:S02]  /*05d0*/  ULEA UR8, UR8, UR17, 0x5 ;  /* 0x0000001108087291 */ /* 0x000fc4000f8e283f */
[----:B------:R-:W-:Y:S02]  /*05e0*/  UISETP.GE.AND UP2, UPT, UR9, URZ, UPT ;  /* 0x0000003f0900728c */ /* 0x000fe4000bf46270 */
[----:B------:R-:W-:Y:S01]  /*05f0*/  @UP0 UIADD3 UR11, UR11, 0x1, URZ ;  /* 0x000000010b0b0890 */ /* 0x000fe2000fffe03f */
[----:B------:R-:W-:Y:S01]  /*0600*/  SHF.R.S32.HI R3, RZ, 0x1f, R0 ;  /* 0x0000001fff037819 */ /* 0x000fe20000011400 */
[----:B------:R-:W-:Y:S02]  /*0610*/  UISETP.NE.AND UP0, UPT, UR20, URZ, UPT ;  /* 0x0000003f1400728c */ /* 0x000fe4000bf05270 */
[----:B------:R-:W-:Y:S01]  /*0620*/  UISETP.LT.AND UP1, UPT, UR16, UR8, UPT ;  /* 0x000000081000728c */ /* 0x000fe2000bf21270 */
[----:B------:R-:W-:-:S03]  /*0630*/  LEA.HI R6, R3, R0, RZ, 0x5 ;  /* 0x0000000003067211 */ /* 0x000fc600078f28ff */
[----:B------:R-:W-:Y:S01]  /*0640*/  USEL UR9, UR16, UR8, UP1 ;  /* 0x0000000810097287 */ /* 0x000fe20008800000 */
[----:B------:R-:W-:Y:S02]  /*0650*/  LOP3.LUT R153, R6, 0xffffffe0, RZ, 0xc0, !PT ;  /* 0xffffffe006997812 */ /* 0x000fe400078ec0ff */
[----:B------:R-:W-:Y:S01]  /*0660*/  UMOV UR8, UR11 ;  /* 0x0000000b00087c82 */ /* 0x000fe20008000000 */
[----:B------:R-:W-:Y:S01]  /*0670*/  BSSY B0, `(.L_x_21968) ;  /* 0x0000041000007945 */ /* 0x000fe20003800000 */
[----:B------:R-:W-:Y:S02]  /*0680*/  @!UP2 UIADD3 UR8, -UR8, URZ, URZ ;  /* 0x0000003f0808a290 */ /* 0x000fe4000fffe13f */
[----:B------:R-:W-:Y:S02]  /*0690*/  UIADD3 UR9, -UR17, UR9, URZ ;  /* 0x0000000911097290 */ /* 0x000fe4000fffe13f */
[----:B------:R-:W-:Y:S01]  /*06a0*/  @!UP0 ULOP3.LUT UR8, URZ, UR20, URZ, 0x33, !UPT ;  /* 0x000000143f088292 */ /* 0x000fe2000f8e333f */
[----:B------:R-:W-:Y:S01]  /*06b0*/  IMAD.IADD R153, R0, 0x1, -R153 ;  /* 0x0000000100997824 */ /* 0x000fe200078e0a99 */
[----:B------:R-:W-:Y:S05]  /*06c0*/  @P0 BRA `(.L_x_21969) ;  /* 0x000003b000000947 */ /* 0x000fea0003800000 */
[----:B------:R-:W0:Y:S01]  /*06d0*/  S2R R4, SR_CTAID.Y ;  /* 0x0000000000047919 */ /* 0x000e220000002600 */
        /* <DEDUP_REMOVED lines=21> */
.L_x_21972:
        /* <DEDUP_REMOVED lines=11> */
.L_x_21971:
[----:B------:R-:W-:Y:S05]  /*08e0*/  BSYNC B1 ;  /* 0x0000000000017941 */ /* 0x000fea0003800000 */
.L_x_21970:
        /* <DEDUP_REMOVED lines=8> */
.L_x_21973:
        /* <DEDUP_REMOVED lines=17> */
.L_x_21969:
[----:B------:R-:W-:Y:S05]  /*0a80*/  BSYNC B0 ;  /* 0x0000000000007941 */ /* 0x000fea0003800000 */
.L_x_21968:
[----:B------:R-:W-:Y:S01]  /*0a90*/  IABS R2, c[0x0][0x1e4] ;  /* 0x0000790000027a13 */ /* 0x000fe20000000000 */
[----:B------:R-:W-:Y:S01]  /*0aa0*/  UIADD3 UR10, UR16, -0x1, URZ ;  /* 0xffffffff100a7890 */ /* 0x000fe2000fffe03f */
[----:B------:R-:W-:Y:S01]  /*0ab0*/  LEA.HI.SX32 R155, R6, UR21, 0x1b ;  /* 0x00000015069b7c11 */ /* 0x000fe2000f8fdaff */
[----:B------:R-:W-:Y:S01]  /*0ac0*/  ULDC UR20, c[0x0][0x1e8] ;  /* 0x00007a0000147ab9 */ /* 0x000fe20000000800 */
[----:B------:R-:W0:Y:S01]  /*0ad0*/  I2F.RP R3, R2 ;  /* 0x0000000200037306 */ /* 0x000e220000209400 */
[----:B------:R-:W-:Y:S01]  /*0ae0*/  UISETP.GT.AND UP0, UPT, UR20, -0x1, UPT ;  /* 0xffffffff1400788c */ /* 0x000fe2000bf04270 */
[----:B------:R-:W-:Y:S01]  /*0af0*/  ISETP.NE.AND P2, PT, RZ, c[0x0][0x1e4], PT ;  /* 0x00007900ff007a0c */ /* 0x000fe20003f45270 */
[----:B------:R-:W-:Y:S01]  /*0b00*/  IMAD.U32 R8, RZ, RZ, UR10 ;  /* 0x0000000aff087e24 */ /* 0x000fe2000f8e00ff */
[----:B------:R-:W-:Y:S01]  /*0b10*/  ULDC UR11, c[0x0][0x1e4] ;  /* 0x00007900000b7ab9 */ /* 0x000fe20000000800 */
[----:B------:R-:W-:Y:S01]  /*0b20*/  BAR.SYNC.DEFER_BLOCKING 0x0 ;  /* 0x0000000000007b1d */ /* 0x000fe20000010000 */
[----:B------:R-:W-:Y:S01]  /*0b30*/  ULOP3.LUT UR10, UR10, UR11, URZ, 0x3c, !UPT ;  /* 0x0000000b0a0a7292 */ /* 0x000fe2000f8e3c3f */
[----:B------:R-:W-:Y:S01]  /*0b40*/  IMAD.MOV.U32 R6, RZ, RZ, -0x800001 ;  /* 0xff7fffffff067424 */ /* 0x000fe200078e00ff */
[----:B------:R-:W-:Y:S01]  /*0b50*/  IABS R8, R8 ;  /* 0x0000000800087213 */ /* 0x000fe20000000000 */
[----:B------:R-:W-:-:S02]  /*0b60*/  IMAD.MOV.U32 R152, RZ, RZ, R2 ;  /* 0x000000ffff987224 */ /* 0x000fc400078e0002 */
[----:B------:R-:W-:Y:S01]  /*0b70*/  ULDC UR12, c[0x0][0x1d8] ;  /* 0x00007600000c7ab9 */ /* 0x000fe20000000800 */
[----:B------:R-:W-:Y:S01]  /*0b80*/  ISETP.LE.AND P3, PT, RZ, UR10, PT ;  /* 0x0000000aff007c0c */ /* 0x000fe2000bf63270 */
[----:B------:R-:W-:Y:S01]  /*0b90*/  ULDC UR11, c[0x0][0x190] ;  /* 0x00006400000b7ab9 */ /* 0x000fe20000000800 */
[----:B------:R-:W-:Y:S01]  /*0ba0*/  BSSY B0, `(.L_x_21974) ;  /* 0x0000208000007945 */ /* 0x000fe20003800000 */
[----:B------:R-:W-:Y:S01]  /*0bb0*/  @!UP0 UIMAD UR11, UR12, UR11, UR8 ;  /* 0x0000000b0c0b82a4 */ /* 0x000fe2000f8e0208 */
[----:B0-----:R-:W0:Y:S01]  /*0bc0*/  MUFU.RCP R3, R3 ;  /* 0x0000000300037308 */ /* 0x001e220000001000 */
[----:B------:R-:W-:Y:S02]  /*0bd0*/  @!UP0 UIADD3 UR13, URZ, -UR20, URZ ;  /* 0x800000143f0d8290 */ /* 0x000fe4000fffe03f */
[----:B------:R-:W-:Y:S02]  /*0be0*/  @UP0 UIMAD UR7, UR18, UR12, UR7 ;  /* 0x0000000c120702a4 */ /* 0x000fe4000f8e0207 */
[----:B------:R-:W-:-:S02]  /*0bf0*/  ULDC UR19, c[0x0][0x1a8] ;  /* 0x00006a0000137ab9 */ /* 0x000fc40000000800 */
[----:B------:R-:W-:Y:S02]  /*0c00*/  @!UP0 UIMAD UR10, UR11, UR13, URZ ;  /* 0x0000000d0b0a82a4 */ /* 0x000fe4000f8e023f */
[----:B------:R-:W-:Y:S02]  /*0c10*/  UIMAD UR6, UR6, UR19, URZ ;  /* 0x00000013060672a4 */ /* 0x000fe4000f8e023f */
[----:B------:R-:W-:Y:S02]  /*0c20*/  @UP0 UIMAD UR10, UR7, UR20, URZ ;  /* 0x00000014070a02a4 */ /* 0x000fe4000f8e023f */
[----:B------:R-:W-:Y:S02]  /*0c30*/  USHF.R.S32.HI UR22, URZ, 0x1f, UR6 ;  /* 0x0000001f3f167899 */ /* 0x000fe40008011406 */
[----:B------:R-:W-:Y:S01]  /*0c40*/  UIADD3 UR13, UR10, 0x1, URZ ;  /* 0x000000010a0d7890 */ /* 0x000fe2000fffe03f */
[----:B0-----:R-:W-:-:S04]  /*0c50*/  IADD3 R4, R3, 0xffffffe, RZ ;  /* 0x0ffffffe03047810 */ /* 0x001fc80007ffe0ff */
        /* <DEDUP_REMOVED lines=12> */
[----:B------:R-:W-:Y:S02]  /*0d20*/  ISETP.GE.AND P1, PT, R155, UR5, PT ;  /* 0x000000059b007c0c */ /* 0x000fe4000bf26270 */
[----:B------:R-:W-:-:S13]  /*0d30*/  ISETP.GE.U32.AND P0, PT, R5, R2, PT ;  /* 0x000000020500720c */ /* 0x000fda0003f06070 */
[----:B------:R-:W-:-:S05]  /*0d40*/  @P0 IADD3 R3, R3, 0x1, RZ ;  /* 0x0000000103030810 */ /* 0x000fca0007ffe0ff */
[----:B------:R-:W-:Y:S01]  /*0d50*/  @!P3 IMAD.MOV R3, RZ, RZ, -R3 ;  /* 0x000000ffff03b224 */ /* 0x000fe200078e0a03 */
[----:B------:R-:W-:Y:S01]  /*0d60*/  @!P2 LOP3.LUT R3, RZ, c[0x0][0x1e4], RZ, 0x33, !PT ;  /* 0x00007900ff03aa12 */ /* 0x000fe200078e33ff */
[----:B------:R-:W-:Y:S05]  /*0d70*/  @P1 BRA `(.L_x_21975) ;  /* 0x00001ea000001947 */ /* 0x000fea0003800000 */
[----:B------:R-:W0:Y:S01]  /*0d80*/  LDS.128 R8, [RZ] ;  /* 0x00000000ff087984 */ /* 0x000e220000000c00 */
[----:B-----5:R-:W-:Y:S01]  /*0d90*/  FSETP.NEU.FTZ.AND P0, PT, R157, RZ, PT ;  /* 0x000000ff9d00720b */ /* 0x020fe20003f1d000 */
[----:B------:R-:W-:Y:S01]  /*0da0*/  ULDC UR7, c[0x0][0x1c0] ;  /* 0x0000700000077ab9 */ /* 0x000fe20000000800 */
[----:B------:R-:W-:Y:S01]  /*0db0*/  IMAD.SHL.U32 R158, R153, 0x4, RZ ;  /* 0x00000004999e7824 */ /* 0x000fe200078e00ff */
[----:B------:R-:W1:Y:S01]  /*0dc0*/  LDS.128 R12, [0x10] ;  /* 0x00001000ff0c7984 */ /* 0x000e620000000c00 */
[----:B------:R-:W-:Y:S01]  /*0dd0*/  UIMAD UR7, UR8, UR7, URZ ;  /* 0x00000007080772a4 */ /* 0x000fe2000f8e023f */
[----:B------:R-:W-:Y:S02]  /*0de0*/  IADD3 R4, R3, -c[0x0][0x1dc], RZ ;  /* 0x8000770003047a10 */ /* 0x000fe40007ffe0ff */
[----:B------:R-:W2:Y:S01]  /*0df0*/  LDS.128 R16, [0x20] ;  /* 0x00002000ff107984 */ /* 0x000ea20000000c00 */
[----:B------:R-:W-:-:S02]  /*0e00*/  SHF.R.S32.HI R2, RZ, 0x1f, R158 ;  /* 0x0000001fff027819 */ /* 0x000fc4000001149e */
[----:B------:R-:W-:Y:S01]  /*0e10*/  IMAD.U32 R5, RZ, RZ, UR7 ;  /* 0x00000007ff057e24 */ /* 0x000fe2000f8e00ff */
[----:B------:R-:W3:Y:S01]  /*0e20*/  LDS.128 R20, [0x30] ;  /* 0x00003000ff147984 */ /* 0x000ee20000000c00 */
[----:B------:R-:W-:-:S03]  /*0e30*/  IADD3 R158, P2, R158, UR7, RZ ;  /* 0x000000079e9e7c10 */ /* 0x000fc6000ff5e0ff */
        /* <DEDUP_REMOVED lines=30> */
.L_x_21980:
        /* <DEDUP_REMOVED lines=8> */
[----:B------:R-:W-:-:S04]  /*10a0*/  IMAD.HI.U32 R128, R7, R129, RZ ;  /* 0x0000008107807227 */ /* 0x000fc800078e00ff */
        /* <DEDUP_REMOVED lines=73> */
[----:B------:R-:W-:-:S03]  /*1540*/  FFMA.FTZ R149, R24, R128, R149 ;  /* 0x0000008018957223 */ /* 0x000fc60000010095 */
        /* <DEDUP_REMOVED lines=50> */
[----:B------:R-:W5:Y:S01]  /*1870*/  LDG.E.128.CONSTANT R128, [R160.64+0x2600] ;  /* 0x0026000ea0807981 */ /* 0x000f62000c1e9d00 */
        /* <DEDUP_REMOVED lines=47> */
[----:B------:R-:W2:Y:S01]  /*1b70*/  LDG.E.128.CONSTANT R148, [R160.64+0x3a00] ;  /* 0x003a000ea0947981 */ /* 0x000ea2000c1e9d00 */
[----:B------:R-:W-:Y:S02]  /*1b80*/  FFMA.FTZ R157, R106, R130, R157 ;  /* 0x000000826a9d7223 */ /* 0x000fe4000001009d */
[----:B------:R-:W-:Y:S02]  /*1b90*/  FFMA.FTZ R162, R107, R131, R162 ;  /* 0x000000836ba27223 */ /* 0x000fe400000100a2 */
[----:B------:R-:W-:-:S05]  /*1ba0*/  IMAD.IADD R156, R153, 0x1, R156 ;  /* 0x00000001999c7824 */ /* 0x000fca00078e029c */
[----:B------:R-:W-:Y:S01]  /*1bb0*/  ISETP.GE.AND P0, PT, R156, UR16, PT ;  /* 0x000000109c007c0c */ /* 0x000fe2000bf06270 */
[----:B---3--:R-:W-:Y:S02]  /*1bc0*/  FFMA.FTZ R163, R108, R132, R163 ;  /* 0x000000846ca37223 */ /* 0x008fe400000100a3 */
[----:B------:R-:W-:Y:S02]  /*1bd0*/  FFMA.FTZ R128, R109, R133, R128 ;  /* 0x000000856d807223 */ /* 0x000fe40000010080 */
[----:B------:R-:W-:Y:S02]  /*1be0*/  FFMA.FTZ R157, R110, R134, R157 ;  /* 0x000000866e9d7223 */ /* 0x000fe4000001009d */
[----:B------:R-:W-:Y:S02]  /*1bf0*/  FFMA.FTZ R162, R111, R135, R162 ;  /* 0x000000876fa27223 */ /* 0x000fe400000100a2 */
[----:B-----5:R-:W-:Y:S02]  /*1c00*/  FFMA.FTZ R163, R112, R136, R163 ;  /* 0x0000008870a37223 */ /* 0x020fe400000100a3 */
[----:B------:R-:W-:-:S02]  /*1c10*/  FFMA.FTZ R128, R113, R137, R128 ;  /* 0x0000008971807223 */ /* 0x000fc40000010080 */
[----:B------:R-:W-:Y:S02]  /*1c20*/  FFMA.FTZ R157, R114, R138, R157 ;  /* 0x0000008a729d7223 */ /* 0x000fe4000001009d */
[----:B----4-:R-:W-:Y:S02]  /*1c30*/  FFMA.FTZ R163, R116, R140, R163 ;  /* 0x0000008c74a37223 */ /* 0x010fe400000100a3 */
        /* <DEDUP_REMOVED lines=21> */
.L_x_21978:
[----:B------:R-:W-:-:S05]  /*1d90*/  IMAD.MOV.U32 R129, RZ, RZ, -0x800001 ;  /* 0xff7fffffff817424 */ /* 0x000fca00078e00ff */
[----:B------:R1:W-:Y:S02]  /*1da0*/  STS [R154], R129 ;  /* 0x000000819a007388 */ /* 0x0003e40000000800 */
.L_x_21979:
[----:B------:R-:W-:Y:S05]  /*1db0*/  BSYNC B1 ;  /* 0x0000000000017941 */ /* 0x000fea0003800000 */
.L_x_21977:
[----:B------:R-:W-:-:S04]  /*1dc0*/  IADD3 R155, R155, 0x4, RZ ;  /* 0x000000049b9b7810 */ /* 0x000fc80007ffe0ff */
[----:B------:R-:W-:-:S13]  /*1dd0*/  ISETP.GE.AND P0, PT, R155, UR5, PT ;  /* 0x000000059b007c0c */ /* 0x000fda000bf06270 */
[----:B------:R-:W-:Y:S05]  /*1de0*/  @!P0 BRA `(.L_x_21980) ;  /* 0xfffff23000008947 */ /* 0x000fea000383ffff */
[----:B------:R-:W-:Y:S05]  /*1df0*/  BRA `(.L_x_21975) ;  /* 0x00000e2000007947 */ /* 0x000fea0003800000 */
.L_x_21976:
[----:B-1234-:R-:W-:Y:S02]  /*1e00*/  IMAD.MOV.U32 R6, RZ, RZ, -0x800001 ;  /* 0xff7fffffff067424 */ /* 0x01efe400078e00ff */
.L_x_21984:
        /* <DEDUP_REMOVED lines=71> */
[----:B------:R-:W-:-:S02]  /*2280*/  FFMA.FTZ R149, R22, R130, R137 ;  /* 0x0000008216957223 */ /* 0x000fc40000010089 */
[----:B------:R-:W2:Y:S01]  /*2290*/  LDG.E.128.CONSTANT R136, [R160.64+0xa00] ;  /* 0x000a000ea0887981 */ /* 0x000ea2000c1e9d00 */
[----:B------:R-:W-:-:S03]  /*22a0*/  FFMA.FTZ R151, R16, R144, R151 ;  /* 0x0000009010977223 */ /* 0x000fc60000010097 */
[----:B------:R-:W3:Y:S01]  /*22b0*/  LDG.E.128.CONSTANT R144, [R160.64+0xc00] ;  /* 0x000c000ea0907981 */ /* 0x000ee2000c1e9d00 */
[----:B------:R-:W-:Y:S02]  /*22c0*/  FFMA.FTZ R151, R20, R128, R151 ;  /* 0x0000008014977223 */ /* 0x000fe40000010097 */
[----:B------:R-:W-:Y:S02]  /*22d0*/  FFMA.FTZ R150, R23, R131, R140 ;  /* 0x0000008317967223 */ /* 0x000fe4000001008c */
[----:B------:R-:W4:Y:S01]  /*22e0*/  LDG.E.128.CONSTANT R128, [R160.64+0xe00] ;  /* 0x000e000ea0807981 */ /* 0x000f22000c1e9d00 */
[----:B------:R-:W-:-:S03]  /*22f0*/  FFMA.FTZ R151, R24, R132, R151 ;  /* 0x0000008418977223 */ /* 0x000fc60000010097 */
[----:B------:R-:W5:Y:S01]  /*2300*/  LDG.E.128.CONSTANT R140, [R160.64+0x1000] ;  /* 0x0010000ea08c7981 */ /* 0x000f62000c1e9d00 */
[----:B------:R-:W-:Y:S02]  /*2310*/  FFMA.FTZ R148, R25, R133, R148 ;  /* 0x0000008519947223 */ /* 0x000fe40000010094 */
[----:B------:R-:W-:Y:S02]  /*2320*/  FFMA.FTZ R149, R26, R134, R149 ;  /* 0x000000861a957223 */ /* 0x000fe40000010095 */
[----:B------:R-:W-:Y:S02]  /*2330*/  FFMA.FTZ R150, R27, R135, R150 ;  /* 0x000000871b967223 */ /* 0x000fe40000010096 */
[----:B------:R-:W5:Y:S01]  /*2340*/  LDG.E.128.CONSTANT R132, [R160.64+0x1200] ;  /* 0x0012000ea0847981 */ /* 0x000f62000c1e9d00 */
[----:B--2---:R-:W-:Y:S02]  /*2350*/  FFMA.FTZ R151, R28, R136, R151 ;  /* 0x000000881c977223 */ /* 0x004fe40000010097 */
[----:B------:R-:W-:-:S02]  /*2360*/  FFMA.FTZ R148, R29, R137, R148 ;  /* 0x000000891d947223 */ /* 0x000fc40000010094 */
[----:B------:R-:W-:Y:S02]  /*2370*/  FFMA.FTZ R149, R30, R138, R149 ;  /* 0x0000008a1e957223 */ /* 0x000fe40000010095 */
[----:B------:R-:W-:Y:S02]  /*2380*/  FFMA.FTZ R150, R31, R139, R150 ;  /* 0x0000008b1f967223 */ /* 0x000fe40000010096 */
[----:B---3--:R-:W-:Y:S01]  /*2390*/  FFMA.FTZ R151, R32, R144, R151 ;  /* 0x0000009020977223 */ /* 0x008fe20000010097 */
[----:B------:R-:W2:Y:S01]  /*23a0*/  LDG.E.128.CONSTANT R136, [R160.64+0x1800] ;  /* 0x0018000ea0887981 */ /* 0x000ea2000c1e9d00 */
        /* <DEDUP_REMOVED lines=13> */
[----:B------:R-:W-:Y:S01]  /*2480*/  FFMA.FTZ R151, R44, R132, R151 ;  /* 0x000000842c977223 */ /* 0x000fe20000010097 */
[----:B------:R-:W5:Y:S01]  /*2490*/  LDG.E.128.CONSTANT R140, [R160.64+0x2000] ;  /* 0x0020000ea08c7981 */ /* 0x000f62000c1e9d00 */
        /* <DEDUP_REMOVED lines=18> */
[----:B-----5:R-:W-:Y:S01]  /*25c0*/  FFMA.FTZ R151, R60, R132, R151 ;  /* 0x000000843c977223 */ /* 0x020fe20000010097 */
[----:B------:R-:W2:Y:S01]  /*25d0*/  LDG.E.128.CONSTANT R136, [R160.64+0x2800] ;  /* 0x0028000ea0887981 */ /* 0x000ea2000c1e9d00 */
        /* <DEDUP_REMOVED lines=14> */
[----:B------:R-:W-:Y:S02]  /*26c0*/  FFMA.FTZ R151, R72, R140, R151 ;  /* 0x0000008c48977223 */ /* 0x000fe40000010097 */
[----:B------:R-:W-:Y:S02]  /*26d0*/  FFMA.FTZ R148, R73, R141, R148 ;  /* 0x0000008d49947223 */ /* 0x000fe40000010094 */
[----:B------:R-:W-:Y:S02]  /*26e0*/  FFMA.FTZ R149, R74, R142, R149 ;  /* 0x0000008e4a957223 */ /* 0x000fe40000010095 */
[----:B------:R-:W-:Y:S02]  /*26f0*/  FFMA.FTZ R150, R75, R143, R150 ;  /* 0x0000008f4b967223 */ /* 0x000fe40000010096 */
[----:B-----5:R-:W-:Y:S01]  /*2700*/  FFMA.FTZ R151, R76, R132, R151 ;  /* 0x000000844c977223 */ /* 0x020fe20000010097 */
[----:B------:R-:W5:Y:S01]  /*2710*/  LDG.E.128.CONSTANT R140, [R160.64+0x2c00] ;  /* 0x002c000ea08c7981 */ /* 0x000f62000c1e9d00 */
[----:B------:R-:W-:-:S02]  /*2720*/  FFMA.FTZ R148, R77, R133, R148 ;  /* 0x000000854d947223 */ /* 0x000fc40000010094 */
[----:B------:R-:W-:Y:S02]  /*2730*/  FFMA.FTZ R149, R78, R134, R149 ;  /* 0x000000864e957223 */ /* 0x000fe40000010095 */
[----:B------:R-:W-:Y:S02]  /*2740*/  FFMA.FTZ R150, R79, R135, R150 ;  /* 0x000000874f967223 */ /* 0x000fe40000010096 */
[----:B------:R-:W5:Y:S01]  /*2750*/  LDG.E.128.CONSTANT R132, [R160.64+0x2a00] ;  /* 0x002a000ea0847981 */ /* 0x000f62000c1e9d00 */
        /* <DEDUP_REMOVED lines=14> */
[----:B-----5:R-:W-:Y:S01]  /*2840*/  FFMA.FTZ R151, R92, R132, R151 ;  /* 0x000000845c977223 */ /* 0x020fe20000010097 */
[----:B------:R-:W2:Y:S01]  /*2850*/  LDG.E.128.CONSTANT R136, [R160.64+0x3400] ;  /* 0x0034000ea0887981 */ /* 0x000ea2000c1e9d00 */
        /* <DEDUP_REMOVED lines=17> */
[----:B------:R-:W4:Y:S01]  /*2970*/  LDG.E.128.CONSTANT R148, [R160.64+0x3a00] ;  /* 0x003a000ea0947981 */ /* 0x000f22000c1e9d00 */
[----:B------:R-:W-:Y:S02]  /*2980*/  FFMA.FTZ R162, R107, R131, R162 ;  /* 0x000000836ba27223 */ /* 0x000fe400000100a2 */
[----:B-----5:R-:W-:Y:S02]  /*2990*/  FFMA.FTZ R128, R109, R133, R128 ;  /* 0x000000856d807223 */ /* 0x020fe40000010080 */
[----:B------:R-:W-:Y:S02]  /*29a0*/  FFMA.FTZ R163, R108, R132, R163 ;  /* 0x000000846ca37223 */ /* 0x000fe400000100a3 */
[----:B--2---:R-:W-:Y:S02]  /*29b0*/  FFMA.FTZ R128, R113, R137, R128 ;  /* 0x0000008971807223 */ /* 0x004fe40000010080 */
[----:B------:R-:W-:Y:S02]  /*29c0*/  FFMA.FTZ R129, R110, R134, R129 ;  /* 0x000000866e817223 */ /* 0x000fe40000010081 */
[----:B------:R-:W-:-:S02]  /*29d0*/  FFMA.FTZ R163, R112, R136, R163 ;  /* 0x0000008870a37223 */ /* 0x000fc400000100a3 */
[----:B------:R-:W-:Y:S02]  /*29e0*/  FFMA.FTZ R128, R117, R141, R128 ;  /* 0x0000008d75807223 */ /* 0x000fe40000010080 */
[----:B------:R-:W-:Y:S02]  /*29f0*/  FFMA.FTZ R162, R111, R135, R162 ;  /* 0x000000876fa27223 */ /* 0x000fe400000100a2 */
[----:B------:R-:W-:Y:S02]  /*2a00*/  FFMA.FTZ R129, R114, R138, R129 ;  /* 0x0000008a72817223 */ /* 0x000fe40000010081 */
[----:B------:R-:W-:Y:S02]  /*2a10*/  FFMA.FTZ R163, R116, R140, R163 ;  /* 0x0000008c74a37223 */ /* 0x000fe400000100a3 */
[----:B------:R-:W-:Y:S02]  /*2a20*/  IMAD.IADD R156, R153, 0x1, R156 ;  /* 0x00000001999c7824 */ /* 0x000fe400078e029c */
[----:B------:R-:W-:-:S02]  /*2a30*/  IMAD.U32 R131, RZ, RZ, UR16 ;  /* 0x00000010ff837e24 */ /* 0x000fc4000f8e00ff */
[----:B------:R-:W-:Y:S02]  /*2a40*/  FFMA.FTZ R162, R115, R139, R162 ;  /* 0x0000008b73a27223 */ /* 0x000fe400000100a2 */
[----:B------:R-:W-:Y:S02]  /*2a50*/  FFMA.FTZ R129, R118, R142, R129 ;  /* 0x0000008e76817223 */ /* 0x000fe40000010081 */
[----:B------:R-:W-:Y:S01]  /*2a60*/  FFMA.FTZ R162, R119, R143, R162 ;  /* 0x0000008f77a27223 */ /* 0x000fe200000100a2 */
[----:B------:R-:W-:Y:S01]  /*2a70*/  ISETP.GE.AND P0, PT, R156, UR16, PT ;  /* 0x000000109c007c0c */ /* 0x000fe2000bf06270 */
[----:B---3--:R-:W-:Y:S02]  /*2a80*/  FFMA.FTZ R128, R121, R145, R128 ;  /* 0x0000009179807223 */ /* 0x008fe40000010080 */
[----:B------:R-:W-:Y:S02]  /*2a90*/  FFMA.FTZ R163, R120, R144, R163 ;  /* 0x0000009078a37223 */ /* 0x000fe400000100a3 */
[----:B------:R-:W-:-:S02]  /*2aa0*/  FFMA.FTZ R129, R122, R146, R129 ;  /* 0x000000927a817223 */ /* 0x000fc40000010081 */
[----:B----4-:R-:W-:Y:S01]  /*2ab0*/  FFMA.FTZ R149, R125, R149, R128 ;  /* 0x000000957d957223 */ /* 0x010fe20000010080 */
[----:B------:R-:W-:Y:S01]  /*2ac0*/  IADD3 R128, R156, 0x1, -R131 ;  /* 0x000000019c807810 */ /* 0x000fe20007ffe883 */
[----:B------:R-:W-:Y:S02]  /*2ad0*/  FFMA.FTZ R148, R124, R148, R163 ;  /* 0x000000947c947223 */ /* 0x000fe400000100a3 */
[----:B------:R-:W-:Y:S02]  /*2ae0*/  FFMA.FTZ R162, R123, R147, R162 ;  /* 0x000000937ba27223 */ /* 0x000fe400000100a2 */
[----:B------:R-:W-:Y:S01]  /*2af0*/  FFMA.FTZ R129, R126, R150, R129 ;  /* 0x000000967e817223 */ /* 0x000fe20000010081 */
[----:B------:R-:W0:Y:S01]  /*2b00*/  I2F R128, R128 ;  /* 0x0000008000807306 */ /* 0x000e220000201400 */
        /* <DEDUP_REMOVED lines=11> */
.L_x_21982:
[----:B------:R-:W-:-:S05]  /*2bc0*/  IMAD.MOV.U32 R129, RZ, RZ, -0x800001 ;  /* 0xff7fffffff817424 */ /* 0x000fca00078e00ff */
[----:B------:R1:W-:Y:S02]  /*2bd0*/  STS [R154], R129 ;  /* 0x000000819a007388 */ /* 0x0003e40000000800 */
.L_x_21983:
[----:B------:R-:W-:Y:S05]  /*2be0*/  BSYNC B1 ;  /* 0x0000000000017941 */ /* 0x000fea0003800000 */
.L_x_21981:
[----:B------:R-:W-:-:S04]  /*2bf0*/  IADD3 R155, R155, 0x4, RZ ;  /* 0x000000049b9b7810 */ /* 0x000fc80007ffe0ff */
[----:B------:R-:W-:-:S13]  /*2c00*/  ISETP.GE.AND P0, PT, R155, UR5, PT ;  /* 0x000000059b007c0c */ /* 0x000fda000bf06270 */
[----:B------:R-:W-:Y:S05]  /*2c10*/  @!P0 BRA `(.L_x_21984) ;  /* 0xfffff1f000008947 */ /* 0x000fea000383ffff */
.L_x_21975:
[----:B------:R-:W-:Y:S05]  /*2c20*/  BSYNC B0 ;  /* 0x0000000000007941 */ /* 0x000fea0003800000 */
.L_x_21974:
[----:B------:R-:W2:Y:S01]  /*2c30*/  SHFL.BFLY PT, R5, R6, 0x10, 0x1f ;  /* 0x0e001f0006057f89 */ /* 0x000ea200000e0000 */
[C---:B------:R-:W-:Y:S01]  /*2c40*/  ISETP.NE.AND P0, PT, R153.reuse, RZ, PT ;  /* 0x000000ff9900720c */ /* 0x040fe20003f05270 */
[----:B------:R-:W-:Y:S01]  /*2c50*/  BSSY B0, `(.L_x_21985) ;  /* 0x00000fc000007945 */ /* 0x000fe20003800000 */
[----:B------:R-:W-:-:S11]  /*2c60*/  ISETP.GT.AND P2, PT, R153, 0x3, PT ;  /* 0x000000039900780c */ /* 0x000fd60003f44270 */
[----:B0-----:R-:W-:-:S04]  /*2c70*/  @!P0 SHF.R.S32.HI R11, RZ, 0x1f, R0 ;  /* 0x0000001fff0b8819 */ /* 0x001fc80000011400 */
[----:B------:R-:W-:Y:S02]  /*2c80*/  @!P0 LEA.HI R11, R11, R0, RZ, 0x5 ;  /* 0x000000000b0b8211 */ /* 0x000fe400078f28ff */
[----:B--2---:R-:W-:Y:S01]  /*2c90*/  FMNMX.FTZ R5, R5, R6, !PT ;  /* 0x0000000605057209 */ /* 0x004fe20007810000 */
[----:B------:R-:W-:-:S04]  /*2ca0*/  IMAD.MOV.U32 R6, RZ, RZ, -0x800001 ;  /* 0xff7fffffff067424 */ /* 0x000fc800078e00ff */
[----:B------:R-:W0:Y:S02]  /*2cb0*/  SHFL.BFLY PT, R4, R5, 0x8, 0x1f ;  /* 0x0d001f0005047f89 */ /* 0x000e2400000e0000 */
[----:B0-----:R-:W-:Y:S02]  /*2cc0*/  FMNMX.FTZ R4, R5, R4, !PT ;  /* 0x0000000405047209 */ /* 0x001fe40007810000 */
[----:B------:R-:W-:-:S03]  /*2cd0*/  @!P0 SHF.R.S32.HI R5, RZ, 0x5, R11 ;  /* 0x00000005ff058819 */ /* 0x000fc6000001140b */
        /* <DEDUP_REMOVED lines=37> */
.L_x_21989:
        /* <DEDUP_REMOVED lines=11> */
.L_x_21988:
[----:B------:R-:W-:Y:S05]  /*2fe0*/  BSYNC B1 ;  /* 0x0000000000017941 */ /* 0x000fea0003800000 */
.L_x_21987:
        /* <DEDUP_REMOVED lines=11> */
.L_x_21992:
        /* <DEDUP_REMOVED lines=100> */
.L_x_21991:
[----:B------:R-:W-:Y:S05]  /*36e0*/  BSYNC B1 ;  /* 0x0000000000017941 */ /* 0x000fea0003800000 */
.L_x_21990:
        /* <DEDUP_REMOVED lines=55> */
.L_x_21994:
[----:B------:R-:W-:Y:S05]  /*3a60*/  BSYNC B1 ;  /* 0x0000000000017941 */ /* 0x000fea0003800000 */
.L_x_21993:
        /* <DEDUP_REMOVED lines=26> */
.L_x_21986:
[----:B------:R-:W-:Y:S05]  /*3c10*/  BSYNC B0 ;  /* 0x0000000000007941 */ /* 0x000fea0003800000 */
.L_x_21985:
        /* <DEDUP_REMOVED lines=45> */
.L_x_21999:
        /* <DEDUP_REMOVED lines=8> */
.L_x_21998:
[----:B0-----:R-:W-:Y:S05]  /*3f70*/  BSYNC B1 ;  /* 0x0000000000017941 */ /* 0x001fea0003800000 */
.L_x_21997:
        /* <DEDUP_REMOVED lines=11> */
.L_x_22002:
        /* <DEDUP_REMOVED lines=52> */
.L_x_22001:
[----:B------:R-:W-:Y:S05]  /*4370*/  BSYNC B1 ;  /* 0x0000000000017941 */ /* 0x000fea0003800000 */
.L_x_22000:
        /* <DEDUP_REMOVED lines=31> */
.L_x_22004:
[----:B------:R-:W-:Y:S05]  /*4570*/  BSYNC B1 ;  /* 0x0000000000017941 */ /* 0x000fea0003800000 */
.L_x_22003:
        /* <DEDUP_REMOVED lines=14> */
.L_x_21996:
[----:B------:R-:W-:Y:S05]  /*4660*/  BSYNC B0 ;  /* 0x0000000000007941 */ /* 0x000fea0003800000 */
.L_x_21995:
        /* <DEDUP_REMOVED lines=32> */
[----:B--2---:R0:W-:Y:S02]  /*4870*/  STG.E [R8.64], R33 ;  /* 0x0000002108007986 */ /* 0x0041e4000c10190e */
.L_x_22006:
[----:B------:R-:W-:Y:S05]  /*4880*/  BSYNC B0 ;  /* 0x0000000000007941 */ /* 0x000fea0003800000 */
.L_x_22005:
        /* <DEDUP_REMOVED lines=9> */
[----:B0-----:R-:W-:Y:S01]  /*4920*/  IMAD.MOV.U32 R8, RZ, RZ, RZ ;  /* 0x000000ffff087224 */ /* 0x001fe200078e00ff */
[----:B------:R-:W-:Y:S01]  /*4930*/  CS2R R6, SRZ ;  /* 0x0000000000067805 */ /* 0x000fe2000001ff00 */
[----:B------:R-:W-:Y:S01]  /*4940*/  CS2R R4, SRZ ;  /* 0x0000000000047805 */ /* 0x000fe2000001ff00 */
[----:B------:R-:W-:Y:S01]  /*4950*/  CS2R R18, SRZ ;  /* 0x0000000000127805 */ /* 0x000fe2000001ff00 */
[----:B------:R-:W-:Y:S01]  /*4960*/  CS2R R106, SRZ ;  /* 0x00000000006a7805 */ /* 0x000fe2000001ff00 */
[----:B------:R-:W-:Y:S01]  /*4970*/  CS2R R16, SRZ ;  /* 0x0000000000107805 */ /* 0x000fe2000001ff00 */
[----:B------:R-:W-:Y:S01]  /*4980*/  CS2R R104, SRZ ;  /* 0x0000000000687805 */ /* 0x000fe2000001ff00 */
[----:B------:R-:W-:Y:S05]  /*4990*/  @P1 BRA `(.L_x_22008) ;  /* 0x00002e4000001947 */ /* 0x000fea0003800000 */
[----:B------:R-:W0:Y:S01]  /*49a0*/  I2F.RP R20, R2 ;  /* 0x0000000200147306 */ /* 0x000e220000209400 */
[----:B------:R-:W3:Y:S01]  /*49b0*/  S2R R9, SR_CTAID.Z ;  /* 0x0000000000097919 */ /* 0x000ee20000002700 */
[----:B------:R-:W-:Y:S01]  /*49c0*/  SHF.R.S32.HI R21, RZ, 0x1f, R0 ;  /* 0x0000001fff157819 */ /* 0x000fe20000011400 */
[----:B------:R-:W-:Y:S01]  /*49d0*/  IMAD.U32 R162, RZ, RZ, UR8 ;  /* 0x00000008ffa27e24 */ /* 0x000fe2000f8e00ff */
[----:B------:R-:W-:Y:S01]  /*49e0*/  SHF.R.S32.HI R10, RZ, 0x1f, R153 ;  /* 0x0000001fff0a7819 */ /* 0x000fe20000011499 */
[----:B------:R-:W-:Y:S01]  /*49f0*/  IMAD.U32 R152, RZ, RZ, UR4 ;  /* 0x00000004ff987e24 */ /* 0x000fe2000f8e00ff */
[----:B------:R-:W-:Y:S01]  /*4a00*/  LEA.HI R21, R21, R0, RZ, 0x5 ;  /* 0x0000000015157211 */ /* 0x000fe200078f28ff */
[----:B------:R-:W-:Y:S01]  /*4a10*/  IMAD R162, R162, c[0x0][0x1c0], RZ ;  /* 0x00007000a2a27a24 */ /* 0x000fe200078e02ff */
[----:B------:R-:W-:Y:S01]  /*4a20*/  IADD3 R120, R3, -c[0x0][0x1dc], RZ ;  /* 0x8000770003787a10 */ /* 0x000fe20007ffe0ff */
[----:B------:R-:W-:Y:S01]  /*4a30*/  IMAD.MOV.U32 R3, RZ, RZ, c[0x0][0x1bc] ;  /* 0x00006f00ff037624 */ /* 0x000fe200078e00ff */
[----:B------:R-:W-:-:S02]  /*4a40*/  SHF.R.S32.HI R22, RZ, 0x5, R21 ;  /* 0x00000005ff167819 */ /* 0x000fc40000011415 */
[----:B------:R-:W-:Y:S02]  /*4a50*/  IADD3 R152, R152, -0x1, RZ ;  /* 0xffffffff98987810 */ /* 0x000fe40007ffe0ff */
[----:B------:R-:W-:Y:S01]  /*4a60*/  SHF.R.S32.HI R3, RZ, 0x1f, R3 ;  /* 0x0000001fff037819 */ /* 0x000fe20000011403 */
[----:B0-----:R-:W0:Y:S01]  /*4a70*/  MUFU.RCP R20, R20 ;  /* 0x0000001400147308 */ /* 0x001e220000001000 */
[----:B------:R-:W-:Y:S01]  /*4a80*/  SHF.R.S32.HI R163, RZ, 0x1f, R162 ;  /* 0x0000001fffa37819 */ /* 0x000fe200000114a2 */
[----:B---3--:R-:W-:Y:S01]  /*4a90*/  IMAD R9, R9, 0x10, R22 ;  /* 0x0000001009097824 */ /* 0x008fe200078e0216 */
[----:B0-----:R-:W-:Y:S02]  /*4aa0*/  IADD3 R11, R20, 0xffffffe, RZ ;  /* 0x0ffffffe140b7810 */ /* 0x001fe40007ffe0ff */
[----:B------:R-:W-:Y:S01]  /*4ab0*/  LEA.HI R20, R10, R153, RZ, 0x3 ;  /* 0x000000990a147211 */ /* 0x000fe200078f18ff */
[----:B------:R-:W-:-:S03]  /*4ac0*/  IMAD.MOV.U32 R10, RZ, RZ, RZ ;  /* 0x000000ffff0a7224 */ /* 0x000fc600078e00ff */
[----:B------:R-:W0:Y:S01]  /*4ad0*/  F2I.FTZ.U32.TRUNC.NTZ R11, R11 ;  /* 0x0000000b000b7305 */ /* 0x000e22000021f000 */
[C---:B------:R-:W-:Y:S01]  /*4ae0*/  LOP3.LUT R22, R20.reuse, 0x3ffffff8, RZ, 0xc0, !PT ;  /* 0x3ffffff814167812 */ /* 0x040fe200078ec0ff */
[----:B------:R-:W-:-:S04]  /*4af0*/  IMAD.SHL.U32 R20, R20, 0x4, RZ ;  /* 0x0000000414147824 */ /* 0x000fc800078e00ff */
[----:B------:R-:W-:Y:S01]  /*4b00*/  IMAD.IADD R151, R153, 0x1, -R22 ;  /* 0x0000000199977824 */ /* 0x000fe200078e0a16 */
[----:B------:R-:W-:-:S05]  /*4b10*/  LOP3.LUT R20, R20, 0xffffffe0, RZ, 0xc0, !PT ;  /* 0xffffffe014147812 */ /* 0x000fca00078ec0ff */
[----:B------:R-:W-:Y:S02]  /*4b20*/  IMAD R150, R151, 0x4, R20 ;  /* 0x0000000497967824 */ /* 0x000fe400078e0214 */
[----:B0-----:R-:W-:-:S03]  /*4b30*/  IMAD.MOV R23, RZ, RZ, -R11 ;  /* 0x000000ffff177224 */ /* 0x001fc600078e0a0b */
[C---:B------:R-:W-:Y:S02]  /*4b40*/  IADD3 R149, R150.reuse, 0x100, RZ ;  /* 0x0000010096957810 */ /* 0x040fe40007ffe0ff */
[C---:B------:R-:W-:Y:S01]  /*4b50*/  IADD3 R148, R150.reuse, 0x180, RZ ;  /* 0x0000018096947810 */ /* 0x040fe20007ffe0ff */
[----:B------:R-:W-:Y:S01]  /*4b60*/  IMAD R21, R23, R2, RZ ;  /* 0x0000000217157224 */ /* 0x000fe200078e02ff */
[C---:B------:R-:W-:Y:S02]  /*4b70*/  IADD3 R147, R150.reuse, 0x200, RZ ;  /* 0x0000020096937810 */ /* 0x040fe40007ffe0ff */
[C---:B------:R-:W-:Y:S01]  /*4b80*/  IADD3 R146, R150.reuse, 0x280, RZ ;  /* 0x0000028096927810 */ /* 0x040fe20007ffe0ff */
[----:B------:R-:W-:Y:S01]  /*4b90*/  IMAD.HI.U32 R10, R11, R21, R10 ;  /* 0x000000150b0a7227 */ /* 0x000fe200078e000a */
[C---:B------:R-:W-:Y:S02]  /*4ba0*/  IADD3 R145, R150.reuse, 0x300, RZ ;  /* 0x0000030096917810 */ /* 0x040fe40007ffe0ff */
        /* <DEDUP_REMOVED lines=16> */
[C---:B-1----:R-:W-:Y:S02]  /*4cb0*/  IADD3 R129, R150.reuse, 0xb00, RZ ;  /* 0x00000b0096817810 */ /* 0x042fe40007ffe0ff */
[C---:B------:R-:W-:Y:S02]  /*4cc0*/  IADD3 R128, R150.reuse, 0xb80, RZ ;  /* 0x00000b8096807810 */ /* 0x040fe40007ffe0ff */
[C---:B------:R-:W-:Y:S02]  /*4cd0*/  IADD3 R127, R150.reuse, 0xc00, RZ ;  /* 0x00000c00967f7810 */ /* 0x040fe40007ffe0ff */
[C---:B------:R-:W-:Y:S02]  /*4ce0*/  IADD3 R126, R150.reuse, 0xc80, RZ ;  /* 0x00000c80967e7810 */ /* 0x040fe40007ffe0ff */
[----:B------:R-:W-:-:S02]  /*4cf0*/  IADD3 R125, R150, 0xd00, RZ ;  /* 0x00000d00967d7810 */ /* 0x000fc40007ffe0ff */
[C---:B------:R-:W-:Y:S02]  /*4d00*/  IADD3 R121, R150.reuse, 0xd80, RZ ;  /* 0x00000d8096797810 */ /* 0x040fe40007ffe0ff */
[C---:B------:R-:W-:Y:S02]  /*4d10*/  IADD3 R122, R150.reuse, 0xe00, RZ ;  /* 0x00000e00967a7810 */ /* 0x040fe40007ffe0ff */
[----:B------:R-:W-:Y:S02]  /*4d20*/  IADD3 R123, R150, 0xe80, RZ ;  /* 0x00000e80967b7810 */ /* 0x000fe40007ffe0ff */
.L_x_22011:
        /* <DEDUP_REMOVED lines=43> */
[----:B--2---:R-:W-:Y:S05]  /*4fe0*/  @P0 BRA P1, `(.L_x_22010) ;  /* 0x000027a000000947 */ /* 0x004fea0000800000 */
[----:B------:R-:W-:-:S04]  /*4ff0*/  IADD3 R21, P0, R9, UR6, RZ ;  /* 0x0000000609157c10 */ /* 0x000fc8000ff1e0ff */
[----:B------:R-:W-:Y:S02]  /*5000*/  LEA.HI.X.SX32 R22, R9, UR22, 0x1, P0 ;  /* 0x0000001609167c11 */ /* 0x000fe400080f0eff */
[----:B------:R-:W-:-:S04]  /*5010*/  LEA R20, P0, R21, c[0x0][0x198], 0x2 ;  /* 0x0000660015147a11 */ /* 0x000fc800078010ff */
[----:B------:R-:W-:-:S05]  /*5020*/  LEA.HI.X R21, R21, c[0x0][0x19c], R22, 0x2, P0 ;  /* 0x0000670015157a11 */ /* 0x000fca00000f1416 */
        /* <DEDUP_REMOVED lines=11> */
[----:B------:R0:W3:Y:S01]  /*50e0*/  LDG.E.128.CONSTANT R56, [R22.64] ;  /* 0x0000000e16387981 */ /* 0x0000e2000c1e9d00 */
[C---:B------:R-:W-:Y:S02]  /*50f0*/  LEA R64, P1, R20.reuse, c[0x0][0x188], 0x2 ;  /* 0x0000620014407a11 */ /* 0x040fe400078210ff */
[----:B------:R-:W-:Y:S01]  /*5100*/  LEA.HI.X.SX32 R21, R149, R96, 0x1, P0 ;  /* 0x0000006095157211 */ /* 0x000fe200000f0eff */
[----:B------:R0:W4:Y:S03]  /*5110*/  LDG.E.128.CONSTANT R60, [R22.64+0x200] ;  /* 0x0002000e163c7981 */ /* 0x000126000c1e9d00 */
[----:B------:R-:W-:Y:S02]  /*5120*/  LEA.HI.X R65, R20, c[0x0][0x18c], R21, 0x2, P1 ;  /* 0x0000630014417a11 */ /* 0x000fe400008f1415 */
[----:B------:R-:W-:-:S04]  /*5130*/  IADD3 R21, P0, R148, R98, RZ ;  /* 0x0000006294157210 */ /* 0x000fc80007f1e0ff */
[----:B------:R-:W-:Y:S01]  /*5140*/  LEA R92, P1, R21, c[0x0][0x188], 0x2 ;  /* 0x00006200155c7a11 */ /* 0x000fe200078210ff */
[----:B--2---:R-:W2:Y:S01]  /*5150*/  LDG.E.128.CONSTANT R64, [R64.64] ;  /* 0x0000000e40407981 */ /* 0x004ea2000c1e9d00 */
[----:B------:R-:W-:Y:S02]  /*5160*/  LEA.HI.X.SX32 R24, R148, R96, 0x1, P0 ;  /* 0x0000006094187211 */ /* 0x000fe400000f0eff */
[----:B------:R-:W-:Y:S02]  /*5170*/  IADD3 R20, P0, R147, R98, RZ ;  /* 0x0000006293147210 */ /* 0x000fe40007f1e0ff */
[----:B------:R-:W-:Y:S02]  /*5180*/  LEA.HI.X R93, R21, c[0x0][0x18c], R24, 0x2, P1 ;  /* 0x00006300155d7a11 */ /* 0x000fe400008f1418 */
[----:B------:R-:W-:Y:S02]  /*5190*/  LEA R68, P1, R20, c[0x0][0x188], 0x2 ;  /* 0x0000620014447a11 */ /* 0x000fe400078210ff */
[----:B------:R-:W-:-:S02]  /*51a0*/  LEA.HI.X.SX32 R21, R147, R96, 0x1, P0 ;  /* 0x0000006093157211 */ /* 0x000fc400000f0eff */
[----:B------:R-:W2:Y:S02]  /*51b0*/  LDG.E.128.CONSTANT R92, [R92.64] ;  /* 0x0000000e5c5c7981 */ /* 0x000ea4000c1e9d00 */
[----:B------:R-:W-:Y:S02]  /*51c0*/  LEA.HI.X R69, R20, c[0x0][0x18c], R21, 0x2, P1 ;  /* 0x0000630014457a11 */ /* 0x000fe400008f1415 */
[----:B------:R-:W-:-:S04]  /*51d0*/  IADD3 R20, P0, R146, R98, RZ ;  /* 0x0000006292147210 */ /* 0x000fc80007f1e0ff */
[----:B------:R-:W2:Y:S01]  /*51e0*/  LDG.E.128.CONSTANT R68, [R68.64] ;  /* 0x0000000e44447981 */ /* 0x000ea2000c1e9d00 */
[----:B------:R-:W-:Y:S02]  /*51f0*/  LEA R72, P1, R20, c[0x0][0x188], 0x2 ;  /* 0x0000620014487a11 */ /* 0x000fe400078210ff */
[----:B------:R-:W-:-:S04]  /*5200*/  LEA.HI.X.SX32 R21, R146, R96, 0x1, P0 ;  /* 0x0000006092157211 */ /* 0x000fc800000f0eff */
        /* <DEDUP_REMOVED lines=10> */
[----:B------:R-:W-:-:S06]  /*52b0*/  LEA.HI.X R81, R20, c[0x0][0x18c], R21, 0x2, P1 ;  /* 0x0000630014517a11 */ /* 0x000fcc00008f1415 */
[----:B------:R-:W2:Y:S01]  /*52c0*/  LDG.E.128.CONSTANT R80, [R80.64] ;  /* 0x0000000e50507981 */ /* 0x000ea2000c1e9d00 */
[----:B------:R-:W-:-:S04]  /*52d0*/  IADD3 R20, P0, R143, R98, RZ ;  /* 0x000000628f147210 */ /* 0x000fc80007f1e0ff */
        /* <DEDUP_REMOVED lines=11> */
[----:B0-----:R-:W-:-:S04]  /*5390*/  LEA.HI.X.SX32 R22, R141, R96, 0x1, P0 ;  /* 0x000000608d167211 */ /* 0x001fc800000f0eff */
[----:B------:R-:W-:-:S06]  /*53a0*/  LEA.HI.X R21, R21, c[0x0][0x18c], R22, 0x2, P1 ;  /* 0x0000630015157a11 */ /* 0x000fcc00008f1416 */
[----:B------:R-:W2:Y:S01]  /*53b0*/  LDG.E.128.CONSTANT R20, [R20.64] ;  /* 0x0000000e14147981 */ /* 0x000ea2000c1e9d00 */
[CC--:B------:R-:W-:Y:S02]  /*53c0*/  IADD3 R25, P0, R140.reuse, R98.reuse, RZ ;  /* 0x000000628c197210 */ /* 0x0c0fe40007f1e0ff */
[C---:B------:R-:W-:Y:S02]  /*53d0*/  IADD3 R26, P2, R139.reuse, R98, RZ ;  /* 0x000000628b1a7210 */ /* 0x040fe40007f5e0ff */
[-C--:B------:R-:W-:Y:S02]  /*53e0*/  LEA.HI.X.SX32 R30, R140, R96.reuse, 0x1, P0 ;  /* 0x000000608c1e7211 */ /* 0x080fe400000f0eff */
[----:B------:R-:W-:Y:S02]  /*53f0*/  LEA R28, P0, R26, c[0x0][0x188], 0x2 ;  /* 0x000062001a1c7a11 */ /* 0x000fe400078010ff */
[----:B------:R-:W-:Y:S02]  /*5400*/  LEA.HI.X.SX32 R27, R139, R96, 0x1, P2 ;  /* 0x000000608b1b7211 */ /* 0x000fe400010f0eff */
[----:B------:R-:W-:-:S02]  /*5410*/  LEA R24, P1, R25, c[0x0][0x188], 0x2 ;  /* 0x0000620019187a11 */ /* 0x000fc400078210ff */
[----:B------:R-:W-:Y:S02]  /*5420*/  LEA.HI.X R29, R26, c[0x0][0x18c], R27, 0x2, P0 ;  /* 0x000063001a1d7a11 */ /* 0x000fe400000f141b */
[----:B------:R-:W-:-:S04]  /*5430*/  LEA.HI.X R25, R25, c[0x0][0x18c], R30, 0x2, P1 ;  /* 0x0000630019197a11 */ /* 0x000fc800008f141e */
[----:B------:R-:W2:Y:S04]  /*5440*/  LDG.E.128.CONSTANT R28, [R28.64] ;  /* 0x0000000e1c1c7981 */ /* 0x000ea8000c1e9d00 */
[----:B------:R-:W2:Y:S01]  /*5450*/  LDG.E.128.CONSTANT R24, [R24.64] ;  /* 0x0000000e18187981 */ /* 0x000ea2000c1e9d00 */
        /* <DEDUP_REMOVED lines=13> */
[C---:B------:R-:W-:Y:S02]  /*5530*/  @!P0 IADD3 R35, R124.reuse, 0x2, RZ ;  /* 0x000000027c238810 */ /* 0x040fe40007ffe0ff */
[C---:B------:R-:W-:Y:S02]  /*5540*/  @!P0 IADD3 R36, R124.reuse, 0x3, RZ ;  /* 0x000000037c248810 */ /* 0x040fe40007ffe0ff */
[----:B------:R-:W-:-:S02]  /*5550*/  @!P0 IADD3 R43, R124, 0x3, RZ ;  /* 0x000000037c2b8810 */ /* 0x000fc40007ffe0ff */
[C---:B------:R-:W-:Y:S02]  /*5560*/  @!P0 IADD3 R44, R124.reuse, 0x2, RZ ;  /* 0x000000027c2c8810 */ /* 0x040fe40007ffe0ff */
[C---:B------:R-:W-:Y:S02]  /*5570*/  @!P0 IADD3 R47, R124.reuse, 0x1, RZ ;  /* 0x000000017c2f8810 */ /* 0x040fe40007ffe0ff */
[C---:B------:R-:W-:Y:S02]  /*5580*/  @!P0 IADD3 R48, R124.reuse, 0x2, RZ ;  /* 0x000000027c308810 */ /* 0x040fe40007ffe0ff */
[C---:B------:R-:W-:Y:S02]  /*5590*/  @!P0 IADD3 R51, R124.reuse, 0x2, RZ ;  /* 0x000000027c338810 */ /* 0x040fe40007ffe0ff */
[C---:B------:R-:W-:Y:S02]  /*55a0*/  @!P0 IADD3 R52, R124.reuse, 0x3, RZ ;  /* 0x000000037c348810 */ /* 0x040fe40007ffe0ff */
[----:B------:R-:W-:-:S02]  /*55b0*/  @!P0 IADD3 R55, R124, 0x1, RZ ;  /* 0x000000017c378810 */ /* 0x000fc40007ffe0ff */
[----:B---3--:R-:W-:Y:S02]  /*55c0*/  @!P0 FSEL R56, R56, RZ, !P5 ;  /* 0x000000ff38388208 */ /* 0x008fe40006800000 */
[----:B------:R-:W-:Y:S02]  /*55d0*/  @!P0 ISETP.GE.AND P5, PT, R32, UR16, PT ;  /* 0x0000001020008c0c */ /* 0x000fe4000bfa6270 */
[----:B------:R-:W-:Y:S02]  /*55e0*/  @!P0 IADD3 R32, R124, 0x2, RZ ;  /* 0x000000027c208810 */ /* 0x000fe40007ffe0ff */
[----:B------:R-:W-:Y:S02]  /*55f0*/  @!P0 FSEL R59, R59, RZ, !P3 ;  /* 0x000000ff3b3b8208 */ /* 0x000fe40005800000 */
[----:B------:R-:W-:Y:S02]  /*5600*/  @!P0 ISETP.GE.AND P3, PT, R32, UR16, PT ;  /* 0x0000001020008c0c */ /* 0x000fe4000bf66270 */
[----:B------:R-:W-:-:S02]  /*5610*/  @!P0 IADD3 R32, R124, 0x1, RZ ;  /* 0x000000017c208810 */ /* 0x000fc40007ffe0ff */
[----:B----4-:R-:W-:Y:S02]  /*5620*/  @!P0 FSEL R61, R61, RZ, !P2 ;  /* 0x000000ff3d3d8208 */ /* 0x010fe40005000000 */
[----:B------:R-:W-:Y:S02]  /*5630*/  @!P0 ISETP.GE.AND P2, PT, R32, UR16, PT ;  /* 0x0000001020008c0c */ /* 0x000fe4000bf46270 */
[----:B------:R-:W-:Y:S02]  /*5640*/  @!P0 IADD3 R32, R124, 0x2, RZ ;  /* 0x000000027c208810 */ /* 0x000fe40007ffe0ff */
[----:B------:R-:W-:Y:S02]  /*5650*/  @!P0 FSEL R57, R57, RZ, !P4 ;  /* 0x000000ff39398208 */ /* 0x000fe40006000000 */
[----:B------:R-:W-:Y:S02]  /*5660*/  @!P0 FSEL R58, R58, RZ, !P1 ;  /* 0x000000ff3a3a8208 */ /* 0x000fe40004800000 */
[----:B------:R-:W-:-:S02]  /*5670*/  @!P0 FSEL R63, R63, RZ, !P5 ;  /* 0x000000ff3f3f8208 */ /* 0x000fc40006800000 */
[----:B------:R-:W-:Y:S02]  /*5680*/  @!P0 ISETP.GE.AND P4, PT, R33, UR16, PT ;  /* 0x0000001021008c0c */ /* 0x000fe4000bf86270 */
[----:B------:R-:W-:Y:S02]  /*5690*/  @!P0 ISETP.GE.AND P1, PT, R124, UR16, PT ;  /* 0x000000107c008c0c */ /* 0x000fe4000bf26270 */
[----:B------:R-:W-:Y:S02]  /*56a0*/  @!P0 ISETP.GE.AND P5, PT, R32, UR16, PT ;  /* 0x0000001020008c0c */ /* 0x000fe4000bfa6270 */
[----:B------:R-:W-:Y:S02]  /*56b0*/  @!P0 IADD3 R33, R124, 0x3, RZ ;  /* 0x000000037c218810 */ /* 0x000fe40007ffe0ff */
[----:B------:R-:W-:Y:S02]  /*56c0*/  @!P0 FSEL R62, R62, RZ, !P6 ;  /* 0x000000ff3e3e8208 */ /* 0x000fe40007000000 */
[----:B------:R-:W-:-:S02]  /*56d0*/  @!P0 IADD3 R32, R124, 0x1, RZ ;  /* 0x000000017c208810 */ /* 0x000fc40007ffe0ff */
[----:B------:R-:W-:Y:S02]  /*56e0*/  @!P0 ISETP.GE.AND P6, PT, R124, UR16, PT ;  /* 0x000000107c008c0c */ /* 0x000fe4000bfc6270 */
[----:B------:R-:W-:Y:S02]  /*56f0*/  @!P0 FSEL R60, R60, RZ, !P1 ;  /* 0x000000ff3c3c8208 */ /* 0x000fe40004800000 */
[----:B--2---:R-:W-:Y:S02]  /*5700*/  @!P0 FSEL R65, R65, RZ, !P4 ;  /* 0x000000ff41418208 */ /* 0x004fe40006000000 */
[----:B------:R-:W-:Y:S02]  /*5710*/  @!P0 ISETP.GE.AND P1, PT, R33, UR16, PT ;  /* 0x0000001021008c0c */ /* 0x000fe4000bf26270 */
[----:B------:R-:W-:Y:S02]  /*5720*/  @!P0 ISETP.GE.AND P4, PT, R32, UR16, PT ;  /* 0x0000001020008c0c */ /* 0x000fe4000bf86270 */
[----:B------:R-:W-:-:S02]  /*5730*/  @!P0 FSEL R66, R66, RZ, !P3 ;  /* 0x000000ff42428208 */ /* 0x000fc40005800000 */
[----:B------:R-:W-:Y:S02]  /*5740*/  @!P0 FSEL R64, R64, RZ, !P6 ;  /* 0x000000ff40408208 */ /* 0x000fe40007000000 */
[C---:B------:R-:W-:Y:S02]  /*5750*/  @!P0 IADD3 R32, R124.reuse, 0x2, RZ ;  /* 0x000000027c208810 */ /* 0x040fe40007ffe0ff */
[----:B------:R-:W-:Y:S02]  /*5760*/  @!P0 ISETP.GE.AND P3, PT, R124, UR16, PT ;  /* 0x000000107c008c0c */ /* 0x000fe4000bf66270 */
[----:B------:R-:W-:Y:S02]  /*5770*/  @!P0 ISETP.GE.AND P6, PT, R33, UR16, PT ;  /* 0x0000001021008c0c */ /* 0x000fe4000bfc6270 */
[----:B------:R-:W-:Y:S02]  /*5780*/  @!P0 FSEL R67, R67, RZ, !P1 ;  /* 0x000000ff43438208 */ /* 0x000fe40004800000 */
[----:B------:R-:W-:-:S02]  /*5790*/  @!P0 ISETP.GE.AND P1, PT, R32, UR16, PT ;  /* 0x0000001020008c0c */ /* 0x000fc4000bf26270 */
[----:B------:R-:W-:Y:S02]  /*57a0*/  @!P0 FSEL R92, R92, RZ, !P3 ;  /* 0x000000ff5c5c8208 */ /* 0x000fe40005800000 */
[----:B------:R-:W-:Y:S02]  /*57b0*/  @!P0 FSEL R94, R94, RZ, !P5 ;  /* 0x000000ff5e5e8208 */ /* 0x000fe40006800000 */
[C---:B------:R-:W-:Y:S02]  /*57c0*/  @!P0 IADD3 R32, R124.reuse, 0x1, RZ ;  /* 0x000000017c208810 */ /* 0x040fe40007ffe0ff */
[----:B------:R-:W-:Y:S02]  /*57d0*/  @!P0 ISETP.GE.AND P3, PT, R33, UR16, PT ;  /* 0x0000001021008c0c */ /* 0x000fe4000bf66270 */
[----:B------:R-:W-:Y:S02]  /*57e0*/  @!P0 ISETP.GE.AND P5, PT, R124, UR16, PT ;  /* 0x000000107c008c0c */ /* 0x000fe4000bfa6270 */
[----:B------:R-:W-:-:S02]  /*57f0*/  @!P0 FSEL R95, R95, RZ, !P6 ;  /* 0x000000ff5f5f8208 */ /* 0x000fc40007000000 */
[----:B------:R-:W-:Y:S02]  /*5800*/  IADD3 R33, P6, R138, R98, RZ ;  /* 0x000000628a217210 */ /* 0x000fe40007fde0ff */
[----:B------:R-:W-:Y:S02]  /*5810*/  @!P0 FSEL R93, R93, RZ, !P2 ;  /* 0x000000ff5d5d8208 */ /* 0x000fe40005000000 */
[----:B------:R-:W-:Y:S02]  /*5820*/  @!P0 ISETP.GE.AND P2, PT, R32, UR16, PT ;  /* 0x0000001020008c0c */ /* 0x000fe4000bf46270 */
[----:B------:R-:W-:Y:S02]  /*5830*/  @!P0 FSEL R68, R68, RZ, !P5 ;  /* 0x000000ff44448208 */ /* 0x000fe40006800000 */
[----:B------:R-:W-:Y:S02]  /*5840*/  LEA R32, P5, R33, c[0x0][0x188], 0x2 ;  /* 0x0000620021207a11 */ /* 0x000fe400078a10ff */
[----:B------:R-:W-:-:S02]  /*5850*/  LEA.HI.X.SX32 R34, R138, R96, 0x1, P6 ;  /* 0x000000608a227211 */ /* 0x000fc400030f0eff */
[----:B------:R-:W-:Y:S02]  /*5860*/  @!P0 FSEL R69, R69, RZ, !P4 ;  /* 0x000000ff45458208 */ /* 0x000fe40006000000 */
[----:B------:R-:W-:Y:S02]  /*5870*/  @!P0 ISETP.GE.AND P4, PT, R35, UR16, PT ;  /* 0x0000001023008c0c */ /* 0x000fe4000bf86270 */
[----:B------:R-:W-:Y:S02]  /*5880*/  @!P0 IADD3 R35, R124, 0x1, RZ ;  /* 0x000000017c238810 */ /* 0x000fe40007ffe0ff */
[----:B------:R-:W-:Y:S02]  /*5890*/  LEA.HI.X R33, R33, c[0x0][0x18c], R34, 0x2, P5 ;  /* 0x0000630021217a11 */ /* 0x000fe400028f1422 */
[----:B------:R-:W-:Y:S02]  /*58a0*/  @!P0 FSEL R70, R70, RZ, !P1 ;  /* 0x000000ff46468208 */ /* 0x000fe40004800000 */
[----:B------:R-:W-:-:S02]  /*58b0*/  @!P0 ISETP.GE.AND P1, PT, R35, UR16, PT ;  /* 0x0000001023008c0c */ /* 0x000fc4000bf26270 */
[----:B------:R-:W-:Y:S01]  /*58c0*/  @!P0 ISETP.GE.AND P5, PT, R124, UR16, PT ;  /* 0x000000107c008c0c */ /* 0x000fe2000bfa6270 */
[----:B------:R-:W2:Y:S01]  /*58d0*/  LDG.E.128.CONSTANT R32, [R32.64] ;  /* 0x0000000e20207981 */ /* 0x000ea2000c1e9d00 */
[----:B------:R-:W-:Y:S02]  /*58e0*/  @!P0 FSEL R71, R71, RZ, !P3 ;  /* 0x000000ff47478208 */ /* 0x000fe40005800000 */
[----:B------:R-:W-:Y:S02]  /*58f0*/  IADD3 R41, P3, R137, R98, RZ ;  /* 0x0000006289297210 */ /* 0x000fe40007f7e0ff */
[----:B------:R-:W-:Y:S02]  /*5900*/  @!P0 FSEL R72, R72, RZ, !P5 ;  /* 0x000000ff48488208 */ /* 0x000fe40006800000 */
[----:B------:R-:W-:Y:S02]  /*5910*/  @!P0 ISETP.GE.AND P6, PT, R36, UR16, PT ;  /* 0x0000001024008c0c */ /* 0x000fe4000bfc6270 */
[----:B------:R-:W-:-:S02]  /*5920*/  LEA R40, P5, R41, c[0x0][0x188], 0x2 ;  /* 0x0000620029287a11 */ /* 0x000fc400078a10ff */
[----:B------:R-:W-:Y:S02]  /*5930*/  LEA.HI.X.SX32 R42, R137, R96, 0x1, P3 ;  /* 0x00000060892a7211 */ /* 0x000fe400018f0eff */
[----:B------:R-:W-:Y:S02]  /*5940*/  IADD3 R36, R124, -UR17, RZ ;  /* 0x800000117c247c10 */ /* 0x000fe4000fffe0ff */
[----:B------:R-:W-:Y:S02]  /*5950*/  LEA.HI.X R41, R41, c[0x0][0x18c], R42, 0x2, P5 ;  /* 0x0000630029297a11 */ /* 0x000fe400028f142a */
[----:B------:R-:W-:Y:S02]  /*5960*/  @!P0 ISETP.GE.AND P3, PT, R43, UR16, PT ;  /* 0x000000102b008c0c */ /* 0x000fe4000bf66270 */
[----:B------:R-:W0:Y:S01]  /*5970*/  LDS.128 R36, [R36.X4+0x200] ;  /* 0x0002000024247984 */ /* 0x000e220000004c00 */
[----:B------:R-:W-:-:S03]  /*5980*/  IADD3 R45, P5, R136, R98, RZ ;  /* 0x00000062882d7210 */ /* 0x000fc60007fbe0ff */
[----:B------:R-:W3:Y:S01]  /*5990*/  LDG.E.128.CONSTANT R40, [R40.64] ;  /* 0x0000000e28287981 */ /* 0x000ee2000c1e9d00 */
[----:B------:R-:W-:Y:S02]  /*59a0*/  @!P0 FSEL R73, R73, RZ, !P2 ;  /* 0x000000ff49498208 */ /* 0x000fe40005000000 */
[----:B------:R-:W-:Y:S02]  /*59b0*/  @!P0 FSEL R74, R74, RZ, !P4 ;  /* 0x000000ff4a4a8208 */ /* 0x000fe40006000000 */
[----:B------:R-:W-:Y:S02]  /*59c0*/  @!P0 ISETP.GE.AND P2, PT, R44, UR16, PT ;  /* 0x000000102c008c0c */ /* 0x000fe4000bf46270 */
[----:B------:R-:W-:Y:S02]  /*59d0*/  @!P0 ISETP.GE.AND P4, PT, R124, UR16, PT ;  /* 0x000000107c008c0c */ /* 0x000fe4000bf86270 */
[----:B------:R-:W-:Y:S02]  /*59e0*/  @!P0 FSEL R75, R75, RZ, !P6 ;  /* 0x000000ff4b4b8208 */ /* 0x000fe40007000000 */
[----:B------:R-:W-:-:S02]  /*59f0*/  LEA R44, P6, R45, c[0x0][0x188], 0x2 ;  /* 0x000062002d2c7a11 */ /* 0x000fc400078c10ff */
[----:B------:R-:W-:Y:S02]  /*5a00*/  LEA.HI.X.SX32 R46, R136, R96, 0x1, P5 ;  /* 0x00000060882e7211 */ /* 0x000fe400028f0eff */
[----:B------:R-:W-:Y:S02]  /*5a10*/  @!P0 FSEL R76, R76, RZ, !P4 ;  /* 0x000000ff4c4c8208 */ /* 0x000fe40006000000 */
[----:B------:R-:W-:Y:S02]  /*5a20*/  @!P0 ISETP.GE.AND P4, PT, R47, UR16, PT ;  /* 0x000000102f008c0c */ /* 0x000fe4000bf86270 */
[----:B------:R-:W-:Y:S02]  /*5a30*/  LEA.HI.X R45, R45, c[0x0][0x18c], R46, 0x2, P6 ;  /* 0x000063002d2d7a11 */ /* 0x000fe400030f142e */
[C---:B------:R-:W-:Y:S02]  /*5a40*/  @!P0 IADD3 R47, R124.reuse, 0x3, RZ ;  /* 0x000000037c2f8810 */ /* 0x040fe40007ffe0ff */
[----:B------:R-:W-:-:S02]  /*5a50*/  @!P0 IADD3 R46, R124, 0x1, RZ ;  /* 0x000000017c2e8810 */ /* 0x000fc40007ffe0ff */
[----:B------:R-:W-:Y:S02]  /*5a60*/  @!P0 FSEL R77, R77, RZ, !P1 ;  /* 0x000000ff4d4d8208 */ /* 0x000fe40004800000 */
[----:B------:R-:W-:Y:S02]  /*5a70*/  @!P0 FSEL R78, R78, RZ, !P2 ;  /* 0x000000ff4e4e8208 */ /* 0x000fe40005000000 */
[----:B------:R-:W-:Y:S02]  /*5a80*/  @!P0 ISETP.GE.AND P1, PT, R47, UR16, PT ;  /* 0x000000102f008c0c */ /* 0x000fe4000bf26270 */
[----:B------:R-:W-:Y:S02]  /*5a90*/  @!P0 ISETP.GE.AND P2, PT, R46, UR16, PT ;  /* 0x000000102e008c0c */ /* 0x000fe4000bf46270 */
[----:B------:R-:W-:Y:S01]  /*5aa0*/  @!P0 ISETP.GE.AND P6, PT, R124, UR16, PT ;  /* 0x000000107c008c0c */ /* 0x000fe2000bfc6270 */
[----:B------:R-:W4:Y:S01]  /*5ab0*/  LDG.E.128.CONSTANT R44, [R44.64] ;  /* 0x0000000e2c2c7981 */ /* 0x000f22000c1e9d00 */
[----:B------:R-:W-:-:S02]  /*5ac0*/  @!P0 FSEL R79, R79, RZ, !P3 ;  /* 0x000000ff4f4f8208 */ /* 0x000fc40005800000 */
[----:B------:R-:W-:Y:S02]  /*5ad0*/  IADD3 R49, P3, R135, R98, RZ ;  /* 0x0000006287317210 */ /* 0x000fe40007f7e0ff */
[----:B------:R-:W-:Y:S02]  /*5ae0*/  @!P0 ISETP.GE.AND P5, PT, R48, UR16, PT ;  /* 0x0000001030008c0c */ /* 0x000fe4000bfa6270 */
[----:B------:R-:W-:Y:S02]  /*5af0*/  @!P0 FSEL R80, R80, RZ, !P6 ;  /* 0x000000ff50508208 */ /* 0x000fe40007000000 */
[----:B------:R-:W-:Y:S02]  /*5b00*/  LEA R48, P6, R49, c[0x0][0x188], 0x2 ;  /* 0x0000620031307a11 */ /* 0x000fe400078c10ff */
[----:B------:R-:W-:-:S04]  /*5b10*/  LEA.HI.X.SX32 R50, R135, R96, 0x1, P3 ;  /* 0x0000006087327211 */ /* 0x000fc800018f0eff */
[----:B------:R-:W-:Y:S02]  /*5b20*/  LEA.HI.X R49, R49, c[0x0][0x18c], R50, 0x2, P6 ;  /* 0x0000630031317a11 */ /* 0x000fe400030f1432 */
[----:B------:R-:W-:Y:S02]  /*5b30*/  @!P0 ISETP.GE.AND P3, PT, R51, UR16, PT ;  /* 0x0000001033008c0c */ /* 0x000fe4000bf66270 */
[----:B------:R-:W-:Y:S02]  /*5b40*/  @!P0 FSEL R82, R82, RZ, !P5 ;  /* 0x000000ff52528208 */ /* 0x000fe40006800000 */
[----:B------:R-:W4:Y:S01]  /*5b50*/  LDG.E.128.CONSTANT R48, [R48.64] ;  /* 0x0000000e30307981 */ /* 0x000f22000c1e9d00 */
[----:B------:R-:W-:Y:S02]  /*5b60*/  IADD3 R53, P5, R134, R98, RZ ;  /* 0x0000006286357210 */ /* 0x000fe40007fbe0ff */
[----:B------:R-:W-:Y:S02]  /*5b70*/  @!P0 FSEL R81, R81, RZ, !P4 ;  /* 0x000000ff51518208 */ /* 0x000fe40006000000 */
[----:B------:R-:W-:-:S02]  /*5b80*/  @!P0 ISETP.GE.AND P4, PT, R52, UR16, PT ;  /* 0x0000001034008c0c */ /* 0x000fc4000bf86270 */
[----:B------:R-:W-:Y:S02]  /*5b90*/  @!P0 FSEL R83, R83, RZ, !P1 ;  /* 0x000000ff53538208 */ /* 0x000fe40004800000 */
[----:B------:R-:W-:Y:S02]  /*5ba0*/  LEA R52, P1, R53, c[0x0][0x188], 0x2 ;  /* 0x0000620035347a11 */ /* 0x000fe400078210ff */
[----:B------:R-:W-:Y:S01]  /*5bb0*/  LEA.HI.X.SX32 R54, R134, R96, 0x1, P5 ;  /* 0x0000006086367211 */ /* 0x000fe200028f0eff */
[----:B0-----:R-:W-:Y:S01]  /*5bc0*/  FMUL.FTZ R57, R37, R57 ;  /* 0x0000003925397220 */ /* 0x001fe20000410000 */
[----:B------:R-:W-:Y:S02]  /*5bd0*/  @!P0 ISETP.GE.AND P6, PT, R124, UR16, PT ;  /* 0x000000107c008c0c */ /* 0x000fe4000bfc6270 */
[----:B------:R-:W-:Y:S01]  /*5be0*/  LEA.HI.X R53, R53, c[0x0][0x18c], R54, 0x2, P1 ;  /* 0x0000630035357a11 */ /* 0x000fe200008f1436 */
[----:B------:R-:W-:Y:S01]  /*5bf0*/  FFMA.FTZ R57, R36, R56, R57 ;  /* 0x0000003824397223 */ /* 0x000fe20000010039 */
[----:B------:R-:W-:-:S02]  /*5c00*/  @!P0 FSEL R84, R84, RZ, !P6 ;  /* 0x000000ff54548208 */ /* 0x000fc40007000000 */
[----:B------:R-:W-:Y:S01]  /*5c10*/  @!P0 ISETP.GE.AND P6, PT, R55, UR16, PT ;  /* 0x0000001037008c0c */ /* 0x000fe2000bfc6270 */
[----:B------:R-:W-:Y:S01]  /*5c20*/  FFMA.FTZ R154, R38, R58, R57 ;  /* 0x0000003a269a7223 */ /* 0x000fe20000010039 */
[----:B------:R-:W-:Y:S01]  /*5c30*/  @!P0 IADD3 R56, R124, 0x2, RZ ;  /* 0x000000027c388810 */ /* 0x000fe20007ffe0ff */
[----:B------:R-:W4:Y:S01]  /*5c40*/  LDG.E.128.CONSTANT R52, [R52.64] ;  /* 0x0000000e34347981 */ /* 0x000f22000c1e9d00 */
[----:B------:R-:W-:Y:S02]  /*5c50*/  IADD3 R57, P1, R133, R98, RZ ;  /* 0x0000006285397210 */ /* 0x000fe40007f3e0ff */
[----:B------:R-:W-:Y:S02]  /*5c60*/  @!P0 ISETP.GE.AND P5, PT, R56, UR16, PT ;  /* 0x0000001038008c0c */ /* 0x000fe4000bfa6270 */
[----:B------:R-:W-:Y:S02]  /*5c70*/  @!P0 FSEL R85, R85, RZ, !P2 ;  /* 0x000000ff55558208 */ /* 0x000fe40005000000 */
[----:B------:R-:W-:-:S02]  /*5c80*/  LEA R56, P2, R57, c[0x0][0x188], 0x2 ;  /* 0x0000620039387a11 */ /* 0x000fc400078410ff */
[----:B------:R-:W-:Y:S01]  /*5c90*/  LEA.HI.X.SX32 R58, R133, R96, 0x1, P1 ;  /* 0x00000060853a7211 */ /* 0x000fe200008f0eff */
[----:B------:R-:W-:-:S03]  /*5ca0*/  FMUL.FTZ R61, R37, R61 ;  /* 0x0000003d253d7220 */ /* 0x000fc60000410000 */
[----:B------:R-:W-:Y:S01]  /*5cb0*/  LEA.HI.X R57, R57, c[0x0][0x18c], R58, 0x2, P2 ;  /* 0x0000630039397a11 */ /* 0x000fe200010f143a */
[----:B------:R-:W-:Y:S01]  /*5cc0*/  FFMA.FTZ R61, R36, R60, R61 ;  /* 0x0000003c243d7223 */ /* 0x000fe2000001003d */
[----:B------:R-:W-:Y:S01]  /*5cd0*/  @!P0 IADD3 R60, R124, 0x3, RZ ;  /* 0x000000037c3c8810 */ /* 0x000fe20007ffe0ff */
[----:B------:R-:W-:Y:S02]  /*5ce0*/  FFMA.FTZ R154, R39, R59, R154 ;  /* 0x0000003b279a7223 */ /* 0x000fe4000001009a */
[----:B------:R-:W-:Y:S01]  /*5cf0*/  FMUL.FTZ R65, R37, R65 ;  /* 0x0000004125417220 */ /* 0x000fe20000410000 */
[----:B------:R-:W4:Y:S01]  /*5d00*/  LDG.E.128.CONSTANT R56, [R56.64] ;  /* 0x0000000e38387981 */ /* 0x000f22000c1e9d00 */
[----:B------:R-:W-:Y:S01]  /*5d10*/  FFMA.FTZ R62, R38, R62, R61 ;  /* 0x0000003e263e7223 */ /* 0x000fe2000001003d */
[----:B------:R-:W-:Y:S01]  /*5d20*/  IADD3 R61, P2, R132, R98, RZ ;  /* 0x00000062843d7210 */ /* 0x000fe20007f5e0ff */
[----:B------:R-:W-:Y:S01]  /*5d30*/  FFMA.FTZ R65, R36, R64, R65 ;  /* 0x0000004024417223 */ /* 0x000fe20000010041 */
[----:B------:R-:W-:-:S02]  /*5d40*/  @!P0 ISETP.GE.AND P1, PT, R60, UR16, PT ;  /* 0x000000103c008c0c */ /* 0x000fc4000bf26270 */
[----:B------:R-:W-:Y:S02]  /*5d50*/  @!P0 FSEL R86, R86, RZ, !P3 ;  /* 0x000000ff56568208 */ /* 0x000fe40005800000 */
[----:B------:R-:W-:Y:S02]  /*5d60*/  LEA R60, P3, R61, c[0x0][0x188], 0x2 ;  /* 0x000062003d3c7a11 */ /* 0x000fe400078610ff */
[----:B------:R-:W-:-:S04]  /*5d70*/  LEA.HI.X.SX32 R64, R132, R96, 0x1, P2 ;  /* 0x0000006084407211 */ /* 0x000fc800010f0eff */
[----:B------:R-:W-:Y:S01]  /*5d80*/  LEA.HI.X R61, R61, c[0x0][0x18c], R64, 0x2, P3 ;  /* 0x000063003d3d7a11 */ /* 0x000fe200018f1440 */
[----:B------:R-:W-:Y:S01]  /*5d90*/  FFMA.FTZ R155, R39, R63, R62 ;  /* 0x0000003f279b7223 */ /* 0x000fe2000001003e */
[----:B------:R-:W-:Y:S01]  /*5da0*/  @!P0 FSEL R87, R87, RZ, !P4 ;  /* 0x000000ff57578208 */ /* 0x000fe20006000000 */
[----:B------:R-:W-:Y:S01]  /*5db0*/  FMUL.FTZ R69, R37, R69 ;  /* 0x0000004525457220 */ /* 0x000fe20000410000 */
[----:B------:R-:W-:Y:S01]  /*5dc0*/  @!P0 ISETP.GE.AND P4, PT, R124, UR16, PT ;  /* 0x000000107c008c0c */ /* 0x000fe2000bf86270 */
[----:B------:R-:W-:Y:S01]  /*5dd0*/  FFMA.FTZ R66, R38, R66, R65 ;  /* 0x0000004226427223 */ /* 0x000fe20000010041 */
[----:B------:R-:W4:Y:S01]  /*5de0*/  LDG.E.128.CONSTANT R60, [R60.64] ;  /* 0x0000000e3c3c7981 */ /* 0x000f22000c1e9d00 */
[----:B------:R-:W-:Y:S01]  /*5df0*/  IADD3 R65, P3, R131, R98, RZ ;  /* 0x0000006283417210 */ /* 0x000fe20007f7e0ff */
[----:B------:R-:W-:Y:S01]  /*5e00*/  FFMA.FTZ R69, R36, R68, R69 ;  /* 0x0000004424457223 */ /* 0x000fe20000010045 */
[----:B------:R-:W-:Y:S02]  /*5e10*/  @!P0 FSEL R88, R88, RZ, !P4 ;  /* 0x000000ff58588208 */ /* 0x000fe40006000000 */
[----:B------:R-:W-:-:S02]  /*5e20*/  LEA R64, P4, R65, c[0x0][0x188], 0x2 ;  /* 0x0000620041407a11 */ /* 0x000fc400078810ff */
[----:B------:R-:W-:-:S04]  /*5e30*/  LEA.HI.X.SX32 R68, R131, R96, 0x1, P3 ;  /* 0x0000006083447211 */ /* 0x000fc800018f0eff */
[----:B------:R-:W-:Y:S01]  /*5e40*/  LEA.HI.X R65, R65, c[0x0][0x18c], R68, 0x2, P4 ;  /* 0x0000630041417a11 */ /* 0x000fe200020f1444 */
[----:B-----5:R-:W-:Y:S02]  /*5e50*/  FFMA.FTZ R157, R39, R67, R66 ;  /* 0x00000043279d7223 */ /* 0x020fe40000010042 */
[----:B------:R-:W-:Y:S02]  /*5e60*/  FMUL.FTZ R73, R37, R73 ;  /* 0x0000004925497220 */ /* 0x000fe40000410000 */
        /* <DEDUP_REMOVED lines=8> */
[----:B------:R-:W-:Y:S01]  /*5ef0*/  FFMA.FTZ R159, R39, R71, R70 ;  /* 0x00000047279f7223 */ /* 0x000fe20000010046 */
[----:B------:R-:W-:Y:S01]  /*5f00*/  @!P0 FSEL R90, R90, RZ, !P5 ;  /* 0x000000ff5a5a8208 */ /* 0x000fe20006800000 */
[----:B------:R-:W-:Y:S01]  /*5f10*/  FFMA.FTZ R74, R38, R74, R73 ;  /* 0x0000004a264a7223 */ /* 0x000fe20000010049 */
[----:B------:R-:W-:Y:S02]  /*5f20*/  IADD3 R73, P5, R129, R98, RZ ;  /* 0x0000006281497210 */ /* 0x000fe40007fbe0ff */
[----:B------:R-:W4:Y:S01]  /*5f30*/  LDG.E.128.CONSTANT R68, [R68.64] ;  /* 0x0000000e44447981 */ /* 0x000f22000c1e9d00 */
[----:B------:R-:W-:Y:S01]  /*5f40*/  FFMA.FTZ R161, R39, R75, R74 ;  /* 0x0000004b27a17223 */ /* 0x000fe2000001004a */
[----:B------:R-:W-:Y:S02]  /*5f50*/  LEA R72, P6, R73, c[0x0][0x188], 0x2 ;  /* 0x0000620049487a11 */ /* 0x000fe400078c10ff */
[----:B------:R-:W-:Y:S01]  /*5f60*/  LEA.HI.X.SX32 R74, R129, R96, 0x1, P5 ;  /* 0x00000060814a7211 */ /* 0x000fe200028f0eff */
[----:B------:R-:W-:Y:S01]  /*5f70*/  FMUL.FTZ R77, R37, R77 ;  /* 0x0000004d254d7220 */ /* 0x000fe20000410000 */
[----:B------:R-:W-:-:S02]  /*5f80*/  @!P0 IADD3 R75, R124, 0x2, RZ ;  /* 0x000000027c4b8810 */ /* 0x000fc40007ffe0ff */
[----:B------:R-:W-:Y:S01]  /*5f90*/  LEA.HI.X R73, R73, c[0x0][0x18c], R74, 0x2, P6 ;  /* 0x0000630049497a11 */ /* 0x000fe200030f144a */
[----:B------:R-:W-:Y:S01]  /*5fa0*/  FFMA.FTZ R77, R36, R76, R77 ;  /* 0x0000004c244d7223 */ /* 0x000fe2000001004d */
[----:B------:R-:W-:Y:S02]  /*5fb0*/  @!P0 ISETP.GE.AND P5, PT, R75, UR16, PT ;  /* 0x000000104b008c0c */ /* 0x000fe4000bfa6270 */
[----:B------:R-:W-:Y:S01]  /*5fc0*/  @!P0 FSEL R91, R91, RZ, !P1 ;  /* 0x000000ff5b5b8208 */ /* 0x000fe20004800000 */
[----:B------:R-:W-:Y:S01]  /*5fd0*/  FFMA.FTZ R158, R38, R78, R77 ;  /* 0x0000004e269e7223 */ /* 0x000fe2000001004d */
[----:B------:R-:W-:Y:S01]  /*5fe0*/  @!P0 ISETP.GE.AND P6, PT, R124, UR16, PT ;  /* 0x000000107c008c0c */ /* 0x000fe2000bfc6270 */
[----:B------:R-:W4:Y:S01]  /*5ff0*/  LDG.E.128.CONSTANT R72, [R72.64] ;  /* 0x0000000e48487981 */ /* 0x000f22000c1e9d00 */
[----:B------:R-:W-:Y:S02]  /*6000*/  IADD3 R77, P1, R128, R98, RZ ;  /* 0x00000062804d7210 */ /* 0x000fe40007f3e0ff */
[----:B------:R-:W-:Y:S01]  /*6010*/  @!P0 FSEL R20, R20, RZ, !P6 ;  /* 0x000000ff14148208 */ /* 0x000fe20007000000 */
[----:B------:R-:W-:Y:S01]  /*6020*/  FMUL.FTZ R93, R37, R93 ;  /* 0x0000005d255d7220 */ /* 0x000fe20000410000 */
[----:B------:R-:W-:-:S02]  /*6030*/  LEA R76, P6, R77, c[0x0][0x188], 0x2 ;  /* 0x000062004d4c7a11 */ /* 0x000fc400078c10ff */
[----:B------:R-:W-:Y:S01]  /*6040*/  LEA.HI.X.SX32 R78, R128, R96, 0x1, P1 ;  /* 0x00000060804e7211 */ /* 0x000fe200008f0eff */
[----:B------:R-:W-:Y:S02]  /*6050*/  FMUL.FTZ R81, R37, R81 ;  /* 0x0000005125517220 */ /* 0x000fe40000410000 */
[C---:B------:R-:W-:Y:S01]  /*6060*/  FFMA.FTZ R93, R36.reuse, R92, R93 ;  /* 0x0000005c245d7223 */ /* 0x040fe2000001005d */
[----:B------:R-:W-:Y:S01]  /*6070*/  LEA.HI.X R77, R77, c[0x0][0x18c], R78, 0x2, P6 ;  /* 0x000063004d4d7a11 */ /* 0x000fe200030f144e */
[----:B------:R-:W-:Y:S01]  /*6080*/  FFMA.FTZ R81, R36, R80, R81 ;  /* 0x0000005024517223 */ /* 0x000fe20000010051 */
[C---:B------:R-:W-:Y:S01]  /*6090*/  @!P0 IADD3 R92, R124.reuse, 0x1, RZ ;  /* 0x000000017c5c8810 */ /* 0x040fe20007ffe0ff */
[----:B------:R-:W-:Y:S01]  /*60a0*/  FFMA.FTZ R158, R39, R79, R158 ;  /* 0x0000004f279e7223 */ /* 0x000fe2000001009e */
[----:B------:R-:W-:Y:S01]  /*60b0*/  @!P0 IADD3 R80, R124, 0x1, RZ ;  /* 0x000000017c508810 */ /* 0x000fe20007ffe0ff */
[----:B------:R-:W-:Y:S01]  /*60c0*/  FFMA.FTZ R160, R38, R82, R81 ;  /* 0x0000005226a07223 */ /* 0x000fe20000010051 */
[----:B------:R-:W-:Y:S01]  /*60d0*/  @!P0 ISETP.GE.AND P2, PT, R92, UR16, PT ;  /* 0x000000105c008c0c */ /* 0x000fe2000bf46270 */
[----:B------:R-:W4:Y:S01]  /*60e0*/  LDG.E.128.CONSTANT R76, [R76.64] ;  /* 0x0000000e4c4c7981 */ /* 0x000f22000c1e9d00 */
[----:B------:R-:W-:Y:S01]  /*60f0*/  IADD3 R81, P6, R127, R98, RZ ;  /* 0x000000627f517210 */ /* 0x000fe20007fde0ff */
[----:B------:R-:W-:Y:S01]  /*6100*/  FMUL.FTZ R85, R37, R85 ;  /* 0x0000005525557220 */ /* 0x000fe20000410000 */
[----:B------:R-:W-:-:S02]  /*6110*/  @!P0 ISETP.GE.AND P1, PT, R80, UR16, PT ;  /* 0x0000001050008c0c */ /* 0x000fc4000bf26270 */
[----:B------:R-:W-:Y:S01]  /*6120*/  @!P0 FSEL R21, R21, RZ, !P2 ;  /* 0x000000ff15158208 */ /* 0x000fe20005000000 */
[----:B------:R-:W-:Y:S01]  /*6130*/  FFMA.FTZ R85, R36, R84, R85 ;  /* 0x0000005424557223 */ /* 0x000fe20000010055 */
[----:B------:R-:W-:Y:S02]  /*6140*/  LEA R80, P2, R81, c[0x0][0x188], 0x2 ;  /* 0x0000620051507a11 */ /* 0x000fe400078410ff */
[----:B------:R-:W-:Y:S02]  /*6150*/  LEA.HI.X.SX32 R82, R127, R96, 0x1, P6 ;  /* 0x000000607f527211 */ /* 0x000fe400030f0eff */
[----:B------:R-:W-:Y:S01]  /*6160*/  @!P0 IADD3 R92, R124, 0x2, RZ ;  /* 0x000000027c5c8810 */ /* 0x000fe20007ffe0ff */
[----:B------:R-:W-:Y:S01]  /*6170*/  FFMA.FTZ R164, R38, R86, R85 ;  /* 0x0000005626a47223 */ /* 0x000fe20000010055 */
[----:B------:R-:W-:Y:S01]  /*6180*/  LEA.HI.X R81, R81, c[0x0][0x18c], R82, 0x2, P2 ;  /* 0x0000630051517a11 */ /* 0x000fe200010f1452 */
[----:B------:R-:W-:Y:S01]  /*6190*/  FMUL.FTZ R85, R37, R21 ;  /* 0x0000001525557220 */ /* 0x000fe20000410000 */
[----:B------:R-:W-:Y:S01]  /*61a0*/  @!P0 ISETP.GE.AND P3, PT, R92, UR16, PT ;  /* 0x000000105c008c0c */ /* 0x000fe2000bf66270 */
[C---:B------:R-:W-:Y:S01]  /*61b0*/  FFMA.FTZ R160, R39.reuse, R83, R160 ;  /* 0x0000005327a07223 */ /* 0x040fe200000100a0 */
[----:B------:R-:W-:Y:S01]  /*61c0*/  @!P0 IADD3 R84, R124, 0x2, RZ ;  /* 0x000000027c548810 */ /* 0x000fe20007ffe0ff */
[----:B------:R-:W-:Y:S01]  /*61d0*/  FFMA.FTZ R164, R39, R87, R164 ;  /* 0x0000005727a47223 */ /* 0x000fe200000100a4 */
[----:B------:R-:W-:Y:S01]  /*61e0*/  @!P0 FSEL R22, R22, RZ, !P3 ;  /* 0x000000ff16168208 */ /* 0x000fe20005800000 */
[----:B------:R-:W-:Y:S01]  /*61f0*/  FFMA.FTZ R87, R36, R20, R85 ;  /* 0x0000001424577223 */ /* 0x000fe20000010055 */
[----:B------:R-:W4:Y:S01]  /*6200*/  LDG.E.128.CONSTANT R80, [R80.64] ;  /* 0x0000000e50507981 */ /* 0x000f22000c1e9d00 */
[----:B------:R-:W-:-:S02]  /*6210*/  @!P0 ISETP.GE.AND P2, PT, R124, UR16, PT ;  /* 0x000000107c008c0c */ /* 0x000fc4000bf46270 */
[----:B------:R-:W-:Y:S02]  /*6220*/  IADD3 R20, P3, R126, R98, RZ ;  /* 0x000000627e147210 */ /* 0x000fe40007f7e0ff */
[----:B------:R-:W-:Y:S02]  /*6230*/  @!P0 IADD3 R92, R124, 0x1, RZ ;  /* 0x000000017c5c8810 */ /* 0x000fe40007ffe0ff */
[----:B------:R-:W-:Y:S02]  /*6240*/  @!P0 ISETP.GE.AND P6, PT, R84, UR16, PT ;  /* 0x0000001054008c0c */ /* 0x000fe4000bfc6270 */
[----:B------:R-:W-:Y:S02]  /*6250*/  @!P0 FSEL R29, R29, RZ, !P1 ;  /* 0x000000ff1d1d8208 */ /* 0x000fe40004800000 */
[----:B------:R-:W-:Y:S02]  /*6260*/  @!P0 FSEL R24, R24, RZ, !P2 ;  /* 0x000000ff18188208 */ /* 0x000fe40005000000 */
[----:B------:R-:W-:-:S02]  /*6270*/  LEA R84, P1, R20, c[0x0][0x188], 0x2 ;  /* 0x0000620014547a11 */ /* 0x000fc400078210ff */
[----:B------:R-:W-:Y:S02]  /*6280*/  LEA.HI.X.SX32 R85, R126, R96, 0x1, P3 ;  /* 0x000000607e557211 */ /* 0x000fe400018f0eff */
[----:B------:R-:W-:Y:S02]  /*6290*/  @!P0 ISETP.GE.AND P2, PT, R124, UR16, PT ;  /* 0x000000107c008c0c */ /* 0x000fe4000bf46270 */
[----:B------:R-:W-:Y:S02]  /*62a0*/  @!P0 ISETP.GE.AND P4, PT, R92, UR16, PT ;  /* 0x000000105c008c0c */ /* 0x000fe4000bf86270 */
[----:B------:R-:W-:Y:S01]  /*62b0*/  LEA.HI.X R85, R20, c[0x0][0x18c], R85, 0x2, P1 ;  /* 0x0000630014557a11 */ /* 0x000fe200008f1455 */
[----:B------:R-:W-:Y:S01]  /*62c0*/  FMUL.FTZ R29, R37, R29 ;  /* 0x0000001d251d7220 */ /* 0x000fe20000410000 */
[----:B------:R-:W-:Y:S02]  /*62d0*/  @!P0 FSEL R28, R28, RZ, !P2 ;  /* 0x000000ff1c1c8208 */ /* 0x000fe40005000000 */
[----:B------:R-:W-:Y:S01]  /*62e0*/  @!P0 FSEL R25, R25, RZ, !P4 ;  /* 0x000000ff19198208 */ /* 0x000fe20006000000 */
[----:B------:R-:W-:Y:S01]  /*62f0*/  FFMA.FTZ R22, R38, R22, R87 ;  /* 0x0000001626167223 */ /* 0x000fe20000010057 */
[----:B------:R-:W-:Y:S01]  /*6300*/  @!P0 FSEL R30, R30, RZ, !P6 ;  /* 0x000000ff1e1e8208 */ /* 0x000fe20007000000 */
[----:B------:R-:W-:Y:S01]  /*6310*/  FMUL.FTZ R89, R37, R89 ;  /* 0x0000005925597220 */ /* 0x000fe20000410000 */
[----:B------:R-:W4:Y:S01]  /*6320*/  LDG.E.128.CONSTANT R84, [R84.64] ;  /* 0x0000000e54547981 */ /* 0x000f22000c1e9d00 */
[----:B------:R-:W-:Y:S01]  /*6330*/  FFMA.FTZ R29, R36, R28, R29 ;  /* 0x0000001c241d7223 */ /* 0x000fe2000001001d */
[----:B------:R-:W-:Y:S01]  /*6340*/  IADD3 R28, P1, R125, R98, RZ ;  /* 0x000000627d1c7210 */ /* 0x000fe20007f3e0ff */
[----:B------:R-:W-:Y:S01]  /*6350*/  FMUL.FTZ R25, R37, R25 ;  /* 0x0000001925197220 */ /* 0x000fe20000410000 */
[----:B------:R-:W-:Y:S01]  /*6360*/  @!P0 FSEL R26, R26, RZ, !P5 ;  /* 0x000000ff1a1a8208 */ /* 0x000fe20006800000 */
[----:B------:R-:W-:Y:S01]  /*6370*/  FFMA.FTZ R89, R36, R88, R89 ;  /* 0x0000005824597223 */ /* 0x000fe20000010059 */
[----:B------:R-:W-:Y:S01]  /*6380*/  LEA R88, P2, R28, c[0x0][0x188], 0x2 ;  /* 0x000062001c587a11 */ /* 0x000fe200078410ff */
[----:B------:R-:W-:Y:S01]  /*6390*/  FFMA.FTZ R30, R38, R30, R29 ;  /* 0x0000001e261e7223 */ /* 0x000fe2000001001d */
[----:B------:R-:W-:Y:S01]  /*63a0*/  LEA.HI.X.SX32 R29, R125, R96, 0x1, P1 ;  /* 0x000000607d1d7211 */ /* 0x000fe200008f0eff */
[----:B------:R-:W-:-:S02]  /*63b0*/  FFMA.FTZ R25, R36, R24, R25 ;  /* 0x0000001824197223 */ /* 0x000fc40000010019 */
[----:B------:R-:W-:Y:S01]  /*63c0*/  FFMA.FTZ R90, R38, R90, R89 ;  /* 0x0000005a265a7223 */ /* 0x000fe20000010059 */
[----:B------:R-:W-:Y:S01]  /*63d0*/  LEA.HI.X R89, R28, c[0x0][0x18c], R29, 0x2, P2 ;  /* 0x000063001c597a11 */ /* 0x000fe200010f141d */
[----:B------:R-:W-:Y:S01]  /*63e0*/  FFMA.FTZ R26, R38, R26, R25 ;  /* 0x0000001a261a7223 */ /* 0x000fe20000010019 */
[----:B------:R-:W-:Y:S01]  /*63f0*/  IADD3 R25, P1, R121, R98, RZ ;  /* 0x0000006279197210 */ /* 0x000fe20007f3e0ff */
[----:B------:R-:W-:-:S03]  /*6400*/  FFMA.FTZ R21, R39, R91, R90 ;  /* 0x0000005b27157223 */ /* 0x000fc6000001005a */
[----:B------:R-:W-:Y:S01]  /*6410*/  LEA R92, P2, R25, c[0x0][0x188], 0x2 ;  /* 0x00006200195c7a11 */ /* 0x000fe200078410ff */
[----:B------:R-:W4:Y:S01]  /*6420*/  LDG.E.128.CONSTANT R88, [R88.64] ;  /* 0x0000000e58587981 */ /* 0x000f22000c1e9d00 */
[----:B------:R-:W-:Y:S01]  /*6430*/  LEA.HI.X.SX32 R28, R121, R96, 0x1, P1 ;  /* 0x00000060791c7211 */ /* 0x000fe200008f0eff */
[----:B------:R-:W-:Y:S01]  /*6440*/  FFMA.FTZ R156, R38, R94, R93 ;  /* 0x0000005e269c7223 */ /* 0x000fe2000001005d */
[-C--:B------:R-:W-:Y:S02]  /*6450*/  IADD3 R24, P3, R122, R98.reuse, RZ ;  /* 0x000000627a187210 */ /* 0x080fe40007f7e0ff */
[----:B------:R-:W-:Y:S01]  /*6460*/  LEA.HI.X R93, R25, c[0x0][0x18c], R28, 0x2, P2 ;  /* 0x00006300195d7a11 */ /* 0x000fe200010f141c */
[----:B------:R-:W-:Y:S01]  /*6470*/  FFMA.FTZ R156, R39, R95, R156 ;  /* 0x0000005f279c7223 */ /* 0x000fe2000001009c */
[----:B------:R-:W-:Y:S02]  /*6480*/  IADD3 R20, P4, R123, R98, RZ ;  /* 0x000000627b147210 */ /* 0x000fe40007f9e0ff */
[----:B------:R-:W-:-:S02]  /*6490*/  LEA R98, P1, R24, c[0x0][0x188], 0x2 ;  /* 0x0000620018627a11 */ /* 0x000fc400078210ff */
[-C--:B------:R-:W-:Y:S01]  /*64a0*/  LEA.HI.X.SX32 R25, R122, R96.reuse, 0x1, P3 ;  /* 0x000000607a197211 */ /* 0x080fe200018f0eff */
[----:B------:R-:W4:Y:S03]  /*64b0*/  LDG.E.128.CONSTANT R92, [R92.64] ;  /* 0x0000000e5c5c7981 */ /* 0x000f26000c1e9d00 */
[----:B------:R-:W-:Y:S02]  /*64c0*/  LEA.HI.X R99, R24, c[0x0][0x18c], R25, 0x2, P1 ;  /* 0x0000630018637a11 */ /* 0x000fe400008f1419 */
[----:B------:R-:W-:Y:S02]  /*64d0*/  LEA.HI.X.SX32 R25, R123, R96, 0x1, P4 ;  /* 0x000000607b197211 */ /* 0x000fe400020f0eff */
[C---:B------:R-:W-:Y:S02]  /*64e0*/  LEA R100, P1, R20.reuse, c[0x0][0x188], 0x2 ;  /* 0x0000620014647a11 */ /* 0x040fe400078210ff */
[----:B------:R-:W4:Y:S02]  /*64f0*/  LDG.E.128.CONSTANT R96, [R98.64] ;  /* 0x0000000e62607981 */ /* 0x000f24000c1e9d00 */
[----:B------:R-:W-:-:S06]  /*6500*/  LEA.HI.X R101, R20, c[0x0][0x18c], R25, 0x2, P1 ;  /* 0x0000630014657a11 */ /* 0x000fcc00008f1419 */
[----:B------:R-:W4:Y:S01]  /*6510*/  LDG.E.128.CONSTANT R100, [R100.64] ;  /* 0x0000000e64647981 */ /* 0x000f22000c1e9d00 */
[----:B------:R-:W-:-:S04]  /*6520*/  @!P0 IADD3 R20, R124, 0x3, RZ ;  /* 0x000000037c148810 */ /* 0x000fc80007ffe0ff */
[C---:B------:R-:W-:Y:S02]  /*6530*/  @!P0 ISETP.GE.AND P6, PT, R20.reuse, UR16, PT ;  /* 0x0000001014008c0c */ /* 0x040fe4000bfc6270 */
        /* <DEDUP_REMOVED lines=17> */
[----:B--2---:R-:W-:Y:S02]  /*6650*/  @!P0 FSEL R32, R32, RZ, !P1 ;  /* 0x000000ff20208208 */ /* 0x004fe40004800000 */
        /* <DEDUP_REMOVED lines=275> */
.L_x_22010:
[----:B------:R-:W-:Y:S05]  /*7790*/  BSYNC B1 ;  /* 0x0000000000017941 */ /* 0x000fea0003800000 */
.L_x_22009:
[----:B------:R-:W-:-:S04]  /*77a0*/  IADD3 R9, R9, 0x4, RZ ;  /* 0x0000000409097810 */ /* 0x000fc80007ffe0ff */
[----:B------:R-:W-:-:S13]  /*77b0*/  ISETP.GE.AND P0, PT, R9, UR5, PT ;  /* 0x0000000509007c0c */ /* 0x000fda000bf06270 */
[----:B------:R-:W-:Y:S01]  /*77c0*/  @P0 CALL.REL.NOINC `(.L_x_22008) ;  /* 0x0000001000000944 */ /* 0x000fe20003c00000 */
[----:B------:R-:W-:Y:S05]  /*77d0*/  BRA `(.L_x_22011) ;  /* 0xffffd55000007947 */ /* 0x000fea000383ffff */
.L_x_22008:
[----:B------:R-:W-:Y:S05]  /*77e0*/  BSYNC B0 ;  /* 0x0000000000007941 */ /* 0x000fea0003800000 */
.L_x_22007:
[----:B------:R-:W0:Y:S01]  /*77f0*/  SHFL.BFLY PT, R3, R104, 0x4, 0x1f ;  /* 0x0c801f0068037f89 */ /* 0x000e2200000e0000 */
[----:B------:R-:W-:Y:S01]  /*7800*/  LOP3.LUT P0, RZ, R153, 0x7, RZ, 0xc0, !PT ;  /* 0x0000000799ff7812 */ /* 0x000fe2000780c0ff */
[----:B------:R-:W-:Y:S02]  /*7810*/  BSSY B0, `(.L_x_22012) ;  /* 0x00000de000007945 */ /* 0x000fe40003800000 */
[----:B------:R-:W3:Y:S04]  /*7820*/  SHFL.BFLY PT, R2, R15, 0x4, 0x1f ;  /* 0x0c801f000f027f89 */ /* 0x000ee800000e0000 */
[----:B------:R-:W4:Y:S04]  /*7830*/  SHFL.BFLY PT, R23, R106, 0x4, 0x1f ;  /* 0x0c801f006a177f89 */ /* 0x000f2800000e0000 */
[----:B------:R-:W1:Y:S04]  /*7840*/  SHFL.BFLY PT, R31, R8, 0x4, 0x1f ;  /* 0x0c801f00081f7f89 */ /* 0x000e6800000e0000 */
[----:B------:R-:W2:Y:S04]  /*7850*/  SHFL.BFLY PT, R9, R6, 0x4, 0x1f ;  /* 0x0c801f0006097f89 */ /* 0x000ea800000e0000 */
        /* <DEDUP_REMOVED lines=9> */
[----:B--2---:R-:W-:-:S03]  /*78f0*/  FADD.FTZ R9, R9, R6 ;  /* 0x0000000609097221 */ /* 0x004fc60000010000 */
[----:B------:R-:W2:Y:S01]  /*7900*/  SHFL.BFLY PT, R25, R18, 0x4, 0x1f ;  /* 0x0c801f0012197f89 */ /* 0x000ea200000e0000 */
[----:B------:R-:W-:-:S03]  /*7910*/  FADD.FTZ R21, R21, R16 ;  /* 0x0000001015157221 */ /* 0x000fc60000010000 */
[----:B------:R-:W2:Y:S04]  /*7920*/  SHFL.BFLY PT, R27, R4, 0x4, 0x1f ;  /* 0x0c801f00041b7f89 */ /* 0x000ea800000e0000 */
[----:B------:R-:W2:Y:S01]  /*7930*/  SHFL.BFLY PT, R8, R23, 0x2, 0x1f ;  /* 0x0c401f0017087f89 */ /* 0x000ea200000e0000 */
[----:B0-----:R-:W-:Y:S02]  /*7940*/  FADD.FTZ R10, R10, R105 ;  /* 0x000000690a0a7221 */ /* 0x001fe40000010000 */
[----:B---3--:R-:W-:Y:S01]  /*7950*/  FADD.FTZ R116, R3, R116 ;  /* 0x0000007403747221 */ /* 0x008fe20000010000 */
[----:B------:R-:W0:Y:S01]  /*7960*/  SHFL.BFLY PT, R29, R112, 0x4, 0x1f ;  /* 0x0c801f00701d7f89 */ /* 0x000e2200000e0000 */
[----:B----4-:R-:W-:-:S03]  /*7970*/  FADD.FTZ R28, R28, R7 ;  /* 0x000000071c1c7221 */ /* 0x010fc60000010000 */
[----:B------:R-:W3:Y:S01]  /*7980*/  SHFL.BFLY PT, R3, R2, 0x2, 0x1f ;  /* 0x0c401f0002037f89 */ /* 0x000ee200000e0000 */
[----:B-1----:R-:W-:-:S03]  /*7990*/  FADD.FTZ R22, R22, R5 ;  /* 0x0000000516167221 */ /* 0x002fc60000010000 */
[----:B------:R-:W1:Y:S01]  /*79a0*/  SHFL.BFLY PT, R6, R115, 0x4, 0x1f ;  /* 0x0c801f0073067f89 */ /* 0x000e6200000e0000 */
[----:B--2---:R-:W-:-:S03]  /*79b0*/  FADD.FTZ R25, R25, R18 ;  /* 0x0000001219197221 */ /* 0x004fc60000010000 */
[----:B------:R-:W2:Y:S01]  /*79c0*/  SHFL.BFLY PT, R16, R113, 0x4, 0x1f ;  /* 0x0c801f0071107f89 */ /* 0x000ea200000e0000 */
        /* <DEDUP_REMOVED lines=10> */
[----:B--2---:R-:W-:-:S03]  /*7a70*/  FADD.FTZ R113, R16, R113 ;  /* 0x0000007110717221 */ /* 0x004fc60000010000 */
[----:B------:R-:W2:Y:S01]  /*7a80*/  SHFL.BFLY PT, R3, R28, 0x2, 0x1f ;  /* 0x0c401f001c037f89 */ /* 0x000ea200000e0000 */
[----:B----4-:R-:W-:-:S03]  /*7a90*/  FADD.FTZ R26, R26, R19 ;  /* 0x000000131a1a7221 */ /* 0x010fc60000010000 */
[----:B------:R-:W3:Y:S01]  /*7aa0*/  SHFL.BFLY PT, R4, R9, 0x2, 0x1f ;  /* 0x0c401f0009047f89 */ /* 0x000ee200000e0000 */
        /* <DEDUP_REMOVED lines=23> */
[----:B--2---:R-:W-:Y:S01]  /*7c20*/  FADD.FTZ R38, R37, R14 ;  /* 0x0000000e25267221 */ /* 0x004fe20000010000 */
[----:B------:R-:W-:Y:S02]  /*7c30*/  LOP3.LUT R14, R0, 0xffffffc0, RZ, 0xc0, !PT ;  /* 0xffffffc0000e7812 */ /* 0x000fe400078ec0ff */
[----:B------:R-:W2:Y:S01]  /*7c40*/  SHFL.BFLY PT, R44, R11, 0x4, 0x1f ;  /* 0x0c801f000b2c7f89 */ /* 0x000ea200000e0000 */
[----:B---3--:R-:W-:Y:S01]  /*7c50*/  FADD.FTZ R108, R35, R108 ;  /* 0x0000006c236c7221 */ /* 0x008fe20000010000 */
[----:B------:R-:W-:Y:S02]  /*7c60*/  ISETP.NE.OR P1, PT, R14, 0x40, P0 ;  /* 0x000000400e00780c */ /* 0x000fe40000725670 */
        /* <DEDUP_REMOVED lines=73> */
[----:B------:R-:W-:Y:S01]  /*8100*/  FADD.FTZ R12, R27, R20 ;  /* 0x000000141b0c7221 */ /* 0x000fe20000010000 */
[----:B------:R-:W-:Y:S02]  /*8110*/  SHF.R.S32.HI R27, RZ, 0x1f, R0 ;  /* 0x0000001fff1b7819 */ /* 0x000fe40000011400 */
[----:B------:R-:W4:Y:S01]  /*8120*/  SHFL.BFLY PT, R23, R112, 0x1, 0x1f ;  /* 0x0c201f0070177f89 */ /* 0x000f2200000e0000 */
[----:B------:R-:W-:Y:S01]  /*8130*/  FADD.FTZ R13, R29, R22 ;  /* 0x000000161d0d7221 */ /* 0x000fe20000010000 */
[----:B------:R-:W-:Y:S02]  /*8140*/  LEA.HI R29, R27, R0, RZ, 0x5 ;  /* 0x000000001b1d7211 */ /* 0x000fe400078f28ff */
[----:B------:R-:W4:Y:S01]  /*8150*/  SHFL.BFLY PT, R24, R31, 0x1, 0x1f ;  /* 0x0c201f001f187f89 */ /* 0x000f2200000e0000 */
[----:B0-----:R-:W-:-:S03]  /*8160*/  FADD.FTZ R10, R19, R18 ;  /* 0x00000012130a7221 */ /* 0x001fc60000010000 */
[----:B------:R-:W0:Y:S01]  /*8170*/  SHFL.BFLY PT, R26, R25, 0x1, 0x1f ;  /* 0x0c201f00191a7f89 */ /* 0x000e2200000e0000 */
[----:B-1----:R-:W-:Y:S01]  /*8180*/  FADD.FTZ R19, R35, R32 ;  /* 0x0000002023137221 */ /* 0x002fe20000010000 */
[----:B------:R-:W-:Y:S02]  /*8190*/  SHF.R.S32.HI R32, RZ, 0x5, R29 ;  /* 0x00000005ff207819 */ /* 0x000fe4000001141d */
[----:B------:R-:W1:Y:S01]  /*81a0*/  SHFL.BFLY PT, R30, R33, 0x1, 0x1f ;  /* 0x0c201f00211e7f89 */ /* 0x000e6200000e0000 */
[----:B--2---:R-:W-:Y:S02]  /*81b0*/  FADD.FTZ R8, R15, R14 ;  /* 0x0000000e0f087221 */ /* 0x004fe40000010000 */
[----:B------:R-:W-:Y:S01]  /*81c0*/  IMAD R32, R32, 0x78, RZ ;  /* 0x0000007820207824 */ /* 0x000fe200078e02ff */
        /* <DEDUP_REMOVED lines=66> */
.L_x_22013:
[----:B------:R-:W-:Y:S05]  /*85f0*/  BSYNC B0 ;  /* 0x0000000000007941 */ /* 0x000fea0003800000 */
.L_x_22012:
        /* <DEDUP_REMOVED lines=68> */
.L_x_22015:
[----:B------:R-:W-:Y:S05]  /*8a40*/  BSYNC B0 ;  /* 0x0000000000007941 */ /* 0x000fea0003800000 */
.L_x_22014:
        /* <DEDUP_REMOVED lines=38> */
.L_x_22017:
[----:B------:R-:W-:Y:S05]  /*8cb0*/  BSYNC B0 ;  /* 0x0000000000007941 */ /* 0x000fea0003800000 */
.L_x_22016:
        /* <DEDUP_REMOVED lines=68> */
.L_x_22019:
[----:B------:R-:W-:Y:S05]  /*9100*/  BSYNC B0 ;  /* 0x0000000000007941 */ /* 0x000fea0003800000 */
.L_x_22018:
        /* <DEDUP_REMOVED lines=19> */
[----:B------:R-:W-:Y:S01]  /*9240*/  IADD3 R79, R0, 0x64, RZ ;  /* 0x00000064004f7810 */ /* 0x000fe20007ffe0ff */
[----:B--2---:R-:W-:Y:S02]  /*9250*/  UIMAD UR4, UR6, 0x78, URZ ;  /* 0x00000078060478a4 */ /* 0x004fe4000f8e023f */
[----:B------:R-:W-:Y:S02]  /*9260*/  UIMAD UR6, UR7, UR8, URZ ;  /* 0x00000008070672a4 */ /* 0x000fe4000f8e023f */
[----:B------:R-:W-:Y:S02]  /*9270*/  USHF.R.S32.HI UR7, URZ, 0x1f, UR4 ;  /* 0x0000001f3f077899 */ /* 0x000fe40008011404 */
[----:B------:R-:W-:Y:S02]  /*9280*/  USHF.R.S32.HI UR9, URZ, 0x1f, UR6 ;  /* 0x0000001f3f097899 */ /* 0x000fe40008011406 */
[----:B0-----:R-:W-:-:S04]  /*9290*/  UIMAD UR5, UR5, UR8, URZ ;  /* 0x00000008050572a4 */ /* 0x001fc8000f8e023f */
        /* <DEDUP_REMOVED lines=176> */
.L_x_22020:
        /* <DEDUP_REMOVED lines=14> */
.L_x_25555:


//--------------------- .text._ZN4vllm25paged_attention_v2_kernelIffLi112ELi32ELi128ELNS_18Fp8KVCacheDataTypeE0ELb1ELi512EEEvPfS2_PT_PKS3_PKT0_S9_ifPKiSB_iPKfiiiSD_SD_iiiii --------------------------
	.section	.text._ZN4vllm25paged_attention_v2_kernelIffLi112ELi32ELi128ELNS_18Fp8KVCacheDataTypeE0ELb1ELi512EEEvPfS2_PT_PKS3_PKT0_S9_ifPKiSB_iPKfiiiSD_SD_iiiii,"ax",@progbits
	.sectioninfo	@"SHI_REGISTERS=167"
	.align	128
        .global         _ZN4vllm25paged_attention_v2_kernelIffLi112ELi32ELi128ELNS_18Fp8KVCacheDataTypeE0ELb1ELi512EEEvPfS2_PT_PKS3_PKT0_S9_ifPKiSB_iPKfiiiSD_SD_iiiii
        .type           _ZN4vllm25paged_attention_v2_kernelIffLi112ELi32ELi128ELNS_18Fp8KVCacheDataTypeE0ELb1ELi512EEEvPfS2_PT_PKS3_PKT0_S9_ifPKiSB_iPKfiiiSD_SD_iiiii,@function
        .size           _ZN4vllm25paged_attention_v2_kernelIffLi112ELi32ELi128ELNS_18Fp8KVCacheDataTypeE0ELb1ELi512EEEvPfS2_PT_PKS3_PKT0_S9_ifPKiSB_iPKfiiiSD_SD_iiiii,(.L_x_25556 - _ZN4vllm25paged_attention_v2_kernelIffLi112ELi32ELi128ELNS_18Fp8KVCacheDataTypeE0ELb1ELi512EEEvPfS2_PT_PKS3_PKT0_S9_ifPKiSB_iPKfiiiSD_SD_iiiii)
        .other          _ZN4vllm25paged_attention_v2_kernelIffLi112ELi32ELi128ELNS_18Fp8KVCacheDataTypeE0ELb1ELi512EEEvPfS2_PT_PKS3_PKT0_S9_ifPKiSB_iPKfiiiSD_SD_iiiii,@"STO_CUDA_ENTRY STV_DEFAULT"
_ZN4vllm25paged_attention_v2_kernelIffLi112ELi32ELi128ELNS_18Fp8KVCacheDataTypeE0ELb1ELi512EEEvPfS2_PT_PKS3_PKT0_S9_ifPKiSB_iPKfiiiSD_SD_iiiii:
.text._ZN4vllm25paged_attention_v2_kernelIffLi112ELi32ELi128ELNS_18Fp8KVCacheDataTypeE0ELb1ELi512EEEvPfS2_PT_PKS3_PKT0_S9_ifPKiSB_iPKfiiiSD_SD_iiiii:
        /* <DEDUP_REMOVED lines=49> */
[----:B------:R-:W-:-:S03]  /*0310*/  IMAD.SHL.U32 R6, R7, 0x10, RZ ;  /* 0x0000001007067824 */ /* 0x000fc600078e00ff */
        /* <DEDUP_REMOVED lines=20> */
[----:B------:R-:W-:-:S04]  /*0460*/  IADD3 R5, R6, 0x10, RZ ;  /* 0x0000001006057810 */ /* 0x000fc80007ffe0ff */
[----:B------:R-:W-:Y:S02]  /*0470*/  IMNMX R150, R152, R5, PT ;  /* 0x0000000598967217 */ /* 0x000fe40003800200 */
[----:B0-----:R-:W-:-:S03]  /*0480*/  SHF.R.S32.HI R5, RZ, 0x1f, R0 ;  /* 0x0000001fff057819 */ /* 0x001fc60000011400 */
[----:B------:R-:W-:Y:S01]  /*0490*/  IMAD R3, R7, -0x10, R150 ;  /* 0xfffffff007037824 */ /* 0x000fe200078e0296 */
[----:B------:R-:W-:Y:S02]  /*04a0*/  LEA.HI R7, R5, R0, RZ, 0x5 ;  /* 0x0000000005077211 */ /* 0x000fe400078f28ff */
[----:B------:R-:W-:Y:S02]  /*04b0*/  @P0 IADD3 R4, R4, 0x1, RZ ;  /* 0x0000000104040810 */ /* 0x000fe40007ffe0ff */
[----:B------:R-:W-:Y:S02]  /*04c0*/  ISETP.GT.AND P0, PT, R0, 0x1b, PT ;  /* 0x0000001b0000780c */ /* 0x000fe40003f04270 */
[----:B------:R-:W-:Y:S01]  /*04d0*/  LOP3.LUT R149, R7, 0xffffffe0, RZ, 0xc0, !PT ;  /* 0xffffffe007957812 */ /* 0x000fe200078ec0ff */
[----:B------:R-:W-:Y:S02]  /*04e0*/  IMAD.MOV.U32 R2, RZ, RZ, R4 ;  /* 0x000000ffff027224 */ /* 0x000fe400078e0004 */
[----:B------:R-:W-:-:S02]  /*04f0*/  IMAD R4, R3, 0x20, R154 ;  /* 0x0000002003047824 */ /* 0x000fc400078e029a */
[----:B------:R-:W-:Y:S01]  /*0500*/  @!P2 IMAD.MOV R2, RZ, RZ, -R2 ;  /* 0x000000ffff02a224 */ /* 0x000fe200078e0a02 */
[----:B------:R-:W-:Y:S01]  /*0510*/  @!P1 LOP3.LUT R2, RZ, R9, RZ, 0x33, !PT ;  /* 0x00000009ff029212 */ /* 0x000fe200078e33ff */
[----:B------:R-:W-:Y:S01]  /*0520*/  IMAD.IADD R149, R0, 0x1, -R149 ;  /* 0x0000000100957824 */ /* 0x000fe200078e0a95 */
        /* <DEDUP_REMOVED lines=24> */
.L_x_22025:
        /* <DEDUP_REMOVED lines=11> */
.L_x_22024:
[----:B------:R-:W-:Y:S05]  /*0760*/  BSYNC B1 ;  /* 0x0000000000017941 */ /* 0x000fea0003800000 */
.L_x_22023:
        /* <DEDUP_REMOVED lines=8> */
.L_x_22026:
        /* <DEDUP_REMOVED lines=17> */
.L_x_22022:
[----:B------:R-:W-:Y:S05]  /*0900*/  BSYNC B0 ;  /* 0x0000000000007941 */ /* 0x000fea0003800000 */
.L_x_22021:
[----:B------:R-:W-:Y:S01]  /*0910*/  IABS R3, c[0x0][0x1e4] ;  /* 0x0000790000037a13 */ /* 0x000fe20000000000 */
[----:B------:R-:W-:Y:S01]  /*0920*/  IMAD.MOV.U32 R146, RZ, RZ, RZ ;  /* 0x000000ffff927224 */ /* 0x000fe200078e00ff */
[----:B------:R-:W-:Y:S01]  /*0930*/  IADD3 R4, R153, -0x1, RZ ;  /* 0xffffffff99047810 */ /* 0x000fe20007ffe0ff */
[----:B------:R-:W-:Y:S01]  /*0940*/  IMAD R148, R148, c[0x0][0x1a8], RZ ;  /* 0x00006a0094947a24 */ /* 0x000fe200078e02ff */
[----:B------:R-:W0:Y:S01]  /*0950*/  I2F.RP R5, R3 ;  /* 0x0000000300057306 */ /* 0x000e220000209400 */
[----:B------:R-:W-:Y:S01]  /*0960*/  LEA.HI.SX32 R143, R7, R6, 0x1b ;  /* 0x00000006078f7211 */ /* 0x000fe200078fdaff */
[----:B------:R-:W-:Y:S01]  /*0970*/  BAR.SYNC.DEFER_BLOCKING 0x0 ;  /* 0x0000000000007b1d */ /* 0x000fe20000010000 */
[----:B------:R-:W-:Y:S01]  /*0980*/  IABS R10, R4 ;  /* 0x00000004000a7213 */ /* 0x000fe20000000000 */
[----:B------:R-:W-:Y:S01]  /*0990*/  IMAD.MOV.U32 R145, RZ, RZ, -0x800001 ;  /* 0xff7fffffff917424 */ /* 0x000fe200078e00ff */
[----:B------:R-:W-:-:S02]  /*09a0*/  LOP3.LUT R4, R4, c[0x0][0x1e4], RZ, 0x3c, !PT ;  /* 0x0000790004047a12 */ /* 0x000fc400078e3cff */
[----:B------:R-:W-:Y:S01]  /*09b0*/  ISETP.NE.AND P2, PT, RZ, c[0x0][0x1e4], PT ;  /* 0x00007900ff007a0c */ /* 0x000fe20003f45270 */
[----:B------:R-:W-:Y:S01]  /*09c0*/  BSSY B0, `(.L_x_22027) ;  /* 0x00001f2000007945 */ /* 0x000fe20003800000 */
[----:B------:R-:W-:Y:S01]  /*09d0*/  ISETP.GE.AND P3, PT, R4, RZ, PT ;  /* 0x000000ff0400720c */ /* 0x000fe20003f66270 */
[----:B0-----:R-:W0:Y:S02]  /*09e0*/  MUFU.RCP R5, R5 ;  /* 0x0000000500057308 */ /* 0x001e240000001000 */
[----:B0-----:R-:W-:-:S06]  /*09f0*/  IADD3 R147, R5, 0xffffffe, RZ ;  /* 0x0ffffffe05937810 */ /* 0x001fcc0007ffe0ff */
[----:B------:R-:W0:Y:S02]  /*0a00*/  F2I.FTZ.U32.TRUNC.NTZ R147, R147 ;  /* 0x0000009300937305 */ /* 0x000e24000021f000 */
[----:B0-----:R-:W-:-:S04]  /*0a10*/  IMAD R8, R147, R3, RZ ;  /* 0x0000000393087224 */ /* 0x001fc800078e02ff */
[----:B------:R-:W-:-:S04]  /*0a20*/  IMAD.MOV R9, RZ, RZ, -R8 ;  /* 0x000000ffff097224 */ /* 0x000fc800078e0a08 */
[----:B------:R-:W-:-:S04]  /*0a30*/  IMAD.HI.U32 R146, R147, R9, R146 ;  /* 0x0000000993927227 */ /* 0x000fc800078e0092 */
[----:B------:R-:W-:Y:S02]  /*0a40*/  IMAD.MOV.U32 R147, RZ, RZ, R3 ;  /* 0x000000ffff937224 */ /* 0x000fe400078e0003 */
        /* <DEDUP_REMOVED lines=10> */
[----:B------:R-:W-:Y:S01]  /*0af0*/  @!P4 IMAD.MOV R4, RZ, RZ, -c[0x0][0x1e8] ;  /* 0x80007a00ff04c624 */ /* 0x000fe200078e02ff */
[----:B------:R-:W-:Y:S01]  /*0b00*/  ISETP.GE.U32.AND P0, PT, R10, R3, PT ;  /* 0x000000030a00720c */ /* 0x000fe20003f06070 */
[----:B------:R-:W-:Y:S02]  /*0b10*/  @!P4 IMAD R9, R9, c[0x0][0x190], R2 ;  /* 0x000064000909ca24 */ /* 0x000fe400078e0202 */
[----:B------:R-:W-:Y:S02]  /*0b20*/  @P4 IMAD R5, R29, c[0x0][0x1d8], R28 ;  /* 0x000076001d054a24 */ /* 0x000fe400078e021c */
[----:B------:R-:W-:-:S02]  /*0b30*/  @!P4 IMAD R9, R9, R4, RZ ;  /* 0x000000040909c224 */ /* 0x000fc400078e02ff */
[----:B------:R-:W-:Y:S01]  /*0b40*/  @P4 IMAD R9, R5, c[0x0][0x1e8], RZ ;  /* 0x00007a0005094a24 */ /* 0x000fe200078e02ff */
[----:B------:R-:W-:-:S04]  /*0b50*/  SHF.R.S32.HI R5, RZ, 0x1f, R148 ;  /* 0x0000001fff057819 */ /* 0x000fc80000011494 */
[----:B------:R-:W-:Y:S02]  /*0b60*/  IADD3 R6, R9, 0x1, RZ ;  /* 0x0000000109067810 */ /* 0x000fe40007ffe0ff */
[----:B------:R-:W-:-:S05]  /*0b70*/  @P0 IADD3 R8, R8, 0x1, RZ ;  /* 0x0000000108080810 */ /* 0x000fca0007ffe0ff */
[----:B------:R-:W-:-:S04]  /*0b80*/  IMAD.MOV.U32 R4, RZ, RZ, R8 ;  /* 0x000000ffff047224 */ /* 0x000fc800078e0008 */
[----:B------:R-:W-:Y:S01]  /*0b90*/  @!P3 IMAD.MOV R4, RZ, RZ, -R4 ;  /* 0x000000ffff04b224 */ /* 0x000fe200078e0a04 */
[----:B------:R-:W-:Y:S01]  /*0ba0*/  @!P2 LOP3.LUT R4, RZ, c[0x0][0x1e4], RZ, 0x33, !PT ;  /* 0x00007900ff04aa12 */ /* 0x000fe200078e33ff */
[----:B------:R-:W-:Y:S05]  /*0bb0*/  @P1 BRA `(.L_x_22028) ;  /* 0x00001d2000001947 */ /* 0x000fea0003800000 */
[----:B------:R-:W0:Y:S01]  /*0bc0*/  LDS.128 R116, [RZ] ;  /* 0x00000000ff747984 */ /* 0x000e220000000c00 */
[----:B-----5:R-:W-:Y:S01]  /*0bd0*/  FSETP.NEU.FTZ.AND P0, PT, R142, RZ, PT ;  /* 0x000000ff8e00720b */ /* 0x020fe20003f1d000 */
[C---:B------:R-:W-:Y:S01]  /*0be0*/  IMAD.SHL.U32 R158, R149.reuse, 0x4, RZ ;  /* 0x00000004959e7824 */ /* 0x040fe200078e00ff */
[----:B------:R-:W-:Y:S01]  /*0bf0*/  IADD3 R7, R4, -c[0x0][0x1dc], RZ ;  /* 0x8000770004077a10 */ /* 0x000fe20007ffe0ff */
[----:B------:R-:W1:Y:S01]  /*0c00*/  LDS.128 R112, [0x10] ;  /* 0x00001000ff707984 */ /* 0x000e620000000c00 */
[----:B------:R-:W-:Y:S02]  /*0c10*/  IMAD R3, R2, c[0x0][0x1c0], RZ ;  /* 0x0000700002037a24 */ /* 0x000fe400078e02ff */
[----:B------:R-:W-:Y:S01]  /*0c20*/  SHF.R.S32.HI R120, RZ, 0x1f, R158 ;  /* 0x0000001fff787819 */ /* 0x000fe2000001149e */
[----:B------:R-:W2:Y:S01]  /*0c30*/  LDS.128 R108, [0x20] ;  /* 0x00002000ff6c7984 */ /* 0x000ea20000000c00 */
[----:B------:R-:W-:Y:S01]  /*0c40*/  IMAD.IADD R144, R149, 0x1, -R154 ;  /* 0x0000000195907824 */ /* 0x000fe200078e0a9a */
[----:B------:R-:W-:-:S02]  /*0c50*/  IADD3 R158, P2, R3, R158, RZ ;  /* 0x0000009e039e7210 */ /* 0x000fc40007f5e0ff */
[----:B------:R-:W3:Y:S02]  /*0c60*/  LDS.128 R104, [0x30] ;  /* 0x00003000ff687984 */ /* 0x000ee40000000c00 */
[----:B------:R-:W-:Y:S02]  /*0c70*/  LEA.HI.X.SX32 R159, R3, R120, 0x1, P2 ;  /* 0x00000078039f7211 */ /* 0x000fe400010f0eff */
        /* <DEDUP_REMOVED lines=25> */
[----:B-1234-:R-:W-:Y:S02]  /*0e10*/  IMAD.MOV.U32 R157, RZ, RZ, R143 ;  /* 0x000000ffff9d7224 */ /* 0x01efe400078e008f */
[----:B------:R-:W-:-:S02]  /*0e20*/  IMAD.MOV.U32 R145, RZ, RZ, -0x800001 ;  /* 0xff7fffffff917424 */ /* 0x000fc400078e00ff */
.L_x_22033:
        /* <DEDUP_REMOVED lines=11> */
[----:B-1----:R-:W1:Y:S04]  /*0ee0*/  MUFU.RCP R123, R123 ;  /* 0x0000007b007b7308 */ /* 0x002e680000001000 */
[----:B------:R-:W-:-:S13]  /*0ef0*/  ISETP.GT.U32.AND P2, PT, R147, R122, PT ;  /* 0x0000007a9300720c */ /* 0x000fda0003f44070 */
[----:B------:R-:W-:Y:S01]  /*0f00*/  @!P2 IMAD.IADD R122, R122, 0x1, -R3 ;  /* 0x000000017a7aa824 */ /* 0x000fe200078e0a03 */
[----:B------:R-:W-:Y:S02]  /*0f10*/  @!P2 IADD3 R120, R120, 0x1, RZ ;  /* 0x000000017878a810 */ /* 0x000fe40007ffe0ff */
[----:B-1----:R-:W-:Y:S02]  /*0f20*/  IADD3 R121, R123, 0xffffffe, RZ ;  /* 0x0ffffffe7b797810 */ /* 0x002fe40007ffe0ff */
[----:B------:R-:W-:Y:S02]  /*0f30*/  ISETP.GE.U32.AND P0, PT, R122, R147, PT ;  /* 0x000000937a00720c */ /* 0x000fe40003f06070 */
[----:B------:R-:W-:Y:S02]  /*0f40*/  LOP3.LUT R122, R156, c[0x0][0x1e4], RZ, 0x3c, !PT ;  /* 0x000079009c7a7a12 */ /* 0x000fe400078e3cff */
[----:B------:R-:W-:Y:S01]  /*0f50*/  ISETP.NE.AND P2, PT, RZ, c[0x0][0x1e4], PT ;  /* 0x00007900ff007a0c */ /* 0x000fe20003f45270 */
[----:B------:R-:W1:Y:S01]  /*0f60*/  F2I.FTZ.U32.TRUNC.NTZ R121, R121 ;  /* 0x0000007900797305 */ /* 0x000e62000021f000 */
[----:B------:R-:W-:-:S07]  /*0f70*/  ISETP.GE.AND P3, PT, R122, RZ, PT ;  /* 0x000000ff7a00720c */ /* 0x000fce0003f66270 */
[----:B------:R-:W-:-:S05]  /*0f80*/  @P0 IADD3 R120, R120, 0x1, RZ ;  /* 0x0000000178780810 */ /* 0x000fca0007ffe0ff */
[----:B------:R-:W-:Y:S02]  /*0f90*/  IMAD.MOV.U32 R124, RZ, RZ, R120 ;  /* 0x000000ffff7c7224 */ /* 0x000fe400078e0078 */
[----:B-1----:R-:W-:Y:S02]  /*0fa0*/  IMAD.MOV R120, RZ, RZ, -R121 ;  /* 0x000000ffff787224 */ /* 0x002fe400078e0a79 */
        /* <DEDUP_REMOVED lines=32> */
[----:B------:R-:W4:Y:S01]  /*11b0*/  LDG.E.128.CONSTANT R128, [R160.64+0x400] ;  /* 0x0004000aa0807981 */ /* 0x000f22000c1e9d00 */
[----:B--2---:R-:W-:Y:S02]  /*11c0*/  FMUL.FTZ R135, R112, R124 ;  /* 0x0000007c70877220 */ /* 0x004fe40000410000 */
[----:B------:R-:W-:-:S02]  /*11d0*/  FMUL.FTZ R140, R113, R125 ;  /* 0x0000007d718c7220 */ /* 0x000fc40000410000 */
[----:B------:R-:W-:Y:S02]  /*11e0*/  FMUL.FTZ R137, R114, R126 ;  /* 0x0000007e72897220 */ /* 0x000fe40000410000 */
[----:B0--3--:R-:W-:Y:S02]  /*11f0*/  FFMA.FTZ R125, R116, R120, R135 ;  /* 0x00000078747d7223 */ /* 0x009fe40000010087 */
[----:B------:R-:W2:Y:S01]  /*1200*/  LDG.E.128.CONSTANT R132, [R160.64+0x600] ;  /* 0x0006000aa0847981 */ /* 0x000ea2000c1e9d00 */
[----:B------:R-:W-:Y:S02]  /*1210*/  FMUL.FTZ R124, R115, R127 ;  /* 0x0000007f737c7220 */ /* 0x000fe40000410000 */
[----:B------:R-:W-:Y:S02]  /*1220*/  FFMA.FTZ R141, R118, R122, R137 ;  /* 0x0000007a768d7223 */ /* 0x000fe40000010089 */
[----:B------:R-:W3:Y:S01]  /*1230*/  LDG.E.128.CONSTANT R136, [R160.64+0x800] ;  /* 0x0008000aa0887981 */ /* 0x000ee2000c1e9d00 */
[----:B------:R-:W-:-:S02]  /*1240*/  FFMA.FTZ R140, R117, R121, R140 ;  /* 0x00000079758c7223 */ /* 0x000fc4000001008c */
[----:B------:R-:W-:Y:S02]  /*1250*/  FFMA.FTZ R142, R119, R123, R124 ;  /* 0x0000007b778e7223 */ /* 0x000fe4000001007c */
[----:B------:R-:W5:Y:S01]  /*1260*/  LDG.E.128.CONSTANT R120, [R160.64+0xa00] ;  /* 0x000a000aa0787981 */ /* 0x000f62000c1e9d00 */
[----:B----4-:R-:W-:Y:S02]  /*1270*/  FFMA.FTZ R143, R108, R128, R125 ;  /* 0x000000806c8f7223 */ /* 0x010fe4000001007d */
[----:B------:R-:W-:Y:S01]  /*1280*/  FFMA.FTZ R140, R109, R129, R140 ;  /* 0x000000816d8c7223 */ /* 0x000fe2000001008c */
[----:B------:R-:W4:Y:S01]  /*1290*/  LDG.E.128.CONSTANT R124, [R160.64+0xc00] ;  /* 0x000c000aa07c7981 */ /* 0x000f22000c1e9d00 */
[----:B------:R-:W-:Y:S02]  /*12a0*/  FFMA.FTZ R141, R110, R130, R141 ;  /* 0x000000826e8d7223 */ /* 0x000fe4000001008d */
[----:B------:R-:W-:Y:S02]  /*12b0*/  FFMA.FTZ R142, R111, R131, R142 ;  /* 0x000000836f8e7223 */ /* 0x000fe4000001008e */
[----:B------:R-:W4:Y:S01]  /*12c0*/  LDG.E.128.CONSTANT R128, [R160.64+0xe00] ;  /* 0x000e000aa0807981 */ /* 0x000f22000c1e9d00 */
        /* <DEDUP_REMOVED lines=24> */
[----:B------:R-:W4:Y:S01]  /*1450*/  LDG.E.128.CONSTANT R128, [R160.64+0x1c00] ;  /* 0x001c000aa0807981 */ /* 0x000f22000c1e9d00 */
        /* <DEDUP_REMOVED lines=19> */
[----:B------:R-:W4:Y:S01]  /*1590*/  LDG.E.128.CONSTANT R124, [R160.64+0x1e00] ;  /* 0x001e000aa07c7981 */ /* 0x000f22000c1e9d00 */
        /* <DEDUP_REMOVED lines=14> */
[----:B----4-:R-:W-:Y:S01]  /*1680*/  FFMA.FTZ R143, R56, R124, R143 ;  /* 0x0000007c388f7223 */ /* 0x010fe2000001008f */
[----:B------:R-:W4:Y:S01]  /*1690*/  LDG.E.128.CONSTANT R128, [R160.64+0x2800] ;  /* 0x0028000aa0807981 */ /* 0x000f22000c1e9d00 */
[----:B------:R-:W-:-:S02]  /*16a0*/  FFMA.FTZ R140, R57, R125, R140 ;  /* 0x0000007d398c7223 */ /* 0x000fc4000001008c */
[----:B------:R-:W-:Y:S02]  /*16b0*/  FFMA.FTZ R141, R58, R126, R141 ;  /* 0x0000007e3a8d7223 */ /* 0x000fe4000001008d */
[----:B------:R-:W-:Y:S02]  /*16c0*/  FFMA.FTZ R142, R59, R127, R142 ;  /* 0x0000007f3b8e7223 */ /* 0x000fe4000001008e */
[----:B------:R-:W4:Y:S01]  /*16d0*/  LDG.E.128.CONSTANT R124, [R160.64+0x2600] ;  /* 0x0026000aa07c7981 */ /* 0x000f22000c1e9d00 */
[----:B---3--:R-:W-:Y:S02]  /*16e0*/  FFMA.FTZ R143, R52, R136, R143 ;  /* 0x00000088348f7223 */ /* 0x008fe4000001008f */
        /* <DEDUP_REMOVED lines=13> */
[----:B----4-:R-:W-:Y:S01]  /*17c0*/  FFMA.FTZ R143, R40, R124, R143 ;  /* 0x0000007c288f7223 */ /* 0x010fe2000001008f */
[----:B------:R-:W2:Y:S01]  /*17d0*/  LDG.E.128.CONSTANT R132, [R160.64+0x3200] ;  /* 0x0032000aa0847981 */ /* 0x000ea2000c1e9d00 */
        /* <DEDUP_REMOVED lines=31> */
[----:B------:R-:W-:-:S05]  /*19d0*/  IMAD.IADD R156, R149, 0x1, R156 ;  /* 0x00000001959c7824 */ /* 0x000fca00078e029c */
[----:B------:R-:W-:Y:S01]  /*19e0*/  ISETP.GE.AND P0, PT, R156, R153, PT ;  /* 0x000000999c00720c */ /* 0x000fe20003f06270 */
[----:B---3--:R-:W-:Y:S02]  /*19f0*/  FFMA.FTZ R163, R12, R136, R163 ;  /* 0x000000880ca37223 */ /* 0x008fe400000100a3 */
        /* <DEDUP_REMOVED lines=16> */
.L_x_22031:
[----:B------:R-:W-:-:S05]  /*1b00*/  IMAD.MOV.U32 R120, RZ, RZ, -0x800001 ;  /* 0xff7fffffff787424 */ /* 0x000fca00078e00ff */
[----:B------:R1:W-:Y:S02]  /*1b10*/  STS [R155], R120 ;  /* 0x000000789b007388 */ /* 0x0003e40000000800 */
.L_x_22032:
[----:B------:R-:W-:Y:S05]  /*1b20*/  BSYNC B1 ;  /* 0x0000000000017941 */ /* 0x000fea0003800000 */
.L_x_22030:
[----:B------:R-:W-:-:S04]  /*1b30*/  IADD3 R157, R157, 0x4, RZ ;  /* 0x000000049d9d7810 */ /* 0x000fc80007ffe0ff */
[----:B------:R-:W-:-:S13]  /*1b40*/  ISETP.GE.AND P0, PT, R157, R150, PT ;  /* 0x000000969d00720c */ /* 0x000fda0003f06270 */
[----:B------:R-:W-:Y:S05]  /*1b50*/  @!P0 BRA `(.L_x_22033) ;  /* 0xfffff2d000008947 */ /* 0x000fea000383ffff */
[----:B------:R-:W-:Y:S05]  /*1b60*/  BRA `(.L_x_22028) ;  /* 0x00000d7000007947 */ /* 0x000fea0003800000 */
.L_x_22029:
[----:B-1234-:R-:W-:Y:S02]  /*1b70*/  IMAD.MOV.U32 R145, RZ, RZ, -0x800001 ;  /* 0xff7fffffff917424 */ /* 0x01efe400078e00ff */
.L_x_22037:
        /* <DEDUP_REMOVED lines=69> */
[----:B------:R-:W3:Y:S04]  /*1fd0*/  LDG.E.128.CONSTANT R132, [R156.64+0x800] ;  /* 0x0008000a9c847981 */ /* 0x000ee8000c1e9d00 */
[----:B------:R-:W4:Y:S01]  /*1fe0*/  LDG.E.128.CONSTANT R120, [R156.64+0xc00] ;  /* 0x000c000a9c787981 */ /* 0x000f22000c1e9d00 */
[----:B------:R-:W-:-:S02]  /*1ff0*/  FFMA.FTZ R155, R110, R126, R155 ;  /* 0x0000007e6e9b7223 */ /* 0x000fc4000001009b */
[----:B------:R-:W-:Y:S02]  /*2000*/  FFMA.FTZ R160, R111, R127, R160 ;  /* 0x0000007f6fa07223 */ /* 0x000fe400000100a0 */
        /* <DEDUP_REMOVED lines=17> */
[----:B------:R-:W4:Y:S01]  /*2120*/  LDG.E.128.CONSTANT R124, [R156.64+0x1400] ;  /* 0x0014000a9c7c7981 */ /* 0x000f22000c1e9d00 */
[----:B------:R-:W-:Y:S02]  /*2130*/  FFMA.FTZ R155, R94, R122, R155 ;  /* 0x0000007a5e9b7223 */ /* 0x000fe4000001009b */
[----:B------:R-:W-:-:S02]  /*2140*/  FFMA.FTZ R160, R95, R123, R160 ;  /* 0x0000007b5fa07223 */ /* 0x000fc400000100a0 */
[----:B--2---:R-:W-:Y:S02]  /*2150*/  FFMA.FTZ R161, R88, R128, R161 ;  /* 0x0000008058a17223 */ /* 0x004fe400000100a1 */
[----:B------:R-:W-:Y:S02]  /*2160*/  FFMA.FTZ R120, R89, R129, R120 ;  /* 0x0000008159787223 */ /* 0x000fe40000010078 */
[----:B------:R-:W-:Y:S02]  /*2170*/  FFMA.FTZ R155, R90, R130, R155 ;  /* 0x000000825a9b7223 */ /* 0x000fe4000001009b */
[----:B------:R-:W-:Y:S02]  /*2180*/  FFMA.FTZ R160, R91, R131, R160 ;  /* 0x000000835ba07223 */ /* 0x000fe400000100a0 */
[----:B------:R-:W2:Y:S01]  /*2190*/  LDG.E.128.CONSTANT R128, [R156.64+0x1600] ;  /* 0x0016000a9c807981 */ /* 0x000ea2000c1e9d00 */
[----:B---3--:R-:W-:Y:S02]  /*21a0*/  FFMA.FTZ R161, R84, R132, R161 ;  /* 0x0000008454a17223 */ /* 0x008fe400000100a1 */
[----:B------:R-:W-:-:S02]  /*21b0*/  FFMA.FTZ R120, R85, R133, R120 ;  /* 0x0000008555787223 */ /* 0x000fc40000010078 */
[----:B------:R-:W-:Y:S02]  /*21c0*/  FFMA.FTZ R155, R86, R134, R155 ;  /* 0x00000086569b7223 */ /* 0x000fe4000001009b */
[----:B------:R-:W-:Y:S02]  /*21d0*/  FFMA.FTZ R160, R87, R135, R160 ;  /* 0x0000008757a07223 */ /* 0x000fe400000100a0 */
[----:B------:R-:W3:Y:S01]  /*21e0*/  LDG.E.128.CONSTANT R132, [R156.64+0x1800] ;  /* 0x0018000a9c847981 */ /* 0x000ee2000c1e9d00 */
[----:B-----5:R-:W-:Y:S02]  /*21f0*/  FFMA.FTZ R161, R80, R136, R161 ;  /* 0x0000008850a17223 */ /* 0x020fe400000100a1 */
[----:B------:R-:W-:Y:S02]  /*2200*/  FFMA.FTZ R120, R81, R137, R120 ;  /* 0x0000008951787223 */ /* 0x000fe40000010078 */
[----:B------:R-:W-:Y:S02]  /*2210*/  FFMA.FTZ R155, R82, R138, R155 ;  /* 0x0000008a529b7223 */ /* 0x000fe4000001009b */
[----:B------:R-:W-:-:S02]  /*2220*/  FFMA.FTZ R160, R83, R139, R160 ;  /* 0x0000008b53a07223 */ /* 0x000fc400000100a0 */
[----:B------:R-:W5:Y:S01]  /*2230*/  LDG.E.128.CONSTANT R136, [R156.64+0x1a00] ;  /* 0x001a000a9c887981 */ /* 0x000f62000c1e9d00 */
[----:B----4-:R-:W-:Y:S02]  /*2240*/  FFMA.FTZ R161, R76, R124, R161 ;  /* 0x0000007c4ca17223 */ /* 0x010fe400000100a1 */
[----:B------:R-:W-:Y:S02]  /*2250*/  FFMA.FTZ R124, R77, R125, R120 ;  /* 0x0000007d4d7c7223 */ /* 0x000fe40000010078 */
[----:B------:R-:W4:Y:S01]  /*2260*/  LDG.E.128.CONSTANT R120, [R156.64+0x1c00] ;  /* 0x001c000a9c787981 */ /* 0x000f22000c1e9d00 */
[----:B------:R-:W-:Y:S02]  /*2270*/  FFMA.FTZ R155, R78, R126, R155 ;  /* 0x0000007e4e9b7223 */ /* 0x000fe4000001009b */
[----:B------:R-:W-:Y:S02]  /*2280*/  FFMA.FTZ R160, R79, R127, R160 ;  /* 0x0000007f4fa07223 */ /* 0x000fe400000100a0 */
        /* <DEDUP_REMOVED lines=17> */
[----:B------:R-:W4:Y:S01]  /*23a0*/  LDG.E.128.CONSTANT R124, [R156.64+0x2400] ;  /* 0x0024000a9c7c7981 */ /* 0x000f22000c1e9d00 */
[----:B------:R-:W-:Y:S02]  /*23b0*/  FFMA.FTZ R155, R62, R122, R155 ;  /* 0x0000007a3e9b7223 */ /* 0x000fe4000001009b */
        /* <DEDUP_REMOVED lines=18> */
[----:B------:R-:W4:Y:S01]  /*24e0*/  LDG.E.128.CONSTANT R120, [R156.64+0x2c00] ;  /* 0x002c000a9c787981 */ /* 0x000f22000c1e9d00 */
[----:B------:R-:W-:-:S02]  /*24f0*/  FFMA.FTZ R155, R46, R126, R155 ;  /* 0x0000007e2e9b7223 */ /* 0x000fc4000001009b */
[----:B------:R-:W-:Y:S02]  /*2500*/  FFMA.FTZ R160, R47, R127, R160 ;  /* 0x0000007f2fa07223 */ /* 0x000fe400000100a0 */
[----:B--2---:R-:W-:Y:S02]  /*2510*/  FFMA.FTZ R161, R40, R128, R161 ;  /* 0x0000008028a17223 */ /* 0x004fe400000100a1 */
[----:B------:R-:W-:Y:S02]  /*2520*/  FFMA.FTZ R124, R41, R129, R124 ;  /* 0x00000081297c7223 */ /* 0x000fe4000001007c */
[----:B------:R-:W-:Y:S02]  /*2530*/  FFMA.FTZ R155, R42, R130, R155 ;  /* 0x000000822a9b7223 */ /* 0x000fe4000001009b */
[----:B------:R-:W-:Y:S02]  /*2540*/  FFMA.FTZ R160, R43, R131, R160 ;  /* 0x000000832ba07223 */ /* 0x000fe400000100a0 */
[----:B---3--:R-:W-:-:S02]  /*2550*/  FFMA.FTZ R161, R36, R132, R161 ;  /* 0x0000008424a17223 */ /* 0x008fc400000100a1 */
[----:B------:R-:W-:Y:S02]  /*2560*/  FFMA.FTZ R124, R37, R133, R124 ;  /* 0x00000085257c7223 */ /* 0x000fe4000001007c */
[----:B------:R-:W-:Y:S02]  /*2570*/  FFMA.FTZ R155, R38, R134, R155 ;  /* 0x00000086269b7223 */ /* 0x000fe4000001009b */
[----:B------:R-:W-:Y:S02]  /*2580*/  FFMA.FTZ R160, R39, R135, R160 ;  /* 0x0000008727a07223 */ /* 0x000fe400000100a0 */
[----:B------:R-:W2:Y:S01]  /*2590*/  LDG.E.128.CONSTANT R132, [R156.64+0x3400] ;  /* 0x0034000a9c847981 */ /* 0x000ea2000c1e9d00 */
[----:B-----5:R-:W-:Y:S02]  /*25a0*/  FFMA.FTZ R161, R32, R136, R161 ;  /* 0x0000008820a17223 */ /* 0x020fe400000100a1 */
[----:B------:R-:W-:Y:S02]  /*25b0*/  FFMA.FTZ R128, R33, R137, R124 ;  /* 0x0000008921807223 */ /* 0x000fe4000001007c */
[----:B------:R-:W-:Y:S01]  /*25c0*/  FFMA.FTZ R129, R34, R138, R155 ;  /* 0x0000008a22817223 */ /* 0x000fe2000001009b */
[----:B------:R-:W3:Y:S01]  /*25d0*/  LDG.E.128.CONSTANT R124, [R156.64+0x2e00] ;  /* 0x002e000a9c7c7981 */ /* 0x000ee2000c1e9d00 */
[----:B------:R-:W-:-:S02]  /*25e0*/  FFMA.FTZ R130, R35, R139, R160 ;  /* 0x0000008b23827223 */ /* 0x000fc400000100a0 */
[----:B----4-:R-:W-:Y:S01]  /*25f0*/  FFMA.FTZ R155, R28, R120, R161 ;  /* 0x000000781c9b7223 */ /* 0x010fe200000100a1 */
[----:B------:R-:W4:Y:S01]  /*2600*/  LDG.E.128.CONSTANT R136, [R156.64+0x3600] ;  /* 0x0036000a9c887981 */ /* 0x000f22000c1e9d00 */
[----:B------:R-:W-:Y:S02]  /*2610*/  FFMA.FTZ R160, R29, R121, R128 ;  /* 0x000000791da07223 */ /* 0x000fe40000010080 */
[----:B------:R-:W-:Y:S02]  /*2620*/  FFMA.FTZ R161, R30, R122, R129 ;  /* 0x0000007a1ea17223 */ /* 0x000fe40000010081 */
[----:B------:R-:W-:Y:S02]  /*2630*/  FFMA.FTZ R162, R31, R123, R130 ;  /* 0x0000007b1fa27223 */ /* 0x000fe40000010082 */
[----:B------:R-:W5:Y:S04]  /*2640*/  LDG.E.128.CONSTANT R120, [R156.64+0x3000] ;  /* 0x0030000a9c787981 */ /* 0x000f68000c1e9d00 */
[----:B------:R-:W2:Y:S01]  /*2650*/  LDG.E.128.CONSTANT R128, [R156.64+0x3200] ;  /* 0x0032000a9c807981 */ /* 0x000ea2000c1e9d00 */
[----:B---3--:R-:W-:-:S02]  /*2660*/  FFMA.FTZ R155, R24, R124, R155 ;  /* 0x0000007c189b7223 */ /* 0x008fc4000001009b */
[----:B------:R-:W-:Y:S02]  /*2670*/  FFMA.FTZ R160, R25, R125, R160 ;  /* 0x0000007d19a07223 */ /* 0x000fe400000100a0 */
[----:B------:R-:W-:Y:S02]  /*2680*/  FFMA.FTZ R161, R26, R126, R161 ;  /* 0x0000007e1aa17223 */ /* 0x000fe400000100a1 */
[----:B------:R-:W-:Y:S02]  /*2690*/  FFMA.FTZ R162, R27, R127, R162 ;  /* 0x0000007f1ba27223 */ /* 0x000fe400000100a2 */
[----:B-----5:R-:W-:Y:S02]  /*26a0*/  FFMA.FTZ R155, R20, R120, R155 ;  /* 0x00000078149b7223 */ /* 0x020fe4000001009b */
[----:B------:R-:W-:Y:S02]  /*26b0*/  FFMA.FTZ R160, R21, R121, R160 ;  /* 0x0000007915a07223 */ /* 0x000fe400000100a0 */
[----:B------:R-:W-:-:S02]  /*26c0*/  FFMA.FTZ R161, R22, R122, R161 ;  /* 0x0000007a16a17223 */ /* 0x000fc400000100a1 */
[----:B--2---:R-:W-:Y:S02]  /*26d0*/  FFMA.FTZ R155, R16, R128, R155 ;  /* 0x00000080109b7223 */ /* 0x004fe4000001009b */
[----:B------:R-:W-:Y:S02]  /*26e0*/  FFMA.FTZ R160, R17, R129, R160 ;  /* 0x0000008111a07223 */ /* 0x000fe400000100a0 */
[----:B------:R-:W-:Y:S02]  /*26f0*/  IMAD.IADD R120, R149, 0x1, R141 ;  /* 0x0000000195787824 */ /* 0x000fe400078e028d */
[----:B------:R-:W-:Y:S02]  /*2700*/  FFMA.FTZ R162, R23, R123, R162 ;  /* 0x0000007b17a27223 */ /* 0x000fe400000100a2 */
[----:B------:R-:W-:Y:S02]  /*2710*/  FFMA.FTZ R161, R18, R130, R161 ;  /* 0x0000008212a17223 */ /* 0x000fe400000100a1 */
[----:B------:R-:W-:-:S02]  /*2720*/  FFMA.FTZ R155, R12, R132, R155 ;  /* 0x000000840c9b7223 */ /* 0x000fc4000001009b */
[----:B------:R-:W-:Y:S01]  /*2730*/  FFMA.FTZ R160, R13, R133, R160 ;  /* 0x000000850da07223 */ /* 0x000fe200000100a0 */
[----:B------:R-:W-:Y:S01]  /*2740*/  IADD3 R122, R120, 0x1, -R153 ;  /* 0x00000001787a7810 */ /* 0x000fe20007ffe899 */
[----:B------:R-:W-:Y:S02]  /*2750*/  FFMA.FTZ R162, R19, R131, R162 ;  /* 0x0000008313a27223 */ /* 0x000fe400000100a2 */
[----:B------:R-:W-:Y:S02]  /*2760*/  FFMA.FTZ R161, R14, R134, R161 ;  /* 0x000000860ea17223 */ /* 0x000fe400000100a1 */
[----:B----4-:R-:W-:Y:S02]  /*2770*/  FFMA.FTZ R136, R8, R136, R155 ;  /* 0x0000008808887223 */ /* 0x010fe4000001009b */
        /* <DEDUP_REMOVED lines=9> */
[----:B------:R-:W-:-:S03]  /*2810*/  ISETP.GE.AND P0, PT, R120, R153, PT ;  /* 0x000000997800720c */ /* 0x000fc60003f06270 */
[----:B0-----:R-:W-:-:S05]  /*2820*/  FFMA.FTZ R124, R122, R142, R121 ;  /* 0x0000008e7a7c7223 */ /* 0x001fca0000010079 */
[----:B------:R-:W-:-:S05]  /*2830*/  FSEL R121, R124, RZ, !P0 ;  /* 0x000000ff7c797208 */ /* 0x000fca0004000000 */
[----:B------:R0:W-:Y:S01]  /*2840*/  STS [R140], R121 ;  /* 0x000000798c007388 */ /* 0x0001e20000000800 */
[----:B------:R-:W-:Y:S05]  /*2850*/  @P0 BRA `(.L_x_22036) ;  /* 0x0000004000000947 */ /* 0x000fea0003800000 */
[----:B------:R-:W-:Y:S01]  /*2860*/  FMNMX.FTZ R145, R145, R124, !PT ;  /* 0x0000007c91917209 */ /* 0x000fe20007810000 */
[----:B------:R-:W-:Y:S05]  /*2870*/  BRA `(.L_x_22036) ;  /* 0x0000002000007947 */ /* 0x000fea0003800000 */
.L_x_22035:
[----:B------:R-:W-:-:S05]  /*2880*/  IMAD.MOV.U32 R121, RZ, RZ, -0x800001 ;  /* 0xff7fffffff797424 */ /* 0x000fca00078e00ff */
[----:B------:R1:W-:Y:S02]  /*2890*/  STS [R140], R121 ;  /* 0x000000798c007388 */ /* 0x0003e40000000800 */
.L_x_22036:
[----:B------:R-:W-:Y:S05]  /*28a0*/  BSYNC B1 ;  /* 0x0000000000017941 */ /* 0x000fea0003800000 */
.L_x_22034:
[----:B------:R-:W-:-:S04]  /*28b0*/  IADD3 R143, R143, 0x4, RZ ;  /* 0x000000048f8f7810 */ /* 0x000fc80007ffe0ff */
[----:B------:R-:W-:-:S13]  /*28c0*/  ISETP.GE.AND P0, PT, R143, R150, PT ;  /* 0x000000968f00720c */ /* 0x000fda0003f06270 */
[----:B------:R-:W-:Y:S05]  /*28d0*/  @!P0 BRA `(.L_x_22037) ;  /* 0xfffff2a000008947 */ /* 0x000fea000383ffff */
.L_x_22028:
[----:B------:R-:W-:Y:S05]  /*28e0*/  BSYNC B0 ;  /* 0x0000000000007941 */ /* 0x000fea0003800000 */
.L_x_22027:
        /* <DEDUP_REMOVED lines=48> */
.L_x_22042:
        /* <DEDUP_REMOVED lines=11> */
.L_x_22041:
[----:B------:R-:W-:Y:S05]  /*2ca0*/  BSYNC B1 ;  /* 0x0000000000017941 */ /* 0x000fea0003800000 */
.L_x_22040:
        /* <DEDUP_REMOVED lines=10> */
.L_x_22045:
        /* <DEDUP_REMOVED lines=100> */
.L_x_22044:
[----:B------:R-:W-:Y:S05]  /*3390*/  BSYNC B1 ;  /* 0x0000000000017941 */ /* 0x000fea0003800000 */
.L_x_22043:
        /* <DEDUP_REMOVED lines=55> */
.L_x_22047:
[----:B------:R-:W-:Y:S05]  /*3710*/  BSYNC B1 ;  /* 0x0000000000017941 */ /* 0x000fea0003800000 */
.L_x_22046:
[----:B------:R-:W-:-:S13]  /*3720*/  ISETP.LT.OR P0, PT, R10, R151, P0 ;  /* 0x000000970a00720c */ /* 0x000fda0000701670 */
        /* <DEDUP_REMOVED lines=25> */
.L_x_22039:
[----:B------:R-:W-:Y:S05]  /*38c0*/  BSYNC B0 ;  /* 0x0000000000007941 */ /* 0x000fea0003800000 */
.L_x_22038:
        /* <DEDUP_REMOVED lines=26> */
[----:B0-----:R-:W-:Y:S01]  /*3a70*/  LOP3.LUT R8, RZ, R152, RZ, 0x33, !PT ;  /* 0x00000098ff087212 */ /* 0x001fe200078e33ff */
[----:B------:R-:W-:Y:S01]  /*3a80*/  BSSY B1, `(.L_x_22050) ;  /* 0x000001a000017945 */ /* 0x000fe20003800000 */
[----:B------:R-:W-:Y:S01]  /*3a90*/  LOP3.LUT R9, RZ, R153, RZ, 0x33, !PT ;  /* 0x00000099ff097212 */ /* 0x000fe200078e33ff */
[----:B------:R-:W-:Y:S01]  /*3aa0*/  IMAD.MOV.U32 R10, RZ, RZ, R0 ;  /* 0x000000ffff0a7224 */ /* 0x000fe200078e0000 */
[----:B---3--:R-:W-:-:S06]  /*3ab0*/  UIMAD UR4, UR4, UR5, -0x11 ;  /* 0xffffffef040474a4 */ /* 0x008fcc000f8e0205 */
[----:B------:R-:W-:-:S04]  /*3ac0*/  IMNMX R8, R8, UR4, !PT ;  /* 0x0000000408087c17 */ /* 0x000fc8000f800200 */
[----:B------:R-:W-:-:S04]  /*3ad0*/  LEA R8, R8, 0x1f, 0x5 ;  /* 0x0000001f08087811 */ /* 0x000fc800078e28ff */
[----:B------:R-:W-:-:S04]  /*3ae0*/  IMNMX R9, R8, R9, !PT ;  /* 0x0000000908097217 */ /* 0x000fc80007800200 */
[----:B------:R-:W-:-:S05]  /*3af0*/  IADD3 R9, -R0, -0x2, -R9 ;  /* 0xfffffffe00097810 */ /* 0x000fca0007ffe909 */
[----:B------:R-:W-:-:S05]  /*3b00*/  IMAD.IADD R9, R9, 0x1, -R154 ;  /* 0x0000000109097824 */ /* 0x000fca00078e0a9a */
[C---:B------:R-:W-:Y:S02]  /*3b10*/  LEA.HI R8, R9.reuse, 0x1, RZ, 0x19 ;  /* 0x0000000109087811 */ /* 0x040fe400078fc8ff */
[----:B------:R-:W-:Y:S02]  /*3b20*/  ISETP.GE.U32.AND P2, PT, R9, 0x180, PT ;  /* 0x000001800900780c */ /* 0x000fe40003f46070 */
[----:B------:R-:W-:Y:S01]  /*3b30*/  LOP3.LUT P0, R11, R8, 0x3, RZ, 0xc0, !PT ;  /* 0x00000003080b7812 */ /* 0x000fe2000780c0ff */
[----:B--2---:R-:W-:-:S04]  /*3b40*/  FADD.FTZ R8, R33, 9.9999999747524270788e-07 ;  /* 0x358637bd21087421 */ /* 0x004fc80000010000 */
[----:B------:R0:W2:Y:S08]  /*3b50*/  MUFU.RCP R35, R8 ;  /* 0x0000000800237308 */ /* 0x0000b00000001000 */
[----:B------:R-:W-:Y:S05]  /*3b60*/  @!P0 BRA `(.L_x_22051) ;  /* 0x000000b000008947 */ /* 0x000fea0003800000 */
[----:B0-----:R-:W-:Y:S01]  /*3b70*/  IMAD.MOV.U32 R8, RZ, RZ, R11 ;  /* 0x000000ffff087224 */ /* 0x001fe200078e000b */
[----:B------:R-:W-:Y:S01]  /*3b80*/  LEA R9, R0, 0x1e0, 0x2 ;  /* 0x000001e000097811 */ /* 0x000fe200078e10ff */
[----:B------:R-:W-:-:S04]  /*3b90*/  IMAD.MOV.U32 R10, RZ, RZ, R0 ;  /* 0x000000ffff0a7224 */ /* 0x000fc800078e0000 */
.L_x_22052:
        /* <DEDUP_REMOVED lines=8> */
.L_x_22051:
[----:B------:R-:W-:Y:S05]  /*3c20*/  BSYNC B1 ;  /* 0x0000000000017941 */ /* 0x000fea0003800000 */
.L_x_22050:
        /* <DEDUP_REMOVED lines=10> */
.L_x_22055:
        /* <DEDUP_REMOVED lines=52> */
.L_x_22054:
[----:B------:R-:W-:Y:S05]  /*4010*/  BSYNC B1 ;  /* 0x0000000000017941 */ /* 0x000fea0003800000 */
.L_x_22053:
        /* <DEDUP_REMOVED lines=31> */
.L_x_22057:
[----:B------:R-:W-:Y:S05]  /*4210*/  BSYNC B1 ;  /* 0x0000000000017941 */ /* 0x000fea0003800000 */
.L_x_22056:
[----:B------:R-:W-:-:S13]  /*4220*/  ISETP.LT.OR P0, PT, R10, R151, P0 ;  /* 0x000000970a00720c */ /* 0x000fda0000701670 */
        /* <DEDUP_REMOVED lines=13> */
.L_x_22049:
[----:B------:R-:W-:Y:S05]  /*4300*/  BSYNC B0 ;  /* 0x0000000000007941 */ /* 0x000fea0003800000 */
.L_x_22048:
[----:B------:R-:W-:Y:S01]  /*4310*/  BAR.SYNC.DEFER_BLOCKING 0x0 ;  /* 0x0000000000007b1d */ /* 0x000fe20000010000 */
[----:B------:R-:W-:Y:S01]  /*4320*/  ISETP.NE.AND P0, PT, R0, RZ, PT ;  /* 0x000000ff0000720c */ /* 0x000fe20003f05270 */
[----:B-1----:R-:W-:Y:S02]  /*4330*/  IMAD.MOV.U32 R120, RZ, RZ, RZ ;  /* 0x000000ffff787224 */ /* 0x002fe400078e00ff */
[----:B------:R-:W-:Y:S02]  /*4340*/  IMAD.MOV.U32 R119, RZ, RZ, RZ ;  /* 0x000000ffff777224 */ /* 0x000fe400078e00ff */
[----:B------:R-:W-:Y:S08]  /*4350*/  BSSY B0, `(.L_x_22058) ;  /* 0x000001d000007945 */ /* 0x000ff00003800000 */
[----:B------:R-:W-:Y:S05]  /*4360*/  @P0 BRA `(.L_x_22059) ;  /* 0x000001b000000947 */ /* 0x000fea0003800000 */
[----:B------:R-:W1:Y:S01]  /*4370*/  S2UR UR4, SR_CTAID.Y ;  /* 0x00000000000479c3 */ /* 0x000e620000002600 */
[----:B------:R-:W-:-:S02]  /*4380*/  ULDC UR6, c[0x0][0xc] ;  /* 0x0000030000067ab9 */ /* 0x000fc40000000800 */
[----:B------:R-:W-:-:S05]  /*4390*/  ULDC.64 UR12, c[0x0][0x168] ;  /* 0x00005a00000c7ab9 */ /* 0x000fca0000000a00 */
[----:B------:R-:W3:Y:S08]  /*43a0*/  S2UR UR5, SR_CTAID.X ;  /* 0x00000000000579c3 */ /* 0x000ef00000002500 */
[----:B------:R-:W4:Y:S01]  /*43b0*/  S2UR UR9, SR_CTAID.Z ;  /* 0x00000000000979c3 */ /* 0x000f220000002700 */
[----:B-1----:R-:W-:-:S03]  /*43c0*/  UIMAD UR4, UR4, UR6, URZ ;  /* 0x00000006040472a4 */ /* 0x002fc6000f8e023f */
        /* <DEDUP_REMOVED lines=20> */
[----:B--2---:R0:W-:Y:S02]  /*4510*/  STG.E [R10.64], R33 ;  /* 0x000000210a007986 */ /* 0x0041e4000c10190a */
.L_x_22059:
[----:B------:R-:W-:Y:S05]  /*4520*/  BSYNC B0 ;  /* 0x0000000000007941 */ /* 0x000fea0003800000 */
.L_x_22058:
        /* <DEDUP_REMOVED lines=15> */
[----:B------:R-:W-:Y:S05]  /*4620*/  @P1 BRA `(.L_x_22061) ;  /* 0x00002b8000001947 */ /* 0x000fea0003800000 */
[----:B------:R-:W0:Y:S01]  /*4630*/  I2F.RP R22, R3 ;  /* 0x0000000300167306 */ /* 0x000e220000209400 */
[----:B------:R-:W1:Y:S01]  /*4640*/  S2R R9, SR_CTAID.Z ;  /* 0x0000000000097919 */ /* 0x000e620000002700 */
[----:B------:R-:W-:Y:S01]  /*4650*/  SHF.R.S32.HI R20, RZ, 0x1f, R149 ;  /* 0x0000001fff147819 */ /* 0x000fe20000011495 */
[----:B------:R-:W-:Y:S01]  /*4660*/  IMAD R162, R2, c[0x0][0x1c0], RZ ;  /* 0x0000700002a27a24 */ /* 0x000fe200078e02ff */
[----:B------:R-:W-:Y:S01]  /*4670*/  SHF.R.S32.HI R7, RZ, 0x1f, R0 ;  /* 0x0000001fff077819 */ /* 0x000fe20000011400 */
[----:B------:R-:W-:Y:S01]  /*4680*/  IMAD.MOV.U32 R2, RZ, RZ, c[0x0][0x1bc] ;  /* 0x00006f00ff027624 */ /* 0x000fe200078e00ff */
[----:B------:R-:W-:Y:S01]  /*4690*/  LEA.HI R20, R20, R149, RZ, 0x3 ;  /* 0x0000009514147211 */ /* 0x000fe200078f18ff */
[----:B------:R-:W-:Y:S01]  /*46a0*/  IMAD.MOV.U32 R120, RZ, RZ, RZ ;  /* 0x000000ffff787224 */ /* 0x000fe200078e00ff */
[----:B------:R-:W-:-:S02]  /*46b0*/  IADD3 R121, R4, -c[0x0][0x1dc], RZ ;  /* 0x8000770004797a10 */ /* 0x000fc40007ffe0ff */
[----:B------:R-:W-:Y:S01]  /*46c0*/  LEA.HI R7, R7, R0, RZ, 0x5 ;  /* 0x0000000007077211 */ /* 0x000fe200078f28ff */
[----:B------:R-:W-:Y:S01]  /*46d0*/  IMAD.SHL.U32 R23, R20, 0x4, RZ ;  /* 0x0000000414177824 */ /* 0x000fe200078e00ff */
[----:B------:R-:W-:Y:S02]  /*46e0*/  IADD3 R156, R152, -0x1, RZ ;  /* 0xffffffff989c7810 */ /* 0x000fe40007ffe0ff */
[----:B------:R-:W-:Y:S01]  /*46f0*/  SHF.R.S32.HI R24, RZ, 0x5, R7 ;  /* 0x00000005ff187819 */ /* 0x000fe20000011407 */
[----:B0-----:R-:W0:Y:S01]  /*4700*/  MUFU.RCP R22, R22 ;  /* 0x0000001600167308 */ /* 0x001e220000001000 */
[----:B------:R-:W-:Y:S02]  /*4710*/  LOP3.LUT R23, R23, 0xffffffe0, RZ, 0xc0, !PT ;  /* 0xffffffe017177812 */ /* 0x000fe400078ec0ff */
[----:B------:R-:W-:Y:S02]  /*4720*/  SHF.R.S32.HI R2, RZ, 0x1f, R2 ;  /* 0x0000001fff027819 */ /* 0x000fe40000011402 */
[----:B------:R-:W-:Y:S01]  /*4730*/  SHF.R.S32.HI R163, RZ, 0x1f, R162 ;  /* 0x0000001fffa37819 */ /* 0x000fe200000114a2 */
[----:B-1----:R-:W-:Y:S01]  /*4740*/  IMAD R9, R9, 0x10, R24 ;  /* 0x0000001009097824 */ /* 0x002fe200078e0218 */
[----:B0-----:R-:W-:-:S02]  /*4750*/  IADD3 R21, R22, 0xffffffe, RZ ;  /* 0x0ffffffe16157810 */ /* 0x001fc40007ffe0ff */
[----:B------:R-:W-:Y:S01]  /*4760*/  LOP3.LUT R22, R20, 0x3ffffff8, RZ, 0xc0, !PT ;  /* 0x3ffffff814167812 */ /* 0x000fe200078ec0ff */
[----:B------:R-:W-:-:S03]  /*4770*/  IMAD.MOV.U32 R20, RZ, RZ, RZ ;  /* 0x000000ffff147224 */ /* 0x000fc600078e00ff */
[----:B------:R-:W0:Y:S01]  /*4780*/  F2I.FTZ.U32.TRUNC.NTZ R21, R21 ;  /* 0x0000001500157305 */ /* 0x000e22000021f000 */
[----:B------:R-:W-:-:S04]  /*4790*/  IMAD.IADD R4, R149, 0x1, -R22 ;  /* 0x0000000195047824 */ /* 0x000fc800078e0a16 */
[----:B------:R-:W-:-:S05]  /*47a0*/  IMAD R152, R4, 0x4, R23 ;  /* 0x0000000404987824 */ /* 0x000fca00078e0217 */
[C---:B------:R-:W-:Y:S02]  /*47b0*/  IADD3 R151, R152.reuse, 0x100, RZ ;  /* 0x0000010098977810 */ /* 0x040fe40007ffe0ff */
[C---:B------:R-:W-:Y:S02]  /*47c0*/  IADD3 R147, R152.reuse, 0x180, RZ ;  /* 0x0000018098937810 */ /* 0x040fe40007ffe0ff */
[C---:B------:R-:W-:Y:S01]  /*47d0*/  IADD3 R146, R152.reuse, 0x200, RZ ;  /* 0x0000020098927810 */ /* 0x040fe20007ffe0ff */
[----:B0-----:R-:W-:Y:S01]  /*47e0*/  IMAD.MOV R26, RZ, RZ, -R21 ;  /* 0x000000ffff1a7224 */ /* 0x001fe200078e0a15 */
[C---:B------:R-:W-:Y:S02]  /*47f0*/  IADD3 R145, R152.reuse, 0x280, RZ ;  /* 0x0000028098917810 */ /* 0x040fe40007ffe0ff */
[----:B------:R-:W-:Y:S01]  /*4800*/  IADD3 R144, R152, 0x300, RZ ;  /* 0x0000030098907810 */ /* 0x000fe20007ffe0ff */
[----:B------:R-:W-:Y:S01]  /*4810*/  IMAD R7, R26, R3, RZ ;  /* 0x000000031a077224 */ /* 0x000fe200078e02ff */
[----:B------:R-:W-:-:S02]  /*4820*/  IADD3 R143, R152, 0x380, RZ ;  /* 0x00000380988f7810 */ /* 0x000fc40007ffe0ff */
[C---:B-----5:R-:W-:Y:S01]  /*4830*/  IADD3 R142, R152.reuse, 0x400, RZ ;  /* 0x00000400988e7810 */ /* 0x060fe20007ffe0ff */
[----:B------:R-:W-:Y:S01]  /*4840*/  IMAD.HI.U32 R7, R21, R7, R20 ;  /* 0x0000000715077227 */ /* 0x000fe200078e0014 */
        /* <DEDUP_REMOVED lines=19> */
.L_x_22064:
[----:B--2---:R-:W-:Y:S01]  /*4980*/  IMAD.SHL.U32 R33, R9, 0x20, RZ ;  /* 0x0000002009217824 */ /* 0x004fe200078e00ff */
        /* <DEDUP_REMOVED lines=59> */
[----:B------:R-:W-:-:S03]  /*4d40*/  LEA R68, P1, R20, c[0x0][0x188], 0x2 ;  /* 0x0000620014447a11 */ /* 0x000fc600078210ff */
[----:B------:R0:W3:Y:S01]  /*4d50*/  LDG.E.128.CONSTANT R92, [R22.64+0x200] ;  /* 0x0002000a165c7981 */ /* 0x0000e2000c1e9d00 */
[----:B------:R-:W-:-:S04]  /*4d60*/  LEA.HI.X.SX32 R21, R151, R96, 0x1, P0 ;  /* 0x0000006097157211 */ /* 0x000fc800000f0eff */
[----:B------:R-:W-:-:S06]  /*4d70*/  LEA.HI.X R69, R20, c[0x0][0x18c], R21, 0x2, P1 ;  /* 0x0000630014457a11 */ /* 0x000fcc00008f1415 */
[----:B------:R-:W4:Y:S01]  /*4d80*/  LDG.E.128.CONSTANT R68, [R68.64] ;  /* 0x0000000a44447981 */ /* 0x000f22000c1e9d00 */
[----:B------:R-:W-:-:S04]  /*4d90*/  IADD3 R20, P0, R147, R98, RZ ;  /* 0x0000006293147210 */ /* 0x000fc80007f1e0ff */
[----:B------:R-:W-:Y:S02]  /*4da0*/  LEA R72, P1, R20, c[0x0][0x188], 0x2 ;  /* 0x0000620014487a11 */ /* 0x000fe400078210ff */
        /* <DEDUP_REMOVED lines=25> */
[----:B0-----:R-:W-:-:S04]  /*4f40*/  LEA.HI.X.SX32 R22, R142, R96, 0x1, P0 ;  /* 0x000000608e167211 */ /* 0x001fc800000f0eff */
[----:B------:R-:W-:-:S06]  /*4f50*/  LEA.HI.X R21, R21, c[0x0][0x18c], R22, 0x2, P1 ;  /* 0x0000630015157a11 */ /* 0x000fcc00008f1416 */
[----:B------:R-:W5:Y:S01]  /*4f60*/  LDG.E.128.CONSTANT R20, [R20.64] ;  /* 0x0000000a14147981 */ /* 0x000f62000c1e9d00 */
[CC--:B------:R-:W-:Y:S02]  /*4f70*/  IADD3 R25, P0, R141.reuse, R98.reuse, RZ ;  /* 0x000000628d197210 */ /* 0x0c0fe40007f1e0ff */
[----:B------:R-:W-:Y:S02]  /*4f80*/  IADD3 R26, P2, R140, R98, RZ ;  /* 0x000000628c1a7210 */ /* 0x000fe40007f5e0ff */
[-C--:B------:R-:W-:Y:S02]  /*4f90*/  LEA.HI.X.SX32 R30, R141, R96.reuse, 0x1, P0 ;  /* 0x000000608d1e7211 */ /* 0x080fe400000f0eff */
[----:B------:R-:W-:Y:S02]  /*4fa0*/  LEA R28, P0, R26, c[0x0][0x188], 0x2 ;  /* 0x000062001a1c7a11 */ /* 0x000fe400078010ff */
[----:B------:R-:W-:Y:S02]  /*4fb0*/  LEA.HI.X.SX32 R27, R140, R96, 0x1, P2 ;  /* 0x000000608c1b7211 */ /* 0x000fe400010f0eff */
[----:B------:R-:W-:-:S02]  /*4fc0*/  LEA R24, P1, R25, c[0x0][0x188], 0x2 ;  /* 0x0000620019187a11 */ /* 0x000fc400078210ff */
[----:B------:R-:W-:Y:S02]  /*4fd0*/  LEA.HI.X R29, R26, c[0x0][0x18c], R27, 0x2, P0 ;  /* 0x000063001a1d7a11 */ /* 0x000fe400000f141b */
[----:B------:R-:W-:-:S04]  /*4fe0*/  LEA.HI.X R25, R25, c[0x0][0x18c], R30, 0x2, P1 ;  /* 0x0000630019197a11 */ /* 0x000fc800008f141e */
[----:B------:R-:W5:Y:S04]  /*4ff0*/  LDG.E.128.CONSTANT R28, [R28.64] ;  /* 0x0000000a1c1c7981 */ /* 0x000f68000c1e9d00 */
[----:B------:R-:W5:Y:S01]  /*5000*/  LDG.E.128.CONSTANT R24, [R24.64] ;  /* 0x0000000a18187981 */ /* 0x000f62000c1e9d00 */
[----:B------:R-:W-:Y:S01]  /*5010*/  ISETP.NE.AND P0, PT, R9, R156, PT ;  /* 0x0000009c0900720c */ /* 0x000fe20003f05270 */
[----:B------:R-:W-:-:S12]  /*5020*/  IMAD R128, R4, 0x4, R33 ;  /* 0x0000000404807824 */ /* 0x000fd800078e0221 */
[C---:B------:R-:W-:Y:S02]  /*5030*/  @!P0 IADD3 R34, R128.reuse, 0x2, RZ ;  /* 0x0000000280228810 */ /* 0x040fe40007ffe0ff */
[C---:B------:R-:W-:Y:S02]  /*5040*/  @!P0 IADD3 R36, R128.reuse, 0x3, RZ ;  /* 0x0000000380248810 */ /* 0x040fe40007ffe0ff */
[----:B------:R-:W-:Y:S02]  /*5050*/  @!P0 IADD3 R32, R128, 0x1, RZ ;  /* 0x0000000180208810 */ /* 0x000fe40007ffe0ff */
[-C--:B------:R-:W-:Y:S02]  /*5060*/  @!P0 ISETP.GE.AND P5, PT, R34, R153.reuse, PT ;  /* 0x000000992200820c */ /* 0x080fe40003fa6270 */
[-C--:B------:R-:W-:Y:S02]  /*5070*/  @!P0 ISETP.GE.AND P4, PT, R36, R153.reuse, PT ;  /* 0x000000992400820c */ /* 0x080fe40003f86270 */
[----:B------:R-:W-:-:S02]  /*5080*/  @!P0 ISETP.GE.AND P6, PT, R32, R153, PT ;  /* 0x000000992000820c */ /* 0x000fc40003fc6270 */
[-C--:B------:R-:W-:Y:S02]  /*5090*/  @!P0 ISETP.GE.AND P2, PT, R32, R153.reuse, PT ;  /* 0x000000992000820c */ /* 0x080fe40003f46270 */
[-C--:B------:R-:W-:Y:S02]  /*50a0*/  @!P0 ISETP.GE.AND P1, PT, R128, R153.reuse, PT ;  /* 0x000000998000820c */ /* 0x080fe40003f26270 */
[----:B------:R-:W-:Y:S02]  /*50b0*/  @!P0 ISETP.GE.AND P3, PT, R34, R153, PT ;  /* 0x000000992200820c */ /* 0x000fe40003f66270 */
        /* <DEDUP_REMOVED lines=9> */
[C---:B------:R-:W-:Y:S02]  /*5150*/  @!P0 IADD3 R56, R128.reuse, 0x2, RZ ;  /* 0x0000000280388810 */ /* 0x040fe40007ffe0ff */
[C---:B------:R-:W-:Y:S02]  /*5160*/  @!P0 IADD3 R58, R128.reuse, 0x3, RZ ;  /* 0x00000003803a8810 */ /* 0x040fe40007ffe0ff */
[C---:B------:R-:W-:Y:S02]  /*5170*/  @!P0 IADD3 R60, R128.reuse, 0x1, RZ ;  /* 0x00000001803c8810 */ /* 0x040fe40007ffe0ff */
[----:B------:R-:W-:Y:S02]  /*5180*/  @!P0 IADD3 R62, R128, 0x2, RZ ;  /* 0x00000002803e8810 */ /* 0x000fe40007ffe0ff */
[----:B--2---:R-:W-:Y:S02]  /*5190*/  @!P0 FSEL R66, R66, RZ, !P5 ;  /* 0x000000ff42428208 */ /* 0x004fe40006800000 */
[----:B------:R-:W-:-:S02]  /*51a0*/  @!P0 ISETP.GE.AND P5, PT, R128, R153, PT ;  /* 0x000000998000820c */ /* 0x000fc40003fa6270 */
[----:B------:R-:W-:Y:S02]  /*51b0*/  @!P0 FSEL R67, R67, RZ, !P4 ;  /* 0x000000ff43438208 */ /* 0x000fe40006000000 */
[----:B------:R-:W-:Y:S02]  /*51c0*/  IADD3 R33, P4, R139, R98, RZ ;  /* 0x000000628b217210 */ /* 0x000fe40007f9e0ff */
[----:B------:R-:W-:Y:S02]  /*51d0*/  @!P0 FSEL R64, R64, RZ, !P1 ;  /* 0x000000ff40408208 */ /* 0x000fe40004800000 */
[----:B------:R-:W-:Y:S02]  /*51e0*/  @!P0 FSEL R65, R65, RZ, !P6 ;  /* 0x000000ff41418208 */ /* 0x000fe40007000000 */
[-C--:B------:R-:W-:Y:S02]  /*51f0*/  @!P0 ISETP.GE.AND P1, PT, R32, R153.reuse, PT ;  /* 0x000000992000820c */ /* 0x080fe40003f26270 */
[----:B------:R-:W-:-:S02]  /*5200*/  @!P0 ISETP.GE.AND P6, PT, R34, R153, PT ;  /* 0x000000992200820c */ /* 0x000fc40003fc6270 */
[----:B---3--:R-:W-:Y:S02]  /*5210*/  @!P0 FSEL R92, R92, RZ, !P5 ;  /* 0x000000ff5c5c8208 */ /* 0x008fe40006800000 */
[----:B------:R-:W-:Y:S02]  /*5220*/  LEA R32, P5, R33, c[0x0][0x188], 0x2 ;  /* 0x0000620021207a11 */ /* 0x000fe400078a10ff */
[----:B------:R-:W-:-:S04]  /*5230*/  LEA.HI.X.SX32 R34, R139, R96, 0x1, P4 ;  /* 0x000000608b227211 */ /* 0x000fc800020f0eff */
[----:B------:R-:W-:Y:S02]  /*5240*/  LEA.HI.X R33, R33, c[0x0][0x18c], R34, 0x2, P5 ;  /* 0x0000630021217a11 */ /* 0x000fe400028f1422 */
[C---:B------:R-:W-:Y:S02]  /*5250*/  @!P0 IADD3 R34, R128.reuse, 0x2, RZ ;  /* 0x0000000280228810 */ /* 0x040fe40007ffe0ff */
[-C--:B------:R-:W-:Y:S02]  /*5260*/  @!P0 ISETP.GE.AND P5, PT, R128, R153.reuse, PT ;  /* 0x000000998000820c */ /* 0x080fe40003fa6270 */
[----:B------:R-:W-:Y:S02]  /*5270*/  @!P0 FSEL R93, R93, RZ, !P2 ;  /* 0x000000ff5d5d8208 */ /* 0x000fe40005000000 */
[----:B------:R-:W-:Y:S02]  /*5280*/  @!P0 FSEL R95, R95, RZ, !P1 ;  /* 0x000000ff5f5f8208 */ /* 0x000fe40004800000 */
[----:B------:R-:W-:-:S02]  /*5290*/  @!P0 ISETP.GE.AND P2, PT, R36, R153, PT ;  /* 0x000000992400820c */ /* 0x000fc40003f46270 */
[-C--:B------:R-:W-:Y:S02]  /*52a0*/  @!P0 ISETP.GE.AND P1, PT, R34, R153.reuse, PT ;  /* 0x000000992200820c */ /* 0x080fe40003f26270 */
[----:B------:R-:W-:Y:S01]  /*52b0*/  @!P0 IADD3 R36, R128, 0x1, RZ ;  /* 0x0000000180248810 */ /* 0x000fe20007ffe0ff */
[----:B------:R-:W2:Y:S01]  /*52c0*/  LDG.E.128.CONSTANT R32, [R32.64] ;  /* 0x0000000a20207981 */ /* 0x000ea2000c1e9d00 */
[----:B----4-:R-:W-:Y:S02]  /*52d0*/  @!P0 FSEL R68, R68, RZ, !P5 ;  /* 0x000000ff44448208 */ /* 0x010fe40006800000 */
[----:B------:R-:W-:Y:S02]  /*52e0*/  IADD3 R37, P5, R138, R98, RZ ;  /* 0x000000628a257210 */ /* 0x000fe40007fbe0ff */
[----:B------:R-:W-:Y:S02]  /*52f0*/  @!P0 FSEL R94, R94, RZ, !P3 ;  /* 0x000000ff5e5e8208 */ /* 0x000fe40005800000 */
[----:B------:R-:W-:-:S02]  /*5300*/  @!P0 ISETP.GE.AND P4, PT, R38, R153, PT ;  /* 0x000000992600820c */ /* 0x000fc40003f86270 */
[----:B------:R-:W-:Y:S02]  /*5310*/  @!P0 ISETP.GE.AND P3, PT, R36, R153, PT ;  /* 0x000000992400820c */ /* 0x000fe40003f66270 */
[----:B------:R-:W-:Y:S02]  /*5320*/  @!P0 FSEL R69, R69, RZ, !P6 ;  /* 0x000000ff45458208 */ /* 0x000fe40007000000 */
[----:B------:R-:W-:Y:S02]  /*5330*/  LEA R36, P6, R37, c[0x0][0x188], 0x2 ;  /* 0x0000620025247a11 */ /* 0x000fe400078c10ff */
[----:B------:R-:W-:-:S04]  /*5340*/  LEA.HI.X.SX32 R38, R138, R96, 0x1, P5 ;  /* 0x000000608a267211 */ /* 0x000fc800028f0eff */
[----:B------:R-:W-:Y:S02]  /*5350*/  LEA.HI.X R37, R37, c[0x0][0x18c], R38, 0x2, P6 ;  /* 0x0000630025257a11 */ /* 0x000fe400030f1426 */
[----:B------:R-:W-:Y:S02]  /*5360*/  @!P0 FSEL R71, R71, RZ, !P4 ;  /* 0x000000ff47478208 */ /* 0x000fe40006000000 */
[-C--:B------:R-:W-:Y:S02]  /*5370*/  @!P0 ISETP.GE.AND P5, PT, R40, R153.reuse, PT ;  /* 0x000000992800820c */ /* 0x080fe40003fa6270 */
[----:B------:R-:W-:Y:S01]  /*5380*/  @!P0 ISETP.GE.AND P4, PT, R128, R153, PT ;  /* 0x000000998000820c */ /* 0x000fe20003f86270 */
[----:B------:R-:W3:Y:S01]  /*5390*/  LDG.E.128.CONSTANT R36, [R36.64] ;  /* 0x0000000a24247981 */ /* 0x000ee2000c1e9d00 */
[----:B------:R-:W-:Y:S02]  /*53a0*/  IADD3 R40, P6, R137, R98, RZ ;  /* 0x0000006289287210 */ /* 0x000fe40007fde0ff */
[----:B-----5:R-:W-:-:S02]  /*53b0*/  @!P0 FSEL R72, R72, RZ, !P4 ;  /* 0x000000ff48488208 */ /* 0x020fc40006000000 */
[----:B------:R-:W-:Y:S02]  /*53c0*/  LEA R44, P4, R40, c[0x0][0x188], 0x2 ;  /* 0x00006200282c7a11 */ /* 0x000fe400078810ff */
[----:B------:R-:W-:-:S04]  /*53d0*/  LEA.HI.X.SX32 R41, R137, R96, 0x1, P6 ;  /* 0x0000006089297211 */ /* 0x000fc800030f0eff */
[----:B------:R-:W-:Y:S02]  /*53e0*/  LEA.HI.X R45, R40, c[0x0][0x18c], R41, 0x2, P4 ;  /* 0x00006300282d7a11 */ /* 0x000fe400020f1429 */
[-C--:B------:R-:W-:Y:S02]  /*53f0*/  @!P0 ISETP.GE.AND P6, PT, R46, R153.reuse, PT ;  /* 0x000000992e00820c */ /* 0x080fe40003fc6270 */
[----:B------:R-:W-:Y:S02]  /*5400*/  IADD3 R49, P4, R136, R98, RZ ;  /* 0x0000006288317210 */ /* 0x000fe40007f9e0ff */
[----:B------:R-:W4:Y:S01]  /*5410*/  LDG.E.128.CONSTANT R44, [R44.64] ;  /* 0x0000000a2c2c7981 */ /* 0x000f22000c1e9d00 */
[----:B------:R-:W-:Y:S02]  /*5420*/  @!P0 FSEL R70, R70, RZ, !P2 ;  /* 0x000000ff46468208 */ /* 0x000fe40005000000 */
[----:B------:R-:W-:Y:S02]  /*5430*/  @!P0 FSEL R75, R75, RZ, !P5 ;  /* 0x000000ff4b4b8208 */ /* 0x000fe40006800000 */
[----:B------:R-:W-:-:S02]  /*5440*/  @!P0 ISETP.GE.AND P2, PT, R42, R153, PT ;  /* 0x000000992a00820c */ /* 0x000fc40003f46270 */
[----:B------:R-:W-:Y:S02]  /*5450*/  LEA R48, P5, R49, c[0x0][0x188], 0x2 ;  /* 0x0000620031307a11 */ /* 0x000fe400078a10ff */
[----:B------:R-:W-:Y:S01]  /*5460*/  LEA.HI.X.SX32 R50, R136, R96, 0x1, P4 ;  /* 0x0000006088327211 */ /* 0x000fe200020f0eff */
[C---:B------:R-:W-:Y:S01]  /*5470*/  IMAD.IADD R40, R128.reuse, 0x1, -R154 ;  /* 0x0000000180287824 */ /* 0x040fe200078e0a9a */
[----:B------:R-:W-:Y:S02]  /*5480*/  @!P0 IADD3 R42, R128, 0x2, RZ ;  /* 0x00000002802a8810 */ /* 0x000fe40007ffe0ff */
[----:B------:R-:W-:Y:S02]  /*5490*/  @!P0 FSEL R73, R73, RZ, !P3 ;  /* 0x000000ff49498208 */ /* 0x000fe40005800000 */
[----:B------:R-:W-:Y:S02]  /*54a0*/  LEA.HI.X R49, R49, c[0x0][0x18c], R50, 0x2, P5 ;  /* 0x0000630031317a11 */ /* 0x000fe400028f1432 */
[----:B------:R-:W-:-:S02]  /*54b0*/  @!P0 ISETP.GE.AND P3, PT, R42, R153, PT ;  /* 0x000000992a00820c */ /* 0x000fc40003f66270 */
[----:B------:R-:W-:Y:S01]  /*54c0*/  @!P0 IADD3 R50, R128, 0x1, RZ ;  /* 0x0000000180328810 */ /* 0x000fe20007ffe0ff */
[----:B------:R-:W0:Y:S01]  /*54d0*/  LDS.128 R40, [R40.X4+0x1e0] ;  /* 0x0001e00028287984 */ /* 0x000e220000004c00 */
[----:B------:R-:W-:Y:S02]  /*54e0*/  @!P0 FSEL R74, R74, RZ, !P1 ;  /* 0x000000ff4a4a8208 */ /* 0x000fe40004800000 */
[----:B------:R-:W-:Y:S02]  /*54f0*/  @!P0 FSEL R78, R78, RZ, !P3 ;  /* 0x000000ff4e4e8208 */ /* 0x000fe40005800000 */
[-C--:B------:R-:W-:Y:S02]  /*5500*/  @!P0 ISETP.GE.AND P1, PT, R128, R153.reuse, PT ;  /* 0x000000998000820c */ /* 0x080fe40003f26270 */
[-C--:B------:R-:W-:Y:S02]  /*5510*/  @!P0 ISETP.GE.AND P4, PT, R52, R153.reuse, PT ;  /* 0x000000993400820c */ /* 0x080fe40003f86270 */
[----:B------:R-:W-:-:S02]  /*5520*/  @!P0 ISETP.GE.AND P3, PT, R50, R153, PT ;  /* 0x000000993200820c */ /* 0x000fc40003f66270 */
[C---:B------:R-:W-:Y:S01]  /*5530*/  @!P0 IADD3 R52, R128.reuse, 0x3, RZ ;  /* 0x0000000380348810 */ /* 0x040fe20007ffe0ff */
[----:B------:R-:W5:Y:S01]  /*5540*/  LDG.E.128.CONSTANT R48, [R48.64] ;  /* 0x0000000a30307981 */ /* 0x000f62000c1e9d00 */
[----:B------:R-:W-:Y:S02]  /*5550*/  @!P0 ISETP.GE.AND P5, PT, R128, R153, PT ;  /* 0x000000998000820c */ /* 0x000fe40003fa6270 */
[----:B------:R-:W-:Y:S02]  /*5560*/  @!P0 FSEL R79, R79, RZ, !P6 ;  /* 0x000000ff4f4f8208 */ /* 0x000fe40007000000 */
[----:B------:R-:W-:Y:S02]  /*5570*/  IADD3 R53, P6, R135, R98, RZ ;  /* 0x0000006287357210 */ /* 0x000fe40007fde0ff */
[----:B------:R-:W-:Y:S02]  /*5580*/  @!P0 FSEL R76, R76, RZ, !P1 ;  /* 0x000000ff4c4c8208 */ /* 0x000fe40004800000 */
[----:B------:R-:W-:-:S02]  /*5590*/  @!P0 FSEL R77, R77, RZ, !P2 ;  /* 0x000000ff4d4d8208 */ /* 0x000fc40005000000 */
[-C--:B------:R-:W-:Y:S02]  /*55a0*/  @!P0 ISETP.GE.AND P1, PT, R54, R153.reuse, PT ;  /* 0x000000993600820c */ /* 0x080fe40003f26270 */
[----:B------:R-:W-:Y:S02]  /*55b0*/  @!P0 ISETP.GE.AND P2, PT, R52, R153, PT ;  /* 0x000000993400820c */ /* 0x000fe40003f46270 */
[----:B------:R-:W-:Y:S02]  /*55c0*/  @!P0 FSEL R80, R80, RZ, !P5 ;  /* 0x000000ff50508208 */ /* 0x000fe40006800000 */
[----:B------:R-:W-:Y:S02]  /*55d0*/  LEA R52, P5, R53, c[0x0][0x188], 0x2 ;  /* 0x0000620035347a11 */ /* 0x000fe400078a10ff */
[----:B------:R-:W-:-:S04]  /*55e0*/  LEA.HI.X.SX32 R54, R135, R96, 0x1, P6 ;  /* 0x0000006087367211 */ /* 0x000fc800030f0eff */
[----:B------:R-:W-:Y:S02]  /*55f0*/  LEA.HI.X R53, R53, c[0x0][0x18c], R54, 0x2, P5 ;  /* 0x0000630035357a11 */ /* 0x000fe400028f1436 */
[----:B------:R-:W-:Y:S02]  /*5600*/  IADD3 R57, P5, R134, R98, RZ ;  /* 0x0000006286397210 */ /* 0x000fe40007fbe0ff */
[----:B------:R-:W-:Y:S02]  /*5610*/  @!P0 FSEL R81, R81, RZ, !P4 ;  /* 0x000000ff51518208 */ /* 0x000fe40006000000 */
[----:B------:R-:W4:Y:S01]  /*5620*/  LDG.E.128.CONSTANT R52, [R52.64] ;  /* 0x0000000a34347981 */ /* 0x000f22000c1e9d00 */
[-C--:B------:R-:W-:Y:S02]  /*5630*/  @!P0 ISETP.GE.AND P6, PT, R56, R153.reuse, PT ;  /* 0x000000993800820c */ /* 0x080fe40003fc6270 */
[----:B------:R-:W-:Y:S02]  /*5640*/  @!P0 ISETP.GE.AND P4, PT, R58, R153, PT ;  /* 0x000000993a00820c */ /* 0x000fe40003f86270 */
[----:B------:R-:W-:-:S02]  /*5650*/  @!P0 FSEL R83, R83, RZ, !P2 ;  /* 0x000000ff53538208 */ /* 0x000fc40005000000 */
[----:B------:R-:W-:Y:S02]  /*5660*/  LEA R56, P2, R57, c[0x0][0x188], 0x2 ;  /* 0x0000620039387a11 */ /* 0x000fe400078410ff */
[----:B------:R-:W-:-:S04]  /*5670*/  LEA.HI.X.SX32 R58, R134, R96, 0x1, P5 ;  /* 0x00000060863a7211 */ /* 0x000fc800028f0eff */
[----:B------:R-:W-:Y:S02]  /*5680*/  LEA.HI.X R57, R57, c[0x0][0x18c], R58, 0x2, P2 ;  /* 0x0000630039397a11 */ /* 0x000fe400010f143a */
[----:B------:R-:W-:Y:S02]  /*5690*/  @!P0 IADD3 R58, R128, 0x3, RZ ;  /* 0x00000003803a8810 */ /* 0x000fe40007ffe0ff */
[----:B------:R-:W-:Y:S02]  /*56a0*/  @!P0 FSEL R82, R82, RZ, !P1 ;  /* 0x000000ff52528208 */ /* 0x000fe40004800000 */
[-C--:B------:R-:W-:Y:S02]  /*56b0*/  @!P0 ISETP.GE.AND P1, PT, R128, R153.reuse, PT ;  /* 0x000000998000820c */ /* 0x080fe40003f26270 */
[----:B------:R-:W-:Y:S02]  /*56c0*/  @!P0 ISETP.GE.AND P2, PT, R58, R153, PT ;  /* 0x000000993a00820c */ /* 0x000fe40003f46270 */
[----:B------:R-:W-:Y:S01]  /*56d0*/  @!P0 FSEL R85, R85, RZ, !P3 ;  /* 0x000000ff55558208 */ /* 0x000fe20005800000 */
[----:B------:R-:W5:Y:S01]  /*56e0*/  LDG.E.128.CONSTANT R56, [R56.64] ;  /* 0x0000000a38387981 */ /* 0x000f62000c1e9d00 */
[----:B------:R-:W-:-:S02]  /*56f0*/  IADD3 R61, P3, R133, R98, RZ ;  /* 0x00000062853d7210 */ /* 0x000fc40007f7e0ff */
[----:B------:R-:W-:Y:S02]  /*5700*/  @!P0 FSEL R84, R84, RZ, !P1 ;  /* 0x000000ff54548208 */ /* 0x000fe40004800000 */
[-C--:B------:R-:W-:Y:S02]  /*5710*/  @!P0 ISETP.GE.AND P5, PT, R60, R153.reuse, PT ;  /* 0x000000993c00820c */ /* 0x080fe40003fa6270 */
[----:B------:R-:W-:Y:S02]  /*5720*/  @!P0 ISETP.GE.AND P1, PT, R62, R153, PT ;  /* 0x000000993e00820c */ /* 0x000fe40003f26270 */
[----:B------:R-:W-:Y:S02]  /*5730*/  @!P0 FSEL R86, R86, RZ, !P6 ;  /* 0x000000ff56568208 */ /* 0x000fe40007000000 */
[----:B------:R-:W-:Y:S02]  /*5740*/  LEA R60, P6, R61, c[0x0][0x188], 0x2 ;  /* 0x000062003d3c7a11 */ /* 0x000fe400078c10ff */
[----:B------:R-:W-:Y:S01]  /*5750*/  LEA.HI.X.SX32 R62, R133, R96, 0x1, P3 ;  /* 0x00000060853e7211 */ /* 0x000fe200018f0eff */
[----:B0-----:R-:W-:-:S03]  /*5760*/  FMUL.FTZ R65, R41, R65 ;  /* 0x0000004129417220 */ /* 0x001fc60000410000 */
[----:B------:R-:W-:Y:S01]  /*5770*/  LEA.HI.X R61, R61, c[0x0][0x18c], R62, 0x2, P6 ;  /* 0x000063003d3d7a11 */ /* 0x000fe200030f143e */
[----:B------:R-:W-:Y:S01]  /*5780*/  FFMA.FTZ R65, R40, R64, R65 ;  /* 0x0000004028417223 */ /* 0x000fe20000010041 */
[----:B------:R-:W-:Y:S01]  /*5790*/  @!P0 IADD3 R64, R128, 0x1, RZ ;  /* 0x0000000180408810 */ /* 0x000fe20007ffe0ff */
[----:B------:R-:W-:Y:S01]  /*57a0*/  FMUL.FTZ R69, R41, R69 ;  /* 0x0000004529457220 */ /* 0x000fe20000410000 */
[----:B------:R-:W-:Y:S01]  /*57b0*/  @!P0 FSEL R87, R87, RZ, !P4 ;  /* 0x000000ff57578208 */ /* 0x000fe20006000000 */
[----:B------:R-:W-:Y:S01]  /*57c0*/  FFMA.FTZ R66, R42, R66, R65 ;  /* 0x000000422a427223 */ /* 0x000fe20000010041 */
[-C--:B------:R-:W-:Y:S01]  /*57d0*/  @!P0 ISETP.GE.AND P6, PT, R128, R153.reuse, PT ;  /* 0x000000998000820c */ /* 0x080fe20003fc6270 */
[----:B------:R-:W5:Y:S01]  /*57e0*/  LDG.E.128.CONSTANT R60, [R60.64] ;  /* 0x0000000a3c3c7981 */ /* 0x000f62000c1e9d00 */
[----:B------:R-:W-:Y:S01]  /*57f0*/  IADD3 R65, P4, R132, R98, RZ ;  /* 0x0000006284417210 */ /* 0x000fe20007f9e0ff */
[----:B------:R-:W-:Y:S01]  /*5800*/  FFMA.FTZ R69, R40, R68, R69 ;  /* 0x0000004428457223 */ /* 0x000fe20000010045 */
[----:B------:R-:W-:-:S02]  /*5810*/  @!P0 ISETP.GE.AND P3, PT, R64, R153, PT ;  /* 0x000000994000820c */ /* 0x000fc40003f66270 */
[----:B------:R-:W-:Y:S02]  /*5820*/  @!P0 FSEL R88, R88, RZ, !P6 ;  /* 0x000000ff58588208 */ /* 0x000fe40007000000 */
[----:B------:R-:W-:Y:S02]  /*5830*/  LEA R64, P6, R65, c[0x0][0x188], 0x2 ;  /* 0x0000620041407a11 */ /* 0x000fe400078c10ff */
[----:B------:R-:W-:-:S04]  /*5840*/  LEA.HI.X.SX32 R68, R132, R96, 0x1, P4 ;  /* 0x0000006084447211 */ /* 0x000fc800020f0eff */
[----:B------:R-:W-:Y:S01]  /*5850*/  LEA.HI.X R65, R65, c[0x0][0x18c], R68, 0x2, P6 ;  /* 0x0000630041417a11 */ /* 0x000fe200030f1444 */
[----:B------:R-:W-:Y:S02]  /*5860*/  FFMA.FTZ R155, R43, R67, R66 ;  /* 0x000000432b9b7223 */ /* 0x000fe40000010042 */
[----:B------:R-:W-:Y:S01]  /*5870*/  FFMA.FTZ R158, R42, R70, R69 ;  /* 0x000000462a9e7223 */ /* 0x000fe20000010045 */
[----:B------:R-:W-:Y:S02]  /*5880*/  IADD3 R69, P6, R131, R98, RZ ;  /* 0x0000006283457210 */ /* 0x000fe40007fde0ff */
[----:B------:R-:W5:Y:S01]  /*5890*/  LDG.E.128.CONSTANT R64, [R64.64] ;  /* 0x0000000a40407981 */ /* 0x000f62000c1e9d00 */
[----:B------:R-:W-:Y:S02]  /*58a0*/  @!P0 FSEL R89, R89, RZ, !P5 ;  /* 0x000000ff59598208 */ /* 0x000fe40006800000 */
[----:B------:R-:W-:Y:S02]  /*58b0*/  LEA R68, P5, R69, c[0x0][0x188], 0x2 ;  /* 0x0000620045447a11 */ /* 0x000fe400078a10ff */
[----:B------:R-:W-:Y:S01]  /*58c0*/  LEA.HI.X.SX32 R70, R131, R96, 0x1, P6 ;  /* 0x0000006083467211 */ /* 0x000fe200030f0eff */
[----:B------:R-:W-:-:S03]  /*58d0*/  FMUL.FTZ R73, R41, R73 ;  /* 0x0000004929497220 */ /* 0x000fc60000410000 */
[----:B------:R-:W-:Y:S01]  /*58e0*/  LEA.HI.X R69, R69, c[0x0][0x18c], R70, 0x2, P5 ;  /* 0x0000630045457a11 */ /* 0x000fe200028f1446 */
[----:B------:R-:W-:Y:S01]  /*58f0*/  FFMA.FTZ R73, R40, R72, R73 ;  /* 0x0000004828497223 */ /* 0x000fe20000010049 */
[----:B------:R-:W-:Y:S01]  /*5900*/  @!P0 IADD3 R72, R128, 0x1, RZ ;  /* 0x0000000180488810 */ /* 0x000fe20007ffe0ff */
[C---:B------:R-:W-:Y:S01]  /*5910*/  FFMA.FTZ R158, R43.reuse, R71, R158 ;  /* 0x000000472b9e7223 */ /* 0x040fe2000001009e */
[----:B------:R-:W-:Y:S01]  /*5920*/  @!P0 FSEL R90, R90, RZ, !P1 ;  /* 0x000000ff5a5a8208 */ /* 0x000fe20004800000 */
[----:B------:R-:W-:Y:S01]  /*5930*/  FFMA.FTZ R74, R42, R74, R73 ;  /* 0x0000004a2a4a7223 */ /* 0x000fe20000010049 */
[----:B------:R-:W5:Y:S01]  /*5940*/  LDG.E.128.CONSTANT R68, [R68.64] ;  /* 0x0000000a44447981 */ /* 0x000f62000c1e9d00 */
[----:B------:R-:W-:Y:S02]  /*5950*/  IADD3 R73, P1, R130, R98, RZ ;  /* 0x0000006282497210 */ /* 0x000fe40007f3e0ff */
[----:B------:R-:W-:Y:S01]  /*5960*/  @!P0 ISETP.GE.AND P6, PT, R72, R153, PT ;  /* 0x000000994800820c */ /* 0x000fe20003fc6270 */
[----:B------:R-:W-:Y:S01]  /*5970*/  FFMA.FTZ R159, R43, R75, R74 ;  /* 0x0000004b2b9f7223 */ /* 0x000fe2000001004a */
[----:B------:R-:W-:-:S02]  /*5980*/  LEA R72, P5, R73, c[0x0][0x188], 0x2 ;  /* 0x0000620049487a11 */ /* 0x000fc400078a10ff */
[----:B------:R-:W-:Y:S01]  /*5990*/  LEA.HI.X.SX32 R74, R130, R96, 0x1, P1 ;  /* 0x00000060824a7211 */ /* 0x000fe200008f0eff */
[----:B------:R-:W-:-:S03]  /*59a0*/  FMUL.FTZ R77, R41, R77 ;  /* 0x0000004d294d7220 */ /* 0x000fc60000410000 */
[----:B------:R-:W-:Y:S01]  /*59b0*/  LEA.HI.X R73, R73, c[0x0][0x18c], R74, 0x2, P5 ;  /* 0x0000630049497a11 */ /* 0x000fe200028f144a */
[----:B------:R-:W-:Y:S01]  /*59c0*/  FFMA.FTZ R77, R40, R76, R77 ;  /* 0x0000004c284d7223 */ /* 0x000fe2000001004d */
[----:B------:R-:W-:Y:S02]  /*59d0*/  @!P0 IADD3 R76, R128, 0x2, RZ ;  /* 0x00000002804c8810 */ /* 0x000fe40007ffe0ff */
[----:B------:R-:W-:Y:S01]  /*59e0*/  @!P0 FSEL R91, R91, RZ, !P2 ;  /* 0x000000ff5b5b8208 */ /* 0x000fe20005000000 */
[----:B------:R-:W-:Y:S01]  /*59f0*/  FFMA.FTZ R160, R42, R78, R77 ;  /* 0x0000004e2aa07223 */ /* 0x000fe2000001004d */
[-C--:B------:R-:W-:Y:S01]  /*5a00*/  @!P0 ISETP.GE.AND P5, PT, R128, R153.reuse, PT ;  /* 0x000000998000820c */ /* 0x080fe20003fa6270 */
[----:B------:R-:W5:Y:S01]  /*5a10*/  LDG.E.128.CONSTANT R72, [R72.64] ;  /* 0x0000000a48487981 */ /* 0x000f62000c1e9d00 */
[----:B------:R-:W-:Y:S02]  /*5a20*/  IADD3 R77, P2, R129, R98, RZ ;  /* 0x00000062814d7210 */ /* 0x000fe40007f5e0ff */
[----:B------:R-:W-:-:S02]  /*5a30*/  @!P0 ISETP.GE.AND P1, PT, R76, R153, PT ;  /* 0x000000994c00820c */ /* 0x000fc40003f26270 */
[----:B------:R-:W-:Y:S02]  /*5a40*/  @!P0 FSEL R20, R20, RZ, !P5 ;  /* 0x000000ff14148208 */ /* 0x000fe40006800000 */
[----:B------:R-:W-:Y:S02]  /*5a50*/  LEA R76, P5, R77, c[0x0][0x188], 0x2 ;  /* 0x000062004d4c7a11 */ /* 0x000fe400078a10ff */
[----:B------:R-:W-:Y:S01]  /*5a60*/  LEA.HI.X.SX32 R78, R129, R96, 0x1, P2 ;  /* 0x00000060814e7211 */ /* 0x000fe200010f0eff */
[----:B------:R-:W-:-:S03]  /*5a70*/  FMUL.FTZ R81, R41, R81 ;  /* 0x0000005129517220 */ /* 0x000fc60000410000 */
[----:B------:R-:W-:Y:S01]  /*5a80*/  LEA.HI.X R77, R77, c[0x0][0x18c], R78, 0x2, P5 ;  /* 0x000063004d4d7a11 */ /* 0x000fe200028f144e */
[----:B------:R-:W-:Y:S01]  /*5a90*/  FFMA.FTZ R81, R40, R80, R81 ;  /* 0x0000005028517223 */ /* 0x000fe20000010051 */
[----:B------:R-:W-:Y:S01]  /*5aa0*/  @!P0 IADD3 R80, R128, 0x1, RZ ;  /* 0x0000000180508810 */ /* 0x000fe20007ffe0ff */
[----:B------:R-:W-:Y:S02]  /*5ab0*/  FFMA.FTZ R160, R43, R79, R160 ;  /* 0x0000004f2ba07223 */ /* 0x000fe400000100a0 */
[C---:B------:R-:W-:Y:S01]  /*5ac0*/  FMUL.FTZ R85, R41.reuse, R85 ;  /* 0x0000005529557220 */ /* 0x040fe20000410000 */
[----:B------:R-:W5:Y:S01]  /*5ad0*/  LDG.E.128.CONSTANT R76, [R76.64] ;  /* 0x0000000a4c4c7981 */ /* 0x000f62000c1e9d00 */
[----:B------:R-:W-:Y:S01]  /*5ae0*/  FFMA.FTZ R82, R42, R82, R81 ;  /* 0x000000522a527223 */ /* 0x000fe20000010051 */
[----:B------:R-:W-:Y:S01]  /*5af0*/  IADD3 R81, P5, R122, R98, RZ ;  /* 0x000000627a517210 */ /* 0x000fe20007fbe0ff */
[----:B------:R-:W-:Y:S01]  /*5b00*/  FMUL.FTZ R93, R41, R93 ;  /* 0x0000005d295d7220 */ /* 0x000fe20000410000 */
[----:B------:R-:W-:Y:S01]  /*5b10*/  @!P0 ISETP.GE.AND P2, PT, R80, R153, PT ;  /* 0x000000995000820c */ /* 0x000fe20003f46270 */
[C---:B------:R-:W-:Y:S01]  /*5b20*/  FFMA.FTZ R85, R40.reuse, R84, R85 ;  /* 0x0000005428557223 */ /* 0x040fe20000010055 */
[----:B------:R-:W-:Y:S01]  /*5b30*/  @!P0 FSEL R21, R21, RZ, !P3 ;  /* 0x000000ff15158208 */ /* 0x000fe20005800000 */
[----:B------:R-:W-:Y:S01]  /*5b40*/  FFMA.FTZ R93, R40, R92, R93 ;  /* 0x0000005c285d7223 */ /* 0x000fe2000001005d */
[----:B------:R-:W-:-:S02]  /*5b50*/  LEA R80, P3, R81, c[0x0][0x188], 0x2 ;  /* 0x0000620051507a11 */ /* 0x000fc400078610ff */
[----:B------:R-:W-:Y:S02]  /*5b60*/  LEA.HI.X.SX32 R84, R122, R96, 0x1, P5 ;  /* 0x000000607a547211 */ /* 0x000fe400028f0eff */
[----:B------:R-:W-:Y:S01]  /*5b70*/  @!P0 IADD3 R92, R128, 0x2, RZ ;  /* 0x00000002805c8810 */ /* 0x000fe20007ffe0ff */
[----:B------:R-:W-:Y:S01]  /*5b80*/  FFMA.FTZ R164, R42, R86, R85 ;  /* 0x000000562aa47223 */ /* 0x000fe20000010055 */
[----:B------:R-:W-:Y:S01]  /*5b90*/  LEA.HI.X R81, R81, c[0x0][0x18c], R84, 0x2, P3 ;  /* 0x0000630051517a11 */ /* 0x000fe200018f1454 */
[----:B------:R-:W-:Y:S01]  /*5ba0*/  FMUL.FTZ R85, R41, R21 ;  /* 0x0000001529557220 */ /* 0x000fe20000410000 */
[----:B------:R-:W-:Y:S01]  /*5bb0*/  @!P0 ISETP.GE.AND P4, PT, R92, R153, PT ;  /* 0x000000995c00820c */ /* 0x000fe20003f86270 */
[C---:B------:R-:W-:Y:S02]  /*5bc0*/  FFMA.FTZ R21, R43.reuse, R83, R82 ;  /* 0x000000532b157223 */ /* 0x040fe40000010052 */
[----:B------:R-:W-:Y:S01]  /*5bd0*/  FFMA.FTZ R164, R43, R87, R164 ;  /* 0x000000572ba47223 */ /* 0x000fe200000100a4 */
[----:B------:R-:W-:Y:S01]  /*5be0*/  @!P0 FSEL R22, R22, RZ, !P4 ;  /* 0x000000ff16168208 */ /* 0x000fe20006000000 */
[----:B------:R-:W-:Y:S01]  /*5bf0*/  FFMA.FTZ R87, R40, R20, R85 ;  /* 0x0000001428577223 */ /* 0x000fe20000010055 */
[----:B------:R-:W5:Y:S01]  /*5c00*/  LDG.E.128.CONSTANT R80, [R80.64] ;  /* 0x0000000a50507981 */ /* 0x000f62000c1e9d00 */
[----:B------:R-:W-:-:S02]  /*5c10*/  @!P0 ISETP.GE.AND P3, PT, R128, R153, PT ;  /* 0x000000998000820c */ /* 0x000fc40003f66270 */
[----:B------:R-:W-:Y:S02]  /*5c20*/  IADD3 R20, P4, R123, R98, RZ ;  /* 0x000000627b147210 */ /* 0x000fe40007f9e0ff */
[----:B------:R-:W-:Y:S02]  /*5c30*/  @!P0 FSEL R29, R29, RZ, !P2 ;  /* 0x000000ff1d1d8208 */ /* 0x000fe40005000000 */
[----:B------:R-:W-:Y:S02]  /*5c40*/  @!P0 FSEL R24, R24, RZ, !P3 ;  /* 0x000000ff18188208 */ /* 0x000fe40005800000 */
[----:B------:R-:W-:Y:S02]  /*5c50*/  LEA R84, P2, R20, c[0x0][0x188], 0x2 ;  /* 0x0000620014547a11 */ /* 0x000fe400078410ff */
[----:B------:R-:W-:Y:S02]  /*5c60*/  LEA.HI.X.SX32 R85, R123, R96, 0x1, P4 ;  /* 0x000000607b557211 */ /* 0x000fe400020f0eff */
[----:B------:R-:W-:-:S02]  /*5c70*/  @!P0 IADD3 R86, R128, 0x2, RZ ;  /* 0x0000000280568810 */ /* 0x000fc40007ffe0ff */
[----:B------:R-:W-:Y:S02]  /*5c80*/  @!P0 ISETP.GE.AND P3, PT, R128, R153, PT ;  /* 0x000000998000820c */ /* 0x000fe40003f66270 */
[----:B------:R-:W-:Y:S01]  /*5c90*/  LEA.HI.X R85, R20, c[0x0][0x18c], R85, 0x2, P2 ;  /* 0x0000630014557a11 */ /* 0x000fe200010f1455 */
[----:B------:R-:W-:Y:S01]  /*5ca0*/  FMUL.FTZ R29, R41, R29 ;  /* 0x0000001d291d7220 */ /* 0x000fe20000410000 */
[----:B------:R-:W-:Y:S02]  /*5cb0*/  @!P0 ISETP.GE.AND P5, PT, R86, R153, PT ;  /* 0x000000995600820c */ /* 0x000fe40003fa6270 */
[----:B------:R-:W-:Y:S02]  /*5cc0*/  @!P0 FSEL R28, R28, RZ, !P3 ;  /* 0x000000ff1c1c8208 */ /* 0x000fe40005800000 */
[----:B------:R-:W-:Y:S01]  /*5cd0*/  @!P0 FSEL R25, R25, RZ, !P6 ;  /* 0x000000ff19198208 */ /* 0x000fe20007000000 */
[----:B------:R-:W-:Y:S01]  /*5ce0*/  FFMA.FTZ R22, R42, R22, R87 ;  /* 0x000000162a167223 */ /* 0x000fe20000010057 */
[----:B------:R-:W-:Y:S01]  /*5cf0*/  @!P0 FSEL R30, R30, RZ, !P5 ;  /* 0x000000ff1e1e8208 */ /* 0x000fe20006800000 */
[C---:B------:R-:W-:Y:S01]  /*5d00*/  FMUL.FTZ R89, R41.reuse, R89 ;  /* 0x0000005929597220 */ /* 0x040fe20000410000 */
[----:B------:R-:W5:Y:S01]  /*5d10*/  LDG.E.128.CONSTANT R84, [R84.64] ;  /* 0x0000000a54547981 */ /* 0x000f62000c1e9d00 */
        /* <DEDUP_REMOVED lines=15> */
[----:B------:R-:W5:Y:S01]  /*5e10*/  LDG.E.128.CONSTANT R88, [R88.64] ;  /* 0x0000000a58587981 */ /* 0x000f62000c1e9d00 */
        /* <DEDUP_REMOVED lines=8> */
[----:B------:R-:W5:Y:S03]  /*5ea0*/  LDG.E.128.CONSTANT R92, [R92.64] ;  /* 0x0000000a5c5c7981 */ /* 0x000f66000c1e9d00 */
[----:B------:R-:W-:Y:S02]  /*5eb0*/  LEA.HI.X R99, R24, c[0x0][0x18c], R25, 0x2, P1 ;  /* 0x0000630018637a11 */ /* 0x000fe400008f1419 */
[----:B------:R-:W-:Y:S02]  /*5ec0*/  LEA.HI.X.SX32 R25, R127, R96, 0x1, P4 ;  /* 0x000000607f197211 */ /* 0x000fe400020f0eff */
[C---:B------:R-:W-:Y:S02]  /*5ed0*/  LEA R100, P1, R20.reuse, c[0x0][0x188], 0x2 ;  /* 0x0000620014647a11 */ /* 0x040fe400078210ff */
[----:B------:R-:W5:Y:S02]  /*5ee0*/  LDG.E.128.CONSTANT R96, [R98.64] ;  /* 0x0000000a62607981 */ /* 0x000f64000c1e9d00 */
[----:B------:R-:W-:-:S06]  /*5ef0*/  LEA.HI.X R101, R20, c[0x0][0x18c], R25, 0x2, P1 ;  /* 0x0000630014657a11 */ /* 0x000fcc00008f1419 */
[----:B------:R-:W5:Y:S01]  /*5f00*/  LDG.E.128.CONSTANT R100, [R100.64] ;  /* 0x0000000a64647981 */ /* 0x000f62000c1e9d00 */
[----:B------:R-:W-:-:S04]  /*5f10*/  @!P0 IADD3 R20, R128, 0x3, RZ ;  /* 0x0000000380148810 */ /* 0x000fc80007ffe0ff */
[CC--:B------:R-:W-:Y:S02]  /*5f20*/  @!P0 ISETP.GE.AND P6, PT, R20.reuse, R153.reuse, PT ;  /* 0x000000991400820c */ /* 0x0c0fe40003fc6270 */
[CC--:B------:R-:W-:Y:S02]  /*5f30*/  @!P0 ISETP.GE.AND P5, PT, R20.reuse, R153.reuse, PT ;  /* 0x000000991400820c */ /* 0x0c0fe40003fa6270 */
[----:B------:R-:W-:Y:S02]  /*5f40*/  @!P0 ISETP.GE.AND P1, PT, R20, R153, PT ;  /* 0x000000991400820c */ /* 0x000fe40003f26270 */
[----:B------:R-:W-:-:S04]  /*5f50*/  @!P0 IADD3 R20, R128, 0x1, RZ ;  /* 0x0000000180148810 */ /* 0x000fc80007ffe0ff */
[----:B------:R-:W-:Y:S02]  /*5f60*/  @!P0 ISETP.GE.AND P2, PT, R20, R153, PT ;  /* 0x000000991400820c */ /* 0x000fe40003f46270 */
[----:B------:R-:W-:-:S04]  /*5f70*/  @!P0 IADD3 R20, R128, 0x2, RZ ;  /* 0x0000000280148810 */ /* 0x000fc80007ffe0ff */
[----:B------:R-:W-:Y:S02]  /*5f80*/  @!P0 ISETP.GE.AND P4, PT, R20, R153, PT ;  /* 0x000000991400820c */ /* 0x000fe40003f86270 */
[----:B------:R-:W-:-:S04]  /*5f90*/  @!P0 IADD3 R20, R128, 0x3, RZ ;  /* 0x0000000380148810 */ /* 0x000fc80007ffe0ff */
        /* <DEDUP_REMOVED lines=10> */
[----:B--2---:R-:W-:Y:S02]  /*6040*/  @!P0 FSEL R32, R32, RZ, !P1 ;  /* 0x000000ff20208208 */ /* 0x004fe40004800000 */
        /* <DEDUP_REMOVED lines=10> */
[----:B---3--:R-:W-:Y:S02]  /*60f0*/  @!P0 FSEL R36, R36, RZ, !P3 ;  /* 0x000000ff24248208 */ /* 0x008fe40005800000 */
        /* <DEDUP_REMOVED lines=10> */
[----:B----4-:R-:W-:Y:S02]  /*61a0*/  @!P0 FSEL R44, R44, RZ, !P1 ;  /* 0x000000ff2c2c8208 */ /* 0x010fe40004800000 */
        /* <DEDUP_REMOVED lines=10> */
[----:B-----5:R-:W-:Y:S02]  /*6250*/  @!P0 FSEL R48, R48, RZ, !P3 ;  /* 0x000000ff30308208 */ /* 0x020fe40005800000 */
        /* <DEDUP_REMOVED lines=130> */
[----:B------:R-:W-:Y:S02]  /*6a80*/  @!P0 FSEL R98, R98, RZ, !P5 ;  /* 0x000000ff62628208 */ /* 0x000fe40006800000 */
[C---:B------:R-:W-:Y:S02]  /*6a90*/  @!P0 IADD3 R20, R128.reuse, 0x2, RZ ;  /* 0x0000000280148810 */ /* 0x040fe40007ffe0ff */
[----:B------:R-:W-:Y:S02]  /*6aa0*/  @!P0 ISETP.GE.AND P5, PT, R128, R153, PT ;  /* 0x000000998000820c */ /* 0x000fe40003fa6270 */
[----:B------:R-:W-:Y:S01]  /*6ab0*/  @!P0 FSEL R101, R101, RZ, !P4 ;  /* 0x000000ff65658208 */ /* 0x000fe20006000000 */
[C---:B------:R-:W-:Y:S01]  /*6ac0*/  FMUL.FTZ R33, R41.reuse, R33 ;  /* 0x0000002129217220 */ /* 0x040fe20000410000 */
[----:B------:R-:W-:Y:S01]  /*6ad0*/  @!P0 ISETP.GE.AND P4, PT, R20, R153, PT ;  /* 0x000000991400820c */ /* 0x000fe20003f86270 */
        /* <DEDUP_REMOVED lines=104> */
.L_x_22063:
[----:B------:R-:W-:Y:S05]  /*7160*/  BSYNC B1 ;  /* 0x0000000000017941 */ /* 0x000fea0003800000 */
.L_x_22062:
[----:B------:R-:W-:-:S04]  /*7170*/  IADD3 R9, R9, 0x4, RZ ;  /* 0x0000000409097810 */ /* 0x000fc80007ffe0ff */
[----:B------:R-:W-:-:S13]  /*7180*/  ISETP.GE.AND P0, PT, R9, R150, PT ;  /* 0x000000960900720c */ /* 0x000fda0003f06270 */
[----:B------:R-:W-:Y:S01]  /*7190*/  @P0 CALL.REL.NOINC `(.L_x_22061) ;  /* 0x0000001000000944 */ /* 0x000fe20003c00000 */
[----:B------:R-:W-:Y:S05]  /*71a0*/  BRA `(.L_x_22064) ;  /* 0xffffd7d000007947 */ /* 0x000fea000383ffff */
.L_x_22061:
[----:B------:R-:W-:Y:S05]  /*71b0*/  BSYNC B0 ;  /* 0x0000000000007941 */ /* 0x000fea0003800000 */
.L_x_22060:
[----:B------:R-:W0:Y:S01]  /*71c0*/  SHFL.BFLY PT, R2, R11, 0x4, 0x1f ;  /* 0x0c801f000b027f89 */ /* 0x000e2200000e0000 */
[----:B------:R-:W-:Y:S01]  /*71d0*/  LOP3.LUT P0, RZ, R149, 0x7, RZ, 0xc0, !PT ;  /* 0x0000000795ff7812 */ /* 0x000fe2000780c0ff */
[----:B------:R-:W-:Y:S02]  /*71e0*/  BSSY B0, `(.L_x_22065) ;  /* 0x00000d0000007945 */ /* 0x000fe40003800000 */
[----:B------:R-:W1:Y:S04]  /*71f0*/  SHFL.BFLY PT, R5, R10, 0x4, 0x1f ;  /* 0x0c801f000a057f89 */ /* 0x000e6800000e0000 */
[----:B------:R-:W3:Y:S04]  /*7200*/  SHFL.BFLY PT, R3, R8, 0x4, 0x1f ;  /* 0x0c801f0008037f89 */ /* 0x000ee800000e0000 */
[----:B------:R-:W4:Y:S04]  /*7210*/  SHFL.BFLY PT, R23, R18, 0x4, 0x1f ;  /* 0x0c801f0012177f89 */ /* 0x000f2800000e0000 */
[----:B------:R-:W2:Y:S04]  /*7220*/  SHFL.BFLY PT, R4, R13, 0x4, 0x1f ;  /* 0x0c801f000d047f89 */ /* 0x000ea800000e0000 */
[----:B------:R-:W2:Y:S04]  /*7230*/  SHFL.BFLY PT, R20, R17, 0x4, 0x1f ;  /* 0x0c801f0011147f89 */ /* 0x000ea800000e0000 */
[----:B------:R-:W2:Y:S01]  /*7240*/  SHFL.BFLY PT, R7, R12, 0x4, 0x1f ;  /* 0x0c801f000c077f89 */ /* 0x000ea200000e0000 */
[----:B0-----:R-:W-:-:S02]  /*7250*/  FADD.FTZ R11, R2, R11 ;  /* 0x0000000b020b7221 */ /* 0x001fc40000010000 */
        /* <DEDUP_REMOVED lines=22> */
[----:B------:R-:W-:Y:S02]  /*73c0*/  LOP3.LUT R18, R0, 0xffffffc0, RZ, 0xc0, !PT ;  /* 0xffffffc000127812 */ /* 0x000fe400078ec0ff */
[----:B------:R-:W4:Y:S01]  /*73d0*/  SHFL.BFLY PT, R21, R16, 0x4, 0x1f ;  /* 0x0c801f0010157f89 */ /* 0x000f2200000e0000 */
[----:B------:R-:W-:Y:S01]  /*73e0*/  FADD.FTZ R4, R5, R4 ;  /* 0x0000000405047221 */ /* 0x000fe20000010000 */
[----:B------:R-:W-:Y:S02]  /*73f0*/  ISETP.NE.OR P1, PT, R18, 0x40, P0 ;  /* 0x000000401200780c */ /* 0x000fe40000725670 */
        /* <DEDUP_REMOVED lines=89> */
[----:B-1----:R-:W-:Y:S02]  /*7990*/  FADD.FTZ R119, R119, R18 ;  /* 0x0000001277777221 */ /* 0x002fe40000010000 */
[----:B---3--:R-:W-:Y:S01]  /*79a0*/  FADD.FTZ R53, R37, R52 ;  /* 0x0000003425357221 */ /* 0x008fe20000010000 */
[----:B------:R-:W1:Y:S01]  /*79b0*/  SHFL.BFLY PT, R7, R6, 0x1, 0x1f ;  /* 0x0c201f0006077f89 */ /* 0x000e6200000e0000 */
[----:B--2---:R-:W-:-:S03]  /*79c0*/  FADD.FTZ R8, R14, R15 ;  /* 0x0000000f0e087221 */ /* 0x004fc60000010000 */
[----:B------:R-:W2:Y:S01]  /*79d0*/  SHFL.BFLY PT, R11, R10, 0x1, 0x1f ;  /* 0x0c201f000a0b7f89 */ /* 0x000ea200000e0000 */
[----:B----4-:R-:W-:-:S03]  /*79e0*/  FADD.FTZ R14, R26, R25 ;  /* 0x000000191a0e7221 */ /* 0x010fc60000010000 */
[----:B------:R-:W3:Y:S01]  /*79f0*/  SHFL.BFLY PT, R13, R12, 0x1, 0x1f ;  /* 0x0c201f000c0d7f89 */ /* 0x000ee200000e0000 */
[----:B------:R-:W-:Y:S01]  /*7a00*/  SHF.R.S32.HI R25, RZ, 0x1f, R0 ;  /* 0x0000001fff197819 */ /* 0x000fe20000011400 */
[----:B------:R-:W-:Y:S02]  /*7a10*/  FADD.FTZ R15, R28, R27 ;  /* 0x0000001b1c0f7221 */ /* 0x000fe40000010000 */
[----:B------:R-:W4:Y:S01]  /*7a20*/  SHFL.BFLY PT, R18, R17, 0x1, 0x1f ;  /* 0x0c201f0011127f89 */ /* 0x000f2200000e0000 */
[----:B------:R-:W-:Y:S01]  /*7a30*/  LEA.HI R27, R25, R0, RZ, 0x5 ;  /* 0x00000000191b7211 */ /* 0x000fe200078f28ff */
[----:B------:R-:W-:Y:S02]  /*7a40*/  FADD.FTZ R9, R16, R9 ;  /* 0x0000000910097221 */ /* 0x000fe40000010000 */
[----:B------:R-:W4:Y:S01]  /*7a50*/  SHFL.BFLY PT, R20, R23, 0x1, 0x1f ;  /* 0x0c201f0017147f89 */ /* 0x000f2200000e0000 */
[----:B0-----:R-:W-:-:S03]  /*7a60*/  FADD.FTZ R16, R30, R29 ;  /* 0x0000001d1e107221 */ /* 0x001fc60000010000 */
[----:B------:R-:W0:Y:S01]  /*7a70*/  SHFL.BFLY PT, R19, R22, 0x1, 0x1f ;  /* 0x0c201f0016137f89 */ /* 0x000e2200000e0000 */
[----:B------:R-:W-:-:S03]  /*7a80*/  SHF.R.S32.HI R30, RZ, 0x5, R27 ;  /* 0x00000005ff1e7819 */ /* 0x000fc6000001141b */
[----:B------:R-:W0:Y:S01]  /*7a90*/  SHFL.BFLY PT, R21, R24, 0x1, 0x1f ;  /* 0x0c201f0018157f89 */ /* 0x000e2200000e0000 */
[----:B-1----:R-:W-:Y:S02]  /*7aa0*/  FADD.FTZ R4, R6, R7 ;  /* 0x0000000706047221 */ /* 0x002fe40000010000 */
[----:B------:R-:W-:Y:S01]  /*7ab0*/  IMAD R30, R30, 0x70, RZ ;  /* 0x000000701e1e7824 */ /* 0x000fe200078e02ff */
        /* <DEDUP_REMOVED lines=66> */
.L_x_22066:
[----:B------:R-:W-:Y:S05]  /*7ee0*/  BSYNC B0 ;  /* 0x0000000000007941 */ /* 0x000fea0003800000 */
.L_x_22065:
        /* <DEDUP_REMOVED lines=64> */
.L_x_22068:
[----:B------:R-:W-:Y:S05]  /*82f0*/  BSYNC B0 ;  /* 0x0000000000007941 */ /* 0x000fea0003800000 */
.L_x_22067:
        /* <DEDUP_REMOVED lines=36> */
.L_x_22070:
[----:B------:R-:W-:Y:S05]  /*8540*/  BSYNC B0 ;  /* 0x0000000000007941 */ /* 0x000fea0003800000 */
.L_x_22069:
        /* <DEDUP_REMOVED lines=64> */
.L_x_22072:
[----:B------:R-:W-:Y:S05]  /*8950*/  BSYNC B0 ;  /* 0x0000000000007941 */ /* 0x000fea0003800000 */
.L_x_22071:
        /* <DEDUP_REMOVED lines=30> */
[----:B------:R-:W-:Y:S02]  /*8b40*/  IADD3 R38, P3, R32, UR4, RZ ;  /* 0x0000000420267c10 */ /* 0x000fe4000ff7e0ff */
[----:B------:R-:W-:Y:S02]  /*8b50*/  IADD3 R35, P1, R30, UR4, RZ ;  /* 0x000000041e237c10 */ /* 0x000fe4000ff3e0ff */
[----:B------:R-:W-:Y:S02]  /*8b60*/  LEA.HI.X.SX32 R40, R31, UR7, 0x1, P2 ;  /* 0x000000071f287c11 */ /* 0x000fe400090f0eff */
[----:B------:R-:W-:-:S02]  /*8b70*/  LEA.HI.X.SX32 R31, R32, UR7, 0x1, P3 ;  /* 0x00000007201f7c11 */ /* 0x000fc400098f0eff */
[----:B------:R-:W-:Y:S02]  /*8b80*/  IADD3 R37, P0, R0, UR4, RZ ;  /* 0x0000000400257c10 */ /* 0x000fe4000ff1e0ff */
[----:B------:R-:W-:Y:S02]  /*8b90*/  LEA.HI.X.SX32 R42, R30, UR7, 0x1, P1 ;  /* 0x000000071e2a7c11 */ /* 0x000fe400088f0eff */
[----:B------:R-:W-:Y:S02]  /*8ba0*/  LEA R32, P2, R33, c[0x0][0x170], 0x2 ;  /* 0x00005c0021207a11 */ /* 0x000fe400078410ff */
[----:B------:R-:W-:Y:S02]  /*8bb0*/  LEA R30, P3, R38, c[0x0][0x170], 0x2 ;  /* 0x00005c00261e7a11 */ /* 0x000fe400078610ff */
[----:B------:R-:W-:Y:S02]  /*8bc0*/  LEA.HI.X.SX32 R44, R0, UR7, 0x1, P0 ;  /* 0x00000007002c7c11 */ /* 0x000fe400080f0eff */
[----:B------:R-:W-:-:S02]  /*8bd0*/  LEA R34, P1, R35, c[0x0][0x170], 0x2 ;  /* 0x00005c0023227a11 */ /* 0x000fc400078210ff */
[----:B------:R-:W-:Y:S02]  /*8be0*/  LEA.HI.X R33, R33, c[0x0][0x174], R40, 0x2, P2 ;  /* 0x00005d0021217a11 */ /* 0x000fe400010f1428 */
[----:B------:R-:W-:Y:S02]  /*8bf0*/  LEA R36, P0, R37, c[0x0][0x170], 0x2 ;  /* 0x00005c0025247a11 */ /* 0x000fe400078010ff */
[----:B------:R-:W-:Y:S02]  /*8c00*/  LEA.HI.X R31, R38, c[0x0][0x174], R31, 0x2, P3 ;  /* 0x00005d00261f7a11 */ /* 0x000fe400018f141f */
[C---:B------:R-:W-:Y:S02]  /*8c10*/  IADD3 R40, R0.reuse, 0x18, RZ ;  /* 0x0000001800287810 */ /* 0x040fe40007ffe0ff */
[----:B------:R-:W-:Y:S02]  /*8c20*/  IADD3 R38, R0, 0x10, RZ ;  /* 0x0000001000267810 */ /* 0x000fe40007ffe0ff */
[----:B------:R-:W-:-:S02]  /*8c30*/  LEA.HI.X R35, R35, c[0x0][0x174], R42, 0x2, P1 ;  /* 0x00005d0023237a11 */ /* 0x000fc400008f142a */
        /* <DEDUP_REMOVED lines=143> */
.L_x_22073:
        /* <DEDUP_REMOVED lines=13> */
.L_x_25556:


//--------------------- .text._ZN4vllm25paged_attention_v2_kernelIffLi96ELi32ELi128ELNS_18Fp8KVCacheDataTypeE0ELb1ELi512EEEvPfS2_PT_PKS3_PKT0_S9_ifPKiSB_iPKfiiiSD_SD_iiiii --------------------------
	.section	.text._ZN4vllm25paged_attention_v2_kernelIffLi96ELi32ELi128ELNS_18Fp8KVCacheDataTypeE0ELb1ELi512EEEvPfS2_PT_PKS3_PKT0_S9_ifPKiSB_iPKfiiiSD_SD_iiiii,"ax",@progbits
	.sectioninfo	@"SHI_REGISTERS=168"
	.align	128
        .global         _ZN4vllm25paged_attention_v2_kernelIffLi96ELi32ELi128ELNS_18Fp8KVCacheDataTypeE0ELb1ELi512EEEvPfS2_PT_PKS3_PKT0_S9_ifPKiSB_iPKfiiiSD_SD_iiiii
        .type           _ZN4vllm25paged_attention_v2_kernelIffLi96ELi32ELi128ELNS_18Fp8KVCacheDataTypeE0ELb1ELi512EEEvPfS2_PT_PKS3_PKT0_S9_ifPKiSB_iPKfiiiSD_SD_iiiii,@function
        .size           _ZN4vllm25paged_attention_v2_kernelIffLi96ELi32ELi128ELNS_18Fp8KVCacheDataTypeE0ELb1ELi512EEEvPfS2_PT_PKS3_PKT0_S9_ifPKiSB_iPKfiiiSD_SD_iiiii,(.L_x_25557 - _ZN4vllm25paged_attention_v2_kernelIffLi96ELi32ELi128ELNS_18Fp8KVCacheDataTypeE0ELb1ELi512EEEvPfS2_PT_PKS3_PKT0_S9_ifPKiSB_iPKfiiiSD_SD_iiiii)
        .other          _ZN4vllm25paged_attention_v2_kernelIffLi96ELi32ELi128ELNS_18Fp8KVCacheDataTypeE0ELb1ELi512EEEvPfS2_PT_PKS3_PKT0_S9_ifPKiSB_iPKfiiiSD_SD_iiiii,@"STO_CUDA_ENTRY STV_DEFAULT"
_ZN4vllm25paged_attention_v2_kernelIffLi96ELi32ELi128ELNS_18Fp8KVCacheDataTypeE0ELb1ELi512EEEvPfS2_PT_PKS3_PKT0_S9_ifPKiSB_iPKfiiiSD_SD_iiiii:
.text._ZN4vllm25paged_attention_v2_kernelIffLi96ELi32ELi128ELNS_18Fp8KVCacheDataTypeE0ELb1ELi512EEEvPfS2_PT_PKS3_PKT0_S9_ifPKiSB_iPKfiiiSD_SD_iiiii:
        /* <DEDUP_REMOVED lines=50> */
[----:B------:R-:W-:Y:S01]  /*0320*/  IADD3 R153, R6, 0x10, RZ ;  /* 0x0000001006997810 */ /* 0x000fe20007ffe0ff */
        /* <DEDUP_REMOVED lines=20> */
[----:B------:R-:W-:Y:S01]  /*0470*/  IMAD R4, R8, -0x10, R153 ;  /* 0xfffffff008047824 */ /* 0x000fe200078e0299 */
        /* <DEDUP_REMOVED lines=34> */
.L_x_22078:
        /* <DEDUP_REMOVED lines=11> */
.L_x_22077:
[----:B------:R-:W-:Y:S05]  /*0750*/  BSYNC B1 ;  /* 0x0000000000017941 */ /* 0x000fea0003800000 */
.L_x_22076:
        /* <DEDUP_REMOVED lines=8> */
.L_x_22079:
        /* <DEDUP_REMOVED lines=17> */
.L_x_22075:
[----:B------:R-:W-:Y:S05]  /*08f0*/  BSYNC B0 ;  /* 0x0000000000007941 */ /* 0x000fea0003800000 */
.L_x_22074:
[----:B------:R-:W-:Y:S01]  /*0900*/  IABS R3, c[0x0][0x1e4] ;  /* 0x0000790000037a13 */ /* 0x000fe20000000000 */
[----:B------:R-:W-:Y:S01]  /*0910*/  IMAD R149, R149, c[0x0][0x1a8], RZ ;  /* 0x00006a0095957a24 */ /* 0x000fe200078e02ff */
[----:B------:R-:W-:Y:S01]  /*0920*/  IADD3 R8, R154, -0x1, RZ ;  /* 0xffffffff9a087810 */ /* 0x000fe20007ffe0ff */
[----:B------:R-:W-:Y:S01]  /*0930*/  BAR.SYNC.DEFER_BLOCKING 0x0 ;  /* 0x0000000000007b1d */ /* 0x000fe20000010000 */
[----:B------:R-:W-:Y:S01]  /*0940*/  LEA.HI.SX32 R142, R7, R6, 0x1b ;  /* 0x00000006078e7211 */ /* 0x000fe200078fdaff */
[----:B------:R-:W-:-:S02]  /*0950*/  IMAD.MOV.U32 R145, RZ, RZ, -0x800001 ;  /* 0xff7fffffff917424 */ /* 0x000fc400078e00ff */
[----:B------:R-:W-:Y:S02]  /*0960*/  IMAD.MOV.U32 R148, RZ, RZ, R3 ;  /* 0x000000ffff947224 */ /* 0x000fe400078e0003 */
[----:B------:R-:W0:Y:S01]  /*0970*/  I2F.RP R9, R3 ;  /* 0x0000000300097306 */ /* 0x000e220000209400 */
[----:B------:R-:W-:Y:S01]  /*0980*/  BSSY B0, `(.L_x_22080) ;  /* 0x00001c9000007945 */ /* 0x000fe20003800000 */
[----:B------:R-:W-:-:S06]  /*0990*/  IMAD.MOV.U32 R146, RZ, RZ, R142 ;  /* 0x000000ffff927224 */ /* 0x000fcc00078e008e */
        /* <DEDUP_REMOVED lines=28> */
[----:B------:R-:W-:Y:S02]  /*0b60*/  @P0 IADD3 R4, R4, 0x1, RZ ;  /* 0x0000000104040810 */ /* 0x000fe40007ffe0ff */
[----:B------:R-:W-:-:S03]  /*0b70*/  ISETP.GE.AND P0, PT, R142, R153, PT ;  /* 0x000000998e00720c */ /* 0x000fc60003f06270 */
[----:B------:R-:W-:Y:S01]  /*0b80*/  @!P2 IMAD.MOV R4, RZ, RZ, -R4 ;  /* 0x000000ffff04a224 */ /* 0x000fe200078e0a04 */
[----:B------:R-:W-:-:S09]  /*0b90*/  @!P1 LOP3.LUT R4, RZ, c[0x0][0x1e4], RZ, 0x33, !PT ;  /* 0x00007900ff049a12 */ /* 0x000fd200078e33ff */
[----:B------:R-:W-:Y:S05]  /*0ba0*/  @P0 BRA `(.L_x_22081) ;  /* 0x00001a6000000947 */ /* 0x000fea0003800000 */
[----:B------:R-:W0:Y:S01]  /*0bb0*/  LDS.128 R100, [RZ] ;  /* 0x00000000ff647984 */ /* 0x000e220000000c00 */
[----:B-----5:R-:W-:Y:S01]  /*0bc0*/  FSETP.NEU.FTZ.AND P0, PT, R143, RZ, PT ;  /* 0x000000ff8f00720b */ /* 0x020fe20003f1d000 */
[----:B------:R-:W-:Y:S01]  /*0bd0*/  IMAD.SHL.U32 R160, R150, 0x4, RZ ;  /* 0x0000000496a07824 */ /* 0x000fe200078e00ff */
        /* <DEDUP_REMOVED lines=32> */
.L_x_22086:
        /* <DEDUP_REMOVED lines=25> */
[----:B-1----:R-:W-:-:S04]  /*0f70*/  IMAD.MOV R104, RZ, RZ, -R105 ;  /* 0x000000ffff687224 */ /* 0x002fc800078e0a69 */
        /* <DEDUP_REMOVED lines=40> */
[----:B----4-:R-:W-:Y:S02]  /*1200*/  FFMA.FTZ R137, R92, R132, R137 ;  /* 0x000000845c897223 */ /* 0x010fe40000010089 */
[----:B------:R-:W-:Y:S02]  /*1210*/  FMUL.FTZ R126, R99, R127 ;  /* 0x0000007f637e7220 */ /* 0x000fe40000410000 */
[----:B------:R-:W-:-:S02]  /*1220*/  FFMA.FTZ R124, R101, R129, R124 ;  /* 0x00000081657c7223 */ /* 0x000fc4000001007c */
[----:B-----5:R-:W-:Y:S02]  /*1230*/  FFMA.FTZ R137, R88, R120, R137 ;  /* 0x0000007858897223 */ /* 0x020fe40000010089 */
        /* <DEDUP_REMOVED lines=22> */
[----:B------:R-:W-:Y:S02]  /*13a0*/  FFMA.FTZ R124, R77, R105, R124 ;  /* 0x000000694d7c7223 */ /* 0x000fe4000001007c */
[----:B------:R-:W-:Y:S02]  /*13b0*/  FFMA.FTZ R143, R72, R112, R109 ;  /* 0x00000070488f7223 */ /* 0x000fe4000001006d */
[----:B------:R-:W-:Y:S01]  /*13c0*/  FFMA.FTZ R141, R78, R106, R125 ;  /* 0x0000006a4e8d7223 */ /* 0x000fe2000001007d */
[----:B------:R-:W5:Y:S01]  /*13d0*/  LDG.E.128.CONSTANT R108, [R162.64+0x1e00] ;  /* 0x001e000aa26c7981 */ /* 0x000f62000c1e9d00 */
[----:B------:R-:W-:Y:S02]  /*13e0*/  FFMA.FTZ R140, R79, R107, R126 ;  /* 0x0000006b4f8c7223 */ /* 0x000fe4000001007e */
[----:B------:R-:W-:Y:S01]  /*13f0*/  FFMA.FTZ R112, R73, R113, R124 ;  /* 0x0000007149707223 */ /* 0x000fe2000001007c */
[----:B------:R-:W5:Y:S04]  /*1400*/  LDG.E.128.CONSTANT R104, [R162.64+0x1c00] ;  /* 0x001c000aa2687981 */ /* 0x000f68000c1e9d00 */
[----:B------:R-:W5:Y:S01]  /*1410*/  LDG.E.128.CONSTANT R124, [R162.64+0x1a00] ;  /* 0x001a000aa27c7981 */ /* 0x000f62000c1e9d00 */
        /* <DEDUP_REMOVED lines=11> */
[----:B----4-:R-:W-:Y:S02]  /*14d0*/  FFMA.FTZ R143, R60, R136, R143 ;  /* 0x000000883c8f7223 */ /* 0x010fe4000001008f */
[----:B------:R-:W-:Y:S02]  /*14e0*/  FFMA.FTZ R112, R61, R137, R112 ;  /* 0x000000893d707223 */ /* 0x000fe40000010070 */
[----:B------:R-:W-:-:S02]  /*14f0*/  FFMA.FTZ R141, R62, R138, R141 ;  /* 0x0000008a3e8d7223 */ /* 0x000fc4000001008d */
[----:B-----5:R-:W-:Y:S02]  /*1500*/  FFMA.FTZ R143, R56, R116, R143 ;  /* 0x00000074388f7223 */ /* 0x020fe4000001008f */
[----:B------:R-:W-:Y:S02]  /*1510*/  FFMA.FTZ R116, R57, R117, R112 ;  /* 0x0000007539747223 */ /* 0x000fe40000010070 */
[----:B------:R-:W-:Y:S01]  /*1520*/  FFMA.FTZ R140, R63, R139, R140 ;  /* 0x0000008b3f8c7223 */ /* 0x000fe2000001008c */
[----:B------:R-:W3:Y:S01]  /*1530*/  LDG.E.128.CONSTANT R112, [R162.64+0x2000] ;  /* 0x0020000aa2707981 */ /* 0x000ee2000c1e9d00 */
[----:B------:R-:W-:Y:S02]  /*1540*/  FFMA.FTZ R141, R58, R118, R141 ;  /* 0x000000763a8d7223 */ /* 0x000fe4000001008d */
[----:B------:R-:W-:Y:S01]  /*1550*/  FFMA.FTZ R140, R59, R119, R140 ;  /* 0x000000773b8c7223 */ /* 0x000fe2000001008c */
[----:B------:R-:W4:Y:S01]  /*1560*/  LDG.E.128.CONSTANT R136, [R162.64+0x2c00] ;  /* 0x002c000aa2887981 */ /* 0x000f22000c1e9d00 */
[----:B------:R-:W-:-:S03]  /*1570*/  FFMA.FTZ R128, R53, R121, R116 ;  /* 0x0000007935807223 */ /* 0x000fc60000010074 */
[----:B------:R-:W5:Y:S01]  /*1580*/  LDG.E.128.CONSTANT R116, [R162.64+0x2200] ;  /* 0x0022000aa2747981 */ /* 0x000f62000c1e9d00 */
        /* <DEDUP_REMOVED lines=8> */
[----:B------:R-:W4:Y:S01]  /*1610*/  LDG.E.128.CONSTANT R124, [R162.64+0x2600] ;  /* 0x0026000aa27c7981 */ /* 0x000f22000c1e9d00 */
[----:B------:R-:W-:Y:S02]  /*1620*/  FFMA.FTZ R143, R44, R104, R143 ;  /* 0x000000682c8f7223 */ /* 0x000fe4000001008f */
[----:B------:R-:W-:Y:S02]  /*1630*/  FFMA.FTZ R104, R45, R105, R128 ;  /* 0x000000692d687223 */ /* 0x000fe40000010080 */
[----:B------:R-:W4:Y:S01]  /*1640*/  LDG.E.128.CONSTANT R128, [R162.64+0x2800] ;  /* 0x0028000aa2807981 */ /* 0x000f22000c1e9d00 */
[----:B------:R-:W-:-:S02]  /*1650*/  FFMA.FTZ R105, R46, R106, R141 ;  /* 0x0000006a2e697223 */ /* 0x000fc4000001008d */
[----:B------:R-:W-:Y:S02]  /*1660*/  FFMA.FTZ R159, R40, R108, R143 ;  /* 0x0000006c289f7223 */ /* 0x000fe4000001008f */
[----:B------:R-:W4:Y:S01]  /*1670*/  LDG.E.128.CONSTANT R140, [R162.64+0x2e00] ;  /* 0x002e000aa28c7981 */ /* 0x000f22000c1e9d00 */
[----:B------:R-:W-:Y:S02]  /*1680*/  FFMA.FTZ R104, R41, R109, R104 ;  /* 0x0000006d29687223 */ /* 0x000fe40000010068 */
[----:B------:R-:W-:Y:S02]  /*1690*/  FFMA.FTZ R164, R47, R107, R164 ;  /* 0x0000006b2fa47223 */ /* 0x000fe400000100a4 */
[----:B------:R-:W-:Y:S02]  /*16a0*/  FFMA.FTZ R105, R42, R110, R105 ;  /* 0x0000006e2a697223 */ /* 0x000fe40000010069 */
        /* <DEDUP_REMOVED lines=10> */
[----:B--2---:R-:W-:Y:S02]  /*1750*/  FFMA.FTZ R159, R28, R120, R159 ;  /* 0x000000781c9f7223 */ /* 0x004fe4000001009f */
        /* <DEDUP_REMOVED lines=33> */
.L_x_22084:
[----:B------:R-:W-:-:S05]  /*1970*/  IMAD.MOV.U32 R105, RZ, RZ, -0x800001 ;  /* 0xff7fffffff697424 */ /* 0x000fca00078e00ff */
[----:B------:R1:W-:Y:S02]  /*1980*/  STS [R156], R105 ;  /* 0x000000699c007388 */ /* 0x0003e40000000800 */
.L_x_22085:
[----:B------:R-:W-:Y:S05]  /*1990*/  BSYNC B1 ;  /* 0x0000000000017941 */ /* 0x000fea0003800000 */
.L_x_22083:
[----:B------:R-:W-:-:S04]  /*19a0*/  IADD3 R158, R158, 0x4, RZ ;  /* 0x000000049e9e7810 */ /* 0x000fc80007ffe0ff */
[----:B------:R-:W-:-:S13]  /*19b0*/  ISETP.GE.AND P0, PT, R158, R153, PT ;  /* 0x000000999e00720c */ /* 0x000fda0003f06270 */
[----:B------:R-:W-:Y:S05]  /*19c0*/  @!P0 BRA `(.L_x_22086) ;  /* 0xfffff41000008947 */ /* 0x000fea000383ffff */
[----:B------:R-:W-:Y:S05]  /*19d0*/  BRA `(.L_x_22081) ;  /* 0x00000c3000007947 */ /* 0x000fea0003800000 */
.L_x_22082:
[----:B-1234-:R-:W-:Y:S02]  /*19e0*/  IMAD.MOV.U32 R145, RZ, RZ, -0x800001 ;  /* 0xff7fffffff917424 */ /* 0x01efe400078e00ff */
.L_x_22090:
        /* <DEDUP_REMOVED lines=25> */
[----:B-1----:R-:W-:Y:S01]  /*1b80*/  IMAD.MOV R104, RZ, RZ, -R105 ;  /* 0x000000ffff687224 */ /* 0x002fe200078e0a69 */
        /* <DEDUP_REMOVED lines=45> */
[----:B------:R-:W-:Y:S01]  /*1e60*/  FFMA.FTZ R116, R93, R129, R116 ;  /* 0x000000815d747223 */ /* 0x000fe20000010074 */
[----:B------:R-:W2:Y:S01]  /*1e70*/  LDG.E.128.CONSTANT R124, [R156.64+0x1000] ;  /* 0x0010000a9c7c7981 */ /* 0x000ea2000c1e9d00 */
[----:B-----5:R-:W-:Y:S02]  /*1e80*/  FFMA.FTZ R137, R88, R132, R137 ;  /* 0x0000008458897223 */ /* 0x020fe40000010089 */
        /* <DEDUP_REMOVED lines=32> */
[----:B---3--:R-:W-:Y:S02]  /*2090*/  FFMA.FTZ R159, R64, R128, R159 ;  /* 0x00000080409f7223 */ /* 0x008fe4000001009f */
[----:B------:R-:W-:Y:S02]  /*20a0*/  FFMA.FTZ R120, R65, R129, R120 ;  /* 0x0000008141787223 */ /* 0x000fe40000010078 */
[----:B------:R-:W-:Y:S02]  /*20b0*/  FFMA.FTZ R121, R66, R130, R121 ;  /* 0x0000008242797223 */ /* 0x000fe40000010079 */
[----:B------:R-:W-:-:S02]  /*20c0*/  FFMA.FTZ R158, R67, R131, R158 ;  /* 0x00000083439e7223 */ /* 0x000fc4000001009e */
[----:B----4-:R-:W-:Y:S02]  /*20d0*/  FFMA.FTZ R159, R60, R132, R159 ;  /* 0x000000843c9f7223 */ /* 0x010fe4000001009f */
[----:B------:R-:W-:Y:S02]  /*20e0*/  FFMA.FTZ R120, R61, R133, R120 ;  /* 0x000000853d787223 */ /* 0x000fe40000010078 */
[----:B------:R-:W-:Y:S02]  /*20f0*/  FFMA.FTZ R121, R62, R134, R121 ;  /* 0x000000863e797223 */ /* 0x000fe40000010079 */
[----:B------:R-:W-:Y:S02]  /*2100*/  FFMA.FTZ R158, R63, R135, R158 ;  /* 0x000000873f9e7223 */ /* 0x000fe4000001009e */
[----:B------:R-:W2:Y:S01]  /*2110*/  LDG.E.128.CONSTANT R132, [R156.64+0x2c00] ;  /* 0x002c000a9c847981 */ /* 0x000ea2000c1e9d00 */
[----:B-----5:R-:W-:Y:S02]  /*2120*/  FFMA.FTZ R159, R56, R136, R159 ;  /* 0x00000088389f7223 */ /* 0x020fe4000001009f */
[----:B------:R-:W-:-:S02]  /*2130*/  FFMA.FTZ R124, R57, R137, R120 ;  /* 0x00000089397c7223 */ /* 0x000fc40000010078 */
[----:B------:R-:W-:Y:S02]  /*2140*/  FFMA.FTZ R125, R58, R138, R121 ;  /* 0x0000008a3a7d7223 */ /* 0x000fe40000010079 */
[----:B------:R-:W3:Y:S01]  /*2150*/  LDG.E.128.CONSTANT R120, [R156.64+0x2000] ;  /* 0x0020000a9c787981 */ /* 0x000ee2000c1e9d00 */
[----:B------:R-:W-:Y:S02]  /*2160*/  FFMA.FTZ R159, R52, R104, R159 ;  /* 0x00000068349f7223 */ /* 0x000fe4000001009f */
[----:B------:R-:W-:Y:S02]  /*2170*/  FFMA.FTZ R104, R53, R105, R124 ;  /* 0x0000006935687223 */ /* 0x000fe4000001007c */
        /* <DEDUP_REMOVED lines=15> */
[----:B------:R-:W4:Y:S01]  /*2270*/  LDG.E.128.CONSTANT R108, [R156.64+0x2800] ;  /* 0x0028000a9c6c7981 */ /* 0x000f22000c1e9d00 */
[----:B------:R-:W-:-:S03]  /*2280*/  FFMA.FTZ R163, R40, R116, R131 ;  /* 0x0000007428a37223 */ /* 0x000fc60000010083 */
[----:B------:R-:W4:Y:S01]  /*2290*/  LDG.E.128.CONSTANT R128, [R156.64+0x2a00] ;  /* 0x002a000a9c807981 */ /* 0x000f22000c1e9d00 */
        /* <DEDUP_REMOVED lines=8> */
[----:B------:R-:W-:Y:S02]  /*2320*/  FFMA.FTZ R162, R39, R123, R162 ;  /* 0x0000007b27a27223 */ /* 0x000fe400000100a2 */
[----:B-----5:R-:W-:Y:S02]  /*2330*/  FFMA.FTZ R163, R32, R124, R163 ;  /* 0x0000007c20a37223 */ /* 0x020fe400000100a3 */
        /* <DEDUP_REMOVED lines=20> */
[----:B------:R-:W-:Y:S01]  /*2480*/  IADD3 R104, R141, 0x1, -R154 ;  /* 0x000000018d687810 */ /* 0x000fe20007ffe89a */
        /* <DEDUP_REMOVED lines=18> */
.L_x_22088:
[----:B------:R-:W-:-:S05]  /*25b0*/  IMAD.MOV.U32 R105, RZ, RZ, -0x800001 ;  /* 0xff7fffffff697424 */ /* 0x000fca00078e00ff */
[----:B------:R1:W-:Y:S02]  /*25c0*/  STS [R140], R105 ;  /* 0x000000698c007388 */ /* 0x0003e40000000800 */
.L_x_22089:
[----:B------:R-:W-:Y:S05]  /*25d0*/  BSYNC B1 ;  /* 0x0000000000017941 */ /* 0x000fea0003800000 */
.L_x_22087:
[----:B------:R-:W-:-:S04]  /*25e0*/  IADD3 R142, R142, 0x4, RZ ;  /* 0x000000048e8e7810 */ /* 0x000fc80007ffe0ff */
[----:B------:R-:W-:-:S13]  /*25f0*/  ISETP.GE.AND P0, PT, R142, R153, PT ;  /* 0x000000998e00720c */ /* 0x000fda0003f06270 */
[----:B------:R-:W-:Y:S05]  /*2600*/  @!P0 BRA `(.L_x_22090) ;  /* 0xfffff3e000008947 */ /* 0x000fea000383ffff */
.L_x_22081:
[----:B------:R-:W-:Y:S05]  /*2610*/  BSYNC B0 ;  /* 0x0000000000007941 */ /* 0x000fea0003800000 */
.L_x_22080:
        /* <DEDUP_REMOVED lines=48> */
.L_x_22095:
        /* <DEDUP_REMOVED lines=11> */
.L_x_22094:
[----:B------:R-:W-:Y:S05]  /*29d0*/  BSYNC B1 ;  /* 0x0000000000017941 */ /* 0x000fea0003800000 */
.L_x_22093:
        /* <DEDUP_REMOVED lines=10> */
.L_x_22098:
        /* <DEDUP_REMOVED lines=100> */
.L_x_22097:
[----:B------:R-:W-:Y:S05]  /*30c0*/  BSYNC B1 ;  /* 0x0000000000017941 */ /* 0x000fea0003800000 */
.L_x_22096:
        /* <DEDUP_REMOVED lines=55> */
.L_x_22100:
[----:B------:R-:W-:Y:S05]  /*3440*/  BSYNC B1 ;  /* 0x0000000000017941 */ /* 0x000fea0003800000 */
.L_x_22099:
        /* <DEDUP_REMOVED lines=26> */
.L_x_22092:
[----:B------:R-:W-:Y:S05]  /*35f0*/  BSYNC B0 ;  /* 0x0000000000007941 */ /* 0x000fea0003800000 */
.L_x_22091:
        /* <DEDUP_REMOVED lines=39> */
[----:B------:R-:W-:-:S03]  /*3870*/  LOP3.LUT P0, R9, R9, 0x3, RZ, 0xc0, !PT ;  /* 0x0000000309097812 */ /* 0x000fc6000780c0ff */
[----:B------:R0:W2:Y:S10]  /*3880*/  MUFU.RCP R35, R8 ;  /* 0x0000000800237308 */ /* 0x0000b40000001000 */
[----:B------:R-:W-:Y:S05]  /*3890*/  @!P0 BRA `(.L_x_22104) ;  /* 0x000000b000008947 */ /* 0x000fea0003800000 */
[----:B0-----:R-:W-:Y:S01]  /*38a0*/  IMAD.MOV.U32 R8, RZ, RZ, R9 ;  /* 0x000000ffff087224 */ /* 0x001fe200078e0009 */
[----:B------:R-:W-:Y:S01]  /*38b0*/  LEA R9, R0, 0x1a0, 0x2 ;  /* 0x000001a000097811 */ /* 0x000fe200078e10ff */
[----:B------:R-:W-:-:S04]  /*38c0*/  IMAD.MOV.U32 R10, RZ, RZ, R0 ;  /* 0x000000ffff0a7224 */ /* 0x000fc800078e0000 */
.L_x_22105:
        /* <DEDUP_REMOVED lines=8> */
.L_x_22104:
[----:B0-----:R-:W-:Y:S05]  /*3950*/  BSYNC B1 ;  /* 0x0000000000017941 */ /* 0x001fea0003800000 */
.L_x_22103:
        /* <DEDUP_REMOVED lines=10> */
.L_x_22108:
        /* <DEDUP_REMOVED lines=52> */
.L_x_22107:
[----:B------:R-:W-:Y:S05]  /*3d40*/  BSYNC B1 ;  /* 0x0000000000017941 */ /* 0x000fea0003800000 */
.L_x_22106:
        /* <DEDUP_REMOVED lines=31> */
.L_x_22110:
[----:B------:R-:W-:Y:S05]  /*3f40*/  BSYNC B1 ;  /* 0x0000000000017941 */ /* 0x000fea0003800000 */
.L_x_22109:
        /* <DEDUP_REMOVED lines=14> */
.L_x_22102:
[----:B------:R-:W-:Y:S05]  /*4030*/  BSYNC B0 ;  /* 0x0000000000007941 */ /* 0x000fea0003800000 */
.L_x_22101:
        /* <DEDUP_REMOVED lines=32> */
.L_x_22112:
[----:B------:R-:W-:Y:S05]  /*4240*/  BSYNC B0 ;  /* 0x0000000000007941 */ /* 0x000fea0003800000 */
.L_x_22111:
[----:B------:R-:W-:Y:S01]  /*4250*/  BSSY B0, `(.L_x_22113) ;  /* 0x000027f000007945 */ /* 0x000fe20003800000 */
[----:B------:R-:W-:Y:S05]  /*4260*/  @!P1 BRA `(.L_x_22114) ;  /* 0x0000010000009947 */ /* 0x000fea0003800000 */
[----:B------:R-:W-:Y:S01]  /*4270*/  IMAD.MOV.U32 R135, RZ, RZ, RZ ;  /* 0x000000ffff877224 */ /* 0x000fe200078e00ff */
[----:B------:R-:W-:Y:S01]  /*4280*/  CS2R R136, SRZ ;  /* 0x0000000000887805 */ /* 0x000fe2000001ff00 */
[----:B------:R-:W-:Y:S01]  /*4290*/  IMAD.MOV.U32 R138, RZ, RZ, RZ ;  /* 0x000000ffff8a7224 */ /* 0x000fe200078e00ff */
[----:B-1----:R-:W-:Y:S01]  /*42a0*/  CS2R R140, SRZ ;  /* 0x00000000008c7805 */ /* 0x002fe2000001ff00 */
[----:B-----5:R-:W-:Y:S01]  /*42b0*/  CS2R R142, SRZ ;  /* 0x00000000008e7805 */ /* 0x020fe2000001ff00 */
        /* <DEDUP_REMOVED lines=10> */
[----:B------:R-:W-:Y:S05]  /*4360*/  BRA `(.L_x_22115) ;  /* 0x000026d000007947 */ /* 0x000fea0003800000 */
.L_x_22114:
[----:B0-----:R-:W0:Y:S01]  /*4370*/  I2F.RP R7, R3 ;  /* 0x0000000300077306 */ /* 0x001e220000209400 */
[----:B------:R-:W-:Y:S01]  /*4380*/  IMAD R126, R2, c[0x0][0x1c0], RZ ;  /* 0x00007000027e7a24 */ /* 0x000fe200078e02ff */
[----:B------:R-:W-:Y:S01]  /*4390*/  IADD3 R4, R4, -c[0x0][0x1dc], RZ ;  /* 0x8000770004047a10 */ /* 0x000fe20007ffe0ff */
[----:B------:R-:W-:Y:S01]  /*43a0*/  IMAD.MOV.U32 R12, RZ, RZ, c[0x0][0x1bc] ;  /* 0x00006f00ff0c7624 */ /* 0x000fe200078e00ff */
[----:B------:R-:W-:Y:S01]  /*43b0*/  CS2R R136, SRZ ;  /* 0x0000000000887805 */ /* 0x000fe2000001ff00 */
[----:B------:R-:W-:Y:S01]  /*43c0*/  IMAD.MOV.U32 R135, RZ, RZ, RZ ;  /* 0x000000ffff877224 */ /* 0x000fe200078e00ff */
[----:B-1----:R-:W-:Y:S01]  /*43d0*/  CS2R R140, SRZ ;  /* 0x00000000008c7805 */ /* 0x002fe2000001ff00 */
[----:B------:R-:W-:Y:S01]  /*43e0*/  IMAD.MOV.U32 R138, RZ, RZ, RZ ;  /* 0x000000ffff8a7224 */ /* 0x000fe200078e00ff */
        /* <DEDUP_REMOVED lines=8> */
[----:B0-----:R-:W0:Y:S01]  /*4470*/  MUFU.RCP R7, R7 ;  /* 0x0000000700077308 */ /* 0x001e220000001000 */
[----:B------:R-:W-:Y:S01]  /*4480*/  CS2R R162, SRZ ;  /* 0x0000000000a27805 */ /* 0x000fe2000001ff00 */
[----:B------:R-:W-:Y:S01]  /*4490*/  CS2R R164, SRZ ;  /* 0x0000000000a47805 */ /* 0x000fe2000001ff00 */
[----:B------:R-:W-:-:S02]  /*44a0*/  SHF.R.S32.HI R127, RZ, 0x1f, R126 ;  /* 0x0000001fff7f7819 */ /* 0x000fc4000001147e */
[----:B0-----:R-:W-:Y:S02]  /*44b0*/  IADD3 R8, R7, 0xffffffe, RZ ;  /* 0x0ffffffe07087810 */ /* 0x001fe40007ffe0ff */
[----:B------:R-:W-:Y:S02]  /*44c0*/  SHF.R.S32.HI R7, RZ, 0x1f, R150 ;  /* 0x0000001fff077819 */ /* 0x000fe40000011496 */
[----:B------:R0:W1:Y:S02]  /*44d0*/  F2I.FTZ.U32.TRUNC.NTZ R9, R8 ;  /* 0x0000000800097305 */ /* 0x000064000021f000 */
[----:B------:R-:W-:Y:S01]  /*44e0*/  LEA.HI R7, R7, R150, RZ, 0x3 ;  /* 0x0000009607077211 */ /* 0x000fe200078f18ff */
[----:B0-----:R-:W-:Y:S02]  /*44f0*/  IMAD.MOV.U32 R8, RZ, RZ, RZ ;  /* 0x000000ffff087224 */ /* 0x001fe400078e00ff */
[----:B-1----:R-:W-:-:S04]  /*4500*/  IMAD.MOV R10, RZ, RZ, -R9 ;  /* 0x000000ffff0a7224 */ /* 0x002fc800078e0a09 */
[----:B------:R-:W-:-:S04]  /*4510*/  IMAD R11, R10, R3, RZ ;  /* 0x000000030a0b7224 */ /* 0x000fc800078e02ff */
[----:B------:R-:W-:Y:S01]  /*4520*/  IMAD.HI.U32 R2, R9, R11, R8 ;  /* 0x0000000b09027227 */ /* 0x000fe200078e0008 */
[C---:B------:R-:W-:Y:S02]  /*4530*/  LOP3.LUT R11, R7.reuse, 0x3ffffff8, RZ, 0xc0, !PT ;  /* 0x3ffffff8070b7812 */ /* 0x040fe400078ec0ff */
[----:B------:R-:W-:Y:S01]  /*4540*/  IADD3 R9, R152, -0x1, RZ ;  /* 0xffffffff98097810 */ /* 0x000fe20007ffe0ff */
[----:B------:R-:W-:Y:S02]  /*4550*/  IMAD.SHL.U32 R7, R7, 0x4, RZ ;  /* 0x0000000407077824 */ /* 0x000fe400078e00ff */
[----:B------:R-:W-:Y:S01]  /*4560*/  IMAD.IADD R8, R150, 0x1, -R11 ;  /* 0x0000000196087824 */ /* 0x000fe200078e0a0b */
[----:B------:R-:W-:Y:S01]  /*4570*/  SHF.R.S32.HI R11, RZ, 0x1f, R12 ;  /* 0x0000001fff0b7819 */ /* 0x000fe2000001140c */
[----:B------:R-:W-:Y:S01]  /*4580*/  IMAD.MOV.U32 R152, RZ, RZ, RZ ;  /* 0x000000ffff987224 */ /* 0x000fe200078e00ff */
[----:B------:R-:W-:-:S05]  /*4590*/  LOP3.LUT R7, R7, 0xffffffe0, RZ, 0xc0, !PT ;  /* 0xffffffe007077812 */ /* 0x000fca00078ec0ff */
[----:B------:R-:W-:-:S05]  /*45a0*/  IMAD R10, R8, 0x4, R7 ;  /* 0x00000004080a7824 */ /* 0x000fca00078e0207 */
        /* <DEDUP_REMOVED lines=22> */
.L_x_22118:
        /* <DEDUP_REMOVED lines=44> */
[----:B------:R-:W-:-:S04]  /*49d0*/  IADD3 R12, P0, R149, R146, RZ ;  /* 0x00000092950c7210 */ /* 0x000fc80007f1e0ff */
[----:B------:R-:W-:Y:S02]  /*49e0*/  LEA.HI.X.SX32 R13, R146, R5, 0x1, P0 ;  /* 0x00000005920d7211 */ /* 0x000fe400000f0eff */
[----:B------:R-:W-:-:S04]  /*49f0*/  LEA R16, P0, R12, c[0x0][0x198], 0x2 ;  /* 0x000066000c107a11 */ /* 0x000fc800078010ff */
[----:B------:R-:W-:-:S05]  /*4a00*/  LEA.HI.X R17, R12, c[0x0][0x19c], R13, 0x2, P0 ;  /* 0x000067000c117a11 */ /* 0x000fca00000f140d */
        /* <DEDUP_REMOVED lines=10> */
[----:B------:R0:W3:Y:S04]  /*4ab0*/  LDG.E.128.CONSTANT R12, [R28.64] ;  /* 0x0000000a1c0c7981 */ /* 0x0000e8000c1e9d00 */
[----:B------:R0:W4:Y:S01]  /*4ac0*/  LDG.E.128.CONSTANT R16, [R28.64+0x200] ;  /* 0x0002000a1c107981 */ /* 0x000122000c1e9d00 */
[----:B------:R-:W-:-:S04]  /*4ad0*/  IADD3 R21, P0, R112, R96, RZ ;  /* 0x0000006070157210 */ /* 0x000fc80007f1e0ff */
[----:B------:R-:W-:Y:S02]  /*4ae0*/  LEA R20, P1, R21, c[0x0][0x188], 0x2 ;  /* 0x0000620015147a11 */ /* 0x000fe400078210ff */
[----:B------:R-:W-:-:S04]  /*4af0*/  LEA.HI.X.SX32 R22, R112, R107, 0x1, P0 ;  /* 0x0000006b70167211 */ /* 0x000fc800000f0eff */
[----:B------:R-:W-:Y:S02]  /*4b00*/  LEA.HI.X R21, R21, c[0x0][0x18c], R22, 0x2, P1 ;  /* 0x0000630015157a11 */ /* 0x000fe400008f1416 */
[----:B------:R-:W-:-:S04]  /*4b10*/  IADD3 R25, P0, R113, R96, RZ ;  /* 0x0000006071197210 */ /* 0x000fc80007f1e0ff */
[----:B------:R-:W5:Y:S01]  /*4b20*/  LDG.E.128.CONSTANT R20, [R20.64] ;  /* 0x0000000a14147981 */ /* 0x000f62000c1e9d00 */
[----:B------:R-:W-:Y:S02]  /*4b30*/  LEA R24, P1, R25, c[0x0][0x188], 0x2 ;  /* 0x0000620019187a11 */ /* 0x000fe400078210ff */
[----:B------:R-:W-:-:S04]  /*4b40*/  LEA.HI.X.SX32 R26, R113, R107, 0x1, P0 ;  /* 0x0000006b711a7211 */ /* 0x000fc800000f0eff */
[----:B------:R-:W-:-:S06]  /*4b50*/  LEA.HI.X R25, R25, c[0x0][0x18c], R26, 0x2, P1 ;  /* 0x0000630019197a11 */ /* 0x000fcc00008f141a */
[----:B--2---:R-:W2:Y:S01]  /*4b60*/  LDG.E.128.CONSTANT R24, [R24.64] ;  /* 0x0000000a18187981 */ /* 0x004ea2000c1e9d00 */
[----:B0-----:R-:W-:-:S04]  /*4b70*/  IADD3 R29, P0, R114, R96, RZ ;  /* 0x00000060721d7210 */ /* 0x001fc80007f1e0ff */
[----:B------:R-:W-:Y:S02]  /*4b80*/  LEA R28, P1, R29, c[0x0][0x188], 0x2 ;  /* 0x000062001d1c7a11 */ /* 0x000fe400078210ff */
[----:B------:R-:W-:-:S04]  /*4b90*/  LEA.HI.X.SX32 R30, R114, R107, 0x1, P0 ;  /* 0x0000006b721e7211 */ /* 0x000fc800000f0eff */
[----:B------:R-:W-:-:S06]  /*4ba0*/  LEA.HI.X R29, R29, c[0x0][0x18c], R30, 0x2, P1 ;  /* 0x000063001d1d7a11 */ /* 0x000fcc00008f141e */
[----:B------:R-:W2:Y:S01]  /*4bb0*/  LDG.E.128.CONSTANT R28, [R28.64] ;  /* 0x0000000a1c1c7981 */ /* 0x000ea2000c1e9d00 */
[----:B------:R-:W-:-:S04]  /*4bc0*/  IADD3 R33, P0, R115, R96, RZ ;  /* 0x0000006073217210 */ /* 0x000fc80007f1e0ff */
        /* <DEDUP_REMOVED lines=33> */
[----:B------:R-:W-:Y:S02]  /*4de0*/  ISETP.NE.AND P0, PT, R146, R9, PT ;  /* 0x000000099200720c */ /* 0x000fe40003f05270 */
[----:B------:R-:W-:Y:S02]  /*4df0*/  IADD3 R61, P1, R122, R96, RZ ;  /* 0x000000607a3d7210 */ /* 0x000fe40007f3e0ff */
[----:B------:R-:W2:Y:S01]  /*4e00*/  LDG.E.128.CONSTANT R56, [R56.64] ;  /* 0x0000000a38387981 */ /* 0x000ea2000c1e9d00 */
[----:B------:R-:W-:Y:S01]  /*4e10*/  IMAD R139, R8, 0x4, R139 ;  /* 0x00000004088b7824 */ /* 0x000fe200078e028b */
[----:B------:R-:W-:Y:S02]  /*4e20*/  LEA R60, P2, R61, c[0x0][0x188], 0x2 ;  /* 0x000062003d3c7a11 */ /* 0x000fe400078410ff */
[----:B------:R-:W-:-:S04]  /*4e30*/  LEA.HI.X.SX32 R62, R122, R107, 0x1, P1 ;  /* 0x0000006b7a3e7211 */ /* 0x000fc800008f0eff */
[----:B------:R-:W-:Y:S02]  /*4e40*/  LEA.HI.X R61, R61, c[0x0][0x18c], R62, 0x2, P2 ;  /* 0x000063003d3d7a11 */ /* 0x000fe400010f143e */
[----:B------:R-:W-:Y:S02]  /*4e50*/  @!P0 IADD3 R65, R139, 0x1, RZ ;  /* 0x000000018b418810 */ /* 0x000fe40007ffe0ff */
[----:B------:R-:W-:Y:S02]  /*4e60*/  IADD3 R66, P1, R123, R96, RZ ;  /* 0x000000607b427210 */ /* 0x000fe40007f3e0ff */
[----:B------:R-:W2:Y:S01]  /*4e70*/  LDG.E.128.CONSTANT R60, [R60.64] ;  /* 0x0000000a3c3c7981 */ /* 0x000ea2000c1e9d00 */
[----:B------:R-:W-:Y:S02]  /*4e80*/  @!P0 ISETP.GE.AND P3, PT, R65, R154, PT ;  /* 0x0000009a4100820c */ /* 0x000fe40003f66270 */
[----:B------:R-:W-:Y:S02]  /*4e90*/  @!P0 IADD3 R65, R139, 0x2, RZ ;  /* 0x000000028b418810 */ /* 0x000fe40007ffe0ff */
[----:B------:R-:W-:-:S02]  /*4ea0*/  LEA R64, P5, R66, c[0x0][0x188], 0x2 ;  /* 0x0000620042407a11 */ /* 0x000fc400078a10ff */
[----:B------:R-:W-:Y:S02]  /*4eb0*/  LEA.HI.X.SX32 R69, R123, R107, 0x1, P1 ;  /* 0x0000006b7b457211 */ /* 0x000fe400008f0eff */
[-C--:B------:R-:W-:Y:S02]  /*4ec0*/  @!P0 ISETP.GE.AND P1, PT, R65, R154.reuse, PT ;  /* 0x0000009a4100820c */ /* 0x080fe40003f26270 */
[C---:B------:R-:W-:Y:S02]  /*4ed0*/  @!P0 IADD3 R67, R139.reuse, 0x3, RZ ;  /* 0x000000038b438810 */ /* 0x040fe40007ffe0ff */
[----:B------:R-:W-:Y:S02]  /*4ee0*/  LEA.HI.X R65, R66, c[0x0][0x18c], R69, 0x2, P5 ;  /* 0x0000630042417a11 */ /* 0x000fe400028f1445 */
[----:B------:R-:W-:Y:S02]  /*4ef0*/  @!P0 IADD3 R71, R139, 0x1, RZ ;  /* 0x000000018b478810 */ /* 0x000fe40007ffe0ff */
[----:B------:R-:W-:-:S02]  /*4f00*/  @!P0 ISETP.GE.AND P2, PT, R67, R154, PT ;  /* 0x0000009a4300820c */ /* 0x000fc40003f46270 */
[----:B------:R-:W-:Y:S01]  /*4f10*/  @!P0 ISETP.GE.AND P6, PT, R139, R154, PT ;  /* 0x0000009a8b00820c */ /* 0x000fe20003fc6270 */
[----:B------:R-:W2:Y:S01]  /*4f20*/  LDG.E.128.CONSTANT R64, [R64.64] ;  /* 0x0000000a40407981 */ /* 0x000ea2000c1e9d00 */
[C---:B------:R-:W-:Y:S02]  /*4f30*/  IADD3 R69, P5, R124.reuse, R96, RZ ;  /* 0x000000607c457210 */ /* 0x040fe40007fbe0ff */
[----:B------:R-:W-:Y:S02]  /*4f40*/  @!P0 ISETP.GE.AND P4, PT, R71, R154, PT ;  /* 0x0000009a4700820c */ /* 0x000fe40003f86270 */
[C---:B------:R-:W-:Y:S02]  /*4f50*/  @!P0 IADD3 R71, R139.reuse, 0x2, RZ ;  /* 0x000000028b478810 */ /* 0x040fe40007ffe0ff */
[----:B------:R-:W-:Y:S02]  /*4f60*/  LEA.HI.X.SX32 R70, R124, R107, 0x1, P5 ;  /* 0x0000006b7c467211 */ /* 0x000fe400028f0eff */
[----:B------:R-:W-:-:S02]  /*4f70*/  @!P0 IADD3 R73, R139, 0x3, RZ ;  /* 0x000000038b498810 */ /* 0x000fc40007ffe0ff */
[----:B------:R-:W-:Y:S02]  /*4f80*/  @!P0 ISETP.GE.AND P5, PT, R71, R154, PT ;  /* 0x0000009a4700820c */ /* 0x000fe40003fa6270 */
[C---:B------:R-:W-:Y:S02]  /*4f90*/  @!P0 IADD3 R71, R139.reuse, 0x1, RZ ;  /* 0x000000018b478810 */ /* 0x040fe40007ffe0ff */
[C---:B------:R-:W-:Y:S01]  /*4fa0*/  @!P0 IADD3 R77, R139.reuse, 0x1, RZ ;  /* 0x000000018b4d8810 */ /* 0x040fe20007ffe0ff */
[C---:B------:R-:W-:Y:S01]  /*4fb0*/  IMAD.IADD R72, R139.reuse, 0x1, -R155 ;  /* 0x000000018b487824 */ /* 0x040fe200078e0a9b */
[C---:B------:R-:W-:Y:S02]  /*4fc0*/  @!P0 IADD3 R75, R139.reuse, 0x3, RZ ;  /* 0x000000038b4b8810 */ /* 0x040fe40007ffe0ff */
[C---:B------:R-:W-:Y:S02]  /*4fd0*/  @!P0 IADD3 R83, R139.reuse, 0x2, RZ ;  /* 0x000000028b538810 */ /* 0x040fe40007ffe0ff */
[----:B------:R-:W-:-:S02]  /*4fe0*/  @!P0 IADD3 R85, R139, 0x3, RZ ;  /* 0x000000038b558810 */ /* 0x000fc40007ffe0ff */
[C---:B------:R-:W-:Y:S02]  /*4ff0*/  @!P0 IADD3 R87, R139.reuse, 0x1, RZ ;  /* 0x000000018b578810 */ /* 0x040fe40007ffe0ff */
[C---:B------:R-:W-:Y:S02]  /*5000*/  @!P0 IADD3 R89, R139.reuse, 0x2, RZ ;  /* 0x000000028b598810 */ /* 0x040fe40007ffe0ff */
[C---:B------:R-:W-:Y:S02]  /*5010*/  @!P0 IADD3 R91, R139.reuse, 0x1, RZ ;  /* 0x000000018b5b8810 */ /* 0x040fe40007ffe0ff */
[----:B------:R-:W-:Y:S02]  /*5020*/  @!P0 IADD3 R95, R139, 0x2, RZ ;  /* 0x000000028b5f8810 */ /* 0x000fe40007ffe0ff */
[----:B---3--:R-:W-:Y:S02]  /*5030*/  @!P0 FSEL R12, R12, RZ, !P6 ;  /* 0x000000ff0c0c8208 */ /* 0x008fe40007000000 */
[----:B------:R-:W-:-:S02]  /*5040*/  LEA R68, P6, R69, c[0x0][0x188], 0x2 ;  /* 0x0000620045447a11 */ /* 0x000fc400078c10ff */
[----:B------:R-:W-:Y:S02]  /*5050*/  @!P0 FSEL R13, R13, RZ, !P3 ;  /* 0x000000ff0d0d8208 */ /* 0x000fe40005800000 */
[----:B------:R-:W-:Y:S02]  /*5060*/  LEA.HI.X R69, R69, c[0x0][0x18c], R70, 0x2, P6 ;  /* 0x0000630045457a11 */ /* 0x000fe400030f1446 */
[-C--:B------:R-:W-:Y:S02]  /*5070*/  @!P0 ISETP.GE.AND P3, PT, R73, R154.reuse, PT ;  /* 0x0000009a4900820c */ /* 0x080fe40003f66270 */
[C---:B------:R-:W-:Y:S02]  /*5080*/  @!P0 IADD3 R73, R139.reuse, 0x2, RZ ;  /* 0x000000028b498810 */ /* 0x040fe40007ffe0ff */
[----:B------:R-:W-:Y:S02]  /*5090*/  @!P0 ISETP.GE.AND P6, PT, R139, R154, PT ;  /* 0x0000009a8b00820c */ /* 0x000fe40003fc6270 */
[----:B------:R-:W-:-:S02]  /*50a0*/  @!P0 FSEL R14, R14, RZ, !P1 ;  /* 0x000000ff0e0e8208 */ /* 0x000fc40004800000 */
[-C--:B------:R-:W-:Y:S02]  /*50b0*/  @!P0 ISETP.GE.AND P1, PT, R71, R154.reuse, PT ;  /* 0x0000009a4700820c */ /* 0x080fe40003f26270 */
[----:B------:R-:W-:Y:S01]  /*50c0*/  @!P0 FSEL R15, R15, RZ, !P2 ;  /* 0x000000ff0f0f8208 */ /* 0x000fe20005000000 */
[----:B------:R-:W3:Y:S01]  /*50d0*/  LDG.E.128.CONSTANT R68, [R68.64] ;  /* 0x0000000a44447981 */ /* 0x000ee2000c1e9d00 */
[----:B------:R-:W-:Y:S02]  /*50e0*/  @!P0 ISETP.GE.AND P2, PT, R73, R154, PT ;  /* 0x0000009a4900820c */ /* 0x000fe40003f46270 */
[----:B----4-:R-:W-:Y:S02]  /*50f0*/  @!P0 FSEL R16, R16, RZ, !P6 ;  /* 0x000000ff10108208 */ /* 0x010fe40007000000 */
[----:B------:R-:W-:Y:S02]  /*5100*/  IADD3 R73, P6, R125, R96, RZ ;  /* 0x000000607d497210 */ /* 0x000fe40007fde0ff */
[----:B------:R-:W-:-:S02]  /*5110*/  @!P0 FSEL R17, R17, RZ, !P4 ;  /* 0x000000ff11118208 */ /* 0x000fc40006000000 */
[----:B------:R-:W-:Y:S02]  /*5120*/  LEA R76, P4, R73, c[0x0][0x188], 0x2 ;  /* 0x00006200494c7a11 */ /* 0x000fe400078810ff */
[----:B------:R-:W-:Y:S02]  /*5130*/  LEA.HI.X.SX32 R74, R125, R107, 0x1, P6 ;  /* 0x0000006b7d4a7211 */ /* 0x000fe400030f0eff */
[----:B------:R-:W-:Y:S02]  /*5140*/  @!P0 FSEL R18, R18, RZ, !P5 ;  /* 0x000000ff12128208 */ /* 0x000fe40006800000 */
[----:B------:R-:W-:Y:S02]  /*5150*/  @!P0 ISETP.GE.AND P5, PT, R77, R154, PT ;  /* 0x0000009a4d00820c */ /* 0x000fe40003fa6270 */
[----:B------:R-:W-:Y:S02]  /*5160*/  LEA.HI.X R77, R73, c[0x0][0x18c], R74, 0x2, P4 ;  /* 0x00006300494d7a11 */ /* 0x000fe400020f144a */
[----:B------:R-:W-:-:S02]  /*5170*/  @!P0 FSEL R19, R19, RZ, !P3 ;  /* 0x000000ff13138208 */ /* 0x000fc40005800000 */
[----:B------:R-:W-:Y:S02]  /*5180*/  @!P0 ISETP.GE.AND P3, PT, R139, R154, PT ;  /* 0x0000009a8b00820c */ /* 0x000fe40003f66270 */
[----:B------:R-:W4:Y:S01]  /*5190*/  LDG.E.128.CONSTANT R76, [R76.64] ;  /* 0x0000000a4c4c7981 */ /* 0x000f22000c1e9d00 */
[----:B------:R-:W-:Y:S02]  /*51a0*/  IADD3 R81, P4, R128, R96, RZ ;  /* 0x0000006080517210 */ /* 0x000fe40007f9e0ff */
[----:B------:R-:W-:Y:S02]  /*51b0*/  @!P0 ISETP.GE.AND P6, PT, R75, R154, PT ;  /* 0x0000009a4b00820c */ /* 0x000fe40003fc6270 */
[----:B------:R-:W0:Y:S01]  /*51c0*/  LDS.128 R72, [R72.X4+0x1a0] ;  /* 0x0001a00048487984 */ /* 0x000e220000004c00 */
[----:B-----5:R-:W-:Y:S02]  /*51d0*/  @!P0 FSEL R20, R20, RZ, !P3 ;  /* 0x000000ff14148208 */ /* 0x020fe40005800000 */
[----:B------:R-:W-:-:S02]  /*51e0*/  LEA R80, P3, R81, c[0x0][0x188], 0x2 ;  /* 0x0000620051507a11 */ /* 0x000fc400078610ff */
[----:B------:R-:W-:-:S04]  /*51f0*/  LEA.HI.X.SX32 R82, R128, R107, 0x1, P4 ;  /* 0x0000006b80527211 */ /* 0x000fc800020f0eff */
[----:B------:R-:W-:Y:S02]  /*5200*/  LEA.HI.X R81, R81, c[0x0][0x18c], R82, 0x2, P3 ;  /* 0x0000630051517a11 */ /* 0x000fe400018f1452 */
[----:B------:R-:W-:Y:S02]  /*5210*/  @!P0 FSEL R21, R21, RZ, !P1 ;  /* 0x000000ff15158208 */ /* 0x000fe40004800000 */
[-C--:B------:R-:W-:Y:S02]  /*5220*/  @!P0 ISETP.GE.AND P1, PT, R83, R154.reuse, PT ;  /* 0x0000009a5300820c */ /* 0x080fe40003f26270 */
[----:B------:R-:W-:Y:S01]  /*5230*/  @!P0 ISETP.GE.AND P4, PT, R85, R154, PT ;  /* 0x0000009a5500820c */ /* 0x000fe20003f86270 */
[----:B------:R-:W5:Y:S01]  /*5240*/  LDG.E.128.CONSTANT R80, [R80.64] ;  /* 0x0000000a50507981 */ /* 0x000f62000c1e9d00 */
[----:B------:R-:W-:Y:S02]  /*5250*/  IADD3 R85, P3, R129, R96, RZ ;  /* 0x0000006081557210 */ /* 0x000fe40007f7e0ff */
[----:B------:R-:W-:-:S02]  /*5260*/  @!P0 FSEL R22, R22, RZ, !P2 ;  /* 0x000000ff16168208 */ /* 0x000fc40005000000 */
[-C--:B------:R-:W-:Y:S02]  /*5270*/  @!P0 ISETP.GE.AND P2, PT, R139, R154.reuse, PT ;  /* 0x0000009a8b00820c */ /* 0x080fe40003f46270 */
[----:B------:R-:W-:Y:S02]  /*5280*/  @!P0 FSEL R23, R23, RZ, !P6 ;  /* 0x000000ff17178208 */ /* 0x000fe40007000000 */
[----:B------:R-:W-:Y:S02]  /*5290*/  LEA R84, P6, R85, c[0x0][0x188], 0x2 ;  /* 0x0000620055547a11 */ /* 0x000fe400078c10ff */
[----:B------:R-:W-:Y:S02]  /*52a0*/  LEA.HI.X.SX32 R86, R129, R107, 0x1, P3 ;  /* 0x0000006b81567211 */ /* 0x000fe400018f0eff */
[----:B--2---:R-:W-:Y:S02]  /*52b0*/  @!P0 FSEL R24, R24, RZ, !P2 ;  /* 0x000000ff18188208 */ /* 0x004fe40005000000 */
[----:B------:R-:W-:-:S02]  /*52c0*/  @!P0 ISETP.GE.AND P2, PT, R87, R154, PT ;  /* 0x0000009a5700820c */ /* 0x000fc40003f46270 */
[----:B------:R-:W-:Y:S02]  /*52d0*/  LEA.HI.X R85, R85, c[0x0][0x18c], R86, 0x2, P6 ;  /* 0x0000630055557a11 */ /* 0x000fe400030f1456 */
[----:B------:R-:W-:Y:S02]  /*52e0*/  @!P0 IADD3 R87, R139, 0x3, RZ ;  /* 0x000000038b578810 */ /* 0x000fe40007ffe0ff */
[-C--:B------:R-:W-:Y:S02]  /*52f0*/  @!P0 ISETP.GE.AND P3, PT, R89, R154.reuse, PT ;  /* 0x0000009a5900820c */ /* 0x080fe40003f66270 */
[----:B------:R-:W-:Y:S02]  /*5300*/  @!P0 ISETP.GE.AND P6, PT, R87, R154, PT ;  /* 0x0000009a5700820c */ /* 0x000fe40003fc6270 */
[----:B------:R-:W-:Y:S01]  /*5310*/  @!P0 FSEL R25, R25, RZ, !P5 ;  /* 0x000000ff19198208 */ /* 0x000fe20006800000 */
[----:B------:R-:W2:Y:S01]  /*5320*/  LDG.E.128.CONSTANT R84, [R84.64] ;  /* 0x0000000a54547981 */ /* 0x000ea2000c1e9d00 */
[----:B------:R-:W-:-:S02]  /*5330*/  IADD3 R89, P5, R130, R96, RZ ;  /* 0x0000006082597210 */ /* 0x000fc40007fbe0ff */
[----:B------:R-:W-:Y:S02]  /*5340*/  @!P0 FSEL R26, R26, RZ, !P1 ;  /* 0x000000ff1a1a8208 */ /* 0x000fe40004800000 */
[----:B------:R-:W-:Y:S02]  /*5350*/  @!P0 FSEL R27, R27, RZ, !P4 ;  /* 0x000000ff1b1b8208 */ /* 0x000fe40006000000 */
[----:B------:R-:W-:Y:S02]  /*5360*/  LEA R88, P1, R89, c[0x0][0x188], 0x2 ;  /* 0x0000620059587a11 */ /* 0x000fe400078210ff */
[----:B------:R-:W-:Y:S02]  /*5370*/  LEA.HI.X.SX32 R92, R130, R107, 0x1, P5 ;  /* 0x0000006b825c7211 */ /* 0x000fe400028f0eff */
[----:B------:R-:W-:Y:S02]  /*5380*/  IADD3 R90, P4, R131, R96, RZ ;  /* 0x00000060835a7210 */ /* 0x000fe40007f9e0ff */
[----:B------:R-:W-:-:S02]  /*5390*/  @!P0 ISETP.GE.AND P5, PT, R91, R154, PT ;  /* 0x0000009a5b00820c */ /* 0x000fc40003fa6270 */
[----:B------:R-:W-:Y:S02]  /*53a0*/  LEA.HI.X R89, R89, c[0x0][0x18c], R92, 0x2, P1 ;  /* 0x0000630059597a11 */ /* 0x000fe400008f145c */
[----:B------:R-:W-:Y:S02]  /*53b0*/  LEA.HI.X.SX32 R91, R131, R107, 0x1, P4 ;  /* 0x0000006b835b7211 */ /* 0x000fe400020f0eff */
[----:B------:R-:W-:Y:S01]  /*53c0*/  LEA R92, P1, R90, c[0x0][0x188], 0x2 ;  /* 0x000062005a5c7a11 */ /* 0x000fe200078210ff */
[----:B0-----:R-:W-:-:S03]  /*53d0*/  FMUL.FTZ R13, R73, R13 ;  /* 0x0000000d490d7220 */ /* 0x001fc60000410000 */
[----:B------:R-:W-:Y:S02]  /*53e0*/  LEA.HI.X R93, R90, c[0x0][0x18c], R91, 0x2, P1 ;  /* 0x000063005a5d7a11 */ /* 0x000fe400008f145b */
[----:B------:R-:W2:Y:S01]  /*53f0*/  LDG.E.128.CONSTANT R88, [R88.64] ;  /* 0x0000000a58587981 */ /* 0x000ea2000c1e9d00 */
[----:B------:R-:W-:Y:S01]  /*5400*/  FFMA.FTZ R13, R72, R12, R13 ;  /* 0x0000000c480d7223 */ /* 0x000fe2000001000d */
[----:B------:R-:W-:-:S03]  /*5410*/  IADD3 R12, P1, R132, R96, RZ ;  /* 0x00000060840c7210 */ /* 0x000fc60007f3e0ff */
[----:B------:R-:W-:Y:S01]  /*5420*/  FFMA.FTZ R14, R74, R14, R13 ;  /* 0x0000000e4a0e7223 */ /* 0x000fe2000001000d */
[----:B------:R-:W-:Y:S02]  /*5430*/  LEA.HI.X.SX32 R13, R132, R107, 0x1, P1 ;  /* 0x0000006b840d7211 */ /* 0x000fe400008f0eff */
[-C--:B------:R-:W-:Y:S02]  /*5440*/  @!P0 ISETP.GE.AND P1, PT, R95, R154.reuse, PT ;  /* 0x0000009a5f00820c */ /* 0x080fe40003f26270 */
[C---:B------:R-:W-:Y:S02]  /*5450*/  @!P0 ISETP.GE.AND P4, PT, R139.reuse, R154, PT ;  /* 0x0000009a8b00820c */ /* 0x040fe40003f86270 */
[----:B------:R-:W-:Y:S02]  /*5460*/  @!P0 IADD3 R95, R139, 0x3, RZ ;  /* 0x000000038b5f8810 */ /* 0x000fe40007ffe0ff */
[----:B------:R-:W-:Y:S02]  /*5470*/  @!P0 FSEL R28, R28, RZ, !P4 ;  /* 0x000000ff1c1c8208 */ /* 0x000fe40006000000 */
[----:B------:R-:W-:-:S02]  /*5480*/  @!P0 FSEL R29, R29, RZ, !P2 ;  /* 0x000000ff1d1d8208 */ /* 0x000fc40005000000 */
[C---:B------:R-:W-:Y:S02]  /*5490*/  LEA R98, P4, R12.reuse, c[0x0][0x188], 0x2 ;  /* 0x000062000c627a11 */ /* 0x040fe400078810ff */
[----:B------:R-:W-:Y:S02]  /*54a0*/  @!P0 ISETP.GE.AND P2, PT, R95, R154, PT ;  /* 0x0000009a5f00820c */ /* 0x000fe40003f46270 */
[----:B------:R-:W2:Y:S01]  /*54b0*/  LDG.E.128.CONSTANT R92, [R92.64] ;  /* 0x0000000a5c5c7981 */ /* 0x000ea2000c1e9d00 */
[----:B------:R-:W-:Y:S02]  /*54c0*/  LEA.HI.X R99, R12, c[0x0][0x18c], R13, 0x2, P4 ;  /* 0x000063000c637a11 */ /* 0x000fe400020f140d */
[----:B------:R-:W-:-:S04]  /*54d0*/  IADD3 R12, P4, R133, R96, RZ ;  /* 0x00000060850c7210 */ /* 0x000fc80007f9e0ff */
[----:B------:R-:W-:Y:S02]  /*54e0*/  LEA.HI.X.SX32 R13, R133, R107, 0x1, P4 ;  /* 0x0000006b850d7211 */ /* 0x000fe400020f0eff */
[----:B------:R-:W-:Y:S02]  /*54f0*/  LEA R100, P4, R12, c[0x0][0x188], 0x2 ;  /* 0x000062000c647a11 */ /* 0x000fe400078810ff */
[----:B------:R-:W-:Y:S02]  /*5500*/  @!P0 FSEL R30, R30, RZ, !P3 ;  /* 0x000000ff1e1e8208 */ /* 0x000fe40005800000 */
[----:B------:R-:W-:Y:S02]  /*5510*/  LEA.HI.X R101, R12, c[0x0][0x18c], R13, 0x2, P4 ;  /* 0x000063000c657a11 */ /* 0x000fe400020f140d */
[-C--:B------:R-:W-:Y:S02]  /*5520*/  IADD3 R13, P4, R134, R96.reuse, RZ ;  /* 0x00000060860d7210 */ /* 0x080fe40007f9e0ff */
[----:B------:R-:W-:-:S02]  /*5530*/  IADD3 R12, P3, R7, R96, RZ ;  /* 0x00000060070c7210 */ /* 0x000fc40007f7e0ff */
[----:B------:R-:W2:Y:S01]  /*5540*/  LDG.E.128.CONSTANT R96, [R98.64] ;  /* 0x0000000a62607981 */ /* 0x000ea2000c1e9d00 */
[----:B------:R-:W-:-:S03]  /*5550*/  FMUL.FTZ R17, R73, R17 ;  /* 0x0000001149117220 */ /* 0x000fc60000410000 */
[----:B------:R-:W2:Y:S01]  /*5560*/  LDG.E.128.CONSTANT R100, [R100.64] ;  /* 0x0000000a64647981 */ /* 0x000ea2000c1e9d00 */
[----:B------:R-:W-:Y:S01]  /*5570*/  FFMA.FTZ R17, R72, R16, R17 ;  /* 0x0000001048117223 */ /* 0x000fe20000010011 */
[-C--:B------:R-:W-:Y:S02]  /*5580*/  LEA.HI.X.SX32 R16, R134, R107.reuse, 0x1, P4 ;  /* 0x0000006b86107211 */ /* 0x080fe400020f0eff */
[----:B------:R-:W-:Y:S02]  /*5590*/  LEA R104, P4, R13, c[0x0][0x188], 0x2 ;  /* 0x000062000d687a11 */ /* 0x000fe400078810ff */
[----:B------:R-:W-:Y:S02]  /*55a0*/  LEA.HI.X.SX32 R107, R7, R107, 0x1, P3 ;  /* 0x0000006b076b7211 */ /* 0x000fe400018f0eff */
[----:B------:R-:W-:Y:S02]  /*55b0*/  LEA.HI.X R105, R13, c[0x0][0x18c], R16, 0x2, P4 ;  /* 0x000063000d697a11 */ /* 0x000fe400020f1410 */
[----:B------:R-:W-:-:S04]  /*55c0*/  LEA R108, P3, R12, c[0x0][0x188], 0x2 ;  /* 0x000062000c6c7a11 */ /* 0x000fc800078610ff */
[----:B------:R-:W-:Y:S02]  /*55d0*/  LEA.HI.X R109, R12, c[0x0][0x18c], R107, 0x2, P3 ;  /* 0x000063000c6d7a11 */ /* 0x000fe400018f146b */
[----:B------:R-:W2:Y:S04]  /*55e0*/  LDG.E.128.CONSTANT R104, [R104.64] ;  /* 0x0000000a68687981 */ /* 0x000ea8000c1e9d00 */
[----:B------:R-:W2:Y:S01]  /*55f0*/  LDG.E.128.CONSTANT R108, [R108.64] ;  /* 0x0000000a6c6c7981 */ /* 0x000ea2000c1e9d00 */
[----:B------:R-:W-:-:S04]  /*5600*/  @!P0 IADD3 R13, R139, 0x1, RZ ;  /* 0x000000018b0d8810 */ /* 0x000fc80007ffe0ff */
[-C--:B------:R-:W-:Y:S02]  /*5610*/  @!P0 ISETP.GE.AND P4, PT, R13, R154.reuse, PT ;  /* 0x0000009a0d00820c */ /* 0x080fe40003f86270 */
[----:B------:R-:W-:Y:S02]  /*5620*/  @!P0 IADD3 R13, R139, 0x2, RZ ;  /* 0x000000028b0d8810 */ /* 0x000fe40007ffe0ff */
        /* <DEDUP_REMOVED lines=136> */
[----:B--2---:R-:W-:Y:S02]  /*5eb0*/  @!P0 FSEL R84, R84, RZ, !P6 ;  /* 0x000000ff54548208 */ /* 0x004fe40007000000 */
        /* <DEDUP_REMOVED lines=49> */
[----:B------:R-:W-:Y:S02]  /*61d0*/  @!P0 ISETP.GE.AND P1, PT, R13, R154, PT ;  /* 0x0000009a0d00820c */ /* 0x000fe40003f26270 */
[----:B------:R-:W-:Y:S02]  /*61e0*/  @!P0 FSEL R106, R106, RZ, !P3 ;  /* 0x000000ff6a6a8208 */ /* 0x000fe40005800000 */
[----:B------:R-:W-:Y:S02]  /*61f0*/  @!P0 IADD3 R13, R139, 0x3, RZ ;  /* 0x000000038b0d8810 */ /* 0x000fe40007ffe0ff */
[----:B------:R-:W-:-:S02]  /*6200*/  @!P0 FSEL R105, R105, RZ, !P4 ;  /* 0x000000ff69698208 */ /* 0x000fc40006000000 */
[CC--:B------:R-:W-:Y:S02]  /*6210*/  @!P0 ISETP.GE.AND P3, PT, R139.reuse, R154.reuse, PT ;  /* 0x0000009a8b00820c */ /* 0x0c0fe40003f66270 */
[----:B------:R-:W-:Y:S02]  /*6220*/  @!P0 IADD3 R139, R139, 0x2, RZ ;  /* 0x000000028b8b8810 */ /* 0x000fe40007ffe0ff */
[----:B------:R-:W-:Y:S01]  /*6230*/  @!P0 FSEL R109, R109, RZ, !P1 ;  /* 0x000000ff6d6d8208 */ /* 0x000fe20004800000 */
[----:B------:R-:W-:Y:S01]  /*6240*/  FMUL.FTZ R21, R73, R21 ;  /* 0x0000001549157220 */ /* 0x000fe20000410000 */
[----:B------:R-:W-:Y:S01]  /*6250*/  @!P0 ISETP.GE.AND P1, PT, R139, R154, PT ;  /* 0x0000009a8b00820c */ /* 0x000fe20003f26270 */
[C---:B------:R-:W-:Y:S01]  /*6260*/  FMUL.FTZ R25, R73.reuse, R25 ;  /* 0x0000001949197220 */ /* 0x040fe20000410000 */
        /* <DEDUP_REMOVED lines=21> */
[----:B------:R-:W-:Y:S01]  /*63c0*/  @!P0 ISETP.GE.AND P4, PT, R13, R154, PT ;  /* 0x0000009a0d00820c */ /* 0x000fe20003f86270 */
        /* <DEDUP_REMOVED lines=98> */
.L_x_22117:
[----:B------:R-:W-:Y:S05]  /*69f0*/  BSYNC B1 ;  /* 0x0000000000017941 */ /* 0x000fea0003800000 */
.L_x_22116:
[----:B------:R-:W-:-:S04]  /*6a00*/  IADD3 R146, R146, 0x4, RZ ;  /* 0x0000000492927810 */ /* 0x000fc80007ffe0ff */
[----:B------:R-:W-:-:S13]  /*6a10*/  ISETP.GE.AND P0, PT, R146, R153, PT ;  /* 0x000000999200720c */ /* 0x000fda0003f06270 */
[----:B------:R-:W-:Y:S01]  /*6a20*/  @P0 CALL.REL.NOINC `(.L_x_22115) ;  /* 0x0000001000000944 */ /* 0x000fe20003c00000 */
[----:B------:R-:W-:Y:S05]  /*6a30*/  BRA `(.L_x_22118) ;  /* 0xffffdcd000007947 */ /* 0x000fea000383ffff */
.L_x_22115:
[----:B------:R-:W-:Y:S05]  /*6a40*/  BSYNC B0 ;  /* 0x0000000000007941 */ /* 0x000fea0003800000 */
.L_x_22113:
[----:B------:R-:W1:Y:S01]  /*6a50*/  SHFL.BFLY PT, R2, R165, 0x4, 0x1f ;  /* 0x0c801f00a5027f89 */ /* 0x000e6200000e0000 */
[----:B------:R-:W-:Y:S03]  /*6a60*/  BSSY B0, `(.L_x_22119) ;  /* 0x00000bb000007945 */ /* 0x000fe60003800000 */
[----:B------:R-:W3:Y:S04]  /*6a70*/  SHFL.BFLY PT, R4, R163, 0x4, 0x1f ;  /* 0x0c801f00a3047f89 */ /* 0x000ee800000e0000 */
[----:B------:R-:W4:Y:S04]  /*6a80*/  SHFL.BFLY PT, R3, R164, 0x4, 0x1f ;  /* 0x0c801f00a4037f89 */ /* 0x000f2800000e0000 */
[----:B------:R-:W5:Y:S04]  /*6a90*/  SHFL.BFLY PT, R6, R161, 0x4, 0x1f ;  /* 0x0c801f00a1067f89 */ /* 0x000f6800000e0000 */
[----:B0-----:R-:W0:Y:S04]  /*6aa0*/  SHFL.BFLY PT, R7, R160, 0x4, 0x1f ;  /* 0x0c801f00a0077f89 */ /* 0x001e2800000e0000 */
[----:B------:R-:W2:Y:S04]  /*6ab0*/  SHFL.BFLY PT, R5, R162, 0x4, 0x1f ;  /* 0x0c801f00a2057f89 */ /* 0x000ea800000e0000 */
[----:B------:R-:W2:Y:S01]  /*6ac0*/  SHFL.BFLY PT, R9, R158, 0x4, 0x1f ;  /* 0x0c801f009e097f89 */ /* 0x000ea200000e0000 */
[----:B-1----:R-:W-:Y:S01]  /*6ad0*/  FADD.FTZ R165, R2, R165 ;  /* 0x000000a502a57221 */ /* 0x002fe20000010000 */
[----:B------:R-:W-:-:S02]  /*6ae0*/  LOP3.LUT R2, R150, 0x7, RZ, 0xc0, !PT ;  /* 0x0000000796027812 */ /* 0x000fc400078ec0ff */
[----:B------:R-:W1:Y:S01]  /*6af0*/  SHFL.BFLY PT, R13, R152, 0x4, 0x1f ;  /* 0x0c801f00980d7f89 */ /* 0x000e6200000e0000 */
[----:B---3--:R-:W-:Y:S01]  /*6b00*/  FADD.FTZ R163, R4, R163 ;  /* 0x000000a304a37221 */ /* 0x008fe20000010000 */
[----:B------:R-:W-:Y:S02]  /*6b10*/  ISETP.NE.AND P2, PT, R2, RZ, PT ;  /* 0x000000ff0200720c */ /* 0x000fe40003f45270 */
[----:B------:R-:W3:Y:S01]  /*6b20*/  SHFL.BFLY PT, R11, R156, 0x4, 0x1f ;  /* 0x0c801f009c0b7f89 */ /* 0x000ee200000e0000 */
[C---:B------:R-:W-:Y:S01]  /*6b30*/  LOP3.LUT R2, R0.reuse, 0xffffffc0, RZ, 0xc0, !PT ;  /* 0xffffffc000027812 */ /* 0x040fe200078ec0ff */
[----:B----4-:R-:W-:Y:S01]  /*6b40*/  FADD.FTZ R3, R3, R164 ;  /* 0x000000a403037221 */ /* 0x010fe20000010000 */
[----:B------:R-:W-:Y:S01]  /*6b50*/  LOP3.LUT R4, R0, 0xffffffe0, RZ, 0xc0, !PT ;  /* 0xffffffe000047812 */ /* 0x000fe200078ec0ff */
[----:B------:R-:W4:Y:S01]  /*6b60*/  SHFL.BFLY PT, R14, R147, 0x4, 0x1f ;  /* 0x0c801f00930e7f89 */ /* 0x000f2200000e0000 */
[----:B-----5:R-:W-:Y:S01]  /*6b70*/  FADD.FTZ R161, R6, R161 ;  /* 0x000000a106a17221 */ /* 0x020fe20000010000 */
[----:B------:R-:W-:-:S02]  /*6b80*/  IADD3 R6, R0, 0x1f, RZ ;  /* 0x0000001f00067810 */ /* 0x000fc40007ffe0ff */
[----:B------:R-:W5:Y:S01]  /*6b90*/  SHFL.BFLY PT, R10, R157, 0x4, 0x1f ;  /* 0x0c801f009d0a7f89 */ /* 0x000f6200000e0000 */
[----:B0-----:R-:W-:Y:S01]  /*6ba0*/  FADD.FTZ R160, R7, R160 ;  /* 0x000000a007a07221 */ /* 0x001fe20000010000 */
[----:B------:R-:W-:Y:S02]  /*6bb0*/  SHF.R.S32.HI R7, RZ, 0x1f, R150 ;  /* 0x0000001fff077819 */ /* 0x000fe40000011496 */
[----:B------:R-:W0:Y:S01]  /*6bc0*/  SHFL.BFLY PT, R15, R148, 0x4, 0x1f ;  /* 0x0c801f00940f7f89 */ /* 0x000e2200000e0000 */
[----:B--2---:R-:W-:Y:S01]  /*6bd0*/  FADD.FTZ R5, R5, R162 ;  /* 0x000000a205057221 */ /* 0x004fe20000010000 */
[----:B------:R-:W-:Y:S02]  /*6be0*/  ISETP.NE.OR P5, PT, R2, 0x40, P2 ;  /* 0x000000400200780c */ /* 0x000fe400017a5670 */
[----:B------:R-:W2:Y:S01]  /*6bf0*/  SHFL.BFLY PT, R20, R141, 0x4, 0x1f ;  /* 0x0c801f008d147f89 */ /* 0x000ea200000e0000 */
[----:B------:R-:W-:Y:S01]  /*6c00*/  FADD.FTZ R158, R9, R158 ;  /* 0x0000009e099e7221 */ /* 0x000fe20000010000 */
[----:B------:R-:W-:-:S02]  /*6c10*/  LEA.HI R41, R7, R150, RZ, 0x3 ;  /* 0x0000009607297211 */ /* 0x000fc400078f18ff */
[----:B------:R-:W2:Y:S01]  /*6c20*/  SHFL.BFLY PT, R8, R159, 0x4, 0x1f ;  /* 0x0c801f009f087f89 */ /* 0x000ea200000e0000 */
[----:B-1----:R-:W-:Y:S01]  /*6c30*/  FADD.FTZ R152, R13, R152 ;  /* 0x000000980d987221 */ /* 0x002fe20000010000 */
[----:B------:R-:W-:Y:S02]  /*6c40*/  ISETP.NE.OR P4, PT, R4, 0x20, P2 ;  /* 0x000000200400780c */ /* 0x000fe40001785670 */
[----:B------:R-:W1:Y:S01]  /*6c50*/  SHFL.BFLY PT, R16, R145, 0x4, 0x1f ;  /* 0x0c801f0091107f89 */ /* 0x000e6200000e0000 */
[----:B------:R-:W-:Y:S01]  /*6c60*/  ISETP.GT.U32.AND P3, PT, R6, 0x3e, PT ;  /* 0x0000003e0600780c */ /* 0x000fe20003f64070 */
[----:B---3--:R-:W-:Y:S01]  /*6c70*/  FADD.FTZ R156, R11, R156 ;  /* 0x0000009c0b9c7221 */ /* 0x008fe20000010000 */
[----:B------:R-:W-:Y:S01]  /*6c80*/  SHF.R.S32.HI R7, RZ, 0x1f, R0 ;  /* 0x0000001fff077819 */ /* 0x000fe20000011400 */
[----:B------:R-:W3:Y:S01]  /*6c90*/  SHFL.BFLY PT, R17, R144, 0x4, 0x1f ;  /* 0x0c801f0090117f89 */ /* 0x000ee200000e0000 */
[----:B----4-:R-:W-:Y:S01]  /*6ca0*/  FADD.FTZ R147, R14, R147 ;  /* 0x000000930e937221 */ /* 0x010fe20000010000 */
[----:B------:R-:W-:-:S02]  /*6cb0*/  ISETP.GT.OR P0, PT, R0, 0x3f, P2 ;  /* 0x0000003f0000780c */ /* 0x000fc40001704670 */
[----:B------:R-:W4:Y:S01]  /*6cc0*/  SHFL.BFLY PT, R19, R142, 0x4, 0x1f ;  /* 0x0c801f008e137f89 */ /* 0x000f2200000e0000 */
[----:B-----5:R-:W-:Y:S01]  /*6cd0*/  FADD.FTZ R157, R10, R157 ;  /* 0x0000009d0a9d7221 */ /* 0x020fe20000010000 */
[----:B------:R-:W-:Y:S02]  /*6ce0*/  LEA.HI R29, R7, R0, RZ, 0x5 ;  /* 0x00000000071d7211 */ /* 0x000fe400078f28ff */
[----:B------:R-:W5:Y:S01]  /*6cf0*/  SHFL.BFLY PT, R21, R140, 0x4, 0x1f ;  /* 0x0c801f008c157f89 */ /* 0x000f6200000e0000 */
[----:B0-----:R-:W-:Y:S01]  /*6d00*/  FADD.FTZ R148, R15, R148 ;  /* 0x000000940f947221 */ /* 0x001fe20000010000 */
[----:B------:R-:W-:Y:S02]  /*6d10*/  ISETP.GT.OR P1, PT, R0, 0x1f, P2 ;  /* 0x0000001f0000780c */ /* 0x000fe40001724670 */
[----:B------:R-:W0:Y:S01]  /*6d20*/  SHFL.BFLY PT, R12, R151, 0x4, 0x1f ;  /* 0x0c801f00970c7f89 */ /* 0x000e2200000e0000 */
[----:B--2---:R-:W-:Y:S01]  /*6d30*/  FADD.FTZ R141, R20, R141 ;  /* 0x0000008d148d7221 */ /* 0x004fe20000010000 */
[----:B------:R-:W-:-:S02]  /*6d40*/  SHF.R.S32.HI R41, RZ, 0x3, R41 ;  /* 0x00000003ff297819 */ /* 0x000fc40000011429 */
[----:B------:R-:W2:Y:S01]  /*6d50*/  SHFL.BFLY PT, R18, R143, 0x4, 0x1f ;  /* 0x0c801f008f127f89 */ /* 0x000ea200000e0000 */
[----:B------:R-:W-:-:S03]  /*6d60*/  FADD.FTZ R159, R8, R159 ;  /* 0x0000009f089f7221 */ /* 0x000fc60000010000 */
        /* <DEDUP_REMOVED lines=17> */
[----:B---3--:R-:W-:Y:S02]  /*6e80*/  FADD.FTZ R136, R25, R136 ;  /* 0x0000008819887221 */ /* 0x008fe40000010000 */
[----:B----4-:R-:W-:Y:S01]  /*6e90*/  FADD.FTZ R135, R24, R135 ;  /* 0x0000008718877221 */ /* 0x010fe20000010000 */
[----:B------:R-:W3:Y:S01]  /*6ea0*/  SHFL.BFLY PT, R0, R163, 0x2, 0x1f ;  /* 0x0c401f00a3007f89 */ /* 0x000ee200000e0000 */
[----:B-----5:R-:W-:-:S03]  /*6eb0*/  FADD.FTZ R2, R3, R2 ;  /* 0x0000000203027221 */ /* 0x020fc60000010000 */
[----:B------:R-:W4:Y:S01]  /*6ec0*/  SHFL.BFLY PT, R8, R161, 0x2, 0x1f ;  /* 0x0c401f00a1087f89 */ /* 0x000f2200000e0000 */
[----:B0-----:R-:W-:-:S03]  /*6ed0*/  FADD.FTZ R4, R165, R4 ;  /* 0x00000004a5047221 */ /* 0x001fc60000010000 */
[----:B------:R-:W0:Y:S01]  /*6ee0*/  SHFL.BFLY PT, R9, R160, 0x2, 0x1f ;  /* 0x0c401f00a0097f89 */ /* 0x000e2200000e0000 */
[----:B--2---:R-:W-:-:S03]  /*6ef0*/  FADD.FTZ R7, R5, R6 ;  /* 0x0000000605077221 */ /* 0x004fc60000010000 */
[----:B------:R-:W2:Y:S01]  /*6f00*/  SHFL.BFLY PT, R16, R147, 0x2, 0x1f ;  /* 0x0c401f0093107f89 */ /* 0x000ea200000e0000 */
[----:B------:R-:W-:-:S03]  /*6f10*/  FADD.FTZ R11, R158, R11 ;  /* 0x0000000b9e0b7221 */ /* 0x000fc60000010000 */
[----:B------:R-:W5:Y:S01]  /*6f20*/  SHFL.BFLY PT, R12, R157, 0x2, 0x1f ;  /* 0x0c401f009d0c7f89 */ /* 0x000f6200000e0000 */
[----:B-1----:R-:W-:-:S03]  /*6f30*/  FADD.FTZ R15, R152, R15 ;  /* 0x0000000f980f7221 */ /* 0x002fc60000010000 */
[----:B------:R-:W1:Y:S04]  /*6f40*/  SHFL.BFLY PT, R13, R156, 0x2, 0x1f ;  /* 0x0c401f009c0d7f89 */ /* 0x000e6800000e0000 */
[----:B------:R-:W1:Y:S01]  /*6f50*/  SHFL.BFLY PT, R22, R141, 0x2, 0x1f ;  /* 0x0c401f008d167f89 */ /* 0x000e6200000e0000 */
[----:B---3--:R-:W-:-:S03]  /*6f60*/  FADD.FTZ R163, R163, R0 ;  /* 0x00000000a3a37221 */ /* 0x008fc60000010000 */
[----:B------:R-:W3:Y:S01]  /*6f70*/  SHFL.BFLY PT, R10, R159, 0x2, 0x1f ;  /* 0x0c401f009f0a7f89 */ /* 0x000ee200000e0000 */
[----:B----4-:R-:W-:-:S03]  /*6f80*/  FADD.FTZ R161, R161, R8 ;  /* 0x00000008a1a17221 */ /* 0x010fc60000010000 */
[----:B------:R-:W4:Y:S01]  /*6f90*/  SHFL.BFLY PT, R17, R148, 0x2, 0x1f ;  /* 0x0c401f0094117f89 */ /* 0x000f2200000e0000 */
[----:B0-----:R-:W-:-:S03]  /*6fa0*/  FADD.FTZ R9, R160, R9 ;  /* 0x00000009a0097221 */ /* 0x001fc60000010000 */
[----:B------:R-:W0:Y:S01]  /*6fb0*/  SHFL.BFLY PT, R18, R145, 0x2, 0x1f ;  /* 0x0c401f0091127f89 */ /* 0x000e2200000e0000 */
[----:B--2---:R-:W-:-:S03]  /*6fc0*/  FADD.FTZ R147, R147, R16 ;  /* 0x0000001093937221 */ /* 0x004fc60000010000 */
[----:B------:R-:W2:Y:S01]  /*6fd0*/  SHFL.BFLY PT, R19, R144, 0x2, 0x1f ;  /* 0x0c401f0090137f89 */ /* 0x000ea200000e0000 */
[----:B-----5:R-:W-:-:S03]  /*6fe0*/  FADD.FTZ R157, R157, R12 ;  /* 0x0000000c9d9d7221 */ /* 0x020fc60000010000 */
[----:B------:R-:W5:Y:S01]  /*6ff0*/  SHFL.BFLY PT, R21, R142, 0x2, 0x1f ;  /* 0x0c401f008e157f89 */ /* 0x000f6200000e0000 */
[----:B-1----:R-:W-:-:S03]  /*7000*/  FADD.FTZ R13, R156, R13 ;  /* 0x0000000d9c0d7221 */ /* 0x002fc60000010000 */
[----:B------:R-:W1:Y:S01]  /*7010*/  SHFL.BFLY PT, R23, R140, 0x2, 0x1f ;  /* 0x0c401f008c177f89 */ /* 0x000e6200000e0000 */
[----:B------:R-:W-:-:S03]  /*7020*/  FADD.FTZ R141, R141, R22 ;  /* 0x000000168d8d7221 */ /* 0x000fc60000010000 */
        /* <DEDUP_REMOVED lines=21> */
[----:B--2---:R-:W-:Y:S02]  /*7180*/  FADD.FTZ R27, R136, R27 ;  /* 0x0000001b881b7221 */ /* 0x004fe40000010000 */
[----:B-----5:R-:W-:Y:S01]  /*7190*/  FADD.FTZ R135, R135, R26 ;  /* 0x0000001a87877221 */ /* 0x020fe20000010000 */
[----:B------:R-:W2:Y:S01]  /*71a0*/  SHFL.BFLY PT, R6, R163, 0x1, 0x1f ;  /* 0x0c201f00a3067f89 */ /* 0x000ea200000e0000 */
[----:B-1----:R-:W-:-:S03]  /*71b0*/  FADD.FTZ R0, R2, R3 ;  /* 0x0000000302007221 */ /* 0x002fc60000010000 */
[----:B------:R-:W1:Y:S01]  /*71c0*/  SHFL.BFLY PT, R10, R161, 0x1, 0x1f ;  /* 0x0c201f00a10a7f89 */ /* 0x000e6200000e0000 */
[----:B------:R-:W-:-:S03]  /*71d0*/  FADD.FTZ R2, R4, R5 ;  /* 0x0000000504027221 */ /* 0x000fc60000010000 */
[----:B------:R-:W5:Y:S01]  /*71e0*/  SHFL.BFLY PT, R12, R9, 0x1, 0x1f ;  /* 0x0c201f00090c7f89 */ /* 0x000f6200000e0000 */
[----:B---3--:R-:W-:-:S03]  /*71f0*/  FADD.FTZ R4, R7, R8 ;  /* 0x0000000807047221 */ /* 0x008fc60000010000 */
[----:B------:R-:W3:Y:S01]  /*7200*/  SHFL.BFLY PT, R18, R157, 0x1, 0x1f ;  /* 0x0c201f009d127f89 */ /* 0x000ee200000e0000 */
[----:B----4-:R-:W-:-:S03]  /*7210*/  FADD.FTZ R8, R11, R16 ;  /* 0x000000100b087221 */ /* 0x010fc60000010000 */
[----:B------:R-:W4:Y:S01]  /*7220*/  SHFL.BFLY PT, R20, R13, 0x1, 0x1f ;  /* 0x0c201f000d147f89 */ /* 0x000f2200000e0000 */
[----:B0-----:R-:W-:-:S03]  /*7230*/  FADD.FTZ R11, R15, R22 ;  /* 0x000000160f0b7221 */ /* 0x001fc60000010000 */
[----:B------:R-:W0:Y:S01]  /*7240*/  SHFL.BFLY PT, R14, R159, 0x1, 0x1f ;  /* 0x0c201f009f0e7f89 */ /* 0x000e2200000e0000 */
[----:B------:R-:W-:-:S03]  /*7250*/  SHF.R.S32.HI R22, RZ, 0x5, R29 ;  /* 0x00000005ff167819 */ /* 0x000fc6000001141d */
[----:B------:R-:W0:Y:S01]  /*7260*/  SHFL.BFLY PT, R26, R17, 0x1, 0x1f ;  /* 0x0c201f00111a7f89 */ /* 0x000e2200000e0000 */
[----:B--2---:R-:W-:-:S03]  /*7270*/  FADD.FTZ R3, R163, R6 ;  /* 0x00000006a3037221 */ /* 0x004fc60000010000 */
[----:B------:R-:W2:Y:S01]  /*7280*/  SHFL.BFLY PT, R30, R145, 0x1, 0x1f ;  /* 0x0c201f00911e7f89 */ /* 0x000ea200000e0000 */
[----:B-1----:R-:W-:-:S03]  /*7290*/  FADD.FTZ R5, R161, R10 ;  /* 0x0000000aa1057221 */ /* 0x002fc60000010000 */
[----:B------:R-:W1:Y:S01]  /*72a0*/  SHFL.BFLY PT, R32, R19, 0x1, 0x1f ;  /* 0x0c201f0013207f89 */ /* 0x000e6200000e0000 */
[----:B-----5:R-:W-:-:S03]  /*72b0*/  FADD.FTZ R6, R9, R12 ;  /* 0x0000000c09067221 */ /* 0x020fc60000010000 */
[----:B------:R-:W5:Y:S01]  /*72c0*/  SHFL.BFLY PT, R36, R21, 0x1, 0x1f ;  /* 0x0c201f0015247f89 */ /* 0x000f6200000e0000 */
[----:B---3--:R-:W-:-:S03]  /*72d0*/  FADD.FTZ R9, R157, R18 ;  /* 0x000000129d097221 */ /* 0x008fc60000010000 */
[----:B------:R-:W3:Y:S01]  /*72e0*/  SHFL.BFLY PT, R40, R23, 0x1, 0x1f ;  /* 0x0c201f0017287f89 */ /* 0x000ee200000e0000 */
[----:B----4-:R-:W-:-:S03]  /*72f0*/  FADD.FTZ R10, R13, R20 ;  /* 0x000000140d0a7221 */ /* 0x010fc60000010000 */
[----:B------:R-:W4:Y:S01]  /*7300*/  SHFL.BFLY PT, R24, R151, 0x1, 0x1f ;  /* 0x0c201f0097187f89 */ /* 0x000f2200000e0000 */
[----:B0-----:R-:W-:-:S03]  /*7310*/  FADD.FTZ R7, R159, R14 ;  /* 0x0000000e9f077221 */ /* 0x001fc60000010000 */
[----:B------:R-:W0:Y:S01]  /*7320*/  SHFL.BFLY PT, R28, R147, 0x1, 0x1f ;  /* 0x0c201f00931c7f89 */ /* 0x000e2200000e0000 */
[----:B------:R-:W-:-:S03]  /*7330*/  FADD.FTZ R13, R17, R26 ;  /* 0x0000001a110d7221 */ /* 0x000fc60000010000 */
[----:B------:R-:W0:Y:S01]  /*7340*/  SHFL.BFLY PT, R34, R143, 0x1, 0x1f ;  /* 0x0c201f008f227f89 */ /* 0x000e2200000e0000 */
[----:B--2---:R-:W-:-:S03]  /*7350*/  FADD.FTZ R15, R145, R30 ;  /* 0x0000001e910f7221 */ /* 0x004fc60000010000 */
[----:B------:R-:W2:Y:S01]  /*7360*/  SHFL.BFLY PT, R38, R141, 0x1, 0x1f ;  /* 0x0c201f008d267f89 */ /* 0x000ea200000e0000 */
[----:B-1----:R-:W-:-:S03]  /*7370*/  FADD.FTZ R16, R19, R32 ;  /* 0x0000002013107221 */ /* 0x002fc60000010000 */
[----:B------:R-:W1:Y:S01]  /*7380*/  SHFL.BFLY PT, R42, R25, 0x1, 0x1f ;  /* 0x0c201f00192a7f89 */ /* 0x000e6200000e0000 */
[----:B-----5:R-:W-:-:S03]  /*7390*/  FADD.FTZ R18, R21, R36 ;  /* 0x0000002415127221 */ /* 0x020fc60000010000 */
[----:B------:R-:W5:Y:S01]  /*73a0*/  SHFL.BFLY PT, R44, R137, 0x1, 0x1f ;  /* 0x0c201f00892c7f89 */ /* 0x000f6200000e0000 */
[----:B---3--:R-:W-:Y:S02]  /*73b0*/  FADD.FTZ R20, R23, R40 ;  /* 0x0000002817147221 */ /* 0x008fe40000010000 */
[----:B------:R-:W-:Y:S01]  /*73c0*/  IMAD R23, R22, 0x60, R41 ;  /* 0x0000006016177824 */ /* 0x000fe200078e0229 */
[----:B------:R-:W3:Y:S01]  /*73d0*/  SHFL.BFLY PT, R46, R27, 0x1, 0x1f ;  /* 0x0c201f001b2e7f89 */ /* 0x000ee200000e0000 */
[----:B----4-:R-:W-:-:S03]  /*73e0*/  FADD.FTZ R12, R151, R24 ;  /* 0x00000018970c7221 */ /* 0x010fc60000010000 */
[----:B------:R-:W4:Y:S01]  /*73f0*/  SHFL.BFLY PT, R48, R135, 0x1, 0x1f ;  /* 0x0c201f0087307f89 */ /* 0x000f2200000e0000 */
[----:B0-----:R-:W-:-:S03]  /*7400*/  FADD.FTZ R14, R147, R28 ;  /* 0x0000001c930e7221 */ /* 0x001fc60000010000 */
[----:B------:R-:W-:Y:S01]  /*7410*/  BAR.SYNC.DEFER_BLOCKING 0x0 ;  /* 0x0000000000007b1d */ /* 0x000fe20000010000 */
[----:B------:R-:W-:Y:S02]  /*7420*/  FADD.FTZ R17, R143, R34 ;  /* 0x000000228f117221 */ /* 0x000fe40000010000 */
[----:B--2---:R-:W-:Y:S02]  /*7430*/  FADD.FTZ R19, R141, R38 ;  /* 0x000000268d137221 */ /* 0x004fe40000010000 */
[----:B-1----:R-:W-:Y:S02]  /*7440*/  FADD.FTZ R21, R25, R42 ;  /* 0x0000002a19157221 */ /* 0x002fe40000010000 */
[----:B-----5:R-:W-:Y:S02]  /*7450*/  FADD.FTZ R30, R137, R44 ;  /* 0x0000002c891e7221 */ /* 0x020fe40000010000 */
        /* <DEDUP_REMOVED lines=27> */
.L_x_22120:
[----:B------:R-:W-:Y:S05]  /*7610*/  BSYNC B0 ;  /* 0x0000000000007941 */ /* 0x000fea0003800000 */
.L_x_22119:
        /* <DEDUP_REMOVED lines=51> */
.L_x_22122:
[----:B------:R-:W-:Y:S05]  /*7950*/  BSYNC B0 ;  /* 0x0000000000007941 */ /* 0x000fea0003800000 */
.L_x_22121:
        /* <DEDUP_REMOVED lines=27> */
.L_x_22124:
[----:B------:R-:W-:Y:S05]  /*7b10*/  BSYNC B0 ;  /* 0x0000000000007941 */ /* 0x000fea0003800000 */
.L_x_22123:
        /* <DEDUP_REMOVED lines=51> */
.L_x_22126:
[----:B------:R-:W-:Y:S05]  /*7e50*/  BSYNC B0 ;  /* 0x0000000000007941 */ /* 0x000fea0003800000 */
.L_x_22125:
[----:B------:R-:W-:Y:S06]  /*7e60*/  BAR.SYNC.DEFER_BLOCKING 0x0 ;  /* 0x0000000000007b1d */ /* 0x000fec0000010000 */
[----:B------:R-:W-:Y:S05]  /*7e70*/  @P3 EXIT ;  /* 0x000000000000394d */ /* 0x000fea0003800000 */
[----:B------:R-:W-:Y:S05]  /*7e80*/  @P2 EXIT ;  /* 0x000000000000294d */ /* 0x000fea0003800000 */
[----:B------:R-:W2:Y:S01]  /*7e90*/  S2UR UR4, SR_CTAID.Y ;  /* 0x00000000000479c3 */ /* 0x000ea20000002600 */
[----:B------:R-:W-:Y:S01]  /*7ea0*/  ULDC UR8, c[0x0][0x14] ;  /* 0x0000050000087ab9 */ /* 0x000fe20000000800 */
[C---:B------:R-:W-:Y:S01]  /*7eb0*/  IADD3 R22, R41.reuse, 0x4, RZ ;  /* 0x0000000429167810 */ /* 0x040fe20007ffe0ff */
[----:B------:R-:W-:Y:S01]  /*7ec0*/  ULDC UR7, c[0x0][0xc] ;  /* 0x0000030000077ab9 */ /* 0x000fe20000000800 */
[C---:B01----:R-:W-:Y:S01]  /*7ed0*/  IADD3 R23, R41.reuse, 0x8, RZ ;  /* 0x0000000829177810 */ /* 0x043fe20007ffe0ff */
[----:B------:R-:W-:Y:S01]  /*7ee0*/  UIMAD UR8, UR8, 0x60, URZ ;  /* 0x00000060080878a4 */ /* 0x000fe2000f8e023f */
[----:B------:R-:W-:-:S02]  /*7ef0*/  IADD3 R24, R41, 0xc, RZ ;  /* 0x0000000c29187810 */ /* 0x000fc40007ffe0ff */
[----:B------:R-:W0:Y:S01]  /*7f00*/  S2UR UR6, SR_CTAID.Z ;  /* 0x00000000000679c3 */ /* 0x000e220000002700 */
[C---:B------:R-:W-:Y:S02]  /*7f10*/  IADD3 R35, R41.reuse, 0x1c, RZ ;  /* 0x0000001c29237810 */ /* 0x040fe40007ffe0ff */
[C---:B------:R-:W-:Y:S02]  /*7f20*/  IADD3 R45, R41.reuse, 0x2c, RZ ;  /* 0x0000002c292d7810 */ /* 0x040fe40007ffe0ff */
[----:B------:R-:W-:-:S03]  /*7f30*/  IADD3 R53, R41, 0x3c, RZ ;  /* 0x0000003c29357810 */ /* 0x000fc60007ffe0ff */
[----:B------:R-:W1:Y:S01]  /*7f40*/  S2UR UR5, SR_CTAID.X ;  /* 0x00000000000579c3 */ /* 0x000e620000002500 */
[----:B--2---:R-:W-:Y:S02]  /*7f50*/  UIMAD UR7, UR4, UR7, URZ ;  /* 0x00000007040772a4 */ /* 0x004fe4000f8e023f */
[----:B0-----:R-:W-:Y:S02]  /*7f60*/  UIMAD UR4, UR6, 0x60, URZ ;  /* 0x00000060060478a4 */ /* 0x001fe4000f8e023f */
[----:B------:R-:W-:Y:S02]  /*7f70*/  UIMAD UR6, UR7, UR8, URZ ;  /* 0x00000008070672a4 */ /* 0x000fe4000f8e023f */
[----:B------:R-:W-:Y:S02]  /*7f80*/  USHF.R.S32.HI UR7, URZ, 0x1f, UR4 ;  /* 0x0000001f3f077899 */ /* 0x000fe40008011404 */
[----:B------:R-:W-:Y:S02]  /*7f90*/  USHF.R.S32.HI UR9, URZ, 0x1f, UR6 ;  /* 0x0000001f3f097899 */ /* 0x000fe40008011406 */
[----:B-1----:R-:W-:-:S04]  /*7fa0*/  UIMAD UR5, UR5, UR8, URZ ;  /* 0x00000008050572a4 */ /* 0x002fc8000f8e023f */
[----:B------:R-:W-:Y:S02]  /*7fb0*/  USHF.R.S32.HI UR8, URZ, 0x1f, UR5 ;  /* 0x0000001f3f087899 */ /* 0x000fe40008011405 */
[----:B------:R-:W-:-:S04]  /*7fc0*/  UIADD3 UR4, UP0, UP1, UR6, UR5, UR4 ;  /* 0x0000000506047290 */ /* 0x000fc8000f91e004 */
[----:B------:R-:W-:Y:S02]  /*7fd0*/  UIADD3.X UR7, UR9, UR8, UR7, UP0, UP1 ;  /* 0x0000000809077290 */ /* 0x000fe400087e2407 */
[----:B------:R-:W-:Y:S02]  /*7fe0*/  IADD3 R33, P1, R22, UR4, RZ ;  /* 0x0000000416217c10 */ /* 0x000fe4000ff3e0ff */
[C---:B------:R-:W-:Y:S02]  /*7ff0*/  IADD3 R29, P2, R23.reuse, UR4, RZ ;  /* 0x00000004171d7c10 */ /* 0x040fe4000ff5e0ff */
[----:B------:R-:W-:Y:S02]  /*8000*/  IADD3 R27, P3, R24, UR4, RZ ;  /* 0x00000004181b7c10 */ /* 0x000fe4000ff7e0ff */
[----:B------:R-:W-:Y:S02]  /*8010*/  LEA.HI.X.SX32 R36, R22, UR7, 0x1, P1 ;  /* 0x0000000716247c11 */ /* 0x000fe400088f0eff */
[----:B------:R-:W-:-:S02]  /*8020*/  LEA.HI.X.SX32 R34, R23, UR7, 0x1, P2 ;  /* 0x0000000717227c11 */ /* 0x000fc400090f0eff */
[----:B------:R-:W-:Y:S02]  /*8030*/  IADD3 R25, P0, R41, UR4, RZ ;  /* 0x0000000429197c10 */ /* 0x000fe4000ff1e0ff */
[----:B------:R-:W-:Y:S02]  /*8040*/  LEA.HI.X.SX32 R32, R24, UR7, 0x1, P3 ;  /* 0x0000000718207c11 */ /* 0x000fe400098f0eff */
[----:B------:R-:W-:Y:S02]  /*8050*/  LEA R22, P1, R33, c[0x0][0x170], 0x2 ;  /* 0x00005c0021167a11 */ /* 0x000fe400078210ff */
[----:B------:R-:W-:Y:S02]  /*8060*/  LEA R28, P2, R29, c[0x0][0x170], 0x2 ;  /* 0x00005c001d1c7a11 */ /* 0x000fe400078410ff */
[----:B------:R-:W-:Y:S02]  /*8070*/  LEA R26, P3, R27, c[0x0][0x170], 0x2 ;  /* 0x00005c001b1a7a11 */ /* 0x000fe400078610ff */
[----:B------:R-:W-:-:S02]  /*8080*/  LEA.HI.X.SX32 R38, R41, UR7, 0x1, P0 ;  /* 0x0000000729267c11 */ /* 0x000fc400080f0eff */
[----:B------:R-:W-:Y:S02]  /*8090*/  LEA.HI.X R23, R33, c[0x0][0x174], R36, 0x2, P1 ;  /* 0x00005d0021177a11 */ /* 0x000fe400008f1424 */
[----:B------:R-:W-:Y:S02]  /*80a0*/  LEA.HI.X R29, R29, c[0x0][0x174], R34, 0x2, P2 ;  /* 0x00005d001d1d7a11 */ /* 0x000fe400010f1422 */
[----:B------:R-:W-:Y:S02]  /*80b0*/  LEA R24, P0, R25, c[0x0][0x170], 0x2 ;  /* 0x00005c0019187a11 */ /* 0x000fe400078010ff */
[----:B------:R-:W-:Y:S02]  /*80c0*/  LEA.HI.X R27, R27, c[0x0][0x174], R32, 0x2, P3 ;  /* 0x00005d001b1b7a11 */ /* 0x000fe400018f1420 */
        /* <DEDUP_REMOVED lines=123> */
.L_x_22127:
        /* <DEDUP_REMOVED lines=16> */
.L_x_25557:


//--------------------- .text._ZN4vllm25paged_attention_v2_kernelIffLi80ELi32ELi128ELNS_18Fp8KVCacheDataTypeE0ELb1ELi512EEEvPfS2_PT_PKS3_PKT0_S9_ifPKiSB_iPKfiiiSD_SD_iiiii --------------------------
	.section	.text._ZN4vllm25paged_attention_v2_kernelIffLi80ELi32ELi128ELNS_18Fp8KVCacheDataTypeE0ELb1ELi512EEEvPfS2_PT_PKS3_PKT0_S9_ifPKiSB_iPKfiiiSD_SD_iiiii,"ax",@progbits
	.sectioninfo	@"SHI_REGISTERS=130"
	.align	128
        .global         _ZN4vllm25paged_attention_v2_kernelIffLi80ELi32ELi128ELNS_18Fp8KVCacheDataTypeE0ELb1ELi512EEEvPfS2_PT_PKS3_PKT0_S9_ifPKiSB_iPKfiiiSD_SD_iiiii
        .type           _ZN4vllm25paged_attention_v2_kernelIffLi80ELi32ELi128ELNS_18Fp8KVCacheDataTypeE0ELb1ELi512EEEvPfS2_PT_PKS3_PKT0_S9_ifPKiSB_iPKfiiiSD_SD_iiiii,@function
        .size           _ZN4vllm25paged_attention_v2_kernelIffLi80ELi32ELi128ELNS_18Fp8KVCacheDataTypeE0ELb1ELi512EEEvPfS2_PT_PKS3_PKT0_S9_ifPKiSB_iPKfiiiSD_SD_iiiii,(.L_x_25558 - _ZN4vllm25paged_attention_v2_kernelIffLi80ELi32ELi128ELNS_18Fp8KVCacheDataTypeE0ELb1ELi512EEEvPfS2_PT_PKS3_PKT0_S9_ifPKiSB_iPKfiiiSD_SD_iiiii)
        .other          _ZN4vllm25paged_attention_v2_kernelIffLi80ELi32ELi128ELNS_18Fp8KVCacheDataTypeE0ELb1ELi512EEEvPfS2_PT_PKS3_PKT0_S9_ifPKiSB_iPKfiiiSD_SD_iiiii,@"STO_CUDA_ENTRY STV_DEFAULT"
_ZN4vllm25paged_attention_v2_kernelIffLi80ELi32ELi128ELNS_18Fp8KVCacheDataTypeE0ELb1ELi512EEEvPfS2_PT_PKS3_PKT0_S9_ifPKiSB_iPKfiiiSD_SD_iiiii:
.text._ZN4vllm25paged_attention_v2_kernelIffLi80ELi32ELi128ELNS_18Fp8KVCacheDataTypeE0ELb1ELi512EEEvPfS2_PT_PKS3_PKT0_S9_ifPKiSB_iPKfiiiSD_SD_iiiii:
        /* <DEDUP_REMOVED lines=17> */
[----:B0-----:R-:W-:-:S04]  /*0110*/  @P0 IMAD.WIDE R4, R3, R4, c[0x0][0x1b0] ;  /* 0x00006c0003040625 */ /* 0x001fc800078e0204 */
[----:B------:R-:W-:Y:S01]  /*0120*/  IMAD.MOV.U32 R26, RZ, RZ, c[0x0][0xc] ;  /* 0x00000300ff1a7624 */ /* 0x000fe200078e00ff */
[----:B------:R0:W5:Y:S01]  /*0130*/  @P0 LDG.E.CONSTANT R121, [R4.64] ;  /* 0x0000000a04790981 */ /* 0x000162000c1e9900 */
[----:B------:R-:W-:Y:S01]  /*0140*/  LEA R118, R111, 0x10, 0x4 ;  /* 0x000000106f767811 */ /* 0x000fe200078e20ff */
[----:B------:R-:W-:Y:S02]  /*0150*/  BSSY B0, `(.L_x_22128) ;  /* 0x000007a000007945 */ /* 0x000fe40003800000 */
[----:B------:R-:W2:Y:S01]  /*0160*/  S2R R108, SR_TID.X ;  /* 0x00000000006c7919 */ /* 0x000ea20000002100 */
[----:B-1----:R-:W-:-:S04]  /*0170*/  IADD3 R6, R0, 0xffffffe, RZ ;  /* 0x0ffffffe00067810 */ /* 0x002fc80007ffe0ff */
[----:B------:R1:W3:Y:S02]  /*0180*/  F2I.FTZ.U32.TRUNC.NTZ R7, R6 ;  /* 0x0000000600077305 */ /* 0x0002e4000021f000 */
[----:B-1----:R-:W-:Y:S02]  /*0190*/  IMAD.MOV.U32 R6, RZ, RZ, RZ ;  /* 0x000000ffff067224 */ /* 0x002fe400078e00ff */
[----:B---3--:R-:W-:-:S04]  /*01a0*/  IMAD.MOV R2, RZ, RZ, -R7 ;  /* 0x000000ffff027224 */ /* 0x008fc800078e0a07 */
        /* <DEDUP_REMOVED lines=79> */
.L_x_22132:
        /* <DEDUP_REMOVED lines=11> */
.L_x_22131:
[----:B------:R-:W-:Y:S05]  /*0750*/  BSYNC B1 ;  /* 0x0000000000017941 */ /* 0x000fea0003800000 */
.L_x_22130:
        /* <DEDUP_REMOVED lines=8> */
.L_x_22133:
        /* <DEDUP_REMOVED lines=17> */
.L_x_22129:
[----:B------:R-:W-:Y:S05]  /*08f0*/  BSYNC B0 ;  /* 0x0000000000007941 */ /* 0x000fea0003800000 */
.L_x_22128:
[----:B------:R-:W-:Y:S01]  /*0900*/  IABS R2, c[0x0][0x1e4] ;  /* 0x0000790000027a13 */ /* 0x000fe20000000000 */
[----:B------:R-:W-:Y:S01]  /*0910*/  IMAD.MOV.U32 R112, RZ, RZ, RZ ;  /* 0x000000ffff707224 */ /* 0x000fe200078e00ff */
[----:B------:R-:W-:Y:S01]  /*0920*/  IADD3 R4, R120, -0x1, RZ ;  /* 0xffffffff78047810 */ /* 0x000fe20007ffe0ff */
[----:B------:R-:W-:Y:S01]  /*0930*/  IMAD R111, R111, 0x10, R116 ;  /* 0x000000106f6f7824 */ /* 0x000fe200078e0274 */
[----:B------:R-:W0:Y:S01]  /*0940*/  I2F.RP R5, R2 ;  /* 0x0000000200057306 */ /* 0x000e220000209400 */
[----:B------:R-:W-:Y:S01]  /*0950*/  IMAD R114, R114, c[0x0][0x1a8], RZ ;  /* 0x00006a0072727a24 */ /* 0x000fe200078e02ff */
[----:B------:R-:W-:Y:S01]  /*0960*/  BAR.SYNC.DEFER_BLOCKING 0x0 ;  /* 0x0000000000007b1d */ /* 0x000fe20000010000 */
[----:B------:R-:W-:-:S05]  /*0970*/  IMAD.MOV.U32 R110, RZ, RZ, -0x800001 ;  /* 0xff7fffffff6e7424 */ /* 0x000fca00078e00ff */
[----:B------:R-:W-:Y:S01]  /*0980*/  BSSY B0, `(.L_x_22134) ;  /* 0x00001ac000007945 */ /* 0x000fe20003800000 */
[----:B0-----:R-:W0:Y:S02]  /*0990*/  MUFU.RCP R5, R5 ;  /* 0x0000000500057308 */ /* 0x001e240000001000 */
[----:B0-----:R-:W-:-:S06]  /*09a0*/  IADD3 R113, R5, 0xffffffe, RZ ;  /* 0x0ffffffe05717810 */ /* 0x001fcc0007ffe0ff */
[----:B------:R-:W0:Y:S02]  /*09b0*/  F2I.FTZ.U32.TRUNC.NTZ R113, R113 ;  /* 0x0000007100717305 */ /* 0x000e24000021f000 */
[----:B0-----:R-:W-:-:S04]  /*09c0*/  IMAD R6, R113, R2, RZ ;  /* 0x0000000271067224 */ /* 0x001fc800078e02ff */
[----:B------:R-:W-:Y:S01]  /*09d0*/  IMAD.MOV R7, RZ, RZ, -R6 ;  /* 0x000000ffff077224 */ /* 0x000fe200078e0a06 */
[----:B------:R-:W-:Y:S02]  /*09e0*/  IABS R6, R4 ;  /* 0x0000000400067213 */ /* 0x000fe40000000000 */
[----:B------:R-:W-:Y:S01]  /*09f0*/  LOP3.LUT R4, R4, c[0x0][0x1e4], RZ, 0x3c, !PT ;  /* 0x0000790004047a12 */ /* 0x000fe200078e3cff */
[----:B------:R-:W-:-:S03]  /*0a00*/  IMAD.HI.U32 R112, R113, R7, R112 ;  /* 0x0000000771707227 */ /* 0x000fc600078e0070 */
[----:B------:R-:W-:Y:S01]  /*0a10*/  ISETP.GE.AND P2, PT, R4, RZ, PT ;  /* 0x000000ff0400720c */ /* 0x000fe20003f46270 */
[----:B------:R-:W-:Y:S02]  /*0a20*/  IMAD.MOV.U32 R7, RZ, RZ, R6 ;  /* 0x000000ffff077224 */ /* 0x000fe400078e0006 */
[----:B------:R-:W-:Y:S02]  /*0a30*/  IMAD.MOV.U32 R113, RZ, RZ, R2 ;  /* 0x000000ffff717224 */ /* 0x000fe400078e0002 */
        /* <DEDUP_REMOVED lines=24> */
[----:B------:R-:W0:Y:S01]  /*0bc0*/  LDS.128 R84, [RZ] ;  /* 0x00000000ff547984 */ /* 0x000e220000000c00 */
[----:B-----5:R-:W-:Y:S01]  /*0bd0*/  FSETP.NEU.FTZ.AND P0, PT, R121, RZ, PT ;  /* 0x000000ff7900720b */ /* 0x020fe20003f1d000 */
[----:B------:R-:W-:Y:S02]  /*0be0*/  IMAD R2, R0, c[0x0][0x1c0], RZ ;  /* 0x0000700000027a24 */ /* 0x000fe400078e02ff */
[----:B------:R-:W1:Y:S01]  /*0bf0*/  LDS.128 R80, [0x10] ;  /* 0x00001000ff507984 */ /* 0x000e620000000c00 */
[C---:B------:R-:W-:Y:S02]  /*0c00*/  IMAD.SHL.U32 R125, R115.reuse, 0x4, RZ ;  /* 0x00000004737d7824 */ /* 0x040fe400078e00ff */
[----:B------:R-:W-:Y:S01]  /*0c10*/  IMAD.MOV.U32 R6, RZ, RZ, c[0x0][0x1bc] ;  /* 0x00006f00ff067624 */ /* 0x000fe200078e00ff */
[----:B------:R-:W2:Y:S01]  /*0c20*/  LDS.128 R76, [0x20] ;  /* 0x00002000ff4c7984 */ /* 0x000ea20000000c00 */
[----:B------:R-:W-:Y:S01]  /*0c30*/  IMAD.IADD R109, R115, 0x1, -R109 ;  /* 0x00000001736d7824 */ /* 0x000fe200078e0a6d */
[----:B------:R-:W-:-:S02]  /*0c40*/  SHF.R.S32.HI R5, RZ, 0x1f, R125 ;  /* 0x0000001fff057819 */ /* 0x000fc4000001147d */
[----:B------:R-:W3:Y:S01]  /*0c50*/  LDS.128 R72, [0x30] ;  /* 0x00003000ff487984 */ /* 0x000ee20000000c00 */
[C---:B------:R-:W-:Y:S02]  /*0c60*/  IADD3 R124, P1, R2.reuse, R125, RZ ;  /* 0x0000007d027c7210 */ /* 0x040fe40007f3e0ff */
[----:B------:R-:W-:Y:S01]  /*0c70*/  SHF.R.S32.HI R6, RZ, 0x1f, R6 ;  /* 0x0000001fff067819 */ /* 0x000fe20000011406 */
[----:B------:R-:W4:Y:S01]  /*0c80*/  LDS.128 R68, [0x40] ;  /* 0x00004000ff447984 */ /* 0x000f220000000c00 */
[----:B------:R-:W-:Y:S02]  /*0c90*/  LEA.HI.X.SX32 R125, R2, R5, 0x1, P1 ;  /* 0x00000005027d7211 */ /* 0x000fe400008f0eff */
[----:B------:R-:W-:Y:S01]  /*0ca0*/  IADD3 R5, R3, -c[0x0][0x1dc], RZ ;  /* 0x8000770003057a10 */ /* 0x000fe20007ffe0ff */
        /* <DEDUP_REMOVED lines=17> */
[----:B------:R-:W-:-:S04]  /*0dc0*/  IMAD.MOV.U32 R123, RZ, RZ, R111 ;  /* 0x000000ffff7b7224 */ /* 0x000fc800078e006f */
.L_x_22140:
[----:B------:R-:W-:Y:S01]  /*0dd0*/  IMAD.SHL.U32 R122, R123, 0x20, RZ ;  /* 0x000000207b7a7824 */ /* 0x000fe200078e00ff */
[----:B------:R-:W-:Y:S01]  /*0de0*/  IABS R90, c[0x0][0x1e0] ;  /* 0x00007800005a7a13 */ /* 0x000fe20000000000 */
[----:B------:R-:W-:Y:S01]  /*0df0*/  BSSY B1, `(.L_x_22137) ;  /* 0x00000a9000017945 */ /* 0x000fe20003800000 */
[----:B------:R-:W-:Y:S01]  /*0e00*/  IABS R2, c[0x0][0x1e4] ;  /* 0x0000790000027a13 */ /* 0x000fe20000000000 */
[----:B01----:R-:W-:Y:S01]  /*0e10*/  IMAD.IADD R121, R109, 0x1, R122 ;  /* 0x000000016d797824 */ /* 0x003fe200078e027a */
[----:B------:R-:W-:Y:S01]  /*0e20*/  IABS R89, R122 ;  /* 0x0000007a00597213 */ /* 0x000fe20000000000 */
[----:B------:R-:W1:Y:S01]  /*0e30*/  I2F.RP R93, R90 ;  /* 0x0000005a005d7306 */ /* 0x000e620000209400 */
[----:B------:R-:W-:-:S02]  /*0e40*/  LOP3.LUT R91, R122, c[0x0][0x1e4], RZ, 0x3c, !PT ;  /* 0x000079007a5b7a12 */ /* 0x000fc400078e3cff */
[----:B------:R-:W-:Y:S01]  /*0e50*/  LEA R121, R121, 0x160, 0x2 ;  /* 0x0000016079797811 */ /* 0x000fe200078e10ff */
[----:B------:R-:W-:Y:S01]  /*0e60*/  IMAD.HI.U32 R88, R112, R89, RZ ;  /* 0x0000005970587227 */ /* 0x000fe200078e00ff */
[----:B------:R-:W-:-:S03]  /*0e70*/  ISETP.GE.AND P2, PT, R91, RZ, PT ;  /* 0x000000ff5b00720c */ /* 0x000fc60003f46270 */
        /* <DEDUP_REMOVED lines=8> */
[----:B------:R-:W-:Y:S02]  /*0f00*/  ISETP.NE.AND P1, PT, RZ, c[0x0][0x1e4], PT ;  /* 0x00007900ff007a0c */ /* 0x000fe40003f25270 */
[----:B------:R-:W1:Y:S09]  /*0f10*/  F2I.FTZ.U32.TRUNC.NTZ R89, R89 ;  /* 0x0000005900597305 */ /* 0x000e72000021f000 */
        /* <DEDUP_REMOVED lines=30> */
[----:B--2---:R-:W-:Y:S01]  /*1100*/  SHF.R.S32.HI R90, RZ, 0x1f, R91 ;  /* 0x0000001fff5a7819 */ /* 0x004fe2000001145b */
[----:B------:R-:W-:-:S04]  /*1110*/  IMAD.WIDE.U32 R88, R91, c[0x0][0x1bc], R124 ;  /* 0x00006f005b587a25 */ /* 0x000fc800078e007c */
[----:B------:R-:W-:Y:S01]  /*1120*/  IMAD R90, R90, c[0x0][0x1bc], RZ ;  /* 0x00006f005a5a7a24 */ /* 0x000fe200078e02ff */
[----:B------:R-:W-:-:S03]  /*1130*/  LEA R126, P0, R88, c[0x0][0x180], 0x2 ;  /* 0x00006000587e7a11 */ /* 0x000fc600078010ff */
[----:B------:R-:W-:-:S04]  /*1140*/  IMAD R91, R91, R6, R90 ;  /* 0x000000065b5b7224 */ /* 0x000fc800078e025a */
        /* <DEDUP_REMOVED lines=15> */
[----:B--2---:R-:W-:Y:S02]  /*1240*/  FFMA.FTZ R93, R78, R98, R93 ;  /* 0x000000624e5d7223 */ /* 0x004fe4000001005d */
[----:B------:R-:W-:Y:S02]  /*1250*/  FFMA.FTZ R89, R76, R96, R89 ;  /* 0x000000604c597223 */ /* 0x000fe40000010059 */
[----:B------:R-:W-:Y:S02]  /*1260*/  FFMA.FTZ R90, R79, R99, R90 ;  /* 0x000000634f5a7223 */ /* 0x000fe4000001005a */
[----:B----4-:R-:W-:Y:S02]  /*1270*/  FFMA.FTZ R93, R74, R102, R93 ;  /* 0x000000664a5d7223 */ /* 0x010fe4000001005d */
[----:B------:R-:W-:-:S02]  /*1280*/  FFMA.FTZ R89, R72, R100, R89 ;  /* 0x0000006448597223 */ /* 0x000fc40000010059 */
[----:B------:R-:W-:Y:S02]  /*1290*/  FFMA.FTZ R88, R77, R97, R88 ;  /* 0x000000614d587223 */ /* 0x000fe40000010058 */
[----:B------:R-:W-:Y:S01]  /*12a0*/  FFMA.FTZ R100, R75, R103, R90 ;  /* 0x000000674b647223 */ /* 0x000fe2000001005a */
[----:B------:R-:W2:Y:S01]  /*12b0*/  LDG.E.128.CONSTANT R96, [R126.64+0xc00] ;  /* 0x000c000a7e607981 */ /* 0x000ea2000c1e9d00 */
[----:B-----5:R-:W-:-:S03]  /*12c0*/  FFMA.FTZ R103, R70, R106, R93 ;  /* 0x0000006a46677223 */ /* 0x020fc6000001005d */
[----:B------:R-:W3:Y:S01]  /*12d0*/  LDG.E.128.CONSTANT R92, [R126.64+0xa00] ;  /* 0x000a000a7e5c7981 */ /* 0x000ee2000c1e9d00 */
[----:B------:R-:W-:Y:S02]  /*12e0*/  FFMA.FTZ R88, R73, R101, R88 ;  /* 0x0000006549587223 */ /* 0x000fe40000010058 */
[----:B------:R-:W-:Y:S02]  /*12f0*/  FFMA.FTZ R101, R68, R104, R89 ;  /* 0x0000006844657223 */ /* 0x000fe40000010059 */
[----:B------:R-:W-:Y:S02]  /*1300*/  FFMA.FTZ R102, R69, R105, R88 ;  /* 0x0000006945667223 */ /* 0x000fe40000010058 */
[----:B------:R-:W4:Y:S01]  /*1310*/  LDG.E.128.CONSTANT R88, [R126.64+0xe00] ;  /* 0x000e000a7e587981 */ /* 0x000f22000c1e9d00 */
[----:B------:R-:W-:Y:S02]  /*1320*/  FFMA.FTZ R100, R71, R107, R100 ;  /* 0x0000006b47647223 */ /* 0x000fe40000010064 */
[----:B---3--:R-:W-:-:S02]  /*1330*/  FFMA.FTZ R101, R64, R92, R101 ;  /* 0x0000005c40657223 */ /* 0x008fc40000010065 */
        /* <DEDUP_REMOVED lines=8> */
[----:B------:R-:W3:Y:S01]  /*13c0*/  LDG.E.128.CONSTANT R96, [R126.64+0x1000] ;  /* 0x0010000a7e607981 */ /* 0x000ee2000c1e9d00 */
[----:B----4-:R-:W-:Y:S02]  /*13d0*/  FFMA.FTZ R105, R56, R88, R101 ;  /* 0x0000005838697223 */ /* 0x010fe40000010065 */
[----:B------:R-:W-:Y:S02]  /*13e0*/  FFMA.FTZ R88, R57, R89, R102 ;  /* 0x0000005939587223 */ /* 0x000fe40000010066 */
[----:B------:R-:W-:Y:S02]  /*13f0*/  FFMA.FTZ R89, R58, R90, R103 ;  /* 0x0000005a3a597223 */ /* 0x000fe40000010067 */
[----:B------:R-:W4:Y:S01]  /*1400*/  LDG.E.128.CONSTANT R100, [R126.64+0x1200] ;  /* 0x0012000a7e647981 */ /* 0x000f22000c1e9d00 */
        /* <DEDUP_REMOVED lines=11> */
[----:B--2---:R-:W-:Y:S02]  /*14c0*/  FFMA.FTZ R105, R44, R92, R105 ;  /* 0x0000005c2c697223 */ /* 0x004fe40000010069 */
        /* <DEDUP_REMOVED lines=22> */
[----:B----4-:R-:W-:Y:S02]  /*1630*/  FFMA.FTZ R91, R24, R100, R105 ;  /* 0x00000064185b7223 */ /* 0x010fe40000010069 */
[----:B------:R-:W-:Y:S02]  /*1640*/  FFMA.FTZ R106, R31, R99, R104 ;  /* 0x000000631f6a7223 */ /* 0x000fe40000010068 */
[----:B------:R-:W-:Y:S01]  /*1650*/  FFMA.FTZ R104, R25, R101, R88 ;  /* 0x0000006519687223 */ /* 0x000fe20000010058 */
[----:B------:R-:W3:Y:S01]  /*1660*/  LDG.E.128.CONSTANT R96, [R126.64+0x2400] ;  /* 0x0024000a7e607981 */ /* 0x000ee2000c1e9d00 */
[----:B------:R-:W-:-:S02]  /*1670*/  FFMA.FTZ R105, R26, R102, R89 ;  /* 0x000000661a697223 */ /* 0x000fc40000010059 */
[----:B--2---:R-:W-:Y:S02]  /*1680*/  FFMA.FTZ R92, R20, R92, R91 ;  /* 0x0000005c145c7223 */ /* 0x004fe4000001005b */
[----:B------:R-:W2:Y:S01]  /*1690*/  LDG.E.128.CONSTANT R88, [R126.64+0x2200] ;  /* 0x0022000a7e587981 */ /* 0x000ea2000c1e9d00 */
[----:B------:R-:W-:-:S03]  /*16a0*/  FFMA.FTZ R106, R27, R103, R106 ;  /* 0x000000671b6a7223 */ /* 0x000fc6000001006a */
[----:B------:R-:W4:Y:S01]  /*16b0*/  LDG.E.128.CONSTANT R100, [R126.64+0x2600] ;  /* 0x0026000a7e647981 */ /* 0x000f22000c1e9d00 */
[----:B------:R-:W-:Y:S02]  /*16c0*/  FFMA.FTZ R104, R21, R93, R104 ;  /* 0x0000005d15687223 */ /* 0x000fe40000010068 */
[----:B------:R-:W-:Y:S02]  /*16d0*/  FFMA.FTZ R105, R22, R94, R105 ;  /* 0x0000005e16697223 */ /* 0x000fe40000010069 */
[----:B------:R-:W-:Y:S02]  /*16e0*/  FFMA.FTZ R106, R23, R95, R106 ;  /* 0x0000005f176a7223 */ /* 0x000fe4000001006a */
[----:B--2---:R-:W-:Y:S02]  /*16f0*/  FFMA.FTZ R93, R16, R88, R92 ;  /* 0x00000058105d7223 */ /* 0x004fe4000001005c */
[----:B------:R-:W-:Y:S02]  /*1700*/  FFMA.FTZ R104, R17, R89, R104 ;  /* 0x0000005911687223 */ /* 0x000fe40000010068 */
[----:B------:R-:W-:-:S02]  /*1710*/  FFMA.FTZ R105, R18, R90, R105 ;  /* 0x0000005a12697223 */ /* 0x000fc40000010069 */
[----:B---3--:R-:W-:Y:S02]  /*1720*/  FFMA.FTZ R93, R12, R96, R93 ;  /* 0x000000600c5d7223 */ /* 0x008fe4000001005d */
[----:B------:R-:W-:Y:S02]  /*1730*/  FFMA.FTZ R104, R13, R97, R104 ;  /* 0x000000610d687223 */ /* 0x000fe40000010068 */
[----:B------:R-:W-:Y:S02]  /*1740*/  FFMA.FTZ R106, R19, R91, R106 ;  /* 0x0000005b136a7223 */ /* 0x000fe4000001006a */
[----:B------:R-:W-:Y:S02]  /*1750*/  FFMA.FTZ R105, R14, R98, R105 ;  /* 0x000000620e697223 */ /* 0x000fe40000010069 */
[----:B----4-:R-:W-:Y:S02]  /*1760*/  FFMA.FTZ R93, R8, R100, R93 ;  /* 0x00000064085d7223 */ /* 0x010fe4000001005d */
[----:B------:R-:W-:-:S02]  /*1770*/  FFMA.FTZ R104, R9, R101, R104 ;  /* 0x0000006509687223 */ /* 0x000fc40000010068 */
[----:B------:R-:W-:Y:S02]  /*1780*/  FFMA.FTZ R106, R15, R99, R106 ;  /* 0x000000630f6a7223 */ /* 0x000fe4000001006a */
[----:B------:R-:W-:Y:S02]  /*1790*/  FFMA.FTZ R102, R10, R102, R105 ;  /* 0x000000660a667223 */ /* 0x000fe40000010069 */
[----:B------:R-:W-:Y:S02]  /*17a0*/  FADD.FTZ R93, R93, R104 ;  /* 0x000000685d5d7221 */ /* 0x000fe40000010000 */
[----:B------:R-:W-:Y:S02]  /*17b0*/  FFMA.FTZ R103, R11, R103, R106 ;  /* 0x000000670b677223 */ /* 0x000fe4000001006a */
[----:B------:R-:W-:Y:S02]  /*17c0*/  FADD.FTZ R102, R102, R93 ;  /* 0x0000005d66667221 */ /* 0x000fe40000010000 */
[----:B------:R-:W-:-:S02]  /*17d0*/  IMAD.IADD R89, R115, 0x1, R122 ;  /* 0x0000000173597824 */ /* 0x000fc400078e027a */
[----:B------:R-:W-:-:S03]  /*17e0*/  FADD.FTZ R102, R103, R102 ;  /* 0x0000006667667221 */ /* 0x000fc60000010000 */
[----:B------:R-:W-:Y:S01]  /*17f0*/  ISETP.GE.AND P0, PT, R89, R120, PT ;  /* 0x000000785900720c */ /* 0x000fe20003f06270 */
[----:B------:R-:W-:-:S05]  /*1800*/  FFMA.FTZ R91, R102, c[0x0][0x194], RZ ;  /* 0x00006500665b7a23 */ /* 0x000fca00000100ff */
[----:B------:R-:W-:-:S05]  /*1810*/  FSEL R88, R91, RZ, !P0 ;  /* 0x000000ff5b587208 */ /* 0x000fca0004000000 */
[----:B------:R0:W-:Y:S02]  /*1820*/  STS [R121], R88 ;  /* 0x0000005879007388 */ /* 0x0001e40000000800 */
[----:B------:R-:W-:Y:S05]  /*1830*/  @P0 BRA `(.L_x_22139) ;  /* 0x0000004000000947 */ /* 0x000fea0003800000 */
[----:B------:R-:W-:Y:S01]  /*1840*/  FMNMX.FTZ R110, R110, R91, !PT ;  /* 0x0000005b6e6e7209 */ /* 0x000fe20007810000 */
[----:B------:R-:W-:Y:S05]  /*1850*/  BRA `(.L_x_22139) ;  /* 0x0000002000007947 */ /* 0x000fea0003800000 */
.L_x_22138:
[----:B------:R-:W-:-:S05]  /*1860*/  IMAD.MOV.U32 R88, RZ, RZ, -0x800001 ;  /* 0xff7fffffff587424 */ /* 0x000fca00078e00ff */
[----:B------:R1:W-:Y:S02]  /*1870*/  STS [R121], R88 ;  /* 0x0000005879007388 */ /* 0x0003e40000000800 */
.L_x_22139:
[----:B------:R-:W-:Y:S05]  /*1880*/  BSYNC B1 ;  /* 0x0000000000017941 */ /* 0x000fea0003800000 */
.L_x_22137:
[----:B------:R-:W-:-:S04]  /*1890*/  IADD3 R123, R123, 0x4, RZ ;  /* 0x000000047b7b7810 */ /* 0x000fc80007ffe0ff */
[----:B------:R-:W-:-:S13]  /*18a0*/  ISETP.GE.AND P0, PT, R123, R118, PT ;  /* 0x000000767b00720c */ /* 0x000fda0003f06270 */
[----:B------:R-:W-:Y:S05]  /*18b0*/  @!P0 BRA `(.L_x_22140) ;  /* 0xfffff51000008947 */ /* 0x000fea000383ffff */
[----:B------:R-:W-:Y:S05]  /*18c0*/  BRA `(.L_x_22135) ;  /* 0x00000b7000007947 */ /* 0x000fea0003800000 */
.L_x_22136:
[----:B-1234-:R-:W-:Y:S01]  /*18d0*/  IADD3 R107, -R120, 0x1, RZ ;  /* 0x00000001786b7810 */ /* 0x01efe20007ffe1ff */
[----:B------:R-:W-:Y:S02]  /*18e0*/  IMAD.MOV.U32 R110, RZ, RZ, -0x800001 ;  /* 0xff7fffffff6e7424 */ /* 0x000fe400078e00ff */
[----:B------:R-:W-:-:S04]  /*18f0*/  IMAD.MOV.U32 R106, RZ, RZ, R111 ;  /* 0x000000ffff6a7224 */ /* 0x000fc800078e006f */
.L_x_22144:
        /* <DEDUP_REMOVED lines=50> */
[----:B------:R1:W2:Y:S02]  /*1c20*/  LDG.E.CONSTANT R91, [R88.64] ;  /* 0x0000000a585b7981 */ /* 0x0002a4000c1e9900 */
[----:B-1----:R-:W-:Y:S02]  /*1c30*/  IMAD.MOV.U32 R88, RZ, RZ, R124 ;  /* 0x000000ffff587224 */ /* 0x002fe400078e007c */
[----:B------:R-:W-:Y:S01]  /*1c40*/  IMAD.MOV.U32 R89, RZ, RZ, R125 ;  /* 0x000000ffff597224 */ /* 0x000fe200078e007d */
[----:B--2---:R-:W-:-:S03]  /*1c50*/  SHF.R.S32.HI R90, RZ, 0x1f, R91 ;  /* 0x0000001fff5a7819 */ /* 0x004fc6000001145b */
        /* <DEDUP_REMOVED lines=8> */
[----:B------:R-:W4:Y:S01]  /*1ce0*/  LDG.E.128.CONSTANT R92, [R102.64+0x400] ;  /* 0x0004000a665c7981 */ /* 0x000f22000c1e9d00 */
[----:B--2---:R-:W-:Y:S02]  /*1cf0*/  FMUL.FTZ R101, R80, R88 ;  /* 0x0000005850657220 */ /* 0x004fe40000410000 */
[----:B------:R-:W-:-:S02]  /*1d00*/  FMUL.FTZ R100, R81, R89 ;  /* 0x0000005951647220 */ /* 0x000fc40000410000 */
[----:B0--3--:R-:W-:Y:S02]  /*1d10*/  FFMA.FTZ R123, R84, R96, R101 ;  /* 0x00000060547b7223 */ /* 0x009fe40000010065 */
[----:B------:R-:W-:Y:S02]  /*1d20*/  FMUL.FTZ R101, R82, R90 ;  /* 0x0000005a52657220 */ /* 0x000fe40000410000 */
[----:B------:R-:W-:Y:S02]  /*1d30*/  FMUL.FTZ R122, R83, R91 ;  /* 0x0000005b537a7220 */ /* 0x000fe40000410000 */
[----:B------:R-:W-:Y:S01]  /*1d40*/  FFMA.FTZ R100, R85, R97, R100 ;  /* 0x0000006155647223 */ /* 0x000fe20000010064 */
[----:B------:R-:W2:Y:S01]  /*1d50*/  LDG.E.128.CONSTANT R88, [R102.64+0x800] ;  /* 0x0008000a66587981 */ /* 0x000ea2000c1e9d00 */
        /* <DEDUP_REMOVED lines=67> */
[----:B------:R0:W4:Y:S01]  /*2190*/  LDG.E.128.CONSTANT R92, [R102.64+0x2200] ;  /* 0x0022000a665c7981 */ /* 0x000122000c1e9d00 */
[----:B---3--:R-:W-:-:S02]  /*21a0*/  FFMA.FTZ R100, R25, R97, R100 ;  /* 0x0000006119647223 */ /* 0x008fc40000010064 */
[----:B------:R-:W-:Y:S02]  /*21b0*/  FFMA.FTZ R101, R26, R98, R101 ;  /* 0x000000621a657223 */ /* 0x000fe40000010065 */
[----:B------:R-:W-:Y:S02]  /*21c0*/  FFMA.FTZ R123, R24, R96, R123 ;  /* 0x00000060187b7223 */ /* 0x000fe4000001007b */
[----:B------:R-:W-:Y:S02]  /*21d0*/  FFMA.FTZ R122, R27, R99, R122 ;  /* 0x000000631b7a7223 */ /* 0x000fe4000001007a */
[----:B------:R0:W3:Y:S01]  /*21e0*/  LDG.E.128.CONSTANT R96, [R102.64+0x2400] ;  /* 0x0024000a66607981 */ /* 0x0000e2000c1e9d00 */
[----:B--2---:R-:W-:Y:S02]  /*21f0*/  FFMA.FTZ R89, R21, R89, R100 ;  /* 0x0000005915597223 */ /* 0x004fe40000010064 */
[----:B------:R-:W-:Y:S02]  /*2200*/  FFMA.FTZ R90, R22, R90, R101 ;  /* 0x0000005a165a7223 */ /* 0x000fe40000010065 */
[----:B0-----:R-:W2:Y:S01]  /*2210*/  LDG.E.128.CONSTANT R100, [R102.64+0x2600] ;  /* 0x0026000a66647981 */ /* 0x001ea2000c1e9d00 */
[----:B------:R-:W-:-:S02]  /*2220*/  FFMA.FTZ R88, R20, R88, R123 ;  /* 0x0000005814587223 */ /* 0x000fc4000001007b */
[----:B------:R-:W-:Y:S02]  /*2230*/  FFMA.FTZ R122, R23, R91, R122 ;  /* 0x0000005b177a7223 */ /* 0x000fe4000001007a */
[----:B----4-:R-:W-:Y:S02]  /*2240*/  FFMA.FTZ R91, R16, R92, R88 ;  /* 0x0000005c105b7223 */ /* 0x010fe40000010058 */
[----:B------:R-:W-:Y:S02]  /*2250*/  FFMA.FTZ R88, R17, R93, R89 ;  /* 0x0000005d11587223 */ /* 0x000fe40000010059 */
[----:B------:R-:W-:Y:S02]  /*2260*/  IMAD.IADD R105, R115, 0x1, R105 ;  /* 0x0000000173697824 */ /* 0x000fe400078e0269 */
[----:B------:R-:W-:Y:S02]  /*2270*/  FFMA.FTZ R89, R18, R94, R90 ;  /* 0x0000005e12597223 */ /* 0x000fe4000001005a */
[----:B------:R-:W-:-:S02]  /*2280*/  IMAD.IADD R90, R107, 0x1, R105 ;  /* 0x000000016b5a7824 */ /* 0x000fc400078e0269 */
[----:B------:R-:W-:-:S04]  /*2290*/  FFMA.FTZ R122, R19, R95, R122 ;  /* 0x0000005f137a7223 */ /* 0x000fc8000001007a */
[----:B------:R-:W0:Y:S01]  /*22a0*/  I2F R90, R90 ;  /* 0x0000005a005a7306 */ /* 0x000e220000201400 */
[----:B------:R-:W-:Y:S01]  /*22b0*/  ISETP.GE.AND P0, PT, R105, R120, PT ;  /* 0x000000786900720c */ /* 0x000fe20003f06270 */
[----:B---3--:R-:W-:Y:S02]  /*22c0*/  FFMA.FTZ R91, R12, R96, R91 ;  /* 0x000000600c5b7223 */ /* 0x008fe4000001005b */
[----:B------:R-:W-:Y:S02]  /*22d0*/  FFMA.FTZ R88, R13, R97, R88 ;  /* 0x000000610d587223 */ /* 0x000fe40000010058 */
[----:B------:R-:W-:Y:S02]  /*22e0*/  FFMA.FTZ R89, R14, R98, R89 ;  /* 0x000000620e597223 */ /* 0x000fe40000010059 */
[----:B------:R-:W-:Y:S02]  /*22f0*/  FFMA.FTZ R122, R15, R99, R122 ;  /* 0x000000630f7a7223 */ /* 0x000fe4000001007a */
[----:B--2---:R-:W-:-:S02]  /*2300*/  FFMA.FTZ R91, R8, R100, R91 ;  /* 0x00000064085b7223 */ /* 0x004fc4000001005b */
[----:B------:R-:W-:Y:S02]  /*2310*/  FFMA.FTZ R88, R9, R101, R88 ;  /* 0x0000006509587223 */ /* 0x000fe40000010058 */
        /* <DEDUP_REMOVED lines=12> */
.L_x_22142:
[----:B------:R-:W-:-:S05]  /*23e0*/  IMAD.MOV.U32 R89, RZ, RZ, -0x800001 ;  /* 0xff7fffffff597424 */ /* 0x000fca00078e00ff */
[----:B------:R1:W-:Y:S02]  /*23f0*/  STS [R104], R89 ;  /* 0x0000005968007388 */ /* 0x0003e40000000800 */
.L_x_22143:
[----:B------:R-:W-:Y:S05]  /*2400*/  BSYNC B1 ;  /* 0x0000000000017941 */ /* 0x000fea0003800000 */
.L_x_22141:
[----:B------:R-:W-:-:S04]  /*2410*/  IADD3 R106, R106, 0x4, RZ ;  /* 0x000000046a6a7810 */ /* 0x000fc80007ffe0ff */
[----:B------:R-:W-:-:S13]  /*2420*/  ISETP.GE.AND P0, PT, R106, R118, PT ;  /* 0x000000766a00720c */ /* 0x000fda0003f06270 */
[----:B------:R-:W-:Y:S05]  /*2430*/  @!P0 BRA `(.L_x_22144) ;  /* 0xfffff4c000008947 */ /* 0x000fea000383ffff */
.L_x_22135:
[----:B------:R-:W-:Y:S05]  /*2440*/  BSYNC B0 ;  /* 0x0000000000007941 */ /* 0x000fea0003800000 */
.L_x_22134:
[----:B------:R-:W2:Y:S01]  /*2450*/  SHFL.BFLY PT, R5, R110, 0x10, 0x1f ;  /* 0x0e001f006e057f89 */ /* 0x000ea200000e0000 */
[C---:B------:R-:W-:Y:S01]  /*2460*/  ISETP.NE.AND P0, PT, R115.reuse, RZ, PT ;  /* 0x000000ff7300720c */ /* 0x040fe20003f05270 */
[----:B------:R-:W-:Y:S01]  /*2470*/  BSSY B0, `(.L_x_22145) ;  /* 0x00000f8000007945 */ /* 0x000fe20003800000 */
[----:B------:R-:W-:Y:S02]  /*2480*/  ISETP.GT.AND P1, PT, R115, 0x3, PT ;  /* 0x000000037300780c */ /* 0x000fe40003f24270 */
[----:B--2---:R-:W-:-:S05]  /*2490*/  FMNMX.FTZ R5, R5, R110, !PT ;  /* 0x0000006e05057209 */ /* 0x004fca0007810000 */
[----:B------:R-:W2:Y:S02]  /*24a0*/  SHFL.BFLY PT, R6, R5, 0x8, 0x1f ;  /* 0x0d001f0005067f89 */ /* 0x000ea400000e0000 */
[----:B--2---:R-:W-:-:S05]  /*24b0*/  FMNMX.FTZ R6, R5, R6, !PT ;  /* 0x0000000605067209 */ /* 0x004fca0007810000 */
[----:B0-----:R-:W0:Y:S02]  /*24c0*/  SHFL.BFLY PT, R9, R6, 0x4, 0x1f ;  /* 0x0c801f0006097f89 */ /* 0x001e2400000e0000 */
[----:B0-----:R-:W-:-:S05]  /*24d0*/  FMNMX.FTZ R9, R6, R9, !PT ;  /* 0x0000000906097209 */ /* 0x001fca0007810000 */
[----:B------:R-:W0:Y:S02]  /*24e0*/  SHFL.BFLY PT, R8, R9, 0x2, 0x1f ;  /* 0x0c401f0009087f89 */ /* 0x000e2400000e0000 */
[----:B0-----:R-:W-:Y:S01]  /*24f0*/  FMNMX.FTZ R10, R9, R8, !PT ;  /* 0x00000008090a7209 */ /* 0x001fe20007810000 */
[----:B------:R-:W-:Y:S02]  /*2500*/  IMAD.MOV.U32 R8, RZ, RZ, -0x800001 ;  /* 0xff7fffffff087424 */ /* 0x000fe400078e00ff */
[----:B------:R-:W-:Y:S02]  /*2510*/  IMAD.MOV.U32 R9, RZ, RZ, RZ ;  /* 0x000000ffff097224 */ /* 0x000fe400078e00ff */
        /* <DEDUP_REMOVED lines=32> */
.L_x_22149:
        /* <DEDUP_REMOVED lines=11> */
.L_x_22148:
[----:B------:R-:W-:Y:S05]  /*27d0*/  BSYNC B1 ;  /* 0x0000000000017941 */ /* 0x000fea0003800000 */
.L_x_22147:
        /* <DEDUP_REMOVED lines=10> */
.L_x_22152:
        /* <DEDUP_REMOVED lines=100> */
.L_x_22151:
[----:B------:R-:W-:Y:S05]  /*2ec0*/  BSYNC B1 ;  /* 0x0000000000017941 */ /* 0x000fea0003800000 */
.L_x_22150:
        /* <DEDUP_REMOVED lines=55> */
.L_x_22154:
[----:B------:R-:W-:Y:S05]  /*3240*/  BSYNC B1 ;  /* 0x0000000000017941 */ /* 0x000fea0003800000 */
.L_x_22153:
        /* <DEDUP_REMOVED lines=26> */
.L_x_22146:
[----:B------:R-:W-:Y:S05]  /*33f0*/  BSYNC B0 ;  /* 0x0000000000007941 */ /* 0x000fea0003800000 */
.L_x_22145:
        /* <DEDUP_REMOVED lines=45> */
.L_x_22159:
        /* <DEDUP_REMOVED lines=8> */
.L_x_22158:
[----:B------:R-:W-:Y:S05]  /*3750*/  BSYNC B1 ;  /* 0x0000000000017941 */ /* 0x000fea0003800000 */
.L_x_22157:
        /* <DEDUP_REMOVED lines=10> */
.L_x_22162:
        /* <DEDUP_REMOVED lines=52> */
.L_x_22161:
[----:B------:R-:W-:Y:S05]  /*3b40*/  BSYNC B1 ;  /* 0x0000000000017941 */ /* 0x000fea0003800000 */
.L_x_22160:
        /* <DEDUP_REMOVED lines=31> */
.L_x_22164:
[----:B------:R-:W-:Y:S05]  /*3d40*/  BSYNC B1 ;  /* 0x0000000000017941 */ /* 0x000fea0003800000 */
.L_x_22163:
        /* <DEDUP_REMOVED lines=14> */
.L_x_22156:
[----:B------:R-:W-:Y:S05]  /*3e30*/  BSYNC B0 ;  /* 0x0000000000007941 */ /* 0x000fea0003800000 */
.L_x_22155:
        /* <DEDUP_REMOVED lines=32> */
.L_x_22166:
[----:B------:R-:W-:Y:S05]  /*4040*/  BSYNC B0 ;  /* 0x0000000000007941 */ /* 0x000fea0003800000 */
.L_x_22165:
[----:B------:R-:W-:Y:S01]  /*4050*/  BSSY B0, `(.L_x_22167) ;  /* 0x0000226000007945 */ /* 0x000fe20003800000 */
[----:B------:R-:W-:Y:S05]  /*4060*/  @!P1 BRA `(.L_x_22168) ;  /* 0x000000b000009947 */ /* 0x000fea0003800000 */
        /* <DEDUP_REMOVED lines=11> */
.L_x_22168:
[----:B0-----:R-:W0:Y:S01]  /*4120*/  I2F.RP R10, R2 ;  /* 0x00000002000a7306 */ /* 0x001e220000209400 */
[----:B------:R-:W-:Y:S01]  /*4130*/  IADD3 R6, P0, R114, R111, RZ ;  /* 0x0000006f72067210 */ /* 0x000fe20007f1e0ff */
[----:B------:R-:W-:Y:S01]  /*4140*/  IMAD R122, R0, c[0x0][0x1c0], RZ ;  /* 0x00007000007a7a24 */ /* 0x000fe200078e02ff */
[----:B------:R-:W-:Y:S01]  /*4150*/  SHF.R.S32.HI R0, RZ, 0x1f, R115 ;  /* 0x0000001fff007819 */ /* 0x000fe20000011473 */
[----:B------:R-:W-:Y:S01]  /*4160*/  IMAD.MOV.U32 R12, RZ, RZ, c[0x0][0x1bc] ;  /* 0x00006f00ff0c7624 */ /* 0x000fe200078e00ff */
[----:B------:R-:W-:Y:S01]  /*4170*/  LEA.HI.X.SX32 R11, R111, R7, 0x1, P0 ;  /* 0x000000076f0b7211 */ /* 0x000fe200000f0eff */
[----:B-1----:R-:W-:Y:S01]  /*4180*/  CS2R R88, SRZ ;  /* 0x0000000000587805 */ /* 0x002fe2000001ff00 */
[----:B------:R-:W-:Y:S01]  /*4190*/  IADD3 R7, R3, -c[0x0][0x1dc], RZ ;  /* 0x8000770003077a10 */ /* 0x000fe20007ffe0ff */
[----:B------:R-:W-:Y:S01]  /*41a0*/  CS2R R86, SRZ ;  /* 0x0000000000567805 */ /* 0x000fe2000001ff00 */
[----:B------:R-:W-:Y:S01]  /*41b0*/  LEA.HI R0, R0, R115, RZ, 0x3 ;  /* 0x0000007300007211 */ /* 0x000fe200078f18ff */
[----:B------:R-:W-:Y:S01]  /*41c0*/  CS2R R84, SRZ ;  /* 0x0000000000547805 */ /* 0x000fe2000001ff00 */
[C---:B------:R-:W-:Y:S01]  /*41d0*/  LEA R5, P0, R6.reuse, c[0x0][0x198], 0x2 ;  /* 0x0000660006057a11 */ /* 0x040fe200078010ff */
[----:B------:R-:W-:Y:S01]  /*41e0*/  CS2R R82, SRZ ;  /* 0x0000000000527805 */ /* 0x000fe2000001ff00 */
[----:B------:R-:W-:Y:S01]  /*41f0*/  LOP3.LUT R119, RZ, R119, RZ, 0x33, !PT ;  /* 0x00000077ff777212 */ /* 0x000fe200078e33ff */
[----:B------:R-:W-:Y:S01]  /*4200*/  CS2R R80, SRZ ;  /* 0x0000000000507805 */ /* 0x000fe2000001ff00 */
[----:B------:R-:W-:Y:S01]  /*4210*/  LEA.HI.X R6, R6, c[0x0][0x19c], R11, 0x2, P0 ;  /* 0x0000670006067a11 */ /* 0x000fe200000f140b */
[----:B0-----:R-:W0:Y:S01]  /*4220*/  MUFU.RCP R10, R10 ;  /* 0x0000000a000a7308 */ /* 0x001e220000001000 */
[----:B------:R-:W-:Y:S01]  /*4230*/  CS2R R78, SRZ ;  /* 0x00000000004e7805 */ /* 0x000fe2000001ff00 */
[----:B------:R-:W-:Y:S01]  /*4240*/  CS2R R76, SRZ ;  /* 0x00000000004c7805 */ /* 0x000fe2000001ff00 */
[----:B------:R-:W-:Y:S01]  /*4250*/  CS2R R74, SRZ ;  /* 0x00000000004a7805 */ /* 0x000fe2000001ff00 */
[----:B------:R-:W-:Y:S01]  /*4260*/  CS2R R72, SRZ ;  /* 0x0000000000487805 */ /* 0x000fe2000001ff00 */
[----:B------:R-:W-:-:S02]  /*4270*/  SHF.R.S32.HI R123, RZ, 0x1f, R122 ;  /* 0x0000001fff7b7819 */ /* 0x000fc4000001147a */
[----:B0-----:R-:W-:Y:S02]  /*4280*/  IADD3 R8, R10, 0xffffffe, RZ ;  /* 0x0ffffffe0a087810 */ /* 0x001fe40007ffe0ff */
[----:B------:R-:W-:Y:S02]  /*4290*/  CS2R R10, SRZ ;  /* 0x00000000000a7805 */ /* 0x000fe4000001ff00 */
[----:B------:R0:W1:Y:S02]  /*42a0*/  F2I.FTZ.U32.TRUNC.NTZ R9, R8 ;  /* 0x0000000800097305 */ /* 0x000064000021f000 */
[----:B0-----:R-:W-:Y:S02]  /*42b0*/  IMAD.MOV.U32 R8, RZ, RZ, RZ ;  /* 0x000000ffff087224 */ /* 0x001fe400078e00ff */
[----:B-1----:R-:W-:-:S04]  /*42c0*/  IMAD.MOV R13, RZ, RZ, -R9 ;  /* 0x000000ffff0d7224 */ /* 0x002fc800078e0a09 */
[----:B------:R-:W-:-:S04]  /*42d0*/  IMAD R13, R13, R2, RZ ;  /* 0x000000020d0d7224 */ /* 0x000fc800078e02ff */
[----:B------:R-:W-:Y:S01]  /*42e0*/  IMAD.HI.U32 R3, R9, R13, R8 ;  /* 0x0000000d09037227 */ /* 0x000fe200078e0008 */
[C---:B------:R-:W-:Y:S01]  /*42f0*/  LOP3.LUT R8, R0.reuse, 0xfffffff8, RZ, 0xc0, !PT ;  /* 0xfffffff800087812 */ /* 0x040fe200078ec0ff */
[----:B------:R-:W0:Y:S02]  /*4300*/  S2R R13, SR_CTAID.Z ;  /* 0x00000000000d7919 */ /* 0x000e240000002700 */
[----:B------:R-:W-:Y:S02]  /*4310*/  IMAD.SHL.U32 R0, R0, 0x4, RZ ;  /* 0x0000000400007824 */ /* 0x000fe400078e00ff */
[----:B------:R-:W-:-:S03]  /*4320*/  IMAD.IADD R9, R115, 0x1, -R8 ;  /* 0x0000000173097824 */ /* 0x000fc600078e0a08 */
[----:B------:R-:W-:-:S05]  /*4330*/  LOP3.LUT R0, R0, 0xffffffe0, RZ, 0xc0, !PT ;  /* 0xffffffe000007812 */ /* 0x000fca00078ec0ff */
[----:B------:R-:W-:Y:S02]  /*4340*/  IMAD R110, R9, 0x4, R0 ;  /* 0x00000004096e7824 */ /* 0x000fe400078e0200 */
[----:B------:R-:W-:Y:S01]  /*4350*/  IMAD R0, R116, 0x8, R9 ;  /* 0x0000000874007824 */ /* 0x000fe200078e0209 */
[----:B------:R-:W-:Y:S02]  /*4360*/  SHF.R.S32.HI R9, RZ, 0x1f, R12 ;  /* 0x0000001fff097819 */ /* 0x000fe4000001140c */
[C---:B------:R-:W-:Y:S02]  /*4370*/  IADD3 R109, R110.reuse, 0x100, RZ ;  /* 0x000001006e6d7810 */ /* 0x040fe40007ffe0ff */
[C---:B------:R-:W-:Y:S02]  /*4380*/  IADD3 R107, R110.reuse, 0x180, RZ ;  /* 0x000001806e6b7810 */ /* 0x040fe40007ffe0ff */
[C---:B------:R-:W-:Y:S02]  /*4390*/  IADD3 R106, R110.reuse, 0x200, RZ ;  /* 0x000002006e6a7810 */ /* 0x040fe40007ffe0ff */
[C---:B------:R-:W-:Y:S01]  /*43a0*/  IADD3 R105, R110.reuse, 0x280, RZ ;  /* 0x000002806e697810 */ /* 0x040fe20007ffe0ff */
[C---:B0-----:R-:W-:Y:S01]  /*43b0*/  IMAD R8, R13.reuse, 0x10, R116 ;  /* 0x000000100d087824 */ /* 0x041fe200078e0274 */
[----:B------:R-:W-:Y:S01]  /*43c0*/  IADD3 R104, R110, 0x300, RZ ;  /* 0x000003006e687810 */ /* 0x000fe20007ffe0ff */
[----:B------:R-:W-:Y:S01]  /*43d0*/  IMAD R94, R13, 0x80, R0 ;  /* 0x000000800d5e7824 */ /* 0x000fe200078e0200 */
[----:B------:R-:W-:Y:S01]  /*43e0*/  LEA R0, R0, 0x160, 0x4 ;  /* 0x0000016000007811 */ /* 0x000fe200078e20ff */
[----:B------:R-:W-:Y:S01]  /*43f0*/  IMAD.SHL.U32 R8, R8, 0x20, RZ ;  /* 0x0000002008087824 */ /* 0x000fe200078e00ff */
        /* <DEDUP_REMOVED lines=14> */
.L_x_22172:
        /* <DEDUP_REMOVED lines=45> */
[----:B--2---:R-:W-:Y:S05]  /*47b0*/  @P1 BRA P2, `(.L_x_22171) ;  /* 0x00001a7000001947 */ /* 0x004fea0001000000 */
[----:B------:R-:W-:Y:S02]  /*47c0*/  IMAD.MOV.U32 R14, RZ, RZ, R5 ;  /* 0x000000ffff0e7224 */ /* 0x000fe400078e0005 */
[----:B------:R-:W-:-:S05]  /*47d0*/  IMAD.MOV.U32 R15, RZ, RZ, R6 ;  /* 0x000000ffff0f7224 */ /* 0x000fca00078e0006 */
        /* <DEDUP_REMOVED lines=9> */
[----:B------:R-:W-:Y:S02]  /*4870*/  LEA.HI.X R13, R13, c[0x0][0x18c], R16, 0x2, P2 ;  /* 0x000063000d0d7a11 */ /* 0x000fe400010f1410 */
[----:B------:R-:W-:-:S03]  /*4880*/  IADD3 R14, P1, R109, R70, RZ ;  /* 0x000000466d0e7210 */ /* 0x000fc60007f3e0ff */
[----:B------:R0:W3:Y:S01]  /*4890*/  LDG.E.128.CONSTANT R44, [R12.64] ;  /* 0x0000000a0c2c7981 */ /* 0x0000e2000c1e9d00 */
[C---:B------:R-:W-:Y:S02]  /*48a0*/  LEA R52, P2, R14.reuse, c[0x0][0x188], 0x2 ;  /* 0x000062000e347a11 */ /* 0x040fe400078410ff */
[----:B------:R-:W-:Y:S01]  /*48b0*/  LEA.HI.X.SX32 R15, R109, R68, 0x1, P1 ;  /* 0x000000446d0f7211 */ /* 0x000fe200008f0eff */
[----:B------:R0:W4:Y:S03]  /*48c0*/  LDG.E.128.CONSTANT R48, [R12.64+0x200] ;  /* 0x0002000a0c307981 */ /* 0x000126000c1e9d00 */
[----:B------:R-:W-:-:S06]  /*48d0*/  LEA.HI.X R53, R14, c[0x0][0x18c], R15, 0x2, P2 ;  /* 0x000063000e357a11 */ /* 0x000fcc00010f140f */
[----:B--2---:R-:W2:Y:S01]  /*48e0*/  LDG.E.128.CONSTANT R52, [R52.64] ;  /* 0x0000000a34347981 */ /* 0x004ea2000c1e9d00 */
[----:B------:R-:W-:-:S04]  /*48f0*/  IADD3 R14, P1, R107, R70, RZ ;  /* 0x000000466b0e7210 */ /* 0x000fc80007f3e0ff */
[----:B------:R-:W-:Y:S02]  /*4900*/  LEA R56, P2, R14, c[0x0][0x188], 0x2 ;  /* 0x000062000e387a11 */ /* 0x000fe400078410ff */
[----:B------:R-:W-:-:S04]  /*4910*/  LEA.HI.X.SX32 R15, R107, R68, 0x1, P1 ;  /* 0x000000446b0f7211 */ /* 0x000fc800008f0eff */
[----:B------:R-:W-:Y:S02]  /*4920*/  LEA.HI.X R57, R14, c[0x0][0x18c], R15, 0x2, P2 ;  /* 0x000063000e397a11 */ /* 0x000fe400010f140f */
[----:B------:R-:W-:-:S04]  /*4930*/  IADD3 R14, P1, R106, R70, RZ ;  /* 0x000000466a0e7210 */ /* 0x000fc80007f3e0ff */
[----:B------:R-:W2:Y:S01]  /*4940*/  LDG.E.128.CONSTANT R56, [R56.64] ;  /* 0x0000000a38387981 */ /* 0x000ea2000c1e9d00 */
[----:B------:R-:W-:Y:S02]  /*4950*/  LEA R60, P2, R14, c[0x0][0x188], 0x2 ;  /* 0x000062000e3c7a11 */ /* 0x000fe400078410ff */
[----:B0-----:R-:W-:-:S04]  /*4960*/  LEA.HI.X.SX32 R13, R106, R68, 0x1, P1 ;  /* 0x000000446a0d7211 */ /* 0x001fc800008f0eff */
        /* <DEDUP_REMOVED lines=17> */
[----:B------:R-:W-:-:S13]  /*4a80*/  ISETP.NE.AND P1, PT, R20, -0x2, PT ;  /* 0xfffffffe1400780c */ /* 0x000fda0003f25270 */
[C---:B------:R-:W-:Y:S02]  /*4a90*/  @!P1 IADD3 R23, R94.reuse, 0x1, RZ ;  /* 0x000000015e179810 */ /* 0x040fe40007ffe0ff */
[CC--:B------:R-:W-:Y:S02]  /*4aa0*/  @!P1 ISETP.GE.AND P4, PT, R94.reuse, R120.reuse, PT ;  /* 0x000000785e00920c */ /* 0x0c0fe40003f86270 */
[C---:B------:R-:W-:Y:S02]  /*4ab0*/  @!P1 IADD3 R25, R94.reuse, 0x2, RZ ;  /* 0x000000025e199810 */ /* 0x040fe40007ffe0ff */
[CC--:B------:R-:W-:Y:S02]  /*4ac0*/  @!P1 ISETP.GE.AND P6, PT, R23.reuse, R120.reuse, PT ;  /* 0x000000781700920c */ /* 0x0c0fe40003fc6270 */
[----:B------:R-:W-:Y:S02]  /*4ad0*/  @!P1 IADD3 R21, R94, 0x3, RZ ;  /* 0x000000035e159810 */ /* 0x000fe40007ffe0ff */
[----:B------:R-:W-:-:S02]  /*4ae0*/  @!P1 ISETP.GE.AND P3, PT, R23, R120, PT ;  /* 0x000000781700920c */ /* 0x000fc40003f66270 */
[-C--:B------:R-:W-:Y:S02]  /*4af0*/  @!P1 ISETP.GE.AND P5, PT, R21, R120.reuse, PT ;  /* 0x000000781500920c */ /* 0x080fe40003fa6270 */
[----:B------:R-:W-:Y:S02]  /*4b00*/  @!P1 ISETP.GE.AND P2, PT, R25, R120, PT ;  /* 0x000000781900920c */ /* 0x000fe40003f46270 */
[C---:B------:R-:W-:Y:S02]  /*4b10*/  @!P1 IADD3 R23, R94.reuse, 0x2, RZ ;  /* 0x000000025e179810 */ /* 0x040fe40007ffe0ff */
[C---:B------:R-:W-:Y:S02]  /*4b20*/  @!P1 IADD3 R31, R94.reuse, 0x3, RZ ;  /* 0x000000035e1f9810 */ /* 0x040fe40007ffe0ff */
[C---:B------:R-:W-:Y:S02]  /*4b30*/  @!P1 IADD3 R33, R94.reuse, 0x2, RZ ;  /* 0x000000025e219810 */ /* 0x040fe40007ffe0ff */
[----:B------:R-:W-:-:S02]  /*4b40*/  @!P1 IADD3 R35, R94, 0x3, RZ ;  /* 0x000000035e239810 */ /* 0x000fc40007ffe0ff */
[C---:B------:R-:W-:Y:S02]  /*4b50*/  @!P1 IADD3 R37, R94.reuse, 0x1, RZ ;  /* 0x000000015e259810 */ /* 0x040fe40007ffe0ff */
[C---:B------:R-:W-:Y:S02]  /*4b60*/  @!P1 IADD3 R39, R94.reuse, 0x3, RZ ;  /* 0x000000035e279810 */ /* 0x040fe40007ffe0ff */
[----:B------:R-:W-:Y:S02]  /*4b70*/  @!P1 IADD3 R43, R94, 0x1, RZ ;  /* 0x000000015e2b9810 */ /* 0x000fe40007ffe0ff */
[----:B---3--:R-:W-:Y:S02]  /*4b80*/  @!P1 FSEL R44, R44, RZ, !P4 ;  /* 0x000000ff2c2c9208 */ /* 0x008fe40006000000 */
[----:B------:R-:W-:Y:S02]  /*4b90*/  @!P1 ISETP.GE.AND P4, PT, R25, R120, PT ;  /* 0x000000781900920c */ /* 0x000fe40003f86270 */
[----:B------:R-:W-:-:S02]  /*4ba0*/  @!P1 FSEL R45, R45, RZ, !P6 ;  /* 0x000000ff2d2d9208 */ /* 0x000fc40007000000 */
[----:B------:R-:W-:Y:S02]  /*4bb0*/  @!P1 ISETP.GE.AND P6, PT, R21, R120, PT ;  /* 0x000000781500920c */ /* 0x000fe40003fc6270 */
[----:B------:R-:W-:Y:S02]  /*4bc0*/  @!P1 IADD3 R21, R94, 0x1, RZ ;  /* 0x000000015e159810 */ /* 0x000fe40007ffe0ff */
[----:B----4-:R-:W-:Y:S02]  /*4bd0*/  @!P1 FSEL R50, R50, RZ, !P4 ;  /* 0x000000ff32329208 */ /* 0x010fe40006000000 */
[----:B------:R-:W-:Y:S02]  /*4be0*/  IADD3 R20, P4, R102, R70, RZ ;  /* 0x0000004666147210 */ /* 0x000fe40007f9e0ff */
[----:B------:R-:W-:Y:S02]  /*4bf0*/  @!P1 FSEL R49, R49, RZ, !P3 ;  /* 0x000000ff31319208 */ /* 0x000fe40005800000 */
[----:B------:R-:W-:-:S02]  /*4c00*/  @!P1 FSEL R47, R47, RZ, !P5 ;  /* 0x000000ff2f2f9208 */ /* 0x000fc40006800000 */
[CC--:B------:R-:W-:Y:S02]  /*4c10*/  @!P1 ISETP.GE.AND P3, PT, R94.reuse, R120.reuse, PT ;  /* 0x000000785e00920c */ /* 0x0c0fe40003f66270 */
[----:B------:R-:W-:Y:S02]  /*4c20*/  @!P1 ISETP.GE.AND P5, PT, R21, R120, PT ;  /* 0x000000781500920c */ /* 0x000fe40003fa6270 */
[----:B------:R-:W-:Y:S02]  /*4c30*/  @!P1 IADD3 R25, R94, 0x1, RZ ;  /* 0x000000015e199810 */ /* 0x000fe40007ffe0ff */
[----:B------:R-:W-:Y:S02]  /*4c40*/  @!P1 FSEL R51, R51, RZ, !P6 ;  /* 0x000000ff33339208 */ /* 0x000fe40007000000 */
[----:B------:R-:W-:Y:S02]  /*4c50*/  LEA R24, P6, R20, c[0x0][0x188], 0x2 ;  /* 0x0000620014187a11 */ /* 0x000fe400078c10ff */
[----:B------:R-:W-:-:S02]  /*4c60*/  LEA.HI.X.SX32 R21, R102, R68, 0x1, P4 ;  /* 0x0000004466157211 */ /* 0x000fc400020f0eff */
[----:B--2---:R-:W-:Y:S02]  /*4c70*/  @!P1 FSEL R52, R52, RZ, !P3 ;  /* 0x000000ff34349208 */ /* 0x004fe40005800000 */
[-C--:B------:R-:W-:Y:S02]  /*4c80*/  @!P1 ISETP.GE.AND P3, PT, R25, R120.reuse, PT ;  /* 0x000000781900920c */ /* 0x080fe40003f66270 */
[----:B------:R-:W-:Y:S02]  /*4c90*/  @!P1 FSEL R46, R46, RZ, !P2 ;  /* 0x000000ff2e2e9208 */ /* 0x000fe40005000000 */
[----:B------:R-:W-:Y:S02]  /*4ca0*/  LEA.HI.X R25, R20, c[0x0][0x18c], R21, 0x2, P6 ;  /* 0x0000630014197a11 */ /* 0x000fe400030f1415 */
[----:B------:R-:W-:Y:S02]  /*4cb0*/  @!P1 ISETP.GE.AND P2, PT, R94, R120, PT ;  /* 0x000000785e00920c */ /* 0x000fe40003f46270 */
[----:B------:R-:W-:-:S02]  /*4cc0*/  @!P1 FSEL R53, R53, RZ, !P5 ;  /* 0x000000ff35359208 */ /* 0x000fc40006800000 */
[----:B------:R-:W-:Y:S01]  /*4cd0*/  @!P1 FSEL R48, R48, RZ, !P2 ;  /* 0x000000ff30309208 */ /* 0x000fe20005000000 */
[----:B------:R-:W2:Y:S01]  /*4ce0*/  LDG.E.128.CONSTANT R24, [R24.64] ;  /* 0x0000000a18187981 */ /* 0x000ea2000c1e9d00 */
[----:B------:R-:W-:Y:S02]  /*4cf0*/  @!P1 ISETP.GE.AND P2, PT, R23, R120, PT ;  /* 0x000000781700920c */ /* 0x000fe40003f46270 */
[----:B------:R-:W-:Y:S02]  /*4d00*/  @!P1 IADD3 R23, R94, 0x3, RZ ;  /* 0x000000035e179810 */ /* 0x000fe40007ffe0ff */
[----:B------:R-:W-:Y:S02]  /*4d10*/  IADD3 R29, P5, R101, R70, RZ ;  /* 0x00000046651d7210 */ /* 0x000fe40007fbe0ff */
[----:B------:R-:W-:Y:S02]  /*4d20*/  @!P1 FSEL R54, R54, RZ, !P2 ;  /* 0x000000ff36369208 */ /* 0x000fe40005000000 */
[----:B------:R-:W-:-:S02]  /*4d30*/  @!P1 ISETP.GE.AND P4, PT, R23, R120, PT ;  /* 0x000000781700920c */ /* 0x000fc40003f86270 */
[----:B------:R-:W-:Y:S02]  /*4d40*/  LEA R28, P2, R29, c[0x0][0x188], 0x2 ;  /* 0x000062001d1c7a11 */ /* 0x000fe400078410ff */
[----:B------:R-:W-:Y:S02]  /*4d50*/  LEA.HI.X.SX32 R30, R101, R68, 0x1, P5 ;  /* 0x00000044651e7211 */ /* 0x000fe400028f0eff */
[C---:B------:R-:W-:Y:S02]  /*4d60*/  @!P1 IADD3 R23, R94.reuse, 0x2, RZ ;  /* 0x000000025e179810 */ /* 0x040fe40007ffe0ff */
[----:B------:R-:W-:Y:S02]  /*4d70*/  @!P1 ISETP.GE.AND P5, PT, R31, R120, PT ;  /* 0x000000781f00920c */ /* 0x000fe40003fa6270 */
[----:B------:R-:W-:Y:S02]  /*4d80*/  @!P1 IADD3 R31, R94, 0x1, RZ ;  /* 0x000000015e1f9810 */ /* 0x000fe40007ffe0ff */
[----:B------:R-:W-:-:S02]  /*4d90*/  LEA.HI.X R29, R29, c[0x0][0x18c], R30, 0x2, P2 ;  /* 0x000063001d1d7a11 */ /* 0x000fc400010f141e */
[-C--:B------:R-:W-:Y:S02]  /*4da0*/  @!P1 ISETP.GE.AND P6, PT, R23, R120.reuse, PT ;  /* 0x000000781700920c */ /* 0x080fe40003fc6270 */
[----:B------:R-:W0:Y:S01]  /*4db0*/  LDS.128 R20, [R0] ;  /* 0x0000000000147984 */ /* 0x000e220000000c00 */
[-C--:B------:R-:W-:Y:S02]  /*4dc0*/  @!P1 ISETP.GE.AND P2, PT, R31, R120.reuse, PT ;  /* 0x000000781f00920c */ /* 0x080fe40003f46270 */
[----:B------:R-:W-:Y:S01]  /*4dd0*/  @!P1 FSEL R57, R57, RZ, !P3 ;  /* 0x000000ff39399208 */ /* 0x000fe20005800000 */
[----:B------:R-:W3:Y:S01]  /*4de0*/  LDG.E.128.CONSTANT R28, [R28.64] ;  /* 0x0000000a1c1c7981 */ /* 0x000ee2000c1e9d00 */
[----:B------:R-:W-:Y:S02]  /*4df0*/  @!P1 ISETP.GE.AND P3, PT, R33, R120, PT ;  /* 0x000000782100920c */ /* 0x000fe40003f66270 */
[----:B------:R-:W-:Y:S02]  /*4e00*/  @!P1 FSEL R58, R58, RZ, !P6 ;  /* 0x000000ff3a3a9208 */ /* 0x000fe40007000000 */
[----:B------:R-:W-:-:S02]  /*4e10*/  IADD3 R33, P6, R100, R70, RZ ;  /* 0x0000004664217210 */ /* 0x000fc40007fde0ff */
[----:B------:R-:W-:Y:S02]  /*4e20*/  @!P1 FSEL R55, R55, RZ, !P4 ;  /* 0x000000ff37379208 */ /* 0x000fe40006000000 */
[----:B------:R-:W-:Y:S02]  /*4e30*/  @!P1 FSEL R59, R59, RZ, !P5 ;  /* 0x000000ff3b3b9208 */ /* 0x000fe40006800000 */
[----:B------:R-:W-:Y:S02]  /*4e40*/  @!P1 ISETP.GE.AND P4, PT, R94, R120, PT ;  /* 0x000000785e00920c */ /* 0x000fe40003f86270 */
[----:B------:R-:W-:Y:S02]  /*4e50*/  LEA R32, P5, R33, c[0x0][0x188], 0x2 ;  /* 0x0000620021207a11 */ /* 0x000fe400078a10ff */
[----:B------:R-:W-:Y:S02]  /*4e60*/  LEA.HI.X.SX32 R34, R100, R68, 0x1, P6 ;  /* 0x0000004464227211 */ /* 0x000fe400030f0eff */
[----:B------:R-:W-:-:S02]  /*4e70*/  @!P1 ISETP.GE.AND P6, PT, R35, R120, PT ;  /* 0x000000782300920c */ /* 0x000fc40003fc6270 */
[----:B------:R-:W-:Y:S02]  /*4e80*/  @!P1 FSEL R56, R56, RZ, !P4 ;  /* 0x000000ff38389208 */ /* 0x000fe40006000000 */
[C---:B------:R-:W-:Y:S02]  /*4e90*/  @!P1 IADD3 R35, R94.reuse, 0x2, RZ ;  /* 0x000000025e239810 */ /* 0x040fe40007ffe0ff */
[----:B------:R-:W-:Y:S02]  /*4ea0*/  LEA.HI.X R33, R33, c[0x0][0x18c], R34, 0x2, P5 ;  /* 0x0000630021217a11 */ /* 0x000fe400028f1422 */
[----:B------:R-:W-:Y:S02]  /*4eb0*/  @!P1 ISETP.GE.AND P4, PT, R94, R120, PT ;  /* 0x000000785e00920c */ /* 0x000fe40003f86270 */
[----:B------:R-:W-:Y:S02]  /*4ec0*/  @!P1 FSEL R61, R61, RZ, !P2 ;  /* 0x000000ff3d3d9208 */ /* 0x000fe40005000000 */
[----:B------:R-:W-:-:S02]  /*4ed0*/  @!P1 FSEL R60, R60, RZ, !P4 ;  /* 0x000000ff3c3c9208 */ /* 0x000fc40006000000 */
[-C--:B------:R-:W-:Y:S02]  /*4ee0*/  @!P1 ISETP.GE.AND P2, PT, R35, R120.reuse, PT ;  /* 0x000000782300920c */ /* 0x080fe40003f46270 */
[----:B------:R-:W-:Y:S01]  /*4ef0*/  @!P1 ISETP.GE.AND P4, PT, R37, R120, PT ;  /* 0x000000782500920c */ /* 0x000fe20003f86270 */
[----:B------:R-:W4:Y:S01]  /*4f00*/  LDG.E.128.CONSTANT R32, [R32.64] ;  /* 0x0000000a20207981 */ /* 0x000f22000c1e9d00 */
[----:B------:R-:W-:Y:S02]  /*4f10*/  IADD3 R37, P5, R99, R70, RZ ;  /* 0x0000004663257210 */ /* 0x000fe40007fbe0ff */
[----:B------:R-:W-:Y:S02]  /*4f20*/  @!P1 FSEL R62, R62, RZ, !P3 ;  /* 0x000000ff3e3e9208 */ /* 0x000fe40005800000 */
[----:B------:R-:W-:Y:S02]  /*4f30*/  LEA R36, P3, R37, c[0x0][0x188], 0x2 ;  /* 0x0000620025247a11 */ /* 0x000fe400078610ff */
[----:B------:R-:W-:-:S04]  /*4f40*/  LEA.HI.X.SX32 R38, R99, R68, 0x1, P5 ;  /* 0x0000004463267211 */ /* 0x000fc800028f0eff */
[----:B------:R-:W-:Y:S02]  /*4f50*/  LEA.HI.X R37, R37, c[0x0][0x18c], R38, 0x2, P3 ;  /* 0x0000630025257a11 */ /* 0x000fe400018f1426 */
[----:B------:R-:W-:Y:S02]  /*4f60*/  @!P1 FSEL R63, R63, RZ, !P6 ;  /* 0x000000ff3f3f9208 */ /* 0x000fe40007000000 */
[-C--:B------:R-:W-:Y:S02]  /*4f70*/  @!P1 ISETP.GE.AND P5, PT, R39, R120.reuse, PT ;  /* 0x000000782700920c */ /* 0x080fe40003fa6270 */
[----:B------:R-:W-:Y:S01]  /*4f80*/  @!P1 ISETP.GE.AND P6, PT, R94, R120, PT ;  /* 0x000000785e00920c */ /* 0x000fe20003fc6270 */
[----:B------:R-:W4:Y:S01]  /*4f90*/  LDG.E.128.CONSTANT R36, [R36.64] ;  /* 0x0000000a24247981 */ /* 0x000f22000c1e9d00 */
[----:B------:R-:W-:Y:S02]  /*4fa0*/  IADD3 R41, P3, R98, R70, RZ ;  /* 0x0000004662297210 */ /* 0x000fe40007f7e0ff */
[----:B------:R-:W-:-:S02]  /*4fb0*/  @!P1 FSEL R64, R64, RZ, !P6 ;  /* 0x000000ff40409208 */ /* 0x000fc40007000000 */
[----:B------:R-:W-:Y:S02]  /*4fc0*/  LEA R40, P6, R41, c[0x0][0x188], 0x2 ;  /* 0x0000620029287a11 */ /* 0x000fe400078c10ff */
[----:B------:R-:W-:Y:S01]  /*4fd0*/  LEA.HI.X.SX32 R42, R98, R68, 0x1, P3 ;  /* 0x00000044622a7211 */ /* 0x000fe200018f0eff */
[----:B0-----:R-:W-:Y:S01]  /*4fe0*/  FMUL.FTZ R45, R21, R45 ;  /* 0x0000002d152d7220 */ /* 0x001fe20000410000 */
[----:B------:R-:W-:Y:S02]  /*4ff0*/  @!P1 ISETP.GE.AND P3, PT, R43, R120, PT ;  /* 0x000000782b00920c */ /* 0x000fe40003f66270 */
[----:B------:R-:W-:Y:S02]  /*5000*/  LEA.HI.X R41, R41, c[0x0][0x18c], R42, 0x2, P6 ;  /* 0x0000630029297a11 */ /* 0x000fe400030f142a */
[----:B------:R-:W-:Y:S01]  /*5010*/  @!P1 IADD3 R43, R94, 0x2, RZ ;  /* 0x000000025e2b9810 */ /* 0x000fe20007ffe0ff */
[----:B------:R-:W-:Y:S01]  /*5020*/  FFMA.FTZ R45, R20, R44, R45 ;  /* 0x0000002c142d7223 */ /* 0x000fe2000001002d */
[----:B------:R-:W-:-:S02]  /*5030*/  @!P1 FSEL R65, R65, RZ, !P4 ;  /* 0x000000ff41419208 */ /* 0x000fc40006000000 */
[----:B------:R-:W-:Y:S01]  /*5040*/  @!P1 ISETP.GE.AND P6, PT, R43, R120, PT ;  /* 0x000000782b00920c */ /* 0x000fe20003fc6270 */
[----:B------:R-:W-:Y:S01]  /*5050*/  FFMA.FTZ R112, R22, R46, R45 ;  /* 0x0000002e16707223 */ /* 0x000fe2000001002d */
[----:B------:R-:W4:Y:S01]  /*5060*/  LDG.E.128.CONSTANT R40, [R40.64] ;  /* 0x0000000a28287981 */ /* 0x000f22000c1e9d00 */
[----:B------:R-:W-:Y:S01]  /*5070*/  IADD3 R45, P4, R97, R70, RZ ;  /* 0x00000046612d7210 */ /* 0x000fe20007f9e0ff */
[----:B------:R-:W-:Y:S01]  /*5080*/  FMUL.FTZ R49, R21, R49 ;  /* 0x0000003115317220 */ /* 0x000fe20000410000 */
[----:B------:R-:W-:Y:S02]  /*5090*/  @!P1 FSEL R66, R66, RZ, !P2 ;  /* 0x000000ff42429208 */ /* 0x000fe40005000000 */
[----:B------:R-:W-:Y:S01]  /*50a0*/  LEA R44, P2, R45, c[0x0][0x188], 0x2 ;  /* 0x000062002d2c7a11 */ /* 0x000fe200078410ff */
[----:B------:R-:W-:Y:S01]  /*50b0*/  FFMA.FTZ R49, R20, R48, R49 ;  /* 0x0000003014317223 */ /* 0x000fe20000010031 */
[----:B------:R-:W-:-:S03]  /*50c0*/  LEA.HI.X.SX32 R46, R97, R68, 0x1, P4 ;  /* 0x00000044612e7211 */ /* 0x000fc600020f0eff */
[----:B------:R-:W-:Y:S01]  /*50d0*/  FFMA.FTZ R50, R22, R50, R49 ;  /* 0x0000003216327223 */ /* 0x000fe20000010031 */
[----:B------:R-:W-:Y:S02]  /*50e0*/  LEA.HI.X R45, R45, c[0x0][0x18c], R46, 0x2, P2 ;  /* 0x000063002d2d7a11 */ /* 0x000fe400010f142e */
[----:B------:R-:W-:Y:S01]  /*50f0*/  @!P1 IADD3 R49, R94, 0x3, RZ ;  /* 0x000000035e319810 */ /* 0x000fe20007ffe0ff */
[----:B------:R-:W-:-:S03]  /*5100*/  FFMA.FTZ R112, R23, R47, R112 ;  /* 0x0000002f17707223 */ /* 0x000fc60000010070 */
[----:B------:R-:W-:Y:S01]  /*5110*/  @!P1 ISETP.GE.AND P4, PT, R49, R120, PT ;  /* 0x000000783100920c */ /* 0x000fe20003f86270 */
[----:B------:R-:W4:Y:S01]  /*5120*/  LDG.E.128.CONSTANT R44, [R44.64] ;  /* 0x0000000a2c2c7981 */ /* 0x000f22000c1e9d00 */
[C---:B------:R-:W-:Y:S01]  /*5130*/  IADD3 R49, P2, R96.reuse, R70, RZ ;  /* 0x0000004660317210 */ /* 0x040fe20007f5e0ff */
[----:B------:R-:W-:Y:S01]  /*5140*/  FFMA.FTZ R113, R23, R51, R50 ;  /* 0x0000003317717223 */ /* 0x000fe20000010032 */
[----:B------:R-:W-:Y:S02]  /*5150*/  @!P1 FSEL R67, R67, RZ, !P5 ;  /* 0x000000ff43439208 */ /* 0x000fe40006800000 */
[----:B------:R-:W-:Y:S02]  /*5160*/  LEA R48, P5, R49, c[0x0][0x188], 0x2 ;  /* 0x0000620031307a11 */ /* 0x000fe400078a10ff */
[----:B------:R-:W-:Y:S01]  /*5170*/  LEA.HI.X.SX32 R50, R96, R68, 0x1, P2 ;  /* 0x0000004460327211 */ /* 0x000fe200010f0eff */
[----:B------:R-:W-:Y:S01]  /*5180*/  FMUL.FTZ R53, R21, R53 ;  /* 0x0000003515357220 */ /* 0x000fe20000410000 */
[----:B------:R-:W-:-:S02]  /*5190*/  @!P1 ISETP.GE.AND P2, PT, R94, R120, PT ;  /* 0x000000785e00920c */ /* 0x000fc40003f46270 */
[----:B------:R-:W-:Y:S01]  /*51a0*/  LEA.HI.X R49, R49, c[0x0][0x18c], R50, 0x2, P5 ;  /* 0x0000630031317a11 */ /* 0x000fe200028f1432 */
[----:B------:R-:W-:Y:S01]  /*51b0*/  FFMA.FTZ R53, R20, R52, R53 ;  /* 0x0000003414357223 */ /* 0x000fe20000010035 */
[----:B------:R-:W-:Y:S01]  /*51c0*/  @!P1 FSEL R12, R12, RZ, !P2 ;  /* 0x000000ff0c0c9208 */ /* 0x000fe20005000000 */
[----:B------:R-:W-:Y:S02]  /*51d0*/  FMUL.FTZ R57, R21, R57 ;  /* 0x0000003915397220 */ /* 0x000fe40000410000 */
[----:B------:R-:W-:Y:S01]  /*51e0*/  FFMA.FTZ R114, R22, R54, R53 ;  /* 0x0000003616727223 */ /* 0x000fe20000010035 */
[----:B------:R-:W4:Y:S01]  /*51f0*/  LDG.E.128.CONSTANT R48, [R48.64] ;  /* 0x0000000a30307981 */ /* 0x000f22000c1e9d00 */
[----:B------:R-:W-:Y:S01]  /*5200*/  IADD3 R53, P2, R95, R70, RZ ;  /* 0x000000465f357210 */ /* 0x000fe20007f5e0ff */
[----:B------:R-:W-:-:S03]  /*5210*/  FFMA.FTZ R57, R20, R56, R57 ;  /* 0x0000003814397223 */ /* 0x000fc60000010039 */
[----:B------:R-:W-:Y:S02]  /*5220*/  LEA R52, P5, R53, c[0x0][0x188], 0x2 ;  /* 0x0000620035347a11 */ /* 0x000fe400078a10ff */
[----:B------:R-:W-:Y:S01]  /*5230*/  LEA.HI.X.SX32 R54, R95, R68, 0x1, P2 ;  /* 0x000000445f367211 */ /* 0x000fe200010f0eff */
[----:B------:R-:W-:Y:S01]  /*5240*/  FFMA.FTZ R58, R22, R58, R57 ;  /* 0x0000003a163a7223 */ /* 0x000fe20000010039 */
[----:B------:R-:W-:Y:S02]  /*5250*/  @!P1 IADD3 R57, R94, 0x1, RZ ;  /* 0x000000015e399810 */ /* 0x000fe40007ffe0ff */
[----:B------:R-:W-:Y:S02]  /*5260*/  LEA.HI.X R53, R53, c[0x0][0x18c], R54, 0x2, P5 ;  /* 0x0000630035357a11 */ /* 0x000fe400028f1436 */
[----:B------:R-:W-:Y:S01]  /*5270*/  @!P1 FSEL R13, R13, RZ, !P3 ;  /* 0x000000ff0d0d9208 */ /* 0x000fe20005800000 */
[----:B------:R-:W-:Y:S01]  /*5280*/  FFMA.FTZ R114, R23, R55, R114 ;  /* 0x0000003717727223 */ /* 0x000fe20000010072 */
[----:B------:R-:W-:Y:S01]  /*5290*/  @!P1 ISETP.GE.AND P2, PT, R57, R120, PT ;  /* 0x000000783900920c */ /* 0x000fe20003f46270 */
[----:B------:R-:W-:Y:S01]  /*52a0*/  FFMA.FTZ R117, R23, R59, R58 ;  /* 0x0000003b17757223 */ /* 0x000fe2000001003a */
[----:B------:R-:W-:Y:S01]  /*52b0*/  @!P1 FSEL R14, R14, RZ, !P6 ;  /* 0x000000ff0e0e9208 */ /* 0x000fe20007000000 */
[C---:B------:R-:W-:Y:S01]  /*52c0*/  FMUL.FTZ R57, R21.reuse, R13 ;  /* 0x0000000d15397220 */ /* 0x040fe20000410000 */
[----:B------:R-:W-:Y:S01]  /*52d0*/  IADD3 R58, P6, R90, R70, RZ ;  /* 0x000000465a3a7210 */ /* 0x000fe20007fde0ff */
[----:B------:R-:W4:Y:S01]  /*52e0*/  LDG.E.128.CONSTANT R52, [R52.64] ;  /* 0x0000000a34347981 */ /* 0x000f22000c1e9d00 */
[----:B------:R-:W-:-:S02]  /*52f0*/  FMUL.FTZ R61, R21, R61 ;  /* 0x0000003d153d7220 */ /* 0x000fc40000410000 */
[----:B------:R-:W-:Y:S01]  /*5300*/  FFMA.FTZ R59, R20, R12, R57 ;  /* 0x0000000c143b7223 */ /* 0x000fe20000010039 */
[----:B------:R-:W-:Y:S01]  /*5310*/  LEA.HI.X.SX32 R57, R90, R68, 0x1, P6 ;  /* 0x000000445a397211 */ /* 0x000fe200030f0eff */
[----:B------:R-:W-:Y:S01]  /*5320*/  FFMA.FTZ R61, R20, R60, R61 ;  /* 0x0000003c143d7223 */ /* 0x000fe2000001003d */
[----:B------:R-:W-:-:S03]  /*5330*/  LEA R56, P6, R58, c[0x0][0x188], 0x2 ;  /* 0x000062003a387a11 */ /* 0x000fc600078c10ff */
[----:B------:R-:W-:Y:S01]  /*5340*/  FFMA.FTZ R62, R22, R62, R61 ;  /* 0x0000003e163e7223 */ /* 0x000fe2000001003d */
[----:B------:R-:W-:Y:S02]  /*5350*/  LEA.HI.X R57, R58, c[0x0][0x18c], R57, 0x2, P6 ;  /* 0x000063003a397a11 */ /* 0x000fe400030f1439 */
[----:B------:R-:W-:Y:S01]  /*5360*/  IADD3 R61, P5, R91, R70, RZ ;  /* 0x000000465b3d7210 */ /* 0x000fe20007fbe0ff */
[----:B------:R-:W-:Y:S01]  /*5370*/  FFMA.FTZ R14, R22, R14, R59 ;  /* 0x0000000e160e7223 */ /* 0x000fe2000001003b */
[----:B------:R-:W-:Y:S02]  /*5380*/  @!P1 ISETP.GE.AND P3, PT, R94, R120, PT ;  /* 0x000000785e00920c */ /* 0x000fe40003f66270 */
[----:B------:R-:W-:Y:S01]  /*5390*/  LEA R60, P6, R61, c[0x0][0x188], 0x2 ;  /* 0x000062003d3c7a11 */ /* 0x000fe200078c10ff */
[----:B------:R-:W4:Y:S01]  /*53a0*/  LDG.E.128.CONSTANT R56, [R56.64] ;  /* 0x0000000a38387981 */ /* 0x000f22000c1e9d00 */
[----:B------:R-:W-:Y:S01]  /*53b0*/  LEA.HI.X.SX32 R12, R91, R68, 0x1, P5 ;  /* 0x000000445b0c7211 */ /* 0x000fe200028f0eff */
[----:B------:R-:W-:Y:S01]  /*53c0*/  FMUL.FTZ R65, R21, R65 ;  /* 0x0000004115417220 */ /* 0x000fe20000410000 */
[----:B------:R-:W-:-:S02]  /*53d0*/  @!P1 FSEL R16, R16, RZ, !P3 ;  /* 0x000000ff10109208 */ /* 0x000fc40005800000 */
[----:B------:R-:W-:Y:S02]  /*53e0*/  LEA.HI.X R61, R61, c[0x0][0x18c], R12, 0x2, P6 ;  /* 0x000063003d3d7a11 */ /* 0x000fe400030f140c */
[----:B------:R-:W-:Y:S01]  /*53f0*/  IADD3 R13, P3, R92, R70, RZ ;  /* 0x000000465c0d7210 */ /* 0x000fe20007f7e0ff */
[----:B------:R-:W-:Y:S02]  /*5400*/  FFMA.FTZ R65, R20, R64, R65 ;  /* 0x0000004014417223 */ /* 0x000fe40000010041 */
[----:B-----5:R-:W-:Y:S01]  /*5410*/  FFMA.FTZ R121, R23, R63, R62 ;  /* 0x0000003f17797223 */ /* 0x020fe2000001003e */
[----:B------:R-:W-:Y:S01]  /*5420*/  LEA R64, P5, R13, c[0x0][0x188], 0x2 ;  /* 0x000062000d407a11 */ /* 0x000fe200078a10ff */
[----:B------:R-:W4:Y:S01]  /*5430*/  LDG.E.128.CONSTANT R60, [R60.64] ;  /* 0x0000000a3c3c7981 */ /* 0x000f22000c1e9d00 */
[----:B------:R-:W-:Y:S01]  /*5440*/  LEA.HI.X.SX32 R12, R92, R68, 0x1, P3 ;  /* 0x000000445c0c7211 */ /* 0x000fe200018f0eff */
[----:B------:R-:W-:Y:S01]  /*5450*/  FFMA.FTZ R124, R22, R66, R65 ;  /* 0x00000042167c7223 */ /* 0x000fe20000010041 */
[----:B------:R-:W-:-:S02]  /*5460*/  @!P1 FSEL R17, R17, RZ, !P2 ;  /* 0x000000ff11119208 */ /* 0x000fc40005000000 */
[----:B------:R-:W-:Y:S02]  /*5470*/  LEA.HI.X R65, R13, c[0x0][0x18c], R12, 0x2, P5 ;  /* 0x000063000d417a11 */ /* 0x000fe400028f140c */
[----:B------:R-:W-:Y:S01]  /*5480*/  IADD3 R70, P2, R93, R70, RZ ;  /* 0x000000465d467210 */ /* 0x000fe20007f5e0ff */
[----:B------:R-:W-:-:S03]  /*5490*/  FFMA.FTZ R124, R23, R67, R124 ;  /* 0x00000043177c7223 */ /* 0x000fc6000001007c */
[----:B------:R-:W-:Y:S01]  /*54a0*/  LEA.HI.X.SX32 R13, R93, R68, 0x1, P2 ;  /* 0x000000445d0d7211 */ /* 0x000fe200010f0eff */
[----:B------:R-:W4:Y:S01]  /*54b0*/  LDG.E.128.CONSTANT R64, [R64.64] ;  /* 0x0000000a40407981 */ /* 0x000f22000c1e9d00 */
[----:B------:R-:W-:-:S04]  /*54c0*/  LEA R68, P2, R70, c[0x0][0x188], 0x2 ;  /* 0x0000620046447a11 */ /* 0x000fc800078410ff */
[----:B------:R-:W-:-:S06]  /*54d0*/  LEA.HI.X R69, R70, c[0x0][0x18c], R13, 0x2, P2 ;  /* 0x0000630046457a11 */ /* 0x000fcc00010f140d */
[----:B------:R-:W4:Y:S01]  /*54e0*/  LDG.E.128.CONSTANT R68, [R68.64] ;  /* 0x0000000a44447981 */ /* 0x000f22000c1e9d00 */
        /* <DEDUP_REMOVED lines=9> */
[----:B------:R-:W-:Y:S01]  /*5580*/  @!P1 FSEL R19, R19, RZ, !P6 ;  /* 0x000000ff13139208 */ /* 0x000fe20007000000 */
[----:B------:R-:W-:Y:S01]  /*5590*/  FMUL.FTZ R17, R21, R17 ;  /* 0x0000001115117220 */ /* 0x000fe20000410000 */
[-C--:B------:R-:W-:Y:S02]  /*55a0*/  @!P1 ISETP.GE.AND P4, PT, R13, R120.reuse, PT ;  /* 0x000000780d00920c */ /* 0x080fe40003f86270 */
[C---:B------:R-:W-:Y:S02]  /*55b0*/  @!P1 ISETP.GE.AND P6, PT, R94.reuse, R120, PT ;  /* 0x000000785e00920c */ /* 0x040fe40003fc6270 */
[----:B------:R-:W-:Y:S01]  /*55c0*/  @!P1 IADD3 R13, R94, 0x2, RZ ;  /* 0x000000025e0d9810 */ /* 0x000fe20007ffe0ff */
[----:B------:R-:W-:Y:S01]  /*55d0*/  FFMA.FTZ R16, R20, R16, R17 ;  /* 0x0000001014107223 */ /* 0x000fe20000010011 */
[----:B------:R-:W-:-:S04]  /*55e0*/  @!P1 IADD3 R17, R94, 0x2, RZ ;  /* 0x000000025e119810 */ /* 0x000fc80007ffe0ff */
[----:B------:R-:W-:Y:S02]  /*55f0*/  @!P1 ISETP.GE.AND P3, PT, R17, R120, PT ;  /* 0x000000781100920c */ /* 0x000fe40003f66270 */
[----:B------:R-:W-:-:S04]  /*5600*/  @!P1 IADD3 R17, R94, 0x1, RZ ;  /* 0x000000015e119810 */ /* 0x000fc80007ffe0ff */
[-C--:B------:R-:W-:Y:S02]  /*5610*/  @!P1 ISETP.GE.AND P5, PT, R17, R120.reuse, PT ;  /* 0x000000781100920c */ /* 0x080fe40003fa6270 */
[----:B--2---:R-:W-:Y:S02]  /*5620*/  @!P1 FSEL R24, R24, RZ, !P6 ;  /* 0x000000ff18189208 */ /* 0x004fe40007000000 */
        /* <DEDUP_REMOVED lines=10> */
[----:B---3--:R-:W-:Y:S02]  /*56d0*/  @!P1 FSEL R28, R28, RZ, !P4 ;  /* 0x000000ff1c1c9208 */ /* 0x008fe40006000000 */
[-C--:B------:R-:W-:Y:S02]  /*56e0*/  @!P1 ISETP.GE.AND P4, PT, R13, R120.reuse, PT ;  /* 0x000000780d00920c */ /* 0x080fe40003f86270 */
[C---:B------:R-:W-:Y:S02]  /*56f0*/  @!P1 IADD3 R13, R94.reuse, 0x3, RZ ;  /* 0x000000035e0d9810 */ /* 0x040fe40007ffe0ff */
        /* <DEDUP_REMOVED lines=8> */
[----:B----4-:R-:W-:-:S02]  /*5780*/  @!P1 FSEL R32, R32, RZ, !P2 ;  /* 0x000000ff20209208 */ /* 0x010fc40005000000 */
[-C--:B------:R-:W-:Y:S02]  /*5790*/  @!P1 ISETP.GE.AND P2, PT, R13, R120.reuse, PT ;  /* 0x000000780d00920c */ /* 0x080fe40003f46270 */
[C---:B------:R-:W-:Y:S02]  /*57a0*/  @!P1 IADD3 R13, R94.reuse, 0x3, RZ ;  /* 0x000000035e0d9810 */ /* 0x040fe40007ffe0ff */
        /* <DEDUP_REMOVED lines=10> */
[C---:B------:R-:W-:Y:S02]  /*5850*/  @!P1 IADD3 R13, R94.reuse, 0x3, RZ ;  /* 0x000000035e0d9810 */ /* 0x040fe40007ffe0ff */
        /* <DEDUP_REMOVED lines=78> */
[----:B------:R-:W-:Y:S01]  /*5d40*/  @!P1 IADD3 R13, R94, 0x2, RZ ;  /* 0x000000025e0d9810 */ /* 0x000fe20007ffe0ff */
[C---:B------:R-:W-:Y:S01]  /*5d50*/  FMUL.FTZ R25, R21.reuse, R25 ;  /* 0x0000001915197220 */ /* 0x040fe20000410000 */
[----:B------:R-:W-:Y:S01]  /*5d60*/  @!P1 FSEL R68, R68, RZ, !P2 ;  /* 0x000000ff44449208 */ /* 0x000fe20005000000 */
[----:B------:R-:W-:Y:S01]  /*5d70*/  FMUL.FTZ R29, R21, R29 ;  /* 0x0000001d151d7220 */ /* 0x000fe20000410000 */
[----:B------:R-:W-:Y:S01]  /*5d80*/  @!P1 ISETP.GE.AND P2, PT, R13, R120, PT ;  /* 0x000000780d00920c */ /* 0x000fe20003f46270 */
        /* <DEDUP_REMOVED lines=74> */
.L_x_22171:
[----:B------:R-:W-:Y:S05]  /*6230*/  BSYNC B1 ;  /* 0x0000000000017941 */ /* 0x000fea0003800000 */
.L_x_22170:
[----:B------:R-:W-:Y:S02]  /*6240*/  IADD3 R5, P1, R5, 0x10, RZ ;  /* 0x0000001005057810 */ /* 0x000fe40007f3e0ff */
[----:B------:R-:W-:-:S02]  /*6250*/  IADD3 R8, R8, 0x80, RZ ;  /* 0x0000008008087810 */ /* 0x000fc40007ffe0ff */
[----:B------:R-:W-:Y:S01]  /*6260*/  IADD3 R94, R94, 0x80, RZ ;  /* 0x000000805e5e7810 */ /* 0x000fe20007ffe0ff */
[----:B------:R-:W-:Y:S01]  /*6270*/  IMAD.X R6, RZ, RZ, R6, P1 ;  /* 0x000000ffff067224 */ /* 0x000fe200008e0606 */
[----:B------:R-:W-:Y:S01]  /*6280*/  IADD3 R0, R0, 0x200, RZ ;  /* 0x0000020000007810 */ /* 0x000fe20007ffe0ff */
[----:B------:R-:W-:Y:S01]  /*6290*/  @P0 CALL.REL.NOINC `(.L_x_22169) ;  /* 0x0000001000000944 */ /* 0x000fe20003c00000 */
[----:B------:R-:W-:Y:S05]  /*62a0*/  BRA `(.L_x_22172) ;  /* 0xffffe23000007947 */ /* 0x000fea000383ffff */
.L_x_22169:
[----:B------:R-:W-:Y:S05]  /*62b0*/  BSYNC B0 ;  /* 0x0000000000007941 */ /* 0x000fea0003800000 */
.L_x_22167:
[----:B------:R-:W0:Y:S01]  /*62c0*/  SHFL.BFLY PT, R0, R11, 0x4, 0x1f ;  /* 0x0c801f000b007f89 */ /* 0x000e2200000e0000 */
[C---:B------:R-:W-:Y:S01]  /*62d0*/  LOP3.LUT R25, R108.reuse, 0xffffffc0, RZ, 0xc0, !PT ;  /* 0xffffffc06c197812 */ /* 0x040fe200078ec0ff */
[----:B------:R-:W-:Y:S01]  /*62e0*/  BSSY B0, `(.L_x_22173) ;  /* 0x000009b000007945 */ /* 0x000fe20003800000 */
[----:B------:R-:W-:Y:S01]  /*62f0*/  IADD3 R27, R108, 0x1f, RZ ;  /* 0x0000001f6c1b7810 */ /* 0x000fe20007ffe0ff */
[----:B------:R-:W1:Y:S01]  /*6300*/  SHFL.BFLY PT, R7, R74, 0x4, 0x1f ;  /* 0x0c801f004a077f89 */ /* 0x000e6200000e0000 */
[----:B------:R-:W-:Y:S02]  /*6310*/  SHF.R.S32.HI R40, RZ, 0x1f, R115 ;  /* 0x0000001fff287819 */ /* 0x000fe40000011473 */
[----:B------:R-:W-:Y:S01]  /*6320*/  ISETP.GT.U32.AND P3, PT, R27, 0x3e, PT ;  /* 0x0000003e1b00780c */ /* 0x000fe20003f64070 */
[----:B------:R-:W3:Y:S04]  /*6330*/  SHFL.BFLY PT, R15, R80, 0x4, 0x1f ;  /* 0x0c801f00500f7f89 */ /* 0x000ee800000e0000 */
[----:B------:R-:W4:Y:S04]  /*6340*/  SHFL.BFLY PT, R3, R10, 0x4, 0x1f ;  /* 0x0c801f000a037f89 */ /* 0x000f2800000e0000 */
[----:B------:R-:W2:Y:S04]  /*6350*/  SHFL.BFLY PT, R5, R72, 0x4, 0x1f ;  /* 0x0c801f0048057f89 */ /* 0x000ea800000e0000 */
[----:B------:R-:W2:Y:S04]  /*6360*/  SHFL.BFLY PT, R2, R73, 0x4, 0x1f ;  /* 0x0c801f0049027f89 */ /* 0x000ea800000e0000 */
[----:B------:R-:W2:Y:S01]  /*6370*/  SHFL.BFLY PT, R8, R79, 0x4, 0x1f ;  /* 0x0c801f004f087f89 */ /* 0x000ea200000e0000 */
[----:B0-----:R-:W-:Y:S01]  /*6380*/  FADD.FTZ R11, R0, R11 ;  /* 0x0000000b000b7221 */ /* 0x001fe20000010000 */
[----:B------:R-:W-:-:S02]  /*6390*/  LOP3.LUT R0, R115, 0x7, RZ, 0xc0, !PT ;  /* 0x0000000773007812 */ /* 0x000fc400078ec0ff */
[----:B------:R-:W0:Y:S01]  /*63a0*/  SHFL.BFLY PT, R4, R75, 0x4, 0x1f ;  /* 0x0c801f004b047f89 */ /* 0x000e2200000e0000 */
[----:B-1----:R-:W-:Y:S01]  /*63b0*/  FADD.FTZ R7, R7, R74 ;  /* 0x0000004a07077221 */ /* 0x002fe20000010000 */
[----:B------:R-:W-:Y:S02]  /*63c0*/  ISETP.NE.AND P2, PT, R0, RZ, PT ;  /* 0x000000ff0000720c */ /* 0x000fe40003f45270 */
[----:B------:R-:W1:Y:S01]  /*63d0*/  SHFL.BFLY PT, R9, R76, 0x4, 0x1f ;  /* 0x0c801f004c097f89 */ /* 0x000e6200000e0000 */
[----:B---3--:R-:W-:Y:S01]  /*63e0*/  FADD.FTZ R15, R15, R80 ;  /* 0x000000500f0f7221 */ /* 0x008fe20000010000 */
[----:B------:R-:W-:Y:S02]  /*63f0*/  ISETP.NE.OR P5, PT, R25, 0x40, P2 ;  /* 0x000000401900780c */ /* 0x000fe400017a5670 */
[----:B------:R-:W3:Y:S01]  /*6400*/  SHFL.BFLY PT, R23, R88, 0x4, 0x1f ;  /* 0x0c801f0058177f89 */ /* 0x000ee200000e0000 */
[----:B----4-:R-:W-:Y:S01]  /*6410*/  FADD.FTZ R3, R3, R10 ;  /* 0x0000000a03037221 */ /* 0x010fe20000010000 */
[----:B------:R-:W-:-:S02]  /*6420*/  LEA.HI R115, R40, R115, RZ, 0x3 ;  /* 0x0000007328737211 */ /* 0x000fc400078f18ff */
[----:B------:R-:W4:Y:S01]  /*6430*/  SHFL.BFLY PT, R20, R89, 0x4, 0x1f ;  /* 0x0c801f0059147f89 */ /* 0x000f2200000e0000 */
[----:B--2---:R-:W-:Y:S01]  /*6440*/  FADD.FTZ R5, R5, R72 ;  /* 0x0000004805057221 */ /* 0x004fe20000010000 */
[----:B------:R-:W-:Y:S02]  /*6450*/  LOP3.LUT R40, R108, 0xffffffe0, RZ, 0xc0, !PT ;  /* 0xffffffe06c287812 */ /* 0x000fe400078ec0ff */
[----:B------:R-:W2:Y:S01]  /*6460*/  SHFL.BFLY PT, R6, R77, 0x4, 0x1f ;  /* 0x0c801f004d067f89 */ /* 0x000ea200000e0000 */
[----:B------:R-:W-:Y:S01]  /*6470*/  FADD.FTZ R73, R2, R73 ;  /* 0x0000004902497221 */ /* 0x000fe20000010000 */
[----:B------:R-:W-:Y:S02]  /*6480*/  ISETP.NE.OR P4, PT, R40, 0x20, P2 ;  /* 0x000000202800780c */ /* 0x000fe40001785670 */
[----:B------:R-:W2:Y:S01]  /*6490*/  SHFL.BFLY PT, R13, R78, 0x4, 0x1f ;  /* 0x0c801f004e0d7f89 */ /* 0x000ea200000e0000 */
[----:B------:R-:W-:Y:S01]  /*64a0*/  FADD.FTZ R79, R8, R79 ;  /* 0x0000004f084f7221 */ /* 0x000fe20000010000 */
[----:B------:R-:W-:-:S02]  /*64b0*/  ISETP.GT.OR P0, PT, R108, 0x3f, P2 ;  /* 0x0000003f6c00780c */ /* 0x000fc40001704670 */
[----:B------:R-:W2:Y:S01]  /*64c0*/  SHFL.BFLY PT, R12, R81, 0x4, 0x1f ;  /* 0x0c801f00510c7f89 */ /* 0x000ea200000e0000 */
[----:B0-----:R-:W-:Y:S01]  /*64d0*/  FADD.FTZ R75, R4, R75 ;  /* 0x0000004b044b7221 */ /* 0x001fe20000010000 */
[----:B------:R-:W-:Y:S02]  /*64e0*/  ISETP.GT.OR P1, PT, R108, 0x1f, P2 ;  /* 0x0000001f6c00780c */ /* 0x000fe40001724670 */
        /* <DEDUP_REMOVED lines=17> */
[----:B---3--:R-:W-:Y:S02]  /*6600*/  FADD.FTZ R19, R19, R84 ;  /* 0x0000005413137221 */ /* 0x008fe40000010000 */
[----:B----4-:R-:W-:Y:S01]  /*6610*/  FADD.FTZ R85, R16, R85 ;  /* 0x0000005510557221 */ /* 0x010fe20000010000 */
[----:B------:R-:W3:Y:S01]  /*6620*/  SHFL.BFLY PT, R0, R3, 0x2, 0x1f ;  /* 0x0c401f0003007f89 */ /* 0x000ee200000e0000 */
[----:B--2---:R-:W-:-:S03]  /*6630*/  FADD.FTZ R21, R21, R86 ;  /* 0x0000005615157221 */ /* 0x004fc60000010000 */
        /* <DEDUP_REMOVED lines=8> */
[----:B------:R-:W1:Y:S04]  /*66c0*/  SHFL.BFLY PT, R36, R23, 0x2, 0x1f ;  /* 0x0c401f0017247f89 */ /* 0x000e6800000e0000 */
        /* <DEDUP_REMOVED lines=27> */
[----:B------:R-:W-:Y:S02]  /*6880*/  FADD.FTZ R30, R85, R30 ;  /* 0x0000001e551e7221 */ /* 0x000fe40000010000 */
[----:B---3--:R-:W-:Y:S01]  /*6890*/  FADD.FTZ R32, R21, R32 ;  /* 0x0000002015207221 */ /* 0x008fe20000010000 */
        /* <DEDUP_REMOVED lines=27> */
[----:B---3--:R-:W-:Y:S02]  /*6a50*/  FADD.FTZ R10, R18, R21 ;  /* 0x00000015120a7221 */ /* 0x008fe40000010000 */
[----:B------:R-:W-:Y:S01]  /*6a60*/  IMAD R21, R116, 0x50, R23 ;  /* 0x0000005074157824 */ /* 0x000fe200078e0217 */
[----:B------:R-:W3:Y:S01]  /*6a70*/  SHFL.BFLY PT, R37, R34, 0x1, 0x1f ;  /* 0x0c201f0022257f89 */ /* 0x000ee200000e0000 */
[----:B--2---:R-:W-:-:S03]  /*6a80*/  FADD.FTZ R12, R22, R25 ;  /* 0x00000019160c7221 */ /* 0x004fc60000010000 */
[----:B------:R-:W2:Y:S01]  /*6a90*/  SHFL.BFLY PT, R39, R36, 0x1, 0x1f ;  /* 0x0c201f0024277f89 */ /* 0x000ea200000e0000 */
[----:B----4-:R-:W-:-:S03]  /*6aa0*/  FADD.FTZ R13, R24, R27 ;  /* 0x0000001b180d7221 */ /* 0x010fc60000010000 */
[----:B------:R-:W4:Y:S01]  /*6ab0*/  SHFL.BFLY PT, R41, R38, 0x1, 0x1f ;  /* 0x0c201f0026297f89 */ /* 0x000f2200000e0000 */
[----:B------:R-:W-:-:S03]  /*6ac0*/  FADD.FTZ R14, R26, R29 ;  /* 0x0000001d1a0e7221 */ /* 0x000fc60000010000 */
[----:B------:R-:W-:Y:S01]  /*6ad0*/  BAR.SYNC.DEFER_BLOCKING 0x0 ;  /* 0x0000000000007b1d */ /* 0x000fe20000010000 */
[----:B0-----:R-:W-:Y:S02]  /*6ae0*/  FADD.FTZ R15, R28, R31 ;  /* 0x0000001f1c0f7221 */ /* 0x001fe40000010000 */
[----:B-1----:R-:W-:Y:S02]  /*6af0*/  FADD.FTZ R16, R30, R33 ;  /* 0x000000211e107221 */ /* 0x002fe40000010000 */
[----:B------:R-:W-:Y:S02]  /*6b00*/  FADD.FTZ R17, R32, R35 ;  /* 0x0000002320117221 */ /* 0x000fe40000010000 */
[----:B---3--:R-:W-:Y:S02]  /*6b10*/  FADD.FTZ R18, R34, R37 ;  /* 0x0000002522127221 */ /* 0x008fe40000010000 */
[----:B--2---:R-:W-:Y:S02]  /*6b20*/  FADD.FTZ R19, R36, R39 ;  /* 0x0000002724137221 */ /* 0x004fe40000010000 */
        /* <DEDUP_REMOVED lines=22> */
.L_x_22174:
[----:B------:R-:W-:Y:S05]  /*6c90*/  BSYNC B0 ;  /* 0x0000000000007941 */ /* 0x000fea0003800000 */
.L_x_22173:
        /* <DEDUP_REMOVED lines=43> */
.L_x_22176:
[----:B------:R-:W-:Y:S05]  /*6f50*/  BSYNC B0 ;  /* 0x0000000000007941 */ /* 0x000fea0003800000 */
.L_x_22175:
        /* <DEDUP_REMOVED lines=23> */
.L_x_22178:
[----:B------:R-:W-:Y:S05]  /*70d0*/  BSYNC B0 ;  /* 0x0000000000007941 */ /* 0x000fea0003800000 */
.L_x_22177:
        /* <DEDUP_REMOVED lines=43> */
.L_x_22180:
[----:B------:R-:W-:Y:S05]  /*7390*/  BSYNC B0 ;  /* 0x0000000000007941 */ /* 0x000fea0003800000 */
.L_x_22179:
        /* <DEDUP_REMOVED lines=20> */
[----:B------:R-:W-:Y:S02]  /*74e0*/  IADD3 R27, P2, R24, UR4, RZ ;  /* 0x00000004181b7c10 */ /* 0x000fe4000ff5e0ff */
[C---:B------:R-:W-:Y:S02]  /*74f0*/  IADD3 R31, P0, R23.reuse, UR4, RZ ;  /* 0x00000004171f7c10 */ /* 0x040fe4000ff1e0ff */
[----:B01----:R-:W-:Y:S02]  /*7500*/  IADD3 R21, R23, 0x4, RZ ;  /* 0x0000000417157810 */ /* 0x003fe40007ffe0ff */
[----:B------:R-:W-:-:S02]  /*7510*/  IADD3 R30, P3, R25, UR4, RZ ;  /* 0x00000004191e7c10 */ /* 0x000fc4000ff7e0ff */
[----:B------:R-:W-:Y:S02]  /*7520*/  LEA.HI.X.SX32 R32, R24, UR7, 0x1, P2 ;  /* 0x0000000718207c11 */ /* 0x000fe400090f0eff */
[----:B------:R-:W-:Y:S02]  /*7530*/  LEA R26, P2, R27, c[0x0][0x170], 0x2 ;  /* 0x00005c001b1a7a11 */ /* 0x000fe400078410ff */
[----:B------:R-:W-:Y:S02]  /*7540*/  LEA.HI.X.SX32 R36, R23, UR7, 0x1, P0 ;  /* 0x0000000717247c11 */ /* 0x000fe400080f0eff */
[----:B------:R-:W-:Y:S02]  /*7550*/  IADD3 R29, P1, R21, UR4, RZ ;  /* 0x00000004151d7c10 */ /* 0x000fe4000ff3e0ff */
[----:B------:R-:W-:Y:S02]  /*7560*/  LEA R20, P0, R31, c[0x0][0x170], 0x2 ;  /* 0x00005c001f147a11 */ /* 0x000fe400078010ff */
[----:B------:R-:W-:-:S02]  /*7570*/  LEA.HI.X.SX32 R25, R25, UR7, 0x1, P3 ;  /* 0x0000000719197c11 */ /* 0x000fc400098f0eff */
[----:B------:R-:W-:Y:S02]  /*7580*/  LEA R24, P3, R30, c[0x0][0x170], 0x2 ;  /* 0x00005c001e187a11 */ /* 0x000fe400078610ff */
[----:B------:R-:W-:Y:S02]  /*7590*/  LEA.HI.X R27, R27, c[0x0][0x174], R32, 0x2, P2 ;  /* 0x00005d001b1b7a11 */ /* 0x000fe400010f1420 */
[----:B------:R-:W-:Y:S02]  /*75a0*/  LEA.HI.X.SX32 R34, R21, UR7, 0x1, P1 ;  /* 0x0000000715227c11 */ /* 0x000fe400088f0eff */
[----:B------:R-:W-:Y:S02]  /*75b0*/  IADD3 R32, R23, 0x18, RZ ;  /* 0x0000001817207810 */ /* 0x000fe40007ffe0ff */
[----:B------:R-:W-:Y:S02]  /*75c0*/  LEA R28, P1, R29, c[0x0][0x170], 0x2 ;  /* 0x00005c001d1c7a11 */ /* 0x000fe400078210ff */
[----:B------:R-:W-:-:S02]  /*75d0*/  LEA.HI.X R21, R31, c[0x0][0x174], R36, 0x2, P0 ;  /* 0x00005d001f157a11 */ /* 0x000fc400000f1424 */
[----:B------:R-:W-:Y:S02]  /*75e0*/  LEA.HI.X R25, R30, c[0x0][0x174], R25, 0x2, P3 ;  /* 0x00005d001e197a11 */ /* 0x000fe400018f1419 */
[C---:B------:R-:W-:Y:S01]  /*75f0*/  IADD3 R31, R23.reuse, 0x14, RZ ;  /* 0x00000014171f7810 */ /* 0x040fe20007ffe0ff */
[----:B------:R-:W-:Y:S01]  /*7600*/  STG.E [R20.64], R0 ;  /* 0x0000000014007986 */ /* 0x000fe2000c10190a */
[C---:B------:R-:W-:Y:S02]  /*7610*/  IADD3 R30, R23.reuse, 0x10, RZ ;  /* 0x00000010171e7810 */ /* 0x040fe40007ffe0ff */
[----:B------:R-:W-:Y:S02]  /*7620*/  IADD3 R33, R23, 0x1c, RZ ;  /* 0x0000001c17217810 */ /* 0x000fe40007ffe0ff */
[----:B------:R-:W-:Y:S02]  /*7630*/  IADD3 R39, P2, R32, UR4, RZ ;  /* 0x0000000420277c10 */ /* 0x000fe4000ff5e0ff */
[----:B------:R-:W-:-:S02]  /*7640*/  LEA.HI.X R29, R29, c[0x0][0x174], R34, 0x2, P1 ;  /* 0x00005d001d1d7a11 */ /* 0x000fc400008f1422 */
[----:B------:R-:W-:Y:S02]  /*7650*/  IADD3 R35, P1, R31, UR4, RZ ;  /* 0x000000041f237c10 */ /* 0x000fe4000ff3e0ff */
[----:B------:R-:W-:Y:S01]  /*7660*/  IADD3 R37, P0, R30, UR4, RZ ;  /* 0x000000041e257c10 */ /* 0x000fe2000ff1e0ff */
[----:B------:R-:W-:Y:S01]  /*7670*/  STG.E [R28.64], R2 ;  /* 0x000000021c007986 */ /* 0x000fe2000c10190a */
[----:B------:R-:W-:Y:S02]  /*7680*/  IADD3 R38, P3, R33, UR4, RZ ;  /* 0x0000000421267c10 */ /* 0x000fe4000ff7e0ff */
[----:B------:R-:W-:Y:S01]  /*7690*/  LEA.HI.X.SX32 R40, R32, UR7, 0x1, P2 ;  /* 0x0000000720287c11 */ /* 0x000fe200090f0eff */
[----:B------:R-:W-:Y:S01]  /*76a0*/  STG.E [R26.64], R3 ;  /* 0x000000031a007986 */ /* 0x000fe2000c10190a */
[----:B------:R-:W-:Y:S02]  /*76b0*/  LEA R32, P2, R39, c[0x0][0x170], 0x2 ;  /* 0x00005c0027207a11 */ /* 0x000fe400078410ff */
[----:B------:R-:W-:Y:S01]  /*76c0*/  LEA.HI.X.SX32 R42, R31, UR7, 0x1, P1 ;  /* 0x000000071f2a7c11 */ /* 0x000fe200088f0eff */
[----:B------:R-:W-:Y:S01]  /*76d0*/  STG.E [R24.64], R4 ;  /* 0x0000000418007986 */ /* 0x000fe2000c10190a */
[----:B------:R-:W-:-:S02]  /*76e0*/  LEA.HI.X.SX32 R44, R30, UR7, 0x1, P0 ;  /* 0x000000071e2c7c11 */ /* 0x000fc400080f0eff */
[----:B------:R-:W-:Y:S02]  /*76f0*/  LEA.HI.X.SX32 R31, R33, UR7, 0x1, P3 ;  /* 0x00000007211f7c11 */ /* 0x000fe400098f0eff */
[----:B------:R-:W-:Y:S02]  /*7700*/  LEA R30, P3, R38, c[0x0][0x170], 0x2 ;  /* 0x00005c00261e7a11 */ /* 0x000fe400078610ff */
[----:B------:R-:W-:Y:S02]  /*7710*/  LEA.HI.X R33, R39, c[0x0][0x174], R40, 0x2, P2 ;  /* 0x00005d0027217a11 */ /* 0x000fe400010f1428 */
[----:B------:R-:W-:Y:S02]  /*7720*/  IADD3 R40, R23, 0x28, RZ ;  /* 0x0000002817287810 */ /* 0x000fe40007ffe0ff */
[----:B------:R-:W-:Y:S02]  /*7730*/  LEA R34, P1, R35, c[0x0][0x170], 0x2 ;  /* 0x00005c0023227a11 */ /* 0x000fe400078210ff */
[----:B------:R-:W-:-:S02]  /*7740*/  LEA R36, P0, R37, c[0x0][0x170], 0x2 ;  /* 0x00005c0025247a11 */ /* 0x000fc400078010ff */
[----:B------:R-:W-:Y:S02]  /*7750*/  LEA.HI.X R31, R38, c[0x0][0x174], R31, 0x2, P3 ;  /* 0x00005d00261f7a11 */ /* 0x000fe400018f141f */
[C---:B------:R-:W-:Y:S02]  /*7760*/  IADD3 R39, R23.reuse, 0x24, RZ ;  /* 0x0000002417277810 */ /* 0x040fe40007ffe0ff */
        /* <DEDUP_REMOVED lines=21> */
[C---:B------:R-:W-:Y:S02]  /*78c0*/  IADD3 R47, R23.reuse, 0x34, RZ ;  /* 0x00000034172f7810 */ /* 0x040fe40007ffe0ff */
[----:B------:R-:W-:Y:S02]  /*78d0*/  IADD3 R48, R23, 0x38, RZ ;  /* 0x0000003817307810 */ /* 0x000fe40007ffe0ff */
[----:B------:R-:W-:Y:S02]  /*78e0*/  LEA R44, P0, R45, c[0x0][0x170], 0x2 ;  /* 0x00005c002d2c7a11 */ /* 0x000fe400078010ff */
[----:B------:R-:W-:Y:S02]  /*78f0*/  LEA.HI.X R39, R46, c[0x0][0x174], R39, 0x2, P3 ;  /* 0x00005d002e277a11 */ /* 0x000fe400018f1427 */
[----:B------:R-:W-:-:S02]  /*7900*/  LEA.HI.X R43, R43, c[0x0][0x174], R50, 0x2, P1 ;  /* 0x00005d002b2b7a11 */ /* 0x000fc400008f1432 */
[----:B------:R-:W-:Y:S02]  /*7910*/  IADD3 R46, R23, 0x30, RZ ;  /* 0x00000030172e7810 */ /* 0x000fe40007ffe0ff */
[----:B------:R-:W-:Y:S02]  /*7920*/  IADD3 R53, P3, R49, UR4, RZ ;  /* 0x0000000431357c10 */ /* 0x000fe4000ff7e0ff */
[----:B------:R-:W-:Y:S02]  /*7930*/  IADD3 R55, P1, R47, UR4, RZ ;  /* 0x000000042f377c10 */ /* 0x000fe4000ff3e0ff */
[----:B------:R-:W-:Y:S02]  /*7940*/  IADD3 R51, P2, R48, UR4, RZ ;  /* 0x0000000430337c10 */ /* 0x000fe4000ff5e0ff */
[----:B------:R-:W-:Y:S02]  /*7950*/  LEA.HI.X R45, R45, c[0x0][0x174], R52, 0x2, P0 ;  /* 0x00005d002d2d7a11 */ /* 0x000fe400000f1434 */
[----:B------:R-:W-:-:S02]  /*7960*/  IADD3 R57, P0, R46, UR4, RZ ;  /* 0x000000042e397c10 */ /* 0x000fc4000ff1e0ff */
        /* <DEDUP_REMOVED lines=17> */
[----:B------:R-:W-:Y:S02]  /*7a80*/  IADD3 R56, R23, 0x48, RZ ;  /* 0x0000004817387810 */ /* 0x000fe40007ffe0ff */
        /* <DEDUP_REMOVED lines=27> */
.L_x_22181:
        /* <DEDUP_REMOVED lines=12> */
.L_x_25558:


//--------------------- .text._ZN4vllm25paged_attention_v2_kernelIffLi64ELi32ELi128ELNS_18Fp8KVCacheDataTypeE0ELb1ELi512EEEvPfS2_PT_PKS3_PKT0_S9_ifPKiSB_iPKfiiiSD_SD_iiiii --------------------------
	.section	.text._ZN4vllm25paged_attention_v2_kernelIffLi64ELi32ELi128ELNS_18Fp8KVCacheDataTypeE0ELb1ELi512EEEvPfS2_PT_PKS3_PKT0_S9_ifPKiSB_iPKfiiiSD_SD_iiiii,"ax",@progbits
	.sectioninfo	@"SHI_REGISTERS=128"
	.align	128
        .global         _ZN4vllm25paged_attention_v2_kernelIffLi64ELi32ELi128ELNS_18Fp8KVCacheDataTypeE0ELb1ELi512EEEvPfS2_PT_PKS3_PKT0_S9_ifPKiSB_iPKfiiiSD_SD_iiiii
        .type           _ZN4vllm25paged_attention_v2_kernelIffLi64ELi32ELi128ELNS_18Fp8KVCacheDataTypeE0ELb1ELi512EEEvPfS2_PT_PKS3_PKT0_S9_ifPKiSB_iPKfiiiSD_SD_iiiii,@function
        .size           _ZN4vllm25paged_attention_v2_kernelIffLi64ELi32ELi128ELNS_18Fp8KVCacheDataTypeE0ELb1ELi512EEEvPfS2_PT_PKS3_PKT0_S9_ifPKiSB_iPKfiiiSD_SD_iiiii,(.L_x_25559 - _ZN4vllm25paged_attention_v2_kernelIffLi64ELi32ELi128ELNS_18Fp8KVCacheDataTypeE0ELb1ELi512EEEvPfS2_PT_PKS3_PKT0_S9_ifPKiSB_iPKfiiiSD_SD_iiiii)
        .other          _ZN4vllm25paged_attention_v2_kernelIffLi64ELi32ELi128ELNS_18Fp8KVCacheDataTypeE0ELb1ELi512EEEvPfS2_PT_PKS3_PKT0_S9_ifPKiSB_iPKfiiiSD_SD_iiiii,@"STO_CUDA_ENTRY STV_DEFAULT"
_ZN4vllm25paged_attention_v2_kernelIffLi64ELi32ELi128ELNS_18Fp8KVCacheDataTypeE0ELb1ELi512EEEvPfS2_PT_PKS3_PKT0_S9_ifPKiSB_iPKfiiiSD_SD_iiiii:
.text._ZN4vllm25paged_attention_v2_kernelIffLi64ELi32ELi128ELNS_18Fp8KVCacheDataTypeE0ELb1ELi512EEEvPfS2_PT_PKS3_PKT0_S9_ifPKiSB_iPKfiiiSD_SD_iiiii:
        /* <DEDUP_REMOVED lines=51> */
[----:B0-----:R-:W-:Y:S01]  /*0330*/  IMAD.MOV.U32 R4, RZ, RZ, RZ ;  /* 0x000000ffff047224 */ /* 0x001fe200078e00ff */
[----:B-1----:R-:W-:-:S05]  /*0340*/  IADD3 R2, RZ, -R5, RZ ;  /* 0x80000005ff027210 */ /* 0x002fca0007ffe0ff */
        /* <DEDUP_REMOVED lines=44> */
[C---:B------:R-:W-:Y:S01]  /*0610*/  SHF.L.U32 R5, R104.reuse, 0x2, RZ ;  /* 0x0000000268057819 */ /* 0x040fe200000006ff */
        /* <DEDUP_REMOVED lines=8> */
.L_x_22186:
        /* <DEDUP_REMOVED lines=11> */
.L_x_22185:
[----:B------:R-:W-:Y:S05]  /*0750*/  BSYNC B1 ;  /* 0x0000000000017941 */ /* 0x000fea0003800000 */
.L_x_22184:
        /* <DEDUP_REMOVED lines=8> */
.L_x_22187:
        /* <DEDUP_REMOVED lines=17> */
.L_x_22183:
[----:B------:R-:W-:Y:S05]  /*08f0*/  BSYNC B0 ;  /* 0x0000000000007941 */ /* 0x000fea0003800000 */
.L_x_22182:
[----:B------:R-:W-:Y:S01]  /*0900*/  IABS R2, c[0x0][0x1e4] ;  /* 0x0000790000027a13 */ /* 0x000fe20000000000 */
[----:B------:R-:W-:Y:S01]  /*0910*/  IMAD.MOV.U32 R108, RZ, RZ, RZ ;  /* 0x000000ffff6c7224 */ /* 0x000fe200078e00ff */
[----:B------:R-:W-:Y:S01]  /*0920*/  IADD3 R4, R116, -0x1, RZ ;  /* 0xffffffff74047810 */ /* 0x000fe20007ffe0ff */
[----:B------:R-:W-:Y:S01]  /*0930*/  IMAD R107, R107, 0x10, R112 ;  /* 0x000000106b6b7824 */ /* 0x000fe200078e0270 */
[----:B------:R-:W0:Y:S01]  /*0940*/  I2F.RP R5, R2 ;  /* 0x0000000200057306 */ /* 0x000e220000209400 */
[----:B------:R-:W-:Y:S01]  /*0950*/  IMAD R110, R110, c[0x0][0x1a8], RZ ;  /* 0x00006a006e6e7a24 */ /* 0x000fe200078e02ff */
[----:B------:R-:W-:Y:S01]  /*0960*/  BAR.SYNC.DEFER_BLOCKING 0x0 ;  /* 0x0000000000007b1d */ /* 0x000fe20000010000 */
[----:B------:R-:W-:-:S05]  /*0970*/  MOV R106, 0xff7fffff ;  /* 0xff7fffff006a7802 */ /* 0x000fca0000000f00 */
        /* <DEDUP_REMOVED lines=27> */
[----:B------:R-:W-:Y:S01]  /*0b30*/  @P3 IMAD R5, R4, c[0x0][0x1e8], RZ ;  /* 0x00007a0004053a24 */ /* 0x000fe200078e02ff */
[----:B------:R-:W-:Y:S02]  /*0b40*/  SHF.R.S32.HI R4, RZ, 0x1f, R110 ;  /* 0x0000001fff047819 */ /* 0x000fe4000001146e */
        /* <DEDUP_REMOVED lines=9> */
[----:B------:R-:W-:Y:S01]  /*0be0*/  IMAD R2, R0, c[0x0][0x1c0], RZ ;  /* 0x0000700000027a24 */ /* 0x000fe200078e02ff */
[----:B------:R-:W-:Y:S01]  /*0bf0*/  IADD3 R6, R3, -c[0x0][0x1dc], RZ ;  /* 0x8000770003067a10 */ /* 0x000fe20007ffe0ff */
[----:B------:R-:W1:Y:S01]  /*0c00*/  LDS.128 R64, [0x10] ;  /* 0x00001000ff407984 */ /* 0x000e620000000c00 */
[C---:B------:R-:W-:Y:S02]  /*0c10*/  IMAD.SHL.U32 R121, R111.reuse, 0x4, RZ ;  /* 0x000000046f797824 */ /* 0x040fe400078e00ff */
[----:B------:R-:W-:Y:S01]  /*0c20*/  IMAD.MOV.U32 R72, RZ, RZ, c[0x0][0x1bc] ;  /* 0x00006f00ff487624 */ /* 0x000fe200078e00ff */
[----:B------:R-:W2:Y:S01]  /*0c30*/  LDS.128 R60, [0x20] ;  /* 0x00002000ff3c7984 */ /* 0x000ea20000000c00 */
[----:B------:R-:W-:Y:S01]  /*0c40*/  IMAD.IADD R105, R111, 0x1, -R105 ;  /* 0x000000016f697824 */ /* 0x000fe200078e0a69 */
[----:B------:R-:W-:-:S02]  /*0c50*/  SHF.R.S32.HI R7, RZ, 0x1f, R121 ;  /* 0x0000001fff077819 */ /* 0x000fc40000011479 */
        /* <DEDUP_REMOVED lines=19> */
.L_x_22194:
        /* <DEDUP_REMOVED lines=21> */
[----:B------:R-:W-:-:S04]  /*0ee0*/  @P0 IADD3 R72, R72, 0x1, RZ ;  /* 0x0000000148480810 */ /* 0x000fc80007ffe0ff */
[----:B------:R-:W-:Y:S01]  /*0ef0*/  MOV R76, R72 ;  /* 0x00000048004c7202 */ /* 0x000fe20000000f00 */
[----:B-1----:R-:W-:-:S04]  /*0f00*/  IMAD.MOV R72, RZ, RZ, -R73 ;  /* 0x000000ffff487224 */ /* 0x002fc800078e0a49 */
[----:B------:R-:W-:Y:S01]  /*0f10*/  @!P2 IMAD.MOV R76, RZ, RZ, -R76 ;  /* 0x000000ffff4ca224 */ /* 0x000fe200078e0a4c */
[----:B------:R-:W-:Y:S01]  /*0f20*/  @!P1 LOP3.LUT R76, RZ, c[0x0][0x1e4], RZ, 0x33, !PT ;  /* 0x00007900ff4c9a12 */ /* 0x000fe200078e33ff */
[----:B------:R-:W-:Y:S02]  /*0f30*/  IMAD R75, R72, R77, RZ ;  /* 0x0000004d484b7224 */ /* 0x000fe400078e02ff */
[----:B------:R-:W-:Y:S02]  /*0f40*/  IMAD.MOV.U32 R72, RZ, RZ, RZ ;  /* 0x000000ffff487224 */ /* 0x000fe400078e00ff */
        /* <DEDUP_REMOVED lines=27> */
[----:B------:R-:W-:-:S04]  /*1100*/  LEA R122, P0, R72, c[0x0][0x180], 0x2 ;  /* 0x00006000487a7a11 */ /* 0x000fc800078010ff */
[----:B------:R-:W-:-:S04]  /*1110*/  IADD3 R73, R73, R75, RZ ;  /* 0x0000004b49497210 */ /* 0x000fc80007ffe0ff */
[----:B------:R-:W-:-:S05]  /*1120*/  LEA.HI.X R123, R72, c[0x0][0x184], R73, 0x2, P0 ;  /* 0x00006100487b7a11 */ /* 0x000fca00000f1449 */
[----:B------:R-:W2:Y:S04]  /*1130*/  LDG.E.128.CONSTANT R88, [R122.64+0x200] ;  /* 0x0002000a7a587981 */ /* 0x000ea8000c1e9d00 */
[----:B------:R-:W3:Y:S04]  /*1140*/  LDG.E.128.CONSTANT R76, [R122.64] ;  /* 0x0000000a7a4c7981 */ /* 0x000ee8000c1e9d00 */
[----:B------:R-:W4:Y:S04]  /*1150*/  LDG.E.128.CONSTANT R72, [R122.64+0x400] ;  /* 0x0004000a7a487981 */ /* 0x000f28000c1e9d00 */
[----:B------:R-:W5:Y:S04]  /*1160*/  LDG.E.128.CONSTANT R80, [R122.64+0x600] ;  /* 0x0006000a7a507981 */ /* 0x000f68000c1e9d00 */
[----:B------:R-:W4:Y:S01]  /*1170*/  LDG.E.128.CONSTANT R84, [R122.64+0x800] ;  /* 0x0008000a7a547981 */ /* 0x000f22000c1e9d00 */
[----:B--2---:R-:W-:-:S02]  /*1180*/  FMUL.FTZ R93, R64, R88 ;  /* 0x00000058405d7220 */ /* 0x004fc40000410000 */
[----:B------:R-:W-:Y:S02]  /*1190*/  FMUL.FTZ R97, R66, R90 ;  /* 0x0000005a42617220 */ /* 0x000fe40000410000 */
[----:B------:R-:W-:Y:S02]  /*11a0*/  FMUL.FTZ R88, R65, R89 ;  /* 0x0000005941587220 */ /* 0x000fe40000410000 */
[----:B------:R-:W-:Y:S02]  /*11b0*/  FMUL.FTZ R90, R67, R91 ;  /* 0x0000005b435a7220 */ /* 0x000fe40000410000 */
[----:B0--3--:R-:W-:Y:S02]  /*11c0*/  FFMA.FTZ R89, R68, R76, R93 ;  /* 0x0000004c44597223 */ /* 0x009fe4000001005d */
        /* <DEDUP_REMOVED lines=9> */
[----:B-----5:R-:W-:-:S02]  /*1260*/  FFMA.FTZ R103, R56, R80, R77 ;  /* 0x0000005038677223 */ /* 0x020fc4000001004d */
[----:B------:R-:W-:Y:S01]  /*1270*/  FFMA.FTZ R101, R62, R74, R101 ;  /* 0x0000004a3e657223 */ /* 0x000fe20000010065 */
[----:B------:R-:W5:Y:S01]  /*1280*/  LDG.E.128.CONSTANT R76, [R122.64+0x1200] ;  /* 0x0012000a7a4c7981 */ /* 0x000f62000c1e9d00 */
[----:B------:R-:W-:-:S03]  /*1290*/  FFMA.FTZ R80, R57, R81, R72 ;  /* 0x0000005139507223 */ /* 0x000fc60000010048 */
[----:B------:R-:W5:Y:S01]  /*12a0*/  LDG.E.128.CONSTANT R72, [R122.64+0x1000] ;  /* 0x0010000a7a487981 */ /* 0x000f62000c1e9d00 */
[----:B------:R-:W-:Y:S02]  /*12b0*/  FFMA.FTZ R103, R52, R84, R103 ;  /* 0x0000005434677223 */ /* 0x000fe40000010067 */
[----:B------:R-:W-:Y:S02]  /*12c0*/  FFMA.FTZ R80, R53, R85, R80 ;  /* 0x0000005535507223 */ /* 0x000fe40000010050 */
[----:B------:R-:W-:Y:S02]  /*12d0*/  FFMA.FTZ R101, R58, R82, R101 ;  /* 0x000000523a657223 */ /* 0x000fe40000010065 */
[----:B------:R-:W-:Y:S02]  /*12e0*/  FFMA.FTZ R100, R59, R83, R100 ;  /* 0x000000533b647223 */ /* 0x000fe40000010064 */
[----:B------:R-:W-:Y:S02]  /*12f0*/  FFMA.FTZ R101, R54, R86, R101 ;  /* 0x0000005636657223 */ /* 0x000fe40000010065 */
[----:B------:R-:W-:-:S02]  /*1300*/  FFMA.FTZ R100, R55, R87, R100 ;  /* 0x0000005737647223 */ /* 0x000fc40000010064 */
[----:B--2---:R-:W-:Y:S02]  /*1310*/  FFMA.FTZ R103, R48, R92, R103 ;  /* 0x0000005c30677223 */ /* 0x004fe40000010067 */
[----:B------:R-:W-:Y:S02]  /*1320*/  FFMA.FTZ R80, R49, R93, R80 ;  /* 0x0000005d31507223 */ /* 0x000fe40000010050 */
[----:B------:R-:W-:Y:S02]  /*1330*/  FFMA.FTZ R101, R50, R94, R101 ;  /* 0x0000005e32657223 */ /* 0x000fe40000010065 */
[----:B---3--:R-:W-:Y:S02]  /*1340*/  FFMA.FTZ R103, R44, R96, R103 ;  /* 0x000000602c677223 */ /* 0x008fe40000010067 */
[----:B------:R-:W-:Y:S02]  /*1350*/  FFMA.FTZ R84, R45, R97, R80 ;  /* 0x000000612d547223 */ /* 0x000fe40000010050 */
[----:B------:R-:W-:Y:S01]  /*1360*/  FFMA.FTZ R100, R51, R95, R100 ;  /* 0x0000005f33647223 */ /* 0x000fe20000010064 */
[----:B------:R-:W2:Y:S01]  /*1370*/  LDG.E.128.CONSTANT R80, [R122.64+0x1400] ;  /* 0x0014000a7a507981 */ /* 0x000ea2000c1e9d00 */
[----:B----4-:R-:W-:-:S02]  /*1380*/  FFMA.FTZ R103, R40, R88, R103 ;  /* 0x0000005828677223 */ /* 0x010fc40000010067 */
[----:B------:R-:W-:Y:S01]  /*1390*/  FFMA.FTZ R88, R41, R89, R84 ;  /* 0x0000005929587223 */ /* 0x000fe20000010054 */
[----:B------:R-:W3:Y:S01]  /*13a0*/  LDG.E.128.CONSTANT R92, [R122.64+0x1a00] ;  /* 0x001a000a7a5c7981 */ /* 0x000ee2000c1e9d00 */
[----:B------:R-:W-:Y:S02]  /*13b0*/  FFMA.FTZ R101, R46, R98, R101 ;  /* 0x000000622e657223 */ /* 0x000fe40000010065 */
[----:B------:R-:W-:Y:S01]  /*13c0*/  FFMA.FTZ R100, R47, R99, R100 ;  /* 0x000000632f647223 */ /* 0x000fe20000010064 */
[----:B------:R-:W4:Y:S01]  /*13d0*/  LDG.E.128.CONSTANT R84, [R122.64+0x1600] ;  /* 0x0016000a7a547981 */ /* 0x000f22000c1e9d00 */
[----:B-----5:R-:W-:Y:S02]  /*13e0*/  FFMA.FTZ R103, R36, R72, R103 ;  /* 0x0000004824677223 */ /* 0x020fe40000010067 */
[----:B------:R-:W-:Y:S01]  /*13f0*/  FFMA.FTZ R101, R42, R90, R101 ;  /* 0x0000005a2a657223 */ /* 0x000fe20000010065 */
[----:B------:R-:W5:Y:S01]  /*1400*/  LDG.E.128.CONSTANT R96, [R122.64+0x1c00] ;  /* 0x001c000a7a607981 */ /* 0x000f62000c1e9d00 */
[----:B------:R-:W-:-:S02]  /*1410*/  FFMA.FTZ R124, R43, R91, R100 ;  /* 0x0000005b2b7c7223 */ /* 0x000fc40000010064 */
[----:B------:R-:W-:Y:S02]  /*1420*/  FFMA.FTZ R72, R37, R73, R88 ;  /* 0x0000004925487223 */ /* 0x000fe40000010058 */
[----:B------:R-:W3:Y:S01]  /*1430*/  LDG.E.128.CONSTANT R88, [R122.64+0x1800] ;  /* 0x0018000a7a587981 */ /* 0x000ee2000c1e9d00 */
[----:B------:R-:W-:Y:S02]  /*1440*/  FFMA.FTZ R73, R38, R74, R101 ;  /* 0x0000004a26497223 */ /* 0x000fe40000010065 */
[----:B------:R-:W-:Y:S02]  /*1450*/  FFMA.FTZ R125, R32, R76, R103 ;  /* 0x0000004c207d7223 */ /* 0x000fe40000010067 */
[----:B------:R-:W5:Y:S01]  /*1460*/  LDG.E.128.CONSTANT R100, [R122.64+0x1e00] ;  /* 0x001e000a7a647981 */ /* 0x000f62000c1e9d00 */
[----:B------:R-:W-:Y:S02]  /*1470*/  FFMA.FTZ R72, R33, R77, R72 ;  /* 0x0000004d21487223 */ /* 0x000fe40000010048 */
[----:B------:R-:W-:-:S02]  /*1480*/  FFMA.FTZ R124, R39, R75, R124 ;  /* 0x0000004b277c7223 */ /* 0x000fc4000001007c */
[----:B------:R-:W-:Y:S02]  /*1490*/  FFMA.FTZ R73, R34, R78, R73 ;  /* 0x0000004e22497223 */ /* 0x000fe40000010049 */
[----:B------:R-:W-:Y:S02]  /*14a0*/  FFMA.FTZ R124, R35, R79, R124 ;  /* 0x0000004f237c7223 */ /* 0x000fe4000001007c */
[----:B--2---:R-:W-:Y:S02]  /*14b0*/  FFMA.FTZ R125, R28, R80, R125 ;  /* 0x000000501c7d7223 */ /* 0x004fe4000001007d */
[----:B------:R-:W-:Y:S02]  /*14c0*/  FFMA.FTZ R72, R29, R81, R72 ;  /* 0x000000511d487223 */ /* 0x000fe40000010048 */
[----:B------:R-:W-:Y:S02]  /*14d0*/  FFMA.FTZ R73, R30, R82, R73 ;  /* 0x000000521e497223 */ /* 0x000fe40000010049 */
[----:B----4-:R-:W-:-:S02]  /*14e0*/  FFMA.FTZ R125, R24, R84, R125 ;  /* 0x00000054187d7223 */ /* 0x010fc4000001007d */
[----:B------:R-:W-:Y:S02]  /*14f0*/  FFMA.FTZ R72, R25, R85, R72 ;  /* 0x0000005519487223 */ /* 0x000fe40000010048 */
[----:B------:R-:W-:Y:S02]  /*1500*/  FFMA.FTZ R124, R31, R83, R124 ;  /* 0x000000531f7c7223 */ /* 0x000fe4000001007c */
[----:B------:R-:W-:Y:S02]  /*1510*/  FFMA.FTZ R73, R26, R86, R73 ;  /* 0x000000561a497223 */ /* 0x000fe40000010049 */
[----:B---3--:R-:W-:Y:S02]  /*1520*/  FFMA.FTZ R125, R20, R88, R125 ;  /* 0x00000058147d7223 */ /* 0x008fe4000001007d */
[----:B------:R-:W-:Y:S02]  /*1530*/  FFMA.FTZ R72, R21, R89, R72 ;  /* 0x0000005915487223 */ /* 0x000fe40000010048 */
[----:B------:R-:W-:-:S02]  /*1540*/  FFMA.FTZ R124, R27, R87, R124 ;  /* 0x000000571b7c7223 */ /* 0x000fc4000001007c */
[----:B------:R-:W-:Y:S02]  /*1550*/  FFMA.FTZ R73, R22, R90, R73 ;  /* 0x0000005a16497223 */ /* 0x000fe40000010049 */
        /* <DEDUP_REMOVED lines=14> */
[----:B------:R-:W-:Y:S02]  /*1640*/  FADD.FTZ R100, R73, R100 ;  /* 0x0000006449647221 */ /* 0x000fe40000010000 */
[----:B------:R-:W-:Y:S02]  /*1650*/  IMAD.IADD R73, R111, 0x1, R118 ;  /* 0x000000016f497824 */ /* 0x000fe400078e0276 */
        /* <DEDUP_REMOVED lines=8> */
.L_x_22192:
[----:B------:R-:W-:-:S05]  /*16e0*/  IMAD.MOV.U32 R72, RZ, RZ, -0x800001 ;  /* 0xff7fffffff487424 */ /* 0x000fca00078e00ff */
[----:B------:R1:W-:Y:S02]  /*16f0*/  STS [R117], R72 ;  /* 0x0000004875007388 */ /* 0x0003e40000000800 */
.L_x_22193:
[----:B------:R-:W-:Y:S05]  /*1700*/  BSYNC B1 ;  /* 0x0000000000017941 */ /* 0x000fea0003800000 */
.L_x_22191:
[----:B------:R-:W-:-:S04]  /*1710*/  IADD3 R119, R119, 0x4, RZ ;  /* 0x0000000477777810 */ /* 0x000fc80007ffe0ff */
[----:B------:R-:W-:-:S13]  /*1720*/  ISETP.GE.AND P0, PT, R119, R114, PT ;  /* 0x000000727700720c */ /* 0x000fda0003f06270 */
[----:B------:R-:W-:Y:S05]  /*1730*/  @!P0 BRA `(.L_x_22194) ;  /* 0xfffff65000008947 */ /* 0x000fea000383ffff */
[----:B------:R-:W-:Y:S05]  /*1740*/  BRA `(.L_x_22189) ;  /* 0x00000a3000007947 */ /* 0x000fea0003800000 */
.L_x_22190:
[----:B-1234-:R-:W-:Y:S01]  /*1750*/  IADD3 R103, -R116, 0x1, RZ ;  /* 0x0000000174677810 */ /* 0x01efe20007ffe1ff */
[----:B------:R-:W-:Y:S02]  /*1760*/  IMAD.MOV.U32 R106, RZ, RZ, -0x800001 ;  /* 0xff7fffffff6a7424 */ /* 0x000fe400078e00ff */
[----:B------:R-:W-:-:S04]  /*1770*/  IMAD.MOV.U32 R101, RZ, RZ, R107 ;  /* 0x000000ffff657224 */ /* 0x000fc800078e006b */
.L_x_22198:
        /* <DEDUP_REMOVED lines=18> */
[----:B------:R-:W1:Y:S01]  /*18a0*/  F2I.FTZ.U32.TRUNC.NTZ R73, R73 ;  /* 0x0000004900497305 */ /* 0x000e62000021f000 */
[----:B------:R-:W-:-:S02]  /*18b0*/  ISETP.NE.AND P1, PT, RZ, c[0x0][0x1e4], PT ;  /* 0x00007900ff007a0c */ /* 0x000fc40003f25270 */
[----:B------:R-:W-:-:S06]  /*18c0*/  ISETP.GE.AND P2, PT, R74, RZ, PT ;  /* 0x000000ff4a00720c */ /* 0x000fcc0003f46270 */
[----:B------:R-:W-:-:S05]  /*18d0*/  @P0 IADD3 R72, R72, 0x1, RZ ;  /* 0x0000000148480810 */ /* 0x000fca0007ffe0ff */
[----:B------:R-:W-:Y:S01]  /*18e0*/  IMAD.MOV.U32 R75, RZ, RZ, R72 ;  /* 0x000000ffff4b7224 */ /* 0x000fe200078e0048 */
[----:B-1----:R-:W-:-:S03]  /*18f0*/  IADD3 R72, RZ, -R73, RZ ;  /* 0x80000049ff487210 */ /* 0x002fc60007ffe0ff */
[----:B------:R-:W-:Y:S01]  /*1900*/  @!P2 IMAD.MOV R75, RZ, RZ, -R75 ;  /* 0x000000ffff4ba224 */ /* 0x000fe200078e0a4b */
[----:B------:R-:W-:Y:S01]  /*1910*/  @!P1 LOP3.LUT R75, RZ, c[0x0][0x1e4], RZ, 0x33, !PT ;  /* 0x00007900ff4b9a12 */ /* 0x000fe200078e33ff */
[----:B------:R-:W-:Y:S01]  /*1920*/  IMAD R79, R72, R77, RZ ;  /* 0x0000004d484f7224 */ /* 0x000fe200078e02ff */
[----:B------:R-:W-:Y:S01]  /*1930*/  ISETP.NE.AND P2, PT, RZ, c[0x0][0x1e0], PT ;  /* 0x00007800ff007a0c */ /* 0x000fe20003f45270 */
        /* <DEDUP_REMOVED lines=22> */
[----:B------:R-:W2:Y:S01]  /*1aa0*/  LDG.E.CONSTANT R74, [R74.64] ;  /* 0x0000000a4a4a7981 */ /* 0x000ea2000c1e9900 */
[----:B------:R-:W-:Y:S02]  /*1ab0*/  MOV R73, R121 ;  /* 0x0000007900497202 */ /* 0x000fe40000000f00 */
        /* <DEDUP_REMOVED lines=32> */
[----:B------:R-:W-:-:S03]  /*1cc0*/  FFMA.FTZ R97, R56, R72, R97 ;  /* 0x0000004838617223 */ /* 0x000fc60000010061 */
[----:B------:R-:W5:Y:S01]  /*1cd0*/  LDG.E.128.CONSTANT R72, [R118.64+0x1200] ;  /* 0x0012000a76487981 */ /* 0x000f62000c1e9d00 */
[----:B--2---:R-:W-:Y:S02]  /*1ce0*/  FFMA.FTZ R97, R52, R76, R97 ;  /* 0x0000004c34617223 */ /* 0x004fe40000010061 */
[----:B------:R-:W-:Y:S02]  /*1cf0*/  FFMA.FTZ R96, R53, R77, R96 ;  /* 0x0000004d35607223 */ /* 0x000fe40000010060 */
[----:B------:R-:W-:Y:S02]  /*1d00*/  FFMA.FTZ R99, R54, R78, R99 ;  /* 0x0000004e36637223 */ /* 0x000fe40000010063 */
[----:B------:R-:W-:Y:S02]  /*1d10*/  FFMA.FTZ R98, R55, R79, R98 ;  /* 0x0000004f37627223 */ /* 0x000fe40000010062 */
[----:B---3--:R-:W-:Y:S01]  /*1d20*/  FFMA.FTZ R97, R48, R88, R97 ;  /* 0x0000005830617223 */ /* 0x008fe20000010061 */
[----:B------:R-:W2:Y:S01]  /*1d30*/  LDG.E.128.CONSTANT R76, [R118.64+0x1400] ;  /* 0x0014000a764c7981 */ /* 0x000ea2000c1e9d00 */
        /* <DEDUP_REMOVED lines=8> */
[----:B----4-:R-:W-:Y:S01]  /*1dc0*/  FFMA.FTZ R97, R40, R80, R97 ;  /* 0x0000005028617223 */ /* 0x010fe20000010061 */
[----:B------:R-:W4:Y:S01]  /*1dd0*/  LDG.E.128.CONSTANT R92, [R118.64+0x1c00] ;  /* 0x001c000a765c7981 */ /* 0x000f22000c1e9d00 */
[----:B------:R-:W-:Y:S02]  /*1de0*/  FFMA.FTZ R96, R41, R81, R96 ;  /* 0x0000005129607223 */ /* 0x000fe40000010060 */
[----:B------:R-:W-:Y:S02]  /*1df0*/  FFMA.FTZ R99, R42, R82, R99 ;  /* 0x000000522a637223 */ /* 0x000fe40000010063 */
[----:B------:R-:W-:Y:S02]  /*1e00*/  FFMA.FTZ R98, R43, R83, R98 ;  /* 0x000000532b627223 */ /* 0x000fe40000010062 */
[----:B------:R-:W3:Y:S01]  /*1e10*/  LDG.E.128.CONSTANT R80, [R118.64+0x1600] ;  /* 0x0016000a76507981 */ /* 0x000ee2000c1e9d00 */
[----:B-----5:R-:W-:Y:S02]  /*1e20*/  FFMA.FTZ R97, R36, R84, R97 ;  /* 0x0000005424617223 */ /* 0x020fe40000010061 */
[----:B------:R-:W-:-:S02]  /*1e30*/  FFMA.FTZ R96, R37, R85, R96 ;  /* 0x0000005525607223 */ /* 0x000fc40000010060 */
[----:B------:R-:W-:Y:S02]  /*1e40*/  FFMA.FTZ R123, R38, R86, R99 ;  /* 0x00000056267b7223 */ /* 0x000fe40000010063 */
[----:B------:R-:W-:Y:S02]  /*1e50*/  FFMA.FTZ R122, R39, R87, R98 ;  /* 0x00000057277a7223 */ /* 0x000fe40000010062 */
[----:B------:R-:W5:Y:S01]  /*1e60*/  LDG.E.128.CONSTANT R84, [R118.64+0x1800] ;  /* 0x0018000a76547981 */ /* 0x000f62000c1e9d00 */
[----:B------:R-:W-:Y:S02]  /*1e70*/  FFMA.FTZ R125, R32, R72, R97 ;  /* 0x00000048207d7223 */ /* 0x000fe40000010061 */
[----:B------:R-:W-:Y:S02]  /*1e80*/  FFMA.FTZ R72, R33, R73, R96 ;  /* 0x0000004921487223 */ /* 0x000fe40000010060 */
[----:B------:R-:W4:Y:S01]  /*1e90*/  LDG.E.128.CONSTANT R96, [R118.64+0x1e00] ;  /* 0x001e000a76607981 */ /* 0x000f22000c1e9d00 */
[----:B------:R-:W-:-:S02]  /*1ea0*/  FFMA.FTZ R123, R34, R74, R123 ;  /* 0x0000004a227b7223 */ /* 0x000fc4000001007b */
[----:B------:R-:W-:Y:S02]  /*1eb0*/  FFMA.FTZ R122, R35, R75, R122 ;  /* 0x0000004b237a7223 */ /* 0x000fe4000001007a */
[----:B------:R-:W-:-:S05]  /*1ec0*/  IMAD.IADD R102, R111, 0x1, R102 ;  /* 0x000000016f667824 */ /* 0x000fca00078e0266 */
[----:B------:R-:W-:Y:S01]  /*1ed0*/  ISETP.GE.AND P0, PT, R102, R116, PT ;  /* 0x000000746600720c */ /* 0x000fe20003f06270 */
[----:B--2---:R-:W-:Y:S02]  /*1ee0*/  FFMA.FTZ R72, R29, R77, R72 ;  /* 0x0000004d1d487223 */ /* 0x004fe40000010048 */
[----:B------:R-:W-:Y:S02]  /*1ef0*/  FFMA.FTZ R125, R28, R76, R125 ;  /* 0x0000004c1c7d7223 */ /* 0x000fe4000001007d */
[----:B------:R-:W-:Y:S02]  /*1f00*/  FFMA.FTZ R123, R30, R78, R123 ;  /* 0x0000004e1e7b7223 */ /* 0x000fe4000001007b */
[----:B------:R-:W-:Y:S02]  /*1f10*/  FFMA.FTZ R122, R31, R79, R122 ;  /* 0x0000004f1f7a7223 */ /* 0x000fe4000001007a */
        /* <DEDUP_REMOVED lines=9> */
[----:B----4-:R-:W-:Y:S02]  /*1fb0*/  FFMA.FTZ R72, R13, R93, R72 ;  /* 0x0000005d0d487223 */ /* 0x010fe40000010048 */
        /* <DEDUP_REMOVED lines=22> */
.L_x_22196:
[----:B------:R-:W-:-:S05]  /*2120*/  IMAD.MOV.U32 R73, RZ, RZ, -0x800001 ;  /* 0xff7fffffff497424 */ /* 0x000fca00078e00ff */
[----:B------:R1:W-:Y:S02]  /*2130*/  STS [R100], R73 ;  /* 0x0000004964007388 */ /* 0x0003e40000000800 */
.L_x_22197:
[----:B------:R-:W-:Y:S05]  /*2140*/  BSYNC B1 ;  /* 0x0000000000017941 */ /* 0x000fea0003800000 */
.L_x_22195:
[----:B------:R-:W-:-:S04]  /*2150*/  IADD3 R101, R101, 0x4, RZ ;  /* 0x0000000465657810 */ /* 0x000fc80007ffe0ff */
[----:B------:R-:W-:-:S13]  /*2160*/  ISETP.GE.AND P0, PT, R101, R114, PT ;  /* 0x000000726500720c */ /* 0x000fda0003f06270 */
[----:B------:R-:W-:Y:S05]  /*2170*/  @!P0 BRA `(.L_x_22198) ;  /* 0xfffff60000008947 */ /* 0x000fea000383ffff */
.L_x_22189:
[----:B------:R-:W-:Y:S05]  /*2180*/  BSYNC B0 ;  /* 0x0000000000007941 */ /* 0x000fea0003800000 */
.L_x_22188:
        /* <DEDUP_REMOVED lines=45> */
.L_x_22203:
[----:B------:R-:W2:Y:S01]  /*2460*/  LDS R11, [R7] ;  /* 0x00000000070b7984 */ /* 0x000ea20000000800 */
[----:B------:R-:W-:Y:S02]  /*2470*/  IADD3 R10, R10, -0x1, RZ ;  /* 0xffffffff0a0a7810 */ /* 0x000fe40007ffe0ff */
[----:B------:R-:W-:Y:S02]  /*2480*/  IADD3 R8, R8, 0x80, RZ ;  /* 0x0000008008087810 */ /* 0x000fe40007ffe0ff */
[----:B------:R-:W-:Y:S01]  /*2490*/  ISETP.NE.AND P0, PT, R10, RZ, PT ;  /* 0x000000ff0a00720c */ /* 0x000fe20003f05270 */
[----:B0-2---:R-:W-:-:S04]  /*24a0*/  FADD.FTZ R11, -R6, R11 ;  /* 0x0000000b060b7221 */ /* 0x005fc80000010100 */
[----:B------:R-:W-:-:S04]  /*24b0*/  FMUL.FTZ R11, R11, 1.4426950216293334961 ;  /* 0x3fb8aa3b0b0b7820 */ /* 0x000fc80000410000 */
[----:B------:R-:W0:Y:S02]  /*24c0*/  MUFU.EX2 R12, R11 ;  /* 0x0000000b000c7308 */ /* 0x000e240000000800 */
[----:B0-----:R0:W-:Y:S01]  /*24d0*/  STS [R7], R12 ;  /* 0x0000000c07007388 */ /* 0x0011e20000000800 */
[----:B------:R-:W-:Y:S01]  /*24e0*/  FADD.FTZ R9, R12, R9 ;  /* 0x000000090c097221 */ /* 0x000fe20000010000 */
[----:B0-----:R-:W-:Y:S01]  /*24f0*/  IADD3 R7, R7, 0x200, RZ ;  /* 0x0000020007077810 */ /* 0x001fe20007ffe0ff */
[----:B------:R-:W-:Y:S05]  /*2500*/  @P0 BRA `(.L_x_22203) ;  /* 0xffffff5000000947 */ /* 0x000fea000383ffff */
.L_x_22202:
[----:B------:R-:W-:Y:S05]  /*2510*/  BSYNC B1 ;  /* 0x0000000000017941 */ /* 0x000fea0003800000 */
.L_x_22201:
        /* <DEDUP_REMOVED lines=10> */
.L_x_22206:
        /* <DEDUP_REMOVED lines=15> */
[C---:B---3--:R-:W-:Y:S02]  /*26b0*/  FADD.FTZ R13, -R6.reuse, R13 ;  /* 0x0000000d060d7221 */ /* 0x048fe40000010100 */
[----:B----4-:R-:W-:Y:S01]  /*26c0*/  FADD.FTZ R15, -R6, R15 ;  /* 0x0000000f060f7221 */ /* 0x010fe20000010100 */
[----:B------:R2:W3:Y:S01]  /*26d0*/  MUFU.EX2 R10, R11 ;  /* 0x0000000b000a7308 */ /* 0x0004e20000000800 */
[----:B------:R-:W-:Y:S02]  /*26e0*/  FMUL.FTZ R13, R13, 1.4426950216293334961 ;  /* 0x3fb8aa3b0d0d7820 */ /* 0x000fe40000410000 */
[----:B------:R-:W-:-:S02]  /*26f0*/  FMUL.FTZ R15, R15, 1.4426950216293334961 ;  /* 0x3fb8aa3b0f0f7820 */ /* 0x000fc40000410000 */
[C---:B-1----:R-:W-:Y:S02]  /*2700*/  FADD.FTZ R17, -R6.reuse, R17 ;  /* 0x0000001106117221 */ /* 0x042fe40000010100 */
[C---:B------:R-:W-:Y:S01]  /*2710*/  FADD.FTZ R19, -R6.reuse, R19 ;  /* 0x0000001306137221 */ /* 0x040fe20000010100 */
[----:B------:R1:W4:Y:S01]  /*2720*/  MUFU.EX2 R12, R13 ;  /* 0x0000000d000c7308 */ /* 0x0003220000000800 */
[----:B--2---:R-:W2:Y:S01]  /*2730*/  LDS R11, [R7+0x1200] ;  /* 0x00120000070b7984 */ /* 0x004ea20000000800 */
[----:B------:R-:W-:Y:S02]  /*2740*/  FMUL.FTZ R17, R17, 1.4426950216293334961 ;  /* 0x3fb8aa3b11117820 */ /* 0x000fe40000410000 */
[----:B------:R-:W-:Y:S02]  /*2750*/  FMUL.FTZ R19, R19, 1.4426950216293334961 ;  /* 0x3fb8aa3b13137820 */ /* 0x000fe40000410000 */
[----:B------:R-:W-:Y:S02]  /*2760*/  FADD.FTZ R21, -R6, R21 ;  /* 0x0000001506157221 */ /* 0x000fe40000010100 */
[----:B------:R4:W0:Y:S01]  /*2770*/  MUFU.EX2 R14, R15 ;  /* 0x0000000f000e7308 */ /* 0x0008220000000800 */
[----:B-1----:R-:W1:Y:S01]  /*2780*/  LDS R13, [R7+0x1400] ;  /* 0x00140000070d7984 */ /* 0x002e620000000800 */
[----:B------:R-:W-:-:S02]  /*2790*/  FMUL.FTZ R21, R21, 1.4426950216293334961 ;  /* 0x3fb8aa3b15157820 */ /* 0x000fc40000410000 */
[----:B------:R-:W-:Y:S01]  /*27a0*/  FADD.FTZ R23, -R6, R23 ;  /* 0x0000001706177221 */ /* 0x000fe20000010100 */
[----:B---3--:R-:W-:Y:S01]  /*27b0*/  STS [R7+-0x400], R10 ;  /* 0xfffc000a07007388 */ /* 0x008fe20000000800 */
[----:B------:R-:W-:Y:S02]  /*27c0*/  FADD.FTZ R9, R10, R9 ;  /* 0x000000090a097221 */ /* 0x000fe40000010000 */
[----:B------:R3:W0:Y:S01]  /*27d0*/  MUFU.EX2 R16, R17 ;  /* 0x0000001100107308 */ /* 0x0006220000000800 */
        /* <DEDUP_REMOVED lines=9> */
[----:B0-----:R-:W-:Y:S01]  /*2870*/  STS [R7], R14 ;  /* 0x0000000e07007388 */ /* 0x001fe20000000800 */
[----:B------:R-:W-:Y:S02]  /*2880*/  FADD.FTZ R9, R9, R14 ;  /* 0x0000000e09097221 */ /* 0x000fe40000010000 */
[----:B------:R-:W0:Y:S01]  /*2890*/  MUFU.EX2 R20, R21 ;  /* 0x0000001500147308 */ /* 0x000e220000000800 */
        /* <DEDUP_REMOVED lines=13> */
[----:B0-----:R-:W-:Y:S01]  /*2970*/  STS [R7+0x600], R20 ;  /* 0x0006001407007388 */ /* 0x001fe20000000800 */
[----:B------:R-:W-:-:S02]  /*2980*/  FADD.FTZ R9, R9, R20 ;  /* 0x0000001409097221 */ /* 0x000fc40000010000 */
[----:B------:R-:W-:Y:S02]  /*2990*/  FMUL.FTZ R11, R11, 1.4426950216293334961 ;  /* 0x3fb8aa3b0b0b7820 */ /* 0x000fe40000410000 */
[C---:B-1----:R-:W-:Y:S01]  /*29a0*/  FADD.FTZ R13, -R6.reuse, R13 ;  /* 0x0000000d060d7221 */ /* 0x042fe20000010100 */
        /* <DEDUP_REMOVED lines=37> */
.L_x_22205:
[----:B------:R-:W-:Y:S05]  /*2c00*/  BSYNC B1 ;  /* 0x0000000000017941 */ /* 0x000fea0003800000 */
.L_x_22204:
        /* <DEDUP_REMOVED lines=17> */
[----:B------:R-:W0:Y:S01]  /*2d20*/  MUFU.EX2 R10, R11 ;  /* 0x0000000b000a7308 */ /* 0x000e220000000800 */
[C---:B----4-:R-:W-:Y:S02]  /*2d30*/  FADD.FTZ R15, -R6.reuse, R15 ;  /* 0x0000000f060f7221 */ /* 0x050fe40000010100 */
[----:B------:R-:W-:Y:S02]  /*2d40*/  FMUL.FTZ R13, R13, 1.4426950216293334961 ;  /* 0x3fb8aa3b0d0d7820 */ /* 0x000fe40000410000 */
[----:B------:R-:W-:Y:S02]  /*2d50*/  FMUL.FTZ R15, R15, 1.4426950216293334961 ;  /* 0x3fb8aa3b0f0f7820 */ /* 0x000fe40000410000 */
[C---:B-1----:R-:W-:Y:S01]  /*2d60*/  FADD.FTZ R17, -R6.reuse, R17 ;  /* 0x0000001106117221 */ /* 0x042fe20000010100 */
        /* <DEDUP_REMOVED lines=33> */
.L_x_22208:
[----:B------:R-:W-:Y:S05]  /*2f80*/  BSYNC B1 ;  /* 0x0000000000017941 */ /* 0x000fea0003800000 */
.L_x_22207:
        /* <DEDUP_REMOVED lines=10> */
[----:B------:R-:W-:Y:S01]  /*3030*/  FMUL.FTZ R13, R13, 1.4426950216293334961 ;  /* 0x3fb8aa3b0d0d7820 */ /* 0x000fe20000410000 */
[----:B------:R-:W0:Y:S01]  /*3040*/  MUFU.EX2 R8, R11 ;  /* 0x0000000b00087308 */ /* 0x000e220000000800 */
[----:B-1----:R-:W-:Y:S02]  /*3050*/  FADD.FTZ R17, -R6, R17 ;  /* 0x0000001106117221 */ /* 0x002fe40000010100 */
        /* <DEDUP_REMOVED lines=13> */
.L_x_22200:
[----:B------:R-:W-:Y:S05]  /*3130*/  BSYNC B0 ;  /* 0x0000000000007941 */ /* 0x000fea0003800000 */
.L_x_22199:
        /* <DEDUP_REMOVED lines=24> */
[----:B------:R-:W3:Y:S01]  /*32c0*/  S2R R7, SR_CTAID.Z ;  /* 0x0000000000077919 */ /* 0x000ee20000002700 */
[----:B0-----:R-:W-:Y:S01]  /*32d0*/  IMAD.MOV.U32 R8, RZ, RZ, -0x10 ;  /* 0xfffffff0ff087424 */ /* 0x001fe200078e00ff */
[----:B------:R-:W-:Y:S03]  /*32e0*/  BSSY B1, `(.L_x_22211) ;  /* 0x000001b000017945 */ /* 0x000fe60003800000 */
        /* <DEDUP_REMOVED lines=18> */
.L_x_22213:
        /* <DEDUP_REMOVED lines=8> */
.L_x_22212:
[----:B------:R-:W-:Y:S05]  /*3490*/  BSYNC B1 ;  /* 0x0000000000017941 */ /* 0x000fea0003800000 */
.L_x_22211:
        /* <DEDUP_REMOVED lines=10> */
.L_x_22216:
        /* <DEDUP_REMOVED lines=52> */
.L_x_22215:
[----:B------:R-:W-:Y:S05]  /*3880*/  BSYNC B1 ;  /* 0x0000000000017941 */ /* 0x000fea0003800000 */
.L_x_22214:
        /* <DEDUP_REMOVED lines=31> */
.L_x_22218:
[----:B------:R-:W-:Y:S05]  /*3a80*/  BSYNC B1 ;  /* 0x0000000000017941 */ /* 0x000fea0003800000 */
.L_x_22217:
        /* <DEDUP_REMOVED lines=14> */
.L_x_22210:
[----:B------:R-:W-:Y:S05]  /*3b70*/  BSYNC B0 ;  /* 0x0000000000007941 */ /* 0x000fea0003800000 */
.L_x_22209:
        /* <DEDUP_REMOVED lines=26> */
[----:B------:R-:W-:Y:S01]  /*3d20*/  MOV R8, UR6 ;  /* 0x0000000600087c02 */ /* 0x000fe20008000f00 */
[----:B------:R-:W-:Y:S02]  /*3d30*/  IMAD.U32 R10, RZ, RZ, UR4 ;  /* 0x00000004ff0a7e24 */ /* 0x000fe4000f8e00ff */
[----:B------:R-:W-:Y:S02]  /*3d40*/  IMAD.U32 R9, RZ, RZ, UR7 ;  /* 0x00000007ff097e24 */ /* 0x000fe4000f8e00ff */
[----:B------:R-:W-:-:S03]  /*3d50*/  IMAD.U32 R11, RZ, RZ, UR5 ;  /* 0x00000005ff0b7e24 */ /* 0x000fc6000f8e00ff */
[----:B------:R0:W-:Y:S04]  /*3d60*/  STG.E [R8.64], R6 ;  /* 0x0000000608007986 */ /* 0x0001e8000c10190a */
[----:B--2---:R0:W-:Y:S02]  /*3d70*/  STG.E [R10.64], R35 ;  /* 0x000000230a007986 */ /* 0x0041e4000c10190a */
.L_x_22220:
[----:B------:R-:W-:Y:S05]  /*3d80*/  BSYNC B0 ;  /* 0x0000000000007941 */ /* 0x000fea0003800000 */
.L_x_22219:
[----:B------:R-:W-:Y:S01]  /*3d90*/  BSSY B0, `(.L_x_22221) ;  /* 0x00001d3000007945 */ /* 0x000fe20003800000 */
[----:B------:R-:W-:Y:S05]  /*3da0*/  @!P1 BRA `(.L_x_22222) ;  /* 0x000000d000009947 */ /* 0x000fea0003800000 */
[----:B------:R-:W-:Y:S01]  /*3db0*/  HFMA2.MMA R118, -RZ, RZ, 0, 0 ;  /* 0x00000000ff767435 */ /* 0x000fe200000001ff */
[----:B------:R-:W-:Y:S01]  /*3dc0*/  IMAD.MOV.U32 R97, RZ, RZ, RZ ;  /* 0x000000ffff617224 */ /* 0x000fe200078e00ff */
[----:B------:R-:W-:Y:S01]  /*3dd0*/  CS2R R98, SRZ ;  /* 0x0000000000627805 */ /* 0x000fe2000001ff00 */
[----:B-1----:R-:W-:Y:S01]  /*3de0*/  CS2R R100, SRZ ;  /* 0x0000000000647805 */ /* 0x002fe2000001ff00 */
[----:B------:R-:W-:Y:S01]  /*3df0*/  CS2R R102, SRZ ;  /* 0x0000000000667805 */ /* 0x000fe2000001ff00 */
[----:B------:R-:W-:Y:S01]  /*3e00*/  IMAD.MOV.U32 R105, RZ, RZ, RZ ;  /* 0x000000ffff697224 */ /* 0x000fe200078e00ff */
[----:B------:R-:W-:Y:S01]  /*3e10*/  CS2R R108, SRZ ;  /* 0x00000000006c7805 */ /* 0x000fe2000001ff00 */
[----:B------:R-:W-:-:S02]  /*3e20*/  IMAD.MOV.U32 R106, RZ, RZ, RZ ;  /* 0x000000ffff6a7224 */ /* 0x000fc400078e00ff */
[----:B------:R-:W-:Y:S02]  /*3e30*/  IMAD.MOV.U32 R110, RZ, RZ, RZ ;  /* 0x000000ffff6e7224 */ /* 0x000fe400078e00ff */
[----:B------:R-:W-:Y:S02]  /*3e40*/  IMAD.MOV.U32 R113, RZ, RZ, RZ ;  /* 0x000000ffff717224 */ /* 0x000fe400078e00ff */
[----:B------:R-:W-:Y:S02]  /*3e50*/  IMAD.MOV.U32 R115, RZ, RZ, RZ ;  /* 0x000000ffff737224 */ /* 0x000fe400078e00ff */
[----:B-----5:R-:W-:Y:S01]  /*3e60*/  IMAD.MOV.U32 R117, RZ, RZ, RZ ;  /* 0x000000ffff757224 */ /* 0x020fe200078e00ff */
[----:B------:R-:W-:Y:S05]  /*3e70*/  BRA `(.L_x_22223) ;  /* 0x00001c4000007947 */ /* 0x000fea0003800000 */
.L_x_22222:
[----:B0-----:R-:W0:Y:S01]  /*3e80*/  I2F.RP R10, R2 ;  /* 0x00000002000a7306 */ /* 0x001e220000209400 */
[----:B------:R-:W-:Y:S01]  /*3e90*/  IADD3 R7, P0, R110, R107, RZ ;  /* 0x0000006b6e077210 */ /* 0x000fe20007f1e0ff */
[----:B------:R-:W3:Y:S01]  /*3ea0*/  S2R R12, SR_CTAID.Z ;  /* 0x00000000000c7919 */ /* 0x000ee20000002700 */
[----:B------:R-:W-:Y:S01]  /*3eb0*/  IMAD R90, R0, c[0x0][0x1c0], RZ ;  /* 0x00007000005a7a24 */ /* 0x000fe200078e02ff */
[----:B------:R-:W-:Y:S01]  /*3ec0*/  LOP3.LUT R0, RZ, R115, RZ, 0x33, !PT ;  /* 0x00000073ff007212 */ /* 0x000fe200078e33ff */
[----:B------:R-:W-:Y:S01]  /*3ed0*/  IMAD.MOV.U32 R97, RZ, RZ, RZ ;  /* 0x000000ffff617224 */ /* 0x000fe200078e00ff */
[----:B------:R-:W-:Y:S01]  /*3ee0*/  LEA.HI.X.SX32 R6, R107, R4, 0x1, P0 ;  /* 0x000000046b067211 */ /* 0x000fe200000f0eff */
[----:B------:R-:W-:Y:S01]  /*3ef0*/  CS2R R98, SRZ ;  /* 0x0000000000627805 */ /* 0x000fe2000001ff00 */
[----:B------:R-:W-:Y:S01]  /*3f00*/  LEA R4, P0, R7, c[0x0][0x198], 0x2 ;  /* 0x0000660007047a11 */ /* 0x000fe200078010ff */
[----:B-1----:R-:W-:Y:S01]  /*3f10*/  CS2R R100, SRZ ;  /* 0x0000000000647805 */ /* 0x002fe2000001ff00 */
[----:B------:R-:W-:Y:S01]  /*3f20*/  IADD3 R3, R3, -c[0x0][0x1dc], RZ ;  /* 0x8000770003037a10 */ /* 0x000fe20007ffe0ff */
[----:B------:R-:W-:Y:S01]  /*3f30*/  CS2R R102, SRZ ;  /* 0x0000000000667805 */ /* 0x000fe2000001ff00 */
[----:B------:R-:W-:Y:S01]  /*3f40*/  LEA.HI.X R7, R7, c[0x0][0x19c], R6, 0x2, P0 ;  /* 0x0000670007077a11 */ /* 0x000fe200000f1406 */
[----:B------:R-:W-:Y:S01]  /*3f50*/  IMAD.MOV.U32 R105, RZ, RZ, RZ ;  /* 0x000000ffff697224 */ /* 0x000fe200078e00ff */
[----:B------:R-:W-:Y:S01]  /*3f60*/  CS2R R108, SRZ ;  /* 0x00000000006c7805 */ /* 0x000fe2000001ff00 */
[----:B------:R-:W-:Y:S01]  /*3f70*/  IMAD.MOV.U32 R106, RZ, RZ, RZ ;  /* 0x000000ffff6a7224 */ /* 0x000fe200078e00ff */
[----:B0-----:R-:W0:Y:S01]  /*3f80*/  MUFU.RCP R10, R10 ;  /* 0x0000000a000a7308 */ /* 0x001e220000001000 */
[----:B------:R-:W-:Y:S01]  /*3f90*/  IMAD.MOV.U32 R110, RZ, RZ, RZ ;  /* 0x000000ffff6e7224 */ /* 0x000fe200078e00ff */
[----:B------:R-:W-:Y:S01]  /*3fa0*/  MOV R113, RZ ;  /* 0x000000ff00717202 */ /* 0x000fe20000000f00 */
[----:B------:R-:W-:Y:S01]  /*3fb0*/  IMAD.MOV.U32 R115, RZ, RZ, RZ ;  /* 0x000000ffff737224 */ /* 0x000fe200078e00ff */
[----:B------:R-:W-:Y:S01]  /*3fc0*/  SHF.R.S32.HI R91, RZ, 0x1f, R90 ;  /* 0x0000001fff5b7819 */ /* 0x000fe2000001145a */
[----:B------:R-:W-:-:S02]  /*3fd0*/  IMAD.MOV.U32 R118, RZ, RZ, RZ ;  /* 0x000000ffff767224 */ /* 0x000fc400078e00ff */
[----:B-----5:R-:W-:Y:S02]  /*3fe0*/  IMAD.MOV.U32 R117, RZ, RZ, RZ ;  /* 0x000000ffff757224 */ /* 0x020fe400078e00ff */
[----:B---3--:R-:W-:Y:S01]  /*3ff0*/  IMAD R13, R12, 0x10, R112 ;  /* 0x000000100c0d7824 */ /* 0x008fe200078e0270 */
[----:B0-----:R-:W-:-:S04]  /*4000*/  IADD3 R8, R10, 0xffffffe, RZ ;  /* 0x0ffffffe0a087810 */ /* 0x001fc80007ffe0ff */
[----:B------:R0:W1:Y:S02]  /*4010*/  F2I.FTZ.U32.TRUNC.NTZ R9, R8 ;  /* 0x0000000800097305 */ /* 0x000064000021f000 */
[----:B0-----:R-:W-:Y:S02]  /*4020*/  IMAD.MOV.U32 R8, RZ, RZ, RZ ;  /* 0x000000ffff087224 */ /* 0x001fe400078e00ff */
[----:B-1----:R-:W-:-:S04]  /*4030*/  IMAD.MOV R11, RZ, RZ, -R9 ;  /* 0x000000ffff0b7224 */ /* 0x002fc800078e0a09 */
[----:B------:R-:W-:-:S04]  /*4040*/  IMAD R11, R11, R2, RZ ;  /* 0x000000020b0b7224 */ /* 0x000fc800078e02ff */
[----:B------:R-:W-:Y:S01]  /*4050*/  IMAD.HI.U32 R6, R9, R11, R8 ;  /* 0x0000000b09067227 */ /* 0x000fe200078e0008 */
[----:B------:R-:W-:-:S03]  /*4060*/  SHF.R.S32.HI R8, RZ, 0x1f, R111 ;  /* 0x0000001fff087819 */ /* 0x000fc6000001146f */
[----:B------:R-:W-:Y:S01]  /*4070*/  IMAD.MOV.U32 R11, RZ, RZ, c[0x0][0x1bc] ;  /* 0x00006f00ff0b7624 */ /* 0x000fe200078e00ff */
[----:B------:R-:W-:-:S04]  /*4080*/  LEA.HI R8, R8, R111, RZ, 0x3 ;  /* 0x0000006f08087211 */ /* 0x000fc800078f18ff */
[C---:B------:R-:W-:Y:S01]  /*4090*/  LOP3.LUT R10, R8.reuse, 0xfffffff8, RZ, 0xc0, !PT ;  /* 0xfffffff8080a7812 */ /* 0x040fe200078ec0ff */
[----:B------:R-:W-:-:S04]  /*40a0*/  IMAD.SHL.U32 R8, R8, 0x4, RZ ;  /* 0x0000000408087824 */ /* 0x000fc800078e00ff */
[----:B------:R-:W-:Y:S01]  /*40b0*/  IMAD.IADD R9, R111, 0x1, -R10 ;  /* 0x000000016f097824 */ /* 0x000fe200078e0a0a */
[----:B------:R-:W-:Y:S02]  /*40c0*/  LOP3.LUT R8, R8, 0xffffffe0, RZ, 0xc0, !PT ;  /* 0xffffffe008087812 */ /* 0x000fe400078ec0ff */
[----:B------:R-:W-:Y:S01]  /*40d0*/  SHF.R.S32.HI R10, RZ, 0x1f, R11 ;  /* 0x0000001fff0a7819 */ /* 0x000fe2000001140b */
[----:B------:R-:W-:Y:S02]  /*40e0*/  IMAD.SHL.U32 R11, R13, 0x20, RZ ;  /* 0x000000200d0b7824 */ /* 0x000fe400078e00ff */
[----:B------:R-:W-:Y:S02]  /*40f0*/  IMAD R8, R9, 0x4, R8 ;  /* 0x0000000409087824 */ /* 0x000fe400078e0208 */
[----:B------:R-:W-:-:S03]  /*4100*/  IMAD R9, R112, 0x8, R9 ;  /* 0x0000000870097824 */ /* 0x000fc600078e0209 */
[----:B------:R-:W-:Y:S01]  /*4110*/  IADD3 R81, R8, 0x100, RZ ;  /* 0x0000010008517810 */ /* 0x000fe20007ffe0ff */
[----:B------:R-:W-:Y:S01]  /*4120*/  IMAD R12, R12, 0x80, R9 ;  /* 0x000000800c0c7824 */ /* 0x000fe200078e0209 */
        /* <DEDUP_REMOVED lines=14> */
[----:B------:R-:W-:Y:S02]  /*4210*/  SHF.L.U32 R9, R12, 0x2, RZ ;  /* 0x000000020c097819 */ /* 0x000fe400000006ff */
.L_x_22226:
        /* <DEDUP_REMOVED lines=37> */
[----:B------:R-:W-:-:S04]  /*4470*/  @!P0 IADD3 R12, R12, -R15, RZ ;  /* 0x8000000f0c0c8210 */ /* 0x000fc80007ffe0ff */
        /* <DEDUP_REMOVED lines=31> */
[----:B0-----:R-:W-:-:S04]  /*4670*/  IADD3 R29, P1, R83, R64, RZ ;  /* 0x00000040531d7210 */ /* 0x001fc80007f3e0ff */
[----:B--2---:R-:W2:Y:S01]  /*4680*/  LDG.E.128.CONSTANT R24, [R24.64] ;  /* 0x0000000a18187981 */ /* 0x004ea2000c1e9d00 */
        /* <DEDUP_REMOVED lines=41> */
[-C--:B------:R-:W-:Y:S02]  /*4920*/  LEA.HI.X.SX32 R62, R93, R71.reuse, 0x1, P1 ;  /* 0x000000475d3e7211 */ /* 0x080fe400008f0eff */
[C---:B------:R-:W-:Y:S02]  /*4930*/  IADD3 R65, P1, R94.reuse, R64, RZ ;  /* 0x000000405e417210 */ /* 0x040fe40007f3e0ff */
[----:B------:R-:W-:Y:S02]  /*4940*/  LEA.HI.X R61, R61, c[0x0][0x18c], R62, 0x2, P2 ;  /* 0x000063003d3d7a11 */ /* 0x000fe400010f143e */
[----:B------:R-:W-:Y:S02]  /*4950*/  LEA R66, P2, R65, c[0x0][0x188], 0x2 ;  /* 0x0000620041427a11 */ /* 0x000fe400078410ff */
[----:B------:R-:W-:-:S02]  /*4960*/  LEA.HI.X.SX32 R68, R94, R71, 0x1, P1 ;  /* 0x000000475e447211 */ /* 0x000fc400008f0eff */
[----:B------:R-:W2:Y:S01]  /*4970*/  LDG.E.128.CONSTANT R60, [R60.64] ;  /* 0x0000000a3c3c7981 */ /* 0x000ea2000c1e9d00 */
[-C--:B------:R-:W-:Y:S02]  /*4980*/  IADD3 R69, P1, R95, R64.reuse, RZ ;  /* 0x000000405f457210 */ /* 0x080fe40007f3e0ff */
[----:B------:R-:W-:Y:S02]  /*4990*/  LEA.HI.X R67, R65, c[0x0][0x18c], R68, 0x2, P2 ;  /* 0x0000630041437a11 */ /* 0x000fe400010f1444 */
[-C--:B------:R-:W-:Y:S02]  /*49a0*/  LEA.HI.X.SX32 R72, R95, R71.reuse, 0x1, P1 ;  /* 0x000000475f487211 */ /* 0x080fe400008f0eff */
[C---:B------:R-:W-:Y:S02]  /*49b0*/  IADD3 R70, P1, R96.reuse, R64, RZ ;  /* 0x0000004060467210 */ /* 0x040fe40007f3e0ff */
[----:B------:R-:W-:Y:S01]  /*49c0*/  LEA R68, P2, R69, c[0x0][0x188], 0x2 ;  /* 0x0000620045447a11 */ /* 0x000fe200078410ff */
[----:B------:R-:W2:Y:S01]  /*49d0*/  LDG.E.128.CONSTANT R64, [R66.64] ;  /* 0x0000000a42407981 */ /* 0x000ea2000c1e9d00 */
[----:B------:R-:W-:-:S02]  /*49e0*/  LEA.HI.X.SX32 R71, R96, R71, 0x1, P1 ;  /* 0x0000004760477211 */ /* 0x000fc400008f0eff */
[----:B------:R-:W-:Y:S02]  /*49f0*/  LEA.HI.X R69, R69, c[0x0][0x18c], R72, 0x2, P2 ;  /* 0x0000630045457a11 */ /* 0x000fe400010f1448 */
[C---:B------:R-:W-:Y:S01]  /*4a00*/  LEA R76, P2, R70.reuse, c[0x0][0x188], 0x2 ;  /* 0x00006200464c7a11 */ /* 0x040fe200078410ff */
[----:B------:R-:W0:Y:S03]  /*4a10*/  LDS.128 R72, [R80] ;  /* 0x0000000050487984 */ /* 0x000e260000000c00 */
[----:B------:R-:W-:Y:S02]  /*4a20*/  LEA.HI.X R77, R70, c[0x0][0x18c], R71, 0x2, P2 ;  /* 0x00006300464d7a11 */ /* 0x000fe400010f1447 */
[----:B------:R-:W2:Y:S01]  /*4a30*/  LDG.E.128.CONSTANT R68, [R68.64] ;  /* 0x0000000a44447981 */ /* 0x000ea2000c1e9d00 */
[----:B------:R-:W-:-:S03]  /*4a40*/  ISETP.NE.AND P1, PT, R78, -0x2, PT ;  /* 0xfffffffe4e00780c */ /* 0x000fc60003f25270 */
[----:B------:R-:W2:Y:S10]  /*4a50*/  LDG.E.128.CONSTANT R76, [R76.64] ;  /* 0x0000000a4c4c7981 */ /* 0x000eb4000c1e9d00 */
[----:B------:R-:W-:-:S02]  /*4a60*/  @!P1 IADD3 R119, R9, 0x1, RZ ;  /* 0x0000000109779810 */ /* 0x000fc40007ffe0ff */
[-C--:B------:R-:W-:Y:S02]  /*4a70*/  @!P1 ISETP.GE.AND P2, PT, R9, R116.reuse, PT ;  /* 0x000000740900920c */ /* 0x080fe40003f46270 */
[----:B------:R-:W-:-:S04]  /*4a80*/  @!P1 ISETP.GE.AND P3, PT, R119, R116, PT ;  /* 0x000000747700920c */ /* 0x000fc80003f66270 */
[----:B---3--:R-:W-:Y:S02]  /*4a90*/  @!P1 FSEL R13, R13, RZ, !P3 ;  /* 0x000000ff0d0d9208 */ /* 0x008fe40005800000 */
[----:B------:R-:W-:Y:S02]  /*4aa0*/  @!P1 FSEL R12, R12, RZ, !P2 ;  /* 0x000000ff0c0c9208 */ /* 0x000fe40005000000 */
[----:B------:R-:W-:Y:S01]  /*4ab0*/  @!P1 ISETP.GE.AND P3, PT, R9, R116, PT ;  /* 0x000000740900920c */ /* 0x000fe20003f66270 */
[----:B0-----:R-:W-:-:S03]  /*4ac0*/  FMUL.FTZ R13, R73, R13 ;  /* 0x0000000d490d7220 */ /* 0x001fc60000410000 */
[----:B----4-:R-:W-:Y:S01]  /*4ad0*/  @!P1 FSEL R16, R16, RZ, !P3 ;  /* 0x000000ff10109208 */ /* 0x010fe20005800000 */
[----:B------:R-:W-:Y:S01]  /*4ae0*/  FFMA.FTZ R119, R72, R12, R13 ;  /* 0x0000000c48777223 */ /* 0x000fe2000001000d */
[C---:B------:R-:W-:Y:S02]  /*4af0*/  @!P1 IADD3 R13, R9.reuse, 0x1, RZ ;  /* 0x00000001090d9810 */ /* 0x040fe40007ffe0ff */
[-C--:B------:R-:W-:Y:S02]  /*4b00*/  @!P1 ISETP.GE.AND P3, PT, R9, R116.reuse, PT ;  /* 0x000000740900920c */ /* 0x080fe40003f66270 */
[----:B------:R-:W-:Y:S02]  /*4b10*/  @!P1 ISETP.GE.AND P4, PT, R13, R116, PT ;  /* 0x000000740d00920c */ /* 0x000fe40003f86270 */
[----:B------:R-:W-:Y:S02]  /*4b20*/  @!P1 IADD3 R13, R9, 0x2, RZ ;  /* 0x00000002090d9810 */ /* 0x000fe40007ffe0ff */
[----:B------:R-:W-:-:S02]  /*4b30*/  @!P1 FSEL R17, R17, RZ, !P4 ;  /* 0x000000ff11119208 */ /* 0x000fc40006000000 */
[-C--:B------:R-:W-:Y:S02]  /*4b40*/  @!P1 ISETP.GE.AND P2, PT, R13, R116.reuse, PT ;  /* 0x000000740d00920c */ /* 0x080fe40003f46270 */
[----:B------:R-:W-:Y:S01]  /*4b50*/  @!P1 IADD3 R13, R9, 0x1, RZ ;  /* 0x00000001090d9810 */ /* 0x000fe20007ffe0ff */
[----:B------:R-:W-:Y:S01]  /*4b60*/  FMUL.FTZ R17, R73, R17 ;  /* 0x0000001149117220 */ /* 0x000fe20000410000 */
[----:B------:R-:W-:Y:S02]  /*4b70*/  @!P1 FSEL R14, R14, RZ, !P2 ;  /* 0x000000ff0e0e9208 */ /* 0x000fe40005000000 */
[----:B------:R-:W-:Y:S01]  /*4b80*/  @!P1 ISETP.GE.AND P4, PT, R13, R116, PT ;  /* 0x000000740d00920c */ /* 0x000fe20003f86270 */
[----:B------:R-:W-:Y:S01]  /*4b90*/  FFMA.FTZ R17, R72, R16, R17 ;  /* 0x0000001048117223 */ /* 0x000fe20000010011 */
[----:B------:R-:W-:Y:S01]  /*4ba0*/  @!P1 IADD3 R13, R9, 0x2, RZ ;  /* 0x00000002090d9810 */ /* 0x000fe20007ffe0ff */
[----:B------:R-:W-:Y:S01]  /*4bb0*/  FFMA.FTZ R14, R74, R14, R119 ;  /* 0x0000000e4a0e7223 */ /* 0x000fe20000010077 */
[----:B-----5:R-:W-:-:S02]  /*4bc0*/  @!P1 FSEL R21, R21, RZ, !P4 ;  /* 0x000000ff15159208 */ /* 0x020fc40006000000 */
[----:B------:R-:W-:Y:S02]  /*4bd0*/  @!P1 ISETP.GE.AND P2, PT, R13, R116, PT ;  /* 0x000000740d00920c */ /* 0x000fe40003f46270 */
[----:B------:R-:W-:Y:S01]  /*4be0*/  @!P1 FSEL R20, R20, RZ, !P3 ;  /* 0x000000ff14149208 */ /* 0x000fe20005800000 */
[----:B------:R-:W-:Y:S01]  /*4bf0*/  FMUL.FTZ R13, R73, R21 ;  /* 0x00000015490d7220 */ /* 0x000fe20000410000 */
[----:B------:R-:W-:Y:S02]  /*4c00*/  @!P1 FSEL R18, R18, RZ, !P2 ;  /* 0x000000ff12129208 */ /* 0x000fe40005000000 */
[C---:B------:R-:W-:Y:S01]  /*4c10*/  @!P1 IADD3 R21, R9.reuse, 0x2, RZ ;  /* 0x0000000209159810 */ /* 0x040fe20007ffe0ff */
[----:B------:R-:W-:Y:S02]  /*4c20*/  FFMA.FTZ R13, R72, R20, R13 ;  /* 0x00000014480d7223 */ /* 0x000fe4000001000d */
[----:B------:R-:W-:Y:S01]  /*4c30*/  FFMA.FTZ R18, R74, R18, R17 ;  /* 0x000000124a127223 */ /* 0x000fe20000010011 */
[----:B------:R-:W-:-:S02]  /*4c40*/  @!P1 IADD3 R17, R9, 0x3, RZ ;  /* 0x0000000309119810 */ /* 0x000fc40007ffe0ff */
[-C--:B------:R-:W-:Y:S02]  /*4c50*/  @!P1 ISETP.GE.AND P5, PT, R21, R116.reuse, PT ;  /* 0x000000741500920c */ /* 0x080fe40003fa6270 */
[CC--:B------:R-:W-:Y:S02]  /*4c60*/  @!P1 ISETP.GE.AND P3, PT, R17.reuse, R116.reuse, PT ;  /* 0x000000741100920c */ /* 0x0c0fe40003f66270 */
[CC--:B------:R-:W-:Y:S02]  /*4c70*/  @!P1 ISETP.GE.AND P4, PT, R17.reuse, R116.reuse, PT ;  /* 0x000000741100920c */ /* 0x0c0fe40003f86270 */
[----:B------:R-:W-:Y:S02]  /*4c80*/  @!P1 ISETP.GE.AND P6, PT, R17, R116, PT ;  /* 0x000000741100920c */ /* 0x000fe40003fc6270 */
[----:B------:R-:W-:Y:S02]  /*4c90*/  @!P1 IADD3 R17, R9, 0x2, RZ ;  /* 0x0000000209119810 */ /* 0x000fe40007ffe0ff */
[----:B------:R-:W-:-:S02]  /*4ca0*/  @!P1 FSEL R15, R15, RZ, !P3 ;  /* 0x000000ff0f0f9208 */ /* 0x000fc40005800000 */
[-C--:B------:R-:W-:Y:S02]  /*4cb0*/  @!P1 ISETP.GE.AND P3, PT, R17, R116.reuse, PT ;  /* 0x000000741100920c */ /* 0x080fe40003f66270 */
[----:B------:R-:W-:Y:S01]  /*4cc0*/  @!P1 IADD3 R17, R9, 0x3, RZ ;  /* 0x0000000309119810 */ /* 0x000fe20007ffe0ff */
[----:B------:R-:W-:Y:S01]  /*4cd0*/  FFMA.FTZ R14, R75, R15, R14 ;  /* 0x0000000f4b0e7223 */ /* 0x000fe2000001000e */
[----:B------:R-:W-:Y:S02]  /*4ce0*/  @!P1 FSEL R19, R19, RZ, !P4 ;  /* 0x000000ff13139208 */ /* 0x000fe40006000000 */
[----:B------:R-:W-:Y:S01]  /*4cf0*/  @!P1 ISETP.GE.AND P4, PT, R17, R116, PT ;  /* 0x000000741100920c */ /* 0x000fe20003f86270 */
[----:B------:R-:W-:Y:S01]  /*4d00*/  FADD.FTZ R117, R117, R14 ;  /* 0x0000000e75757221 */ /* 0x000fe20000010000 */
[----:B------:R-:W-:Y:S01]  /*4d10*/  @!P1 IADD3 R17, R9, 0x1, RZ ;  /* 0x0000000109119810 */ /* 0x000fe20007ffe0ff */
[----:B------:R-:W-:Y:S01]  /*4d20*/  FFMA.FTZ R19, R75, R19, R18 ;  /* 0x000000134b137223 */ /* 0x000fe20000010012 */
[----:B------:R-:W-:-:S02]  /*4d30*/  @!P1 FSEL R22, R22, RZ, !P5 ;  /* 0x000000ff16169208 */ /* 0x000fc40006800000 */
[----:B------:R-:W-:Y:S01]  /*4d40*/  @!P1 FSEL R23, R23, RZ, !P6 ;  /* 0x000000ff17179208 */ /* 0x000fe20007000000 */
[----:B------:R-:W-:Y:S01]  /*4d50*/  FADD.FTZ R118, R118, R19 ;  /* 0x0000001376767221 */ /* 0x000fe20000010000 */
[----:B------:R-:W-:Y:S01]  /*4d60*/  @!P1 ISETP.GE.AND P5, PT, R17, R116, PT ;  /* 0x000000741100920c */ /* 0x000fe20003fa6270 */
[----:B------:R-:W-:Y:S01]  /*4d70*/  FFMA.FTZ R22, R74, R22, R13 ;  /* 0x000000164a167223 */ /* 0x000fe2000001000d */
[CC--:B------:R-:W-:Y:S02]  /*4d80*/  @!P1 ISETP.GE.AND P6, PT, R9.reuse, R116.reuse, PT ;  /* 0x000000740900920c */ /* 0x0c0fe40003fc6270 */
[----:B------:R-:W-:Y:S01]  /*4d90*/  @!P1 IADD3 R21, R9, 0x1, RZ ;  /* 0x0000000109159810 */ /* 0x000fe20007ffe0ff */
[----:B------:R-:W-:Y:S01]  /*4da0*/  FFMA.FTZ R22, R75, R23, R22 ;  /* 0x000000174b167223 */ /* 0x000fe20000010016 */
[----:B------:R-:W-:Y:S02]  /*4db0*/  @!P1 IADD3 R17, R9, 0x2, RZ ;  /* 0x0000000209119810 */ /* 0x000fe40007ffe0ff */
[----:B--2---:R-:W-:Y:S01]  /*4dc0*/  @!P1 FSEL R24, R24, RZ, !P6 ;  /* 0x000000ff18189208 */ /* 0x004fe20007000000 */
[----:B------:R-:W-:Y:S01]  /*4dd0*/  FADD.FTZ R115, R115, R22 ;  /* 0x0000001673737221 */ /* 0x000fe20000010000 */
[----:B------:R-:W-:-:S02]  /*4de0*/  @!P1 ISETP.GE.AND P2, PT, R21, R116, PT ;  /* 0x000000741500920c */ /* 0x000fc40003f46270 */
[-C--:B------:R-:W-:Y:S02]  /*4df0*/  @!P1 ISETP.GE.AND P6, PT, R17, R116.reuse, PT ;  /* 0x000000741100920c */ /* 0x080fe40003fc6270 */
[----:B------:R-:W-:Y:S02]  /*4e00*/  @!P1 IADD3 R17, R9, 0x3, RZ ;  /* 0x0000000309119810 */ /* 0x000fe40007ffe0ff */
[----:B------:R-:W-:Y:S02]  /*4e10*/  @!P1 FSEL R25, R25, RZ, !P2 ;  /* 0x000000ff19199208 */ /* 0x000fe40005000000 */
[----:B------:R-:W-:Y:S02]  /*4e20*/  @!P1 ISETP.GE.AND P2, PT, R17, R116, PT ;  /* 0x000000741100920c */ /* 0x000fe40003f46270 */
[----:B------:R-:W-:Y:S01]  /*4e30*/  @!P1 IADD3 R17, R9, 0x1, RZ ;  /* 0x0000000109119810 */ /* 0x000fe20007ffe0ff */
[----:B------:R-:W-:Y:S01]  /*4e40*/  FMUL.FTZ R25, R73, R25 ;  /* 0x0000001949197220 */ /* 0x000fe20000410000 */
[----:B------:R-:W-:-:S02]  /*4e50*/  @!P1 FSEL R26, R26, RZ, !P3 ;  /* 0x000000ff1a1a9208 */ /* 0x000fc40005800000 */
[----:B------:R-:W-:Y:S01]  /*4e60*/  @!P1 FSEL R27, R27, RZ, !P4 ;  /* 0x000000ff1b1b9208 */ /* 0x000fe20006000000 */
[----:B------:R-:W-:Y:S01]  /*4e70*/  FFMA.FTZ R25, R72, R24, R25 ;  /* 0x0000001848197223 */ /* 0x000fe20000010019 */
[-C--:B------:R-:W-:Y:S02]  /*4e80*/  @!P1 ISETP.GE.AND P3, PT, R17, R116.reuse, PT ;  /* 0x000000741100920c */ /* 0x080fe40003f66270 */
[C---:B------:R-:W-:Y:S01]  /*4e90*/  @!P1 ISETP.GE.AND P4, PT, R9.reuse, R116, PT ;  /* 0x000000740900920c */ /* 0x040fe20003f86270 */
[----:B------:R-:W-:Y:S01]  /*4ea0*/  FFMA.FTZ R26, R74, R26, R25 ;  /* 0x0000001a4a1a7223 */ /* 0x000fe20000010019 */
[----:B------:R-:W-:Y:S02]  /*4eb0*/  @!P1 IADD3 R17, R9, 0x2, RZ ;  /* 0x0000000209119810 */ /* 0x000fe40007ffe0ff */
[----:B------:R-:W-:Y:S01]  /*4ec0*/  @!P1 FSEL R28, R28, RZ, !P4 ;  /* 0x000000ff1c1c9208 */ /* 0x000fe20006000000 */
[----:B------:R-:W-:Y:S01]  /*4ed0*/  FFMA.FTZ R26, R75, R27, R26 ;  /* 0x0000001b4b1a7223 */ /* 0x000fe2000001001a */
[----:B------:R-:W-:-:S02]  /*4ee0*/  @!P1 ISETP.GE.AND P4, PT, R17, R116, PT ;  /* 0x000000741100920c */ /* 0x000fc40003f86270 */
[----:B------:R-:W-:Y:S01]  /*4ef0*/  @!P1 IADD3 R17, R9, 0x3, RZ ;  /* 0x0000000309119810 */ /* 0x000fe20007ffe0ff */
[----:B------:R-:W-:Y:S01]  /*4f00*/  FADD.FTZ R113, R113, R26 ;  /* 0x0000001a71717221 */ /* 0x000fe20000010000 */
[----:B------:R-:W-:Y:S02]  /*4f10*/  @!P1 FSEL R29, R29, RZ, !P5 ;  /* 0x000000ff1d1d9208 */ /* 0x000fe40006800000 */
[----:B------:R-:W-:Y:S02]  /*4f20*/  @!P1 ISETP.GE.AND P5, PT, R17, R116, PT ;  /* 0x000000741100920c */ /* 0x000fe40003fa6270 */
[----:B------:R-:W-:Y:S01]  /*4f30*/  @!P1 IADD3 R17, R9, 0x1, RZ ;  /* 0x0000000109119810 */ /* 0x000fe20007ffe0ff */
[----:B------:R-:W-:Y:S01]  /*4f40*/  FMUL.FTZ R29, R73, R29 ;  /* 0x0000001d491d7220 */ /* 0x000fe20000410000 */
[----:B------:R-:W-:Y:S02]  /*4f50*/  @!P1 FSEL R30, R30, RZ, !P6 ;  /* 0x000000ff1e1e9208 */ /* 0x000fe40007000000 */
[----:B------:R-:W-:Y:S01]  /*4f60*/  @!P1 FSEL R31, R31, RZ, !P2 ;  /* 0x000000ff1f1f9208 */ /* 0x000fe20005000000 */
[----:B------:R-:W-:Y:S01]  /*4f70*/  FFMA.FTZ R29, R72, R28, R29 ;  /* 0x0000001c481d7223 */ /* 0x000fe2000001001d */
[----:B------:R-:W-:-:S02]  /*4f80*/  @!P1 ISETP.GE.AND P6, PT, R17, R116, PT ;  /* 0x000000741100920c */ /* 0x000fc40003fc6270 */
[C---:B------:R-:W-:Y:S01]  /*4f90*/  @!P1 ISETP.GE.AND P2, PT, R9.reuse, R116, PT ;  /* 0x000000740900920c */ /* 0x040fe20003f46270 */
[----:B------:R-:W-:Y:S01]  /*4fa0*/  FFMA.FTZ R30, R74, R30, R29 ;  /* 0x0000001e4a1e7223 */ /* 0x000fe2000001001d */
[----:B------:R-:W-:Y:S02]  /*4fb0*/  @!P1 IADD3 R17, R9, 0x2, RZ ;  /* 0x0000000209119810 */ /* 0x000fe40007ffe0ff */
[----:B------:R-:W-:Y:S01]  /*4fc0*/  @!P1 FSEL R32, R32, RZ, !P2 ;  /* 0x000000ff20209208 */ /* 0x000fe20005000000 */
[----:B------:R-:W-:Y:S01]  /*4fd0*/  FFMA.FTZ R31, R75, R31, R30 ;  /* 0x0000001f4b1f7223 */ /* 0x000fe2000001001e */
[----:B------:R-:W-:Y:S02]  /*4fe0*/  @!P1 ISETP.GE.AND P2, PT, R17, R116, PT ;  /* 0x000000741100920c */ /* 0x000fe40003f46270 */
[----:B------:R-:W-:Y:S01]  /*4ff0*/  @!P1 IADD3 R17, R9, 0x3, RZ ;  /* 0x0000000309119810 */ /* 0x000fe20007ffe0ff */
[----:B------:R-:W-:Y:S01]  /*5000*/  FADD.FTZ R110, R110, R31 ;  /* 0x0000001f6e6e7221 */ /* 0x000fe20000010000 */
[----:B------:R-:W-:-:S02]  /*5010*/  @!P1 FSEL R33, R33, RZ, !P3 ;  /* 0x000000ff21219208 */ /* 0x000fc40005800000 */
[----:B------:R-:W-:Y:S02]  /*5020*/  @!P1 ISETP.GE.AND P3, PT, R17, R116, PT ;  /* 0x000000741100920c */ /* 0x000fe40003f66270 */
[----:B------:R-:W-:Y:S01]  /*5030*/  @!P1 IADD3 R17, R9, 0x1, RZ ;  /* 0x0000000109119810 */ /* 0x000fe20007ffe0ff */
[----:B------:R-:W-:Y:S01]  /*5040*/  FMUL.FTZ R33, R73, R33 ;  /* 0x0000002149217220 */ /* 0x000fe20000410000 */
[----:B------:R-:W-:Y:S02]  /*5050*/  @!P1 FSEL R34, R34, RZ, !P4 ;  /* 0x000000ff22229208 */ /* 0x000fe40006000000 */
[----:B------:R-:W-:Y:S01]  /*5060*/  @!P1 FSEL R35, R35, RZ, !P5 ;  /* 0x000000ff23239208 */ /* 0x000fe20006800000 */
[----:B------:R-:W-:Y:S01]  /*5070*/  FFMA.FTZ R33, R72, R32, R33 ;  /* 0x0000002048217223 */ /* 0x000fe20000010021 */
[-C--:B------:R-:W-:Y:S02]  /*5080*/  @!P1 ISETP.GE.AND P4, PT, R17, R116.reuse, PT ;  /* 0x000000741100920c */ /* 0x080fe40003f86270 */
[C---:B------:R-:W-:Y:S01]  /*5090*/  @!P1 ISETP.GE.AND P5, PT, R9.reuse, R116, PT ;  /* 0x000000740900920c */ /* 0x040fe20003fa6270 */
[----:B------:R-:W-:Y:S01]  /*50a0*/  FFMA.FTZ R34, R74, R34, R33 ;  /* 0x000000224a227223 */ /* 0x000fe20000010021 */
[----:B------:R-:W-:-:S02]  /*50b0*/  @!P1 IADD3 R17, R9, 0x2, RZ ;  /* 0x0000000209119810 */ /* 0x000fc40007ffe0ff */
[----:B------:R-:W-:Y:S01]  /*50c0*/  @!P1 FSEL R36, R36, RZ, !P5 ;  /* 0x000000ff24249208 */ /* 0x000fe20006800000 */
[----:B------:R-:W-:Y:S01]  /*50d0*/  FFMA.FTZ R34, R75, R35, R34 ;  /* 0x000000234b227223 */ /* 0x000fe20000010022 */
[-C--:B------:R-:W-:Y:S02]  /*50e0*/  @!P1 ISETP.GE.AND P5, PT, R17, R116.reuse, PT ;  /* 0x000000741100920c */ /* 0x080fe40003fa6270 */
[----:B------:R-:W-:Y:S01]  /*50f0*/  @!P1 IADD3 R17, R9, 0x3, RZ ;  /* 0x0000000309119810 */ /* 0x000fe20007ffe0ff */
[----:B------:R-:W-:Y:S01]  /*5100*/  FADD.FTZ R109, R109, R34 ;  /* 0x000000226d6d7221 */ /* 0x000fe20000010000 */
        /* <DEDUP_REMOVED lines=97> */
[----:B------:R-:W-:Y:S02]  /*5720*/  @!P1 FSEL R62, R62, RZ, !P5 ;  /* 0x000000ff3e3e9208 */ /* 0x000fe40006800000 */
[-C--:B------:R-:W-:Y:S01]  /*5730*/  @!P1 ISETP.GE.AND P4, PT, R17, R116.reuse, PT ;  /* 0x000000741100920c */ /* 0x080fe20003f86270 */
[----:B------:R-:W-:Y:S01]  /*5740*/  FMUL.FTZ R61, R73, R61 ;  /* 0x0000003d493d7220 */ /* 0x000fe20000410000 */
[----:B------:R-:W-:-:S02]  /*5750*/  @!P1 ISETP.GE.AND P5, PT, R9, R116, PT ;  /* 0x000000740900920c */ /* 0x000fc40003fa6270 */
[----:B------:R-:W-:Y:S01]  /*5760*/  @!P1 IADD3 R17, R9, 0x1, RZ ;  /* 0x0000000109119810 */ /* 0x000fe20007ffe0ff */
[----:B------:R-:W-:Y:S01]  /*5770*/  FFMA.FTZ R61, R72, R60, R61 ;  /* 0x0000003c483d7223 */ /* 0x000fe2000001003d */
[----:B------:R-:W-:Y:S02]  /*5780*/  @!P1 FSEL R64, R64, RZ, !P5 ;  /* 0x000000ff40409208 */ /* 0x000fe40006800000 */
[----:B------:R-:W-:Y:S01]  /*5790*/  @!P1 ISETP.GE.AND P5, PT, R17, R116, PT ;  /* 0x000000741100920c */ /* 0x000fe20003fa6270 */
[----:B------:R-:W-:Y:S01]  /*57a0*/  FFMA.FTZ R62, R74, R62, R61 ;  /* 0x0000003e4a3e7223 */ /* 0x000fe2000001003d */
[----:B------:R-:W-:Y:S02]  /*57b0*/  @!P1 IADD3 R17, R9, 0x2, RZ ;  /* 0x0000000209119810 */ /* 0x000fe40007ffe0ff */
[----:B------:R-:W-:Y:S02]  /*57c0*/  @!P1 FSEL R65, R65, RZ, !P2 ;  /* 0x000000ff41419208 */ /* 0x000fe40005000000 */
[----:B------:R-:W-:-:S02]  /*57d0*/  @!P1 FSEL R66, R66, RZ, !P3 ;  /* 0x000000ff42429208 */ /* 0x000fc40005800000 */
[-C--:B------:R-:W-:Y:S01]  /*57e0*/  @!P1 ISETP.GE.AND P2, PT, R17, R116.reuse, PT ;  /* 0x000000741100920c */ /* 0x080fe20003f46270 */
[----:B------:R-:W-:Y:S01]  /*57f0*/  FMUL.FTZ R65, R73, R65 ;  /* 0x0000004149417220 */ /* 0x000fe20000410000 */
[C---:B------:R-:W-:Y:S02]  /*5800*/  @!P1 ISETP.GE.AND P3, PT, R9.reuse, R116, PT ;  /* 0x000000740900920c */ /* 0x040fe40003f66270 */
[----:B------:R-:W-:Y:S01]  /*5810*/  @!P1 IADD3 R17, R9, 0x3, RZ ;  /* 0x0000000309119810 */ /* 0x000fe20007ffe0ff */
[----:B------:R-:W-:Y:S01]  /*5820*/  FFMA.FTZ R65, R72, R64, R65 ;  /* 0x0000004048417223 */ /* 0x000fe20000010041 */
[----:B------:R-:W-:Y:S02]  /*5830*/  @!P1 FSEL R68, R68, RZ, !P3 ;  /* 0x000000ff44449208 */ /* 0x000fe40005800000 */
[----:B------:R-:W-:Y:S01]  /*5840*/  @!P1 ISETP.GE.AND P3, PT, R17, R116, PT ;  /* 0x000000741100920c */ /* 0x000fe20003f66270 */
[----:B------:R-:W-:Y:S01]  /*5850*/  FFMA.FTZ R66, R74, R66, R65 ;  /* 0x000000424a427223 */ /* 0x000fe20000010041 */
[----:B------:R-:W-:-:S02]  /*5860*/  @!P1 IADD3 R17, R9, 0x1, RZ ;  /* 0x0000000109119810 */ /* 0x000fc40007ffe0ff */
        /* <DEDUP_REMOVED lines=8> */
[----:B------:R-:W-:Y:S01]  /*58f0*/  @!P1 ISETP.GE.AND P5, PT, R9, R116, PT ;  /* 0x000000740900920c */ /* 0x000fe20003fa6270 */
[----:B------:R-:W-:Y:S01]  /*5900*/  FMUL.FTZ R73, R73, R77 ;  /* 0x0000004d49497220 */ /* 0x000fe20000410000 */
[----:B------:R-:W-:Y:S01]  /*5910*/  @!P1 IADD3 R17, R9, 0x2, RZ ;  /* 0x0000000209119810 */ /* 0x000fe20007ffe0ff */
[----:B------:R-:W-:Y:S01]  /*5920*/  FFMA.FTZ R70, R74, R70, R69 ;  /* 0x000000464a467223 */ /* 0x000fe20000010045 */
[----:B------:R-:W-:Y:S02]  /*5930*/  @!P1 FSEL R76, R76, RZ, !P5 ;  /* 0x000000ff4c4c9208 */ /* 0x000fe40006800000 */
[----:B------:R-:W-:Y:S02]  /*5940*/  @!P1 ISETP.GE.AND P5, PT, R17, R116, PT ;  /* 0x000000741100920c */ /* 0x000fe40003fa6270 */
[----:B------:R-:W-:Y:S01]  /*5950*/  @!P1 FSEL R63, R63, RZ, !P6 ;  /* 0x000000ff3f3f9208 */ /* 0x000fe20007000000 */
[----:B------:R-:W-:Y:S01]  /*5960*/  FFMA.FTZ R73, R72, R76, R73 ;  /* 0x0000004c48497223 */ /* 0x000fe20000010049 */
[----:B------:R-:W-:-:S02]  /*5970*/  @!P1 FSEL R78, R78, RZ, !P5 ;  /* 0x000000ff4e4e9208 */ /* 0x000fc40006800000 */
[----:B------:R-:W-:Y:S01]  /*5980*/  @!P1 FSEL R67, R67, RZ, !P4 ;  /* 0x000000ff43439208 */ /* 0x000fe20006000000 */
[----:B------:R-:W-:Y:S01]  /*5990*/  FFMA.FTZ R63, R75, R63, R62 ;  /* 0x0000003f4b3f7223 */ /* 0x000fe2000001003e */
[----:B------:R-:W-:Y:S01]  /*59a0*/  @!P1 FSEL R71, R71, RZ, !P3 ;  /* 0x000000ff47479208 */ /* 0x000fe20005800000 */
[----:B------:R-:W-:Y:S01]  /*59b0*/  FFMA.FTZ R74, R74, R78, R73 ;  /* 0x0000004e4a4a7223 */ /* 0x000fe20000010049 */
[----:B------:R-:W-:Y:S01]  /*59c0*/  @!P1 FSEL R79, R79, RZ, !P2 ;  /* 0x000000ff4f4f9208 */ /* 0x000fe20005000000 */
[C---:B------:R-:W-:Y:S02]  /*59d0*/  FFMA.FTZ R66, R75.reuse, R67, R66 ;  /* 0x000000434b427223 */ /* 0x040fe40000010042 */
[C---:B------:R-:W-:Y:S02]  /*59e0*/  FFMA.FTZ R71, R75.reuse, R71, R70 ;  /* 0x000000474b477223 */ /* 0x040fe40000010046 */
[----:B------:R-:W-:Y:S02]  /*59f0*/  FFMA.FTZ R74, R75, R79, R74 ;  /* 0x0000004f4b4a7223 */ /* 0x000fe4000001004a */
[----:B------:R-:W-:-:S02]  /*5a00*/  FADD.FTZ R100, R100, R63 ;  /* 0x0000003f64647221 */ /* 0x000fc40000010000 */
[----:B------:R-:W-:Y:S02]  /*5a10*/  FADD.FTZ R99, R99, R66 ;  /* 0x0000004263637221 */ /* 0x000fe40000010000 */
[----:B------:R-:W-:Y:S02]  /*5a20*/  FADD.FTZ R98, R98, R71 ;  /* 0x0000004762627221 */ /* 0x000fe40000010000 */
[----:B------:R-:W-:Y:S02]  /*5a30*/  FADD.FTZ R97, R97, R74 ;  /* 0x0000004a61617221 */ /* 0x000fe40000010000 */
.L_x_22225:
[----:B------:R-:W-:Y:S05]  /*5a40*/  BSYNC B1 ;  /* 0x0000000000017941 */ /* 0x000fea0003800000 */
.L_x_22224:
[----:B------:R-:W-:Y:S02]  /*5a50*/  IADD3 R4, P1, R4, 0x10, RZ ;  /* 0x0000001004047810 */ /* 0x000fe40007f3e0ff */
[----:B------:R-:W-:Y:S02]  /*5a60*/  IADD3 R11, R11, 0x80, RZ ;  /* 0x000000800b0b7810 */ /* 0x000fe40007ffe0ff */
[----:B------:R-:W-:Y:S01]  /*5a70*/  IADD3 R9, R9, 0x80, RZ ;  /* 0x0000008009097810 */ /* 0x000fe20007ffe0ff */
[----:B------:R-:W-:Y:S01]  /*5a80*/  IMAD.X R7, RZ, RZ, R7, P1 ;  /* 0x000000ffff077224 */ /* 0x000fe200008e0607 */
[----:B------:R-:W-:Y:S01]  /*5a90*/  IADD3 R80, R80, 0x200, RZ ;  /* 0x0000020050507810 */ /* 0x000fe20007ffe0ff */
[----:B------:R-:W-:Y:S01]  /*5aa0*/  @P0 CALL.REL.NOINC `(.L_x_22223) ;  /* 0x0000001000000944 */ /* 0x000fe20003c00000 */
[----:B------:R-:W-:Y:S05]  /*5ab0*/  BRA `(.L_x_22226) ;  /* 0xffffe76000007947 */ /* 0x000fea000383ffff */
.L_x_22223:
[----:B------:R-:W-:Y:S05]  /*5ac0*/  BSYNC B0 ;  /* 0x0000000000007941 */ /* 0x000fea0003800000 */
.L_x_22221:
[----:B------:R-:W1:Y:S01]  /*5ad0*/  SHFL.BFLY PT, R0, R117, 0x4, 0x1f ;  /* 0x0c801f0075007f89 */ /* 0x000e6200000e0000 */
[----:B------:R-:W-:Y:S01]  /*5ae0*/  LOP3.LUT R18, R111, 0x7, RZ, 0xc0, !PT ;  /* 0x000000076f127812 */ /* 0x000fe200078ec0ff */
[----:B------:R-:W-:Y:S01]  /*5af0*/  BSSY B0, `(.L_x_22227) ;  /* 0x000007f000007945 */ /* 0x000fe20003800000 */
[----:B0-2---:R-:W-:Y:S01]  /*5b00*/  LOP3.LUT R35, R104, 0xffffffc0, RZ, 0xc0, !PT ;  /* 0xffffffc068237812 */ /* 0x005fe200078ec0ff */
[----:B------:R-:W0:Y:S01]  /*5b10*/  SHFL.BFLY PT, R2, R115, 0x4, 0x1f ;  /* 0x0c801f0073027f89 */ /* 0x000e2200000e0000 */
[----:B------:R-:W-:-:S02]  /*5b20*/  ISETP.NE.AND P2, PT, R18, RZ, PT ;  /* 0x000000ff1200720c */ /* 0x000fc40003f45270 */
[----:B------:R-:W-:Y:S01]  /*5b30*/  SHF.R.S32.HI R36, RZ, 0x1f, R111 ;  /* 0x0000001fff247819 */ /* 0x000fe2000001146f */
[----:B------:R-:W2:Y:S01]  /*5b40*/  SHFL.BFLY PT, R4, R113, 0x4, 0x1f ;  /* 0x0c801f0071047f89 */ /* 0x000ea200000e0000 */
[----:B------:R-:W-:Y:S02]  /*5b50*/  ISETP.NE.OR P5, PT, R35, 0x40, P2 ;  /* 0x000000402300780c */ /* 0x000fe400017a5670 */
[----:B------:R-:W-:Y:S01]  /*5b60*/  LEA.HI R36, R36, R111, RZ, 0x3 ;  /* 0x0000006f24247211 */ /* 0x000fe200078f18ff */
[----:B------:R-:W3:Y:S01]  /*5b70*/  SHFL.BFLY PT, R3, R118, 0x4, 0x1f ;  /* 0x0c801f0076037f89 */ /* 0x000ee200000e0000 */
[C---:B------:R-:W-:Y:S02]  /*5b80*/  IADD3 R34, R104.reuse, 0x1f, RZ ;  /* 0x0000001f68227810 */ /* 0x040fe40007ffe0ff */
[----:B------:R-:W-:Y:S01]  /*5b90*/  SHF.R.S32.HI R43, RZ, 0x3, R36 ;  /* 0x00000003ff2b7819 */ /* 0x000fe20000011424 */
[----:B------:R-:W4:Y:S01]  /*5ba0*/  SHFL.BFLY PT, R6, R109, 0x4, 0x1f ;  /* 0x0c801f006d067f89 */ /* 0x000f2200000e0000 */
[----:B------:R-:W-:-:S02]  /*5bb0*/  LOP3.LUT R28, R104, 0xffffffe0, RZ, 0xc0, !PT ;  /* 0xffffffe0681c7812 */ /* 0x000fc400078ec0ff */
[----:B------:R-:W-:Y:S01]  /*5bc0*/  ISETP.GT.U32.AND P3, PT, R34, 0x3e, PT ;  /* 0x0000003e2200780c */ /* 0x000fe20003f64070 */
[----:B------:R-:W5:Y:S01]  /*5bd0*/  SHFL.BFLY PT, R7, R108, 0x4, 0x1f ;  /* 0x0c801f006c077f89 */ /* 0x000f6200000e0000 */
[----:B------:R-:W-:Y:S02]  /*5be0*/  ISETP.NE.OR P4, PT, R28, 0x20, P2 ;  /* 0x000000201c00780c */ /* 0x000fe40001785670 */
[----:B------:R-:W-:Y:S01]  /*5bf0*/  ISETP.GT.OR P0, PT, R104, 0x3f, P2 ;  /* 0x0000003f6800780c */ /* 0x000fe20001704670 */
[----:B------:R-:W5:Y:S01]  /*5c00*/  SHFL.BFLY PT, R5, R110, 0x4, 0x1f ;  /* 0x0c801f006e057f89 */ /* 0x000f6200000e0000 */
[----:B-1----:R-:W-:Y:S01]  /*5c10*/  FADD.FTZ R0, R0, R117 ;  /* 0x0000007500007221 */ /* 0x002fe20000010000 */
[----:B------:R-:W-:Y:S02]  /*5c20*/  ISETP.GT.OR P1, PT, R104, 0x1f, P2 ;  /* 0x0000001f6800780c */ /* 0x000fe40001724670 */
        /* <DEDUP_REMOVED lines=13> */
[----:B-1----:R-:W-:-:S03]  /*5d00*/  FADD.FTZ R10, R10, R103 ;  /* 0x000000670a0a7221 */ /* 0x002fc60000010000 */
        /* <DEDUP_REMOVED lines=8> */
[----:B-----5:R-:W-:-:S03]  /*5d90*/  FADD.FTZ R100, R13, R100 ;  /* 0x000000640d647221 */ /* 0x020fc60000010000 */
[----:B------:R-:W4:Y:S01]  /*5da0*/  SHFL.BFLY PT, R9, R4, 0x2, 0x1f ;  /* 0x0c401f0004097f89 */ /* 0x000f2200000e0000 */
[----:B------:R-:W-:-:S03]  /*5db0*/  FADD.FTZ R14, R14, R99 ;  /* 0x000000630e0e7221 */ /* 0x000fc60000010000 */
[----:B------:R-:W5:Y:S01]  /*5dc0*/  SHFL.BFLY PT, R5, R118, 0x2, 0x1f ;  /* 0x0c401f0076057f89 */ /* 0x000f6200000e0000 */
[----:B-1----:R-:W-:-:S03]  /*5dd0*/  FADD.FTZ R98, R15, R98 ;  /* 0x000000620f627221 */ /* 0x002fc60000010000 */
[----:B------:R-:W1:Y:S01]  /*5de0*/  SHFL.BFLY PT, R13, R6, 0x2, 0x1f ;  /* 0x0c401f00060d7f89 */ /* 0x000e6200000e0000 */
[----:B0-----:R-:W-:-:S03]  /*5df0*/  FADD.FTZ R16, R16, R97 ;  /* 0x0000006110107221 */ /* 0x001fc60000010000 */
[----:B------:R-:W0:Y:S04]  /*5e00*/  SHFL.BFLY PT, R15, R108, 0x2, 0x1f ;  /* 0x0c401f006c0f7f89 */ /* 0x000e2800000e0000 */
        /* <DEDUP_REMOVED lines=9> */
[----:B-1----:R-:W-:-:S03]  /*5ea0*/  FADD.FTZ R13, R6, R13 ;  /* 0x0000000d060d7221 */ /* 0x002fc60000010000 */
[----:B------:R-:W1:Y:S01]  /*5eb0*/  SHFL.BFLY PT, R25, R12, 0x2, 0x1f ;  /* 0x0c401f000c197f89 */ /* 0x000e6200000e0000 */
        /* <DEDUP_REMOVED lines=8> */
[----:B----4-:R-:W-:Y:S02]  /*5f40*/  FADD.FTZ R17, R106, R17 ;  /* 0x000000116a117221 */ /* 0x010fe40000010000 */
[----:B-----5:R-:W-:Y:S01]  /*5f50*/  FADD.FTZ R19, R8, R19 ;  /* 0x0000001308137221 */ /* 0x020fe20000010000 */
[----:B------:R-:W4:Y:S01]  /*5f60*/  SHFL.BFLY PT, R3, R0, 0x1, 0x1f ;  /* 0x0c201f0000037f89 */ /* 0x000f2200000e0000 */
[----:B-1----:R-:W-:-:S03]  /*5f70*/  FADD.FTZ R25, R12, R25 ;  /* 0x000000190c197221 */ /* 0x002fc60000010000 */
[----:B------:R-:W1:Y:S01]  /*5f80*/  SHFL.BFLY PT, R4, R7, 0x1, 0x1f ;  /* 0x0c201f0007047f89 */ /* 0x000e6200000e0000 */
[----:B0-----:R-:W-:-:S03]  /*5f90*/  FADD.FTZ R27, R100, R27 ;  /* 0x0000001b641b7221 */ /* 0x001fc60000010000 */
[----:B------:R-:W0:Y:S01]  /*5fa0*/  SHFL.BFLY PT, R6, R9, 0x1, 0x1f ;  /* 0x0c201f0009067f89 */ /* 0x000e2200000e0000 */
[----:B------:R-:W-:-:S03]  /*5fb0*/  FADD.FTZ R29, R14, R29 ;  /* 0x0000001d0e1d7221 */ /* 0x000fc60000010000 */
[----:B------:R-:W5:Y:S01]  /*5fc0*/  SHFL.BFLY PT, R2, R5, 0x1, 0x1f ;  /* 0x0c201f0005027f89 */ /* 0x000f6200000e0000 */
[----:B--2---:R-:W-:-:S03]  /*5fd0*/  FADD.FTZ R31, R98, R31 ;  /* 0x0000001f621f7221 */ /* 0x004fc60000010000 */
[----:B------:R-:W2:Y:S01]  /*5fe0*/  SHFL.BFLY PT, R10, R13, 0x1, 0x1f ;  /* 0x0c201f000d0a7f89 */ /* 0x000ea200000e0000 */
[----:B---3--:R-:W-:-:S03]  /*5ff0*/  FADD.FTZ R33, R16, R33 ;  /* 0x0000002110217221 */ /* 0x008fc60000010000 */
[----:B------:R-:W3:Y:S04]  /*6000*/  SHFL.BFLY PT, R12, R15, 0x1, 0x1f ;  /* 0x0c201f000f0c7f89 */ /* 0x000ee800000e0000 */
[----:B------:R-:W3:Y:S01]  /*6010*/  SHFL.BFLY PT, R8, R11, 0x1, 0x1f ;  /* 0x0c201f000b087f89 */ /* 0x000ee200000e0000 */
[----:B----4-:R-:W-:-:S03]  /*6020*/  FADD.FTZ R0, R0, R3 ;  /* 0x0000000300007221 */ /* 0x010fc60000010000 */
[----:B------:R-:W4:Y:S01]  /*6030*/  SHFL.BFLY PT, R18, R21, 0x1, 0x1f ;  /* 0x0c201f0015127f89 */ /* 0x000f2200000e0000 */
[----:B-1----:R-:W-:-:S03]  /*6040*/  FADD.FTZ R3, R7, R4 ;  /* 0x0000000407037221 */ /* 0x002fc60000010000 */
[----:B------:R-:W1:Y:S01]  /*6050*/  SHFL.BFLY PT, R20, R23, 0x1, 0x1f ;  /* 0x0c201f0017147f89 */ /* 0x000e6200000e0000 */
[----:B0-----:R-:W-:-:S03]  /*6060*/  FADD.FTZ R4, R9, R6 ;  /* 0x0000000609047221 */ /* 0x001fc60000010000 */
[----:B------:R-:W0:Y:S01]  /*6070*/  SHFL.BFLY PT, R14, R17, 0x1, 0x1f ;  /* 0x0c201f00110e7f89 */ /* 0x000e2200000e0000 */
[----:B-----5:R-:W-:-:S03]  /*6080*/  FADD.FTZ R2, R5, R2 ;  /* 0x0000000205027221 */ /* 0x020fc60000010000 */
[----:B------:R-:W5:Y:S01]  /*6090*/  SHFL.BFLY PT, R16, R19, 0x1, 0x1f ;  /* 0x0c201f0013107f89 */ /* 0x000f6200000e0000 */
[----:B--2---:R-:W-:-:S03]  /*60a0*/  FADD.FTZ R6, R13, R10 ;  /* 0x0000000a0d067221 */ /* 0x004fc60000010000 */
[----:B------:R-:W2:Y:S01]  /*60b0*/  SHFL.BFLY PT, R22, R25, 0x1, 0x1f ;  /* 0x0c201f0019167f89 */ /* 0x000ea200000e0000 */
[----:B---3--:R-:W-:-:S03]  /*60c0*/  FADD.FTZ R7, R15, R12 ;  /* 0x0000000c0f077221 */ /* 0x008fc60000010000 */
[----:B------:R-:W3:Y:S01]  /*60d0*/  SHFL.BFLY PT, R24, R27, 0x1, 0x1f ;  /* 0x0c201f001b187f89 */ /* 0x000ee200000e0000 */
[----:B------:R-:W-:Y:S02]  /*60e0*/  FADD.FTZ R5, R11, R8 ;  /* 0x000000080b057221 */ /* 0x000fe40000010000 */
[----:B------:R-:W-:Y:S01]  /*60f0*/  IMAD R11, R112, 0x40, R43 ;  /* 0x00000040700b7824 */ /* 0x000fe200078e022b */
[----:B------:R-:W3:Y:S01]  /*6100*/  SHFL.BFLY PT, R30, R29, 0x1, 0x1f ;  /* 0x0c201f001d1e7f89 */ /* 0x000ee200000e0000 */
[----:B----4-:R-:W-:-:S03]  /*6110*/  FADD.FTZ R12, R21, R18 ;  /* 0x00000012150c7221 */ /* 0x010fc60000010000 */
[----:B------:R-:W4:Y:S01]  /*6120*/  SHFL.BFLY PT, R26, R31, 0x1, 0x1f ;  /* 0x0c201f001f1a7f89 */ /* 0x000f2200000e0000 */
[----:B-1----:R-:W-:-:S03]  /*6130*/  FADD.FTZ R13, R23, R20 ;  /* 0x00000014170d7221 */ /* 0x002fc60000010000 */
[----:B------:R-:W1:Y:S01]  /*6140*/  SHFL.BFLY PT, R32, R33, 0x1, 0x1f ;  /* 0x0c201f0021207f89 */ /* 0x000e6200000e0000 */
[----:B0-----:R-:W-:-:S03]  /*6150*/  FADD.FTZ R8, R17, R14 ;  /* 0x0000000e11087221 */ /* 0x001fc60000010000 */
[----:B------:R-:W-:Y:S01]  /*6160*/  BAR.SYNC.DEFER_BLOCKING 0x0 ;  /* 0x0000000000007b1d */ /* 0x000fe20000010000 */
[----:B-----5:R-:W-:Y:S02]  /*6170*/  FADD.FTZ R9, R19, R16 ;  /* 0x0000001013097221 */ /* 0x020fe40000010000 */
[----:B--2---:R-:W-:Y:S02]  /*6180*/  FADD.FTZ R20, R25, R22 ;  /* 0x0000001619147221 */ /* 0x004fe40000010000 */
[----:B---3--:R-:W-:Y:S02]  /*6190*/  FADD.FTZ R21, R27, R24 ;  /* 0x000000181b157221 */ /* 0x008fe40000010000 */
[----:B------:R-:W-:Y:S02]  /*61a0*/  FADD.FTZ R30, R29, R30 ;  /* 0x0000001e1d1e7221 */ /* 0x000fe40000010000 */
        /* <DEDUP_REMOVED lines=19> */
.L_x_22228:
[----:B------:R-:W-:Y:S05]  /*62e0*/  BSYNC B0 ;  /* 0x0000000000007941 */ /* 0x000fea0003800000 */
.L_x_22227:
        /* <DEDUP_REMOVED lines=35> */
.L_x_22230:
[----:B------:R-:W-:Y:S05]  /*6520*/  BSYNC B0 ;  /* 0x0000000000007941 */ /* 0x000fea0003800000 */
.L_x_22229:
        /* <DEDUP_REMOVED lines=19> */
.L_x_22232:
[----:B------:R-:W-:Y:S05]  /*6660*/  BSYNC B0 ;  /* 0x0000000000007941 */ /* 0x000fea0003800000 */
.L_x_22231:
        /* <DEDUP_REMOVED lines=36> */
.L_x_22234:
[----:B------:R-:W-:Y:S05]  /*68b0*/  BSYNC B0 ;  /* 0x0000000000007941 */ /* 0x000fea0003800000 */
.L_x_22233:
        /* <DEDUP_REMOVED lines=20> */
[C---:B------:R-:W-:Y:S02]  /*6a00*/  IADD3 R15, R43.reuse, 0xc, RZ ;  /* 0x0000000c2b0f7810 */ /* 0x040fe40007ffe0ff */
[----:B01----:R-:W-:Y:S02]  /*6a10*/  IADD3 R11, R43, 0x4, RZ ;  /* 0x000000042b0b7810 */ /* 0x003fe40007ffe0ff */
[----:B------:R-:W-:Y:S02]  /*6a20*/  IADD3 R19, P2, R14, UR4, RZ ;  /* 0x000000040e137c10 */ /* 0x000fe4000ff5e0ff */
[----:B------:R-:W-:Y:S02]  /*6a30*/  IADD3 R17, P3, R15, UR4, RZ ;  /* 0x000000040f117c10 */ /* 0x000fe4000ff7e0ff */
[----:B------:R-:W-:-:S02]  /*6a40*/  IADD3 R25, P0, R43, UR4, RZ ;  /* 0x000000042b197c10 */ /* 0x000fc4000ff1e0ff */
[----:B------:R-:W-:Y:S02]  /*6a50*/  IADD3 R23, P1, R11, UR4, RZ ;  /* 0x000000040b177c10 */ /* 0x000fe4000ff3e0ff */
[----:B------:R-:W-:Y:S02]  /*6a60*/  LEA.HI.X.SX32 R24, R14, UR7, 0x1, P2 ;  /* 0x000000070e187c11 */ /* 0x000fe400090f0eff */
[----:B------:R-:W-:Y:S02]  /*6a70*/  LEA.HI.X.SX32 R22, R15, UR7, 0x1, P3 ;  /* 0x000000070f167c11 */ /* 0x000fe400098f0eff */
[----:B------:R-:W-:Y:S02]  /*6a80*/  LEA R18, P2, R19, c[0x0][0x170], 0x2 ;  /* 0x00005c0013127a11 */ /* 0x000fe400078410ff */
[----:B------:R-:W-:Y:S02]  /*6a90*/  LEA R16, P3, R17, c[0x0][0x170], 0x2 ;  /* 0x00005c0011107a11 */ /* 0x000fe400078610ff */
[----:B------:R-:W-:-:S02]  /*6aa0*/  LEA.HI.X.SX32 R28, R43, UR7, 0x1, P0 ;  /* 0x000000072b1c7c11 */ /* 0x000fc400080f0eff */
[----:B------:R-:W-:Y:S02]  /*6ab0*/  LEA.HI.X.SX32 R26, R11, UR7, 0x1, P1 ;  /* 0x000000070b1a7c11 */ /* 0x000fe400088f0eff */
[----:B------:R-:W-:Y:S02]  /*6ac0*/  LEA R10, P0, R25, c[0x0][0x170], 0x2 ;  /* 0x00005c00190a7a11 */ /* 0x000fe400078010ff */
[----:B------:R-:W-:Y:S02]  /*6ad0*/  LEA R14, P1, R23, c[0x0][0x170], 0x2 ;  /* 0x00005c00170e7a11 */ /* 0x000fe400078210ff */
[----:B------:R-:W-:Y:S02]  /*6ae0*/  LEA.HI.X R19, R19, c[0x0][0x174], R24, 0x2, P2 ;  /* 0x00005d0013137a11 */ /* 0x000fe400010f1418 */
[----:B------:R-:W-:Y:S02]  /*6af0*/  LEA.HI.X R17, R17, c[0x0][0x174], R22, 0x2, P3 ;  /* 0x00005d0011117a11 */ /* 0x000fe400018f1416 */
[----:B------:R-:W-:-:S02]  /*6b00*/  IADD3 R24, R43, 0x18, RZ ;  /* 0x000000182b187810 */ /* 0x000fc40007ffe0ff */
[----:B------:R-:W-:Y:S02]  /*6b10*/  IADD3 R22, R43, 0x10, RZ ;  /* 0x000000102b167810 */ /* 0x000fe40007ffe0ff */
        /* <DEDUP_REMOVED lines=14> */
[----:B------:R-:W-:Y:S02]  /*6c00*/  LEA R26, P2, R27, c[0x0][0x170], 0x2 ;  /* 0x00005c001b1a7a11 */ /* 0x000fe400078410ff */
[----:B------:R-:W-:-:S02]  /*6c10*/  LEA R22, P0, R35, c[0x0][0x170], 0x2 ;  /* 0x00005c0023167a11 */ /* 0x000fc400078010ff */
[----:B------:R-:W-:Y:S02]  /*6c20*/  LEA.HI.X.SX32 R38, R23, UR7, 0x1, P1 ;  /* 0x0000000717267c11 */ /* 0x000fe400088f0eff */
[----:B------:R-:W-:Y:S02]  /*6c30*/  LEA.HI.X.SX32 R34, R25, UR7, 0x1, P3 ;  /* 0x0000000719227c11 */ /* 0x000fe400098f0eff */
[----:B------:R-:W-:Y:S02]  /*6c40*/  LEA R24, P1, R33, c[0x0][0x170], 0x2 ;  /* 0x00005c0021187a11 */ /* 0x000fe400078210ff */
[----:B------:R-:W-:Y:S02]  /*6c50*/  LEA R28, P3, R29, c[0x0][0x170], 0x2 ;  /* 0x00005c001d1c7a11 */ /* 0x000fe400078610ff */
[----:B------:R-:W-:Y:S02]  /*6c60*/  LEA.HI.X R27, R27, c[0x0][0x174], R36, 0x2, P2 ;  /* 0x00005d001b1b7a11 */ /* 0x000fe400010f1424 */
[----:B------:R-:W-:-:S02]  /*6c70*/  LEA.HI.X R23, R35, c[0x0][0x174], R40, 0x2, P0 ;  /* 0x00005d0023177a11 */ /* 0x000fc400000f1428 */
[C---:B------:R-:W-:Y:S02]  /*6c80*/  IADD3 R36, R43.reuse, 0x2c, RZ ;  /* 0x0000002c2b247810 */ /* 0x040fe40007ffe0ff */
[----:B------:R-:W-:Y:S01]  /*6c90*/  IADD3 R35, R43, 0x28, RZ ;  /* 0x000000282b237810 */ /* 0x000fe20007ffe0ff */
[----:B------:R-:W-:Y:S01]  /*6ca0*/  STG.E [R22.64], R5 ;  /* 0x0000000516007986 */ /* 0x000fe2000c10190a */
[----:B------:R-:W-:Y:S02]  /*6cb0*/  LEA.HI.X R25, R33, c[0x0][0x174], R38, 0x2, P1 ;  /* 0x00005d0021197a11 */ /* 0x000fe400008f1426 */
[----:B------:R-:W-:Y:S02]  /*6cc0*/  LEA.HI.X R29, R29, c[0x0][0x174], R34, 0x2, P3 ;  /* 0x00005d001d1d7a11 */ /* 0x000fe400018f1422 */
[C---:B------:R-:W-:Y:S01]  /*6cd0*/  IADD3 R33, R43.reuse, 0x20, RZ ;  /* 0x000000202b217810 */ /* 0x040fe20007ffe0ff */
[----:B------:R-:W-:Y:S01]  /*6ce0*/  STG.E [R24.64], R6 ;  /* 0x0000000618007986 */ /* 0x000fe2000c10190a */
[----:B------:R-:W-:-:S02]  /*6cf0*/  IADD3 R34, R43, 0x24, RZ ;  /* 0x000000242b227810 */ /* 0x000fc40007ffe0ff */
[----:B------:R-:W-:Y:S01]  /*6d00*/  IADD3 R41, P3, R36, UR4, RZ ;  /* 0x0000000424297c10 */ /* 0x000fe2000ff7e0ff */
[----:B------:R-:W-:Y:S01]  /*6d10*/  STG.E [R26.64], R7 ;  /* 0x000000071a007986 */ /* 0x000fe2000c10190a */
[----:B------:R-:W-:Y:S02]  /*6d20*/  IADD3 R39, P2, R35, UR4, RZ ;  /* 0x0000000423277c10 */ /* 0x000fe4000ff5e0ff */
[----:B------:R-:W-:Y:S01]  /*6d30*/  IADD3 R45, P0, R33, UR4, RZ ;  /* 0x00000004212d7c10 */ /* 0x000fe2000ff1e0ff */
[----:B------:R-:W-:Y:S01]  /*6d40*/  STG.E [R28.64], R8 ;  /* 0x000000081c007986 */ /* 0x000fe2000c10190a */
[----:B------:R-:W-:Y:S02]  /*6d50*/  IADD3 R37, P1, R34, UR4, RZ ;  /* 0x0000000422257c10 */ /* 0x000fe4000ff3e0ff */
[----:B------:R-:W-:Y:S02]  /*6d60*/  LEA.HI.X.SX32 R42, R36, UR7, 0x1, P3 ;  /* 0x00000007242a7c11 */ /* 0x000fe400098f0eff */
[----:B------:R-:W-:-:S02]  /*6d70*/  LEA.HI.X.SX32 R44, R35, UR7, 0x1, P2 ;  /* 0x00000007232c7c11 */ /* 0x000fc400090f0eff */
[----:B------:R-:W-:Y:S02]  /*6d80*/  LEA R40, P3, R41, c[0x0][0x170], 0x2 ;  /* 0x00005c0029287a11 */ /* 0x000fe400078610ff */
[----:B------:R-:W-:Y:S02]  /*6d90*/  LEA R38, P2, R39, c[0x0][0x170], 0x2 ;  /* 0x00005c0027267a11 */ /* 0x000fe400078410ff */
[----:B------:R-:W-:Y:S02]  /*6da0*/  LEA.HI.X.SX32 R48, R33, UR7, 0x1, P0 ;  /* 0x0000000721307c11 */ /* 0x000fe400080f0eff */
[----:B------:R-:W-:Y:S02]  /*6db0*/  LEA.HI.X.SX32 R46, R34, UR7, 0x1, P1 ;  /* 0x00000007222e7c11 */ /* 0x000fe400088f0eff */
[----:B------:R-:W-:Y:S02]  /*6dc0*/  LEA R34, P0, R45, c[0x0][0x170], 0x2 ;  /* 0x00005c002d227a11 */ /* 0x000fe400078010ff */
[----:B------:R-:W-:-:S02]  /*6dd0*/  LEA R36, P1, R37, c[0x0][0x170], 0x2 ;  /* 0x00005c0025247a11 */ /* 0x000fc400078210ff */
[----:B------:R-:W-:Y:S02]  /*6de0*/  LEA.HI.X R41, R41, c[0x0][0x174], R42, 0x2, P3 ;  /* 0x00005d0029297a11 */ /* 0x000fe400018f142a */
[----:B------:R-:W-:Y:S02]  /*6df0*/  LEA.HI.X R39, R39, c[0x0][0x174], R44, 0x2, P2 ;  /* 0x00005d0027277a11 */ /* 0x000fe400010f142c */
[C---:B------:R-:W-:Y:S02]  /*6e00*/  IADD3 R33, R43.reuse, 0x30, RZ ;  /* 0x000000302b217810 */ /* 0x040fe40007ffe0ff */
        /* <DEDUP_REMOVED lines=30> */
.L_x_22235:
        /* <DEDUP_REMOVED lines=9> */
.L_x_25559:


//--------------------- .text._ZN4vllm25paged_attention_v2_kernelIffLi32ELi32ELi128ELNS_18Fp8KVCacheDataTypeE0ELb1ELi512EEEvPfS2_PT_PKS3_PKT0_S9_ifPKiSB_iPKfiiiSD_SD_iiiii --------------------------
	.section	.text._ZN4vllm25paged_attention_v2_kernelIffLi32ELi32ELi128ELNS_18Fp8KVCacheDataTypeE0ELb1ELi512EEEvPfS2_PT_PKS3_PKT0_S9_ifPKiSB_iPKfiiiSD_SD_iiiii,"ax",@progbits
	.sectioninfo	@"SHI_REGISTERS=82"
	.align	128
        .global         _ZN4vllm25paged_attention_v2_kernelIffLi32ELi32ELi128ELNS_18Fp8KVCacheDataTypeE0ELb1ELi512EEEvPfS2_PT_PKS3_PKT0_S9_ifPKiSB_iPKfiiiSD_SD_iiiii
        .type           _ZN4vllm25paged_attention_v2_kernelIffLi32ELi32ELi128ELNS_18Fp8KVCacheDataTypeE0ELb1ELi512EEEvPfS2_PT_PKS3_PKT0_S9_ifPKiSB_iPKfiiiSD_SD_iiiii,@function
        .size           _ZN4vllm25paged_attention_v2_kernelIffLi32ELi32ELi128ELNS_18Fp8KVCacheDataTypeE0ELb1ELi512EEEvPfS2_PT_PKS3_PKT0_S9_ifPKiSB_iPKfiiiSD_SD_iiiii,(.L_x_25560 - _ZN4vllm25paged_attention_v2_kernelIffLi32ELi32ELi128ELNS_18Fp8KVCacheDataTypeE0ELb1ELi512EEEvPfS2_PT_PKS3_PKT0_S9_ifPKiSB_iPKfiiiSD_SD_iiiii)
        .other          _ZN4vllm25paged_attention_v2_kernelIffLi32ELi32ELi128ELNS_18Fp8KVCacheDataTypeE0ELb1ELi512EEEvPfS2_PT_PKS3_PKT0_S9_ifPKiSB_iPKfiiiSD_SD_iiiii,@"STO_CUDA_ENTRY STV_DEFAULT"
_ZN4vllm25paged_attention_v2_kernelIffLi32ELi32ELi128ELNS_18Fp8KVCacheDataTypeE0ELb1ELi512EEEvPfS2_PT_PKS3_PKT0_S9_ifPKiSB_iPKfiiiSD_SD_iiiii:
.text._ZN4vllm25paged_attention_v2_kernelIffLi32ELi32ELi128ELNS_18Fp8KVCacheDataTypeE0ELb1ELi512EEEvPfS2_PT_PKS3_PKT0_S9_ifPKiSB_iPKfiiiSD_SD_iiiii:
        /* <DEDUP_REMOVED lines=18> */
[----:B------:R-:W-:-:S04]  /*0120*/  MOV R4, c[0x0][0xc] ;  /* 0x0000030000047a02 */ /* 0x000fc80000000f00 */
[----:B------:R0:W5:Y:S01]  /*0130*/  @P0 LDG.E.CONSTANT R73, [R6.64] ;  /* 0x0000000a06490981 */ /* 0x000162000c1e9900 */
[----:B------:R-:W-:Y:S01]  /*0140*/  LEA R68, R72, 0x10, 0x4 ;  /* 0x0000001048447811 */ /* 0x000fe200078e20ff */
[----:B------:R-:W-:Y:S01]  /*0150*/  BSSY B0, `(.L_x_22236) ;  /* 0x0000079000007945 */ /* 0x000fe20003800000 */
[----:B-1----:R-:W-:-:S04]  /*0160*/  IADD3 R8, R0, 0xffffffe, RZ ;  /* 0x0ffffffe00087810 */ /* 0x002fc80007ffe0ff */
        /* <DEDUP_REMOVED lines=36> */
[----:B------:R-:W-:-:S04]  /*03b0*/  SHF.R.S32.HI R9, RZ, 0x1f, R0 ;  /* 0x0000001fff097819 */ /* 0x000fc80000011400 */
[----:B------:R-:W-:Y:S02]  /*03c0*/  ISETP.GT.U32.AND P1, PT, R11, R2, PT ;  /* 0x000000020b00720c */ /* 0x000fe40003f24070 */
[----:B------:R-:W-:Y:S02]  /*03d0*/  LEA.HI R9, R9, R0, RZ, 0x5 ;  /* 0x0000000009097211 */ /* 0x000fe400078f28ff */
[----:B------:R-:W-:Y:S02]  /*03e0*/  LOP3.LUT R0, R3, R10, RZ, 0x3c, !PT ;  /* 0x0000000a03007212 */ /* 0x000fe400078e3cff */
[----:B------:R-:W-:Y:S02]  /*03f0*/  SHF.R.S32.HI R67, RZ, 0x5, R9 ;  /* 0x00000005ff437819 */ /* 0x000fe40000011409 */
[----:B------:R-:W-:Y:S02]  /*0400*/  ISETP.GE.AND P2, PT, R0, RZ, PT ;  /* 0x000000ff0000720c */ /* 0x000fe40003f46270 */
[----:B------:R-:W-:-:S03]  /*0410*/  IMNMX R68, R67, R68, PT ;  /* 0x0000004443447217 */ /* 0x000fc60003800200 */
[----:B------:R-:W-:Y:S01]  /*0420*/  @!P1 IMAD.IADD R2, R2, 0x1, -R11 ;  /* 0x0000000102029824 */ /* 0x000fe200078e0a0b */
[----:B------:R-:W-:Y:S01]  /*0430*/  @!P1 IADD3 R8, R8, 0x1, RZ ;  /* 0x0000000108089810 */ /* 0x000fe20007ffe0ff */
[----:B------:R-:W-:Y:S01]  /*0440*/  IMAD R9, R72, -0x10, R68 ;  /* 0xfffffff048097824 */ /* 0x000fe200078e0244 */
[----:B------:R-:W-:Y:S02]  /*0450*/  ISETP.NE.AND P1, PT, R10, RZ, PT ;  /* 0x000000ff0a00720c */ /* 0x000fe40003f25270 */
[----:B------:R-:W-:Y:S01]  /*0460*/  ISETP.GE.U32.AND P0, PT, R2, R11, PT ;  /* 0x0000000b0200720c */ /* 0x000fe20003f06070 */
[----:B------:R-:W-:Y:S01]  /*0470*/  IMAD R2, R9, 0x20, R66 ;  /* 0x0000002009027824 */ /* 0x000fe200078e0242 */
[----:B0-----:R-:W-:-:S04]  /*0480*/  SHF.R.S32.HI R6, RZ, 0x1f, R7 ;  /* 0x0000001fff067819 */ /* 0x001fc80000011407 */
[----:B------:R-:W-:Y:S02]  /*0490*/  LEA.HI R6, R6, R7, RZ, 0x5 ;  /* 0x0000000706067211 */ /* 0x000fe400078f28ff */
[----:B------:R-:W-:Y:S02]  /*04a0*/  IMNMX R9, R69, R2, PT ;  /* 0x0000000245097217 */ /* 0x000fe40003800200 */
[----:B------:R-:W-:Y:S02]  /*04b0*/  LOP3.LUT R64, R6, 0xffffffe0, RZ, 0xc0, !PT ;  /* 0xffffffe006407812 */ /* 0x000fe400078ec0ff */
[----:B------:R-:W-:Y:S01]  /*04c0*/  SHF.R.S32.HI R65, RZ, 0x5, R6 ;  /* 0x00000005ff417819 */ /* 0x000fe20000011406 */
[----:B------:R-:W-:Y:S01]  /*04d0*/  IMAD.IADD R66, R9, 0x1, -R66 ;  /* 0x0000000109427824 */ /* 0x000fe200078e0a42 */
[----:B------:R-:W-:Y:S01]  /*04e0*/  @P0 IADD3 R8, R8, 0x1, RZ ;  /* 0x0000000108080810 */ /* 0x000fe20007ffe0ff */
[C---:B------:R-:W-:Y:S01]  /*04f0*/  IMAD.IADD R64, R7.reuse, 0x1, -R64 ;  /* 0x0000000107407824 */ /* 0x040fe200078e0a40 */
[----:B------:R-:W-:-:S03]  /*0500*/  ISETP.GT.AND P0, PT, R7, 0x7, PT ;  /* 0x000000070700780c */ /* 0x000fc60003f04270 */
[----:B------:R-:W-:-:S05]  /*0510*/  IMAD.MOV.U32 R0, RZ, RZ, R8 ;  /* 0x000000ffff007224 */ /* 0x000fca00078e0008 */
[----:B------:R-:W-:Y:S02]  /*0520*/  @!P2 IADD3 R0, -R0, RZ, RZ ;  /* 0x000000ff0000a210 */ /* 0x000fe40007ffe1ff */
[----:B------:R-:W-:-:S03]  /*0530*/  @!P1 LOP3.LUT R0, RZ, R10, RZ, 0x33, !PT ;  /* 0x0000000aff009212 */ /* 0x000fc600078e33ff */
        /* <DEDUP_REMOVED lines=21> */
.L_x_22240:
[----:B------:R-:W-:Y:S01]  /*0690*/  IMAD.MOV.U32 R8, RZ, RZ, R17 ;  /* 0x000000ffff087224 */ /* 0x000fe200078e0011 */
[----:B------:R-:W-:-:S06]  /*06a0*/  MOV R9, R18 ;  /* 0x0000001200097202 */ /* 0x000fcc0000000f00 */
        /* <DEDUP_REMOVED lines=9> */
.L_x_22239:
[----:B------:R-:W-:Y:S05]  /*0740*/  BSYNC B1 ;  /* 0x0000000000017941 */ /* 0x000fea0003800000 */
.L_x_22238:
        /* <DEDUP_REMOVED lines=8> */
.L_x_22241:
        /* <DEDUP_REMOVED lines=17> */
.L_x_22237:
[----:B------:R-:W-:Y:S05]  /*08e0*/  BSYNC B0 ;  /* 0x0000000000007941 */ /* 0x000fea0003800000 */
.L_x_22236:
[----:B------:R-:W-:Y:S01]  /*08f0*/  IABS R2, c[0x0][0x1e4] ;  /* 0x0000790000027a13 */ /* 0x000fe20000000000 */
[----:B------:R-:W-:Y:S01]  /*0900*/  IMAD.MOV.U32 R62, RZ, RZ, RZ ;  /* 0x000000ffff3e7224 */ /* 0x000fe200078e00ff */
[----:B------:R-:W-:Y:S01]  /*0910*/  IADD3 R6, R69, -0x1, RZ ;  /* 0xffffffff45067810 */ /* 0x000fe20007ffe0ff */
[----:B------:R-:W-:Y:S01]  /*0920*/  IMAD R61, R72, 0x10, R65 ;  /* 0x00000010483d7824 */ /* 0x000fe200078e0241 */
[----:B------:R-:W0:Y:S01]  /*0930*/  I2F.RP R8, R2 ;  /* 0x0000000200087306 */ /* 0x000e220000209400 */
[----:B------:R-:W-:Y:S01]  /*0940*/  BAR.SYNC.DEFER_BLOCKING 0x0 ;  /* 0x0000000000007b1d */ /* 0x000fe20000010000 */
[----:B------:R-:W-:Y:S01]  /*0950*/  IABS R11, R6 ;  /* 0x00000006000b7213 */ /* 0x000fe20000000000 */
[----:B------:R-:W-:Y:S01]  /*0960*/  IMAD.MOV.U32 R60, RZ, RZ, -0x800001 ;  /* 0xff7fffffff3c7424 */ /* 0x000fe200078e00ff */
[----:B------:R-:W-:-:S03]  /*0970*/  LOP3.LUT R6, R6, c[0x0][0x1e4], RZ, 0x3c, !PT ;  /* 0x0000790006067a12 */ /* 0x000fc600078e3cff */
[----:B------:R-:W-:Y:S01]  /*0980*/  BSSY B0, `(.L_x_22242) ;  /* 0x0000131000007945 */ /* 0x000fe20003800000 */
[----:B------:R-:W-:Y:S01]  /*0990*/  ISETP.GE.AND P2, PT, R6, RZ, PT ;  /* 0x000000ff0600720c */ /* 0x000fe20003f46270 */
[----:B0-----:R-:W0:Y:S02]  /*09a0*/  MUFU.RCP R8, R8 ;  /* 0x0000000800087308 */ /* 0x001e240000001000 */
[----:B0-----:R-:W-:-:S06]  /*09b0*/  IADD3 R63, R8, 0xffffffe, RZ ;  /* 0x0ffffffe083f7810 */ /* 0x001fcc0007ffe0ff */
[----:B------:R-:W0:Y:S02]  /*09c0*/  F2I.FTZ.U32.TRUNC.NTZ R63, R63 ;  /* 0x0000003f003f7305 */ /* 0x000e24000021f000 */
[----:B0-----:R-:W-:-:S04]  /*09d0*/  IMAD R9, R63, R2, RZ ;  /* 0x000000023f097224 */ /* 0x001fc800078e02ff */
[----:B------:R-:W-:-:S04]  /*09e0*/  IMAD.MOV R9, RZ, RZ, -R9 ;  /* 0x000000ffff097224 */ /* 0x000fc800078e0a09 */
[----:B------:R-:W-:Y:S01]  /*09f0*/  IMAD.HI.U32 R62, R63, R9, R62 ;  /* 0x000000093f3e7227 */ /* 0x000fe200078e003e */
[----:B------:R-:W-:-:S05]  /*0a00*/  MOV R63, R2 ;  /* 0x00000002003f7202 */ /* 0x000fca0000000f00 */
[----:B------:R-:W-:-:S05]  /*0a10*/  IMAD.HI.U32 R9, R62, R11, RZ ;  /* 0x0000000b3e097227 */ /* 0x000fca00078e00ff */
[----:B------:R-:W-:-:S05]  /*0a20*/  IADD3 R8, -R9, RZ, RZ ;  /* 0x000000ff09087210 */ /* 0x000fca0007ffe1ff */
        /* <DEDUP_REMOVED lines=25> */
[----:B------:R-:W-:Y:S02]  /*0bc0*/  IMAD.SHL.U32 R40, R64, 0x4, RZ ;  /* 0x0000000440287824 */ /* 0x000fe400078e00ff */
[----:B------:R-:W-:Y:S01]  /*0bd0*/  IMAD R2, R5, c[0x0][0x1a8], RZ ;  /* 0x00006a0005027a24 */ /* 0x000fe200078e02ff */
[----:B------:R-:W2:Y:S01]  /*0be0*/  LDS.128 R28, [0x20] ;  /* 0x00002000ff1c7984 */ /* 0x000ea20000000c00 */
[----:B------:R-:W-:Y:S01]  /*0bf0*/  IMAD.MOV.U32 R41, RZ, RZ, c[0x0][0x1bc] ;  /* 0x00006f00ff297624 */ /* 0x000fe200078e00ff */
[----:B------:R-:W-:-:S02]  /*0c00*/  SHF.R.S32.HI R5, RZ, 0x1f, R40 ;  /* 0x0000001fff057819 */ /* 0x000fc40000011428 */
[----:B------:R-:W3:Y:S01]  /*0c10*/  LDS.128 R24, [0x30] ;  /* 0x00003000ff187984 */ /* 0x000ee20000000c00 */
[C---:B------:R-:W-:Y:S02]  /*0c20*/  IADD3 R76, P1, R6.reuse, R40, RZ ;  /* 0x00000028064c7210 */ /* 0x040fe40007f3e0ff */
[----:B------:R-:W-:Y:S01]  /*0c30*/  SHF.R.S32.HI R42, RZ, 0x1f, R2 ;  /* 0x0000001fff2a7819 */ /* 0x000fe20000011402 */
[----:B------:R-:W4:Y:S01]  /*0c40*/  LDS.128 R20, [0x40] ;  /* 0x00004000ff147984 */ /* 0x000f220000000c00 */
[----:B------:R-:W-:Y:S02]  /*0c50*/  LEA.HI.X.SX32 R77, R6, R5, 0x1, P1 ;  /* 0x00000005064d7211 */ /* 0x000fe400008f0eff */
[----:B------:R-:W-:Y:S01]  /*0c60*/  IADD3 R5, R3, -c[0x0][0x1dc], RZ ;  /* 0x8000770003057a10 */ /* 0x000fe20007ffe0ff */
[----:B------:R-:W0:Y:S01]  /*0c70*/  LDS.128 R16, [0x50] ;  /* 0x00005000ff107984 */ /* 0x000e220000000c00 */
[----:B------:R-:W-:-:S03]  /*0c80*/  SHF.R.S32.HI R6, RZ, 0x1f, R41 ;  /* 0x0000001fff067819 */ /* 0x000fc60000011429 */
[----:B------:R-:W0:Y:S04]  /*0c90*/  LDS.128 R12, [0x60] ;  /* 0x00006000ff0c7984 */ /* 0x000e280000000c00 */
[----:B------:R-:W0:Y:S01]  /*0ca0*/  LDS.128 R8, [0x70] ;  /* 0x00007000ff087984 */ /* 0x000e220000000c00 */
[----:B------:R-:W-:Y:S05]  /*0cb0*/  @P0 BRA `(.L_x_22244) ;  /* 0x000007c000000947 */ /* 0x000fea0003800000 */
[----:B------:R-:W-:Y:S01]  /*0cc0*/  IADD3 R2, P0, R2, R61, RZ ;  /* 0x0000003d02027210 */ /* 0x000fe20007f1e0ff */
[C---:B------:R-:W-:Y:S02]  /*0cd0*/  IMAD R41, R65.reuse, 0x20, R64 ;  /* 0x0000002041297824 */ /* 0x040fe400078e0240 */
[----:B------:R-:W-:Y:S01]  /*0ce0*/  IMAD R40, R65, 0x80, R40 ;  /* 0x0000008041287824 */ /* 0x000fe200078e0228 */
[C---:B------:R-:W-:Y:S01]  /*0cf0*/  LEA.HI.X.SX32 R71, R61.reuse, R42, 0x1, P0 ;  /* 0x0000002a3d477211 */ /* 0x040fe200000f0eff */
[----:B------:R-:W-:Y:S01]  /*0d00*/  IMAD R74, R72, 0x200, R41 ;  /* 0x00000200484a7824 */ /* 0x000fe200078e0229 */
[----:B------:R-:W-:Y:S01]  /*0d10*/  LEA R70, P0, R2, c[0x0][0x198], 0x2 ;  /* 0x0000660002467a11 */ /* 0x000fe200078010ff */
[----:B------:R-:W-:Y:S01]  /*0d20*/  IMAD.SHL.U32 R72, R61, 0x20, RZ ;  /* 0x000000203d487824 */ /* 0x000fe200078e00ff */
[----:B------:R-:W-:Y:S01]  /*0d30*/  IADD3 R75, R40, 0xa0, RZ ;  /* 0x000000a0284b7810 */ /* 0x000fe20007ffe0ff */
[----:B------:R-:W-:Y:S01]  /*0d40*/  IMAD.MOV.U32 R60, RZ, RZ, -0x800001 ;  /* 0xff7fffffff3c7424 */ /* 0x000fe200078e00ff */
[----:B------:R-:W-:Y:S01]  /*0d50*/  LEA.HI.X R71, R2, c[0x0][0x19c], R71, 0x2, P0 ;  /* 0x0000670002477a11 */ /* 0x000fe200000f1447 */
[----:B------:R-:W-:-:S02]  /*0d60*/  IMAD.MOV.U32 R73, RZ, RZ, R61 ;  /* 0x000000ffff497224 */ /* 0x000fc400078e003d */
.L_x_22248:
[----:B------:R-:W-:Y:S01]  /*0d70*/  IABS R41, R72 ;  /* 0x0000004800297213 */ /* 0x000fe20000000000 */
[----:B------:R-:W-:Y:S01]  /*0d80*/  BSSY B1, `(.L_x_22245) ;  /* 0x0000068000017945 */ /* 0x000fe20003800000 */
[----:B------:R-:W-:-:S02]  /*0d90*/  IABS R42, c[0x0][0x1e0] ;  /* 0x00007800002a7a13 */ /* 0x000fc40000000000 */
[----:B------:R-:W-:Y:S01]  /*0da0*/  IABS R2, c[0x0][0x1e4] ;  /* 0x0000790000027a13 */ /* 0x000fe20000000000 */
[----:B------:R-:W-:Y:S01]  /*0db0*/  IMAD.HI.U32 R40, R62, R41, RZ ;  /* 0x000000293e287227 */ /* 0x000fe200078e00ff */
[----:B------:R-:W5:Y:S01]  /*0dc0*/  I2F.RP R45, R42 ;  /* 0x0000002a002d7306 */ /* 0x000f620000209400 */
[----:B------:R-:W-:Y:S02]  /*0dd0*/  LOP3.LUT R43, R72, c[0x0][0x1e4], RZ, 0x3c, !PT ;  /* 0x00007900482b7a12 */ /* 0x000fe400078e3cff */
[----:B------:R-:W-:Y:S02]  /*0de0*/  IADD3 R73, R73, 0x4, RZ ;  /* 0x0000000449497810 */ /* 0x000fe40007ffe0ff */
[----:B------:R-:W-:Y:S02]  /*0df0*/  IADD3 R44, -R40, RZ, RZ ;  /* 0x000000ff282c7210 */ /* 0x000fe40007ffe1ff */
[----:B------:R-:W-:-:S03]  /*0e00*/  ISETP.GE.AND P2, PT, R43, RZ, PT ;  /* 0x000000ff2b00720c */ /* 0x000fc60003f46270 */
[----:B------:R-:W-:-:S05]  /*0e10*/  IMAD R44, R2, R44, R41 ;  /* 0x0000002c022c7224 */ /* 0x000fca00078e0229 */
[----:B------:R-:W-:Y:S01]  /*0e20*/  ISETP.GT.U32.AND P1, PT, R63, R44, PT ;  /* 0x0000002c3f00720c */ /* 0x000fe20003f24070 */
[----:B-----5:R-:W5:-:S12]  /*0e30*/  MUFU.RCP R45, R45 ;  /* 0x0000002d002d7308 */ /* 0x020f580000001000 */
[----:B------:R-:W-:Y:S01]  /*0e40*/  @!P1 IMAD.IADD R44, R44, 0x1, -R2 ;  /* 0x000000012c2c9824 */ /* 0x000fe200078e0a02 */
[----:B------:R-:W-:Y:S02]  /*0e50*/  @!P1 IADD3 R40, R40, 0x1, RZ ;  /* 0x0000000128289810 */ /* 0x000fe40007ffe0ff */
[----:B------:R-:W-:Y:S02]  /*0e60*/  ISETP.NE.AND P1, PT, RZ, c[0x0][0x1e4], PT ;  /* 0x00007900ff007a0c */ /* 0x000fe40003f25270 */
[----:B------:R-:W-:Y:S02]  /*0e70*/  ISETP.GE.U32.AND P0, PT, R44, R63, PT ;  /* 0x0000003f2c00720c */ /* 0x000fe40003f06070 */
[----:B-----5:R-:W-:-:S06]  /*0e80*/  IADD3 R41, R45, 0xffffffe, RZ ;  /* 0x0ffffffe2d297810 */ /* 0x020fcc0007ffe0ff */
[----:B------:R-:W5:Y:S05]  /*0e90*/  F2I.FTZ.U32.TRUNC.NTZ R41, R41 ;  /* 0x0000002900297305 */ /* 0x000f6a000021f000 */
[----:B------:R-:W-:-:S05]  /*0ea0*/  @P0 IADD3 R40, R40, 0x1, RZ ;  /* 0x0000000128280810 */ /* 0x000fca0007ffe0ff */
[----:B------:R-:W-:Y:S02]  /*0eb0*/  IMAD.MOV.U32 R44, RZ, RZ, R40 ;  /* 0x000000ffff2c7224 */ /* 0x000fe400078e0028 */
[----:B------:R-:W-:Y:S02]  /*0ec0*/  IMAD.MOV.U32 R40, RZ, RZ, RZ ;  /* 0x000000ffff287224 */ /* 0x000fe400078e00ff */
[----:B------:R-:W-:Y:S01]  /*0ed0*/  @!P2 IMAD.MOV R44, RZ, RZ, -R44 ;  /* 0x000000ffff2ca224 */ /* 0x000fe200078e0a2c */
[----:B------:R-:W-:Y:S01]  /*0ee0*/  @!P1 LOP3.LUT R44, RZ, c[0x0][0x1e4], RZ, 0x33, !PT ;  /* 0x00007900ff2c9a12 */ /* 0x000fe200078e33ff */
[----:B-----5:R-:W-:-:S04]  /*0ef0*/  IMAD.MOV R45, RZ, RZ, -R41 ;  /* 0x000000ffff2d7224 */ /* 0x020fc800078e0a29 */
        /* <DEDUP_REMOVED lines=10> */
[----:B------:R-:W-:Y:S02]  /*0fa0*/  @!P0 IADD3 R41, R41, -R42, RZ ;  /* 0x8000002a29298210 */ /* 0x000fe40007ffe0ff */
[----:B------:R-:W-:Y:S02]  /*0fb0*/  ISETP.NE.AND P0, PT, RZ, c[0x0][0x1e0], PT ;  /* 0x00007800ff007a0c */ /* 0x000fe40003f05270 */
[----:B------:R-:W-:-:S13]  /*0fc0*/  ISETP.GT.U32.AND P1, PT, R42, R41, PT ;  /* 0x000000292a00720c */ /* 0x000fda0003f24070 */
[----:B------:R-:W-:Y:S01]  /*0fd0*/  @!P1 IMAD.IADD R41, R41, 0x1, -R42 ;  /* 0x0000000129299824 */ /* 0x000fe200078e0a2a */
[----:B------:R-:W-:-:S03]  /*0fe0*/  ISETP.GE.AND P1, PT, R73, R68, PT ;  /* 0x000000444900720c */ /* 0x000fc60003f26270 */
[----:B------:R-:W-:Y:S01]  /*0ff0*/  @!P2 IMAD.MOV R41, RZ, RZ, -R41 ;  /* 0x000000ffff29a224 */ /* 0x000fe200078e0a29 */
[----:B------:R-:W-:Y:S02]  /*1000*/  @!P0 LOP3.LUT R41, RZ, c[0x0][0x1e0], RZ, 0x33, !PT ;  /* 0x00007800ff298a12 */ /* 0x000fe400078e33ff */
[----:B------:R-:W-:Y:S02]  /*1010*/  ISETP.LE.AND P2, PT, R44, R5, PT ;  /* 0x000000052c00720c */ /* 0x000fe40003f43270 */
[----:B------:R-:W-:-:S13]  /*1020*/  ISETP.NE.AND P0, PT, R41, RZ, PT ;  /* 0x000000ff2900720c */ /* 0x000fda0003f05270 */
[----:B--23--:R-:W-:Y:S05]  /*1030*/  @P0 BRA P2, `(.L_x_22246) ;  /* 0x000003a000000947 */ /* 0x00cfea0001000000 */
[----:B------:R-:W5:Y:S02]  /*1040*/  LDG.E.CONSTANT R43, [R70.64] ;  /* 0x0000000a462b7981 */ /* 0x000f64000c1e9900 */
[----:B-----5:R-:W-:-:S05]  /*1050*/  SHF.R.S32.HI R40, RZ, 0x1f, R43 ;  /* 0x0000001fff287819 */ /* 0x020fca000001142b */
[----:B------:R-:W-:Y:S02]  /*1060*/  IMAD R42, R40, c[0x0][0x1bc], RZ ;  /* 0x00006f00282a7a24 */ /* 0x000fe400078e02ff */
[----:B------:R-:W-:-:S04]  /*1070*/  IMAD.WIDE.U32 R40, R43, c[0x0][0x1bc], R76 ;  /* 0x00006f002b287a25 */ /* 0x000fc800078e004c */
[----:B------:R-:W-:Y:S01]  /*1080*/  IMAD R43, R43, R6, R42 ;  /* 0x000000062b2b7224 */ /* 0x000fe200078e022a */
[----:B------:R-:W-:-:S03]  /*1090*/  LEA R78, P0, R40, c[0x0][0x180], 0x2 ;  /* 0x00006000284e7a11 */ /* 0x000fc600078010ff */
[----:B------:R-:W-:-:S05]  /*10a0*/  IMAD.IADD R41, R41, 0x1, R43 ;  /* 0x0000000129297824 */ /* 0x000fca00078e022b */
[----:B------:R-:W-:-:S05]  /*10b0*/  LEA.HI.X R79, R40, c[0x0][0x184], R41, 0x2, P0 ;  /* 0x00006100284f7a11 */ /* 0x000fca00000f1429 */
[----:B------:R-:W5:Y:S04]  /*10c0*/  LDG.E.128.CONSTANT R40, [R78.64+0x200] ;  /* 0x0002000a4e287981 */ /* 0x000f68000c1e9d00 */
[----:B----4-:R-:W4:Y:S04]  /*10d0*/  LDG.E.128.CONSTANT R44, [R78.64] ;  /* 0x0000000a4e2c7981 */ /* 0x010f28000c1e9d00 */
[----:B---3--:R-:W3:Y:S01]  /*10e0*/  LDG.E.128.CONSTANT R56, [R78.64+0x800] ;  /* 0x0008000a4e387981 */ /* 0x008ee2000c1e9d00 */
[----:B-1---5:R-:W-:Y:S02]  /*10f0*/  FMUL.FTZ R49, R32, R40 ;  /* 0x0000002820317220 */ /* 0x022fe40000410000 */
[----:B------:R-:W-:-:S02]  /*1100*/  FMUL.FTZ R40, R33, R41 ;  /* 0x0000002921287220 */ /* 0x000fc40000410000 */
[----:B------:R-:W-:Y:S02]  /*1110*/  FMUL.FTZ R53, R34, R42 ;  /* 0x0000002a22357220 */ /* 0x000fe40000410000 */
[----:B0---4-:R-:W-:Y:S02]  /*1120*/  FFMA.FTZ R41, R36, R44, R49 ;  /* 0x0000002c24297223 */ /* 0x011fe40000010031 */
[----:B------:R-:W4:Y:S01]  /*1130*/  LDG.E.128.CONSTANT R48, [R78.64+0x400] ;  /* 0x0004000a4e307981 */ /* 0x000f22000c1e9d00 */
[----:B------:R-:W-:Y:S02]  /*1140*/  FFMA.FTZ R40, R37, R45, R40 ;  /* 0x0000002d25287223 */ /* 0x000fe40000010028 */
[----:B------:R-:W-:Y:S02]  /*1150*/  FFMA.FTZ R45, R38, R46, R53 ;  /* 0x0000002e262d7223 */ /* 0x000fe40000010035 */
[----:B------:R-:W5:Y:S01]  /*1160*/  LDG.E.128.CONSTANT R52, [R78.64+0x600] ;  /* 0x0006000a4e347981 */ /* 0x000f62000c1e9d00 */
[----:B------:R-:W-:-:S04]  /*1170*/  FMUL.FTZ R42, R35, R43 ;  /* 0x0000002b232a7220 */ /* 0x000fc80000410000 */
[----:B------:R-:W-:Y:S02]  /*1180*/  FFMA.FTZ R42, R39, R47, R42 ;  /* 0x0000002f272a7223 */ /* 0x000fe4000001002a */
[----:B--2-4-:R-:W-:Y:S02]  /*1190*/  FFMA.FTZ R41, R28, R48, R41 ;  /* 0x000000301c297223 */ /* 0x014fe40000010029 */
[----:B------:R-:W-:Y:S02]  /*11a0*/  FFMA.FTZ R40, R29, R49, R40 ;  /* 0x000000311d287223 */ /* 0x000fe40000010028 */
[----:B------:R-:W-:Y:S02]  /*11b0*/  FFMA.FTZ R45, R30, R50, R45 ;  /* 0x000000321e2d7223 */ /* 0x000fe4000001002d */
[----:B------:R-:W-:Y:S02]  /*11c0*/  FFMA.FTZ R42, R31, R51, R42 ;  /* 0x000000331f2a7223 */ /* 0x000fe4000001002a */
[----:B-----5:R-:W-:Y:S01]  /*11d0*/  FFMA.FTZ R41, R24, R52, R41 ;  /* 0x0000003418297223 */ /* 0x020fe20000010029 */
[----:B------:R-:W2:Y:S01]  /*11e0*/  LDG.E.128.CONSTANT R48, [R78.64+0xe00] ;  /* 0x000e000a4e307981 */ /* 0x000ea2000c1e9d00 */
[----:B------:R-:W-:-:S02]  /*11f0*/  FFMA.FTZ R52, R25, R53, R40 ;  /* 0x0000003519347223 */ /* 0x000fc40000010028 */
[----:B------:R-:W-:Y:S02]  /*1200*/  FFMA.FTZ R53, R26, R54, R45 ;  /* 0x000000361a357223 */ /* 0x000fe4000001002d */
[----:B------:R-:W-:Y:S01]  /*1210*/  FFMA.FTZ R54, R27, R55, R42 ;  /* 0x000000371b367223 */ /* 0x000fe2000001002a */
[----:B------:R-:W4:Y:S01]  /*1220*/  LDG.E.128.CONSTANT R44, [R78.64+0xc00] ;  /* 0x000c000a4e2c7981 */ /* 0x000f22000c1e9d00 */
[----:B---3--:R-:W-:-:S03]  /*1230*/  FFMA.FTZ R55, R20, R56, R41 ;  /* 0x0000003814377223 */ /* 0x008fc60000010029 */
[----:B------:R-:W3:Y:S01]  /*1240*/  LDG.E.128.CONSTANT R40, [R78.64+0xa00] ;  /* 0x000a000a4e287981 */ /* 0x000ee2000c1e9d00 */
[----:B------:R-:W-:Y:S02]  /*1250*/  FFMA.FTZ R52, R21, R57, R52 ;  /* 0x0000003915347223 */ /* 0x000fe40000010034 */
[----:B------:R-:W-:Y:S02]  /*1260*/  FFMA.FTZ R53, R22, R58, R53 ;  /* 0x0000003a16357223 */ /* 0x000fe40000010035 */
[----:B------:R-:W-:Y:S01]  /*1270*/  FFMA.FTZ R54, R23, R59, R54 ;  /* 0x0000003b17367223 */ /* 0x000fe20000010036 */
[----:B------:R-:W-:Y:S01]  /*1280*/  ISETP.GE.AND P0, PT, R74, R69, PT ;  /* 0x000000454a00720c */ /* 0x000fe20003f06270 */
[----:B---3--:R-:W-:Y:S02]  /*1290*/  FFMA.FTZ R55, R16, R40, R55 ;  /* 0x0000002810377223 */ /* 0x008fe40000010037 */
[----:B------:R-:W-:Y:S02]  /*12a0*/  FFMA.FTZ R52, R17, R41, R52 ;  /* 0x0000002911347223 */ /* 0x000fe40000010034 */
[----:B------:R-:W-:-:S02]  /*12b0*/  FFMA.FTZ R53, R18, R42, R53 ;  /* 0x0000002a12357223 */ /* 0x000fc40000010035 */
[----:B----4-:R-:W-:Y:S02]  /*12c0*/  FFMA.FTZ R55, R12, R44, R55 ;  /* 0x0000002c0c377223 */ /* 0x010fe40000010037 */
[----:B------:R-:W-:Y:S02]  /*12d0*/  FFMA.FTZ R52, R13, R45, R52 ;  /* 0x0000002d0d347223 */ /* 0x000fe40000010034 */
[----:B------:R-:W-:Y:S02]  /*12e0*/  FFMA.FTZ R54, R19, R43, R54 ;  /* 0x0000002b13367223 */ /* 0x000fe40000010036 */
[----:B------:R-:W-:Y:S02]  /*12f0*/  FFMA.FTZ R53, R14, R46, R53 ;  /* 0x0000002e0e357223 */ /* 0x000fe40000010035 */
[----:B--2---:R-:W-:Y:S02]  /*1300*/  FFMA.FTZ R48, R8, R48, R55 ;  /* 0x0000003008307223 */ /* 0x004fe40000010037 */
        /* <DEDUP_REMOVED lines=13> */
.L_x_22246:
[----:B------:R-:W-:-:S05]  /*13e0*/  IMAD.MOV.U32 R40, RZ, RZ, -0x800001 ;  /* 0xff7fffffff287424 */ /* 0x000fca00078e00ff */
[----:B------:R4:W-:Y:S02]  /*13f0*/  STS [R75], R40 ;  /* 0x000000284b007388 */ /* 0x0009e40000000800 */
.L_x_22247:
[----:B------:R-:W-:Y:S05]  /*1400*/  BSYNC B1 ;  /* 0x0000000000017941 */ /* 0x000fea0003800000 */
.L_x_22245:
[----:B------:R-:W-:Y:S02]  /*1410*/  IADD3 R70, P0, R70, 0x10, RZ ;  /* 0x0000001046467810 */ /* 0x000fe40007f1e0ff */
[----:B0---4-:R-:W-:Y:S02]  /*1420*/  IADD3 R75, R75, 0x200, RZ ;  /* 0x000002004b4b7810 */ /* 0x011fe40007ffe0ff */
[----:B------:R-:W-:Y:S01]  /*1430*/  IADD3 R74, R74, 0x80, RZ ;  /* 0x000000804a4a7810 */ /* 0x000fe20007ffe0ff */
[----:B------:R-:W-:Y:S01]  /*1440*/  IMAD.X R71, RZ, RZ, R71, P0 ;  /* 0x000000ffff477224 */ /* 0x000fe200000e0647 */
[----:B------:R-:W-:Y:S01]  /*1450*/  IADD3 R72, R72, 0x80, RZ ;  /* 0x0000008048487810 */ /* 0x000fe20007ffe0ff */
[----:B------:R-:W-:Y:S05]  /*1460*/  @!P1 BRA `(.L_x_22248) ;  /* 0xfffff90000009947 */ /* 0x000fea000383ffff */
[----:B------:R-:W-:Y:S05]  /*1470*/  BRA `(.L_x_22243) ;  /* 0x0000081000007947 */ /* 0x000fea0003800000 */
.L_x_22244:
[----:B------:R-:W-:Y:S01]  /*1480*/  IADD3 R2, P0, R2, R61, RZ ;  /* 0x0000003d02027210 */ /* 0x000fe20007f1e0ff */
[----:B------:R-:W-:Y:S01]  /*1490*/  IMAD R41, R65, 0x20, R64 ;  /* 0x0000002041297824 */ /* 0x000fe200078e0240 */
[----:B------:R-:W-:Y:S01]  /*14a0*/  SHF.L.U32 R58, R61, 0x5, RZ ;  /* 0x000000053d3a7819 */ /* 0x000fe200000006ff */
[----:B------:R-:W-:Y:S01]  /*14b0*/  IMAD R40, R65, 0x80, R40 ;  /* 0x0000008041287824 */ /* 0x000fe200078e0228 */
[----:B------:R-:W-:Y:S01]  /*14c0*/  LEA.HI.X.SX32 R57, R61, R42, 0x1, P0 ;  /* 0x0000002a3d397211 */ /* 0x000fe200000f0eff */
[----:B------:R-:W-:Y:S01]  /*14d0*/  IMAD R72, R72, 0x200, R41 ;  /* 0x0000020048487824 */ /* 0x000fe200078e0229 */
[----:B------:R-:W-:Y:S01]  /*14e0*/  LEA R56, P0, R2, c[0x0][0x198], 0x2 ;  /* 0x0000660002387a11 */ /* 0x000fe200078010ff */
[----:B------:R-:W-:Y:S01]  /*14f0*/  IMAD.MOV.U32 R60, RZ, RZ, -0x800001 ;  /* 0xff7fffffff3c7424 */ /* 0x000fe200078e00ff */
[----:B------:R-:W-:Y:S01]  /*1500*/  IADD3 R71, R40, 0xa0, RZ ;  /* 0x000000a028477810 */ /* 0x000fe20007ffe0ff */
[----:B------:R-:W-:Y:S01]  /*1510*/  IMAD.MOV.U32 R59, RZ, RZ, R61 ;  /* 0x000000ffff3b7224 */ /* 0x000fe200078e003d */
[----:B------:R-:W-:-:S02]  /*1520*/  LEA.HI.X R57, R2, c[0x0][0x19c], R57, 0x2, P0 ;  /* 0x0000670002397a11 */ /* 0x000fc400000f1439 */
[----:B------:R-:W-:Y:S02]  /*1530*/  IADD3 R70, -R69, 0x1, R72 ;  /* 0x0000000145467810 */ /* 0x000fe40007ffe148 */
.L_x_22252:
[----:B------:R-:W-:Y:S01]  /*1540*/  IABS R41, R58 ;  /* 0x0000003a00297213 */ /* 0x000fe20000000000 */
[----:B------:R-:W-:Y:S01]  /*1550*/  BSSY B1, `(.L_x_22249) ;  /* 0x000006a000017945 */ /* 0x000fe20003800000 */
[----:B------:R-:W-:Y:S02]  /*1560*/  IABS R42, c[0x0][0x1e0] ;  /* 0x00007800002a7a13 */ /* 0x000fe40000000000 */
[----:B------:R-:W-:Y:S01]  /*1570*/  IABS R2, c[0x0][0x1e4] ;  /* 0x0000790000027a13 */ /* 0x000fe20000000000 */
[----:B------:R-:W-:Y:S01]  /*1580*/  IMAD.HI.U32 R40, R62, R41, RZ ;  /* 0x000000293e287227 */ /* 0x000fe200078e00ff */
[----:B------:R-:W5:Y:S01]  /*1590*/  I2F.RP R45, R42 ;  /* 0x0000002a002d7306 */ /* 0x000f620000209400 */
[----:B------:R-:W-:Y:S02]  /*15a0*/  LOP3.LUT R43, R58, c[0x0][0x1e4], RZ, 0x3c, !PT ;  /* 0x000079003a2b7a12 */ /* 0x000fe400078e3cff */
[----:B------:R-:W-:Y:S02]  /*15b0*/  IMAD.MOV R44, RZ, RZ, -R40 ;  /* 0x000000ffff2c7224 */ /* 0x000fe400078e0a28 */
[----:B------:R-:W-:-:S02]  /*15c0*/  ISETP.GE.AND P2, PT, R43, RZ, PT ;  /* 0x000000ff2b00720c */ /* 0x000fc40003f46270 */
        /* <DEDUP_REMOVED lines=10> */
[----:B------:R-:W-:Y:S01]  /*1670*/  IMAD.MOV.U32 R44, RZ, RZ, R40 ;  /* 0x000000ffff2c7224 */ /* 0x000fe200078e0028 */
[----:B------:R-:W-:-:S03]  /*1680*/  HFMA2.MMA R40, -RZ, RZ, 0, 0 ;  /* 0x00000000ff287435 */ /* 0x000fc600000001ff */
[----:B------:R-:W-:Y:S01]  /*1690*/  @!P2 IMAD.MOV R44, RZ, RZ, -R44 ;  /* 0x000000ffff2ca224 */ /* 0x000fe200078e0a2c */
[----:B------:R-:W-:Y:S01]  /*16a0*/  @!P1 LOP3.LUT R44, RZ, c[0x0][0x1e4], RZ, 0x33, !PT ;  /* 0x00007900ff2c9a12 */ /* 0x000fe200078e33ff */
[----:B-----5:R-:W-:Y:S01]  /*16b0*/  IMAD.MOV R45, RZ, RZ, -R41 ;  /* 0x000000ffff2d7224 */ /* 0x020fe200078e0a29 */
        /* <DEDUP_REMOVED lines=18> */
[----:B--23--:R-:W-:Y:S05]  /*17e0*/  @P0 BRA P1, `(.L_x_22250) ;  /* 0x000003e000000947 */ /* 0x00cfea0000800000 */
[----:B------:R-:W5:Y:S01]  /*17f0*/  LDG.E.CONSTANT R43, [R56.64] ;  /* 0x0000000a382b7981 */ /* 0x000f62000c1e9900 */
[----:B------:R-:W-:Y:S01]  /*1800*/  IMAD.MOV.U32 R41, RZ, RZ, R77 ;  /* 0x000000ffff297224 */ /* 0x000fe200078e004d */
[----:B-----5:R-:W-:-:S05]  /*1810*/  SHF.R.S32.HI R40, RZ, 0x1f, R43 ;  /* 0x0000001fff287819 */ /* 0x020fca000001142b */
[----:B------:R-:W-:Y:S02]  /*1820*/  IMAD R42, R40, c[0x0][0x1bc], RZ ;  /* 0x00006f00282a7a24 */ /* 0x000fe400078e02ff */
[----:B------:R-:W-:-:S04]  /*1830*/  IMAD.MOV.U32 R40, RZ, RZ, R76 ;  /* 0x000000ffff287224 */ /* 0x000fc800078e004c */
        /* <DEDUP_REMOVED lines=10> */
[----:B0---4-:R-:W-:Y:S02]  /*18e0*/  FFMA.FTZ R75, R36, R48, R53 ;  /* 0x00000030244b7223 */ /* 0x011fe40000010035 */
[----:B------:R-:W-:Y:S02]  /*18f0*/  FMUL.FTZ R53, R34, R42 ;  /* 0x0000002a22357220 */ /* 0x000fe40000410000 */
[----:B------:R-:W-:Y:S02]  /*1900*/  FMUL.FTZ R74, R35, R43 ;  /* 0x0000002b234a7220 */ /* 0x000fe40000410000 */
[----:B------:R-:W-:Y:S01]  /*1910*/  FFMA.FTZ R52, R37, R49, R52 ;  /* 0x0000003125347223 */ /* 0x000fe20000010034 */
[----:B------:R-:W4:Y:S01]  /*1920*/  LDG.E.128.CONSTANT R40, [R54.64+0x800] ;  /* 0x0008000a36287981 */ /* 0x000f22000c1e9d00 */
[----:B------:R-:W-:Y:S02]  /*1930*/  FFMA.FTZ R53, R38, R50, R53 ;  /* 0x0000003226357223 */ /* 0x000fe40000010035 */
[----:B------:R-:W-:-:S02]  /*1940*/  FFMA.FTZ R74, R39, R51, R74 ;  /* 0x00000033274a7223 */ /* 0x000fc4000001004a */
[----:B------:R-:W5:Y:S01]  /*1950*/  LDG.E.128.CONSTANT R48, [R54.64+0x600] ;  /* 0x0006000a36307981 */ /* 0x000f62000c1e9d00 */
[----:B--23--:R-:W-:Y:S02]  /*1960*/  FFMA.FTZ R75, R28, R44, R75 ;  /* 0x0000002c1c4b7223 */ /* 0x00cfe4000001004b */
[----:B------:R-:W-:Y:S02]  /*1970*/  FFMA.FTZ R52, R29, R45, R52 ;  /* 0x0000002d1d347223 */ /* 0x000fe40000010034 */
[----:B------:R-:W-:Y:S02]  /*1980*/  FFMA.FTZ R53, R30, R46, R53 ;  /* 0x0000002e1e357223 */ /* 0x000fe40000010035 */
[----:B------:R-:W-:Y:S02]  /*1990*/  FFMA.FTZ R74, R31, R47, R74 ;  /* 0x0000002f1f4a7223 */ /* 0x000fe4000001004a */
[----:B------:R0:W2:Y:S01]  /*19a0*/  LDG.E.128.CONSTANT R44, [R54.64+0xa00] ;  /* 0x000a000a362c7981 */ /* 0x0000a2000c1e9d00 */
[----:B-----5:R-:W-:-:S02]  /*19b0*/  FFMA.FTZ R75, R24, R48, R75 ;  /* 0x00000030184b7223 */ /* 0x020fc4000001004b */
[----:B------:R-:W-:Y:S02]  /*19c0*/  FFMA.FTZ R52, R25, R49, R52 ;  /* 0x0000003119347223 */ /* 0x000fe40000010034 */
[----:B------:R-:W-:Y:S02]  /*19d0*/  FFMA.FTZ R53, R26, R50, R53 ;  /* 0x000000321a357223 */ /* 0x000fe40000010035 */
[----:B------:R-:W-:Y:S02]  /*19e0*/  FFMA.FTZ R74, R27, R51, R74 ;  /* 0x000000331b4a7223 */ /* 0x000fe4000001004a */
[----:B------:R0:W3:Y:S01]  /*19f0*/  LDG.E.128.CONSTANT R48, [R54.64+0xc00] ;  /* 0x000c000a36307981 */ /* 0x0000e2000c1e9d00 */
[----:B----4-:R-:W-:Y:S02]  /*1a00*/  FFMA.FTZ R75, R20, R40, R75 ;  /* 0x00000028144b7223 */ /* 0x010fe4000001004b */
[----:B------:R-:W-:Y:S02]  /*1a10*/  FFMA.FTZ R40, R21, R41, R52 ;  /* 0x0000002915287223 */ /* 0x000fe40000010034 */
[----:B------:R-:W-:-:S02]  /*1a20*/  FFMA.FTZ R41, R22, R42, R53 ;  /* 0x0000002a16297223 */ /* 0x000fc40000010035 */
[----:B0-----:R-:W4:Y:S01]  /*1a30*/  LDG.E.128.CONSTANT R52, [R54.64+0xe00] ;  /* 0x000e000a36347981 */ /* 0x001f22000c1e9d00 */
[----:B--2---:R-:W-:Y:S02]  /*1a40*/  FFMA.FTZ R75, R16, R44, R75 ;  /* 0x0000002c104b7223 */ /* 0x004fe4000001004b */
[----:B------:R-:W-:Y:S02]  /*1a50*/  FFMA.FTZ R40, R17, R45, R40 ;  /* 0x0000002d11287223 */ /* 0x000fe40000010028 */
[----:B------:R-:W-:Y:S02]  /*1a60*/  FFMA.FTZ R74, R23, R43, R74 ;  /* 0x0000002b174a7223 */ /* 0x000fe4000001004a */
[----:B------:R-:W-:Y:S02]  /*1a70*/  FFMA.FTZ R41, R18, R46, R41 ;  /* 0x0000002e12297223 */ /* 0x000fe40000010029 */
[----:B------:R-:W-:Y:S01]  /*1a80*/  FFMA.FTZ R74, R19, R47, R74 ;  /* 0x0000002f134a7223 */ /* 0x000fe2000001004a */
[----:B------:R-:W-:Y:S01]  /*1a90*/  ISETP.GE.AND P0, PT, R72, R69, PT ;  /* 0x000000454800720c */ /* 0x000fe20003f06270 */
[----:B---3--:R-:W-:-:S02]  /*1aa0*/  FFMA.FTZ R75, R12, R48, R75 ;  /* 0x000000300c4b7223 */ /* 0x008fc4000001004b */
[----:B------:R-:W-:Y:S02]  /*1ab0*/  FFMA.FTZ R40, R13, R49, R40 ;  /* 0x000000310d287223 */ /* 0x000fe40000010028 */
[----:B------:R-:W-:Y:S02]  /*1ac0*/  FFMA.FTZ R41, R14, R50, R41 ;  /* 0x000000320e297223 */ /* 0x000fe40000010029 */
[----:B------:R-:W-:Y:S02]  /*1ad0*/  FFMA.FTZ R74, R15, R51, R74 ;  /* 0x000000330f4a7223 */ /* 0x000fe4000001004a */
[----:B----4-:R-:W-:Y:S02]  /*1ae0*/  FFMA.FTZ R52, R8, R52, R75 ;  /* 0x0000003408347223 */ /* 0x010fe4000001004b */
[----:B------:R-:W-:Y:S02]  /*1af0*/  FFMA.FTZ R53, R9, R53, R40 ;  /* 0x0000003509357223 */ /* 0x000fe40000010028 */
[----:B------:R-:W-:Y:S01]  /*1b00*/  FFMA.FTZ R41, R10, R54, R41 ;  /* 0x000000360a297223 */ /* 0x000fe20000010029 */
[----:B------:R-:W0:Y:S01]  /*1b10*/  I2F R40, R70 ;  /* 0x0000004600287306 */ /* 0x000e220000201400 */
[----:B------:R-:W-:-:S02]  /*1b20*/  FADD.FTZ R52, R52, R53 ;  /* 0x0000003534347221 */ /* 0x000fc40000010000 */
        /* <DEDUP_REMOVED lines=10> */
.L_x_22250:
[----:B------:R-:W-:-:S05]  /*1bd0*/  IMAD.MOV.U32 R40, RZ, RZ, -0x800001 ;  /* 0xff7fffffff287424 */ /* 0x000fca00078e00ff */
[----:B------:R4:W-:Y:S02]  /*1be0*/  STS [R71], R40 ;  /* 0x0000002847007388 */ /* 0x0009e40000000800 */
.L_x_22251:
[----:B------:R-:W-:Y:S05]  /*1bf0*/  BSYNC B1 ;  /* 0x0000000000017941 */ /* 0x000fea0003800000 */
.L_x_22249:
[----:B------:R-:W-:Y:S02]  /*1c00*/  IADD3 R59, R59, 0x4, RZ ;  /* 0x000000043b3b7810 */ /* 0x000fe40007ffe0ff */
[----:B------:R-:W-:Y:S02]  /*1c10*/  IADD3 R56, P1, R56, 0x10, RZ ;  /* 0x0000001038387810 */ /* 0x000fe40007f3e0ff */
[----:B------:R-:W-:Y:S02]  /*1c20*/  ISETP.GE.AND P0, PT, R59, R68, PT ;  /* 0x000000443b00720c */ /* 0x000fe40003f06270 */
[----:B0---4-:R-:W-:Y:S01]  /*1c30*/  IADD3 R71, R71, 0x200, RZ ;  /* 0x0000020047477810 */ /* 0x011fe20007ffe0ff */
[----:B------:R-:W-:Y:S01]  /*1c40*/  IMAD.X R57, RZ, RZ, R57, P1 ;  /* 0x000000ffff397224 */ /* 0x000fe200008e0639 */
[----:B------:R-:W-:Y:S02]  /*1c50*/  IADD3 R72, R72, 0x80, RZ ;  /* 0x0000008048487810 */ /* 0x000fe40007ffe0ff */
[----:B------:R-:W-:-:S02]  /*1c60*/  IADD3 R70, R70, 0x80, RZ ;  /* 0x0000008046467810 */ /* 0x000fc40007ffe0ff */
[----:B------:R-:W-:-:S05]  /*1c70*/  IADD3 R58, R58, 0x80, RZ ;  /* 0x000000803a3a7810 */ /* 0x000fca0007ffe0ff */
[----:B------:R-:W-:Y:S05]  /*1c80*/  @!P0 BRA `(.L_x_22252) ;  /* 0xfffff8b000008947 */ /* 0x000fea000383ffff */
.L_x_22243:
[----:B------:R-:W-:Y:S05]  /*1c90*/  BSYNC B0 ;  /* 0x0000000000007941 */ /* 0x000fea0003800000 */
.L_x_22242:
        /* <DEDUP_REMOVED lines=25> */
[----:B------:R-:W4:Y:S01]  /*1e30*/  S2R R8, SR_CTAID.Z ;  /* 0x0000000000087919 */ /* 0x000f220000002700 */
[----:B------:R-:W-:Y:S01]  /*1e40*/  IMAD.MOV.U32 R9, RZ, RZ, -0x10 ;  /* 0xfffffff0ff097424 */ /* 0x000fe200078e00ff */
[----:B------:R-:W-:Y:S01]  /*1e50*/  LOP3.LUT R6, RZ, R67, RZ, 0x33, !PT ;  /* 0x00000043ff067212 */ /* 0x000fe200078e33ff */
[----:B------:R-:W-:Y:S02]  /*1e60*/  BSSY B1, `(.L_x_22255) ;  /* 0x000001c000017945 */ /* 0x000fe40003800000 */
[----:B----4-:R-:W-:-:S05]  /*1e70*/  IMAD R9, R8, R9, -0x11 ;  /* 0xffffffef08097424 */ /* 0x010fca00078e0209 */
        /* <DEDUP_REMOVED lines=13> */
[----:B------:R-:W-:Y:S01]  /*1f50*/  IMAD.MOV.U32 R9, RZ, RZ, R7 ;  /* 0x000000ffff097224 */ /* 0x000fe200078e0007 */
[----:B------:R-:W-:-:S03]  /*1f60*/  MOV R6, RZ ;  /* 0x000000ff00067202 */ /* 0x000fc60000000f00 */
.L_x_22257:
[----:B------:R-:W4:Y:S01]  /*1f70*/  LDS R12, [R10] ;  /* 0x000000000a0c7984 */ /* 0x000f220000000800 */
[----:B------:R-:W-:Y:S02]  /*1f80*/  IADD3 R8, R8, -0x1, RZ ;  /* 0xffffffff08087810 */ /* 0x000fe40007ffe0ff */
[----:B------:R-:W-:Y:S02]  /*1f90*/  IADD3 R9, R9, 0x80, RZ ;  /* 0x0000008009097810 */ /* 0x000fe40007ffe0ff */
[----:B------:R-:W-:Y:S01]  /*1fa0*/  ISETP.NE.AND P0, PT, R8, RZ, PT ;  /* 0x000000ff0800720c */ /* 0x000fe20003f05270 */
[----:B0---4-:R-:W-:-:S04]  /*1fb0*/  FADD.FTZ R12, -R5, R12 ;  /* 0x0000000c050c7221 */ /* 0x011fc80000010100 */
[----:B------:R-:W-:-:S04]  /*1fc0*/  FMUL.FTZ R12, R12, 1.4426950216293334961 ;  /* 0x3fb8aa3b0c0c7820 */ /* 0x000fc80000410000 */
[----:B------:R-:W0:Y:S02]  /*1fd0*/  MUFU.EX2 R11, R12 ;  /* 0x0000000c000b7308 */ /* 0x000e240000000800 */
[----:B0-----:R0:W-:Y:S01]  /*1fe0*/  STS [R10], R11 ;  /* 0x0000000b0a007388 */ /* 0x0011e20000000800 */
[----:B------:R-:W-:Y:S01]  /*1ff0*/  FADD.FTZ R6, R11, R6 ;  /* 0x000000060b067221 */ /* 0x000fe20000010000 */
[----:B0-----:R-:W-:Y:S01]  /*2000*/  IADD3 R10, R10, 0x200, RZ ;  /* 0x000002000a0a7810 */ /* 0x001fe20007ffe0ff */
[----:B------:R-:W-:Y:S05]  /*2010*/  @P0 BRA `(.L_x_22257) ;  /* 0xffffff5000000947 */ /* 0x000fea000383ffff */
.L_x_22256:
[----:B------:R-:W-:Y:S05]  /*2020*/  BSYNC B1 ;  /* 0x0000000000017941 */ /* 0x000fea0003800000 */
.L_x_22255:
        /* <DEDUP_REMOVED lines=10> */
.L_x_22260:
[----:B------:R-:W4:Y:S01]  /*20d0*/  LDS R12, [R8+-0x400] ;  /* 0xfffc0000080c7984 */ /* 0x000f220000000800 */
[----:B------:R-:W-:-:S03]  /*20e0*/  IADD3 R9, R9, 0x800, RZ ;  /* 0x0000080009097810 */ /* 0x000fc60007ffe0ff */
[----:B------:R-:W3:Y:S01]  /*20f0*/  LDS R14, [R8+-0x200] ;  /* 0xfffe0000080e7984 */ /* 0x000ee20000000800 */
[----:B------:R-:W-:-:S03]  /*2100*/  ISETP.GE.AND P2, PT, R9, R10, PT ;  /* 0x0000000a0900720c */ /* 0x000fc60003f46270 */
[----:B------:R-:W2:Y:S04]  /*2110*/  LDS R16, [R8] ;  /* 0x0000000008107984 */ /* 0x000ea80000000800 */
[----:B------:R-:W1:Y:S04]  /*2120*/  LDS R18, [R8+0x200] ;  /* 0x0002000008127984 */ /* 0x000e680000000800 */
[----:B------:R-:W0:Y:S04]  /*2130*/  LDS R20, [R8+0x400] ;  /* 0x0004000008147984 */ /* 0x000e280000000800 */
[----:B------:R-:W0:Y:S04]  /*2140*/  LDS R22, [R8+0x600] ;  /* 0x0006000008167984 */ /* 0x000e280000000800 */
[----:B---3--:R-:W3:Y:S04]  /*2150*/  LDS R24, [R8+0x800] ;  /* 0x0008000008187984 */ /* 0x008ee80000000800 */
[----:B------:R-:W3:Y:S04]  /*2160*/  LDS R26, [R8+0xc00] ;  /* 0x000c0000081a7984 */ /* 0x000ee80000000800 */
[----:B--2---:R-:W2:Y:S04]  /*2170*/  LDS R28, [R8+0x1000] ;  /* 0x00100000081c7984 */ /* 0x004ea80000000800 */
[----:B------:R-:W-:Y:S01]  /*2180*/  LDS R30, [R8+0x1200] ;  /* 0x00120000081e7984 */ /* 0x000fe20000000800 */
[----:B0---4-:R-:W-:-:S03]  /*2190*/  FADD.FTZ R12, -R5, R12 ;  /* 0x0000000c050c7221 */ /* 0x011fc60000010100 */
[----:B-1----:R-:W-:Y:S01]  /*21a0*/  LDS R32, [R8+0x1400] ;  /* 0x0014000008207984 */ /* 0x002fe20000000800 */
[----:B------:R-:W-:-:S03]  /*21b0*/  FMUL.FTZ R11, R12, 1.4426950216293334961 ;  /* 0x3fb8aa3b0c0b7820 */ /* 0x000fc60000410000 */
[----:B------:R-:W0:Y:S01]  /*21c0*/  LDS R12, [R8+0xa00] ;  /* 0x000a0000080c7984 */ /* 0x000e220000000800 */
[C---:B------:R-:W-:Y:S02]  /*21d0*/  FADD.FTZ R14, -R5.reuse, R14 ;  /* 0x0000000e050e7221 */ /* 0x040fe40000010100 */
[C---:B------:R-:W-:Y:S01]  /*21e0*/  FADD.FTZ R16, -R5.reuse, R16 ;  /* 0x0000001005107221 */ /* 0x040fe20000010100 */
[----:B------:R-:W1:Y:S01]  /*21f0*/  MUFU.EX2 R11, R11 ;  /* 0x0000000b000b7308 */ /* 0x000e620000000800 */
[----:B------:R-:W-:Y:S02]  /*2200*/  FMUL.FTZ R13, R14, 1.4426950216293334961 ;  /* 0x3fb8aa3b0e0d7820 */ /* 0x000fe40000410000 */
[----:B------:R-:W4:Y:S01]  /*2210*/  LDS R14, [R8+0xe00] ;  /* 0x000e0000080e7984 */ /* 0x000f220000000800 */
[----:B------:R-:W-:Y:S02]  /*2220*/  FMUL.FTZ R16, R16, 1.4426950216293334961 ;  /* 0x3fb8aa3b10107820 */ /* 0x000fe40000410000 */
[----:B------:R-:W-:-:S02]  /*2230*/  FADD.FTZ R18, -R5, R18 ;  /* 0x0000001205127221 */ /* 0x000fc40000010100 */
[C---:B------:R-:W-:Y:S01]  /*2240*/  FADD.FTZ R20, -R5.reuse, R20 ;  /* 0x0000001405147221 */ /* 0x040fe20000010100 */
[----:B------:R1:W2:Y:S01]  /*2250*/  MUFU.EX2 R15, R16 ;  /* 0x00000010000f7308 */ /* 0x0002a20000000800 */
[----:B------:R-:W-:Y:S02]  /*2260*/  FMUL.FTZ R18, R18, 1.4426950216293334961 ;  /* 0x3fb8aa3b12127820 */ /* 0x000fe40000410000 */
[----:B------:R-:W-:Y:S02]  /*2270*/  FMUL.FTZ R20, R20, 1.4426950216293334961 ;  /* 0x3fb8aa3b14147820 */ /* 0x000fe40000410000 */
[C---:B------:R-:W-:Y:S02]  /*2280*/  FADD.FTZ R22, -R5.reuse, R22 ;  /* 0x0000001605167221 */ /* 0x040fe40000010100 */
[----:B---3--:R-:W-:Y:S01]  /*2290*/  FADD.FTZ R24, -R5, R24 ;  /* 0x0000001805187221 */ /* 0x008fe20000010100 */
[----:B------:R-:W3:Y:S01]  /*22a0*/  MUFU.EX2 R13, R13 ;  /* 0x0000000d000d7308 */ /* 0x000ee20000000800 */
[----:B-1----:R-:W1:Y:S01]  /*22b0*/  LDS R16, [R8+0x1600] ;  /* 0x0016000008107984 */ /* 0x002e620000000800 */
[----:B------:R-:W-:-:S02]  /*22c0*/  FMUL.FTZ R22, R22, 1.4426950216293334961 ;  /* 0x3fb8aa3b16167820 */ /* 0x000fc40000410000 */
[----:B------:R-:W-:Y:S01]  /*22d0*/  FADD.FTZ R6, R11, R6 ;  /* 0x000000060b067221 */ /* 0x000fe20000010000 */
[----:B------:R-:W-:Y:S01]  /*22e0*/  STS [R8+-0x400], R11 ;  /* 0xfffc000b08007388 */ /* 0x000fe20000000800 */
[----:B------:R-:W-:Y:S02]  /*22f0*/  FMUL.FTZ R24, R24, 1.4426950216293334961 ;  /* 0x3fb8aa3b18187820 */ /* 0x000fe40000410000 */
[----:B------:R3:W4:Y:S01]  /*2300*/  MUFU.EX2 R17, R18 ;  /* 0x0000001200117308 */ /* 0x0007220000000800 */
[C---:B------:R-:W-:Y:S01]  /*2310*/  FADD.FTZ R26, -R5.reuse, R26 ;  /* 0x0000001a051a7221 */ /* 0x040fe20000010100 */
[----:B--2---:R-:W-:Y:S01]  /*2320*/  STS [R8], R15 ;  /* 0x0000000f08007388 */ /* 0x004fe20000000800 */
[----:B------:R-:W-:Y:S02]  /*2330*/  FADD.FTZ R28, -R5, R28 ;  /* 0x0000001c051c7221 */ /* 0x000fe40000010100 */
[----:B------:R-:W-:Y:S02]  /*2340*/  FMUL.FTZ R26, R26, 1.4426950216293334961 ;  /* 0x3fb8aa3b1a1a7820 */ /* 0x000fe40000410000 */
[----:B------:R-:W-:Y:S01]  /*2350*/  FMUL.FTZ R28, R28, 1.4426950216293334961 ;  /* 0x3fb8aa3b1c1c7820 */ /* 0x000fe20000410000 */
[----:B------:R2:W4:Y:S01]  /*2360*/  MUFU.EX2 R19, R20 ;  /* 0x0000001400137308 */ /* 0x0005220000000800 */
[----:B---3--:R-:W3:Y:S01]  /*2370*/  LDS R18, [R8+0x1800] ;  /* 0x0018000008127984 */ /* 0x008ee20000000800 */
[----:B------:R-:W-:-:S02]  /*2380*/  FADD.FTZ R6, R6, R13 ;  /* 0x0000000d06067221 */ /* 0x000fc40000010000 */
[C---:B0-----:R-:W-:Y:S01]  /*2390*/  FADD.FTZ R12, -R5.reuse, R12 ;  /* 0x0000000c050c7221 */ /* 0x041fe20000010100 */
[----:B------:R-:W-:Y:S01]  /*23a0*/  STS [R8+-0x200], R13 ;  /* 0xfffe000d08007388 */ /* 0x000fe20000000800 */
[----:B------:R-:W-:Y:S02]  /*23b0*/  FADD.FTZ R6, R6, R15 ;  /* 0x0000000f06067221 */ /* 0x000fe40000010000 */
[----:B------:R-:W0:Y:S01]  /*23c0*/  MUFU.EX2 R21, R22 ;  /* 0x0000001600157308 */ /* 0x000e220000000800 */
[----:B--2---:R-:W2:Y:S01]  /*23d0*/  LDS R20, [R8+0x1a00] ;  /* 0x001a000008147984 */ /* 0x004ea20000000800 */
[----:B------:R-:W-:Y:S02]  /*23e0*/  FMUL.FTZ R12, R12, 1.4426950216293334961 ;  /* 0x3fb8aa3b0c0c7820 */ /* 0x000fe40000410000 */
[----:B----4-:R-:W-:Y:S01]  /*23f0*/  FADD.FTZ R14, -R5, R14 ;  /* 0x0000000e050e7221 */ /* 0x010fe20000010100 */
[----:B------:R-:W-:Y:S01]  /*2400*/  STS [R8+0x200], R17 ;  /* 0x0002001108007388 */ /* 0x000fe20000000800 */
[----:B------:R-:W-:-:S02]  /*2410*/  FADD.FTZ R6, R6, R17 ;  /* 0x0000001106067221 */ /* 0x000fc40000010000 */
[----:B------:R-:W4:Y:S01]  /*2420*/  MUFU.EX2 R23, R24 ;  /* 0x0000001800177308 */ /* 0x000f220000000800 */
[----:B------:R-:W-:Y:S01]  /*2430*/  FMUL.FTZ R14, R14, 1.4426950216293334961 ;  /* 0x3fb8aa3b0e0e7820 */ /* 0x000fe20000410000 */
[----:B------:R-:W-:Y:S01]  /*2440*/  STS [R8+0x400], R19 ;  /* 0x0004001308007388 */ /* 0x000fe20000000800 */
[----:B------:R-:W-:Y:S02]  /*2450*/  FADD.FTZ R6, R6, R19 ;  /* 0x0000001306067221 */ /* 0x000fe40000010000 */
[C---:B------:R-:W-:Y:S02]  /*2460*/  FADD.FTZ R30, -R5.reuse, R30 ;  /* 0x0000001e051e7221 */ /* 0x040fe40000010100 */
[----:B------:R-:W-:Y:S01]  /*2470*/  FADD.FTZ R32, -R5, R32 ;  /* 0x0000002005207221 */ /* 0x000fe20000010100 */
[----:B------:R-:W3:Y:S01]  /*2480*/  MUFU.EX2 R25, R12 ;  /* 0x0000000c00197308 */ /* 0x000ee20000000800 */
[----:B0-----:R-:W-:Y:S01]  /*2490*/  FADD.FTZ R6, R6, R21 ;  /* 0x0000001506067221 */ /* 0x001fe20000010000 */
[----:B------:R-:W-:Y:S01]  /*24a0*/  STS [R8+0x600], R21 ;  /* 0x0006001508007388 */ /* 0x000fe20000000800 */
[----:B------:R-:W-:-:S02]  /*24b0*/  FMUL.FTZ R30, R30, 1.4426950216293334961 ;  /* 0x3fb8aa3b1e1e7820 */ /* 0x000fc40000410000 */
[----:B------:R-:W-:Y:S02]  /*24c0*/  FMUL.FTZ R32, R32, 1.4426950216293334961 ;  /* 0x3fb8aa3b20207820 */ /* 0x000fe40000410000 */
[----:B-1----:R-:W-:Y:S01]  /*24d0*/  FADD.FTZ R16, -R5, R16 ;  /* 0x0000001005107221 */ /* 0x002fe20000010100 */
[----:B------:R-:W0:Y:S01]  /*24e0*/  MUFU.EX2 R27, R26 ;  /* 0x0000001a001b7308 */ /* 0x000e220000000800 */
[----:B----4-:R-:W-:Y:S01]  /*24f0*/  FADD.FTZ R6, R6, R23 ;  /* 0x0000001706067221 */ /* 0x010fe20000010000 */
[----:B------:R-:W-:Y:S01]  /*2500*/  STS [R8+0x800], R23 ;  /* 0x0008001708007388 */ /* 0x000fe20000000800 */
[----:B------:R-:W-:-:S05]  /*2510*/  FMUL.FTZ R16, R16, 1.4426950216293334961 ;  /* 0x3fb8aa3b10107820 */ /* 0x000fca0000410000 */
[----:B------:R-:W1:Y:S01]  /*2520*/  MUFU.EX2 R29, R14 ;  /* 0x0000000e001d7308 */ /* 0x000e620000000800 */
[----:B---3--:R-:W-:Y:S01]  /*2530*/  FADD.FTZ R6, R6, R25 ;  /* 0x0000001906067221 */ /* 0x008fe20000010000 */
[----:B------:R-:W-:Y:S01]  /*2540*/  STS [R8+0xa00], R25 ;  /* 0x000a001908007388 */ /* 0x000fe20000000800 */
[----:B------:R-:W-:-:S04]  /*2550*/  FADD.FTZ R18, -R5, R18 ;  /* 0x0000001205127221 */ /* 0x000fc80000010100 */
[----:B------:R-:W-:Y:S01]  /*2560*/  FMUL.FTZ R18, R18, 1.4426950216293334961 ;  /* 0x3fb8aa3b12127820 */ /* 0x000fe20000410000 */
        /* <DEDUP_REMOVED lines=26> */
.L_x_22259:
[----:B------:R-:W-:Y:S05]  /*2710*/  BSYNC B1 ;  /* 0x0000000000017941 */ /* 0x000fea0003800000 */
.L_x_22258:
[----:B------:R-:W-:Y:S01]  /*2720*/  IMAD.IADD R10, R66, 0x1, -R9 ;  /* 0x00000001420a7824 */ /* 0x000fe200078e0a09 */
[----:B------:R-:W-:Y:S04]  /*2730*/  BSSY B1, `(.L_x_22261) ;  /* 0x0000036000017945 */ /* 0x000fe80003800000 */
[----:B------:R-:W-:-:S13]  /*2740*/  ISETP.GT.AND P2, PT, R10, 0x200, PT ;  /* 0x000002000a00780c */ /* 0x000fda0003f44270 */
[----:B------:R-:W-:Y:S05]  /*2750*/  @!P2 BRA `(.L_x_22262) ;  /* 0x000003300000a947 */ /* 0x000fea0003800000 */
[----:B------:R-:W4:Y:S01]  /*2760*/  LDS R10, [R8+-0x400] ;  /* 0xfffc0000080a7984 */ /* 0x000f220000000800 */
[----:B------:R-:W-:Y:S02]  /*2770*/  PLOP3.LUT P0, PT, PT, PT, PT, 0x8, 0x0 ;  /* 0x000000000000781c */ /* 0x000fe40003f0e170 */
[----:B------:R-:W-:Y:S01]  /*2780*/  IADD3 R9, R9, 0x400, RZ ;  /* 0x0000040009097810 */ /* 0x000fe20007ffe0ff */
[----:B------:R-:W3:Y:S04]  /*2790*/  LDS R12, [R8+-0x200] ;  /* 0xfffe0000080c7984 */ /* 0x000ee80000000800 */
[----:B------:R-:W2:Y:S04]  /*27a0*/  LDS R14, [R8] ;  /* 0x00000000080e7984 */ /* 0x000ea80000000800 */
[----:B------:R-:W1:Y:S04]  /*27b0*/  LDS R16, [R8+0x200] ;  /* 0x0002000008107984 */ /* 0x000e680000000800 */
[----:B------:R-:W0:Y:S04]  /*27c0*/  LDS R18, [R8+0x400] ;  /* 0x0004000008127984 */ /* 0x000e280000000800 */
[----:B------:R-:W0:Y:S04]  /*27d0*/  LDS R20, [R8+0x600] ;  /* 0x0006000008147984 */ /* 0x000e280000000800 */
[----:B------:R-:W0:Y:S04]  /*27e0*/  LDS R22, [R8+0x800] ;  /* 0x0008000008167984 */ /* 0x000e280000000800 */
[----:B---3--:R-:W3:Y:S01]  /*27f0*/  LDS R24, [R8+0xa00] ;  /* 0x000a000008187984 */ /* 0x008ee20000000800 */
[----:B0---4-:R-:W-:-:S04]  /*2800*/  FADD.FTZ R10, -R5, R10 ;  /* 0x0000000a050a7221 */ /* 0x011fc80000010100 */
[----:B------:R-:W-:Y:S02]  /*2810*/  FMUL.FTZ R10, R10, 1.4426950216293334961 ;  /* 0x3fb8aa3b0a0a7820 */ /* 0x000fe40000410000 */
[C---:B------:R-:W-:Y:S02]  /*2820*/  FADD.FTZ R12, -R5.reuse, R12 ;  /* 0x0000000c050c7221 */ /* 0x040fe40000010100 */
[----:B------:R-:W0:Y:S01]  /*2830*/  MUFU.EX2 R11, R10 ;  /* 0x0000000a000b7308 */ /* 0x000e220000000800 */
[C---:B--2---:R-:W-:Y:S02]  /*2840*/  FADD.FTZ R14, -R5.reuse, R14 ;  /* 0x0000000e050e7221 */ /* 0x044fe40000010100 */
        /* <DEDUP_REMOVED lines=13> */
[----:B---3--:R-:W-:Y:S01]  /*2920*/  FADD.FTZ R24, -R5, R24 ;  /* 0x0000001805187221 */ /* 0x008fe20000010100 */
        /* <DEDUP_REMOVED lines=22> */
.L_x_22262:
[----:B------:R-:W-:Y:S05]  /*2a90*/  BSYNC B1 ;  /* 0x0000000000017941 */ /* 0x000fea0003800000 */
.L_x_22261:
[----:B------:R-:W-:-:S13]  /*2aa0*/  ISETP.LT.OR P0, PT, R9, R66, P0 ;  /* 0x000000420900720c */ /* 0x000fda0000701670 */
[----:B------:R-:W-:Y:S05]  /*2ab0*/  @!P0 BRA `(.L_x_22254) ;  /* 0x0000018000008947 */ /* 0x000fea0003800000 */
[----:B------:R-:W4:Y:S04]  /*2ac0*/  LDS R10, [R8+-0x400] ;  /* 0xfffc0000080a7984 */ /* 0x000f280000000800 */
[----:B------:R-:W3:Y:S04]  /*2ad0*/  LDS R12, [R8+-0x200] ;  /* 0xfffe0000080c7984 */ /* 0x000ee80000000800 */
[----:B------:R-:W2:Y:S04]  /*2ae0*/  LDS R14, [R8] ;  /* 0x00000000080e7984 */ /* 0x000ea80000000800 */
[----:B------:R-:W1:Y:S01]  /*2af0*/  LDS R16, [R8+0x200] ;  /* 0x0002000008107984 */ /* 0x000e620000000800 */
[----:B0---4-:R-:W-:-:S02]  /*2b00*/  FADD.FTZ R10, -R5, R10 ;  /* 0x0000000a050a7221 */ /* 0x011fc40000010100 */
[C---:B---3--:R-:W-:Y:S02]  /*2b10*/  FADD.FTZ R12, -R5.reuse, R12 ;  /* 0x0000000c050c7221 */ /* 0x048fe40000010100 */
[----:B------:R-:W-:Y:S02]  /*2b20*/  FMUL.FTZ R10, R10, 1.4426950216293334961 ;  /* 0x3fb8aa3b0a0a7820 */ /* 0x000fe40000410000 */
[C---:B--2---:R-:W-:Y:S02]  /*2b30*/  FADD.FTZ R14, -R5.reuse, R14 ;  /* 0x0000000e050e7221 */ /* 0x044fe40000010100 */
        /* <DEDUP_REMOVED lines=16> */
.L_x_22254:
[----:B------:R-:W-:Y:S05]  /*2c40*/  BSYNC B0 ;  /* 0x0000000000007941 */ /* 0x000fea0003800000 */
.L_x_22253:
        /* <DEDUP_REMOVED lines=24> */
[----:B------:R-:W4:Y:S01]  /*2dd0*/  S2R R8, SR_CTAID.Z ;  /* 0x0000000000087919 */ /* 0x000f220000002700 */
[----:B------:R-:W-:Y:S01]  /*2de0*/  IMAD.MOV.U32 R9, RZ, RZ, -0x10 ;  /* 0xfffffff0ff097424 */ /* 0x000fe200078e00ff */
[----:B------:R-:W-:Y:S01]  /*2df0*/  BSSY B1, `(.L_x_22265) ;  /* 0x000001b000017945 */ /* 0x000fe20003800000 */
[----:B------:R-:W-:Y:S02]  /*2e00*/  IMAD.MOV.U32 R11, RZ, RZ, R7 ;  /* 0x000000ffff0b7224 */ /* 0x000fe400078e0007 */
[----:B----4-:R-:W-:Y:S01]  /*2e10*/  IMAD R10, R8, R9, -0x11 ;  /* 0xffffffef080a7424 */ /* 0x010fe200078e0209 */
        /* <DEDUP_REMOVED lines=16> */
.L_x_22267:
[----:B------:R-:W4:Y:S01]  /*2f20*/  LDS R13, [R10] ;  /* 0x000000000a0d7984 */ /* 0x000f220000000800 */
[----:B------:R-:W-:Y:S02]  /*2f30*/  IADD3 R9, R9, -0x1, RZ ;  /* 0xffffffff09097810 */ /* 0x000fe40007ffe0ff */
[----:B------:R-:W-:-:S02]  /*2f40*/  IADD3 R11, R11, 0x80, RZ ;  /* 0x000000800b0b7810 */ /* 0x000fc40007ffe0ff */
[----:B------:R-:W-:Y:S01]  /*2f50*/  ISETP.NE.AND P0, PT, R9, RZ, PT ;  /* 0x000000ff0900720c */ /* 0x000fe20003f05270 */
[----:B0---4-:R-:W-:-:S05]  /*2f60*/  FMUL.FTZ R13, R13, R8 ;  /* 0x000000080d0d7220 */ /* 0x011fca0000410000 */
[----:B------:R0:W-:Y:S02]  /*2f70*/  STS [R10], R13 ;  /* 0x0000000d0a007388 */ /* 0x0001e40000000800 */
[----:B0-----:R-:W-:-:S05]  /*2f80*/  IADD3 R10, R10, 0x200, RZ ;  /* 0x000002000a0a7810 */ /* 0x001fca0007ffe0ff */
[----:B------:R-:W-:Y:S05]  /*2f90*/  @P0 BRA `(.L_x_22267) ;  /* 0xffffff8000000947 */ /* 0x000fea000383ffff */
.L_x_22266:
[----:B------:R-:W-:Y:S05]  /*2fa0*/  BSYNC B1 ;  /* 0x0000000000017941 */ /* 0x000fea0003800000 */
.L_x_22265:
        /* <DEDUP_REMOVED lines=9> */
[----:B--2---:R-:W-:Y:S02]  /*3040*/  IADD3 R30, R66, -0x600, RZ ;  /* 0xfffffa00421e7810 */ /* 0x004fe40007ffe0ff */
.L_x_22270:
[----:B------:R-:W2:Y:S01]  /*3050*/  LDS R13, [R9+-0x400] ;  /* 0xfffc0000090d7984 */ /* 0x000ea20000000800 */
[----:B------:R-:W-:-:S03]  /*3060*/  IADD3 R11, R11, 0x800, RZ ;  /* 0x000008000b0b7810 */ /* 0x000fc60007ffe0ff */
[----:B------:R-:W4:Y:S01]  /*3070*/  LDS R15, [R9+-0x200] ;  /* 0xfffe0000090f7984 */ /* 0x000f220000000800 */
[----:B------:R-:W-:-:S03]  /*3080*/  ISETP.GE.AND P1, PT, R11, R30, PT ;  /* 0x0000001e0b00720c */ /* 0x000fc60003f26270 */
[----:B------:R-:W3:Y:S04]  /*3090*/  LDS R17, [R9] ;  /* 0x0000000009117984 */ /* 0x000ee80000000800 */
[----:B------:R-:W1:Y:S04]  /*30a0*/  LDS R19, [R9+0x200] ;  /* 0x0002000009137984 */ /* 0x000e680000000800 */
[----:B------:R-:W0:Y:S04]  /*30b0*/  LDS R21, [R9+0x400] ;  /* 0x0004000009157984 */ /* 0x000e280000000800 */
[----:B------:R-:W0:Y:S04]  /*30c0*/  LDS R23, [R9+0x600] ;  /* 0x0006000009177984 */ /* 0x000e280000000800 */
[----:B---3--:R-:W-:Y:S04]  /*30d0*/  LDS R25, [R9+0x800] ;  /* 0x0008000009197984 */ /* 0x008fe80000000800 */
[----:B------:R-:W3:Y:S04]  /*30e0*/  LDS R27, [R9+0xa00] ;  /* 0x000a0000091b7984 */ /* 0x000ee80000000800 */
[----:B------:R-:W3:Y:S04]  /*30f0*/  LDS R29, [R9+0xc00] ;  /* 0x000c0000091d7984 */ /* 0x000ee80000000800 */
[----:B------:R-:W3:Y:S04]  /*3100*/  LDS R31, [R9+0xe00] ;  /* 0x000e0000091f7984 */ /* 0x000ee80000000800 */
[----:B-1----:R-:W1:Y:S01]  /*3110*/  LDS R33, [R9+0x1000] ;  /* 0x0010000009217984 */ /* 0x002e620000000800 */
[----:B0-2---:R-:W-:-:S03]  /*3120*/  FMUL.FTZ R10, R8, R13 ;  /* 0x0000000d080a7220 */ /* 0x005fc60000410000 */
[----:B------:R-:W0:Y:S01]  /*3130*/  LDS R35, [R9+0x1200] ;  /* 0x0012000009237984 */ /* 0x000e220000000800 */
[----:B----4-:R-:W-:-:S03]  /*3140*/  FMUL.FTZ R12, R8, R15 ;  /* 0x0000000f080c7220 */ /* 0x010fc60000410000 */
[----:B------:R-:W2:Y:S01]  /*3150*/  LDS R37, [R9+0x1400] ;  /* 0x0014000009257984 */ /* 0x000ea20000000800 */
[----:B------:R-:W-:-:S03]  /*3160*/  FMUL.FTZ R14, R8, R17 ;  /* 0x00000011080e7220 */ /* 0x000fc60000410000 */
[----:B------:R-:W4:Y:S01]  /*3170*/  LDS R39, [R9+0x1600] ;  /* 0x0016000009277984 */ /* 0x000f220000000800 */
[----:B------:R-:W-:-:S03]  /*3180*/  FMUL.FTZ R16, R8, R19 ;  /* 0x0000001308107220 */ /* 0x000fc60000410000 */
[----:B------:R-:W4:Y:S01]  /*3190*/  LDS R41, [R9+0x1800] ;  /* 0x0018000009297984 */ /* 0x000f220000000800 */
[----:B------:R-:W-:-:S03]  /*31a0*/  FMUL.FTZ R18, R8, R21 ;  /* 0x0000001508127220 */ /* 0x000fc60000410000 */
[----:B------:R-:W4:Y:S01]  /*31b0*/  LDS R43, [R9+0x1a00] ;  /* 0x001a0000092b7984 */ /* 0x000f220000000800 */
[----:B------:R-:W-:-:S03]  /*31c0*/  FMUL.FTZ R20, R8, R23 ;  /* 0x0000001708147220 */ /* 0x000fc60000410000 */
[----:B------:R3:W-:Y:S04]  /*31d0*/  STS [R9+-0x400], R10 ;  /* 0xfffc000a09007388 */ /* 0x0007e80000000800 */
[----:B------:R0:W-:Y:S01]  /*31e0*/  STS [R9+-0x200], R12 ;  /* 0xfffe000c09007388 */ /* 0x0001e20000000800 */
[----:B---3--:R-:W-:-:S03]  /*31f0*/  FMUL.FTZ R22, R8, R27 ;  /* 0x0000001b08167220 */ /* 0x008fc60000410000 */
[----:B------:R2:W-:Y:S01]  /*3200*/  STS [R9], R14 ;  /* 0x0000000e09007388 */ /* 0x0005e20000000800 */
[C---:B------:R-:W-:Y:S02]  /*3210*/  FMUL.FTZ R24, R8.reuse, R29 ;  /* 0x0000001d08187220 */ /* 0x040fe40000410000 */
[C---:B------:R-:W-:Y:S01]  /*3220*/  FMUL.FTZ R10, R8.reuse, R25 ;  /* 0x00000019080a7220 */ /* 0x040fe20000410000 */
[----:B------:R4:W-:Y:S01]  /*3230*/  STS [R9+0x200], R16 ;  /* 0x0002001009007388 */ /* 0x0009e20000000800 */
[----:B------:R-:W-:-:S03]  /*3240*/  FMUL.FTZ R26, R8, R31 ;  /* 0x0000001f081a7220 */ /* 0x000fc60000410000 */
[----:B------:R3:W-:Y:S01]  /*3250*/  STS [R9+0x400], R18 ;  /* 0x0004001209007388 */ /* 0x0007e20000000800 */
[----:B-1----:R-:W-:-:S03]  /*3260*/  FMUL.FTZ R28, R8, R33 ;  /* 0x00000021081c7220 */ /* 0x002fc60000410000 */
[----:B------:R1:W-:Y:S01]  /*3270*/  STS [R9+0x600], R20 ;  /* 0x0006001409007388 */ /* 0x0003e20000000800 */
[C---:B0-----:R-:W-:Y:S02]  /*3280*/  FMUL.FTZ R12, R8.reuse, R35 ;  /* 0x00000023080c7220 */ /* 0x041fe40000410000 */
[C---:B--2---:R-:W-:Y:S01]  /*3290*/  FMUL.FTZ R14, R8.reuse, R37 ;  /* 0x00000025080e7220 */ /* 0x044fe20000410000 */
[----:B------:R-:W-:Y:S01]  /*32a0*/  STS [R9+0x800], R10 ;  /* 0x0008000a09007388 */ /* 0x000fe20000000800 */
[----:B----4-:R-:W-:-:S03]  /*32b0*/  FMUL.FTZ R16, R8, R39 ;  /* 0x0000002708107220 */ /* 0x010fc60000410000 */
[----:B------:R-:W-:Y:S01]  /*32c0*/  STS [R9+0xa00], R22 ;  /* 0x000a001609007388 */ /* 0x000fe20000000800 */
[----:B---3--:R-:W-:-:S03]  /*32d0*/  FMUL.FTZ R18, R8, R41 ;  /* 0x0000002908127220 */ /* 0x008fc60000410000 */
        /* <DEDUP_REMOVED lines=11> */
.L_x_22269:
[----:B------:R-:W-:Y:S05]  /*3390*/  BSYNC B1 ;  /* 0x0000000000017941 */ /* 0x000fea0003800000 */
.L_x_22268:
        /* <DEDUP_REMOVED lines=12> */
[----:B---3--:R-:W3:Y:S04]  /*3460*/  LDS R25, [R9+0x800] ;  /* 0x0008000009197984 */ /* 0x008ee80000000800 */
[----:B------:R-:W3:Y:S01]  /*3470*/  LDS R27, [R9+0xa00] ;  /* 0x000a0000091b7984 */ /* 0x000ee20000000800 */
[----:B0---4-:R-:W-:-:S02]  /*3480*/  FMUL.FTZ R10, R8, R13 ;  /* 0x0000000d080a7220 */ /* 0x011fc40000410000 */
[----:B------:R-:W-:-:S03]  /*3490*/  FMUL.FTZ R12, R8, R15 ;  /* 0x0000000f080c7220 */ /* 0x000fc60000410000 */
        /* <DEDUP_REMOVED lines=9> */
[----:B---3--:R-:W-:-:S03]  /*3530*/  FMUL.FTZ R22, R8, R25 ;  /* 0x0000001908167220 */ /* 0x008fc60000410000 */
[----:B------:R-:W-:Y:S01]  /*3540*/  STS [R9+0x600], R20 ;  /* 0x0006001409007388 */ /* 0x000fe20000000800 */
[----:B------:R-:W-:-:S03]  /*3550*/  FMUL.FTZ R24, R8, R27 ;  /* 0x0000001b08187220 */ /* 0x000fc60000410000 */
[----:B------:R-:W-:Y:S04]  /*3560*/  STS [R9+0x800], R22 ;  /* 0x0008001609007388 */ /* 0x000fe80000000800 */
[----:B------:R0:W-:Y:S02]  /*3570*/  STS [R9+0xa00], R24 ;  /* 0x000a001809007388 */ /* 0x0001e40000000800 */
[----:B0-----:R-:W-:Y:S02]  /*3580*/  IADD3 R9, R9, 0x1000, RZ ;  /* 0x0000100009097810 */ /* 0x001fe40007ffe0ff */
.L_x_22272:
[----:B------:R-:W-:Y:S05]  /*3590*/  BSYNC B1 ;  /* 0x0000000000017941 */ /* 0x000fea0003800000 */
.L_x_22271:
[----:B------:R-:W-:-:S13]  /*35a0*/  ISETP.LT.OR P0, PT, R11, R66, P0 ;  /* 0x000000420b00720c */ /* 0x000fda0000701670 */
[----:B------:R-:W-:Y:S05]  /*35b0*/  @!P0 BRA `(.L_x_22264) ;  /* 0x000000c000008947 */ /* 0x000fea0003800000 */
[----:B------:R-:W4:Y:S04]  /*35c0*/  LDS R11, [R9+-0x400] ;  /* 0xfffc0000090b7984 */ /* 0x000f280000000800 */
[----:B------:R-:W3:Y:S04]  /*35d0*/  LDS R13, [R9+-0x200] ;  /* 0xfffe0000090d7984 */ /* 0x000ee80000000800 */
[----:B------:R-:W2:Y:S04]  /*35e0*/  LDS R15, [R9] ;  /* 0x00000000090f7984 */ /* 0x000ea80000000800 */
[----:B------:R-:W1:Y:S01]  /*35f0*/  LDS R17, [R9+0x200] ;  /* 0x0002000009117984 */ /* 0x000e620000000800 */
[----:B0---4-:R-:W-:-:S02]  /*3600*/  FMUL.FTZ R10, R11, R8 ;  /* 0x000000080b0a7220 */ /* 0x011fc40000410000 */
[----:B---3--:R-:W-:-:S03]  /*3610*/  FMUL.FTZ R12, R13, R8 ;  /* 0x000000080d0c7220 */ /* 0x008fc60000410000 */
[----:B------:R0:W-:Y:S01]  /*3620*/  STS [R9+-0x400], R10 ;  /* 0xfffc000a09007388 */ /* 0x0001e20000000800 */
[----:B--2---:R-:W-:-:S03]  /*3630*/  FMUL.FTZ R14, R15, R8 ;  /* 0x000000080f0e7220 */ /* 0x004fc60000410000 */
[----:B------:R0:W-:Y:S01]  /*3640*/  STS [R9+-0x200], R12 ;  /* 0xfffe000c09007388 */ /* 0x0001e20000000800 */
[----:B-1----:R-:W-:-:S03]  /*3650*/  FMUL.FTZ R8, R17, R8 ;  /* 0x0000000811087220 */ /* 0x002fc60000410000 */
[----:B------:R0:W-:Y:S04]  /*3660*/  STS [R9], R14 ;  /* 0x0000000e09007388 */ /* 0x0001e80000000800 */
[----:B------:R0:W-:Y:S02]  /*3670*/  STS [R9+0x200], R8 ;  /* 0x0002000809007388 */ /* 0x0001e40000000800 */
.L_x_22264:
[----:B------:R-:W-:Y:S05]  /*3680*/  BSYNC B0 ;  /* 0x0000000000007941 */ /* 0x000fea0003800000 */
.L_x_22263:
[----:B------:R-:W-:Y:S01]  /*3690*/  BAR.SYNC.DEFER_BLOCKING 0x0 ;  /* 0x0000000000007b1d */ /* 0x000fe20000010000 */
[----:B------:R-:W-:Y:S02]  /*36a0*/  ISETP.NE.AND P0, PT, R7, RZ, PT ;  /* 0x000000ff0700720c */ /* 0x000fe40003f05270 */
[----:B------:R-:W-:-:S03]  /*36b0*/  ISETP.GE.AND P1, PT, R61, R68, PT ;  /* 0x000000443d00720c */ /* 0x000fc60003f26270 */
[----:B------:R-:W-:Y:S08]  /*36c0*/  BSSY B0, `(.L_x_22273) ;  /* 0x000001d000007945 */ /* 0x000ff00003800000 */
[----:B------:R-:W-:Y:S05]  /*36d0*/  @P0 BRA `(.L_x_22274) ;  /* 0x000001b000000947 */ /* 0x000fea0003800000 */
[----:B------:R-:W4:Y:S01]  /*36e0*/  S2UR UR4, SR_CTAID.Y ;  /* 0x00000000000479c3 */ /* 0x000f220000002600 */
[----:B------:R-:W-:Y:S02]  /*36f0*/  ULDC UR6, c[0x0][0xc] ;  /* 0x0000030000067ab9 */ /* 0x000fe40000000800 */
[----:B------:R-:W-:-:S05]  /*3700*/  ULDC.64 UR12, c[0x0][0x168] ;  /* 0x00005a00000c7ab9 */ /* 0x000fca0000000a00 */
[----:B------:R-:W3:Y:S08]  /*3710*/  S2UR UR5, SR_CTAID.X ;  /* 0x00000000000579c3 */ /* 0x000ef00000002500 */
[----:B------:R-:W2:Y:S01]  /*3720*/  S2UR UR9, SR_CTAID.Z ;  /* 0x00000000000979c3 */ /* 0x000ea20000002700 */
[----:B----4-:R-:W-:-:S03]  /*3730*/  UIMAD UR4, UR4, UR6, URZ ;  /* 0x00000006040472a4 */ /* 0x010fc6000f8e023f */
[----:B------:R-:W-:Y:S02]  /*3740*/  ULDC UR6, c[0x0][0x14] ;  /* 0x0000050000067ab9 */ /* 0x000fe40000000800 */
[----:B------:R-:W-:Y:S02]  /*3750*/  UIMAD UR4, UR4, UR6, URZ ;  /* 0x00000006040472a4 */ /* 0x000fe4000f8e023f */
[----:B---3--:R-:W-:Y:S02]  /*3760*/  UIMAD UR5, UR5, UR6, URZ ;  /* 0x00000006050572a4 */ /* 0x008fe4000f8e023f */
        /* <DEDUP_REMOVED lines=18> */
.L_x_22274:
[----:B------:R-:W-:Y:S05]  /*3890*/  BSYNC B0 ;  /* 0x0000000000007941 */ /* 0x000fea0003800000 */
.L_x_22273:
[----:B------:R-:W-:Y:S01]  /*38a0*/  BSSY B0, `(.L_x_22275) ;  /* 0x0000117000007945 */ /* 0x000fe20003800000 */
[----:B------:R-:W-:Y:S05]  /*38b0*/  @!P1 BRA `(.L_x_22276) ;  /* 0x0000006000009947 */ /* 0x000fea0003800000 */
[----:B------:R-:W-:Y:S01]  /*38c0*/  CS2R R58, SRZ ;  /* 0x00000000003a7805 */ /* 0x000fe2000001ff00 */
[----:B------:R-:W-:Y:S01]  /*38d0*/  IMAD.MOV.U32 R60, RZ, RZ, RZ ;  /* 0x000000ffff3c7224 */ /* 0x000fe200078e00ff */
[----:B------:R-:W-:Y:S01]  /*38e0*/  CS2R R66, SRZ ;  /* 0x0000000000427805 */ /* 0x000fe2000001ff00 */
[----:B------:R-:W-:Y:S01]  /*38f0*/  IMAD.MOV.U32 R62, RZ, RZ, RZ ;  /* 0x000000ffff3e7224 */ /* 0x000fe200078e00ff */
[----:B------:R-:W-:Y:S01]  /*3900*/  CS2R R70, SRZ ;  /* 0x0000000000467805 */ /* 0x000fe2000001ff00 */
[----:B------:R-:W-:Y:S05]  /*3910*/  BRA `(.L_x_22277) ;  /* 0x000010f000007947 */ /* 0x000fea0003800000 */
.L_x_22276:
[----:B0-----:R-:W0:Y:S01]  /*3920*/  I2F.RP R8, R2 ;  /* 0x0000000200087306 */ /* 0x001e220000209400 */
[----:B------:R-:W4:Y:S01]  /*3930*/  S2R R5, SR_CTAID.Y ;  /* 0x0000000000057919 */ /* 0x000f220000002600 */
[----:B------:R-:W-:Y:S01]  /*3940*/  IMAD R50, R0, c[0x0][0x1c0], RZ ;  /* 0x0000700000327a24 */ /* 0x000fe200078e02ff */
[----:B------:R-:W-:Y:S01]  /*3950*/  LOP3.LUT R46, RZ, R67, RZ, 0x33, !PT ;  /* 0x00000043ff2e7212 */ /* 0x000fe200078e33ff */
[----:B------:R-:W-:Y:S01]  /*3960*/  IMAD.MOV.U32 R47, RZ, RZ, c[0x0][0x1bc] ;  /* 0x00006f00ff2f7624 */ /* 0x000fe200078e00ff */
[----:B------:R-:W-:Y:S01]  /*3970*/  IADD3 R3, R3, -c[0x0][0x1dc], RZ ;  /* 0x8000770003037a10 */ /* 0x000fe20007ffe0ff */
[----:B------:R-:W-:Y:S01]  /*3980*/  CS2R R58, SRZ ;  /* 0x00000000003a7805 */ /* 0x000fe2000001ff00 */
[----:B------:R-:W-:Y:S01]  /*3990*/  IMAD.MOV.U32 R60, RZ, RZ, RZ ;  /* 0x000000ffff3c7224 */ /* 0x000fe200078e00ff */
[----:B------:R-:W-:Y:S01]  /*39a0*/  CS2R R66, SRZ ;  /* 0x0000000000427805 */ /* 0x000fe2000001ff00 */
[----:B------:R-:W-:Y:S01]  /*39b0*/  IMAD.MOV.U32 R62, RZ, RZ, RZ ;  /* 0x000000ffff3e7224 */ /* 0x000fe200078e00ff */
[----:B------:R-:W-:Y:S01]  /*39c0*/  CS2R R70, SRZ ;  /* 0x0000000000467805 */ /* 0x000fe2000001ff00 */
[----:B------:R-:W-:-:S02]  /*39d0*/  SHF.R.S32.HI R47, RZ, 0x1f, R47 ;  /* 0x0000001fff2f7819 */ /* 0x000fc4000001142f */
[----:B------:R-:W-:Y:S01]  /*39e0*/  SHF.R.S32.HI R51, RZ, 0x1f, R50 ;  /* 0x0000001fff337819 */ /* 0x000fe20000011432 */
[----:B0-----:R-:W0:Y:S01]  /*39f0*/  MUFU.RCP R8, R8 ;  /* 0x0000000800087308 */ /* 0x001e220000001000 */
[----:B----4-:R-:W-:Y:S01]  /*3a00*/  IMAD R6, R5, c[0x0][0x1a8], RZ ;  /* 0x00006a0005067a24 */ /* 0x010fe200078e02ff */
[----:B------:R-:W-:-:S04]  /*3a10*/  SHF.R.S32.HI R5, RZ, 0x1f, R61 ;  /* 0x0000001fff057819 */ /* 0x000fc8000001143d */
[----:B------:R-:W-:Y:S02]  /*3a20*/  IADD3 R9, P0, R6, R61, RZ ;  /* 0x0000003d06097210 */ /* 0x000fe40007f1e0ff */
[----:B0-----:R-:W-:Y:S02]  /*3a30*/  IADD3 R44, R8, 0xffffffe, RZ ;  /* 0x0ffffffe082c7810 */ /* 0x001fe40007ffe0ff */
[----:B------:R-:W-:Y:S01]  /*3a40*/  LEA.HI.X.SX32 R10, R6, R5, 0x1, P0 ;  /* 0x00000005060a7211 */ /* 0x000fe200000f0eff */
[----:B------:R-:W0:Y:S01]  /*3a50*/  S2R R8, SR_CTAID.Z ;  /* 0x0000000000087919 */ /* 0x000e220000002700 */
[----:B------:R4:W3:Y:S01]  /*3a60*/  F2I.FTZ.U32.TRUNC.NTZ R45, R44 ;  /* 0x0000002c002d7305 */ /* 0x0008e2000021f000 */
[----:B------:R-:W-:-:S04]  /*3a70*/  LEA R6, P0, R9, c[0x0][0x198], 0x2 ;  /* 0x0000660009067a11 */ /* 0x000fc800078010ff */
[----:B------:R-:W-:Y:S02]  /*3a80*/  LEA.HI.X R5, R9, c[0x0][0x19c], R10, 0x2, P0 ;  /* 0x0000670009057a11 */ /* 0x000fe400000f140a */
[----:B------:R-:W-:Y:S01]  /*3a90*/  SHF.R.S32.HI R9, RZ, 0x1f, R64 ;  /* 0x0000001fff097819 */ /* 0x000fe20000011440 */
[----:B----4-:R-:W-:-:S03]  /*3aa0*/  IMAD.MOV.U32 R44, RZ, RZ, RZ ;  /* 0x000000ffff2c7224 */ /* 0x010fc600078e00ff */
[----:B------:R-:W-:Y:S02]  /*3ab0*/  LEA.HI R9, R9, R64, RZ, 0x3 ;  /* 0x0000004009097211 */ /* 0x000fe400078f18ff */
[----:B---3--:R-:W-:-:S05]  /*3ac0*/  IADD3 R11, RZ, -R45, RZ ;  /* 0x8000002dff0b7210 */ /* 0x008fca0007ffe0ff */
[----:B------:R-:W-:Y:S02]  /*3ad0*/  IMAD R11, R11, R2, RZ ;  /* 0x000000020b0b7224 */ /* 0x000fe400078e02ff */
[----:B0-----:R-:W-:Y:S02]  /*3ae0*/  IMAD R48, R8, 0x10, R65 ;  /* 0x0000001008307824 */ /* 0x001fe400078e0241 */
[----:B------:R-:W-:Y:S01]  /*3af0*/  IMAD.HI.U32 R44, R45, R11, R44 ;  /* 0x0000000b2d2c7227 */ /* 0x000fe200078e002c */
[----:B------:R-:W-:-:S03]  /*3b00*/  LOP3.LUT R11, R9, 0xfffffff8, RZ, 0xc0, !PT ;  /* 0xfffffff8090b7812 */ /* 0x000fc600078ec0ff */
[----:B------:R-:W-:Y:S02]  /*3b10*/  IMAD.SHL.U32 R9, R9, 0x4, RZ ;  /* 0x0000000409097824 */ /* 0x000fe400078e00ff */
[----:B------:R-:W-:Y:S02]  /*3b20*/  IMAD.IADD R0, R64, 0x1, -R11 ;  /* 0x0000000140007824 */ /* 0x000fe400078e0a0b */
[----:B------:R-:W-:Y:S01]  /*3b30*/  IMAD.SHL.U32 R48, R48, 0x20, RZ ;  /* 0x0000002030307824 */ /* 0x000fe200078e00ff */
[----:B------:R-:W-:-:S04]  /*3b40*/  LOP3.LUT R9, R9, 0xffffffe0, RZ, 0xc0, !PT ;  /* 0xffffffe009097812 */ /* 0x000fc800078ec0ff */
[----:B------:R-:W-:Y:S01]  /*3b50*/  LEA R45, R0, R9, 0x2 ;  /* 0x00000009002d7211 */ /* 0x000fe200078e10ff */
        /* <DEDUP_REMOVED lines=9> */
[----:B------:R-:W-:Y:S02]  /*3bf0*/  IADD3 R57, R45, 0x380, RZ ;  /* 0x000003802d397810 */ /* 0x000fe40007ffe0ff */
.L_x_22280:
        /* <DEDUP_REMOVED lines=21> */
[----:B------:R-:W-:-:S05]  /*3d50*/  IMAD.MOV.U32 R11, RZ, RZ, R8 ;  /* 0x000000ffff0b7224 */ /* 0x000fca00078e0008 */
[----:B------:R-:W-:Y:S01]  /*3d60*/  @!P2 IADD3 R11, -R11, RZ, RZ ;  /* 0x000000ff0b0ba210 */ /* 0x000fe20007ffe1ff */
[----:B0-----:R-:W-:Y:S01]  /*3d70*/  IMAD.MOV R8, RZ, RZ, -R9 ;  /* 0x000000ffff087224 */ /* 0x001fe200078e0a09 */
[----:B------:R-:W-:Y:S02]  /*3d80*/  @!P1 LOP3.LUT R11, RZ, c[0x0][0x1e4], RZ, 0x33, !PT ;  /* 0x00007900ff0b9a12 */ /* 0x000fe400078e33ff */
[----:B------:R-:W-:Y:S01]  /*3d90*/  ISETP.NE.AND P2, PT, RZ, c[0x0][0x1e0], PT ;  /* 0x00007800ff007a0c */ /* 0x000fe20003f45270 */
[----:B------:R-:W-:Y:S02]  /*3da0*/  IMAD R15, R8, R13, RZ ;  /* 0x0000000d080f7224 */ /* 0x000fe400078e02ff */
[----:B------:R-:W-:Y:S02]  /*3db0*/  IMAD.IADD R10, R4, 0x1, R11 ;  /* 0x00000001040a7824 */ /* 0x000fe400078e020b */
[----:B------:R-:W-:-:S03]  /*3dc0*/  IMAD.MOV.U32 R8, RZ, RZ, RZ ;  /* 0x000000ffff087224 */ /* 0x000fc600078e00ff */
        /* <DEDUP_REMOVED lines=11> */
[----:B------:R-:W-:-:S04]  /*3e80*/  ISETP.GE.AND P0, PT, R61, R68, PT ;  /* 0x000000443d00720c */ /* 0x000fc80003f06270 */
[----:B------:R-:W-:Y:S02]  /*3e90*/  @!P1 IADD3 R8, -R8, RZ, RZ ;  /* 0x000000ff08089210 */ /* 0x000fe40007ffe1ff */
[----:B------:R-:W-:Y:S02]  /*3ea0*/  @!P2 LOP3.LUT R8, RZ, c[0x0][0x1e0], RZ, 0x33, !PT ;  /* 0x00007800ff08aa12 */ /* 0x000fe400078e33ff */
[----:B------:R-:W-:Y:S02]  /*3eb0*/  ISETP.LE.AND P2, PT, R11, R3, PT ;  /* 0x000000030b00720c */ /* 0x000fe40003f43270 */
[----:B------:R-:W-:-:S13]  /*3ec0*/  ISETP.NE.AND P1, PT, R8, RZ, PT ;  /* 0x000000ff0800720c */ /* 0x000fda0003f25270 */
[----:B-12---:R-:W-:Y:S05]  /*3ed0*/  @P1 BRA P2, `(.L_x_22279) ;  /* 0x00000ac000001947 */ /* 0x006fea0001000000 */
[----:B------:R-:W-:Y:S01]  /*3ee0*/  IMAD.MOV.U32 R12, RZ, RZ, R6 ;  /* 0x000000ffff0c7224 */ /* 0x000fe200078e0006 */
[----:B------:R-:W0:Y:S01]  /*3ef0*/  LDS.128 R40, [R49] ;  /* 0x0000000031287984 */ /* 0x000e220000000c00 */
[----:B------:R-:W-:-:S05]  /*3f00*/  IMAD.MOV.U32 R13, RZ, RZ, R5 ;  /* 0x000000ffff0d7224 */ /* 0x000fca00078e0005 */
[----:B------:R-:W3:Y:S02]  /*3f10*/  LDG.E.CONSTANT R8, [R12.64] ;  /* 0x0000000a0c087981 */ /* 0x000ee4000c1e9900 */
[----:B---3--:R-:W-:Y:S01]  /*3f20*/  SHF.R.S32.HI R9, RZ, 0x1f, R8 ;  /* 0x0000001fff097819 */ /* 0x008fe20000011408 */
[----:B-1----:R-:W-:-:S04]  /*3f30*/  IMAD.WIDE.U32 R32, R8, c[0x0][0x1bc], R50 ;  /* 0x00006f0008207a25 */ /* 0x002fc800078e0032 */
        /* <DEDUP_REMOVED lines=14> */
[----:B--2---:R-:W2:Y:S01]  /*4020*/  LDG.E.128.CONSTANT R16, [R16.64] ;  /* 0x0000000a10107981 */ /* 0x004ea2000c1e9d00 */
[----:B------:R-:W-:Y:S02]  /*4030*/  LEA R20, P2, R21, c[0x0][0x188], 0x2 ;  /* 0x0000620015147a11 */ /* 0x000fe400078410ff */
[----:B------:R-:W-:-:S04]  /*4040*/  LEA.HI.X.SX32 R22, R53, R38, 0x1, P1 ;  /* 0x0000002635167211 */ /* 0x000fc800008f0eff */
[----:B------:R-:W-:Y:S02]  /*4050*/  LEA.HI.X R21, R21, c[0x0][0x18c], R22, 0x2, P2 ;  /* 0x0000630015157a11 */ /* 0x000fe400010f1416 */
[----:B-1----:R-:W-:-:S04]  /*4060*/  IADD3 R25, P1, R54, R32, RZ ;  /* 0x0000002036197210 */ /* 0x002fc80007f3e0ff */
[----:B------:R-:W2:Y:S01]  /*4070*/  LDG.E.128.CONSTANT R20, [R20.64] ;  /* 0x0000000a14147981 */ /* 0x000ea2000c1e9d00 */
[----:B------:R-:W-:Y:S02]  /*4080*/  LEA R24, P2, R25, c[0x0][0x188], 0x2 ;  /* 0x0000620019187a11 */ /* 0x000fe400078410ff */
[----:B------:R-:W-:Y:S02]  /*4090*/  LEA.HI.X.SX32 R26, R54, R38, 0x1, P1 ;  /* 0x00000026361a7211 */ /* 0x000fe400008f0eff */
[----:B------:R-:W-:Y:S02]  /*40a0*/  IADD3 R29, P1, R55, R32, RZ ;  /* 0x00000020371d7210 */ /* 0x000fe40007f3e0ff */
[----:B------:R-:W-:Y:S02]  /*40b0*/  LEA.HI.X R25, R25, c[0x0][0x18c], R26, 0x2, P2 ;  /* 0x0000630019197a11 */ /* 0x000fe400010f141a */
[----:B------:R-:W-:Y:S02]  /*40c0*/  LEA R28, P2, R29, c[0x0][0x188], 0x2 ;  /* 0x000062001d1c7a11 */ /* 0x000fe400078410ff */
[----:B------:R-:W-:-:S02]  /*40d0*/  LEA.HI.X.SX32 R30, R55, R38, 0x1, P1 ;  /* 0x00000026371e7211 */ /* 0x000fc400008f0eff */
[----:B------:R-:W2:Y:S01]  /*40e0*/  LDG.E.128.CONSTANT R24, [R24.64] ;  /* 0x0000000a18187981 */ /* 0x000ea2000c1e9d00 */
[C---:B------:R-:W-:Y:S02]  /*40f0*/  IADD3 R33, P1, R56.reuse, R32, RZ ;  /* 0x0000002038217210 */ /* 0x040fe40007f3e0ff */
[----:B------:R-:W-:Y:S02]  /*4100*/  LEA.HI.X R29, R29, c[0x0][0x18c], R30, 0x2, P2 ;  /* 0x000063001d1d7a11 */ /* 0x000fe400010f141e */
[----:B------:R-:W-:Y:S02]  /*4110*/  LEA R34, P2, R33, c[0x0][0x188], 0x2 ;  /* 0x0000620021227a11 */ /* 0x000fe400078410ff */
[----:B------:R-:W-:Y:S02]  /*4120*/  LEA.HI.X.SX32 R36, R56, R38, 0x1, P1 ;  /* 0x0000002638247211 */ /* 0x000fe400008f0eff */
[----:B------:R-:W2:Y:S01]  /*4130*/  LDG.E.128.CONSTANT R28, [R28.64] ;  /* 0x0000000a1c1c7981 */ /* 0x000ea2000c1e9d00 */
[----:B------:R-:W-:-:S02]  /*4140*/  IADD3 R37, P1, R57, R32, RZ ;  /* 0x0000002039257210 */ /* 0x000fc40007f3e0ff */
[----:B------:R-:W-:Y:S02]  /*4150*/  LEA.HI.X R35, R33, c[0x0][0x18c], R36, 0x2, P2 ;  /* 0x0000630021237a11 */ /* 0x000fe400010f1424 */
[----:B------:R-:W-:Y:S02]  /*4160*/  LEA R36, P2, R37, c[0x0][0x188], 0x2 ;  /* 0x0000620025247a11 */ /* 0x000fe400078410ff */
[----:B------:R-:W-:Y:S02]  /*4170*/  LEA.HI.X.SX32 R38, R57, R38, 0x1, P1 ;  /* 0x0000002639267211 */ /* 0x000fe400008f0eff */
[----:B------:R-:W2:Y:S02]  /*4180*/  LDG.E.128.CONSTANT R32, [R34.64] ;  /* 0x0000000a22207981 */ /* 0x000ea4000c1e9d00 */
[----:B------:R-:W-:-:S06]  /*4190*/  LEA.HI.X R37, R37, c[0x0][0x18c], R38, 0x2, P2 ;  /* 0x0000630025257a11 */ /* 0x000fcc00010f1426 */
[----:B------:R-:W2:Y:S01]  /*41a0*/  LDG.E.128.CONSTANT R36, [R36.64] ;  /* 0x0000000a24247981 */ /* 0x000ea2000c1e9d00 */
[----:B------:R-:W-:-:S13]  /*41b0*/  ISETP.NE.AND P2, PT, R63, -0x2, PT ;  /* 0xfffffffe3f00780c */ /* 0x000fda0003f45270 */
[C---:B------:R-:W-:Y:S02]  /*41c0*/  @!P2 IADD3 R72, R0.reuse, 0x1, RZ ;  /* 0x000000010048a810 */ /* 0x040fe40007ffe0ff */
[-C--:B------:R-:W-:Y:S02]  /*41d0*/  @!P2 ISETP.GE.AND P1, PT, R0, R69.reuse, PT ;  /* 0x000000450000a20c */ /* 0x080fe40003f26270 */
[CC--:B------:R-:W-:Y:S02]  /*41e0*/  @!P2 ISETP.GE.AND P3, PT, R72.reuse, R69.reuse, PT ;  /* 0x000000454800a20c */ /* 0x0c0fe40003f66270 */
[-C--:B------:R-:W-:Y:S02]  /*41f0*/  @!P2 ISETP.GE.AND P5, PT, R72, R69.reuse, PT ;  /* 0x000000454800a20c */ /* 0x080fe40003fa6270 */
[----:B------:R-:W-:Y:S02]  /*4200*/  @!P2 ISETP.GE.AND P4, PT, R0, R69, PT ;  /* 0x000000450000a20c */ /* 0x000fe40003f86270 */
[----:B---3--:R-:W-:-:S02]  /*4210*/  @!P2 FSEL R9, R9, RZ, !P3 ;  /* 0x000000ff0909a208 */ /* 0x008fc40005800000 */
[----:B------:R-:W-:Y:S02]  /*4220*/  @!P2 FSEL R8, R8, RZ, !P1 ;  /* 0x000000ff0808a208 */ /* 0x000fe40004800000 */
[----:B----4-:R-:W-:Y:S01]  /*4230*/  @!P2 FSEL R13, R13, RZ, !P5 ;  /* 0x000000ff0d0da208 */ /* 0x010fe20006800000 */
[----:B0-----:R-:W-:Y:S01]  /*4240*/  FMUL.FTZ R9, R41, R9 ;  /* 0x0000000929097220 */ /* 0x001fe20000410000 */
[----:B------:R-:W-:-:S03]  /*4250*/  @!P2 FSEL R12, R12, RZ, !P4 ;  /* 0x000000ff0c0ca208 */ /* 0x000fc60006000000 */
[----:B------:R-:W-:Y:S01]  /*4260*/  FFMA.FTZ R9, R40, R8, R9 ;  /* 0x0000000828097223 */ /* 0x000fe20000010009 */
[----:B------:R-:W-:Y:S01]  /*4270*/  @!P2 IADD3 R8, R0, 0x2, RZ ;  /* 0x000000020008a810 */ /* 0x000fe20007ffe0ff */
[----:B------:R-:W-:-:S03]  /*4280*/  FMUL.FTZ R13, R41, R13 ;  /* 0x0000000d290d7220 */ /* 0x000fc60000410000 */
[-C--:B------:R-:W-:Y:S01]  /*4290*/  @!P2 ISETP.GE.AND P1, PT, R8, R69.reuse, PT ;  /* 0x000000450800a20c */ /* 0x080fe20003f26270 */
[----:B------:R-:W-:Y:S01]  /*42a0*/  FFMA.FTZ R13, R40, R12, R13 ;  /* 0x0000000c280d7223 */ /* 0x000fe2000001000d */
[----:B------:R-:W-:Y:S02]  /*42b0*/  @!P2 IADD3 R8, R0, 0x3, RZ ;  /* 0x000000030008a810 */ /* 0x000fe40007ffe0ff */
[----:B------:R-:W-:Y:S02]  /*42c0*/  @!P2 FSEL R10, R10, RZ, !P1 ;  /* 0x000000ff0a0aa208 */ /* 0x000fe40004800000 */
[CC--:B------:R-:W-:Y:S02]  /*42d0*/  @!P2 ISETP.GE.AND P3, PT, R8.reuse, R69.reuse, PT ;  /* 0x000000450800a20c */ /* 0x0c0fe40003f66270 */
[----:B------:R-:W-:Y:S01]  /*42e0*/  @!P2 ISETP.GE.AND P6, PT, R8, R69, PT ;  /* 0x000000450800a20c */ /* 0x000fe20003fc6270 */
[----:B------:R-:W-:Y:S01]  /*42f0*/  FFMA.FTZ R10, R42, R10, R9 ;  /* 0x0000000a2a0a7223 */ /* 0x000fe20000010009 */
[----:B------:R-:W-:-:S02]  /*4300*/  @!P2 IADD3 R8, R0, 0x2, RZ ;  /* 0x000000020008a810 */ /* 0x000fc40007ffe0ff */
[----:B------:R-:W-:Y:S02]  /*4310*/  @!P2 IADD3 R12, R0, 0x2, RZ ;  /* 0x00000002000ca810 */ /* 0x000fe40007ffe0ff */
[-C--:B------:R-:W-:Y:S02]  /*4320*/  @!P2 ISETP.GE.AND P1, PT, R8, R69.reuse, PT ;  /* 0x000000450800a20c */ /* 0x080fe40003f26270 */
[----:B------:R-:W-:Y:S02]  /*4330*/  @!P2 IADD3 R8, R0, 0x3, RZ ;  /* 0x000000030008a810 */ /* 0x000fe40007ffe0ff */
[----:B------:R-:W-:Y:S02]  /*4340*/  @!P2 FSEL R11, R11, RZ, !P3 ;  /* 0x000000ff0b0ba208 */ /* 0x000fe40005800000 */
[-C--:B------:R-:W-:Y:S02]  /*4350*/  @!P2 ISETP.GE.AND P4, PT, R12, R69.reuse, PT ;  /* 0x000000450c00a20c */ /* 0x080fe40003f86270 */
[----:B------:R-:W-:Y:S01]  /*4360*/  @!P2 ISETP.GE.AND P3, PT, R8, R69, PT ;  /* 0x000000450800a20c */ /* 0x000fe20003f66270 */
[----:B------:R-:W-:Y:S01]  /*4370*/  FFMA.FTZ R11, R43, R11, R10 ;  /* 0x0000000b2b0b7223 */ /* 0x000fe2000001000a */
[----:B------:R-:W-:-:S02]  /*4380*/  @!P2 IADD3 R8, R0, 0x1, RZ ;  /* 0x000000010008a810 */ /* 0x000fc40007ffe0ff */
[----:B------:R-:W-:Y:S01]  /*4390*/  @!P2 FSEL R14, R14, RZ, !P4 ;  /* 0x000000ff0e0ea208 */ /* 0x000fe20006000000 */
[----:B------:R-:W-:Y:S01]  /*43a0*/  FADD.FTZ R70, R70, R11 ;  /* 0x0000000b46467221 */ /* 0x000fe20000010000 */
[----:B------:R-:W-:Y:S02]  /*43b0*/  @!P2 FSEL R15, R15, RZ, !P6 ;  /* 0x000000ff0f0fa208 */ /* 0x000fe40007000000 */
[-C--:B------:R-:W-:Y:S01]  /*43c0*/  @!P2 ISETP.GE.AND P4, PT, R8, R69.reuse, PT ;  /* 0x000000450800a20c */ /* 0x080fe20003f86270 */
[----:B------:R-:W-:Y:S01]  /*43d0*/  FFMA.FTZ R14, R42, R14, R13 ;  /* 0x0000000e2a0e7223 */ /* 0x000fe2000001000d */
[C---:B------:R-:W-:Y:S02]  /*43e0*/  @!P2 ISETP.GE.AND P6, PT, R0.reuse, R69, PT ;  /* 0x000000450000a20c */ /* 0x040fe40003fc6270 */
[C---:B------:R-:W-:Y:S01]  /*43f0*/  @!P2 IADD3 R12, R0.reuse, 0x1, RZ ;  /* 0x00000001000ca810 */ /* 0x040fe20007ffe0ff */
[----:B------:R-:W-:Y:S01]  /*4400*/  FFMA.FTZ R14, R43, R15, R14 ;  /* 0x0000000f2b0e7223 */ /* 0x000fe2000001000e */
[----:B------:R-:W-:-:S02]  /*4410*/  @!P2 IADD3 R8, R0, 0x2, RZ ;  /* 0x000000020008a810 */ /* 0x000fc40007ffe0ff */
[----:B--2---:R-:W-:Y:S01]  /*4420*/  @!P2 FSEL R16, R16, RZ, !P6 ;  /* 0x000000ff1010a208 */ /* 0x004fe20007000000 */
[----:B------:R-:W-:Y:S01]  /*4430*/  FADD.FTZ R71, R71, R14 ;  /* 0x0000000e47477221 */ /* 0x000fe20000010000 */
[-C--:B------:R-:W-:Y:S02]  /*4440*/  @!P2 ISETP.GE.AND P5, PT, R12, R69.reuse, PT ;  /* 0x000000450c00a20c */ /* 0x080fe40003fa6270 */
[-C--:B------:R-:W-:Y:S02]  /*4450*/  @!P2 ISETP.GE.AND P6, PT, R8, R69.reuse, PT ;  /* 0x000000450800a20c */ /* 0x080fe40003fc6270 */
[----:B------:R-:W-:Y:S02]  /*4460*/  @!P2 IADD3 R8, R0, 0x3, RZ ;  /* 0x000000030008a810 */ /* 0x000fe40007ffe0ff */
[----:B------:R-:W-:Y:S02]  /*4470*/  @!P2 FSEL R17, R17, RZ, !P5 ;  /* 0x000000ff1111a208 */ /* 0x000fe40006800000 */
[----:B------:R-:W-:-:S02]  /*4480*/  @!P2 ISETP.GE.AND P5, PT, R8, R69, PT ;  /* 0x000000450800a20c */ /* 0x000fc40003fa6270 */
[----:B------:R-:W-:Y:S01]  /*4490*/  @!P2 IADD3 R8, R0, 0x1, RZ ;  /* 0x000000010008a810 */ /* 0x000fe20007ffe0ff */
[----:B------:R-:W-:Y:S01]  /*44a0*/  FMUL.FTZ R17, R41, R17 ;  /* 0x0000001129117220 */ /* 0x000fe20000410000 */
[----:B------:R-:W-:Y:S02]  /*44b0*/  @!P2 FSEL R18, R18, RZ, !P1 ;  /* 0x000000ff1212a208 */ /* 0x000fe40004800000 */
[----:B------:R-:W-:Y:S01]  /*44c0*/  @!P2 FSEL R19, R19, RZ, !P3 ;  /* 0x000000ff1313a208 */ /* 0x000fe20005800000 */
[----:B------:R-:W-:Y:S01]  /*44d0*/  FFMA.FTZ R17, R40, R16, R17 ;  /* 0x0000001028117223 */ /* 0x000fe20000010011 */
[-C--:B------:R-:W-:Y:S02]  /*44e0*/  @!P2 ISETP.GE.AND P1, PT, R8, R69.reuse, PT ;  /* 0x000000450800a20c */ /* 0x080fe40003f26270 */
[----:B------:R-:W-:Y:S01]  /*44f0*/  @!P2 ISETP.GE.AND P3, PT, R0, R69, PT ;  /* 0x000000450000a20c */ /* 0x000fe20003f66270 */
        /* <DEDUP_REMOVED lines=15> */
[----:B------:R-:W-:Y:S01]  /*45f0*/  @!P2 ISETP.GE.AND P5, PT, R0, R69, PT ;  /* 0x000000450000a20c */ /* 0x000fe20003fa6270 */
        /* <DEDUP_REMOVED lines=8> */
[----:B------:R-:W-:Y:S02]  /*4680*/  @!P2 FSEL R26, R26, RZ, !P3 ;  /* 0x000000ff1a1aa208 */ /* 0x000fe40005800000 */
[----:B------:R-:W-:Y:S01]  /*4690*/  @!P2 ISETP.GE.AND P1, PT, R8, R69, PT ;  /* 0x000000450800a20c */ /* 0x000fe20003f26270 */
[----:B------:R-:W-:Y:S01]  /*46a0*/  FMUL.FTZ R25, R41, R25 ;  /* 0x0000001929197220 */ /* 0x000fe20000410000 */
[C---:B------:R-:W-:Y:S02]  /*46b0*/  @!P2 ISETP.GE.AND P3, PT, R0.reuse, R69, PT ;  /* 0x000000450000a20c */ /* 0x040fe40003f66270 */
[----:B------:R-:W-:Y:S01]  /*46c0*/  @!P2 IADD3 R8, R0, 0x1, RZ ;  /* 0x000000010008a810 */ /* 0x000fe20007ffe0ff */
[----:B------:R-:W-:Y:S01]  /*46d0*/  FFMA.FTZ R25, R40, R24, R25 ;  /* 0x0000001828197223 */ /* 0x000fe20000010019 */
[----:B------:R-:W-:-:S02]  /*46e0*/  @!P2 FSEL R28, R28, RZ, !P3 ;  /* 0x000000ff1c1ca208 */ /* 0x000fc40005800000 */
[-C--:B------:R-:W-:Y:S01]  /*46f0*/  @!P2 ISETP.GE.AND P3, PT, R8, R69.reuse, PT ;  /* 0x000000450800a20c */ /* 0x080fe20003f66270 */
[----:B------:R-:W-:Y:S01]  /*4700*/  FFMA.FTZ R26, R42, R26, R25 ;  /* 0x0000001a2a1a7223 */ /* 0x000fe20000010019 */
[----:B------:R-:W-:Y:S02]  /*4710*/  @!P2 IADD3 R8, R0, 0x2, RZ ;  /* 0x000000020008a810 */ /* 0x000fe40007ffe0ff */
[----:B------:R-:W-:Y:S02]  /*4720*/  @!P2 FSEL R29, R29, RZ, !P6 ;  /* 0x000000ff1d1da208 */ /* 0x000fe40007000000 */
[----:B------:R-:W-:Y:S02]  /*4730*/  @!P2 FSEL R30, R30, RZ, !P5 ;  /* 0x000000ff1e1ea208 */ /* 0x000fe40006800000 */
[----:B------:R-:W-:Y:S01]  /*4740*/  @!P2 ISETP.GE.AND P6, PT, R8, R69, PT ;  /* 0x000000450800a20c */ /* 0x000fe20003fc6270 */
[----:B------:R-:W-:Y:S01]  /*4750*/  FMUL.FTZ R29, R41, R29 ;  /* 0x0000001d291d7220 */ /* 0x000fe20000410000 */
[----:B------:R-:W-:-:S02]  /*4760*/  @!P2 ISETP.GE.AND P5, PT, R0, R69, PT ;  /* 0x000000450000a20c */ /* 0x000fc40003fa6270 */
[----:B------:R-:W-:Y:S01]  /*4770*/  @!P2 IADD3 R8, R0, 0x3, RZ ;  /* 0x000000030008a810 */ /* 0x000fe20007ffe0ff */
[----:B------:R-:W-:Y:S01]  /*4780*/  FFMA.FTZ R29, R40, R28, R29 ;  /* 0x0000001c281d7223 */ /* 0x000fe2000001001d */
[----:B------:R-:W-:Y:S02]  /*4790*/  @!P2 FSEL R32, R32, RZ, !P5 ;  /* 0x000000ff2020a208 */ /* 0x000fe40006800000 */
[-C--:B------:R-:W-:Y:S01]  /*47a0*/  @!P2 ISETP.GE.AND P5, PT, R8, R69.reuse, PT ;  /* 0x000000450800a20c */ /* 0x080fe20003fa6270 */
[----:B------:R-:W-:Y:S01]  /*47b0*/  FFMA.FTZ R30, R42, R30, R29 ;  /* 0x0000001e2a1e7223 */ /* 0x000fe2000001001d */
        /* <DEDUP_REMOVED lines=9> */
[C---:B------:R-:W-:Y:S01]  /*4850*/  @!P2 ISETP.GE.AND P3, PT, R0.reuse, R69, PT ;  /* 0x000000450000a20c */ /* 0x040fe20003f66270 */
[----:B------:R-:W-:Y:S01]  /*4860*/  FMUL.FTZ R37, R41, R37 ;  /* 0x0000002529257220 */ /* 0x000fe20000410000 */
[----:B------:R-:W-:Y:S01]  /*4870*/  @!P2 IADD3 R8, R0, 0x2, RZ ;  /* 0x000000020008a810 */ /* 0x000fe20007ffe0ff */
[----:B------:R-:W-:Y:S01]  /*4880*/  FFMA.FTZ R34, R42, R34, R33 ;  /* 0x000000222a227223 */ /* 0x000fe20000010021 */
[----:B------:R-:W-:-:S02]  /*4890*/  @!P2 FSEL R36, R36, RZ, !P3 ;  /* 0x000000ff2424a208 */ /* 0x000fc40005800000 */
[----:B------:R-:W-:Y:S02]  /*48a0*/  @!P2 ISETP.GE.AND P3, PT, R8, R69, PT ;  /* 0x000000450800a20c */ /* 0x000fe40003f66270 */
[----:B------:R-:W-:Y:S01]  /*48b0*/  @!P2 FSEL R27, R27, RZ, !P4 ;  /* 0x000000ff1b1ba208 */ /* 0x000fe20006000000 */
[----:B------:R-:W-:Y:S01]  /*48c0*/  FFMA.FTZ R37, R40, R36, R37 ;  /* 0x0000002428257223 */ /* 0x000fe20000010025 */
[----:B------:R-:W-:Y:S02]  /*48d0*/  @!P2 FSEL R38, R38, RZ, !P3 ;  /* 0x000000ff2626a208 */ /* 0x000fe40005800000 */
[----:B------:R-:W-:Y:S01]  /*48e0*/  @!P2 FSEL R31, R31, RZ, !P1 ;  /* 0x000000ff1f1fa208 */ /* 0x000fe20004800000 */
[----:B------:R-:W-:Y:S01]  /*48f0*/  FFMA.FTZ R27, R43, R27, R26 ;  /* 0x0000001b2b1b7223 */ /* 0x000fe2000001001a */
[----:B------:R-:W-:Y:S01]  /*4900*/  @!P2 FSEL R35, R35, RZ, !P5 ;  /* 0x000000ff2323a208 */ /* 0x000fe20006800000 */
[----:B------:R-:W-:Y:S01]  /*4910*/  FFMA.FTZ R38, R42, R38, R37 ;  /* 0x000000262a267223 */ /* 0x000fe20000010025 */
[----:B------:R-:W-:Y:S01]  /*4920*/  @!P2 FSEL R39, R39, RZ, !P6 ;  /* 0x000000ff2727a208 */ /* 0x000fe20007000000 */
[----:B------:R-:W-:-:S02]  /*4930*/  FFMA.FTZ R31, R43, R31, R30 ;  /* 0x0000001f2b1f7223 */ /* 0x000fc4000001001e */
[C---:B------:R-:W-:Y:S02]  /*4940*/  FFMA.FTZ R34, R43.reuse, R35, R34 ;  /* 0x000000232b227223 */ /* 0x040fe40000010022 */
[----:B------:R-:W-:Y:S02]  /*4950*/  FFMA.FTZ R39, R43, R39, R38 ;  /* 0x000000272b277223 */ /* 0x000fe40000010026 */
[----:B------:R-:W-:Y:S02]  /*4960*/  FADD.FTZ R62, R62, R27 ;  /* 0x0000001b3e3e7221 */ /* 0x000fe40000010000 */
[----:B------:R-:W-:Y:S02]  /*4970*/  FADD.FTZ R60, R60, R31 ;  /* 0x0000001f3c3c7221 */ /* 0x000fe40000010000 */
[----:B------:R-:W-:Y:S02]  /*4980*/  FADD.FTZ R59, R59, R34 ;  /* 0x000000223b3b7221 */ /* 0x000fe40000010000 */
[----:B------:R-:W-:-:S02]  /*4990*/  FADD.FTZ R58, R58, R39 ;  /* 0x000000273a3a7221 */ /* 0x000fc40000010000 */
.L_x_22279:
[----:B------:R-:W-:Y:S05]  /*49a0*/  BSYNC B1 ;  /* 0x0000000000017941 */ /* 0x000fea0003800000 */
.L_x_22278:
[----:B------:R-:W-:Y:S02]  /*49b0*/  IADD3 R6, P1, R6, 0x10, RZ ;  /* 0x0000001006067810 */ /* 0x000fe40007f3e0ff */
[----:B------:R-:W-:-:S02]  /*49c0*/  IADD3 R48, R48, 0x80, RZ ;  /* 0x0000008030307810 */ /* 0x000fc40007ffe0ff */
[----:B------:R-:W-:Y:S01]  /*49d0*/  IADD3 R0, R0, 0x80, RZ ;  /* 0x0000008000007810 */ /* 0x000fe20007ffe0ff */
[----:B------:R-:W-:Y:S01]  /*49e0*/  IMAD.X R5, RZ, RZ, R5, P1 ;  /* 0x000000ffff057224 */ /* 0x000fe200008e0605 */
[----:B------:R-:W-:Y:S01]  /*49f0*/  IADD3 R49, R49, 0x200, RZ ;  /* 0x0000020031317810 */ /* 0x000fe20007ffe0ff */
[----:B------:R-:W-:Y:S05]  /*4a00*/  @!P0 BRA `(.L_x_22280) ;  /* 0xfffff1f000008947 */ /* 0x000fea000383ffff */
.L_x_22277:
[----:B------:R-:W-:Y:S05]  /*4a10*/  BSYNC B0 ;  /* 0x0000000000007941 */ /* 0x000fea0003800000 */
.L_x_22275:
[----:B------:R-:W4:Y:S01]  /*4a20*/  SHFL.BFLY PT, R0, R71, 0x4, 0x1f ;  /* 0x0c801f0047007f89 */ /* 0x000f2200000e0000 */
[----:B------:R-:W-:Y:S01]  /*4a30*/  LOP3.LUT R16, R64, 0x7, RZ, 0xc0, !PT ;  /* 0x0000000740107812 */ /* 0x000fe200078ec0ff */
[----:B------:R-:W-:Y:S01]  /*4a40*/  BSSY B0, `(.L_x_22281) ;  /* 0x0000058000007945 */ /* 0x000fe20003800000 */
[----:B------:R-:W-:Y:S01]  /*4a50*/  SHF.R.S32.HI R21, RZ, 0x1f, R64 ;  /* 0x0000001fff157819 */ /* 0x000fe20000011440 */
[----:B------:R-:W3:Y:S01]  /*4a60*/  SHFL.BFLY PT, R4, R67, 0x4, 0x1f ;  /* 0x0c801f0043047f89 */ /* 0x000ee200000e0000 */
[----:B------:R-:W-:Y:S02]  /*4a70*/  ISETP.NE.AND P2, PT, R16, RZ, PT ;  /* 0x000000ff1000720c */ /* 0x000fe40003f45270 */
[----:B------:R-:W-:Y:S01]  /*4a80*/  LOP3.LUT R16, R7, 0xffffffc0, RZ, 0xc0, !PT ;  /* 0xffffffc007107812 */ /* 0x000fe200078ec0ff */
[----:B------:R-:W2:Y:S01]  /*4a90*/  SHFL.BFLY PT, R3, R70, 0x4, 0x1f ;  /* 0x0c801f0046037f89 */ /* 0x000ea200000e0000 */
[----:B------:R-:W-:-:S02]  /*4aa0*/  LEA.HI R21, R21, R64, RZ, 0x3 ;  /* 0x0000004015157211 */ /* 0x000fc400078f18ff */
[----:B------:R-:W-:Y:S01]  /*4ab0*/  ISETP.NE.OR P5, PT, R16, 0x40, P2 ;  /* 0x000000401000780c */ /* 0x000fe200017a5670 */
[----:B0-----:R-:W0:Y:S01]  /*4ac0*/  SHFL.BFLY PT, R5, R66, 0x4, 0x1f ;  /* 0x0c801f0042057f89 */ /* 0x001e2200000e0000 */
[C---:B------:R-:W-:Y:S02]  /*4ad0*/  ISETP.GT.OR P0, PT, R7.reuse, 0x3f, P2 ;  /* 0x0000003f0700780c */ /* 0x040fe40001704670 */
[----:B------:R-:W-:Y:S01]  /*4ae0*/  SHF.R.S32.HI R16, RZ, 0x3, R21 ;  /* 0x00000003ff107819 */ /* 0x000fe20000011415 */
[----:B------:R-:W1:Y:S01]  /*4af0*/  SHFL.BFLY PT, R9, R62, 0x4, 0x1f ;  /* 0x0c801f003e097f89 */ /* 0x000e6200000e0000 */
[C---:B------:R-:W-:Y:S02]  /*4b00*/  IADD3 R18, R7.reuse, 0x1f, RZ ;  /* 0x0000001f07127810 */ /* 0x040fe40007ffe0ff */
[----:B------:R-:W-:Y:S01]  /*4b10*/  ISETP.GT.OR P1, PT, R7, 0x1f, P2 ;  /* 0x0000001f0700780c */ /* 0x000fe20001724670 */
[----:B------:R-:W1:Y:S01]  /*4b20*/  SHFL.BFLY PT, R11, R60, 0x4, 0x1f ;  /* 0x0c801f003c0b7f89 */ /* 0x000e6200000e0000 */
[----:B------:R-:W-:-:S02]  /*4b30*/  ISETP.GT.U32.AND P3, PT, R18, 0x3e, PT ;  /* 0x0000003e1200780c */ /* 0x000fc40003f64070 */
[----:B------:R-:W-:Y:S01]  /*4b40*/  LOP3.LUT R18, R7, 0xffffffe0, RZ, 0xc0, !PT ;  /* 0xffffffe007127812 */ /* 0x000fe200078ec0ff */
[----:B------:R-:W1:Y:S01]  /*4b50*/  SHFL.BFLY PT, R12, R59, 0x4, 0x1f ;  /* 0x0c801f003b0c7f89 */ /* 0x000e6200000e0000 */
[----:B----4-:R-:W-:Y:S02]  /*4b60*/  FADD.FTZ R2, R0, R71 ;  /* 0x0000004700027221 */ /* 0x010fe40000010000 */
[----:B------:R-:W-:Y:S01]  /*4b70*/  ISETP.NE.OR P4, PT, R18, 0x20, P2 ;  /* 0x000000201200780c */ /* 0x000fe20001785670 */
[----:B------:R-:W4:Y:S01]  /*4b80*/  SHFL.BFLY PT, R13, R58, 0x4, 0x1f ;  /* 0x0c801f003a0d7f89 */ /* 0x000f2200000e0000 */
[----:B---3--:R-:W-:Y:S02]  /*4b90*/  FADD.FTZ R4, R4, R67 ;  /* 0x0000004304047221 */ /* 0x008fe40000010000 */
[----:B--2---:R-:W-:Y:S01]  /*4ba0*/  FADD.FTZ R3, R3, R70 ;  /* 0x0000004603037221 */ /* 0x004fe20000010000 */
[----:B------:R-:W-:Y:S01]  /*4bb0*/  BAR.SYNC.DEFER_BLOCKING 0x0 ;  /* 0x0000000000007b1d */ /* 0x000fe20000010000 */
[----:B0-----:R-:W-:-:S05]  /*4bc0*/  FADD.FTZ R6, R5, R66 ;  /* 0x0000004205067221 */ /* 0x001fca0000010000 */
[----:B------:R-:W0:Y:S01]  /*4bd0*/  SHFL.BFLY PT, R5, R2, 0x2, 0x1f ;  /* 0x0c401f0002057f89 */ /* 0x000e2200000e0000 */
[----:B-1----:R-:W-:-:S03]  /*4be0*/  FADD.FTZ R8, R9, R62 ;  /* 0x0000003e09087221 */ /* 0x002fc60000010000 */
[----:B------:R-:W1:Y:S01]  /*4bf0*/  SHFL.BFLY PT, R9, R4, 0x2, 0x1f ;  /* 0x0c401f0004097f89 */ /* 0x000e6200000e0000 */
[----:B------:R-:W-:-:S03]  /*4c00*/  FADD.FTZ R10, R11, R60 ;  /* 0x0000003c0b0a7221 */ /* 0x000fc60000010000 */
[----:B------:R-:W2:Y:S01]  /*4c10*/  SHFL.BFLY PT, R0, R3, 0x2, 0x1f ;  /* 0x0c401f0003007f89 */ /* 0x000ea200000e0000 */
[----:B------:R-:W-:-:S03]  /*4c20*/  FADD.FTZ R12, R12, R59 ;  /* 0x0000003b0c0c7221 */ /* 0x000fc60000010000 */
[----:B------:R-:W3:Y:S01]  /*4c30*/  SHFL.BFLY PT, R11, R6, 0x2, 0x1f ;  /* 0x0c401f00060b7f89 */ /* 0x000ee200000e0000 */
[----:B----4-:R-:W-:-:S03]  /*4c40*/  FADD.FTZ R14, R13, R58 ;  /* 0x0000003a0d0e7221 */ /* 0x010fc60000010000 */
[----:B------:R-:W4:Y:S04]  /*4c50*/  SHFL.BFLY PT, R13, R8, 0x2, 0x1f ;  /* 0x0c401f00080d7f89 */ /* 0x000f2800000e0000 */
[----:B------:R-:W4:Y:S04]  /*4c60*/  SHFL.BFLY PT, R15, R10, 0x2, 0x1f ;  /* 0x0c401f000a0f7f89 */ /* 0x000f2800000e0000 */
[----:B------:R-:W4:Y:S01]  /*4c70*/  SHFL.BFLY PT, R17, R12, 0x2, 0x1f ;  /* 0x0c401f000c117f89 */ /* 0x000f2200000e0000 */
        /* <DEDUP_REMOVED lines=14> */
[----:B------:R-:W0:Y:S04]  /*4d60*/  SHFL.BFLY PT, R10, R15, 0x1, 0x1f ;  /* 0x0c201f000f0a7f89 */ /* 0x000e2800000e0000 */
[----:B------:R-:W0:Y:S01]  /*4d70*/  SHFL.BFLY PT, R12, R17, 0x1, 0x1f ;  /* 0x0c201f00110c7f89 */ /* 0x000e2200000e0000 */
[----:B-1----:R-:W-:-:S03]  /*4d80*/  FADD.FTZ R4, R5, R4 ;  /* 0x0000000405047221 */ /* 0x002fc60000010000 */
[----:B------:R-:W1:Y:S01]  /*4d90*/  SHFL.BFLY PT, R14, R19, 0x1, 0x1f ;  /* 0x0c201f00130e7f89 */ /* 0x000e6200000e0000 */
[----:B--2---:R-:W-:Y:S02]  /*4da0*/  FADD.FTZ R5, R9, R2 ;  /* 0x0000000209057221 */ /* 0x004fe40000010000 */
[----:B------:R-:W-:Y:S02]  /*4db0*/  IMAD R2, R65, 0x20, R16 ;  /* 0x0000002041027824 */ /* 0x000fe400078e0210 */
[----:B---3--:R-:W-:Y:S02]  /*4dc0*/  FADD.FTZ R0, R0, R3 ;  /* 0x0000000300007221 */ /* 0x008fe40000010000 */
[----:B----4-:R-:W-:Y:S01]  /*4dd0*/  FADD.FTZ R21, R11, R6 ;  /* 0x000000060b157221 */ /* 0x010fe20000010000 */
[----:B------:R2:W-:Y:S01]  /*4de0*/  @!P5 STS [R2.X4+-0x50], R4 ;  /* 0xffffb0040200d388 */ /* 0x0005e20000004800 */
[----:B------:R-:W-:-:S03]  /*4df0*/  FADD.FTZ R23, R13, R8 ;  /* 0x000000080d177221 */ /* 0x000fc60000010000 */
[----:B------:R2:W-:Y:S01]  /*4e00*/  @!P5 STS [R2.X4+-0x60], R0 ;  /* 0xffffa0000200d388 */ /* 0x0005e20000004800 */
[----:B0-----:R-:W-:-:S03]  /*4e10*/  FADD.FTZ R25, R15, R10 ;  /* 0x0000000a0f197221 */ /* 0x001fc60000010000 */
[----:B------:R2:W-:Y:S01]  /*4e20*/  @!P5 STS [R2.X4+-0x40], R5 ;  /* 0xffffc0050200d388 */ /* 0x0005e20000004800 */
[----:B------:R-:W-:-:S03]  /*4e30*/  FADD.FTZ R27, R17, R12 ;  /* 0x0000000c111b7221 */ /* 0x000fc60000010000 */
[----:B------:R2:W-:Y:S01]  /*4e40*/  @!P5 STS [R2.X4+-0x30], R21 ;  /* 0xffffd0150200d388 */ /* 0x0005e20000004800 */
[----:B-1----:R-:W-:-:S03]  /*4e50*/  FADD.FTZ R29, R19, R14 ;  /* 0x0000000e131d7221 */ /* 0x002fc60000010000 */
[----:B------:R2:W-:Y:S04]  /*4e60*/  @!P5 STS [R2.X4+-0x20], R23 ;  /* 0xffffe0170200d388 */ /* 0x0005e80000004800 */
[----:B------:R2:W-:Y:S04]  /*4e70*/  @!P5 STS [R2.X4+-0x10], R25 ;  /* 0xfffff0190200d388 */ /* 0x0005e80000004800 */
[----:B------:R2:W-:Y:S04]  /*4e80*/  @!P5 STS [R2.X4], R27 ;  /* 0x0000001b0200d388 */ /* 0x0005e80000004800 */
[----:B------:R2:W-:Y:S04]  /*4e90*/  @!P5 STS [R2.X4+0x10], R29 ;  /* 0x0000101d0200d388 */ /* 0x0005e80000004800 */
        /* <DEDUP_REMOVED lines=18> */
.L_x_22282:
[----:B--2---:R-:W-:Y:S05]  /*4fc0*/  BSYNC B0 ;  /* 0x0000000000007941 */ /* 0x004fea0003800000 */
.L_x_22281:
        /* <DEDUP_REMOVED lines=28> */
.L_x_22284:
[----:B0-----:R-:W-:Y:S05]  /*5190*/  BSYNC B0 ;  /* 0x0000000000007941 */ /* 0x001fea0003800000 */
.L_x_22283:
        /* <DEDUP_REMOVED lines=40> */
[----:B------:R-:W-:Y:S02]  /*5420*/  IADD3 R16, R16, 0x1c, RZ ;  /* 0x0000001c10107810 */ /* 0x000fe40007ffe0ff */
[----:B------:R-:W-:Y:S02]  /*5430*/  LEA.HI.X R3, R15, c[0x0][0x174], R20, 0x2, P0 ;  /* 0x00005d000f037a11 */ /* 0x000fe400000f1414 */
[----:B------:R-:W-:-:S02]  /*5440*/  IADD3 R26, P0, R12, UR4, RZ ;  /* 0x000000040c1a7c10 */ /* 0x000fc4000ff1e0ff */
[C---:B------:R-:W-:Y:S01]  /*5450*/  IADD3 R15, P1, R13.reuse, UR4, RZ ;  /* 0x000000040d0f7c10 */ /* 0x040fe2000ff3e0ff */
[----:B------:R-:W-:Y:S01]  /*5460*/  STG.E [R2.64], R0 ;  /* 0x0000000002007986 */ /* 0x000fe2000c10190a */
[----:B------:R-:W-:Y:S02]  /*5470*/  IADD3 R17, P2, R14, UR4, RZ ;  /* 0x000000040e117c10 */ /* 0x000fe4000ff5e0ff */
[----:B------:R-:W-:Y:S01]  /*5480*/  IADD3 R19, P3, R16, UR4, RZ ;  /* 0x0000000410137c10 */ /* 0x000fe2000ff7e0ff */
[----:B------:R-:W-:Y:S01]  /*5490*/  STG.E [R6.64], R4 ;  /* 0x0000000406007986 */ /* 0x000fe2000c10190a */
[----:B------:R-:W-:Y:S02]  /*54a0*/  LEA.HI.X.SX32 R31, R12, UR7, 0x1, P0 ;  /* 0x000000070c1f7c11 */ /* 0x000fe400080f0eff */
[----:B------:R-:W-:Y:S01]  /*54b0*/  LEA.HI.X.SX32 R24, R13, UR7, 0x1, P1 ;  /* 0x000000070d187c11 */ /* 0x000fe200088f0eff */
[----:B------:R-:W-:Y:S01]  /*54c0*/  STG.E [R8.64], R5 ;  /* 0x0000000508007986 */ /* 0x000fe2000c10190a */
[----:B------:R-:W-:-:S02]  /*54d0*/  LEA.HI.X.SX32 R22, R14, UR7, 0x1, P2 ;  /* 0x000000070e167c11 */ /* 0x000fc400090f0eff */
[----:B------:R-:W-:Y:S01]  /*54e0*/  LEA R12, P0, R26, c[0x0][0x170], 0x2 ;  /* 0x00005c001a0c7a11 */ /* 0x000fe200078010ff */
[----:B------:R-:W-:Y:S01]  /*54f0*/  STG.E [R10.64], R21 ;  /* 0x000000150a007986 */ /* 0x000fe2000c10190a */
[----:B------:R-:W-:Y:S02]  /*5500*/  LEA.HI.X.SX32 R20, R16, UR7, 0x1, P3 ;  /* 0x0000000710147c11 */ /* 0x000fe400098f0eff */
[----:B------:R-:W-:Y:S02]  /*5510*/  LEA R14, P1, R15, c[0x0][0x170], 0x2 ;  /* 0x00005c000f0e7a11 */ /* 0x000fe400078210ff */
[----:B------:R-:W-:Y:S02]  /*5520*/  LEA R16, P2, R17, c[0x0][0x170], 0x2 ;  /* 0x00005c0011107a11 */ /* 0x000fe400078410ff */
[----:B------:R-:W-:Y:S02]  /*5530*/  LEA R18, P3, R19, c[0x0][0x170], 0x2 ;  /* 0x00005c0013127a11 */ /* 0x000fe400078610ff */
[----:B------:R-:W-:-:S02]  /*5540*/  LEA.HI.X R13, R26, c[0x0][0x174], R31, 0x2, P0 ;  /* 0x00005d001a0d7a11 */ /* 0x000fc400000f141f */
        /* <DEDUP_REMOVED lines=8> */
.L_x_22285:
        /* <DEDUP_REMOVED lines=11> */
.L_x_25560:


//--------------------- .text._ZN4vllm25paged_attention_v2_kernelIffLi256ELi16ELi128ELNS_18Fp8KVCacheDataTypeE0ELb0ELi512EEEvPfS2_PT_PKS3_PKT0_S9_ifPKiSB_iPKfiiiSD_SD_iiiii --------------------------
	.section	.text._ZN4vllm25paged_attention_v2_kernelIffLi256ELi16ELi128ELNS_18Fp8KVCacheDataTypeE0ELb0ELi512EEEvPfS2_PT_PKS3_PKT0_S9_ifPKiSB_iPKfiiiSD_SD_iiiii,"ax",@progbits
	.sectioninfo	@"SHI_REGISTERS=255"
	.align	128
        .global         _ZN4vllm25paged_attention_v2_kernelIffLi256ELi16ELi128ELNS_18Fp8KVCacheDataTypeE0ELb0ELi512EEEvPfS2_PT_PKS3_PKT0_S9_ifPKiSB_iPKfiiiSD_SD_iiiii
        .type           _ZN4vllm25paged_attention_v2_kernelIffLi256ELi16ELi128ELNS_18Fp8KVCacheDataTypeE0ELb0ELi512EEEvPfS2_PT_PKS3_PKT0_S9_ifPKiSB_iPKfiiiSD_SD_iiiii,@function
        .size           _ZN4vllm25paged_attention_v2_kernelIffLi256ELi16ELi128ELNS_18Fp8KVCacheDataTypeE0ELb0ELi512EEEvPfS2_PT_PKS3_PKT0_S9_ifPKiSB_iPKfiiiSD_SD_iiiii,(.L_x_25057 - _ZN4vllm25paged_attention_v2_kernelIffLi256ELi16ELi128ELNS_18Fp8KVCacheDataTypeE0ELb0ELi512EEEvPfS2_PT_PKS3_PKT0_S9_ifPKiSB_iPKfiiiSD_SD_iiiii)
        .other          _ZN4vllm25paged_attention_v2_kernelIffLi256ELi16ELi128ELNS_18Fp8KVCacheDataTypeE0ELb0ELi512EEEvPfS2_PT_PKS3_PKT0_S9_ifPKiSB_iPKfiiiSD_SD_iiiii,@"STO_CUDA_ENTRY STV_DEFAULT"
_ZN4vllm25paged_attention_v2_kernelIffLi256ELi16ELi128ELNS_18Fp8KVCacheDataTypeE0ELb0ELi512EEEvPfS2_PT_PKS3_PKT0_S9_ifPKiSB_iPKfiiiSD_SD_iiiii:
.text._ZN4vllm25paged_attention_v2_kernelIffLi256ELi16ELi128ELNS_18Fp8KVCacheDataTypeE0ELb0ELi512EEEvPfS2_PT_PKS3_PKT0_S9_ifPKiSB_iPKfiiiSD_SD_iiiii:
        /* <DEDUP_REMOVED lines=17> */
[----:B------:R-:W-:Y:S02]  /*0110*/  ULDC.64 UR4, c[0x0][0x1b0] ;  /* 0x00006c0000047ab9 */ /* 0x000fe40000000a00 */
[----:B------:R-:W-:-:S04]  /*0120*/  UISETP.NE.U32.AND UP0, UPT, URZ, UR4, UPT ;  /* 0x000000043f00728c */ /* 0x000fc8000bf05070 */
[----:B------:R-:W-:-:S03]  /*0130*/  UISETP.NE.AND.EX UP0, UPT, URZ, UR5, UPT, UP0 ;  /* 0x000000053f00728c */ /* 0x000fc6000bf05300 */
[----:B------:R-:W-:-:S03]  /*0140*/  ULDC.64 UR4, c[0x0][0x1b0] ;  /* 0x00006c0000047ab9 */ /* 0x000fc60000000a00 */
[----:B------:R-:W-:-:S05]  /*0150*/  PLOP3.LUT P0, PT, PT, PT, UP0, 0x80, 0x0 ;  /* 0x000000000000781c */ /* 0x000fca0003f0f008 */
[----:B0-----:R-:W-:-:S06]  /*0160*/  @UP0 UIMAD.WIDE UR4, UR10, UR7, UR4 ;  /* 0x000000070a0402a5 */ /* 0x001fcc000f8e0204 */
[----:B------:R-:W-:Y:S02]  /*0170*/  IMAD.U32 R2, RZ, RZ, UR4 ;  /* 0x00000004ff027e24 */ /* 0x000fe4000f8e00ff */
[----:B------:R-:W-:-:S05]  /*0180*/  IMAD.U32 R3, RZ, RZ, UR5 ;  /* 0x00000005ff037e24 */ /* 0x000fca000f8e00ff */
[----:B------:R0:W2:Y:S01]  /*0190*/  @P0 LDG.E.CONSTANT R6, [R2.64] ;  /* 0x0000000c02060981 */ /* 0x0000a2000c1e9900 */
[----:B------:R-:W-:Y:S01]  /*01a0*/  IABS R7, c[0x0][0x190] ;  /* 0x0000640000077a13 */ /* 0x000fe20000000000 */
[----:B------:R-:W-:Y:S01]  /*01b0*/  ULDC UR4, c[0x0][0xc] ;  /* 0x0000030000047ab9 */ /* 0x000fe20000000800 */
[----:B------:R-:W-:Y:S01]  /*01c0*/  BSSY B0, `(.L_x_22286) ;  /* 0x000008e000007945 */ /* 0x000fe20003800000 */
[----:B------:R-:W-:Y:S01]  /*01d0*/  ULDC UR5, c[0x0][0x190] ;  /* 0x0000640000057ab9 */ /* 0x000fe20000000800 */
[----:B------:R-:W1:Y:S01]  /*01e0*/  I2F.RP R0, R7 ;  /* 0x0000000700007306 */ /* 0x000e620000209400 */
[----:B------:R-:W-:Y:S01]  /*01f0*/  ULOP3.LUT UR4, UR4, UR5, URZ, 0x3c, !UPT ;  /* 0x0000000504047292 */ /* 0x000fe2000f8e3c3f */
[----:B------:R-:W3:Y:S01]  /*0200*/  S2R R11, SR_TID.X ;  /* 0x00000000000b7919 */ /* 0x000ee20000002100 */
[----:B------:R-:W-:Y:S01]  /*0210*/  USHF.L.U32 UR6, UR6, 0x5, URZ ;  /* 0x0000000506067899 */ /* 0x000fe2000800063f */
[----:B0-----:R-:W-:-:S03]  /*0220*/  IABS R2, c[0x0][0xc] ;  /* 0x0000030000027a13 */ /* 0x001fc60000000000 */
[----:B------:R-:W-:Y:S01]  /*0230*/  ISETP.LE.AND P3, PT, RZ, UR4, PT ;  /* 0x00000004ff007c0c */ /* 0x000fe2000bf63270 */
[----:B------:R-:W-:-:S04]  /*0240*/  UIADD3 UR4, UR17, 0xf, URZ ;  /* 0x0000000f11047890 */ /* 0x000fc8000fffe03f */
[----:B------:R-:W-:Y:S01]  /*0250*/  USHF.R.S32.HI UR5, URZ, 0x1f, UR4 ;  /* 0x0000001f3f057899 */ /* 0x000fe20008011404 */
[----:B-1----:R-:W0:Y:S03]  /*0260*/  MUFU.RCP R0, R0 ;  /* 0x0000000000007308 */ /* 0x002e260000001000 */
[----:B------:R-:W-:Y:S02]  /*0270*/  ULEA.HI UR5, UR5, UR4, URZ, 0x4 ;  /* 0x0000000405057291 */ /* 0x000fe4000f8f203f */
[----:B------:R-:W-:Y:S02]  /*0280*/  UIADD3 UR4, UR6, 0x20, URZ ;  /* 0x0000002006047890 */ /* 0x000fe4000fffe03f */
[----:B------:R-:W-:-:S04]  /*0290*/  USHF.R.S32.HI UR5, URZ, 0x4, UR5 ;  /* 0x000000043f057899 */ /* 0x000fc80008011405 */
[----:B------:R-:W-:-:S04]  /*02a0*/  UISETP.LT.AND UP0, UPT, UR5, UR4, UPT ;  /* 0x000000040500728c */ /* 0x000fc8000bf01270 */
[----:B------:R-:W-:Y:S01]  /*02b0*/  USEL UR7, UR5, UR4, UP0 ;  /* 0x0000000405077287 */ /* 0x000fe20008000000 */
[----:B0-----:R-:W-:Y:S02]  /*02c0*/  IADD3 R4, R0, 0xffffffe, RZ ;  /* 0x0ffffffe00047810 */ /* 0x001fe40007ffe0ff */
[----:B------:R-:W-:Y:S02]  /*02d0*/  UMOV UR4, URZ ;  /* 0x0000003f00047c82 */ /* 0x000fe40008000000 */
[----:B------:R-:W-:Y:S01]  /*02e0*/  UIADD3 UR8, -UR6, UR7, URZ ;  /* 0x0000000706087290 */ /* 0x000fe2000fffe13f */
[----:B------:R0:W1:Y:S03]  /*02f0*/  F2I.FTZ.U32.TRUNC.NTZ R5, R4 ;  /* 0x0000000400057305 */ /* 0x000066000021f000 */
[----:B------:R-:W-:-:S04]  /*0300*/  ULEA UR8, UR8, UR16, 0x4 ;  /* 0x0000001008087291 */ /* 0x000fc8000f8e203f */
[----:B------:R-:W-:Y:S01]  /*0310*/  UISETP.LT.AND UP0, UPT, UR17, UR8, UPT ;  /* 0x000000081100728c */ /* 0x000fe2000bf01270 */
[----:B0-----:R-:W-:-:S03]  /*0320*/  IMAD.MOV.U32 R4, RZ, RZ, RZ ;  /* 0x000000ffff047224 */ /* 0x001fc600078e00ff */
[----:B------:R-:W-:-:S04]  /*0330*/  USEL UR8, UR17, UR8, UP0 ;  /* 0x0000000811087287 */ /* 0x000fc80008000000 */
[----:B------:R-:W-:Y:S01]  /*0340*/  UIADD3 UR8, -UR16, UR8, URZ ;  /* 0x0000000810087290 */ /* 0x000fe2000fffe13f */
[----:B-1----:R-:W-:-:S04]  /*0350*/  IMAD.MOV R8, RZ, RZ, -R5 ;  /* 0x000000ffff087224 */ /* 0x002fc800078e0a05 */
[----:B------:R-:W-:Y:S02]  /*0360*/  IMAD R9, R8, R7, RZ ;  /* 0x0000000708097224 */ /* 0x000fe400078e02ff */
[----:B------:R-:W0:Y:S02]  /*0370*/  S2R R8, SR_CTAID.X ;  /* 0x0000000000087919 */ /* 0x000e240000002500 */
        /* <DEDUP_REMOVED lines=26> */
[----:B------:R-:W-:-:S05]  /*0520*/  IMAD R0, R3, R2, R0 ;  /* 0x0000000203007224 */ /* 0x000fca00078e0200 */
[----:B------:R-:W-:-:S13]  /*0530*/  ISETP.GT.U32.AND P2, PT, R5, R0, PT ;  /* 0x000000000500720c */ /* 0x000fda0003f44070 */
[----:B------:R-:W-:Y:S01]  /*0540*/  @!P2 IMAD.IADD R0, R0, 0x1, -R5 ;  /* 0x000000010000a824 */ /* 0x000fe200078e0a05 */
[----:B------:R-:W-:-:S04]  /*0550*/  @!P2 IADD3 R3, R3, 0x1, RZ ;  /* 0x000000010303a810 */ /* 0x000fc80007ffe0ff */
[----:B------:R-:W-:Y:S02]  /*0560*/  ISETP.GE.U32.AND P1, PT, R0, R5, PT ;  /* 0x000000050000720c */ /* 0x000fe40003f26070 */
[----:B------:R-:W-:-:S04]  /*0570*/  LOP3.LUT R0, R4, UR10, RZ, 0x3c, !PT ;  /* 0x0000000a04007c12 */ /* 0x000fc8000f8e3cff */
[----:B------:R-:W-:Y:S02]  /*0580*/  ISETP.GE.AND P3, PT, R0, RZ, PT ;  /* 0x000000ff0000720c */ /* 0x000fe40003f66270 */
[----:B---3--:R-:W-:-:S04]  /*0590*/  SHF.R.S32.HI R0, RZ, 0x1f, R11 ;  /* 0x0000001fff007819 */ /* 0x008fc8000001140b */
[-C--:B------:R-:W-:Y:S02]  /*05a0*/  LEA.HI R31, R0, R11.reuse, RZ, 0x5 ;  /* 0x0000000b001f7211 */ /* 0x080fe400078f28ff */
[----:B------:R-:W-:Y:S02]  /*05b0*/  @P1 IADD3 R3, R3, 0x1, RZ ;  /* 0x0000000103031810 */ /* 0x000fe40007ffe0ff */
[----:B------:R-:W-:Y:S02]  /*05c0*/  ISETP.GT.AND P1, PT, R11, 0x7f, PT ;  /* 0x0000007f0b00780c */ /* 0x000fe40003f24270 */
[----:B------:R-:W-:Y:S01]  /*05d0*/  LOP3.LUT R2, R31, 0xffffffe0, RZ, 0xc0, !PT ;  /* 0xffffffe01f027812 */ /* 0x000fe200078ec0ff */
[----:B------:R-:W-:Y:S01]  /*05e0*/  IMAD.MOV.U32 R12, RZ, RZ, R3 ;  /* 0x000000ffff0c7224 */ /* 0x000fe200078e0003 */
[----:B------:R-:W-:-:S03]  /*05f0*/  LEA.HI R3, R11, R11, RZ, 0x1 ;  /* 0x0000000b0b037211 */ /* 0x000fc600078f08ff */
[----:B------:R-:W-:Y:S01]  /*0600*/  @!P3 IMAD.MOV R12, RZ, RZ, -R12 ;  /* 0x000000ffff0cb224 */ /* 0x000fe200078e0a0c */
[----:B------:R-:W-:Y:S01]  /*0610*/  LOP3.LUT R0, R3, 0xfffffffe, RZ, 0xc0, !PT ;  /* 0xfffffffe03007812 */ /* 0x000fe200078ec0ff */
[----:B------:R-:W-:Y:S01]  /*0620*/  IMAD.IADD R2, R11, 0x1, -R2 ;  /* 0x000000010b027824 */ /* 0x000fe200078e0a02 */
[----:B------:R-:W-:-:S03]  /*0630*/  SHF.R.S32.HI R5, RZ, 0x1, R3 ;  /* 0x00000001ff057819 */ /* 0x000fc60000011403 */
[----:B------:R-:W-:Y:S01]  /*0640*/  IMAD.IADD R0, R11, 0x1, -R0 ;  /* 0x000000010b007824 */ /* 0x000fe200078e0a00 */
[----:B--2---:R0:W1:Y:S01]  /*0650*/  @P0 R2UR UR4, R6 ;  /* 0x00000000060403c2 */ /* 0x00406200000e0000 */
[----:B------:R-:W-:-:S13]  /*0660*/  ISETP.NE.AND P0, PT, R4, RZ, PT ;  /* 0x000000ff0400720c */ /* 0x000fda0003f05270 */
[----:B------:R-:W-:-:S05]  /*0670*/  @!P0 LOP3.LUT R12, RZ, R4, RZ, 0x33, !PT ;  /* 0x00000004ff0c8212 */ /* 0x000fca00078e33ff */
[----:B------:R0:W-:Y:S01]  /*0680*/  STL [R1], R12 ;  /* 0x0000000c01007387 */ /* 0x0001e20000100800 */
[----:B------:R-:W-:Y:S05]  /*0690*/  @P1 BRA `(.L_x_22287) ;  /* 0x0000040000001947 */ /* 0x000fea0003800000 */
[----:B------:R-:W2:Y:S01]  /*06a0*/  S2R R4, SR_CTAID.Y ;  /* 0x0000000000047919 */ /* 0x000ea20000002600 */
[----:B------:R-:W-:Y:S01]  /*06b0*/  IMNMX R2, RZ, R5, !PT ;  /* 0x00000005ff027217 */ /* 0x000fe20007800200 */
[----:B------:R-:W-:Y:S01]  /*06c0*/  BSSY B1, `(.L_x_22288) ;  /* 0x0000022000017945 */ /* 0x000fe20003800000 */
[----:B------:R-:W-:Y:S01]  /*06d0*/  IMAD.MOV.U32 R9, RZ, RZ, R5 ;  /* 0x000000ffff097224 */ /* 0x000fe200078e0005 */
[----:B------:R-:W3:Y:S01]  /*06e0*/  S2R R7, SR_CTAID.X ;  /* 0x0000000000077919 */ /* 0x000ee20000002500 */
[----:B------:R-:W-:-:S04]  /*06f0*/  IADD3 R2, -R5, 0x3f, R2 ;  /* 0x0000003f05027810 */ /* 0x000fc80007ffe102 */
[C---:B------:R-:W-:Y:S02]  /*0700*/  LEA.HI R3, R2.reuse, 0x1, RZ, 0x1a ;  /* 0x0000000102037811 */ /* 0x040fe400078fd0ff */
[----:B------:R-:W-:Y:S02]  /*0710*/  ISETP.GE.U32.AND P1, PT, R2, 0xc0, PT ;  /* 0x000000c00200780c */ /* 0x000fe40003f26070 */
[----:B------:R-:W-:Y:S01]  /*0720*/  LOP3.LUT P0, R3, R3, 0x3, RZ, 0xc0, !PT ;  /* 0x0000000303037812 */ /* 0x000fe2000780c0ff */
[----:B--2---:R-:W-:Y:S02]  /*0730*/  IMAD R4, R4, c[0x0][0x1b8], RZ ;  /* 0x00006e0004047a24 */ /* 0x004fe400078e02ff */
[----:B---3--:R-:W-:-:S03]  /*0740*/  IMAD.SHL.U32 R7, R7, 0x100, RZ ;  /* 0x0000010007077824 */ /* 0x008fc600078e00ff */
        /* <DEDUP_REMOVED lines=8> */
[----:B0-----:R-:W-:Y:S02]  /*07d0*/  SHF.R.S32.HI R6, RZ, 0x1f, R2 ;  /* 0x0000001fff067819 */ /* 0x001fe40000011402 */
[----:B------:R-:W-:-:S04]  /*07e0*/  IADD3 R2, P0, P2, R2, R4, R7 ;  /* 0x0000000402027210 */ /* 0x000fc80007a1e007 */
[----:B------:R-:W-:Y:S01]  /*07f0*/  IADD3.X R13, R6, R10, R11, P0, P2 ;  /* 0x0000000a060d7210 */ /* 0x000fe200007e440b */
[----:B------:R-:W-:Y:S01]  /*0800*/  IMAD.MOV.U32 R6, RZ, RZ, R3 ;  /* 0x000000ffff067224 */ /* 0x000fe200078e0003 */
[----:B------:R-:W-:-:S04]  /*0810*/  LEA R12, P0, R2, c[0x0][0x178], 0x2 ;  /* 0x00005e00020c7a11 */ /* 0x000fc800078010ff */
[----:B------:R-:W-:-:S03]  /*0820*/  LEA.HI.X R13, R2, c[0x0][0x17c], R13, 0x2, P0 ;  /* 0x00005f00020d7a11 */ /* 0x000fc600000f140d */
.L_x_22290:
        /* <DEDUP_REMOVED lines=11> */
.L_x_22289:
[----:B------:R-:W-:Y:S05]  /*08e0*/  BSYNC B1 ;  /* 0x0000000000017941 */ /* 0x000fea0003800000 */
.L_x_22288:
[----:B------:R-:W-:Y:S05]  /*08f0*/  @!P1 BRA `(.L_x_22287) ;  /* 0x000001a000009947 */ /* 0x000fea0003800000 */
[----:B------:R-:W-:Y:S01]  /*0900*/  IADD3 R4, P0, R4, R7, RZ ;  /* 0x0000000704047210 */ /* 0x000fe20007f1e0ff */
[----:B0-----:R-:W-:Y:S02]  /*0910*/  IMAD R6, R0, 0x40, R9 ;  /* 0x0000004000067824 */ /* 0x001fe400078e0209 */
[----:B------:R-:W-:Y:S02]  /*0920*/  IMAD R2, R9, 0x2, R0 ;  /* 0x0000000209027824 */ /* 0x000fe400078e0200 */
[----:B------:R-:W-:Y:S01]  /*0930*/  IMAD.X R11, R10, 0x1, R11, P0 ;  /* 0x000000010a0b7824 */ /* 0x000fe200000e060b */
[----:B------:R-:W-:Y:S01]  /*0940*/  LEA R7, P0, R4, c[0x0][0x178], 0x2 ;  /* 0x00005e0004077a11 */ /* 0x000fe200078010ff */
[----:B------:R-:W-:Y:S01]  /*0950*/  IMAD.SHL.U32 R17, R2, 0x2, RZ ;  /* 0x0000000202117824 */ /* 0x000fe200078e00ff */
[----:B------:R-:W-:Y:S02]  /*0960*/  LEA R6, R6, 0x400, 0x3 ;  /* 0x0000040006067811 */ /* 0x000fe400078e18ff */
[----:B------:R-:W-:-:S02]  /*0970*/  LEA.HI.X R16, R4, c[0x0][0x17c], R11, 0x2, P0 ;  /* 0x00005f0004107a11 */ /* 0x000fc400000f140b */
[----:B------:R-:W-:Y:S02]  /*0980*/  IADD3 R4, R9, -0x100, RZ ;  /* 0xffffff0009047810 */ /* 0x000fe40007ffe0ff */
.L_x_22291:
[----:B------:R-:W-:Y:S02]  /*0990*/  IMAD.MOV.U32 R2, RZ, RZ, R7 ;  /* 0x000000ffff027224 */ /* 0x000fe400078e0007 */
[----:B------:R-:W-:-:S04]  /*09a0*/  IMAD.MOV.U32 R3, RZ, RZ, R16 ;  /* 0x000000ffff037224 */ /* 0x000fc800078e0010 */
[----:B------:R-:W-:-:S05]  /*09b0*/  IMAD.WIDE R2, R17, 0x4, R2 ;  /* 0x0000000411027825 */ /* 0x000fca00078e0202 */
[----:B------:R-:W2:Y:S04]  /*09c0*/  LDG.E.64.CONSTANT R8, [R2.64] ;  /* 0x0000000c02087981 */ /* 0x000ea8000c1e9b00 */
[----:B------:R-:W3:Y:S04]  /*09d0*/  LDG.E.64.CONSTANT R10, [R2.64+0x400] ;  /* 0x0004000c020a7981 */ /* 0x000ee8000c1e9b00 */
[----:B------:R-:W4:Y:S04]  /*09e0*/  LDG.E.64.CONSTANT R12, [R2.64+0x800] ;  /* 0x0008000c020c7981 */ /* 0x000f28000c1e9b00 */
[----:B------:R-:W5:Y:S01]  /*09f0*/  LDG.E.64.CONSTANT R14, [R2.64+0xc00] ;  /* 0x000c000c020e7981 */ /* 0x000f62000c1e9b00 */
        /* <DEDUP_REMOVED lines=10> */
.L_x_22287:
[----:B------:R-:W-:Y:S05]  /*0aa0*/  BSYNC B0 ;  /* 0x0000000000007941 */ /* 0x000fea0003800000 */
.L_x_22286:
        /* <DEDUP_REMOVED lines=9> */
[----:B------:R-:W2:Y:S01]  /*0b40*/  LDL R32, [R1] ;  /* 0x0000000001207983 */ /* 0x000ea20000100800 */
[----:B------:R-:W-:Y:S01]  /*0b50*/  SHF.R.S32.HI R2, RZ, 0x1f, R5 ;  /* 0x0000001fff027819 */ /* 0x000fe20000011405 */
[C---:B------:R-:W-:Y:S01]  /*0b60*/  IMAD.SHL.U32 R153, R0.reuse, 0x2, RZ ;  /* 0x0000000200997824 */ /* 0x040fe200078e00ff */
[----:B------:R-:W-:-:S02]  /*0b70*/  IADD3 R34, R0, 0x4, RZ ;  /* 0x0000000400227810 */ /* 0x000fc40007ffe0ff */
[----:B------:R-:W-:Y:S02]  /*0b80*/  LEA.HI R2, R2, R5, RZ, 0x4 ;  /* 0x0000000502027211 */ /* 0x000fe400078f20ff */
[----:B------:R-:W-:Y:S01]  /*0b90*/  IADD3 R35, R0, 0x8, RZ ;  /* 0x0000000800237810 */ /* 0x000fe20007ffe0ff */
[----:B------:R-:W-:Y:S01]  /*0ba0*/  IMAD.SHL.U32 R150, R34, 0x2, RZ ;  /* 0x0000000222967824 */ /* 0x000fe200078e00ff */
[----:B------:R-:W-:Y:S02]  /*0bb0*/  LOP3.LUT R154, R2, 0xfffffff0, RZ, 0xc0, !PT ;  /* 0xfffffff0029a7812 */ /* 0x000fe400078ec0ff */
[C---:B------:R-:W-:Y:S01]  /*0bc0*/  IADD3 R2, R0.reuse, 0x2, RZ ;  /* 0x0000000200027810 */ /* 0x040fe20007ffe0ff */
[----:B------:R-:W-:Y:S01]  /*0bd0*/  IMAD.SHL.U32 R146, R35, 0x2, RZ ;  /* 0x0000000223927824 */ /* 0x000fe200078e00ff */
[----:B------:R-:W-:Y:S01]  /*0be0*/  IADD3 R33, R0, 0x6, RZ ;  /* 0x0000000600217810 */ /* 0x000fe20007ffe0ff */
[----:B------:R-:W-:Y:S01]  /*0bf0*/  IMAD.IADD R154, R5, 0x1, -R154 ;  /* 0x00000001059a7824 */ /* 0x000fe200078e0a9a */
[----:B------:R-:W-:Y:S01]  /*0c00*/  SHF.R.S32.HI R5, RZ, 0x1f, R150 ;  /* 0x0000001fff057819 */ /* 0x000fe20000011496 */
[----:B------:R-:W-:Y:S01]  /*0c10*/  IMAD.SHL.U32 R152, R2, 0x2, RZ ;  /* 0x0000000202987824 */ /* 0x000fe200078e00ff */
[----:B------:R-:W-:Y:S01]  /*0c20*/  IADD3 R38, R0, 0xa, RZ ;  /* 0x0000000a00267810 */ /* 0x000fe20007ffe0ff */
[----:B------:R-:W-:Y:S01]  /*0c30*/  IMAD.SHL.U32 R148, R33, 0x2, RZ ;  /* 0x0000000221947824 */ /* 0x000fe200078e00ff */
[----:B------:R-:W-:-:S02]  /*0c40*/  LEA.HI R5, R5, R150, RZ, 0x2 ;  /* 0x0000009605057211 */ /* 0x000fc400078f10ff */
[----:B------:R-:W-:Y:S01]  /*0c50*/  SHF.R.S32.HI R3, RZ, 0x1f, R152 ;  /* 0x0000001fff037819 */ /* 0x000fe20000011498 */
[----:B------:R-:W-:Y:S01]  /*0c60*/  IMAD.SHL.U32 R144, R38, 0x2, RZ ;  /* 0x0000000226907824 */ /* 0x000fe200078e00ff */
[----:B------:R-:W-:Y:S02]  /*0c70*/  IADD3 R37, R0, 0xc, RZ ;  /* 0x0000000c00257810 */ /* 0x000fe40007ffe0ff */
[----:B------:R-:W-:Y:S02]  /*0c80*/  LEA.HI R3, R3, R152, RZ, 0x2 ;  /* 0x0000009803037211 */ /* 0x000fe400078f10ff */
[----:B------:R-:W-:Y:S01]  /*0c90*/  SHF.R.S32.HI R9, RZ, 0x1f, R146 ;  /* 0x0000001fff097819 */ /* 0x000fe20000011492 */
[----:B------:R-:W-:Y:S01]  /*0ca0*/  IMAD.SHL.U32 R142, R37, 0x2, RZ ;  /* 0x00000002258e7824 */ /* 0x000fe200078e00ff */
[----:B------:R-:W-:Y:S02]  /*0cb0*/  SHF.R.S32.HI R7, RZ, 0x1f, R148 ;  /* 0x0000001fff077819 */ /* 0x000fe40000011494 */
[----:B------:R-:W-:-:S02]  /*0cc0*/  LOP3.LUT R3, R3, 0xfffffffc, RZ, 0xc0, !PT ;  /* 0xfffffffc03037812 */ /* 0x000fc400078ec0ff */
[----:B------:R-:W-:Y:S02]  /*0cd0*/  LOP3.LUT R5, R5, 0xfffffffc, RZ, 0xc0, !PT ;  /* 0xfffffffc05057812 */ /* 0x000fe400078ec0ff */
[----:B------:R-:W-:Y:S01]  /*0ce0*/  LEA.HI R9, R9, R146, RZ, 0x2 ;  /* 0x0000009209097211 */ /* 0x000fe200078f10ff */
[----:B------:R-:W-:Y:S01]  /*0cf0*/  IMAD.IADD R152, R152, 0x1, -R3 ;  /* 0x0000000198987824 */ /* 0x000fe200078e0a03 */
[----:B------:R-:W-:Y:S01]  /*0d00*/  IADD3 R39, R0, 0x10, RZ ;  /* 0x0000001000277810 */ /* 0x000fe20007ffe0ff */
[----:B------:R-:W-:Y:S01]  /*0d10*/  IMAD.IADD R150, R150, 0x1, -R5 ;  /* 0x0000000196967824 */ /* 0x000fe200078e0a05 */
        /* <DEDUP_REMOVED lines=8> */
[----:B------:R-:W-:Y:S02]  /*0da0*/  SHF.R.S32.HI R5, RZ, 0x1f, R142 ;  /* 0x0000001fff057819 */ /* 0x000fe4000001148e */
[----:B------:R-:W-:Y:S01]  /*0db0*/  LEA.HI R3, R3, R144, RZ, 0x2 ;  /* 0x0000009003037211 */ /* 0x000fe200078f10ff */
[----:B------:R-:W-:Y:S01]  /*0dc0*/  IMAD.IADD R148, R148, 0x1, -R7 ;  /* 0x0000000194947824 */ /* 0x000fe200078e0a07 */
[----:B------:R-:W-:Y:S02]  /*0dd0*/  IADD3 R42, R0, 0x12, RZ ;  /* 0x00000012002a7810 */ /* 0x000fe40007ffe0ff */
[----:B------:R-:W-:-:S02]  /*0de0*/  LEA.HI R5, R5, R142, RZ, 0x2 ;  /* 0x0000008e05057211 */ /* 0x000fc400078f10ff */
[----:B------:R-:W-:Y:S01]  /*0df0*/  IADD3 R41, R0, 0x14, RZ ;  /* 0x0000001400297810 */ /* 0x000fe20007ffe0ff */
[----:B------:R-:W-:Y:S01]  /*0e00*/  IMAD.SHL.U32 R136, R42, 0x2, RZ ;  /* 0x000000022a887824 */ /* 0x000fe200078e00ff */
[----:B------:R-:W-:Y:S02]  /*0e10*/  SHF.R.S32.HI R9, RZ, 0x1f, R138 ;  /* 0x0000001fff097819 */ /* 0x000fe4000001148a */
[----:B------:R-:W-:Y:S01]  /*0e20*/  SHF.R.S32.HI R7, RZ, 0x1f, R140 ;  /* 0x0000001fff077819 */ /* 0x000fe2000001148c */
[----:B------:R-:W-:Y:S01]  /*0e30*/  IMAD.SHL.U32 R124, R41, 0x2, RZ ;  /* 0x00000002297c7824 */ /* 0x000fe200078e00ff */
[----:B------:R-:W-:Y:S02]  /*0e40*/  LOP3.LUT R3, R3, 0xfffffffc, RZ, 0xc0, !PT ;  /* 0xfffffffc03037812 */ /* 0x000fe400078ec0ff */
[----:B------:R-:W-:Y:S02]  /*0e50*/  LOP3.LUT R5, R5, 0xfffffffc, RZ, 0xc0, !PT ;  /* 0xfffffffc05057812 */ /* 0x000fe400078ec0ff */
[----:B------:R-:W-:Y:S01]  /*0e60*/  LEA.HI R9, R9, R138, RZ, 0x2 ;  /* 0x0000008a09097211 */ /* 0x000fe200078f10ff */
[----:B------:R-:W-:Y:S01]  /*0e70*/  IMAD.IADD R144, R144, 0x1, -R3 ;  /* 0x0000000190907824 */ /* 0x000fe200078e0a03 */
[----:B------:R-:W-:Y:S01]  /*0e80*/  IADD3 R43, R0, 0x18, RZ ;  /* 0x00000018002b7810 */ /* 0x000fe20007ffe0ff */
[----:B------:R-:W-:Y:S01]  /*0e90*/  IMAD.IADD R142, R142, 0x1, -R5 ;  /* 0x000000018e8e7824 */ /* 0x000fe200078e0a05 */
[----:B------:R-:W-:-:S02]  /*0ea0*/  LEA.HI R7, R7, R140, RZ, 0x2 ;  /* 0x0000008c07077211 */ /* 0x000fc400078f10ff */
[----:B------:R-:W-:Y:S01]  /*0eb0*/  IADD3 R40, R0, 0x16, RZ ;  /* 0x0000001600287810 */ /* 0x000fe20007ffe0ff */
[----:B------:R-:W-:Y:S01]  /*0ec0*/  IMAD.SHL.U32 R120, R43, 0x2, RZ ;  /* 0x000000022b787824 */ /* 0x000fe200078e00ff */
[----:B------:R-:W-:Y:S02]  /*0ed0*/  LOP3.LUT R9, R9, 0xfffffffc, RZ, 0xc0, !PT ;  /* 0xfffffffc09097812 */ /* 0x000fe400078ec0ff */
[----:B------:R-:W-:Y:S01]  /*0ee0*/  SHF.R.S32.HI R3, RZ, 0x1f, R136 ;  /* 0x0000001fff037819 */ /* 0x000fe20000011488 */
[----:B------:R-:W-:Y:S01]  /*0ef0*/  IMAD.SHL.U32 R122, R40, 0x2, RZ ;  /* 0x00000002287a7824 */ /* 0x000fe200078e00ff */
[----:B------:R-:W-:Y:S01]  /*0f00*/  LOP3.LUT R7, R7, 0xfffffffc, RZ, 0xc0, !PT ;  /* 0xfffffffc07077812 */ /* 0x000fe200078ec0ff */
[----:B------:R-:W-:Y:S01]  /*0f10*/  IMAD.IADD R138, R138, 0x1, -R9 ;  /* 0x000000018a8a7824 */ /* 0x000fe200078e0a09 */
[----:B------:R-:W-:Y:S02]  /*0f20*/  SHF.R.S32.HI R5, RZ, 0x1f, R124 ;  /* 0x0000001fff057819 */ /* 0x000fe4000001147c */
[----:B------:R-:W-:Y:S01]  /*0f30*/  LEA.HI R3, R3, R136, RZ, 0x2 ;  /* 0x0000008803037211 */ /* 0x000fe200078f10ff */
[----:B------:R-:W-:Y:S01]  /*0f40*/  IMAD.IADD R140, R140, 0x1, -R7 ;  /* 0x000000018c8c7824 */ /* 0x000fe200078e0a07 */
[----:B------:R-:W-:-:S02]  /*0f50*/  IADD3 R46, R0, 0x1a, RZ ;  /* 0x0000001a002e7810 */ /* 0x000fc40007ffe0ff */
[----:B------:R-:W-:Y:S02]  /*0f60*/  LEA.HI R5, R5, R124, RZ, 0x2 ;  /* 0x0000007c05057211 */ /* 0x000fe400078f10ff */
[----:B------:R-:W-:Y:S01]  /*0f70*/  IADD3 R45, R0, 0x1c, RZ ;  /* 0x0000001c002d7810 */ /* 0x000fe20007ffe0ff */
[----:B------:R-:W-:Y:S01]  /*0f80*/  IMAD.SHL.U32 R118, R46, 0x2, RZ ;  /* 0x000000022e767824 */ /* 0x000fe200078e00ff */
[----:B------:R-:W-:Y:S02]  /*0f90*/  SHF.R.S32.HI R9, RZ, 0x1f, R120 ;  /* 0x0000001fff097819 */ /* 0x000fe40000011478 */
[----:B------:R-:W-:Y:S01]  /*0fa0*/  SHF.R.S32.HI R7, RZ, 0x1f, R122 ;  /* 0x0000001fff077819 */ /* 0x000fe2000001147a */
[----:B------:R-:W-:Y:S01]  /*0fb0*/  IMAD.SHL.U32 R116, R45, 0x2, RZ ;  /* 0x000000022d747824 */ /* 0x000fe200078e00ff */
[----:B------:R-:W-:Y:S02]  /*0fc0*/  LOP3.LUT R3, R3, 0xfffffffc, RZ, 0xc0, !PT ;  /* 0xfffffffc03037812 */ /* 0x000fe400078ec0ff */
[----:B------:R-:W-:-:S02]  /*0fd0*/  LOP3.LUT R5, R5, 0xfffffffc, RZ, 0xc0, !PT ;  /* 0xfffffffc05057812 */ /* 0x000fc400078ec0ff */
[----:B------:R-:W-:Y:S01]  /*0fe0*/  LEA.HI R9, R9, R120, RZ, 0x2 ;  /* 0x0000007809097211 */ /* 0x000fe200078f10ff */
[----:B------:R-:W-:Y:S01]  /*0ff0*/  IMAD.IADD R136, R136, 0x1, -R3 ;  /* 0x0000000188887824 */ /* 0x000fe200078e0a03 */
        /* <DEDUP_REMOVED lines=8> */
[----:B------:R-:W-:Y:S01]  /*1080*/  LOP3.LUT R7, R7, 0xfffffffc, RZ, 0xc0, !PT ;  /* 0xfffffffc07077812 */ /* 0x000fe200078ec0ff */
[----:B------:R-:W-:Y:S01]  /*1090*/  IMAD.IADD R120, R120, 0x1, -R9 ;  /* 0x0000000178787824 */ /* 0x000fe200078e0a09 */
[----:B------:R-:W-:-:S02]  /*10a0*/  SHF.R.S32.HI R5, RZ, 0x1f, R116 ;  /* 0x0000001fff057819 */ /* 0x000fc40000011474 */
[----:B------:R-:W-:Y:S01]  /*10b0*/  LEA.HI R3, R3, R118, RZ, 0x2 ;  /* 0x0000007603037211 */ /* 0x000fe200078f10ff */
[----:B------:R-:W-:Y:S01]  /*10c0*/  IMAD.IADD R122, R122, 0x1, -R7 ;  /* 0x000000017a7a7824 */ /* 0x000fe200078e0a07 */
[C---:B------:R-:W-:Y:S02]  /*10d0*/  IADD3 R50, R0.reuse, 0x22, RZ ;  /* 0x0000002200327810 */ /* 0x040fe40007ffe0ff */
[----:B------:R-:W-:Y:S02]  /*10e0*/  LEA.HI R5, R5, R116, RZ, 0x2 ;  /* 0x0000007405057211 */ /* 0x000fe400078f10ff */
[----:B------:R-:W-:Y:S01]  /*10f0*/  IADD3 R49, R0, 0x24, RZ ;  /* 0x0000002400317810 */ /* 0x000fe20007ffe0ff */
[----:B------:R-:W-:Y:S01]  /*1100*/  IMAD.SHL.U32 R110, R50, 0x2, RZ ;  /* 0x00000002326e7824 */ /* 0x000fe200078e00ff */
[----:B------:R-:W-:Y:S02]  /*1110*/  SHF.R.S32.HI R9, RZ, 0x1f, R112 ;  /* 0x0000001fff097819 */ /* 0x000fe40000011470 */
[----:B------:R-:W-:Y:S01]  /*1120*/  SHF.R.S32.HI R7, RZ, 0x1f, R114 ;  /* 0x0000001fff077819 */ /* 0x000fe20000011472 */
[----:B------:R-:W-:Y:S01]  /*1130*/  IMAD.SHL.U32 R108, R49, 0x2, RZ ;  /* 0x00000002316c7824 */ /* 0x000fe200078e00ff */
        /* <DEDUP_REMOVED lines=87> */
[----:B------:R-:W-:Y:S02]  /*16b0*/  SHF.R.S32.HI R5, RZ, 0x1f, R84 ;  /* 0x0000001fff057819 */ /* 0x000fe40000011454 */
[----:B------:R-:W-:Y:S01]  /*16c0*/  LEA.HI R3, R3, R86, RZ, 0x2 ;  /* 0x0000005603037211 */ /* 0x000fe200078f10ff */
[----:B------:R-:W-:Y:S01]  /*16d0*/  IMAD.IADD R90, R90, 0x1, -R7 ;  /* 0x000000015a5a7824 */ /* 0x000fe200078e0a07 */
[----:B------:R-:W-:-:S02]  /*16e0*/  IADD3 R68, R0, 0x42, RZ ;  /* 0x0000004200447810 */ /* 0x000fc40007ffe0ff */
[----:B------:R-:W-:Y:S02]  /*16f0*/  LEA.HI R4, R4, R153, RZ, 0x2 ;  /* 0x0000009904047211 */ /* 0x000fe400078f10ff */
[----:B------:R-:W-:Y:S01]  /*1700*/  LEA.HI R5, R5, R84, RZ, 0x2 ;  /* 0x0000005405057211 */ /* 0x000fe200078f10ff */
[----:B------:R-:W-:Y:S01]  /*1710*/  IMAD.SHL.U32 R78, R68, 0x2, RZ ;  /* 0x00000002444e7824 */ /* 0x000fe200078e00ff */
[----:B------:R-:W-:Y:S02]  /*1720*/  IADD3 R67, R0, 0x44, RZ ;  /* 0x0000004400437810 */ /* 0x000fe40007ffe0ff */
[----:B------:R-:W-:Y:S02]  /*1730*/  SHF.R.S32.HI R9, RZ, 0x1f, R80 ;  /* 0x0000001fff097819 */ /* 0x000fe40000011450 */
[----:B------:R-:W-:Y:S01]  /*1740*/  SHF.R.S32.HI R7, RZ, 0x1f, R82 ;  /* 0x0000001fff077819 */ /* 0x000fe20000011452 */
[----:B------:R-:W-:Y:S01]  /*1750*/  IMAD.SHL.U32 R76, R67, 0x2, RZ ;  /* 0x00000002434c7824 */ /* 0x000fe200078e00ff */
[----:B------:R-:W-:-:S02]  /*1760*/  LOP3.LUT R3, R3, 0xfffffffc, RZ, 0xc0, !PT ;  /* 0xfffffffc03037812 */ /* 0x000fc400078ec0ff */
[----:B------:R-:W-:Y:S02]  /*1770*/  LOP3.LUT R4, R4, 0xfffffffc, RZ, 0xc0, !PT ;  /* 0xfffffffc04047812 */ /* 0x000fe400078ec0ff */
[----:B------:R-:W-:Y:S01]  /*1780*/  LOP3.LUT R5, R5, 0xfffffffc, RZ, 0xc0, !PT ;  /* 0xfffffffc05057812 */ /* 0x000fe200078ec0ff */
[----:B------:R-:W-:Y:S01]  /*1790*/  IMAD.IADD R86, R86, 0x1, -R3 ;  /* 0x0000000156567824 */ /* 0x000fe200078e0a03 */
        /* <DEDUP_REMOVED lines=15> */
[----:B------:R-:W-:Y:S02]  /*1890*/  LEA.HI R5, R5, R76, RZ, 0x2 ;  /* 0x0000004c05057211 */ /* 0x000fe400078f10ff */
[----:B------:R-:W-:-:S02]  /*18a0*/  SHF.R.S32.HI R9, RZ, 0x1f, R4 ;  /* 0x0000001fff097819 */ /* 0x000fc40000011404 */
[----:B------:R-:W-:Y:S02]  /*18b0*/  SHF.R.S32.HI R7, RZ, 0x1f, R72 ;  /* 0x0000001fff077819 */ /* 0x000fe40000011448 */
[----:B------:R-:W-:Y:S02]  /*18c0*/  LOP3.LUT R3, R3, 0xfffffffc, RZ, 0xc0, !PT ;  /* 0xfffffffc03037812 */ /* 0x000fe400078ec0ff */
[----:B------:R-:W-:Y:S02]  /*18d0*/  LOP3.LUT R5, R5, 0xfffffffc, RZ, 0xc0, !PT ;  /* 0xfffffffc05057812 */ /* 0x000fe400078ec0ff */
[----:B------:R-:W-:Y:S01]  /*18e0*/  LEA.HI R9, R9, R4, RZ, 0x2 ;  /* 0x0000000409097211 */ /* 0x000fe200078f10ff */
[----:B------:R-:W-:Y:S01]  /*18f0*/  IMAD.IADD R78, R78, 0x1, -R3 ;  /* 0x000000014e4e7824 */ /* 0x000fe200078e0a03 */
[----:B------:R-:W-:Y:S01]  /*1900*/  IADD3 R73, R0, 0x4a, RZ ;  /* 0x0000004a00497810 */ /* 0x000fe20007ffe0ff */
[----:B------:R-:W-:Y:S01]  /*1910*/  IMAD.IADD R76, R76, 0x1, -R5 ;  /* 0x000000014c4c7824 */ /* 0x000fe200078e0a05 */
[----:B------:R-:W-:-:S02]  /*1920*/  LEA.HI R7, R7, R72, RZ, 0x2 ;  /* 0x0000004807077211 */ /* 0x000fc400078f10ff */
[C---:B------:R-:W-:Y:S01]  /*1930*/  IADD3 R71, R0.reuse, 0x4c, RZ ;  /* 0x0000004c00477810 */ /* 0x040fe20007ffe0ff */
[----:B------:R-:W-:Y:S01]  /*1940*/  IMAD.SHL.U32 R5, R73, 0x2, RZ ;  /* 0x0000000249057824 */ /* 0x000fe200078e00ff */
[----:B------:R-:W-:Y:S01]  /*1950*/  IADD3 R70, R0, 0x4e, RZ ;  /* 0x0000004e00467810 */ /* 0x000fe20007ffe0ff */
[----:B--2---:R-:W-:Y:S01]  /*1960*/  IMAD R32, R32, c[0x0][0x1c0], RZ ;  /* 0x0000700020207a24 */ /* 0x004fe200078e02ff */
[----:B------:R-:W-:Y:S01]  /*1970*/  LOP3.LUT R3, R9, 0xfffffffc, RZ, 0xc0, !PT ;  /* 0xfffffffc09037812 */ /* 0x000fe200078ec0ff */
[----:B0-----:R-:W-:Y:S01]  /*1980*/  IMAD.SHL.U32 R6, R71, 0x2, RZ ;  /* 0x0000000247067824 */ /* 0x001fe200078e00ff */
        /* <DEDUP_REMOVED lines=146> */
[----:B------:R-:W-:Y:S01]  /*22b0*/  SHF.R.S32.HI R29, RZ, 0x1f, R28 ;  /* 0x0000001fff1d7819 */ /* 0x000fe2000001141c */
[----:B------:R-:W-:Y:S01]  /*22c0*/  IMAD.SHL.U32 R97, R125, 0x2, RZ ;  /* 0x000000027d617824 */ /* 0x000fe200078e00ff */
[----:B------:R-:W-:Y:S01]  /*22d0*/  LEA.HI R2, R2, R2, RZ, 0x1 ;  /* 0x0000000202027211 */ /* 0x000fe200078f08ff */
        /* <DEDUP_REMOVED lines=8> */
[----:B------:R-:W-:Y:S02]  /*2360*/  LEA.HI R34, R34, R34, RZ, 0x1 ;  /* 0x0000002222227211 */ /* 0x000fe400078f08ff */
[----:B------:R-:W-:Y:S02]  /*2370*/  LOP3.LUT R29, R29, 0xfffffffc, RZ, 0xc0, !PT ;  /* 0xfffffffc1d1d7812 */ /* 0x000fe400078ec0ff */
[----:B------:R-:W-:Y:S01]  /*2380*/  LEA.HI R33, R33, R33, RZ, 0x1 ;  /* 0x0000002121217211 */ /* 0x000fe200078f08ff */
[----:B------:R-:W-:Y:S01]  /*2390*/  IMAD.SHL.U32 R34, R34, 0x20, RZ ;  /* 0x0000002022227824 */ /* 0x000fe200078e00ff */
[----:B------:R-:W-:Y:S01]  /*23a0*/  LEA.HI R35, R35, R35, RZ, 0x1 ;  /* 0x0000002323237211 */ /* 0x000fe200078f08ff */
[----:B------:R-:W-:Y:S01]  /*23b0*/  IMAD.IADD R28, R28, 0x1, -R29 ;  /* 0x000000011c1c7824 */ /* 0x000fe200078e0a1d */
[----:B------:R-:W-:Y:S01]  /*23c0*/  LEA.HI R38, R38, R38, RZ, 0x1 ;  /* 0x0000002626267211 */ /* 0x000fe200078f08ff */
[----:B------:R-:W-:Y:S01]  /*23d0*/  IMAD.SHL.U32 R33, R33, 0x20, RZ ;  /* 0x0000002021217824 */ /* 0x000fe200078e00ff */
[----:B------:R-:W-:Y:S01]  /*23e0*/  LOP3.LUT R30, R30, 0xfffffffc, RZ, 0xc0, !PT ;  /* 0xfffffffc1e1e7812 */ /* 0x000fe200078ec0ff */
[----:B------:R-:W-:Y:S01]  /*23f0*/  IMAD.SHL.U32 R35, R35, 0x20, RZ ;  /* 0x0000002023237824 */ /* 0x000fe200078e00ff */
[----:B------:R-:W-:Y:S01]  /*2400*/  LOP3.LUT R126, R62, 0xfffffffc, RZ, 0xc0, !PT ;  /* 0xfffffffc3e7e7812 */ /* 0x000fe200078ec0ff */
[----:B------:R-:W-:Y:S01]  /*2410*/  IMAD.SHL.U32 R38, R38, 0x20, RZ ;  /* 0x0000002026267824 */ /* 0x000fe200078e00ff */
[----:B------:R-:W-:Y:S01]  /*2420*/  LEA.HI R37, R37, R37, RZ, 0x1 ;  /* 0x0000002525257211 */ /* 0x000fe200078f08ff */
[----:B------:R-:W-:Y:S01]  /*2430*/  IMAD.IADD R29, R95, 0x1, -R30 ;  /* 0x000000015f1d7824 */ /* 0x000fe200078e0a1e */
[----:B------:R-:W-:Y:S01]  /*2440*/  LEA.HI R36, R36, R36, RZ, 0x1 ;  /* 0x0000002424247211 */ /* 0x000fe200078f08ff */
        /* <DEDUP_REMOVED lines=31> */
[----:B-1----:R-:W-:Y:S01]  /*2640*/  FSETP.NEU.FTZ.AND P0, PT, RZ, UR4, PT ;  /* 0x00000004ff007c0b */ /* 0x002fe2000bf1d000 */
        /* <DEDUP_REMOVED lines=280> */
.L_x_22299:
[----:B------:R-:W-:Y:S01]  /*37d0*/  IADD3 R65, P0, R31, UR6, RZ ;  /* 0x000000061f417c10 */ /* 0x000fe2000ff1e0ff */
[----:B------:R-:W-:-:S03]  /*37e0*/  IMAD.MOV.U32 R67, RZ, RZ, c[0x0][0x1bc] ;  /* 0x00006f00ff437624 */ /* 0x000fc600078e00ff */
[----:B------:R-:W-:Y:S02]  /*37f0*/  LEA.HI.X.SX32 R66, R31, UR18, 0x1, P0 ;  /* 0x000000121f427c11 */ /* 0x000fe400080f0eff */
[C---:B------:R-:W-:Y:S02]  /*3800*/  LEA R64, P0, R65.reuse, c[0x0][0x198], 0x2 ;  /* 0x0000660041407a11 */ /* 0x040fe400078010ff */
[----:B------:R-:W-:Y:S02]  /*3810*/  SHF.R.S32.HI R67, RZ, 0x1f, R67 ;  /* 0x0000001fff437819 */ /* 0x000fe40000011443 */
[----:B------:R-:W-:-:S06]  /*3820*/  LEA.HI.X R65, R65, c[0x0][0x19c], R66, 0x2, P0 ;  /* 0x0000670041417a11 */ /* 0x000fcc00000f1442 */
[----:B------:R-:W2:Y:S01]  /*3830*/  LDG.E.CONSTANT R65, [R64.64] ;  /* 0x0000000c40417981 */ /* 0x000ea2000c1e9900 */
[----:B------:R-:W-:Y:S02]  /*3840*/  SHF.R.S32.HI R68, RZ, 0x1f, R151 ;  /* 0x0000001fff447819 */ /* 0x000fe40000011497 */
[----:B------:R-:W-:Y:S02]  /*3850*/  SHF.R.S32.HI R132, RZ, 0x1f, R146 ;  /* 0x0000001fff847819 */ /* 0x000fe40000011492 */
[----:B------:R-:W-:Y:S02]  /*3860*/  SHF.R.S32.HI R133, RZ, 0x1f, R145 ;  /* 0x0000001fff857819 */ /* 0x000fe40000011491 */
[----:B--2---:R-:W-:Y:S01]  /*3870*/  SHF.R.S32.HI R64, RZ, 0x1f, R65 ;  /* 0x0000001fff407819 */ /* 0x004fe20000011441 */
[----:B------:R-:W-:-:S04]  /*3880*/  IMAD.WIDE.U32 R74, R65, c[0x0][0x1bc], R62 ;  /* 0x00006f00414a7a25 */ /* 0x000fc800078e003e */
[----:B------:R-:W-:-:S04]  /*3890*/  IMAD R64, R64, c[0x0][0x1bc], RZ ;  /* 0x00006f0040407a24 */ /* 0x000fc800078e02ff */
[----:B------:R-:W-:Y:S01]  /*38a0*/  IMAD R64, R65, R67, R64 ;  /* 0x0000004341407224 */ /* 0x000fe200078e0240 */
[----:B------:R-:W-:-:S03]  /*38b0*/  SHF.R.S32.HI R67, RZ, 0x1f, R152 ;  /* 0x0000001fff437819 */ /* 0x000fc60000011498 */
[----:B------:R-:W-:Y:S01]  /*38c0*/  IMAD.IADD R75, R75, 0x1, R64 ;  /* 0x000000014b4b7824 */ /* 0x000fe200078e0240 */
[----:B------:R-:W-:-:S04]  /*38d0*/  IADD3 R64, P0, P2, R152, R74, R151 ;  /* 0x0000004a98407210 */ /* 0x000fc80007a1e097 */
[C---:B------:R-:W-:Y:S02]  /*38e0*/  LEA R130, P3, R64.reuse, c[0x0][0x180], 0x2 ;  /* 0x0000600040827a11 */ /* 0x040fe400078610ff */
[----:B------:R-:W-:Y:S02]  /*38f0*/  IADD3.X R65, R67, R75, R68, P0, P2 ;  /* 0x0000004b43417210 */ /* 0x000fe400007e4444 */
[----:B------:R-:W-:Y:S02]  /*3900*/  SHF.R.S32.HI R67, RZ, 0x1f, R153 ;  /* 0x0000001fff437819 */ /* 0x000fe40000011499 */
[----:B------:R-:W-:Y:S02]  /*3910*/  LEA.HI.X R131, R64, c[0x0][0x184], R65, 0x2, P3 ;  /* 0x0000610040837a11 */ /* 0x000fe400018f1441 */
[----:B------:R-:W-:-:S04]  /*3920*/  IADD3 R64, P0, R153, R74, RZ ;  /* 0x0000004a99407210 */ /* 0x000fc80007f1e0ff */
[----:B------:R-:W2:Y:S01]  /*3930*/  LDG.E.64.CONSTANT R130, [R130.64] ;  /* 0x0000000c82827981 */ /* 0x000ea2000c1e9b00 */
[----:B------:R-:W-:Y:S01]  /*3940*/  IMAD.X R65, R67, 0x1, R75, P0 ;  /* 0x0000000143417824 */ /* 0x000fe200000e064b */
[C---:B------:R-:W-:Y:S02]  /*3950*/  LEA R126, P2, R64.reuse, c[0x0][0x180], 0x2 ;  /* 0x00006000407e7a11 */ /* 0x040fe400078410ff */
[----:B------:R-:W-:Y:S02]  /*3960*/  SHF.R.S32.HI R67, RZ, 0x1f, R150 ;  /* 0x0000001fff437819 */ /* 0x000fe40000011496 */
[----:B------:R-:W-:Y:S02]  /*3970*/  LEA.HI.X R127, R64, c[0x0][0x184], R65, 0x2, P2 ;  /* 0x00006100407f7a11 */ /* 0x000fe400010f1441 */
[----:B------:R-:W-:-:S04]  /*3980*/  SHF.R.S32.HI R68, RZ, 0x1f, R149 ;  /* 0x0000001fff447819 */ /* 0x000fc80000011495 */
[----:B------:R-:W3:Y:S01]  /*3990*/  LDG.E.64.CONSTANT R126, [R126.64] ;  /* 0x0000000c7e7e7981 */ /* 0x000ee2000c1e9b00 */
[----:B------:R-:W-:-:S04]  /*39a0*/  IADD3 R64, P0, P2, R150, R74, R149 ;  /* 0x0000004a96407210 */ /* 0x000fc80007a1e095 */
[C---:B------:R-:W-:Y:S02]  /*39b0*/  LEA R70, P3, R64.reuse, c[0x0][0x180], 0x2 ;  /* 0x0000600040467a11 */ /* 0x040fe400078610ff */
[----:B------:R-:W-:Y:S02]  /*39c0*/  IADD3.X R65, R67, R75, R68, P0, P2 ;  /* 0x0000004b43417210 */ /* 0x000fe400007e4444 */
[----:B------:R-:W-:Y:S02]  /*39d0*/  SHF.R.S32.HI R67, RZ, 0x1f, R148 ;  /* 0x0000001fff437819 */ /* 0x000fe40000011494 */
[----:B------:R-:W-:Y:S02]  /*39e0*/  LEA.HI.X R71, R64, c[0x0][0x184], R65, 0x2, P3 ;  /* 0x0000610040477a11 */ /* 0x000fe400018f1441 */
[--C-:B------:R-:W-:Y:S02]  /*39f0*/  SHF.R.S32.HI R68, RZ, 0x1f, R147.reuse ;  /* 0x0000001fff447819 */ /* 0x100fe40000011493 */
[----:B------:R-:W-:-:S02]  /*3a00*/  IADD3 R64, P0, P2, R148, R74, R147 ;  /* 0x0000004a94407210 */ /* 0x000fc40007a1e093 */
[----:B------:R-:W4:Y:S02]  /*3a10*/  LDG.E.64.CONSTANT R70, [R70.64] ;  /* 0x0000000c46467981 */ /* 0x000f24000c1e9b00 */
[----:B------:R-:W-:Y:S02]  /*3a20*/  LEA R128, P3, R64, c[0x0][0x180], 0x2 ;  /* 0x0000600040807a11 */ /* 0x000fe400078610ff */
[----:B------:R-:W-:-:S04]  /*3a30*/  IADD3.X R65, R67, R75, R68, P0, P2 ;  /* 0x0000004b43417210 */ /* 0x000fc800007e4444 */
[----:B------:R-:W-:Y:S02]  /*3a40*/  LEA.HI.X R129, R64, c[0x0][0x184], R65, 0x2, P3 ;  /* 0x0000610040817a11 */ /* 0x000fe400018f1441 */
[----:B------:R-:W-:Y:S01]  /*3a50*/  IADD3 R69, P0, P2, R146, R74, R145 ;  /* 0x0000004a92457210 */ /* 0x000fe20007a1e091 */
[----:B------:R-:W2:Y:S04]  /*3a60*/  LDS.128 R64, [R32] ;  /* 0x0000000020407984 */ /* 0x000ea80000000c00 */
[----:B------:R-:W5:Y:S01]  /*3a70*/  LDG.E.64.CONSTANT R128, [R128.64] ;  /* 0x0000000c80807981 */ /* 0x000f62000c1e9b00 */
[----:B------:R-:W-:Y:S02]  /*3a80*/  LEA R68, P3, R69, c[0x0][0x180], 0x2 ;  /* 0x0000600045447a11 */ /* 0x000fe400078610ff */
[----:B------:R-:W-:-:S04]  /*3a90*/  IADD3.X R132, R132, R75, R133, P0, P2 ;  /* 0x0000004b84847210 */ /* 0x000fc800007e4485 */
[----:B------:R-:W-:-:S06]  /*3aa0*/  LEA.HI.X R69, R69, c[0x0][0x184], R132, 0x2, P3 ;  /* 0x0000610045457a11 */ /* 0x000fcc00018f1484 */
[----:B------:R-:W5:Y:S01]  /*3ab0*/  LDG.E.64.CONSTANT R68, [R68.64] ;  /* 0x0000000c44447981 */ /* 0x000f62000c1e9b00 */
[----:B------:R-:W-:Y:S02]  /*3ac0*/  SHF.R.S32.HI R133, RZ, 0x1f, R144 ;  /* 0x0000001fff857819 */ /* 0x000fe40000011490 */
[--C-:B------:R-:W-:Y:S01]  /*3ad0*/  SHF.R.S32.HI R134, RZ, 0x1f, R143.reuse ;  /* 0x0000001fff867819 */ /* 0x100fe2000001148f */
[----:B--2---:R-:W-:Y:S01]  /*3ae0*/  FMUL.FTZ R67, R131, R67 ;  /* 0x0000004383437220 */ /* 0x004fe20000410000 */
[----:B------:R-:W-:Y:S01]  /*3af0*/  IADD3 R131, P0, P2, R144, R74, R143 ;  /* 0x0000004a90837210 */ /* 0x000fe20007a1e08f */
[----:B------:R-:W-:-:S03]  /*3b00*/  FMUL.FTZ R66, R130, R66 ;  /* 0x0000004282427220 */ /* 0x000fc60000410000 */
[----:B------:R-:W-:Y:S02]  /*3b10*/  LEA R130, P3, R131, c[0x0][0x180], 0x2 ;  /* 0x0000600083827a11 */ /* 0x000fe400078610ff */
[----:B------:R-:W-:-:S04]  /*3b20*/  IADD3.X R132, R133, R75, R134, P0, P2 ;  /* 0x0000004b85847210 */ /* 0x000fc800007e4486 */
[----:B------:R-:W-:Y:S01]  /*3b30*/  LEA.HI.X R131, R131, c[0x0][0x184], R132, 0x2, P3 ;  /* 0x0000610083837a11 */ /* 0x000fe200018f1484 */
[----:B---3--:R-:W-:Y:S02]  /*3b40*/  FFMA.FTZ R126, R126, R64, R66 ;  /* 0x000000407e7e7223 */ /* 0x008fe40000010042 */
[----:B------:R-:W-:Y:S02]  /*3b50*/  FFMA.FTZ R132, R127, R65, R67 ;  /* 0x000000417f847223 */ /* 0x000fe40000010043 */
[----:B------:R-:W4:Y:S04]  /*3b60*/  LDS.128 R64, [R32+0x10] ;  /* 0x0000100020407984 */ /* 0x000f280000000c00 */
[----:B------:R-:W2:Y:S01]  /*3b70*/  LDG.E.64.CONSTANT R130, [R130.64] ;  /* 0x0000000c82827981 */ /* 0x000ea2000c1e9b00 */
[----:B------:R-:W-:-:S02]  /*3b80*/  SHF.R.S32.HI R133, RZ, 0x1f, R142 ;  /* 0x0000001fff857819 */ /* 0x000fc4000001148e */
[--C-:B------:R-:W-:Y:S01]  /*3b90*/  SHF.R.S32.HI R134, RZ, 0x1f, R141.reuse ;  /* 0x0000001fff867819 */ /* 0x100fe2000001148d */
[----:B----4-:R-:W-:Y:S01]  /*3ba0*/  FFMA.FTZ R70, R70, R64, R126 ;  /* 0x0000004046467223 */ /* 0x010fe2000001007e */
[----:B------:R-:W-:-:S04]  /*3bb0*/  IADD3 R64, P0, P2, R142, R74, R141 ;  /* 0x0000004a8e407210 */ /* 0x000fc80007a1e08d */
[C---:B------:R-:W-:Y:S02]  /*3bc0*/  LEA R126, P3, R64.reuse, c[0x0][0x180], 0x2 ;  /* 0x00006000407e7a11 */ /* 0x040fe400078610ff */
[----:B------:R-:W-:Y:S02]  /*3bd0*/  IADD3.X R127, R133, R75, R134, P0, P2 ;  /* 0x0000004b857f7210 */ /* 0x000fe400007e4486 */
[----:B------:R-:W-:Y:S02]  /*3be0*/  SHF.R.S32.HI R133, RZ, 0x1f, R140 ;  /* 0x0000001fff857819 */ /* 0x000fe4000001148c */
[----:B------:R-:W-:Y:S02]  /*3bf0*/  LEA.HI.X R127, R64, c[0x0][0x184], R127, 0x2, P3 ;  /* 0x00006100407f7a11 */ /* 0x000fe400018f147f */
[--C-:B------:R-:W-:Y:S02]  /*3c00*/  SHF.R.S32.HI R134, RZ, 0x1f, R139.reuse ;  /* 0x0000001fff867819 */ /* 0x100fe4000001148b */
[----:B------:R-:W-:Y:S01]  /*3c10*/  IADD3 R64, P0, P2, R140, R74, R139 ;  /* 0x0000004a8c407210 */ /* 0x000fe20007a1e08b */
[----:B------:R-:W-:Y:S01]  /*3c20*/  FFMA.FTZ R132, R71, R65, R132 ;  /* 0x0000004147847223 */ /* 0x000fe20000010084 */
[----:B------:R-:W3:Y:S01]  /*3c30*/  LDG.E.64.CONSTANT R126, [R126.64] ;  /* 0x0000000c7e7e7981 */ /* 0x000ee2000c1e9b00 */
[----:B-----5:R-:W-:Y:S01]  /*3c40*/  FFMA.FTZ R70, R128, R66, R70 ;  /* 0x0000004280467223 */ /* 0x020fe20000010046 */
[----:B------:R-:W-:Y:S01]  /*3c50*/  IADD3.X R65, R133, R75, R134, P0, P2 ;  /* 0x0000004b85417210 */ /* 0x000fe200007e4486 */
[----:B------:R-:W-:Y:S01]  /*3c60*/  FFMA.FTZ R132, R129, R67, R132 ;  /* 0x0000004381847223 */ /* 0x000fe20000010084 */
[----:B------:R-:W-:-:S04]  /*3c70*/  LEA R128, P3, R64, c[0x0][0x180], 0x2 ;  /* 0x0000600040807a11 */ /* 0x000fc800078610ff */
[----:B------:R-:W-:Y:S02]  /*3c80*/  LEA.HI.X R129, R64, c[0x0][0x184], R65, 0x2, P3 ;  /* 0x0000610040817a11 */ /* 0x000fe400018f1441 */
[----:B------:R-:W0:Y:S04]  /*3c90*/  LDS.128 R64, [R32+0x20] ;  /* 0x0000200020407984 */ /* 0x000e280000000c00 */
[----:B------:R-:W4:Y:S01]  /*3ca0*/  LDG.E.64.CONSTANT R128, [R128.64] ;  /* 0x0000000c80807981 */ /* 0x000f22000c1e9b00 */
[----:B------:R-:W-:Y:S02]  /*3cb0*/  SHF.R.S32.HI R133, RZ, 0x1f, R138 ;  /* 0x0000001fff857819 */ /* 0x000fe4000001148a */
[--C-:B------:R-:W-:Y:S01]  /*3cc0*/  SHF.R.S32.HI R134, RZ, 0x1f, R137.reuse ;  /* 0x0000001fff867819 */ /* 0x100fe20000011489 */
[----:B0-----:R-:W-:Y:S01]  /*3cd0*/  FFMA.FTZ R68, R68, R64, R70 ;  /* 0x0000004044447223 */ /* 0x001fe20000010046 */
[----:B------:R-:W-:-:S04]  /*3ce0*/  IADD3 R64, P0, P2, R138, R74, R137 ;  /* 0x0000004a8a407210 */ /* 0x000fc80007a1e089 */
[----:B------:R-:W-:Y:S02]  /*3cf0*/  LEA R70, P3, R64, c[0x0][0x180], 0x2 ;  /* 0x0000600040467a11 */ /* 0x000fe400078610ff */
[----:B------:R-:W-:-:S04]  /*3d00*/  IADD3.X R71, R133, R75, R134, P0, P2 ;  /* 0x0000004b85477210 */ /* 0x000fc800007e4486 */
[----:B------:R-:W-:-:S06]  /*3d10*/  LEA.HI.X R71, R64, c[0x0][0x184], R71, 0x2, P3 ;  /* 0x0000610040477a11 */ /* 0x000fcc00018f1447 */
[----:B------:R-:W5:Y:S01]  /*3d20*/  LDG.E.64.CONSTANT R70, [R70.64] ;  /* 0x0000000c46467981 */ /* 0x000f62000c1e9b00 */
[----:B------:R-:W-:Y:S01]  /*3d30*/  SHF.R.S32.HI R133, RZ, 0x1f, R136 ;  /* 0x0000001fff857819 */ /* 0x000fe20000011488 */
[----:B------:R-:W-:Y:S01]  /*3d40*/  FFMA.FTZ R132, R69, R65, R132 ;  /* 0x0000004145847223 */ /* 0x000fe20000010084 */
[--C-:B------:R-:W-:Y:S02]  /*3d50*/  SHF.R.S32.HI R134, RZ, 0x1f, R125.reuse ;  /* 0x0000001fff867819 */ /* 0x100fe4000001147d */
[----:B------:R-:W-:-:S04]  /*3d60*/  IADD3 R64, P0, P2, R136, R74, R125 ;  /* 0x0000004a88407210 */ /* 0x000fc80007a1e07d */
[----:B------:R-:W-:Y:S02]  /*3d70*/  IADD3.X R65, R133, R75, R134, P0, P2 ;  /* 0x0000004b85417210 */ /* 0x000fe400007e4486 */
[----:B------:R-:W-:Y:S02]  /*3d80*/  SHF.R.S32.HI R133, RZ, 0x1f, R124 ;  /* 0x0000001fff857819 */ /* 0x000fe4000001147c */
[----:B------:R-:W-:Y:S01]  /*3d90*/  SHF.R.S32.HI R134, RZ, 0x1f, R123 ;  /* 0x0000001fff867819 */ /* 0x000fe2000001147b */
[----:B--2---:R-:W-:Y:S01]  /*3da0*/  FFMA.FTZ R68, R130, R66, R68 ;  /* 0x0000004282447223 */ /* 0x004fe20000010044 */
[----:B------:R-:W-:Y:S01]  /*3db0*/  LEA R130, P3, R64, c[0x0][0x180], 0x2 ;  /* 0x0000600040827a11 */ /* 0x000fe200078610ff */
[----:B------:R-:W-:-:S03]  /*3dc0*/  FFMA.FTZ R132, R131, R67, R132 ;  /* 0x0000004383847223 */ /* 0x000fc60000010084 */
[----:B------:R-:W-:Y:S02]  /*3dd0*/  LEA.HI.X R131, R64, c[0x0][0x184], R65, 0x2, P3 ;  /* 0x0000610040837a11 */ /* 0x000fe400018f1441 */
[----:B------:R-:W3:Y:S04]  /*3de0*/  LDS.128 R64, [R32+0x30] ;  /* 0x0000300020407984 */ /* 0x000ee80000000c00 */
[----:B------:R-:W2:Y:S01]  /*3df0*/  LDG.E.64.CONSTANT R130, [R130.64] ;  /* 0x0000000c82827981 */ /* 0x000ea2000c1e9b00 */
[----:B---3--:R-:W-:Y:S01]  /*3e00*/  FFMA.FTZ R126, R126, R64, R68 ;  /* 0x000000407e7e7223 */ /* 0x008fe20000010044 */
[----:B------:R-:W-:Y:S01]  /*3e10*/  IADD3 R64, P0, P2, R124, R74, R123 ;  /* 0x0000004a7c407210 */ /* 0x000fe20007a1e07b */
[----:B------:R-:W-:-:S03]  /*3e20*/  FFMA.FTZ R132, R127, R65, R132 ;  /* 0x000000417f847223 */ /* 0x000fc60000010084 */
[----:B------:R-:W-:Y:S02]  /*3e30*/  LEA R68, P3, R64, c[0x0][0x180], 0x2 ;  /* 0x0000600040447a11 */ /* 0x000fe400078610ff */
[----:B------:R-:W-:Y:S02]  /*3e40*/  IADD3.X R69, R133, R75, R134, P0, P2 ;  /* 0x0000004b85457210 */ /* 0x000fe400007e4486 */
[----:B------:R-:W-:Y:S02]  /*3e50*/  SHF.R.S32.HI R133, RZ, 0x1f, R122 ;  /* 0x0000001fff857819 */ /* 0x000fe4000001147a */
[--C-:B------:R-:W-:Y:S02]  /*3e60*/  SHF.R.S32.HI R134, RZ, 0x1f, R121.reuse ;  /* 0x0000001fff867819 */ /* 0x100fe40000011479 */
[----:B------:R-:W-:Y:S02]  /*3e70*/  IADD3 R65, P0, P2, R122, R74, R121 ;  /* 0x0000004a7a417210 */ /* 0x000fe40007a1e079 */
[----:B------:R-:W-:-:S02]  /*3e80*/  LEA.HI.X R69, R64, c[0x0][0x184], R69, 0x2, P3 ;  /* 0x0000610040457a11 */ /* 0x000fc400018f1445 */
[----:B------:R-:W-:Y:S02]  /*3e90*/  LEA R64, P3, R65, c[0x0][0x180], 0x2 ;  /* 0x0000600041407a11 */ /* 0x000fe400078610ff */
[----:B------:R-:W-:Y:S02]  /*3ea0*/  IADD3.X R127, R133, R75, R134, P0, P2 ;  /* 0x0000004b857f7210 */ /* 0x000fe400007e4486 */
[----:B------:R-:W3:Y:S01]  /*3eb0*/  LDG.E.64.CONSTANT R68, [R68.64] ;  /* 0x0000000c44447981 */ /* 0x000ee2000c1e9b00 */
[----:B----4-:R-:W-:Y:S01]  /*3ec0*/  FFMA.FTZ R126, R128, R66, R126 ;  /* 0x00000042807e7223 */ /* 0x010fe2000001007e */
[----:B------:R-:W-:Y:S01]  /*3ed0*/  LEA.HI.X R65, R65, c[0x0][0x184], R127, 0x2, P3 ;  /* 0x0000610041417a11 */ /* 0x000fe200018f147f */
[----:B------:R-:W-:-:S04]  /*3ee0*/  FFMA.FTZ R132, R129, R67, R132 ;  /* 0x0000004381847223 */ /* 0x000fc80000010084 */
[----:B------:R0:W4:Y:S01]  /*3ef0*/  LDG.E.64.CONSTANT R128, [R64.64] ;  /* 0x0000000c40807981 */ /* 0x000122000c1e9b00 */
[----:B------:R-:W-:Y:S02]  /*3f00*/  SHF.R.S32.HI R133, RZ, 0x1f, R120 ;  /* 0x0000001fff857819 */ /* 0x000fe40000011478 */
[--C-:B------:R-:W-:Y:S01]  /*3f10*/  SHF.R.S32.HI R134, RZ, 0x1f, R119.reuse ;  /* 0x0000001fff867819 */ /* 0x100fe20000011477 */
[----:B0-----:R-:W5:Y:S02]  /*3f20*/  LDS.128 R64, [R32+0x40] ;  /* 0x0000400020407984 */ /* 0x001f640000000c00 */
[----:B-----5:R-:W-:Y:S01]  /*3f30*/  FFMA.FTZ R70, R70, R64, R126 ;  /* 0x0000004046467223 */ /* 0x020fe2000001007e */
[----:B------:R-:W-:-:S04]  /*3f40*/  IADD3 R64, P0, P2, R120, R74, R119 ;  /* 0x0000004a78407210 */ /* 0x000fc80007a1e077 */
[----:B------:R-:W-:Y:S02]  /*3f50*/  LEA R126, P3, R64, c[0x0][0x180], 0x2 ;  /* 0x00006000407e7a11 */ /* 0x000fe400078610ff */
[----:B------:R-:W-:-:S04]  /*3f60*/  IADD3.X R127, R133, R75, R134, P0, P2 ;  /* 0x0000004b857f7210 */ /* 0x000fc800007e4486 */
[----:B------:R-:W-:-:S06]  /*3f70*/  LEA.HI.X R127, R64, c[0x0][0x184], R127, 0x2, P3 ;  /* 0x00006100407f7a11 */ /* 0x000fcc00018f147f */
[----:B------:R-:W5:Y:S01]  /*3f80*/  LDG.E.64.CONSTANT R126, [R126.64] ;  /* 0x0000000c7e7e7981 */ /* 0x000f62000c1e9b00 */
[----:B------:R-:W-:Y:S01]  /*3f90*/  FFMA.FTZ R132, R71, R65, R132 ;  /* 0x0000004147847223 */ /* 0x000fe20000010084 */
[----:B------:R-:W-:Y:S02]  /*3fa0*/  SHF.R.S32.HI R133, RZ, 0x1f, R118 ;  /* 0x0000001fff857819 */ /* 0x000fe40000011476 */
[--C-:B------:R-:W-:Y:S02]  /*3fb0*/  SHF.R.S32.HI R134, RZ, 0x1f, R117.reuse ;  /* 0x0000001fff867819 */ /* 0x100fe40000011475 */
[----:B------:R-:W-:-:S04]  /*3fc0*/  IADD3 R65, P0, P2, R118, R74, R117 ;  /* 0x0000004a76417210 */ /* 0x000fc80007a1e075 */
[----:B------:R-:W-:Y:S02]  /*3fd0*/  LEA R64, P3, R65, c[0x0][0x180], 0x2 ;  /* 0x0000600041407a11 */ /* 0x000fe400078610ff */
[----:B------:R-:W-:-:S04]  /*3fe0*/  IADD3.X R71, R133, R75, R134, P0, P2 ;  /* 0x0000004b85477210 */ /* 0x000fc800007e4486 */
[----:B------:R-:W-:Y:S02]  /*3ff0*/  LEA.HI.X R65, R65, c[0x0][0x184], R71, 0x2, P3 ;  /* 0x0000610041417a11 */ /* 0x000fe400018f1447 */
[----:B------:R-:W-:Y:S02]  /*4000*/  SHF.R.S32.HI R133, RZ, 0x1f, R116 ;  /* 0x0000001fff857819 */ /* 0x000fe40000011474 */
[--C-:B------:R-:W-:Y:S01]  /*4010*/  SHF.R.S32.HI R134, RZ, 0x1f, R115.reuse ;  /* 0x0000001fff867819 */ /* 0x100fe20000011473 */
[----:B--2---:R-:W-:Y:S02]  /*4020*/  FFMA.FTZ R70, R130, R66, R70 ;  /* 0x0000004282467223 */ /* 0x004fe40000010046 */
[----:B------:R-:W-:Y:S02]  /*4030*/  FFMA.FTZ R132, R131, R67, R132 ;  /* 0x0000004383847223 */ /* 0x000fe40000010084 */
[----:B------:R0:W2:Y:S04]  /*4040*/  LDG.E.64.CONSTANT R130, [R64.64] ;  /* 0x0000000c40827981 */ /* 0x0000a8000c1e9b00 */
[----:B0-----:R-:W3:Y:S02]  /*4050*/  LDS.128 R64, [R32+0x50] ;  /* 0x0000500020407984 */ /* 0x001ee40000000c00 */
[----:B---3--:R-:W-:Y:S01]  /*4060*/  FFMA.FTZ R68, R68, R64, R70 ;  /* 0x0000004044447223 */ /* 0x008fe20000010046 */
[----:B------:R-:W-:-:S04]  /*4070*/  IADD3 R64, P0, P2, R116, R74, R115 ;  /* 0x0000004a74407210 */ /* 0x000fc80007a1e073 */
[----:B------:R-:W-:Y:S02]  /*4080*/  LEA R70, P3, R64, c[0x0][0x180], 0x2 ;  /* 0x0000600040467a11 */ /* 0x000fe400078610ff */
[----:B------:R-:W-:-:S04]  /*4090*/  IADD3.X R71, R133, R75, R134, P0, P2 ;  /* 0x0000004b85477210 */ /* 0x000fc800007e4486 */
[----:B------:R-:W-:Y:S02]  /*40a0*/  LEA.HI.X R71, R64, c[0x0][0x184], R71, 0x2, P3 ;  /* 0x0000610040477a11 */ /* 0x000fe400018f1447 */
[----:B------:R-:W-:Y:S01]  /*40b0*/  IADD3 R64, P0, P2, R114, R74, R113 ;  /* 0x0000004a72407210 */ /* 0x000fe20007a1e071 */
[----:B------:R-:W-:Y:S02]  /*40c0*/  FFMA.FTZ R132, R69, R65, R132 ;  /* 0x0000004145847223 */ /* 0x000fe40000010084 */
[----:B----4-:R-:W-:Y:S01]  /*40d0*/  FFMA.FTZ R68, R128, R66, R68 ;  /* 0x0000004280447223 */ /* 0x010fe20000010044 */
[----:B------:R-:W-:Y:S01]  /*40e0*/  IADD3.X R65, R251, R75, R252, P0, P2 ;  /* 0x0000004bfb417210 */ /* 0x000fe200007e44fc */
[----:B------:R-:W3:Y:S01]  /*40f0*/  LDG.E.64.CONSTANT R70, [R70.64] ;  /* 0x0000000c46467981 */ /* 0x000ee2000c1e9b00 */
[----:B------:R-:W-:Y:S01]  /*4100*/  LEA R128, P3, R64, c[0x0][0x180], 0x2 ;  /* 0x0000600040807a11 */ /* 0x000fe200078610ff */
[----:B------:R-:W-:-:S03]  /*4110*/  FFMA.FTZ R132, R129, R67, R132 ;  /* 0x0000004381847223 */ /* 0x000fc60000010084 */
[----:B------:R-:W-:Y:S02]  /*4120*/  LEA.HI.X R129, R64, c[0x0][0x184], R65, 0x2, P3 ;  /* 0x0000610040817a11 */ /* 0x000fe400018f1441 */
[----:B------:R-:W5:Y:S04]  /*4130*/  LDS.128 R64, [R32+0x60] ;  /* 0x0000600020407984 */ /* 0x000f680000000c00 */
[----:B------:R-:W4:Y:S01]  /*4140*/  LDG.E.64.CONSTANT R128, [R128.64] ;  /* 0x0000000c80807981 */ /* 0x000f22000c1e9b00 */
[----:B-----5:R-:W-:Y:S01]  /*4150*/  FFMA.FTZ R126, R126, R64, R68 ;  /* 0x000000407e7e7223 */ /* 0x020fe20000010044 */
[----:B------:R-:W-:-:S04]  /*4160*/  IADD3 R64, P0, P2, R112, R74, R111 ;  /* 0x0000004a70407210 */ /* 0x000fc80007a1e06f */
[----:B------:R-:W-:Y:S02]  /*4170*/  LEA R68, P3, R64, c[0x0][0x180], 0x2 ;  /* 0x0000600040447a11 */ /* 0x000fe400078610ff */
[----:B------:R-:W-:-:S04]  /*4180*/  IADD3.X R69, R249, R75, R250, P0, P2 ;  /* 0x0000004bf9457210 */ /* 0x000fc800007e44fa */
[----:B------:R-:W-:-:S06]  /*4190*/  LEA.HI.X R69, R64, c[0x0][0x184], R69, 0x2, P3 ;  /* 0x0000610040457a11 */ /* 0x000fcc00018f1445 */
[----:B------:R-:W5:Y:S01]  /*41a0*/  LDG.E.64.CONSTANT R68, [R68.64] ;  /* 0x0000000c44447981 */ /* 0x000f62000c1e9b00 */
[----:B------:R-:W-:Y:S01]  /*41b0*/  IADD3 R64, P0, P2, R110, R74, R109 ;  /* 0x0000004a6e407210 */ /* 0x000fe20007a1e06d */
[----:B------:R-:W-:-:S03]  /*41c0*/  FFMA.FTZ R132, R127, R65, R132 ;  /* 0x000000417f847223 */ /* 0x000fc60000010084 */
[----:B------:R-:W-:Y:S01]  /*41d0*/  IADD3.X R65, R247, R75, R248, P0, P2 ;  /* 0x0000004bf7417210 */ /* 0x000fe200007e44f8 */
        /* <DEDUP_REMOVED lines=10> */
[-C--:B------:R-:W-:Y:S02]  /*4280*/  IADD3.X R127, R245, R75.reuse, R246, P0, P2 ;  /* 0x0000004bf57f7210 */ /* 0x080fe400007e44f6 */
[----:B------:R-:W-:Y:S02]  /*4290*/  IADD3 R65, P0, P2, R106, R74, R105 ;  /* 0x0000004a6a417210 */ /* 0x000fe40007a1e069 */
[----:B------:R-:W-:Y:S02]  /*42a0*/  LEA.HI.X R127, R64, c[0x0][0x184], R127, 0x2, P3 ;  /* 0x00006100407f7a11 */ /* 0x000fe400018f147f */
[----:B------:R-:W-:Y:S02]  /*42b0*/  LEA R64, P3, R65, c[0x0][0x180], 0x2 ;  /* 0x0000600041407a11 */ /* 0x000fe400078610ff */
[----:B------:R-:W-:-:S02]  /*42c0*/  IADD3.X R71, R243, R75, R244, P0, P2 ;  /* 0x0000004bf3477210 */ /* 0x000fc400007e44f4 */
[----:B------:R-:W3:Y:S01]  /*42d0*/  LDG.E.64.CONSTANT R126, [R126.64] ;  /* 0x0000000c7e7e7981 */ /* 0x000ee2000c1e9b00 */
[----:B----4-:R-:W-:Y:S01]  /*42e0*/  FFMA.FTZ R70, R128, R66, R70 ;  /* 0x0000004280467223 */ /* 0x010fe20000010046 */
[----:B------:R-:W-:Y:S01]  /*42f0*/  LEA.HI.X R65, R65, c[0x0][0x184], R71, 0x2, P3 ;  /* 0x0000610041417a11 */ /* 0x000fe200018f1447 */
[----:B------:R-:W-:-:S04]  /*4300*/  FFMA.FTZ R132, R129, R67, R132 ;  /* 0x0000004381847223 */ /* 0x000fc80000010084 */
[----:B------:R0:W4:Y:S04]  /*4310*/  LDG.E.64.CONSTANT R128, [R64.64] ;  /* 0x0000000c40807981 */ /* 0x000128000c1e9b00 */
        /* <DEDUP_REMOVED lines=8> */
[----:B------:R-:W-:-:S04]  /*43a0*/  IADD3 R65, P0, P2, R102, R74, R101 ;  /* 0x0000004a66417210 */ /* 0x000fc80007a1e065 */
[----:B------:R-:W-:Y:S02]  /*43b0*/  LEA R64, P3, R65, c[0x0][0x180], 0x2 ;  /* 0x0000600041407a11 */ /* 0x000fe400078610ff */
[----:B------:R-:W-:-:S04]  /*43c0*/  IADD3.X R69, R239, R75, R240, P0, P2 ;  /* 0x0000004bef457210 */ /* 0x000fc800007e44f0 */
[----:B------:R-:W-:Y:S01]  /*43d0*/  LEA.HI.X R65, R65, c[0x0][0x184], R69, 0x2, P3 ;  /* 0x0000610041417a11 */ /* 0x000fe200018f1445 */
        /* <DEDUP_REMOVED lines=139> */
[----:B------:R-:W-:Y:S01]  /*4c90*/  IADD3 R69, P0, P2, R7, R74, R37 ;  /* 0x0000004a07457210 */ /* 0x000fe20007a1e025 */
[----:B-----5:R-:W-:-:S03]  /*4ca0*/  FFMA.FTZ R64, R126, R64, R68 ;  /* 0x000000407e407223 */ /* 0x020fc60000010044 */
[----:B------:R-:W-:Y:S02]  /*4cb0*/  LEA R68, P3, R69, c[0x0][0x180], 0x2 ;  /* 0x0000600045447a11 */ /* 0x000fe400078610ff */
[----:B------:R-:W-:-:S04]  /*4cc0*/  IADD3.X R126, R201, R75, R202, P0, P2 ;  /* 0x0000004bc97e7210 */ /* 0x000fc800007e44ca */
[----:B------:R-:W-:-:S06]  /*4cd0*/  LEA.HI.X R69, R69, c[0x0][0x184], R126, 0x2, P3 ;  /* 0x0000610045457a11 */ /* 0x000fcc00018f147e */
[----:B------:R-:W5:Y:S01]  /*4ce0*/  LDG.E.64.CONSTANT R68, [R68.64] ;  /* 0x0000000c44447981 */ /* 0x000f62000c1e9b00 */
[----:B------:R-:W-:Y:S02]  /*4cf0*/  FFMA.FTZ R65, R127, R65, R132 ;  /* 0x000000417f417223 */ /* 0x000fe40000010084 */
[----:B--2---:R-:W-:Y:S01]  /*4d00*/  FFMA.FTZ R130, R130, R66, R64 ;  /* 0x0000004282827223 */ /* 0x004fe20000010040 */
[----:B------:R-:W-:Y:S01]  /*4d10*/  IADD3 R64, P0, P2, R8, R74, R38 ;  /* 0x0000004a08407210 */ /* 0x000fe20007a1e026 */
[----:B------:R-:W-:-:S03]  /*4d20*/  FFMA.FTZ R131, R131, R67, R65 ;  /* 0x0000004383837223 */ /* 0x000fc60000010041 */
[----:B------:R-:W-:Y:S02]  /*4d30*/  IADD3.X R65, R199, R75, R200, P0, P2 ;  /* 0x0000004bc7417210 */ /* 0x000fe400007e44c8 */
[----:B------:R-:W-:-:S04]  /*4d40*/  LEA R132, P3, R64, c[0x0][0x180], 0x2 ;  /* 0x0000600040847a11 */ /* 0x000fc800078610ff */
[----:B------:R-:W-:Y:S02]  /*4d50*/  LEA.HI.X R133, R64, c[0x0][0x184], R65, 0x2, P3 ;  /* 0x0000610040857a11 */ /* 0x000fe400018f1441 */
[----:B------:R-:W3:Y:S04]  /*4d60*/  LDS.128 R64, [R32+0x130] ;  /* 0x0001300020407984 */ /* 0x000ee80000000c00 */
[----:B------:R-:W2:Y:S01]  /*4d70*/  LDG.E.64.CONSTANT R132, [R132.64] ;  /* 0x0000000c84847981 */ /* 0x000ea2000c1e9b00 */
[----:B---3--:R-:W-:Y:S01]  /*4d80*/  FFMA.FTZ R70, R70, R64, R130 ;  /* 0x0000004046467223 */ /* 0x008fe20000010082 */
[----:B------:R-:W-:Y:S01]  /*4d90*/  IADD3 R64, P0, P2, R9, R74, R39 ;  /* 0x0000004a09407210 */ /* 0x000fe20007a1e027 */
[----:B------:R-:W-:-:S03]  /*4da0*/  FFMA.FTZ R71, R71, R65, R131 ;  /* 0x0000004147477223 */ /* 0x000fc60000010083 */
[----:B------:R-:W-:Y:S02]  /*4db0*/  LEA R126, P3, R64, c[0x0][0x180], 0x2 ;  /* 0x00006000407e7a11 */ /* 0x000fe400078610ff */
[----:B------:R-:W-:-:S04]  /*4dc0*/  IADD3.X R127, R197, R75, R198, P0, P2 ;  /* 0x0000004bc57f7210 */ /* 0x000fc800007e44c6 */
[----:B------:R-:W-:Y:S01]  /*4dd0*/  LEA.HI.X R127, R64, c[0x0][0x184], R127, 0x2, P3 ;  /* 0x00006100407f7a11 */ /* 0x000fe200018f147f */
[----:B----4-:R-:W-:Y:S02]  /*4de0*/  FFMA.FTZ R70, R128, R66, R70 ;  /* 0x0000004280467223 */ /* 0x010fe40000010046 */
[----:B------:R-:W-:Y:S02]  /*4df0*/  FFMA.FTZ R71, R129, R67, R71 ;  /* 0x0000004381477223 */ /* 0x000fe40000010047 */
[----:B------:R-:W5:Y:S01]  /*4e00*/  LDS.128 R64, [R32+0x140] ;  /* 0x0001400020407984 */ /* 0x000f620000000c00 */
[----:B------:R-:W-:-:S03]  /*4e10*/  IADD3 R129, P0, P2, R10, R74, R40 ;  /* 0x0000004a0a817210 */ /* 0x000fc60007a1e028 */
[----:B------:R-:W3:Y:S01]  /*4e20*/  LDG.E.64.CONSTANT R126, [R126.64] ;  /* 0x0000000c7e7e7981 */ /* 0x000ee2000c1e9b00 */
[----:B------:R-:W-:Y:S02]  /*4e30*/  LEA R128, P3, R129, c[0x0][0x180], 0x2 ;  /* 0x0000600081807a11 */ /* 0x000fe400078610ff */
[----:B------:R-:W-:-:S04]  /*4e40*/  IADD3.X R130, R195, R75, R196, P0, P2 ;  /* 0x0000004bc3827210 */ /* 0x000fc800007e44c4 */
[----:B------:R-:W-:-:S06]  /*4e50*/  LEA.HI.X R129, R129, c[0x0][0x184], R130, 0x2, P3 ;  /* 0x0000610081817a11 */ /* 0x000fcc00018f1482 */
[----:B------:R-:W4:Y:S01]  /*4e60*/  LDG.E.64.CONSTANT R128, [R128.64] ;  /* 0x0000000c80807981 */ /* 0x000f22000c1e9b00 */
[----:B-----5:R-:W-:Y:S01]  /*4e70*/  FFMA.FTZ R64, R68, R64, R70 ;  /* 0x0000004044407223 */ /* 0x020fe20000010046 */
[----:B------:R-:W-:Y:S01]  /*4e80*/  IADD3 R68, P0, P2, R11, R74, R41 ;  /* 0x0000004a0b447210 */ /* 0x000fe20007a1e029 */
[----:B------:R-:W-:-:S03]  /*4e90*/  FFMA.FTZ R65, R69, R65, R71 ;  /* 0x0000004145417223 */ /* 0x000fc60000010047 */
[----:B------:R-:W-:Y:S02]  /*4ea0*/  LEA R130, P3, R68, c[0x0][0x180], 0x2 ;  /* 0x0000600044827a11 */ /* 0x000fe400078610ff */
[----:B------:R-:W-:-:S04]  /*4eb0*/  IADD3.X R69, R193, R75, R194, P0, P2 ;  /* 0x0000004bc1457210 */ /* 0x000fc800007e44c2 */
[----:B------:R-:W-:Y:S02]  /*4ec0*/  LEA.HI.X R131, R68, c[0x0][0x184], R69, 0x2, P3 ;  /* 0x0000610044837a11 */ /* 0x000fe400018f1445 */
[----:B------:R-:W-:-:S04]  /*4ed0*/  IADD3 R68, P0, P2, R12, R74, R42 ;  /* 0x0000004a0c447210 */ /* 0x000fc80007a1e02a */
[----:B------:R-:W-:Y:S01]  /*4ee0*/  LEA R70, P3, R68, c[0x0][0x180], 0x2 ;  /* 0x0000600044467a11 */ /* 0x000fe200078610ff */
[----:B------:R-:W5:Y:S01]  /*4ef0*/  LDG.E.64.CONSTANT R130, [R130.64] ;  /* 0x0000000c82827981 */ /* 0x000f62000c1e9b00 */
[----:B------:R-:W-:-:S04]  /*4f00*/  IADD3.X R69, R191, R75, R192, P0, P2 ;  /* 0x0000004bbf457210 */ /* 0x000fc800007e44c0 */
[----:B------:R-:W-:-:S06]  /*4f10*/  LEA.HI.X R71, R68, c[0x0][0x184], R69, 0x2, P3 ;  /* 0x0000610044477a11 */ /* 0x000fcc00018f1445 */
[----:B------:R-:W5:Y:S01]  /*4f20*/  LDG.E.64.CONSTANT R70, [R70.64] ;  /* 0x0000000c46467981 */ /* 0x000f62000c1e9b00 */
[----:B--2---:R-:W-:Y:S02]  /*4f30*/  FFMA.FTZ R132, R132, R66, R64 ;  /* 0x0000004284847223 */ /* 0x004fe40000010040 */
[----:B------:R-:W-:Y:S02]  /*4f40*/  FFMA.FTZ R133, R133, R67, R65 ;  /* 0x0000004385857223 */ /* 0x000fe40000010041 */
[----:B------:R-:W3:Y:S02]  /*4f50*/  LDS.128 R64, [R32+0x150] ;  /* 0x0001500020407984 */ /* 0x000ee40000000c00 */
        /* <DEDUP_REMOVED lines=8> */
[----:B------:R-:W5:Y:S04]  /*4fe0*/  LDS.128 R64, [R32+0x160] ;  /* 0x0001600020407984 */ /* 0x000f680000000c00 */
[----:B------:R-:W2:Y:S01]  /*4ff0*/  LDG.E.64.CONSTANT R68, [R68.64] ;  /* 0x0000000c44447981 */ /* 0x000ea2000c1e9b00 */
[----:B------:R-:W-:-:S04]  /*5000*/  IADD3 R129, P0, P2, R14, R74, R44 ;  /* 0x0000004a0e817210 */ /* 0x000fc80007a1e02c */
[----:B------:R-:W-:Y:S02]  /*5010*/  LEA R128, P3, R129, c[0x0][0x180], 0x2 ;  /* 0x0000600081807a11 */ /* 0x000fe400078610ff */
[----:B------:R-:W-:-:S04]  /*5020*/  IADD3.X R132, R187, R75, R188, P0, P2 ;  /* 0x0000004bbb847210 */ /* 0x000fc800007e44bc */
[----:B------:R-:W-:-:S06]  /*5030*/  LEA.HI.X R129, R129, c[0x0][0x184], R132, 0x2, P3 ;  /* 0x0000610081817a11 */ /* 0x000fcc00018f1484 */
[----:B------:R-:W3:Y:S01]  /*5040*/  LDG.E.64.CONSTANT R128, [R128.64] ;  /* 0x0000000c80807981 */ /* 0x000ee2000c1e9b00 */
[----:B-----5:R-:W-:Y:S02]  /*5050*/  FFMA.FTZ R64, R130, R64, R126 ;  /* 0x0000004082407223 */ /* 0x020fe4000001007e */
[----:B------:R-:W-:Y:S02]  /*5060*/  FFMA.FTZ R65, R131, R65, R127 ;  /* 0x0000004183417223 */ /* 0x000fe4000001007f */
[----:B------:R-:W-:Y:S01]  /*5070*/  FFMA.FTZ R70, R70, R66, R64 ;  /* 0x0000004246467223 */ /* 0x000fe20000010040 */
        /* <DEDUP_REMOVED lines=8> */
[----:B------:R-:W-:-:S06]  /*5100*/  LEA.HI.X R133, R64, c[0x0][0x184], R66, 0x2, P3 ;  /* 0x0000610040857a11 */ /* 0x000fcc00018f1442 */
[----:B------:R-:W5:Y:S01]  /*5110*/  LDG.E.64.CONSTANT R132, [R132.64] ;  /* 0x0000000c84847981 */ /* 0x000f62000c1e9b00 */
[----:B------:R-:W-:-:S03]  /*5120*/  FFMA.FTZ R71, R71, R67, R65 ;  /* 0x0000004347477223 */ /* 0x000fc60000010041 */
[----:B------:R-:W2:Y:S02]  /*5130*/  LDS.128 R64, [R32+0x170] ;  /* 0x0001700020407984 */ /* 0x000ea40000000c00 */
[----:B--2---:R-:W-:Y:S01]  /*5140*/  FFMA.FTZ R64, R68, R64, R70 ;  /* 0x0000004044407223 */ /* 0x004fe20000010046 */
[----:B------:R-:W-:-:S04]  /*5150*/  IADD3 R68, P0, P2, R17, R74, R47 ;  /* 0x0000004a11447210 */ /* 0x000fc80007a1e02f */
[----:B------:R-:W-:Y:S02]  /*5160*/  IADD3.X R70, R181, R75, R182, P0, P2 ;  /* 0x0000004bb5467210 */ /* 0x000fe400007e44b6 */
[----:B------:R-:W-:Y:S01]  /*5170*/  LEA R126, P3, R68, c[0x0][0x180], 0x2 ;  /* 0x00006000447e7a11 */ /* 0x000fe200078610ff */
[----:B------:R-:W-:-:S03]  /*5180*/  FFMA.FTZ R65, R69, R65, R71 ;  /* 0x0000004145417223 */ /* 0x000fc60000010047 */
[----:B------:R-:W-:Y:S02]  /*5190*/  LEA.HI.X R127, R68, c[0x0][0x184], R70, 0x2, P3 ;  /* 0x00006100447f7a11 */ /* 0x000fe400018f1446 */
[----:B------:R-:W4:Y:S04]  /*51a0*/  LDS.128 R68, [R32+0x180] ;  /* 0x0001800020447984 */ /* 0x000f280000000c00 */
[----:B------:R-:W2:Y:S01]  /*51b0*/  LDG.E.64.CONSTANT R126, [R126.64] ;  /* 0x0000000c7e7e7981 */ /* 0x000ea2000c1e9b00 */
[----:B---3--:R-:W-:Y:S01]  /*51c0*/  FFMA.FTZ R66, R128, R66, R64 ;  /* 0x0000004280427223 */ /* 0x008fe20000010040 */
[----:B------:R-:W-:Y:S01]  /*51d0*/  IADD3 R64, P0, P2, R18, R74, R48 ;  /* 0x0000004a12407210 */ /* 0x000fe20007a1e030 */
[----:B------:R-:W-:-:S03]  /*51e0*/  FFMA.FTZ R65, R129, R67, R65 ;  /* 0x0000004381417223 */ /* 0x000fc60000010041 */
[----:B------:R-:W-:Y:S02]  /*51f0*/  LEA R134, P3, R64, c[0x0][0x180], 0x2 ;  /* 0x0000600040867a11 */ /* 0x000fe400078610ff */
[----:B------:R-:W-:-:S04]  /*5200*/  IADD3.X R67, R179, R75, R180, P0, P2 ;  /* 0x0000004bb3437210 */ /* 0x000fc800007e44b4 */
[----:B------:R-:W-:Y:S02]  /*5210*/  LEA.HI.X R135, R64, c[0x0][0x184], R67, 0x2, P3 ;  /* 0x0000610040877a11 */ /* 0x000fe400018f1443 */
[----:B------:R-:W-:-:S04]  /*5220*/  IADD3 R64, P0, P2, R19, R74, R49 ;  /* 0x0000004a13407210 */ /* 0x000fc80007a1e031 */
[----:B------:R-:W3:Y:S01]  /*5230*/  LDG.E.64.CONSTANT R134, [R134.64] ;  /* 0x0000000c86867981 */ /* 0x000ee2000c1e9b00 */
[----:B----4-:R-:W-:Y:S02]  /*5240*/  FFMA.FTZ R66, R130, R68, R66 ;  /* 0x0000004482427223 */ /* 0x010fe40000010042 */
[----:B------:R-:W-:Y:S02]  /*5250*/  FFMA.FTZ R65, R131, R69, R65 ;  /* 0x0000004583417223 */ /* 0x000fe40000010041 */
[----:B-----5:R-:W-:Y:S01]  /*5260*/  FFMA.FTZ R70, R132, R70, R66 ;  /* 0x0000004684467223 */ /* 0x020fe20000010042 */
[----:B------:R-:W-:Y:S01]  /*5270*/  LEA R132, P3, R64, c[0x0][0x180], 0x2 ;  /* 0x0000600040847a11 */ /* 0x000fe200078610ff */
[----:B------:R-:W-:Y:S01]  /*5280*/  FFMA.FTZ R71, R133, R71, R65 ;  /* 0x0000004785477223 */ /* 0x000fe20000010041 */
[----:B------:R-:W-:-:S04]  /*5290*/  IADD3.X R65, R177, R75, R178, P0, P2 ;  /* 0x0000004bb1417210 */ /* 0x000fc800007e44b2 */
[----:B------:R-:W-:Y:S02]  /*52a0*/  LEA.HI.X R133, R64, c[0x0][0x184], R65, 0x2, P3 ;  /* 0x0000610040857a11 */ /* 0x000fe400018f1441 */
[----:B------:R-:W-:-:S04]  /*52b0*/  IADD3 R64, P0, P2, R20, R74, R50 ;  /* 0x0000004a14407210 */ /* 0x000fc80007a1e032 */
[----:B------:R-:W-:Y:S01]  /*52c0*/  LEA R130, P3, R64, c[0x0][0x180], 0x2 ;  /* 0x0000600040827a11 */ /* 0x000fe200078610ff */
[----:B------:R-:W4:Y:S01]  /*52d0*/  LDG.E.64.CONSTANT R132, [R132.64] ;  /* 0x0000000c84847981 */ /* 0x000f22000c1e9b00 */
[----:B------:R-:W-:-:S04]  /*52e0*/  IADD3.X R65, R175, R75, R176, P0, P2 ;  /* 0x0000004baf417210 */ /* 0x000fc800007e44b0 */
[----:B------:R-:W-:Y:S02]  /*52f0*/  LEA.HI.X R131, R64, c[0x0][0x184], R65, 0x2, P3 ;  /* 0x0000610040837a11 */ /* 0x000fe400018f1441 */
[----:B------:R-:W2:Y:S04]  /*5300*/  LDS.128 R64, [R32+0x190] ;  /* 0x0001900020407984 */ /* 0x000ea80000000c00 */
[----:B------:R-:W5:Y:S01]  /*5310*/  LDG.E.64.CONSTANT R130, [R130.64] ;  /* 0x0000000c82827981 */ /* 0x000f62000c1e9b00 */
[----:B------:R-:W-:-:S04]  /*5320*/  IADD3 R68, P0, P2, R21, R74, R51 ;  /* 0x0000004a15447210 */ /* 0x000fc80007a1e033 */
[----:B------:R-:W-:Y:S02]  /*5330*/  IADD3.X R69, R173, R75, R174, P0, P2 ;  /* 0x0000004bad457210 */ /* 0x000fe400007e44ae */
[----:B------:R-:W-:-:S04]  /*5340*/  LEA R128, P3, R68, c[0x0][0x180], 0x2 ;  /* 0x0000600044807a11 */ /* 0x000fc800078610ff */
[----:B------:R-:W-:-:S06]  /*5350*/  LEA.HI.X R129, R68, c[0x0][0x184], R69, 0x2, P3 ;  /* 0x0000610044817a11 */ /* 0x000fcc00018f1445 */
[----:B------:R-:W5:Y:S01]  /*5360*/  LDG.E.64.CONSTANT R128, [R128.64] ;  /* 0x0000000c80807981 */ /* 0x000f62000c1e9b00 */
[----:B--2---:R-:W-:Y:S02]  /*5370*/  FFMA.FTZ R64, R126, R64, R70 ;  /* 0x000000407e407223 */ /* 0x004fe40000010046 */
[----:B------:R-:W-:Y:S02]  /*5380*/  FFMA.FTZ R65, R127, R65, R71 ;  /* 0x000000417f417223 */ /* 0x000fe40000010047 */
[----:B------:R-:W4:Y:S01]  /*5390*/  LDS.128 R68, [R32+0x1a0] ;  /* 0x0001a00020447984 */ /* 0x000f220000000c00 */
[----:B---3--:R-:W-:Y:S01]  /*53a0*/  FFMA.FTZ R66, R134, R66, R64 ;  /* 0x0000004286427223 */ /* 0x008fe20000010040 */
[----:B------:R-:W-:Y:S01]  /*53b0*/  IADD3 R64, P0, P2, R22, R74, R52 ;  /* 0x0000004a16407210 */ /* 0x000fe20007a1e034 */
[----:B------:R-:W-:-:S03]  /*53c0*/  FFMA.FTZ R67, R135, R67, R65 ;  /* 0x0000004387437223 */ /* 0x000fc60000010041 */
[----:B------:R-:W-:Y:S02]  /*53d0*/  LEA R126, P3, R64, c[0x0][0x180], 0x2 ;  /* 0x00006000407e7a11 */ /* 0x000fe400078610ff */
[----:B------:R-:W-:-:S04]  /*53e0*/  IADD3.X R65, R171, R75, R172, P0, P2 ;  /* 0x0000004bab417210 */ /* 0x000fc800007e44ac */
[----:B------:R-:W-:-:S06]  /*53f0*/  LEA.HI.X R127, R64, c[0x0][0x184], R65, 0x2, P3 ;  /* 0x00006100407f7a11 */ /* 0x000fcc00018f1441 */
[----:B------:R-:W2:Y:S01]  /*5400*/  LDG.E.64.CONSTANT R126, [R126.64] ;  /* 0x0000000c7e7e7981 */ /* 0x000ea2000c1e9b00 */
[----:B----4-:R-:W-:Y:S01]  /*5410*/  FFMA.FTZ R66, R132, R68, R66 ;  /* 0x0000004484427223 */ /* 0x010fe20000010042 */
[----:B------:R-:W-:-:S04]  /*5420*/  IADD3 R68, P0, P2, R23, R74, R53 ;  /* 0x0000004a17447210 */ /* 0x000fc80007a1e035 */
[----:B------:R-:W-:Y:S01]  /*5430*/  LEA R134, P3, R68, c[0x0][0x180], 0x2 ;  /* 0x0000600044867a11 */ /* 0x000fe200078610ff */
[----:B-----5:R-:W-:Y:S01]  /*5440*/  FFMA.FTZ R70, R130, R70, R66 ;  /* 0x0000004682467223 */ /* 0x020fe20000010042 */
[----:B------:R-:W-:-:S04]  /*5450*/  IADD3.X R130, R169, R75, R170, P0, P2 ;  /* 0x0000004ba9827210 */ /* 0x000fc800007e44aa */
[----:B------:R-:W-:-:S06]  /*5460*/  LEA.HI.X R135, R68, c[0x0][0x184], R130, 0x2, P3 ;  /* 0x0000610044877a11 */ /* 0x000fcc00018f1482 */
[----:B------:R-:W3:Y:S01]  /*5470*/  LDG.E.64.CONSTANT R134, [R134.64] ;  /* 0x0000000c86867981 */ /* 0x000ee2000c1e9b00 */
[----:B------:R-:W-:Y:S01]  /*5480*/  FFMA.FTZ R69, R133, R69, R67 ;  /* 0x0000004585457223 */ /* 0x000fe20000010043 */
[----:B------:R-:W-:Y:S02]  /*5490*/  IADD3 R68, P0, P2, R24, R74, R54 ;  /* 0x0000004a18447210 */ /* 0x000fe40007a1e036 */
[----:B------:R-:W0:Y:S01]  /*54a0*/  LDS.128 R64, [R32+0x1b0] ;  /* 0x0001b00020407984 */ /* 0x000e220000000c00 */
[----:B------:R-:W-:Y:S01]  /*54b0*/  FFMA.FTZ R71, R131, R71, R69 ;  /* 0x0000004783477223 */ /* 0x000fe20000010045 */
        /* <DEDUP_REMOVED lines=9> */
[----:B0-----:R-:W-:Y:S02]  /*5550*/  FFMA.FTZ R64, R128, R64, R70 ;  /* 0x0000004080407223 */ /* 0x001fe40000010046 */
[----:B------:R-:W-:Y:S02]  /*5560*/  FFMA.FTZ R65, R129, R65, R71 ;  /* 0x0000004181417223 */ /* 0x000fe40000010047 */
[----:B------:R-:W3:Y:S01]  /*5570*/  LDS.128 R68, [R32+0x1c0] ;  /* 0x0001c00020447984 */ /* 0x000ee20000000c00 */
[----:B--2---:R-:W-:Y:S02]  /*5580*/  FFMA.FTZ R64, R126, R66, R64 ;  /* 0x000000427e407223 */ /* 0x004fe40000010040 */
[----:B------:R-:W-:Y:S01]  /*5590*/  FFMA.FTZ R65, R127, R67, R65 ;  /* 0x000000437f417223 */ /* 0x000fe20000010041 */
[----:B------:R-:W-:Y:S01]  /*55a0*/  IADD3 R127, P5, P6, R28, R74, R58 ;  /* 0x0000004a1c7f7210 */ /* 0x000fe20007ebe03a */
[----:B---3--:R-:W-:-:S02]  /*55b0*/  FFMA.FTZ R134, R134, R68, R64 ;  /* 0x0000004486867223 */ /* 0x008fc40000010040 */
[----:B------:R-:W-:Y:S02]  /*55c0*/  FFMA.FTZ R135, R135, R69, R65 ;  /* 0x0000004587877223 */ /* 0x000fe40000010041 */
[----:B------:R-:W5:Y:S01]  /*55d0*/  LDS.128 R64, [R32+0x1d0] ;  /* 0x0001d00020407984 */ /* 0x000f620000000c00 */
[----:B------:R-:W-:-:S04]  /*55e0*/  IADD3 R69, P0, P2, R26, R74, R56 ;  /* 0x0000004a1a457210 */ /* 0x000fc80007a1e038 */
[----:B------:R-:W-:Y:S02]  /*55f0*/  LEA R68, P3, R69, c[0x0][0x180], 0x2 ;  /* 0x0000600045447a11 */ /* 0x000fe400078610ff */
[----:B------:R-:W-:-:S04]  /*5600*/  IADD3.X R126, R163, R75, R164, P0, P2 ;  /* 0x0000004ba37e7210 */ /* 0x000fc800007e44a4 */
[----:B------:R-:W-:-:S06]  /*5610*/  LEA.HI.X R69, R69, c[0x0][0x184], R126, 0x2, P3 ;  /* 0x0000610045457a11 */ /* 0x000fcc00018f147e */
[----:B------:R-:W2:Y:S01]  /*5620*/  LDG.E.64.CONSTANT R68, [R68.64] ;  /* 0x0000000c44447981 */ /* 0x000ea2000c1e9b00 */
[----:B----4-:R-:W-:Y:S02]  /*5630*/  FFMA.FTZ R70, R130, R70, R134 ;  /* 0x0000004682467223 */ /* 0x010fe40000010086 */
[----:B------:R-:W-:Y:S01]  /*5640*/  FFMA.FTZ R134, R131, R71, R135 ;  /* 0x0000004783867223 */ /* 0x000fe20000010087 */
[----:B------:R-:W-:-:S04]  /*5650*/  IADD3 R71, P0, P2, R27, R74, R57 ;  /* 0x0000004a1b477210 */ /* 0x000fc80007a1e039 */
[----:B------:R-:W-:Y:S02]  /*5660*/  IADD3.X R126, R161, R75, R162, P0, P2 ;  /* 0x0000004ba17e7210 */ /* 0x000fe400007e44a2 */
[----:B------:R-:W-:Y:S01]  /*5670*/  IADD3 R131, P0, P2, R30, R74, R60 ;  /* 0x0000004a1e837210 */ /* 0x000fe20007a1e03c */
[----:B-----5:R-:W-:Y:S01]  /*5680*/  FFMA.FTZ R64, R132, R64, R70 ;  /* 0x0000004084407223 */ /* 0x020fe20000010046 */
[----:B------:R-:W-:-:S04]  /*5690*/  LEA R70, P3, R71, c[0x0][0x180], 0x2 ;  /* 0x0000600047467a11 */ /* 0x000fc800078610ff */
[----:B------:R-:W-:Y:S02]  /*56a0*/  LEA.HI.X R71, R71, c[0x0][0x184], R126, 0x2, P3 ;  /* 0x0000610047477a11 */ /* 0x000fe400018f147e */
[----:B------:R-:W-:Y:S02]  /*56b0*/  IADD3 R129, P4, P3, R29, R74, R59 ;  /* 0x0000004a1d817210 */ /* 0x000fe40007b9e03b */
[----:B------:R-:W-:Y:S02]  /*56c0*/  IADD3.X R74, R159, R75, R160, P5, P6 ;  /* 0x0000004b9f4a7210 */ /* 0x000fe40002fec4a0 */
[----:B------:R-:W-:-:S04]  /*56d0*/  LEA R126, P5, R127, c[0x0][0x180], 0x2 ;  /* 0x000060007f7e7a11 */ /* 0x000fc800078a10ff */
[----:B------:R-:W-:Y:S02]  /*56e0*/  LEA.HI.X R127, R127, c[0x0][0x184], R74, 0x2, P5 ;  /* 0x000061007f7f7a11 */ /* 0x000fe400028f144a */
[-C--:B------:R-:W-:Y:S02]  /*56f0*/  IADD3.X R74, R157, R75.reuse, R158, P4, P3 ;  /* 0x0000004b9d4a7210 */ /* 0x080fe400027e649e */
[----:B------:R-:W-:Y:S02]  /*5700*/  LEA R128, P5, R129, c[0x0][0x180], 0x2 ;  /* 0x0000600081807a11 */ /* 0x000fe400078a10ff */
[----:B------:R-:W-:Y:S01]  /*5710*/  IADD3.X R132, R155, R75, R156, P0, P2 ;  /* 0x0000004b9b847210 */ /* 0x000fe200007e449c */
[----:B------:R-:W3:Y:S01]  /*5720*/  LDG.E.64.CONSTANT R126, [R126.64] ;  /* 0x0000000c7e7e7981 */ /* 0x000ee2000c1e9b00 */
[----:B------:R-:W-:-:S03]  /*5730*/  LEA.HI.X R129, R129, c[0x0][0x184], R74, 0x2, P5 ;  /* 0x0000610081817a11 */ /* 0x000fc600028f144a */
[----:B------:R0:W4:Y:S01]  /*5740*/  LDG.E.64.CONSTANT R74, [R70.64] ;  /* 0x0000000c464a7981 */ /* 0x000122000c1e9b00 */
[----:B------:R-:W-:-:S03]  /*5750*/  LEA R130, P0, R131, c[0x0][0x180], 0x2 ;  /* 0x0000600083827a11 */ /* 0x000fc600078010ff */
[----:B------:R-:W5:Y:S01]  /*5760*/  LDG.E.64.CONSTANT R128, [R128.64] ;  /* 0x0000000c80807981 */ /* 0x000f62000c1e9b00 */
[----:B------:R-:W-:-:S06]  /*5770*/  LEA.HI.X R131, R131, c[0x0][0x184], R132, 0x2, P0 ;  /* 0x0000610083837a11 */ /* 0x000fcc00000f1484 */
[----:B------:R-:W5:Y:S01]  /*5780*/  LDG.E.64.CONSTANT R130, [R130.64] ;  /* 0x0000000c82827981 */ /* 0x000f62000c1e9b00 */
[----:B------:R-:W-:Y:S02]  /*5790*/  FFMA.FTZ R133, R133, R65, R134 ;  /* 0x0000004185857223 */ /* 0x000fe40000010086 */
[----:B--2---:R-:W-:Y:S02]  /*57a0*/  FFMA.FTZ R132, R68, R66, R64 ;  /* 0x0000004244847223 */ /* 0x004fe40000010040 */
[----:B------:R-:W-:Y:S02]  /*57b0*/  FFMA.FTZ R133, R69, R67, R133 ;  /* 0x0000004345857223 */ /* 0x000fe40000010085 */
[----:B------:R-:W4:Y:S04]  /*57c0*/  LDS.128 R64, [R32+0x1e0] ;  /* 0x0001e00020407984 */ /* 0x000f280000000c00 */
[----:B0-----:R-:W5:Y:S01]  /*57d0*/  LDS.128 R68, [R32+0x1f0] ;  /* 0x0001f00020447984 */ /* 0x001f620000000c00 */
[----:B----4-:R-:W-:-:S02]  /*57e0*/  FFMA.FTZ R64, R74, R64, R132 ;  /* 0x000000404a407223 */ /* 0x010fc40000010084 */
[----:B------:R-:W-:Y:S02]  /*57f0*/  FFMA.FTZ R65, R75, R65, R133 ;  /* 0x000000414b417223 */ /* 0x000fe40000010085 */
[----:B---3--:R-:W-:Y:S02]  /*5800*/  FFMA.FTZ R64, R126, R66, R64 ;  /* 0x000000427e407223 */ /* 0x008fe40000010040 */
[----:B------:R-:W-:Y:S02]  /*5810*/  FFMA.FTZ R65, R127, R67, R65 ;  /* 0x000000437f417223 */ /* 0x000fe40000010041 */
[----:B-----5:R-:W-:Y:S02]  /*5820*/  FFMA.FTZ R64, R128, R68, R64 ;  /* 0x0000004480407223 */ /* 0x020fe40000010040 */
[----:B------:R-:W-:Y:S02]  /*5830*/  FFMA.FTZ R65, R129, R69, R65 ;  /* 0x0000004581417223 */ /* 0x000fe40000010041 */
[----:B------:R-:W-:-:S02]  /*5840*/  FFMA.FTZ R64, R130, R70, R64 ;  /* 0x0000004682407223 */ /* 0x000fc40000010040 */
[----:B------:R-:W-:-:S04]  /*5850*/  FFMA.FTZ R65, R131, R71, R65 ;  /* 0x0000004783417223 */ /* 0x000fc80000010041 */
[----:B------:R-:W-:Y:S01]  /*5860*/  FADD.FTZ R67, R64, R65 ;  /* 0x0000004140437221 */ /* 0x000fe20000010000 */
[----:B------:R-:W-:Y:S05]  /*5870*/  BRA.DIV ~URZ, `(.L_x_22295) ;  /* 0x000094027f007947 */ /* 0x000fea000b800000 */
[----:B------:R0:W1:Y:S02]  /*5880*/  SHFL.BFLY PT, R66, R67, 0x1, 0x1f ;  /* 0x0c201f0043427f89 */ /* 0x00006400000e0000 */
.L_x_22339:
        /* <DEDUP_REMOVED lines=11> */
.L_x_22297:
[----:B------:R-:W-:Y:S05]  /*5940*/  BSYNC B1 ;  /* 0x0000000000017941 */ /* 0x000fea0003800000 */
.L_x_22296:
[----:B------:R-:W-:-:S04]  /*5950*/  IADD3 R31, R31, 0x4, RZ ;  /* 0x000000041f1f7810 */ /* 0x000fc80007ffe0ff */
[----:B------:R-:W-:-:S13]  /*5960*/  ISETP.GE.AND P0, PT, R31, UR7, PT ;  /* 0x000000071f007c0c */ /* 0x000fda000bf06270 */
[----:B01----:R-:W-:Y:S01]  /*5970*/  @P0 CALL.REL.NOINC `(.L_x_22298) ;  /* 0x0000001000000944 */ /* 0x003fe20003c00000 */
[----:B------:R-:W-:Y:S05]  /*5980*/  BRA `(.L_x_22299) ;  /* 0xffffde4000007947 */ /* 0x000fea000383ffff */
.L_x_22298:
[----:B------:R-:W-:Y:S05]  /*5990*/  BRA `(.L_x_22293) ;  /* 0x0000226000007947 */ /* 0x000fea0003800000 */
.L_x_22294:
[----:B------:R-:W-:-:S05]  /*59a0*/  IMAD.U32 R2, RZ, RZ, UR17 ;  /* 0x00000011ff027e24 */ /* 0x000fca000f8e00ff */
[----:B------:R-:W-:Y:S01]  /*59b0*/  IADD3 R64, -R2, 0x1, RZ ;  /* 0x0000000102407810 */ /* 0x000fe20007ffe1ff */
[----:B------:R-:W-:Y:S02]  /*59c0*/  IMAD.MOV.U32 R2, RZ, RZ, -0x800001 ;  /* 0xff7fffffff027424 */ /* 0x000fe400078e00ff */
.L_x_22303:
[----:B------:R-:W-:Y:S01]  /*59d0*/  IADD3 R65, P0, R31, UR6, RZ ;  /* 0x000000061f417c10 */ /* 0x000fe2000ff1e0ff */
[----:B------:R-:W-:-:S03]  /*59e0*/  IMAD.MOV.U32 R67, RZ, RZ, c[0x0][0x1bc] ;  /* 0x00006f00ff437624 */ /* 0x000fc600078e00ff */
[----:B------:R-:W-:Y:S02]  /*59f0*/  LEA.HI.X.SX32 R66, R31, UR18, 0x1, P0 ;  /* 0x000000121f427c11 */ /* 0x000fe400080f0eff */
[C---:B------:R-:W-:Y:S01]  /*5a00*/  LEA R64, P0, R65.reuse, c[0x0][0x198], 0x2 ;  /* 0x0000660041407a11 */ /* 0x040fe200078010ff */
[----:B------:R-:W-:Y:S01]  /*5a10*/  IMAD.MOV.U32 R74, RZ, RZ, R62 ;  /* 0x000000ffff4a7224 */ /* 0x000fe200078e003e */
[----:B------:R-:W-:Y:S02]  /*5a20*/  SHF.R.S32.HI R67, RZ, 0x1f, R67 ;  /* 0x0000001fff437819 */ /* 0x000fe40000011443 */
[----:B------:R-:W-:-:S06]  /*5a30*/  LEA.HI.X R65, R65, c[0x0][0x19c], R66, 0x2, P0 ;  /* 0x0000670041417a11 */ /* 0x000fcc00000f1442 */
[----:B------:R-:W2:Y:S01]  /*5a40*/  LDG.E.CONSTANT R65, [R64.64] ;  /* 0x0000000c40417981 */ /* 0x000ea2000c1e9900 */
[----:B------:R-:W-:Y:S01]  /*5a50*/  IMAD.MOV.U32 R75, RZ, RZ, R63 ;  /* 0x000000ffff4b7224 */ /* 0x000fe200078e003f */
        /* <DEDUP_REMOVED lines=517> */
.L_x_22340:
[----:B------:R-:W-:Y:S01]  /*7ab0*/  IMAD.U32 R65, RZ, RZ, UR17 ;  /* 0x00000011ff417e24 */ /* 0x000fe2000f8e00ff */
[----:B------:R-:W-:Y:S01]  /*7ac0*/  ISETP.NE.AND P0, PT, R0, RZ, PT ;  /* 0x000000ff0000720c */ /* 0x000fe20003f05270 */
[----:B------:R-:W-:Y:S01]  /*7ad0*/  IMAD R64, R31, 0x10, R154 ;  /* 0x000000101f407824 */ /* 0x000fe200078e029a */
[----:B------:R-:W-:Y:S01]  /*7ae0*/  BSSY B1, `(.L_x_22301) ;  /* 0x000000d000017945 */ /* 0x000fe20003800000 */
[----:B01----:R-:W-:Y:S01]  /*7af0*/  FADD.FTZ R67, R67, R66 ;  /* 0x0000004243437221 */ /* 0x003fe20000010000 */
[----:B------:R-:W-:-:S03]  /*7b00*/  IADD3 R65, -R65, 0x1, RZ ;  /* 0x0000000141417810 */ /* 0x000fc60007ffe1ff */
[----:B------:R-:W-:Y:S02]  /*7b10*/  FMUL.FTZ R67, R67, c[0x0][0x194] ;  /* 0x0000650043437a20 */ /* 0x000fe40000410000 */
[----:B------:R-:W-:-:S06]  /*7b20*/  IMAD.IADD R65, R65, 0x1, R64 ;  /* 0x0000000141417824 */ /* 0x000fcc00078e0240 */
[----:B------:R-:W0:Y:S02]  /*7b30*/  I2F R65, R65 ;  /* 0x0000004100417306 */ /* 0x000e240000201400 */
[----:B0-----:R-:W-:Y:S01]  /*7b40*/  FFMA.FTZ R65, R65, UR4, R67 ;  /* 0x0000000441417c23 */ /* 0x001fe20008010043 */
[----:B------:R-:W-:Y:S05]  /*7b50*/  @P0 BRA `(.L_x_22302) ;  /* 0x0000005000000947 */ /* 0x000fea0003800000 */
[C---:B------:R-:W-:Y:S02]  /*7b60*/  ISETP.GE.AND P0, PT, R64.reuse, UR17, PT ;  /* 0x0000001140007c0c */ /* 0x040fe4000bf06270 */
[----:B------:R-:W-:Y:S02]  /*7b70*/  IADD3 R64, R64, -UR16, RZ ;  /* 0x8000001040407c10 */ /* 0x000fe4000fffe0ff */
[----:B------:R-:W-:-:S05]  /*7b80*/  FSEL R66, R65, RZ, !P0 ;  /* 0x000000ff41427208 */ /* 0x000fca0004000000 */
[----:B------:R0:W-:Y:S04]  /*7b90*/  STS [R64.X4+0x420], R66 ;  /* 0x0004204240007388 */ /* 0x0001e80000004800 */
[----:B------:R-:W-:Y:S02]  /*7ba0*/  @!P0 FMNMX.FTZ R2, R2, R65, !PT ;  /* 0x0000004102028209 */ /* 0x000fe40007810000 */
.L_x_22302:
[----:B------:R-:W-:Y:S05]  /*7bb0*/  BSYNC B1 ;  /* 0x0000000000017941 */ /* 0x000fea0003800000 */
.L_x_22301:
[----:B------:R-:W-:-:S04]  /*7bc0*/  IADD3 R31, R31, 0x4, RZ ;  /* 0x000000041f1f7810 */ /* 0x000fc80007ffe0ff */
[----:B------:R-:W-:-:S13]  /*7bd0*/  ISETP.GE.AND P0, PT, R31, UR7, PT ;  /* 0x000000071f007c0c */ /* 0x000fda000bf06270 */
[----:B0-----:R-:W-:Y:S01]  /*7be0*/  @P0 CALL.REL.NOINC `(.L_x_22293) ;  /* 0x0000001000000944 */ /* 0x001fe20003c00000 */
[----:B------:R-:W-:Y:S05]  /*7bf0*/  BRA `(.L_x_22303) ;  /* 0xffffddd000007947 */ /* 0x000fea000383ffff */
.L_x_22293:
[----:B------:R-:W-:Y:S05]  /*7c00*/  BSYNC B0 ;  /* 0x0000000000007941 */ /* 0x000fea0003800000 */
.L_x_22292:
[----:B------:R-:W-:Y:S05]  /*7c10*/  BRA.DIV ~URZ, `(.L_x_22304) ;  /* 0x000071427f007947 */ /* 0x000fea000b800000 */
[----:B------:R2:W3:Y:S02]  /*7c20*/  SHFL.BFLY PT, R66, R2, 0x10, 0x1f ;  /* 0x0e001f0002427f89 */ /* 0x0004e400000e0000 */
.L_x_22341:
[----:B---3--:R-:W-:Y:S01]  /*7c30*/  FMNMX.FTZ R5, R66, R2, !PT ;  /* 0x0000000242057209 */ /* 0x008fe20007810000 */
[----:B------:R-:W-:Y:S05]  /*7c40*/  BRA.DIV ~URZ, `(.L_x_22305) ;  /* 0x000071827f007947 */ /* 0x000fea000b800000 */
[----:B------:R-:W3:Y:S02]  /*7c50*/  SHFL.BFLY PT, R0, R5, 0x8, 0x1f ;  /* 0x0d001f0005007f89 */ /* 0x000ee400000e0000 */
[----:B---3--:R-:W-:-:S05]  /*7c60*/  FMNMX.FTZ R0, R5, R0, !PT ;  /* 0x0000000005007209 */ /* 0x008fca0007810000 */
[----:B------:R-:W3:Y:S02]  /*7c70*/  SHFL.BFLY PT, R3, R0, 0x4, 0x1f ;  /* 0x0c801f0000037f89 */ /* 0x000ee400000e0000 */
[----:B---3--:R-:W-:-:S05]  /*7c80*/  FMNMX.FTZ R3, R0, R3, !PT ;  /* 0x0000000300037209 */ /* 0x008fca0007810000 */
[----:B------:R3:W4:Y:S02]  /*7c90*/  SHFL.BFLY PT, R66, R3, 0x2, 0x1f ;  /* 0x0c401f0003427f89 */ /* 0x00072400000e0000 */
.L_x_22342:
[----:B------:R-:W5:Y:S01]  /*7ca0*/  S2R R0, SR_TID.X ;  /* 0x0000000000007919 */ /* 0x000f620000002100 */
[----:B---34-:R-:W-:Y:S01]  /*7cb0*/  FMNMX.FTZ R3, R66, R3, !PT ;  /* 0x0000000342037209 */ /* 0x018fe20007810000 */
[----:B------:R-:W-:Y:S02]  /*7cc0*/  WARPSYNC 0xffffffff ;  /* 0xffffffff00007948 */ /* 0x000fe40003800000 */
[----:B0-----:R-:W0:Y:S01]  /*7cd0*/  S2R R6, SR_TID.X ;  /* 0x0000000000067919 */ /* 0x001e220000002100 */
[----:B--2--5:R-:W-:-:S04]  /*7ce0*/  SHF.R.S32.HI R2, RZ, 0x1f, R0 ;  /* 0x0000001fff027819 */ /* 0x024fc80000011400 */
[----:B------:R-:W-:-:S04]  /*7cf0*/  LEA.HI R2, R2, R0, RZ, 0x5 ;  /* 0x0000000002027211 */ /* 0x000fc800078f28ff */
[----:B------:R-:W-:-:S05]  /*7d00*/  LOP3.LUT R2, R2, 0xffffffe0, RZ, 0xc0, !PT ;  /* 0xffffffe002027812 */ /* 0x000fca00078ec0ff */
[----:B------:R-:W-:-:S05]  /*7d10*/  IMAD.IADD R2, R0, 0x1, -R2 ;  /* 0x0000000100027824 */ /* 0x000fca00078e0a02 */
[----:B------:R-:W-:-:S13]  /*7d20*/  ISETP.NE.AND P0, PT, R2, RZ, PT ;  /* 0x000000ff0200720c */ /* 0x000fda0003f05270 */
[----:B0-----:R-:W-:-:S04]  /*7d30*/  @!P0 SHF.R.S32.HI R0, RZ, 0x1f, R6 ;  /* 0x0000001fff008819 */ /* 0x001fc80000011406 */
[----:B------:R-:W-:-:S04]  /*7d40*/  @!P0 LEA.HI R0, R0, R6, RZ, 0x5 ;  /* 0x0000000600008211 */ /* 0x000fc800078f28ff */
[----:B------:R-:W-:-:S05]  /*7d50*/  @!P0 SHF.R.S32.HI R0, RZ, 0x5, R0 ;  /* 0x00000005ff008819 */ /* 0x000fca0000011400 */
        /* <DEDUP_REMOVED lines=14> */
[----:B------:R-:W2:Y:S01]  /*7e40*/  S2UR UR9, SR_CTAID.Z ;  /* 0x00000000000979c3 */ /* 0x000ea20000002700 */
[----:B-1----:R-:W-:Y:S01]  /*7e50*/  UMOV UR4, 0xffffffe0 ;  /* 0xffffffe000047882 */ /* 0x002fe20000000000 */
        /* <DEDUP_REMOVED lines=18> */
.L_x_22310:
        /* <DEDUP_REMOVED lines=11> */
.L_x_22309:
[----:B------:R-:W-:Y:S05]  /*8030*/  BSYNC B1 ;  /* 0x0000000000017941 */ /* 0x000fea0003800000 */
.L_x_22308:
        /* <DEDUP_REMOVED lines=11> */
.L_x_22313:
        /* <DEDUP_REMOVED lines=100> */
.L_x_22312:
[----:B------:R-:W-:Y:S05]  /*8730*/  BSYNC B1 ;  /* 0x0000000000017941 */ /* 0x000fea0003800000 */
.L_x_22311:
        /* <DEDUP_REMOVED lines=55> */
.L_x_22315:
[----:B------:R-:W-:Y:S05]  /*8ab0*/  BSYNC B1 ;  /* 0x0000000000017941 */ /* 0x000fea0003800000 */
.L_x_22314:
        /* <DEDUP_REMOVED lines=26> */
.L_x_22307:
[----:B------:R-:W-:Y:S05]  /*8c60*/  BSYNC B0 ;  /* 0x0000000000007941 */ /* 0x000fea0003800000 */
.L_x_22306:
[----:B0-----:R-:W0:Y:S01]  /*8c70*/  SHFL.BFLY PT, R3, R4, 0x10, 0x1f ;  /* 0x0e001f0004037f89 */ /* 0x001e2200000e0000 */
[----:B------:R-:W-:Y:S03]  /*8c80*/  BSSY B0, `(.L_x_22316) ;  /* 0x00000a4000007945 */ /* 0x000fe60003800000 */
[----:B------:R-:W2:Y:S01]  /*8c90*/  S2R R9, SR_TID.X ;  /* 0x0000000000097919 */ /* 0x000ea20000002100 */
[----:B0-----:R-:W-:Y:S01]  /*8ca0*/  FADD.FTZ R3, R3, R4 ;  /* 0x0000000403037221 */ /* 0x001fe20000010000 */
[----:B--2---:R-:W-:-:S04]  /*8cb0*/  LOP3.LUT P0, R8, R9, 0x1f, RZ, 0xc0, !PT ;  /* 0x0000001f09087812 */ /* 0x004fc8000780c0ff */
        /* <DEDUP_REMOVED lines=20> */
[----:B-1----:R-:W1:Y:S01]  /*8e00*/  S2UR UR4, SR_CTAID.Z ;  /* 0x00000000000479c3 */ /* 0x002e620000002700 */
[----:B------:R-:W-:Y:S01]  /*8e10*/  UMOV UR9, 0xffffffe0 ;  /* 0xffffffe000097882 */ /* 0x000fe20000000000 */
[----:B------:R-:W-:Y:S01]  /*8e20*/  LOP3.LUT R0, RZ, UR5, RZ, 0x33, !PT ;  /* 0x00000005ff007c12 */ /* 0x000fe2000f8e33ff */
[----:B------:R-:W-:Y:S01]  /*8e30*/  BSSY B1, `(.L_x_22318) ;  /* 0x000001a000017945 */ /* 0x000fe20003800000 */
[----:B0-----:R-:W-:Y:S01]  /*8e40*/  LOP3.LUT R3, RZ, UR17, RZ, 0x33, !PT ;  /* 0x00000011ff037c12 */ /* 0x001fe2000f8e33ff */
        /* <DEDUP_REMOVED lines=11> */
[----:B------:R0:W1:Y:S10]  /*8f00*/  MUFU.RCP R31, R0 ;  /* 0x00000000001f7308 */ /* 0x0000740000001000 */
[----:B------:R-:W-:Y:S05]  /*8f10*/  @!P0 BRA `(.L_x_22319) ;  /* 0x000000b000008947 */ /* 0x000fea0003800000 */
[----:B0-----:R-:W-:Y:S01]  /*8f20*/  IMAD.MOV.U32 R0, RZ, RZ, R4 ;  /* 0x000000ffff007224 */ /* 0x001fe200078e0004 */
[----:B------:R-:W-:Y:S01]  /*8f30*/  LEA R4, R9, 0x420, 0x2 ;  /* 0x0000042009047811 */ /* 0x000fe200078e10ff */
[----:B------:R-:W-:-:S04]  /*8f40*/  IMAD.MOV.U32 R3, RZ, RZ, R9 ;  /* 0x000000ffff037224 */ /* 0x000fc800078e0009 */
.L_x_22320:
        /* <DEDUP_REMOVED lines=8> */
.L_x_22319:
[----:B0-----:R-:W-:Y:S05]  /*8fd0*/  BSYNC B1 ;  /* 0x0000000000017941 */ /* 0x001fea0003800000 */
.L_x_22318:
        /* <DEDUP_REMOVED lines=11> */
.L_x_22323:
        /* <DEDUP_REMOVED lines=52> */
.L_x_22322:
[----:B------:R-:W-:Y:S05]  /*93d0*/  BSYNC B1 ;  /* 0x0000000000017941 */ /* 0x000fea0003800000 */
.L_x_22321:
        /* <DEDUP_REMOVED lines=31> */
.L_x_22325:
[----:B------:R-:W-:Y:S05]  /*95d0*/  BSYNC B1 ;  /* 0x0000000000017941 */ /* 0x000fea0003800000 */
.L_x_22324:
        /* <DEDUP_REMOVED lines=14> */
.L_x_22317:
[----:B------:R-:W-:Y:S05]  /*96c0*/  BSYNC B0 ;  /* 0x0000000000007941 */ /* 0x000fea0003800000 */
.L_x_22316:
[----:B0-----:R-:W0:Y:S01]  /*96d0*/  S2R R3, SR_TID.X ;  /* 0x0000000000037919 */ /* 0x001e220000002100 */
[----:B------:R-:W-:Y:S01]  /*96e0*/  BSSY B0, `(.L_x_22326) ;  /* 0x0000021000007945 */ /* 0x000fe20003800000 */
[----:B------:R-:W-:Y:S02]  /*96f0*/  IMAD.MOV.U32 R0, RZ, RZ, RZ ;  /* 0x000000ffff007224 */ /* 0x000fe400078e00ff */
[----:B------:R-:W-:Y:S01]  /*9700*/  BAR.SYNC.DEFER_BLOCKING 0x0 ;  /* 0x0000000000007b1d */ /* 0x000fe20000010000 */
[----:B------:R-:W-:Y:S01]  /*9710*/  IMAD.MOV.U32 R136, RZ, RZ, RZ ;  /* 0x000000ffff887224 */ /* 0x000fe200078e00ff */
[----:B0-----:R-:W-:-:S13]  /*9720*/  ISETP.NE.AND P0, PT, R3, RZ, PT ;  /* 0x000000ff0300720c */ /* 0x001fda0003f05270 */
[----:B------:R-:W-:Y:S05]  /*9730*/  @P0 BRA `(.L_x_22327) ;  /* 0x000001b000000947 */ /* 0x000fea0003800000 */
[----:B-1----:R-:W0:Y:S01]  /*9740*/  S2UR UR4, SR_CTAID.Y ;  /* 0x00000000000479c3 */ /* 0x002e220000002600 */
[----:B------:R-:W-:-:S07]  /*9750*/  ULDC UR9, c[0x0][0xc] ;  /* 0x0000030000097ab9 */ /* 0x000fce0000000800 */
[----:B------:R-:W1:Y:S08]  /*9760*/  S2UR UR8, SR_CTAID.X ;  /* 0x00000000000879c3 */ /* 0x000e700000002500 */
[----:B------:R-:W3:Y:S01]  /*9770*/  S2UR UR14, SR_CTAID.Z ;  /* 0x00000000000e79c3 */ /* 0x000ee20000002700 */
[----:B0-----:R-:W-:-:S03]  /*9780*/  UIMAD UR4, UR4, UR9, URZ ;  /* 0x00000009040472a4 */ /* 0x001fc6000f8e023f */
[----:B------:R-:W-:Y:S02]  /*9790*/  ULDC UR9, c[0x0][0x14] ;  /* 0x0000050000097ab9 */ /* 0x000fe40000000800 */
[----:B------:R-:W-:Y:S02]  /*97a0*/  UIMAD UR4, UR4, UR9, URZ ;  /* 0x00000009040472a4 */ /* 0x000fe4000f8e023f */
[----:B-1----:R-:W-:Y:S02]  /*97b0*/  UIMAD UR8, UR8, UR9, URZ ;  /* 0x00000009080872a4 */ /* 0x002fe4000f8e023f */
        /* <DEDUP_REMOVED lines=19> */
.L_x_22327:
[----:B------:R-:W-:Y:S05]  /*98f0*/  BSYNC B0 ;  /* 0x0000000000007941 */ /* 0x000fea0003800000 */
.L_x_22326:
[----:B------:R-:W-:Y:S01]  /*9900*/  BSSY B0, `(.L_x_22328) ;  /* 0x00002f2000007945 */ /* 0x000fe20003800000 */
        /* <DEDUP_REMOVED lines=19> */
[----:B------:R-:W-:Y:S02]  /*9a40*/  IMAD.MOV.U32 R178, RZ, RZ, RZ ;  /* 0x000000ffffb27224 */ /* 0x000fe400078e00ff */
[----:B------:R-:W-:-:S02]  /*9a50*/  IMAD.MOV.U32 R170, RZ, RZ, RZ ;  /* 0x000000ffffaa7224 */ /* 0x000fc400078e00ff */
[----:B------:R-:W-:Y:S02]  /*9a60*/  IMAD.MOV.U32 R166, RZ, RZ, RZ ;  /* 0x000000ffffa67224 */ /* 0x000fe400078e00ff */
[----:B------:R-:W-:Y:S01]  /*9a70*/  IMAD.MOV.U32 R168, RZ, RZ, RZ ;  /* 0x000000ffffa87224 */ /* 0x000fe200078e00ff */
[----:B------:R-:W-:Y:S05]  /*9a80*/  @P1 BRA `(.L_x_22329) ;  /* 0x00002d9000001947 */ /* 0x000fea0003800000 */
[----:B0-----:R-:W3:Y:S01]  /*9a90*/  LDL.LU R4, [R1] ;  /* 0x0000000001047983 */ /* 0x001ee20000300800 */
[----:B------:R-:W-:-:S04]  /*9aa0*/  SHF.R.S32.HI R5, RZ, 0x1f, R3 ;  /* 0x0000001fff057819 */ /* 0x000fc80000011403 */
[----:B------:R-:W-:Y:S01]  /*9ab0*/  LEA.HI R5, R5, R3, RZ, 0x5 ;  /* 0x0000000305057211 */ /* 0x000fe200078f28ff */
[----:B------:R-:W0:Y:S03]  /*9ac0*/  S2R R138, SR_CTAID.Z ;  /* 0x00000000008a7919 */ /* 0x000e260000002700 */
[----:B------:R-:W-:-:S05]  /*9ad0*/  LOP3.LUT R5, R5, 0xffffffe0, RZ, 0xc0, !PT ;  /* 0xffffffe005057812 */ /* 0x000fca00078ec0ff */
[----:B------:R-:W-:Y:S01]  /*9ae0*/  IMAD.IADD R5, R3, 0x1, -R5 ;  /* 0x0000000103057824 */ /* 0x000fe200078e0a05 */
[----:B------:R-:W-:-:S04]  /*9af0*/  SHF.R.S32.HI R2, RZ, 0x1f, R3 ;  /* 0x0000001fff027819 */ /* 0x000fc80000011403 */
[----:B------:R-:W-:Y:S02]  /*9b00*/  SHF.R.S32.HI R0, RZ, 0x1f, R5 ;  /* 0x0000001fff007819 */ /* 0x000fe40000011405 */
[----:B------:R-:W-:Y:S02]  /*9b10*/  LEA.HI R3, R2, R3, RZ, 0x5 ;  /* 0x0000000302037211 */ /* 0x000fe400078f28ff */
[----:B------:R-:W-:Y:S02]  /*9b20*/  LEA.HI R0, R0, R5, RZ, 0x2 ;  /* 0x0000000500007211 */ /* 0x000fe400078f10ff */
[----:B------:R-:W-:Y:S02]  /*9b30*/  SHF.R.S32.HI R3, RZ, 0x5, R3 ;  /* 0x00000005ff037819 */ /* 0x000fe40000011403 */
[C---:B------:R-:W-:Y:S01]  /*9b40*/  LOP3.LUT R2, R0.reuse, 0xfffffffc, RZ, 0xc0, !PT ;  /* 0xfffffffc00027812 */ /* 0x040fe200078ec0ff */
[----:B------:R-:W-:Y:S02]  /*9b50*/  IMAD.SHL.U32 R0, R0, 0x4, RZ ;  /* 0x0000000400007824 */ /* 0x000fe400078e00ff */
[----:B0-----:R-:W-:-:S02]  /*9b60*/  IMAD R138, R138, 0x20, R3 ;  /* 0x000000208a8a7824 */ /* 0x001fc400078e0203 */
[----:B------:R-:W-:Y:S01]  /*9b70*/  IMAD.IADD R2, R5, 0x1, -R2 ;  /* 0x0000000105027824 */ /* 0x000fe200078e0a02 */
[----:B------:R-:W-:-:S03]  /*9b80*/  LOP3.LUT R0, R0, 0xfffffff0, RZ, 0xc0, !PT ;  /* 0xfffffff000007812 */ /* 0x000fc600078ec0ff */
[----:B------:R-:W-:Y:S01]  /*9b90*/  IMAD.SHL.U32 R155, R2, 0x4, RZ ;  /* 0x00000004029b7824 */ /* 0x000fe200078e00ff */
[C---:B------:R-:W-:Y:S01]  /*9ba0*/  IADD3 R161, P0, R138.reuse, UR6, RZ ;  /* 0x000000068aa17c10 */ /* 0x040fe2000ff1e0ff */
[C---:B------:R-:W-:Y:S02]  /*9bb0*/  IMAD R137, R3.reuse, 0x4, R2 ;  /* 0x0000000403897824 */ /* 0x040fe400078e0202 */
[----:B------:R-:W-:Y:S02]  /*9bc0*/  IMAD R156, R3, 0x10, R155 ;  /* 0x00000010039c7824 */ /* 0x000fe400078e029b */
[----:B------:R-:W-:Y:S01]  /*9bd0*/  IMAD.IADD R155, R155, 0x1, R0 ;  /* 0x000000019b9b7824 */ /* 0x000fe200078e0200 */
[----:B------:R-:W-:Y:S01]  /*9be0*/  LEA.HI.X.SX32 R0, R138, UR18, 0x1, P0 ;  /* 0x000000128a007c11 */ /* 0x000fe200080f0eff */
[----:B------:R-:W-:Y:S01]  /*9bf0*/  IMAD.U32 R5, RZ, RZ, UR16 ;  /* 0x00000010ff057e24 */ /* 0x000fe2000f8e00ff */
[----:B------:R-:W-:Y:S01]  /*9c00*/  LEA R154, P0, R161, c[0x0][0x198], 0x2 ;  /* 0x00006600a19a7a11 */ /* 0x000fe200078010ff */
[----:B------:R-:W-:Y:S01]  /*9c10*/  IMAD.MOV.U32 R158, RZ, RZ, c[0x0][0x1bc] ;  /* 0x00006f00ff9e7624 */ /* 0x000fe200078e00ff */
[----:B------:R-:W-:-:S02]  /*9c20*/  LOP3.LUT R159, RZ, UR5, RZ, 0x33, !PT ;  /* 0x00000005ff9f7c12 */ /* 0x000fc4000f8e33ff */
[----:B------:R-:W-:Y:S01]  /*9c30*/  LEA.HI.X R161, R161, c[0x0][0x19c], R0, 0x2, P0 ;  /* 0x00006700a1a17a11 */ /* 0x000fe200000f1400 */
[----:B------:R-:W-:Y:S01]  /*9c40*/  IMAD.MOV.U32 R0, RZ, RZ, RZ ;  /* 0x000000ffff007224 */ /* 0x000fe200078e00ff */
[----:B------:R-:W-:Y:S02]  /*9c50*/  IADD3 R156, R156, 0x3, R5 ;  /* 0x000000039c9c7810 */ /* 0x000fe40007ffe005 */
[----:B------:R-:W-:Y:S02]  /*9c60*/  SHF.R.S32.HI R158, RZ, 0x1f, R158 ;  /* 0x0000001fff9e7819 */ /* 0x000fe4000001149e */
[----:B------:R-:W-:Y:S02]  /*9c70*/  LEA R137, R137, 0x420, 0x4 ;  /* 0x0000042089897811 */ /* 0x000fe400078e20ff */
        /* <DEDUP_REMOVED lines=29> */
[----:B------:R-:W-:Y:S01]  /*9e50*/  IADD3 R157, R155, 0xf80, RZ ;  /* 0x00000f809b9d7810 */ /* 0x000fe20007ffe0ff */
[----:B---3--:R-:W-:-:S05]  /*9e60*/  IMAD R2, R4, c[0x0][0x1c0], RZ ;  /* 0x0000700004027a24 */ /* 0x008fca00078e02ff */
[----:B------:R-:W-:Y:S02]  /*9e70*/  SHF.R.S32.HI R3, RZ, 0x1f, R2 ;  /* 0x0000001fff037819 */ /* 0x000fe40000011402 */
.L_x_22330:
        /* <DEDUP_REMOVED lines=17> */
[----:B------:R-:W-:Y:S02]  /*9f90*/  IADD3 R17, P0, R165, R128, RZ ;  /* 0x00000080a5117210 */ /* 0x000fe40007f1e0ff */
[----:B------:R-:W-:Y:S02]  /*9fa0*/  LEA.HI.X R13, R13, c[0x0][0x18c], R14, 0x2, P1 ;  /* 0x000063000d0d7a11 */ /* 0x000fe400008f140e */
[----:B------:R-:W-:Y:S02]  /*9fb0*/  LEA R16, P1, R17, c[0x0][0x188], 0x2 ;  /* 0x0000620011107a11 */ /* 0x000fe400078210ff */
[----:B------:R-:W-:-:S02]  /*9fc0*/  LEA.HI.X.SX32 R20, R165, R130, 0x1, P0 ;  /* 0x00000082a5147211 */ /* 0x000fc400000f0eff */
[----:B------:R-:W5:Y:S01]  /*9fd0*/  LDG.E.128.CONSTANT R12, [R12.64] ;  /* 0x0000000c0c0c7981 */ /* 0x000f62000c1e9d00 */
[----:B------:R-:W-:Y:S02]  /*9fe0*/  IADD3 R21, P0, R167, R128, RZ ;  /* 0x00000080a7157210 */ /* 0x000fe40007f1e0ff */
[----:B------:R-:W-:Y:S02]  /*9ff0*/  LEA.HI.X R17, R17, c[0x0][0x18c], R20, 0x2, P1 ;  /* 0x0000630011117a11 */ /* 0x000fe400008f1414 */
[----:B------:R-:W-:Y:S02]  /*a000*/  LEA R20, P1, R21, c[0x0][0x188], 0x2 ;  /* 0x0000620015147a11 */ /* 0x000fe400078210ff */
[----:B------:R-:W-:Y:S02]  /*a010*/  LEA.HI.X.SX32 R22, R167, R130, 0x1, P0 ;  /* 0x00000082a7167211 */ /* 0x000fe400000f0eff */
[----:B0-2---:R-:W2:Y:S01]  /*a020*/  LDG.E.128.CONSTANT R16, [R16.64] ;  /* 0x0000000c10107981 */ /* 0x005ea2000c1e9d00 */
[----:B------:R-:W-:-:S02]  /*a030*/  IADD3 R25, P0, R169, R128, RZ ;  /* 0x00000080a9197210 */ /* 0x000fc40007f1e0ff */
[----:B------:R-:W-:Y:S02]  /*a040*/  LEA.HI.X R21, R21, c[0x0][0x18c], R22, 0x2, P1 ;  /* 0x0000630015157a11 */ /* 0x000fe400008f1416 */
[----:B------:R-:W-:Y:S02]  /*a050*/  LEA R24, P1, R25, c[0x0][0x188], 0x2 ;  /* 0x0000620019187a11 */ /* 0x000fe400078210ff */
[----:B------:R-:W-:Y:S02]  /*a060*/  LEA.HI.X.SX32 R26, R169, R130, 0x1, P0 ;  /* 0x00000082a91a7211 */ /* 0x000fe400000f0eff */
[----:B------:R-:W2:Y:S01]  /*a070*/  LDG.E.128.CONSTANT R20, [R20.64] ;  /* 0x0000000c14147981 */ /* 0x000ea2000c1e9d00 */
[----:B------:R-:W-:Y:S02]  /*a080*/  IADD3 R29, P0, R171, R128, RZ ;  /* 0x00000080ab1d7210 */ /* 0x000fe40007f1e0ff */
[----:B------:R-:W-:Y:S02]  /*a090*/  LEA.HI.X R25, R25, c[0x0][0x18c], R26, 0x2, P1 ;  /* 0x0000630019197a11 */ /* 0x000fe400008f141a */
[----:B------:R-:W-:-:S02]  /*a0a0*/  LEA R28, P1, R29, c[0x0][0x188], 0x2 ;  /* 0x000062001d1c7a11 */ /* 0x000fc400078210ff */
[----:B------:R-:W-:Y:S02]  /*a0b0*/  LEA.HI.X.SX32 R30, R171, R130, 0x1, P0 ;  /* 0x00000082ab1e7211 */ /* 0x000fe400000f0eff */
[----:B------:R-:W2:Y:S01]  /*a0c0*/  LDG.E.128.CONSTANT R24, [R24.64] ;  /* 0x0000000c18187981 */ /* 0x000ea2000c1e9d00 */
[----:B------:R-:W-:Y:S02]  /*a0d0*/  IADD3 R33, P0, R173, R128, RZ ;  /* 0x00000080ad217210 */ /* 0x000fe40007f1e0ff */
[----:B------:R-:W-:Y:S02]  /*a0e0*/  LEA.HI.X R29, R29, c[0x0][0x18c], R30, 0x2, P1 ;  /* 0x000063001d1d7a11 */ /* 0x000fe400008f141e */
[----:B------:R-:W-:Y:S02]  /*a0f0*/  LEA R32, P1, R33, c[0x0][0x188], 0x2 ;  /* 0x0000620021207a11 */ /* 0x000fe400078210ff */
[----:B------:R-:W-:Y:S02]  /*a100*/  LEA.HI.X.SX32 R34, R173, R130, 0x1, P0 ;  /* 0x00000082ad227211 */ /* 0x000fe400000f0eff */
[----:B-1----:R-:W2:Y:S01]  /*a110*/  LDG.E.128.CONSTANT R28, [R28.64] ;  /* 0x0000000c1c1c7981 */ /* 0x002ea2000c1e9d00 */
        /* <DEDUP_REMOVED lines=39> */
[----:B------:R-:W2:Y:S02]  /*a390*/  LDG.E.128.CONSTANT R60, [R60.64] ;  /* 0x0000000c3c3c7981 */ /* 0x000ea4000c1e9d00 */
[----:B------:R-:W-:-:S06]  /*a3a0*/  LEA.HI.X R65, R65, c[0x0][0x18c], R66, 0x2, P1 ;  /* 0x0000630041417a11 */ /* 0x000fcc00008f1442 */
[----:B------:R-:W2:Y:S01]  /*a3b0*/  LDG.E.128.CONSTANT R64, [R64.64] ;  /* 0x0000000c40407981 */ /* 0x000ea2000c1e9d00 */
[----:B------:R-:W-:-:S04]  /*a3c0*/  IADD3 R69, P0, R191, R128, RZ ;  /* 0x00000080bf457210 */ /* 0x000fc80007f1e0ff */
[----:B------:R-:W-:Y:S02]  /*a3d0*/  LEA R68, P1, R69, c[0x0][0x188], 0x2 ;  /* 0x0000620045447a11 */ /* 0x000fe400078210ff */
[----:B------:R-:W-:Y:S02]  /*a3e0*/  LEA.HI.X.SX32 R70, R191, R130, 0x1, P0 ;  /* 0x00000082bf467211 */ /* 0x000fe400000f0eff */
[----:B------:R-:W-:Y:S02]  /*a3f0*/  IADD3 R73, P0, R193, R128, RZ ;  /* 0x00000080c1497210 */ /* 0x000fe40007f1e0ff */
[----:B------:R-:W-:Y:S02]  /*a400*/  LEA.HI.X R69, R69, c[0x0][0x18c], R70, 0x2, P1 ;  /* 0x0000630045457a11 */ /* 0x000fe400008f1446 */
[----:B------:R-:W-:Y:S02]  /*a410*/  LEA R72, P1, R73, c[0x0][0x188], 0x2 ;  /* 0x0000620049487a11 */ /* 0x000fe400078210ff */
[----:B------:R-:W-:-:S02]  /*a420*/  LEA.HI.X.SX32 R74, R193, R130, 0x1, P0 ;  /* 0x00000082c14a7211 */ /* 0x000fc400000f0eff */
[----:B------:R-:W-:Y:S01]  /*a430*/  IADD3 R77, P0, R195, R128, RZ ;  /* 0x00000080c34d7210 */ /* 0x000fe20007f1e0ff */
[----:B------:R-:W2:Y:S01]  /*a440*/  LDG.E.128.CONSTANT R68, [R68.64] ;  /* 0x0000000c44447981 */ /* 0x000ea2000c1e9d00 */
[----:B------:R-:W-:Y:S02]  /*a450*/  LEA.HI.X R73, R73, c[0x0][0x18c], R74, 0x2, P1 ;  /* 0x0000630049497a11 */ /* 0x000fe400008f144a */
[----:B------:R-:W-:Y:S02]  /*a460*/  LEA R76, P1, R77, c[0x0][0x188], 0x2 ;  /* 0x000062004d4c7a11 */ /* 0x000fe400078210ff */
[----:B------:R-:W-:Y:S02]  /*a470*/  LEA.HI.X.SX32 R78, R195, R130, 0x1, P0 ;  /* 0x00000082c34e7211 */ /* 0x000fe400000f0eff */
[----:B------:R-:W-:Y:S01]  /*a480*/  IADD3 R81, P0, R197, R128, RZ ;  /* 0x00000080c5517210 */ /* 0x000fe20007f1e0ff */
[----:B------:R-:W2:Y:S01]  /*a490*/  LDG.E.128.CONSTANT R72, [R72.64] ;  /* 0x0000000c48487981 */ /* 0x000ea2000c1e9d00 */
[----:B------:R-:W-:-:S02]  /*a4a0*/  LEA.HI.X R77, R77, c[0x0][0x18c], R78, 0x2, P1 ;  /* 0x000063004d4d7a11 */ /* 0x000fc400008f144e */
[----:B------:R-:W-:Y:S02]  /*a4b0*/  LEA R80, P1, R81, c[0x0][0x188], 0x2 ;  /* 0x0000620051507a11 */ /* 0x000fe400078210ff */
[----:B------:R-:W-:Y:S02]  /*a4c0*/  LEA.HI.X.SX32 R82, R197, R130, 0x1, P0 ;  /* 0x00000082c5527211 */ /* 0x000fe400000f0eff */
[-C--:B------:R-:W-:Y:S01]  /*a4d0*/  IADD3 R97, P4, R205, R128.reuse, RZ ;  /* 0x00000080cd617210 */ /* 0x080fe20007f9e0ff */
[----:B------:R-:W2:Y:S01]  /*a4e0*/  LDG.E.128.CONSTANT R76, [R76.64] ;  /* 0x0000000c4c4c7981 */ /* 0x000ea2000c1e9d00 */
[----:B------:R-:W-:Y:S01]  /*a4f0*/  LEA.HI.X R81, R81, c[0x0][0x18c], R82, 0x2, P1 ;  /* 0x0000630051517a11 */ /* 0x000fe200008f1452 */
[----:B------:R-:W-:Y:S01]  /*a500*/  IMAD.IADD R82, R159, 0x1, R138 ;  /* 0x000000019f527824 */ /* 0x000fe200078e028a */
[----:B------:R-:W-:-:S04]  /*a510*/  IADD3 R85, P1, R199, R128, RZ ;  /* 0x00000080c7557210 */ /* 0x000fc80007f3e0ff */
[----:B------:R-:W-:Y:S02]  /*a520*/  ISETP.NE.AND P0, PT, R82, -0x2, PT ;  /* 0xfffffffe5200780c */ /* 0x000fe40003f05270 */
[----:B------:R-:W-:Y:S01]  /*a530*/  LEA R84, P2, R85, c[0x0][0x188], 0x2 ;  /* 0x0000620055547a11 */ /* 0x000fe200078410ff */
[----:B------:R-:W2:Y:S01]  /*a540*/  LDG.E.128.CONSTANT R80, [R80.64] ;  /* 0x0000000c50507981 */ /* 0x000ea2000c1e9d00 */
[----:B------:R-:W-:Y:S02]  /*a550*/  LEA.HI.X.SX32 R86, R199, R130, 0x1, P1 ;  /* 0x00000082c7567211 */ /* 0x000fe400008f0eff */
[----:B------:R-:W-:Y:S02]  /*a560*/  IADD3 R89, P1, R201, R128, RZ ;  /* 0x00000080c9597210 */ /* 0x000fe40007f3e0ff */
[----:B------:R-:W-:Y:S02]  /*a570*/  LEA.HI.X R85, R85, c[0x0][0x18c], R86, 0x2, P2 ;  /* 0x0000630055557a11 */ /* 0x000fe400010f1456 */
[----:B------:R-:W-:-:S02]  /*a580*/  LEA R88, P2, R89, c[0x0][0x188], 0x2 ;  /* 0x0000620059587a11 */ /* 0x000fc400078410ff */
[----:B------:R-:W-:Y:S02]  /*a590*/  LEA.HI.X.SX32 R92, R201, R130, 0x1, P1 ;  /* 0x00000082c95c7211 */ /* 0x000fe400008f0eff */
[----:B------:R-:W-:Y:S01]  /*a5a0*/  @!P0 IADD3 R93, R156, -0x2, RZ ;  /* 0xfffffffe9c5d8810 */ /* 0x000fe20007ffe0ff */
[----:B------:R-:W2:Y:S01]  /*a5b0*/  LDG.E.128.CONSTANT R84, [R84.64] ;  /* 0x0000000c54547981 */ /* 0x000ea2000c1e9d00 */
[----:B------:R-:W-:Y:S02]  /*a5c0*/  LEA.HI.X R89, R89, c[0x0][0x18c], R92, 0x2, P2 ;  /* 0x0000630059597a11 */ /* 0x000fe400010f145c */
[----:B------:R-:W-:Y:S02]  /*a5d0*/  IADD3 R95, P2, R203, R128, RZ ;  /* 0x00000080cb5f7210 */ /* 0x000fe40007f5e0ff */
[----:B------:R-:W-:Y:S02]  /*a5e0*/  LEA.HI.X.SX32 R98, R205, R130, 0x1, P4 ;  /* 0x00000082cd627211 */ /* 0x000fe400020f0eff */
[----:B------:R-:W-:-:S02]  /*a5f0*/  LEA R92, P3, R95, c[0x0][0x188], 0x2 ;  /* 0x000062005f5c7a11 */ /* 0x000fc400078610ff */
[----:B------:R-:W-:Y:S02]  /*a600*/  LEA.HI.X.SX32 R96, R203, R130, 0x1, P2 ;  /* 0x00000082cb607211 */ /* 0x000fe400010f0eff */
[----:B------:R-:W-:Y:S02]  /*a610*/  @!P0 ISETP.GE.AND P5, PT, R93, UR17, PT ;  /* 0x000000115d008c0c */ /* 0x000fe4000bfa6270 */
[----:B------:R-:W-:Y:S02]  /*a620*/  LEA.HI.X R93, R95, c[0x0][0x18c], R96, 0x2, P3 ;  /* 0x000063005f5d7a11 */ /* 0x000fe400018f1460 */
[C---:B------:R-:W-:Y:S02]  /*a630*/  LEA R96, P3, R97.reuse, c[0x0][0x188], 0x2 ;  /* 0x0000620061607a11 */ /* 0x040fe400078610ff */
[----:B------:R-:W-:Y:S02]  /*a640*/  @!P0 IADD3 R90, R156, -0x3, RZ ;  /* 0xfffffffd9c5a8810 */ /* 0x000fe40007ffe0ff */
[----:B------:R-:W-:-:S02]  /*a650*/  LEA.HI.X R97, R97, c[0x0][0x18c], R98, 0x2, P3 ;  /* 0x0000630061617a11 */ /* 0x000fc400018f1462 */
[----:B------:R-:W-:Y:S02]  /*a660*/  IADD3 R101, P3, R207, R128, RZ ;  /* 0x00000080cf657210 */ /* 0x000fe40007f7e0ff */
[----:B------:R-:W-:Y:S02]  /*a670*/  @!P0 IADD3 R99, R156, -0x3, RZ ;  /* 0xfffffffd9c638810 */ /* 0x000fe40007ffe0ff */
[----:B------:R-:W-:Y:S02]  /*a680*/  LEA R100, P6, R101, c[0x0][0x188], 0x2 ;  /* 0x0000620065647a11 */ /* 0x000fe400078c10ff */
[----:B------:R-:W-:Y:S02]  /*a690*/  LEA.HI.X.SX32 R102, R207, R130, 0x1, P3 ;  /* 0x00000082cf667211 */ /* 0x000fe400018f0eff */
[----:B------:R-:W-:Y:S02]  /*a6a0*/  @!P0 ISETP.GE.AND P1, PT, R90, UR17, PT ;  /* 0x000000115a008c0c */ /* 0x000fe4000bf26270 */
[----:B------:R-:W-:Y:S01]  /*a6b0*/  @!P0 ISETP.GE.AND P4, PT, R99, UR17, PT ;  /* 0x0000001163008c0c */ /* 0x000fe2000bf86270 */
[----:B------:R-:W2:Y:S01]  /*a6c0*/  LDG.E.128.CONSTANT R88, [R88.64] ;  /* 0x0000000c58587981 */ /* 0x000ea2000c1e9d00 */
[----:B------:R-:W-:-:S02]  /*a6d0*/  @!P0 IADD3 R99, R156, -0x2, RZ ;  /* 0xfffffffe9c638810 */ /* 0x000fc40007ffe0ff */
[C---:B------:R-:W-:Y:S02]  /*a6e0*/  @!P0 IADD3 R103, R156.reuse, -0x1, RZ ;  /* 0xffffffff9c678810 */ /* 0x040fe40007ffe0ff */
[----:B------:R-:W-:Y:S02]  /*a6f0*/  LEA.HI.X R101, R101, c[0x0][0x18c], R102, 0x2, P6 ;  /* 0x0000630065657a11 */ /* 0x000fe400030f1466 */
[----:B------:R-:W-:Y:S02]  /*a700*/  @!P0 ISETP.GE.AND P3, PT, R103, UR17, PT ;  /* 0x0000001167008c0c */ /* 0x000fe4000bf66270 */
[C---:B------:R-:W-:Y:S02]  /*a710*/  @!P0 IADD3 R94, R156.reuse, -0x1, RZ ;  /* 0xffffffff9c5e8810 */ /* 0x040fe40007ffe0ff */
[----:B------:R-:W-:Y:S01]  /*a720*/  @!P0 IADD3 R112, R156, -0x1, RZ ;  /* 0xffffffff9c708810 */ /* 0x000fe20007ffe0ff */
[----:B------:R-:W2:Y:S01]  /*a730*/  LDG.E.128.CONSTANT R100, [R100.64] ;  /* 0x0000000c64647981 */ /* 0x000ea2000c1e9d00 */
[----:B------:R-:W-:-:S02]  /*a740*/  @!P0 ISETP.GE.AND P2, PT, R94, UR17, PT ;  /* 0x000000115e008c0c */ /* 0x000fc4000bf46270 */
[C---:B------:R-:W-:Y:S01]  /*a750*/  @!P0 IADD3 R111, R156.reuse, -0x2, RZ ;  /* 0xfffffffe9c6f8810 */ /* 0x040fe20007ffe0ff */
[----:B------:R-:W2:Y:S01]  /*a760*/  LDG.E.128.CONSTANT R92, [R92.64] ;  /* 0x0000000c5c5c7981 */ /* 0x000ea2000c1e9d00 */
[C---:B------:R-:W-:Y:S02]  /*a770*/  @!P0 IADD3 R107, R156.reuse, -0x3, RZ ;  /* 0xfffffffd9c6b8810 */ /* 0x040fe40007ffe0ff */
[C---:B------:R-:W-:Y:S02]  /*a780*/  @!P0 IADD3 R115, R156.reuse, -0x3, RZ ;  /* 0xfffffffd9c738810 */ /* 0x040fe40007ffe0ff */
[C---:B------:R-:W-:Y:S02]  /*a790*/  @!P0 IADD3 R120, R156.reuse, -0x1, RZ ;  /* 0xffffffff9c788810 */ /* 0x040fe40007ffe0ff */
[C---:B------:R-:W-:Y:S02]  /*a7a0*/  @!P0 IADD3 R129, R156.reuse, -0x3, RZ ;  /* 0xfffffffd9c818810 */ /* 0x040fe40007ffe0ff */
[----:B------:R-:W-:-:S02]  /*a7b0*/  @!P0 IADD3 R124, R156, -0x2, RZ ;  /* 0xfffffffe9c7c8810 */ /* 0x000fc40007ffe0ff */
[C---:B------:R-:W-:Y:S02]  /*a7c0*/  @!P0 IADD3 R123, R156.reuse, -0x3, RZ ;  /* 0xfffffffd9c7b8810 */ /* 0x040fe40007ffe0ff */
[C---:B------:R-:W-:Y:S02]  /*a7d0*/  @!P0 IADD3 R119, R156.reuse, -0x2, RZ ;  /* 0xfffffffe9c778810 */ /* 0x040fe40007ffe0ff */
[C---:B------:R-:W-:Y:S02]  /*a7e0*/  @!P0 IADD3 R127, R156.reuse, -0x1, RZ ;  /* 0xffffffff9c7f8810 */ /* 0x040fe40007ffe0ff */
[----:B------:R-:W-:Y:S02]  /*a7f0*/  @!P0 IADD3 R131, R156, -0x1, RZ ;  /* 0xffffffff9c838810 */ /* 0x000fe40007ffe0ff */
[----:B---3--:R-:W-:Y:S02]  /*a800*/  @!P0 FSEL R5, R5, RZ, !P5 ;  /* 0x000000ff05058208 */ /* 0x008fe40006800000 */
[----:B------:R-:W-:-:S02]  /*a810*/  IADD3 R105, P5, R209, R128, RZ ;  /* 0x00000080d1697210 */ /* 0x000fc40007fbe0ff */
[----:B------:R-:W-:Y:S02]  /*a820*/  @!P0 FSEL R4, R4, RZ, !P1 ;  /* 0x000000ff04048208 */ /* 0x000fe40004800000 */
[----:B------:R-:W-:Y:S02]  /*a830*/  LEA R104, P6, R105, c[0x0][0x188], 0x2 ;  /* 0x0000620069687a11 */ /* 0x000fe400078c10ff */
[----:B------:R-:W-:Y:S02]  /*a840*/  LEA.HI.X.SX32 R106, R209, R130, 0x1, P5 ;  /* 0x00000082d16a7211 */ /* 0x000fe400028f0eff */
[----:B------:R-:W-:Y:S02]  /*a850*/  @!P0 ISETP.GE.AND P1, PT, R99, UR17, PT ;  /* 0x0000001163008c0c */ /* 0x000fe4000bf26270 */
[----:B------:R-:W-:Y:S01]  /*a860*/  IADD3 R109, P5, R211, R128, RZ ;  /* 0x00000080d36d7210 */ /* 0x000fe20007fbe0ff */
[----:B------:R-:W3:Y:S01]  /*a870*/  LDG.E.128.CONSTANT R96, [R96.64] ;  /* 0x0000000c60607981 */ /* 0x000ee2000c1e9d00 */
[----:B------:R-:W-:-:S02]  /*a880*/  LEA.HI.X R105, R105, c[0x0][0x18c], R106, 0x2, P6 ;  /* 0x0000630069697a11 */ /* 0x000fc400030f146a */
[----:B------:R-:W-:Y:S02]  /*a890*/  LEA R108, P6, R109, c[0x0][0x188], 0x2 ;  /* 0x000062006d6c7a11 */ /* 0x000fe400078c10ff */
[----:B------:R-:W-:Y:S02]  /*a8a0*/  LEA.HI.X.SX32 R110, R211, R130, 0x1, P5 ;  /* 0x00000082d36e7211 */ /* 0x000fe400028f0eff */
[----:B----4-:R-:W-:Y:S02]  /*a8b0*/  @!P0 FSEL R9, R9, RZ, !P1 ;  /* 0x000000ff09098208 */ /* 0x010fe40004800000 */
[----:B------:R-:W-:Y:S02]  /*a8c0*/  @!P0 FSEL R10, R10, RZ, !P3 ;  /* 0x000000ff0a0a8208 */ /* 0x000fe40005800000 */
[----:B------:R-:W-:Y:S02]  /*a8d0*/  IADD3 R113, P1, R213, R128, RZ ;  /* 0x00000080d5717210 */ /* 0x000fe40007f3e0ff */
[----:B------:R-:W-:-:S02]  /*a8e0*/  @!P0 ISETP.GE.AND P3, PT, R156, UR17, PT ;  /* 0x000000119c008c0c */ /* 0x000fc4000bf66270 */
[----:B------:R-:W-:Y:S02]  /*a8f0*/  @!P0 ISETP.GE.AND P5, PT, R112, UR17, PT ;  /* 0x0000001170008c0c */ /* 0x000fe4000bfa6270 */
[----:B------:R-:W-:Y:S02]  /*a900*/  LEA.HI.X R109, R109, c[0x0][0x18c], R110, 0x2, P6 ;  /* 0x000063006d6d7a11 */ /* 0x000fe400030f146e */
[----:B------:R-:W-:Y:S02]  /*a910*/  LEA R112, P6, R113, c[0x0][0x188], 0x2 ;  /* 0x0000620071707a11 */ /* 0x000fe400078c10ff */
[----:B------:R-:W-:Y:S02]  /*a920*/  LEA.HI.X.SX32 R114, R213, R130, 0x1, P1 ;  /* 0x00000082d5727211 */ /* 0x000fe400008f0eff */
[----:B------:R-:W-:Y:S02]  /*a930*/  @!P0 FSEL R11, R11, RZ, !P3 ;  /* 0x000000ff0b0b8208 */ /* 0x000fe40005800000 */
[----:B------:R-:W-:-:S02]  /*a940*/  IADD3 R117, P3, R215, R128, RZ ;  /* 0x00000080d7757210 */ /* 0x000fc40007f7e0ff */
[----:B------:R-:W-:Y:S02]  /*a950*/  @!P0 FSEL R6, R6, RZ, !P2 ;  /* 0x000000ff06068208 */ /* 0x000fe40005000000 */
[----:B------:R-:W-:Y:S02]  /*a960*/  @!P0 ISETP.GE.AND P2, PT, R156, UR17, PT ;  /* 0x000000119c008c0c */ /* 0x000fe4000bf46270 */
[----:B------:R-:W-:Y:S02]  /*a970*/  @!P0 FSEL R8, R8, RZ, !P4 ;  /* 0x000000ff08088208 */ /* 0x000fe40006000000 */
[----:B------:R-:W-:Y:S02]  /*a980*/  LEA.HI.X R113, R113, c[0x0][0x18c], R114, 0x2, P6 ;  /* 0x0000630071717a11 */ /* 0x000fe400030f1472 */
[----:B------:R-:W-:Y:S02]  /*a990*/  @!P0 ISETP.GE.AND P4, PT, R111, UR17, PT ;  /* 0x000000116f008c0c */ /* 0x000fe4000bf86270 */
[----:B------:R-:W-:Y:S01]  /*a9a0*/  LEA R116, P6, R117, c[0x0][0x188], 0x2 ;  /* 0x0000620075747a11 */ /* 0x000fe200078c10ff */
[----:B------:R-:W4:Y:S01]  /*a9b0*/  LDG.E.128.CONSTANT R108, [R108.64] ;  /* 0x0000000c6c6c7981 */ /* 0x000f22000c1e9d00 */
[----:B------:R-:W-:-:S02]  /*a9c0*/  LEA.HI.X.SX32 R118, R215, R130, 0x1, P3 ;  /* 0x00000082d7767211 */ /* 0x000fc400018f0eff */
[----:B------:R-:W-:Y:S02]  /*a9d0*/  @!P0 FSEL R7, R7, RZ, !P2 ;  /* 0x000000ff07078208 */ /* 0x000fe40005000000 */
[----:B------:R-:W-:Y:S02]  /*a9e0*/  @!P0 ISETP.GE.AND P2, PT, R107, UR17, PT ;  /* 0x000000116b008c0c */ /* 0x000fe4000bf46270 */
[----:B------:R-:W-:Y:S01]  /*a9f0*/  LEA.HI.X R117, R117, c[0x0][0x18c], R118, 0x2, P6 ;  /* 0x0000630075757a11 */ /* 0x000fe200030f1476 */
[----:B------:R-:W3:Y:S01]  /*aa00*/  LDG.E.128.CONSTANT R104, [R104.64] ;  /* 0x0000000c68687981 */ /* 0x000ee2000c1e9d00 */
[----:B-----5:R-:W-:Y:S02]  /*aa10*/  @!P0 FSEL R13, R13, RZ, !P4 ;  /* 0x000000ff0d0d8208 */ /* 0x020fe40006000000 */
[----:B------:R-:W-:Y:S02]  /*aa20*/  @!P0 ISETP.GE.AND P1, PT, R115, UR17, PT ;  /* 0x0000001173008c0c */ /* 0x000fe4000bf26270 */
[----:B------:R-:W-:Y:S01]  /*aa30*/  @!P0 ISETP.GE.AND P4, PT, R156, UR17, PT ;  /* 0x000000119c008c0c */ /* 0x000fe2000bf86270 */
[----:B------:R-:W5:Y:S01]  /*aa40*/  LDG.E.128.CONSTANT R112, [R112.64] ;  /* 0x0000000c70707981 */ /* 0x000f62000c1e9d00 */
[----:B------:R-:W-:-:S02]  /*aa50*/  IADD3 R121, P6, R217, R128, RZ ;  /* 0x00000080d9797210 */ /* 0x000fc40007fde0ff */
[----:B------:R-:W-:Y:S02]  /*aa60*/  @!P0 FSEL R12, R12, RZ, !P2 ;  /* 0x000000ff0c0c8208 */ /* 0x000fe40005000000 */
[----:B------:R-:W-:Y:S02]  /*aa70*/  @!P0 ISETP.GE.AND P2, PT, R120, UR17, PT ;  /* 0x0000001178008c0c */ /* 0x000fe4000bf46270 */
[----:B------:R-:W-:Y:S02]  /*aa80*/  @!P0 FSEL R14, R14, RZ, !P5 ;  /* 0x000000ff0e0e8208 */ /* 0x000fe40006800000 */
[----:B------:R-:W-:Y:S02]  /*aa90*/  LEA R120, P5, R121, c[0x0][0x188], 0x2 ;  /* 0x0000620079787a11 */ /* 0x000fe400078a10ff */
[----:B------:R-:W-:Y:S02]  /*aaa0*/  LEA.HI.X.SX32 R122, R217, R130, 0x1, P6 ;  /* 0x00000082d97a7211 */ /* 0x000fe400030f0eff */
[----:B------:R-:W-:-:S02]  /*aab0*/  @!P0 FSEL R15, R15, RZ, !P4 ;  /* 0x000000ff0f0f8208 */ /* 0x000fc40006000000 */
[----:B--2---:R-:W-:Y:S02]  /*aac0*/  @!P0 FSEL R16, R16, RZ, !P1 ;  /* 0x000000ff10108208 */ /* 0x004fe40004800000 */
[----:B------:R-:W-:Y:S02]  /*aad0*/  IADD3 R125, P4, R219, R128, RZ ;  /* 0x00000080db7d7210 */ /* 0x000fe40007f9e0ff */
[----:B------:R-:W-:Y:S02]  /*aae0*/  @!P0 ISETP.GE.AND P1, PT, R129, UR17, PT ;  /* 0x0000001181008c0c */ /* 0x000fe4000bf26270 */
[----:B------:R-:W-:Y:S02]  /*aaf0*/  @!P0 IADD3 R129, R156, -0x2, RZ ;  /* 0xfffffffe9c818810 */ /* 0x000fe40007ffe0ff */
[----:B------:R-:W-:Y:S02]  /*ab00*/  LEA.HI.X R121, R121, c[0x0][0x18c], R122, 0x2, P5 ;  /* 0x0000630079797a11 */ /* 0x000fe400028f147a */
[----:B------:R-:W-:-:S02]  /*ab10*/  @!P0 ISETP.GE.AND P5, PT, R124, UR17, PT ;  /* 0x000000117c008c0c */ /* 0x000fc4000bfa6270 */
[----:B------:R-:W-:Y:S02]  /*ab20*/  LEA.HI.X.SX32 R126, R219, R130, 0x1, P4 ;  /* 0x00000082db7e7211 */ /* 0x000fe400020f0eff */
[----:B------:R-:W-:Y:S02]  /*ab30*/  @!P0 FSEL R18, R18, RZ, !P2 ;  /* 0x000000ff12128208 */ /* 0x000fe40005000000 */
[----:B------:R-:W-:Y:S02]  /*ab40*/  @!P0 ISETP.GE.AND P6, PT, R123, UR17, PT ;  /* 0x000000117b008c0c */ /* 0x000fe4000bfc6270 */
[----:B------:R-:W-:Y:S01]  /*ab50*/  LEA R124, P4, R125, c[0x0][0x188], 0x2 ;  /* 0x000062007d7c7a11 */ /* 0x000fe200078810ff */
[----:B------:R-:W2:Y:S01]  /*ab60*/  LDG.E.128.CONSTANT R120, [R120.64] ;  /* 0x0000000c78787981 */ /* 0x000ea2000c1e9d00 */
[----:B------:R-:W-:Y:S02]  /*ab70*/  @!P0 ISETP.GE.AND P2, PT, R129, UR17, PT ;  /* 0x0000001181008c0c */ /* 0x000fe4000bf46270 */
[----:B------:R-:W-:-:S02]  /*ab80*/  @!P0 IADD3 R129, R156, -0x3, RZ ;  /* 0xfffffffd9c818810 */ /* 0x000fc40007ffe0ff */
[----:B------:R-:W-:Y:S02]  /*ab90*/  LEA.HI.X R125, R125, c[0x0][0x18c], R126, 0x2, P4 ;  /* 0x000063007d7d7a11 */ /* 0x000fe400020f147e */
[----:B------:R-:W-:Y:S02]  /*aba0*/  @!P0 FSEL R20, R20, RZ, !P6 ;  /* 0x000000ff14148208 */ /* 0x000fe40007000000 */
[----:B------:R-:W-:Y:S02]  /*abb0*/  @!P0 ISETP.GE.AND P3, PT, R119, UR17, PT ;  /* 0x0000001177008c0c */ /* 0x000fe4000bf66270 */
[----:B------:R-:W-:Y:S01]  /*abc0*/  @!P0 ISETP.GE.AND P4, PT, R127, UR17, PT ;  /* 0x000000117f008c0c */ /* 0x000fe2000bf86270 */
[----:B------:R-:W2:Y:S01]  /*abd0*/  LDG.E.128.CONSTANT R116, [R116.64] ;  /* 0x0000000c74747981 */ /* 0x000ea2000c1e9d00 */
[----:B------:R-:W-:Y:S02]  /*abe0*/  @!P0 ISETP.GE.AND P6, PT, R129, UR17, PT ;  /* 0x0000001181008c0c */ /* 0x000fe4000bfc6270 */
[----:B------:R-:W-:Y:S01]  /*abf0*/  @!P0 IADD3 R129, R156, -0x2, RZ ;  /* 0xfffffffe9c818810 */ /* 0x000fe20007ffe0ff */
[----:B------:R-:W2:Y:S01]  /*ac00*/  LDG.E.128.CONSTANT R124, [R124.64] ;  /* 0x0000000c7c7c7981 */ /* 0x000ea2000c1e9d00 */
[----:B------:R-:W-:-:S02]  /*ac10*/  @!P0 FSEL R17, R17, RZ, !P3 ;  /* 0x000000ff11118208 */ /* 0x000fc40005800000 */
[----:B------:R-:W-:Y:S02]  /*ac20*/  @!P0 FSEL R22, R22, RZ, !P4 ;  /* 0x000000ff16168208 */ /* 0x000fe40006000000 */
[C---:B------:R-:W-:Y:S02]  /*ac30*/  @!P0 ISETP.GE.AND P3, PT, R156.reuse, UR17, PT ;  /* 0x000000119c008c0c */ /* 0x040fe4000bf66270 */
[----:B------:R-:W-:Y:S02]  /*ac40*/  @!P0 ISETP.GE.AND P4, PT, R129, UR17, PT ;  /* 0x0000001181008c0c */ /* 0x000fe4000bf86270 */
[----:B------:R-:W-:Y:S02]  /*ac50*/  @!P0 IADD3 R129, R156, -0x3, RZ ;  /* 0xfffffffd9c818810 */ /* 0x000fe40007ffe0ff */
[----:B------:R-:W-:Y:S02]  /*ac60*/  @!P0 FSEL R19, R19, RZ, !P3 ;  /* 0x000000ff13138208 */ /* 0x000fe40005800000 */
[----:B------:R-:W-:-:S02]  /*ac70*/  @!P0 FSEL R24, R24, RZ, !P1 ;  /* 0x000000ff18188208 */ /* 0x000fc40004800000 */
[----:B------:R-:W-:Y:S02]  /*ac80*/  @!P0 ISETP.GE.AND P3, PT, R131, UR17, PT ;  /* 0x0000001183008c0c */ /* 0x000fe4000bf66270 */
[----:B------:R-:W-:Y:S02]  /*ac90*/  @!P0 ISETP.GE.AND P1, PT, R129, UR17, PT ;  /* 0x0000001181008c0c */ /* 0x000fe4000bf26270 */
[----:B------:R-:W-:Y:S02]  /*aca0*/  @!P0 IADD3 R129, R156, -0x2, RZ ;  /* 0xfffffffe9c818810 */ /* 0x000fe40007ffe0ff */
[----:B------:R-:W-:Y:S02]  /*acb0*/  @!P0 FSEL R21, R21, RZ, !P5 ;  /* 0x000000ff15158208 */ /* 0x000fe40006800000 */
[----:B------:R-:W-:Y:S02]  /*acc0*/  @!P0 FSEL R26, R26, RZ, !P3 ;  /* 0x000000ff1a1a8208 */ /* 0x000fe40005800000 */
[----:B------:R-:W-:-:S02]  /*acd0*/  @!P0 ISETP.GE.AND P5, PT, R156, UR17, PT ;  /* 0x000000119c008c0c */ /* 0x000fc4000bfa6270 */
        /* <DEDUP_REMOVED lines=8> */
[----:B------:R-:W-:Y:S02]  /*ad60*/  @!P0 FSEL R30, R30, RZ, !P5 ;  /* 0x000000ff1e1e8208 */ /* 0x000fe40006800000 */
[C---:B------:R-:W-:Y:S02]  /*ad70*/  @!P0 ISETP.GE.AND P2, PT, R156.reuse, UR17, PT ;  /* 0x000000119c008c0c */ /* 0x040fe4000bf46270 */
[----:B------:R-:W-:Y:S02]  /*ad80*/  @!P0 ISETP.GE.AND P5, PT, R129, UR17, PT ;  /* 0x0000001181008c0c */ /* 0x000fe4000bfa6270 */
[----:B------:R-:W-:-:S02]  /*ad90*/  @!P0 IADD3 R129, R156, -0x3, RZ ;  /* 0xfffffffd9c818810 */ /* 0x000fc40007ffe0ff */
[----:B------:R-:W-:Y:S02]  /*ada0*/  @!P0 FSEL R27, R27, RZ, !P2 ;  /* 0x000000ff1b1b8208 */ /* 0x000fe40005000000 */
[----:B------:R-:W-:Y:S02]  /*adb0*/  @!P0 FSEL R32, R32, RZ, !P1 ;  /* 0x000000ff20208208 */ /* 0x000fe40004800000 */
[----:B------:R-:W-:Y:S02]  /*adc0*/  @!P0 ISETP.GE.AND P2, PT, R131, UR17, PT ;  /* 0x0000001183008c0c */ /* 0x000fe4000bf46270 */
[----:B------:R-:W-:Y:S02]  /*add0*/  @!P0 ISETP.GE.AND P1, PT, R129, UR17, PT ;  /* 0x0000001181008c0c */ /* 0x000fe4000bf26270 */
[----:B------:R-:W-:Y:S02]  /*ade0*/  @!P0 IADD3 R129, R156, -0x2, RZ ;  /* 0xfffffffe9c818810 */ /* 0x000fe40007ffe0ff */
        /* <DEDUP_REMOVED lines=64> */
[----:B------:R-:W-:Y:S02]  /*b1f0*/  @!P0 FSEL R58, R58, RZ, !P3 ;  /* 0x000000ff3a3a8208 */ /* 0x000fe40005800000 */
[----:B------:R-:W-:Y:S02]  /*b200*/  @!P0 ISETP.GE.AND P3, PT, R129, UR17, PT ;  /* 0x0000001181008c0c */ /* 0x000fe4000bf66270 */
[----:B------:R-:W-:-:S02]  /*b210*/  @!P0 FSEL R60, R60, RZ, !P6 ;  /* 0x000000ff3c3c8208 */ /* 0x000fc40007000000 */
[C---:B------:R-:W-:Y:S02]  /*b220*/  @!P0 IADD3 R129, R156.reuse, -0x3, RZ ;  /* 0xfffffffd9c818810 */ /* 0x040fe40007ffe0ff */
[----:B------:R-:W-:Y:S02]  /*b230*/  @!P0 ISETP.GE.AND P6, PT, R156, UR17, PT ;  /* 0x000000119c008c0c */ /* 0x000fe4000bfc6270 */
[----:B------:R-:W-:Y:S02]  /*b240*/  @!P0 FSEL R55, R55, RZ, !P5 ;  /* 0x000000ff37378208 */ /* 0x000fe40006800000 */
[----:B------:R-:W-:Y:S02]  /*b250*/  @!P0 FSEL R59, R59, RZ, !P2 ;  /* 0x000000ff3b3b8208 */ /* 0x000fe40005000000 */
[C---:B------:R-:W-:Y:S02]  /*b260*/  @!P0 ISETP.GE.AND P5, PT, R131.reuse, UR17, PT ;  /* 0x0000001183008c0c */ /* 0x040fe4000bfa6270 */
[----:B------:R-:W-:-:S02]  /*b270*/  @!P0 ISETP.GE.AND P2, PT, R131, UR17, PT ;  /* 0x0000001183008c0c */ /* 0x000fc4000bf46270 */
[----:B------:R-:W-:Y:S02]  /*b280*/  @!P0 IADD3 R131, R156, -0x2, RZ ;  /* 0xfffffffe9c838810 */ /* 0x000fe40007ffe0ff */
[----:B------:R-:W-:Y:S02]  /*b290*/  @!P0 FSEL R61, R61, RZ, !P4 ;  /* 0x000000ff3d3d8208 */ /* 0x000fe40006000000 */
[----:B------:R-:W-:Y:S02]  /*b2a0*/  @!P0 ISETP.GE.AND P4, PT, R129, UR17, PT ;  /* 0x0000001181008c0c */ /* 0x000fe4000bf86270 */
[----:B------:R-:W-:Y:S02]  /*b2b0*/  @!P0 FSEL R63, R63, RZ, !P6 ;  /* 0x000000ff3f3f8208 */ /* 0x000fe40007000000 */
[----:B------:R-:W-:Y:S02]  /*b2c0*/  IADD3 R129, P6, R157, R128, RZ ;  /* 0x000000809d817210 */ /* 0x000fe40007fde0ff */
[----:B------:R-:W-:-:S02]  /*b2d0*/  @!P0 FSEL R62, R62, RZ, !P5 ;  /* 0x000000ff3e3e8208 */ /* 0x000fc40006800000 */
[----:B------:R-:W-:Y:S02]  /*b2e0*/  @!P0 ISETP.GE.AND P5, PT, R131, UR17, PT ;  /* 0x0000001183008c0c */ /* 0x000fe4000bfa6270 */
[----:B------:R-:W-:Y:S02]  /*b2f0*/  @!P0 IADD3 R131, R156, -0x1, RZ ;  /* 0xffffffff9c838810 */ /* 0x000fe40007ffe0ff */
[----:B------:R-:W-:Y:S02]  /*b300*/  @!P0 FSEL R64, R64, RZ, !P1 ;  /* 0x000000ff40408208 */ /* 0x000fe40004800000 */
[----:B------:R-:W-:Y:S02]  /*b310*/  LEA R128, P1, R129, c[0x0][0x188], 0x2 ;  /* 0x0000620081807a11 */ /* 0x000fe400078210ff */
[----:B------:R-:W-:Y:S02]  /*b320*/  LEA.HI.X.SX32 R130, R157, R130, 0x1, P6 ;  /* 0x000000829d827211 */ /* 0x000fe400030f0eff */
[----:B------:R-:W-:-:S02]  /*b330*/  @!P0 ISETP.GE.AND P6, PT, R131, UR17, PT ;  /* 0x0000001183008c0c */ /* 0x000fc4000bfc6270 */
[----:B------:R-:W-:Y:S02]  /*b340*/  @!P0 IADD3 R131, R156, -0x2, RZ ;  /* 0xfffffffe9c838810 */ /* 0x000fe40007ffe0ff */
[----:B------:R-:W-:Y:S02]  /*b350*/  LEA.HI.X R129, R129, c[0x0][0x18c], R130, 0x2, P1 ;  /* 0x0000630081817a11 */ /* 0x000fe400008f1482 */
[----:B------:R-:W-:Y:S02]  /*b360*/  @!P0 FSEL R66, R66, RZ, !P2 ;  /* 0x000000ff42428208 */ /* 0x000fe40005000000 */
[----:B------:R-:W-:Y:S02]  /*b370*/  @!P0 ISETP.GE.AND P2, PT, R131, UR17, PT ;  /* 0x0000001183008c0c */ /* 0x000fe4000bf46270 */
[----:B------:R-:W2:Y:S01]  /*b380*/  LDG.E.128.CONSTANT R128, [R128.64] ;  /* 0x0000000c80807981 */ /* 0x000ea2000c1e9d00 */
[----:B------:R-:W-:Y:S02]  /*b390*/  @!P0 IADD3 R132, R156, -0x3, RZ ;  /* 0xfffffffd9c848810 */ /* 0x000fe40007ffe0ff */
        /* <DEDUP_REMOVED lines=11> */
[----:B------:R-:W-:Y:S02]  /*b450*/  @!P0 ISETP.GE.AND P3, PT, R132, UR17, PT ;  /* 0x0000001184008c0c */ /* 0x000fe4000bf66270 */
[----:B------:R-:W-:-:S02]  /*b460*/  @!P0 IADD3 R133, R156, -0x3, RZ ;  /* 0xfffffffd9c858810 */ /* 0x000fc40007ffe0ff */
[----:B------:R-:W-:Y:S02]  /*b470*/  @!P0 IADD3 R132, R156, -0x2, RZ ;  /* 0xfffffffe9c848810 */ /* 0x000fe40007ffe0ff */
[----:B------:R-:W-:Y:S02]  /*b480*/  @!P0 FSEL R68, R68, RZ, !P4 ;  /* 0x000000ff44448208 */ /* 0x000fe40006000000 */
[----:B------:R-:W-:Y:S02]  /*b490*/  @!P0 FSEL R69, R69, RZ, !P5 ;  /* 0x000000ff45458208 */ /* 0x000fe40006800000 */
[----:B------:R-:W-:Y:S02]  /*b4a0*/  @!P0 FSEL R74, R74, RZ, !P1 ;  /* 0x000000ff4a4a8208 */ /* 0x000fe40004800000 */
        /* <DEDUP_REMOVED lines=17> */
[----:B------:R-:W-:Y:S02]  /*b5c0*/  @!P0 ISETP.GE.AND P2, PT, R133, UR17, PT ;  /* 0x0000001185008c0c */ /* 0x000fe4000bf46270 */
        /* <DEDUP_REMOVED lines=9> */
[----:B------:R-:W-:Y:S02]  /*b660*/  @!P0 ISETP.GE.AND P6, PT, R133, UR17, PT ;  /* 0x0000001185008c0c */ /* 0x000fe4000bfc6270 */
        /* <DEDUP_REMOVED lines=28> */
[----:B---3--:R-:W-:Y:S02]  /*b830*/  @!P0 FSEL R96, R96, RZ, !P3 ;  /* 0x000000ff60608208 */ /* 0x008fe40005800000 */
        /* <DEDUP_REMOVED lines=15> */
[----:B------:R-:W-:Y:S02]  /*b930*/  @!P0 FSEL R101, R101, RZ, !P5 ;  /* 0x000000ff65658208 */ /* 0x000fe40006800000 */
[----:B------:R-:W-:-:S02]  /*b940*/  @!P0 ISETP.GE.AND P6, PT, R132, UR17, PT ;  /* 0x0000001184008c0c */ /* 0x000fc4000bfc6270 */
[C---:B------:R-:W-:Y:S02]  /*b950*/  @!P0 ISETP.GE.AND P1, PT, R156.reuse, UR17, PT ;  /* 0x000000119c008c0c */ /* 0x040fe4000bf26270 */
[C---:B------:R-:W-:Y:S02]  /*b960*/  @!P0 ISETP.GE.AND P5, PT, R156.reuse, UR17, PT ;  /* 0x000000119c008c0c */ /* 0x040fe4000bfa6270 */
[----:B------:R-:W-:Y:S02]  /*b970*/  @!P0 IADD3 R132, R156, -0x3, RZ ;  /* 0xfffffffd9c848810 */ /* 0x000fe40007ffe0ff */
[----:B------:R-:W-:Y:S02]  /*b980*/  @!P0 FSEL R99, R99, RZ, !P1 ;  /* 0x000000ff63638208 */ /* 0x000fe40004800000 */
[----:B------:R-:W-:Y:S02]  /*b990*/  @!P0 FSEL R103, R103, RZ, !P5 ;  /* 0x000000ff67678208 */ /* 0x000fe40006800000 */
[----:B------:R-:W-:-:S02]  /*b9a0*/  @!P0 FSEL R104, R104, RZ, !P3 ;  /* 0x000000ff68688208 */ /* 0x000fc40005800000 */
[C---:B------:R-:W-:Y:S02]  /*b9b0*/  @!P0 ISETP.GE.AND P1, PT, R133.reuse, UR17, PT ;  /* 0x0000001185008c0c */ /* 0x040fe4000bf26270 */
[----:B------:R-:W-:Y:S02]  /*b9c0*/  @!P0 ISETP.GE.AND P5, PT, R133, UR17, PT ;  /* 0x0000001185008c0c */ /* 0x000fe4000bfa6270 */
[----:B------:R-:W-:Y:S02]  /*b9d0*/  @!P0 ISETP.GE.AND P3, PT, R132, UR17, PT ;  /* 0x0000001184008c0c */ /* 0x000fe4000bf66270 */
[----:B------:R-:W0:Y:S01]  /*b9e0*/  LDS.128 R132, [R137] ;  /* 0x0000000089847984 */ /* 0x000e220000000c00 */
[----:B------:R-:W-:Y:S02]  /*b9f0*/  @!P0 IADD3 R190, R156, -0x2, RZ ;  /* 0xfffffffe9cbe8810 */ /* 0x000fe40007ffe0ff */
[----:B------:R-:W-:Y:S02]  /*ba00*/  @!P0 FSEL R106, R106, RZ, !P1 ;  /* 0x000000ff6a6a8208 */ /* 0x000fe40004800000 */
[----:B------:R-:W-:-:S02]  /*ba10*/  @!P0 ISETP.GE.AND P1, PT, R190, UR17, PT ;  /* 0x00000011be008c0c */ /* 0x000fc4000bf26270 */
[----:B------:R-:W-:Y:S02]  /*ba20*/  @!P0 IADD3 R190, R156, -0x3, RZ ;  /* 0xfffffffd9cbe8810 */ /* 0x000fe40007ffe0ff */
[----:B----4-:R-:W-:Y:S02]  /*ba30*/  @!P0 FSEL R108, R108, RZ, !P4 ;  /* 0x000000ff6c6c8208 */ /* 0x010fe40006000000 */
[----:B------:R-:W-:Y:S02]  /*ba40*/  @!P0 ISETP.GE.AND P4, PT, R190, UR17, PT ;  /* 0x00000011be008c0c */ /* 0x000fe4000bf86270 */
[----:B------:R-:W-:Y:S02]  /*ba50*/  @!P0 IADD3 R190, R156, -0x2, RZ ;  /* 0xfffffffe9cbe8810 */ /* 0x000fe40007ffe0ff */
[----:B------:R-:W-:Y:S02]  /*ba60*/  @!P0 FSEL R105, R105, RZ, !P2 ;  /* 0x000000ff69698208 */ /* 0x000fe40005000000 */
[----:B------:R-:W-:-:S02]  /*ba70*/  @!P0 FSEL R110, R110, RZ, !P5 ;  /* 0x000000ff6e6e8208 */ /* 0x000fc40006800000 */
[----:B------:R-:W-:Y:S02]  /*ba80*/  @!P0 ISETP.GE.AND P2, PT, R156, UR17, PT ;  /* 0x000000119c008c0c */ /* 0x000fe4000bf46270 */
[----:B------:R-:W-:Y:S02]  /*ba90*/  @!P0 ISETP.GE.AND P5, PT, R190, UR17, PT ;  /* 0x00000011be008c0c */ /* 0x000fe4000bfa6270 */
[C---:B------:R-:W-:Y:S02]  /*baa0*/  @!P0 IADD3 R192, R156.reuse, -0x1, RZ ;  /* 0xffffffff9cc08810 */ /* 0x040fe40007ffe0ff */
[----:B------:R-:W-:Y:S02]  /*bab0*/  @!P0 IADD3 R190, R156, -0x3, RZ ;  /* 0xfffffffd9cbe8810 */ /* 0x000fe40007ffe0ff */
[----:B------:R-:W-:Y:S02]  /*bac0*/  @!P0 FSEL R107, R107, RZ, !P2 ;  /* 0x000000ff6b6b8208 */ /* 0x000fe40005000000 */
[----:B-----5:R-:W-:-:S02]  /*bad0*/  @!P0 FSEL R112, R112, RZ, !P3 ;  /* 0x000000ff70708208 */ /* 0x020fc40005800000 */
        /* <DEDUP_REMOVED lines=10> */
[----:B--2---:R-:W-:Y:S02]  /*bb80*/  @!P0 FSEL R116, R116, RZ, !P4 ;  /* 0x000000ff74748208 */ /* 0x004fe40006000000 */
[----:B------:R-:W-:-:S02]  /*bb90*/  @!P0 FSEL R117, R117, RZ, !P5 ;  /* 0x000000ff75758208 */ /* 0x000fc40006800000 */
[----:B------:R-:W-:Y:S02]  /*bba0*/  @!P0 ISETP.GE.AND P6, PT, R192, UR17, PT ;  /* 0x00000011c0008c0c */ /* 0x000fe4000bfc6270 */
[----:B------:R-:W-:Y:S02]  /*bbb0*/  @!P0 ISETP.GE.AND P1, PT, R156, UR17, PT ;  /* 0x000000119c008c0c */ /* 0x000fe4000bf26270 */
[----:B------:R-:W-:Y:S02]  /*bbc0*/  @!P0 ISETP.GE.AND P4, PT, R190, UR17, PT ;  /* 0x00000011be008c0c */ /* 0x000fe4000bf86270 */
[C---:B------:R-:W-:Y:S02]  /*bbd0*/  @!P0 ISETP.GE.AND P5, PT, R156.reuse, UR17, PT ;  /* 0x000000119c008c0c */ /* 0x040fe4000bfa6270 */
[----:B------:R-:W-:Y:S02]  /*bbe0*/  @!P0 IADD3 R190, R156, -0x2, RZ ;  /* 0xfffffffe9cbe8810 */ /* 0x000fe40007ffe0ff */
[----:B------:R-:W-:-:S02]  /*bbf0*/  @!P0 FSEL R115, R115, RZ, !P1 ;  /* 0x000000ff73738208 */ /* 0x000fc40004800000 */
[----:B------:R-:W-:Y:S02]  /*bc00*/  @!P0 FSEL R118, R118, RZ, !P6 ;  /* 0x000000ff76768208 */ /* 0x000fe40007000000 */
[----:B------:R-:W-:Y:S01]  /*bc10*/  @!P0 FSEL R119, R119, RZ, !P5 ;  /* 0x000000ff77778208 */ /* 0x000fe20006800000 */
[----:B0-----:R-:W-:Y:S01]  /*bc20*/  FMUL.FTZ R5, R133, R5 ;  /* 0x0000000585057220 */ /* 0x001fe20000410000 */
[----:B------:R-:W-:Y:S02]  /*bc30*/  @!P0 ISETP.GE.AND P1, PT, R192, UR17, PT ;  /* 0x00000011c0008c0c */ /* 0x000fe4000bf26270 */
[----:B------:R-:W-:Y:S02]  /*bc40*/  @!P0 ISETP.GE.AND P6, PT, R190, UR17, PT ;  /* 0x00000011be008c0c */ /* 0x000fe4000bfc6270 */
[----:B------:R-:W-:Y:S02]  /*bc50*/  @!P0 ISETP.GE.AND P5, PT, R192, UR17, PT ;  /* 0x00000011c0008c0c */ /* 0x000fe4000bfa6270 */
[----:B------:R-:W-:-:S02]  /*bc60*/  @!P0 IADD3 R192, R156, -0x2, RZ ;  /* 0xfffffffe9cc08810 */ /* 0x000fc40007ffe0ff */
[----:B------:R-:W-:Y:S01]  /*bc70*/  @!P0 IADD3 R190, R156, -0x3, RZ ;  /* 0xfffffffd9cbe8810 */ /* 0x000fe20007ffe0ff */
[----:B------:R-:W-:Y:S01]  /*bc80*/  FFMA.FTZ R5, R132, R4, R5 ;  /* 0x0000000484057223 */ /* 0x000fe20000010005 */
[----:B------:R-:W-:Y:S02]  /*bc90*/  @!P0 FSEL R120, R120, RZ, !P3 ;  /* 0x000000ff78788208 */ /* 0x000fe40005800000 */
[----:B------:R-:W-:Y:S02]  /*bca0*/  @!P0 FSEL R121, R121, RZ, !P2 ;  /* 0x000000ff79798208 */ /* 0x000fe40005000000 */
[----:B------:R-:W-:Y:S02]  /*bcb0*/  @!P0 FSEL R122, R122, RZ, !P1 ;  /* 0x000000ff7a7a8208 */ /* 0x000fe40004800000 */
[----:B------:R-:W-:Y:S02]  /*bcc0*/  @!P0 ISETP.GE.AND P3, PT, R192, UR17, PT ;  /* 0x00000011c0008c0c */ /* 0x000fe4000bf66270 */
[----:B------:R-:W-:-:S02]  /*bcd0*/  @!P0 ISETP.GE.AND P2, PT, R190, UR17, PT ;  /* 0x00000011be008c0c */ /* 0x000fc4000bf46270 */
[C---:B------:R-:W-:Y:S02]  /*bce0*/  @!P0 ISETP.GE.AND P1, PT, R156.reuse, UR17, PT ;  /* 0x000000119c008c0c */ /* 0x040fe4000bf26270 */
[----:B------:R-:W-:Y:S02]  /*bcf0*/  @!P0 IADD3 R4, R156, -0x1, RZ ;  /* 0xffffffff9c048810 */ /* 0x000fe40007ffe0ff */
[----:B------:R-:W-:Y:S02]  /*bd00*/  @!P0 FSEL R125, R125, RZ, !P6 ;  /* 0x000000ff7d7d8208 */ /* 0x000fe40007000000 */
[----:B------:R-:W-:Y:S02]  /*bd10*/  @!P0 FSEL R129, R129, RZ, !P3 ;  /* 0x000000ff81818208 */ /* 0x000fe40005800000 */
[----:B------:R-:W-:Y:S02]  /*bd20*/  @!P0 FSEL R128, R128, RZ, !P2 ;  /* 0x000000ff80808208 */ /* 0x000fe40005000000 */
[----:B------:R-:W-:-:S02]  /*bd30*/  @!P0 FSEL R123, R123, RZ, !P1 ;  /* 0x000000ff7b7b8208 */ /* 0x000fc40004800000 */
[----:B------:R-:W-:Y:S02]  /*bd40*/  @!P0 ISETP.GE.AND P6, PT, R4, UR17, PT ;  /* 0x0000001104008c0c */ /* 0x000fe4000bfc6270 */
[C---:B------:R-:W-:Y:S02]  /*bd50*/  @!P0 ISETP.GE.AND P2, PT, R156.reuse, UR17, PT ;  /* 0x000000119c008c0c */ /* 0x040fe4000bf46270 */
        /* <DEDUP_REMOVED lines=12> */
[C---:B------:R-:W-:Y:S01]  /*be20*/  FMUL.FTZ R29, R133.reuse, R29 ;  /* 0x0000001d851d7220 */ /* 0x040fe20000410000 */
[----:B------:R-:W-:Y:S01]  /*be30*/  ISETP.GE.AND P0, PT, R138, UR7, PT ;  /* 0x000000078a007c0c */ /* 0x000fe2000bf06270 */
        /* <DEDUP_REMOVED lines=158> */
.L_x_22329:
[----:B------:R-:W-:Y:S05]  /*c820*/  BSYNC B0 ;  /* 0x0000000000007941 */ /* 0x000fea0003800000 */
.L_x_22328:
[----:B0-----:R-:W0:Y:S01]  /*c830*/  SHFL.BFLY PT, R2, R153, 0x2, 0x1f ;  /* 0x0c401f0099027f89 */ /* 0x001e2200000e0000 */
[----:B------:R-:W-:Y:S03]  /*c840*/  BSSY B0, `(.L_x_22331) ;  /* 0x00000b2000007945 */ /* 0x000fe60003800000 */
[----:B------:R-:W3:Y:S04]  /*c850*/  S2R R69, SR_TID.X ;  /* 0x0000000000457919 */ /* 0x000ee80000002100 */
[----:B------:R-:W4:Y:S04]  /*c860*/  SHFL.BFLY PT, R3, R168, 0x2, 0x1f ;  /* 0x0c401f00a8037f89 */ /* 0x000f2800000e0000 */
[----:B------:R-:W5:Y:S04]  /*c870*/  SHFL.BFLY PT, R7, R170, 0x2, 0x1f ;  /* 0x0c401f00aa077f89 */ /* 0x000f6800000e0000 */
[----:B------:R-:W2:Y:S04]  /*c880*/  SHFL.BFLY PT, R13, R182, 0x2, 0x1f ;  /* 0x0c401f00b60d7f89 */ /* 0x000ea800000e0000 */
[----:B------:R-:W1:Y:S01]  /*c890*/  SHFL.BFLY PT, R6, R145, 0x2, 0x1f ;  /* 0x0c401f0091067f89 */ /* 0x000e6200000e0000 */
[----:B0-----:R-:W-:-:S03]  /*c8a0*/  FADD.FTZ R153, R2, R153 ;  /* 0x0000009902997221 */ /* 0x001fc60000010000 */
[----:B------:R-:W0:Y:S01]  /*c8b0*/  SHFL.BFLY PT, R5, R166, 0x2, 0x1f ;  /* 0x0c401f00a6057f89 */ /* 0x000e2200000e0000 */
[----:B---3--:R-:W-:-:S03]  /*c8c0*/  SHF.R.S32.HI R68, RZ, 0x1f, R69 ;  /* 0x0000001fff447819 */ /* 0x008fc60000011445 */
[----:B------:R-:W3:Y:S01]  /*c8d0*/  SHFL.BFLY PT, R2, R151, 0x2, 0x1f ;  /* 0x0c401f0097027f89 */ /* 0x000ee200000e0000 */
[----:B------:R-:W-:Y:S02]  /*c8e0*/  LOP3.LUT R10, R69, 0xffffffc0, RZ, 0xc0, !PT ;  /* 0xffffffc0450a7812 */ /* 0x000fe400078ec0ff */
[----:B------:R-:W-:Y:S01]  /*c8f0*/  LEA.HI R68, R68, R69, RZ, 0x5 ;  /* 0x0000004544447211 */ /* 0x000fe200078f28ff */
[----:B------:R-:W3:Y:S01]  /*c900*/  SHFL.BFLY PT, R9, R178, 0x2, 0x1f ;  /* 0x0c401f00b2097f89 */ /* 0x000ee200000e0000 */
[----:B----4-:R-:W-:Y:S02]  /*c910*/  FADD.FTZ R3, R3, R168 ;  /* 0x000000a803037221 */ /* 0x010fe40000010000 */
[----:B------:R-:W-:Y:S01]  /*c920*/  LOP3.LUT R68, R68, 0xffffffe0, RZ, 0xc0, !PT ;  /* 0xffffffe044447812 */ /* 0x000fe200078ec0ff */
[----:B------:R-:W4:Y:S01]  /*c930*/  SHFL.BFLY PT, R17, R148, 0x2, 0x1f ;  /* 0x0c401f0094117f89 */ /* 0x000f2200000e0000 */
[----:B-----5:R-:W-:Y:S02]  /*c940*/  FADD.FTZ R7, R7, R170 ;  /* 0x000000aa07077221 */ /* 0x020fe40000010000 */
[----:B--2---:R-:W-:Y:S01]  /*c950*/  FADD.FTZ R13, R13, R182 ;  /* 0x000000b60d0d7221 */ /* 0x004fe20000010000 */
[----:B------:R-:W2:Y:S01]  /*c960*/  SHFL.BFLY PT, R11, R174, 0x2, 0x1f ;  /* 0x0c401f00ae0b7f89 */ /* 0x000ea200000e0000 */
[----:B------:R-:W-:-:S02]  /*c970*/  IMAD.IADD R68, R69, 0x1, -R68 ;  /* 0x0000000145447824 */ /* 0x000fc400078e0a44 */
[----:B-1----:R-:W-:Y:S01]  /*c980*/  FADD.FTZ R145, R6, R145 ;  /* 0x0000009106917221 */ /* 0x002fe20000010000 */
[----:B------:R-:W1:Y:S02]  /*c990*/  SHFL.BFLY PT, R4, R149, 0x2, 0x1f ;  /* 0x0c401f0095047f89 */ /* 0x000e6400000e0000 */
[----:B------:R-:W-:Y:S02]  /*c9a0*/  LOP3.LUT P0, RZ, R68, 0x3, RZ, 0xc0, !PT ;  /* 0x0000000344ff7812 */ /* 0x000fe4000780c0ff */
[----:B------:R-:W5:Y:S01]  /*c9b0*/  SHFL.BFLY PT, R20, R141, 0x2, 0x1f ;  /* 0x0c401f008d147f89 */ /* 0x000f6200000e0000 */
[----:B0-----:R-:W-:Y:S01]  /*c9c0*/  FADD.FTZ R5, R5, R166 ;  /* 0x000000a605057221 */ /* 0x001fe20000010000 */
[----:B------:R-:W-:Y:S02]  /*c9d0*/  ISETP.NE.OR P1, PT, R10, 0x40, P0 ;  /* 0x000000400a00780c */ /* 0x000fe40000725670 */
[----:B------:R-:W0:Y:S01]  /*c9e0*/  SHFL.BFLY PT, R15, R152, 0x2, 0x1f ;  /* 0x0c401f00980f7f89 */ /* 0x000e2200000e0000 */
[----:B---3--:R-:W-:-:S03]  /*c9f0*/  FADD.FTZ R151, R2, R151 ;  /* 0x0000009702977221 */ /* 0x008fc60000010000 */
[----:B------:R-:W3:Y:S01]  /*ca00*/  SHFL.BFLY PT, R8, R147, 0x2, 0x1f ;  /* 0x0c401f0093087f89 */ /* 0x000ee200000e0000 */
[----:B------:R-:W-:-:S03]  /*ca10*/  FADD.FTZ R9, R9, R178 ;  /* 0x000000b209097221 */ /* 0x000fc60000010000 */
[----:B------:R-:W3:Y:S01]  /*ca20*/  SHFL.BFLY PT, R22, R139, 0x2, 0x1f ;  /* 0x0c401f008b167f89 */ /* 0x000ee200000e0000 */
[----:B----4-:R-:W-:-:S03]  /*ca30*/  FADD.FTZ R17, R17, R148 ;  /* 0x0000009411117221 */ /* 0x010fc60000010000 */
[----:B------:R-:W4:Y:S01]  /*ca40*/  SHFL.BFLY PT, R21, R144, 0x2, 0x1f ;  /* 0x0c401f0090157f89 */ /* 0x000f2200000e0000 */
[----:B--2---:R-:W-:-:S03]  /*ca50*/  FADD.FTZ R11, R11, R174 ;  /* 0x000000ae0b0b7221 */ /* 0x004fc60000010000 */
[----:B------:R-:W2:Y:S01]  /*ca60*/  SHFL.BFLY PT, R49, R0, 0x2, 0x1f ;  /* 0x0c401f0000317f89 */ /* 0x000ea200000e0000 */
[----:B-1----:R-:W-:-:S03]  /*ca70*/  FADD.FTZ R149, R4, R149 ;  /* 0x0000009504957221 */ /* 0x002fc60000010000 */
[----:B------:R-:W1:Y:S01]  /*ca80*/  SHFL.BFLY PT, R2, R3, 0x1, 0x1f ;  /* 0x0c201f0003027f89 */ /* 0x000e6200000e0000 */
[----:B-----5:R-:W-:-:S03]  /*ca90*/  FADD.FTZ R141, R20, R141 ;  /* 0x0000008d148d7221 */ /* 0x020fc60000010000 */
[----:B------:R-:W5:Y:S01]  /*caa0*/  SHFL.BFLY PT, R6, R7, 0x1, 0x1f ;  /* 0x0c201f0007067f89 */ /* 0x000f6200000e0000 */
[----:B0-----:R-:W-:-:S03]  /*cab0*/  FADD.FTZ R15, R15, R152 ;  /* 0x000000980f0f7221 */ /* 0x001fc60000010000 */
        /* <DEDUP_REMOVED lines=49> */
[----:B--2---:R-:W-:Y:S02]  /*cdd0*/  FADD.FTZ R55, R47, R136 ;  /* 0x000000882f377221 */ /* 0x004fe40000010000 */
[----:B-1----:R-:W-:Y:S01]  /*cde0*/  FADD.FTZ R6, R11, R12 ;  /* 0x0000000c0b067221 */ /* 0x002fe20000010000 */
[----:B------:R-:W-:Y:S01]  /*cdf0*/  SHFL.BFLY PT, R32, R29, 0x1, 0x1f ;  /* 0x0c201f001d207f89 */ /* 0x000fe200000e0000 */
[----:B-----5:R-:W-:-:S03]  /*ce00*/  FADD.FTZ R4, R153, R8 ;  /* 0x0000000899047221 */ /* 0x020fc60000010000 */
[----:B------:R-:W1:Y:S01]  /*ce10*/  SHFL.BFLY PT, R12, R19, 0x1, 0x1f ;  /* 0x0c201f00130c7f89 */ /* 0x000e6200000e0000 */
[----:B0-----:R-:W-:-:S03]  /*ce20*/  FADD.FTZ R8, R15, R16 ;  /* 0x000000100f087221 */ /* 0x001fc60000010000 */
[----:B------:R-:W0:Y:S01]  /*ce30*/  SHFL.BFLY PT, R38, R33, 0x1, 0x1f ;  /* 0x0c201f0021267f89 */ /* 0x000e2200000e0000 */
[----:B---3--:R-:W-:-:S03]  /*ce40*/  FADD.FTZ R11, R145, R22 ;  /* 0x00000016910b7221 */ /* 0x008fc60000010000 */
[----:B------:R-:W2:Y:S01]  /*ce50*/  SHFL.BFLY PT, R18, R149, 0x1, 0x1f ;  /* 0x0c201f0095127f89 */ /* 0x000ea200000e0000 */
[----:B------:R-:W-:-:S03]  /*ce60*/  FADD.FTZ R13, R21, R14 ;  /* 0x0000000e150d7221 */ /* 0x000fc60000010000 */
[----:B------:R-:W3:Y:S01]  /*ce70*/  SHFL.BFLY PT, R16, R23, 0x1, 0x1f ;  /* 0x0c201f0017107f89 */ /* 0x000ee200000e0000 */
[----:B------:R-:W-:Y:S01]  /*ce80*/  SHF.R.S32.HI R21, RZ, 0x1f, R69 ;  /* 0x0000001fff157819 */ /* 0x000fe20000011445 */
[----:B----4-:R-:W-:Y:S02]  /*ce90*/  FADD.FTZ R51, R51, R20 ;  /* 0x0000001433337221 */ /* 0x010fe40000010000 */
[----:B------:R-:W4:Y:S01]  /*cea0*/  SHFL.BFLY PT, R28, R151, 0x1, 0x1f ;  /* 0x0c201f00971c7f89 */ /* 0x000f2200000e0000 */
[----:B------:R-:W-:-:S03]  /*ceb0*/  LEA.HI R21, R21, R69, RZ, 0x5 ;  /* 0x0000004515157211 */ /* 0x000fc600078f28ff */
[----:B------:R-:W5:Y:S01]  /*cec0*/  SHFL.BFLY PT, R40, R35, 0x1, 0x1f ;  /* 0x0c201f0023287f89 */ /* 0x000f6200000e0000 */
[----:B------:R-:W-:-:S03]  /*ced0*/  SHF.R.S32.HI R20, RZ, 0x5, R21 ;  /* 0x00000005ff147819 */ /* 0x000fc60000011415 */
[----:B------:R-:W5:Y:S01]  /*cee0*/  SHFL.BFLY PT, R24, R147, 0x1, 0x1f ;  /* 0x0c201f0093187f89 */ /* 0x000f6200000e0000 */
[----:B-1----:R-:W-:Y:S02]  /*cef0*/  FADD.FTZ R12, R19, R12 ;  /* 0x0000000c130c7221 */ /* 0x002fe40000010000 */
[----:B------:R-:W-:Y:S01]  /*cf00*/  FADD.FTZ R19, R29, R32 ;  /* 0x000000201d137221 */ /* 0x000fe20000010000 */
        /* <DEDUP_REMOVED lines=25> */
[----:B------:R-:W-:Y:S01]  /*d0a0*/  BAR.SYNC.DEFER_BLOCKING 0x0 ;  /* 0x0000000000007b1d */ /* 0x000fe20000010000 */
[----:B------:R-:W-:Y:S02]  /*d0b0*/  FADD.FTZ R50, R39, R50 ;  /* 0x0000003227327221 */ /* 0x000fe40000010000 */
[----:B-1----:R-:W-:Y:S02]  /*d0c0*/  FADD.FTZ R52, R43, R52 ;  /* 0x000000342b347221 */ /* 0x002fe40000010000 */
[----:B0-----:R-:W-:Y:S02]  /*d0d0*/  FADD.FTZ R53, R45, R46 ;  /* 0x0000002e2d357221 */ /* 0x001fe40000010000 */
[----:B--2---:R-:W-:Y:S02]  /*d0e0*/  FADD.FTZ R54, R54, R47 ;  /* 0x0000002f36367221 */ /* 0x004fe40000010000 */
[----:B---3--:R-:W-:Y:S02]  /*d0f0*/  FADD.FTZ R55, R55, R22 ;  /* 0x0000001637377221 */ /* 0x008fe40000010000 */
[----:B----4-:R-:W-:Y:S01]  /*d100*/  FADD.FTZ R56, R49, R56 ;  /* 0x0000003831387221 */ /* 0x010fe20000010000 */
        /* <DEDUP_REMOVED lines=37> */
.L_x_22332:
[----:B------:R-:W-:Y:S05]  /*d360*/  BSYNC B0 ;  /* 0x0000000000007941 */ /* 0x000fea0003800000 */
.L_x_22331:
        /* <DEDUP_REMOVED lines=72> */
.L_x_22334:
[----:B------:R-:W-:Y:S05]  /*d7f0*/  BSYNC B0 ;  /* 0x0000000000007941 */ /* 0x000fea0003800000 */
.L_x_22333:
        /* <DEDUP_REMOVED lines=40> */
.L_x_22336:
[----:B------:R-:W-:Y:S05]  /*da80*/  BSYNC B0 ;  /* 0x0000000000007941 */ /* 0x000fea0003800000 */
.L_x_22335:
        /* <DEDUP_REMOVED lines=72> */
.L_x_22338:
[----:B------:R-:W-:Y:S05]  /*df10*/  BSYNC B0 ;  /* 0x0000000000007941 */ /* 0x000fea0003800000 */
.L_x_22337:
        /* <DEDUP_REMOVED lines=55> */
[----:B------:R-:W-:Y:S01]  /*e290*/  LEA R34, P0, R45, c[0x0][0x170], 0x2 ;  /* 0x00005c002d227a11 */ /* 0x000fe200078010ff */
[----:B------:R-:W-:Y:S01]  /*e2a0*/  STG.E [R24.64], R4 ;  /* 0x0000000418007986 */ /* 0x000fe2000c10190c */
        /* <DEDUP_REMOVED lines=59> */
[----:B------:R-:W-:Y:S02]  /*e660*/  IADD3 R68, R57, 0x90, RZ ;  /* 0x0000009039447810 */ /* 0x000fe40007ffe0ff */
        /* <DEDUP_REMOVED lines=97> */
.L_x_22295:
[----:B------:R-:W-:Y:S01]  /*ec80*/  IMAD.MOV.U32 R65, RZ, RZ, R67 ;  /* 0x000000ffff417224 */ /* 0x000fe200078e0043 */
[----:B------:R-:W-:Y:S01]  /*ec90*/  MOV R64, 0xece0 ;  /* 0x0000ece000407802 */ /* 0x000fe20000000f00 */
[----:B------:R-:W-:-:S02]  /*eca0*/  IMAD.MOV.U32 R66, RZ, RZ, 0x1 ;  /* 0x00000001ff427424 */ /* 0x000fc400078e00ff */
[----:B------:R-:W-:Y:S02]  /*ecb0*/  IMAD.MOV.U32 R69, RZ, RZ, 0x1f ;  /* 0x0000001fff457424 */ /* 0x000fe400078e00ff */
[----:B------:R-:W-:Y:S02]  /*ecc0*/  IMAD.MOV.U32 R68, RZ, RZ, -0x1 ;  /* 0xffffffffff447424 */ /* 0x000fe400078e00ff */
[----:B------:R-:W-:Y:S05]  /*ecd0*/  CALL.REL.NOINC `($__internal_396_$__cuda_sm70_shflsync_bfly_p) ;  /* 0x0000024000007944 */ /* 0x000fea0003c00000 */
[----:B-1----:R-:W-:Y:S05]  /*ece0*/  BRA `(.L_x_22339) ;  /* 0xffff6ba000007947 */ /* 0x002fea000383ffff */
.L_x_22300:
[----:B------:R-:W-:Y:S01]  /*ecf0*/  IMAD.MOV.U32 R65, RZ, RZ, R67 ;  /* 0x000000ffff417224 */ /* 0x000fe200078e0043 */
[----:B------:R-:W-:Y:S01]  /*ed00*/  MOV R64, 0xed50 ;  /* 0x0000ed5000407802 */ /* 0x000fe20000000f00 */
[----:B------:R-:W-:Y:S02]  /*ed10*/  IMAD.MOV.U32 R66, RZ, RZ, 0x1 ;  /* 0x00000001ff427424 */ /* 0x000fe400078e00ff */
[----:B------:R-:W-:Y:S02]  /*ed20*/  IMAD.MOV.U32 R69, RZ, RZ, 0x1f ;  /* 0x0000001fff457424 */ /* 0x000fe400078e00ff */
[----:B------:R-:W-:Y:S02]  /*ed30*/  IMAD.MOV.U32 R68, RZ, RZ, -0x1 ;  /* 0xffffffffff447424 */ /* 0x000fe400078e00ff */
[----:B------:R-:W-:Y:S05]  /*ed40*/  CALL.REL.NOINC `($__internal_396_$__cuda_sm70_shflsync_bfly_p) ;  /* 0x000001d000007944 */ /* 0x000fea0003c00000 */
[----:B-1----:R-:W-:Y:S05]  /*ed50*/  BRA `(.L_x_22340) ;  /* 0xffff8d5000007947 */ /* 0x002fea000383ffff */
.L_x_22304:
[----:B------:R-:W-:Y:S01]  /*ed60*/  IMAD.MOV.U32 R65, RZ, RZ, R2 ;  /* 0x000000ffff417224 */ /* 0x000fe200078e0002 */
[----:B------:R-:W-:Y:S01]  /*ed70*/  MOV R64, 0xedc0 ;  /* 0x0000edc000407802 */ /* 0x000fe20000000f00 */
[----:B------:R-:W-:-:S02]  /*ed80*/  IMAD.MOV.U32 R66, RZ, RZ, 0x10 ;  /* 0x00000010ff427424 */ /* 0x000fc400078e00ff */
[----:B------:R-:W-:Y:S02]  /*ed90*/  IMAD.MOV.U32 R69, RZ, RZ, 0x1f ;  /* 0x0000001fff457424 */ /* 0x000fe400078e00ff */
[----:B------:R-:W-:Y:S02]  /*eda0*/  IMAD.MOV.U32 R68, RZ, RZ, -0x1 ;  /* 0xffffffffff447424 */ /* 0x000fe400078e00ff */
[----:B01----:R-:W-:Y:S05]  /*edb0*/  CALL.REL.NOINC `($__internal_396_$__cuda_sm70_shflsync_bfly_p) ;  /* 0x0000016000007944 */ /* 0x003fea0003c00000 */
[----:B-1----:R-:W-:Y:S05]  /*edc0*/  BRA `(.L_x_22341) ;  /* 0xffff8e6000007947 */ /* 0x002fea000383ffff */
.L_x_22305:
[----:B------:R-:W-:Y:S01]  /*edd0*/  IMAD.MOV.U32 R65, RZ, RZ, R5 ;  /* 0x000000ffff417224 */ /* 0x000fe200078e0005 */
[----:B------:R-:W-:Y:S01]  /*ede0*/  MOV R64, 0xee30 ;  /* 0x0000ee3000407802 */ /* 0x000fe20000000f00 */
[----:B------:R-:W-:Y:S02]  /*edf0*/  IMAD.MOV.U32 R66, RZ, RZ, 0x8 ;  /* 0x00000008ff427424 */ /* 0x000fe400078e00ff */
[----:B------:R-:W-:Y:S02]  /*ee00*/  IMAD.MOV.U32 R69, RZ, RZ, 0x1f ;  /* 0x0000001fff457424 */ /* 0x000fe400078e00ff */
[----:B------:R-:W-:Y:S02]  /*ee10*/  IMAD.MOV.U32 R68, RZ, RZ, -0x1 ;  /* 0xffffffffff447424 */ /* 0x000fe400078e00ff */
[----:B012---:R-:W-:Y:S05]  /*ee20*/  CALL.REL.NOINC `($__internal_396_$__cuda_sm70_shflsync_bfly_p) ;  /* 0x000000f000007944 */ /* 0x007fea0003c00000 */
[----:B-1----:R-:W-:Y:S01]  /*ee30*/  FMNMX.FTZ R3, R5, R66, !PT ;  /* 0x0000004205037209 */ /* 0x002fe20007810000 */
[----:B------:R-:W-:Y:S01]  /*ee40*/  IMAD.MOV.U32 R66, RZ, RZ, 0x4 ;  /* 0x00000004ff427424 */ /* 0x000fe200078e00ff */
[----:B------:R-:W-:Y:S01]  /*ee50*/  MOV R64, 0xeea0 ;  /* 0x0000eea000407802 */ /* 0x000fe20000000f00 */
[----:B------:R-:W-:-:S02]  /*ee60*/  IMAD.MOV.U32 R69, RZ, RZ, 0x1f ;  /* 0x0000001fff457424 */ /* 0x000fc400078e00ff */
[----:B------:R-:W-:Y:S02]  /*ee70*/  IMAD.MOV.U32 R68, RZ, RZ, -0x1 ;  /* 0xffffffffff447424 */ /* 0x000fe400078e00ff */
[----:B------:R-:W-:Y:S02]  /*ee80*/  IMAD.MOV.U32 R65, RZ, RZ, R3 ;  /* 0x000000ffff417224 */ /* 0x000fe400078e0003 */
[----:B------:R-:W-:Y:S05]  /*ee90*/  CALL.REL.NOINC `($__internal_396_$__cuda_sm70_shflsync_bfly_p) ;  /* 0x0000008000007944 */ /* 0x000fea0003c00000 */
[----:B-1----:R-:W-:Y:S01]  /*eea0*/  FMNMX.FTZ R3, R3, R66, !PT ;  /* 0x0000004203037209 */ /* 0x002fe20007810000 */
[----:B------:R-:W-:Y:S01]  /*eeb0*/  IMAD.MOV.U32 R66, RZ, RZ, 0x2 ;  /* 0x00000002ff427424 */ /* 0x000fe200078e00ff */
[----:B------:R-:W-:Y:S01]  /*eec0*/  MOV R64, 0xef10 ;  /* 0x0000ef1000407802 */ /* 0x000fe20000000f00 */
[----:B------:R-:W-:Y:S02]  /*eed0*/  IMAD.MOV.U32 R69, RZ, RZ, 0x1f ;  /* 0x0000001fff457424 */ /* 0x000fe400078e00ff */
[----:B------:R-:W-:Y:S02]  /*eee0*/  IMAD.MOV.U32 R68, RZ, RZ, -0x1 ;  /* 0xffffffffff447424 */ /* 0x000fe400078e00ff */
[----:B------:R-:W-:Y:S02]  /*eef0*/  IMAD.MOV.U32 R65, RZ, RZ, R3 ;  /* 0x000000ffff417224 */ /* 0x000fe400078e0003 */
[----:B------:R-:W-:Y:S05]  /*ef00*/  CALL.REL.NOINC `($__internal_396_$__cuda_sm70_shflsync_bfly_p) ;  /* 0x0000001000007944 */ /* 0x000fea0003c00000 */
[----:B-1----:R-:W-:Y:S05]  /*ef10*/  BRA `(.L_x_22342) ;  /* 0xffff8d8000007947 */ /* 0x002fea000383ffff */
        .weak           $__internal_396_$__cuda_sm70_shflsync_bfly_p
        .type           $__internal_396_$__cuda_sm70_shflsync_bfly_p,@function
        .size           $__internal_396_$__cuda_sm70_shflsync_bfly_p,(.L_x_25057 - $__internal_396_$__cuda_sm70_shflsync_bfly_p)
$__internal_396_$__cuda_sm70_shflsync_bfly_p:
[----:B------:R-:W-:Y:S04]  /*ef20*/  WARPSYNC R68 ;  /* 0x0000004400007348 */ /* 0x000fe80003800000 */
[----:B------:R0:W1:Y:S02]  /*ef30*/  SHFL.BFLY PT, R66, R65, R66, R69 ;  /* 0x0c00004241427389 */ /* 0x00006400000e0045 */
[----:B0-----:R-:W-:-:S04]  /*ef40*/  IMAD.MOV.U32 R65, RZ, RZ, 0x0 ;  /* 0x00000000ff417424 */ /* 0x001fc800078e00ff */
[----:B------:R-:W-:Y:S05]  /*ef50*/  RET.REL.NODEC R64 `(_ZN4vllm25paged_attention_v2_kernelIffLi256ELi16ELi128ELNS_18Fp8KVCacheDataTypeE0ELb0ELi512EEEvPfS2_PT_PKS3_PKT0_S9_ifPKiSB_iPKfiiiSD_SD_iiiii) ;  /* 0xffff10a040007950 */ /* 0x000fea0003c3ffff */
.L_x_22343:
        /* <DEDUP_REMOVED lines=10> */
.L_x_25057:


//--------------------- .text._ZN4vllm25paged_attention_v2_kernelIffLi192ELi16ELi128ELNS_18Fp8KVCacheDataTypeE0ELb0ELi512EEEvPfS2_PT_PKS3_PKT0_S9_ifPKiSB_iPKfiiiSD_SD_iiiii --------------------------
	.section	.text._ZN4vllm25paged_attention_v2_kernelIffLi192ELi16ELi128ELNS_18Fp8KVCacheDataTypeE0ELb0ELi512EEEvPfS2_PT_PKS3_PKT0_S9_ifPKiSB_iPKfiiiSD_SD_iiiii,"ax",@progbits
	.sectioninfo	@"SHI_REGISTERS=255"
	.align	128
        .global         _ZN4vllm25paged_attention_v2_kernelIffLi192ELi16ELi128ELNS_18Fp8KVCacheDataTypeE0ELb0ELi512EEEvPfS2_PT_PKS3_PKT0_S9_ifPKiSB_iPKfiiiSD_SD_iiiii
        .type           _ZN4vllm25paged_attention_v2_kernelIffLi192ELi16ELi128ELNS_18Fp8KVCacheDataTypeE0ELb0ELi512EEEvPfS2_PT_PKS3_PKT0_S9_ifPKiSB_iPKfiiiSD_SD_iiiii,@function
        .size           _ZN4vllm25paged_attention_v2_kernelIffLi192ELi16ELi128ELNS_18Fp8KVCacheDataTypeE0ELb0ELi512EEEvPfS2_PT_PKS3_PKT0_S9_ifPKiSB_iPKfiiiSD_SD_iiiii,(.L_x_25058 - _ZN4vllm25paged_attention_v2_kernelIffLi192ELi16ELi128ELNS_18Fp8KVCacheDataTypeE0ELb0ELi512EEEvPfS2_PT_PKS3_PKT0_S9_ifPKiSB_iPKfiiiSD_SD_iiiii)
        .other          _ZN4vllm25paged_attention_v2_kernelIffLi192ELi16ELi128ELNS_18Fp8KVCacheDataTypeE0ELb0ELi512EEEvPfS2_PT_PKS3_PKT0_S9_ifPKiSB_iPKfiiiSD_SD_iiiii,@"STO_CUDA_ENTRY STV_DEFAULT"
_ZN4vllm25paged_attention_v2_kernelIffLi192ELi16ELi128ELNS_18Fp8KVCacheDataTypeE0ELb0ELi512EEEvPfS2_PT_PKS3_PKT0_S9_ifPKiSB_iPKfiiiSD_SD_iiiii:
.text._ZN4vllm25paged_attention_v2_kernelIffLi192ELi16ELi128ELNS_18Fp8KVCacheDataTypeE0ELb0ELi512EEEvPfS2_PT_PKS3_PKT0_S9_ifPKiSB_iPKfiiiSD_SD_iiiii:
        /* <DEDUP_REMOVED lines=33> */
[----:B0-----:R-:W-:-:S04]  /*0210*/  IABS R2, c[0x0][0xc] ;  /* 0x0000030000027a13 */ /* 0x001fc80000000000 */
[----:B------:R-:W-:Y:S01]  /*0220*/  ISETP.LE.AND P3, PT, RZ, UR4, PT ;  /* 0x00000004ff007c0c */ /* 0x000fe2000bf63270 */
[----:B------:R-:W-:-:S04]  /*0230*/  UIADD3 UR4, UR16, 0xf, URZ ;  /* 0x0000000f10047890 */ /* 0x000fc8000fffe03f */
[----:B------:R-:W-:Y:S01]  /*0240*/  USHF.R.S32.HI UR5, URZ, 0x1f, UR4 ;  /* 0x0000001f3f057899 */ /* 0x000fe20008011404 */
[----:B-1----:R-:W0:Y:S03]  /*0250*/  MUFU.RCP R0, R0 ;  /* 0x0000000000007308 */ /* 0x002e260000001000 */
[----:B------:R-:W-:Y:S02]  /*0260*/  ULEA.HI UR5, UR5, UR4, URZ, 0x4 ;  /* 0x0000000405057291 */ /* 0x000fe4000f8f203f */
[----:B------:R-:W-:Y:S02]  /*0270*/  ULEA UR4, UR7, 0x20, 0x5 ;  /* 0x0000002007047891 */ /* 0x000fe4000f8e283f */
[----:B------:R-:W-:-:S04]  /*0280*/  USHF.R.S32.HI UR5, URZ, 0x4, UR5 ;  /* 0x000000043f057899 */ /* 0x000fc80008011405 */
[----:B------:R-:W-:-:S04]  /*0290*/  UISETP.LT.AND UP0, UPT, UR5, UR4, UPT ;  /* 0x000000040500728c */ /* 0x000fc8000bf01270 */
[----:B------:R-:W-:Y:S01]  /*02a0*/  USEL UR6, UR5, UR4, UP0 ;  /* 0x0000000405067287 */ /* 0x000fe20008000000 */
[----:B0-----:R-:W-:Y:S02]  /*02b0*/  IADD3 R4, R0, 0xffffffe, RZ ;  /* 0x0ffffffe00047810 */ /* 0x001fe40007ffe0ff */
[----:B------:R-:W-:Y:S02]  /*02c0*/  UMOV UR4, URZ ;  /* 0x0000003f00047c82 */ /* 0x000fe40008000000 */
[----:B------:R-:W-:Y:S01]  /*02d0*/  UIMAD UR7, UR7, -0x20, UR6 ;  /* 0xffffffe0070778a4 */ /* 0x000fe2000f8e0206 */
        /* <DEDUP_REMOVED lines=46> */
[----:B------:R-:W-:-:S03]  /*05c0*/  LOP3.LUT R2, R0, 0xffffffe0, RZ, 0xc0, !PT ;  /* 0xffffffe000027812 */ /* 0x000fc600078ec0ff */
[----:B------:R-:W-:Y:S01]  /*05d0*/  IMAD.MOV.U32 R12, RZ, RZ, R3 ;  /* 0x000000ffff0c7224 */ /* 0x000fe200078e0003 */
[C---:B------:R-:W-:Y:S01]  /*05e0*/  LEA.HI R3, R11.reuse, R11, RZ, 0x1 ;  /* 0x0000000b0b037211 */ /* 0x040fe200078f08ff */
[----:B------:R-:W-:Y:S02]  /*05f0*/  IMAD.IADD R2, R11, 0x1, -R2 ;  /* 0x000000010b027824 */ /* 0x000fe400078e0a02 */
[----:B------:R-:W-:Y:S01]  /*0600*/  @!P3 IMAD.MOV R12, RZ, RZ, -R12 ;  /* 0x000000ffff0cb224 */ /* 0x000fe200078e0a0c */
[----:B------:R-:W-:Y:S02]  /*0610*/  @!P2 LOP3.LUT R12, RZ, R4, RZ, 0x33, !PT ;  /* 0x00000004ff0ca212 */ /* 0x000fe400078e33ff */
[----:B------:R-:W-:Y:S02]  /*0620*/  LOP3.LUT R4, R3, 0xfffffffe, RZ, 0xc0, !PT ;  /* 0xfffffffe03047812 */ /* 0x000fe400078ec0ff */
[----:B------:R-:W-:Y:S01]  /*0630*/  SHF.R.S32.HI R5, RZ, 0x1, R3 ;  /* 0x00000001ff057819 */ /* 0x000fe20000011403 */
[----:B------:R0:W-:Y:S01]  /*0640*/  STL [R1], R12 ;  /* 0x0000000c01007387 */ /* 0x0001e20000100800 */
[----:B------:R-:W-:Y:S01]  /*0650*/  SHF.R.S32.HI R3, RZ, 0x5, R0 ;  /* 0x00000005ff037819 */ /* 0x000fe20000011400 */
[C---:B------:R-:W-:Y:S01]  /*0660*/  IMAD.IADD R0, R11.reuse, 0x1, -R4 ;  /* 0x000000010b007824 */ /* 0x040fe200078e0a04 */
[----:B--2---:R0:W1:Y:S01]  /*0670*/  @P0 R2UR UR4, R6 ;  /* 0x00000000060403c2 */ /* 0x00406200000e0000 */
[----:B------:R-:W-:-:S13]  /*0680*/  ISETP.GT.AND P0, PT, R11, 0x5f, PT ;  /* 0x0000005f0b00780c */ /* 0x000fda0003f04270 */
[----:B------:R-:W-:Y:S05]  /*0690*/  @P0 BRA `(.L_x_22345) ;  /* 0x000003f000000947 */ /* 0x000fea0003800000 */
[----:B0-----:R-:W0:Y:S01]  /*06a0*/  S2R R4, SR_CTAID.Y ;  /* 0x0000000000047919 */ /* 0x001e220000002600 */
        /* <DEDUP_REMOVED lines=23> */
.L_x_22348:
        /* <DEDUP_REMOVED lines=11> */
.L_x_22347:
[----:B------:R-:W-:Y:S05]  /*08d0*/  BSYNC B1 ;  /* 0x0000000000017941 */ /* 0x000fea0003800000 */
.L_x_22346:
        /* <DEDUP_REMOVED lines=10> */
.L_x_22349:
        /* <DEDUP_REMOVED lines=17> */
.L_x_22345:
[----:B0-----:R-:W-:Y:S05]  /*0a90*/  BSYNC B0 ;  /* 0x0000000000007941 */ /* 0x001fea0003800000 */
.L_x_22344:
[----:B------:R-:W0:Y:S01]  /*0aa0*/  S2R R2, SR_TID.X ;  /* 0x0000000000027919 */ /* 0x000e220000002100 */
[----:B------:R-:W-:Y:S01]  /*0ab0*/  ULDC UR9, c[0x0][0x1a8] ;  /* 0x00006a0000097ab9 */ /* 0x000fe20000000800 */
[----:B------:R-:W-:Y:S01]  /*0ac0*/  BSSY B0, `(.L_x_22350) ;  /* 0x000053e000007945 */ /* 0x000fe20003800000 */
[----:B------:R-:W-:Y:S01]  /*0ad0*/  UIMAD UR8, UR8, UR9, URZ ;  /* 0x00000009080872a4 */ /* 0x000fe2000f8e023f */
[----:B------:R-:W-:Y:S03]  /*0ae0*/  BAR.SYNC.DEFER_BLOCKING 0x0 ;  /* 0x0000000000007b1d */ /* 0x000fe60000010000 */
[----:B------:R-:W-:Y:S01]  /*0af0*/  USHF.R.S32.HI UR18, URZ, 0x1f, UR8 ;  /* 0x0000001f3f127899 */ /* 0x000fe20008011408 */
[----:B0-----:R-:W-:-:S04]  /*0b00*/  SHF.R.S32.HI R3, RZ, 0x1f, R2 ;  /* 0x0000001fff037819 */ /* 0x001fc80000011402 */
[----:B------:R-:W-:Y:S02]  /*0b10*/  LEA.HI R3, R3, R2, RZ, 0x5 ;  /* 0x0000000203037211 */ /* 0x000fe400078f28ff */
[----:B------:R-:W0:Y:S02]  /*0b20*/  S2R R2, SR_CTAID.Z ;  /* 0x0000000000027919 */ /* 0x000e240000002700 */
[----:B------:R-:W-:-:S05]  /*0b30*/  SHF.R.S32.HI R3, RZ, 0x5, R3 ;  /* 0x00000005ff037819 */ /* 0x000fca0000011403 */
[----:B0-----:R-:W-:Y:S02]  /*0b40*/  IMAD R2, R2, 0x20, R3 ;  /* 0x0000002002027824 */ /* 0x001fe400078e0203 */
[----:B------:R-:W-:-:S03]  /*0b50*/  IMAD.MOV.U32 R3, RZ, RZ, -0x800001 ;  /* 0xff7fffffff037424 */ /* 0x000fc600078e00ff */
[----:B------:R-:W-:-:S13]  /*0b60*/  ISETP.GE.AND P0, PT, R2, UR6, PT ;  /* 0x0000000602007c0c */ /* 0x000fda000bf06270 */
[----:B------:R-:W-:Y:S05]  /*0b70*/  @P0 BRA `(.L_x_22351) ;  /* 0x0000532000000947 */ /* 0x000fea0003800000 */
[----:B------:R-:W2:Y:S01]  /*0b80*/  LDL R49, [R1] ;  /* 0x0000000001317983 */ /* 0x000ea20000100800 */
[C---:B------:R-:W-:Y:S01]  /*0b90*/  IMAD.SHL.U32 R153, R0.reuse, 0x2, RZ ;  /* 0x0000000200997824 */ /* 0x040fe200078e00ff */
[----:B------:R-:W-:Y:S01]  /*0ba0*/  SHF.R.S32.HI R4, RZ, 0x1f, R5 ;  /* 0x0000001fff047819 */ /* 0x000fe20000011405 */
[C---:B------:R-:W-:Y:S01]  /*0bb0*/  IMAD R252, R0.reuse, 0x180, RZ ;  /* 0x0000018000fc7824 */ /* 0x040fe200078e02ff */
[----:B------:R-:W-:Y:S02]  /*0bc0*/  IADD3 R32, R0, 0x6, RZ ;  /* 0x0000000600207810 */ /* 0x000fe40007ffe0ff */
[----:B------:R-:W-:Y:S02]  /*0bd0*/  SHF.R.S32.HI R6, RZ, 0x1f, R153 ;  /* 0x0000001fff067819 */ /* 0x000fe40000011499 */
[----:B------:R-:W-:Y:S01]  /*0be0*/  LEA.HI R4, R4, R5, RZ, 0x4 ;  /* 0x0000000504047211 */ /* 0x000fe200078f20ff */
[----:B------:R-:W-:Y:S01]  /*0bf0*/  IMAD.SHL.U32 R115, R32, 0x2, RZ ;  /* 0x0000000220737824 */ /* 0x000fe200078e00ff */
[----:B------:R-:W-:-:S02]  /*0c00*/  LEA.HI R6, R6, R153, RZ, 0x2 ;  /* 0x0000009906067211 */ /* 0x000fc400078f10ff */
[----:B------:R-:W-:Y:S02]  /*0c10*/  IADD3 R34, R0, 0x8, RZ ;  /* 0x0000000800227810 */ /* 0x000fe40007ffe0ff */
        /* <DEDUP_REMOVED lines=9> */
[----:B------:R-:W-:-:S02]  /*0cb0*/  LEA.HI R4, R4, R115, RZ, 0x2 ;  /* 0x0000007304047211 */ /* 0x000fc400078f10ff */
[----:B------:R-:W-:Y:S02]  /*0cc0*/  LEA.HI R6, R6, R113, RZ, 0x2 ;  /* 0x0000007106067211 */ /* 0x000fe400078f10ff */
[----:B------:R-:W-:Y:S02]  /*0cd0*/  IADD3 R36, R0, 0xc, RZ ;  /* 0x0000000c00247810 */ /* 0x000fe40007ffe0ff */
[----:B------:R-:W-:Y:S02]  /*0ce0*/  LOP3.LUT R4, R4, 0xfffffffc, RZ, 0xc0, !PT ;  /* 0xfffffffc04047812 */ /* 0x000fe400078ec0ff */
[----:B------:R-:W-:Y:S01]  /*0cf0*/  LOP3.LUT R6, R6, 0xfffffffc, RZ, 0xc0, !PT ;  /* 0xfffffffc06067812 */ /* 0x000fe200078ec0ff */
[----:B------:R-:W-:Y:S01]  /*0d00*/  IMAD.SHL.U32 R109, R36, 0x2, RZ ;  /* 0x00000002246d7824 */ /* 0x000fe200078e00ff */
        /* <DEDUP_REMOVED lines=9> */
[----:B------:R-:W-:Y:S02]  /*0da0*/  IADD3 R41, R0, 0x12, RZ ;  /* 0x0000001200297810 */ /* 0x000fe40007ffe0ff */
        /* <DEDUP_REMOVED lines=23> */
[C---:B------:R-:W-:Y:S02]  /*0f20*/  IADD3 R45, R0.reuse, 0x1a, RZ ;  /* 0x0000001a002d7810 */ /* 0x040fe40007ffe0ff */
[----:B------:R-:W-:-:S02]  /*0f30*/  IADD3 R3, R0, 0x2, RZ ;  /* 0x0000000200037810 */ /* 0x000fc40007ffe0ff */
[----:B------:R-:W-:Y:S01]  /*0f40*/  LEA.HI R6, R6, R101, RZ, 0x2 ;  /* 0x0000006506067211 */ /* 0x000fe200078f10ff */
[----:B------:R-:W-:Y:S01]  /*0f50*/  IMAD.SHL.U32 R95, R45, 0x2, RZ ;  /* 0x000000022d5f7824 */ /* 0x000fe200078e00ff */
        /* <DEDUP_REMOVED lines=19> */
[----:B------:R-:W-:-:S02]  /*1090*/  LOP3.LUT R8, R8, 0xfffffffc, RZ, 0xc0, !PT ;  /* 0xfffffffc08087812 */ /* 0x000fc400078ec0ff */
[----:B------:R-:W-:Y:S02]  /*10a0*/  SHF.R.S32.HI R6, RZ, 0x1f, R93 ;  /* 0x0000001fff067819 */ /* 0x000fe4000001145d */
[----:B------:R-:W-:Y:S01]  /*10b0*/  LEA.HI R4, R4, R95, RZ, 0x2 ;  /* 0x0000005f04047211 */ /* 0x000fe200078f10ff */
[----:B------:R-:W-:Y:S01]  /*10c0*/  IMAD.IADD R99, R99, 0x1, -R8 ;  /* 0x0000000163637824 */ /* 0x000fe200078e0a08 */
[----:B------:R-:W-:Y:S02]  /*10d0*/  IADD3 R50, R0, 0x22, RZ ;  /* 0x0000002200327810 */ /* 0x000fe40007ffe0ff */
[----:B------:R-:W-:Y:S02]  /*10e0*/  LEA.HI R5, R5, R152, RZ, 0x2 ;  /* 0x0000009805057211 */ /* 0x000fe400078f10ff */
[----:B------:R-:W-:Y:S01]  /*10f0*/  LEA.HI R6, R6, R93, RZ, 0x2 ;  /* 0x0000005d06067211 */ /* 0x000fe200078f10ff */
[----:B------:R-:W-:Y:S01]  /*1100*/  IMAD.SHL.U32 R87, R50, 0x2, RZ ;  /* 0x0000000232577824 */ /* 0x000fe200078e00ff */
[----:B------:R-:W-:-:S02]  /*1110*/  IADD3 R48, R0, 0x24, RZ ;  /* 0x0000002400307810 */ /* 0x000fc40007ffe0ff */
[----:B------:R-:W-:Y:S02]  /*1120*/  IADD3 R33, R0, 0x4, RZ ;  /* 0x0000000400217810 */ /* 0x000fe40007ffe0ff */
[----:B------:R-:W-:Y:S01]  /*1130*/  SHF.R.S32.HI R10, RZ, 0x1f, R89 ;  /* 0x0000001fff0a7819 */ /* 0x000fe20000011459 */
[----:B------:R-:W-:Y:S01]  /*1140*/  IMAD.SHL.U32 R85, R48, 0x2, RZ ;  /* 0x0000000230557824 */ /* 0x000fe200078e00ff */
[----:B------:R-:W-:Y:S01]  /*1150*/  SHF.R.S32.HI R8, RZ, 0x1f, R91 ;  /* 0x0000001fff087819 */ /* 0x000fe2000001145b */
[----:B------:R-:W-:Y:S01]  /*1160*/  IMAD.SHL.U32 R150, R33, 0x2, RZ ;  /* 0x0000000221967824 */ /* 0x000fe200078e00ff */
        /* <DEDUP_REMOVED lines=17> */
[----:B------:R-:W-:Y:S01]  /*1280*/  SHF.R.S32.HI R7, RZ, 0x1f, R150 ;  /* 0x0000001fff077819 */ /* 0x000fe20000011496 */
[----:B------:R-:W-:Y:S01]  /*1290*/  IMAD.IADD R91, R91, 0x1, -R8 ;  /* 0x000000015b5b7824 */ /* 0x000fe200078e0a08 */
[----:B------:R-:W-:-:S02]  /*12a0*/  LEA.HI R4, R4, R87, RZ, 0x2 ;  /* 0x0000005704047211 */ /* 0x000fc400078f10ff */
[----:B------:R-:W-:Y:S02]  /*12b0*/  LEA.HI R6, R6, R85, RZ, 0x2 ;  /* 0x0000005506067211 */ /* 0x000fe400078f10ff */
[----:B------:R-:W-:Y:S02]  /*12c0*/  LEA.HI R7, R7, R150, RZ, 0x2 ;  /* 0x0000009607077211 */ /* 0x000fe400078f10ff */
[----:B------:R-:W-:Y:S02]  /*12d0*/  SHF.R.S32.HI R10, RZ, 0x1f, R5 ;  /* 0x0000001fff0a7819 */ /* 0x000fe40000011405 */
[----:B------:R-:W-:Y:S02]  /*12e0*/  SHF.R.S32.HI R8, RZ, 0x1f, R83 ;  /* 0x0000001fff087819 */ /* 0x000fe40000011453 */
[----:B------:R-:W-:Y:S02]  /*12f0*/  LOP3.LUT R4, R4, 0xfffffffc, RZ, 0xc0, !PT ;  /* 0xfffffffc04047812 */ /* 0x000fe400078ec0ff */
[----:B------:R-:W-:-:S02]  /*1300*/  LOP3.LUT R6, R6, 0xfffffffc, RZ, 0xc0, !PT ;  /* 0xfffffffc06067812 */ /* 0x000fc400078ec0ff */
        /* <DEDUP_REMOVED lines=9> */
[----:B------:R-:W-:-:S02]  /*13a0*/  IADD3 R54, R0, 0x2e, RZ ;  /* 0x0000002e00367810 */ /* 0x000fc40007ffe0ff */
        /* <DEDUP_REMOVED lines=97> */
[----:B------:R-:W-:Y:S01]  /*19c0*/  IADD3 R70, R0, 0x4e, RZ ;  /* 0x0000004e00467810 */ /* 0x000fe20007ffe0ff */
[----:B--2---:R-:W-:Y:S01]  /*19d0*/  IMAD R49, R49, c[0x0][0x1c0], RZ ;  /* 0x0000700031317a24 */ /* 0x004fe200078e02ff */
        /* <DEDUP_REMOVED lines=54> */
[----:B------:R-:W-:-:S02]  /*1d40*/  SHF.R.S32.HI R31, RZ, 0x1f, R76 ;  /* 0x0000001fff1f7819 */ /* 0x000fc4000001144c */
[----:B------:R-:W-:Y:S01]  /*1d50*/  SHF.R.S32.HI R80, RZ, 0x1f, R81 ;  /* 0x0000001fff507819 */ /* 0x000fe20000011451 */
[----:B------:R-:W-:Y:S01]  /*1d60*/  IMAD.SHL.U32 R33, R33, 0x20, RZ ;  /* 0x0000002021217824 */ /* 0x000fe200078e00ff */
[----:B------:R-:W-:Y:S02]  /*1d70*/  LEA.HI R30, R30, R29, RZ, 0x2 ;  /* 0x0000001d1e1e7211 */ /* 0x000fe400078f10ff */
[----:B------:R-:W-:Y:S02]  /*1d80*/  LEA.HI R31, R31, R76, RZ, 0x2 ;  /* 0x0000004c1f1f7211 */ /* 0x000fe400078f10ff */
[----:B------:R-:W-:Y:S01]  /*1d90*/  LEA.HI R82, R80, R81, RZ, 0x2 ;  /* 0x0000005150527211 */ /* 0x000fe200078f10ff */
[----:B------:R-:W-:Y:S01]  /*1da0*/  IMAD.SHL.U32 R80, R154, 0x4, RZ ;  /* 0x000000049a507824 */ /* 0x000fe200078e00ff */
[----:B------:R-:W-:Y:S02]  /*1db0*/  LOP3.LUT R30, R30, 0xfffffffc, RZ, 0xc0, !PT ;  /* 0xfffffffc1e1e7812 */ /* 0x000fe400078ec0ff */
[----:B------:R-:W-:-:S02]  /*1dc0*/  LOP3.LUT R31, R31, 0xfffffffc, RZ, 0xc0, !PT ;  /* 0xfffffffc1f1f7812 */ /* 0x000fc400078ec0ff */
[----:B------:R-:W-:Y:S01]  /*1dd0*/  LOP3.LUT R82, R82, 0xfffffffc, RZ, 0xc0, !PT ;  /* 0xfffffffc52527812 */ /* 0x000fe200078ec0ff */
[----:B------:R-:W-:Y:S01]  /*1de0*/  IMAD.IADD R29, R29, 0x1, -R30 ;  /* 0x000000011d1d7824 */ /* 0x000fe200078e0a1e */
[----:B------:R-:W-:Y:S01]  /*1df0*/  SHF.R.S32.HI R84, RZ, 0x1f, R80 ;  /* 0x0000001fff547819 */ /* 0x000fe20000011450 */
[----:B------:R-:W-:Y:S01]  /*1e00*/  IMAD.IADD R30, R76, 0x1, -R31 ;  /* 0x000000014c1e7824 */ /* 0x000fe200078e0a1f */
[----:B------:R-:W-:Y:S01]  /*1e10*/  IADD3 R80, P0, R49, R80, RZ ;  /* 0x0000005031507210 */ /* 0x000fe20007f1e0ff */
[----:B------:R-:W-:Y:S01]  /*1e20*/  IMAD.IADD R31, R81, 0x1, -R82 ;  /* 0x00000001511f7824 */ /* 0x000fe200078e0a52 */
[----:B------:R-:W-:Y:S02]  /*1e30*/  LEA.HI R32, R32, R32, RZ, 0x1 ;  /* 0x0000002020207211 */ /* 0x000fe400078f08ff */
[----:B------:R-:W-:Y:S02]  /*1e40*/  LEA.HI.X.SX32 R81, R49, R84, 0x1, P0 ;  /* 0x0000005431517211 */ /* 0x000fe400000f0eff */
        /* <DEDUP_REMOVED lines=236> */
[----:B------:R-:W-:-:S05]  /*2d10*/  IMAD.MOV.U32 R148, RZ, RZ, R2 ;  /* 0x000000ffff947224 */ /* 0x000fca00078e0002 */
.L_x_22357:
[C---:B------:R-:W-:Y:S01]  /*2d20*/  IADD3 R61, P0, R148.reuse, UR8, RZ ;  /* 0x00000008943d7c10 */ /* 0x040fe2000ff1e0ff */
[----:B------:R-:W-:Y:S01]  /*2d30*/  IMAD.MOV.U32 R63, RZ, RZ, c[0x0][0x1bc] ;  /* 0x00006f00ff3f7624 */ /* 0x000fe200078e00ff */
[----:B------:R-:W-:Y:S02]  /*2d40*/  LDS.128 R68, [R252+0x10] ;  /* 0x00001000fc447984 */ /* 0x000fe40000000c00 */
[----:B------:R-:W-:Y:S02]  /*2d50*/  LEA.HI.X.SX32 R62, R148, UR18, 0x1, P0 ;  /* 0x00000012943e7c11 */ /* 0x000fe400080f0eff */
[----:B------:R-:W-:-:S04]  /*2d60*/  LEA R60, P0, R61, c[0x0][0x198], 0x2 ;  /* 0x000066003d3c7a11 */ /* 0x000fc800078010ff */
[----:B------:R-:W-:-:S06]  /*2d70*/  LEA.HI.X R61, R61, c[0x0][0x19c], R62, 0x2, P0 ;  /* 0x000067003d3d7a11 */ /* 0x000fcc00000f143e */
[----:B------:R-:W2:Y:S01]  /*2d80*/  LDG.E.CONSTANT R61, [R60.64] ;  /* 0x0000000c3c3d7981 */ /* 0x000ea2000c1e9900 */
[----:B------:R-:W-:Y:S02]  /*2d90*/  SHF.R.S32.HI R63, RZ, 0x1f, R63 ;  /* 0x0000001fff3f7819 */ /* 0x000fe4000001143f */
        /* <DEDUP_REMOVED lines=13> */
[----:B------:R-:W-:Y:S02]  /*2e70*/  IADD3 R62, P0, P1, R150, R76, R149 ;  /* 0x0000004c963e7210 */ /* 0x000fe4000791e095 */
[----:B------:R-:W2:Y:S02]  /*2e80*/  LDG.E.64.CONSTANT R60, [R60.64] ;  /* 0x0000000c3c3c7981 */ /* 0x000ea4000c1e9b00 */
[----:B------:R-:W-:-:S02]  /*2e90*/  LEA R124, P2, R62, c[0x0][0x180], 0x2 ;  /* 0x000060003e7c7a11 */ /* 0x000fc400078410ff */
[----:B------:R-:W-:Y:S01]  /*2ea0*/  IADD3.X R63, R246, R157, R247, P0, P1 ;  /* 0x0000009df63f7210 */ /* 0x000fe200007e24f7 */
[----:B------:R-:W3:Y:S03]  /*2eb0*/  LDG.E.64.CONSTANT R122, [R122.64] ;  /* 0x0000000c7a7a7981 */ /* 0x000ee6000c1e9b00 */
[----:B------:R-:W-:Y:S02]  /*2ec0*/  LEA.HI.X R125, R62, c[0x0][0x184], R63, 0x2, P2 ;  /* 0x000061003e7d7a11 */ /* 0x000fe400010f143f */
[----:B------:R-:W-:-:S04]  /*2ed0*/  IADD3 R62, P0, P1, R115, R76, R114 ;  /* 0x0000004c733e7210 */ /* 0x000fc8000791e072 */
[----:B------:R-:W-:Y:S01]  /*2ee0*/  LEA R126, P2, R62, c[0x0][0x180], 0x2 ;  /* 0x000060003e7e7a11 */ /* 0x000fe200078410ff */
[----:B------:R-:W4:Y:S01]  /*2ef0*/  LDG.E.64.CONSTANT R124, [R124.64] ;  /* 0x0000000c7c7c7981 */ /* 0x000f22000c1e9b00 */
[----:B------:R-:W-:-:S04]  /*2f00*/  IADD3.X R63, R244, R157, R245, P0, P1 ;  /* 0x0000009df43f7210 */ /* 0x000fc800007e24f5 */
[----:B------:R-:W-:Y:S02]  /*2f10*/  LEA.HI.X R127, R62, c[0x0][0x184], R63, 0x2, P2 ;  /* 0x000061003e7f7a11 */ /* 0x000fe400010f143f */
[----:B------:R-:W-:-:S04]  /*2f20*/  IADD3 R62, P0, P1, R113, R76, R112 ;  /* 0x0000004c713e7210 */ /* 0x000fc8000791e070 */
[----:B------:R-:W5:Y:S01]  /*2f30*/  LDG.E.64.CONSTANT R126, [R126.64] ;  /* 0x0000000c7e7e7981 */ /* 0x000f62000c1e9b00 */
[----:B------:R-:W-:Y:S02]  /*2f40*/  LEA R120, P2, R62, c[0x0][0x180], 0x2 ;  /* 0x000060003e787a11 */ /* 0x000fe400078410ff */
[----:B------:R-:W-:-:S04]  /*2f50*/  IADD3.X R63, R242, R157, R243, P0, P1 ;  /* 0x0000009df23f7210 */ /* 0x000fc800007e24f3 */
[----:B------:R-:W-:Y:S02]  /*2f60*/  LEA.HI.X R121, R62, c[0x0][0x184], R63, 0x2, P2 ;  /* 0x000061003e797a11 */ /* 0x000fe400010f143f */
[----:B------:R-:W-:-:S04]  /*2f70*/  IADD3 R62, P0, P1, R111, R76, R110 ;  /* 0x0000004c6f3e7210 */ /* 0x000fc8000791e06e */
[----:B------:R-:W-:Y:S01]  /*2f80*/  LEA R118, P2, R62, c[0x0][0x180], 0x2 ;  /* 0x000060003e767a11 */ /* 0x000fe200078410ff */
[----:B------:R-:W5:Y:S01]  /*2f90*/  LDG.E.64.CONSTANT R120, [R120.64] ;  /* 0x0000000c78787981 */ /* 0x000f62000c1e9b00 */
[----:B------:R-:W-:-:S04]  /*2fa0*/  IADD3.X R63, R240, R157, R241, P0, P1 ;  /* 0x0000009df03f7210 */ /* 0x000fc800007e24f1 */
[----:B------:R-:W-:Y:S02]  /*2fb0*/  LEA.HI.X R119, R62, c[0x0][0x184], R63, 0x2, P2 ;  /* 0x000061003e777a11 */ /* 0x000fe400010f143f */
[-C--:B------:R-:W-:Y:S02]  /*2fc0*/  IADD3 R65, P1, P2, R109, R76.reuse, R108 ;  /* 0x0000004c6d417210 */ /* 0x080fe40007a3e06c */
[----:B------:R-:W-:Y:S02]  /*2fd0*/  IADD3 R63, P3, P4, R107, R76, R106 ;  /* 0x0000004c6b3f7210 */ /* 0x000fe40007c7e06a */
[----:B------:R-:W-:Y:S01]  /*2fe0*/  LEA R116, P0, R65, c[0x0][0x180], 0x2 ;  /* 0x0000600041747a11 */ /* 0x000fe200078010ff */
[----:B------:R-:W5:Y:S01]  /*2ff0*/  LDG.E.64.CONSTANT R118, [R118.64] ;  /* 0x0000000c76767981 */ /* 0x000f62000c1e9b00 */
[----:B------:R-:W-:Y:S02]  /*3000*/  IADD3.X R66, R238, R157, R239, P1, P2 ;  /* 0x0000009dee427210 */ /* 0x000fe40000fe44ef */
[----:B------:R-:W-:-:S02]  /*3010*/  LEA R74, P1, R63, c[0x0][0x180], 0x2 ;  /* 0x000060003f4a7a11 */ /* 0x000fc400078210ff */
[----:B------:R-:W-:Y:S02]  /*3020*/  IADD3.X R64, R236, R157, R237, P3, P4 ;  /* 0x0000009dec407210 */ /* 0x000fe40001fe84ed */
[----:B------:R-:W-:Y:S02]  /*3030*/  LEA.HI.X R117, R65, c[0x0][0x184], R66, 0x2, P0 ;  /* 0x0000610041757a11 */ /* 0x000fe400000f1442 */
[----:B------:R-:W-:Y:S02]  /*3040*/  LEA.HI.X R75, R63, c[0x0][0x184], R64, 0x2, P1 ;  /* 0x000061003f4b7a11 */ /* 0x000fe400008f1440 */
[----:B------:R-:W-:Y:S01]  /*3050*/  IADD3 R62, P2, P3, R105, R76, R104 ;  /* 0x0000004c693e7210 */ /* 0x000fe20007b5e068 */
[----:B------:R-:W2:Y:S04]  /*3060*/  LDS.128 R64, [R252] ;  /* 0x00000000fc407984 */ /* 0x000ea80000000c00 */
[----:B------:R-:W5:Y:S04]  /*3070*/  LDG.E.64.CONSTANT R116, [R116.64] ;  /* 0x0000000c74747981 */ /* 0x000f68000c1e9b00 */
[----:B------:R-:W5:Y:S01]  /*3080*/  LDG.E.64.CONSTANT R74, [R74.64] ;  /* 0x0000000c4a4a7981 */ /* 0x000f62000c1e9b00 */
[----:B------:R-:W-:-:S02]  /*3090*/  LEA R78, P0, R62, c[0x0][0x180], 0x2 ;  /* 0x000060003e4e7a11 */ /* 0x000fc400078010ff */
[----:B------:R-:W-:-:S04]  /*30a0*/  IADD3.X R63, R234, R157, R235, P2, P3 ;  /* 0x0000009dea3f7210 */ /* 0x000fc800017e64eb */
[----:B------:R-:W-:Y:S02]  /*30b0*/  LEA.HI.X R79, R62, c[0x0][0x184], R63, 0x2, P0 ;  /* 0x000061003e4f7a11 */ /* 0x000fe400000f143f */
[----:B------:R-:W-:-:S04]  /*30c0*/  IADD3 R62, P0, P1, R103, R76, R102 ;  /* 0x0000004c673e7210 */ /* 0x000fc8000791e066 */
[----:B------:R-:W5:Y:S01]  /*30d0*/  LDG.E.64.CONSTANT R78, [R78.64] ;  /* 0x0000000c4e4e7981 */ /* 0x000f62000c1e9b00 */
[----:B------:R-:W-:Y:S02]  /*30e0*/  LEA R72, P2, R62, c[0x0][0x180], 0x2 ;  /* 0x000060003e487a11 */ /* 0x000fe400078410ff */
[----:B------:R-:W-:-:S04]  /*30f0*/  IADD3.X R63, R232, R157, R233, P0, P1 ;  /* 0x0000009de83f7210 */ /* 0x000fc800007e24e9 */
[----:B------:R-:W-:-:S06]  /*3100*/  LEA.HI.X R73, R62, c[0x0][0x184], R63, 0x2, P2 ;  /* 0x000061003e497a11 */ /* 0x000fcc00010f143f */
[----:B------:R-:W5:Y:S01]  /*3110*/  LDG.E.64.CONSTANT R72, [R72.64] ;  /* 0x0000000c48487981 */ /* 0x000f62000c1e9b00 */
[----:B------:R-:W-:-:S04]  /*3120*/  IADD3 R62, P0, P1, R101, R76, R100 ;  /* 0x0000004c653e7210 */ /* 0x000fc8000791e064 */
        /* <DEDUP_REMOVED lines=9> */
[----:B--2---:R-:W-:-:S04]  /*31c0*/  FMUL.FTZ R63, R60, R66 ;  /* 0x000000423c3f7220 */ /* 0x004fc80000410000 */
[----:B---3--:R-:W-:Y:S02]  /*31d0*/  FFMA.FTZ R77, R122, R64, R63 ;  /* 0x000000407a4d7223 */ /* 0x008fe4000001003f */
[----:B------:R-:W-:Y:S02]  /*31e0*/  FMUL.FTZ R64, R61, R67 ;  /* 0x000000433d407220 */ /* 0x000fe40000410000 */
[----:B------:R-:W0:Y:S02]  /*31f0*/  LDS.128 R60, [R252+0x20] ;  /* 0x00002000fc3c7984 */ /* 0x000e240000000c00 */
[----:B------:R-:W-:Y:S02]  /*3200*/  FFMA.FTZ R64, R123, R65, R64 ;  /* 0x000000417b407223 */ /* 0x000fe40000010040 */
[----:B----4-:R-:W-:Y:S02]  /*3210*/  FFMA.FTZ R77, R124, R68, R77 ;  /* 0x000000447c4d7223 */ /* 0x010fe4000001004d */
[----:B------:R-:W-:-:S02]  /*3220*/  FFMA.FTZ R64, R125, R69, R64 ;  /* 0x000000457d407223 */ /* 0x000fc40000010040 */
[----:B-----5:R-:W-:Y:S02]  /*3230*/  FFMA.FTZ R77, R126, R70, R77 ;  /* 0x000000467e4d7223 */ /* 0x020fe4000001004d */
[----:B------:R-:W-:Y:S02]  /*3240*/  FFMA.FTZ R122, R127, R71, R64 ;  /* 0x000000477f7a7223 */ /* 0x000fe40000010040 */
[----:B------:R-:W1:Y:S01]  /*3250*/  LDS.128 R68, [R252+0x30] ;  /* 0x00003000fc447984 */ /* 0x000e620000000c00 */
[----:B------:R-:W-:-:S04]  /*3260*/  IADD3 R65, P0, P1, R97, R76, R96 ;  /* 0x0000004c61417210 */ /* 0x000fc8000791e060 */
[----:B------:R-:W-:Y:S02]  /*3270*/  IADD3.X R66, R226, R157, R227, P0, P1 ;  /* 0x0000009de2427210 */ /* 0x000fe400007e24e3 */
[----:B------:R-:W-:-:S04]  /*3280*/  LEA R138, P2, R65, c[0x0][0x180], 0x2 ;  /* 0x00006000418a7a11 */ /* 0x000fc800078410ff */
[----:B------:R-:W-:Y:S02]  /*3290*/  LEA.HI.X R139, R65, c[0x0][0x184], R66, 0x2, P2 ;  /* 0x00006100418b7a11 */ /* 0x000fe400010f1442 */
[----:B------:R-:W2:Y:S01]  /*32a0*/  LDS.128 R64, [R252+0x40] ;  /* 0x00004000fc407984 */ /* 0x000ea20000000c00 */
[----:B------:R-:W-:-:S03]  /*32b0*/  IADD3 R123, P0, P1, R95, R76, R94 ;  /* 0x0000004c5f7b7210 */ /* 0x000fc6000791e05e */
[----:B------:R-:W3:Y:S01]  /*32c0*/  LDG.E.64.CONSTANT R138, [R138.64] ;  /* 0x0000000c8a8a7981 */ /* 0x000ee2000c1e9b00 */
[----:B------:R-:W-:Y:S01]  /*32d0*/  LEA R134, P2, R123, c[0x0][0x180], 0x2 ;  /* 0x000060007b867a11 */ /* 0x000fe200078410ff */
[----:B0-----:R-:W-:Y:S01]  /*32e0*/  FFMA.FTZ R77, R120, R60, R77 ;  /* 0x0000003c784d7223 */ /* 0x001fe2000001004d */
[----:B------:R-:W-:Y:S01]  /*32f0*/  IADD3.X R60, R224, R157, R225, P0, P1 ;  /* 0x0000009de03c7210 */ /* 0x000fe200007e24e1 */
[----:B------:R-:W-:-:S03]  /*3300*/  FFMA.FTZ R122, R121, R61, R122 ;  /* 0x0000003d797a7223 */ /* 0x000fc6000001007a */
[----:B------:R-:W-:Y:S02]  /*3310*/  LEA.HI.X R135, R123, c[0x0][0x184], R60, 0x2, P2 ;  /* 0x000061007b877a11 */ /* 0x000fe400010f143c */
[----:B------:R-:W-:Y:S01]  /*3320*/  IADD3 R60, P0, P1, R93, R76, R92 ;  /* 0x0000004c5d3c7210 */ /* 0x000fe2000791e05c */
[----:B------:R-:W-:Y:S02]  /*3330*/  FFMA.FTZ R77, R118, R62, R77 ;  /* 0x0000003e764d7223 */ /* 0x000fe4000001004d */
[----:B------:R-:W-:Y:S01]  /*3340*/  FFMA.FTZ R122, R119, R63, R122 ;  /* 0x0000003f777a7223 */ /* 0x000fe2000001007a */
[----:B------:R-:W4:Y:S01]  /*3350*/  LDG.E.64.CONSTANT R134, [R134.64] ;  /* 0x0000000c86867981 */ /* 0x000f22000c1e9b00 */
[----:B------:R-:W-:Y:S02]  /*3360*/  LEA R126, P2, R60, c[0x0][0x180], 0x2 ;  /* 0x000060003c7e7a11 */ /* 0x000fe400078410ff */
[----:B------:R-:W-:-:S04]  /*3370*/  IADD3.X R61, R222, R157, R223, P0, P1 ;  /* 0x0000009dde3d7210 */ /* 0x000fc800007e24df */
[----:B------:R-:W-:Y:S02]  /*3380*/  LEA.HI.X R127, R60, c[0x0][0x184], R61, 0x2, P2 ;  /* 0x000061003c7f7a11 */ /* 0x000fe400010f143d */
[----:B------:R-:W0:Y:S01]  /*3390*/  LDS.128 R60, [R252+0x50] ;  /* 0x00005000fc3c7984 */ /* 0x000e220000000c00 */
[----:B-1----:R-:W-:Y:S02]  /*33a0*/  FFMA.FTZ R77, R116, R68, R77 ;  /* 0x00000044744d7223 */ /* 0x002fe4000001004d */
[----:B------:R-:W-:Y:S01]  /*33b0*/  FFMA.FTZ R122, R117, R69, R122 ;  /* 0x00000045757a7223 */ /* 0x000fe2000001007a */
[----:B------:R-:W-:Y:S01]  /*33c0*/  IADD3 R69, P0, P1, R91, R76, R90 ;  /* 0x0000004c5b457210 */ /* 0x000fe2000791e05a */
[----:B------:R-:W-:Y:S01]  /*33d0*/  FFMA.FTZ R77, R74, R70, R77 ;  /* 0x000000464a4d7223 */ /* 0x000fe2000001004d */
[----:B------:R-:W5:Y:S02]  /*33e0*/  LDG.E.64.CONSTANT R126, [R126.64] ;  /* 0x0000000c7e7e7981 */ /* 0x000f64000c1e9b00 */
[----:B------:R-:W-:-:S02]  /*33f0*/  LEA R142, P2, R69, c[0x0][0x180], 0x2 ;  /* 0x00006000458e7a11 */ /* 0x000fc400078410ff */
[----:B------:R-:W-:-:S04]  /*3400*/  IADD3.X R70, R220, R157, R221, P0, P1 ;  /* 0x0000009ddc467210 */ /* 0x000fc800007e24dd */
[----:B------:R-:W-:-:S06]  /*3410*/  LEA.HI.X R143, R69, c[0x0][0x184], R70, 0x2, P2 ;  /* 0x00006100458f7a11 */ /* 0x000fcc00010f1446 */
[----:B------:R-:W5:Y:S01]  /*3420*/  LDG.E.64.CONSTANT R142, [R142.64] ;  /* 0x0000000c8e8e7981 */ /* 0x000f62000c1e9b00 */
[----:B------:R-:W-:Y:S02]  /*3430*/  FFMA.FTZ R122, R75, R71, R122 ;  /* 0x000000474b7a7223 */ /* 0x000fe4000001007a */
[----:B--2---:R-:W-:Y:S01]  /*3440*/  FFMA.FTZ R77, R78, R64, R77 ;  /* 0x000000404e4d7223 */ /* 0x004fe2000001004d */
[-C--:B------:R-:W-:Y:S01]  /*3450*/  IADD3 R64, P3, P4, R87, R76.reuse, R86 ;  /* 0x0000004c57407210 */ /* 0x080fe20007c7e056 */
[----:B------:R-:W-:Y:S01]  /*3460*/  FFMA.FTZ R122, R79, R65, R122 ;  /* 0x000000414f7a7223 */ /* 0x000fe2000001007a */
[----:B------:R-:W-:Y:S02]  /*3470*/  IADD3 R68, P0, P1, R89, R76, R88 ;  /* 0x0000004c59447210 */ /* 0x000fe4000791e058 */
[----:B------:R-:W-:Y:S02]  /*3480*/  LEA R146, P5, R64, c[0x0][0x180], 0x2 ;  /* 0x0000600040927a11 */ /* 0x000fe400078a10ff */
[----:B------:R-:W-:-:S02]  /*3490*/  IADD3.X R65, R216, R157, R217, P3, P4 ;  /* 0x0000009dd8417210 */ /* 0x000fc40001fe84d9 */
[----:B------:R-:W-:Y:S02]  /*34a0*/  LEA R144, P2, R68, c[0x0][0x180], 0x2 ;  /* 0x0000600044907a11 */ /* 0x000fe400078410ff */
[-C--:B------:R-:W-:Y:S02]  /*34b0*/  IADD3.X R69, R218, R157.reuse, R219, P0, P1 ;  /* 0x0000009dda457210 */ /* 0x080fe400007e24db */
[----:B------:R-:W-:Y:S02]  /*34c0*/  LEA.HI.X R147, R64, c[0x0][0x184], R65, 0x2, P5 ;  /* 0x0000610040937a11 */ /* 0x000fe400028f1441 */
[----:B------:R-:W-:Y:S02]  /*34d0*/  IADD3 R65, P0, P1, R85, R76, R84 ;  /* 0x0000004c55417210 */ /* 0x000fe4000791e054 */
[----:B------:R-:W-:Y:S01]  /*34e0*/  LEA.HI.X R145, R68, c[0x0][0x184], R69, 0x2, P2 ;  /* 0x0000610044917a11 */ /* 0x000fe200010f1445 */
[----:B------:R-:W-:Y:S01]  /*34f0*/  FFMA.FTZ R77, R72, R66, R77 ;  /* 0x00000042484d7223 */ /* 0x000fe2000001004d */
[----:B------:R-:W-:Y:S01]  /*3500*/  LEA R140, P2, R65, c[0x0][0x180], 0x2 ;  /* 0x00006000418c7a11 */ /* 0x000fe200078410ff */
[----:B------:R-:W2:Y:S01]  /*3510*/  LDG.E.64.CONSTANT R146, [R146.64] ;  /* 0x0000000c92927981 */ /* 0x000ea2000c1e9b00 */
[----:B------:R-:W-:-:S02]  /*3520*/  IADD3.X R66, R214, R157, R215, P0, P1 ;  /* 0x0000009dd6427210 */ /* 0x000fc400007e24d7 */
[-C--:B------:R-:W-:Y:S01]  /*3530*/  IADD3 R64, P0, P1, R83, R76.reuse, R32 ;  /* 0x0000004c53407210 */ /* 0x080fe2000791e020 */
[----:B------:R-:W2:Y:S01]  /*3540*/  LDG.E.64.CONSTANT R144, [R144.64] ;  /* 0x0000000c90907981 */ /* 0x000ea2000c1e9b00 */
[----:B------:R-:W-:Y:S02]  /*3550*/  LEA.HI.X R141, R65, c[0x0][0x184], R66, 0x2, P2 ;  /* 0x00006100418d7a11 */ /* 0x000fe400010f1442 */
[----:B------:R-:W-:Y:S02]  /*3560*/  LEA R130, P2, R64, c[0x0][0x180], 0x2 ;  /* 0x0000600040827a11 */ /* 0x000fe400078410ff */
[----:B------:R-:W-:Y:S02]  /*3570*/  IADD3.X R69, R212, R157, R213, P0, P1 ;  /* 0x0000009dd4457210 */ /* 0x000fe400007e24d5 */
[----:B------:R-:W-:Y:S01]  /*3580*/  IADD3 R65, P0, P1, R4, R76, R33 ;  /* 0x0000004c04417210 */ /* 0x000fe2000791e021 */
[----:B------:R-:W2:Y:S01]  /*3590*/  LDG.E.64.CONSTANT R140, [R140.64] ;  /* 0x0000000c8c8c7981 */ /* 0x000ea2000c1e9b00 */
[----:B------:R-:W-:-:S02]  /*35a0*/  LEA.HI.X R131, R64, c[0x0][0x184], R69, 0x2, P2 ;  /* 0x0000610040837a11 */ /* 0x000fc400010f1445 */
[----:B------:R-:W-:Y:S02]  /*35b0*/  LEA R132, P2, R65, c[0x0][0x180], 0x2 ;  /* 0x0000600041847a11 */ /* 0x000fe400078410ff */
[-C--:B------:R-:W-:Y:S02]  /*35c0*/  IADD3.X R66, R210, R157.reuse, R211, P0, P1 ;  /* 0x0000009dd2427210 */ /* 0x080fe400007e24d3 */
[----:B------:R-:W-:Y:S01]  /*35d0*/  IADD3 R64, P0, P1, R5, R76, R34 ;  /* 0x0000004c05407210 */ /* 0x000fe2000791e022 */
[----:B------:R-:W2:Y:S01]  /*35e0*/  LDG.E.64.CONSTANT R130, [R130.64] ;  /* 0x0000000c82827981 */ /* 0x000ea2000c1e9b00 */
[----:B------:R-:W-:Y:S02]  /*35f0*/  LEA.HI.X R133, R65, c[0x0][0x184], R66, 0x2, P2 ;  /* 0x0000610041857a11 */ /* 0x000fe400010f1442 */
[----:B------:R-:W-:Y:S02]  /*3600*/  LEA R74, P2, R64, c[0x0][0x180], 0x2 ;  /* 0x00006000404a7a11 */ /* 0x000fe400078410ff */
[----:B------:R-:W-:-:S02]  /*3610*/  IADD3.X R65, R208, R157, R209, P0, P1 ;  /* 0x0000009dd0417210 */ /* 0x000fc400007e24d1 */
[----:B------:R-:W2:Y:S02]  /*3620*/  LDG.E.64.CONSTANT R132, [R132.64] ;  /* 0x0000000c84847981 */ /* 0x000ea4000c1e9b00 */
[----:B------:R-:W-:Y:S02]  /*3630*/  LEA.HI.X R75, R64, c[0x0][0x184], R65, 0x2, P2 ;  /* 0x00006100404b7a11 */ /* 0x000fe400010f1441 */
[----:B------:R-:W-:Y:S01]  /*3640*/  IADD3 R64, P0, P1, R6, R76, R35 ;  /* 0x0000004c06407210 */ /* 0x000fe2000791e023 */
[----:B------:R-:W-:-:S03]  /*3650*/  FFMA.FTZ R67, R73, R67, R122 ;  /* 0x0000004349437223 */ /* 0x000fc6000001007a */
[----:B------:R-:W-:Y:S01]  /*3660*/  LEA R72, P2, R64, c[0x0][0x180], 0x2 ;  /* 0x0000600040487a11 */ /* 0x000fe200078410ff */
[----:B------:R-:W2:Y:S01]  /*3670*/  LDG.E.64.CONSTANT R74, [R74.64] ;  /* 0x0000000c4a4a7981 */ /* 0x000ea2000c1e9b00 */
[----:B------:R-:W-:-:S04]  /*3680*/  IADD3.X R65, R206, R157, R207, P0, P1 ;  /* 0x0000009dce417210 */ /* 0x000fc800007e24cf */
[----:B------:R-:W-:Y:S02]  /*3690*/  LEA.HI.X R73, R64, c[0x0][0x184], R65, 0x2, P2 ;  /* 0x0000610040497a11 */ /* 0x000fe400010f1441 */
[----:B------:R-:W-:-:S04]  /*36a0*/  IADD3 R64, P0, P1, R7, R76, R36 ;  /* 0x0000004c07407210 */ /* 0x000fc8000791e024 */
        /* <DEDUP_REMOVED lines=23> */
[----:B------:R-:W-:-:S06]  /*3820*/  LEA.HI.X R123, R64, c[0x0][0x184], R65, 0x2, P2 ;  /* 0x00006100407b7a11 */ /* 0x000fcc00010f1441 */
[----:B------:R-:W2:Y:S01]  /*3830*/  LDG.E.64.CONSTANT R122, [R122.64] ;  /* 0x0000000c7a7a7981 */ /* 0x000ea2000c1e9b00 */
[----:B------:R-:W-:-:S04]  /*3840*/  IADD3 R64, P0, P1, R12, R76, R41 ;  /* 0x0000004c0c407210 */ /* 0x000fc8000791e029 */
[----:B------:R-:W-:Y:S02]  /*3850*/  LEA R124, P2, R64, c[0x0][0x180], 0x2 ;  /* 0x00006000407c7a11 */ /* 0x000fe400078410ff */
[----:B------:R-:W-:-:S04]  /*3860*/  IADD3.X R65, R194, R157, R195, P0, P1 ;  /* 0x0000009dc2417210 */ /* 0x000fc800007e24c3 */
[----:B------:R-:W-:-:S06]  /*3870*/  LEA.HI.X R125, R64, c[0x0][0x184], R65, 0x2, P2 ;  /* 0x00006100407d7a11 */ /* 0x000fcc00010f1441 */
[----:B------:R-:W2:Y:S01]  /*3880*/  LDG.E.64.CONSTANT R124, [R124.64] ;  /* 0x0000000c7c7c7981 */ /* 0x000ea2000c1e9b00 */
[----:B0-----:R-:W-:-:S03]  /*3890*/  FFMA.FTZ R68, R137, R61, R67 ;  /* 0x0000003d89447223 */ /* 0x001fc60000010043 */
[----:B------:R-:W3:Y:S01]  /*38a0*/  LDS.128 R64, [R252+0x60] ;  /* 0x00006000fc407984 */ /* 0x000ee20000000c00 */
[----:B------:R-:W-:-:S04]  /*38b0*/  FFMA.FTZ R60, R136, R60, R77 ;  /* 0x0000003c883c7223 */ /* 0x000fc8000001004d */
[----:B------:R-:W-:Y:S02]  /*38c0*/  FFMA.FTZ R61, R128, R62, R60 ;  /* 0x0000003e803d7223 */ /* 0x000fe4000001003c */
[----:B------:R-:W-:Y:S02]  /*38d0*/  FFMA.FTZ R60, R129, R63, R68 ;  /* 0x0000003f813c7223 */ /* 0x000fe40000010044 */
[----:B------:R-:W5:Y:S01]  /*38e0*/  LDS.128 R68, [R252+0x70] ;  /* 0x00007000fc447984 */ /* 0x000f620000000c00 */
[----:B---3--:R-:W-:Y:S02]  /*38f0*/  FFMA.FTZ R61, R138, R64, R61 ;  /* 0x000000408a3d7223 */ /* 0x008fe4000001003d */
[----:B------:R-:W-:Y:S02]  /*3900*/  FFMA.FTZ R64, R139, R65, R60 ;  /* 0x000000418b407223 */ /* 0x000fe4000001003c */
[----:B----4-:R-:W-:Y:S02]  /*3910*/  FFMA.FTZ R65, R134, R66, R61 ;  /* 0x0000004286417223 */ /* 0x010fe4000001003d */
[----:B------:R-:W2:Y:S01]  /*3920*/  LDS.128 R60, [R252+0x80] ;  /* 0x00008000fc3c7984 */ /* 0x000ea20000000c00 */
[----:B------:R-:W-:-:S02]  /*3930*/  FFMA.FTZ R128, R135, R67, R64 ;  /* 0x0000004387807223 */ /* 0x000fc40000010040 */
[----:B-----5:R-:W-:Y:S02]  /*3940*/  FFMA.FTZ R77, R126, R68, R65 ;  /* 0x000000447e4d7223 */ /* 0x020fe40000010041 */
[----:B------:R-:W0:Y:S01]  /*3950*/  LDS.128 R64, [R252+0x90] ;  /* 0x00009000fc407984 */ /* 0x000e220000000c00 */
[----:B------:R-:W-:Y:S02]  /*3960*/  FFMA.FTZ R128, R127, R69, R128 ;  /* 0x000000457f807223 */ /* 0x000fe40000010080 */
[----:B------:R-:W-:Y:S02]  /*3970*/  FFMA.FTZ R77, R142, R70, R77 ;  /* 0x000000468e4d7223 */ /* 0x000fe4000001004d */
[----:B------:R-:W-:Y:S02]  /*3980*/  FFMA.FTZ R128, R143, R71, R128 ;  /* 0x000000478f807223 */ /* 0x000fe40000010080 */
[----:B------:R-:W1:Y:S01]  /*3990*/  LDS.128 R68, [R252+0xa0] ;  /* 0x0000a000fc447984 */ /* 0x000e620000000c00 */
[----:B--2---:R-:W-:Y:S01]  /*39a0*/  FFMA.FTZ R77, R144, R60, R77 ;  /* 0x0000003c904d7223 */ /* 0x004fe2000001004d */
[----:B------:R-:W-:Y:S01]  /*39b0*/  IADD3 R60, P0, P1, R13, R76, R42 ;  /* 0x0000004c0d3c7210 */ /* 0x000fe2000791e02a */
[----:B------:R-:W-:-:S02]  /*39c0*/  FFMA.FTZ R128, R145, R61, R128 ;  /* 0x0000003d91807223 */ /* 0x000fc40000010080 */
[----:B------:R-:W-:Y:S01]  /*39d0*/  FFMA.FTZ R77, R146, R62, R77 ;  /* 0x0000003e924d7223 */ /* 0x000fe2000001004d */
[----:B------:R-:W-:Y:S02]  /*39e0*/  IADD3.X R61, R192, R157, R193, P0, P1 ;  /* 0x0000009dc03d7210 */ /* 0x000fe400007e24c1 */
[----:B------:R-:W-:Y:S01]  /*39f0*/  LEA R126, P2, R60, c[0x0][0x180], 0x2 ;  /* 0x000060003c7e7a11 */ /* 0x000fe200078410ff */
[----:B------:R-:W-:Y:S02]  /*3a00*/  FFMA.FTZ R128, R147, R63, R128 ;  /* 0x0000003f93807223 */ /* 0x000fe40000010080 */
[----:B0-----:R-:W-:Y:S01]  /*3a10*/  FFMA.FTZ R77, R140, R64, R77 ;  /* 0x000000408c4d7223 */ /* 0x001fe2000001004d */
[----:B------:R-:W-:Y:S02]  /*3a20*/  LEA.HI.X R127, R60, c[0x0][0x184], R61, 0x2, P2 ;  /* 0x000061003c7f7a11 */ /* 0x000fe400010f143d */
[----:B------:R-:W0:Y:S01]  /*3a30*/  LDS.128 R60, [R252+0xb0] ;  /* 0x0000b000fc3c7984 */ /* 0x000e220000000c00 */
[----:B------:R-:W-:-:S02]  /*3a40*/  FFMA.FTZ R128, R141, R65, R128 ;  /* 0x000000418d807223 */ /* 0x000fc40000010080 */
[----:B------:R-:W-:Y:S01]  /*3a50*/  FFMA.FTZ R77, R130, R66, R77 ;  /* 0x00000042824d7223 */ /* 0x000fe2000001004d */
[----:B------:R-:W2:Y:S01]  /*3a60*/  LDG.E.64.CONSTANT R126, [R126.64] ;  /* 0x0000000c7e7e7981 */ /* 0x000ea2000c1e9b00 */
[----:B------:R-:W-:-:S03]  /*3a70*/  FFMA.FTZ R128, R131, R67, R128 ;  /* 0x0000004383807223 */ /* 0x000fc60000010080 */
[----:B------:R-:W3:Y:S01]  /*3a80*/  LDS.128 R64, [R252+0xc0] ;  /* 0x0000c000fc407984 */ /* 0x000ee20000000c00 */
[----:B-1----:R-:W-:Y:S02]  /*3a90*/  FFMA.FTZ R77, R132, R68, R77 ;  /* 0x00000044844d7223 */ /* 0x002fe4000001004d */
[----:B------:R-:W-:Y:S02]  /*3aa0*/  FFMA.FTZ R128, R133, R69, R128 ;  /* 0x0000004585807223 */ /* 0x000fe40000010080 */
[----:B------:R-:W-:Y:S01]  /*3ab0*/  FFMA.FTZ R77, R74, R70, R77 ;  /* 0x000000464a4d7223 */ /* 0x000fe2000001004d */
[----:B------:R-:W-:Y:S01]  /*3ac0*/  IADD3 R74, P0, P1, R14, R76, R43 ;  /* 0x0000004c0e4a7210 */ /* 0x000fe2000791e02b */
[----:B------:R-:W-:Y:S02]  /*3ad0*/  FFMA.FTZ R128, R75, R71, R128 ;  /* 0x000000474b807223 */ /* 0x000fe40000010080 */
[----:B------:R-:W1:Y:S01]  /*3ae0*/  LDS.128 R68, [R252+0xd0] ;  /* 0x0000d000fc447984 */ /* 0x000e620000000c00 */
[----:B------:R-:W-:-:S02]  /*3af0*/  LEA R138, P2, R74, c[0x0][0x180], 0x2 ;  /* 0x000060004a8a7a11 */ /* 0x000fc400078410ff */
[----:B------:R-:W-:-:S04]  /*3b00*/  IADD3.X R75, R190, R157, R191, P0, P1 ;  /* 0x0000009dbe4b7210 */ /* 0x000fc800007e24bf */
[----:B------:R-:W-:-:S06]  /*3b10*/  LEA.HI.X R139, R74, c[0x0][0x184], R75, 0x2, P2 ;  /* 0x000061004a8b7a11 */ /* 0x000fcc00010f144b */
[----:B------:R-:W4:Y:S01]  /*3b20*/  LDG.E.64.CONSTANT R138, [R138.64] ;  /* 0x0000000c8a8a7981 */ /* 0x000f22000c1e9b00 */
[----:B0-----:R-:W-:Y:S02]  /*3b30*/  FFMA.FTZ R77, R72, R60, R77 ;  /* 0x0000003c484d7223 */ /* 0x001fe4000001004d */
[----:B------:R-:W-:Y:S02]  /*3b40*/  FFMA.FTZ R128, R73, R61, R128 ;  /* 0x0000003d49807223 */ /* 0x000fe40000010080 */
[----:B------:R-:W-:Y:S01]  /*3b50*/  FFMA.FTZ R77, R78, R62, R77 ;  /* 0x0000003e4e4d7223 */ /* 0x000fe2000001004d */
[----:B------:R-:W0:Y:S01]  /*3b60*/  LDS.128 R72, [R252+0xe0] ;  /* 0x0000e000fc487984 */ /* 0x000e220000000c00 */
[----:B------:R-:W-:Y:S01]  /*3b70*/  FFMA.FTZ R128, R79, R63, R128 ;  /* 0x0000003f4f807223 */ /* 0x000fe20000010080 */
[-C--:B------:R-:W-:Y:S02]  /*3b80*/  IADD3 R63, P5, P6, R15, R76.reuse, R44 ;  /* 0x0000004c0f3f7210 */ /* 0x080fe40007ebe02c */
[----:B------:R-:W-:Y:S01]  /*3b90*/  IADD3 R61, P4, P0, R16, R76, R45 ;  /* 0x0000004c103d7210 */ /* 0x000fe2000789e02d */
[----:B---3--:R-:W-:Y:S01]  /*3ba0*/  FFMA.FTZ R77, R116, R64, R77 ;  /* 0x00000040744d7223 */ /* 0x008fe2000001004d */
[----:B------:R-:W-:Y:S01]  /*3bb0*/  LEA R62, P1, R63, c[0x0][0x180], 0x2 ;  /* 0x000060003f3e7a11 */ /* 0x000fe200078210ff */
[----:B------:R-:W-:Y:S01]  /*3bc0*/  FFMA.FTZ R128, R117, R65, R128 ;  /* 0x0000004175807223 */ /* 0x000fe20000010080 */
[----:B------:R-:W-:-:S02]  /*3bd0*/  IADD3.X R64, R188, R157, R189, P5, P6 ;  /* 0x0000009dbc407210 */ /* 0x000fc40002fec4bd */
[----:B------:R-:W-:Y:S01]  /*3be0*/  IADD3 R65, P2, P3, R17, R76, R46 ;  /* 0x0000004c11417210 */ /* 0x000fe20007b5e02e */
[----:B------:R-:W-:Y:S01]  /*3bf0*/  FFMA.FTZ R77, R118, R66, R77 ;  /* 0x00000042764d7223 */ /* 0x000fe2000001004d */
[----:B------:R-:W-:Y:S01]  /*3c00*/  LEA R60, P5, R61, c[0x0][0x180], 0x2 ;  /* 0x000060003d3c7a11 */ /* 0x000fe200078a10ff */
[----:B------:R-:W-:Y:S01]  /*3c10*/  FFMA.FTZ R128, R119, R67, R128 ;  /* 0x0000004377807223 */ /* 0x000fe20000010080 */
[----:B------:R-:W-:Y:S02]  /*3c20*/  LEA.HI.X R63, R63, c[0x0][0x184], R64, 0x2, P1 ;  /* 0x000061003f3f7a11 */ /* 0x000fe400008f1440 */
[----:B------:R-:W-:Y:S01]  /*3c30*/  LEA R140, P6, R65, c[0x0][0x180], 0x2 ;  /* 0x00006000418c7a11 */ /* 0x000fe200078c10ff */
[----:B-1----:R-:W-:Y:S01]  /*3c40*/  FFMA.FTZ R77, R120, R68, R77 ;  /* 0x00000044784d7223 */ /* 0x002fe2000001004d */
[----:B------:R-:W-:Y:S01]  /*3c50*/  IADD3.X R68, R186, R157, R187, P4, P0 ;  /* 0x0000009dba447210 */ /* 0x000fe200027e04bb */
[----:B------:R-:W-:Y:S01]  /*3c60*/  FFMA.FTZ R64, R121, R69, R128 ;  /* 0x0000004579407223 */ /* 0x000fe20000010080 */
[----:B------:R-:W-:-:S02]  /*3c70*/  IADD3.X R66, R184, R157, R185, P2, P3 ;  /* 0x0000009db8427210 */ /* 0x000fc400017e64b9 */
[----:B------:R-:W-:Y:S02]  /*3c80*/  LEA.HI.X R61, R61, c[0x0][0x184], R68, 0x2, P5 ;  /* 0x000061003d3d7a11 */ /* 0x000fe400028f1444 */
[----:B------:R1:W3:Y:S01]  /*3c90*/  LDG.E.64.CONSTANT R68, [R62.64] ;  /* 0x0000000c3e447981 */ /* 0x0002e2000c1e9b00 */
[----:B------:R-:W-:Y:S01]  /*3ca0*/  LEA.HI.X R141, R65, c[0x0][0x184], R66, 0x2, P6 ;  /* 0x00006100418d7a11 */ /* 0x000fe200030f1442 */
[----:B------:R-:W-:Y:S02]  /*3cb0*/  FFMA.FTZ R77, R122, R70, R77 ;  /* 0x000000467a4d7223 */ /* 0x000fe4000001004d */
[----:B------:R-:W-:-:S03]  /*3cc0*/  FFMA.FTZ R64, R123, R71, R64 ;  /* 0x000000477b407223 */ /* 0x000fc60000010040 */
[----:B------:R-:W5:Y:S04]  /*3cd0*/  LDG.E.64.CONSTANT R140, [R140.64] ;  /* 0x0000000c8c8c7981 */ /* 0x000f68000c1e9b00 */
[----:B------:R0:W5:Y:S01]  /*3ce0*/  LDG.E.64.CONSTANT R70, [R60.64] ;  /* 0x0000000c3c467981 */ /* 0x000162000c1e9b00 */
[-C--:B------:R-:W-:Y:S02]  /*3cf0*/  IADD3 R129, P0, P1, R18, R76.reuse, R47 ;  /* 0x0000004c12817210 */ /* 0x080fe4000791e02f */
[----:B------:R-:W-:Y:S02]  /*3d00*/  IADD3 R130, P2, P3, R19, R76, R48 ;  /* 0x0000004c13827210 */ /* 0x000fe40007b5e030 */
[----:B------:R-:W-:Y:S02]  /*3d10*/  IADD3.X R132, R182, R157, R183, P0, P1 ;  /* 0x0000009db6847210 */ /* 0x000fe400007e24b7 */
[----:B------:R-:W-:-:S02]  /*3d20*/  LEA R142, P6, R129, c[0x0][0x180], 0x2 ;  /* 0x00006000818e7a11 */ /* 0x000fc400078c10ff */
[----:B------:R-:W-:Y:S02]  /*3d30*/  IADD3.X R133, R180, R157, R181, P2, P3 ;  /* 0x0000009db4857210 */ /* 0x000fe400017e64b5 */
[----:B------:R-:W-:Y:S01]  /*3d40*/  LEA.HI.X R143, R129, c[0x0][0x184], R132, 0x2, P6 ;  /* 0x00006100818f7a11 */ /* 0x000fe200030f1484 */
[----:B0-----:R-:W-:Y:S01]  /*3d50*/  FFMA.FTZ R72, R124, R72, R77 ;  /* 0x000000487c487223 */ /* 0x001fe2000001004d */
[----:B------:R-:W-:Y:S02]  /*3d60*/  LEA R144, P6, R130, c[0x0][0x180], 0x2 ;  /* 0x0000600082907a11 */ /* 0x000fe400078c10ff */
[-C--:B------:R-:W-:Y:S02]  /*3d70*/  IADD3 R78, P4, P5, R20, R76.reuse, R49 ;  /* 0x0000004c144e7210 */ /* 0x080fe40007d9e031 */
[-C--:B------:R-:W-:Y:S01]  /*3d80*/  IADD3 R79, P0, P1, R21, R76.reuse, R50 ;  /* 0x0000004c154f7210 */ /* 0x080fe2000791e032 */
[----:B------:R-:W5:Y:S01]  /*3d90*/  LDG.E.64.CONSTANT R142, [R142.64] ;  /* 0x0000000c8e8e7981 */ /* 0x000f62000c1e9b00 */
[----:B------:R-:W-:-:S02]  /*3da0*/  IADD3 R77, P2, P3, R22, R76, R51 ;  /* 0x0000004c164d7210 */ /* 0x000fc40007b5e033 */
[----:B------:R-:W-:Y:S02]  /*3db0*/  LEA.HI.X R145, R130, c[0x0][0x184], R133, 0x2, P6 ;  /* 0x0000610082917a11 */ /* 0x000fe400030f1485 */
[-C--:B------:R-:W-:Y:S02]  /*3dc0*/  IADD3.X R131, R178, R157.reuse, R179, P4, P5 ;  /* 0x0000009db2837210 */ /* 0x080fe400027ea4b3 */
[----:B------:R-:W-:Y:S02]  /*3dd0*/  LEA R146, P6, R78, c[0x0][0x180], 0x2 ;  /* 0x000060004e927a11 */ /* 0x000fe400078c10ff */
[-C--:B------:R-:W-:Y:S01]  /*3de0*/  IADD3.X R128, R176, R157.reuse, R177, P0, P1 ;  /* 0x0000009db0807210 */ /* 0x080fe200007e24b1 */
[----:B------:R-:W5:Y:S01]  /*3df0*/  LDG.E.64.CONSTANT R144, [R144.64] ;  /* 0x0000000c90907981 */ /* 0x000f62000c1e9b00 */
[----:B------:R-:W-:Y:S02]  /*3e00*/  IADD3.X R116, R174, R157, R175, P2, P3 ;  /* 0x0000009dae747210 */ /* 0x000fe400017e64af */
[----:B------:R-:W-:-:S02]  /*3e10*/  IADD3 R117, P4, P5, R23, R76, R52 ;  /* 0x0000004c17757210 */ /* 0x000fc40007d9e034 */
[-C--:B------:R-:W-:Y:S02]  /*3e20*/  IADD3 R119, P0, P1, R24, R76.reuse, R53 ;  /* 0x0000004c18777210 */ /* 0x080fe4000791e035 */
[----:B------:R-:W-:Y:S02]  /*3e30*/  IADD3 R121, P2, P3, R25, R76, R54 ;  /* 0x0000004c19797210 */ /* 0x000fe40007b5e036 */
[----:B------:R-:W-:Y:S02]  /*3e40*/  LEA.HI.X R147, R78, c[0x0][0x184], R131, 0x2, P6 ;  /* 0x000061004e937a11 */ /* 0x000fe400030f1483 */
[----:B------:R-:W-:Y:S02]  /*3e50*/  LEA R78, P6, R79, c[0x0][0x180], 0x2 ;  /* 0x000060004f4e7a11 */ /* 0x000fe400078c10ff */
[-C--:B------:R-:W-:Y:S02]  /*3e60*/  IADD3.X R118, R172, R157.reuse, R173, P4, P5 ;  /* 0x0000009dac767210 */ /* 0x080fe400027ea4ad */
[-C--:B------:R-:W-:Y:S01]  /*3e70*/  IADD3.X R120, R170, R157.reuse, R171, P0, P1 ;  /* 0x0000009daa787210 */ /* 0x080fe200007e24ab */
[----:B------:R-:W5:Y:S01]  /*3e80*/  LDG.E.64.CONSTANT R146, [R146.64] ;  /* 0x0000000c92927981 */ /* 0x000f62000c1e9b00 */
[----:B------:R-:W-:-:S02]  /*3e90*/  IADD3.X R122, R168, R157, R169, P2, P3 ;  /* 0x0000009da87a7210 */ /* 0x000fc400017e64a9 */
[-C--:B------:R-:W-:Y:S02]  /*3ea0*/  IADD3 R123, P5, P4, R26, R76.reuse, R55 ;  /* 0x0000004c1a7b7210 */ /* 0x080fe40007cbe037 */
[-C--:B------:R-:W-:Y:S02]  /*3eb0*/  IADD3 R66, P1, P0, R27, R76.reuse, R56 ;  /* 0x0000004c1b427210 */ /* 0x080fe4000783e038 */
[----:B-1----:R-:W-:Y:S02]  /*3ec0*/  IADD3 R63, P2, P3, R28, R76, R57 ;  /* 0x0000004c1c3f7210 */ /* 0x002fe40007b5e039 */
[----:B------:R-:W-:Y:S02]  /*3ed0*/  LEA.HI.X R79, R79, c[0x0][0x184], R128, 0x2, P6 ;  /* 0x000061004f4f7a11 */ /* 0x000fe400030f1480 */
[-C--:B------:R-:W-:Y:S02]  /*3ee0*/  IADD3.X R124, R166, R157.reuse, R167, P5, P4 ;  /* 0x0000009da67c7210 */ /* 0x080fe40002fe84a7 */
[----:B------:R-:W-:-:S02]  /*3ef0*/  IADD3.X R67, R164, R157, R165, P1, P0 ;  /* 0x0000009da4437210 */ /* 0x000fc40000fe04a5 */
[----:B------:R-:W-:Y:S01]  /*3f00*/  IADD3.X R65, R162, R157, R163, P2, P3 ;  /* 0x0000009da2417210 */ /* 0x000fe200017e64a3 */
[----:B------:R-:W5:Y:S01]  /*3f10*/  LDG.E.64.CONSTANT R78, [R78.64] ;  /* 0x0000000c4e4e7981 */ /* 0x000f62000c1e9b00 */
[-C--:B------:R-:W-:Y:S02]  /*3f20*/  IADD3 R62, P4, P5, R29, R76.reuse, R58 ;  /* 0x0000004c1d3e7210 */ /* 0x080fe40007d9e03a */
[-C--:B------:R-:W-:Y:S02]  /*3f30*/  IADD3 R61, P1, P0, R30, R76.reuse, R59 ;  /* 0x0000004c1e3d7210 */ /* 0x080fe4000783e03b */
[----:B------:R-:W-:Y:S02]  /*3f40*/  IADD3 R60, P2, P3, R31, R76, R82 ;  /* 0x0000004c1f3c7210 */ /* 0x000fe40007b5e052 */
[----:B------:R-:W-:-:S04]  /*3f50*/  LEA R76, P6, R77, c[0x0][0x180], 0x2 ;  /* 0x000060004d4c7a11 */ /* 0x000fc800078c10ff */
[----:B------:R-:W-:Y:S02]  /*3f60*/  LEA.HI.X R77, R77, c[0x0][0x184], R116, 0x2, P6 ;  /* 0x000061004d4d7a11 */ /* 0x000fe400030f1474 */
[----:B------:R-:W-:-:S04]  /*3f70*/  LEA R116, P6, R117, c[0x0][0x180], 0x2 ;  /* 0x0000600075747a11 */ /* 0x000fc800078c10ff */
[----:B------:R-:W5:Y:S01]  /*3f80*/  LDG.E.64.CONSTANT R76, [R76.64] ;  /* 0x0000000c4c4c7981 */ /* 0x000f62000c1e9b00 */
[----:B------:R-:W-:-:S06]  /*3f90*/  LEA.HI.X R117, R117, c[0x0][0x184], R118, 0x2, P6 ;  /* 0x0000610075757a11 */ /* 0x000fcc00030f1476 */
[----:B------:R-:W5:Y:S01]  /*3fa0*/  LDG.E.64.CONSTANT R116, [R116.64] ;  /* 0x0000000c74747981 */ /* 0x000f62000c1e9b00 */
[----:B------:R-:W-:-:S04]  /*3fb0*/  LEA R118, P6, R119, c[0x0][0x180], 0x2 ;  /* 0x0000600077767a11 */ /* 0x000fc800078c10ff */
[----:B------:R-:W-:Y:S02]  /*3fc0*/  LEA.HI.X R119, R119, c[0x0][0x184], R120, 0x2, P6 ;  /* 0x0000610077777a11 */ /* 0x000fe400030f1478 */
[----:B------:R-:W-:-:S04]  /*3fd0*/  LEA R120, P6, R121, c[0x0][0x180], 0x2 ;  /* 0x0000600079787a11 */ /* 0x000fc800078c10ff */
[----:B------:R-:W-:Y:S01]  /*3fe0*/  LEA.HI.X R121, R121, c[0x0][0x184], R122, 0x2, P6 ;  /* 0x0000610079797a11 */ /* 0x000fe200030f147a */
[----:B------:R-:W5:Y:S01]  /*3ff0*/  LDG.E.64.CONSTANT R118, [R118.64] ;  /* 0x0000000c76767981 */ /* 0x000f62000c1e9b00 */
        /* <DEDUP_REMOVED lines=9> */
[----:B------:R-:W-:Y:S02]  /*4090*/  LEA R132, P6, R62, c[0x0][0x180], 0x2 ;  /* 0x000060003e847a11 */ /* 0x000fe400078c10ff */
[-C--:B------:R-:W-:Y:S02]  /*40a0*/  IADD3.X R63, R160, R157.reuse, R161, P4, P5 ;  /* 0x0000009da03f7210 */ /* 0x080fe400027ea4a1 */
[----:B------:R-:W-:Y:S01]  /*40b0*/  LEA R134, P4, R61, c[0x0][0x180], 0x2 ;  /* 0x000060003d867a11 */ /* 0x000fe200078810ff */
[----:B------:R-:W5:Y:S01]  /*40c0*/  LDG.E.64.CONSTANT R130, [R130.64] ;  /* 0x0000000c82827981 */ /* 0x000f62000c1e9b00 */
[----:B------:R-:W-:Y:S02]  /*40d0*/  LEA.HI.X R133, R62, c[0x0][0x184], R63, 0x2, P6 ;  /* 0x000061003e857a11 */ /* 0x000fe400030f143f */
[----:B------:R-:W-:-:S02]  /*40e0*/  IADD3.X R62, R158, R157, R159, P1, P0 ;  /* 0x0000009d9e3e7210 */ /* 0x000fc40000fe049f */
[----:B------:R-:W-:Y:S02]  /*40f0*/  IADD3.X R157, R155, R157, R156, P2, P3 ;  /* 0x0000009d9b9d7210 */ /* 0x000fe400017e649c */
[----:B------:R-:W-:Y:S01]  /*4100*/  LEA.HI.X R135, R61, c[0x0][0x184], R62, 0x2, P4 ;  /* 0x000061003d877a11 */ /* 0x000fe200020f143e */
[----:B------:R-:W5:Y:S01]  /*4110*/  LDG.E.64.CONSTANT R132, [R132.64] ;  /* 0x0000000c84847981 */ /* 0x000f62000c1e9b00 */
[----:B------:R-:W-:-:S04]  /*4120*/  LEA R136, P0, R60, c[0x0][0x180], 0x2 ;  /* 0x000060003c887a11 */ /* 0x000fc800078010ff */
[----:B------:R-:W-:Y:S01]  /*4130*/  LEA.HI.X R137, R60, c[0x0][0x184], R157, 0x2, P0 ;  /* 0x000061003c897a11 */ /* 0x000fe200000f149d */
[----:B------:R-:W5:Y:S04]  /*4140*/  LDG.E.64.CONSTANT R134, [R134.64] ;  /* 0x0000000c86867981 */ /* 0x000f68000c1e9b00 */
[----:B------:R-:W4:Y:S04]  /*4150*/  LDS.128 R60, [R252+0xf0] ;  /* 0x0000f000fc3c7984 */ /* 0x000f280000000c00 */
[----:B------:R-:W5:Y:S01]  /*4160*/  LDG.E.64.CONSTANT R136, [R136.64] ;  /* 0x0000000c88887981 */ /* 0x000f62000c1e9b00 */
[----:B------:R-:W-:-:S02]  /*4170*/  FFMA.FTZ R64, R125, R73, R64 ;  /* 0x000000497d407223 */ /* 0x000fc40000010040 */
[----:B--2---:R-:W-:Y:S02]  /*4180*/  FFMA.FTZ R65, R126, R74, R72 ;  /* 0x0000004a7e417223 */ /* 0x004fe40000010048 */
[----:B------:R-:W-:Y:S02]  /*4190*/  FFMA.FTZ R72, R127, R75, R64 ;  /* 0x0000004b7f487223 */ /* 0x000fe40000010040 */
[----:B----4-:R-:W-:Y:S02]  /*41a0*/  FFMA.FTZ R73, R138, R60, R65 ;  /* 0x0000003c8a497223 */ /* 0x010fe40000010041 */
[----:B------:R-:W5:Y:S01]  /*41b0*/  LDS.128 R64, [R252+0x100] ;  /* 0x00010000fc407984 */ /* 0x000f620000000c00 */
[----:B------:R-:W-:Y:S02]  /*41c0*/  FFMA.FTZ R72, R139, R61, R72 ;  /* 0x0000003d8b487223 */ /* 0x000fe40000010048 */
[----:B---3--:R-:W-:Y:S02]  /*41d0*/  FFMA.FTZ R73, R68, R62, R73 ;  /* 0x0000003e44497223 */ /* 0x008fe40000010049 */
[----:B------:R-:W-:-:S02]  /*41e0*/  FFMA.FTZ R72, R69, R63, R72 ;  /* 0x0000003f45487223 */ /* 0x000fc40000010048 */
[----:B------:R-:W-:Y:S01]  /*41f0*/  LDS.128 R60, [R252+0x130] ;  /* 0x00013000fc3c7984 */ /* 0x000fe20000000c00 */
[----:B-----5:R-:W-:Y:S02]  /*4200*/  FFMA.FTZ R73, R70, R64, R73 ;  /* 0x0000004046497223 */ /* 0x020fe40000010049 */
[----:B------:R-:W-:Y:S02]  /*4210*/  FFMA.FTZ R64, R71, R65, R72 ;  /* 0x0000004147407223 */ /* 0x000fe40000010048 */
[----:B------:R-:W-:Y:S01]  /*4220*/  FFMA.FTZ R65, R140, R66, R73 ;  /* 0x000000428c417223 */ /* 0x000fe20000010049 */
[----:B------:R-:W-:Y:S04]  /*4230*/  LDS.128 R68, [R252+0x120] ;  /* 0x00012000fc447984 */ /* 0x000fe80000000c00 */
[----:B------:R-:W0:Y:S01]  /*4240*/  LDS.128 R72, [R252+0x110] ;  /* 0x00011000fc487984 */ /* 0x000e220000000c00 */
[----:B------:R-:W-:-:S02]  /*4250*/  FFMA.FTZ R64, R141, R67, R64 ;  /* 0x000000438d407223 */ /* 0x000fc40000010040 */
[----:B0-----:R-:W-:Y:S02]  /*4260*/  FFMA.FTZ R65, R142, R72, R65 ;  /* 0x000000488e417223 */ /* 0x001fe40000010041 */
[----:B------:R-:W-:Y:S02]  /*4270*/  FFMA.FTZ R64, R143, R73, R64 ;  /* 0x000000498f407223 */ /* 0x000fe40000010040 */
[----:B------:R-:W-:Y:S02]  /*4280*/  FFMA.FTZ R65, R144, R74, R65 ;  /* 0x0000004a90417223 */ /* 0x000fe40000010041 */
[----:B------:R-:W-:Y:S02]  /*4290*/  FFMA.FTZ R64, R145, R75, R64 ;  /* 0x0000004b91407223 */ /* 0x000fe40000010040 */
[----:B------:R-:W-:Y:S02]  /*42a0*/  FFMA.FTZ R65, R146, R68, R65 ;  /* 0x0000004492417223 */ /* 0x000fe40000010041 */
[----:B------:R-:W-:-:S02]  /*42b0*/  FFMA.FTZ R68, R147, R69, R64 ;  /* 0x0000004593447223 */ /* 0x000fc40000010040 */
[----:B------:R-:W-:Y:S02]  /*42c0*/  FFMA.FTZ R69, R78, R70, R65 ;  /* 0x000000464e457223 */ /* 0x000fe40000010041 */
[----:B------:R-:W0:Y:S01]  /*42d0*/  LDS.128 R64, [R252+0x140] ;  /* 0x00014000fc407984 */ /* 0x000e220000000c00 */
[----:B------:R-:W-:Y:S02]  /*42e0*/  FFMA.FTZ R72, R79, R71, R68 ;  /* 0x000000474f487223 */ /* 0x000fe40000010044 */
[----:B------:R-:W-:Y:S02]  /*42f0*/  FFMA.FTZ R73, R76, R60, R69 ;  /* 0x0000003c4c497223 */ /* 0x000fe40000010045 */
[----:B------:R-:W1:Y:S01]  /*4300*/  LDS.128 R68, [R252+0x150] ;  /* 0x00015000fc447984 */ /* 0x000e620000000c00 */
[----:B------:R-:W-:-:S03]  /*4310*/  FFMA.FTZ R60, R77, R61, R72 ;  /* 0x0000003d4d3c7223 */ /* 0x000fc60000010048 */
[----:B------:R-:W-:Y:S01]  /*4320*/  LDS.128 R76, [R252+0x170] ;  /* 0x00017000fc4c7984 */ /* 0x000fe20000000c00 */
[----:B------:R-:W-:-:S03]  /*4330*/  FFMA.FTZ R61, R116, R62, R73 ;  /* 0x0000003e743d7223 */ /* 0x000fc60000010049 */
[----:B------:R-:W2:Y:S01]  /*4340*/  LDS.128 R72, [R252+0x160] ;  /* 0x00016000fc487984 */ /* 0x000ea20000000c00 */
[----:B------:R-:W-:Y:S02]  /*4350*/  FFMA.FTZ R60, R117, R63, R60 ;  /* 0x0000003f753c7223 */ /* 0x000fe4000001003c */
[----:B0-----:R-:W-:Y:S02]  /*4360*/  FFMA.FTZ R61, R118, R64, R61 ;  /* 0x00000040763d7223 */ /* 0x001fe4000001003d */
[----:B------:R-:W-:Y:S02]  /*4370*/  FFMA.FTZ R60, R119, R65, R60 ;  /* 0x00000041773c7223 */ /* 0x000fe4000001003c */
[----:B------:R-:W-:Y:S02]  /*4380*/  FFMA.FTZ R61, R120, R66, R61 ;  /* 0x00000042783d7223 */ /* 0x000fe4000001003d */
[----:B------:R-:W-:Y:S02]  /*4390*/  FFMA.FTZ R60, R121, R67, R60 ;  /* 0x00000043793c7223 */ /* 0x000fe4000001003c */
[----:B-1----:R-:W-:-:S02]  /*43a0*/  FFMA.FTZ R61, R122, R68, R61 ;  /* 0x000000447a3d7223 */ /* 0x002fc4000001003d */
[----:B------:R-:W-:Y:S02]  /*43b0*/  FFMA.FTZ R60, R123, R69, R60 ;  /* 0x000000457b3c7223 */ /* 0x000fe4000001003c */
        /* <DEDUP_REMOVED lines=9> */
[----:B------:R-:W-:-:S04]  /*4450*/  FFMA.FTZ R60, R137, R79, R60 ;  /* 0x0000004f893c7223 */ /* 0x000fc8000001003c */
[----:B------:R-:W-:Y:S01]  /*4460*/  FADD.FTZ R67, R61, R60 ;  /* 0x0000003c3d437221 */ /* 0x000fe20000010000 */
[----:B------:R-:W-:Y:S05]  /*4470*/  BRA.DIV ~URZ, `(.L_x_22353) ;  /* 0x000077027f007947 */ /* 0x000fea000b800000 */
[----:B------:R0:W1:Y:S02]  /*4480*/  SHFL.BFLY PT, R60, R67, 0x1, 0x1f ;  /* 0x0c201f00433c7f89 */ /* 0x00006400000e0000 */
.L_x_22398:
        /* <DEDUP_REMOVED lines=11> */
.L_x_22355:
[----:B------:R-:W-:Y:S05]  /*4540*/  BSYNC B1 ;  /* 0x0000000000017941 */ /* 0x000fea0003800000 */
.L_x_22354:
[----:B------:R-:W-:-:S04]  /*4550*/  IADD3 R148, R148, 0x4, RZ ;  /* 0x0000000494947810 */ /* 0x000fc80007ffe0ff */
[----:B------:R-:W-:-:S13]  /*4560*/  ISETP.GE.AND P0, PT, R148, UR6, PT ;  /* 0x0000000694007c0c */ /* 0x000fda000bf06270 */
[----:B01----:R-:W-:Y:S01]  /*4570*/  @P0 CALL.REL.NOINC `(.L_x_22356) ;  /* 0x0000001000000944 */ /* 0x003fe20003c00000 */
[----:B------:R-:W-:Y:S05]  /*4580*/  BRA `(.L_x_22357) ;  /* 0xffffe79000007947 */ /* 0x000fea000383ffff */
.L_x_22356:
[----:B------:R-:W-:Y:S05]  /*4590*/  BRA `(.L_x_22351) ;  /* 0x0000190000007947 */ /* 0x000fea0003800000 */
.L_x_22352:
[----:B------:R-:W-:Y:S02]  /*45a0*/  IMAD.U32 R251, RZ, RZ, UR16 ;  /* 0x00000010fffb7e24 */ /* 0x000fe4000f8e00ff */
[----:B------:R-:W-:Y:S02]  /*45b0*/  IMAD.MOV.U32 R3, RZ, RZ, -0x800001 ;  /* 0xff7fffffff037424 */ /* 0x000fe400078e00ff */
[----:B------:R-:W-:Y:S01]  /*45c0*/  IMAD.MOV.U32 R148, RZ, RZ, R2 ;  /* 0x000000ffff947224 */ /* 0x000fe200078e0002 */
[----:B------:R-:W-:-:S04]  /*45d0*/  IADD3 R251, -R251, 0x1, RZ ;  /* 0x00000001fbfb7810 */ /* 0x000fc80007ffe1ff */
.L_x_22361:
[----:B------:R-:W-:-:S04]  /*45e0*/  IADD3 R61, P0, R148, UR8, RZ ;  /* 0x00000008943d7c10 */ /* 0x000fc8000ff1e0ff */
[----:B------:R-:W-:Y:S02]  /*45f0*/  LEA.HI.X.SX32 R62, R148, UR18, 0x1, P0 ;  /* 0x00000012943e7c11 */ /* 0x000fe400080f0eff */
[----:B------:R-:W-:-:S04]  /*4600*/  LEA R60, P0, R61, c[0x0][0x198], 0x2 ;  /* 0x000066003d3c7a11 */ /* 0x000fc800078010ff */
[----:B------:R-:W-:-:S06]  /*4610*/  LEA.HI.X R61, R61, c[0x0][0x19c], R62, 0x2, P0 ;  /* 0x000067003d3d7a11 */ /* 0x000fcc00000f143e */
[----:B------:R-:W2:Y:S01]  /*4620*/  LDG.E.CONSTANT R61, [R60.64] ;  /* 0x0000000c3c3d7981 */ /* 0x000ea2000c1e9900 */
[----:B------:R-:W-:Y:S02]  /*4630*/  IMAD.MOV.U32 R63, RZ, RZ, c[0x0][0x1bc] ;  /* 0x00006f00ff3f7624 */ /* 0x000fe400078e00ff */
[----:B------:R-:W-:Y:S02]  /*4640*/  IMAD.MOV.U32 R76, RZ, RZ, R80 ;  /* 0x000000ffff4c7224 */ /* 0x000fe400078e0050 */
[----:B------:R-:W-:Y:S01]  /*4650*/  IMAD.MOV.U32 R77, RZ, RZ, R81 ;  /* 0x000000ffff4d7224 */ /* 0x000fe200078e0051 */
        /* <DEDUP_REMOVED lines=10> */
[-C--:B------:R-:W-:Y:S02]  /*4700*/  IADD3.X R63, R248, R157.reuse, R249, P1, P2 ;  /* 0x0000009df83f7210 */ /* 0x080fe40000fe44f9 */
[----:B------:R-:W-:Y:S02]  /*4710*/  LEA R124, P1, R64, c[0x0][0x180], 0x2 ;  /* 0x00006000407c7a11 */ /* 0x000fe400078210ff */
[----:B------:R-:W-:Y:S02]  /*4720*/  LEA.HI.X R127, R62, c[0x0][0x184], R63, 0x2, P3 ;  /* 0x000061003e7f7a11 */ /* 0x000fe400018f143f */
[----:B------:R-:W-:Y:S02]  /*4730*/  IADD3 R61, P0, P2, R150, R76, R149 ;  /* 0x0000004c963d7210 */ /* 0x000fe40007a1e095 */
[----:B------:R-:W-:Y:S02]  /*4740*/  LEA.HI.X R125, R64, c[0x0][0x184], R65, 0x2, P1 ;  /* 0x00006100407d7a11 */ /* 0x000fe400008f1441 */
[----:B------:R-:W-:Y:S01]  /*4750*/  LEA R120, P1, R61, c[0x0][0x180], 0x2 ;  /* 0x000060003d787a11 */ /* 0x000fe200078210ff */
[----:B------:R-:W2:Y:S01]  /*4760*/  LDG.E.64.CONSTANT R126, [R126.64] ;  /* 0x0000000c7e7e7981 */ /* 0x000ea2000c1e9b00 */
[----:B------:R-:W-:-:S03]  /*4770*/  IADD3.X R62, R246, R157, R247, P0, P2 ;  /* 0x0000009df63e7210 */ /* 0x000fc600007e44f7 */
[----:B------:R-:W3:Y:S01]  /*4780*/  LDG.E.64.CONSTANT R124, [R124.64] ;  /* 0x0000000c7c7c7981 */ /* 0x000ee2000c1e9b00 */
[----:B------:R-:W-:Y:S02]  /*4790*/  LEA.HI.X R121, R61, c[0x0][0x184], R62, 0x2, P1 ;  /* 0x000061003d797a11 */ /* 0x000fe400008f143e */
[----:B------:R-:W-:-:S04]  /*47a0*/  IADD3 R60, P0, P2, R115, R76, R114 ;  /* 0x0000004c733c7210 */ /* 0x000fc80007a1e072 */
[----:B------:R-:W4:Y:S01]  /*47b0*/  LDG.E.64.CONSTANT R120, [R120.64] ;  /* 0x0000000c78787981 */ /* 0x000f22000c1e9b00 */
[----:B------:R-:W-:Y:S02]  /*47c0*/  LEA R122, P1, R60, c[0x0][0x180], 0x2 ;  /* 0x000060003c7a7a11 */ /* 0x000fe400078210ff */
[----:B------:R-:W-:-:S04]  /*47d0*/  IADD3.X R61, R244, R157, R245, P0, P2 ;  /* 0x0000009df43d7210 */ /* 0x000fc800007e44f5 */
[----:B------:R-:W-:-:S06]  /*47e0*/  LEA.HI.X R123, R60, c[0x0][0x184], R61, 0x2, P1 ;  /* 0x000061003c7b7a11 */ /* 0x000fcc00008f143d */
[----:B------:R-:W5:Y:S01]  /*47f0*/  LDG.E.64.CONSTANT R122, [R122.64] ;  /* 0x0000000c7a7a7981 */ /* 0x000f62000c1e9b00 */
[----:B------:R-:W-:-:S04]  /*4800*/  IADD3 R60, P0, P1, R113, R76, R112 ;  /* 0x0000004c713c7210 */ /* 0x000fc8000791e070 */
[----:B------:R-:W-:Y:S02]  /*4810*/  LEA R68, P2, R60, c[0x0][0x180], 0x2 ;  /* 0x000060003c447a11 */ /* 0x000fe400078410ff */
[-C--:B------:R-:W-:Y:S02]  /*4820*/  IADD3.X R63, R242, R157.reuse, R243, P0, P1 ;  /* 0x0000009df23f7210 */ /* 0x080fe400007e24f3 */
[----:B------:R-:W-:Y:S02]  /*4830*/  IADD3 R61, P0, P1, R111, R76, R110 ;  /* 0x0000004c6f3d7210 */ /* 0x000fe4000791e06e */
[----:B------:R-:W-:Y:S02]  /*4840*/  LEA.HI.X R69, R60, c[0x0][0x184], R63, 0x2, P2 ;  /* 0x000061003c457a11 */ /* 0x000fe400010f143f */
[----:B------:R-:W-:Y:S02]  /*4850*/  LEA R70, P2, R61, c[0x0][0x180], 0x2 ;  /* 0x000060003d467a11 */ /* 0x000fe400078410ff */
[----:B------:R-:W-:-:S02]  /*4860*/  IADD3.X R62, R240, R157, R241, P0, P1 ;  /* 0x0000009df03e7210 */ /* 0x000fc400007e24f1 */
[----:B------:R-:W5:Y:S02]  /*4870*/  LDG.E.64.CONSTANT R68, [R68.64] ;  /* 0x0000000c44447981 */ /* 0x000f64000c1e9b00 */
[----:B------:R-:W-:Y:S02]  /*4880*/  LEA.HI.X R71, R61, c[0x0][0x184], R62, 0x2, P2 ;  /* 0x000061003d477a11 */ /* 0x000fe400010f143e */
[----:B------:R-:W-:-:S04]  /*4890*/  IADD3 R60, P0, P1, R109, R76, R108 ;  /* 0x0000004c6d3c7210 */ /* 0x000fc8000791e06c */
[----:B------:R-:W5:Y:S01]  /*48a0*/  LDG.E.64.CONSTANT R70, [R70.64] ;  /* 0x0000000c46467981 */ /* 0x000f62000c1e9b00 */
[----:B------:R-:W-:Y:S02]  /*48b0*/  LEA R72, P2, R60, c[0x0][0x180], 0x2 ;  /* 0x000060003c487a11 */ /* 0x000fe400078410ff */
[----:B------:R-:W-:-:S04]  /*48c0*/  IADD3.X R61, R238, R157, R239, P0, P1 ;  /* 0x0000009dee3d7210 */ /* 0x000fc800007e24ef */
[----:B------:R-:W-:-:S06]  /*48d0*/  LEA.HI.X R73, R60, c[0x0][0x184], R61, 0x2, P2 ;  /* 0x000061003c497a11 */ /* 0x000fcc00010f143d */
[----:B------:R-:W5:Y:S01]  /*48e0*/  LDG.E.64.CONSTANT R72, [R72.64] ;  /* 0x0000000c48487981 */ /* 0x000f62000c1e9b00 */
[-C--:B------:R-:W-:Y:S02]  /*48f0*/  IADD3 R62, P2, P3, R107, R76.reuse, R106 ;  /* 0x0000004c6b3e7210 */ /* 0x080fe40007b5e06a */
[----:B------:R-:W-:Y:S02]  /*4900*/  IADD3 R60, P4, P5, R105, R76, R104 ;  /* 0x0000004c693c7210 */ /* 0x000fe40007d9e068 */
[----:B------:R-:W-:Y:S02]  /*4910*/  LEA R74, P0, R62, c[0x0][0x180], 0x2 ;  /* 0x000060003e4a7a11 */ /* 0x000fe400078010ff */
[-C--:B------:R-:W-:Y:S02]  /*4920*/  IADD3.X R65, R236, R157.reuse, R237, P2, P3 ;  /* 0x0000009dec417210 */ /* 0x080fe400017e64ed */
[----:B------:R-:W-:Y:S02]  /*4930*/  LEA R78, P1, R60, c[0x0][0x180], 0x2 ;  /* 0x000060003c4e7a11 */ /* 0x000fe400078210ff */
[----:B------:R-:W-:-:S02]  /*4940*/  IADD3.X R63, R234, R157, R235, P4, P5 ;  /* 0x0000009dea3f7210 */ /* 0x000fc400027ea4eb */
[----:B------:R-:W-:Y:S02]  /*4950*/  LEA.HI.X R75, R62, c[0x0][0x184], R65, 0x2, P0 ;  /* 0x000061003e4b7a11 */ /* 0x000fe400000f1441 */
[----:B------:R-:W-:Y:S01]  /*4960*/  LEA.HI.X R79, R60, c[0x0][0x184], R63, 0x2, P1 ;  /* 0x000061003c4f7a11 */ /* 0x000fe200008f143f */
[----:B------:R-:W2:Y:S04]  /*4970*/  LDS.128 R64, [R252] ;  /* 0x00000000fc407984 */ /* 0x000ea80000000c00 */
[----:B------:R-:W5:Y:S04]  /*4980*/  LDG.E.64.CONSTANT R74, [R74.64] ;  /* 0x0000000c4a4a7981 */ /* 0x000f68000c1e9b00 */
        /* <DEDUP_REMOVED lines=10> */
[----:B------:R-:W4:Y:S04]  /*4a30*/  LDS.128 R60, [R252+0x10] ;  /* 0x00001000fc3c7984 */ /* 0x000f280000000c00 */
[----:B------:R-:W5:Y:S01]  /*4a40*/  LDG.E.64.CONSTANT R118, [R118.64] ;  /* 0x0000000c76767981 */ /* 0x000f62000c1e9b00 */
[----:B------:R-:W-:-:S04]  /*4a50*/  IADD3 R77, P0, P1, R99, R76, R98 ;  /* 0x0000004c634d7210 */ /* 0x000fc8000791e062 */
[----:B------:R-:W-:Y:S02]  /*4a60*/  LEA R134, P2, R77, c[0x0][0x180], 0x2 ;  /* 0x000060004d867a11 */ /* 0x000fe400078410ff */
[----:B------:R-:W-:-:S04]  /*4a70*/  IADD3.X R128, R228, R157, R229, P0, P1 ;  /* 0x0000009de4807210 */ /* 0x000fc800007e24e5 */
[----:B------:R-:W-:-:S06]  /*4a80*/  LEA.HI.X R135, R77, c[0x0][0x184], R128, 0x2, P2 ;  /* 0x000061004d877a11 */ /* 0x000fcc00010f1480 */
[----:B------:R-:W5:Y:S01]  /*4a90*/  LDG.E.64.CONSTANT R134, [R134.64] ;  /* 0x0000000c86867981 */ /* 0x000f62000c1e9b00 */
[----:B--2---:R-:W-:-:S04]  /*4aa0*/  FMUL.FTZ R77, R126, R66 ;  /* 0x000000427e4d7220 */ /* 0x004fc80000410000 */
[----:B---3--:R-:W-:Y:S02]  /*4ab0*/  FFMA.FTZ R77, R124, R64, R77 ;  /* 0x000000407c4d7223 */ /* 0x008fe4000001004d */
[----:B------:R-:W-:-:S04]  /*4ac0*/  FMUL.FTZ R64, R127, R67 ;  /* 0x000000437f407220 */ /* 0x000fc80000410000 */
[----:B------:R-:W-:Y:S02]  /*4ad0*/  FFMA.FTZ R124, R125, R65, R64 ;  /* 0x000000417d7c7223 */ /* 0x000fe40000010040 */
[----:B----4-:R-:W-:Y:S01]  /*4ae0*/  FFMA.FTZ R77, R120, R60, R77 ;  /* 0x0000003c784d7223 */ /* 0x010fe2000001004d */
[----:B------:R-:W-:Y:S01]  /*4af0*/  IADD3 R120, P0, P1, R97, R76, R96 ;  /* 0x0000004c61787210 */ /* 0x000fe2000791e060 */
[----:B------:R-:W-:Y:S01]  /*4b00*/  FFMA.FTZ R124, R121, R61, R124 ;  /* 0x0000003d797c7223 */ /* 0x000fe2000001007c */
[----:B------:R-:W0:Y:S02]  /*4b10*/  LDS.128 R64, [R252+0x20] ;  /* 0x00002000fc407984 */ /* 0x000e240000000c00 */
[----:B------:R-:W-:Y:S02]  /*4b20*/  LEA R142, P2, R120, c[0x0][0x180], 0x2 ;  /* 0x00006000788e7a11 */ /* 0x000fe400078410ff */
[----:B------:R-:W-:-:S04]  /*4b30*/  IADD3.X R121, R226, R157, R227, P0, P1 ;  /* 0x0000009de2797210 */ /* 0x000fc800007e24e3 */
[----:B------:R-:W-:Y:S02]  /*4b40*/  LEA.HI.X R143, R120, c[0x0][0x184], R121, 0x2, P2 ;  /* 0x00006100788f7a11 */ /* 0x000fe400010f1479 */
[----:B------:R-:W-:-:S04]  /*4b50*/  IADD3 R120, P0, P1, R95, R76, R94 ;  /* 0x0000004c5f787210 */ /* 0x000fc8000791e05e */
[----:B------:R-:W-:Y:S01]  /*4b60*/  LEA R144, P2, R120, c[0x0][0x180], 0x2 ;  /* 0x0000600078907a11 */ /* 0x000fe200078410ff */
[----:B------:R-:W2:Y:S01]  /*4b70*/  LDG.E.64.CONSTANT R142, [R142.64] ;  /* 0x0000000c8e8e7981 */ /* 0x000ea2000c1e9b00 */
[----:B------:R-:W-:Y:S01]  /*4b80*/  IADD3.X R121, R224, R157, R225, P0, P1 ;  /* 0x0000009de0797210 */ /* 0x000fe200007e24e1 */
[----:B-----5:R-:W-:-:S03]  /*4b90*/  FFMA.FTZ R77, R122, R62, R77 ;  /* 0x0000003e7a4d7223 */ /* 0x020fc6000001004d */
[----:B------:R-:W-:Y:S01]  /*4ba0*/  LEA.HI.X R145, R120, c[0x0][0x184], R121, 0x2, P2 ;  /* 0x0000610078917a11 */ /* 0x000fe200010f1479 */
[----:B------:R-:W-:Y:S02]  /*4bb0*/  FFMA.FTZ R124, R123, R63, R124 ;  /* 0x0000003f7b7c7223 */ /* 0x000fe4000001007c */
[----:B------:R-:W1:Y:S04]  /*4bc0*/  LDS.128 R60, [R252+0x30] ;  /* 0x00003000fc3c7984 */ /* 0x000e680000000c00 */
[----:B------:R-:W3:Y:S01]  /*4bd0*/  LDG.E.64.CONSTANT R144, [R144.64] ;  /* 0x0000000c90907981 */ /* 0x000ee2000c1e9b00 */
[----:B0-----:R-:W-:Y:S01]  /*4be0*/  FFMA.FTZ R120, R69, R65, R124 ;  /* 0x0000004145787223 */ /* 0x001fe2000001007c */
[----:B------:R-:W-:Y:S01]  /*4bf0*/  IADD3 R65, P0, P1, R93, R76, R92 ;  /* 0x0000004c5d417210 */ /* 0x000fe2000791e05c */
[----:B------:R-:W-:Y:S01]  /*4c00*/  FFMA.FTZ R77, R68, R64, R77 ;  /* 0x00000040444d7223 */ /* 0x000fe2000001004d */
[----:B------:R-:W-:-:S02]  /*4c10*/  IADD3 R64, P3, P4, R89, R76, R88 ;  /* 0x0000004c59407210 */ /* 0x000fc40007c7e058 */
[----:B------:R-:W-:Y:S01]  /*4c20*/  LEA R136, P2, R65, c[0x0][0x180], 0x2 ;  /* 0x0000600041887a11 */ /* 0x000fe200078410ff */
[----:B------:R-:W-:Y:S01]  /*4c30*/  FFMA.FTZ R77, R70, R66, R77 ;  /* 0x00000042464d7223 */ /* 0x000fe2000001004d */
[----:B------:R-:W-:Y:S02]  /*4c40*/  IADD3.X R68, R222, R157, R223, P0, P1 ;  /* 0x0000009dde447210 */ /* 0x000fe400007e24df */
[----:B------:R-:W-:Y:S01]  /*4c50*/  IADD3 R66, P0, P1, R91, R76, R90 ;  /* 0x0000004c5b427210 */ /* 0x000fe2000791e05a */
[----:B------:R-:W-:Y:S01]  /*4c60*/  FFMA.FTZ R120, R71, R67, R120 ;  /* 0x0000004347787223 */ /* 0x000fe20000010078 */
[----:B------:R-:W-:Y:S02]  /*4c70*/  LEA.HI.X R137, R65, c[0x0][0x184], R68, 0x2, P2 ;  /* 0x0000610041897a11 */ /* 0x000fe400010f1444 */
[-C--:B------:R-:W-:Y:S01]  /*4c80*/  IADD3.X R67, R220, R157.reuse, R221, P0, P1 ;  /* 0x0000009ddc437210 */ /* 0x080fe200007e24dd */
[----:B------:R-:W-:Y:S01]  /*4c90*/  LDS.128 R68, [R252+0x50] ;  /* 0x00005000fc447984 */ /* 0x000fe20000000c00 */
[----:B------:R-:W-:-:S02]  /*4ca0*/  IADD3.X R65, R218, R157, R219, P3, P4 ;  /* 0x0000009dda417210 */ /* 0x000fc40001fe84db */
[----:B------:R-:W-:Y:S01]  /*4cb0*/  LEA R138, P2, R66, c[0x0][0x180], 0x2 ;  /* 0x00006000428a7a11 */ /* 0x000fe200078410ff */
[----:B------:R-:W4:Y:S01]  /*4cc0*/  LDG.E.64.CONSTANT R136, [R136.64] ;  /* 0x0000000c88887981 */ /* 0x000f22000c1e9b00 */
[----:B------:R-:W-:Y:S02]  /*4cd0*/  LEA R140, P5, R64, c[0x0][0x180], 0x2 ;  /* 0x00006000408c7a11 */ /* 0x000fe400078a10ff */
[----:B------:R-:W-:Y:S02]  /*4ce0*/  LEA.HI.X R139, R66, c[0x0][0x184], R67, 0x2, P2 ;  /* 0x00006100428b7a11 */ /* 0x000fe400010f1443 */
[----:B------:R-:W-:Y:S01]  /*4cf0*/  LEA.HI.X R141, R64, c[0x0][0x184], R65, 0x2, P5 ;  /* 0x00006100408d7a11 */ /* 0x000fe200028f1441 */
[----:B-1----:R-:W-:Y:S01]  /*4d00*/  FFMA.FTZ R77, R72, R60, R77 ;  /* 0x0000003c484d7223 */ /* 0x002fe2000001004d */
[----:B------:R-:W0:Y:S01]  /*4d10*/  LDS.128 R64, [R252+0x40] ;  /* 0x00004000fc407984 */ /* 0x000e220000000c00 */
[----:B------:R-:W-:-:S03]  /*4d20*/  IADD3 R60, P0, P1, R87, R76, R86 ;  /* 0x0000004c573c7210 */ /* 0x000fc6000791e056 */
[----:B------:R-:W5:Y:S01]  /*4d30*/  LDG.E.64.CONSTANT R138, [R138.64] ;  /* 0x0000000c8a8a7981 */ /* 0x000f62000c1e9b00 */
[----:B------:R-:W-:Y:S02]  /*4d40*/  LEA R126, P2, R60, c[0x0][0x180], 0x2 ;  /* 0x000060003c7e7a11 */ /* 0x000fe400078410ff */
[----:B------:R-:W-:Y:S01]  /*4d50*/  IADD3.X R121, R216, R157, R217, P0, P1 ;  /* 0x0000009dd8797210 */ /* 0x000fe200007e24d9 */
[----:B------:R-:W5:Y:S03]  /*4d60*/  LDG.E.64.CONSTANT R140, [R140.64] ;  /* 0x0000000c8c8c7981 */ /* 0x000f66000c1e9b00 */
[----:B------:R-:W-:-:S06]  /*4d70*/  LEA.HI.X R127, R60, c[0x0][0x184], R121, 0x2, P2 ;  /* 0x000061003c7f7a11 */ /* 0x000fcc00010f1479 */
[----:B------:R-:W5:Y:S01]  /*4d80*/  LDG.E.64.CONSTANT R126, [R126.64] ;  /* 0x0000000c7e7e7981 */ /* 0x000f62000c1e9b00 */
[----:B------:R-:W-:Y:S01]  /*4d90*/  FFMA.FTZ R120, R73, R61, R120 ;  /* 0x0000003d49787223 */ /* 0x000fe20000010078 */
[----:B------:R-:W-:Y:S01]  /*4da0*/  IADD3 R60, P0, P1, R85, R76, R84 ;  /* 0x0000004c553c7210 */ /* 0x000fe2000791e054 */
[----:B------:R-:W-:Y:S01]  /*4db0*/  FFMA.FTZ R77, R74, R62, R77 ;  /* 0x0000003e4a4d7223 */ /* 0x000fe2000001004d */
[----:B------:R-:W-:Y:S01]  /*4dc0*/  IADD3 R61, P3, P4, R83, R76, R32 ;  /* 0x0000004c533d7210 */ /* 0x000fe20007c7e020 */
[----:B------:R-:W-:Y:S01]  /*4dd0*/  FFMA.FTZ R120, R75, R63, R120 ;  /* 0x0000003f4b787223 */ /* 0x000fe20000010078 */
[----:B------:R-:W-:Y:S02]  /*4de0*/  LEA R132, P2, R60, c[0x0][0x180], 0x2 ;  /* 0x000060003c847a11 */ /* 0x000fe400078410ff */
[----:B------:R-:W-:Y:S02]  /*4df0*/  IADD3.X R63, R214, R157, R215, P0, P1 ;  /* 0x0000009dd63f7210 */ /* 0x000fe400007e24d7 */
[----:B------:R-:W-:-:S02]  /*4e00*/  LEA R128, P0, R61, c[0x0][0x180], 0x2 ;  /* 0x000060003d807a11 */ /* 0x000fc400078010ff */
[----:B------:R-:W-:Y:S02]  /*4e10*/  LEA.HI.X R133, R60, c[0x0][0x184], R63, 0x2, P2 ;  /* 0x000061003c857a11 */ /* 0x000fe400010f143f */
[----:B------:R-:W-:Y:S01]  /*4e20*/  IADD3 R62, P1, P2, R4, R76, R33 ;  /* 0x0000004c043e7210 */ /* 0x000fe20007a3e021 */
[----:B0-----:R-:W-:Y:S01]  /*4e30*/  FFMA.FTZ R77, R78, R64, R77 ;  /* 0x000000404e4d7223 */ /* 0x001fe2000001004d */
[----:B------:R-:W-:Y:S02]  /*4e40*/  IADD3.X R64, R212, R157, R213, P3, P4 ;  /* 0x0000009dd4407210 */ /* 0x000fe40001fe84d5 */
[----:B------:R-:W5:Y:S01]  /*4e50*/  LDG.E.64.CONSTANT R132, [R132.64] ;  /* 0x0000000c84847981 */ /* 0x000f62000c1e9b00 */
[----:B------:R-:W-:Y:S02]  /*4e60*/  IADD3 R60, P3, P4, R5, R76, R34 ;  /* 0x0000004c053c7210 */ /* 0x000fe40007c7e022 */
[----:B------:R-:W-:Y:S02]  /*4e70*/  LEA.HI.X R129, R61, c[0x0][0x184], R64, 0x2, P0 ;  /* 0x000061003d817a11 */ /* 0x000fe400000f1440 */
[----:B------:R-:W-:-:S02]  /*4e80*/  LEA R130, P0, R62, c[0x0][0x180], 0x2 ;  /* 0x000060003e827a11 */ /* 0x000fc400078010ff */
[----:B------:R-:W-:Y:S02]  /*4e90*/  LEA R74, P5, R60, c[0x0][0x180], 0x2 ;  /* 0x000060003c4a7a11 */ /* 0x000fe400078a10ff */
[-C--:B------:R-:W-:Y:S01]  /*4ea0*/  IADD3.X R63, R210, R157.reuse, R211, P1, P2 ;  /* 0x0000009dd23f7210 */ /* 0x080fe20000fe44d3 */
[----:B------:R-:W5:Y:S01]  /*4eb0*/  LDG.E.64.CONSTANT R128, [R128.64] ;  /* 0x0000000c80807981 */ /* 0x000f62000c1e9b00 */
[----:B------:R-:W-:Y:S02]  /*4ec0*/  IADD3.X R61, R208, R157, R209, P3, P4 ;  /* 0x0000009dd03d7210 */ /* 0x000fe40001fe84d1 */
[----:B------:R-:W-:Y:S02]  /*4ed0*/  LEA.HI.X R131, R62, c[0x0][0x184], R63, 0x2, P0 ;  /* 0x000061003e837a11 */ /* 0x000fe400000f143f */
[----:B------:R-:W-:Y:S02]  /*4ee0*/  LEA.HI.X R75, R60, c[0x0][0x184], R61, 0x2, P5 ;  /* 0x000061003c4b7a11 */ /* 0x000fe400028f143d */
[----:B------:R-:W-:-:S02]  /*4ef0*/  IADD3 R60, P0, P1, R6, R76, R35 ;  /* 0x0000004c063c7210 */ /* 0x000fc4000791e023 */
[----:B------:R-:W5:Y:S02]  /*4f00*/  LDG.E.64.CONSTANT R130, [R130.64] ;  /* 0x0000000c82827981 */ /* 0x000f64000c1e9b00 */
[----:B------:R-:W-:Y:S02]  /*4f10*/  LEA R72, P2, R60, c[0x0][0x180], 0x2 ;  /* 0x000060003c487a11 */ /* 0x000fe400078410ff */
[----:B------:R-:W-:Y:S01]  /*4f20*/  IADD3.X R61, R206, R157, R207, P0, P1 ;  /* 0x0000009dce3d7210 */ /* 0x000fe200007e24cf */
[----:B------:R-:W5:Y:S03]  /*4f30*/  LDG.E.64.CONSTANT R74, [R74.64] ;  /* 0x0000000c4a4a7981 */ /* 0x000f66000c1e9b00 */
[----:B------:R-:W-:Y:S02]  /*4f40*/  LEA.HI.X R73, R60, c[0x0][0x184], R61, 0x2, P2 ;  /* 0x000061003c497a11 */ /* 0x000fe400010f143d */
[----:B------:R-:W-:-:S04]  /*4f50*/  IADD3 R60, P0, P1, R7, R76, R36 ;  /* 0x0000004c073c7210 */ /* 0x000fc8000791e024 */
[----:B------:R-:W5:Y:S01]  /*4f60*/  LDG.E.64.CONSTANT R72, [R72.64] ;  /* 0x0000000c48487981 */ /* 0x000f62000c1e9b00 */
[----:B------:R-:W-:Y:S01]  /*4f70*/  FFMA.FTZ R120, R79, R65, R120 ;  /* 0x000000414f787223 */ /* 0x000fe20000010078 */
[----:B------:R-:W-:Y:S01]  /*4f80*/  IADD3.X R61, R204, R157, R205, P0, P1 ;  /* 0x0000009dcc3d7210 */ /* 0x000fe200007e24cd */
[----:B------:R-:W-:Y:S01]  /*4f90*/  FFMA.FTZ R77, R116, R66, R77 ;  /* 0x00000042744d7223 */ /* 0x000fe2000001004d */
[----:B------:R-:W-:Y:S01]  /*4fa0*/  LEA R116, P2, R60, c[0x0][0x180], 0x2 ;  /* 0x000060003c747a11 */ /* 0x000fe200078410ff */
[----:B------:R-:W-:-:S03]  /*4fb0*/  FFMA.FTZ R120, R117, R67, R120 ;  /* 0x0000004375787223 */ /* 0x000fc60000010078 */
[----:B------:R-:W-:Y:S02]  /*4fc0*/  LEA.HI.X R117, R60, c[0x0][0x184], R61, 0x2, P2 ;  /* 0x000061003c757a11 */ /* 0x000fe400010f143d */
[----:B------:R-:W-:Y:S01]  /*4fd0*/  IADD3 R60, P0, P1, R8, R76, R37 ;  /* 0x0000004c083c7210 */ /* 0x000fe2000791e025 */
[----:B------:R-:W-:-:S03]  /*4fe0*/  FFMA.FTZ R68, R118, R68, R77 ;  /* 0x0000004476447223 */ /* 0x000fc6000001004d */
[----:B------:R-:W-:Y:S01]  /*4ff0*/  LEA R118, P2, R60, c[0x0][0x180], 0x2 ;  /* 0x000060003c767a11 */ /* 0x000fe200078410ff */
[----:B------:R-:W-:Y:S01]  /*5000*/  FFMA.FTZ R69, R119, R69, R120 ;  /* 0x0000004577457223 */ /* 0x000fe20000010078 */
[----:B------:R-:W-:Y:S01]  /*5010*/  IADD3.X R61, R202, R157, R203, P0, P1 ;  /* 0x0000009dca3d7210 */ /* 0x000fe200007e24cb */
[----:B------:R-:W5:Y:S03]  /*5020*/  LDG.E.64.CONSTANT R116, [R116.64] ;  /* 0x0000000c74747981 */ /* 0x000f66000c1e9b00 */
[----:B------:R-:W-:Y:S02]  /*5030*/  LEA.HI.X R119, R60, c[0x0][0x184], R61, 0x2, P2 ;  /* 0x000061003c777a11 */ /* 0x000fe400010f143d */
[----:B------:R-:W-:-:S04]  /*5040*/  IADD3 R60, P0, P1, R9, R76, R38 ;  /* 0x0000004c093c7210 */ /* 0x000fc8000791e026 */
[----:B------:R-:W-:Y:S01]  /*5050*/  LEA R120, P2, R60, c[0x0][0x180], 0x2 ;  /* 0x000060003c787a11 */ /* 0x000fe200078410ff */
[----:B------:R-:W5:Y:S01]  /*5060*/  LDG.E.64.CONSTANT R118, [R118.64] ;  /* 0x0000000c76767981 */ /* 0x000f62000c1e9b00 */
[----:B------:R-:W-:-:S04]  /*5070*/  IADD3.X R61, R200, R157, R201, P0, P1 ;  /* 0x0000009dc83d7210 */ /* 0x000fc800007e24c9 */
        /* <DEDUP_REMOVED lines=12> */
[----:B------:R-:W-:-:S04]  /*5140*/  IADD3 R60, P0, P1, R12, R76, R41 ;  /* 0x0000004c0c3c7210 */ /* 0x000fc8000791e029 */
[----:B------:R-:W-:Y:S02]  /*5150*/  LEA R78, P2, R60, c[0x0][0x180], 0x2 ;  /* 0x000060003c4e7a11 */ /* 0x000fe400078410ff */
[----:B------:R-:W-:-:S04]  /*5160*/  IADD3.X R61, R194, R157, R195, P0, P1 ;  /* 0x0000009dc23d7210 */ /* 0x000fc800007e24c3 */
[----:B------:R-:W-:Y:S02]  /*5170*/  LEA.HI.X R79, R60, c[0x0][0x184], R61, 0x2, P2 ;  /* 0x000061003c4f7a11 */ /* 0x000fe400010f143d */
[----:B------:R-:W2:Y:S04]  /*5180*/  LDS.128 R60, [R252+0x60] ;  /* 0x00006000fc3c7984 */ /* 0x000ea80000000c00 */
[----:B------:R-:W5:Y:S01]  /*5190*/  LDG.E.64.CONSTANT R78, [R78.64] ;  /* 0x0000000c4e4e7981 */ /* 0x000f62000c1e9b00 */
[----:B------:R-:W-:Y:S02]  /*51a0*/  FFMA.FTZ R65, R134, R70, R68 ;  /* 0x0000004686417223 */ /* 0x000fe40000010044 */
[----:B------:R-:W-:Y:S02]  /*51b0*/  FFMA.FTZ R64, R135, R71, R69 ;  /* 0x0000004787407223 */ /* 0x000fe40000010045 */
[----:B--2---:R-:W-:-:S02]  /*51c0*/  FFMA.FTZ R65, R142, R60, R65 ;  /* 0x0000003c8e417223 */ /* 0x004fc40000010041 */
[----:B------:R-:W-:Y:S02]  /*51d0*/  FFMA.FTZ R64, R143, R61, R64 ;  /* 0x0000003d8f407223 */ /* 0x000fe40000010040 */
[----:B---3--:R-:W-:Y:S02]  /*51e0*/  FFMA.FTZ R69, R144, R62, R65 ;  /* 0x0000003e90457223 */ /* 0x008fe40000010041 */
[----:B------:R-:W-:Y:S02]  /*51f0*/  FFMA.FTZ R68, R145, R63, R64 ;  /* 0x0000003f91447223 */ /* 0x000fe40000010040 */
[----:B------:R-:W4:Y:S04]  /*5200*/  LDS.128 R64, [R252+0x70] ;  /* 0x00007000fc407984 */ /* 0x000f280000000c00 */
[----:B------:R-:W0:Y:S01]  /*5210*/  LDS.128 R60, [R252+0x80] ;  /* 0x00008000fc3c7984 */ /* 0x000e220000000c00 */
[----:B----4-:R-:W-:-:S02]  /*5220*/  FFMA.FTZ R69, R136, R64, R69 ;  /* 0x0000004088457223 */ /* 0x010fc40000010045 */
[----:B------:R-:W-:Y:S02]  /*5230*/  FFMA.FTZ R68, R137, R65, R68 ;  /* 0x0000004189447223 */ /* 0x000fe40000010044 */
[----:B-----5:R-:W-:Y:S02]  /*5240*/  FFMA.FTZ R69, R138, R66, R69 ;  /* 0x000000428a457223 */ /* 0x020fe40000010045 */
[----:B------:R-:W-:Y:S02]  /*5250*/  FFMA.FTZ R68, R139, R67, R68 ;  /* 0x000000438b447223 */ /* 0x000fe40000010044 */
[----:B------:R-:W1:Y:S01]  /*5260*/  LDS.128 R64, [R252+0x90] ;  /* 0x00009000fc407984 */ /* 0x000e620000000c00 */
[----:B0-----:R-:W-:Y:S02]  /*5270*/  FFMA.FTZ R69, R140, R60, R69 ;  /* 0x0000003c8c457223 */ /* 0x001fe40000010045 */
[----:B------:R-:W-:Y:S02]  /*5280*/  FFMA.FTZ R68, R141, R61, R68 ;  /* 0x0000003d8d447223 */ /* 0x000fe40000010044 */
[----:B------:R-:W-:-:S02]  /*5290*/  FFMA.FTZ R77, R126, R62, R69 ;  /* 0x0000003e7e4d7223 */ /* 0x000fc40000010045 */
[----:B------:R-:W-:Y:S02]  /*52a0*/  FFMA.FTZ R126, R127, R63, R68 ;  /* 0x0000003f7f7e7223 */ /* 0x000fe40000010044 */
[----:B------:R-:W0:Y:S04]  /*52b0*/  LDS.128 R68, [R252+0xa0] ;  /* 0x0000a000fc447984 */ /* 0x000e280000000c00 */
[----:B------:R-:W2:Y:S01]  /*52c0*/  LDS.128 R60, [R252+0xb0] ;  /* 0x0000b000fc3c7984 */ /* 0x000ea20000000c00 */
[----:B------:R-:W-:-:S04]  /*52d0*/  IADD3 R127, P0, P1, R13, R76, R42 ;  /* 0x0000004c0d7f7210 */ /* 0x000fc8000791e02a */
[----:B------:R-:W-:Y:S02]  /*52e0*/  LEA R134, P2, R127, c[0x0][0x180], 0x2 ;  /* 0x000060007f867a11 */ /* 0x000fe400078410ff */
[----:B------:R-:W-:Y:S01]  /*52f0*/  IADD3.X R136, R192, R157, R193, P0, P1 ;  /* 0x0000009dc0887210 */ /* 0x000fe200007e24c1 */
[----:B-1----:R-:W-:-:S04]  /*5300*/  FFMA.FTZ R77, R132, R64, R77 ;  /* 0x00000040844d7223 */ /* 0x002fc8000001004d */
[----:B------:R-:W-:Y:S02]  /*5310*/  FFMA.FTZ R77, R128, R66, R77 ;  /* 0x00000042804d7223 */ /* 0x000fe4000001004d */
[----:B------:R-:W-:Y:S02]  /*5320*/  FFMA.FTZ R126, R133, R65, R126 ;  /* 0x00000041857e7223 */ /* 0x000fe4000001007e */
[----:B0-----:R-:W-:Y:S02]  /*5330*/  FFMA.FTZ R77, R130, R68, R77 ;  /* 0x00000044824d7223 */ /* 0x001fe4000001004d */
[----:B------:R-:W-:Y:S02]  /*5340*/  FFMA.FTZ R126, R129, R67, R126 ;  /* 0x00000043817e7223 */ /* 0x000fe4000001007e */
[----:B------:R-:W-:Y:S01]  /*5350*/  FFMA.FTZ R77, R74, R70, R77 ;  /* 0x000000464a4d7223 */ /* 0x000fe2000001004d */
[----:B------:R-:W0:Y:S01]  /*5360*/  LDS.128 R64, [R252+0xc0] ;  /* 0x0000c000fc407984 */ /* 0x000e220000000c00 */
[----:B------:R-:W-:Y:S01]  /*5370*/  FFMA.FTZ R126, R131, R69, R126 ;  /* 0x00000045837e7223 */ /* 0x000fe2000001007e */
[----:B------:R-:W-:Y:S01]  /*5380*/  LEA.HI.X R135, R127, c[0x0][0x184], R136, 0x2, P2 ;  /* 0x000061007f877a11 */ /* 0x000fe200010f1488 */
[----:B--2---:R-:W-:Y:S01]  /*5390*/  FFMA.FTZ R77, R72, R60, R77 ;  /* 0x0000003c484d7223 */ /* 0x004fe2000001004d */
[----:B------:R-:W-:Y:S01]  /*53a0*/  IADD3 R60, P0, P1, R14, R76, R43 ;  /* 0x0000004c0e3c7210 */ /* 0x000fe2000791e02b */
[----:B------:R-:W-:-:S03]  /*53b0*/  FFMA.FTZ R126, R75, R71, R126 ;  /* 0x000000474b7e7223 */ /* 0x000fc6000001007e */
[----:B------:R-:W2:Y:S01]  /*53c0*/  LDG.E.64.CONSTANT R134, [R134.64] ;  /* 0x0000000c86867981 */ /* 0x000ea2000c1e9b00 */
[----:B------:R-:W-:-:S03]  /*53d0*/  LEA R140, P2, R60, c[0x0][0x180], 0x2 ;  /* 0x000060003c8c7a11 */ /* 0x000fc600078410ff */
[----:B------:R-:W1:Y:S01]  /*53e0*/  LDS.128 R68, [R252+0xd0] ;  /* 0x0000d000fc447984 */ /* 0x000e620000000c00 */
[----:B------:R-:W-:-:S04]  /*53f0*/  IADD3.X R75, R190, R157, R191, P0, P1 ;  /* 0x0000009dbe4b7210 */ /* 0x000fc800007e24bf */
[----:B------:R-:W-:-:S06]  /*5400*/  LEA.HI.X R141, R60, c[0x0][0x184], R75, 0x2, P2 ;  /* 0x000061003c8d7a11 */ /* 0x000fcc00010f144b */
[----:B------:R-:W3:Y:S01]  /*5410*/  LDG.E.64.CONSTANT R140, [R140.64] ;  /* 0x0000000c8c8c7981 */ /* 0x000ee2000c1e9b00 */
[----:B------:R-:W-:Y:S02]  /*5420*/  FFMA.FTZ R77, R116, R62, R77 ;  /* 0x0000003e744d7223 */ /* 0x000fe4000001004d */
[----:B------:R-:W-:Y:S02]  /*5430*/  FFMA.FTZ R126, R73, R61, R126 ;  /* 0x0000003d497e7223 */ /* 0x000fe4000001007e */
[----:B------:R-:W4:Y:S02]  /*5440*/  LDS.128 R72, [R252+0xe0] ;  /* 0x0000e000fc487984 */ /* 0x000f240000000c00 */
[----:B------:R-:W-:Y:S01]  /*5450*/  FFMA.FTZ R126, R117, R63, R126 ;  /* 0x0000003f757e7223 */ /* 0x000fe2000001007e */
[-C--:B------:R-:W-:Y:S02]  /*5460*/  IADD3 R63, P5, P6, R15, R76.reuse, R44 ;  /* 0x0000004c0f3f7210 */ /* 0x080fe40007ebe02c */
[----:B------:R-:W-:Y:S01]  /*5470*/  IADD3 R61, P4, P0, R16, R76, R45 ;  /* 0x0000004c103d7210 */ /* 0x000fe2000789e02d */
[----:B0-----:R-:W-:Y:S01]  /*5480*/  FFMA.FTZ R77, R118, R64, R77 ;  /* 0x00000040764d7223 */ /* 0x001fe2000001004d */
[----:B------:R-:W-:Y:S01]  /*5490*/  LEA R62, P1, R63, c[0x0][0x180], 0x2 ;  /* 0x000060003f3e7a11 */ /* 0x000fe200078210ff */
[----:B------:R-:W-:Y:S01]  /*54a0*/  FFMA.FTZ R126, R119, R65, R126 ;  /* 0x00000041777e7223 */ /* 0x000fe2000001007e */
[----:B------:R-:W-:Y:S01]  /*54b0*/  IADD3.X R64, R188, R157, R189, P5, P6 ;  /* 0x0000009dbc407210 */ /* 0x000fe20002fec4bd */
[----:B------:R-:W-:Y:S01]  /*54c0*/  FFMA.FTZ R77, R120, R66, R77 ;  /* 0x00000042784d7223 */ /* 0x000fe2000001004d */
[----:B------:R-:W-:Y:S01]  /*54d0*/  IADD3 R65, P2, P3, R17, R76, R46 ;  /* 0x0000004c11417210 */ /* 0x000fe20007b5e02e */
[----:B------:R-:W-:Y:S01]  /*54e0*/  FFMA.FTZ R126, R121, R67, R126 ;  /* 0x00000043797e7223 */ /* 0x000fe2000001007e */
[----:B------:R-:W-:-:S02]  /*54f0*/  LEA R60, P5, R61, c[0x0][0x180], 0x2 ;  /* 0x000060003d3c7a11 */ /* 0x000fc400078a10ff */
[----:B------:R-:W-:Y:S01]  /*5500*/  LEA.HI.X R63, R63, c[0x0][0x184], R64, 0x2, P1 ;  /* 0x000061003f3f7a11 */ /* 0x000fe200008f1440 */
[----:B-1----:R-:W-:Y:S01]  /*5510*/  FFMA.FTZ R77, R122, R68, R77 ;  /* 0x000000447a4d7223 */ /* 0x002fe2000001004d */
[----:B------:R-:W-:Y:S01]  /*5520*/  IADD3.X R68, R186, R157, R187, P4, P0 ;  /* 0x0000009dba447210 */ /* 0x000fe200027e04bb */
[----:B------:R-:W-:Y:S01]  /*5530*/  FFMA.FTZ R64, R123, R69, R126 ;  /* 0x000000457b407223 */ /* 0x000fe2000001007e */
[----:B------:R-:W-:Y:S02]  /*5540*/  LEA R138, P6, R65, c[0x0][0x180], 0x2 ;  /* 0x00006000418a7a11 */ /* 0x000fe400078c10ff */
[----:B------:R-:W-:Y:S02]  /*5550*/  IADD3.X R66, R184, R157, R185, P2, P3 ;  /* 0x0000009db8427210 */ /* 0x000fe400017e64b9 */
[----:B------:R-:W-:Y:S02]  /*5560*/  LEA.HI.X R61, R61, c[0x0][0x184], R68, 0x2, P5 ;  /* 0x000061003d3d7a11 */ /* 0x000fe400028f1444 */
[----:B------:R0:W5:Y:S01]  /*5570*/  LDG.E.64.CONSTANT R68, [R62.64] ;  /* 0x0000000c3e447981 */ /* 0x000162000c1e9b00 */
[----:B------:R-:W-:Y:S01]  /*5580*/  LEA.HI.X R139, R65, c[0x0][0x184], R66, 0x2, P6 ;  /* 0x00006100418b7a11 */ /* 0x000fe200030f1442 */
[----:B------:R-:W-:-:S02]  /*5590*/  FFMA.FTZ R77, R124, R70, R77 ;  /* 0x000000467c4d7223 */ /* 0x000fc4000001004d */
[----:B------:R-:W-:Y:S02]  /*55a0*/  FFMA.FTZ R64, R125, R71, R64 ;  /* 0x000000477d407223 */ /* 0x000fe40000010040 */
[----:B------:R1:W5:Y:S04]  /*55b0*/  LDG.E.64.CONSTANT R70, [R60.64] ;  /* 0x0000000c3c467981 */ /* 0x000368000c1e9b00 */
[----:B------:R-:W5:Y:S01]  /*55c0*/  LDG.E.64.CONSTANT R138, [R138.64] ;  /* 0x0000000c8a8a7981 */ /* 0x000f62000c1e9b00 */
[-C--:B------:R-:W-:Y:S02]  /*55d0*/  IADD3 R127, P0, P1, R18, R76.reuse, R47 ;  /* 0x0000004c127f7210 */ /* 0x080fe4000791e02f */
[----:B------:R-:W-:Y:S02]  /*55e0*/  IADD3 R128, P2, P3, R19, R76, R48 ;  /* 0x0000004c13807210 */ /* 0x000fe40007b5e030 */
[----:B------:R-:W-:-:S02]  /*55f0*/  IADD3.X R130, R182, R157, R183, P0, P1 ;  /* 0x0000009db6827210 */ /* 0x000fc400007e24b7 */
[C---:B------:R-:W-:Y:S02]  /*5600*/  LEA R142, P6, R127.reuse, c[0x0][0x180], 0x2 ;  /* 0x000060007f8e7a11 */ /* 0x040fe400078c10ff */
[----:B------:R-:W-:Y:S02]  /*5610*/  IADD3.X R131, R180, R157, R181, P2, P3 ;  /* 0x0000009db4837210 */ /* 0x000fe400017e64b5 */
[----:B------:R-:W-:Y:S01]  /*5620*/  LEA.HI.X R143, R127, c[0x0][0x184], R130, 0x2, P6 ;  /* 0x000061007f8f7a11 */ /* 0x000fe200030f1482 */
[----:B----4-:R-:W-:Y:S01]  /*5630*/  FFMA.FTZ R72, R78, R72, R77 ;  /* 0x000000484e487223 */ /* 0x010fe2000001004d */
[----:B------:R-:W-:Y:S02]  /*5640*/  LEA R144, P6, R128, c[0x0][0x180], 0x2 ;  /* 0x0000600080907a11 */ /* 0x000fe400078c10ff */
[-C--:B------:R-:W-:Y:S02]  /*5650*/  IADD3 R126, P4, P5, R20, R76.reuse, R49 ;  /* 0x0000004c147e7210 */ /* 0x080fe40007d9e031 */
[-C--:B------:R-:W-:Y:S01]  /*5660*/  IADD3 R124, P0, P1, R21, R76.reuse, R50 ;  /* 0x0000004c157c7210 */ /* 0x080fe2000791e032 */
[----:B------:R-:W4:Y:S01]  /*5670*/  LDG.E.64.CONSTANT R142, [R142.64] ;  /* 0x0000000c8e8e7981 */ /* 0x000f22000c1e9b00 */
[----:B------:R-:W-:-:S02]  /*5680*/  IADD3 R77, P2, P3, R22, R76, R51 ;  /* 0x0000004c164d7210 */ /* 0x000fc40007b5e033 */
[----:B------:R-:W-:Y:S02]  /*5690*/  LEA.HI.X R145, R128, c[0x0][0x184], R131, 0x2, P6 ;  /* 0x0000610080917a11 */ /* 0x000fe400030f1483 */
[-C--:B------:R-:W-:Y:S02]  /*56a0*/  IADD3.X R129, R178, R157.reuse, R179, P4, P5 ;  /* 0x0000009db2817210 */ /* 0x080fe400027ea4b3 */
[----:B------:R-:W-:Y:S02]  /*56b0*/  LEA R146, P6, R126, c[0x0][0x180], 0x2 ;  /* 0x000060007e927a11 */ /* 0x000fe400078c10ff */
[-C--:B------:R-:W-:Y:S01]  /*56c0*/  IADD3.X R125, R176, R157.reuse, R177, P0, P1 ;  /* 0x0000009db07d7210 */ /* 0x080fe200007e24b1 */
[----:B------:R-:W4:Y:S01]  /*56d0*/  LDG.E.64.CONSTANT R144, [R144.64] ;  /* 0x0000000c90907981 */ /* 0x000f22000c1e9b00 */
        /* <DEDUP_REMOVED lines=8> */
[----:B------:R-:W4:Y:S01]  /*5760*/  LDG.E.64.CONSTANT R146, [R146.64] ;  /* 0x0000000c92927981 */ /* 0x000f22000c1e9b00 */
[----:B------:R-:W-:-:S02]  /*5770*/  IADD3.X R122, R168, R157, R169, P2, P3 ;  /* 0x0000009da87a7210 */ /* 0x000fc400017e64a9 */
[-C--:B------:R-:W-:Y:S02]  /*5780*/  IADD3 R78, P5, P4, R26, R76.reuse, R55 ;  /* 0x0000004c1a4e7210 */ /* 0x080fe40007cbe037 */
[-C--:B------:R-:W-:Y:S02]  /*5790*/  IADD3 R66, P1, P0, R27, R76.reuse, R56 ;  /* 0x0000004c1b427210 */ /* 0x080fe4000783e038 */
[----:B0-----:R-:W-:Y:S02]  /*57a0*/  IADD3 R63, P2, P3, R28, R76, R57 ;  /* 0x0000004c1c3f7210 */ /* 0x001fe40007b5e039 */
[----:B------:R-:W-:Y:S02]  /*57b0*/  LEA.HI.X R137, R124, c[0x0][0x184], R125, 0x2, P6 ;  /* 0x000061007c897a11 */ /* 0x000fe400030f147d */
[-C--:B------:R-:W-:Y:S02]  /*57c0*/  IADD3.X R123, R166, R157.reuse, R167, P5, P4 ;  /* 0x0000009da67b7210 */ /* 0x080fe40002fe84a7 */
[----:B------:R-:W-:-:S02]  /*57d0*/  IADD3.X R67, R164, R157, R165, P1, P0 ;  /* 0x0000009da4437210 */ /* 0x000fc40000fe04a5 */
[----:B------:R-:W-:Y:S01]  /*57e0*/  IADD3.X R65, R162, R157, R163, P2, P3 ;  /* 0x0000009da2417210 */ /* 0x000fe200017e64a3 */
[----:B------:R-:W4:Y:S01]  /*57f0*/  LDG.E.64.CONSTANT R136, [R136.64] ;  /* 0x0000000c88887981 */ /* 0x000f22000c1e9b00 */
[-C--:B------:R-:W-:Y:S02]  /*5800*/  IADD3 R62, P4, P5, R29, R76.reuse, R58 ;  /* 0x0000004c1d3e7210 */ /* 0x080fe40007d9e03a */
[-C--:B-1----:R-:W-:Y:S02]  /*5810*/  IADD3 R61, P1, P0, R30, R76.reuse, R59 ;  /* 0x0000004c1e3d7210 */ /* 0x082fe4000783e03b */
[----:B------:R-:W-:Y:S02]  /*5820*/  IADD3 R60, P2, P3, R31, R76, R82 ;  /* 0x0000004c1f3c7210 */ /* 0x000fe40007b5e052 */
[----:B------:R-:W-:-:S04]  /*5830*/  LEA R76, P6, R77, c[0x0][0x180], 0x2 ;  /* 0x000060004d4c7a11 */ /* 0x000fc800078c10ff */
[----:B------:R-:W-:Y:S02]  /*5840*/  LEA.HI.X R77, R77, c[0x0][0x184], R116, 0x2, P6 ;  /* 0x000061004d4d7a11 */ /* 0x000fe400030f1474 */
[----:B------:R-:W-:-:S04]  /*5850*/  LEA R116, P6, R117, c[0x0][0x180], 0x2 ;  /* 0x0000600075747a11 */ /* 0x000fc800078c10ff */
[----:B------:R-:W4:Y:S01]  /*5860*/  LDG.E.64.CONSTANT R76, [R76.64] ;  /* 0x0000000c4c4c7981 */ /* 0x000f22000c1e9b00 */
[----:B------:R-:W-:-:S06]  /*5870*/  LEA.HI.X R117, R117, c[0x0][0x184], R118, 0x2, P6 ;  /* 0x0000610075757a11 */ /* 0x000fcc00030f1476 */
[----:B------:R-:W4:Y:S01]  /*5880*/  LDG.E.64.CONSTANT R116, [R116.64] ;  /* 0x0000000c74747981 */ /* 0x000f22000c1e9b00 */
[----:B------:R-:W-:-:S04]  /*5890*/  LEA R118, P6, R119, c[0x0][0x180], 0x2 ;  /* 0x0000600077767a11 */ /* 0x000fc800078c10ff */
[----:B------:R-:W-:Y:S02]  /*58a0*/  LEA.HI.X R119, R119, c[0x0][0x184], R120, 0x2, P6 ;  /* 0x0000610077777a11 */ /* 0x000fe400030f1478 */
[----:B------:R-:W-:-:S04]  /*58b0*/  LEA R120, P6, R121, c[0x0][0x180], 0x2 ;  /* 0x0000600079787a11 */ /* 0x000fc800078c10ff */
[----:B------:R-:W-:Y:S01]  /*58c0*/  LEA.HI.X R121, R121, c[0x0][0x184], R122, 0x2, P6 ;  /* 0x0000610079797a11 */ /* 0x000fe200030f147a */
[----:B------:R-:W4:Y:S01]  /*58d0*/  LDG.E.64.CONSTANT R118, [R118.64] ;  /* 0x0000000c76767981 */ /* 0x000f22000c1e9b00 */
        /* <DEDUP_REMOVED lines=9> */
[----:B------:R-:W-:Y:S02]  /*5970*/  LEA R128, P6, R62, c[0x0][0x180], 0x2 ;  /* 0x000060003e807a11 */ /* 0x000fe400078c10ff */
[-C--:B------:R-:W-:Y:S02]  /*5980*/  IADD3.X R63, R160, R157.reuse, R161, P4, P5 ;  /* 0x0000009da03f7210 */ /* 0x080fe400027ea4a1 */
[----:B------:R-:W-:Y:S01]  /*5990*/  LEA R130, P4, R61, c[0x0][0x180], 0x2 ;  /* 0x000060003d827a11 */ /* 0x000fe200078810ff */
[----:B------:R-:W4:Y:S01]  /*59a0*/  LDG.E.64.CONSTANT R126, [R126.64] ;  /* 0x0000000c7e7e7981 */ /* 0x000f22000c1e9b00 */
[----:B------:R-:W-:Y:S02]  /*59b0*/  LEA.HI.X R129, R62, c[0x0][0x184], R63, 0x2, P6 ;  /* 0x000061003e817a11 */ /* 0x000fe400030f143f */
[----:B------:R-:W-:-:S02]  /*59c0*/  IADD3.X R62, R158, R157, R159, P1, P0 ;  /* 0x0000009d9e3e7210 */ /* 0x000fc40000fe049f */
[----:B------:R-:W-:Y:S02]  /*59d0*/  IADD3.X R157, R155, R157, R156, P2, P3 ;  /* 0x0000009d9b9d7210 */ /* 0x000fe400017e649c */
[----:B------:R-:W-:Y:S01]  /*59e0*/  LEA.HI.X R131, R61, c[0x0][0x184], R62, 0x2, P4 ;  /* 0x000061003d837a11 */ /* 0x000fe200020f143e */
[----:B------:R-:W4:Y:S01]  /*59f0*/  LDG.E.64.CONSTANT R128, [R128.64] ;  /* 0x0000000c80807981 */ /* 0x000f22000c1e9b00 */
[----:B------:R-:W-:-:S04]  /*5a00*/  LEA R132, P0, R60, c[0x0][0x180], 0x2 ;  /* 0x000060003c847a11 */ /* 0x000fc800078010ff */
[----:B------:R-:W-:Y:S01]  /*5a10*/  LEA.HI.X R133, R60, c[0x0][0x184], R157, 0x2, P0 ;  /* 0x000061003c857a11 */ /* 0x000fe200000f149d */
[----:B------:R-:W4:Y:S04]  /*5a20*/  LDG.E.64.CONSTANT R130, [R130.64] ;  /* 0x0000000c82827981 */ /* 0x000f28000c1e9b00 */
[----:B------:R-:W3:Y:S04]  /*5a30*/  LDS.128 R60, [R252+0xf0] ;  /* 0x0000f000fc3c7984 */ /* 0x000ee80000000c00 */
[----:B------:R-:W4:Y:S01]  /*5a40*/  LDG.E.64.CONSTANT R132, [R132.64] ;  /* 0x0000000c84847981 */ /* 0x000f22000c1e9b00 */
[----:B------:R-:W-:-:S02]  /*5a50*/  FFMA.FTZ R64, R79, R73, R64 ;  /* 0x000000494f407223 */ /* 0x000fc40000010040 */
[----:B--2---:R-:W-:Y:S02]  /*5a60*/  FFMA.FTZ R65, R134, R74, R72 ;  /* 0x0000004a86417223 */ /* 0x004fe40000010048 */
[----:B------:R-:W-:Y:S02]  /*5a70*/  FFMA.FTZ R72, R135, R75, R64 ;  /* 0x0000004b87487223 */ /* 0x000fe40000010040 */
[----:B---3--:R-:W-:Y:S02]  /*5a80*/  FFMA.FTZ R73, R140, R60, R65 ;  /* 0x0000003c8c497223 */ /* 0x008fe40000010041 */
[----:B------:R-:W0:Y:S01]  /*5a90*/  LDS.128 R64, [R252+0x100] ;  /* 0x00010000fc407984 */ /* 0x000e220000000c00 */
[----:B------:R-:W-:Y:S02]  /*5aa0*/  FFMA.FTZ R72, R141, R61, R72 ;  /* 0x0000003d8d487223 */ /* 0x000fe40000010048 */
[----:B-----5:R-:W-:Y:S02]  /*5ab0*/  FFMA.FTZ R73, R68, R62, R73 ;  /* 0x0000003e44497223 */ /* 0x020fe40000010049 */
[----:B------:R-:W-:-:S02]  /*5ac0*/  FFMA.FTZ R72, R69, R63, R72 ;  /* 0x0000003f45487223 */ /* 0x000fc40000010048 */
[----:B------:R-:W-:Y:S01]  /*5ad0*/  LDS.128 R60, [R252+0x130] ;  /* 0x00013000fc3c7984 */ /* 0x000fe20000000c00 */
[----:B0-----:R-:W-:Y:S02]  /*5ae0*/  FFMA.FTZ R73, R70, R64, R73 ;  /* 0x0000004046497223 */ /* 0x001fe40000010049 */
[----:B------:R-:W-:Y:S02]  /*5af0*/  FFMA.FTZ R64, R71, R65, R72 ;  /* 0x0000004147407223 */ /* 0x000fe40000010048 */
[----:B------:R-:W-:Y:S01]  /*5b00*/  FFMA.FTZ R65, R138, R66, R73 ;  /* 0x000000428a417223 */ /* 0x000fe20000010049 */
[----:B------:R-:W-:Y:S04]  /*5b10*/  LDS.128 R68, [R252+0x120] ;  /* 0x00012000fc447984 */ /* 0x000fe80000000c00 */
[----:B------:R-:W4:Y:S01]  /*5b20*/  LDS.128 R72, [R252+0x110] ;  /* 0x00011000fc487984 */ /* 0x000f220000000c00 */
[----:B------:R-:W-:-:S02]  /*5b30*/  FFMA.FTZ R64, R139, R67, R64 ;  /* 0x000000438b407223 */ /* 0x000fc40000010040 */
[----:B----4-:R-:W-:Y:S02]  /*5b40*/  FFMA.FTZ R65, R142, R72, R65 ;  /* 0x000000488e417223 */ /* 0x010fe40000010041 */
        /* <DEDUP_REMOVED lines=34> */
.L_x_22399:
[----:B------:R-:W-:Y:S01]  /*5d70*/  IMAD R62, R148, 0x10, R154 ;  /* 0x00000010943e7824 */ /* 0x000fe200078e029a */
[----:B------:R-:W-:Y:S01]  /*5d80*/  ISETP.NE.AND P0, PT, R0, RZ, PT ;  /* 0x000000ff0000720c */ /* 0x000fe20003f05270 */
[----:B-1----:R-:W-:Y:S01]  /*5d90*/  FADD.FTZ R60, R67, R60 ;  /* 0x0000003c433c7221 */ /* 0x002fe20000010000 */
[----:B------:R-:W-:Y:S01]  /*5da0*/  BSSY B1, `(.L_x_22359) ;  /* 0x000000b000017945 */ /* 0x000fe20003800000 */
[----:B------:R-:W-:Y:S02]  /*5db0*/  IMAD.IADD R61, R251, 0x1, R62 ;  /* 0x00000001fb3d7824 */ /* 0x000fe400078e023e */
[----:B------:R-:W-:-:S04]  /*5dc0*/  FMUL.FTZ R60, R60, c[0x0][0x194] ;  /* 0x000065003c3c7a20 */ /* 0x000fc80000410000 */
[----:B------:R-:W1:Y:S02]  /*5dd0*/  I2F R61, R61 ;  /* 0x0000003d003d7306 */ /* 0x000e640000201400 */
[----:B-1----:R-:W-:Y:S02]  /*5de0*/  FFMA.FTZ R64, R61, UR4, R60 ;  /* 0x000000043d407c23 */ /* 0x002fe4000801003c */
[----:B------:R-:W-:Y:S05]  /*5df0*/  @P0 BRA `(.L_x_22360) ;  /* 0x0000005000000947 */ /* 0x000fea0003800000 */
[C---:B------:R-:W-:Y:S02]  /*5e00*/  ISETP.GE.AND P0, PT, R62.reuse, UR16, PT ;  /* 0x000000103e007c0c */ /* 0x040fe4000bf06270 */
[----:B------:R-:W-:Y:S02]  /*5e10*/  IADD3 R61, R62, -UR17, RZ ;  /* 0x800000113e3d7c10 */ /* 0x000fe4000fffe0ff */
[----:B------:R-:W-:-:S05]  /*5e20*/  FSEL R60, R64, RZ, !P0 ;  /* 0x000000ff403c7208 */ /* 0x000fca0004000000 */
[----:B------:R1:W-:Y:S04]  /*5e30*/  STS [R61.X4+0x320], R60 ;  /* 0x0003203c3d007388 */ /* 0x0003e80000004800 */
[----:B------:R-:W-:Y:S02]  /*5e40*/  @!P0 FMNMX.FTZ R3, R3, R64, !PT ;  /* 0x0000004003038209 */ /* 0x000fe40007810000 */
.L_x_22360:
[----:B------:R-:W-:Y:S05]  /*5e50*/  BSYNC B1 ;  /* 0x0000000000017941 */ /* 0x000fea0003800000 */
.L_x_22359:
[----:B------:R-:W-:-:S04]  /*5e60*/  IADD3 R148, R148, 0x4, RZ ;  /* 0x0000000494947810 */ /* 0x000fc80007ffe0ff */
[----:B------:R-:W-:-:S13]  /*5e70*/  ISETP.GE.AND P0, PT, R148, UR6, PT ;  /* 0x0000000694007c0c */ /* 0x000fda000bf06270 */
[----:B01----:R-:W-:Y:S01]  /*5e80*/  @P0 CALL.REL.NOINC `(.L_x_22351) ;  /* 0x0000001000000944 */ /* 0x003fe20003c00000 */
[----:B------:R-:W-:Y:S05]  /*5e90*/  BRA `(.L_x_22361) ;  /* 0xffffe74000007947 */ /* 0x000fea000383ffff */
.L_x_22351:
[----:B------:R-:W-:Y:S05]  /*5ea0*/  BSYNC B0 ;  /* 0x0000000000007941 */ /* 0x000fea0003800000 */
.L_x_22350:
[----:B------:R-:W-:Y:S05]  /*5eb0*/  BRA.DIV ~URZ, `(.L_x_22362) ;  /* 0x00005dc27f007947 */ /* 0x000fea000b800000 */
[----:B------:R0:W2:Y:S02]  /*5ec0*/  SHFL.BFLY PT, R0, R3, 0x10, 0x1f ;  /* 0x0e001f0003007f89 */ /* 0x0000a400000e0000 */
.L_x_22400:
[----:B--2---:R-:W-:Y:S01]  /*5ed0*/  FMNMX.FTZ R5, R0, R3, !PT ;  /* 0x0000000300057209 */ /* 0x004fe20007810000 */
[----:B------:R-:W-:Y:S05]  /*5ee0*/  BRA.DIV ~URZ, `(.L_x_22363) ;  /* 0x00005e127f007947 */ /* 0x000fea000b800000 */
[----:B------:R-:W2:Y:S02]  /*5ef0*/  SHFL.BFLY PT, R0, R5, 0x8, 0x1f ;  /* 0x0d001f0005007f89 */ /* 0x000ea400000e0000 */
[----:B--2---:R-:W-:-:S05]  /*5f00*/  FMNMX.FTZ R0, R5, R0, !PT ;  /* 0x0000000005007209 */ /* 0x004fca0007810000 */
[----:B0-----:R-:W0:Y:S02]  /*5f10*/  SHFL.BFLY PT, R3, R0, 0x4, 0x1f ;  /* 0x0c801f0000037f89 */ /* 0x001e2400000e0000 */
[----:B0-----:R-:W-:-:S05]  /*5f20*/  FMNMX.FTZ R3, R0, R3, !PT ;  /* 0x0000000300037209 */ /* 0x001fca0007810000 */
[----:B------:R0:W2:Y:S02]  /*5f30*/  SHFL.BFLY PT, R4, R3, 0x2, 0x1f ;  /* 0x0c401f0003047f89 */ /* 0x0000a400000e0000 */
.L_x_22401:
[----:B------:R-:W3:Y:S01]  /*5f40*/  S2R R6, SR_TID.X ;  /* 0x0000000000067919 */ /* 0x000ee20000002100 */
[----:B------:R-:W-:Y:S01]  /*5f50*/  WARPSYNC 0xffffffff ;  /* 0xffffffff00007948 */ /* 0x000fe20003800000 */
[--C-:B---3--:R-:W-:Y:S02]  /*5f60*/  SHF.R.S32.HI R0, RZ, 0x1f, R6.reuse ;  /* 0x0000001fff007819 */ /* 0x108fe40000011406 */
[----:B------:R-:W-:Y:S02]  /*5f70*/  SHF.R.S32.HI R5, RZ, 0x1f, R6 ;  /* 0x0000001fff057819 */ /* 0x000fe40000011406 */
[-C--:B------:R-:W-:Y:S02]  /*5f80*/  LEA.HI R0, R0, R6.reuse, RZ, 0x5 ;  /* 0x0000000600007211 */ /* 0x080fe400078f28ff */
[----:B------:R-:W-:Y:S02]  /*5f90*/  LEA.HI R5, R5, R6, RZ, 0x5 ;  /* 0x0000000605057211 */ /* 0x000fe400078f28ff */
[----:B------:R-:W-:-:S02]  /*5fa0*/  LOP3.LUT R0, R0, 0xffffffe0, RZ, 0xc0, !PT ;  /* 0xffffffe000007812 */ /* 0x000fc400078ec0ff */
[----:B------:R-:W-:-:S03]  /*5fb0*/  SHF.R.S32.HI R5, RZ, 0x5, R5 ;  /* 0x00000005ff057819 */ /* 0x000fc60000011405 */
[----:B------:R-:W-:-:S05]  /*5fc0*/  IMAD.IADD R0, R6, 0x1, -R0 ;  /* 0x0000000106007824 */ /* 0x000fca00078e0a00 */
[----:B------:R-:W-:-:S13]  /*5fd0*/  ISETP.NE.AND P0, PT, R0, RZ, PT ;  /* 0x000000ff0000720c */ /* 0x000fda0003f05270 */
[----:B--2---:R-:W-:-:S05]  /*5fe0*/  @!P0 FMNMX.FTZ R4, R4, R3, !PT ;  /* 0x0000000304048209 */ /* 0x004fca0007810000 */
[----:B------:R2:W-:Y:S02]  /*5ff0*/  @!P0 STS [R5.X4+0x300], R4 ;  /* 0x0003000405008388 */ /* 0x0005e40000004800 */
[----:B------:R-:W-:Y:S01]  /*6000*/  BAR.SYNC.DEFER_BLOCKING 0x0 ;  /* 0x0000000000007b1d */ /* 0x000fe20000010000 */
[----:B------:R-:W-:Y:S01]  /*6010*/  ISETP.GT.AND P0, PT, R0, 0x3, PT ;  /* 0x000000030000780c */ /* 0x000fe20003f04270 */
[----:B0-----:R-:W-:-:S04]  /*6020*/  IMAD.MOV.U32 R3, RZ, RZ, -0x800001 ;  /* 0xff7fffffff037424 */ /* 0x001fc800078e00ff */
[----:B------:R-:W0:Y:S01]  /*6030*/  S2R R7, SR_TID.X ;  /* 0x0000000000077919 */ /* 0x000e220000002100 */
[----:B------:R-:W-:Y:S07]  /*6040*/  BSSY B0, `(.L_x_22364) ;  /* 0x00000ec000007945 */ /* 0x000fee0003800000 */
[----:B------:R-:W3:Y:S01]  /*6050*/  @!P0 LDS R3, [R0.X4+0x300] ;  /* 0x0003000000038984 */ /* 0x000ee20000004800 */
[----:B0-----:R-:W-:-:S03]  /*6060*/  ISETP.GE.AND P1, PT, R7, UR7, PT ;  /* 0x0000000707007c0c */ /* 0x001fc6000bf26270 */
[----:B---3--:R-:W0:Y:S02]  /*6070*/  SHFL.BFLY PT, R0, R3, 0x2, 0x1f ;  /* 0x0c401f0003007f89 */ /* 0x008e2400000e0000 */
[----:B0-2---:R-:W-:-:S05]  /*6080*/  FMNMX.FTZ R4, R0, R3, !PT ;  /* 0x0000000300047209 */ /* 0x005fca0007810000 */
[----:B------:R-:W0:Y:S02]  /*6090*/  SHFL.BFLY PT, R5, R4, 0x1, 0x1f ;  /* 0x0c201f0004057f89 */ /* 0x000e2400000e0000 */
[----:B0-----:R-:W-:Y:S01]  /*60a0*/  FMNMX.FTZ R0, R4, R5, !PT ;  /* 0x0000000504007209 */ /* 0x001fe20007810000 */
[----:B------:R-:W-:-:S05]  /*60b0*/  IMAD.MOV.U32 R5, RZ, RZ, RZ ;  /* 0x000000ffff057224 */ /* 0x000fca00078e00ff */
        /* <DEDUP_REMOVED lines=22> */
.L_x_22368:
        /* <DEDUP_REMOVED lines=11> */
.L_x_22367:
[----:B------:R-:W-:Y:S05]  /*62d0*/  BSYNC B1 ;  /* 0x0000000000017941 */ /* 0x000fea0003800000 */
.L_x_22366:
        /* <DEDUP_REMOVED lines=11> */
.L_x_22371:
        /* <DEDUP_REMOVED lines=100> */
.L_x_22370:
[----:B------:R-:W-:Y:S05]  /*69d0*/  BSYNC B1 ;  /* 0x0000000000017941 */ /* 0x000fea0003800000 */
.L_x_22369:
        /* <DEDUP_REMOVED lines=55> */
.L_x_22373:
[----:B------:R-:W-:Y:S05]  /*6d50*/  BSYNC B1 ;  /* 0x0000000000017941 */ /* 0x000fea0003800000 */
.L_x_22372:
        /* <DEDUP_REMOVED lines=26> */
.L_x_22365:
[----:B------:R-:W-:Y:S05]  /*6f00*/  BSYNC B0 ;  /* 0x0000000000007941 */ /* 0x000fea0003800000 */
.L_x_22364:
        /* <DEDUP_REMOVED lines=46> */
.L_x_22378:
        /* <DEDUP_REMOVED lines=8> */
.L_x_22377:
[----:B0-----:R-:W-:Y:S05]  /*7270*/  BSYNC B1 ;  /* 0x0000000000017941 */ /* 0x001fea0003800000 */
.L_x_22376:
        /* <DEDUP_REMOVED lines=11> */
.L_x_22381:
        /* <DEDUP_REMOVED lines=52> */
.L_x_22380:
[----:B------:R-:W-:Y:S05]  /*7670*/  BSYNC B1 ;  /* 0x0000000000017941 */ /* 0x000fea0003800000 */
.L_x_22379:
        /* <DEDUP_REMOVED lines=31> */
.L_x_22383:
[----:B------:R-:W-:Y:S05]  /*7870*/  BSYNC B1 ;  /* 0x0000000000017941 */ /* 0x000fea0003800000 */
.L_x_22382:
        /* <DEDUP_REMOVED lines=14> */
.L_x_22375:
[----:B------:R-:W-:Y:S05]  /*7960*/  BSYNC B0 ;  /* 0x0000000000007941 */ /* 0x000fea0003800000 */
.L_x_22374:
[----:B0-----:R-:W0:Y:S01]  /*7970*/  S2R R8, SR_TID.X ;  /* 0x0000000000087919 */ /* 0x001e220000002100 */
[----:B------:R-:W-:Y:S03]  /*7980*/  BSSY B0, `(.L_x_22384) ;  /* 0x0000020000007945 */ /* 0x000fe60003800000 */
[----:B------:R-:W-:Y:S01]  /*7990*/  BAR.SYNC.DEFER_BLOCKING 0x0 ;  /* 0x0000000000007b1d */ /* 0x000fe20000010000 */
[----:B------:R-:W-:Y:S02]  /*79a0*/  ISETP.GE.AND P1, PT, R2, UR6, PT ;  /* 0x0000000602007c0c */ /* 0x000fe4000bf26270 */
        /* <DEDUP_REMOVED lines=29> */
.L_x_22385:
[----:B------:R-:W-:Y:S05]  /*7b80*/  BSYNC B0 ;  /* 0x0000000000007941 */ /* 0x000fea0003800000 */
.L_x_22384:
[----:B------:R-:W-:Y:S01]  /*7b90*/  BSSY B0, `(.L_x_22386) ;  /* 0x0000245000007945 */ /* 0x000fe20003800000 */
[----:B------:R-:W-:Y:S05]  /*7ba0*/  @!P1 BRA `(.L_x_22387) ;  /* 0x000000e000009947 */ /* 0x000fea0003800000 */
        /* <DEDUP_REMOVED lines=14> */
.L_x_22387:
[----:B------:R-:W3:Y:S04]  /*7c90*/  LDL.LU R10, [R1] ;  /* 0x00000000010a7983 */ /* 0x000ee80000300800 */
[----:B0-----:R-:W0:Y:S02]  /*7ca0*/  S2R R0, SR_TID.X ;  /* 0x0000000000007919 */ /* 0x001e240000002100 */
[----:B0-----:R-:W-:-:S04]  /*7cb0*/  SHF.R.S32.HI R4, RZ, 0x1f, R0 ;  /* 0x0000001fff047819 */ /* 0x001fc80000011400 */
[----:B------:R-:W-:-:S04]  /*7cc0*/  LEA.HI R4, R4, R0, RZ, 0x5 ;  /* 0x0000000004047211 */ /* 0x000fc800078f28ff */
[----:B------:R-:W-:-:S05]  /*7cd0*/  LOP3.LUT R4, R4, 0xffffffe0, RZ, 0xc0, !PT ;  /* 0xffffffe004047812 */ /* 0x000fca00078ec0ff */
[----:B------:R-:W-:-:S05]  /*7ce0*/  IMAD.IADD R4, R0, 0x1, -R4 ;  /* 0x0000000100047824 */ /* 0x000fca00078e0a04 */
[----:B------:R-:W-:-:S04]  /*7cf0*/  SHF.R.S32.HI R0, RZ, 0x1f, R4 ;  /* 0x0000001fff007819 */ /* 0x000fc80000011404 */
[----:B------:R-:W-:Y:S02]  /*7d00*/  LEA.HI R0, R0, R4, RZ, 0x2 ;  /* 0x0000000400007211 */ /* 0x000fe400078f10ff */
[----:B------:R-:W-:Y:S02]  /*7d10*/  SHF.R.S32.HI R9, RZ, 0x1f, R8 ;  /* 0x0000001fff097819 */ /* 0x000fe40000011408 */
[----:B------:R-:W-:Y:S02]  /*7d20*/  LOP3.LUT R3, R0, 0xfffffffc, RZ, 0xc0, !PT ;  /* 0xfffffffc00037812 */ /* 0x000fe400078ec0ff */
[----:B------:R-:W-:-:S03]  /*7d30*/  LEA.HI R9, R9, R8, RZ, 0x5 ;  /* 0x0000000809097211 */ /* 0x000fc600078f28ff */
[----:B------:R-:W-:Y:S02]  /*7d40*/  IMAD.IADD R4, R4, 0x1, -R3 ;  /* 0x0000000104047824 */ /* 0x000fe400078e0a03 */
[----:B------:R-:W-:Y:S01]  /*7d50*/  IMAD.SHL.U32 R3, R0, 0x4, RZ ;  /* 0x0000000400037824 */ /* 0x000fe200078e00ff */
[----:B------:R-:W-:Y:S01]  /*7d60*/  SHF.R.S32.HI R9, RZ, 0x5, R9 ;  /* 0x00000005ff097819 */ /* 0x000fe20000011409 */
[----:B------:R-:W-:Y:S01]  /*7d70*/  IMAD.SHL.U32 R107, R4, 0x4, RZ ;  /* 0x00000004046b7824 */ /* 0x000fe200078e00ff */
[C---:B------:R-:W-:Y:S02]  /*7d80*/  IADD3 R5, P0, R2.reuse, UR8, RZ ;  /* 0x0000000802057c10 */ /* 0x040fe4000ff1e0ff */
[----:B------:R-:W-:Y:S01]  /*7d90*/  LOP3.LUT R6, R3, 0xfffffff0, RZ, 0xc0, !PT ;  /* 0xfffffff003067812 */ /* 0x000fe200078ec0ff */
[----:B------:R-:W-:Y:S01]  /*7da0*/  IMAD R106, R9, 0x10, R107 ;  /* 0x00000010096a7824 */ /* 0x000fe200078e026b */
[----:B------:R-:W-:Y:S01]  /*7db0*/  LEA.HI.X.SX32 R8, R2, UR18, 0x1, P0 ;  /* 0x0000001202087c11 */ /* 0x000fe200080f0eff */
[----:B------:R-:W-:Y:S01]  /*7dc0*/  IMAD.U32 R7, RZ, RZ, UR17 ;  /* 0x00000011ff077e24 */ /* 0x000fe2000f8e00ff */
[----:B------:R-:W-:Y:S01]  /*7dd0*/  LEA R0, P0, R5, c[0x0][0x198], 0x2 ;  /* 0x0000660005007a11 */ /* 0x000fe200078010ff */
[----:B------:R-:W-:-:S02]  /*7de0*/  IMAD.IADD R107, R107, 0x1, R6 ;  /* 0x000000016b6b7824 */ /* 0x000fc400078e0206 */
[----:B------:R-:W-:Y:S02]  /*7df0*/  IMAD.MOV.U32 R134, RZ, RZ, c[0x0][0x1bc] ;  /* 0x00006f00ff867624 */ /* 0x000fe400078e00ff */
[----:B------:R-:W-:Y:S01]  /*7e00*/  IMAD R4, R9, 0x4, R4 ;  /* 0x0000000409047824 */ /* 0x000fe200078e0204 */
[----:B------:R-:W-:Y:S01]  /*7e10*/  LEA.HI.X R3, R5, c[0x0][0x19c], R8, 0x2, P0 ;  /* 0x0000670005037a11 */ /* 0x000fe200000f1408 */
[----:B------:R-:W-:Y:S01]  /*7e20*/  CS2R R118, SRZ ;  /* 0x0000000000767805 */ /* 0x000fe2000001ff00 */
[----:B------:R-:W-:Y:S01]  /*7e30*/  IADD3 R106, R106, 0x3, R7 ;  /* 0x000000036a6a7810 */ /* 0x000fe20007ffe007 */
[----:B------:R-:W-:Y:S01]  /*7e40*/  IMAD.MOV.U32 R120, RZ, RZ, RZ ;  /* 0x000000ffff787224 */ /* 0x000fe200078e00ff */
[----:B------:R-:W-:Y:S01]  /*7e50*/  LOP3.LUT R121, RZ, UR5, RZ, 0x33, !PT ;  /* 0x00000005ff797c12 */ /* 0x000fe2000f8e33ff */
        /* <DEDUP_REMOVED lines=34> */
[----:B------:R-:W-:Y:S01]  /*8080*/  IADD3 R135, R107, 0xb80, RZ ;  /* 0x00000b806b877810 */ /* 0x000fe20007ffe0ff */
[----:B---3--:R-:W-:-:S05]  /*8090*/  IMAD R104, R10, c[0x0][0x1c0], RZ ;  /* 0x000070000a687a24 */ /* 0x008fca00078e02ff */
[----:B------:R-:W-:Y:S02]  /*80a0*/  SHF.R.S32.HI R105, RZ, 0x1f, R104 ;  /* 0x0000001fff697819 */ /* 0x000fe40000011468 */
.L_x_22389:
        /* <DEDUP_REMOVED lines=24> */
[----:B--2---:R-:W2:Y:S01]  /*8230*/  LDG.E.128.CONSTANT R16, [R16.64] ;  /* 0x0000000c10107981 */ /* 0x004ea2000c1e9d00 */
[----:B------:R-:W-:Y:S02]  /*8240*/  LEA R20, P1, R21, c[0x0][0x188], 0x2 ;  /* 0x0000620015147a11 */ /* 0x000fe400078210ff */
[----:B0-----:R-:W-:-:S04]  /*8250*/  LEA.HI.X.SX32 R22, R141, R98, 0x1, P0 ;  /* 0x000000628d167211 */ /* 0x001fc800000f0eff */
        /* <DEDUP_REMOVED lines=8> */
[----:B-1----:R-:W-:-:S02]  /*82e0*/  LEA.HI.X.SX32 R30, R145, R98, 0x1, P0 ;  /* 0x00000062911e7211 */ /* 0x002fc400000f0eff */
[----:B------:R-:W2:Y:S02]  /*82f0*/  LDG.E.128.CONSTANT R24, [R24.64] ;  /* 0x0000000c18187981 */ /* 0x000ea4000c1e9d00 */
[----:B------:R-:W-:Y:S02]  /*8300*/  LEA.HI.X R29, R29, c[0x0][0x18c], R30, 0x2, P1 ;  /* 0x000063001d1d7a11 */ /* 0x000fe400008f141e */
[----:B------:R-:W-:-:S04]  /*8310*/  IADD3 R33, P0, R147, R96, RZ ;  /* 0x0000006093217210 */ /* 0x000fc80007f1e0ff */
[----:B------:R-:W-:Y:S01]  /*8320*/  LEA R32, P1, R33, c[0x0][0x188], 0x2 ;  /* 0x0000620021207a11 */ /* 0x000fe200078210ff */
[----:B------:R-:W2:Y:S01]  /*8330*/  LDG.E.128.CONSTANT R28, [R28.64] ;  /* 0x0000000c1c1c7981 */ /* 0x000ea2000c1e9d00 */
        /* <DEDUP_REMOVED lines=15> */
[----:B------:R-:W2:Y:S01]  /*8430*/  LDG.E.128.CONSTANT R40, [R40.64] ;  /* 0x0000000c28287981 */ /* 0x000ea2000c1e9d00 */
[----:B------:R-:W-:Y:S02]  /*8440*/  IADD3 R49, P0, R155, R96, RZ ;  /* 0x000000609b317210 */ /* 0x000fe40007f1e0ff */
        /* <DEDUP_REMOVED lines=8> */
[----:B------:R-:W-:Y:S01]  /*84d0*/  IADD3 R57, P0, R159, R96, RZ ;  /* 0x000000609f397210 */ /* 0x000fe20007f1e0ff */
[----:B------:R-:W2:Y:S01]  /*84e0*/  LDG.E.128.CONSTANT R48, [R48.64] ;  /* 0x0000000c30307981 */ /* 0x000ea2000c1e9d00 */
        /* <DEDUP_REMOVED lines=19> */
[----:B------:R-:W-:Y:S01]  /*8620*/  IMAD.IADD R97, R121, 0x1, R2 ;  /* 0x0000000179617824 */ /* 0x000fe200078e0202 */
[----:B------:R-:W-:Y:S01]  /*8630*/  LEA.HI.X R69, R69, c[0x0][0x18c], R70, 0x2, P1 ;  /* 0x0000630045457a11 */ /* 0x000fe200008f1446 */
[----:B------:R-:W2:Y:S01]  /*8640*/  LDG.E.128.CONSTANT R64, [R64.64] ;  /* 0x0000000c40407981 */ /* 0x000ea2000c1e9d00 */
        /* <DEDUP_REMOVED lines=27> */
[----:B------:R-:W2:Y:S02]  /*8800*/  LDG.E.128.CONSTANT R88, [R88.64] ;  /* 0x0000000c58587981 */ /* 0x000ea4000c1e9d00 */
[----:B------:R-:W-:Y:S02]  /*8810*/  LEA.HI.X R93, R93, c[0x0][0x18c], R94, 0x2, P1 ;  /* 0x000063005d5d7a11 */ /* 0x000fe400008f145e */
[----:B------:R-:W-:-:S04]  /*8820*/  ISETP.NE.AND P1, PT, R97, -0x2, PT ;  /* 0xfffffffe6100780c */ /* 0x000fc80003f25270 */
[----:B------:R-:W2:Y:S09]  /*8830*/  LDG.E.128.CONSTANT R92, [R92.64] ;  /* 0x0000000c5c5c7981 */ /* 0x000eb2000c1e9d00 */
[C---:B------:R-:W-:Y:S02]  /*8840*/  @!P1 IADD3 R97, R106.reuse, -0x3, RZ ;  /* 0xfffffffd6a619810 */ /* 0x040fe40007ffe0ff */
[----:B------:R-:W-:-:S02]  /*8850*/  @!P1 IADD3 R100, R106, -0x1, RZ ;  /* 0xffffffff6a649810 */ /* 0x000fc40007ffe0ff */
[C---:B------:R-:W-:Y:S02]  /*8860*/  @!P1 ISETP.GE.AND P0, PT, R97.reuse, UR16, PT ;  /* 0x0000001061009c0c */ /* 0x040fe4000bf06270 */
[----:B------:R-:W-:Y:S02]  /*8870*/  @!P1 ISETP.GE.AND P6, PT, R100, UR16, PT ;  /* 0x0000001064009c0c */ /* 0x000fe4000bfc6270 */
[----:B------:R-:W-:Y:S02]  /*8880*/  @!P1 ISETP.GE.AND P4, PT, R97, UR16, PT ;  /* 0x0000001061009c0c */ /* 0x000fe4000bf86270 */
[----:B------:R-:W-:Y:S02]  /*8890*/  @!P1 IADD3 R99, R106, -0x2, RZ ;  /* 0xfffffffe6a639810 */ /* 0x000fe40007ffe0ff */
[----:B------:R-:W-:Y:S02]  /*88a0*/  @!P1 ISETP.GE.AND P3, PT, R100, UR16, PT ;  /* 0x0000001064009c0c */ /* 0x000fe4000bf66270 */
[----:B------:R-:W-:-:S02]  /*88b0*/  @!P1 ISETP.GE.AND P2, PT, R99, UR16, PT ;  /* 0x0000001063009c0c */ /* 0x000fc4000bf46270 */
[----:B------:R-:W-:Y:S02]  /*88c0*/  @!P1 ISETP.GE.AND P5, PT, R99, UR16, PT ;  /* 0x0000001063009c0c */ /* 0x000fe4000bfa6270 */
[----:B------:R-:W-:Y:S02]  /*88d0*/  @!P1 IADD3 R99, R106, -0x1, RZ ;  /* 0xffffffff6a639810 */ /* 0x000fe40007ffe0ff */
[----:B---3--:R-:W-:Y:S02]  /*88e0*/  @!P1 FSEL R4, R4, RZ, !P0 ;  /* 0x000000ff04049208 */ /* 0x008fe40004000000 */
[----:B------:R-:W-:Y:S02]  /*88f0*/  @!P1 ISETP.GE.AND P0, PT, R97, UR16, PT ;  /* 0x0000001061009c0c */ /* 0x000fe4000bf06270 */
[----:B------:R-:W-:Y:S02]  /*8900*/  @!P1 IADD3 R97, R106, -0x2, RZ ;  /* 0xfffffffe6a619810 */ /* 0x000fe40007ffe0ff */
[----:B------:R-:W-:-:S02]  /*8910*/  @!P1 FSEL R6, R6, RZ, !P6 ;  /* 0x000000ff06069208 */ /* 0x000fc40007000000 */
[----:B------:R-:W-:Y:S02]  /*8920*/  @!P1 ISETP.GE.AND P6, PT, R97, UR16, PT ;  /* 0x0000001061009c0c */ /* 0x000fe4000bfc6270 */
[----:B------:R-:W-:Y:S02]  /*8930*/  @!P1 IADD3 R97, R106, -0x3, RZ ;  /* 0xfffffffd6a619810 */ /* 0x000fe40007ffe0ff */
[----:B----4-:R-:W-:Y:S02]  /*8940*/  @!P1 FSEL R8, R8, RZ, !P4 ;  /* 0x000000ff08089208 */ /* 0x010fe40006000000 */
        /* <DEDUP_REMOVED lines=8> */
[----:B-----5:R-:W-:-:S02]  /*89d0*/  @!P1 FSEL R12, R12, RZ, !P0 ;  /* 0x000000ff0c0c9208 */ /* 0x020fc40004000000 */
[----:B------:R-:W-:Y:S02]  /*89e0*/  @!P1 ISETP.GE.AND P2, PT, R99, UR16, PT ;  /* 0x0000001063009c0c */ /* 0x000fe4000bf46270 */
[----:B------:R-:W-:Y:S02]  /*89f0*/  @!P1 FSEL R9, R9, RZ, !P5 ;  /* 0x000000ff09099208 */ /* 0x000fe40006800000 */
[----:B------:R-:W-:Y:S02]  /*8a00*/  @!P1 ISETP.GE.AND P0, PT, R97, UR16, PT ;  /* 0x0000001061009c0c */ /* 0x000fe4000bf06270 */
[C---:B------:R-:W-:Y:S02]  /*8a10*/  @!P1 ISETP.GE.AND P5, PT, R106.reuse, UR16, PT ;  /* 0x000000106a009c0c */ /* 0x040fe4000bfa6270 */
[----:B------:R-:W-:Y:S02]  /*8a20*/  @!P1 IADD3 R97, R106, -0x2, RZ ;  /* 0xfffffffe6a619810 */ /* 0x000fe40007ffe0ff */
[----:B------:R-:W-:-:S02]  /*8a30*/  @!P1 FSEL R13, R13, RZ, !P6 ;  /* 0x000000ff0d0d9208 */ /* 0x000fc40007000000 */
[----:B------:R-:W-:Y:S02]  /*8a40*/  @!P1 FSEL R14, R14, RZ, !P2 ;  /* 0x000000ff0e0e9208 */ /* 0x000fe40005000000 */
[----:B------:R-:W-:Y:S02]  /*8a50*/  @!P1 FSEL R11, R11, RZ, !P5 ;  /* 0x000000ff0b0b9208 */ /* 0x000fe40006800000 */
[----:B------:R-:W-:Y:S02]  /*8a60*/  @!P1 ISETP.GE.AND P6, PT, R106, UR16, PT ;  /* 0x000000106a009c0c */ /* 0x000fe4000bfc6270 */
[----:B------:R-:W-:Y:S02]  /*8a70*/  @!P1 ISETP.GE.AND P2, PT, R97, UR16, PT ;  /* 0x0000001061009c0c */ /* 0x000fe4000bf46270 */
[----:B--2---:R-:W-:Y:S02]  /*8a80*/  @!P1 FSEL R16, R16, RZ, !P4 ;  /* 0x000000ff10109208 */ /* 0x004fe40006000000 */
[----:B------:R-:W-:-:S02]  /*8a90*/  @!P1 ISETP.GE.AND P5, PT, R99, UR16, PT ;  /* 0x0000001063009c0c */ /* 0x000fc4000bfa6270 */
[----:B------:R-:W-:Y:S02]  /*8aa0*/  IADD3 R97, P4, R135, R96, RZ ;  /* 0x0000006087617210 */ /* 0x000fe40007f9e0ff */
[----:B------:R-:W-:Y:S02]  /*8ab0*/  @!P1 FSEL R17, R17, RZ, !P3 ;  /* 0x000000ff11119208 */ /* 0x000fe40005800000 */
[C---:B------:R-:W-:Y:S02]  /*8ac0*/  @!P1 IADD3 R96, R106.reuse, -0x3, RZ ;  /* 0xfffffffd6a609810 */ /* 0x040fe40007ffe0ff */
[----:B------:R-:W-:Y:S02]  /*8ad0*/  @!P1 ISETP.GE.AND P3, PT, R106, UR16, PT ;  /* 0x000000106a009c0c */ /* 0x000fe4000bf66270 */
[----:B------:R-:W-:Y:S02]  /*8ae0*/  @!P1 FSEL R15, R15, RZ, !P6 ;  /* 0x000000ff0f0f9208 */ /* 0x000fe40007000000 */
[----:B------:R-:W-:-:S02]  /*8af0*/  @!P1 ISETP.GE.AND P6, PT, R99, UR16, PT ;  /* 0x0000001063009c0c */ /* 0x000fc4000bfc6270 */
[----:B------:R-:W-:Y:S02]  /*8b00*/  @!P1 FSEL R18, R18, RZ, !P5 ;  /* 0x000000ff12129208 */ /* 0x000fe40006800000 */
[----:B------:R-:W-:Y:S02]  /*8b10*/  @!P1 ISETP.GE.AND P5, PT, R96, UR16, PT ;  /* 0x0000001060009c0c */ /* 0x000fe4000bfa6270 */
[----:B------:R-:W-:Y:S02]  /*8b20*/  @!P1 IADD3 R99, R106, -0x2, RZ ;  /* 0xfffffffe6a639810 */ /* 0x000fe40007ffe0ff */
[----:B------:R-:W-:Y:S02]  /*8b30*/  @!P1 FSEL R19, R19, RZ, !P3 ;  /* 0x000000ff13139208 */ /* 0x000fe40005800000 */
[----:B------:R-:W-:Y:S02]  /*8b40*/  LEA R96, P3, R97, c[0x0][0x188], 0x2 ;  /* 0x0000620061607a11 */ /* 0x000fe400078610ff */
[----:B------:R-:W-:-:S02]  /*8b50*/  LEA.HI.X.SX32 R98, R135, R98, 0x1, P4 ;  /* 0x0000006287627211 */ /* 0x000fc400020f0eff */
[----:B------:R-:W-:Y:S02]  /*8b60*/  @!P1 ISETP.GE.AND P4, PT, R99, UR16, PT ;  /* 0x0000001063009c0c */ /* 0x000fe4000bf86270 */
[----:B------:R-:W-:Y:S02]  /*8b70*/  @!P1 IADD3 R99, R106, -0x1, RZ ;  /* 0xffffffff6a639810 */ /* 0x000fe40007ffe0ff */
[----:B------:R-:W-:Y:S02]  /*8b80*/  LEA.HI.X R97, R97, c[0x0][0x18c], R98, 0x2, P3 ;  /* 0x0000630061617a11 */ /* 0x000fe400018f1462 */
[----:B------:R-:W-:Y:S02]  /*8b90*/  @!P1 FSEL R20, R20, RZ, !P0 ;  /* 0x000000ff14149208 */ /* 0x000fe40004000000 */
[----:B------:R-:W-:Y:S02]  /*8ba0*/  @!P1 ISETP.GE.AND P0, PT, R99, UR16, PT ;  /* 0x0000001063009c0c */ /* 0x000fe4000bf06270 */
[----:B------:R-:W2:Y:S01]  /*8bb0*/  LDG.E.128.CONSTANT R96, [R96.64] ;  /* 0x0000000c60607981 */ /* 0x000ea2000c1e9d00 */
[----:B------:R-:W-:-:S02]  /*8bc0*/  @!P1 IADD3 R100, R106, -0x3, RZ ;  /* 0xfffffffd6a649810 */ /* 0x000fc40007ffe0ff */
[----:B------:R-:W-:Y:S02]  /*8bd0*/  @!P1 FSEL R21, R21, RZ, !P2 ;  /* 0x000000ff15159208 */ /* 0x000fe40005000000 */
[----:B------:R-:W-:Y:S02]  /*8be0*/  @!P1 ISETP.GE.AND P3, PT, R100, UR16, PT ;  /* 0x0000001064009c0c */ /* 0x000fe4000bf66270 */
[C---:B------:R-:W-:Y:S02]  /*8bf0*/  @!P1 ISETP.GE.AND P2, PT, R106.reuse, UR16, PT ;  /* 0x000000106a009c0c */ /* 0x040fe4000bf46270 */
[----:B------:R-:W-:Y:S02]  /*8c00*/  @!P1 IADD3 R100, R106, -0x1, RZ ;  /* 0xffffffff6a649810 */ /* 0x000fe40007ffe0ff */
[----:B------:R-:W-:Y:S02]  /*8c10*/  @!P1 FSEL R23, R23, RZ, !P2 ;  /* 0x000000ff17179208 */ /* 0x000fe40005000000 */
[----:B------:R-:W-:-:S02]  /*8c20*/  @!P1 ISETP.GE.AND P2, PT, R100, UR16, PT ;  /* 0x0000001064009c0c */ /* 0x000fc4000bf46270 */
[----:B------:R-:W-:Y:S02]  /*8c30*/  @!P1 IADD3 R100, R106, -0x2, RZ ;  /* 0xfffffffe6a649810 */ /* 0x000fe40007ffe0ff */
[----:B------:R-:W-:Y:S02]  /*8c40*/  @!P1 FSEL R26, R26, RZ, !P0 ;  /* 0x000000ff1a1a9208 */ /* 0x000fe40004000000 */
[----:B------:R-:W-:Y:S02]  /*8c50*/  @!P1 ISETP.GE.AND P0, PT, R100, UR16, PT ;  /* 0x0000001064009c0c */ /* 0x000fe4000bf06270 */
[C---:B------:R-:W-:Y:S02]  /*8c60*/  @!P1 IADD3 R101, R106.reuse, -0x2, RZ ;  /* 0xfffffffe6a659810 */ /* 0x040fe40007ffe0ff */
[----:B------:R-:W-:Y:S02]  /*8c70*/  @!P1 IADD3 R100, R106, -0x3, RZ ;  /* 0xfffffffd6a649810 */ /* 0x000fe40007ffe0ff */
[----:B------:R-:W-:-:S02]  /*8c80*/  @!P1 FSEL R22, R22, RZ, !P6 ;  /* 0x000000ff16169208 */ /* 0x000fc40007000000 */
[----:B------:R-:W-:Y:S02]  /*8c90*/  @!P1 FSEL R28, R28, RZ, !P3 ;  /* 0x000000ff1c1c9208 */ /* 0x000fe40005800000 */
[----:B------:R-:W-:Y:S02]  /*8ca0*/  @!P1 ISETP.GE.AND P6, PT, R101, UR16, PT ;  /* 0x0000001065009c0c */ /* 0x000fe4000bfc6270 */
[----:B------:R-:W-:Y:S02]  /*8cb0*/  @!P1 ISETP.GE.AND P3, PT, R100, UR16, PT ;  /* 0x0000001064009c0c */ /* 0x000fe4000bf66270 */
[C---:B------:R-:W-:Y:S02]  /*8cc0*/  @!P1 IADD3 R101, R106.reuse, -0x3, RZ ;  /* 0xfffffffd6a659810 */ /* 0x040fe40007ffe0ff */
[----:B------:R-:W-:Y:S02]  /*8cd0*/  @!P1 IADD3 R100, R106, -0x2, RZ ;  /* 0xfffffffe6a649810 */ /* 0x000fe40007ffe0ff */
[----:B------:R-:W-:-:S02]  /*8ce0*/  @!P1 FSEL R24, R24, RZ, !P5 ;  /* 0x000000ff18189208 */ /* 0x000fc40006800000 */
[----:B------:R-:W-:Y:S02]  /*8cf0*/  @!P1 FSEL R25, R25, RZ, !P4 ;  /* 0x000000ff19199208 */ /* 0x000fe40006000000 */
[----:B------:R-:W-:Y:S02]  /*8d00*/  @!P1 FSEL R30, R30, RZ, !P2 ;  /* 0x000000ff1e1e9208 */ /* 0x000fe40005000000 */
[----:B------:R-:W-:Y:S02]  /*8d10*/  @!P1 ISETP.GE.AND P5, PT, R101, UR16, PT ;  /* 0x0000001065009c0c */ /* 0x000fe4000bfa6270 */
[----:B------:R-:W-:Y:S02]  /*8d20*/  @!P1 ISETP.GE.AND P4, PT, R106, UR16, PT ;  /* 0x000000106a009c0c */ /* 0x000fe4000bf86270 */
[----:B------:R-:W-:Y:S02]  /*8d30*/  @!P1 ISETP.GE.AND P2, PT, R100, UR16, PT ;  /* 0x0000001064009c0c */ /* 0x000fe4000bf46270 */
[----:B------:R-:W-:-:S02]  /*8d40*/  @!P1 IADD3 R101, R106, -0x1, RZ ;  /* 0xffffffff6a659810 */ /* 0x000fc40007ffe0ff */
        /* <DEDUP_REMOVED lines=98> */
[----:B------:R-:W-:Y:S02]  /*9370*/  @!P1 FSEL R69, R69, RZ, !P2 ;  /* 0x000000ff45459208 */ /* 0x000fe40005000000 */
[----:B------:R-:W-:Y:S02]  /*9380*/  @!P1 ISETP.GE.AND P6, PT, R100, UR16, PT ;  /* 0x0000001064009c0c */ /* 0x000fe4000bfc6270 */
[C---:B------:R-:W-:Y:S02]  /*9390*/  @!P1 ISETP.GE.AND P0, PT, R106.reuse, UR16, PT ;  /* 0x000000106a009c0c */ /* 0x040fe4000bf06270 */
[----:B------:R-:W-:-:S02]  /*93a0*/  @!P1 ISETP.GE.AND P2, PT, R106, UR16, PT ;  /* 0x000000106a009c0c */ /* 0x000fc4000bf46270 */
[----:B------:R-:W-:Y:S02]  /*93b0*/  @!P1 IADD3 R100, R106, -0x3, RZ ;  /* 0xfffffffd6a649810 */ /* 0x000fe40007ffe0ff */
[----:B------:R-:W-:Y:S02]  /*93c0*/  @!P1 FSEL R67, R67, RZ, !P0 ;  /* 0x000000ff43439208 */ /* 0x000fe40004000000 */
[----:B------:R-:W-:Y:S02]  /*93d0*/  @!P1 FSEL R71, R71, RZ, !P2 ;  /* 0x000000ff47479208 */ /* 0x000fe40005000000 */
[----:B------:R-:W-:Y:S02]  /*93e0*/  @!P1 FSEL R72, R72, RZ, !P5 ;  /* 0x000000ff48489208 */ /* 0x000fe40006800000 */
[C---:B------:R-:W-:Y:S02]  /*93f0*/  @!P1 ISETP.GE.AND P0, PT, R101.reuse, UR16, PT ;  /* 0x0000001065009c0c */ /* 0x040fe4000bf06270 */
[----:B------:R-:W-:-:S02]  /*9400*/  @!P1 ISETP.GE.AND P2, PT, R101, UR16, PT ;  /* 0x0000001065009c0c */ /* 0x000fc4000bf46270 */
[----:B------:R-:W-:Y:S02]  /*9410*/  @!P1 ISETP.GE.AND P5, PT, R100, UR16, PT ;  /* 0x0000001064009c0c */ /* 0x000fe4000bfa6270 */
[----:B------:R-:W0:Y:S01]  /*9420*/  LDS.128 R100, [R132] ;  /* 0x0000000084647984 */ /* 0x000e220000000c00 */
        /* <DEDUP_REMOVED lines=11> */
[C---:B------:R-:W-:Y:S02]  /*94e0*/  @!P1 IADD3 R138, R106.reuse, -0x1, RZ ;  /* 0xffffffff6a8a9810 */ /* 0x040fe40007ffe0ff */
        /* <DEDUP_REMOVED lines=9> */
[----:B------:R-:W-:Y:S02]  /*9580*/  @!P1 FSEL R81, R81, RZ, !P0 ;  /* 0x000000ff51519208 */ /* 0x000fe40004000000 */
[----:B------:R-:W-:-:S02]  /*9590*/  @!P1 ISETP.GE.AND P4, PT, R136, UR16, PT ;  /* 0x0000001088009c0c */ /* 0x000fc4000bf86270 */
[----:B------:R-:W-:Y:S02]  /*95a0*/  @!P1 FSEL R85, R85, RZ, !P2 ;  /* 0x000000ff55559208 */ /* 0x000fe40005000000 */
[C---:B------:R-:W-:Y:S02]  /*95b0*/  @!P1 ISETP.GE.AND P0, PT, R106.reuse, UR16, PT ;  /* 0x000000106a009c0c */ /* 0x040fe4000bf06270 */
[C---:B------:R-:W-:Y:S02]  /*95c0*/  @!P1 IADD3 R136, R106.reuse, -0x3, RZ ;  /* 0xfffffffd6a889810 */ /* 0x040fe40007ffe0ff */
[----:B------:R-:W-:Y:S02]  /*95d0*/  @!P1 ISETP.GE.AND P2, PT, R106, UR16, PT ;  /* 0x000000106a009c0c */ /* 0x000fe4000bf46270 */
[----:B------:R-:W-:Y:S02]  /*95e0*/  @!P1 FSEL R79, R79, RZ, !P6 ;  /* 0x000000ff4f4f9208 */ /* 0x000fe40007000000 */
[----:B------:R-:W-:-:S02]  /*95f0*/  @!P1 FSEL R84, R84, RZ, !P3 ;  /* 0x000000ff54549208 */ /* 0x000fc40005800000 */
[----:B------:R-:W-:Y:S02]  /*9600*/  @!P1 ISETP.GE.AND P6, PT, R138, UR16, PT ;  /* 0x000000108a009c0c */ /* 0x000fe4000bfc6270 */
[----:B------:R-:W-:Y:S02]  /*9610*/  @!P1 FSEL R83, R83, RZ, !P0 ;  /* 0x000000ff53539208 */ /* 0x000fe40004000000 */
[----:B------:R-:W-:Y:S02]  /*9620*/  @!P1 ISETP.GE.AND P3, PT, R136, UR16, PT ;  /* 0x0000001088009c0c */ /* 0x000fe4000bf66270 */
[----:B------:R-:W-:Y:S02]  /*9630*/  @!P1 FSEL R87, R87, RZ, !P2 ;  /* 0x000000ff57579208 */ /* 0x000fe40005000000 */
[----:B------:R-:W-:Y:S02]  /*9640*/  @!P1 ISETP.GE.AND P0, PT, R138, UR16, PT ;  /* 0x000000108a009c0c */ /* 0x000fe4000bf06270 */
[----:B------:R-:W-:-:S02]  /*9650*/  @!P1 IADD3 R136, R106, -0x2, RZ ;  /* 0xfffffffe6a889810 */ /* 0x000fc40007ffe0ff */
[----:B------:R-:W-:Y:S02]  /*9660*/  @!P1 ISETP.GE.AND P2, PT, R138, UR16, PT ;  /* 0x000000108a009c0c */ /* 0x000fe4000bf46270 */
[----:B------:R-:W-:Y:S01]  /*9670*/  @!P1 IADD3 R138, R106, -0x2, RZ ;  /* 0xfffffffe6a8a9810 */ /* 0x000fe20007ffe0ff */
[----:B0-----:R-:W-:Y:S01]  /*9680*/  FMUL.FTZ R5, R101, R5 ;  /* 0x0000000565057220 */ /* 0x001fe20000410000 */
[----:B------:R-:W-:Y:S02]  /*9690*/  @!P1 FSEL R86, R86, RZ, !P6 ;  /* 0x000000ff56569208 */ /* 0x000fe40007000000 */
[----:B------:R-:W-:Y:S02]  /*96a0*/  @!P1 ISETP.GE.AND P6, PT, R136, UR16, PT ;  /* 0x0000001088009c0c */ /* 0x000fe4000bfc6270 */
[----:B------:R-:W-:Y:S02]  /*96b0*/  @!P1 FSEL R88, R88, RZ, !P5 ;  /* 0x000000ff58589208 */ /* 0x000fe40006800000 */
[----:B------:R-:W-:-:S02]  /*96c0*/  @!P1 FSEL R90, R90, RZ, !P0 ;  /* 0x000000ff5a5a9208 */ /* 0x000fc40004000000 */
[----:B------:R-:W-:Y:S02]  /*96d0*/  @!P1 IADD3 R136, R106, -0x3, RZ ;  /* 0xfffffffd6a889810 */ /* 0x000fe40007ffe0ff */
[----:B------:R-:W-:Y:S02]  /*96e0*/  @!P1 ISETP.GE.AND P5, PT, R138, UR16, PT ;  /* 0x000000108a009c0c */ /* 0x000fe4000bfa6270 */
[----:B------:R-:W-:Y:S01]  /*96f0*/  @!P1 ISETP.GE.AND P0, PT, R106, UR16, PT ;  /* 0x000000106a009c0c */ /* 0x000fe2000bf06270 */
[----:B------:R-:W-:Y:S01]  /*9700*/  FFMA.FTZ R5, R100, R4, R5 ;  /* 0x0000000464057223 */ /* 0x000fe20000010005 */
[----:B------:R-:W-:Y:S02]  /*9710*/  @!P1 FSEL R89, R89, RZ, !P4 ;  /* 0x000000ff59599208 */ /* 0x000fe40006000000 */
[----:B------:R-:W-:Y:S02]  /*9720*/  @!P1 ISETP.GE.AND P4, PT, R136, UR16, PT ;  /* 0x0000001088009c0c */ /* 0x000fe4000bf86270 */
[----:B------:R-:W-:-:S02]  /*9730*/  @!P1 IADD3 R4, R106, -0x1, RZ ;  /* 0xffffffff6a049810 */ /* 0x000fc40007ffe0ff */
[----:B------:R-:W-:Y:S02]  /*9740*/  @!P1 FSEL R93, R93, RZ, !P6 ;  /* 0x000000ff5d5d9208 */ /* 0x000fe40007000000 */
[----:B--2---:R-:W-:Y:S02]  /*9750*/  @!P1 FSEL R97, R97, RZ, !P5 ;  /* 0x000000ff61619208 */ /* 0x004fe40006800000 */
[----:B------:R-:W-:Y:S02]  /*9760*/  @!P1 FSEL R91, R91, RZ, !P0 ;  /* 0x000000ff5b5b9208 */ /* 0x000fe40004000000 */
[----:B------:R-:W-:Y:S02]  /*9770*/  @!P1 ISETP.GE.AND P0, PT, R106, UR16, PT ;  /* 0x000000106a009c0c */ /* 0x000fe4000bf06270 */
[----:B------:R-:W-:Y:S01]  /*9780*/  IADD3 R2, R2, 0x4, RZ ;  /* 0x0000000402027810 */ /* 0x000fe20007ffe0ff */
[C---:B------:R-:W-:Y:S01]  /*9790*/  FMUL.FTZ R9, R101.reuse, R9 ;  /* 0x0000000965097220 */ /* 0x040fe20000410000 */
[----:B------:R-:W-:Y:S01]  /*97a0*/  @!P1 ISETP.GE.AND P6, PT, R4, UR16, PT ;  /* 0x0000001004009c0c */ /* 0x000fe2000bfc6270 */
[C---:B------:R-:W-:Y:S01]  /*97b0*/  FMUL.FTZ R13, R101.reuse, R13 ;  /* 0x0000000d650d7220 */ /* 0x040fe20000410000 */
[----:B------:R-:W-:Y:S01]  /*97c0*/  @!P1 FSEL R92, R92, RZ, !P3 ;  /* 0x000000ff5c5c9208 */ /* 0x000fe20005800000 */
[C---:B------:R-:W-:Y:S01]  /*97d0*/  FMUL.FTZ R17, R101.reuse, R17 ;  /* 0x0000001165117220 */ /* 0x040fe20000410000 */
        /* <DEDUP_REMOVED lines=22> */
[----:B------:R-:W-:Y:S01]  /*9940*/  FMUL.FTZ R97, R101, R97 ;  /* 0x0000006165617220 */ /* 0x000fe20000410000 */
[----:B------:R-:W-:Y:S01]  /*9950*/  @!P1 ISETP.GE.AND P3, PT, R106, UR16, PT ;  /* 0x000000106a009c0c */ /* 0x000fe2000bf66270 */
[----:B------:R-:W-:Y:S01]  /*9960*/  FFMA.FTZ R9, R100, R8, R9 ;  /* 0x0000000864097223 */ /* 0x000fe20000010009 */
        /* <DEDUP_REMOVED lines=103> */
.L_x_22388:
[----:B------:R-:W-:Y:S05]  /*9fe0*/  BSYNC B0 ;  /* 0x0000000000007941 */ /* 0x000fea0003800000 */
.L_x_22386:
[----:B------:R-:W3:Y:S01]  /*9ff0*/  S2R R26, SR_TID.X ;  /* 0x00000000001a7919 */ /* 0x000ee20000002100 */
[----:B------:R-:W-:Y:S03]  /*a000*/  BSSY B0, `(.L_x_22390) ;  /* 0x0000091000007945 */ /* 0x000fe60003800000 */
[----:B------:R-:W4:Y:S04]  /*a010*/  SHFL.BFLY PT, R3, R118, 0x2, 0x1f ;  /* 0x0c401f0076037f89 */ /* 0x000f2800000e0000 */
[----:B0-----:R-:W0:Y:S04]  /*a020*/  SHFL.BFLY PT, R0, R133, 0x2, 0x1f ;  /* 0x0c401f0085007f89 */ /* 0x001e2800000e0000 */
[----:B------:R-:W5:Y:S04]  /*a030*/  SHFL.BFLY PT, R5, R116, 0x2, 0x1f ;  /* 0x0c401f0074057f89 */ /* 0x000f6800000e0000 */
[----:B------:R-:W2:Y:S04]  /*a040*/  SHFL.BFLY PT, R7, R114, 0x2, 0x1f ;  /* 0x0c401f0072077f89 */ /* 0x000ea800000e0000 */
[----:B------:R-:W1:Y:S01]  /*a050*/  SHFL.BFLY PT, R9, R108, 0x2, 0x1f ;  /* 0x0c401f006c097f89 */ /* 0x000e6200000e0000 */
[----:B---3--:R-:W-:-:S03]  /*a060*/  SHF.R.S32.HI R24, RZ, 0x1f, R26 ;  /* 0x0000001fff187819 */ /* 0x008fc6000001141a */
[----:B------:R-:W3:Y:S01]  /*a070*/  S2R R28, SR_TID.X ;  /* 0x00000000001c7919 */ /* 0x000ee20000002100 */
[----:B------:R-:W-:Y:S01]  /*a080*/  LEA.HI R24, R24, R26, RZ, 0x5 ;  /* 0x0000001a18187211 */ /* 0x000fe200078f28ff */
[----:B----4-:R-:W-:Y:S02]  /*a090*/  FADD.FTZ R118, R3, R118 ;  /* 0x0000007603767221 */ /* 0x010fe40000010000 */
[----:B------:R-:W4:Y:S01]  /*a0a0*/  SHFL.BFLY PT, R2, R117, 0x2, 0x1f ;  /* 0x0c401f0075027f89 */ /* 0x000f2200000e0000 */
[----:B------:R-:W-:Y:S01]  /*a0b0*/  LOP3.LUT R24, R24, 0xffffffe0, RZ, 0xc0, !PT ;  /* 0xffffffe018187812 */ /* 0x000fe200078ec0ff */
[----:B0-----:R-:W-:Y:S02]  /*a0c0*/  FADD.FTZ R0, R0, R133 ;  /* 0x0000008500007221 */ /* 0x001fe40000010000 */
[----:B------:R-:W0:Y:S01]  /*a0d0*/  SHFL.BFLY PT, R4, R115, 0x2, 0x1f ;  /* 0x0c401f0073047f89 */ /* 0x000e2200000e0000 */
[----:B-----5:R-:W-:Y:S02]  /*a0e0*/  FADD.FTZ R116, R5, R116 ;  /* 0x0000007405747221 */ /* 0x020fe40000010000 */
[----:B------:R-:W-:Y:S01]  /*a0f0*/  IMAD.IADD R24, R26, 0x1, -R24 ;  /* 0x000000011a187824 */ /* 0x000fe200078e0a18 */
[----:B------:R-:W5:Y:S01]  /*a100*/  SHFL.BFLY PT, R6, R109, 0x2, 0x1f ;  /* 0x0c401f006d067f89 */ /* 0x000f6200000e0000 */
[----:B--2---:R-:W-:-:S03]  /*a110*/  FADD.FTZ R114, R7, R114 ;  /* 0x0000007207727221 */ /* 0x004fc60000010000 */
[----:B------:R-:W-:Y:S01]  /*a120*/  SHF.R.S32.HI R3, RZ, 0x1f, R24 ;  /* 0x0000001fff037819 */ /* 0x000fe20000011418 */
[----:B------:R-:W2:Y:S01]  /*a130*/  SHFL.BFLY PT, R8, R131, 0x2, 0x1f ;  /* 0x0c401f0083087f89 */ /* 0x000ea200000e0000 */
[----:B------:R-:W-:Y:S01]  /*a140*/  LOP3.LUT R5, R24, 0x3, RZ, 0xc0, !PT ;  /* 0x0000000318057812 */ /* 0x000fe200078ec0ff */
[----:B-1----:R-:W-:Y:S01]  /*a150*/  FADD.FTZ R108, R9, R108 ;  /* 0x0000006c096c7221 */ /* 0x002fe20000010000 */
[----:B------:R-:W-:Y:S01]  /*a160*/  LEA.HI R24, R3, R24, RZ, 0x2 ;  /* 0x0000001803187211 */ /* 0x000fe200078f10ff */
[----:B------:R-:W1:Y:S01]  /*a170*/  SHFL.BFLY PT, R11, R130, 0x2, 0x1f ;  /* 0x0c401f00820b7f89 */ /* 0x000e6200000e0000 */
[----:B------:R-:W-:Y:S02]  /*a180*/  ISETP.NE.AND P2, PT, R5, RZ, PT ;  /* 0x000000ff0500720c */ /* 0x000fe40003f45270 */
[C---:B---3--:R-:W-:Y:S01]  /*a190*/  LOP3.LUT R7, R28.reuse, 0xffffffe0, RZ, 0xc0, !PT ;  /* 0xffffffe01c077812 */ /* 0x048fe200078ec0ff */
[----:B------:R-:W3:Y:S01]  /*a1a0*/  SHFL.BFLY PT, R10, R129, 0x2, 0x1f ;  /* 0x0c401f00810a7f89 */ /* 0x000ee200000e0000 */
[----:B------:R-:W-:Y:S01]  /*a1b0*/  IADD3 R9, R28, 0x1f, RZ ;  /* 0x0000001f1c097810 */ /* 0x000fe20007ffe0ff */
[----:B----4-:R-:W-:Y:S01]  /*a1c0*/  FADD.FTZ R2, R2, R117 ;  /* 0x0000007502027221 */ /* 0x010fe20000010000 */
[----:B------:R-:W-:Y:S01]  /*a1d0*/  LOP3.LUT R5, R28, 0xffffffc0, RZ, 0xc0, !PT ;  /* 0xffffffc01c057812 */ /* 0x000fe200078ec0ff */
[----:B------:R-:W4:Y:S01]  /*a1e0*/  SHFL.BFLY PT, R12, R113, 0x2, 0x1f ;  /* 0x0c401f00710c7f89 */ /* 0x000f2200000e0000 */
[----:B------:R-:W-:Y:S01]  /*a1f0*/  ISETP.NE.OR P4, PT, R7, 0x20, P2 ;  /* 0x000000200700780c */ /* 0x000fe20001785670 */
[----:B0-----:R-:W-:Y:S01]  /*a200*/  FADD.FTZ R4, R4, R115 ;  /* 0x0000007304047221 */ /* 0x001fe20000010000 */
[----:B------:R-:W-:Y:S01]  /*a210*/  ISETP.GT.U32.AND P3, PT, R9, 0x3e, PT ;  /* 0x0000003e0900780c */ /* 0x000fe20003f64070 */
[----:B------:R-:W0:Y:S01]  /*a220*/  SHFL.BFLY PT, R13, R128, 0x2, 0x1f ;  /* 0x0c401f00800d7f89 */ /* 0x000e2200000e0000 */
[----:B------:R-:W-:Y:S01]  /*a230*/  ISETP.NE.OR P5, PT, R5, 0x40, P2 ;  /* 0x000000400500780c */ /* 0x000fe200017a5670 */
[----:B-----5:R-:W-:-:S02]  /*a240*/  FADD.FTZ R6, R6, R109 ;  /* 0x0000006d06067221 */ /* 0x020fc40000010000 */
[----:B------:R-:W5:Y:S01]  /*a250*/  SHFL.BFLY PT, R14, R127, 0x2, 0x1f ;  /* 0x0c401f007f0e7f89 */ /* 0x000f6200000e0000 */
[----:B------:R-:W-:Y:S02]  /*a260*/  SHF.R.S32.HI R26, RZ, 0x1f, R28 ;  /* 0x0000001fff1a7819 */ /* 0x000fe4000001141c */
[----:B------:R-:W-:Y:S01]  /*a270*/  ISETP.GT.OR P0, PT, R28, 0x3f, P2 ;  /* 0x0000003f1c00780c */ /* 0x000fe20001704670 */
[----:B------:R-:W5:Y:S01]  /*a280*/  SHFL.BFLY PT, R15, R126, 0x2, 0x1f ;  /* 0x0c401f007e0f7f89 */ /* 0x000f6200000e0000 */
[----:B--2---:R-:W-:Y:S01]  /*a290*/  FADD.FTZ R8, R8, R131 ;  /* 0x0000008308087221 */ /* 0x004fe20000010000 */
[----:B------:R-:W-:Y:S02]  /*a2a0*/  LEA.HI R26, R26, R28, RZ, 0x5 ;  /* 0x0000001c1a1a7211 */ /* 0x000fe400078f28ff */
[----:B------:R-:W2:Y:S01]  /*a2b0*/  SHFL.BFLY PT, R17, R112, 0x2, 0x1f ;  /* 0x0c401f0070117f89 */ /* 0x000ea200000e0000 */
[----:B-1----:R-:W-:Y:S01]  /*a2c0*/  FADD.FTZ R130, R11, R130 ;  /* 0x000000820b827221 */ /* 0x002fe20000010000 */
[----:B------:R-:W-:-:S02]  /*a2d0*/  SHF.R.S32.HI R26, RZ, 0x5, R26 ;  /* 0x00000005ff1a7819 */ /* 0x000fc4000001141a */
[----:B------:R-:W1:Y:S01]  /*a2e0*/  SHFL.BFLY PT, R16, R125, 0x2, 0x1f ;  /* 0x0c401f007d107f89 */ /* 0x000e6200000e0000 */
[----:B---3--:R-:W-:Y:S01]  /*a2f0*/  FADD.FTZ R10, R10, R129 ;  /* 0x000000810a0a7221 */ /* 0x008fe20000010000 */
[----:B------:R-:W-:Y:S02]  /*a300*/  ISETP.GT.OR P1, PT, R28, 0x1f, P2 ;  /* 0x0000001f1c00780c */ /* 0x000fe40001724670 */
[----:B------:R-:W3:Y:S01]  /*a310*/  SHFL.BFLY PT, R19, R124, 0x2, 0x1f ;  /* 0x0c401f007c137f89 */ /* 0x000ee200000e0000 */
[----:B----4-:R-:W-:-:S03]  /*a320*/  FADD.FTZ R12, R12, R113 ;  /* 0x000000710c0c7221 */ /* 0x010fc60000010000 */
[----:B------:R-:W4:Y:S01]  /*a330*/  SHFL.BFLY PT, R18, R123, 0x2, 0x1f ;  /* 0x0c401f007b127f89 */ /* 0x000f2200000e0000 */
[----:B0-----:R-:W-:-:S03]  /*a340*/  FADD.FTZ R128, R13, R128 ;  /* 0x000000800d807221 */ /* 0x001fc60000010000 */
[----:B------:R-:W0:Y:S01]  /*a350*/  SHFL.BFLY PT, R20, R111, 0x2, 0x1f ;  /* 0x0c401f006f147f89 */ /* 0x000e2200000e0000 */
[----:B-----5:R-:W-:-:S03]  /*a360*/  FADD.FTZ R14, R14, R127 ;  /* 0x0000007f0e0e7221 */ /* 0x020fc60000010000 */
[----:B------:R-:W5:Y:S01]  /*a370*/  SHFL.BFLY PT, R21, R122, 0x2, 0x1f ;  /* 0x0c401f007a157f89 */ /* 0x000f6200000e0000 */
[----:B------:R-:W-:-:S03]  /*a380*/  FADD.FTZ R126, R15, R126 ;  /* 0x0000007e0f7e7221 */ /* 0x000fc60000010000 */
[----:B------:R-:W5:Y:S01]  /*a390*/  SHFL.BFLY PT, R23, R110, 0x2, 0x1f ;  /* 0x0c401f006e177f89 */ /* 0x000f6200000e0000 */
[----:B--2---:R-:W-:-:S03]  /*a3a0*/  FADD.FTZ R112, R17, R112 ;  /* 0x0000007011707221 */ /* 0x004fc60000010000 */
[----:B------:R-:W2:Y:S01]  /*a3b0*/  SHFL.BFLY PT, R25, R120, 0x2, 0x1f ;  /* 0x0c401f0078197f89 */ /* 0x000ea200000e0000 */
[----:B-1----:R-:W-:-:S03]  /*a3c0*/  FADD.FTZ R16, R16, R125 ;  /* 0x0000007d10107221 */ /* 0x002fc60000010000 */
[----:B------:R-:W1:Y:S01]  /*a3d0*/  SHFL.BFLY PT, R22, R119, 0x2, 0x1f ;  /* 0x0c401f0077167f89 */ /* 0x000e6200000e0000 */
[----:B---3--:R-:W-:-:S03]  /*a3e0*/  FADD.FTZ R124, R19, R124 ;  /* 0x0000007c137c7221 */ /* 0x008fc60000010000 */
[----:B------:R-:W3:Y:S01]  /*a3f0*/  SHFL.BFLY PT, R3, R0, 0x1, 0x1f ;  /* 0x0c201f0000037f89 */ /* 0x000ee200000e0000 */
[----:B----4-:R-:W-:Y:S02]  /*a400*/  FADD.FTZ R18, R18, R123 ;  /* 0x0000007b12127221 */ /* 0x010fe40000010000 */
[----:B0-----:R-:W-:Y:S01]  /*a410*/  FADD.FTZ R20, R20, R111 ;  /* 0x0000006f14147221 */ /* 0x001fe20000010000 */
[----:B------:R-:W0:Y:S01]  /*a420*/  SHFL.BFLY PT, R7, R2, 0x1, 0x1f ;  /* 0x0c201f0002077f89 */ /* 0x000e2200000e0000 */
[----:B-----5:R-:W-:-:S03]  /*a430*/  FADD.FTZ R122, R21, R122 ;  /* 0x0000007a157a7221 */ /* 0x020fc60000010000 */
[----:B------:R-:W4:Y:S01]  /*a440*/  SHFL.BFLY PT, R5, R118, 0x1, 0x1f ;  /* 0x0c201f0076057f89 */ /* 0x000f2200000e0000 */
        /* <DEDUP_REMOVED lines=8> */
[----:B------:R-:W-:-:S03]  /*a4d0*/  SHF.R.S32.HI R0, RZ, 0x2, R24 ;  /* 0x00000002ff007819 */ /* 0x000fc60000011418 */
[----:B------:R-:W3:Y:S01]  /*a4e0*/  SHFL.BFLY PT, R17, R108, 0x1, 0x1f ;  /* 0x0c201f006c117f89 */ /* 0x000ee200000e0000 */
[----:B0-----:R-:W-:Y:S02]  /*a4f0*/  FADD.FTZ R55, R2, R7 ;  /* 0x0000000702377221 */ /* 0x001fe40000010000 */
[----:B------:R-:W-:Y:S01]  /*a500*/  IMAD R2, R26, 0xc0, R0 ;  /* 0x000000c01a027824 */ /* 0x000fe200078e0200 */
[----:B------:R-:W0:Y:S01]  /*a510*/  SHFL.BFLY PT, R19, R8, 0x1, 0x1f ;  /* 0x0c201f0008137f89 */ /* 0x000e2200000e0000 */
[----:B----4-:R-:W-:-:S03]  /*a520*/  FADD.FTZ R53, R118, R5 ;  /* 0x0000000576357221 */ /* 0x010fc60000010000 */
[----:B------:R-:W4:Y:S01]  /*a530*/  SHFL.BFLY PT, R21, R130, 0x1, 0x1f ;  /* 0x0c201f0082157f89 */ /* 0x000f2200000e0000 */
[----:B-----5:R-:W-:-:S03]  /*a540*/  FADD.FTZ R57, R116, R9 ;  /* 0x0000000974397221 */ /* 0x020fc60000010000 */
[----:B------:R-:W5:Y:S01]  /*a550*/  SHFL.BFLY PT, R23, R10, 0x1, 0x1f ;  /* 0x0c201f000a177f89 */ /* 0x000f6200000e0000 */
[----:B--2---:R-:W-:-:S03]  /*a560*/  FADD.FTZ R59, R4, R11 ;  /* 0x0000000b043b7221 */ /* 0x004fc60000010000 */
[----:B------:R-:W2:Y:S01]  /*a570*/  SHFL.BFLY PT, R25, R12, 0x1, 0x1f ;  /* 0x0c201f000c197f89 */ /* 0x000ea200000e0000 */
[----:B-1----:R-:W-:-:S03]  /*a580*/  FADD.FTZ R61, R114, R13 ;  /* 0x0000000d723d7221 */ /* 0x002fc60000010000 */
[----:B------:R-:W1:Y:S01]  /*a590*/  SHFL.BFLY PT, R27, R128, 0x1, 0x1f ;  /* 0x0c201f00801b7f89 */ /* 0x000e6200000e0000 */
[----:B---3--:R-:W-:-:S03]  /*a5a0*/  FADD.FTZ R63, R6, R15 ;  /* 0x0000000f063f7221 */ /* 0x008fc60000010000 */
[----:B------:R-:W3:Y:S01]  /*a5b0*/  SHFL.BFLY PT, R29, R14, 0x1, 0x1f ;  /* 0x0c201f000e1d7f89 */ /* 0x000ee200000e0000 */
[----:B------:R-:W-:-:S03]  /*a5c0*/  FADD.FTZ R65, R108, R17 ;  /* 0x000000116c417221 */ /* 0x000fc60000010000 */
[----:B------:R-:W3:Y:S01]  /*a5d0*/  SHFL.BFLY PT, R31, R126, 0x1, 0x1f ;  /* 0x0c201f007e1f7f89 */ /* 0x000ee200000e0000 */
[----:B0-----:R-:W-:-:S03]  /*a5e0*/  FADD.FTZ R67, R8, R19 ;  /* 0x0000001308437221 */ /* 0x001fc60000010000 */
        /* <DEDUP_REMOVED lines=18> */
[----:B------:R-:W-:Y:S01]  /*a710*/  BAR.SYNC.DEFER_BLOCKING 0x0 ;  /* 0x0000000000007b1d */ /* 0x000fe20000010000 */
[----:B--2---:R-:W-:Y:S02]  /*a720*/  FADD.FTZ R87, R18, R39 ;  /* 0x0000002712577221 */ /* 0x004fe40000010000 */
[----:B-1----:R-:W-:Y:S02]  /*a730*/  FADD.FTZ R89, R20, R41 ;  /* 0x0000002914597221 */ /* 0x002fe40000010000 */
[----:B---3--:R-:W-:Y:S02]  /*a740*/  FADD.FTZ R91, R122, R43 ;  /* 0x0000002b7a5b7221 */ /* 0x008fe40000010000 */
[----:B------:R-:W-:Y:S02]  /*a750*/  FADD.FTZ R93, R110, R3 ;  /* 0x000000036e5d7221 */ /* 0x000fe40000010000 */
[----:B0-----:R-:W-:Y:S02]  /*a760*/  FADD.FTZ R95, R120, R45 ;  /* 0x0000002d785f7221 */ /* 0x001fe40000010000 */
        /* <DEDUP_REMOVED lines=26> */
.L_x_22391:
[----:B------:R-:W-:Y:S05]  /*a910*/  BSYNC B0 ;  /* 0x0000000000007941 */ /* 0x000fea0003800000 */
.L_x_22390:
        /* <DEDUP_REMOVED lines=51> */
.L_x_22393:
[----:B------:R-:W-:Y:S05]  /*ac50*/  BSYNC B0 ;  /* 0x0000000000007941 */ /* 0x000fea0003800000 */
.L_x_22392:
        /* <DEDUP_REMOVED lines=27> */
.L_x_22395:
[----:B------:R-:W-:Y:S05]  /*ae10*/  BSYNC B0 ;  /* 0x0000000000007941 */ /* 0x000fea0003800000 */
.L_x_22394:
        /* <DEDUP_REMOVED lines=51> */
.L_x_22397:
[----:B------:R-:W-:Y:S05]  /*b150*/  BSYNC B0 ;  /* 0x0000000000007941 */ /* 0x000fea0003800000 */
.L_x_22396:
        /* <DEDUP_REMOVED lines=15> */
[C---:B01----:R-:W-:Y:S02]  /*b250*/  IADD3 R2, R0.reuse, 0x8, RZ ;  /* 0x0000000800027810 */ /* 0x043fe40007ffe0ff */
[C---:B------:R-:W-:Y:S02]  /*b260*/  IADD3 R3, R0.reuse, 0x10, RZ ;  /* 0x0000001000037810 */ /* 0x040fe40007ffe0ff */
[----:B------:R-:W-:Y:S01]  /*b270*/  IADD3 R13, R0, 0x38, RZ ;  /* 0x00000038000d7810 */ /* 0x000fe20007ffe0ff */
[----:B--2---:R-:W-:-:S04]  /*b280*/  UIMAD UR6, UR6, 0xc0, URZ ;  /* 0x000000c0060678a4 */ /* 0x004fc8000f8e023f */
        /* <DEDUP_REMOVED lines=143> */
.L_x_22353:
[----:B------:R-:W-:Y:S01]  /*bb80*/  IMAD.MOV.U32 R62, RZ, RZ, R67 ;  /* 0x000000ffff3e7224 */ /* 0x000fe200078e0043 */
[----:B------:R-:W-:Y:S01]  /*bb90*/  MOV R60, 0xbbe0 ;  /* 0x0000bbe0003c7802 */ /* 0x000fe20000000f00 */
[----:B------:R-:W-:-:S02]  /*bba0*/  IMAD.MOV.U32 R63, RZ, RZ, 0x1 ;  /* 0x00000001ff3f7424 */ /* 0x000fc400078e00ff */
[----:B------:R-:W-:Y:S02]  /*bbb0*/  IMAD.MOV.U32 R64, RZ, RZ, 0x1f ;  /* 0x0000001fff407424 */ /* 0x000fe400078e00ff */
[----:B------:R-:W-:Y:S02]  /*bbc0*/  IMAD.MOV.U32 R65, RZ, RZ, -0x1 ;  /* 0xffffffffff417424 */ /* 0x000fe400078e00ff */
[----:B------:R-:W-:Y:S05]  /*bbd0*/  CALL.REL.NOINC `($__internal_397_$__cuda_sm70_shflsync_bfly_p) ;  /* 0x0000028000007944 */ /* 0x000fea0003c00000 */
[----:B-1----:R-:W-:Y:S01]  /*bbe0*/  IMAD.MOV.U32 R60, RZ, RZ, R62 ;  /* 0x000000ffff3c7224 */ /* 0x002fe200078e003e */
[----:B0-----:R-:W-:Y:S05]  /*bbf0*/  BRA `(.L_x_22398) ;  /* 0xffff889000007947 */ /* 0x001fea000383ffff */
.L_x_22358:
[----:B------:R-:W-:Y:S01]  /*bc00*/  IMAD.MOV.U32 R62, RZ, RZ, R67 ;  /* 0x000000ffff3e7224 */ /* 0x000fe200078e0043 */
[----:B------:R-:W-:Y:S01]  /*bc10*/  MOV R60, 0xbc60 ;  /* 0x0000bc60003c7802 */ /* 0x000fe20000000f00 */
[----:B------:R-:W-:Y:S02]  /*bc20*/  IMAD.MOV.U32 R63, RZ, RZ, 0x1 ;  /* 0x00000001ff3f7424 */ /* 0x000fe400078e00ff */
[----:B------:R-:W-:Y:S02]  /*bc30*/  IMAD.MOV.U32 R64, RZ, RZ, 0x1f ;  /* 0x0000001fff407424 */ /* 0x000fe400078e00ff */
[----:B------:R-:W-:Y:S02]  /*bc40*/  IMAD.MOV.U32 R65, RZ, RZ, -0x1 ;  /* 0xffffffffff417424 */ /* 0x000fe400078e00ff */
[----:B------:R-:W-:Y:S05]  /*bc50*/  CALL.REL.NOINC `($__internal_397_$__cuda_sm70_shflsync_bfly_p) ;  /* 0x0000020000007944 */ /* 0x000fea0003c00000 */
[----:B-1----:R-:W-:Y:S01]  /*bc60*/  IMAD.MOV.U32 R60, RZ, RZ, R62 ;  /* 0x000000ffff3c7224 */ /* 0x002fe200078e003e */
[----:B0-----:R-:W-:Y:S05]  /*bc70*/  BRA `(.L_x_22399) ;  /* 0xffffa0f000007947 */ /* 0x001fea000383ffff */
.L_x_22362:
[----:B------:R-:W-:Y:S01]  /*bc80*/  IMAD.MOV.U32 R62, RZ, RZ, R3 ;  /* 0x000000ffff3e7224 */ /* 0x000fe200078e0003 */
[----:B------:R-:W-:Y:S01]  /*bc90*/  MOV R60, 0xbce0 ;  /* 0x0000bce0003c7802 */ /* 0x000fe20000000f00 */
[----:B------:R-:W-:-:S02]  /*bca0*/  IMAD.MOV.U32 R63, RZ, RZ, 0x10 ;  /* 0x00000010ff3f7424 */ /* 0x000fc400078e00ff */
[----:B------:R-:W-:Y:S02]  /*bcb0*/  IMAD.MOV.U32 R64, RZ, RZ, 0x1f ;  /* 0x0000001fff407424 */ /* 0x000fe400078e00ff */
[----:B------:R-:W-:Y:S02]  /*bcc0*/  IMAD.MOV.U32 R65, RZ, RZ, -0x1 ;  /* 0xffffffffff417424 */ /* 0x000fe400078e00ff */
[----:B-1----:R-:W-:Y:S05]  /*bcd0*/  CALL.REL.NOINC `($__internal_397_$__cuda_sm70_shflsync_bfly_p) ;  /* 0x0000018000007944 */ /* 0x002fea0003c00000 */
[----:B-1----:R-:W-:Y:S01]  /*bce0*/  IMAD.MOV.U32 R0, RZ, RZ, R62 ;  /* 0x000000ffff007224 */ /* 0x002fe200078e003e */
[----:B0-----:R-:W-:Y:S05]  /*bcf0*/  BRA `(.L_x_22400) ;  /* 0xffffa1d000007947 */ /* 0x001fea000383ffff */
.L_x_22363:
[----:B------:R-:W-:Y:S01]  /*bd00*/  IMAD.MOV.U32 R62, RZ, RZ, R5 ;  /* 0x000000ffff3e7224 */ /* 0x000fe200078e0005 */
[----:B------:R-:W-:Y:S01]  /*bd10*/  MOV R60, 0xbd60 ;  /* 0x0000bd60003c7802 */ /* 0x000fe20000000f00 */
[----:B------:R-:W-:Y:S02]  /*bd20*/  IMAD.MOV.U32 R63, RZ, RZ, 0x8 ;  /* 0x00000008ff3f7424 */ /* 0x000fe400078e00ff */
[----:B------:R-:W-:Y:S02]  /*bd30*/  IMAD.MOV.U32 R64, RZ, RZ, 0x1f ;  /* 0x0000001fff407424 */ /* 0x000fe400078e00ff */
[----:B------:R-:W-:Y:S02]  /*bd40*/  IMAD.MOV.U32 R65, RZ, RZ, -0x1 ;  /* 0xffffffffff417424 */ /* 0x000fe400078e00ff */
[----:B01----:R-:W-:Y:S05]  /*bd50*/  CALL.REL.NOINC `($__internal_397_$__cuda_sm70_shflsync_bfly_p) ;  /* 0x0000010000007944 */ /* 0x003fea0003c00000 */
[----:B-1----:R-:W-:Y:S01]  /*bd60*/  FMNMX.FTZ R3, R5, R62, !PT ;  /* 0x0000003e05037209 */ /* 0x002fe20007810000 */
[----:B0-----:R-:W-:Y:S01]  /*bd70*/  IMAD.MOV.U32 R63, RZ, RZ, 0x4 ;  /* 0x00000004ff3f7424 */ /* 0x001fe200078e00ff */
[----:B------:R-:W-:Y:S01]  /*bd80*/  MOV R60, 0xbdd0 ;  /* 0x0000bdd0003c7802 */ /* 0x000fe20000000f00 */
[----:B------:R-:W-:-:S02]  /*bd90*/  IMAD.MOV.U32 R64, RZ, RZ, 0x1f ;  /* 0x0000001fff407424 */ /* 0x000fc400078e00ff */
[----:B------:R-:W-:Y:S02]  /*bda0*/  IMAD.MOV.U32 R65, RZ, RZ, -0x1 ;  /* 0xffffffffff417424 */ /* 0x000fe400078e00ff */
[----:B------:R-:W-:Y:S02]  /*bdb0*/  IMAD.MOV.U32 R62, RZ, RZ, R3 ;  /* 0x000000ffff3e7224 */ /* 0x000fe400078e0003 */
[----:B------:R-:W-:Y:S05]  /*bdc0*/  CALL.REL.NOINC `($__internal_397_$__cuda_sm70_shflsync_bfly_p) ;  /* 0x0000009000007944 */ /* 0x000fea0003c00000 */
[----:B-1----:R-:W-:Y:S01]  /*bdd0*/  FMNMX.FTZ R3, R3, R62, !PT ;  /* 0x0000003e03037209 */ /* 0x002fe20007810000 */
[----:B0-----:R-:W-:Y:S01]  /*bde0*/  IMAD.MOV.U32 R63, RZ, RZ, 0x2 ;  /* 0x00000002ff3f7424 */ /* 0x001fe200078e00ff */
[----:B------:R-:W-:Y:S01]  /*bdf0*/  MOV R60, 0xbe40 ;  /* 0x0000be40003c7802 */ /* 0x000fe20000000f00 */
[----:B------:R-:W-:Y:S02]  /*be00*/  IMAD.MOV.U32 R64, RZ, RZ, 0x1f ;  /* 0x0000001fff407424 */ /* 0x000fe400078e00ff */
[----:B------:R-:W-:Y:S02]  /*be10*/  IMAD.MOV.U32 R65, RZ, RZ, -0x1 ;  /* 0xffffffffff417424 */ /* 0x000fe400078e00ff */
[----:B------:R-:W-:Y:S02]  /*be20*/  IMAD.MOV.U32 R62, RZ, RZ, R3 ;  /* 0x000000ffff3e7224 */ /* 0x000fe400078e0003 */
[----:B------:R-:W-:Y:S05]  /*be30*/  CALL.REL.NOINC `($__internal_397_$__cuda_sm70_shflsync_bfly_p) ;  /* 0x0000002000007944 */ /* 0x000fea0003c00000 */
[----:B-1----:R-:W-:Y:S01]  /*be40*/  IMAD.MOV.U32 R4, RZ, RZ, R62 ;  /* 0x000000ffff047224 */ /* 0x002fe200078e003e */
[----:B0-----:R-:W-:Y:S05]  /*be50*/  BRA `(.L_x_22401) ;  /* 0xffffa0e000007947 */ /* 0x001fea000383ffff */
        .weak           $__internal_397_$__cuda_sm70_shflsync_bfly_p
        .type           $__internal_397_$__cuda_sm70_shflsync_bfly_p,@function
        .size           $__internal_397_$__cuda_sm70_shflsync_bfly_p,(.L_x_25058 - $__internal_397_$__cuda_sm70_shflsync_bfly_p)
$__internal_397_$__cuda_sm70_shflsync_bfly_p:
[----:B------:R-:W-:Y:S01]  /*be60*/  IMAD.MOV.U32 R61, RZ, RZ, 0x0 ;  /* 0x00000000ff3d7424 */ /* 0x000fe200078e00ff */
[----:B------:R-:W-:Y:S04]  /*be70*/  WARPSYNC R65 ;  /* 0x0000004100007348 */ /* 0x000fe80003800000 */
[----:B------:R0:W1:Y:S01]  /*be80*/  SHFL.BFLY PT, R62, R62, R63, R64 ;  /* 0x0c00003f3e3e7389 */ /* 0x00006200000e0040 */
[----:B------:R-:W-:Y:S05]  /*be90*/  RET.REL.NODEC R60 `(_ZN4vllm25paged_attention_v2_kernelIffLi192ELi16ELi128ELNS_18Fp8KVCacheDataTypeE0ELb0ELi512EEEvPfS2_PT_PKS3_PKT0_S9_ifPKiSB_iPKfiiiSD_SD_iiiii) ;  /* 0xffff41603c007950 */ /* 0x000fea0003c3ffff */
.L_x_22402:
        /* <DEDUP_REMOVED lines=14> */
.L_x_25058:


//--------------------- .text._ZN4vllm25paged_attention_v2_kernelIffLi128ELi16ELi128ELNS_18Fp8KVCacheDataTypeE0ELb0ELi512EEEvPfS2_PT_PKS3_PKT0_S9_ifPKiSB_iPKfiiiSD_SD_iiiii --------------------------
	.section	.text._ZN4vllm25paged_attention_v2_kernelIffLi128ELi16ELi128ELNS_18Fp8KVCacheDataTypeE0ELb0ELi512EEEvPfS2_PT_PKS3_PKT0_S9_ifPKiSB_iPKfiiiSD_SD_iiiii,"ax",@progbits
	.sectioninfo	@"SHI_REGISTERS=167"
	.align	128
        .global         _ZN4vllm25paged_attention_v2_kernelIffLi128ELi16ELi128ELNS_18Fp8KVCacheDataTypeE0ELb0ELi512EEEvPfS2_PT_PKS3_PKT0_S9_ifPKiSB_iPKfiiiSD_SD_iiiii
        .type           _ZN4vllm25paged_attention_v2_kernelIffLi128ELi16ELi128ELNS_18Fp8KVCacheDataTypeE0ELb0ELi512EEEvPfS2_PT_PKS3_PKT0_S9_ifPKiSB_iPKfiiiSD_SD_iiiii,@function
        .size           _ZN4vllm25paged_attention_v2_kernelIffLi128ELi16ELi128ELNS_18Fp8KVCacheDataTypeE0ELb0ELi512EEEvPfS2_PT_PKS3_PKT0_S9_ifPKiSB_iPKfiiiSD_SD_iiiii,(.L_x_25059 - _ZN4vllm25paged_attention_v2_kernelIffLi128ELi16ELi128ELNS_18Fp8KVCacheDataTypeE0ELb0ELi512EEEvPfS2_PT_PKS3_PKT0_S9_ifPKiSB_iPKfiiiSD_SD_iiiii)
        .other          _ZN4vllm25paged_attention_v2_kernelIffLi128ELi16ELi128ELNS_18Fp8KVCacheDataTypeE0ELb0ELi512EEEvPfS2_PT_PKS3_PKT0_S9_ifPKiSB_iPKfiiiSD_SD_iiiii,@"STO_CUDA_ENTRY STV_DEFAULT"
_ZN4vllm25paged_attention_v2_kernelIffLi128ELi16ELi128ELNS_18Fp8KVCacheDataTypeE0ELb0ELi512EEEvPfS2_PT_PKS3_PKT0_S9_ifPKiSB_iPKfiiiSD_SD_iiiii:
.text._ZN4vllm25paged_attention_v2_kernelIffLi128ELi16ELi128ELNS_18Fp8KVCacheDataTypeE0ELb0ELi512EEEvPfS2_PT_PKS3_PKT0_S9_ifPKiSB_iPKfiiiSD_SD_iiiii:
        /* <DEDUP_REMOVED lines=70> */
[----:B------:R-:W-:Y:S02]  /*0460*/  SHF.R.S32.HI R5, RZ, 0x1, R4 ;  /* 0x00000001ff057819 */ /* 0x000fe40000011404 */
        /* <DEDUP_REMOVED lines=42> */
.L_x_22407:
        /* <DEDUP_REMOVED lines=11> */
.L_x_22406:
[----:B------:R-:W-:Y:S05]  /*07c0*/  BSYNC B1 ;  /* 0x0000000000017941 */ /* 0x000fea0003800000 */
.L_x_22405:
        /* <DEDUP_REMOVED lines=10> */
.L_x_22408:
        /* <DEDUP_REMOVED lines=17> */
.L_x_22404:
[----:B------:R-:W-:Y:S05]  /*0980*/  BSYNC B0 ;  /* 0x0000000000007941 */ /* 0x000fea0003800000 */
.L_x_22403:
        /* <DEDUP_REMOVED lines=10> */
[----:B------:R-:W-:Y:S01]  /*0a30*/  IADD3 R3, R150, 0x6, RZ ;  /* 0x0000000696037810 */ /* 0x000fe20007ffe0ff */
[----:B------:R-:W-:Y:S01]  /*0a40*/  IMAD.MOV.U32 R73, RZ, RZ, c[0x0][0x1bc] ;  /* 0x00006f00ff497624 */ /* 0x000fe200078e00ff */
[----:B------:R-:W-:Y:S01]  /*0a50*/  LEA.HI R2, R2, R5, RZ, 0x4 ;  /* 0x0000000502027211 */ /* 0x000fe200078f20ff */
[----:B------:R-:W-:Y:S01]  /*0a60*/  IMAD.SHL.U32 R76, R150, 0x100, RZ ;  /* 0x00000100964c7824 */ /* 0x000fe200078e00ff */
[----:B------:R-:W-:Y:S01]  /*0a70*/  SHF.R.S32.HI R4, RZ, 0x1f, R145 ;  /* 0x0000001fff047819 */ /* 0x000fe20000011491 */
[----:B------:R-:W-:Y:S01]  /*0a80*/  IMAD.SHL.U32 R140, R3, 0x2, RZ ;  /* 0x00000002038c7824 */ /* 0x000fe200078e00ff */
[----:B------:R-:W-:Y:S02]  /*0a90*/  LOP3.LUT R146, R2, 0xfffffff0, RZ, 0xc0, !PT ;  /* 0xfffffff002927812 */ /* 0x000fe400078ec0ff */
[----:B------:R-:W-:-:S02]  /*0aa0*/  IADD3 R2, R150, 0x2, RZ ;  /* 0x0000000296027810 */ /* 0x000fc40007ffe0ff */
[----:B------:R-:W-:Y:S01]  /*0ab0*/  LEA.HI R6, R4, R145, RZ, 0x2 ;  /* 0x0000009104067211 */ /* 0x000fe200078f10ff */
[----:B------:R-:W-:Y:S01]  /*0ac0*/  IMAD.IADD R146, R5, 0x1, -R146 ;  /* 0x0000000105927824 */ /* 0x000fe200078e0a92 */
[----:B------:R-:W-:Y:S01]  /*0ad0*/  IADD3 R4, R150, 0x4, RZ ;  /* 0x0000000496047810 */ /* 0x000fe20007ffe0ff */
[----:B------:R-:W-:Y:S01]  /*0ae0*/  IMAD.SHL.U32 R144, R2, 0x2, RZ ;  /* 0x0000000202907824 */ /* 0x000fe200078e00ff */
        /* <DEDUP_REMOVED lines=8> */
[----:B------:R-:W-:-:S02]  /*0b70*/  LEA.HI R7, R7, R144, RZ, 0x2 ;  /* 0x0000009007077211 */ /* 0x000fc400078f10ff */
[----:B------:R-:W-:Y:S02]  /*0b80*/  SHF.R.S32.HI R9, RZ, 0x1f, R142 ;  /* 0x0000001fff097819 */ /* 0x000fe4000001148e */
[----:B------:R-:W-:Y:S02]  /*0b90*/  LOP3.LUT R7, R7, 0xfffffffc, RZ, 0xc0, !PT ;  /* 0xfffffffc07077812 */ /* 0x000fe400078ec0ff */
[----:B------:R-:W-:Y:S02]  /*0ba0*/  SHF.R.S32.HI R13, RZ, 0x1f, R138 ;  /* 0x0000001fff0d7819 */ /* 0x000fe4000001148a */
[----:B------:R-:W-:Y:S01]  /*0bb0*/  LEA.HI R9, R9, R142, RZ, 0x2 ;  /* 0x0000008e09097211 */ /* 0x000fe200078f10ff */
[----:B------:R-:W-:Y:S01]  /*0bc0*/  IMAD.IADD R144, R144, 0x1, -R7 ;  /* 0x0000000190907824 */ /* 0x000fe200078e0a07 */
[----:B------:R-:W-:Y:S02]  /*0bd0*/  LEA.HI R11, R11, R140, RZ, 0x2 ;  /* 0x0000008c0b0b7211 */ /* 0x000fe400078f10ff */
[----:B------:R-:W-:-:S02]  /*0be0*/  LEA.HI R13, R13, R138, RZ, 0x2 ;  /* 0x0000008a0d0d7211 */ /* 0x000fc400078f10ff */
[C---:B------:R-:W-:Y:S02]  /*0bf0*/  IADD3 R8, R150.reuse, 0xa, RZ ;  /* 0x0000000a96087810 */ /* 0x040fe40007ffe0ff */
        /* <DEDUP_REMOVED lines=332> */
.L_x_22416:
        /* <DEDUP_REMOVED lines=16> */
[----:B------:R-:W-:Y:S01]  /*21c0*/  IMAD.X R41, R72, 0x1, R87, P0 ;  /* 0x0000000148297824 */ /* 0x000fe200000e0657 */
[----:B------:R-:W2:Y:S04]  /*21d0*/  LDG.E.64.CONSTANT R44, [R44.64] ;  /* 0x0000000a2c2c7981 */ /* 0x000ea8000c1e9b00 */
[----:B------:R-:W-:-:S06]  /*21e0*/  LEA.HI.X R85, R42, c[0x0][0x184], R41, 0x2, P1 ;  /* 0x000061002a557a11 */ /* 0x000fcc00008f1429 */
[----:B------:R-:W3:Y:S01]  /*21f0*/  LDG.E.64.CONSTANT R84, [R84.64] ;  /* 0x0000000a54547981 */ /* 0x000ee2000c1e9b00 */
[----:B------:R-:W-:-:S04]  /*2200*/  IADD3 R40, P0, P1, R142, R86, R141 ;  /* 0x000000568e287210 */ /* 0x000fc8000791e08d */
[----:B------:R-:W-:Y:S02]  /*2210*/  LEA R46, P2, R40, c[0x0][0x180], 0x2 ;  /* 0x00006000282e7a11 */ /* 0x000fe400078410ff */
[----:B------:R-:W-:-:S04]  /*2220*/  IADD3.X R41, R68, R87, R69, P0, P1 ;  /* 0x0000005744297210 */ /* 0x000fc800007e2445 */
[----:B------:R-:W-:Y:S02]  /*2230*/  LEA.HI.X R47, R40, c[0x0][0x184], R41, 0x2, P2 ;  /* 0x00006100282f7a11 */ /* 0x000fe400010f1429 */
[----:B------:R-:W2:Y:S04]  /*2240*/  LDS.128 R40, [R76] ;  /* 0x000000004c287984 */ /* 0x000ea80000000c00 */
[----:B------:R-:W4:Y:S01]  /*2250*/  LDG.E.64.CONSTANT R46, [R46.64] ;  /* 0x0000000a2e2e7981 */ /* 0x000f22000c1e9b00 */
[----:B--2---:R-:W-:Y:S02]  /*2260*/  FMUL.FTZ R159, R44, R42 ;  /* 0x0000002a2c9f7220 */ /* 0x004fe40000410000 */
[----:B------:R-:W-:Y:S02]  /*2270*/  FMUL.FTZ R88, R45, R43 ;  /* 0x0000002b2d587220 */ /* 0x000fe40000410000 */
[----:B---3--:R-:W-:Y:S01]  /*2280*/  FFMA.FTZ R159, R84, R40, R159 ;  /* 0x00000028549f7223 */ /* 0x008fe2000001009f */
[----:B------:R-:W-:Y:S01]  /*2290*/  IADD3 R40, P0, P1, R140, R86, R139 ;  /* 0x000000568c287210 */ /* 0x000fe2000791e08b */
[----:B------:R-:W-:-:S03]  /*22a0*/  FFMA.FTZ R88, R85, R41, R88 ;  /* 0x0000002955587223 */ /* 0x000fc60000010058 */
[----:B------:R-:W-:Y:S02]  /*22b0*/  IADD3.X R41, R66, R87, R67, P0, P1 ;  /* 0x0000005742297210 */ /* 0x000fe400007e2443 */
[----:B------:R-:W-:-:S04]  /*22c0*/  LEA R84, P2, R40, c[0x0][0x180], 0x2 ;  /* 0x0000600028547a11 */ /* 0x000fc800078410ff */
[----:B------:R-:W-:Y:S02]  /*22d0*/  LEA.HI.X R85, R40, c[0x0][0x184], R41, 0x2, P2 ;  /* 0x0000610028557a11 */ /* 0x000fe400010f1429 */
[----:B------:R-:W4:Y:S04]  /*22e0*/  LDS.128 R40, [R76+0x10] ;  /* 0x000010004c287984 */ /* 0x000f280000000c00 */
[----:B------:R-:W2:Y:S01]  /*22f0*/  LDG.E.64.CONSTANT R84, [R84.64] ;  /* 0x0000000a54547981 */ /* 0x000ea2000c1e9b00 */
[----:B----4-:R-:W-:Y:S01]  /*2300*/  FFMA.FTZ R159, R46, R40, R159 ;  /* 0x000000282e9f7223 */ /* 0x010fe2000001009f */
[----:B------:R-:W-:-:S04]  /*2310*/  IADD3 R40, P0, P1, R138, R86, R137 ;  /* 0x000000568a287210 */ /* 0x000fc8000791e089 */
[----:B------:R-:W-:Y:S02]  /*2320*/  LEA R44, P2, R40, c[0x0][0x180], 0x2 ;  /* 0x00006000282c7a11 */ /* 0x000fe400078410ff */
[----:B------:R-:W-:-:S04]  /*2330*/  IADD3.X R45, R64, R87, R65, P0, P1 ;  /* 0x00000057402d7210 */ /* 0x000fc800007e2441 */
[----:B------:R-:W-:-:S06]  /*2340*/  LEA.HI.X R45, R40, c[0x0][0x184], R45, 0x2, P2 ;  /* 0x00006100282d7a11 */ /* 0x000fcc00010f142d */
[----:B------:R-:W3:Y:S01]  /*2350*/  LDG.E.64.CONSTANT R44, [R44.64] ;  /* 0x0000000a2c2c7981 */ /* 0x000ee2000c1e9b00 */
[----:B------:R-:W-:Y:S01]  /*2360*/  IADD3 R40, P0, P1, R136, R86, R135 ;  /* 0x0000005688287210 */ /* 0x000fe2000791e087 */
[----:B------:R-:W-:-:S03]  /*2370*/  FFMA.FTZ R162, R47, R41, R88 ;  /* 0x000000292fa27223 */ /* 0x000fc60000010058 */
[----:B------:R-:W-:Y:S02]  /*2380*/  IADD3.X R41, R62, R87, R63, P0, P1 ;  /* 0x000000573e297210 */ /* 0x000fe400007e243f */
[----:B------:R-:W-:-:S04]  /*2390*/  LEA R88, P2, R40, c[0x0][0x180], 0x2 ;  /* 0x0000600028587a11 */ /* 0x000fc800078410ff */
[----:B------:R-:W-:Y:S01]  /*23a0*/  LEA.HI.X R89, R40, c[0x0][0x184], R41, 0x2, P2 ;  /* 0x0000610028597a11 */ /* 0x000fe200010f1429 */
[----:B--2---:R-:W-:Y:S02]  /*23b0*/  FFMA.FTZ R159, R84, R42, R159 ;  /* 0x0000002a549f7223 */ /* 0x004fe4000001009f */
[----:B------:R-:W-:Y:S02]  /*23c0*/  FFMA.FTZ R162, R85, R43, R162 ;  /* 0x0000002b55a27223 */ /* 0x000fe400000100a2 */
[----:B------:R-:W3:Y:S04]  /*23d0*/  LDS.128 R40, [R76+0x20] ;  /* 0x000020004c287984 */ /* 0x000ee80000000c00 */
[----:B------:R-:W2:Y:S01]  /*23e0*/  LDG.E.64.CONSTANT R84, [R88.64] ;  /* 0x0000000a58547981 */ /* 0x000ea2000c1e9b00 */
[----:B---3--:R-:W-:Y:S01]  /*23f0*/  FFMA.FTZ R159, R44, R40, R159 ;  /* 0x000000282c9f7223 */ /* 0x008fe2000001009f */
[----:B------:R-:W-:-:S04]  /*2400*/  IADD3 R40, P0, P1, R134, R86, R133 ;  /* 0x0000005686287210 */ /* 0x000fc8000791e085 */
[----:B------:R-:W-:Y:S02]  /*2410*/  LEA R46, P2, R40, c[0x0][0x180], 0x2 ;  /* 0x00006000282e7a11 */ /* 0x000fe400078410ff */
[----:B------:R-:W-:-:S04]  /*2420*/  IADD3.X R47, R60, R87, R61, P0, P1 ;  /* 0x000000573c2f7210 */ /* 0x000fc800007e243d */
[----:B------:R-:W-:-:S06]  /*2430*/  LEA.HI.X R47, R40, c[0x0][0x184], R47, 0x2, P2 ;  /* 0x00006100282f7a11 */ /* 0x000fcc00010f142f */
[----:B------:R-:W3:Y:S01]  /*2440*/  LDG.E.64.CONSTANT R46, [R46.64] ;  /* 0x0000000a2e2e7981 */ /* 0x000ee2000c1e9b00 */
        /* <DEDUP_REMOVED lines=165> */
[----:B------:R-:W-:Y:S01]  /*2ea0*/  FFMA.FTZ R46, R47, R41, R162 ;  /* 0x000000292f2e7223 */ /* 0x000fe200000100a2 */
[----:B------:R-:W-:Y:S01]  /*2eb0*/  IADD3 R88, P0, P1, R82, R86, R81 ;  /* 0x0000005652587210 */ /* 0x000fe2000791e051 */
[----:B--2---:R-:W-:Y:S02]  /*2ec0*/  FFMA.FTZ R47, R84, R42, R89 ;  /* 0x0000002a542f7223 */ /* 0x004fe40000010059 */
[----:B------:R-:W-:Y:S02]  /*2ed0*/  FFMA.FTZ R46, R85, R43, R46 ;  /* 0x0000002b552e7223 */ /* 0x000fe4000001002e */
[----:B------:R-:W3:Y:S01]  /*2ee0*/  LDS.128 R40, [R76+0xe0] ;  /* 0x0000e0004c287984 */ /* 0x000ee20000000c00 */
[----:B------:R-:W-:Y:S02]  /*2ef0*/  LEA R84, P2, R88, c[0x0][0x180], 0x2 ;  /* 0x0000600058547a11 */ /* 0x000fe400078410ff */
[----:B------:R-:W-:-:S04]  /*2f00*/  IADD3.X R85, R37, R87, R18, P0, P1 ;  /* 0x0000005725557210 */ /* 0x000fc800007e2412 */
[----:B------:R-:W-:-:S06]  /*2f10*/  LEA.HI.X R85, R88, c[0x0][0x184], R85, 0x2, P2 ;  /* 0x0000610058557a11 */ /* 0x000fcc00010f1455 */
[----:B------:R-:W2:Y:S01]  /*2f20*/  LDG.E.64.CONSTANT R84, [R84.64] ;  /* 0x0000000a54547981 */ /* 0x000ea2000c1e9b00 */
[----:B---3--:R-:W-:Y:S01]  /*2f30*/  FFMA.FTZ R47, R44, R40, R47 ;  /* 0x000000282c2f7223 */ /* 0x008fe2000001002f */
[-C--:B------:R-:W-:Y:S02]  /*2f40*/  IADD3 R40, P0, P1, R80, R86.reuse, R79 ;  /* 0x0000005650287210 */ /* 0x080fe4000791e04f */
[----:B------:R-:W-:Y:S02]  /*2f50*/  IADD3 R86, P3, P4, R78, R86, R77 ;  /* 0x000000564e567210 */ /* 0x000fe40007c7e04d */
[----:B------:R-:W-:Y:S02]  /*2f60*/  LEA R162, P2, R40, c[0x0][0x180], 0x2 ;  /* 0x0000600028a27a11 */ /* 0x000fe400078410ff */
[-C--:B------:R-:W-:Y:S02]  /*2f70*/  IADD3.X R89, R38, R87.reuse, R19, P0, P1 ;  /* 0x0000005726597210 */ /* 0x080fe400007e2413 */
[----:B------:R-:W-:-:S02]  /*2f80*/  IADD3.X R87, R39, R87, R20, P3, P4 ;  /* 0x0000005727577210 */ /* 0x000fc40001fe8414 */
[----:B------:R-:W-:Y:S02]  /*2f90*/  LEA R88, P0, R86, c[0x0][0x180], 0x2 ;  /* 0x0000600056587a11 */ /* 0x000fe400078010ff */
[----:B------:R-:W-:Y:S02]  /*2fa0*/  LEA.HI.X R163, R40, c[0x0][0x184], R89, 0x2, P2 ;  /* 0x0000610028a37a11 */ /* 0x000fe400010f1459 */
[----:B------:R-:W-:-:S03]  /*2fb0*/  LEA.HI.X R89, R86, c[0x0][0x184], R87, 0x2, P0 ;  /* 0x0000610056597a11 */ /* 0x000fc600000f1457 */
[----:B------:R-:W3:Y:S04]  /*2fc0*/  LDG.E.64.CONSTANT R86, [R162.64] ;  /* 0x0000000aa2567981 */ /* 0x000ee8000c1e9b00 */
[----:B------:R-:W4:Y:S01]  /*2fd0*/  LDG.E.64.CONSTANT R88, [R88.64] ;  /* 0x0000000a58587981 */ /* 0x000f22000c1e9b00 */
[----:B------:R-:W-:Y:S02]  /*2fe0*/  FFMA.FTZ R40, R45, R41, R46 ;  /* 0x000000292d287223 */ /* 0x000fe4000001002e */
[----:B--2---:R-:W-:Y:S02]  /*2ff0*/  FFMA.FTZ R41, R84, R42, R47 ;  /* 0x0000002a54297223 */ /* 0x004fe4000001002f */
[----:B------:R-:W3:Y:S01]  /*3000*/  LDS.128 R44, [R76+0xf0] ;  /* 0x0000f0004c2c7984 */ /* 0x000ee20000000c00 */
[----:B------:R-:W-:-:S02]  /*3010*/  FFMA.FTZ R40, R85, R43, R40 ;  /* 0x0000002b55287223 */ /* 0x000fc40000010028 */
[----:B---3--:R-:W-:Y:S02]  /*3020*/  FFMA.FTZ R41, R86, R44, R41 ;  /* 0x0000002c56297223 */ /* 0x008fe40000010029 */
[----:B------:R-:W-:Y:S02]  /*3030*/  FFMA.FTZ R40, R87, R45, R40 ;  /* 0x0000002d57287223 */ /* 0x000fe40000010028 */
[----:B----4-:R-:W-:Y:S02]  /*3040*/  FFMA.FTZ R41, R88, R46, R41 ;  /* 0x0000002e58297223 */ /* 0x010fe40000010029 */
[----:B------:R-:W-:-:S04]  /*3050*/  FFMA.FTZ R40, R89, R47, R40 ;  /* 0x0000002f59287223 */ /* 0x000fc80000010028 */
[----:B------:R-:W-:Y:S01]  /*3060*/  FADD.FTZ R47, R41, R40 ;  /* 0x00000028292f7221 */ /* 0x000fe20000010000 */
[----:B------:R-:W-:Y:S05]  /*3070*/  BRA.DIV ~URZ, `(.L_x_22412) ;  /* 0x00005a427f007947 */ /* 0x000fea000b800000 */
[----:B------:R0:W1:Y:S02]  /*3080*/  SHFL.BFLY PT, R40, R47, 0x1, 0x1f ;  /* 0x0c201f002f287f89 */ /* 0x00006400000e0000 */
.L_x_22457:
        /* <DEDUP_REMOVED lines=11> */
.L_x_22414:
[----:B------:R-:W-:Y:S05]  /*3140*/  BSYNC B1 ;  /* 0x0000000000017941 */ /* 0x000fea0003800000 */
.L_x_22413:
[----:B------:R-:W-:-:S04]  /*3150*/  IADD3 R157, R157, 0x4, RZ ;  /* 0x000000049d9d7810 */ /* 0x000fc80007ffe0ff */
[----:B------:R-:W-:-:S13]  /*3160*/  ISETP.GE.AND P0, PT, R157, R156, PT ;  /* 0x0000009c9d00720c */ /* 0x000fda0003f06270 */
[----:B01----:R-:W-:Y:S01]  /*3170*/  @P0 CALL.REL.NOINC `(.L_x_22415) ;  /* 0x0000001000000944 */ /* 0x003fe20003c00000 */
[----:B------:R-:W-:Y:S05]  /*3180*/  BRA `(.L_x_22416) ;  /* 0xffffef3000007947 */ /* 0x000fea000383ffff */
.L_x_22415:
[----:B------:R-:W-:Y:S05]  /*3190*/  BRA `(.L_x_22410) ;  /* 0x0000115000007947 */ /* 0x000fea0003800000 */
.L_x_22411:
[----:B------:R-:W-:Y:S01]  /*31a0*/  IADD3 R86, -R155, 0x1, RZ ;  /* 0x000000019b567810 */ /* 0x000fe20007ffe1ff */
[----:B------:R-:W-:Y:S02]  /*31b0*/  IMAD.MOV.U32 R147, RZ, RZ, -0x800001 ;  /* 0xff7fffffff937424 */ /* 0x000fe400078e00ff */
[----:B------:R-:W-:-:S05]  /*31c0*/  IMAD.MOV.U32 R87, RZ, RZ, R149 ;  /* 0x000000ffff577224 */ /* 0x000fca00078e0095 */
.L_x_22420:
        /* <DEDUP_REMOVED lines=15> */
[----:B------:R-:W-:-:S05]  /*32c0*/  LEA.HI.X R85, R42, c[0x0][0x184], R43, 0x2, P2 ;  /* 0x000061002a557a11 */ /* 0x000fca00010f142b */
[----:B------:R-:W2:Y:S01]  /*32d0*/  LDG.E.64.CONSTANT R44, [R84.64] ;  /* 0x0000000a542c7981 */ /* 0x000ea2000c1e9b00 */
[----:B------:R-:W-:-:S04]  /*32e0*/  IADD3 R40, P0, R145, R162, RZ ;  /* 0x000000a291287210 */ /* 0x000fc80007f1e0ff */
[----:B------:R-:W-:Y:S01]  /*32f0*/  LEA R46, P1, R40, c[0x0][0x180], 0x2 ;  /* 0x00006000282e7a11 */ /* 0x000fe200078210ff */
[----:B------:R-:W-:-:S05]  /*3300*/  IMAD.X R41, R72, 0x1, R89, P0 ;  /* 0x0000000148297824 */ /* 0x000fca00000e0659 */
[----:B------:R-:W-:Y:S02]  /*3310*/  LEA.HI.X R47, R40, c[0x0][0x184], R41, 0x2, P1 ;  /* 0x00006100282f7a11 */ /* 0x000fe400008f1429 */
[----:B------:R-:W2:Y:S04]  /*3320*/  LDS.128 R40, [R76] ;  /* 0x000000004c287984 */ /* 0x000ea80000000c00 */
[----:B------:R-:W3:Y:S01]  /*3330*/  LDG.E.64.CONSTANT R46, [R46.64] ;  /* 0x0000000a2e2e7981 */ /* 0x000ee2000c1e9b00 */
[----:B--2---:R-:W-:Y:S02]  /*3340*/  FMUL.FTZ R157, R44, R42 ;  /* 0x0000002a2c9d7220 */ /* 0x004fe40000410000 */
[----:B------:R-:W-:Y:S01]  /*3350*/  FMUL.FTZ R42, R45, R43 ;  /* 0x0000002b2d2a7220 */ /* 0x000fe20000410000 */
[----:B------:R-:W-:-:S04]  /*3360*/  IADD3 R43, P0, P1, R142, R162, R141 ;  /* 0x000000a28e2b7210 */ /* 0x000fc8000791e08d */
[----:B------:R-:W-:Y:S02]  /*3370*/  LEA R44, P2, R43, c[0x0][0x180], 0x2 ;  /* 0x000060002b2c7a11 */ /* 0x000fe400078410ff */
[----:B------:R-:W-:-:S04]  /*3380*/  IADD3.X R84, R68, R89, R69, P0, P1 ;  /* 0x0000005944547210 */ /* 0x000fc800007e2445 */
[----:B------:R-:W-:-:S06]  /*3390*/  LEA.HI.X R45, R43, c[0x0][0x184], R84, 0x2, P2 ;  /* 0x000061002b2d7a11 */ /* 0x000fcc00010f1454 */
[----:B------:R-:W2:Y:S01]  /*33a0*/  LDG.E.64.CONSTANT R44, [R44.64] ;  /* 0x0000000a2c2c7981 */ /* 0x000ea2000c1e9b00 */
[----:B---3--:R-:W-:Y:S02]  /*33b0*/  FFMA.FTZ R85, R46, R40, R157 ;  /* 0x000000282e557223 */ /* 0x008fe4000001009d */
[----:B------:R-:W-:Y:S02]  /*33c0*/  FFMA.FTZ R84, R47, R41, R42 ;  /* 0x000000292f547223 */ /* 0x000fe4000001002a */
[----:B------:R-:W2:Y:S02]  /*33d0*/  LDS.128 R40, [R76+0x10] ;  /* 0x000010004c287984 */ /* 0x000ea40000000c00 */
[----:B--2---:R-:W-:Y:S01]  /*33e0*/  FFMA.FTZ R85, R44, R40, R85 ;  /* 0x000000282c557223 */ /* 0x004fe20000010055 */
[----:B------:R-:W-:-:S04]  /*33f0*/  IADD3 R40, P0, P1, R140, R162, R139 ;  /* 0x000000a28c287210 */ /* 0x000fc8000791e08b */
[----:B------:R-:W-:Y:S02]  /*3400*/  LEA R46, P2, R40, c[0x0][0x180], 0x2 ;  /* 0x00006000282e7a11 */ /* 0x000fe400078410ff */
[----:B------:R-:W-:-:S04]  /*3410*/  IADD3.X R47, R66, R89, R67, P0, P1 ;  /* 0x00000059422f7210 */ /* 0x000fc800007e2443 */
[----:B------:R-:W-:-:S06]  /*3420*/  LEA.HI.X R47, R40, c[0x0][0x184], R47, 0x2, P2 ;  /* 0x00006100282f7a11 */ /* 0x000fcc00010f142f */
[----:B------:R-:W2:Y:S01]  /*3430*/  LDG.E.64.CONSTANT R46, [R46.64] ;  /* 0x0000000a2e2e7981 */ /* 0x000ea2000c1e9b00 */
[----:B------:R-:W-:Y:S01]  /*3440*/  IADD3 R40, P0, P1, R138, R162, R137 ;  /* 0x000000a28a287210 */ /* 0x000fe2000791e089 */
[----:B------:R-:W-:-:S03]  /*3450*/  FFMA.FTZ R84, R45, R41, R84 ;  /* 0x000000292d547223 */ /* 0x000fc60000010054 */
[----:B------:R-:W-:Y:S02]  /*3460*/  LEA R44, P2, R40, c[0x0][0x180], 0x2 ;  /* 0x00006000282c7a11 */ /* 0x000fe400078410ff */
[----:B------:R-:W-:-:S04]  /*3470*/  IADD3.X R41, R64, R89, R65, P0, P1 ;  /* 0x0000005940297210 */ /* 0x000fc800007e2441 */
[----:B------:R-:W-:-:S06]  /*3480*/  LEA.HI.X R45, R40, c[0x0][0x184], R41, 0x2, P2 ;  /* 0x00006100282d7a11 */ /* 0x000fcc00010f1429 */
[----:B------:R-:W3:Y:S01]  /*3490*/  LDG.E.64.CONSTANT R44, [R44.64] ;  /* 0x0000000a2c2c7981 */ /* 0x000ee2000c1e9b00 */
[----:B--2---:R-:W-:Y:S02]  /*34a0*/  FFMA.FTZ R85, R46, R42, R85 ;  /* 0x0000002a2e557223 */ /* 0x004fe40000010055 */
[----:B------:R-:W-:Y:S02]  /*34b0*/  FFMA.FTZ R84, R47, R43, R84 ;  /* 0x0000002b2f547223 */ /* 0x000fe40000010054 */
[----:B------:R-:W3:Y:S02]  /*34c0*/  LDS.128 R40, [R76+0x20] ;  /* 0x000020004c287984 */ /* 0x000ee40000000c00 */
[----:B---3--:R-:W-:Y:S01]  /*34d0*/  FFMA.FTZ R85, R44, R40, R85 ;  /* 0x000000282c557223 */ /* 0x008fe20000010055 */
        /* <DEDUP_REMOVED lines=185> */
[----:B------:R-:W-:Y:S01]  /*4070*/  FFMA.FTZ R40, R45, R41, R164 ;  /* 0x000000292d287223 */ /* 0x000fe200000100a4 */
[-C--:B------:R-:W-:Y:S02]  /*4080*/  IADD3 R41, P0, P1, R80, R162.reuse, R79 ;  /* 0x000000a250297210 */ /* 0x080fe4000791e04f */
[----:B------:R-:W-:Y:S02]  /*4090*/  IADD3 R162, P3, P4, R78, R162, R77 ;  /* 0x000000a24ea27210 */ /* 0x000fe40007c7e04d */
[----:B------:R-:W-:Y:S02]  /*40a0*/  LEA R44, P2, R41, c[0x0][0x180], 0x2 ;  /* 0x00006000292c7a11 */ /* 0x000fe400078410ff */
[-C--:B------:R-:W-:Y:S02]  /*40b0*/  IADD3.X R46, R38, R89.reuse, R19, P0, P1 ;  /* 0x00000059262e7210 */ /* 0x080fe400007e2413 */
[----:B------:R-:W-:-:S02]  /*40c0*/  IADD3.X R89, R39, R89, R20, P3, P4 ;  /* 0x0000005927597210 */ /* 0x000fc40001fe8414 */
[----:B------:R-:W-:Y:S02]  /*40d0*/  LEA.HI.X R45, R41, c[0x0][0x184], R46, 0x2, P2 ;  /* 0x00006100292d7a11 */ /* 0x000fe400010f142e */
[----:B------:R-:W-:-:S04]  /*40e0*/  LEA R46, P0, R162, c[0x0][0x180], 0x2 ;  /* 0x00006000a22e7a11 */ /* 0x000fc800078010ff */
[----:B------:R-:W-:Y:S01]  /*40f0*/  LEA.HI.X R47, R162, c[0x0][0x184], R89, 0x2, P0 ;  /* 0x00006100a22f7a11 */ /* 0x000fe200000f1459 */
[----:B------:R-:W3:Y:S05]  /*4100*/  LDG.E.64.CONSTANT R44, [R44.64] ;  /* 0x0000000a2c2c7981 */ /* 0x000eea000c1e9b00 */
[----:B------:R-:W4:Y:S01]  /*4110*/  LDG.E.64.CONSTANT R46, [R46.64] ;  /* 0x0000000a2e2e7981 */ /* 0x000f22000c1e9b00 */
[----:B--2---:R-:W-:Y:S02]  /*4120*/  FFMA.FTZ R157, R84, R42, R157 ;  /* 0x0000002a549d7223 */ /* 0x004fe4000001009d */
[----:B------:R-:W-:Y:S02]  /*4130*/  FFMA.FTZ R84, R85, R43, R40 ;  /* 0x0000002b55547223 */ /* 0x000fe40000010028 */
[----:B------:R-:W3:Y:S02]  /*4140*/  LDS.128 R40, [R76+0xf0] ;  /* 0x0000f0004c287984 */ /* 0x000ee40000000c00 */
[----:B---3--:R-:W-:-:S02]  /*4150*/  FFMA.FTZ R157, R44, R40, R157 ;  /* 0x000000282c9d7223 */ /* 0x008fc4000001009d */
[----:B------:R-:W-:Y:S02]  /*4160*/  FFMA.FTZ R84, R45, R41, R84 ;  /* 0x000000292d547223 */ /* 0x000fe40000010054 */
[----:B----4-:R-:W-:Y:S02]  /*4170*/  FFMA.FTZ R42, R46, R42, R157 ;  /* 0x0000002a2e2a7223 */ /* 0x010fe4000001009d */
[----:B------:R-:W-:-:S04]  /*4180*/  FFMA.FTZ R43, R47, R43, R84 ;  /* 0x0000002b2f2b7223 */ /* 0x000fc80000010054 */
[----:B------:R-:W-:Y:S01]  /*4190*/  FADD.FTZ R85, R42, R43 ;  /* 0x0000002b2a557221 */ /* 0x000fe20000010000 */
[----:B------:R-:W-:Y:S05]  /*41a0*/  BRA.DIV ~URZ, `(.L_x_22417) ;  /* 0x000049927f007947 */ /* 0x000fea000b800000 */
[----:B------:R0:W1:Y:S02]  /*41b0*/  SHFL.BFLY PT, R40, R85, 0x1, 0x1f ;  /* 0x0c201f0055287f89 */ /* 0x00006400000e0000 */
.L_x_22458:
        /* <DEDUP_REMOVED lines=14> */
.L_x_22419:
[----:B------:R-:W-:Y:S05]  /*42a0*/  BSYNC B1 ;  /* 0x0000000000017941 */ /* 0x000fea0003800000 */
.L_x_22418:
[----:B------:R-:W-:-:S04]  /*42b0*/  IADD3 R87, R87, 0x4, RZ ;  /* 0x0000000457577810 */ /* 0x000fc80007ffe0ff */
[----:B------:R-:W-:-:S13]  /*42c0*/  ISETP.GE.AND P0, PT, R87, R156, PT ;  /* 0x0000009c5700720c */ /* 0x000fda0003f06270 */
[----:B01----:R-:W-:Y:S01]  /*42d0*/  @P0 CALL.REL.NOINC `(.L_x_22410) ;  /* 0x0000001000000944 */ /* 0x003fe20003c00000 */
[----:B------:R-:W-:Y:S05]  /*42e0*/  BRA `(.L_x_22420) ;  /* 0xffffeee000007947 */ /* 0x000fea000383ffff */
.L_x_22410:
[----:B------:R-:W-:Y:S05]  /*42f0*/  BSYNC B0 ;  /* 0x0000000000007941 */ /* 0x000fea0003800000 */
.L_x_22409:
[----:B------:R-:W-:Y:S05]  /*4300*/  BRA.DIV ~URZ, `(.L_x_22421) ;  /* 0x000048b27f007947 */ /* 0x000fea000b800000 */
[----:B------:R0:W1:Y:S02]  /*4310*/  SHFL.BFLY PT, R2, R147, 0x10, 0x1f ;  /* 0x0e001f0093027f89 */ /* 0x00006400000e0000 */
.L_x_22459:
[----:B01----:R-:W-:Y:S01]  /*4320*/  FMNMX.FTZ R147, R2, R147, !PT ;  /* 0x0000009302937209 */ /* 0x003fe20007810000 */
[----:B------:R-:W-:Y:S05]  /*4330*/  BRA.DIV ~URZ, `(.L_x_22422) ;  /* 0x000049027f007947 */ /* 0x000fea000b800000 */
[----:B------:R-:W0:Y:S02]  /*4340*/  SHFL.BFLY PT, R2, R147, 0x8, 0x1f ;  /* 0x0d001f0093027f89 */ /* 0x000e2400000e0000 */
[----:B0-----:R-:W-:-:S05]  /*4350*/  FMNMX.FTZ R2, R147, R2, !PT ;  /* 0x0000000293027209 */ /* 0x001fca0007810000 */
[----:B------:R-:W0:Y:S02]  /*4360*/  SHFL.BFLY PT, R3, R2, 0x4, 0x1f ;  /* 0x0c801f0002037f89 */ /* 0x000e2400000e0000 */
[----:B0-----:R-:W-:-:S05]  /*4370*/  FMNMX.FTZ R3, R2, R3, !PT ;  /* 0x0000000302037209 */ /* 0x001fca0007810000 */
[----:B------:R0:W1:Y:S02]  /*4380*/  SHFL.BFLY PT, R4, R3, 0x2, 0x1f ;  /* 0x0c401f0003047f89 */ /* 0x00006400000e0000 */
.L_x_22460:
        /* <DEDUP_REMOVED lines=37> */
.L_x_22427:
        /* <DEDUP_REMOVED lines=11> */
.L_x_22426:
[----:B------:R-:W-:Y:S05]  /*4690*/  BSYNC B1 ;  /* 0x0000000000017941 */ /* 0x000fea0003800000 */
.L_x_22425:
        /* <DEDUP_REMOVED lines=10> */
.L_x_22430:
        /* <DEDUP_REMOVED lines=100> */
.L_x_22429:
[----:B------:R-:W-:Y:S05]  /*4d80*/  BSYNC B1 ;  /* 0x0000000000017941 */ /* 0x000fea0003800000 */
.L_x_22428:
        /* <DEDUP_REMOVED lines=55> */
.L_x_22432:
[----:B------:R-:W-:Y:S05]  /*5100*/  BSYNC B1 ;  /* 0x0000000000017941 */ /* 0x000fea0003800000 */
.L_x_22431:
        /* <DEDUP_REMOVED lines=26> */
.L_x_22424:
[----:B------:R-:W-:Y:S05]  /*52b0*/  BSYNC B0 ;  /* 0x0000000000007941 */ /* 0x000fea0003800000 */
.L_x_22423:
        /* <DEDUP_REMOVED lines=45> */
.L_x_22437:
        /* <DEDUP_REMOVED lines=8> */
.L_x_22436:
[----:B0-----:R-:W-:Y:S05]  /*5610*/  BSYNC B1 ;  /* 0x0000000000017941 */ /* 0x001fea0003800000 */
.L_x_22435:
        /* <DEDUP_REMOVED lines=10> */
.L_x_22440:
        /* <DEDUP_REMOVED lines=52> */
.L_x_22439:
[----:B------:R-:W-:Y:S05]  /*5a00*/  BSYNC B1 ;  /* 0x0000000000017941 */ /* 0x000fea0003800000 */
.L_x_22438:
        /* <DEDUP_REMOVED lines=31> */
.L_x_22442:
[----:B------:R-:W-:Y:S05]  /*5c00*/  BSYNC B1 ;  /* 0x0000000000017941 */ /* 0x000fea0003800000 */
.L_x_22441:
        /* <DEDUP_REMOVED lines=14> */
.L_x_22434:
[----:B------:R-:W-:Y:S05]  /*5cf0*/  BSYNC B0 ;  /* 0x0000000000007941 */ /* 0x000fea0003800000 */
.L_x_22433:
        /* <DEDUP_REMOVED lines=32> */
.L_x_22444:
[----:B------:R-:W-:Y:S05]  /*5f00*/  BSYNC B0 ;  /* 0x0000000000007941 */ /* 0x000fea0003800000 */
.L_x_22443:
[----:B------:R-:W-:Y:S01]  /*5f10*/  BSSY B0, `(.L_x_22445) ;  /* 0x0000188000007945 */ /* 0x000fe20003800000 */
[----:B------:R-:W-:Y:S05]  /*5f20*/  @!P1 BRA `(.L_x_22446) ;  /* 0x000000b000009947 */ /* 0x000fea0003800000 */
[----:B------:R-:W-:Y:S01]  /*5f30*/  IMAD.MOV.U32 R74, RZ, RZ, RZ ;  /* 0x000000ffff4a7224 */ /* 0x000fe200078e00ff */
[----:B------:R-:W-:Y:S01]  /*5f40*/  CS2R R82, SRZ ;  /* 0x0000000000527805 */ /* 0x000fe2000001ff00 */
[----:B------:R-:W-:Y:S01]  /*5f50*/  IMAD.MOV.U32 R76, RZ, RZ, RZ ;  /* 0x000000ffff4c7224 */ /* 0x000fe200078e00ff */
[----:B------:R-:W-:Y:S01]  /*5f60*/  CS2R R78, SRZ ;  /* 0x00000000004e7805 */ /* 0x000fe2000001ff00 */
[----:B------:R-:W-:Y:S01]  /*5f70*/  IMAD.MOV.U32 R0, RZ, RZ, RZ ;  /* 0x000000ffff007224 */ /* 0x000fe200078e00ff */
[----:B------:R-:W-:Y:S01]  /*5f80*/  CS2R R86, SRZ ;  /* 0x0000000000567805 */ /* 0x000fe2000001ff00 */
[----:B------:R-:W-:Y:S01]  /*5f90*/  IMAD.MOV.U32 R85, RZ, RZ, RZ ;  /* 0x000000ffff557224 */ /* 0x000fe200078e00ff */
[----:B-----5:R-:W-:Y:S01]  /*5fa0*/  CS2R R88, SRZ ;  /* 0x0000000000587805 */ /* 0x020fe2000001ff00 */
[----:B------:R-:W-:Y:S01]  /*5fb0*/  CS2R R80, SRZ ;  /* 0x0000000000507805 */ /* 0x000fe2000001ff00 */
[----:B------:R-:W-:Y:S01]  /*5fc0*/  CS2R R90, SRZ ;  /* 0x00000000005a7805 */ /* 0x000fe2000001ff00 */
[----:B------:R-:W-:Y:S05]  /*5fd0*/  BRA `(.L_x_22447) ;  /* 0x000017b000007947 */ /* 0x000fea0003800000 */
.L_x_22446:
[----:B0-----:R-:W-:Y:S01]  /*5fe0*/  SHF.R.S32.HI R2, RZ, 0x1f, R151 ;  /* 0x0000001fff027819 */ /* 0x001fe20000011497 */
[----:B------:R-:W-:Y:S01]  /*5ff0*/  IMAD.MOV.U32 R94, RZ, RZ, c[0x0][0x1bc] ;  /* 0x00006f00ff5e7624 */ /* 0x000fe200078e00ff */
[----:B------:R-:W-:Y:S01]  /*6000*/  IADD3 R73, P0, R148, R149, RZ ;  /* 0x0000009594497210 */ /* 0x000fe20007f1e0ff */
[----:B------:R-:W-:Y:S01]  /*6010*/  IMAD.MOV.U32 R76, RZ, RZ, RZ ;  /* 0x000000ffff4c7224 */ /* 0x000fe200078e00ff */
[----:B------:R-:W-:Y:S01]  /*6020*/  LEA.HI R2, R2, R151, RZ, 0x2 ;  /* 0x0000009702027211 */ /* 0x000fe200078f10ff */
[----:B------:R-:W-:Y:S01]  /*6030*/  CS2R R82, SRZ ;  /* 0x0000000000527805 */ /* 0x000fe2000001ff00 */
[----:B------:R-:W-:Y:S01]  /*6040*/  LEA.HI.X.SX32 R74, R149, R74, 0x1, P0 ;  /* 0x0000004a954a7211 */ /* 0x000fe200000f0eff */
[----:B------:R-:W-:Y:S01]  /*6050*/  CS2R R78, SRZ ;  /* 0x00000000004e7805 */ /* 0x000fe2000001ff00 */
[C---:B------:R-:W-:Y:S01]  /*6060*/  LOP3.LUT R4, R2.reuse, 0xfffffffc, RZ, 0xc0, !PT ;  /* 0xfffffffc02047812 */ /* 0x040fe200078ec0ff */
[----:B------:R-:W-:Y:S01]  /*6070*/  IMAD.SHL.U32 R2, R2, 0x4, RZ ;  /* 0x0000000402027824 */ /* 0x000fe200078e00ff */
[----:B------:R-:W-:Y:S01]  /*6080*/  LEA R72, P0, R73, c[0x0][0x198], 0x2 ;  /* 0x0000660049487a11 */ /* 0x000fe200078010ff */
[----:B------:R-:W-:Y:S01]  /*6090*/  IMAD.MOV.U32 R85, RZ, RZ, RZ ;  /* 0x000000ffff557224 */ /* 0x000fe200078e00ff */
[----:B------:R-:W-:Y:S01]  /*60a0*/  LOP3.LUT R84, RZ, R153, RZ, 0x33, !PT ;  /* 0x00000099ff547212 */ /* 0x000fe200078e33ff */
[----:B------:R-:W-:Y:S01]  /*60b0*/  IMAD.IADD R3, R151, 0x1, -R4 ;  /* 0x0000000197037824 */ /* 0x000fe200078e0a04 */
[----:B------:R-:W-:Y:S01]  /*60c0*/  LOP3.LUT R2, R2, 0xfffffff0, RZ, 0xc0, !PT ;  /* 0xfffffff002027812 */ /* 0x000fe200078ec0ff */
[----:B------:R-:W-:Y:S01]  /*60d0*/  CS2R R86, SRZ ;  /* 0x0000000000567805 */ /* 0x000fe2000001ff00 */
[----:B------:R-:W-:Y:S01]  /*60e0*/  LEA.HI.X R73, R73, c[0x0][0x19c], R74, 0x2, P0 ;  /* 0x0000670049497a11 */ /* 0x000fe200000f144a */
[----:B------:R-:W-:Y:S01]  /*60f0*/  IMAD.SHL.U32 R77, R3, 0x4, RZ ;  /* 0x00000004034d7824 */ /* 0x000fe200078e00ff */
[----:B-----5:R-:W-:Y:S01]  /*6100*/  CS2R R88, SRZ ;  /* 0x0000000000587805 */ /* 0x020fe2000001ff00 */
[C---:B------:R-:W-:Y:S01]  /*6110*/  IMAD R92, R152.reuse, 0x4, R3 ;  /* 0x00000004985c7824 */ /* 0x040fe200078e0203 */
[----:B------:R-:W-:Y:S01]  /*6120*/  CS2R R80, SRZ ;  /* 0x0000000000507805 */ /* 0x000fe2000001ff00 */
[----:B------:R-:W-:Y:S01]  /*6130*/  IMAD R5, R152, 0x10, R77 ;  /* 0x0000001098057824 */ /* 0x000fe200078e024d */
[----:B------:R-:W-:Y:S01]  /*6140*/  CS2R R90, SRZ ;  /* 0x00000000005a7805 */ /* 0x000fe2000001ff00 */
[----:B------:R-:W-:Y:S01]  /*6150*/  IMAD.IADD R77, R77, 0x1, R2 ;  /* 0x000000014d4d7824 */ /* 0x000fe200078e0202 */
[----:B------:R-:W-:Y:S01]  /*6160*/  SHF.R.S32.HI R94, RZ, 0x1f, R94 ;  /* 0x0000001fff5e7819 */ /* 0x000fe2000001145e */
[----:B------:R-:W-:Y:S01]  /*6170*/  IMAD R2, R0, c[0x0][0x1c0], RZ ;  /* 0x0000700000027a24 */ /* 0x000fe200078e02ff */
[----:B------:R-:W-:Y:S01]  /*6180*/  IADD3 R158, R5, 0x3, R158 ;  /* 0x00000003059e7810 */ /* 0x000fe20007ffe09e */
[----:B------:R-:W-:Y:S01]  /*6190*/  IMAD.MOV.U32 R74, RZ, RZ, RZ ;  /* 0x000000ffff4a7224 */ /* 0x000fe200078e00ff */
[----:B------:R-:W-:Y:S01]  /*61a0*/  LEA R92, R92, 0x220, 0x4 ;  /* 0x000002205c5c7811 */ /* 0x000fe200078e20ff */
[----:B------:R-:W-:Y:S01]  /*61b0*/  IMAD.MOV.U32 R0, RZ, RZ, RZ ;  /* 0x000000ffff007224 */ /* 0x000fe200078e00ff */
        /* <DEDUP_REMOVED lines=15> */
.L_x_22448:
        /* <DEDUP_REMOVED lines=29> */
[----:B0-----:R-:W5:Y:S02]  /*6480*/  LDG.E.128.CONSTANT R20, [R20.64] ;  /* 0x0000000a14147981 */ /* 0x001f64000c1e9d00 */
[----:B------:R-:W-:Y:S02]  /*6490*/  LEA.HI.X R25, R25, c[0x0][0x18c], R26, 0x2, P1 ;  /* 0x0000630019197a11 */ /* 0x000fe400008f141a */
[----:B-1----:R-:W-:-:S04]  /*64a0*/  IADD3 R29, P0, R103, R64, RZ ;  /* 0x00000040671d7210 */ /* 0x002fc80007f1e0ff */
        /* <DEDUP_REMOVED lines=13> */
[----:B------:R-:W-:Y:S02]  /*6580*/  LEA.HI.X R37, R37, c[0x0][0x18c], R38, 0x2, P1 ;  /* 0x0000630025257a11 */ /* 0x000fe400008f1426 */
[----:B------:R-:W-:-:S04]  /*6590*/  IADD3 R41, P0, R109, R64, RZ ;  /* 0x000000406d297210 */ /* 0x000fc80007f1e0ff */
[----:B------:R-:W5:Y:S01]  /*65a0*/  LDG.E.128.CONSTANT R36, [R36.64] ;  /* 0x0000000a24247981 */ /* 0x000f62000c1e9d00 */
[----:B------:R-:W-:Y:S02]  /*65b0*/  LEA R40, P1, R41, c[0x0][0x188], 0x2 ;  /* 0x0000620029287a11 */ /* 0x000fe400078210ff */
[----:B------:R-:W-:-:S04]  /*65c0*/  LEA.HI.X.SX32 R42, R109, R66, 0x1, P0 ;  /* 0x000000426d2a7211 */ /* 0x000fc800000f0eff */
[----:B------:R-:W-:Y:S02]  /*65d0*/  LEA.HI.X R41, R41, c[0x0][0x18c], R42, 0x2, P1 ;  /* 0x0000630029297a11 */ /* 0x000fe400008f142a */
[----:B------:R-:W-:-:S04]  /*65e0*/  IADD3 R45, P0, R111, R64, RZ ;  /* 0x000000406f2d7210 */ /* 0x000fc80007f1e0ff */
[----:B------:R-:W5:Y:S01]  /*65f0*/  LDG.E.128.CONSTANT R40, [R40.64] ;  /* 0x0000000a28287981 */ /* 0x000f62000c1e9d00 */
        /* <DEDUP_REMOVED lines=21> */
[----:B------:R-:W-:Y:S01]  /*6750*/  IADD3 R65, P0, R93, R64, RZ ;  /* 0x000000405d417210 */ /* 0x000fe20007f1e0ff */
[----:B------:R-:W5:Y:S01]  /*6760*/  LDG.E.128.CONSTANT R56, [R56.64] ;  /* 0x0000000a38387981 */ /* 0x000f62000c1e9d00 */
[----:B------:R-:W-:-:S02]  /*6770*/  LEA.HI.X R61, R61, c[0x0][0x18c], R62, 0x2, P1 ;  /* 0x000063003d3d7a11 */ /* 0x000fc400008f143e */
[----:B------:R-:W-:Y:S02]  /*6780*/  LEA R64, P1, R65, c[0x0][0x188], 0x2 ;  /* 0x0000620041407a11 */ /* 0x000fe400078210ff */
[----:B------:R-:W-:Y:S02]  /*6790*/  LEA.HI.X.SX32 R66, R93, R66, 0x1, P0 ;  /* 0x000000425d427211 */ /* 0x000fe400000f0eff */
[----:B------:R-:W5:Y:S02]  /*67a0*/  LDG.E.128.CONSTANT R60, [R60.64] ;  /* 0x0000000a3c3c7981 */ /* 0x000f64000c1e9d00 */
[----:B------:R-:W-:-:S06]  /*67b0*/  LEA.HI.X R65, R65, c[0x0][0x18c], R66, 0x2, P1 ;  /* 0x0000630041417a11 */ /* 0x000fcc00008f1442 */
[----:B------:R-:W5:Y:S01]  /*67c0*/  LDG.E.128.CONSTANT R64, [R64.64] ;  /* 0x0000000a40407981 */ /* 0x000f62000c1e9d00 */
        /* <DEDUP_REMOVED lines=10> */
[----:B------:R-:W-:Y:S02]  /*6870*/  @!P0 ISETP.GE.AND P2, PT, R70, R155, PT ;  /* 0x0000009b4600820c */ /* 0x000fe40003f46270 */
[C---:B------:R-:W-:Y:S02]  /*6880*/  @!P0 IADD3 R70, R158.reuse, -0x1, RZ ;  /* 0xffffffff9e468810 */ /* 0x040fe40007ffe0ff */
[----:B------:R-:W-:Y:S02]  /*6890*/  @!P0 IADD3 R96, R158, -0x2, RZ ;  /* 0xfffffffe9e608810 */ /* 0x000fe40007ffe0ff */
[----:B--2---:R-:W-:-:S02]  /*68a0*/  @!P0 FSEL R4, R4, RZ, !P1 ;  /* 0x000000ff04048208 */ /* 0x004fc40004800000 */
[-C--:B------:R-:W-:Y:S02]  /*68b0*/  @!P0 ISETP.GE.AND P1, PT, R68, R155.reuse, PT ;  /* 0x0000009b4400820c */ /* 0x080fe40003f26270 */
[----:B------:R-:W-:Y:S02]  /*68c0*/  @!P0 IADD3 R68, R158, -0x2, RZ ;  /* 0xfffffffe9e448810 */ /* 0x000fe40007ffe0ff */
[----:B------:R-:W-:Y:S02]  /*68d0*/  @!P0 FSEL R6, R6, RZ, !P6 ;  /* 0x000000ff06068208 */ /* 0x000fe40007000000 */
[----:B------:R-:W-:Y:S02]  /*68e0*/  @!P0 ISETP.GE.AND P6, PT, R68, R155, PT ;  /* 0x0000009b4400820c */ /* 0x000fe40003fc6270 */
[----:B------:R-:W-:Y:S02]  /*68f0*/  @!P0 IADD3 R68, R158, -0x3, RZ ;  /* 0xfffffffd9e448810 */ /* 0x000fe40007ffe0ff */
[----:B---3--:R-:W-:-:S02]  /*6900*/  @!P0 FSEL R8, R8, RZ, !P4 ;  /* 0x000000ff08088208 */ /* 0x008fc40006000000 */
        /* <DEDUP_REMOVED lines=8> */
[----:B----4-:R-:W-:Y:S02]  /*6990*/  @!P0 FSEL R12, R12, RZ, !P1 ;  /* 0x000000ff0c0c8208 */ /* 0x010fe40004800000 */
        /* <DEDUP_REMOVED lines=9> */
[----:B-----5:R-:W-:Y:S02]  /*6a30*/  @!P0 FSEL R16, R16, RZ, !P4 ;  /* 0x000000ff10108208 */ /* 0x020fe40006000000 */
        /* <DEDUP_REMOVED lines=56> */
[-C--:B------:R-:W-:Y:S02]  /*6dc0*/  @!P0 ISETP.GE.AND P6, PT, R68, R155.reuse, PT ;  /* 0x0000009b4400820c */ /* 0x080fe40003fc6270 */
[CC--:B------:R-:W-:Y:S02]  /*6dd0*/  @!P0 ISETP.GE.AND P3, PT, R158.reuse, R155.reuse, PT ;  /* 0x0000009b9e00820c */ /* 0x0c0fe40003f66270 */
[----:B------:R-:W-:-:S02]  /*6de0*/  @!P0 ISETP.GE.AND P5, PT, R158, R155, PT ;  /* 0x0000009b9e00820c */ /* 0x000fc40003fa6270 */
[----:B------:R-:W-:Y:S02]  /*6df0*/  @!P0 IADD3 R68, R158, -0x3, RZ ;  /* 0xfffffffd9e448810 */ /* 0x000fe40007ffe0ff */
[----:B------:R-:W-:Y:S02]  /*6e00*/  @!P0 FSEL R35, R35, RZ, !P3 ;  /* 0x000000ff23238208 */ /* 0x000fe40005800000 */
[----:B------:R-:W-:Y:S02]  /*6e10*/  @!P0 FSEL R39, R39, RZ, !P5 ;  /* 0x000000ff27278208 */ /* 0x000fe40006800000 */
[----:B------:R-:W-:Y:S02]  /*6e20*/  @!P0 FSEL R40, R40, RZ, !P4 ;  /* 0x000000ff28288208 */ /* 0x000fe40006000000 */
[CC--:B------:R-:W-:Y:S02]  /*6e30*/  @!P0 ISETP.GE.AND P3, PT, R70.reuse, R155.reuse, PT ;  /* 0x0000009b4600820c */ /* 0x0c0fe40003f66270 */
[----:B------:R-:W-:-:S02]  /*6e40*/  @!P0 ISETP.GE.AND P5, PT, R70, R155, PT ;  /* 0x0000009b4600820c */ /* 0x000fc40003fa6270 */
[-C--:B------:R-:W-:Y:S02]  /*6e50*/  @!P0 ISETP.GE.AND P4, PT, R68, R155.reuse, PT ;  /* 0x0000009b4400820c */ /* 0x080fe40003f86270 */
[----:B------:R-:W0:Y:S01]  /*6e60*/  LDS.128 R68, [R92] ;  /* 0x000000005c447984 */ /* 0x000e220000000c00 */
        /* <DEDUP_REMOVED lines=9> */
[----:B------:R-:W-:Y:S02]  /*6f00*/  @!P0 ISETP.GE.AND P5, PT, R96, R155, PT ;  /* 0x0000009b6000820c */ /* 0x000fe40003fa6270 */
[----:B------:R-:W-:-:S02]  /*6f10*/  @!P0 IADD3 R98, R158, -0x1, RZ ;  /* 0xffffffff9e628810 */ /* 0x000fc40007ffe0ff */
        /* <DEDUP_REMOVED lines=13> */
[----:B------:R-:W-:Y:S02]  /*6ff0*/  @!P0 FSEL R52, R52, RZ, !P1 ;  /* 0x000000ff34348208 */ /* 0x000fe40004800000 */
[----:B------:R-:W-:Y:S02]  /*7000*/  @!P0 FSEL R53, R53, RZ, !P5 ;  /* 0x000000ff35358208 */ /* 0x000fe40006800000 */
[-C--:B------:R-:W-:Y:S02]  /*7010*/  @!P0 ISETP.GE.AND P6, PT, R98, R155.reuse, PT ;  /* 0x0000009b6200820c */ /* 0x080fe40003fc6270 */
[-C--:B------:R-:W-:Y:S02]  /*7020*/  @!P0 ISETP.GE.AND P3, PT, R158, R155.reuse, PT ;  /* 0x0000009b9e00820c */ /* 0x080fe40003f66270 */
[----:B------:R-:W-:-:S02]  /*7030*/  @!P0 ISETP.GE.AND P1, PT, R96, R155, PT ;  /* 0x0000009b6000820c */ /* 0x000fc40003f26270 */
[C---:B------:R-:W-:Y:S02]  /*7040*/  @!P0 ISETP.GE.AND P5, PT, R158.reuse, R155, PT ;  /* 0x0000009b9e00820c */ /* 0x040fe40003fa6270 */
[----:B------:R-:W-:Y:S02]  /*7050*/  @!P0 IADD3 R96, R158, -0x2, RZ ;  /* 0xfffffffe9e608810 */ /* 0x000fe40007ffe0ff */
[----:B------:R-:W-:Y:S02]  /*7060*/  @!P0 FSEL R51, R51, RZ, !P3 ;  /* 0x000000ff33338208 */ /* 0x000fe40005800000 */
[----:B------:R-:W-:Y:S02]  /*7070*/  @!P0 FSEL R54, R54, RZ, !P6 ;  /* 0x000000ff36368208 */ /* 0x000fe40007000000 */
[----:B------:R-:W-:Y:S01]  /*7080*/  @!P0 FSEL R55, R55, RZ, !P5 ;  /* 0x000000ff37378208 */ /* 0x000fe20006800000 */
[----:B0-----:R-:W-:Y:S01]  /*7090*/  FMUL.FTZ R5, R69, R5 ;  /* 0x0000000545057220 */ /* 0x001fe20000410000 */
[----:B------:R-:W-:-:S02]  /*70a0*/  @!P0 ISETP.GE.AND P3, PT, R98, R155, PT ;  /* 0x0000009b6200820c */ /* 0x000fc40003f66270 */
[-C--:B------:R-:W-:Y:S02]  /*70b0*/  @!P0 ISETP.GE.AND P6, PT, R96, R155.reuse, PT ;  /* 0x0000009b6000820c */ /* 0x080fe40003fc6270 */
[----:B------:R-:W-:Y:S02]  /*70c0*/  @!P0 ISETP.GE.AND P5, PT, R98, R155, PT ;  /* 0x0000009b6200820c */ /* 0x000fe40003fa6270 */
[C---:B------:R-:W-:Y:S02]  /*70d0*/  @!P0 IADD3 R98, R158.reuse, -0x2, RZ ;  /* 0xfffffffe9e628810 */ /* 0x040fe40007ffe0ff */
[----:B------:R-:W-:Y:S01]  /*70e0*/  @!P0 IADD3 R96, R158, -0x3, RZ ;  /* 0xfffffffd9e608810 */ /* 0x000fe20007ffe0ff */
[----:B------:R-:W-:Y:S01]  /*70f0*/  FFMA.FTZ R5, R68, R4, R5 ;  /* 0x0000000444057223 */ /* 0x000fe20000010005 */
[----:B------:R-:W-:Y:S02]  /*7100*/  @!P0 FSEL R56, R56, RZ, !P4 ;  /* 0x000000ff38388208 */ /* 0x000fe40006000000 */
[----:B------:R-:W-:-:S02]  /*7110*/  @!P0 FSEL R57, R57, RZ, !P2 ;  /* 0x000000ff39398208 */ /* 0x000fc40005000000 */
[-C--:B------:R-:W-:Y:S02]  /*7120*/  @!P0 ISETP.GE.AND P4, PT, R98, R155.reuse, PT ;  /* 0x0000009b6200820c */ /* 0x080fe40003f86270 */
[----:B------:R-:W-:Y:S02]  /*7130*/  @!P0 ISETP.GE.AND P2, PT, R96, R155, PT ;  /* 0x0000009b6000820c */ /* 0x000fe40003f46270 */
[----:B------:R-:W-:Y:S02]  /*7140*/  @!P0 IADD3 R4, R158, -0x1, RZ ;  /* 0xffffffff9e048810 */ /* 0x000fe40007ffe0ff */
[----:B------:R-:W-:Y:S02]  /*7150*/  @!P0 FSEL R61, R61, RZ, !P6 ;  /* 0x000000ff3d3d8208 */ /* 0x000fe40007000000 */
[----:B------:R-:W-:Y:S02]  /*7160*/  @!P0 FSEL R65, R65, RZ, !P4 ;  /* 0x000000ff41418208 */ /* 0x000fe40006000000 */
[----:B------:R-:W-:-:S02]  /*7170*/  @!P0 FSEL R58, R58, RZ, !P3 ;  /* 0x000000ff3a3a8208 */ /* 0x000fc40005800000 */
[----:B------:R-:W-:Y:S02]  /*7180*/  @!P0 FSEL R60, R60, RZ, !P1 ;  /* 0x000000ff3c3c8208 */ /* 0x000fe40004800000 */
[----:B------:R-:W-:Y:S02]  /*7190*/  @!P0 FSEL R64, R64, RZ, !P2 ;  /* 0x000000ff40408208 */ /* 0x000fe40005000000 */
[-C--:B------:R-:W-:Y:S02]  /*71a0*/  @!P0 ISETP.GE.AND P6, PT, R4, R155.reuse, PT ;  /* 0x0000009b0400820c */ /* 0x080fe40003fc6270 */
[CC--:B------:R-:W-:Y:S02]  /*71b0*/  @!P0 ISETP.GE.AND P1, PT, R158.reuse, R155.reuse, PT ;  /* 0x0000009b9e00820c */ /* 0x0c0fe40003f26270 */
[CC--:B------:R-:W-:Y:S02]  /*71c0*/  @!P0 ISETP.GE.AND P2, PT, R158.reuse, R155.reuse, PT ;  /* 0x0000009b9e00820c */ /* 0x0c0fe40003f46270 */
[----:B------:R-:W-:-:S02]  /*71d0*/  @!P0 ISETP.GE.AND P3, PT, R158, R155, PT ;  /* 0x0000009b9e00820c */ /* 0x000fc40003f66270 */
        /* <DEDUP_REMOVED lines=91> */
.L_x_22447:
[----:B------:R-:W-:Y:S05]  /*7790*/  BSYNC B0 ;  /* 0x0000000000007941 */ /* 0x000fea0003800000 */
.L_x_22445:
[----:B------:R-:W2:Y:S01]  /*77a0*/  SHFL.BFLY PT, R13, R0, 0x2, 0x1f ;  /* 0x0c401f00000d7f89 */ /* 0x000ea200000e0000 */
[C---:B------:R-:W-:Y:S01]  /*77b0*/  LOP3.LUT R22, R75.reuse, 0xffffffc0, RZ, 0xc0, !PT ;  /* 0xffffffc04b167812 */ /* 0x040fe200078ec0ff */
[----:B------:R-:W-:Y:S01]  /*77c0*/  BSSY B0, `(.L_x_22449) ;  /* 0x000005f000007945 */ /* 0x000fe20003800000 */
[----:B------:R-:W-:Y:S01]  /*77d0*/  SHF.R.S32.HI R20, RZ, 0x1f, R151 ;  /* 0x0000001fff147819 */ /* 0x000fe20000011497 */
[----:B0-----:R-:W0:Y:S01]  /*77e0*/  SHFL.BFLY PT, R3, R90, 0x2, 0x1f ;  /* 0x0c401f005a037f89 */ /* 0x001e2200000e0000 */
[----:B------:R-:W-:-:S02]  /*77f0*/  IADD3 R18, R75, 0x1f, RZ ;  /* 0x0000001f4b127810 */ /* 0x000fc40007ffe0ff */
[----:B------:R-:W-:Y:S01]  /*7800*/  LEA.HI R20, R20, R151, RZ, 0x2 ;  /* 0x0000009714147211 */ /* 0x000fe200078f10ff */
[----:B------:R-:W3:Y:S01]  /*7810*/  SHFL.BFLY PT, R2, R91, 0x2, 0x1f ;  /* 0x0c401f005b027f89 */ /* 0x000ee200000e0000 */
[----:B------:R-:W-:Y:S02]  /*7820*/  LOP3.LUT R16, R75, 0xffffffe0, RZ, 0xc0, !PT ;  /* 0xffffffe04b107812 */ /* 0x000fe400078ec0ff */
[----:B------:R-:W-:Y:S01]  /*7830*/  ISETP.GT.U32.AND P3, PT, R18, 0x3e, PT ;  /* 0x0000003e1200780c */ /* 0x000fe20003f64070 */
[----:B------:R-:W4:Y:S04]  /*7840*/  SHFL.BFLY PT, R4, R81, 0x2, 0x1f ;  /* 0x0c401f0051047f89 */ /* 0x000f2800000e0000 */
[----:B------:R-:W5:Y:S04]  /*7850*/  SHFL.BFLY PT, R5, R80, 0x2, 0x1f ;  /* 0x0c401f0050057f89 */ /* 0x000f6800000e0000 */
[----:B------:R-:W1:Y:S04]  /*7860*/  SHFL.BFLY PT, R6, R89, 0x2, 0x1f ;  /* 0x0c401f0059067f89 */ /* 0x000e6800000e0000 */
[----:B------:R-:W1:Y:S01]  /*7870*/  SHFL.BFLY PT, R7, R88, 0x2, 0x1f ;  /* 0x0c401f0058077f89 */ /* 0x000e6200000e0000 */
[----:B--2---:R-:W-:-:S03]  /*7880*/  FADD.FTZ R0, R13, R0 ;  /* 0x000000000d007221 */ /* 0x004fc60000010000 */
[----:B------:R-:W2:Y:S01]  /*7890*/  SHFL.BFLY PT, R8, R87, 0x2, 0x1f ;  /* 0x0c401f0057087f89 */ /* 0x000ea200000e0000 */
[----:B0-----:R-:W-:Y:S01]  /*78a0*/  FADD.FTZ R90, R3, R90 ;  /* 0x0000005a035a7221 */ /* 0x001fe20000010000 */
[----:B------:R-:W-:Y:S02]  /*78b0*/  LOP3.LUT R3, R151, 0x3, RZ, 0xc0, !PT ;  /* 0x0000000397037812 */ /* 0x000fe400078ec0ff */
[----:B------:R-:W0:Y:S01]  /*78c0*/  SHFL.BFLY PT, R10, R79, 0x2, 0x1f ;  /* 0x0c401f004f0a7f89 */ /* 0x000e2200000e0000 */
[----:B---3--:R-:W-:Y:S01]  /*78d0*/  FADD.FTZ R2, R2, R91 ;  /* 0x0000005b02027221 */ /* 0x008fe20000010000 */
[----:B------:R-:W-:Y:S02]  /*78e0*/  ISETP.NE.AND P2, PT, R3, RZ, PT ;  /* 0x000000ff0300720c */ /* 0x000fe40003f45270 */
[----:B------:R-:W3:Y:S01]  /*78f0*/  SHFL.BFLY PT, R9, R86, 0x2, 0x1f ;  /* 0x0c401f0056097f89 */ /* 0x000ee200000e0000 */
[----:B----4-:R-:W-:Y:S01]  /*7900*/  FADD.FTZ R4, R4, R81 ;  /* 0x0000005104047221 */ /* 0x010fe20000010000 */
[----:B------:R-:W-:-:S02]  /*7910*/  ISETP.NE.OR P5, PT, R22, 0x40, P2 ;  /* 0x000000401600780c */ /* 0x000fc400017a5670 */
[----:B------:R-:W4:Y:S01]  /*7920*/  SHFL.BFLY PT, R12, R85, 0x2, 0x1f ;  /* 0x0c401f00550c7f89 */ /* 0x000f2200000e0000 */
[----:B-----5:R-:W-:Y:S01]  /*7930*/  FADD.FTZ R80, R5, R80 ;  /* 0x0000005005507221 */ /* 0x020fe20000010000 */
[----:B------:R-:W-:Y:S02]  /*7940*/  ISETP.NE.OR P4, PT, R16, 0x20, P2 ;  /* 0x000000201000780c */ /* 0x000fe40001785670 */
[----:B------:R-:W5:Y:S01]  /*7950*/  SHFL.BFLY PT, R14, R83, 0x2, 0x1f ;  /* 0x0c401f00530e7f89 */ /* 0x000f6200000e0000 */
[----:B-1----:R-:W-:Y:S01]  /*7960*/  FADD.FTZ R6, R6, R89 ;  /* 0x0000005906067221 */ /* 0x002fe20000010000 */
[----:B------:R-:W-:Y:S02]  /*7970*/  ISETP.GT.OR P0, PT, R75, 0x3f, P2 ;  /* 0x0000003f4b00780c */ /* 0x000fe40001704670 */
[----:B------:R-:W1:Y:S01]  /*7980*/  SHFL.BFLY PT, R11, R78, 0x2, 0x1f ;  /* 0x0c401f004e0b7f89 */ /* 0x000e6200000e0000 */
[----:B------:R-:W-:Y:S01]  /*7990*/  FADD.FTZ R88, R7, R88 ;  /* 0x0000005807587221 */ /* 0x000fe20000010000 */
[----:B------:R-:W-:-:S02]  /*79a0*/  ISETP.GT.OR P1, PT, R75, 0x1f, P2 ;  /* 0x0000001f4b00780c */ /* 0x000fc40001724670 */
[----:B------:R-:W1:Y:S01]  /*79b0*/  SHFL.BFLY PT, R15, R82, 0x2, 0x1f ;  /* 0x0c401f00520f7f89 */ /* 0x000e6200000e0000 */
[----:B--2---:R-:W-:-:S03]  /*79c0*/  FADD.FTZ R8, R8, R87 ;  /* 0x0000005708087221 */ /* 0x004fc60000010000 */
[----:B------:R-:W2:Y:S01]  /*79d0*/  SHFL.BFLY PT, R17, R76, 0x2, 0x1f ;  /* 0x0c401f004c117f89 */ /* 0x000ea200000e0000 */
[----:B0-----:R-:W-:-:S03]  /*79e0*/  FADD.FTZ R10, R10, R79 ;  /* 0x0000004f0a0a7221 */ /* 0x001fc60000010000 */
[----:B------:R-:W0:Y:S01]  /*79f0*/  SHFL.BFLY PT, R19, R74, 0x2, 0x1f ;  /* 0x0c401f004a137f89 */ /* 0x000e2200000e0000 */
[----:B---3--:R-:W-:-:S03]  /*7a00*/  FADD.FTZ R86, R9, R86 ;  /* 0x0000005609567221 */ /* 0x008fc60000010000 */
[----:B------:R-:W3:Y:S01]  /*7a10*/  SHFL.BFLY PT, R27, R0, 0x1, 0x1f ;  /* 0x0c201f00001b7f89 */ /* 0x000ee200000e0000 */
[----:B----4-:R-:W-:Y:S02]  /*7a20*/  FADD.FTZ R12, R12, R85 ;  /* 0x000000550c0c7221 */ /* 0x010fe40000010000 */
[----:B-----5:R-:W-:Y:S01]  /*7a30*/  FADD.FTZ R14, R14, R83 ;  /* 0x000000530e0e7221 */ /* 0x020fe20000010000 */
[----:B------:R-:W4:Y:S01]  /*7a40*/  SHFL.BFLY PT, R3, R2, 0x1, 0x1f ;  /* 0x0c201f0002037f89 */ /* 0x000f2200000e0000 */
[----:B-1----:R-:W-:-:S03]  /*7a50*/  FADD.FTZ R78, R11, R78 ;  /* 0x0000004e0b4e7221 */ /* 0x002fc60000010000 */
[----:B------:R-:W1:Y:S01]  /*7a60*/  SHFL.BFLY PT, R5, R4, 0x1, 0x1f ;  /* 0x0c201f0004057f89 */ /* 0x000e6200000e0000 */
[----:B------:R-:W-:-:S03]  /*7a70*/  FADD.FTZ R82, R15, R82 ;  /* 0x000000520f527221 */ /* 0x000fc60000010000 */
[----:B------:R-:W5:Y:S01]  /*7a80*/  SHFL.BFLY PT, R7, R90, 0x1, 0x1f ;  /* 0x0c201f005a077f89 */ /* 0x000f6200000e0000 */
[----:B--2---:R-:W-:-:S03]  /*7a90*/  FADD.FTZ R76, R17, R76 ;  /* 0x0000004c114c7221 */ /* 0x004fc60000010000 */
[----:B------:R-:W2:Y:S01]  /*7aa0*/  SHFL.BFLY PT, R9, R80, 0x1, 0x1f ;  /* 0x0c201f0050097f89 */ /* 0x000ea200000e0000 */
[----:B0-----:R-:W-:-:S03]  /*7ab0*/  FADD.FTZ R74, R19, R74 ;  /* 0x0000004a134a7221 */ /* 0x001fc60000010000 */
[----:B------:R-:W0:Y:S01]  /*7ac0*/  SHFL.BFLY PT, R11, R6, 0x1, 0x1f ;  /* 0x0c201f00060b7f89 */ /* 0x000e2200000e0000 */
[----:B---3--:R-:W-:-:S03]  /*7ad0*/  FADD.FTZ R59, R0, R27 ;  /* 0x0000001b003b7221 */ /* 0x008fc60000010000 */
[----:B------:R-:W3:Y:S01]  /*7ae0*/  SHFL.BFLY PT, R13, R88, 0x1, 0x1f ;  /* 0x0c201f00580d7f89 */ /* 0x000ee200000e0000 */
[----:B------:R-:W-:-:S03]  /*7af0*/  SHF.R.S32.HI R27, RZ, 0x2, R20 ;  /* 0x00000002ff1b7819 */ /* 0x000fc60000011414 */
[----:B------:R-:W3:Y:S01]  /*7b00*/  SHFL.BFLY PT, R15, R8, 0x1, 0x1f ;  /* 0x0c201f00080f7f89 */ /* 0x000ee200000e0000 */
[----:B----4-:R-:W-:Y:S02]  /*7b10*/  FADD.FTZ R35, R2, R3 ;  /* 0x0000000302237221 */ /* 0x010fe40000010000 */
[----:B------:R-:W-:Y:S01]  /*7b20*/  IMAD R152, R152, 0x80, R27 ;  /* 0x0000008098987824 */ /* 0x000fe200078e021b */
[----:B------:R-:W4:Y:S01]  /*7b30*/  SHFL.BFLY PT, R17, R10, 0x1, 0x1f ;  /* 0x0c201f000a117f89 */ /* 0x000f2200000e0000 */
[----:B-1----:R-:W-:-:S03]  /*7b40*/  FADD.FTZ R37, R4, R5 ;  /* 0x0000000504257221 */ /* 0x002fc60000010000 */
[----:B------:R-:W1:Y:S01]  /*7b50*/  SHFL.BFLY PT, R19, R86, 0x1, 0x1f ;  /* 0x0c201f0056137f89 */ /* 0x000e6200000e0000 */
[----:B-----5:R-:W-:-:S03]  /*7b60*/  FADD.FTZ R39, R90, R7 ;  /* 0x000000075a277221 */ /* 0x020fc60000010000 */
[----:B------:R-:W5:Y:S01]  /*7b70*/  SHFL.BFLY PT, R21, R12, 0x1, 0x1f ;  /* 0x0c201f000c157f89 */ /* 0x000f6200000e0000 */
[----:B--2---:R-:W-:-:S03]  /*7b80*/  FADD.FTZ R41, R80, R9 ;  /* 0x0000000950297221 */ /* 0x004fc60000010000 */
[----:B------:R-:W2:Y:S01]  /*7b90*/  SHFL.BFLY PT, R23, R14, 0x1, 0x1f ;  /* 0x0c201f000e177f89 */ /* 0x000ea200000e0000 */
        /* <DEDUP_REMOVED lines=8> */
[----:B-1----:R-:W-:-:S03]  /*7c20*/  FADD.FTZ R51, R86, R19 ;  /* 0x0000001356337221 */ /* 0x002fc60000010000 */
[----:B------:R-:W-:Y:S01]  /*7c30*/  BAR.SYNC.DEFER_BLOCKING 0x0 ;  /* 0x0000000000007b1d */ /* 0x000fe20000010000 */
[----:B-----5:R-:W-:Y:S02]  /*7c40*/  FADD.FTZ R53, R12, R21 ;  /* 0x000000150c357221 */ /* 0x020fe40000010000 */
[----:B--2---:R-:W-:Y:S02]  /*7c50*/  FADD.FTZ R55, R14, R23 ;  /* 0x000000170e377221 */ /* 0x004fe40000010000 */
[----:B0-----:R-:W-:Y:S02]  /*7c60*/  FADD.FTZ R57, R78, R25 ;  /* 0x000000194e397221 */ /* 0x001fe40000010000 */
[----:B---3--:R-:W-:Y:S02]  /*7c70*/  FADD.FTZ R61, R82, R29 ;  /* 0x0000001d523d7221 */ /* 0x008fe40000010000 */
[----:B------:R-:W-:Y:S02]  /*7c80*/  FADD.FTZ R63, R76, R31 ;  /* 0x0000001f4c3f7221 */ /* 0x000fe40000010000 */
        /* <DEDUP_REMOVED lines=18> */
.L_x_22450:
[----:B------:R-:W-:Y:S05]  /*7db0*/  BSYNC B0 ;  /* 0x0000000000007941 */ /* 0x000fea0003800000 */
.L_x_22449:
        /* <DEDUP_REMOVED lines=35> */
.L_x_22452:
[----:B------:R-:W-:Y:S05]  /*7ff0*/  BSYNC B0 ;  /* 0x0000000000007941 */ /* 0x000fea0003800000 */
.L_x_22451:
        /* <DEDUP_REMOVED lines=19> */
.L_x_22454:
[----:B------:R-:W-:Y:S05]  /*8130*/  BSYNC B0 ;  /* 0x0000000000007941 */ /* 0x000fea0003800000 */
.L_x_22453:
        /* <DEDUP_REMOVED lines=36> */
.L_x_22456:
[----:B------:R-:W-:Y:S05]  /*8380*/  BSYNC B0 ;  /* 0x0000000000007941 */ /* 0x000fea0003800000 */
.L_x_22455:
        /* <DEDUP_REMOVED lines=28> */
[----:B------:R-:W-:Y:S02]  /*8550*/  LEA R8, P3, R9, c[0x0][0x170], 0x2 ;  /* 0x00005c0009087a11 */ /* 0x000fe400078610ff */
[----:B------:R-:W-:Y:S02]  /*8560*/  LEA.HI.X.SX32 R10, R3, UR7, 0x1, P2 ;  /* 0x00000007030a7c11 */ /* 0x000fe400090f0eff */
[----:B------:R-:W-:-:S02]  /*8570*/  LEA R4, P1, R5, c[0x0][0x170], 0x2 ;  /* 0x00005c0005047a11 */ /* 0x000fc400078210ff */
[----:B------:R-:W-:Y:S02]  /*8580*/  LEA.HI.X.SX32 R14, R27, UR7, 0x1, P0 ;  /* 0x000000071b0e7c11 */ /* 0x000fe400080f0eff */
[----:B------:R-:W-:Y:S02]  /*8590*/  LEA R6, P2, R7, c[0x0][0x170], 0x2 ;  /* 0x00005c0007067a11 */ /* 0x000fe400078410ff */
[----:B------:R-:W-:Y:S02]  /*85a0*/  LEA R2, P0, R11, c[0x0][0x170], 0x2 ;  /* 0x00005c000b027a11 */ /* 0x000fe400078010ff */
[----:B------:R-:W-:Y:S02]  /*85b0*/  LEA.HI.X R9, R9, c[0x0][0x174], R0, 0x2, P3 ;  /* 0x00005d0009097a11 */ /* 0x000fe400018f1400 */
[----:B------:R-:W-:Y:S02]  /*85c0*/  LEA.HI.X R5, R5, c[0x0][0x174], R12, 0x2, P1 ;  /* 0x00005d0005057a11 */ /* 0x000fe400008f140c */
[----:B------:R-:W-:-:S02]  /*85d0*/  IADD3 R0, R27, 0x20, RZ ;  /* 0x000000201b007810 */ /* 0x000fc40007ffe0ff */
        /* <DEDUP_REMOVED lines=16> */
[----:B------:R-:W-:Y:S02]  /*86e0*/  LEA R16, P3, R17, c[0x0][0x170], 0x2 ;  /* 0x00005c0011107a11 */ /* 0x000fe400078610ff */
[----:B------:R-:W-:Y:S02]  /*86f0*/  LEA.HI.X.SX32 R18, R11, UR7, 0x1, P2 ;  /* 0x000000070b127c11 */ /* 0x000fe400090f0eff */
[----:B------:R-:W-:Y:S02]  /*8700*/  LEA R10, P0, R19, c[0x0][0x170], 0x2 ;  /* 0x00005c00130a7a11 */ /* 0x000fe400078010ff */
[----:B------:R-:W-:Y:S02]  /*8710*/  LEA R12, P1, R13, c[0x0][0x170], 0x2 ;  /* 0x00005c000d0c7a11 */ /* 0x000fe400078210ff */
[----:B------:R-:W-:Y:S02]  /*8720*/  LEA R14, P2, R15, c[0x0][0x170], 0x2 ;  /* 0x00005c000f0e7a11 */ /* 0x000fe400078410ff */
[----:B------:R-:W-:-:S02]  /*8730*/  LEA.HI.X R17, R17, c[0x0][0x174], R0, 0x2, P3 ;  /* 0x00005d0011117a11 */ /* 0x000fc400018f1400 */
[----:B------:R-:W-:Y:S02]  /*8740*/  LEA.HI.X R11, R19, c[0x0][0x174], R22, 0x2, P0 ;  /* 0x00005d00130b7a11 */ /* 0x000fe400000f1416 */
[----:B------:R-:W-:Y:S02]  /*8750*/  LEA.HI.X R13, R13, c[0x0][0x174], R20, 0x2, P1 ;  /* 0x00005d000d0d7a11 */ /* 0x000fe400008f1414 */
[----:B------:R-:W-:Y:S01]  /*8760*/  IADD3 R0, R27, 0x40, RZ ;  /* 0x000000401b007810 */ /* 0x000fe20007ffe0ff */
[----:B------:R-:W-:Y:S01]  /*8770*/  STG.E [R10.64], R43 ;  /* 0x0000002b0a007986 */ /* 0x000fe2000c10190a */
[----:B------:R-:W-:Y:S02]  /*8780*/  LEA.HI.X R15, R15, c[0x0][0x174], R18, 0x2, P2 ;  /* 0x00005d000f0f7a11 */ /* 0x000fe400010f1412 */
[C---:B------:R-:W-:Y:S01]  /*8790*/  IADD3 R19, R27.reuse, 0x50, RZ ;  /* 0x000000501b137810 */ /* 0x040fe20007ffe0ff */
[----:B------:R-:W-:Y:S01]  /*87a0*/  STG.E [R12.64], R45 ;  /* 0x0000002d0c007986 */ /* 0x000fe2000c10190a */
[----:B------:R-:W-:-:S02]  /*87b0*/  IADD3 R20, R27, 0x58, RZ ;  /* 0x000000581b147810 */ /* 0x000fc40007ffe0ff */
[----:B------:R-:W-:Y:S01]  /*87c0*/  IADD3 R18, R27, 0x48, RZ ;  /* 0x000000481b127810 */ /* 0x000fe20007ffe0ff */
[----:B------:R-:W-:Y:S01]  /*87d0*/  STG.E [R14.64], R47 ;  /* 0x0000002f0e007986 */ /* 0x000fe2000c10190a */
[----:B------:R-:W-:Y:S02]  /*87e0*/  IADD3 R29, P0, R0, UR4, RZ ;  /* 0x00000004001d7c10 */ /* 0x000fe4000ff1e0ff */
[----:B------:R-:W-:Y:S01]  /*87f0*/  IADD3 R23, P2, R19, UR4, RZ ;  /* 0x0000000413177c10 */ /* 0x000fe2000ff5e0ff */
[----:B------:R-:W-:Y:S01]  /*8800*/  STG.E [R16.64], R49 ;  /* 0x0000003110007986 */ /* 0x000fe2000c10190a */
        /* <DEDUP_REMOVED lines=43> */
.L_x_22412:
[----:B------:R-:W-:Y:S01]  /*8ac0*/  IMAD.MOV.U32 R42, RZ, RZ, R47 ;  /* 0x000000ffff2a7224 */ /* 0x000fe200078e002f */
[----:B------:R-:W-:Y:S01]  /*8ad0*/  MOV R40, 0x8b20 ;  /* 0x00008b2000287802 */ /* 0x000fe20000000f00 */
[----:B------:R-:W-:-:S02]  /*8ae0*/  IMAD.MOV.U32 R43, RZ, RZ, 0x1 ;  /* 0x00000001ff2b7424 */ /* 0x000fc400078e00ff */
[----:B------:R-:W-:Y:S02]  /*8af0*/  IMAD.MOV.U32 R44, RZ, RZ, 0x1f ;  /* 0x0000001fff2c7424 */ /* 0x000fe400078e00ff */
[----:B------:R-:W-:Y:S02]  /*8b00*/  IMAD.MOV.U32 R45, RZ, RZ, -0x1 ;  /* 0xffffffffff2d7424 */ /* 0x000fe400078e00ff */
[----:B------:R-:W-:Y:S05]  /*8b10*/  CALL.REL.NOINC `($__internal_398_$__cuda_sm70_shflsync_bfly_p) ;  /* 0x0000028000007944 */ /* 0x000fea0003c00000 */
[----:B-1----:R-:W-:Y:S01]  /*8b20*/  IMAD.MOV.U32 R40, RZ, RZ, R42 ;  /* 0x000000ffff287224 */ /* 0x002fe200078e002a */
[----:B0-----:R-:W-:Y:S05]  /*8b30*/  BRA `(.L_x_22457) ;  /* 0xffffa55000007947 */ /* 0x001fea000383ffff */
.L_x_22417:
[----:B------:R-:W-:Y:S01]  /*8b40*/  IMAD.MOV.U32 R42, RZ, RZ, R85 ;  /* 0x000000ffff2a7224 */ /* 0x000fe200078e0055 */
[----:B------:R-:W-:Y:S01]  /*8b50*/  MOV R40, 0x8ba0 ;  /* 0x00008ba000287802 */ /* 0x000fe20000000f00 */
[----:B------:R-:W-:Y:S02]  /*8b60*/  IMAD.MOV.U32 R43, RZ, RZ, 0x1 ;  /* 0x00000001ff2b7424 */ /* 0x000fe400078e00ff */
[----:B------:R-:W-:Y:S02]  /*8b70*/  IMAD.MOV.U32 R44, RZ, RZ, 0x1f ;  /* 0x0000001fff2c7424 */ /* 0x000fe400078e00ff */
[----:B------:R-:W-:Y:S02]  /*8b80*/  IMAD.MOV.U32 R45, RZ, RZ, -0x1 ;  /* 0xffffffffff2d7424 */ /* 0x000fe400078e00ff */
[----:B------:R-:W-:Y:S05]  /*8b90*/  CALL.REL.NOINC `($__internal_398_$__cuda_sm70_shflsync_bfly_p) ;  /* 0x0000020000007944 */ /* 0x000fea0003c00000 */
[----:B-1----:R-:W-:Y:S01]  /*8ba0*/  IMAD.MOV.U32 R40, RZ, RZ, R42 ;  /* 0x000000ffff287224 */ /* 0x002fe200078e002a */
[----:B0-----:R-:W-:Y:S05]  /*8bb0*/  BRA `(.L_x_22458) ;  /* 0xffffb60000007947 */ /* 0x001fea000383ffff */
.L_x_22421:
[----:B------:R-:W-:Y:S01]  /*8bc0*/  IMAD.MOV.U32 R42, RZ, RZ, R147 ;  /* 0x000000ffff2a7224 */ /* 0x000fe200078e0093 */
[----:B------:R-:W-:Y:S01]  /*8bd0*/  MOV R40, 0x8c20 ;  /* 0x00008c2000287802 */ /* 0x000fe20000000f00 */
[----:B------:R-:W-:-:S02]  /*8be0*/  IMAD.MOV.U32 R43, RZ, RZ, 0x10 ;  /* 0x00000010ff2b7424 */ /* 0x000fc400078e00ff */
[----:B------:R-:W-:Y:S02]  /*8bf0*/  IMAD.MOV.U32 R44, RZ, RZ, 0x1f ;  /* 0x0000001fff2c7424 */ /* 0x000fe400078e00ff */
[----:B------:R-:W-:Y:S02]  /*8c00*/  IMAD.MOV.U32 R45, RZ, RZ, -0x1 ;  /* 0xffffffffff2d7424 */ /* 0x000fe400078e00ff */
[----:B-----5:R-:W-:Y:S05]  /*8c10*/  CALL.REL.NOINC `($__internal_398_$__cuda_sm70_shflsync_bfly_p) ;  /* 0x0000018000007944 */ /* 0x020fea0003c00000 */
[----:B-1----:R-:W-:Y:S01]  /*8c20*/  IMAD.MOV.U32 R2, RZ, RZ, R42 ;  /* 0x000000ffff027224 */ /* 0x002fe200078e002a */
[----:B0-----:R-:W-:Y:S05]  /*8c30*/  BRA `(.L_x_22459) ;  /* 0xffffb6e000007947 */ /* 0x001fea000383ffff */
.L_x_22422:
[----:B------:R-:W-:Y:S01]  /*8c40*/  IMAD.MOV.U32 R42, RZ, RZ, R147 ;  /* 0x000000ffff2a7224 */ /* 0x000fe200078e0093 */
[----:B------:R-:W-:Y:S01]  /*8c50*/  MOV R40, 0x8ca0 ;  /* 0x00008ca000287802 */ /* 0x000fe20000000f00 */
[----:B------:R-:W-:Y:S02]  /*8c60*/  IMAD.MOV.U32 R43, RZ, RZ, 0x8 ;  /* 0x00000008ff2b7424 */ /* 0x000fe400078e00ff */
[----:B------:R-:W-:Y:S02]  /*8c70*/  IMAD.MOV.U32 R44, RZ, RZ, 0x1f ;  /* 0x0000001fff2c7424 */ /* 0x000fe400078e00ff */
[----:B------:R-:W-:Y:S02]  /*8c80*/  IMAD.MOV.U32 R45, RZ, RZ, -0x1 ;  /* 0xffffffffff2d7424 */ /* 0x000fe400078e00ff */
[----:B-----5:R-:W-:Y:S05]  /*8c90*/  CALL.REL.NOINC `($__internal_398_$__cuda_sm70_shflsync_bfly_p) ;  /* 0x0000010000007944 */ /* 0x020fea0003c00000 */
[----:B-1----:R-:W-:Y:S01]  /*8ca0*/  FMNMX.FTZ R3, R147, R42, !PT ;  /* 0x0000002a93037209 */ /* 0x002fe20007810000 */
[----:B0-----:R-:W-:Y:S01]  /*8cb0*/  IMAD.MOV.U32 R43, RZ, RZ, 0x4 ;  /* 0x00000004ff2b7424 */ /* 0x001fe200078e00ff */
[----:B------:R-:W-:Y:S01]  /*8cc0*/  MOV R40, 0x8d10 ;  /* 0x00008d1000287802 */ /* 0x000fe20000000f00 */
[----:B------:R-:W-:-:S02]  /*8cd0*/  IMAD.MOV.U32 R44, RZ, RZ, 0x1f ;  /* 0x0000001fff2c7424 */ /* 0x000fc400078e00ff */
[----:B------:R-:W-:Y:S02]  /*8ce0*/  IMAD.MOV.U32 R45, RZ, RZ, -0x1 ;  /* 0xffffffffff2d7424 */ /* 0x000fe400078e00ff */
[----:B------:R-:W-:Y:S02]  /*8cf0*/  IMAD.MOV.U32 R42, RZ, RZ, R3 ;  /* 0x000000ffff2a7224 */ /* 0x000fe400078e0003 */
[----:B------:R-:W-:Y:S05]  /*8d00*/  CALL.REL.NOINC `($__internal_398_$__cuda_sm70_shflsync_bfly_p) ;  /* 0x0000009000007944 */ /* 0x000fea0003c00000 */
[----:B-1----:R-:W-:Y:S01]  /*8d10*/  FMNMX.FTZ R3, R3, R42, !PT ;  /* 0x0000002a03037209 */ /* 0x002fe20007810000 */
[----:B0-----:R-:W-:Y:S01]  /*8d20*/  IMAD.MOV.U32 R43, RZ, RZ, 0x2 ;  /* 0x00000002ff2b7424 */ /* 0x001fe200078e00ff */
[----:B------:R-:W-:Y:S01]  /*8d30*/  MOV R40, 0x8d80 ;  /* 0x00008d8000287802 */ /* 0x000fe20000000f00 */
[----:B------:R-:W-:Y:S02]  /*8d40*/  IMAD.MOV.U32 R44, RZ, RZ, 0x1f ;  /* 0x0000001fff2c7424 */ /* 0x000fe400078e00ff */
[----:B------:R-:W-:Y:S02]  /*8d50*/  IMAD.MOV.U32 R45, RZ, RZ, -0x1 ;  /* 0xffffffffff2d7424 */ /* 0x000fe400078e00ff */
[----:B------:R-:W-:Y:S02]  /*8d60*/  IMAD.MOV.U32 R42, RZ, RZ, R3 ;  /* 0x000000ffff2a7224 */ /* 0x000fe400078e0003 */
[----:B------:R-:W-:Y:S05]  /*8d70*/  CALL.REL.NOINC `($__internal_398_$__cuda_sm70_shflsync_bfly_p) ;  /* 0x0000002000007944 */ /* 0x000fea0003c00000 */
[----:B-1----:R-:W-:Y:S01]  /*8d80*/  IMAD.MOV.U32 R4, RZ, RZ, R42 ;  /* 0x000000ffff047224 */ /* 0x002fe200078e002a */
[----:B0-----:R-:W-:Y:S05]  /*8d90*/  BRA `(.L_x_22460) ;  /* 0xffffb5f000007947 */ /* 0x001fea000383ffff */
        .weak           $__internal_398_$__cuda_sm70_shflsync_bfly_p
        .type           $__internal_398_$__cuda_sm70_shflsync_bfly_p,@function
        .size           $__internal_398_$__cuda_sm70_shflsync_bfly_p,(.L_x_25059 - $__internal_398_$__cuda_sm70_shflsync_bfly_p)
$__internal_398_$__cuda_sm70_shflsync_bfly_p:
[----:B------:R-:W-:Y:S01]  /*8da0*/  IMAD.MOV.U32 R41, RZ, RZ, 0x0 ;  /* 0x00000000ff297424 */ /* 0x000fe200078e00ff */
[----:B------:R-:W-:Y:S04]  /*8db0*/  WARPSYNC R45 ;  /* 0x0000002d00007348 */ /* 0x000fe80003800000 */
[----:B------:R0:W1:Y:S01]  /*8dc0*/  SHFL.BFLY PT, R42, R42, R43, R44 ;  /* 0x0c00002b2a2a7389 */ /* 0x00006200000e002c */
[----:B------:R-:W-:Y:S05]  /*8dd0*/  RET.REL.NODEC R40 `(_ZN4vllm25paged_attention_v2_kernelIffLi128ELi16ELi128ELNS_18Fp8KVCacheDataTypeE0ELb0ELi512EEEvPfS2_PT_PKS3_PKT0_S9_ifPKiSB_iPKfiiiSD_SD_iiiii) ;  /* 0xffff722028007950 */ /* 0x000fea0003c3ffff */
.L_x_22461:
        /* <DEDUP_REMOVED lines=10> */
.L_x_25059:


//--------------------- .text._ZN4vllm25paged_attention_v2_kernelIffLi120ELi16ELi128ELNS_18Fp8KVCacheDataTypeE0ELb0ELi512EEEvPfS2_PT_PKS3_PKT0_S9_ifPKiSB_iPKfiiiSD_SD_iiiii --------------------------
	.section	.text._ZN4vllm25paged_attention_v2_kernelIffLi120ELi16ELi128ELNS_18Fp8KVCacheDataTypeE0ELb0ELi512EEEvPfS2_PT_PKS3_PKT0_S9_ifPKiSB_iPKfiiiSD_SD_iiiii,"ax",@progbits
	.sectioninfo	@"SHI_REGISTERS=168"
	.align	128
        .global         _ZN4vllm25paged_attention_v2_kernelIffLi120ELi16ELi128ELNS_18Fp8KVCacheDataTypeE0ELb0ELi512EEEvPfS2_PT_PKS3_PKT0_S9_ifPKiSB_iPKfiiiSD_SD_iiiii
        .type           _ZN4vllm25paged_attention_v2_kernelIffLi120ELi16ELi128ELNS_18Fp8KVCacheDataTypeE0ELb0ELi512EEEvPfS2_PT_PKS3_PKT0_S9_ifPKiSB_iPKfiiiSD_SD_iiiii,@function
        .size           _ZN4vllm25paged_attention_v2_kernelIffLi120ELi16ELi128ELNS_18Fp8KVCacheDataTypeE0ELb0ELi512EEEvPfS2_PT_PKS3_PKT0_S9_ifPKiSB_iPKfiiiSD_SD_iiiii,(.L_x_25060 - _ZN4vllm25paged_attention_v2_kernelIffLi120ELi16ELi128ELNS_18Fp8KVCacheDataTypeE0ELb0ELi512EEEvPfS2_PT_PKS3_PKT0_S9_ifPKiSB_iPKfiiiSD_SD_iiiii)
        .other          _ZN4vllm25paged_attention_v2_kernelIffLi120ELi16ELi128ELNS_18Fp8KVCacheDataTypeE0ELb0ELi512EEEvPfS2_PT_PKS3_PKT0_S9_ifPKiSB_iPKfiiiSD_SD_iiiii,@"STO_CUDA_ENTRY STV_DEFAULT"
_ZN4vllm25paged_attention_v2_kernelIffLi120ELi16ELi128ELNS_18Fp8KVCacheDataTypeE0ELb0ELi512EEEvPfS2_PT_PKS3_PKT0_S9_ifPKiSB_iPKfiiiSD_SD_iiiii:
.text._ZN4vllm25paged_attention_v2_kernelIffLi120ELi16ELi128ELNS_18Fp8KVCacheDataTypeE0ELb0ELi512EEEvPfS2_PT_PKS3_PKT0_S9_ifPKiSB_iPKfiiiSD_SD_iiiii:
        /* <DEDUP_REMOVED lines=60> */
[----:B--2---:R-:W-:-:S03]  /*03c0*/  LEA.HI R2, R75, R75, RZ, 0x1 ;  /* 0x0000004b4b027211 */ /* 0x004fc600078f08ff */
        /* <DEDUP_REMOVED lines=8> */
[----:B------:R-:W-:Y:S02]  /*0450*/  IADD3 R0, R157, 0xf, RZ ;  /* 0x0000000f9d007810 */ /* 0x000fe40007ffe0ff */
[----:B------:R-:W-:Y:S02]  /*0460*/  SHF.R.S32.HI R5, RZ, 0x1, R2 ;  /* 0x00000001ff057819 */ /* 0x000fe40000011402 */
        /* <DEDUP_REMOVED lines=41> */
.L_x_22466:
        /* <DEDUP_REMOVED lines=11> */
.L_x_22465:
[----:B------:R-:W-:Y:S05]  /*07b0*/  BSYNC B1 ;  /* 0x0000000000017941 */ /* 0x000fea0003800000 */
.L_x_22464:
        /* <DEDUP_REMOVED lines=10> */
.L_x_22467:
        /* <DEDUP_REMOVED lines=17> */
.L_x_22463:
[----:B------:R-:W-:Y:S05]  /*0970*/  BSYNC B0 ;  /* 0x0000000000007941 */ /* 0x000fea0003800000 */
.L_x_22462:
        /* <DEDUP_REMOVED lines=8> */
[C---:B------:R-:W-:Y:S01]  /*0a00*/  IADD3 R2, R152.reuse, 0x2, RZ ;  /* 0x0000000298027810 */ /* 0x040fe20007ffe0ff */
[C---:B------:R-:W-:Y:S01]  /*0a10*/  IMAD.SHL.U32 R147, R152.reuse, 0x2, RZ ;  /* 0x0000000298937824 */ /* 0x040fe200078e00ff */
[----:B------:R-:W-:Y:S01]  /*0a20*/  SHF.R.S32.HI R4, RZ, 0x1f, R5 ;  /* 0x0000001fff047819 */ /* 0x000fe20000011405 */
[----:B------:R-:W-:Y:S01]  /*0a30*/  IMAD.MOV.U32 R72, RZ, RZ, c[0x0][0x1bc] ;  /* 0x00006f00ff487624 */ /* 0x000fe200078e00ff */
[----:B------:R-:W-:Y:S01]  /*0a40*/  IADD3 R0, R152, 0x4, RZ ;  /* 0x0000000498007810 */ /* 0x000fe20007ffe0ff */
[----:B------:R-:W-:Y:S01]  /*0a50*/  IMAD.SHL.U32 R146, R2, 0x2, RZ ;  /* 0x0000000202927824 */ /* 0x000fe200078e00ff */
[----:B------:R-:W-:Y:S01]  /*0a60*/  LEA.HI R4, R4, R5, RZ, 0x4 ;  /* 0x0000000504047211 */ /* 0x000fe200078f20ff */
[----:B------:R-:W-:Y:S01]  /*0a70*/  IMAD R76, R152, 0xf0, RZ ;  /* 0x000000f0984c7824 */ /* 0x000fe200078e02ff */
[----:B------:R-:W-:Y:S01]  /*0a80*/  SHF.R.S32.HI R6, RZ, 0x1f, R147 ;  /* 0x0000001fff067819 */ /* 0x000fe20000011493 */
[----:B------:R-:W-:Y:S01]  /*0a90*/  IMAD.SHL.U32 R144, R0, 0x2, RZ ;  /* 0x0000000200907824 */ /* 0x000fe200078e00ff */
[----:B------:R-:W-:-:S02]  /*0aa0*/  LOP3.LUT R4, R4, 0xfffffff0, RZ, 0xc0, !PT ;  /* 0xfffffff004047812 */ /* 0x000fc400078ec0ff */
[----:B------:R-:W-:Y:S02]  /*0ab0*/  SHF.R.S32.HI R3, RZ, 0x1f, R146 ;  /* 0x0000001fff037819 */ /* 0x000fe40000011492 */
[----:B------:R-:W-:Y:S01]  /*0ac0*/  LEA.HI R6, R6, R147, RZ, 0x2 ;  /* 0x0000009306067211 */ /* 0x000fe200078f10ff */
[----:B------:R-:W-:Y:S01]  /*0ad0*/  IMAD.IADD R148, R5, 0x1, -R4 ;  /* 0x0000000105947824 */ /* 0x000fe200078e0a04 */
[----:B------:R-:W-:Y:S02]  /*0ae0*/  LEA.HI R3, R3, R146, RZ, 0x2 ;  /* 0x0000009203037211 */ /* 0x000fe400078f10ff */
[----:B------:R-:W-:Y:S01]  /*0af0*/  IADD3 R4, R152, 0x8, RZ ;  /* 0x0000000898047810 */ /* 0x000fe20007ffe0ff */
[----:B------:R-:W-:Y:S01]  /*0b00*/  IMAD.SHL.U32 R162, R148, 0x4, RZ ;  /* 0x0000000494a27824 */ /* 0x000fe200078e00ff */
[----:B------:R-:W-:Y:S02]  /*0b10*/  LOP3.LUT R3, R3, 0xfffffffc, RZ, 0xc0, !PT ;  /* 0xfffffffc03037812 */ /* 0x000fe400078ec0ff */
[----:B------:R-:W-:Y:S01]  /*0b20*/  LOP3.LUT R6, R6, 0xfffffffc, RZ, 0xc0, !PT ;  /* 0xfffffffc06067812 */ /* 0x000fe200078ec0ff */
[----:B------:R-:W-:Y:S01]  /*0b30*/  IMAD.SHL.U32 R140, R4, 0x2, RZ ;  /* 0x00000002048c7824 */ /* 0x000fe200078e00ff */
[----:B------:R-:W-:Y:S01]  /*0b40*/  SHF.R.S32.HI R7, RZ, 0x1f, R144 ;  /* 0x0000001fff077819 */ /* 0x000fe20000011490 */
[----:B------:R-:W-:Y:S01]  /*0b50*/  IMAD.IADD R146, R146, 0x1, -R3 ;  /* 0x0000000192927824 */ /* 0x000fe200078e0a03 */
[----:B------:R-:W-:Y:S01]  /*0b60*/  IADD3 R3, R152, 0xa, RZ ;  /* 0x0000000a98037810 */ /* 0x000fe20007ffe0ff */
[----:B------:R-:W-:Y:S01]  /*0b70*/  IMAD.IADD R147, R147, 0x1, -R6 ;  /* 0x0000000193937824 */ /* 0x000fe200078e0a06 */
[----:B------:R-:W-:-:S02]  /*0b80*/  SHF.R.S32.HI R9, RZ, 0x1f, R140 ;  /* 0x0000001fff097819 */ /* 0x000fc4000001148c */
[----:B------:R-:W-:Y:S01]  /*0b90*/  LEA.HI R7, R7, R144, RZ, 0x2 ;  /* 0x0000009007077211 */ /* 0x000fe200078f10ff */
[----:B------:R-:W-:Y:S01]  /*0ba0*/  IMAD.SHL.U32 R138, R3, 0x2, RZ ;  /* 0x00000002038a7824 */ /* 0x000fe200078e00ff */
[----:B------:R-:W-:Y:S02]  /*0bb0*/  LEA.HI R9, R9, R140, RZ, 0x2 ;  /* 0x0000008c09097211 */ /* 0x000fe400078f10ff */
[C---:B------:R-:W-:Y:S02]  /*0bc0*/  IADD3 R5, R152.reuse, 0x6, RZ ;  /* 0x0000000698057810 */ /* 0x040fe40007ffe0ff */
[----:B------:R-:W-:Y:S02]  /*0bd0*/  LOP3.LUT R9, R9, 0xfffffffc, RZ, 0xc0, !PT ;  /* 0xfffffffc09097812 */ /* 0x000fe400078ec0ff */
[----:B------:R-:W-:Y:S01]  /*0be0*/  SHF.R.S32.HI R11, RZ, 0x1f, R138 ;  /* 0x0000001fff0b7819 */ /* 0x000fe2000001148a */
[----:B------:R-:W-:Y:S01]  /*0bf0*/  IMAD.SHL.U32 R142, R5, 0x2, RZ ;  /* 0x00000002058e7824 */ /* 0x000fe200078e00ff */
[----:B------:R-:W-:Y:S01]  /*0c00*/  IADD3 R6, R152, 0xc, RZ ;  /* 0x0000000c98067810 */ /* 0x000fe20007ffe0ff */
[----:B------:R-:W-:Y:S01]  /*0c10*/  IMAD.IADD R140, R140, 0x1, -R9 ;  /* 0x000000018c8c7824 */ /* 0x000fe200078e0a09 */
[----:B------:R-:W-:-:S02]  /*0c20*/  LOP3.LUT R7, R7, 0xfffffffc, RZ, 0xc0, !PT ;  /* 0xfffffffc07077812 */ /* 0x000fc400078ec0ff */
[----:B------:R-:W-:Y:S01]  /*0c30*/  LEA.HI R11, R11, R138, RZ, 0x2 ;  /* 0x0000008a0b0b7211 */ /* 0x000fe200078f10ff */
[----:B------:R-:W-:Y:S01]  /*0c40*/  IMAD.SHL.U32 R136, R6, 0x2, RZ ;  /* 0x0000000206887824 */ /* 0x000fe200078e00ff */
[----:B------:R-:W-:Y:S01]  /*0c50*/  IADD3 R9, R152, 0xe, RZ ;  /* 0x0000000e98097810 */ /* 0x000fe20007ffe0ff */
[----:B------:R-:W-:Y:S01]  /*0c60*/  IMAD.IADD R144, R144, 0x1, -R7 ;  /* 0x0000000190907824 */ /* 0x000fe200078e0a07 */
[----:B------:R-:W-:Y:S02]  /*0c70*/  IADD3 R10, R152, 0x14, RZ ;  /* 0x00000014980a7810 */ /* 0x000fe40007ffe0ff */
[----:B------:R-:W-:Y:S01]  /*0c80*/  LOP3.LUT R11, R11, 0xfffffffc, RZ, 0xc0, !PT ;  /* 0xfffffffc0b0b7812 */ /* 0x000fe200078ec0ff */
[----:B------:R-:W-:Y:S01]  /*0c90*/  IMAD.SHL.U32 R134, R9, 0x2, RZ ;  /* 0x0000000209867824 */ /* 0x000fe200078e00ff */
[----:B------:R-:W-:Y:S01]  /*0ca0*/  SHF.R.S32.HI R7, RZ, 0x1f, R142 ;  /* 0x0000001fff077819 */ /* 0x000fe2000001148e */
[----:B------:R-:W-:Y:S01]  /*0cb0*/  IMAD.SHL.U32 R128, R10, 0x2, RZ ;  /* 0x000000020a807824 */ /* 0x000fe200078e00ff */
[----:B------:R-:W-:Y:S01]  /*0cc0*/  SHF.R.S32.HI R13, RZ, 0x1f, R136 ;  /* 0x0000001fff0d7819 */ /* 0x000fe20000011488 */
[----:B------:R-:W-:Y:S01]  /*0cd0*/  IMAD.IADD R138, R138, 0x1, -R11 ;  /* 0x000000018a8a7824 */ /* 0x000fe200078e0a0b */
[----:B------:R-:W-:-:S02]  /*0ce0*/  LEA.HI R7, R7, R142, RZ, 0x2 ;  /* 0x0000008e07077211 */ /* 0x000fc400078f10ff */
[----:B------:R-:W-:Y:S02]  /*0cf0*/  LEA.HI R13, R13, R136, RZ, 0x2 ;  /* 0x000000880d0d7211 */ /* 0x000fe400078f10ff */
[----:B------:R-:W-:Y:S02]  /*0d00*/  IADD3 R8, R152, 0x10, RZ ;  /* 0x0000001098087810 */ /* 0x000fe40007ffe0ff */
[----:B------:R-:W-:Y:S02]  /*0d10*/  SHF.R.S32.HI R11, RZ, 0x1f, R134 ;  /* 0x0000001fff0b7819 */ /* 0x000fe40000011486 */
[----:B------:R-:W-:Y:S01]  /*0d20*/  SHF.R.S32.HI R17, RZ, 0x1f, R128 ;  /* 0x0000001fff117819 */ /* 0x000fe20000011480 */
[----:B------:R-:W-:Y:S01]  /*0d30*/  IMAD.SHL.U32 R132, R8, 0x2, RZ ;  /* 0x0000000208847824 */ /* 0x000fe200078e00ff */
[----:B------:R-:W-:Y:S02]  /*0d40*/  LOP3.LUT R7, R7, 0xfffffffc, RZ, 0xc0, !PT ;  /* 0xfffffffc07077812 */ /* 0x000fe400078ec0ff */
[----:B------:R-:W-:-:S02]  /*0d50*/  LOP3.LUT R13, R13, 0xfffffffc, RZ, 0xc0, !PT ;  /* 0xfffffffc0d0d7812 */ /* 0x000fc400078ec0ff */
[----:B------:R-:W-:Y:S01]  /*0d60*/  LEA.HI R11, R11, R134, RZ, 0x2 ;  /* 0x000000860b0b7211 */ /* 0x000fe200078f10ff */
[----:B------:R-:W-:Y:S01]  /*0d70*/  IMAD.IADD R142, R142, 0x1, -R7 ;  /* 0x000000018e8e7824 */ /* 0x000fe200078e0a07 */
        /* <DEDUP_REMOVED lines=22> */
[----:B------:R-:W-:-:S02]  /*0ee0*/  IADD3 R18, R152, 0x22, RZ ;  /* 0x0000002298127810 */ /* 0x000fc40007ffe0ff */
        /* <DEDUP_REMOVED lines=8> */
[----:B------:R-:W-:-:S02]  /*0f70*/  SHF.R.S32.HI R19, RZ, 0x1f, R122 ;  /* 0x0000001fff137819 */ /* 0x000fc4000001147a */
[----:B------:R-:W-:Y:S01]  /*0f80*/  LOP3.LUT R15, R15, 0xfffffffc, RZ, 0xc0, !PT ;  /* 0xfffffffc0f0f7812 */ /* 0x000fe200078ec0ff */
[----:B------:R-:W-:Y:S01]  /*0f90*/  IMAD.SHL.U32 R126, R13, 0x2, RZ ;  /* 0x000000020d7e7824 */ /* 0x000fe200078e00ff */
[----:B------:R-:W-:Y:S02]  /*0fa0*/  LEA.HI R19, R19, R122, RZ, 0x2 ;  /* 0x0000007a13137211 */ /* 0x000fe400078f10ff */
[----:B------:R-:W-:Y:S01]  /*0fb0*/  IADD3 R17, R152, 0x20, RZ ;  /* 0x0000002098117810 */ /* 0x000fe20007ffe0ff */
[----:B------:R-:W-:Y:S01]  /*0fc0*/  IMAD.IADD R130, R130, 0x1, -R15 ;  /* 0x0000000182827824 */ /* 0x000fe200078e0a0f */
[----:B------:R-:W-:Y:S02]  /*0fd0*/  SHF.R.S32.HI R21, RZ, 0x1f, R114 ;  /* 0x0000001fff157819 */ /* 0x000fe40000011472 */
[----:B------:R-:W-:Y:S01]  /*0fe0*/  IADD3 R20, R152, 0x24, RZ ;  /* 0x0000002498147810 */ /* 0x000fe20007ffe0ff */
[----:B------:R-:W-:Y:S01]  /*0ff0*/  IMAD.SHL.U32 R116, R17, 0x2, RZ ;  /* 0x0000000211747824 */ /* 0x000fe200078e00ff */
[----:B------:R-:W-:-:S02]  /*1000*/  LOP3.LUT R19, R19, 0xfffffffc, RZ, 0xc0, !PT ;  /* 0xfffffffc13137812 */ /* 0x000fc400078ec0ff */
[----:B------:R-:W-:Y:S01]  /*1010*/  LEA.HI R21, R21, R114, RZ, 0x2 ;  /* 0x0000007215157211 */ /* 0x000fe200078f10ff */
        /* <DEDUP_REMOVED lines=12> */
[----:B------:R-:W-:Y:S01]  /*10e0*/  LEA.HI R25, R25, R112, RZ, 0x2 ;  /* 0x0000007019197211 */ /* 0x000fe200078f10ff */
[----:B------:R-:W-:Y:S01]  /*10f0*/  IMAD.IADD R126, R126, 0x1, -R15 ;  /* 0x000000017e7e7824 */ /* 0x000fe200078e0a0f */
[----:B------:R-:W-:Y:S02]  /*1100*/  IADD3 R21, R152, 0x28, RZ ;  /* 0x0000002898157810 */ /* 0x000fe40007ffe0ff */
        /* <DEDUP_REMOVED lines=8> */
[----:B------:R-:W-:Y:S01]  /*1190*/  IADD3 R19, R152, 0x26, RZ ;  /* 0x0000002698137810 */ /* 0x000fe20007ffe0ff */
[----:B------:R-:W-:Y:S01]  /*11a0*/  IMAD.SHL.U32 R106, R22, 0x2, RZ ;  /* 0x00000002166a7824 */ /* 0x000fe200078e00ff */
[----:B------:R-:W-:-:S02]  /*11b0*/  SHF.R.S32.HI R25, RZ, 0x1f, R108 ;  /* 0x0000001fff197819 */ /* 0x000fc4000001146c */
[----:B------:R-:W-:Y:S01]  /*11c0*/  LOP3.LUT R15, R15, 0xfffffffc, RZ, 0xc0, !PT ;  /* 0xfffffffc0f0f7812 */ /* 0x000fe200078ec0ff */
[----:B------:R-:W-:Y:S01]  /*11d0*/  IMAD.SHL.U32 R110, R19, 0x2, RZ ;  /* 0x00000002136e7824 */ /* 0x000fe200078e00ff */
[----:B------:R-:W-:Y:S02]  /*11e0*/  LEA.HI R25, R25, R108, RZ, 0x2 ;  /* 0x0000006c19197211 */ /* 0x000fe400078f10ff */
[----:B------:R-:W-:Y:S01]  /*11f0*/  SHF.R.S32.HI R27, RZ, 0x1f, R106 ;  /* 0x0000001fff1b7819 */ /* 0x000fe2000001146a */
[----:B------:R-:W-:Y:S01]  /*1200*/  IMAD.IADD R118, R118, 0x1, -R15 ;  /* 0x0000000176767824 */ /* 0x000fe200078e0a0f */
[----:B------:R-:W-:Y:S02]  /*1210*/  IADD3 R24, R152, 0x2c, RZ ;  /* 0x0000002c98187810 */ /* 0x000fe40007ffe0ff */
[----:B------:R-:W-:Y:S02]  /*1220*/  LOP3.LUT R25, R25, 0xfffffffc, RZ, 0xc0, !PT ;  /* 0xfffffffc19197812 */ /* 0x000fe400078ec0ff */
[----:B------:R-:W-:Y:S01]  /*1230*/  SHF.R.S32.HI R15, RZ, 0x1f, R110 ;  /* 0x0000001fff0f7819 */ /* 0x000fe2000001146e */
[----:B------:R-:W-:Y:S01]  /*1240*/  IMAD.SHL.U32 R104, R24, 0x2, RZ ;  /* 0x0000000218687824 */ /* 0x000fe200078e00ff */
[----:B------:R-:W-:Y:S01]  /*1250*/  LEA.HI R27, R27, R106, RZ, 0x2 ;  /* 0x0000006a1b1b7211 */ /* 0x000fe200078f10ff */
[----:B------:R-:W-:Y:S01]  /*1260*/  IMAD.IADD R108, R108, 0x1, -R25 ;  /* 0x000000016c6c7824 */ /* 0x000fe200078e0a19 */
[----:B------:R-:W-:-:S02]  /*1270*/  IADD3 R26, R152, 0x30, RZ ;  /* 0x00000030981a7810 */ /* 0x000fc40007ffe0ff */
        /* <DEDUP_REMOVED lines=8> */
[----:B------:R-:W-:-:S02]  /*1300*/  LEA.HI R29, R29, R104, RZ, 0x2 ;  /* 0x000000681d1d7211 */ /* 0x000fc400078f10ff */
[----:B------:R-:W-:Y:S01]  /*1310*/  IADD3 R28, R152, 0x32, RZ ;  /* 0x00000032981c7810 */ /* 0x000fe20007ffe0ff */
[----:B------:R-:W-:Y:S01]  /*1320*/  IMAD.IADD R110, R110, 0x1, -R15 ;  /* 0x000000016e6e7824 */ /* 0x000fe200078e0a0f */
[----:B------:R-:W-:Y:S02]  /*1330*/  SHF.R.S32.HI R27, RZ, 0x1f, R100 ;  /* 0x0000001fff1b7819 */ /* 0x000fe40000011464 */
[----:B------:R-:W-:Y:S01]  /*1340*/  IADD3 R30, R152, 0x34, RZ ;  /* 0x00000034981e7810 */ /* 0x000fe20007ffe0ff */
[----:B------:R-:W-:Y:S01]  /*1350*/  IMAD.SHL.U32 R98, R28, 0x2, RZ ;  /* 0x000000021c627824 */ /* 0x000fe200078e00ff */
[----:B------:R-:W-:Y:S02]  /*1360*/  SHF.R.S32.HI R15, RZ, 0x1f, R102 ;  /* 0x0000001fff0f7819 */ /* 0x000fe40000011466 */
[----:B------:R-:W-:Y:S01]  /*1370*/  LOP3.LUT R29, R29, 0xfffffffc, RZ, 0xc0, !PT ;  /* 0xfffffffc1d1d7812 */ /* 0x000fe200078ec0ff */
[----:B------:R-:W-:Y:S01]  /*1380*/  IMAD.SHL.U32 R96, R30, 0x2, RZ ;  /* 0x000000021e607824 */ /* 0x000fe200078e00ff */
[----:B------:R-:W-:-:S02]  /*1390*/  LEA.HI R27, R27, R100, RZ, 0x2 ;  /* 0x000000641b1b7211 */ /* 0x000fc400078f10ff */
[----:B------:R-:W-:Y:S01]  /*13a0*/  LEA.HI R15, R15, R102, RZ, 0x2 ;  /* 0x000000660f0f7211 */ /* 0x000fe200078f10ff */
[----:B------:R-:W-:Y:S01]  /*13b0*/  IMAD.IADD R104, R104, 0x1, -R29 ;  /* 0x0000000168687824 */ /* 0x000fe200078e0a1d */
[----:B------:R-:W-:Y:S02]  /*13c0*/  LOP3.LUT R27, R27, 0xfffffffc, RZ, 0xc0, !PT ;  /* 0xfffffffc1b1b7812 */ /* 0x000fe400078ec0ff */
[----:B------:R-:W-:Y:S02]  /*13d0*/  SHF.R.S32.HI R29, RZ, 0x1f, R98 ;  /* 0x0000001fff1d7819 */ /* 0x000fe40000011462 */
[----:B------:R-:W-:Y:S01]  /*13e0*/  SHF.R.S32.HI R31, RZ, 0x1f, R96 ;  /* 0x0000001fff1f7819 */ /* 0x000fe20000011460 */
[----:B------:R-:W-:Y:S01]  /*13f0*/  IMAD.IADD R100, R100, 0x1, -R27 ;  /* 0x0000000164647824 */ /* 0x000fe200078e0a1b */
[----:B------:R-:W-:Y:S02]  /*1400*/  LOP3.LUT R15, R15, 0xfffffffc, RZ, 0xc0, !PT ;  /* 0xfffffffc0f0f7812 */ /* 0x000fe400078ec0ff */
[----:B------:R-:W-:-:S02]  /*1410*/  LEA.HI R29, R29, R98, RZ, 0x2 ;  /* 0x000000621d1d7211 */ /* 0x000fc400078f10ff */
[----:B------:R-:W-:Y:S01]  /*1420*/  LEA.HI R31, R31, R96, RZ, 0x2 ;  /* 0x000000601f1f7211 */ /* 0x000fe200078f10ff */
[----:B------:R-:W-:Y:S01]  /*1430*/  IMAD.IADD R102, R102, 0x1, -R15 ;  /* 0x0000000166667824 */ /* 0x000fe200078e0a0f */
[C---:B------:R-:W-:Y:S01]  /*1440*/  IADD3 R27, R152.reuse, 0x36, RZ ;  /* 0x00000036981b7810 */ /* 0x040fe20007ffe0ff */
        /* <DEDUP_REMOVED lines=176> */
.L_x_22475:
        /* <DEDUP_REMOVED lines=17> */
[----:B------:R-:W-:-:S04]  /*2060*/  LEA.HI.X R51, R46, c[0x0][0x184], R41, 0x2, P1 ;  /* 0x000061002e337a11 */ /* 0x000fc800008f1429 */
[----:B------:R-:W2:Y:S04]  /*2070*/  LDG.E.64.CONSTANT R44, [R44.64] ;  /* 0x0000000a2c2c7981 */ /* 0x000ea8000c1e9b00 */
        /* <DEDUP_REMOVED lines=10> */
[----:B------:R-:W5:Y:S01]  /*2120*/  LDG.E.64.CONSTANT R80, [R80.64] ;  /* 0x0000000a50507981 */ /* 0x000f62000c1e9b00 */
[----:B------:R-:W-:-:S04]  /*2130*/  IADD3 R40, P0, P1, R140, R164, R139 ;  /* 0x000000a48c287210 */ /* 0x000fc8000791e08b */
[----:B------:R-:W-:Y:S02]  /*2140*/  IADD3.X R41, R62, R161, R67, P0, P1 ;  /* 0x000000a13e297210 */ /* 0x000fe400007e2443 */
[----:B------:R-:W-:-:S04]  /*2150*/  LEA R46, P2, R40, c[0x0][0x180], 0x2 ;  /* 0x00006000282e7a11 */ /* 0x000fc800078410ff */
[----:B------:R-:W-:Y:S02]  /*2160*/  LEA.HI.X R47, R40, c[0x0][0x184], R41, 0x2, P2 ;  /* 0x00006100282f7a11 */ /* 0x000fe400010f1429 */
[----:B------:R-:W2:Y:S01]  /*2170*/  LDS.128 R40, [R76] ;  /* 0x000000004c287984 */ /* 0x000ea20000000c00 */
[----:B------:R-:W-:-:S03]  /*2180*/  IADD3 R83, P0, P1, R138, R164, R137 ;  /* 0x000000a48a537210 */ /* 0x000fc6000791e089 */
[----:B------:R-:W4:Y:S01]  /*2190*/  LDG.E.64.CONSTANT R46, [R46.64] ;  /* 0x0000000a2e2e7981 */ /* 0x000f22000c1e9b00 */
[----:B------:R-:W-:Y:S02]  /*21a0*/  LEA R82, P2, R83, c[0x0][0x180], 0x2 ;  /* 0x0000600053527a11 */ /* 0x000fe400078410ff */
[----:B------:R-:W-:-:S04]  /*21b0*/  IADD3.X R84, R60, R161, R65, P0, P1 ;  /* 0x000000a13c547210 */ /* 0x000fc800007e2441 */
[----:B------:R-:W-:-:S06]  /*21c0*/  LEA.HI.X R83, R83, c[0x0][0x184], R84, 0x2, P2 ;  /* 0x0000610053537a11 */ /* 0x000fcc00010f1454 */
[----:B------:R-:W4:Y:S01]  /*21d0*/  LDG.E.64.CONSTANT R82, [R82.64] ;  /* 0x0000000a52527981 */ /* 0x000f22000c1e9b00 */
[----:B--2---:R-:W-:Y:S02]  /*21e0*/  FMUL.FTZ R85, R44, R42 ;  /* 0x0000002a2c557220 */ /* 0x004fe40000410000 */
[----:B------:R-:W-:Y:S02]  /*21f0*/  FMUL.FTZ R86, R45, R43 ;  /* 0x0000002b2d567220 */ /* 0x000fe40000410000 */
[----:B---3--:R-:W-:Y:S01]  /*2200*/  FFMA.FTZ R85, R50, R40, R85 ;  /* 0x0000002832557223 */ /* 0x008fe20000010055 */
[----:B------:R-:W-:Y:S01]  /*2210*/  IADD3 R40, P0, P1, R136, R164, R135 ;  /* 0x000000a488287210 */ /* 0x000fe2000791e087 */
[----:B------:R-:W-:-:S03]  /*2220*/  FFMA.FTZ R86, R51, R41, R86 ;  /* 0x0000002933567223 */ /* 0x000fc60000010056 */
[----:B------:R-:W-:Y:S02]  /*2230*/  LEA R44, P2, R40, c[0x0][0x180], 0x2 ;  /* 0x00006000282c7a11 */ /* 0x000fe400078410ff */
[----:B------:R-:W-:-:S04]  /*2240*/  IADD3.X R41, R58, R161, R63, P0, P1 ;  /* 0x000000a13a297210 */ /* 0x000fc800007e243f */
[----:B------:R-:W-:Y:S02]  /*2250*/  LEA.HI.X R45, R40, c[0x0][0x184], R41, 0x2, P2 ;  /* 0x00006100282d7a11 */ /* 0x000fe400010f1429 */
[----:B------:R-:W-:-:S04]  /*2260*/  IADD3 R40, P0, P1, R134, R164, R133 ;  /* 0x000000a486287210 */ /* 0x000fc8000791e085 */
[----:B------:R-:W-:Y:S01]  /*2270*/  IADD3.X R41, R56, R161, R61, P0, P1 ;  /* 0x000000a138297210 */ /* 0x000fe200007e243d */
[----:B------:R-:W2:Y:S01]  /*2280*/  LDG.E.64.CONSTANT R44, [R44.64] ;  /* 0x0000000a2c2c7981 */ /* 0x000ea2000c1e9b00 */
[----:B------:R-:W-:-:S04]  /*2290*/  LEA R50, P2, R40, c[0x0][0x180], 0x2 ;  /* 0x0000600028327a11 */ /* 0x000fc800078410ff */
[----:B------:R-:W-:Y:S02]  /*22a0*/  LEA.HI.X R51, R40, c[0x0][0x184], R41, 0x2, P2 ;  /* 0x0000610028337a11 */ /* 0x000fe400010f1429 */
[----:B------:R-:W4:Y:S04]  /*22b0*/  LDS.128 R40, [R76+0x10] ;  /* 0x000010004c287984 */ /* 0x000f280000000c00 */
[----:B------:R-:W3:Y:S01]  /*22c0*/  LDG.E.64.CONSTANT R50, [R50.64] ;  /* 0x0000000a32327981 */ /* 0x000ee2000c1e9b00 */
[----:B----4-:R-:W-:Y:S01]  /*22d0*/  FFMA.FTZ R87, R48, R40, R85 ;  /* 0x0000002830577223 */ /* 0x010fe20000010055 */
[----:B------:R-:W-:-:S04]  /*22e0*/  IADD3 R40, P0, P1, R132, R164, R131 ;  /* 0x000000a484287210 */ /* 0x000fc8000791e083 */
[----:B------:R-:W-:Y:S02]  /*22f0*/  LEA R84, P2, R40, c[0x0][0x180], 0x2 ;  /* 0x0000600028547a11 */ /* 0x000fe400078410ff */
[----:B------:R-:W-:-:S04]  /*2300*/  IADD3.X R85, R25, R161, R22, P0, P1 ;  /* 0x000000a119557210 */ /* 0x000fc800007e2416 */
[----:B------:R-:W-:-:S06]  /*2310*/  LEA.HI.X R85, R40, c[0x0][0x184], R85, 0x2, P2 ;  /* 0x0000610028557a11 */ /* 0x000fcc00010f1455 */
[----:B------:R-:W4:Y:S01]  /*2320*/  LDG.E.64.CONSTANT R84, [R84.64] ;  /* 0x0000000a54547981 */ /* 0x000f22000c1e9b00 */
[----:B------:R-:W-:Y:S01]  /*2330*/  IADD3 R40, P0, P1, R130, R164, R129 ;  /* 0x000000a482287210 */ /* 0x000fe2000791e081 */
[----:B------:R-:W-:-:S03]  /*2340*/  FFMA.FTZ R86, R49, R41, R86 ;  /* 0x0000002931567223 */ /* 0x000fc60000010056 */
[----:B------:R-:W-:Y:S02]  /*2350*/  LEA R48, P2, R40, c[0x0][0x180], 0x2 ;  /* 0x0000600028307a11 */ /* 0x000fe400078410ff */
[----:B------:R-:W-:-:S04]  /*2360*/  IADD3.X R41, R24, R161, R21, P0, P1 ;  /* 0x000000a118297210 */ /* 0x000fc800007e2415 */
[----:B------:R-:W-:-:S06]  /*2370*/  LEA.HI.X R49, R40, c[0x0][0x184], R41, 0x2, P2 ;  /* 0x0000610028317a11 */ /* 0x000fcc00010f1429 */
[----:B------:R-:W4:Y:S01]  /*2380*/  LDG.E.64.CONSTANT R48, [R48.64] ;  /* 0x0000000a30307981 */ /* 0x000f22000c1e9b00 */
[----:B-----5:R-:W-:Y:S02]  /*2390*/  FFMA.FTZ R87, R80, R42, R87 ;  /* 0x0000002a50577223 */ /* 0x020fe40000010057 */
[----:B------:R-:W-:Y:S02]  /*23a0*/  FFMA.FTZ R86, R81, R43, R86 ;  /* 0x0000002b51567223 */ /* 0x000fe40000010056 */
[----:B------:R-:W0:Y:S02]  /*23b0*/  LDS.128 R40, [R76+0x20] ;  /* 0x000020004c287984 */ /* 0x000e240000000c00 */
[----:B0-----:R-:W-:Y:S01]  /*23c0*/  FFMA.FTZ R87, R46, R40, R87 ;  /* 0x000000282e577223 */ /* 0x001fe20000010057 */
[----:B------:R-:W-:Y:S01]  /*23d0*/  IADD3 R40, P0, P1, R128, R164, R127 ;  /* 0x000000a480287210 */ /* 0x000fe2000791e07f */
[----:B------:R-:W-:-:S03]  /*23e0*/  FFMA.FTZ R86, R47, R41, R86 ;  /* 0x000000292f567223 */ /* 0x000fc60000010056 */
[----:B------:R-:W-:Y:S02]  /*23f0*/  LEA R80, P2, R40, c[0x0][0x180], 0x2 ;  /* 0x0000600028507a11 */ /* 0x000fe400078410ff */
[----:B------:R-:W-:Y:S01]  /*2400*/  IADD3.X R81, R27, R161, R20, P0, P1 ;  /* 0x000000a11b517210 */ /* 0x000fe200007e2414 */
[----:B------:R-:W-:Y:S02]  /*2410*/  FFMA.FTZ R47, R82, R42, R87 ;  /* 0x0000002a522f7223 */ /* 0x000fe40000010057 */
[----:B------:R-:W-:Y:S01]  /*2420*/  FFMA.FTZ R86, R83, R43, R86 ;  /* 0x0000002b53567223 */ /* 0x000fe20000010056 */
[----:B------:R-:W-:Y:S02]  /*2430*/  LEA.HI.X R81, R40, c[0x0][0x184], R81, 0x2, P2 ;  /* 0x0000610028517a11 */ /* 0x000fe400010f1451 */
[----:B------:R-:W2:Y:S01]  /*2440*/  LDS.128 R40, [R76+0x30] ;  /* 0x000030004c287984 */ /* 0x000ea20000000c00 */
[----:B------:R-:W-:-:S03]  /*2450*/  IADD3 R46, P0, P1, R126, R164, R125 ;  /* 0x000000a47e2e7210 */ /* 0x000fc6000791e07d */
[----:B------:R-:W5:Y:S01]  /*2460*/  LDG.E.64.CONSTANT R80, [R80.64] ;  /* 0x0000000a50507981 */ /* 0x000f62000c1e9b00 */
[----:B------:R-:W-:Y:S02]  /*2470*/  LEA R82, P2, R46, c[0x0][0x180], 0x2 ;  /* 0x000060002e527a11 */ /* 0x000fe400078410ff */
[----:B------:R-:W-:-:S04]  /*2480*/  IADD3.X R83, R26, R161, R19, P0, P1 ;  /* 0x000000a11a537210 */ /* 0x000fc800007e2413 */
[----:B------:R-:W-:-:S06]  /*2490*/  LEA.HI.X R83, R46, c[0x0][0x184], R83, 0x2, P2 ;  /* 0x000061002e537a11 */ /* 0x000fcc00010f1453 */
[----:B------:R-:W5:Y:S01]  /*24a0*/  LDG.E.64.CONSTANT R82, [R82.64] ;  /* 0x0000000a52527981 */ /* 0x000f62000c1e9b00 */
[----:B--2---:R-:W-:Y:S02]  /*24b0*/  FFMA.FTZ R47, R44, R40, R47 ;  /* 0x000000282c2f7223 */ /* 0x004fe4000001002f */
[----:B------:R-:W-:Y:S02]  /*24c0*/  FFMA.FTZ R40, R45, R41, R86 ;  /* 0x000000292d287223 */ /* 0x000fe40000010056 */
[----:B---3--:R-:W-:Y:S01]  /*24d0*/  FFMA.FTZ R41, R50, R42, R47 ;  /* 0x0000002a32297223 */ /* 0x008fe2000001002f */
[----:B------:R-:W-:Y:S01]  /*24e0*/  IADD3 R42, P0, P1, R124, R164, R123 ;  /* 0x000000a47c2a7210 */ /* 0x000fe2000791e07b */
[----:B------:R-:W4:Y:S03]  /*24f0*/  LDS.128 R44, [R76+0x40] ;  /* 0x000040004c2c7984 */ /* 0x000f260000000c00 */
[----:B------:R-:W-:-:S02]  /*2500*/  LEA R86, P2, R42, c[0x0][0x180], 0x2 ;  /* 0x000060002a567a11 */ /* 0x000fc400078410ff */
[----:B------:R-:W-:-:S04]  /*2510*/  IADD3.X R87, R29, R161, R18, P0, P1 ;  /* 0x000000a11d577210 */ /* 0x000fc800007e2412 */
[----:B------:R-:W-:-:S06]  /*2520*/  LEA.HI.X R87, R42, c[0x0][0x184], R87, 0x2, P2 ;  /* 0x000061002a577a11 */ /* 0x000fcc00010f1457 */
[----:B------:R-:W2:Y:S01]  /*2530*/  LDG.E.64.CONSTANT R86, [R86.64] ;  /* 0x0000000a56567981 */ /* 0x000ea2000c1e9b00 */
[----:B------:R-:W-:Y:S01]  /*2540*/  IADD3 R42, P0, P1, R122, R164, R121 ;  /* 0x000000a47a2a7210 */ /* 0x000fe2000791e079 */
[----:B------:R-:W-:-:S03]  /*2550*/  FFMA.FTZ R40, R51, R43, R40 ;  /* 0x0000002b33287223 */ /* 0x000fc60000010028 */
[----:B------:R-:W-:Y:S01]  /*2560*/  IADD3.X R43, R28, R161, R17, P0, P1 ;  /* 0x000000a11c2b7210 */ /* 0x000fe200007e2411 */
[----:B----4-:R-:W-:Y:S01]  /*2570*/  FFMA.FTZ R41, R84, R44, R41 ;  /* 0x0000002c54297223 */ /* 0x010fe20000010029 */
[----:B------:R-:W-:Y:S01]  /*2580*/  LEA R84, P2, R42, c[0x0][0x180], 0x2 ;  /* 0x000060002a547a11 */ /* 0x000fe200078410ff */
[----:B------:R-:W-:-:S03]  /*2590*/  FFMA.FTZ R40, R85, R45, R40 ;  /* 0x0000002d55287223 */ /* 0x000fc60000010028 */
[----:B------:R-:W-:Y:S02]  /*25a0*/  LEA.HI.X R85, R42, c[0x0][0x184], R43, 0x2, P2 ;  /* 0x000061002a557a11 */ /* 0x000fe400010f142b */
[----:B------:R-:W-:-:S04]  /*25b0*/  IADD3 R42, P0, P1, R120, R164, R119 ;  /* 0x000000a4782a7210 */ /* 0x000fc8000791e077 */
[----:B------:R-:W-:Y:S01]  /*25c0*/  LEA R88, P2, R42, c[0x0][0x180], 0x2 ;  /* 0x000060002a587a11 */ /* 0x000fe200078410ff */
[----:B------:R-:W3:Y:S01]  /*25d0*/  LDG.E.64.CONSTANT R84, [R84.64] ;  /* 0x0000000a54547981 */ /* 0x000ee2000c1e9b00 */
        /* <DEDUP_REMOVED lines=8> */
[----:B------:R-:W-:Y:S01]  /*2660*/  IADD3 R42, P0, P1, R116, R164, R115 ;  /* 0x000000a4742a7210 */ /* 0x000fe2000791e073 */
[----:B------:R-:W-:-:S03]  /*2670*/  FFMA.FTZ R41, R48, R46, R41 ;  /* 0x0000002e30297223 */ /* 0x000fc60000010029 */
[C---:B------:R-:W-:Y:S02]  /*2680*/  LEA R48, P2, R42.reuse, c[0x0][0x180], 0x2 ;  /* 0x000060002a307a11 */ /* 0x040fe400078410ff */
[----:B------:R-:W-:Y:S01]  /*2690*/  IADD3.X R43, R33, R161, R14, P0, P1 ;  /* 0x000000a1212b7210 */ /* 0x000fe200007e240e */
[----:B------:R-:W-:Y:S02]  /*26a0*/  FFMA.FTZ R40, R49, R47, R40 ;  /* 0x0000002f31287223 */ /* 0x000fe40000010028 */
[----:B------:R-:W5:Y:S01]  /*26b0*/  LDS.128 R44, [R76+0x50] ;  /* 0x000050004c2c7984 */ /* 0x000f620000000c00 */
[----:B------:R-:W-:-:S06]  /*26c0*/  LEA.HI.X R49, R42, c[0x0][0x184], R43, 0x2, P2 ;  /* 0x000061002a317a11 */ /* 0x000fcc00010f142b */
[----:B------:R-:W4:Y:S01]  /*26d0*/  LDG.E.64.CONSTANT R48, [R48.64] ;  /* 0x0000000a30307981 */ /* 0x000f22000c1e9b00 */
[----:B-----5:R-:W-:Y:S02]  /*26e0*/  FFMA.FTZ R41, R80, R44, R41 ;  /* 0x0000002c50297223 */ /* 0x020fe40000010029 */
[----:B------:R-:W-:Y:S02]  /*26f0*/  FFMA.FTZ R44, R81, R45, R40 ;  /* 0x0000002d512c7223 */ /* 0x000fe40000010028 */
[----:B------:R-:W-:Y:S02]  /*2700*/  FFMA.FTZ R81, R82, R46, R41 ;  /* 0x0000002e52517223 */ /* 0x000fe40000010029 */
[----:B------:R-:W2:Y:S01]  /*2710*/  LDS.128 R40, [R76+0x60] ;  /* 0x000060004c287984 */ /* 0x000ea20000000c00 */
[----:B------:R-:W-:Y:S02]  /*2720*/  FFMA.FTZ R44, R83, R47, R44 ;  /* 0x0000002f532c7223 */ /* 0x000fe4000001002c */
[----:B--2---:R-:W-:-:S02]  /*2730*/  FFMA.FTZ R81, R86, R40, R81 ;  /* 0x0000002856517223 */ /* 0x004fc40000010051 */
[----:B------:R-:W-:Y:S01]  /*2740*/  FFMA.FTZ R40, R87, R41, R44 ;  /* 0x0000002957287223 */ /* 0x000fe2000001002c */
[----:B------:R-:W-:-:S04]  /*2750*/  IADD3 R41, P0, P1, R114, R164, R113 ;  /* 0x000000a472297210 */ /* 0x000fc8000791e071 */
[----:B------:R-:W-:Y:S02]  /*2760*/  IADD3.X R44, R32, R161, R13, P0, P1 ;  /* 0x000000a1202c7210 */ /* 0x000fe400007e240d */
[----:B------:R-:W-:-:S04]  /*2770*/  LEA R86, P2, R41, c[0x0][0x180], 0x2 ;  /* 0x0000600029567a11 */ /* 0x000fc800078410ff */
[----:B------:R-:W-:Y:S02]  /*2780*/  LEA.HI.X R87, R41, c[0x0][0x184], R44, 0x2, P2 ;  /* 0x0000610029577a11 */ /* 0x000fe400010f142c */
[----:B------:R-:W4:Y:S04]  /*2790*/  LDS.128 R44, [R76+0x70] ;  /* 0x000070004c2c7984 */ /* 0x000f280000000c00 */
[----:B------:R-:W2:Y:S01]  /*27a0*/  LDG.E.64.CONSTANT R86, [R86.64] ;  /* 0x0000000a56567981 */ /* 0x000ea2000c1e9b00 */
[----:B---3--:R-:W-:Y:S01]  /*27b0*/  FFMA.FTZ R81, R84, R42, R81 ;  /* 0x0000002a54517223 */ /* 0x008fe20000010051 */
[----:B------:R-:W-:Y:S01]  /*27c0*/  IADD3 R42, P0, P1, R112, R164, R111 ;  /* 0x000000a4702a7210 */ /* 0x000fe2000791e06f */
[----:B------:R-:W-:-:S03]  /*27d0*/  FFMA.FTZ R40, R85, R43, R40 ;  /* 0x0000002b55287223 */ /* 0x000fc60000010028 */
[----:B------:R-:W-:Y:S02]  /*27e0*/  LEA R80, P2, R42, c[0x0][0x180], 0x2 ;  /* 0x000060002a507a11 */ /* 0x000fe400078410ff */
[----:B------:R-:W-:Y:S01]  /*27f0*/  IADD3.X R43, R35, R161, R12, P0, P1 ;  /* 0x000000a1232b7210 */ /* 0x000fe200007e240c */
[----:B----4-:R-:W-:-:S03]  /*2800*/  FFMA.FTZ R41, R88, R44, R81 ;  /* 0x0000002c58297223 */ /* 0x010fc60000010051 */
[----:B------:R-:W-:Y:S01]  /*2810*/  LEA.HI.X R81, R42, c[0x0][0x184], R43, 0x2, P2 ;  /* 0x000061002a517a11 */ /* 0x000fe200010f142b */
[----:B------:R-:W-:-:S04]  /*2820*/  FFMA.FTZ R44, R89, R45, R40 ;  /* 0x0000002d592c7223 */ /* 0x000fc80000010028 */
[----:B------:R0:W3:Y:S01]  /*2830*/  LDG.E.64.CONSTANT R88, [R80.64] ;  /* 0x0000000a50587981 */ /* 0x0000e2000c1e9b00 */
[----:B------:R-:W-:-:S04]  /*2840*/  IADD3 R40, P0, P1, R110, R164, R109 ;  /* 0x000000a46e287210 */ /* 0x000fc8000791e06d */
[----:B------:R-:W-:Y:S01]  /*2850*/  LEA R82, P2, R40, c[0x0][0x180], 0x2 ;  /* 0x0000600028527a11 */ /* 0x000fe200078410ff */
[----:B------:R-:W-:Y:S01]  /*2860*/  FFMA.FTZ R45, R50, R46, R41 ;  /* 0x0000002e322d7223 */ /* 0x000fe20000010029 */
[----:B------:R-:W-:-:S04]  /*2870*/  IADD3.X R41, R34, R161, R11, P0, P1 ;  /* 0x000000a122297210 */ /* 0x000fc800007e240b */
[----:B------:R-:W-:Y:S02]  /*2880*/  LEA.HI.X R83, R40, c[0x0][0x184], R41, 0x2, P2 ;  /* 0x0000610028537a11 */ /* 0x000fe400010f1429 */
[----:B------:R-:W-:-:S04]  /*2890*/  IADD3 R40, P0, P1, R108, R164, R107 ;  /* 0x000000a46c287210 */ /* 0x000fc8000791e06b */
[----:B------:R-:W-:Y:S01]  /*28a0*/  IADD3.X R41, R37, R161, R10, P0, P1 ;  /* 0x000000a125297210 */ /* 0x000fe200007e240a */
[----:B------:R-:W4:Y:S01]  /*28b0*/  LDG.E.64.CONSTANT R82, [R82.64] ;  /* 0x0000000a52527981 */ /* 0x000f22000c1e9b00 */
[----:B------:R-:W-:-:S04]  /*28c0*/  LEA R84, P2, R40, c[0x0][0x180], 0x2 ;  /* 0x0000600028547a11 */ /* 0x000fc800078410ff */
[----:B------:R-:W-:Y:S02]  /*28d0*/  LEA.HI.X R85, R40, c[0x0][0x184], R41, 0x2, P2 ;  /* 0x0000610028557a11 */ /* 0x000fe400010f1429 */
[----:B------:R-:W1:Y:S04]  /*28e0*/  LDS.128 R40, [R76+0x80] ;  /* 0x000080004c287984 */ /* 0x000e680000000c00 */
[----:B------:R-:W5:Y:S01]  /*28f0*/  LDG.E.64.CONSTANT R84, [R84.64] ;  /* 0x0000000a54547981 */ /* 0x000f62000c1e9b00 */
[----:B------:R-:W-:Y:S02]  /*2900*/  FFMA.FTZ R44, R51, R47, R44 ;  /* 0x0000002f332c7223 */ /* 0x000fe4000001002c */
[----:B-1----:R-:W-:Y:S01]  /*2910*/  FFMA.FTZ R45, R48, R40, R45 ;  /* 0x00000028302d7223 */ /* 0x002fe2000001002d */
[----:B------:R-:W-:-:S04]  /*2920*/  IADD3 R40, P0, P1, R106, R164, R105 ;  /* 0x000000a46a287210 */ /* 0x000fc8000791e069 */
[----:B0-----:R-:W-:Y:S02]  /*2930*/  LEA R80, P2, R40, c[0x0][0x180], 0x2 ;  /* 0x0000600028507a11 */ /* 0x001fe400078410ff */
        /* <DEDUP_REMOVED lines=8> */
[----:B------:R-:W-:Y:S02]  /*29c0*/  FFMA.FTZ R40, R49, R41, R44 ;  /* 0x0000002931287223 */ /* 0x000fe4000001002c */
[----:B--2---:R-:W-:Y:S02]  /*29d0*/  FFMA.FTZ R41, R86, R42, R45 ;  /* 0x0000002a56297223 */ /* 0x004fe4000001002d */
[----:B------:R-:W3:Y:S01]  /*29e0*/  LDS.128 R44, [R76+0x90] ;  /* 0x000090004c2c7984 */ /* 0x000ee20000000c00 */
[----:B------:R-:W-:Y:S02]  /*29f0*/  FFMA.FTZ R48, R87, R43, R40 ;  /* 0x0000002b57307223 */ /* 0x000fe40000010028 */
[----:B---3--:R-:W-:Y:S02]  /*2a00*/  FFMA.FTZ R87, R88, R44, R41 ;  /* 0x0000002c58577223 */ /* 0x008fe40000010029 */
[----:B------:R-:W5:Y:S01]  /*2a10*/  LDS.128 R40, [R76+0xa0] ;  /* 0x0000a0004c287984 */ /* 0x000f620000000c00 */
[----:B------:R-:W-:Y:S01]  /*2a20*/  FFMA.FTZ R44, R89, R45, R48 ;  /* 0x0000002d592c7223 */ /* 0x000fe20000010030 */
[----:B------:R-:W-:-:S04]  /*2a30*/  IADD3 R45, P0, P1, R102, R164, R101 ;  /* 0x000000a4662d7210 */ /* 0x000fc8000791e065 */
[----:B------:R-:W-:Y:S02]  /*2a40*/  LEA R48, P2, R45, c[0x0][0x180], 0x2 ;  /* 0x000060002d307a11 */ /* 0x000fe400078410ff */
[----:B------:R-:W-:-:S04]  /*2a50*/  IADD3.X R86, R38, R161, R7, P0, P1 ;  /* 0x000000a126567210 */ /* 0x000fc800007e2407 */
[----:B------:R-:W-:-:S06]  /*2a60*/  LEA.HI.X R49, R45, c[0x0][0x184], R86, 0x2, P2 ;  /* 0x000061002d317a11 */ /* 0x000fcc00010f1456 */
[----:B------:R-:W2:Y:S01]  /*2a70*/  LDG.E.64.CONSTANT R48, [R48.64] ;  /* 0x0000000a30307981 */ /* 0x000ea2000c1e9b00 */
[----:B----4-:R-:W-:Y:S02]  /*2a80*/  FFMA.FTZ R87, R82, R46, R87 ;  /* 0x0000002e52577223 */ /* 0x010fe40000010057 */
[----:B------:R-:W-:Y:S02]  /*2a90*/  FFMA.FTZ R44, R83, R47, R44 ;  /* 0x0000002f532c7223 */ /* 0x000fe4000001002c */
[----:B-----5:R-:W-:Y:S02]  /*2aa0*/  FFMA.FTZ R87, R84, R40, R87 ;  /* 0x0000002854577223 */ /* 0x020fe40000010057 */
[----:B------:R-:W-:Y:S01]  /*2ab0*/  FFMA.FTZ R40, R85, R41, R44 ;  /* 0x0000002955287223 */ /* 0x000fe2000001002c */
[----:B------:R-:W-:-:S04]  /*2ac0*/  IADD3 R41, P0, P1, R100, R164, R99 ;  /* 0x000000a464297210 */ /* 0x000fc8000791e063 */
[----:B------:R-:W-:Y:S02]  /*2ad0*/  IADD3.X R44, R53, R161, R6, P0, P1 ;  /* 0x000000a1352c7210 */ /* 0x000fe400007e2406 */
[----:B------:R-:W-:-:S04]  /*2ae0*/  LEA R92, P2, R41, c[0x0][0x180], 0x2 ;  /* 0x00006000295c7a11 */ /* 0x000fc800078410ff */
[----:B------:R-:W-:Y:S02]  /*2af0*/  LEA.HI.X R93, R41, c[0x0][0x184], R44, 0x2, P2 ;  /* 0x00006100295d7a11 */ /* 0x000fe400010f142c */
[----:B------:R-:W0:Y:S01]  /*2b00*/  LDS.128 R44, [R76+0xb0] ;  /* 0x0000b0004c2c7984 */ /* 0x000e220000000c00 */
[----:B------:R-:W-:-:S03]  /*2b10*/  IADD3 R41, P0, P1, R98, R164, R97 ;  /* 0x000000a462297210 */ /* 0x000fc6000791e061 */
[----:B------:R-:W3:Y:S01]  /*2b20*/  LDG.E.64.CONSTANT R92, [R92.64] ;  /* 0x0000000a5c5c7981 */ /* 0x000ee2000c1e9b00 */
[----:B------:R-:W-:Y:S02]  /*2b30*/  LEA R82, P2, R41, c[0x0][0x180], 0x2 ;  /* 0x0000600029527a11 */ /* 0x000fe400078410ff */
[----:B------:R-:W-:-:S04]  /*2b40*/  IADD3.X R84, R52, R161, R5, P0, P1 ;  /* 0x000000a134547210 */ /* 0x000fc800007e2405 */
[----:B------:R-:W-:-:S06]  /*2b50*/  LEA.HI.X R83, R41, c[0x0][0x184], R84, 0x2, P2 ;  /* 0x0000610029537a11 */ /* 0x000fcc00010f1454 */
[----:B------:R-:W4:Y:S01]  /*2b60*/  LDG.E.64.CONSTANT R82, [R82.64] ;  /* 0x0000000a52527981 */ /* 0x000f22000c1e9b00 */
[----:B------:R-:W-:Y:S02]  /*2b70*/  FFMA.FTZ R41, R80, R42, R87 ;  /* 0x0000002a50297223 */ /* 0x000fe40000010057 */
[----:B------:R-:W-:Y:S01]  /*2b80*/  FFMA.FTZ R40, R81, R43, R40 ;  /* 0x0000002b51287223 */ /* 0x000fe20000010028 */
[----:B------:R-:W-:Y:S01]  /*2b90*/  IADD3 R43, P0, P1, R94, R164, R91 ;  /* 0x000000a45e2b7210 */ /* 0x000fe2000791e05b */
[----:B0-----:R-:W-:Y:S01]  /*2ba0*/  FFMA.FTZ R41, R50, R44, R41 ;  /* 0x0000002c32297223 */ /* 0x001fe20000010029 */
[----:B------:R-:W-:-:S04]  /*2bb0*/  IADD3 R44, P4, P5, R96, R164, R95 ;  /* 0x000000a4602c7210 */ /* 0x000fc80007d9e05f */
[-C--:B------:R-:W-:Y:S02]  /*2bc0*/  IADD3.X R81, R55, R161.reuse, R4, P4, P5 ;  /* 0x000000a137517210 */ /* 0x080fe400027ea404 */
[----:B------:R-:W-:Y:S02]  /*2bd0*/  LEA R80, P6, R44, c[0x0][0x180], 0x2 ;  /* 0x000060002c507a11 */ /* 0x000fe400078c10ff */
[----:B------:R-:W-:Y:S02]  /*2be0*/  IADD3 R42, P2, P3, R90, R164, R79 ;  /* 0x000000a45a2a7210 */ /* 0x000fe40007b5e04f */
[----:B------:R-:W-:Y:S02]  /*2bf0*/  LEA.HI.X R81, R44, c[0x0][0x184], R81, 0x2, P6 ;  /* 0x000061002c517a11 */ /* 0x000fe400030f1451 */
[----:B------:R-:W-:Y:S02]  /*2c00*/  LEA R84, P6, R43, c[0x0][0x180], 0x2 ;  /* 0x000060002b547a11 */ /* 0x000fe400078c10ff */
[----:B------:R-:W-:-:S02]  /*2c10*/  IADD3.X R44, R54, R161, R3, P0, P1 ;  /* 0x000000a1362c7210 */ /* 0x000fc400007e2403 */
[----:B------:R-:W-:Y:S01]  /*2c20*/  LEA R86, P0, R42, c[0x0][0x180], 0x2 ;  /* 0x000060002a567a11 */ /* 0x000fe200078010ff */
[----:B------:R-:W5:Y:S01]  /*2c30*/  LDG.E.64.CONSTANT R80, [R80.64] ;  /* 0x0000000a50507981 */ /* 0x000f62000c1e9b00 */
[----:B------:R-:W-:Y:S02]  /*2c40*/  LEA.HI.X R85, R43, c[0x0][0x184], R44, 0x2, P6 ;  /* 0x000061002b557a11 */ /* 0x000fe400030f142c */
[-C--:B------:R-:W-:Y:S02]  /*2c50*/  IADD3.X R43, R57, R161.reuse, R2, P2, P3 ;  /* 0x000000a1392b7210 */ /* 0x080fe400017e6402 */
[----:B------:R-:W-:Y:S02]  /*2c60*/  IADD3 R164, P4, P5, R78, R164, R77 ;  /* 0x000000a44ea47210 */ /* 0x000fe40007d9e04d */
[----:B------:R-:W-:Y:S01]  /*2c70*/  LEA.HI.X R87, R42, c[0x0][0x184], R43, 0x2, P0 ;  /* 0x000061002a577a11 */ /* 0x000fe200000f142b */
[----:B------:R-:W5:Y:S01]  /*2c80*/  LDG.E.64.CONSTANT R84, [R84.64] ;  /* 0x0000000a54547981 */ /* 0x000f62000c1e9b00 */
[----:B------:R-:W-:-:S02]  /*2c90*/  IADD3.X R161, R59, R161, R0, P4, P5 ;  /* 0x000000a13ba17210 */ /* 0x000fc400027ea400 */
[C---:B------:R-:W-:Y:S02]  /*2ca0*/  LEA R88, P0, R164.reuse, c[0x0][0x180], 0x2 ;  /* 0x00006000a4587a11 */ /* 0x040fe400078010ff */
[----:B------:R-:W5:Y:S02]  /*2cb0*/  LDG.E.64.CONSTANT R86, [R86.64] ;  /* 0x0000000a56567981 */ /* 0x000f64000c1e9b00 */
[----:B------:R-:W-:-:S06]  /*2cc0*/  LEA.HI.X R89, R164, c[0x0][0x184], R161, 0x2, P0 ;  /* 0x00006100a4597a11 */ /* 0x000fcc00000f14a1 */
[----:B------:R-:W5:Y:S01]  /*2cd0*/  LDG.E.64.CONSTANT R88, [R88.64] ;  /* 0x0000000a58587981 */ /* 0x000f62000c1e9b00 */
[----:B------:R-:W-:Y:S02]  /*2ce0*/  FFMA.FTZ R44, R51, R45, R40 ;  /* 0x0000002d332c7223 */ /* 0x000fe40000010028 */
[----:B--2---:R-:W-:Y:S02]  /*2cf0*/  FFMA.FTZ R45, R48, R46, R41 ;  /* 0x0000002e302d7223 */ /* 0x004fe40000010029 */
[----:B------:R-:W3:Y:S01]  /*2d00*/  LDS.128 R40, [R76+0xc0] ;  /* 0x0000c0004c287984 */ /* 0x000ee20000000c00 */
[----:B------:R-:W-:-:S03]  /*2d10*/  FFMA.FTZ R44, R49, R47, R44 ;  /* 0x0000002f312c7223 */ /* 0x000fc6000001002c */
[----:B------:R-:W-:Y:S01]  /*2d20*/  LDS.128 R48, [R76+0xe0] ;  /* 0x0000e0004c307984 */ /* 0x000fe20000000c00 */
[----:B---3--:R-:W-:Y:S02]  /*2d30*/  FFMA.FTZ R45, R92, R40, R45 ;  /* 0x000000285c2d7223 */ /* 0x008fe4000001002d */
[----:B------:R-:W-:Y:S02]  /*2d40*/  FFMA.FTZ R40, R93, R41, R44 ;  /* 0x000000295d287223 */ /* 0x000fe4000001002c */
[----:B----4-:R-:W-:Y:S02]  /*2d50*/  FFMA.FTZ R41, R82, R42, R45 ;  /* 0x0000002a52297223 */ /* 0x010fe4000001002d */
[----:B------:R-:W5:Y:S01]  /*2d60*/  LDS.128 R44, [R76+0xd0] ;  /* 0x0000d0004c2c7984 */ /* 0x000f620000000c00 */
        /* <DEDUP_REMOVED lines=8> */
[----:B------:R-:W-:-:S04]  /*2df0*/  FFMA.FTZ R40, R89, R51, R40 ;  /* 0x0000003359287223 */ /* 0x000fc80000010028 */
[----:B------:R-:W-:Y:S01]  /*2e00*/  FADD.FTZ R47, R41, R40 ;  /* 0x00000028292f7221 */ /* 0x000fe20000010000 */
[----:B------:R-:W-:Y:S05]  /*2e10*/  BRA.DIV ~URZ, `(.L_x_22471) ;  /* 0x000057127f007947 */ /* 0x000fea000b800000 */
[----:B------:R0:W1:Y:S02]  /*2e20*/  SHFL.BFLY PT, R40, R47, 0x1, 0x1f ;  /* 0x0c201f002f287f89 */ /* 0x00006400000e0000 */
.L_x_22516:
        /* <DEDUP_REMOVED lines=11> */
.L_x_22473:
[----:B------:R-:W-:Y:S05]  /*2ee0*/  BSYNC B1 ;  /* 0x0000000000017941 */ /* 0x000fea0003800000 */
.L_x_22472:
[----:B------:R-:W-:-:S04]  /*2ef0*/  IADD3 R159, R159, 0x4, RZ ;  /* 0x000000049f9f7810 */ /* 0x000fc80007ffe0ff */
[----:B------:R-:W-:-:S13]  /*2f00*/  ISETP.GE.AND P0, PT, R159, R158, PT ;  /* 0x0000009e9f00720c */ /* 0x000fda0003f06270 */
[----:B01----:R-:W-:Y:S01]  /*2f10*/  @P0 CALL.REL.NOINC `(.L_x_22474) ;  /* 0x0000001000000944 */ /* 0x003fe20003c00000 */
[----:B------:R-:W-:Y:S05]  /*2f20*/  BRA `(.L_x_22475) ;  /* 0xfffff02000007947 */ /* 0x000fea000383ffff */
.L_x_22474:
[----:B------:R-:W-:Y:S05]  /*2f30*/  BRA `(.L_x_22469) ;  /* 0x0000106000007947 */ /* 0x000fea0003800000 */
.L_x_22470:
[----:B------:R-:W-:Y:S01]  /*2f40*/  IADD3 R92, -R157, 0x1, RZ ;  /* 0x000000019d5c7810 */ /* 0x000fe20007ffe1ff */
[----:B------:R-:W-:Y:S02]  /*2f50*/  IMAD.MOV.U32 R149, RZ, RZ, -0x800001 ;  /* 0xff7fffffff957424 */ /* 0x000fe400078e00ff */
[----:B------:R-:W-:-:S05]  /*2f60*/  IMAD.MOV.U32 R93, RZ, RZ, R151 ;  /* 0x000000ffff5d7224 */ /* 0x000fca00078e0097 */
.L_x_22479:
        /* <DEDUP_REMOVED lines=36> */
[----:B------:R-:W2:Y:S04]  /*31b0*/  LDS.128 R40, [R76] ;  /* 0x000000004c287984 */ /* 0x000ea80000000c00 */
[----:B------:R-:W5:Y:S01]  /*31c0*/  LDG.E.64.CONSTANT R80, [R80.64] ;  /* 0x0000000a50507981 */ /* 0x000f62000c1e9b00 */
[----:B--2---:R-:W-:Y:S01]  /*31d0*/  FMUL.FTZ R83, R44, R42 ;  /* 0x0000002a2c537220 */ /* 0x004fe20000410000 */
[----:B------:R-:W-:-:S03]  /*31e0*/  IADD3 R42, P0, P1, R138, R164, R137 ;  /* 0x000000a48a2a7210 */ /* 0x000fc6000791e089 */
[----:B---3--:R-:W-:Y:S01]  /*31f0*/  FFMA.FTZ R83, R48, R40, R83 ;  /* 0x0000002830537223 */ /* 0x008fe20000010053 */
[----:B------:R-:W-:Y:S01]  /*3200*/  LEA R86, P2, R42, c[0x0][0x180], 0x2 ;  /* 0x000060002a567a11 */ /* 0x000fe200078410ff */
[----:B------:R-:W-:Y:S01]  /*3210*/  FMUL.FTZ R40, R45, R43 ;  /* 0x0000002b2d287220 */ /* 0x000fe20000410000 */
[----:B------:R-:W-:Y:S01]  /*3220*/  IADD3.X R43, R60, R161, R65, P0, P1 ;  /* 0x000000a13c2b7210 */ /* 0x000fe200007e2441 */
[----:B------:R-:W4:Y:S03]  /*3230*/  LDS.128 R44, [R76+0x10] ;  /* 0x000010004c2c7984 */ /* 0x000f260000000c00 */
[----:B------:R-:W-:-:S06]  /*3240*/  LEA.HI.X R87, R42, c[0x0][0x184], R43, 0x2, P2 ;  /* 0x000061002a577a11 */ /* 0x000fcc00010f142b */
[----:B------:R-:W2:Y:S01]  /*3250*/  LDG.E.64.CONSTANT R86, [R86.64] ;  /* 0x0000000a56567981 */ /* 0x000ea2000c1e9b00 */
[----:B------:R-:W-:Y:S01]  /*3260*/  IADD3 R42, P0, P1, R136, R164, R135 ;  /* 0x000000a4882a7210 */ /* 0x000fe2000791e087 */
[----:B------:R-:W-:-:S03]  /*3270*/  FFMA.FTZ R40, R49, R41, R40 ;  /* 0x0000002931287223 */ /* 0x000fc60000010028 */
[----:B------:R-:W-:Y:S02]  /*3280*/  LEA R82, P2, R42, c[0x0][0x180], 0x2 ;  /* 0x000060002a527a11 */ /* 0x000fe400078410ff */
[----:B------:R-:W-:Y:S01]  /*3290*/  IADD3.X R43, R58, R161, R63, P0, P1 ;  /* 0x000000a13a2b7210 */ /* 0x000fe200007e243f */
[----:B----4-:R-:W-:-:S03]  /*32a0*/  FFMA.FTZ R41, R50, R44, R83 ;  /* 0x0000002c32297223 */ /* 0x010fc60000010053 */
[----:B------:R-:W-:Y:S02]  /*32b0*/  LEA.HI.X R83, R42, c[0x0][0x184], R43, 0x2, P2 ;  /* 0x000061002a537a11 */ /* 0x000fe400010f142b */
[----:B------:R-:W-:-:S04]  /*32c0*/  IADD3 R42, P0, P1, R134, R164, R133 ;  /* 0x000000a4862a7210 */ /* 0x000fc8000791e085 */
[----:B------:R-:W-:Y:S01]  /*32d0*/  LEA R48, P2, R42, c[0x0][0x180], 0x2 ;  /* 0x000060002a307a11 */ /* 0x000fe200078410ff */
[----:B------:R-:W3:Y:S01]  /*32e0*/  LDG.E.64.CONSTANT R82, [R82.64] ;  /* 0x0000000a52527981 */ /* 0x000ee2000c1e9b00 */
[----:B------:R-:W-:-:S04]  /*32f0*/  IADD3.X R43, R56, R161, R61, P0, P1 ;  /* 0x000000a1382b7210 */ /* 0x000fc800007e243d */
[----:B------:R-:W-:-:S06]  /*3300*/  LEA.HI.X R49, R42, c[0x0][0x184], R43, 0x2, P2 ;  /* 0x000061002a317a11 */ /* 0x000fcc00010f142b */
[----:B------:R-:W4:Y:S01]  /*3310*/  LDG.E.64.CONSTANT R48, [R48.64] ;  /* 0x0000000a30307981 */ /* 0x000f22000c1e9b00 */
[----:B------:R-:W-:Y:S02]  /*3320*/  FFMA.FTZ R40, R51, R45, R40 ;  /* 0x0000002d33287223 */ /* 0x000fe40000010028 */
[----:B-----5:R-:W-:Y:S02]  /*3330*/  FFMA.FTZ R45, R84, R46, R41 ;  /* 0x0000002e542d7223 */ /* 0x020fe40000010029 */
[----:B------:R-:W-:Y:S02]  /*3340*/  FFMA.FTZ R44, R85, R47, R40 ;  /* 0x0000002f552c7223 */ /* 0x000fe40000010028 */
[----:B------:R-:W0:Y:S01]  /*3350*/  LDS.128 R40, [R76+0x20] ;  /* 0x000020004c287984 */ /* 0x000e220000000c00 */
[----:B------:R-:W-:-:S04]  /*3360*/  IADD3 R46, P0, P1, R132, R164, R131 ;  /* 0x000000a4842e7210 */ /* 0x000fc8000791e083 */
[----:B------:R-:W-:Y:S02]  /*3370*/  LEA R84, P2, R46, c[0x0][0x180], 0x2 ;  /* 0x000060002e547a11 */ /* 0x000fe400078410ff */
[----:B------:R-:W-:-:S04]  /*3380*/  IADD3.X R47, R25, R161, R22, P0, P1 ;  /* 0x000000a1192f7210 */ /* 0x000fc800007e2416 */
[----:B------:R-:W-:-:S06]  /*3390*/  LEA.HI.X R85, R46, c[0x0][0x184], R47, 0x2, P2 ;  /* 0x000061002e557a11 */ /* 0x000fcc00010f142f */
[----:B------:R-:W5:Y:S01]  /*33a0*/  LDG.E.64.CONSTANT R84, [R84.64] ;  /* 0x0000000a54547981 */ /* 0x000f62000c1e9b00 */
[----:B0-----:R-:W-:Y:S01]  /*33b0*/  FFMA.FTZ R45, R80, R40, R45 ;  /* 0x00000028502d7223 */ /* 0x001fe2000001002d */
[----:B------:R-:W-:-:S04]  /*33c0*/  IADD3 R40, P0, P1, R130, R164, R129 ;  /* 0x000000a482287210 */ /* 0x000fc8000791e081 */
[----:B------:R-:W-:Y:S02]  /*33d0*/  LEA R50, P2, R40, c[0x0][0x180], 0x2 ;  /* 0x0000600028327a11 */ /* 0x000fe400078410ff */
[----:B------:R-:W-:-:S04]  /*33e0*/  IADD3.X R47, R24, R161, R21, P0, P1 ;  /* 0x000000a1182f7210 */ /* 0x000fc800007e2415 */
[----:B------:R-:W-:-:S06]  /*33f0*/  LEA.HI.X R51, R40, c[0x0][0x184], R47, 0x2, P2 ;  /* 0x0000610028337a11 */ /* 0x000fcc00010f142f */
[----:B------:R-:W5:Y:S01]  /*3400*/  LDG.E.64.CONSTANT R50, [R50.64] ;  /* 0x0000000a32327981 */ /* 0x000f62000c1e9b00 */
[----:B------:R-:W-:Y:S01]  /*3410*/  IADD3 R40, P0, P1, R128, R164, R127 ;  /* 0x000000a480287210 */ /* 0x000fe2000791e07f */
[----:B------:R-:W-:-:S03]  /*3420*/  FFMA.FTZ R44, R81, R41, R44 ;  /* 0x00000029512c7223 */ /* 0x000fc6000001002c */
[----:B------:R-:W-:Y:S02]  /*3430*/  LEA R80, P2, R40, c[0x0][0x180], 0x2 ;  /* 0x0000600028507a11 */ /* 0x000fe400078410ff */
[----:B------:R-:W-:-:S04]  /*3440*/  IADD3.X R41, R27, R161, R20, P0, P1 ;  /* 0x000000a11b297210 */ /* 0x000fc800007e2414 */
[----:B------:R-:W-:-:S06]  /*3450*/  LEA.HI.X R81, R40, c[0x0][0x184], R41, 0x2, P2 ;  /* 0x0000610028517a11 */ /* 0x000fcc00010f1429 */
[----:B------:R-:W5:Y:S01]  /*3460*/  LDG.E.64.CONSTANT R80, [R80.64] ;  /* 0x0000000a50507981 */ /* 0x000f62000c1e9b00 */
[----:B--2---:R-:W-:Y:S02]  /*3470*/  FFMA.FTZ R41, R86, R42, R45 ;  /* 0x0000002a56297223 */ /* 0x004fe4000001002d */
[----:B------:R-:W-:Y:S02]  /*3480*/  FFMA.FTZ R40, R87, R43, R44 ;  /* 0x0000002b57287223 */ /* 0x000fe4000001002c */
[----:B------:R-:W3:Y:S02]  /*3490*/  LDS.128 R44, [R76+0x30] ;  /* 0x000030004c2c7984 */ /* 0x000ee40000000c00 */
[----:B---3--:R-:W-:Y:S02]  /*34a0*/  FFMA.FTZ R41, R82, R44, R41 ;  /* 0x0000002c52297223 */ /* 0x008fe40000010029 */
[----:B------:R-:W-:Y:S02]  /*34b0*/  FFMA.FTZ R44, R83, R45, R40 ;  /* 0x0000002d532c7223 */ /* 0x000fe40000010028 */
[----:B----4-:R-:W-:-:S02]  /*34c0*/  FFMA.FTZ R45, R48, R46, R41 ;  /* 0x0000002e302d7223 */ /* 0x010fc40000010029 */
[----:B------:R-:W5:Y:S01]  /*34d0*/  LDS.128 R40, [R76+0x40] ;  /* 0x000040004c287984 */ /* 0x000f620000000c00 */
[----:B------:R-:W-:-:S04]  /*34e0*/  IADD3 R46, P0, P1, R126, R164, R125 ;  /* 0x000000a47e2e7210 */ /* 0x000fc8000791e07d */
[----:B------:R-:W-:Y:S02]  /*34f0*/  LEA R86, P2, R46, c[0x0][0x180], 0x2 ;  /* 0x000060002e567a11 */ /* 0x000fe400078410ff */
[----:B------:R-:W-:-:S04]  /*3500*/  IADD3.X R83, R26, R161, R19, P0, P1 ;  /* 0x000000a11a537210 */ /* 0x000fc800007e2413 */
[----:B------:R-:W-:-:S06]  /*3510*/  LEA.HI.X R87, R46, c[0x0][0x184], R83, 0x2, P2 ;  /* 0x000061002e577a11 */ /* 0x000fcc00010f1453 */
[----:B------:R-:W2:Y:S01]  /*3520*/  LDG.E.64.CONSTANT R86, [R86.64] ;  /* 0x0000000a56567981 */ /* 0x000ea2000c1e9b00 */
[----:B------:R-:W-:Y:S02]  /*3530*/  FFMA.FTZ R44, R49, R47, R44 ;  /* 0x0000002f312c7223 */ /* 0x000fe4000001002c */
[----:B-----5:R-:W-:Y:S01]  /*3540*/  FFMA.FTZ R45, R84, R40, R45 ;  /* 0x00000028542d7223 */ /* 0x020fe2000001002d */
        /* <DEDUP_REMOVED lines=11> */
[----:B------:R-:W-:Y:S02]  /*3600*/  FFMA.FTZ R41, R50, R42, R45 ;  /* 0x0000002a32297223 */ /* 0x000fe4000001002d */
[----:B------:R-:W0:Y:S01]  /*3610*/  LDS.128 R44, [R76+0x50] ;  /* 0x000050004c2c7984 */ /* 0x000e220000000c00 */
[----:B------:R-:W-:Y:S01]  /*3620*/  FFMA.FTZ R42, R51, R43, R40 ;  /* 0x0000002b332a7223 */ /* 0x000fe20000010028 */
        /* <DEDUP_REMOVED lines=9> */
[----:B------:R-:W-:Y:S01]  /*36c0*/  LEA.HI.X R41, R41, c[0x0][0x184], R44, 0x2, P2 ;  /* 0x0000610029297a11 */ /* 0x000fe200010f142c */
[----:B------:R-:W-:-:S04]  /*36d0*/  FFMA.FTZ R42, R81, R45, R42 ;  /* 0x0000002d512a7223 */ /* 0x000fc8000001002a */
[----:B------:R0:W5:Y:S01]  /*36e0*/  LDG.E.64.CONSTANT R80, [R40.64] ;  /* 0x0000000a28507981 */ /* 0x000162000c1e9b00 */
[----:B------:R-:W-:-:S04]  /*36f0*/  IADD3 R44, P0, P1, R116, R164, R115 ;  /* 0x000000a4742c7210 */ /* 0x000fc8000791e073 */
        /* <DEDUP_REMOVED lines=10> */
[----:B0-----:R-:W5:Y:S01]  /*37a0*/  LDS.128 R40, [R76+0x70] ;  /* 0x000070004c287984 */ /* 0x001f620000000c00 */
[----:B------:R-:W-:-:S04]  /*37b0*/  IADD3 R46, P0, P1, R114, R164, R113 ;  /* 0x000000a4722e7210 */ /* 0x000fc8000791e071 */
[----:B------:R-:W-:Y:S02]  /*37c0*/  LEA R82, P2, R46, c[0x0][0x180], 0x2 ;  /* 0x000060002e527a11 */ /* 0x000fe400078410ff */
[----:B------:R-:W-:-:S04]  /*37d0*/  IADD3.X R83, R32, R161, R13, P0, P1 ;  /* 0x000000a120537210 */ /* 0x000fc800007e240d */
[----:B------:R-:W-:-:S06]  /*37e0*/  LEA.HI.X R83, R46, c[0x0][0x184], R83, 0x2, P2 ;  /* 0x000061002e537a11 */ /* 0x000fcc00010f1453 */
[----:B------:R-:W2:Y:S01]  /*37f0*/  LDG.E.64.CONSTANT R82, [R82.64] ;  /* 0x0000000a52527981 */ /* 0x000ea2000c1e9b00 */
        /* <DEDUP_REMOVED lines=8> */
[----:B------:R-:W3:Y:S01]  /*3880*/  LDG.E.64.CONSTANT R40, [R40.64] ;  /* 0x0000000a28287981 */ /* 0x000ee2000c1e9b00 */
[----:B------:R-:W-:Y:S01]  /*3890*/  FFMA.FTZ R49, R80, R42, R49 ;  /* 0x0000002a50317223 */ /* 0x000fe20000010031 */
[----:B------:R-:W-:-:S04]  /*38a0*/  IADD3 R42, P0, P1, R110, R164, R109 ;  /* 0x000000a46e2a7210 */ /* 0x000fc8000791e06d */
[----:B------:R-:W-:Y:S02]  /*38b0*/  LEA R84, P2, R42, c[0x0][0x180], 0x2 ;  /* 0x000060002a547a11 */ /* 0x000fe400078410ff */
[----:B------:R-:W-:-:S04]  /*38c0*/  IADD3.X R85, R34, R161, R11, P0, P1 ;  /* 0x000000a122557210 */ /* 0x000fc800007e240b */
[----:B------:R-:W-:Y:S01]  /*38d0*/  LEA.HI.X R85, R42, c[0x0][0x184], R85, 0x2, P2 ;  /* 0x000061002a557a11 */ /* 0x000fe200010f1455 */
[----:B------:R-:W-:-:S04]  /*38e0*/  FFMA.FTZ R42, R81, R43, R48 ;  /* 0x0000002b512a7223 */ /* 0x000fc80000010030 */
[----:B------:R1:W4:Y:S01]  /*38f0*/  LDG.E.64.CONSTANT R80, [R84.64] ;  /* 0x0000000a54507981 */ /* 0x000322000c1e9b00 */
[----:B0-----:R-:W-:Y:S01]  /*3900*/  FFMA.FTZ R43, R50, R44, R49 ;  /* 0x0000002c322b7223 */ /* 0x001fe20000010031 */
        /* <DEDUP_REMOVED lines=21> */
[----:B------:R-:W5:Y:S01]  /*3a60*/  LDS.128 R40, [R76+0xa0] ;  /* 0x0000a0004c287984 */ /* 0x000f620000000c00 */
[----:B------:R-:W-:-:S04]  /*3a70*/  IADD3 R45, P0, P1, R102, R164, R101 ;  /* 0x000000a4662d7210 */ /* 0x000fc8000791e065 */
[----:B-1----:R-:W-:Y:S01]  /*3a80*/  LEA R84, P2, R45, c[0x0][0x180], 0x2 ;  /* 0x000060002d547a11 */ /* 0x002fe200078410ff */
[----:B----4-:R-:W-:Y:S01]  /*3a90*/  FFMA.FTZ R83, R80, R46, R83 ;  /* 0x0000002e50537223 */ /* 0x010fe20000010053 */
[----:B------:R-:W-:-:S04]  /*3aa0*/  IADD3.X R46, R38, R161, R7, P0, P1 ;  /* 0x000000a1262e7210 */ /* 0x000fc800007e2407 */
[----:B------:R-:W-:-:S06]  /*3ab0*/  LEA.HI.X R85, R45, c[0x0][0x184], R46, 0x2, P2 ;  /* 0x000061002d557a11 */ /* 0x000fcc00010f142e */
[----:B------:R-:W2:Y:S01]  /*3ac0*/  LDG.E.64.CONSTANT R84, [R84.64] ;  /* 0x0000000a54547981 */ /* 0x000ea2000c1e9b00 */
[----:B------:R-:W-:Y:S02]  /*3ad0*/  FFMA.FTZ R44, R81, R47, R44 ;  /* 0x0000002f512c7223 */ /* 0x000fe4000001002c */
[----:B-----5:R-:W-:Y:S02]  /*3ae0*/  FFMA.FTZ R83, R86, R40, R83 ;  /* 0x0000002856537223 */ /* 0x020fe40000010053 */
[----:B------:R-:W-:Y:S02]  /*3af0*/  FFMA.FTZ R40, R87, R41, R44 ;  /* 0x0000002957287223 */ /* 0x000fe4000001002c */
        /* <DEDUP_REMOVED lines=12> */
[----:B------:R-:W-:Y:S01]  /*3bc0*/  FFMA.FTZ R40, R49, R43, R40 ;  /* 0x0000002b31287223 */ /* 0x000fe20000010028 */
[-C--:B------:R-:W-:Y:S02]  /*3bd0*/  IADD3 R43, P0, P1, R94, R164.reuse, R91 ;  /* 0x000000a45e2b7210 */ /* 0x080fe4000791e05b */
[----:B------:R-:W-:Y:S01]  /*3be0*/  IADD3 R42, P2, P3, R90, R164, R79 ;  /* 0x000000a45a2a7210 */ /* 0x000fe20007b5e04f */
[----:B0-----:R-:W-:Y:S01]  /*3bf0*/  FFMA.FTZ R41, R50, R44, R41 ;  /* 0x0000002c32297223 */ /* 0x001fe20000010029 */
[----:B------:R-:W-:Y:S01]  /*3c00*/  IADD3 R44, P4, P5, R96, R164, R95 ;  /* 0x000000a4602c7210 */ /* 0x000fe20007d9e05f */
[----:B------:R-:W-:-:S03]  /*3c10*/  FFMA.FTZ R40, R51, R45, R40 ;  /* 0x0000002d33287223 */ /* 0x000fc60000010028 */
[----:B------:R-:W-:Y:S02]  /*3c20*/  IADD3.X R45, R55, R161, R4, P4, P5 ;  /* 0x000000a1372d7210 */ /* 0x000fe400027ea404 */
[----:B------:R-:W-:-:S04]  /*3c30*/  LEA R48, P6, R44, c[0x0][0x180], 0x2 ;  /* 0x000060002c307a11 */ /* 0x000fc800078c10ff */
[----:B------:R-:W-:Y:S02]  /*3c40*/  LEA.HI.X R49, R44, c[0x0][0x184], R45, 0x2, P6 ;  /* 0x000061002c317a11 */ /* 0x000fe400030f142d */
[C---:B------:R-:W-:Y:S02]  /*3c50*/  LEA R50, P6, R43.reuse, c[0x0][0x180], 0x2 ;  /* 0x000060002b327a11 */ /* 0x040fe400078c10ff */
[-C--:B------:R-:W-:Y:S02]  /*3c60*/  IADD3.X R44, R54, R161.reuse, R3, P0, P1 ;  /* 0x000000a1362c7210 */ /* 0x080fe400007e2403 */
[----:B------:R-:W-:Y:S01]  /*3c70*/  LEA R80, P0, R42, c[0x0][0x180], 0x2 ;  /* 0x000060002a507a11 */ /* 0x000fe200078010ff */
[----:B------:R-:W5:Y:S01]  /*3c80*/  LDG.E.64.CONSTANT R48, [R48.64] ;  /* 0x0000000a30307981 */ /* 0x000f62000c1e9b00 */
[----:B------:R-:W-:Y:S02]  /*3c90*/  LEA.HI.X R51, R43, c[0x0][0x184], R44, 0x2, P6 ;  /* 0x000061002b337a11 */ /* 0x000fe400030f142c */
[----:B------:R-:W-:-:S02]  /*3ca0*/  IADD3.X R43, R57, R161, R2, P2, P3 ;  /* 0x000000a1392b7210 */ /* 0x000fc400017e6402 */
[----:B------:R-:W-:Y:S02]  /*3cb0*/  IADD3 R164, P4, P5, R78, R164, R77 ;  /* 0x000000a44ea47210 */ /* 0x000fe40007d9e04d */
[----:B------:R-:W-:Y:S01]  /*3cc0*/  LEA.HI.X R81, R42, c[0x0][0x184], R43, 0x2, P0 ;  /* 0x000061002a517a11 */ /* 0x000fe200000f142b */
[----:B------:R-:W5:Y:S01]  /*3cd0*/  LDG.E.64.CONSTANT R50, [R50.64] ;  /* 0x0000000a32327981 */ /* 0x000f62000c1e9b00 */
[----:B------:R-:W-:Y:S02]  /*3ce0*/  IADD3.X R161, R59, R161, R0, P4, P5 ;  /* 0x000000a13ba17210 */ /* 0x000fe400027ea400 */
[C---:B------:R-:W-:Y:S02]  /*3cf0*/  LEA R82, P0, R164.reuse, c[0x0][0x180], 0x2 ;  /* 0x00006000a4527a11 */ /* 0x040fe400078010ff */
[----:B------:R-:W5:Y:S02]  /*3d00*/  LDG.E.64.CONSTANT R80, [R80.64] ;  /* 0x0000000a50507981 */ /* 0x000f64000c1e9b00 */
        /* <DEDUP_REMOVED lines=8> */
[----:B------:R-:W-:Y:S02]  /*3d90*/  FFMA.FTZ R84, R89, R43, R44 ;  /* 0x0000002b59547223 */ /* 0x000fe4000001002c */
[----:B------:R-:W5:Y:S04]  /*3da0*/  LDS.128 R40, [R76+0xd0] ;  /* 0x0000d0004c287984 */ /* 0x000f680000000c00 */
[----:B------:R-:W0:Y:S01]  /*3db0*/  LDS.128 R44, [R76+0xe0] ;  /* 0x0000e0004c2c7984 */ /* 0x000e220000000c00 */
[----:B-----5:R-:W-:Y:S02]  /*3dc0*/  FFMA.FTZ R85, R48, R40, R85 ;  /* 0x0000002830557223 */ /* 0x020fe40000010055 */
[----:B------:R-:W-:Y:S02]  /*3dd0*/  FFMA.FTZ R84, R49, R41, R84 ;  /* 0x0000002931547223 */ /* 0x000fe40000010054 */
[----:B------:R-:W-:-:S02]  /*3de0*/  FFMA.FTZ R85, R50, R42, R85 ;  /* 0x0000002a32557223 */ /* 0x000fc40000010055 */
[----:B------:R-:W-:Y:S02]  /*3df0*/  FFMA.FTZ R84, R51, R43, R84 ;  /* 0x0000002b33547223 */ /* 0x000fe40000010054 */
[----:B0-----:R-:W-:Y:S02]  /*3e00*/  FFMA.FTZ R85, R80, R44, R85 ;  /* 0x0000002c50557223 */ /* 0x001fe40000010055 */
[----:B------:R-:W-:Y:S02]  /*3e10*/  FFMA.FTZ R84, R81, R45, R84 ;  /* 0x0000002d51547223 */ /* 0x000fe40000010054 */
[----:B------:R-:W-:Y:S02]  /*3e20*/  FFMA.FTZ R46, R82, R46, R85 ;  /* 0x0000002e522e7223 */ /* 0x000fe40000010055 */
[----:B------:R-:W-:-:S04]  /*3e30*/  FFMA.FTZ R47, R83, R47, R84 ;  /* 0x0000002f532f7223 */ /* 0x000fc80000010054 */
[----:B------:R-:W-:Y:S01]  /*3e40*/  FADD.FTZ R47, R46, R47 ;  /* 0x0000002f2e2f7221 */ /* 0x000fe20000010000 */
[----:B------:R-:W-:Y:S05]  /*3e50*/  BRA.DIV ~URZ, `(.L_x_22476) ;  /* 0x000047527f007947 */ /* 0x000fea000b800000 */
[----:B------:R0:W1:Y:S02]  /*3e60*/  SHFL.BFLY PT, R40, R47, 0x1, 0x1f ;  /* 0x0c201f002f287f89 */ /* 0x00006400000e0000 */
.L_x_22517:
        /* <DEDUP_REMOVED lines=14> */
.L_x_22478:
[----:B------:R-:W-:Y:S05]  /*3f50*/  BSYNC B1 ;  /* 0x0000000000017941 */ /* 0x000fea0003800000 */
.L_x_22477:
[----:B------:R-:W-:-:S04]  /*3f60*/  IADD3 R93, R93, 0x4, RZ ;  /* 0x000000045d5d7810 */ /* 0x000fc80007ffe0ff */
[----:B------:R-:W-:-:S13]  /*3f70*/  ISETP.GE.AND P0, PT, R93, R158, PT ;  /* 0x0000009e5d00720c */ /* 0x000fda0003f06270 */
[----:B01----:R-:W-:Y:S01]  /*3f80*/  @P0 CALL.REL.NOINC `(.L_x_22469) ;  /* 0x0000001000000944 */ /* 0x003fe20003c00000 */
[----:B------:R-:W-:Y:S05]  /*3f90*/  BRA `(.L_x_22479) ;  /* 0xffffefd000007947 */ /* 0x000fea000383ffff */
.L_x_22469:
[----:B------:R-:W-:Y:S05]  /*3fa0*/  BSYNC B0 ;  /* 0x0000000000007941 */ /* 0x000fea0003800000 */
.L_x_22468:
[----:B------:R-:W-:Y:S05]  /*3fb0*/  BRA.DIV ~URZ, `(.L_x_22480) ;  /* 0x000046727f007947 */ /* 0x000fea000b800000 */
[----:B------:R0:W1:Y:S02]  /*3fc0*/  SHFL.BFLY PT, R0, R149, 0x10, 0x1f ;  /* 0x0e001f0095007f89 */ /* 0x00006400000e0000 */
.L_x_22518:
[----:B01----:R-:W-:Y:S01]  /*3fd0*/  FMNMX.FTZ R149, R0, R149, !PT ;  /* 0x0000009500957209 */ /* 0x003fe20007810000 */
[----:B------:R-:W-:Y:S05]  /*3fe0*/  BRA.DIV ~URZ, `(.L_x_22481) ;  /* 0x000046c27f007947 */ /* 0x000fea000b800000 */
[----:B------:R-:W0:Y:S02]  /*3ff0*/  SHFL.BFLY PT, R0, R149, 0x8, 0x1f ;  /* 0x0d001f0095007f89 */ /* 0x000e2400000e0000 */
[----:B0-----:R-:W-:-:S05]  /*4000*/  FMNMX.FTZ R0, R149, R0, !PT ;  /* 0x0000000095007209 */ /* 0x001fca0007810000 */
[----:B------:R-:W0:Y:S02]  /*4010*/  SHFL.BFLY PT, R3, R0, 0x4, 0x1f ;  /* 0x0c801f0000037f89 */ /* 0x000e2400000e0000 */
[----:B0-----:R-:W-:-:S05]  /*4020*/  FMNMX.FTZ R3, R0, R3, !PT ;  /* 0x0000000300037209 */ /* 0x001fca0007810000 */
[----:B------:R0:W1:Y:S02]  /*4030*/  SHFL.BFLY PT, R2, R3, 0x2, 0x1f ;  /* 0x0c401f0003027f89 */ /* 0x00006400000e0000 */
.L_x_22519:
        /* <DEDUP_REMOVED lines=37> */
.L_x_22486:
        /* <DEDUP_REMOVED lines=11> */
.L_x_22485:
[----:B------:R-:W-:Y:S05]  /*4340*/  BSYNC B1 ;  /* 0x0000000000017941 */ /* 0x000fea0003800000 */
.L_x_22484:
        /* <DEDUP_REMOVED lines=10> */
.L_x_22489:
        /* <DEDUP_REMOVED lines=100> */
.L_x_22488:
[----:B------:R-:W-:Y:S05]  /*4a30*/  BSYNC B1 ;  /* 0x0000000000017941 */ /* 0x000fea0003800000 */
.L_x_22487:
        /* <DEDUP_REMOVED lines=55> */
.L_x_22491:
[----:B------:R-:W-:Y:S05]  /*4db0*/  BSYNC B1 ;  /* 0x0000000000017941 */ /* 0x000fea0003800000 */
.L_x_22490:
        /* <DEDUP_REMOVED lines=26> */
.L_x_22483:
[----:B------:R-:W-:Y:S05]  /*4f60*/  BSYNC B0 ;  /* 0x0000000000007941 */ /* 0x000fea0003800000 */
.L_x_22482:
        /* <DEDUP_REMOVED lines=45> */
.L_x_22496:
        /* <DEDUP_REMOVED lines=8> */
.L_x_22495:
[----:B------:R-:W-:Y:S05]  /*52c0*/  BSYNC B1 ;  /* 0x0000000000017941 */ /* 0x000fea0003800000 */
.L_x_22494:
        /* <DEDUP_REMOVED lines=10> */
.L_x_22499:
        /* <DEDUP_REMOVED lines=52> */
.L_x_22498:
[----:B------:R-:W-:Y:S05]  /*56b0*/  BSYNC B1 ;  /* 0x0000000000017941 */ /* 0x000fea0003800000 */
.L_x_22497:
        /* <DEDUP_REMOVED lines=31> */
.L_x_22501:
[----:B------:R-:W-:Y:S05]  /*58b0*/  BSYNC B1 ;  /* 0x0000000000017941 */ /* 0x000fea0003800000 */
.L_x_22500:
        /* <DEDUP_REMOVED lines=14> */
.L_x_22493:
[----:B------:R-:W-:Y:S05]  /*59a0*/  BSYNC B0 ;  /* 0x0000000000007941 */ /* 0x000fea0003800000 */
.L_x_22492:
        /* <DEDUP_REMOVED lines=32> */
.L_x_22503:
[----:B------:R-:W-:Y:S05]  /*5bb0*/  BSYNC B0 ;  /* 0x0000000000007941 */ /* 0x000fea0003800000 */
.L_x_22502:
[----:B------:R-:W-:Y:S01]  /*5bc0*/  BSSY B0, `(.L_x_22504) ;  /* 0x0000175000007945 */ /* 0x000fe20003800000 */
[----:B------:R-:W-:Y:S05]  /*5bd0*/  @!P1 BRA `(.L_x_22505) ;  /* 0x000000b000009947 */ /* 0x000fea0003800000 */
        /* <DEDUP_REMOVED lines=11> */
.L_x_22505:
[----:B0-----:R-:W-:Y:S01]  /*5c90*/  SHF.R.S32.HI R0, RZ, 0x1f, R153 ;  /* 0x0000001fff007819 */ /* 0x001fe20000011499 */
[----:B------:R-:W-:Y:S01]  /*5ca0*/  IMAD.MOV.U32 R88, RZ, RZ, c[0x0][0x1bc] ;  /* 0x00006f00ff587624 */ /* 0x000fe200078e00ff */
[----:B------:R-:W-:Y:S01]  /*5cb0*/  IADD3 R69, P0, R150, R151, RZ ;  /* 0x0000009796457210 */ /* 0x000fe20007f1e0ff */
[----:B------:R-:W-:Y:S01]  /*5cc0*/  CS2R R72, SRZ ;  /* 0x0000000000487805 */ /* 0x000fe2000001ff00 */
[----:B------:R-:W-:Y:S01]  /*5cd0*/  LEA.HI R0, R0, R153, RZ, 0x2 ;  /* 0x0000009900007211 */ /* 0x000fe200078f10ff */
[----:B------:R-:W-:Y:S01]  /*5ce0*/  CS2R R78, SRZ ;  /* 0x00000000004e7805 */ /* 0x000fe2000001ff00 */
[----:B------:R-:W-:Y:S01]  /*5cf0*/  LEA.HI.X.SX32 R74, R151, R74, 0x1, P0 ;  /* 0x0000004a974a7211 */ /* 0x000fe200000f0eff */
[----:B------:R-:W-:Y:S01]  /*5d00*/  IMAD.MOV.U32 R70, RZ, RZ, RZ ;  /* 0x000000ffff467224 */ /* 0x000fe200078e00ff */
[C---:B------:R-:W-:Y:S01]  /*5d10*/  LOP3.LUT R2, R0.reuse, 0xfffffffc, RZ, 0xc0, !PT ;  /* 0xfffffffc00027812 */ /* 0x040fe200078ec0ff */
[----:B------:R-:W-:Y:S01]  /*5d20*/  IMAD.MOV.U32 R81, RZ, RZ, RZ ;  /* 0x000000ffff517224 */ /* 0x000fe200078e00ff */
[----:B------:R-:W-:Y:S01]  /*5d30*/  LOP3.LUT R80, RZ, R155, RZ, 0x33, !PT ;  /* 0x0000009bff507212 */ /* 0x000fe200078e33ff */
[----:B------:R-:W-:Y:S01]  /*5d40*/  CS2R R82, SRZ ;  /* 0x0000000000527805 */ /* 0x000fe2000001ff00 */
[----:B------:R-:W-:Y:S01]  /*5d50*/  CS2R R76, SRZ ;  /* 0x00000000004c7805 */ /* 0x000fe2000001ff00 */
[----:B------:R-:W-:Y:S01]  /*5d60*/  IMAD.IADD R3, R153, 0x1, -R2 ;  /* 0x0000000199037824 */ /* 0x000fe200078e0a02 */
[----:B------:R-:W-:Y:S01]  /*5d70*/  CS2R R84, SRZ ;  /* 0x0000000000547805 */ /* 0x000fe2000001ff00 */
[----:B------:R-:W-:Y:S01]  /*5d80*/  IMAD.SHL.U32 R2, R0, 0x4, RZ ;  /* 0x0000000400027824 */ /* 0x000fe200078e00ff */
[----:B------:R-:W-:Y:S01]  /*5d90*/  LEA R0, P0, R69, c[0x0][0x198], 0x2 ;  /* 0x0000660045007a11 */ /* 0x000fe200078010ff */
[----:B------:R-:W-:Y:S01]  /*5da0*/  IMAD.SHL.U32 R71, R3, 0x4, RZ ;  /* 0x0000000403477824 */ /* 0x000fe200078e00ff */
[----:B------:R-:W-:Y:S01]  /*5db0*/  SHF.R.S32.HI R88, RZ, 0x1f, R88 ;  /* 0x0000001fff587819 */ /* 0x000fe20000011458 */
[----:B------:R-:W-:Y:S01]  /*5dc0*/  IMAD R86, R154, 0x4, R3 ;  /* 0x000000049a567824 */ /* 0x000fe200078e0203 */
[----:B------:R-:W-:Y:S01]  /*5dd0*/  LOP3.LUT R2, R2, 0xfffffff0, RZ, 0xc0, !PT ;  /* 0xfffffff002027812 */ /* 0x000fe200078ec0ff */
[----:B------:R-:W-:Y:S01]  /*5de0*/  IMAD R5, R154, 0x10, R71 ;  /* 0x000000109a057824 */ /* 0x000fe200078e0247 */
[----:B------:R-:W-:Y:S01]  /*5df0*/  LEA.HI.X R69, R69, c[0x0][0x19c], R74, 0x2, P0 ;  /* 0x0000670045457a11 */ /* 0x000fe200000f144a */
[----:B------:R-:W-:Y:S01]  /*5e00*/  IMAD.MOV.U32 R74, RZ, RZ, RZ ;  /* 0x000000ffff4a7224 */ /* 0x000fe200078e00ff */
[----:B------:R-:W-:Y:S01]  /*5e10*/  LEA R86, R86, 0x200, 0x4 ;  /* 0x0000020056567811 */ /* 0x000fe200078e20ff */
[----:B------:R-:W-:Y:S01]  /*5e20*/  IMAD.IADD R71, R71, 0x1, R2 ;  /* 0x0000000147477824 */ /* 0x000fe200078e0202 */
[----:B------:R-:W-:Y:S01]  /*5e30*/  IADD3 R160, R5, 0x3, R160 ;  /* 0x0000000305a07810 */ /* 0x000fe20007ffe0a0 */
[----:B------:R-:W-:-:S02]  /*5e40*/  IMAD R2, R23, c[0x0][0x1c0], RZ ;  /* 0x0000700017027a24 */ /* 0x000fc400078e02ff */
[----:B------:R-:W-:Y:S01]  /*5e50*/  IMAD.MOV.U32 R68, RZ, RZ, RZ ;  /* 0x000000ffff447224 */ /* 0x000fe200078e00ff */
[C---:B------:R-:W-:Y:S01]  /*5e60*/  IADD3 R91, R71.reuse, 0x100, RZ ;  /* 0x00000100475b7810 */ /* 0x040fe20007ffe0ff */
[----:B------:R-:W-:Y:S01]  /*5e70*/  IMAD.MOV.U32 R87, RZ, RZ, RZ ;  /* 0x000000ffff577224 */ /* 0x000fe200078e00ff */
        /* <DEDUP_REMOVED lines=13> */
.L_x_22507:
        /* <DEDUP_REMOVED lines=36> */
[----:B------:R-:W-:Y:S02]  /*6190*/  LEA.HI.X.SX32 R30, R99, R62, 0x1, P0 ;  /* 0x0000003e631e7211 */ /* 0x000fe400000f0eff */
[----:B-1----:R-:W-:Y:S02]  /*61a0*/  IADD3 R33, P0, R101, R60, RZ ;  /* 0x0000003c65217210 */ /* 0x002fe40007f1e0ff */
        /* <DEDUP_REMOVED lines=53> */
[C---:B------:R-:W-:Y:S02]  /*6500*/  @!P0 IADD3 R90, R160.reuse, -0x2, RZ ;  /* 0xfffffffea05a8810 */ /* 0x040fe40007ffe0ff */
[----:B------:R-:W-:-:S02]  /*6510*/  @!P0 IADD3 R92, R160, -0x1, RZ ;  /* 0xffffffffa05c8810 */ /* 0x000fc40007ffe0ff */
[----:B--2---:R-:W-:Y:S02]  /*6520*/  @!P0 FSEL R4, R4, RZ, !P5 ;  /* 0x000000ff04048208 */ /* 0x004fe40006800000 */
[-C--:B------:R-:W-:Y:S02]  /*6530*/  @!P0 ISETP.GE.AND P5, PT, R64, R157.reuse, PT ;  /* 0x0000009d4000820c */ /* 0x080fe40003fa6270 */
        /* <DEDUP_REMOVED lines=13> */
[----:B----4-:R-:W-:Y:S02]  /*6610*/  @!P0 FSEL R12, R12, RZ, !P5 ;  /* 0x000000ff0c0c8208 */ /* 0x010fe40006800000 */
        /* <DEDUP_REMOVED lines=56> */
[-C--:B------:R-:W-:Y:S02]  /*69a0*/  @!P0 ISETP.GE.AND P4, PT, R64, R157.reuse, PT ;  /* 0x0000009d4000820c */ /* 0x080fe40003f86270 */
[CC--:B------:R-:W-:Y:S02]  /*69b0*/  @!P0 ISETP.GE.AND P6, PT, R160.reuse, R157.reuse, PT ;  /* 0x0000009da000820c */ /* 0x0c0fe40003fc6270 */
[C---:B------:R-:W-:Y:S02]  /*69c0*/  @!P0 ISETP.GE.AND P3, PT, R160.reuse, R157, PT ;  /* 0x0000009da000820c */ /* 0x040fe40003f66270 */
[----:B------:R-:W-:Y:S02]  /*69d0*/  @!P0 IADD3 R64, R160, -0x3, RZ ;  /* 0xfffffffda0408810 */ /* 0x000fe40007ffe0ff */
[----:B------:R-:W-:Y:S02]  /*69e0*/  @!P0 FSEL R31, R31, RZ, !P6 ;  /* 0x000000ff1f1f8208 */ /* 0x000fe40007000000 */
[----:B------:R-:W-:-:S02]  /*69f0*/  @!P0 FSEL R35, R35, RZ, !P3 ;  /* 0x000000ff23238208 */ /* 0x000fc40005800000 */
[----:B------:R-:W-:Y:S02]  /*6a00*/  @!P0 FSEL R36, R36, RZ, !P5 ;  /* 0x000000ff24248208 */ /* 0x000fe40006800000 */
[CC--:B------:R-:W-:Y:S02]  /*6a10*/  @!P0 ISETP.GE.AND P6, PT, R66.reuse, R157.reuse, PT ;  /* 0x0000009d4200820c */ /* 0x0c0fe40003fc6270 */
[-C--:B------:R-:W-:Y:S02]  /*6a20*/  @!P0 ISETP.GE.AND P3, PT, R66, R157.reuse, PT ;  /* 0x0000009d4200820c */ /* 0x080fe40003f66270 */
[-C--:B------:R-:W-:Y:S02]  /*6a30*/  @!P0 ISETP.GE.AND P5, PT, R64, R157.reuse, PT ;  /* 0x0000009d4000820c */ /* 0x080fe40003fa6270 */
[----:B------:R-:W0:Y:S01]  /*6a40*/  LDS.128 R64, [R86] ;  /* 0x0000000056407984 */ /* 0x000e220000000c00 */
        /* <DEDUP_REMOVED lines=23> */
[----:B------:R-:W-:Y:S02]  /*6bc0*/  @!P0 FSEL R48, R48, RZ, !P2 ;  /* 0x000000ff30308208 */ /* 0x000fe40005000000 */
[----:B------:R-:W-:Y:S02]  /*6bd0*/  @!P0 FSEL R49, R49, RZ, !P3 ;  /* 0x000000ff31318208 */ /* 0x000fe40005800000 */
[----:B------:R-:W-:-:S02]  /*6be0*/  @!P0 ISETP.GE.AND P4, PT, R92, R157, PT ;  /* 0x0000009d5c00820c */ /* 0x000fc40003f86270 */
[-C--:B------:R-:W-:Y:S02]  /*6bf0*/  @!P0 ISETP.GE.AND P6, PT, R160, R157.reuse, PT ;  /* 0x0000009da000820c */ /* 0x080fe40003fc6270 */
[-C--:B------:R-:W-:Y:S02]  /*6c00*/  @!P0 ISETP.GE.AND P2, PT, R90, R157.reuse, PT ;  /* 0x0000009d5a00820c */ /* 0x080fe40003f46270 */
[C---:B------:R-:W-:Y:S02]  /*6c10*/  @!P0 ISETP.GE.AND P3, PT, R160.reuse, R157, PT ;  /* 0x0000009da000820c */ /* 0x040fe40003f66270 */
[----:B------:R-:W-:Y:S02]  /*6c20*/  @!P0 IADD3 R90, R160, -0x2, RZ ;  /* 0xfffffffea05a8810 */ /* 0x000fe40007ffe0ff */
[----:B------:R-:W-:Y:S02]  /*6c30*/  @!P0 FSEL R47, R47, RZ, !P6 ;  /* 0x000000ff2f2f8208 */ /* 0x000fe40007000000 */
[----:B------:R-:W-:-:S02]  /*6c40*/  @!P0 FSEL R50, R50, RZ, !P4 ;  /* 0x000000ff32328208 */ /* 0x000fc40006000000 */
[----:B------:R-:W-:Y:S01]  /*6c50*/  @!P0 FSEL R51, R51, RZ, !P3 ;  /* 0x000000ff33338208 */ /* 0x000fe20005800000 */
[----:B0-----:R-:W-:Y:S01]  /*6c60*/  FMUL.FTZ R5, R65, R5 ;  /* 0x0000000541057220 */ /* 0x001fe20000410000 */
[-C--:B------:R-:W-:Y:S02]  /*6c70*/  @!P0 ISETP.GE.AND P6, PT, R92, R157.reuse, PT ;  /* 0x0000009d5c00820c */ /* 0x080fe40003fc6270 */
[-C--:B------:R-:W-:Y:S02]  /*6c80*/  @!P0 ISETP.GE.AND P4, PT, R90, R157.reuse, PT ;  /* 0x0000009d5a00820c */ /* 0x080fe40003f86270 */
[----:B------:R-:W-:Y:S02]  /*6c90*/  @!P0 ISETP.GE.AND P3, PT, R92, R157, PT ;  /* 0x0000009d5c00820c */ /* 0x000fe40003f66270 */
[C---:B------:R-:W-:Y:S02]  /*6ca0*/  @!P0 IADD3 R92, R160.reuse, -0x2, RZ ;  /* 0xfffffffea05c8810 */ /* 0x040fe40007ffe0ff */
[----:B------:R-:W-:Y:S01]  /*6cb0*/  @!P0 IADD3 R90, R160, -0x3, RZ ;  /* 0xfffffffda05a8810 */ /* 0x000fe20007ffe0ff */
[----:B------:R-:W-:Y:S01]  /*6cc0*/  FFMA.FTZ R5, R64, R4, R5 ;  /* 0x0000000440057223 */ /* 0x000fe20000010005 */
[----:B------:R-:W-:-:S02]  /*6cd0*/  @!P0 FSEL R52, R52, RZ, !P5 ;  /* 0x000000ff34348208 */ /* 0x000fc40006800000 */
[----:B------:R-:W-:Y:S02]  /*6ce0*/  @!P0 FSEL R53, R53, RZ, !P1 ;  /* 0x000000ff35358208 */ /* 0x000fe40004800000 */
[-C--:B------:R-:W-:Y:S02]  /*6cf0*/  @!P0 ISETP.GE.AND P5, PT, R92, R157.reuse, PT ;  /* 0x0000009d5c00820c */ /* 0x080fe40003fa6270 */
[----:B------:R-:W-:Y:S02]  /*6d00*/  @!P0 ISETP.GE.AND P1, PT, R90, R157, PT ;  /* 0x0000009d5a00820c */ /* 0x000fe40003f26270 */
[----:B------:R-:W-:Y:S02]  /*6d10*/  @!P0 IADD3 R4, R160, -0x1, RZ ;  /* 0xffffffffa0048810 */ /* 0x000fe40007ffe0ff */
[----:B------:R-:W-:Y:S02]  /*6d20*/  @!P0 FSEL R57, R57, RZ, !P4 ;  /* 0x000000ff39398208 */ /* 0x000fe40006000000 */
[----:B------:R-:W-:-:S02]  /*6d30*/  @!P0 FSEL R61, R61, RZ, !P5 ;  /* 0x000000ff3d3d8208 */ /* 0x000fc40006800000 */
[----:B------:R-:W-:Y:S02]  /*6d40*/  @!P0 FSEL R56, R56, RZ, !P2 ;  /* 0x000000ff38388208 */ /* 0x000fe40005000000 */
[----:B------:R-:W-:Y:S02]  /*6d50*/  @!P0 FSEL R60, R60, RZ, !P1 ;  /* 0x000000ff3c3c8208 */ /* 0x000fe40004800000 */
[----:B------:R-:W-:Y:S02]  /*6d60*/  @!P0 FSEL R58, R58, RZ, !P3 ;  /* 0x000000ff3a3a8208 */ /* 0x000fe40005800000 */
[-C--:B------:R-:W-:Y:S02]  /*6d70*/  @!P0 ISETP.GE.AND P4, PT, R4, R157.reuse, PT ;  /* 0x0000009d0400820c */ /* 0x080fe40003f86270 */
[CC--:B------:R-:W-:Y:S02]  /*6d80*/  @!P0 ISETP.GE.AND P1, PT, R160.reuse, R157.reuse, PT ;  /* 0x0000009da000820c */ /* 0x0c0fe40003f26270 */
[----:B------:R-:W-:-:S02]  /*6d90*/  @!P0 ISETP.GE.AND P2, PT, R160, R157, PT ;  /* 0x0000009da000820c */ /* 0x000fc40003f46270 */
        /* <DEDUP_REMOVED lines=21> */
[----:B------:R-:W-:Y:S02]  /*6ef0*/  FMUL.FTZ R61, R65, R61 ;  /* 0x0000003d413d7220 */ /* 0x000fe40000410000 */
        /* <DEDUP_REMOVED lines=65> */
.L_x_22506:
[----:B------:R-:W-:Y:S05]  /*7310*/  BSYNC B0 ;  /* 0x0000000000007941 */ /* 0x000fea0003800000 */
.L_x_22504:
        /* <DEDUP_REMOVED lines=11> */
[----:B------:R-:W1:Y:S04]  /*73d0*/  SHFL.BFLY PT, R5, R68, 0x2, 0x1f ;  /* 0x0c401f0044057f89 */ /* 0x000e6800000e0000 */
        /* <DEDUP_REMOVED lines=13> */
[----:B-1----:R-:W-:Y:S01]  /*74b0*/  FADD.FTZ R68, R5, R68 ;  /* 0x0000004405447221 */ /* 0x002fe20000010000 */
[----:B------:R-:W-:Y:S02]  /*74c0*/  ISETP.NE.OR P4, PT, R16, 0x20, P2 ;  /* 0x000000201000780c */ /* 0x000fe40001785670 */
[----:B------:R-:W1:Y:S01]  /*74d0*/  SHFL.BFLY PT, R13, R74, 0x2, 0x1f ;  /* 0x0c401f004a0d7f89 */ /* 0x000e6200000e0000 */
[----:B------:R-:W-:Y:S01]  /*74e0*/  FADD.FTZ R4, R4, R85 ;  /* 0x0000005504047221 */ /* 0x000fe20000010000 */
        /* <DEDUP_REMOVED lines=18> */
[----:B--2---:R-:W-:-:S03]  /*7610*/  FADD.FTZ R72, R17, R72 ;  /* 0x0000004811487221 */ /* 0x004fc60000010000 */
[----:B------:R-:W2:Y:S01]  /*7620*/  SHFL.BFLY PT, R11, R4, 0x1, 0x1f ;  /* 0x0c201f00040b7f89 */ /* 0x000ea200000e0000 */
[----:B0-----:R-:W-:-:S03]  /*7630*/  FADD.FTZ R55, R70, R25 ;  /* 0x0000001946377221 */ /* 0x001fc60000010000 */
[----:B------:R-:W0:Y:S01]  /*7640*/  SHFL.BFLY PT, R13, R84, 0x1, 0x1f ;  /* 0x0c201f00540d7f89 */ /* 0x000e2200000e0000 */
[----:B------:R-:W-:-:S03]  /*7650*/  SHF.R.S32.HI R25, RZ, 0x2, R20 ;  /* 0x00000002ff197819 */ /* 0x000fc60000011414 */
[----:B------:R-:W0:Y:S01]  /*7660*/  SHFL.BFLY PT, R15, R76, 0x1, 0x1f ;  /* 0x0c201f004c0f7f89 */ /* 0x000e2200000e0000 */
[----:B---3--:R-:W-:Y:S02]  /*7670*/  FADD.FTZ R33, R0, R3 ;  /* 0x0000000300217221 */ /* 0x008fe40000010000 */
[----:B------:R-:W-:Y:S01]  /*7680*/  IMAD R154, R154, 0x78, R25 ;  /* 0x000000789a9a7824 */ /* 0x000fe200078e0219 */
[----:B------:R-:W3:Y:S01]  /*7690*/  SHFL.BFLY PT, R17, R6, 0x1, 0x1f ;  /* 0x0c201f0006117f89 */ /* 0x000ee200000e0000 */
        /* <DEDUP_REMOVED lines=8> */
[----:B0-----:R-:W-:-:S03]  /*7720*/  FADD.FTZ R43, R84, R13 ;  /* 0x0000000d542b7221 */ /* 0x001fc60000010000 */
[----:B------:R-:W0:Y:S01]  /*7730*/  SHFL.BFLY PT, R29, R12, 0x1, 0x1f ;  /* 0x0c201f000c1d7f89 */ /* 0x000e2200000e0000 */
[----:B------:R-:W-:-:S03]  /*7740*/  FADD.FTZ R45, R76, R15 ;  /* 0x0000000f4c2d7221 */ /* 0x000fc60000010000 */
[----:B------:R-:W0:Y:S01]  /*7750*/  SHFL.BFLY PT, R31, R72, 0x1, 0x1f ;  /* 0x0c201f00481f7f89 */ /* 0x000e2200000e0000 */
[----:B---3--:R-:W-:-:S03]  /*7760*/  FADD.FTZ R47, R6, R17 ;  /* 0x00000011062f7221 */ /* 0x008fc60000010000 */
[----:B------:R-:W-:Y:S01]  /*7770*/  BAR.SYNC.DEFER_BLOCKING 0x0 ;  /* 0x0000000000007b1d */ /* 0x000fe20000010000 */
[----:B-1----:R-:W-:Y:S02]  /*7780*/  FADD.FTZ R49, R82, R19 ;  /* 0x0000001352317221 */ /* 0x002fe40000010000 */
[----:B----4-:R-:W-:Y:S02]  /*7790*/  FADD.FTZ R51, R8, R21 ;  /* 0x0000001508337221 */ /* 0x010fe40000010000 */
[----:B------:R-:W-:Y:S02]  /*77a0*/  FADD.FTZ R53, R74, R23 ;  /* 0x000000174a357221 */ /* 0x000fe40000010000 */
[----:B--2---:R-:W-:Y:S02]  /*77b0*/  FADD.FTZ R57, R10, R27 ;  /* 0x0000001b0a397221 */ /* 0x004fe40000010000 */
[----:B0-----:R-:W-:Y:S02]  /*77c0*/  FADD.FTZ R59, R12, R29 ;  /* 0x0000001d0c3b7221 */ /* 0x001fe40000010000 */
        /* <DEDUP_REMOVED lines=17> */
.L_x_22509:
[----:B------:R-:W-:Y:S05]  /*78e0*/  BSYNC B0 ;  /* 0x0000000000007941 */ /* 0x000fea0003800000 */
.L_x_22508:
        /* <DEDUP_REMOVED lines=33> */
.L_x_22511:
[----:B------:R-:W-:Y:S05]  /*7b00*/  BSYNC B0 ;  /* 0x0000000000007941 */ /* 0x000fea0003800000 */
.L_x_22510:
        /* <DEDUP_REMOVED lines=18> */
.L_x_22513:
[----:B------:R-:W-:Y:S05]  /*7c30*/  BSYNC B0 ;  /* 0x0000000000007941 */ /* 0x000fea0003800000 */
.L_x_22512:
        /* <DEDUP_REMOVED lines=34> */
.L_x_22515:
[----:B------:R-:W-:Y:S05]  /*7e60*/  BSYNC B0 ;  /* 0x0000000000007941 */ /* 0x000fea0003800000 */
.L_x_22514:
        /* <DEDUP_REMOVED lines=19> */
[----:B------:R-:W-:Y:S02]  /*7fa0*/  IADD3 R3, R25, 0x10, RZ ;  /* 0x0000001019037810 */ /* 0x000fe40007ffe0ff */
[C---:B------:R-:W-:Y:S02]  /*7fb0*/  IADD3 R5, P1, R0.reuse, UR4, RZ ;  /* 0x0000000400057c10 */ /* 0x040fe4000ff3e0ff */
        /* <DEDUP_REMOVED lines=8> */
[----:B------:R-:W-:-:S02]  /*8040*/  LEA.HI.X R7, R7, c[0x0][0x174], R0, 0x2, P2 ;  /* 0x00005d0007077a11 */ /* 0x000fc400010f1400 */
[----:B------:R-:W-:Y:S02]  /*8050*/  LEA.HI.X R3, R9, c[0x0][0x174], R10, 0x2, P0 ;  /* 0x00005d0009037a11 */ /* 0x000fe400000f140a */
[----:B------:R-:W-:Y:S02]  /*8060*/  IADD3 R0, R25, 0x18, RZ ;  /* 0x0000001819007810 */ /* 0x000fe40007ffe0ff */
[----:B------:R-:W-:Y:S01]  /*8070*/  LEA.HI.X R5, R5, c[0x0][0x174], R8, 0x2, P1 ;  /* 0x00005d0005057a11 */ /* 0x000fe200008f1408 */
        /* <DEDUP_REMOVED lines=14> */
[----:B------:R-:W-:Y:S02]  /*8160*/  LEA.HI.X.SX32 R16, R9, UR7, 0x1, P2 ;  /* 0x0000000709107c11 */ /* 0x000fe400090f0eff */
[----:B------:R-:W-:Y:S02]  /*8170*/  LEA R8, P0, R17, c[0x0][0x170], 0x2 ;  /* 0x00005c0011087a11 */ /* 0x000fe400078010ff */
[----:B------:R-:W-:Y:S02]  /*8180*/  LEA R10, P1, R11, c[0x0][0x170], 0x2 ;  /* 0x00005c000b0a7a11 */ /* 0x000fe400078210ff */
[----:B------:R-:W-:-:S02]  /*8190*/  LEA R12, P2, R13, c[0x0][0x170], 0x2 ;  /* 0x00005c000d0c7a11 */ /* 0x000fc400078410ff */
[----:B------:R-:W-:Y:S02]  /*81a0*/  LEA.HI.X R15, R15, c[0x0][0x174], R0, 0x2, P3 ;  /* 0x00005d000f0f7a11 */ /* 0x000fe400018f1400 */
        /* <DEDUP_REMOVED lines=56> */
.L_x_22471:
[----:B------:R-:W-:Y:S01]  /*8530*/  IMAD.MOV.U32 R42, RZ, RZ, R47 ;  /* 0x000000ffff2a7224 */ /* 0x000fe200078e002f */
[----:B------:R-:W-:Y:S01]  /*8540*/  MOV R40, 0x8590 ;  /* 0x0000859000287802 */ /* 0x000fe20000000f00 */
[----:B------:R-:W-:-:S02]  /*8550*/  IMAD.MOV.U32 R43, RZ, RZ, 0x1 ;  /* 0x00000001ff2b7424 */ /* 0x000fc400078e00ff */
[----:B------:R-:W-:Y:S02]  /*8560*/  IMAD.MOV.U32 R44, RZ, RZ, 0x1f ;  /* 0x0000001fff2c7424 */ /* 0x000fe400078e00ff */
[----:B------:R-:W-:Y:S02]  /*8570*/  IMAD.MOV.U32 R45, RZ, RZ, -0x1 ;  /* 0xffffffffff2d7424 */ /* 0x000fe400078e00ff */
[----:B------:R-:W-:Y:S05]  /*8580*/  CALL.REL.NOINC `($__internal_399_$__cuda_sm70_shflsync_bfly_p) ;  /* 0x0000028000007944 */ /* 0x000fea0003c00000 */
[----:B-1----:R-:W-:Y:S01]  /*8590*/  IMAD.MOV.U32 R40, RZ, RZ, R42 ;  /* 0x000000ffff287224 */ /* 0x002fe200078e002a */
[----:B0-----:R-:W-:Y:S05]  /*85a0*/  BRA `(.L_x_22516) ;  /* 0xffffa88000007947 */ /* 0x001fea000383ffff */
.L_x_22476:
[----:B------:R-:W-:Y:S01]  /*85b0*/  IMAD.MOV.U32 R42, RZ, RZ, R47 ;  /* 0x000000ffff2a7224 */ /* 0x000fe200078e002f */
[----:B------:R-:W-:Y:S01]  /*85c0*/  MOV R40, 0x8610 ;  /* 0x0000861000287802 */ /* 0x000fe20000000f00 */
[----:B------:R-:W-:Y:S02]  /*85d0*/  IMAD.MOV.U32 R43, RZ, RZ, 0x1 ;  /* 0x00000001ff2b7424 */ /* 0x000fe400078e00ff */
[----:B------:R-:W-:Y:S02]  /*85e0*/  IMAD.MOV.U32 R44, RZ, RZ, 0x1f ;  /* 0x0000001fff2c7424 */ /* 0x000fe400078e00ff */
[----:B------:R-:W-:Y:S02]  /*85f0*/  IMAD.MOV.U32 R45, RZ, RZ, -0x1 ;  /* 0xffffffffff2d7424 */ /* 0x000fe400078e00ff */
[----:B------:R-:W-:Y:S05]  /*8600*/  CALL.REL.NOINC `($__internal_399_$__cuda_sm70_shflsync_bfly_p) ;  /* 0x0000020000007944 */ /* 0x000fea0003c00000 */
[----:B-1----:R-:W-:Y:S01]  /*8610*/  IMAD.MOV.U32 R40, RZ, RZ, R42 ;  /* 0x000000ffff287224 */ /* 0x002fe200078e002a */
[----:B0-----:R-:W-:Y:S05]  /*8620*/  BRA `(.L_x_22517) ;  /* 0xffffb84000007947 */ /* 0x001fea000383ffff */
.L_x_22480:
[----:B------:R-:W-:Y:S01]  /*8630*/  IMAD.MOV.U32 R42, RZ, RZ, R149 ;  /* 0x000000ffff2a7224 */ /* 0x000fe200078e0095 */
[----:B------:R-:W-:Y:S01]  /*8640*/  MOV R40, 0x8690 ;  /* 0x0000869000287802 */ /* 0x000fe20000000f00 */
[----:B------:R-:W-:-:S02]  /*8650*/  IMAD.MOV.U32 R43, RZ, RZ, 0x10 ;  /* 0x00000010ff2b7424 */ /* 0x000fc400078e00ff */
[----:B------:R-:W-:Y:S02]  /*8660*/  IMAD.MOV.U32 R44, RZ, RZ, 0x1f ;  /* 0x0000001fff2c7424 */ /* 0x000fe400078e00ff */
[----:B------:R-:W-:Y:S02]  /*8670*/  IMAD.MOV.U32 R45, RZ, RZ, -0x1 ;  /* 0xffffffffff2d7424 */ /* 0x000fe400078e00ff */
[----:B-----5:R-:W-:Y:S05]  /*8680*/  CALL.REL.NOINC `($__internal_399_$__cuda_sm70_shflsync_bfly_p) ;  /* 0x0000018000007944 */ /* 0x020fea0003c00000 */
[----:B-1----:R-:W-:Y:S01]  /*8690*/  IMAD.MOV.U32 R0, RZ, RZ, R42 ;  /* 0x000000ffff007224 */ /* 0x002fe200078e002a */
[----:B0-----:R-:W-:Y:S05]  /*86a0*/  BRA `(.L_x_22518) ;  /* 0xffffb92000007947 */ /* 0x001fea000383ffff */
.L_x_22481:
[----:B------:R-:W-:Y:S01]  /*86b0*/  IMAD.MOV.U32 R42, RZ, RZ, R149 ;  /* 0x000000ffff2a7224 */ /* 0x000fe200078e0095 */
[----:B------:R-:W-:Y:S01]  /*86c0*/  MOV R40, 0x8710 ;  /* 0x0000871000287802 */ /* 0x000fe20000000f00 */
[----:B------:R-:W-:Y:S02]  /*86d0*/  IMAD.MOV.U32 R43, RZ, RZ, 0x8 ;  /* 0x00000008ff2b7424 */ /* 0x000fe400078e00ff */
[----:B------:R-:W-:Y:S02]  /*86e0*/  IMAD.MOV.U32 R44, RZ, RZ, 0x1f ;  /* 0x0000001fff2c7424 */ /* 0x000fe400078e00ff */
[----:B------:R-:W-:Y:S02]  /*86f0*/  IMAD.MOV.U32 R45, RZ, RZ, -0x1 ;  /* 0xffffffffff2d7424 */ /* 0x000fe400078e00ff */
[----:B-----5:R-:W-:Y:S05]  /*8700*/  CALL.REL.NOINC `($__internal_399_$__cuda_sm70_shflsync_bfly_p) ;  /* 0x0000010000007944 */ /* 0x020fea0003c00000 */
[----:B-1----:R-:W-:Y:S01]  /*8710*/  FMNMX.FTZ R3, R149, R42, !PT ;  /* 0x0000002a95037209 */ /* 0x002fe20007810000 */
[----:B0-----:R-:W-:Y:S01]  /*8720*/  IMAD.MOV.U32 R43, RZ, RZ, 0x4 ;  /* 0x00000004ff2b7424 */ /* 0x001fe200078e00ff */
[----:B------:R-:W-:Y:S01]  /*8730*/  MOV R40, 0x8780 ;  /* 0x0000878000287802 */ /* 0x000fe20000000f00 */
[----:B------:R-:W-:-:S02]  /*8740*/  IMAD.MOV.U32 R44, RZ, RZ, 0x1f ;  /* 0x0000001fff2c7424 */ /* 0x000fc400078e00ff */
[----:B------:R-:W-:Y:S02]  /*8750*/  IMAD.MOV.U32 R45, RZ, RZ, -0x1 ;  /* 0xffffffffff2d7424 */ /* 0x000fe400078e00ff */
[----:B------:R-:W-:Y:S02]  /*8760*/  IMAD.MOV.U32 R42, RZ, RZ, R3 ;  /* 0x000000ffff2a7224 */ /* 0x000fe400078e0003 */
[----:B------:R-:W-:Y:S05]  /*8770*/  CALL.REL.NOINC `($__internal_399_$__cuda_sm70_shflsync_bfly_p) ;  /* 0x0000009000007944 */ /* 0x000fea0003c00000 */
[----:B-1----:R-:W-:Y:S01]  /*8780*/  FMNMX.FTZ R3, R3, R42, !PT ;  /* 0x0000002a03037209 */ /* 0x002fe20007810000 */
[----:B0-----:R-:W-:Y:S01]  /*8790*/  IMAD.MOV.U32 R43, RZ, RZ, 0x2 ;  /* 0x00000002ff2b7424 */ /* 0x001fe200078e00ff */
[----:B------:R-:W-:Y:S01]  /*87a0*/  MOV R40, 0x87f0 ;  /* 0x000087f000287802 */ /* 0x000fe20000000f00 */
[----:B------:R-:W-:Y:S02]  /*87b0*/  IMAD.MOV.U32 R44, RZ, RZ, 0x1f ;  /* 0x0000001fff2c7424 */ /* 0x000fe400078e00ff */
[----:B------:R-:W-:Y:S02]  /*87c0*/  IMAD.MOV.U32 R45, RZ, RZ, -0x1 ;  /* 0xffffffffff2d7424 */ /* 0x000fe400078e00ff */
[----:B------:R-:W-:Y:S02]  /*87d0*/  IMAD.MOV.U32 R42, RZ, RZ, R3 ;  /* 0x000000ffff2a7224 */ /* 0x000fe400078e0003 */
[----:B------:R-:W-:Y:S05]  /*87e0*/  CALL.REL.NOINC `($__internal_399_$__cuda_sm70_shflsync_bfly_p) ;  /* 0x0000002000007944 */ /* 0x000fea0003c00000 */
[----:B-1----:R-:W-:Y:S01]  /*87f0*/  IMAD.MOV.U32 R2, RZ, RZ, R42 ;  /* 0x000000ffff027224 */ /* 0x002fe200078e002a */
[----:B0-----:R-:W-:Y:S05]  /*8800*/  BRA `(.L_x_22519) ;  /* 0xffffb83000007947 */ /* 0x001fea000383ffff */
        .weak           $__internal_399_$__cuda_sm70_shflsync_bfly_p
        .type           $__internal_399_$__cuda_sm70_shflsync_bfly_p,@function
        .size           $__internal_399_$__cuda_sm70_shflsync_bfly_p,(.L_x_25060 - $__internal_399_$__cuda_sm70_shflsync_bfly_p)
$__internal_399_$__cuda_sm70_shflsync_bfly_p:
[----:B------:R-:W-:Y:S01]  /*8810*/  IMAD.MOV.U32 R41, RZ, RZ, 0x0 ;  /* 0x00000000ff297424 */ /* 0x000fe200078e00ff */
[----:B------:R-:W-:Y:S04]  /*8820*/  WARPSYNC R45 ;  /* 0x0000002d00007348 */ /* 0x000fe80003800000 */
[----:B------:R0:W1:Y:S01]  /*8830*/  SHFL.BFLY PT, R42, R42, R43, R44 ;  /* 0x0c00002b2a2a7389 */ /* 0x00006200000e002c */
[----:B------:R-:W-:Y:S05]  /*8840*/  RET.REL.NODEC R40 `(_ZN4vllm25paged_attention_v2_kernelIffLi120ELi16ELi128ELNS_18Fp8KVCacheDataTypeE0ELb0ELi512EEEvPfS2_PT_PKS3_PKT0_S9_ifPKiSB_iPKfiiiSD_SD_iiiii) ;  /* 0xffff77b028007950 */ /* 0x000fea0003c3ffff */
.L_x_22520:
        /* <DEDUP_REMOVED lines=11> */
.L_x_25060:


//--------------------- .text._ZN4vllm25paged_attention_v2_kernelIffLi112ELi16ELi128ELNS_18Fp8KVCacheDataTypeE0ELb0ELi512EEEvPfS2_PT_PKS3_PKT0_S9_ifPKiSB_iPKfiiiSD_SD_iiiii --------------------------
	.section	.text._ZN4vllm25paged_attention_v2_kernelIffLi112ELi16ELi128ELNS_18Fp8KVCacheDataTypeE0ELb0ELi512EEEvPfS2_PT_PKS3_PKT0_S9_ifPKiSB_iPKfiiiSD_SD_iiiii,"ax",@progbits
	.sectioninfo	@"SHI_REGISTERS=168"
	.align	128
        .global         _ZN4vllm25paged_attention_v2_kernelIffLi112ELi16ELi128ELNS_18Fp8KVCacheDataTypeE0ELb0ELi512EEEvPfS2_PT_PKS3_PKT0_S9_ifPKiSB_iPKfiiiSD_SD_iiiii
        .type           _ZN4vllm25paged_attention_v2_kernelIffLi112ELi16ELi128ELNS_18Fp8KVCacheDataTypeE0ELb0ELi512EEEvPfS2_PT_PKS3_PKT0_S9_ifPKiSB_iPKfiiiSD_SD_iiiii,@function
        .size           _ZN4vllm25paged_attention_v2_kernelIffLi112ELi16ELi128ELNS_18Fp8KVCacheDataTypeE0ELb0ELi512EEEvPfS2_PT_PKS3_PKT0_S9_ifPKiSB_iPKfiiiSD_SD_iiiii,(.L_x_25061 - _ZN4vllm25paged_attention_v2_kernelIffLi112ELi16ELi128ELNS_18Fp8KVCacheDataTypeE0ELb0ELi512EEEvPfS2_PT_PKS3_PKT0_S9_ifPKiSB_iPKfiiiSD_SD_iiiii)
        .other          _ZN4vllm25paged_attention_v2_kernelIffLi112ELi16ELi128ELNS_18Fp8KVCacheDataTypeE0ELb0ELi512EEEvPfS2_PT_PKS3_PKT0_S9_ifPKiSB_iPKfiiiSD_SD_iiiii,@"STO_CUDA_ENTRY STV_DEFAULT"
_ZN4vllm25paged_attention_v2_kernelIffLi112ELi16ELi128ELNS_18Fp8KVCacheDataTypeE0ELb0ELi512EEEvPfS2_PT_PKS3_PKT0_S9_ifPKiSB_iPKfiiiSD_SD_iiiii:
.text._ZN4vllm25paged_attention_v2_kernelIffLi112ELi16ELi128ELNS_18Fp8KVCacheDataTypeE0ELb0ELi512EEEvPfS2_PT_PKS3_PKT0_S9_ifPKiSB_iPKfiiiSD_SD_iiiii:
        /* <DEDUP_REMOVED lines=112> */
.L_x_22525:
        /* <DEDUP_REMOVED lines=11> */
.L_x_22524:
[----:B------:R-:W-:Y:S05]  /*07b0*/  BSYNC B1 ;  /* 0x0000000000017941 */ /* 0x000fea0003800000 */
.L_x_22523:
        /* <DEDUP_REMOVED lines=10> */
.L_x_22526:
        /* <DEDUP_REMOVED lines=17> */
.L_x_22522:
[----:B------:R-:W-:Y:S05]  /*0970*/  BSYNC B0 ;  /* 0x0000000000007941 */ /* 0x000fea0003800000 */
.L_x_22521:
        /* <DEDUP_REMOVED lines=9> */
[----:B------:R-:W-:Y:S01]  /*0a10*/  IMAD R11, R27, c[0x0][0x1c0], RZ ;  /* 0x000070001b0b7a24 */ /* 0x000fe200078e02ff */
[----:B------:R-:W-:Y:S01]  /*0a20*/  LEA.HI R3, R3, R4, RZ, 0x4 ;  /* 0x0000000403037211 */ /* 0x000fe200078f20ff */
[----:B------:R-:W-:Y:S01]  /*0a30*/  IMAD R157, R157, c[0x0][0x1a8], RZ ;  /* 0x00006a009d9d7a24 */ /* 0x000fe200078e02ff */
[----:B------:R-:W-:Y:S01]  /*0a40*/  IADD3 R2, R149, 0x6, RZ ;  /* 0x0000000695027810 */ /* 0x000fe20007ffe0ff */
[----:B------:R-:W-:Y:S01]  /*0a50*/  IMAD.SHL.U32 R145, R0, 0x2, RZ ;  /* 0x0000000200917824 */ /* 0x000fe200078e00ff */
[----:B------:R-:W-:Y:S01]  /*0a60*/  LOP3.LUT R3, R3, 0xfffffff0, RZ, 0xc0, !PT ;  /* 0xfffffff003037812 */ /* 0x000fe200078ec0ff */
[----:B------:R-:W-:Y:S01]  /*0a70*/  IMAD.MOV.U32 R72, RZ, RZ, c[0x0][0x1bc] ;  /* 0x00006f00ff487624 */ /* 0x000fe200078e00ff */
[C---:B------:R-:W-:Y:S01]  /*0a80*/  IADD3 R7, R149.reuse, 0xa, RZ ;  /* 0x0000000a95077810 */ /* 0x040fe20007ffe0ff */
[----:B------:R-:W-:Y:S01]  /*0a90*/  IMAD.SHL.U32 R141, R2, 0x2, RZ ;  /* 0x00000002028d7824 */ /* 0x000fe200078e00ff */
[----:B------:R-:W-:Y:S01]  /*0aa0*/  SHF.R.S32.HI R6, RZ, 0x1f, R145 ;  /* 0x0000001fff067819 */ /* 0x000fe20000011491 */
[----:B------:R-:W-:Y:S01]  /*0ab0*/  IMAD.IADD R97, R4, 0x1, -R3 ;  /* 0x0000000104617824 */ /* 0x000fe200078e0a03 */
[----:B------:R-:W-:Y:S01]  /*0ac0*/  IADD3 R3, R149, 0x4, RZ ;  /* 0x0000000495037810 */ /* 0x000fe20007ffe0ff */
[----:B------:R-:W-:Y:S01]  /*0ad0*/  IMAD.SHL.U32 R137, R7, 0x2, RZ ;  /* 0x0000000207897824 */ /* 0x000fe200078e00ff */
[----:B------:R-:W-:Y:S01]  /*0ae0*/  SHF.R.S32.HI R10, RZ, 0x1f, R141 ;  /* 0x0000001fff0a7819 */ /* 0x000fe2000001148d */
[----:B------:R-:W-:Y:S01]  /*0af0*/  IMAD.SHL.U32 R40, R97, 0x4, RZ ;  /* 0x0000000461287824 */ /* 0x000fe200078e00ff */
[----:B------:R-:W-:Y:S01]  /*0b00*/  IADD3 R4, R149, 0x8, RZ ;  /* 0x0000000895047810 */ /* 0x000fe20007ffe0ff */
[----:B------:R-:W-:Y:S01]  /*0b10*/  IMAD.SHL.U32 R143, R3, 0x2, RZ ;  /* 0x00000002038f7824 */ /* 0x000fe200078e00ff */
[----:B------:R-:W-:Y:S01]  /*0b20*/  LEA.HI R6, R6, R145, RZ, 0x2 ;  /* 0x0000009106067211 */ /* 0x000fe200078f10ff */
[----:B------:R-:W-:Y:S01]  /*0b30*/  IMAD R75, R149, 0xe0, RZ ;  /* 0x000000e0954b7824 */ /* 0x000fe200078e02ff */
[----:B------:R-:W-:Y:S01]  /*0b40*/  LEA.HI R10, R10, R141, RZ, 0x2 ;  /* 0x0000008d0a0a7211 */ /* 0x000fe200078f10ff */
[----:B------:R-:W-:Y:S01]  /*0b50*/  IMAD.SHL.U32 R139, R4, 0x2, RZ ;  /* 0x00000002048b7824 */ /* 0x000fe200078e00ff */
[----:B------:R-:W-:-:S02]  /*0b60*/  LOP3.LUT R6, R6, 0xfffffffc, RZ, 0xc0, !PT ;  /* 0xfffffffc06067812 */ /* 0x000fc400078ec0ff */
[----:B------:R-:W-:Y:S02]  /*0b70*/  LOP3.LUT R10, R10, 0xfffffffc, RZ, 0xc0, !PT ;  /* 0xfffffffc0a0a7812 */ /* 0x000fe400078ec0ff */
[----:B------:R-:W-:Y:S01]  /*0b80*/  SHF.R.S32.HI R5, RZ, 0x1f, R146 ;  /* 0x0000001fff057819 */ /* 0x000fe20000011492 */
[----:B------:R-:W-:Y:S01]  /*0b90*/  IMAD.IADD R145, R145, 0x1, -R6 ;  /* 0x0000000191917824 */ /* 0x000fe200078e0a06 */
[----:B------:R-:W-:Y:S01]  /*0ba0*/  SHF.R.S32.HI R8, RZ, 0x1f, R143 ;  /* 0x0000001fff087819 */ /* 0x000fe2000001148f */
[----:B------:R-:W-:Y:S01]  /*0bb0*/  IMAD.IADD R141, R141, 0x1, -R10 ;  /* 0x000000018d8d7824 */ /* 0x000fe200078e0a0a */
[----:B------:R-:W-:Y:S02]  /*0bc0*/  SHF.R.S32.HI R12, RZ, 0x1f, R139 ;  /* 0x0000001fff0c7819 */ /* 0x000fe4000001148b */
[----:B------:R-:W-:Y:S02]  /*0bd0*/  LEA.HI R5, R5, R146, RZ, 0x2 ;  /* 0x0000009205057211 */ /* 0x000fe400078f10ff */
[----:B------:R-:W-:-:S02]  /*0be0*/  LEA.HI R8, R8, R143, RZ, 0x2 ;  /* 0x0000008f08087211 */ /* 0x000fc400078f10ff */
[----:B------:R-:W-:Y:S02]  /*0bf0*/  LEA.HI R12, R12, R139, RZ, 0x2 ;  /* 0x0000008b0c0c7211 */ /* 0x000fe400078f10ff */
[----:B------:R-:W-:Y:S02]  /*0c00*/  IADD3 R6, R149, 0xc, RZ ;  /* 0x0000000c95067810 */ /* 0x000fe40007ffe0ff */
[----:B------:R-:W-:Y:S02]  /*0c10*/  SHF.R.S32.HI R10, RZ, 0x1f, R137 ;  /* 0x0000001fff0a7819 */ /* 0x000fe40000011489 */
[----:B------:R-:W-:Y:S01]  /*0c20*/  LOP3.LUT R5, R5, 0xfffffffc, RZ, 0xc0, !PT ;  /* 0xfffffffc05057812 */ /* 0x000fe200078ec0ff */
[----:B------:R-:W-:Y:S01]  /*0c30*/  IMAD.SHL.U32 R135, R6, 0x2, RZ ;  /* 0x0000000206877824 */ /* 0x000fe200078e00ff */
        /* <DEDUP_REMOVED lines=40> */
[----:B------:R-:W-:Y:S02]  /*0ec0*/  IADD3 R12, R149, 0x1a, RZ ;  /* 0x0000001a950c7810 */ /* 0x000fe40007ffe0ff */
[----:B------:R-:W-:Y:S02]  /*0ed0*/  LOP3.LUT R14, R14, 0xfffffffc, RZ, 0xc0, !PT ;  /* 0xfffffffc0e0e7812 */ /* 0x000fe400078ec0ff */
[----:B------:R-:W-:Y:S01]  /*0ee0*/  LOP3.LUT R16, R16, 0xfffffffc, RZ, 0xc0, !PT ;  /* 0xfffffffc10107812 */ /* 0x000fe200078ec0ff */
[----:B------:R-:W-:Y:S01]  /*0ef0*/  IMAD.SHL.U32 R121, R12, 0x2, RZ ;  /* 0x000000020c797824 */ /* 0x000fe200078e00ff */
[----:B------:R-:W-:Y:S01]  /*0f00*/  SHF.R.S32.HI R18, RZ, 0x1f, R123 ;  /* 0x0000001fff127819 */ /* 0x000fe2000001147b */
        /* <DEDUP_REMOVED lines=9> */
[----:B------:R-:W-:Y:S02]  /*0fa0*/  LEA.HI R14, R14, R121, RZ, 0x2 ;  /* 0x000000790e0e7211 */ /* 0x000fe400078f10ff */
[----:B------:R-:W-:Y:S01]  /*0fb0*/  SHF.R.S32.HI R20, RZ, 0x1f, R117 ;  /* 0x0000001fff147819 */ /* 0x000fe20000011475 */
[----:B------:R-:W-:Y:S01]  /*0fc0*/  IMAD.IADD R123, R123, 0x1, -R18 ;  /* 0x000000017b7b7824 */ /* 0x000fe200078e0a12 */
[----:B------:R-:W-:-:S02]  /*0fd0*/  LOP3.LUT R14, R14, 0xfffffffc, RZ, 0xc0, !PT ;  /* 0xfffffffc0e0e7812 */ /* 0x000fc400078ec0ff */
[----:B------:R-:W-:Y:S02]  /*0fe0*/  SHF.R.S32.HI R18, RZ, 0x1f, R119 ;  /* 0x0000001fff127819 */ /* 0x000fe40000011477 */
[----:B------:R-:W-:Y:S01]  /*0ff0*/  IADD3 R19, R149, 0x20, RZ ;  /* 0x0000002095137810 */ /* 0x000fe20007ffe0ff */
[----:B------:R-:W-:Y:S01]  /*1000*/  IMAD.IADD R121, R121, 0x1, -R14 ;  /* 0x0000000179797824 */ /* 0x000fe200078e0a0e */
[----:B------:R-:W-:Y:S02]  /*1010*/  LEA.HI R18, R18, R119, RZ, 0x2 ;  /* 0x0000007712127211 */ /* 0x000fe400078f10ff */
[----:B------:R-:W-:Y:S01]  /*1020*/  LEA.HI R20, R20, R117, RZ, 0x2 ;  /* 0x0000007514147211 */ /* 0x000fe200078f10ff */
[----:B------:R-:W-:Y:S01]  /*1030*/  IMAD.SHL.U32 R115, R19, 0x2, RZ ;  /* 0x0000000213737824 */ /* 0x000fe200078e00ff */
        /* <DEDUP_REMOVED lines=223> */
[----:B------:R-:W-:Y:S01]  /*1e30*/  IMAD.IADD R159, R159, 0x1, R42 ;  /* 0x000000019f9f7824 */ /* 0x000fe200078e022a */
[----:B------:R-:W-:Y:S01]  /*1e40*/  IADD3 R162, R40, 0x1e0, RZ ;  /* 0x000001e028a27810 */ /* 0x000fe20007ffe0ff */
[----:B------:R-:W-:Y:S01]  /*1e50*/  IMAD.MOV.U32 R158, RZ, RZ, R148 ;  /* 0x000000ffff9e7224 */ /* 0x000fe200078e0094 */
[----:B------:R-:W-:-:S05]  /*1e60*/  LEA.HI.X R157, R157, c[0x0][0x19c], R44, 0x2, P0 ;  /* 0x000067009d9d7a11 */ /* 0x000fca00000f142c */
.L_x_22533:
        /* <DEDUP_REMOVED lines=16> */
[-C--:B------:R-:W-:Y:S02]  /*1f70*/  IADD3 R42, P0, P1, R143, R164.reuse, R142 ;  /* 0x000000a48f2a7210 */ /* 0x080fe4000791e08e */
[----:B------:R-:W-:Y:S02]  /*1f80*/  IADD3 R41, P3, P4, R139, R164, R138 ;  /* 0x000000a48b297210 */ /* 0x000fe40007c7e08a */
[----:B------:R-:W-:Y:S02]  /*1f90*/  LEA R48, P2, R42, c[0x0][0x180], 0x2 ;  /* 0x000060002a307a11 */ /* 0x000fe400078410ff */
[----:B------:R-:W-:-:S02]  /*1fa0*/  IADD3.X R43, R29, R163, R26, P0, P1 ;  /* 0x000000a31d2b7210 */ /* 0x000fc400007e241a */
[----:B------:R-:W-:Y:S02]  /*1fb0*/  IADD3 R40, P0, P1, R141, R164, R140 ;  /* 0x000000a48d287210 */ /* 0x000fe4000791e08c */
[----:B------:R-:W-:Y:S02]  /*1fc0*/  LEA.HI.X R49, R42, c[0x0][0x184], R43, 0x2, P2 ;  /* 0x000061002a317a11 */ /* 0x000fe400010f142b */
[----:B------:R-:W-:Y:S02]  /*1fd0*/  LEA R52, P2, R40, c[0x0][0x180], 0x2 ;  /* 0x0000600028347a11 */ /* 0x000fe400078410ff */
[----:B------:R-:W-:Y:S02]  /*1fe0*/  IADD3.X R43, R28, R163, R25, P0, P1 ;  /* 0x000000a31c2b7210 */ /* 0x000fe400007e2419 */
[----:B------:R-:W4:Y:S01]  /*1ff0*/  LDG.E.64.CONSTANT R48, [R48.64] ;  /* 0x0000000a30307981 */ /* 0x000f22000c1e9b00 */
[----:B------:R-:W-:Y:S02]  /*2000*/  LEA R54, P0, R41, c[0x0][0x180], 0x2 ;  /* 0x0000600029367a11 */ /* 0x000fe400078010ff */
[----:B------:R-:W-:-:S02]  /*2010*/  LEA.HI.X R53, R40, c[0x0][0x184], R43, 0x2, P2 ;  /* 0x0000610028357a11 */ /* 0x000fc400010f142b */
[-C--:B------:R-:W-:Y:S02]  /*2020*/  IADD3.X R42, R31, R163.reuse, R24, P3, P4 ;  /* 0x000000a31f2a7210 */ /* 0x080fe40001fe8418 */
[----:B------:R-:W-:Y:S02]  /*2030*/  IADD3 R40, P1, P2, R137, R164, R136 ;  /* 0x000000a489287210 */ /* 0x000fe40007a3e088 */
[----:B------:R-:W5:Y:S01]  /*2040*/  LDG.E.64.CONSTANT R52, [R52.64] ;  /* 0x0000000a34347981 */ /* 0x000f62000c1e9b00 */
[----:B------:R-:W-:Y:S02]  /*2050*/  LEA.HI.X R55, R41, c[0x0][0x184], R42, 0x2, P0 ;  /* 0x0000610029377a11 */ /* 0x000fe400000f142a */
[----:B------:R-:W-:Y:S02]  /*2060*/  LEA R80, P0, R40, c[0x0][0x180], 0x2 ;  /* 0x0000600028507a11 */ /* 0x000fe400078010ff */
[----:B------:R-:W-:Y:S02]  /*2070*/  IADD3.X R41, R30, R163, R23, P1, P2 ;  /* 0x000000a31e297210 */ /* 0x000fe40000fe4417 */
[----:B------:R-:W4:Y:S02]  /*2080*/  LDG.E.64.CONSTANT R54, [R54.64] ;  /* 0x0000000a36367981 */ /* 0x000f24000c1e9b00 */
[----:B------:R-:W-:-:S06]  /*2090*/  LEA.HI.X R81, R40, c[0x0][0x184], R41, 0x2, P0 ;  /* 0x0000610028517a11 */ /* 0x000fcc00000f1429 */
[----:B------:R-:W4:Y:S01]  /*20a0*/  LDG.E.64.CONSTANT R80, [R80.64] ;  /* 0x0000000a50507981 */ /* 0x000f22000c1e9b00 */
[----:B------:R-:W-:-:S04]  /*20b0*/  IADD3 R40, P0, P1, R135, R164, R134 ;  /* 0x000000a487287210 */ /* 0x000fc8000791e086 */
[----:B------:R-:W-:Y:S02]  /*20c0*/  LEA R88, P2, R40, c[0x0][0x180], 0x2 ;  /* 0x0000600028587a11 */ /* 0x000fe400078410ff */
[----:B------:R-:W-:-:S04]  /*20d0*/  IADD3.X R41, R33, R163, R22, P0, P1 ;  /* 0x000000a321297210 */ /* 0x000fc800007e2416 */
[----:B------:R-:W-:Y:S02]  /*20e0*/  LEA.HI.X R89, R40, c[0x0][0x184], R41, 0x2, P2 ;  /* 0x0000610028597a11 */ /* 0x000fe400010f1429 */
[----:B------:R-:W2:Y:S04]  /*20f0*/  LDS.128 R40, [R75] ;  /* 0x000000004b287984 */ /* 0x000ea80000000c00 */
[----:B------:R-:W5:Y:S01]  /*2100*/  LDG.E.64.CONSTANT R88, [R88.64] ;  /* 0x0000000a58587981 */ /* 0x000f62000c1e9b00 */
[----:B------:R-:W-:-:S04]  /*2110*/  IADD3 R51, P0, P1, R133, R164, R132 ;  /* 0x000000a485337210 */ /* 0x000fc8000791e084 */
[----:B------:R-:W-:Y:S02]  /*2120*/  LEA R50, P2, R51, c[0x0][0x180], 0x2 ;  /* 0x0000600033327a11 */ /* 0x000fe400078410ff */
[----:B------:R-:W-:-:S04]  /*2130*/  IADD3.X R82, R32, R163, R21, P0, P1 ;  /* 0x000000a320527210 */ /* 0x000fc800007e2415 */
[----:B------:R-:W-:-:S06]  /*2140*/  LEA.HI.X R51, R51, c[0x0][0x184], R82, 0x2, P2 ;  /* 0x0000610033337a11 */ /* 0x000fcc00010f1452 */
[----:B------:R-:W5:Y:S01]  /*2150*/  LDG.E.64.CONSTANT R50, [R50.64] ;  /* 0x0000000a32327981 */ /* 0x000f62000c1e9b00 */
[----:B--2---:R-:W-:Y:S02]  /*2160*/  FMUL.FTZ R83, R44, R42 ;  /* 0x0000002a2c537220 */ /* 0x004fe40000410000 */
[----:B------:R-:W-:Y:S02]  /*2170*/  FMUL.FTZ R82, R45, R43 ;  /* 0x0000002b2d527220 */ /* 0x000fe40000410000 */
[----:B---3--:R-:W-:Y:S01]  /*2180*/  FFMA.FTZ R83, R46, R40, R83 ;  /* 0x000000282e537223 */ /* 0x008fe20000010053 */
[----:B------:R-:W-:Y:S01]  /*2190*/  IADD3 R40, P0, P1, R131, R164, R130 ;  /* 0x000000a483287210 */ /* 0x000fe2000791e082 */
[----:B------:R-:W-:Y:S02]  /*21a0*/  FFMA.FTZ R82, R47, R41, R82 ;  /* 0x000000292f527223 */ /* 0x000fe40000010052 */
[----:B------:R-:W-:Y:S01]  /*21b0*/  LDS.128 R44, [R75+0x20] ;  /* 0x000020004b2c7984 */ /* 0x000fe20000000c00 */
[----:B------:R-:W-:-:S02]  /*21c0*/  IADD3.X R41, R35, R163, R20, P0, P1 ;  /* 0x000000a323297210 */ /* 0x000fc400007e2414 */
[C---:B------:R-:W-:Y:S02]  /*21d0*/  LEA R90, P2, R40.reuse, c[0x0][0x180], 0x2 ;  /* 0x00006000285a7a11 */ /* 0x040fe400078410ff */
[----:B------:R-:W-:Y:S02]  /*21e0*/  IADD3 R84, P0, P1, R129, R164, R128 ;  /* 0x000000a481547210 */ /* 0x000fe4000791e080 */
[----:B------:R-:W-:Y:S02]  /*21f0*/  LEA.HI.X R91, R40, c[0x0][0x184], R41, 0x2, P2 ;  /* 0x00006100285b7a11 */ /* 0x000fe400010f1429 */
[----:B------:R-:W4:Y:S01]  /*2200*/  LDS.128 R40, [R75+0x10] ;  /* 0x000010004b287984 */ /* 0x000f220000000c00 */
[----:B------:R-:W-:Y:S02]  /*2210*/  LEA R92, P2, R84, c[0x0][0x180], 0x2 ;  /* 0x00006000545c7a11 */ /* 0x000fe400078410ff */
[----:B------:R-:W-:Y:S01]  /*2220*/  IADD3.X R85, R34, R163, R19, P0, P1 ;  /* 0x000000a322557210 */ /* 0x000fe200007e2413 */
[----:B------:R-:W2:Y:S03]  /*2230*/  LDG.E.64.CONSTANT R90, [R90.64] ;  /* 0x0000000a5a5a7981 */ /* 0x000ea6000c1e9b00 */
[----:B------:R-:W-:-:S06]  /*2240*/  LEA.HI.X R93, R84, c[0x0][0x184], R85, 0x2, P2 ;  /* 0x00006100545d7a11 */ /* 0x000fcc00010f1455 */
[----:B------:R-:W3:Y:S01]  /*2250*/  LDG.E.64.CONSTANT R92, [R92.64] ;  /* 0x0000000a5c5c7981 */ /* 0x000ee2000c1e9b00 */
[----:B----4-:R-:W-:Y:S02]  /*2260*/  FFMA.FTZ R83, R48, R40, R83 ;  /* 0x0000002830537223 */ /* 0x010fe40000010053 */
[----:B------:R-:W-:Y:S01]  /*2270*/  FFMA.FTZ R82, R49, R41, R82 ;  /* 0x0000002931527223 */ /* 0x000fe20000010052 */
[----:B------:R-:W-:Y:S01]  /*2280*/  IADD3 R41, P0, P1, R127, R164, R126 ;  /* 0x000000a47f297210 */ /* 0x000fe2000791e07e */
[----:B-----5:R-:W-:-:S03]  /*2290*/  FFMA.FTZ R83, R52, R42, R83 ;  /* 0x0000002a34537223 */ /* 0x020fc60000010053 */
        /* <DEDUP_REMOVED lines=8> */
[----:B------:R-:W-:Y:S01]  /*2320*/  IADD3 R41, P0, P1, R123, R164, R122 ;  /* 0x000000a47b297210 */ /* 0x000fe2000791e07a */
[----:B------:R-:W-:-:S03]  /*2330*/  FFMA.FTZ R82, R53, R43, R82 ;  /* 0x0000002b35527223 */ /* 0x000fc60000010052 */
[----:B------:R-:W-:Y:S01]  /*2340*/  LEA R52, P2, R41, c[0x0][0x180], 0x2 ;  /* 0x0000600029347a11 */ /* 0x000fe200078410ff */
[----:B------:R-:W5:Y:S01]  /*2350*/  LDG.E.64.CONSTANT R86, [R86.64] ;  /* 0x0000000a56567981 */ /* 0x000f62000c1e9b00 */
[----:B------:R-:W-:-:S04]  /*2360*/  IADD3.X R42, R39, R163, R16, P0, P1 ;  /* 0x000000a3272a7210 */ /* 0x000fc800007e2410 */
[----:B------:R-:W-:-:S06]  /*2370*/  LEA.HI.X R53, R41, c[0x0][0x184], R42, 0x2, P2 ;  /* 0x0000610029357a11 */ /* 0x000fcc00010f142a */
[----:B------:R-:W5:Y:S01]  /*2380*/  LDG.E.64.CONSTANT R52, [R52.64] ;  /* 0x0000000a34347981 */ /* 0x000f62000c1e9b00 */
[----:B------:R-:W-:Y:S01]  /*2390*/  FFMA.FTZ R83, R54, R44, R83 ;  /* 0x0000002c36537223 */ /* 0x000fe20000010053 */
[----:B------:R-:W-:Y:S01]  /*23a0*/  IADD3 R40, P0, P1, R121, R164, R120 ;  /* 0x000000a479287210 */ /* 0x000fe2000791e078 */
[----:B------:R-:W-:Y:S02]  /*23b0*/  FFMA.FTZ R44, R55, R45, R82 ;  /* 0x0000002d372c7223 */ /* 0x000fe40000010052 */
[----:B------:R-:W-:Y:S01]  /*23c0*/  FFMA.FTZ R45, R80, R46, R83 ;  /* 0x0000002e502d7223 */ /* 0x000fe20000010053 */
[----:B------:R-:W-:Y:S02]  /*23d0*/  LEA R82, P2, R40, c[0x0][0x180], 0x2 ;  /* 0x0000600028527a11 */ /* 0x000fe400078410ff */
[----:B------:R-:W-:Y:S02]  /*23e0*/  IADD3.X R41, R38, R163, R15, P0, P1 ;  /* 0x000000a326297210 */ /* 0x000fe400007e240f */
[----:B------:R-:W-:Y:S01]  /*23f0*/  IADD3 R46, P0, P1, R119, R164, R118 ;  /* 0x000000a4772e7210 */ /* 0x000fe2000791e076 */
[----:B------:R-:W-:Y:S01]  /*2400*/  FFMA.FTZ R44, R81, R47, R44 ;  /* 0x0000002f512c7223 */ /* 0x000fe2000001002c */
[----:B------:R-:W-:-:S02]  /*2410*/  LEA.HI.X R83, R40, c[0x0][0x184], R41, 0x2, P2 ;  /* 0x0000610028537a11 */ /* 0x000fc400010f1429 */
[----:B------:R-:W-:Y:S01]  /*2420*/  LEA R54, P2, R46, c[0x0][0x180], 0x2 ;  /* 0x000060002e367a11 */ /* 0x000fe200078410ff */
[----:B------:R-:W0:Y:S01]  /*2430*/  LDS.128 R40, [R75+0x30] ;  /* 0x000030004b287984 */ /* 0x000e220000000c00 */
[----:B------:R-:W-:-:S03]  /*2440*/  IADD3.X R47, R57, R163, R14, P0, P1 ;  /* 0x000000a3392f7210 */ /* 0x000fc600007e240e */
[----:B------:R-:W5:Y:S01]  /*2450*/  LDG.E.64.CONSTANT R82, [R82.64] ;  /* 0x0000000a52527981 */ /* 0x000f62000c1e9b00 */
[----:B------:R-:W-:Y:S02]  /*2460*/  LEA.HI.X R55, R46, c[0x0][0x184], R47, 0x2, P2 ;  /* 0x000061002e377a11 */ /* 0x000fe400010f142f */
[----:B------:R-:W-:-:S04]  /*2470*/  IADD3 R46, P0, P1, R117, R164, R116 ;  /* 0x000000a4752e7210 */ /* 0x000fc8000791e074 */
[----:B------:R-:W-:Y:S01]  /*2480*/  LEA R80, P2, R46, c[0x0][0x180], 0x2 ;  /* 0x000060002e507a11 */ /* 0x000fe200078410ff */
[----:B------:R-:W5:Y:S01]  /*2490*/  LDG.E.64.CONSTANT R54, [R54.64] ;  /* 0x0000000a36367981 */ /* 0x000f62000c1e9b00 */
        /* <DEDUP_REMOVED lines=9> */
[----:B------:R-:W-:Y:S02]  /*2530*/  FFMA.FTZ R40, R89, R41, R44 ;  /* 0x0000002959287223 */ /* 0x000fe4000001002c */
[----:B------:R-:W-:Y:S02]  /*2540*/  FFMA.FTZ R41, R50, R42, R45 ;  /* 0x0000002a32297223 */ /* 0x000fe4000001002d */
[----:B------:R-:W2:Y:S01]  /*2550*/  LDS.128 R44, [R75+0x40] ;  /* 0x000040004b2c7984 */ /* 0x000ea20000000c00 */
[----:B------:R-:W-:Y:S02]  /*2560*/  FFMA.FTZ R40, R51, R43, R40 ;  /* 0x0000002b33287223 */ /* 0x000fe40000010028 */
[----:B--2---:R-:W-:Y:S02]  /*2570*/  FFMA.FTZ R41, R90, R44, R41 ;  /* 0x0000002c5a297223 */ /* 0x004fe40000010029 */
[----:B------:R-:W-:-:S02]  /*2580*/  FFMA.FTZ R40, R91, R45, R40 ;  /* 0x0000002d5b287223 */ /* 0x000fc40000010028 */
[----:B---3--:R-:W-:Y:S02]  /*2590*/  FFMA.FTZ R89, R92, R46, R41 ;  /* 0x0000002e5c597223 */ /* 0x008fe40000010029 */
[----:B------:R-:W-:Y:S02]  /*25a0*/  FFMA.FTZ R88, R93, R47, R40 ;  /* 0x0000002f5d587223 */ /* 0x000fe40000010028 */
[----:B------:R-:W4:Y:S01]  /*25b0*/  LDS.128 R44, [R75+0x50] ;  /* 0x000050004b2c7984 */ /* 0x000f220000000c00 */
[----:B------:R-:W-:-:S04]  /*25c0*/  IADD3 R40, P0, P1, R113, R164, R112 ;  /* 0x000000a471287210 */ /* 0x000fc8000791e070 */
[----:B------:R-:W-:Y:S02]  /*25d0*/  IADD3.X R41, R58, R163, R11, P0, P1 ;  /* 0x000000a33a297210 */ /* 0x000fe400007e240b */
[----:B------:R-:W-:-:S04]  /*25e0*/  LEA R50, P2, R40, c[0x0][0x180], 0x2 ;  /* 0x0000600028327a11 */ /* 0x000fc800078410ff */
[----:B------:R-:W-:Y:S02]  /*25f0*/  LEA.HI.X R51, R40, c[0x0][0x184], R41, 0x2, P2 ;  /* 0x0000610028337a11 */ /* 0x000fe400010f1429 */
[----:B------:R-:W0:Y:S04]  /*2600*/  LDS.128 R40, [R75+0x60] ;  /* 0x000060004b287984 */ /* 0x000e280000000c00 */
[----:B------:R-:W2:Y:S01]  /*2610*/  LDG.E.64.CONSTANT R50, [R50.64] ;  /* 0x0000000a32327981 */ /* 0x000ea2000c1e9b00 */
[----:B----4-:R-:W-:Y:S02]  /*2620*/  FFMA.FTZ R89, R84, R44, R89 ;  /* 0x0000002c54597223 */ /* 0x010fe40000010059 */
[----:B------:R-:W-:Y:S02]  /*2630*/  FFMA.FTZ R88, R85, R45, R88 ;  /* 0x0000002d55587223 */ /* 0x000fe40000010058 */
[----:B-----5:R-:W-:-:S02]  /*2640*/  FFMA.FTZ R89, R86, R46, R89 ;  /* 0x0000002e56597223 */ /* 0x020fc40000010059 */
[----:B------:R-:W-:Y:S02]  /*2650*/  FFMA.FTZ R88, R87, R47, R88 ;  /* 0x0000002f57587223 */ /* 0x000fe40000010058 */
[----:B------:R-:W1:Y:S01]  /*2660*/  LDS.128 R44, [R75+0x70] ;  /* 0x000070004b2c7984 */ /* 0x000e620000000c00 */
[----:B0-----:R-:W-:Y:S01]  /*2670*/  FFMA.FTZ R89, R52, R40, R89 ;  /* 0x0000002834597223 */ /* 0x001fe20000010059 */
[----:B------:R-:W-:-:S04]  /*2680*/  IADD3 R40, P0, P1, R111, R164, R110 ;  /* 0x000000a46f287210 */ /* 0x000fc8000791e06e */
[----:B------:R-:W-:Y:S02]  /*2690*/  LEA R84, P2, R40, c[0x0][0x180], 0x2 ;  /* 0x0000600028547a11 */ /* 0x000fe400078410ff */
[----:B------:R-:W-:-:S04]  /*26a0*/  IADD3.X R85, R61, R163, R10, P0, P1 ;  /* 0x000000a33d557210 */ /* 0x000fc800007e240a */
[----:B------:R-:W-:Y:S01]  /*26b0*/  LEA.HI.X R85, R40, c[0x0][0x184], R85, 0x2, P2 ;  /* 0x0000610028557a11 */ /* 0x000fe200010f1455 */
[----:B------:R-:W-:-:S04]  /*26c0*/  FFMA.FTZ R88, R53, R41, R88 ;  /* 0x0000002935587223 */ /* 0x000fc80000010058 */
[----:B------:R0:W3:Y:S01]  /*26d0*/  LDG.E.64.CONSTANT R52, [R84.64] ;  /* 0x0000000a54347981 */ /* 0x0000e2000c1e9b00 */
[----:B------:R-:W-:Y:S02]  /*26e0*/  FFMA.FTZ R89, R82, R42, R89 ;  /* 0x0000002a52597223 */ /* 0x000fe40000010059 */
[----:B------:R-:W-:Y:S02]  /*26f0*/  FFMA.FTZ R88, R83, R43, R88 ;  /* 0x0000002b53587223 */ /* 0x000fe40000010058 */
[----:B------:R-:W4:Y:S01]  /*2700*/  LDS.128 R40, [R75+0x80] ;  /* 0x000080004b287984 */ /* 0x000f220000000c00 */
[----:B-1----:R-:W-:Y:S02]  /*2710*/  FFMA.FTZ R89, R54, R44, R89 ;  /* 0x0000002c36597223 */ /* 0x002fe40000010059 */
[----:B------:R-:W-:Y:S01]  /*2720*/  FFMA.FTZ R44, R55, R45, R88 ;  /* 0x0000002d372c7223 */ /* 0x000fe20000010058 */
[----:B------:R-:W-:Y:S01]  /*2730*/  IADD3 R55, P0, P1, R109, R164, R108 ;  /* 0x000000a46d377210 */ /* 0x000fe2000791e06c */
[----:B------:R-:W-:Y:S01]  /*2740*/  FFMA.FTZ R45, R80, R46, R89 ;  /* 0x0000002e502d7223 */ /* 0x000fe20000010059 */
[----:B------:R-:W-:Y:S01]  /*2750*/  IADD3 R46, P3, P4, R107, R164, R106 ;  /* 0x000000a46b2e7210 */ /* 0x000fe20007c7e06a */
[----:B------:R-:W-:Y:S01]  /*2760*/  FFMA.FTZ R44, R81, R47, R44 ;  /* 0x0000002f512c7223 */ /* 0x000fe2000001002c */
[----:B------:R-:W-:-:S02]  /*2770*/  LEA R54, P2, R55, c[0x0][0x180], 0x2 ;  /* 0x0000600037367a11 */ /* 0x000fc400078410ff */
[----:B------:R-:W-:Y:S02]  /*2780*/  LEA R96, P5, R46, c[0x0][0x180], 0x2 ;  /* 0x000060002e607a11 */ /* 0x000fe400078a10ff */
[-C--:B------:R-:W-:Y:S02]  /*2790*/  IADD3.X R80, R60, R163.reuse, R9, P0, P1 ;  /* 0x000000a33c507210 */ /* 0x080fe400007e2409 */
        /* <DEDUP_REMOVED lines=8> */
[----:B------:R-:W-:-:S06]  /*2820*/  LEA.HI.X R81, R46, c[0x0][0x184], R47, 0x2, P2 ;  /* 0x000061002e517a11 */ /* 0x000fcc00010f142f */
[----:B------:R-:W5:Y:S01]  /*2830*/  LDG.E.64.CONSTANT R80, [R80.64] ;  /* 0x0000000a50507981 */ /* 0x000f62000c1e9b00 */
[-C--:B------:R-:W-:Y:S02]  /*2840*/  IADD3 R83, P2, P3, R103, R164.reuse, R102 ;  /* 0x000000a467537210 */ /* 0x080fe40007b5e066 */
[----:B0-----:R-:W-:Y:S02]  /*2850*/  IADD3 R85, P4, P5, R101, R164, R100 ;  /* 0x000000a465557210 */ /* 0x001fe40007d9e064 */
[-C--:B------:R-:W-:Y:S02]  /*2860*/  IADD3.X R84, R65, R163.reuse, R6, P2, P3 ;  /* 0x000000a341547210 */ /* 0x080fe400017e6406 */
[C---:B------:R-:W-:Y:S02]  /*2870*/  LEA R82, P6, R83.reuse, c[0x0][0x180], 0x2 ;  /* 0x0000600053527a11 */ /* 0x040fe400078c10ff */
[----:B------:R-:W-:Y:S02]  /*2880*/  IADD3.X R86, R64, R163, R5, P4, P5 ;  /* 0x000000a340567210 */ /* 0x000fe400027ea405 */
[----:B------:R-:W-:-:S02]  /*2890*/  LEA.HI.X R83, R83, c[0x0][0x184], R84, 0x2, P6 ;  /* 0x0000610053537a11 */ /* 0x000fc400030f1454 */
[----:B------:R-:W-:Y:S02]  /*28a0*/  LEA R84, P6, R85, c[0x0][0x180], 0x2 ;  /* 0x0000600055547a11 */ /* 0x000fe400078c10ff */
[----:B------:R-:W-:Y:S01]  /*28b0*/  IADD3 R47, P0, P1, R99, R164, R98 ;  /* 0x000000a4632f7210 */ /* 0x000fe2000791e062 */
[----:B----4-:R-:W-:Y:S01]  /*28c0*/  FFMA.FTZ R45, R48, R40, R45 ;  /* 0x00000028302d7223 */ /* 0x010fe2000001002d */
[----:B------:R-:W-:Y:S01]  /*28d0*/  LEA.HI.X R85, R85, c[0x0][0x184], R86, 0x2, P6 ;  /* 0x0000610055557a11 */ /* 0x000fe200030f1456 */
[----:B------:R-:W4:Y:S01]  /*28e0*/  LDG.E.64.CONSTANT R82, [R82.64] ;  /* 0x0000000a52527981 */ /* 0x000f22000c1e9b00 */
[----:B------:R-:W-:Y:S02]  /*28f0*/  IADD3.X R48, R67, R163, R4, P0, P1 ;  /* 0x000000a343307210 */ /* 0x000fe400007e2404 */
[----:B------:R-:W-:Y:S02]  /*2900*/  LEA R86, P6, R47, c[0x0][0x180], 0x2 ;  /* 0x000060002f567a11 */ /* 0x000fe400078c10ff */
[----:B------:R-:W-:Y:S01]  /*2910*/  IADD3 R46, P2, P3, R95, R164, R94 ;  /* 0x000000a45f2e7210 */ /* 0x000fe20007b5e05e */
[----:B------:R-:W4:Y:S01]  /*2920*/  LDG.E.64.CONSTANT R84, [R84.64] ;  /* 0x0000000a54547981 */ /* 0x000f22000c1e9b00 */
[----:B------:R-:W-:-:S02]  /*2930*/  LEA.HI.X R87, R47, c[0x0][0x184], R48, 0x2, P6 ;  /* 0x000061002f577a11 */ /* 0x000fc400030f1430 */
[----:B------:R-:W-:Y:S02]  /*2940*/  LEA R88, P6, R46, c[0x0][0x180], 0x2 ;  /* 0x000060002e587a11 */ /* 0x000fe400078c10ff */
[----:B------:R-:W-:Y:S02]  /*2950*/  IADD3.X R47, R66, R163, R3, P2, P3 ;  /* 0x000000a3422f7210 */ /* 0x000fe400017e6403 */
[-C--:B------:R-:W-:Y:S01]  /*2960*/  IADD3 R40, P5, P4, R79, R164.reuse, R78 ;  /* 0x000000a44f287210 */ /* 0x080fe20007cbe04e */
[----:B------:R-:W4:Y:S01]  /*2970*/  LDG.E.64.CONSTANT R86, [R86.64] ;  /* 0x0000000a56567981 */ /* 0x000f22000c1e9b00 */
[----:B------:R-:W-:Y:S02]  /*2980*/  IADD3 R164, P0, P1, R77, R164, R76 ;  /* 0x000000a44da47210 */ /* 0x000fe4000791e04c */
[----:B------:R-:W-:Y:S02]  /*2990*/  LEA.HI.X R89, R46, c[0x0][0x184], R47, 0x2, P6 ;  /* 0x000061002e597a11 */ /* 0x000fe400030f142f */
[----:B------:R-:W-:-:S02]  /*29a0*/  LEA R90, P2, R40, c[0x0][0x180], 0x2 ;  /* 0x00006000285a7a11 */ /* 0x000fc400078410ff */
[-C--:B------:R-:W-:Y:S02]  /*29b0*/  IADD3.X R47, R69, R163.reuse, R2, P5, P4 ;  /* 0x000000a3452f7210 */ /* 0x080fe40002fe8402 */
[----:B------:R-:W-:Y:S01]  /*29c0*/  IADD3.X R163, R71, R163, R0, P0, P1 ;  /* 0x000000a347a37210 */ /* 0x000fe200007e2400 */
[----:B------:R-:W4:Y:S01]  /*29d0*/  LDG.E.64.CONSTANT R88, [R88.64] ;  /* 0x0000000a58587981 */ /* 0x000f22000c1e9b00 */
[----:B------:R-:W-:Y:S02]  /*29e0*/  LEA.HI.X R91, R40, c[0x0][0x184], R47, 0x2, P2 ;  /* 0x00006100285b7a11 */ /* 0x000fe400010f142f */
[----:B------:R-:W-:-:S04]  /*29f0*/  LEA R92, P0, R164, c[0x0][0x180], 0x2 ;  /* 0x00006000a45c7a11 */ /* 0x000fc800078010ff */
[----:B------:R-:W-:Y:S01]  /*2a00*/  LEA.HI.X R93, R164, c[0x0][0x184], R163, 0x2, P0 ;  /* 0x00006100a45d7a11 */ /* 0x000fe200000f14a3 */
[----:B------:R-:W4:Y:S05]  /*2a10*/  LDG.E.64.CONSTANT R90, [R90.64] ;  /* 0x0000000a5a5a7981 */ /* 0x000f2a000c1e9b00 */
[----:B------:R-:W4:Y:S01]  /*2a20*/  LDG.E.64.CONSTANT R92, [R92.64] ;  /* 0x0000000a5c5c7981 */ /* 0x000f22000c1e9b00 */
[----:B------:R-:W-:Y:S02]  /*2a30*/  FFMA.FTZ R40, R49, R41, R44 ;  /* 0x0000002931287223 */ /* 0x000fe4000001002c */
[----:B--2---:R-:W-:Y:S02]  /*2a40*/  FFMA.FTZ R41, R50, R42, R45 ;  /* 0x0000002a32297223 */ /* 0x004fe4000001002d */
[----:B------:R-:W3:Y:S01]  /*2a50*/  LDS.128 R44, [R75+0x90] ;  /* 0x000090004b2c7984 */ /* 0x000ee20000000c00 */
[----:B------:R-:W-:-:S02]  /*2a60*/  FFMA.FTZ R48, R51, R43, R40 ;  /* 0x0000002b33307223 */ /* 0x000fc40000010028 */
[----:B---3--:R-:W-:Y:S02]  /*2a70*/  FFMA.FTZ R49, R52, R44, R41 ;  /* 0x0000002c34317223 */ /* 0x008fe40000010029 */
[----:B------:R-:W0:Y:S01]  /*2a80*/  LDS.128 R40, [R75+0xa0] ;  /* 0x0000a0004b287984 */ /* 0x000e220000000c00 */
[----:B------:R-:W-:Y:S02]  /*2a90*/  FFMA.FTZ R48, R53, R45, R48 ;  /* 0x0000002d35307223 */ /* 0x000fe40000010030 */
[----:B-----5:R-:W-:Y:S02]  /*2aa0*/  FFMA.FTZ R49, R54, R46, R49 ;  /* 0x0000002e36317223 */ /* 0x020fe40000010031 */
[----:B------:R-:W-:Y:S02]  /*2ab0*/  FFMA.FTZ R48, R55, R47, R48 ;  /* 0x0000002f37307223 */ /* 0x000fe40000010030 */
[----:B------:R-:W4:Y:S01]  /*2ac0*/  LDS.128 R44, [R75+0xb0] ;  /* 0x0000b0004b2c7984 */ /* 0x000f220000000c00 */
[----:B0-----:R-:W-:-:S02]  /*2ad0*/  FFMA.FTZ R49, R96, R40, R49 ;  /* 0x0000002860317223 */ /* 0x001fc40000010031 */
[----:B------:R-:W-:Y:S01]  /*2ae0*/  FFMA.FTZ R40, R97, R41, R48 ;  /* 0x0000002961287223 */ /* 0x000fe20000010030 */
[----:B------:R-:W-:Y:S01]  /*2af0*/  LDS.128 R52, [R75+0xd0] ;  /* 0x0000d0004b347984 */ /* 0x000fe20000000c00 */
[----:B------:R-:W-:-:S03]  /*2b00*/  FFMA.FTZ R41, R80, R42, R49 ;  /* 0x0000002a50297223 */ /* 0x000fc60000010031 */
[----:B------:R-:W0:Y:S01]  /*2b10*/  LDS.128 R48, [R75+0xc0] ;  /* 0x0000c0004b307984 */ /* 0x000e220000000c00 */
[----:B------:R-:W-:Y:S01]  /*2b20*/  FFMA.FTZ R40, R81, R43, R40 ;  /* 0x0000002b51287223 */ /* 0x000fe20000010028 */
[----:B------:R-:W-:Y:S01]  /*2b30*/  IADD3 R158, R158, 0x4, RZ ;  /* 0x000000049e9e7810 */ /* 0x000fe20007ffe0ff */
[----:B----4-:R-:W-:Y:S02]  /*2b40*/  FFMA.FTZ R41, R82, R44, R41 ;  /* 0x0000002c52297223 */ /* 0x010fe40000010029 */
[----:B------:R-:W-:Y:S02]  /*2b50*/  FFMA.FTZ R40, R83, R45, R40 ;  /* 0x0000002d53287223 */ /* 0x000fe40000010028 */
[----:B------:R-:W-:Y:S02]  /*2b60*/  FFMA.FTZ R41, R84, R46, R41 ;  /* 0x0000002e54297223 */ /* 0x000fe40000010029 */
[----:B------:R-:W-:Y:S02]  /*2b70*/  FFMA.FTZ R40, R85, R47, R40 ;  /* 0x0000002f55287223 */ /* 0x000fe40000010028 */
[----:B0-----:R-:W-:-:S02]  /*2b80*/  FFMA.FTZ R41, R86, R48, R41 ;  /* 0x0000003056297223 */ /* 0x001fc40000010029 */
[----:B------:R-:W-:Y:S02]  /*2b90*/  FFMA.FTZ R40, R87, R49, R40 ;  /* 0x0000003157287223 */ /* 0x000fe40000010028 */
[----:B------:R-:W-:Y:S02]  /*2ba0*/  FFMA.FTZ R41, R88, R50, R41 ;  /* 0x0000003258297223 */ /* 0x000fe40000010029 */
[----:B------:R-:W-:Y:S02]  /*2bb0*/  FFMA.FTZ R40, R89, R51, R40 ;  /* 0x0000003359287223 */ /* 0x000fe40000010028 */
[----:B------:R-:W-:Y:S02]  /*2bc0*/  FFMA.FTZ R41, R90, R52, R41 ;  /* 0x000000345a297223 */ /* 0x000fe40000010029 */
[----:B------:R-:W-:Y:S02]  /*2bd0*/  FFMA.FTZ R40, R91, R53, R40 ;  /* 0x000000355b287223 */ /* 0x000fe40000010028 */
[----:B------:R-:W-:-:S02]  /*2be0*/  FFMA.FTZ R41, R92, R54, R41 ;  /* 0x000000365c297223 */ /* 0x000fc40000010029 */
[----:B------:R-:W-:Y:S01]  /*2bf0*/  FFMA.FTZ R40, R93, R55, R40 ;  /* 0x000000375d287223 */ /* 0x000fe20000010028 */
[----:B------:R-:W-:-:S03]  /*2c00*/  ISETP.GE.AND P1, PT, R158, R155, PT ;  /* 0x0000009b9e00720c */ /* 0x000fc60003f26270 */
[----:B------:R-:W-:Y:S01]  /*2c10*/  FADD.FTZ R47, R41, R40 ;  /* 0x00000028292f7221 */ /* 0x000fe20000010000 */
[----:B------:R-:W-:Y:S07]  /*2c20*/  BRA.DIV ~URZ, `(.L_x_22530) ;  /* 0x000053d27f007947 */ /* 0x000fee000b800000 */
[----:B------:R0:W1:Y:S02]  /*2c30*/  SHFL.BFLY PT, R40, R47, 0x1, 0x1f ;  /* 0x0c201f002f287f89 */ /* 0x00006400000e0000 */
.L_x_22574:
        /* <DEDUP_REMOVED lines=9> */
.L_x_22532:
[----:B------:R-:W-:Y:S05]  /*2cd0*/  BSYNC B1 ;  /* 0x0000000000017941 */ /* 0x000fea0003800000 */
.L_x_22531:
[----:B------:R-:W-:Y:S02]  /*2ce0*/  IADD3 R156, P0, R156, 0x10, RZ ;  /* 0x000000109c9c7810 */ /* 0x000fe40007f1e0ff */
[----:B-1----:R-:W-:Y:S02]  /*2cf0*/  IADD3 R162, R162, 0x100, RZ ;  /* 0x00000100a2a27810 */ /* 0x002fe40007ffe0ff */
[----:B------:R-:W-:Y:S01]  /*2d00*/  IADD3 R159, R159, 0x40, RZ ;  /* 0x000000409f9f7810 */ /* 0x000fe20007ffe0ff */
[----:B------:R-:W-:Y:S01]  /*2d10*/  IMAD.X R157, RZ, RZ, R157, P0 ;  /* 0x000000ffff9d7224 */ /* 0x000fe200000e069d */
[----:B0-----:R-:W-:Y:S05]  /*2d20*/  @!P1 BRA `(.L_x_22533) ;  /* 0xfffff14000009947 */ /* 0x001fea000383ffff */
[----:B------:R-:W-:Y:S05]  /*2d30*/  BRA `(.L_x_22528) ;  /* 0x00000f6000007947 */ /* 0x000fea0003800000 */
.L_x_22529:
[----:B------:R-:W-:Y:S01]  /*2d40*/  IADD3 R96, -R154, 0x1, RZ ;  /* 0x000000019a607810 */ /* 0x000fe20007ffe1ff */
[----:B------:R-:W-:-:S02]  /*2d50*/  IMAD.MOV.U32 R147, RZ, RZ, -0x800001 ;  /* 0xff7fffffff937424 */ /* 0x000fc400078e00ff */
[----:B------:R-:W-:-:S05]  /*2d60*/  IMAD.MOV.U32 R92, RZ, RZ, R148 ;  /* 0x000000ffff5c7224 */ /* 0x000fca00078e0094 */
.L_x_22537:
        /* <DEDUP_REMOVED lines=21> */
[----:B------:R-:W-:Y:S03]  /*2ec0*/  LDS.128 R44, [R75+0x10] ;  /* 0x000010004b2c7984 */ /* 0x000fe60000000c00 */
[----:B------:R-:W-:Y:S01]  /*2ed0*/  LEA R86, P0, R40, c[0x0][0x180], 0x2 ;  /* 0x0000600028567a11 */ /* 0x000fe200078010ff */
[----:B------:R-:W2:Y:S01]  /*2ee0*/  LDG.E.64.CONSTANT R82, [R82.64] ;  /* 0x0000000a52527981 */ /* 0x000ea2000c1e9b00 */
[----:B------:R-:W-:-:S03]  /*2ef0*/  IADD3.X R41, R29, R163, R26, P2, P4 ;  /* 0x000000a31d297210 */ /* 0x000fc600017e841a */
[----:B------:R-:W3:Y:S01]  /*2f00*/  LDG.E.64.CONSTANT R84, [R84.64] ;  /* 0x0000000a54547981 */ /* 0x000ee2000c1e9b00 */
[----:B------:R-:W-:Y:S02]  /*2f10*/  LEA.HI.X R87, R40, c[0x0][0x184], R41, 0x2, P0 ;  /* 0x0000610028577a11 */ /* 0x000fe400000f1429 */
[----:B------:R-:W-:-:S04]  /*2f20*/  IADD3 R40, P0, P1, R141, R162, R140 ;  /* 0x000000a28d287210 */ /* 0x000fc8000791e08c */
[----:B------:R-:W-:Y:S01]  /*2f30*/  LEA R48, P2, R40, c[0x0][0x180], 0x2 ;  /* 0x0000600028307a11 */ /* 0x000fe200078410ff */
[----:B------:R-:W4:Y:S01]  /*2f40*/  LDG.E.64.CONSTANT R86, [R86.64] ;  /* 0x0000000a56567981 */ /* 0x000f22000c1e9b00 */
        /* <DEDUP_REMOVED lines=11> */
[----:B------:R-:W-:-:S06]  /*3000*/  LEA.HI.X R81, R40, c[0x0][0x184], R41, 0x2, P2 ;  /* 0x0000610028517a11 */ /* 0x000fcc00010f1429 */
[----:B------:R-:W5:Y:S01]  /*3010*/  LDG.E.64.CONSTANT R80, [R80.64] ;  /* 0x0000000a50507981 */ /* 0x000f62000c1e9b00 */
        /* <DEDUP_REMOVED lines=9> */
[----:B------:R-:W2:Y:S04]  /*30b0*/  LDS.128 R40, [R75] ;  /* 0x000000004b287984 */ /* 0x000ea80000000c00 */
[----:B------:R-:W5:Y:S01]  /*30c0*/  LDG.E.64.CONSTANT R50, [R50.64] ;  /* 0x0000000a32327981 */ /* 0x000f62000c1e9b00 */
[----:B--2---:R-:W-:-:S04]  /*30d0*/  FMUL.FTZ R89, R82, R42 ;  /* 0x0000002a52597220 */ /* 0x004fc80000410000 */
[----:B---3--:R-:W-:Y:S02]  /*30e0*/  FFMA.FTZ R89, R84, R40, R89 ;  /* 0x0000002854597223 */ /* 0x008fe40000010059 */
[----:B------:R-:W-:-:S04]  /*30f0*/  FMUL.FTZ R40, R83, R43 ;  /* 0x0000002b53287220 */ /* 0x000fc80000410000 */
[----:B------:R-:W-:Y:S01]  /*3100*/  FFMA.FTZ R40, R85, R41, R40 ;  /* 0x0000002955287223 */ /* 0x000fe20000010028 */
[----:B------:R-:W-:-:S04]  /*3110*/  IADD3 R41, P0, P1, R131, R162, R130 ;  /* 0x000000a283297210 */ /* 0x000fc8000791e082 */
[----:B------:R-:W-:Y:S02]  /*3120*/  LEA R90, P2, R41, c[0x0][0x180], 0x2 ;  /* 0x00006000295a7a11 */ /* 0x000fe400078410ff */
[----:B------:R-:W-:-:S04]  /*3130*/  IADD3.X R42, R35, R163, R20, P0, P1 ;  /* 0x000000a3232a7210 */ /* 0x000fc800007e2414 */
[----:B------:R-:W-:-:S06]  /*3140*/  LEA.HI.X R91, R41, c[0x0][0x184], R42, 0x2, P2 ;  /* 0x00006100295b7a11 */ /* 0x000fcc00010f142a */
[----:B------:R-:W2:Y:S01]  /*3150*/  LDG.E.64.CONSTANT R90, [R90.64] ;  /* 0x0000000a5a5a7981 */ /* 0x000ea2000c1e9b00 */
[----:B----4-:R-:W-:Y:S01]  /*3160*/  FFMA.FTZ R40, R87, R45, R40 ;  /* 0x0000002d57287223 */ /* 0x010fe20000010028 */
[----:B------:R-:W-:-:S03]  /*3170*/  IADD3 R41, P0, P1, R129, R162, R128 ;  /* 0x000000a281297210 */ /* 0x000fc6000791e080 */
[----:B-----5:R-:W-:Y:S01]  /*3180*/  FFMA.FTZ R82, R49, R47, R40 ;  /* 0x0000002f31527223 */ /* 0x020fe20000010028 */
[----:B------:R-:W-:Y:S02]  /*3190*/  IADD3.X R40, R34, R163, R19, P0, P1 ;  /* 0x000000a322287210 */ /* 0x000fe400007e2413 */
[----:B------:R-:W-:Y:S01]  /*31a0*/  LEA R88, P2, R41, c[0x0][0x180], 0x2 ;  /* 0x0000600029587a11 */ /* 0x000fe200078410ff */
[----:B------:R-:W-:-:S03]  /*31b0*/  FFMA.FTZ R83, R86, R44, R89 ;  /* 0x0000002c56537223 */ /* 0x000fc60000010059 */
[----:B------:R-:W-:Y:S02]  /*31c0*/  LEA.HI.X R89, R41, c[0x0][0x184], R40, 0x2, P2 ;  /* 0x0000610029597a11 */ /* 0x000fe400010f1428 */
[----:B------:R-:W0:Y:S01]  /*31d0*/  LDS.128 R40, [R75+0x20] ;  /* 0x000020004b287984 */ /* 0x000e220000000c00 */
[----:B------:R-:W-:Y:S01]  /*31e0*/  IADD3 R44, P0, P1, R127, R162, R126 ;  /* 0x000000a27f2c7210 */ /* 0x000fe2000791e07e */
[----:B------:R-:W-:Y:S02]  /*31f0*/  FFMA.FTZ R83, R48, R46, R83 ;  /* 0x0000002e30537223 */ /* 0x000fe40000010053 */
[----:B------:R-:W3:Y:S01]  /*3200*/  LDG.E.64.CONSTANT R88, [R88.64] ;  /* 0x0000000a58587981 */ /* 0x000ee2000c1e9b00 */
[----:B------:R-:W-:Y:S02]  /*3210*/  LEA R48, P2, R44, c[0x0][0x180], 0x2 ;  /* 0x000060002c307a11 */ /* 0x000fe400078410ff */
[----:B------:R-:W-:-:S04]  /*3220*/  IADD3.X R45, R37, R163, R18, P0, P1 ;  /* 0x000000a3252d7210 */ /* 0x000fc800007e2412 */
[----:B------:R-:W-:Y:S02]  /*3230*/  LEA.HI.X R49, R44, c[0x0][0x184], R45, 0x2, P2 ;  /* 0x000061002c317a11 */ /* 0x000fe400010f142d */
[----:B------:R-:W1:Y:S04]  /*3240*/  LDS.128 R44, [R75+0x30] ;  /* 0x000030004b2c7984 */ /* 0x000e680000000c00 */
[----:B------:R-:W4:Y:S01]  /*3250*/  LDG.E.64.CONSTANT R48, [R48.64] ;  /* 0x0000000a30307981 */ /* 0x000f22000c1e9b00 */
[----:B0-----:R-:W-:Y:S02]  /*3260*/  FFMA.FTZ R83, R52, R40, R83 ;  /* 0x0000002834537223 */ /* 0x001fe40000010053 */
[----:B------:R-:W-:Y:S02]  /*3270*/  FFMA.FTZ R40, R53, R41, R82 ;  /* 0x0000002935287223 */ /* 0x000fe40000010052 */
[----:B------:R-:W-:Y:S01]  /*3280*/  FFMA.FTZ R41, R80, R42, R83 ;  /* 0x0000002a50297223 */ /* 0x000fe20000010053 */
[----:B------:R-:W-:Y:S01]  /*3290*/  IADD3 R42, P0, P1, R125, R162, R124 ;  /* 0x000000a27d2a7210 */ /* 0x000fe2000791e07c */
[----:B------:R-:W-:-:S03]  /*32a0*/  FFMA.FTZ R40, R81, R43, R40 ;  /* 0x0000002b51287223 */ /* 0x000fc60000010028 */
[----:B------:R-:W-:Y:S02]  /*32b0*/  LEA R84, P2, R42, c[0x0][0x180], 0x2 ;  /* 0x000060002a547a11 */ /* 0x000fe400078410ff */
        /* <DEDUP_REMOVED lines=24> */
[----:B-1----:R-:W-:-:S03]  /*3440*/  FFMA.FTZ R41, R54, R44, R41 ;  /* 0x0000002c36297223 */ /* 0x002fc60000010029 */
[----:B------:R-:W-:Y:S02]  /*3450*/  LEA R54, P2, R42, c[0x0][0x180], 0x2 ;  /* 0x000060002a367a11 */ /* 0x000fe400078410ff */
[----:B------:R-:W-:Y:S01]  /*3460*/  IADD3.X R43, R59, R163, R12, P0, P1 ;  /* 0x000000a33b2b7210 */ /* 0x000fe200007e240c */
[----:B------:R-:W-:-:S03]  /*3470*/  FFMA.FTZ R40, R55, R45, R40 ;  /* 0x0000002d37287223 */ /* 0x000fc60000010028 */
[----:B------:R-:W-:-:S06]  /*3480*/  LEA.HI.X R55, R42, c[0x0][0x184], R43, 0x2, P2 ;  /* 0x000061002a377a11 */ /* 0x000fcc00010f142b */
[----:B------:R-:W5:Y:S01]  /*3490*/  LDG.E.64.CONSTANT R54, [R54.64] ;  /* 0x0000000a36367981 */ /* 0x000f62000c1e9b00 */
[----:B------:R-:W-:Y:S02]  /*34a0*/  FFMA.FTZ R41, R50, R46, R41 ;  /* 0x0000002e32297223 */ /* 0x000fe40000010029 */
[----:B------:R-:W-:Y:S02]  /*34b0*/  FFMA.FTZ R40, R51, R47, R40 ;  /* 0x0000002f33287223 */ /* 0x000fe40000010028 */
[----:B------:R-:W2:Y:S02]  /*34c0*/  LDS.128 R44, [R75+0x40] ;  /* 0x000040004b2c7984 */ /* 0x000ea40000000c00 */
[----:B--2---:R-:W-:Y:S02]  /*34d0*/  FFMA.FTZ R51, R90, R44, R41 ;  /* 0x0000002c5a337223 */ /* 0x004fe40000010029 */
[----:B------:R-:W-:Y:S02]  /*34e0*/  FFMA.FTZ R50, R91, R45, R40 ;  /* 0x0000002d5b327223 */ /* 0x000fe40000010028 */
[----:B------:R-:W4:Y:S01]  /*34f0*/  LDS.128 R40, [R75+0x50] ;  /* 0x000050004b287984 */ /* 0x000f220000000c00 */
[----:B---3--:R-:W-:-:S02]  /*3500*/  FFMA.FTZ R51, R88, R46, R51 ;  /* 0x0000002e58337223 */ /* 0x008fc40000010033 */
[----:B------:R-:W-:Y:S02]  /*3510*/  FFMA.FTZ R50, R89, R47, R50 ;  /* 0x0000002f59327223 */ /* 0x000fe40000010032 */
[----:B----4-:R-:W-:Y:S01]  /*3520*/  FFMA.FTZ R51, R48, R40, R51 ;  /* 0x0000002830337223 */ /* 0x010fe20000010033 */
[----:B------:R-:W-:-:S04]  /*3530*/  IADD3 R40, P0, P1, R113, R162, R112 ;  /* 0x000000a271287210 */ /* 0x000fc8000791e070 */
[----:B------:R-:W-:Y:S02]  /*3540*/  LEA R88, P2, R40, c[0x0][0x180], 0x2 ;  /* 0x0000600028587a11 */ /* 0x000fe400078410ff */
[----:B------:R-:W-:-:S04]  /*3550*/  IADD3.X R45, R58, R163, R11, P0, P1 ;  /* 0x000000a33a2d7210 */ /* 0x000fc800007e240b */
[----:B------:R-:W-:Y:S02]  /*3560*/  LEA.HI.X R89, R40, c[0x0][0x184], R45, 0x2, P2 ;  /* 0x0000610028597a11 */ /* 0x000fe400010f142d */
[----:B------:R-:W0:Y:S04]  /*3570*/  LDS.128 R44, [R75+0x60] ;  /* 0x000060004b2c7984 */ /* 0x000e280000000c00 */
[----:B------:R-:W2:Y:S01]  /*3580*/  LDG.E.64.CONSTANT R88, [R88.64] ;  /* 0x0000000a58587981 */ /* 0x000ea2000c1e9b00 */
[----:B------:R-:W-:Y:S02]  /*3590*/  FFMA.FTZ R40, R49, R41, R50 ;  /* 0x0000002931287223 */ /* 0x000fe40000010032 */
[----:B-----5:R-:W-:Y:S02]  /*35a0*/  FFMA.FTZ R41, R84, R42, R51 ;  /* 0x0000002a54297223 */ /* 0x020fe40000010033 */
[----:B------:R-:W1:Y:S01]  /*35b0*/  LDS.128 R48, [R75+0x70] ;  /* 0x000070004b307984 */ /* 0x000e620000000c00 */
[----:B------:R-:W-:Y:S01]  /*35c0*/  IADD3 R42, P0, P1, R111, R162, R110 ;  /* 0x000000a26f2a7210 */ /* 0x000fe2000791e06e */
[----:B------:R-:W-:-:S03]  /*35d0*/  FFMA.FTZ R40, R85, R43, R40 ;  /* 0x0000002b55287223 */ /* 0x000fc60000010028 */
[----:B------:R-:W-:Y:S02]  /*35e0*/  LEA R84, P2, R42, c[0x0][0x180], 0x2 ;  /* 0x000060002a547a11 */ /* 0x000fe400078410ff */
[----:B------:R-:W-:-:S04]  /*35f0*/  IADD3.X R43, R61, R163, R10, P0, P1 ;  /* 0x000000a33d2b7210 */ /* 0x000fc800007e240a */
[----:B------:R-:W-:Y:S01]  /*3600*/  LEA.HI.X R85, R42, c[0x0][0x184], R43, 0x2, P2 ;  /* 0x000061002a557a11 */ /* 0x000fe200010f142b */
[----:B0-----:R-:W-:Y:S02]  /*3610*/  FFMA.FTZ R41, R86, R44, R41 ;  /* 0x0000002c56297223 */ /* 0x001fe40000010029 */
[----:B------:R-:W-:Y:S02]  /*3620*/  FFMA.FTZ R40, R87, R45, R40 ;  /* 0x0000002d57287223 */ /* 0x000fe40000010028 */
[----:B------:R0:W3:Y:S01]  /*3630*/  LDG.E.64.CONSTANT R44, [R84.64] ;  /* 0x0000000a542c7981 */ /* 0x0000e2000c1e9b00 */
[----:B------:R-:W-:Y:S02]  /*3640*/  FFMA.FTZ R41, R80, R46, R41 ;  /* 0x0000002e50297223 */ /* 0x000fe40000010029 */
[----:B------:R-:W-:Y:S02]  /*3650*/  FFMA.FTZ R40, R81, R47, R40 ;  /* 0x0000002f51287223 */ /* 0x000fe40000010028 */
[----:B-1----:R-:W-:-:S02]  /*3660*/  FFMA.FTZ R47, R82, R48, R41 ;  /* 0x00000030522f7223 */ /* 0x002fc40000010029 */
[----:B------:R-:W-:Y:S01]  /*3670*/  FFMA.FTZ R46, R83, R49, R40 ;  /* 0x00000031532e7223 */ /* 0x000fe20000010028 */
[----:B------:R-:W-:Y:S01]  /*3680*/  IADD3 R49, P0, P1, R109, R162, R108 ;  /* 0x000000a26d317210 */ /* 0x000fe2000791e06c */
[----:B------:R-:W1:Y:S01]  /*3690*/  LDS.128 R40, [R75+0x80] ;  /* 0x000080004b287984 */ /* 0x000e620000000c00 */
[----:B------:R-:W-:Y:S02]  /*36a0*/  FFMA.FTZ R47, R52, R50, R47 ;  /* 0x00000032342f7223 */ /* 0x000fe4000001002f */
[----:B------:R-:W-:Y:S02]  /*36b0*/  LEA R50, P2, R49, c[0x0][0x180], 0x2 ;  /* 0x0000600031327a11 */ /* 0x000fe400078410ff */
[----:B------:R-:W-:Y:S02]  /*36c0*/  IADD3.X R52, R60, R163, R9, P0, P1 ;  /* 0x000000a33c347210 */ /* 0x000fe400007e2409 */
[----:B------:R-:W-:Y:S01]  /*36d0*/  IADD3 R48, P0, P1, R107, R162, R106 ;  /* 0x000000a26b307210 */ /* 0x000fe2000791e06a */
[----:B------:R-:W-:Y:S01]  /*36e0*/  FFMA.FTZ R46, R53, R51, R46 ;  /* 0x00000033352e7223 */ /* 0x000fe2000001002e */
[----:B------:R-:W-:-:S02]  /*36f0*/  LEA.HI.X R51, R49, c[0x0][0x184], R52, 0x2, P2 ;  /* 0x0000610031337a11 */ /* 0x000fc400010f1434 */
[C---:B------:R-:W-:Y:S02]  /*3700*/  LEA R90, P2, R48.reuse, c[0x0][0x180], 0x2 ;  /* 0x00006000305a7a11 */ /* 0x040fe400078410ff */
[----:B------:R-:W-:Y:S02]  /*3710*/  IADD3.X R49, R63, R163, R8, P0, P1 ;  /* 0x000000a33f317210 */ /* 0x000fe400007e2408 */
[----:B------:R-:W4:Y:S02]  /*3720*/  LDG.E.64.CONSTANT R50, [R50.64] ;  /* 0x0000000a32327981 */ /* 0x000f24000c1e9b00 */
        /* <DEDUP_REMOVED lines=9> */
[----:B------:R-:W-:Y:S01]  /*37c0*/  IADD3.X R54, R65, R163, R6, P2, P3 ;  /* 0x000000a341367210 */ /* 0x000fe200017e6406 */
[----:B------:R-:W-:Y:S01]  /*37d0*/  FFMA.FTZ R40, R55, R41, R46 ;  /* 0x0000002937287223 */ /* 0x000fe2000001002e */
[----:B------:R-:W-:Y:S02]  /*37e0*/  LEA R52, P6, R53, c[0x0][0x180], 0x2 ;  /* 0x0000600035347a11 */ /* 0x000fe400078c10ff */
[----:B------:R-:W-:Y:S02]  /*37f0*/  IADD3 R55, P4, P5, R101, R162, R100 ;  /* 0x000000a265377210 */ /* 0x000fe40007d9e064 */
[----:B------:R-:W-:Y:S02]  /*3800*/  LEA.HI.X R53, R53, c[0x0][0x184], R54, 0x2, P6 ;  /* 0x0000610035357a11 */ /* 0x000fe400030f1436 */
[----:B------:R-:W-:Y:S02]  /*3810*/  IADD3.X R80, R64, R163, R5, P4, P5 ;  /* 0x000000a340507210 */ /* 0x000fe400027ea405 */
[----:B------:R-:W-:-:S02]  /*3820*/  LEA R54, P6, R55, c[0x0][0x180], 0x2 ;  /* 0x0000600037367a11 */ /* 0x000fc400078c10ff */
[-C--:B------:R-:W-:Y:S01]  /*3830*/  IADD3 R81, P0, P1, R99, R162.reuse, R98 ;  /* 0x000000a263517210 */ /* 0x080fe2000791e062 */
[----:B------:R-:W5:Y:S01]  /*3840*/  LDG.E.64.CONSTANT R52, [R52.64] ;  /* 0x0000000a34347981 */ /* 0x000f62000c1e9b00 */
[----:B------:R-:W-:Y:S02]  /*3850*/  LEA.HI.X R55, R55, c[0x0][0x184], R80, 0x2, P6 ;  /* 0x0000610037377a11 */ /* 0x000fe400030f1450 */
[----:B------:R-:W-:Y:S02]  /*3860*/  IADD3.X R82, R67, R163, R4, P0, P1 ;  /* 0x000000a343527210 */ /* 0x000fe400007e2404 */
[----:B------:R-:W-:Y:S02]  /*3870*/  LEA R80, P6, R81, c[0x0][0x180], 0x2 ;  /* 0x0000600051507a11 */ /* 0x000fe400078c10ff */
[----:B------:R-:W-:Y:S01]  /*3880*/  IADD3 R46, P2, P3, R95, R162, R94 ;  /* 0x000000a25f2e7210 */ /* 0x000fe20007b5e05e */
[----:B------:R-:W5:Y:S01]  /*3890*/  LDG.E.64.CONSTANT R54, [R54.64] ;  /* 0x0000000a36367981 */ /* 0x000f62000c1e9b00 */
[----:B------:R-:W-:-:S02]  /*38a0*/  LEA.HI.X R81, R81, c[0x0][0x184], R82, 0x2, P6 ;  /* 0x0000610051517a11 */ /* 0x000fc400030f1452 */
[----:B------:R-:W-:Y:S02]  /*38b0*/  LEA R82, P6, R46, c[0x0][0x180], 0x2 ;  /* 0x000060002e527a11 */ /* 0x000fe400078c10ff */
[----:B------:R-:W-:Y:S02]  /*38c0*/  IADD3.X R83, R66, R163, R3, P2, P3 ;  /* 0x000000a342537210 */ /* 0x000fe400017e6403 */
[-C--:B------:R-:W-:Y:S01]  /*38d0*/  IADD3 R41, P5, P4, R79, R162.reuse, R78 ;  /* 0x000000a24f297210 */ /* 0x080fe20007cbe04e */
[----:B------:R-:W5:Y:S01]  /*38e0*/  LDG.E.64.CONSTANT R80, [R80.64] ;  /* 0x0000000a50507981 */ /* 0x000f62000c1e9b00 */
[----:B------:R-:W-:Y:S02]  /*38f0*/  IADD3 R162, P0, P1, R77, R162, R76 ;  /* 0x000000a24da27210 */ /* 0x000fe4000791e04c */
[----:B------:R-:W-:Y:S02]  /*3900*/  LEA.HI.X R83, R46, c[0x0][0x184], R83, 0x2, P6 ;  /* 0x000061002e537a11 */ /* 0x000fe400030f1453 */
[----:B0-----:R-:W-:-:S02]  /*3910*/  LEA R84, P2, R41, c[0x0][0x180], 0x2 ;  /* 0x0000600029547a11 */ /* 0x001fc400078410ff */
[-C--:B------:R-:W-:Y:S02]  /*3920*/  IADD3.X R46, R69, R163.reuse, R2, P5, P4 ;  /* 0x000000a3452e7210 */ /* 0x080fe40002fe8402 */
[----:B------:R-:W-:Y:S01]  /*3930*/  IADD3.X R163, R71, R163, R0, P0, P1 ;  /* 0x000000a347a37210 */ /* 0x000fe200007e2400 */
[----:B------:R-:W5:Y:S01]  /*3940*/  LDG.E.64.CONSTANT R82, [R82.64] ;  /* 0x0000000a52527981 */ /* 0x000f62000c1e9b00 */
[----:B------:R-:W-:Y:S02]  /*3950*/  LEA.HI.X R85, R41, c[0x0][0x184], R46, 0x2, P2 ;  /* 0x0000610029557a11 */ /* 0x000fe400010f142e */
[----:B------:R-:W-:-:S04]  /*3960*/  LEA R86, P0, R162, c[0x0][0x180], 0x2 ;  /* 0x00006000a2567a11 */ /* 0x000fc800078010ff */
[----:B------:R-:W-:Y:S01]  /*3970*/  LEA.HI.X R87, R162, c[0x0][0x184], R163, 0x2, P0 ;  /* 0x00006100a2577a11 */ /* 0x000fe200000f14a3 */
[----:B------:R-:W5:Y:S05]  /*3980*/  LDG.E.64.CONSTANT R84, [R84.64] ;  /* 0x0000000a54547981 */ /* 0x000f6a000c1e9b00 */
[----:B------:R-:W5:Y:S01]  /*3990*/  LDG.E.64.CONSTANT R86, [R86.64] ;  /* 0x0000000a56567981 */ /* 0x000f62000c1e9b00 */
[----:B--2---:R-:W-:Y:S02]  /*39a0*/  FFMA.FTZ R47, R88, R42, R47 ;  /* 0x0000002a582f7223 */ /* 0x004fe4000001002f */
[----:B------:R-:W-:Y:S02]  /*39b0*/  FFMA.FTZ R46, R89, R43, R40 ;  /* 0x0000002b592e7223 */ /* 0x000fe40000010028 */
[----:B------:R-:W3:Y:S02]  /*39c0*/  LDS.128 R40, [R75+0x90] ;  /* 0x000090004b287984 */ /* 0x000ee40000000c00 */
[----:B---3--:R-:W-:-:S02]  /*39d0*/  FFMA.FTZ R89, R44, R40, R47 ;  /* 0x000000282c597223 */ /* 0x008fc4000001002f */
[----:B------:R-:W-:Y:S02]  /*39e0*/  FFMA.FTZ R40, R45, R41, R46 ;  /* 0x000000292d287223 */ /* 0x000fe4000001002e */
[----:B------:R-:W5:Y:S01]  /*39f0*/  LDS.128 R44, [R75+0xa0] ;  /* 0x0000a0004b2c7984 */ /* 0x000f620000000c00 */
[----:B----4-:R-:W-:Y:S02]  /*3a00*/  FFMA.FTZ R89, R50, R42, R89 ;  /* 0x0000002a32597223 */ /* 0x010fe40000010059 */
[----:B------:R-:W-:Y:S02]  /*3a10*/  FFMA.FTZ R40, R51, R43, R40 ;  /* 0x0000002b33287223 */ /* 0x000fe40000010028 */
[----:B-----5:R-:W-:Y:S02]  /*3a20*/  FFMA.FTZ R89, R90, R44, R89 ;  /* 0x0000002c5a597223 */ /* 0x020fe40000010059 */
[----:B------:R-:W-:Y:S02]  /*3a30*/  FFMA.FTZ R44, R91, R45, R40 ;  /* 0x0000002d5b2c7223 */ /* 0x000fe40000010028 */
[----:B------:R-:W0:Y:S01]  /*3a40*/  LDS.128 R40, [R75+0xb0] ;  /* 0x0000b0004b287984 */ /* 0x000e220000000c00 */
[----:B------:R-:W-:-:S02]  /*3a50*/  FFMA.FTZ R89, R48, R46, R89 ;  /* 0x0000002e30597223 */ /* 0x000fc40000010059 */
[----:B------:R-:W-:Y:S02]  /*3a60*/  FFMA.FTZ R88, R49, R47, R44 ;  /* 0x0000002f31587223 */ /* 0x000fe4000001002c */
[----:B------:R-:W1:Y:S04]  /*3a70*/  LDS.128 R44, [R75+0xc0] ;  /* 0x0000c0004b2c7984 */ /* 0x000e680000000c00 */
[----:B------:R-:W2:Y:S01]  /*3a80*/  LDS.128 R48, [R75+0xd0] ;  /* 0x0000d0004b307984 */ /* 0x000ea20000000c00 */
[----:B0-----:R-:W-:Y:S02]  /*3a90*/  FFMA.FTZ R89, R52, R40, R89 ;  /* 0x0000002834597223 */ /* 0x001fe40000010059 */
[----:B------:R-:W-:Y:S02]  /*3aa0*/  FFMA.FTZ R88, R53, R41, R88 ;  /* 0x0000002935587223 */ /* 0x000fe40000010058 */
[----:B------:R-:W-:-:S02]  /*3ab0*/  FFMA.FTZ R89, R54, R42, R89 ;  /* 0x0000002a36597223 */ /* 0x000fc40000010059 */
[----:B------:R-:W-:Y:S02]  /*3ac0*/  FFMA.FTZ R88, R55, R43, R88 ;  /* 0x0000002b37587223 */ /* 0x000fe40000010058 */
[----:B-1----:R-:W-:Y:S02]  /*3ad0*/  FFMA.FTZ R89, R80, R44, R89 ;  /* 0x0000002c50597223 */ /* 0x002fe40000010059 */
[----:B------:R-:W-:Y:S02]  /*3ae0*/  FFMA.FTZ R88, R81, R45, R88 ;  /* 0x0000002d51587223 */ /* 0x000fe40000010058 */
[----:B------:R-:W-:Y:S02]  /*3af0*/  FFMA.FTZ R89, R82, R46, R89 ;  /* 0x0000002e52597223 */ /* 0x000fe40000010059 */
[----:B------:R-:W-:Y:S02]  /*3b00*/  FFMA.FTZ R88, R83, R47, R88 ;  /* 0x0000002f53587223 */ /* 0x000fe40000010058 */
[----:B--2---:R-:W-:-:S02]  /*3b10*/  FFMA.FTZ R89, R84, R48, R89 ;  /* 0x0000003054597223 */ /* 0x004fc40000010059 */
[----:B------:R-:W-:Y:S02]  /*3b20*/  FFMA.FTZ R88, R85, R49, R88 ;  /* 0x0000003155587223 */ /* 0x000fe40000010058 */
[----:B------:R-:W-:Y:S02]  /*3b30*/  FFMA.FTZ R50, R86, R50, R89 ;  /* 0x0000003256327223 */ /* 0x000fe40000010059 */
[----:B------:R-:W-:-:S04]  /*3b40*/  FFMA.FTZ R51, R87, R51, R88 ;  /* 0x0000003357337223 */ /* 0x000fc80000010058 */
[----:B------:R-:W-:Y:S01]  /*3b50*/  FADD.FTZ R51, R50, R51 ;  /* 0x0000003332337221 */ /* 0x000fe20000010000 */
[----:B------:R-:W-:Y:S05]  /*3b60*/  BRA.DIV ~URZ, `(.L_x_22534) ;  /* 0x000045127f007947 */ /* 0x000fea000b800000 */
[----:B------:R0:W1:Y:S02]  /*3b70*/  SHFL.BFLY PT, R40, R51, 0x1, 0x1f ;  /* 0x0c201f0033287f89 */ /* 0x00006400000e0000 */
.L_x_22575:
        /* <DEDUP_REMOVED lines=14> */
.L_x_22536:
[----:B------:R-:W-:Y:S05]  /*3c60*/  BSYNC B1 ;  /* 0x0000000000017941 */ /* 0x000fea0003800000 */
.L_x_22535:
[----:B------:R-:W-:-:S04]  /*3c70*/  IADD3 R92, R92, 0x4, RZ ;  /* 0x000000045c5c7810 */ /* 0x000fc80007ffe0ff */
[----:B------:R-:W-:-:S13]  /*3c80*/  ISETP.GE.AND P0, PT, R92, R155, PT ;  /* 0x0000009b5c00720c */ /* 0x000fda0003f06270 */
[----:B01----:R-:W-:Y:S05]  /*3c90*/  @!P0 BRA `(.L_x_22537) ;  /* 0xfffff0d000008947 */ /* 0x003fea000383ffff */
.L_x_22528:
[----:B------:R-:W-:Y:S05]  /*3ca0*/  BSYNC B0 ;  /* 0x0000000000007941 */ /* 0x000fea0003800000 */
.L_x_22527:
[----:B------:R-:W-:Y:S05]  /*3cb0*/  BRA.DIV ~URZ, `(.L_x_22538) ;  /* 0x000044427f007947 */ /* 0x000fea000b800000 */
[----:B------:R0:W1:Y:S02]  /*3cc0*/  SHFL.BFLY PT, R0, R147, 0x10, 0x1f ;  /* 0x0e001f0093007f89 */ /* 0x00006400000e0000 */
.L_x_22576:
[----:B01----:R-:W-:Y:S01]  /*3cd0*/  FMNMX.FTZ R147, R0, R147, !PT ;  /* 0x0000009300937209 */ /* 0x003fe20007810000 */
[----:B------:R-:W-:Y:S05]  /*3ce0*/  BRA.DIV ~URZ, `(.L_x_22539) ;  /* 0x000044927f007947 */ /* 0x000fea000b800000 */
[----:B------:R-:W0:Y:S02]  /*3cf0*/  SHFL.BFLY PT, R0, R147, 0x8, 0x1f ;  /* 0x0d001f0093007f89 */ /* 0x000e2400000e0000 */
[----:B0-----:R-:W-:-:S05]  /*3d00*/  FMNMX.FTZ R0, R147, R0, !PT ;  /* 0x0000000093007209 */ /* 0x001fca0007810000 */
[----:B------:R-:W0:Y:S02]  /*3d10*/  SHFL.BFLY PT, R3, R0, 0x4, 0x1f ;  /* 0x0c801f0000037f89 */ /* 0x000e2400000e0000 */
[----:B0-----:R-:W-:-:S05]  /*3d20*/  FMNMX.FTZ R3, R0, R3, !PT ;  /* 0x0000000300037209 */ /* 0x001fca0007810000 */
[----:B------:R0:W1:Y:S02]  /*3d30*/  SHFL.BFLY PT, R2, R3, 0x2, 0x1f ;  /* 0x0c401f0003027f89 */ /* 0x00006400000e0000 */
.L_x_22577:
        /* <DEDUP_REMOVED lines=37> */
.L_x_22544:
        /* <DEDUP_REMOVED lines=11> */
.L_x_22543:
[----:B------:R-:W-:Y:S05]  /*4040*/  BSYNC B1 ;  /* 0x0000000000017941 */ /* 0x000fea0003800000 */
.L_x_22542:
        /* <DEDUP_REMOVED lines=10> */
.L_x_22547:
        /* <DEDUP_REMOVED lines=100> */
.L_x_22546:
[----:B------:R-:W-:Y:S05]  /*4730*/  BSYNC B1 ;  /* 0x0000000000017941 */ /* 0x000fea0003800000 */
.L_x_22545:
        /* <DEDUP_REMOVED lines=55> */
.L_x_22549:
[----:B------:R-:W-:Y:S05]  /*4ab0*/  BSYNC B1 ;  /* 0x0000000000017941 */ /* 0x000fea0003800000 */
.L_x_22548:
        /* <DEDUP_REMOVED lines=26> */
.L_x_22541:
[----:B------:R-:W-:Y:S05]  /*4c60*/  BSYNC B0 ;  /* 0x0000000000007941 */ /* 0x000fea0003800000 */
.L_x_22540:
        /* <DEDUP_REMOVED lines=45> */
.L_x_22554:
        /* <DEDUP_REMOVED lines=8> */
.L_x_22553:
[----:B------:R-:W-:Y:S05]  /*4fc0*/  BSYNC B1 ;  /* 0x0000000000017941 */ /* 0x000fea0003800000 */
.L_x_22552:
        /* <DEDUP_REMOVED lines=10> */
.L_x_22557:
        /* <DEDUP_REMOVED lines=52> */
.L_x_22556:
[----:B------:R-:W-:Y:S05]  /*53b0*/  BSYNC B1 ;  /* 0x0000000000017941 */ /* 0x000fea0003800000 */
.L_x_22555:
        /* <DEDUP_REMOVED lines=31> */
.L_x_22559:
[----:B------:R-:W-:Y:S05]  /*55b0*/  BSYNC B1 ;  /* 0x0000000000017941 */ /* 0x000fea0003800000 */
.L_x_22558:
        /* <DEDUP_REMOVED lines=14> */
.L_x_22551:
[----:B------:R-:W-:Y:S05]  /*56a0*/  BSYNC B0 ;  /* 0x0000000000007941 */ /* 0x000fea0003800000 */
.L_x_22550:
        /* <DEDUP_REMOVED lines=32> */
.L_x_22561:
[----:B------:R-:W-:Y:S05]  /*58b0*/  BSYNC B0 ;  /* 0x0000000000007941 */ /* 0x000fea0003800000 */
.L_x_22560:
        /* <DEDUP_REMOVED lines=8> */
[----:B------:R-:W-:Y:S01]  /*5940*/  CS2R R72, SRZ ;  /* 0x0000000000487805 */ /* 0x000fe2000001ff00 */
[----:B------:R-:W-:-:S02]  /*5950*/  IMAD.MOV.U32 R75, RZ, RZ, RZ ;  /* 0x000000ffff4b7224 */ /* 0x000fc400078e00ff */
[----:B------:R-:W-:Y:S01]  /*5960*/  IMAD.MOV.U32 R82, RZ, RZ, RZ ;  /* 0x000000ffff527224 */ /* 0x000fe200078e00ff */
[----:B------:R-:W-:Y:S05]  /*5970*/  BRA `(.L_x_22564) ;  /* 0x0000156000007947 */ /* 0x000fea0003800000 */
.L_x_22563:
[----:B0-----:R-:W0:Y:S01]  /*5980*/  S2R R0, SR_CTAID.Y ;  /* 0x0000000000007919 */ /* 0x001e220000002600 */
[----:B------:R-:W-:Y:S01]  /*5990*/  SHF.R.S32.HI R3, RZ, 0x1f, R150 ;  /* 0x0000001fff037819 */ /* 0x000fe20000011496 */
[----:B------:R-:W-:Y:S01]  /*59a0*/  IMAD.MOV.U32 R83, RZ, RZ, c[0x0][0x1bc] ;  /* 0x00006f00ff537624 */ /* 0x000fe200078e00ff */
[----:B------:R-:W-:Y:S01]  /*59b0*/  LOP3.LUT R77, RZ, R152, RZ, 0x33, !PT ;  /* 0x00000098ff4d7212 */ /* 0x000fe200078e33ff */
[----:B------:R-:W2:Y:S01]  /*59c0*/  S2R R97, SR_CTAID.Z ;  /* 0x0000000000617919 */ /* 0x000ea20000002700 */
[----:B------:R-:W-:Y:S01]  /*59d0*/  LEA.HI R3, R3, R150, RZ, 0x2 ;  /* 0x0000009603037211 */ /* 0x000fe200078f10ff */
[----:B------:R-:W-:Y:S01]  /*59e0*/  CS2R R66, SRZ ;  /* 0x0000000000427805 */ /* 0x000fe2000001ff00 */
        /* <DEDUP_REMOVED lines=8> */
[----:B------:R-:W-:Y:S01]  /*5a70*/  LOP3.LUT R3, R3, 0xfffffff0, RZ, 0xc0, !PT ;  /* 0xfffffff003037812 */ /* 0x000fe200078ec0ff */
[----:B------:R-:W-:Y:S01]  /*5a80*/  CS2R R72, SRZ ;  /* 0x0000000000487805 */ /* 0x000fe2000001ff00 */
[----:B------:R-:W-:Y:S01]  /*5a90*/  IMAD.MOV.U32 R75, RZ, RZ, RZ ;  /* 0x000000ffff4b7224 */ /* 0x000fe200078e00ff */
[----:B------:R-:W-:Y:S01]  /*5aa0*/  SHF.R.S32.HI R83, RZ, 0x1f, R83 ;  /* 0x0000001fff537819 */ /* 0x000fe20000011453 */
[----:B------:R-:W-:-:S02]  /*5ab0*/  IMAD.SHL.U32 R64, R4, 0x4, RZ ;  /* 0x0000000404407824 */ /* 0x000fc400078e00ff */
[C---:B------:R-:W-:Y:S02]  /*5ac0*/  IMAD R4, R151.reuse, 0x4, R4 ;  /* 0x0000000497047824 */ /* 0x040fe400078e0204 */
[----:B------:R-:W-:Y:S02]  /*5ad0*/  IMAD R2, R151, 0x10, R64 ;  /* 0x0000001097027824 */ /* 0x000fe400078e0240 */
[----:B0-----:R-:W-:Y:S01]  /*5ae0*/  IMAD R7, R0, c[0x0][0x1a8], RZ ;  /* 0x00006a0000077a24 */ /* 0x001fe200078e02ff */
[----:B------:R-:W-:Y:S01]  /*5af0*/  SHF.R.S32.HI R0, RZ, 0x1f, R148 ;  /* 0x0000001fff007819 */ /* 0x000fe20000011494 */
[----:B------:R-:W-:Y:S01]  /*5b00*/  IMAD.IADD R64, R64, 0x1, R3 ;  /* 0x0000000140407824 */ /* 0x000fe200078e0203 */
[----:B------:R-:W-:Y:S01]  /*5b10*/  LEA R81, R4, 0x1e0, 0x4 ;  /* 0x000001e004517811 */ /* 0x000fe200078e20ff */
[----:B--2---:R-:W-:Y:S01]  /*5b20*/  IMAD R97, R97, 0x200, R2 ;  /* 0x0000020061617824 */ /* 0x004fe200078e0202 */
[----:B------:R-:W-:Y:S01]  /*5b30*/  IADD3 R65, P0, R7, R148, RZ ;  /* 0x0000009407417210 */ /* 0x000fe20007f1e0ff */
[----:B------:R-:W-:Y:S01]  /*5b40*/  IMAD R2, R27, c[0x0][0x1c0], RZ ;  /* 0x000070001b027a24 */ /* 0x000fe200078e02ff */
[----:B------:R-:W-:Y:S01]  /*5b50*/  IADD3 R84, R64, 0x100, RZ ;  /* 0x0000010040547810 */ /* 0x000fe20007ffe0ff */
[----:B------:R-:W-:Y:S01]  /*5b60*/  IMAD.MOV.U32 R82, RZ, RZ, RZ ;  /* 0x000000ffff527224 */ /* 0x000fe200078e00ff */
        /* <DEDUP_REMOVED lines=16> */
.L_x_22565:
        /* <DEDUP_REMOVED lines=16> */
[-C--:B------:R-:W-:Y:S02]  /*5d70*/  LEA.HI.X.SX32 R14, R84, R59.reuse, 0x1, P0 ;  /* 0x0000003b540e7211 */ /* 0x080fe400000f0eff */
        /* <DEDUP_REMOVED lines=9> */
[-C--:B0-----:R-:W-:Y:S02]  /*5e10*/  LEA.HI.X.SX32 R22, R86, R59.reuse, 0x1, P0 ;  /* 0x0000003b56167211 */ /* 0x081fe400000f0eff */
[----:B------:R-:W-:Y:S02]  /*5e20*/  IADD3 R25, P0, R87, R56, RZ ;  /* 0x0000003857197210 */ /* 0x000fe40007f1e0ff */
[----:B------:R-:W-:Y:S02]  /*5e30*/  LEA.HI.X R21, R21, c[0x0][0x18c], R22, 0x2, P1 ;  /* 0x0000630015157a11 */ /* 0x000fe400008f1416 */
[----:B------:R-:W-:Y:S02]  /*5e40*/  LEA R24, P1, R25, c[0x0][0x188], 0x2 ;  /* 0x0000620019187a11 */ /* 0x000fe400078210ff */
[----:B------:R-:W-:-:S02]  /*5e50*/  LEA.HI.X.SX32 R26, R87, R59, 0x1, P0 ;  /* 0x0000003b571a7211 */ /* 0x000fc400000f0eff */
[----:B------:R-:W4:Y:S02]  /*5e60*/  LDG.E.128.CONSTANT R20, [R20.64] ;  /* 0x0000000a14147981 */ /* 0x000f24000c1e9d00 */
[----:B------:R-:W-:Y:S02]  /*5e70*/  LEA.HI.X R25, R25, c[0x0][0x18c], R26, 0x2, P1 ;  /* 0x0000630019197a11 */ /* 0x000fe400008f141a */
[----:B-1----:R-:W-:-:S04]  /*5e80*/  IADD3 R29, P0, R88, R56, RZ ;  /* 0x00000038581d7210 */ /* 0x002fc80007f1e0ff */
        /* <DEDUP_REMOVED lines=12> */
[-C--:B------:R-:W-:Y:S02]  /*5f50*/  LEA.HI.X.SX32 R38, R90, R59.reuse, 0x1, P0 ;  /* 0x0000003b5a267211 */ /* 0x080fe400000f0eff */
[----:B------:R-:W-:Y:S02]  /*5f60*/  IADD3 R41, P0, R91, R56, RZ ;  /* 0x000000385b297210 */ /* 0x000fe40007f1e0ff */
[----:B------:R-:W-:Y:S02]  /*5f70*/  LEA.HI.X R37, R37, c[0x0][0x18c], R38, 0x2, P1 ;  /* 0x0000630025257a11 */ /* 0x000fe400008f1426 */
[----:B------:R-:W-:Y:S02]  /*5f80*/  LEA R40, P1, R41, c[0x0][0x188], 0x2 ;  /* 0x0000620029287a11 */ /* 0x000fe400078210ff */
[----:B------:R-:W-:-:S02]  /*5f90*/  LEA.HI.X.SX32 R42, R91, R59, 0x1, P0 ;  /* 0x0000003b5b2a7211 */ /* 0x000fc400000f0eff */
[----:B------:R-:W4:Y:S01]  /*5fa0*/  LDG.E.128.CONSTANT R36, [R36.64] ;  /* 0x0000000a24247981 */ /* 0x000f22000c1e9d00 */
[CC--:B------:R-:W-:Y:S02]  /*5fb0*/  IADD3 R45, P0, R92.reuse, R56.reuse, RZ ;  /* 0x000000385c2d7210 */ /* 0x0c0fe40007f1e0ff */
[----:B------:R-:W-:Y:S02]  /*5fc0*/  LEA.HI.X R41, R41, c[0x0][0x18c], R42, 0x2, P1 ;  /* 0x0000630029297a11 */ /* 0x000fe400008f142a */
[----:B------:R-:W-:Y:S02]  /*5fd0*/  LEA R44, P1, R45, c[0x0][0x188], 0x2 ;  /* 0x000062002d2c7a11 */ /* 0x000fe400078210ff */
[----:B------:R-:W-:Y:S02]  /*5fe0*/  LEA.HI.X.SX32 R46, R92, R59, 0x1, P0 ;  /* 0x0000003b5c2e7211 */ /* 0x000fe400000f0eff */
[----:B------:R-:W-:Y:S01]  /*5ff0*/  IADD3 R49, P0, R93, R56, RZ ;  /* 0x000000385d317210 */ /* 0x000fe20007f1e0ff */
[----:B------:R-:W4:Y:S01]  /*6000*/  LDG.E.128.CONSTANT R40, [R40.64] ;  /* 0x0000000a28287981 */ /* 0x000f22000c1e9d00 */
[----:B------:R-:W-:-:S02]  /*6010*/  LEA.HI.X R45, R45, c[0x0][0x18c], R46, 0x2, P1 ;  /* 0x000063002d2d7a11 */ /* 0x000fc400008f142e */
[----:B------:R-:W-:Y:S02]  /*6020*/  LEA R48, P1, R49, c[0x0][0x188], 0x2 ;  /* 0x0000620031307a11 */ /* 0x000fe400078210ff */
[-C--:B------:R-:W-:Y:S02]  /*6030*/  LEA.HI.X.SX32 R50, R93, R59.reuse, 0x1, P0 ;  /* 0x0000003b5d327211 */ /* 0x080fe400000f0eff */
[C---:B------:R-:W-:Y:S01]  /*6040*/  IADD3 R53, P0, R94.reuse, R56, RZ ;  /* 0x000000385e357210 */ /* 0x040fe20007f1e0ff */
[----:B------:R-:W4:Y:S01]  /*6050*/  LDG.E.128.CONSTANT R44, [R44.64] ;  /* 0x0000000a2c2c7981 */ /* 0x000f22000c1e9d00 */
        /* <DEDUP_REMOVED lines=25> */
[----:B------:R-:W-:Y:S02]  /*61f0*/  IADD3 R148, R148, 0x4, RZ ;  /* 0x0000000494947810 */ /* 0x000fe40007ffe0ff */
[----:B--2---:R-:W-:Y:S02]  /*6200*/  @!P1 FSEL R4, R4, RZ, !P2 ;  /* 0x000000ff04049208 */ /* 0x004fe40005000000 */
[-C--:B------:R-:W-:Y:S02]  /*6210*/  @!P1 ISETP.GE.AND P2, PT, R61, R154.reuse, PT ;  /* 0x0000009a3d00920c */ /* 0x080fe40003f46270 */
        /* <DEDUP_REMOVED lines=13> */
[----:B----4-:R-:W-:Y:S02]  /*62f0*/  @!P1 FSEL R12, R12, RZ, !P2 ;  /* 0x000000ff0c0c9208 */ /* 0x010fe40005000000 */
        /* <DEDUP_REMOVED lines=76> */
[-C--:B------:R-:W-:Y:S02]  /*67c0*/  @!P1 ISETP.GE.AND P5, PT, R99, R154.reuse, PT ;  /* 0x0000009a6300920c */ /* 0x080fe40003fa6270 */
[----:B------:R-:W-:Y:S02]  /*67d0*/  @!P1 IADD3 R99, R97, -0x3, RZ ;  /* 0xfffffffd61639810 */ /* 0x000fe40007ffe0ff */
[----:B------:R-:W-:Y:S02]  /*67e0*/  @!P1 FSEL R39, R39, RZ, !P4 ;  /* 0x000000ff27279208 */ /* 0x000fe40006000000 */
[----:B------:R-:W-:Y:S01]  /*67f0*/  @!P1 FSEL R44, R44, RZ, !P2 ;  /* 0x000000ff2c2c9208 */ /* 0x000fe20005000000 */
[----:B0-----:R-:W-:Y:S01]  /*6800*/  FMUL.FTZ R5, R61, R5 ;  /* 0x000000053d057220 */ /* 0x001fe20000410000 */
[----:B------:R-:W-:-:S02]  /*6810*/  @!P1 ISETP.GE.AND P4, PT, R101, R154, PT ;  /* 0x0000009a6500920c */ /* 0x000fc40003f86270 */
[-C--:B------:R-:W-:Y:S02]  /*6820*/  @!P1 ISETP.GE.AND P2, PT, R99, R154.reuse, PT ;  /* 0x0000009a6300920c */ /* 0x080fe40003f46270 */
[----:B------:R-:W-:Y:S02]  /*6830*/  @!P1 FSEL R45, R45, RZ, !P0 ;  /* 0x000000ff2d2d9208 */ /* 0x000fe40004000000 */
[C---:B------:R-:W-:Y:S02]  /*6840*/  @!P1 IADD3 R99, R97.reuse, -0x2, RZ ;  /* 0xfffffffe61639810 */ /* 0x040fe40007ffe0ff */
[----:B------:R-:W-:Y:S01]  /*6850*/  @!P1 ISETP.GE.AND P0, PT, R97, R154, PT ;  /* 0x0000009a6100920c */ /* 0x000fe20003f06270 */
[----:B------:R-:W-:Y:S01]  /*6860*/  FFMA.FTZ R5, R60, R4, R5 ;  /* 0x000000043c057223 */ /* 0x000fe20000010005 */
[----:B------:R-:W-:Y:S02]  /*6870*/  @!P1 FSEL R46, R46, RZ, !P4 ;  /* 0x000000ff2e2e9208 */ /* 0x000fe40006000000 */
[----:B------:R-:W-:-:S02]  /*6880*/  @!P1 FSEL R48, R48, RZ, !P3 ;  /* 0x000000ff30309208 */ /* 0x000fc40005800000 */
[-C--:B------:R-:W-:Y:S02]  /*6890*/  @!P1 ISETP.GE.AND P4, PT, R99, R154.reuse, PT ;  /* 0x0000009a6300920c */ /* 0x080fe40003f86270 */
[----:B------:R-:W-:Y:S02]  /*68a0*/  @!P1 FSEL R47, R47, RZ, !P0 ;  /* 0x000000ff2f2f9208 */ /* 0x000fe40004000000 */
[-C--:B------:R-:W-:Y:S02]  /*68b0*/  @!P1 ISETP.GE.AND P3, PT, R99, R154.reuse, PT ;  /* 0x0000009a6300920c */ /* 0x080fe40003f66270 */
[----:B------:R-:W-:Y:S02]  /*68c0*/  @!P1 ISETP.GE.AND P0, PT, R101, R154, PT ;  /* 0x0000009a6500920c */ /* 0x000fe40003f06270 */
[----:B------:R-:W-:Y:S01]  /*68d0*/  @!P1 IADD3 R99, R97, -0x3, RZ ;  /* 0xfffffffd61639810 */ /* 0x000fe20007ffe0ff */
[----:B------:R-:W-:Y:S01]  /*68e0*/  FFMA.FTZ R6, R62, R6, R5 ;  /* 0x000000063e067223 */ /* 0x000fe20000010005 */
[----:B------:R-:W-:-:S02]  /*68f0*/  @!P1 FSEL R41, R41, RZ, !P6 ;  /* 0x000000ff29299208 */ /* 0x000fc40007000000 */
[-C--:B------:R-:W-:Y:S02]  /*6900*/  @!P1 ISETP.GE.AND P6, PT, R97, R154.reuse, PT ;  /* 0x0000009a6100920c */ /* 0x080fe40003fc6270 */
[----:B------:R-:W-:Y:S02]  /*6910*/  @!P1 FSEL R49, R49, RZ, !P5 ;  /* 0x000000ff31319208 */ /* 0x000fe40006800000 */
[----:B------:R-:W-:Y:S02]  /*6920*/  @!P1 ISETP.GE.AND P5, PT, R99, R154, PT ;  /* 0x0000009a6300920c */ /* 0x000fe40003fa6270 */
[----:B------:R-:W-:Y:S02]  /*6930*/  @!P1 IADD3 R5, R97, -0x1, RZ ;  /* 0xffffffff61059810 */ /* 0x000fe40007ffe0ff */
[----:B------:R-:W-:Y:S02]  /*6940*/  @!P1 FSEL R53, R53, RZ, !P4 ;  /* 0x000000ff35359208 */ /* 0x000fe40006000000 */
[----:B------:R-:W-:-:S02]  /*6950*/  @!P1 FSEL R57, R57, RZ, !P3 ;  /* 0x000000ff39399208 */ /* 0x000fc40005800000 */
[----:B------:R-:W-:Y:S02]  /*6960*/  @!P1 FSEL R54, R54, RZ, !P0 ;  /* 0x000000ff36369208 */ /* 0x000fe40004000000 */
[-C--:B------:R-:W-:Y:S02]  /*6970*/  @!P1 ISETP.GE.AND P0, PT, R97, R154.reuse, PT ;  /* 0x0000009a6100920c */ /* 0x080fe40003f06270 */
[----:B------:R-:W-:Y:S01]  /*6980*/  @!P1 FSEL R43, R43, RZ, !P6 ;  /* 0x000000ff2b2b9208 */ /* 0x000fe20007000000 */
[----:B------:R-:W-:Y:S01]  /*6990*/  FMUL.FTZ R9, R61, R9 ;  /* 0x000000093d097220 */ /* 0x000fe20000410000 */
[-C--:B------:R-:W-:Y:S01]  /*69a0*/  @!P1 ISETP.GE.AND P6, PT, R101, R154.reuse, PT ;  /* 0x0000009a6500920c */ /* 0x080fe20003fc6270 */
[----:B------:R-:W-:Y:S01]  /*69b0*/  FMUL.FTZ R13, R61, R13 ;  /* 0x0000000d3d0d7220 */ /* 0x000fe20000410000 */
[----:B------:R-:W-:Y:S01]  /*69c0*/  @!P1 ISETP.GE.AND P4, PT, R5, R154, PT ;  /* 0x0000009a0500920c */ /* 0x000fe20003f86270 */
[C---:B------:R-:W-:Y:S01]  /*69d0*/  FMUL.FTZ R17, R61.reuse, R17 ;  /* 0x000000113d117220 */ /* 0x040fe20000410000 */
[----:B------:R-:W-:Y:S01]  /*69e0*/  @!P1 FSEL R52, R52, RZ, !P2 ;  /* 0x000000ff34349208 */ /* 0x000fe20005000000 */
[C---:B------:R-:W-:Y:S01]  /*69f0*/  FMUL.FTZ R21, R61.reuse, R21 ;  /* 0x000000153d157220 */ /* 0x040fe20000410000 */
[----:B------:R-:W-:Y:S01]  /*6a00*/  @!P1 FSEL R56, R56, RZ, !P5 ;  /* 0x000000ff38389208 */ /* 0x000fe20006800000 */
[----:B------:R-:W-:Y:S01]  /*6a10*/  FMUL.FTZ R25, R61, R25 ;  /* 0x000000193d197220 */ /* 0x000fe20000410000 */
[----:B------:R-:W-:Y:S01]  /*6a20*/  @!P1 FSEL R55, R55, RZ, !P0 ;  /* 0x000000ff37379208 */ /* 0x000fe20004000000 */
[C---:B------:R-:W-:Y:S01]  /*6a30*/  FMUL.FTZ R29, R61.reuse, R29 ;  /* 0x0000001d3d1d7220 */ /* 0x040fe20000410000 */
[----:B------:R-:W-:Y:S01]  /*6a40*/  ISETP.GE.AND P0, PT, R148, R155, PT ;  /* 0x0000009b9400720c */ /* 0x000fe20003f06270 */
[----:B------:R-:W-:-:S02]  /*6a50*/  FMUL.FTZ R33, R61, R33 ;  /* 0x000000213d217220 */ /* 0x000fc40000410000 */
[C---:B------:R-:W-:Y:S02]  /*6a60*/  FMUL.FTZ R37, R61.reuse, R37 ;  /* 0x000000253d257220 */ /* 0x040fe40000410000 */
[C---:B------:R-:W-:Y:S02]  /*6a70*/  FMUL.FTZ R41, R61.reuse, R41 ;  /* 0x000000293d297220 */ /* 0x040fe40000410000 */
[C---:B------:R-:W-:Y:S02]  /*6a80*/  FMUL.FTZ R45, R61.reuse, R45 ;  /* 0x0000002d3d2d7220 */ /* 0x040fe40000410000 */
[C---:B------:R-:W-:Y:S02]  /*6a90*/  FMUL.FTZ R49, R61.reuse, R49 ;  /* 0x000000313d317220 */ /* 0x040fe40000410000 */
[C---:B------:R-:W-:Y:S02]  /*6aa0*/  FMUL.FTZ R53, R61.reuse, R53 ;  /* 0x000000353d357220 */ /* 0x040fe40000410000 */
[----:B------:R-:W-:Y:S01]  /*6ab0*/  FMUL.FTZ R57, R61, R57 ;  /* 0x000000393d397220 */ /* 0x000fe20000410000 */
[----:B------:R-:W-:Y:S01]  /*6ac0*/  @!P1 FSEL R50, R50, RZ, !P6 ;  /* 0x000000ff32329208 */ /* 0x000fe20007000000 */
[C---:B------:R-:W-:Y:S01]  /*6ad0*/  FFMA.FTZ R9, R60.reuse, R8, R9 ;  /* 0x000000083c097223 */ /* 0x040fe20000010009 */
[C---:B------:R-:W-:Y:S01]  /*6ae0*/  @!P1 ISETP.GE.AND P2, PT, R97.reuse, R154, PT ;  /* 0x0000009a6100920c */ /* 0x040fe20003f46270 */
[C---:B------:R-:W-:Y:S01]  /*6af0*/  FFMA.FTZ R13, R60.reuse, R12, R13 ;  /* 0x0000000c3c0d7223 */ /* 0x040fe2000001000d */
        /* <DEDUP_REMOVED lines=27> */
[----:B------:R-:W-:Y:S01]  /*6cb0*/  FFMA.FTZ R58, R62, R58, R57 ;  /* 0x0000003a3e3a7223 */ /* 0x000fe20000010039 */
[----:B------:R-:W-:Y:S01]  /*6cc0*/  IADD3 R0, P1, R0, 0x10, RZ ;  /* 0x0000001000007810 */ /* 0x000fe20007f3e0ff */
        /* <DEDUP_REMOVED lines=33> */
.L_x_22564:
[----:B------:R-:W-:Y:S05]  /*6ee0*/  BSYNC B0 ;  /* 0x0000000000007941 */ /* 0x000fea0003800000 */
.L_x_22562:
[----:B0-----:R-:W0:Y:S01]  /*6ef0*/  SHFL.BFLY PT, R0, R75, 0x2, 0x1f ;  /* 0x0c401f004b007f89 */ /* 0x001e2200000e0000 */
[C---:B------:R-:W-:Y:S01]  /*6f00*/  LOP3.LUT R19, R74.reuse, 0xffffffc0, RZ, 0xc0, !PT ;  /* 0xffffffc04a137812 */ /* 0x040fe200078ec0ff */
[----:B------:R-:W-:Y:S01]  /*6f10*/  BSSY B0, `(.L_x_22566) ;  /* 0x0000055000007945 */ /* 0x000fe20003800000 */
[----:B------:R-:W-:Y:S01]  /*6f20*/  SHF.R.S32.HI R25, RZ, 0x1f, R150 ;  /* 0x0000001fff197819 */ /* 0x000fe20000011496 */
[----:B------:R-:W2:Y:S01]  /*6f30*/  SHFL.BFLY PT, R3, R82, 0x2, 0x1f ;  /* 0x0c401f0052037f89 */ /* 0x000ea200000e0000 */
[C---:B------:R-:W-:Y:S02]  /*6f40*/  IADD3 R23, R74.reuse, 0x1f, RZ ;  /* 0x0000001f4a177810 */ /* 0x040fe40007ffe0ff */
[----:B------:R-:W-:Y:S01]  /*6f50*/  LEA.HI R25, R25, R150, RZ, 0x2 ;  /* 0x0000009619197211 */ /* 0x000fe200078f10ff */
[----:B------:R-:W3:Y:S01]  /*6f60*/  SHFL.BFLY PT, R2, R73, 0x2, 0x1f ;  /* 0x0c401f0049027f89 */ /* 0x000ee200000e0000 */
[----:B------:R-:W-:-:S02]  /*6f70*/  LOP3.LUT R21, R74, 0xffffffe0, RZ, 0xc0, !PT ;  /* 0xffffffe04a157812 */ /* 0x000fc400078ec0ff */
[----:B------:R-:W-:Y:S01]  /*6f80*/  ISETP.GT.U32.AND P3, PT, R23, 0x3e, PT ;  /* 0x0000003e1700780c */ /* 0x000fe20003f64070 */
        /* <DEDUP_REMOVED lines=10> */
[----:B---3--:R-:W-:Y:S01]  /*7030*/  FADD.FTZ R73, R2, R73 ;  /* 0x0000004902497221 */ /* 0x008fe20000010000 */
[----:B------:R-:W-:Y:S02]  /*7040*/  ISETP.NE.OR P5, PT, R19, 0x40, P2 ;  /* 0x000000401300780c */ /* 0x000fe400017a5670 */
[----:B------:R-:W3:Y:S01]  /*7050*/  SHFL.BFLY PT, R8, R69, 0x2, 0x1f ;  /* 0x0c401f0045087f89 */ /* 0x000ee200000e0000 */
[----:B----4-:R-:W-:Y:S01]  /*7060*/  FADD.FTZ R5, R5, R72 ;  /* 0x0000004805057221 */ /* 0x010fe20000010000 */
[----:B------:R-:W-:-:S02]  /*7070*/  ISETP.NE.OR P4, PT, R21, 0x20, P2 ;  /* 0x000000201500780c */ /* 0x000fc40001785670 */
[----:B------:R-:W4:Y:S01]  /*7080*/  SHFL.BFLY PT, R13, R66, 0x2, 0x1f ;  /* 0x0c401f00420d7f89 */ /* 0x000f2200000e0000 */
[----:B-1----:R-:W-:Y:S01]  /*7090*/  FADD.FTZ R71, R4, R71 ;  /* 0x0000004704477221 */ /* 0x002fe20000010000 */
[C---:B------:R-:W-:Y:S02]  /*70a0*/  ISETP.GT.OR P0, PT, R74.reuse, 0x3f, P2 ;  /* 0x0000003f4a00780c */ /* 0x040fe40001704670 */
[----:B------:R-:W1:Y:S01]  /*70b0*/  SHFL.BFLY PT, R15, R76, 0x2, 0x1f ;  /* 0x0c401f004c0f7f89 */ /* 0x000e6200000e0000 */
[----:B------:R-:W-:Y:S01]  /*70c0*/  FADD.FTZ R7, R7, R70 ;  /* 0x0000004607077221 */ /* 0x000fe20000010000 */
[----:B------:R-:W-:Y:S02]  /*70d0*/  ISETP.GT.OR P1, PT, R74, 0x1f, P2 ;  /* 0x0000001f4a00780c */ /* 0x000fe40001724670 */
        /* <DEDUP_REMOVED lines=18> */
[----:B------:R-:W-:-:S03]  /*7200*/  SHF.R.S32.HI R0, RZ, 0x2, R25 ;  /* 0x00000002ff007819 */ /* 0x000fc60000011419 */
[----:B------:R-:W0:Y:S01]  /*7210*/  SHFL.BFLY PT, R14, R79, 0x1, 0x1f ;  /* 0x0c201f004f0e7f89 */ /* 0x000e2200000e0000 */
[----:B--2---:R-:W-:Y:S02]  /*7220*/  FADD.FTZ R75, R75, R2 ;  /* 0x000000024b4b7221 */ /* 0x004fe40000010000 */
[----:B------:R-:W-:Y:S01]  /*7230*/  IMAD R2, R151, 0x70, R0 ;  /* 0x0000007097027824 */ /* 0x000fe200078e0200 */
        /* <DEDUP_REMOVED lines=34> */
.L_x_22567:
[----:B------:R-:W-:Y:S05]  /*7460*/  BSYNC B0 ;  /* 0x0000000000007941 */ /* 0x000fea0003800000 */
.L_x_22566:
        /* <DEDUP_REMOVED lines=31> */
.L_x_22569:
[----:B------:R-:W-:Y:S05]  /*7660*/  BSYNC B0 ;  /* 0x0000000000007941 */ /* 0x000fea0003800000 */
.L_x_22568:
        /* <DEDUP_REMOVED lines=17> */
.L_x_22571:
[----:B------:R-:W-:Y:S05]  /*7780*/  BSYNC B0 ;  /* 0x0000000000007941 */ /* 0x000fea0003800000 */
.L_x_22570:
        /* <DEDUP_REMOVED lines=32> */
.L_x_22573:
[----:B------:R-:W-:Y:S05]  /*7990*/  BSYNC B0 ;  /* 0x0000000000007941 */ /* 0x000fea0003800000 */
.L_x_22572:
        /* <DEDUP_REMOVED lines=22> */
[----:B01----:R-:W-:Y:S02]  /*7b00*/  LEA R2, P0, R6, c[0x0][0x170], 0x2 ;  /* 0x00005c0006027a11 */ /* 0x003fe400078010ff */
[----:B------:R-:W-:-:S02]  /*7b10*/  LEA.HI.X.SX32 R8, R3, UR7, 0x1, P1 ;  /* 0x0000000703087c11 */ /* 0x000fc400088f0eff */
[C---:B------:R-:W-:Y:S02]  /*7b20*/  LEA R4, P1, R5.reuse, c[0x0][0x170], 0x2 ;  /* 0x00005c0005047a11 */ /* 0x040fe400078210ff */
[----:B------:R-:W-:Y:S02]  /*7b30*/  LEA.HI.X R3, R6, c[0x0][0x174], R7, 0x2, P0 ;  /* 0x00005d0006037a11 */ /* 0x000fe400000f1407 */
[C---:B------:R-:W-:Y:S02]  /*7b40*/  IADD3 R6, R0.reuse, 0x10, RZ ;  /* 0x0000001000067810 */ /* 0x040fe40007ffe0ff */
[----:B------:R-:W-:Y:S01]  /*7b50*/  LEA.HI.X R5, R5, c[0x0][0x174], R8, 0x2, P1 ;  /* 0x00005d0005057a11 */ /* 0x000fe200008f1408 */
[----:B------:R-:W-:Y:S01]  /*7b60*/  STG.E [R2.64], R31 ;  /* 0x0000001f02007986 */ /* 0x000fe2000c10190a */
[C---:B------:R-:W-:Y:S02]  /*7b70*/  IADD3 R7, R0.reuse, 0x18, RZ ;  /* 0x0000001800077810 */ /* 0x040fe40007ffe0ff */
[C---:B------:R-:W-:Y:S01]  /*7b80*/  IADD3 R8, R0.reuse, 0x20, RZ ;  /* 0x0000002000087810 */ /* 0x040fe20007ffe0ff */
[----:B------:R-:W-:Y:S01]  /*7b90*/  STG.E [R4.64], R75 ;  /* 0x0000004b04007986 */ /* 0x000fe2000c10190a */
[----:B------:R-:W-:-:S02]  /*7ba0*/  IADD3 R9, R0, 0x28, RZ ;  /* 0x0000002800097810 */ /* 0x000fc40007ffe0ff */
[----:B------:R-:W-:Y:S02]  /*7bb0*/  IADD3 R17, P0, R6, UR4, RZ ;  /* 0x0000000406117c10 */ /* 0x000fe4000ff1e0ff */
        /* <DEDUP_REMOVED lines=68> */
.L_x_22530:
[----:B------:R-:W-:Y:S01]  /*8000*/  IMAD.MOV.U32 R42, RZ, RZ, R47 ;  /* 0x000000ffff2a7224 */ /* 0x000fe200078e002f */
[----:B------:R-:W-:Y:S01]  /*8010*/  MOV R40, 0x8060 ;  /* 0x0000806000287802 */ /* 0x000fe20000000f00 */
[----:B------:R-:W-:-:S02]  /*8020*/  IMAD.MOV.U32 R43, RZ, RZ, 0x1 ;  /* 0x00000001ff2b7424 */ /* 0x000fc400078e00ff */
[----:B------:R-:W-:Y:S02]  /*8030*/  IMAD.MOV.U32 R44, RZ, RZ, 0x1f ;  /* 0x0000001fff2c7424 */ /* 0x000fe400078e00ff */
[----:B------:R-:W-:Y:S02]  /*8040*/  IMAD.MOV.U32 R45, RZ, RZ, -0x1 ;  /* 0xffffffffff2d7424 */ /* 0x000fe400078e00ff */
[----:B------:R-:W-:Y:S05]  /*8050*/  CALL.REL.NOINC `($__internal_400_$__cuda_sm70_shflsync_bfly_p) ;  /* 0x0000028000007944 */ /* 0x000fea0003c00000 */
[----:B-1----:R-:W-:Y:S01]  /*8060*/  IMAD.MOV.U32 R40, RZ, RZ, R42 ;  /* 0x000000ffff287224 */ /* 0x002fe200078e002a */
[----:B0-----:R-:W-:Y:S05]  /*8070*/  BRA `(.L_x_22574) ;  /* 0xffffabc000007947 */ /* 0x001fea000383ffff */
.L_x_22534:
[----:B------:R-:W-:Y:S01]  /*8080*/  IMAD.MOV.U32 R42, RZ, RZ, R51 ;  /* 0x000000ffff2a7224 */ /* 0x000fe200078e0033 */
[----:B------:R-:W-:Y:S01]  /*8090*/  MOV R40, 0x80e0 ;  /* 0x000080e000287802 */ /* 0x000fe20000000f00 */
[----:B------:R-:W-:Y:S02]  /*80a0*/  IMAD.MOV.U32 R43, RZ, RZ, 0x1 ;  /* 0x00000001ff2b7424 */ /* 0x000fe400078e00ff */
[----:B------:R-:W-:Y:S02]  /*80b0*/  IMAD.MOV.U32 R44, RZ, RZ, 0x1f ;  /* 0x0000001fff2c7424 */ /* 0x000fe400078e00ff */
[----:B------:R-:W-:Y:S02]  /*80c0*/  IMAD.MOV.U32 R45, RZ, RZ, -0x1 ;  /* 0xffffffffff2d7424 */ /* 0x000fe400078e00ff */
[----:B------:R-:W-:Y:S05]  /*80d0*/  CALL.REL.NOINC `($__internal_400_$__cuda_sm70_shflsync_bfly_p) ;  /* 0x0000020000007944 */ /* 0x000fea0003c00000 */
[----:B-1----:R-:W-:Y:S01]  /*80e0*/  IMAD.MOV.U32 R40, RZ, RZ, R42 ;  /* 0x000000ffff287224 */ /* 0x002fe200078e002a */
[----:B0-----:R-:W-:Y:S05]  /*80f0*/  BRA `(.L_x_22575) ;  /* 0xffffba8000007947 */ /* 0x001fea000383ffff */
.L_x_22538:
[----:B------:R-:W-:Y:S01]  /*8100*/  IMAD.MOV.U32 R42, RZ, RZ, R147 ;  /* 0x000000ffff2a7224 */ /* 0x000fe200078e0093 */
[----:B------:R-:W-:Y:S01]  /*8110*/  MOV R40, 0x8160 ;  /* 0x0000816000287802 */ /* 0x000fe20000000f00 */
[----:B------:R-:W-:-:S02]  /*8120*/  IMAD.MOV.U32 R43, RZ, RZ, 0x10 ;  /* 0x00000010ff2b7424 */ /* 0x000fc400078e00ff */
[----:B------:R-:W-:Y:S02]  /*8130*/  IMAD.MOV.U32 R44, RZ, RZ, 0x1f ;  /* 0x0000001fff2c7424 */ /* 0x000fe400078e00ff */
[----:B------:R-:W-:Y:S02]  /*8140*/  IMAD.MOV.U32 R45, RZ, RZ, -0x1 ;  /* 0xffffffffff2d7424 */ /* 0x000fe400078e00ff */
[----:B-----5:R-:W-:Y:S05]  /*8150*/  CALL.REL.NOINC `($__internal_400_$__cuda_sm70_shflsync_bfly_p) ;  /* 0x0000018000007944 */ /* 0x020fea0003c00000 */
[----:B-1----:R-:W-:Y:S01]  /*8160*/  IMAD.MOV.U32 R0, RZ, RZ, R42 ;  /* 0x000000ffff007224 */ /* 0x002fe200078e002a */
[----:B0-----:R-:W-:Y:S05]  /*8170*/  BRA `(.L_x_22576) ;  /* 0xffffbb5000007947 */ /* 0x001fea000383ffff */
.L_x_22539:
[----:B------:R-:W-:Y:S01]  /*8180*/  IMAD.MOV.U32 R42, RZ, RZ, R147 ;  /* 0x000000ffff2a7224 */ /* 0x000fe200078e0093 */
[----:B------:R-:W-:Y:S01]  /*8190*/  MOV R40, 0x81e0 ;  /* 0x000081e000287802 */ /* 0x000fe20000000f00 */
[----:B------:R-:W-:Y:S02]  /*81a0*/  IMAD.MOV.U32 R43, RZ, RZ, 0x8 ;  /* 0x00000008ff2b7424 */ /* 0x000fe400078e00ff */
[----:B------:R-:W-:Y:S02]  /*81b0*/  IMAD.MOV.U32 R44, RZ, RZ, 0x1f ;  /* 0x0000001fff2c7424 */ /* 0x000fe400078e00ff */
[----:B------:R-:W-:Y:S02]  /*81c0*/  IMAD.MOV.U32 R45, RZ, RZ, -0x1 ;  /* 0xffffffffff2d7424 */ /* 0x000fe400078e00ff */
[----:B-----5:R-:W-:Y:S05]  /*81d0*/  CALL.REL.NOINC `($__internal_400_$__cuda_sm70_shflsync_bfly_p) ;  /* 0x0000010000007944 */ /* 0x020fea0003c00000 */
[----:B-1----:R-:W-:Y:S01]  /*81e0*/  FMNMX.FTZ R3, R147, R42, !PT ;  /* 0x0000002a93037209 */ /* 0x002fe20007810000 */
[----:B0-----:R-:W-:Y:S01]  /*81f0*/  IMAD.MOV.U32 R43, RZ, RZ, 0x4 ;  /* 0x00000004ff2b7424 */ /* 0x001fe200078e00ff */
[----:B------:R-:W-:Y:S01]  /*8200*/  MOV R40, 0x8250 ;  /* 0x0000825000287802 */ /* 0x000fe20000000f00 */
[----:B------:R-:W-:-:S02]  /*8210*/  IMAD.MOV.U32 R44, RZ, RZ, 0x1f ;  /* 0x0000001fff2c7424 */ /* 0x000fc400078e00ff */
[----:B------:R-:W-:Y:S02]  /*8220*/  IMAD.MOV.U32 R45, RZ, RZ, -0x1 ;  /* 0xffffffffff2d7424 */ /* 0x000fe400078e00ff */
[----:B------:R-:W-:Y:S02]  /*8230*/  IMAD.MOV.U32 R42, RZ, RZ, R3 ;  /* 0x000000ffff2a7224 */ /* 0x000fe400078e0003 */
[----:B------:R-:W-:Y:S05]  /*8240*/  CALL.REL.NOINC `($__internal_400_$__cuda_sm70_shflsync_bfly_p) ;  /* 0x0000009000007944 */ /* 0x000fea0003c00000 */
[----:B-1----:R-:W-:Y:S01]  /*8250*/  FMNMX.FTZ R3, R3, R42, !PT ;  /* 0x0000002a03037209 */ /* 0x002fe20007810000 */
[----:B0-----:R-:W-:Y:S01]  /*8260*/  IMAD.MOV.U32 R43, RZ, RZ, 0x2 ;  /* 0x00000002ff2b7424 */ /* 0x001fe200078e00ff */
[----:B------:R-:W-:Y:S01]  /*8270*/  MOV R40, 0x82c0 ;  /* 0x000082c000287802 */ /* 0x000fe20000000f00 */
[----:B------:R-:W-:Y:S02]  /*8280*/  IMAD.MOV.U32 R44, RZ, RZ, 0x1f ;  /* 0x0000001fff2c7424 */ /* 0x000fe400078e00ff */
[----:B------:R-:W-:Y:S02]  /*8290*/  IMAD.MOV.U32 R45, RZ, RZ, -0x1 ;  /* 0xffffffffff2d7424 */ /* 0x000fe400078e00ff */
[----:B------:R-:W-:Y:S02]  /*82a0*/  IMAD.MOV.U32 R42, RZ, RZ, R3 ;  /* 0x000000ffff2a7224 */ /* 0x000fe400078e0003 */
[----:B------:R-:W-:Y:S05]  /*82b0*/  CALL.REL.NOINC `($__internal_400_$__cuda_sm70_shflsync_bfly_p) ;  /* 0x0000002000007944 */ /* 0x000fea0003c00000 */
[----:B-1----:R-:W-:Y:S01]  /*82c0*/  IMAD.MOV.U32 R2, RZ, RZ, R42 ;  /* 0x000000ffff027224 */ /* 0x002fe200078e002a */
[----:B0-----:R-:W-:Y:S05]  /*82d0*/  BRA `(.L_x_22577) ;  /* 0xffffba6000007947 */ /* 0x001fea000383ffff */
        .weak           $__internal_400_$__cuda_sm70_shflsync_bfly_p
        .type           $__internal_400_$__cuda_sm70_shflsync_bfly_p,@function
        .size           $__internal_400_$__cuda_sm70_shflsync_bfly_p,(.L_x_25061 - $__internal_400_$__cuda_sm70_shflsync_bfly_p)
$__internal_400_$__cuda_sm70_shflsync_bfly_p:
[----:B------:R-:W-:Y:S01]  /*82e0*/  IMAD.MOV.U32 R41, RZ, RZ, 0x0 ;  /* 0x00000000ff297424 */ /* 0x000fe200078e00ff */
[----:B------:R-:W-:Y:S04]  /*82f0*/  WARPSYNC R45 ;  /* 0x0000002d00007348 */ /* 0x000fe80003800000 */
[----:B------:R0:W1:Y:S01]  /*8300*/  SHFL.BFLY PT, R42, R42, R43, R44 ;  /* 0x0c00002b2a2a7389 */ /* 0x00006200000e002c */
[----:B------:R-:W-:Y:S05]  /*8310*/  RET.REL.NODEC R40 `(_ZN4vllm25paged_attention_v2_kernelIffLi112ELi16ELi128ELNS_18Fp8KVCacheDataTypeE0ELb0ELi512EEEvPfS2_PT_PKS3_PKT0_S9_ifPKiSB_iPKfiiiSD_SD_iiiii) ;  /* 0xffff7ce028007950 */ /* 0x000fea0003c3ffff */
.L_x_22578:
        /* <DEDUP_REMOVED lines=14> */
.L_x_25061:


//--------------------- .text._ZN4vllm25paged_attention_v2_kernelIffLi96ELi16ELi128ELNS_18Fp8KVCacheDataTypeE0ELb0ELi512EEEvPfS2_PT_PKS3_PKT0_S9_ifPKiSB_iPKfiiiSD_SD_iiiii --------------------------
	.section	.text._ZN4vllm25paged_attention_v2_kernelIffLi96ELi16ELi128ELNS_18Fp8KVCacheDataTypeE0ELb0ELi512EEEvPfS2_PT_PKS3_PKT0_S9_ifPKiSB_iPKfiiiSD_SD_iiiii,"ax",@progbits
	.sectioninfo	@"SHI_REGISTERS=168"
	.align	128
        .global         _ZN4vllm25paged_attention_v2_kernelIffLi96ELi16ELi128ELNS_18Fp8KVCacheDataTypeE0ELb0ELi512EEEvPfS2_PT_PKS3_PKT0_S9_ifPKiSB_iPKfiiiSD_SD_iiiii
        .type           _ZN4vllm25paged_attention_v2_kernelIffLi96ELi16ELi128ELNS_18Fp8KVCacheDataTypeE0ELb0ELi512EEEvPfS2_PT_PKS3_PKT0_S9_ifPKiSB_iPKfiiiSD_SD_iiiii,@function
        .size           _ZN4vllm25paged_attention_v2_kernelIffLi96ELi16ELi128ELNS_18Fp8KVCacheDataTypeE0ELb0ELi512EEEvPfS2_PT_PKS3_PKT0_S9_ifPKiSB_iPKfiiiSD_SD_iiiii,(.L_x_25062 - _ZN4vllm25paged_attention_v2_kernelIffLi96ELi16ELi128ELNS_18Fp8KVCacheDataTypeE0ELb0ELi512EEEvPfS2_PT_PKS3_PKT0_S9_ifPKiSB_iPKfiiiSD_SD_iiiii)
        .other          _ZN4vllm25paged_attention_v2_kernelIffLi96ELi16ELi128ELNS_18Fp8KVCacheDataTypeE0ELb0ELi512EEEvPfS2_PT_PKS3_PKT0_S9_ifPKiSB_iPKfiiiSD_SD_iiiii,@"STO_CUDA_ENTRY STV_DEFAULT"
_ZN4vllm25paged_attention_v2_kernelIffLi96ELi16ELi128ELNS_18Fp8KVCacheDataTypeE0ELb0ELi512EEEvPfS2_PT_PKS3_PKT0_S9_ifPKiSB_iPKfiiiSD_SD_iiiii:
.text._ZN4vllm25paged_attention_v2_kernelIffLi96ELi16ELi128ELNS_18Fp8KVCacheDataTypeE0ELb0ELi512EEEvPfS2_PT_PKS3_PKT0_S9_ifPKiSB_iPKfiiiSD_SD_iiiii:
        /* <DEDUP_REMOVED lines=62> */
[----:B------:R-:W0:Y:S02]  /*03e0*/  S2R R0, SR_TID.X ;  /* 0x0000000000007919 */ /* 0x000e240000002100 */
[----:B------:R-:W-:-:S03]  /*03f0*/  SHF.R.S32.HI R152, RZ, 0x4, R3 ;  /* 0x00000004ff987819 */ /* 0x000fc60000011403 */
[----:B------:R-:W-:Y:S01]  /*0400*/  @!P1 IMAD.IADD R2, R2, 0x1, -R7 ;  /* 0x0000000102029824 */ /* 0x000fe200078e0a07 */
[----:B------:R-:W-:Y:S02]  /*0410*/  IMNMX R155, R152, R155, PT ;  /* 0x0000009b989b7217 */ /* 0x000fe40003800200 */
[----:B------:R-:W-:Y:S02]  /*0420*/  @!P1 IADD3 R5, R5, 0x1, RZ ;  /* 0x0000000105059810 */ /* 0x000fe40007ffe0ff */
[----:B------:R-:W-:Y:S02]  /*0430*/  ISETP.GE.U32.AND P0, PT, R2, R7, PT ;  /* 0x000000070200720c */ /* 0x000fe40003f06070 */
[----:B------:R-:W-:Y:S02]  /*0440*/  LOP3.LUT R2, R8, R9, RZ, 0x3c, !PT ;  /* 0x0000000908027212 */ /* 0x000fe400078e3cff */
[----:B------:R-:W-:Y:S02]  /*0450*/  ISETP.NE.AND P1, PT, R9, RZ, PT ;  /* 0x000000ff0900720c */ /* 0x000fe40003f25270 */
[----:B------:R-:W-:Y:S01]  /*0460*/  ISETP.GE.AND P2, PT, R2, RZ, PT ;  /* 0x000000ff0200720c */ /* 0x000fe20003f46270 */
[----:B------:R-:W-:-:S04]  /*0470*/  IMAD R2, R40, -0x20, R155 ;  /* 0xffffffe028027824 */ /* 0x000fc800078e029b */
[----:B------:R-:W-:Y:S02]  /*0480*/  IMAD R3, R2, 0x10, R153 ;  /* 0x0000001002037824 */ /* 0x000fe400078e0299 */
[----:B------:R-:W-:Y:S02]  /*0490*/  @P0 IADD3 R5, R5, 0x1, RZ ;  /* 0x0000000105050810 */ /* 0x000fe40007ffe0ff */
[----:B0-----:R-:W-:Y:S02]  /*04a0*/  ISETP.GT.AND P0, PT, R0, 0x2f, PT ;  /* 0x0000002f0000780c */ /* 0x001fe40003f04270 */
[----:B------:R-:W-:Y:S01]  /*04b0*/  IMNMX R6, R154, R3, PT ;  /* 0x000000039a067217 */ /* 0x000fe20003800200 */
[----:B------:R-:W-:Y:S01]  /*04c0*/  IMAD.MOV.U32 R2, RZ, RZ, R5 ;  /* 0x000000ffff027224 */ /* 0x000fe200078e0005 */
[----:B------:R-:W-:-:S03]  /*04d0*/  SHF.R.S32.HI R3, RZ, 0x1f, R0 ;  /* 0x0000001fff037819 */ /* 0x000fc60000011400 */
[----:B------:R-:W-:Y:S01]  /*04e0*/  IMAD.IADD R153, R6, 0x1, -R153 ;  /* 0x0000000106997824 */ /* 0x000fe200078e0a99 */
[-C--:B------:R-:W-:Y:S01]  /*04f0*/  LEA.HI R6, R0, R0.reuse, RZ, 0x1 ;  /* 0x0000000000067211 */ /* 0x080fe200078f08ff */
[----:B------:R-:W-:Y:S01]  /*0500*/  @!P2 IMAD.MOV R2, RZ, RZ, -R2 ;  /* 0x000000ffff02a224 */ /* 0x000fe200078e0a02 */
[----:B------:R-:W-:Y:S02]  /*0510*/  LEA.HI R3, R3, R0, RZ, 0x5 ;  /* 0x0000000003037211 */ /* 0x000fe400078f28ff */
[----:B------:R-:W-:Y:S02]  /*0520*/  LOP3.LUT R149, R6, 0xfffffffe, RZ, 0xc0, !PT ;  /* 0xfffffffe06957812 */ /* 0x000fe400078ec0ff */
[----:B------:R-:W-:Y:S02]  /*0530*/  LOP3.LUT R5, R3, 0xffffffe0, RZ, 0xc0, !PT ;  /* 0xffffffe003057812 */ /* 0x000fe400078ec0ff */
[----:B------:R-:W-:Y:S01]  /*0540*/  @!P1 LOP3.LUT R2, RZ, R9, RZ, 0x33, !PT ;  /* 0x00000009ff029212 */ /* 0x000fe200078e33ff */
[C---:B------:R-:W-:Y:S01]  /*0550*/  IMAD.IADD R149, R0.reuse, 0x1, -R149 ;  /* 0x0000000100957824 */ /* 0x040fe200078e0a95 */
[----:B------:R-:W-:Y:S01]  /*0560*/  SHF.R.S32.HI R42, RZ, 0x1, R6 ;  /* 0x00000001ff2a7819 */ /* 0x000fe20000011406 */
[----:B------:R-:W-:Y:S01]  /*0570*/  IMAD.IADD R150, R0, 0x1, -R5 ;  /* 0x0000000100967824 */ /* 0x000fe200078e0a05 */
[----:B------:R-:W-:Y:S01]  /*0580*/  SHF.R.S32.HI R151, RZ, 0x5, R3 ;  /* 0x00000005ff977819 */ /* 0x000fe20000011403 */
        /* <DEDUP_REMOVED lines=23> */
.L_x_22583:
        /* <DEDUP_REMOVED lines=11> */
.L_x_22582:
[----:B------:R-:W-:Y:S05]  /*07b0*/  BSYNC B1 ;  /* 0x0000000000017941 */ /* 0x000fea0003800000 */
.L_x_22581:
        /* <DEDUP_REMOVED lines=10> */
.L_x_22584:
        /* <DEDUP_REMOVED lines=17> */
.L_x_22580:
[----:B------:R-:W-:Y:S05]  /*0970*/  BSYNC B0 ;  /* 0x0000000000007941 */ /* 0x000fea0003800000 */
.L_x_22579:
        /* <DEDUP_REMOVED lines=9> */
[----:B------:R-:W-:Y:S01]  /*0a10*/  SHF.R.S32.HI R3, RZ, 0x1f, R42 ;  /* 0x0000001fff037819 */ /* 0x000fe2000001142a */
[----:B------:R-:W-:Y:S01]  /*0a20*/  IMAD R4, R149, 0xc0, RZ ;  /* 0x000000c095047824 */ /* 0x000fe200078e02ff */
[----:B------:R-:W-:Y:S01]  /*0a30*/  SHF.R.S32.HI R6, RZ, 0x1f, R145 ;  /* 0x0000001fff067819 */ /* 0x000fe20000011491 */
[----:B------:R-:W-:Y:S01]  /*0a40*/  IMAD.SHL.U32 R144, R9, 0x2, RZ ;  /* 0x0000000209907824 */ /* 0x000fe200078e00ff */
[----:B------:R-:W-:-:S02]  /*0a50*/  LEA.HI R3, R3, R42, RZ, 0x4 ;  /* 0x0000002a03037211 */ /* 0x000fc400078f20ff */
[----:B------:R-:W-:Y:S02]  /*0a60*/  LEA.HI R7, R6, R145, RZ, 0x2 ;  /* 0x0000009106077211 */ /* 0x000fe400078f10ff */
[----:B------:R-:W-:Y:S02]  /*0a70*/  IADD3 R6, R149, 0x6, RZ ;  /* 0x0000000695067810 */ /* 0x000fe40007ffe0ff */
        /* <DEDUP_REMOVED lines=14> */
[----:B------:R-:W-:Y:S02]  /*0b60*/  SHF.R.S32.HI R13, RZ, 0x1f, R140 ;  /* 0x0000001fff0d7819 */ /* 0x000fe4000001148c */
[----:B------:R-:W-:Y:S01]  /*0b70*/  LOP3.LUT R11, R11, 0xfffffffc, RZ, 0xc0, !PT ;  /* 0xfffffffc0b0b7812 */ /* 0x000fe200078ec0ff */
[----:B------:R-:W-:Y:S01]  /*0b80*/  IMAD.SHL.U32 R134, R12, 0x2, RZ ;  /* 0x000000020c867824 */ /* 0x000fe200078e00ff */
[----:B------:R-:W-:Y:S02]  /*0b90*/  LEA.HI R13, R13, R140, RZ, 0x2 ;  /* 0x0000008c0d0d7211 */ /* 0x000fe400078f10ff */
        /* <DEDUP_REMOVED lines=11> */
[----:B------:R-:W-:Y:S01]  /*0c50*/  IADD3 R10, R149, 0xa, RZ ;  /* 0x0000000a950a7810 */ /* 0x000fe20007ffe0ff */
[----:B------:R-:W-:Y:S01]  /*0c60*/  IMAD.IADD R144, R144, 0x1, -R7 ;  /* 0x0000000190907824 */ /* 0x000fe200078e0a07 */
[----:B------:R-:W-:Y:S02]  /*0c70*/  SHF.R.S32.HI R13, RZ, 0x1f, R134 ;  /* 0x0000001fff0d7819 */ /* 0x000fe40000011486 */
[----:B------:R-:W-:Y:S01]  /*0c80*/  SHF.R.S32.HI R15, RZ, 0x1f, R132 ;  /* 0x0000001fff0f7819 */ /* 0x000fe20000011484 */
[----:B------:R-:W-:Y:S01]  /*0c90*/  IMAD.SHL.U32 R138, R10, 0x2, RZ ;  /* 0x000000020a8a7824 */ /* 0x000fe200078e00ff */
[----:B------:R-:W-:-:S02]  /*0ca0*/  LOP3.LUT R3, R3, 0xfffffffc, RZ, 0xc0, !PT ;  /* 0xfffffffc03037812 */ /* 0x000fc400078ec0ff */
[----:B------:R-:W-:Y:S02]  /*0cb0*/  SHF.R.S32.HI R7, RZ, 0x1f, R136 ;  /* 0x0000001fff077819 */ /* 0x000fe40000011488 */
[----:B------:R-:W-:Y:S01]  /*0cc0*/  LEA.HI R13, R13, R134, RZ, 0x2 ;  /* 0x000000860d0d7211 */ /* 0x000fe200078f10ff */
[----:B------:R-:W-:Y:S01]  /*0cd0*/  IMAD.IADD R146, R146, 0x1, -R3 ;  /* 0x0000000192927824 */ /* 0x000fe200078e0a03 */
[----:B------:R-:W-:Y:S02]  /*0ce0*/  LEA.HI R15, R15, R132, RZ, 0x2 ;  /* 0x000000840f0f7211 */ /* 0x000fe400078f10ff */
[C---:B------:R-:W-:Y:S02]  /*0cf0*/  IADD3 R17, R149.reuse, 0x16, RZ ;  /* 0x0000001695117810 */ /* 0x040fe40007ffe0ff */
[----:B------:R-:W-:Y:S02]  /*0d00*/  IADD3 R18, R149, 0x18, RZ ;  /* 0x0000001895127810 */ /* 0x000fe40007ffe0ff */
[----:B------:R-:W-:Y:S01]  /*0d10*/  LEA.HI R7, R7, R136, RZ, 0x2 ;  /* 0x0000008807077211 */ /* 0x000fe200078f10ff */
[----:B------:R-:W-:Y:S01]  /*0d20*/  IMAD.SHL.U32 R126, R17, 0x2, RZ ;  /* 0x00000002117e7824 */ /* 0x000fe200078e00ff */
[----:B------:R-:W-:Y:S01]  /*0d30*/  LOP3.LUT R13, R13, 0xfffffffc, RZ, 0xc0, !PT ;  /* 0xfffffffc0d0d7812 */ /* 0x000fe200078ec0ff */
[----:B------:R-:W-:Y:S01]  /*0d40*/  IMAD.SHL.U32 R124, R18, 0x2, RZ ;  /* 0x00000002127c7824 */ /* 0x000fe200078e00ff */
[----:B------:R-:W-:-:S02]  /*0d50*/  IADD3 R16, R149, 0x14, RZ ;  /* 0x0000001495107810 */ /* 0x000fc40007ffe0ff */
[----:B------:R-:W-:Y:S01]  /*0d60*/  LOP3.LUT R15, R15, 0xfffffffc, RZ, 0xc0, !PT ;  /* 0xfffffffc0f0f7812 */ /* 0x000fe200078ec0ff */
[----:B------:R-:W-:Y:S01]  /*0d70*/  IMAD.IADD R134, R134, 0x1, -R13 ;  /* 0x0000000186867824 */ /* 0x000fe200078e0a0d */
[----:B------:R-:W-:Y:S01]  /*0d80*/  SHF.R.S32.HI R3, RZ, 0x1f, R138 ;  /* 0x0000001fff037819 */ /* 0x000fe2000001148a */
[----:B------:R-:W-:Y:S01]  /*0d90*/  IMAD.SHL.U32 R128, R16, 0x2, RZ ;  /* 0x0000000210807824 */ /* 0x000fe200078e00ff */
        /* <DEDUP_REMOVED lines=9> */
[----:B------:R-:W-:Y:S02]  /*0e30*/  SHF.R.S32.HI R7, RZ, 0x1f, R128 ;  /* 0x0000001fff077819 */ /* 0x000fe40000011480 */
[----:B------:R-:W-:Y:S01]  /*0e40*/  LEA.HI R15, R15, R126, RZ, 0x2 ;  /* 0x0000007e0f0f7211 */ /* 0x000fe200078f10ff */
[----:B------:R-:W-:Y:S01]  /*0e50*/  IMAD.IADD R138, R138, 0x1, -R3 ;  /* 0x000000018a8a7824 */ /* 0x000fe200078e0a03 */
[----:B------:R-:W-:Y:S02]  /*0e60*/  LEA.HI R19, R19, R124, RZ, 0x2 ;  /* 0x0000007c13137211 */ /* 0x000fe400078f10ff */
[----:B------:R-:W-:-:S02]  /*0e70*/  IADD3 R21, R149, 0x1e, RZ ;  /* 0x0000001e95157810 */ /* 0x000fc40007ffe0ff */
[----:B------:R-:W-:Y:S02]  /*0e80*/  IADD3 R22, R149, 0x20, RZ ;  /* 0x0000002095167810 */ /* 0x000fe40007ffe0ff */
[----:B------:R-:W-:Y:S01]  /*0e90*/  LEA.HI R7, R7, R128, RZ, 0x2 ;  /* 0x0000008007077211 */ /* 0x000fe200078f10ff */
[----:B------:R-:W-:Y:S01]  /*0ea0*/  IMAD.SHL.U32 R118, R21, 0x2, RZ ;  /* 0x0000000215767824 */ /* 0x000fe200078e00ff */
[----:B------:R-:W-:Y:S01]  /*0eb0*/  LOP3.LUT R15, R15, 0xfffffffc, RZ, 0xc0, !PT ;  /* 0xfffffffc0f0f7812 */ /* 0x000fe200078ec0ff */
[----:B------:R-:W-:Y:S01]  /*0ec0*/  IMAD.SHL.U32 R116, R22, 0x2, RZ ;  /* 0x0000000216747824 */ /* 0x000fe200078e00ff */
[----:B------:R-:W-:Y:S02]  /*0ed0*/  IADD3 R20, R149, 0x1c, RZ ;  /* 0x0000001c95147810 */ /* 0x000fe40007ffe0ff */
[----:B------:R-:W-:Y:S01]  /*0ee0*/  LOP3.LUT R19, R19, 0xfffffffc, RZ, 0xc0, !PT ;  /* 0xfffffffc13137812 */ /* 0x000fe200078ec0ff */
[----:B------:R-:W-:Y:S01]  /*0ef0*/  IMAD.IADD R126, R126, 0x1, -R15 ;  /* 0x000000017e7e7824 */ /* 0x000fe200078e0a0f */
        /* <DEDUP_REMOVED lines=15> */
[----:B------:R-:W-:Y:S02]  /*0ff0*/  IADD3 R25, R149, 0x26, RZ ;  /* 0x0000002695197810 */ /* 0x000fe40007ffe0ff */
        /* <DEDUP_REMOVED lines=10> */
[----:B------:R-:W-:-:S02]  /*10a0*/  IADD3 R26, R149, 0x28, RZ ;  /* 0x00000028951a7810 */ /* 0x000fc40007ffe0ff */
[----:B------:R-:W-:Y:S01]  /*10b0*/  LEA.HI R3, R3, R122, RZ, 0x2 ;  /* 0x0000007a03037211 */ /* 0x000fe200078f10ff */
[----:B------:R-:W-:Y:S01]  /*10c0*/  IMAD.IADD R120, R120, 0x1, -R7 ;  /* 0x0000000178787824 */ /* 0x000fe200078e0a07 */
[----:B------:R-:W-:Y:S01]  /*10d0*/  IADD3 R19, R149, 0x22, RZ ;  /* 0x0000002295137810 */ /* 0x000fe20007ffe0ff */
        /* <DEDUP_REMOVED lines=8> */
[----:B------:R-:W-:Y:S02]  /*1160*/  LOP3.LUT R23, R23, 0xfffffffc, RZ, 0xc0, !PT ;  /* 0xfffffffc17177812 */ /* 0x000fe400078ec0ff */
[----:B------:R-:W-:Y:S02]  /*1170*/  SHF.R.S32.HI R27, RZ, 0x1f, R108 ;  /* 0x0000001fff1b7819 */ /* 0x000fe4000001146c */
[----:B------:R-:W-:Y:S01]  /*1180*/  SHF.R.S32.HI R3, RZ, 0x1f, R114 ;  /* 0x0000001fff037819 */ /* 0x000fe20000011472 */
[----:B------:R-:W-:Y:S01]  /*1190*/  IMAD.IADD R110, R110, 0x1, -R23 ;  /* 0x000000016e6e7824 */ /* 0x000fe200078e0a17 */
[----:B------:R-:W-:Y:S02]  /*11a0*/  LOP3.LUT R7, R7, 0xfffffffc, RZ, 0xc0, !PT ;  /* 0xfffffffc07077812 */ /* 0x000fe400078ec0ff */
[----:B------:R-:W-:Y:S02]  /*11b0*/  LEA.HI R27, R27, R108, RZ, 0x2 ;  /* 0x0000006c1b1b7211 */ /* 0x000fe400078f10ff */
[----:B------:R-:W-:Y:S01]  /*11c0*/  IADD3 R28, R149, 0x2c, RZ ;  /* 0x0000002c951c7810 */ /* 0x000fe20007ffe0ff */
[----:B------:R-:W-:Y:S01]  /*11d0*/  IMAD.IADD R112, R112, 0x1, -R7 ;  /* 0x0000000170707824 */ /* 0x000fe200078e0a07 */
[----:B------:R-:W-:Y:S01]  /*11e0*/  LEA.HI R3, R3, R114, RZ, 0x2 ;  /* 0x0000007203037211 */ /* 0x000fe200078f10ff */
[----:B------:R-:W-:Y:S01]  /*11f0*/  IMAD R7, R2, c[0x0][0x1c0], RZ ;  /* 0x0000700002077a24 */ /* 0x000fe200078e02ff */
        /* <DEDUP_REMOVED lines=16> */
[----:B------:R-:W-:Y:S02]  /*1300*/  LEA.HI R3, R3, R106, RZ, 0x2 ;  /* 0x0000006a03037211 */ /* 0x000fe400078f10ff */
[----:B-----5:R-:W-:Y:S02]  /*1310*/  FSETP.NEU.FTZ.AND P0, PT, R160, RZ, PT ;  /* 0x000000ffa000720b */ /* 0x020fe40003f1d000 */
[----:B------:R-:W-:-:S02]  /*1320*/  LEA.HI R6, R6, R6, RZ, 0x1 ;  /* 0x0000000606067211 */ /* 0x000fc400078f08ff */
[----:B------:R-:W-:Y:S02]  /*1330*/  LEA.HI R31, R31, R30, RZ, 0x2 ;  /* 0x0000001e1f1f7211 */ /* 0x000fe400078f10ff */
        /* <DEDUP_REMOVED lines=126> */
[C---:B------:R-:W-:Y:S02]  /*1b20*/  IMAD R159, R151.reuse, 0x10, R42 ;  /* 0x00000010979f7824 */ /* 0x040fe400078e022a */
[----:B------:R-:W-:Y:S01]  /*1b30*/  IMAD R44, R151, 0x40, R44 ;  /* 0x00000040972c7824 */ /* 0x000fe200078e022c */
[----:B------:R-:W-:Y:S01]  /*1b40*/  LEA.HI.X.SX32 R42, R148, R43, 0x1, P0 ;  /* 0x0000002b942a7211 */ /* 0x000fe200000f0eff */
[----:B------:R-:W-:Y:S01]  /*1b50*/  IMAD R159, R40, 0x200, R159 ;  /* 0x00000200289f7824 */ /* 0x000fe200078e029f */
[C---:B------:R-:W-:Y:S01]  /*1b60*/  LEA R156, P0, R41.reuse, c[0x0][0x198], 0x2 ;  /* 0x00006600299c7a11 */ /* 0x040fe200078010ff */
[----:B------:R-:W-:Y:S01]  /*1b70*/  IMAD.MOV.U32 R147, RZ, RZ, -0x800001 ;  /* 0xff7fffffff937424 */ /* 0x000fe200078e00ff */
[----:B------:R-:W-:Y:S01]  /*1b80*/  IADD3 R160, R44, 0x1a0, RZ ;  /* 0x000001a02ca07810 */ /* 0x000fe20007ffe0ff */
[----:B------:R-:W-:Y:S01]  /*1b90*/  IMAD.MOV.U32 R158, RZ, RZ, R148 ;  /* 0x000000ffff9e7224 */ /* 0x000fe200078e0094 */
[----:B------:R-:W-:-:S05]  /*1ba0*/  LEA.HI.X R157, R41, c[0x0][0x19c], R42, 0x2, P0 ;  /* 0x00006700299d7a11 */ /* 0x000fca00000f142a */
.L_x_22591:
[----:B------:R-:W2:Y:S04]  /*1bb0*/  LDG.E.CONSTANT R40, [R156.64] ;  /* 0x0000000a9c287981 */ /* 0x000ea8000c1e9900 */
[----:B------:R-:W-:Y:S01]  /*1bc0*/  LDS.128 R48, [R4+0x10] ;  /* 0x0000100004307984 */ /* 0x000fe20000000c00 */
[----:B--2---:R-:W-:Y:S01]  /*1bd0*/  SHF.R.S32.HI R41, RZ, 0x1f, R40 ;  /* 0x0000001fff297819 */ /* 0x004fe20000011428 */
[----:B------:R-:W-:-:S04]  /*1be0*/  IMAD.WIDE.U32 R76, R40, c[0x0][0x1bc], R162 ;  /* 0x00006f00284c7a25 */ /* 0x000fc800078e00a2 */
[----:B------:R-:W-:Y:S01]  /*1bf0*/  IMAD R41, R41, c[0x0][0x1bc], RZ ;  /* 0x00006f0029297a24 */ /* 0x000fe200078e02ff */
[----:B------:R-:W-:-:S03]  /*1c00*/  IADD3 R44, P0, R145, R76, RZ ;  /* 0x0000004c912c7210 */ /* 0x000fc60007f1e0ff */
[----:B------:R-:W-:Y:S01]  /*1c10*/  IMAD R87, R40, R5, R41 ;  /* 0x0000000528577224 */ /* 0x000fe200078e0229 */
[-C--:B------:R-:W-:Y:S02]  /*1c20*/  IADD3 R41, P4, P5, R146, R76.reuse, R143 ;  /* 0x0000004c92297210 */ /* 0x080fe40007d9e08f */
[----:B------:R-:W-:Y:S01]  /*1c30*/  IADD3 R40, P1, P2, R144, R76, R141 ;  /* 0x0000004c90287210 */ /* 0x000fe20007a3e08d */
[----:B------:R-:W-:Y:S01]  /*1c40*/  IMAD.IADD R87, R77, 0x1, R87 ;  /* 0x000000014d577824 */ /* 0x000fe200078e0257 */
[----:B------:R-:W-:-:S03]  /*1c50*/  LEA R52, P3, R41, c[0x0][0x180], 0x2 ;  /* 0x0000600029347a11 */ /* 0x000fc600078610ff */
[----:B------:R-:W-:Y:S01]  /*1c60*/  IMAD.X R45, R30, 0x1, R87, P0 ;  /* 0x000000011e2d7824 */ /* 0x000fe200000e0657 */
[-C--:B------:R-:W-:Y:S02]  /*1c70*/  IADD3.X R42, R32, R87.reuse, R7, P4, P5 ;  /* 0x00000057202a7210 */ /* 0x080fe400027ea407 */
[C---:B------:R-:W-:Y:S02]  /*1c80*/  LEA R54, P4, R44.reuse, c[0x0][0x180], 0x2 ;  /* 0x000060002c367a11 */ /* 0x040fe400078810ff */
[----:B------:R-:W-:Y:S02]  /*1c90*/  LEA.HI.X R53, R41, c[0x0][0x184], R42, 0x2, P3 ;  /* 0x0000610029357a11 */ /* 0x000fe400018f142a */
[----:B------:R-:W-:Y:S02]  /*1ca0*/  LEA.HI.X R55, R44, c[0x0][0x184], R45, 0x2, P4 ;  /* 0x000061002c377a11 */ /* 0x000fe400020f142d */
[----:B------:R-:W-:Y:S01]  /*1cb0*/  LEA R56, P5, R40, c[0x0][0x180], 0x2 ;  /* 0x0000600028387a11 */ /* 0x000fe200078a10ff */
[----:B------:R-:W0:Y:S01]  /*1cc0*/  LDS.128 R44, [R4] ;  /* 0x00000000042c7984 */ /* 0x000e220000000c00 */
[----:B------:R-:W-:-:S02]  /*1cd0*/  IADD3.X R43, R31, R87, R8, P1, P2 ;  /* 0x000000571f2b7210 */ /* 0x000fc40000fe4408 */
[----:B------:R-:W-:Y:S01]  /*1ce0*/  IADD3 R41, P0, P1, R142, R76, R139 ;  /* 0x0000004c8e297210 */ /* 0x000fe2000791e08b */
[----:B------:R-:W0:Y:S01]  /*1cf0*/  LDG.E.64.CONSTANT R52, [R52.64] ;  /* 0x0000000a34347981 */ /* 0x000e22000c1e9b00 */
[----:B------:R-:W-:Y:S02]  /*1d00*/  LEA.HI.X R57, R40, c[0x0][0x184], R43, 0x2, P5 ;  /* 0x0000610028397a11 */ /* 0x000fe400028f142b */
[----:B------:R-:W-:Y:S01]  /*1d10*/  LEA R58, P2, R41, c[0x0][0x180], 0x2 ;  /* 0x00006000293a7a11 */ /* 0x000fe200078410ff */
[----:B------:R-:W2:Y:S01]  /*1d20*/  LDG.E.64.CONSTANT R54, [R54.64] ;  /* 0x0000000a36367981 */ /* 0x000ea2000c1e9b00 */
[----:B------:R-:W-:-:S03]  /*1d30*/  IADD3.X R42, R34, R87, R9, P0, P1 ;  /* 0x00000057222a7210 */ /* 0x000fc600007e2409 */
[----:B------:R-:W3:Y:S01]  /*1d40*/  LDG.E.64.CONSTANT R56, [R56.64] ;  /* 0x0000000a38387981 */ /* 0x000ee2000c1e9b00 */
        /* <DEDUP_REMOVED lines=12> */
[----:B------:R-:W4:Y:S04]  /*1e10*/  LDS.128 R40, [R4+0x20] ;  /* 0x0000200004287984 */ /* 0x000f280000000c00 */
[----:B------:R-:W4:Y:S01]  /*1e20*/  LDG.E.64.CONSTANT R100, [R100.64] ;  /* 0x0000000a64647981 */ /* 0x000f22000c1e9b00 */
[----:B------:R-:W-:Y:S02]  /*1e30*/  LEA R78, P2, R77, c[0x0][0x180], 0x2 ;  /* 0x000060004d4e7a11 */ /* 0x000fe400078410ff */
[----:B------:R-:W-:-:S04]  /*1e40*/  IADD3.X R80, R35, R87, R12, P0, P1 ;  /* 0x0000005723507210 */ /* 0x000fc800007e240c */
[----:B------:R-:W-:Y:S02]  /*1e50*/  LEA.HI.X R79, R77, c[0x0][0x184], R80, 0x2, P2 ;  /* 0x000061004d4f7a11 */ /* 0x000fe400010f1450 */
[----:B------:R-:W-:-:S04]  /*1e60*/  IADD3 R80, P0, P1, R134, R76, R131 ;  /* 0x0000004c86507210 */ /* 0x000fc8000791e083 */
[----:B------:R-:W-:Y:S01]  /*1e70*/  LEA R104, P2, R80, c[0x0][0x180], 0x2 ;  /* 0x0000600050687a11 */ /* 0x000fe200078410ff */
[----:B0-----:R-:W-:Y:S02]  /*1e80*/  FMUL.FTZ R77, R52, R46 ;  /* 0x0000002e344d7220 */ /* 0x001fe40000410000 */
[----:B------:R-:W-:Y:S02]  /*1e90*/  FMUL.FTZ R46, R53, R47 ;  /* 0x0000002f352e7220 */ /* 0x000fe40000410000 */
[----:B------:R0:W5:Y:S02]  /*1ea0*/  LDG.E.64.CONSTANT R52, [R78.64] ;  /* 0x0000000a4e347981 */ /* 0x000164000c1e9b00 */
[----:B--2---:R-:W-:Y:S01]  /*1eb0*/  FFMA.FTZ R46, R55, R45, R46 ;  /* 0x0000002d372e7223 */ /* 0x004fe2000001002e */
[----:B------:R-:W-:Y:S01]  /*1ec0*/  IADD3.X R45, R38, R87, R13, P0, P1 ;  /* 0x00000057262d7210 */ /* 0x000fe200007e240d */
[----:B------:R-:W-:-:S03]  /*1ed0*/  FFMA.FTZ R77, R54, R44, R77 ;  /* 0x0000002c364d7223 */ /* 0x000fc6000001004d */
[----:B------:R-:W-:Y:S02]  /*1ee0*/  LEA.HI.X R105, R80, c[0x0][0x184], R45, 0x2, P2 ;  /* 0x0000610050697a11 */ /* 0x000fe400010f142d */
[----:B------:R-:W-:Y:S01]  /*1ef0*/  IADD3 R47, P3, P4, R132, R76, R129 ;  /* 0x0000004c842f7210 */ /* 0x000fe20007c7e081 */
[----:B---3--:R-:W-:-:S03]  /*1f00*/  FFMA.FTZ R77, R56, R48, R77 ;  /* 0x00000030384d7223 */ /* 0x008fc6000001004d */
[----:B------:R-:W2:Y:S01]  /*1f10*/  LDG.E.64.CONSTANT R104, [R104.64] ;  /* 0x0000000a68687981 */ /* 0x000ea2000c1e9b00 */
[----:B------:R-:W-:Y:S02]  /*1f20*/  LEA R54, P0, R47, c[0x0][0x180], 0x2 ;  /* 0x000060002f367a11 */ /* 0x000fe400078010ff */
[----:B------:R-:W-:-:S04]  /*1f30*/  IADD3.X R48, R37, R87, R14, P3, P4 ;  /* 0x0000005725307210 */ /* 0x000fc80001fe840e */
[----:B------:R-:W-:Y:S01]  /*1f40*/  LEA.HI.X R55, R47, c[0x0][0x184], R48, 0x2, P0 ;  /* 0x000061002f377a11 */ /* 0x000fe200000f1430 */
[----:B----4-:R-:W-:Y:S01]  /*1f50*/  FFMA.FTZ R45, R58, R50, R77 ;  /* 0x000000323a2d7223 */ /* 0x010fe2000001004d */
[----:B------:R-:W-:-:S04]  /*1f60*/  IADD3 R50, P4, P5, R130, R76, R127 ;  /* 0x0000004c82327210 */ /* 0x000fc80007d9e07f */
[----:B------:R-:W3:Y:S01]  /*1f70*/  LDG.E.64.CONSTANT R54, [R54.64] ;  /* 0x0000000a36367981 */ /* 0x000ee2000c1e9b00 */
[----:B------:R-:W-:Y:S02]  /*1f80*/  IADD3.X R93, R60, R87, R15, P4, P5 ;  /* 0x000000573c5d7210 */ /* 0x000fe400027ea40f */
[----:B------:R-:W-:Y:S01]  /*1f90*/  LEA R98, P6, R50, c[0x0][0x180], 0x2 ;  /* 0x0000600032627a11 */ /* 0x000fe200078c10ff */
[----:B------:R-:W-:-:S03]  /*1fa0*/  FFMA.FTZ R44, R57, R49, R46 ;  /* 0x00000031392c7223 */ /* 0x000fc6000001002e */
[----:B------:R-:W-:Y:S01]  /*1fb0*/  LEA.HI.X R99, R50, c[0x0][0x184], R93, 0x2, P6 ;  /* 0x0000610032637a11 */ /* 0x000fe200030f145d */
[----:B------:R-:W-:Y:S01]  /*1fc0*/  FFMA.FTZ R44, R59, R51, R44 ;  /* 0x000000333b2c7223 */ /* 0x000fe2000001002c */
[----:B------:R-:W-:-:S04]  /*1fd0*/  IADD3 R51, P2, P3, R128, R76, R125 ;  /* 0x0000004c80337210 */ /* 0x000fc80007b5e07d */
[----:B------:R-:W4:Y:S01]  /*1fe0*/  LDG.E.64.CONSTANT R98, [R98.64] ;  /* 0x0000000a62627981 */ /* 0x000f22000c1e9b00 */
[-C--:B------:R-:W-:Y:S02]  /*1ff0*/  IADD3.X R92, R39, R87.reuse, R16, P2, P3 ;  /* 0x00000057275c7210 */ /* 0x080fe400017e6410 */
[C---:B------:R-:W-:Y:S02]  /*2000*/  LEA R50, P6, R51.reuse, c[0x0][0x180], 0x2 ;  /* 0x0000600033327a11 */ /* 0x040fe400078c10ff */
[----:B------:R-:W-:Y:S02]  /*2010*/  IADD3 R48, P0, P1, R126, R76, R123 ;  /* 0x0000004c7e307210 */ /* 0x000fe4000791e07b */
[----:B------:R-:W-:Y:S02]  /*2020*/  LEA.HI.X R51, R51, c[0x0][0x184], R92, 0x2, P6 ;  /* 0x0000610033337a11 */ /* 0x000fe400030f145c */
[----:B------:R-:W-:Y:S02]  /*2030*/  IADD3.X R91, R62, R87, R17, P0, P1 ;  /* 0x000000573e5b7210 */ /* 0x000fe400007e2411 */
[----:B------:R-:W-:-:S02]  /*2040*/  LEA R96, P6, R48, c[0x0][0x180], 0x2 ;  /* 0x0000600030607a11 */ /* 0x000fc400078c10ff */
[-C--:B------:R-:W-:Y:S01]  /*2050*/  IADD3 R49, P4, P5, R124, R76.reuse, R121 ;  /* 0x0000004c7c317210 */ /* 0x080fe20007d9e079 */
[----:B------:R-:W4:Y:S01]  /*2060*/  LDG.E.64.CONSTANT R50, [R50.64] ;  /* 0x0000000a32327981 */ /* 0x000f22000c1e9b00 */
[----:B------:R-:W-:Y:S02]  /*2070*/  LEA.HI.X R97, R48, c[0x0][0x184], R91, 0x2, P6 ;  /* 0x0000610030617a11 */ /* 0x000fe400030f145b */
[----:B------:R-:W-:Y:S02]  /*2080*/  IADD3.X R58, R61, R87, R18, P4, P5 ;  /* 0x000000573d3a7210 */ /* 0x000fe400027ea412 */
[----:B------:R-:W-:Y:S02]  /*2090*/  LEA R48, P6, R49, c[0x0][0x180], 0x2 ;  /* 0x0000600031307a11 */ /* 0x000fe400078c10ff */
[-C--:B------:R-:W-:Y:S01]  /*20a0*/  IADD3 R56, P2, P3, R122, R76.reuse, R119 ;  /* 0x0000004c7a387210 */ /* 0x080fe20007b5e077 */
[----:B------:R-:W4:Y:S01]  /*20b0*/  LDG.E.64.CONSTANT R96, [R96.64] ;  /* 0x0000000a60607981 */ /* 0x000f22000c1e9b00 */
[----:B------:R-:W-:-:S02]  /*20c0*/  IADD3 R57, P0, P1, R120, R76, R117 ;  /* 0x0000004c78397210 */ /* 0x000fc4000791e075 */
[----:B------:R-:W-:Y:S02]  /*20d0*/  LEA.HI.X R49, R49, c[0x0][0x184], R58, 0x2, P6 ;  /* 0x0000610031317a11 */ /* 0x000fe400030f143a */
[-C--:B------:R-:W-:Y:S02]  /*20e0*/  IADD3.X R59, R64, R87.reuse, R19, P2, P3 ;  /* 0x00000057403b7210 */ /* 0x080fe400017e6413 */
[----:B------:R-:W-:Y:S02]  /*20f0*/  IADD3.X R90, R63, R87, R20, P0, P1 ;  /* 0x000000573f5a7210 */ /* 0x000fe400007e2414 */
[-C--:B------:R-:W-:Y:S01]  /*2100*/  IADD3 R77, P4, P5, R118, R76.reuse, R115 ;  /* 0x0000004c764d7210 */ /* 0x080fe20007d9e073 */
[----:B------:R-:W4:Y:S01]  /*2110*/  LDG.E.64.CONSTANT R48, [R48.64] ;  /* 0x0000000a30307981 */ /* 0x000f22000c1e9b00 */
[-C--:B------:R-:W-:Y:S02]  /*2120*/  IADD3 R80, P2, P3, R116, R76.reuse, R113 ;  /* 0x0000004c74507210 */ /* 0x080fe40007b5e071 */
[----:B------:R-:W-:-:S02]  /*2130*/  IADD3 R81, P0, P1, R114, R76, R111 ;  /* 0x0000004c72517210 */ /* 0x000fc4000791e06f */
[----:B------:R-:W-:Y:S02]  /*2140*/  LEA R58, P6, R56, c[0x0][0x180], 0x2 ;  /* 0x00006000383a7a11 */ /* 0x000fe400078c10ff */
[-C--:B0-----:R-:W-:Y:S02]  /*2150*/  IADD3.X R78, R66, R87.reuse, R21, P4, P5 ;  /* 0x00000057424e7210 */ /* 0x081fe400027ea415 */
[-C--:B------:R-:W-:Y:S02]  /*2160*/  IADD3.X R79, R65, R87.reuse, R22, P2, P3 ;  /* 0x00000057414f7210 */ /* 0x080fe400017e6416 */
[----:B------:R-:W-:Y:S02]  /*2170*/  IADD3.X R82, R68, R87, R23, P0, P1 ;  /* 0x0000005744527210 */ /* 0x000fe400007e2417 */
[-C--:B------:R-:W-:Y:S02]  /*2180*/  IADD3 R83, P5, P4, R112, R76.reuse, R109 ;  /* 0x0000004c70537210 */ /* 0x080fe40007cbe06d */
[----:B------:R-:W-:-:S02]  /*2190*/  IADD3 R85, P3, P2, R110, R76, R107 ;  /* 0x0000004c6e557210 */ /* 0x000fc40007a7e06b */
[----:B------:R-:W-:Y:S02]  /*21a0*/  IADD3 R86, P0, P1, R108, R76, R95 ;  /* 0x0000004c6c567210 */ /* 0x000fe4000791e05f */
[----:B------:R-:W-:Y:S02]  /*21b0*/  LEA.HI.X R59, R56, c[0x0][0x184], R59, 0x2, P6 ;  /* 0x00006100383b7a11 */ /* 0x000fe400030f143b */
[----:B------:R-:W-:Y:S01]  /*21c0*/  LEA R56, P6, R57, c[0x0][0x180], 0x2 ;  /* 0x0000600039387a11 */ /* 0x000fe200078c10ff */
[----:B------:R-:W-:Y:S01]  /*21d0*/  FFMA.FTZ R45, R102, R40, R45 ;  /* 0x00000028662d7223 */ /* 0x000fe2000001002d */
[-C--:B------:R-:W-:Y:S02]  /*21e0*/  IADD3.X R84, R67, R87.reuse, R24, P5, P4 ;  /* 0x0000005743547210 */ /* 0x080fe40002fe8418 */
[-C--:B------:R-:W-:Y:S01]  /*21f0*/  IADD3.X R88, R70, R87.reuse, R25, P3, P2 ;  /* 0x0000005746587210 */ /* 0x080fe20001fe4419 */
[----:B------:R-:W4:Y:S01]  /*2200*/  LDG.E.64.CONSTANT R58, [R58.64] ;  /* 0x0000000a3a3a7981 */ /* 0x000f22000c1e9b00 */
[----:B------:R-:W-:-:S02]  /*2210*/  IADD3.X R89, R69, R87, R26, P0, P1 ;  /* 0x0000005745597210 */ /* 0x000fc400007e241a */
[-C--:B------:R-:W-:Y:S02]  /*2220*/  IADD3 R47, P4, P5, R106, R76.reuse, R75 ;  /* 0x0000004c6a2f7210 */ /* 0x080fe40007d9e04b */
[-C--:B------:R-:W-:Y:S02]  /*2230*/  IADD3 R46, P3, P2, R94, R76.reuse, R73 ;  /* 0x0000004c5e2e7210 */ /* 0x080fe40007a7e049 */
[----:B------:R-:W-:Y:S02]  /*2240*/  IADD3 R40, P0, P1, R3, R76, R6 ;  /* 0x0000004c03287210 */ /* 0x000fe4000791e006 */
        /* <DEDUP_REMOVED lines=19> */
[C---:B------:R-:W-:Y:S02]  /*2380*/  LEA R88, P6, R47.reuse, c[0x0][0x180], 0x2 ;  /* 0x000060002f587a11 */ /* 0x040fe400078c10ff */
[-C--:B------:R-:W-:Y:S02]  /*2390*/  IADD3.X R86, R72, R87.reuse, R27, P4, P5 ;  /* 0x0000005748567210 */ /* 0x080fe400027ea41b */
[----:B------:R-:W-:Y:S02]  /*23a0*/  LEA R90, P4, R46, c[0x0][0x180], 0x2 ;  /* 0x000060002e5a7a11 */ /* 0x000fe400078810ff */
[----:B------:R-:W-:Y:S02]  /*23b0*/  LEA.HI.X R89, R47, c[0x0][0x184], R86, 0x2, P6 ;  /* 0x000061002f597a11 */ /* 0x000fe400030f1456 */
[----:B------:R-:W-:-:S04]  /*23c0*/  IADD3.X R47, R71, R87, R28, P3, P2 ;  /* 0x00000057472f7210 */ /* 0x000fc80001fe441c */
[----:B------:R-:W-:Y:S01]  /*23d0*/  LEA.HI.X R91, R46, c[0x0][0x184], R47, 0x2, P4 ;  /* 0x000061002e5b7a11 */ /* 0x000fe200020f142f */
[----:B------:R-:W4:Y:S01]  /*23e0*/  LDG.E.64.CONSTANT R88, [R88.64] ;  /* 0x0000000a58587981 */ /* 0x000f22000c1e9b00 */
[----:B------:R-:W-:-:S03]  /*23f0*/  IADD3.X R47, R74, R87, R29, P0, P1 ;  /* 0x000000574a2f7210 */ /* 0x000fc600007e241d */
[----:B------:R-:W4:Y:S01]  /*2400*/  LDG.E.64.CONSTANT R86, [R164.64] ;  /* 0x0000000aa4567981 */ /* 0x000f22000c1e9b00 */
[----:B------:R-:W-:-:S03]  /*2410*/  LEA R92, P0, R40, c[0x0][0x180], 0x2 ;  /* 0x00006000285c7a11 */ /* 0x000fc600078010ff */
[----:B------:R-:W4:Y:S01]  /*2420*/  LDG.E.64.CONSTANT R90, [R90.64] ;  /* 0x0000000a5a5a7981 */ /* 0x000f22000c1e9b00 */
[----:B------:R-:W-:-:S06]  /*2430*/  LEA.HI.X R93, R40, c[0x0][0x184], R47, 0x2, P0 ;  /* 0x00006100285d7a11 */ /* 0x000fcc00000f142f */
[----:B------:R-:W4:Y:S01]  /*2440*/  LDG.E.64.CONSTANT R92, [R92.64] ;  /* 0x0000000a5c5c7981 */ /* 0x000f22000c1e9b00 */
[----:B------:R-:W-:Y:S02]  /*2450*/  FFMA.FTZ R40, R103, R41, R44 ;  /* 0x0000002967287223 */ /* 0x000fe4000001002c */
[----:B------:R-:W-:Y:S02]  /*2460*/  FFMA.FTZ R41, R100, R42, R45 ;  /* 0x0000002a64297223 */ /* 0x000fe4000001002d */
[----:B------:R-:W5:Y:S01]  /*2470*/  LDS.128 R44, [R4+0x30] ;  /* 0x00003000042c7984 */ /* 0x000f620000000c00 */
[----:B------:R-:W-:Y:S02]  /*2480*/  FFMA.FTZ R100, R101, R43, R40 ;  /* 0x0000002b65647223 */ /* 0x000fe40000010028 */
[----:B-----5:R-:W-:Y:S02]  /*2490*/  FFMA.FTZ R101, R52, R44, R41 ;  /* 0x0000002c34657223 */ /* 0x020fe40000010029 */
[----:B------:R-:W3:Y:S01]  /*24a0*/  LDS.128 R40, [R4+0x40] ;  /* 0x0000400004287984 */ /* 0x000ee20000000c00 */
[----:B------:R-:W-:-:S02]  /*24b0*/  FFMA.FTZ R100, R53, R45, R100 ;  /* 0x0000002d35647223 */ /* 0x000fc40000010064 */
[----:B--2---:R-:W-:Y:S02]  /*24c0*/  FFMA.FTZ R101, R104, R46, R101 ;  /* 0x0000002e68657223 */ /* 0x004fe40000010065 */
[----:B------:R-:W-:Y:S02]  /*24d0*/  FFMA.FTZ R100, R105, R47, R100 ;  /* 0x0000002f69647223 */ /* 0x000fe40000010064 */
[----:B------:R-:W0:Y:S01]  /*24e0*/  LDS.128 R44, [R4+0x50] ;  /* 0x00005000042c7984 */ /* 0x000e220000000c00 */
[----:B---3--:R-:W-:Y:S02]  /*24f0*/  FFMA.FTZ R101, R54, R40, R101 ;  /* 0x0000002836657223 */ /* 0x008fe40000010065 */
[----:B------:R-:W-:Y:S02]  /*2500*/  FFMA.FTZ R100, R55, R41, R100 ;  /* 0x0000002937647223 */ /* 0x000fe40000010064 */
[----:B------:R-:W1:Y:S01]  /*2510*/  LDS.128 R52, [R4+0x60] ;  /* 0x0000600004347984 */ /* 0x000e620000000c00 */
[----:B----4-:R-:W-:-:S02]  /*2520*/  FFMA.FTZ R101, R98, R42, R101 ;  /* 0x0000002a62657223 */ /* 0x010fc40000010065 */
[----:B------:R-:W-:Y:S02]  /*2530*/  FFMA.FTZ R100, R99, R43, R100 ;  /* 0x0000002b63647223 */ /* 0x000fe40000010064 */
[----:B------:R-:W2:Y:S01]  /*2540*/  LDS.128 R40, [R4+0x70] ;  /* 0x0000700004287984 */ /* 0x000ea20000000c00 */
[----:B0-----:R-:W-:Y:S02]  /*2550*/  FFMA.FTZ R101, R50, R44, R101 ;  /* 0x0000002c32657223 */ /* 0x001fe40000010065 */
[----:B------:R-:W-:Y:S02]  /*2560*/  FFMA.FTZ R100, R51, R45, R100 ;  /* 0x0000002d33647223 */ /* 0x000fe40000010064 */
[----:B------:R-:W-:Y:S02]  /*2570*/  FFMA.FTZ R101, R96, R46, R101 ;  /* 0x0000002e60657223 */ /* 0x000fe40000010065 */
[----:B------:R-:W-:Y:S02]  /*2580*/  FFMA.FTZ R100, R97, R47, R100 ;  /* 0x0000002f61647223 */ /* 0x000fe40000010064 */
[----:B------:R-:W0:Y:S01]  /*2590*/  LDS.128 R44, [R4+0x80] ;  /* 0x00008000042c7984 */ /* 0x000e220000000c00 */
[----:B-1----:R-:W-:-:S02]  /*25a0*/  FFMA.FTZ R101, R48, R52, R101 ;  /* 0x0000003430657223 */ /* 0x002fc40000010065 */
[----:B------:R-:W-:Y:S02]  /*25b0*/  FFMA.FTZ R100, R49, R53, R100 ;  /* 0x0000003531647223 */ /* 0x000fe40000010064 */
[----:B------:R-:W1:Y:S01]  /*25c0*/  LDS.128 R48, [R4+0x90] ;  /* 0x0000900004307984 */ /* 0x000e620000000c00 */
[----:B------:R-:W-:Y:S02]  /*25d0*/  FFMA.FTZ R101, R58, R54, R101 ;  /* 0x000000363a657223 */ /* 0x000fe40000010065 */
[----:B------:R-:W-:Y:S02]  /*25e0*/  FFMA.FTZ R100, R59, R55, R100 ;  /* 0x000000373b647223 */ /* 0x000fe40000010064 */
[----:B------:R-:W3:Y:S01]  /*25f0*/  LDS.128 R52, [R4+0xa0] ;  /* 0x0000a00004347984 */ /* 0x000ee20000000c00 */
[----:B--2---:R-:W-:Y:S02]  /*2600*/  FFMA.FTZ R101, R56, R40, R101 ;  /* 0x0000002838657223 */ /* 0x004fe40000010065 */
[----:B------:R-:W-:-:S02]  /*2610*/  FFMA.FTZ R100, R57, R41, R100 ;  /* 0x0000002939647223 */ /* 0x000fc40000010064 */
[----:B------:R-:W2:Y:S01]  /*2620*/  LDS.128 R56, [R4+0xb0] ;  /* 0x0000b00004387984 */ /* 0x000ea20000000c00 */
[----:B------:R-:W-:Y:S02]  /*2630*/  FFMA.FTZ R101, R76, R42, R101 ;  /* 0x0000002a4c657223 */ /* 0x000fe40000010065 */
[----:B------:R-:W-:Y:S02]  /*2640*/  FFMA.FTZ R100, R77, R43, R100 ;  /* 0x0000002b4d647223 */ /* 0x000fe40000010064 */
[----:B0-----:R-:W-:Y:S02]  /*2650*/  FFMA.FTZ R101, R78, R44, R101 ;  /* 0x0000002c4e657223 */ /* 0x001fe40000010065 */
[----:B------:R-:W-:Y:S02]  /*2660*/  FFMA.FTZ R100, R79, R45, R100 ;  /* 0x0000002d4f647223 */ /* 0x000fe40000010064 */
[----:B------:R-:W-:Y:S02]  /*2670*/  FFMA.FTZ R101, R80, R46, R101 ;  /* 0x0000002e50657223 */ /* 0x000fe40000010065 */
[----:B------:R-:W-:-:S02]  /*2680*/  FFMA.FTZ R100, R81, R47, R100 ;  /* 0x0000002f51647223 */ /* 0x000fc40000010064 */
[----:B-1----:R-:W-:Y:S02]  /*2690*/  FFMA.FTZ R101, R82, R48, R101 ;  /* 0x0000003052657223 */ /* 0x002fe40000010065 */
[----:B------:R-:W-:Y:S02]  /*26a0*/  FFMA.FTZ R100, R83, R49, R100 ;  /* 0x0000003153647223 */ /* 0x000fe40000010064 */
[----:B------:R-:W-:Y:S02]  /*26b0*/  FFMA.FTZ R101, R84, R50, R101 ;  /* 0x0000003254657223 */ /* 0x000fe40000010065 */
[----:B------:R-:W-:Y:S01]  /*26c0*/  FFMA.FTZ R100, R85, R51, R100 ;  /* 0x0000003355647223 */ /* 0x000fe20000010064 */
[----:B------:R-:W-:Y:S01]  /*26d0*/  IADD3 R158, R158, 0x4, RZ ;  /* 0x000000049e9e7810 */ /* 0x000fe20007ffe0ff */
[----:B---3--:R-:W-:Y:S02]  /*26e0*/  FFMA.FTZ R101, R86, R52, R101 ;  /* 0x0000003456657223 */ /* 0x008fe40000010065 */
[----:B------:R-:W-:-:S02]  /*26f0*/  FFMA.FTZ R100, R87, R53, R100 ;  /* 0x0000003557647223 */ /* 0x000fc40000010064 */
[----:B------:R-:W-:Y:S02]  /*2700*/  FFMA.FTZ R101, R88, R54, R101 ;  /* 0x0000003658657223 */ /* 0x000fe40000010065 */
[----:B------:R-:W-:Y:S02]  /*2710*/  FFMA.FTZ R100, R89, R55, R100 ;  /* 0x0000003759647223 */ /* 0x000fe40000010064 */
[----:B--2---:R-:W-:Y:S02]  /*2720*/  FFMA.FTZ R101, R90, R56, R101 ;  /* 0x000000385a657223 */ /* 0x004fe40000010065 */
[----:B------:R-:W-:Y:S02]  /*2730*/  FFMA.FTZ R100, R91, R57, R100 ;  /* 0x000000395b647223 */ /* 0x000fe40000010064 */
[----:B------:R-:W-:Y:S02]  /*2740*/  FFMA.FTZ R58, R92, R58, R101 ;  /* 0x0000003a5c3a7223 */ /* 0x000fe40000010065 */
[----:B------:R-:W-:Y:S01]  /*2750*/  FFMA.FTZ R59, R93, R59, R100 ;  /* 0x0000003b5d3b7223 */ /* 0x000fe20000010064 */
[----:B------:R-:W-:-:S03]  /*2760*/  ISETP.GE.AND P1, PT, R158, R155, PT ;  /* 0x0000009b9e00720c */ /* 0x000fc60003f26270 */
[----:B------:R-:W-:Y:S01]  /*2770*/  FADD.FTZ R59, R58, R59 ;  /* 0x0000003b3a3b7221 */ /* 0x000fe20000010000 */
[----:B------:R-:W-:Y:S07]  /*2780*/  BRA.DIV ~URZ, `(.L_x_22588) ;  /* 0x00004d427f007947 */ /* 0x000fee000b800000 */
[----:B------:R0:W1:Y:S02]  /*2790*/  SHFL.BFLY PT, R40, R59, 0x1, 0x1f ;  /* 0x0c201f003b287f89 */ /* 0x00006400000e0000 */
.L_x_22632:
        /* <DEDUP_REMOVED lines=9> */
.L_x_22590:
[----:B------:R-:W-:Y:S05]  /*2830*/  BSYNC B1 ;  /* 0x0000000000017941 */ /* 0x000fea0003800000 */
.L_x_22589:
[----:B------:R-:W-:Y:S02]  /*2840*/  IADD3 R156, P0, R156, 0x10, RZ ;  /* 0x000000109c9c7810 */ /* 0x000fe40007f1e0ff */
[----:B-1----:R-:W-:Y:S02]  /*2850*/  IADD3 R160, R160, 0x100, RZ ;  /* 0x00000100a0a07810 */ /* 0x002fe40007ffe0ff */
[----:B------:R-:W-:Y:S01]  /*2860*/  IADD3 R159, R159, 0x40, RZ ;  /* 0x000000409f9f7810 */ /* 0x000fe20007ffe0ff */
[----:B------:R-:W-:Y:S01]  /*2870*/  IMAD.X R157, RZ, RZ, R157, P0 ;  /* 0x000000ffff9d7224 */ /* 0x000fe200000e069d */
[----:B0-----:R-:W-:Y:S05]  /*2880*/  @!P1 BRA `(.L_x_22591) ;  /* 0xfffff32000009947 */ /* 0x001fea000383ffff */
[----:B------:R-:W-:Y:S05]  /*2890*/  BRA `(.L_x_22586) ;  /* 0x00000de000007947 */ /* 0x000fea0003800000 */
.L_x_22587:
[----:B------:R-:W-:Y:S01]  /*28a0*/  IADD3 R41, P0, R41, R148, RZ ;  /* 0x0000009429297210 */ /* 0x000fe20007f1e0ff */
[----:B------:R-:W-:-:S02]  /*28b0*/  IMAD R159, R151, 0x10, R42 ;  /* 0x00000010979f7824 */ /* 0x000fc400078e022a */
[----:B------:R-:W-:Y:S01]  /*28c0*/  IMAD R44, R151, 0x40, R44 ;  /* 0x00000040972c7824 */ /* 0x000fe200078e022c */
[----:B------:R-:W-:Y:S01]  /*28d0*/  LEA.HI.X.SX32 R42, R148, R43, 0x1, P0 ;  /* 0x0000002b942a7211 */ /* 0x000fe200000f0eff */
[----:B------:R-:W-:Y:S01]  /*28e0*/  IMAD R159, R40, 0x200, R159 ;  /* 0x00000200289f7824 */ /* 0x000fe200078e029f */
[C---:B------:R-:W-:Y:S01]  /*28f0*/  LEA R104, P0, R41.reuse, c[0x0][0x198], 0x2 ;  /* 0x0000660029687a11 */ /* 0x040fe200078010ff */
[----:B------:R-:W-:Y:S01]  /*2900*/  IMAD.MOV.U32 R147, RZ, RZ, -0x800001 ;  /* 0xff7fffffff937424 */ /* 0x000fe200078e00ff */
[----:B------:R-:W-:Y:S01]  /*2910*/  IADD3 R158, R44, 0x1a0, RZ ;  /* 0x000001a02c9e7810 */ /* 0x000fe20007ffe0ff */
[----:B------:R-:W-:Y:S01]  /*2920*/  IMAD.MOV.U32 R156, RZ, RZ, R148 ;  /* 0x000000ffff9c7224 */ /* 0x000fe200078e0094 */
[----:B------:R-:W-:Y:S02]  /*2930*/  LEA.HI.X R105, R41, c[0x0][0x19c], R42, 0x2, P0 ;  /* 0x0000670029697a11 */ /* 0x000fe400000f142a */
[----:B------:R-:W-:-:S03]  /*2940*/  IADD3 R157, -R154, 0x1, R159 ;  /* 0x000000019a9d7810 */ /* 0x000fc60007ffe19f */
.L_x_22595:
[----:B------:R-:W2:Y:S01]  /*2950*/  LDG.E.CONSTANT R40, [R104.64] ;  /* 0x0000000a68287981 */ /* 0x000ea2000c1e9900 */
[----:B------:R-:W-:-:S02]  /*2960*/  IMAD.MOV.U32 R80, RZ, RZ, R162 ;  /* 0x000000ffff507224 */ /* 0x000fc400078e00a2 */
[----:B------:R-:W-:Y:S01]  /*2970*/  IMAD.MOV.U32 R81, RZ, RZ, R163 ;  /* 0x000000ffff517224 */ /* 0x000fe200078e00a3 */
[----:B------:R-:W-:Y:S01]  /*2980*/  LDS.128 R48, [R4+0x20] ;  /* 0x0000200004307984 */ /* 0x000fe20000000c00 */
[----:B--2---:R-:W-:Y:S02]  /*2990*/  SHF.R.S32.HI R41, RZ, 0x1f, R40 ;  /* 0x0000001fff297819 */ /* 0x004fe40000011428 */
        /* <DEDUP_REMOVED lines=8> */
[----:B------:R-:W-:Y:S02]  /*2a20*/  IADD3 R40, P2, P4, R144, R80, R141 ;  /* 0x0000005090287210 */ /* 0x000fe40007c5e08d */
[----:B------:R-:W-:Y:S01]  /*2a30*/  LEA.HI.X R79, R41, c[0x0][0x184], R42, 0x2, P3 ;  /* 0x00006100294f7a11 */ /* 0x000fe200018f142a */
[----:B------:R-:W-:Y:S01]  /*2a40*/  IMAD.X R41, R30, 0x1, R87, P0 ;  /* 0x000000011e297824 */ /* 0x000fe200000e0657 */
[----:B------:R-:W-:Y:S02]  /*2a50*/  LEA R54, P1, R44, c[0x0][0x180], 0x2 ;  /* 0x000060002c367a11 */ /* 0x000fe400078210ff */
[----:B------:R-:W-:Y:S02]  /*2a60*/  LEA R56, P0, R40, c[0x0][0x180], 0x2 ;  /* 0x0000600028387a11 */ /* 0x000fe400078010ff */
[----:B------:R-:W2:Y:S01]  /*2a70*/  LDG.E.64.CONSTANT R78, [R78.64] ;  /* 0x0000000a4e4e7981 */ /* 0x000ea2000c1e9b00 */
[----:B------:R-:W-:-:S02]  /*2a80*/  IADD3.X R43, R31, R87, R8, P2, P4 ;  /* 0x000000571f2b7210 */ /* 0x000fc400017e8408 */
[----:B------:R-:W-:Y:S02]  /*2a90*/  LEA.HI.X R55, R44, c[0x0][0x184], R41, 0x2, P1 ;  /* 0x000061002c377a11 */ /* 0x000fe400008f1429 */
[----:B------:R-:W-:Y:S01]  /*2aa0*/  LEA.HI.X R57, R40, c[0x0][0x184], R43, 0x2, P0 ;  /* 0x0000610028397a11 */ /* 0x000fe200000f142b */
[----:B------:R-:W-:Y:S01]  /*2ab0*/  LDS.128 R44, [R4+0x10] ;  /* 0x00001000042c7984 */ /* 0x000fe20000000c00 */
[----:B------:R-:W-:-:S03]  /*2ac0*/  IADD3 R41, P1, P2, R142, R80, R139 ;  /* 0x000000508e297210 */ /* 0x000fc60007a3e08b */
[----:B------:R-:W3:Y:S04]  /*2ad0*/  LDG.E.64.CONSTANT R54, [R54.64] ;  /* 0x0000000a36367981 */ /* 0x000ee8000c1e9b00 */
[----:B------:R-:W4:Y:S01]  /*2ae0*/  LDG.E.64.CONSTANT R56, [R56.64] ;  /* 0x0000000a38387981 */ /* 0x000f22000c1e9b00 */
[C---:B------:R-:W-:Y:S02]  /*2af0*/  LEA R58, P0, R41.reuse, c[0x0][0x180], 0x2 ;  /* 0x00006000293a7a11 */ /* 0x040fe400078010ff */
[----:B------:R-:W-:Y:S02]  /*2b00*/  IADD3.X R42, R34, R87, R9, P1, P2 ;  /* 0x00000057222a7210 */ /* 0x000fe40000fe4409 */
[----:B------:R-:W-:Y:S02]  /*2b10*/  IADD3 R40, P1, P2, R140, R80, R137 ;  /* 0x000000508c287210 */ /* 0x000fe40007a3e089 */
[----:B------:R-:W-:-:S02]  /*2b20*/  LEA.HI.X R59, R41, c[0x0][0x184], R42, 0x2, P0 ;  /* 0x00006100293b7a11 */ /* 0x000fc400000f142a */
[C---:B------:R-:W-:Y:S02]  /*2b30*/  LEA R76, P0, R40.reuse, c[0x0][0x180], 0x2 ;  /* 0x00006000284c7a11 */ /* 0x040fe400078010ff */
[----:B------:R-:W-:Y:S02]  /*2b40*/  IADD3.X R41, R33, R87, R10, P1, P2 ;  /* 0x0000005721297210 */ /* 0x000fe40000fe440a */
[----:B------:R-:W5:Y:S02]  /*2b50*/  LDG.E.64.CONSTANT R58, [R58.64] ;  /* 0x0000000a3a3a7981 */ /* 0x000f64000c1e9b00 */
        /* <DEDUP_REMOVED lines=8> */
[----:B------:R-:W5:Y:S01]  /*2be0*/  LDG.E.64.CONSTANT R52, [R52.64] ;  /* 0x0000000a34347981 */ /* 0x000f62000c1e9b00 */
[----:B------:R-:W-:Y:S02]  /*2bf0*/  LEA R82, P2, R81, c[0x0][0x180], 0x2 ;  /* 0x0000600051527a11 */ /* 0x000fe400078410ff */
[----:B------:R-:W-:-:S04]  /*2c00*/  IADD3.X R84, R35, R87, R12, P0, P1 ;  /* 0x0000005723547210 */ /* 0x000fc800007e240c */
[----:B------:R-:W-:Y:S01]  /*2c10*/  LEA.HI.X R83, R81, c[0x0][0x184], R84, 0x2, P2 ;  /* 0x0000610051537a11 */ /* 0x000fe200010f1454 */
[----:B--2---:R-:W-:Y:S02]  /*2c20*/  FMUL.FTZ R81, R78, R42 ;  /* 0x0000002a4e517220 */ /* 0x004fe40000410000 */
[----:B------:R-:W-:Y:S02]  /*2c30*/  FMUL.FTZ R78, R79, R43 ;  /* 0x0000002b4f4e7220 */ /* 0x000fe40000410000 */
[----:B------:R0:W2:Y:S01]  /*2c40*/  LDG.E.64.CONSTANT R42, [R82.64] ;  /* 0x0000000a522a7981 */ /* 0x0000a2000c1e9b00 */
[----:B---3--:R-:W-:Y:S01]  /*2c50*/  FFMA.FTZ R81, R54, R40, R81 ;  /* 0x0000002836517223 */ /* 0x008fe20000010051 */
[----:B------:R-:W-:Y:S01]  /*2c60*/  IADD3 R40, P0, P1, R134, R80, R131 ;  /* 0x0000005086287210 */ /* 0x000fe2000791e083 */
[----:B------:R-:W-:Y:S02]  /*2c70*/  FFMA.FTZ R78, R55, R41, R78 ;  /* 0x00000029374e7223 */ /* 0x000fe4000001004e */
[----:B----4-:R-:W-:Y:S01]  /*2c80*/  FFMA.FTZ R81, R56, R44, R81 ;  /* 0x0000002c38517223 */ /* 0x010fe20000010051 */
[----:B------:R-:W-:-:S02]  /*2c90*/  IADD3 R44, P3, P4, R132, R80, R129 ;  /* 0x00000050842c7210 */ /* 0x000fc40007c7e081 */
[----:B------:R-:W-:Y:S02]  /*2ca0*/  LEA R54, P2, R40, c[0x0][0x180], 0x2 ;  /* 0x0000600028367a11 */ /* 0x000fe400078410ff */
[----:B------:R-:W-:Y:S01]  /*2cb0*/  IADD3.X R55, R38, R87, R13, P0, P1 ;  /* 0x0000005726377210 */ /* 0x000fe200007e240d */
[----:B------:R-:W-:Y:S01]  /*2cc0*/  FFMA.FTZ R78, R57, R45, R78 ;  /* 0x0000002d394e7223 */ /* 0x000fe2000001004e */
[----:B------:R-:W-:Y:S02]  /*2cd0*/  LEA R102, P0, R44, c[0x0][0x180], 0x2 ;  /* 0x000060002c667a11 */ /* 0x000fe400078010ff */
[----:B------:R-:W-:Y:S02]  /*2ce0*/  IADD3.X R45, R37, R87, R14, P3, P4 ;  /* 0x00000057252d7210 */ /* 0x000fe40001fe840e */
[----:B------:R-:W-:Y:S02]  /*2cf0*/  LEA.HI.X R55, R40, c[0x0][0x184], R55, 0x2, P2 ;  /* 0x0000610028377a11 */ /* 0x000fe400010f1437 */
[----:B------:R-:W-:-:S04]  /*2d00*/  LEA.HI.X R103, R44, c[0x0][0x184], R45, 0x2, P0 ;  /* 0x000061002c677a11 */ /* 0x000fc800000f142d */
[----:B------:R-:W3:Y:S04]  /*2d10*/  LDG.E.64.CONSTANT R54, [R54.64] ;  /* 0x0000000a36367981 */ /* 0x000ee8000c1e9b00 */
[----:B------:R-:W4:Y:S01]  /*2d20*/  LDG.E.64.CONSTANT R102, [R102.64] ;  /* 0x0000000a66667981 */ /* 0x000f22000c1e9b00 */
[----:B------:R-:W-:-:S04]  /*2d30*/  IADD3 R91, P4, P5, R130, R80, R127 ;  /* 0x00000050825b7210 */ /* 0x000fc80007d9e07f */
[----:B------:R-:W-:Y:S02]  /*2d40*/  IADD3.X R96, R60, R87, R15, P4, P5 ;  /* 0x000000573c607210 */ /* 0x000fe400027ea40f */
[----:B------:R-:W-:-:S04]  /*2d50*/  LEA R100, P6, R91, c[0x0][0x180], 0x2 ;  /* 0x000060005b647a11 */ /* 0x000fc800078c10ff */
[----:B------:R-:W-:Y:S01]  /*2d60*/  LEA.HI.X R101, R91, c[0x0][0x184], R96, 0x2, P6 ;  /* 0x000061005b657a11 */ /* 0x000fe200030f1460 */
[----:B-----5:R-:W-:Y:S01]  /*2d70*/  FFMA.FTZ R41, R58, R46, R81 ;  /* 0x0000002e3a297223 */ /* 0x020fe20000010051 */
[----:B------:R-:W-:-:S04]  /*2d80*/  IADD3 R92, P2, P3, R128, R80, R125 ;  /* 0x00000050805c7210 */ /* 0x000fc80007b5e07d */
[----:B------:R-:W5:Y:S01]  /*2d90*/  LDG.E.64.CONSTANT R100, [R100.64] ;  /* 0x0000000a64647981 */ /* 0x000f62000c1e9b00 */
[----:B------:R-:W-:Y:S01]  /*2da0*/  FFMA.FTZ R41, R76, R48, R41 ;  /* 0x000000304c297223 */ /* 0x000fe20000010029 */
[----:B------:R-:W-:Y:S01]  /*2db0*/  IADD3.X R93, R39, R87, R16, P2, P3 ;  /* 0x00000057275d7210 */ /* 0x000fe200017e6410 */
[----:B------:R-:W-:Y:S01]  /*2dc0*/  FFMA.FTZ R40, R59, R47, R78 ;  /* 0x0000002f3b287223 */ /* 0x000fe2000001004e */
[----:B------:R-:W-:Y:S02]  /*2dd0*/  LEA R96, P6, R92, c[0x0][0x180], 0x2 ;  /* 0x000060005c607a11 */ /* 0x000fe400078c10ff */
[----:B------:R-:W-:Y:S01]  /*2de0*/  IADD3 R48, P0, P1, R126, R80, R123 ;  /* 0x000000507e307210 */ /* 0x000fe2000791e07b */
[----:B------:R-:W-:Y:S01]  /*2df0*/  FFMA.FTZ R40, R77, R49, R40 ;  /* 0x000000314d287223 */ /* 0x000fe20000010028 */
[----:B------:R-:W-:Y:S02]  /*2e00*/  LEA.HI.X R97, R92, c[0x0][0x184], R93, 0x2, P6 ;  /* 0x000061005c617a11 */ /* 0x000fe400030f145d */
[----:B------:R-:W-:-:S02]  /*2e10*/  IADD3.X R89, R62, R87, R17, P0, P1 ;  /* 0x000000573e597210 */ /* 0x000fc400007e2411 */
[----:B------:R-:W-:Y:S02]  /*2e20*/  LEA R98, P6, R48, c[0x0][0x180], 0x2 ;  /* 0x0000600030627a11 */ /* 0x000fe400078c10ff */
[-C--:B------:R-:W-:Y:S01]  /*2e30*/  IADD3 R49, P4, P5, R124, R80.reuse, R121 ;  /* 0x000000507c317210 */ /* 0x080fe20007d9e079 */
[----:B------:R-:W5:Y:S01]  /*2e40*/  LDG.E.64.CONSTANT R96, [R96.64] ;  /* 0x0000000a60607981 */ /* 0x000f62000c1e9b00 */
[----:B------:R-:W-:Y:S02]  /*2e50*/  LEA.HI.X R99, R48, c[0x0][0x184], R89, 0x2, P6 ;  /* 0x0000610030637a11 */ /* 0x000fe400030f1459 */
[----:B------:R-:W-:Y:S02]  /*2e60*/  IADD3.X R58, R61, R87, R18, P4, P5 ;  /* 0x000000573d3a7210 */ /* 0x000fe400027ea412 */
[C---:B------:R-:W-:Y:S02]  /*2e70*/  LEA R48, P6, R49.reuse, c[0x0][0x180], 0x2 ;  /* 0x0000600031307a11 */ /* 0x040fe400078c10ff */
[----:B------:R-:W-:Y:S01]  /*2e80*/  IADD3 R56, P2, P3, R122, R80, R119 ;  /* 0x000000507a387210 */ /* 0x000fe20007b5e077 */
[----:B------:R-:W5:Y:S01]  /*2e90*/  LDG.E.64.CONSTANT R98, [R98.64] ;  /* 0x0000000a62627981 */ /* 0x000f62000c1e9b00 */
[----:B------:R-:W-:-:S02]  /*2ea0*/  LEA.HI.X R49, R49, c[0x0][0x184], R58, 0x2, P6 ;  /* 0x0000610031317a11 */ /* 0x000fc400030f143a */
[-C--:B------:R-:W-:Y:S02]  /*2eb0*/  IADD3.X R59, R64, R87.reuse, R19, P2, P3 ;  /* 0x00000057403b7210 */ /* 0x080fe400017e6413 */
[----:B------:R-:W-:Y:S02]  /*2ec0*/  LEA R58, P6, R56, c[0x0][0x180], 0x2 ;  /* 0x00006000383a7a11 */ /* 0x000fe400078c10ff */
[----:B------:R-:W-:Y:S01]  /*2ed0*/  IADD3 R57, P0, P1, R120, R80, R117 ;  /* 0x0000005078397210 */ /* 0x000fe2000791e075 */
[----:B------:R-:W5:Y:S01]  /*2ee0*/  LDG.E.64.CONSTANT R48, [R48.64] ;  /* 0x0000000a30307981 */ /* 0x000f62000c1e9b00 */
[----:B------:R-:W-:Y:S02]  /*2ef0*/  LEA.HI.X R59, R56, c[0x0][0x184], R59, 0x2, P6 ;  /* 0x00006100383b7a11 */ /* 0x000fe400030f143b */
[----:B------:R-:W-:Y:S02]  /*2f00*/  IADD3.X R76, R63, R87, R20, P0, P1 ;  /* 0x000000573f4c7210 */ /* 0x000fe400007e2414 */
[----:B------:R-:W-:-:S02]  /*2f10*/  LEA R56, P6, R57, c[0x0][0x180], 0x2 ;  /* 0x0000600039387a11 */ /* 0x000fc400078c10ff */
[----:B------:R-:W5:Y:S02]  /*2f20*/  LDG.E.64.CONSTANT R58, [R58.64] ;  /* 0x0000000a3a3a7981 */ /* 0x000f64000c1e9b00 */
[----:B------:R-:W-:Y:S02]  /*2f30*/  LEA.HI.X R57, R57, c[0x0][0x184], R76, 0x2, P6 ;  /* 0x0000610039397a11 */ /* 0x000fe400030f144c */
[-C--:B------:R-:W-:Y:S02]  /*2f40*/  IADD3 R78, P4, P5, R118, R80.reuse, R115 ;  /* 0x00000050764e7210 */ /* 0x080fe40007d9e073 */
[-C--:B------:R-:W-:Y:S02]  /*2f50*/  IADD3 R90, P2, P3, R116, R80.reuse, R113 ;  /* 0x00000050745a7210 */ /* 0x080fe40007b5e071 */
[----:B0-----:R-:W-:Y:S01]  /*2f60*/  IADD3 R82, P0, P1, R114, R80, R111 ;  /* 0x0000005072527210 */ /* 0x001fe2000791e06f */
[----:B------:R-:W5:Y:S01]  /*2f70*/  LDG.E.64.CONSTANT R56, [R56.64] ;  /* 0x0000000a38387981 */ /* 0x000f62000c1e9b00 */
[----:B------:R-:W-:-:S02]  /*2f80*/  IADD3.X R77, R66, R87, R21, P4, P5 ;  /* 0x00000057424d7210 */ /* 0x000fc400027ea415 */
[----:B------:R-:W-:Y:S02]  /*2f90*/  LEA R76, P6, R78, c[0x0][0x180], 0x2 ;  /* 0x000060004e4c7a11 */ /* 0x000fe400078c10ff */
[-C--:B------:R-:W-:Y:S02]  /*2fa0*/  IADD3.X R79, R65, R87.reuse, R22, P2, P3 ;  /* 0x00000057414f7210 */ /* 0x080fe400017e6416 */
[----:B------:R-:W-:Y:S02]  /*2fb0*/  IADD3.X R81, R68, R87, R23, P0, P1 ;  /* 0x0000005744517210 */ /* 0x000fe400007e2417 */
[-C--:B------:R-:W-:Y:S02]  /*2fc0*/  IADD3 R83, P5, P4, R112, R80.reuse, R109 ;  /* 0x0000005070537210 */ /* 0x080fe40007cbe06d */
[-C--:B------:R-:W-:Y:S02]  /*2fd0*/  IADD3 R85, P3, P2, R110, R80.reuse, R107 ;  /* 0x000000506e557210 */ /* 0x080fe40007a7e06b */
[----:B------:R-:W-:-:S02]  /*2fe0*/  IADD3 R47, P0, P1, R108, R80, R95 ;  /* 0x000000506c2f7210 */ /* 0x000fc4000791e05f */
[----:B------:R-:W-:Y:S02]  /*2ff0*/  LEA.HI.X R77, R78, c[0x0][0x184], R77, 0x2, P6 ;  /* 0x000061004e4d7a11 */ /* 0x000fe400030f144d */
[----:B------:R-:W-:Y:S02]  /*3000*/  LEA R78, P6, R90, c[0x0][0x180], 0x2 ;  /* 0x000060005a4e7a11 */ /* 0x000fe400078c10ff */
[-C--:B------:R-:W-:Y:S02]  /*3010*/  IADD3.X R84, R67, R87.reuse, R24, P5, P4 ;  /* 0x0000005743547210 */ /* 0x080fe40002fe8418 */
[-C--:B------:R-:W-:Y:S01]  /*3020*/  IADD3.X R88, R70, R87.reuse, R25, P3, P2 ;  /* 0x0000005746587210 */ /* 0x080fe20001fe4419 */
[----:B------:R-:W5:Y:S01]  /*3030*/  LDG.E.64.CONSTANT R76, [R76.64] ;  /* 0x0000000a4c4c7981 */ /* 0x000f62000c1e9b00 */
[----:B------:R-:W-:Y:S02]  /*3040*/  IADD3.X R86, R69, R87, R26, P0, P1 ;  /* 0x0000005745567210 */ /* 0x000fe400007e241a */
[----:B------:R-:W-:-:S02]  /*3050*/  IADD3 R46, P4, P5, R106, R80, R75 ;  /* 0x000000506a2e7210 */ /* 0x000fc40007d9e04b */
[-C--:B------:R-:W-:Y:S02]  /*3060*/  IADD3 R45, P3, P2, R94, R80.reuse, R73 ;  /* 0x000000505e2d7210 */ /* 0x080fe40007a7e049 */
[----:B------:R-:W-:Y:S02]  /*3070*/  IADD3 R44, P0, P1, R3, R80, R6 ;  /* 0x00000050032c7210 */ /* 0x000fe4000791e006 */
        /* <DEDUP_REMOVED lines=15> */
[----:B------:R-:W-:Y:S02]  /*3170*/  LEA R90, P4, R45, c[0x0][0x180], 0x2 ;  /* 0x000060002d5a7a11 */ /* 0x000fe400078810ff */
[----:B------:R-:W-:Y:S02]  /*3180*/  LEA.HI.X R89, R46, c[0x0][0x184], R47, 0x2, P6 ;  /* 0x000061002e597a11 */ /* 0x000fe400030f142f */
[----:B------:R-:W-:-:S04]  /*3190*/  IADD3.X R46, R71, R87, R28, P3, P2 ;  /* 0x00000057472e7210 */ /* 0x000fc80001fe441c */
[----:B------:R-:W-:Y:S01]  /*31a0*/  LEA.HI.X R91, R45, c[0x0][0x184], R46, 0x2, P4 ;  /* 0x000061002d5b7a11 */ /* 0x000fe200020f142e */
[----:B------:R-:W5:Y:S01]  /*31b0*/  LDG.E.64.CONSTANT R88, [R88.64] ;  /* 0x0000000a58587981 */ /* 0x000f62000c1e9b00 */
[----:B------:R-:W-:-:S03]  /*31c0*/  IADD3.X R45, R74, R87, R29, P0, P1 ;  /* 0x000000574a2d7210 */ /* 0x000fc600007e241d */
[----:B------:R-:W5:Y:S01]  /*31d0*/  LDG.E.64.CONSTANT R86, [R164.64] ;  /* 0x0000000aa4567981 */ /* 0x000f62000c1e9b00 */
[----:B------:R-:W-:-:S03]  /*31e0*/  LEA R92, P0, R44, c[0x0][0x180], 0x2 ;  /* 0x000060002c5c7a11 */ /* 0x000fc600078010ff */
[----:B------:R-:W5:Y:S01]  /*31f0*/  LDG.E.64.CONSTANT R90, [R90.64] ;  /* 0x0000000a5a5a7981 */ /* 0x000f62000c1e9b00 */
[----:B------:R-:W-:-:S03]  /*3200*/  LEA.HI.X R93, R44, c[0x0][0x184], R45, 0x2, P0 ;  /* 0x000061002c5d7a11 */ /* 0x000fc600000f142d */
[----:B------:R-:W2:Y:S04]  /*3210*/  LDS.128 R44, [R4+0x30] ;  /* 0x00003000042c7984 */ /* 0x000ea80000000c00 */
[----:B------:R-:W5:Y:S01]  /*3220*/  LDG.E.64.CONSTANT R92, [R92.64] ;  /* 0x0000000a5c5c7981 */ /* 0x000f62000c1e9b00 */
[----:B------:R-:W-:Y:S02]  /*3230*/  FFMA.FTZ R41, R52, R50, R41 ;  /* 0x0000003234297223 */ /* 0x000fe40000010029 */
[----:B------:R-:W-:Y:S02]  /*3240*/  FFMA.FTZ R40, R53, R51, R40 ;  /* 0x0000003335287223 */ /* 0x000fe40000010028 */
[----:B--2---:R-:W-:Y:S02]  /*3250*/  FFMA.FTZ R51, R42, R44, R41 ;  /* 0x0000002c2a337223 */ /* 0x004fe40000010029 */
[----:B------:R-:W-:-:S02]  /*3260*/  FFMA.FTZ R44, R43, R45, R40 ;  /* 0x0000002d2b2c7223 */ /* 0x000fc40000010028 */
[----:B------:R-:W4:Y:S01]  /*3270*/  LDS.128 R40, [R4+0x40] ;  /* 0x0000400004287984 */ /* 0x000f220000000c00 */
[----:B---3--:R-:W-:Y:S02]  /*3280*/  FFMA.FTZ R51, R54, R46, R51 ;  /* 0x0000002e36337223 */ /* 0x008fe40000010033 */
[----:B------:R-:W-:Y:S02]  /*3290*/  FFMA.FTZ R44, R55, R47, R44 ;  /* 0x0000002f372c7223 */ /* 0x000fe4000001002c */
[----:B------:R-:W-:Y:S01]  /*32a0*/  LDS.128 R52, [R4+0x60] ;  /* 0x0000600004347984 */ /* 0x000fe20000000c00 */
[----:B----4-:R-:W-:Y:S02]  /*32b0*/  FFMA.FTZ R51, R102, R40, R51 ;  /* 0x0000002866337223 */ /* 0x010fe40000010033 */
[----:B------:R-:W-:Y:S02]  /*32c0*/  FFMA.FTZ R40, R103, R41, R44 ;  /* 0x0000002967287223 */ /* 0x000fe4000001002c */
[----:B------:R-:W0:Y:S01]  /*32d0*/  LDS.128 R44, [R4+0x50] ;  /* 0x00005000042c7984 */ /* 0x000e220000000c00 */
[----:B-----5:R-:W-:-:S02]  /*32e0*/  FFMA.FTZ R51, R100, R42, R51 ;  /* 0x0000002a64337223 */ /* 0x020fc40000010033 */
[----:B------:R-:W-:Y:S02]  /*32f0*/  FFMA.FTZ R50, R101, R43, R40 ;  /* 0x0000002b65327223 */ /* 0x000fe40000010028 */
[----:B------:R-:W1:Y:S01]  /*3300*/  LDS.128 R40, [R4+0x70] ;  /* 0x0000700004287984 */ /* 0x000e620000000c00 */
[----:B0-----:R-:W-:Y:S02]  /*3310*/  FFMA.FTZ R51, R96, R44, R51 ;  /* 0x0000002c60337223 */ /* 0x001fe40000010033 */
[----:B------:R-:W-:Y:S02]  /*3320*/  FFMA.FTZ R50, R97, R45, R50 ;  /* 0x0000002d61327223 */ /* 0x000fe40000010032 */
[----:B------:R-:W-:Y:S02]  /*3330*/  FFMA.FTZ R51, R98, R46, R51 ;  /* 0x0000002e62337223 */ /* 0x000fe40000010033 */
[----:B------:R-:W-:Y:S02]  /*3340*/  FFMA.FTZ R50, R99, R47, R50 ;  /* 0x0000002f63327223 */ /* 0x000fe40000010032 */
[----:B------:R-:W0:Y:S01]  /*3350*/  LDS.128 R44, [R4+0x80] ;  /* 0x00008000042c7984 */ /* 0x000e220000000c00 */
[----:B------:R-:W-:-:S02]  /*3360*/  FFMA.FTZ R51, R48, R52, R51 ;  /* 0x0000003430337223 */ /* 0x000fc40000010033 */
[----:B------:R-:W-:Y:S02]  /*3370*/  FFMA.FTZ R52, R49, R53, R50 ;  /* 0x0000003531347223 */ /* 0x000fe40000010032 */
[----:B------:R-:W-:Y:S02]  /*3380*/  FFMA.FTZ R53, R58, R54, R51 ;  /* 0x000000363a357223 */ /* 0x000fe40000010033 */
[----:B------:R-:W2:Y:S01]  /*3390*/  LDS.128 R48, [R4+0x90] ;  /* 0x0000900004307984 */ /* 0x000ea20000000c00 */
[----:B------:R-:W-:Y:S02]  /*33a0*/  FFMA.FTZ R58, R59, R55, R52 ;  /* 0x000000373b3a7223 */ /* 0x000fe40000010034 */
[----:B-1----:R-:W-:Y:S02]  /*33b0*/  FFMA.FTZ R97, R56, R40, R53 ;  /* 0x0000002838617223 */ /* 0x002fe40000010035 */
[----:B------:R-:W1:Y:S01]  /*33c0*/  LDS.128 R52, [R4+0xa0] ;  /* 0x0000a00004347984 */ /* 0x000e620000000c00 */
[----:B------:R-:W-:-:S03]  /*33d0*/  FFMA.FTZ R40, R57, R41, R58 ;  /* 0x0000002939287223 */ /* 0x000fc6000001003a */
[----:B------:R-:W3:Y:S01]  /*33e0*/  LDS.128 R56, [R4+0xb0] ;  /* 0x0000b00004387984 */ /* 0x000ee20000000c00 */
[----:B------:R-:W-:Y:S02]  /*33f0*/  FFMA.FTZ R97, R76, R42, R97 ;  /* 0x0000002a4c617223 */ /* 0x000fe40000010061 */
[----:B------:R-:W-:Y:S02]  /*3400*/  FFMA.FTZ R40, R77, R43, R40 ;  /* 0x0000002b4d287223 */ /* 0x000fe40000010028 */
[----:B0-----:R-:W-:Y:S02]  /*3410*/  FFMA.FTZ R97, R78, R44, R97 ;  /* 0x0000002c4e617223 */ /* 0x001fe40000010061 */
[----:B------:R-:W-:Y:S02]  /*3420*/  FFMA.FTZ R40, R79, R45, R40 ;  /* 0x0000002d4f287223 */ /* 0x000fe40000010028 */
[----:B------:R-:W-:Y:S02]  /*3430*/  FFMA.FTZ R97, R80, R46, R97 ;  /* 0x0000002e50617223 */ /* 0x000fe40000010061 */
[----:B------:R-:W-:-:S02]  /*3440*/  FFMA.FTZ R40, R81, R47, R40 ;  /* 0x0000002f51287223 */ /* 0x000fc40000010028 */
[----:B--2---:R-:W-:Y:S02]  /*3450*/  FFMA.FTZ R97, R82, R48, R97 ;  /* 0x0000003052617223 */ /* 0x004fe40000010061 */
[----:B------:R-:W-:Y:S02]  /*3460*/  FFMA.FTZ R40, R83, R49, R40 ;  /* 0x0000003153287223 */ /* 0x000fe40000010028 */
[----:B------:R-:W-:Y:S02]  /*3470*/  FFMA.FTZ R97, R84, R50, R97 ;  /* 0x0000003254617223 */ /* 0x000fe40000010061 */
[----:B------:R-:W-:Y:S01]  /*3480*/  FFMA.FTZ R40, R85, R51, R40 ;  /* 0x0000003355287223 */ /* 0x000fe20000010028 */
[----:B------:R-:W-:Y:S01]  /*3490*/  IADD3 R156, R156, 0x4, RZ ;  /* 0x000000049c9c7810 */ /* 0x000fe20007ffe0ff */
[----:B-1----:R-:W-:Y:S02]  /*34a0*/  FFMA.FTZ R97, R86, R52, R97 ;  /* 0x0000003456617223 */ /* 0x002fe40000010061 */
[----:B------:R-:W-:-:S02]  /*34b0*/  FFMA.FTZ R40, R87, R53, R40 ;  /* 0x0000003557287223 */ /* 0x000fc40000010028 */
[----:B------:R-:W-:Y:S02]  /*34c0*/  FFMA.FTZ R97, R88, R54, R97 ;  /* 0x0000003658617223 */ /* 0x000fe40000010061 */
[----:B------:R-:W-:Y:S02]  /*34d0*/  FFMA.FTZ R40, R89, R55, R40 ;  /* 0x0000003759287223 */ /* 0x000fe40000010028 */
[----:B---3--:R-:W-:Y:S02]  /*34e0*/  FFMA.FTZ R97, R90, R56, R97 ;  /* 0x000000385a617223 */ /* 0x008fe40000010061 */
[----:B------:R-:W-:Y:S02]  /*34f0*/  FFMA.FTZ R40, R91, R57, R40 ;  /* 0x000000395b287223 */ /* 0x000fe40000010028 */
[----:B------:R-:W-:Y:S02]  /*3500*/  FFMA.FTZ R58, R92, R58, R97 ;  /* 0x0000003a5c3a7223 */ /* 0x000fe40000010061 */
[----:B------:R-:W-:Y:S01]  /*3510*/  FFMA.FTZ R59, R93, R59, R40 ;  /* 0x0000003b5d3b7223 */ /* 0x000fe20000010028 */
[----:B------:R-:W-:-:S03]  /*3520*/  ISETP.GE.AND P1, PT, R156, R155, PT ;  /* 0x0000009b9c00720c */ /* 0x000fc60003f26270 */
[----:B------:R-:W-:Y:S01]  /*3530*/  FADD.FTZ R59, R58, R59 ;  /* 0x0000003b3a3b7221 */ /* 0x000fe20000010000 */
[----:B------:R-:W-:Y:S07]  /*3540*/  BRA.DIV ~URZ, `(.L_x_22592) ;  /* 0x000040027f007947 */ /* 0x000fee000b800000 */
[----:B------:R0:W1:Y:S02]  /*3550*/  SHFL.BFLY PT, R40, R59, 0x1, 0x1f ;  /* 0x0c201f003b287f89 */ /* 0x00006400000e0000 */
.L_x_22633:
        /* <DEDUP_REMOVED lines=11> */
.L_x_22594:
[----:B------:R-:W-:Y:S05]  /*3610*/  BSYNC B1 ;  /* 0x0000000000017941 */ /* 0x000fea0003800000 */
.L_x_22593:
[----:B------:R-:W-:Y:S02]  /*3620*/  IADD3 R104, P0, R104, 0x10, RZ ;  /* 0x0000001068687810 */ /* 0x000fe40007f1e0ff */
[----:B-1----:R-:W-:Y:S02]  /*3630*/  IADD3 R158, R158, 0x100, RZ ;  /* 0x000001009e9e7810 */ /* 0x002fe40007ffe0ff */
[----:B------:R-:W-:Y:S01]  /*3640*/  IADD3 R159, R159, 0x40, RZ ;  /* 0x000000409f9f7810 */ /* 0x000fe20007ffe0ff */
[----:B------:R-:W-:Y:S01]  /*3650*/  IMAD.X R105, RZ, RZ, R105, P0 ;  /* 0x000000ffff697224 */ /* 0x000fe200000e0669 */
[----:B------:R-:W-:Y:S01]  /*3660*/  IADD3 R157, R157, 0x40, RZ ;  /* 0x000000409d9d7810 */ /* 0x000fe20007ffe0ff */
[----:B0-----:R-:W-:Y:S05]  /*3670*/  @!P1 BRA `(.L_x_22595) ;  /* 0xfffff2d000009947 */ /* 0x001fea000383ffff */
.L_x_22586:
[----:B------:R-:W-:Y:S05]  /*3680*/  BSYNC B0 ;  /* 0x0000000000007941 */ /* 0x000fea0003800000 */
.L_x_22585:
[----:B------:R-:W-:Y:S05]  /*3690*/  BRA.DIV ~URZ, `(.L_x_22596) ;  /* 0x00003f327f007947 */ /* 0x000fea000b800000 */
[----:B------:R0:W1:Y:S02]  /*36a0*/  SHFL.BFLY PT, R4, R147, 0x10, 0x1f ;  /* 0x0e001f0093047f89 */ /* 0x00006400000e0000 */
.L_x_22634:
[----:B01----:R-:W-:Y:S01]  /*36b0*/  FMNMX.FTZ R147, R4, R147, !PT ;  /* 0x0000009304937209 */ /* 0x003fe20007810000 */
[----:B------:R-:W-:Y:S05]  /*36c0*/  BRA.DIV ~URZ, `(.L_x_22597) ;  /* 0x00003f827f007947 */ /* 0x000fea000b800000 */
[----:B------:R-:W0:Y:S02]  /*36d0*/  SHFL.BFLY PT, R3, R147, 0x8, 0x1f ;  /* 0x0d001f0093037f89 */ /* 0x000e2400000e0000 */
[----:B0-----:R-:W-:-:S05]  /*36e0*/  FMNMX.FTZ R3, R147, R3, !PT ;  /* 0x0000000393037209 */ /* 0x001fca0007810000 */
[----:B------:R-:W0:Y:S02]  /*36f0*/  SHFL.BFLY PT, R4, R3, 0x4, 0x1f ;  /* 0x0c801f0003047f89 */ /* 0x000e2400000e0000 */
[----:B0-----:R-:W-:-:S05]  /*3700*/  FMNMX.FTZ R4, R3, R4, !PT ;  /* 0x0000000403047209 */ /* 0x001fca0007810000 */
[----:B------:R0:W1:Y:S02]  /*3710*/  SHFL.BFLY PT, R5, R4, 0x2, 0x1f ;  /* 0x0c401f0004057f89 */ /* 0x00006400000e0000 */
.L_x_22635:
        /* <DEDUP_REMOVED lines=37> */
.L_x_22602:
        /* <DEDUP_REMOVED lines=11> */
.L_x_22601:
[----:B------:R-:W-:Y:S05]  /*3a20*/  BSYNC B1 ;  /* 0x0000000000017941 */ /* 0x000fea0003800000 */
.L_x_22600:
        /* <DEDUP_REMOVED lines=10> */
.L_x_22605:
        /* <DEDUP_REMOVED lines=100> */
.L_x_22604:
[----:B------:R-:W-:Y:S05]  /*4110*/  BSYNC B1 ;  /* 0x0000000000017941 */ /* 0x000fea0003800000 */
.L_x_22603:
        /* <DEDUP_REMOVED lines=55> */
.L_x_22607:
[----:B------:R-:W-:Y:S05]  /*4490*/  BSYNC B1 ;  /* 0x0000000000017941 */ /* 0x000fea0003800000 */
.L_x_22606:
        /* <DEDUP_REMOVED lines=26> */
.L_x_22599:
[----:B------:R-:W-:Y:S05]  /*4640*/  BSYNC B0 ;  /* 0x0000000000007941 */ /* 0x000fea0003800000 */
.L_x_22598:
        /* <DEDUP_REMOVED lines=45> */
.L_x_22612:
        /* <DEDUP_REMOVED lines=8> */
.L_x_22611:
[----:B------:R-:W-:Y:S05]  /*49a0*/  BSYNC B1 ;  /* 0x0000000000017941 */ /* 0x000fea0003800000 */
.L_x_22610:
        /* <DEDUP_REMOVED lines=10> */
.L_x_22615:
        /* <DEDUP_REMOVED lines=52> */
.L_x_22614:
[----:B------:R-:W-:Y:S05]  /*4d90*/  BSYNC B1 ;  /* 0x0000000000017941 */ /* 0x000fea0003800000 */
.L_x_22613:
        /* <DEDUP_REMOVED lines=31> */
.L_x_22617:
[----:B------:R-:W-:Y:S05]  /*4f90*/  BSYNC B1 ;  /* 0x0000000000017941 */ /* 0x000fea0003800000 */
.L_x_22616:
        /* <DEDUP_REMOVED lines=14> */
.L_x_22609:
[----:B------:R-:W-:Y:S05]  /*5080*/  BSYNC B0 ;  /* 0x0000000000007941 */ /* 0x000fea0003800000 */
.L_x_22608:
        /* <DEDUP_REMOVED lines=32> */
.L_x_22619:
[----:B------:R-:W-:Y:S05]  /*5290*/  BSYNC B0 ;  /* 0x0000000000007941 */ /* 0x000fea0003800000 */
.L_x_22618:
        /* <DEDUP_REMOVED lines=8> */
[----:B------:R-:W-:Y:S01]  /*5320*/  IMAD.MOV.U32 R72, RZ, RZ, RZ ;  /* 0x000000ffff487224 */ /* 0x000fe200078e00ff */
[----:B------:R-:W-:Y:S05]  /*5330*/  BRA `(.L_x_22622) ;  /* 0x0000128000007947 */ /* 0x000fea0003800000 */
.L_x_22621:
        /* <DEDUP_REMOVED lines=14> */
[----:B------:R-:W-:Y:S01]  /*5420*/  CS2R R66, SRZ ;  /* 0x0000000000427805 */ /* 0x000fe2000001ff00 */
[----:B------:R-:W-:Y:S01]  /*5430*/  LOP3.LUT R3, R3, 0xfffffff0, RZ, 0xc0, !PT ;  /* 0xfffffff003037812 */ /* 0x000fe200078ec0ff */
[----:B------:R-:W-:Y:S01]  /*5440*/  CS2R R68, SRZ ;  /* 0x0000000000447805 */ /* 0x000fe2000001ff00 */
[----:B------:R-:W-:Y:S01]  /*5450*/  IMAD.MOV.U32 R72, RZ, RZ, RZ ;  /* 0x000000ffff487224 */ /* 0x000fe200078e00ff */
[----:B------:R-:W-:Y:S01]  /*5460*/  SHF.R.S32.HI R73, RZ, 0x1f, R73 ;  /* 0x0000001fff497819 */ /* 0x000fe20000011449 */
[----:B0-----:R-:W-:-:S02]  /*5470*/  IMAD R7, R4, c[0x0][0x1a8], RZ ;  /* 0x00006a0004077a24 */ /* 0x001fc400078e02ff */
[----:B------:R-:W-:-:S03]  /*5480*/  IMAD.IADD R4, R150, 0x1, -R5 ;  /* 0x0000000196047824 */ /* 0x000fc600078e0a05 */
[----:B------:R-:W-:Y:S01]  /*5490*/  IADD3 R57, P0, R7, R148, RZ ;  /* 0x0000009407397210 */ /* 0x000fe20007f1e0ff */
[----:B------:R-:W-:Y:S02]  /*54a0*/  IMAD.SHL.U32 R58, R4, 0x4, RZ ;  /* 0x00000004043a7824 */ /* 0x000fe400078e00ff */
[----:B------:R-:W-:Y:S01]  /*54b0*/  IMAD R4, R151, 0x4, R4 ;  /* 0x0000000497047824 */ /* 0x000fe200078e0204 */
[----:B------:R-:W-:Y:S01]  /*54c0*/  LEA.HI.X.SX32 R8, R7, R8, 0x1, P0 ;  /* 0x0000000807087211 */ /* 0x000fe200000f0eff */
[----:B------:R-:W-:Y:S01]  /*54d0*/  IMAD R5, R151, 0x10, R58 ;  /* 0x0000001097057824 */ /* 0x000fe200078e023a */
[C---:B------:R-:W-:Y:S01]  /*54e0*/  LEA R56, P0, R57.reuse, c[0x0][0x198], 0x2 ;  /* 0x0000660039387a11 */ /* 0x040fe200078010ff */
[----:B------:R-:W-:Y:S01]  /*54f0*/  IMAD.IADD R58, R58, 0x1, R3 ;  /* 0x000000013a3a7824 */ /* 0x000fe200078e0203 */
[----:B------:R-:W-:Y:S01]  /*5500*/  SHF.R.S32.HI R3, RZ, 0x1f, R2 ;  /* 0x0000001fff037819 */ /* 0x000fe20000011402 */
[----:B--2---:R-:W-:Y:S01]  /*5510*/  IMAD R5, R6, 0x200, R5 ;  /* 0x0000020006057824 */ /* 0x004fe200078e0205 */
        /* <DEDUP_REMOVED lines=13> */
.L_x_22623:
        /* <DEDUP_REMOVED lines=27> */
[----:B0-----:R-:W4:Y:S01]  /*57a0*/  LDG.E.128.CONSTANT R20, [R20.64] ;  /* 0x0000000a14147981 */ /* 0x001f22000c1e9d00 */
[----:B------:R-:W-:Y:S02]  /*57b0*/  LEA R24, P1, R25, c[0x0][0x188], 0x2 ;  /* 0x0000620019187a11 */ /* 0x000fe400078210ff */
[-C--:B------:R-:W-:Y:S02]  /*57c0*/  LEA.HI.X.SX32 R26, R77, R51.reuse, 0x1, P0 ;  /* 0x000000334d1a7211 */ /* 0x080fe400000f0eff */
[C---:B-1----:R-:W-:Y:S02]  /*57d0*/  IADD3 R29, P0, R78.reuse, R48, RZ ;  /* 0x000000304e1d7210 */ /* 0x042fe40007f1e0ff */
        /* <DEDUP_REMOVED lines=8> */
[-C--:B------:R-:W-:Y:S02]  /*5860*/  LEA.HI.X.SX32 R34, R79, R51.reuse, 0x1, P0 ;  /* 0x000000334f227211 */ /* 0x080fe400000f0eff */
[C---:B------:R-:W-:Y:S02]  /*5870*/  IADD3 R37, P0, R80.reuse, R48, RZ ;  /* 0x0000003050257210 */ /* 0x040fe40007f1e0ff */
[----:B------:R-:W-:Y:S02]  /*5880*/  LEA.HI.X R33, R33, c[0x0][0x18c], R34, 0x2, P1 ;  /* 0x0000630021217a11 */ /* 0x000fe400008f1422 */
[----:B------:R-:W-:Y:S02]  /*5890*/  LEA R36, P1, R37, c[0x0][0x188], 0x2 ;  /* 0x0000620025247a11 */ /* 0x000fe400078210ff */
[----:B------:R-:W-:-:S02]  /*58a0*/  LEA.HI.X.SX32 R38, R80, R51, 0x1, P0 ;  /* 0x0000003350267211 */ /* 0x000fc400000f0eff */
[-C--:B------:R-:W-:Y:S01]  /*58b0*/  IADD3 R41, P0, R81, R48.reuse, RZ ;  /* 0x0000003051297210 */ /* 0x080fe20007f1e0ff */
        /* <DEDUP_REMOVED lines=69> */
[----:B------:R-:W-:Y:S02]  /*5d10*/  @!P1 FSEL R17, R17, RZ, !P2 ;  /* 0x000000ff11119208 */ /* 0x000fe40005000000 */
[-C--:B------:R-:W-:Y:S02]  /*5d20*/  @!P1 ISETP.GE.AND P0, PT, R53, R154.reuse, PT ;  /* 0x0000009a3500920c */ /* 0x080fe40003f06270 */
[C---:B------:R-:W-:Y:S02]  /*5d30*/  @!P1 ISETP.GE.AND P2, PT, R85.reuse, R154, PT ;  /* 0x0000009a5500920c */ /* 0x040fe40003f46270 */
[----:B------:R-:W-:-:S02]  /*5d40*/  @!P1 IADD3 R53, R85, -0x2, RZ ;  /* 0xfffffffe55359810 */ /* 0x000fc40007ffe0ff */
[----:B------:R-:W-:Y:S02]  /*5d50*/  @!P1 FSEL R22, R22, RZ, !P5 ;  /* 0x000000ff16169208 */ /* 0x000fe40006800000 */
[----:B------:R-:W-:Y:S02]  /*5d60*/  @!P1 FSEL R19, R19, RZ, !P2 ;  /* 0x000000ff13139208 */ /* 0x000fe40005000000 */
[----:B------:R-:W-:Y:S02]  /*5d70*/  @!P1 FSEL R21, R21, RZ, !P6 ;  /* 0x000000ff15159208 */ /* 0x000fe40007000000 */
[-C--:B------:R-:W-:Y:S02]  /*5d80*/  @!P1 ISETP.GE.AND P5, PT, R53, R154.reuse, PT ;  /* 0x0000009a3500920c */ /* 0x080fe40003fa6270 */
[-C--:B------:R-:W-:Y:S02]  /*5d90*/  @!P1 ISETP.GE.AND P2, PT, R55, R154.reuse, PT ;  /* 0x0000009a3700920c */ /* 0x080fe40003f46270 */
[----:B------:R-:W-:-:S02]  /*5da0*/  @!P1 ISETP.GE.AND P6, PT, R85, R154, PT ;  /* 0x0000009a5500920c */ /* 0x000fc40003fc6270 */
[----:B------:R-:W-:Y:S02]  /*5db0*/  @!P1 IADD3 R53, R85, -0x3, RZ ;  /* 0xfffffffd55359810 */ /* 0x000fe40007ffe0ff */
[----:B------:R-:W-:Y:S02]  /*5dc0*/  @!P1 FSEL R23, R23, RZ, !P6 ;  /* 0x000000ff17179208 */ /* 0x000fe40007000000 */
[----:B------:R-:W-:Y:S02]  /*5dd0*/  @!P1 FSEL R24, R24, RZ, !P4 ;  /* 0x000000ff18189208 */ /* 0x000fe40006000000 */
[----:B------:R-:W-:Y:S02]  /*5de0*/  @!P1 FSEL R26, R26, RZ, !P2 ;  /* 0x000000ff1a1a9208 */ /* 0x000fe40005000000 */
[-C--:B------:R-:W-:Y:S02]  /*5df0*/  @!P1 ISETP.GE.AND P6, PT, R55, R154.reuse, PT ;  /* 0x0000009a3700920c */ /* 0x080fe40003fc6270 */
[----:B------:R-:W-:-:S02]  /*5e00*/  @!P1 ISETP.GE.AND P4, PT, R53, R154, PT ;  /* 0x0000009a3500920c */ /* 0x000fc40003f86270 */
[-C--:B------:R-:W-:Y:S01]  /*5e10*/  @!P1 ISETP.GE.AND P2, PT, R87, R154.reuse, PT ;  /* 0x0000009a5700920c */ /* 0x080fe20003f46270 */
[----:B------:R-:W0:Y:S01]  /*5e20*/  LDS.128 R52, [R70] ;  /* 0x0000000046347984 */ /* 0x000e220000000c00 */
[----:B------:R-:W-:Y:S02]  /*5e30*/  @!P1 IADD3 R87, R85, -0x3, RZ ;  /* 0xfffffffd55579810 */ /* 0x000fe40007ffe0ff */
[----:B------:R-:W-:Y:S02]  /*5e40*/  @!P1 FSEL R28, R28, RZ, !P0 ;  /* 0x000000ff1c1c9208 */ /* 0x000fe40004000000 */
        /* <DEDUP_REMOVED lines=16> */
[----:B------:R-:W-:Y:S02]  /*5f50*/  @!P1 FSEL R33, R33, RZ, !P2 ;  /* 0x000000ff21219208 */ /* 0x000fe40005000000 */
[----:B------:R-:W-:Y:S02]  /*5f60*/  @!P1 IADD3 R87, R85, -0x3, RZ ;  /* 0xfffffffd55579810 */ /* 0x000fe40007ffe0ff */
[----:B------:R-:W-:Y:S02]  /*5f70*/  @!P1 FSEL R37, R37, RZ, !P6 ;  /* 0x000000ff25259208 */ /* 0x000fe40007000000 */
[CC--:B------:R-:W-:Y:S02]  /*5f80*/  @!P1 ISETP.GE.AND P2, PT, R85.reuse, R154.reuse, PT ;  /* 0x0000009a5500920c */ /* 0x0c0fe40003f46270 */
[----:B------:R-:W-:-:S02]  /*5f90*/  @!P1 ISETP.GE.AND P6, PT, R85, R154, PT ;  /* 0x0000009a5500920c */ /* 0x000fc40003fc6270 */
[----:B------:R-:W-:Y:S02]  /*5fa0*/  @!P1 FSEL R31, R31, RZ, !P5 ;  /* 0x000000ff1f1f9208 */ /* 0x000fe40006800000 */
[----:B------:R-:W-:Y:S02]  /*5fb0*/  @!P1 FSEL R36, R36, RZ, !P0 ;  /* 0x000000ff24249208 */ /* 0x000fe40004000000 */
[-C--:B------:R-:W-:Y:S02]  /*5fc0*/  @!P1 ISETP.GE.AND P5, PT, R89, R154.reuse, PT ;  /* 0x0000009a5900920c */ /* 0x080fe40003fa6270 */
[----:B------:R-:W-:Y:S02]  /*5fd0*/  @!P1 ISETP.GE.AND P0, PT, R87, R154, PT ;  /* 0x0000009a5700920c */ /* 0x000fe40003f06270 */
[----:B------:R-:W-:Y:S02]  /*5fe0*/  @!P1 FSEL R35, R35, RZ, !P2 ;  /* 0x000000ff23239208 */ /* 0x000fe40005000000 */
[----:B------:R-:W-:-:S02]  /*5ff0*/  @!P1 IADD3 R87, R85, -0x2, RZ ;  /* 0xfffffffe55579810 */ /* 0x000fc40007ffe0ff */
[----:B------:R-:W-:Y:S02]  /*6000*/  @!P1 FSEL R39, R39, RZ, !P6 ;  /* 0x000000ff27279208 */ /* 0x000fe40007000000 */
[CC--:B------:R-:W-:Y:S02]  /*6010*/  @!P1 ISETP.GE.AND P2, PT, R89.reuse, R154.reuse, PT ;  /* 0x0000009a5900920c */ /* 0x0c0fe40003f46270 */
[-C--:B------:R-:W-:Y:S02]  /*6020*/  @!P1 ISETP.GE.AND P6, PT, R89, R154.reuse, PT ;  /* 0x0000009a5900920c */ /* 0x080fe40003fc6270 */
[----:B------:R-:W-:Y:S02]  /*6030*/  @!P1 IADD3 R89, R85, -0x2, RZ ;  /* 0xfffffffe55599810 */ /* 0x000fe40007ffe0ff */
[----:B------:R-:W-:Y:S02]  /*6040*/  @!P1 FSEL R38, R38, RZ, !P5 ;  /* 0x000000ff26269208 */ /* 0x000fe40006800000 */
[----:B------:R-:W-:-:S02]  /*6050*/  @!P1 ISETP.GE.AND P5, PT, R87, R154, PT ;  /* 0x0000009a5700920c */ /* 0x000fc40003fa6270 */
[----:B------:R-:W-:Y:S02]  /*6060*/  @!P1 IADD3 R87, R85, -0x3, RZ ;  /* 0xfffffffd55579810 */ /* 0x000fe40007ffe0ff */
[----:B------:R-:W-:Y:S02]  /*6070*/  @!P1 FSEL R40, R40, RZ, !P4 ;  /* 0x000000ff28289208 */ /* 0x000fe40006000000 */
[-C--:B------:R-:W-:Y:S02]  /*6080*/  @!P1 ISETP.GE.AND P4, PT, R89, R154.reuse, PT ;  /* 0x0000009a5900920c */ /* 0x080fe40003f86270 */
[----:B------:R-:W-:Y:S02]  /*6090*/  @!P1 FSEL R41, R41, RZ, !P3 ;  /* 0x000000ff29299208 */ /* 0x000fe40005800000 */
[----:B------:R-:W-:Y:S02]  /*60a0*/  @!P1 ISETP.GE.AND P3, PT, R87, R154, PT ;  /* 0x0000009a5700920c */ /* 0x000fe40003f66270 */
[----:B------:R-:W-:-:S02]  /*60b0*/  @!P1 IADD3 R87, R85, -0x1, RZ ;  /* 0xffffffff55579810 */ /* 0x000fc40007ffe0ff */
[----:B------:R-:W-:Y:S02]  /*60c0*/  @!P1 FSEL R45, R45, RZ, !P5 ;  /* 0x000000ff2d2d9208 */ /* 0x000fe40006800000 */
[----:B------:R-:W-:Y:S02]  /*60d0*/  @!P1 FSEL R49, R49, RZ, !P4 ;  /* 0x000000ff31319208 */ /* 0x000fe40006000000 */
[----:B------:R-:W-:Y:S02]  /*60e0*/  @!P1 FSEL R44, R44, RZ, !P0 ;  /* 0x000000ff2c2c9208 */ /* 0x000fe40004000000 */
[-C--:B------:R-:W-:Y:S01]  /*60f0*/  @!P1 ISETP.GE.AND P0, PT, R85, R154.reuse, PT ;  /* 0x0000009a5500920c */ /* 0x080fe20003f06270 */
[----:B0-----:R-:W-:Y:S01]  /*6100*/  FMUL.FTZ R5, R53, R5 ;  /* 0x0000000535057220 */ /* 0x001fe20000410000 */
[----:B------:R-:W-:Y:S01]  /*6110*/  @!P1 ISETP.GE.AND P5, PT, R87, R154, PT ;  /* 0x0000009a5700920c */ /* 0x000fe20003fa6270 */
        /* <DEDUP_REMOVED lines=15> */
[----:B------:R-:W-:Y:S01]  /*6210*/  FFMA.FTZ R5, R52, R4, R5 ;  /* 0x0000000434057223 */ /* 0x000fe20000010005 */
        /* <DEDUP_REMOVED lines=57> */
[----:B------:R-:W-:Y:S05]  /*65b0*/  @!P0 BRA `(.L_x_22623) ;  /* 0xfffff03000008947 */ /* 0x000fea000383ffff */
.L_x_22622:
[----:B------:R-:W-:Y:S05]  /*65c0*/  BSYNC B0 ;  /* 0x0000000000007941 */ /* 0x000fea0003800000 */
.L_x_22620:
[----:B0-----:R-:W0:Y:S01]  /*65d0*/  SHFL.BFLY PT, R3, R72, 0x2, 0x1f ;  /* 0x0c401f0048037f89 */ /* 0x001e2200000e0000 */
[----:B------:R-:W-:Y:S01]  /*65e0*/  LOP3.LUT R15, R150, 0x3, RZ, 0xc0, !PT ;  /* 0x00000003960f7812 */ /* 0x000fe200078ec0ff */
[----:B------:R-:W-:Y:S01]  /*65f0*/  BSSY B0, `(.L_x_22624) ;  /* 0x000004b000007945 */ /* 0x000fe20003800000 */
[----:B------:R-:W-:Y:S01]  /*6600*/  SHF.R.S32.HI R21, RZ, 0x1f, R150 ;  /* 0x0000001fff157819 */ /* 0x000fe20000011496 */
[----:B------:R-:W2:Y:S01]  /*6610*/  SHFL.BFLY PT, R2, R69, 0x2, 0x1f ;  /* 0x0c401f0045027f89 */ /* 0x000ea200000e0000 */
[----:B------:R-:W-:Y:S02]  /*6620*/  ISETP.NE.AND P2, PT, R15, RZ, PT ;  /* 0x000000ff0f00720c */ /* 0x000fe40003f45270 */
[----:B------:R-:W-:Y:S01]  /*6630*/  LOP3.LUT R15, R0, 0xffffffc0, RZ, 0xc0, !PT ;  /* 0xffffffc0000f7812 */ /* 0x000fe200078ec0ff */
[----:B------:R-:W3:Y:S01]  /*6640*/  SHFL.BFLY PT, R5, R68, 0x2, 0x1f ;  /* 0x0c401f0044057f89 */ /* 0x000ee200000e0000 */
[----:B------:R-:W-:-:S02]  /*6650*/  LEA.HI R21, R21, R150, RZ, 0x2 ;  /* 0x0000009615157211 */ /* 0x000fc400078f10ff */
[----:B------:R-:W-:Y:S01]  /*6660*/  ISETP.NE.OR P5, PT, R15, 0x40, P2 ;  /* 0x000000400f00780c */ /* 0x000fe200017a5670 */
[----:B------:R-:W4:Y:S01]  /*6670*/  SHFL.BFLY PT, R4, R67, 0x2, 0x1f ;  /* 0x0c401f0043047f89 */ /* 0x000f2200000e0000 */
[C---:B------:R-:W-:Y:S02]  /*6680*/  IADD3 R19, R0.reuse, 0x1f, RZ ;  /* 0x0000001f00137810 */ /* 0x040fe40007ffe0ff */
[C---:B------:R-:W-:Y:S01]  /*6690*/  LOP3.LUT R17, R0.reuse, 0xffffffe0, RZ, 0xc0, !PT ;  /* 0xffffffe000117812 */ /* 0x040fe200078ec0ff */
[----:B------:R-:W1:Y:S01]  /*66a0*/  SHFL.BFLY PT, R7, R66, 0x2, 0x1f ;  /* 0x0c401f0042077f89 */ /* 0x000e6200000e0000 */
[C---:B------:R-:W-:Y:S02]  /*66b0*/  ISETP.GT.OR P0, PT, R0.reuse, 0x3f, P2 ;  /* 0x0000003f0000780c */ /* 0x040fe40001704670 */
[----:B------:R-:W-:Y:S01]  /*66c0*/  ISETP.GT.OR P1, PT, R0, 0x1f, P2 ;  /* 0x0000001f0000780c */ /* 0x000fe20001724670 */
[----:B------:R-:W1:Y:S01]  /*66d0*/  SHFL.BFLY PT, R6, R65, 0x2, 0x1f ;  /* 0x0c401f0041067f89 */ /* 0x000e6200000e0000 */
[----:B------:R-:W-:-:S02]  /*66e0*/  SHF.R.S32.HI R0, RZ, 0x2, R21 ;  /* 0x00000002ff007819 */ /* 0x000fc40000011415 */
[----:B------:R-:W-:Y:S01]  /*66f0*/  ISETP.GT.U32.AND P3, PT, R19, 0x3e, PT ;  /* 0x0000003e1300780c */ /* 0x000fe20003f64070 */
[----:B------:R-:W1:Y:S01]  /*6700*/  SHFL.BFLY PT, R9, R64, 0x2, 0x1f ;  /* 0x0c401f0040097f89 */ /* 0x000e6200000e0000 */
[----:B0-----:R-:W-:Y:S01]  /*6710*/  FADD.FTZ R3, R3, R72 ;  /* 0x0000004803037221 */ /* 0x001fe20000010000 */
[----:B------:R-:W-:Y:S02]  /*6720*/  ISETP.NE.OR P4, PT, R17, 0x20, P2 ;  /* 0x000000201100780c */ /* 0x000fe40001785670 */
        /* <DEDUP_REMOVED lines=9> */
[----:B------:R-:W-:Y:S02]  /*67c0*/  FADD.FTZ R65, R6, R65 ;  /* 0x0000004106417221 */ /* 0x000fe40000010000 */
[----:B------:R-:W-:Y:S01]  /*67d0*/  FADD.FTZ R9, R9, R64 ;  /* 0x0000004009097221 */ /* 0x000fe20000010000 */
        /* <DEDUP_REMOVED lines=10> */
[----:B------:R-:W1:Y:S04]  /*6880*/  SHFL.BFLY PT, R12, R65, 0x1, 0x1f ;  /* 0x0c201f00410c7f89 */ /* 0x000e6800000e0000 */
[----:B------:R-:W1:Y:S01]  /*6890*/  SHFL.BFLY PT, R14, R9, 0x1, 0x1f ;  /* 0x0c201f00090e7f89 */ /* 0x000e6200000e0000 */
[----:B------:R-:W-:Y:S02]  /*68a0*/  FADD.FTZ R27, R3, R2 ;  /* 0x00000002031b7221 */ /* 0x000fe40000010000 */
[----:B------:R-:W-:Y:S01]  /*68b0*/  IMAD R2, R151, 0x60, R0 ;  /* 0x0000006097027824 */ /* 0x000fe200078e0200 */
        /* <DEDUP_REMOVED lines=10> */
[----:B------:R-:W-:Y:S01]  /*6960*/  BAR.SYNC.DEFER_BLOCKING 0x0 ;  /* 0x0000000000007b1d */ /* 0x000fe20000010000 */
[----:B------:R-:W-:Y:S02]  /*6970*/  FADD.FTZ R33, R9, R14 ;  /* 0x0000000e09217221 */ /* 0x000fe40000010000 */
[----:B------:R-:W-:Y:S02]  /*6980*/  FADD.FTZ R63, R63, R16 ;  /* 0x000000103f3f7221 */ /* 0x000fe40000010000 */
[----:B0-----:R-:W-:Y:S02]  /*6990*/  FADD.FTZ R35, R11, R18 ;  /* 0x000000120b237221 */ /* 0x001fe40000010000 */
        /* <DEDUP_REMOVED lines=16> */
.L_x_22625:
[----:B------:R-:W-:Y:S05]  /*6aa0*/  BSYNC B0 ;  /* 0x0000000000007941 */ /* 0x000fea0003800000 */
.L_x_22624:
        /* <DEDUP_REMOVED lines=27> */
.L_x_22627:
[----:B------:R-:W-:Y:S05]  /*6c60*/  BSYNC B0 ;  /* 0x0000000000007941 */ /* 0x000fea0003800000 */
.L_x_22626:
        /* <DEDUP_REMOVED lines=15> */
.L_x_22629:
[----:B------:R-:W-:Y:S05]  /*6d60*/  BSYNC B0 ;  /* 0x0000000000007941 */ /* 0x000fea0003800000 */
.L_x_22628:
        /* <DEDUP_REMOVED lines=27> */
.L_x_22631:
[----:B------:R-:W-:Y:S05]  /*6f20*/  BSYNC B0 ;  /* 0x0000000000007941 */ /* 0x000fea0003800000 */
.L_x_22630:
        /* <DEDUP_REMOVED lines=21> */
[----:B------:R-:W-:Y:S02]  /*7080*/  IADD3 R5, R0, 0x18, RZ ;  /* 0x0000001800057810 */ /* 0x000fe40007ffe0ff */
[----:B------:R-:W-:Y:S02]  /*7090*/  IADD3 R11, P1, R3, UR4, RZ ;  /* 0x00000004030b7c10 */ /* 0x000fe4000ff3e0ff */
[----:B------:R-:W-:-:S02]  /*70a0*/  IADD3 R7, P2, R4, UR4, RZ ;  /* 0x0000000404077c10 */ /* 0x000fc4000ff5e0ff */
[----:B------:R-:W-:Y:S02]  /*70b0*/  LEA.HI.X.SX32 R16, R0, UR7, 0x1, P0 ;  /* 0x0000000700107c11 */ /* 0x000fe400080f0eff */
[----:B------:R-:W-:Y:S02]  /*70c0*/  IADD3 R9, P3, R5, UR4, RZ ;  /* 0x0000000405097c10 */ /* 0x000fe4000ff7e0ff */
[----:B01----:R-:W-:Y:S02]  /*70d0*/  LEA R2, P0, R13, c[0x0][0x170], 0x2 ;  /* 0x00005c000d027a11 */ /* 0x003fe400078010ff */
        /* <DEDUP_REMOVED lines=63> */
.L_x_22588:
[----:B------:R-:W-:Y:S01]  /*74d0*/  IMAD.MOV.U32 R42, RZ, RZ, R59 ;  /* 0x000000ffff2a7224 */ /* 0x000fe200078e003b */
[----:B------:R-:W-:Y:S01]  /*74e0*/  MOV R40, 0x7530 ;  /* 0x0000753000287802 */ /* 0x000fe20000000f00 */
[----:B------:R-:W-:-:S02]  /*74f0*/  IMAD.MOV.U32 R43, RZ, RZ, 0x1 ;  /* 0x00000001ff2b7424 */ /* 0x000fc400078e00ff */
[----:B------:R-:W-:Y:S02]  /*7500*/  IMAD.MOV.U32 R44, RZ, RZ, 0x1f ;  /* 0x0000001fff2c7424 */ /* 0x000fe400078e00ff */
[----:B------:R-:W-:Y:S02]  /*7510*/  IMAD.MOV.U32 R45, RZ, RZ, -0x1 ;  /* 0xffffffffff2d7424 */ /* 0x000fe400078e00ff */
[----:B------:R-:W-:Y:S05]  /*7520*/  CALL.REL.NOINC `($__internal_401_$__cuda_sm70_shflsync_bfly_p) ;  /* 0x0000028000007944 */ /* 0x000fea0003c00000 */
[----:B-1----:R-:W-:Y:S01]  /*7530*/  IMAD.MOV.U32 R40, RZ, RZ, R42 ;  /* 0x000000ffff287224 */ /* 0x002fe200078e002a */
[----:B0-----:R-:W-:Y:S05]  /*7540*/  BRA `(.L_x_22632) ;  /* 0xffffb25000007947 */ /* 0x001fea000383ffff */
.L_x_22592:
[----:B------:R-:W-:Y:S01]  /*7550*/  IMAD.MOV.U32 R42, RZ, RZ, R59 ;  /* 0x000000ffff2a7224 */ /* 0x000fe200078e003b */
[----:B------:R-:W-:Y:S01]  /*7560*/  MOV R40, 0x75b0 ;  /* 0x000075b000287802 */ /* 0x000fe20000000f00 */
[----:B------:R-:W-:Y:S02]  /*7570*/  IMAD.MOV.U32 R43, RZ, RZ, 0x1 ;  /* 0x00000001ff2b7424 */ /* 0x000fe400078e00ff */
[----:B------:R-:W-:Y:S02]  /*7580*/  IMAD.MOV.U32 R44, RZ, RZ, 0x1f ;  /* 0x0000001fff2c7424 */ /* 0x000fe400078e00ff */
[----:B------:R-:W-:Y:S02]  /*7590*/  IMAD.MOV.U32 R45, RZ, RZ, -0x1 ;  /* 0xffffffffff2d7424 */ /* 0x000fe400078e00ff */
[----:B------:R-:W-:Y:S05]  /*75a0*/  CALL.REL.NOINC `($__internal_401_$__cuda_sm70_shflsync_bfly_p) ;  /* 0x0000020000007944 */ /* 0x000fea0003c00000 */
[----:B-1----:R-:W-:Y:S01]  /*75b0*/  IMAD.MOV.U32 R40, RZ, RZ, R42 ;  /* 0x000000ffff287224 */ /* 0x002fe200078e002a */
[----:B0-----:R-:W-:Y:S05]  /*75c0*/  BRA `(.L_x_22633) ;  /* 0xffffbf9000007947 */ /* 0x001fea000383ffff */
.L_x_22596:
[----:B------:R-:W-:Y:S01]  /*75d0*/  IMAD.MOV.U32 R42, RZ, RZ, R147 ;  /* 0x000000ffff2a7224 */ /* 0x000fe200078e0093 */
[----:B------:R-:W-:Y:S01]  /*75e0*/  MOV R40, 0x7630 ;  /* 0x0000763000287802 */ /* 0x000fe20000000f00 */
[----:B------:R-:W-:-:S02]  /*75f0*/  IMAD.MOV.U32 R43, RZ, RZ, 0x10 ;  /* 0x00000010ff2b7424 */ /* 0x000fc400078e00ff */
[----:B------:R-:W-:Y:S02]  /*7600*/  IMAD.MOV.U32 R44, RZ, RZ, 0x1f ;  /* 0x0000001fff2c7424 */ /* 0x000fe400078e00ff */
[----:B------:R-:W-:Y:S02]  /*7610*/  IMAD.MOV.U32 R45, RZ, RZ, -0x1 ;  /* 0xffffffffff2d7424 */ /* 0x000fe400078e00ff */
[----:B-----5:R-:W-:Y:S05]  /*7620*/  CALL.REL.NOINC `($__internal_401_$__cuda_sm70_shflsync_bfly_p) ;  /* 0x0000018000007944 */ /* 0x020fea0003c00000 */
[----:B-1----:R-:W-:Y:S01]  /*7630*/  IMAD.MOV.U32 R4, RZ, RZ, R42 ;  /* 0x000000ffff047224 */ /* 0x002fe200078e002a */
[----:B0-----:R-:W-:Y:S05]  /*7640*/  BRA `(.L_x_22634) ;  /* 0xffffc06000007947 */ /* 0x001fea000383ffff */
.L_x_22597:
[----:B------:R-:W-:Y:S01]  /*7650*/  IMAD.MOV.U32 R42, RZ, RZ, R147 ;  /* 0x000000ffff2a7224 */ /* 0x000fe200078e0093 */
[----:B------:R-:W-:Y:S01]  /*7660*/  MOV R40, 0x76b0 ;  /* 0x000076b000287802 */ /* 0x000fe20000000f00 */
[----:B------:R-:W-:Y:S02]  /*7670*/  IMAD.MOV.U32 R43, RZ, RZ, 0x8 ;  /* 0x00000008ff2b7424 */ /* 0x000fe400078e00ff */
[----:B------:R-:W-:Y:S02]  /*7680*/  IMAD.MOV.U32 R44, RZ, RZ, 0x1f ;  /* 0x0000001fff2c7424 */ /* 0x000fe400078e00ff */
[----:B------:R-:W-:Y:S02]  /*7690*/  IMAD.MOV.U32 R45, RZ, RZ, -0x1 ;  /* 0xffffffffff2d7424 */ /* 0x000fe400078e00ff */
[----:B-----5:R-:W-:Y:S05]  /*76a0*/  CALL.REL.NOINC `($__internal_401_$__cuda_sm70_shflsync_bfly_p) ;  /* 0x0000010000007944 */ /* 0x020fea0003c00000 */
[----:B-1----:R-:W-:Y:S01]  /*76b0*/  FMNMX.FTZ R147, R147, R42, !PT ;  /* 0x0000002a93937209 */ /* 0x002fe20007810000 */
[----:B0-----:R-:W-:Y:S01]  /*76c0*/  IMAD.MOV.U32 R43, RZ, RZ, 0x4 ;  /* 0x00000004ff2b7424 */ /* 0x001fe200078e00ff */
[----:B------:R-:W-:Y:S01]  /*76d0*/  MOV R40, 0x7720 ;  /* 0x0000772000287802 */ /* 0x000fe20000000f00 */
[----:B------:R-:W-:-:S02]  /*76e0*/  IMAD.MOV.U32 R44, RZ, RZ, 0x1f ;  /* 0x0000001fff2c7424 */ /* 0x000fc400078e00ff */
[----:B------:R-:W-:Y:S02]  /*76f0*/  IMAD.MOV.U32 R45, RZ, RZ, -0x1 ;  /* 0xffffffffff2d7424 */ /* 0x000fe400078e00ff */
[----:B------:R-:W-:Y:S02]  /*7700*/  IMAD.MOV.U32 R42, RZ, RZ, R147 ;  /* 0x000000ffff2a7224 */ /* 0x000fe400078e0093 */
[----:B------:R-:W-:Y:S05]  /*7710*/  CALL.REL.NOINC `($__internal_401_$__cuda_sm70_shflsync_bfly_p) ;  /* 0x0000009000007944 */ /* 0x000fea0003c00000 */
[----:B-1----:R-:W-:Y:S01]  /*7720*/  FMNMX.FTZ R4, R147, R42, !PT ;  /* 0x0000002a93047209 */ /* 0x002fe20007810000 */
[----:B0-----:R-:W-:Y:S01]  /*7730*/  IMAD.MOV.U32 R43, RZ, RZ, 0x2 ;  /* 0x00000002ff2b7424 */ /* 0x001fe200078e00ff */
[----:B------:R-:W-:Y:S01]  /*7740*/  MOV R40, 0x7790 ;  /* 0x0000779000287802 */ /* 0x000fe20000000f00 */
[----:B------:R-:W-:Y:S02]  /*7750*/  IMAD.MOV.U32 R44, RZ, RZ, 0x1f ;  /* 0x0000001fff2c7424 */ /* 0x000fe400078e00ff */
[----:B------:R-:W-:Y:S02]  /*7760*/  IMAD.MOV.U32 R45, RZ, RZ, -0x1 ;  /* 0xffffffffff2d7424 */ /* 0x000fe400078e00ff */
[----:B------:R-:W-:Y:S02]  /*7770*/  IMAD.MOV.U32 R42, RZ, RZ, R4 ;  /* 0x000000ffff2a7224 */ /* 0x000fe400078e0004 */
[----:B------:R-:W-:Y:S05]  /*7780*/  CALL.REL.NOINC `($__internal_401_$__cuda_sm70_shflsync_bfly_p) ;  /* 0x0000002000007944 */ /* 0x000fea0003c00000 */
[----:B-1----:R-:W-:Y:S01]  /*7790*/  IMAD.MOV.U32 R5, RZ, RZ, R42 ;  /* 0x000000ffff057224 */ /* 0x002fe200078e002a */
[----:B0-----:R-:W-:Y:S05]  /*77a0*/  BRA `(.L_x_22635) ;  /* 0xffffbf7000007947 */ /* 0x001fea000383ffff */
        .weak           $__internal_401_$__cuda_sm70_shflsync_bfly_p
        .type           $__internal_401_$__cuda_sm70_shflsync_bfly_p,@function
        .size           $__internal_401_$__cuda_sm70_shflsync_bfly_p,(.L_x_25062 - $__internal_401_$__cuda_sm70_shflsync_bfly_p)
$__internal_401_$__cuda_sm70_shflsync_bfly_p:
[----:B------:R-:W-:Y:S01]  /*77b0*/  IMAD.MOV.U32 R41, RZ, RZ, 0x0 ;  /* 0x00000000ff297424 */ /* 0x000fe200078e00ff */
[----:B------:R-:W-:Y:S04]  /*77c0*/  WARPSYNC R45 ;  /* 0x0000002d00007348 */ /* 0x000fe80003800000 */
[----:B------:R0:W1:Y:S01]  /*77d0*/  SHFL.BFLY PT, R42, R42, R43, R44 ;  /* 0x0c00002b2a2a7389 */ /* 0x00006200000e002c */
[----:B------:R-:W-:Y:S05]  /*77e0*/  RET.REL.NODEC R40 `(_ZN4vllm25paged_attention_v2_kernelIffLi96ELi16ELi128ELNS_18Fp8KVCacheDataTypeE0ELb0ELi512EEEvPfS2_PT_PKS3_PKT0_S9_ifPKiSB_iPKfiiiSD_SD_iiiii) ;  /* 0xffff881028007950 */ /* 0x000fea0003c3ffff */
.L_x_22636:
        /* <DEDUP_REMOVED lines=9> */
.L_x_25062:


//--------------------- .text._ZN4vllm25paged_attention_v2_kernelIffLi80ELi16ELi128ELNS_18Fp8KVCacheDataTypeE0ELb0ELi512EEEvPfS2_PT_PKS3_PKT0_S9_ifPKiSB_iPKfiiiSD_SD_iiiii --------------------------
	.section	.text._ZN4vllm25paged_attention_v2_kernelIffLi80ELi16ELi128ELNS_18Fp8KVCacheDataTypeE0ELb0ELi512EEEvPfS2_PT_PKS3_PKT0_S9_ifPKiSB_iPKfiiiSD_SD_iiiii,"ax",@progbits
	.sectioninfo	@"SHI_REGISTERS=130"
	.align	128
        .global         _ZN4vllm25paged_attention_v2_kernelIffLi80ELi16ELi128ELNS_18Fp8KVCacheDataTypeE0ELb0ELi512EEEvPfS2_PT_PKS3_PKT0_S9_ifPKiSB_iPKfiiiSD_SD_iiiii
        .type           _ZN4vllm25paged_attention_v2_kernelIffLi80ELi16ELi128ELNS_18Fp8KVCacheDataTypeE0ELb0ELi512EEEvPfS2_PT_PKS3_PKT0_S9_ifPKiSB_iPKfiiiSD_SD_iiiii,@function
        .size           _ZN4vllm25paged_attention_v2_kernelIffLi80ELi16ELi128ELNS_18Fp8KVCacheDataTypeE0ELb0ELi512EEEvPfS2_PT_PKS3_PKT0_S9_ifPKiSB_iPKfiiiSD_SD_iiiii,(.L_x_25063 - _ZN4vllm25paged_attention_v2_kernelIffLi80ELi16ELi128ELNS_18Fp8KVCacheDataTypeE0ELb0ELi512EEEvPfS2_PT_PKS3_PKT0_S9_ifPKiSB_iPKfiiiSD_SD_iiiii)
        .other          _ZN4vllm25paged_attention_v2_kernelIffLi80ELi16ELi128ELNS_18Fp8KVCacheDataTypeE0ELb0ELi512EEEvPfS2_PT_PKS3_PKT0_S9_ifPKiSB_iPKfiiiSD_SD_iiiii,@"STO_CUDA_ENTRY STV_DEFAULT"
_ZN4vllm25paged_attention_v2_kernelIffLi80ELi16ELi128ELNS_18Fp8KVCacheDataTypeE0ELb0ELi512EEEvPfS2_PT_PKS3_PKT0_S9_ifPKiSB_iPKfiiiSD_SD_iiiii:
.text._ZN4vllm25paged_attention_v2_kernelIffLi80ELi16ELi128ELNS_18Fp8KVCacheDataTypeE0ELb0ELi512EEEvPfS2_PT_PKS3_PKT0_S9_ifPKiSB_iPKfiiiSD_SD_iiiii:
        /* <DEDUP_REMOVED lines=112> */
.L_x_22641:
        /* <DEDUP_REMOVED lines=11> */
.L_x_22640:
[----:B------:R-:W-:Y:S05]  /*07b0*/  BSYNC B1 ;  /* 0x0000000000017941 */ /* 0x000fea0003800000 */
.L_x_22639:
        /* <DEDUP_REMOVED lines=10> */
.L_x_22642:
        /* <DEDUP_REMOVED lines=17> */
.L_x_22638:
[----:B------:R-:W-:Y:S05]  /*0970*/  BSYNC B0 ;  /* 0x0000000000007941 */ /* 0x000fea0003800000 */
.L_x_22637:
        /* <DEDUP_REMOVED lines=20> */
[----:B------:R-:W-:-:S02]  /*0ac0*/  LEA.HI R13, R13, R104, RZ, 0x2 ;  /* 0x000000680d0d7211 */ /* 0x000fc400078f10ff */
[----:B------:R-:W-:Y:S02]  /*0ad0*/  LEA.HI R11, R11, R106, RZ, 0x2 ;  /* 0x0000006a0b0b7211 */ /* 0x000fe400078f10ff */
[----:B------:R-:W-:Y:S02]  /*0ae0*/  LOP3.LUT R13, R13, 0xfffffffc, RZ, 0xc0, !PT ;  /* 0xfffffffc0d0d7812 */ /* 0x000fe400078ec0ff */
[----:B------:R-:W-:Y:S02]  /*0af0*/  LEA.HI R3, R3, R32, RZ, 0x4 ;  /* 0x0000002003037211 */ /* 0x000fe400078f20ff */
[----:B------:R-:W-:Y:S01]  /*0b00*/  IADD3 R6, R111, 0x2, RZ ;  /* 0x000000026f067810 */ /* 0x000fe20007ffe0ff */
[----:B------:R-:W-:Y:S01]  /*0b10*/  IMAD.IADD R104, R104, 0x1, -R13 ;  /* 0x0000000168687824 */ /* 0x000fe200078e0a0d */
[----:B------:R-:W-:Y:S02]  /*0b20*/  LOP3.LUT R11, R11, 0xfffffffc, RZ, 0xc0, !PT ;  /* 0xfffffffc0b0b7812 */ /* 0x000fe400078ec0ff */
[----:B------:R-:W-:Y:S01]  /*0b30*/  LOP3.LUT R3, R3, 0xfffffff0, RZ, 0xc0, !PT ;  /* 0xfffffff003037812 */ /* 0x000fe200078ec0ff */
[----:B------:R-:W-:Y:S01]  /*0b40*/  IMAD.SHL.U32 R108, R6, 0x2, RZ ;  /* 0x00000002066c7824 */ /* 0x000fe200078e00ff */
[----:B------:R-:W-:Y:S01]  /*0b50*/  SHF.R.S32.HI R15, RZ, 0x1f, R102 ;  /* 0x0000001fff0f7819 */ /* 0x000fe20000011466 */
[----:B------:R-:W-:Y:S01]  /*0b60*/  IMAD.IADD R106, R106, 0x1, -R11 ;  /* 0x000000016a6a7824 */ /* 0x000fe200078e0a0b */
[----:B------:R-:W-:Y:S01]  /*0b70*/  SHF.R.S32.HI R17, RZ, 0x1f, R96 ;  /* 0x0000001fff117819 */ /* 0x000fe20000011460 */
[----:B------:R-:W-:Y:S01]  /*0b80*/  IMAD.IADD R32, R32, 0x1, -R3 ;  /* 0x0000000120207824 */ /* 0x000fe200078e0a03 */
[----:B------:R-:W-:-:S02]  /*0b90*/  IADD3 R13, R111, 0x10, RZ ;  /* 0x000000106f0d7810 */ /* 0x000fc40007ffe0ff */
[----:B------:R-:W-:Y:S01]  /*0ba0*/  LEA.HI R15, R15, R102, RZ, 0x2 ;  /* 0x000000660f0f7211 */ /* 0x000fe200078f10ff */
[----:B------:R-:W-:Y:S01]  /*0bb0*/  IMAD.SHL.U32 R34, R32, 0x4, RZ ;  /* 0x0000000420227824 */ /* 0x000fe200078e00ff */
[----:B------:R-:W-:Y:S01]  /*0bc0*/  IADD3 R11, R111, 0xc, RZ ;  /* 0x0000000c6f0b7810 */ /* 0x000fe20007ffe0ff */
[----:B------:R-:W-:Y:S01]  /*0bd0*/  IMAD.SHL.U32 R94, R13, 0x2, RZ ;  /* 0x000000020d5e7824 */ /* 0x000fe200078e00ff */
[----:B------:R-:W-:Y:S02]  /*0be0*/  LEA.HI R17, R17, R96, RZ, 0x2 ;  /* 0x0000006011117211 */ /* 0x000fe400078f10ff */
        /* <DEDUP_REMOVED lines=8> */
[----:B------:R-:W-:Y:S02]  /*0c70*/  SHF.R.S32.HI R19, RZ, 0x1f, R94 ;  /* 0x0000001fff137819 */ /* 0x000fe4000001145e */
[----:B------:R-:W-:Y:S01]  /*0c80*/  LOP3.LUT R3, R3, 0xfffffffc, RZ, 0xc0, !PT ;  /* 0xfffffffc03037812 */ /* 0x000fe200078ec0ff */
[----:B------:R-:W-:Y:S01]  /*0c90*/  IMAD.SHL.U32 R100, R12, 0x2, RZ ;  /* 0x000000020c647824 */ /* 0x000fe200078e00ff */
[----:B------:R-:W-:Y:S02]  /*0ca0*/  SHF.R.S32.HI R15, RZ, 0x1f, R98 ;  /* 0x0000001fff0f7819 */ /* 0x000fe40000011462 */
[----:B------:R-:W-:Y:S01]  /*0cb0*/  LEA.HI R19, R19, R94, RZ, 0x2 ;  /* 0x0000005e13137211 */ /* 0x000fe200078f10ff */
[----:B------:R-:W-:Y:S01]  /*0cc0*/  IMAD.IADD R108, R108, 0x1, -R3 ;  /* 0x000000016c6c7824 */ /* 0x000fe200078e0a03 */
[----:B------:R-:W-:-:S02]  /*0cd0*/  IADD3 R17, R111, 0x16, RZ ;  /* 0x000000166f117810 */ /* 0x000fc40007ffe0ff */
[----:B------:R-:W-:Y:S02]  /*0ce0*/  IADD3 R18, R111, 0x18, RZ ;  /* 0x000000186f127810 */ /* 0x000fe40007ffe0ff */
[----:B------:R-:W-:Y:S01]  /*0cf0*/  LEA.HI R15, R15, R98, RZ, 0x2 ;  /* 0x000000620f0f7211 */ /* 0x000fe200078f10ff */
[----:B------:R-:W-:Y:S01]  /*0d00*/  IMAD.SHL.U32 R88, R17, 0x2, RZ ;  /* 0x0000000211587824 */ /* 0x000fe200078e00ff */
        /* <DEDUP_REMOVED lines=30> */
[C---:B------:R-:W-:Y:S01]  /*0ef0*/  IADD3 R19, R111.reuse, 0x1a, RZ ;  /* 0x0000001a6f137810 */ /* 0x040fe20007ffe0ff */
[----:B------:R-:W-:Y:S01]  /*0f00*/  IMAD.IADD R90, R90, 0x1, -R15 ;  /* 0x000000015a5a7824 */ /* 0x000fe200078e0a0f */
[----:B------:R-:W-:Y:S02]  /*0f10*/  SHF.R.S32.HI R21, RZ, 0x1f, R80 ;  /* 0x0000001fff157819 */ /* 0x000fe40000011450 */
[----:B------:R-:W-:Y:S01]  /*0f20*/  IADD3 R23, R111, 0x20, RZ ;  /* 0x000000206f177810 */ /* 0x000fe20007ffe0ff */
[----:B------:R-:W-:Y:S01]  /*0f30*/  IMAD.SHL.U32 R84, R19, 0x2, RZ ;  /* 0x0000000213547824 */ /* 0x000fe200078e00ff */
[----:B------:R-:W-:Y:S02]  /*0f40*/  LOP3.LUT R3, R3, 0xfffffffc, RZ, 0xc0, !PT ;  /* 0xfffffffc03037812 */ /* 0x000fe400078ec0ff */
[----:B------:R-:W-:Y:S01]  /*0f50*/  SHF.R.S32.HI R15, RZ, 0x1f, R82 ;  /* 0x0000001fff0f7819 */ /* 0x000fe20000011452 */
[----:B------:R-:W-:Y:S01]  /*0f60*/  IMAD.SHL.U32 R78, R23, 0x2, RZ ;  /* 0x00000002174e7824 */ /* 0x000fe200078e00ff */
[----:B------:R-:W-:Y:S01]  /*0f70*/  LEA.HI R21, R21, R80, RZ, 0x2 ;  /* 0x0000005015157211 */ /* 0x000fe200078f10ff */
[----:B------:R-:W-:Y:S01]  /*0f80*/  IMAD.IADD R92, R92, 0x1, -R3 ;  /* 0x000000015c5c7824 */ /* 0x000fe200078e0a03 */
[----:B------:R-:W-:-:S02]  /*0f90*/  SHF.R.S32.HI R2, RZ, 0x1f, R107 ;  /* 0x0000001fff027819 */ /* 0x000fc4000001146b */
[----:B------:R-:W-:Y:S02]  /*0fa0*/  LEA.HI R15, R15, R82, RZ, 0x2 ;  /* 0x000000520f0f7211 */ /* 0x000fe400078f10ff */
[----:B------:R-:W-:Y:S02]  /*0fb0*/  LOP3.LUT R21, R21, 0xfffffffc, RZ, 0xc0, !PT ;  /* 0xfffffffc15157812 */ /* 0x000fe400078ec0ff */
[----:B------:R-:W-:Y:S02]  /*0fc0*/  LEA.HI R2, R2, R107, RZ, 0x2 ;  /* 0x0000006b02027211 */ /* 0x000fe400078f10ff */
[----:B------:R-:W-:Y:S01]  /*0fd0*/  SHF.R.S32.HI R3, RZ, 0x1f, R84 ;  /* 0x0000001fff037819 */ /* 0x000fe20000011454 */
[----:B------:R-:W-:Y:S01]  /*0fe0*/  IMAD.IADD R80, R80, 0x1, -R21 ;  /* 0x0000000150507824 */ /* 0x000fe200078e0a15 */
[----:B------:R-:W-:Y:S02]  /*0ff0*/  SHF.R.S32.HI R25, RZ, 0x1f, R78 ;  /* 0x0000001fff197819 */ /* 0x000fe4000001144e */
[----:B------:R-:W-:-:S02]  /*1000*/  LOP3.LUT R15, R15, 0xfffffffc, RZ, 0xc0, !PT ;  /* 0xfffffffc0f0f7812 */ /* 0x000fc400078ec0ff */
[----:B------:R-:W-:Y:S02]  /*1010*/  LOP3.LUT R2, R2, 0xfffffffc, RZ, 0xc0, !PT ;  /* 0xfffffffc02027812 */ /* 0x000fe400078ec0ff */
[----:B------:R-:W-:Y:S01]  /*1020*/  LEA.HI R3, R3, R84, RZ, 0x2 ;  /* 0x0000005403037211 */ /* 0x000fe200078f10ff */
[----:B------:R-:W-:Y:S01]  /*1030*/  IMAD.IADD R82, R82, 0x1, -R15 ;  /* 0x0000000152527824 */ /* 0x000fe200078e0a0f */
[----:B------:R-:W-:Y:S01]  /*1040*/  IADD3 R21, R111, 0x22, RZ ;  /* 0x000000226f157810 */ /* 0x000fe20007ffe0ff */
[----:B------:R-:W-:Y:S01]  /*1050*/  IMAD R15, R4, c[0x0][0x1c0], RZ ;  /* 0x00007000040f7a24 */ /* 0x000fe200078e02ff */
[----:B------:R-:W-:Y:S01]  /*1060*/  LEA.HI R25, R25, R78, RZ, 0x2 ;  /* 0x0000004e19197211 */ /* 0x000fe200078f10ff */
[----:B------:R-:W-:Y:S01]  /*1070*/  IMAD.IADD R107, R107, 0x1, -R2 ;  /* 0x000000016b6b7824 */ /* 0x000fe200078e0a02 */
        /* <DEDUP_REMOVED lines=11> */
[----:B------:R-:W-:Y:S02]  /*1130*/  SHF.R.S32.HI R3, RZ, 0x1f, R76 ;  /* 0x0000001fff037819 */ /* 0x000fe4000001144c */
[----:B------:R-:W-:-:S02]  /*1140*/  SHF.R.S32.HI R25, RZ, 0x1f, R60 ;  /* 0x0000001fff197819 */ /* 0x000fc4000001143c */
[----:B------:R-:W-:Y:S02]  /*1150*/  SHF.R.S32.HI R27, RZ, 0x1f, R2 ;  /* 0x0000001fff1b7819 */ /* 0x000fe40000011402 */
[----:B------:R-:W-:Y:S02]  /*1160*/  LEA.HI.X.SX32 R125, R15, R28, 0x1, P0 ;  /* 0x0000001c0f7d7211 */ /* 0x000fe400000f0eff */
[----:B------:R-:W-:Y:S02]  /*1170*/  LEA.HI R3, R3, R76, RZ, 0x2 ;  /* 0x0000004c03037211 */ /* 0x000fe400078f10ff */
[----:B-----5:R-:W-:Y:S02]  /*1180*/  FSETP.NEU.FTZ.AND P0, PT, R122, RZ, PT ;  /* 0x000000ff7a00720b */ /* 0x020fe40003f1d000 */
[----:B------:R-:W-:Y:S02]  /*1190*/  LEA.HI R6, R6, R6, RZ, 0x1 ;  /* 0x0000000606067211 */ /* 0x000fe400078f08ff */
[----:B------:R-:W-:-:S02]  /*11a0*/  LEA.HI R25, R25, R60, RZ, 0x2 ;  /* 0x0000003c19197211 */ /* 0x000fc400078f10ff */
[----:B------:R-:W-:Y:S01]  /*11b0*/  LEA.HI R27, R27, R2, RZ, 0x2 ;  /* 0x000000021b1b7211 */ /* 0x000fe200078f10ff */
[----:B------:R-:W-:Y:S01]  /*11c0*/  IMAD.SHL.U32 R6, R6, 0x20, RZ ;  /* 0x0000002006067824 */ /* 0x000fe200078e00ff */
        /* <DEDUP_REMOVED lines=114> */
.L_x_22649:
        /* <DEDUP_REMOVED lines=25> */
[----:B------:R-:W5:Y:S01]  /*1a80*/  LDG.E.64.CONSTANT R64, [R64.64] ;  /* 0x0000000a40407981 */ /* 0x000f62000c1e9b00 */
[----:B------:R-:W-:-:S04]  /*1a90*/  IADD3 R32, P0, P1, R102, R126, R99 ;  /* 0x0000007e66207210 */ /* 0x000fc8000791e063 */
[-C--:B------:R-:W-:Y:S02]  /*1aa0*/  IADD3.X R33, R29, R123.reuse, R10, P0, P1 ;  /* 0x0000007b1d217210 */ /* 0x080fe400007e240a */
[----:B------:R-:W-:Y:S02]  /*1ab0*/  LEA R70, P2, R32, c[0x0][0x180], 0x2 ;  /* 0x0000600020467a11 */ /* 0x000fe400078410ff */
[----:B------:R-:W-:Y:S02]  /*1ac0*/  IADD3 R36, P0, P1, R100, R126, R97 ;  /* 0x0000007e64247210 */ /* 0x000fe4000791e061 */
[----:B------:R-:W-:Y:S02]  /*1ad0*/  LEA.HI.X R71, R32, c[0x0][0x184], R33, 0x2, P2 ;  /* 0x0000610020477a11 */ /* 0x000fe400010f1421 */
[----:B------:R-:W2:Y:S01]  /*1ae0*/  LDS.128 R32, [R2] ;  /* 0x0000000002207984 */ /* 0x000ea20000000c00 */
[----:B------:R-:W-:Y:S02]  /*1af0*/  LEA R40, P2, R36, c[0x0][0x180], 0x2 ;  /* 0x0000600024287a11 */ /* 0x000fe400078410ff */
[----:B------:R-:W-:Y:S01]  /*1b00*/  IADD3.X R37, R44, R123, R11, P0, P1 ;  /* 0x0000007b2c257210 */ /* 0x000fe200007e240b */
[----:B------:R-:W5:Y:S03]  /*1b10*/  LDG.E.64.CONSTANT R70, [R70.64] ;  /* 0x0000000a46467981 */ /* 0x000f66000c1e9b00 */
[----:B------:R-:W-:-:S02]  /*1b20*/  LEA.HI.X R41, R36, c[0x0][0x184], R37, 0x2, P2 ;  /* 0x0000610024297a11 */ /* 0x000fc400010f1425 */
[----:B------:R-:W4:Y:S04]  /*1b30*/  LDS.128 R36, [R2+0x10] ;  /* 0x0000100002247984 */ /* 0x000f280000000c00 */
[----:B------:R-:W5:Y:S01]  /*1b40*/  LDG.E.64.CONSTANT R40, [R40.64] ;  /* 0x0000000a28287981 */ /* 0x000f62000c1e9b00 */
[----:B--2---:R-:W-:Y:S01]  /*1b50*/  FMUL.FTZ R69, R42, R34 ;  /* 0x000000222a457220 */ /* 0x004fe20000410000 */
[----:B------:R-:W-:-:S04]  /*1b60*/  IADD3 R34, P0, P1, R98, R126, R95 ;  /* 0x0000007e62227210 */ /* 0x000fc8000791e05f */
[----:B------:R-:W-:Y:S01]  /*1b70*/  LEA R42, P2, R34, c[0x0][0x180], 0x2 ;  /* 0x00006000222a7a11 */ /* 0x000fe200078410ff */
[----:B---3--:R-:W-:Y:S02]  /*1b80*/  FFMA.FTZ R69, R66, R32, R69 ;  /* 0x0000002042457223 */ /* 0x008fe40000010045 */
[----:B------:R-:W-:Y:S01]  /*1b90*/  FMUL.FTZ R32, R43, R35 ;  /* 0x000000232b207220 */ /* 0x000fe20000410000 */
[----:B------:R-:W-:-:S04]  /*1ba0*/  IADD3.X R35, R31, R123, R12, P0, P1 ;  /* 0x0000007b1f237210 */ /* 0x000fc800007e240c */
[----:B------:R-:W-:Y:S02]  /*1bb0*/  LEA.HI.X R43, R34, c[0x0][0x184], R35, 0x2, P2 ;  /* 0x00006100222b7a11 */ /* 0x000fe400010f1423 */
[----:B------:R-:W-:-:S04]  /*1bc0*/  IADD3 R34, P0, P1, R96, R126, R93 ;  /* 0x0000007e60227210 */ /* 0x000fc8000791e05d */
[----:B------:R-:W2:Y:S01]  /*1bd0*/  LDG.E.64.CONSTANT R42, [R42.64] ;  /* 0x0000000a2a2a7981 */ /* 0x000ea2000c1e9b00 */
[----:B------:R-:W-:Y:S02]  /*1be0*/  LEA R68, P2, R34, c[0x0][0x180], 0x2 ;  /* 0x0000600022447a11 */ /* 0x000fe400078410ff */
[----:B------:R-:W-:Y:S01]  /*1bf0*/  IADD3.X R35, R46, R123, R13, P0, P1 ;  /* 0x0000007b2e237210 */ /* 0x000fe200007e240d */
[----:B------:R-:W-:Y:S02]  /*1c00*/  FFMA.FTZ R32, R67, R33, R32 ;  /* 0x0000002143207223 */ /* 0x000fe40000010020 */
[----:B----4-:R-:W-:Y:S01]  /*1c10*/  FFMA.FTZ R33, R62, R36, R69 ;  /* 0x000000243e217223 */ /* 0x010fe20000010045 */
[----:B------:R-:W-:-:S06]  /*1c20*/  LEA.HI.X R69, R34, c[0x0][0x184], R35, 0x2, P2 ;  /* 0x0000610022457a11 */ /* 0x000fcc00010f1423 */
[----:B------:R-:W3:Y:S01]  /*1c30*/  LDG.E.64.CONSTANT R68, [R68.64] ;  /* 0x0000000a44447981 */ /* 0x000ee2000c1e9b00 */
[----:B------:R-:W-:-:S04]  /*1c40*/  IADD3 R34, P0, P1, R94, R126, R91 ;  /* 0x0000007e5e227210 */ /* 0x000fc8000791e05b */
[----:B------:R-:W-:Y:S02]  /*1c50*/  LEA R66, P2, R34, c[0x0][0x180], 0x2 ;  /* 0x0000600022427a11 */ /* 0x000fe400078410ff */
[----:B------:R-:W-:-:S04]  /*1c60*/  IADD3.X R35, R45, R123, R14, P0, P1 ;  /* 0x0000007b2d237210 */ /* 0x000fc800007e240e */
[----:B------:R-:W-:Y:S02]  /*1c70*/  LEA.HI.X R67, R34, c[0x0][0x184], R35, 0x2, P2 ;  /* 0x0000610022437a11 */ /* 0x000fe400010f1423 */
[----:B------:R-:W-:Y:S01]  /*1c80*/  IADD3 R34, P0, P1, R92, R126, R89 ;  /* 0x0000007e5c227210 */ /* 0x000fe2000791e059 */
[----:B------:R-:W-:Y:S02]  /*1c90*/  FFMA.FTZ R32, R63, R37, R32 ;  /* 0x000000253f207223 */ /* 0x000fe40000010020 */
[----:B-----5:R-:W-:Y:S01]  /*1ca0*/  FFMA.FTZ R33, R64, R38, R33 ;  /* 0x0000002640217223 */ /* 0x020fe20000010021 */
[----:B------:R-:W-:Y:S01]  /*1cb0*/  LEA R64, P2, R34, c[0x0][0x180], 0x2 ;  /* 0x0000600022407a11 */ /* 0x000fe200078410ff */
[----:B------:R-:W4:Y:S01]  /*1cc0*/  LDG.E.64.CONSTANT R66, [R66.64] ;  /* 0x0000000a42427981 */ /* 0x000f22000c1e9b00 */
[----:B------:R-:W-:Y:S01]  /*1cd0*/  IADD3.X R35, R48, R123, R15, P0, P1 ;  /* 0x0000007b30237210 */ /* 0x000fe200007e240f */
[----:B------:R-:W-:Y:S02]  /*1ce0*/  FFMA.FTZ R32, R65, R39, R32 ;  /* 0x0000002741207223 */ /* 0x000fe40000010020 */
[----:B------:R-:W0:Y:S01]  /*1cf0*/  LDS.128 R36, [R2+0x20] ;  /* 0x0000200002247984 */ /* 0x000e220000000c00 */
[----:B------:R-:W-:-:S06]  /*1d00*/  LEA.HI.X R65, R34, c[0x0][0x184], R35, 0x2, P2 ;  /* 0x0000610022417a11 */ /* 0x000fcc00010f1423 */
[----:B------:R-:W5:Y:S01]  /*1d10*/  LDG.E.64.CONSTANT R64, [R64.64] ;  /* 0x0000000a40407981 */ /* 0x000f62000c1e9b00 */
[----:B------:R-:W-:-:S04]  /*1d20*/  IADD3 R34, P0, P1, R90, R126, R87 ;  /* 0x0000007e5a227210 */ /* 0x000fc8000791e057 */
[----:B------:R-:W-:Y:S02]  /*1d30*/  LEA R62, P2, R34, c[0x0][0x180], 0x2 ;  /* 0x00006000223e7a11 */ /* 0x000fe400078410ff */
[----:B------:R-:W-:-:S04]  /*1d40*/  IADD3.X R35, R47, R123, R16, P0, P1 ;  /* 0x0000007b2f237210 */ /* 0x000fc800007e2410 */
[----:B------:R-:W-:-:S06]  /*1d50*/  LEA.HI.X R63, R34, c[0x0][0x184], R35, 0x2, P2 ;  /* 0x00006100223f7a11 */ /* 0x000fcc00010f1423 */
[----:B------:R-:W5:Y:S01]  /*1d60*/  LDG.E.64.CONSTANT R62, [R62.64] ;  /* 0x0000000a3e3e7981 */ /* 0x000f62000c1e9b00 */
[----:B0-----:R-:W-:Y:S02]  /*1d70*/  FFMA.FTZ R33, R70, R36, R33 ;  /* 0x0000002446217223 */ /* 0x001fe40000010021 */
[----:B------:R-:W-:Y:S02]  /*1d80*/  FFMA.FTZ R36, R71, R37, R32 ;  /* 0x0000002547247223 */ /* 0x000fe40000010020 */
[----:B------:R-:W-:Y:S02]  /*1d90*/  FFMA.FTZ R37, R40, R38, R33 ;  /* 0x0000002628257223 */ /* 0x000fe40000010021 */
[----:B------:R-:W2:Y:S01]  /*1da0*/  LDS.128 R32, [R2+0x30] ;  /* 0x0000300002207984 */ /* 0x000ea20000000c00 */
        /* <DEDUP_REMOVED lines=8> */
[----:B------:R-:W4:Y:S01]  /*1e30*/  LDS.128 R36, [R2+0x40] ;  /* 0x0000400002247984 */ /* 0x000f220000000c00 */
[----:B------:R-:W-:-:S04]  /*1e40*/  IADD3 R33, P0, P1, R86, R126, R83 ;  /* 0x0000007e56217210 */ /* 0x000fc8000791e053 */
[----:B------:R-:W-:Y:S01]  /*1e50*/  LEA R42, P2, R33, c[0x0][0x180], 0x2 ;  /* 0x00006000212a7a11 */ /* 0x000fe200078410ff */
[----:B---3--:R-:W-:Y:S01]  /*1e60*/  FFMA.FTZ R71, R68, R34, R71 ;  /* 0x0000002244477223 */ /* 0x008fe20000010047 */
[----:B------:R-:W-:-:S04]  /*1e70*/  IADD3.X R34, R49, R123, R18, P0, P1 ;  /* 0x0000007b31227210 */ /* 0x000fc800007e2412 */
[----:B------:R-:W-:-:S06]  /*1e80*/  LEA.HI.X R43, R33, c[0x0][0x184], R34, 0x2, P2 ;  /* 0x00006100212b7a11 */ /* 0x000fcc00010f1422 */
[----:B------:R-:W2:Y:S01]  /*1e90*/  LDG.E.64.CONSTANT R42, [R42.64] ;  /* 0x0000000a2a2a7981 */ /* 0x000ea2000c1e9b00 */
[----:B------:R-:W-:Y:S02]  /*1ea0*/  FFMA.FTZ R32, R69, R35, R32 ;  /* 0x0000002345207223 */ /* 0x000fe40000010020 */
[----:B----4-:R-:W-:Y:S02]  /*1eb0*/  FFMA.FTZ R71, R66, R36, R71 ;  /* 0x0000002442477223 */ /* 0x010fe40000010047 */
[----:B------:R-:W-:Y:S02]  /*1ec0*/  FFMA.FTZ R36, R67, R37, R32 ;  /* 0x0000002543247223 */ /* 0x000fe40000010020 */
[----:B-----5:R-:W-:Y:S01]  /*1ed0*/  FFMA.FTZ R37, R64, R38, R71 ;  /* 0x0000002640257223 */ /* 0x020fe20000010047 */
[----:B------:R-:W-:Y:S01]  /*1ee0*/  IADD3 R38, P0, P1, R84, R126, R81 ;  /* 0x0000007e54267210 */ /* 0x000fe2000791e051 */
[----:B------:R-:W0:Y:S01]  /*1ef0*/  LDS.128 R32, [R2+0x50] ;  /* 0x0000500002207984 */ /* 0x000e220000000c00 */
[----:B------:R-:W-:-:S02]  /*1f00*/  FFMA.FTZ R36, R65, R39, R36 ;  /* 0x0000002741247223 */ /* 0x000fc40000010024 */
        /* <DEDUP_REMOVED lines=9> */
[----:B------:R-:W-:Y:S01]  /*1fa0*/  IADD3 R38, P4, P5, R78, R126, R61 ;  /* 0x0000007e4e267210 */ /* 0x000fe20007d9e03d */
[----:B0-----:R-:W-:Y:S02]  /*1fb0*/  FFMA.FTZ R37, R62, R32, R37 ;  /* 0x000000203e257223 */ /* 0x001fe40000010025 */
[----:B------:R-:W-:Y:S01]  /*1fc0*/  FFMA.FTZ R32, R63, R33, R36 ;  /* 0x000000213f207223 */ /* 0x000fe20000010024 */
[----:B------:R-:W-:-:S04]  /*1fd0*/  IADD3 R63, P1, P2, R80, R126, R77 ;  /* 0x0000007e503f7210 */ /* 0x000fc80007a3e04d */
[-C--:B------:R-:W-:Y:S02]  /*1fe0*/  IADD3.X R64, R54, R123.reuse, R21, P1, P2 ;  /* 0x0000007b36407210 */ /* 0x080fe40000fe4415 */
[----:B------:R-:W-:Y:S02]  /*1ff0*/  LEA R62, P6, R63, c[0x0][0x180], 0x2 ;  /* 0x000060003f3e7a11 */ /* 0x000fe400078c10ff */
[----:B------:R-:W-:Y:S02]  /*2000*/  IADD3.X R39, R53, R123, R22, P4, P5 ;  /* 0x0000007b35277210 */ /* 0x000fe400027ea416 */
[----:B------:R-:W-:Y:S02]  /*2010*/  LEA.HI.X R63, R63, c[0x0][0x184], R64, 0x2, P6 ;  /* 0x000061003f3f7a11 */ /* 0x000fe400030f1440 */
[----:B------:R-:W-:Y:S02]  /*2020*/  LEA R64, P6, R38, c[0x0][0x180], 0x2 ;  /* 0x0000600026407a11 */ /* 0x000fe400078c10ff */
[----:B------:R-:W-:-:S02]  /*2030*/  IADD3 R36, P0, P3, R76, R126, R59 ;  /* 0x0000007e4c247210 */ /* 0x000fc40007b1e03b */
[----:B------:R-:W-:Y:S01]  /*2040*/  LEA.HI.X R65, R38, c[0x0][0x184], R39, 0x2, P6 ;  /* 0x0000610026417a11 */ /* 0x000fe200030f1427 */
[----:B------:R-:W5:Y:S01]  /*2050*/  LDG.E.64.CONSTANT R62, [R62.64] ;  /* 0x0000000a3e3e7981 */ /* 0x000f62000c1e9b00 */
[----:B------:R-:W-:Y:S02]  /*2060*/  LEA R66, P6, R36, c[0x0][0x180], 0x2 ;  /* 0x0000600024427a11 */ /* 0x000fe400078c10ff */
[----:B------:R-:W-:Y:S02]  /*2070*/  IADD3.X R39, R56, R123, R23, P0, P3 ;  /* 0x0000007b38277210 */ /* 0x000fe400007e6417 */
[----:B------:R-:W-:Y:S01]  /*2080*/  IADD3 R33, P2, P1, R60, R126, R57 ;  /* 0x0000007e3c217210 */ /* 0x000fe2000795e039 */
[----:B------:R-:W5:Y:S01]  /*2090*/  LDG.E.64.CONSTANT R64, [R64.64] ;  /* 0x0000000a40407981 */ /* 0x000f62000c1e9b00 */
[----:B------:R-:W-:Y:S02]  /*20a0*/  LEA.HI.X R67, R36, c[0x0][0x184], R39, 0x2, P6 ;  /* 0x0000610024437a11 */ /* 0x000fe400030f1427 */
[----:B------:R-:W-:-:S02]  /*20b0*/  LEA R68, P0, R33, c[0x0][0x180], 0x2 ;  /* 0x0000600021447a11 */ /* 0x000fc400078010ff */
[-C--:B------:R-:W-:Y:S02]  /*20c0*/  IADD3.X R36, R55, R123.reuse, R24, P2, P1 ;  /* 0x0000007b37247210 */ /* 0x080fe400017e2418 */
[----:B------:R-:W-:Y:S01]  /*20d0*/  IADD3 R126, P4, P5, R3, R126, R6 ;  /* 0x0000007e037e7210 */ /* 0x000fe20007d9e006 */
[----:B------:R-:W5:Y:S01]  /*20e0*/  LDG.E.64.CONSTANT R66, [R66.64] ;  /* 0x0000000a42427981 */ /* 0x000f62000c1e9b00 */
[----:B------:R-:W-:Y:S02]  /*20f0*/  LEA.HI.X R69, R33, c[0x0][0x184], R36, 0x2, P0 ;  /* 0x0000610021457a11 */ /* 0x000fe400000f1424 */
[----:B------:R-:W-:Y:S02]  /*2100*/  IADD3.X R123, R58, R123, R25, P4, P5 ;  /* 0x0000007b3a7b7210 */ /* 0x000fe400027ea419 */
[C---:B------:R-:W-:Y:S02]  /*2110*/  LEA R70, P0, R126.reuse, c[0x0][0x180], 0x2 ;  /* 0x000060007e467a11 */ /* 0x040fe400078010ff */
[----:B------:R-:W5:Y:S02]  /*2120*/  LDG.E.64.CONSTANT R68, [R68.64] ;  /* 0x0000000a44447981 */ /* 0x000f64000c1e9b00 */
[----:B------:R-:W-:-:S06]  /*2130*/  LEA.HI.X R71, R126, c[0x0][0x184], R123, 0x2, P0 ;  /* 0x000061007e477a11 */ /* 0x000fcc00000f147b */
[----:B------:R-:W5:Y:S01]  /*2140*/  LDG.E.64.CONSTANT R70, [R70.64] ;  /* 0x0000000a46467981 */ /* 0x000f62000c1e9b00 */
[----:B------:R-:W-:-:S03]  /*2150*/  FFMA.FTZ R33, R40, R34, R37 ;  /* 0x0000002228217223 */ /* 0x000fc60000010025 */
[----:B------:R-:W2:Y:S01]  /*2160*/  LDS.128 R36, [R2+0x60] ;  /* 0x0000600002247984 */ /* 0x000ea20000000c00 */
[----:B------:R-:W-:Y:S01]  /*2170*/  FFMA.FTZ R32, R41, R35, R32 ;  /* 0x0000002329207223 */ /* 0x000fe20000010020 */
[----:B------:R-:W-:-:S04]  /*2180*/  IADD3 R120, R120, 0x4, RZ ;  /* 0x0000000478787810 */ /* 0x000fc80007ffe0ff */
[----:B------:R-:W-:Y:S01]  /*2190*/  ISETP.GE.AND P1, PT, R120, R115, PT ;  /* 0x000000737800720c */ /* 0x000fe20003f26270 */
[----:B--2---:R-:W-:Y:S02]  /*21a0*/  FFMA.FTZ R41, R42, R36, R33 ;  /* 0x000000242a297223 */ /* 0x004fe40000010021 */
[----:B------:R-:W-:Y:S02]  /*21b0*/  FFMA.FTZ R36, R43, R37, R32 ;  /* 0x000000252b247223 */ /* 0x000fe40000010020 */
[----:B------:R-:W4:Y:S01]  /*21c0*/  LDS.128 R32, [R2+0x70] ;  /* 0x0000700002207984 */ /* 0x000f220000000c00 */
[----:B---3--:R-:W-:Y:S02]  /*21d0*/  FFMA.FTZ R41, R72, R38, R41 ;  /* 0x0000002648297223 */ /* 0x008fe40000010029 */
[----:B------:R-:W-:Y:S02]  /*21e0*/  FFMA.FTZ R36, R73, R39, R36 ;  /* 0x0000002749247223 */ /* 0x000fe40000010024 */
[----:B----4-:R-:W-:-:S02]  /*21f0*/  FFMA.FTZ R73, R74, R32, R41 ;  /* 0x000000204a497223 */ /* 0x010fc40000010029 */
[----:B------:R-:W-:Y:S01]  /*2200*/  FFMA.FTZ R32, R75, R33, R36 ;  /* 0x000000214b207223 */ /* 0x000fe20000010024 */
[----:B------:R-:W-:Y:S04]  /*2210*/  LDS.128 R40, [R2+0x90] ;  /* 0x0000900002287984 */ /* 0x000fe80000000c00 */
[----:B------:R-:W0:Y:S01]  /*2220*/  LDS.128 R36, [R2+0x80] ;  /* 0x0000800002247984 */ /* 0x000e220000000c00 */
[----:B-----5:R-:W-:Y:S02]  /*2230*/  FFMA.FTZ R73, R62, R34, R73 ;  /* 0x000000223e497223 */ /* 0x020fe40000010049 */
        /* <DEDUP_REMOVED lines=12> */
.L_x_22690:
        /* <DEDUP_REMOVED lines=9> */
.L_x_22648:
[----:B------:R-:W-:Y:S05]  /*2390*/  BSYNC B1 ;  /* 0x0000000000017941 */ /* 0x000fea0003800000 */
.L_x_22647:
[----:B------:R-:W-:Y:S02]  /*23a0*/  IADD3 R118, P0, R118, 0x10, RZ ;  /* 0x0000001076767810 */ /* 0x000fe40007f1e0ff */
[----:B-1----:R-:W-:Y:S02]  /*23b0*/  IADD3 R121, R121, 0x100, RZ ;  /* 0x0000010079797810 */ /* 0x002fe40007ffe0ff */
[----:B------:R-:W-:Y:S01]  /*23c0*/  IADD3 R122, R122, 0x40, RZ ;  /* 0x000000407a7a7810 */ /* 0x000fe20007ffe0ff */
[----:B------:R-:W-:Y:S01]  /*23d0*/  IMAD.X R119, RZ, RZ, R119, P0 ;  /* 0x000000ffff777224 */ /* 0x000fe200000e0677 */
[----:B0-----:R-:W-:Y:S05]  /*23e0*/  @!P1 BRA `(.L_x_22649) ;  /* 0xfffff50000009947 */ /* 0x001fea000383ffff */
[----:B------:R-:W-:Y:S05]  /*23f0*/  BRA `(.L_x_22644) ;  /* 0x00000c0000007947 */ /* 0x000fea0003800000 */
.L_x_22645:
        /* <DEDUP_REMOVED lines=11> */
.L_x_22653:
        /* <DEDUP_REMOVED lines=11> */
[----:B------:R-:W-:-:S06]  /*2560*/  LEA.HI.X R37, R32, c[0x0][0x184], R33, 0x2, P2 ;  /* 0x0000610020257a11 */ /* 0x000fcc00010f1421 */
[----:B------:R-:W2:Y:S01]  /*2570*/  LDG.E.64.CONSTANT R36, [R36.64] ;  /* 0x0000000a24247981 */ /* 0x000ea2000c1e9b00 */
[----:B------:R-:W-:-:S04]  /*2580*/  IADD3 R32, P0, R107, R70, RZ ;  /* 0x000000466b207210 */ /* 0x000fc80007f1e0ff */
[----:B------:R-:W-:Y:S01]  /*2590*/  LEA R38, P1, R32, c[0x0][0x180], 0x2 ;  /* 0x0000600020267a11 */ /* 0x000fe200078210ff */
[----:B------:R-:W-:-:S05]  /*25a0*/  IMAD.X R33, R26, 0x1, R71, P0 ;  /* 0x000000011a217824 */ /* 0x000fca00000e0647 */
        /* <DEDUP_REMOVED lines=22> */
[----:B------:R-:W5:Y:S01]  /*2710*/  LDG.E.64.CONSTANT R42, [R42.64] ;  /* 0x0000000a2a2a7981 */ /* 0x000f62000c1e9b00 */
[----:B--2---:R-:W-:Y:S01]  /*2720*/  FMUL.FTZ R69, R36, R34 ;  /* 0x0000002224457220 */ /* 0x004fe20000410000 */
[----:B------:R-:W-:-:S04]  /*2730*/  IADD3 R34, P0, P1, R98, R70, R95 ;  /* 0x0000004662227210 */ /* 0x000fc8000791e05f */
[----:B------:R-:W-:Y:S02]  /*2740*/  LEA R40, P2, R34, c[0x0][0x180], 0x2 ;  /* 0x0000600022287a11 */ /* 0x000fe400078410ff */
[----:B------:R-:W-:-:S04]  /*2750*/  IADD3.X R41, R31, R71, R12, P0, P1 ;  /* 0x000000471f297210 */ /* 0x000fc800007e240c */
[----:B------:R-:W-:-:S06]  /*2760*/  LEA.HI.X R41, R34, c[0x0][0x184], R41, 0x2, P2 ;  /* 0x0000610022297a11 */ /* 0x000fcc00010f1429 */
[----:B------:R-:W2:Y:S01]  /*2770*/  LDG.E.64.CONSTANT R40, [R40.64] ;  /* 0x0000000a28287981 */ /* 0x000ea2000c1e9b00 */
[----:B------:R-:W-:Y:S02]  /*2780*/  FMUL.FTZ R34, R37, R35 ;  /* 0x0000002325227220 */ /* 0x000fe40000410000 */
[----:B---3--:R-:W-:Y:S02]  /*2790*/  FFMA.FTZ R69, R38, R32, R69 ;  /* 0x0000002026457223 */ /* 0x008fe40000010045 */
[----:B------:R-:W-:Y:S02]  /*27a0*/  FFMA.FTZ R34, R39, R33, R34 ;  /* 0x0000002127227223 */ /* 0x000fe40000010022 */
[----:B------:R-:W4:Y:S02]  /*27b0*/  LDS.128 R36, [R2+0x10] ;  /* 0x0000100002247984 */ /* 0x000f240000000c00 */
[----:B----4-:R-:W-:Y:S02]  /*27c0*/  FFMA.FTZ R69, R66, R36, R69 ;  /* 0x0000002442457223 */ /* 0x010fe40000010045 */
[----:B------:R-:W-:-:S02]  /*27d0*/  FFMA.FTZ R36, R67, R37, R34 ;  /* 0x0000002543247223 */ /* 0x000fc40000010022 */
[----:B------:R-:W0:Y:S01]  /*27e0*/  LDS.128 R32, [R2+0x20] ;  /* 0x0000200002207984 */ /* 0x000e220000000c00 */
[----:B-----5:R-:W-:Y:S01]  /*27f0*/  FFMA.FTZ R37, R62, R38, R69 ;  /* 0x000000263e257223 */ /* 0x020fe20000010045 */
[----:B------:R-:W-:-:S04]  /*2800*/  IADD3 R38, P0, P1, R96, R70, R93 ;  /* 0x0000004660267210 */ /* 0x000fc8000791e05d */
[----:B------:R-:W-:Y:S02]  /*2810*/  LEA R68, P2, R38, c[0x0][0x180], 0x2 ;  /* 0x0000600026447a11 */ /* 0x000fe400078410ff */
[----:B------:R-:W-:-:S04]  /*2820*/  IADD3.X R67, R46, R71, R13, P0, P1 ;  /* 0x000000472e437210 */ /* 0x000fc800007e240d */
[----:B------:R-:W-:-:S06]  /*2830*/  LEA.HI.X R69, R38, c[0x0][0x184], R67, 0x2, P2 ;  /* 0x0000610026457a11 */ /* 0x000fcc00010f1443 */
[----:B------:R-:W3:Y:S01]  /*2840*/  LDG.E.64.CONSTANT R68, [R68.64] ;  /* 0x0000000a44447981 */ /* 0x000ee2000c1e9b00 */
[----:B------:R-:W-:Y:S02]  /*2850*/  FFMA.FTZ R36, R63, R39, R36 ;  /* 0x000000273f247223 */ /* 0x000fe40000010024 */
[----:B0-----:R-:W-:Y:S02]  /*2860*/  FFMA.FTZ R63, R64, R32, R37 ;  /* 0x00000020403f7223 */ /* 0x001fe40000010025 */
[----:B------:R-:W-:Y:S02]  /*2870*/  FFMA.FTZ R64, R65, R33, R36 ;  /* 0x0000002141407223 */ /* 0x000fe40000010024 */
[----:B------:R-:W2:Y:S01]  /*2880*/  LDS.128 R36, [R2+0x30] ;  /* 0x0000300002247984 */ /* 0x000ea20000000c00 */
        /* <DEDUP_REMOVED lines=11> */
[----:B------:R-:W-:Y:S02]  /*2940*/  FFMA.FTZ R34, R43, R35, R64 ;  /* 0x000000232b227223 */ /* 0x000fe40000010040 */
[----:B--2---:R-:W-:Y:S01]  /*2950*/  FFMA.FTZ R35, R40, R36, R65 ;  /* 0x0000002428237223 */ /* 0x004fe20000010041 */
[----:B------:R-:W-:-:S04]  /*2960*/  IADD3 R36, P0, P1, R90, R70, R87 ;  /* 0x000000465a247210 */ /* 0x000fc8000791e057 */
[----:B------:R-:W-:Y:S02]  /*2970*/  LEA R66, P2, R36, c[0x0][0x180], 0x2 ;  /* 0x0000600024427a11 */ /* 0x000fe400078410ff */
        /* <DEDUP_REMOVED lines=13> */
[----:B------:R-:W2:Y:S01]  /*2a50*/  LDG.E.64.CONSTANT R40, [R40.64] ;  /* 0x0000000a28287981 */ /* 0x000ea2000c1e9b00 */
[----:B---3--:R-:W-:Y:S02]  /*2a60*/  FFMA.FTZ R35, R68, R38, R35 ;  /* 0x0000002644237223 */ /* 0x008fe40000010023 */
[----:B------:R-:W-:Y:S02]  /*2a70*/  FFMA.FTZ R34, R69, R39, R34 ;  /* 0x0000002745227223 */ /* 0x000fe40000010022 */
[----:B------:R-:W4:Y:S02]  /*2a80*/  LDS.128 R36, [R2+0x40] ;  /* 0x0000400002247984 */ /* 0x000f240000000c00 */
[----:B----4-:R-:W-:Y:S02]  /*2a90*/  FFMA.FTZ R43, R32, R36, R35 ;  /* 0x00000024202b7223 */ /* 0x010fe40000010023 */
[----:B------:R-:W-:Y:S02]  /*2aa0*/  FFMA.FTZ R36, R33, R37, R34 ;  /* 0x0000002521247223 */ /* 0x000fe40000010022 */
[----:B------:R-:W2:Y:S01]  /*2ab0*/  LDS.128 R32, [R2+0x50] ;  /* 0x0000500002207984 */ /* 0x000ea20000000c00 */
[----:B-----5:R-:W-:Y:S01]  /*2ac0*/  FFMA.FTZ R37, R62, R38, R43 ;  /* 0x000000263e257223 */ /* 0x020fe2000001002b */
        /* <DEDUP_REMOVED lines=9> */
[----:B------:R-:W-:-:S06]  /*2b60*/  LEA.HI.X R73, R62, c[0x0][0x184], R63, 0x2, P2 ;  /* 0x000061003e497a11 */ /* 0x000fcc00010f143f */
[----:B------:R-:W4:Y:S01]  /*2b70*/  LDG.E.64.CONSTANT R72, [R72.64] ;  /* 0x0000000a48487981 */ /* 0x000f22000c1e9b00 */
[----:B--2---:R-:W-:Y:S02]  /*2b80*/  FFMA.FTZ R37, R66, R32, R37 ;  /* 0x0000002042257223 */ /* 0x004fe40000010025 */
[----:B------:R-:W-:Y:S02]  /*2b90*/  FFMA.FTZ R32, R67, R33, R36 ;  /* 0x0000002143207223 */ /* 0x000fe40000010024 */
[----:B------:R-:W-:Y:S02]  /*2ba0*/  FFMA.FTZ R33, R64, R34, R37 ;  /* 0x0000002240217223 */ /* 0x000fe40000010025 */
[----:B------:R-:W0:Y:S01]  /*2bb0*/  LDS.128 R36, [R2+0x60] ;  /* 0x0000600002247984 */ /* 0x000e220000000c00 */
[----:B------:R-:W-:-:S04]  /*2bc0*/  IADD3 R34, P0, P1, R80, R70, R77 ;  /* 0x0000004650227210 */ /* 0x000fc8000791e04d */
[----:B------:R-:W-:Y:S02]  /*2bd0*/  LEA R62, P2, R34, c[0x0][0x180], 0x2 ;  /* 0x00006000223e7a11 */ /* 0x000fe400078410ff */
[----:B------:R-:W-:-:S04]  /*2be0*/  IADD3.X R63, R54, R71, R21, P0, P1 ;  /* 0x00000047363f7210 */ /* 0x000fc800007e2415 */
[----:B------:R-:W-:-:S06]  /*2bf0*/  LEA.HI.X R63, R34, c[0x0][0x184], R63, 0x2, P2 ;  /* 0x00006100223f7a11 */ /* 0x000fcc00010f143f */
[----:B------:R-:W2:Y:S01]  /*2c00*/  LDG.E.64.CONSTANT R62, [R62.64] ;  /* 0x0000000a3e3e7981 */ /* 0x000ea2000c1e9b00 */
[----:B------:R-:W-:Y:S01]  /*2c10*/  FFMA.FTZ R32, R65, R35, R32 ;  /* 0x0000002341207223 */ /* 0x000fe20000010020 */
[----:B------:R-:W-:Y:S01]  /*2c20*/  IADD3 R35, P2, P3, R60, R70, R57 ;  /* 0x000000463c237210 */ /* 0x000fe20007b5e039 */
[----:B0-----:R-:W-:Y:S01]  /*2c30*/  FFMA.FTZ R33, R40, R36, R33 ;  /* 0x0000002428217223 */ /* 0x001fe20000010021 */
[-C--:B------:R-:W-:Y:S02]  /*2c40*/  IADD3 R40, P4, P5, R78, R70.reuse, R61 ;  /* 0x000000464e287210 */ /* 0x080fe40007d9e03d */
[----:B------:R-:W-:Y:S02]  /*2c50*/  IADD3 R36, P0, P1, R76, R70, R59 ;  /* 0x000000464c247210 */ /* 0x000fe4000791e03b */
[----:B------:R-:W-:Y:S02]  /*2c60*/  IADD3.X R65, R53, R71, R22, P4, P5 ;  /* 0x0000004735417210 */ /* 0x000fe400027ea416 */
[----:B------:R-:W-:-:S02]  /*2c70*/  LEA R64, P6, R40, c[0x0][0x180], 0x2 ;  /* 0x0000600028407a11 */ /* 0x000fc400078c10ff */
[-C--:B------:R-:W-:Y:S02]  /*2c80*/  IADD3.X R67, R56, R71.reuse, R23, P0, P1 ;  /* 0x0000004738437210 */ /* 0x080fe400007e2417 */
[----:B------:R-:W-:Y:S02]  /*2c90*/  LEA.HI.X R65, R40, c[0x0][0x184], R65, 0x2, P6 ;  /* 0x0000610028417a11 */ /* 0x000fe400030f1441 */
[C---:B------:R-:W-:Y:S02]  /*2ca0*/  LEA R66, P6, R36.reuse, c[0x0][0x180], 0x2 ;  /* 0x0000600024427a11 */ /* 0x040fe400078c10ff */
[----:B------:R-:W-:Y:S02]  /*2cb0*/  LEA R68, P0, R35, c[0x0][0x180], 0x2 ;  /* 0x0000600023447a11 */ /* 0x000fe400078010ff */
[----:B------:R-:W-:Y:S01]  /*2cc0*/  LEA.HI.X R67, R36, c[0x0][0x184], R67, 0x2, P6 ;  /* 0x0000610024437a11 */ /* 0x000fe200030f1443 */
[----:B------:R-:W5:Y:S01]  /*2cd0*/  LDG.E.64.CONSTANT R64, [R64.64] ;  /* 0x0000000a40407981 */ /* 0x000f62000c1e9b00 */
        /* <DEDUP_REMOVED lines=9> */
[----:B------:R-:W-:Y:S02]  /*2d70*/  FFMA.FTZ R36, R41, R37, R32 ;  /* 0x0000002529247223 */ /* 0x000fe40000010020 */
[----:B---3--:R-:W-:Y:S02]  /*2d80*/  FFMA.FTZ R37, R42, R38, R33 ;  /* 0x000000262a257223 */ /* 0x008fe40000010021 */
[----:B------:R-:W4:Y:S01]  /*2d90*/  LDS.128 R32, [R2+0x70] ;  /* 0x0000700002207984 */ /* 0x000f220000000c00 */
[----:B------:R-:W-:-:S03]  /*2da0*/  FFMA.FTZ R36, R43, R39, R36 ;  /* 0x000000272b247223 */ /* 0x000fc60000010024 */
[----:B------:R-:W-:Y:S01]  /*2db0*/  LDS.128 R40, [R2+0x90] ;  /* 0x0000900002287984 */ /* 0x000fe20000000c00 */
[----:B----4-:R-:W-:Y:S02]  /*2dc0*/  FFMA.FTZ R37, R72, R32, R37 ;  /* 0x0000002048257223 */ /* 0x010fe40000010025 */
[----:B------:R-:W-:Y:S01]  /*2dd0*/  FFMA.FTZ R32, R73, R33, R36 ;  /* 0x0000002149207223 */ /* 0x000fe20000010024 */
[----:B------:R-:W-:-:S04]  /*2de0*/  IADD3 R118, R118, 0x4, RZ ;  /* 0x0000000476767810 */ /* 0x000fc80007ffe0ff */
[----:B------:R-:W-:Y:S01]  /*2df0*/  ISETP.GE.AND P1, PT, R118, R115, PT ;  /* 0x000000737600720c */ /* 0x000fe20003f26270 */
[----:B--2---:R-:W-:Y:S02]  /*2e00*/  FFMA.FTZ R33, R62, R34, R37 ;  /* 0x000000223e217223 */ /* 0x004fe40000010025 */
[----:B------:R-:W5:Y:S01]  /*2e10*/  LDS.128 R36, [R2+0x80] ;  /* 0x0000800002247984 */ /* 0x000f620000000c00 */
        /* <DEDUP_REMOVED lines=12> */
.L_x_22691:
        /* <DEDUP_REMOVED lines=11> */
.L_x_22652:
[----:B------:R-:W-:Y:S05]  /*2f90*/  BSYNC B1 ;  /* 0x0000000000017941 */ /* 0x000fea0003800000 */
.L_x_22651:
[----:B------:R-:W-:Y:S02]  /*2fa0*/  IADD3 R74, P0, R74, 0x10, RZ ;  /* 0x000000104a4a7810 */ /* 0x000fe40007f1e0ff */
[----:B-1----:R-:W-:Y:S02]  /*2fb0*/  IADD3 R121, R121, 0x100, RZ ;  /* 0x0000010079797810 */ /* 0x002fe40007ffe0ff */
[----:B------:R-:W-:Y:S01]  /*2fc0*/  IADD3 R120, R120, 0x40, RZ ;  /* 0x0000004078787810 */ /* 0x000fe20007ffe0ff */
[----:B------:R-:W-:Y:S01]  /*2fd0*/  IMAD.X R75, RZ, RZ, R75, P0 ;  /* 0x000000ffff4b7224 */ /* 0x000fe200000e064b */
[----:B------:R-:W-:Y:S01]  /*2fe0*/  IADD3 R119, R119, 0x40, RZ ;  /* 0x0000004077777810 */ /* 0x000fe20007ffe0ff */
[----:B0-----:R-:W-:Y:S05]  /*2ff0*/  @!P1 BRA `(.L_x_22653) ;  /* 0xfffff4b000009947 */ /* 0x001fea000383ffff */
.L_x_22644:
[----:B------:R-:W-:Y:S05]  /*3000*/  BSYNC B0 ;  /* 0x0000000000007941 */ /* 0x000fea0003800000 */
.L_x_22643:
[----:B------:R-:W-:Y:S05]  /*3010*/  BRA.DIV ~URZ, `(.L_x_22654) ;  /* 0x00003aa27f007947 */ /* 0x000fea000b800000 */
[----:B------:R0:W1:Y:S02]  /*3020*/  SHFL.BFLY PT, R0, R109, 0x10, 0x1f ;  /* 0x0e001f006d007f89 */ /* 0x00006400000e0000 */
.L_x_22692:
[----:B01----:R-:W-:Y:S01]  /*3030*/  FMNMX.FTZ R109, R0, R109, !PT ;  /* 0x0000006d006d7209 */ /* 0x003fe20007810000 */
[----:B------:R-:W-:Y:S05]  /*3040*/  BRA.DIV ~URZ, `(.L_x_22655) ;  /* 0x00003af27f007947 */ /* 0x000fea000b800000 */
[----:B------:R-:W0:Y:S02]  /*3050*/  SHFL.BFLY PT, R0, R109, 0x8, 0x1f ;  /* 0x0d001f006d007f89 */ /* 0x000e2400000e0000 */
[----:B0-----:R-:W-:-:S05]  /*3060*/  FMNMX.FTZ R0, R109, R0, !PT ;  /* 0x000000006d007209 */ /* 0x001fca0007810000 */
[----:B------:R-:W0:Y:S02]  /*3070*/  SHFL.BFLY PT, R3, R0, 0x4, 0x1f ;  /* 0x0c801f0000037f89 */ /* 0x000e2400000e0000 */
[----:B0-----:R-:W-:-:S05]  /*3080*/  FMNMX.FTZ R3, R0, R3, !PT ;  /* 0x0000000300037209 */ /* 0x001fca0007810000 */
[----:B------:R0:W1:Y:S02]  /*3090*/  SHFL.BFLY PT, R2, R3, 0x2, 0x1f ;  /* 0x0c401f0003027f89 */ /* 0x00006400000e0000 */
.L_x_22693:
        /* <DEDUP_REMOVED lines=37> */
.L_x_22660:
        /* <DEDUP_REMOVED lines=11> */
.L_x_22659:
[----:B------:R-:W-:Y:S05]  /*33a0*/  BSYNC B1 ;  /* 0x0000000000017941 */ /* 0x000fea0003800000 */
.L_x_22658:
        /* <DEDUP_REMOVED lines=10> */
.L_x_22663:
        /* <DEDUP_REMOVED lines=100> */
.L_x_22662:
[----:B------:R-:W-:Y:S05]  /*3a90*/  BSYNC B1 ;  /* 0x0000000000017941 */ /* 0x000fea0003800000 */
.L_x_22661:
        /* <DEDUP_REMOVED lines=55> */
.L_x_22665:
[----:B------:R-:W-:Y:S05]  /*3e10*/  BSYNC B1 ;  /* 0x0000000000017941 */ /* 0x000fea0003800000 */
.L_x_22664:
        /* <DEDUP_REMOVED lines=26> */
.L_x_22657:
[----:B------:R-:W-:Y:S05]  /*3fc0*/  BSYNC B0 ;  /* 0x0000000000007941 */ /* 0x000fea0003800000 */
.L_x_22656:
        /* <DEDUP_REMOVED lines=45> */
.L_x_22670:
        /* <DEDUP_REMOVED lines=8> */
.L_x_22669:
[----:B------:R-:W-:Y:S05]  /*4320*/  BSYNC B1 ;  /* 0x0000000000017941 */ /* 0x000fea0003800000 */
.L_x_22668:
        /* <DEDUP_REMOVED lines=10> */
.L_x_22673:
        /* <DEDUP_REMOVED lines=52> */
.L_x_22672:
[----:B------:R-:W-:Y:S05]  /*4710*/  BSYNC B1 ;  /* 0x0000000000017941 */ /* 0x000fea0003800000 */
.L_x_22671:
        /* <DEDUP_REMOVED lines=31> */
.L_x_22675:
[----:B------:R-:W-:Y:S05]  /*4910*/  BSYNC B1 ;  /* 0x0000000000017941 */ /* 0x000fea0003800000 */
.L_x_22674:
        /* <DEDUP_REMOVED lines=14> */
.L_x_22667:
[----:B------:R-:W-:Y:S05]  /*4a00*/  BSYNC B0 ;  /* 0x0000000000007941 */ /* 0x000fea0003800000 */
.L_x_22666:
        /* <DEDUP_REMOVED lines=32> */
.L_x_22677:
[----:B------:R-:W-:Y:S05]  /*4c10*/  BSYNC B0 ;  /* 0x0000000000007941 */ /* 0x000fea0003800000 */
.L_x_22676:
[----:B------:R-:W-:Y:S01]  /*4c20*/  BSSY B0, `(.L_x_22678) ;  /* 0x0000109000007945 */ /* 0x000fe20003800000 */
[----:B------:R-:W-:Y:S05]  /*4c30*/  @!P1 BRA `(.L_x_22679) ;  /* 0x0000008000009947 */ /* 0x000fea0003800000 */
        /* <DEDUP_REMOVED lines=8> */
.L_x_22679:
[----:B0-----:R-:W0:Y:S01]  /*4cc0*/  S2R R0, SR_CTAID.Y ;  /* 0x0000000000007919 */ /* 0x001e220000002600 */
[----:B------:R-:W-:Y:S01]  /*4cd0*/  SHF.R.S32.HI R3, RZ, 0x1f, R112 ;  /* 0x0000001fff037819 */ /* 0x000fe20000011470 */
[----:B------:R-:W-:Y:S01]  /*4ce0*/  IMAD.MOV.U32 R63, RZ, RZ, c[0x0][0x1bc] ;  /* 0x00006f00ff3f7624 */ /* 0x000fe200078e00ff */
[----:B------:R-:W-:Y:S01]  /*4cf0*/  LOP3.LUT R59, RZ, R116, RZ, 0x33, !PT ;  /* 0x00000074ff3b7212 */ /* 0x000fe200078e33ff */
[----:B------:R-:W2:Y:S01]  /*4d00*/  S2R R11, SR_CTAID.Z ;  /* 0x00000000000b7919 */ /* 0x000ea20000002700 */
[----:B------:R-:W-:Y:S01]  /*4d10*/  LEA.HI R3, R3, R112, RZ, 0x2 ;  /* 0x0000007003037211 */ /* 0x000fe200078f10ff */
[----:B------:R-:W-:Y:S01]  /*4d20*/  CS2R R52, SRZ ;  /* 0x0000000000347805 */ /* 0x000fe2000001ff00 */
[----:B------:R-:W-:Y:S01]  /*4d30*/  IMAD.MOV.U32 R58, RZ, RZ, RZ ;  /* 0x000000ffff3a7224 */ /* 0x000fe200078e00ff */
[----:B------:R-:W-:Y:S01]  /*4d40*/  CS2R R54, SRZ ;  /* 0x0000000000367805 */ /* 0x000fe2000001ff00 */
        /* <DEDUP_REMOVED lines=9> */
[C---:B------:R-:W-:Y:S02]  /*4de0*/  IMAD R8, R113.reuse, 0x4, R8 ;  /* 0x0000000471087824 */ /* 0x040fe400078e0208 */
[----:B------:R-:W-:Y:S02]  /*4df0*/  IMAD R2, R113, 0x10, R6 ;  /* 0x0000001071027824 */ /* 0x000fe400078e0206 */
[----:B0-----:R-:W-:Y:S01]  /*4e00*/  IMAD R9, R0, c[0x0][0x1a8], RZ ;  /* 0x00006a0000097a24 */ /* 0x001fe200078e02ff */
[----:B------:R-:W-:Y:S01]  /*4e10*/  SHF.R.S32.HI R0, RZ, 0x1f, R110 ;  /* 0x0000001fff007819 */ /* 0x000fe2000001146e */
[----:B------:R-:W-:Y:S01]  /*4e20*/  IMAD.IADD R6, R6, 0x1, R3 ;  /* 0x0000000106067824 */ /* 0x000fe200078e0203 */
[----:B------:R-:W-:Y:S01]  /*4e30*/  LEA R61, R8, 0x160, 0x4 ;  /* 0x00000160083d7811 */ /* 0x000fe200078e20ff */
[----:B--2---:R-:W-:Y:S01]  /*4e40*/  IMAD R72, R11, 0x200, R2 ;  /* 0x000002000b487824 */ /* 0x004fe200078e0202 */
[C---:B------:R-:W-:Y:S01]  /*4e50*/  IADD3 R7, P0, R9.reuse, R110, RZ ;  /* 0x0000006e09077210 */ /* 0x040fe20007f1e0ff */
        /* <DEDUP_REMOVED lines=14> */
[----:B------:R-:W-:Y:S02]  /*4f40*/  IADD3 R72, R72, 0x3, RZ ;  /* 0x0000000348487810 */ /* 0x000fe40007ffe0ff */
.L_x_22681:
        /* <DEDUP_REMOVED lines=26> */
[-C--:B0-----:R-:W-:Y:S02]  /*50f0*/  LEA.HI.X.SX32 R26, R66, R47.reuse, 0x1, P0 ;  /* 0x0000002f421a7211 */ /* 0x081fe400000f0eff */
[----:B------:R-:W-:Y:S02]  /*5100*/  IADD3 R29, P0, R67, R44, RZ ;  /* 0x0000002c431d7210 */ /* 0x000fe40007f1e0ff */
[----:B------:R-:W-:Y:S02]  /*5110*/  LEA.HI.X R25, R25, c[0x0][0x18c], R26, 0x2, P1 ;  /* 0x0000630019197a11 */ /* 0x000fe400008f141a */
[----:B------:R-:W-:Y:S02]  /*5120*/  LEA R28, P1, R29, c[0x0][0x188], 0x2 ;  /* 0x000062001d1c7a11 */ /* 0x000fe400078210ff */
[----:B------:R-:W-:-:S02]  /*5130*/  LEA.HI.X.SX32 R30, R67, R47, 0x1, P0 ;  /* 0x0000002f431e7211 */ /* 0x000fc400000f0eff */
[----:B------:R-:W4:Y:S01]  /*5140*/  LDG.E.128.CONSTANT R24, [R24.64] ;  /* 0x0000000a18187981 */ /* 0x000f22000c1e9d00 */
[CC--:B-1----:R-:W-:Y:S02]  /*5150*/  IADD3 R33, P0, R68.reuse, R44.reuse, RZ ;  /* 0x0000002c44217210 */ /* 0x0c2fe40007f1e0ff */
        /* <DEDUP_REMOVED lines=57> */
[----:B------:R-:W-:Y:S02]  /*54f0*/  @!P1 FSEL R17, R17, RZ, !P3 ;  /* 0x000000ff11119208 */ /* 0x000fe40005800000 */
[----:B------:R-:W-:-:S02]  /*5500*/  @!P1 ISETP.GE.AND P4, PT, R48, R117, PT ;  /* 0x000000753000920c */ /* 0x000fc40003f86270 */
[CC--:B------:R-:W-:Y:S02]  /*5510*/  @!P1 ISETP.GE.AND P5, PT, R72.reuse, R117.reuse, PT ;  /* 0x000000754800920c */ /* 0x0c0fe40003fa6270 */
[C---:B------:R-:W-:Y:S02]  /*5520*/  @!P1 ISETP.GE.AND P3, PT, R72.reuse, R117, PT ;  /* 0x000000754800920c */ /* 0x040fe40003f66270 */
[----:B------:R-:W-:Y:S02]  /*5530*/  @!P1 IADD3 R48, R72, -0x3, RZ ;  /* 0xfffffffd48309810 */ /* 0x000fe40007ffe0ff */
[----:B------:R-:W-:Y:S02]  /*5540*/  @!P1 FSEL R15, R15, RZ, !P5 ;  /* 0x000000ff0f0f9208 */ /* 0x000fe40006800000 */
[----:B------:R-:W-:Y:S02]  /*5550*/  @!P1 FSEL R19, R19, RZ, !P3 ;  /* 0x000000ff13139208 */ /* 0x000fe40005800000 */
[----:B------:R-:W-:-:S02]  /*5560*/  @!P1 FSEL R20, R20, RZ, !P2 ;  /* 0x000000ff14149208 */ /* 0x000fc40005000000 */
[CC--:B------:R-:W-:Y:S02]  /*5570*/  @!P1 ISETP.GE.AND P5, PT, R50.reuse, R117.reuse, PT ;  /* 0x000000753200920c */ /* 0x0c0fe40003fa6270 */
[-C--:B------:R-:W-:Y:S02]  /*5580*/  @!P1 ISETP.GE.AND P3, PT, R50, R117.reuse, PT ;  /* 0x000000753200920c */ /* 0x080fe40003f66270 */
[-C--:B------:R-:W-:Y:S02]  /*5590*/  @!P1 ISETP.GE.AND P2, PT, R48, R117.reuse, PT ;  /* 0x000000753000920c */ /* 0x080fe40003f46270 */
[----:B------:R-:W0:Y:S01]  /*55a0*/  LDS.128 R48, [R61] ;  /* 0x000000003d307984 */ /* 0x000e220000000c00 */
        /* <DEDUP_REMOVED lines=25> */
[----:B------:R-:W-:Y:S01]  /*5740*/  @!P1 IADD3 R74, R72, -0x2, RZ ;  /* 0xfffffffe484a9810 */ /* 0x000fe20007ffe0ff */
[----:B0-----:R-:W-:Y:S01]  /*5750*/  FMUL.FTZ R9, R49, R9 ;  /* 0x0000000931097220 */ /* 0x001fe20000410000 */
[----:B------:R-:W-:-:S02]  /*5760*/  @!P1 FSEL R34, R34, RZ, !P4 ;  /* 0x000000ff22229208 */ /* 0x000fc40006000000 */
[----:B------:R-:W-:Y:S02]  /*5770*/  @!P1 FSEL R36, R36, RZ, !P2 ;  /* 0x000000ff24249208 */ /* 0x000fe40005000000 */
[CC--:B------:R-:W-:Y:S02]  /*5780*/  @!P1 ISETP.GE.AND P4, PT, R74.reuse, R117.reuse, PT ;  /* 0x000000754a00920c */ /* 0x0c0fe40003f86270 */
[----:B------:R-:W-:Y:S02]  /*5790*/  @!P1 ISETP.GE.AND P2, PT, R74, R117, PT ;  /* 0x000000754a00920c */ /* 0x000fe40003f46270 */
[----:B------:R-:W-:Y:S02]  /*57a0*/  @!P1 IADD3 R74, R72, -0x3, RZ ;  /* 0xfffffffd484a9810 */ /* 0x000fe40007ffe0ff */
[----:B------:R-:W-:Y:S01]  /*57b0*/  @!P1 FSEL R33, R33, RZ, !P3 ;  /* 0x000000ff21219208 */ /* 0x000fe20005800000 */
[----:B------:R-:W-:Y:S01]  /*57c0*/  FFMA.FTZ R9, R48, R8, R9 ;  /* 0x0000000830097223 */ /* 0x000fe20000010009 */
[----:B------:R-:W-:-:S02]  /*57d0*/  @!P1 FSEL R29, R29, RZ, !P5 ;  /* 0x000000ff1d1d9208 */ /* 0x000fc40006800000 */
[CC--:B------:R-:W-:Y:S02]  /*57e0*/  @!P1 ISETP.GE.AND P3, PT, R72.reuse, R117.reuse, PT ;  /* 0x000000754800920c */ /* 0x0c0fe40003f66270 */
[-C--:B------:R-:W-:Y:S02]  /*57f0*/  @!P1 ISETP.GE.AND P5, PT, R72, R117.reuse, PT ;  /* 0x000000754800920c */ /* 0x080fe40003fa6270 */
[----:B------:R-:W-:Y:S02]  /*5800*/  @!P1 FSEL R37, R37, RZ, !P6 ;  /* 0x000000ff25259208 */ /* 0x000fe40007000000 */
[----:B------:R-:W-:Y:S02]  /*5810*/  @!P1 ISETP.GE.AND P6, PT, R74, R117, PT ;  /* 0x000000754a00920c */ /* 0x000fe40003fc6270 */
[----:B------:R-:W-:Y:S02]  /*5820*/  @!P1 IADD3 R8, R72, -0x1, RZ ;  /* 0xffffffff48089810 */ /* 0x000fe40007ffe0ff */
[----:B------:R-:W-:-:S02]  /*5830*/  @!P1 FSEL R41, R41, RZ, !P4 ;  /* 0x000000ff29299208 */ /* 0x000fc40006000000 */
[----:B------:R-:W-:Y:S02]  /*5840*/  @!P1 FSEL R45, R45, RZ, !P2 ;  /* 0x000000ff2d2d9208 */ /* 0x000fe40005000000 */
[----:B------:R-:W-:Y:S02]  /*5850*/  @!P1 FSEL R40, R40, RZ, !P0 ;  /* 0x000000ff28289208 */ /* 0x000fe40004000000 */
[-C--:B------:R-:W-:Y:S02]  /*5860*/  @!P1 ISETP.GE.AND P0, PT, R72, R117.reuse, PT ;  /* 0x000000754800920c */ /* 0x080fe40003f06270 */
[----:B------:R-:W-:Y:S02]  /*5870*/  @!P1 FSEL R35, R35, RZ, !P3 ;  /* 0x000000ff23239208 */ /* 0x000fe40005800000 */
[----:B------:R-:W-:Y:S02]  /*5880*/  @!P1 FSEL R31, R31, RZ, !P5 ;  /* 0x000000ff1f1f9208 */ /* 0x000fe40006800000 */
[C---:B------:R-:W-:Y:S01]  /*5890*/  @!P1 ISETP.GE.AND P3, PT, R76.reuse, R117, PT ;  /* 0x000000754c00920c */ /* 0x040fe20003f66270 */
[C---:B------:R-:W-:Y:S01]  /*58a0*/  FMUL.FTZ R13, R49.reuse, R13 ;  /* 0x0000000d310d7220 */ /* 0x040fe20000410000 */
[----:B------:R-:W-:Y:S01]  /*58b0*/  @!P1 ISETP.GE.AND P5, PT, R76, R117, PT ;  /* 0x000000754c00920c */ /* 0x000fe20003fa6270 */
[C---:B------:R-:W-:Y:S01]  /*58c0*/  FMUL.FTZ R17, R49.reuse, R17 ;  /* 0x0000001131117220 */ /* 0x040fe20000410000 */
        /* <DEDUP_REMOVED lines=10> */
[----:B------:R-:W-:Y:S01]  /*5970*/  FMUL.FTZ R45, R49, R45 ;  /* 0x0000002d312d7220 */ /* 0x000fe20000410000 */
[----:B------:R-:W-:Y:S01]  /*5980*/  @!P1 FSEL R42, R42, RZ, !P3 ;  /* 0x000000ff2a2a9208 */ /* 0x000fe20005800000 */
[----:B------:R-:W-:Y:S01]  /*5990*/  FFMA.FTZ R13, R48, R12, R13 ;  /* 0x0000000c300d7223 */ /* 0x000fe2000001000d */
[----:B------:R-:W-:Y:S01]  /*59a0*/  @!P1 FSEL R38, R38, RZ, !P5 ;  /* 0x000000ff26269208 */ /* 0x000fe20006800000 */
[----:B------:R-:W-:Y:S01]  /*59b0*/  FFMA.FTZ R17, R48, R16, R17 ;  /* 0x0000001030117223 */ /* 0x000fe20000010011 */
[-C--:B------:R-:W-:Y:S01]  /*59c0*/  @!P1 ISETP.GE.AND P2, PT, R72, R117.reuse, PT ;  /* 0x000000754800920c */ /* 0x080fe20003f46270 */
[----:B------:R-:W-:Y:S01]  /*59d0*/  FFMA.FTZ R21, R48, R20, R21 ;  /* 0x0000001430157223 */ /* 0x000fe20000010015 */
[----:B------:R-:W-:Y:S01]  /*59e0*/  @!P1 ISETP.GE.AND P3, PT, R72, R117, PT ;  /* 0x000000754800920c */ /* 0x000fe20003f66270 */
[----:B------:R-:W-:Y:S01]  /*59f0*/  FFMA.FTZ R25, R48, R24, R25 ;  /* 0x0000001830197223 */ /* 0x000fe20000010019 */
[----:B------:R-:W-:Y:S01]  /*5a00*/  @!P1 FSEL R46, R46, RZ, !P4 ;  /* 0x000000ff2e2e9208 */ /* 0x000fe20006000000 */
[----:B------:R-:W-:-:S02]  /*5a10*/  FFMA.FTZ R29, R48, R28, R29 ;  /* 0x0000001c301d7223 */ /* 0x000fc4000001001d */
[C---:B------:R-:W-:Y:S02]  /*5a20*/  FFMA.FTZ R33, R48.reuse, R32, R33 ;  /* 0x0000002030217223 */ /* 0x040fe40000010021 */
[C---:B------:R-:W-:Y:S02]  /*5a30*/  FFMA.FTZ R37, R48.reuse, R36, R37 ;  /* 0x0000002430257223 */ /* 0x040fe40000010025 */
[C---:B------:R-:W-:Y:S02]  /*5a40*/  FFMA.FTZ R41, R48.reuse, R40, R41 ;  /* 0x0000002830297223 */ /* 0x040fe40000010029 */
[----:B------:R-:W-:Y:S01]  /*5a50*/  FFMA.FTZ R45, R48, R44, R45 ;  /* 0x0000002c302d7223 */ /* 0x000fe2000001002d */
        /* <DEDUP_REMOVED lines=36> */
[----:B------:R-:W-:Y:S05]  /*5ca0*/  @!P0 BRA `(.L_x_22681) ;  /* 0xfffff2a000008947 */ /* 0x000fea000383ffff */
.L_x_22680:
[----:B------:R-:W-:Y:S05]  /*5cb0*/  BSYNC B0 ;  /* 0x0000000000007941 */ /* 0x000fea0003800000 */
.L_x_22678:
[----:B0-----:R-:W0:Y:S01]  /*5cc0*/  SHFL.BFLY PT, R3, R62, 0x2, 0x1f ;  /* 0x0c401f003e037f89 */ /* 0x001e2200000e0000 */
[----:B------:R-:W-:Y:S01]  /*5cd0*/  LOP3.LUT R20, R112, 0x3, RZ, 0xc0, !PT ;  /* 0x0000000370147812 */ /* 0x000fe200078ec0ff */
[----:B------:R-:W-:Y:S01]  /*5ce0*/  BSSY B0, `(.L_x_22682) ;  /* 0x0000041000007945 */ /* 0x000fe20003800000 */
[----:B------:R-:W-:Y:S01]  /*5cf0*/  SHF.R.S32.HI R25, RZ, 0x1f, R112 ;  /* 0x0000001fff197819 */ /* 0x000fe20000011470 */
[----:B------:R-:W2:Y:S01]  /*5d00*/  SHFL.BFLY PT, R0, R57, 0x2, 0x1f ;  /* 0x0c401f0039007f89 */ /* 0x000ea200000e0000 */
[----:B------:R-:W-:-:S02]  /*5d10*/  ISETP.NE.AND P2, PT, R20, RZ, PT ;  /* 0x000000ff1400720c */ /* 0x000fc40003f45270 */
[C---:B------:R-:W-:Y:S01]  /*5d20*/  LOP3.LUT R20, R5.reuse, 0xffffffc0, RZ, 0xc0, !PT ;  /* 0xffffffc005147812 */ /* 0x040fe200078ec0ff */
[----:B------:R-:W3:Y:S01]  /*5d30*/  SHFL.BFLY PT, R13, R4, 0x2, 0x1f ;  /* 0x0c401f00040d7f89 */ /* 0x000ee200000e0000 */
[----:B------:R-:W-:Y:S02]  /*5d40*/  IADD3 R23, R5, 0x1f, RZ ;  /* 0x0000001f05177810 */ /* 0x000fe40007ffe0ff */
[----:B------:R-:W-:Y:S01]  /*5d50*/  ISETP.NE.OR P5, PT, R20, 0x40, P2 ;  /* 0x000000401400780c */ /* 0x000fe200017a5670 */
[----:B------:R-:W4:Y:S01]  /*5d60*/  SHFL.BFLY PT, R7, R56, 0x2, 0x1f ;  /* 0x0c401f0038077f89 */ /* 0x000f2200000e0000 */
[----:B------:R-:W-:Y:S02]  /*5d70*/  LEA.HI R112, R25, R112, RZ, 0x2 ;  /* 0x0000007019707211 */ /* 0x000fe400078f10ff */
[----:B------:R-:W-:Y:S01]  /*5d80*/  ISETP.GT.U32.AND P3, PT, R23, 0x3e, PT ;  /* 0x0000003e1700780c */ /* 0x000fe20003f64070 */
[----:B------:R-:W1:Y:S01]  /*5d90*/  SHFL.BFLY PT, R8, R55, 0x2, 0x1f ;  /* 0x0c401f0037087f89 */ /* 0x000e6200000e0000 */
[----:B------:R-:W-:-:S02]  /*5da0*/  LOP3.LUT R22, R5, 0xffffffe0, RZ, 0xc0, !PT ;  /* 0xffffffe005167812 */ /* 0x000fc400078ec0ff */
[C---:B------:R-:W-:Y:S01]  /*5db0*/  ISETP.GT.OR P0, PT, R5.reuse, 0x3f, P2 ;  /* 0x0000003f0500780c */ /* 0x040fe20001704670 */
[----:B------:R-:W1:Y:S01]  /*5dc0*/  SHFL.BFLY PT, R9, R60, 0x2, 0x1f ;  /* 0x0c401f003c097f89 */ /* 0x000e6200000e0000 */
[----:B------:R-:W-:Y:S02]  /*5dd0*/  ISETP.NE.OR P4, PT, R22, 0x20, P2 ;  /* 0x000000201600780c */ /* 0x000fe40001785670 */
[----:B------:R-:W-:Y:S01]  /*5de0*/  ISETP.GT.OR P1, PT, R5, 0x1f, P2 ;  /* 0x0000001f0500780c */ /* 0x000fe20001724670 */
        /* <DEDUP_REMOVED lines=24> */
[----:B-1----:R-:W-:Y:S02]  /*5f70*/  FADD.FTZ R25, R2, R7 ;  /* 0x0000000702197221 */ /* 0x002fe40000010000 */
[----:B------:R-:W-:Y:S01]  /*5f80*/  IMAD R2, R113, 0x50, R0 ;  /* 0x0000005071027824 */ /* 0x000fe200078e0200 */
        /* <DEDUP_REMOVED lines=8> */
[----:B------:R-:W-:Y:S02]  /*6010*/  FADD.FTZ R37, R4, R19 ;  /* 0x0000001304257221 */ /* 0x000fe40000010000 */
        /* <DEDUP_REMOVED lines=13> */
.L_x_22683:
[----:B------:R-:W-:Y:S05]  /*60f0*/  BSYNC B0 ;  /* 0x0000000000007941 */ /* 0x000fea0003800000 */
.L_x_22682:
        /* <DEDUP_REMOVED lines=23> */
.L_x_22685:
[----:B------:R-:W-:Y:S05]  /*6270*/  BSYNC B0 ;  /* 0x0000000000007941 */ /* 0x000fea0003800000 */
.L_x_22684:
        /* <DEDUP_REMOVED lines=13> */
.L_x_22687:
[----:B------:R-:W-:Y:S05]  /*6350*/  BSYNC B0 ;  /* 0x0000000000007941 */ /* 0x000fea0003800000 */
.L_x_22686:
        /* <DEDUP_REMOVED lines=23> */
.L_x_22689:
[----:B------:R-:W-:Y:S05]  /*64d0*/  BSYNC B0 ;  /* 0x0000000000007941 */ /* 0x000fea0003800000 */
.L_x_22688:
        /* <DEDUP_REMOVED lines=23> */
[----:B01----:R-:W-:-:S02]  /*6650*/  LEA R2, P0, R6, c[0x0][0x170], 0x2 ;  /* 0x00005c0006027a11 */ /* 0x003fc400078010ff */
[C---:B------:R-:W-:Y:S02]  /*6660*/  LEA R4, P1, R5.reuse, c[0x0][0x170], 0x2 ;  /* 0x00005c0005047a11 */ /* 0x040fe400078210ff */
[----:B------:R-:W-:Y:S02]  /*6670*/  LEA.HI.X R3, R6, c[0x0][0x174], R7, 0x2, P0 ;  /* 0x00005d0006037a11 */ /* 0x000fe400000f1407 */
[----:B------:R-:W-:Y:S02]  /*6680*/  LEA.HI.X R5, R5, c[0x0][0x174], R8, 0x2, P1 ;  /* 0x00005d0005057a11 */ /* 0x000fe400008f1408 */
[C---:B------:R-:W-:Y:S01]  /*6690*/  IADD3 R9, R0.reuse, 0x28, RZ ;  /* 0x0000002800097810 */ /* 0x040fe20007ffe0ff */
        /* <DEDUP_REMOVED lines=50> */
.L_x_22646:
[----:B------:R-:W-:Y:S01]  /*69c0*/  IMAD.MOV.U32 R34, RZ, RZ, R43 ;  /* 0x000000ffff227224 */ /* 0x000fe200078e002b */
[----:B------:R-:W-:Y:S01]  /*69d0*/  MOV R32, 0x6a20 ;  /* 0x00006a2000207802 */ /* 0x000fe20000000f00 */
[----:B------:R-:W-:-:S02]  /*69e0*/  IMAD.MOV.U32 R35, RZ, RZ, 0x1 ;  /* 0x00000001ff237424 */ /* 0x000fc400078e00ff */
[----:B------:R-:W-:Y:S02]  /*69f0*/  IMAD.MOV.U32 R36, RZ, RZ, 0x1f ;  /* 0x0000001fff247424 */ /* 0x000fe400078e00ff */
[----:B------:R-:W-:Y:S02]  /*6a00*/  IMAD.MOV.U32 R37, RZ, RZ, -0x1 ;  /* 0xffffffffff257424 */ /* 0x000fe400078e00ff */
[----:B------:R-:W-:Y:S05]  /*6a10*/  CALL.REL.NOINC `($__internal_402_$__cuda_sm70_shflsync_bfly_p) ;  /* 0x0000028000007944 */ /* 0x000fea0003c00000 */
[----:B-1----:R-:W-:Y:S01]  /*6a20*/  IMAD.MOV.U32 R32, RZ, RZ, R34 ;  /* 0x000000ffff207224 */ /* 0x002fe200078e0022 */
[----:B0-----:R-:W-:Y:S05]  /*6a30*/  BRA `(.L_x_22690) ;  /* 0xffffb8c000007947 */ /* 0x001fea000383ffff */
.L_x_22650:
[----:B------:R-:W-:Y:S01]  /*6a40*/  IMAD.MOV.U32 R34, RZ, RZ, R39 ;  /* 0x000000ffff227224 */ /* 0x000fe200078e0027 */
[----:B------:R-:W-:Y:S01]  /*6a50*/  MOV R32, 0x6aa0 ;  /* 0x00006aa000207802 */ /* 0x000fe20000000f00 */
[----:B------:R-:W-:Y:S02]  /*6a60*/  IMAD.MOV.U32 R35, RZ, RZ, 0x1 ;  /* 0x00000001ff237424 */ /* 0x000fe400078e00ff */
[----:B------:R-:W-:Y:S02]  /*6a70*/  IMAD.MOV.U32 R36, RZ, RZ, 0x1f ;  /* 0x0000001fff247424 */ /* 0x000fe400078e00ff */
[----:B------:R-:W-:Y:S02]  /*6a80*/  IMAD.MOV.U32 R37, RZ, RZ, -0x1 ;  /* 0xffffffffff257424 */ /* 0x000fe400078e00ff */
[----:B------:R-:W-:Y:S05]  /*6a90*/  CALL.REL.NOINC `($__internal_402_$__cuda_sm70_shflsync_bfly_p) ;  /* 0x0000020000007944 */ /* 0x000fea0003c00000 */
[----:B-1----:R-:W-:Y:S01]  /*6aa0*/  IMAD.MOV.U32 R32, RZ, RZ, R34 ;  /* 0x000000ffff207224 */ /* 0x002fe200078e0022 */
[----:B0-----:R-:W-:Y:S05]  /*6ab0*/  BRA `(.L_x_22691) ;  /* 0xffffc42000007947 */ /* 0x001fea000383ffff */
.L_x_22654:
[----:B------:R-:W-:Y:S01]  /*6ac0*/  IMAD.MOV.U32 R34, RZ, RZ, R109 ;  /* 0x000000ffff227224 */ /* 0x000fe200078e006d */
[----:B------:R-:W-:Y:S01]  /*6ad0*/  MOV R32, 0x6b20 ;  /* 0x00006b2000207802 */ /* 0x000fe20000000f00 */
[----:B------:R-:W-:-:S02]  /*6ae0*/  IMAD.MOV.U32 R35, RZ, RZ, 0x10 ;  /* 0x00000010ff237424 */ /* 0x000fc400078e00ff */
[----:B------:R-:W-:Y:S02]  /*6af0*/  IMAD.MOV.U32 R36, RZ, RZ, 0x1f ;  /* 0x0000001fff247424 */ /* 0x000fe400078e00ff */
[----:B------:R-:W-:Y:S02]  /*6b00*/  IMAD.MOV.U32 R37, RZ, RZ, -0x1 ;  /* 0xffffffffff257424 */ /* 0x000fe400078e00ff */
[----:B-----5:R-:W-:Y:S05]  /*6b10*/  CALL.REL.NOINC `($__internal_402_$__cuda_sm70_shflsync_bfly_p) ;  /* 0x0000018000007944 */ /* 0x020fea0003c00000 */
[----:B-1----:R-:W-:Y:S01]  /*6b20*/  IMAD.MOV.U32 R0, RZ, RZ, R34 ;  /* 0x000000ffff007224 */ /* 0x002fe200078e0022 */
[----:B0-----:R-:W-:Y:S05]  /*6b30*/  BRA `(.L_x_22692) ;  /* 0xffffc4f000007947 */ /* 0x001fea000383ffff */
.L_x_22655:
[----:B------:R-:W-:Y:S01]  /*6b40*/  IMAD.MOV.U32 R34, RZ, RZ, R109 ;  /* 0x000000ffff227224 */ /* 0x000fe200078e006d */
[----:B------:R-:W-:Y:S01]  /*6b50*/  MOV R32, 0x6ba0 ;  /* 0x00006ba000207802 */ /* 0x000fe20000000f00 */
[----:B------:R-:W-:Y:S02]  /*6b60*/  IMAD.MOV.U32 R35, RZ, RZ, 0x8 ;  /* 0x00000008ff237424 */ /* 0x000fe400078e00ff */
[----:B------:R-:W-:Y:S02]  /*6b70*/  IMAD.MOV.U32 R36, RZ, RZ, 0x1f ;  /* 0x0000001fff247424 */ /* 0x000fe400078e00ff */
[----:B------:R-:W-:Y:S02]  /*6b80*/  IMAD.MOV.U32 R37, RZ, RZ, -0x1 ;  /* 0xffffffffff257424 */ /* 0x000fe400078e00ff */
[----:B-----5:R-:W-:Y:S05]  /*6b90*/  CALL.REL.NOINC `($__internal_402_$__cuda_sm70_shflsync_bfly_p) ;  /* 0x0000010000007944 */ /* 0x020fea0003c00000 */
[----:B-1----:R-:W-:Y:S01]  /*6ba0*/  FMNMX.FTZ R3, R109, R34, !PT ;  /* 0x000000226d037209 */ /* 0x002fe20007810000 */
[----:B0-----:R-:W-:Y:S01]  /*6bb0*/  IMAD.MOV.U32 R35, RZ, RZ, 0x4 ;  /* 0x00000004ff237424 */ /* 0x001fe200078e00ff */
[----:B------:R-:W-:Y:S01]  /*6bc0*/  MOV R32, 0x6c10 ;  /* 0x00006c1000207802 */ /* 0x000fe20000000f00 */
[----:B------:R-:W-:-:S02]  /*6bd0*/  IMAD.MOV.U32 R36, RZ, RZ, 0x1f ;  /* 0x0000001fff247424 */ /* 0x000fc400078e00ff */
[----:B------:R-:W-:Y:S02]  /*6be0*/  IMAD.MOV.U32 R37, RZ, RZ, -0x1 ;  /* 0xffffffffff257424 */ /* 0x000fe400078e00ff */
[----:B------:R-:W-:Y:S02]  /*6bf0*/  IMAD.MOV.U32 R34, RZ, RZ, R3 ;  /* 0x000000ffff227224 */ /* 0x000fe400078e0003 */
[----:B------:R-:W-:Y:S05]  /*6c00*/  CALL.REL.NOINC `($__internal_402_$__cuda_sm70_shflsync_bfly_p) ;  /* 0x0000009000007944 */ /* 0x000fea0003c00000 */
[----:B-1----:R-:W-:Y:S01]  /*6c10*/  FMNMX.FTZ R3, R3, R34, !PT ;  /* 0x0000002203037209 */ /* 0x002fe20007810000 */
[----:B0-----:R-:W-:Y:S01]  /*6c20*/  IMAD.MOV.U32 R35, RZ, RZ, 0x2 ;  /* 0x00000002ff237424 */ /* 0x001fe200078e00ff */
[----:B------:R-:W-:Y:S01]  /*6c30*/  MOV R32, 0x6c80 ;  /* 0x00006c8000207802 */ /* 0x000fe20000000f00 */
[----:B------:R-:W-:Y:S02]  /*6c40*/  IMAD.MOV.U32 R36, RZ, RZ, 0x1f ;  /* 0x0000001fff247424 */ /* 0x000fe400078e00ff */
[----:B------:R-:W-:Y:S02]  /*6c50*/  IMAD.MOV.U32 R37, RZ, RZ, -0x1 ;  /* 0xffffffffff257424 */ /* 0x000fe400078e00ff */
[----:B------:R-:W-:Y:S02]  /*6c60*/  IMAD.MOV.U32 R34, RZ, RZ, R3 ;  /* 0x000000ffff227224 */ /* 0x000fe400078e0003 */
[----:B------:R-:W-:Y:S05]  /*6c70*/  CALL.REL.NOINC `($__internal_402_$__cuda_sm70_shflsync_bfly_p) ;  /* 0x0000002000007944 */ /* 0x000fea0003c00000 */
[----:B-1----:R-:W-:Y:S01]  /*6c80*/  IMAD.MOV.U32 R2, RZ, RZ, R34 ;  /* 0x000000ffff027224 */ /* 0x002fe200078e0022 */
[----:B0-----:R-:W-:Y:S05]  /*6c90*/  BRA `(.L_x_22693) ;  /* 0xffffc40000007947 */ /* 0x001fea000383ffff */
        .weak           $__internal_402_$__cuda_sm70_shflsync_bfly_p
        .type           $__internal_402_$__cuda_sm70_shflsync_bfly_p,@function
        .size           $__internal_402_$__cuda_sm70_shflsync_bfly_p,(.L_x_25063 - $__internal_402_$__cuda_sm70_shflsync_bfly_p)
$__internal_402_$__cuda_sm70_shflsync_bfly_p:
[----:B------:R-:W-:Y:S01]  /*6ca0*/  IMAD.MOV.U32 R33, RZ, RZ, 0x0 ;  /* 0x00000000ff217424 */ /* 0x000fe200078e00ff */
[----:B------:R-:W-:Y:S04]  /*6cb0*/  WARPSYNC R37 ;  /* 0x0000002500007348 */ /* 0x000fe80003800000 */
[----:B------:R0:W1:Y:S01]  /*6cc0*/  SHFL.BFLY PT, R34, R34, R35, R36 ;  /* 0x0c00002322227389 */ /* 0x00006200000e0024 */
[----:B------:R-:W-:Y:S05]  /*6cd0*/  RET.REL.NODEC R32 `(_ZN4vllm25paged_attention_v2_kernelIffLi80ELi16ELi128ELNS_18Fp8KVCacheDataTypeE0ELb0ELi512EEEvPfS2_PT_PKS3_PKT0_S9_ifPKiSB_iPKfiiiSD_SD_iiiii) ;  /* 0xffff932020007950 */ /* 0x000fea0003c3ffff */
.L_x_22694:
        /* <DEDUP_REMOVED lines=10> */
.L_x_25063:


//--------------------- .text._ZN4vllm25paged_attention_v2_kernelIffLi64ELi16ELi128ELNS_18Fp8KVCacheDataTypeE0ELb0ELi512EEEvPfS2_PT_PKS3_PKT0_S9_ifPKiSB_iPKfiiiSD_SD_iiiii --------------------------
	.section	.text._ZN4vllm25paged_attention_v2_kernelIffLi64ELi16ELi128ELNS_18Fp8KVCacheDataTypeE0ELb0ELi512EEEvPfS2_PT_PKS3_PKT0_S9_ifPKiSB_iPKfiiiSD_SD_iiiii,"ax",@progbits
	.sectioninfo	@"SHI_REGISTERS=126"
	.align	128
        .global         _ZN4vllm25paged_attention_v2_kernelIffLi64ELi16ELi128ELNS_18Fp8KVCacheDataTypeE0ELb0ELi512EEEvPfS2_PT_PKS3_PKT0_S9_ifPKiSB_iPKfiiiSD_SD_iiiii
        .type           _ZN4vllm25paged_attention_v2_kernelIffLi64ELi16ELi128ELNS_18Fp8KVCacheDataTypeE0ELb0ELi512EEEvPfS2_PT_PKS3_PKT0_S9_ifPKiSB_iPKfiiiSD_SD_iiiii,@function
        .size           _ZN4vllm25paged_attention_v2_kernelIffLi64ELi16ELi128ELNS_18Fp8KVCacheDataTypeE0ELb0ELi512EEEvPfS2_PT_PKS3_PKT0_S9_ifPKiSB_iPKfiiiSD_SD_iiiii,(.L_x_25064 - _ZN4vllm25paged_attention_v2_kernelIffLi64ELi16ELi128ELNS_18Fp8KVCacheDataTypeE0ELb0ELi512EEEvPfS2_PT_PKS3_PKT0_S9_ifPKiSB_iPKfiiiSD_SD_iiiii)
        .other          _ZN4vllm25paged_attention_v2_kernelIffLi64ELi16ELi128ELNS_18Fp8KVCacheDataTypeE0ELb0ELi512EEEvPfS2_PT_PKS3_PKT0_S9_ifPKiSB_iPKfiiiSD_SD_iiiii,@"STO_CUDA_ENTRY STV_DEFAULT"
_ZN4vllm25paged_attention_v2_kernelIffLi64ELi16ELi128ELNS_18Fp8KVCacheDataTypeE0ELb0ELi512EEEvPfS2_PT_PKS3_PKT0_S9_ifPKiSB_iPKfiiiSD_SD_iiiii:
.text._ZN4vllm25paged_attention_v2_kernelIffLi64ELi16ELi128ELNS_18Fp8KVCacheDataTypeE0ELb0ELi512EEEvPfS2_PT_PKS3_PKT0_S9_ifPKiSB_iPKfiiiSD_SD_iiiii:
        /* <DEDUP_REMOVED lines=112> */
.L_x_22699:
        /* <DEDUP_REMOVED lines=11> */
.L_x_22698:
[----:B------:R-:W-:Y:S05]  /*07b0*/  BSYNC B1 ;  /* 0x0000000000017941 */ /* 0x000fea0003800000 */
.L_x_22697:
        /* <DEDUP_REMOVED lines=10> */
.L_x_22700:
        /* <DEDUP_REMOVED lines=17> */
.L_x_22696:
[----:B------:R-:W-:Y:S05]  /*0970*/  BSYNC B0 ;  /* 0x0000000000007941 */ /* 0x000fea0003800000 */
.L_x_22695:
        /* <DEDUP_REMOVED lines=21> */
[C---:B------:R-:W-:Y:S02]  /*0ad0*/  IADD3 R6, R109.reuse, 0x8, RZ ;  /* 0x000000086d067810 */ /* 0x040fe40007ffe0ff */
        /* <DEDUP_REMOVED lines=9> */
[----:B------:R-:W-:Y:S02]  /*0b70*/  IADD3 R12, R109, 0xe, RZ ;  /* 0x0000000e6d0c7810 */ /* 0x000fe40007ffe0ff */
[----:B------:R-:W-:Y:S01]  /*0b80*/  LEA.HI R13, R13, R100, RZ, 0x2 ;  /* 0x000000640d0d7211 */ /* 0x000fe200078f10ff */
[----:B------:R-:W-:Y:S01]  /*0b90*/  IMAD.SHL.U32 R32, R30, 0x4, RZ ;  /* 0x000000041e207824 */ /* 0x000fe200078e00ff */
[----:B------:R-:W-:Y:S01]  /*0ba0*/  IADD3 R14, R109, 0x10, RZ ;  /* 0x000000106d0e7810 */ /* 0x000fe20007ffe0ff */
[----:B------:R-:W-:Y:S01]  /*0bb0*/  IMAD.SHL.U32 R94, R12, 0x2, RZ ;  /* 0x000000020c5e7824 */ /* 0x000fe200078e00ff */
        /* <DEDUP_REMOVED lines=66> */
[----:B------:R-:W-:Y:S01]  /*0fe0*/  LEA.HI.X.SX32 R123, R5, R24, 0x1, P0 ;  /* 0x00000018057b7211 */ /* 0x000fe200000f0eff */
[----:B------:R-:W-:Y:S01]  /*0ff0*/  IMAD.MOV.U32 R5, RZ, RZ, c[0x0][0x1bc] ;  /* 0x00006f00ff057624 */ /* 0x000fe200078e00ff */
        /* <DEDUP_REMOVED lines=99> */
.L_x_22707:
        /* <DEDUP_REMOVED lines=14> */
[----:B------:R-:W-:Y:S02]  /*1710*/  LEA.HI.X R37, R30, c[0x0][0x184], R31, 0x2, P1 ;  /* 0x000061001e257a11 */ /* 0x000fe400008f141f */
[----:B------:R-:W-:-:S04]  /*1720*/  IADD3 R30, P0, P1, R104, R28, R101 ;  /* 0x0000001c681e7210 */ /* 0x000fc8000791e065 */
[----:B------:R-:W3:Y:S01]  /*1730*/  LDG.E.64.CONSTANT R36, [R36.64] ;  /* 0x0000000a24247981 */ /* 0x000ee2000c1e9b00 */
        /* <DEDUP_REMOVED lines=11> */
[-C--:B------:R-:W-:Y:S01]  /*17f0*/  IADD3 R30, P3, P4, R98, R28.reuse, R95 ;  /* 0x0000001c621e7210 */ /* 0x080fe20007c7e05f */
[----:B------:R-:W5:Y:S01]  /*1800*/  LDG.E.64.CONSTANT R44, [R44.64] ;  /* 0x0000000a2c2c7981 */ /* 0x000f62000c1e9b00 */
[----:B------:R-:W-:Y:S02]  /*1810*/  LEA.HI.X R47, R34, c[0x0][0x184], R35, 0x2, P2 ;  /* 0x00006100222f7a11 */ /* 0x000fe400010f1423 */
[----:B------:R-:W-:Y:S02]  /*1820*/  LEA R42, P0, R30, c[0x0][0x180], 0x2 ;  /* 0x000060001e2a7a11 */ /* 0x000fe400078010ff */
[----:B------:R-:W-:Y:S02]  /*1830*/  IADD3.X R31, R48, R29, R11, P3, P4 ;  /* 0x0000001d301f7210 */ /* 0x000fe40001fe840b */
[----:B------:R-:W5:Y:S01]  /*1840*/  LDG.E.64.CONSTANT R46, [R46.64] ;  /* 0x0000000a2e2e7981 */ /* 0x000f62000c1e9b00 */
[----:B------:R-:W-:Y:S02]  /*1850*/  IADD3 R35, P5, P6, R96, R28, R93 ;  /* 0x0000001c60237210 */ /* 0x000fe40007ebe05d */
[----:B------:R-:W-:-:S02]  /*1860*/  LEA.HI.X R43, R30, c[0x0][0x184], R31, 0x2, P0 ;  /* 0x000061001e2b7a11 */ /* 0x000fc400000f141f */
[----:B------:R-:W-:Y:S02]  /*1870*/  LEA R40, P2, R35, c[0x0][0x180], 0x2 ;  /* 0x0000600023287a11 */ /* 0x000fe400078410ff */
[----:B------:R-:W-:Y:S02]  /*1880*/  IADD3.X R38, R27, R29, R12, P5, P6 ;  /* 0x0000001d1b267210 */ /* 0x000fe40002fec40c */
[----:B------:R-:W5:Y:S02]  /*1890*/  LDG.E.64.CONSTANT R42, [R42.64] ;  /* 0x0000000a2a2a7981 */ /* 0x000f64000c1e9b00 */
[----:B------:R-:W-:-:S06]  /*18a0*/  LEA.HI.X R41, R35, c[0x0][0x184], R38, 0x2, P2 ;  /* 0x0000610023297a11 */ /* 0x000fcc00010f1426 */
[----:B------:R-:W5:Y:S01]  /*18b0*/  LDG.E.64.CONSTANT R40, [R40.64] ;  /* 0x0000000a28287981 */ /* 0x000f62000c1e9b00 */
[-C--:B------:R-:W-:Y:S02]  /*18c0*/  IADD3 R31, P3, P4, R94, R28.reuse, R91 ;  /* 0x0000001c5e1f7210 */ /* 0x080fe40007c7e05b */
[----:B------:R-:W-:Y:S02]  /*18d0*/  IADD3 R30, P1, P0, R92, R28, R89 ;  /* 0x0000001c5c1e7210 */ /* 0x000fe4000783e059 */
[C---:B------:R-:W-:Y:S02]  /*18e0*/  LEA R60, P5, R31.reuse, c[0x0][0x180], 0x2 ;  /* 0x000060001f3c7a11 */ /* 0x040fe400078a10ff */
[----:B------:R-:W-:Y:S02]  /*18f0*/  IADD3.X R34, R50, R29, R13, P3, P4 ;  /* 0x0000001d32227210 */ /* 0x000fe40001fe840d */
[----:B------:R-:W-:Y:S02]  /*1900*/  LEA R62, P2, R30, c[0x0][0x180], 0x2 ;  /* 0x000060001e3e7a11 */ /* 0x000fe400078410ff */
[----:B------:R-:W-:-:S02]  /*1910*/  LEA.HI.X R61, R31, c[0x0][0x184], R34, 0x2, P5 ;  /* 0x000061001f3d7a11 */ /* 0x000fc400028f1422 */
[-C--:B------:R-:W-:Y:S02]  /*1920*/  IADD3.X R31, R49, R29.reuse, R14, P1, P0 ;  /* 0x0000001d311f7210 */ /* 0x080fe40000fe040e */
[-C--:B------:R-:W-:Y:S02]  /*1930*/  IADD3 R39, P5, P6, R90, R28.reuse, R87 ;  /* 0x0000001c5a277210 */ /* 0x080fe40007ebe057 */
[----:B------:R-:W-:Y:S01]  /*1940*/  LEA.HI.X R63, R30, c[0x0][0x184], R31, 0x2, P2 ;  /* 0x000061001e3f7a11 */ /* 0x000fe200010f141f */
[----:B------:R-:W5:Y:S01]  /*1950*/  LDG.E.64.CONSTANT R60, [R60.64] ;  /* 0x0000000a3c3c7981 */ /* 0x000f62000c1e9b00 */
[-C--:B------:R-:W-:Y:S02]  /*1960*/  IADD3 R35, P3, P4, R88, R28.reuse, R85 ;  /* 0x0000001c58237210 */ /* 0x080fe40007c7e055 */
[----:B------:R-:W-:Y:S02]  /*1970*/  IADD3 R30, P1, P2, R86, R28, R81 ;  /* 0x0000001c561e7210 */ /* 0x000fe40007a3e051 */
[----:B------:R-:W-:Y:S01]  /*1980*/  LEA R64, P0, R39, c[0x0][0x180], 0x2 ;  /* 0x0000600027407a11 */ /* 0x000fe200078010ff */
[----:B------:R-:W5:Y:S01]  /*1990*/  LDG.E.64.CONSTANT R62, [R62.64] ;  /* 0x0000000a3e3e7981 */ /* 0x000f62000c1e9b00 */
[----:B------:R-:W-:-:S02]  /*19a0*/  IADD3.X R70, R52, R29, R15, P5, P6 ;  /* 0x0000001d34467210 */ /* 0x000fc40002fec40f */
[----:B------:R-:W-:Y:S02]  /*19b0*/  LEA R66, P6, R35, c[0x0][0x180], 0x2 ;  /* 0x0000600023427a11 */ /* 0x000fe400078c10ff */
[-C--:B------:R-:W-:Y:S02]  /*19c0*/  IADD3.X R38, R51, R29.reuse, R16, P3, P4 ;  /* 0x0000001d33267210 */ /* 0x080fe40001fe8410 */
[----:B------:R-:W-:Y:S02]  /*19d0*/  IADD3.X R31, R54, R29, R17, P1, P2 ;  /* 0x0000001d361f7210 */ /* 0x000fe40000fe4411 */
[----:B------:R-:W-:Y:S02]  /*19e0*/  LEA.HI.X R65, R39, c[0x0][0x184], R70, 0x2, P0 ;  /* 0x0000610027417a11 */ /* 0x000fe400000f1446 */
[----:B------:R-:W-:Y:S02]  /*19f0*/  LEA R68, P5, R30, c[0x0][0x180], 0x2 ;  /* 0x000060001e447a11 */ /* 0x000fe400078a10ff */
[----:B------:R-:W-:-:S02]  /*1a00*/  IADD3 R34, P1, P2, R84, R28, R79 ;  /* 0x0000001c54227210 */ /* 0x000fc40007a3e04f */
[----:B------:R-:W-:Y:S01]  /*1a10*/  LEA.HI.X R67, R35, c[0x0][0x184], R38, 0x2, P6 ;  /* 0x0000610023437a11 */ /* 0x000fe200030f1426 */
[----:B------:R-:W5:Y:S01]  /*1a20*/  LDG.E.64.CONSTANT R64, [R64.64] ;  /* 0x0000000a40407981 */ /* 0x000f62000c1e9b00 */
[----:B------:R-:W-:Y:S02]  /*1a30*/  LEA.HI.X R69, R30, c[0x0][0x184], R31, 0x2, P5 ;  /* 0x000061001e457a11 */ /* 0x000fe400028f141f */
[----:B------:R-:W-:Y:S02]  /*1a40*/  LEA R70, P0, R34, c[0x0][0x180], 0x2 ;  /* 0x0000600022467a11 */ /* 0x000fe400078010ff */
[----:B------:R-:W-:Y:S01]  /*1a50*/  IADD3.X R35, R53, R29, R18, P1, P2 ;  /* 0x0000001d35237210 */ /* 0x000fe20000fe4412 */
[----:B------:R-:W5:Y:S01]  /*1a60*/  LDG.E.64.CONSTANT R66, [R66.64] ;  /* 0x0000000a42427981 */ /* 0x000f62000c1e9b00 */
[----:B------:R-:W-:Y:S02]  /*1a70*/  IADD3 R31, P5, P6, R80, R28, R59 ;  /* 0x0000001c501f7210 */ /* 0x000fe40007ebe03b */
[----:B------:R-:W-:Y:S01]  /*1a80*/  LEA.HI.X R71, R34, c[0x0][0x184], R35, 0x2, P0 ;  /* 0x0000610022477a11 */ /* 0x000fe200000f1423 */
[----:B------:R-:W5:Y:S01]  /*1a90*/  LDG.E.64.CONSTANT R68, [R68.64] ;  /* 0x0000000a44447981 */ /* 0x000f62000c1e9b00 */
[----:B------:R-:W-:-:S02]  /*1aa0*/  LEA R72, P0, R31, c[0x0][0x180], 0x2 ;  /* 0x000060001f487a11 */ /* 0x000fc400078010ff */
[-C--:B------:R-:W-:Y:S02]  /*1ab0*/  IADD3.X R34, R56, R29.reuse, R19, P5, P6 ;  /* 0x0000001d38227210 */ /* 0x080fe40002fec413 */
[-C--:B------:R-:W-:Y:S01]  /*1ac0*/  IADD3 R30, P4, P3, R78, R28.reuse, R57 ;  /* 0x0000001c4e1e7210 */ /* 0x080fe20007b9e039 */
[----:B------:R-:W5:Y:S01]  /*1ad0*/  LDG.E.64.CONSTANT R70, [R70.64] ;  /* 0x0000000a46467981 */ /* 0x000f62000c1e9b00 */
[----:B------:R-:W-:Y:S02]  /*1ae0*/  LEA.HI.X R73, R31, c[0x0][0x184], R34, 0x2, P0 ;  /* 0x000061001f497a11 */ /* 0x000fe400000f1422 */
[C---:B------:R-:W-:Y:S02]  /*1af0*/  LEA R74, P0, R30.reuse, c[0x0][0x180], 0x2 ;  /* 0x000060001e4a7a11 */ /* 0x040fe400078010ff */
[----:B------:R-:W-:Y:S02]  /*1b00*/  IADD3.X R31, R55, R29, R20, P4, P3 ;  /* 0x0000001d371f7210 */ /* 0x000fe400027e6414 */
[----:B------:R-:W-:Y:S01]  /*1b10*/  IADD3 R28, P1, P2, R3, R28, R6 ;  /* 0x0000001c031c7210 */ /* 0x000fe20007a3e006 */
[----:B------:R-:W5:Y:S01]  /*1b20*/  LDG.E.64.CONSTANT R72, [R72.64] ;  /* 0x0000000a48487981 */ /* 0x000f62000c1e9b00 */
[----:B------:R-:W-:-:S02]  /*1b30*/  LEA.HI.X R75, R30, c[0x0][0x184], R31, 0x2, P0 ;  /* 0x000061001e4b7a11 */ /* 0x000fc400000f141f */
[----:B------:R-:W-:Y:S02]  /*1b40*/  IADD3.X R29, R58, R29, R21, P1, P2 ;  /* 0x0000001d3a1d7210 */ /* 0x000fe40000fe4415 */
[C---:B------:R-:W-:Y:S02]  /*1b50*/  LEA R76, P0, R28.reuse, c[0x0][0x180], 0x2 ;  /* 0x000060001c4c7a11 */ /* 0x040fe400078010ff */
[----:B------:R-:W5:Y:S02]  /*1b60*/  LDG.E.64.CONSTANT R74, [R74.64] ;  /* 0x0000000a4a4a7981 */ /* 0x000f64000c1e9b00 */
[----:B------:R-:W-:Y:S02]  /*1b70*/  LEA.HI.X R77, R28, c[0x0][0x184], R29, 0x2, P0 ;  /* 0x000061001c4d7a11 */ /* 0x000fe400000f141d */
[----:B------:R-:W2:Y:S04]  /*1b80*/  LDS.128 R28, [R4] ;  /* 0x00000000041c7984 */ /* 0x000ea80000000c00 */
[----:B------:R-:W5:Y:S01]  /*1b90*/  LDG.E.64.CONSTANT R76, [R76.64] ;  /* 0x0000000a4c4c7981 */ /* 0x000f62000c1e9b00 */
[----:B------:R-:W-:-:S04]  /*1ba0*/  IADD3 R118, R118, 0x4, RZ ;  /* 0x0000000476767810 */ /* 0x000fc80007ffe0ff */
[----:B------:R-:W-:Y:S01]  /*1bb0*/  ISETP.GE.AND P1, PT, R118, R115, PT ;  /* 0x000000737600720c */ /* 0x000fe20003f26270 */
[----:B--2---:R-:W-:Y:S02]  /*1bc0*/  FMUL.FTZ R39, R32, R30 ;  /* 0x0000001e20277220 */ /* 0x004fe40000410000 */
[----:B------:R-:W-:Y:S02]  /*1bd0*/  FMUL.FTZ R30, R33, R31 ;  /* 0x0000001f211e7220 */ /* 0x000fe40000410000 */
[----:B------:R-:W4:Y:S01]  /*1be0*/  LDS.128 R32, [R4+0x10] ;  /* 0x0000100004207984 */ /* 0x000f220000000c00 */
[----:B---3--:R-:W-:Y:S02]  /*1bf0*/  FFMA.FTZ R31, R36, R28, R39 ;  /* 0x0000001c241f7223 */ /* 0x008fe40000010027 */
[----:B------:R-:W-:Y:S02]  /*1c00*/  FFMA.FTZ R30, R37, R29, R30 ;  /* 0x0000001d251e7223 */ /* 0x000fe4000001001e */
[----:B------:R-:W0:Y:S01]  /*1c10*/  LDS.128 R36, [R4+0x20] ;  /* 0x0000200004247984 */ /* 0x000e220000000c00 */
[----:B----4-:R-:W-:-:S02]  /*1c20*/  FFMA.FTZ R121, R82, R32, R31 ;  /* 0x0000002052797223 */ /* 0x010fc4000001001f */
[----:B------:R-:W-:Y:S02]  /*1c30*/  FFMA.FTZ R32, R83, R33, R30 ;  /* 0x0000002153207223 */ /* 0x000fe4000001001e */
[----:B------:R-:W1:Y:S01]  /*1c40*/  LDS.128 R28, [R4+0x30] ;  /* 0x00003000041c7984 */ /* 0x000e620000000c00 */
[----:B-----5:R-:W-:Y:S02]  /*1c50*/  FFMA.FTZ R121, R44, R34, R121 ;  /* 0x000000222c797223 */ /* 0x020fe40000010079 */
[----:B------:R-:W-:Y:S02]  /*1c60*/  FFMA.FTZ R32, R45, R35, R32 ;  /* 0x000000232d207223 */ /* 0x000fe40000010020 */
[----:B0-----:R-:W-:Y:S02]  /*1c70*/  FFMA.FTZ R121, R46, R36, R121 ;  /* 0x000000242e797223 */ /* 0x001fe40000010079 */
[----:B------:R-:W-:Y:S02]  /*1c80*/  FFMA.FTZ R36, R47, R37, R32 ;  /* 0x000000252f247223 */ /* 0x000fe40000010020 */
[----:B------:R-:W0:Y:S01]  /*1c90*/  LDS.128 R32, [R4+0x40] ;  /* 0x0000400004207984 */ /* 0x000e220000000c00 */
[----:B------:R-:W-:-:S02]  /*1ca0*/  FFMA.FTZ R121, R42, R38, R121 ;  /* 0x000000262a797223 */ /* 0x000fc40000010079 */
[----:B------:R-:W-:Y:S01]  /*1cb0*/  FFMA.FTZ R42, R43, R39, R36 ;  /* 0x000000272b2a7223 */ /* 0x000fe20000010024 */
[----:B------:R-:W-:Y:S04]  /*1cc0*/  LDS.128 R44, [R4+0x70] ;  /* 0x00007000042c7984 */ /* 0x000fe80000000c00 */
[----:B------:R-:W2:Y:S01]  /*1cd0*/  LDS.128 R36, [R4+0x50] ;  /* 0x0000500004247984 */ /* 0x000ea20000000c00 */
[----:B-1----:R-:W-:Y:S02]  /*1ce0*/  FFMA.FTZ R121, R40, R28, R121 ;  /* 0x0000001c28797223 */ /* 0x002fe40000010079 */
[----:B------:R-:W-:Y:S02]  /*1cf0*/  FFMA.FTZ R28, R41, R29, R42 ;  /* 0x0000001d291c7223 */ /* 0x000fe4000001002a */
[----:B------:R-:W1:Y:S01]  /*1d00*/  LDS.128 R40, [R4+0x60] ;  /* 0x0000600004287984 */ /* 0x000e620000000c00 */
[----:B------:R-:W-:-:S02]  /*1d10*/  FFMA.FTZ R121, R60, R30, R121 ;  /* 0x0000001e3c797223 */ /* 0x000fc40000010079 */
[----:B------:R-:W-:Y:S02]  /*1d20*/  FFMA.FTZ R28, R61, R31, R28 ;  /* 0x0000001f3d1c7223 */ /* 0x000fe4000001001c */
[----:B0-----:R-:W-:Y:S02]  /*1d30*/  FFMA.FTZ R121, R62, R32, R121 ;  /* 0x000000203e797223 */ /* 0x001fe40000010079 */
[----:B------:R-:W-:Y:S02]  /*1d40*/  FFMA.FTZ R28, R63, R33, R28 ;  /* 0x000000213f1c7223 */ /* 0x000fe4000001001c */
[----:B------:R-:W-:Y:S02]  /*1d50*/  FFMA.FTZ R121, R64, R34, R121 ;  /* 0x0000002240797223 */ /* 0x000fe40000010079 */
[----:B------:R-:W-:Y:S02]  /*1d60*/  FFMA.FTZ R28, R65, R35, R28 ;  /* 0x00000023411c7223 */ /* 0x000fe4000001001c */
[----:B--2---:R-:W-:-:S02]  /*1d70*/  FFMA.FTZ R121, R66, R36, R121 ;  /* 0x0000002442797223 */ /* 0x004fc40000010079 */
[----:B------:R-:W-:Y:S02]  /*1d80*/  FFMA.FTZ R28, R67, R37, R28 ;  /* 0x00000025431c7223 */ /* 0x000fe4000001001c */
[----:B------:R-:W-:Y:S02]  /*1d90*/  FFMA.FTZ R121, R68, R38, R121 ;  /* 0x0000002644797223 */ /* 0x000fe40000010079 */
[----:B------:R-:W-:Y:S02]  /*1da0*/  FFMA.FTZ R28, R69, R39, R28 ;  /* 0x00000027451c7223 */ /* 0x000fe4000001001c */
[----:B-1----:R-:W-:Y:S02]  /*1db0*/  FFMA.FTZ R121, R70, R40, R121 ;  /* 0x0000002846797223 */ /* 0x002fe40000010079 */
        /* <DEDUP_REMOVED lines=10> */
.L_x_22744:
        /* <DEDUP_REMOVED lines=9> */
.L_x_22706:
[----:B------:R-:W-:Y:S05]  /*1ef0*/  BSYNC B1 ;  /* 0x0000000000017941 */ /* 0x000fea0003800000 */
.L_x_22705:
[----:B------:R-:W-:Y:S02]  /*1f00*/  IADD3 R116, P0, R116, 0x10, RZ ;  /* 0x0000001074747810 */ /* 0x000fe40007f1e0ff */
[----:B-1----:R-:W-:Y:S02]  /*1f10*/  IADD3 R120, R120, 0x100, RZ ;  /* 0x0000010078787810 */ /* 0x002fe40007ffe0ff */
[----:B------:R-:W-:Y:S01]  /*1f20*/  IADD3 R119, R119, 0x40, RZ ;  /* 0x0000004077777810 */ /* 0x000fe20007ffe0ff */
[----:B------:R-:W-:Y:S01]  /*1f30*/  IMAD.X R117, RZ, RZ, R117, P0 ;  /* 0x000000ffff757224 */ /* 0x000fe200000e0675 */
[----:B0-----:R-:W-:Y:S05]  /*1f40*/  @!P1 BRA `(.L_x_22707) ;  /* 0xfffff6e000009947 */ /* 0x001fea000383ffff */
[----:B------:R-:W-:Y:S05]  /*1f50*/  BRA `(.L_x_22702) ;  /* 0x00000a2000007947 */ /* 0x000fea0003800000 */
.L_x_22703:
        /* <DEDUP_REMOVED lines=11> */
.L_x_22711:
        /* <DEDUP_REMOVED lines=15> */
[----:B------:R-:W-:-:S04]  /*2100*/  LEA.HI.X R37, R34, c[0x0][0x184], R35, 0x2, P1 ;  /* 0x0000610022257a11 */ /* 0x000fc800008f1423 */
[----:B------:R-:W2:Y:S04]  /*2110*/  LDG.E.64.CONSTANT R32, [R32.64] ;  /* 0x0000000a20207981 */ /* 0x000ea8000c1e9b00 */
[----:B------:R-:W3:Y:S01]  /*2120*/  LDG.E.64.CONSTANT R36, [R36.64] ;  /* 0x0000000a24247981 */ /* 0x000ee2000c1e9b00 */
[----:B------:R-:W-:-:S04]  /*2130*/  IADD3 R30, P0, P1, R104, R28, R101 ;  /* 0x0000001c681e7210 */ /* 0x000fc8000791e065 */
[----:B------:R-:W-:Y:S02]  /*2140*/  LEA R38, P2, R30, c[0x0][0x180], 0x2 ;  /* 0x000060001e267a11 */ /* 0x000fe400078410ff */
[----:B------:R-:W-:-:S04]  /*2150*/  IADD3.X R31, R23, R29, R8, P0, P1 ;  /* 0x0000001d171f7210 */ /* 0x000fc800007e2408 */
[----:B------:R-:W-:Y:S02]  /*2160*/  LEA.HI.X R39, R30, c[0x0][0x184], R31, 0x2, P2 ;  /* 0x000061001e277a11 */ /* 0x000fe400010f141f */
[----:B------:R-:W-:-:S04]  /*2170*/  IADD3 R30, P0, P1, R102, R28, R99 ;  /* 0x0000001c661e7210 */ /* 0x000fc8000791e063 */
[----:B------:R-:W4:Y:S01]  /*2180*/  LDG.E.64.CONSTANT R38, [R38.64] ;  /* 0x0000000a26267981 */ /* 0x000f22000c1e9b00 */
[----:B------:R-:W-:Y:S02]  /*2190*/  IADD3 R42, P3, P6, R100, R28, R97 ;  /* 0x0000001c642a7210 */ /* 0x000fe40007e7e061 */
[----:B------:R-:W-:Y:S02]  /*21a0*/  LEA R44, P2, R30, c[0x0][0x180], 0x2 ;  /* 0x000060001e2c7a11 */ /* 0x000fe400078410ff */
[-C--:B------:R-:W-:Y:S02]  /*21b0*/  IADD3.X R31, R26, R29.reuse, R9, P0, P1 ;  /* 0x0000001d1a1f7210 */ /* 0x080fe400007e2409 */
[----:B------:R-:W-:Y:S02]  /*21c0*/  IADD3.X R47, R25, R29, R10, P3, P6 ;  /* 0x0000001d192f7210 */ /* 0x000fe40001fec40a */
[----:B------:R-:W-:Y:S02]  /*21d0*/  LEA.HI.X R45, R30, c[0x0][0x184], R31, 0x2, P2 ;  /* 0x000061001e2d7a11 */ /* 0x000fe400010f141f */
[----:B------:R-:W-:-:S02]  /*21e0*/  LEA R46, P6, R42, c[0x0][0x180], 0x2 ;  /* 0x000060002a2e7a11 */ /* 0x000fc400078c10ff */
[-C--:B------:R-:W-:Y:S02]  /*21f0*/  IADD3 R40, P4, P5, R98, R28.reuse, R95 ;  /* 0x0000001c62287210 */ /* 0x080fe40007d9e05f */
[----:B------:R-:W-:Y:S01]  /*2200*/  LEA.HI.X R47, R42, c[0x0][0x184], R47, 0x2, P6 ;  /* 0x000061002a2f7a11 */ /* 0x000fe200030f142f */
[----:B------:R-:W5:Y:S01]  /*2210*/  LDG.E.64.CONSTANT R44, [R44.64] ;  /* 0x0000000a2c2c7981 */ /* 0x000f62000c1e9b00 */
[----:B------:R-:W-:Y:S02]  /*2220*/  IADD3.X R43, R48, R29, R11, P4, P5 ;  /* 0x0000001d302b7210 */ /* 0x000fe400027ea40b */
[----:B------:R-:W-:Y:S02]  /*2230*/  LEA R42, P6, R40, c[0x0][0x180], 0x2 ;  /* 0x00006000282a7a11 */ /* 0x000fe400078c10ff */
[----:B------:R-:W4:Y:S01]  /*2240*/  LDG.E.64.CONSTANT R46, [R46.64] ;  /* 0x0000000a2e2e7981 */ /* 0x000f22000c1e9b00 */
[----:B------:R-:W-:Y:S02]  /*2250*/  IADD3 R41, P0, P1, R96, R28, R93 ;  /* 0x0000001c60297210 */ /* 0x000fe4000791e05d */
[----:B------:R-:W-:-:S02]  /*2260*/  LEA.HI.X R43, R40, c[0x0][0x184], R43, 0x2, P6 ;  /* 0x00006100282b7a11 */ /* 0x000fc400030f142b */
[----:B------:R-:W-:Y:S02]  /*2270*/  IADD3.X R60, R27, R29, R12, P0, P1 ;  /* 0x0000001d1b3c7210 */ /* 0x000fe400007e240c */
[C---:B------:R-:W-:Y:S02]  /*2280*/  LEA R40, P6, R41.reuse, c[0x0][0x180], 0x2 ;  /* 0x0000600029287a11 */ /* 0x040fe400078c10ff */
[----:B------:R-:W5:Y:S01]  /*2290*/  LDG.E.64.CONSTANT R42, [R42.64] ;  /* 0x0000000a2a2a7981 */ /* 0x000f62000c1e9b00 */
[----:B------:R-:W-:Y:S02]  /*22a0*/  IADD3 R61, P2, P3, R94, R28, R91 ;  /* 0x0000001c5e3d7210 */ /* 0x000fe40007b5e05b */
[----:B------:R-:W-:-:S06]  /*22b0*/  LEA.HI.X R41, R41, c[0x0][0x184], R60, 0x2, P6 ;  /* 0x0000610029297a11 */ /* 0x000fcc00030f143c */
[----:B------:R-:W5:Y:S01]  /*22c0*/  LDG.E.64.CONSTANT R40, [R40.64] ;  /* 0x0000000a28287981 */ /* 0x000f62000c1e9b00 */
[-C--:B------:R-:W-:Y:S02]  /*22d0*/  IADD3.X R62, R50, R29.reuse, R13, P2, P3 ;  /* 0x0000001d323e7210 */ /* 0x080fe400017e640d */
[C---:B------:R-:W-:Y:S02]  /*22e0*/  LEA R60, P6, R61.reuse, c[0x0][0x180], 0x2 ;  /* 0x000060003d3c7a11 */ /* 0x040fe400078c10ff */
        /* <DEDUP_REMOVED lines=13> */
[C---:B------:R-:W-:Y:S02]  /*23c0*/  LEA R66, P6, R67.reuse, c[0x0][0x180], 0x2 ;  /* 0x0000600043427a11 */ /* 0x040fe400078c10ff */
[----:B------:R-:W-:Y:S01]  /*23d0*/  IADD3 R69, P5, P4, R86, R28, R81 ;  /* 0x0000001c56457210 */ /* 0x000fe20007cbe051 */
[----:B------:R-:W5:Y:S01]  /*23e0*/  LDG.E.64.CONSTANT R64, [R64.64] ;  /* 0x0000000a40407981 */ /* 0x000f62000c1e9b00 */
        /* <DEDUP_REMOVED lines=17> */
[----:B------:R-:W-:-:S02]  /*2500*/  LEA R74, P2, R30, c[0x0][0x180], 0x2 ;  /* 0x000060001e4a7a11 */ /* 0x000fc400078410ff */
[-C--:B------:R-:W-:Y:S02]  /*2510*/  IADD3.X R31, R55, R29.reuse, R20, P5, P4 ;  /* 0x0000001d371f7210 */ /* 0x080fe40002fe8414 */
[----:B------:R-:W-:Y:S01]  /*2520*/  IADD3.X R29, R58, R29, R21, P0, P1 ;  /* 0x0000001d3a1d7210 */ /* 0x000fe200007e2415 */
[----:B------:R-:W5:Y:S01]  /*2530*/  LDG.E.64.CONSTANT R72, [R72.64] ;  /* 0x0000000a48487981 */ /* 0x000f62000c1e9b00 */
[----:B------:R-:W-:Y:S02]  /*2540*/  LEA.HI.X R75, R30, c[0x0][0x184], R31, 0x2, P2 ;  /* 0x000061001e4b7a11 */ /* 0x000fe400010f141f */
[----:B------:R-:W-:-:S04]  /*2550*/  LEA R76, P0, R28, c[0x0][0x180], 0x2 ;  /* 0x000060001c4c7a11 */ /* 0x000fc800078010ff */
[----:B------:R-:W-:Y:S01]  /*2560*/  LEA.HI.X R77, R28, c[0x0][0x184], R29, 0x2, P0 ;  /* 0x000061001c4d7a11 */ /* 0x000fe200000f141d */
[----:B------:R-:W5:Y:S04]  /*2570*/  LDG.E.64.CONSTANT R74, [R74.64] ;  /* 0x0000000a4a4a7981 */ /* 0x000f68000c1e9b00 */
[----:B------:R-:W2:Y:S04]  /*2580*/  LDS.128 R28, [R4] ;  /* 0x00000000041c7984 */ /* 0x000ea80000000c00 */
[----:B------:R-:W5:Y:S01]  /*2590*/  LDG.E.64.CONSTANT R76, [R76.64] ;  /* 0x0000000a4c4c7981 */ /* 0x000f62000c1e9b00 */
[----:B------:R-:W-:Y:S01]  /*25a0*/  IADD3 R116, R116, 0x4, RZ ;  /* 0x0000000474747810 */ /* 0x000fe20007ffe0ff */
[----:B--2---:R-:W-:-:S04]  /*25b0*/  FMUL.FTZ R35, R32, R30 ;  /* 0x0000001e20237220 */ /* 0x004fc80000410000 */
[----:B---3--:R-:W-:Y:S02]  /*25c0*/  FFMA.FTZ R121, R36, R28, R35 ;  /* 0x0000001c24797223 */ /* 0x008fe40000010023 */
[----:B------:R-:W-:Y:S02]  /*25d0*/  FMUL.FTZ R28, R33, R31 ;  /* 0x0000001f211c7220 */ /* 0x000fe40000410000 */
[----:B------:R-:W4:Y:S02]  /*25e0*/  LDS.128 R32, [R4+0x10] ;  /* 0x0000100004207984 */ /* 0x000f240000000c00 */
[----:B------:R-:W-:Y:S02]  /*25f0*/  FFMA.FTZ R28, R37, R29, R28 ;  /* 0x0000001d251c7223 */ /* 0x000fe4000001001c */
[----:B----4-:R-:W-:Y:S02]  /*2600*/  FFMA.FTZ R121, R38, R32, R121 ;  /* 0x0000002026797223 */ /* 0x010fe40000010079 */
[----:B------:R-:W-:-:S02]  /*2610*/  FFMA.FTZ R32, R39, R33, R28 ;  /* 0x0000002127207223 */ /* 0x000fc4000001001c */
[----:B------:R-:W0:Y:S04]  /*2620*/  LDS.128 R36, [R4+0x20] ;  /* 0x0000200004247984 */ /* 0x000e280000000c00 */
[----:B------:R-:W1:Y:S01]  /*2630*/  LDS.128 R28, [R4+0x30] ;  /* 0x00003000041c7984 */ /* 0x000e620000000c00 */
[----:B-----5:R-:W-:Y:S02]  /*2640*/  FFMA.FTZ R121, R44, R34, R121 ;  /* 0x000000222c797223 */ /* 0x020fe40000010079 */
[----:B------:R-:W-:Y:S02]  /*2650*/  FFMA.FTZ R32, R45, R35, R32 ;  /* 0x000000232d207223 */ /* 0x000fe40000010020 */
[----:B0-----:R-:W-:Y:S02]  /*2660*/  FFMA.FTZ R121, R46, R36, R121 ;  /* 0x000000242e797223 */ /* 0x001fe40000010079 */
[----:B------:R-:W-:-:S02]  /*2670*/  FFMA.FTZ R36, R47, R37, R32 ;  /* 0x000000252f247223 */ /* 0x000fc40000010020 */
[----:B------:R-:W0:Y:S01]  /*2680*/  LDS.128 R32, [R4+0x40] ;  /* 0x0000400004207984 */ /* 0x000e220000000c00 */
[----:B------:R-:W-:Y:S02]  /*2690*/  FFMA.FTZ R121, R42, R38, R121 ;  /* 0x000000262a797223 */ /* 0x000fe40000010079 */
[----:B------:R-:W-:Y:S01]  /*26a0*/  FFMA.FTZ R42, R43, R39, R36 ;  /* 0x000000272b2a7223 */ /* 0x000fe20000010024 */
[----:B------:R-:W-:Y:S04]  /*26b0*/  LDS.128 R44, [R4+0x70] ;  /* 0x00007000042c7984 */ /* 0x000fe80000000c00 */
[----:B------:R-:W2:Y:S01]  /*26c0*/  LDS.128 R36, [R4+0x50] ;  /* 0x0000500004247984 */ /* 0x000ea20000000c00 */
[----:B-1----:R-:W-:Y:S02]  /*26d0*/  FFMA.FTZ R121, R40, R28, R121 ;  /* 0x0000001c28797223 */ /* 0x002fe40000010079 */
[----:B------:R-:W-:-:S02]  /*26e0*/  FFMA.FTZ R28, R41, R29, R42 ;  /* 0x0000001d291c7223 */ /* 0x000fc4000001002a */
[----:B------:R-:W1:Y:S01]  /*26f0*/  LDS.128 R40, [R4+0x60] ;  /* 0x0000600004287984 */ /* 0x000e620000000c00 */
        /* <DEDUP_REMOVED lines=9> */
[----:B------:R-:W-:Y:S02]  /*2790*/  FFMA.FTZ R28, R69, R39, R28 ;  /* 0x00000027451c7223 */ /* 0x000fe4000001001c */
[----:B-1----:R-:W-:Y:S02]  /*27a0*/  FFMA.FTZ R121, R70, R40, R121 ;  /* 0x0000002846797223 */ /* 0x002fe40000010079 */
[----:B------:R-:W-:-:S02]  /*27b0*/  FFMA.FTZ R28, R71, R41, R28 ;  /* 0x00000029471c7223 */ /* 0x000fc4000001001c */
[----:B------:R-:W-:Y:S02]  /*27c0*/  FFMA.FTZ R121, R72, R42, R121 ;  /* 0x0000002a48797223 */ /* 0x000fe40000010079 */
[----:B------:R-:W-:Y:S02]  /*27d0*/  FFMA.FTZ R28, R73, R43, R28 ;  /* 0x0000002b491c7223 */ /* 0x000fe4000001001c */
[----:B------:R-:W-:Y:S02]  /*27e0*/  FFMA.FTZ R121, R74, R44, R121 ;  /* 0x0000002c4a797223 */ /* 0x000fe40000010079 */
[----:B------:R-:W-:Y:S02]  /*27f0*/  FFMA.FTZ R28, R75, R45, R28 ;  /* 0x0000002d4b1c7223 */ /* 0x000fe4000001001c */
[----:B------:R-:W-:Y:S02]  /*2800*/  FFMA.FTZ R46, R76, R46, R121 ;  /* 0x0000002e4c2e7223 */ /* 0x000fe40000010079 */
[----:B------:R-:W-:Y:S01]  /*2810*/  FFMA.FTZ R47, R77, R47, R28 ;  /* 0x0000002f4d2f7223 */ /* 0x000fe2000001001c */
[----:B------:R-:W-:-:S03]  /*2820*/  ISETP.GE.AND P1, PT, R116, R115, PT ;  /* 0x000000737400720c */ /* 0x000fc60003f26270 */
[----:B------:R-:W-:Y:S01]  /*2830*/  FADD.FTZ R47, R46, R47 ;  /* 0x0000002f2e2f7221 */ /* 0x000fe20000010000 */
[----:B------:R-:W-:Y:S07]  /*2840*/  BRA.DIV ~URZ, `(.L_x_22708) ;  /* 0x000036127f007947 */ /* 0x000fee000b800000 */
[----:B------:R0:W1:Y:S02]  /*2850*/  SHFL.BFLY PT, R28, R47, 0x1, 0x1f ;  /* 0x0c201f002f1c7f89 */ /* 0x00006400000e0000 */
.L_x_22745:
        /* <DEDUP_REMOVED lines=11> */
.L_x_22710:
[----:B------:R-:W-:Y:S05]  /*2910*/  BSYNC B1 ;  /* 0x0000000000017941 */ /* 0x000fea0003800000 */
.L_x_22709:
[----:B------:R-:W-:Y:S02]  /*2920*/  IADD3 R82, P0, R82, 0x10, RZ ;  /* 0x0000001052527810 */ /* 0x000fe40007f1e0ff */
[----:B-1----:R-:W-:Y:S02]  /*2930*/  IADD3 R118, R118, 0x100, RZ ;  /* 0x0000010076767810 */ /* 0x002fe40007ffe0ff */
[----:B------:R-:W-:Y:S01]  /*2940*/  IADD3 R119, R119, 0x40, RZ ;  /* 0x0000004077777810 */ /* 0x000fe20007ffe0ff */
[----:B------:R-:W-:Y:S01]  /*2950*/  IMAD.X R83, RZ, RZ, R83, P0 ;  /* 0x000000ffff537224 */ /* 0x000fe200000e0653 */
[----:B------:R-:W-:Y:S01]  /*2960*/  IADD3 R117, R117, 0x40, RZ ;  /* 0x0000004075757810 */ /* 0x000fe20007ffe0ff */
[----:B0-----:R-:W-:Y:S05]  /*2970*/  @!P1 BRA `(.L_x_22711) ;  /* 0xfffff69000009947 */ /* 0x001fea000383ffff */
.L_x_22702:
[----:B------:R-:W-:Y:S05]  /*2980*/  BSYNC B0 ;  /* 0x0000000000007941 */ /* 0x000fea0003800000 */
.L_x_22701:
[----:B------:R-:W-:Y:S05]  /*2990*/  BRA.DIV ~URZ, `(.L_x_22712) ;  /* 0x000035427f007947 */ /* 0x000fea000b800000 */
[----:B------:R0:W1:Y:S02]  /*29a0*/  SHFL.BFLY PT, R4, R107, 0x10, 0x1f ;  /* 0x0e001f006b047f89 */ /* 0x00006400000e0000 */
.L_x_22746:
[----:B01----:R-:W-:Y:S01]  /*29b0*/  FMNMX.FTZ R107, R4, R107, !PT ;  /* 0x0000006b046b7209 */ /* 0x003fe20007810000 */
[----:B------:R-:W-:Y:S05]  /*29c0*/  BRA.DIV ~URZ, `(.L_x_22713) ;  /* 0x000035927f007947 */ /* 0x000fea000b800000 */
[----:B------:R-:W0:Y:S02]  /*29d0*/  SHFL.BFLY PT, R3, R107, 0x8, 0x1f ;  /* 0x0d001f006b037f89 */ /* 0x000e2400000e0000 */
[----:B0-----:R-:W-:-:S05]  /*29e0*/  FMNMX.FTZ R3, R107, R3, !PT ;  /* 0x000000036b037209 */ /* 0x001fca0007810000 */
[----:B------:R-:W0:Y:S02]  /*29f0*/  SHFL.BFLY PT, R4, R3, 0x4, 0x1f ;  /* 0x0c801f0003047f89 */ /* 0x000e2400000e0000 */
[----:B0-----:R-:W-:-:S05]  /*2a00*/  FMNMX.FTZ R4, R3, R4, !PT ;  /* 0x0000000403047209 */ /* 0x001fca0007810000 */
[----:B------:R0:W1:Y:S02]  /*2a10*/  SHFL.BFLY PT, R5, R4, 0x2, 0x1f ;  /* 0x0c401f0004057f89 */ /* 0x00006400000e0000 */
.L_x_22747:
[----:B------:R-:W-:Y:S01]  /*2a20*/  ISETP.NE.AND P0, PT, R110, RZ, PT ;  /* 0x000000ff6e00720c */ /* 0x000fe20003f05270 */
[----:B------:R-:W-:-:S12]  /*2a30*/  WARPSYNC 0xffffffff ;  /* 0xffffffff00007948 */ /* 0x000fd80003800000 */
[----:B01----:R-:W-:-:S05]  /*2a40*/  @!P0 FMNMX.FTZ R4, R5, R4, !PT ;  /* 0x0000000405048209 */ /* 0x003fca0007810000 */
        /* <DEDUP_REMOVED lines=34> */
.L_x_22718:
        /* <DEDUP_REMOVED lines=11> */
.L_x_22717:
[----:B------:R-:W-:Y:S05]  /*2d20*/  BSYNC B1 ;  /* 0x0000000000017941 */ /* 0x000fea0003800000 */
.L_x_22716:
        /* <DEDUP_REMOVED lines=10> */
.L_x_22721:
        /* <DEDUP_REMOVED lines=100> */
.L_x_22720:
[----:B------:R-:W-:Y:S05]  /*3410*/  BSYNC B1 ;  /* 0x0000000000017941 */ /* 0x000fea0003800000 */
.L_x_22719:
        /* <DEDUP_REMOVED lines=55> */
.L_x_22723:
[----:B------:R-:W-:Y:S05]  /*3790*/  BSYNC B1 ;  /* 0x0000000000017941 */ /* 0x000fea0003800000 */
.L_x_22722:
        /* <DEDUP_REMOVED lines=26> */
.L_x_22715:
[----:B------:R-:W-:Y:S05]  /*3940*/  BSYNC B0 ;  /* 0x0000000000007941 */ /* 0x000fea0003800000 */
.L_x_22714:
        /* <DEDUP_REMOVED lines=45> */
.L_x_22728:
        /* <DEDUP_REMOVED lines=8> */
.L_x_22727:
[----:B------:R-:W-:Y:S05]  /*3ca0*/  BSYNC B1 ;  /* 0x0000000000017941 */ /* 0x000fea0003800000 */
.L_x_22726:
        /* <DEDUP_REMOVED lines=10> */
.L_x_22731:
        /* <DEDUP_REMOVED lines=52> */
.L_x_22730:
[----:B------:R-:W-:Y:S05]  /*4090*/  BSYNC B1 ;  /* 0x0000000000017941 */ /* 0x000fea0003800000 */
.L_x_22729:
        /* <DEDUP_REMOVED lines=31> */
.L_x_22733:
[----:B------:R-:W-:Y:S05]  /*4290*/  BSYNC B1 ;  /* 0x0000000000017941 */ /* 0x000fea0003800000 */
.L_x_22732:
        /* <DEDUP_REMOVED lines=14> */
.L_x_22725:
[----:B------:R-:W-:Y:S05]  /*4380*/  BSYNC B0 ;  /* 0x0000000000007941 */ /* 0x000fea0003800000 */
.L_x_22724:
        /* <DEDUP_REMOVED lines=32> */
.L_x_22735:
[----:B------:R-:W-:Y:S05]  /*4590*/  BSYNC B0 ;  /* 0x0000000000007941 */ /* 0x000fea0003800000 */
.L_x_22734:
[----:B------:R-:W-:Y:S01]  /*45a0*/  BSSY B0, `(.L_x_22736) ;  /* 0x00000d8000007945 */ /* 0x000fe20003800000 */
[----:B------:R-:W-:Y:S05]  /*45b0*/  @!P1 BRA `(.L_x_22737) ;  /* 0x0000005000009947 */ /* 0x000fea0003800000 */
[----:B------:R-:W-:Y:S01]  /*45c0*/  CS2R R42, SRZ ;  /* 0x00000000002a7805 */ /* 0x000fe2000001ff00 */
[----:B------:R-:W-:Y:S01]  /*45d0*/  CS2R R46, SRZ ;  /* 0x00000000002e7805 */ /* 0x000fe2000001ff00 */
[----:B------:R-:W-:Y:S01]  /*45e0*/  CS2R R44, SRZ ;  /* 0x00000000002c7805 */ /* 0x000fe2000001ff00 */
[----:B------:R-:W-:Y:S01]  /*45f0*/  CS2R R48, SRZ ;  /* 0x0000000000307805 */ /* 0x000fe2000001ff00 */
[----:B------:R-:W-:Y:S05]  /*4600*/  BRA `(.L_x_22738) ;  /* 0x00000d1000007947 */ /* 0x000fea0003800000 */
.L_x_22737:
        /* <DEDUP_REMOVED lines=12> */
[----:B------:R-:W-:Y:S01]  /*46d0*/  CS2R R44, SRZ ;  /* 0x00000000002c7805 */ /* 0x000fe2000001ff00 */
[----:B------:R-:W-:Y:S01]  /*46e0*/  CS2R R48, SRZ ;  /* 0x0000000000307805 */ /* 0x000fe2000001ff00 */
[----:B------:R-:W-:-:S02]  /*46f0*/  SHF.R.S32.HI R52, RZ, 0x1f, R52 ;  /* 0x0000001fff347819 */ /* 0x000fc40000011434 */
[----:B------:R-:W-:Y:S01]  /*4700*/  LOP3.LUT R3, R3, 0xfffffff0, RZ, 0xc0, !PT ;  /* 0xfffffff003037812 */ /* 0x000fe200078ec0ff */
[----:B0-----:R-:W-:Y:S02]  /*4710*/  IMAD R7, R4, c[0x0][0x1a8], RZ ;  /* 0x00006a0004077a24 */ /* 0x001fe400078e02ff */
        /* <DEDUP_REMOVED lines=17> */
[----:B------:R-:W-:Y:S02]  /*4830*/  IADD3 R59, R50, 0x380, RZ ;  /* 0x00000380323b7810 */ /* 0x000fe40007ffe0ff */
[----:B------:R-:W-:Y:S02]  /*4840*/  IADD3 R61, R5, 0x3, RZ ;  /* 0x00000003053d7810 */ /* 0x000fe40007ffe0ff */
.L_x_22739:
        /* <DEDUP_REMOVED lines=11> */
[----:B------:R0:W2:Y:S01]  /*4900*/  LDG.E.128.CONSTANT R4, [R18.64] ;  /* 0x0000000a12047981 */ /* 0x0000a2000c1e9d00 */
[----:B------:R-:W-:Y:S02]  /*4910*/  LEA R12, P1, R13, c[0x0][0x188], 0x2 ;  /* 0x000062000d0c7a11 */ /* 0x000fe400078210ff */
[-C--:B------:R-:W-:Y:S01]  /*4920*/  LEA.HI.X.SX32 R14, R54, R35.reuse, 0x1, P0 ;  /* 0x00000023360e7211 */ /* 0x080fe200000f0eff */
[----:B------:R0:W3:Y:S01]  /*4930*/  LDG.E.128.CONSTANT R8, [R18.64+0x200] ;  /* 0x0002000a12087981 */ /* 0x0000e2000c1e9d00 */
        /* <DEDUP_REMOVED lines=9> */
[----:B0-----:R-:W4:Y:S01]  /*49d0*/  LDG.E.128.CONSTANT R16, [R16.64] ;  /* 0x0000000a10107981 */ /* 0x001f22000c1e9d00 */
[----:B------:R-:W-:-:S02]  /*49e0*/  IADD3 R25, P0, R57, R32, RZ ;  /* 0x0000002039197210 */ /* 0x000fc40007f1e0ff */
[----:B------:R-:W-:Y:S02]  /*49f0*/  LEA.HI.X R21, R21, c[0x0][0x18c], R22, 0x2, P1 ;  /* 0x0000630015157a11 */ /* 0x000fe400008f1416 */
[----:B------:R-:W-:Y:S02]  /*4a00*/  LEA R24, P1, R25, c[0x0][0x188], 0x2 ;  /* 0x0000620019187a11 */ /* 0x000fe400078210ff */
[----:B------:R-:W-:Y:S02]  /*4a10*/  LEA.HI.X.SX32 R26, R57, R35, 0x1, P0 ;  /* 0x00000023391a7211 */ /* 0x000fe400000f0eff */
[----:B-1----:R-:W-:Y:S01]  /*4a20*/  IADD3 R29, P0, R58, R32, RZ ;  /* 0x000000203a1d7210 */ /* 0x002fe20007f1e0ff */
[----:B------:R-:W4:Y:S01]  /*4a30*/  LDG.E.128.CONSTANT R20, [R20.64] ;  /* 0x0000000a14147981 */ /* 0x000f22000c1e9d00 */
[----:B------:R-:W-:Y:S02]  /*4a40*/  LEA.HI.X R25, R25, c[0x0][0x18c], R26, 0x2, P1 ;  /* 0x0000630019197a11 */ /* 0x000fe400008f141a */
[----:B------:R-:W-:-:S02]  /*4a50*/  LEA R28, P1, R29, c[0x0][0x188], 0x2 ;  /* 0x000062001d1c7a11 */ /* 0x000fc400078210ff */
[-C--:B------:R-:W-:Y:S02]  /*4a60*/  LEA.HI.X.SX32 R30, R58, R35.reuse, 0x1, P0 ;  /* 0x000000233a1e7211 */ /* 0x080fe400000f0eff */
        /* <DEDUP_REMOVED lines=8> */
[----:B------:R-:W-:Y:S01]  /*4af0*/  IMAD.IADD R36, R51, 0x1, R108 ;  /* 0x0000000133247824 */ /* 0x000fe200078e026c */
[----:B------:R-:W-:-:S04]  /*4b00*/  IADD3 R108, R108, 0x4, RZ ;  /* 0x000000046c6c7810 */ /* 0x000fc80007ffe0ff */
[----:B------:R-:W-:-:S13]  /*4b10*/  ISETP.NE.AND P1, PT, R36, -0x2, PT ;  /* 0xfffffffe2400780c */ /* 0x000fda0003f25270 */
[C---:B------:R-:W-:Y:S02]  /*4b20*/  @!P1 IADD3 R37, R61.reuse, -0x3, RZ ;  /* 0xfffffffd3d259810 */ /* 0x040fe40007ffe0ff */
[----:B------:R-:W-:Y:S02]  /*4b30*/  @!P1 IADD3 R63, R61, -0x1, RZ ;  /* 0xffffffff3d3f9810 */ /* 0x000fe40007ffe0ff */
[-C--:B------:R-:W-:Y:S02]  /*4b40*/  @!P1 ISETP.GE.AND P4, PT, R37, R114.reuse, PT ;  /* 0x000000722500920c */ /* 0x080fe40003f86270 */
[----:B------:R-:W-:Y:S02]  /*4b50*/  @!P1 IADD3 R39, R61, -0x2, RZ ;  /* 0xfffffffe3d279810 */ /* 0x000fe40007ffe0ff */
[-C--:B------:R-:W-:Y:S02]  /*4b60*/  @!P1 ISETP.GE.AND P6, PT, R63, R114.reuse, PT ;  /* 0x000000723f00920c */ /* 0x080fe40003fc6270 */
[----:B------:R-:W-:-:S02]  /*4b70*/  @!P1 ISETP.GE.AND P3, PT, R37, R114, PT ;  /* 0x000000722500920c */ /* 0x000fc40003f66270 */
[-C--:B------:R-:W-:Y:S02]  /*4b80*/  @!P1 ISETP.GE.AND P5, PT, R39, R114.reuse, PT ;  /* 0x000000722700920c */ /* 0x080fe40003fa6270 */
[-C--:B------:R-:W-:Y:S02]  /*4b90*/  @!P1 ISETP.GE.AND P2, PT, R63, R114.reuse, PT ;  /* 0x000000723f00920c */ /* 0x080fe40003f46270 */
[----:B------:R-:W-:Y:S02]  /*4ba0*/  @!P1 IADD3 R63, R61, -0x2, RZ ;  /* 0xfffffffe3d3f9810 */ /* 0x000fe40007ffe0ff */
[----:B------:R-:W-:Y:S02]  /*4bb0*/  @!P1 ISETP.GE.AND P0, PT, R39, R114, PT ;  /* 0x000000722700920c */ /* 0x000fe40003f06270 */
[C---:B------:R-:W-:Y:S02]  /*4bc0*/  @!P1 IADD3 R39, R61.reuse, -0x1, RZ ;  /* 0xffffffff3d279810 */ /* 0x040fe40007ffe0ff */
[----:B------:R-:W-:-:S02]  /*4bd0*/  @!P1 IADD3 R65, R61, -0x1, RZ ;  /* 0xffffffff3d419810 */ /* 0x000fc40007ffe0ff */
[----:B--2---:R-:W-:Y:S02]  /*4be0*/  @!P1 FSEL R4, R4, RZ, !P4 ;  /* 0x000000ff04049208 */ /* 0x004fe40006000000 */
[-C--:B------:R-:W-:Y:S02]  /*4bf0*/  @!P1 ISETP.GE.AND P4, PT, R37, R114.reuse, PT ;  /* 0x000000722500920c */ /* 0x080fe40003f86270 */
[----:B------:R-:W-:Y:S02]  /*4c00*/  @!P1 IADD3 R37, R61, -0x2, RZ ;  /* 0xfffffffe3d259810 */ /* 0x000fe40007ffe0ff */
[----:B------:R-:W-:Y:S02]  /*4c10*/  @!P1 FSEL R6, R6, RZ, !P6 ;  /* 0x000000ff06069208 */ /* 0x000fe40007000000 */
[----:B------:R-:W-:Y:S02]  /*4c20*/  @!P1 FSEL R5, R5, RZ, !P5 ;  /* 0x000000ff05059208 */ /* 0x000fe40006800000 */
[----:B------:R-:W-:-:S02]  /*4c30*/  @!P1 ISETP.GE.AND P6, PT, R37, R114, PT ;  /* 0x000000722500920c */ /* 0x000fc40003fc6270 */
[CC--:B------:R-:W-:Y:S02]  /*4c40*/  @!P1 ISETP.GE.AND P5, PT, R61.reuse, R114.reuse, PT ;  /* 0x000000723d00920c */ /* 0x0c0fe40003fa6270 */
[----:B------:R-:W-:Y:S02]  /*4c50*/  @!P1 IADD3 R37, R61, -0x3, RZ ;  /* 0xfffffffd3d259810 */ /* 0x000fe40007ffe0ff */
[----:B---3--:R-:W-:Y:S02]  /*4c60*/  @!P1 FSEL R10, R10, RZ, !P2 ;  /* 0x000000ff0a0a9208 */ /* 0x008fe40005000000 */
[----:B------:R-:W-:Y:S02]  /*4c70*/  @!P1 ISETP.GE.AND P2, PT, R63, R114, PT ;  /* 0x000000723f00920c */ /* 0x000fe40003f46270 */
[----:B------:R-:W-:Y:S02]  /*4c80*/  @!P1 IADD3 R63, R61, -0x3, RZ ;  /* 0xfffffffd3d3f9810 */ /* 0x000fe40007ffe0ff */
[----:B------:R-:W-:-:S02]  /*4c90*/  @!P1 FSEL R7, R7, RZ, !P5 ;  /* 0x000000ff07079208 */ /* 0x000fc40006800000 */
[----:B------:R-:W-:Y:S02]  /*4ca0*/  @!P1 FSEL R8, R8, RZ, !P3 ;  /* 0x000000ff08089208 */ /* 0x000fe40005800000 */
[-C--:B------:R-:W-:Y:S02]  /*4cb0*/  @!P1 ISETP.GE.AND P5, PT, R39, R114.reuse, PT ;  /* 0x000000722700920c */ /* 0x080fe40003fa6270 */
[-C--:B------:R-:W-:Y:S02]  /*4cc0*/  @!P1 ISETP.GE.AND P3, PT, R37, R114.reuse, PT ;  /* 0x000000722500920c */ /* 0x080fe40003f66270 */
[----:B------:R-:W0:Y:S01]  /*4cd0*/  LDS.128 R36, [R53] ;  /* 0x0000000035247984 */ /* 0x000e220000000c00 */
[----:B----4-:R-:W-:Y:S02]  /*4ce0*/  @!P1 FSEL R12, R12, RZ, !P4 ;  /* 0x000000ff0c0c9208 */ /* 0x010fe40006000000 */
        /* <DEDUP_REMOVED lines=18> */
[----:B------:R-:W-:Y:S01]  /*4e10*/  @!P1 FSEL R17, R17, RZ, !P2 ;  /* 0x000000ff11119208 */ /* 0x000fe20005000000 */
[C---:B0-----:R-:W-:Y:S01]  /*4e20*/  FMUL.FTZ R5, R37.reuse, R5 ;  /* 0x0000000525057220 */ /* 0x041fe20000410000 */
[----:B------:R-:W-:Y:S01]  /*4e30*/  @!P1 FSEL R20, R20, RZ, !P4 ;  /* 0x000000ff14149208 */ /* 0x000fe20006000000 */
[----:B------:R-:W-:Y:S01]  /*4e40*/  FMUL.FTZ R9, R37, R9 ;  /* 0x0000000925097220 */ /* 0x000fe20000410000 */
[----:B------:R-:W-:Y:S01]  /*4e50*/  @!P1 FSEL R21, R21, RZ, !P5 ;  /* 0x000000ff15159208 */ /* 0x000fe20006800000 */
[----:B------:R-:W-:Y:S01]  /*4e60*/  FMUL.FTZ R13, R37, R13 ;  /* 0x0000000d250d7220 */ /* 0x000fe20000410000 */
[-C--:B------:R-:W-:Y:S01]  /*4e70*/  @!P1 ISETP.GE.AND P6, PT, R65, R114.reuse, PT ;  /* 0x000000724100920c */ /* 0x080fe20003fc6270 */
[----:B------:R-:W-:Y:S01]  /*4e80*/  FMUL.FTZ R17, R37, R17 ;  /* 0x0000001125117220 */ /* 0x000fe20000410000 */
[-C--:B------:R-:W-:Y:S01]  /*4e90*/  @!P1 ISETP.GE.AND P2, PT, R61, R114.reuse, PT ;  /* 0x000000723d00920c */ /* 0x080fe20003f46270 */
[----:B------:R-:W-:Y:S01]  /*4ea0*/  FMUL.FTZ R21, R37, R21 ;  /* 0x0000001525157220 */ /* 0x000fe20000410000 */
[----:B------:R-:W-:Y:S01]  /*4eb0*/  @!P1 ISETP.GE.AND P4, PT, R63, R114, PT ;  /* 0x000000723f00920c */ /* 0x000fe20003f86270 */
[C---:B------:R-:W-:Y:S01]  /*4ec0*/  FFMA.FTZ R5, R36.reuse, R4, R5 ;  /* 0x0000000424057223 */ /* 0x040fe20000010005 */
[C---:B------:R-:W-:Y:S01]  /*4ed0*/  @!P1 ISETP.GE.AND P5, PT, R61.reuse, R114, PT ;  /* 0x000000723d00920c */ /* 0x040fe20003fa6270 */
[C---:B------:R-:W-:Y:S01]  /*4ee0*/  FFMA.FTZ R9, R36.reuse, R8, R9 ;  /* 0x0000000824097223 */ /* 0x040fe20000010009 */
[----:B------:R-:W-:Y:S01]  /*4ef0*/  @!P1 IADD3 R63, R61, -0x2, RZ ;  /* 0xfffffffe3d3f9810 */ /* 0x000fe20007ffe0ff */
[C---:B------:R-:W-:Y:S01]  /*4f00*/  FFMA.FTZ R13, R36.reuse, R12, R13 ;  /* 0x0000000c240d7223 */ /* 0x040fe2000001000d */
[----:B------:R-:W-:Y:S01]  /*4f10*/  @!P1 FSEL R19, R19, RZ, !P2 ;  /* 0x000000ff13139208 */ /* 0x000fe20005000000 */
[----:B------:R-:W-:Y:S01]  /*4f20*/  FFMA.FTZ R17, R36, R16, R17 ;  /* 0x0000001024117223 */ /* 0x000fe20000010011 */
[----:B------:R-:W-:Y:S01]  /*4f30*/  @!P1 FSEL R22, R22, RZ, !P6 ;  /* 0x000000ff16169208 */ /* 0x000fe20007000000 */
[----:B------:R-:W-:Y:S01]  /*4f40*/  FFMA.FTZ R21, R36, R20, R21 ;  /* 0x0000001424157223 */ /* 0x000fe20000010015 */
[----:B------:R-:W-:Y:S01]  /*4f50*/  @!P1 FSEL R23, R23, RZ, !P5 ;  /* 0x000000ff17179208 */ /* 0x000fe20006800000 */
[C---:B------:R-:W-:Y:S01]  /*4f60*/  FFMA.FTZ R6, R38.reuse, R6, R5 ;  /* 0x0000000626067223 */ /* 0x040fe20000010005 */
[----:B------:R-:W-:Y:S01]  /*4f70*/  @!P1 ISETP.GE.AND P2, PT, R65, R114, PT ;  /* 0x000000724100920c */ /* 0x000fe20003f46270 */
[C---:B------:R-:W-:Y:S01]  /*4f80*/  FFMA.FTZ R10, R38.reuse, R10, R9 ;  /* 0x0000000a260a7223 */ /* 0x040fe20000010009 */
[----:B------:R-:W-:Y:S01]  /*4f90*/  @!P1 ISETP.GE.AND P6, PT, R63, R114, PT ;  /* 0x000000723f00920c */ /* 0x000fe20003fc6270 */
[C---:B------:R-:W-:Y:S01]  /*4fa0*/  FFMA.FTZ R14, R38.reuse, R14, R13 ;  /* 0x0000000e260e7223 */ /* 0x040fe2000001000d */
[----:B------:R-:W-:Y:S01]  /*4fb0*/  @!P1 ISETP.GE.AND P5, PT, R65, R114, PT ;  /* 0x000000724100920c */ /* 0x000fe20003fa6270 */
[C---:B------:R-:W-:Y:S01]  /*4fc0*/  FFMA.FTZ R18, R38.reuse, R18, R17 ;  /* 0x0000001226127223 */ /* 0x040fe20000010011 */
[C---:B------:R-:W-:Y:S01]  /*4fd0*/  @!P1 IADD3 R65, R61.reuse, -0x2, RZ ;  /* 0xfffffffe3d419810 */ /* 0x040fe20007ffe0ff */
[----:B------:R-:W-:Y:S01]  /*4fe0*/  FFMA.FTZ R22, R38, R22, R21 ;  /* 0x0000001626167223 */ /* 0x000fe20000010015 */
[----:B------:R-:W-:Y:S01]  /*4ff0*/  @!P1 IADD3 R63, R61, -0x3, RZ ;  /* 0xfffffffd3d3f9810 */ /* 0x000fe20007ffe0ff */
[C---:B------:R-:W-:Y:S01]  /*5000*/  FFMA.FTZ R6, R39.reuse, R7, R6 ;  /* 0x0000000727067223 */ /* 0x040fe20000010006 */
[----:B------:R-:W-:Y:S01]  /*5010*/  @!P1 FSEL R24, R24, RZ, !P3 ;  /* 0x000000ff18189208 */ /* 0x000fe20005800000 */
[----:B------:R-:W-:Y:S01]  /*5020*/  FFMA.FTZ R11, R39, R11, R10 ;  /* 0x0000000b270b7223 */ /* 0x000fe2000001000a */
[----:B------:R-:W-:Y:S01]  /*5030*/  @!P1 FSEL R25, R25, RZ, !P0 ;  /* 0x000000ff19199208 */ /* 0x000fe20004000000 */
[----:B------:R-:W-:Y:S01]  /*5040*/  FFMA.FTZ R14, R39, R15, R14 ;  /* 0x0000000f270e7223 */ /* 0x000fe2000001000e */
[-C--:B------:R-:W-:Y:S01]  /*5050*/  @!P1 ISETP.GE.AND P3, PT, R65, R114.reuse, PT ;  /* 0x000000724100920c */ /* 0x080fe20003f66270 */
[----:B------:R-:W-:Y:S01]  /*5060*/  FFMA.FTZ R19, R39, R19, R18 ;  /* 0x0000001327137223 */ /* 0x000fe20000010012 */
[----:B------:R-:W-:Y:S01]  /*5070*/  @!P1 ISETP.GE.AND P0, PT, R63, R114, PT ;  /* 0x000000723f00920c */ /* 0x000fe20003f06270 */
[----:B------:R-:W-:Y:S01]  /*5080*/  FMUL.FTZ R25, R37, R25 ;  /* 0x0000001925197220 */ /* 0x000fe20000410000 */
[----:B------:R-:W-:Y:S01]  /*5090*/  @!P1 IADD3 R63, R61, -0x1, RZ ;  /* 0xffffffff3d3f9810 */ /* 0x000fe20007ffe0ff */
[----:B------:R-:W-:Y:S01]  /*50a0*/  FFMA.FTZ R22, R39, R23, R22 ;  /* 0x0000001727167223 */ /* 0x000fe20000010016 */
[----:B------:R-:W-:Y:S01]  /*50b0*/  @!P1 FSEL R29, R29, RZ, !P6 ;  /* 0x000000ff1d1d9208 */ /* 0x000fe20007000000 */
[----:B------:R-:W-:Y:S01]  /*50c0*/  FFMA.FTZ R25, R36, R24, R25 ;  /* 0x0000001824197223 */ /* 0x000fe20000010019 */
[----:B------:R-:W-:Y:S01]  /*50d0*/  @!P1 FSEL R33, R33, RZ, !P3 ;  /* 0x000000ff21219208 */ /* 0x000fe20005800000 */
[----:B------:R-:W-:Y:S01]  /*50e0*/  FADD.FTZ R49, R6, R49 ;  /* 0x0000003106317221 */ /* 0x000fe20000010000 */
[----:B------:R-:W-:Y:S01]  /*50f0*/  @!P1 FSEL R32, R32, RZ, !P0 ;  /* 0x000000ff20209208 */ /* 0x000fe20004000000 */
[----:B------:R-:W-:Y:S01]  /*5100*/  FMUL.FTZ R29, R37, R29 ;  /* 0x0000001d251d7220 */ /* 0x000fe20000410000 */
[-C--:B------:R-:W-:Y:S01]  /*5110*/  @!P1 ISETP.GE.AND P0, PT, R61, R114.reuse, PT ;  /* 0x000000723d00920c */ /* 0x080fe20003f06270 */
[----:B------:R-:W-:Y:S01]  /*5120*/  FMUL.FTZ R33, R37, R33 ;  /* 0x0000002125217220 */ /* 0x000fe20000410000 */
[----:B------:R-:W-:Y:S01]  /*5130*/  @!P1 ISETP.GE.AND P6, PT, R63, R114, PT ;  /* 0x000000723f00920c */ /* 0x000fe20003fc6270 */
[----:B------:R-:W-:Y:S01]  /*5140*/  FADD.FTZ R48, R11, R48 ;  /* 0x000000300b307221 */ /* 0x000fe20000010000 */
[----:B------:R-:W-:Y:S01]  /*5150*/  @!P1 FSEL R28, R28, RZ, !P4 ;  /* 0x000000ff1c1c9208 */ /* 0x000fe20006000000 */
[----:B------:R-:W-:Y:S01]  /*5160*/  FFMA.FTZ R33, R36, R32, R33 ;  /* 0x0000002024217223 */ /* 0x000fe20000010021 */
[----:B------:R-:W-:Y:S01]  /*5170*/  @!P1 FSEL R27, R27, RZ, !P0 ;  /* 0x000000ff1b1b9208 */ /* 0x000fe20004000000 */
[----:B------:R-:W-:Y:S01]  /*5180*/  FADD.FTZ R47, R14, R47 ;  /* 0x0000002f0e2f7221 */ /* 0x000fe20000010000 */
[----:B------:R-:W-:Y:S01]  /*5190*/  ISETP.GE.AND P0, PT, R108, R115, PT ;  /* 0x000000736c00720c */ /* 0x000fe20003f06270 */
[----:B------:R-:W-:Y:S01]  /*51a0*/  FFMA.FTZ R29, R36, R28, R29 ;  /* 0x0000001c241d7223 */ /* 0x000fe2000001001d */
[----:B------:R-:W-:Y:S01]  /*51b0*/  @!P1 FSEL R26, R26, RZ, !P2 ;  /* 0x000000ff1a1a9208 */ /* 0x000fe20005000000 */
[----:B------:R-:W-:Y:S01]  /*51c0*/  FADD.FTZ R44, R19, R44 ;  /* 0x0000002c132c7221 */ /* 0x000fe20000010000 */
[----:B------:R-:W-:Y:S01]  /*51d0*/  @!P1 FSEL R30, R30, RZ, !P5 ;  /* 0x000000ff1e1e9208 */ /* 0x000fe20006800000 */
[----:B------:R-:W-:Y:S01]  /*51e0*/  FADD.FTZ R43, R22, R43 ;  /* 0x0000002b162b7221 */ /* 0x000fe20000010000 */
[C---:B------:R-:W-:Y:S01]  /*51f0*/  @!P1 ISETP.GE.AND P2, PT, R61.reuse, R114, PT ;  /* 0x000000723d00920c */ /* 0x040fe20003f46270 */
[C---:B------:R-:W-:Y:S01]  /*5200*/  FFMA.FTZ R26, R38.reuse, R26, R25 ;  /* 0x0000001a261a7223 */ /* 0x040fe20000010019 */
[----:B------:R-:W-:Y:S01]  /*5210*/  @!P1 ISETP.GE.AND P3, PT, R61, R114, PT ;  /* 0x000000723d00920c */ /* 0x000fe20003f66270 */
[----:B------:R-:W-:Y:S01]  /*5220*/  FFMA.FTZ R30, R38, R30, R29 ;  /* 0x0000001e261e7223 */ /* 0x000fe2000001001d */
[----:B------:R-:W-:Y:S01]  /*5230*/  @!P1 FSEL R34, R34, RZ, !P6 ;  /* 0x000000ff22229208 */ /* 0x000fe20007000000 */
[----:B------:R-:W-:Y:S01]  /*5240*/  FFMA.FTZ R26, R39, R27, R26 ;  /* 0x0000001b271a7223 */ /* 0x000fe2000001001a */
[----:B------:R-:W-:-:S02]  /*5250*/  @!P1 FSEL R31, R31, RZ, !P2 ;  /* 0x000000ff1f1f9208 */ /* 0x000fc40005000000 */
[----:B------:R-:W-:Y:S01]  /*5260*/  @!P1 FSEL R35, R35, RZ, !P3 ;  /* 0x000000ff23239208 */ /* 0x000fe20005800000 */
[----:B------:R-:W-:Y:S01]  /*5270*/  FFMA.FTZ R34, R38, R34, R33 ;  /* 0x0000002226227223 */ /* 0x000fe20000010021 */
[----:B------:R-:W-:Y:S01]  /*5280*/  IADD3 R40, P1, R40, 0x10, RZ ;  /* 0x0000001028287810 */ /* 0x000fe20007f3e0ff */
[----:B------:R-:W-:Y:S01]  /*5290*/  FFMA.FTZ R31, R39, R31, R30 ;  /* 0x0000001f271f7223 */ /* 0x000fe2000001001e */
[----:B------:R-:W-:Y:S01]  /*52a0*/  IADD3 R53, R53, 0x100, RZ ;  /* 0x0000010035357810 */ /* 0x000fe20007ffe0ff */
[----:B------:R-:W-:Y:S01]  /*52b0*/  FFMA.FTZ R35, R39, R35, R34 ;  /* 0x0000002327237223 */ /* 0x000fe20000010022 */
[----:B------:R-:W-:Y:S01]  /*52c0*/  IADD3 R61, R61, 0x40, RZ ;  /* 0x000000403d3d7810 */ /* 0x000fe20007ffe0ff */
[----:B------:R-:W-:Y:S02]  /*52d0*/  FADD.FTZ R45, R26, R45 ;  /* 0x0000002d1a2d7221 */ /* 0x000fe40000010000 */
[----:B------:R-:W-:Y:S02]  /*52e0*/  FADD.FTZ R46, R31, R46 ;  /* 0x0000002e1f2e7221 */ /* 0x000fe40000010000 */
[----:B------:R-:W-:-:S02]  /*52f0*/  FADD.FTZ R42, R35, R42 ;  /* 0x0000002a232a7221 */ /* 0x000fc40000010000 */
[----:B------:R-:W-:Y:S01]  /*5300*/  IMAD.X R41, RZ, RZ, R41, P1 ;  /* 0x000000ffff297224 */ /* 0x000fe200008e0629 */
[----:B------:R-:W-:Y:S05]  /*5310*/  @!P0 BRA `(.L_x_22739) ;  /* 0xfffff53000008947 */ /* 0x000fea000383ffff */
.L_x_22738:
[----:B------:R-:W-:Y:S05]  /*5320*/  BSYNC B0 ;  /* 0x0000000000007941 */ /* 0x000fea0003800000 */
.L_x_22736:
[----:B------:R-:W2:Y:S01]  /*5330*/  SHFL.BFLY PT, R2, R49, 0x2, 0x1f ;  /* 0x0c401f0031027f89 */ /* 0x000ea200000e0000 */
[----:B------:R-:W-:Y:S01]  /*5340*/  LOP3.LUT R18, R110, 0x3, RZ, 0xc0, !PT ;  /* 0x000000036e127812 */ /* 0x000fe200078ec0ff */
[----:B------:R-:W-:Y:S01]  /*5350*/  BSSY B0, `(.L_x_22740) ;  /* 0x0000048000007945 */ /* 0x000fe20003800000 */
[----:B------:R-:W-:Y:S01]  /*5360*/  SHF.R.S32.HI R21, RZ, 0x1f, R110 ;  /* 0x0000001fff157819 */ /* 0x000fe2000001146e */
[----:B0-----:R-:W0:Y:S01]  /*5370*/  SHFL.BFLY PT, R3, R48, 0x2, 0x1f ;  /* 0x0c401f0030037f89 */ /* 0x001e2200000e0000 */
[----:B------:R-:W-:Y:S02]  /*5380*/  ISETP.NE.AND P2, PT, R18, RZ, PT ;  /* 0x000000ff1200720c */ /* 0x000fe40003f45270 */
[C---:B------:R-:W-:Y:S01]  /*5390*/  LOP3.LUT R18, R0.reuse, 0xffffffc0, RZ, 0xc0, !PT ;  /* 0xffffffc000127812 */ /* 0x040fe200078ec0ff */
[----:B------:R-:W3:Y:S01]  /*53a0*/  SHFL.BFLY PT, R6, R47, 0x2, 0x1f ;  /* 0x0c401f002f067f89 */ /* 0x000ee200000e0000 */
[----:B------:R-:W-:-:S02]  /*53b0*/  IADD3 R19, R0, 0x1f, RZ ;  /* 0x0000001f00137810 */ /* 0x000fc40007ffe0ff */
[----:B------:R-:W-:Y:S01]  /*53c0*/  LEA.HI R110, R21, R110, RZ, 0x2 ;  /* 0x0000006e156e7211 */ /* 0x000fe200078f10ff */
[----:B------:R-:W4:Y:S01]  /*53d0*/  SHFL.BFLY PT, R5, R44, 0x2, 0x1f ;  /* 0x0c401f002c057f89 */ /* 0x000f2200000e0000 */
[----:B------:R-:W-:Y:S02]  /*53e0*/  ISETP.NE.OR P5, PT, R18, 0x40, P2 ;  /* 0x000000401200780c */ /* 0x000fe400017a5670 */
[----:B------:R-:W-:Y:S01]  /*53f0*/  ISETP.GT.U32.AND P3, PT, R19, 0x3e, PT ;  /* 0x0000003e1300780c */ /* 0x000fe20003f64070 */
[----:B------:R-:W1:Y:S01]  /*5400*/  SHFL.BFLY PT, R10, R43, 0x2, 0x1f ;  /* 0x0c401f002b0a7f89 */ /* 0x000e6200000e0000 */
[C---:B------:R-:W-:Y:S02]  /*5410*/  LOP3.LUT R19, R0.reuse, 0xffffffe0, RZ, 0xc0, !PT ;  /* 0xffffffe000137812 */ /* 0x040fe400078ec0ff */
[C---:B------:R-:W-:Y:S01]  /*5420*/  ISETP.GT.OR P0, PT, R0.reuse, 0x3f, P2 ;  /* 0x0000003f0000780c */ /* 0x040fe20001704670 */
[----:B------:R-:W1:Y:S01]  /*5430*/  SHFL.BFLY PT, R12, R45, 0x2, 0x1f ;  /* 0x0c401f002d0c7f89 */ /* 0x000e6200000e0000 */
[----:B------:R-:W-:-:S02]  /*5440*/  ISETP.GT.OR P1, PT, R0, 0x1f, P2 ;  /* 0x0000001f0000780c */ /* 0x000fc40001724670 */
[----:B------:R-:W-:Y:S01]  /*5450*/  SHF.R.S32.HI R0, RZ, 0x2, R110 ;  /* 0x00000002ff007819 */ /* 0x000fe2000001146e */
[----:B------:R-:W1:Y:S01]  /*5460*/  SHFL.BFLY PT, R7, R46, 0x2, 0x1f ;  /* 0x0c401f002e077f89 */ /* 0x000e6200000e0000 */
[----:B--2---:R-:W-:Y:S01]  /*5470*/  FADD.FTZ R2, R2, R49 ;  /* 0x0000003102027221 */ /* 0x004fe20000010000 */
[----:B------:R-:W-:Y:S02]  /*5480*/  ISETP.NE.OR P4, PT, R19, 0x20, P2 ;  /* 0x000000201300780c */ /* 0x000fe40001785670 */
[----:B------:R-:W2:Y:S01]  /*5490*/  SHFL.BFLY PT, R9, R42, 0x2, 0x1f ;  /* 0x0c401f002a097f89 */ /* 0x000ea200000e0000 */
[----:B0-----:R-:W-:Y:S02]  /*54a0*/  FADD.FTZ R4, R3, R48 ;  /* 0x0000003003047221 */ /* 0x001fe40000010000 */
[----:B---3--:R-:W-:Y:S01]  /*54b0*/  FADD.FTZ R6, R6, R47 ;  /* 0x0000002f06067221 */ /* 0x008fe20000010000 */
[----:B------:R-:W0:Y:S01]  /*54c0*/  SHFL.BFLY PT, R3, R2, 0x1, 0x1f ;  /* 0x0c201f0002037f89 */ /* 0x000e2200000e0000 */
[----:B----4-:R-:W-:-:S03]  /*54d0*/  FADD.FTZ R8, R5, R44 ;  /* 0x0000002c05087221 */ /* 0x010fc60000010000 */
[----:B------:R-:W-:Y:S01]  /*54e0*/  BAR.SYNC.DEFER_BLOCKING 0x0 ;  /* 0x0000000000007b1d */ /* 0x000fe20000010000 */
[----:B-1----:R-:W-:-:S05]  /*54f0*/  FADD.FTZ R10, R10, R43 ;  /* 0x0000002b0a0a7221 */ /* 0x002fca0000010000 */
[----:B------:R-:W1:Y:S01]  /*5500*/  SHFL.BFLY PT, R5, R4, 0x1, 0x1f ;  /* 0x0c201f0004057f89 */ /* 0x000e6200000e0000 */
[----:B------:R-:W-:-:S03]  /*5510*/  FADD.FTZ R12, R12, R45 ;  /* 0x0000002d0c0c7221 */ /* 0x000fc60000010000 */
[----:B------:R-:W3:Y:S01]  /*5520*/  SHFL.BFLY PT, R11, R10, 0x1, 0x1f ;  /* 0x0c201f000a0b7f89 */ /* 0x000ee200000e0000 */
[----:B------:R-:W-:-:S03]  /*5530*/  FADD.FTZ R14, R7, R46 ;  /* 0x0000002e070e7221 */ /* 0x000fc60000010000 */
[----:B------:R-:W4:Y:S01]  /*5540*/  SHFL.BFLY PT, R7, R6, 0x1, 0x1f ;  /* 0x0c201f0006077f89 */ /* 0x000f2200000e0000 */
[----:B--2---:R-:W-:-:S03]  /*5550*/  FADD.FTZ R16, R9, R42 ;  /* 0x0000002a09107221 */ /* 0x004fc60000010000 */
[----:B------:R-:W2:Y:S01]  /*5560*/  SHFL.BFLY PT, R9, R8, 0x1, 0x1f ;  /* 0x0c201f0008097f89 */ /* 0x000ea200000e0000 */
[----:B0-----:R-:W-:-:S03]  /*5570*/  FADD.FTZ R19, R2, R3 ;  /* 0x0000000302137221 */ /* 0x001fc60000010000 */
[----:B------:R-:W0:Y:S01]  /*5580*/  SHFL.BFLY PT, R13, R12, 0x1, 0x1f ;  /* 0x0c201f000c0d7f89 */ /* 0x000e2200000e0000 */
[----:B------:R-:W-:-:S03]  /*5590*/  IMAD R2, R111, 0x40, R0 ;  /* 0x000000406f027824 */ /* 0x000fc600078e0200 */
[----:B------:R-:W0:Y:S04]  /*55a0*/  SHFL.BFLY PT, R15, R14, 0x1, 0x1f ;  /* 0x0c201f000e0f7f89 */ /* 0x000e2800000e0000 */
[----:B------:R-:W0:Y:S01]  /*55b0*/  SHFL.BFLY PT, R17, R16, 0x1, 0x1f ;  /* 0x0c201f0010117f89 */ /* 0x000e2200000e0000 */
[----:B-1----:R-:W-:Y:S02]  /*55c0*/  FADD.FTZ R21, R4, R5 ;  /* 0x0000000504157221 */ /* 0x002fe40000010000 */
[----:B---3--:R-:W-:Y:S01]  /*55d0*/  FADD.FTZ R27, R10, R11 ;  /* 0x0000000b0a1b7221 */ /* 0x008fe20000010000 */
[----:B------:R1:W-:Y:S01]  /*55e0*/  @!P5 STS [R2.X4+-0xe0], R19 ;  /* 0xffff20130200d388 */ /* 0x0003e20000004800 */
[----:B----4-:R-:W-:-:S03]  /*55f0*/  FADD.FTZ R23, R6, R7 ;  /* 0x0000000706177221 */ /* 0x010fc60000010000 */
[----:B------:R1:W-:Y:S01]  /*5600*/  @!P5 STS [R2.X4+-0xc0], R21 ;  /* 0xffff40150200d388 */ /* 0x0003e20000004800 */
[----:B--2---:R-:W-:-:S03]  /*5610*/  FADD.FTZ R25, R8, R9 ;  /* 0x0000000908197221 */ /* 0x004fc60000010000 */
[----:B------:R1:W-:Y:S01]  /*5620*/  @!P5 STS [R2.X4+-0xa0], R23 ;  /* 0xffff60170200d388 */ /* 0x0003e20000004800 */
[----:B0-----:R-:W-:-:S03]  /*5630*/  FADD.FTZ R29, R12, R13 ;  /* 0x0000000d0c1d7221 */ /* 0x001fc60000010000 */
[----:B------:R1:W-:Y:S01]  /*5640*/  @!P5 STS [R2.X4+-0x80], R25 ;  /* 0xffff80190200d388 */ /* 0x0003e20000004800 */
[----:B------:R-:W-:-:S03]  /*5650*/  FADD.FTZ R31, R14, R15 ;  /* 0x0000000f0e1f7221 */ /* 0x000fc60000010000 */
[----:B------:R1:W-:Y:S01]  /*5660*/  @!P5 STS [R2.X4+-0x60], R27 ;  /* 0xffffa01b0200d388 */ /* 0x0003e20000004800 */
[----:B------:R-:W-:-:S03]  /*5670*/  FADD.FTZ R33, R16, R17 ;  /* 0x0000001110217221 */ /* 0x000fc60000010000 */
[----:B------:R1:W-:Y:S04]  /*5680*/  @!P5 STS [R2.X4+-0x40], R29 ;  /* 0xffffc01d0200d388 */ /* 0x0003e80000004800 */
[----:B------:R1:W-:Y:S04]  /*5690*/  @!P5 STS [R2.X4+-0x20], R31 ;  /* 0xffffe01f0200d388 */ /* 0x0003e80000004800 */
[----:B------:R1:W-:Y:S04]  /*56a0*/  @!P5 STS [R2.X4], R33 ;  /* 0x000000210200d388 */ /* 0x0003e80000004800 */
        /* <DEDUP_REMOVED lines=18> */
.L_x_22741:
[----:B-1----:R-:W-:Y:S05]  /*57d0*/  BSYNC B0 ;  /* 0x0000000000007941 */ /* 0x002fea0003800000 */
.L_x_22740:
        /* <DEDUP_REMOVED lines=28> */
.L_x_22743:
[----:B0-----:R-:W-:Y:S05]  /*59a0*/  BSYNC B0 ;  /* 0x0000000000007941 */ /* 0x001fea0003800000 */
.L_x_22742:
        /* <DEDUP_REMOVED lines=67> */
.L_x_22704:
[----:B------:R-:W-:Y:S01]  /*5de0*/  IMAD.MOV.U32 R30, RZ, RZ, R47 ;  /* 0x000000ffff1e7224 */ /* 0x000fe200078e002f */
[----:B------:R-:W-:Y:S01]  /*5df0*/  MOV R28, 0x5e40 ;  /* 0x00005e40001c7802 */ /* 0x000fe20000000f00 */
[----:B------:R-:W-:-:S02]  /*5e00*/  IMAD.MOV.U32 R31, RZ, RZ, 0x1 ;  /* 0x00000001ff1f7424 */ /* 0x000fc400078e00ff */
[----:B------:R-:W-:Y:S02]  /*5e10*/  IMAD.MOV.U32 R32, RZ, RZ, 0x1f ;  /* 0x0000001fff207424 */ /* 0x000fe400078e00ff */
[----:B------:R-:W-:Y:S02]  /*5e20*/  IMAD.MOV.U32 R33, RZ, RZ, -0x1 ;  /* 0xffffffffff217424 */ /* 0x000fe400078e00ff */
[----:B------:R-:W-:Y:S05]  /*5e30*/  CALL.REL.NOINC `($__internal_403_$__cuda_sm70_shflsync_bfly_p) ;  /* 0x0000028000007944 */ /* 0x000fea0003c00000 */
[----:B-1----:R-:W-:Y:S01]  /*5e40*/  IMAD.MOV.U32 R28, RZ, RZ, R30 ;  /* 0x000000ffff1c7224 */ /* 0x002fe200078e001e */
[----:B0-----:R-:W-:Y:S05]  /*5e50*/  BRA `(.L_x_22744) ;  /* 0xffffc00000007947 */ /* 0x001fea000383ffff */
.L_x_22708:
[----:B------:R-:W-:Y:S01]  /*5e60*/  IMAD.MOV.U32 R30, RZ, RZ, R47 ;  /* 0x000000ffff1e7224 */ /* 0x000fe200078e002f */
[----:B------:R-:W-:Y:S01]  /*5e70*/  MOV R28, 0x5ec0 ;  /* 0x00005ec0001c7802 */ /* 0x000fe20000000f00 */
[----:B------:R-:W-:Y:S02]  /*5e80*/  IMAD.MOV.U32 R31, RZ, RZ, 0x1 ;  /* 0x00000001ff1f7424 */ /* 0x000fe400078e00ff */
[----:B------:R-:W-:Y:S02]  /*5e90*/  IMAD.MOV.U32 R32, RZ, RZ, 0x1f ;  /* 0x0000001fff207424 */ /* 0x000fe400078e00ff */
[----:B------:R-:W-:Y:S02]  /*5ea0*/  IMAD.MOV.U32 R33, RZ, RZ, -0x1 ;  /* 0xffffffffff217424 */ /* 0x000fe400078e00ff */
[----:B------:R-:W-:Y:S05]  /*5eb0*/  CALL.REL.NOINC `($__internal_403_$__cuda_sm70_shflsync_bfly_p) ;  /* 0x0000020000007944 */ /* 0x000fea0003c00000 */
[----:B-1----:R-:W-:Y:S01]  /*5ec0*/  IMAD.MOV.U32 R28, RZ, RZ, R30 ;  /* 0x000000ffff1c7224 */ /* 0x002fe200078e001e */
[----:B0-----:R-:W-:Y:S05]  /*5ed0*/  BRA `(.L_x_22745) ;  /* 0xffffc98000007947 */ /* 0x001fea000383ffff */
.L_x_22712:
[----:B------:R-:W-:Y:S01]  /*5ee0*/  IMAD.MOV.U32 R30, RZ, RZ, R107 ;  /* 0x000000ffff1e7224 */ /* 0x000fe200078e006b */
[----:B------:R-:W-:Y:S01]  /*5ef0*/  MOV R28, 0x5f40 ;  /* 0x00005f40001c7802 */ /* 0x000fe20000000f00 */
[----:B------:R-:W-:-:S02]  /*5f00*/  IMAD.MOV.U32 R31, RZ, RZ, 0x10 ;  /* 0x00000010ff1f7424 */ /* 0x000fc400078e00ff */
[----:B------:R-:W-:Y:S02]  /*5f10*/  IMAD.MOV.U32 R32, RZ, RZ, 0x1f ;  /* 0x0000001fff207424 */ /* 0x000fe400078e00ff */
[----:B------:R-:W-:Y:S02]  /*5f20*/  IMAD.MOV.U32 R33, RZ, RZ, -0x1 ;  /* 0xffffffffff217424 */ /* 0x000fe400078e00ff */
[----:B-----5:R-:W-:Y:S05]  /*5f30*/  CALL.REL.NOINC `($__internal_403_$__cuda_sm70_shflsync_bfly_p) ;  /* 0x0000018000007944 */ /* 0x020fea0003c00000 */
[----:B-1----:R-:W-:Y:S01]  /*5f40*/  IMAD.MOV.U32 R4, RZ, RZ, R30 ;  /* 0x000000ffff047224 */ /* 0x002fe200078e001e */
[----:B0-----:R-:W-:Y:S05]  /*5f50*/  BRA `(.L_x_22746) ;  /* 0xffffca5000007947 */ /* 0x001fea000383ffff */
.L_x_22713:
[----:B------:R-:W-:Y:S01]  /*5f60*/  IMAD.MOV.U32 R30, RZ, RZ, R107 ;  /* 0x000000ffff1e7224 */ /* 0x000fe200078e006b */
[----:B------:R-:W-:Y:S01]  /*5f70*/  MOV R28, 0x5fc0 ;  /* 0x00005fc0001c7802 */ /* 0x000fe20000000f00 */
[----:B------:R-:W-:Y:S02]  /*5f80*/  IMAD.MOV.U32 R31, RZ, RZ, 0x8 ;  /* 0x00000008ff1f7424 */ /* 0x000fe400078e00ff */
[----:B------:R-:W-:Y:S02]  /*5f90*/  IMAD.MOV.U32 R32, RZ, RZ, 0x1f ;  /* 0x0000001fff207424 */ /* 0x000fe400078e00ff */
[----:B------:R-:W-:Y:S02]  /*5fa0*/  IMAD.MOV.U32 R33, RZ, RZ, -0x1 ;  /* 0xffffffffff217424 */ /* 0x000fe400078e00ff */
[----:B-----5:R-:W-:Y:S05]  /*5fb0*/  CALL.REL.NOINC `($__internal_403_$__cuda_sm70_shflsync_bfly_p) ;  /* 0x0000010000007944 */ /* 0x020fea0003c00000 */
[----:B-1----:R-:W-:Y:S01]  /*5fc0*/  FMNMX.FTZ R107, R107, R30, !PT ;  /* 0x0000001e6b6b7209 */ /* 0x002fe20007810000 */
[----:B0-----:R-:W-:Y:S01]  /*5fd0*/  IMAD.MOV.U32 R31, RZ, RZ, 0x4 ;  /* 0x00000004ff1f7424 */ /* 0x001fe200078e00ff */
[----:B------:R-:W-:Y:S01]  /*5fe0*/  MOV R28, 0x6030 ;  /* 0x00006030001c7802 */ /* 0x000fe20000000f00 */
[----:B------:R-:W-:-:S02]  /*5ff0*/  IMAD.MOV.U32 R32, RZ, RZ, 0x1f ;  /* 0x0000001fff207424 */ /* 0x000fc400078e00ff */
[----:B------:R-:W-:Y:S02]  /*6000*/  IMAD.MOV.U32 R33, RZ, RZ, -0x1 ;  /* 0xffffffffff217424 */ /* 0x000fe400078e00ff */
[----:B------:R-:W-:Y:S02]  /*6010*/  IMAD.MOV.U32 R30, RZ, RZ, R107 ;  /* 0x000000ffff1e7224 */ /* 0x000fe400078e006b */
[----:B------:R-:W-:Y:S05]  /*6020*/  CALL.REL.NOINC `($__internal_403_$__cuda_sm70_shflsync_bfly_p) ;  /* 0x0000009000007944 */ /* 0x000fea0003c00000 */
[----:B-1----:R-:W-:Y:S01]  /*6030*/  FMNMX.FTZ R4, R107, R30, !PT ;  /* 0x0000001e6b047209 */ /* 0x002fe20007810000 */
[----:B0-----:R-:W-:Y:S01]  /*6040*/  IMAD.MOV.U32 R31, RZ, RZ, 0x2 ;  /* 0x00000002ff1f7424 */ /* 0x001fe200078e00ff */
[----:B------:R-:W-:Y:S01]  /*6050*/  MOV R28, 0x60a0 ;  /* 0x000060a0001c7802 */ /* 0x000fe20000000f00 */
[----:B------:R-:W-:Y:S02]  /*6060*/  IMAD.MOV.U32 R32, RZ, RZ, 0x1f ;  /* 0x0000001fff207424 */ /* 0x000fe400078e00ff */
[----:B------:R-:W-:Y:S02]  /*6070*/  IMAD.MOV.U32 R33, RZ, RZ, -0x1 ;  /* 0xffffffffff217424 */ /* 0x000fe400078e00ff */
[----:B------:R-:W-:Y:S02]  /*6080*/  IMAD.MOV.U32 R30, RZ, RZ, R4 ;  /* 0x000000ffff1e7224 */ /* 0x000fe400078e0004 */
[----:B------:R-:W-:Y:S05]  /*6090*/  CALL.REL.NOINC `($__internal_403_$__cuda_sm70_shflsync_bfly_p) ;  /* 0x0000002000007944 */ /* 0x000fea0003c00000 */
[----:B-1----:R-:W-:Y:S01]  /*60a0*/  IMAD.MOV.U32 R5, RZ, RZ, R30 ;  /* 0x000000ffff057224 */ /* 0x002fe200078e001e */
[----:B0-----:R-:W-:Y:S05]  /*60b0*/  BRA `(.L_x_22747) ;  /* 0xffffc96000007947 */ /* 0x001fea000383ffff */
        .weak           $__internal_403_$__cuda_sm70_shflsync_bfly_p
        .type           $__internal_403_$__cuda_sm70_shflsync_bfly_p,@function
        .size           $__internal_403_$__cuda_sm70_shflsync_bfly_p,(.L_x_25064 - $__internal_403_$__cuda_sm70_shflsync_bfly_p)
$__internal_403_$__cuda_sm70_shflsync_bfly_p:
[----:B------:R-:W-:Y:S01]  /*60c0*/  IMAD.MOV.U32 R29, RZ, RZ, 0x0 ;  /* 0x00000000ff1d7424 */ /* 0x000fe200078e00ff */
[----:B------:R-:W-:Y:S04]  /*60d0*/  WARPSYNC R33 ;  /* 0x0000002100007348 */ /* 0x000fe80003800000 */
[----:B------:R0:W1:Y:S01]  /*60e0*/  SHFL.BFLY PT, R30, R30, R31, R32 ;  /* 0x0c00001f1e1e7389 */ /* 0x00006200000e0020 */
[----:B------:R-:W-:Y:S05]  /*60f0*/  RET.REL.NODEC R28 `(_ZN4vllm25paged_attention_v2_kernelIffLi64ELi16ELi128ELNS_18Fp8KVCacheDataTypeE0ELb0ELi512EEEvPfS2_PT_PKS3_PKT0_S9_ifPKiSB_iPKfiiiSD_SD_iiiii) ;  /* 0xffff9f001c007950 */ /* 0x000fea0003c3ffff */
.L_x_22748:
        /* <DEDUP_REMOVED lines=16> */
.L_x_25064:


//--------------------- .text._ZN4vllm25paged_attention_v2_kernelIffLi32ELi16ELi128ELNS_18Fp8KVCacheDataTypeE0ELb0ELi512EEEvPfS2_PT_PKS3_PKT0_S9_ifPKiSB_iPKfiiiSD_SD_iiiii --------------------------
	.section	.text._ZN4vllm25paged_attention_v2_kernelIffLi32ELi16ELi128ELNS_18Fp8KVCacheDataTypeE0ELb0ELi512EEEvPfS2_PT_PKS3_PKT0_S9_ifPKiSB_iPKfiiiSD_SD_iiiii,"ax",@progbits
	.sectioninfo	@"SHI_REGISTERS=70"
	.align	128
        .global         _ZN4vllm25paged_attention_v2_kernelIffLi32ELi16ELi128ELNS_18Fp8KVCacheDataTypeE0ELb0ELi512EEEvPfS2_PT_PKS3_PKT0_S9_ifPKiSB_iPKfiiiSD_SD_iiiii
        .type           _ZN4vllm25paged_attention_v2_kernelIffLi32ELi16ELi128ELNS_18Fp8KVCacheDataTypeE0ELb0ELi512EEEvPfS2_PT_PKS3_PKT0_S9_ifPKiSB_iPKfiiiSD_SD_iiiii,@function
        .size           _ZN4vllm25paged_attention_v2_kernelIffLi32ELi16ELi128ELNS_18Fp8KVCacheDataTypeE0ELb0ELi512EEEvPfS2_PT_PKS3_PKT0_S9_ifPKiSB_iPKfiiiSD_SD_iiiii,(.L_x_25065 - _ZN4vllm25paged_attention_v2_kernelIffLi32ELi16ELi128ELNS_18Fp8KVCacheDataTypeE0ELb0ELi512EEEvPfS2_PT_PKS3_PKT0_S9_ifPKiSB_iPKfiiiSD_SD_iiiii)
        .other          _ZN4vllm25paged_attention_v2_kernelIffLi32ELi16ELi128ELNS_18Fp8KVCacheDataTypeE0ELb0ELi512EEEvPfS2_PT_PKS3_PKT0_S9_ifPKiSB_iPKfiiiSD_SD_iiiii,@"STO_CUDA_ENTRY STV_DEFAULT"
_ZN4vllm25paged_attention_v2_kernelIffLi32ELi16ELi128ELNS_18Fp8KVCacheDataTypeE0ELb0ELi512EEEvPfS2_PT_PKS3_PKT0_S9_ifPKiSB_iPKfiiiSD_SD_iiiii:
.text._ZN4vllm25paged_attention_v2_kernelIffLi32ELi16ELi128ELNS_18Fp8KVCacheDataTypeE0ELb0ELi512EEEvPfS2_PT_PKS3_PKT0_S9_ifPKiSB_iPKfiiiSD_SD_iiiii:
        /* <DEDUP_REMOVED lines=22> */
[----:B------:R-:W-:Y:S01]  /*0160*/  LEA R57, R50, 0x20, 0x5 ;  /* 0x0000002032397811 */ /* 0x000fe200078e28ff */
[----:B------:R-:W-:Y:S01]  /*0170*/  BSSY B0, `(.L_x_22749) ;  /* 0x0000081000007945 */ /* 0x000fe20003800000 */
[----:B-1----:R-:W-:-:S03]  /*0180*/  IADD3 R8, R0, 0xffffffe, RZ ;  /* 0x0ffffffe00087810 */ /* 0x002fc60007ffe0ff */
        /* <DEDUP_REMOVED lines=30> */
[----:B------:R-:W-:-:S04]  /*0370*/  IMAD.HI.U32 R5, R5, R11, R4 ;  /* 0x0000000b05057227 */ /* 0x000fc800078e0004 */
[----:B------:R-:W-:Y:S01]  /*0380*/  IMAD.MOV R11, RZ, RZ, -R8 ;  /* 0x000000ffff0b7224 */ /* 0x000fe200078e0a08 */
[----:B------:R-:W-:Y:S01]  /*0390*/  LOP3.LUT R8, R3, R6, RZ, 0x3c, !PT ;  /* 0x0000000603087212 */ /* 0x000fe200078e3cff */
[----:B------:R-:W-:-:S03]  /*03a0*/  IMAD.HI.U32 R4, R5, R2, RZ ;  /* 0x0000000205047227 */ /* 0x000fc600078e00ff */
[----:B------:R-:W-:Y:S01]  /*03b0*/  ISETP.GE.AND P2, PT, R8, RZ, PT ;  /* 0x000000ff0800720c */ /* 0x000fe20003f46270 */
        /* <DEDUP_REMOVED lines=16> */
[----:B------:R-:W-:Y:S01]  /*04c0*/  LEA.HI R53, R5, R0, RZ, 0x5 ;  /* 0x0000000005357211 */ /* 0x000fe200078f28ff */
[----:B------:R-:W-:Y:S01]  /*04d0*/  IMAD R4, R50, -0x20, R57 ;  /* 0xffffffe032047824 */ /* 0x000fe200078e0239 */
[----:B------:R-:W-:-:S02]  /*04e0*/  @!P1 LOP3.LUT R2, RZ, R6, RZ, 0x33, !PT ;  /* 0x00000006ff029212 */ /* 0x000fc400078e33ff */
        /* <DEDUP_REMOVED lines=34> */
.L_x_22753:
        /* <DEDUP_REMOVED lines=11> */
.L_x_22752:
[----:B------:R-:W-:Y:S05]  /*07c0*/  BSYNC B1 ;  /* 0x0000000000017941 */ /* 0x000fea0003800000 */
.L_x_22751:
        /* <DEDUP_REMOVED lines=10> */
.L_x_22754:
        /* <DEDUP_REMOVED lines=17> */
.L_x_22750:
[----:B------:R-:W-:Y:S05]  /*0980*/  BSYNC B0 ;  /* 0x0000000000007941 */ /* 0x000fea0003800000 */
.L_x_22749:
        /* <DEDUP_REMOVED lines=8> */
[----:B------:R-:W-:Y:S02]  /*0a10*/  IADD3 R8, R51, 0x2, RZ ;  /* 0x0000000233087810 */ /* 0x000fe40007ffe0ff */
[----:B------:R-:W-:Y:S02]  /*0a20*/  SHF.R.S32.HI R4, RZ, 0x1f, R47 ;  /* 0x0000001fff047819 */ /* 0x000fe4000001142f */
[----:B------:R-:W-:Y:S01]  /*0a30*/  LEA.HI R3, R3, R16, RZ, 0x4 ;  /* 0x0000001003037211 */ /* 0x000fe200078f20ff */
[----:B------:R-:W-:Y:S01]  /*0a40*/  IMAD.SHL.U32 R48, R8, 0x2, RZ ;  /* 0x0000000208307824 */ /* 0x000fe200078e00ff */
[----:B------:R-:W-:Y:S02]  /*0a50*/  LEA.HI R4, R4, R47, RZ, 0x2 ;  /* 0x0000002f04047211 */ /* 0x000fe400078f10ff */
[----:B------:R-:W-:Y:S02]  /*0a60*/  IADD3 R12, R51, 0x4, RZ ;  /* 0x00000004330c7810 */ /* 0x000fe40007ffe0ff */
[----:B------:R-:W-:-:S02]  /*0a70*/  LOP3.LUT R3, R3, 0xfffffff0, RZ, 0xc0, !PT ;  /* 0xfffffff003037812 */ /* 0x000fc400078ec0ff */
        /* <DEDUP_REMOVED lines=8> */
[----:B------:R-:W-:Y:S01]  /*0b00*/  IADD3 R9, R51, 0x6, RZ ;  /* 0x0000000633097810 */ /* 0x000fe20007ffe0ff */
[----:B------:R-:W-:Y:S01]  /*0b10*/  IMAD.SHL.U32 R18, R16, 0x4, RZ ;  /* 0x0000000410127824 */ /* 0x000fe200078e00ff */
        /* <DEDUP_REMOVED lines=8> */
[C---:B------:R-:W-:Y:S01]  /*0ba0*/  IADD3 R14, R51.reuse, 0xa, RZ ;  /* 0x0000000a330e7810 */ /* 0x040fe20007ffe0ff */
[----:B------:R-:W-:Y:S01]  /*0bb0*/  IMAD.IADD R46, R46, 0x1, -R5 ;  /* 0x000000012e2e7824 */ /* 0x000fe200078e0a05 */
[----:B------:R-:W-:-:S02]  /*0bc0*/  IADD3 R19, R51, 0xc, RZ ;  /* 0x0000000c33137810 */ /* 0x000fc40007ffe0ff */
[----:B------:R-:W-:Y:S01]  /*0bd0*/  SHF.R.S32.HI R11, RZ, 0x1f, R44 ;  /* 0x0000001fff0b7819 */ /* 0x000fe2000001142c */
[----:B------:R-:W-:Y:S01]  /*0be0*/  IMAD.SHL.U32 R5, R14, 0x2, RZ ;  /* 0x000000020e057824 */ /* 0x000fe200078e00ff */
[----:B------:R-:W-:Y:S01]  /*0bf0*/  IADD3 R20, R51, 0xe, RZ ;  /* 0x0000000e33147810 */ /* 0x000fe20007ffe0ff */
[----:B------:R-:W-:Y:S01]  /*0c00*/  IMAD.SHL.U32 R6, R19, 0x2, RZ ;  /* 0x0000000213067824 */ /* 0x000fe200078e00ff */
[----:B------:R-:W-:Y:S02]  /*0c10*/  LOP3.LUT R3, R15, 0xfffffffc, RZ, 0xc0, !PT ;  /* 0xfffffffc0f037812 */ /* 0x000fe400078ec0ff */
[----:B------:R-:W-:Y:S01]  /*0c20*/  LEA.HI R11, R11, R44, RZ, 0x2 ;  /* 0x0000002c0b0b7211 */ /* 0x000fe200078f10ff */
[----:B------:R-:W-:Y:S01]  /*0c30*/  IMAD.SHL.U32 R10, R20, 0x2, RZ ;  /* 0x00000002140a7824 */ /* 0x000fe200078e00ff */
[----:B------:R-:W-:Y:S01]  /*0c40*/  SHF.R.S32.HI R15, RZ, 0x1f, R6 ;  /* 0x0000001fff0f7819 */ /* 0x000fe20000011406 */
[----:B------:R-:W-:Y:S01]  /*0c50*/  IMAD.IADD R3, R4, 0x1, -R3 ;  /* 0x0000000104037824 */ /* 0x000fe200078e0a03 */
[----:B------:R-:W-:-:S02]  /*0c60*/  LOP3.LUT R11, R11, 0xfffffffc, RZ, 0xc0, !PT ;  /* 0xfffffffc0b0b7812 */ /* 0x000fc400078ec0ff */
[----:B------:R-:W-:Y:S02]  /*0c70*/  SHF.R.S32.HI R4, RZ, 0x1f, R5 ;  /* 0x0000001fff047819 */ /* 0x000fe40000011405 */
[----:B------:R-:W-:Y:S01]  /*0c80*/  SHF.R.S32.HI R17, RZ, 0x1f, R10 ;  /* 0x0000001fff117819 */ /* 0x000fe2000001140a */
[----:B------:R-:W-:Y:S01]  /*0c90*/  IMAD.IADD R44, R44, 0x1, -R11 ;  /* 0x000000012c2c7824 */ /* 0x000fe200078e0a0b */
[----:B------:R-:W-:Y:S01]  /*0ca0*/  LEA.HI R4, R4, R5, RZ, 0x2 ;  /* 0x0000000504047211 */ /* 0x000fe200078f10ff */
[----:B------:R-:W-:Y:S01]  /*0cb0*/  IMAD R11, R2, c[0x0][0x1c0], RZ ;  /* 0x00007000020b7a24 */ /* 0x000fe200078e02ff */
[----:B------:R-:W-:Y:S02]  /*0cc0*/  LEA.HI R15, R15, R6, RZ, 0x2 ;  /* 0x000000060f0f7211 */ /* 0x000fe400078f10ff */
[----:B------:R-:W-:Y:S02]  /*0cd0*/  LEA.HI R17, R17, R10, RZ, 0x2 ;  /* 0x0000000a11117211 */ /* 0x000fe400078f10ff */
[----:B------:R-:W-:-:S02]  /*0ce0*/  LOP3.LUT R4, R4, 0xfffffffc, RZ, 0xc0, !PT ;  /* 0xfffffffc04047812 */ /* 0x000fc400078ec0ff */
[----:B------:R-:W-:Y:S02]  /*0cf0*/  LOP3.LUT R15, R15, 0xfffffffc, RZ, 0xc0, !PT ;  /* 0xfffffffc0f0f7812 */ /* 0x000fe400078ec0ff */
[----:B------:R-:W-:Y:S01]  /*0d00*/  LOP3.LUT R17, R17, 0xfffffffc, RZ, 0xc0, !PT ;  /* 0xfffffffc11117812 */ /* 0x000fe200078ec0ff */
[----:B------:R-:W-:Y:S01]  /*0d10*/  IMAD.IADD R4, R5, 0x1, -R4 ;  /* 0x0000000105047824 */ /* 0x000fe200078e0a04 */
[----:B------:R-:W-:Y:S01]  /*0d20*/  SHF.R.S32.HI R22, RZ, 0x1f, R18 ;  /* 0x0000001fff167819 */ /* 0x000fe20000011412 */
[----:B------:R-:W-:Y:S01]  /*0d30*/  IMAD.IADD R5, R6, 0x1, -R15 ;  /* 0x0000000106057824 */ /* 0x000fe200078e0a0f */
[----:B------:R-:W-:Y:S01]  /*0d40*/  IADD3 R66, P0, R11, R18, RZ ;  /* 0x000000120b427210 */ /* 0x000fe20007f1e0ff */
[----:B------:R-:W-:Y:S01]  /*0d50*/  IMAD.IADD R6, R10, 0x1, -R17 ;  /* 0x000000010a067824 */ /* 0x000fe200078e0a11 */
[----:B------:R-:W-:Y:S01]  /*0d60*/  LEA.HI R10, R8, R8, RZ, 0x1 ;  /* 0x00000008080a7211 */ /* 0x000fe200078f08ff */
[----:B------:R-:W-:Y:S01]  /*0d70*/  IMAD R17, R7, c[0x0][0x1a8], RZ ;  /* 0x00006a0007117a24 */ /* 0x000fe200078e02ff */
[----:B------:R-:W-:Y:S01]  /*0d80*/  LEA.HI.X.SX32 R67, R11, R22, 0x1, P0 ;  /* 0x000000160b437211 */ /* 0x000fe200000f0eff */
[----:B------:R-:W-:Y:S01]  /*0d90*/  IMAD.MOV.U32 R11, RZ, RZ, c[0x0][0x1bc] ;  /* 0x00006f00ff0b7624 */ /* 0x000fe200078e00ff */
[----:B-----5:R-:W-:Y:S01]  /*0da0*/  FSETP.NEU.FTZ.AND P0, PT, R64, RZ, PT ;  /* 0x000000ff4000720b */ /* 0x020fe20003f1d000 */
        /* <DEDUP_REMOVED lines=49> */
.L_x_22761:
        /* <DEDUP_REMOVED lines=19> */
[----:B------:R-:W-:Y:S02]  /*11f0*/  LEA.HI.X R37, R16, c[0x0][0x184], R17, 0x2, P2 ;  /* 0x0000610010257a11 */ /* 0x000fe400010f1411 */
[----:B------:R-:W2:Y:S04]  /*1200*/  LDS.128 R16, [R7] ;  /* 0x0000000007107984 */ /* 0x000ea80000000c00 */
[----:B------:R-:W4:Y:S01]  /*1210*/  LDG.E.64.CONSTANT R36, [R36.64] ;  /* 0x0000000a24247981 */ /* 0x000f22000c1e9b00 */
[----:B--2---:R-:W-:Y:S01]  /*1220*/  FMUL.FTZ R63, R20, R18 ;  /* 0x00000012143f7220 */ /* 0x004fe20000410000 */
[----:B------:R-:W-:Y:S01]  /*1230*/  IADD3 R20, P0, P1, R44, R38, R35 ;  /* 0x000000262c147210 */ /* 0x000fe2000791e023 */
[----:B------:R-:W-:Y:S02]  /*1240*/  FMUL.FTZ R40, R21, R19 ;  /* 0x0000001315287220 */ /* 0x000fe40000410000 */
[----:B---3--:R-:W-:Y:S01]  /*1250*/  FFMA.FTZ R63, R22, R16, R63 ;  /* 0x00000010163f7223 */ /* 0x008fe2000001003f */
[----:B------:R-:W-:Y:S01]  /*1260*/  LEA R22, P2, R20, c[0x0][0x180], 0x2 ;  /* 0x0000600014167a11 */ /* 0x000fe200078410ff */
[----:B------:R-:W-:Y:S01]  /*1270*/  FFMA.FTZ R40, R23, R17, R40 ;  /* 0x0000001117287223 */ /* 0x000fe20000010028 */
[----:B------:R-:W-:Y:S01]  /*1280*/  IADD3.X R21, R32, R39, R15, P0, P1 ;  /* 0x0000002720157210 */ /* 0x000fe200007e240f */
[----:B------:R-:W4:Y:S03]  /*1290*/  LDS.128 R16, [R7+0x10] ;  /* 0x0000100007107984 */ /* 0x000f260000000c00 */
[----:B------:R-:W-:-:S06]  /*12a0*/  LEA.HI.X R23, R20, c[0x0][0x184], R21, 0x2, P2 ;  /* 0x0000610014177a11 */ /* 0x000fcc00010f1415 */
[----:B------:R-:W2:Y:S01]  /*12b0*/  LDG.E.64.CONSTANT R22, [R22.64] ;  /* 0x0000000a16167981 */ /* 0x000ea2000c1e9b00 */
[----:B----4-:R-:W-:Y:S01]  /*12c0*/  FFMA.FTZ R63, R36, R16, R63 ;  /* 0x00000010243f7223 */ /* 0x010fe2000001003f */
[----:B------:R-:W-:-:S04]  /*12d0*/  IADD3 R16, P0, P1, R3, R38, R10 ;  /* 0x0000002603107210 */ /* 0x000fc8000791e00a */
[----:B------:R-:W-:Y:S02]  /*12e0*/  LEA R20, P2, R16, c[0x0][0x180], 0x2 ;  /* 0x0000600010147a11 */ /* 0x000fe400078410ff */
[----:B------:R-:W-:-:S04]  /*12f0*/  IADD3.X R21, R31, R39, R24, P0, P1 ;  /* 0x000000271f157210 */ /* 0x000fc800007e2418 */
[----:B------:R-:W-:-:S06]  /*1300*/  LEA.HI.X R21, R16, c[0x0][0x184], R21, 0x2, P2 ;  /* 0x0000610010157a11 */ /* 0x000fcc00010f1415 */
[----:B------:R-:W3:Y:S01]  /*1310*/  LDG.E.64.CONSTANT R20, [R20.64] ;  /* 0x0000000a14147981 */ /* 0x000ee2000c1e9b00 */
[----:B------:R-:W-:Y:S01]  /*1320*/  FFMA.FTZ R16, R37, R17, R40 ;  /* 0x0000001125107223 */ /* 0x000fe20000010028 */
[-C--:B------:R-:W-:Y:S02]  /*1330*/  IADD3 R37, P4, P5, R4, R38.reuse, R9 ;  /* 0x0000002604257210 */ /* 0x080fe40007d9e009 */
[-C--:B------:R-:W-:Y:S02]  /*1340*/  IADD3 R17, P2, P3, R5, R38.reuse, R12 ;  /* 0x0000002605117210 */ /* 0x080fe40007b5e00c */
[----:B------:R-:W-:Y:S02]  /*1350*/  LEA R36, P6, R37, c[0x0][0x180], 0x2 ;  /* 0x0000600025247a11 */ /* 0x000fe400078c10ff */
[----:B------:R-:W-:Y:S02]  /*1360*/  IADD3.X R40, R34, R39, R25, P4, P5 ;  /* 0x0000002722287210 */ /* 0x000fe400027ea419 */
[----:B------:R-:W-:-:S02]  /*1370*/  IADD3 R38, P0, P1, R6, R38, R11 ;  /* 0x0000002606267210 */ /* 0x000fc4000791e00b */
[----:B------:R-:W-:Y:S02]  /*1380*/  LEA.HI.X R37, R37, c[0x0][0x184], R40, 0x2, P6 ;  /* 0x0000610025257a11 */ /* 0x000fe400030f1428 */
[----:B------:R-:W-:Y:S02]  /*1390*/  LEA R64, P4, R17, c[0x0][0x180], 0x2 ;  /* 0x0000600011407a11 */ /* 0x000fe400078810ff */
[-C--:B------:R-:W-:Y:S02]  /*13a0*/  IADD3.X R40, R33, R39.reuse, R26, P2, P3 ;  /* 0x0000002721287210 */ /* 0x080fe400017e641a */
[----:B------:R-:W-:Y:S01]  /*13b0*/  IADD3.X R39, R42, R39, R27, P0, P1 ;  /* 0x000000272a277210 */ /* 0x000fe200007e241b */
[----:B------:R-:W4:Y:S01]  /*13c0*/  LDG.E.64.CONSTANT R36, [R36.64] ;  /* 0x0000000a24247981 */ /* 0x000f22000c1e9b00 */
[----:B------:R-:W-:Y:S02]  /*13d0*/  LEA.HI.X R65, R17, c[0x0][0x184], R40, 0x2, P4 ;  /* 0x0000610011417a11 */ /* 0x000fe400020f1428 */
[----:B------:R-:W-:-:S04]  /*13e0*/  LEA R40, P0, R38, c[0x0][0x180], 0x2 ;  /* 0x0000600026287a11 */ /* 0x000fc800078010ff */
[----:B------:R-:W-:Y:S02]  /*13f0*/  LEA.HI.X R41, R38, c[0x0][0x184], R39, 0x2, P0 ;  /* 0x0000610026297a11 */ /* 0x000fe400000f1427 */
[----:B------:R-:W5:Y:S04]  /*1400*/  LDG.E.64.CONSTANT R38, [R64.64] ;  /* 0x0000000a40267981 */ /* 0x000f68000c1e9b00 */
[----:B------:R-:W5:Y:S01]  /*1410*/  LDG.E.64.CONSTANT R40, [R40.64] ;  /* 0x0000000a28287981 */ /* 0x000f62000c1e9b00 */
[----:B------:R-:W-:-:S04]  /*1420*/  IADD3 R60, R60, 0x4, RZ ;  /* 0x000000043c3c7810 */ /* 0x000fc80007ffe0ff */
[----:B------:R-:W-:Y:S01]  /*1430*/  ISETP.GE.AND P1, PT, R60, R57, PT ;  /* 0x000000393c00720c */ /* 0x000fe20003f26270 */
[----:B--2---:R-:W-:Y:S02]  /*1440*/  FFMA.FTZ R63, R22, R18, R63 ;  /* 0x00000012163f7223 */ /* 0x004fe4000001003f */
[----:B------:R-:W-:Y:S02]  /*1450*/  FFMA.FTZ R22, R23, R19, R16 ;  /* 0x0000001317167223 */ /* 0x000fe40000010010 */
[----:B------:R-:W3:Y:S02]  /*1460*/  LDS.128 R16, [R7+0x20] ;  /* 0x0000200007107984 */ /* 0x000ee40000000c00 */
[----:B---3--:R-:W-:Y:S02]  /*1470*/  FFMA.FTZ R63, R20, R16, R63 ;  /* 0x00000010143f7223 */ /* 0x008fe4000001003f */
[----:B------:R-:W-:Y:S02]  /*1480*/  FFMA.FTZ R16, R21, R17, R22 ;  /* 0x0000001115107223 */ /* 0x000fe40000010016 */
[----:B------:R-:W5:Y:S01]  /*1490*/  LDS.128 R20, [R7+0x30] ;  /* 0x0000300007147984 */ /* 0x000f620000000c00 */
[----:B----4-:R-:W-:-:S02]  /*14a0*/  FFMA.FTZ R63, R36, R18, R63 ;  /* 0x00000012243f7223 */ /* 0x010fc4000001003f */
[----:B------:R-:W-:Y:S02]  /*14b0*/  FFMA.FTZ R16, R37, R19, R16 ;  /* 0x0000001325107223 */ /* 0x000fe40000010010 */
[----:B-----5:R-:W-:Y:S02]  /*14c0*/  FFMA.FTZ R63, R38, R20, R63 ;  /* 0x00000014263f7223 */ /* 0x020fe4000001003f */
[----:B------:R-:W-:Y:S02]  /*14d0*/  FFMA.FTZ R16, R39, R21, R16 ;  /* 0x0000001527107223 */ /* 0x000fe40000010010 */
[----:B------:R-:W-:Y:S02]  /*14e0*/  FFMA.FTZ R22, R40, R22, R63 ;  /* 0x0000001628167223 */ /* 0x000fe4000001003f */
[----:B------:R-:W-:-:S04]  /*14f0*/  FFMA.FTZ R23, R41, R23, R16 ;  /* 0x0000001729177223 */ /* 0x000fc80000010010 */
[----:B------:R-:W-:Y:S01]  /*1500*/  FADD.FTZ R23, R22, R23 ;  /* 0x0000001716177221 */ /* 0x000fe20000010000 */
[----:B------:R-:W-:Y:S05]  /*1510*/  BRA.DIV ~URZ, `(.L_x_22758) ;  /* 0x000032527f007947 */ /* 0x000fea000b800000 */
[----:B------:R0:W1:Y:S02]  /*1520*/  SHFL.BFLY PT, R16, R23, 0x1, 0x1f ;  /* 0x0c201f0017107f89 */ /* 0x00006400000e0000 */
.L_x_22795:
        /* <DEDUP_REMOVED lines=9> */
.L_x_22760:
[----:B------:R-:W-:Y:S05]  /*15c0*/  BSYNC B1 ;  /* 0x0000000000017941 */ /* 0x000fea0003800000 */
.L_x_22759:
[----:B------:R-:W-:Y:S02]  /*15d0*/  IADD3 R58, P0, R58, 0x10, RZ ;  /* 0x000000103a3a7810 */ /* 0x000fe40007f1e0ff */
[----:B-1----:R-:W-:Y:S02]  /*15e0*/  IADD3 R62, R62, 0x100, RZ ;  /* 0x000001003e3e7810 */ /* 0x002fe40007ffe0ff */
[----:B------:R-:W-:Y:S01]  /*15f0*/  IADD3 R61, R61, 0x40, RZ ;  /* 0x000000403d3d7810 */ /* 0x000fe20007ffe0ff */
[----:B------:R-:W-:Y:S01]  /*1600*/  IMAD.X R59, RZ, RZ, R59, P0 ;  /* 0x000000ffff3b7224 */ /* 0x000fe200000e063b */
[----:B0-----:R-:W-:Y:S05]  /*1610*/  @!P1 BRA `(.L_x_22761) ;  /* 0xfffffaa000009947 */ /* 0x001fea000383ffff */
[----:B------:R-:W-:Y:S05]  /*1620*/  BRA `(.L_x_22756) ;  /* 0x0000066000007947 */ /* 0x000fea0003800000 */
.L_x_22757:
[----:B------:R-:W-:Y:S01]  /*1630*/  IADD3 R17, P0, R17, R50, RZ ;  /* 0x0000003211117210 */ /* 0x000fe20007f1e0ff */
[----:B------:R-:W-:-:S02]  /*1640*/  IMAD R16, R53, 0x10, R16 ;  /* 0x0000001035107824 */ /* 0x000fc400078e0210 */
[----:B------:R-:W-:Y:S01]  /*1650*/  IMAD R18, R53, 0x40, R18 ;  /* 0x0000004035127824 */ /* 0x000fe200078e0212 */
[----:B------:R-:W-:Y:S01]  /*1660*/  LEA.HI.X.SX32 R20, R50, R21, 0x1, P0 ;  /* 0x0000001532147211 */ /* 0x000fe200000f0eff */
[----:B------:R-:W-:Y:S01]  /*1670*/  IMAD.IADD R63, R61, 0x1, R16 ;  /* 0x000000013d3f7824 */ /* 0x000fe200078e0210 */
[C---:B------:R-:W-:Y:S01]  /*1680*/  LEA R58, P0, R17.reuse, c[0x0][0x198], 0x2 ;  /* 0x00006600113a7a11 */ /* 0x040fe200078010ff */
[----:B------:R-:W-:Y:S01]  /*1690*/  IMAD.MOV.U32 R49, RZ, RZ, -0x800001 ;  /* 0xff7fffffff317424 */ /* 0x000fe200078e00ff */
[----:B------:R-:W-:Y:S01]  /*16a0*/  IADD3 R62, R18, 0xa0, RZ ;  /* 0x000000a0123e7810 */ /* 0x000fe20007ffe0ff */
[----:B------:R-:W-:Y:S01]  /*16b0*/  IMAD.MOV.U32 R60, RZ, RZ, R50 ;  /* 0x000000ffff3c7224 */ /* 0x000fe200078e0032 */
[----:B------:R-:W-:Y:S02]  /*16c0*/  LEA.HI.X R59, R17, c[0x0][0x19c], R20, 0x2, P0 ;  /* 0x00006700113b7a11 */ /* 0x000fe400000f1414 */
[----:B------:R-:W-:-:S03]  /*16d0*/  IADD3 R61, -R56, 0x1, R63 ;  /* 0x00000001383d7810 */ /* 0x000fc60007ffe13f */
.L_x_22765:
[----:B------:R-:W2:Y:S01]  /*16e0*/  LDG.E.CONSTANT R17, [R58.64] ;  /* 0x0000000a3a117981 */ /* 0x000ea2000c1e9900 */
[----:B------:R-:W-:-:S02]  /*16f0*/  IMAD.MOV.U32 R40, RZ, RZ, R66 ;  /* 0x000000ffff287224 */ /* 0x000fc400078e0042 */
[----:B------:R-:W-:Y:S01]  /*1700*/  IMAD.MOV.U32 R41, RZ, RZ, R67 ;  /* 0x000000ffff297224 */ /* 0x000fe200078e0043 */
[----:B------:R-:W0:Y:S01]  /*1710*/  LDS.128 R20, [R7] ;  /* 0x0000000007147984 */ /* 0x000e220000000c00 */
[----:B--2---:R-:W-:Y:S02]  /*1720*/  SHF.R.S32.HI R16, RZ, 0x1f, R17 ;  /* 0x0000001fff107819 */ /* 0x004fe40000011411 */
        /* <DEDUP_REMOVED lines=11> */
[----:B------:R-:W0:Y:S04]  /*17e0*/  LDG.E.64.CONSTANT R16, [R16.64] ;  /* 0x0000000a10107981 */ /* 0x000e28000c1e9b00 */
[----:B------:R-:W-:-:S06]  /*17f0*/  LEA.HI.X R37, R18, c[0x0][0x184], R19, 0x2, P1 ;  /* 0x0000610012257a11 */ /* 0x000fcc00008f1413 */
[----:B------:R-:W2:Y:S01]  /*1800*/  LDG.E.64.CONSTANT R36, [R36.64] ;  /* 0x0000000a24247981 */ /* 0x000ea2000c1e9b00 */
[----:B------:R-:W-:-:S04]  /*1810*/  IADD3 R18, P0, P1, R46, R40, R43 ;  /* 0x000000282e127210 */ /* 0x000fc8000791e02b */
[----:B------:R-:W-:Y:S02]  /*1820*/  LEA R38, P2, R18, c[0x0][0x180], 0x2 ;  /* 0x0000600012267a11 */ /* 0x000fe400078410ff */
[----:B------:R-:W-:-:S04]  /*1830*/  IADD3.X R39, R29, R41, R14, P0, P1 ;  /* 0x000000291d277210 */ /* 0x000fc800007e240e */
[----:B------:R-:W-:-:S06]  /*1840*/  LEA.HI.X R39, R18, c[0x0][0x184], R39, 0x2, P2 ;  /* 0x0000610012277a11 */ /* 0x000fcc00010f1427 */
[----:B------:R-:W3:Y:S01]  /*1850*/  LDG.E.64.CONSTANT R38, [R38.64] ;  /* 0x0000000a26267981 */ /* 0x000ee2000c1e9b00 */
[----:B0-----:R-:W-:-:S04]  /*1860*/  FMUL.FTZ R19, R16, R22 ;  /* 0x0000001610137220 */ /* 0x001fc80000410000 */
[----:B--2---:R-:W-:Y:S02]  /*1870*/  FFMA.FTZ R65, R36, R20, R19 ;  /* 0x0000001424417223 */ /* 0x004fe40000010013 */
[----:B------:R-:W-:Y:S02]  /*1880*/  FMUL.FTZ R20, R17, R23 ;  /* 0x0000001711147220 */ /* 0x000fe40000410000 */
[----:B------:R-:W3:Y:S02]  /*1890*/  LDS.128 R16, [R7+0x10] ;  /* 0x0000100007107984 */ /* 0x000ee40000000c00 */
[----:B------:R-:W-:Y:S02]  /*18a0*/  FFMA.FTZ R20, R37, R21, R20 ;  /* 0x0000001525147223 */ /* 0x000fe40000010014 */
[----:B---3--:R-:W-:Y:S01]  /*18b0*/  FFMA.FTZ R21, R38, R16, R65 ;  /* 0x0000001026157223 */ /* 0x008fe20000010041 */
[----:B------:R-:W-:-:S04]  /*18c0*/  IADD3 R16, P0, P1, R44, R40, R35 ;  /* 0x000000282c107210 */ /* 0x000fc8000791e023 */
[----:B------:R-:W-:Y:S02]  /*18d0*/  LEA R36, P2, R16, c[0x0][0x180], 0x2 ;  /* 0x0000600010247a11 */ /* 0x000fe400078410ff */
[----:B------:R-:W-:-:S04]  /*18e0*/  IADD3.X R23, R32, R41, R15, P0, P1 ;  /* 0x0000002920177210 */ /* 0x000fc800007e240f */
[----:B------:R-:W-:-:S06]  /*18f0*/  LEA.HI.X R37, R16, c[0x0][0x184], R23, 0x2, P2 ;  /* 0x0000610010257a11 */ /* 0x000fcc00010f1417 */
[----:B------:R-:W2:Y:S01]  /*1900*/  LDG.E.64.CONSTANT R36, [R36.64] ;  /* 0x0000000a24247981 */ /* 0x000ea2000c1e9b00 */
[----:B------:R-:W-:Y:S01]  /*1910*/  FFMA.FTZ R38, R39, R17, R20 ;  /* 0x0000001127267223 */ /* 0x000fe20000010014 */
[----:B------:R-:W-:-:S04]  /*1920*/  IADD3 R17, P0, P1, R3, R40, R10 ;  /* 0x0000002803117210 */ /* 0x000fc8000791e00a */
[----:B------:R-:W-:Y:S02]  /*1930*/  LEA R16, P2, R17, c[0x0][0x180], 0x2 ;  /* 0x0000600011107a11 */ /* 0x000fe400078410ff */
[----:B------:R-:W-:-:S04]  /*1940*/  IADD3.X R20, R31, R41, R24, P0, P1 ;  /* 0x000000291f147210 */ /* 0x000fc800007e2418 */
[----:B------:R-:W-:-:S06]  /*1950*/  LEA.HI.X R17, R17, c[0x0][0x184], R20, 0x2, P2 ;  /* 0x0000610011117a11 */ /* 0x000fcc00010f1414 */
[----:B------:R-:W3:Y:S01]  /*1960*/  LDG.E.64.CONSTANT R16, [R16.64] ;  /* 0x0000000a10107981 */ /* 0x000ee2000c1e9b00 */
[----:B--2---:R-:W-:-:S03]  /*1970*/  FFMA.FTZ R39, R36, R18, R21 ;  /* 0x0000001224277223 */ /* 0x004fc60000010015 */
[----:B------:R-:W3:Y:S01]  /*1980*/  LDS.128 R20, [R7+0x20] ;  /* 0x0000200007147984 */ /* 0x000ee20000000c00 */
[----:B------:R-:W-:Y:S02]  /*1990*/  FFMA.FTZ R18, R37, R19, R38 ;  /* 0x0000001325127223 */ /* 0x000fe40000010026 */
[----:B---3--:R-:W-:Y:S01]  /*19a0*/  FFMA.FTZ R19, R16, R20, R39 ;  /* 0x0000001410137223 */ /* 0x008fe20000010027 */
[----:B------:R-:W-:-:S04]  /*19b0*/  IADD3 R20, P0, P1, R4, R40, R9 ;  /* 0x0000002804147210 */ /* 0x000fc8000791e009 */
[----:B------:R-:W-:Y:S02]  /*19c0*/  LEA R36, P2, R20, c[0x0][0x180], 0x2 ;  /* 0x0000600014247a11 */ /* 0x000fe400078410ff */
[----:B------:R-:W-:-:S04]  /*19d0*/  IADD3.X R37, R34, R41, R25, P0, P1 ;  /* 0x0000002922257210 */ /* 0x000fc800007e2419 */
[----:B------:R-:W-:-:S06]  /*19e0*/  LEA.HI.X R37, R20, c[0x0][0x184], R37, 0x2, P2 ;  /* 0x0000610014257a11 */ /* 0x000fcc00010f1425 */
[----:B------:R-:W2:Y:S01]  /*19f0*/  LDG.E.64.CONSTANT R36, [R36.64] ;  /* 0x0000000a24247981 */ /* 0x000ea2000c1e9b00 */
[-C--:B------:R-:W-:Y:S02]  /*1a00*/  IADD3 R20, P0, P1, R5, R40.reuse, R12 ;  /* 0x0000002805147210 */ /* 0x080fe4000791e00c */
[----:B------:R-:W-:Y:S02]  /*1a10*/  IADD3 R16, P3, P4, R6, R40, R11 ;  /* 0x0000002806107210 */ /* 0x000fe40007c7e00b */
[----:B------:R-:W-:Y:S02]  /*1a20*/  LEA R38, P2, R20, c[0x0][0x180], 0x2 ;  /* 0x0000600014267a11 */ /* 0x000fe400078410ff */
[-C--:B------:R-:W-:Y:S02]  /*1a30*/  IADD3.X R39, R33, R41.reuse, R26, P0, P1 ;  /* 0x0000002921277210 */ /* 0x080fe400007e241a */
[----:B------:R-:W-:Y:S02]  /*1a40*/  IADD3.X R41, R42, R41, R27, P3, P4 ;  /* 0x000000292a297210 */ /* 0x000fe40001fe841b */
[----:B------:R-:W-:-:S02]  /*1a50*/  LEA.HI.X R39, R20, c[0x0][0x184], R39, 0x2, P2 ;  /* 0x0000610014277a11 */ /* 0x000fc400010f1427 */
[----:B------:R-:W-:-:S04]  /*1a60*/  LEA R40, P0, R16, c[0x0][0x180], 0x2 ;  /* 0x0000600010287a11 */ /* 0x000fc800078010ff */
[----:B------:R-:W-:Y:S01]  /*1a70*/  LEA.HI.X R41, R16, c[0x0][0x184], R41, 0x2, P0 ;  /* 0x0000610010297a11 */ /* 0x000fe200000f1429 */
[----:B------:R-:W3:Y:S05]  /*1a80*/  LDG.E.64.CONSTANT R38, [R38.64] ;  /* 0x0000000a26267981 */ /* 0x000eea000c1e9b00 */
[----:B------:R-:W4:Y:S01]  /*1a90*/  LDG.E.64.CONSTANT R40, [R40.64] ;  /* 0x0000000a28287981 */ /* 0x000f22000c1e9b00 */
[----:B------:R-:W-:Y:S01]  /*1aa0*/  FFMA.FTZ R20, R17, R21, R18 ;  /* 0x0000001511147223 */ /* 0x000fe20000010012 */
[----:B------:R-:W-:-:S04]  /*1ab0*/  IADD3 R60, R60, 0x4, RZ ;  /* 0x000000043c3c7810 */ /* 0x000fc80007ffe0ff */
[----:B------:R-:W-:Y:S01]  /*1ac0*/  ISETP.GE.AND P1, PT, R60, R57, PT ;  /* 0x000000393c00720c */ /* 0x000fe20003f26270 */
[----:B--2---:R-:W-:Y:S02]  /*1ad0*/  FFMA.FTZ R21, R36, R22, R19 ;  /* 0x0000001624157223 */ /* 0x004fe40000010013 */
[----:B------:R-:W3:Y:S01]  /*1ae0*/  LDS.128 R16, [R7+0x30] ;  /* 0x0000300007107984 */ /* 0x000ee20000000c00 */
[----:B------:R-:W-:Y:S02]  /*1af0*/  FFMA.FTZ R20, R37, R23, R20 ;  /* 0x0000001725147223 */ /* 0x000fe40000010014 */
[----:B---3--:R-:W-:Y:S02]  /*1b00*/  FFMA.FTZ R21, R38, R16, R21 ;  /* 0x0000001026157223 */ /* 0x008fe40000010015 */
[----:B------:R-:W-:Y:S02]  /*1b10*/  FFMA.FTZ R20, R39, R17, R20 ;  /* 0x0000001127147223 */ /* 0x000fe40000010014 */
[----:B----4-:R-:W-:-:S02]  /*1b20*/  FFMA.FTZ R18, R40, R18, R21 ;  /* 0x0000001228127223 */ /* 0x010fc40000010015 */
[----:B------:R-:W-:-:S04]  /*1b30*/  FFMA.FTZ R19, R41, R19, R20 ;  /* 0x0000001329137223 */ /* 0x000fc80000010014 */
[----:B------:R-:W-:Y:S01]  /*1b40*/  FADD.FTZ R23, R18, R19 ;  /* 0x0000001312177221 */ /* 0x000fe20000010000 */
[----:B------:R-:W-:Y:S05]  /*1b50*/  BRA.DIV ~URZ, `(.L_x_22762) ;  /* 0x00002c927f007947 */ /* 0x000fea000b800000 */
[----:B------:R0:W1:Y:S02]  /*1b60*/  SHFL.BFLY PT, R16, R23, 0x1, 0x1f ;  /* 0x0c201f0017107f89 */ /* 0x00006400000e0000 */
.L_x_22796:
        /* <DEDUP_REMOVED lines=11> */
.L_x_22764:
[----:B------:R-:W-:Y:S05]  /*1c20*/  BSYNC B1 ;  /* 0x0000000000017941 */ /* 0x000fea0003800000 */
.L_x_22763:
[----:B------:R-:W-:Y:S02]  /*1c30*/  IADD3 R58, P0, R58, 0x10, RZ ;  /* 0x000000103a3a7810 */ /* 0x000fe40007f1e0ff */
[----:B-1----:R-:W-:Y:S02]  /*1c40*/  IADD3 R62, R62, 0x100, RZ ;  /* 0x000001003e3e7810 */ /* 0x002fe40007ffe0ff */
[----:B------:R-:W-:Y:S01]  /*1c50*/  IADD3 R63, R63, 0x40, RZ ;  /* 0x000000403f3f7810 */ /* 0x000fe20007ffe0ff */
[----:B------:R-:W-:Y:S01]  /*1c60*/  IMAD.X R59, RZ, RZ, R59, P0 ;  /* 0x000000ffff3b7224 */ /* 0x000fe200000e063b */
[----:B------:R-:W-:Y:S01]  /*1c70*/  IADD3 R61, R61, 0x40, RZ ;  /* 0x000000403d3d7810 */ /* 0x000fe20007ffe0ff */
[----:B0-----:R-:W-:Y:S05]  /*1c80*/  @!P1 BRA `(.L_x_22765) ;  /* 0xfffffa5000009947 */ /* 0x001fea000383ffff */
.L_x_22756:
[----:B------:R-:W-:Y:S05]  /*1c90*/  BSYNC B0 ;  /* 0x0000000000007941 */ /* 0x000fea0003800000 */
.L_x_22755:
[----:B------:R-:W-:Y:S05]  /*1ca0*/  BRA.DIV ~URZ, `(.L_x_22766) ;  /* 0x00002bc27f007947 */ /* 0x000fea000b800000 */
[----:B------:R0:W1:Y:S02]  /*1cb0*/  SHFL.BFLY PT, R4, R49, 0x10, 0x1f ;  /* 0x0e001f0031047f89 */ /* 0x00006400000e0000 */
.L_x_22797:
[----:B01----:R-:W-:Y:S01]  /*1cc0*/  FMNMX.FTZ R49, R4, R49, !PT ;  /* 0x0000003104317209 */ /* 0x003fe20007810000 */
[----:B------:R-:W-:Y:S05]  /*1cd0*/  BRA.DIV ~URZ, `(.L_x_22767) ;  /* 0x00002c127f007947 */ /* 0x000fea000b800000 */
[----:B------:R-:W0:Y:S02]  /*1ce0*/  SHFL.BFLY PT, R3, R49, 0x8, 0x1f ;  /* 0x0d001f0031037f89 */ /* 0x000e2400000e0000 */
[----:B0-----:R-:W-:-:S05]  /*1cf0*/  FMNMX.FTZ R3, R49, R3, !PT ;  /* 0x0000000331037209 */ /* 0x001fca0007810000 */
[----:B------:R-:W0:Y:S02]  /*1d00*/  SHFL.BFLY PT, R4, R3, 0x4, 0x1f ;  /* 0x0c801f0003047f89 */ /* 0x000e2400000e0000 */
[----:B0-----:R-:W-:-:S05]  /*1d10*/  FMNMX.FTZ R4, R3, R4, !PT ;  /* 0x0000000403047209 */ /* 0x001fca0007810000 */
[----:B------:R0:W1:Y:S02]  /*1d20*/  SHFL.BFLY PT, R5, R4, 0x2, 0x1f ;  /* 0x0c401f0004057f89 */ /* 0x00006400000e0000 */
.L_x_22798:
        /* <DEDUP_REMOVED lines=37> */
.L_x_22772:
        /* <DEDUP_REMOVED lines=11> */
.L_x_22771:
[----:B------:R-:W-:Y:S05]  /*2030*/  BSYNC B1 ;  /* 0x0000000000017941 */ /* 0x000fea0003800000 */
.L_x_22770:
        /* <DEDUP_REMOVED lines=10> */
.L_x_22775:
        /* <DEDUP_REMOVED lines=100> */
.L_x_22774:
[----:B------:R-:W-:Y:S05]  /*2720*/  BSYNC B1 ;  /* 0x0000000000017941 */ /* 0x000fea0003800000 */
.L_x_22773:
        /* <DEDUP_REMOVED lines=55> */
.L_x_22777:
[----:B------:R-:W-:Y:S05]  /*2aa0*/  BSYNC B1 ;  /* 0x0000000000017941 */ /* 0x000fea0003800000 */
.L_x_22776:
        /* <DEDUP_REMOVED lines=26> */
.L_x_22769:
[----:B------:R-:W-:Y:S05]  /*2c50*/  BSYNC B0 ;  /* 0x0000000000007941 */ /* 0x000fea0003800000 */
.L_x_22768:
        /* <DEDUP_REMOVED lines=45> */
.L_x_22782:
        /* <DEDUP_REMOVED lines=8> */
.L_x_22781:
[----:B------:R-:W-:Y:S05]  /*2fb0*/  BSYNC B1 ;  /* 0x0000000000017941 */ /* 0x000fea0003800000 */
.L_x_22780:
        /* <DEDUP_REMOVED lines=10> */
.L_x_22785:
        /* <DEDUP_REMOVED lines=52> */
.L_x_22784:
[----:B------:R-:W-:Y:S05]  /*33a0*/  BSYNC B1 ;  /* 0x0000000000017941 */ /* 0x000fea0003800000 */
.L_x_22783:
        /* <DEDUP_REMOVED lines=31> */
.L_x_22787:
[----:B------:R-:W-:Y:S05]  /*35a0*/  BSYNC B1 ;  /* 0x0000000000017941 */ /* 0x000fea0003800000 */
.L_x_22786:
        /* <DEDUP_REMOVED lines=14> */
.L_x_22779:
[----:B------:R-:W-:Y:S05]  /*3690*/  BSYNC B0 ;  /* 0x0000000000007941 */ /* 0x000fea0003800000 */
.L_x_22778:
[----:B------:R-:W-:Y:S01]  /*36a0*/  BAR.SYNC.DEFER_BLOCKING 0x0 ;  /* 0x0000000000007b1d */ /* 0x000fe20000010000 */
[----:B------:R-:W-:Y:S02]  /*36b0*/  ISETP.NE.AND P0, PT, R0, RZ, PT ;  /* 0x000000ff0000720c */ /* 0x000fe40003f05270 */
[----:B------:R-:W-:-:S03]  /*36c0*/  ISETP.GE.AND P1, PT, R50, R57, PT ;  /* 0x000000393200720c */ /* 0x000fc60003f26270 */
[----:B------:R-:W-:Y:S10]  /*36d0*/  BSSY B0, `(.L_x_22788) ;  /* 0x000001e000007945 */ /* 0x000ff40003800000 */
[----:B------:R-:W-:Y:S01]  /*36e0*/  @P1 CS2R R24, SRZ ;  /* 0x0000000000181805 */ /* 0x000fe2000001ff00 */
[----:B------:R-:W-:Y:S05]  /*36f0*/  @P0 BRA `(.L_x_22789) ;  /* 0x000001b000000947 */ /* 0x000fea0003800000 */
[----:B------:R-:W1:Y:S01]  /*3700*/  S2UR UR4, SR_CTAID.Y ;  /* 0x00000000000479c3 */ /* 0x000e620000002600 */
[----:B------:R-:W-:-:S02]  /*3710*/  ULDC UR6, c[0x0][0xc] ;  /* 0x0000030000067ab9 */ /* 0x000fc40000000800 */
        /* <DEDUP_REMOVED lines=25> */
.L_x_22789:
[----:B------:R-:W-:Y:S05]  /*38b0*/  BSYNC B0 ;  /* 0x0000000000007941 */ /* 0x000fea0003800000 */
.L_x_22788:
[----:B------:R-:W-:Y:S01]  /*38c0*/  BSSY B0, `(.L_x_22790) ;  /* 0x0000082000007945 */ /* 0x000fe20003800000 */
[----:B------:R-:W-:Y:S02]  /*38d0*/  @P1 IMAD.MOV.U32 R29, RZ, RZ, RZ ;  /* 0x000000ffff1d1224 */ /* 0x000fe400078e00ff */
[----:B------:R-:W-:Y:S01]  /*38e0*/  @P1 IMAD.MOV.U32 R30, RZ, RZ, RZ ;  /* 0x000000ffff1e1224 */ /* 0x000fe200078e00ff */
[----:B------:R-:W-:Y:S05]  /*38f0*/  @P1 BRA `(.L_x_22791) ;  /* 0x000007e000001947 */ /* 0x000fea0003800000 */
        /* <DEDUP_REMOVED lines=11> */
[----:B------:R-:W-:Y:S01]  /*39b0*/  SHF.R.S32.HI R33, RZ, 0x1f, R33 ;  /* 0x0000001fff217819 */ /* 0x000fe20000011421 */
[----:B------:R-:W-:-:S02]  /*39c0*/  IMAD.MOV.U32 R29, RZ, RZ, RZ ;  /* 0x000000ffff1d7224 */ /* 0x000fc400078e00ff */
[----:B------:R-:W-:Y:S01]  /*39d0*/  IMAD.MOV.U32 R30, RZ, RZ, RZ ;  /* 0x000000ffff1e7224 */ /* 0x000fe200078e00ff */
        /* <DEDUP_REMOVED lines=11> */
[----:B-1----:R-:W-:Y:S01]  /*3a90*/  IMAD R5, R6, 0x200, R5 ;  /* 0x0000020006057824 */ /* 0x002fe200078e0205 */
[----:B------:R-:W-:-:S02]  /*3aa0*/  LEA.HI.X R27, R27, c[0x0][0x19c], R8, 0x2, P0 ;  /* 0x000067001b1b7a11 */ /* 0x000fc400000f1408 */
[----:B------:R-:W-:Y:S02]  /*3ab0*/  LEA R32, R4, 0xa0, 0x4 ;  /* 0x000000a004207811 */ /* 0x000fe400078e20ff */
[C---:B------:R-:W-:Y:S02]  /*3ac0*/  IADD3 R34, R28.reuse, 0x100, RZ ;  /* 0x000001001c227810 */ /* 0x040fe40007ffe0ff */
[----:B------:R-:W-:Y:S02]  /*3ad0*/  IADD3 R35, R28, 0x180, RZ ;  /* 0x000001801c237810 */ /* 0x000fe40007ffe0ff */
[----:B------:R-:W-:Y:S02]  /*3ae0*/  IADD3 R37, R5, 0x3, RZ ;  /* 0x0000000305257810 */ /* 0x000fe40007ffe0ff */
.L_x_22792:
[----:B------:R-:W2:Y:S04]  /*3af0*/  LDG.E.CONSTANT R4, [R26.64] ;  /* 0x0000000a1a047981 */ /* 0x000ea8000c1e9900 */
[----:B------:R0:W1:Y:S01]  /*3b00*/  LDS.128 R20, [R32] ;  /* 0x0000000020147984 */ /* 0x0000620000000c00 */
        /* <DEDUP_REMOVED lines=9> */
[CC--:B------:R-:W-:Y:S02]  /*3ba0*/  IADD3 R9, P0, R34.reuse, R8.reuse, RZ ;  /* 0x0000000822097210 */ /* 0x0c0fe40007f1e0ff */
[----:B------:R-:W-:Y:S01]  /*3bb0*/  IADD3 R14, P2, R35, R8, RZ ;  /* 0x00000008230e7210 */ /* 0x000fe20007f5e0ff */
[----:B------:R2:W3:Y:S01]  /*3bc0*/  LDG.E.128.CONSTANT R4, [R38.64] ;  /* 0x0000000a26047981 */ /* 0x0004e2000c1e9d00 */
[----:B------:R-:W-:Y:S02]  /*3bd0*/  LEA.HI.X.SX32 R8, R34, R15, 0x1, P0 ;  /* 0x0000000f22087211 */ /* 0x000fe400000f0eff */
[----:B------:R-:W-:Y:S02]  /*3be0*/  LEA R12, P1, R9, c[0x0][0x188], 0x2 ;  /* 0x00006200090c7a11 */ /* 0x000fe400078210ff */
[----:B------:R-:W-:-:S02]  /*3bf0*/  LEA R16, P0, R14, c[0x0][0x188], 0x2 ;  /* 0x000062000e107a11 */ /* 0x000fc400078010ff */
[----:B------:R-:W-:Y:S02]  /*3c00*/  LEA.HI.X.SX32 R15, R35, R15, 0x1, P2 ;  /* 0x0000000f230f7211 */ /* 0x000fe400010f0eff */
[----:B------:R-:W-:Y:S02]  /*3c10*/  LEA.HI.X R13, R9, c[0x0][0x18c], R8, 0x2, P1 ;  /* 0x00006300090d7a11 */ /* 0x000fe400008f1408 */
[----:B------:R-:W-:Y:S01]  /*3c20*/  LEA.HI.X R17, R14, c[0x0][0x18c], R15, 0x2, P0 ;  /* 0x000063000e117a11 */ /* 0x000fe200000f140f */
[----:B------:R2:W4:Y:S04]  /*3c30*/  LDG.E.128.CONSTANT R8, [R38.64+0x200] ;  /* 0x0002000a26087981 */ /* 0x000528000c1e9d00 */
[----:B------:R-:W4:Y:S04]  /*3c40*/  LDG.E.128.CONSTANT R12, [R12.64] ;  /* 0x0000000a0c0c7981 */ /* 0x000f28000c1e9d00 */
[----:B------:R-:W4:Y:S01]  /*3c50*/  LDG.E.128.CONSTANT R16, [R16.64] ;  /* 0x0000000a10107981 */ /* 0x000f22000c1e9d00 */
[----:B------:R-:W-:Y:S01]  /*3c60*/  IMAD.IADD R36, R31, 0x1, R50 ;  /* 0x000000011f247824 */ /* 0x000fe200078e0232 */
[----:B------:R-:W-:-:S02]  /*3c70*/  IADD3 R50, R50, 0x4, RZ ;  /* 0x0000000432327810 */ /* 0x000fc40007ffe0ff */
[----:B0-----:R-:W-:Y:S02]  /*3c80*/  IADD3 R32, R32, 0x100, RZ ;  /* 0x0000010020207810 */ /* 0x001fe40007ffe0ff */
[----:B------:R-:W-:-:S13]  /*3c90*/  ISETP.NE.AND P1, PT, R36, -0x2, PT ;  /* 0xfffffffe2400780c */ /* 0x000fda0003f25270 */
[C---:B------:R-:W-:Y:S02]  /*3ca0*/  @!P1 IADD3 R41, R37.reuse, -0x3, RZ ;  /* 0xfffffffd25299810 */ /* 0x040fe40007ffe0ff */
[----:B------:R-:W-:Y:S02]  /*3cb0*/  @!P1 IADD3 R43, R37, -0x2, RZ ;  /* 0xfffffffe252b9810 */ /* 0x000fe40007ffe0ff */
[-C--:B------:R-:W-:Y:S02]  /*3cc0*/  @!P1 ISETP.GE.AND P3, PT, R41, R56.reuse, PT ;  /* 0x000000382900920c */ /* 0x080fe40003f66270 */
[----:B------:R-:W-:Y:S02]  /*3cd0*/  @!P1 ISETP.GE.AND P6, PT, R43, R56, PT ;  /* 0x000000382b00920c */ /* 0x000fe40003fc6270 */
[C---:B------:R-:W-:Y:S02]  /*3ce0*/  @!P1 IADD3 R45, R37.reuse, -0x1, RZ ;  /* 0xffffffff252d9810 */ /* 0x040fe40007ffe0ff */
[----:B--2---:R-:W-:-:S02]  /*3cf0*/  @!P1 IADD3 R39, R37, -0x3, RZ ;  /* 0xfffffffd25279810 */ /* 0x004fc40007ffe0ff */
[----:B------:R-:W-:Y:S02]  /*3d00*/  @!P1 IADD3 R41, R37, -0x2, RZ ;  /* 0xfffffffe25299810 */ /* 0x000fe40007ffe0ff */
[-C--:B------:R-:W-:Y:S02]  /*3d10*/  @!P1 ISETP.GE.AND P0, PT, R45, R56.reuse, PT ;  /* 0x000000382d00920c */ /* 0x080fe40003f06270 */
[-C--:B------:R-:W-:Y:S02]  /*3d20*/  @!P1 ISETP.GE.AND P5, PT, R39, R56.reuse, PT ;  /* 0x000000382700920c */ /* 0x080fe40003fa6270 */
[----:B------:R-:W-:Y:S02]  /*3d30*/  @!P1 ISETP.GE.AND P4, PT, R41, R56, PT ;  /* 0x000000382900920c */ /* 0x000fe40003f86270 */
[C---:B------:R-:W-:Y:S02]  /*3d40*/  @!P1 IADD3 R41, R37.reuse, -0x1, RZ ;  /* 0xffffffff25299810 */ /* 0x040fe40007ffe0ff */
[----:B------:R-:W-:-:S04]  /*3d50*/  @!P1 IADD3 R43, R37, -0x1, RZ ;  /* 0xffffffff252b9810 */ /* 0x000fc80007ffe0ff */
[-C--:B------:R-:W-:Y:S02]  /*3d60*/  @!P1 ISETP.GE.AND P2, PT, R43, R56.reuse, PT ;  /* 0x000000382b00920c */ /* 0x080fe40003f46270 */
[----:B---3--:R-:W-:Y:S02]  /*3d70*/  @!P1 FSEL R4, R4, RZ, !P3 ;  /* 0x000000ff04049208 */ /* 0x008fe40005800000 */
[----:B------:R-:W-:Y:S02]  /*3d80*/  @!P1 FSEL R5, R5, RZ, !P6 ;  /* 0x000000ff05059208 */ /* 0x000fe40007000000 */
[-C--:B------:R-:W-:Y:S02]  /*3d90*/  @!P1 ISETP.GE.AND P3, PT, R39, R56.reuse, PT ;  /* 0x000000382700920c */ /* 0x080fe40003f66270 */
[----:B------:R-:W-:Y:S01]  /*3da0*/  @!P1 ISETP.GE.AND P6, PT, R37, R56, PT ;  /* 0x000000382500920c */ /* 0x000fe20003fc6270 */
[----:B-1----:R-:W-:Y:S01]  /*3db0*/  FMUL.FTZ R5, R21, R5 ;  /* 0x0000000515057220 */ /* 0x002fe20000410000 */
[----:B------:R-:W-:-:S02]  /*3dc0*/  @!P1 IADD3 R39, R37, -0x2, RZ ;  /* 0xfffffffe25279810 */ /* 0x000fc40007ffe0ff */
[----:B------:R-:W-:Y:S01]  /*3dd0*/  @!P1 FSEL R6, R6, RZ, !P0 ;  /* 0x000000ff06069208 */ /* 0x000fe20004000000 */
[----:B------:R-:W-:Y:S01]  /*3de0*/  FFMA.FTZ R5, R20, R4, R5 ;  /* 0x0000000414057223 */ /* 0x000fe20000010005 */
[----:B------:R-:W-:Y:S02]  /*3df0*/  @!P1 FSEL R7, R7, RZ, !P6 ;  /* 0x000000ff07079208 */ /* 0x000fe40007000000 */
[----:B------:R-:W-:Y:S01]  /*3e00*/  @!P1 ISETP.GE.AND P0, PT, R39, R56, PT ;  /* 0x000000382700920c */ /* 0x000fe20003f06270 */
[----:B------:R-:W-:Y:S01]  /*3e10*/  FFMA.FTZ R6, R22, R6, R5 ;  /* 0x0000000616067223 */ /* 0x000fe20000010005 */
[----:B------:R-:W-:Y:S02]  /*3e20*/  @!P1 ISETP.GE.AND P6, PT, R41, R56, PT ;  /* 0x000000382900920c */ /* 0x000fe40003fc6270 */
[----:B------:R-:W-:Y:S01]  /*3e30*/  @!P1 IADD3 R39, R37, -0x3, RZ ;  /* 0xfffffffd25279810 */ /* 0x000fe20007ffe0ff */
[----:B------:R-:W-:Y:S01]  /*3e40*/  FFMA.FTZ R7, R23, R7, R6 ;  /* 0x0000000717077223 */ /* 0x000fe20000010006 */
[----:B------:R-:W-:-:S02]  /*3e50*/  @!P1 IADD3 R41, R37, -0x2, RZ ;  /* 0xfffffffe25299810 */ /* 0x000fc40007ffe0ff */
[----:B----4-:R-:W-:Y:S01]  /*3e60*/  @!P1 FSEL R8, R8, RZ, !P5 ;  /* 0x000000ff08089208 */ /* 0x010fe20006800000 */
[----:B------:R-:W-:Y:S01]  /*3e70*/  FADD.FTZ R30, R7, R30 ;  /* 0x0000001e071e7221 */ /* 0x000fe20000010000 */
[----:B------:R-:W-:Y:S02]  /*3e80*/  @!P1 FSEL R9, R9, RZ, !P4 ;  /* 0x000000ff09099208 */ /* 0x000fe40006000000 */
[-C--:B------:R-:W-:Y:S02]  /*3e90*/  @!P1 ISETP.GE.AND P4, PT, R39, R56.reuse, PT ;  /* 0x000000382700920c */ /* 0x080fe40003f86270 */
[----:B------:R-:W-:Y:S01]  /*3ea0*/  @!P1 ISETP.GE.AND P5, PT, R41, R56, PT ;  /* 0x000000382900920c */ /* 0x000fe20003fa6270 */
[----:B------:R-:W-:Y:S01]  /*3eb0*/  FMUL.FTZ R9, R21, R9 ;  /* 0x0000000915097220 */ /* 0x000fe20000410000 */
[----:B------:R-:W-:Y:S02]  /*3ec0*/  @!P1 IADD3 R39, R37, -0x1, RZ ;  /* 0xffffffff25279810 */ /* 0x000fe40007ffe0ff */
[----:B------:R-:W-:Y:S01]  /*3ed0*/  @!P1 FSEL R13, R13, RZ, !P0 ;  /* 0x000000ff0d0d9208 */ /* 0x000fe20004000000 */
[----:B------:R-:W-:Y:S01]  /*3ee0*/  FFMA.FTZ R9, R20, R8, R9 ;  /* 0x0000000814097223 */ /* 0x000fe20000010009 */
[----:B------:R-:W-:-:S02]  /*3ef0*/  @!P1 FSEL R17, R17, RZ, !P5 ;  /* 0x000000ff11119208 */ /* 0x000fc40006800000 */
[----:B------:R-:W-:Y:S01]  /*3f00*/  @!P1 ISETP.GE.AND P0, PT, R39, R56, PT ;  /* 0x000000382700920c */ /* 0x000fe20003f06270 */
[C---:B------:R-:W-:Y:S01]  /*3f10*/  FMUL.FTZ R13, R21.reuse, R13 ;  /* 0x0000000d150d7220 */ /* 0x040fe20000410000 */
[----:B------:R-:W-:Y:S01]  /*3f20*/  @!P1 FSEL R12, R12, RZ, !P3 ;  /* 0x000000ff0c0c9208 */ /* 0x000fe20005800000 */
[----:B------:R-:W-:Y:S01]  /*3f30*/  FMUL.FTZ R17, R21, R17 ;  /* 0x0000001115117220 */ /* 0x000fe20000410000 */
[----:B------:R-:W-:Y:S02]  /*3f40*/  @!P1 FSEL R16, R16, RZ, !P4 ;  /* 0x000000ff10109208 */ /* 0x000fe40006000000 */
[----:B------:R-:W-:Y:S01]  /*3f50*/  @!P1 FSEL R18, R18, RZ, !P0 ;  /* 0x000000ff12129208 */ /* 0x000fe20004000000 */
[----:B------:R-:W-:Y:S01]  /*3f60*/  FFMA.FTZ R13, R20, R12, R13 ;  /* 0x0000000c140d7223 */ /* 0x000fe2000001000d */
[----:B------:R-:W-:Y:S01]  /*3f70*/  ISETP.GE.AND P0, PT, R50, R57, PT ;  /* 0x000000393200720c */ /* 0x000fe20003f06270 */
[----:B------:R-:W-:Y:S01]  /*3f80*/  FFMA.FTZ R17, R20, R16, R17 ;  /* 0x0000001014117223 */ /* 0x000fe20000010011 */
[----:B------:R-:W-:-:S02]  /*3f90*/  @!P1 FSEL R10, R10, RZ, !P2 ;  /* 0x000000ff0a0a9208 */ /* 0x000fc40005000000 */
[C---:B------:R-:W-:Y:S01]  /*3fa0*/  @!P1 ISETP.GE.AND P2, PT, R37.reuse, R56, PT ;  /* 0x000000382500920c */ /* 0x040fe20003f46270 */
[----:B------:R-:W-:Y:S01]  /*3fb0*/  FFMA.FTZ R18, R22, R18, R17 ;  /* 0x0000001216127223 */ /* 0x000fe20000010011 */
[----:B------:R-:W-:Y:S01]  /*3fc0*/  @!P1 FSEL R14, R14, RZ, !P6 ;  /* 0x000000ff0e0e9208 */ /* 0x000fe20007000000 */
[C---:B------:R-:W-:Y:S01]  /*3fd0*/  FFMA.FTZ R10, R22.reuse, R10, R9 ;  /* 0x0000000a160a7223 */ /* 0x040fe20000010009 */
[CC--:B------:R-:W-:Y:S02]  /*3fe0*/  @!P1 ISETP.GE.AND P3, PT, R37.reuse, R56.reuse, PT ;  /* 0x000000382500920c */ /* 0x0c0fe40003f66270 */
[----:B------:R-:W-:Y:S01]  /*3ff0*/  @!P1 ISETP.GE.AND P4, PT, R37, R56, PT ;  /* 0x000000382500920c */ /* 0x000fe20003f86270 */
[----:B------:R-:W-:Y:S01]  /*4000*/  FFMA.FTZ R14, R22, R14, R13 ;  /* 0x0000000e160e7223 */ /* 0x000fe2000001000d */
[----:B------:R-:W-:Y:S02]  /*4010*/  @!P1 FSEL R11, R11, RZ, !P2 ;  /* 0x000000ff0b0b9208 */ /* 0x000fe40005000000 */
[----:B------:R-:W-:-:S02]  /*4020*/  @!P1 FSEL R15, R15, RZ, !P3 ;  /* 0x000000ff0f0f9208 */ /* 0x000fc40005800000 */
[----:B------:R-:W-:Y:S01]  /*4030*/  @!P1 FSEL R19, R19, RZ, !P4 ;  /* 0x000000ff13139208 */ /* 0x000fe20006000000 */
[C---:B------:R-:W-:Y:S01]  /*4040*/  FFMA.FTZ R10, R23.reuse, R11, R10 ;  /* 0x0000000b170a7223 */ /* 0x040fe2000001000a */
[----:B------:R-:W-:Y:S01]  /*4050*/  IADD3 R26, P1, R26, 0x10, RZ ;  /* 0x000000101a1a7810 */ /* 0x000fe20007f3e0ff */
[----:B------:R-:W-:Y:S01]  /*4060*/  FFMA.FTZ R14, R23, R15, R14 ;  /* 0x0000000f170e7223 */ /* 0x000fe2000001000e */
[----:B------:R-:W-:Y:S01]  /*4070*/  IADD3 R37, R37, 0x40, RZ ;  /* 0x0000004025257810 */ /* 0x000fe20007ffe0ff */
[----:B------:R-:W-:Y:S02]  /*4080*/  FFMA.FTZ R19, R23, R19, R18 ;  /* 0x0000001317137223 */ /* 0x000fe40000010012 */
[----:B------:R-:W-:Y:S02]  /*4090*/  FADD.FTZ R29, R10, R29 ;  /* 0x0000001d0a1d7221 */ /* 0x000fe40000010000 */
[----:B------:R-:W-:Y:S02]  /*40a0*/  FADD.FTZ R25, R14, R25 ;  /* 0x000000190e197221 */ /* 0x000fe40000010000 */
[----:B------:R-:W-:-:S02]  /*40b0*/  FADD.FTZ R24, R19, R24 ;  /* 0x0000001813187221 */ /* 0x000fc40000010000 */
[----:B------:R-:W-:Y:S01]  /*40c0*/  IMAD.X R27, RZ, RZ, R27, P1 ;  /* 0x000000ffff1b7224 */ /* 0x000fe200008e061b */
[----:B------:R-:W-:Y:S05]  /*40d0*/  @!P0 BRA `(.L_x_22792) ;  /* 0xfffffa1000008947 */ /* 0x000fea000383ffff */
.L_x_22791:
[----:B------:R-:W-:Y:S05]  /*40e0*/  BSYNC B0 ;  /* 0x0000000000007941 */ /* 0x000fea0003800000 */
.L_x_22790:
[----:B0-----:R-:W0:Y:S01]  /*40f0*/  SHFL.BFLY PT, R3, R30, 0x2, 0x1f ;  /* 0x0c401f001e037f89 */ /* 0x001e2200000e0000 */
[----:B------:R-:W-:Y:S01]  /*4100*/  LOP3.LUT R10, R52, 0x3, RZ, 0xc0, !PT ;  /* 0x00000003340a7812 */ /* 0x000fe200078ec0ff */
[----:B------:R-:W-:Y:S01]  /*4110*/  BSSY B0, `(.L_x_22793) ;  /* 0x000003a000007945 */ /* 0x000fe20003800000 */
[----:B------:R-:W-:Y:S01]  /*4120*/  SHF.R.S32.HI R11, RZ, 0x1f, R52 ;  /* 0x0000001fff0b7819 */ /* 0x000fe20000011434 */
[----:B------:R-:W1:Y:S04]  /*4130*/  SHFL.BFLY PT, R2, R29, 0x2, 0x1f ;  /* 0x0c401f001d027f89 */ /* 0x000e6800000e0000 */
[----:B------:R-:W-:Y:S01]  /*4140*/  BAR.SYNC.DEFER_BLOCKING 0x0 ;  /* 0x0000000000007b1d */ /* 0x000fe20000010000 */
[----:B------:R-:W-:-:S02]  /*4150*/  ISETP.NE.AND P2, PT, R10, RZ, PT ;  /* 0x000000ff0a00720c */ /* 0x000fc40003f45270 */
[----:B------:R-:W-:Y:S02]  /*4160*/  LOP3.LUT R10, R0, 0xffffffc0, RZ, 0xc0, !PT ;  /* 0xffffffc0000a7812 */ /* 0x000fe400078ec0ff */
[----:B------:R-:W-:Y:S01]  /*4170*/  LEA.HI R11, R11, R52, RZ, 0x2 ;  /* 0x000000340b0b7211 */ /* 0x000fe200078f10ff */
[----:B------:R-:W2:Y:S01]  /*4180*/  SHFL.BFLY PT, R6, R25, 0x2, 0x1f ;  /* 0x0c401f0019067f89 */ /* 0x000ea200000e0000 */
[----:B------:R-:W-:Y:S02]  /*4190*/  ISETP.NE.OR P1, PT, R10, 0x40, P2 ;  /* 0x000000400a00780c */ /* 0x000fe40001725670 */
[----:B------:R-:W-:Y:S01]  /*41a0*/  SHF.R.S32.HI R10, RZ, 0x2, R11 ;  /* 0x00000002ff0a7819 */ /* 0x000fe2000001140b */
[----:B------:R-:W3:Y:S01]  /*41b0*/  SHFL.BFLY PT, R5, R24, 0x2, 0x1f ;  /* 0x0c401f0018057f89 */ /* 0x000ee200000e0000 */
[----:B------:R-:W-:Y:S01]  /*41c0*/  ISETP.GT.OR P0, PT, R0, 0x3f, P2 ;  /* 0x0000003f0000780c */ /* 0x000fe20001704670 */
[----:B0-----:R-:W-:Y:S02]  /*41d0*/  FADD.FTZ R3, R3, R30 ;  /* 0x0000001e03037221 */ /* 0x001fe40000010000 */
[----:B-1----:R-:W-:-:S03]  /*41e0*/  FADD.FTZ R4, R2, R29 ;  /* 0x0000001d02047221 */ /* 0x002fc60000010000 */
[----:B------:R-:W0:Y:S01]  /*41f0*/  SHFL.BFLY PT, R2, R3, 0x1, 0x1f ;  /* 0x0c201f0003027f89 */ /* 0x000e2200000e0000 */
[----:B--2---:R-:W-:Y:S02]  /*4200*/  FADD.FTZ R6, R6, R25 ;  /* 0x0000001906067221 */ /* 0x004fe40000010000 */
[----:B---3--:R-:W-:-:S03]  /*4210*/  FADD.FTZ R8, R5, R24 ;  /* 0x0000001805087221 */ /* 0x008fc60000010000 */
[----:B------:R-:W1:Y:S04]  /*4220*/  SHFL.BFLY PT, R7, R6, 0x1, 0x1f ;  /* 0x0c201f0006077f89 */ /* 0x000e6800000e0000 */
[----:B------:R-:W2:Y:S04]  /*4230*/  SHFL.BFLY PT, R5, R4, 0x1, 0x1f ;  /* 0x0c201f0004057f89 */ /* 0x000ea800000e0000 */
[----:B------:R-:W3:Y:S01]  /*4240*/  SHFL.BFLY PT, R9, R8, 0x1, 0x1f ;  /* 0x0c201f0008097f89 */ /* 0x000ee200000e0000 */
[----:B0-----:R-:W-:Y:S01]  /*4250*/  FADD.FTZ R11, R3, R2 ;  /* 0x00000002030b7221 */ /* 0x001fe20000010000 */
[----:B------:R-:W-:Y:S01]  /*4260*/  LOP3.LUT R3, R0, 0xffffffe0, RZ, 0xc0, !PT ;  /* 0xffffffe000037812 */ /* 0x000fe200078ec0ff */
[----:B------:R-:W-:-:S03]  /*4270*/  IMAD R2, R53, 0x20, R10 ;  /* 0x0000002035027824 */ /* 0x000fc600078e020a */
[----:B------:R-:W-:Y:S02]  /*4280*/  ISETP.NE.OR P4, PT, R3, 0x20, P2 ;  /* 0x000000200300780c */ /* 0x000fe40001785670 */
[----:B------:R-:W-:Y:S01]  /*4290*/  @!P1 STS [R2.X4+-0x60], R11 ;  /* 0xffffa00b02009388 */ /* 0x000fe20000004800 */
[----:B------:R-:W-:-:S04]  /*42a0*/  IADD3 R3, R0, 0x1f, RZ ;  /* 0x0000001f00037810 */ /* 0x000fc80007ffe0ff */
[----:B------:R-:W-:Y:S01]  /*42b0*/  ISETP.GT.U32.AND P3, PT, R3, 0x3e, PT ;  /* 0x0000003e0300780c */ /* 0x000fe20003f64070 */
[----:B-1----:R-:W-:Y:S02]  /*42c0*/  FADD.FTZ R15, R6, R7 ;  /* 0x00000007060f7221 */ /* 0x002fe40000010000 */
[----:B--2---:R-:W-:-:S03]  /*42d0*/  FADD.FTZ R13, R4, R5 ;  /* 0x00000005040d7221 */ /* 0x004fc60000010000 */
[----:B------:R-:W-:Y:S01]  /*42e0*/  @!P1 STS [R2.X4+-0x20], R15 ;  /* 0xffffe00f02009388 */ /* 0x000fe20000004800 */
[----:B---3--:R-:W-:-:S03]  /*42f0*/  FADD.FTZ R17, R8, R9 ;  /* 0x0000000908117221 */ /* 0x008fc60000010000 */
[----:B------:R-:W-:Y:S04]  /*4300*/  @!P1 STS [R2.X4+-0x40], R13 ;  /* 0xffffc00d02009388 */ /* 0x000fe80000004800 */
[----:B------:R-:W-:Y:S04]  /*4310*/  @!P1 STS [R2.X4], R17 ;  /* 0x0000001102009388 */ /* 0x000fe80000004800 */
        /* <DEDUP_REMOVED lines=25> */
.L_x_22794:
[----:B0-----:R-:W-:Y:S05]  /*44b0*/  BSYNC B0 ;  /* 0x0000000000007941 */ /* 0x001fea0003800000 */
.L_x_22793:
        /* <DEDUP_REMOVED lines=21> */
[C---:B------:R-:W-:Y:S02]  /*4610*/  IADD3 R0, R10.reuse, 0x8, RZ ;  /* 0x000000080a007810 */ /* 0x040fe40007ffe0ff */
[C---:B------:R-:W-:Y:S02]  /*4620*/  IADD3 R5, R10.reuse, 0x18, RZ ;  /* 0x000000180a057810 */ /* 0x040fe40007ffe0ff */
[----:B------:R-:W-:Y:S02]  /*4630*/  LEA.HI.X.SX32 R10, R10, UR7, 0x1, P0 ;  /* 0x000000070a0a7c11 */ /* 0x000fe400080f0eff */
[----:B------:R-:W-:-:S02]  /*4640*/  LEA R2, P0, R3, c[0x0][0x170], 0x2 ;  /* 0x00005c0003027a11 */ /* 0x000fc400078010ff */
[----:B------:R-:W-:Y:S02]  /*4650*/  IADD3 R7, P2, R4, UR4, RZ ;  /* 0x0000000404077c10 */ /* 0x000fe4000ff5e0ff */
[----:B------:R-:W-:Y:S02]  /*4660*/  IADD3 R12, P1, R0, UR4, RZ ;  /* 0x00000004000c7c10 */ /* 0x000fe4000ff3e0ff */
[----:B------:R-:W-:Y:S02]  /*4670*/  IADD3 R9, P3, R5, UR4, RZ ;  /* 0x0000000405097c10 */ /* 0x000fe4000ff7e0ff */
[----:B------:R-:W-:Y:S02]  /*4680*/  LEA.HI.X R3, R3, c[0x0][0x174], R10, 0x2, P0 ;  /* 0x00005d0003037a11 */ /* 0x000fe400000f140a */
[----:B------:R-:W-:Y:S02]  /*4690*/  LEA.HI.X.SX32 R10, R4, UR7, 0x1, P2 ;  /* 0x00000007040a7c11 */ /* 0x000fe400090f0eff */
[----:B------:R-:W-:Y:S01]  /*46a0*/  LEA.HI.X.SX32 R19, R0, UR7, 0x1, P1 ;  /* 0x0000000700137c11 */ /* 0x000fe200088f0eff */
[----:B------:R-:W-:Y:S01]  /*46b0*/  STG.E [R2.64], R11 ;  /* 0x0000000b02007986 */ /* 0x000fe2000c10190a */
[----:B------:R-:W-:-:S02]  /*46c0*/  LEA R4, P0, R12, c[0x0][0x170], 0x2 ;  /* 0x00005c000c047a11 */ /* 0x000fc400078010ff */
[----:B------:R-:W-:Y:S02]  /*46d0*/  LEA R6, P1, R7, c[0x0][0x170], 0x2 ;  /* 0x00005c0007067a11 */ /* 0x000fe400078210ff */
[----:B------:R-:W-:Y:S02]  /*46e0*/  LEA.HI.X.SX32 R0, R5, UR7, 0x1, P3 ;  /* 0x0000000705007c11 */ /* 0x000fe400098f0eff */
        /* <DEDUP_REMOVED lines=8> */
.L_x_22758:
[----:B------:R-:W-:Y:S01]  /*4770*/  IMAD.MOV.U32 R18, RZ, RZ, R23 ;  /* 0x000000ffff127224 */ /* 0x000fe200078e0017 */
[----:B------:R-:W-:Y:S01]  /*4780*/  MOV R16, 0x47d0 ;  /* 0x000047d000107802 */ /* 0x000fe20000000f00 */
[----:B------:R-:W-:-:S02]  /*4790*/  IMAD.MOV.U32 R19, RZ, RZ, 0x1 ;  /* 0x00000001ff137424 */ /* 0x000fc400078e00ff */
[----:B------:R-:W-:Y:S02]  /*47a0*/  IMAD.MOV.U32 R20, RZ, RZ, 0x1f ;  /* 0x0000001fff147424 */ /* 0x000fe400078e00ff */
[----:B------:R-:W-:Y:S02]  /*47b0*/  IMAD.MOV.U32 R21, RZ, RZ, -0x1 ;  /* 0xffffffffff157424 */ /* 0x000fe400078e00ff */
[----:B------:R-:W-:Y:S05]  /*47c0*/  CALL.REL.NOINC `($__internal_404_$__cuda_sm70_shflsync_bfly_p) ;  /* 0x0000028000007944 */ /* 0x000fea0003c00000 */
[----:B-1----:R-:W-:Y:S01]  /*47d0*/  IMAD.MOV.U32 R16, RZ, RZ, R18 ;  /* 0x000000ffff107224 */ /* 0x002fe200078e0012 */
[----:B0-----:R-:W-:Y:S05]  /*47e0*/  BRA `(.L_x_22795) ;  /* 0xffffcd4000007947 */ /* 0x001fea000383ffff */
.L_x_22762:
[----:B------:R-:W-:Y:S01]  /*47f0*/  IMAD.MOV.U32 R18, RZ, RZ, R23 ;  /* 0x000000ffff127224 */ /* 0x000fe200078e0017 */
[----:B------:R-:W-:Y:S01]  /*4800*/  MOV R16, 0x4850 ;  /* 0x0000485000107802 */ /* 0x000fe20000000f00 */
[----:B------:R-:W-:Y:S02]  /*4810*/  IMAD.MOV.U32 R19, RZ, RZ, 0x1 ;  /* 0x00000001ff137424 */ /* 0x000fe400078e00ff */
[----:B------:R-:W-:Y:S02]  /*4820*/  IMAD.MOV.U32 R20, RZ, RZ, 0x1f ;  /* 0x0000001fff147424 */ /* 0x000fe400078e00ff */
[----:B------:R-:W-:Y:S02]  /*4830*/  IMAD.MOV.U32 R21, RZ, RZ, -0x1 ;  /* 0xffffffffff157424 */ /* 0x000fe400078e00ff */
[----:B------:R-:W-:Y:S05]  /*4840*/  CALL.REL.NOINC `($__internal_404_$__cuda_sm70_shflsync_bfly_p) ;  /* 0x0000020000007944 */ /* 0x000fea0003c00000 */
[----:B-1----:R-:W-:Y:S01]  /*4850*/  IMAD.MOV.U32 R16, RZ, RZ, R18 ;  /* 0x000000ffff107224 */ /* 0x002fe200078e0012 */
[----:B0-----:R-:W-:Y:S05]  /*4860*/  BRA `(.L_x_22796) ;  /* 0xffffd30000007947 */ /* 0x001fea000383ffff */
.L_x_22766:
[----:B------:R-:W-:Y:S01]  /*4870*/  IMAD.MOV.U32 R18, RZ, RZ, R49 ;  /* 0x000000ffff127224 */ /* 0x000fe200078e0031 */
[----:B------:R-:W-:Y:S01]  /*4880*/  MOV R16, 0x48d0 ;  /* 0x000048d000107802 */ /* 0x000fe20000000f00 */
[----:B------:R-:W-:-:S02]  /*4890*/  IMAD.MOV.U32 R19, RZ, RZ, 0x10 ;  /* 0x00000010ff137424 */ /* 0x000fc400078e00ff */
[----:B------:R-:W-:Y:S02]  /*48a0*/  IMAD.MOV.U32 R20, RZ, RZ, 0x1f ;  /* 0x0000001fff147424 */ /* 0x000fe400078e00ff */
[----:B------:R-:W-:Y:S02]  /*48b0*/  IMAD.MOV.U32 R21, RZ, RZ, -0x1 ;  /* 0xffffffffff157424 */ /* 0x000fe400078e00ff */
[----:B-----5:R-:W-:Y:S05]  /*48c0*/  CALL.REL.NOINC `($__internal_404_$__cuda_sm70_shflsync_bfly_p) ;  /* 0x0000018000007944 */ /* 0x020fea0003c00000 */
[----:B-1----:R-:W-:Y:S01]  /*48d0*/  IMAD.MOV.U32 R4, RZ, RZ, R18 ;  /* 0x000000ffff047224 */ /* 0x002fe200078e0012 */
[----:B0-----:R-:W-:Y:S05]  /*48e0*/  BRA `(.L_x_22797) ;  /* 0xffffd3d000007947 */ /* 0x001fea000383ffff */
.L_x_22767:
[----:B------:R-:W-:Y:S01]  /*48f0*/  IMAD.MOV.U32 R18, RZ, RZ, R49 ;  /* 0x000000ffff127224 */ /* 0x000fe200078e0031 */
[----:B------:R-:W-:Y:S01]  /*4900*/  MOV R16, 0x4950 ;  /* 0x0000495000107802 */ /* 0x000fe20000000f00 */
[----:B------:R-:W-:Y:S02]  /*4910*/  IMAD.MOV.U32 R19, RZ, RZ, 0x8 ;  /* 0x00000008ff137424 */ /* 0x000fe400078e00ff */
[----:B------:R-:W-:Y:S02]  /*4920*/  IMAD.MOV.U32 R20, RZ, RZ, 0x1f ;  /* 0x0000001fff147424 */ /* 0x000fe400078e00ff */
[----:B------:R-:W-:Y:S02]  /*4930*/  IMAD.MOV.U32 R21, RZ, RZ, -0x1 ;  /* 0xffffffffff157424 */ /* 0x000fe400078e00ff */
[----:B-----5:R-:W-:Y:S05]  /*4940*/  CALL.REL.NOINC `($__internal_404_$__cuda_sm70_shflsync_bfly_p) ;  /* 0x0000010000007944 */ /* 0x020fea0003c00000 */
[----:B-1----:R-:W-:Y:S01]  /*4950*/  FMNMX.FTZ R49, R49, R18, !PT ;  /* 0x0000001231317209 */ /* 0x002fe20007810000 */
[----:B0-----:R-:W-:Y:S01]  /*4960*/  IMAD.MOV.U32 R19, RZ, RZ, 0x4 ;  /* 0x00000004ff137424 */ /* 0x001fe200078e00ff */
[----:B------:R-:W-:Y:S01]  /*4970*/  MOV R16, 0x49c0 ;  /* 0x000049c000107802 */ /* 0x000fe20000000f00 */
[----:B------:R-:W-:-:S02]  /*4980*/  IMAD.MOV.U32 R20, RZ, RZ, 0x1f ;  /* 0x0000001fff147424 */ /* 0x000fc400078e00ff */
[----:B------:R-:W-:Y:S02]  /*4990*/  IMAD.MOV.U32 R21, RZ, RZ, -0x1 ;  /* 0xffffffffff157424 */ /* 0x000fe400078e00ff */
[----:B------:R-:W-:Y:S02]  /*49a0*/  IMAD.MOV.U32 R18, RZ, RZ, R49 ;  /* 0x000000ffff127224 */ /* 0x000fe400078e0031 */
[----:B------:R-:W-:Y:S05]  /*49b0*/  CALL.REL.NOINC `($__internal_404_$__cuda_sm70_shflsync_bfly_p) ;  /* 0x0000009000007944 */ /* 0x000fea0003c00000 */
[----:B-1----:R-:W-:Y:S01]  /*49c0*/  FMNMX.FTZ R4, R49, R18, !PT ;  /* 0x0000001231047209 */ /* 0x002fe20007810000 */
[----:B0-----:R-:W-:Y:S01]  /*49d0*/  IMAD.MOV.U32 R19, RZ, RZ, 0x2 ;  /* 0x00000002ff137424 */ /* 0x001fe200078e00ff */
[----:B------:R-:W-:Y:S01]  /*49e0*/  MOV R16, 0x4a30 ;  /* 0x00004a3000107802 */ /* 0x000fe20000000f00 */
[----:B------:R-:W-:Y:S02]  /*49f0*/  IMAD.MOV.U32 R20, RZ, RZ, 0x1f ;  /* 0x0000001fff147424 */ /* 0x000fe400078e00ff */
[----:B------:R-:W-:Y:S02]  /*4a00*/  IMAD.MOV.U32 R21, RZ, RZ, -0x1 ;  /* 0xffffffffff157424 */ /* 0x000fe400078e00ff */
[----:B------:R-:W-:Y:S02]  /*4a10*/  IMAD.MOV.U32 R18, RZ, RZ, R4 ;  /* 0x000000ffff127224 */ /* 0x000fe400078e0004 */
[----:B------:R-:W-:Y:S05]  /*4a20*/  CALL.REL.NOINC `($__internal_404_$__cuda_sm70_shflsync_bfly_p) ;  /* 0x0000002000007944 */ /* 0x000fea0003c00000 */
[----:B-1----:R-:W-:Y:S01]  /*4a30*/  IMAD.MOV.U32 R5, RZ, RZ, R18 ;  /* 0x000000ffff057224 */ /* 0x002fe200078e0012 */
[----:B0-----:R-:W-:Y:S05]  /*4a40*/  BRA `(.L_x_22798) ;  /* 0xffffd2e000007947 */ /* 0x001fea000383ffff */
        .weak           $__internal_404_$__cuda_sm70_shflsync_bfly_p
        .type           $__internal_404_$__cuda_sm70_shflsync_bfly_p,@function
        .size           $__internal_404_$__cuda_sm70_shflsync_bfly_p,(.L_x_25065 - $__internal_404_$__cuda_sm70_shflsync_bfly_p)
$__internal_404_$__cuda_sm70_shflsync_bfly_p:
[----:B------:R-:W-:Y:S01]  /*4a50*/  IMAD.MOV.U32 R17, RZ, RZ, 0x0 ;  /* 0x00000000ff117424 */ /* 0x000fe200078e00ff */
[----:B------:R-:W-:Y:S04]  /*4a60*/  WARPSYNC R21 ;  /* 0x0000001500007348 */ /* 0x000fe80003800000 */
[----:B------:R0:W1:Y:S01]  /*4a70*/  SHFL.BFLY PT, R18, R18, R19, R20 ;  /* 0x0c00001312127389 */ /* 0x00006200000e0014 */
[----:B------:R-:W-:Y:S05]  /*4a80*/  RET.REL.NODEC R16 `(_ZN4vllm25paged_attention_v2_kernelIffLi32ELi16ELi128ELNS_18Fp8KVCacheDataTypeE0ELb0ELi512EEEvPfS2_PT_PKS3_PKT0_S9_ifPKiSB_iPKfiiiSD_SD_iiiii) ;  /* 0xffffb57010007950 */ /* 0x000fea0003c3ffff */
.L_x_22799:
        /* <DEDUP_REMOVED lines=15> */
.L_x_25065:


//--------------------- .text._ZN4vllm25paged_attention_v2_kernelIffLi256ELi16ELi128ELNS_18Fp8KVCacheDataTypeE0ELb1ELi512EEEvPfS2_PT_PKS3_PKT0_S9_ifPKiSB_iPKfiiiSD_SD_iiiii --------------------------
	.section	.text._ZN4vllm25paged_attention_v2_kernelIffLi256ELi16ELi128ELNS_18Fp8KVCacheDataTypeE0ELb1ELi512EEEvPfS2_PT_PKS3_PKT0_S9_ifPKiSB_iPKfiiiSD_SD_iiiii,"ax",@progbits
	.sectioninfo	@"SHI_REGISTERS=255"
	.align	128
        .global         _ZN4vllm25paged_attention_v2_kernelIffLi256ELi16ELi128ELNS_18Fp8KVCacheDataTypeE0ELb1ELi512EEEvPfS2_PT_PKS3_PKT0_S9_ifPKiSB_iPKfiiiSD_SD_iiiii
        .type           _ZN4vllm25paged_attention_v2_kernelIffLi256ELi16ELi128ELNS_18Fp8KVCacheDataTypeE0ELb1ELi512EEEvPfS2_PT_PKS3_PKT0_S9_ifPKiSB_iPKfiiiSD_SD_iiiii,@function
        .size           _ZN4vllm25paged_attention_v2_kernelIffLi256ELi16ELi128ELNS_18Fp8KVCacheDataTypeE0ELb1ELi512EEEvPfS2_PT_PKS3_PKT0_S9_ifPKiSB_iPKfiiiSD_SD_iiiii,(.L_x_25066 - _ZN4vllm25paged_attention_v2_kernelIffLi256ELi16ELi128ELNS_18Fp8KVCacheDataTypeE0ELb1ELi512EEEvPfS2_PT_PKS3_PKT0_S9_ifPKiSB_iPKfiiiSD_SD_iiiii)
        .other          _ZN4vllm25paged_attention_v2_kernelIffLi256ELi16ELi128ELNS_18Fp8KVCacheDataTypeE0ELb1ELi512EEEvPfS2_PT_PKS3_PKT0_S9_ifPKiSB_iPKfiiiSD_SD_iiiii,@"STO_CUDA_ENTRY STV_DEFAULT"
_ZN4vllm25paged_attention_v2_kernelIffLi256ELi16ELi128ELNS_18Fp8KVCacheDataTypeE0ELb1ELi512EEEvPfS2_PT_PKS3_PKT0_S9_ifPKiSB_iPKfiiiSD_SD_iiiii:
.text._ZN4vllm25paged_attention_v2_kernelIffLi256ELi16ELi128ELNS_18Fp8KVCacheDataTypeE0ELb1ELi512EEEvPfS2_PT_PKS3_PKT0_S9_ifPKiSB_iPKfiiiSD_SD_iiiii:
        /* <DEDUP_REMOVED lines=19> */
[----:B------:R-:W-:-:S04]  /*0130*/  UISETP.NE.U32.AND UP0, UPT, URZ, UR4, UPT ;  /* 0x000000043f00728c */ /* 0x000fc8000bf05070 */
[----:B------:R-:W-:Y:S01]  /*0140*/  UISETP.NE.AND.EX UP0, UPT, URZ, UR5, UPT, UP0 ;  /* 0x000000053f00728c */ /* 0x000fe2000bf05300 */
[----:B------:R-:W1:Y:S02]  /*0150*/  R2UR UR9, R4 ;  /* 0x00000000040973c2 */ /* 0x000e6400000e0000 */
[----:B------:R-:W-:-:S03]  /*0160*/  ULDC.64 UR4, c[0x0][0x1b0] ;  /* 0x00006c0000047ab9 */ /* 0x000fc60000000a00 */
[----:B------:R-:W-:-:S05]  /*0170*/  PLOP3.LUT P0, PT, PT, PT, UP0, 0x80, 0x0 ;  /* 0x000000000000781c */ /* 0x000fca0003f0f008 */
[----:B0-----:R-:W-:-:S06]  /*0180*/  @UP0 UIMAD.WIDE UR4, UR8, UR6, UR4 ;  /* 0x00000006080402a5 */ /* 0x001fcc000f8e0204 */
[----:B------:R-:W-:Y:S02]  /*0190*/  IMAD.U32 R3, RZ, RZ, UR5 ;  /* 0x00000005ff037e24 */ /* 0x000fe4000f8e00ff */
[----:B------:R-:W-:Y:S01]  /*01a0*/  IMAD.U32 R2, RZ, RZ, UR4 ;  /* 0x00000004ff027e24 */ /* 0x000fe2000f8e00ff */
[----:B-1----:R-:W0:Y:S04]  /*01b0*/  I2F.RP R0, UR9 ;  /* 0x0000000900007d06 */ /* 0x002e280008209400 */
        /* <DEDUP_REMOVED lines=27> */
[----:B------:R-:W-:-:S05]  /*0370*/  IMAD.U32 R4, RZ, RZ, UR18 ;  /* 0x00000012ff047e24 */ /* 0x000fca000f8e00ff */
[----:B------:R-:W-:-:S04]  /*0380*/  IABS R6, R4 ;  /* 0x0000000400067213 */ /* 0x000fc80000000000 */
[----:B------:R-:W0:Y:S02]  /*0390*/  R2UR UR19, R6 ;  /* 0x00000000061373c2 */ /* 0x000e2400000e0000 */
[----:B0-----:R-:W0:Y:S08]  /*03a0*/  I2F.RP R0, UR19 ;  /* 0x0000001300007d06 */ /* 0x001e300008209400 */
[----:B0-----:R-:W1:Y:S01]  /*03b0*/  MUFU.RCP R0, R0 ;  /* 0x0000000000007308 */ /* 0x001e620000001000 */
[----:B------:R-:W0:Y:S01]  /*03c0*/  S2R R5, SR_CTAID.X ;  /* 0x0000000000057919 */ /* 0x000e220000002500 */
[----:B-1----:R-:W-:-:S06]  /*03d0*/  IADD3 R2, R0, 0xffffffe, RZ ;  /* 0x0ffffffe00027810 */ /* 0x002fcc0007ffe0ff */
[----:B------:R-:W1:Y:S01]  /*03e0*/  F2I.FTZ.U32.TRUNC.NTZ R2, R2 ;  /* 0x0000000200027305 */ /* 0x000e62000021f000 */
[----:B0-----:R-:W-:Y:S02]  /*03f0*/  IABS R5, R5 ;  /* 0x0000000500057213 */ /* 0x001fe40000000000 */
[----:B------:R-:W-:-:S03]  /*0400*/  IABS R7, R4 ;  /* 0x0000000400077213 */ /* 0x000fc60000000000 */
[----:B------:R-:W-:Y:S01]  /*0410*/  IMAD.MOV.U32 R4, RZ, RZ, R5 ;  /* 0x000000ffff047224 */ /* 0x000fe200078e0005 */
[----:B-1----:R-:W0:Y:S01]  /*0420*/  R2UR UR5, R2 ;  /* 0x00000000020573c2 */ /* 0x002e2200000e0000 */
[----:B------:R-:W-:-:S07]  /*0430*/  IMAD.MOV R6, RZ, RZ, -R7 ;  /* 0x000000ffff067224 */ /* 0x000fce00078e0a07 */
[----:B------:R-:W1:Y:S01]  /*0440*/  R2UR UR7, R4 ;  /* 0x00000000040773c2 */ /* 0x000e6200000e0000 */
[----:B------:R-:W3:Y:S07]  /*0450*/  S2R R5, SR_TID.X ;  /* 0x0000000000057919 */ /* 0x000eee0000002100 */
[----:B------:R-:W4:Y:S01]  /*0460*/  R2UR UR12, R6 ;  /* 0x00000000060c73c2 */ /* 0x000f2200000e0000 */
[----:B------:R-:W-:Y:S02]  /*0470*/  UMOV UR4, URZ ;  /* 0x0000003f00047c82 */ /* 0x000fe40008000000 */
[----:B0-----:R-:W-:-:S04]  /*0480*/  UIADD3 UR6, URZ, -UR5, URZ ;  /* 0x800000053f067290 */ /* 0x001fc8000fffe03f */
[----:B------:R-:W-:-:S04]  /*0490*/  UIMAD UR6, UR6, UR19, URZ ;  /* 0x00000013060672a4 */ /* 0x000fc8000f8e023f */
[----:B------:R-:W-:-:S04]  /*04a0*/  UIMAD.WIDE.U32 UR4, UR5, UR6, UR4 ;  /* 0x00000006050472a5 */ /* 0x000fc8000f8e0004 */
[----:B-1----:R-:W-:Y:S02]  /*04b0*/  UIMAD.WIDE.U32 UR4, UR5, UR7, URZ ;  /* 0x00000007050472a5 */ /* 0x002fe4000f8e003f */
[----:B------:R-:W-:-:S05]  /*04c0*/  UIADD3 UR4, UR16, 0xf, URZ ;  /* 0x0000000f10047890 */ /* 0x000fca000fffe03f */
[----:B------:R-:W-:Y:S02]  /*04d0*/  UMOV UR9, UR5 ;  /* 0x0000000500097c82 */ /* 0x000fe40008000000 */
[----:B----4-:R-:W-:Y:S02]  /*04e0*/  UIMAD UR6, UR9, UR12, UR7 ;  /* 0x0000000c090672a4 */ /* 0x010fe4000f8e0207 */
[----:B------:R-:W-:Y:S02]  /*04f0*/  USHF.R.S32.HI UR5, URZ, 0x1f, UR4 ;  /* 0x0000001f3f057899 */ /* 0x000fe40008011404 */
[----:B------:R-:W-:Y:S01]  /*0500*/  UISETP.GT.U32.AND UP1, UPT, UR19, UR6, UPT ;  /* 0x000000061300728c */ /* 0x000fe2000bf24070 */
[----:B---3--:R-:W-:Y:S01]  /*0510*/  SHF.R.S32.HI R0, RZ, 0x1f, R5 ;  /* 0x0000001fff007819 */ /* 0x008fe20000011405 */
[----:B------:R-:W-:-:S03]  /*0520*/  ULEA.HI UR5, UR5, UR4, URZ, 0x4 ;  /* 0x0000000405057291 */ /* 0x000fc6000f8f203f */
[----:B------:R-:W-:Y:S01]  /*0530*/  UMOV UR4, URZ ;  /* 0x0000003f00047c82 */ /* 0x000fe20008000000 */
[----:B------:R-:W-:-:S05]  /*0540*/  LEA.HI R2, R0, R5, RZ, 0x5 ;  /* 0x0000000500027211 */ /* 0x000fca00078f28ff */
[----:B------:R-:W-:-:S04]  /*0550*/  @!UP1 UIADD3 UR6, UR6, -UR19, URZ ;  /* 0x8000001306069290 */ /* 0x000fc8000fffe03f */
[----:B------:R-:W-:Y:S01]  /*0560*/  UISETP.GE.U32.AND UP0, UPT, UR6, UR19, UPT ;  /* 0x000000130600728c */ /* 0x000fe2000bf06070 */
[----:B--2---:R0:W1:Y:S02]  /*0570*/  @P0 R2UR UR4, R3 ;  /* 0x00000000030403c2 */ /* 0x00406400000e0000 */
[----:B0-----:R-:W-:-:S05]  /*0580*/  LOP3.LUT R3, R2, 0xffffffe0, RZ, 0xc0, !PT ;  /* 0xffffffe002037812 */ /* 0x001fca00078ec0ff */
[C---:B------:R-:W-:Y:S01]  /*0590*/  IMAD.IADD R3, R5.reuse, 0x1, -R3 ;  /* 0x0000000105037824 */ /* 0x040fe200078e0a03 */
[----:B------:R-:W-:Y:S02]  /*05a0*/  ULOP3.LUT UR6, UR8, UR18, URZ, 0x3c, !UPT ;  /* 0x0000001208067292 */ /* 0x000fe4000f8e3c3f */
[----:B------:R-:W-:Y:S02]  /*05b0*/  @!UP1 UIADD3 UR9, UR9, 0x1, URZ ;  /* 0x0000000109099890 */ /* 0x000fe4000fffe03f */
[----:B------:R0:W-:Y:S01]  /*05c0*/  STL [R1], R3 ;  /* 0x0000000301007387 */ /* 0x0001e20000100800 */
[----:B------:R-:W-:Y:S01]  /*05d0*/  UISETP.GE.AND UP1, UPT, UR6, URZ, UPT ;  /* 0x0000003f0600728c */ /* 0x000fe2000bf26270 */
[C---:B------:R-:W-:Y:S01]  /*05e0*/  ISETP.GT.AND P0, PT, R5.reuse, 0x7f, PT ;  /* 0x0000007f0500780c */ /* 0x040fe20003f04270 */
[----:B------:R-:W-:Y:S02]  /*05f0*/  @UP0 UIADD3 UR9, UR9, 0x1, URZ ;  /* 0x0000000109090890 */ /* 0x000fe4000fffe03f */
[----:B------:R-:W-:Y:S01]  /*0600*/  UISETP.NE.AND UP0, UPT, UR18, URZ, UPT ;  /* 0x0000003f1200728c */ /* 0x000fe2000bf05270 */
[----:B------:R-:W-:Y:S01]  /*0610*/  LEA.HI R4, R5, R5, RZ, 0x1 ;  /* 0x0000000505047211 */ /* 0x000fe200078f08ff */
[----:B------:R-:W-:-:S02]  /*0620*/  ULEA UR10, UR10, 0x20, 0x5 ;  /* 0x000000200a0a7891 */ /* 0x000fc4000f8e283f */
[----:B------:R-:W-:Y:S01]  /*0630*/  USHF.R.S32.HI UR5, URZ, 0x4, UR5 ;  /* 0x000000043f057899 */ /* 0x000fe20008011405 */
[----:B------:R-:W-:-:S03]  /*0640*/  LOP3.LUT R0, R4, 0xfffffffe, RZ, 0xc0, !PT ;  /* 0xfffffffe04007812 */ /* 0x000fc600078ec0ff */
[----:B------:R-:W-:Y:S01]  /*0650*/  UISETP.LT.AND UP2, UPT, UR5, UR10, UPT ;  /* 0x0000000a0500728c */ /* 0x000fe2000bf41270 */
[----:B------:R-:W-:Y:S01]  /*0660*/  BSSY B0, `(.L_x_22800) ;  /* 0x0000048000007945 */ /* 0x000fe20003800000 */
[----:B------:R-:W-:Y:S02]  /*0670*/  @!UP1 UIADD3 UR9, -UR9, URZ, URZ ;  /* 0x0000003f09099290 */ /* 0x000fe4000fffe13f */
[----:B------:R-:W-:Y:S02]  /*0680*/  USEL UR10, UR5, UR10, UP2 ;  /* 0x0000000a050a7287 */ /* 0x000fe40009000000 */
[----:B------:R-:W-:Y:S01]  /*0690*/  @!UP0 ULOP3.LUT UR9, URZ, UR18, URZ, 0x33, !UPT ;  /* 0x000000123f098292 */ /* 0x000fe2000f8e333f */
[----:B------:R-:W-:Y:S01]  /*06a0*/  IMAD.IADD R0, R5, 0x1, -R0 ;  /* 0x0000000105007824 */ /* 0x000fe200078e0a00 */
[----:B------:R-:W-:Y:S02]  /*06b0*/  SHF.R.S32.HI R5, RZ, 0x1, R4 ;  /* 0x00000001ff057819 */ /* 0x000fe40000011404 */
[----:B------:R-:W-:Y:S01]  /*06c0*/  SHF.R.S32.HI R2, RZ, 0x5, R2 ;  /* 0x00000005ff027819 */ /* 0x000fe20000011402 */
[----:B------:R-:W-:Y:S05]  /*06d0*/  @P0 BRA `(.L_x_22801) ;  /* 0x0000040000000947 */ /* 0x000fea0003800000 */
[----:B01----:R-:W0:Y:S01]  /*06e0*/  S2R R7, SR_CTAID.X ;  /* 0x0000000000077919 */ /* 0x003e220000002500 */
[----:B------:R-:W-:Y:S01]  /*06f0*/  IMNMX R2, RZ, R5, !PT ;  /* 0x00000005ff027217 */ /* 0x000fe20007800200 */
[----:B------:R-:W-:Y:S01]  /*0700*/  IMAD.U32 R4, RZ, RZ, UR13 ;  /* 0x0000000dff047e24 */ /* 0x000fe2000f8e00ff */
[----:B------:R-:W-:Y:S01]  /*0710*/  BSSY B1, `(.L_x_22802) ;  /* 0x0000021000017945 */ /* 0x000fe20003800000 */
[----:B------:R-:W-:Y:S01]  /*0720*/  IMAD.MOV.U32 R9, RZ, RZ, R5 ;  /* 0x000000ffff097224 */ /* 0x000fe200078e0005 */
[----:B------:R-:W-:Y:S01]  /*0730*/  IADD3 R2, -R5, 0x3f, R2 ;  /* 0x0000003f05027810 */ /* 0x000fe20007ffe102 */
[----:B------:R-:W-:-:S03]  /*0740*/  IMAD R4, R4, c[0x0][0x1b8], RZ ;  /* 0x00006e0004047a24 */ /* 0x000fc600078e02ff */
[C---:B------:R-:W-:Y:S02]  /*0750*/  LEA.HI R3, R2.reuse, 0x1, RZ, 0x1a ;  /* 0x0000000102037811 */ /* 0x040fe400078fd0ff */
[----:B------:R-:W-:Y:S02]  /*0760*/  ISETP.GE.U32.AND P1, PT, R2, 0xc0, PT ;  /* 0x000000c00200780c */ /* 0x000fe40003f26070 */
[----:B------:R-:W-:Y:S02]  /*0770*/  LOP3.LUT P0, R3, R3, 0x3, RZ, 0xc0, !PT ;  /* 0x0000000303037812 */ /* 0x000fe4000780c0ff */
[----:B------:R-:W-:Y:S01]  /*0780*/  SHF.R.S32.HI R10, RZ, 0x1f, R4 ;  /* 0x0000001fff0a7819 */ /* 0x000fe20000011404 */
[----:B0-----:R-:W-:-:S05]  /*0790*/  IMAD.SHL.U32 R7, R7, 0x100, RZ ;  /* 0x0000010007077824 */ /* 0x001fca00078e00ff */
        /* <DEDUP_REMOVED lines=13> */
.L_x_22804:
        /* <DEDUP_REMOVED lines=11> */
.L_x_22803:
[----:B------:R-:W-:Y:S05]  /*0920*/  BSYNC B1 ;  /* 0x0000000000017941 */ /* 0x000fea0003800000 */
.L_x_22802:
        /* <DEDUP_REMOVED lines=10> */
.L_x_22805:
        /* <DEDUP_REMOVED lines=17> */
.L_x_22801:
[----:B01----:R-:W-:Y:S05]  /*0ae0*/  BSYNC B0 ;  /* 0x0000000000007941 */ /* 0x003fea0003800000 */
.L_x_22800:
[----:B------:R-:W-:Y:S01]  /*0af0*/  IABS R6, c[0x0][0x1e4] ;  /* 0x0000790000067a13 */ /* 0x000fe20000000000 */
[----:B------:R-:W-:Y:S01]  /*0b00*/  UIADD3 UR12, UR16, -0x1, URZ ;  /* 0xffffffff100c7890 */ /* 0x000fe2000fffe03f */
[----:B------:R-:W0:Y:S01]  /*0b10*/  S2R R8, SR_TID.X ;  /* 0x0000000000087919 */ /* 0x000e220000002100 */
[----:B------:R-:W-:Y:S01]  /*0b20*/  UMOV UR6, URZ ;  /* 0x0000003f00067c82 */ /* 0x000fe20008000000 */
[----:B------:R-:W1:Y:S01]  /*0b30*/  R2UR UR20, R6 ;  /* 0x00000000061473c2 */ /* 0x000e6200000e0000 */
[----:B------:R-:W-:Y:S01]  /*0b40*/  ULDC UR21, c[0x0][0x1e8] ;  /* 0x00007a0000157ab9 */ /* 0x000fe20000000800 */
[----:B------:R-:W2:Y:S01]  /*0b50*/  S2R R9, SR_TID.X ;  /* 0x0000000000097919 */ /* 0x000ea20000002100 */
[----:B------:R-:W-:Y:S01]  /*0b60*/  IMAD.U32 R4, RZ, RZ, UR12 ;  /* 0x0000000cff047e24 */ /* 0x000fe2000f8e00ff */
[----:B------:R-:W-:Y:S01]  /*0b70*/  UISETP.GT.AND UP1, UPT, UR21, -0x1, UPT ;  /* 0xffffffff1500788c */ /* 0x000fe2000bf24270 */
[----:B------:R-:W-:Y:S01]  /*0b80*/  BSSY B0, `(.L_x_22806) ;  /* 0x00007aa000007945 */ /* 0x000fe20003800000 */
[----:B------:R-:W3:Y:S01]  /*0b90*/  S2R R121, SR_CTAID.Z ;  /* 0x0000000000797919 */ /* 0x000ee20000002700 */
[----:B------:R-:W-:Y:S01]  /*0ba0*/  ULDC UR22, c[0x0][0x1e4] ;  /* 0x0000790000167ab9 */ /* 0x000fe20000000800 */
[----:B------:R-:W-:Y:S01]  /*0bb0*/  IABS R4, R4 ;  /* 0x0000000400047213 */ /* 0x000fe20000000000 */
[----:B------:R-:W-:Y:S01]  /*0bc0*/  ULOP3.LUT UR12, UR12, UR22, URZ, 0x3c, !UPT ;  /* 0x000000160c0c7292 */ /* 0x000fe2000f8e3c3f */
[----:B------:R-:W-:Y:S01]  /*0bd0*/  BAR.SYNC.DEFER_BLOCKING 0x0 ;  /* 0x0000000000007b1d */ /* 0x000fe20000010000 */
[----:B------:R-:W-:-:S05]  /*0be0*/  UISETP.NE.AND UP0, UPT, URZ, UR22, UPT ;  /* 0x000000163f00728c */ /* 0x000fca000bf05270 */
[----:B------:R-:W4:Y:S01]  /*0bf0*/  R2UR UR19, R4 ;  /* 0x00000000041373c2 */ /* 0x000f2200000e0000 */
[----:B0-----:R-:W-:Y:S01]  /*0c00*/  SHF.R.S32.HI R8, RZ, 0x1f, R8 ;  /* 0x0000001fff087819 */ /* 0x001fe20000011408 */
[----:B-1----:R-:W0:Y:S03]  /*0c10*/  I2F.RP R2, UR20 ;  /* 0x0000001400027d06 */ /* 0x002e260008209400 */
[----:B--2---:R-:W-:-:S04]  /*0c20*/  LEA.HI R8, R8, R9, RZ, 0x5 ;  /* 0x0000000908087211 */ /* 0x004fc800078f28ff */
[----:B------:R-:W-:-:S05]  /*0c30*/  SHF.R.S32.HI R8, RZ, 0x5, R8 ;  /* 0x00000005ff087819 */ /* 0x000fca0000011408 */
[----:B---3--:R-:W-:Y:S01]  /*0c40*/  IMAD R121, R121, 0x20, R8 ;  /* 0x0000002079797824 */ /* 0x008fe200078e0208 */
[----:B0-----:R-:W0:Y:S04]  /*0c50*/  MUFU.RCP R2, R2 ;  /* 0x0000000200027308 */ /* 0x001e280000001000 */
[----:B------:R-:W-:Y:S02]  /*0c60*/  ISETP.GE.AND P0, PT, R121, UR10, PT ;  /* 0x0000000a79007c0c */ /* 0x000fe4000bf06270 */
[----:B0-----:R-:W-:Y:S01]  /*0c70*/  IADD3 R3, R2, 0xffffffe, RZ ;  /* 0x0ffffffe02037810 */ /* 0x001fe20007ffe0ff */
[----:B------:R-:W-:-:S05]  /*0c80*/  IMAD.MOV.U32 R2, RZ, RZ, -0x800001 ;  /* 0xff7fffffff027424 */ /* 0x000fca00078e00ff */
[----:B------:R-:W0:Y:S02]  /*0c90*/  F2I.FTZ.U32.TRUNC.NTZ R3, R3 ;  /* 0x0000000300037305 */ /* 0x000e24000021f000 */
[----:B0-----:R-:W0:Y:S02]  /*0ca0*/  R2UR UR7, R3 ;  /* 0x00000000030773c2 */ /* 0x001e2400000e0000 */
[----:B0-----:R-:W-:-:S04]  /*0cb0*/  UIADD3 UR18, URZ, -UR7, URZ ;  /* 0x800000073f127290 */ /* 0x001fc8000fffe03f */
[----:B------:R-:W-:-:S04]  /*0cc0*/  UIMAD UR18, UR18, UR20, URZ ;  /* 0x00000014121272a4 */ /* 0x000fc8000f8e023f */
[----:B------:R-:W-:-:S03]  /*0cd0*/  UIMAD.WIDE.U32 UR6, UR7, UR18, UR6 ;  /* 0x00000012070672a5 */ /* 0x000fc6000f8e0006 */
[----:B------:R-:W-:Y:S02]  /*0ce0*/  ULDC UR18, c[0x0][0x1d8] ;  /* 0x0000760000127ab9 */ /* 0x000fe40000000800 */
[----:B----4-:R-:W-:Y:S02]  /*0cf0*/  UIMAD.WIDE.U32 UR6, UR7, UR19, URZ ;  /* 0x00000013070672a5 */ /* 0x010fe4000f8e003f */
[----:B------:R-:W-:Y:S02]  /*0d00*/  @UP1 UIMAD UR8, UR11, UR18, UR8 ;  /* 0x000000120b0812a4 */ /* 0x000fe4000f8e0208 */
[----:B------:R-:W-:-:S04]  /*0d10*/  UIADD3 UR6, -UR7, URZ, URZ ;  /* 0x0000003f07067290 */ /* 0x000fc8000fffe13f */
[----:B------:R-:W-:-:S03]  /*0d20*/  UIMAD UR6, UR20, UR6, UR19 ;  /* 0x00000006140672a4 */ /* 0x000fc6000f8e0213 */
[----:B------:R-:W-:Y:S02]  /*0d30*/  ULDC UR19, c[0x0][0x190] ;  /* 0x0000640000137ab9 */ /* 0x000fe40000000800 */
[----:B------:R-:W-:-:S11]  /*0d40*/  UISETP.GT.U32.AND UP3, UPT, UR20, UR6, UPT ;  /* 0x000000061400728c */ /* 0x000fd6000bf64070 */
        /* <DEDUP_REMOVED lines=14> */
[----:B------:R-:W-:Y:S01]  /*0e30*/  SHF.R.S32.HI R2, RZ, 0x1f, R5 ;  /* 0x0000001fff027819 */ /* 0x000fe20000011405 */
[C---:B------:R-:W-:Y:S01]  /*0e40*/  IMAD.SHL.U32 R153, R0.reuse, 0x2, RZ ;  /* 0x0000000200997824 */ /* 0x040fe200078e00ff */
[----:B------:R-:W-:Y:S02]  /*0e50*/  IADD3 R39, R0, 0x16, RZ ;  /* 0x0000001600277810 */ /* 0x000fe40007ffe0ff */
[----:B------:R-:W-:-:S02]  /*0e60*/  LEA.HI R2, R2, R5, RZ, 0x4 ;  /* 0x0000000502027211 */ /* 0x000fc400078f20ff */
[----:B------:R-:W-:Y:S01]  /*0e70*/  IADD3 R46, R0, 0x18, RZ ;  /* 0x00000018002e7810 */ /* 0x000fe20007ffe0ff */
[----:B------:R-:W-:Y:S01]  /*0e80*/  IMAD.SHL.U32 R119, R39, 0x2, RZ ;  /* 0x0000000227777824 */ /* 0x000fe200078e00ff */
[----:B------:R-:W-:Y:S02]  /*0e90*/  LOP3.LUT R4, R2, 0xfffffff0, RZ, 0xc0, !PT ;  /* 0xfffffff002047812 */ /* 0x000fe400078ec0ff */
[----:B------:R-:W-:Y:S01]  /*0ea0*/  IADD3 R43, R0, 0x1e, RZ ;  /* 0x0000001e002b7810 */ /* 0x000fe20007ffe0ff */
[----:B------:R-:W-:Y:S01]  /*0eb0*/  IMAD.SHL.U32 R117, R46, 0x2, RZ ;  /* 0x000000022e757824 */ /* 0x000fe200078e00ff */
[C---:B------:R-:W-:Y:S01]  /*0ec0*/  IADD3 R45, R0.reuse, 0x1a, RZ ;  /* 0x0000001a002d7810 */ /* 0x040fe20007ffe0ff */
        /* <DEDUP_REMOVED lines=9> */
[----:B------:R-:W-:Y:S02]  /*0f60*/  IADD3 R50, R0, 0x20, RZ ;  /* 0x0000002000327810 */ /* 0x000fe40007ffe0ff */
[----:B------:R-:W-:Y:S01]  /*0f70*/  LEA.HI R10, R10, R111, RZ, 0x2 ;  /* 0x0000006f0a0a7211 */ /* 0x000fe200078f10ff */
[----:B------:R-:W-:Y:S01]  /*0f80*/  IMAD.IADD R153, R153, 0x1, -R4 ;  /* 0x0000000199997824 */ /* 0x000fe200078e0a04 */
[----:B------:R-:W-:Y:S01]  /*0f90*/  SHF.R.S32.HI R4, RZ, 0x1f, R119 ;  /* 0x0000001fff047819 */ /* 0x000fe20000011477 */
[----:B------:R-:W-:Y:S01]  /*0fa0*/  IMAD.SHL.U32 R109, R50, 0x2, RZ ;  /* 0x00000002326d7824 */ /* 0x000fe200078e00ff */
[----:B------:R-:W-:-:S02]  /*0fb0*/  IADD3 R47, R0, 0x26, RZ ;  /* 0x00000026002f7810 */ /* 0x000fc40007ffe0ff */
[----:B------:R-:W-:Y:S02]  /*0fc0*/  LEA.HI R4, R4, R119, RZ, 0x2 ;  /* 0x0000007704047211 */ /* 0x000fe400078f10ff */
[----:B------:R-:W-:Y:S01]  /*0fd0*/  SHF.R.S32.HI R6, RZ, 0x1f, R115 ;  /* 0x0000001fff067819 */ /* 0x000fe20000011473 */
[----:B------:R-:W-:Y:S01]  /*0fe0*/  IMAD.SHL.U32 R103, R47, 0x2, RZ ;  /* 0x000000022f677824 */ /* 0x000fe200078e00ff */
[----:B------:R-:W-:Y:S02]  /*0ff0*/  LOP3.LUT R4, R4, 0xfffffffc, RZ, 0xc0, !PT ;  /* 0xfffffffc04047812 */ /* 0x000fe400078ec0ff */
[----:B------:R-:W-:Y:S02]  /*1000*/  SHF.R.S32.HI R8, RZ, 0x1f, R113 ;  /* 0x0000001fff087819 */ /* 0x000fe40000011471 */
[----:B------:R-:W-:Y:S01]  /*1010*/  LOP3.LUT R10, R10, 0xfffffffc, RZ, 0xc0, !PT ;  /* 0xfffffffc0a0a7812 */ /* 0x000fe200078ec0ff */
[----:B------:R-:W-:Y:S01]  /*1020*/  IMAD.IADD R119, R119, 0x1, -R4 ;  /* 0x0000000177777824 */ /* 0x000fe200078e0a04 */
[----:B------:R-:W-:-:S02]  /*1030*/  SHF.R.S32.HI R4, RZ, 0x1f, R117 ;  /* 0x0000001fff047819 */ /* 0x000fc40000011475 */
[----:B------:R-:W-:Y:S01]  /*1040*/  LEA.HI R6, R6, R115, RZ, 0x2 ;  /* 0x0000007306067211 */ /* 0x000fe200078f10ff */
[----:B------:R-:W-:Y:S01]  /*1050*/  IMAD.IADD R111, R111, 0x1, -R10 ;  /* 0x000000016f6f7824 */ /* 0x000fe200078e0a0a */
[----:B------:R-:W-:Y:S02]  /*1060*/  LEA.HI R4, R4, R117, RZ, 0x2 ;  /* 0x0000007504047211 */ /* 0x000fe400078f10ff */
[----:B------:R-:W-:Y:S02]  /*1070*/  IADD3 R49, R0, 0x22, RZ ;  /* 0x0000002200317810 */ /* 0x000fe40007ffe0ff */
[----:B------:R-:W-:Y:S02]  /*1080*/  LOP3.LUT R4, R4, 0xfffffffc, RZ, 0xc0, !PT ;  /* 0xfffffffc04047812 */ /* 0x000fe400078ec0ff */
[----:B------:R-:W-:Y:S01]  /*1090*/  LEA.HI R8, R8, R113, RZ, 0x2 ;  /* 0x0000007108087211 */ /* 0x000fe200078f10ff */
[----:B------:R-:W-:Y:S01]  /*10a0*/  IMAD.SHL.U32 R107, R49, 0x2, RZ ;  /* 0x00000002316b7824 */ /* 0x000fe200078e00ff */
[C---:B------:R-:W-:Y:S01]  /*10b0*/  IADD3 R48, R0.reuse, 0x24, RZ ;  /* 0x0000002400307810 */ /* 0x040fe20007ffe0ff */
[----:B------:R-:W-:Y:S01]  /*10c0*/  IMAD.IADD R117, R117, 0x1, -R4 ;  /* 0x0000000175757824 */ /* 0x000fe200078e0a04 */
[----:B------:R-:W-:-:S02]  /*10d0*/  IADD3 R34, R0, 0x2, RZ ;  /* 0x0000000200227810 */ /* 0x000fc40007ffe0ff */
[----:B------:R-:W-:Y:S01]  /*10e0*/  LOP3.LUT R6, R6, 0xfffffffc, RZ, 0xc0, !PT ;  /* 0xfffffffc06067812 */ /* 0x000fe200078ec0ff */
[----:B------:R-:W-:Y:S01]  /*10f0*/  IMAD.SHL.U32 R105, R48, 0x2, RZ ;  /* 0x0000000230697824 */ /* 0x000fe200078e00ff */
        /* <DEDUP_REMOVED lines=33> */
[----:B------:R-:W-:Y:S01]  /*1310*/  LOP3.LUT R5, R5, 0xfffffffc, RZ, 0xc0, !PT ;  /* 0xfffffffc05057812 */ /* 0x000fe200078ec0ff */
[----:B------:R-:W-:Y:S01]  /*1320*/  IMAD.IADD R105, R105, 0x1, -R8 ;  /* 0x0000000169697824 */ /* 0x000fe200078e0a08 */
[----:B------:R-:W-:-:S02]  /*1330*/  LEA.HI R4, R4, R101, RZ, 0x2 ;  /* 0x0000006504047211 */ /* 0x000fc400078f10ff */
[----:B------:R-:W-:Y:S01]  /*1340*/  IADD3 R58, R0, 0x30, RZ ;  /* 0x00000030003a7810 */ /* 0x000fe20007ffe0ff */
[----:B------:R-:W-:Y:S01]  /*1350*/  IMAD.IADD R152, R152, 0x1, -R5 ;  /* 0x0000000198987824 */ /* 0x000fe200078e0a05 */
[----:B------:R-:W-:Y:S02]  /*1360*/  LEA.HI R10, R10, R95, RZ, 0x2 ;  /* 0x0000005f0a0a7211 */ /* 0x000fe400078f10ff */
[----:B------:R-:W-:Y:S01]  /*1370*/  IADD3 R55, R0, 0x36, RZ ;  /* 0x0000003600377810 */ /* 0x000fe20007ffe0ff */
[----:B------:R-:W-:Y:S01]  /*1380*/  IMAD.SHL.U32 R93, R58, 0x2, RZ ;  /* 0x000000023a5d7824 */ /* 0x000fe200078e00ff */
[C---:B------:R-:W-:Y:S02]  /*1390*/  IADD3 R2, R0.reuse, 0x4, RZ ;  /* 0x0000000400027810 */ /* 0x040fe40007ffe0ff */
[----:B------:R-:W-:Y:S01]  /*13a0*/  SHF.R.S32.HI R6, RZ, 0x1f, R99 ;  /* 0x0000001fff067819 */ /* 0x000fe20000011463 */
[----:B------:R-:W-:Y:S01]  /*13b0*/  IMAD.SHL.U32 R87, R55, 0x2, RZ ;  /* 0x0000000237577824 */ /* 0x000fe200078e00ff */
[----:B------:R-:W-:Y:S01]  /*13c0*/  IADD3 R33, R0, 0x6, RZ ;  /* 0x0000000600217810 */ /* 0x000fe20007ffe0ff */
[----:B------:R-:W-:Y:S01]  /*13d0*/  IMAD.SHL.U32 R150, R2, 0x2, RZ ;  /* 0x0000000202967824 */ /* 0x000fe200078e00ff */
[----:B------:R-:W-:-:S02]  /*13e0*/  SHF.R.S32.HI R8, RZ, 0x1f, R97 ;  /* 0x0000001fff087819 */ /* 0x000fc40000011461 */
[----:B------:R-:W-:Y:S01]  /*13f0*/  LOP3.LUT R4, R4, 0xfffffffc, RZ, 0xc0, !PT ;  /* 0xfffffffc04047812 */ /* 0x000fe200078ec0ff */
[----:B------:R-:W-:Y:S01]  /*1400*/  IMAD.SHL.U32 R148, R33, 0x2, RZ ;  /* 0x0000000221947824 */ /* 0x000fe200078e00ff */
[----:B------:R-:W-:Y:S02]  /*1410*/  LOP3.LUT R10, R10, 0xfffffffc, RZ, 0xc0, !PT ;  /* 0xfffffffc0a0a7812 */ /* 0x000fe400078ec0ff */
[----:B------:R-:W-:Y:S01]  /*1420*/  SHF.R.S32.HI R5, RZ, 0x1f, R146 ;  /* 0x0000001fff057819 */ /* 0x000fe20000011492 */
[----:B------:R-:W-:Y:S01]  /*1430*/  IMAD.IADD R101, R101, 0x1, -R4 ;  /* 0x0000000165657824 */ /* 0x000fe200078e0a04 */
[----:B------:R-:W-:Y:S01]  /*1440*/  LEA.HI R6, R6, R99, RZ, 0x2 ;  /* 0x0000006306067211 */ /* 0x000fe200078f10ff */
[----:B------:R-:W-:Y:S01]  /*1450*/  IMAD.IADD R95, R95, 0x1, -R10 ;  /* 0x000000015f5f7824 */ /* 0x000fe200078e0a0a */
[----:B------:R-:W-:Y:S02]  /*1460*/  IADD3 R57, R0, 0x32, RZ ;  /* 0x0000003200397810 */ /* 0x000fe40007ffe0ff */
[----:B------:R-:W-:-:S02]  /*1470*/  LEA.HI R8, R8, R97, RZ, 0x2 ;  /* 0x0000006108087211 */ /* 0x000fc400078f10ff */
[C---:B------:R-:W-:Y:S01]  /*1480*/  IADD3 R56, R0.reuse, 0x34, RZ ;  /* 0x0000003400387810 */ /* 0x040fe20007ffe0ff */
[----:B------:R-:W-:Y:S01]  /*1490*/  IMAD.SHL.U32 R91, R57, 0x2, RZ ;  /* 0x00000002395b7824 */ /* 0x000fe200078e00ff */
        /* <DEDUP_REMOVED lines=9> */
[----:B------:R-:W-:Y:S01]  /*1530*/  SHF.R.S32.HI R7, RZ, 0x1f, R150 ;  /* 0x0000001fff077819 */ /* 0x000fe20000011496 */
[----:B------:R-:W-:Y:S01]  /*1540*/  IMAD.IADD R97, R97, 0x1, -R8 ;  /* 0x0000000161617824 */ /* 0x000fe200078e0a08 */
[----:B------:R-:W-:Y:S02]  /*1550*/  SHF.R.S32.HI R9, RZ, 0x1f, R148 ;  /* 0x0000001fff097819 */ /* 0x000fe40000011494 */
[----:B------:R-:W-:Y:S02]  /*1560*/  LOP3.LUT R5, R5, 0xfffffffc, RZ, 0xc0, !PT ;  /* 0xfffffffc05057812 */ /* 0x000fe400078ec0ff */
[----:B------:R-:W-:Y:S02]  /*1570*/  LEA.HI R4, R4, R93, RZ, 0x2 ;  /* 0x0000005d04047211 */ /* 0x000fe400078f10ff */
[----:B------:R-:W-:Y:S01]  /*1580*/  IADD3 R62, R0, 0x38, RZ ;  /* 0x00000038003e7810 */ /* 0x000fe20007ffe0ff */
[----:B------:R-:W-:Y:S01]  /*1590*/  IMAD.IADD R146, R146, 0x1, -R5 ;  /* 0x0000000192927824 */ /* 0x000fe200078e0a05 */
[----:B------:R-:W-:-:S02]  /*15a0*/  LEA.HI R10, R10, R87, RZ, 0x2 ;  /* 0x000000570a0a7211 */ /* 0x000fc400078f10ff */
[----:B------:R-:W-:Y:S01]  /*15b0*/  IADD3 R59, R0, 0x3e, RZ ;  /* 0x0000003e003b7810 */ /* 0x000fe20007ffe0ff */
[----:B------:R-:W-:Y:S01]  /*15c0*/  IMAD.SHL.U32 R85, R62, 0x2, RZ ;  /* 0x000000023e557824 */ /* 0x000fe200078e00ff */
[----:B------:R-:W-:Y:S02]  /*15d0*/  LEA.HI R7, R7, R150, RZ, 0x2 ;  /* 0x0000009607077211 */ /* 0x000fe400078f10ff */
[C---:B------:R-:W-:Y:S01]  /*15e0*/  IADD3 R37, R0.reuse, 0xa, RZ ;  /* 0x0000000a00257810 */ /* 0x040fe20007ffe0ff */
[----:B------:R-:W-:Y:S01]  /*15f0*/  IMAD.SHL.U32 R79, R59, 0x2, RZ ;  /* 0x000000023b4f7824 */ /* 0x000fe200078e00ff */
[----:B------:R-:W-:Y:S02]  /*1600*/  SHF.R.S32.HI R6, RZ, 0x1f, R91 ;  /* 0x0000001fff067819 */ /* 0x000fe4000001145b */
[----:B------:R-:W-:Y:S01]  /*1610*/  LEA.HI R9, R9, R148, RZ, 0x2 ;  /* 0x0000009409097211 */ /* 0x000fe200078f10ff */
[----:B------:R-:W-:Y:S01]  /*1620*/  IMAD.SHL.U32 R144, R37, 0x2, RZ ;  /* 0x0000000225907824 */ /* 0x000fe200078e00ff */
[----:B------:R-:W-:-:S02]  /*1630*/  IADD3 R36, R0, 0xc, RZ ;  /* 0x0000000c00247810 */ /* 0x000fc40007ffe0ff */
[----:B------:R-:W-:Y:S02]  /*1640*/  SHF.R.S32.HI R8, RZ, 0x1f, R89 ;  /* 0x0000001fff087819 */ /* 0x000fe40000011459 */
[----:B------:R-:W-:Y:S01]  /*1650*/  LOP3.LUT R4, R4, 0xfffffffc, RZ, 0xc0, !PT ;  /* 0xfffffffc04047812 */ /* 0x000fe200078ec0ff */
[----:B------:R-:W-:Y:S01]  /*1660*/  IMAD.SHL.U32 R142, R36, 0x2, RZ ;  /* 0x00000002248e7824 */ /* 0x000fe200078e00ff */
[----:B------:R-:W-:Y:S02]  /*1670*/  LOP3.LUT R10, R10, 0xfffffffc, RZ, 0xc0, !PT ;  /* 0xfffffffc0a0a7812 */ /* 0x000fe400078ec0ff */
[----:B------:R-:W-:Y:S01]  /*1680*/  LOP3.LUT R7, R7, 0xfffffffc, RZ, 0xc0, !PT ;  /* 0xfffffffc07077812 */ /* 0x000fe200078ec0ff */
[----:B------:R-:W-:Y:S01]  /*1690*/  IMAD.IADD R93, R93, 0x1, -R4 ;  /* 0x000000015d5d7824 */ /* 0x000fe200078e0a04 */
[----:B------:R-:W-:Y:S01]  /*16a0*/  SHF.R.S32.HI R5, RZ, 0x1f, R138 ;  /* 0x0000001fff057819 */ /* 0x000fe2000001148a */
[----:B------:R-:W-:Y:S01]  /*16b0*/  IMAD.IADD R87, R87, 0x1, -R10 ;  /* 0x0000000157577824 */ /* 0x000fe200078e0a0a */
        /* <DEDUP_REMOVED lines=11> */
[----:B------:R-:W-:-:S02]  /*1770*/  SHF.R.S32.HI R4, RZ, 0x1f, R85 ;  /* 0x0000001fff047819 */ /* 0x000fc40000011455 */
[----:B------:R-:W-:Y:S01]  /*1780*/  LOP3.LUT R8, R8, 0xfffffffc, RZ, 0xc0, !PT ;  /* 0xfffffffc08087812 */ /* 0x000fe200078ec0ff */
[----:B------:R-:W-:Y:S01]  /*1790*/  IMAD.IADD R91, R91, 0x1, -R6 ;  /* 0x000000015b5b7824 */ /* 0x000fe200078e0a06 */
[----:B------:R-:W-:Y:S02]  /*17a0*/  SHF.R.S32.HI R10, RZ, 0x1f, R79 ;  /* 0x0000001fff0a7819 */ /* 0x000fe4000001144f */
[----:B------:R-:W-:Y:S01]  /*17b0*/  SHF.R.S32.HI R7, RZ, 0x1f, R144 ;  /* 0x0000001fff077819 */ /* 0x000fe20000011490 */
[----:B------:R-:W-:Y:S01]  /*17c0*/  IMAD.IADD R89, R89, 0x1, -R8 ;  /* 0x0000000159597824 */ /* 0x000fe200078e0a08 */
[----:B------:R-:W-:Y:S02]  /*17d0*/  SHF.R.S32.HI R9, RZ, 0x1f, R142 ;  /* 0x0000001fff097819 */ /* 0x000fe4000001148e */
[----:B------:R-:W-:Y:S02]  /*17e0*/  LOP3.LUT R5, R5, 0xfffffffc, RZ, 0xc0, !PT ;  /* 0xfffffffc05057812 */ /* 0x000fe400078ec0ff */
[----:B------:R-:W-:-:S02]  /*17f0*/  LEA.HI R4, R4, R85, RZ, 0x2 ;  /* 0x0000005504047211 */ /* 0x000fc400078f10ff */
[----:B------:R-:W-:Y:S01]  /*1800*/  IADD3 R67, R0, 0x40, RZ ;  /* 0x0000004000437810 */ /* 0x000fe20007ffe0ff */
[----:B------:R-:W-:Y:S01]  /*1810*/  IMAD.IADD R138, R138, 0x1, -R5 ;  /* 0x000000018a8a7824 */ /* 0x000fe200078e0a05 */
[----:B------:R-:W-:Y:S02]  /*1820*/  LEA.HI R10, R10, R79, RZ, 0x2 ;  /* 0x0000004f0a0a7211 */ /* 0x000fe400078f10ff */
[C---:B------:R-:W-:Y:S01]  /*1830*/  IADD3 R64, R0.reuse, 0x46, RZ ;  /* 0x0000004600407810 */ /* 0x040fe20007ffe0ff */
[----:B------:R-:W-:Y:S01]  /*1840*/  IMAD.SHL.U32 R77, R67, 0x2, RZ ;  /* 0x00000002434d7824 */ /* 0x000fe200078e00ff */
[----:B------:R-:W-:Y:S02]  /*1850*/  LEA.HI R7, R7, R144, RZ, 0x2 ;  /* 0x0000009007077211 */ /* 0x000fe400078f10ff */
[----:B------:R-:W-:Y:S01]  /*1860*/  IADD3 R41, R0, 0x12, RZ ;  /* 0x0000001200297810 */ /* 0x000fe20007ffe0ff */
[----:B------:R-:W-:Y:S01]  /*1870*/  IMAD.SHL.U32 R5, R64, 0x2, RZ ;  /* 0x0000000240057824 */ /* 0x000fe200078e00ff */
[----:B------:R-:W-:-:S02]  /*1880*/  SHF.R.S32.HI R6, RZ, 0x1f, R83 ;  /* 0x0000001fff067819 */ /* 0x000fc40000011453 */
[----:B------:R-:W-:Y:S01]  /*1890*/  LEA.HI R9, R9, R142, RZ, 0x2 ;  /* 0x0000008e09097211 */ /* 0x000fe200078f10ff */
[----:B------:R-:W-:Y:S01]  /*18a0*/  IMAD.SHL.U32 R136, R41, 0x2, RZ ;  /* 0x0000000229887824 */ /* 0x000fe200078e00ff */
[C---:B------:R-:W-:Y:S02]  /*18b0*/  IADD3 R40, R0.reuse, 0x14, RZ ;  /* 0x0000001400287810 */ /* 0x040fe40007ffe0ff */
[----:B------:R-:W-:Y:S02]  /*18c0*/  SHF.R.S32.HI R8, RZ, 0x1f, R81 ;  /* 0x0000001fff087819 */ /* 0x000fe40000011451 */
[----:B------:R-:W-:Y:S01]  /*18d0*/  IADD3 R35, R0, 0xe, RZ ;  /* 0x0000000e00237810 */ /* 0x000fe20007ffe0ff */
[----:B------:R-:W-:Y:S01]  /*18e0*/  IMAD.SHL.U32 R134, R40, 0x2, RZ ;  /* 0x0000000228867824 */ /* 0x000fe200078e00ff */
        /* <DEDUP_REMOVED lines=10> */
[----:B------:R-:W-:Y:S01]  /*1990*/  LEA.HI R8, R8, R81, RZ, 0x2 ;  /* 0x0000005108087211 */ /* 0x000fe200078f10ff */
[----:B------:R-:W-:Y:S01]  /*19a0*/  IMAD.SHL.U32 R73, R66, 0x2, RZ ;  /* 0x0000000242497824 */ /* 0x000fe200078e00ff */
[----:B------:R-:W-:Y:S01]  /*19b0*/  IADD3 R65, R0, 0x44, RZ ;  /* 0x0000004400417810 */ /* 0x000fe20007ffe0ff */
[----:B------:R-:W-:Y:S01]  /*19c0*/  IMAD.IADD R142, R142, 0x1, -R9 ;  /* 0x000000018e8e7824 */ /* 0x000fe200078e0a09 */
        /* <DEDUP_REMOVED lines=9> */
[----:B------:R-:W-:Y:S02]  /*1a60*/  SHF.R.S32.HI R11, RZ, 0x1f, R140 ;  /* 0x0000001fff0b7819 */ /* 0x000fe4000001148c */
[----:B------:R-:W-:Y:S02]  /*1a70*/  LEA.HI R4, R4, R77, RZ, 0x2 ;  /* 0x0000004d04047211 */ /* 0x000fe400078f10ff */
[----:B------:R-:W-:Y:S02]  /*1a80*/  LEA.HI R10, R10, R5, RZ, 0x2 ;  /* 0x000000050a0a7211 */ /* 0x000fe400078f10ff */
[----:B------:R-:W-:-:S02]  /*1a90*/  LEA.HI R7, R7, R136, RZ, 0x2 ;  /* 0x0000008807077211 */ /* 0x000fc400078f10ff */
[----:B------:R-:W-:Y:S02]  /*1aa0*/  SHF.R.S32.HI R6, RZ, 0x1f, R73 ;  /* 0x0000001fff067819 */ /* 0x000fe40000011449 */
[----:B------:R-:W-:Y:S02]  /*1ab0*/  LEA.HI R9, R9, R134, RZ, 0x2 ;  /* 0x0000008609097211 */ /* 0x000fe400078f10ff */
[----:B------:R-:W-:Y:S02]  /*1ac0*/  SHF.R.S32.HI R8, RZ, 0x1f, R63 ;  /* 0x0000001fff087819 */ /* 0x000fe4000001143f */
[----:B------:R-:W-:Y:S02]  /*1ad0*/  LEA.HI R11, R11, R140, RZ, 0x2 ;  /* 0x0000008c0b0b7211 */ /* 0x000fe400078f10ff */
        /* <DEDUP_REMOVED lines=8> */
[----:B------:R-:W-:Y:S02]  /*1b60*/  LOP3.LUT R9, R9, 0xfffffffc, RZ, 0xc0, !PT ;  /* 0xfffffffc09097812 */ /* 0x000fe400078ec0ff */
[----:B------:R-:W-:Y:S01]  /*1b70*/  LEA.HI R8, R8, R63, RZ, 0x2 ;  /* 0x0000003f08087211 */ /* 0x000fe200078f10ff */
[----:B------:R-:W-:Y:S01]  /*1b80*/  IMAD.SHL.U32 R5, R71, 0x2, RZ ;  /* 0x0000000247057824 */ /* 0x000fe200078e00ff */
[----:B------:R-:W-:Y:S01]  /*1b90*/  IADD3 R70, R0, 0x4a, RZ ;  /* 0x0000004a00467810 */ /* 0x000fe20007ffe0ff */
[----:B------:R-:W-:Y:S01]  /*1ba0*/  IMAD.IADD R134, R134, 0x1, -R9 ;  /* 0x0000000186867824 */ /* 0x000fe200078e0a09 */
[----:B------:R-:W-:-:S02]  /*1bb0*/  LOP3.LUT R11, R11, 0xfffffffc, RZ, 0xc0, !PT ;  /* 0xfffffffc0b0b7812 */ /* 0x000fc400078ec0ff */
[----:B------:R-:W-:Y:S01]  /*1bc0*/  IADD3 R69, R0, 0x4c, RZ ;  /* 0x0000004c00457810 */ /* 0x000fe20007ffe0ff */
[----:B------:R-:W-:Y:S01]  /*1bd0*/  IMAD.SHL.U32 R7, R70, 0x2, RZ ;  /* 0x0000000246077824 */ /* 0x000fe200078e00ff */
[----:B------:R-:W-:Y:S01]  /*1be0*/  IADD3 R68, R0, 0x4e, RZ ;  /* 0x0000004e00447810 */ /* 0x000fe20007ffe0ff */
[----:B------:R-:W-:Y:S01]  /*1bf0*/  IMAD.IADD R140, R140, 0x1, -R11 ;  /* 0x000000018c8c7824 */ /* 0x000fe200078e0a0b */
        /* <DEDUP_REMOVED lines=8> */
[----:B------:R-:W-:-:S02]  /*1c80*/  SHF.R.S32.HI R8, RZ, 0x1f, R7 ;  /* 0x0000001fff087819 */ /* 0x000fc40000011407 */
[----:B------:R-:W-:Y:S02]  /*1c90*/  SHF.R.S32.HI R10, RZ, 0x1f, R9 ;  /* 0x0000001fff0a7819 */ /* 0x000fe40000011409 */
[----:B------:R-:W-:Y:S02]  /*1ca0*/  SHF.R.S32.HI R12, RZ, 0x1f, R11 ;  /* 0x0000001fff0c7819 */ /* 0x000fe4000001140b */
[----:B------:R-:W-:Y:S02]  /*1cb0*/  LEA.HI R6, R6, R5, RZ, 0x2 ;  /* 0x0000000506067211 */ /* 0x000fe400078f10ff */
[----:B------:R-:W-:Y:S02]  /*1cc0*/  LEA.HI R8, R8, R7, RZ, 0x2 ;  /* 0x0000000708087211 */ /* 0x000fe400078f10ff */
        /* <DEDUP_REMOVED lines=14> */
[C---:B------:R-:W-:Y:S01]  /*1db0*/  IADD3 R84, R0.reuse, 0x58, RZ ;  /* 0x0000005800547810 */ /* 0x040fe20007ffe0ff */
[----:B------:R-:W-:Y:S01]  /*1dc0*/  IMAD.SHL.U32 R11, R75, 0x2, RZ ;  /* 0x000000024b0b7824 */ /* 0x000fe200078e00ff */
        /* <DEDUP_REMOVED lines=43> */
[C---:B------:R-:W-:Y:S01]  /*2080*/  IADD3 R94, R0.reuse, 0x66, RZ ;  /* 0x00000066005e7810 */ /* 0x040fe20007ffe0ff */
[----:B------:R-:W-:Y:S01]  /*2090*/  IMAD.IADD R15, R17, 0x1, -R18 ;  /* 0x00000001110f7824 */ /* 0x000fe200078e0a12 */
        /* <DEDUP_REMOVED lines=8> */
[----:B------:R-:W-:-:S02]  /*2120*/  SHF.R.S32.HI R18, RZ, 0x1f, R17 ;  /* 0x0000001fff127819 */ /* 0x000fc40000011411 */
[----:B------:R-:W-:Y:S02]  /*2130*/  SHF.R.S32.HI R20, RZ, 0x1f, R19 ;  /* 0x0000001fff147819 */ /* 0x000fe40000011413 */
[----:B------:R-:W-:Y:S02]  /*2140*/  SHF.R.S32.HI R24, RZ, 0x1f, R23 ;  /* 0x0000001fff187819 */ /* 0x000fe40000011417 */
        /* <DEDUP_REMOVED lines=59> */
[----:B------:R-:W-:Y:S01]  /*2500*/  IADD3 R118, R0, 0x7e, RZ ;  /* 0x0000007e00767810 */ /* 0x000fe20007ffe0ff */
[----:B------:R-:W-:Y:S01]  /*2510*/  IMAD.IADD R28, R31, 0x1, -R32 ;  /* 0x000000011f1c7824 */ /* 0x000fe200078e0a20 */
        /* <DEDUP_REMOVED lines=29> */
[----:B------:R-:W-:Y:S01]  /*26f0*/  LOP3.LUT R123, R123, 0xfffffffc, RZ, 0xc0, !PT ;  /* 0xfffffffc7b7b7812 */ /* 0x000fe200078ec0ff */
[----:B------:R-:W-:Y:S01]  /*2700*/  IMAD.SHL.U32 R42, R42, 0x20, RZ ;  /* 0x000000202a2a7824 */ /* 0x000fe200078e00ff */
[----:B------:R-:W-:-:S02]  /*2710*/  LEA.HI R36, R36, R36, RZ, 0x1 ;  /* 0x0000002424247211 */ /* 0x000fc400078f08ff */
        /* <DEDUP_REMOVED lines=20> */
[----:B------:R-:W-:Y:S01]  /*2860*/  LEA.HI R118, R118, R118, RZ, 0x1 ;  /* 0x0000007676767211 */ /* 0x000fe200078f08ff */
[----:B------:R-:W-:Y:S01]  /*2870*/  IMAD.SHL.U32 R65, R65, 0x20, RZ ;  /* 0x0000002041417824 */ /* 0x000fe200078e00ff */
[----:B------:R-:W-:Y:S01]  /*2880*/  FSETP.NEU.FTZ.AND P0, PT, RZ, UR4, PT ;  /* 0x00000004ff007c0b */ /* 0x000fe2000bf1d000 */
[----:B------:R-:W-:Y:S01]  /*2890*/  IMAD.IADD R32, R120, 0x1, -R125 ;  /* 0x0000000178207824 */ /* 0x000fe200078e0a7d */
        /* <DEDUP_REMOVED lines=282> */
[----:B------:R-:W-:Y:S01]  /*3a40*/  IADD3 R122, R3, -UR17, RZ ;  /* 0x80000011037a7c10 */ /* 0x000fe2000fffe0ff */
[----:B------:R-:W-:Y:S02]  /*3a50*/  IMAD.MOV.U32 R2, RZ, RZ, -0x800001 ;  /* 0xff7fffffff027424 */ /* 0x000fe400078e00ff */
.L_x_22814:
[----:B------:R-:W-:Y:S01]  /*3a60*/  IABS R67, c[0x0][0x1e4] ;  /* 0x0000790000437a13 */ /* 0x000fe20000000000 */
[----:B------:R-:W-:Y:S01]  /*3a70*/  ULDC UR6, c[0x0][0x1dc] ;  /* 0x0000770000067ab9 */ /* 0x000fe20000000800 */
[----:B------:R-:W-:Y:S01]  /*3a80*/  BSSY B1, `(.L_x_22809) ;  /* 0x0000253000017945 */ /* 0x000fe20003800000 */
[----:B------:R-:W-:Y:S01]  /*3a90*/  UIADD3 UR6, UR12, -UR6, URZ ;  /* 0x800000060c067290 */ /* 0x000fe2000fffe03f */
[----:B------:R-:W0:Y:S08]  /*3aa0*/  I2F.RP R64, R67 ;  /* 0x0000004300407306 */ /* 0x000e300000209400 */
[----:B0-----:R-:W0:Y:S02]  /*3ab0*/  MUFU.RCP R64, R64 ;  /* 0x0000004000407308 */ /* 0x001e240000001000 */
[----:B0-----:R-:W-:-:S06]  /*3ac0*/  IADD3 R64, R64, 0xffffffe, RZ ;  /* 0x0ffffffe40407810 */ /* 0x001fcc0007ffe0ff */
[----:B------:R-:W0:Y:S02]  /*3ad0*/  F2I.FTZ.U32.TRUNC.NTZ R65, R64 ;  /* 0x0000004000417305 */ /* 0x000e24000021f000 */
[----:B0-----:R-:W-:-:S04]  /*3ae0*/  IMAD.MOV R64, RZ, RZ, -R65 ;  /* 0x000000ffff407224 */ /* 0x001fc800078e0a41 */
[----:B------:R-:W-:Y:S02]  /*3af0*/  IMAD R66, R64, R67, RZ ;  /* 0x0000004340427224 */ /* 0x000fe400078e02ff */
[----:B------:R-:W-:-:S04]  /*3b00*/  IMAD.MOV.U32 R64, RZ, RZ, RZ ;  /* 0x000000ffff407224 */ /* 0x000fc800078e00ff */
[----:B------:R-:W-:-:S04]  /*3b10*/  IMAD.HI.U32 R66, R65, R66, R64 ;  /* 0x0000004241427227 */ /* 0x000fc800078e0040 */
        /* <DEDUP_REMOVED lines=9> */
[----:B------:R-:W-:Y:S02]  /*3bb0*/  @!P1 IADD3 R66, R66, 0x1, RZ ;  /* 0x0000000142429810 */ /* 0x000fe40007ffe0ff */
[----:B------:R-:W-:Y:S02]  /*3bc0*/  ISETP.NE.AND P1, PT, RZ, c[0x0][0x1e4], PT ;  /* 0x00007900ff007a0c */ /* 0x000fe40003f25270 */
[----:B------:R-:W-:Y:S02]  /*3bd0*/  ISETP.GE.U32.AND P0, PT, R64, R67, PT ;  /* 0x000000434000720c */ /* 0x000fe40003f06070 */
[----:B------:R-:W-:-:S04]  /*3be0*/  IABS R67, c[0x0][0x1e0] ;  /* 0x0000780000437a13 */ /* 0x000fc80000000000 */
[----:B------:R-:W0:Y:S07]  /*3bf0*/  I2F.RP R64, R67 ;  /* 0x0000004300407306 */ /* 0x000e2e0000209400 */
[----:B------:R-:W-:-:S05]  /*3c00*/  @P0 IADD3 R66, R66, 0x1, RZ ;  /* 0x0000000142420810 */ /* 0x000fca0007ffe0ff */
[----:B------:R-:W-:Y:S01]  /*3c10*/  @!P2 IMAD.MOV R66, RZ, RZ, -R66 ;  /* 0x000000ffff42a224 */ /* 0x000fe200078e0a42 */
[----:B------:R-:W-:Y:S01]  /*3c20*/  @!P1 LOP3.LUT R66, RZ, c[0x0][0x1e4], RZ, 0x33, !PT ;  /* 0x00007900ff429a12 */ /* 0x000fe200078e33ff */
[----:B0-----:R-:W0:Y:S03]  /*3c30*/  MUFU.RCP R64, R64 ;  /* 0x0000004000407308 */ /* 0x001e260000001000 */
[----:B------:R-:W-:Y:S02]  /*3c40*/  ISETP.LE.AND P2, PT, R66, UR6, PT ;  /* 0x0000000642007c0c */ /* 0x000fe4000bf43270 */
[----:B0-----:R-:W-:-:S04]  /*3c50*/  IADD3 R64, R64, 0xffffffe, RZ ;  /* 0x0ffffffe40407810 */ /* 0x001fc80007ffe0ff */
[----:B------:R-:W0:Y:S02]  /*3c60*/  F2I.FTZ.U32.TRUNC.NTZ R65, R64 ;  /* 0x0000004000417305 */ /* 0x000e24000021f000 */
[----:B0-----:R-:W-:-:S04]  /*3c70*/  IMAD.MOV R64, RZ, RZ, -R65 ;  /* 0x000000ffff407224 */ /* 0x001fc800078e0a41 */
[----:B------:R-:W-:Y:S02]  /*3c80*/  IMAD R68, R64, R67, RZ ;  /* 0x0000004340447224 */ /* 0x000fe400078e02ff */
[----:B------:R-:W-:-:S04]  /*3c90*/  IMAD.MOV.U32 R64, RZ, RZ, RZ ;  /* 0x000000ffff407224 */ /* 0x000fc800078e00ff */
[----:B------:R-:W-:Y:S01]  /*3ca0*/  IMAD.HI.U32 R68, R65, R68, R64 ;  /* 0x0000004441447227 */ /* 0x000fe200078e0040 */
[----:B------:R-:W-:-:S04]  /*3cb0*/  IADD3 R64, R66, UR18, RZ ;  /* 0x0000001242407c10 */ /* 0x000fc8000fffe0ff */
        /* <DEDUP_REMOVED lines=15> */
[----:B------:R-:W-:Y:S01]  /*3db0*/  SHF.R.S32.HI R66, RZ, 0x1f, R121 ;  /* 0x0000001fff427819 */ /* 0x000fe20000011479 */
[----:B------:R-:W-:-:S06]  /*3dc0*/  UIMAD UR6, UR13, UR6, URZ ;  /* 0x000000060d0672a4 */ /* 0x000fcc000f8e023f */
[----:B------:R-:W-:Y:S01]  /*3dd0*/  IMAD.U32 R64, RZ, RZ, UR6 ;  /* 0x00000006ff407e24 */ /* 0x000fe2000f8e00ff */
[----:B------:R-:W-:-:S04]  /*3de0*/  IADD3 R65, P0, R121, UR6, RZ ;  /* 0x0000000679417c10 */ /* 0x000fc8000ff1e0ff */
[----:B------:R-:W-:Y:S02]  /*3df0*/  LEA.HI.X.SX32 R66, R64, R66, 0x1, P0 ;  /* 0x0000004240427211 */ /* 0x000fe400000f0eff */
[----:B------:R-:W-:-:S04]  /*3e00*/  LEA R64, P0, R65, c[0x0][0x198], 0x2 ;  /* 0x0000660041407a11 */ /* 0x000fc800078010ff */
[----:B------:R-:W-:-:S05]  /*3e10*/  LEA.HI.X R65, R65, c[0x0][0x19c], R66, 0x2, P0 ;  /* 0x0000670041417a11 */ /* 0x000fca00000f1442 */
[----:B------:R0:W2:Y:S01]  /*3e20*/  LDG.E.CONSTANT R64, [R64.64] ;  /* 0x0000000e40407981 */ /* 0x0000a2000c1e9900 */
[----:B------:R-:W-:Y:S01]  /*3e30*/  ULDC UR6, c[0x0][0x1c0] ;  /* 0x0000700000067ab9 */ /* 0x000fe20000000800 */
[----:B------:R-:W-:Y:S01]  /*3e40*/  IMAD.SHL.U32 R74, R3, 0x4, RZ ;  /* 0x00000004034a7824 */ /* 0x000fe200078e00ff */
[----:B------:R-:W-:Y:S01]  /*3e50*/  UIMAD UR6, UR9, UR6, URZ ;  /* 0x00000006090672a4 */ /* 0x000fe2000f8e023f */
[----:B------:R-:W-:Y:S02]  /*3e60*/  SHF.R.S32.HI R69, RZ, 0x1f, R152 ;  /* 0x0000001fff457819 */ /* 0x000fe40000011498 */
[----:B------:R-:W-:-:S03]  /*3e70*/  SHF.R.S32.HI R70, RZ, 0x1f, R151 ;  /* 0x0000001fff467819 */ /* 0x000fc60000011497 */
[----:B------:R-:W-:Y:S01]  /*3e80*/  IMAD.U32 R66, RZ, RZ, UR6 ;  /* 0x00000006ff427e24 */ /* 0x000fe2000f8e00ff */
[----:B0-----:R-:W-:Y:S02]  /*3e90*/  SHF.R.S32.HI R65, RZ, 0x1f, R74 ;  /* 0x0000001fff417819 */ /* 0x001fe4000001144a */
[----:B------:R-:W-:-:S04]  /*3ea0*/  IADD3 R74, P0, R74, UR6, RZ ;  /* 0x000000064a4a7c10 */ /* 0x000fc8000ff1e0ff */
[----:B------:R-:W-:Y:S02]  /*3eb0*/  LEA.HI.X.SX32 R75, R66, R65, 0x1, P0 ;  /* 0x00000041424b7211 */ /* 0x000fe400000f0eff */
[----:B------:R-:W-:Y:S02]  /*3ec0*/  SHF.R.S32.HI R123, RZ, 0x1f, R147 ;  /* 0x0000001fff7b7819 */ /* 0x000fe40000011493 */
[----:B------:R-:W-:Y:S02]  /*3ed0*/  SHF.R.S32.HI R68, RZ, 0x1f, R146 ;  /* 0x0000001fff447819 */ /* 0x000fe40000011492 */
[----:B------:R-:W-:Y:S01]  /*3ee0*/  SHF.R.S32.HI R130, RZ, 0x1f, R145 ;  /* 0x0000001fff827819 */ /* 0x000fe20000011491 */
[----:B--2---:R-:W-:-:S05]  /*3ef0*/  IMAD.WIDE R74, R64, c[0x0][0x1bc], R74 ;  /* 0x00006f00404a7a25 */ /* 0x004fca00078e024a */
[----:B------:R-:W-:-:S04]  /*3f00*/  IADD3 R64, P0, P1, R152, R74, R151 ;  /* 0x0000004a98407210 */ /* 0x000fc8000791e097 */
[----:B------:R-:W-:Y:S02]  /*3f10*/  IADD3.X R65, R69, R75, R70, P0, P1 ;  /* 0x0000004b45417210 */ /* 0x000fe400007e2446 */
[C---:B------:R-:W-:Y:S02]  /*3f20*/  LEA R128, P0, R64.reuse, c[0x0][0x180], 0x2 ;  /* 0x0000600040807a11 */ /* 0x040fe400078010ff */
        /* <DEDUP_REMOVED lines=11> */
[----:B------:R-:W-:Y:S02]  /*3fe0*/  IADD3.X R65, R69, R75, R70, P0, P1 ;  /* 0x0000004b45417210 */ /* 0x000fe400007e2446 */
[C---:B------:R-:W-:Y:S02]  /*3ff0*/  LEA R70, P0, R64.reuse, c[0x0][0x180], 0x2 ;  /* 0x0000600040467a11 */ /* 0x040fe400078010ff */
[----:B------:R-:W-:Y:S02]  /*4000*/  SHF.R.S32.HI R69, RZ, 0x1f, R148 ;  /* 0x0000001fff457819 */ /* 0x000fe40000011494 */
[----:B------:R-:W-:-:S06]  /*4010*/  LEA.HI.X R71, R64, c[0x0][0x184], R65, 0x2, P0 ;  /* 0x0000610040477a11 */ /* 0x000fcc00000f1441 */
[----:B------:R-:W4:Y:S01]  /*4020*/  LDG.E.64.CONSTANT R70, [R70.64] ;  /* 0x0000000e46467981 */ /* 0x000f22000c1e9b00 */
[----:B------:R-:W-:-:S04]  /*4030*/  IADD3 R64, P0, P1, R148, R74, R147 ;  /* 0x0000004a94407210 */ /* 0x000fc8000791e093 */
[----:B------:R-:W-:Y:S02]  /*4040*/  IADD3.X R65, R69, R75, R123, P0, P1 ;  /* 0x0000004b45417210 */ /* 0x000fe400007e247b */
[----:B------:R-:W-:-:S04]  /*4050*/  LEA R126, P0, R64, c[0x0][0x180], 0x2 ;  /* 0x00006000407e7a11 */ /* 0x000fc800078010ff */
[----:B------:R-:W-:-:S06]  /*4060*/  LEA.HI.X R127, R64, c[0x0][0x184], R65, 0x2, P0 ;  /* 0x00006100407f7a11 */ /* 0x000fcc00000f1441 */
[----:B------:R-:W5:Y:S01]  /*4070*/  LDG.E.64.CONSTANT R126, [R126.64] ;  /* 0x0000000e7e7e7981 */ /* 0x000f62000c1e9b00 */
[----:B------:R-:W-:Y:S01]  /*4080*/  IADD3 R69, P0, P1, R146, R74, R145 ;  /* 0x0000004a92457210 */ /* 0x000fe2000791e091 */
[----:B------:R-:W-:-:S03]  /*4090*/  IMAD.SHL.U32 R123, R0, 0x200, RZ ;  /* 0x00000200007b7824 */ /* 0x000fc600078e00ff */
[----:B------:R-:W-:Y:S02]  /*40a0*/  IADD3.X R130, R68, R75, R130, P0, P1 ;  /* 0x0000004b44827210 */ /* 0x000fe400007e2482 */
[C---:B------:R-:W-:Y:S01]  /*40b0*/  LEA R68, P0, R69.reuse, c[0x0][0x180], 0x2 ;  /* 0x0000600045447a11 */ /* 0x040fe200078010ff */
[----:B------:R-:W2:Y:S03]  /*40c0*/  LDS.128 R64, [R123] ;  /* 0x000000007b407984 */ /* 0x000ea60000000c00 */
[----:B------:R-:W-:-:S06]  /*40d0*/  LEA.HI.X R69, R69, c[0x0][0x184], R130, 0x2, P0 ;  /* 0x0000610045457a11 */ /* 0x000fcc00000f1482 */
[----:B------:R-:W5:Y:S01]  /*40e0*/  LDG.E.64.CONSTANT R68, [R68.64] ;  /* 0x0000000e44447981 */ /* 0x000f62000c1e9b00 */
[----:B------:R-:W-:Y:S02]  /*40f0*/  SHF.R.S32.HI R131, RZ, 0x1f, R144 ;  /* 0x0000001fff837819 */ /* 0x000fe40000011490 */
[--C-:B------:R-:W-:Y:S01]  /*4100*/  SHF.R.S32.HI R132, RZ, 0x1f, R143.reuse ;  /* 0x0000001fff847819 */ /* 0x100fe2000001148f */
[----:B--2---:R-:W-:Y:S01]  /*4110*/  FMUL.FTZ R67, R129, R67 ;  /* 0x0000004381437220 */ /* 0x004fe20000410000 */
[----:B------:R-:W-:Y:S01]  /*4120*/  IADD3 R129, P0, P1, R144, R74, R143 ;  /* 0x0000004a90817210 */ /* 0x000fe2000791e08f */
[----:B------:R-:W-:-:S03]  /*4130*/  FMUL.FTZ R66, R128, R66 ;  /* 0x0000004280427220 */ /* 0x000fc60000410000 */
[----:B------:R-:W-:Y:S02]  /*4140*/  IADD3.X R130, R131, R75, R132, P0, P1 ;  /* 0x0000004b83827210 */ /* 0x000fe400007e2484 */
[----:B------:R-:W-:-:S04]  /*4150*/  LEA R128, P0, R129, c[0x0][0x180], 0x2 ;  /* 0x0000600081807a11 */ /* 0x000fc800078010ff */
        /* <DEDUP_REMOVED lines=9> */
[----:B------:R-:W-:Y:S02]  /*41f0*/  IADD3.X R125, R131, R75, R132, P0, P1 ;  /* 0x0000004b837d7210 */ /* 0x000fe400007e2484 */
[----:B------:R-:W-:-:S04]  /*4200*/  LEA R124, P0, R64, c[0x0][0x180], 0x2 ;  /* 0x00006000407c7a11 */ /* 0x000fc800078010ff */
[----:B------:R-:W-:Y:S02]  /*4210*/  LEA.HI.X R125, R64, c[0x0][0x184], R125, 0x2, P0 ;  /* 0x00006100407d7a11 */ /* 0x000fe400000f147d */
[----:B------:R-:W-:Y:S02]  /*4220*/  SHF.R.S32.HI R131, RZ, 0x1f, R140 ;  /* 0x0000001fff837819 */ /* 0x000fe4000001148c */
[--C-:B------:R-:W-:Y:S02]  /*4230*/  SHF.R.S32.HI R132, RZ, 0x1f, R139.reuse ;  /* 0x0000001fff847819 */ /* 0x100fe4000001148b */
[----:B------:R-:W3:Y:S01]  /*4240*/  LDG.E.64.CONSTANT R124, [R124.64] ;  /* 0x0000000e7c7c7981 */ /* 0x000ee2000c1e9b00 */
[----:B------:R-:W-:Y:S01]  /*4250*/  IADD3 R64, P0, P1, R140, R74, R139 ;  /* 0x0000004a8c407210 */ /* 0x000fe2000791e08b */
[----:B------:R-:W-:Y:S02]  /*4260*/  FFMA.FTZ R130, R71, R65, R130 ;  /* 0x0000004147827223 */ /* 0x000fe40000010082 */
[----:B-----5:R-:W-:Y:S01]  /*4270*/  FFMA.FTZ R70, R126, R66, R70 ;  /* 0x000000427e467223 */ /* 0x020fe20000010046 */
[----:B------:R-:W-:Y:S01]  /*4280*/  IADD3.X R65, R131, R75, R132, P0, P1 ;  /* 0x0000004b83417210 */ /* 0x000fe200007e2484 */
[----:B------:R-:W-:Y:S01]  /*4290*/  FFMA.FTZ R130, R127, R67, R130 ;  /* 0x000000437f827223 */ /* 0x000fe20000010082 */
[----:B------:R-:W-:-:S02]  /*42a0*/  LEA R126, P0, R64, c[0x0][0x180], 0x2 ;  /* 0x00006000407e7a11 */ /* 0x000fc400078010ff */
[----:B------:R-:W-:Y:S02]  /*42b0*/  SHF.R.S32.HI R131, RZ, 0x1f, R138 ;  /* 0x0000001fff837819 */ /* 0x000fe4000001148a */
[----:B------:R-:W-:Y:S02]  /*42c0*/  LEA.HI.X R127, R64, c[0x0][0x184], R65, 0x2, P0 ;  /* 0x00006100407f7a11 */ /* 0x000fe400000f1441 */
[----:B------:R-:W0:Y:S01]  /*42d0*/  LDS.128 R64, [R123+0x20] ;  /* 0x000020007b407984 */ /* 0x000e220000000c00 */
[----:B------:R-:W-:-:S03]  /*42e0*/  SHF.R.S32.HI R132, RZ, 0x1f, R137 ;  /* 0x0000001fff847819 */ /* 0x000fc60000011489 */
[----:B------:R-:W4:Y:S01]  /*42f0*/  LDG.E.64.CONSTANT R126, [R126.64] ;  /* 0x0000000e7e7e7981 */ /* 0x000f22000c1e9b00 */
[----:B0-----:R-:W-:Y:S01]  /*4300*/  FFMA.FTZ R68, R68, R64, R70 ;  /* 0x0000004044447223 */ /* 0x001fe20000010046 */
[----:B------:R-:W-:-:S04]  /*4310*/  IADD3 R64, P0, P1, R138, R74, R137 ;  /* 0x0000004a8a407210 */ /* 0x000fc8000791e089 */
[----:B------:R-:W-:Y:S02]  /*4320*/  IADD3.X R71, R131, R75, R132, P0, P1 ;  /* 0x0000004b83477210 */ /* 0x000fe400007e2484 */
[----:B------:R-:W-:-:S04]  /*4330*/  LEA R70, P0, R64, c[0x0][0x180], 0x2 ;  /* 0x0000600040467a11 */ /* 0x000fc800078010ff */
        /* <DEDUP_REMOVED lines=17> */
[----:B------:R-:W-:Y:S02]  /*4450*/  IADD3.X R69, R131, R75, R132, P0, P1 ;  /* 0x0000004b83457210 */ /* 0x000fe400007e2484 */
[C---:B------:R-:W-:Y:S01]  /*4460*/  LEA R68, P0, R64.reuse, c[0x0][0x180], 0x2 ;  /* 0x0000600040447a11 */ /* 0x040fe200078010ff */
[----:B------:R-:W-:Y:S01]  /*4470*/  FFMA.FTZ R130, R125, R65, R130 ;  /* 0x000000417d827223 */ /* 0x000fe20000010082 */
[----:B------:R-:W-:Y:S02]  /*4480*/  SHF.R.S32.HI R131, RZ, 0x1f, R119 ;  /* 0x0000001fff837819 */ /* 0x000fe40000011477 */
[----:B------:R-:W-:Y:S02]  /*4490*/  LEA.HI.X R69, R64, c[0x0][0x184], R69, 0x2, P0 ;  /* 0x0000610040457a11 */ /* 0x000fe400000f1445 */
[--C-:B------:R-:W-:Y:S02]  /*44a0*/  SHF.R.S32.HI R132, RZ, 0x1f, R118.reuse ;  /* 0x0000001fff847819 */ /* 0x100fe40000011476 */
[----:B------:R-:W-:-:S02]  /*44b0*/  IADD3 R65, P0, P1, R119, R74, R118 ;  /* 0x0000004a77417210 */ /* 0x000fc4000791e076 */
[----:B------:R-:W3:Y:S01]  /*44c0*/  LDG.E.64.CONSTANT R68, [R68.64] ;  /* 0x0000000e44447981 */ /* 0x000ee2000c1e9b00 */
[----:B----4-:R-:W-:Y:S01]  /*44d0*/  FFMA.FTZ R124, R126, R66, R124 ;  /* 0x000000427e7c7223 */ /* 0x010fe2000001007c */
[----:B------:R-:W-:Y:S01]  /*44e0*/  IADD3.X R125, R131, R75, R132, P0, P1 ;  /* 0x0000004b837d7210 */ /* 0x000fe200007e2484 */
[----:B------:R-:W-:Y:S01]  /*44f0*/  FFMA.FTZ R130, R127, R67, R130 ;  /* 0x000000437f827223 */ /* 0x000fe20000010082 */
[----:B------:R-:W-:-:S04]  /*4500*/  LEA R64, P0, R65, c[0x0][0x180], 0x2 ;  /* 0x0000600041407a11 */ /* 0x000fc800078010ff */
[----:B------:R-:W-:-:S05]  /*4510*/  LEA.HI.X R65, R65, c[0x0][0x184], R125, 0x2, P0 ;  /* 0x0000610041417a11 */ /* 0x000fca00000f147d */
[----:B------:R0:W4:Y:S01]  /*4520*/  LDG.E.64.CONSTANT R126, [R64.64] ;  /* 0x0000000e407e7981 */ /* 0x000122000c1e9b00 */
[----:B------:R-:W-:Y:S02]  /*4530*/  SHF.R.S32.HI R131, RZ, 0x1f, R117 ;  /* 0x0000001fff837819 */ /* 0x000fe40000011475 */
[----:B------:R-:W-:Y:S01]  /*4540*/  SHF.R.S32.HI R132, RZ, 0x1f, R116 ;  /* 0x0000001fff847819 */ /* 0x000fe20000011474 */
[----:B0-----:R-:W5:Y:S02]  /*4550*/  LDS.128 R64, [R123+0x40] ;  /* 0x000040007b407984 */ /* 0x001f640000000c00 */
[----:B-----5:R-:W-:Y:S01]  /*4560*/  FFMA.FTZ R70, R70, R64, R124 ;  /* 0x0000004046467223 */ /* 0x020fe2000001007c */
[----:B------:R-:W-:-:S04]  /*4570*/  IADD3 R64, P0, P1, R117, R74, R116 ;  /* 0x0000004a75407210 */ /* 0x000fc8000791e074 */
[----:B------:R-:W-:Y:S02]  /*4580*/  IADD3.X R125, R131, R75, R132, P0, P1 ;  /* 0x0000004b837d7210 */ /* 0x000fe400007e2484 */
[C---:B------:R-:W-:Y:S01]  /*4590*/  LEA R124, P0, R64.reuse, c[0x0][0x180], 0x2 ;  /* 0x00006000407c7a11 */ /* 0x040fe200078010ff */
[----:B------:R-:W-:Y:S01]  /*45a0*/  FFMA.FTZ R130, R71, R65, R130 ;  /* 0x0000004147827223 */ /* 0x000fe20000010082 */
[----:B------:R-:W-:Y:S02]  /*45b0*/  SHF.R.S32.HI R131, RZ, 0x1f, R115 ;  /* 0x0000001fff837819 */ /* 0x000fe40000011473 */
[----:B------:R-:W-:Y:S02]  /*45c0*/  LEA.HI.X R125, R64, c[0x0][0x184], R125, 0x2, P0 ;  /* 0x00006100407d7a11 */ /* 0x000fe400000f147d */
[----:B------:R-:W-:-:S04]  /*45d0*/  SHF.R.S32.HI R132, RZ, 0x1f, R114 ;  /* 0x0000001fff847819 */ /* 0x000fc80000011472 */
[----:B------:R-:W5:Y:S01]  /*45e0*/  LDG.E.64.CONSTANT R124, [R124.64] ;  /* 0x0000000e7c7c7981 */ /* 0x000f62000c1e9b00 */
[----:B------:R-:W-:-:S04]  /*45f0*/  IADD3 R65, P0, P1, R115, R74, R114 ;  /* 0x0000004a73417210 */ /* 0x000fc8000791e072 */
[----:B------:R-:W-:Y:S02]  /*4600*/  IADD3.X R71, R131, R75, R132, P0, P1 ;  /* 0x0000004b83477210 */ /* 0x000fe400007e2484 */
[----:B------:R-:W-:-:S04]  /*4610*/  LEA R64, P0, R65, c[0x0][0x180], 0x2 ;  /* 0x0000600041407a11 */ /* 0x000fc800078010ff */
[----:B------:R-:W-:Y:S02]  /*4620*/  LEA.HI.X R65, R65, c[0x0][0x184], R71, 0x2, P0 ;  /* 0x0000610041417a11 */ /* 0x000fe400000f1447 */
[----:B------:R-:W-:Y:S01]  /*4630*/  SHF.R.S32.HI R131, RZ, 0x1f, R112 ;  /* 0x0000001fff837819 */ /* 0x000fe20000011470 */
[----:B--2---:R-:W-:Y:S02]  /*4640*/  FFMA.FTZ R70, R128, R66, R70 ;  /* 0x0000004280467223 */ /* 0x004fe40000010046 */
[----:B------:R-:W-:Y:S02]  /*4650*/  FFMA.FTZ R130, R129, R67, R130 ;  /* 0x0000004381827223 */ /* 0x000fe40000010082 */
[----:B------:R0:W2:Y:S04]  /*4660*/  LDG.E.64.CONSTANT R128, [R64.64] ;  /* 0x0000000e40807981 */ /* 0x0000a8000c1e9b00 */
[----:B0-----:R-:W3:Y:S02]  /*4670*/  LDS.128 R64, [R123+0x50] ;  /* 0x000050007b407984 */ /* 0x001ee40000000c00 */
[----:B---3--:R-:W-:Y:S01]  /*4680*/  FFMA.FTZ R68, R68, R64, R70 ;  /* 0x0000004044447223 */ /* 0x008fe20000010046 */
[----:B------:R-:W-:-:S04]  /*4690*/  IADD3 R64, P0, P1, R113, R74, R112 ;  /* 0x0000004a71407210 */ /* 0x000fc8000791e070 */
[----:B------:R-:W-:Y:S02]  /*46a0*/  IADD3.X R71, R252, R75, R131, P0, P1 ;  /* 0x0000004bfc477210 */ /* 0x000fe400007e2483 */
[----:B------:R-:W-:-:S04]  /*46b0*/  LEA R70, P0, R64, c[0x0][0x180], 0x2 ;  /* 0x0000600040467a11 */ /* 0x000fc800078010ff */
[----:B------:R-:W-:Y:S02]  /*46c0*/  LEA.HI.X R71, R64, c[0x0][0x184], R71, 0x2, P0 ;  /* 0x0000610040477a11 */ /* 0x000fe400000f1447 */
[----:B------:R-:W-:Y:S01]  /*46d0*/  IADD3 R64, P0, P1, R111, R74, R110 ;  /* 0x0000004a6f407210 */ /* 0x000fe2000791e06e */
[----:B------:R-:W-:-:S03]  /*46e0*/  FFMA.FTZ R130, R69, R65, R130 ;  /* 0x0000004145827223 */ /* 0x000fc60000010082 */
[----:B------:R-:W3:Y:S01]  /*46f0*/  LDG.E.64.CONSTANT R70, [R70.64] ;  /* 0x0000000e46467981 */ /* 0x000ee2000c1e9b00 */
[----:B----4-:R-:W-:Y:S01]  /*4700*/  FFMA.FTZ R68, R126, R66, R68 ;  /* 0x000000427e447223 */ /* 0x010fe20000010044 */
[----:B------:R-:W-:Y:S01]  /*4710*/  IADD3.X R65, R250, R75, R251, P0, P1 ;  /* 0x0000004bfa417210 */ /* 0x000fe200007e24fb */
[----:B------:R-:W-:Y:S01]  /*4720*/  FFMA.FTZ R130, R127, R67, R130 ;  /* 0x000000437f827223 */ /* 0x000fe20000010082 */
[----:B------:R-:W-:-:S04]  /*4730*/  LEA R126, P0, R64, c[0x0][0x180], 0x2 ;  /* 0x00006000407e7a11 */ /* 0x000fc800078010ff */
[----:B------:R-:W-:Y:S02]  /*4740*/  LEA.HI.X R127, R64, c[0x0][0x184], R65, 0x2, P0 ;  /* 0x00006100407f7a11 */ /* 0x000fe400000f1441 */
[----:B------:R-:W5:Y:S04]  /*4750*/  LDS.128 R64, [R123+0x60] ;  /* 0x000060007b407984 */ /* 0x000f680000000c00 */
[----:B------:R-:W4:Y:S01]  /*4760*/  LDG.E.64.CONSTANT R126, [R126.64] ;  /* 0x0000000e7e7e7981 */ /* 0x000f22000c1e9b00 */
[----:B-----5:R-:W-:Y:S01]  /*4770*/  FFMA.FTZ R124, R124, R64, R68 ;  /* 0x000000407c7c7223 */ /* 0x020fe20000010044 */
[----:B------:R-:W-:-:S04]  /*4780*/  IADD3 R64, P0, P1, R109, R74, R108 ;  /* 0x0000004a6d407210 */ /* 0x000fc8000791e06c */
[----:B------:R-:W-:Y:S02]  /*4790*/  IADD3.X R69, R248, R75, R249, P0, P1 ;  /* 0x0000004bf8457210 */ /* 0x000fe400007e24f9 */
[----:B------:R-:W-:-:S04]  /*47a0*/  LEA R68, P0, R64, c[0x0][0x180], 0x2 ;  /* 0x0000600040447a11 */ /* 0x000fc800078010ff */
        /* <DEDUP_REMOVED lines=14> */
[----:B------:R-:W-:Y:S01]  /*4890*/  LEA R124, P0, R64, c[0x0][0x180], 0x2 ;  /* 0x00006000407c7a11 */ /* 0x000fe200078010ff */
[----:B------:R-:W-:-:S03]  /*48a0*/  FFMA.FTZ R130, R71, R65, R130 ;  /* 0x0000004147827223 */ /* 0x000fc60000010082 */
[----:B------:R-:W-:Y:S02]  /*48b0*/  LEA.HI.X R125, R64, c[0x0][0x184], R125, 0x2, P0 ;  /* 0x00006100407d7a11 */ /* 0x000fe400000f147d */
[----:B------:R-:W-:-:S04]  /*48c0*/  IADD3 R65, P0, P1, R103, R74, R102 ;  /* 0x0000004a67417210 */ /* 0x000fc8000791e066 */
[----:B------:R-:W-:Y:S01]  /*48d0*/  IADD3.X R71, R242, R75, R243, P0, P1 ;  /* 0x0000004bf2477210 */ /* 0x000fe200007e24f3 */
[----:B------:R-:W3:Y:S01]  /*48e0*/  LDG.E.64.CONSTANT R124, [R124.64] ;  /* 0x0000000e7c7c7981 */ /* 0x000ee2000c1e9b00 */
[----:B------:R-:W-:Y:S01]  /*48f0*/  LEA R64, P0, R65, c[0x0][0x180], 0x2 ;  /* 0x0000600041407a11 */ /* 0x000fe200078010ff */
[----:B----4-:R-:W-:Y:S02]  /*4900*/  FFMA.FTZ R70, R126, R66, R70 ;  /* 0x000000427e467223 */ /* 0x010fe40000010046 */
[----:B------:R-:W-:Y:S01]  /*4910*/  FFMA.FTZ R130, R127, R67, R130 ;  /* 0x000000437f827223 */ /* 0x000fe20000010082 */
[----:B------:R-:W-:-:S05]  /*4920*/  LEA.HI.X R65, R65, c[0x0][0x184], R71, 0x2, P0 ;  /* 0x0000610041417a11 */ /* 0x000fca00000f1447 */
[----:B------:R0:W4:Y:S04]  /*4930*/  LDG.E.64.CONSTANT R126, [R64.64] ;  /* 0x0000000e407e7981 */ /* 0x000128000c1e9b00 */
[----:B0-----:R-:W5:Y:S02]  /*4940*/  LDS.128 R64, [R123+0x80] ;  /* 0x000080007b407984 */ /* 0x001f640000000c00 */
[----:B-----5:R-:W-:Y:S01]  /*4950*/  FFMA.FTZ R68, R68, R64, R70 ;  /* 0x0000004044447223 */ /* 0x020fe20000010046 */
[----:B------:R-:W-:-:S04]  /*4960*/  IADD3 R64, P0, P1, R101, R74, R100 ;  /* 0x0000004a65407210 */ /* 0x000fc8000791e064 */
[----:B------:R-:W-:Y:S02]  /*4970*/  IADD3.X R71, R240, R75, R241, P0, P1 ;  /* 0x0000004bf0477210 */ /* 0x000fe400007e24f1 */
[----:B------:R-:W-:-:S04]  /*4980*/  LEA R70, P0, R64, c[0x0][0x180], 0x2 ;  /* 0x0000600040467a11 */ /* 0x000fc800078010ff */
[----:B------:R-:W-:-:S06]  /*4990*/  LEA.HI.X R71, R64, c[0x0][0x184], R71, 0x2, P0 ;  /* 0x0000610040477a11 */ /* 0x000fcc00000f1447 */
[----:B------:R-:W5:Y:S01]  /*49a0*/  LDG.E.64.CONSTANT R70, [R70.64] ;  /* 0x0000000e46467981 */ /* 0x000f62000c1e9b00 */
[----:B------:R-:W-:Y:S01]  /*49b0*/  FFMA.FTZ R130, R69, R65, R130 ;  /* 0x0000004145827223 */ /* 0x000fe20000010082 */
[----:B------:R-:W-:-:S04]  /*49c0*/  IADD3 R65, P0, P1, R99, R74, R98 ;  /* 0x0000004a63417210 */ /* 0x000fc8000791e062 */
[----:B------:R-:W-:Y:S02]  /*49d0*/  IADD3.X R69, R238, R75, R239, P0, P1 ;  /* 0x0000004bee457210 */ /* 0x000fe400007e24ef */
[----:B------:R-:W-:-:S04]  /*49e0*/  LEA R64, P0, R65, c[0x0][0x180], 0x2 ;  /* 0x0000600041407a11 */ /* 0x000fc800078010ff */
[----:B------:R-:W-:Y:S01]  /*49f0*/  LEA.HI.X R65, R65, c[0x0][0x184], R69, 0x2, P0 ;  /* 0x0000610041417a11 */ /* 0x000fe200000f1445 */
        /* <DEDUP_REMOVED lines=141> */
[----:B------:R-:W-:Y:S02]  /*52d0*/  IADD3.X R124, R200, R75, R201, P0, P1 ;  /* 0x0000004bc87c7210 */ /* 0x000fe400007e24c9 */
[----:B------:R-:W-:-:S04]  /*52e0*/  LEA R68, P0, R69, c[0x0][0x180], 0x2 ;  /* 0x0000600045447a11 */ /* 0x000fc800078010ff */
        /* <DEDUP_REMOVED lines=14> */
[----:B------:R-:W-:Y:S02]  /*53d0*/  IADD3.X R125, R196, R75, R197, P0, P1 ;  /* 0x0000004bc47d7210 */ /* 0x000fe400007e24c5 */
[----:B------:R-:W-:-:S04]  /*53e0*/  LEA R124, P0, R64, c[0x0][0x180], 0x2 ;  /* 0x00006000407c7a11 */ /* 0x000fc800078010ff */
[----:B------:R-:W-:Y:S01]  /*53f0*/  LEA.HI.X R125, R64, c[0x0][0x184], R125, 0x2, P0 ;  /* 0x00006100407d7a11 */ /* 0x000fe200000f147d */
[----:B----4-:R-:W-:Y:S02]  /*5400*/  FFMA.FTZ R70, R126, R66, R70 ;  /* 0x000000427e467223 */ /* 0x010fe40000010046 */
[----:B------:R-:W-:Y:S02]  /*5410*/  FFMA.FTZ R71, R127, R67, R71 ;  /* 0x000000437f477223 */ /* 0x000fe40000010047 */
[----:B------:R-:W5:Y:S01]  /*5420*/  LDS.128 R64, [R123+0x140] ;  /* 0x000140007b407984 */ /* 0x000f620000000c00 */
[----:B------:R-:W-:-:S03]  /*5430*/  IADD3 R127, P0, P1, R12, R74, R41 ;  /* 0x0000004a0c7f7210 */ /* 0x000fc6000791e029 */
[----:B------:R-:W3:Y:S01]  /*5440*/  LDG.E.64.CONSTANT R124, [R124.64] ;  /* 0x0000000e7c7c7981 */ /* 0x000ee2000c1e9b00 */
[----:B------:R-:W-:Y:S02]  /*5450*/  IADD3.X R128, R194, R75, R195, P0, P1 ;  /* 0x0000004bc2807210 */ /* 0x000fe400007e24c3 */
[----:B------:R-:W-:-:S04]  /*5460*/  LEA R126, P0, R127, c[0x0][0x180], 0x2 ;  /* 0x000060007f7e7a11 */ /* 0x000fc800078010ff */
[----:B------:R-:W-:-:S06]  /*5470*/  LEA.HI.X R127, R127, c[0x0][0x184], R128, 0x2, P0 ;  /* 0x000061007f7f7a11 */ /* 0x000fcc00000f1480 */
[----:B------:R-:W4:Y:S01]  /*5480*/  LDG.E.64.CONSTANT R126, [R126.64] ;  /* 0x0000000e7e7e7981 */ /* 0x000f22000c1e9b00 */
[----:B-----5:R-:W-:Y:S01]  /*5490*/  FFMA.FTZ R64, R68, R64, R70 ;  /* 0x0000004044407223 */ /* 0x020fe20000010046 */
[----:B------:R-:W-:Y:S01]  /*54a0*/  IADD3 R68, P0, P1, R13, R74, R42 ;  /* 0x0000004a0d447210 */ /* 0x000fe2000791e02a */
[----:B------:R-:W-:-:S03]  /*54b0*/  FFMA.FTZ R65, R69, R65, R71 ;  /* 0x0000004145417223 */ /* 0x000fc60000010047 */
[----:B------:R-:W-:Y:S02]  /*54c0*/  IADD3.X R69, R192, R75, R193, P0, P1 ;  /* 0x0000004bc0457210 */ /* 0x000fe400007e24c1 */
[----:B------:R-:W-:-:S04]  /*54d0*/  LEA R128, P0, R68, c[0x0][0x180], 0x2 ;  /* 0x0000600044807a11 */ /* 0x000fc800078010ff */
[----:B------:R-:W-:Y:S02]  /*54e0*/  LEA.HI.X R129, R68, c[0x0][0x184], R69, 0x2, P0 ;  /* 0x0000610044817a11 */ /* 0x000fe400000f1445 */
[----:B------:R-:W-:-:S04]  /*54f0*/  IADD3 R68, P0, P1, R14, R74, R43 ;  /* 0x0000004a0e447210 */ /* 0x000fc8000791e02b */
[----:B------:R-:W-:Y:S01]  /*5500*/  IADD3.X R69, R190, R75, R191, P0, P1 ;  /* 0x0000004bbe457210 */ /* 0x000fe200007e24bf */
[----:B------:R-:W5:Y:S01]  /*5510*/  LDG.E.64.CONSTANT R128, [R128.64] ;  /* 0x0000000e80807981 */ /* 0x000f62000c1e9b00 */
[----:B------:R-:W-:-:S04]  /*5520*/  LEA R70, P0, R68, c[0x0][0x180], 0x2 ;  /* 0x0000600044467a11 */ /* 0x000fc800078010ff */
        /* <DEDUP_REMOVED lines=13> */
[----:B------:R-:W5:Y:S04]  /*5600*/  LDS.128 R64, [R123+0x160] ;  /* 0x000160007b407984 */ /* 0x000f680000000c00 */
[----:B------:R-:W2:Y:S01]  /*5610*/  LDG.E.64.CONSTANT R68, [R68.64] ;  /* 0x0000000e44447981 */ /* 0x000ea2000c1e9b00 */
[----:B------:R-:W-:-:S04]  /*5620*/  IADD3 R127, P0, P1, R16, R74, R45 ;  /* 0x0000004a107f7210 */ /* 0x000fc8000791e02d */
[----:B------:R-:W-:Y:S02]  /*5630*/  IADD3.X R130, R186, R75, R187, P0, P1 ;  /* 0x0000004bba827210 */ /* 0x000fe400007e24bb */
[----:B------:R-:W-:-:S04]  /*5640*/  LEA R126, P0, R127, c[0x0][0x180], 0x2 ;  /* 0x000060007f7e7a11 */ /* 0x000fc800078010ff */
[----:B------:R-:W-:-:S06]  /*5650*/  LEA.HI.X R127, R127, c[0x0][0x184], R130, 0x2, P0 ;  /* 0x000061007f7f7a11 */ /* 0x000fcc00000f1482 */
[----:B------:R-:W3:Y:S01]  /*5660*/  LDG.E.64.CONSTANT R126, [R126.64] ;  /* 0x0000000e7e7e7981 */ /* 0x000ee2000c1e9b00 */
[----:B-----5:R-:W-:Y:S02]  /*5670*/  FFMA.FTZ R64, R128, R64, R124 ;  /* 0x0000004080407223 */ /* 0x020fe4000001007c */
[----:B------:R-:W-:Y:S02]  /*5680*/  FFMA.FTZ R65, R129, R65, R125 ;  /* 0x0000004181417223 */ /* 0x000fe4000001007d */
[----:B------:R-:W-:Y:S01]  /*5690*/  FFMA.FTZ R70, R70, R66, R64 ;  /* 0x0000004246467223 */ /* 0x000fe20000010040 */
[----:B------:R-:W-:-:S04]  /*56a0*/  IADD3 R64, P0, P1, R17, R74, R46 ;  /* 0x0000004a11407210 */ /* 0x000fc8000791e02e */
[----:B------:R-:W-:Y:S02]  /*56b0*/  IADD3.X R66, R184, R75, R185, P0, P1 ;  /* 0x0000004bb8427210 */ /* 0x000fe400007e24b9 */
[----:B------:R-:W-:-:S04]  /*56c0*/  LEA R128, P0, R64, c[0x0][0x180], 0x2 ;  /* 0x0000600040807a11 */ /* 0x000fc800078010ff */
[----:B------:R-:W-:Y:S02]  /*56d0*/  LEA.HI.X R129, R64, c[0x0][0x184], R66, 0x2, P0 ;  /* 0x0000610040817a11 */ /* 0x000fe400000f1442 */
[----:B------:R-:W-:-:S04]  /*56e0*/  IADD3 R64, P0, P1, R18, R74, R47 ;  /* 0x0000004a12407210 */ /* 0x000fc8000791e02f */
[----:B------:R-:W-:Y:S01]  /*56f0*/  IADD3.X R66, R182, R75, R183, P0, P1 ;  /* 0x0000004bb6427210 */ /* 0x000fe200007e24b7 */
[----:B------:R-:W4:Y:S01]  /*5700*/  LDG.E.64.CONSTANT R128, [R128.64] ;  /* 0x0000000e80807981 */ /* 0x000f22000c1e9b00 */
[----:B------:R-:W-:-:S04]  /*5710*/  LEA R130, P0, R64, c[0x0][0x180], 0x2 ;  /* 0x0000600040827a11 */ /* 0x000fc800078010ff */
        /* <DEDUP_REMOVED lines=15> */
[----:B------:R-:W-:Y:S02]  /*5810*/  IADD3.X R67, R178, R75, R179, P0, P1 ;  /* 0x0000004bb2437210 */ /* 0x000fe400007e24b3 */
[----:B------:R-:W-:-:S04]  /*5820*/  LEA R126, P0, R64, c[0x0][0x180], 0x2 ;  /* 0x00006000407e7a11 */ /* 0x000fc800078010ff */
[----:B------:R-:W-:Y:S02]  /*5830*/  LEA.HI.X R127, R64, c[0x0][0x184], R67, 0x2, P0 ;  /* 0x00006100407f7a11 */ /* 0x000fe400000f1443 */
[----:B------:R-:W-:-:S04]  /*5840*/  IADD3 R64, P0, P1, R21, R74, R50 ;  /* 0x0000004a15407210 */ /* 0x000fc8000791e032 */
[----:B------:R-:W3:Y:S01]  /*5850*/  LDG.E.64.CONSTANT R126, [R126.64] ;  /* 0x0000000e7e7e7981 */ /* 0x000ee2000c1e9b00 */
[----:B----4-:R-:W-:-:S04]  /*5860*/  FFMA.FTZ R65, R129, R69, R65 ;  /* 0x0000004581417223 */ /* 0x010fc80000010041 */
[----:B-----5:R-:W-:Y:S01]  /*5870*/  FFMA.FTZ R71, R131, R71, R65 ;  /* 0x0000004783477223 */ /* 0x020fe20000010041 */
[----:B------:R-:W-:Y:S02]  /*5880*/  IADD3.X R65, R176, R75, R177, P0, P1 ;  /* 0x0000004bb0417210 */ /* 0x000fe400007e24b1 */
[----:B------:R-:W-:-:S04]  /*5890*/  LEA R132, P0, R64, c[0x0][0x180], 0x2 ;  /* 0x0000600040847a11 */ /* 0x000fc800078010ff */
[----:B------:R-:W-:-:S06]  /*58a0*/  LEA.HI.X R133, R64, c[0x0][0x184], R65, 0x2, P0 ;  /* 0x0000610040857a11 */ /* 0x000fcc00000f1441 */
[----:B------:R-:W4:Y:S01]  /*58b0*/  LDG.E.64.CONSTANT R132, [R132.64] ;  /* 0x0000000e84847981 */ /* 0x000f22000c1e9b00 */
[----:B------:R-:W-:Y:S01]  /*58c0*/  FFMA.FTZ R66, R128, R68, R66 ;  /* 0x0000004480427223 */ /* 0x000fe20000010042 */
[----:B------:R-:W-:-:S03]  /*58d0*/  IADD3 R64, P0, P1, R22, R74, R51 ;  /* 0x0000004a16407210 */ /* 0x000fc6000791e033 */
[----:B------:R-:W-:Y:S01]  /*58e0*/  FFMA.FTZ R70, R130, R70, R66 ;  /* 0x0000004682467223 */ /* 0x000fe20000010042 */
[----:B------:R-:W-:Y:S02]  /*58f0*/  IADD3.X R65, R174, R75, R175, P0, P1 ;  /* 0x0000004bae417210 */ /* 0x000fe400007e24af */
[----:B------:R-:W-:-:S04]  /*5900*/  LEA R130, P0, R64, c[0x0][0x180], 0x2 ;  /* 0x0000600040827a11 */ /* 0x000fc800078010ff */
        /* <DEDUP_REMOVED lines=14> */
[----:B------:R-:W-:Y:S02]  /*59f0*/  IADD3.X R67, R170, R75, R171, P0, P1 ;  /* 0x0000004baa437210 */ /* 0x000fe400007e24ab */
[----:B------:R-:W-:-:S04]  /*5a00*/  LEA R126, P0, R64, c[0x0][0x180], 0x2 ;  /* 0x00006000407e7a11 */ /* 0x000fc800078010ff */
[----:B------:R-:W-:-:S06]  /*5a10*/  LEA.HI.X R127, R64, c[0x0][0x184], R67, 0x2, P0 ;  /* 0x00006100407f7a11 */ /* 0x000fcc00000f1443 */
[----:B------:R-:W2:Y:S01]  /*5a20*/  LDG.E.64.CONSTANT R126, [R126.64] ;  /* 0x0000000e7e7e7981 */ /* 0x000ea2000c1e9b00 */
[----:B----4-:R-:W-:Y:S01]  /*5a30*/  FFMA.FTZ R66, R132, R68, R66 ;  /* 0x0000004484427223 */ /* 0x010fe20000010042 */
[----:B------:R-:W-:-:S04]  /*5a40*/  IADD3 R68, P0, P1, R25, R74, R54 ;  /* 0x0000004a19447210 */ /* 0x000fc8000791e036 */
[----:B------:R-:W-:Y:S02]  /*5a50*/  IADD3.X R125, R168, R75, R169, P0, P1 ;  /* 0x0000004ba87d7210 */ /* 0x000fe400007e24a9 */
[----:B------:R-:W-:-:S04]  /*5a60*/  LEA R124, P0, R68, c[0x0][0x180], 0x2 ;  /* 0x00006000447c7a11 */ /* 0x000fc800078010ff */
[----:B------:R-:W-:-:S06]  /*5a70*/  LEA.HI.X R125, R68, c[0x0][0x184], R125, 0x2, P0 ;  /* 0x00006100447d7a11 */ /* 0x000fcc00000f147d */
[----:B------:R-:W3:Y:S01]  /*5a80*/  LDG.E.64.CONSTANT R124, [R124.64] ;  /* 0x0000000e7c7c7981 */ /* 0x000ee2000c1e9b00 */
[----:B------:R-:W-:Y:S01]  /*5a90*/  FFMA.FTZ R69, R133, R69, R65 ;  /* 0x0000004585457223 */ /* 0x000fe20000010041 */
[----:B------:R-:W-:Y:S01]  /*5aa0*/  IADD3 R68, P0, P1, R26, R74, R55 ;  /* 0x0000004a1a447210 */ /* 0x000fe2000791e037 */
[----:B-----5:R-:W-:Y:S02]  /*5ab0*/  FFMA.FTZ R70, R130, R70, R66 ;  /* 0x0000004682467223 */ /* 0x020fe40000010042 */
[----:B------:R-:W-:Y:S01]  /*5ac0*/  FFMA.FTZ R71, R131, R71, R69 ;  /* 0x0000004783477223 */ /* 0x000fe20000010045 */
[----:B------:R-:W-:Y:S01]  /*5ad0*/  IADD3.X R69, R166, R75, R167, P0, P1 ;  /* 0x0000004ba6457210 */ /* 0x000fe200007e24a7 */
[----:B------:R-:W0:Y:S01]  /*5ae0*/  LDS.128 R64, [R123+0x1b0] ;  /* 0x0001b0007b407984 */ /* 0x000e220000000c00 */
        /* <DEDUP_REMOVED lines=8> */
[----:B0-----:R-:W-:Y:S02]  /*5b70*/  FFMA.FTZ R64, R128, R64, R70 ;  /* 0x0000004080407223 */ /* 0x001fe40000010046 */
[----:B------:R-:W-:Y:S02]  /*5b80*/  FFMA.FTZ R65, R129, R65, R71 ;  /* 0x0000004181417223 */ /* 0x000fe40000010047 */
[----:B------:R-:W3:Y:S01]  /*5b90*/  LDS.128 R68, [R123+0x1c0] ;  /* 0x0001c0007b447984 */ /* 0x000ee20000000c00 */
[----:B------:R-:W-:Y:S01]  /*5ba0*/  IADD3 R129, P2, P3, R32, R74, R61 ;  /* 0x0000004a20817210 */ /* 0x000fe20007b5e03d */
[----:B--2---:R-:W-:Y:S02]  /*5bb0*/  FFMA.FTZ R64, R126, R66, R64 ;  /* 0x000000427e407223 */ /* 0x004fe40000010040 */
[----:B------:R-:W-:Y:S02]  /*5bc0*/  FFMA.FTZ R127, R127, R67, R65 ;  /* 0x000000437f7f7223 */ /* 0x000fe40000010041 */
[----:B---3--:R-:W-:-:S02]  /*5bd0*/  FFMA.FTZ R124, R124, R68, R64 ;  /* 0x000000447c7c7223 */ /* 0x008fc40000010040 */
[----:B------:R-:W5:Y:S01]  /*5be0*/  LDS.128 R64, [R123+0x1d0] ;  /* 0x0001d0007b407984 */ /* 0x000f620000000c00 */
[----:B------:R-:W-:Y:S01]  /*5bf0*/  FFMA.FTZ R125, R125, R69, R127 ;  /* 0x000000457d7d7223 */ /* 0x000fe2000001007f */
[----:B------:R-:W-:-:S04]  /*5c00*/  IADD3 R69, P0, P1, R28, R74, R57 ;  /* 0x0000004a1c457210 */ /* 0x000fc8000791e039 */
[----:B------:R-:W-:Y:S02]  /*5c10*/  IADD3.X R126, R162, R75, R163, P0, P1 ;  /* 0x0000004ba27e7210 */ /* 0x000fe400007e24a3 */
[----:B------:R-:W-:-:S04]  /*5c20*/  LEA R68, P0, R69, c[0x0][0x180], 0x2 ;  /* 0x0000600045447a11 */ /* 0x000fc800078010ff */
[----:B------:R-:W-:-:S06]  /*5c30*/  LEA.HI.X R69, R69, c[0x0][0x184], R126, 0x2, P0 ;  /* 0x0000610045457a11 */ /* 0x000fcc00000f147e */
[----:B------:R-:W2:Y:S01]  /*5c40*/  LDG.E.64.CONSTANT R68, [R68.64] ;  /* 0x0000000e44447981 */ /* 0x000ea2000c1e9b00 */
[----:B----4-:R-:W-:Y:S01]  /*5c50*/  FFMA.FTZ R131, R131, R71, R125 ;  /* 0x0000004783837223 */ /* 0x010fe2000001007d */
[----:B------:R-:W-:Y:S01]  /*5c60*/  IADD3 R71, P0, P1, R29, R74, R58 ;  /* 0x0000004a1d477210 */ /* 0x000fe2000791e03a */
[----:B------:R-:W-:-:S03]  /*5c70*/  FFMA.FTZ R70, R130, R70, R124 ;  /* 0x0000004682467223 */ /* 0x000fc6000001007c */
[----:B------:R-:W-:Y:S01]  /*5c80*/  IADD3.X R124, R160, R75, R161, P0, P1 ;  /* 0x0000004ba07c7210 */ /* 0x000fe200007e24a1 */
[----:B-----5:R-:W-:Y:S01]  /*5c90*/  FFMA.FTZ R64, R132, R64, R70 ;  /* 0x0000004084407223 */ /* 0x020fe20000010046 */
[----:B------:R-:W-:-:S04]  /*5ca0*/  LEA R70, P0, R71, c[0x0][0x180], 0x2 ;  /* 0x0000600047467a11 */ /* 0x000fc800078010ff */
[----:B------:R-:W-:Y:S02]  /*5cb0*/  LEA.HI.X R71, R71, c[0x0][0x184], R124, 0x2, P0 ;  /* 0x0000610047477a11 */ /* 0x000fe400000f147c */
[----:B------:R-:W-:-:S04]  /*5cc0*/  IADD3 R125, P0, P1, R30, R74, R59 ;  /* 0x0000004a1e7d7210 */ /* 0x000fc8000791e03b */
[----:B------:R-:W-:Y:S02]  /*5cd0*/  IADD3.X R126, R158, R75, R159, P0, P1 ;  /* 0x0000004b9e7e7210 */ /* 0x000fe400007e249f */
[----:B------:R-:W-:-:S04]  /*5ce0*/  LEA R124, P0, R125, c[0x0][0x180], 0x2 ;  /* 0x000060007d7c7a11 */ /* 0x000fc800078010ff */
[----:B------:R-:W-:Y:S02]  /*5cf0*/  LEA.HI.X R125, R125, c[0x0][0x184], R126, 0x2, P0 ;  /* 0x000061007d7d7a11 */ /* 0x000fe400000f147e */
[----:B------:R-:W-:Y:S02]  /*5d00*/  IADD3 R74, P0, P1, R31, R74, R60 ;  /* 0x0000004a1f4a7210 */ /* 0x000fe4000791e03c */
[-C--:B------:R-:W-:Y:S02]  /*5d10*/  IADD3.X R130, R154, R75.reuse, R155, P2, P3 ;  /* 0x0000004b9a827210 */ /* 0x080fe400017e649b */
[----:B------:R-:W-:Y:S01]  /*5d20*/  IADD3.X R75, R156, R75, R157, P0, P1 ;  /* 0x0000004b9c4b7210 */ /* 0x000fe200007e249d */
[----:B------:R-:W3:Y:S01]  /*5d30*/  LDG.E.64.CONSTANT R124, [R124.64] ;  /* 0x0000000e7c7c7981 */ /* 0x000ee2000c1e9b00 */
[----:B------:R-:W-:-:S04]  /*5d40*/  LEA R126, P0, R74, c[0x0][0x180], 0x2 ;  /* 0x000060004a7e7a11 */ /* 0x000fc800078010ff */
[----:B------:R-:W-:Y:S02]  /*5d50*/  LEA.HI.X R127, R74, c[0x0][0x184], R75, 0x2, P0 ;  /* 0x000061004a7f7a11 */ /* 0x000fe400000f144b */
[----:B------:R0:W4:Y:S01]  /*5d60*/  LDG.E.64.CONSTANT R74, [R70.64] ;  /* 0x0000000e464a7981 */ /* 0x000122000c1e9b00 */
[----:B------:R-:W-:-:S03]  /*5d70*/  LEA R128, P0, R129, c[0x0][0x180], 0x2 ;  /* 0x0000600081807a11 */ /* 0x000fc600078010ff */
[----:B------:R-:W5:Y:S01]  /*5d80*/  LDG.E.64.CONSTANT R126, [R126.64] ;  /* 0x0000000e7e7e7981 */ /* 0x000f62000c1e9b00 */
[----:B------:R-:W-:-:S06]  /*5d90*/  LEA.HI.X R129, R129, c[0x0][0x184], R130, 0x2, P0 ;  /* 0x0000610081817a11 */ /* 0x000fcc00000f1482 */
[----:B------:R-:W5:Y:S01]  /*5da0*/  LDG.E.64.CONSTANT R128, [R128.64] ;  /* 0x0000000e80807981 */ /* 0x000f62000c1e9b00 */
[----:B------:R-:W-:Y:S01]  /*5db0*/  FFMA.FTZ R131, R133, R65, R131 ;  /* 0x0000004185837223 */ /* 0x000fe20000010083 */
[----:B------:R-:W-:Y:S01]  /*5dc0*/  ISETP.NE.AND P0, PT, R0, RZ, PT ;  /* 0x000000ff0000720c */ /* 0x000fe20003f05270 */
        /* <DEDUP_REMOVED lines=15> */
.L_x_22857:
[----:B-1----:R-:W-:-:S04]  /*5ec0*/  FADD.FTZ R64, R67, R66 ;  /* 0x0000004243407221 */ /* 0x002fc80000010000 */
[----:B------:R-:W-:Y:S01]  /*5ed0*/  FFMA.FTZ R64, R64, c[0x0][0x194], RZ ;  /* 0x0000650040407a23 */ /* 0x000fe200000100ff */
[----:B------:R-:W-:Y:S05]  /*5ee0*/  @P0 BRA `(.L_x_22812) ;  /* 0x000000c000000947 */ /* 0x000fea0003800000 */
[----:B------:R-:W-:-:S05]  /*5ef0*/  IMAD R65, R121, 0x10, R3 ;  /* 0x0000001079417824 */ /* 0x000fca00078e0203 */
[----:B------:R-:W-:Y:S01]  /*5f00*/  ISETP.GE.AND P0, PT, R65, UR16, PT ;  /* 0x0000001041007c0c */ /* 0x000fe2000bf06270 */
[----:B------:R-:W-:-:S03]  /*5f10*/  IMAD R65, R121, 0x10, R122 ;  /* 0x0000001079417824 */ /* 0x000fc600078e027a */
[----:B------:R-:W-:-:S05]  /*5f20*/  FSEL R66, R64, RZ, !P0 ;  /* 0x000000ff40427208 */ /* 0x000fca0004000000 */
[----:B------:R1:W-:Y:S04]  /*5f30*/  STS [R65.X4+0x420], R66 ;  /* 0x0004204241007388 */ /* 0x0003e80000004800 */
[----:B------:R-:W-:Y:S05]  /*5f40*/  @P0 BRA `(.L_x_22812) ;  /* 0x0000006000000947 */ /* 0x000fea0003800000 */
[----:B------:R-:W-:Y:S01]  /*5f50*/  FMNMX.FTZ R2, R2, R64, !PT ;  /* 0x0000004002027209 */ /* 0x000fe20007810000 */
[----:B------:R-:W-:Y:S05]  /*5f60*/  BRA `(.L_x_22812) ;  /* 0x0000004000007947 */ /* 0x000fea0003800000 */
.L_x_22810:
[----:B------:R-:W-:-:S13]  /*5f70*/  ISETP.NE.AND P0, PT, R0, RZ, PT ;  /* 0x000000ff0000720c */ /* 0x000fda0003f05270 */
[----:B------:R-:W-:Y:S02]  /*5f80*/  @!P0 IMAD R64, R121, 0x10, R122 ;  /* 0x0000001079408824 */ /* 0x000fe400078e027a */
[----:B------:R-:W-:-:S05]  /*5f90*/  @!P0 IMAD.MOV.U32 R65, RZ, RZ, -0x800001 ;  /* 0xff7fffffff418424 */ /* 0x000fca00078e00ff */
[----:B------:R0:W-:Y:S02]  /*5fa0*/  @!P0 STS [R64.X4+0x420], R65 ;  /* 0x0004204140008388 */ /* 0x0001e40000004800 */
.L_x_22812:
[----:B------:R-:W-:Y:S05]  /*5fb0*/  BSYNC B1 ;  /* 0x0000000000017941 */ /* 0x000fea0003800000 */
.L_x_22809:
[----:B------:R-:W-:-:S04]  /*5fc0*/  IADD3 R121, R121, 0x4, RZ ;  /* 0x0000000479797810 */ /* 0x000fc80007ffe0ff */
[----:B------:R-:W-:-:S13]  /*5fd0*/  ISETP.GE.AND P0, PT, R121, UR10, PT ;  /* 0x0000000a79007c0c */ /* 0x000fda000bf06270 */
[----:B01----:R-:W-:Y:S01]  /*5fe0*/  @P0 CALL.REL.NOINC `(.L_x_22813) ;  /* 0x0000001000000944 */ /* 0x003fe20003c00000 */
[----:B------:R-:W-:Y:S05]  /*5ff0*/  BRA `(.L_x_22814) ;  /* 0xffffda6000007947 */ /* 0x000fea000383ffff */
.L_x_22813:
[----:B------:R-:W-:Y:S05]  /*6000*/  BRA `(.L_x_22807) ;  /* 0x0000261000007947 */ /* 0x000fea0003800000 */
.L_x_22808:
[----:B------:R-:W-:Y:S02]  /*6010*/  IMAD.MOV.U32 R2, RZ, RZ, -0x800001 ;  /* 0xff7fffffff027424 */ /* 0x000fe400078e00ff */
.L_x_22819:
        /* <DEDUP_REMOVED lines=106> */
[--C-:B------:R-:W-:Y:S02]  /*66c0*/  SHF.R.S32.HI R131, RZ, 0x1f, R143.reuse ;  /* 0x0000001fff837819 */ /* 0x100fe4000001148f */
[----:B------:R-:W-:Y:S01]  /*66d0*/  IADD3 R123, P0, P1, R144, R74, R143 ;  /* 0x0000004a907b7210 */ /* 0x000fe2000791e08f */
[----:B--2---:R-:W-:-:S03]  /*66e0*/  FMUL.FTZ R67, R129, R67 ;  /* 0x0000004381437220 */ /* 0x004fc60000410000 */
[----:B------:R-:W-:Y:S01]  /*66f0*/  IADD3.X R129, R130, R75, R131, P0, P1 ;  /* 0x0000004b82817210 */ /* 0x000fe200007e2483 */
[----:B------:R-:W-:Y:S01]  /*6700*/  FMUL.FTZ R66, R128, R66 ;  /* 0x0000004280427220 */ /* 0x000fe20000410000 */
[----:B------:R-:W-:-:S04]  /*6710*/  LEA R128, P0, R123, c[0x0][0x180], 0x2 ;  /* 0x000060007b807a11 */ /* 0x000fc800078010ff */
[----:B------:R-:W-:Y:S01]  /*6720*/  LEA.HI.X R129, R123, c[0x0][0x184], R129, 0x2, P0 ;  /* 0x000061007b817a11 */ /* 0x000fe200000f1481 */
[----:B---3--:R-:W-:-:S05]  /*6730*/  FFMA.FTZ R124, R124, R64, R66 ;  /* 0x000000407c7c7223 */ /* 0x008fca0000010042 */
[----:B------:R-:W2:Y:S01]  /*6740*/  LDG.E.64.CONSTANT R128, [R128.64] ;  /* 0x0000000e80807981 */ /* 0x000ea2000c1e9b00 */
[----:B------:R-:W-:-:S03]  /*6750*/  FFMA.FTZ R123, R125, R65, R67 ;  /* 0x000000417d7b7223 */ /* 0x000fc60000010043 */
[----:B------:R-:W4:Y:S01]  /*6760*/  LDS.128 R64, [R122+0x10] ;  /* 0x000010007a407984 */ /* 0x000f220000000c00 */
[----:B------:R-:W-:Y:S02]  /*6770*/  SHF.R.S32.HI R130, RZ, 0x1f, R142 ;  /* 0x0000001fff827819 */ /* 0x000fe4000001148e */
        /* <DEDUP_REMOVED lines=12> */
[----:B------:R-:W-:-:S02]  /*6840*/  IADD3.X R65, R130, R75, R131, P0, P1 ;  /* 0x0000004b82417210 */ /* 0x000fc400007e2483 */
[----:B------:R-:W-:Y:S01]  /*6850*/  LEA R126, P0, R64, c[0x0][0x180], 0x2 ;  /* 0x00006000407e7a11 */ /* 0x000fe200078010ff */
[----:B------:R-:W-:-:S03]  /*6860*/  FFMA.FTZ R123, R127, R67, R123 ;  /* 0x000000437f7b7223 */ /* 0x000fc6000001007b */
[----:B------:R-:W-:Y:S02]  /*6870*/  LEA.HI.X R127, R64, c[0x0][0x184], R65, 0x2, P0 ;  /* 0x00006100407f7a11 */ /* 0x000fe400000f1441 */
[----:B------:R-:W0:Y:S04]  /*6880*/  LDS.128 R64, [R122+0x20] ;  /* 0x000020007a407984 */ /* 0x000e280000000c00 */
[----:B------:R-:W4:Y:S01]  /*6890*/  LDG.E.64.CONSTANT R126, [R126.64] ;  /* 0x0000000e7e7e7981 */ /* 0x000f22000c1e9b00 */
[----:B------:R-:W-:Y:S02]  /*68a0*/  SHF.R.S32.HI R130, RZ, 0x1f, R138 ;  /* 0x0000001fff827819 */ /* 0x000fe4000001148a */
[--C-:B------:R-:W-:Y:S01]  /*68b0*/  SHF.R.S32.HI R131, RZ, 0x1f, R137.reuse ;  /* 0x0000001fff837819 */ /* 0x100fe20000011489 */
[----:B0-----:R-:W-:Y:S01]  /*68c0*/  FFMA.FTZ R68, R68, R64, R70 ;  /* 0x0000004044447223 */ /* 0x001fe20000010046 */
[----:B------:R-:W-:-:S04]  /*68d0*/  IADD3 R64, P0, P1, R138, R74, R137 ;  /* 0x0000004a8a407210 */ /* 0x000fc8000791e089 */
[----:B------:R-:W-:Y:S02]  /*68e0*/  IADD3.X R71, R130, R75, R131, P0, P1 ;  /* 0x0000004b82477210 */ /* 0x000fe400007e2483 */
[----:B------:R-:W-:-:S04]  /*68f0*/  LEA R70, P0, R64, c[0x0][0x180], 0x2 ;  /* 0x0000600040467a11 */ /* 0x000fc800078010ff */
[----:B------:R-:W-:-:S06]  /*6900*/  LEA.HI.X R71, R64, c[0x0][0x184], R71, 0x2, P0 ;  /* 0x0000610040477a11 */ /* 0x000fcc00000f1447 */
[----:B------:R-:W5:Y:S01]  /*6910*/  LDG.E.64.CONSTANT R70, [R70.64] ;  /* 0x0000000e46467981 */ /* 0x000f62000c1e9b00 */
[----:B------:R-:W-:Y:S02]  /*6920*/  SHF.R.S32.HI R130, RZ, 0x1f, R136 ;  /* 0x0000001fff827819 */ /* 0x000fe40000011488 */
[--C-:B------:R-:W-:Y:S02]  /*6930*/  SHF.R.S32.HI R131, RZ, 0x1f, R135.reuse ;  /* 0x0000001fff837819 */ /* 0x100fe40000011487 */
[----:B------:R-:W-:Y:S01]  /*6940*/  IADD3 R64, P0, P1, R136, R74, R135 ;  /* 0x0000004a88407210 */ /* 0x000fe2000791e087 */
[----:B------:R-:W-:-:S03]  /*6950*/  FFMA.FTZ R123, R69, R65, R123 ;  /* 0x00000041457b7223 */ /* 0x000fc6000001007b */
        /* <DEDUP_REMOVED lines=18> */
[----:B------:R-:W3:Y:S02]  /*6a80*/  LDG.E.64.CONSTANT R68, [R68.64] ;  /* 0x0000000e44447981 */ /* 0x000ee4000c1e9b00 */
[----:B------:R-:W-:Y:S02]  /*6a90*/  IADD3.X R125, R130, R75, R131, P0, P1 ;  /* 0x0000004b827d7210 */ /* 0x000fe400007e2483 */
[----:B------:R-:W-:-:S04]  /*6aa0*/  LEA R64, P0, R65, c[0x0][0x180], 0x2 ;  /* 0x0000600041407a11 */ /* 0x000fc800078010ff */
[----:B------:R-:W-:Y:S01]  /*6ab0*/  LEA.HI.X R65, R65, c[0x0][0x184], R125, 0x2, P0 ;  /* 0x0000610041417a11 */ /* 0x000fe200000f147d */
[----:B----4-:R-:W-:Y:S02]  /*6ac0*/  FFMA.FTZ R124, R126, R66, R124 ;  /* 0x000000427e7c7223 */ /* 0x010fe4000001007c */
[----:B------:R-:W-:Y:S02]  /*6ad0*/  FFMA.FTZ R123, R127, R67, R123 ;  /* 0x000000437f7b7223 */ /* 0x000fe4000001007b */
[----:B------:R0:W4:Y:S04]  /*6ae0*/  LDG.E.64.CONSTANT R126, [R64.64] ;  /* 0x0000000e407e7981 */ /* 0x000128000c1e9b00 */
[----:B0-----:R-:W5:Y:S01]  /*6af0*/  LDS.128 R64, [R122+0x40] ;  /* 0x000040007a407984 */ /* 0x001f620000000c00 */
[----:B------:R-:W-:-:S02]  /*6b00*/  SHF.R.S32.HI R130, RZ, 0x1f, R117 ;  /* 0x0000001fff827819 */ /* 0x000fc40000011475 */
[----:B------:R-:W-:Y:S01]  /*6b10*/  SHF.R.S32.HI R131, RZ, 0x1f, R116 ;  /* 0x0000001fff837819 */ /* 0x000fe20000011474 */
[----:B-----5:R-:W-:Y:S01]  /*6b20*/  FFMA.FTZ R70, R70, R64, R124 ;  /* 0x0000004046467223 */ /* 0x020fe2000001007c */
[----:B------:R-:W-:-:S04]  /*6b30*/  IADD3 R64, P0, P1, R117, R74, R116 ;  /* 0x0000004a75407210 */ /* 0x000fc8000791e074 */
[----:B------:R-:W-:Y:S02]  /*6b40*/  IADD3.X R125, R130, R75, R131, P0, P1 ;  /* 0x0000004b827d7210 */ /* 0x000fe400007e2483 */
[----:B------:R-:W-:-:S04]  /*6b50*/  LEA R124, P0, R64, c[0x0][0x180], 0x2 ;  /* 0x00006000407c7a11 */ /* 0x000fc800078010ff */
[----:B------:R-:W-:-:S06]  /*6b60*/  LEA.HI.X R125, R64, c[0x0][0x184], R125, 0x2, P0 ;  /* 0x00006100407d7a11 */ /* 0x000fcc00000f147d */
[----:B------:R-:W5:Y:S01]  /*6b70*/  LDG.E.64.CONSTANT R124, [R124.64] ;  /* 0x0000000e7c7c7981 */ /* 0x000f62000c1e9b00 */
[----:B------:R-:W-:Y:S01]  /*6b80*/  FFMA.FTZ R123, R71, R65, R123 ;  /* 0x00000041477b7223 */ /* 0x000fe2000001007b */
[----:B------:R-:W-:Y:S02]  /*6b90*/  SHF.R.S32.HI R130, RZ, 0x1f, R115 ;  /* 0x0000001fff827819 */ /* 0x000fe40000011473 */
[--C-:B------:R-:W-:Y:S02]  /*6ba0*/  SHF.R.S32.HI R131, RZ, 0x1f, R114.reuse ;  /* 0x0000001fff837819 */ /* 0x100fe40000011472 */
        /* <DEDUP_REMOVED lines=18> */
[----:B------:R-:W-:Y:S02]  /*6cd0*/  IADD3.X R65, R250, R75, R251, P0, P1 ;  /* 0x0000004bfa417210 */ /* 0x000fe400007e24fb */
[----:B------:R-:W-:Y:S01]  /*6ce0*/  LEA R126, P0, R64, c[0x0][0x180], 0x2 ;  /* 0x00006000407e7a11 */ /* 0x000fe200078010ff */
[----:B------:R-:W-:-:S03]  /*6cf0*/  FFMA.FTZ R123, R127, R67, R123 ;  /* 0x000000437f7b7223 */ /* 0x000fc6000001007b */
        /* <DEDUP_REMOVED lines=27> */
[----:B------:R-:W-:-:S04]  /*6eb0*/  LEA R64, P0, R65, c[0x0][0x180], 0x2 ;  /* 0x0000600041407a11 */ /* 0x000fc800078010ff */
[----:B------:R-:W-:Y:S01]  /*6ec0*/  LEA.HI.X R65, R65, c[0x0][0x184], R71, 0x2, P0 ;  /* 0x0000610041417a11 */ /* 0x000fe200000f1447 */
[----:B----4-:R-:W-:Y:S02]  /*6ed0*/  FFMA.FTZ R70, R126, R66, R70 ;  /* 0x000000427e467223 */ /* 0x010fe40000010046 */
[----:B------:R-:W-:Y:S02]  /*6ee0*/  FFMA.FTZ R123, R127, R67, R123 ;  /* 0x000000437f7b7223 */ /* 0x000fe4000001007b */
        /* <DEDUP_REMOVED lines=206> */
[----:B------:R-:W5:Y:S01]  /*7bd0*/  LDS.128 R64, [R122+0x160] ;  /* 0x000160007a407984 */ /* 0x000f620000000c00 */
[----:B------:R-:W-:-:S04]  /*7be0*/  IADD3 R125, P0, P1, R16, R74, R45 ;  /* 0x0000004a107d7210 */ /* 0x000fc8000791e02d */
[----:B------:R-:W-:Y:S02]  /*7bf0*/  IADD3.X R127, R186, R75, R187, P0, P1 ;  /* 0x0000004bba7f7210 */ /* 0x000fe400007e24bb */
[----:B------:R-:W-:-:S04]  /*7c00*/  LEA R126, P0, R125, c[0x0][0x180], 0x2 ;  /* 0x000060007d7e7a11 */ /* 0x000fc800078010ff */
[----:B------:R-:W-:-:S06]  /*7c10*/  LEA.HI.X R127, R125, c[0x0][0x184], R127, 0x2, P0 ;  /* 0x000061007d7f7a11 */ /* 0x000fcc00000f147f */
[----:B------:R-:W2:Y:S01]  /*7c20*/  LDG.E.64.CONSTANT R126, [R126.64] ;  /* 0x0000000e7e7e7981 */ /* 0x000ea2000c1e9b00 */
        /* <DEDUP_REMOVED lines=9> */
[----:B------:R-:W3:Y:S01]  /*7cc0*/  LDG.E.64.CONSTANT R128, [R128.64] ;  /* 0x0000000e80807981 */ /* 0x000ee2000c1e9b00 */
[----:B------:R-:W-:-:S04]  /*7cd0*/  LEA R130, P0, R64, c[0x0][0x180], 0x2 ;  /* 0x0000600040827a11 */ /* 0x000fc800078010ff */
[----:B------:R-:W-:-:S06]  /*7ce0*/  LEA.HI.X R131, R64, c[0x0][0x184], R66, 0x2, P0 ;  /* 0x0000610040837a11 */ /* 0x000fcc00000f1442 */
[----:B------:R-:W4:Y:S01]  /*7cf0*/  LDG.E.64.CONSTANT R130, [R130.64] ;  /* 0x0000000e82827981 */ /* 0x000f22000c1e9b00 */
[----:B------:R-:W-:-:S03]  /*7d00*/  FFMA.FTZ R71, R71, R67, R65 ;  /* 0x0000004347477223 */ /* 0x000fc60000010041 */
[----:B------:R-:W0:Y:S02]  /*7d10*/  LDS.128 R64, [R122+0x170] ;  /* 0x000170007a407984 */ /* 0x000e240000000c00 */
[----:B0-----:R-:W-:Y:S01]  /*7d20*/  FFMA.FTZ R64, R68, R64, R70 ;  /* 0x0000004044407223 */ /* 0x001fe20000010046 */
[----:B------:R-:W-:-:S04]  /*7d30*/  IADD3 R68, P0, P1, R19, R74, R48 ;  /* 0x0000004a13447210 */ /* 0x000fc8000791e030 */
[----:B------:R-:W-:Y:S02]  /*7d40*/  IADD3.X R70, R180, R75, R181, P0, P1 ;  /* 0x0000004bb4467210 */ /* 0x000fe400007e24b5 */
[----:B------:R-:W-:Y:S01]  /*7d50*/  LEA R124, P0, R68, c[0x0][0x180], 0x2 ;  /* 0x00006000447c7a11 */ /* 0x000fe200078010ff */
[----:B------:R-:W-:-:S03]  /*7d60*/  FFMA.FTZ R65, R69, R65, R71 ;  /* 0x0000004145417223 */ /* 0x000fc60000010047 */
[----:B------:R-:W-:Y:S02]  /*7d70*/  LEA.HI.X R125, R68, c[0x0][0x184], R70, 0x2, P0 ;  /* 0x00006100447d7a11 */ /* 0x000fe400000f1446 */
[----:B------:R-:W3:Y:S04]  /*7d80*/  LDS.128 R68, [R122+0x180] ;  /* 0x000180007a447984 */ /* 0x000ee80000000c00 */
[----:B------:R-:W5:Y:S01]  /*7d90*/  LDG.E.64.CONSTANT R124, [R124.64] ;  /* 0x0000000e7c7c7981 */ /* 0x000f62000c1e9b00 */
[----:B--2---:R-:W-:Y:S01]  /*7da0*/  FFMA.FTZ R66, R126, R66, R64 ;  /* 0x000000427e427223 */ /* 0x004fe20000010040 */
[----:B------:R-:W-:Y:S01]  /*7db0*/  IADD3 R64, P0, P1, R20, R74, R49 ;  /* 0x0000004a14407210 */ /* 0x000fe2000791e031 */
[----:B------:R-:W-:-:S03]  /*7dc0*/  FFMA.FTZ R65, R127, R67, R65 ;  /* 0x000000437f417223 */ /* 0x000fc60000010041 */
[----:B------:R-:W-:Y:S02]  /*7dd0*/  IADD3.X R67, R178, R75, R179, P0, P1 ;  /* 0x0000004bb2437210 */ /* 0x000fe400007e24b3 */
[----:B------:R-:W-:-:S04]  /*7de0*/  LEA R126, P0, R64, c[0x0][0x180], 0x2 ;  /* 0x00006000407e7a11 */ /* 0x000fc800078010ff */
[----:B------:R-:W-:Y:S02]  /*7df0*/  LEA.HI.X R127, R64, c[0x0][0x184], R67, 0x2, P0 ;  /* 0x00006100407f7a11 */ /* 0x000fe400000f1443 */
[----:B------:R-:W-:-:S04]  /*7e00*/  IADD3 R64, P0, P1, R21, R74, R50 ;  /* 0x0000004a15407210 */ /* 0x000fc8000791e032 */
[----:B------:R-:W2:Y:S01]  /*7e10*/  LDG.E.64.CONSTANT R126, [R126.64] ;  /* 0x0000000e7e7e7981 */ /* 0x000ea2000c1e9b00 */
[----:B---3--:R-:W-:-:S04]  /*7e20*/  FFMA.FTZ R65, R129, R69, R65 ;  /* 0x0000004581417223 */ /* 0x008fc80000010041 */
[----:B----4-:R-:W-:Y:S01]  /*7e30*/  FFMA.FTZ R71, R131, R71, R65 ;  /* 0x0000004783477223 */ /* 0x010fe20000010041 */
[----:B------:R-:W-:Y:S02]  /*7e40*/  IADD3.X R65, R176, R75, R177, P0, P1 ;  /* 0x0000004bb0417210 */ /* 0x000fe400007e24b1 */
[----:B------:R-:W-:-:S04]  /*7e50*/  LEA R132, P0, R64, c[0x0][0x180], 0x2 ;  /* 0x0000600040847a11 */ /* 0x000fc800078010ff */
[----:B------:R-:W-:-:S06]  /*7e60*/  LEA.HI.X R133, R64, c[0x0][0x184], R65, 0x2, P0 ;  /* 0x0000610040857a11 */ /* 0x000fcc00000f1441 */
[----:B------:R-:W3:Y:S01]  /*7e70*/  LDG.E.64.CONSTANT R132, [R132.64] ;  /* 0x0000000e84847981 */ /* 0x000ee2000c1e9b00 */
[----:B------:R-:W-:Y:S01]  /*7e80*/  FFMA.FTZ R66, R128, R68, R66 ;  /* 0x0000004480427223 */ /* 0x000fe20000010042 */
[----:B------:R-:W-:-:S03]  /*7e90*/  IADD3 R64, P0, P1, R22, R74, R51 ;  /* 0x0000004a16407210 */ /* 0x000fc6000791e033 */
[----:B------:R-:W-:Y:S01]  /*7ea0*/  FFMA.FTZ R70, R130, R70, R66 ;  /* 0x0000004682467223 */ /* 0x000fe20000010042 */
[----:B------:R-:W-:Y:S02]  /*7eb0*/  IADD3.X R65, R174, R75, R175, P0, P1 ;  /* 0x0000004bae417210 */ /* 0x000fe400007e24af */
[----:B------:R-:W-:-:S04]  /*7ec0*/  LEA R130, P0, R64, c[0x0][0x180], 0x2 ;  /* 0x0000600040827a11 */ /* 0x000fc800078010ff */
[----:B------:R-:W-:Y:S02]  /*7ed0*/  LEA.HI.X R131, R64, c[0x0][0x184], R65, 0x2, P0 ;  /* 0x0000610040837a11 */ /* 0x000fe400000f1441 */
[----:B------:R-:W5:Y:S04]  /*7ee0*/  LDS.128 R64, [R122+0x190] ;  /* 0x000190007a407984 */ /* 0x000f680000000c00 */
[----:B------:R-:W4:Y:S01]  /*7ef0*/  LDG.E.64.CONSTANT R130, [R130.64] ;  /* 0x0000000e82827981 */ /* 0x000f22000c1e9b00 */
[----:B------:R-:W-:-:S04]  /*7f00*/  IADD3 R68, P0, P1, R23, R74, R52 ;  /* 0x0000004a17447210 */ /* 0x000fc8000791e034 */
[----:B------:R-:W-:Y:S02]  /*7f10*/  IADD3.X R69, R172, R75, R173, P0, P1 ;  /* 0x0000004bac457210 */ /* 0x000fe400007e24ad */
[----:B------:R-:W-:-:S04]  /*7f20*/  LEA R128, P0, R68, c[0x0][0x180], 0x2 ;  /* 0x0000600044807a11 */ /* 0x000fc800078010ff */
[----:B------:R-:W-:-:S06]  /*7f30*/  LEA.HI.X R129, R68, c[0x0][0x184], R69, 0x2, P0 ;  /* 0x0000610044817a11 */ /* 0x000fcc00000f1445 */
[----:B------:R-:W4:Y:S01]  /*7f40*/  LDG.E.64.CONSTANT R128, [R128.64] ;  /* 0x0000000e80807981 */ /* 0x000f22000c1e9b00 */
[----:B-----5:R-:W-:Y:S02]  /*7f50*/  FFMA.FTZ R64, R124, R64, R70 ;  /* 0x000000407c407223 */ /* 0x020fe40000010046 */
[----:B------:R-:W-:Y:S02]  /*7f60*/  FFMA.FTZ R65, R125, R65, R71 ;  /* 0x000000417d417223 */ /* 0x000fe40000010047 */
[----:B------:R-:W3:Y:S01]  /*7f70*/  LDS.128 R68, [R122+0x1a0] ;  /* 0x0001a0007a447984 */ /* 0x000ee20000000c00 */
[----:B--2---:R-:W-:Y:S01]  /*7f80*/  FFMA.FTZ R66, R126, R66, R64 ;  /* 0x000000427e427223 */ /* 0x004fe20000010040 */
[----:B------:R-:W-:Y:S01]  /*7f90*/  IADD3 R64, P0, P1, R24, R74, R53 ;  /* 0x0000004a18407210 */ /* 0x000fe2000791e035 */
[----:B------:R-:W-:-:S03]  /*7fa0*/  FFMA.FTZ R65, R127, R67, R65 ;  /* 0x000000437f417223 */ /* 0x000fc60000010041 */
[----:B------:R-:W-:Y:S02]  /*7fb0*/  IADD3.X R67, R170, R75, R171, P0, P1 ;  /* 0x0000004baa437210 */ /* 0x000fe400007e24ab */
[----:B------:R-:W-:-:S04]  /*7fc0*/  LEA R126, P0, R64, c[0x0][0x180], 0x2 ;  /* 0x00006000407e7a11 */ /* 0x000fc800078010ff */
[----:B------:R-:W-:-:S06]  /*7fd0*/  LEA.HI.X R127, R64, c[0x0][0x184], R67, 0x2, P0 ;  /* 0x00006100407f7a11 */ /* 0x000fcc00000f1443 */
[----:B------:R-:W2:Y:S01]  /*7fe0*/  LDG.E.64.CONSTANT R126, [R126.64] ;  /* 0x0000000e7e7e7981 */ /* 0x000ea2000c1e9b00 */
[----:B---3--:R-:W-:Y:S01]  /*7ff0*/  FFMA.FTZ R66, R132, R68, R66 ;  /* 0x0000004484427223 */ /* 0x008fe20000010042 */
[----:B------:R-:W-:-:S04]  /*8000*/  IADD3 R68, P0, P1, R25, R74, R54 ;  /* 0x0000004a19447210 */ /* 0x000fc8000791e036 */
[----:B------:R-:W-:Y:S02]  /*8010*/  IADD3.X R123, R168, R75, R169, P0, P1 ;  /* 0x0000004ba87b7210 */ /* 0x000fe400007e24a9 */
[----:B------:R-:W-:-:S04]  /*8020*/  LEA R124, P0, R68, c[0x0][0x180], 0x2 ;  /* 0x00006000447c7a11 */ /* 0x000fc800078010ff */
[----:B------:R-:W-:-:S06]  /*8030*/  LEA.HI.X R125, R68, c[0x0][0x184], R123, 0x2, P0 ;  /* 0x00006100447d7a11 */ /* 0x000fcc00000f147b */
[----:B------:R-:W3:Y:S01]  /*8040*/  LDG.E.64.CONSTANT R124, [R124.64] ;  /* 0x0000000e7c7c7981 */ /* 0x000ee2000c1e9b00 */
[----:B------:R-:W-:Y:S01]  /*8050*/  FFMA.FTZ R69, R133, R69, R65 ;  /* 0x0000004585457223 */ /* 0x000fe20000010041 */
[----:B------:R-:W-:Y:S01]  /*8060*/  IADD3 R68, P0, P1, R26, R74, R55 ;  /* 0x0000004a1a447210 */ /* 0x000fe2000791e037 */
[----:B----4-:R-:W-:Y:S02]  /*8070*/  FFMA.FTZ R70, R130, R70, R66 ;  /* 0x0000004682467223 */ /* 0x010fe40000010042 */
        /* <DEDUP_REMOVED lines=35> */
[-C--:B------:R-:W-:Y:S02]  /*82b0*/  IADD3 R123, P2, P3, R32, R74.reuse, R61 ;  /* 0x0000004a207b7210 */ /* 0x080fe40007b5e03d */
[----:B------:R-:W-:Y:S02]  /*82c0*/  IADD3 R74, P0, P1, R31, R74, R60 ;  /* 0x0000004a1f4a7210 */ /* 0x000fe4000791e03c */
[-C--:B------:R-:W-:Y:S01]  /*82d0*/  IADD3.X R129, R154, R75.reuse, R155, P2, P3 ;  /* 0x0000004b9a817210 */ /* 0x080fe200017e649b */
[----:B------:R-:W3:Y:S01]  /*82e0*/  LDG.E.64.CONSTANT R124, [R124.64] ;  /* 0x0000000e7c7c7981 */ /* 0x000ee2000c1e9b00 */
[----:B------:R-:W-:Y:S02]  /*82f0*/  IADD3.X R75, R156, R75, R157, P0, P1 ;  /* 0x0000004b9c4b7210 */ /* 0x000fe400007e249d */
        /* <DEDUP_REMOVED lines=24> */
.L_x_22858:
[----:B------:R-:W-:Y:S05]  /*8480*/  @P0 BRA `(.L_x_22818) ;  /* 0x0000014000000947 */ /* 0x000fea0003800000 */
[----:B------:R-:W-:Y:S02]  /*8490*/  IMAD R64, R121, 0x10, R3 ;  /* 0x0000001079407824 */ /* 0x000fe400078e0203 */
[----:B------:R-:W-:Y:S02]  /*84a0*/  IMAD.U32 R65, RZ, RZ, UR16 ;  /* 0x00000010ff417e24 */ /* 0x000fe4000f8e00ff */
[----:B01----:R-:W-:Y:S01]  /*84b0*/  FADD.FTZ R67, R67, R66 ;  /* 0x0000004243437221 */ /* 0x003fe20000010000 */
[C---:B------:R-:W-:Y:S02]  /*84c0*/  ISETP.GE.AND P0, PT, R64.reuse, UR16, PT ;  /* 0x0000001040007c0c */ /* 0x040fe4000bf06270 */
[----:B------:R-:W-:Y:S01]  /*84d0*/  IADD3 R65, R64, 0x1, -R65 ;  /* 0x0000000140417810 */ /* 0x000fe20007ffe841 */
[----:B------:R-:W-:Y:S01]  /*84e0*/  FMUL.FTZ R67, R67, c[0x0][0x194] ;  /* 0x0000650043437a20 */ /* 0x000fe20000410000 */
[----:B------:R-:W-:-:S04]  /*84f0*/  IADD3 R64, R3, -UR17, RZ ;  /* 0x8000001103407c10 */ /* 0x000fc8000fffe0ff */
[----:B------:R-:W0:Y:S01]  /*8500*/  I2F R65, R65 ;  /* 0x0000004100417306 */ /* 0x000e220000201400 */
[----:B------:R-:W-:Y:S02]  /*8510*/  IMAD R64, R121, 0x10, R64 ;  /* 0x0000001079407824 */ /* 0x000fe400078e0240 */
[----:B0-----:R-:W-:-:S05]  /*8520*/  FFMA.FTZ R65, R65, UR4, R67 ;  /* 0x0000000441417c23 */ /* 0x001fca0008010043 */
[----:B------:R-:W-:-:S05]  /*8530*/  FSEL R66, R65, RZ, !P0 ;  /* 0x000000ff41427208 */ /* 0x000fca0004000000 */
[----:B------:R0:W-:Y:S01]  /*8540*/  STS [R64.X4+0x420], R66 ;  /* 0x0004204240007388 */ /* 0x0001e20000004800 */
[----:B------:R-:W-:Y:S05]  /*8550*/  @P0 BRA `(.L_x_22818) ;  /* 0x0000007000000947 */ /* 0x000fea0003800000 */
[----:B------:R-:W-:Y:S01]  /*8560*/  FMNMX.FTZ R2, R2, R65, !PT ;  /* 0x0000004102027209 */ /* 0x000fe20007810000 */
[----:B------:R-:W-:Y:S05]  /*8570*/  BRA `(.L_x_22818) ;  /* 0x0000005000007947 */ /* 0x000fea0003800000 */
.L_x_22816:
[----:B------:R-:W-:-:S13]  /*8580*/  ISETP.NE.AND P0, PT, R0, RZ, PT ;  /* 0x000000ff0000720c */ /* 0x000fda0003f05270 */
[----:B------:R-:W-:Y:S01]  /*8590*/  @!P0 IADD3 R64, R3, -UR17, RZ ;  /* 0x8000001103408c10 */ /* 0x000fe2000fffe0ff */
[----:B------:R-:W-:-:S04]  /*85a0*/  @!P0 IMAD.MOV.U32 R65, RZ, RZ, -0x800001 ;  /* 0xff7fffffff418424 */ /* 0x000fc800078e00ff */
[----:B------:R-:W-:-:S05]  /*85b0*/  @!P0 IMAD R64, R121, 0x10, R64 ;  /* 0x0000001079408824 */ /* 0x000fca00078e0240 */
[----:B------:R0:W-:Y:S02]  /*85c0*/  @!P0 STS [R64.X4+0x420], R65 ;  /* 0x0004204140008388 */ /* 0x0001e40000004800 */
.L_x_22818:
[----:B------:R-:W-:Y:S05]  /*85d0*/  BSYNC B1 ;  /* 0x0000000000017941 */ /* 0x000fea0003800000 */
.L_x_22815:
[----:B------:R-:W-:-:S04]  /*85e0*/  IADD3 R121, R121, 0x4, RZ ;  /* 0x0000000479797810 */ /* 0x000fc80007ffe0ff */
[----:B------:R-:W-:-:S13]  /*85f0*/  ISETP.GE.AND P0, PT, R121, UR10, PT ;  /* 0x0000000a79007c0c */ /* 0x000fda000bf06270 */
[----:B01----:R-:W-:Y:S01]  /*8600*/  @P0 CALL.REL.NOINC `(.L_x_22807) ;  /* 0x0000001000000944 */ /* 0x003fe20003c00000 */
[----:B------:R-:W-:Y:S05]  /*8610*/  BRA `(.L_x_22819) ;  /* 0xffffda0000007947 */ /* 0x000fea000383ffff */
.L_x_22807:
[----:B------:R-:W-:Y:S05]  /*8620*/  BSYNC B0 ;  /* 0x0000000000007941 */ /* 0x000fea0003800000 */
.L_x_22806:
[----:B------:R-:W-:Y:S05]  /*8630*/  BRA.DIV ~URZ, `(.L_x_22820) ;  /* 0x000074227f007947 */ /* 0x000fea000b800000 */
[----:B------:R0:W1:Y:S02]  /*8640*/  SHFL.BFLY PT, R66, R2, 0x10, 0x1f ;  /* 0x0e001f0002427f89 */ /* 0x00006400000e0000 */
.L_x_22859:
[----:B-1----:R-:W-:Y:S01]  /*8650*/  FMNMX.FTZ R5, R66, R2, !PT ;  /* 0x0000000242057209 */ /* 0x002fe20007810000 */
[----:B------:R-:W-:Y:S05]  /*8660*/  BRA.DIV ~URZ, `(.L_x_22821) ;  /* 0x000074627f007947 */ /* 0x000fea000b800000 */
[----:B------:R-:W1:Y:S02]  /*8670*/  SHFL.BFLY PT, R0, R5, 0x8, 0x1f ;  /* 0x0d001f0005007f89 */ /* 0x000e6400000e0000 */
[----:B-1----:R-:W-:-:S05]  /*8680*/  FMNMX.FTZ R0, R5, R0, !PT ;  /* 0x0000000005007209 */ /* 0x002fca0007810000 */
[----:B------:R-:W1:Y:S02]  /*8690*/  SHFL.BFLY PT, R3, R0, 0x4, 0x1f ;  /* 0x0c801f0000037f89 */ /* 0x000e6400000e0000 */
[----:B-1----:R-:W-:-:S05]  /*86a0*/  FMNMX.FTZ R3, R0, R3, !PT ;  /* 0x0000000300037209 */ /* 0x002fca0007810000 */
[----:B------:R1:W2:Y:S02]  /*86b0*/  SHFL.BFLY PT, R66, R3, 0x2, 0x1f ;  /* 0x0c401f0003427f89 */ /* 0x0002a400000e0000 */
.L_x_22860:
[----:B------:R-:W3:Y:S04]  /*86c0*/  LDL R0, [R1] ;  /* 0x0000000001007983 */ /* 0x000ee80000100800 */
[----:B0-----:R-:W0:Y:S04]  /*86d0*/  S2R R2, SR_TID.X ;  /* 0x0000000000027919 */ /* 0x001e280000002100 */
[----:B------:R-:W4:Y:S01]  /*86e0*/  S2R R4, SR_TID.X ;  /* 0x0000000000047919 */ /* 0x000f220000002100 */
[----:B--2---:R-:W-:Y:S02]  /*86f0*/  FMNMX.FTZ R66, R66, R3, !PT ;  /* 0x0000000342427209 */ /* 0x004fe40007810000 */
[----:B0-----:R-:W-:-:S04]  /*8700*/  SHF.R.S32.HI R2, RZ, 0x1f, R2 ;  /* 0x0000001fff027819 */ /* 0x001fc80000011402 */
[----:B----4-:R-:W-:-:S04]  /*8710*/  LEA.HI R2, R2, R4, RZ, 0x5 ;  /* 0x0000000402027211 */ /* 0x010fc800078f28ff */
[----:B------:R-:W-:Y:S01]  /*8720*/  SHF.R.S32.HI R2, RZ, 0x5, R2 ;  /* 0x00000005ff027819 */ /* 0x000fe20000011402 */
[----:B------:R-:W-:Y:S01]  /*8730*/  WARPSYNC 0xffffffff ;  /* 0xffffffff00007948 */ /* 0x000fe20003800000 */
[----:B---3--:R-:W-:-:S13]  /*8740*/  ISETP.NE.AND P0, PT, R0, RZ, PT ;  /* 0x000000ff0000720c */ /* 0x008fda0003f05270 */
[----:B------:R0:W-:Y:S02]  /*8750*/  @!P0 STS [R2.X4+0x400], R66 ;  /* 0x0004004202008388 */ /* 0x0001e40000004800 */
[----:B------:R-:W-:Y:S01]  /*8760*/  BAR.SYNC.DEFER_BLOCKING 0x0 ;  /* 0x0000000000007b1d */ /* 0x000fe20000010000 */
[----:B------:R-:W-:Y:S01]  /*8770*/  ISETP.GT.AND P0, PT, R0, 0x3, PT ;  /* 0x000000030000780c */ /* 0x000fe20003f04270 */
[----:B-1----:R-:W-:-:S04]  /*8780*/  IMAD.MOV.U32 R3, RZ, RZ, -0x800001 ;  /* 0xff7fffffff037424 */ /* 0x002fc800078e00ff */
[----:B------:R-:W1:Y:S01]  /*8790*/  S2UR UR19, SR_CTAID.Z ;  /* 0x00000000001379c3 */ /* 0x000e620000002700 */
[----:B------:R-:W-:Y:S07]  /*87a0*/  BSSY B0, `(.L_x_22822) ;  /* 0x00000f1000007945 */ /* 0x000fee0003800000 */
[----:B------:R-:W2:Y:S01]  /*87b0*/  @!P0 LDS R3, [R0.X4+0x400] ;  /* 0x0004000000038984 */ /* 0x000ea20000004800 */
[----:B-1----:R-:W-:-:S04]  /*87c0*/  UIMAD UR4, UR19, -0x20, UR10 ;  /* 0xffffffe0130478a4 */ /* 0x002fc8000f8e020a */
[----:B------:R-:W-:-:S04]  /*87d0*/  ULEA UR4, UR4, UR17, 0x4 ;  /* 0x0000001104047291 */ /* 0x000fc8000f8e203f */
[----:B------:R-:W-:-:S04]  /*87e0*/  UISETP.LT.AND UP0, UPT, UR16, UR4, UPT ;  /* 0x000000041000728c */ /* 0x000fc8000bf01270 */
[----:B------:R-:W-:-:S04]  /*87f0*/  USEL UR4, UR16, UR4, UP0 ;  /* 0x0000000410047287 */ /* 0x000fc80008000000 */
[----:B------:R-:W-:Y:S01]  /*8800*/  UIADD3 UR4, -UR17, UR4, URZ ;  /* 0x0000000411047290 */ /* 0x000fe2000fffe13f */
[----:B--2---:R-:W1:Y:S02]  /*8810*/  SHFL.BFLY PT, R0, R3, 0x2, 0x1f ;  /* 0x0c401f0003007f89 */ /* 0x004e6400000e0000 */
[----:B-1----:R-:W-:Y:S01]  /*8820*/  FMNMX.FTZ R4, R0, R3, !PT ;  /* 0x0000000300047209 */ /* 0x002fe20007810000 */
[----:B------:R-:W-:Y:S01]  /*8830*/  IMAD.MOV.U32 R3, RZ, RZ, RZ ;  /* 0x000000ffff037224 */ /* 0x000fe200078e00ff */
[----:B------:R-:W1:Y:S04]  /*8840*/  S2R R0, SR_TID.X ;  /* 0x0000000000007919 */ /* 0x000e680000002100 */
[----:B------:R-:W2:Y:S01]  /*8850*/  SHFL.BFLY PT, R5, R4, 0x1, 0x1f ;  /* 0x0c201f0004057f89 */ /* 0x000ea200000e0000 */
[----:B-1----:R-:W-:-:S02]  /*8860*/  ISETP.GE.AND P1, PT, R0, UR4, PT ;  /* 0x0000000400007c0c */ /* 0x002fc4000bf26270 */
[----:B0-2---:R-:W-:-:S06]  /*8870*/  FMNMX.FTZ R2, R4, R5, !PT ;  /* 0x0000000504027209 */ /* 0x005fcc0007810000 */
[----:B------:R-:W0:Y:S05]  /*8880*/  SHFL.IDX PT, R2, R2, RZ, 0x1f ;  /* 0x00001fff02027589 */ /* 0x000e2a00000e0000 */
        /* <DEDUP_REMOVED lines=20> */
.L_x_22826:
        /* <DEDUP_REMOVED lines=11> */
.L_x_22825:
[----:B------:R-:W-:Y:S05]  /*8a80*/  BSYNC B1 ;  /* 0x0000000000017941 */ /* 0x000fea0003800000 */
.L_x_22824:
        /* <DEDUP_REMOVED lines=11> */
.L_x_22829:
        /* <DEDUP_REMOVED lines=100> */
.L_x_22828:
[----:B------:R-:W-:Y:S05]  /*9180*/  BSYNC B1 ;  /* 0x0000000000017941 */ /* 0x000fea0003800000 */
.L_x_22827:
        /* <DEDUP_REMOVED lines=55> */
.L_x_22831:
[----:B------:R-:W-:Y:S05]  /*9500*/  BSYNC B1 ;  /* 0x0000000000017941 */ /* 0x000fea0003800000 */
.L_x_22830:
        /* <DEDUP_REMOVED lines=26> */
.L_x_22823:
[----:B------:R-:W-:Y:S05]  /*96b0*/  BSYNC B0 ;  /* 0x0000000000007941 */ /* 0x000fea0003800000 */
.L_x_22822:
        /* <DEDUP_REMOVED lines=44> */
.L_x_22836:
        /* <DEDUP_REMOVED lines=8> */
.L_x_22835:
[----:B0-----:R-:W-:Y:S05]  /*9a00*/  BSYNC B1 ;  /* 0x0000000000017941 */ /* 0x001fea0003800000 */
.L_x_22834:
        /* <DEDUP_REMOVED lines=11> */
.L_x_22839:
        /* <DEDUP_REMOVED lines=52> */
.L_x_22838:
[----:B------:R-:W-:Y:S05]  /*9e00*/  BSYNC B1 ;  /* 0x0000000000017941 */ /* 0x000fea0003800000 */
.L_x_22837:
        /* <DEDUP_REMOVED lines=31> */
.L_x_22841:
[----:B------:R-:W-:Y:S05]  /*a000*/  BSYNC B1 ;  /* 0x0000000000017941 */ /* 0x000fea0003800000 */
.L_x_22840:
        /* <DEDUP_REMOVED lines=14> */
.L_x_22833:
[----:B------:R-:W-:Y:S05]  /*a0f0*/  BSYNC B0 ;  /* 0x0000000000007941 */ /* 0x000fea0003800000 */
.L_x_22832:
        /* <DEDUP_REMOVED lines=31> */
.L_x_22843:
[----:B------:R-:W-:Y:S05]  /*a2f0*/  BSYNC B0 ;  /* 0x0000000000007941 */ /* 0x000fea0003800000 */
.L_x_22842:
[----:B0-----:R-:W0:Y:S01]  /*a300*/  S2R R2, SR_TID.X ;  /* 0x0000000000027919 */ /* 0x001e220000002100 */
[----:B------:R-:W-:Y:S01]  /*a310*/  BSSY B0, `(.L_x_22844) ;  /* 0x0000323000007945 */ /* 0x000fe20003800000 */
[----:B------:R-:W-:Y:S01]  /*a320*/  IMAD.MOV.U32 R156, RZ, RZ, RZ ;  /* 0x000000ffff9c7224 */ /* 0x000fe200078e00ff */
[----:B------:R-:W-:Y:S01]  /*a330*/  CS2R R138, SRZ ;  /* 0x00000000008a7805 */ /* 0x000fe2000001ff00 */
[----:B------:R-:W3:Y:S01]  /*a340*/  S2R R3, SR_TID.X ;  /* 0x0000000000037919 */ /* 0x000ee20000002100 */
        /* <DEDUP_REMOVED lines=14> */
[----:B0-----:R-:W-:Y:S01]  /*a430*/  SHF.R.S32.HI R2, RZ, 0x1f, R2 ;  /* 0x0000001fff027819 */ /* 0x001fe20000011402 */
[----:B------:R-:W-:-:S02]  /*a440*/  IMAD.MOV.U32 R148, RZ, RZ, RZ ;  /* 0x000000ffff947224 */ /* 0x000fc400078e00ff */
[----:B------:R-:W-:Y:S01]  /*a450*/  IMAD.MOV.U32 R192, RZ, RZ, RZ ;  /* 0x000000ffffc07224 */ /* 0x000fe200078e00ff */
[----:B---3--:R-:W-:Y:S01]  /*a460*/  LEA.HI R2, R2, R3, RZ, 0x5 ;  /* 0x0000000302027211 */ /* 0x008fe200078f28ff */
[----:B------:R-:W-:Y:S02]  /*a470*/  IMAD.MOV.U32 R162, RZ, RZ, RZ ;  /* 0x000000ffffa27224 */ /* 0x000fe400078e00ff */
[----:B------:R-:W-:Y:S01]  /*a480*/  IMAD.MOV.U32 R178, RZ, RZ, RZ ;  /* 0x000000ffffb27224 */ /* 0x000fe200078e00ff */
[----:B------:R-:W-:Y:S01]  /*a490*/  SHF.R.S32.HI R2, RZ, 0x5, R2 ;  /* 0x00000005ff027819 */ /* 0x000fe20000011402 */
[----:B------:R-:W-:Y:S02]  /*a4a0*/  IMAD.MOV.U32 R190, RZ, RZ, RZ ;  /* 0x000000ffffbe7224 */ /* 0x000fe400078e00ff */
[----:B------:R-:W-:Y:S02]  /*a4b0*/  IMAD.MOV.U32 R180, RZ, RZ, RZ ;  /* 0x000000ffffb47224 */ /* 0x000fe400078e00ff */
[----:B--2---:R-:W-:-:S02]  /*a4c0*/  IMAD R150, R150, 0x20, R2 ;  /* 0x0000002096967824 */ /* 0x004fc400078e0202 */
[----:B------:R-:W-:Y:S02]  /*a4d0*/  IMAD.MOV.U32 R136, RZ, RZ, RZ ;  /* 0x000000ffff887224 */ /* 0x000fe400078e00ff */
[----:B------:R-:W-:Y:S01]  /*a4e0*/  IMAD.MOV.U32 R176, RZ, RZ, RZ ;  /* 0x000000ffffb07224 */ /* 0x000fe200078e00ff */
[----:B------:R-:W-:Y:S01]  /*a4f0*/  ISETP.GE.AND P0, PT, R150, UR10, PT ;  /* 0x0000000a96007c0c */ /* 0x000fe2000bf06270 */
[----:B------:R-:W-:Y:S02]  /*a500*/  IMAD.MOV.U32 R164, RZ, RZ, RZ ;  /* 0x000000ffffa47224 */ /* 0x000fe400078e00ff */
[----:B------:R-:W-:-:S10]  /*a510*/  IMAD.MOV.U32 R166, RZ, RZ, RZ ;  /* 0x000000ffffa67224 */ /* 0x000fd400078e00ff */
[----:B------:R-:W-:Y:S05]  /*a520*/  @P0 BRA `(.L_x_22845) ;  /* 0x0000301000000947 */ /* 0x000fea0003800000 */
[----:B------:R-:W2:Y:S01]  /*a530*/  LDL R5, [R1] ;  /* 0x0000000001057983 */ /* 0x000ea20000100800 */
[----:B------:R-:W-:Y:S01]  /*a540*/  IABS R149, c[0x0][0x1e4] ;  /* 0x0000790000957a13 */ /* 0x000fe20000000000 */
[----:B------:R-:W-:Y:S02]  /*a550*/  IMAD.U32 R153, RZ, RZ, UR12 ;  /* 0x0000000cff997e24 */ /* 0x000fe4000f8e00ff */
[----:B------:R-:W-:Y:S01]  /*a560*/  IMAD.MOV.U32 R154, RZ, RZ, c[0x0][0x1bc] ;  /* 0x00006f00ff9a7624 */ /* 0x000fe200078e00ff */
[----:B------:R-:W0:Y:S01]  /*a570*/  I2F.RP R4, R149 ;  /* 0x0000009500047306 */ /* 0x000e220000209400 */
[----:B------:R-:W-:Y:S01]  /*a580*/  IMAD.U32 R157, RZ, RZ, UR5 ;  /* 0x00000005ff9d7e24 */ /* 0x000fe2000f8e00ff */
[----:B------:R-:W-:Y:S02]  /*a590*/  IADD3 R153, R153, -c[0x0][0x1dc], RZ ;  /* 0x8000770099997a10 */ /* 0x000fe40007ffe0ff */
[----:B------:R-:W-:Y:S02]  /*a5a0*/  SHF.R.S32.HI R154, RZ, 0x1f, R154 ;  /* 0x0000001fff9a7819 */ /* 0x000fe4000001149a */
[----:B------:R-:W-:-:S02]  /*a5b0*/  IADD3 R157, R157, -0x1, RZ ;  /* 0xffffffff9d9d7810 */ /* 0x000fc40007ffe0ff */
[----:B0-----:R-:W0:Y:S02]  /*a5c0*/  MUFU.RCP R4, R4 ;  /* 0x0000000400047308 */ /* 0x001e240000001000 */
[----:B0-----:R-:W-:-:S06]  /*a5d0*/  IADD3 R2, R4, 0xffffffe, RZ ;  /* 0x0ffffffe04027810 */ /* 0x001fcc0007ffe0ff */
[----:B------:R0:W3:Y:S02]  /*a5e0*/  F2I.FTZ.U32.TRUNC.NTZ R3, R2 ;  /* 0x0000000200037305 */ /* 0x0000e4000021f000 */
[----:B0-----:R-:W-:Y:S02]  /*a5f0*/  IMAD.MOV.U32 R2, RZ, RZ, RZ ;  /* 0x000000ffff027224 */ /* 0x001fe400078e00ff */
[----:B---3--:R-:W-:-:S04]  /*a600*/  IMAD.MOV R6, RZ, RZ, -R3 ;  /* 0x000000ffff067224 */ /* 0x008fc800078e0a03 */
[----:B------:R-:W-:-:S04]  /*a610*/  IMAD R151, R6, R149, RZ ;  /* 0x0000009506977224 */ /* 0x000fc800078e02ff */
[----:B------:R-:W-:-:S04]  /*a620*/  IMAD.HI.U32 R151, R3, R151, R2 ;  /* 0x0000009703977227 */ /* 0x000fc800078e0002 */
[----:B------:R-:W-:-:S04]  /*a630*/  IMAD.U32 R2, RZ, RZ, UR9 ;  /* 0x00000009ff027e24 */ /* 0x000fc8000f8e00ff */
[----:B------:R-:W-:-:S05]  /*a640*/  IMAD R2, R2, c[0x0][0x1c0], RZ ;  /* 0x0000700002027a24 */ /* 0x000fca00078e02ff */
[----:B------:R-:W-:Y:S02]  /*a650*/  SHF.R.S32.HI R3, RZ, 0x1f, R2 ;  /* 0x0000001fff037819 */ /* 0x000fe40000011402 */
[----:B--2---:R-:W-:-:S04]  /*a660*/  SHF.R.S32.HI R0, RZ, 0x1f, R5 ;  /* 0x0000001fff007819 */ /* 0x004fc80000011405 */
[----:B------:R-:W-:-:S04]  /*a670*/  LEA.HI R0, R0, R5, RZ, 0x2 ;  /* 0x0000000500007211 */ /* 0x000fc800078f10ff */
[C---:B------:R-:W-:Y:S01]  /*a680*/  LOP3.LUT R152, R0.reuse, 0x3ffffffc, RZ, 0xc0, !PT ;  /* 0x3ffffffc00987812 */ /* 0x040fe200078ec0ff */
[----:B------:R-:W-:-:S04]  /*a690*/  IMAD.SHL.U32 R0, R0, 0x4, RZ ;  /* 0x0000000400007824 */ /* 0x000fc800078e00ff */
[----:B------:R-:W-:Y:S01]  /*a6a0*/  IMAD.IADD R152, R5, 0x1, -R152 ;  /* 0x0000000105987824 */ /* 0x000fe200078e0a98 */
[----:B------:R-:W-:Y:S01]  /*a6b0*/  LOP3.LUT R155, R0, 0xfffffff0, RZ, 0xc0, !PT ;  /* 0xfffffff0009b7812 */ /* 0x000fe200078ec0ff */
[----:B------:R-:W-:-:S04]  /*a6c0*/  IMAD.MOV.U32 R0, RZ, RZ, RZ ;  /* 0x000000ffff007224 */ /* 0x000fc800078e00ff */
        /* <DEDUP_REMOVED lines=31> */
.L_x_22848:
        /* <DEDUP_REMOVED lines=52> */
[----:B------:R-:W2:Y:S01]  /*ac00*/  LDG.E.CONSTANT R9, [R8.64] ;  /* 0x0000000e08097981 */ /* 0x000ea2000c1e9900 */
[----:B------:R-:W-:Y:S01]  /*ac10*/  IMAD R194, R152, 0x4, R85 ;  /* 0x0000000498c27824 */ /* 0x000fe200078e0255 */
        /* <DEDUP_REMOVED lines=23> */
[----:B0-----:R-:W5:Y:S01]  /*ad90*/  LDG.E.128.CONSTANT R16, [R16.64] ;  /* 0x0000000e10107981 */ /* 0x001f62000c1e9d00 */
[----:B------:R-:W-:Y:S02]  /*ada0*/  IADD3 R25, P0, R165, R120, RZ ;  /* 0x00000078a5197210 */ /* 0x000fe40007f1e0ff */
[----:B------:R-:W-:Y:S02]  /*adb0*/  LEA.HI.X R21, R21, c[0x0][0x18c], R22, 0x2, P1 ;  /* 0x0000630015157a11 */ /* 0x000fe400008f1416 */
[----:B------:R-:W-:Y:S02]  /*adc0*/  LEA R24, P1, R25, c[0x0][0x188], 0x2 ;  /* 0x0000620019187a11 */ /* 0x000fe400078210ff */
[----:B------:R-:W-:Y:S02]  /*add0*/  LEA.HI.X.SX32 R26, R165, R126, 0x1, P0 ;  /* 0x0000007ea51a7211 */ /* 0x000fe400000f0eff */
[----:B------:R-:W4:Y:S01]  /*ade0*/  LDG.E.128.CONSTANT R20, [R20.64] ;  /* 0x0000000e14147981 */ /* 0x000f22000c1e9d00 */
[----:B------:R-:W-:-:S02]  /*adf0*/  IADD3 R29, P0, R167, R120, RZ ;  /* 0x00000078a71d7210 */ /* 0x000fc40007f1e0ff */
[----:B------:R-:W-:Y:S02]  /*ae00*/  LEA.HI.X R25, R25, c[0x0][0x18c], R26, 0x2, P1 ;  /* 0x0000630019197a11 */ /* 0x000fe400008f141a */
[----:B------:R-:W-:Y:S02]  /*ae10*/  LEA R28, P1, R29, c[0x0][0x188], 0x2 ;  /* 0x000062001d1c7a11 */ /* 0x000fe400078210ff */
[----:B-1----:R-:W-:Y:S02]  /*ae20*/  LEA.HI.X.SX32 R30, R167, R126, 0x1, P0 ;  /* 0x0000007ea71e7211 */ /* 0x002fe400000f0eff */
[----:B------:R-:W4:Y:S01]  /*ae30*/  LDG.E.128.CONSTANT R24, [R24.64] ;  /* 0x0000000e18187981 */ /* 0x000f22000c1e9d00 */
[----:B------:R-:W-:Y:S02]  /*ae40*/  IADD3 R33, P0, R169, R120, RZ ;  /* 0x00000078a9217210 */ /* 0x000fe40007f1e0ff */
[----:B------:R-:W-:Y:S02]  /*ae50*/  LEA.HI.X R29, R29, c[0x0][0x18c], R30, 0x2, P1 ;  /* 0x000063001d1d7a11 */ /* 0x000fe400008f141e */
[----:B------:R-:W-:-:S02]  /*ae60*/  LEA R32, P1, R33, c[0x0][0x188], 0x2 ;  /* 0x0000620021207a11 */ /* 0x000fc400078210ff */
[----:B------:R-:W-:Y:S02]  /*ae70*/  LEA.HI.X.SX32 R34, R169, R126, 0x1, P0 ;  /* 0x0000007ea9227211 */ /* 0x000fe400000f0eff */
[----:B------:R-:W4:Y:S01]  /*ae80*/  LDG.E.128.CONSTANT R28, [R28.64] ;  /* 0x0000000e1c1c7981 */ /* 0x000f22000c1e9d00 */
[----:B------:R-:W-:Y:S02]  /*ae90*/  IADD3 R37, P0, R171, R120, RZ ;  /* 0x00000078ab257210 */ /* 0x000fe40007f1e0ff */
        /* <DEDUP_REMOVED lines=12> */
[----:B------:R-:W-:Y:S02]  /*af60*/  LEA.HI.X.SX32 R46, R175, R126, 0x1, P0 ;  /* 0x0000007eaf2e7211 */ /* 0x000fe400000f0eff */
[----:B------:R-:W5:Y:S01]  /*af70*/  LDG.E.128.CONSTANT R40, [R40.64] ;  /* 0x0000000e28287981 */ /* 0x000f62000c1e9d00 */
        /* <DEDUP_REMOVED lines=45> */
[----:B------:R-:W-:Y:S02]  /*b250*/  ISETP.NE.AND P0, PT, R150, R157, PT ;  /* 0x0000009d9600720c */ /* 0x000fe40003f05270 */
[----:B------:R-:W-:Y:S02]  /*b260*/  LEA.HI.X R81, R81, c[0x0][0x18c], R82, 0x2, P1 ;  /* 0x0000630051517a11 */ /* 0x000fe400008f1452 */
[----:B------:R-:W-:-:S04]  /*b270*/  IADD3 R84, P1, R195, R120, RZ ;  /* 0x00000078c3547210 */ /* 0x000fc80007f3e0ff */
[C---:B------:R-:W-:Y:S01]  /*b280*/  LEA R86, P2, R84.reuse, c[0x0][0x188], 0x2 ;  /* 0x0000620054567a11 */ /* 0x040fe200078410ff */
[----:B------:R-:W5:Y:S01]  /*b290*/  LDG.E.128.CONSTANT R80, [R80.64] ;  /* 0x0000000e50507981 */ /* 0x000f62000c1e9d00 */
[----:B------:R-:W-:Y:S02]  /*b2a0*/  LEA.HI.X.SX32 R87, R195, R126, 0x1, P1 ;  /* 0x0000007ec3577211 */ /* 0x000fe400008f0eff */
[----:B------:R-:W-:Y:S02]  /*b2b0*/  IADD3 R89, P1, R197, R120, RZ ;  /* 0x00000078c5597210 */ /* 0x000fe40007f3e0ff */
[----:B------:R-:W-:Y:S02]  /*b2c0*/  LEA.HI.X R87, R84, c[0x0][0x18c], R87, 0x2, P2 ;  /* 0x0000630054577a11 */ /* 0x000fe400010f1457 */
[----:B------:R-:W-:Y:S02]  /*b2d0*/  LEA R88, P2, R89, c[0x0][0x188], 0x2 ;  /* 0x0000620059587a11 */ /* 0x000fe400078410ff */
[----:B------:R-:W-:-:S02]  /*b2e0*/  LEA.HI.X.SX32 R92, R197, R126, 0x1, P1 ;  /* 0x0000007ec55c7211 */ /* 0x000fc400008f0eff */
[----:B------:R-:W5:Y:S01]  /*b2f0*/  LDG.E.128.CONSTANT R84, [R86.64] ;  /* 0x0000000e56547981 */ /* 0x000f62000c1e9d00 */
[----:B------:R-:W-:Y:S02]  /*b300*/  @!P0 IADD3 R90, R194, 0x1, RZ ;  /* 0x00000001c25a8810 */ /* 0x000fe40007ffe0ff */
[----:B------:R-:W-:Y:S02]  /*b310*/  LEA.HI.X R89, R89, c[0x0][0x18c], R92, 0x2, P2 ;  /* 0x0000630059597a11 */ /* 0x000fe400010f145c */
[----:B------:R-:W-:Y:S02]  /*b320*/  IADD3 R94, P1, R199, R120, RZ ;  /* 0x00000078c75e7210 */ /* 0x000fe40007f3e0ff */
[----:B------:R-:W-:Y:S02]  /*b330*/  @!P0 ISETP.GE.AND P3, PT, R90, UR16, PT ;  /* 0x000000105a008c0c */ /* 0x000fe4000bf66270 */
[----:B------:R-:W-:Y:S01]  /*b340*/  @!P0 IADD3 R93, R194, 0x2, RZ ;  /* 0x00000002c25d8810 */ /* 0x000fe20007ffe0ff */
[----:B------:R-:W5:Y:S01]  /*b350*/  LDG.E.128.CONSTANT R88, [R88.64] ;  /* 0x0000000e58587981 */ /* 0x000f62000c1e9d00 */
[----:B------:R-:W-:-:S02]  /*b360*/  LEA R92, P2, R94, c[0x0][0x188], 0x2 ;  /* 0x000062005e5c7a11 */ /* 0x000fc400078410ff */
[----:B------:R-:W-:Y:S02]  /*b370*/  LEA.HI.X.SX32 R95, R199, R126, 0x1, P1 ;  /* 0x0000007ec75f7211 */ /* 0x000fe400008f0eff */
[----:B------:R-:W-:Y:S02]  /*b380*/  @!P0 ISETP.GE.AND P1, PT, R93, UR16, PT ;  /* 0x000000105d008c0c */ /* 0x000fe4000bf26270 */
[----:B------:R-:W-:Y:S02]  /*b390*/  LEA.HI.X R93, R94, c[0x0][0x18c], R95, 0x2, P2 ;  /* 0x000063005e5d7a11 */ /* 0x000fe400010f145f */
[-C--:B------:R-:W-:Y:S02]  /*b3a0*/  IADD3 R101, P4, R201, R120.reuse, RZ ;  /* 0x00000078c9657210 */ /* 0x080fe40007f9e0ff */
[----:B------:R-:W-:Y:S02]  /*b3b0*/  @!P0 IADD3 R97, R194, 0x3, RZ ;  /* 0x00000003c2618810 */ /* 0x000fe40007ffe0ff */
[----:B------:R-:W-:Y:S01]  /*b3c0*/  IADD3 R98, P6, R203, R120, RZ ;  /* 0x00000078cb627210 */ /* 0x000fe20007fde0ff */
[----:B------:R-:W5:Y:S01]  /*b3d0*/  LDG.E.128.CONSTANT R92, [R92.64] ;  /* 0x0000000e5c5c7981 */ /* 0x000f62000c1e9d00 */
[----:B------:R-:W-:-:S02]  /*b3e0*/  LEA R96, P5, R101, c[0x0][0x188], 0x2 ;  /* 0x0000620065607a11 */ /* 0x000fc400078a10ff */
[-C--:B------:R-:W-:Y:S02]  /*b3f0*/  LEA.HI.X.SX32 R102, R201, R126.reuse, 0x1, P4 ;  /* 0x0000007ec9667211 */ /* 0x080fe400020f0eff */
[----:B------:R-:W-:Y:S02]  /*b400*/  @!P0 ISETP.GE.AND P4, PT, R97, UR16, PT ;  /* 0x0000001061008c0c */ /* 0x000fe4000bf86270 */
[----:B------:R-:W-:Y:S02]  /*b410*/  LEA.HI.X.SX32 R99, R203, R126, 0x1, P6 ;  /* 0x0000007ecb637211 */ /* 0x000fe400030f0eff */
[----:B------:R-:W-:Y:S02]  /*b420*/  LEA.HI.X R97, R101, c[0x0][0x18c], R102, 0x2, P5 ;  /* 0x0000630065617a11 */ /* 0x000fe400028f1466 */
[----:B------:R-:W-:Y:S02]  /*b430*/  LEA R100, P2, R98, c[0x0][0x188], 0x2 ;  /* 0x0000620062647a11 */ /* 0x000fe400078410ff */
[----:B------:R-:W-:-:S02]  /*b440*/  IADD3 R102, P5, R205, R120, RZ ;  /* 0x00000078cd667210 */ /* 0x000fc40007fbe0ff */
[----:B------:R-:W-:Y:S02]  /*b450*/  LEA.HI.X R101, R98, c[0x0][0x18c], R99, 0x2, P2 ;  /* 0x0000630062657a11 */ /* 0x000fe400010f1463 */
[----:B------:R-:W5:Y:S01]  /*b460*/  LDG.E.128.CONSTANT R96, [R96.64] ;  /* 0x0000000e60607981 */ /* 0x000f62000c1e9d00 */
[C---:B------:R-:W-:Y:S02]  /*b470*/  @!P0 ISETP.GE.AND P2, PT, R194.reuse, UR16, PT ;  /* 0x00000010c2008c0c */ /* 0x040fe4000bf46270 */
[----:B------:R-:W-:Y:S02]  /*b480*/  @!P0 IADD3 R105, R194, 0x1, RZ ;  /* 0x00000001c2698810 */ /* 0x000fe40007ffe0ff */
[----:B------:R-:W-:Y:S02]  /*b490*/  LEA.HI.X.SX32 R103, R205, R126, 0x1, P5 ;  /* 0x0000007ecd677211 */ /* 0x000fe400028f0eff */
[----:B------:R-:W-:Y:S02]  /*b4a0*/  LEA R104, P6, R102, c[0x0][0x188], 0x2 ;  /* 0x0000620066687a11 */ /* 0x000fe400078c10ff */
[----:B------:R-:W-:-:S02]  /*b4b0*/  IADD3 R106, P5, R207, R120, RZ ;  /* 0x00000078cf6a7210 */ /* 0x000fc40007fbe0ff */
[C---:B------:R-:W-:Y:S02]  /*b4c0*/  @!P0 IADD3 R109, R194.reuse, 0x2, RZ ;  /* 0x00000002c26d8810 */ /* 0x040fe40007ffe0ff */
[----:B------:R-:W-:Y:S02]  /*b4d0*/  LEA.HI.X.SX32 R107, R207, R126, 0x1, P5 ;  /* 0x0000007ecf6b7211 */ /* 0x000fe400028f0eff */
[----:B------:R-:W-:-:S04]  /*b4e0*/  @!P0 IADD3 R110, R194, 0x3, RZ ;  /* 0x00000003c26e8810 */ /* 0x000fc80007ffe0ff */
[----:B------:R-:W-:Y:S02]  /*b4f0*/  @!P0 ISETP.GE.AND P5, PT, R110, UR16, PT ;  /* 0x000000106e008c0c */ /* 0x000fe4000bfa6270 */
[C---:B------:R-:W-:Y:S02]  /*b500*/  @!P0 IADD3 R113, R194.reuse, 0x1, RZ ;  /* 0x00000001c2718810 */ /* 0x040fe40007ffe0ff */
[C---:B------:R-:W-:Y:S02]  /*b510*/  @!P0 IADD3 R118, R194.reuse, 0x3, RZ ;  /* 0x00000003c2768810 */ /* 0x040fe40007ffe0ff */
[C---:B------:R-:W-:Y:S02]  /*b520*/  @!P0 IADD3 R117, R194.reuse, 0x2, RZ ;  /* 0x00000002c2758810 */ /* 0x040fe40007ffe0ff */
[----:B------:R-:W-:Y:S02]  /*b530*/  @!P0 IADD3 R123, R194, 0x1, RZ ;  /* 0x00000001c27b8810 */ /* 0x000fe40007ffe0ff */
[----:B--2---:R-:W-:-:S02]  /*b540*/  @!P0 FSEL R4, R4, RZ, !P2 ;  /* 0x000000ff04048208 */ /* 0x004fc40005000000 */
[----:B------:R-:W-:Y:S02]  /*b550*/  @!P0 ISETP.GE.AND P2, PT, R105, UR16, PT ;  /* 0x0000001069008c0c */ /* 0x000fe4000bf46270 */
[----:B------:R-:W-:Y:S02]  /*b560*/  LEA.HI.X R105, R102, c[0x0][0x18c], R103, 0x2, P6 ;  /* 0x0000630066697a11 */ /* 0x000fe400030f1467 */
[----:B------:R-:W2:Y:S01]  /*b570*/  LDG.E.128.CONSTANT R100, [R100.64] ;  /* 0x0000000e64647981 */ /* 0x000ea2000c1e9d00 */
[C---:B------:R-:W-:Y:S02]  /*b580*/  LEA R108, P6, R106.reuse, c[0x0][0x188], 0x2 ;  /* 0x000062006a6c7a11 */ /* 0x040fe400078c10ff */
[----:B------:R-:W-:Y:S02]  /*b590*/  @!P0 FSEL R5, R5, RZ, !P3 ;  /* 0x000000ff05058208 */ /* 0x000fe40005800000 */
[----:B------:R-:W-:Y:S02]  /*b5a0*/  @!P0 ISETP.GE.AND P3, PT, R109, UR16, PT ;  /* 0x000000106d008c0c */ /* 0x000fe4000bf66270 */
[----:B------:R-:W-:-:S02]  /*b5b0*/  LEA.HI.X R109, R106, c[0x0][0x18c], R107, 0x2, P6 ;  /* 0x000063006a6d7a11 */ /* 0x000fc400030f146b */
[----:B------:R-:W-:Y:S01]  /*b5c0*/  @!P0 FSEL R6, R6, RZ, !P1 ;  /* 0x000000ff06068208 */ /* 0x000fe20004800000 */
[----:B------:R-:W2:Y:S01]  /*b5d0*/  LDG.E.128.CONSTANT R104, [R104.64] ;  /* 0x0000000e68687981 */ /* 0x000ea2000c1e9d00 */
[----:B------:R-:W-:-:S04]  /*b5e0*/  IADD3 R110, P1, R209, R120, RZ ;  /* 0x00000078d16e7210 */ /* 0x000fc80007f3e0ff */
[----:B------:R-:W-:Y:S02]  /*b5f0*/  LEA.HI.X.SX32 R111, R209, R126, 0x1, P1 ;  /* 0x0000007ed16f7211 */ /* 0x000fe400008f0eff */
[C---:B------:R-:W-:Y:S02]  /*b600*/  LEA R112, P6, R110.reuse, c[0x0][0x188], 0x2 ;  /* 0x000062006e707a11 */ /* 0x040fe400078c10ff */
[----:B------:R-:W-:Y:S02]  /*b610*/  @!P0 ISETP.GE.AND P1, PT, R113, UR16, PT ;  /* 0x0000001071008c0c */ /* 0x000fe4000bf26270 */
[----:B------:R-:W-:Y:S02]  /*b620*/  LEA.HI.X R113, R110, c[0x0][0x18c], R111, 0x2, P6 ;  /* 0x000063006e717a11 */ /* 0x000fe400030f146f */
[----:B------:R-:W-:Y:S01]  /*b630*/  @!P0 FSEL R7, R7, RZ, !P4 ;  /* 0x000000ff07078208 */ /* 0x000fe20006000000 */
[----:B------:R-:W2:Y:S01]  /*b640*/  LDG.E.128.CONSTANT R108, [R108.64] ;  /* 0x0000000e6c6c7981 */ /* 0x000ea2000c1e9d00 */
[----:B------:R-:W-:-:S04]  /*b650*/  @!P0 ISETP.GE.AND P4, PT, R194, UR16, PT ;  /* 0x00000010c2008c0c */ /* 0x000fc8000bf86270 */
[----:B---3--:R-:W-:Y:S02]  /*b660*/  @!P0 FSEL R8, R8, RZ, !P4 ;  /* 0x000000ff08088208 */ /* 0x008fe40006000000 */
[C---:B------:R-:W-:Y:S02]  /*b670*/  IADD3 R114, P4, R211.reuse, R120, RZ ;  /* 0x00000078d3727210 */ /* 0x040fe40007f9e0ff */
[----:B------:R-:W-:Y:S02]  /*b680*/  @!P0 FSEL R10, R10, RZ, !P3 ;  /* 0x000000ff0a0a8208 */ /* 0x000fe40005800000 */
[----:B------:R-:W-:Y:S02]  /*b690*/  LEA R116, P6, R114, c[0x0][0x188], 0x2 ;  /* 0x0000620072747a11 */ /* 0x000fe400078c10ff */
[----:B------:R-:W-:Y:S02]  /*b6a0*/  LEA.HI.X.SX32 R115, R211, R126, 0x1, P4 ;  /* 0x0000007ed3737211 */ /* 0x000fe400020f0eff */
[----:B------:R-:W-:-:S02]  /*b6b0*/  @!P0 ISETP.GE.AND P4, PT, R118, UR16, PT ;  /* 0x0000001076008c0c */ /* 0x000fc4000bf86270 */
[----:B------:R-:W-:Y:S02]  /*b6c0*/  @!P0 FSEL R9, R9, RZ, !P2 ;  /* 0x000000ff09098208 */ /* 0x000fe40005000000 */
[----:B------:R-:W-:Y:S02]  /*b6d0*/  IADD3 R118, P3, R213, R120, RZ ;  /* 0x00000078d5767210 */ /* 0x000fe40007f7e0ff */
[----:B------:R-:W-:Y:S02]  /*b6e0*/  @!P0 ISETP.GE.AND P2, PT, R117, UR16, PT ;  /* 0x0000001075008c0c */ /* 0x000fe4000bf46270 */
[----:B------:R-:W-:Y:S02]  /*b6f0*/  LEA.HI.X R117, R114, c[0x0][0x18c], R115, 0x2, P6 ;  /* 0x0000630072757a11 */ /* 0x000fe400030f1473 */
[----:B------:R-:W-:Y:S01]  /*b700*/  @!P0 ISETP.GE.AND P6, PT, R194, UR16, PT ;  /* 0x00000010c2008c0c */ /* 0x000fe2000bfc6270 */
[----:B------:R-:W3:Y:S01]  /*b710*/  LDG.E.128.CONSTANT R112, [R112.64] ;  /* 0x0000000e70707981 */ /* 0x000ee2000c1e9d00 */
[----:B------:R-:W-:-:S02]  /*b720*/  @!P0 FSEL R11, R11, RZ, !P5 ;  /* 0x000000ff0b0b8208 */ /* 0x000fc40006800000 */
[----:B------:R-:W-:Y:S02]  /*b730*/  LEA.HI.X.SX32 R119, R213, R126, 0x1, P3 ;  /* 0x0000007ed5777211 */ /* 0x000fe400018f0eff */
[----:B------:R-:W-:Y:S02]  /*b740*/  LEA R122, P5, R118, c[0x0][0x188], 0x2 ;  /* 0x00006200767a7a11 */ /* 0x000fe400078a10ff */
[----:B------:R-:W-:Y:S02]  /*b750*/  IADD3 R121, P3, R215, R120, RZ ;  /* 0x00000078d7797210 */ /* 0x000fe40007f7e0ff */
[----:B----4-:R-:W-:Y:S02]  /*b760*/  @!P0 FSEL R12, R12, RZ, !P6 ;  /* 0x000000ff0c0c8208 */ /* 0x010fe40007000000 */
[----:B------:R-:W-:Y:S02]  /*b770*/  @!P0 ISETP.GE.AND P6, PT, R123, UR16, PT ;  /* 0x000000107b008c0c */ /* 0x000fe4000bfc6270 */
[----:B------:R-:W-:-:S02]  /*b780*/  LEA.HI.X R123, R118, c[0x0][0x18c], R119, 0x2, P5 ;  /* 0x00006300767b7a11 */ /* 0x000fc400028f1477 */
[----:B------:R-:W-:Y:S01]  /*b790*/  @!P0 IADD3 R125, R194, 0x2, RZ ;  /* 0x00000002c27d8810 */ /* 0x000fe20007ffe0ff */
[----:B------:R-:W4:Y:S01]  /*b7a0*/  LDG.E.128.CONSTANT R116, [R116.64] ;  /* 0x0000000e74747981 */ /* 0x000f22000c1e9d00 */
[----:B------:R-:W-:Y:S02]  /*b7b0*/  LEA.HI.X.SX32 R128, R215, R126, 0x1, P3 ;  /* 0x0000007ed7807211 */ /* 0x000fe400018f0eff */
[----:B------:R-:W-:Y:S02]  /*b7c0*/  LEA R124, P5, R121, c[0x0][0x188], 0x2 ;  /* 0x00006200797c7a11 */ /* 0x000fe400078a10ff */
[----:B------:R-:W-:Y:S02]  /*b7d0*/  IADD3 R127, P3, R137, R120, RZ ;  /* 0x00000078897f7210 */ /* 0x000fe40007f7e0ff */
[----:B------:R-:W-:Y:S02]  /*b7e0*/  @!P0 FSEL R13, R13, RZ, !P1 ;  /* 0x000000ff0d0d8208 */ /* 0x000fe40004800000 */
[----:B------:R-:W-:-:S02]  /*b7f0*/  @!P0 ISETP.GE.AND P1, PT, R125, UR16, PT ;  /* 0x000000107d008c0c */ /* 0x000fc4000bf26270 */
[----:B------:R-:W-:Y:S02]  /*b800*/  LEA.HI.X R125, R121, c[0x0][0x18c], R128, 0x2, P5 ;  /* 0x00006300797d7a11 */ /* 0x000fe400028f1480 */
[C---:B------:R-:W-:Y:S01]  /*b810*/  @!P0 IADD3 R129, R194.reuse, 0x3, RZ ;  /* 0x00000003c2818810 */ /* 0x040fe20007ffe0ff */
[----:B------:R-:W2:Y:S01]  /*b820*/  LDG.E.128.CONSTANT R120, [R122.64] ;  /* 0x0000000e7a787981 */ /* 0x000ea2000c1e9d00 */
[----:B------:R-:W-:Y:S02]  /*b830*/  @!P0 IADD3 R130, R194, 0x1, RZ ;  /* 0x00000001c2828810 */ /* 0x000fe40007ffe0ff */
[----:B------:R-:W-:Y:S02]  /*b840*/  LEA.HI.X.SX32 R126, R137, R126, 0x1, P3 ;  /* 0x0000007e897e7211 */ /* 0x000fe400018f0eff */
[----:B------:R-:W-:Y:S02]  /*b850*/  LEA R128, P5, R127, c[0x0][0x188], 0x2 ;  /* 0x000062007f807a11 */ /* 0x000fe400078a10ff */
[----:B------:R-:W-:-:S02]  /*b860*/  @!P0 FSEL R14, R14, RZ, !P2 ;  /* 0x000000ff0e0e8208 */ /* 0x000fc40005000000 */
[----:B------:R-:W-:Y:S02]  /*b870*/  @!P0 ISETP.GE.AND P2, PT, R129, UR16, PT ;  /* 0x0000001081008c0c */ /* 0x000fe4000bf46270 */
[----:B------:R-:W-:Y:S02]  /*b880*/  @!P0 ISETP.GE.AND P3, PT, R130, UR16, PT ;  /* 0x0000001082008c0c */ /* 0x000fe4000bf66270 */
[----:B------:R-:W-:Y:S02]  /*b890*/  LEA.HI.X R129, R127, c[0x0][0x18c], R126, 0x2, P5 ;  /* 0x000063007f817a11 */ /* 0x000fe400028f147e */
[----:B------:R-:W-:Y:S01]  /*b8a0*/  @!P0 IADD3 R130, R194, 0x2, RZ ;  /* 0x00000002c2828810 */ /* 0x000fe20007ffe0ff */
[----:B------:R-:W2:Y:S01]  /*b8b0*/  LDG.E.128.CONSTANT R124, [R124.64] ;  /* 0x0000000e7c7c7981 */ /* 0x000ea2000c1e9d00 */
[----:B------:R-:W-:Y:S02]  /*b8c0*/  @!P0 FSEL R15, R15, RZ, !P4 ;  /* 0x000000ff0f0f8208 */ /* 0x000fe40006000000 */
[----:B------:R-:W-:-:S02]  /*b8d0*/  @!P0 ISETP.GE.AND P4, PT, R130, UR16, PT ;  /* 0x0000001082008c0c */ /* 0x000fc4000bf86270 */
[----:B------:R-:W2:Y:S01]  /*b8e0*/  LDG.E.128.CONSTANT R128, [R128.64] ;  /* 0x0000000e80807981 */ /* 0x000ea2000c1e9d00 */
[C---:B------:R-:W-:Y:S02]  /*b8f0*/  @!P0 ISETP.GE.AND P5, PT, R194.reuse, UR16, PT ;  /* 0x00000010c2008c0c */ /* 0x040fe4000bfa6270 */
[----:B------:R-:W-:Y:S02]  /*b900*/  @!P0 IADD3 R132, R194, 0x3, RZ ;  /* 0x00000003c2848810 */ /* 0x000fe40007ffe0ff */
[----:B-----5:R-:W-:Y:S02]  /*b910*/  @!P0 FSEL R16, R16, RZ, !P5 ;  /* 0x000000ff10108208 */ /* 0x020fe40006800000 */
[----:B------:R-:W-:Y:S02]  /*b920*/  @!P0 ISETP.GE.AND P5, PT, R132, UR16, PT ;  /* 0x0000001084008c0c */ /* 0x000fe4000bfa6270 */
[----:B------:R-:W-:Y:S02]  /*b930*/  @!P0 IADD3 R132, R194, 0x2, RZ ;  /* 0x00000002c2848810 */ /* 0x000fe40007ffe0ff */
[----:B------:R-:W-:-:S02]  /*b940*/  @!P0 FSEL R19, R19, RZ, !P2 ;  /* 0x000000ff13138208 */ /* 0x000fc40005000000 */
[----:B------:R-:W-:Y:S02]  /*b950*/  @!P0 ISETP.GE.AND P2, PT, R132, UR16, PT ;  /* 0x0000001084008c0c */ /* 0x000fe4000bf46270 */
[----:B------:R-:W-:Y:S02]  /*b960*/  @!P0 IADD3 R132, R194, 0x1, RZ ;  /* 0x00000001c2848810 */ /* 0x000fe40007ffe0ff */
[----:B------:R-:W-:Y:S02]  /*b970*/  @!P0 FSEL R21, R21, RZ, !P3 ;  /* 0x000000ff15158208 */ /* 0x000fe40005800000 */
[----:B------:R-:W-:Y:S02]  /*b980*/  @!P0 ISETP.GE.AND P3, PT, R132, UR16, PT ;  /* 0x0000001084008c0c */ /* 0x000fe4000bf66270 */
[C---:B------:R-:W-:Y:S02]  /*b990*/  @!P0 IADD3 R133, R194.reuse, 0x1, RZ ;  /* 0x00000001c2858810 */ /* 0x040fe40007ffe0ff */
[----:B------:R-:W-:-:S02]  /*b9a0*/  @!P0 IADD3 R132, R194, 0x2, RZ ;  /* 0x00000002c2848810 */ /* 0x000fc40007ffe0ff */
[----:B------:R-:W-:Y:S02]  /*b9b0*/  @!P0 FSEL R17, R17, RZ, !P6 ;  /* 0x000000ff11118208 */ /* 0x000fe40007000000 */
[----:B------:R-:W-:Y:S02]  /*b9c0*/  @!P0 FSEL R18, R18, RZ, !P1 ;  /* 0x000000ff12128208 */ /* 0x000fe40004800000 */
[----:B------:R-:W-:Y:S02]  /*b9d0*/  @!P0 FSEL R23, R23, RZ, !P5 ;  /* 0x000000ff17178208 */ /* 0x000fe40006800000 */
[----:B------:R-:W-:Y:S02]  /*b9e0*/  @!P0 ISETP.GE.AND P6, PT, R133, UR16, PT ;  /* 0x0000001085008c0c */ /* 0x000fe4000bfc6270 */
        /* <DEDUP_REMOVED lines=195> */
[----:B--2---:R-:W-:Y:S02]  /*c620*/  @!P0 FSEL R101, R101, RZ, !P3 ;  /* 0x000000ff65658208 */ /* 0x004fe40005800000 */
        /* <DEDUP_REMOVED lines=15> */
[----:B------:R-:W-:-:S02]  /*c720*/  @!P0 FSEL R106, R106, RZ, !P2 ;  /* 0x000000ff6a6a8208 */ /* 0x000fc40005000000 */
[----:B------:R-:W-:Y:S02]  /*c730*/  @!P0 ISETP.GE.AND P1, PT, R132, UR16, PT ;  /* 0x0000001084008c0c */ /* 0x000fe4000bf26270 */
[C---:B------:R-:W-:Y:S02]  /*c740*/  @!P0 ISETP.GE.AND P4, PT, R194.reuse, UR16, PT ;  /* 0x00000010c2008c0c */ /* 0x040fe4000bf86270 */
[C---:B------:R-:W-:Y:S02]  /*c750*/  @!P0 ISETP.GE.AND P2, PT, R194.reuse, UR16, PT ;  /* 0x00000010c2008c0c */ /* 0x040fe4000bf46270 */
[C---:B------:R-:W-:Y:S02]  /*c760*/  @!P0 IADD3 R134, R194.reuse, 0x1, RZ ;  /* 0x00000001c2868810 */ /* 0x040fe40007ffe0ff */
[----:B------:R-:W-:Y:S02]  /*c770*/  IADD3 R132, R194, -UR17, RZ ;  /* 0x80000011c2847c10 */ /* 0x000fe4000fffe0ff */
[----:B------:R-:W-:-:S02]  /*c780*/  @!P0 FSEL R104, R104, RZ, !P4 ;  /* 0x000000ff68688208 */ /* 0x000fc40006000000 */
[----:B------:R-:W-:Y:S02]  /*c790*/  @!P0 FSEL R108, R108, RZ, !P2 ;  /* 0x000000ff6c6c8208 */ /* 0x000fe40005000000 */
[----:B------:R-:W-:Y:S02]  /*c7a0*/  @!P0 FSEL R109, R109, RZ, !P3 ;  /* 0x000000ff6d6d8208 */ /* 0x000fe40005800000 */
[C---:B------:R-:W-:Y:S02]  /*c7b0*/  @!P0 ISETP.GE.AND P4, PT, R133.reuse, UR16, PT ;  /* 0x0000001085008c0c */ /* 0x040fe4000bf86270 */
[----:B------:R-:W-:Y:S02]  /*c7c0*/  @!P0 ISETP.GE.AND P2, PT, R133, UR16, PT ;  /* 0x0000001085008c0c */ /* 0x000fe4000bf46270 */
[----:B------:R-:W-:Y:S02]  /*c7d0*/  @!P0 ISETP.GE.AND P3, PT, R134, UR16, PT ;  /* 0x0000001086008c0c */ /* 0x000fe4000bf66270 */
[----:B------:R-:W0:Y:S01]  /*c7e0*/  LDS.128 R132, [R132.X4+0x420] ;  /* 0x0004200084847984 */ /* 0x000e220000004c00 */
[----:B------:R-:W-:-:S02]  /*c7f0*/  @!P0 IADD3 R198, R194, 0x2, RZ ;  /* 0x00000002c2c68810 */ /* 0x000fc40007ffe0ff */
[----:B------:R-:W-:Y:S02]  /*c800*/  @!P0 FSEL R111, R111, RZ, !P4 ;  /* 0x000000ff6f6f8208 */ /* 0x000fe40006000000 */
[----:B------:R-:W-:Y:S02]  /*c810*/  @!P0 ISETP.GE.AND P4, PT, R198, UR16, PT ;  /* 0x00000010c6008c0c */ /* 0x000fe4000bf86270 */
[----:B------:R-:W-:Y:S02]  /*c820*/  @!P0 IADD3 R198, R194, 0x1, RZ ;  /* 0x00000001c2c68810 */ /* 0x000fe40007ffe0ff */
[----:B------:R-:W-:Y:S02]  /*c830*/  @!P0 FSEL R110, R110, RZ, !P5 ;  /* 0x000000ff6e6e8208 */ /* 0x000fe40006800000 */
[----:B---3--:R-:W-:Y:S02]  /*c840*/  @!P0 FSEL R113, R113, RZ, !P6 ;  /* 0x000000ff71718208 */ /* 0x008fe40007000000 */
[----:B------:R-:W-:-:S02]  /*c850*/  @!P0 FSEL R114, R114, RZ, !P1 ;  /* 0x000000ff72728208 */ /* 0x000fc40004800000 */
[----:B------:R-:W-:Y:S02]  /*c860*/  @!P0 ISETP.GE.AND P5, PT, R194, UR16, PT ;  /* 0x00000010c2008c0c */ /* 0x000fe4000bfa6270 */
[----:B------:R-:W-:Y:S02]  /*c870*/  @!P0 ISETP.GE.AND P6, PT, R198, UR16, PT ;  /* 0x00000010c6008c0c */ /* 0x000fe4000bfc6270 */
[C---:B------:R-:W-:Y:S02]  /*c880*/  @!P0 ISETP.GE.AND P1, PT, R194.reuse, UR16, PT ;  /* 0x00000010c2008c0c */ /* 0x040fe4000bf26270 */
[C---:B------:R-:W-:Y:S02]  /*c890*/  @!P0 IADD3 R196, R194.reuse, 0x3, RZ ;  /* 0x00000003c2c48810 */ /* 0x040fe40007ffe0ff */
[----:B------:R-:W-:Y:S02]  /*c8a0*/  @!P0 IADD3 R198, R194, 0x3, RZ ;  /* 0x00000003c2c68810 */ /* 0x000fe40007ffe0ff */
[----:B------:R-:W-:-:S02]  /*c8b0*/  @!P0 FSEL R112, R112, RZ, !P5 ;  /* 0x000000ff70708208 */ /* 0x000fc40006800000 */
[----:B----4-:R-:W-:Y:S02]  /*c8c0*/  @!P0 FSEL R116, R116, RZ, !P1 ;  /* 0x000000ff74748208 */ /* 0x010fe40004800000 */
[----:B------:R-:W-:Y:S02]  /*c8d0*/  @!P0 FSEL R117, R117, RZ, !P3 ;  /* 0x000000ff75758208 */ /* 0x000fe40005800000 */
[----:B------:R-:W-:Y:S02]  /*c8e0*/  @!P0 ISETP.GE.AND P5, PT, R196, UR16, PT ;  /* 0x00000010c4008c0c */ /* 0x000fe4000bfa6270 */
[----:B------:R-:W-:Y:S02]  /*c8f0*/  @!P0 ISETP.GE.AND P1, PT, R198, UR16, PT ;  /* 0x00000010c6008c0c */ /* 0x000fe4000bf26270 */
[C---:B------:R-:W-:Y:S02]  /*c900*/  @!P0 ISETP.GE.AND P3, PT, R194.reuse, UR16, PT ;  /* 0x00000010c2008c0c */ /* 0x040fe4000bf66270 */
[----:B------:R-:W-:-:S02]  /*c910*/  @!P0 IADD3 R196, R194, 0x2, RZ ;  /* 0x00000002c2c48810 */ /* 0x000fc40007ffe0ff */
        /* <DEDUP_REMOVED lines=15> */
[C---:B------:R-:W-:Y:S02]  /*ca10*/  @!P0 ISETP.GE.AND P3, PT, R194.reuse, UR16, PT ;  /* 0x00000010c2008c0c */ /* 0x040fe4000bf66270 */
[----:B------:R-:W-:Y:S02]  /*ca20*/  @!P0 FSEL R125, R125, RZ, !P4 ;  /* 0x000000ff7d7d8208 */ /* 0x000fe40006000000 */
[----:B------:R-:W-:-:S02]  /*ca30*/  @!P0 IADD3 R194, R194, 0x2, RZ ;  /* 0x00000002c2c28810 */ /* 0x000fc40007ffe0ff */
[----:B------:R-:W-:Y:S01]  /*ca40*/  @!P0 FSEL R129, R129, RZ, !P6 ;  /* 0x000000ff81818208 */ /* 0x000fe20007000000 */
[C---:B0-----:R-:W-:Y:S01]  /*ca50*/  FMUL.FTZ R9, R133.reuse, R9 ;  /* 0x0000000985097220 */ /* 0x041fe20000410000 */
[----:B------:R-:W-:Y:S01]  /*ca60*/  @!P0 ISETP.GE.AND P6, PT, R194, UR16, PT ;  /* 0x00000010c2008c0c */ /* 0x000fe2000bfc6270 */
[C---:B------:R-:W-:Y:S01]  /*ca70*/  FMUL.FTZ R5, R133.reuse, R5 ;  /* 0x0000000585057220 */ /* 0x040fe20000410000 */
[----:B------:R-:W-:Y:S01]  /*ca80*/  @!P0 FSEL R128, R128, RZ, !P3 ;  /* 0x000000ff80808208 */ /* 0x000fe20005800000 */
        /* <DEDUP_REMOVED lines=31> */
[----:B------:R-:W-:Y:S01]  /*cc80*/  FFMA.FTZ R9, R132, R8, R9 ;  /* 0x0000000884097223 */ /* 0x000fe20000010009 */
[----:B------:R-:W-:Y:S01]  /*cc90*/  @!P0 ISETP.GE.AND P2, PT, R196, UR16, PT ;  /* 0x00000010c4008c0c */ /* 0x000fe2000bf46270 */
[----:B------:R-:W-:Y:S01]  /*cca0*/  FFMA.FTZ R5, R132, R4, R5 ;  /* 0x0000000484057223 */ /* 0x000fe20000010005 */
[----:B------:R-:W-:Y:S01]  /*ccb0*/  @!P0 ISETP.GE.AND P4, PT, R196, UR16, PT ;  /* 0x00000010c4008c0c */ /* 0x000fe2000bf86270 */
        /* <DEDUP_REMOVED lines=131> */
.L_x_22847:
[----:B------:R-:W-:Y:S05]  /*d4f0*/  BSYNC B1 ;  /* 0x0000000000017941 */ /* 0x000fea0003800000 */
.L_x_22846:
[----:B------:R-:W-:-:S04]  /*d500*/  IADD3 R150, R150, 0x4, RZ ;  /* 0x0000000496967810 */ /* 0x000fc80007ffe0ff */
[----:B------:R-:W-:-:S13]  /*d510*/  ISETP.GE.AND P0, PT, R150, UR10, PT ;  /* 0x0000000a96007c0c */ /* 0x000fda000bf06270 */
[----:B------:R-:W-:Y:S01]  /*d520*/  @P0 CALL.REL.NOINC `(.L_x_22845) ;  /* 0x0000001000000944 */ /* 0x000fe20003c00000 */
[----:B------:R-:W-:Y:S05]  /*d530*/  BRA `(.L_x_22848) ;  /* 0xffffd38000007947 */ /* 0x000fea000383ffff */
.L_x_22845:
[----:B------:R-:W-:Y:S05]  /*d540*/  BSYNC B0 ;  /* 0x0000000000007941 */ /* 0x000fea0003800000 */
.L_x_22844:
[----:B------:R-:W2:Y:S01]  /*d550*/  LDL R69, [R1] ;  /* 0x0000000001457983 */ /* 0x000ea20000100800 */
[----:B------:R-:W-:Y:S03]  /*d560*/  BSSY B0, `(.L_x_22849) ;  /* 0x00000b1000007945 */ /* 0x000fe60003800000 */
[----:B------:R-:W0:Y:S04]  /*d570*/  SHFL.BFLY PT, R3, R166, 0x2, 0x1f ;  /* 0x0c401f00a6037f89 */ /* 0x000e2800000e0000 */
[----:B------:R-:W3:Y:S04]  /*d580*/  SHFL.BFLY PT, R5, R164, 0x2, 0x1f ;  /* 0x0c401f00a4057f89 */ /* 0x000ee800000e0000 */
[----:B------:R-:W4:Y:S04]  /*d590*/  SHFL.BFLY PT, R7, R176, 0x2, 0x1f ;  /* 0x0c401f00b0077f89 */ /* 0x000f2800000e0000 */
[----:B------:R-:W5:Y:S04]  /*d5a0*/  SHFL.BFLY PT, R11, R138, 0x2, 0x1f ;  /* 0x0c401f008a0b7f89 */ /* 0x000f6800000e0000 */
        /* <DEDUP_REMOVED lines=13> */
[----:B------:R-:W-:-:S03]  /*d680*/  FADD.FTZ R13, R13, R180 ;  /* 0x000000b40d0d7221 */ /* 0x000fc60000010000 */
[----:B------:R-:W1:Y:S01]  /*d690*/  SHFL.BFLY PT, R8, R143, 0x2, 0x1f ;  /* 0x0c401f008f087f89 */ /* 0x000e6200000e0000 */
[----:B------:R-:W-:-:S03]  /*d6a0*/  FADD.FTZ R15, R15, R190 ;  /* 0x000000be0f0f7221 */ /* 0x000fc60000010000 */
[----:B------:R-:W1:Y:S01]  /*d6b0*/  S2R R66, SR_TID.X ;  /* 0x0000000000427919 */ /* 0x000e620000002100 */
        /* <DEDUP_REMOVED lines=12> */
[----:B------:R-:W-:-:S03]  /*d780*/  LOP3.LUT R18, R66, 0xffffffc0, RZ, 0xc0, !PT ;  /* 0xffffffc042127812 */ /* 0x000fc600078ec0ff */
        /* <DEDUP_REMOVED lines=44> */
[----:B------:R-:W0:Y:S01]  /*da50*/  S2R R58, SR_TID.X ;  /* 0x00000000003a7919 */ /* 0x000e220000002100 */
[----:B---3--:R-:W-:Y:S02]  /*da60*/  FADD.FTZ R5, R11, R10 ;  /* 0x0000000a0b057221 */ /* 0x008fe40000010000 */
[----:B----4-:R-:W-:Y:S01]  /*da70*/  FADD.FTZ R4, R9, R8 ;  /* 0x0000000809047221 */ /* 0x010fe20000010000 */
[----:B------:R-:W3:Y:S01]  /*da80*/  SHFL.BFLY PT, R10, R19, 0x1, 0x1f ;  /* 0x0c201f00130a7f89 */ /* 0x000ee200000e0000 */
[----:B-----5:R-:W-:-:S03]  /*da90*/  FADD.FTZ R6, R13, R12 ;  /* 0x0000000c0d067221 */ /* 0x020fc60000010000 */
[----:B------:R-:W-:Y:S01]  /*daa0*/  SHFL.BFLY PT, R28, R29, 0x1, 0x1f ;  /* 0x0c201f001d1c7f89 */ /* 0x000fe200000e0000 */
[----:B-1----:R-:W-:-:S03]  /*dab0*/  FADD.FTZ R7, R15, R14 ;  /* 0x0000000e0f077221 */ /* 0x002fc60000010000 */
[----:B------:R-:W1:Y:S01]  /*dac0*/  SHFL.BFLY PT, R12, R21, 0x1, 0x1f ;  /* 0x0c201f00150c7f89 */ /* 0x000e6200000e0000 */
[----:B------:R-:W-:-:S03]  /*dad0*/  FADD.FTZ R8, R17, R16 ;  /* 0x0000001011087221 */ /* 0x000fc60000010000 */
[----:B------:R-:W4:Y:S01]  /*dae0*/  SHFL.BFLY PT, R14, R23, 0x1, 0x1f ;  /* 0x0c201f00170e7f89 */ /* 0x000f2200000e0000 */
[----:B------:R-:W-:-:S03]  /*daf0*/  SHF.R.S32.HI R48, RZ, 0x1f, R48 ;  /* 0x0000001fff307819 */ /* 0x000fc60000011430 */
[----:B------:R-:W5:Y:S01]  /*db00*/  SHFL.BFLY PT, R16, R141, 0x1, 0x1f ;  /* 0x0c201f008d107f89 */ /* 0x000f6200000e0000 */
[----:B0-----:R-:W-:-:S03]  /*db10*/  LEA.HI R48, R48, R58, RZ, 0x5 ;  /* 0x0000003a30307211 */ /* 0x001fc600078f28ff */
[----:B------:R-:W0:Y:S01]  /*db20*/  SHFL.BFLY PT, R20, R147, 0x1, 0x1f ;  /* 0x0c201f0093147f89 */ /* 0x000e2200000e0000 */
[----:B------:R-:W-:-:S03]  /*db30*/  SHF.R.S32.HI R48, RZ, 0x5, R48 ;  /* 0x00000005ff307819 */ /* 0x000fc60000011430 */
[----:B------:R-:W-:Y:S01]  /*db40*/  SHFL.BFLY PT, R32, R31, 0x1, 0x1f ;  /* 0x0c201f001f207f89 */ /* 0x000fe200000e0000 */
[----:B---3--:R-:W-:-:S03]  /*db50*/  FADD.FTZ R9, R19, R10 ;  /* 0x0000000a13097221 */ /* 0x008fc60000010000 */
[----:B------:R-:W-:Y:S04]  /*db60*/  SHFL.BFLY PT, R34, R33, 0x1, 0x1f ;  /* 0x0c201f0021227f89 */ /* 0x000fe800000e0000 */
[----:B------:R-:W3:Y:S01]  /*db70*/  SHFL.BFLY PT, R55, R54, 0x1, 0x1f ;  /* 0x0c201f0036377f89 */ /* 0x000ee200000e0000 */
[----:B-1----:R-:W-:-:S03]  /*db80*/  FADD.FTZ R10, R21, R12 ;  /* 0x0000000c150a7221 */ /* 0x002fc60000010000 */
[----:B------:R-:W1:Y:S01]  /*db90*/  SHFL.BFLY PT, R22, R27, 0x1, 0x1f ;  /* 0x0c201f001b167f89 */ /* 0x000e6200000e0000 */
[----:B----4-:R-:W-:-:S03]  /*dba0*/  FADD.FTZ R11, R23, R14 ;  /* 0x0000000e170b7221 */ /* 0x010fc60000010000 */
[----:B------:R-:W4:Y:S01]  /*dbb0*/  SHFL.BFLY PT, R24, R145, 0x1, 0x1f ;  /* 0x0c201f0091187f89 */ /* 0x000f2200000e0000 */
[----:B-----5:R-:W-:-:S03]  /*dbc0*/  FADD.FTZ R12, R141, R16 ;  /* 0x000000108d0c7221 */ /* 0x020fc60000010000 */
[----:B------:R-:W5:Y:S01]  /*dbd0*/  SHFL.BFLY PT, R26, R143, 0x1, 0x1f ;  /* 0x0c201f008f1a7f89 */ /* 0x000f6200000e0000 */
[----:B0-----:R-:W-:Y:S02]  /*dbe0*/  FADD.FTZ R14, R147, R20 ;  /* 0x00000014930e7221 */ /* 0x001fe40000010000 */
[----:B------:R-:W-:Y:S01]  /*dbf0*/  IMAD.SHL.U32 R20, R48, 0x100, RZ ;  /* 0x0000010030147824 */ /* 0x000fe200078e00ff */
[----:B------:R-:W0:Y:S04]  /*dc00*/  SHFL.BFLY PT, R30, R139, 0x1, 0x1f ;  /* 0x0c201f008b1e7f89 */ /* 0x000e2800000e0000 */
[----:B------:R-:W-:Y:S04]  /*dc10*/  SHFL.BFLY PT, R36, R35, 0x1, 0x1f ;  /* 0x0c201f0023247f89 */ /* 0x000fe800000e0000 */
[----:B------:R-:W-:Y:S01]  /*dc20*/  SHFL.BFLY PT, R38, R37, 0x1, 0x1f ;  /* 0x0c201f0025267f89 */ /* 0x000fe200000e0000 */
        /* <DEDUP_REMOVED lines=8> */
[----:B0-----:R-:W-:-:S03]  /*dcb0*/  FADD.FTZ R19, R139, R30 ;  /* 0x0000001e8b137221 */ /* 0x001fc60000010000 */
[----:B------:R-:W0:Y:S04]  /*dcc0*/  SHFL.BFLY PT, R52, R47, 0x1, 0x1f ;  /* 0x0c201f002f347f89 */ /* 0x000e2800000e0000 */
[----:B------:R-:W0:Y:S04]  /*dcd0*/  SHFL.BFLY PT, R46, R49, 0x1, 0x1f ;  /* 0x0c201f00312e7f89 */ /* 0x000e2800000e0000 */
[----:B------:R-:W0:Y:S01]  /*dce0*/  SHFL.BFLY PT, R57, R156, 0x1, 0x1f ;  /* 0x0c201f009c397f89 */ /* 0x000e2200000e0000 */
[----:B---3--:R-:W-:-:S03]  /*dcf0*/  FADD.FTZ R40, R39, R40 ;  /* 0x0000002827287221 */ /* 0x008fc60000010000 */
[----:B------:R-:W3:Y:S01]  /*dd00*/  SHFL.BFLY PT, R59, R56, 0x1, 0x1f ;  /* 0x0c201f00383b7f89 */ /* 0x000ee200000e0000 */
[----:B-1----:R-:W-:Y:S02]  /*dd10*/  FADD.FTZ R41, R41, R42 ;  /* 0x0000002a29297221 */ /* 0x002fe40000010000 */
[----:B----4-:R-:W-:Y:S02]  /*dd20*/  FADD.FTZ R50, R43, R50 ;  /* 0x000000322b327221 */ /* 0x010fe40000010000 */
[----:B-----5:R-:W-:Y:S02]  /*dd30*/  FADD.FTZ R51, R45, R44 ;  /* 0x0000002c2d337221 */ /* 0x020fe40000010000 */
[----:B0-----:R-:W-:Y:S02]  /*dd40*/  FADD.FTZ R52, R47, R52 ;  /* 0x000000342f347221 */ /* 0x001fe40000010000 */
[----:B------:R-:W-:Y:S02]  /*dd50*/  FADD.FTZ R53, R49, R46 ;  /* 0x0000002e31357221 */ /* 0x000fe40000010000 */
[----:B------:R-:W-:-:S02]  /*dd60*/  FADD.FTZ R55, R156, R57 ;  /* 0x000000399c377221 */ /* 0x000fc40000010000 */
[----:B---3--:R-:W-:Y:S01]  /*dd70*/  FADD.FTZ R56, R56, R59 ;  /* 0x0000003b38387221 */ /* 0x008fe20000010000 */
[----:B------:R-:W-:Y:S01]  /*dd80*/  BAR.SYNC.DEFER_BLOCKING 0x0 ;  /* 0x0000000000007b1d */ /* 0x000fe20000010000 */
[----:B--2---:R-:W-:-:S04]  /*dd90*/  LOP3.LUT P0, RZ, R69, 0x3, RZ, 0xc0, !PT ;  /* 0x0000000345ff7812 */ /* 0x004fc8000780c0ff */
[----:B------:R-:W-:Y:S02]  /*dda0*/  ISETP.NE.OR P1, PT, R18, 0x40, P0 ;  /* 0x000000401200780c */ /* 0x000fe40000725670 */
[----:B------:R-:W0:Y:S02]  /*ddb0*/  SHFL.BFLY PT, R18, R25, 0x1, 0x1f ;  /* 0x0c201f0019127f89 */ /* 0x000e2400000e0000 */
[----:B0-----:R-:W-:Y:S02]  /*ddc0*/  FADD.FTZ R13, R25, R18 ;  /* 0x00000012190d7221 */ /* 0x001fe40000010000 */
[----:B------:R-:W-:Y:S02]  /*ddd0*/  FADD.FTZ R18, R29, R28 ;  /* 0x0000001c1d127221 */ /* 0x000fe40000010000 */
[----:B------:R-:W-:Y:S02]  /*dde0*/  FADD.FTZ R28, R31, R32 ;  /* 0x000000201f1c7221 */ /* 0x000fe40000010000 */
[----:B------:R-:W-:-:S02]  /*ddf0*/  FADD.FTZ R29, R33, R34 ;  /* 0x00000022211d7221 */ /* 0x000fc40000010000 */
[----:B------:R-:W-:Y:S02]  /*de00*/  FADD.FTZ R32, R35, R36 ;  /* 0x0000002423207221 */ /* 0x000fe40000010000 */
[----:B------:R-:W-:Y:S01]  /*de10*/  FADD.FTZ R33, R37, R38 ;  /* 0x0000002625217221 */ /* 0x000fe20000010000 */
        /* <DEDUP_REMOVED lines=37> */
.L_x_22850:
[----:B------:R-:W-:Y:S05]  /*e070*/  BSYNC B0 ;  /* 0x0000000000007941 */ /* 0x000fea0003800000 */
.L_x_22849:
        /* <DEDUP_REMOVED lines=72> */
.L_x_22852:
[----:B------:R-:W-:Y:S05]  /*e500*/  BSYNC B0 ;  /* 0x0000000000007941 */ /* 0x000fea0003800000 */
.L_x_22851:
        /* <DEDUP_REMOVED lines=40> */
.L_x_22854:
[----:B------:R-:W-:Y:S05]  /*e790*/  BSYNC B0 ;  /* 0x0000000000007941 */ /* 0x000fea0003800000 */
.L_x_22853:
        /* <DEDUP_REMOVED lines=72> */
.L_x_22856:
[----:B------:R-:W-:Y:S05]  /*ec20*/  BSYNC B0 ;  /* 0x0000000000007941 */ /* 0x000fea0003800000 */
.L_x_22855:
[----:B------:R-:W-:Y:S06]  /*ec30*/  BAR.SYNC.DEFER_BLOCKING 0x0 ;  /* 0x0000000000007b1d */ /* 0x000fec0000010000 */
[----:B------:R-:W-:Y:S05]  /*ec40*/  @P2 EXIT ;  /* 0x000000000000294d */ /* 0x000fea0003800000 */
[----:B------:R-:W-:Y:S05]  /*ec50*/  @P0 EXIT ;  /* 0x000000000000094d */ /* 0x000fea0003800000 */
[----:B------:R-:W1:Y:S01]  /*ec60*/  S2UR UR4, SR_CTAID.X ;  /* 0x00000000000479c3 */ /* 0x000e620000002500 */
[----:B------:R-:W-:Y:S01]  /*ec70*/  ULDC UR7, c[0x0][0xc] ;  /* 0x0000030000077ab9 */ /* 0x000fe20000000800 */
[----:B------:R-:W-:Y:S01]  /*ec80*/  SHF.R.S32.HI R20, RZ, 0x1f, R69 ;  /* 0x0000001fff147819 */ /* 0x000fe20000011445 */
[----:B------:R-:W-:-:S02]  /*ec90*/  UIMAD UR7, UR13, UR7, URZ ;  /* 0x000000070d0772a4 */ /* 0x000fc4000f8e023f */
[----:B------:R-:W-:Y:S01]  /*eca0*/  ULDC UR8, c[0x0][0x14] ;  /* 0x0000050000087ab9 */ /* 0x000fe20000000800 */
[----:B------:R-:W-:Y:S01]  /*ecb0*/  LEA.HI R20, R20, R69, RZ, 0x2 ;  /* 0x0000004514147211 */ /* 0x000fe200078f10ff */
[----:B------:R-:W-:Y:S01]  /*ecc0*/  UIMAD UR7, UR7, UR8, URZ ;  /* 0x00000008070772a4 */ /* 0x000fe2000f8e023f */
[----:B------:R-:W2:Y:S02]  /*ecd0*/  S2UR UR5, SR_CTAID.Z ;  /* 0x00000000000579c3 */ /* 0x000ea40000002700 */
[----:B------:R-:W-:-:S04]  /*ece0*/  SHF.R.S32.HI R57, RZ, 0x2, R20 ;  /* 0x00000002ff397819 */ /* 0x000fc80000011414 */
[C---:B0-----:R-:W-:Y:S02]  /*ecf0*/  IADD3 R21, R57.reuse, 0x10, RZ ;  /* 0x0000001039157810 */ /* 0x041fe40007ffe0ff */
[C---:B------:R-:W-:Y:S02]  /*ed00*/  IADD3 R22, R57.reuse, 0x18, RZ ;  /* 0x0000001839167810 */ /* 0x040fe40007ffe0ff */
[C---:B------:R-:W-:Y:S02]  /*ed10*/  IADD3 R20, R57.reuse, 0x8, RZ ;  /* 0x0000000839147810 */ /* 0x040fe40007ffe0ff */
[----:B------:R-:W-:Y:S01]  /*ed20*/  IADD3 R35, R57, 0x38, RZ ;  /* 0x0000003839237810 */ /* 0x000fe20007ffe0ff */
[----:B-1----:R-:W-:Y:S02]  /*ed30*/  UIMAD UR6, UR4, UR8, URZ ;  /* 0x00000008040672a4 */ /* 0x002fe4000f8e023f */
[----:B--2---:R-:W-:Y:S02]  /*ed40*/  USHF.L.U32 UR4, UR5, 0x8, URZ ;  /* 0x0000000805047899 */ /* 0x004fe4000800063f */
[----:B------:R-:W-:-:S02]  /*ed50*/  USHF.L.U32 UR5, UR6, 0x8, URZ ;  /* 0x0000000806057899 */ /* 0x000fc4000800063f */
[----:B------:R-:W-:Y:S02]  /*ed60*/  USHF.L.U32 UR6, UR7, 0x8, URZ ;  /* 0x0000000807067899 */ /* 0x000fe4000800063f */
        /* <DEDUP_REMOVED lines=193> */
.L_x_22811:
[----:B------:R-:W-:Y:S01]  /*f980*/  IMAD.MOV.U32 R65, RZ, RZ, R67 ;  /* 0x000000ffff417224 */ /* 0x000fe200078e0043 */
[----:B------:R-:W-:Y:S01]  /*f990*/  MOV R64, 0xf9e0 ;  /* 0x0000f9e000407802 */ /* 0x000fe20000000f00 */
[----:B------:R-:W-:-:S02]  /*f9a0*/  IMAD.MOV.U32 R66, RZ, RZ, 0x1 ;  /* 0x00000001ff427424 */ /* 0x000fc400078e00ff */
[----:B------:R-:W-:Y:S02]  /*f9b0*/  IMAD.MOV.U32 R69, RZ, RZ, 0x1f ;  /* 0x0000001fff457424 */ /* 0x000fe400078e00ff */
[----:B------:R-:W-:Y:S02]  /*f9c0*/  IMAD.MOV.U32 R68, RZ, RZ, -0x1 ;  /* 0xffffffffff447424 */ /* 0x000fe400078e00ff */
[----:B------:R-:W-:Y:S05]  /*f9d0*/  CALL.REL.NOINC `($__internal_405_$__cuda_sm70_shflsync_bfly_p) ;  /* 0x0000024000007944 */ /* 0x000fea0003c00000 */
[----:B-1----:R-:W-:Y:S05]  /*f9e0*/  BRA `(.L_x_22857) ;  /* 0xffff64d000007947 */ /* 0x002fea000383ffff */
.L_x_22817:
[----:B------:R-:W-:Y:S01]  /*f9f0*/  IMAD.MOV.U32 R65, RZ, RZ, R67 ;  /* 0x000000ffff417224 */ /* 0x000fe200078e0043 */
[----:B------:R-:W-:Y:S01]  /*fa00*/  MOV R64, 0xfa50 ;  /* 0x0000fa5000407802 */ /* 0x000fe20000000f00 */
[----:B------:R-:W-:Y:S02]  /*fa10*/  IMAD.MOV.U32 R66, RZ, RZ, 0x1 ;  /* 0x00000001ff427424 */ /* 0x000fe400078e00ff */
[----:B------:R-:W-:Y:S02]  /*fa20*/  IMAD.MOV.U32 R69, RZ, RZ, 0x1f ;  /* 0x0000001fff457424 */ /* 0x000fe400078e00ff */
[----:B------:R-:W-:Y:S02]  /*fa30*/  IMAD.MOV.U32 R68, RZ, RZ, -0x1 ;  /* 0xffffffffff447424 */ /* 0x000fe400078e00ff */
[----:B------:R-:W-:Y:S05]  /*fa40*/  CALL.REL.NOINC `($__internal_405_$__cuda_sm70_shflsync_bfly_p) ;  /* 0x000001d000007944 */ /* 0x000fea0003c00000 */
[----:B-1----:R-:W-:Y:S05]  /*fa50*/  BRA `(.L_x_22858) ;  /* 0xffff8a2000007947 */ /* 0x002fea000383ffff */
.L_x_22820:
[----:B------:R-:W-:Y:S01]  /*fa60*/  IMAD.MOV.U32 R65, RZ, RZ, R2 ;  /* 0x000000ffff417224 */ /* 0x000fe200078e0002 */
[----:B------:R-:W-:Y:S01]  /*fa70*/  MOV R64, 0xfac0 ;  /* 0x0000fac000407802 */ /* 0x000fe20000000f00 */
[----:B------:R-:W-:-:S02]  /*fa80*/  IMAD.MOV.U32 R66, RZ, RZ, 0x10 ;  /* 0x00000010ff427424 */ /* 0x000fc400078e00ff */
[----:B------:R-:W-:Y:S02]  /*fa90*/  IMAD.MOV.U32 R69, RZ, RZ, 0x1f ;  /* 0x0000001fff457424 */ /* 0x000fe400078e00ff */
[----:B------:R-:W-:Y:S02]  /*faa0*/  IMAD.MOV.U32 R68, RZ, RZ, -0x1 ;  /* 0xffffffffff447424 */ /* 0x000fe400078e00ff */
[----:B------:R-:W-:Y:S05]  /*fab0*/  CALL.REL.NOINC `($__internal_405_$__cuda_sm70_shflsync_bfly_p) ;  /* 0x0000016000007944 */ /* 0x000fea0003c00000 */
[----:B-1----:R-:W-:Y:S05]  /*fac0*/  BRA `(.L_x_22859) ;  /* 0xffff8b8000007947 */ /* 0x002fea000383ffff */
.L_x_22821:
[----:B------:R-:W-:Y:S01]  /*fad0*/  IMAD.MOV.U32 R65, RZ, RZ, R5 ;  /* 0x000000ffff417224 */ /* 0x000fe200078e0005 */
[----:B------:R-:W-:Y:S01]  /*fae0*/  MOV R64, 0xfb30 ;  /* 0x0000fb3000407802 */ /* 0x000fe20000000f00 */
[----:B------:R-:W-:Y:S02]  /*faf0*/  IMAD.MOV.U32 R66, RZ, RZ, 0x8 ;  /* 0x00000008ff427424 */ /* 0x000fe400078e00ff */
[----:B------:R-:W-:Y:S02]  /*fb00*/  IMAD.MOV.U32 R69, RZ, RZ, 0x1f ;  /* 0x0000001fff457424 */ /* 0x000fe400078e00ff */
[----:B------:R-:W-:Y:S02]  /*fb10*/  IMAD.MOV.U32 R68, RZ, RZ, -0x1 ;  /* 0xffffffffff447424 */ /* 0x000fe400078e00ff */
[----:B0-----:R-:W-:Y:S05]  /*fb20*/  CALL.REL.NOINC `($__internal_405_$__cuda_sm70_shflsync_bfly_p) ;  /* 0x000000f000007944 */ /* 0x001fea0003c00000 */
[----:B-1----:R-:W-:Y:S01]  /*fb30*/  FMNMX.FTZ R3, R5, R66, !PT ;  /* 0x0000004205037209 */ /* 0x002fe20007810000 */
[----:B------:R-:W-:Y:S01]  /*fb40*/  IMAD.MOV.U32 R66, RZ, RZ, 0x4 ;  /* 0x00000004ff427424 */ /* 0x000fe200078e00ff */
[----:B------:R-:W-:Y:S01]  /*fb50*/  MOV R64, 0xfba0 ;  /* 0x0000fba000407802 */ /* 0x000fe20000000f00 */
[----:B------:R-:W-:-:S02]  /*fb60*/  IMAD.MOV.U32 R69, RZ, RZ, 0x1f ;  /* 0x0000001fff457424 */ /* 0x000fc400078e00ff */
[----:B------:R-:W-:Y:S02]  /*fb70*/  IMAD.MOV.U32 R68, RZ, RZ, -0x1 ;  /* 0xffffffffff447424 */ /* 0x000fe400078e00ff */
[----:B------:R-:W-:Y:S02]  /*fb80*/  IMAD.MOV.U32 R65, RZ, RZ, R3 ;  /* 0x000000ffff417224 */ /* 0x000fe400078e0003 */
[----:B------:R-:W-:Y:S05]  /*fb90*/  CALL.REL.NOINC `($__internal_405_$__cuda_sm70_shflsync_bfly_p) ;  /* 0x0000008000007944 */ /* 0x000fea0003c00000 */
[----:B-1----:R-:W-:Y:S01]  /*fba0*/  FMNMX.FTZ R3, R3, R66, !PT ;  /* 0x0000004203037209 */ /* 0x002fe20007810000 */
[----:B------:R-:W-:Y:S01]  /*fbb0*/  IMAD.MOV.U32 R66, RZ, RZ, 0x2 ;  /* 0x00000002ff427424 */ /* 0x000fe200078e00ff */
[----:B------:R-:W-:Y:S01]  /*fbc0*/  MOV R64, 0xfc10 ;  /* 0x0000fc1000407802 */ /* 0x000fe20000000f00 */
[----:B------:R-:W-:Y:S02]  /*fbd0*/  IMAD.MOV.U32 R69, RZ, RZ, 0x1f ;  /* 0x0000001fff457424 */ /* 0x000fe400078e00ff */
[----:B------:R-:W-:Y:S02]  /*fbe0*/  IMAD.MOV.U32 R68, RZ, RZ, -0x1 ;  /* 0xffffffffff447424 */ /* 0x000fe400078e00ff */
[----:B------:R-:W-:Y:S02]  /*fbf0*/  IMAD.MOV.U32 R65, RZ, RZ, R3 ;  /* 0x000000ffff417224 */ /* 0x000fe400078e0003 */
[----:B------:R-:W-:Y:S05]  /*fc00*/  CALL.REL.NOINC `($__internal_405_$__cuda_sm70_shflsync_bfly_p) ;  /* 0x0000001000007944 */ /* 0x000fea0003c00000 */
[----:B-1----:R-:W-:Y:S05]  /*fc10*/  BRA `(.L_x_22860) ;  /* 0xffff8aa000007947 */ /* 0x002fea000383ffff */
        .weak           $__internal_405_$__cuda_sm70_shflsync_bfly_p
        .type           $__internal_405_$__cuda_sm70_shflsync_bfly_p,@function
        .size           $__internal_405_$__cuda_sm70_shflsync_bfly_p,(.L_x_25066 - $__internal_405_$__cuda_sm70_shflsync_bfly_p)
$__internal_405_$__cuda_sm70_shflsync_bfly_p:
[----:B------:R-:W-:Y:S04]  /*fc20*/  WARPSYNC R68 ;  /* 0x0000004400007348 */ /* 0x000fe80003800000 */
[----:B------:R0:W1:Y:S02]  /*fc30*/  SHFL.BFLY PT, R66, R65, R66, R69 ;  /* 0x0c00004241427389 */ /* 0x00006400000e0045 */
[----:B0-----:R-:W-:-:S04]  /*fc40*/  IMAD.MOV.U32 R65, RZ, RZ, 0x0 ;  /* 0x00000000ff417424 */ /* 0x001fc800078e00ff */
[----:B------:R-:W-:Y:S05]  /*fc50*/  RET.REL.NODEC R64 `(_ZN4vllm25paged_attention_v2_kernelIffLi256ELi16ELi128ELNS_18Fp8KVCacheDataTypeE0ELb1ELi512EEEvPfS2_PT_PKS3_PKT0_S9_ifPKiSB_iPKfiiiSD_SD_iiiii) ;  /* 0xffff03a040007950 */ /* 0x000fea0003c3ffff */
.L_x_22861:
        /* <DEDUP_REMOVED lines=10> */
.L_x_25066:


//--------------------- .text._ZN4vllm25paged_attention_v2_kernelIffLi192ELi16ELi128ELNS_18Fp8KVCacheDataTypeE0ELb1ELi512EEEvPfS2_PT_PKS3_PKT0_S9_ifPKiSB_iPKfiiiSD_SD_iiiii --------------------------
	.section	.text._ZN4vllm25paged_attention_v2_kernelIffLi192ELi16ELi128ELNS_18Fp8KVCacheDataTypeE0ELb1ELi512EEEvPfS2_PT_PKS3_PKT0_S9_ifPKiSB_iPKfiiiSD_SD_iiiii,"ax",@progbits
	.sectioninfo	@"SHI_REGISTERS=255"
	.align	128
        .global         _ZN4vllm25paged_attention_v2_kernelIffLi192ELi16ELi128ELNS_18Fp8KVCacheDataTypeE0ELb1ELi512EEEvPfS2_PT_PKS3_PKT0_S9_ifPKiSB_iPKfiiiSD_SD_iiiii
        .type           _ZN4vllm25paged_attention_v2_kernelIffLi192ELi16ELi128ELNS_18Fp8KVCacheDataTypeE0ELb1ELi512EEEvPfS2_PT_PKS3_PKT0_S9_ifPKiSB_iPKfiiiSD_SD_iiiii,@function
        .size           _ZN4vllm25paged_attention_v2_kernelIffLi192ELi16ELi128ELNS_18Fp8KVCacheDataTypeE0ELb1ELi512EEEvPfS2_PT_PKS3_PKT0_S9_ifPKiSB_iPKfiiiSD_SD_iiiii,(.L_x_25067 - _ZN4vllm25paged_attention_v2_kernelIffLi192ELi16ELi128ELNS_18Fp8KVCacheDataTypeE0ELb1ELi512EEEvPfS2_PT_PKS3_PKT0_S9_ifPKiSB_iPKfiiiSD_SD_iiiii)
        .other          _ZN4vllm25paged_attention_v2_kernelIffLi192ELi16ELi128ELNS_18Fp8KVCacheDataTypeE0ELb1ELi512EEEvPfS2_PT_PKS3_PKT0_S9_ifPKiSB_iPKfiiiSD_SD_iiiii,@"STO_CUDA_ENTRY STV_DEFAULT"
_ZN4vllm25paged_attention_v2_kernelIffLi192ELi16ELi128ELNS_18Fp8KVCacheDataTypeE0ELb1ELi512EEEvPfS2_PT_PKS3_PKT0_S9_ifPKiSB_iPKfiiiSD_SD_iiiii:
.text._ZN4vllm25paged_attention_v2_kernelIffLi192ELi16ELi128ELNS_18Fp8KVCacheDataTypeE0ELb1ELi512EEEvPfS2_PT_PKS3_PKT0_S9_ifPKiSB_iPKfiiiSD_SD_iiiii:
        /* <DEDUP_REMOVED lines=110> */
[----:B01----:R-:W-:Y:S01]  /*06e0*/  IMNMX R2, R5, -0x10, !PT ;  /* 0xfffffff005027817 */ /* 0x003fe20007800200 */
[----:B------:R-:W-:Y:S01]  /*06f0*/  IMAD.U32 R4, RZ, RZ, UR13 ;  /* 0x0000000dff047e24 */ /* 0x000fe2000f8e00ff */
[----:B------:R-:W-:Y:S01]  /*0700*/  BSSY B1, `(.L_x_22864) ;  /* 0x0000021000017945 */ /* 0x000fe20003800000 */
[----:B------:R-:W-:Y:S01]  /*0710*/  IMAD R7, R7, 0xc0, RZ ;  /* 0x000000c007077824 */ /* 0x000fe200078e02ff */
[----:B------:R-:W-:Y:S01]  /*0720*/  IADD3 R2, -R5, 0x3f, R2 ;  /* 0x0000003f05027810 */ /* 0x000fe20007ffe102 */
[----:B------:R-:W-:-:S02]  /*0730*/  IMAD R4, R4, c[0x0][0x1b8], RZ ;  /* 0x00006e0004047a24 */ /* 0x000fc400078e02ff */
[----:B------:R-:W-:Y:S01]  /*0740*/  IMAD.MOV.U32 R9, RZ, RZ, R5 ;  /* 0x000000ffff097224 */ /* 0x000fe200078e0005 */
[C---:B------:R-:W-:Y:S02]  /*0750*/  LEA.HI R3, R2.reuse, 0x1, RZ, 0x1a ;  /* 0x0000000102037811 */ /* 0x040fe400078fd0ff */
[----:B------:R-:W-:Y:S02]  /*0760*/  ISETP.GE.U32.AND P1, PT, R2, 0xc0, PT ;  /* 0x000000c00200780c */ /* 0x000fe40003f26070 */
[----:B------:R-:W-:Y:S02]  /*0770*/  LOP3.LUT P0, R3, R3, 0x3, RZ, 0xc0, !PT ;  /* 0x0000000303037812 */ /* 0x000fe4000780c0ff */
[----:B------:R-:W-:Y:S02]  /*0780*/  SHF.R.S32.HI R11, RZ, 0x1f, R7 ;  /* 0x0000001fff0b7819 */ /* 0x000fe40000011407 */
        /* <DEDUP_REMOVED lines=13> */
.L_x_22866:
        /* <DEDUP_REMOVED lines=11> */
.L_x_22865:
[----:B------:R-:W-:Y:S05]  /*0910*/  BSYNC B1 ;  /* 0x0000000000017941 */ /* 0x000fea0003800000 */
.L_x_22864:
        /* <DEDUP_REMOVED lines=10> */
.L_x_22867:
        /* <DEDUP_REMOVED lines=17> */
.L_x_22863:
[----:B01----:R-:W-:Y:S05]  /*0ad0*/  BSYNC B0 ;  /* 0x0000000000007941 */ /* 0x003fea0003800000 */
.L_x_22862:
        /* <DEDUP_REMOVED lines=73> */
[----:B------:R-:W-:Y:S01]  /*0f70*/  SHF.R.S32.HI R8, RZ, 0x1f, R105 ;  /* 0x0000001fff087819 */ /* 0x000fe20000011469 */
[----:B------:R-:W-:Y:S01]  /*0f80*/  IMAD.IADD R159, R159, 0x1, -R4 ;  /* 0x000000019f9f7824 */ /* 0x000fe200078e0a04 */
[----:B------:R-:W-:Y:S02]  /*0f90*/  SHF.R.S32.HI R4, RZ, 0x1f, R109 ;  /* 0x0000001fff047819 */ /* 0x000fe4000001146d */
[----:B------:R-:W-:-:S02]  /*0fa0*/  SHF.R.S32.HI R5, RZ, 0x1f, R158 ;  /* 0x0000001fff057819 */ /* 0x000fc4000001149e */
[----:B------:R-:W-:Y:S02]  /*0fb0*/  LEA.HI R4, R4, R109, RZ, 0x2 ;  /* 0x0000006d04047211 */ /* 0x000fe400078f10ff */
[----:B------:R-:W-:Y:S02]  /*0fc0*/  LEA.HI R6, R6, R107, RZ, 0x2 ;  /* 0x0000006b06067211 */ /* 0x000fe400078f10ff */
[----:B------:R-:W-:Y:S02]  /*0fd0*/  LOP3.LUT R4, R4, 0xfffffffc, RZ, 0xc0, !PT ;  /* 0xfffffffc04047812 */ /* 0x000fe400078ec0ff */
[----:B------:R-:W-:Y:S02]  /*0fe0*/  IADD3 R41, R0, 0x12, RZ ;  /* 0x0000001200297810 */ /* 0x000fe40007ffe0ff */
[----:B------:R-:W-:Y:S01]  /*0ff0*/  LEA.HI R8, R8, R105, RZ, 0x2 ;  /* 0x0000006908087211 */ /* 0x000fe200078f10ff */
[----:B------:R-:W-:Y:S01]  /*1000*/  IMAD.IADD R109, R109, 0x1, -R4 ;  /* 0x000000016d6d7824 */ /* 0x000fe200078e0a04 */
        /* <DEDUP_REMOVED lines=33> */
[----:B------:R-:W-:Y:S01]  /*1220*/  LOP3.LUT R6, R6, 0xfffffffc, RZ, 0xc0, !PT ;  /* 0xfffffffc06067812 */ /* 0x000fe200078ec0ff */
[----:B------:R-:W-:Y:S01]  /*1230*/  IMAD.SHL.U32 R91, R44, 0x2, RZ ;  /* 0x000000022c5b7824 */ /* 0x000fe200078e00ff */
[----:B------:R-:W-:Y:S02]  /*1240*/  SHF.R.S32.HI R4, RZ, 0x1f, R95 ;  /* 0x0000001fff047819 */ /* 0x000fe4000001145f */
        /* <DEDUP_REMOVED lines=9> */
[C---:B------:R-:W-:Y:S01]  /*12e0*/  IADD3 R50, R0.reuse, 0x26, RZ ;  /* 0x0000002600327810 */ /* 0x040fe20007ffe0ff */
[----:B------:R-:W-:Y:S01]  /*12f0*/  IMAD.SHL.U32 R87, R47, 0x2, RZ ;  /* 0x000000022f577824 */ /* 0x000fe200078e00ff */
[----:B------:R-:W-:Y:S02]  /*1300*/  IADD3 R2, R0, 0x4, RZ ;  /* 0x0000000400027810 */ /* 0x000fe40007ffe0ff */
        /* <DEDUP_REMOVED lines=21> */
[----:B------:R-:W-:Y:S01]  /*1460*/  SHF.R.S32.HI R7, RZ, 0x1f, R156 ;  /* 0x0000001fff077819 */ /* 0x000fe2000001149c */
[----:B------:R-:W-:Y:S01]  /*1470*/  IMAD.IADD R91, R91, 0x1, -R8 ;  /* 0x000000015b5b7824 */ /* 0x000fe200078e0a08 */
[----:B------:R-:W-:Y:S02]  /*1480*/  SHF.R.S32.HI R9, RZ, 0x1f, R154 ;  /* 0x0000001fff097819 */ /* 0x000fe4000001149a */
[----:B------:R-:W-:-:S02]  /*1490*/  LEA.HI R4, R4, R87, RZ, 0x2 ;  /* 0x0000005704047211 */ /* 0x000fc400078f10ff */
[----:B------:R-:W-:Y:S02]  /*14a0*/  LEA.HI R10, R10, R5, RZ, 0x2 ;  /* 0x000000050a0a7211 */ /* 0x000fe400078f10ff */
[----:B------:R-:W-:Y:S02]  /*14b0*/  LEA.HI R7, R7, R156, RZ, 0x2 ;  /* 0x0000009c07077211 */ /* 0x000fe400078f10ff */
[----:B------:R-:W-:Y:S02]  /*14c0*/  SHF.R.S32.HI R6, RZ, 0x1f, R85 ;  /* 0x0000001fff067819 */ /* 0x000fe40000011455 */
[----:B------:R-:W-:Y:S02]  /*14d0*/  LEA.HI R9, R9, R154, RZ, 0x2 ;  /* 0x0000009a09097211 */ /* 0x000fe400078f10ff */
[----:B------:R-:W-:Y:S02]  /*14e0*/  SHF.R.S32.HI R8, RZ, 0x1f, R83 ;  /* 0x0000001fff087819 */ /* 0x000fe40000011453 */
        /* <DEDUP_REMOVED lines=13> */
[----:B------:R-:W-:-:S02]  /*15c0*/  IADD3 R53, R0, 0x2c, RZ ;  /* 0x0000002c00357810 */ /* 0x000fc40007ffe0ff */
[----:B------:R-:W-:Y:S01]  /*15d0*/  IADD3 R54, R0, 0x2e, RZ ;  /* 0x0000002e00367810 */ /* 0x000fe20007ffe0ff */
[----:B------:R-:W-:Y:S01]  /*15e0*/  IMAD.SHL.U32 R7, R52, 0x2, RZ ;  /* 0x0000000234077824 */ /* 0x000fe200078e00ff */
        /* <DEDUP_REMOVED lines=181> */
[----:B------:R-:W-:Y:S01]  /*2140*/  FSETP.NEU.FTZ.AND P0, PT, RZ, UR4, PT ;  /* 0x00000004ff007c0b */ /* 0x000fe2000bf1d000 */
        /* <DEDUP_REMOVED lines=224> */
.L_x_22876:
[----:B------:R-:W-:Y:S01]  /*2f50*/  IABS R66, c[0x0][0x1e4] ;  /* 0x0000790000427a13 */ /* 0x000fe20000000000 */
[----:B------:R-:W-:Y:S01]  /*2f60*/  IMAD.SHL.U32 R62, R111, 0x10, RZ ;  /* 0x000000106f3e7824 */ /* 0x000fe200078e00ff */
[----:B------:R-:W-:Y:S01]  /*2f70*/  IABS R68, c[0x0][0x1e0] ;  /* 0x0000780000447a13 */ /* 0x000fe20000000000 */
[----:B------:R-:W-:Y:S01]  /*2f80*/  ULDC UR6, c[0x0][0x1dc] ;  /* 0x0000770000067ab9 */ /* 0x000fe20000000800 */
[----:B------:R-:W0:Y:S01]  /*2f90*/  I2F.RP R63, R66 ;  /* 0x00000042003f7306 */ /* 0x000e220000209400 */
[----:B------:R-:W-:Y:S01]  /*2fa0*/  UIADD3 UR6, UR12, -UR6, URZ ;  /* 0x800000060c067290 */ /* 0x000fe2000fffe03f */
[----:B------:R-:W-:Y:S01]  /*2fb0*/  IABS R67, R62 ;  /* 0x0000003e00437213 */ /* 0x000fe20000000000 */
[----:B------:R-:W-:Y:S01]  /*2fc0*/  BSSY B1, `(.L_x_22871) ;  /* 0x00001c0000017945 */ /* 0x000fe20003800000 */
        /* <DEDUP_REMOVED lines=57> */
[----:B------:R-:W-:Y:S01]  /*3360*/  ULDC UR6, c[0x0][0x1c0] ;  /* 0x0000700000067ab9 */ /* 0x000fe20000000800 */
[----:B------:R-:W-:Y:S01]  /*3370*/  IMAD.SHL.U32 R76, R3, 0x4, RZ ;  /* 0x00000004034c7824 */ /* 0x000fe200078e00ff */
[----:B------:R-:W-:Y:S01]  /*3380*/  UIMAD UR6, UR9, UR6, URZ ;  /* 0x00000006090672a4 */ /* 0x000fe2000f8e023f */
[----:B------:R-:W-:Y:S02]  /*3390*/  SHF.R.S32.HI R70, RZ, 0x1f, R157 ;  /* 0x0000001fff467819 */ /* 0x000fe4000001149d */
[----:B------:R-:W-:Y:S02]  /*33a0*/  SHF.R.S32.HI R69, RZ, 0x1f, R159 ;  /* 0x0000001fff457819 */ /* 0x000fe4000001149f */
[----:B------:R-:W-:Y:S01]  /*33b0*/  SHF.R.S32.HI R62, RZ, 0x1f, R76 ;  /* 0x0000001fff3e7819 */ /* 0x000fe2000001144c */
[----:B------:R-:W-:Y:S01]  /*33c0*/  IMAD.U32 R63, RZ, RZ, UR6 ;  /* 0x00000006ff3f7e24 */ /* 0x000fe2000f8e00ff */
[----:B------:R-:W-:-:S04]  /*33d0*/  IADD3 R76, P0, R76, UR6, RZ ;  /* 0x000000064c4c7c10 */ /* 0x000fc8000ff1e0ff */
[----:B------:R-:W-:Y:S01]  /*33e0*/  LEA.HI.X.SX32 R77, R63, R62, 0x1, P0 ;  /* 0x0000003e3f4d7211 */ /* 0x000fe200000f0eff */
[----:B------:R-:W-:-:S04]  /*33f0*/  IMAD R151, R0, 0x180, RZ ;  /* 0x0000018000977824 */ /* 0x000fc800078e02ff */
[----:B--2---:R-:W-:-:S05]  /*3400*/  IMAD.WIDE R76, R61, c[0x0][0x1bc], R76 ;  /* 0x00006f003d4c7a25 */ /* 0x004fca00078e024c */
[-C--:B------:R-:W-:Y:S02]  /*3410*/  IADD3 R62, P1, P2, R158, R76.reuse, R157 ;  /* 0x0000004c9e3e7210 */ /* 0x080fe40007a3e09d */
[----:B------:R-:W-:Y:S02]  /*3420*/  IADD3 R63, P0, R159, R76, RZ ;  /* 0x0000004c9f3f7210 */ /* 0x000fe40007f1e0ff */
[----:B------:R-:W-:Y:S02]  /*3430*/  IADD3.X R61, R252, R77, R70, P1, P2 ;  /* 0x0000004dfc3d7210 */ /* 0x000fe40000fe4446 */
[C---:B------:R-:W-:Y:S01]  /*3440*/  LEA R112, P1, R62.reuse, c[0x0][0x180], 0x2 ;  /* 0x000060003e707a11 */ /* 0x040fe200078210ff */
[----:B------:R-:W-:Y:S01]  /*3450*/  IMAD.X R60, R77, 0x1, R69, P0 ;  /* 0x000000014d3c7824 */ /* 0x000fe200000e0645 */
[----:B------:R-:W-:Y:S02]  /*3460*/  LEA R114, P0, R63, c[0x0][0x180], 0x2 ;  /* 0x000060003f727a11 */ /* 0x000fe400078010ff */
[----:B------:R-:W-:-:S02]  /*3470*/  LEA.HI.X R113, R62, c[0x0][0x184], R61, 0x2, P1 ;  /* 0x000061003e717a11 */ /* 0x000fc400008f143d */
[----:B------:R-:W-:-:S04]  /*3480*/  LEA.HI.X R115, R63, c[0x0][0x184], R60, 0x2, P0 ;  /* 0x000061003f737a11 */ /* 0x000fc800000f143c */
[----:B------:R-:W2:Y:S04]  /*3490*/  LDG.E.64.CONSTANT R112, [R112.64] ;  /* 0x0000000e70707981 */ /* 0x000ea8000c1e9b00 */
[----:B------:R-:W3:Y:S01]  /*34a0*/  LDG.E.64.CONSTANT R114, [R114.64] ;  /* 0x0000000e72727981 */ /* 0x000ee2000c1e9b00 */
[----:B------:R-:W-:-:S04]  /*34b0*/  IADD3 R60, P0, P1, R156, R76, R155 ;  /* 0x0000004c9c3c7210 */ /* 0x000fc8000791e09b */
[----:B------:R-:W-:Y:S02]  /*34c0*/  IADD3.X R61, R250, R77, R251, P0, P1 ;  /* 0x0000004dfa3d7210 */ /* 0x000fe400007e24fb */
[----:B------:R-:W-:-:S04]  /*34d0*/  LEA R78, P0, R60, c[0x0][0x180], 0x2 ;  /* 0x000060003c4e7a11 */ /* 0x000fc800078010ff */
[----:B------:R-:W-:-:S06]  /*34e0*/  LEA.HI.X R79, R60, c[0x0][0x184], R61, 0x2, P0 ;  /* 0x000061003c4f7a11 */ /* 0x000fcc00000f143d */
[----:B------:R-:W4:Y:S01]  /*34f0*/  LDG.E.64.CONSTANT R78, [R78.64] ;  /* 0x0000000e4e4e7981 */ /* 0x000f22000c1e9b00 */
[----:B------:R-:W-:-:S04]  /*3500*/  IADD3 R60, P0, P1, R154, R76, R153 ;  /* 0x0000004c9a3c7210 */ /* 0x000fc8000791e099 */
[----:B------:R-:W-:Y:S02]  /*3510*/  IADD3.X R61, R248, R77, R249, P0, P1 ;  /* 0x0000004df83d7210 */ /* 0x000fe400007e24f9 */
[----:B------:R-:W-:-:S04]  /*3520*/  LEA R66, P0, R60, c[0x0][0x180], 0x2 ;  /* 0x000060003c427a11 */ /* 0x000fc800078010ff */
[----:B------:R-:W-:-:S06]  /*3530*/  LEA.HI.X R67, R60, c[0x0][0x184], R61, 0x2, P0 ;  /* 0x000061003c437a11 */ /* 0x000fcc00000f143d */
[----:B------:R-:W5:Y:S01]  /*3540*/  LDG.E.64.CONSTANT R66, [R66.64] ;  /* 0x0000000e42427981 */ /* 0x000f62000c1e9b00 */
[----:B------:R-:W-:-:S04]  /*3550*/  IADD3 R60, P0, P1, R152, R76, R110 ;  /* 0x0000004c983c7210 */ /* 0x000fc8000791e06e */
[----:B------:R-:W-:Y:S02]  /*3560*/  IADD3.X R61, R246, R77, R247, P0, P1 ;  /* 0x0000004df63d7210 */ /* 0x000fe400007e24f7 */
[----:B------:R-:W-:-:S04]  /*3570*/  LEA R64, P0, R60, c[0x0][0x180], 0x2 ;  /* 0x000060003c407a11 */ /* 0x000fc800078010ff */
[----:B------:R-:W-:-:S06]  /*3580*/  LEA.HI.X R65, R60, c[0x0][0x184], R61, 0x2, P0 ;  /* 0x000061003c417a11 */ /* 0x000fcc00000f143d */
[----:B------:R-:W4:Y:S01]  /*3590*/  LDG.E.64.CONSTANT R64, [R64.64] ;  /* 0x0000000e40407981 */ /* 0x000f22000c1e9b00 */
[-C--:B------:R-:W-:Y:S02]  /*35a0*/  IADD3 R63, P0, P1, R109, R76.reuse, R108 ;  /* 0x0000004c6d3f7210 */ /* 0x080fe4000791e06c */
[----:B------:R-:W-:Y:S02]  /*35b0*/  IADD3 R61, P2, P3, R107, R76, R106 ;  /* 0x0000004c6b3d7210 */ /* 0x000fe40007b5e06a */
[-C--:B------:R-:W-:Y:S02]  /*35c0*/  IADD3.X R72, R244, R77.reuse, R245, P0, P1 ;  /* 0x0000004df4487210 */ /* 0x080fe400007e24f5 */
[C---:B------:R-:W-:Y:S02]  /*35d0*/  LEA R68, P0, R63.reuse, c[0x0][0x180], 0x2 ;  /* 0x000060003f447a11 */ /* 0x040fe400078010ff */
[----:B------:R-:W-:Y:S02]  /*35e0*/  IADD3.X R62, R242, R77, R243, P2, P3 ;  /* 0x0000004df23e7210 */ /* 0x000fe400017e64f3 */
[----:B------:R-:W-:-:S02]  /*35f0*/  LEA.HI.X R69, R63, c[0x0][0x184], R72, 0x2, P0 ;  /* 0x000061003f457a11 */ /* 0x000fc400000f1448 */
[----:B------:R-:W-:Y:S02]  /*3600*/  LEA R70, P1, R61, c[0x0][0x180], 0x2 ;  /* 0x000060003d467a11 */ /* 0x000fe400078210ff */
[----:B------:R-:W-:Y:S02]  /*3610*/  IADD3 R60, P2, P3, R105, R76, R104 ;  /* 0x0000004c693c7210 */ /* 0x000fe40007b5e068 */
[----:B------:R-:W4:Y:S01]  /*3620*/  LDG.E.64.CONSTANT R68, [R68.64] ;  /* 0x0000000e44447981 */ /* 0x000f22000c1e9b00 */
[----:B------:R-:W-:Y:S02]  /*3630*/  LEA.HI.X R71, R61, c[0x0][0x184], R62, 0x2, P1 ;  /* 0x000061003d477a11 */ /* 0x000fe400008f143e */
[----:B------:R-:W-:Y:S02]  /*3640*/  IADD3.X R61, R240, R77, R241, P2, P3 ;  /* 0x0000004df03d7210 */ /* 0x000fe400017e64f1 */
[C---:B------:R-:W-:Y:S02]  /*3650*/  LEA R140, P0, R60.reuse, c[0x0][0x180], 0x2 ;  /* 0x000060003c8c7a11 */ /* 0x040fe400078010ff */
[----:B------:R-:W4:Y:S02]  /*3660*/  LDG.E.64.CONSTANT R70, [R70.64] ;  /* 0x0000000e46467981 */ /* 0x000f24000c1e9b00 */
[----:B------:R-:W-:-:S02]  /*3670*/  LEA.HI.X R141, R60, c[0x0][0x184], R61, 0x2, P0 ;  /* 0x000061003c8d7a11 */ /* 0x000fc400000f143d */
[----:B------:R-:W2:Y:S04]  /*3680*/  LDS.128 R60, [R151] ;  /* 0x00000000973c7984 */ /* 0x000ea80000000c00 */
[----:B------:R-:W4:Y:S01]  /*3690*/  LDG.E.64.CONSTANT R140, [R140.64] ;  /* 0x0000000e8c8c7981 */ /* 0x000f22000c1e9b00 */
[-C--:B------:R-:W-:Y:S02]  /*36a0*/  IADD3 R117, P2, P3, R103, R76.reuse, R102 ;  /* 0x0000004c67757210 */ /* 0x080fe40007b5e066 */
[-C--:B------:R-:W-:Y:S02]  /*36b0*/  IADD3 R73, P0, P1, R99, R76.reuse, R98 ;  /* 0x0000004c63497210 */ /* 0x080fe4000791e062 */
[----:B------:R-:W-:Y:S02]  /*36c0*/  IADD3.X R118, R238, R77, R239, P2, P3 ;  /* 0x0000004dee767210 */ /* 0x000fe400017e64ef */
[----:B------:R-:W-:-:S02]  /*36d0*/  IADD3 R75, P4, P5, R101, R76, R100 ;  /* 0x0000004c654b7210 */ /* 0x000fc40007d9e064 */
[----:B------:R-:W-:Y:S02]  /*36e0*/  LEA R132, P2, R117, c[0x0][0x180], 0x2 ;  /* 0x0000600075847a11 */ /* 0x000fe400078410ff */
[-C--:B------:R-:W-:Y:S02]  /*36f0*/  IADD3.X R74, R234, R77.reuse, R235, P0, P1 ;  /* 0x0000004dea4a7210 */ /* 0x080fe400007e24eb */
[----:B------:R-:W-:Y:S02]  /*3700*/  IADD3.X R116, R236, R77, R237, P4, P5 ;  /* 0x0000004dec747210 */ /* 0x000fe400027ea4ed */
[----:B------:R-:W-:Y:S02]  /*3710*/  LEA R134, P3, R75, c[0x0][0x180], 0x2 ;  /* 0x000060004b867a11 */ /* 0x000fe400078610ff */
[----:B------:R-:W-:Y:S02]  /*3720*/  LEA R136, P0, R73, c[0x0][0x180], 0x2 ;  /* 0x0000600049887a11 */ /* 0x000fe400078010ff */
[----:B------:R-:W-:-:S02]  /*3730*/  LEA.HI.X R133, R117, c[0x0][0x184], R118, 0x2, P2 ;  /* 0x0000610075857a11 */ /* 0x000fc400010f1476 */
[-C--:B------:R-:W-:Y:S02]  /*3740*/  IADD3 R72, P1, P4, R97, R76.reuse, R96 ;  /* 0x0000004c61487210 */ /* 0x080fe40007c3e060 */
[----:B------:R-:W-:Y:S02]  /*3750*/  LEA.HI.X R135, R75, c[0x0][0x184], R116, 0x2, P3 ;  /* 0x000061004b877a11 */ /* 0x000fe400018f1474 */
[----:B------:R-:W-:Y:S01]  /*3760*/  LEA.HI.X R137, R73, c[0x0][0x184], R74, 0x2, P0 ;  /* 0x0000610049897a11 */ /* 0x000fe200000f144a */
[----:B------:R-:W5:Y:S01]  /*3770*/  LDG.E.64.CONSTANT R132, [R132.64] ;  /* 0x0000000e84847981 */ /* 0x000f62000c1e9b00 */
[----:B------:R-:W-:Y:S02]  /*3780*/  IADD3.X R75, R232, R77, R233, P1, P4 ;  /* 0x0000004de84b7210 */ /* 0x000fe40000fe84e9 */
[----:B------:R-:W-:Y:S01]  /*3790*/  LEA R138, P0, R72, c[0x0][0x180], 0x2 ;  /* 0x00006000488a7a11 */ /* 0x000fe200078010ff */
[----:B------:R-:W5:Y:S01]  /*37a0*/  LDG.E.64.CONSTANT R134, [R134.64] ;  /* 0x0000000e86867981 */ /* 0x000f62000c1e9b00 */
[----:B------:R-:W-:-:S02]  /*37b0*/  IADD3 R73, P1, P2, R95, R76, R94 ;  /* 0x0000004c5f497210 */ /* 0x000fc40007a3e05e */
[----:B------:R-:W-:Y:S01]  /*37c0*/  LEA.HI.X R139, R72, c[0x0][0x184], R75, 0x2, P0 ;  /* 0x00006100488b7a11 */ /* 0x000fe200000f144b */
[----:B------:R-:W5:Y:S01]  /*37d0*/  LDG.E.64.CONSTANT R136, [R136.64] ;  /* 0x0000000e88887981 */ /* 0x000f62000c1e9b00 */
[-C--:B------:R-:W-:Y:S02]  /*37e0*/  IADD3.X R116, R230, R77.reuse, R231, P1, P2 ;  /* 0x0000004de6747210 */ /* 0x080fe40000fe44e7 */
[----:B------:R-:W-:Y:S02]  /*37f0*/  LEA R74, P0, R73, c[0x0][0x180], 0x2 ;  /* 0x00006000494a7a11 */ /* 0x000fe400078010ff */
[----:B------:R-:W-:Y:S01]  /*3800*/  IADD3 R72, P1, P2, R93, R76, R92 ;  /* 0x0000004c5d487210 */ /* 0x000fe20007a3e05c */
[----:B------:R-:W5:Y:S01]  /*3810*/  LDG.E.64.CONSTANT R138, [R138.64] ;  /* 0x0000000e8a8a7981 */ /* 0x000f62000c1e9b00 */
[----:B------:R-:W-:Y:S02]  /*3820*/  LEA.HI.X R75, R73, c[0x0][0x184], R116, 0x2, P0 ;  /* 0x00006100494b7a11 */ /* 0x000fe400000f1474 */
[----:B------:R-:W-:-:S02]  /*3830*/  IADD3.X R117, R228, R77, R229, P1, P2 ;  /* 0x0000004de4757210 */ /* 0x000fc40000fe44e5 */
[C---:B------:R-:W-:Y:S02]  /*3840*/  LEA R130, P0, R72.reuse, c[0x0][0x180], 0x2 ;  /* 0x0000600048827a11 */ /* 0x040fe400078010ff */
        /* <DEDUP_REMOVED lines=8> */
[----:B--2---:R-:W-:Y:S02]  /*38d0*/  FMUL.FTZ R117, R112, R62 ;  /* 0x0000003e70757220 */ /* 0x004fe40000410000 */
[----:B------:R-:W-:Y:S01]  /*38e0*/  FMUL.FTZ R142, R113, R63 ;  /* 0x0000003f718e7220 */ /* 0x000fe20000410000 */
[----:B------:R-:W-:Y:S01]  /*38f0*/  IADD3 R63, P0, P1, R89, R76, R88 ;  /* 0x0000004c593f7210 */ /* 0x000fe2000791e058 */
[----:B---3--:R-:W-:Y:S01]  /*3900*/  FFMA.FTZ R116, R114, R60, R117 ;  /* 0x0000003c72747223 */ /* 0x008fe20000010075 */
[----:B------:R-:W-:Y:S02]  /*3910*/  IADD3 R62, P2, P3, R87, R76, R86 ;  /* 0x0000004c573e7210 */ /* 0x000fe40007b5e056 */
[----:B------:R-:W-:Y:S02]  /*3920*/  IADD3.X R60, R224, R77, R225, P0, P1 ;  /* 0x0000004de03c7210 */ /* 0x000fe400007e24e1 */
[----:B------:R-:W-:Y:S01]  /*3930*/  LEA R124, P0, R63, c[0x0][0x180], 0x2 ;  /* 0x000060003f7c7a11 */ /* 0x000fe200078010ff */
[----:B------:R-:W-:Y:S01]  /*3940*/  FFMA.FTZ R142, R115, R61, R142 ;  /* 0x0000003d738e7223 */ /* 0x000fe2000001008e */
[----:B------:R-:W-:-:S02]  /*3950*/  IADD3.X R61, R222, R77, R223, P2, P3 ;  /* 0x0000004dde3d7210 */ /* 0x000fc400017e64df */
[C---:B------:R-:W-:Y:S02]  /*3960*/  LEA R126, P1, R62.reuse, c[0x0][0x180], 0x2 ;  /* 0x000060003e7e7a11 */ /* 0x040fe400078210ff */
[----:B------:R-:W-:Y:S02]  /*3970*/  LEA.HI.X R125, R63, c[0x0][0x184], R60, 0x2, P0 ;  /* 0x000061003f7d7a11 */ /* 0x000fe400000f143c */
[----:B------:R-:W-:Y:S02]  /*3980*/  IADD3 R60, P0, P2, R85, R76, R84 ;  /* 0x0000004c553c7210 */ /* 0x000fe40007a1e054 */
[----:B------:R-:W-:Y:S02]  /*3990*/  LEA.HI.X R127, R62, c[0x0][0x184], R61, 0x2, P1 ;  /* 0x000061003e7f7a11 */ /* 0x000fe400008f143d */
[----:B------:R-:W-:Y:S01]  /*39a0*/  IADD3.X R61, R220, R77, R221, P0, P2 ;  /* 0x0000004ddc3d7210 */ /* 0x000fe200007e44dd */
[----:B------:R-:W2:Y:S01]  /*39b0*/  LDG.E.64.CONSTANT R124, [R124.64] ;  /* 0x0000000e7c7c7981 */ /* 0x000ea2000c1e9b00 */
[----:B------:R-:W-:-:S03]  /*39c0*/  LEA R128, P0, R60, c[0x0][0x180], 0x2 ;  /* 0x000060003c807a11 */ /* 0x000fc600078010ff */
[----:B------:R-:W3:Y:S01]  /*39d0*/  LDG.E.64.CONSTANT R126, [R126.64] ;  /* 0x0000000e7e7e7981 */ /* 0x000ee2000c1e9b00 */
[----:B------:R-:W-:Y:S02]  /*39e0*/  LEA.HI.X R129, R60, c[0x0][0x184], R61, 0x2, P0 ;  /* 0x000061003c817a11 */ /* 0x000fe400000f143d */
[----:B------:R-:W-:-:S04]  /*39f0*/  IADD3 R60, P0, P1, R83, R76, R82 ;  /* 0x0000004c533c7210 */ /* 0x000fc8000791e052 */
[----:B------:R-:W-:Y:S01]  /*3a00*/  IADD3.X R61, R218, R77, R219, P0, P1 ;  /* 0x0000004dda3d7210 */ /* 0x000fe200007e24db */
[----:B------:R-:W3:Y:S01]  /*3a10*/  LDG.E.64.CONSTANT R128, [R128.64] ;  /* 0x0000000e80807981 */ /* 0x000ee2000c1e9b00 */
[----:B------:R-:W-:-:S04]  /*3a20*/  LEA R120, P0, R60, c[0x0][0x180], 0x2 ;  /* 0x000060003c787a11 */ /* 0x000fc800078010ff */
        /* <DEDUP_REMOVED lines=11> */
[----:B------:R-:W4:Y:S01]  /*3ae0*/  LDS.128 R60, [R151+0x10] ;  /* 0x00001000973c7984 */ /* 0x000f220000000c00 */
[----:B------:R-:W-:-:S03]  /*3af0*/  IADD3 R112, P0, P1, R6, R76, R35 ;  /* 0x0000004c06707210 */ /* 0x000fc6000791e023 */
[----:B------:R-:W3:Y:S01]  /*3b00*/  LDG.E.64.CONSTANT R118, [R118.64] ;  /* 0x0000000e76767981 */ /* 0x000ee2000c1e9b00 */
        /* <DEDUP_REMOVED lines=8> */
[----:B------:R-:W3:Y:S01]  /*3b90*/  LDG.E.64.CONSTANT R112, [R112.64] ;  /* 0x0000000e70707981 */ /* 0x000ee2000c1e9b00 */
[----:B----4-:R-:W-:Y:S01]  /*3ba0*/  FFMA.FTZ R60, R78, R60, R116 ;  /* 0x0000003c4e3c7223 */ /* 0x010fe20000010074 */
[----:B------:R-:W-:-:S04]  /*3bb0*/  IADD3 R78, P0, P1, R8, R76, R37 ;  /* 0x0000004c084e7210 */ /* 0x000fc8000791e025 */
[----:B------:R-:W-:Y:S02]  /*3bc0*/  IADD3.X R117, R208, R77, R209, P0, P1 ;  /* 0x0000004dd0757210 */ /* 0x000fe400007e24d1 */
[----:B------:R-:W-:Y:S01]  /*3bd0*/  LEA R116, P0, R78, c[0x0][0x180], 0x2 ;  /* 0x000060004e747a11 */ /* 0x000fe200078010ff */
[----:B------:R-:W-:-:S03]  /*3be0*/  FFMA.FTZ R142, R79, R61, R142 ;  /* 0x0000003d4f8e7223 */ /* 0x000fc6000001008e */
[----:B------:R-:W-:Y:S02]  /*3bf0*/  LEA.HI.X R117, R78, c[0x0][0x184], R117, 0x2, P0 ;  /* 0x000061004e757a11 */ /* 0x000fe400000f1475 */
[----:B------:R-:W-:-:S04]  /*3c00*/  IADD3 R61, P0, P1, R9, R76, R38 ;  /* 0x0000004c093d7210 */ /* 0x000fc8000791e026 */
[----:B------:R-:W-:Y:S01]  /*3c10*/  IADD3.X R144, R206, R77, R207, P0, P1 ;  /* 0x0000004dce907210 */ /* 0x000fe200007e24cf */
[----:B------:R-:W4:Y:S01]  /*3c20*/  LDG.E.64.CONSTANT R116, [R116.64] ;  /* 0x0000000e74747981 */ /* 0x000f22000c1e9b00 */
[----:B------:R-:W-:-:S04]  /*3c30*/  LEA R78, P0, R61, c[0x0][0x180], 0x2 ;  /* 0x000060003d4e7a11 */ /* 0x000fc800078010ff */
[----:B------:R-:W-:-:S06]  /*3c40*/  LEA.HI.X R79, R61, c[0x0][0x184], R144, 0x2, P0 ;  /* 0x000061003d4f7a11 */ /* 0x000fcc00000f1490 */
[----:B------:R-:W4:Y:S01]  /*3c50*/  LDG.E.64.CONSTANT R78, [R78.64] ;  /* 0x0000000e4e4e7981 */ /* 0x000f22000c1e9b00 */
[----:B-----5:R-:W-:Y:S02]  /*3c60*/  FFMA.FTZ R143, R66, R62, R60 ;  /* 0x0000003e428f7223 */ /* 0x020fe4000001003c */
[----:B------:R-:W-:Y:S02]  /*3c70*/  FFMA.FTZ R142, R67, R63, R142 ;  /* 0x0000003f438e7223 */ /* 0x000fe4000001008e */
[----:B------:R-:W0:Y:S02]  /*3c80*/  LDS.128 R60, [R151+0x20] ;  /* 0x00002000973c7984 */ /* 0x000e240000000c00 */
[----:B0-----:R-:W-:Y:S02]  /*3c90*/  FFMA.FTZ R143, R64, R60, R143 ;  /* 0x0000003c408f7223 */ /* 0x001fe4000001008f */
[----:B------:R-:W-:Y:S02]  /*3ca0*/  FFMA.FTZ R142, R65, R61, R142 ;  /* 0x0000003d418e7223 */ /* 0x000fe4000001008e */
[----:B------:R-:W0:Y:S01]  /*3cb0*/  LDS.128 R64, [R151+0x30] ;  /* 0x0000300097407984 */ /* 0x000e220000000c00 */
[----:B------:R-:W-:-:S02]  /*3cc0*/  FFMA.FTZ R143, R68, R62, R143 ;  /* 0x0000003e448f7223 */ /* 0x000fc4000001008f */
[----:B------:R-:W-:Y:S02]  /*3cd0*/  FFMA.FTZ R142, R69, R63, R142 ;  /* 0x0000003f458e7223 */ /* 0x000fe4000001008e */
[----:B------:R-:W1:Y:S01]  /*3ce0*/  LDS.128 R60, [R151+0x40] ;  /* 0x00004000973c7984 */ /* 0x000e620000000c00 */
[----:B0-----:R-:W-:Y:S02]  /*3cf0*/  FFMA.FTZ R143, R70, R64, R143 ;  /* 0x00000040468f7223 */ /* 0x001fe4000001008f */
[----:B------:R-:W-:Y:S02]  /*3d00*/  FFMA.FTZ R142, R71, R65, R142 ;  /* 0x00000041478e7223 */ /* 0x000fe4000001008e */
[----:B------:R-:W-:Y:S01]  /*3d10*/  FFMA.FTZ R143, R140, R66, R143 ;  /* 0x000000428c8f7223 */ /* 0x000fe2000001008f */
[----:B------:R-:W-:Y:S01]  /*3d20*/  LDS.128 R68, [R151+0x60] ;  /* 0x0000600097447984 */ /* 0x000fe20000000c00 */
[----:B------:R-:W-:-:S03]  /*3d30*/  FFMA.FTZ R142, R141, R67, R142 ;  /* 0x000000438d8e7223 */ /* 0x000fc6000001008e */
[----:B------:R-:W0:Y:S01]  /*3d40*/  LDS.128 R64, [R151+0x50] ;  /* 0x0000500097407984 */ /* 0x000e220000000c00 */
[----:B-1----:R-:W-:Y:S02]  /*3d50*/  FFMA.FTZ R143, R132, R60, R143 ;  /* 0x0000003c848f7223 */ /* 0x002fe4000001008f */
[----:B------:R-:W-:Y:S02]  /*3d60*/  FFMA.FTZ R142, R133, R61, R142 ;  /* 0x0000003d858e7223 */ /* 0x000fe4000001008e */
[----:B------:R-:W-:Y:S02]  /*3d70*/  FFMA.FTZ R143, R134, R62, R143 ;  /* 0x0000003e868f7223 */ /* 0x000fe4000001008f */
[----:B------:R-:W-:Y:S02]  /*3d80*/  FFMA.FTZ R142, R135, R63, R142 ;  /* 0x0000003f878e7223 */ /* 0x000fe4000001008e */
[----:B------:R-:W1:Y:S01]  /*3d90*/  LDS.128 R60, [R151+0x70] ;  /* 0x00007000973c7984 */ /* 0x000e620000000c00 */
[----:B0-----:R-:W-:Y:S01]  /*3da0*/  FFMA.FTZ R143, R136, R64, R143 ;  /* 0x00000040888f7223 */ /* 0x001fe2000001008f */
[----:B------:R-:W-:Y:S01]  /*3db0*/  IADD3 R64, P0, P1, R10, R76, R39 ;  /* 0x0000004c0a407210 */ /* 0x000fe2000791e027 */
[----:B------:R-:W-:-:S03]  /*3dc0*/  FFMA.FTZ R142, R137, R65, R142 ;  /* 0x00000041898e7223 */ /* 0x000fc6000001008e */
[----:B------:R-:W-:Y:S02]  /*3dd0*/  IADD3.X R65, R204, R77, R205, P0, P1 ;  /* 0x0000004dcc417210 */ /* 0x000fe400007e24cd */
[----:B------:R-:W-:Y:S01]  /*3de0*/  LEA R140, P0, R64, c[0x0][0x180], 0x2 ;  /* 0x00006000408c7a11 */ /* 0x000fe200078010ff */
[----:B------:R-:W-:Y:S02]  /*3df0*/  FFMA.FTZ R143, R138, R66, R143 ;  /* 0x000000428a8f7223 */ /* 0x000fe4000001008f */
[----:B------:R-:W-:Y:S01]  /*3e00*/  FFMA.FTZ R142, R139, R67, R142 ;  /* 0x000000438b8e7223 */ /* 0x000fe2000001008e */
[----:B------:R-:W-:Y:S02]  /*3e10*/  LEA.HI.X R141, R64, c[0x0][0x184], R65, 0x2, P0 ;  /* 0x00006100408d7a11 */ /* 0x000fe400000f1441 */
[----:B------:R-:W3:Y:S01]  /*3e20*/  LDS.128 R64, [R151+0x80] ;  /* 0x0000800097407984 */ /* 0x000ee20000000c00 */
[----:B------:R-:W-:Y:S02]  /*3e30*/  FFMA.FTZ R143, R74, R68, R143 ;  /* 0x000000444a8f7223 */ /* 0x000fe4000001008f */
[----:B------:R-:W-:Y:S01]  /*3e40*/  FFMA.FTZ R142, R75, R69, R142 ;  /* 0x000000454b8e7223 */ /* 0x000fe2000001008e */
[----:B------:R-:W5:Y:S01]  /*3e50*/  LDG.E.64.CONSTANT R140, [R140.64] ;  /* 0x0000000e8c8c7981 */ /* 0x000f62000c1e9b00 */
[----:B------:R-:W-:-:S02]  /*3e60*/  FFMA.FTZ R143, R130, R70, R143 ;  /* 0x00000046828f7223 */ /* 0x000fc4000001008f */
[----:B------:R-:W-:Y:S02]  /*3e70*/  FFMA.FTZ R142, R131, R71, R142 ;  /* 0x00000047838e7223 */ /* 0x000fe4000001008e */
[----:B------:R-:W0:Y:S01]  /*3e80*/  LDS.128 R68, [R151+0x90] ;  /* 0x0000900097447984 */ /* 0x000e220000000c00 */
[----:B-1----:R-:W-:Y:S01]  /*3e90*/  FFMA.FTZ R143, R72, R60, R143 ;  /* 0x0000003c488f7223 */ /* 0x002fe2000001008f */
[----:B------:R-:W-:Y:S01]  /*3ea0*/  IADD3 R60, P0, P1, R11, R76, R40 ;  /* 0x0000004c0b3c7210 */ /* 0x000fe2000791e028 */
[----:B------:R-:W-:Y:S02]  /*3eb0*/  FFMA.FTZ R142, R73, R61, R142 ;  /* 0x0000003d498e7223 */ /* 0x000fe4000001008e */
[----:B------:R-:W1:Y:S01]  /*3ec0*/  LDS.128 R72, [R151+0xa0] ;  /* 0x0000a00097487984 */ /* 0x000e620000000c00 */
[----:B------:R-:W-:Y:S02]  /*3ed0*/  IADD3.X R61, R202, R77, R203, P0, P1 ;  /* 0x0000004dca3d7210 */ /* 0x000fe400007e24cb */
[----:B------:R-:W-:-:S04]  /*3ee0*/  LEA R144, P0, R60, c[0x0][0x180], 0x2 ;  /* 0x000060003c907a11 */ /* 0x000fc800078010ff */
[----:B------:R-:W-:-:S06]  /*3ef0*/  LEA.HI.X R145, R60, c[0x0][0x184], R61, 0x2, P0 ;  /* 0x000061003c917a11 */ /* 0x000fcc00000f143d */
[----:B------:R-:W5:Y:S01]  /*3f00*/  LDG.E.64.CONSTANT R144, [R144.64] ;  /* 0x0000000e90907981 */ /* 0x000f62000c1e9b00 */
[----:B--2---:R-:W-:Y:S02]  /*3f10*/  FFMA.FTZ R143, R124, R62, R143 ;  /* 0x0000003e7c8f7223 */ /* 0x004fe4000001008f */
[----:B------:R-:W-:Y:S02]  /*3f20*/  FFMA.FTZ R142, R125, R63, R142 ;  /* 0x0000003f7d8e7223 */ /* 0x000fe4000001008e */
[----:B---3--:R-:W-:Y:S01]  /*3f30*/  FFMA.FTZ R143, R126, R64, R143 ;  /* 0x000000407e8f7223 */ /* 0x008fe2000001008f */
[----:B------:R-:W2:Y:S01]  /*3f40*/  LDS.128 R60, [R151+0xb0] ;  /* 0x0000b000973c7984 */ /* 0x000ea20000000c00 */
[----:B------:R-:W-:Y:S01]  /*3f50*/  FFMA.FTZ R142, R127, R65, R142 ;  /* 0x000000417f8e7223 */ /* 0x000fe2000001008e */
[----:B------:R-:W-:Y:S01]  /*3f60*/  IADD3 R64, P2, P3, R13, R76, R42 ;  /* 0x0000004c0d407210 */ /* 0x000fe20007b5e02a */
[----:B------:R-:W-:Y:S01]  /*3f70*/  FFMA.FTZ R143, R128, R66, R143 ;  /* 0x00000042808f7223 */ /* 0x000fe2000001008f */
[----:B------:R-:W-:Y:S01]  /*3f80*/  IADD3 R66, P0, P1, R12, R76, R41 ;  /* 0x0000004c0c427210 */ /* 0x000fe2000791e029 */
[----:B------:R-:W-:Y:S01]  /*3f90*/  FFMA.FTZ R142, R129, R67, R142 ;  /* 0x00000043818e7223 */ /* 0x000fe2000001008e */
[----:B------:R-:W-:-:S02]  /*3fa0*/  IADD3.X R65, R198, R77, R199, P2, P3 ;  /* 0x0000004dc6417210 */ /* 0x000fc400017e64c7 */
[----:B------:R-:W-:Y:S02]  /*3fb0*/  IADD3.X R67, R200, R77, R201, P0, P1 ;  /* 0x0000004dc8437210 */ /* 0x000fe400007e24c9 */
[----:B------:R-:W-:Y:S01]  /*3fc0*/  LEA R146, P1, R64, c[0x0][0x180], 0x2 ;  /* 0x0000600040927a11 */ /* 0x000fe200078210ff */
[----:B0-----:R-:W-:Y:S01]  /*3fd0*/  FFMA.FTZ R143, R120, R68, R143 ;  /* 0x00000044788f7223 */ /* 0x001fe2000001008f */
[----:B------:R-:W-:Y:S01]  /*3fe0*/  LEA R68, P0, R66, c[0x0][0x180], 0x2 ;  /* 0x0000600042447a11 */ /* 0x000fe200078010ff */
[----:B------:R-:W-:Y:S01]  /*3ff0*/  FFMA.FTZ R142, R121, R69, R142 ;  /* 0x00000045798e7223 */ /* 0x000fe2000001008e */
[----:B------:R-:W-:Y:S02]  /*4000*/  LEA.HI.X R147, R64, c[0x0][0x184], R65, 0x2, P1 ;  /* 0x0000610040937a11 */ /* 0x000fe400008f1441 */
[----:B------:R-:W-:Y:S02]  /*4010*/  LEA.HI.X R69, R66, c[0x0][0x184], R67, 0x2, P0 ;  /* 0x0000610042457a11 */ /* 0x000fe400000f1443 */
[----:B------:R-:W-:-:S02]  /*4020*/  IADD3 R66, P0, P1, R14, R76, R43 ;  /* 0x0000004c0e427210 */ /* 0x000fc4000791e02b */
[----:B------:R-:W-:Y:S01]  /*4030*/  IADD3 R64, P2, P3, R15, R76, R44 ;  /* 0x0000004c0f407210 */ /* 0x000fe20007b5e02c */
[----:B------:R-:W3:Y:S01]  /*4040*/  LDG.E.64.CONSTANT R146, [R146.64] ;  /* 0x0000000e92927981 */ /* 0x000ee2000c1e9b00 */
[-C--:B------:R-:W-:Y:S01]  /*4050*/  IADD3.X R67, R196, R77.reuse, R197, P0, P1 ;  /* 0x0000004dc4437210 */ /* 0x080fe200007e24c5 */
[----:B------:R-:W-:Y:S01]  /*4060*/  FFMA.FTZ R143, R122, R70, R143 ;  /* 0x000000467a8f7223 */ /* 0x000fe2000001008f */
[----:B------:R-:W-:Y:S01]  /*4070*/  IADD3.X R65, R194, R77, R195, P2, P3 ;  /* 0x0000004dc2417210 */ /* 0x000fe200017e64c3 */
[----:B------:R-:W3:Y:S01]  /*4080*/  LDG.E.64.CONSTANT R68, [R68.64] ;  /* 0x0000000e44447981 */ /* 0x000ee2000c1e9b00 */
[----:B------:R-:W-:Y:S02]  /*4090*/  LEA R148, P0, R66, c[0x0][0x180], 0x2 ;  /* 0x0000600042947a11 */ /* 0x000fe400078010ff */
[----:B------:R-:W-:Y:S01]  /*40a0*/  LEA R70, P1, R64, c[0x0][0x180], 0x2 ;  /* 0x0000600040467a11 */ /* 0x000fe200078210ff */
[----:B------:R-:W-:Y:S01]  /*40b0*/  FFMA.FTZ R142, R123, R71, R142 ;  /* 0x000000477b8e7223 */ /* 0x000fe2000001008e */
[----:B------:R-:W-:-:S02]  /*40c0*/  LEA.HI.X R149, R66, c[0x0][0x184], R67, 0x2, P0 ;  /* 0x0000610042957a11 */ /* 0x000fc400000f1443 */
[----:B------:R-:W-:Y:S02]  /*40d0*/  LEA.HI.X R71, R64, c[0x0][0x184], R65, 0x2, P1 ;  /* 0x0000610040477a11 */ /* 0x000fe400008f1441 */
[----:B------:R-:W0:Y:S01]  /*40e0*/  LDS.128 R64, [R151+0xc0] ;  /* 0x0000c00097407984 */ /* 0x000e220000000c00 */
[----:B-1----:R-:W-:Y:S01]  /*40f0*/  FFMA.FTZ R143, R118, R72, R143 ;  /* 0x00000048768f7223 */ /* 0x002fe2000001008f */
[----:B------:R-:W-:Y:S01]  /*4100*/  IADD3 R118, P0, P1, R16, R76, R45 ;  /* 0x0000004c10767210 */ /* 0x000fe2000791e02d */
[----:B------:R-:W-:Y:S01]  /*4110*/  FFMA.FTZ R142, R119, R73, R142 ;  /* 0x00000049778e7223 */ /* 0x000fe2000001008e */
[----:B------:R-:W3:Y:S01]  /*4120*/  LDG.E.64.CONSTANT R148, [R148.64] ;  /* 0x0000000e94947981 */ /* 0x000ee2000c1e9b00 */
[----:B------:R-:W-:Y:S01]  /*4130*/  FFMA.FTZ R73, R114, R74, R143 ;  /* 0x0000004a72497223 */ /* 0x000fe2000001008f */
[----:B------:R-:W-:Y:S01]  /*4140*/  IADD3 R114, P2, P3, R17, R76, R46 ;  /* 0x0000004c11727210 */ /* 0x000fe20007b5e02e */
[----:B------:R-:W-:Y:S01]  /*4150*/  FFMA.FTZ R72, R115, R75, R142 ;  /* 0x0000004b73487223 */ /* 0x000fe2000001008e */
[----:B------:R-:W-:-:S02]  /*4160*/  IADD3.X R75, R192, R77, R193, P0, P1 ;  /* 0x0000004dc04b7210 */ /* 0x000fc400007e24c1 */
[----:B------:R-:W-:Y:S02]  /*4170*/  LEA R74, P0, R118, c[0x0][0x180], 0x2 ;  /* 0x00006000764a7a11 */ /* 0x000fe400078010ff */
[----:B------:R-:W-:Y:S02]  /*4180*/  IADD3.X R115, R190, R77, R191, P2, P3 ;  /* 0x0000004dbe737210 */ /* 0x000fe400017e64bf */
[----:B------:R-:W-:Y:S02]  /*4190*/  LEA R142, P1, R114, c[0x0][0x180], 0x2 ;  /* 0x00006000728e7a11 */ /* 0x000fe400078210ff */
[----:B------:R-:W-:Y:S01]  /*41a0*/  LEA.HI.X R75, R118, c[0x0][0x184], R75, 0x2, P0 ;  /* 0x00006100764b7a11 */ /* 0x000fe200000f144b */
[----:B--2---:R-:W-:Y:S01]  /*41b0*/  FFMA.FTZ R73, R112, R60, R73 ;  /* 0x0000003c70497223 */ /* 0x004fe20000010049 */
[----:B------:R-:W-:Y:S02]  /*41c0*/  LEA.HI.X R143, R114, c[0x0][0x184], R115, 0x2, P1 ;  /* 0x00006100728f7a11 */ /* 0x000fe400008f1473 */
[----:B------:R-:W-:-:S02]  /*41d0*/  IADD3 R112, P0, P1, R18, R76, R47 ;  /* 0x0000004c12707210 */ /* 0x000fc4000791e02f */
[----:B------:R-:W-:Y:S01]  /*41e0*/  IADD3 R60, P2, P3, R19, R76, R48 ;  /* 0x0000004c133c7210 */ /* 0x000fe20007b5e030 */
[----:B------:R-:W-:Y:S01]  /*41f0*/  FFMA.FTZ R72, R113, R61, R72 ;  /* 0x0000003d71487223 */ /* 0x000fe20000010048 */
[-C--:B------:R-:W-:Y:S01]  /*4200*/  IADD3.X R113, R188, R77.reuse, R189, P0, P1 ;  /* 0x0000004dbc717210 */ /* 0x080fe200007e24bd */
[----:B------:R-:W2:Y:S01]  /*4210*/  LDG.E.64.CONSTANT R74, [R74.64] ;  /* 0x0000000e4a4a7981 */ /* 0x000ea2000c1e9b00 */
[----:B------:R-:W-:Y:S02]  /*4220*/  LEA R138, P0, R112, c[0x0][0x180], 0x2 ;  /* 0x00006000708a7a11 */ /* 0x000fe400078010ff */
[----:B------:R-:W-:Y:S01]  /*4230*/  IADD3.X R61, R186, R77, R187, P2, P3 ;  /* 0x0000004dba3d7210 */ /* 0x000fe200017e64bb */
[----:B------:R-:W2:Y:S01]  /*4240*/  LDG.E.64.CONSTANT R142, [R142.64] ;  /* 0x0000000e8e8e7981 */ /* 0x000ea2000c1e9b00 */
[----:B------:R-:W-:Y:S02]  /*4250*/  LEA R134, P1, R60, c[0x0][0x180], 0x2 ;  /* 0x000060003c867a11 */ /* 0x000fe400078210ff */
[----:B------:R-:W-:-:S02]  /*4260*/  LEA.HI.X R139, R112, c[0x0][0x184], R113, 0x2, P0 ;  /* 0x00006100708b7a11 */ /* 0x000fc400000f1471 */
[----:B------:R-:W-:Y:S02]  /*4270*/  LEA.HI.X R135, R60, c[0x0][0x184], R61, 0x2, P1 ;  /* 0x000061003c877a11 */ /* 0x000fe400008f143d */
[----:B------:R-:W-:Y:S02]  /*4280*/  IADD3 R112, P0, P1, R20, R76, R49 ;  /* 0x0000004c14707210 */ /* 0x000fe4000791e031 */
[----:B------:R-:W2:Y:S02]  /*4290*/  LDG.E.64.CONSTANT R138, [R138.64] ;  /* 0x0000000e8a8a7981 */ /* 0x000ea4000c1e9b00 */
[----:B------:R-:W-:Y:S01]  /*42a0*/  IADD3.X R113, R184, R77, R185, P0, P1 ;  /* 0x0000004db8717210 */ /* 0x000fe200007e24b9 */
[----:B----4-:R-:W-:Y:S01]  /*42b0*/  FFMA.FTZ R61, R116, R62, R73 ;  /* 0x0000003e743d7223 */ /* 0x010fe20000010049 */
[----:B------:R-:W-:Y:S01]  /*42c0*/  IADD3 R62, P2, P3, R21, R76, R50 ;  /* 0x0000004c153e7210 */ /* 0x000fe20007b5e032 */
[----:B------:R-:W-:Y:S01]  /*42d0*/  FFMA.FTZ R60, R117, R63, R72 ;  /* 0x0000003f753c7223 */ /* 0x000fe20000010048 */
[----:B------:R-:W-:Y:S01]  /*42e0*/  LEA R136, P0, R112, c[0x0][0x180], 0x2 ;  /* 0x0000600070887a11 */ /* 0x000fe200078010ff */
[----:B------:R5:W4:Y:S01]  /*42f0*/  LDG.E.64.CONSTANT R72, [R70.64] ;  /* 0x0000000e46487981 */ /* 0x000b22000c1e9b00 */
[----:B------:R-:W-:-:S02]  /*4300*/  IADD3.X R63, R182, R77, R183, P2, P3 ;  /* 0x0000004db63f7210 */ /* 0x000fc400017e64b7 */
[----:B------:R-:W-:Y:S01]  /*4310*/  LEA R132, P1, R62, c[0x0][0x180], 0x2 ;  /* 0x000060003e847a11 */ /* 0x000fe200078210ff */
[----:B------:R-:W2:Y:S01]  /*4320*/  LDG.E.64.CONSTANT R134, [R134.64] ;  /* 0x0000000e86867981 */ /* 0x000ea2000c1e9b00 */
[----:B------:R-:W-:Y:S02]  /*4330*/  LEA.HI.X R137, R112, c[0x0][0x184], R113, 0x2, P0 ;  /* 0x0000610070897a11 */ /* 0x000fe400000f1471 */
[----:B------:R-:W-:Y:S01]  /*4340*/  LEA.HI.X R133, R62, c[0x0][0x184], R63, 0x2, P1 ;  /* 0x000061003e857a11 */ /* 0x000fe200008f143f */
[----:B0-----:R-:W-:Y:S01]  /*4350*/  FFMA.FTZ R64, R78, R64, R61 ;  /* 0x000000404e407223 */ /* 0x001fe2000001003d */
[-C--:B------:R-:W-:Y:S02]  /*4360*/  IADD3 R62, P0, P1, R22, R76.reuse, R51 ;  /* 0x0000004c163e7210 */ /* 0x080fe4000791e033 */
[----:B------:R-:W-:Y:S01]  /*4370*/  IADD3 R61, P2, P3, R23, R76, R52 ;  /* 0x0000004c173d7210 */ /* 0x000fe20007b5e034 */
[----:B------:R-:W-:Y:S01]  /*4380*/  FFMA.FTZ R65, R79, R65, R60 ;  /* 0x000000414f417223 */ /* 0x000fe2000001003c */
[----:B------:R-:W-:Y:S01]  /*4390*/  IADD3.X R63, R180, R77, R181, P0, P1 ;  /* 0x0000004db43f7210 */ /* 0x000fe200007e24b5 */
[----:B------:R-:W2:Y:S01]  /*43a0*/  LDG.E.64.CONSTANT R136, [R136.64] ;  /* 0x0000000e88887981 */ /* 0x000ea2000c1e9b00 */
[----:B------:R-:W-:-:S02]  /*43b0*/  LEA R78, P0, R62, c[0x0][0x180], 0x2 ;  /* 0x000060003e4e7a11 */ /* 0x000fc400078010ff */
[-C--:B------:R-:W-:Y:S01]  /*43c0*/  IADD3.X R60, R178, R77.reuse, R179, P2, P3 ;  /* 0x0000004db23c7210 */ /* 0x080fe200017e64b3 */
[----:B------:R-:W2:Y:S01]  /*43d0*/  LDG.E.64.CONSTANT R132, [R132.64] ;  /* 0x0000000e84847981 */ /* 0x000ea2000c1e9b00 */
[C---:B------:R-:W-:Y:S02]  /*43e0*/  LEA R112, P1, R61.reuse, c[0x0][0x180], 0x2 ;  /* 0x000060003d707a11 */ /* 0x040fe400078210ff */
[----:B------:R-:W-:Y:S02]  /*43f0*/  LEA.HI.X R79, R62, c[0x0][0x184], R63, 0x2, P0 ;  /* 0x000061003e4f7a11 */ /* 0x000fe400000f143f */
[----:B------:R-:W-:Y:S02]  /*4400*/  LEA.HI.X R113, R61, c[0x0][0x184], R60, 0x2, P1 ;  /* 0x000061003d717a11 */ /* 0x000fe400008f143c */
[----:B------:R-:W-:Y:S02]  /*4410*/  IADD3 R60, P0, P1, R24, R76, R53 ;  /* 0x0000004c183c7210 */ /* 0x000fe4000791e035 */
[----:B------:R-:W2:Y:S02]  /*4420*/  LDG.E.64.CONSTANT R78, [R78.64] ;  /* 0x0000000e4e4e7981 */ /* 0x000ea4000c1e9b00 */
[----:B------:R-:W-:-:S02]  /*4430*/  IADD3.X R61, R176, R77, R177, P0, P1 ;  /* 0x0000004db03d7210 */ /* 0x000fc400007e24b1 */
[C---:B------:R-:W-:Y:S01]  /*4440*/  LEA R114, P0, R60.reuse, c[0x0][0x180], 0x2 ;  /* 0x000060003c727a11 */ /* 0x040fe200078010ff */
[----:B------:R-:W2:Y:S03]  /*4450*/  LDG.E.64.CONSTANT R112, [R112.64] ;  /* 0x0000000e70707981 */ /* 0x000ea6000c1e9b00 */
[----:B------:R-:W-:Y:S02]  /*4460*/  LEA.HI.X R115, R60, c[0x0][0x184], R61, 0x2, P0 ;  /* 0x000061003c737a11 */ /* 0x000fe400000f143d */
[----:B------:R-:W-:-:S04]  /*4470*/  IADD3 R60, P0, P1, R25, R76, R54 ;  /* 0x0000004c193c7210 */ /* 0x000fc8000791e036 */
[----:B------:R-:W-:Y:S01]  /*4480*/  IADD3.X R61, R174, R77, R175, P0, P1 ;  /* 0x0000004dae3d7210 */ /* 0x000fe200007e24af */
[----:B------:R-:W2:Y:S01]  /*4490*/  LDG.E.64.CONSTANT R114, [R114.64] ;  /* 0x0000000e72727981 */ /* 0x000ea2000c1e9b00 */
[----:B------:R-:W-:-:S04]  /*44a0*/  LEA R116, P0, R60, c[0x0][0x180], 0x2 ;  /* 0x000060003c747a11 */ /* 0x000fc800078010ff */
        /* <DEDUP_REMOVED lines=26> */
[-C--:B------:R-:W-:Y:S02]  /*4650*/  IADD3 R62, P0, P1, R31, R76.reuse, R80 ;  /* 0x0000004c1f3e7210 */ /* 0x080fe4000791e050 */
[----:B------:R-:W-:Y:S02]  /*4660*/  IADD3 R60, P2, P3, R32, R76, R81 ;  /* 0x0000004c203c7210 */ /* 0x000fe40007b5e051 */
[-C--:B------:R-:W-:Y:S01]  /*4670*/  IADD3.X R76, R162, R77.reuse, R163, P0, P1 ;  /* 0x0000004da24c7210 */ /* 0x080fe200007e24a3 */
[----:B------:R-:W2:Y:S01]  /*4680*/  LDG.E.64.CONSTANT R126, [R126.64] ;  /* 0x0000000e7e7e7981 */ /* 0x000ea2000c1e9b00 */
[----:B------:R-:W-:Y:S02]  /*4690*/  LEA R128, P0, R62, c[0x0][0x180], 0x2 ;  /* 0x000060003e807a11 */ /* 0x000fe400078010ff */
[----:B------:R-:W-:-:S02]  /*46a0*/  IADD3.X R61, R160, R77, R161, P2, P3 ;  /* 0x0000004da03d7210 */ /* 0x000fc400017e64a1 */
[----:B------:R-:W-:Y:S02]  /*46b0*/  LEA.HI.X R129, R62, c[0x0][0x184], R76, 0x2, P0 ;  /* 0x000061003e817a11 */ /* 0x000fe400000f144c */
[----:B------:R-:W-:-:S04]  /*46c0*/  LEA R130, P0, R60, c[0x0][0x180], 0x2 ;  /* 0x000060003c827a11 */ /* 0x000fc800078010ff */
[----:B------:R-:W-:Y:S01]  /*46d0*/  LEA.HI.X R131, R60, c[0x0][0x184], R61, 0x2, P0 ;  /* 0x000061003c837a11 */ /* 0x000fe200000f143d */
[----:B------:R-:W2:Y:S04]  /*46e0*/  LDG.E.64.CONSTANT R128, [R128.64] ;  /* 0x0000000e80807981 */ /* 0x000ea8000c1e9b00 */
[----:B------:R-:W0:Y:S04]  /*46f0*/  LDS.128 R60, [R151+0xd0] ;  /* 0x0000d000973c7984 */ /* 0x000e280000000c00 */
[----:B------:R-:W2:Y:S01]  /*4700*/  LDG.E.64.CONSTANT R130, [R130.64] ;  /* 0x0000000e82827981 */ /* 0x000ea2000c1e9b00 */
[----:B-----5:R-:W-:-:S02]  /*4710*/  FFMA.FTZ R71, R140, R66, R64 ;  /* 0x000000428c477223 */ /* 0x020fc40000010040 */
[----:B------:R-:W-:Y:S02]  /*4720*/  FFMA.FTZ R64, R141, R67, R65 ;  /* 0x000000438d407223 */ /* 0x000fe40000010041 */
[----:B0-----:R-:W-:Y:S02]  /*4730*/  FFMA.FTZ R71, R144, R60, R71 ;  /* 0x0000003c90477223 */ /* 0x001fe40000010047 */
[----:B------:R-:W-:Y:S02]  /*4740*/  FFMA.FTZ R60, R145, R61, R64 ;  /* 0x0000003d913c7223 */ /* 0x000fe40000010040 */
[----:B------:R-:W0:Y:S01]  /*4750*/  LDS.128 R64, [R151+0xe0] ;  /* 0x0000e00097407984 */ /* 0x000e220000000c00 */
[----:B---3--:R-:W-:Y:S02]  /*4760*/  FFMA.FTZ R61, R68, R62, R71 ;  /* 0x0000003e443d7223 */ /* 0x008fe40000010047 */
[----:B------:R-:W-:Y:S02]  /*4770*/  FFMA.FTZ R60, R69, R63, R60 ;  /* 0x0000003f453c7223 */ /* 0x000fe4000001003c */
[----:B------:R-:W4:Y:S01]  /*4780*/  LDS.128 R68, [R151+0xf0] ;  /* 0x0000f00097447984 */ /* 0x000f220000000c00 */
[----:B0-----:R-:W-:-:S02]  /*4790*/  FFMA.FTZ R77, R146, R64, R61 ;  /* 0x00000040924d7223 */ /* 0x001fc4000001003d */
[----:B------:R-:W-:Y:S02]  /*47a0*/  FFMA.FTZ R64, R147, R65, R60 ;  /* 0x0000004193407223 */ /* 0x000fe4000001003c */
[----:B------:R-:W0:Y:S01]  /*47b0*/  LDS.128 R60, [R151+0x100] ;  /* 0x00010000973c7984 */ /* 0x000e220000000c00 */
[----:B------:R-:W-:Y:S02]  /*47c0*/  FFMA.FTZ R77, R148, R66, R77 ;  /* 0x00000042944d7223 */ /* 0x000fe4000001004d */
[----:B------:R-:W-:Y:S02]  /*47d0*/  FFMA.FTZ R76, R149, R67, R64 ;  /* 0x00000043954c7223 */ /* 0x000fe40000010040 */
[----:B------:R-:W1:Y:S01]  /*47e0*/  LDS.128 R64, [R151+0x110] ;  /* 0x0001100097407984 */ /* 0x000e620000000c00 */
[----:B----4-:R-:W-:Y:S02]  /*47f0*/  FFMA.FTZ R77, R72, R68, R77 ;  /* 0x00000044484d7223 */ /* 0x010fe4000001004d */
[----:B------:R-:W-:-:S02]  /*4800*/  FFMA.FTZ R76, R73, R69, R76 ;  /* 0x00000045494c7223 */ /* 0x000fc4000001004c */
[----:B--2---:R-:W-:Y:S02]  /*4810*/  FFMA.FTZ R77, R74, R70, R77 ;  /* 0x000000464a4d7223 */ /* 0x004fe4000001004d */
[----:B------:R-:W-:Y:S02]  /*4820*/  FFMA.FTZ R76, R75, R71, R76 ;  /* 0x000000474b4c7223 */ /* 0x000fe4000001004c */
[----:B------:R-:W2:Y:S01]  /*4830*/  LDS.128 R72, [R151+0x120] ;  /* 0x0001200097487984 */ /* 0x000ea20000000c00 */
[----:B0-----:R-:W-:Y:S02]  /*4840*/  FFMA.FTZ R77, R142, R60, R77 ;  /* 0x0000003c8e4d7223 */ /* 0x001fe4000001004d */
[----:B------:R-:W-:Y:S01]  /*4850*/  FFMA.FTZ R76, R143, R61, R76 ;  /* 0x0000003d8f4c7223 */ /* 0x000fe2000001004c */
[----:B------:R-:W-:Y:S01]  /*4860*/  LDS.128 R68, [R151+0x150] ;  /* 0x0001500097447984 */ /* 0x000fe20000000c00 */
[----:B------:R-:W-:Y:S02]  /*4870*/  FFMA.FTZ R77, R138, R62, R77 ;  /* 0x0000003e8a4d7223 */ /* 0x000fe4000001004d */
[----:B------:R-:W-:-:S02]  /*4880*/  FFMA.FTZ R76, R139, R63, R76 ;  /* 0x0000003f8b4c7223 */ /* 0x000fc4000001004c */
[----:B------:R-:W0:Y:S01]  /*4890*/  LDS.128 R60, [R151+0x130] ;  /* 0x00013000973c7984 */ /* 0x000e220000000c00 */
[----:B-1----:R-:W-:Y:S02]  /*48a0*/  FFMA.FTZ R77, R134, R64, R77 ;  /* 0x00000040864d7223 */ /* 0x002fe4000001004d */
[----:B------:R-:W-:Y:S02]  /*48b0*/  FFMA.FTZ R76, R135, R65, R76 ;  /* 0x00000041874c7223 */ /* 0x000fe4000001004c */
[----:B------:R-:W-:Y:S02]  /*48c0*/  FFMA.FTZ R77, R136, R66, R77 ;  /* 0x00000042884d7223 */ /* 0x000fe4000001004d */
[----:B------:R-:W-:Y:S02]  /*48d0*/  FFMA.FTZ R76, R137, R67, R76 ;  /* 0x00000043894c7223 */ /* 0x000fe4000001004c */
[----:B------:R-:W1:Y:S01]  /*48e0*/  LDS.128 R64, [R151+0x140] ;  /* 0x0001400097407984 */ /* 0x000e620000000c00 */
[----:B--2---:R-:W-:-:S02]  /*48f0*/  FFMA.FTZ R77, R132, R72, R77 ;  /* 0x00000048844d7223 */ /* 0x004fc4000001004d */
[----:B------:R-:W-:Y:S02]  /*4900*/  FFMA.FTZ R76, R133, R73, R76 ;  /* 0x00000049854c7223 */ /* 0x000fe4000001004c */
[----:B------:R-:W-:Y:S02]  /*4910*/  FFMA.FTZ R77, R78, R74, R77 ;  /* 0x0000004a4e4d7223 */ /* 0x000fe4000001004d */
[----:B------:R-:W-:Y:S02]  /*4920*/  FFMA.FTZ R132, R79, R75, R76 ;  /* 0x0000004b4f847223 */ /* 0x000fe4000001004c */
[----:B------:R-:W2:Y:S01]  /*4930*/  LDS.128 R72, [R151+0x160] ;  /* 0x0001600097487984 */ /* 0x000ea20000000c00 */
[----:B0-----:R-:W-:-:S03]  /*4940*/  FFMA.FTZ R133, R112, R60, R77 ;  /* 0x0000003c70857223 */ /* 0x001fc6000001004d */
[----:B------:R-:W0:Y:S01]  /*4950*/  LDS.128 R76, [R151+0x170] ;  /* 0x00017000974c7984 */ /* 0x000e220000000c00 */
        /* <DEDUP_REMOVED lines=10> */
[----:B------:R-:W-:Y:S02]  /*4a00*/  FFMA.FTZ R132, R123, R71, R132 ;  /* 0x000000477b847223 */ /* 0x000fe40000010084 */
[----:B--2---:R-:W-:-:S02]  /*4a10*/  FFMA.FTZ R133, R124, R72, R133 ;  /* 0x000000487c857223 */ /* 0x004fc40000010085 */
[----:B------:R-:W-:Y:S02]  /*4a20*/  FFMA.FTZ R132, R125, R73, R132 ;  /* 0x000000497d847223 */ /* 0x000fe40000010084 */
[----:B------:R-:W-:Y:S02]  /*4a30*/  FFMA.FTZ R133, R126, R74, R133 ;  /* 0x0000004a7e857223 */ /* 0x000fe40000010085 */
[----:B------:R-:W-:Y:S01]  /*4a40*/  FFMA.FTZ R132, R127, R75, R132 ;  /* 0x0000004b7f847223 */ /* 0x000fe20000010084 */
[----:B------:R-:W-:Y:S01]  /*4a50*/  ISETP.NE.AND P0, PT, R0, RZ, PT ;  /* 0x000000ff0000720c */ /* 0x000fe20003f05270 */
[----:B0-----:R-:W-:Y:S02]  /*4a60*/  FFMA.FTZ R133, R128, R76, R133 ;  /* 0x0000004c80857223 */ /* 0x001fe40000010085 */
[----:B------:R-:W-:Y:S02]  /*4a70*/  FFMA.FTZ R132, R129, R77, R132 ;  /* 0x0000004d81847223 */ /* 0x000fe40000010084 */
[----:B------:R-:W-:-:S02]  /*4a80*/  FFMA.FTZ R78, R130, R78, R133 ;  /* 0x0000004e824e7223 */ /* 0x000fc40000010085 */
[----:B------:R-:W-:-:S04]  /*4a90*/  FFMA.FTZ R79, R131, R79, R132 ;  /* 0x0000004f834f7223 */ /* 0x000fc80000010084 */
[----:B------:R-:W-:Y:S01]  /*4aa0*/  FADD.FTZ R79, R78, R79 ;  /* 0x0000004f4e4f7221 */ /* 0x000fe20000010000 */
[----:B------:R-:W-:Y:S05]  /*4ab0*/  BRA.DIV ~URZ, `(.L_x_22873) ;  /* 0x00007e627f007947 */ /* 0x000fea000b800000 */
[----:B------:R0:W1:Y:S02]  /*4ac0*/  SHFL.BFLY PT, R60, R79, 0x1, 0x1f ;  /* 0x0c201f004f3c7f89 */ /* 0x00006400000e0000 */
.L_x_22920:
[----:B-1----:R-:W-:-:S04]  /*4ad0*/  FADD.FTZ R60, R79, R60 ;  /* 0x0000003c4f3c7221 */ /* 0x002fc80000010000 */
[----:B------:R-:W-:Y:S01]  /*4ae0*/  FFMA.FTZ R63, R60, c[0x0][0x194], RZ ;  /* 0x000065003c3f7a23 */ /* 0x000fe200000100ff */
[----:B------:R-:W-:Y:S05]  /*4af0*/  @P0 BRA `(.L_x_22874) ;  /* 0x000000c000000947 */ /* 0x000fea0003800000 */
[C---:B------:R-:W-:Y:S02]  /*4b00*/  IMAD R60, R111.reuse, 0x10, R3 ;  /* 0x000000106f3c7824 */ /* 0x040fe400078e0203 */
[----:B------:R-:W-:-:S03]  /*4b10*/  IMAD R61, R111, 0x10, R150 ;  /* 0x000000106f3d7824 */ /* 0x000fc600078e0296 */
[----:B------:R-:W-:-:S04]  /*4b20*/  ISETP.GE.AND P0, PT, R60, UR16, PT ;  /* 0x000000103c007c0c */ /* 0x000fc8000bf06270 */
[----:B------:R-:W-:-:S05]  /*4b30*/  FSEL R60, R63, RZ, !P0 ;  /* 0x000000ff3f3c7208 */ /* 0x000fca0004000000 */
[----:B------:R1:W-:Y:S04]  /*4b40*/  STS [R61.X4+0x320], R60 ;  /* 0x0003203c3d007388 */ /* 0x0003e80000004800 */
[----:B------:R-:W-:Y:S05]  /*4b50*/  @P0 BRA `(.L_x_22874) ;  /* 0x0000006000000947 */ /* 0x000fea0003800000 */
[----:B------:R-:W-:Y:S01]  /*4b60*/  FMNMX.FTZ R2, R2, R63, !PT ;  /* 0x0000003f02027209 */ /* 0x000fe20007810000 */
[----:B------:R-:W-:Y:S05]  /*4b70*/  BRA `(.L_x_22874) ;  /* 0x0000004000007947 */ /* 0x000fea0003800000 */
.L_x_22872:
[----:B------:R-:W-:-:S13]  /*4b80*/  ISETP.NE.AND P0, PT, R0, RZ, PT ;  /* 0x000000ff0000720c */ /* 0x000fda0003f05270 */
[----:B------:R-:W-:Y:S02]  /*4b90*/  @!P0 IMAD R60, R111, 0x10, R150 ;  /* 0x000000106f3c8824 */ /* 0x000fe400078e0296 */
[----:B------:R-:W-:-:S05]  /*4ba0*/  @!P0 IMAD.MOV.U32 R61, RZ, RZ, -0x800001 ;  /* 0xff7fffffff3d8424 */ /* 0x000fca00078e00ff */
[----:B------:R0:W-:Y:S02]  /*4bb0*/  @!P0 STS [R60.X4+0x320], R61 ;  /* 0x0003203d3c008388 */ /* 0x0001e40000004800 */
.L_x_22874:
[----:B------:R-:W-:Y:S05]  /*4bc0*/  BSYNC B1 ;  /* 0x0000000000017941 */ /* 0x000fea0003800000 */
.L_x_22871:
[----:B------:R-:W-:-:S04]  /*4bd0*/  IADD3 R111, R111, 0x4, RZ ;  /* 0x000000046f6f7810 */ /* 0x000fc80007ffe0ff */
[----:B------:R-:W-:-:S13]  /*4be0*/  ISETP.GE.AND P0, PT, R111, UR10, PT ;  /* 0x0000000a6f007c0c */ /* 0x000fda000bf06270 */
[----:B01----:R-:W-:Y:S01]  /*4bf0*/  @P0 CALL.REL.NOINC `(.L_x_22875) ;  /* 0x0000001000000944 */ /* 0x003fe20003c00000 */
[----:B------:R-:W-:Y:S05]  /*4c00*/  BRA `(.L_x_22876) ;  /* 0xffffe34000007947 */ /* 0x000fea000383ffff */
.L_x_22875:
[----:B------:R-:W-:Y:S05]  /*4c10*/  BRA `(.L_x_22869) ;  /* 0x00001d3000007947 */ /* 0x000fea0003800000 */
.L_x_22870:
[----:B------:R-:W-:Y:S02]  /*4c20*/  IMAD.MOV.U32 R2, RZ, RZ, -0x800001 ;  /* 0xff7fffffff027424 */ /* 0x000fe400078e00ff */
.L_x_22881:
        /* <DEDUP_REMOVED lines=53> */
[----:B------:R-:W-:Y:S02]  /*4f80*/  ISETP.LE.AND P1, PT, R63, UR6, PT ;  /* 0x000000063f007c0c */ /* 0x000fe4000bf23270 */
        /* <DEDUP_REMOVED lines=29> */
[----:B------:R-:W-:Y:S02]  /*5160*/  LEA.HI.X R113, R63, c[0x0][0x184], R60, 0x2, P0 ;  /* 0x000061003f717a11 */ /* 0x000fe400000f143c */
[----:B------:R-:W-:Y:S02]  /*5170*/  IADD3 R60, P0, P1, R156, R76, R155 ;  /* 0x0000004c9c3c7210 */ /* 0x000fe4000791e09b */
[----:B------:R-:W2:Y:S02]  /*5180*/  LDG.E.64.CONSTANT R114, [R114.64] ;  /* 0x0000000e72727981 */ /* 0x000ea4000c1e9b00 */
[----:B------:R-:W-:Y:S02]  /*5190*/  IADD3.X R61, R250, R77, R251, P0, P1 ;  /* 0x0000004dfa3d7210 */ /* 0x000fe400007e24fb */
[C---:B------:R-:W-:Y:S01]  /*51a0*/  LEA R78, P0, R60.reuse, c[0x0][0x180], 0x2 ;  /* 0x000060003c4e7a11 */ /* 0x040fe200078010ff */
[----:B------:R-:W3:Y:S03]  /*51b0*/  LDG.E.64.CONSTANT R112, [R112.64] ;  /* 0x0000000e70707981 */ /* 0x000ee6000c1e9b00 */
        /* <DEDUP_REMOVED lines=20> */
[----:B------:R-:W-:Y:S02]  /*5300*/  LEA.HI.X R143, R60, c[0x0][0x184], R61, 0x2, P0 ;  /* 0x000061003c8f7a11 */ /* 0x000fe400000f143d */
[-C--:B------:R-:W-:Y:S02]  /*5310*/  IADD3 R60, P0, P1, R105, R76.reuse, R104 ;  /* 0x0000004c693c7210 */ /* 0x080fe4000791e068 */
[----:B------:R-:W-:Y:S02]  /*5320*/  IADD3 R65, P2, P3, R103, R76, R102 ;  /* 0x0000004c67417210 */ /* 0x000fe40007b5e066 */
[-C--:B------:R-:W-:Y:S01]  /*5330*/  IADD3.X R61, R240, R77.reuse, R241, P0, P1 ;  /* 0x0000004df03d7210 */ /* 0x080fe200007e24f1 */
[----:B------:R-:W5:Y:S01]  /*5340*/  LDG.E.64.CONSTANT R142, [R142.64] ;  /* 0x0000000e8e8e7981 */ /* 0x000f62000c1e9b00 */
[----:B------:R-:W-:Y:S02]  /*5350*/  LEA R74, P0, R60, c[0x0][0x180], 0x2 ;  /* 0x000060003c4a7a11 */ /* 0x000fe400078010ff */
[----:B------:R-:W-:-:S02]  /*5360*/  IADD3.X R66, R238, R77, R239, P2, P3 ;  /* 0x0000004dee427210 */ /* 0x000fc400017e64ef */
[----:B------:R-:W-:Y:S02]  /*5370*/  LEA R136, P1, R65, c[0x0][0x180], 0x2 ;  /* 0x0000600041887a11 */ /* 0x000fe400078210ff */
[----:B------:R-:W-:Y:S02]  /*5380*/  LEA.HI.X R75, R60, c[0x0][0x184], R61, 0x2, P0 ;  /* 0x000061003c4b7a11 */ /* 0x000fe400000f143d */
[----:B------:R-:W-:Y:S01]  /*5390*/  IADD3 R64, P2, P3, R101, R76, R100 ;  /* 0x0000004c65407210 */ /* 0x000fe20007b5e064 */
[----:B------:R-:W2:Y:S01]  /*53a0*/  LDS.128 R60, [R150] ;  /* 0x00000000963c7984 */ /* 0x000ea20000000c00 */
[----:B------:R-:W-:Y:S02]  /*53b0*/  LEA.HI.X R137, R65, c[0x0][0x184], R66, 0x2, P1 ;  /* 0x0000610041897a11 */ /* 0x000fe400008f1442 */
[----:B------:R-:W-:Y:S01]  /*53c0*/  IADD3.X R65, R236, R77, R237, P2, P3 ;  /* 0x0000004dec417210 */ /* 0x000fe200017e64ed */
[----:B------:R-:W5:Y:S01]  /*53d0*/  LDG.E.64.CONSTANT R74, [R74.64] ;  /* 0x0000000e4a4a7981 */ /* 0x000f62000c1e9b00 */
[----:B------:R-:W-:-:S03]  /*53e0*/  LEA R140, P0, R64, c[0x0][0x180], 0x2 ;  /* 0x00006000408c7a11 */ /* 0x000fc600078010ff */
[----:B------:R-:W5:Y:S01]  /*53f0*/  LDG.E.64.CONSTANT R136, [R136.64] ;  /* 0x0000000e88887981 */ /* 0x000f62000c1e9b00 */
[----:B------:R-:W-:-:S03]  /*5400*/  LEA.HI.X R141, R64, c[0x0][0x184], R65, 0x2, P0 ;  /* 0x00006100408d7a11 */ /* 0x000fc600000f1441 */
[----:B------:R-:W4:Y:S04]  /*5410*/  LDS.128 R64, [R150+0x10] ;  /* 0x0000100096407984 */ /* 0x000f280000000c00 */
[----:B------:R-:W5:Y:S01]  /*5420*/  LDG.E.64.CONSTANT R140, [R140.64] ;  /* 0x0000000e8c8c7981 */ /* 0x000f62000c1e9b00 */
[----:B------:R-:W-:-:S04]  /*5430*/  IADD3 R73, P0, P1, R99, R76, R98 ;  /* 0x0000004c63497210 */ /* 0x000fc8000791e062 */
[-C--:B------:R-:W-:Y:S02]  /*5440*/  IADD3.X R118, R234, R77.reuse, R235, P0, P1 ;  /* 0x0000004dea767210 */ /* 0x080fe400007e24eb */
[----:B------:R-:W-:Y:S02]  /*5450*/  LEA R72, P0, R73, c[0x0][0x180], 0x2 ;  /* 0x0000600049487a11 */ /* 0x000fe400078010ff */
[----:B------:R-:W-:Y:S02]  /*5460*/  IADD3 R116, P1, P2, R97, R76, R96 ;  /* 0x0000004c61747210 */ /* 0x000fe40007a3e060 */
[----:B------:R-:W-:Y:S02]  /*5470*/  LEA.HI.X R73, R73, c[0x0][0x184], R118, 0x2, P0 ;  /* 0x0000610049497a11 */ /* 0x000fe400000f1476 */
[----:B------:R-:W-:Y:S02]  /*5480*/  IADD3.X R117, R232, R77, R233, P1, P2 ;  /* 0x0000004de8757210 */ /* 0x000fe40000fe44e9 */
[----:B------:R-:W-:-:S02]  /*5490*/  LEA R132, P0, R116, c[0x0][0x180], 0x2 ;  /* 0x0000600074847a11 */ /* 0x000fc400078010ff */
[----:B------:R-:W5:Y:S02]  /*54a0*/  LDG.E.64.CONSTANT R72, [R72.64] ;  /* 0x0000000e48487981 */ /* 0x000f64000c1e9b00 */
[----:B------:R-:W-:Y:S02]  /*54b0*/  LEA.HI.X R133, R116, c[0x0][0x184], R117, 0x2, P0 ;  /* 0x0000610074857a11 */ /* 0x000fe400000f1475 */
[----:B------:R-:W-:-:S04]  /*54c0*/  IADD3 R116, P0, P1, R95, R76, R94 ;  /* 0x0000004c5f747210 */ /* 0x000fc8000791e05e */
[----:B------:R-:W-:Y:S01]  /*54d0*/  IADD3.X R117, R230, R77, R231, P0, P1 ;  /* 0x0000004de6757210 */ /* 0x000fe200007e24e7 */
[----:B------:R-:W5:Y:S01]  /*54e0*/  LDG.E.64.CONSTANT R132, [R132.64] ;  /* 0x0000000e84847981 */ /* 0x000f62000c1e9b00 */
[----:B------:R-:W-:-:S04]  /*54f0*/  LEA R138, P0, R116, c[0x0][0x180], 0x2 ;  /* 0x00006000748a7a11 */ /* 0x000fc800078010ff */
[----:B------:R-:W-:-:S06]  /*5500*/  LEA.HI.X R139, R116, c[0x0][0x184], R117, 0x2, P0 ;  /* 0x00006100748b7a11 */ /* 0x000fcc00000f1475 */
[----:B------:R-:W5:Y:S01]  /*5510*/  LDG.E.64.CONSTANT R138, [R138.64] ;  /* 0x0000000e8a8a7981 */ /* 0x000f62000c1e9b00 */
[----:B--2---:R-:W-:Y:S01]  /*5520*/  FMUL.FTZ R117, R114, R62 ;  /* 0x0000003e72757220 */ /* 0x004fe20000410000 */
[-C--:B------:R-:W-:Y:S01]  /*5530*/  IADD3 R114, P0, P1, R93, R76.reuse, R92 ;  /* 0x0000004c5d727210 */ /* 0x080fe2000791e05c */
[----:B------:R-:W-:Y:S01]  /*5540*/  FMUL.FTZ R62, R115, R63 ;  /* 0x0000003f733e7220 */ /* 0x000fe20000410000 */
[----:B------:R-:W-:Y:S02]  /*5550*/  IADD3 R63, P2, P3, R91, R76, R90 ;  /* 0x0000004c5b3f7210 */ /* 0x000fe40007b5e05a */
[-C--:B------:R-:W-:Y:S02]  /*5560*/  IADD3.X R115, R228, R77.reuse, R229, P0, P1 ;  /* 0x0000004de4737210 */ /* 0x080fe400007e24e5 */
[----:B------:R-:W-:Y:S01]  /*5570*/  LEA R134, P0, R114, c[0x0][0x180], 0x2 ;  /* 0x0000600072867a11 */ /* 0x000fe200078010ff */
[----:B---3--:R-:W-:Y:S01]  /*5580*/  FFMA.FTZ R117, R112, R60, R117 ;  /* 0x0000003c70757223 */ /* 0x008fe20000010075 */
[----:B------:R-:W-:-:S02]  /*5590*/  IADD3.X R60, R226, R77, R227, P2, P3 ;  /* 0x0000004de23c7210 */ /* 0x000fc400017e64e3 */
[----:B------:R-:W-:Y:S02]  /*55a0*/  LEA R130, P1, R63, c[0x0][0x180], 0x2 ;  /* 0x000060003f827a11 */ /* 0x000fe400078210ff */
[----:B------:R-:W-:Y:S01]  /*55b0*/  LEA.HI.X R135, R114, c[0x0][0x184], R115, 0x2, P0 ;  /* 0x0000610072877a11 */ /* 0x000fe200000f1473 */
[----:B------:R-:W-:Y:S01]  /*55c0*/  FFMA.FTZ R62, R113, R61, R62 ;  /* 0x0000003d713e7223 */ /* 0x000fe2000001003e */
[----:B------:R-:W-:Y:S02]  /*55d0*/  LEA.HI.X R131, R63, c[0x0][0x184], R60, 0x2, P1 ;  /* 0x000061003f837a11 */ /* 0x000fe400008f143c */
[-C--:B------:R-:W-:Y:S02]  /*55e0*/  IADD3 R112, P0, P1, R89, R76.reuse, R88 ;  /* 0x0000004c59707210 */ /* 0x080fe4000791e058 */
[----:B------:R-:W-:Y:S01]  /*55f0*/  IADD3 R60, P2, P3, R87, R76, R86 ;  /* 0x0000004c573c7210 */ /* 0x000fe20007b5e056 */
[----:B------:R-:W2:Y:S01]  /*5600*/  LDG.E.64.CONSTANT R134, [R134.64] ;  /* 0x0000000e86867981 */ /* 0x000ea2000c1e9b00 */
[----:B----4-:R-:W-:Y:S01]  /*5610*/  FFMA.FTZ R65, R79, R65, R62 ;  /* 0x000000414f417223 */ /* 0x010fe2000001003e */
[----:B------:R-:W-:-:S02]  /*5620*/  IADD3.X R79, R224, R77, R225, P0, P1 ;  /* 0x0000004de04f7210 */ /* 0x000fc400007e24e1 */
[----:B------:R-:W-:Y:S01]  /*5630*/  LEA R126, P0, R112, c[0x0][0x180], 0x2 ;  /* 0x00006000707e7a11 */ /* 0x000fe200078010ff */
[----:B------:R-:W3:Y:S01]  /*5640*/  LDG.E.64.CONSTANT R130, [R130.64] ;  /* 0x0000000e82827981 */ /* 0x000ee2000c1e9b00 */
[----:B------:R-:W-:Y:S02]  /*5650*/  IADD3.X R63, R222, R77, R223, P2, P3 ;  /* 0x0000004dde3f7210 */ /* 0x000fe400017e64df */
[----:B------:R-:W-:Y:S02]  /*5660*/  LEA R128, P1, R60, c[0x0][0x180], 0x2 ;  /* 0x000060003c807a11 */ /* 0x000fe400078210ff */
[----:B------:R-:W-:Y:S02]  /*5670*/  IADD3 R61, P2, P3, R85, R76, R84 ;  /* 0x0000004c553d7210 */ /* 0x000fe40007b5e054 */
[----:B------:R-:W-:Y:S02]  /*5680*/  LEA.HI.X R127, R112, c[0x0][0x184], R79, 0x2, P0 ;  /* 0x00006100707f7a11 */ /* 0x000fe400000f144f */
[----:B------:R-:W-:-:S02]  /*5690*/  LEA.HI.X R129, R60, c[0x0][0x184], R63, 0x2, P1 ;  /* 0x000061003c817a11 */ /* 0x000fc400008f143f */
[-C--:B------:R-:W-:Y:S02]  /*56a0*/  IADD3.X R62, R220, R77.reuse, R221, P2, P3 ;  /* 0x0000004ddc3e7210 */ /* 0x080fe400017e64dd */
[----:B------:R-:W-:Y:S01]  /*56b0*/  LEA R122, P0, R61, c[0x0][0x180], 0x2 ;  /* 0x000060003d7a7a11 */ /* 0x000fe200078010ff */
[----:B------:R-:W4:Y:S01]  /*56c0*/  LDG.E.64.CONSTANT R126, [R126.64] ;  /* 0x0000000e7e7e7981 */ /* 0x000f22000c1e9b00 */
[----:B------:R-:W-:Y:S02]  /*56d0*/  IADD3 R60, P1, P2, R83, R76, R82 ;  /* 0x0000004c533c7210 */ /* 0x000fe40007a3e052 */
[----:B------:R-:W-:Y:S01]  /*56e0*/  LEA.HI.X R123, R61, c[0x0][0x184], R62, 0x2, P0 ;  /* 0x000061003d7b7a11 */ /* 0x000fe200000f143e */
[----:B------:R-:W4:Y:S01]  /*56f0*/  LDG.E.64.CONSTANT R128, [R128.64] ;  /* 0x0000000e80807981 */ /* 0x000f22000c1e9b00 */
[----:B------:R-:W-:Y:S02]  /*5700*/  IADD3.X R61, R218, R77, R219, P1, P2 ;  /* 0x0000004dda3d7210 */ /* 0x000fe40000fe44db */
[----:B------:R-:W-:-:S02]  /*5710*/  LEA R124, P0, R60, c[0x0][0x180], 0x2 ;  /* 0x000060003c7c7a11 */ /* 0x000fc400078010ff */
[----:B------:R-:W4:Y:S02]  /*5720*/  LDG.E.64.CONSTANT R122, [R122.64] ;  /* 0x0000000e7a7a7981 */ /* 0x000f24000c1e9b00 */
[----:B------:R-:W-:Y:S02]  /*5730*/  LEA.HI.X R125, R60, c[0x0][0x184], R61, 0x2, P0 ;  /* 0x000061003c7d7a11 */ /* 0x000fe400000f143d */
[----:B------:R-:W-:-:S04]  /*5740*/  IADD3 R60, P0, P1, R4, R76, R33 ;  /* 0x0000004c043c7210 */ /* 0x000fc8000791e021 */
[----:B------:R-:W-:Y:S01]  /*5750*/  IADD3.X R61, R216, R77, R217, P0, P1 ;  /* 0x0000004dd83d7210 */ /* 0x000fe200007e24d9 */
[----:B------:R-:W4:Y:S01]  /*5760*/  LDG.E.64.CONSTANT R124, [R124.64] ;  /* 0x0000000e7c7c7981 */ /* 0x000f22000c1e9b00 */
[----:B------:R-:W-:-:S04]  /*5770*/  LEA R118, P0, R60, c[0x0][0x180], 0x2 ;  /* 0x000060003c767a11 */ /* 0x000fc800078010ff */
[----:B------:R-:W-:-:S06]  /*5780*/  LEA.HI.X R119, R60, c[0x0][0x184], R61, 0x2, P0 ;  /* 0x000061003c777a11 */ /* 0x000fcc00000f143d */
[----:B------:R-:W4:Y:S01]  /*5790*/  LDG.E.64.CONSTANT R118, [R118.64] ;  /* 0x0000000e76767981 */ /* 0x000f22000c1e9b00 */
[----:B------:R-:W-:-:S04]  /*57a0*/  IADD3 R60, P0, P1, R5, R76, R34 ;  /* 0x0000004c053c7210 */ /* 0x000fc8000791e022 */
[----:B------:R-:W-:Y:S02]  /*57b0*/  IADD3.X R61, R214, R77, R215, P0, P1 ;  /* 0x0000004dd63d7210 */ /* 0x000fe400007e24d7 */
[----:B------:R-:W-:-:S04]  /*57c0*/  LEA R120, P0, R60, c[0x0][0x180], 0x2 ;  /* 0x000060003c787a11 */ /* 0x000fc800078010ff */
[----:B------:R-:W-:Y:S02]  /*57d0*/  LEA.HI.X R121, R60, c[0x0][0x184], R61, 0x2, P0 ;  /* 0x000061003c797a11 */ /* 0x000fe400000f143d */
[----:B------:R-:W-:Y:S01]  /*57e0*/  IADD3 R60, P0, P1, R6, R76, R35 ;  /* 0x0000004c063c7210 */ /* 0x000fe2000791e023 */
[----:B------:R-:W-:-:S03]  /*57f0*/  FFMA.FTZ R64, R78, R64, R117 ;  /* 0x000000404e407223 */ /* 0x000fc60000010075 */
[----:B------:R-:W-:Y:S01]  /*5800*/  IADD3.X R61, R212, R77, R213, P0, P1 ;  /* 0x0000004dd43d7210 */ /* 0x000fe200007e24d5 */
[----:B------:R-:W4:Y:S01]  /*5810*/  LDG.E.64.CONSTANT R120, [R120.64] ;  /* 0x0000000e78787981 */ /* 0x000f22000c1e9b00 */
[----:B------:R-:W-:-:S04]  /*5820*/  LEA R78, P0, R60, c[0x0][0x180], 0x2 ;  /* 0x000060003c4e7a11 */ /* 0x000fc800078010ff */
[----:B------:R-:W-:Y:S02]  /*5830*/  LEA.HI.X R79, R60, c[0x0][0x184], R61, 0x2, P0 ;  /* 0x000061003c4f7a11 */ /* 0x000fe400000f143d */
[----:B------:R-:W-:-:S04]  /*5840*/  IADD3 R60, P0, P1, R7, R76, R36 ;  /* 0x0000004c073c7210 */ /* 0x000fc8000791e024 */
        /* <DEDUP_REMOVED lines=26> */
[----:B------:R-:W0:Y:S02]  /*59f0*/  LDS.128 R64, [R150+0x50] ;  /* 0x0000500096407984 */ /* 0x000e240000000c00 */
[----:B------:R-:W-:Y:S02]  /*5a00*/  FFMA.FTZ R60, R75, R63, R60 ;  /* 0x0000003f4b3c7223 */ /* 0x000fe4000001003c */
[----:B------:R-:W-:-:S02]  /*5a10*/  FFMA.FTZ R145, R74, R62, R145 ;  /* 0x0000003e4a917223 */ /* 0x000fc40000010091 */
[----:B-1----:R-:W-:Y:S02]  /*5a20*/  FFMA.FTZ R60, R137, R69, R60 ;  /* 0x00000045893c7223 */ /* 0x002fe4000001003c */
[----:B------:R-:W-:Y:S02]  /*5a30*/  FFMA.FTZ R145, R136, R68, R145 ;  /* 0x0000004488917223 */ /* 0x000fe40000010091 */
[----:B------:R-:W-:Y:S02]  /*5a40*/  FFMA.FTZ R68, R141, R71, R60 ;  /* 0x000000478d447223 */ /* 0x000fe4000001003c */
[----:B------:R-:W1:Y:S01]  /*5a50*/  LDS.128 R60, [R150+0x60] ;  /* 0x00006000963c7984 */ /* 0x000e620000000c00 */
[----:B------:R-:W-:-:S04]  /*5a60*/  FFMA.FTZ R145, R140, R70, R145 ;  /* 0x000000468c917223 */ /* 0x000fc80000010091 */
[----:B0-----:R-:W-:Y:S02]  /*5a70*/  FFMA.FTZ R145, R72, R64, R145 ;  /* 0x0000004048917223 */ /* 0x001fe40000010091 */
[----:B------:R-:W-:Y:S02]  /*5a80*/  FFMA.FTZ R68, R73, R65, R68 ;  /* 0x0000004149447223 */ /* 0x000fe40000010044 */
[----:B------:R-:W3:Y:S01]  /*5a90*/  LDS.128 R72, [R150+0x70] ;  /* 0x0000700096487984 */ /* 0x000ee20000000c00 */
[----:B------:R-:W-:Y:S02]  /*5aa0*/  FFMA.FTZ R145, R132, R66, R145 ;  /* 0x0000004284917223 */ /* 0x000fe40000010091 */
[----:B------:R-:W-:Y:S01]  /*5ab0*/  FFMA.FTZ R68, R133, R67, R68 ;  /* 0x0000004385447223 */ /* 0x000fe20000010044 */
[----:B------:R-:W-:Y:S01]  /*5ac0*/  IADD3 R64, P0, P1, R10, R76, R39 ;  /* 0x0000004c0a407210 */ /* 0x000fe2000791e027 */
[----:B-1----:R-:W-:Y:S02]  /*5ad0*/  FFMA.FTZ R145, R138, R60, R145 ;  /* 0x0000003c8a917223 */ /* 0x002fe40000010091 */
[----:B------:R-:W-:-:S02]  /*5ae0*/  FFMA.FTZ R60, R139, R61, R68 ;  /* 0x0000003d8b3c7223 */ /* 0x000fc40000010044 */
[----:B------:R-:W0:Y:S01]  /*5af0*/  LDS.128 R68, [R150+0x80] ;  /* 0x0000800096447984 */ /* 0x000e220000000c00 */
[----:B------:R-:W-:Y:S02]  /*5b00*/  IADD3.X R65, R204, R77, R205, P0, P1 ;  /* 0x0000004dcc417210 */ /* 0x000fe400007e24cd */
[----:B------:R-:W-:-:S04]  /*5b10*/  LEA R136, P0, R64, c[0x0][0x180], 0x2 ;  /* 0x0000600040887a11 */ /* 0x000fc800078010ff */
[----:B------:R-:W-:Y:S02]  /*5b20*/  LEA.HI.X R137, R64, c[0x0][0x184], R65, 0x2, P0 ;  /* 0x0000610040897a11 */ /* 0x000fe400000f1441 */
[----:B------:R-:W1:Y:S01]  /*5b30*/  LDS.128 R64, [R150+0x90] ;  /* 0x0000900096407984 */ /* 0x000e620000000c00 */
[----:B------:R-:W-:-:S03]  /*5b40*/  IADD3 R61, P0, P1, R11, R76, R40 ;  /* 0x0000004c0b3d7210 */ /* 0x000fc6000791e028 */
[----:B------:R-:W5:Y:S01]  /*5b50*/  LDG.E.64.CONSTANT R136, [R136.64] ;  /* 0x0000000e88887981 */ /* 0x000f62000c1e9b00 */
[----:B--2---:R-:W-:Y:S01]  /*5b60*/  FFMA.FTZ R145, R134, R62, R145 ;  /* 0x0000003e86917223 */ /* 0x004fe20000010091 */
[----:B------:R-:W-:Y:S02]  /*5b70*/  IADD3.X R62, R202, R77, R203, P0, P1 ;  /* 0x0000004dca3e7210 */ /* 0x000fe400007e24cb */
[----:B------:R-:W-:-:S04]  /*5b80*/  LEA R138, P0, R61, c[0x0][0x180], 0x2 ;  /* 0x000060003d8a7a11 */ /* 0x000fc800078010ff */
[----:B------:R-:W-:Y:S01]  /*5b90*/  LEA.HI.X R139, R61, c[0x0][0x184], R62, 0x2, P0 ;  /* 0x000061003d8b7a11 */ /* 0x000fe200000f143e */
[----:B------:R-:W-:Y:S02]  /*5ba0*/  FFMA.FTZ R60, R135, R63, R60 ;  /* 0x0000003f873c7223 */ /* 0x000fe4000001003c */
[----:B---3--:R-:W-:-:S03]  /*5bb0*/  FFMA.FTZ R145, R130, R72, R145 ;  /* 0x0000004882917223 */ /* 0x008fc60000010091 */
[----:B------:R-:W2:Y:S01]  /*5bc0*/  LDG.E.64.CONSTANT R138, [R138.64] ;  /* 0x0000000e8a8a7981 */ /* 0x000ea2000c1e9b00 */
[----:B------:R-:W-:-:S03]  /*5bd0*/  FFMA.FTZ R72, R131, R73, R60 ;  /* 0x0000004983487223 */ /* 0x000fc6000001003c */
[----:B------:R-:W3:Y:S01]  /*5be0*/  LDS.128 R60, [R150+0xa0] ;  /* 0x0000a000963c7984 */ /* 0x000ee20000000c00 */
[----:B----4-:R-:W-:Y:S02]  /*5bf0*/  FFMA.FTZ R145, R126, R74, R145 ;  /* 0x0000004a7e917223 */ /* 0x010fe40000010091 */
[----:B------:R-:W-:Y:S02]  /*5c00*/  FFMA.FTZ R72, R127, R75, R72 ;  /* 0x0000004b7f487223 */ /* 0x000fe40000010048 */
[----:B0-----:R-:W-:Y:S02]  /*5c10*/  FFMA.FTZ R145, R128, R68, R145 ;  /* 0x0000004480917223 */ /* 0x001fe40000010091 */
[----:B------:R-:W-:Y:S02]  /*5c20*/  FFMA.FTZ R68, R129, R69, R72 ;  /* 0x0000004581447223 */ /* 0x000fe40000010048 */
[----:B------:R-:W0:Y:S01]  /*5c30*/  LDS.128 R72, [R150+0xb0] ;  /* 0x0000b00096487984 */ /* 0x000e220000000c00 */
[----:B------:R-:W-:-:S02]  /*5c40*/  FFMA.FTZ R145, R122, R70, R145 ;  /* 0x000000467a917223 */ /* 0x000fc40000010091 */
[----:B------:R-:W-:Y:S02]  /*5c50*/  FFMA.FTZ R68, R123, R71, R68 ;  /* 0x000000477b447223 */ /* 0x000fe40000010044 */
[----:B-1----:R-:W-:Y:S02]  /*5c60*/  FFMA.FTZ R145, R124, R64, R145 ;  /* 0x000000407c917223 */ /* 0x002fe40000010091 */
[----:B------:R-:W-:Y:S02]  /*5c70*/  FFMA.FTZ R64, R125, R65, R68 ;  /* 0x000000417d407223 */ /* 0x000fe40000010044 */
[----:B------:R-:W1:Y:S01]  /*5c80*/  LDS.128 R68, [R150+0xc0] ;  /* 0x0000c00096447984 */ /* 0x000e620000000c00 */
[----:B------:R-:W-:Y:S01]  /*5c90*/  FFMA.FTZ R65, R118, R66, R145 ;  /* 0x0000004276417223 */ /* 0x000fe20000010091 */
[-C--:B------:R-:W-:Y:S01]  /*5ca0*/  IADD3 R118, P0, P1, R12, R76.reuse, R41 ;  /* 0x0000004c0c767210 */ /* 0x080fe2000791e029 */
[----:B------:R-:W-:Y:S01]  /*5cb0*/  FFMA.FTZ R64, R119, R67, R64 ;  /* 0x0000004377407223 */ /* 0x000fe20000010040 */
[----:B------:R-:W-:-:S02]  /*5cc0*/  IADD3 R66, P2, P3, R13, R76, R42 ;  /* 0x0000004c0d427210 */ /* 0x000fc40007b5e02a */
[-C--:B------:R-:W-:Y:S02]  /*5cd0*/  IADD3.X R119, R200, R77.reuse, R201, P0, P1 ;  /* 0x0000004dc8777210 */ /* 0x080fe400007e24c9 */
[----:B------:R-:W-:Y:S02]  /*5ce0*/  LEA R142, P0, R118, c[0x0][0x180], 0x2 ;  /* 0x00006000768e7a11 */ /* 0x000fe400078010ff */
[----:B------:R-:W-:Y:S02]  /*5cf0*/  IADD3.X R67, R198, R77, R199, P2, P3 ;  /* 0x0000004dc6437210 */ /* 0x000fe400017e64c7 */
[----:B------:R-:W-:Y:S02]  /*5d00*/  LEA.HI.X R143, R118, c[0x0][0x184], R119, 0x2, P0 ;  /* 0x00006100768f7a11 */ /* 0x000fe400000f1477 */
[----:B------:R-:W-:-:S04]  /*5d10*/  LEA R144, P1, R66, c[0x0][0x180], 0x2 ;  /* 0x0000600042907a11 */ /* 0x000fc800078210ff */
[----:B------:R-:W-:Y:S01]  /*5d20*/  LEA.HI.X R145, R66, c[0x0][0x184], R67, 0x2, P1 ;  /* 0x0000610042917a11 */ /* 0x000fe200008f1443 */
[----:B------:R-:W4:Y:S05]  /*5d30*/  LDG.E.64.CONSTANT R142, [R142.64] ;  /* 0x0000000e8e8e7981 */ /* 0x000f2a000c1e9b00 */
[----:B------:R-:W4:Y:S01]  /*5d40*/  LDG.E.64.CONSTANT R144, [R144.64] ;  /* 0x0000000e90907981 */ /* 0x000f22000c1e9b00 */
[----:B---3--:R-:W-:Y:S01]  /*5d50*/  FFMA.FTZ R64, R121, R61, R64 ;  /* 0x0000003d79407223 */ /* 0x008fe20000010040 */
[-C--:B------:R-:W-:Y:S02]  /*5d60*/  IADD3 R61, P0, P1, R14, R76.reuse, R43 ;  /* 0x0000004c0e3d7210 */ /* 0x080fe4000791e02b */
[----:B------:R-:W-:Y:S01]  /*5d70*/  IADD3 R66, P2, P3, R15, R76, R44 ;  /* 0x0000004c0f427210 */ /* 0x000fe20007b5e02c */
[----:B------:R-:W-:Y:S01]  /*5d80*/  FFMA.FTZ R65, R120, R60, R65 ;  /* 0x0000003c78417223 */ /* 0x000fe20000010041 */
[----:B------:R-:W-:-:S02]  /*5d90*/  IADD3.X R118, R196, R77, R197, P0, P1 ;  /* 0x0000004dc4767210 */ /* 0x000fc400007e24c5 */
[----:B------:R-:W-:Y:S02]  /*5da0*/  LEA R60, P0, R61, c[0x0][0x180], 0x2 ;  /* 0x000060003d3c7a11 */ /* 0x000fe400078010ff */
[----:B------:R-:W-:Y:S02]  /*5db0*/  IADD3.X R67, R194, R77, R195, P2, P3 ;  /* 0x0000004dc2437210 */ /* 0x000fe400017e64c3 */
[----:B------:R-:W-:Y:S01]  /*5dc0*/  LEA R146, P1, R66, c[0x0][0x180], 0x2 ;  /* 0x0000600042927a11 */ /* 0x000fe200078210ff */
[----:B------:R-:W-:Y:S02]  /*5dd0*/  FFMA.FTZ R65, R78, R62, R65 ;  /* 0x0000003e4e417223 */ /* 0x000fe40000010041 */
[----:B------:R-:W-:Y:S01]  /*5de0*/  FFMA.FTZ R64, R79, R63, R64 ;  /* 0x0000003f4f407223 */ /* 0x000fe20000010040 */
[----:B------:R-:W-:Y:S02]  /*5df0*/  LEA.HI.X R61, R61, c[0x0][0x184], R118, 0x2, P0 ;  /* 0x000061003d3d7a11 */ /* 0x000fe400000f1476 */
[----:B------:R-:W-:Y:S01]  /*5e00*/  LEA.HI.X R147, R66, c[0x0][0x184], R67, 0x2, P1 ;  /* 0x0000610042937a11 */ /* 0x000fe200008f1443 */
[----:B0-----:R-:W-:Y:S01]  /*5e10*/  FFMA.FTZ R65, R112, R72, R65 ;  /* 0x0000004870417223 */ /* 0x001fe20000010041 */
[-C--:B------:R-:W-:Y:S01]  /*5e20*/  IADD3 R66, P0, P1, R16, R76.reuse, R45 ;  /* 0x0000004c10427210 */ /* 0x080fe2000791e02d */
[----:B------:R-:W-:Y:S01]  /*5e30*/  FFMA.FTZ R64, R113, R73, R64 ;  /* 0x0000004971407223 */ /* 0x000fe20000010040 */
[----:B------:R-:W-:-:S02]  /*5e40*/  IADD3 R62, P2, P3, R17, R76, R46 ;  /* 0x0000004c113e7210 */ /* 0x000fc40007b5e02e */
[----:B------:R-:W-:Y:S01]  /*5e50*/  IADD3.X R67, R192, R77, R193, P0, P1 ;  /* 0x0000004dc0437210 */ /* 0x000fe200007e24c1 */
[----:B------:R-:W3:Y:S01]  /*5e60*/  LDG.E.64.CONSTANT R146, [R146.64] ;  /* 0x0000000e92927981 */ /* 0x000ee2000c1e9b00 */
[----:B------:R-:W-:Y:S01]  /*5e70*/  LEA R148, P0, R66, c[0x0][0x180], 0x2 ;  /* 0x0000600042947a11 */ /* 0x000fe200078010ff */
[----:B------:R-:W-:Y:S02]  /*5e80*/  FFMA.FTZ R65, R114, R74, R65 ;  /* 0x0000004a72417223 */ /* 0x000fe40000010041 */
[----:B------:R-:W-:Y:S02]  /*5e90*/  FFMA.FTZ R64, R115, R75, R64 ;  /* 0x0000004b73407223 */ /* 0x000fe40000010040 */
[----:B------:R0:W3:Y:S01]  /*5ea0*/  LDG.E.64.CONSTANT R74, [R60.64] ;  /* 0x0000000e3c4a7981 */ /* 0x0000e2000c1e9b00 */
[----:B------:R-:W-:Y:S02]  /*5eb0*/  LEA.HI.X R149, R66, c[0x0][0x184], R67, 0x2, P0 ;  /* 0x0000610042957a11 */ /* 0x000fe400000f1443 */
[----:B------:R-:W-:-:S02]  /*5ec0*/  IADD3.X R63, R190, R77, R191, P2, P3 ;  /* 0x0000004dbe3f7210 */ /* 0x000fc400017e64bf */
[C---:B------:R-:W-:Y:S02]  /*5ed0*/  LEA R72, P1, R62.reuse, c[0x0][0x180], 0x2 ;  /* 0x000060003e487a11 */ /* 0x040fe400078210ff */
[----:B------:R-:W3:Y:S02]  /*5ee0*/  LDG.E.64.CONSTANT R148, [R148.64] ;  /* 0x0000000e94947981 */ /* 0x000ee4000c1e9b00 */
[----:B------:R-:W-:Y:S02]  /*5ef0*/  LEA.HI.X R73, R62, c[0x0][0x184], R63, 0x2, P1 ;  /* 0x000061003e497a11 */ /* 0x000fe400008f143f */
[----:B------:R-:W-:-:S04]  /*5f00*/  IADD3 R128, P0, P1, R18, R76, R47 ;  /* 0x0000004c12807210 */ /* 0x000fc8000791e02f */
[----:B------:R-:W-:Y:S01]  /*5f10*/  IADD3.X R131, R188, R77, R189, P0, P1 ;  /* 0x0000004dbc837210 */ /* 0x000fe200007e24bd */
[----:B------:R-:W3:Y:S01]  /*5f20*/  LDG.E.64.CONSTANT R72, [R72.64] ;  /* 0x0000000e48487981 */ /* 0x000ee2000c1e9b00 */
[----:B------:R-:W-:-:S04]  /*5f30*/  IADD3 R79, P0, P1, R21, R76, R50 ;  /* 0x0000004c154f7210 */ /* 0x000fc8000791e032 */
[----:B------:R-:W-:Y:S02]  /*5f40*/  IADD3.X R126, R182, R77, R183, P0, P1 ;  /* 0x0000004db67e7210 */ /* 0x000fe400007e24b7 */
[----:B------:R-:W-:-:S04]  /*5f50*/  IADD3 R115, P0, P1, R24, R76, R53 ;  /* 0x0000004c18737210 */ /* 0x000fc8000791e035 */
[----:B------:R-:W-:Y:S02]  /*5f60*/  IADD3.X R125, R176, R77, R177, P0, P1 ;  /* 0x0000004db07d7210 */ /* 0x000fe400007e24b1 */
[----:B------:R-:W-:Y:S01]  /*5f70*/  IADD3 R121, P0, P1, R27, R76, R56 ;  /* 0x0000004c1b797210 */ /* 0x000fe2000791e038 */
[----:B-1----:R-:W-:-:S03]  /*5f80*/  FFMA.FTZ R69, R117, R69, R64 ;  /* 0x0000004575457223 */ /* 0x002fc60000010040 */
[-C--:B------:R-:W-:Y:S02]  /*5f90*/  IADD3.X R122, R170, R77.reuse, R171, P0, P1 ;  /* 0x0000004daa7a7210 */ /* 0x080fe400007e24ab */
[----:B------:R-:W-:Y:S01]  /*5fa0*/  IADD3 R64, P1, P0, R30, R76, R59 ;  /* 0x0000004c1e407210 */ /* 0x000fe2000783e03b */
[----:B------:R-:W-:Y:S01]  /*5fb0*/  FFMA.FTZ R68, R116, R68, R65 ;  /* 0x0000004474447223 */ /* 0x000fe20000010041 */
[-C--:B------:R-:W-:Y:S02]  /*5fc0*/  IADD3 R129, P2, P3, R19, R76.reuse, R48 ;  /* 0x0000004c13817210 */ /* 0x080fe40007b5e030 */
[----:B------:R-:W-:Y:S02]  /*5fd0*/  IADD3.X R65, R164, R77, R165, P1, P0 ;  /* 0x0000004da4417210 */ /* 0x000fe40000fe04a5 */
[----:B------:R-:W-:Y:S02]  /*5fe0*/  LEA R140, P0, R128, c[0x0][0x180], 0x2 ;  /* 0x00006000808c7a11 */ /* 0x000fe400078010ff */
[----:B------:R-:W-:-:S02]  /*5ff0*/  IADD3 R78, P4, P5, R20, R76, R49 ;  /* 0x0000004c144e7210 */ /* 0x000fc40007d9e031 */
[----:B------:R-:W-:Y:S02]  /*6000*/  LEA.HI.X R141, R128, c[0x0][0x184], R131, 0x2, P0 ;  /* 0x00006100808d7a11 */ /* 0x000fe400000f1483 */
[-C--:B------:R-:W-:Y:S02]  /*6010*/  IADD3.X R130, R186, R77.reuse, R187, P2, P3 ;  /* 0x0000004dba827210 */ /* 0x080fe400017e64bb */
[C---:B------:R-:W-:Y:S02]  /*6020*/  LEA R132, P0, R129.reuse, c[0x0][0x180], 0x2 ;  /* 0x0000600081847a11 */ /* 0x040fe400078010ff */
[----:B------:R-:W-:Y:S01]  /*6030*/  IADD3.X R127, R184, R77, R185, P4, P5 ;  /* 0x0000004db87f7210 */ /* 0x000fe200027ea4b9 */
[----:B------:R-:W3:Y:S01]  /*6040*/  LDG.E.64.CONSTANT R140, [R140.64] ;  /* 0x0000000e8c8c7981 */ /* 0x000ee2000c1e9b00 */
[----:B------:R-:W-:Y:S02]  /*6050*/  LEA.HI.X R133, R129, c[0x0][0x184], R130, 0x2, P0 ;  /* 0x0000610081857a11 */ /* 0x000fe400000f1482 */
[----:B------:R-:W-:-:S02]  /*6060*/  IADD3 R112, P2, P3, R22, R76, R51 ;  /* 0x0000004c16707210 */ /* 0x000fc40007b5e033 */
[-C--:B------:R-:W-:Y:S02]  /*6070*/  IADD3 R113, P4, P5, R23, R76.reuse, R52 ;  /* 0x0000004c17717210 */ /* 0x080fe40007d9e034 */
[----:B------:R-:W-:Y:S01]  /*6080*/  LEA R134, P0, R78, c[0x0][0x180], 0x2 ;  /* 0x000060004e867a11 */ /* 0x000fe200078010ff */
[----:B------:R-:W3:Y:S01]  /*6090*/  LDG.E.64.CONSTANT R132, [R132.64] ;  /* 0x0000000e84847981 */ /* 0x000ee2000c1e9b00 */
[-C--:B------:R-:W-:Y:S02]  /*60a0*/  IADD3.X R116, R180, R77.reuse, R181, P2, P3 ;  /* 0x0000004db4747210 */ /* 0x080fe400017e64b5 */
[----:B------:R-:W-:Y:S02]  /*60b0*/  IADD3.X R114, R178, R77, R179, P4, P5 ;  /* 0x0000004db2727210 */ /* 0x000fe400027ea4b3 */
[----:B------:R-:W-:Y:S02]  /*60c0*/  LEA.HI.X R135, R78, c[0x0][0x184], R127, 0x2, P0 ;  /* 0x000061004e877a11 */ /* 0x000fe400000f147f */
[----:B------:R-:W-:-:S02]  /*60d0*/  IADD3 R117, P2, P3, R25, R76, R54 ;  /* 0x0000004c19757210 */ /* 0x000fc40007b5e036 */
[-C--:B------:R-:W-:Y:S02]  /*60e0*/  IADD3 R119, P5, P4, R26, R76.reuse, R55 ;  /* 0x0000004c1a777210 */ /* 0x080fe40007cbe037 */
[----:B------:R-:W-:Y:S01]  /*60f0*/  LEA R78, P0, R79, c[0x0][0x180], 0x2 ;  /* 0x000060004f4e7a11 */ /* 0x000fe200078010ff */
[----:B------:R-:W3:Y:S01]  /*6100*/  LDG.E.64.CONSTANT R134, [R134.64] ;  /* 0x0000000e86867981 */ /* 0x000ee2000c1e9b00 */
[-C--:B------:R-:W-:Y:S02]  /*6110*/  IADD3.X R118, R174, R77.reuse, R175, P2, P3 ;  /* 0x0000004dae767210 */ /* 0x080fe400017e64af */
[----:B------:R-:W-:Y:S02]  /*6120*/  IADD3.X R120, R172, R77, R173, P5, P4 ;  /* 0x0000004dac787210 */ /* 0x000fe40002fe84ad */
[-C--:B------:R-:W-:Y:S02]  /*6130*/  IADD3 R123, P2, P3, R28, R76.reuse, R57 ;  /* 0x0000004c1c7b7210 */ /* 0x080fe40007b5e039 */
[----:B------:R-:W-:-:S02]  /*6140*/  IADD3 R66, P5, P4, R29, R76, R58 ;  /* 0x0000004c1d427210 */ /* 0x000fc40007cbe03a */
[----:B------:R-:W-:Y:S02]  /*6150*/  LEA.HI.X R79, R79, c[0x0][0x184], R126, 0x2, P0 ;  /* 0x000061004f4f7a11 */ /* 0x000fe400000f147e */
[-C--:B------:R-:W-:Y:S02]  /*6160*/  IADD3.X R124, R168, R77.reuse, R169, P2, P3 ;  /* 0x0000004da87c7210 */ /* 0x080fe400017e64a9 */
[----:B------:R-:W-:Y:S02]  /*6170*/  IADD3.X R67, R166, R77, R167, P5, P4 ;  /* 0x0000004da6437210 */ /* 0x000fe40002fe84a7 */
[-C--:B0-----:R-:W-:Y:S01]  /*6180*/  IADD3 R60, P2, P3, R32, R76.reuse, R81 ;  /* 0x0000004c203c7210 */ /* 0x081fe20007b5e051 */
[----:B------:R-:W3:Y:S01]  /*6190*/  LDG.E.64.CONSTANT R78, [R78.64] ;  /* 0x0000000e4e4e7981 */ /* 0x000ee2000c1e9b00 */
[----:B------:R-:W-:Y:S02]  /*61a0*/  IADD3 R62, P4, P5, R31, R76, R80 ;  /* 0x0000004c1f3e7210 */ /* 0x000fe40007d9e050 */
[----:B------:R-:W-:-:S02]  /*61b0*/  LEA R76, P0, R112, c[0x0][0x180], 0x2 ;  /* 0x00006000704c7a11 */ /* 0x000fc400078010ff */
[-C--:B------:R-:W-:Y:S02]  /*61c0*/  IADD3.X R61, R160, R77.reuse, R161, P2, P3 ;  /* 0x0000004da03d7210 */ /* 0x080fe400017e64a1 */
[----:B------:R-:W-:Y:S02]  /*61d0*/  IADD3.X R63, R162, R77, R163, P4, P5 ;  /* 0x0000004da23f7210 */ /* 0x000fe400027ea4a3 */
[----:B------:R-:W-:Y:S02]  /*61e0*/  LEA.HI.X R77, R112, c[0x0][0x184], R116, 0x2, P0 ;  /* 0x00006100704d7a11 */ /* 0x000fe400000f1474 */
[----:B------:R-:W-:-:S04]  /*61f0*/  LEA R112, P0, R113, c[0x0][0x180], 0x2 ;  /* 0x0000600071707a11 */ /* 0x000fc800078010ff */
[----:B------:R-:W3:Y:S01]  /*6200*/  LDG.E.64.CONSTANT R76, [R76.64] ;  /* 0x0000000e4c4c7981 */ /* 0x000ee2000c1e9b00 */
[----:B------:R-:W-:Y:S02]  /*6210*/  LEA.HI.X R113, R113, c[0x0][0x184], R114, 0x2, P0 ;  /* 0x0000610071717a11 */ /* 0x000fe400000f1472 */
[----:B------:R-:W-:-:S04]  /*6220*/  LEA R114, P0, R115, c[0x0][0x180], 0x2 ;  /* 0x0000600073727a11 */ /* 0x000fc800078010ff */
[----:B------:R-:W-:Y:S01]  /*6230*/  LEA.HI.X R115, R115, c[0x0][0x184], R125, 0x2, P0 ;  /* 0x0000610073737a11 */ /* 0x000fe200000f147d */
[----:B------:R-:W3:Y:S01]  /*6240*/  LDG.E.64.CONSTANT R112, [R112.64] ;  /* 0x0000000e70707981 */ /* 0x000ee2000c1e9b00 */
        /* <DEDUP_REMOVED lines=23> */
[----:B------:R-:W3:Y:S04]  /*63c0*/  LDG.E.64.CONSTANT R128, [R128.64] ;  /* 0x0000000e80807981 */ /* 0x000ee8000c1e9b00 */
[----:B------:R-:W2:Y:S04]  /*63d0*/  LDS.128 R60, [R150+0xd0] ;  /* 0x0000d000963c7984 */ /* 0x000ea80000000c00 */
[----:B------:R-:W3:Y:S01]  /*63e0*/  LDG.E.64.CONSTANT R130, [R130.64] ;  /* 0x0000000e82827981 */ /* 0x000ee2000c1e9b00 */
[----:B-----5:R-:W-:-:S02]  /*63f0*/  FFMA.FTZ R65, R136, R70, R68 ;  /* 0x0000004688417223 */ /* 0x020fc40000010044 */
[----:B------:R-:W-:Y:S02]  /*6400*/  FFMA.FTZ R64, R137, R71, R69 ;  /* 0x0000004789407223 */ /* 0x000fe40000010045 */
[----:B--2---:R-:W-:Y:S02]  /*6410*/  FFMA.FTZ R69, R138, R60, R65 ;  /* 0x0000003c8a457223 */ /* 0x004fe40000010041 */
[----:B------:R-:W-:Y:S02]  /*6420*/  FFMA.FTZ R60, R139, R61, R64 ;  /* 0x0000003d8b3c7223 */ /* 0x000fe40000010040 */
[----:B------:R-:W0:Y:S01]  /*6430*/  LDS.128 R64, [R150+0xe0] ;  /* 0x0000e00096407984 */ /* 0x000e220000000c00 */
[----:B----4-:R-:W-:-:S04]  /*6440*/  FFMA.FTZ R69, R142, R62, R69 ;  /* 0x0000003e8e457223 */ /* 0x010fc80000010045 */
[----:B0-----:R-:W-:Y:S02]  /*6450*/  FFMA.FTZ R137, R144, R64, R69 ;  /* 0x0000004090897223 */ /* 0x001fe40000010045 */
[----:B------:R-:W0:Y:S01]  /*6460*/  LDS.128 R68, [R150+0xf0] ;  /* 0x0000f00096447984 */ /* 0x000e220000000c00 */
[----:B------:R-:W-:-:S04]  /*6470*/  FFMA.FTZ R60, R143, R63, R60 ;  /* 0x0000003f8f3c7223 */ /* 0x000fc8000001003c */
[----:B------:R-:W-:Y:S02]  /*6480*/  FFMA.FTZ R64, R145, R65, R60 ;  /* 0x0000004191407223 */ /* 0x000fe4000001003c */
[----:B------:R-:W1:Y:S02]  /*6490*/  LDS.128 R60, [R150+0x100] ;  /* 0x00010000963c7984 */ /* 0x000e640000000c00 */
[----:B---3--:R-:W-:Y:S02]  /*64a0*/  FFMA.FTZ R64, R75, R67, R64 ;  /* 0x000000434b407223 */ /* 0x008fe40000010040 */
[----:B------:R-:W-:Y:S02]  /*64b0*/  FFMA.FTZ R137, R74, R66, R137 ;  /* 0x000000424a897223 */ /* 0x000fe40000010089 */
[----:B0-----:R-:W-:Y:S02]  /*64c0*/  FFMA.FTZ R64, R147, R69, R64 ;  /* 0x0000004593407223 */ /* 0x001fe40000010040 */
[----:B------:R-:W-:-:S02]  /*64d0*/  FFMA.FTZ R137, R146, R68, R137 ;  /* 0x0000004492897223 */ /* 0x000fc40000010089 */
[----:B------:R-:W-:Y:S02]  /*64e0*/  FFMA.FTZ R68, R149, R71, R64 ;  /* 0x0000004795447223 */ /* 0x000fe40000010040 */
[----:B------:R-:W0:Y:S01]  /*64f0*/  LDS.128 R64, [R150+0x110] ;  /* 0x0001100096407984 */ /* 0x000e220000000c00 */
[----:B------:R-:W-:Y:S02]  /*6500*/  FFMA.FTZ R137, R148, R70, R137 ;  /* 0x0000004694897223 */ /* 0x000fe40000010089 */
[----:B-1----:R-:W-:Y:S02]  /*6510*/  FFMA.FTZ R68, R73, R61, R68 ;  /* 0x0000003d49447223 */ /* 0x002fe40000010044 */
[----:B------:R-:W-:Y:S02]  /*6520*/  FFMA.FTZ R137, R72, R60, R137 ;  /* 0x0000003c48897223 */ /* 0x000fe40000010089 */
[----:B------:R-:W1:Y:S02]  /*6530*/  LDS.128 R72, [R150+0x120] ;  /* 0x0001200096487984 */ /* 0x000e640000000c00 */
[----:B------:R-:W-:-:S02]  /*6540*/  FFMA.FTZ R137, R140, R62, R137 ;  /* 0x0000003e8c897223 */ /* 0x000fc40000010089 */
        /* <DEDUP_REMOVED lines=12> */
[----:B------:R-:W3:Y:S04]  /*6610*/  LDS.128 R72, [R150+0x160] ;  /* 0x0001600096487984 */ /* 0x000ee80000000c00 */
[----:B------:R-:W4:Y:S01]  /*6620*/  LDS.128 R76, [R150+0x170] ;  /* 0x00017000964c7984 */ /* 0x000f220000000c00 */
[----:B--2---:R-:W-:-:S02]  /*6630*/  FFMA.FTZ R137, R112, R60, R137 ;  /* 0x0000003c70897223 */ /* 0x004fc40000010089 */
[----:B------:R-:W-:Y:S02]  /*6640*/  FFMA.FTZ R132, R113, R61, R132 ;  /* 0x0000003d71847223 */ /* 0x000fe40000010084 */
[----:B------:R-:W-:Y:S02]  /*6650*/  FFMA.FTZ R137, R114, R62, R137 ;  /* 0x0000003e72897223 */ /* 0x000fe40000010089 */
[----:B------:R-:W-:Y:S02]  /*6660*/  FFMA.FTZ R132, R115, R63, R132 ;  /* 0x0000003f73847223 */ /* 0x000fe40000010084 */
        /* <DEDUP_REMOVED lines=13> */
[----:B------:R-:W-:Y:S01]  /*6740*/  FFMA.FTZ R132, R129, R77, R132 ;  /* 0x0000004d81847223 */ /* 0x000fe20000010084 */
[----:B------:R-:W-:Y:S01]  /*6750*/  ISETP.NE.AND P0, PT, R0, RZ, PT ;  /* 0x000000ff0000720c */ /* 0x000fe20003f05270 */
[----:B------:R-:W-:-:S02]  /*6760*/  FFMA.FTZ R78, R130, R78, R137 ;  /* 0x0000004e824e7223 */ /* 0x000fc40000010089 */
[----:B------:R-:W-:-:S04]  /*6770*/  FFMA.FTZ R79, R131, R79, R132 ;  /* 0x0000004f834f7223 */ /* 0x000fc80000010084 */
[----:B------:R-:W-:Y:S01]  /*6780*/  FADD.FTZ R79, R78, R79 ;  /* 0x0000004f4e4f7221 */ /* 0x000fe20000010000 */
[----:B------:R-:W-:Y:S05]  /*6790*/  BRA.DIV ~URZ, `(.L_x_22879) ;  /* 0x000062027f007947 */ /* 0x000fea000b800000 */
[----:B------:R0:W1:Y:S02]  /*67a0*/  SHFL.BFLY PT, R60, R79, 0x1, 0x1f ;  /* 0x0c201f004f3c7f89 */ /* 0x00006400000e0000 */
.L_x_22921:
[----:B------:R-:W-:Y:S05]  /*67b0*/  @P0 BRA `(.L_x_22880) ;  /* 0x0000014000000947 */ /* 0x000fea0003800000 */
[----:B------:R-:W-:Y:S01]  /*67c0*/  IMAD R62, R111, 0x10, R3 ;  /* 0x000000106f3e7824 */ /* 0x000fe200078e0203 */
[----:B------:R-:W-:Y:S01]  /*67d0*/  IADD3 R64, R3, -UR17, RZ ;  /* 0x8000001103407c10 */ /* 0x000fe2000fffe0ff */
[----:B------:R-:W-:Y:S02]  /*67e0*/  IMAD.U32 R61, RZ, RZ, UR16 ;  /* 0x00000010ff3d7e24 */ /* 0x000fe4000f8e00ff */
[----:B-1----:R-:W-:Y:S01]  /*67f0*/  FADD.FTZ R60, R79, R60 ;  /* 0x0000003c4f3c7221 */ /* 0x002fe20000010000 */
[C---:B------:R-:W-:Y:S01]  /*6800*/  ISETP.GE.AND P0, PT, R62.reuse, UR16, PT ;  /* 0x000000103e007c0c */ /* 0x040fe2000bf06270 */
[----:B------:R-:W-:Y:S01]  /*6810*/  IMAD R63, R111, 0x10, R64 ;  /* 0x000000106f3f7824 */ /* 0x000fe200078e0240 */
[----:B------:R-:W-:Y:S01]  /*6820*/  IADD3 R61, R62, 0x1, -R61 ;  /* 0x000000013e3d7810 */ /* 0x000fe20007ffe83d */
[----:B------:R-:W-:-:S05]  /*6830*/  FMUL.FTZ R60, R60, c[0x0][0x194] ;  /* 0x000065003c3c7a20 */ /* 0x000fca0000410000 */
[----:B------:R-:W1:Y:S02]  /*6840*/  I2F R61, R61 ;  /* 0x0000003d003d7306 */ /* 0x000e640000201400 */
[----:B-1----:R-:W-:-:S05]  /*6850*/  FFMA.FTZ R65, R61, UR4, R60 ;  /* 0x000000043d417c23 */ /* 0x002fca000801003c */
[----:B------:R-:W-:-:S05]  /*6860*/  FSEL R60, R65, RZ, !P0 ;  /* 0x000000ff413c7208 */ /* 0x000fca0004000000 */
[----:B------:R1:W-:Y:S01]  /*6870*/  STS [R63.X4+0x320], R60 ;  /* 0x0003203c3f007388 */ /* 0x0003e20000004800 */
[----:B------:R-:W-:Y:S05]  /*6880*/  @P0 BRA `(.L_x_22880) ;  /* 0x0000007000000947 */ /* 0x000fea0003800000 */
[----:B------:R-:W-:Y:S01]  /*6890*/  FMNMX.FTZ R2, R2, R65, !PT ;  /* 0x0000004102027209 */ /* 0x000fe20007810000 */
[----:B------:R-:W-:Y:S05]  /*68a0*/  BRA `(.L_x_22880) ;  /* 0x0000005000007947 */ /* 0x000fea0003800000 */
.L_x_22878:
[----:B------:R-:W-:-:S13]  /*68b0*/  ISETP.NE.AND P0, PT, R0, RZ, PT ;  /* 0x000000ff0000720c */ /* 0x000fda0003f05270 */
[----:B------:R-:W-:Y:S01]  /*68c0*/  @!P0 IADD3 R60, R3, -UR17, RZ ;  /* 0x80000011033c8c10 */ /* 0x000fe2000fffe0ff */
[----:B------:R-:W-:-:S04]  /*68d0*/  @!P0 IMAD.MOV.U32 R61, RZ, RZ, -0x800001 ;  /* 0xff7fffffff3d8424 */ /* 0x000fc800078e00ff */
[----:B------:R-:W-:-:S05]  /*68e0*/  @!P0 IMAD R60, R111, 0x10, R60 ;  /* 0x000000106f3c8824 */ /* 0x000fca00078e023c */
[----:B------:R0:W-:Y:S02]  /*68f0*/  @!P0 STS [R60.X4+0x320], R61 ;  /* 0x0003203d3c008388 */ /* 0x0001e40000004800 */
.L_x_22880:
[----:B------:R-:W-:Y:S05]  /*6900*/  BSYNC B1 ;  /* 0x0000000000017941 */ /* 0x000fea0003800000 */
.L_x_22877:
[----:B------:R-:W-:-:S04]  /*6910*/  IADD3 R111, R111, 0x4, RZ ;  /* 0x000000046f6f7810 */ /* 0x000fc80007ffe0ff */
[----:B------:R-:W-:-:S13]  /*6920*/  ISETP.GE.AND P0, PT, R111, UR10, PT ;  /* 0x0000000a6f007c0c */ /* 0x000fda000bf06270 */
[----:B01----:R-:W-:Y:S01]  /*6930*/  @P0 CALL.REL.NOINC `(.L_x_22869) ;  /* 0x0000001000000944 */ /* 0x003fe20003c00000 */
[----:B------:R-:W-:Y:S05]  /*6940*/  BRA `(.L_x_22881) ;  /* 0xffffe2e000007947 */ /* 0x000fea000383ffff */
.L_x_22869:
[----:B------:R-:W-:Y:S05]  /*6950*/  BSYNC B0 ;  /* 0x0000000000007941 */ /* 0x000fea0003800000 */
.L_x_22868:
[----:B------:R-:W-:Y:S05]  /*6960*/  BRA.DIV ~URZ, `(.L_x_22882) ;  /* 0x000060b27f007947 */ /* 0x000fea000b800000 */
[----:B------:R0:W1:Y:S02]  /*6970*/  SHFL.BFLY PT, R3, R2, 0x10, 0x1f ;  /* 0x0e001f0002037f89 */ /* 0x00006400000e0000 */
.L_x_22922:
[----:B-1----:R-:W-:Y:S01]  /*6980*/  FMNMX.FTZ R5, R3, R2, !PT ;  /* 0x0000000203057209 */ /* 0x002fe20007810000 */
[----:B------:R-:W-:Y:S05]  /*6990*/  BRA.DIV ~URZ, `(.L_x_22883) ;  /* 0x000061027f007947 */ /* 0x000fea000b800000 */
[----:B------:R-:W1:Y:S02]  /*69a0*/  SHFL.BFLY PT, R0, R5, 0x8, 0x1f ;  /* 0x0d001f0005007f89 */ /* 0x000e6400000e0000 */
[----:B-1----:R-:W-:-:S05]  /*69b0*/  FMNMX.FTZ R0, R5, R0, !PT ;  /* 0x0000000005007209 */ /* 0x002fca0007810000 */
[----:B------:R-:W1:Y:S02]  /*69c0*/  SHFL.BFLY PT, R3, R0, 0x4, 0x1f ;  /* 0x0c801f0000037f89 */ /* 0x000e6400000e0000 */
[----:B-1----:R-:W-:-:S05]  /*69d0*/  FMNMX.FTZ R3, R0, R3, !PT ;  /* 0x0000000300037209 */ /* 0x002fca0007810000 */
[----:B0-----:R0:W1:Y:S02]  /*69e0*/  SHFL.BFLY PT, R2, R3, 0x2, 0x1f ;  /* 0x0c401f0003027f89 */ /* 0x00106400000e0000 */
.L_x_22923:
[----:B------:R-:W2:Y:S04]  /*69f0*/  LDL R4, [R1] ;  /* 0x0000000001047983 */ /* 0x000ea80000100800 */
[----:B------:R-:W3:Y:S04]  /*6a00*/  S2R R0, SR_TID.X ;  /* 0x0000000000007919 */ /* 0x000ee80000002100 */
[----:B------:R-:W4:Y:S01]  /*6a10*/  S2R R5, SR_TID.X ;  /* 0x0000000000057919 */ /* 0x000f220000002100 */
[----:B-1----:R-:W-:Y:S02]  /*6a20*/  FMNMX.FTZ R2, R2, R3, !PT ;  /* 0x0000000302027209 */ /* 0x002fe40007810000 */
[----:B---3--:R-:W-:-:S04]  /*6a30*/  SHF.R.S32.HI R0, RZ, 0x1f, R0 ;  /* 0x0000001fff007819 */ /* 0x008fc80000011400 */
[----:B----4-:R-:W-:-:S04]  /*6a40*/  LEA.HI R0, R0, R5, RZ, 0x5 ;  /* 0x0000000500007211 */ /* 0x010fc800078f28ff */
[----:B------:R-:W-:Y:S01]  /*6a50*/  SHF.R.S32.HI R0, RZ, 0x5, R0 ;  /* 0x00000005ff007819 */ /* 0x000fe20000011400 */
[----:B------:R-:W-:Y:S01]  /*6a60*/  WARPSYNC 0xffffffff ;  /* 0xffffffff00007948 */ /* 0x000fe20003800000 */
[----:B--2---:R-:W-:-:S13]  /*6a70*/  ISETP.NE.AND P0, PT, R4, RZ, PT ;  /* 0x000000ff0400720c */ /* 0x004fda0003f05270 */
        /* <DEDUP_REMOVED lines=12> */
[----:B0-2---:R-:W0:Y:S02]  /*6b40*/  SHFL.BFLY PT, R3, R0, 0x2, 0x1f ;  /* 0x0c401f0000037f89 */ /* 0x005e2400000e0000 */
[----:B0-----:R-:W-:Y:S01]  /*6b50*/  FMNMX.FTZ R4, R3, R0, !PT ;  /* 0x0000000003047209 */ /* 0x001fe20007810000 */
[----:B------:R-:W-:Y:S01]  /*6b60*/  IMAD.MOV.U32 R0, RZ, RZ, RZ ;  /* 0x000000ffff007224 */ /* 0x000fe200078e00ff */
[----:B------:R-:W0:Y:S04]  /*6b70*/  S2R R3, SR_TID.X ;  /* 0x0000000000037919 */ /* 0x000e280000002100 */
[----:B------:R-:W1:Y:S01]  /*6b80*/  SHFL.BFLY PT, R5, R4, 0x1, 0x1f ;  /* 0x0c201f0004057f89 */ /* 0x000e6200000e0000 */
[----:B0-----:R-:W-:-:S02]  /*6b90*/  ISETP.GE.AND P1, PT, R3, UR4, PT ;  /* 0x0000000403007c0c */ /* 0x001fc4000bf26270 */
[----:B-1----:R-:W-:-:S06]  /*6ba0*/  FMNMX.FTZ R2, R4, R5, !PT ;  /* 0x0000000504027209 */ /* 0x002fcc0007810000 */
[----:B------:R-:W0:Y:S05]  /*6bb0*/  SHFL.IDX PT, R2, R2, RZ, 0x1f ;  /* 0x00001fff02027589 */ /* 0x000e2a00000e0000 */
        /* <DEDUP_REMOVED lines=20> */
.L_x_22888:
        /* <DEDUP_REMOVED lines=11> */
.L_x_22887:
[----:B------:R-:W-:Y:S05]  /*6db0*/  BSYNC B1 ;  /* 0x0000000000017941 */ /* 0x000fea0003800000 */
.L_x_22886:
        /* <DEDUP_REMOVED lines=11> */
.L_x_22891:
        /* <DEDUP_REMOVED lines=100> */
.L_x_22890:
[----:B------:R-:W-:Y:S05]  /*74b0*/  BSYNC B1 ;  /* 0x0000000000017941 */ /* 0x000fea0003800000 */
.L_x_22889:
        /* <DEDUP_REMOVED lines=55> */
.L_x_22893:
[----:B------:R-:W-:Y:S05]  /*7830*/  BSYNC B1 ;  /* 0x0000000000017941 */ /* 0x000fea0003800000 */
.L_x_22892:
        /* <DEDUP_REMOVED lines=26> */
.L_x_22885:
[----:B------:R-:W-:Y:S05]  /*79e0*/  BSYNC B0 ;  /* 0x0000000000007941 */ /* 0x000fea0003800000 */
.L_x_22884:
        /* <DEDUP_REMOVED lines=44> */
.L_x_22898:
        /* <DEDUP_REMOVED lines=8> */
.L_x_22897:
[----:B0-----:R-:W-:Y:S05]  /*7d30*/  BSYNC B1 ;  /* 0x0000000000017941 */ /* 0x001fea0003800000 */
.L_x_22896:
        /* <DEDUP_REMOVED lines=11> */
.L_x_22901:
        /* <DEDUP_REMOVED lines=52> */
.L_x_22900:
[----:B------:R-:W-:Y:S05]  /*8130*/  BSYNC B1 ;  /* 0x0000000000017941 */ /* 0x000fea0003800000 */
.L_x_22899:
        /* <DEDUP_REMOVED lines=31> */
.L_x_22903:
[----:B------:R-:W-:Y:S05]  /*8330*/  BSYNC B1 ;  /* 0x0000000000017941 */ /* 0x000fea0003800000 */
.L_x_22902:
        /* <DEDUP_REMOVED lines=14> */
.L_x_22895:
[----:B------:R-:W-:Y:S05]  /*8420*/  BSYNC B0 ;  /* 0x0000000000007941 */ /* 0x000fea0003800000 */
.L_x_22894:
[----:B------:R-:W2:Y:S04]  /*8430*/  S2R R4, SR_TID.X ;  /* 0x0000000000047919 */ /* 0x000ea80000002100 */
[----:B------:R-:W-:Y:S01]  /*8440*/  BAR.SYNC.DEFER_BLOCKING 0x0 ;  /* 0x0000000000007b1d */ /* 0x000fe20000010000 */
[----:B------:R-:W-:-:S05]  /*8450*/  ISETP.NE.AND P0, PT, R3, RZ, PT ;  /* 0x000000ff0300720c */ /* 0x000fca0003f05270 */
[----:B0-----:R-:W0:Y:S01]  /*8460*/  S2R R5, SR_TID.X ;  /* 0x0000000000057919 */ /* 0x001e220000002100 */
[----:B------:R-:W-:Y:S03]  /*8470*/  BSSY B0, `(.L_x_22904) ;  /* 0x0000021000007945 */ /* 0x000fe60003800000 */
[----:B------:R-:W3:Y:S01]  /*8480*/  S2R R0, SR_CTAID.Z ;  /* 0x0000000000007919 */ /* 0x000ee20000002700 */
[----:B--2---:R-:W-:-:S04]  /*8490*/  SHF.R.S32.HI R4, RZ, 0x1f, R4 ;  /* 0x0000001fff047819 */ /* 0x004fc80000011404 */
[----:B0-----:R-:W-:-:S04]  /*84a0*/  LEA.HI R4, R4, R5, RZ, 0x5 ;  /* 0x0000000504047211 */ /* 0x001fc800078f28ff */
[----:B------:R-:W-:-:S05]  /*84b0*/  SHF.R.S32.HI R4, RZ, 0x5, R4 ;  /* 0x00000005ff047819 */ /* 0x000fca0000011404 */
[----:B---3--:R-:W-:-:S05]  /*84c0*/  IMAD R0, R0, 0x20, R4 ;  /* 0x0000002000007824 */ /* 0x008fca00078e0204 */
[----:B------:R-:W-:Y:S01]  /*84d0*/  ISETP.GE.AND P1, PT, R0, UR10, PT ;  /* 0x0000000a00007c0c */ /* 0x000fe2000bf26270 */
[----:B------:R-:W-:Y:S07]  /*84e0*/  @P0 BRA `(.L_x_22905) ;  /* 0x0000019000000947 */ /* 0x000fee0003800000 */
[----:B------:R-:W0:Y:S01]  /*84f0*/  S2UR UR6, SR_CTAID.X ;  /* 0x00000000000679c3 */ /* 0x000e220000002500 */
[----:B------:R-:W-:Y:S02]  /*8500*/  ULDC UR4, c[0x0][0xc] ;  /* 0x0000030000047ab9 */ /* 0x000fe40000000800 */
[----:B------:R-:W-:Y:S02]  /*8510*/  UIMAD UR4, UR13, UR4, URZ ;  /* 0x000000040d0472a4 */ /* 0x000fe4000f8e023f */
[----:B------:R-:W-:Y:S02]  /*8520*/  ULDC UR7, c[0x0][0x14] ;  /* 0x0000050000077ab9 */ /* 0x000fe40000000800 */
[----:B------:R-:W-:Y:S02]  /*8530*/  UIMAD UR4, UR4, UR7, URZ ;  /* 0x00000007040472a4 */ /* 0x000fe4000f8e023f */
[----:B------:R-:W-:-:S02]  /*8540*/  USHF.R.S32.HI UR11, URZ, 0x1f, UR19 ;  /* 0x0000001f3f0b7899 */ /* 0x000fc40008011413 */
[----:B------:R-:W-:Y:S02]  /*8550*/  ULDC.64 UR20, c[0x0][0x168] ;  /* 0x00005a0000147ab9 */ /* 0x000fe40000000a00 */
[----:B------:R-:W-:Y:S02]  /*8560*/  ULDC.64 UR22, c[0x0][0x160] ;  /* 0x0000580000167ab9 */ /* 0x000fe40000000a00 */
        /* <DEDUP_REMOVED lines=17> */
.L_x_22905:
[----:B------:R-:W-:Y:S05]  /*8680*/  BSYNC B0 ;  /* 0x0000000000007941 */ /* 0x000fea0003800000 */
.L_x_22904:
        /* <DEDUP_REMOVED lines=17> */
.L_x_22907:
[----:B0-----:R-:W2:Y:S01]  /*87a0*/  LDL R6, [R1] ;  /* 0x0000000001067983 */ /* 0x001ea20000100800 */
[----:B------:R-:W-:Y:S01]  /*87b0*/  IABS R104, c[0x0][0x1e4] ;  /* 0x0000790000687a13 */ /* 0x000fe20000000000 */
[----:B------:R-:W-:Y:S01]  /*87c0*/  IMAD.U32 R131, RZ, RZ, UR12 ;  /* 0x0000000cff837e24 */ /* 0x000fe2000f8e00ff */
[----:B------:R-:W-:Y:S01]  /*87d0*/  CS2R R108, SRZ ;  /* 0x00000000006c7805 */ /* 0x000fe2000001ff00 */
[----:B------:R-:W-:Y:S01]  /*87e0*/  IMAD.MOV.U32 R132, RZ, RZ, c[0x0][0x1bc] ;  /* 0x00006f00ff847624 */ /* 0x000fe200078e00ff */
[----:B------:R-:W0:Y:S01]  /*87f0*/  I2F.RP R5, R104 ;  /* 0x0000006800057306 */ /* 0x000e220000209400 */
[----:B------:R-:W-:Y:S01]  /*8800*/  IMAD.U32 R137, RZ, RZ, UR5 ;  /* 0x00000005ff897e24 */ /* 0x000fe2000f8e00ff */
        /* <DEDUP_REMOVED lines=12> */
[----:B------:R-:W-:Y:S01]  /*88d0*/  IADD3 R131, R131, -c[0x0][0x1dc], RZ ;  /* 0x8000770083837a10 */ /* 0x000fe20007ffe0ff */
[----:B------:R-:W-:Y:S01]  /*88e0*/  IMAD.MOV.U32 R130, RZ, RZ, RZ ;  /* 0x000000ffff827224 */ /* 0x000fe200078e00ff */
[----:B0-----:R-:W0:Y:S01]  /*88f0*/  MUFU.RCP R5, R5 ;  /* 0x0000000500057308 */ /* 0x001e220000001000 */
[----:B------:R-:W-:-:S02]  /*8900*/  SHF.R.S32.HI R132, RZ, 0x1f, R132 ;  /* 0x0000001fff847819 */ /* 0x000fc40000011484 */
[----:B------:R-:W-:Y:S02]  /*8910*/  IADD3 R137, R137, -0x1, RZ ;  /* 0xffffffff89897810 */ /* 0x000fe40007ffe0ff */
[----:B0-----:R-:W-:-:S04]  /*8920*/  IADD3 R2, R5, 0xffffffe, RZ ;  /* 0x0ffffffe05027810 */ /* 0x001fc80007ffe0ff */
        /* <DEDUP_REMOVED lines=37> */
.L_x_22911:
        /* <DEDUP_REMOVED lines=76> */
[----:B0-----:R-:W-:Y:S02]  /*9040*/  LEA.HI.X.SX32 R22, R143, R98, 0x1, P0 ;  /* 0x000000628f167211 */ /* 0x001fe400000f0eff */
[----:B------:R-:W-:Y:S02]  /*9050*/  IADD3 R25, P0, R145, R92, RZ ;  /* 0x0000005c91197210 */ /* 0x000fe40007f1e0ff */
[----:B------:R-:W-:Y:S02]  /*9060*/  LEA.HI.X R21, R21, c[0x0][0x18c], R22, 0x2, P1 ;  /* 0x0000630015157a11 */ /* 0x000fe400008f1416 */
[----:B------:R-:W-:Y:S02]  /*9070*/  LEA R24, P1, R25, c[0x0][0x188], 0x2 ;  /* 0x0000620019187a11 */ /* 0x000fe400078210ff */
[----:B------:R-:W-:-:S02]  /*9080*/  LEA.HI.X.SX32 R26, R145, R98, 0x1, P0 ;  /* 0x00000062911a7211 */ /* 0x000fc400000f0eff */
[----:B------:R-:W5:Y:S02]  /*9090*/  LDG.E.128.CONSTANT R20, [R20.64] ;  /* 0x0000000e14147981 */ /* 0x000f64000c1e9d00 */
        /* <DEDUP_REMOVED lines=84> */
[----:B------:R-:W-:Y:S01]  /*95e0*/  IADD3 R97, P0, R133, R92, RZ ;  /* 0x0000005c85617210 */ /* 0x000fe20007f1e0ff */
[----:B------:R-:W5:Y:S01]  /*95f0*/  LDG.E.128.CONSTANT R88, [R88.64] ;  /* 0x0000000e58587981 */ /* 0x000f62000c1e9d00 */
[----:B------:R-:W-:Y:S02]  /*9600*/  LEA.HI.X R95, R93, c[0x0][0x18c], R96, 0x2, P1 ;  /* 0x000063005d5f7a11 */ /* 0x000fe400008f1460 */
[----:B------:R-:W-:Y:S02]  /*9610*/  LEA R96, P1, R97, c[0x0][0x188], 0x2 ;  /* 0x0000620061607a11 */ /* 0x000fe400078210ff */
[----:B------:R-:W-:-:S02]  /*9620*/  LEA.HI.X.SX32 R98, R133, R98, 0x1, P0 ;  /* 0x0000006285627211 */ /* 0x000fc400000f0eff */
[----:B------:R-:W5:Y:S02]  /*9630*/  LDG.E.128.CONSTANT R92, [R94.64] ;  /* 0x0000000e5e5c7981 */ /* 0x000f64000c1e9d00 */
[----:B------:R-:W-:-:S06]  /*9640*/  LEA.HI.X R97, R97, c[0x0][0x18c], R98, 0x2, P1 ;  /* 0x0000630061617a11 */ /* 0x000fcc00008f1462 */
[----:B------:R-:W5:Y:S01]  /*9650*/  LDG.E.128.CONSTANT R96, [R96.64] ;  /* 0x0000000e60607981 */ /* 0x000f62000c1e9d00 */
        /* <DEDUP_REMOVED lines=12> */
[----:B------:R-:W-:Y:S02]  /*9720*/  @!P1 IADD3 R101, R134, 0x1, RZ ;  /* 0x0000000186659810 */ /* 0x000fe40007ffe0ff */
[----:B--2---:R-:W-:Y:S02]  /*9730*/  @!P1 FSEL R4, R4, RZ, !P2 ;  /* 0x000000ff04049208 */ /* 0x004fe40005000000 */
[----:B------:R-:W-:Y:S02]  /*9740*/  @!P1 ISETP.GE.AND P2, PT, R100, UR16, PT ;  /* 0x0000001064009c0c */ /* 0x000fe4000bf46270 */
[----:B------:R-:W-:-:S02]  /*9750*/  @!P1 IADD3 R100, R134, 0x2, RZ ;  /* 0x0000000286649810 */ /* 0x000fc40007ffe0ff */
[----:B------:R-:W-:Y:S02]  /*9760*/  @!P1 FSEL R7, R7, RZ, !P6 ;  /* 0x000000ff07079208 */ /* 0x000fe40007000000 */
[----:B------:R-:W-:Y:S02]  /*9770*/  @!P1 ISETP.GE.AND P6, PT, R100, UR16, PT ;  /* 0x0000001064009c0c */ /* 0x000fe4000bfc6270 */
[----:B------:R-:W-:Y:S02]  /*9780*/  @!P1 IADD3 R100, R134, 0x1, RZ ;  /* 0x0000000186649810 */ /* 0x000fe40007ffe0ff */
[----:B---3--:R-:W-:Y:S02]  /*9790*/  @!P1 FSEL R9, R9, RZ, !P0 ;  /* 0x000000ff09099208 */ /* 0x008fe40004000000 */
[----:B------:R-:W-:Y:S02]  /*97a0*/  @!P1 ISETP.GE.AND P0, PT, R100, UR16, PT ;  /* 0x0000001064009c0c */ /* 0x000fe4000bf06270 */
        /* <DEDUP_REMOVED lines=10> */
[----:B----4-:R-:W-:Y:S02]  /*9850*/  @!P1 FSEL R13, R13, RZ, !P4 ;  /* 0x000000ff0d0d9208 */ /* 0x010fe40006000000 */
        /* <DEDUP_REMOVED lines=9> */
[----:B-----5:R-:W-:Y:S02]  /*98f0*/  @!P1 FSEL R17, R17, RZ, !P0 ;  /* 0x000000ff11119208 */ /* 0x020fe40004000000 */
        /* <DEDUP_REMOVED lines=158> */
[----:B------:R-:W-:Y:S02]  /*a2e0*/  @!P1 IADD3 R138, R134, 0x2, RZ ;  /* 0x00000002868a9810 */ /* 0x000fe40007ffe0ff */
[----:B------:R-:W-:Y:S02]  /*a2f0*/  @!P1 FSEL R79, R79, RZ, !P5 ;  /* 0x000000ff4f4f9208 */ /* 0x000fe40006800000 */
        /* <DEDUP_REMOVED lines=12> */
[----:B------:R-:W-:-:S02]  /*a3c0*/  @!P1 FSEL R85, R85, RZ, !P4 ;  /* 0x000000ff55559208 */ /* 0x000fc40006000000 */
[----:B------:R-:W-:Y:S02]  /*a3d0*/  @!P1 ISETP.GE.AND P6, PT, R136, UR16, PT ;  /* 0x0000001088009c0c */ /* 0x000fe4000bfc6270 */
[----:B------:R-:W-:Y:S02]  /*a3e0*/  @!P1 ISETP.GE.AND P2, PT, R138, UR16, PT ;  /* 0x000000108a009c0c */ /* 0x000fe4000bf46270 */
[C---:B------:R-:W-:Y:S02]  /*a3f0*/  @!P1 ISETP.GE.AND P4, PT, R134.reuse, UR16, PT ;  /* 0x0000001086009c0c */ /* 0x040fe4000bf86270 */
[C---:B------:R-:W-:Y:S02]  /*a400*/  @!P1 IADD3 R136, R134.reuse, 0x2, RZ ;  /* 0x0000000286889810 */ /* 0x040fe40007ffe0ff */
[----:B------:R-:W-:Y:S02]  /*a410*/  @!P1 IADD3 R138, R134, 0x2, RZ ;  /* 0x00000002868a9810 */ /* 0x000fe40007ffe0ff */
[----:B------:R-:W-:-:S02]  /*a420*/  @!P1 FSEL R83, R83, RZ, !P3 ;  /* 0x000000ff53539208 */ /* 0x000fc40005800000 */
        /* <DEDUP_REMOVED lines=9> */
[----:B------:R-:W-:Y:S02]  /*a4c0*/  @!P1 ISETP.GE.AND P5, PT, R136, UR16, PT ;  /* 0x0000001088009c0c */ /* 0x000fe4000bfa6270 */
[----:B------:R-:W-:Y:S02]  /*a4d0*/  @!P1 ISETP.GE.AND P0, PT, R138, UR16, PT ;  /* 0x000000108a009c0c */ /* 0x000fe4000bf06270 */
[----:B------:R-:W-:-:S02]  /*a4e0*/  @!P1 FSEL R94, R94, RZ, !P4 ;  /* 0x000000ff5e5e9208 */ /* 0x000fc40006000000 */
[C---:B------:R-:W-:Y:S02]  /*a4f0*/  @!P1 IADD3 R136, R134.reuse, 0x3, RZ ;  /* 0x0000000386889810 */ /* 0x040fe40007ffe0ff */
[C---:B------:R-:W-:Y:S02]  /*a500*/  @!P1 ISETP.GE.AND P4, PT, R134.reuse, UR16, PT ;  /* 0x0000001086009c0c */ /* 0x040fe4000bf86270 */
[----:B------:R-:W-:Y:S02]  /*a510*/  @!P1 FSEL R93, R93, RZ, !P5 ;  /* 0x000000ff5d5d9208 */ /* 0x000fe40006800000 */
[----:B------:R-:W-:Y:S02]  /*a520*/  @!P1 IADD3 R134, R134, 0x2, RZ ;  /* 0x0000000286869810 */ /* 0x000fe40007ffe0ff */
[----:B------:R-:W-:Y:S01]  /*a530*/  @!P1 FSEL R97, R97, RZ, !P0 ;  /* 0x000000ff61619208 */ /* 0x000fe20004000000 */
[C---:B0-----:R-:W-:Y:S01]  /*a540*/  FMUL.FTZ R9, R101.reuse, R9 ;  /* 0x0000000965097220 */ /* 0x041fe20000410000 */
        /* <DEDUP_REMOVED lines=129> */
.L_x_22910:
[----:B------:R-:W-:Y:S05]  /*ad60*/  BSYNC B1 ;  /* 0x0000000000017941 */ /* 0x000fea0003800000 */
.L_x_22909:
[----:B------:R-:W-:-:S04]  /*ad70*/  IADD3 R0, R0, 0x4, RZ ;  /* 0x0000000400007810 */ /* 0x000fc80007ffe0ff */
[----:B------:R-:W-:-:S13]  /*ad80*/  ISETP.GE.AND P0, PT, R0, UR10, PT ;  /* 0x0000000a00007c0c */ /* 0x000fda000bf06270 */
[----:B------:R-:W-:Y:S01]  /*ad90*/  @P0 CALL.REL.NOINC `(.L_x_22908) ;  /* 0x0000001000000944 */ /* 0x000fe20003c00000 */
[----:B------:R-:W-:Y:S05]  /*ada0*/  BRA `(.L_x_22911) ;  /* 0xffffddd000007947 */ /* 0x000fea000383ffff */
.L_x_22908:
[----:B------:R-:W-:Y:S05]  /*adb0*/  BSYNC B0 ;  /* 0x0000000000007941 */ /* 0x000fea0003800000 */
.L_x_22906:
[----:B------:R-:W2:Y:S01]  /*adc0*/  LDL.LU R24, [R1] ;  /* 0x0000000001187983 */ /* 0x000ea20000300800 */
[----:B------:R-:W-:Y:S03]  /*add0*/  BSSY B0, `(.L_x_22912) ;  /* 0x000008f000007945 */ /* 0x000fe60003800000 */
[----:B------:R-:W3:Y:S04]  /*ade0*/  SHFL.BFLY PT, R0, R127, 0x2, 0x1f ;  /* 0x0c401f007f007f89 */ /* 0x000ee800000e0000 */
[----:B------:R-:W4:Y:S04]  /*adf0*/  SHFL.BFLY PT, R3, R130, 0x2, 0x1f ;  /* 0x0c401f0082037f89 */ /* 0x000f2800000e0000 */
[----:B0-----:R-:W0:Y:S04]  /*ae00*/  SHFL.BFLY PT, R2, R125, 0x2, 0x1f ;  /* 0x0c401f007d027f89 */ /* 0x001e2800000e0000 */
[----:B------:R-:W5:Y:S04]  /*ae10*/  S2R R22, SR_TID.X ;  /* 0x0000000000167919 */ /* 0x000f680000002100 */
        /* <DEDUP_REMOVED lines=8> */
[----:B-----5:R-:W-:-:S03]  /*aea0*/  LOP3.LUT R2, R22, 0xffffffc0, RZ, 0xc0, !PT ;  /* 0xffffffc016027812 */ /* 0x020fc600078ec0ff */
[----:B------:R-:W5:Y:S01]  /*aeb0*/  SHFL.BFLY PT, R11, R106, 0x2, 0x1f ;  /* 0x0c401f006a0b7f89 */ /* 0x000f6200000e0000 */
[----:B-1----:R-:W-:-:S03]  /*aec0*/  FADD.FTZ R105, R4, R105 ;  /* 0x0000006904697221 */ /* 0x002fc60000010000 */
[----:B------:R-:W1:Y:S01]  /*aed0*/  SHFL.BFLY PT, R6, R123, 0x2, 0x1f ;  /* 0x0c401f007b067f89 */ /* 0x000e6200000e0000 */
[----:B------:R-:W-:Y:S01]  /*aee0*/  LOP3.LUT R4, R22, 0xffffffe0, RZ, 0xc0, !PT ;  /* 0xffffffe016047812 */ /* 0x000fe200078ec0ff */
[----:B------:R-:W-:Y:S02]  /*aef0*/  FADD.FTZ R25, R25, R110 ;  /* 0x0000006e19197221 */ /* 0x000fe40000010000 */
        /* <DEDUP_REMOVED lines=27> */
[----:B------:R-:W1:Y:S01]  /*b0b0*/  S2R R29, SR_TID.X ;  /* 0x00000000001d7919 */ /* 0x000e620000002100 */
[----:B------:R-:W-:-:S03]  /*b0c0*/  FADD.FTZ R21, R21, R114 ;  /* 0x0000007215157221 */ /* 0x000fc60000010000 */
[----:B------:R-:W1:Y:S01]  /*b0d0*/  S2R R31, SR_TID.X ;  /* 0x00000000001f7919 */ /* 0x000e620000002100 */
[----:B---3--:R-:W-:Y:S02]  /*b0e0*/  FADD.FTZ R113, R16, R113 ;  /* 0x0000007110717221 */ /* 0x008fe40000010000 */
[----:B----4-:R-:W-:Y:S01]  /*b0f0*/  FADD.FTZ R23, R23, R112 ;  /* 0x0000007017177221 */ /* 0x010fe20000010000 */
[----:B------:R-:W3:Y:S01]  /*b100*/  SHFL.BFLY PT, R6, R7, 0x1, 0x1f ;  /* 0x0c201f0007067f89 */ /* 0x000ee200000e0000 */
[----:B0-----:R-:W-:-:S03]  /*b110*/  FADD.FTZ R111, R18, R111 ;  /* 0x0000006f126f7221 */ /* 0x001fc60000010000 */
[----:B------:R-:W0:Y:S01]  /*b120*/  SHFL.BFLY PT, R8, R125, 0x1, 0x1f ;  /* 0x0c201f007d087f89 */ /* 0x000e2200000e0000 */
[----:B-----5:R-:W-:-:S03]  /*b130*/  FADD.FTZ R109, R20, R109 ;  /* 0x0000006d146d7221 */ /* 0x020fc60000010000 */
[----:B------:R-:W4:Y:S01]  /*b140*/  SHFL.BFLY PT, R10, R9, 0x1, 0x1f ;  /* 0x0c201f00090a7f89 */ /* 0x000f2200000e0000 */
[----:B-1----:R-:W-:-:S03]  /*b150*/  FADD.FTZ R27, R27, R108 ;  /* 0x0000006c1b1b7221 */ /* 0x002fc60000010000 */
[----:B------:R-:W1:Y:S01]  /*b160*/  SHFL.BFLY PT, R12, R11, 0x1, 0x1f ;  /* 0x0c201f000b0c7f89 */ /* 0x000e6200000e0000 */
[----:B------:R-:W-:-:S03]  /*b170*/  SHF.R.S32.HI R29, RZ, 0x1f, R29 ;  /* 0x0000001fff1d7819 */ /* 0x000fc6000001141d */
[----:B------:R-:W5:Y:S01]  /*b180*/  SHFL.BFLY PT, R14, R105, 0x1, 0x1f ;  /* 0x0c201f00690e7f89 */ /* 0x000f6200000e0000 */
[----:B------:R-:W-:-:S03]  /*b190*/  LEA.HI R29, R29, R31, RZ, 0x5 ;  /* 0x0000001f1d1d7211 */ /* 0x000fc600078f28ff */
[----:B------:R-:W5:Y:S01]  /*b1a0*/  SHFL.BFLY PT, R16, R123, 0x1, 0x1f ;  /* 0x0c201f007b107f89 */ /* 0x000f6200000e0000 */
[----:B------:R-:W-:-:S03]  /*b1b0*/  SHF.R.S32.HI R29, RZ, 0x5, R29 ;  /* 0x00000005ff1d7819 */ /* 0x000fc6000001141d */
[----:B------:R-:W5:Y:S01]  /*b1c0*/  SHFL.BFLY PT, R18, R13, 0x1, 0x1f ;  /* 0x0c201f000d127f89 */ /* 0x000f6200000e0000 */
[----:B---3--:R-:W-:-:S03]  /*b1d0*/  FADD.FTZ R55, R7, R6 ;  /* 0x0000000607377221 */ /* 0x008fc60000010000 */
[----:B------:R-:W3:Y:S01]  /*b1e0*/  SHFL.BFLY PT, R20, R121, 0x1, 0x1f ;  /* 0x0c201f0079147f89 */ /* 0x000ee200000e0000 */
[----:B0-----:R-:W-:-:S03]  /*b1f0*/  FADD.FTZ R125, R125, R8 ;  /* 0x000000087d7d7221 */ /* 0x001fc60000010000 */
[----:B------:R-:W0:Y:S01]  /*b200*/  SHFL.BFLY PT, R26, R17, 0x1, 0x1f ;  /* 0x0c201f00111a7f89 */ /* 0x000e2200000e0000 */
[----:B----4-:R-:W-:-:S03]  /*b210*/  FADD.FTZ R57, R9, R10 ;  /* 0x0000000a09397221 */ /* 0x010fc60000010000 */
[----:B------:R-:W4:Y:S01]  /*b220*/  SHFL.BFLY PT, R28, R117, 0x1, 0x1f ;  /* 0x0c201f00751c7f89 */ /* 0x000f2200000e0000 */
[----:B-1----:R-:W-:-:S03]  /*b230*/  FADD.FTZ R59, R11, R12 ;  /* 0x0000000c0b3b7221 */ /* 0x002fc60000010000 */
[----:B------:R-:W1:Y:S01]  /*b240*/  SHFL.BFLY PT, R30, R19, 0x1, 0x1f ;  /* 0x0c201f00131e7f89 */ /* 0x000e6200000e0000 */
[----:B-----5:R-:W-:-:S03]  /*b250*/  FADD.FTZ R105, R105, R14 ;  /* 0x0000000e69697221 */ /* 0x020fc60000010000 */
[----:B------:R-:W5:Y:S01]  /*b260*/  SHFL.BFLY PT, R32, R115, 0x1, 0x1f ;  /* 0x0c201f0073207f89 */ /* 0x000f6200000e0000 */
[----:B------:R-:W-:-:S03]  /*b270*/  FADD.FTZ R123, R123, R16 ;  /* 0x000000107b7b7221 */ /* 0x000fc60000010000 */
[----:B------:R-:W5:Y:S01]  /*b280*/  SHFL.BFLY PT, R34, R21, 0x1, 0x1f ;  /* 0x0c201f0015227f89 */ /* 0x000f6200000e0000 */
[----:B------:R-:W-:-:S03]  /*b290*/  FADD.FTZ R61, R13, R18 ;  /* 0x000000120d3d7221 */ /* 0x000fc60000010000 */
        /* <DEDUP_REMOVED lines=9> */
[----:B-----5:R-:W-:Y:S02]  /*b330*/  FADD.FTZ R115, R115, R32 ;  /* 0x0000002073737221 */ /* 0x020fe40000010000 */
[----:B------:R-:W-:Y:S02]  /*b340*/  FADD.FTZ R69, R21, R34 ;  /* 0x0000002215457221 */ /* 0x000fe40000010000 */
[----:B------:R-:W-:Y:S02]  /*b350*/  FADD.FTZ R113, R113, R36 ;  /* 0x0000002471717221 */ /* 0x000fe40000010000 */
[----:B---3--:R-:W-:Y:S02]  /*b360*/  FADD.FTZ R71, R23, R38 ;  /* 0x0000002617477221 */ /* 0x008fe40000010000 */
[----:B0-----:R-:W-:Y:S02]  /*b370*/  FADD.FTZ R111, R111, R40 ;  /* 0x000000286f6f7221 */ /* 0x001fe40000010000 */
[----:B----4-:R-:W-:-:S02]  /*b380*/  FADD.FTZ R109, R109, R42 ;  /* 0x0000002a6d6d7221 */ /* 0x010fc40000010000 */
[----:B-1----:R-:W-:Y:S01]  /*b390*/  FADD.FTZ R75, R27, R44 ;  /* 0x0000002c1b4b7221 */ /* 0x002fe20000010000 */
[----:B--2---:R-:W-:Y:S01]  /*b3a0*/  LOP3.LUT R0, R24, 0x3, RZ, 0xc0, !PT ;  /* 0x0000000318007812 */ /* 0x004fe200078ec0ff */
[----:B------:R-:W-:Y:S03]  /*b3b0*/  BAR.SYNC.DEFER_BLOCKING 0x0 ;  /* 0x0000000000007b1d */ /* 0x000fe60000010000 */
[----:B------:R-:W-:Y:S02]  /*b3c0*/  ISETP.NE.AND P2, PT, R0, RZ, PT ;  /* 0x000000ff0000720c */ /* 0x000fe40003f45270 */
[----:B------:R-:W-:Y:S02]  /*b3d0*/  SHF.R.S32.HI R0, RZ, 0x1f, R24 ;  /* 0x0000001fff007819 */ /* 0x000fe40000011418 */
[----:B------:R-:W-:Y:S02]  /*b3e0*/  ISETP.NE.OR P5, PT, R2, 0x40, P2 ;  /* 0x000000400200780c */ /* 0x000fe400017a5670 */
[----:B------:R-:W-:-:S02]  /*b3f0*/  LEA.HI R43, R0, R24, RZ, 0x2 ;  /* 0x00000018002b7211 */ /* 0x000fc400078f10ff */
[----:B------:R-:W0:Y:S01]  /*b400*/  SHFL.BFLY PT, R0, R3, 0x1, 0x1f ;  /* 0x0c201f0003007f89 */ /* 0x000e2200000e0000 */
[----:B------:R-:W-:Y:S02]  /*b410*/  IADD3 R2, R22, 0x1f, RZ ;  /* 0x0000001f16027810 */ /* 0x000fe40007ffe0ff */
[----:B------:R-:W-:Y:S01]  /*b420*/  ISETP.NE.OR P4, PT, R4, 0x20, P2 ;  /* 0x000000200400780c */ /* 0x000fe20001785670 */
[----:B------:R-:W1:Y:S01]  /*b430*/  SHFL.BFLY PT, R24, R119, 0x1, 0x1f ;  /* 0x0c201f0077187f89 */ /* 0x000e6200000e0000 */
[C---:B------:R-:W-:Y:S02]  /*b440*/  ISETP.GT.OR P0, PT, R22.reuse, 0x3f, P2 ;  /* 0x0000003f1600780c */ /* 0x040fe40001704670 */
[----:B------:R-:W-:Y:S01]  /*b450*/  ISETP.GT.OR P1, PT, R22, 0x1f, P2 ;  /* 0x0000001f1600780c */ /* 0x000fe20001724670 */
[----:B------:R-:W2:Y:S01]  /*b460*/  SHFL.BFLY PT, R4, R127, 0x1, 0x1f ;  /* 0x0c201f007f047f89 */ /* 0x000ea200000e0000 */
[----:B------:R-:W-:Y:S02]  /*b470*/  ISETP.GT.U32.AND P3, PT, R2, 0x3e, PT ;  /* 0x0000003e0200780c */ /* 0x000fe40003f64070 */
[----:B------:R-:W-:Y:S01]  /*b480*/  SHF.R.S32.HI R43, RZ, 0x2, R43 ;  /* 0x00000002ff2b7819 */ /* 0x000fe2000001142b */
[----:B------:R-:W3:Y:S04]  /*b490*/  SHFL.BFLY PT, R2, R5, 0x1, 0x1f ;  /* 0x0c201f0005027f89 */ /* 0x000ee800000e0000 */
[----:B------:R-:W4:Y:S01]  /*b4a0*/  SHFL.BFLY PT, R22, R15, 0x1, 0x1f ;  /* 0x0c201f000f167f89 */ /* 0x000f2200000e0000 */
[----:B0-----:R-:W-:-:S03]  /*b4b0*/  FADD.FTZ R51, R3, R0 ;  /* 0x0000000003337221 */ /* 0x001fc60000010000 */
[----:B------:R-:W0:Y:S01]  /*b4c0*/  SHFL.BFLY PT, R0, R25, 0x1, 0x1f ;  /* 0x0c201f0019007f89 */ /* 0x000e2200000e0000 */
[----:B-1----:R-:W-:Y:S02]  /*b4d0*/  FADD.FTZ R119, R119, R24 ;  /* 0x0000001877777221 */ /* 0x002fe40000010000 */
[----:B--2---:R-:W-:Y:S02]  /*b4e0*/  FADD.FTZ R127, R127, R4 ;  /* 0x000000047f7f7221 */ /* 0x004fe40000010000 */
[----:B---3--:R-:W-:Y:S02]  /*b4f0*/  FADD.FTZ R53, R5, R2 ;  /* 0x0000000205357221 */ /* 0x008fe40000010000 */
[----:B----4-:R-:W-:Y:S02]  /*b500*/  FADD.FTZ R63, R15, R22 ;  /* 0x000000160f3f7221 */ /* 0x010fe40000010000 */
[----:B0-----:R-:W-:Y:S02]  /*b510*/  FADD.FTZ R73, R25, R0 ;  /* 0x0000000019497221 */ /* 0x001fe40000010000 */
        /* <DEDUP_REMOVED lines=26> */
.L_x_22913:
[----:B------:R-:W-:Y:S05]  /*b6c0*/  BSYNC B0 ;  /* 0x0000000000007941 */ /* 0x000fea0003800000 */
.L_x_22912:
        /* <DEDUP_REMOVED lines=51> */
.L_x_22915:
[----:B------:R-:W-:Y:S05]  /*ba00*/  BSYNC B0 ;  /* 0x0000000000007941 */ /* 0x000fea0003800000 */
.L_x_22914:
        /* <DEDUP_REMOVED lines=27> */
.L_x_22917:
[----:B------:R-:W-:Y:S05]  /*bbc0*/  BSYNC B0 ;  /* 0x0000000000007941 */ /* 0x000fea0003800000 */
.L_x_22916:
        /* <DEDUP_REMOVED lines=51> */
.L_x_22919:
[----:B------:R-:W-:Y:S05]  /*bf00*/  BSYNC B0 ;  /* 0x0000000000007941 */ /* 0x000fea0003800000 */
.L_x_22918:
[----:B------:R-:W-:Y:S06]  /*bf10*/  BAR.SYNC.DEFER_BLOCKING 0x0 ;  /* 0x0000000000007b1d */ /* 0x000fec0000010000 */
[----:B------:R-:W-:Y:S05]  /*bf20*/  @P3 EXIT ;  /* 0x000000000000394d */ /* 0x000fea0003800000 */
[----:B------:R-:W-:Y:S05]  /*bf30*/  @P2 EXIT ;  /* 0x000000000000294d */ /* 0x000fea0003800000 */
[----:B------:R-:W2:Y:S01]  /*bf40*/  S2UR UR4, SR_CTAID.Z ;  /* 0x00000000000479c3 */ /* 0x000ea20000002700 */
[----:B------:R-:W-:Y:S01]  /*bf50*/  ULDC UR7, c[0x0][0x14] ;  /* 0x0000050000077ab9 */ /* 0x000fe20000000800 */
[C---:B01----:R-:W-:Y:S01]  /*bf60*/  IADD3 R0, R43.reuse, 0x8, RZ ;  /* 0x000000082b007810 */ /* 0x043fe20007ffe0ff */
[----:B------:R-:W-:Y:S01]  /*bf70*/  ULDC UR6, c[0x0][0xc] ;  /* 0x0000030000067ab9 */ /* 0x000fe20000000800 */
[C---:B------:R-:W-:Y:S01]  /*bf80*/  IADD3 R3, R43.reuse, 0x18, RZ ;  /* 0x000000182b037810 */ /* 0x040fe20007ffe0ff */
[----:B------:R-:W-:Y:S01]  /*bf90*/  UIMAD UR7, UR7, 0xc0, URZ ;  /* 0x000000c0070778a4 */ /* 0x000fe2000f8e023f */
[----:B------:R-:W-:Y:S01]  /*bfa0*/  IADD3 R2, R43, 0x10, RZ ;  /* 0x000000102b027810 */ /* 0x000fe20007ffe0ff */
[----:B------:R-:W-:Y:S01]  /*bfb0*/  UIMAD UR6, UR13, UR6, URZ ;  /* 0x000000060d0672a4 */ /* 0x000fe2000f8e023f */
[----:B------:R-:W0:Y:S03]  /*bfc0*/  S2UR UR5, SR_CTAID.X ;  /* 0x00000000000579c3 */ /* 0x000e260000002500 */
[----:B------:R-:W-:-:S04]  /*bfd0*/  UIMAD UR6, UR6, UR7, URZ ;  /* 0x00000007060672a4 */ /* 0x000fc8000f8e023f */
[----:B------:R-:W-:Y:S02]  /*bfe0*/  USHF.R.S32.HI UR9, URZ, 0x1f, UR6 ;  /* 0x0000001f3f097899 */ /* 0x000fe40008011406 */
[----:B--2---:R-:W-:Y:S02]  /*bff0*/  UIMAD UR4, UR4, 0xc0, URZ ;  /* 0x000000c0040478a4 */ /* 0x004fe4000f8e023f */
[----:B0-----:R-:W-:Y:S02]  /*c000*/  UIMAD UR5, UR5, UR7, URZ ;  /* 0x00000007050572a4 */ /* 0x001fe4000f8e023f */
        /* <DEDUP_REMOVED lines=11> */
[----:B------:R-:W-:Y:S02]  /*c0c0*/  LEA.HI.X.SX32 R10, R2, UR7, 0x1, P2 ;  /* 0x00000007020a7c11 */ /* 0x000fe400090f0eff */
[----:B------:R-:W-:Y:S02]  /*c0d0*/  LEA R4, P1, R5, c[0x0][0x170], 0x2 ;  /* 0x00005c0005047a11 */ /* 0x000fe400078210ff */
[----:B------:R-:W-:Y:S02]  /*c0e0*/  LEA.HI.X.SX32 R14, R43, UR7, 0x1, P0 ;  /* 0x000000072b0e7c11 */ /* 0x000fe400080f0eff */
[----:B------:R-:W-:-:S02]  /*c0f0*/  LEA R6, P2, R7, c[0x0][0x170], 0x2 ;  /* 0x00005c0007067a11 */ /* 0x000fc400078410ff */
[----:B------:R-:W-:Y:S02]  /*c100*/  LEA R2, P0, R11, c[0x0][0x170], 0x2 ;  /* 0x00005c000b027a11 */ /* 0x000fe400078010ff */
[----:B------:R-:W-:Y:S02]  /*c110*/  LEA.HI.X R9, R9, c[0x0][0x174], R0, 0x2, P3 ;  /* 0x00005d0009097a11 */ /* 0x000fe400018f1400 */
[----:B------:R-:W-:Y:S02]  /*c120*/  LEA.HI.X R5, R5, c[0x0][0x174], R12, 0x2, P1 ;  /* 0x00005d0005057a11 */ /* 0x000fe400008f140c */
[----:B------:R-:W-:Y:S02]  /*c130*/  IADD3 R0, R43, 0x20, RZ ;  /* 0x000000202b007810 */ /* 0x000fe40007ffe0ff */
        /* <DEDUP_REMOVED lines=47> */
[----:B------:R-:W-:Y:S02]  /*c430*/  IADD3 R0, R43, 0x60, RZ ;  /* 0x000000602b007810 */ /* 0x000fe40007ffe0ff */
[----:B------:R-:W-:Y:S02]  /*c440*/  LEA.HI.X R23, R23, c[0x0][0x174], R26, 0x2, P2 ;  /* 0x00005d0017177a11 */ /* 0x000fe400010f141a */
[----:B------:R-:W-:Y:S02]  /*c450*/  IADD3 R28, R43, 0x78, RZ ;  /* 0x000000782b1c7810 */ /* 0x000fe40007ffe0ff */
[----:B------:R-:W-:Y:S02]  /*c460*/  LEA.HI.X R19, R27, c[0x0][0x174], R30, 0x2, P0 ;  /* 0x00005d001b137a11 */ /* 0x000fe400000f141e */
[----:B------:R-:W-:-:S02]  /*c470*/  IADD3 R26, R43, 0x68, RZ ;  /* 0x000000682b1a7810 */ /* 0x000fc40007ffe0ff */
        /* <DEDUP_REMOVED lines=13> */
[----:B------:R-:W-:Y:S02]  /*c550*/  LEA.HI.X.SX32 R34, R27, UR7, 0x1, P2 ;  /* 0x000000071b227c11 */ /* 0x000fe400090f0eff */
[----:B------:R-:W-:Y:S02]  /*c560*/  LEA R26, P0, R35, c[0x0][0x170], 0x2 ;  /* 0x00005c00231a7a11 */ /* 0x000fe400078010ff */
[----:B------:R-:W-:-:S02]  /*c570*/  LEA R28, P1, R29, c[0x0][0x170], 0x2 ;  /* 0x00005c001d1c7a11 */ /* 0x000fc400078210ff */
[----:B------:R-:W-:Y:S02]  /*c580*/  LEA R30, P2, R31, c[0x0][0x170], 0x2 ;  /* 0x00005c001f1e7a11 */ /* 0x000fe400078410ff */
[----:B------:R-:W-:Y:S02]  /*c590*/  LEA.HI.X R33, R33, c[0x0][0x174], R0, 0x2, P3 ;  /* 0x00005d0021217a11 */ /* 0x000fe400018f1400 */
[----:B------:R-:W-:Y:S02]  /*c5a0*/  LEA.HI.X R27, R35, c[0x0][0x174], R38, 0x2, P0 ;  /* 0x00005d00231b7a11 */ /* 0x000fe400000f1426 */
[----:B------:R-:W-:Y:S02]  /*c5b0*/  LEA.HI.X R29, R29, c[0x0][0x174], R36, 0x2, P1 ;  /* 0x00005d001d1d7a11 */ /* 0x000fe400008f1424 */
[----:B------:R-:W-:Y:S01]  /*c5c0*/  IADD3 R0, R43, 0x80, RZ ;  /* 0x000000802b007810 */ /* 0x000fe20007ffe0ff */
[----:B------:R-:W-:Y:S01]  /*c5d0*/  STG.E [R26.64], R119 ;  /* 0x000000771a007986 */ /* 0x000fe2000c10190e */
[----:B------:R-:W-:-:S02]  /*c5e0*/  LEA.HI.X R31, R31, c[0x0][0x174], R34, 0x2, P2 ;  /* 0x00005d001f1f7a11 */ /* 0x000fc400010f1422 */
[C---:B------:R-:W-:Y:S01]  /*c5f0*/  IADD3 R35, R43.reuse, 0x90, RZ ;  /* 0x000000902b237810 */ /* 0x040fe20007ffe0ff */
[----:B------:R-:W-:Y:S01]  /*c600*/  STG.E [R28.64], R65 ;  /* 0x000000411c007986 */ /* 0x000fe2000c10190e */
[C---:B------:R-:W-:Y:S02]  /*c610*/  IADD3 R36, R43.reuse, 0x98, RZ ;  /* 0x000000982b247810 */ /* 0x040fe40007ffe0ff */
[----:B------:R-:W-:Y:S01]  /*c620*/  IADD3 R34, R43, 0x88, RZ ;  /* 0x000000882b227810 */ /* 0x000fe20007ffe0ff */
[----:B------:R-:W-:Y:S01]  /*c630*/  STG.E [R30.64], R117 ;  /* 0x000000751e007986 */ /* 0x000fe2000c10190e */
[----:B------:R-:W-:Y:S02]  /*c640*/  IADD3 R45, P0, R0, UR4, RZ ;  /* 0x00000004002d7c10 */ /* 0x000fe4000ff1e0ff */
[----:B------:R-:W-:Y:S01]  /*c650*/  IADD3 R39, P2, R35, UR4, RZ ;  /* 0x0000000423277c10 */ /* 0x000fe2000ff5e0ff */
[----:B------:R-:W-:Y:S01]  /*c660*/  STG.E [R32.64], R67 ;  /* 0x0000004320007986 */ /* 0x000fe2000c10190e */
[----:B------:R-:W-:-:S02]  /*c670*/  IADD3 R41, P3, R36, UR4, RZ ;  /* 0x0000000424297c10 */ /* 0x000fc4000ff7e0ff */
[----:B------:R-:W-:Y:S02]  /*c680*/  IADD3 R37, P1, R34, UR4, RZ ;  /* 0x0000000422257c10 */ /* 0x000fe4000ff3e0ff */
[----:B------:R-:W-:Y:S02]  /*c690*/  LEA.HI.X.SX32 R46, R0, UR7, 0x1, P0 ;  /* 0x00000007002e7c11 */ /* 0x000fe400080f0eff */
[----:B------:R-:W-:Y:S02]  /*c6a0*/  LEA.HI.X.SX32 R42, R35, UR7, 0x1, P2 ;  /* 0x00000007232a7c11 */ /* 0x000fe400090f0eff */
[----:B------:R-:W-:Y:S02]  /*c6b0*/  LEA.HI.X.SX32 R0, R36, UR7, 0x1, P3 ;  /* 0x0000000724007c11 */ /* 0x000fe400098f0eff */
[----:B------:R-:W-:Y:S02]  /*c6c0*/  LEA.HI.X.SX32 R44, R34, UR7, 0x1, P1 ;  /* 0x00000007222c7c11 */ /* 0x000fe400088f0eff */
[----:B------:R-:W-:-:S02]  /*c6d0*/  LEA R38, P2, R39, c[0x0][0x170], 0x2 ;  /* 0x00005c0027267a11 */ /* 0x000fc400078410ff */
[----:B------:R-:W-:Y:S02]  /*c6e0*/  LEA R40, P3, R41, c[0x0][0x170], 0x2 ;  /* 0x00005c0029287a11 */ /* 0x000fe400078610ff */
[----:B------:R-:W-:Y:S02]  /*c6f0*/  LEA R36, P1, R37, c[0x0][0x170], 0x2 ;  /* 0x00005c0025247a11 */ /* 0x000fe400078210ff */
[----:B------:R-:W-:Y:S02]  /*c700*/  LEA R34, P0, R45, c[0x0][0x170], 0x2 ;  /* 0x00005c002d227a11 */ /* 0x000fe400078010ff */
[----:B------:R-:W-:Y:S02]  /*c710*/  LEA.HI.X R39, R39, c[0x0][0x174], R42, 0x2, P2 ;  /* 0x00005d0027277a11 */ /* 0x000fe400010f142a */
[----:B------:R-:W-:Y:S02]  /*c720*/  LEA.HI.X R41, R41, c[0x0][0x174], R0, 0x2, P3 ;  /* 0x00005d0029297a11 */ /* 0x000fe400018f1400 */
[----:B------:R-:W-:-:S02]  /*c730*/  LEA.HI.X R37, R37, c[0x0][0x174], R44, 0x2, P1 ;  /* 0x00005d0025257a11 */ /* 0x000fc400008f142c */
[C---:B------:R-:W-:Y:S02]  /*c740*/  IADD3 R0, R43.reuse, 0xa0, RZ ;  /* 0x000000a02b007810 */ /* 0x040fe40007ffe0ff */
        /* <DEDUP_REMOVED lines=29> */
.L_x_22873:
[----:B------:R-:W-:Y:S01]  /*c920*/  IMAD.MOV.U32 R62, RZ, RZ, R79 ;  /* 0x000000ffff3e7224 */ /* 0x000fe200078e004f */
[----:B------:R-:W-:Y:S01]  /*c930*/  MOV R60, 0xc980 ;  /* 0x0000c980003c7802 */ /* 0x000fe20000000f00 */
[----:B------:R-:W-:-:S02]  /*c940*/  IMAD.MOV.U32 R63, RZ, RZ, 0x1 ;  /* 0x00000001ff3f7424 */ /* 0x000fc400078e00ff */
[----:B------:R-:W-:Y:S02]  /*c950*/  IMAD.MOV.U32 R64, RZ, RZ, 0x1f ;  /* 0x0000001fff407424 */ /* 0x000fe400078e00ff */
[----:B------:R-:W-:Y:S02]  /*c960*/  IMAD.MOV.U32 R65, RZ, RZ, -0x1 ;  /* 0xffffffffff417424 */ /* 0x000fe400078e00ff */
[----:B------:R-:W-:Y:S05]  /*c970*/  CALL.REL.NOINC `($__internal_406_$__cuda_sm70_shflsync_bfly_p) ;  /* 0x0000028000007944 */ /* 0x000fea0003c00000 */
[----:B-1----:R-:W-:Y:S01]  /*c980*/  IMAD.MOV.U32 R60, RZ, RZ, R62 ;  /* 0x000000ffff3c7224 */ /* 0x002fe200078e003e */
[----:B0-----:R-:W-:Y:S05]  /*c990*/  BRA `(.L_x_22920) ;  /* 0xffff813000007947 */ /* 0x001fea000383ffff */
.L_x_22879:
[----:B------:R-:W-:Y:S01]  /*c9a0*/  IMAD.MOV.U32 R62, RZ, RZ, R79 ;  /* 0x000000ffff3e7224 */ /* 0x000fe200078e004f */
[----:B------:R-:W-:Y:S01]  /*c9b0*/  MOV R60, 0xca00 ;  /* 0x0000ca00003c7802 */ /* 0x000fe20000000f00 */
[----:B------:R-:W-:Y:S02]  /*c9c0*/  IMAD.MOV.U32 R63, RZ, RZ, 0x1 ;  /* 0x00000001ff3f7424 */ /* 0x000fe400078e00ff */
[----:B------:R-:W-:Y:S02]  /*c9d0*/  IMAD.MOV.U32 R64, RZ, RZ, 0x1f ;  /* 0x0000001fff407424 */ /* 0x000fe400078e00ff */
[----:B------:R-:W-:Y:S02]  /*c9e0*/  IMAD.MOV.U32 R65, RZ, RZ, -0x1 ;  /* 0xffffffffff417424 */ /* 0x000fe400078e00ff */
[----:B------:R-:W-:Y:S05]  /*c9f0*/  CALL.REL.NOINC `($__internal_406_$__cuda_sm70_shflsync_bfly_p) ;  /* 0x0000020000007944 */ /* 0x000fea0003c00000 */
[----:B-1----:R-:W-:Y:S01]  /*ca00*/  IMAD.MOV.U32 R60, RZ, RZ, R62 ;  /* 0x000000ffff3c7224 */ /* 0x002fe200078e003e */
[----:B0-----:R-:W-:Y:S05]  /*ca10*/  BRA `(.L_x_22921) ;  /* 0xffff9d9000007947 */ /* 0x001fea000383ffff */
.L_x_22882:
        /* <DEDUP_REMOVED lines=8> */
.L_x_22883:
[----:B------:R-:W-:Y:S01]  /*caa0*/  IMAD.MOV.U32 R62, RZ, RZ, R5 ;  /* 0x000000ffff3e7224 */ /* 0x000fe200078e0005 */
[----:B------:R-:W-:Y:S01]  /*cab0*/  MOV R60, 0xcb00 ;  /* 0x0000cb00003c7802 */ /* 0x000fe20000000f00 */
[----:B------:R-:W-:Y:S02]  /*cac0*/  IMAD.MOV.U32 R63, RZ, RZ, 0x8 ;  /* 0x00000008ff3f7424 */ /* 0x000fe400078e00ff */
[----:B------:R-:W-:Y:S02]  /*cad0*/  IMAD.MOV.U32 R64, RZ, RZ, 0x1f ;  /* 0x0000001fff407424 */ /* 0x000fe400078e00ff */
[----:B------:R-:W-:Y:S02]  /*cae0*/  IMAD.MOV.U32 R65, RZ, RZ, -0x1 ;  /* 0xffffffffff417424 */ /* 0x000fe400078e00ff */
[----:B0-----:R-:W-:Y:S05]  /*caf0*/  CALL.REL.NOINC `($__internal_406_$__cuda_sm70_shflsync_bfly_p) ;  /* 0x0000010000007944 */ /* 0x001fea0003c00000 */
[----:B-1----:R-:W-:Y:S01]  /*cb00*/  FMNMX.FTZ R3, R5, R62, !PT ;  /* 0x0000003e05037209 */ /* 0x002fe20007810000 */
[----:B0-----:R-:W-:Y:S01]  /*cb10*/  IMAD.MOV.U32 R63, RZ, RZ, 0x4 ;  /* 0x00000004ff3f7424 */ /* 0x001fe200078e00ff */
[----:B------:R-:W-:Y:S01]  /*cb20*/  MOV R60, 0xcb70 ;  /* 0x0000cb70003c7802 */ /* 0x000fe20000000f00 */
[----:B------:R-:W-:-:S02]  /*cb30*/  IMAD.MOV.U32 R64, RZ, RZ, 0x1f ;  /* 0x0000001fff407424 */ /* 0x000fc400078e00ff */
[----:B------:R-:W-:Y:S02]  /*cb40*/  IMAD.MOV.U32 R65, RZ, RZ, -0x1 ;  /* 0xffffffffff417424 */ /* 0x000fe400078e00ff */
[----:B------:R-:W-:Y:S02]  /*cb50*/  IMAD.MOV.U32 R62, RZ, RZ, R3 ;  /* 0x000000ffff3e7224 */ /* 0x000fe400078e0003 */
[----:B------:R-:W-:Y:S05]  /*cb60*/  CALL.REL.NOINC `($__internal_406_$__cuda_sm70_shflsync_bfly_p) ;  /* 0x0000009000007944 */ /* 0x000fea0003c00000 */
[----:B-1----:R-:W-:Y:S01]  /*cb70*/  FMNMX.FTZ R3, R3, R62, !PT ;  /* 0x0000003e03037209 */ /* 0x002fe20007810000 */
[----:B0-----:R-:W-:Y:S01]  /*cb80*/  IMAD.MOV.U32 R63, RZ, RZ, 0x2 ;  /* 0x00000002ff3f7424 */ /* 0x001fe200078e00ff */
[----:B------:R-:W-:Y:S01]  /*cb90*/  MOV R60, 0xcbe0 ;  /* 0x0000cbe0003c7802 */ /* 0x000fe20000000f00 */
[----:B------:R-:W-:Y:S02]  /*cba0*/  IMAD.MOV.U32 R64, RZ, RZ, 0x1f ;  /* 0x0000001fff407424 */ /* 0x000fe400078e00ff */
[----:B------:R-:W-:Y:S02]  /*cbb0*/  IMAD.MOV.U32 R65, RZ, RZ, -0x1 ;  /* 0xffffffffff417424 */ /* 0x000fe400078e00ff */
[----:B------:R-:W-:Y:S02]  /*cbc0*/  IMAD.MOV.U32 R62, RZ, RZ, R3 ;  /* 0x000000ffff3e7224 */ /* 0x000fe400078e0003 */
[----:B------:R-:W-:Y:S05]  /*cbd0*/  CALL.REL.NOINC `($__internal_406_$__cuda_sm70_shflsync_bfly_p) ;  /* 0x0000002000007944 */ /* 0x000fea0003c00000 */
[----:B-1----:R-:W-:Y:S01]  /*cbe0*/  IMAD.MOV.U32 R2, RZ, RZ, R62 ;  /* 0x000000ffff027224 */ /* 0x002fe200078e003e */
[----:B0-----:R-:W-:Y:S05]  /*cbf0*/  BRA `(.L_x_22923) ;  /* 0xffff9df000007947 */ /* 0x001fea000383ffff */
        .weak           $__internal_406_$__cuda_sm70_shflsync_bfly_p
        .type           $__internal_406_$__cuda_sm70_shflsync_bfly_p,@function
        .size           $__internal_406_$__cuda_sm70_shflsync_bfly_p,(.L_x_25067 - $__internal_406_$__cuda_sm70_shflsync_bfly_p)
$__internal_406_$__cuda_sm70_shflsync_bfly_p:
[----:B------:R-:W-:Y:S01]  /*cc00*/  IMAD.MOV.U32 R61, RZ, RZ, 0x0 ;  /* 0x00000000ff3d7424 */ /* 0x000fe200078e00ff */
[----:B------:R-:W-:Y:S04]  /*cc10*/  WARPSYNC R65 ;  /* 0x0000004100007348 */ /* 0x000fe80003800000 */
[----:B------:R0:W1:Y:S01]  /*cc20*/  SHFL.BFLY PT, R62, R62, R63, R64 ;  /* 0x0c00003f3e3e7389 */ /* 0x00006200000e0040 */
[----:B------:R-:W-:Y:S05]  /*cc30*/  RET.REL.NODEC R60 `(_ZN4vllm25paged_attention_v2_kernelIffLi192ELi16ELi128ELNS_18Fp8KVCacheDataTypeE0ELb1ELi512EEEvPfS2_PT_PKS3_PKT0_S9_ifPKiSB_iPKfiiiSD_SD_iiiii) ;  /* 0xffff33c03c007950 */ /* 0x000fea0003c3ffff */
.L_x_22924:
        /* <DEDUP_REMOVED lines=12> */
.L_x_25067:


//--------------------- .text._ZN4vllm25paged_attention_v2_kernelIffLi128ELi16ELi128ELNS_18Fp8KVCacheDataTypeE0ELb1ELi512EEEvPfS2_PT_PKS3_PKT0_S9_ifPKiSB_iPKfiiiSD_SD_iiiii --------------------------
	.section	.text._ZN4vllm25paged_attention_v2_kernelIffLi128ELi16ELi128ELNS_18Fp8KVCacheDataTypeE0ELb1ELi512EEEvPfS2_PT_PKS3_PKT0_S9_ifPKiSB_iPKfiiiSD_SD_iiiii,"ax",@progbits
	.sectioninfo	@"SHI_REGISTERS=168"
	.align	128
        .global         _ZN4vllm25paged_attention_v2_kernelIffLi128ELi16ELi128ELNS_18Fp8KVCacheDataTypeE0ELb1ELi512EEEvPfS2_PT_PKS3_PKT0_S9_ifPKiSB_iPKfiiiSD_SD_iiiii
        .type           _ZN4vllm25paged_attention_v2_kernelIffLi128ELi16ELi128ELNS_18Fp8KVCacheDataTypeE0ELb1ELi512EEEvPfS2_PT_PKS3_PKT0_S9_ifPKiSB_iPKfiiiSD_SD_iiiii,@function
        .size           _ZN4vllm25paged_attention_v2_kernelIffLi128ELi16ELi128ELNS_18Fp8KVCacheDataTypeE0ELb1ELi512EEEvPfS2_PT_PKS3_PKT0_S9_ifPKiSB_iPKfiiiSD_SD_iiiii,(.L_x_25068 - _ZN4vllm25paged_attention_v2_kernelIffLi128ELi16ELi128ELNS_18Fp8KVCacheDataTypeE0ELb1ELi512EEEvPfS2_PT_PKS3_PKT0_S9_ifPKiSB_iPKfiiiSD_SD_iiiii)
        .other          _ZN4vllm25paged_attention_v2_kernelIffLi128ELi16ELi128ELNS_18Fp8KVCacheDataTypeE0ELb1ELi512EEEvPfS2_PT_PKS3_PKT0_S9_ifPKiSB_iPKfiiiSD_SD_iiiii,@"STO_CUDA_ENTRY STV_DEFAULT"
_ZN4vllm25paged_attention_v2_kernelIffLi128ELi16ELi128ELNS_18Fp8KVCacheDataTypeE0ELb1ELi512EEEvPfS2_PT_PKS3_PKT0_S9_ifPKiSB_iPKfiiiSD_SD_iiiii:
.text._ZN4vllm25paged_attention_v2_kernelIffLi128ELi16ELi128ELNS_18Fp8KVCacheDataTypeE0ELb1ELi512EEEvPfS2_PT_PKS3_PKT0_S9_ifPKiSB_iPKfiiiSD_SD_iiiii:
        /* <DEDUP_REMOVED lines=62> */
[----:B------:R-:W-:-:S05]  /*03e0*/  SHF.R.S32.HI R7, RZ, 0x1, R4 ;  /* 0x00000001ff077819 */ /* 0x000fca0000011404 */
[----:B------:R-:W-:Y:S01]  /*03f0*/  @!P1 IMAD.IADD R0, R0, 0x1, -R5 ;  /* 0x0000000100009824 */ /* 0x000fe200078e0a05 */
[----:B------:R-:W-:Y:S02]  /*0400*/  @!P1 IADD3 R2, R2, 0x1, RZ ;  /* 0x0000000102029810 */ /* 0x000fe40007ffe0ff */
[----:B------:R-:W-:Y:S02]  /*0410*/  ISETP.NE.AND P1, PT, R9, RZ, PT ;  /* 0x000000ff0900720c */ /* 0x000fe40003f25270 */
[----:B------:R-:W-:Y:S02]  /*0420*/  ISETP.GE.U32.AND P0, PT, R0, R5, PT ;  /* 0x000000050000720c */ /* 0x000fe40003f06070 */
[----:B------:R-:W-:Y:S02]  /*0430*/  IADD3 R0, R156, 0xf, RZ ;  /* 0x0000000f9c007810 */ /* 0x000fe40007ffe0ff */
[----:B------:R-:W-:Y:S02]  /*0440*/  LOP3.LUT R5, R4, 0xfffffffe, RZ, 0xc0, !PT ;  /* 0xfffffffe04057812 */ /* 0x000fe400078ec0ff */
[----:B------:R-:W-:-:S03]  /*0450*/  SHF.R.S32.HI R3, RZ, 0x1f, R0 ;  /* 0x0000001fff037819 */ /* 0x000fc60000011400 */
[----:B------:R-:W-:Y:S01]  /*0460*/  IMAD.IADD R150, R74, 0x1, -R5 ;  /* 0x000000014a967824 */ /* 0x000fe200078e0a05 */
[----:B------:R-:W-:-:S03]  /*0470*/  LEA.HI R3, R3, R0, RZ, 0x4 ;  /* 0x0000000003037211 */ /* 0x000fc600078f20ff */
[----:B------:R-:W-:Y:S02]  /*0480*/  @P0 IADD3 R2, R2, 0x1, RZ ;  /* 0x0000000102020810 */ /* 0x000fe40007ffe0ff */
[----:B------:R-:W-:Y:S02]  /*0490*/  SHF.R.S32.HI R154, RZ, 0x4, R3 ;  /* 0x00000004ff9a7819 */ /* 0x000fe40000011403 */
[----:B------:R-:W-:Y:S01]  /*04a0*/  SHF.R.S32.HI R3, RZ, 0x1f, R74 ;  /* 0x0000001fff037819 */ /* 0x000fe2000001144a */
[----:B------:R-:W-:Y:S01]  /*04b0*/  IMAD.MOV.U32 R0, RZ, RZ, R2 ;  /* 0x000000ffff007224 */ /* 0x000fe200078e0002 */
        /* <DEDUP_REMOVED lines=36> */
.L_x_22929:
        /* <DEDUP_REMOVED lines=11> */
.L_x_22928:
[----:B------:R-:W-:Y:S05]  /*07b0*/  BSYNC B1 ;  /* 0x0000000000017941 */ /* 0x000fea0003800000 */
.L_x_22927:
        /* <DEDUP_REMOVED lines=10> */
.L_x_22930:
        /* <DEDUP_REMOVED lines=17> */
.L_x_22926:
[----:B------:R-:W-:Y:S05]  /*0970*/  BSYNC B0 ;  /* 0x0000000000007941 */ /* 0x000fea0003800000 */
.L_x_22925:
        /* <DEDUP_REMOVED lines=8> */
[----:B------:R-:W-:-:S02]  /*0a00*/  LOP3.LUT R4, R4, c[0x0][0x1e4], RZ, 0x3c, !PT ;  /* 0x0000790004047a12 */ /* 0x000fc400078e3cff */
[----:B------:R-:W-:Y:S01]  /*0a10*/  SHF.R.S32.HI R73, RZ, 0x1f, R149 ;  /* 0x0000001fff497819 */ /* 0x000fe20000011495 */
        /* <DEDUP_REMOVED lines=8> */
[----:B------:R-:W-:Y:S02]  /*0aa0*/  @!P3 IMAD.MOV R5, RZ, RZ, -c[0x0][0x1e8] ;  /* 0x80007a00ff05b624 */ /* 0x000fe400078e02ff */
        /* <DEDUP_REMOVED lines=17> */
[----:B------:R-:W-:-:S02]  /*0bc0*/  ISETP.GE.AND P0, PT, R148, R155, PT ;  /* 0x0000009b9400720c */ /* 0x000fc40003f06270 */
[----:B------:R-:W-:Y:S01]  /*0bd0*/  IADD3 R3, R4, 0x1, RZ ;  /* 0x0000000104037810 */ /* 0x000fe20007ffe0ff */
[----:B------:R-:W-:Y:S01]  /*0be0*/  @!P2 IMAD.MOV R2, RZ, RZ, -R2 ;  /* 0x000000ffff02a224 */ /* 0x000fe200078e0a02 */
[----:B------:R-:W-:-:S09]  /*0bf0*/  @!P1 LOP3.LUT R2, RZ, c[0x0][0x1e4], RZ, 0x33, !PT ;  /* 0x00007900ff029a12 */ /* 0x000fd200078e33ff */
        /* <DEDUP_REMOVED lines=9> */
[----:B------:R-:W-:Y:S02]  /*0c90*/  LOP3.LUT R4, R4, 0xfffffff0, RZ, 0xc0, !PT ;  /* 0xfffffff004047812 */ /* 0x000fe400078ec0ff */
[----:B------:R-:W-:Y:S01]  /*0ca0*/  SHF.R.S32.HI R9, RZ, 0x1f, R144 ;  /* 0x0000001fff097819 */ /* 0x000fe20000011490 */
[----:B------:R-:W-:Y:S01]  /*0cb0*/  IMAD.SHL.U32 R137, R8, 0x2, RZ ;  /* 0x0000000208897824 */ /* 0x000fe200078e00ff */
[----:B------:R-:W-:Y:S01]  /*0cc0*/  SHF.R.S32.HI R12, RZ, 0x1f, R139 ;  /* 0x0000001fff0c7819 */ /* 0x000fe2000001148b */
[----:B------:R-:W-:Y:S01]  /*0cd0*/  IMAD.IADD R146, R7, 0x1, -R4 ;  /* 0x0000000107927824 */ /* 0x000fe200078e0a04 */
[----:B------:R-:W-:-:S02]  /*0ce0*/  IADD3 R7, R150, 0x4, RZ ;  /* 0x0000000496077810 */ /* 0x000fc40007ffe0ff */
[----:B------:R-:W-:Y:S01]  /*0cf0*/  SHF.R.S32.HI R14, RZ, 0x1f, R137 ;  /* 0x0000001fff0e7819 */ /* 0x000fe20000011489 */
[----:B------:R-:W-:Y:S01]  /*0d00*/  IMAD.SHL.U32 R161, R146, 0x4, RZ ;  /* 0x0000000492a17824 */ /* 0x000fe200078e00ff */
[----:B------:R-:W-:Y:S01]  /*0d10*/  LEA.HI R9, R9, R144, RZ, 0x2 ;  /* 0x0000009009097211 */ /* 0x000fe200078f10ff */
[----:B------:R-:W-:Y:S01]  /*0d20*/  IMAD.SHL.U32 R141, R7, 0x2, RZ ;  /* 0x00000002078d7824 */ /* 0x000fe200078e00ff */
[----:B------:R-:W-:Y:S01]  /*0d30*/  LEA.HI R12, R12, R139, RZ, 0x2 ;  /* 0x0000008b0c0c7211 */ /* 0x000fe200078f10ff */
[----:B------:R-:W-:Y:S01]  /*0d40*/  IMAD.IADD R145, R146, 0x1, -R145 ;  /* 0x0000000192917824 */ /* 0x000fe200078e0a91 */
[----:B------:R-:W-:Y:S02]  /*0d50*/  LEA.HI R14, R14, R137, RZ, 0x2 ;  /* 0x000000890e0e7211 */ /* 0x000fe400078f10ff */
[----:B------:R-:W-:Y:S02]  /*0d60*/  SHF.R.S32.HI R10, RZ, 0x1f, R141 ;  /* 0x0000001fff0a7819 */ /* 0x000fe4000001148d */
[----:B------:R-:W-:-:S02]  /*0d70*/  LOP3.LUT R9, R9, 0xfffffffc, RZ, 0xc0, !PT ;  /* 0xfffffffc09097812 */ /* 0x000fc400078ec0ff */
        /* <DEDUP_REMOVED lines=36> */
[----:B------:R-:W-:Y:S02]  /*0fc0*/  SHF.R.S32.HI R18, RZ, 0x1f, R125 ;  /* 0x0000001fff127819 */ /* 0x000fe4000001147d */
[----:B------:R-:W-:-:S02]  /*0fd0*/  LEA.HI R20, R20, R123, RZ, 0x2 ;  /* 0x0000007b14147211 */ /* 0x000fc400078f10ff */
[----:B------:R-:W-:Y:S02]  /*0fe0*/  LEA.HI R18, R18, R125, RZ, 0x2 ;  /* 0x0000007d12127211 */ /* 0x000fe400078f10ff */
[----:B------:R-:W-:Y:S02]  /*0ff0*/  SHF.R.S32.HI R22, RZ, 0x1f, R121 ;  /* 0x0000001fff167819 */ /* 0x000fe40000011479 */
[----:B------:R-:W-:Y:S02]  /*1000*/  LOP3.LUT R18, R18, 0xfffffffc, RZ, 0xc0, !PT ;  /* 0xfffffffc12127812 */ /* 0x000fe400078ec0ff */
[----:B------:R-:W-:Y:S02]  /*1010*/  LEA.HI R22, R22, R121, RZ, 0x2 ;  /* 0x0000007916167211 */ /* 0x000fe400078f10ff */
[----:B------:R-:W-:Y:S01]  /*1020*/  LEA.HI R4, R4, R143, RZ, 0x2 ;  /* 0x0000008f04047211 */ /* 0x000fe200078f10ff */
[----:B------:R-:W-:Y:S01]  /*1030*/  IMAD.IADD R125, R125, 0x1, -R18 ;  /* 0x000000017d7d7824 */ /* 0x000fe200078e0a12 */
        /* <DEDUP_REMOVED lines=18> */
[----:B------:R-:W-:Y:S02]  /*1160*/  IADD3 R15, R150, 0x12, RZ ;  /* 0x00000012960f7810 */ /* 0x000fe40007ffe0ff */
[----:B------:R-:W-:Y:S02]  /*1170*/  SHF.R.S32.HI R24, RZ, 0x1f, R115 ;  /* 0x0000001fff187819 */ /* 0x000fe40000011473 */
[----:B------:R-:W-:Y:S01]  /*1180*/  LOP3.LUT R22, R22, 0xfffffffc, RZ, 0xc0, !PT ;  /* 0xfffffffc16167812 */ /* 0x000fe200078ec0ff */
[----:B------:R-:W-:Y:S01]  /*1190*/  IMAD.SHL.U32 R127, R15, 0x2, RZ ;  /* 0x000000020f7f7824 */ /* 0x000fe200078e00ff */
[----:B------:R-:W-:-:S02]  /*11a0*/  LOP3.LUT R4, R4, 0xfffffffc, RZ, 0xc0, !PT ;  /* 0xfffffffc04047812 */ /* 0x000fc400078ec0ff */
[----:B------:R-:W-:Y:S01]  /*11b0*/  SHF.R.S32.HI R26, RZ, 0x1f, R113 ;  /* 0x0000001fff1a7819 */ /* 0x000fe20000011471 */
[----:B------:R-:W-:Y:S01]  /*11c0*/  IMAD.IADD R117, R117, 0x1, -R22 ;  /* 0x0000000175757824 */ /* 0x000fe200078e0a16 */
[----:B------:R-:W-:Y:S01]  /*11d0*/  LEA.HI R24, R24, R115, RZ, 0x2 ;  /* 0x0000007318187211 */ /* 0x000fe200078f10ff */
[----:B------:R-:W-:Y:S01]  /*11e0*/  IMAD.IADD R135, R135, 0x1, -R4 ;  /* 0x0000000187877824 */ /* 0x000fe200078e0a04 */
[----:B------:R-:W-:Y:S02]  /*11f0*/  LEA.HI R26, R26, R113, RZ, 0x2 ;  /* 0x000000711a1a7211 */ /* 0x000fe400078f10ff */
[----:B------:R-:W-:Y:S02]  /*1200*/  IADD3 R22, R150, 0x24, RZ ;  /* 0x0000002496167810 */ /* 0x000fe40007ffe0ff */
[----:B------:R-:W-:Y:S02]  /*1210*/  LOP3.LUT R24, R24, 0xfffffffc, RZ, 0xc0, !PT ;  /* 0xfffffffc18187812 */ /* 0x000fe400078ec0ff */
[----:B------:R-:W-:Y:S01]  /*1220*/  SHF.R.S32.HI R4, RZ, 0x1f, R127 ;  /* 0x0000001fff047819 */ /* 0x000fe2000001147f */
[----:B------:R-:W-:Y:S01]  /*1230*/  IMAD.SHL.U32 R109, R22, 0x2, RZ ;  /* 0x00000002166d7824 */ /* 0x000fe200078e00ff */
[----:B------:R-:W-:Y:S01]  /*1240*/  LOP3.LUT R26, R26, 0xfffffffc, RZ, 0xc0, !PT ;  /* 0xfffffffc1a1a7812 */ /* 0x000fe200078ec0ff */
[----:B------:R-:W-:Y:S01]  /*1250*/  IMAD.IADD R115, R115, 0x1, -R24 ;  /* 0x0000000173737824 */ /* 0x000fe200078e0a18 */
[----:B------:R-:W-:-:S02]  /*1260*/  LEA.HI R4, R4, R127, RZ, 0x2 ;  /* 0x0000007f04047211 */ /* 0x000fc400078f10ff */
[C---:B------:R-:W-:Y:S01]  /*1270*/  IADD3 R19, R150.reuse, 0x1a, RZ ;  /* 0x0000001a96137810 */ /* 0x040fe20007ffe0ff */
[----:B------:R-:W-:Y:S01]  /*1280*/  IMAD.IADD R113, R113, 0x1, -R26 ;  /* 0x0000000171717824 */ /* 0x000fe200078e0a1a */
        /* <DEDUP_REMOVED lines=52> */
[----:B------:R-:W-:Y:S02]  /*15d0*/  LOP3.LUT R32, R32, 0xfffffffc, RZ, 0xc0, !PT ;  /* 0xfffffffc20207812 */ /* 0x000fe400078ec0ff */
[----:B------:R-:W-:Y:S01]  /*15e0*/  LOP3.LUT R4, R4, 0xfffffffc, RZ, 0xc0, !PT ;  /* 0xfffffffc04047812 */ /* 0x000fe200078ec0ff */
[----:B------:R-:W-:Y:S01]  /*15f0*/  IMAD.SHL.U32 R95, R28, 0x2, RZ ;  /* 0x000000021c5f7824 */ /* 0x000fe200078e00ff */
        /* <DEDUP_REMOVED lines=205> */
[----:B------:R-:W-:Y:S02]  /*22d0*/  IMAD.MOV.U32 R158, RZ, RZ, R148 ;  /* 0x000000ffff9e7224 */ /* 0x000fe400078e0094 */
.L_x_22939:
        /* <DEDUP_REMOVED lines=13> */
[----:B------:R-:W-:Y:S02]  /*23b0*/  IABS R44, R82 ;  /* 0x00000052002c7213 */ /* 0x000fe40000000000 */
[----:B------:R-:W-:-:S03]  /*23c0*/  LOP3.LUT R82, R82, c[0x0][0x1e4], RZ, 0x3c, !PT ;  /* 0x0000790052527a12 */ /* 0x000fc600078e3cff */
[----:B------:R-:W-:Y:S01]  /*23d0*/  IMAD.HI.U32 R83, R83, R44, RZ ;  /* 0x0000002c53537227 */ /* 0x000fe200078e00ff */
[----:B------:R-:W-:-:S03]  /*23e0*/  ISETP.GE.AND P2, PT, R82, RZ, PT ;  /* 0x000000ff5200720c */ /* 0x000fc60003f46270 */
        /* <DEDUP_REMOVED lines=13> */
[----:B------:R-:W-:Y:S01]  /*24c0*/  @!P2 IMAD.MOV R83, RZ, RZ, -R83 ;  /* 0x000000ffff53a224 */ /* 0x000fe200078e0a53 */
[----:B------:R-:W-:Y:S01]  /*24d0*/  @!P1 LOP3.LUT R83, RZ, c[0x0][0x1e4], RZ, 0x33, !PT ;  /* 0x00007900ff539a12 */ /* 0x000fe200078e33ff */
[----:B------:R-:W-:-:S04]  /*24e0*/  IMAD R47, R47, R46, RZ ;  /* 0x0000002e2f2f7224 */ /* 0x000fc800078e02ff */
[----:B------:R-:W-:-:S04]  /*24f0*/  IMAD.HI.U32 R44, R45, R47, R44 ;  /* 0x0000002f2d2c7227 */ /* 0x000fc800078e002c */
        /* <DEDUP_REMOVED lines=31> */
[C---:B------:R-:W-:Y:S01]  /*26f0*/  LEA R86, P1, R46.reuse, c[0x0][0x180], 0x2 ;  /* 0x000060002e567a11 */ /* 0x040fe200078210ff */
[----:B------:R-:W-:Y:S01]  /*2700*/  IMAD.X R45, R71, 0x1, R162, P0 ;  /* 0x00000001472d7824 */ /* 0x000fe200000e06a2 */
[----:B------:R-:W2:Y:S04]  /*2710*/  LDG.E.64.CONSTANT R84, [R84.64] ;  /* 0x0000000a54547981 */ /* 0x000ea8000c1e9b00 */
[----:B------:R-:W-:Y:S02]  /*2720*/  LEA.HI.X R87, R46, c[0x0][0x184], R45, 0x2, P1 ;  /* 0x000061002e577a11 */ /* 0x000fe400008f142d */
[----:B------:R-:W2:Y:S04]  /*2730*/  LDS.128 R44, [R75] ;  /* 0x000000004b2c7984 */ /* 0x000ea80000000c00 */
[----:B------:R-:W3:Y:S01]  /*2740*/  LDG.E.64.CONSTANT R86, [R86.64] ;  /* 0x0000000a56567981 */ /* 0x000ee2000c1e9b00 */
[----:B--2---:R-:W-:-:S04]  /*2750*/  FMUL.FTZ R157, R84, R46 ;  /* 0x0000002e549d7220 */ /* 0x004fc80000410000 */
[----:B---3--:R-:W-:Y:S01]  /*2760*/  FFMA.FTZ R157, R86, R44, R157 ;  /* 0x0000002c569d7223 */ /* 0x008fe2000001009d */
[----:B------:R-:W-:-:S04]  /*2770*/  IADD3 R44, P0, P1, R141, R164, R140 ;  /* 0x000000a48d2c7210 */ /* 0x000fc8000791e08c */
[----:B------:R-:W-:Y:S02]  /*2780*/  LEA R82, P2, R44, c[0x0][0x180], 0x2 ;  /* 0x000060002c527a11 */ /* 0x000fe400078410ff */
[----:B------:R-:W-:-:S04]  /*2790*/  IADD3.X R83, R67, R162, R68, P0, P1 ;  /* 0x000000a243537210 */ /* 0x000fc800007e2444 */
[----:B------:R-:W-:-:S06]  /*27a0*/  LEA.HI.X R83, R44, c[0x0][0x184], R83, 0x2, P2 ;  /* 0x000061002c537a11 */ /* 0x000fcc00010f1453 */
[----:B------:R-:W2:Y:S01]  /*27b0*/  LDG.E.64.CONSTANT R82, [R82.64] ;  /* 0x0000000a52527981 */ /* 0x000ea2000c1e9b00 */
[----:B------:R-:W-:-:S04]  /*27c0*/  FMUL.FTZ R44, R85, R47 ;  /* 0x0000002f552c7220 */ /* 0x000fc80000410000 */
[----:B------:R-:W-:Y:S02]  /*27d0*/  FFMA.FTZ R84, R87, R45, R44 ;  /* 0x0000002d57547223 */ /* 0x000fe4000001002c */
[----:B------:R-:W2:Y:S02]  /*27e0*/  LDS.128 R44, [R75+0x10] ;  /* 0x000010004b2c7984 */ /* 0x000ea40000000c00 */
[----:B--2---:R-:W-:Y:S01]  /*27f0*/  FFMA.FTZ R87, R82, R44, R157 ;  /* 0x0000002c52577223 */ /* 0x004fe2000001009d */
[----:B------:R-:W-:Y:S01]  /*2800*/  IADD3 R44, P0, P1, R139, R164, R138 ;  /* 0x000000a48b2c7210 */ /* 0x000fe2000791e08a */
[----:B------:R-:W-:-:S03]  /*2810*/  FFMA.FTZ R86, R83, R45, R84 ;  /* 0x0000002d53567223 */ /* 0x000fc60000010054 */
[----:B------:R-:W-:Y:S02]  /*2820*/  LEA R84, P2, R44, c[0x0][0x180], 0x2 ;  /* 0x000060002c547a11 */ /* 0x000fe400078410ff */
[----:B------:R-:W-:-:S04]  /*2830*/  IADD3.X R45, R65, R162, R66, P0, P1 ;  /* 0x000000a2412d7210 */ /* 0x000fc800007e2442 */
[----:B------:R-:W-:-:S05]  /*2840*/  LEA.HI.X R85, R44, c[0x0][0x184], R45, 0x2, P2 ;  /* 0x000061002c557a11 */ /* 0x000fca00010f142d */
[----:B------:R-:W2:Y:S02]  /*2850*/  LDG.E.64.CONSTANT R44, [R84.64] ;  /* 0x0000000a542c7981 */ /* 0x000ea4000c1e9b00 */
[----:B--2---:R-:W-:Y:S01]  /*2860*/  FFMA.FTZ R87, R44, R46, R87 ;  /* 0x0000002e2c577223 */ /* 0x004fe20000010057 */
[----:B------:R-:W-:-:S04]  /*2870*/  IADD3 R44, P0, P1, R137, R164, R136 ;  /* 0x000000a4892c7210 */ /* 0x000fc8000791e088 */
[----:B------:R-:W-:Y:S02]  /*2880*/  LEA R82, P2, R44, c[0x0][0x180], 0x2 ;  /* 0x000060002c527a11 */ /* 0x000fe400078410ff */
[----:B------:R-:W-:-:S04]  /*2890*/  IADD3.X R83, R63, R162, R64, P0, P1 ;  /* 0x000000a23f537210 */ /* 0x000fc800007e2440 */
[----:B------:R-:W-:-:S06]  /*28a0*/  LEA.HI.X R83, R44, c[0x0][0x184], R83, 0x2, P2 ;  /* 0x000061002c537a11 */ /* 0x000fcc00010f1453 */
[----:B------:R-:W2:Y:S01]  /*28b0*/  LDG.E.64.CONSTANT R82, [R82.64] ;  /* 0x0000000a52527981 */ /* 0x000ea2000c1e9b00 */
[----:B------:R-:W-:-:S03]  /*28c0*/  FFMA.FTZ R86, R45, R47, R86 ;  /* 0x0000002f2d567223 */ /* 0x000fc60000010056 */
        /* <DEDUP_REMOVED lines=198> */
[----:B------:R-:W-:Y:S01]  /*3530*/  ISETP.NE.AND P0, PT, R150, RZ, PT ;  /* 0x000000ff9600720c */ /* 0x000fe20003f05270 */
[----:B--2---:R-:W-:Y:S02]  /*3540*/  FFMA.FTZ R87, R44, R46, R87 ;  /* 0x0000002e2c577223 */ /* 0x004fe40000010057 */
[----:B------:R-:W-:-:S02]  /*3550*/  FFMA.FTZ R86, R45, R47, R86 ;  /* 0x0000002f2d567223 */ /* 0x000fc40000010056 */
[----:B------:R-:W3:Y:S02]  /*3560*/  LDS.128 R44, [R75+0xf0] ;  /* 0x0000f0004b2c7984 */ /* 0x000ee40000000c00 */
[----:B---3--:R-:W-:Y:S02]  /*3570*/  FFMA.FTZ R87, R82, R44, R87 ;  /* 0x0000002c52577223 */ /* 0x008fe40000010057 */
[----:B------:R-:W-:Y:S02]  /*3580*/  FFMA.FTZ R86, R83, R45, R86 ;  /* 0x0000002d53567223 */ /* 0x000fe40000010056 */
[----:B----4-:R-:W-:Y:S02]  /*3590*/  FFMA.FTZ R46, R84, R46, R87 ;  /* 0x0000002e542e7223 */ /* 0x010fe40000010057 */
[----:B------:R-:W-:-:S04]  /*35a0*/  FFMA.FTZ R47, R85, R47, R86 ;  /* 0x0000002f552f7223 */ /* 0x000fc80000010056 */
[----:B------:R-:W-:Y:S01]  /*35b0*/  FADD.FTZ R46, R46, R47 ;  /* 0x0000002f2e2e7221 */ /* 0x000fe20000010000 */
[----:B------:R-:W-:Y:S05]  /*35c0*/  BRA.DIV ~URZ, `(.L_x_22936) ;  /* 0x000061827f007947 */ /* 0x000fea000b800000 */
[----:B------:R0:W1:Y:S02]  /*35d0*/  SHFL.BFLY PT, R44, R46, 0x1, 0x1f ;  /* 0x0c201f002e2c7f89 */ /* 0x00006400000e0000 */
.L_x_22983:
[----:B-1----:R-:W-:-:S04]  /*35e0*/  FADD.FTZ R44, R46, R44 ;  /* 0x0000002c2e2c7221 */ /* 0x002fc80000010000 */
[----:B0-----:R-:W-:Y:S01]  /*35f0*/  FFMA.FTZ R46, R44, c[0x0][0x194], RZ ;  /* 0x000065002c2e7a23 */ /* 0x001fe200000100ff */
[----:B------:R-:W-:Y:S05]  /*3600*/  @P0 BRA `(.L_x_22937) ;  /* 0x000000c000000947 */ /* 0x000fea0003800000 */
[C---:B------:R-:W-:Y:S02]  /*3610*/  IMAD R45, R158.reuse, 0x10, R146 ;  /* 0x000000109e2d7824 */ /* 0x040fe400078e0292 */
[----:B------:R-:W-:-:S03]  /*3620*/  IMAD R44, R158, 0x10, R145 ;  /* 0x000000109e2c7824 */ /* 0x000fc600078e0291 */
[----:B------:R-:W-:-:S04]  /*3630*/  ISETP.GE.AND P0, PT, R45, R156, PT ;  /* 0x0000009c2d00720c */ /* 0x000fc80003f06270 */
[----:B------:R-:W-:-:S05]  /*3640*/  FSEL R45, R46, RZ, !P0 ;  /* 0x000000ff2e2d7208 */ /* 0x000fca0004000000 */
[----:B------:R0:W-:Y:S04]  /*3650*/  STS [R44.X4+0x220], R45 ;  /* 0x0002202d2c007388 */ /* 0x0001e80000004800 */
[----:B------:R-:W-:Y:S05]  /*3660*/  @P0 BRA `(.L_x_22937) ;  /* 0x0000006000000947 */ /* 0x000fea0003800000 */
[----:B------:R-:W-:Y:S01]  /*3670*/  FMNMX.FTZ R147, R147, R46, !PT ;  /* 0x0000002e93937209 */ /* 0x000fe20007810000 */
[----:B------:R-:W-:Y:S05]  /*3680*/  BRA `(.L_x_22937) ;  /* 0x0000004000007947 */ /* 0x000fea0003800000 */
.L_x_22935:
[----:B------:R-:W-:-:S13]  /*3690*/  ISETP.NE.AND P0, PT, R150, RZ, PT ;  /* 0x000000ff9600720c */ /* 0x000fda0003f05270 */
[----:B------:R-:W-:Y:S02]  /*36a0*/  @!P0 IMAD R44, R158, 0x10, R145 ;  /* 0x000000109e2c8824 */ /* 0x000fe400078e0291 */
[----:B------:R-:W-:-:S05]  /*36b0*/  @!P0 IMAD.MOV.U32 R45, RZ, RZ, -0x800001 ;  /* 0xff7fffffff2d8424 */ /* 0x000fca00078e00ff */
[----:B------:R0:W-:Y:S02]  /*36c0*/  @!P0 STS [R44.X4+0x220], R45 ;  /* 0x0002202d2c008388 */ /* 0x0001e40000004800 */
.L_x_22937:
[----:B------:R-:W-:Y:S05]  /*36d0*/  BSYNC B1 ;  /* 0x0000000000017941 */ /* 0x000fea0003800000 */
.L_x_22934:
[----:B------:R-:W-:-:S04]  /*36e0*/  IADD3 R158, R158, 0x4, RZ ;  /* 0x000000049e9e7810 */ /* 0x000fc80007ffe0ff */
[----:B------:R-:W-:-:S13]  /*36f0*/  ISETP.GE.AND P0, PT, R158, R155, PT ;  /* 0x0000009b9e00720c */ /* 0x000fda0003f06270 */
[----:B0-----:R-:W-:Y:S01]  /*3700*/  @P0 CALL.REL.NOINC `(.L_x_22938) ;  /* 0x0000001000000944 */ /* 0x001fe20003c00000 */
[----:B------:R-:W-:Y:S05]  /*3710*/  BRA `(.L_x_22939) ;  /* 0xffffebc000007947 */ /* 0x000fea000383ffff */
.L_x_22938:
[----:B------:R-:W-:Y:S05]  /*3720*/  BRA `(.L_x_22932) ;  /* 0x000014c000007947 */ /* 0x000fea0003800000 */
.L_x_22933:
[----:B------:R-:W-:Y:S01]  /*3730*/  IADD3 R157, -R156, 0x1, RZ ;  /* 0x000000019c9d7810 */ /* 0x000fe20007ffe1ff */
[----:B------:R-:W-:Y:S02]  /*3740*/  IMAD.MOV.U32 R147, RZ, RZ, -0x800001 ;  /* 0xff7fffffff937424 */ /* 0x000fe400078e00ff */
[----:B------:R-:W-:-:S03]  /*3750*/  IMAD.MOV.U32 R86, RZ, RZ, R148 ;  /* 0x000000ffff567224 */ /* 0x000fc600078e0094 */
.L_x_22944:
[----:B------:R-:W-:Y:S01]  /*3760*/  IABS R47, c[0x0][0x1e4] ;  /* 0x00007900002f7a13 */ /* 0x000fe20000000000 */
[----:B------:R-:W-:Y:S01]  /*3770*/  IMAD.SHL.U32 R87, R86, 0x10, RZ ;  /* 0x0000001056577824 */ /* 0x000fe200078e00ff */
[----:B------:R-:W-:Y:S02]  /*3780*/  BSSY B1, `(.L_x_22940) ;  /* 0x0000142000017945 */ /* 0x000fe40003800000 */
[----:B------:R-:W0:Y:S08]  /*3790*/  I2F.RP R82, R47 ;  /* 0x0000002f00527306 */ /* 0x000e300000209400 */
[----:B0-----:R-:W0:Y:S02]  /*37a0*/  MUFU.RCP R82, R82 ;  /* 0x0000005200527308 */ /* 0x001e240000001000 */
[----:B0-----:R-:W-:-:S06]  /*37b0*/  IADD3 R44, R82, 0xffffffe, RZ ;  /* 0x0ffffffe522c7810 */ /* 0x001fcc0007ffe0ff */
        /* <DEDUP_REMOVED lines=55> */
[----:B------:R-:W-:-:S03]  /*3b30*/  IADD3 R46, P0, R144, R164, RZ ;  /* 0x000000a4902e7210 */ /* 0x000fc60007f1e0ff */
[----:B------:R-:W-:Y:S01]  /*3b40*/  IMAD.IADD R162, R165, 0x1, R47 ;  /* 0x00000001a5a27824 */ /* 0x000fe200078e022f */
[----:B------:R-:W-:-:S03]  /*3b50*/  LEA R84, P1, R46, c[0x0][0x180], 0x2 ;  /* 0x000060002e547a11 */ /* 0x000fc600078210ff */
[----:B------:R-:W-:-:S05]  /*3b60*/  IMAD.X R47, R71, 0x1, R162, P0 ;  /* 0x00000001472f7824 */ /* 0x000fca00000e06a2 */
[----:B------:R-:W-:Y:S02]  /*3b70*/  LEA.HI.X R85, R46, c[0x0][0x184], R47, 0x2, P1 ;  /* 0x000061002e557a11 */ /* 0x000fe400008f142f */
[----:B------:R-:W-:-:S04]  /*3b80*/  IADD3 R44, P0, P1, R143, R164, R142 ;  /* 0x000000a48f2c7210 */ /* 0x000fc8000791e08e */
[----:B------:R-:W-:Y:S01]  /*3b90*/  LEA R82, P2, R44, c[0x0][0x180], 0x2 ;  /* 0x000060002c527a11 */ /* 0x000fe200078410ff */
[----:B------:R-:W2:Y:S01]  /*3ba0*/  LDG.E.64.CONSTANT R84, [R84.64] ;  /* 0x0000000a54547981 */ /* 0x000ea2000c1e9b00 */
[----:B------:R-:W-:-:S04]  /*3bb0*/  IADD3.X R45, R69, R162, R70, P0, P1 ;  /* 0x000000a2452d7210 */ /* 0x000fc800007e2446 */
[----:B------:R-:W-:Y:S02]  /*3bc0*/  LEA.HI.X R83, R44, c[0x0][0x184], R45, 0x2, P2 ;  /* 0x000061002c537a11 */ /* 0x000fe400010f142d */
[----:B------:R-:W0:Y:S04]  /*3bd0*/  LDS.128 R44, [R75] ;  /* 0x000000004b2c7984 */ /* 0x000e280000000c00 */
[----:B------:R-:W0:Y:S02]  /*3be0*/  LDG.E.64.CONSTANT R82, [R82.64] ;  /* 0x0000000a52527981 */ /* 0x000e24000c1e9b00 */
[----:B0-----:R-:W-:-:S04]  /*3bf0*/  FMUL.FTZ R159, R82, R46 ;  /* 0x0000002e529f7220 */ /* 0x001fc80000410000 */
[----:B--2---:R-:W-:Y:S02]  /*3c00*/  FFMA.FTZ R159, R84, R44, R159 ;  /* 0x0000002c549f7223 */ /* 0x004fe4000001009f */
[----:B------:R-:W-:-:S04]  /*3c10*/  FMUL.FTZ R44, R83, R47 ;  /* 0x0000002f532c7220 */ /* 0x000fc80000410000 */
[----:B------:R-:W-:Y:S01]  /*3c20*/  FFMA.FTZ R163, R85, R45, R44 ;  /* 0x0000002d55a37223 */ /* 0x000fe2000001002c */
[----:B------:R-:W-:-:S04]  /*3c30*/  IADD3 R44, P0, P1, R141, R164, R140 ;  /* 0x000000a48d2c7210 */ /* 0x000fc8000791e08c */
[----:B------:R-:W-:Y:S02]  /*3c40*/  LEA R82, P2, R44, c[0x0][0x180], 0x2 ;  /* 0x000060002c527a11 */ /* 0x000fe400078410ff */
[----:B------:R-:W-:-:S04]  /*3c50*/  IADD3.X R45, R67, R162, R68, P0, P1 ;  /* 0x000000a2432d7210 */ /* 0x000fc800007e2444 */
[----:B------:R-:W-:Y:S02]  /*3c60*/  LEA.HI.X R83, R44, c[0x0][0x184], R45, 0x2, P2 ;  /* 0x000061002c537a11 */ /* 0x000fe400010f142d */
[----:B------:R-:W0:Y:S04]  /*3c70*/  LDS.128 R44, [R75+0x10] ;  /* 0x000010004b2c7984 */ /* 0x000e280000000c00 */
[----:B------:R-:W0:Y:S02]  /*3c80*/  LDG.E.64.CONSTANT R82, [R82.64] ;  /* 0x0000000a52527981 */ /* 0x000e24000c1e9b00 */
[----:B0-----:R-:W-:Y:S01]  /*3c90*/  FFMA.FTZ R159, R82, R44, R159 ;  /* 0x0000002c529f7223 */ /* 0x001fe2000001009f */
[----:B------:R-:W-:Y:S01]  /*3ca0*/  IADD3 R44, P0, P1, R139, R164, R138 ;  /* 0x000000a48b2c7210 */ /* 0x000fe2000791e08a */
[----:B------:R-:W-:-:S03]  /*3cb0*/  FFMA.FTZ R163, R83, R45, R163 ;  /* 0x0000002d53a37223 */ /* 0x000fc600000100a3 */
[----:B------:R-:W-:Y:S02]  /*3cc0*/  LEA R84, P2, R44, c[0x0][0x180], 0x2 ;  /* 0x000060002c547a11 */ /* 0x000fe400078410ff */
[----:B------:R-:W-:-:S04]  /*3cd0*/  IADD3.X R45, R65, R162, R66, P0, P1 ;  /* 0x000000a2412d7210 */ /* 0x000fc800007e2442 */
[----:B------:R-:W-:-:S05]  /*3ce0*/  LEA.HI.X R85, R44, c[0x0][0x184], R45, 0x2, P2 ;  /* 0x000061002c557a11 */ /* 0x000fca00010f142d */
[----:B------:R-:W2:Y:S02]  /*3cf0*/  LDG.E.64.CONSTANT R44, [R84.64] ;  /* 0x0000000a542c7981 */ /* 0x000ea4000c1e9b00 */
[----:B--2---:R-:W-:Y:S01]  /*3d00*/  FFMA.FTZ R85, R44, R46, R159 ;  /* 0x0000002e2c557223 */ /* 0x004fe2000001009f */
[----:B------:R-:W-:Y:S01]  /*3d10*/  IADD3 R44, P0, P1, R137, R164, R136 ;  /* 0x000000a4892c7210 */ /* 0x000fe2000791e088 */
[----:B------:R-:W-:-:S03]  /*3d20*/  FFMA.FTZ R159, R45, R47, R163 ;  /* 0x0000002f2d9f7223 */ /* 0x000fc600000100a3 */
        /* <DEDUP_REMOVED lines=199> */
[----:B------:R-:W0:Y:S01]  /*49a0*/  LDG.E.64.CONSTANT R82, [R82.64] ;  /* 0x0000000a52527981 */ /* 0x000e22000c1e9b00 */
[----:B------:R-:W-:Y:S01]  /*49b0*/  IADD3 R164, P0, P1, R77, R164, R76 ;  /* 0x000000a44da47210 */ /* 0x000fe2000791e04c */
[----:B0-----:R-:W-:-:S03]  /*49c0*/  FFMA.FTZ R84, R83, R45, R159 ;  /* 0x0000002d53547223 */ /* 0x001fc6000001009f */
[----:B------:R-:W-:Y:S01]  /*49d0*/  IADD3.X R45, R40, R162, R21, P0, P1 ;  /* 0x000000a2282d7210 */ /* 0x000fe200007e2415 */
[----:B------:R-:W-:Y:S01]  /*49e0*/  FFMA.FTZ R163, R82, R44, R85 ;  /* 0x0000002c52a37223 */ /* 0x000fe20000010055 */
[----:B------:R-:W-:-:S04]  /*49f0*/  LEA R44, P0, R164, c[0x0][0x180], 0x2 ;  /* 0x00006000a42c7a11 */ /* 0x000fc800078010ff */
[----:B------:R-:W-:-:S06]  /*4a00*/  LEA.HI.X R45, R164, c[0x0][0x184], R45, 0x2, P0 ;  /* 0x00006100a42d7a11 */ /* 0x000fcc00000f142d */
[----:B------:R-:W2:Y:S01]  /*4a10*/  LDG.E.64.CONSTANT R44, [R44.64] ;  /* 0x0000000a2c2c7981 */ /* 0x000ea2000c1e9b00 */
[----:B------:R-:W-:Y:S01]  /*4a20*/  ISETP.NE.AND P0, PT, R150, RZ, PT ;  /* 0x000000ff9600720c */ /* 0x000fe20003f05270 */
[----:B--2---:R-:W-:Y:S02]  /*4a30*/  FFMA.FTZ R46, R44, R46, R163 ;  /* 0x0000002e2c2e7223 */ /* 0x004fe400000100a3 */
[----:B------:R-:W-:-:S04]  /*4a40*/  FFMA.FTZ R47, R45, R47, R84 ;  /* 0x0000002f2d2f7223 */ /* 0x000fc80000010054 */
[----:B------:R-:W-:Y:S01]  /*4a50*/  FADD.FTZ R46, R46, R47 ;  /* 0x0000002f2e2e7221 */ /* 0x000fe20000010000 */
[----:B------:R-:W-:Y:S05]  /*4a60*/  BRA.DIV ~URZ, `(.L_x_22942) ;  /* 0x00004d527f007947 */ /* 0x000fea000b800000 */
[----:B------:R0:W1:Y:S02]  /*4a70*/  SHFL.BFLY PT, R45, R46, 0x1, 0x1f ;  /* 0x0c201f002e2d7f89 */ /* 0x00006400000e0000 */
.L_x_22984:
        /* <DEDUP_REMOVED lines=9> */
[----:B0-----:R-:W-:-:S05]  /*4b10*/  FSEL R46, R82, RZ, !P0 ;  /* 0x000000ff522e7208 */ /* 0x001fca0004000000 */
[----:B------:R0:W-:Y:S01]  /*4b20*/  STS [R45.X4+0x220], R46 ;  /* 0x0002202e2d007388 */ /* 0x0001e20000004800 */
[----:B------:R-:W-:Y:S05]  /*4b30*/  @P0 BRA `(.L_x_22943) ;  /* 0x0000006000000947 */ /* 0x000fea0003800000 */
[----:B------:R-:W-:Y:S01]  /*4b40*/  FMNMX.FTZ R147, R147, R82, !PT ;  /* 0x0000005293937209 */ /* 0x000fe20007810000 */
[----:B------:R-:W-:Y:S05]  /*4b50*/  BRA `(.L_x_22943) ;  /* 0x0000004000007947 */ /* 0x000fea0003800000 */
.L_x_22941:
[----:B------:R-:W-:-:S13]  /*4b60*/  ISETP.NE.AND P0, PT, R150, RZ, PT ;  /* 0x000000ff9600720c */ /* 0x000fda0003f05270 */
[----:B------:R-:W-:Y:S02]  /*4b70*/  @!P0 IMAD R44, R86, 0x10, R145 ;  /* 0x00000010562c8824 */ /* 0x000fe400078e0291 */
[----:B------:R-:W-:-:S05]  /*4b80*/  @!P0 IMAD.MOV.U32 R45, RZ, RZ, -0x800001 ;  /* 0xff7fffffff2d8424 */ /* 0x000fca00078e00ff */
[----:B------:R0:W-:Y:S02]  /*4b90*/  @!P0 STS [R44.X4+0x220], R45 ;  /* 0x0002202d2c008388 */ /* 0x0001e40000004800 */
.L_x_22943:
[----:B------:R-:W-:Y:S05]  /*4ba0*/  BSYNC B1 ;  /* 0x0000000000017941 */ /* 0x000fea0003800000 */
.L_x_22940:
[----:B------:R-:W-:-:S04]  /*4bb0*/  IADD3 R86, R86, 0x4, RZ ;  /* 0x0000000456567810 */ /* 0x000fc80007ffe0ff */
[----:B------:R-:W-:-:S13]  /*4bc0*/  ISETP.GE.AND P0, PT, R86, R155, PT ;  /* 0x0000009b5600720c */ /* 0x000fda0003f06270 */
[----:B01----:R-:W-:Y:S01]  /*4bd0*/  @P0 CALL.REL.NOINC `(.L_x_22932) ;  /* 0x0000001000000944 */ /* 0x003fe20003c00000 */
[----:B------:R-:W-:Y:S05]  /*4be0*/  BRA `(.L_x_22944) ;  /* 0xffffeb7000007947 */ /* 0x000fea000383ffff */
.L_x_22932:
[----:B------:R-:W-:Y:S05]  /*4bf0*/  BSYNC B0 ;  /* 0x0000000000007941 */ /* 0x000fea0003800000 */
.L_x_22931:
[----:B------:R-:W-:Y:S05]  /*4c00*/  BRA.DIV ~URZ, `(.L_x_22945) ;  /* 0x00004c227f007947 */ /* 0x000fea000b800000 */
[----:B------:R0:W1:Y:S02]  /*4c10*/  SHFL.BFLY PT, R4, R147, 0x10, 0x1f ;  /* 0x0e001f0093047f89 */ /* 0x00006400000e0000 */
.L_x_22985:
[----:B-1----:R-:W-:Y:S01]  /*4c20*/  FMNMX.FTZ R46, R4, R147, !PT ;  /* 0x00000093042e7209 */ /* 0x002fe20007810000 */
[----:B------:R-:W-:Y:S05]  /*4c30*/  BRA.DIV ~URZ, `(.L_x_22946) ;  /* 0x00004c727f007947 */ /* 0x000fea000b800000 */
[----:B------:R-:W1:Y:S02]  /*4c40*/  SHFL.BFLY PT, R4, R46, 0x8, 0x1f ;  /* 0x0d001f002e047f89 */ /* 0x000e6400000e0000 */
[----:B-1----:R-:W-:-:S05]  /*4c50*/  FMNMX.FTZ R4, R46, R4, !PT ;  /* 0x000000042e047209 */ /* 0x002fca0007810000 */
[----:B------:R-:W1:Y:S02]  /*4c60*/  SHFL.BFLY PT, R5, R4, 0x4, 0x1f ;  /* 0x0c801f0004057f89 */ /* 0x000e6400000e0000 */
[----:B-1----:R-:W-:-:S05]  /*4c70*/  FMNMX.FTZ R5, R4, R5, !PT ;  /* 0x0000000504057209 */ /* 0x002fca0007810000 */
[----:B------:R1:W2:Y:S02]  /*4c80*/  SHFL.BFLY PT, R6, R5, 0x2, 0x1f ;  /* 0x0c401f0005067f89 */ /* 0x0002a400000e0000 */
.L_x_22986:
        /* <DEDUP_REMOVED lines=37> */
.L_x_22951:
        /* <DEDUP_REMOVED lines=11> */
.L_x_22950:
[----:B------:R-:W-:Y:S05]  /*4f90*/  BSYNC B1 ;  /* 0x0000000000017941 */ /* 0x000fea0003800000 */
.L_x_22949:
        /* <DEDUP_REMOVED lines=10> */
.L_x_22954:
        /* <DEDUP_REMOVED lines=100> */
.L_x_22953:
[----:B------:R-:W-:Y:S05]  /*5680*/  BSYNC B1 ;  /* 0x0000000000017941 */ /* 0x000fea0003800000 */
.L_x_22952:
        /* <DEDUP_REMOVED lines=55> */
.L_x_22956:
[----:B------:R-:W-:Y:S05]  /*5a00*/  BSYNC B1 ;  /* 0x0000000000017941 */ /* 0x000fea0003800000 */
.L_x_22955:
        /* <DEDUP_REMOVED lines=26> */
.L_x_22948:
[----:B------:R-:W-:Y:S05]  /*5bb0*/  BSYNC B0 ;  /* 0x0000000000007941 */ /* 0x000fea0003800000 */
.L_x_22947:
        /* <DEDUP_REMOVED lines=42> */
[----:B-1----:R-:W-:Y:S01]  /*5e60*/  IMAD.MOV.U32 R5, RZ, RZ, R7 ;  /* 0x000000ffff057224 */ /* 0x002fe200078e0007 */
[----:B------:R-:W-:Y:S01]  /*5e70*/  LEA R7, R74, 0x220, 0x2 ;  /* 0x000002204a077811 */ /* 0x000fe200078e10ff */
[----:B------:R-:W-:-:S04]  /*5e80*/  IMAD.MOV.U32 R6, RZ, RZ, R74 ;  /* 0x000000ffff067224 */ /* 0x000fc800078e004a */
.L_x_22961:
        /* <DEDUP_REMOVED lines=8> */
.L_x_22960:
[----:B------:R-:W-:Y:S05]  /*5f10*/  BSYNC B1 ;  /* 0x0000000000017941 */ /* 0x000fea0003800000 */
.L_x_22959:
        /* <DEDUP_REMOVED lines=10> */
.L_x_22964:
        /* <DEDUP_REMOVED lines=52> */
.L_x_22963:
[----:B------:R-:W-:Y:S05]  /*6300*/  BSYNC B1 ;  /* 0x0000000000017941 */ /* 0x000fea0003800000 */
.L_x_22962:
        /* <DEDUP_REMOVED lines=31> */
.L_x_22966:
[----:B------:R-:W-:Y:S05]  /*6500*/  BSYNC B1 ;  /* 0x0000000000017941 */ /* 0x000fea0003800000 */
.L_x_22965:
        /* <DEDUP_REMOVED lines=14> */
.L_x_22958:
[----:B------:R-:W-:Y:S05]  /*65f0*/  BSYNC B0 ;  /* 0x0000000000007941 */ /* 0x000fea0003800000 */
.L_x_22957:
        /* <DEDUP_REMOVED lines=32> */
.L_x_22968:
[----:B------:R-:W-:Y:S05]  /*6800*/  BSYNC B0 ;  /* 0x0000000000007941 */ /* 0x000fea0003800000 */
.L_x_22967:
[----:B------:R-:W-:Y:S01]  /*6810*/  BSSY B0, `(.L_x_22969) ;  /* 0x00001c1000007945 */ /* 0x000fe20003800000 */
[----:B------:R-:W-:Y:S05]  /*6820*/  @!P1 BRA `(.L_x_22970) ;  /* 0x000000b000009947 */ /* 0x000fea0003800000 */
[----:B------:R-:W-:Y:S01]  /*6830*/  IMAD.MOV.U32 R0, RZ, RZ, RZ ;  /* 0x000000ffff007224 */ /* 0x000fe200078e00ff */
        /* <DEDUP_REMOVED lines=8> */
[----:B------:R-:W-:Y:S01]  /*68c0*/  IMAD.MOV.U32 R94, RZ, RZ, RZ ;  /* 0x000000ffff5e7224 */ /* 0x000fe200078e00ff */
[----:B------:R-:W-:Y:S05]  /*68d0*/  BRA `(.L_x_22971) ;  /* 0x00001b4000007947 */ /* 0x000fea0003800000 */
.L_x_22970:
[----:B------:R-:W-:Y:S01]  /*68e0*/  IABS R75, c[0x0][0x1e4] ;  /* 0x00007900004b7a13 */ /* 0x000fe20000000000 */
[----:B------:R-:W3:Y:S01]  /*68f0*/  S2R R97, SR_CTAID.Z ;  /* 0x0000000000617919 */ /* 0x000ee20000002700 */
[----:B------:R-:W-:Y:S01]  /*6900*/  IADD3 R77, P0, R149, R148, RZ ;  /* 0x00000094954d7210 */ /* 0x000fe20007f1e0ff */
[----:B------:R-:W-:Y:S01]  /*6910*/  IMAD.MOV.U32 R78, RZ, RZ, RZ ;  /* 0x000000ffff4e7224 */ /* 0x000fe200078e00ff */
[----:B-1----:R-:W1:Y:S01]  /*6920*/  I2F.RP R5, R75 ;  /* 0x0000004b00057306 */ /* 0x002e620000209400 */
[----:B------:R-:W-:Y:S01]  /*6930*/  IMAD R72, R0, c[0x0][0x1c0], RZ ;  /* 0x0000700000487a24 */ /* 0x000fe200078e02ff */
[----:B0-----:R-:W-:Y:S01]  /*6940*/  LEA.HI.X.SX32 R4, R148, R73, 0x1, P0 ;  /* 0x0000004994047211 */ /* 0x001fe200000f0eff */
[----:B------:R-:W-:Y:S01]  /*6950*/  IMAD.MOV.U32 R96, RZ, RZ, c[0x0][0x1bc] ;  /* 0x00006f00ff607624 */ /* 0x000fe200078e00ff */
[C---:B------:R-:W-:Y:S01]  /*6960*/  LEA R76, P0, R77.reuse, c[0x0][0x198], 0x2 ;  /* 0x000066004d4c7a11 */ /* 0x040fe200078010ff */
[----:B------:R-:W-:Y:S01]  /*6970*/  IMAD.MOV.U32 R0, RZ, RZ, RZ ;  /* 0x000000ffff007224 */ /* 0x000fe200078e00ff */
[----:B------:R-:W-:Y:S01]  /*6980*/  IADD3 R2, R2, -c[0x0][0x1dc], RZ ;  /* 0x8000770002027a10 */ /* 0x000fe20007ffe0ff */
[----:B------:R-:W-:Y:S01]  /*6990*/  CS2R R80, SRZ ;  /* 0x0000000000507805 */ /* 0x000fe2000001ff00 */
[----:B------:R-:W-:Y:S01]  /*69a0*/  LEA.HI.X R77, R77, c[0x0][0x19c], R4, 0x2, P0 ;  /* 0x000067004d4d7a11 */ /* 0x000fe200000f1404 */
[----:B------:R-:W-:Y:S01]  /*69b0*/  CS2R R82, SRZ ;  /* 0x0000000000527805 */ /* 0x000fe2000001ff00 */
[----:B------:R-:W-:Y:S01]  /*69c0*/  SHF.R.S32.HI R4, RZ, 0x1f, R151 ;  /* 0x0000001fff047819 */ /* 0x000fe20000011497 */
[----:B------:R-:W-:Y:S01]  /*69d0*/  CS2R R84, SRZ ;  /* 0x0000000000547805 */ /* 0x000fe2000001ff00 */
[----:B------:R-:W-:Y:S01]  /*69e0*/  LOP3.LUT R87, RZ, R154, RZ, 0x33, !PT ;  /* 0x0000009aff577212 */ /* 0x000fe200078e33ff */
[----:B------:R-:W-:Y:S01]  /*69f0*/  IMAD.MOV.U32 R86, RZ, RZ, RZ ;  /* 0x000000ffff567224 */ /* 0x000fe200078e00ff */
[----:B------:R-:W-:Y:S01]  /*6a00*/  LEA.HI R4, R4, R151, RZ, 0x2 ;  /* 0x0000009704047211 */ /* 0x000fe200078f10ff */
[----:B------:R-:W-:Y:S01]  /*6a10*/  CS2R R90, SRZ ;  /* 0x00000000005a7805 */ /* 0x000fe2000001ff00 */
[----:B-1----:R-:W0:Y:S01]  /*6a20*/  MUFU.RCP R5, R5 ;  /* 0x0000000500057308 */ /* 0x002e220000001000 */
[----:B------:R-:W-:Y:S01]  /*6a30*/  CS2R R88, SRZ ;  /* 0x0000000000587805 */ /* 0x000fe2000001ff00 */
[----:B------:R-:W-:Y:S01]  /*6a40*/  CS2R R92, SRZ ;  /* 0x00000000005c7805 */ /* 0x000fe2000001ff00 */
[----:B------:R-:W-:Y:S01]  /*6a50*/  IMAD.MOV.U32 R94, RZ, RZ, RZ ;  /* 0x000000ffff5e7224 */ /* 0x000fe200078e00ff */
[----:B------:R-:W-:Y:S01]  /*6a60*/  SHF.R.S32.HI R96, RZ, 0x1f, R96 ;  /* 0x0000001fff607819 */ /* 0x000fe20000011460 */
[----:B---3--:R-:W-:Y:S01]  /*6a70*/  IMAD R98, R97, 0x20, R152 ;  /* 0x0000002061627824 */ /* 0x008fe200078e0298 */
[----:B------:R-:W-:-:S03]  /*6a80*/  SHF.R.S32.HI R73, RZ, 0x1f, R72 ;  /* 0x0000001fff497819 */ /* 0x000fc60000011448 */
[----:B------:R-:W-:Y:S01]  /*6a90*/  IMAD.SHL.U32 R98, R98, 0x10, RZ ;  /* 0x0000001062627824 */ /* 0x000fe200078e00ff */
[----:B0-----:R-:W-:-:S06]  /*6aa0*/  IADD3 R79, R5, 0xffffffe, RZ ;  /* 0x0ffffffe054f7810 */ /* 0x001fcc0007ffe0ff */
[----:B------:R-:W0:Y:S02]  /*6ab0*/  F2I.FTZ.U32.TRUNC.NTZ R79, R79 ;  /* 0x0000004f004f7305 */ /* 0x000e24000021f000 */
[----:B0-----:R-:W-:-:S04]  /*6ac0*/  IMAD.MOV R6, RZ, RZ, -R79 ;  /* 0x000000ffff067224 */ /* 0x001fc800078e0a4f */
[----:B------:R-:W-:Y:S01]  /*6ad0*/  IMAD R7, R6, R75, RZ ;  /* 0x0000004b06077224 */ /* 0x000fe200078e02ff */
[C---:B------:R-:W-:Y:S01]  /*6ae0*/  LOP3.LUT R6, R4.reuse, 0xfffffffc, RZ, 0xc0, !PT ;  /* 0xfffffffc04067812 */ /* 0x040fe200078ec0ff */
[----:B------:R-:W-:Y:S02]  /*6af0*/  IMAD.SHL.U32 R4, R4, 0x4, RZ ;  /* 0x0000000404047824 */ /* 0x000fe400078e00ff */
[----:B------:R-:W-:-:S03]  /*6b00*/  IMAD.HI.U32 R78, R79, R7, R78 ;  /* 0x000000074f4e7227 */ /* 0x000fc600078e004e */
[----:B------:R-:W-:Y:S01]  /*6b10*/  LOP3.LUT R4, R4, 0xfffffff0, RZ, 0xc0, !PT ;  /* 0xfffffff004047812 */ /* 0x000fe200078ec0ff */
[----:B------:R-:W-:Y:S02]  /*6b20*/  IMAD.IADD R5, R151, 0x1, -R6 ;  /* 0x0000000197057824 */ /* 0x000fe400078e0a06 */
[----:B------:R-:W-:Y:S02]  /*6b30*/  IMAD.MOV.U32 R79, RZ, RZ, RZ ;  /* 0x000000ffff4f7224 */ /* 0x000fe400078e00ff */
        /* <DEDUP_REMOVED lines=19> */
.L_x_22974:
        /* <DEDUP_REMOVED lines=65> */
[----:B--2---:R-:W2:Y:S02]  /*7080*/  LDG.E.128.CONSTANT R12, [R12.64] ;  /* 0x0000000a0c0c7981 */ /* 0x004ea4000c1e9d00 */
[----:B------:R-:W-:Y:S02]  /*7090*/  LEA.HI.X R17, R17, c[0x0][0x18c], R18, 0x2, P2 ;  /* 0x0000630011117a11 */ /* 0x000fe400010f1412 */
[----:B------:R-:W-:-:S04]  /*70a0*/  IADD3 R21, P1, R105, R60, RZ ;  /* 0x0000003c69157210 */ /* 0x000fc80007f3e0ff */
[----:B------:R-:W-:Y:S01]  /*70b0*/  LEA R20, P2, R21, c[0x0][0x188], 0x2 ;  /* 0x0000620015147a11 */ /* 0x000fe200078410ff */
[----:B------:R-:W2:Y:S01]  /*70c0*/  LDG.E.128.CONSTANT R16, [R16.64] ;  /* 0x0000000a10107981 */ /* 0x000ea2000c1e9d00 */
[----:B0-----:R-:W-:Y:S02]  /*70d0*/  LEA.HI.X.SX32 R22, R105, R66, 0x1, P1 ;  /* 0x0000004269167211 */ /* 0x001fe400008f0eff */
        /* <DEDUP_REMOVED lines=29> */
[----:B------:R-:W2:Y:S02]  /*72b0*/  LDG.E.128.CONSTANT R40, [R40.64] ;  /* 0x0000000a28287981 */ /* 0x000ea4000c1e9d00 */
[----:B------:R-:W-:-:S02]  /*72c0*/  LEA.HI.X R45, R45, c[0x0][0x18c], R46, 0x2, P2 ;  /* 0x000063002d2d7a11 */ /* 0x000fc400010f142e */
[----:B------:R-:W-:-:S04]  /*72d0*/  IADD3 R49, P1, R119, R60, RZ ;  /* 0x0000003c77317210 */ /* 0x000fc80007f3e0ff */
[----:B------:R-:W2:Y:S01]  /*72e0*/  LDG.E.128.CONSTANT R44, [R44.64] ;  /* 0x0000000a2c2c7981 */ /* 0x000ea2000c1e9d00 */
        /* <DEDUP_REMOVED lines=11> */
[----:B------:R-:W2:Y:S02]  /*73a0*/  LDG.E.128.CONSTANT R52, [R52.64] ;  /* 0x0000000a34347981 */ /* 0x000ea4000c1e9d00 */
[----:B------:R-:W-:-:S02]  /*73b0*/  LEA.HI.X R57, R57, c[0x0][0x18c], R58, 0x2, P2 ;  /* 0x0000630039397a11 */ /* 0x000fc400010f143a */
        /* <DEDUP_REMOVED lines=9> */
[----:B------:R-:W-:-:S06]  /*7450*/  LEA.HI.X R65, R65, c[0x0][0x18c], R66, 0x2, P2 ;  /* 0x0000630041417a11 */ /* 0x000fcc00010f1442 */
[----:B------:R-:W2:Y:S01]  /*7460*/  LDG.E.128.CONSTANT R64, [R64.64] ;  /* 0x0000000a40407981 */ /* 0x000ea2000c1e9d00 */
[----:B------:R-:W-:-:S13]  /*7470*/  ISETP.NE.AND P1, PT, R68, -0x2, PT ;  /* 0xfffffffe4400780c */ /* 0x000fda0003f25270 */
[C---:B------:R-:W-:Y:S02]  /*7480*/  @!P1 IADD3 R71, R97.reuse, 0x1, RZ ;  /* 0x0000000161479810 */ /* 0x040fe40007ffe0ff */
[----:B------:R-:W-:Y:S02]  /*7490*/  @!P1 IADD3 R69, R97, 0x3, RZ ;  /* 0x0000000361459810 */ /* 0x000fe40007ffe0ff */
[-C--:B------:R-:W-:Y:S02]  /*74a0*/  @!P1 ISETP.GE.AND P2, PT, R71, R156.reuse, PT ;  /* 0x0000009c4700920c */ /* 0x080fe40003f46270 */
[-C--:B------:R-:W-:Y:S02]  /*74b0*/  @!P1 ISETP.GE.AND P5, PT, R69, R156.reuse, PT ;  /* 0x0000009c4500920c */ /* 0x080fe40003fa6270 */
[-C--:B------:R-:W-:Y:S02]  /*74c0*/  @!P1 ISETP.GE.AND P3, PT, R71, R156.reuse, PT ;  /* 0x0000009c4700920c */ /* 0x080fe40003f66270 */
[----:B------:R-:W-:-:S02]  /*74d0*/  @!P1 ISETP.GE.AND P4, PT, R97, R156, PT ;  /* 0x0000009c6100920c */ /* 0x000fc40003f86270 */
[----:B------:R-:W-:-:S04]  /*74e0*/  @!P1 IADD3 R129, R97, 0x2, RZ ;  /* 0x0000000261819810 */ /* 0x000fc80007ffe0ff */
[-C--:B------:R-:W-:Y:S02]  /*74f0*/  @!P1 ISETP.GE.AND P6, PT, R129, R156.reuse, PT ;  /* 0x0000009c8100920c */ /* 0x080fe40003fc6270 */
[C---:B------:R-:W-:Y:S02]  /*7500*/  @!P1 IADD3 R71, R97.reuse, 0x2, RZ ;  /* 0x0000000261479810 */ /* 0x040fe40007ffe0ff */
[----:B------:R-:W-:Y:S02]  /*7510*/  @!P1 IADD3 R131, R97, 0x2, RZ ;  /* 0x0000000261839810 */ /* 0x000fe40007ffe0ff */
[----:B---3--:R-:W-:Y:S02]  /*7520*/  @!P1 FSEL R5, R5, RZ, !P2 ;  /* 0x000000ff05059208 */ /* 0x008fe40005000000 */
[----:B------:R-:W-:Y:S02]  /*7530*/  @!P1 ISETP.GE.AND P2, PT, R69, R156, PT ;  /* 0x0000009c4500920c */ /* 0x000fe40003f46270 */
[----:B------:R-:W-:-:S02]  /*7540*/  @!P1 IADD3 R69, R97, 0x1, RZ ;  /* 0x0000000161459810 */ /* 0x000fc40007ffe0ff */
[----:B------:R-:W-:Y:S02]  /*7550*/  @!P1 FSEL R7, R7, RZ, !P5 ;  /* 0x000000ff07079208 */ /* 0x000fe40006800000 */
[-C--:B------:R-:W-:Y:S02]  /*7560*/  @!P1 ISETP.GE.AND P5, PT, R69, R156.reuse, PT ;  /* 0x0000009c4500920c */ /* 0x080fe40003fa6270 */
[----:B------:R-:W-:Y:S02]  /*7570*/  @!P1 IADD3 R69, R97, 0x3, RZ ;  /* 0x0000000361459810 */ /* 0x000fe40007ffe0ff */
[----:B----4-:R-:W-:Y:S02]  /*7580*/  @!P1 FSEL R9, R9, RZ, !P3 ;  /* 0x000000ff09099208 */ /* 0x010fe40005800000 */
[----:B------:R-:W-:Y:S02]  /*7590*/  @!P1 ISETP.GE.AND P3, PT, R69, R156, PT ;  /* 0x0000009c4500920c */ /* 0x000fe40003f66270 */
[----:B------:R-:W-:-:S02]  /*75a0*/  @!P1 IADD3 R69, R97, 0x1, RZ ;  /* 0x0000000161459810 */ /* 0x000fc40007ffe0ff */
[----:B------:R-:W-:Y:S02]  /*75b0*/  @!P1 FSEL R11, R11, RZ, !P2 ;  /* 0x000000ff0b0b9208 */ /* 0x000fe40005000000 */
[-C--:B------:R-:W-:Y:S02]  /*75c0*/  @!P1 ISETP.GE.AND P2, PT, R69, R156.reuse, PT ;  /* 0x0000009c4500920c */ /* 0x080fe40003f46270 */
        /* <DEDUP_REMOVED lines=19> */
[----:B------:R-:W-:Y:S02]  /*7700*/  @!P1 ISETP.GE.AND P2, PT, R69, R156, PT ;  /* 0x0000009c4500920c */ /* 0x000fe40003f46270 */
[----:B------:R-:W-:Y:S02]  /*7710*/  @!P1 IADD3 R69, R97, 0x3, RZ ;  /* 0x0000000361459810 */ /* 0x000fe40007ffe0ff */
[----:B------:R-:W-:-:S02]  /*7720*/  @!P1 FSEL R6, R6, RZ, !P6 ;  /* 0x000000ff06069208 */ /* 0x000fc40007000000 */
[----:B------:R-:W-:Y:S02]  /*7730*/  @!P1 FSEL R10, R10, RZ, !P4 ;  /* 0x000000ff0a0a9208 */ /* 0x000fe40006000000 */
[----:B------:R-:W-:Y:S02]  /*7740*/  @!P1 FSEL R25, R25, RZ, !P5 ;  /* 0x000000ff19199208 */ /* 0x000fe40006800000 */
[CC--:B------:R-:W-:Y:S02]  /*7750*/  @!P1 ISETP.GE.AND P6, PT, R97.reuse, R156.reuse, PT ;  /* 0x0000009c6100920c */ /* 0x0c0fe40003fc6270 */
[-C--:B------:R-:W-:Y:S02]  /*7760*/  @!P1 ISETP.GE.AND P4, PT, R97, R156.reuse, PT ;  /* 0x0000009c6100920c */ /* 0x080fe40003f86270 */
[----:B------:R-:W-:Y:S02]  /*7770*/  @!P1 ISETP.GE.AND P5, PT, R69, R156, PT ;  /* 0x0000009c4500920c */ /* 0x000fe40003fa6270 */
[----:B------:R-:W-:-:S02]  /*7780*/  @!P1 IADD3 R69, R97, 0x1, RZ ;  /* 0x0000000161459810 */ /* 0x000fc40007ffe0ff */
[----:B------:R-:W-:Y:S02]  /*7790*/  @!P1 FSEL R8, R8, RZ, !P6 ;  /* 0x000000ff08089208 */ /* 0x000fe40007000000 */
[----:B------:R-:W-:Y:S02]  /*77a0*/  @!P1 FSEL R12, R12, RZ, !P4 ;  /* 0x000000ff0c0c9208 */ /* 0x000fe40006000000 */
[----:B------:R-:W-:Y:S02]  /*77b0*/  @!P1 FSEL R27, R27, RZ, !P3 ;  /* 0x000000ff1b1b9208 */ /* 0x000fe40005800000 */
[CC--:B------:R-:W-:Y:S02]  /*77c0*/  @!P1 ISETP.GE.AND P6, PT, R71.reuse, R156.reuse, PT ;  /* 0x0000009c4700920c */ /* 0x0c0fe40003fc6270 */
[-C--:B------:R-:W-:Y:S02]  /*77d0*/  @!P1 ISETP.GE.AND P4, PT, R71, R156.reuse, PT ;  /* 0x0000009c4700920c */ /* 0x080fe40003f86270 */
[----:B------:R-:W-:-:S02]  /*77e0*/  @!P1 ISETP.GE.AND P3, PT, R69, R156, PT ;  /* 0x0000009c4500920c */ /* 0x000fc40003f66270 */
[----:B------:R-:W-:Y:S02]  /*77f0*/  @!P1 IADD3 R69, R97, 0x3, RZ ;  /* 0x0000000361459810 */ /* 0x000fe40007ffe0ff */
[----:B------:R-:W-:Y:S02]  /*7800*/  @!P1 FSEL R14, R14, RZ, !P6 ;  /* 0x000000ff0e0e9208 */ /* 0x000fe40007000000 */
[----:B------:R-:W-:Y:S02]  /*7810*/  @!P1 FSEL R18, R18, RZ, !P4 ;  /* 0x000000ff12129208 */ /* 0x000fe40006000000 */
[----:B------:R-:W-:Y:S02]  /*7820*/  @!P1 FSEL R29, R29, RZ, !P2 ;  /* 0x000000ff1d1d9208 */ /* 0x000fe40005000000 */
[CC--:B------:R-:W-:Y:S02]  /*7830*/  @!P1 ISETP.GE.AND P6, PT, R97.reuse, R156.reuse, PT ;  /* 0x0000009c6100920c */ /* 0x0c0fe40003fc6270 */
[----:B------:R-:W-:-:S02]  /*7840*/  @!P1 ISETP.GE.AND P4, PT, R97, R156, PT ;  /* 0x0000009c6100920c */ /* 0x000fc40003f86270 */
[-C--:B------:R-:W-:Y:S02]  /*7850*/  @!P1 ISETP.GE.AND P2, PT, R69, R156.reuse, PT ;  /* 0x0000009c4500920c */ /* 0x080fe40003f46270 */
[----:B------:R-:W-:Y:S02]  /*7860*/  @!P1 IADD3 R69, R97, 0x1, RZ ;  /* 0x0000000161459810 */ /* 0x000fe40007ffe0ff */
[----:B------:R-:W-:Y:S02]  /*7870*/  @!P1 FSEL R16, R16, RZ, !P6 ;  /* 0x000000ff10109208 */ /* 0x000fe40007000000 */
[----:B------:R-:W-:Y:S02]  /*7880*/  @!P1 FSEL R20, R20, RZ, !P4 ;  /* 0x000000ff14149208 */ /* 0x000fe40006000000 */
[----:B------:R-:W-:Y:S02]  /*7890*/  @!P1 FSEL R31, R31, RZ, !P5 ;  /* 0x000000ff1f1f9208 */ /* 0x000fe40006800000 */
[----:B------:R-:W-:-:S02]  /*78a0*/  @!P1 ISETP.GE.AND P6, PT, R71, R156, PT ;  /* 0x0000009c4700920c */ /* 0x000fc40003fc6270 */
[-C--:B------:R-:W-:Y:S02]  /*78b0*/  @!P1 ISETP.GE.AND P4, PT, R71, R156.reuse, PT ;  /* 0x0000009c4700920c */ /* 0x080fe40003f86270 */
[----:B------:R-:W-:Y:S02]  /*78c0*/  @!P1 ISETP.GE.AND P5, PT, R69, R156, PT ;  /* 0x0000009c4500920c */ /* 0x000fe40003fa6270 */
[----:B------:R-:W-:Y:S02]  /*78d0*/  @!P1 IADD3 R69, R97, 0x3, RZ ;  /* 0x0000000361459810 */ /* 0x000fe40007ffe0ff */
[----:B------:R-:W-:Y:S02]  /*78e0*/  @!P1 FSEL R22, R22, RZ, !P6 ;  /* 0x000000ff16169208 */ /* 0x000fe40007000000 */
[----:B------:R-:W-:Y:S02]  /*78f0*/  @!P1 FSEL R26, R26, RZ, !P4 ;  /* 0x000000ff1a1a9208 */ /* 0x000fe40006000000 */
[----:B------:R-:W-:-:S02]  /*7900*/  @!P1 FSEL R33, R33, RZ, !P3 ;  /* 0x000000ff21219208 */ /* 0x000fc40005800000 */
[CC--:B------:R-:W-:Y:S02]  /*7910*/  @!P1 ISETP.GE.AND P6, PT, R97.reuse, R156.reuse, PT ;  /* 0x0000009c6100920c */ /* 0x0c0fe40003fc6270 */
[-C--:B------:R-:W-:Y:S02]  /*7920*/  @!P1 ISETP.GE.AND P4, PT, R97, R156.reuse, PT ;  /* 0x0000009c6100920c */ /* 0x080fe40003f86270 */
[----:B------:R-:W-:Y:S02]  /*7930*/  @!P1 ISETP.GE.AND P3, PT, R69, R156, PT ;  /* 0x0000009c4500920c */ /* 0x000fe40003f66270 */
[----:B------:R-:W-:Y:S02]  /*7940*/  @!P1 IADD3 R69, R97, 0x1, RZ ;  /* 0x0000000161459810 */ /* 0x000fe40007ffe0ff */
[----:B------:R-:W-:Y:S02]  /*7950*/  @!P1 FSEL R24, R24, RZ, !P6 ;  /* 0x000000ff18189208 */ /* 0x000fe40007000000 */
[----:B------:R-:W-:-:S02]  /*7960*/  @!P1 FSEL R28, R28, RZ, !P4 ;  /* 0x000000ff1c1c9208 */ /* 0x000fc40006000000 */
[----:B------:R-:W-:Y:S02]  /*7970*/  @!P1 FSEL R35, R35, RZ, !P2 ;  /* 0x000000ff23239208 */ /* 0x000fe40005000000 */
[CC--:B------:R-:W-:Y:S02]  /*7980*/  @!P1 ISETP.GE.AND P6, PT, R71.reuse, R156.reuse, PT ;  /* 0x0000009c4700920c */ /* 0x0c0fe40003fc6270 */
        /* <DEDUP_REMOVED lines=20> */
[-C--:B------:R-:W-:Y:S02]  /*7ad0*/  @!P1 ISETP.GE.AND P6, PT, R97, R156.reuse, PT ;  /* 0x0000009c6100920c */ /* 0x080fe40003fc6270 */
[----:B------:R-:W-:-:S02]  /*7ae0*/  @!P1 ISETP.GE.AND P2, PT, R69, R156, PT ;  /* 0x0000009c4500920c */ /* 0x000fc40003f46270 */
[CC--:B------:R-:W-:Y:S02]  /*7af0*/  @!P1 ISETP.GE.AND P4, PT, R97.reuse, R156.reuse, PT ;  /* 0x0000009c6100920c */ /* 0x0c0fe40003f86270 */
[----:B------:R-:W-:Y:S02]  /*7b00*/  @!P1 IADD3 R69, R97, 0x1, RZ ;  /* 0x0000000161459810 */ /* 0x000fe40007ffe0ff */
[----:B------:R-:W-:Y:S02]  /*7b10*/  @!P1 FSEL R40, R40, RZ, !P6 ;  /* 0x000000ff28289208 */ /* 0x000fe40007000000 */
[----:B------:R-:W-:Y:S02]  /*7b20*/  @!P1 FSEL R43, R43, RZ, !P5 ;  /* 0x000000ff2b2b9208 */ /* 0x000fe40006800000 */
[----:B------:R-:W-:Y:S02]  /*7b30*/  @!P1 FSEL R44, R44, RZ, !P4 ;  /* 0x000000ff2c2c9208 */ /* 0x000fe40006000000 */
[----:B------:R-:W-:-:S02]  /*7b40*/  @!P1 ISETP.GE.AND P6, PT, R71, R156, PT ;  /* 0x0000009c4700920c */ /* 0x000fc40003fc6270 */
[-C--:B------:R-:W-:Y:S02]  /*7b50*/  @!P1 ISETP.GE.AND P5, PT, R69, R156.reuse, PT ;  /* 0x0000009c4500920c */ /* 0x080fe40003fa6270 */
[----:B------:R-:W-:Y:S02]  /*7b60*/  @!P1 ISETP.GE.AND P4, PT, R71, R156, PT ;  /* 0x0000009c4700920c */ /* 0x000fe40003f86270 */
[C---:B------:R-:W-:Y:S02]  /*7b70*/  @!P1 IADD3 R69, R97.reuse, 0x3, RZ ;  /* 0x0000000361459810 */ /* 0x040fe40007ffe0ff */
[----:B------:R-:W-:Y:S02]  /*7b80*/  @!P1 IADD3 R71, R97, 0x1, RZ ;  /* 0x0000000161479810 */ /* 0x000fe40007ffe0ff */
[----:B------:R-:W-:Y:S02]  /*7b90*/  @!P1 FSEL R45, R45, RZ, !P3 ;  /* 0x000000ff2d2d9208 */ /* 0x000fe40005800000 */
[----:B------:R-:W-:-:S02]  /*7ba0*/  @!P1 FSEL R46, R46, RZ, !P6 ;  /* 0x000000ff2e2e9208 */ /* 0x000fc40007000000 */
[-C--:B------:R-:W-:Y:S02]  /*7bb0*/  @!P1 ISETP.GE.AND P3, PT, R69, R156.reuse, PT ;  /* 0x0000009c4500920c */ /* 0x080fe40003f66270 */
[-C--:B------:R-:W-:Y:S02]  /*7bc0*/  @!P1 ISETP.GE.AND P6, PT, R71, R156.reuse, PT ;  /* 0x0000009c4700920c */ /* 0x080fe40003fc6270 */
[----:B------:R-:W0:Y:S01]  /*7bd0*/  LDS.128 R68, [R99] ;  /* 0x0000000063447984 */ /* 0x000e220000000c00 */
[----:B------:R-:W-:Y:S02]  /*7be0*/  @!P1 FSEL R47, R47, RZ, !P2 ;  /* 0x000000ff2f2f9208 */ /* 0x000fe40005000000 */
[----:B------:R-:W-:Y:S02]  /*7bf0*/  @!P1 FSEL R50, R50, RZ, !P4 ;  /* 0x000000ff32329208 */ /* 0x000fe40006000000 */
[CC--:B------:R-:W-:Y:S02]  /*7c00*/  @!P1 ISETP.GE.AND P2, PT, R97.reuse, R156.reuse, PT ;  /* 0x0000009c6100920c */ /* 0x0c0fe40003f46270 */
[----:B------:R-:W-:-:S02]  /*7c10*/  @!P1 ISETP.GE.AND P4, PT, R97, R156, PT ;  /* 0x0000009c6100920c */ /* 0x000fc40003f86270 */
[----:B------:R-:W-:Y:S02]  /*7c20*/  @!P1 FSEL R48, R48, RZ, !P2 ;  /* 0x000000ff30309208 */ /* 0x000fe40005000000 */
[----:B------:R-:W-:Y:S02]  /*7c30*/  @!P1 FSEL R52, R52, RZ, !P4 ;  /* 0x000000ff34349208 */ /* 0x000fe40006000000 */
[----:B------:R-:W-:Y:S02]  /*7c40*/  @!P1 FSEL R53, R53, RZ, !P6 ;  /* 0x000000ff35359208 */ /* 0x000fe40007000000 */
[CC--:B------:R-:W-:Y:S02]  /*7c50*/  @!P1 ISETP.GE.AND P2, PT, R131.reuse, R156.reuse, PT ;  /* 0x0000009c8300920c */ /* 0x0c0fe40003f46270 */
[-C--:B------:R-:W-:Y:S02]  /*7c60*/  @!P1 ISETP.GE.AND P4, PT, R131, R156.reuse, PT ;  /* 0x0000009c8300920c */ /* 0x080fe40003f86270 */
[----:B------:R-:W-:-:S02]  /*7c70*/  @!P1 ISETP.GE.AND P6, PT, R97, R156, PT ;  /* 0x0000009c6100920c */ /* 0x000fc40003fc6270 */
[C---:B------:R-:W-:Y:S02]  /*7c80*/  @!P1 IADD3 R129, R97.reuse, 0x3, RZ ;  /* 0x0000000361819810 */ /* 0x040fe40007ffe0ff */
[----:B------:R-:W-:Y:S02]  /*7c90*/  @!P1 IADD3 R131, R97, 0x1, RZ ;  /* 0x0000000161839810 */ /* 0x000fe40007ffe0ff */
[----:B------:R-:W-:Y:S02]  /*7ca0*/  @!P1 FSEL R49, R49, RZ, !P5 ;  /* 0x000000ff31319208 */ /* 0x000fe40006800000 */
[----:B------:R-:W-:Y:S02]  /*7cb0*/  @!P1 FSEL R56, R56, RZ, !P6 ;  /* 0x000000ff38389208 */ /* 0x000fe40007000000 */
        /* <DEDUP_REMOVED lines=8> */
[----:B------:R-:W-:Y:S02]  /*7d40*/  @!P1 IADD3 R131, R97, 0x1, RZ ;  /* 0x0000000161839810 */ /* 0x000fe40007ffe0ff */
[----:B------:R-:W-:Y:S02]  /*7d50*/  @!P1 FSEL R57, R57, RZ, !P3 ;  /* 0x000000ff39399208 */ /* 0x000fe40005800000 */
[----:B------:R-:W-:Y:S02]  /*7d60*/  @!P1 FSEL R61, R61, RZ, !P6 ;  /* 0x000000ff3d3d9208 */ /* 0x000fe40007000000 */
[-C--:B------:R-:W-:Y:S02]  /*7d70*/  @!P1 ISETP.GE.AND P3, PT, R97, R156.reuse, PT ;  /* 0x0000009c6100920c */ /* 0x080fe40003f66270 */
[----:B------:R-:W-:Y:S02]  /*7d80*/  @!P1 ISETP.GE.AND P6, PT, R131, R156, PT ;  /* 0x0000009c8300920c */ /* 0x000fe40003fc6270 */
[----:B------:R-:W-:-:S02]  /*7d90*/  @!P1 IADD3 R129, R97, 0x3, RZ ;  /* 0x0000000361819810 */ /* 0x000fc40007ffe0ff */
[----:B------:R-:W-:Y:S02]  /*7da0*/  @!P1 FSEL R54, R54, RZ, !P2 ;  /* 0x000000ff36369208 */ /* 0x000fe40005000000 */
[----:B------:R-:W-:Y:S02]  /*7db0*/  @!P1 FSEL R60, R60, RZ, !P3 ;  /* 0x000000ff3c3c9208 */ /* 0x000fe40005800000 */
[----:B------:R-:W-:Y:S02]  /*7dc0*/  @!P1 FSEL R62, R62, RZ, !P4 ;  /* 0x000000ff3e3e9208 */ /* 0x000fe40006000000 */
[----:B------:R-:W-:Y:S02]  /*7dd0*/  @!P1 FSEL R65, R65, RZ, !P6 ;  /* 0x000000ff41419208 */ /* 0x000fe40007000000 */
[CC--:B------:R-:W-:Y:S02]  /*7de0*/  @!P1 ISETP.GE.AND P2, PT, R129.reuse, R156.reuse, PT ;  /* 0x0000009c8100920c */ /* 0x0c0fe40003f46270 */
[----:B------:R-:W-:-:S02]  /*7df0*/  @!P1 ISETP.GE.AND P3, PT, R129, R156, PT ;  /* 0x0000009c8100920c */ /* 0x000fc40003f66270 */
[-C--:B------:R-:W-:Y:S02]  /*7e00*/  @!P1 ISETP.GE.AND P4, PT, R97, R156.reuse, PT ;  /* 0x0000009c6100920c */ /* 0x080fe40003f86270 */
[-C--:B------:R-:W-:Y:S02]  /*7e10*/  @!P1 ISETP.GE.AND P6, PT, R129, R156.reuse, PT ;  /* 0x0000009c8100920c */ /* 0x080fe40003fc6270 */
[----:B------:R-:W-:Y:S02]  /*7e20*/  @!P1 IADD3 R129, R97, 0x2, RZ ;  /* 0x0000000261819810 */ /* 0x000fe40007ffe0ff */
[----:B------:R-:W-:Y:S01]  /*7e30*/  @!P1 FSEL R64, R64, RZ, !P4 ;  /* 0x000000ff40409208 */ /* 0x000fe20006000000 */
[----:B0-----:R-:W-:Y:S01]  /*7e40*/  FMUL.FTZ R9, R69, R9 ;  /* 0x0000000945097220 */ /* 0x001fe20000410000 */
        /* <DEDUP_REMOVED lines=85> */
.L_x_22973:
[----:B------:R-:W-:Y:S05]  /*83a0*/  BSYNC B1 ;  /* 0x0000000000017941 */ /* 0x000fea0003800000 */
.L_x_22972:
[----:B------:R-:W-:Y:S02]  /*83b0*/  IADD3 R76, P1, R76, 0x10, RZ ;  /* 0x000000104c4c7810 */ /* 0x000fe40007f3e0ff */
[----:B------:R-:W-:Y:S02]  /*83c0*/  IADD3 R98, R98, 0x40, RZ ;  /* 0x0000004062627810 */ /* 0x000fe40007ffe0ff */
[----:B------:R-:W-:Y:S01]  /*83d0*/  IADD3 R97, R97, 0x40, RZ ;  /* 0x0000004061617810 */ /* 0x000fe20007ffe0ff */
[----:B------:R-:W-:Y:S01]  /*83e0*/  IMAD.X R77, RZ, RZ, R77, P1 ;  /* 0x000000ffff4d7224 */ /* 0x000fe200008e064d */
[----:B------:R-:W-:Y:S01]  /*83f0*/  IADD3 R99, R99, 0x100, RZ ;  /* 0x0000010063637810 */ /* 0x000fe20007ffe0ff */
[----:B------:R-:W-:Y:S01]  /*8400*/  @P0 CALL.REL.NOINC `(.L_x_22971) ;  /* 0x0000001000000944 */ /* 0x000fe20003c00000 */
[----:B------:R-:W-:Y:S05]  /*8410*/  BRA `(.L_x_22974) ;  /* 0xffffe85000007947 */ /* 0x000fea000383ffff */
.L_x_22971:
[----:B------:R-:W-:Y:S05]  /*8420*/  BSYNC B0 ;  /* 0x0000000000007941 */ /* 0x000fea0003800000 */
.L_x_22969:
[----:B-1----:R-:W1:Y:S01]  /*8430*/  SHFL.BFLY PT, R12, R81, 0x2, 0x1f ;  /* 0x0c401f00510c7f89 */ /* 0x002e6200000e0000 */
[C---:B------:R-:W-:Y:S01]  /*8440*/  LOP3.LUT R22, R74.reuse, 0xffffffc0, RZ, 0xc0, !PT ;  /* 0xffffffc04a167812 */ /* 0x040fe200078ec0ff */
[----:B------:R-:W-:Y:S01]  /*8450*/  BSSY B0, `(.L_x_22975) ;  /* 0x000005f000007945 */ /* 0x000fe20003800000 */
[----:B------:R-:W-:Y:S01]  /*8460*/  SHF.R.S32.HI R20, RZ, 0x1f, R151 ;  /* 0x0000001fff147819 */ /* 0x000fe20000011497 */
[----:B------:R-:W3:Y:S01]  /*8470*/  SHFL.BFLY PT, R3, R94, 0x2, 0x1f ;  /* 0x0c401f005e037f89 */ /* 0x000ee200000e0000 */
[----:B------:R-:W-:-:S02]  /*8480*/  IADD3 R18, R74, 0x1f, RZ ;  /* 0x0000001f4a127810 */ /* 0x000fc40007ffe0ff */
[----:B------:R-:W-:Y:S01]  /*8490*/  LEA.HI R20, R20, R151, RZ, 0x2 ;  /* 0x0000009714147211 */ /* 0x000fe200078f10ff */
[----:B------:R-:W4:Y:S01]  /*84a0*/  SHFL.BFLY PT, R2, R93, 0x2, 0x1f ;  /* 0x0c401f005d027f89 */ /* 0x000f2200000e0000 */
[----:B------:R-:W-:Y:S02]  /*84b0*/  LOP3.LUT R16, R74, 0xffffffe0, RZ, 0xc0, !PT ;  /* 0xffffffe04a107812 */ /* 0x000fe400078ec0ff */
[----:B------:R-:W-:Y:S01]  /*84c0*/  ISETP.GT.U32.AND P3, PT, R18, 0x3e, PT ;  /* 0x0000003e1200780c */ /* 0x000fe20003f64070 */
[----:B0-----:R-:W0:Y:S04]  /*84d0*/  SHFL.BFLY PT, R4, R91, 0x2, 0x1f ;  /* 0x0c401f005b047f89 */ /* 0x001e2800000e0000 */
[----:B------:R-:W2:Y:S04]  /*84e0*/  SHFL.BFLY PT, R5, R92, 0x2, 0x1f ;  /* 0x0c401f005c057f89 */ /* 0x000ea800000e0000 */
[----:B------:R-:W2:Y:S04]  /*84f0*/  SHFL.BFLY PT, R7, R88, 0x2, 0x1f ;  /* 0x0c401f0058077f89 */ /* 0x000ea800000e0000 */
[----:B------:R-:W2:Y:S01]  /*8500*/  SHFL.BFLY PT, R6, R89, 0x2, 0x1f ;  /* 0x0c401f0059067f89 */ /* 0x000ea200000e0000 */
[----:B-1----:R-:W-:-:S03]  /*8510*/  FADD.FTZ R12, R12, R81 ;  /* 0x000000510c0c7221 */ /* 0x002fc60000010000 */
[----:B------:R-:W1:Y:S01]  /*8520*/  SHFL.BFLY PT, R9, R90, 0x2, 0x1f ;  /* 0x0c401f005a097f89 */ /* 0x000e6200000e0000 */
[----:B---3--:R-:W-:Y:S01]  /*8530*/  FADD.FTZ R94, R3, R94 ;  /* 0x0000005e035e7221 */ /* 0x008fe20000010000 */
[----:B------:R-:W-:Y:S02]  /*8540*/  LOP3.LUT R3, R151, 0x3, RZ, 0xc0, !PT ;  /* 0x0000000397037812 */ /* 0x000fe400078ec0ff */
[----:B------:R-:W3:Y:S01]  /*8550*/  SHFL.BFLY PT, R11, R86, 0x2, 0x1f ;  /* 0x0c401f00560b7f89 */ /* 0x000ee200000e0000 */
[----:B----4-:R-:W-:Y:S01]  /*8560*/  FADD.FTZ R2, R2, R93 ;  /* 0x0000005d02027221 */ /* 0x010fe20000010000 */
[----:B------:R-:W-:Y:S02]  /*8570*/  ISETP.NE.AND P2, PT, R3, RZ, PT ;  /* 0x000000ff0300720c */ /* 0x000fe40003f45270 */
[----:B------:R-:W4:Y:S01]  /*8580*/  SHFL.BFLY PT, R8, R85, 0x2, 0x1f ;  /* 0x0c401f0055087f89 */ /* 0x000f2200000e0000 */
[----:B0-----:R-:W-:Y:S01]  /*8590*/  FADD.FTZ R4, R4, R91 ;  /* 0x0000005b04047221 */ /* 0x001fe20000010000 */
[----:B------:R-:W-:-:S02]  /*85a0*/  ISETP.NE.OR P5, PT, R22, 0x40, P2 ;  /* 0x000000401600780c */ /* 0x000fc400017a5670 */
[----:B------:R-:W0:Y:S01]  /*85b0*/  SHFL.BFLY PT, R13, R84, 0x2, 0x1f ;  /* 0x0c401f00540d7f89 */ /* 0x000e2200000e0000 */
[----:B--2---:R-:W-:Y:S01]  /*85c0*/  FADD.FTZ R92, R5, R92 ;  /* 0x0000005c055c7221 */ /* 0x004fe20000010000 */
[----:B------:R-:W-:Y:S02]  /*85d0*/  ISETP.NE.OR P4, PT, R16, 0x20, P2 ;  /* 0x000000201000780c */ /* 0x000fe40001785670 */
[----:B------:R-:W2:Y:S01]  /*85e0*/  SHFL.BFLY PT, R10, R83, 0x2, 0x1f ;  /* 0x0c401f00530a7f89 */ /* 0x000ea200000e0000 */
[----:B------:R-:W-:Y:S01]  /*85f0*/  FADD.FTZ R88, R7, R88 ;  /* 0x0000005807587221 */ /* 0x000fe20000010000 */
[----:B------:R-:W-:Y:S02]  /*8600*/  ISETP.GT.OR P0, PT, R74, 0x3f, P2 ;  /* 0x0000003f4a00780c */ /* 0x000fe40001704670 */
[----:B------:R-:W2:Y:S01]  /*8610*/  SHFL.BFLY PT, R15, R82, 0x2, 0x1f ;  /* 0x0c401f00520f7f89 */ /* 0x000ea200000e0000 */
[----:B------:R-:W-:Y:S01]  /*8620*/  FADD.FTZ R6, R6, R89 ;  /* 0x0000005906067221 */ /* 0x000fe20000010000 */
[----:B------:R-:W-:-:S02]  /*8630*/  ISETP.GT.OR P1, PT, R74, 0x1f, P2 ;  /* 0x0000001f4a00780c */ /* 0x000fc40001724670 */
[----:B------:R-:W2:Y:S01]  /*8640*/  SHFL.BFLY PT, R17, R80, 0x2, 0x1f ;  /* 0x0c401f0050117f89 */ /* 0x000ea200000e0000 */
[----:B-1----:R-:W-:-:S03]  /*8650*/  FADD.FTZ R90, R9, R90 ;  /* 0x0000005a095a7221 */ /* 0x002fc60000010000 */
[----:B------:R-:W1:Y:S01]  /*8660*/  SHFL.BFLY PT, R14, R79, 0x2, 0x1f ;  /* 0x0c401f004f0e7f89 */ /* 0x000e6200000e0000 */
[----:B---3--:R-:W-:-:S03]  /*8670*/  FADD.FTZ R86, R11, R86 ;  /* 0x000000560b567221 */ /* 0x008fc60000010000 */
[----:B------:R-:W3:Y:S01]  /*8680*/  SHFL.BFLY PT, R19, R0, 0x2, 0x1f ;  /* 0x0c401f0000137f89 */ /* 0x000ee200000e0000 */
[----:B----4-:R-:W-:-:S03]  /*8690*/  FADD.FTZ R8, R8, R85 ;  /* 0x0000005508087221 */ /* 0x010fc60000010000 */
[----:B------:R-:W4:Y:S01]  /*86a0*/  SHFL.BFLY PT, R27, R12, 0x1, 0x1f ;  /* 0x0c201f000c1b7f89 */ /* 0x000f2200000e0000 */
[----:B0-----:R-:W-:Y:S02]  /*86b0*/  FADD.FTZ R84, R13, R84 ;  /* 0x000000540d547221 */ /* 0x001fe40000010000 */
[----:B--2---:R-:W-:Y:S01]  /*86c0*/  FADD.FTZ R10, R10, R83 ;  /* 0x000000530a0a7221 */ /* 0x004fe20000010000 */
[----:B------:R-:W0:Y:S01]  /*86d0*/  SHFL.BFLY PT, R3, R2, 0x1, 0x1f ;  /* 0x0c201f0002037f89 */ /* 0x000e2200000e0000 */
[----:B------:R-:W-:-:S03]  /*86e0*/  FADD.FTZ R82, R15, R82 ;  /* 0x000000520f527221 */ /* 0x000fc60000010000 */
        /* <DEDUP_REMOVED lines=9> */
[----:B------:R-:W-:-:S03]  /*8780*/  SHF.R.S32.HI R27, RZ, 0x2, R20 ;  /* 0x00000002ff1b7819 */ /* 0x000fc60000011414 */
[----:B------:R-:W4:Y:S01]  /*8790*/  SHFL.BFLY PT, R15, R90, 0x1, 0x1f ;  /* 0x0c201f005a0f7f89 */ /* 0x000f2200000e0000 */
[----:B0-----:R-:W-:Y:S02]  /*87a0*/  FADD.FTZ R35, R2, R3 ;  /* 0x0000000302237221 */ /* 0x001fe40000010000 */
[----:B------:R-:W-:Y:S01]  /*87b0*/  IMAD R152, R152, 0x80, R27 ;  /* 0x0000008098987824 */ /* 0x000fe200078e021b */
        /* <DEDUP_REMOVED lines=40> */
.L_x_22976:
[----:B------:R-:W-:Y:S05]  /*8a40*/  BSYNC B0 ;  /* 0x0000000000007941 */ /* 0x000fea0003800000 */
.L_x_22975:
        /* <DEDUP_REMOVED lines=35> */
.L_x_22978:
[----:B------:R-:W-:Y:S05]  /*8c80*/  BSYNC B0 ;  /* 0x0000000000007941 */ /* 0x000fea0003800000 */
.L_x_22977:
        /* <DEDUP_REMOVED lines=19> */
.L_x_22980:
[----:B------:R-:W-:Y:S05]  /*8dc0*/  BSYNC B0 ;  /* 0x0000000000007941 */ /* 0x000fea0003800000 */
.L_x_22979:
        /* <DEDUP_REMOVED lines=36> */
.L_x_22982:
[----:B------:R-:W-:Y:S05]  /*9010*/  BSYNC B0 ;  /* 0x0000000000007941 */ /* 0x000fea0003800000 */
.L_x_22981:
        /* <DEDUP_REMOVED lines=115> */
.L_x_22936:
[----:B------:R-:W-:Y:S01]  /*9750*/  IMAD.MOV.U32 R47, RZ, RZ, 0x1 ;  /* 0x00000001ff2f7424 */ /* 0x000fe200078e00ff */
[----:B------:R-:W-:Y:S01]  /*9760*/  MOV R44, 0x97a0 ;  /* 0x000097a0002c7802 */ /* 0x000fe20000000f00 */
[----:B------:R-:W-:-:S02]  /*9770*/  IMAD.MOV.U32 R82, RZ, RZ, 0x1f ;  /* 0x0000001fff527424 */ /* 0x000fc400078e00ff */
[----:B------:R-:W-:Y:S02]  /*9780*/  IMAD.MOV.U32 R83, RZ, RZ, -0x1 ;  /* 0xffffffffff537424 */ /* 0x000fe400078e00ff */
[----:B------:R-:W-:Y:S05]  /*9790*/  CALL.REL.NOINC `($__internal_407_$__cuda_sm70_shflsync_bfly_p) ;  /* 0x0000025000007944 */ /* 0x000fea0003c00000 */
[----:B-1----:R-:W-:Y:S01]  /*97a0*/  IMAD.MOV.U32 R44, RZ, RZ, R47 ;  /* 0x000000ffff2c7224 */ /* 0x002fe200078e002f */
[----:B0-----:R-:W-:Y:S05]  /*97b0*/  BRA `(.L_x_22983) ;  /* 0xffff9e2000007947 */ /* 0x001fea000383ffff */
.L_x_22942:
[----:B------:R-:W-:Y:S01]  /*97c0*/  IMAD.MOV.U32 R47, RZ, RZ, 0x1 ;  /* 0x00000001ff2f7424 */ /* 0x000fe200078e00ff */
[----:B------:R-:W-:Y:S01]  /*97d0*/  MOV R44, 0x9810 ;  /* 0x00009810002c7802 */ /* 0x000fe20000000f00 */
[----:B------:R-:W-:Y:S02]  /*97e0*/  IMAD.MOV.U32 R82, RZ, RZ, 0x1f ;  /* 0x0000001fff527424 */ /* 0x000fe400078e00ff */
[----:B------:R-:W-:Y:S02]  /*97f0*/  IMAD.MOV.U32 R83, RZ, RZ, -0x1 ;  /* 0xffffffffff537424 */ /* 0x000fe400078e00ff */
[----:B------:R-:W-:Y:S05]  /*9800*/  CALL.REL.NOINC `($__internal_407_$__cuda_sm70_shflsync_bfly_p) ;  /* 0x000001e000007944 */ /* 0x000fea0003c00000 */
[----:B-1----:R-:W-:Y:S01]  /*9810*/  IMAD.MOV.U32 R45, RZ, RZ, R47 ;  /* 0x000000ffff2d7224 */ /* 0x002fe200078e002f */
[----:B0-----:R-:W-:Y:S05]  /*9820*/  BRA `(.L_x_22984) ;  /* 0xffffb25000007947 */ /* 0x001fea000383ffff */
.L_x_22945:
[----:B------:R-:W-:Y:S01]  /*9830*/  IMAD.MOV.U32 R46, RZ, RZ, R147 ;  /* 0x000000ffff2e7224 */ /* 0x000fe200078e0093 */
[----:B------:R-:W-:Y:S01]  /*9840*/  MOV R44, 0x9890 ;  /* 0x00009890002c7802 */ /* 0x000fe20000000f00 */
[----:B------:R-:W-:Y:S02]  /*9850*/  IMAD.MOV.U32 R47, RZ, RZ, 0x10 ;  /* 0x00000010ff2f7424 */ /* 0x000fe400078e00ff */
[----:B------:R-:W-:-:S02]  /*9860*/  IMAD.MOV.U32 R82, RZ, RZ, 0x1f ;  /* 0x0000001fff527424 */ /* 0x000fc400078e00ff */
[----:B------:R-:W-:Y:S02]  /*9870*/  IMAD.MOV.U32 R83, RZ, RZ, -0x1 ;  /* 0xffffffffff537424 */ /* 0x000fe400078e00ff */
[----:B-----5:R-:W-:Y:S05]  /*9880*/  CALL.REL.NOINC `($__internal_407_$__cuda_sm70_shflsync_bfly_p) ;  /* 0x0000016000007944 */ /* 0x020fea0003c00000 */
[----:B-1----:R-:W-:Y:S01]  /*9890*/  IMAD.MOV.U32 R4, RZ, RZ, R47 ;  /* 0x000000ffff047224 */ /* 0x002fe200078e002f */
[----:B0-----:R-:W-:Y:S05]  /*98a0*/  BRA `(.L_x_22985) ;  /* 0xffffb37000007947 */ /* 0x001fea000383ffff */
.L_x_22946:
[----:B------:R-:W-:Y:S01]  /*98b0*/  IMAD.MOV.U32 R47, RZ, RZ, 0x8 ;  /* 0x00000008ff2f7424 */ /* 0x000fe200078e00ff */
[----:B------:R-:W-:Y:S01]  /*98c0*/  MOV R44, 0x9900 ;  /* 0x00009900002c7802 */ /* 0x000fe20000000f00 */
[----:B------:R-:W-:Y:S02]  /*98d0*/  IMAD.MOV.U32 R82, RZ, RZ, 0x1f ;  /* 0x0000001fff527424 */ /* 0x000fe400078e00ff */
[----:B------:R-:W-:Y:S02]  /*98e0*/  IMAD.MOV.U32 R83, RZ, RZ, -0x1 ;  /* 0xffffffffff537424 */ /* 0x000fe400078e00ff */
[----:B0----5:R-:W-:Y:S05]  /*98f0*/  CALL.REL.NOINC `($__internal_407_$__cuda_sm70_shflsync_bfly_p) ;  /* 0x000000f000007944 */ /* 0x021fea0003c00000 */
[----:B01----:R-:W-:Y:S01]  /*9900*/  FMNMX.FTZ R46, R46, R47, !PT ;  /* 0x0000002f2e2e7209 */ /* 0x003fe20007810000 */
[----:B------:R-:W-:Y:S01]  /*9910*/  IMAD.MOV.U32 R47, RZ, RZ, 0x4 ;  /* 0x00000004ff2f7424 */ /* 0x000fe200078e00ff */
[----:B------:R-:W-:Y:S01]  /*9920*/  MOV R44, 0x9960 ;  /* 0x00009960002c7802 */ /* 0x000fe20000000f00 */
[----:B------:R-:W-:Y:S02]  /*9930*/  IMAD.MOV.U32 R82, RZ, RZ, 0x1f ;  /* 0x0000001fff527424 */ /* 0x000fe400078e00ff */
[----:B------:R-:W-:-:S02]  /*9940*/  IMAD.MOV.U32 R83, RZ, RZ, -0x1 ;  /* 0xffffffffff537424 */ /* 0x000fc400078e00ff */
[----:B------:R-:W-:Y:S05]  /*9950*/  CALL.REL.NOINC `($__internal_407_$__cuda_sm70_shflsync_bfly_p) ;  /* 0x0000009000007944 */ /* 0x000fea0003c00000 */
[----:B-1----:R-:W-:Y:S01]  /*9960*/  FMNMX.FTZ R5, R46, R47, !PT ;  /* 0x0000002f2e057209 */ /* 0x002fe20007810000 */
[----:B------:R-:W-:Y:S01]  /*9970*/  IMAD.MOV.U32 R47, RZ, RZ, 0x2 ;  /* 0x00000002ff2f7424 */ /* 0x000fe200078e00ff */
[----:B------:R-:W-:Y:S01]  /*9980*/  MOV R44, 0x99d0 ;  /* 0x000099d0002c7802 */ /* 0x000fe20000000f00 */
[----:B0-----:R-:W-:-:S02]  /*9990*/  IMAD.MOV.U32 R82, RZ, RZ, 0x1f ;  /* 0x0000001fff527424 */ /* 0x001fc400078e00ff */
[----:B------:R-:W-:Y:S02]  /*99a0*/  IMAD.MOV.U32 R83, RZ, RZ, -0x1 ;  /* 0xffffffffff537424 */ /* 0x000fe400078e00ff */
[----:B------:R-:W-:Y:S02]  /*99b0*/  IMAD.MOV.U32 R46, RZ, RZ, R5 ;  /* 0x000000ffff2e7224 */ /* 0x000fe400078e0005 */
[----:B------:R-:W-:Y:S05]  /*99c0*/  CALL.REL.NOINC `($__internal_407_$__cuda_sm70_shflsync_bfly_p) ;  /* 0x0000002000007944 */ /* 0x000fea0003c00000 */
[----:B-1----:R-:W-:Y:S01]  /*99d0*/  IMAD.MOV.U32 R6, RZ, RZ, R47 ;  /* 0x000000ffff067224 */ /* 0x002fe200078e002f */
[----:B0-----:R-:W-:Y:S05]  /*99e0*/  BRA `(.L_x_22986) ;  /* 0xffffb2a000007947 */ /* 0x001fea000383ffff */
        .weak           $__internal_407_$__cuda_sm70_shflsync_bfly_p
        .type           $__internal_407_$__cuda_sm70_shflsync_bfly_p,@function
        .size           $__internal_407_$__cuda_sm70_shflsync_bfly_p,(.L_x_25068 - $__internal_407_$__cuda_sm70_shflsync_bfly_p)
$__internal_407_$__cuda_sm70_shflsync_bfly_p:
[----:B------:R-:W-:Y:S01]  /*99f0*/  IMAD.MOV.U32 R45, RZ, RZ, 0x0 ;  /* 0x00000000ff2d7424 */ /* 0x000fe200078e00ff */
[----:B------:R-:W-:Y:S04]  /*9a00*/  WARPSYNC R83 ;  /* 0x0000005300007348 */ /* 0x000fe80003800000 */
[----:B------:R0:W1:Y:S01]  /*9a10*/  SHFL.BFLY PT, R47, R46, R47, R82 ;  /* 0x0c00002f2e2f7389 */ /* 0x00006200000e0052 */
[----:B------:R-:W-:Y:S05]  /*9a20*/  RET.REL.NODEC R44 `(_ZN4vllm25paged_attention_v2_kernelIffLi128ELi16ELi128ELNS_18Fp8KVCacheDataTypeE0ELb1ELi512EEEvPfS2_PT_PKS3_PKT0_S9_ifPKiSB_iPKfiiiSD_SD_iiiii) ;  /* 0xffff65d02c007950 */ /* 0x000fea0003c3ffff */
.L_x_22987:
        /* <DEDUP_REMOVED lines=13> */
.L_x_25068:


//--------------------- .text._ZN4vllm25paged_attention_v2_kernelIffLi120ELi16ELi128ELNS_18Fp8KVCacheDataTypeE0ELb1ELi512EEEvPfS2_PT_PKS3_PKT0_S9_ifPKiSB_iPKfiiiSD_SD_iiiii --------------------------
	.section	.text._ZN4vllm25paged_attention_v2_kernelIffLi120ELi16ELi128ELNS_18Fp8KVCacheDataTypeE0ELb1ELi512EEEvPfS2_PT_PKS3_PKT0_S9_ifPKiSB_iPKfiiiSD_SD_iiiii,"ax",@progbits
	.sectioninfo	@"SHI_REGISTERS=168"
	.align	128
        .global         _ZN4vllm25paged_attention_v2_kernelIffLi120ELi16ELi128ELNS_18Fp8KVCacheDataTypeE0ELb1ELi512EEEvPfS2_PT_PKS3_PKT0_S9_ifPKiSB_iPKfiiiSD_SD_iiiii
        .type           _ZN4vllm25paged_attention_v2_kernelIffLi120ELi16ELi128ELNS_18Fp8KVCacheDataTypeE0ELb1ELi512EEEvPfS2_PT_PKS3_PKT0_S9_ifPKiSB_iPKfiiiSD_SD_iiiii,@function
        .size           _ZN4vllm25paged_attention_v2_kernelIffLi120ELi16ELi128ELNS_18Fp8KVCacheDataTypeE0ELb1ELi512EEEvPfS2_PT_PKS3_PKT0_S9_ifPKiSB_iPKfiiiSD_SD_iiiii,(.L_x_25069 - _ZN4vllm25paged_attention_v2_kernelIffLi120ELi16ELi128ELNS_18Fp8KVCacheDataTypeE0ELb1ELi512EEEvPfS2_PT_PKS3_PKT0_S9_ifPKiSB_iPKfiiiSD_SD_iiiii)
        .other          _ZN4vllm25paged_attention_v2_kernelIffLi120ELi16ELi128ELNS_18Fp8KVCacheDataTypeE0ELb1ELi512EEEvPfS2_PT_PKS3_PKT0_S9_ifPKiSB_iPKfiiiSD_SD_iiiii,@"STO_CUDA_ENTRY STV_DEFAULT"
_ZN4vllm25paged_attention_v2_kernelIffLi120ELi16ELi128ELNS_18Fp8KVCacheDataTypeE0ELb1ELi512EEEvPfS2_PT_PKS3_PKT0_S9_ifPKiSB_iPKfiiiSD_SD_iiiii:
.text._ZN4vllm25paged_attention_v2_kernelIffLi120ELi16ELi128ELNS_18Fp8KVCacheDataTypeE0ELb1ELi512EEEvPfS2_PT_PKS3_PKT0_S9_ifPKiSB_iPKfiiiSD_SD_iiiii:
        /* <DEDUP_REMOVED lines=61> */
[----:B------:R-:W-:-:S04]  /*03d0*/  SHF.R.S32.HI R7, RZ, 0x1, R2 ;  /* 0x00000001ff077819 */ /* 0x000fc80000011402 */
[----:B------:R-:W-:-:S13]  /*03e0*/  ISETP.GT.U32.AND P1, PT, R5, R0, PT ;  /* 0x000000000500720c */ /* 0x000fda0003f24070 */
        /* <DEDUP_REMOVED lines=48> */
.L_x_22992:
        /* <DEDUP_REMOVED lines=11> */
.L_x_22991:
[----:B------:R-:W-:Y:S05]  /*07a0*/  BSYNC B1 ;  /* 0x0000000000017941 */ /* 0x000fea0003800000 */
.L_x_22990:
        /* <DEDUP_REMOVED lines=10> */
.L_x_22993:
        /* <DEDUP_REMOVED lines=17> */
.L_x_22989:
[----:B------:R-:W-:Y:S05]  /*0960*/  BSYNC B0 ;  /* 0x0000000000007941 */ /* 0x000fea0003800000 */
.L_x_22988:
        /* <DEDUP_REMOVED lines=43> */
[----:B------:R-:W-:Y:S01]  /*0c20*/  IADD3 R5, R150, 0x4, RZ ;  /* 0x0000000496057810 */ /* 0x000fe20007ffe0ff */
[----:B------:R-:W-:Y:S01]  /*0c30*/  IMAD.MOV.U32 R72, RZ, RZ, c[0x0][0x1bc] ;  /* 0x00006f00ff487624 */ /* 0x000fe200078e00ff */
[----:B------:R-:W-:Y:S01]  /*0c40*/  SHF.R.S32.HI R0, RZ, 0x1f, R7 ;  /* 0x0000001fff007819 */ /* 0x000fe20000011407 */
[----:B------:R-:W-:Y:S01]  /*0c50*/  IMAD.SHL.U32 R143, R6, 0x2, RZ ;  /* 0x00000002068f7824 */ /* 0x000fe200078e00ff */
[----:B------:R-:W-:Y:S01]  /*0c60*/  IADD3 R11, R150, 0x12, RZ ;  /* 0x00000012960b7810 */ /* 0x000fe20007ffe0ff */
[----:B------:R-:W-:Y:S01]  /*0c70*/  IMAD.SHL.U32 R141, R5, 0x2, RZ ;  /* 0x00000002058d7824 */ /* 0x000fe200078e00ff */
[----:B------:R-:W-:Y:S01]  /*0c80*/  LEA.HI R0, R0, R7, RZ, 0x4 ;  /* 0x0000000700007211 */ /* 0x000fe200078f20ff */
[----:B------:R-:W-:Y:S01]  /*0c90*/  IMAD R75, R150, 0xf0, RZ ;  /* 0x000000f0964b7824 */ /* 0x000fe200078e02ff */
[----:B------:R-:W-:Y:S01]  /*0ca0*/  SHF.R.S32.HI R8, RZ, 0x1f, R143 ;  /* 0x0000001fff087819 */ /* 0x000fe2000001148f */
[----:B------:R-:W-:Y:S01]  /*0cb0*/  IMAD.SHL.U32 R127, R11, 0x2, RZ ;  /* 0x000000020b7f7824 */ /* 0x000fe200078e00ff */
[----:B------:R-:W-:-:S02]  /*0cc0*/  SHF.R.S32.HI R10, RZ, 0x1f, R141 ;  /* 0x0000001fff0a7819 */ /* 0x000fc4000001148d */
        /* <DEDUP_REMOVED lines=16> */
[----:B------:R-:W-:Y:S01]  /*0dd0*/  SHF.R.S32.HI R12, RZ, 0x1f, R137 ;  /* 0x0000001fff0c7819 */ /* 0x000fe20000011489 */
[C---:B------:R-:W-:Y:S01]  /*0de0*/  IMAD.SHL.U32 R159, R146.reuse, 0x4, RZ ;  /* 0x00000004929f7824 */ /* 0x040fe200078e00ff */
[----:B------:R-:W-:Y:S01]  /*0df0*/  SHF.R.S32.HI R14, RZ, 0x1f, R135 ;  /* 0x0000001fff0e7819 */ /* 0x000fe20000011487 */
[----:B------:R-:W-:Y:S01]  /*0e00*/  IMAD.IADD R145, R146, 0x1, -R145 ;  /* 0x0000000192917824 */ /* 0x000fe200078e0a91 */
[----:B------:R-:W-:-:S02]  /*0e10*/  LEA.HI R12, R12, R137, RZ, 0x2 ;  /* 0x000000890c0c7211 */ /* 0x000fc400078f10ff */
[----:B------:R-:W-:Y:S02]  /*0e20*/  SHF.R.S32.HI R16, RZ, 0x1f, R133 ;  /* 0x0000001fff107819 */ /* 0x000fe40000011485 */
        /* <DEDUP_REMOVED lines=8> */
[----:B------:R-:W-:Y:S01]  /*0eb0*/  LEA.HI R9, R9, R144, RZ, 0x2 ;  /* 0x0000009009097211 */ /* 0x000fe200078f10ff */
[----:B------:R-:W-:Y:S01]  /*0ec0*/  IMAD.IADD R135, R135, 0x1, -R14 ;  /* 0x0000000187877824 */ /* 0x000fe200078e0a0e */
[----:B------:R-:W-:Y:S01]  /*0ed0*/  IADD3 R14, R150, 0x14, RZ ;  /* 0x00000014960e7810 */ /* 0x000fe20007ffe0ff */
[----:B------:R-:W-:Y:S01]  /*0ee0*/  IMAD.IADD R133, R133, 0x1, -R16 ;  /* 0x0000000185857824 */ /* 0x000fe200078e0a10 */
[----:B------:R-:W-:Y:S02]  /*0ef0*/  LOP3.LUT R9, R9, 0xfffffffc, RZ, 0xc0, !PT ;  /* 0xfffffffc09097812 */ /* 0x000fe400078ec0ff */
[----:B------:R-:W-:Y:S01]  /*0f00*/  SHF.R.S32.HI R16, RZ, 0x1f, R129 ;  /* 0x0000001fff107819 */ /* 0x000fe20000011481 */
[----:B------:R-:W-:Y:S01]  /*0f10*/  IMAD.SHL.U32 R125, R14, 0x2, RZ ;  /* 0x000000020e7d7824 */ /* 0x000fe200078e00ff */
[----:B------:R-:W-:Y:S01]  /*0f20*/  LEA.HI R18, R18, R127, RZ, 0x2 ;  /* 0x0000007f12127211 */ /* 0x000fe200078f10ff */
[----:B------:R-:W-:Y:S01]  /*0f30*/  IMAD.IADD R144, R144, 0x1, -R9 ;  /* 0x0000000190907824 */ /* 0x000fe200078e0a09 */
[----:B------:R-:W-:-:S02]  /*0f40*/  LEA.HI R16, R16, R129, RZ, 0x2 ;  /* 0x0000008110107211 */ /* 0x000fc400078f10ff */
        /* <DEDUP_REMOVED lines=15> */
[----:B------:R-:W-:Y:S01]  /*1040*/  IADD3 R13, R150, 0xe, RZ ;  /* 0x0000000e960d7810 */ /* 0x000fe20007ffe0ff */
[----:B------:R-:W-:Y:S01]  /*1050*/  IMAD.IADD R125, R125, 0x1, -R20 ;  /* 0x000000017d7d7824 */ /* 0x000fe200078e0a14 */
[----:B------:R-:W-:-:S02]  /*1060*/  LOP3.LUT R0, R0, 0xfffffffc, RZ, 0xc0, !PT ;  /* 0xfffffffc00007812 */ /* 0x000fc400078ec0ff */
[----:B------:R-:W-:Y:S01]  /*1070*/  IADD3 R15, R150, 0x1a, RZ ;  /* 0x0000001a960f7810 */ /* 0x000fe20007ffe0ff */
[----:B------:R-:W-:Y:S01]  /*1080*/  IMAD.SHL.U32 R131, R13, 0x2, RZ ;  /* 0x000000020d837824 */ /* 0x000fe200078e00ff */
[----:B------:R-:W-:Y:S01]  /*1090*/  SHF.R.S32.HI R20, RZ, 0x1f, R121 ;  /* 0x0000001fff147819 */ /* 0x000fe20000011479 */
[----:B------:R-:W-:Y:S01]  /*10a0*/  IMAD.IADD R139, R139, 0x1, -R0 ;  /* 0x000000018b8b7824 */ /* 0x000fe200078e0a00 */
[----:B------:R-:W-:Y:S01]  /*10b0*/  SHF.R.S32.HI R24, RZ, 0x1f, R117 ;  /* 0x0000001fff187819 */ /* 0x000fe20000011475 */
[----:B------:R-:W-:Y:S01]  /*10c0*/  IMAD.SHL.U32 R119, R15, 0x2, RZ ;  /* 0x000000020f777824 */ /* 0x000fe200078e00ff */
[----:B------:R-:W-:Y:S02]  /*10d0*/  LEA.HI R20, R20, R121, RZ, 0x2 ;  /* 0x0000007914147211 */ /* 0x000fe400078f10ff */
[----:B------:R-:W-:Y:S02]  /*10e0*/  LEA.HI R24, R24, R117, RZ, 0x2 ;  /* 0x0000007518187211 */ /* 0x000fe400078f10ff */
        /* <DEDUP_REMOVED lines=13> */
[C---:B------:R-:W-:Y:S01]  /*11c0*/  IADD3 R20, R150.reuse, 0x20, RZ ;  /* 0x0000002096147810 */ /* 0x040fe20007ffe0ff */
        /* <DEDUP_REMOVED lines=30> */
[----:B------:R-:W-:Y:S02]  /*13b0*/  IADD3 R27, R150, 0x2c, RZ ;  /* 0x0000002c961b7810 */ /* 0x000fe40007ffe0ff */
[----:B------:R-:W-:-:S02]  /*13c0*/  LEA.HI R0, R0, R115, RZ, 0x2 ;  /* 0x0000007300007211 */ /* 0x000fc400078f10ff */
[----:B------:R-:W-:Y:S01]  /*13d0*/  IADD3 R22, R150, 0x26, RZ ;  /* 0x0000002696167810 */ /* 0x000fe20007ffe0ff */
[----:B------:R-:W-:Y:S01]  /*13e0*/  IMAD.SHL.U32 R101, R27, 0x2, RZ ;  /* 0x000000021b657824 */ /* 0x000fe200078e00ff */
[----:B------:R-:W-:Y:S02]  /*13f0*/  SHF.R.S32.HI R26, RZ, 0x1f, R105 ;  /* 0x0000001fff1a7819 */ /* 0x000fe40000011469 */
[----:B------:R-:W-:Y:S01]  /*1400*/  LEA.HI R28, R28, R103, RZ, 0x2 ;  /* 0x000000671c1c7211 */ /* 0x000fe200078f10ff */
[----:B------:R-:W-:Y:S01]  /*1410*/  IMAD.SHL.U32 R107, R22, 0x2, RZ ;  /* 0x00000002166b7824 */ /* 0x000fe200078e00ff */
[----:B------:R-:W-:Y:S02]  /*1420*/  LOP3.LUT R0, R0, 0xfffffffc, RZ, 0xc0, !PT ;  /* 0xfffffffc00007812 */ /* 0x000fe400078ec0ff */
[----:B------:R-:W-:Y:S02]  /*1430*/  LEA.HI R26, R26, R105, RZ, 0x2 ;  /* 0x000000691a1a7211 */ /* 0x000fe400078f10ff */
[----:B------:R-:W-:Y:S01]  /*1440*/  LOP3.LUT R28, R28, 0xfffffffc, RZ, 0xc0, !PT ;  /* 0xfffffffc1c1c7812 */ /* 0x000fe200078ec0ff */
[----:B------:R-:W-:Y:S01]  /*1450*/  IMAD.IADD R115, R115, 0x1, -R0 ;  /* 0x0000000173737824 */ /* 0x000fe200078e0a00 */
[----:B------:R-:W-:-:S02]  /*1460*/  SHF.R.S32.HI R30, RZ, 0x1f, R101 ;  /* 0x0000001fff1e7819 */ /* 0x000fc40000011465 */
[----:B------:R-:W-:Y:S01]  /*1470*/  LOP3.LUT R26, R26, 0xfffffffc, RZ, 0xc0, !PT ;  /* 0xfffffffc1a1a7812 */ /* 0x000fe200078ec0ff */
[----:B------:R-:W-:Y:S01]  /*1480*/  IMAD.IADD R103, R103, 0x1, -R28 ;  /* 0x0000000167677824 */ /* 0x000fe200078e0a1c */
[----:B------:R-:W-:Y:S02]  /*1490*/  SHF.R.S32.HI R0, RZ, 0x1f, R107 ;  /* 0x0000001fff007819 */ /* 0x000fe4000001146b */
[----:B------:R-:W-:Y:S01]  /*14a0*/  LEA.HI R30, R30, R101, RZ, 0x2 ;  /* 0x000000651e1e7211 */ /* 0x000fe200078f10ff */
[----:B------:R-:W-:Y:S01]  /*14b0*/  IMAD.IADD R105, R105, 0x1, -R26 ;  /* 0x0000000169697824 */ /* 0x000fe200078e0a1a */
[----:B------:R-:W-:Y:S02]  /*14c0*/  IADD3 R28, R150, 0x30, RZ ;  /* 0x00000030961c7810 */ /* 0x000fe40007ffe0ff */
[----:B------:R-:W-:Y:S02]  /*14d0*/  LEA.HI R0, R0, R107, RZ, 0x2 ;  /* 0x0000006b00007211 */ /* 0x000fe400078f10ff */
[----:B------:R-:W-:Y:S01]  /*14e0*/  IADD3 R26, R150, 0x2e, RZ ;  /* 0x0000002e961a7810 */ /* 0x000fe20007ffe0ff */
[----:B------:R-:W-:Y:S01]  /*14f0*/  IMAD.SHL.U32 R97, R28, 0x2, RZ ;  /* 0x000000021c617824 */ /* 0x000fe200078e00ff */
[----:B------:R-:W-:-:S02]  /*1500*/  LOP3.LUT R30, R30, 0xfffffffc, RZ, 0xc0, !PT ;  /* 0xfffffffc1e1e7812 */ /* 0x000fc400078ec0ff */
        /* <DEDUP_REMOVED lines=8> */
[----:B------:R-:W-:Y:S02]  /*1590*/  SHF.R.S32.HI R0, RZ, 0x1f, R99 ;  /* 0x0000001fff007819 */ /* 0x000fe40000011463 */
[----:B------:R-:W-:Y:S01]  /*15a0*/  LEA.HI R30, R30, R97, RZ, 0x2 ;  /* 0x000000611e1e7211 */ /* 0x000fe200078f10ff */
[----:B------:R-:W-:Y:S01]  /*15b0*/  IMAD.SHL.U32 R93, R31, 0x2, RZ ;  /* 0x000000021f5d7824 */ /* 0x000fe200078e00ff */
[----:B------:R-:W-:-:S02]  /*15c0*/  LEA.HI R0, R0, R99, RZ, 0x2 ;  /* 0x0000006300007211 */ /* 0x000fc400078f10ff */
[----:B------:R-:W-:Y:S02]  /*15d0*/  LOP3.LUT R30, R30, 0xfffffffc, RZ, 0xc0, !PT ;  /* 0xfffffffc1e1e7812 */ /* 0x000fe400078ec0ff */
[----:B------:R-:W-:Y:S02]  /*15e0*/  SHF.R.S32.HI R32, RZ, 0x1f, R95 ;  /* 0x0000001fff207819 */ /* 0x000fe4000001145f */
[----:B------:R-:W-:Y:S01]  /*15f0*/  SHF.R.S32.HI R34, RZ, 0x1f, R93 ;  /* 0x0000001fff227819 */ /* 0x000fe2000001145d */
[----:B------:R-:W-:Y:S01]  /*1600*/  IMAD.IADD R97, R97, 0x1, -R30 ;  /* 0x0000000161617824 */ /* 0x000fe200078e0a1e */
[----:B------:R-:W-:Y:S02]  /*1610*/  LOP3.LUT R0, R0, 0xfffffffc, RZ, 0xc0, !PT ;  /* 0xfffffffc00007812 */ /* 0x000fe400078ec0ff */
[----:B------:R-:W-:Y:S02]  /*1620*/  LEA.HI R32, R32, R95, RZ, 0x2 ;  /* 0x0000005f20207211 */ /* 0x000fe400078f10ff */
[----:B------:R-:W-:Y:S01]  /*1630*/  LEA.HI R34, R34, R93, RZ, 0x2 ;  /* 0x0000005d22227211 */ /* 0x000fe200078f10ff */
[----:B------:R-:W-:Y:S01]  /*1640*/  IMAD.IADD R99, R99, 0x1, -R0 ;  /* 0x0000000163637824 */ /* 0x000fe200078e0a00 */
[----:B------:R-:W-:Y:S01]  /*1650*/  IADD3 R30, R150, 0x36, RZ ;  /* 0x00000036961e7810 */ /* 0x000fe20007ffe0ff */
[----:B------:R-:W-:Y:S01]  /*1660*/  IMAD R0, R4, c[0x0][0x1c0], RZ ;  /* 0x0000700004007a24 */ /* 0x000fe200078e02ff */
[----:B------:R-:W-:-:S02]  /*1670*/  IADD3 R33, R150, 0x38, RZ ;  /* 0x0000003896217810 */ /* 0x000fc40007ffe0ff */
        /* <DEDUP_REMOVED lines=175> */
.L_x_23002:
[----:B------:R-:W-:Y:S01]  /*2170*/  IABS R80, c[0x0][0x1e4] ;  /* 0x0000790000507a13 */ /* 0x000fe20000000000 */
[----:B------:R-:W-:Y:S01]  /*2180*/  IMAD.SHL.U32 R43, R160, 0x10, RZ ;  /* 0x00000010a02b7824 */ /* 0x000fe200078e00ff */
[----:B------:R-:W-:Y:S02]  /*2190*/  BSSY B1, `(.L_x_22997) ;  /* 0x0000131000017945 */ /* 0x000fe40003800000 */
[----:B------:R-:W0:Y:S02]  /*21a0*/  I2F.RP R42, R80 ;  /* 0x00000050002a7306 */ /* 0x000e240000209400 */
[----:B------:R-:W-:-:S02]  /*21b0*/  IABS R46, R43 ;  /* 0x0000002b002e7213 */ /* 0x000fc40000000000 */
[----:B------:R-:W-:-:S04]  /*21c0*/  LOP3.LUT R43, R43, c[0x0][0x1e4], RZ, 0x3c, !PT ;  /* 0x000079002b2b7a12 */ /* 0x000fc800078e3cff */
[----:B------:R-:W-:Y:S01]  /*21d0*/  ISETP.GE.AND P2, PT, R43, RZ, PT ;  /* 0x000000ff2b00720c */ /* 0x000fe20003f46270 */
[----:B0-----:R-:W0:Y:S02]  /*21e0*/  MUFU.RCP R42, R42 ;  /* 0x0000002a002a7308 */ /* 0x001e240000001000 */
[----:B0-----:R-:W-:Y:S02]  /*21f0*/  IADD3 R40, R42, 0xffffffe, RZ ;  /* 0x0ffffffe2a287810 */ /* 0x001fe40007ffe0ff */
[----:B------:R-:W-:-:S04]  /*2200*/  IABS R42, c[0x0][0x1e0] ;  /* 0x00007800002a7a13 */ /* 0x000fc80000000000 */
[----:B------:R0:W1:Y:S02]  /*2210*/  F2I.FTZ.U32.TRUNC.NTZ R41, R40 ;  /* 0x0000002800297305 */ /* 0x000064000021f000 */
[----:B0-----:R-:W-:Y:S02]  /*2220*/  IMAD.MOV.U32 R40, RZ, RZ, RZ ;  /* 0x000000ffff287224 */ /* 0x001fe400078e00ff */
[----:B-1----:R-:W-:-:S04]  /*2230*/  IMAD.MOV R45, RZ, RZ, -R41 ;  /* 0x000000ffff2d7224 */ /* 0x002fc800078e0a29 */
[----:B------:R-:W-:-:S04]  /*2240*/  IMAD R45, R45, R80, RZ ;  /* 0x000000502d2d7224 */ /* 0x000fc800078e02ff */
        /* <DEDUP_REMOVED lines=89> */
[----:B------:R-:W-:Y:S02]  /*27e0*/  LEA.HI.X R47, R40, c[0x0][0x184], R47, 0x2, P2 ;  /* 0x00006100282f7a11 */ /* 0x000fe400010f142f */
[----:B------:R-:W-:Y:S01]  /*27f0*/  IADD3 R40, P0, P1, R131, R164, R130 ;  /* 0x000000a483287210 */ /* 0x000fe2000791e082 */
[----:B------:R-:W-:-:S03]  /*2800*/  FFMA.FTZ R86, R45, R41, R86 ;  /* 0x000000292d567223 */ /* 0x000fc60000010056 */
[----:B------:R-:W-:Y:S01]  /*2810*/  IADD3.X R41, R57, R162, R58, P0, P1 ;  /* 0x000000a239297210 */ /* 0x000fe200007e243a */
[----:B------:R-:W3:Y:S01]  /*2820*/  LDG.E.64.CONSTANT R46, [R46.64] ;  /* 0x0000000a2e2e7981 */ /* 0x000ee2000c1e9b00 */
[----:B------:R-:W-:Y:S01]  /*2830*/  LEA R88, P2, R40, c[0x0][0x180], 0x2 ;  /* 0x0000600028587a11 */ /* 0x000fe200078410ff */
[----:B-----5:R-:W-:Y:S02]  /*2840*/  FFMA.FTZ R87, R84, R42, R87 ;  /* 0x0000002a54577223 */ /* 0x020fe40000010057 */
[----:B------:R-:W-:Y:S01]  /*2850*/  FFMA.FTZ R86, R85, R43, R86 ;  /* 0x0000002b55567223 */ /* 0x000fe20000010056 */
[----:B------:R-:W-:Y:S02]  /*2860*/  LEA.HI.X R89, R40, c[0x0][0x184], R41, 0x2, P2 ;  /* 0x0000610028597a11 */ /* 0x000fe400010f1429 */
[----:B------:R-:W0:Y:S04]  /*2870*/  LDS.128 R40, [R75+0x20] ;  /* 0x000020004b287984 */ /* 0x000e280000000c00 */
[----:B------:R1:W4:Y:S01]  /*2880*/  LDG.E.64.CONSTANT R84, [R88.64] ;  /* 0x0000000a58547981 */ /* 0x000322000c1e9b00 */
[----:B0-----:R-:W-:Y:S01]  /*2890*/  FFMA.FTZ R157, R80, R40, R87 ;  /* 0x00000028509d7223 */ /* 0x001fe20000010057 */
        /* <DEDUP_REMOVED lines=11> */
[----:B-1----:R-:W-:Y:S02]  /*2950*/  FFMA.FTZ R88, R83, R43, R40 ;  /* 0x0000002b53587223 */ /* 0x002fe40000010028 */
[----:B------:R-:W3:Y:S04]  /*2960*/  LDS.128 R40, [R75+0x30] ;  /* 0x000030004b287984 */ /* 0x000ee80000000c00 */
[----:B------:R0:W2:Y:S01]  /*2970*/  LDG.E.64.CONSTANT R82, [R86.64] ;  /* 0x0000000a56527981 */ /* 0x0000a2000c1e9b00 */
        /* <DEDUP_REMOVED lines=22> */
[----:B0-----:R-:W-:-:S03]  /*2ae0*/  FFMA.FTZ R86, R45, R41, R88 ;  /* 0x000000292d567223 */ /* 0x001fc60000010058 */
        /* <DEDUP_REMOVED lines=22> */
[----:B-----5:R-:W-:Y:S02]  /*2c50*/  FFMA.FTZ R89, R46, R40, R89 ;  /* 0x000000282e597223 */ /* 0x020fe40000010059 */
[----:B------:R-:W-:Y:S01]  /*2c60*/  FFMA.FTZ R40, R47, R41, R86 ;  /* 0x000000292f287223 */ /* 0x000fe20000010056 */
        /* <DEDUP_REMOVED lines=14> */
[----:B------:R-:W-:-:S04]  /*2d50*/  IADD3 R40, P0, P1, R109, R164, R108 ;  /* 0x000000a46d287210 */ /* 0x000fc8000791e06c */
[----:B------:R-:W-:Y:S02]  /*2d60*/  LEA R82, P2, R40, c[0x0][0x180], 0x2 ;  /* 0x0000600028527a11 */ /* 0x000fe400078410ff */
[----:B------:R-:W-:-:S04]  /*2d70*/  IADD3.X R47, R34, R162, R13, P0, P1 ;  /* 0x000000a2222f7210 */ /* 0x000fc800007e240d */
[----:B------:R-:W-:Y:S01]  /*2d80*/  LEA.HI.X R83, R40, c[0x0][0x184], R47, 0x2, P2 ;  /* 0x0000610028537a11 */ /* 0x000fe200010f142f */
[----:B------:R-:W-:Y:S02]  /*2d90*/  FFMA.FTZ R40, R45, R41, R46 ;  /* 0x000000292d287223 */ /* 0x000fe4000001002e */
[----:B----4-:R-:W-:Y:S01]  /*2da0*/  FFMA.FTZ R41, R80, R42, R89 ;  /* 0x0000002a50297223 */ /* 0x010fe20000010059 */
[----:B------:R-:W5:Y:S01]  /*2db0*/  LDS.128 R44, [R75+0x80] ;  /* 0x000080004b2c7984 */ /* 0x000f620000000c00 */
[----:B------:R-:W-:Y:S01]  /*2dc0*/  IADD3 R42, P0, P1, R107, R164, R106 ;  /* 0x000000a46b2a7210 */ /* 0x000fe2000791e06a */
[----:B------:R-:W-:Y:S02]  /*2dd0*/  FFMA.FTZ R40, R81, R43, R40 ;  /* 0x0000002b51287223 */ /* 0x000fe40000010028 */
[----:B------:R-:W2:Y:S01]  /*2de0*/  LDG.E.64.CONSTANT R82, [R82.64] ;  /* 0x0000000a52527981 */ /* 0x000ea2000c1e9b00 */
[----:B------:R-:W-:Y:S02]  /*2df0*/  LEA R88, P2, R42, c[0x0][0x180], 0x2 ;  /* 0x000060002a587a11 */ /* 0x000fe400078410ff */
[----:B------:R-:W-:-:S04]  /*2e00*/  IADD3.X R43, R35, R162, R14, P0, P1 ;  /* 0x000000a2232b7210 */ /* 0x000fc800007e240e */
[----:B------:R-:W-:-:S06]  /*2e10*/  LEA.HI.X R89, R42, c[0x0][0x184], R43, 0x2, P2 ;  /* 0x000061002a597a11 */ /* 0x000fcc00010f142b */
[----:B------:R-:W3:Y:S01]  /*2e20*/  LDG.E.64.CONSTANT R88, [R88.64] ;  /* 0x0000000a58587981 */ /* 0x000ee2000c1e9b00 */
[----:B-----5:R-:W-:Y:S02]  /*2e30*/  FFMA.FTZ R41, R84, R44, R41 ;  /* 0x0000002c54297223 */ /* 0x020fe40000010029 */
[----:B------:R-:W-:Y:S01]  /*2e40*/  FFMA.FTZ R44, R85, R45, R40 ;  /* 0x0000002d552c7223 */ /* 0x000fe20000010028 */
[----:B------:R-:W-:-:S04]  /*2e50*/  IADD3 R40, P0, P1, R105, R164, R104 ;  /* 0x000000a469287210 */ /* 0x000fc8000791e068 */
        /* <DEDUP_REMOVED lines=8> */
[----:B------:R-:W-:Y:S01]  /*2ee0*/  LEA.HI.X R41, R41, c[0x0][0x184], R42, 0x2, P2 ;  /* 0x0000610029297a11 */ /* 0x000fe200010f142a */
[----:B------:R-:W-:-:S04]  /*2ef0*/  FFMA.FTZ R44, R87, R47, R44 ;  /* 0x0000002f572c7223 */ /* 0x000fc8000001002c */
[----:B------:R0:W5:Y:S01]  /*2f00*/  LDG.E.64.CONSTANT R86, [R40.64] ;  /* 0x0000000a28567981 */ /* 0x000162000c1e9b00 */
[----:B------:R-:W-:-:S04]  /*2f10*/  IADD3 R46, P0, P1, R101, R164, R100 ;  /* 0x000000a4652e7210 */ /* 0x000fc8000791e064 */
[----:B------:R-:W-:Y:S02]  /*2f20*/  LEA R80, P2, R46, c[0x0][0x180], 0x2 ;  /* 0x000060002e507a11 */ /* 0x000fe400078410ff */
[----:B------:R-:W-:Y:S01]  /*2f30*/  IADD3.X R47, R38, R162, R17, P0, P1 ;  /* 0x000000a2262f7210 */ /* 0x000fe200007e2411 */
[----:B0-----:R-:W2:Y:S03]  /*2f40*/  LDS.128 R40, [R75+0x90] ;  /* 0x000090004b287984 */ /* 0x001ea60000000c00 */
[----:B------:R-:W-:-:S06]  /*2f50*/  LEA.HI.X R81, R46, c[0x0][0x184], R47, 0x2, P2 ;  /* 0x000061002e517a11 */ /* 0x000fcc00010f142f */
[----:B------:R-:W5:Y:S01]  /*2f60*/  LDG.E.64.CONSTANT R80, [R80.64] ;  /* 0x0000000a50507981 */ /* 0x000f62000c1e9b00 */
[----:B--2---:R-:W-:Y:S02]  /*2f70*/  FFMA.FTZ R45, R82, R40, R45 ;  /* 0x00000028522d7223 */ /* 0x004fe4000001002d */
[----:B------:R-:W-:Y:S01]  /*2f80*/  FFMA.FTZ R82, R83, R41, R44 ;  /* 0x0000002953527223 */ /* 0x000fe2000001002c */
[----:B------:R-:W-:Y:S01]  /*2f90*/  IADD3 R40, P0, P1, R99, R164, R98 ;  /* 0x000000a463287210 */ /* 0x000fe2000791e062 */
[----:B---3--:R-:W-:Y:S02]  /*2fa0*/  FFMA.FTZ R83, R88, R42, R45 ;  /* 0x0000002a58537223 */ /* 0x008fe4000001002d */
[----:B------:R-:W4:Y:S01]  /*2fb0*/  LDS.128 R44, [R75+0xa0] ;  /* 0x0000a0004b2c7984 */ /* 0x000f220000000c00 */
[----:B------:R-:W-:Y:S02]  /*2fc0*/  LEA R88, P2, R40, c[0x0][0x180], 0x2 ;  /* 0x0000600028587a11 */ /* 0x000fe400078410ff */
[----:B------:R-:W-:Y:S01]  /*2fd0*/  IADD3.X R41, R39, R162, R18, P0, P1 ;  /* 0x000000a227297210 */ /* 0x000fe200007e2412 */
[----:B------:R-:W-:-:S03]  /*2fe0*/  FFMA.FTZ R82, R89, R43, R82 ;  /* 0x0000002b59527223 */ /* 0x000fc60000010052 */
[----:B------:R-:W-:-:S06]  /*2ff0*/  LEA.HI.X R89, R40, c[0x0][0x184], R41, 0x2, P2 ;  /* 0x0000610028597a11 */ /* 0x000fcc00010f1429 */
[----:B------:R-:W2:Y:S01]  /*3000*/  LDG.E.64.CONSTANT R88, [R88.64] ;  /* 0x0000000a58587981 */ /* 0x000ea2000c1e9b00 */
[----:B------:R-:W-:-:S04]  /*3010*/  IADD3 R40, P0, P1, R97, R164, R96 ;  /* 0x000000a461287210 */ /* 0x000fc8000791e060 */
[----:B------:R-:W-:Y:S01]  /*3020*/  IADD3.X R41, R48, R162, R19, P0, P1 ;  /* 0x000000a230297210 */ /* 0x000fe200007e2413 */
[----:B----4-:R-:W-:Y:S01]  /*3030*/  FFMA.FTZ R83, R84, R44, R83 ;  /* 0x0000002c54537223 */ /* 0x010fe20000010053 */
[----:B------:R-:W-:Y:S01]  /*3040*/  LEA R44, P2, R40, c[0x0][0x180], 0x2 ;  /* 0x00006000282c7a11 */ /* 0x000fe200078410ff */
[----:B------:R-:W-:-:S03]  /*3050*/  FFMA.FTZ R82, R85, R45, R82 ;  /* 0x0000002d55527223 */ /* 0x000fc60000010052 */
[----:B------:R-:W-:Y:S02]  /*3060*/  LEA.HI.X R45, R40, c[0x0][0x184], R41, 0x2, P2 ;  /* 0x00006100282d7a11 */ /* 0x000fe400010f1429 */
[----:B------:R-:W0:Y:S01]  /*3070*/  LDS.128 R40, [R75+0xb0] ;  /* 0x0000b0004b287984 */ /* 0x000e220000000c00 */
[----:B-----5:R-:W-:Y:S01]  /*3080*/  FFMA.FTZ R82, R87, R47, R82 ;  /* 0x0000002f57527223 */ /* 0x020fe20000010052 */
[----:B------:R-:W-:Y:S01]  /*3090*/  IADD3 R47, P0, P1, R95, R164, R94 ;  /* 0x000000a45f2f7210 */ /* 0x000fe2000791e05e */
[----:B------:R-:W-:Y:S01]  /*30a0*/  FFMA.FTZ R157, R86, R46, R83 ;  /* 0x0000002e569d7223 */ /* 0x000fe20000010053 */
[----:B------:R-:W3:Y:S02]  /*30b0*/  LDG.E.64.CONSTANT R44, [R44.64] ;  /* 0x0000000a2c2c7981 */ /* 0x000ee4000c1e9b00 */
[----:B------:R-:W-:Y:S02]  /*30c0*/  LEA R46, P2, R47, c[0x0][0x180], 0x2 ;  /* 0x000060002f2e7a11 */ /* 0x000fe400078410ff */
[----:B------:R-:W-:-:S04]  /*30d0*/  IADD3.X R84, R49, R162, R20, P0, P1 ;  /* 0x000000a231547210 */ /* 0x000fc800007e2414 */
[----:B------:R-:W-:-:S06]  /*30e0*/  LEA.HI.X R47, R47, c[0x0][0x184], R84, 0x2, P2 ;  /* 0x000061002f2f7a11 */ /* 0x000fcc00010f1454 */
[----:B------:R-:W4:Y:S01]  /*30f0*/  LDG.E.64.CONSTANT R46, [R46.64] ;  /* 0x0000000a2e2e7981 */ /* 0x000f22000c1e9b00 */
[----:B------:R-:W-:-:S04]  /*3100*/  IADD3 R83, P0, P1, R91, R164, R90 ;  /* 0x000000a45b537210 */ /* 0x000fc8000791e05a */
[----:B------:R-:W-:Y:S01]  /*3110*/  IADD3.X R84, R51, R162, R22, P0, P1 ;  /* 0x000000a233547210 */ /* 0x000fe200007e2416 */
[----:B0-----:R-:W-:Y:S02]  /*3120*/  FFMA.FTZ R157, R80, R40, R157 ;  /* 0x00000028509d7223 */ /* 0x001fe4000001009d */
[----:B------:R-:W-:Y:S01]  /*3130*/  FFMA.FTZ R40, R81, R41, R82 ;  /* 0x0000002951287223 */ /* 0x000fe20000010052 */
[----:B------:R-:W-:-:S04]  /*3140*/  IADD3 R81, P4, P5, R93, R164, R92 ;  /* 0x000000a45d517210 */ /* 0x000fc80007d9e05c */
[----:B------:R-:W-:Y:S02]  /*3150*/  IADD3.X R82, R50, R162, R21, P4, P5 ;  /* 0x000000a232527210 */ /* 0x000fe400027ea415 */
[----:B------:R-:W-:Y:S02]  /*3160*/  LEA R80, P6, R81, c[0x0][0x180], 0x2 ;  /* 0x0000600051507a11 */ /* 0x000fe400078c10ff */
[----:B------:R-:W-:Y:S02]  /*3170*/  IADD3 R41, P2, P3, R79, R164, R78 ;  /* 0x000000a44f297210 */ /* 0x000fe40007b5e04e */
[----:B------:R-:W-:Y:S02]  /*3180*/  LEA.HI.X R81, R81, c[0x0][0x184], R82, 0x2, P6 ;  /* 0x0000610051517a11 */ /* 0x000fe400030f1452 */
[----:B------:R-:W-:Y:S02]  /*3190*/  LEA R82, P6, R83, c[0x0][0x180], 0x2 ;  /* 0x0000600053527a11 */ /* 0x000fe400078c10ff */
[----:B------:R-:W-:-:S02]  /*31a0*/  IADD3.X R86, R52, R162, R23, P2, P3 ;  /* 0x000000a234567210 */ /* 0x000fc400017e6417 */
[----:B------:R-:W-:Y:S01]  /*31b0*/  LEA.HI.X R83, R83, c[0x0][0x184], R84, 0x2, P6 ;  /* 0x0000610053537a11 */ /* 0x000fe200030f1454 */
[----:B------:R-:W5:Y:S01]  /*31c0*/  LDG.E.64.CONSTANT R80, [R80.64] ;  /* 0x0000000a50507981 */ /* 0x000f62000c1e9b00 */
[----:B------:R-:W-:Y:S02]  /*31d0*/  LEA R84, P0, R41, c[0x0][0x180], 0x2 ;  /* 0x0000600029547a11 */ /* 0x000fe400078010ff */
[----:B------:R-:W-:Y:S02]  /*31e0*/  IADD3 R164, P4, P5, R77, R164, R76 ;  /* 0x000000a44da47210 */ /* 0x000fe40007d9e04c */
[----:B------:R-:W-:Y:S01]  /*31f0*/  LEA.HI.X R85, R41, c[0x0][0x184], R86, 0x2, P0 ;  /* 0x0000610029557a11 */ /* 0x000fe200000f1456 */
[----:B------:R-:W5:Y:S01]  /*3200*/  LDG.E.64.CONSTANT R82, [R82.64] ;  /* 0x0000000a52527981 */ /* 0x000f62000c1e9b00 */
[----:B------:R-:W-:Y:S02]  /*3210*/  IADD3.X R41, R53, R162, R24, P4, P5 ;  /* 0x000000a235297210 */ /* 0x000fe400027ea418 */
[----:B------:R-:W-:-:S02]  /*3220*/  LEA R86, P0, R164, c[0x0][0x180], 0x2 ;  /* 0x00006000a4567a11 */ /* 0x000fc400078010ff */
[----:B------:R-:W5:Y:S02]  /*3230*/  LDG.E.64.CONSTANT R84, [R84.64] ;  /* 0x0000000a54547981 */ /* 0x000f64000c1e9b00 */
[----:B------:R-:W-:-:S06]  /*3240*/  LEA.HI.X R87, R164, c[0x0][0x184], R41, 0x2, P0 ;  /* 0x00006100a4577a11 */ /* 0x000fcc00000f1429 */
[----:B------:R-:W5:Y:S01]  /*3250*/  LDG.E.64.CONSTANT R86, [R86.64] ;  /* 0x0000000a56567981 */ /* 0x000f62000c1e9b00 */
[----:B------:R-:W-:Y:S01]  /*3260*/  ISETP.NE.AND P0, PT, R150, RZ, PT ;  /* 0x000000ff9600720c */ /* 0x000fe20003f05270 */
[----:B--2---:R-:W-:Y:S02]  /*3270*/  FFMA.FTZ R157, R88, R42, R157 ;  /* 0x0000002a589d7223 */ /* 0x004fe4000001009d */
[----:B------:R-:W-:Y:S02]  /*3280*/  FFMA.FTZ R88, R89, R43, R40 ;  /* 0x0000002b59587223 */ /* 0x000fe40000010028 */
[----:B------:R-:W3:Y:S02]  /*3290*/  LDS.128 R40, [R75+0xc0] ;  /* 0x0000c0004b287984 */ /* 0x000ee40000000c00 */
[----:B---3--:R-:W-:Y:S02]  /*32a0*/  FFMA.FTZ R157, R44, R40, R157 ;  /* 0x000000282c9d7223 */ /* 0x008fe4000001009d */
[----:B------:R-:W-:-:S02]  /*32b0*/  FFMA.FTZ R88, R45, R41, R88 ;  /* 0x000000292d587223 */ /* 0x000fc40000010058 */
[----:B----4-:R-:W-:Y:S02]  /*32c0*/  FFMA.FTZ R157, R46, R42, R157 ;  /* 0x0000002a2e9d7223 */ /* 0x010fe4000001009d */
[----:B------:R-:W-:Y:S02]  /*32d0*/  FFMA.FTZ R88, R47, R43, R88 ;  /* 0x0000002b2f587223 */ /* 0x000fe40000010058 */
[----:B------:R-:W5:Y:S04]  /*32e0*/  LDS.128 R40, [R75+0xd0] ;  /* 0x0000d0004b287984 */ /* 0x000f680000000c00 */
[----:B------:R-:W0:Y:S01]  /*32f0*/  LDS.128 R44, [R75+0xe0] ;  /* 0x0000e0004b2c7984 */ /* 0x000e220000000c00 */
[----:B-----5:R-:W-:Y:S02]  /*3300*/  FFMA.FTZ R157, R80, R40, R157 ;  /* 0x00000028509d7223 */ /* 0x020fe4000001009d */
[----:B------:R-:W-:-:S02]  /*3310*/  FFMA.FTZ R88, R81, R41, R88 ;  /* 0x0000002951587223 */ /* 0x000fc40000010058 */
[----:B------:R-:W-:Y:S02]  /*3320*/  FFMA.FTZ R157, R82, R42, R157 ;  /* 0x0000002a529d7223 */ /* 0x000fe4000001009d */
        /* <DEDUP_REMOVED lines=8> */
.L_x_23046:
[----:B-1----:R-:W-:-:S04]  /*33b0*/  FADD.FTZ R40, R47, R40 ;  /* 0x000000282f287221 */ /* 0x002fc80000010000 */
[----:B------:R-:W-:Y:S01]  /*33c0*/  FFMA.FTZ R42, R40, c[0x0][0x194], RZ ;  /* 0x00006500282a7a23 */ /* 0x000fe200000100ff */
        /* <DEDUP_REMOVED lines=9> */
.L_x_22998:
[----:B------:R-:W-:-:S13]  /*3460*/  ISETP.NE.AND P0, PT, R150, RZ, PT ;  /* 0x000000ff9600720c */ /* 0x000fda0003f05270 */
[----:B------:R-:W-:Y:S02]  /*3470*/  @!P0 IMAD R40, R160, 0x10, R145 ;  /* 0x00000010a0288824 */ /* 0x000fe400078e0291 */
[----:B------:R-:W-:-:S05]  /*3480*/  @!P0 IMAD.MOV.U32 R41, RZ, RZ, -0x800001 ;  /* 0xff7fffffff298424 */ /* 0x000fca00078e00ff */
[----:B------:R0:W-:Y:S02]  /*3490*/  @!P0 STS [R40.X4+0x200], R41 ;  /* 0x0002002928008388 */ /* 0x0001e40000004800 */
.L_x_23000:
[----:B------:R-:W-:Y:S05]  /*34a0*/  BSYNC B1 ;  /* 0x0000000000017941 */ /* 0x000fea0003800000 */
.L_x_22997:
[----:B------:R-:W-:-:S04]  /*34b0*/  IADD3 R160, R160, 0x4, RZ ;  /* 0x00000004a0a07810 */ /* 0x000fc80007ffe0ff */
[----:B------:R-:W-:-:S13]  /*34c0*/  ISETP.GE.AND P0, PT, R160, R155, PT ;  /* 0x0000009ba000720c */ /* 0x000fda0003f06270 */
[----:B01----:R-:W-:Y:S01]  /*34d0*/  @P0 CALL.REL.NOINC `(.L_x_23001) ;  /* 0x0000001000000944 */ /* 0x003fe20003c00000 */
[----:B------:R-:W-:Y:S05]  /*34e0*/  BRA `(.L_x_23002) ;  /* 0xffffec8000007947 */ /* 0x000fea000383ffff */
.L_x_23001:
[----:B------:R-:W-:Y:S05]  /*34f0*/  BRA `(.L_x_22995) ;  /* 0x000013f000007947 */ /* 0x000fea0003800000 */
.L_x_22996:
[----:B------:R-:W-:Y:S01]  /*3500*/  IADD3 R88, -R156, 0x1, RZ ;  /* 0x000000019c587810 */ /* 0x000fe20007ffe1ff */
[----:B------:R-:W-:Y:S02]  /*3510*/  IMAD.MOV.U32 R147, RZ, RZ, -0x800001 ;  /* 0xff7fffffff937424 */ /* 0x000fe400078e00ff */
[----:B------:R-:W-:-:S03]  /*3520*/  IMAD.MOV.U32 R86, RZ, RZ, R148 ;  /* 0x000000ffff567224 */ /* 0x000fc600078e0094 */
.L_x_23007:
[----:B------:R-:W-:Y:S01]  /*3530*/  IABS R42, c[0x0][0x1e4] ;  /* 0x00007900002a7a13 */ /* 0x000fe20000000000 */
[----:B------:R-:W-:Y:S01]  /*3540*/  IMAD.SHL.U32 R87, R86, 0x10, RZ ;  /* 0x0000001056577824 */ /* 0x000fe200078e00ff */
[----:B------:R-:W-:Y:S02]  /*3550*/  BSSY B1, `(.L_x_23003) ;  /* 0x0000135000017945 */ /* 0x000fe40003800000 */
[----:B------:R-:W0:Y:S08]  /*3560*/  I2F.RP R43, R42 ;  /* 0x0000002a002b7306 */ /* 0x000e300000209400 */
[----:B0-----:R-:W0:Y:S02]  /*3570*/  MUFU.RCP R43, R43 ;  /* 0x0000002b002b7308 */ /* 0x001e240000001000 */
[----:B0-----:R-:W-:-:S02]  /*3580*/  IADD3 R40, R43, 0xffffffe, RZ ;  /* 0x0ffffffe2b287810 */ /* 0x001fc40007ffe0ff */
[----:B------:R-:W-:-:S04]  /*3590*/  IABS R43, c[0x0][0x1e0] ;  /* 0x00007800002b7a13 */ /* 0x000fc80000000000 */
[----:B------:R0:W1:Y:S08]  /*35a0*/  F2I.FTZ.U32.TRUNC.NTZ R41, R40 ;  /* 0x0000002800297305 */ /* 0x000070000021f000 */
[----:B------:R-:W2:Y:S01]  /*35b0*/  I2F.RP R46, R43 ;  /* 0x0000002b002e7306 */ /* 0x000ea20000209400 */
[----:B0-----:R-:W-:Y:S02]  /*35c0*/  IMAD.MOV.U32 R40, RZ, RZ, RZ ;  /* 0x000000ffff287224 */ /* 0x001fe400078e00ff */
[----:B-1----:R-:W-:-:S04]  /*35d0*/  IMAD.MOV R45, RZ, RZ, -R41 ;  /* 0x000000ffff2d7224 */ /* 0x002fc800078e0a29 */
[----:B------:R-:W-:-:S04]  /*35e0*/  IMAD R45, R45, R42, RZ ;  /* 0x0000002a2d2d7224 */ /* 0x000fc800078e02ff */
[----:B------:R-:W-:Y:S01]  /*35f0*/  IMAD.HI.U32 R44, R41, R45, R40 ;  /* 0x0000002d292c7227 */ /* 0x000fe200078e0028 */
[----:B------:R-:W-:Y:S01]  /*3600*/  IABS R45, R87 ;  /* 0x00000057002d7213 */ /* 0x000fe20000000000 */
[----:B--2---:R-:W0:Y:S04]  /*3610*/  MUFU.RCP R46, R46 ;  /* 0x0000002e002e7308 */ /* 0x004e280000001000 */
[----:B------:R-:W-:-:S04]  /*3620*/  IMAD.HI.U32 R40, R44, R45, RZ ;  /* 0x0000002d2c287227 */ /* 0x000fc800078e00ff */
[----:B------:R-:W-:-:S04]  /*3630*/  IMAD.MOV R41, RZ, RZ, -R40 ;  /* 0x000000ffff297224 */ /* 0x000fc800078e0a28 */
[----:B------:R-:W-:Y:S01]  /*3640*/  IMAD R45, R42, R41, R45 ;  /* 0x000000292a2d7224 */ /* 0x000fe200078e022d */
[----:B0-----:R-:W-:-:S04]  /*3650*/  IADD3 R41, R46, 0xffffffe, RZ ;  /* 0x0ffffffe2e297810 */ /* 0x001fc80007ffe0ff */
[----:B------:R-:W-:Y:S02]  /*3660*/  ISETP.GT.U32.AND P1, PT, R42, R45, PT ;  /* 0x0000002d2a00720c */ /* 0x000fe40003f24070 */
[----:B------:R-:W0:Y:S11]  /*3670*/  F2I.FTZ.U32.TRUNC.NTZ R41, R41 ;  /* 0x0000002900297305 */ /* 0x000e36000021f000 */
[----:B------:R-:W-:Y:S01]  /*3680*/  @!P1 IMAD.IADD R45, R45, 0x1, -R42 ;  /* 0x000000012d2d9824 */ /* 0x000fe200078e0a2a */
[----:B------:R-:W-:-:S02]  /*3690*/  @!P1 IADD3 R40, R40, 0x1, RZ ;  /* 0x0000000128289810 */ /* 0x000fc40007ffe0ff */
[----:B------:R-:W-:Y:S02]  /*36a0*/  ISETP.NE.AND P1, PT, RZ, c[0x0][0x1e4], PT ;  /* 0x00007900ff007a0c */ /* 0x000fe40003f25270 */
[----:B------:R-:W-:Y:S02]  /*36b0*/  ISETP.GE.U32.AND P0, PT, R45, R42, PT ;  /* 0x0000002a2d00720c */ /* 0x000fe40003f06070 */
[----:B------:R-:W-:-:S04]  /*36c0*/  LOP3.LUT R42, R87, c[0x0][0x1e4], RZ, 0x3c, !PT ;  /* 0x00007900572a7a12 */ /* 0x000fc800078e3cff */
[----:B------:R-:W-:Y:S01]  /*36d0*/  ISETP.GE.AND P2, PT, R42, RZ, PT ;  /* 0x000000ff2a00720c */ /* 0x000fe20003f46270 */
[----:B0-----:R-:W-:-:S06]  /*36e0*/  IMAD.MOV R42, RZ, RZ, -R41 ;  /* 0x000000ffff2a7224 */ /* 0x001fcc00078e0a29 */
[----:B------:R-:W-:-:S05]  /*36f0*/  @P0 IADD3 R40, R40, 0x1, RZ ;  /* 0x0000000128280810 */ /* 0x000fca0007ffe0ff */
[----:B------:R-:W-:Y:S02]  /*3700*/  IMAD.MOV.U32 R45, RZ, RZ, R40 ;  /* 0x000000ffff2d7224 */ /* 0x000fe400078e0028 */
[----:B------:R-:W-:Y:S02]  /*3710*/  IMAD.MOV.U32 R40, RZ, RZ, R42 ;  /* 0x000000ffff287224 */ /* 0x000fe400078e002a */
[----:B------:R-:W-:Y:S01]  /*3720*/  @!P2 IMAD.MOV R45, RZ, RZ, -R45 ;  /* 0x000000ffff2da224 */ /* 0x000fe200078e0a2d */
[----:B------:R-:W-:Y:S01]  /*3730*/  @!P1 LOP3.LUT R45, RZ, c[0x0][0x1e4], RZ, 0x33, !PT ;  /* 0x00007900ff2d9a12 */ /* 0x000fe200078e33ff */
[----:B------:R-:W-:Y:S01]  /*3740*/  IMAD R47, R40, R43, RZ ;  /* 0x0000002b282f7224 */ /* 0x000fe200078e02ff */
[----:B------:R-:W-:Y:S01]  /*3750*/  ISETP.NE.AND P2, PT, RZ, c[0x0][0x1e0], PT ;  /* 0x00007800ff007a0c */ /* 0x000fe20003f45270 */
[----:B------:R-:W-:-:S04]  /*3760*/  IMAD.MOV.U32 R40, RZ, RZ, RZ ;  /* 0x000000ffff287224 */ /* 0x000fc800078e00ff */
        /* <DEDUP_REMOVED lines=47> */
[----:B------:R-:W2:Y:S04]  /*3a60*/  LDS.128 R40, [R75] ;  /* 0x000000004b287984 */ /* 0x000ea80000000c00 */
[----:B------:R-:W5:Y:S01]  /*3a70*/  LDG.E.64.CONSTANT R80, [R80.64] ;  /* 0x0000000a50507981 */ /* 0x000f62000c1e9b00 */
[----:B--2---:R-:W-:Y:S01]  /*3a80*/  FMUL.FTZ R85, R44, R42 ;  /* 0x0000002a2c557220 */ /* 0x004fe20000410000 */
[----:B------:R-:W-:Y:S01]  /*3a90*/  IADD3 R42, P0, P1, R137, R162, R136 ;  /* 0x000000a2892a7210 */ /* 0x000fe2000791e088 */
[----:B------:R-:W-:-:S03]  /*3aa0*/  FMUL.FTZ R84, R45, R43 ;  /* 0x0000002b2d547220 */ /* 0x000fc60000410000 */
[----:B------:R-:W-:Y:S02]  /*3ab0*/  LEA R44, P2, R42, c[0x0][0x180], 0x2 ;  /* 0x000060002a2c7a11 */ /* 0x000fe400078410ff */
[----:B------:R-:W-:-:S04]  /*3ac0*/  IADD3.X R43, R63, R160, R64, P0, P1 ;  /* 0x000000a03f2b7210 */ /* 0x000fc800007e2440 */
[----:B------:R-:W-:-:S06]  /*3ad0*/  LEA.HI.X R45, R42, c[0x0][0x184], R43, 0x2, P2 ;  /* 0x000061002a2d7a11 */ /* 0x000fcc00010f142b */
[----:B------:R-:W2:Y:S01]  /*3ae0*/  LDG.E.64.CONSTANT R44, [R44.64] ;  /* 0x0000000a2c2c7981 */ /* 0x000ea2000c1e9b00 */
[----:B---3--:R-:W-:Y:S02]  /*3af0*/  FFMA.FTZ R85, R82, R40, R85 ;  /* 0x0000002852557223 */ /* 0x008fe40000010055 */
[----:B------:R-:W-:Y:S02]  /*3b00*/  FFMA.FTZ R84, R83, R41, R84 ;  /* 0x0000002953547223 */ /* 0x000fe40000010054 */
[----:B------:R-:W4:Y:S02]  /*3b10*/  LDS.128 R40, [R75+0x10] ;  /* 0x000010004b287984 */ /* 0x000f240000000c00 */
[----:B----4-:R-:W-:Y:S01]  /*3b20*/  FFMA.FTZ R85, R46, R40, R85 ;  /* 0x000000282e557223 */ /* 0x010fe20000010055 */
[----:B------:R-:W-:-:S04]  /*3b30*/  IADD3 R40, P0, P1, R135, R162, R134 ;  /* 0x000000a287287210 */ /* 0x000fc8000791e086 */
[----:B------:R-:W-:Y:S02]  /*3b40*/  LEA R82, P2, R40, c[0x0][0x180], 0x2 ;  /* 0x0000600028527a11 */ /* 0x000fe400078410ff */
[----:B------:R-:W-:-:S04]  /*3b50*/  IADD3.X R83, R61, R160, R62, P0, P1 ;  /* 0x000000a03d537210 */ /* 0x000fc800007e243e */
[----:B------:R-:W-:-:S06]  /*3b60*/  LEA.HI.X R83, R40, c[0x0][0x184], R83, 0x2, P2 ;  /* 0x0000610028537a11 */ /* 0x000fcc00010f1453 */
[----:B------:R-:W3:Y:S01]  /*3b70*/  LDG.E.64.CONSTANT R82, [R82.64] ;  /* 0x0000000a52527981 */ /* 0x000ee2000c1e9b00 */
[----:B------:R-:W-:Y:S01]  /*3b80*/  FFMA.FTZ R84, R47, R41, R84 ;  /* 0x000000292f547223 */ /* 0x000fe20000010054 */
[----:B------:R-:W-:Y:S01]  /*3b90*/  IADD3 R47, P0, P1, R133, R162, R132 ;  /* 0x000000a2852f7210 */ /* 0x000fe2000791e084 */
[----:B-----5:R-:W-:Y:S02]  /*3ba0*/  FFMA.FTZ R85, R80, R42, R85 ;  /* 0x0000002a50557223 */ /* 0x020fe40000010055 */
[----:B------:R-:W-:Y:S01]  /*3bb0*/  FFMA.FTZ R84, R81, R43, R84 ;  /* 0x0000002b51547223 */ /* 0x000fe20000010054 */
[----:B------:R-:W-:Y:S01]  /*3bc0*/  LEA R46, P2, R47, c[0x0][0x180], 0x2 ;  /* 0x000060002f2e7a11 */ /* 0x000fe200078410ff */
[----:B------:R-:W2:Y:S01]  /*3bd0*/  LDS.128 R40, [R75+0x20] ;  /* 0x000020004b287984 */ /* 0x000ea20000000c00 */
[----:B------:R-:W-:-:S04]  /*3be0*/  IADD3.X R80, R59, R160, R60, P0, P1 ;  /* 0x000000a03b507210 */ /* 0x000fc800007e243c */
[----:B------:R-:W-:-:S06]  /*3bf0*/  LEA.HI.X R47, R47, c[0x0][0x184], R80, 0x2, P2 ;  /* 0x000061002f2f7a11 */ /* 0x000fcc00010f1450 */
[----:B------:R-:W4:Y:S01]  /*3c00*/  LDG.E.64.CONSTANT R46, [R46.64] ;  /* 0x0000000a2e2e7981 */ /* 0x000f22000c1e9b00 */
        /* <DEDUP_REMOVED lines=11> */
[----:B------:R-:W5:Y:S01]  /*3cc0*/  LDG.E.64.CONSTANT R44, [R44.64] ;  /* 0x0000000a2c2c7981 */ /* 0x000f62000c1e9b00 */
        /* <DEDUP_REMOVED lines=10> */
[----:B------:R-:W-:-:S04]  /*3d70*/  IADD3 R46, P0, P1, R125, R162, R124 ;  /* 0x000000a27d2e7210 */ /* 0x000fc8000791e07c */
[----:B------:R-:W-:Y:S01]  /*3d80*/  IADD3.X R47, R26, R160, R5, P0, P1 ;  /* 0x000000a01a2f7210 */ /* 0x000fe200007e2405 */
[----:B--2---:R-:W-:Y:S01]  /*3d90*/  FFMA.FTZ R85, R80, R42, R85 ;  /* 0x0000002a50557223 */ /* 0x004fe20000010055 */
[C---:B------:R-:W-:Y:S01]  /*3da0*/  LEA R80, P2, R46.reuse, c[0x0][0x180], 0x2 ;  /* 0x000060002e507a11 */ /* 0x040fe200078410ff */
[----:B------:R-:W-:Y:S02]  /*3db0*/  FFMA.FTZ R84, R81, R43, R84 ;  /* 0x0000002b51547223 */ /* 0x000fe40000010054 */
[----:B------:R-:W5:Y:S01]  /*3dc0*/  LDS.128 R40, [R75+0x40] ;  /* 0x000040004b287984 */ /* 0x000f620000000c00 */
[----:B------:R-:W-:-:S06]  /*3dd0*/  LEA.HI.X R81, R46, c[0x0][0x184], R47, 0x2, P2 ;  /* 0x000061002e517a11 */ /* 0x000fcc00010f142f */
[----:B------:R-:W2:Y:S01]  /*3de0*/  LDG.E.64.CONSTANT R80, [R80.64] ;  /* 0x0000000a50507981 */ /* 0x000ea2000c1e9b00 */
[----:B-----5:R-:W-:Y:S01]  /*3df0*/  FFMA.FTZ R85, R44, R40, R85 ;  /* 0x000000282c557223 */ /* 0x020fe20000010055 */
        /* <DEDUP_REMOVED lines=20> */
[----:B------:R-:W-:Y:S02]  /*3f40*/  FFMA.FTZ R84, R81, R41, R84 ;  /* 0x0000002951547223 */ /* 0x000fe40000010054 */
[----:B----4-:R-:W-:Y:S02]  /*3f50*/  FFMA.FTZ R85, R46, R42, R85 ;  /* 0x0000002a2e557223 */ /* 0x010fe40000010055 */
[----:B------:R-:W-:Y:S01]  /*3f60*/  FFMA.FTZ R84, R47, R43, R84 ;  /* 0x0000002b2f547223 */ /* 0x000fe20000010054 */
[----:B------:R-:W-:Y:S01]  /*3f70*/  IADD3 R47, P0, P1, R117, R162, R116 ;  /* 0x000000a2752f7210 */ /* 0x000fe2000791e074 */
[----:B------:R-:W5:Y:S03]  /*3f80*/  LDS.128 R40, [R75+0x60] ;  /* 0x000060004b287984 */ /* 0x000f660000000c00 */
[----:B------:R-:W-:-:S02]  /*3f90*/  LEA R46, P2, R47, c[0x0][0x180], 0x2 ;  /* 0x000060002f2e7a11 */ /* 0x000fc400078410ff */
[----:B------:R-:W-:-:S04]  /*3fa0*/  IADD3.X R80, R30, R160, R9, P0, P1 ;  /* 0x000000a01e507210 */ /* 0x000fc800007e2409 */
[----:B------:R-:W-:-:S06]  /*3fb0*/  LEA.HI.X R47, R47, c[0x0][0x184], R80, 0x2, P2 ;  /* 0x000061002f2f7a11 */ /* 0x000fcc00010f1450 */
[----:B------:R-:W3:Y:S01]  /*3fc0*/  LDG.E.64.CONSTANT R46, [R46.64] ;  /* 0x0000000a2e2e7981 */ /* 0x000ee2000c1e9b00 */
        /* <DEDUP_REMOVED lines=23> */
[----:B------:R-:W-:Y:S01]  /*4140*/  IADD3.X R47, R34, R160, R13, P0, P1 ;  /* 0x000000a0222f7210 */ /* 0x000fe200007e240d */
[----:B----4-:R-:W-:Y:S01]  /*4150*/  FFMA.FTZ R85, R80, R42, R85 ;  /* 0x0000002a50557223 */ /* 0x010fe20000010055 */
[C---:B------:R-:W-:Y:S01]  /*4160*/  LEA R80, P2, R46.reuse, c[0x0][0x180], 0x2 ;  /* 0x000060002e507a11 */ /* 0x040fe200078410ff */
[----:B------:R-:W-:Y:S02]  /*4170*/  FFMA.FTZ R84, R81, R43, R84 ;  /* 0x0000002b51547223 */ /* 0x000fe40000010054 */
[----:B------:R-:W5:Y:S01]  /*4180*/  LDS.128 R40, [R75+0x80] ;  /* 0x000080004b287984 */ /* 0x000f620000000c00 */
        /* <DEDUP_REMOVED lines=38> */
[----:B------:R-:W-:Y:S01]  /*43f0*/  FFMA.FTZ R40, R45, R41, R80 ;  /* 0x000000292d287223 */ /* 0x000fe20000010050 */
        /* <DEDUP_REMOVED lines=16> */
[----:B------:R-:W-:Y:S01]  /*4500*/  LEA R46, P2, R47, c[0x0][0x180], 0x2 ;  /* 0x000060002f2e7a11 */ /* 0x000fe200078410ff */
[----:B----4-:R-:W-:Y:S01]  /*4510*/  FFMA.FTZ R157, R82, R42, R157 ;  /* 0x0000002a529d7223 */ /* 0x010fe2000001009d */
[----:B------:R-:W-:Y:S01]  /*4520*/  IADD3.X R82, R50, R160, R21, P0, P1 ;  /* 0x000000a032527210 */ /* 0x000fe200007e2415 */
[----:B------:R-:W-:Y:S02]  /*4530*/  FFMA.FTZ R84, R83, R43, R84 ;  /* 0x0000002b53547223 */ /* 0x000fe40000010054 */
[----:B------:R-:W5:Y:S01]  /*4540*/  LDS.128 R40, [R75+0xc0] ;  /* 0x0000c0004b287984 */ /* 0x000f620000000c00 */
[----:B------:R-:W-:-:S06]  /*4550*/  LEA.HI.X R47, R47, c[0x0][0x184], R82, 0x2, P2 ;  /* 0x000061002f2f7a11 */ /* 0x000fcc00010f1452 */
[----:B------:R-:W3:Y:S01]  /*4560*/  LDG.E.64.CONSTANT R46, [R46.64] ;  /* 0x0000000a2e2e7981 */ /* 0x000ee2000c1e9b00 */
[----:B-----5:R-:W-:Y:S02]  /*4570*/  FFMA.FTZ R157, R80, R40, R157 ;  /* 0x00000028509d7223 */ /* 0x020fe4000001009d */
[----:B------:R-:W-:Y:S01]  /*4580*/  FFMA.FTZ R40, R81, R41, R84 ;  /* 0x0000002951287223 */ /* 0x000fe20000010054 */
[-C--:B------:R-:W-:Y:S02]  /*4590*/  IADD3 R81, P4, P5, R91, R162.reuse, R90 ;  /* 0x000000a25b517210 */ /* 0x080fe40007d9e05a */
[----:B------:R-:W-:Y:S02]  /*45a0*/  IADD3 R41, P2, P3, R79, R162, R78 ;  /* 0x000000a24f297210 */ /* 0x000fe40007b5e04e */
[----:B------:R-:W-:Y:S02]  /*45b0*/  LEA R80, P6, R81, c[0x0][0x180], 0x2 ;  /* 0x0000600051507a11 */ /* 0x000fe400078c10ff */
[----:B------:R-:W-:-:S02]  /*45c0*/  IADD3.X R82, R51, R160, R22, P4, P5 ;  /* 0x000000a033527210 */ /* 0x000fc400027ea416 */
[----:B------:R-:W-:Y:S02]  /*45d0*/  IADD3.X R84, R52, R160, R23, P2, P3 ;  /* 0x000000a034547210 */ /* 0x000fe400017e6417 */
[----:B------:R-:W-:Y:S02]  /*45e0*/  LEA.HI.X R81, R81, c[0x0][0x184], R82, 0x2, P6 ;  /* 0x0000610051517a11 */ /* 0x000fe400030f1452 */
[----:B------:R-:W-:Y:S02]  /*45f0*/  LEA R82, P4, R41, c[0x0][0x180], 0x2 ;  /* 0x0000600029527a11 */ /* 0x000fe400078810ff */
[----:B------:R-:W-:Y:S02]  /*4600*/  IADD3 R162, P0, P1, R77, R162, R76 ;  /* 0x000000a24da27210 */ /* 0x000fe4000791e04c */
[----:B------:R-:W-:Y:S01]  /*4610*/  LEA.HI.X R83, R41, c[0x0][0x184], R84, 0x2, P4 ;  /* 0x0000610029537a11 */ /* 0x000fe200020f1454 */
[----:B------:R-:W4:Y:S01]  /*4620*/  LDG.E.64.CONSTANT R80, [R80.64] ;  /* 0x0000000a50507981 */ /* 0x000f22000c1e9b00 */
[----:B------:R-:W-:-:S02]  /*4630*/  IADD3.X R41, R53, R160, R24, P0, P1 ;  /* 0x000000a035297210 */ /* 0x000fc400007e2418 */
[C---:B------:R-:W-:Y:S02]  /*4640*/  LEA R84, P0, R162.reuse, c[0x0][0x180], 0x2 ;  /* 0x00006000a2547a11 */ /* 0x040fe400078010ff */
        /* <DEDUP_REMOVED lines=9> */
[----:B------:R-:W5:Y:S01]  /*46e0*/  LDS.128 R44, [R75+0xe0] ;  /* 0x0000e0004b2c7984 */ /* 0x000f620000000c00 */
[----:B----4-:R-:W-:Y:S02]  /*46f0*/  FFMA.FTZ R157, R80, R42, R157 ;  /* 0x0000002a509d7223 */ /* 0x010fe4000001009d */
        /* <DEDUP_REMOVED lines=8> */
.L_x_23047:
        /* <DEDUP_REMOVED lines=14> */
.L_x_23004:
[----:B------:R-:W-:-:S13]  /*4860*/  ISETP.NE.AND P0, PT, R150, RZ, PT ;  /* 0x000000ff9600720c */ /* 0x000fda0003f05270 */
[----:B------:R-:W-:Y:S02]  /*4870*/  @!P0 IMAD R40, R86, 0x10, R145 ;  /* 0x0000001056288824 */ /* 0x000fe400078e0291 */
[----:B------:R-:W-:-:S05]  /*4880*/  @!P0 IMAD.MOV.U32 R41, RZ, RZ, -0x800001 ;  /* 0xff7fffffff298424 */ /* 0x000fca00078e00ff */
[----:B------:R0:W-:Y:S02]  /*4890*/  @!P0 STS [R40.X4+0x200], R41 ;  /* 0x0002002928008388 */ /* 0x0001e40000004800 */
.L_x_23006:
[----:B------:R-:W-:Y:S05]  /*48a0*/  BSYNC B1 ;  /* 0x0000000000017941 */ /* 0x000fea0003800000 */
.L_x_23003:
[----:B------:R-:W-:-:S04]  /*48b0*/  IADD3 R86, R86, 0x4, RZ ;  /* 0x0000000456567810 */ /* 0x000fc80007ffe0ff */
[----:B------:R-:W-:-:S13]  /*48c0*/  ISETP.GE.AND P0, PT, R86, R155, PT ;  /* 0x0000009b5600720c */ /* 0x000fda0003f06270 */
[----:B01----:R-:W-:Y:S01]  /*48d0*/  @P0 CALL.REL.NOINC `(.L_x_22995) ;  /* 0x0000001000000944 */ /* 0x003fe20003c00000 */
[----:B------:R-:W-:Y:S05]  /*48e0*/  BRA `(.L_x_23007) ;  /* 0xffffec4000007947 */ /* 0x000fea000383ffff */
.L_x_22995:
[----:B------:R-:W-:Y:S05]  /*48f0*/  BSYNC B0 ;  /* 0x0000000000007941 */ /* 0x000fea0003800000 */
.L_x_22994:
[----:B------:R-:W-:Y:S05]  /*4900*/  BRA.DIV ~URZ, `(.L_x_23008) ;  /* 0x000049b27f007947 */ /* 0x000fea000b800000 */
[----:B------:R0:W1:Y:S02]  /*4910*/  SHFL.BFLY PT, R0, R147, 0x10, 0x1f ;  /* 0x0e001f0093007f89 */ /* 0x00006400000e0000 */
.L_x_23048:
[----:B01----:R-:W-:Y:S01]  /*4920*/  FMNMX.FTZ R147, R0, R147, !PT ;  /* 0x0000009300937209 */ /* 0x003fe20007810000 */
[----:B------:R-:W-:Y:S05]  /*4930*/  BRA.DIV ~URZ, `(.L_x_23009) ;  /* 0x00004a027f007947 */ /* 0x000fea000b800000 */
[----:B------:R-:W0:Y:S02]  /*4940*/  SHFL.BFLY PT, R0, R147, 0x8, 0x1f ;  /* 0x0d001f0093007f89 */ /* 0x000e2400000e0000 */
[----:B0-----:R-:W-:-:S05]  /*4950*/  FMNMX.FTZ R0, R147, R0, !PT ;  /* 0x0000000093007209 */ /* 0x001fca0007810000 */
[----:B------:R-:W0:Y:S02]  /*4960*/  SHFL.BFLY PT, R5, R0, 0x4, 0x1f ;  /* 0x0c801f0000057f89 */ /* 0x000e2400000e0000 */
[----:B0-----:R-:W-:-:S05]  /*4970*/  FMNMX.FTZ R5, R0, R5, !PT ;  /* 0x0000000500057209 */ /* 0x001fca0007810000 */
[----:B------:R0:W1:Y:S02]  /*4980*/  SHFL.BFLY PT, R6, R5, 0x2, 0x1f ;  /* 0x0c401f0005067f89 */ /* 0x00006400000e0000 */
.L_x_23049:
        /* <DEDUP_REMOVED lines=37> */
.L_x_23014:
        /* <DEDUP_REMOVED lines=11> */
.L_x_23013:
[----:B------:R-:W-:Y:S05]  /*4c90*/  BSYNC B1 ;  /* 0x0000000000017941 */ /* 0x000fea0003800000 */
.L_x_23012:
        /* <DEDUP_REMOVED lines=10> */
.L_x_23017:
        /* <DEDUP_REMOVED lines=100> */
.L_x_23016:
[----:B------:R-:W-:Y:S05]  /*5380*/  BSYNC B1 ;  /* 0x0000000000017941 */ /* 0x000fea0003800000 */
.L_x_23015:
        /* <DEDUP_REMOVED lines=55> */
.L_x_23019:
[----:B------:R-:W-:Y:S05]  /*5700*/  BSYNC B1 ;  /* 0x0000000000017941 */ /* 0x000fea0003800000 */
.L_x_23018:
        /* <DEDUP_REMOVED lines=26> */
.L_x_23011:
[----:B------:R-:W-:Y:S05]  /*58b0*/  BSYNC B0 ;  /* 0x0000000000007941 */ /* 0x000fea0003800000 */
.L_x_23010:
        /* <DEDUP_REMOVED lines=45> */
.L_x_23024:
        /* <DEDUP_REMOVED lines=8> */
.L_x_23023:
[----:B------:R-:W-:Y:S05]  /*5c10*/  BSYNC B1 ;  /* 0x0000000000017941 */ /* 0x000fea0003800000 */
.L_x_23022:
        /* <DEDUP_REMOVED lines=10> */
.L_x_23027:
        /* <DEDUP_REMOVED lines=52> */
.L_x_23026:
[----:B------:R-:W-:Y:S05]  /*6000*/  BSYNC B1 ;  /* 0x0000000000017941 */ /* 0x000fea0003800000 */
.L_x_23025:
        /* <DEDUP_REMOVED lines=31> */
.L_x_23029:
[----:B------:R-:W-:Y:S05]  /*6200*/  BSYNC B1 ;  /* 0x0000000000017941 */ /* 0x000fea0003800000 */
.L_x_23028:
        /* <DEDUP_REMOVED lines=14> */
.L_x_23021:
[----:B------:R-:W-:Y:S05]  /*62f0*/  BSYNC B0 ;  /* 0x0000000000007941 */ /* 0x000fea0003800000 */
.L_x_23020:
        /* <DEDUP_REMOVED lines=32> */
.L_x_23031:
[----:B------:R-:W-:Y:S05]  /*6500*/  BSYNC B0 ;  /* 0x0000000000007941 */ /* 0x000fea0003800000 */
.L_x_23030:
        /* <DEDUP_REMOVED lines=9> */
[----:B-----5:R-:W-:Y:S01]  /*65a0*/  CS2R R88, SRZ ;  /* 0x0000000000587805 */ /* 0x020fe2000001ff00 */
[----:B------:R-:W-:Y:S05]  /*65b0*/  BRA `(.L_x_23034) ;  /* 0x000019e000007947 */ /* 0x000fea0003800000 */
.L_x_23033:
[----:B0-----:R-:W-:Y:S01]  /*65c0*/  IABS R0, c[0x0][0x1e4] ;  /* 0x0000790000007a13 */ /* 0x001fe20000000000 */
[----:B------:R-:W-:Y:S01]  /*65d0*/  IMAD R68, R4, c[0x0][0x1c0], RZ ;  /* 0x0000700004447a24 */ /* 0x000fe200078e02ff */
[----:B------:R-:W-:Y:S01]  /*65e0*/  IADD3 R71, P0, R149, R148, RZ ;  /* 0x0000009495477210 */ /* 0x000fe20007f1e0ff */
[----:B------:R-:W0:Y:S01]  /*65f0*/  S2R R93, SR_CTAID.Z ;  /* 0x00000000005d7919 */ /* 0x000e220000002700 */
[----:B------:R-:W2:Y:S01]  /*6600*/  I2F.RP R5, R0 ;  /* 0x0000000000057306 */ /* 0x000ea20000209400 */
[----:B------:R-:W-:Y:S01]  /*6610*/  SHF.R.S32.HI R4, RZ, 0x1f, R151 ;  /* 0x0000001fff047819 */ /* 0x000fe20000011497 */
[----:B------:R-:W-:Y:S01]  /*6620*/  IMAD.MOV.U32 R90, RZ, RZ, c[0x0][0x1bc] ;  /* 0x00006f00ff5a7624 */ /* 0x000fe200078e00ff */
[----:B------:R-:W-:Y:S01]  /*6630*/  LEA.HI.X.SX32 R6, R148, R73, 0x1, P0 ;  /* 0x0000004994067211 */ /* 0x000fe200000f0eff */
[----:B------:R-:W-:Y:S01]  /*6640*/  IMAD.MOV.U32 R75, RZ, RZ, RZ ;  /* 0x000000ffff4b7224 */ /* 0x000fe200078e00ff */
[C---:B------:R-:W-:Y:S01]  /*6650*/  LEA R70, P0, R71.reuse, c[0x0][0x198], 0x2 ;  /* 0x0000660047467a11 */ /* 0x040fe200078010ff */
[----:B------:R-:W-:Y:S01]  /*6660*/  CS2R R76, SRZ ;  /* 0x00000000004c7805 */ /* 0x000fe2000001ff00 */
[----:B------:R-:W-:Y:S01]  /*6670*/  LEA.HI R4, R4, R151, RZ, 0x2 ;  /* 0x0000009704047211 */ /* 0x000fe200078f10ff */
[----:B------:R-:W-:Y:S01]  /*6680*/  CS2R R78, SRZ ;  /* 0x00000000004e7805 */ /* 0x000fe2000001ff00 */
[----:B------:R-:W-:Y:S01]  /*6690*/  LEA.HI.X R71, R71, c[0x0][0x19c], R6, 0x2, P0 ;  /* 0x0000670047477a11 */ /* 0x000fe200000f1406 */
[----:B------:R-:W-:Y:S01]  /*66a0*/  IMAD.MOV.U32 R6, RZ, RZ, RZ ;  /* 0x000000ffff067224 */ /* 0x000fe200078e00ff */
[----:B------:R-:W-:Y:S01]  /*66b0*/  IADD3 R3, R3, -c[0x0][0x1dc], RZ ;  /* 0x8000770003037a10 */ /* 0x000fe20007ffe0ff */
[----:B------:R-:W-:Y:S01]  /*66c0*/  CS2R R80, SRZ ;  /* 0x0000000000507805 */ /* 0x000fe2000001ff00 */
[----:B------:R-:W-:Y:S01]  /*66d0*/  LOP3.LUT R73, RZ, R154, RZ, 0x33, !PT ;  /* 0x0000009aff497212 */ /* 0x000fe200078e33ff */
[----:B------:R-:W-:Y:S01]  /*66e0*/  CS2R R82, SRZ ;  /* 0x0000000000527805 */ /* 0x000fe2000001ff00 */
[----:B------:R-:W-:Y:S01]  /*66f0*/  CS2R R84, SRZ ;  /* 0x0000000000547805 */ /* 0x000fe2000001ff00 */
[----:B--2---:R-:W2:Y:S01]  /*6700*/  MUFU.RCP R5, R5 ;  /* 0x0000000500057308 */ /* 0x004ea20000001000 */
[----:B------:R-:W-:Y:S01]  /*6710*/  CS2R R86, SRZ ;  /* 0x0000000000567805 */ /* 0x000fe2000001ff00 */
[----:B-----5:R-:W-:Y:S01]  /*6720*/  CS2R R88, SRZ ;  /* 0x0000000000587805 */ /* 0x020fe2000001ff00 */
[----:B------:R-:W-:-:S02]  /*6730*/  SHF.R.S32.HI R90, RZ, 0x1f, R90 ;  /* 0x0000001fff5a7819 */ /* 0x000fc4000001145a */
[----:B------:R-:W-:Y:S01]  /*6740*/  SHF.R.S32.HI R69, RZ, 0x1f, R68 ;  /* 0x0000001fff457819 */ /* 0x000fe20000011444 */
[----:B0-----:R-:W-:-:S04]  /*6750*/  IMAD R92, R93, 0x20, R152 ;  /* 0x000000205d5c7824 */ /* 0x001fc800078e0298 */
[----:B------:R-:W-:Y:S01]  /*6760*/  IMAD.SHL.U32 R92, R92, 0x10, RZ ;  /* 0x000000105c5c7824 */ /* 0x000fe200078e00ff */
[----:B--2---:R-:W-:-:S06]  /*6770*/  IADD3 R7, R5, 0xffffffe, RZ ;  /* 0x0ffffffe05077810 */ /* 0x004fcc0007ffe0ff */
[----:B------:R-:W0:Y:S02]  /*6780*/  F2I.FTZ.U32.TRUNC.NTZ R7, R7 ;  /* 0x0000000700077305 */ /* 0x000e24000021f000 */
[----:B0-----:R-:W-:-:S04]  /*6790*/  IMAD.MOV R9, RZ, RZ, -R7 ;  /* 0x000000ffff097224 */ /* 0x001fc800078e0a07 */
        /* <DEDUP_REMOVED lines=24> */
.L_x_23037:
        /* <DEDUP_REMOVED lines=77> */
[----:B------:R-:W-:-:S04]  /*6df0*/  IADD3 R29, P1, R103, R60, RZ ;  /* 0x0000003c671d7210 */ /* 0x000fc80007f3e0ff */
[----:B------:R-:W-:Y:S01]  /*6e00*/  LEA R28, P2, R29, c[0x0][0x188], 0x2 ;  /* 0x000062001d1c7a11 */ /* 0x000fe200078410ff */
[----:B------:R-:W5:Y:S01]  /*6e10*/  LDG.E.128.CONSTANT R24, [R24.64] ;  /* 0x0000000a18187981 */ /* 0x000f62000c1e9d00 */
[----:B------:R-:W-:Y:S02]  /*6e20*/  LEA.HI.X.SX32 R30, R103, R62, 0x1, P1 ;  /* 0x0000003e671e7211 */ /* 0x000fe400008f0eff */
[----:B-1----:R-:W-:Y:S02]  /*6e30*/  IADD3 R33, P1, R105, R60, RZ ;  /* 0x0000003c69217210 */ /* 0x002fe40007f3e0ff */
        /* <DEDUP_REMOVED lines=39> */
[----:B------:R-:W-:-:S06]  /*70b0*/  LEA.HI.X R61, R61, c[0x0][0x18c], R62, 0x2, P2 ;  /* 0x000063003d3d7a11 */ /* 0x000fcc00010f143e */
[----:B------:R-:W5:Y:S01]  /*70c0*/  LDG.E.128.CONSTANT R60, [R60.64] ;  /* 0x0000000a3c3c7981 */ /* 0x000f62000c1e9d00 */
        /* <DEDUP_REMOVED lines=11> */
[----:B--2---:R-:W-:Y:S02]  /*7180*/  @!P2 FSEL R5, R5, RZ, !P4 ;  /* 0x000000ff0505a208 */ /* 0x004fe40006000000 */
[----:B------:R-:W-:Y:S02]  /*7190*/  @!P2 ISETP.GE.AND P4, PT, R65, R156, PT ;  /* 0x0000009c4100a20c */ /* 0x000fe40003f86270 */
[----:B------:R-:W-:-:S02]  /*71a0*/  @!P2 IADD3 R65, R93, 0x1, RZ ;  /* 0x000000015d41a810 */ /* 0x000fc40007ffe0ff */
[----:B------:R-:W-:Y:S02]  /*71b0*/  @!P2 FSEL R7, R7, RZ, !P5 ;  /* 0x000000ff0707a208 */ /* 0x000fe40006800000 */
[-C--:B------:R-:W-:Y:S02]  /*71c0*/  @!P2 ISETP.GE.AND P5, PT, R65, R156.reuse, PT ;  /* 0x0000009c4100a20c */ /* 0x080fe40003fa6270 */
        /* <DEDUP_REMOVED lines=13> */
[----:B-----5:R-:W-:Y:S02]  /*72a0*/  @!P2 FSEL R17, R17, RZ, !P4 ;  /* 0x000000ff1111a208 */ /* 0x020fe40006000000 */
        /* <DEDUP_REMOVED lines=52> */
[-C--:B------:R-:W-:Y:S02]  /*75f0*/  @!P2 ISETP.GE.AND P6, PT, R93, R156.reuse, PT ;  /* 0x0000009c5d00a20c */ /* 0x080fe40003fc6270 */
[-C--:B------:R-:W-:Y:S02]  /*7600*/  @!P2 ISETP.GE.AND P1, PT, R65, R156.reuse, PT ;  /* 0x0000009c4100a20c */ /* 0x080fe40003f26270 */
[C---:B------:R-:W-:Y:S02]  /*7610*/  @!P2 ISETP.GE.AND P3, PT, R93.reuse, R156, PT ;  /* 0x0000009c5d00a20c */ /* 0x040fe40003f66270 */
[----:B------:R-:W-:-:S02]  /*7620*/  @!P2 IADD3 R65, R93, 0x1, RZ ;  /* 0x000000015d41a810 */ /* 0x000fc40007ffe0ff */
[----:B------:R-:W-:Y:S02]  /*7630*/  @!P2 FSEL R32, R32, RZ, !P6 ;  /* 0x000000ff2020a208 */ /* 0x000fe40007000000 */
[----:B------:R-:W-:Y:S02]  /*7640*/  @!P2 FSEL R35, R35, RZ, !P4 ;  /* 0x000000ff2323a208 */ /* 0x000fe40006000000 */
[----:B------:R-:W-:Y:S02]  /*7650*/  @!P2 FSEL R36, R36, RZ, !P3 ;  /* 0x000000ff2424a208 */ /* 0x000fe40005800000 */
[-C--:B------:R-:W-:Y:S02]  /*7660*/  @!P2 ISETP.GE.AND P6, PT, R67, R156.reuse, PT ;  /* 0x0000009c4300a20c */ /* 0x080fe40003fc6270 */
        /* <DEDUP_REMOVED lines=8> */
[----:B------:R-:W0:Y:S01]  /*76f0*/  LDS.128 R64, [R94] ;  /* 0x000000005e407984 */ /* 0x000e220000000c00 */
[----:B------:R-:W-:Y:S02]  /*7700*/  @!P2 IADD3 R121, R93, 0x3, RZ ;  /* 0x000000035d79a810 */ /* 0x000fe40007ffe0ff */
[----:B------:R-:W-:Y:S02]  /*7710*/  @!P2 FSEL R41, R41, RZ, !P4 ;  /* 0x000000ff2929a208 */ /* 0x000fe40006000000 */
[----:B------:R-:W-:Y:S02]  /*7720*/  @!P2 ISETP.GE.AND P4, PT, R121, R156, PT ;  /* 0x0000009c7900a20c */ /* 0x000fe40003f86270 */
[----:B------:R-:W-:Y:S02]  /*7730*/  @!P2 IADD3 R121, R93, 0x1, RZ ;  /* 0x000000015d79a810 */ /* 0x000fe40007ffe0ff */
[----:B------:R-:W-:Y:S02]  /*7740*/  @!P2 FSEL R39, R39, RZ, !P1 ;  /* 0x000000ff2727a208 */ /* 0x000fe40004800000 */
[----:B------:R-:W-:-:S02]  /*7750*/  @!P2 FSEL R43, R43, RZ, !P5 ;  /* 0x000000ff2b2ba208 */ /* 0x000fc40006800000 */
[-C--:B------:R-:W-:Y:S02]  /*7760*/  @!P2 ISETP.GE.AND P1, PT, R93, R156.reuse, PT ;  /* 0x0000009c5d00a20c */ /* 0x080fe40003f26270 */
[-C--:B------:R-:W-:Y:S02]  /*7770*/  @!P2 ISETP.GE.AND P5, PT, R121, R156.reuse, PT ;  /* 0x0000009c7900a20c */ /* 0x080fe40003fa6270 */
[----:B------:R-:W-:Y:S02]  /*7780*/  @!P2 IADD3 R121, R93, 0x3, RZ ;  /* 0x000000035d79a810 */ /* 0x000fe40007ffe0ff */
[----:B------:R-:W-:Y:S02]  /*7790*/  @!P2 FSEL R40, R40, RZ, !P1 ;  /* 0x000000ff2828a208 */ /* 0x000fe40004800000 */
[----:B------:R-:W-:Y:S02]  /*77a0*/  @!P2 FSEL R45, R45, RZ, !P6 ;  /* 0x000000ff2d2da208 */ /* 0x000fe40007000000 */
        /* <DEDUP_REMOVED lines=9> */
[----:B------:R-:W-:Y:S02]  /*7840*/  @!P2 FSEL R44, R44, RZ, !P3 ;  /* 0x000000ff2c2ca208 */ /* 0x000fe40005800000 */
[----:B------:R-:W-:Y:S02]  /*7850*/  @!P2 FSEL R48, R48, RZ, !P1 ;  /* 0x000000ff3030a208 */ /* 0x000fe40004800000 */
[----:B------:R-:W-:Y:S02]  /*7860*/  @!P2 FSEL R49, R49, RZ, !P5 ;  /* 0x000000ff3131a208 */ /* 0x000fe40006800000 */
[----:B------:R-:W-:-:S02]  /*7870*/  @!P2 FSEL R53, R53, RZ, !P4 ;  /* 0x000000ff3535a208 */ /* 0x000fc40006000000 */
[CC--:B------:R-:W-:Y:S02]  /*7880*/  @!P2 ISETP.GE.AND P3, PT, R123.reuse, R156.reuse, PT ;  /* 0x0000009c7b00a20c */ /* 0x0c0fe40003f66270 */
[-C--:B------:R-:W-:Y:S02]  /*7890*/  @!P2 ISETP.GE.AND P1, PT, R123, R156.reuse, PT ;  /* 0x0000009c7b00a20c */ /* 0x080fe40003f26270 */
[CC--:B------:R-:W-:Y:S02]  /*78a0*/  @!P2 ISETP.GE.AND P5, PT, R93.reuse, R156.reuse, PT ;  /* 0x0000009c5d00a20c */ /* 0x0c0fe40003fa6270 */
[C---:B------:R-:W-:Y:S02]  /*78b0*/  @!P2 ISETP.GE.AND P4, PT, R93.reuse, R156, PT ;  /* 0x0000009c5d00a20c */ /* 0x040fe40003f86270 */
[C---:B------:R-:W-:Y:S02]  /*78c0*/  @!P2 IADD3 R121, R93.reuse, 0x3, RZ ;  /* 0x000000035d79a810 */ /* 0x040fe40007ffe0ff */
[----:B------:R-:W-:-:S02]  /*78d0*/  @!P2 IADD3 R123, R93, 0x1, RZ ;  /* 0x000000015d7ba810 */ /* 0x000fc40007ffe0ff */
[----:B------:R-:W-:Y:S02]  /*78e0*/  @!P2 FSEL R50, R50, RZ, !P3 ;  /* 0x000000ff3232a208 */ /* 0x000fe40005800000 */
[----:B------:R-:W-:Y:S02]  /*78f0*/  @!P2 FSEL R52, R52, RZ, !P5 ;  /* 0x000000ff3434a208 */ /* 0x000fe40006800000 */
[----:B------:R-:W-:Y:S02]  /*7900*/  @!P2 FSEL R56, R56, RZ, !P4 ;  /* 0x000000ff3838a208 */ /* 0x000fe40006000000 */
[-C--:B------:R-:W-:Y:S02]  /*7910*/  @!P2 ISETP.GE.AND P3, PT, R121, R156.reuse, PT ;  /* 0x0000009c7900a20c */ /* 0x080fe40003f66270 */
[-C--:B------:R-:W-:Y:S02]  /*7920*/  @!P2 ISETP.GE.AND P5, PT, R123, R156.reuse, PT ;  /* 0x0000009c7b00a20c */ /* 0x080fe40003fa6270 */
[----:B------:R-:W-:Y:S01]  /*7930*/  @!P2 ISETP.GE.AND P4, PT, R121, R156, PT ;  /* 0x0000009c7900a20c */ /* 0x000fe20003f86270 */
[----:B0-----:R-:W-:Y:S01]  /*7940*/  FMUL.FTZ R5, R65, R5 ;  /* 0x0000000541057220 */ /* 0x001fe20000410000 */
[----:B------:R-:W-:-:S02]  /*7950*/  @!P2 IADD3 R121, R93, 0x1, RZ ;  /* 0x000000015d79a810 */ /* 0x000fc40007ffe0ff */
[----:B------:R-:W-:Y:S01]  /*7960*/  @!P2 FSEL R57, R57, RZ, !P5 ;  /* 0x000000ff3939a208 */ /* 0x000fe20006800000 */
[----:B------:R-:W-:Y:S01]  /*7970*/  FFMA.FTZ R5, R64, R4, R5 ;  /* 0x0000000440057223 */ /* 0x000fe20000010005 */
[----:B------:R-:W-:Y:S02]  /*7980*/  @!P2 ISETP.GE.AND P5, PT, R121, R156, PT ;  /* 0x0000009c7900a20c */ /* 0x000fe40003fa6270 */
[----:B------:R-:W-:Y:S01]  /*7990*/  @!P2 IADD3 R123, R93, 0x2, RZ ;  /* 0x000000025d7ba810 */ /* 0x000fe20007ffe0ff */
[----:B------:R-:W-:Y:S01]  /*79a0*/  FFMA.FTZ R6, R66, R6, R5 ;  /* 0x0000000642067223 */ /* 0x000fe20000010005 */
[----:B------:R-:W-:Y:S02]  /*79b0*/  @!P2 FSEL R61, R61, RZ, !P5 ;  /* 0x000000ff3d3da208 */ /* 0x000fe40006800000 */
[C---:B------:R-:W-:Y:S02]  /*79c0*/  @!P2 ISETP.GE.AND P5, PT, R93.reuse, R156, PT ;  /* 0x0000009c5d00a20c */ /* 0x040fe40003fa6270 */
[----:B------:R-:W-:-:S02]  /*79d0*/  @!P2 IADD3 R5, R93, 0x2, RZ ;  /* 0x000000025d05a810 */ /* 0x000fc40007ffe0ff */
[----:B------:R-:W-:Y:S02]  /*79e0*/  @!P2 FSEL R54, R54, RZ, !P1 ;  /* 0x000000ff3636a208 */ /* 0x000fe40004800000 */
[-C--:B------:R-:W-:Y:S02]  /*79f0*/  @!P2 ISETP.GE.AND P1, PT, R123, R156.reuse, PT ;  /* 0x0000009c7b00a20c */ /* 0x080fe40003f26270 */
[----:B------:R-:W-:Y:S01]  /*7a00*/  @!P2 FSEL R60, R60, RZ, !P5 ;  /* 0x000000ff3c3ca208 */ /* 0x000fe20006800000 */
[----:B------:R-:W-:Y:S01]  /*7a10*/  FMUL.FTZ R9, R65, R9 ;  /* 0x0000000941097220 */ /* 0x000fe20000410000 */
[----:B------:R-:W-:Y:S01]  /*7a20*/  @!P2 IADD3 R121, R93, 0x3, RZ ;  /* 0x000000035d79a810 */ /* 0x000fe20007ffe0ff */
[----:B------:R-:W-:Y:S01]  /*7a30*/  FMUL.FTZ R13, R65, R13 ;  /* 0x0000000d410d7220 */ /* 0x000fe20000410000 */
        /* <DEDUP_REMOVED lines=78> */
.L_x_23036:
[----:B------:R-:W-:Y:S05]  /*7f20*/  BSYNC B1 ;  /* 0x0000000000017941 */ /* 0x000fea0003800000 */
.L_x_23035:
[----:B------:R-:W-:Y:S02]  /*7f30*/  IADD3 R70, P1, R70, 0x10, RZ ;  /* 0x0000001046467810 */ /* 0x000fe40007f3e0ff */
[----:B------:R-:W-:Y:S02]  /*7f40*/  IADD3 R92, R92, 0x40, RZ ;  /* 0x000000405c5c7810 */ /* 0x000fe40007ffe0ff */
[----:B------:R-:W-:Y:S01]  /*7f50*/  IADD3 R93, R93, 0x40, RZ ;  /* 0x000000405d5d7810 */ /* 0x000fe20007ffe0ff */
[----:B------:R-:W-:Y:S01]  /*7f60*/  IMAD.X R71, RZ, RZ, R71, P1 ;  /* 0x000000ffff477224 */ /* 0x000fe200008e0647 */
[----:B------:R-:W-:Y:S01]  /*7f70*/  IADD3 R94, R94, 0x100, RZ ;  /* 0x000001005e5e7810 */ /* 0x000fe20007ffe0ff */
[----:B------:R-:W-:Y:S01]  /*7f80*/  @P0 CALL.REL.NOINC `(.L_x_23034) ;  /* 0x0000001000000944 */ /* 0x000fe20003c00000 */
[----:B------:R-:W-:Y:S05]  /*7f90*/  BRA `(.L_x_23037) ;  /* 0xffffe98000007947 */ /* 0x000fea000383ffff */
.L_x_23034:
[----:B------:R-:W-:Y:S05]  /*7fa0*/  BSYNC B0 ;  /* 0x0000000000007941 */ /* 0x000fea0003800000 */
.L_x_23032:
[----:B------:R-:W2:Y:S01]  /*7fb0*/  SHFL.BFLY PT, R13, R78, 0x2, 0x1f ;  /* 0x0c401f004e0d7f89 */ /* 0x000ea200000e0000 */
[C---:B------:R-:W-:Y:S01]  /*7fc0*/  LOP3.LUT R16, R74.reuse, 0xffffffc0, RZ, 0xc0, !PT ;  /* 0xffffffc04a107812 */ /* 0x040fe200078ec0ff */
[----:B------:R-:W-:Y:S01]  /*7fd0*/  BSSY B0, `(.L_x_23038) ;  /* 0x000005a000007945 */ /* 0x000fe20003800000 */
[----:B------:R-:W-:Y:S01]  /*7fe0*/  SHF.R.S32.HI R22, RZ, 0x1f, R151 ;  /* 0x0000001fff167819 */ /* 0x000fe20000011497 */
[----:B------:R-:W3:Y:S01]  /*7ff0*/  SHFL.BFLY PT, R3, R88, 0x2, 0x1f ;  /* 0x0c401f0058037f89 */ /* 0x000ee200000e0000 */
[----:B------:R-:W-:-:S02]  /*8000*/  IADD3 R20, R74, 0x1f, RZ ;  /* 0x0000001f4a147810 */ /* 0x000fc40007ffe0ff */
[----:B------:R-:W-:Y:S01]  /*8010*/  LEA.HI R22, R22, R151, RZ, 0x2 ;  /* 0x0000009716167211 */ /* 0x000fe200078f10ff */
[----:B0-----:R-:W0:Y:S01]  /*8020*/  SHFL.BFLY PT, R0, R89, 0x2, 0x1f ;  /* 0x0c401f0059007f89 */ /* 0x001e2200000e0000 */
        /* <DEDUP_REMOVED lines=8> */
[----:B---3--:R-:W-:Y:S01]  /*80b0*/  FADD.FTZ R88, R3, R88 ;  /* 0x0000005803587221 */ /* 0x008fe20000010000 */
[----:B------:R-:W-:Y:S02]  /*80c0*/  LOP3.LUT R3, R151, 0x3, RZ, 0xc0, !PT ;  /* 0x0000000397037812 */ /* 0x000fe400078ec0ff */
[----:B------:R-:W3:Y:S01]  /*80d0*/  SHFL.BFLY PT, R9, R82, 0x2, 0x1f ;  /* 0x0c401f0052097f89 */ /* 0x000ee200000e0000 */
[----:B0-----:R-:W-:Y:S01]  /*80e0*/  FADD.FTZ R0, R0, R89 ;  /* 0x0000005900007221 */ /* 0x001fe20000010000 */
[----:B------:R-:W-:Y:S02]  /*80f0*/  ISETP.NE.AND P2, PT, R3, RZ, PT ;  /* 0x000000ff0300720c */ /* 0x000fe40003f45270 */
[----:B------:R-:W0:Y:S01]  /*8100*/  SHFL.BFLY PT, R8, R81, 0x2, 0x1f ;  /* 0x0c401f0051087f89 */ /* 0x000e2200000e0000 */
[----:B----4-:R-:W-:Y:S01]  /*8110*/  FADD.FTZ R2, R2, R87 ;  /* 0x0000005702027221 */ /* 0x010fe20000010000 */
[----:B------:R-:W-:-:S02]  /*8120*/  ISETP.NE.OR P5, PT, R16, 0x40, P2 ;  /* 0x000000401000780c */ /* 0x000fc400017a5670 */
[----:B------:R-:W4:Y:S01]  /*8130*/  SHFL.BFLY PT, R11, R80, 0x2, 0x1f ;  /* 0x0c401f00500b7f89 */ /* 0x000f2200000e0000 */
[----:B-----5:R-:W-:Y:S01]  /*8140*/  FADD.FTZ R86, R5, R86 ;  /* 0x0000005605567221 */ /* 0x020fe20000010000 */
[----:B------:R-:W-:Y:S02]  /*8150*/  ISETP.NE.OR P4, PT, R18, 0x20, P2 ;  /* 0x000000201200780c */ /* 0x000fe40001785670 */
[----:B------:R-:W5:Y:S01]  /*8160*/  SHFL.BFLY PT, R10, R79, 0x2, 0x1f ;  /* 0x0c401f004f0a7f89 */ /* 0x000f6200000e0000 */
[----:B-1----:R-:W-:Y:S01]  /*8170*/  FADD.FTZ R4, R4, R85 ;  /* 0x0000005504047221 */ /* 0x002fe20000010000 */
[C---:B------:R-:W-:Y:S02]  /*8180*/  ISETP.GT.OR P0, PT, R74.reuse, 0x3f, P2 ;  /* 0x0000003f4a00780c */ /* 0x040fe40001704670 */
[----:B------:R-:W1:Y:S01]  /*8190*/  SHFL.BFLY PT, R12, R77, 0x2, 0x1f ;  /* 0x0c401f004d0c7f89 */ /* 0x000e6200000e0000 */
[----:B------:R-:W-:Y:S01]  /*81a0*/  FADD.FTZ R84, R7, R84 ;  /* 0x0000005407547221 */ /* 0x000fe20000010000 */
[----:B------:R-:W-:-:S02]  /*81b0*/  ISETP.GT.OR P1, PT, R74, 0x1f, P2 ;  /* 0x0000001f4a00780c */ /* 0x000fc40001724670 */
[----:B------:R-:W1:Y:S01]  /*81c0*/  SHFL.BFLY PT, R15, R76, 0x2, 0x1f ;  /* 0x0c401f004c0f7f89 */ /* 0x000e6200000e0000 */
[----:B--2---:R-:W-:-:S03]  /*81d0*/  FADD.FTZ R6, R6, R83 ;  /* 0x0000005306067221 */ /* 0x004fc60000010000 */
[----:B------:R-:W2:Y:S01]  /*81e0*/  SHFL.BFLY PT, R14, R75, 0x2, 0x1f ;  /* 0x0c401f004b0e7f89 */ /* 0x000ea200000e0000 */
[----:B---3--:R-:W-:-:S03]  /*81f0*/  FADD.FTZ R82, R9, R82 ;  /* 0x0000005209527221 */ /* 0x008fc60000010000 */
[----:B------:R-:W3:Y:S01]  /*8200*/  SHFL.BFLY PT, R25, R78, 0x1, 0x1f ;  /* 0x0c201f004e197f89 */ /* 0x000ee200000e0000 */
[----:B0-----:R-:W-:Y:S02]  /*8210*/  FADD.FTZ R8, R8, R81 ;  /* 0x0000005108087221 */ /* 0x001fe40000010000 */
[----:B----4-:R-:W-:Y:S01]  /*8220*/  FADD.FTZ R80, R11, R80 ;  /* 0x000000500b507221 */ /* 0x010fe20000010000 */
[----:B------:R-:W0:Y:S01]  /*8230*/  SHFL.BFLY PT, R3, R0, 0x1, 0x1f ;  /* 0x0c201f0000037f89 */ /* 0x000e2200000e0000 */
[----:B-----5:R-:W-:-:S03]  /*8240*/  FADD.FTZ R10, R10, R79 ;  /* 0x0000004f0a0a7221 */ /* 0x020fc60000010000 */
[----:B------:R-:W4:Y:S01]  /*8250*/  SHFL.BFLY PT, R5, R88, 0x1, 0x1f ;  /* 0x0c201f0058057f89 */ /* 0x000f2200000e0000 */
[----:B-1----:R-:W-:-:S03]  /*8260*/  FADD.FTZ R12, R12, R77 ;  /* 0x0000004d0c0c7221 */ /* 0x002fc60000010000 */
[----:B------:R-:W1:Y:S01]  /*8270*/  SHFL.BFLY PT, R7, R2, 0x1, 0x1f ;  /* 0x0c201f0002077f89 */ /* 0x000e6200000e0000 */
[----:B------:R-:W-:-:S03]  /*8280*/  FADD.FTZ R76, R15, R76 ;  /* 0x0000004c0f4c7221 */ /* 0x000fc60000010000 */
[----:B------:R-:W5:Y:S01]  /*8290*/  SHFL.BFLY PT, R9, R86, 0x1, 0x1f ;  /* 0x0c201f0056097f89 */ /* 0x000f6200000e0000 */
[----:B--2---:R-:W-:-:S03]  /*82a0*/  FADD.FTZ R14, R14, R75 ;  /* 0x0000004b0e0e7221 */ /* 0x004fc60000010000 */
[----:B------:R-:W2:Y:S01]  /*82b0*/  SHFL.BFLY PT, R11, R4, 0x1, 0x1f ;  /* 0x0c201f00040b7f89 */ /* 0x000ea200000e0000 */
        /* <DEDUP_REMOVED lines=9> */
[----:B-1----:R-:W-:-:S03]  /*8350*/  FADD.FTZ R37, R2, R7 ;  /* 0x0000000702257221 */ /* 0x002fc60000010000 */
[----:B------:R-:W1:Y:S01]  /*8360*/  SHFL.BFLY PT, R21, R80, 0x1, 0x1f ;  /* 0x0c201f0050157f89 */ /* 0x000e6200000e0000 */
[----:B-----5:R-:W-:-:S03]  /*8370*/  FADD.FTZ R39, R86, R9 ;  /* 0x0000000956277221 */ /* 0x020fc60000010000 */
[----:B------:R-:W5:Y:S01]  /*8380*/  SHFL.BFLY PT, R23, R10, 0x1, 0x1f ;  /* 0x0c201f000a177f89 */ /* 0x000f6200000e0000 */
[----:B--2---:R-:W-:-:S03]  /*8390*/  FADD.FTZ R41, R4, R11 ;  /* 0x0000000b04297221 */ /* 0x004fc60000010000 */
[----:B------:R-:W2:Y:S01]  /*83a0*/  SHFL.BFLY PT, R27, R12, 0x1, 0x1f ;  /* 0x0c201f000c1b7f89 */ /* 0x000ea200000e0000 */
[----:B---3--:R-:W-:-:S03]  /*83b0*/  FADD.FTZ R43, R84, R13 ;  /* 0x0000000d542b7221 */ /* 0x008fc60000010000 */
[----:B------:R-:W3:Y:S01]  /*83c0*/  SHFL.BFLY PT, R29, R76, 0x1, 0x1f ;  /* 0x0c201f004c1d7f89 */ /* 0x000ee200000e0000 */
[----:B------:R-:W-:-:S03]  /*83d0*/  FADD.FTZ R45, R6, R15 ;  /* 0x0000000f062d7221 */ /* 0x000fc60000010000 */
[----:B------:R-:W3:Y:S01]  /*83e0*/  SHFL.BFLY PT, R31, R14, 0x1, 0x1f ;  /* 0x0c201f000e1f7f89 */ /* 0x000ee200000e0000 */
[----:B0-----:R-:W-:-:S03]  /*83f0*/  FADD.FTZ R47, R82, R17 ;  /* 0x00000011522f7221 */ /* 0x001fc60000010000 */
[----:B------:R-:W-:Y:S01]  /*8400*/  BAR.SYNC.DEFER_BLOCKING 0x0 ;  /* 0x0000000000007b1d */ /* 0x000fe20000010000 */
[----:B----4-:R-:W-:Y:S02]  /*8410*/  FADD.FTZ R49, R8, R19 ;  /* 0x0000001308317221 */ /* 0x010fe40000010000 */
[----:B-1----:R-:W-:Y:S02]  /*8420*/  FADD.FTZ R51, R80, R21 ;  /* 0x0000001550337221 */ /* 0x002fe40000010000 */
[----:B-----5:R-:W-:Y:S02]  /*8430*/  FADD.FTZ R53, R10, R23 ;  /* 0x000000170a357221 */ /* 0x020fe40000010000 */
        /* <DEDUP_REMOVED lines=19> */
.L_x_23039:
[----:B------:R-:W-:Y:S05]  /*8570*/  BSYNC B0 ;  /* 0x0000000000007941 */ /* 0x000fea0003800000 */
.L_x_23038:
        /* <DEDUP_REMOVED lines=33> */
.L_x_23041:
[----:B------:R-:W-:Y:S05]  /*8790*/  BSYNC B0 ;  /* 0x0000000000007941 */ /* 0x000fea0003800000 */
.L_x_23040:
        /* <DEDUP_REMOVED lines=18> */
.L_x_23043:
[----:B------:R-:W-:Y:S05]  /*88c0*/  BSYNC B0 ;  /* 0x0000000000007941 */ /* 0x000fea0003800000 */
.L_x_23042:
        /* <DEDUP_REMOVED lines=34> */
.L_x_23045:
[----:B------:R-:W-:Y:S05]  /*8af0*/  BSYNC B0 ;  /* 0x0000000000007941 */ /* 0x000fea0003800000 */
.L_x_23044:
        /* <DEDUP_REMOVED lines=108> */
.L_x_22999:
[----:B------:R-:W-:Y:S01]  /*91c0*/  IMAD.MOV.U32 R42, RZ, RZ, R47 ;  /* 0x000000ffff2a7224 */ /* 0x000fe200078e002f */
[----:B------:R-:W-:Y:S01]  /*91d0*/  MOV R40, 0x9220 ;  /* 0x0000922000287802 */ /* 0x000fe20000000f00 */
[----:B------:R-:W-:-:S02]  /*91e0*/  IMAD.MOV.U32 R43, RZ, RZ, 0x1 ;  /* 0x00000001ff2b7424 */ /* 0x000fc400078e00ff */
[----:B------:R-:W-:Y:S02]  /*91f0*/  IMAD.MOV.U32 R44, RZ, RZ, 0x1f ;  /* 0x0000001fff2c7424 */ /* 0x000fe400078e00ff */
[----:B------:R-:W-:Y:S02]  /*9200*/  IMAD.MOV.U32 R45, RZ, RZ, -0x1 ;  /* 0xffffffffff2d7424 */ /* 0x000fe400078e00ff */
[----:B------:R-:W-:Y:S05]  /*9210*/  CALL.REL.NOINC `($__internal_408_$__cuda_sm70_shflsync_bfly_p) ;  /* 0x0000028000007944 */ /* 0x000fea0003c00000 */
[----:B-1----:R-:W-:Y:S01]  /*9220*/  IMAD.MOV.U32 R40, RZ, RZ, R42 ;  /* 0x000000ffff287224 */ /* 0x002fe200078e002a */
[----:B0-----:R-:W-:Y:S05]  /*9230*/  BRA `(.L_x_23046) ;  /* 0xffffa17000007947 */ /* 0x001fea000383ffff */
.L_x_23005:
[----:B------:R-:W-:Y:S01]  /*9240*/  IMAD.MOV.U32 R42, RZ, RZ, R47 ;  /* 0x000000ffff2a7224 */ /* 0x000fe200078e002f */
[----:B------:R-:W-:Y:S01]  /*9250*/  MOV R40, 0x92a0 ;  /* 0x000092a000287802 */ /* 0x000fe20000000f00 */
[----:B------:R-:W-:Y:S02]  /*9260*/  IMAD.MOV.U32 R43, RZ, RZ, 0x1 ;  /* 0x00000001ff2b7424 */ /* 0x000fe400078e00ff */
[----:B------:R-:W-:Y:S02]  /*9270*/  IMAD.MOV.U32 R44, RZ, RZ, 0x1f ;  /* 0x0000001fff2c7424 */ /* 0x000fe400078e00ff */
[----:B------:R-:W-:Y:S02]  /*9280*/  IMAD.MOV.U32 R45, RZ, RZ, -0x1 ;  /* 0xffffffffff2d7424 */ /* 0x000fe400078e00ff */
[----:B------:R-:W-:Y:S05]  /*9290*/  CALL.REL.NOINC `($__internal_408_$__cuda_sm70_shflsync_bfly_p) ;  /* 0x0000020000007944 */ /* 0x000fea0003c00000 */
[----:B-1----:R-:W-:Y:S01]  /*92a0*/  IMAD.MOV.U32 R40, RZ, RZ, R42 ;  /* 0x000000ffff287224 */ /* 0x002fe200078e002a */
[----:B0-----:R-:W-:Y:S05]  /*92b0*/  BRA `(.L_x_23047) ;  /* 0xffffb4c000007947 */ /* 0x001fea000383ffff */
.L_x_23008:
[----:B------:R-:W-:Y:S01]  /*92c0*/  IMAD.MOV.U32 R42, RZ, RZ, R147 ;  /* 0x000000ffff2a7224 */ /* 0x000fe200078e0093 */
[----:B------:R-:W-:Y:S01]  /*92d0*/  MOV R40, 0x9320 ;  /* 0x0000932000287802 */ /* 0x000fe20000000f00 */
[----:B------:R-:W-:-:S02]  /*92e0*/  IMAD.MOV.U32 R43, RZ, RZ, 0x10 ;  /* 0x00000010ff2b7424 */ /* 0x000fc400078e00ff */
[----:B------:R-:W-:Y:S02]  /*92f0*/  IMAD.MOV.U32 R44, RZ, RZ, 0x1f ;  /* 0x0000001fff2c7424 */ /* 0x000fe400078e00ff */
[----:B------:R-:W-:Y:S02]  /*9300*/  IMAD.MOV.U32 R45, RZ, RZ, -0x1 ;  /* 0xffffffffff2d7424 */ /* 0x000fe400078e00ff */
[----:B-----5:R-:W-:Y:S05]  /*9310*/  CALL.REL.NOINC `($__internal_408_$__cuda_sm70_shflsync_bfly_p) ;  /* 0x0000018000007944 */ /* 0x020fea0003c00000 */
[----:B-1----:R-:W-:Y:S01]  /*9320*/  IMAD.MOV.U32 R0, RZ, RZ, R42 ;  /* 0x000000ffff007224 */ /* 0x002fe200078e002a */
[----:B0-----:R-:W-:Y:S05]  /*9330*/  BRA `(.L_x_23048) ;  /* 0xffffb5e000007947 */ /* 0x001fea000383ffff */
.L_x_23009:
[----:B------:R-:W-:Y:S01]  /*9340*/  IMAD.MOV.U32 R42, RZ, RZ, R147 ;  /* 0x000000ffff2a7224 */ /* 0x000fe200078e0093 */
[----:B------:R-:W-:Y:S01]  /*9350*/  MOV R40, 0x93a0 ;  /* 0x000093a000287802 */ /* 0x000fe20000000f00 */
[----:B------:R-:W-:Y:S02]  /*9360*/  IMAD.MOV.U32 R43, RZ, RZ, 0x8 ;  /* 0x00000008ff2b7424 */ /* 0x000fe400078e00ff */
[----:B------:R-:W-:Y:S02]  /*9370*/  IMAD.MOV.U32 R44, RZ, RZ, 0x1f ;  /* 0x0000001fff2c7424 */ /* 0x000fe400078e00ff */
[----:B------:R-:W-:Y:S02]  /*9380*/  IMAD.MOV.U32 R45, RZ, RZ, -0x1 ;  /* 0xffffffffff2d7424 */ /* 0x000fe400078e00ff */
[----:B-----5:R-:W-:Y:S05]  /*9390*/  CALL.REL.NOINC `($__internal_408_$__cuda_sm70_shflsync_bfly_p) ;  /* 0x0000010000007944 */ /* 0x020fea0003c00000 */
[----:B-1----:R-:W-:Y:S01]  /*93a0*/  FMNMX.FTZ R5, R147, R42, !PT ;  /* 0x0000002a93057209 */ /* 0x002fe20007810000 */
[----:B0-----:R-:W-:Y:S01]  /*93b0*/  IMAD.MOV.U32 R43, RZ, RZ, 0x4 ;  /* 0x00000004ff2b7424 */ /* 0x001fe200078e00ff */
[----:B------:R-:W-:Y:S01]  /*93c0*/  MOV R40, 0x9410 ;  /* 0x0000941000287802 */ /* 0x000fe20000000f00 */
[----:B------:R-:W-:-:S02]  /*93d0*/  IMAD.MOV.U32 R44, RZ, RZ, 0x1f ;  /* 0x0000001fff2c7424 */ /* 0x000fc400078e00ff */
[----:B------:R-:W-:Y:S02]  /*93e0*/  IMAD.MOV.U32 R45, RZ, RZ, -0x1 ;  /* 0xffffffffff2d7424 */ /* 0x000fe400078e00ff */
[----:B------:R-:W-:Y:S02]  /*93f0*/  IMAD.MOV.U32 R42, RZ, RZ, R5 ;  /* 0x000000ffff2a7224 */ /* 0x000fe400078e0005 */
[----:B------:R-:W-:Y:S05]  /*9400*/  CALL.REL.NOINC `($__internal_408_$__cuda_sm70_shflsync_bfly_p) ;  /* 0x0000009000007944 */ /* 0x000fea0003c00000 */
[----:B-1----:R-:W-:Y:S01]  /*9410*/  FMNMX.FTZ R5, R5, R42, !PT ;  /* 0x0000002a05057209 */ /* 0x002fe20007810000 */
[----:B0-----:R-:W-:Y:S01]  /*9420*/  IMAD.MOV.U32 R43, RZ, RZ, 0x2 ;  /* 0x00000002ff2b7424 */ /* 0x001fe200078e00ff */
[----:B------:R-:W-:Y:S01]  /*9430*/  MOV R40, 0x9480 ;  /* 0x0000948000287802 */ /* 0x000fe20000000f00 */
[----:B------:R-:W-:Y:S02]  /*9440*/  IMAD.MOV.U32 R44, RZ, RZ, 0x1f ;  /* 0x0000001fff2c7424 */ /* 0x000fe400078e00ff */
[----:B------:R-:W-:Y:S02]  /*9450*/  IMAD.MOV.U32 R45, RZ, RZ, -0x1 ;  /* 0xffffffffff2d7424 */ /* 0x000fe400078e00ff */
[----:B------:R-:W-:Y:S02]  /*9460*/  IMAD.MOV.U32 R42, RZ, RZ, R5 ;  /* 0x000000ffff2a7224 */ /* 0x000fe400078e0005 */
[----:B------:R-:W-:Y:S05]  /*9470*/  CALL.REL.NOINC `($__internal_408_$__cuda_sm70_shflsync_bfly_p) ;  /* 0x0000002000007944 */ /* 0x000fea0003c00000 */
[----:B-1----:R-:W-:Y:S01]  /*9480*/  IMAD.MOV.U32 R6, RZ, RZ, R42 ;  /* 0x000000ffff067224 */ /* 0x002fe200078e002a */
[----:B0-----:R-:W-:Y:S05]  /*9490*/  BRA `(.L_x_23049) ;  /* 0xffffb4f000007947 */ /* 0x001fea000383ffff */
        .weak           $__internal_408_$__cuda_sm70_shflsync_bfly_p
        .type           $__internal_408_$__cuda_sm70_shflsync_bfly_p,@function
        .size           $__internal_408_$__cuda_sm70_shflsync_bfly_p,(.L_x_25069 - $__internal_408_$__cuda_sm70_shflsync_bfly_p)
$__internal_408_$__cuda_sm70_shflsync_bfly_p:
[----:B------:R-:W-:Y:S01]  /*94a0*/  IMAD.MOV.U32 R41, RZ, RZ, 0x0 ;  /* 0x00000000ff297424 */ /* 0x000fe200078e00ff */
[----:B------:R-:W-:Y:S04]  /*94b0*/  WARPSYNC R45 ;  /* 0x0000002d00007348 */ /* 0x000fe80003800000 */
[----:B------:R0:W1:Y:S01]  /*94c0*/  SHFL.BFLY PT, R42, R42, R43, R44 ;  /* 0x0c00002b2a2a7389 */ /* 0x00006200000e002c */
[----:B------:R-:W-:Y:S05]  /*94d0*/  RET.REL.NODEC R40 `(_ZN4vllm25paged_attention_v2_kernelIffLi120ELi16ELi128ELNS_18Fp8KVCacheDataTypeE0ELb1ELi512EEEvPfS2_PT_PKS3_PKT0_S9_ifPKiSB_iPKfiiiSD_SD_iiiii) ;  /* 0xffff6b2028007950 */ /* 0x000fea0003c3ffff */
.L_x_23050:
        /* <DEDUP_REMOVED lines=10> */
.L_x_25069:


//--------------------- .text._ZN4vllm25paged_attention_v2_kernelIffLi112ELi16ELi128ELNS_18Fp8KVCacheDataTypeE0ELb1ELi512EEEvPfS2_PT_PKS3_PKT0_S9_ifPKiSB_iPKfiiiSD_SD_iiiii --------------------------
	.section	.text._ZN4vllm25paged_attention_v2_kernelIffLi112ELi16ELi128ELNS_18Fp8KVCacheDataTypeE0ELb1ELi512EEEvPfS2_PT_PKS3_PKT0_S9_ifPKiSB_iPKfiiiSD_SD_iiiii,"ax",@progbits
	.sectioninfo	@"SHI_REGISTERS=168"
	.align	128
        .global         _ZN4vllm25paged_attention_v2_kernelIffLi112ELi16ELi128ELNS_18Fp8KVCacheDataTypeE0ELb1ELi512EEEvPfS2_PT_PKS3_PKT0_S9_ifPKiSB_iPKfiiiSD_SD_iiiii
        .type           _ZN4vllm25paged_attention_v2_kernelIffLi112ELi16ELi128ELNS_18Fp8KVCacheDataTypeE0ELb1ELi512EEEvPfS2_PT_PKS3_PKT0_S9_ifPKiSB_iPKfiiiSD_SD_iiiii,@function
        .size           _ZN4vllm25paged_attention_v2_kernelIffLi112ELi16ELi128ELNS_18Fp8KVCacheDataTypeE0ELb1ELi512EEEvPfS2_PT_PKS3_PKT0_S9_ifPKiSB_iPKfiiiSD_SD_iiiii,(.L_x_25070 - _ZN4vllm25paged_attention_v2_kernelIffLi112ELi16ELi128ELNS_18Fp8KVCacheDataTypeE0ELb1ELi512EEEvPfS2_PT_PKS3_PKT0_S9_ifPKiSB_iPKfiiiSD_SD_iiiii)
        .other          _ZN4vllm25paged_attention_v2_kernelIffLi112ELi16ELi128ELNS_18Fp8KVCacheDataTypeE0ELb1ELi512EEEvPfS2_PT_PKS3_PKT0_S9_ifPKiSB_iPKfiiiSD_SD_iiiii,@"STO_CUDA_ENTRY STV_DEFAULT"
_ZN4vllm25paged_attention_v2_kernelIffLi112ELi16ELi128ELNS_18Fp8KVCacheDataTypeE0ELb1ELi512EEEvPfS2_PT_PKS3_PKT0_S9_ifPKiSB_iPKfiiiSD_SD_iiiii:
.text._ZN4vllm25paged_attention_v2_kernelIffLi112ELi16ELi128ELNS_18Fp8KVCacheDataTypeE0ELb1ELi512EEEvPfS2_PT_PKS3_PKT0_S9_ifPKiSB_iPKfiiiSD_SD_iiiii:
        /* <DEDUP_REMOVED lines=111> */
.L_x_23055:
        /* <DEDUP_REMOVED lines=11> */
.L_x_23054:
[----:B------:R-:W-:Y:S05]  /*07a0*/  BSYNC B1 ;  /* 0x0000000000017941 */ /* 0x000fea0003800000 */
.L_x_23053:
        /* <DEDUP_REMOVED lines=10> */
.L_x_23056:
        /* <DEDUP_REMOVED lines=17> */
.L_x_23052:
[----:B------:R-:W-:Y:S05]  /*0960*/  BSYNC B0 ;  /* 0x0000000000007941 */ /* 0x000fea0003800000 */
.L_x_23051:
        /* <DEDUP_REMOVED lines=46> */
[----:B------:R-:W-:Y:S01]  /*0c50*/  IMAD R75, R152, 0xe0, RZ ;  /* 0x000000e0984b7824 */ /* 0x000fe200078e02ff */
        /* <DEDUP_REMOVED lines=15> */
[----:B------:R-:W-:Y:S01]  /*0d50*/  IMAD.IADD R147, R148, 0x1, -R147 ;  /* 0x0000000194937824 */ /* 0x000fe200078e0a93 */
[----:B------:R-:W-:-:S02]  /*0d60*/  SHF.R.S32.HI R10, RZ, 0x1f, R143 ;  /* 0x0000001fff0a7819 */ /* 0x000fc4000001148f */
        /* <DEDUP_REMOVED lines=24> */
[----:B------:R-:W-:Y:S02]  /*0ef0*/  LEA.HI R18, R18, R131, RZ, 0x2 ;  /* 0x0000008312127211 */ /* 0x000fe400078f10ff */
[C---:B------:R-:W-:Y:S01]  /*0f00*/  IADD3 R16, R152.reuse, 0x18, RZ ;  /* 0x0000001898107810 */ /* 0x040fe20007ffe0ff */
[----:B------:R-:W-:Y:S01]  /*0f10*/  IMAD.IADD R135, R135, 0x1, -R14 ;  /* 0x0000000187877824 */ /* 0x000fe200078e0a0e */
[----:B------:R-:W-:Y:S02]  /*0f20*/  IADD3 R14, R152, 0x14, RZ ;  /* 0x00000014980e7810 */ /* 0x000fe40007ffe0ff */
[----:B------:R-:W-:Y:S01]  /*0f30*/  SHF.R.S32.HI R0, RZ, 0x1f, R145 ;  /* 0x0000001fff007819 */ /* 0x000fe20000011491 */
[----:B------:R-:W-:Y:S01]  /*0f40*/  IMAD.SHL.U32 R123, R16, 0x2, RZ ;  /* 0x00000002107b7824 */ /* 0x000fe200078e00ff */
[----:B------:R-:W-:Y:S01]  /*0f50*/  LOP3.LUT R18, R18, 0xfffffffc, RZ, 0xc0, !PT ;  /* 0xfffffffc12127812 */ /* 0x000fe200078ec0ff */
[----:B------:R-:W-:Y:S01]  /*0f60*/  IMAD.SHL.U32 R127, R14, 0x2, RZ ;  /* 0x000000020e7f7824 */ /* 0x000fe200078e00ff */
        /* <DEDUP_REMOVED lines=8> */
[----:B------:R-:W-:Y:S01]  /*0ff0*/  SHF.R.S32.HI R22, RZ, 0x1f, R123 ;  /* 0x0000001fff167819 */ /* 0x000fe2000001147b */
[----:B------:R-:W-:Y:S01]  /*1000*/  IMAD.SHL.U32 R125, R13, 0x2, RZ ;  /* 0x000000020d7d7824 */ /* 0x000fe200078e00ff */
[----:B------:R-:W-:-:S02]  /*1010*/  LEA.HI R18, R18, R127, RZ, 0x2 ;  /* 0x0000007f12127211 */ /* 0x000fc400078f10ff */
[----:B------:R-:W-:Y:S02]  /*1020*/  LEA.HI R22, R22, R123, RZ, 0x2 ;  /* 0x0000007b16167211 */ /* 0x000fe400078f10ff */
        /* <DEDUP_REMOVED lines=254> */
.L_x_23065:
        /* <DEDUP_REMOVED lines=73> */
[----:B------:R-:W0:Y:S04]  /*24a0*/  LDG.E.64.CONSTANT R82, [R82.64] ;  /* 0x0000000a52527981 */ /* 0x000e28000c1e9b00 */
[----:B------:R-:W2:Y:S01]  /*24b0*/  LDG.E.64.CONSTANT R88, [R88.64] ;  /* 0x0000000a58587981 */ /* 0x000ea2000c1e9b00 */
[----:B------:R-:W-:-:S04]  /*24c0*/  IADD3 R40, P0, P1, R143, R164, R142 ;  /* 0x000000a48f287210 */ /* 0x000fc8000791e08e */
[----:B------:R-:W-:Y:S02]  /*24d0*/  LEA R90, P2, R40, c[0x0][0x180], 0x2 ;  /* 0x00006000285a7a11 */ /* 0x000fe400078410ff */
[----:B------:R-:W-:-:S04]  /*24e0*/  IADD3.X R41, R67, R160, R68, P0, P1 ;  /* 0x000000a043297210 */ /* 0x000fc800007e2444 */
[----:B------:R-:W-:-:S06]  /*24f0*/  LEA.HI.X R91, R40, c[0x0][0x184], R41, 0x2, P2 ;  /* 0x00006100285b7a11 */ /* 0x000fcc00010f1429 */
        /* <DEDUP_REMOVED lines=31> */
[----:B0-----:R-:W-:-:S04]  /*26f0*/  FMUL.FTZ R41, R82, R46 ;  /* 0x0000002e52297220 */ /* 0x001fc80000410000 */
[----:B--2---:R-:W-:Y:S02]  /*2700*/  FFMA.FTZ R93, R88, R44, R41 ;  /* 0x0000002c585d7223 */ /* 0x004fe40000010029 */
[----:B------:R-:W3:Y:S01]  /*2710*/  LDS.128 R40, [R75+0x10] ;  /* 0x000010004b287984 */ /* 0x000ee20000000c00 */
[----:B------:R-:W-:-:S04]  /*2720*/  FMUL.FTZ R44, R83, R47 ;  /* 0x0000002f532c7220 */ /* 0x000fc80000410000 */
[----:B------:R-:W-:Y:S02]  /*2730*/  FFMA.FTZ R44, R89, R45, R44 ;  /* 0x0000002d592c7223 */ /* 0x000fe4000001002c */
[----:B---3--:R-:W-:Y:S02]  /*2740*/  FFMA.FTZ R93, R90, R40, R93 ;  /* 0x000000285a5d7223 */ /* 0x008fe4000001005d */
[----:B------:R-:W-:Y:S01]  /*2750*/  FFMA.FTZ R40, R91, R41, R44 ;  /* 0x000000295b287223 */ /* 0x000fe2000001002c */
[----:B------:R-:W-:-:S04]  /*2760*/  IADD3 R41, P0, P1, R129, R164, R128 ;  /* 0x000000a481297210 */ /* 0x000fc8000791e080 */
[----:B------:R-:W-:Y:S02]  /*2770*/  IADD3.X R44, R35, R160, R10, P0, P1 ;  /* 0x000000a0232c7210 */ /* 0x000fe400007e240a */
[----:B------:R-:W-:-:S04]  /*2780*/  LEA R82, P2, R41, c[0x0][0x180], 0x2 ;  /* 0x0000600029527a11 */ /* 0x000fc800078410ff */
[----:B------:R-:W-:Y:S02]  /*2790*/  LEA.HI.X R83, R41, c[0x0][0x184], R44, 0x2, P2 ;  /* 0x0000610029537a11 */ /* 0x000fe400010f142c */
[----:B------:R-:W5:Y:S04]  /*27a0*/  LDS.128 R44, [R75+0x20] ;  /* 0x000020004b2c7984 */ /* 0x000f680000000c00 */
[----:B------:R-:W2:Y:S01]  /*27b0*/  LDG.E.64.CONSTANT R82, [R82.64] ;  /* 0x0000000a52527981 */ /* 0x000ea2000c1e9b00 */
[----:B----4-:R-:W-:Y:S02]  /*27c0*/  FFMA.FTZ R93, R86, R42, R93 ;  /* 0x0000002a565d7223 */ /* 0x010fe4000001005d */
[----:B------:R-:W-:Y:S02]  /*27d0*/  FFMA.FTZ R86, R87, R43, R40 ;  /* 0x0000002b57567223 */ /* 0x000fe40000010028 */
        /* <DEDUP_REMOVED lines=8> */
[----:B------:R-:W-:Y:S02]  /*2860*/  FFMA.FTZ R93, R78, R46, R93 ;  /* 0x0000002e4e5d7223 */ /* 0x000fe4000001005d */
[----:B------:R-:W-:Y:S02]  /*2870*/  FFMA.FTZ R86, R79, R47, R86 ;  /* 0x0000002f4f567223 */ /* 0x000fe40000010056 */
[----:B0-----:R-:W-:Y:S01]  /*2880*/  FFMA.FTZ R93, R80, R40, R93 ;  /* 0x00000028505d7223 */ /* 0x001fe2000001005d */
[----:B------:R-:W-:Y:S01]  /*2890*/  IADD3 R40, P0, P1, R125, R164, R124 ;  /* 0x000000a47d287210 */ /* 0x000fe2000791e07c */
[----:B------:R-:W-:-:S03]  /*28a0*/  FFMA.FTZ R86, R81, R41, R86 ;  /* 0x0000002951567223 */ /* 0x000fc60000010056 */
        /* <DEDUP_REMOVED lines=8> */
[----:B------:R-:W-:Y:S01]  /*2930*/  IADD3 R40, P0, P1, R121, R164, R120 ;  /* 0x000000a479287210 */ /* 0x000fe2000791e078 */
[----:B------:R-:W-:Y:S01]  /*2940*/  FFMA.FTZ R43, R51, R43, R86 ;  /* 0x0000002b332b7223 */ /* 0x000fe20000010056 */
[----:B------:R-:W0:Y:S04]  /*2950*/  LDS.128 R44, [R75+0x40] ;  /* 0x000040004b2c7984 */ /* 0x000e280000000c00 */
[----:B------:R-:W5:Y:S01]  /*2960*/  LDG.E.64.CONSTANT R84, [R84.64] ;  /* 0x0000000a54547981 */ /* 0x000f62000c1e9b00 */
[----:B------:R-:W-:Y:S02]  /*2970*/  LEA R86, P2, R40, c[0x0][0x180], 0x2 ;  /* 0x0000600028567a11 */ /* 0x000fe400078410ff */
[----:B------:R-:W-:-:S04]  /*2980*/  IADD3.X R41, R39, R160, R14, P0, P1 ;  /* 0x000000a027297210 */ /* 0x000fc800007e240e */
[----:B------:R-:W-:Y:S02]  /*2990*/  LEA.HI.X R87, R40, c[0x0][0x184], R41, 0x2, P2 ;  /* 0x0000610028577a11 */ /* 0x000fe400010f1429 */
[----:B------:R-:W-:Y:S01]  /*29a0*/  IADD3 R40, P0, P1, R119, R164, R118 ;  /* 0x000000a477287210 */ /* 0x000fe2000791e076 */
[----:B------:R-:W-:-:S03]  /*29b0*/  FFMA.FTZ R42, R50, R42, R93 ;  /* 0x0000002a322a7223 */ /* 0x000fc6000001005d */
        /* <DEDUP_REMOVED lines=17> */
[----:B--2---:R-:W-:Y:S02]  /*2ad0*/  FFMA.FTZ R45, R82, R46, R41 ;  /* 0x0000002e522d7223 */ /* 0x004fe40000010029 */
[----:B------:R-:W3:Y:S01]  /*2ae0*/  LDS.128 R40, [R75+0x50] ;  /* 0x000050004b287984 */ /* 0x000ee20000000c00 */
[----:B------:R-:W-:Y:S02]  /*2af0*/  FFMA.FTZ R44, R83, R47, R44 ;  /* 0x0000002f532c7223 */ /* 0x000fe4000001002c */
[----:B---3--:R-:W-:-:S02]  /*2b00*/  FFMA.FTZ R83, R90, R40, R45 ;  /* 0x000000285a537223 */ /* 0x008fc4000001002d */
        /* <DEDUP_REMOVED lines=9> */
[----:B------:R-:W0:Y:S02]  /*2ba0*/  LDS.128 R40, [R75+0x70] ;  /* 0x000070004b287984 */ /* 0x000e240000000c00 */
[----:B-----5:R-:W-:Y:S01]  /*2bb0*/  FFMA.FTZ R82, R85, R45, R82 ;  /* 0x0000002d55527223 */ /* 0x020fe20000010052 */
[----:B------:R-:W-:Y:S01]  /*2bc0*/  IADD3 R45, P0, P1, R111, R164, R110 ;  /* 0x000000a46f2d7210 */ /* 0x000fe2000791e06e */
[----:B------:R-:W-:-:S03]  /*2bd0*/  FFMA.FTZ R83, R84, R44, R83 ;  /* 0x0000002c54537223 */ /* 0x000fc60000010053 */
[----:B------:R-:W-:Y:S02]  /*2be0*/  LEA R44, P2, R45, c[0x0][0x180], 0x2 ;  /* 0x000060002d2c7a11 */ /* 0x000fe400078410ff */
[----:B------:R-:W-:-:S04]  /*2bf0*/  IADD3.X R84, R56, R160, R19, P0, P1 ;  /* 0x000000a038547210 */ /* 0x000fc800007e2413 */
[----:B------:R-:W-:-:S06]  /*2c00*/  LEA.HI.X R45, R45, c[0x0][0x184], R84, 0x2, P2 ;  /* 0x000061002d2d7a11 */ /* 0x000fcc00010f1454 */
[----:B------:R-:W3:Y:S01]  /*2c10*/  LDG.E.64.CONSTANT R44, [R44.64] ;  /* 0x0000000a2c2c7981 */ /* 0x000ee2000c1e9b00 */
[----:B------:R-:W-:Y:S02]  /*2c20*/  FFMA.FTZ R83, R86, R46, R83 ;  /* 0x0000002e56537223 */ /* 0x000fe40000010053 */
[----:B------:R-:W-:Y:S02]  /*2c30*/  FFMA.FTZ R82, R87, R47, R82 ;  /* 0x0000002f57527223 */ /* 0x000fe40000010052 */
[----:B0-----:R-:W-:Y:S02]  /*2c40*/  FFMA.FTZ R47, R50, R40, R83 ;  /* 0x00000028322f7223 */ /* 0x001fe40000010053 */
[----:B------:R-:W-:Y:S01]  /*2c50*/  FFMA.FTZ R46, R51, R41, R82 ;  /* 0x00000029332e7223 */ /* 0x000fe20000010052 */
[----:B------:R-:W-:Y:S01]  /*2c60*/  IADD3 R51, P0, P1, R109, R164, R108 ;  /* 0x000000a46d337210 */ /* 0x000fe2000791e06c */
[----:B------:R-:W-:-:S03]  /*2c70*/  FFMA.FTZ R47, R80, R42, R47 ;  /* 0x0000002a502f7223 */ /* 0x000fc6000001002f */
[----:B------:R-:W-:Y:S02]  /*2c80*/  LEA R50, P2, R51, c[0x0][0x180], 0x2 ;  /* 0x0000600033327a11 */ /* 0x000fe400078410ff */
[----:B------:R-:W-:Y:S01]  /*2c90*/  IADD3.X R80, R57, R160, R20, P0, P1 ;  /* 0x000000a039507210 */ /* 0x000fe200007e2414 */
[----:B------:R-:W-:Y:S02]  /*2ca0*/  FFMA.FTZ R46, R81, R43, R46 ;  /* 0x0000002b512e7223 */ /* 0x000fe4000001002e */
[----:B------:R-:W0:Y:S01]  /*2cb0*/  LDS.128 R40, [R75+0x80] ;  /* 0x000080004b287984 */ /* 0x000e220000000c00 */
        /* <DEDUP_REMOVED lines=12> */
[-C--:B------:R-:W-:Y:S01]  /*2d80*/  IADD3 R81, P4, P5, R101, R164.reuse, R100 ;  /* 0x000000a465517210 */ /* 0x080fe20007d9e064 */
[----:B0-----:R-:W-:Y:S01]  /*2d90*/  FFMA.FTZ R41, R79, R41, R46 ;  /* 0x000000294f297223 */ /* 0x001fe2000001002e */
[----:B------:R-:W-:Y:S01]  /*2da0*/  IADD3 R79, P2, P3, R103, R164, R102 ;  /* 0x000000a4674f7210 */ /* 0x000fe20007b5e066 */
[----:B------:R-:W-:-:S03]  /*2db0*/  FFMA.FTZ R40, R78, R40, R47 ;  /* 0x000000284e287223 */ /* 0x000fc6000001002f */
        /* <DEDUP_REMOVED lines=8> */
[----:B------:R-:W-:Y:S02]  /*2e40*/  IADD3.X R84, R62, R160, R25, P0, P1 ;  /* 0x000000a03e547210 */ /* 0x000fe400007e2419 */
[----:B------:R-:W-:Y:S02]  /*2e50*/  LEA R82, P6, R83, c[0x0][0x180], 0x2 ;  /* 0x0000600053527a11 */ /* 0x000fe400078c10ff */
[----:B------:R-:W-:Y:S01]  /*2e60*/  IADD3 R47, P2, P3, R97, R164, R96 ;  /* 0x000000a4612f7210 */ /* 0x000fe20007b5e060 */
[----:B------:R-:W5:Y:S01]  /*2e70*/  LDG.E.64.CONSTANT R80, [R80.64] ;  /* 0x0000000a50507981 */ /* 0x000f62000c1e9b00 */
[----:B------:R-:W-:Y:S02]  /*2e80*/  LEA.HI.X R83, R83, c[0x0][0x184], R84, 0x2, P6 ;  /* 0x0000610053537a11 */ /* 0x000fe400030f1454 */
[----:B------:R-:W-:-:S02]  /*2e90*/  LEA R84, P6, R47, c[0x0][0x180], 0x2 ;  /* 0x000060002f547a11 */ /* 0x000fc400078c10ff */
[----:B------:R-:W-:Y:S02]  /*2ea0*/  IADD3.X R86, R63, R160, R26, P2, P3 ;  /* 0x000000a03f567210 */ /* 0x000fe400017e641a */
[----:B------:R-:W-:Y:S01]  /*2eb0*/  IADD3 R46, P5, P4, R95, R164, R94 ;  /* 0x000000a45f2e7210 */ /* 0x000fe20007cbe05e */
[----:B------:R-:W5:Y:S01]  /*2ec0*/  LDG.E.64.CONSTANT R82, [R82.64] ;  /* 0x0000000a52527981 */ /* 0x000f62000c1e9b00 */
[----:B------:R-:W-:Y:S02]  /*2ed0*/  LEA.HI.X R85, R47, c[0x0][0x184], R86, 0x2, P6 ;  /* 0x000061002f557a11 */ /* 0x000fe400030f1456 */
[----:B------:R-:W-:Y:S02]  /*2ee0*/  LEA R86, P2, R46, c[0x0][0x180], 0x2 ;  /* 0x000060002e567a11 */ /* 0x000fe400078410ff */
[----:B------:R-:W-:Y:S02]  /*2ef0*/  IADD3.X R47, R64, R160, R27, P5, P4 ;  /* 0x000000a0402f7210 */ /* 0x000fe40002fe841b */
[----:B------:R-:W-:Y:S01]  /*2f00*/  IADD3 R164, P0, P1, R77, R164, R76 ;  /* 0x000000a44da47210 */ /* 0x000fe2000791e04c */
[----:B------:R-:W5:Y:S01]  /*2f10*/  LDG.E.64.CONSTANT R84, [R84.64] ;  /* 0x0000000a54547981 */ /* 0x000f62000c1e9b00 */
[----:B------:R-:W-:-:S02]  /*2f20*/  LEA.HI.X R87, R46, c[0x0][0x184], R47, 0x2, P2 ;  /* 0x000061002e577a11 */ /* 0x000fc400010f142f */
        /* <DEDUP_REMOVED lines=10> */
[----:B------:R-:W5:Y:S02]  /*2fd0*/  LDS.128 R44, [R75+0xa0] ;  /* 0x0000a0004b2c7984 */ /* 0x000f640000000c00 */
[----:B----4-:R-:W-:-:S02]  /*2fe0*/  FFMA.FTZ R40, R51, R43, R40 ;  /* 0x0000002b33287223 */ /* 0x010fc40000010028 */
[----:B------:R-:W-:Y:S02]  /*2ff0*/  FFMA.FTZ R49, R50, R42, R49 ;  /* 0x0000002a32317223 */ /* 0x000fe40000010031 */
[----:B-----5:R-:W-:Y:S02]  /*3000*/  FFMA.FTZ R40, R91, R45, R40 ;  /* 0x0000002d5b287223 */ /* 0x020fe40000010028 */
[----:B------:R-:W-:Y:S02]  /*3010*/  FFMA.FTZ R49, R90, R44, R49 ;  /* 0x0000002c5a317223 */ /* 0x000fe40000010031 */
[----:B------:R-:W-:Y:S02]  /*3020*/  FFMA.FTZ R90, R93, R47, R40 ;  /* 0x0000002f5d5a7223 */ /* 0x000fe40000010028 */
[----:B------:R-:W0:Y:S01]  /*3030*/  LDS.128 R40, [R75+0xb0] ;  /* 0x0000b0004b287984 */ /* 0x000e220000000c00 */
[----:B------:R-:W-:-:S03]  /*3040*/  FFMA.FTZ R91, R92, R46, R49 ;  /* 0x0000002e5c5b7223 */ /* 0x000fc60000010031 */
[----:B------:R-:W1:Y:S04]  /*3050*/  LDS.128 R44, [R75+0xc0] ;  /* 0x0000c0004b2c7984 */ /* 0x000e680000000c00 */
[----:B------:R-:W2:Y:S01]  /*3060*/  LDS.128 R48, [R75+0xd0] ;  /* 0x0000d0004b307984 */ /* 0x000ea20000000c00 */
[----:B------:R-:W-:Y:S01]  /*3070*/  ISETP.NE.AND P0, PT, R152, RZ, PT ;  /* 0x000000ff9800720c */ /* 0x000fe20003f05270 */
        /* <DEDUP_REMOVED lines=15> */
.L_x_23109:
        /* <DEDUP_REMOVED lines=11> */
.L_x_23061:
[----:B------:R-:W-:-:S13]  /*3220*/  ISETP.NE.AND P0, PT, R152, RZ, PT ;  /* 0x000000ff9800720c */ /* 0x000fda0003f05270 */
[----:B------:R-:W-:Y:S02]  /*3230*/  @!P0 IMAD R40, R159, 0x10, R147 ;  /* 0x000000109f288824 */ /* 0x000fe400078e0293 */
[----:B------:R-:W-:-:S05]  /*3240*/  @!P0 IMAD.MOV.U32 R41, RZ, RZ, -0x800001 ;  /* 0xff7fffffff298424 */ /* 0x000fca00078e00ff */
[----:B------:R0:W-:Y:S02]  /*3250*/  @!P0 STS [R40.X4+0x1e0], R41 ;  /* 0x0001e02928008388 */ /* 0x0001e40000004800 */
.L_x_23063:
[----:B------:R-:W-:Y:S05]  /*3260*/  BSYNC B1 ;  /* 0x0000000000017941 */ /* 0x000fea0003800000 */
.L_x_23060:
[----:B------:R-:W-:-:S04]  /*3270*/  IADD3 R159, R159, 0x4, RZ ;  /* 0x000000049f9f7810 */ /* 0x000fc80007ffe0ff */
[----:B------:R-:W-:-:S13]  /*3280*/  ISETP.GE.AND P0, PT, R159, R156, PT ;  /* 0x0000009c9f00720c */ /* 0x000fda0003f06270 */
[----:B01----:R-:W-:Y:S01]  /*3290*/  @P0 CALL.REL.NOINC `(.L_x_23064) ;  /* 0x0000001000000944 */ /* 0x003fe20003c00000 */
[----:B------:R-:W-:Y:S05]  /*32a0*/  BRA `(.L_x_23065) ;  /* 0xffffed6000007947 */ /* 0x000fea000383ffff */
.L_x_23064:
[----:B------:R-:W-:Y:S05]  /*32b0*/  BRA `(.L_x_23058) ;  /* 0x0000132000007947 */ /* 0x000fea0003800000 */
.L_x_23059:
[----:B------:R-:W-:Y:S01]  /*32c0*/  IADD3 R159, -R158, 0x1, RZ ;  /* 0x000000019e9f7810 */ /* 0x000fe20007ffe1ff */
[----:B------:R-:W-:Y:S02]  /*32d0*/  IMAD.MOV.U32 R149, RZ, RZ, -0x800001 ;  /* 0xff7fffffff957424 */ /* 0x000fe400078e00ff */
[----:B------:R-:W-:-:S03]  /*32e0*/  IMAD.MOV.U32 R93, RZ, RZ, R150 ;  /* 0x000000ffff5d7224 */ /* 0x000fc600078e0096 */
.L_x_23070:
        /* <DEDUP_REMOVED lines=72> */
[----:B------:R-:W-:-:S03]  /*3770*/  IMAD.X R41, R71, 0x1, R161, P0 ;  /* 0x0000000147297824 */ /* 0x000fc600000e06a1 */
        /* <DEDUP_REMOVED lines=14> */
[-C--:B------:R-:W-:Y:S02]  /*3860*/  IADD3.X R41, R30, R161.reuse, R5, P0, P1 ;  /* 0x000000a11e297210 */ /* 0x080fe400007e2405 */
[C---:B------:R-:W-:Y:S02]  /*3870*/  LEA R86, P2, R40.reuse, c[0x0][0x180], 0x2 ;  /* 0x0000600028567a11 */ /* 0x040fe400078410ff */
[----:B------:R-:W-:Y:S02]  /*3880*/  IADD3 R78, P0, P1, R137, R164, R136 ;  /* 0x000000a4894e7210 */ /* 0x000fe4000791e088 */
[----:B------:R-:W-:Y:S02]  /*3890*/  LEA.HI.X R87, R40, c[0x0][0x184], R41, 0x2, P2 ;  /* 0x0000610028577a11 */ /* 0x000fe400010f1429 */
[----:B------:R-:W2:Y:S01]  /*38a0*/  LDS.128 R40, [R75] ;  /* 0x000000004b287984 */ /* 0x000ea20000000c00 */
[C---:B------:R-:W-:Y:S02]  /*38b0*/  LEA R82, P2, R78.reuse, c[0x0][0x180], 0x2 ;  /* 0x000060004e527a11 */ /* 0x040fe400078410ff */
[----:B------:R-:W-:Y:S01]  /*38c0*/  IADD3.X R79, R31, R161, R6, P0, P1 ;  /* 0x000000a11f4f7210 */ /* 0x000fe200007e2406 */
[----:B------:R-:W4:Y:S03]  /*38d0*/  LDG.E.64.CONSTANT R86, [R86.64] ;  /* 0x0000000a56567981 */ /* 0x000f26000c1e9b00 */
[----:B------:R-:W-:-:S06]  /*38e0*/  LEA.HI.X R83, R78, c[0x0][0x184], R79, 0x2, P2 ;  /* 0x000061004e537a11 */ /* 0x000fcc00010f144f */
[----:B------:R-:W4:Y:S01]  /*38f0*/  LDG.E.64.CONSTANT R82, [R82.64] ;  /* 0x0000000a52527981 */ /* 0x000f22000c1e9b00 */
[----:B------:R-:W-:-:S04]  /*3900*/  IADD3 R79, P0, P1, R135, R164, R134 ;  /* 0x000000a4874f7210 */ /* 0x000fc8000791e086 */
        /* <DEDUP_REMOVED lines=14> */
[----:B------:R-:W3:Y:S01]  /*39f0*/  LDG.E.64.CONSTANT R84, [R84.64] ;  /* 0x0000000a54547981 */ /* 0x000ee2000c1e9b00 */
[----:B------:R-:W-:-:S04]  /*3a00*/  LEA R80, P2, R40, c[0x0][0x180], 0x2 ;  /* 0x0000600028507a11 */ /* 0x000fc800078410ff */
[----:B------:R-:W-:Y:S02]  /*3a10*/  LEA.HI.X R81, R40, c[0x0][0x184], R41, 0x2, P2 ;  /* 0x0000610028517a11 */ /* 0x000fe400010f1429 */
[----:B------:R-:W4:Y:S04]  /*3a20*/  LDS.128 R40, [R75+0x10] ;  /* 0x000010004b287984 */ /* 0x000f280000000c00 */
[----:B------:R-:W3:Y:S01]  /*3a30*/  LDG.E.64.CONSTANT R80, [R80.64] ;  /* 0x0000000a50507981 */ /* 0x000ee2000c1e9b00 */
[----:B----4-:R-:W-:Y:S01]  /*3a40*/  FFMA.FTZ R89, R46, R40, R89 ;  /* 0x000000282e597223 */ /* 0x010fe20000010059 */
[----:B------:R-:W-:-:S04]  /*3a50*/  IADD3 R40, P0, P1, R129, R164, R128 ;  /* 0x000000a481287210 */ /* 0x000fc8000791e080 */
[----:B0-----:R-:W-:Y:S02]  /*3a60*/  LEA R78, P2, R40, c[0x0][0x180], 0x2 ;  /* 0x00006000284e7a11 */ /* 0x001fe400078410ff */
[----:B------:R-:W-:-:S04]  /*3a70*/  IADD3.X R49, R35, R161, R10, P0, P1 ;  /* 0x000000a123317210 */ /* 0x000fc800007e240a */
[----:B------:R-:W-:Y:S01]  /*3a80*/  LEA.HI.X R79, R40, c[0x0][0x184], R49, 0x2, P2 ;  /* 0x00006100284f7a11 */ /* 0x000fe200010f1431 */
[----:B------:R-:W-:Y:S01]  /*3a90*/  FFMA.FTZ R40, R47, R41, R48 ;  /* 0x000000292f287223 */ /* 0x000fe20000010030 */
[----:B------:R-:W-:-:S04]  /*3aa0*/  IADD3 R41, P0, P1, R127, R164, R126 ;  /* 0x000000a47f297210 */ /* 0x000fc8000791e07e */
[----:B------:R-:W4:Y:S01]  /*3ab0*/  LDG.E.64.CONSTANT R78, [R78.64] ;  /* 0x0000000a4e4e7981 */ /* 0x000f22000c1e9b00 */
[----:B------:R-:W-:Y:S02]  /*3ac0*/  LEA R48, P2, R41, c[0x0][0x180], 0x2 ;  /* 0x0000600029307a11 */ /* 0x000fe400078410ff */
[----:B------:R-:W-:-:S04]  /*3ad0*/  IADD3.X R46, R36, R161, R11, P0, P1 ;  /* 0x000000a1242e7210 */ /* 0x000fc800007e240b */
[----:B------:R-:W-:-:S06]  /*3ae0*/  LEA.HI.X R49, R41, c[0x0][0x184], R46, 0x2, P2 ;  /* 0x0000610029317a11 */ /* 0x000fcc00010f142e */
[----:B------:R-:W4:Y:S01]  /*3af0*/  LDG.E.64.CONSTANT R48, [R48.64] ;  /* 0x0000000a30307981 */ /* 0x000f22000c1e9b00 */
[----:B-----5:R-:W-:Y:S02]  /*3b00*/  FFMA.FTZ R89, R44, R42, R89 ;  /* 0x0000002a2c597223 */ /* 0x020fe40000010059 */
[----:B------:R-:W-:Y:S02]  /*3b10*/  FFMA.FTZ R40, R45, R43, R40 ;  /* 0x0000002b2d287223 */ /* 0x000fe40000010028 */
[----:B------:R-:W0:Y:S02]  /*3b20*/  LDS.128 R44, [R75+0x20] ;  /* 0x000020004b2c7984 */ /* 0x000e240000000c00 */
[----:B0-----:R-:W-:Y:S02]  /*3b30*/  FFMA.FTZ R89, R86, R44, R89 ;  /* 0x0000002c56597223 */ /* 0x001fe40000010059 */
[----:B------:R-:W-:Y:S01]  /*3b40*/  FFMA.FTZ R44, R87, R45, R40 ;  /* 0x0000002d572c7223 */ /* 0x000fe20000010028 */
[----:B------:R-:W-:Y:S01]  /*3b50*/  IADD3 R45, P0, P1, R125, R164, R124 ;  /* 0x000000a47d2d7210 */ /* 0x000fe2000791e07c */
[----:B------:R-:W2:Y:S01]  /*3b60*/  LDS.128 R40, [R75+0x30] ;  /* 0x000030004b287984 */ /* 0x000ea20000000c00 */
[----:B------:R-:W-:-:S02]  /*3b70*/  FFMA.FTZ R89, R82, R46, R89 ;  /* 0x0000002e52597223 */ /* 0x000fc40000010059 */
[----:B------:R-:W-:Y:S02]  /*3b80*/  LEA R86, P2, R45, c[0x0][0x180], 0x2 ;  /* 0x000060002d567a11 */ /* 0x000fe400078410ff */
[----:B------:R-:W-:-:S04]  /*3b90*/  IADD3.X R46, R37, R161, R12, P0, P1 ;  /* 0x000000a1252e7210 */ /* 0x000fc800007e240c */
[----:B------:R-:W-:-:S06]  /*3ba0*/  LEA.HI.X R87, R45, c[0x0][0x184], R46, 0x2, P2 ;  /* 0x000061002d577a11 */ /* 0x000fcc00010f142e */
[----:B------:R-:W5:Y:S01]  /*3bb0*/  LDG.E.64.CONSTANT R86, [R86.64] ;  /* 0x0000000a56567981 */ /* 0x000f62000c1e9b00 */
[----:B------:R-:W-:-:S03]  /*3bc0*/  FFMA.FTZ R82, R83, R47, R44 ;  /* 0x0000002f53527223 */ /* 0x000fc6000001002c */
[----:B------:R-:W0:Y:S01]  /*3bd0*/  LDS.128 R44, [R75+0x40] ;  /* 0x000040004b2c7984 */ /* 0x000e220000000c00 */
[----:B--2---:R-:W-:Y:S01]  /*3be0*/  FFMA.FTZ R89, R50, R40, R89 ;  /* 0x0000002832597223 */ /* 0x004fe20000010059 */
[----:B------:R-:W-:Y:S01]  /*3bf0*/  IADD3 R40, P0, P1, R123, R164, R122 ;  /* 0x000000a47b287210 */ /* 0x000fe2000791e07a */
[----:B------:R-:W-:-:S03]  /*3c00*/  FFMA.FTZ R82, R51, R41, R82 ;  /* 0x0000002933527223 */ /* 0x000fc60000010052 */
[----:B------:R-:W-:Y:S02]  /*3c10*/  LEA R90, P2, R40, c[0x0][0x180], 0x2 ;  /* 0x00006000285a7a11 */ /* 0x000fe400078410ff */
[----:B------:R-:W-:-:S04]  /*3c20*/  IADD3.X R41, R38, R161, R13, P0, P1 ;  /* 0x000000a126297210 */ /* 0x000fc800007e240d */
[----:B------:R-:W-:-:S06]  /*3c30*/  LEA.HI.X R91, R40, c[0x0][0x184], R41, 0x2, P2 ;  /* 0x00006100285b7a11 */ /* 0x000fcc00010f1429 */
[----:B------:R-:W2:Y:S01]  /*3c40*/  LDG.E.64.CONSTANT R90, [R90.64] ;  /* 0x0000000a5a5a7981 */ /* 0x000ea2000c1e9b00 */
[----:B------:R-:W-:Y:S01]  /*3c50*/  IADD3 R40, P0, P1, R121, R164, R120 ;  /* 0x000000a479287210 */ /* 0x000fe2000791e078 */
[----:B---3--:R-:W-:-:S03]  /*3c60*/  FFMA.FTZ R83, R84, R42, R89 ;  /* 0x0000002a54537223 */ /* 0x008fc60000010059 */
[----:B------:R-:W-:Y:S01]  /*3c70*/  LEA R88, P2, R40, c[0x0][0x180], 0x2 ;  /* 0x0000600028587a11 */ /* 0x000fe200078410ff */
[----:B------:R-:W-:Y:S01]  /*3c80*/  FFMA.FTZ R82, R85, R43, R82 ;  /* 0x0000002b55527223 */ /* 0x000fe20000010052 */
[----:B------:R-:W-:-:S04]  /*3c90*/  IADD3.X R41, R39, R161, R14, P0, P1 ;  /* 0x000000a127297210 */ /* 0x000fc800007e240e */
[----:B------:R-:W-:Y:S02]  /*3ca0*/  LEA.HI.X R89, R40, c[0x0][0x184], R41, 0x2, P2 ;  /* 0x0000610028597a11 */ /* 0x000fe400010f1429 */
[----:B------:R-:W1:Y:S01]  /*3cb0*/  LDS.128 R40, [R75+0x50] ;  /* 0x000050004b287984 */ /* 0x000e620000000c00 */
[----:B0-----:R-:W-:Y:S02]  /*3cc0*/  FFMA.FTZ R83, R80, R44, R83 ;  /* 0x0000002c50537223 */ /* 0x001fe40000010053 */
[----:B------:R-:W-:Y:S01]  /*3cd0*/  FFMA.FTZ R44, R81, R45, R82 ;  /* 0x0000002d512c7223 */ /* 0x000fe20000010052 */
[----:B------:R-:W-:Y:S01]  /*3ce0*/  IADD3 R45, P0, P1, R119, R164, R118 ;  /* 0x000000a4772d7210 */ /* 0x000fe2000791e076 */
[----:B------:R-:W3:Y:S03]  /*3cf0*/  LDG.E.64.CONSTANT R88, [R88.64] ;  /* 0x0000000a58587981 */ /* 0x000ee6000c1e9b00 */
[----:B------:R-:W-:-:S02]  /*3d00*/  LEA R50, P2, R45, c[0x0][0x180], 0x2 ;  /* 0x000060002d327a11 */ /* 0x000fc400078410ff */
[----:B------:R-:W-:-:S04]  /*3d10*/  IADD3.X R80, R52, R161, R15, P0, P1 ;  /* 0x000000a134507210 */ /* 0x000fc800007e240f */
[----:B------:R-:W-:-:S06]  /*3d20*/  LEA.HI.X R51, R45, c[0x0][0x184], R80, 0x2, P2 ;  /* 0x000061002d337a11 */ /* 0x000fcc00010f1450 */
[----:B------:R-:W3:Y:S01]  /*3d30*/  LDG.E.64.CONSTANT R50, [R50.64] ;  /* 0x0000000a32327981 */ /* 0x000ee2000c1e9b00 */
[----:B----4-:R-:W-:Y:S01]  /*3d40*/  FFMA.FTZ R47, R79, R47, R44 ;  /* 0x0000002f4f2f7223 */ /* 0x010fe2000001002c */
[----:B------:R-:W-:-:S04]  /*3d50*/  IADD3 R44, P0, P1, R117, R164, R116 ;  /* 0x000000a4752c7210 */ /* 0x000fc8000791e074 */
[----:B------:R-:W-:Y:S02]  /*3d60*/  LEA R84, P2, R44, c[0x0][0x180], 0x2 ;  /* 0x000060002c547a11 */ /* 0x000fe400078410ff */
[----:B------:R-:W-:-:S04]  /*3d70*/  IADD3.X R45, R53, R161, R16, P0, P1 ;  /* 0x000000a1352d7210 */ /* 0x000fc800007e2410 */
[----:B------:R-:W-:Y:S02]  /*3d80*/  LEA.HI.X R85, R44, c[0x0][0x184], R45, 0x2, P2 ;  /* 0x000061002c557a11 */ /* 0x000fe400010f142d */
[----:B------:R-:W-:Y:S01]  /*3d90*/  IADD3 R44, P0, P1, R115, R164, R114 ;  /* 0x000000a4732c7210 */ /* 0x000fe2000791e072 */
[----:B------:R-:W-:-:S03]  /*3da0*/  FFMA.FTZ R83, R78, R46, R83 ;  /* 0x0000002e4e537223 */ /* 0x000fc60000010053 */
[----:B------:R-:W-:Y:S01]  /*3db0*/  LEA R82, P2, R44, c[0x0][0x180], 0x2 ;  /* 0x000060002c527a11 */ /* 0x000fe200078410ff */
[----:B------:R-:W4:Y:S01]  /*3dc0*/  LDG.E.64.CONSTANT R84, [R84.64] ;  /* 0x0000000a54547981 */ /* 0x000f22000c1e9b00 */
[----:B------:R-:W-:Y:S01]  /*3dd0*/  IADD3.X R45, R54, R161, R17, P0, P1 ;  /* 0x000000a1362d7210 */ /* 0x000fe200007e2411 */
[----:B-1----:R-:W-:-:S03]  /*3de0*/  FFMA.FTZ R40, R48, R40, R83 ;  /* 0x0000002830287223 */ /* 0x002fc60000010053 */
[----:B------:R-:W-:Y:S02]  /*3df0*/  LEA.HI.X R83, R44, c[0x0][0x184], R45, 0x2, P2 ;  /* 0x000061002c537a11 */ /* 0x000fe400010f142d */
[----:B------:R-:W-:-:S04]  /*3e00*/  IADD3 R44, P0, P1, R113, R164, R112 ;  /* 0x000000a4712c7210 */ /* 0x000fc8000791e070 */
[----:B------:R-:W-:Y:S01]  /*3e10*/  LEA R80, P2, R44, c[0x0][0x180], 0x2 ;  /* 0x000060002c507a11 */ /* 0x000fe200078410ff */
[----:B------:R-:W4:Y:S01]  /*3e20*/  LDG.E.64.CONSTANT R82, [R82.64] ;  /* 0x0000000a52527981 */ /* 0x000f22000c1e9b00 */
        /* <DEDUP_REMOVED lines=8> */
[----:B------:R-:W4:Y:S01]  /*3eb0*/  LDG.E.64.CONSTANT R78, [R78.64] ;  /* 0x0000000a4e4e7981 */ /* 0x000f22000c1e9b00 */
[----:B-----5:R-:W-:Y:S02]  /*3ec0*/  FFMA.FTZ R41, R86, R42, R40 ;  /* 0x0000002a56297223 */ /* 0x020fe40000010028 */
[----:B------:R-:W-:Y:S02]  /*3ed0*/  FFMA.FTZ R40, R87, R43, R44 ;  /* 0x0000002b57287223 */ /* 0x000fe4000001002c */
[----:B------:R-:W2:Y:S02]  /*3ee0*/  LDS.128 R44, [R75+0x60] ;  /* 0x000060004b2c7984 */ /* 0x000ea40000000c00 */
[----:B--2---:R-:W-:Y:S02]  /*3ef0*/  FFMA.FTZ R49, R90, R44, R41 ;  /* 0x0000002c5a317223 */ /* 0x004fe40000010029 */
[----:B------:R-:W-:Y:S02]  /*3f00*/  FFMA.FTZ R44, R91, R45, R40 ;  /* 0x0000002d5b2c7223 */ /* 0x000fe40000010028 */
[----:B------:R-:W0:Y:S01]  /*3f10*/  LDS.128 R40, [R75+0x70] ;  /* 0x000070004b287984 */ /* 0x000e220000000c00 */
[----:B---3--:R-:W-:Y:S01]  /*3f20*/  FFMA.FTZ R45, R88, R46, R49 ;  /* 0x0000002e582d7223 */ /* 0x008fe20000010031 */
[----:B------:R-:W-:-:S04]  /*3f30*/  IADD3 R46, P0, P1, R109, R164, R108 ;  /* 0x000000a46d2e7210 */ /* 0x000fc8000791e06c */
[----:B------:R-:W-:Y:S02]  /*3f40*/  LEA R48, P2, R46, c[0x0][0x180], 0x2 ;  /* 0x000060002e307a11 */ /* 0x000fe400078410ff */
[----:B------:R-:W-:Y:S01]  /*3f50*/  IADD3.X R49, R57, R161, R20, P0, P1 ;  /* 0x000000a139317210 */ /* 0x000fe200007e2414 */
[----:B------:R-:W-:-:S03]  /*3f60*/  FFMA.FTZ R86, R89, R47, R44 ;  /* 0x0000002f59567223 */ /* 0x000fc6000001002c */
[----:B------:R-:W-:-:S06]  /*3f70*/  LEA.HI.X R49, R46, c[0x0][0x184], R49, 0x2, P2 ;  /* 0x000061002e317a11 */ /* 0x000fcc00010f1431 */
[----:B------:R-:W2:Y:S01]  /*3f80*/  LDG.E.64.CONSTANT R48, [R48.64] ;  /* 0x0000000a30307981 */ /* 0x000ea2000c1e9b00 */
[----:B0-----:R-:W-:-:S03]  /*3f90*/  FFMA.FTZ R87, R50, R40, R45 ;  /* 0x0000002832577223 */ /* 0x001fc6000001002d */
[----:B------:R-:W0:Y:S01]  /*3fa0*/  LDS.128 R44, [R75+0x80] ;  /* 0x000080004b2c7984 */ /* 0x000e220000000c00 */
[----:B------:R-:W-:Y:S01]  /*3fb0*/  IADD3 R40, P0, P1, R107, R164, R106 ;  /* 0x000000a46b287210 */ /* 0x000fe2000791e06a */
[----:B------:R-:W-:-:S03]  /*3fc0*/  FFMA.FTZ R86, R51, R41, R86 ;  /* 0x0000002933567223 */ /* 0x000fc60000010056 */
[----:B------:R-:W-:Y:S02]  /*3fd0*/  LEA R50, P2, R40, c[0x0][0x180], 0x2 ;  /* 0x0000600028327a11 */ /* 0x000fe400078410ff */
[----:B------:R-:W-:-:S04]  /*3fe0*/  IADD3.X R41, R58, R161, R21, P0, P1 ;  /* 0x000000a13a297210 */ /* 0x000fc800007e2415 */
[----:B------:R-:W-:-:S06]  /*3ff0*/  LEA.HI.X R51, R40, c[0x0][0x184], R41, 0x2, P2 ;  /* 0x0000610028337a11 */ /* 0x000fcc00010f1429 */
[----:B------:R-:W3:Y:S01]  /*4000*/  LDG.E.64.CONSTANT R50, [R50.64] ;  /* 0x0000000a32327981 */ /* 0x000ee2000c1e9b00 */
[----:B----4-:R-:W-:Y:S02]  /*4010*/  FFMA.FTZ R87, R84, R42, R87 ;  /* 0x0000002a54577223 */ /* 0x010fe40000010057 */
[----:B------:R-:W-:Y:S02]  /*4020*/  FFMA.FTZ R86, R85, R43, R86 ;  /* 0x0000002b55567223 */ /* 0x000fe40000010056 */
[----:B------:R-:W1:Y:S01]  /*4030*/  LDS.128 R40, [R75+0x90] ;  /* 0x000090004b287984 */ /* 0x000e620000000c00 */
[----:B0-----:R-:W-:Y:S01]  /*4040*/  FFMA.FTZ R87, R82, R44, R87 ;  /* 0x0000002c52577223 */ /* 0x001fe20000010057 */
[----:B------:R-:W-:Y:S01]  /*4050*/  IADD3 R44, P0, P1, R105, R164, R104 ;  /* 0x000000a4692c7210 */ /* 0x000fe2000791e068 */
[----:B------:R-:W-:-:S03]  /*4060*/  FFMA.FTZ R86, R83, R45, R86 ;  /* 0x0000002d53567223 */ /* 0x000fc60000010056 */
        /* <DEDUP_REMOVED lines=10> */
[----:B------:R-:W-:Y:S02]  /*4110*/  FFMA.FTZ R45, R80, R46, R87 ;  /* 0x0000002e502d7223 */ /* 0x000fe40000010057 */
[----:B-1----:R-:W-:Y:S01]  /*4120*/  FFMA.FTZ R41, R79, R41, R86 ;  /* 0x000000294f297223 */ /* 0x002fe20000010056 */
[----:B------:R-:W-:Y:S01]  /*4130*/  IADD3 R79, P1, P2, R101, R164, R100 ;  /* 0x000000a4654f7210 */ /* 0x000fe20007a3e064 */
[----:B------:R-:W-:Y:S01]  /*4140*/  FFMA.FTZ R40, R78, R40, R45 ;  /* 0x000000284e287223 */ /* 0x000fe2000001002d */
[----:B------:R-:W-:Y:S02]  /*4150*/  IADD3 R46, P4, P5, R99, R164, R98 ;  /* 0x000000a4632e7210 */ /* 0x000fe40007d9e062 */
[----:B------:R-:W-:Y:S02]  /*4160*/  IADD3.X R80, R61, R161, R24, P1, P2 ;  /* 0x000000a13d507210 */ /* 0x000fe40000fe4418 */
[----:B------:R-:W-:-:S02]  /*4170*/  LEA R78, P6, R79, c[0x0][0x180], 0x2 ;  /* 0x000060004f4e7a11 */ /* 0x000fc400078c10ff */
[----:B------:R-:W-:Y:S02]  /*4180*/  IADD3.X R47, R62, R161, R25, P4, P5 ;  /* 0x000000a13e2f7210 */ /* 0x000fe400027ea419 */
[----:B------:R-:W-:Y:S02]  /*4190*/  LEA.HI.X R79, R79, c[0x0][0x184], R80, 0x2, P6 ;  /* 0x000061004f4f7a11 */ /* 0x000fe400030f1450 */
[C---:B------:R-:W-:Y:S02]  /*41a0*/  LEA R80, P6, R46.reuse, c[0x0][0x180], 0x2 ;  /* 0x000060002e507a11 */ /* 0x040fe400078c10ff */
        /* <DEDUP_REMOVED lines=8> */
[----:B------:R-:W-:Y:S02]  /*4230*/  LEA R84, P0, R44, c[0x0][0x180], 0x2 ;  /* 0x000060002c547a11 */ /* 0x000fe400078010ff */
[----:B------:R-:W-:Y:S02]  /*4240*/  IADD3.X R45, R64, R161, R27, P2, P1 ;  /* 0x000000a1402d7210 */ /* 0x000fe400017e241b */
[----:B------:R-:W-:Y:S01]  /*4250*/  IADD3 R164, P4, P5, R77, R164, R76 ;  /* 0x000000a44da47210 */ /* 0x000fe20007d9e04c */
[----:B------:R-:W5:Y:S01]  /*4260*/  LDG.E.64.CONSTANT R82, [R82.64] ;  /* 0x0000000a52527981 */ /* 0x000f62000c1e9b00 */
[----:B------:R-:W-:-:S02]  /*4270*/  LEA.HI.X R85, R44, c[0x0][0x184], R45, 0x2, P0 ;  /* 0x000061002c557a11 */ /* 0x000fc400000f142d */
[----:B------:R-:W-:Y:S01]  /*4280*/  IADD3.X R161, R65, R161, R28, P4, P5 ;  /* 0x000000a141a17210 */ /* 0x000fe200027ea41c */
[----:B------:R-:W3:Y:S01]  /*4290*/  LDS.128 R44, [R75+0xa0] ;  /* 0x0000a0004b2c7984 */ /* 0x000ee20000000c00 */
[----:B------:R-:W-:-:S03]  /*42a0*/  LEA R86, P0, R164, c[0x0][0x180], 0x2 ;  /* 0x00006000a4567a11 */ /* 0x000fc600078010ff */
[----:B------:R-:W5:Y:S01]  /*42b0*/  LDG.E.64.CONSTANT R84, [R84.64] ;  /* 0x0000000a54547981 */ /* 0x000f62000c1e9b00 */
[----:B------:R-:W-:-:S06]  /*42c0*/  LEA.HI.X R87, R164, c[0x0][0x184], R161, 0x2, P0 ;  /* 0x00006100a4577a11 */ /* 0x000fcc00000f14a1 */
[----:B------:R-:W5:Y:S01]  /*42d0*/  LDG.E.64.CONSTANT R86, [R86.64] ;  /* 0x0000000a56567981 */ /* 0x000f62000c1e9b00 */
[----:B------:R-:W-:Y:S01]  /*42e0*/  ISETP.NE.AND P0, PT, R152, RZ, PT ;  /* 0x000000ff9800720c */ /* 0x000fe20003f05270 */
[----:B--2---:R-:W-:Y:S02]  /*42f0*/  FFMA.FTZ R161, R48, R42, R40 ;  /* 0x0000002a30a17223 */ /* 0x004fe40000010028 */
[----:B------:R-:W-:Y:S02]  /*4300*/  FFMA.FTZ R40, R49, R43, R41 ;  /* 0x0000002b31287223 */ /* 0x000fe40000010029 */
[----:B---3--:R-:W-:Y:S02]  /*4310*/  FFMA.FTZ R161, R50, R44, R161 ;  /* 0x0000002c32a17223 */ /* 0x008fe400000100a1 */
[----:B------:R-:W-:Y:S02]  /*4320*/  FFMA.FTZ R44, R51, R45, R40 ;  /* 0x0000002d332c7223 */ /* 0x000fe40000010028 */
[----:B------:R-:W5:Y:S04]  /*4330*/  LDS.128 R40, [R75+0xb0] ;  /* 0x0000b0004b287984 */ /* 0x000f680000000c00 */
[----:B------:R-:W-:Y:S01]  /*4340*/  LDS.128 R48, [R75+0xd0] ;  /* 0x0000d0004b307984 */ /* 0x000fe20000000c00 */
[----:B----4-:R-:W-:-:S02]  /*4350*/  FFMA.FTZ R161, R88, R46, R161 ;  /* 0x0000002e58a17223 */ /* 0x010fc400000100a1 */
[----:B------:R-:W-:Y:S02]  /*4360*/  FFMA.FTZ R44, R89, R47, R44 ;  /* 0x0000002f592c7223 */ /* 0x000fe4000001002c */
[----:B-----5:R-:W-:Y:S02]  /*4370*/  FFMA.FTZ R161, R90, R40, R161 ;  /* 0x000000285aa17223 */ /* 0x020fe400000100a1 */
[----:B------:R-:W-:Y:S02]  /*4380*/  FFMA.FTZ R40, R91, R41, R44 ;  /* 0x000000295b287223 */ /* 0x000fe4000001002c */
[----:B------:R-:W0:Y:S01]  /*4390*/  LDS.128 R44, [R75+0xc0] ;  /* 0x0000c0004b2c7984 */ /* 0x000e220000000c00 */
        /* <DEDUP_REMOVED lines=13> */
.L_x_23110:
        /* <DEDUP_REMOVED lines=14> */
.L_x_23067:
[----:B------:R-:W-:-:S13]  /*4550*/  ISETP.NE.AND P0, PT, R152, RZ, PT ;  /* 0x000000ff9800720c */ /* 0x000fda0003f05270 */
[----:B------:R-:W-:Y:S02]  /*4560*/  @!P0 IMAD R40, R93, 0x10, R147 ;  /* 0x000000105d288824 */ /* 0x000fe400078e0293 */
[----:B------:R-:W-:-:S05]  /*4570*/  @!P0 IMAD.MOV.U32 R41, RZ, RZ, -0x800001 ;  /* 0xff7fffffff298424 */ /* 0x000fca00078e00ff */
[----:B------:R0:W-:Y:S02]  /*4580*/  @!P0 STS [R40.X4+0x1e0], R41 ;  /* 0x0001e02928008388 */ /* 0x0001e40000004800 */
.L_x_23069:
[----:B------:R-:W-:Y:S05]  /*4590*/  BSYNC B1 ;  /* 0x0000000000017941 */ /* 0x000fea0003800000 */
.L_x_23066:
[----:B------:R-:W-:-:S04]  /*45a0*/  IADD3 R93, R93, 0x4, RZ ;  /* 0x000000045d5d7810 */ /* 0x000fc80007ffe0ff */
[----:B------:R-:W-:-:S13]  /*45b0*/  ISETP.GE.AND P0, PT, R93, R156, PT ;  /* 0x0000009c5d00720c */ /* 0x000fda0003f06270 */
[----:B01----:R-:W-:Y:S01]  /*45c0*/  @P0 CALL.REL.NOINC `(.L_x_23058) ;  /* 0x0000001000000944 */ /* 0x003fe20003c00000 */
[----:B------:R-:W-:Y:S05]  /*45d0*/  BRA `(.L_x_23070) ;  /* 0xffffed1000007947 */ /* 0x000fea000383ffff */
.L_x_23058:
[----:B------:R-:W-:Y:S05]  /*45e0*/  BSYNC B0 ;  /* 0x0000000000007941 */ /* 0x000fea0003800000 */
.L_x_23057:
[----:B------:R-:W-:Y:S05]  /*45f0*/  BRA.DIV ~URZ, `(.L_x_23071) ;  /* 0x000047527f007947 */ /* 0x000fea000b800000 */
[----:B------:R0:W1:Y:S02]  /*4600*/  SHFL.BFLY PT, R0, R149, 0x10, 0x1f ;  /* 0x0e001f0095007f89 */ /* 0x00006400000e0000 */
.L_x_23111:
[----:B01----:R-:W-:Y:S01]  /*4610*/  FMNMX.FTZ R149, R0, R149, !PT ;  /* 0x0000009500957209 */ /* 0x003fe20007810000 */
[----:B------:R-:W-:Y:S05]  /*4620*/  BRA.DIV ~URZ, `(.L_x_23072) ;  /* 0x000047a27f007947 */ /* 0x000fea000b800000 */
[----:B------:R-:W0:Y:S02]  /*4630*/  SHFL.BFLY PT, R0, R149, 0x8, 0x1f ;  /* 0x0d001f0095007f89 */ /* 0x000e2400000e0000 */
[----:B0-----:R-:W-:-:S05]  /*4640*/  FMNMX.FTZ R0, R149, R0, !PT ;  /* 0x0000000095007209 */ /* 0x001fca0007810000 */
[----:B------:R-:W0:Y:S02]  /*4650*/  SHFL.BFLY PT, R5, R0, 0x4, 0x1f ;  /* 0x0c801f0000057f89 */ /* 0x000e2400000e0000 */
[----:B0-----:R-:W-:-:S05]  /*4660*/  FMNMX.FTZ R5, R0, R5, !PT ;  /* 0x0000000500057209 */ /* 0x001fca0007810000 */
[----:B------:R0:W1:Y:S02]  /*4670*/  SHFL.BFLY PT, R6, R5, 0x2, 0x1f ;  /* 0x0c401f0005067f89 */ /* 0x00006400000e0000 */
.L_x_23112:
        /* <DEDUP_REMOVED lines=37> */
.L_x_23077:
        /* <DEDUP_REMOVED lines=11> */
.L_x_23076:
[----:B------:R-:W-:Y:S05]  /*4980*/  BSYNC B1 ;  /* 0x0000000000017941 */ /* 0x000fea0003800000 */
.L_x_23075:
        /* <DEDUP_REMOVED lines=10> */
.L_x_23080:
        /* <DEDUP_REMOVED lines=100> */
.L_x_23079:
[----:B------:R-:W-:Y:S05]  /*5070*/  BSYNC B1 ;  /* 0x0000000000017941 */ /* 0x000fea0003800000 */
.L_x_23078:
        /* <DEDUP_REMOVED lines=55> */
.L_x_23082:
[----:B------:R-:W-:Y:S05]  /*53f0*/  BSYNC B1 ;  /* 0x0000000000017941 */ /* 0x000fea0003800000 */
.L_x_23081:
        /* <DEDUP_REMOVED lines=26> */
.L_x_23074:
[----:B------:R-:W-:Y:S05]  /*55a0*/  BSYNC B0 ;  /* 0x0000000000007941 */ /* 0x000fea0003800000 */
.L_x_23073:
        /* <DEDUP_REMOVED lines=45> */
.L_x_23087:
        /* <DEDUP_REMOVED lines=8> */
.L_x_23086:
[----:B------:R-:W-:Y:S05]  /*5900*/  BSYNC B1 ;  /* 0x0000000000017941 */ /* 0x000fea0003800000 */
.L_x_23085:
        /* <DEDUP_REMOVED lines=10> */
.L_x_23090:
        /* <DEDUP_REMOVED lines=52> */
.L_x_23089:
[----:B------:R-:W-:Y:S05]  /*5cf0*/  BSYNC B1 ;  /* 0x0000000000017941 */ /* 0x000fea0003800000 */
.L_x_23088:
        /* <DEDUP_REMOVED lines=31> */
.L_x_23092:
[----:B------:R-:W-:Y:S05]  /*5ef0*/  BSYNC B1 ;  /* 0x0000000000017941 */ /* 0x000fea0003800000 */
.L_x_23091:
        /* <DEDUP_REMOVED lines=14> */
.L_x_23084:
[----:B------:R-:W-:Y:S05]  /*5fe0*/  BSYNC B0 ;  /* 0x0000000000007941 */ /* 0x000fea0003800000 */
.L_x_23083:
        /* <DEDUP_REMOVED lines=32> */
.L_x_23094:
[----:B------:R-:W-:Y:S05]  /*61f0*/  BSYNC B0 ;  /* 0x0000000000007941 */ /* 0x000fea0003800000 */
.L_x_23093:
[----:B------:R-:W-:Y:S01]  /*6200*/  BSSY B0, `(.L_x_23095) ;  /* 0x0000193000007945 */ /* 0x000fe20003800000 */
[----:B------:R-:W-:Y:S05]  /*6210*/  @!P1 BRA `(.L_x_23096) ;  /* 0x0000009000009947 */ /* 0x000fea0003800000 */
[----:B------:R-:W-:Y:S01]  /*6220*/  IMAD.MOV.U32 R69, RZ, RZ, RZ ;  /* 0x000000ffff457224 */ /* 0x000fe200078e00ff */
[----:B------:R-:W-:Y:S01]  /*6230*/  CS2R R70, SRZ ;  /* 0x0000000000467805 */ /* 0x000fe2000001ff00 */
[----:B------:R-:W-:Y:S01]  /*6240*/  CS2R R72, SRZ ;  /* 0x0000000000487805 */ /* 0x000fe2000001ff00 */
[----:B------:R-:W-:Y:S01]  /*6250*/  IMAD.MOV.U32 R75, RZ, RZ, RZ ;  /* 0x000000ffff4b7224 */ /* 0x000fe200078e00ff */
[----:B------:R-:W-:Y:S01]  /*6260*/  CS2R R76, SRZ ;  /* 0x00000000004c7805 */ /* 0x000fe2000001ff00 */
[----:B------:R-:W-:Y:S01]  /*6270*/  CS2R R78, SRZ ;  /* 0x00000000004e7805 */ /* 0x000fe2000001ff00 */
[----:B------:R-:W-:Y:S01]  /*6280*/  CS2R R80, SRZ ;  /* 0x0000000000507805 */ /* 0x000fe2000001ff00 */
[----:B------:R-:W-:Y:S01]  /*6290*/  CS2R R82, SRZ ;  /* 0x0000000000527805 */ /* 0x000fe2000001ff00 */
[----:B------:R-:W-:Y:S05]  /*62a0*/  BRA `(.L_x_23097) ;  /* 0x0000188000007947 */ /* 0x000fea0003800000 */
.L_x_23096:
[----:B0-----:R-:W-:Y:S01]  /*62b0*/  IABS R0, c[0x0][0x1e4] ;  /* 0x0000790000007a13 */ /* 0x001fe20000000000 */
[----:B------:R-:W0:Y:S01]  /*62c0*/  S2R R87, SR_CTAID.Z ;  /* 0x0000000000577919 */ /* 0x000e220000002700 */
[----:B------:R-:W-:Y:S01]  /*62d0*/  IADD3 R67, P0, R151, R150, RZ ;  /* 0x0000009697437210 */ /* 0x000fe20007f1e0ff */
[----:B------:R-:W-:Y:S01]  /*62e0*/  IMAD R64, R4, c[0x0][0x1c0], RZ ;  /* 0x0000700004407a24 */ /* 0x000fe200078e02ff */
[----:B------:R-:W2:Y:S01]  /*62f0*/  I2F.RP R5, R0 ;  /* 0x0000000000057306 */ /* 0x000ea20000209400 */
[----:B------:R-:W-:Y:S01]  /*6300*/  SHF.R.S32.HI R4, RZ, 0x1f, R153 ;  /* 0x0000001fff047819 */ /* 0x000fe20000011499 */
[----:B------:R-:W-:Y:S01]  /*6310*/  IMAD.MOV.U32 R68, RZ, RZ, RZ ;  /* 0x000000ffff447224 */ /* 0x000fe200078e00ff */
[----:B------:R-:W-:Y:S01]  /*6320*/  LEA.HI.X.SX32 R6, R150, R73, 0x1, P0 ;  /* 0x0000004996067211 */ /* 0x000fe200000f0eff */
[----:B------:R-:W-:Y:S01]  /*6330*/  IMAD.MOV.U32 R84, RZ, RZ, c[0x0][0x1bc] ;  /* 0x00006f00ff547624 */ /* 0x000fe200078e00ff */
[C---:B------:R-:W-:Y:S01]  /*6340*/  LEA R66, P0, R67.reuse, c[0x0][0x198], 0x2 ;  /* 0x0000660043427a11 */ /* 0x040fe200078010ff */
[----:B------:R-:W-:Y:S01]  /*6350*/  CS2R R70, SRZ ;  /* 0x0000000000467805 */ /* 0x000fe2000001ff00 */
[----:B------:R-:W-:Y:S01]  /*6360*/  LEA.HI R4, R4, R153, RZ, 0x2 ;  /* 0x0000009904047211 */ /* 0x000fe200078f10ff */
[----:B------:R-:W-:Y:S01]  /*6370*/  CS2R R72, SRZ ;  /* 0x0000000000487805 */ /* 0x000fe2000001ff00 */
[----:B------:R-:W-:Y:S01]  /*6380*/  LEA.HI.X R67, R67, c[0x0][0x19c], R6, 0x2, P0 ;  /* 0x0000670043437a11 */ /* 0x000fe200000f1406 */
[----:B------:R-:W-:Y:S01]  /*6390*/  IMAD.MOV.U32 R75, RZ, RZ, RZ ;  /* 0x000000ffff4b7224 */ /* 0x000fe200078e00ff */
[C---:B------:R-:W-:Y:S01]  /*63a0*/  LOP3.LUT R6, R4.reuse, 0xfffffffc, RZ, 0xc0, !PT ;  /* 0xfffffffc04067812 */ /* 0x040fe200078ec0ff */
[----:B------:R-:W-:Y:S01]  /*63b0*/  IMAD.SHL.U32 R4, R4, 0x4, RZ ;  /* 0x0000000404047824 */ /* 0x000fe200078e00ff */
[----:B------:R-:W-:Y:S01]  /*63c0*/  IADD3 R3, R3, -c[0x0][0x1dc], RZ ;  /* 0x8000770003037a10 */ /* 0x000fe20007ffe0ff */
[----:B------:R-:W-:Y:S01]  /*63d0*/  CS2R R76, SRZ ;  /* 0x00000000004c7805 */ /* 0x000fe2000001ff00 */
[----:B------:R-:W-:Y:S01]  /*63e0*/  LOP3.LUT R157, RZ, R157, RZ, 0x33, !PT ;  /* 0x0000009dff9d7212 */ /* 0x000fe200078e33ff */
[----:B--2---:R-:W2:Y:S01]  /*63f0*/  MUFU.RCP R5, R5 ;  /* 0x0000000500057308 */ /* 0x004ea20000001000 */
[----:B------:R-:W-:Y:S01]  /*6400*/  LOP3.LUT R4, R4, 0xfffffff0, RZ, 0xc0, !PT ;  /* 0xfffffff004047812 */ /* 0x000fe200078ec0ff */
[----:B------:R-:W-:Y:S01]  /*6410*/  CS2R R78, SRZ ;  /* 0x00000000004e7805 */ /* 0x000fe2000001ff00 */
[----:B------:R-:W-:Y:S01]  /*6420*/  CS2R R80, SRZ ;  /* 0x0000000000507805 */ /* 0x000fe2000001ff00 */
[----:B------:R-:W-:Y:S01]  /*6430*/  CS2R R82, SRZ ;  /* 0x0000000000527805 */ /* 0x000fe2000001ff00 */
[----:B0-----:R-:W-:Y:S01]  /*6440*/  IMAD R86, R87, 0x20, R154 ;  /* 0x0000002057567824 */ /* 0x001fe200078e029a */
[----:B------:R-:W-:-:S02]  /*6450*/  SHF.R.S32.HI R84, RZ, 0x1f, R84 ;  /* 0x0000001fff547819 */ /* 0x000fc40000011454 */
[----:B------:R-:W-:Y:S01]  /*6460*/  SHF.R.S32.HI R65, RZ, 0x1f, R64 ;  /* 0x0000001fff417819 */ /* 0x000fe20000011440 */
[----:B------:R-:W-:Y:S01]  /*6470*/  IMAD.SHL.U32 R86, R86, 0x10, RZ ;  /* 0x0000001056567824 */ /* 0x000fe200078e00ff */
[----:B--2---:R-:W-:Y:S01]  /*6480*/  IADD3 R69, R5, 0xffffffe, RZ ;  /* 0x0ffffffe05457810 */ /* 0x004fe20007ffe0ff */
[----:B------:R-:W-:-:S04]  /*6490*/  IMAD.IADD R5, R153, 0x1, -R6 ;  /* 0x0000000199057824 */ /* 0x000fc800078e0a06 */
[----:B------:R-:W-:Y:S01]  /*64a0*/  IMAD R85, R5, 0x4, R4 ;  /* 0x0000000405557824 */ /* 0x000fe200078e0204 */
[----:B------:R-:W0:Y:S01]  /*64b0*/  F2I.FTZ.U32.TRUNC.NTZ R69, R69 ;  /* 0x0000004500457305 */ /* 0x000e22000021f000 */
        /* <DEDUP_REMOVED lines=8> */
[C---:B------:R-:W-:Y:S01]  /*6540*/  IADD3 R97, R85.reuse, 0x300, RZ ;  /* 0x0000030055617810 */ /* 0x040fe20007ffe0ff */
[----:B0-----:R-:W-:Y:S01]  /*6550*/  IMAD.MOV R7, RZ, RZ, -R69 ;  /* 0x000000ffff077224 */ /* 0x001fe200078e0a45 */
[----:B------:R-:W-:-:S02]  /*6560*/  IADD3 R99, R85, 0x380, RZ ;  /* 0x0000038055637810 */ /* 0x000fc40007ffe0ff */
[----:B------:R-:W-:Y:S01]  /*6570*/  IADD3 R101, R85, 0x400, RZ ;  /* 0x0000040055657810 */ /* 0x000fe20007ffe0ff */
[----:B------:R-:W-:Y:S01]  /*6580*/  IMAD R7, R7, R0, RZ ;  /* 0x0000000007077224 */ /* 0x000fe200078e02ff */
[C---:B------:R-:W-:Y:S02]  /*6590*/  IADD3 R103, R85.reuse, 0x480, RZ ;  /* 0x0000048055677810 */ /* 0x040fe40007ffe0ff */
[----:B------:R-:W-:Y:S01]  /*65a0*/  IADD3 R105, R85, 0x500, RZ ;  /* 0x0000050055697810 */ /* 0x000fe20007ffe0ff */
[----:B------:R-:W-:Y:S01]  /*65b0*/  IMAD.HI.U32 R68, R69, R7, R68 ;  /* 0x0000000745447227 */ /* 0x000fe200078e0044 */
[C---:B------:R-:W-:Y:S02]  /*65c0*/  IADD3 R107, R85.reuse, 0x580, RZ ;  /* 0x00000580556b7810 */ /* 0x040fe40007ffe0ff */
[C---:B------:R-:W-:Y:S01]  /*65d0*/  IADD3 R109, R85.reuse, 0x600, RZ ;  /* 0x00000600556d7810 */ /* 0x040fe20007ffe0ff */
[----:B------:R-:W-:Y:S01]  /*65e0*/  IMAD.MOV.U32 R69, RZ, RZ, RZ ;  /* 0x000000ffff457224 */ /* 0x000fe200078e00ff */
[----:B------:R-:W-:-:S02]  /*65f0*/  IADD3 R111, R85, 0x680, RZ ;  /* 0x00000680556f7810 */ /* 0x000fc40007ffe0ff */
.L_x_23100:
        /* <DEDUP_REMOVED lines=90> */
[----:B------:R-:W4:Y:S02]  /*6ba0*/  LDG.E.128.CONSTANT R32, [R32.64] ;  /* 0x0000000a20207981 */ /* 0x000f24000c1e9d00 */
        /* <DEDUP_REMOVED lines=15> */
[----:B------:R-:W-:-:S02]  /*6ca0*/  LEA.HI.X R49, R49, c[0x0][0x18c], R50, 0x2, P2 ;  /* 0x0000630031317a11 */ /* 0x000fc400010f1432 */
        /* <DEDUP_REMOVED lines=9> */
[----:B------:R-:W-:-:S06]  /*6d40*/  LEA.HI.X R57, R57, c[0x0][0x18c], R58, 0x2, P2 ;  /* 0x0000630039397a11 */ /* 0x000fcc00010f143a */
[----:B------:R-:W4:Y:S01]  /*6d50*/  LDG.E.128.CONSTANT R56, [R56.64] ;  /* 0x0000000a38387981 */ /* 0x000f22000c1e9d00 */
        /* <DEDUP_REMOVED lines=40> */
[-C--:B------:R-:W-:Y:S02]  /*6fe0*/  @!P2 ISETP.GE.AND P5, PT, R61, R158.reuse, PT ;  /* 0x0000009e3d00a20c */ /* 0x080fe40003fa6270 */
[CC--:B------:R-:W-:Y:S02]  /*6ff0*/  @!P2 ISETP.GE.AND P3, PT, R87.reuse, R158.reuse, PT ;  /* 0x0000009e5700a20c */ /* 0x0c0fe40003f66270 */
[C---:B------:R-:W-:Y:S02]  /*7000*/  @!P2 ISETP.GE.AND P6, PT, R87.reuse, R158, PT ;  /* 0x0000009e5700a20c */ /* 0x040fe40003fc6270 */
[----:B------:R-:W-:-:S02]  /*7010*/  @!P2 IADD3 R61, R87, 0x1, RZ ;  /* 0x00000001573da810 */ /* 0x000fc40007ffe0ff */
[----:B------:R-:W-:Y:S02]  /*7020*/  @!P2 FSEL R23, R23, RZ, !P1 ;  /* 0x000000ff1717a208 */ /* 0x000fe40004800000 */
[----:B------:R-:W-:Y:S02]  /*7030*/  @!P2 FSEL R8, R8, RZ, !P3 ;  /* 0x000000ff0808a208 */ /* 0x000fe40005800000 */
[----:B------:R-:W-:Y:S02]  /*7040*/  @!P2 FSEL R12, R12, RZ, !P6 ;  /* 0x000000ff0c0ca208 */ /* 0x000fe40007000000 */
[-C--:B------:R-:W-:Y:S02]  /*7050*/  @!P2 ISETP.GE.AND P1, PT, R61, R158.reuse, PT ;  /* 0x0000009e3d00a20c */ /* 0x080fe40003f26270 */
[CC--:B------:R-:W-:Y:S02]  /*7060*/  @!P2 ISETP.GE.AND P3, PT, R63.reuse, R158.reuse, PT ;  /* 0x0000009e3f00a20c */ /* 0x0c0fe40003f66270 */
        /* <DEDUP_REMOVED lines=13> */
[CC--:B------:R-:W-:Y:S02]  /*7140*/  @!P2 ISETP.GE.AND P3, PT, R63.reuse, R158.reuse, PT ;  /* 0x0000009e3f00a20c */ /* 0x0c0fe40003f66270 */
[----:B------:R-:W-:Y:S02]  /*7150*/  @!P2 ISETP.GE.AND P6, PT, R63, R158, PT ;  /* 0x0000009e3f00a20c */ /* 0x000fe40003fc6270 */
[----:B------:R-:W-:Y:S02]  /*7160*/  @!P2 IADD3 R61, R87, 0x3, RZ ;  /* 0x00000003573da810 */ /* 0x000fe40007ffe0ff */
[----:B------:R-:W-:Y:S02]  /*7170*/  @!P2 FSEL R29, R29, RZ, !P1 ;  /* 0x000000ff1d1da208 */ /* 0x000fe40004800000 */
[----:B------:R-:W-:Y:S02]  /*7180*/  @!P2 FSEL R22, R22, RZ, !P3 ;  /* 0x000000ff1616a208 */ /* 0x000fe40005800000 */
[----:B------:R-:W-:-:S02]  /*7190*/  @!P2 FSEL R26, R26, RZ, !P6 ;  /* 0x000000ff1a1aa208 */ /* 0x000fc40007000000 */
[-C--:B------:R-:W-:Y:S02]  /*71a0*/  @!P2 ISETP.GE.AND P1, PT, R61, R158.reuse, PT ;  /* 0x0000009e3d00a20c */ /* 0x080fe40003f26270 */
[CC--:B------:R-:W-:Y:S02]  /*71b0*/  @!P2 ISETP.GE.AND P3, PT, R87.reuse, R158.reuse, PT ;  /* 0x0000009e5700a20c */ /* 0x0c0fe40003f66270 */
[C---:B------:R-:W-:Y:S02]  /*71c0*/  @!P2 ISETP.GE.AND P6, PT, R87.reuse, R158, PT ;  /* 0x0000009e5700a20c */ /* 0x040fe40003fc6270 */
[----:B------:R-:W-:Y:S02]  /*71d0*/  @!P2 IADD3 R61, R87, 0x1, RZ ;  /* 0x00000001573da810 */ /* 0x000fe40007ffe0ff */
[----:B------:R-:W-:Y:S02]  /*71e0*/  @!P2 FSEL R31, R31, RZ, !P4 ;  /* 0x000000ff1f1fa208 */ /* 0x000fe40006000000 */
[----:B------:R-:W-:-:S02]  /*71f0*/  @!P2 FSEL R24, R24, RZ, !P3 ;  /* 0x000000ff1818a208 */ /* 0x000fc40005800000 */
[----:B------:R-:W-:Y:S02]  /*7200*/  @!P2 FSEL R28, R28, RZ, !P6 ;  /* 0x000000ff1c1ca208 */ /* 0x000fe40007000000 */
[-C--:B------:R-:W-:Y:S02]  /*7210*/  @!P2 ISETP.GE.AND P4, PT, R61, R158.reuse, PT ;  /* 0x0000009e3d00a20c */ /* 0x080fe40003f86270 */
[CC--:B------:R-:W-:Y:S02]  /*7220*/  @!P2 ISETP.GE.AND P3, PT, R63.reuse, R158.reuse, PT ;  /* 0x0000009e3f00a20c */ /* 0x0c0fe40003f66270 */
[----:B------:R-:W-:Y:S02]  /*7230*/  @!P2 ISETP.GE.AND P6, PT, R63, R158, PT ;  /* 0x0000009e3f00a20c */ /* 0x000fe40003fc6270 */
[----:B------:R-:W-:Y:S02]  /*7240*/  @!P2 IADD3 R61, R87, 0x3, RZ ;  /* 0x00000003573da810 */ /* 0x000fe40007ffe0ff */
[----:B------:R-:W-:-:S02]  /*7250*/  @!P2 FSEL R33, R33, RZ, !P5 ;  /* 0x000000ff2121a208 */ /* 0x000fc40006800000 */
[----:B------:R-:W-:Y:S02]  /*7260*/  @!P2 FSEL R30, R30, RZ, !P3 ;  /* 0x000000ff1e1ea208 */ /* 0x000fe40005800000 */
[-C--:B------:R-:W-:Y:S02]  /*7270*/  @!P2 ISETP.GE.AND P5, PT, R61, R158.reuse, PT ;  /* 0x0000009e3d00a20c */ /* 0x080fe40003fa6270 */
[----:B------:R-:W-:Y:S02]  /*7280*/  @!P2 FSEL R34, R34, RZ, !P6 ;  /* 0x000000ff2222a208 */ /* 0x000fe40007000000 */
[CC--:B------:R-:W-:Y:S02]  /*7290*/  @!P2 ISETP.GE.AND P3, PT, R87.reuse, R158.reuse, PT ;  /* 0x0000009e5700a20c */ /* 0x0c0fe40003f66270 */
[C---:B------:R-:W-:Y:S02]  /*72a0*/  @!P2 IADD3 R61, R87.reuse, 0x1, RZ ;  /* 0x00000001573da810 */ /* 0x040fe40007ffe0ff */
[----:B------:R-:W-:-:S02]  /*72b0*/  @!P2 ISETP.GE.AND P6, PT, R87, R158, PT ;  /* 0x0000009e5700a20c */ /* 0x000fc40003fc6270 */
[----:B------:R-:W-:Y:S02]  /*72c0*/  @!P2 FSEL R32, R32, RZ, !P3 ;  /* 0x000000ff2020a208 */ /* 0x000fe40005800000 */
[----:B------:R-:W-:Y:S02]  /*72d0*/  @!P2 FSEL R35, R35, RZ, !P1 ;  /* 0x000000ff2323a208 */ /* 0x000fe40004800000 */
[----:B------:R-:W-:Y:S02]  /*72e0*/  @!P2 FSEL R36, R36, RZ, !P6 ;  /* 0x000000ff2424a208 */ /* 0x000fe40007000000 */
[-C--:B------:R-:W-:Y:S02]  /*72f0*/  @!P2 ISETP.GE.AND P3, PT, R63, R158.reuse, PT ;  /* 0x0000009e3f00a20c */ /* 0x080fe40003f66270 */
        /* <DEDUP_REMOVED lines=9> */
[----:B------:R-:W-:Y:S02]  /*7390*/  @!P2 FSEL R42, R42, RZ, !P6 ;  /* 0x000000ff2a2aa208 */ /* 0x000fe40007000000 */
[-C--:B------:R-:W-:Y:S02]  /*73a0*/  @!P2 ISETP.GE.AND P3, PT, R87, R158.reuse, PT ;  /* 0x0000009e5700a20c */ /* 0x080fe40003f66270 */
[-C--:B------:R-:W-:Y:S02]  /*73b0*/  @!P2 ISETP.GE.AND P5, PT, R113, R158.reuse, PT ;  /* 0x0000009e7100a20c */ /* 0x080fe40003fa6270 */
[----:B------:R-:W-:Y:S02]  /*73c0*/  @!P2 ISETP.GE.AND P6, PT, R87, R158, PT ;  /* 0x0000009e5700a20c */ /* 0x000fe40003fc6270 */
[----:B------:R-:W-:Y:S02]  /*73d0*/  @!P2 FSEL R40, R40, RZ, !P3 ;  /* 0x000000ff2828a208 */ /* 0x000fe40005800000 */
[----:B------:R-:W-:-:S02]  /*73e0*/  @!P2 FSEL R44, R44, RZ, !P6 ;  /* 0x000000ff2c2ca208 */ /* 0x000fc40007000000 */
[----:B------:R-:W-:Y:S02]  /*73f0*/  @!P2 FSEL R45, R45, RZ, !P5 ;  /* 0x000000ff2d2da208 */ /* 0x000fe40006800000 */
[CC--:B------:R-:W-:Y:S02]  /*7400*/  @!P2 ISETP.GE.AND P3, PT, R115.reuse, R158.reuse, PT ;  /* 0x0000009e7300a20c */ /* 0x0c0fe40003f66270 */
[-C--:B------:R-:W-:Y:S02]  /*7410*/  @!P2 ISETP.GE.AND P6, PT, R115, R158.reuse, PT ;  /* 0x0000009e7300a20c */ /* 0x080fe40003fc6270 */
[C---:B------:R-:W-:Y:S02]  /*7420*/  @!P2 ISETP.GE.AND P5, PT, R87.reuse, R158, PT ;  /* 0x0000009e5700a20c */ /* 0x040fe40003fa6270 */
[----:B------:R-:W-:Y:S02]  /*7430*/  @!P2 IADD3 R115, R87, 0x1, RZ ;  /* 0x000000015773a810 */ /* 0x000fe40007ffe0ff */
[----:B------:R-:W-:-:S02]  /*7440*/  @!P2 FSEL R48, R48, RZ, !P5 ;  /* 0x000000ff3030a208 */ /* 0x000fc40006800000 */
[-C--:B------:R-:W-:Y:S02]  /*7450*/  @!P2 ISETP.GE.AND P5, PT, R115, R158.reuse, PT ;  /* 0x0000009e7300a20c */ /* 0x080fe40003fa6270 */
[C---:B------:R-:W-:Y:S02]  /*7460*/  @!P2 IADD3 R115, R87.reuse, 0x2, RZ ;  /* 0x000000025773a810 */ /* 0x040fe40007ffe0ff */
[----:B------:R-:W-:Y:S02]  /*7470*/  @!P2 IADD3 R113, R87, 0x3, RZ ;  /* 0x000000035771a810 */ /* 0x000fe40007ffe0ff */
[----:B------:R-:W-:Y:S02]  /*7480*/  @!P2 FSEL R50, R50, RZ, !P6 ;  /* 0x000000ff3232a208 */ /* 0x000fe40007000000 */
[----:B------:R-:W-:Y:S02]  /*7490*/  @!P2 FSEL R41, R41, RZ, !P1 ;  /* 0x000000ff2929a208 */ /* 0x000fe40004800000 */
[-C--:B------:R-:W-:Y:S01]  /*74a0*/  @!P2 ISETP.GE.AND P6, PT, R115, R158.reuse, PT ;  /* 0x0000009e7300a20c */ /* 0x080fe20003fc6270 */
[----:B0-----:R-:W-:Y:S01]  /*74b0*/  FMUL.FTZ R9, R61, R9 ;  /* 0x000000093d097220 */ /* 0x001fe20000410000 */
[----:B------:R-:W-:-:S02]  /*74c0*/  @!P2 ISETP.GE.AND P1, PT, R113, R158, PT ;  /* 0x0000009e7100a20c */ /* 0x000fc40003f26270 */
[C---:B------:R-:W-:Y:S02]  /*74d0*/  @!P2 IADD3 R115, R87.reuse, 0x1, RZ ;  /* 0x000000015773a810 */ /* 0x040fe40007ffe0ff */
[----:B------:R-:W-:Y:S02]  /*74e0*/  @!P2 IADD3 R113, R87, 0x1, RZ ;  /* 0x000000015771a810 */ /* 0x000fe40007ffe0ff */
[----:B------:R-:W-:Y:S01]  /*74f0*/  @!P2 FSEL R53, R53, RZ, !P5 ;  /* 0x000000ff3535a208 */ /* 0x000fe20006800000 */
[----:B------:R-:W-:Y:S01]  /*7500*/  FFMA.FTZ R9, R60, R8, R9 ;  /* 0x000000083c097223 */ /* 0x000fe20000010009 */
[----:B------:R-:W-:Y:S02]  /*7510*/  @!P2 FSEL R43, R43, RZ, !P4 ;  /* 0x000000ff2b2ba208 */ /* 0x000fe40006000000 */
[-C--:B------:R-:W-:Y:S02]  /*7520*/  @!P2 ISETP.GE.AND P5, PT, R115, R158.reuse, PT ;  /* 0x0000009e7300a20c */ /* 0x080fe40003fa6270 */
[----:B------:R-:W-:Y:S01]  /*7530*/  @!P2 ISETP.GE.AND P4, PT, R113, R158, PT ;  /* 0x0000009e7100a20c */ /* 0x000fe20003f86270 */
[----:B------:R-:W-:Y:S01]  /*7540*/  FFMA.FTZ R10, R62, R10, R9 ;  /* 0x0000000a3e0a7223 */ /* 0x000fe20000010009 */
[----:B------:R-:W-:-:S02]  /*7550*/  @!P2 FSEL R57, R57, RZ, !P5 ;  /* 0x000000ff3939a208 */ /* 0x000fc40006800000 */
[----:B------:R-:W-:Y:S02]  /*7560*/  @!P2 FSEL R49, R49, RZ, !P4 ;  /* 0x000000ff3131a208 */ /* 0x000fe40006000000 */
[CC--:B------:R-:W-:Y:S02]  /*7570*/  @!P2 ISETP.GE.AND P5, PT, R87.reuse, R158.reuse, PT ;  /* 0x0000009e5700a20c */ /* 0x0c0fe40003fa6270 */
[CC--:B------:R-:W-:Y:S02]  /*7580*/  @!P2 ISETP.GE.AND P4, PT, R87.reuse, R158.reuse, PT ;  /* 0x0000009e5700a20c */ /* 0x0c0fe40003f86270 */
[----:B------:R-:W-:Y:S02]  /*7590*/  @!P2 IADD3 R9, R87, 0x2, RZ ;  /* 0x000000025709a810 */ /* 0x000fe40007ffe0ff */
[----:B------:R-:W-:Y:S01]  /*75a0*/  @!P2 FSEL R56, R56, RZ, !P5 ;  /* 0x000000ff3838a208 */ /* 0x000fe20006800000 */
[----:B------:R-:W-:Y:S01]  /*75b0*/  FMUL.FTZ R5, R61, R5 ;  /* 0x000000053d057220 */ /* 0x000fe20000410000 */
[----:B------:R-:W-:Y:S01]  /*75c0*/  @!P2 IADD3 R113, R87, 0x3, RZ ;  /* 0x000000035771a810 */ /* 0x000fe20007ffe0ff */
[C---:B------:R-:W-:Y:S01]  /*75d0*/  FMUL.FTZ R13, R61.reuse, R13 ;  /* 0x0000000d3d0d7220 */ /* 0x040fe20000410000 */
[----:B------:R-:W-:Y:S01]  /*75e0*/  @!P2 FSEL R52, R52, RZ, !P4 ;  /* 0x000000ff3434a208 */ /* 0x000fe20006000000 */
[----:B------:R-:W-:Y:S01]  /*75f0*/  FMUL.FTZ R17, R61, R17 ;  /* 0x000000113d117220 */ /* 0x000fe20000410000 */
[----:B------:R-:W-:Y:S01]  /*7600*/  @!P2 ISETP.GE.AND P5, PT, R9, R158, PT ;  /* 0x0000009e0900a20c */ /* 0x000fe20003fa6270 */
        /* <DEDUP_REMOVED lines=10> */
[----:B------:R-:W-:Y:S02]  /*76b0*/  @!P2 FSEL R46, R46, RZ, !P3 ;  /* 0x000000ff2e2ea208 */ /* 0x000fe40005800000 */
[----:B------:R-:W-:Y:S01]  /*76c0*/  @!P2 FSEL R54, R54, RZ, !P6 ;  /* 0x000000ff3636a208 */ /* 0x000fe20007000000 */
[C---:B------:R-:W-:Y:S01]  /*76d0*/  FFMA.FTZ R5, R60.reuse, R4, R5 ;  /* 0x000000043c057223 */ /* 0x040fe20000010005 */
[C---:B------:R-:W-:Y:S01]  /*76e0*/  @!P2 ISETP.GE.AND P3, PT, R113.reuse, R158, PT ;  /* 0x0000009e7100a20c */ /* 0x040fe20003f66270 */
        /* <DEDUP_REMOVED lines=60> */
.L_x_23099:
[----:B------:R-:W-:Y:S05]  /*7ab0*/  BSYNC B1 ;  /* 0x0000000000017941 */ /* 0x000fea0003800000 */
.L_x_23098:
[----:B------:R-:W-:Y:S02]  /*7ac0*/  IADD3 R66, P1, R66, 0x10, RZ ;  /* 0x0000001042427810 */ /* 0x000fe40007f3e0ff */
[----:B------:R-:W-:Y:S02]  /*7ad0*/  IADD3 R86, R86, 0x40, RZ ;  /* 0x0000004056567810 */ /* 0x000fe40007ffe0ff */
[----:B------:R-:W-:Y:S01]  /*7ae0*/  IADD3 R87, R87, 0x40, RZ ;  /* 0x0000004057577810 */ /* 0x000fe20007ffe0ff */
[----:B------:R-:W-:Y:S01]  /*7af0*/  IMAD.X R67, RZ, RZ, R67, P1 ;  /* 0x000000ffff437224 */ /* 0x000fe200008e0643 */
[----:B------:R-:W-:Y:S01]  /*7b00*/  IADD3 R88, R88, 0x100, RZ ;  /* 0x0000010058587810 */ /* 0x000fe20007ffe0ff */
[----:B------:R-:W-:Y:S01]  /*7b10*/  @P0 CALL.REL.NOINC `(.L_x_23097) ;  /* 0x0000001000000944 */ /* 0x000fe20003c00000 */
[----:B------:R-:W-:Y:S05]  /*7b20*/  BRA `(.L_x_23100) ;  /* 0xffffead000007947 */ /* 0x000fea000383ffff */
.L_x_23097:
[----:B------:R-:W-:Y:S05]  /*7b30*/  BSYNC B0 ;  /* 0x0000000000007941 */ /* 0x000fea0003800000 */
.L_x_23095:
        /* <DEDUP_REMOVED lines=25> */
[----:B-1----:R-:W-:Y:S01]  /*7cd0*/  FADD.FTZ R80, R5, R80 ;  /* 0x0000005005507221 */ /* 0x002fe20000010000 */
[----:B------:R-:W-:Y:S02]  /*7ce0*/  ISETP.NE.OR P4, PT, R18, 0x20, P2 ;  /* 0x000000201200780c */ /* 0x000fe40001785670 */
[----:B------:R-:W1:Y:S01]  /*7cf0*/  SHFL.BFLY PT, R12, R71, 0x2, 0x1f ;  /* 0x0c401f00470c7f89 */ /* 0x000e6200000e0000 */
[----:B------:R-:W-:Y:S01]  /*7d00*/  FADD.FTZ R4, R4, R79 ;  /* 0x0000004f04047221 */ /* 0x000fe20000010000 */
[C---:B------:R-:W-:Y:S02]  /*7d10*/  ISETP.GT.OR P0, PT, R74.reuse, 0x3f, P2 ;  /* 0x0000003f4a00780c */ /* 0x040fe40001704670 */
[----:B------:R-:W1:Y:S01]  /*7d20*/  SHFL.BFLY PT, R13, R70, 0x2, 0x1f ;  /* 0x0c401f00460d7f89 */ /* 0x000e6200000e0000 */
[----:B------:R-:W-:Y:S01]  /*7d30*/  FADD.FTZ R78, R7, R78 ;  /* 0x0000004e074e7221 */ /* 0x000fe20000010000 */
[----:B------:R-:W-:-:S02]  /*7d40*/  ISETP.GT.OR P1, PT, R74, 0x1f, P2 ;  /* 0x0000001f4a00780c */ /* 0x000fc40001724670 */
[----:B------:R-:W1:Y:S01]  /*7d50*/  SHFL.BFLY PT, R14, R69, 0x2, 0x1f ;  /* 0x0c401f00450e7f89 */ /* 0x000e6200000e0000 */
[----:B--2---:R-:W-:-:S03]  /*7d60*/  FADD.FTZ R6, R6, R77 ;  /* 0x0000004d06067221 */ /* 0x004fc60000010000 */
[----:B------:R-:W2:Y:S01]  /*7d70*/  SHFL.BFLY PT, R23, R72, 0x1, 0x1f ;  /* 0x0c201f0048177f89 */ /* 0x000ea200000e0000 */
[----:B---3--:R-:W-:Y:S02]  /*7d80*/  FADD.FTZ R76, R9, R76 ;  /* 0x0000004c094c7221 */ /* 0x008fe40000010000 */
[----:B0-----:R-:W-:Y:S01]  /*7d90*/  FADD.FTZ R8, R8, R75 ;  /* 0x0000004b08087221 */ /* 0x001fe20000010000 */
        /* <DEDUP_REMOVED lines=11> */
[----:B------:R-:W-:-:S03]  /*7e50*/  SHF.R.S32.HI R23, RZ, 0x2, R22 ;  /* 0x00000002ff177819 */ /* 0x000fc60000011416 */
[----:B------:R-:W2:Y:S01]  /*7e60*/  SHFL.BFLY PT, R15, R6, 0x1, 0x1f ;  /* 0x0c201f00060f7f89 */ /* 0x000ea200000e0000 */
[----:B0-----:R-:W-:Y:S02]  /*7e70*/  FADD.FTZ R31, R0, R3 ;  /* 0x00000003001f7221 */ /* 0x001fe40000010000 */
[----:B------:R-:W-:Y:S01]  /*7e80*/  IMAD R154, R154, 0x70, R23 ;  /* 0x000000709a9a7824 */ /* 0x000fe200078e0217 */
[----:B------:R-:W0:Y:S01]  /*7e90*/  SHFL.BFLY PT, R17, R76, 0x1, 0x1f ;  /* 0x0c201f004c117f89 */ /* 0x000e2200000e0000 */
        /* <DEDUP_REMOVED lines=11> */
[----:B------:R-:W-:Y:S01]  /*7f50*/  BAR.SYNC.DEFER_BLOCKING 0x0 ;  /* 0x0000000000007b1d */ /* 0x000fe20000010000 */
[----:B0-----:R-:W-:Y:S02]  /*7f60*/  FADD.FTZ R45, R76, R17 ;  /* 0x000000114c2d7221 */ /* 0x001fe40000010000 */
[----:B---3--:R-:W-:Y:S02]  /*7f70*/  FADD.FTZ R47, R8, R19 ;  /* 0x00000013082f7221 */ /* 0x008fe40000010000 */
[----:B-1----:R-:W-:Y:S02]  /*7f80*/  FADD.FTZ R49, R10, R21 ;  /* 0x000000150a317221 */ /* 0x002fe40000010000 */
[----:B----4-:R-:W-:Y:S02]  /*7f90*/  FADD.FTZ R53, R12, R25 ;  /* 0x000000190c357221 */ /* 0x010fe40000010000 */
        /* <DEDUP_REMOVED lines=17> */
.L_x_23102:
[----:B------:R-:W-:Y:S05]  /*80b0*/  BSYNC B0 ;  /* 0x0000000000007941 */ /* 0x000fea0003800000 */
.L_x_23101:
        /* <DEDUP_REMOVED lines=31> */
.L_x_23104:
[----:B------:R-:W-:Y:S05]  /*82b0*/  BSYNC B0 ;  /* 0x0000000000007941 */ /* 0x000fea0003800000 */
.L_x_23103:
        /* <DEDUP_REMOVED lines=17> */
.L_x_23106:
[----:B------:R-:W-:Y:S05]  /*83d0*/  BSYNC B0 ;  /* 0x0000000000007941 */ /* 0x000fea0003800000 */
.L_x_23105:
        /* <DEDUP_REMOVED lines=32> */
.L_x_23108:
[----:B------:R-:W-:Y:S05]  /*85e0*/  BSYNC B0 ;  /* 0x0000000000007941 */ /* 0x000fea0003800000 */
.L_x_23107:
        /* <DEDUP_REMOVED lines=102> */
.L_x_23062:
[----:B------:R-:W-:Y:S01]  /*8c50*/  IMAD.MOV.U32 R42, RZ, RZ, R51 ;  /* 0x000000ffff2a7224 */ /* 0x000fe200078e0033 */
[----:B------:R-:W-:Y:S01]  /*8c60*/  MOV R40, 0x8cb0 ;  /* 0x00008cb000287802 */ /* 0x000fe20000000f00 */
[----:B------:R-:W-:-:S02]  /*8c70*/  IMAD.MOV.U32 R43, RZ, RZ, 0x1 ;  /* 0x00000001ff2b7424 */ /* 0x000fc400078e00ff */
[----:B------:R-:W-:Y:S02]  /*8c80*/  IMAD.MOV.U32 R44, RZ, RZ, 0x1f ;  /* 0x0000001fff2c7424 */ /* 0x000fe400078e00ff */
[----:B------:R-:W-:Y:S02]  /*8c90*/  IMAD.MOV.U32 R45, RZ, RZ, -0x1 ;  /* 0xffffffffff2d7424 */ /* 0x000fe400078e00ff */
[----:B------:R-:W-:Y:S05]  /*8ca0*/  CALL.REL.NOINC `($__internal_409_$__cuda_sm70_shflsync_bfly_p) ;  /* 0x0000028000007944 */ /* 0x000fea0003c00000 */
[----:B-1----:R-:W-:Y:S01]  /*8cb0*/  IMAD.MOV.U32 R40, RZ, RZ, R42 ;  /* 0x000000ffff287224 */ /* 0x002fe200078e002a */
[----:B0-----:R-:W-:Y:S05]  /*8cc0*/  BRA `(.L_x_23109) ;  /* 0xffffa4a000007947 */ /* 0x001fea000383ffff */
.L_x_23068:
[----:B------:R-:W-:Y:S01]  /*8cd0*/  IMAD.MOV.U32 R42, RZ, RZ, R51 ;  /* 0x000000ffff2a7224 */ /* 0x000fe200078e0033 */
[----:B------:R-:W-:Y:S01]  /*8ce0*/  MOV R40, 0x8d30 ;  /* 0x00008d3000287802 */ /* 0x000fe20000000f00 */
[----:B------:R-:W-:Y:S02]  /*8cf0*/  IMAD.MOV.U32 R43, RZ, RZ, 0x1 ;  /* 0x00000001ff2b7424 */ /* 0x000fe400078e00ff */
[----:B------:R-:W-:Y:S02]  /*8d00*/  IMAD.MOV.U32 R44, RZ, RZ, 0x1f ;  /* 0x0000001fff2c7424 */ /* 0x000fe400078e00ff */
[----:B------:R-:W-:Y:S02]  /*8d10*/  IMAD.MOV.U32 R45, RZ, RZ, -0x1 ;  /* 0xffffffffff2d7424 */ /* 0x000fe400078e00ff */
[----:B------:R-:W-:Y:S05]  /*8d20*/  CALL.REL.NOINC `($__internal_409_$__cuda_sm70_shflsync_bfly_p) ;  /* 0x0000020000007944 */ /* 0x000fea0003c00000 */
[----:B-1----:R-:W-:Y:S01]  /*8d30*/  IMAD.MOV.U32 R40, RZ, RZ, R42 ;  /* 0x000000ffff287224 */ /* 0x002fe200078e002a */
[----:B0-----:R-:W-:Y:S05]  /*8d40*/  BRA `(.L_x_23110) ;  /* 0xffffb72000007947 */ /* 0x001fea000383ffff */
.L_x_23071:
[----:B------:R-:W-:Y:S01]  /*8d50*/  IMAD.MOV.U32 R42, RZ, RZ, R149 ;  /* 0x000000ffff2a7224 */ /* 0x000fe200078e0095 */
[----:B------:R-:W-:Y:S01]  /*8d60*/  MOV R40, 0x8db0 ;  /* 0x00008db000287802 */ /* 0x000fe20000000f00 */
[----:B------:R-:W-:-:S02]  /*8d70*/  IMAD.MOV.U32 R43, RZ, RZ, 0x10 ;  /* 0x00000010ff2b7424 */ /* 0x000fc400078e00ff */
[----:B------:R-:W-:Y:S02]  /*8d80*/  IMAD.MOV.U32 R44, RZ, RZ, 0x1f ;  /* 0x0000001fff2c7424 */ /* 0x000fe400078e00ff */
[----:B------:R-:W-:Y:S02]  /*8d90*/  IMAD.MOV.U32 R45, RZ, RZ, -0x1 ;  /* 0xffffffffff2d7424 */ /* 0x000fe400078e00ff */
[----:B-----5:R-:W-:Y:S05]  /*8da0*/  CALL.REL.NOINC `($__internal_409_$__cuda_sm70_shflsync_bfly_p) ;  /* 0x0000018000007944 */ /* 0x020fea0003c00000 */
[----:B-1----:R-:W-:Y:S01]  /*8db0*/  IMAD.MOV.U32 R0, RZ, RZ, R42 ;  /* 0x000000ffff007224 */ /* 0x002fe200078e002a */
[----:B0-----:R-:W-:Y:S05]  /*8dc0*/  BRA `(.L_x_23111) ;  /* 0xffffb84000007947 */ /* 0x001fea000383ffff */
.L_x_23072:
[----:B------:R-:W-:Y:S01]  /*8dd0*/  IMAD.MOV.U32 R42, RZ, RZ, R149 ;  /* 0x000000ffff2a7224 */ /* 0x000fe200078e0095 */
[----:B------:R-:W-:Y:S01]  /*8de0*/  MOV R40, 0x8e30 ;  /* 0x00008e3000287802 */ /* 0x000fe20000000f00 */
[----:B------:R-:W-:Y:S02]  /*8df0*/  IMAD.MOV.U32 R43, RZ, RZ, 0x8 ;  /* 0x00000008ff2b7424 */ /* 0x000fe400078e00ff */
[----:B------:R-:W-:Y:S02]  /*8e00*/  IMAD.MOV.U32 R44, RZ, RZ, 0x1f ;  /* 0x0000001fff2c7424 */ /* 0x000fe400078e00ff */
[----:B------:R-:W-:Y:S02]  /*8e10*/  IMAD.MOV.U32 R45, RZ, RZ, -0x1 ;  /* 0xffffffffff2d7424 */ /* 0x000fe400078e00ff */
[----:B-----5:R-:W-:Y:S05]  /*8e20*/  CALL.REL.NOINC `($__internal_409_$__cuda_sm70_shflsync_bfly_p) ;  /* 0x0000010000007944 */ /* 0x020fea0003c00000 */
[----:B-1----:R-:W-:Y:S01]  /*8e30*/  FMNMX.FTZ R5, R149, R42, !PT ;  /* 0x0000002a95057209 */ /* 0x002fe20007810000 */
[----:B0-----:R-:W-:Y:S01]  /*8e40*/  IMAD.MOV.U32 R43, RZ, RZ, 0x4 ;  /* 0x00000004ff2b7424 */ /* 0x001fe200078e00ff */
[----:B------:R-:W-:Y:S01]  /*8e50*/  MOV R40, 0x8ea0 ;  /* 0x00008ea000287802 */ /* 0x000fe20000000f00 */
[----:B------:R-:W-:-:S02]  /*8e60*/  IMAD.MOV.U32 R44, RZ, RZ, 0x1f ;  /* 0x0000001fff2c7424 */ /* 0x000fc400078e00ff */
[----:B------:R-:W-:Y:S02]  /*8e70*/  IMAD.MOV.U32 R45, RZ, RZ, -0x1 ;  /* 0xffffffffff2d7424 */ /* 0x000fe400078e00ff */
[----:B------:R-:W-:Y:S02]  /*8e80*/  IMAD.MOV.U32 R42, RZ, RZ, R5 ;  /* 0x000000ffff2a7224 */ /* 0x000fe400078e0005 */
[----:B------:R-:W-:Y:S05]  /*8e90*/  CALL.REL.NOINC `($__internal_409_$__cuda_sm70_shflsync_bfly_p) ;  /* 0x0000009000007944 */ /* 0x000fea0003c00000 */
[----:B-1----:R-:W-:Y:S01]  /*8ea0*/  FMNMX.FTZ R5, R5, R42, !PT ;  /* 0x0000002a05057209 */ /* 0x002fe20007810000 */
[----:B0-----:R-:W-:Y:S01]  /*8eb0*/  IMAD.MOV.U32 R43, RZ, RZ, 0x2 ;  /* 0x00000002ff2b7424 */ /* 0x001fe200078e00ff */
[----:B------:R-:W-:Y:S01]  /*8ec0*/  MOV R40, 0x8f10 ;  /* 0x00008f1000287802 */ /* 0x000fe20000000f00 */
[----:B------:R-:W-:Y:S02]  /*8ed0*/  IMAD.MOV.U32 R44, RZ, RZ, 0x1f ;  /* 0x0000001fff2c7424 */ /* 0x000fe400078e00ff */
[----:B------:R-:W-:Y:S02]  /*8ee0*/  IMAD.MOV.U32 R45, RZ, RZ, -0x1 ;  /* 0xffffffffff2d7424 */ /* 0x000fe400078e00ff */
[----:B------:R-:W-:Y:S02]  /*8ef0*/  IMAD.MOV.U32 R42, RZ, RZ, R5 ;  /* 0x000000ffff2a7224 */ /* 0x000fe400078e0005 */
[----:B------:R-:W-:Y:S05]  /*8f00*/  CALL.REL.NOINC `($__internal_409_$__cuda_sm70_shflsync_bfly_p) ;  /* 0x0000002000007944 */ /* 0x000fea0003c00000 */
[----:B-1----:R-:W-:Y:S01]  /*8f10*/  IMAD.MOV.U32 R6, RZ, RZ, R42 ;  /* 0x000000ffff067224 */ /* 0x002fe200078e002a */
[----:B0-----:R-:W-:Y:S05]  /*8f20*/  BRA `(.L_x_23112) ;  /* 0xffffb75000007947 */ /* 0x001fea000383ffff */
        .weak           $__internal_409_$__cuda_sm70_shflsync_bfly_p
        .type           $__internal_409_$__cuda_sm70_shflsync_bfly_p,@function
        .size           $__internal_409_$__cuda_sm70_shflsync_bfly_p,(.L_x_25070 - $__internal_409_$__cuda_sm70_shflsync_bfly_p)
$__internal_409_$__cuda_sm70_shflsync_bfly_p:
[----:B------:R-:W-:Y:S01]  /*8f30*/  IMAD.MOV.U32 R41, RZ, RZ, 0x0 ;  /* 0x00000000ff297424 */ /* 0x000fe200078e00ff */
[----:B------:R-:W-:Y:S04]  /*8f40*/  WARPSYNC R45 ;  /* 0x0000002d00007348 */ /* 0x000fe80003800000 */
[----:B------:R0:W1:Y:S01]  /*8f50*/  SHFL.BFLY PT, R42, R42, R43, R44 ;  /* 0x0c00002b2a2a7389 */ /* 0x00006200000e002c */
[----:B------:R-:W-:Y:S05]  /*8f60*/  RET.REL.NODEC R40 `(_ZN4vllm25paged_attention_v2_kernelIffLi112ELi16ELi128ELNS_18Fp8KVCacheDataTypeE0ELb1ELi512EEEvPfS2_PT_PKS3_PKT0_S9_ifPKiSB_iPKfiiiSD_SD_iiiii) ;  /* 0xffff709028007950 */ /* 0x000fea0003c3ffff */
.L_x_23113:
        /* <DEDUP_REMOVED lines=9> */
.L_x_25070:


//--------------------- .text._ZN4vllm25paged_attention_v2_kernelIffLi96ELi16ELi128ELNS_18Fp8KVCacheDataTypeE0ELb1ELi512EEEvPfS2_PT_PKS3_PKT0_S9_ifPKiSB_iPKfiiiSD_SD_iiiii --------------------------
	.section	.text._ZN4vllm25paged_attention_v2_kernelIffLi96ELi16ELi128ELNS_18Fp8KVCacheDataTypeE0ELb1ELi512EEEvPfS2_PT_PKS3_PKT0_S9_ifPKiSB_iPKfiiiSD_SD_iiiii,"ax",@progbits
	.sectioninfo	@"SHI_REGISTERS=168"
	.align	128
        .global         _ZN4vllm25paged_attention_v2_kernelIffLi96ELi16ELi128ELNS_18Fp8KVCacheDataTypeE0ELb1ELi512EEEvPfS2_PT_PKS3_PKT0_S9_ifPKiSB_iPKfiiiSD_SD_iiiii
        .type           _ZN4vllm25paged_attention_v2_kernelIffLi96ELi16ELi128ELNS_18Fp8KVCacheDataTypeE0ELb1ELi512EEEvPfS2_PT_PKS3_PKT0_S9_ifPKiSB_iPKfiiiSD_SD_iiiii,@function
        .size           _ZN4vllm25paged_attention_v2_kernelIffLi96ELi16ELi128ELNS_18Fp8KVCacheDataTypeE0ELb1ELi512EEEvPfS2_PT_PKS3_PKT0_S9_ifPKiSB_iPKfiiiSD_SD_iiiii,(.L_x_25071 - _ZN4vllm25paged_attention_v2_kernelIffLi96ELi16ELi128ELNS_18Fp8KVCacheDataTypeE0ELb1ELi512EEEvPfS2_PT_PKS3_PKT0_S9_ifPKiSB_iPKfiiiSD_SD_iiiii)
        .other          _ZN4vllm25paged_attention_v2_kernelIffLi96ELi16ELi128ELNS_18Fp8KVCacheDataTypeE0ELb1ELi512EEEvPfS2_PT_PKS3_PKT0_S9_ifPKiSB_iPKfiiiSD_SD_iiiii,@"STO_CUDA_ENTRY STV_DEFAULT"
_ZN4vllm25paged_attention_v2_kernelIffLi96ELi16ELi128ELNS_18Fp8KVCacheDataTypeE0ELb1ELi512EEEvPfS2_PT_PKS3_PKT0_S9_ifPKiSB_iPKfiiiSD_SD_iiiii:
.text._ZN4vllm25paged_attention_v2_kernelIffLi96ELi16ELi128ELNS_18Fp8KVCacheDataTypeE0ELb1ELi512EEEvPfS2_PT_PKS3_PKT0_S9_ifPKiSB_iPKfiiiSD_SD_iiiii:
        /* <DEDUP_REMOVED lines=72> */
[----:B------:R-:W-:Y:S01]  /*0480*/  SHF.R.S32.HI R3, RZ, 0x1f, R0 ;  /* 0x0000001fff037819 */ /* 0x000fe20000011400 */
[----:B------:R-:W-:Y:S01]  /*0490*/  IMAD.MOV.U32 R2, RZ, RZ, R4 ;  /* 0x000000ffff027224 */ /* 0x000fe200078e0004 */
[----:B------:R-:W-:Y:S01]  /*04a0*/  ISETP.GT.AND P0, PT, R0, 0x2f, PT ;  /* 0x0000002f0000780c */ /* 0x000fe20003f04270 */
[----:B------:R-:W-:Y:S01]  /*04b0*/  IMAD R4, R155, -0x20, R160 ;  /* 0xffffffe09b047824 */ /* 0x000fe200078e02a0 */
[----:B------:R-:W-:Y:S01]  /*04c0*/  LEA.HI R158, R3, R0, RZ, 0x5 ;  /* 0x00000000039e7211 */ /* 0x000fe200078f28ff */
[----:B------:R-:W-:Y:S01]  /*04d0*/  @!P2 IMAD.MOV R2, RZ, RZ, -R2 ;  /* 0x000000ffff02a224 */ /* 0x000fe200078e0a02 */
[----:B------:R-:W-:Y:S01]  /*04e0*/  @!P1 LOP3.LUT R2, RZ, R9, RZ, 0x33, !PT ;  /* 0x00000009ff029212 */ /* 0x000fe200078e33ff */
        /* <DEDUP_REMOVED lines=33> */
.L_x_23118:
        /* <DEDUP_REMOVED lines=11> */
.L_x_23117:
[----:B------:R-:W-:Y:S05]  /*07b0*/  BSYNC B1 ;  /* 0x0000000000017941 */ /* 0x000fea0003800000 */
.L_x_23116:
        /* <DEDUP_REMOVED lines=10> */
.L_x_23119:
        /* <DEDUP_REMOVED lines=17> */
.L_x_23115:
[----:B------:R-:W-:Y:S05]  /*0970*/  BSYNC B0 ;  /* 0x0000000000007941 */ /* 0x000fea0003800000 */
.L_x_23114:
        /* <DEDUP_REMOVED lines=36> */
[----:B------:R-:W-:-:S03]  /*0bc0*/  ISETP.GE.AND P0, PT, R155, R160, PT ;  /* 0x000000a09b00720c */ /* 0x000fc60003f06270 */
[----:B------:R-:W-:Y:S01]  /*0bd0*/  IMAD.MOV.U32 R3, RZ, RZ, R5 ;  /* 0x000000ffff037224 */ /* 0x000fe200078e0005 */
[----:B------:R-:W-:-:S03]  /*0be0*/  IADD3 R5, R6, 0x1, RZ ;  /* 0x0000000106057810 */ /* 0x000fc60007ffe0ff */
[----:B------:R-:W-:Y:S01]  /*0bf0*/  @!P2 IMAD.MOV R3, RZ, RZ, -R3 ;  /* 0x000000ffff03a224 */ /* 0x000fe200078e0a03 */
[----:B------:R-:W-:-:S05]  /*0c00*/  @!P1 LOP3.LUT R3, RZ, c[0x0][0x1e4], RZ, 0x33, !PT ;  /* 0x00007900ff039a12 */ /* 0x000fca00078e33ff */
[----:B------:R-:W-:Y:S05]  /*0c10*/  @P0 BRA `(.L_x_23121) ;  /* 0x0000336000000947 */ /* 0x000fea0003800000 */
[----:B------:R-:W-:Y:S01]  /*0c20*/  SHF.R.S32.HI R6, RZ, 0x1f, R9 ;  /* 0x0000001fff067819 */ /* 0x000fe20000011409 */
[C---:B------:R-:W-:Y:S01]  /*0c30*/  IMAD.SHL.U32 R150, R156.reuse, 0x2, RZ ;  /* 0x000000029c967824 */ /* 0x040fe200078e00ff */
[C---:B------:R-:W-:Y:S01]  /*0c40*/  IADD3 R10, R156.reuse, 0x8, RZ ;  /* 0x000000089c0a7810 */ /* 0x040fe20007ffe0ff */
[----:B------:R-:W-:Y:S01]  /*0c50*/  IMAD R74, R156, 0xc0, RZ ;  /* 0x000000c09c4a7824 */ /* 0x000fe200078e02ff */
        /* <DEDUP_REMOVED lines=20> */
[----:B------:R-:W-:-:S02]  /*0da0*/  LEA.HI R14, R14, R145, RZ, 0x2 ;  /* 0x000000910e0e7211 */ /* 0x000fc400078f10ff */
[----:B------:R-:W-:Y:S02]  /*0db0*/  LEA.HI R12, R12, R147, RZ, 0x2 ;  /* 0x000000930c0c7211 */ /* 0x000fe400078f10ff */
[C---:B------:R-:W-:Y:S02]  /*0dc0*/  IADD3 R13, R156.reuse, 0xc, RZ ;  /* 0x0000000c9c0d7810 */ /* 0x040fe40007ffe0ff */
        /* <DEDUP_REMOVED lines=17> */
[----:B------:R-:W-:Y:S01]  /*0ee0*/  SHF.R.S32.HI R18, RZ, 0x1f, R135 ;  /* 0x0000001fff127819 */ /* 0x000fe20000011487 */
[----:B------:R-:W-:Y:S01]  /*0ef0*/  IMAD.SHL.U32 R141, R12, 0x2, RZ ;  /* 0x000000020c8d7824 */ /* 0x000fe200078e00ff */
[----:B------:R-:W-:-:S02]  /*0f00*/  LOP3.LUT R6, R6, 0xfffffffc, RZ, 0xc0, !PT ;  /* 0xfffffffc06067812 */ /* 0x000fc400078ec0ff */
[----:B------:R-:W-:Y:S02]  /*0f10*/  LEA.HI R14, R14, R139, RZ, 0x2 ;  /* 0x0000008b0e0e7211 */ /* 0x000fe400078f10ff */
[----:B------:R-:W-:Y:S01]  /*0f20*/  LEA.HI R18, R18, R135, RZ, 0x2 ;  /* 0x0000008712127211 */ /* 0x000fe200078f10ff */
[----:B------:R-:W-:Y:S01]  /*0f30*/  IMAD.IADD R149, R149, 0x1, -R6 ;  /* 0x0000000195957824 */ /* 0x000fe200078e0a06 */
[C---:B------:R-:W-:Y:S02]  /*0f40*/  IADD3 R16, R156.reuse, 0x14, RZ ;  /* 0x000000149c107810 */ /* 0x040fe40007ffe0ff */
[----:B------:R-:W-:Y:S02]  /*0f50*/  SHF.R.S32.HI R20, RZ, 0x1f, R129 ;  /* 0x0000001fff147819 */ /* 0x000fe40000011481 */
[----:B------:R-:W-:Y:S01]  /*0f60*/  IADD3 R21, R156, 0x18, RZ ;  /* 0x000000189c157810 */ /* 0x000fe20007ffe0ff */
[----:B------:R-:W-:Y:S01]  /*0f70*/  IMAD.SHL.U32 R131, R16, 0x2, RZ ;  /* 0x0000000210837824 */ /* 0x000fe200078e00ff */
[----:B------:R-:W-:-:S02]  /*0f80*/  LOP3.LUT R14, R14, 0xfffffffc, RZ, 0xc0, !PT ;  /* 0xfffffffc0e0e7812 */ /* 0x000fc400078ec0ff */
[----:B------:R-:W-:Y:S01]  /*0f90*/  LOP3.LUT R18, R18, 0xfffffffc, RZ, 0xc0, !PT ;  /* 0xfffffffc12127812 */ /* 0x000fe200078ec0ff */
[----:B------:R-:W-:Y:S01]  /*0fa0*/  IMAD.SHL.U32 R127, R21, 0x2, RZ ;  /* 0x00000002157f7824 */ /* 0x000fe200078e00ff */
[----:B------:R-:W-:Y:S01]  /*0fb0*/  LEA.HI R20, R20, R129, RZ, 0x2 ;  /* 0x0000008114147211 */ /* 0x000fe200078f10ff */
[----:B------:R-:W-:Y:S01]  /*0fc0*/  IMAD.IADD R139, R139, 0x1, -R14 ;  /* 0x000000018b8b7824 */ /* 0x000fe200078e0a0e */
[----:B------:R-:W-:Y:S01]  /*0fd0*/  SHF.R.S32.HI R6, RZ, 0x1f, R141 ;  /* 0x0000001fff067819 */ /* 0x000fe2000001148d */
[----:B------:R-:W-:Y:S01]  /*0fe0*/  IMAD.IADD R135, R135, 0x1, -R18 ;  /* 0x0000000187877824 */ /* 0x000fe200078e0a12 */
[----:B------:R-:W-:Y:S02]  /*0ff0*/  LOP3.LUT R20, R20, 0xfffffffc, RZ, 0xc0, !PT ;  /* 0xfffffffc14147812 */ /* 0x000fe400078ec0ff */
[----:B------:R-:W-:Y:S02]  /*1000*/  IADD3 R23, R156, 0x1e, RZ ;  /* 0x0000001e9c177810 */ /* 0x000fe40007ffe0ff */
[----:B------:R-:W-:Y:S01]  /*1010*/  LEA.HI R6, R6, R141, RZ, 0x2 ;  /* 0x0000008d06067211 */ /* 0x000fe200078f10ff */
[----:B------:R-:W-:Y:S01]  /*1020*/  IMAD.IADD R129, R129, 0x1, -R20 ;  /* 0x0000000181817824 */ /* 0x000fe200078e0a14 */
[----:B------:R-:W-:Y:S01]  /*1030*/  IADD3 R14, R156, 0x12, RZ ;  /* 0x000000129c0e7810 */ /* 0x000fe20007ffe0ff */
        /* <DEDUP_REMOVED lines=16> */
[----:B------:R-:W-:Y:S02]  /*1140*/  SHF.R.S32.HI R6, RZ, 0x1f, R133 ;  /* 0x0000001fff067819 */ /* 0x000fe40000011485 */
[----:B------:R-:W-:Y:S01]  /*1150*/  LEA.HI R24, R24, R121, RZ, 0x2 ;  /* 0x0000007918187211 */ /* 0x000fe200078f10ff */
[----:B------:R-:W-:Y:S01]  /*1160*/  IMAD.SHL.U32 R119, R25, 0x2, RZ ;  /* 0x0000000219777824 */ /* 0x000fe200078e00ff */
        /* <DEDUP_REMOVED lines=8> */
[----:B------:R-:W-:Y:S01]  /*11f0*/  SHF.R.S32.HI R26, RZ, 0x1f, R119 ;  /* 0x0000001fff1a7819 */ /* 0x000fe20000011477 */
[----:B------:R-:W-:Y:S01]  /*1200*/  IMAD.IADD R133, R133, 0x1, -R6 ;  /* 0x0000000185857824 */ /* 0x000fe200078e0a06 */
[----:B------:R-:W-:-:S02]  /*1210*/  LOP3.LUT R22, R22, 0xfffffffc, RZ, 0xc0, !PT ;  /* 0xfffffffc16167812 */ /* 0x000fc400078ec0ff */
[----:B------:R-:W-:Y:S02]  /*1220*/  LEA.HI R26, R26, R119, RZ, 0x2 ;  /* 0x000000771a1a7211 */ /* 0x000fe400078f10ff */
[----:B------:R-:W-:Y:S01]  /*1230*/  IADD3 R24, R156, 0x24, RZ ;  /* 0x000000249c187810 */ /* 0x000fe20007ffe0ff */
[----:B------:R-:W-:Y:S01]  /*1240*/  IMAD.IADD R123, R123, 0x1, -R22 ;  /* 0x000000017b7b7824 */ /* 0x000fe200078e0a16 */
        /* <DEDUP_REMOVED lines=11> */
[----:B------:R-:W-:Y:S01]  /*1300*/  IADD3 R29, R156, 0x28, RZ ;  /* 0x000000289c1d7810 */ /* 0x000fe20007ffe0ff */
[----:B------:R-:W-:Y:S01]  /*1310*/  IMAD.SHL.U32 R113, R27, 0x2, RZ ;  /* 0x000000021b717824 */ /* 0x000fe200078e00ff */
[----:B------:R-:W-:Y:S02]  /*1320*/  LEA.HI R26, R26, R115, RZ, 0x2 ;  /* 0x000000731a1a7211 */ /* 0x000fe400078f10ff */
[----:B------:R-:W-:Y:S01]  /*1330*/  SHF.R.S32.HI R6, RZ, 0x1f, R117 ;  /* 0x0000001fff067819 */ /* 0x000fe20000011475 */
[----:B------:R-:W-:Y:S01]  /*1340*/  IMAD.SHL.U32 R111, R29, 0x2, RZ ;  /* 0x000000021d6f7824 */ /* 0x000fe200078e00ff */
[----:B------:R-:W-:-:S02]  /*1350*/  LOP3.LUT R26, R26, 0xfffffffc, RZ, 0xc0, !PT ;  /* 0xfffffffc1a1a7812 */ /* 0x000fc400078ec0ff */
[----:B------:R-:W-:Y:S02]  /*1360*/  LEA.HI R6, R6, R117, RZ, 0x2 ;  /* 0x0000007506067211 */ /* 0x000fe400078f10ff */
[----:B------:R-:W-:Y:S01]  /*1370*/  SHF.R.S32.HI R11, RZ, 0x1f, R150 ;  /* 0x0000001fff0b7819 */ /* 0x000fe20000011496 */
[----:B------:R-:W-:Y:S01]  /*1380*/  IMAD.IADD R115, R115, 0x1, -R26 ;  /* 0x0000000173737824 */ /* 0x000fe200078e0a1a */
[----:B------:R-:W-:Y:S02]  /*1390*/  SHF.R.S32.HI R28, RZ, 0x1f, R113 ;  /* 0x0000001fff1c7819 */ /* 0x000fe40000011471 */
[----:B------:R-:W-:Y:S02]  /*13a0*/  SHF.R.S32.HI R30, RZ, 0x1f, R111 ;  /* 0x0000001fff1e7819 */ /* 0x000fe4000001146f */
[----:B------:R-:W-:Y:S02]  /*13b0*/  LOP3.LUT R6, R6, 0xfffffffc, RZ, 0xc0, !PT ;  /* 0xfffffffc06067812 */ /* 0x000fe400078ec0ff */
[----:B------:R-:W-:-:S02]  /*13c0*/  LEA.HI R11, R11, R150, RZ, 0x2 ;  /* 0x000000960b0b7211 */ /* 0x000fc400078f10ff */
[----:B------:R-:W-:Y:S01]  /*13d0*/  LEA.HI R28, R28, R113, RZ, 0x2 ;  /* 0x000000711c1c7211 */ /* 0x000fe200078f10ff */
[----:B------:R-:W-:Y:S01]  /*13e0*/  IMAD.IADD R117, R117, 0x1, -R6 ;  /* 0x0000000175757824 */ /* 0x000fe200078e0a06 */
[----:B------:R-:W-:Y:S01]  /*13f0*/  IADD3 R26, R156, 0x2a, RZ ;  /* 0x0000002a9c1a7810 */ /* 0x000fe20007ffe0ff */
[----:B------:R-:W-:Y:S01]  /*1400*/  IMAD R6, R2, c[0x0][0x1c0], RZ ;  /* 0x0000700002067a24 */ /* 0x000fe200078e02ff */
        /* <DEDUP_REMOVED lines=14> */
[----:B------:R-:W-:-:S02]  /*14f0*/  IADD3 R164, P0, R6, R165, RZ ;  /* 0x000000a506a47210 */ /* 0x000fc40007f1e0ff */
[----:B------:R-:W-:Y:S02]  /*1500*/  SHF.R.S32.HI R30, RZ, 0x1f, R99 ;  /* 0x0000001fff1e7819 */ /* 0x000fe40000011463 */
[----:B------:R-:W-:Y:S02]  /*1510*/  SHF.R.S32.HI R34, RZ, 0x1f, R95 ;  /* 0x0000001fff227819 */ /* 0x000fe4000001145f */
[----:B------:R-:W-:Y:S02]  /*1520*/  LEA.HI R28, R28, R109, RZ, 0x2 ;  /* 0x0000006d1c1c7211 */ /* 0x000fe400078f10ff */
[----:B------:R-:W-:Y:S02]  /*1530*/  LEA.HI.X.SX32 R165, R6, R11, 0x1, P0 ;  /* 0x0000000b06a57211 */ /* 0x000fe400000f0eff */
[----:B-----5:R-:W-:Y:S02]  /*1540*/  FSETP.NEU.FTZ.AND P0, PT, R106, RZ, PT ;  /* 0x000000ff6a00720b */ /* 0x020fe40003f1d000 */
        /* <DEDUP_REMOVED lines=129> */
[----:B------:R-:W-:-:S03]  /*1d60*/  IMAD.MOV.U32 R163, RZ, RZ, R155 ;  /* 0x000000ffffa37224 */ /* 0x000fc600078e009b */
.L_x_23128:
        /* <DEDUP_REMOVED lines=54> */
[----:B------:R-:W-:Y:S01]  /*20d0*/  IADD3 R37, P0, R154, R163, RZ ;  /* 0x000000a39a257210 */ /* 0x000fe20007f1e0ff */
[----:B------:R-:W-:Y:S03]  /*20e0*/  LDS.128 R44, [R74+0x20] ;  /* 0x000020004a2c7984 */ /* 0x000fe60000000c00 */
[----:B------:R-:W-:Y:S02]  /*20f0*/  LEA.HI.X.SX32 R38, R163, R4, 0x1, P0 ;  /* 0x00000004a3267211 */ /* 0x000fe400000f0eff */
[----:B------:R-:W-:-:S04]  /*2100*/  LEA R36, P0, R37, c[0x0][0x198], 0x2 ;  /* 0x0000660025247a11 */ /* 0x000fc800078010ff */
[----:B------:R-:W-:-:S05]  /*2110*/  LEA.HI.X R37, R37, c[0x0][0x19c], R38, 0x2, P0 ;  /* 0x0000670025257a11 */ /* 0x000fca00000f1426 */
[----:B------:R-:W2:Y:S02]  /*2120*/  LDG.E.CONSTANT R36, [R36.64] ;  /* 0x0000000a24247981 */ /* 0x000ea4000c1e9900 */
[----:B--2---:R-:W-:Y:S01]  /*2130*/  SHF.R.S32.HI R38, RZ, 0x1f, R36 ;  /* 0x0000001fff267819 */ /* 0x004fe20000011424 */
[----:B------:R-:W-:-:S04]  /*2140*/  IMAD.WIDE.U32 R78, R36, c[0x0][0x1bc], R164 ;  /* 0x00006f00244e7a25 */ /* 0x000fc800078e00a4 */
[----:B------:R-:W-:Y:S01]  /*2150*/  IMAD R38, R38, c[0x0][0x1bc], RZ ;  /* 0x00006f0026267a24 */ /* 0x000fe200078e02ff */
[----:B------:R-:W-:-:S03]  /*2160*/  IADD3 R39, P4, P5, R149, R78, R148 ;  /* 0x0000004e95277210 */ /* 0x000fc60007d9e094 */
[----:B------:R-:W-:Y:S01]  /*2170*/  IMAD R41, R36, R7, R38 ;  /* 0x0000000724297224 */ /* 0x000fe200078e0226 */
[----:B------:R-:W-:Y:S02]  /*2180*/  LEA R48, P3, R39, c[0x0][0x180], 0x2 ;  /* 0x0000600027307a11 */ /* 0x000fe400078610ff */
[-C--:B------:R-:W-:Y:S01]  /*2190*/  IADD3 R38, P1, P2, R147, R78.reuse, R146 ;  /* 0x0000004e93267210 */ /* 0x080fe20007a3e092 */
[----:B------:R-:W-:Y:S01]  /*21a0*/  IMAD.IADD R86, R79, 0x1, R41 ;  /* 0x000000014f567824 */ /* 0x000fe200078e0229 */
[----:B------:R-:W-:-:S04]  /*21b0*/  IADD3 R41, P0, R150, R78, RZ ;  /* 0x0000004e96297210 */ /* 0x000fc80007f1e0ff */
[-C--:B------:R-:W-:Y:S01]  /*21c0*/  IADD3.X R40, R33, R86.reuse, R8, P4, P5 ;  /* 0x0000005621287210 */ /* 0x080fe200027ea408 */
[----:B------:R-:W-:Y:S01]  /*21d0*/  IMAD.X R36, R31, 0x1, R86, P0 ;  /* 0x000000011f247824 */ /* 0x000fe200000e0656 */
[----:B------:R-:W-:Y:S02]  /*21e0*/  LEA R50, P4, R41, c[0x0][0x180], 0x2 ;  /* 0x0000600029327a11 */ /* 0x000fe400078810ff */
[----:B------:R-:W-:Y:S02]  /*21f0*/  LEA.HI.X R49, R39, c[0x0][0x184], R40, 0x2, P3 ;  /* 0x0000610027317a11 */ /* 0x000fe400018f1428 */
[----:B------:R-:W-:Y:S02]  /*2200*/  LEA R52, P5, R38, c[0x0][0x180], 0x2 ;  /* 0x0000600026347a11 */ /* 0x000fe400078a10ff */
[----:B------:R-:W-:Y:S02]  /*2210*/  IADD3.X R39, R32, R86, R9, P1, P2 ;  /* 0x0000005620277210 */ /* 0x000fe40000fe4409 */
[----:B------:R-:W-:Y:S01]  /*2220*/  LEA.HI.X R51, R41, c[0x0][0x184], R36, 0x2, P4 ;  /* 0x0000610029337a11 */ /* 0x000fe200020f1424 */
[----:B------:R-:W2:Y:S01]  /*2230*/  LDG.E.64.CONSTANT R48, [R48.64] ;  /* 0x0000000a30307981 */ /* 0x000ea2000c1e9b00 */
[----:B------:R-:W-:-:S02]  /*2240*/  IADD3 R37, P0, P1, R145, R78, R144 ;  /* 0x0000004e91257210 */ /* 0x000fc4000791e090 */
[----:B------:R-:W-:Y:S01]  /*2250*/  LEA.HI.X R53, R38, c[0x0][0x184], R39, 0x2, P5 ;  /* 0x0000610026357a11 */ /* 0x000fe200028f1427 */
[----:B------:R-:W-:Y:S01]  /*2260*/  LDS.128 R40, [R74+0x10] ;  /* 0x000010004a287984 */ /* 0x000fe20000000c00 */
[----:B------:R-:W-:Y:S02]  /*2270*/  LEA R54, P2, R37, c[0x0][0x180], 0x2 ;  /* 0x0000600025367a11 */ /* 0x000fe400078410ff */
[----:B------:R-:W-:Y:S01]  /*2280*/  IADD3.X R38, R35, R86, R10, P0, P1 ;  /* 0x0000005623267210 */ /* 0x000fe200007e240a */
[----:B------:R-:W3:Y:S01]  /*2290*/  LDG.E.64.CONSTANT R50, [R50.64] ;  /* 0x0000000a32327981 */ /* 0x000ee2000c1e9b00 */
[----:B------:R-:W-:Y:S02]  /*22a0*/  IADD3 R36, P0, P1, R143, R78, R142 ;  /* 0x0000004e8f247210 */ /* 0x000fe4000791e08e */
[----:B------:R-:W-:Y:S01]  /*22b0*/  LEA.HI.X R55, R37, c[0x0][0x184], R38, 0x2, P2 ;  /* 0x0000610025377a11 */ /* 0x000fe200010f1426 */
[----:B------:R-:W4:Y:S01]  /*22c0*/  LDG.E.64.CONSTANT R52, [R52.64] ;  /* 0x0000000a34347981 */ /* 0x000f22000c1e9b00 */
[----:B------:R-:W-:-:S02]  /*22d0*/  LEA R76, P2, R36, c[0x0][0x180], 0x2 ;  /* 0x00006000244c7a11 */ /* 0x000fc400078410ff */
        /* <DEDUP_REMOVED lines=13> */
[----:B------:R-:W-:-:S06]  /*23b0*/  LEA.HI.X R103, R79, c[0x0][0x184], R80, 0x2, P2 ;  /* 0x000061004f677a11 */ /* 0x000fcc00010f1450 */
[----:B------:R-:W5:Y:S01]  /*23c0*/  LDG.E.64.CONSTANT R102, [R102.64] ;  /* 0x0000000a66667981 */ /* 0x000f62000c1e9b00 */
[----:B--2---:R-:W-:Y:S02]  /*23d0*/  FMUL.FTZ R79, R48, R38 ;  /* 0x00000026304f7220 */ /* 0x004fe40000410000 */
[----:B------:R-:W-:Y:S01]  /*23e0*/  FMUL.FTZ R38, R49, R39 ;  /* 0x0000002731267220 */ /* 0x000fe20000410000 */
[----:B------:R-:W-:Y:S01]  /*23f0*/  IADD3 R39, P3, P4, R135, R78, R134 ;  /* 0x0000004e87277210 */ /* 0x000fe20007c7e086 */
[----:B---3--:R-:W-:Y:S01]  /*2400*/  FFMA.FTZ R79, R50, R36, R79 ;  /* 0x00000024324f7223 */ /* 0x008fe2000001004f */
[----:B------:R-:W-:Y:S01]  /*2410*/  IADD3 R36, P0, P1, R137, R78, R136 ;  /* 0x0000004e89247210 */ /* 0x000fe2000791e088 */
[----:B------:R-:W-:Y:S02]  /*2420*/  FFMA.FTZ R38, R51, R37, R38 ;  /* 0x0000002533267223 */ /* 0x000fe40000010026 */
[----:B----4-:R-:W-:Y:S01]  /*2430*/  FFMA.FTZ R79, R52, R40, R79 ;  /* 0x00000028344f7223 */ /* 0x010fe2000001004f */
[----:B------:R-:W-:Y:S01]  /*2440*/  LEA R40, P2, R36, c[0x0][0x180], 0x2 ;  /* 0x0000600024287a11 */ /* 0x000fe200078410ff */
[----:B------:R-:W-:Y:S01]  /*2450*/  FFMA.FTZ R38, R53, R41, R38 ;  /* 0x0000002935267223 */ /* 0x000fe20000010026 */
[----:B------:R-:W-:-:S02]  /*2460*/  IADD3.X R41, R59, R86, R14, P0, P1 ;  /* 0x000000563b297210 */ /* 0x000fc400007e240e */
[----:B------:R-:W-:Y:S01]  /*2470*/  LEA R106, P0, R39, c[0x0][0x180], 0x2 ;  /* 0x00006000276a7a11 */ /* 0x000fe200078010ff */
[----:B-----5:R-:W-:Y:S01]  /*2480*/  FFMA.FTZ R37, R54, R42, R79 ;  /* 0x0000002a36257223 */ /* 0x020fe2000001004f */
[----:B------:R-:W-:Y:S02]  /*2490*/  IADD3.X R48, R58, R86, R15, P3, P4 ;  /* 0x000000563a307210 */ /* 0x000fe40001fe840f */
[----:B------:R-:W-:Y:S01]  /*24a0*/  LEA.HI.X R41, R36, c[0x0][0x184], R41, 0x2, P2 ;  /* 0x0000610024297a11 */ /* 0x000fe200010f1429 */
[----:B------:R-:W-:Y:S01]  /*24b0*/  FFMA.FTZ R36, R55, R43, R38 ;  /* 0x0000002b37247223 */ /* 0x000fe20000010026 */
[----:B------:R-:W-:Y:S01]  /*24c0*/  LEA.HI.X R107, R39, c[0x0][0x184], R48, 0x2, P0 ;  /* 0x00006100276b7a11 */ /* 0x000fe200000f1430 */
[----:B------:R-:W-:Y:S02]  /*24d0*/  FFMA.FTZ R37, R76, R44, R37 ;  /* 0x0000002c4c257223 */ /* 0x000fe40000010025 */
[----:B------:R-:W-:Y:S02]  /*24e0*/  FFMA.FTZ R36, R77, R45, R36 ;  /* 0x0000002d4d247223 */ /* 0x000fe40000010024 */
[----:B------:R0:W2:Y:S04]  /*24f0*/  LDG.E.64.CONSTANT R44, [R40.64] ;  /* 0x0000000a282c7981 */ /* 0x0000a8000c1e9b00 */
[----:B------:R-:W3:Y:S01]  /*2500*/  LDG.E.64.CONSTANT R106, [R106.64] ;  /* 0x0000000a6a6a7981 */ /* 0x000ee2000c1e9b00 */
        /* <DEDUP_REMOVED lines=8> */
[----:B------:R-:W-:Y:S02]  /*2590*/  LEA R52, P6, R53, c[0x0][0x180], 0x2 ;  /* 0x0000600035347a11 */ /* 0x000fe400078c10ff */
[----:B------:R-:W-:Y:S02]  /*25a0*/  IADD3.X R92, R63, R86, R18, P0, P1 ;  /* 0x000000563f5c7210 */ /* 0x000fe400007e2412 */
[----:B------:R-:W-:-:S02]  /*25b0*/  LEA.HI.X R53, R53, c[0x0][0x184], R54, 0x2, P6 ;  /* 0x0000610035357a11 */ /* 0x000fc400030f1436 */
[----:B------:R-:W-:Y:S02]  /*25c0*/  LEA R54, P6, R55, c[0x0][0x180], 0x2 ;  /* 0x0000600037367a11 */ /* 0x000fe400078c10ff */
[----:B------:R-:W-:Y:S02]  /*25d0*/  IADD3 R50, P4, P5, R127, R78, R126 ;  /* 0x0000004e7f327210 */ /* 0x000fe40007d9e07e */
[----:B------:R-:W-:Y:S01]  /*25e0*/  LEA.HI.X R55, R55, c[0x0][0x184], R92, 0x2, P6 ;  /* 0x0000610037377a11 */ /* 0x000fe200030f145c */
[----:B------:R-:W5:Y:S01]  /*25f0*/  LDG.E.64.CONSTANT R52, [R52.64] ;  /* 0x0000000a34347981 */ /* 0x000f62000c1e9b00 */
[----:B------:R-:W-:Y:S02]  /*2600*/  IADD3.X R85, R62, R86, R19, P4, P5 ;  /* 0x000000563e557210 */ /* 0x000fe400027ea413 */
[C---:B------:R-:W-:Y:S02]  /*2610*/  LEA R96, P6, R50.reuse, c[0x0][0x180], 0x2 ;  /* 0x0000600032607a11 */ /* 0x040fe400078c10ff */
[----:B------:R-:W-:Y:S01]  /*2620*/  IADD3 R48, P2, P3, R125, R78, R124 ;  /* 0x0000004e7d307210 */ /* 0x000fe20007b5e07c */
[----:B------:R-:W5:Y:S01]  /*2630*/  LDG.E.64.CONSTANT R54, [R54.64] ;  /* 0x0000000a36367981 */ /* 0x000f62000c1e9b00 */
[----:B------:R-:W-:-:S02]  /*2640*/  LEA.HI.X R97, R50, c[0x0][0x184], R85, 0x2, P6 ;  /* 0x0000610032617a11 */ /* 0x000fc400030f1455 */
[----:B------:R-:W-:Y:S02]  /*2650*/  IADD3.X R51, R65, R86, R20, P2, P3 ;  /* 0x0000005641337210 */ /* 0x000fe400017e6414 */
[C---:B------:R-:W-:Y:S02]  /*2660*/  LEA R50, P6, R48.reuse, c[0x0][0x180], 0x2 ;  /* 0x0000600030327a11 */ /* 0x040fe400078c10ff */
[----:B------:R-:W-:Y:S01]  /*2670*/  IADD3 R76, P0, P1, R123, R78, R122 ;  /* 0x0000004e7b4c7210 */ /* 0x000fe2000791e07a */
[----:B------:R-:W5:Y:S01]  /*2680*/  LDG.E.64.CONSTANT R96, [R96.64] ;  /* 0x0000000a60607981 */ /* 0x000f62000c1e9b00 */
[----:B------:R-:W-:Y:S02]  /*2690*/  LEA.HI.X R51, R48, c[0x0][0x184], R51, 0x2, P6 ;  /* 0x0000610030337a11 */ /* 0x000fe400030f1433 */
[----:B------:R-:W-:Y:S02]  /*26a0*/  IADD3.X R49, R64, R86, R21, P0, P1 ;  /* 0x0000005640317210 */ /* 0x000fe400007e2415 */
[----:B------:R-:W-:-:S02]  /*26b0*/  LEA R48, P6, R76, c[0x0][0x180], 0x2 ;  /* 0x000060004c307a11 */ /* 0x000fc400078c10ff */
[----:B------:R-:W5:Y:S01]  /*26c0*/  LDG.E.64.CONSTANT R50, [R50.64] ;  /* 0x0000000a32327981 */ /* 0x000f62000c1e9b00 */
[-C--:B------:R-:W-:Y:S02]  /*26d0*/  IADD3 R90, P4, P5, R121, R78.reuse, R120 ;  /* 0x0000004e795a7210 */ /* 0x080fe40007d9e078 */
[-C--:B------:R-:W-:Y:S02]  /*26e0*/  IADD3 R80, P2, P3, R119, R78.reuse, R118 ;  /* 0x0000004e77507210 */ /* 0x080fe40007b5e076 */
[----:B------:R-:W-:Y:S02]  /*26f0*/  IADD3 R81, P0, P1, R117, R78, R116 ;  /* 0x0000004e75517210 */ /* 0x000fe4000791e074 */
        /* <DEDUP_REMOVED lines=8> */
[----:B------:R-:W-:Y:S02]  /*2780*/  LEA R76, P6, R90, c[0x0][0x180], 0x2 ;  /* 0x000060005a4c7a11 */ /* 0x000fe400078c10ff */
[----:B------:R-:W-:-:S02]  /*2790*/  IADD3.X R84, R68, R86, R25, P5, P4 ;  /* 0x0000005644547210 */ /* 0x000fc40002fe8419 */
[-C--:B------:R-:W-:Y:S02]  /*27a0*/  IADD3.X R43, R71, R86.reuse, R26, P3, P2 ;  /* 0x00000056472b7210 */ /* 0x080fe40001fe441a */
[----:B------:R-:W-:Y:S02]  /*27b0*/  IADD3.X R88, R70, R86, R27, P0, P1 ;  /* 0x0000005646587210 */ /* 0x000fe400007e241b */
[-C--:B------:R-:W-:Y:S02]  /*27c0*/  IADD3 R42, P4, P5, R109, R78.reuse, R108 ;  /* 0x0000004e6d2a7210 */ /* 0x080fe40007d9e06c */
[-C--:B0-----:R-:W-:Y:S02]  /*27d0*/  IADD3 R41, P3, P2, R99, R78.reuse, R98 ;  /* 0x0000004e63297210 */ /* 0x081fe40007a7e062 */
[----:B------:R-:W-:Y:S02]  /*27e0*/  IADD3 R40, P0, P1, R95, R78, R94 ;  /* 0x0000004e5f287210 */ /* 0x000fe4000791e05e */
[----:B------:R-:W-:-:S02]  /*27f0*/  LEA.HI.X R77, R90, c[0x0][0x184], R77, 0x2, P6 ;  /* 0x000061005a4d7a11 */ /* 0x000fc400030f144d */
        /* <DEDUP_REMOVED lines=13> */
[----:B------:R-:W-:Y:S02]  /*28d0*/  IADD3.X R43, R73, R86, R28, P4, P5 ;  /* 0x00000056492b7210 */ /* 0x000fe400027ea41c */
[----:B------:R-:W-:Y:S01]  /*28e0*/  LEA.HI.X R39, R39, c[0x0][0x184], R88, 0x2, P6 ;  /* 0x0000610027277a11 */ /* 0x000fe200030f1458 */
[----:B------:R-:W5:Y:S01]  /*28f0*/  LDG.E.64.CONSTANT R84, [R84.64] ;  /* 0x0000000a54547981 */ /* 0x000f62000c1e9b00 */
[----:B------:R-:W-:Y:S02]  /*2900*/  LEA R88, P6, R42, c[0x0][0x180], 0x2 ;  /* 0x000060002a587a11 */ /* 0x000fe400078c10ff */
[----:B------:R-:W-:-:S02]  /*2910*/  LEA R90, P4, R41, c[0x0][0x180], 0x2 ;  /* 0x00006000295a7a11 */ /* 0x000fc400078810ff */
[----:B------:R-:W-:Y:S02]  /*2920*/  LEA.HI.X R89, R42, c[0x0][0x184], R43, 0x2, P6 ;  /* 0x000061002a597a11 */ /* 0x000fe400030f142b */
[----:B------:R-:W-:-:S04]  /*2930*/  IADD3.X R42, R72, R86, R29, P3, P2 ;  /* 0x00000056482a7210 */ /* 0x000fc80001fe441d */
[----:B------:R-:W-:Y:S01]  /*2940*/  LEA.HI.X R91, R41, c[0x0][0x184], R42, 0x2, P4 ;  /* 0x00006100295b7a11 */ /* 0x000fe200020f142a */
[----:B------:R-:W5:Y:S01]  /*2950*/  LDG.E.64.CONSTANT R88, [R88.64] ;  /* 0x0000000a58587981 */ /* 0x000f62000c1e9b00 */
[----:B------:R-:W-:-:S03]  /*2960*/  IADD3.X R41, R75, R86, R30, P0, P1 ;  /* 0x000000564b297210 */ /* 0x000fc600007e241e */
[----:B------:R0:W5:Y:S01]  /*2970*/  LDG.E.64.CONSTANT R86, [R38.64] ;  /* 0x0000000a26567981 */ /* 0x000162000c1e9b00 */
[----:B------:R-:W-:-:S03]  /*2980*/  LEA R92, P0, R40, c[0x0][0x180], 0x2 ;  /* 0x00006000285c7a11 */ /* 0x000fc600078010ff */
[----:B------:R-:W5:Y:S01]  /*2990*/  LDG.E.64.CONSTANT R90, [R90.64] ;  /* 0x0000000a5a5a7981 */ /* 0x000f62000c1e9b00 */
[----:B------:R-:W-:-:S03]  /*29a0*/  LEA.HI.X R93, R40, c[0x0][0x184], R41, 0x2, P0 ;  /* 0x00006100285d7a11 */ /* 0x000fc600000f1429 */
[----:B------:R-:W1:Y:S04]  /*29b0*/  LDS.128 R40, [R74+0x30] ;  /* 0x000030004a287984 */ /* 0x000e680000000c00 */
[----:B------:R-:W5:Y:S01]  /*29c0*/  LDG.E.64.CONSTANT R92, [R92.64] ;  /* 0x0000000a5c5c7981 */ /* 0x000f62000c1e9b00 */
[----:B------:R-:W-:Y:S02]  /*29d0*/  FFMA.FTZ R37, R104, R46, R37 ;  /* 0x0000002e68257223 */ /* 0x000fe40000010025 */
[----:B------:R-:W-:Y:S02]  /*29e0*/  FFMA.FTZ R36, R105, R47, R36 ;  /* 0x0000002f69247223 */ /* 0x000fe40000010024 */
[----:B-1----:R-:W-:Y:S02]  /*29f0*/  FFMA.FTZ R47, R102, R40, R37 ;  /* 0x00000028662f7223 */ /* 0x002fe40000010025 */
[----:B------:R-:W-:-:S02]  /*2a00*/  FFMA.FTZ R40, R103, R41, R36 ;  /* 0x0000002967287223 */ /* 0x000fc40000010024 */
[----:B0-----:R-:W3:Y:S01]  /*2a10*/  LDS.128 R36, [R74+0x40] ;  /* 0x000040004a247984 */ /* 0x001ee20000000c00 */
[----:B--2---:R-:W-:Y:S02]  /*2a20*/  FFMA.FTZ R47, R44, R42, R47 ;  /* 0x0000002a2c2f7223 */ /* 0x004fe4000001002f */
[----:B------:R-:W-:Y:S02]  /*2a30*/  FFMA.FTZ R40, R45, R43, R40 ;  /* 0x0000002b2d287223 */ /* 0x000fe40000010028 */
[----:B---3--:R-:W-:Y:S02]  /*2a40*/  FFMA.FTZ R103, R106, R36, R47 ;  /* 0x000000246a677223 */ /* 0x008fe4000001002f */
[----:B------:R-:W-:Y:S01]  /*2a50*/  FFMA.FTZ R36, R107, R37, R40 ;  /* 0x000000256b247223 */ /* 0x000fe20000010028 */
[----:B------:R-:W-:Y:S04]  /*2a60*/  LDS.128 R44, [R74+0x60] ;  /* 0x000060004a2c7984 */ /* 0x000fe80000000c00 */
[----:B------:R-:W5:Y:S01]  /*2a70*/  LDS.128 R40, [R74+0x50] ;  /* 0x000050004a287984 */ /* 0x000f620000000c00 */
[----:B----4-:R-:W-:-:S02]  /*2a80*/  FFMA.FTZ R103, R100, R38, R103 ;  /* 0x0000002664677223 */ /* 0x010fc40000010067 */
[----:B------:R-:W-:Y:S02]  /*2a90*/  FFMA.FTZ R100, R101, R39, R36 ;  /* 0x0000002765647223 */ /* 0x000fe40000010024 */
[----:B------:R-:W0:Y:S01]  /*2aa0*/  LDS.128 R36, [R74+0x70] ;  /* 0x000070004a247984 */ /* 0x000e220000000c00 */
[----:B-----5:R-:W-:Y:S02]  /*2ab0*/  FFMA.FTZ R103, R52, R40, R103 ;  /* 0x0000002834677223 */ /* 0x020fe40000010067 */
[----:B------:R-:W-:Y:S02]  /*2ac0*/  FFMA.FTZ R100, R53, R41, R100 ;  /* 0x0000002935647223 */ /* 0x000fe40000010064 */
[----:B------:R-:W-:Y:S02]  /*2ad0*/  FFMA.FTZ R103, R54, R42, R103 ;  /* 0x0000002a36677223 */ /* 0x000fe40000010067 */
[----:B------:R-:W-:Y:S02]  /*2ae0*/  FFMA.FTZ R100, R55, R43, R100 ;  /* 0x0000002b37647223 */ /* 0x000fe40000010064 */
[----:B------:R-:W1:Y:S01]  /*2af0*/  LDS.128 R40, [R74+0x80] ;  /* 0x000080004a287984 */ /* 0x000e620000000c00 */
[----:B------:R-:W-:-:S02]  /*2b00*/  FFMA.FTZ R103, R96, R44, R103 ;  /* 0x0000002c60677223 */ /* 0x000fc40000010067 */
[----:B------:R-:W-:Y:S01]  /*2b10*/  FFMA.FTZ R100, R97, R45, R100 ;  /* 0x0000002d61647223 */ /* 0x000fe20000010064 */
[----:B------:R-:W-:Y:S01]  /*2b20*/  LDS.128 R52, [R74+0xb0] ;  /* 0x0000b0004a347984 */ /* 0x000fe20000000c00 */
[----:B------:R-:W-:Y:S02]  /*2b30*/  FFMA.FTZ R103, R50, R46, R103 ;  /* 0x0000002e32677223 */ /* 0x000fe40000010067 */
[----:B------:R-:W-:Y:S02]  /*2b40*/  FFMA.FTZ R100, R51, R47, R100 ;  /* 0x0000002f33647223 */ /* 0x000fe40000010064 */
[----:B------:R-:W2:Y:S01]  /*2b50*/  LDS.128 R44, [R74+0x90] ;  /* 0x000090004a2c7984 */ /* 0x000ea20000000c00 */
[----:B0-----:R-:W-:Y:S02]  /*2b60*/  FFMA.FTZ R103, R48, R36, R103 ;  /* 0x0000002430677223 */ /* 0x001fe40000010067 */
[----:B------:R-:W-:Y:S02]  /*2b70*/  FFMA.FTZ R100, R49, R37, R100 ;  /* 0x0000002531647223 */ /* 0x000fe40000010064 */
[----:B------:R-:W0:Y:S01]  /*2b80*/  LDS.128 R48, [R74+0xa0] ;  /* 0x0000a0004a307984 */ /* 0x000e220000000c00 */
        /* <DEDUP_REMOVED lines=14> */
[----:B------:R-:W-:Y:S02]  /*2c70*/  FFMA.FTZ R103, R90, R52, R103 ;  /* 0x000000345a677223 */ /* 0x000fe40000010067 */
[----:B------:R-:W-:Y:S02]  /*2c80*/  FFMA.FTZ R100, R91, R53, R100 ;  /* 0x000000355b647223 */ /* 0x000fe40000010064 */
[----:B------:R-:W-:Y:S02]  /*2c90*/  FFMA.FTZ R54, R92, R54, R103 ;  /* 0x000000365c367223 */ /* 0x000fe40000010067 */
[----:B------:R-:W-:Y:S01]  /*2ca0*/  FFMA.FTZ R55, R93, R55, R100 ;  /* 0x000000375d377223 */ /* 0x000fe20000010064 */
[----:B------:R-:W-:-:S03]  /*2cb0*/  ISETP.NE.AND P0, PT, R156, RZ, PT ;  /* 0x000000ff9c00720c */ /* 0x000fc60003f05270 */
[----:B------:R-:W-:Y:S01]  /*2cc0*/  FADD.FTZ R55, R54, R55 ;  /* 0x0000003736377221 */ /* 0x000fe20000010000 */
[----:B------:R-:W-:Y:S07]  /*2cd0*/  BRA.DIV ~URZ, `(.L_x_23125) ;  /* 0x000054627f007947 */ /* 0x000fee000b800000 */
[----:B------:R0:W1:Y:S02]  /*2ce0*/  SHFL.BFLY PT, R36, R55, 0x1, 0x1f ;  /* 0x0c201f0037247f89 */ /* 0x00006400000e0000 */
.L_x_23172:
        /* <DEDUP_REMOVED lines=11> */
.L_x_23124:
[----:B------:R-:W-:-:S13]  /*2da0*/  ISETP.NE.AND P0, PT, R156, RZ, PT ;  /* 0x000000ff9c00720c */ /* 0x000fda0003f05270 */
[----:B------:R-:W-:Y:S02]  /*2db0*/  @!P0 IMAD R36, R163, 0x10, R151 ;  /* 0x00000010a3248824 */ /* 0x000fe400078e0297 */
[----:B------:R-:W-:-:S05]  /*2dc0*/  @!P0 IMAD.MOV.U32 R37, RZ, RZ, -0x800001 ;  /* 0xff7fffffff258424 */ /* 0x000fca00078e00ff */
[----:B------:R0:W-:Y:S02]  /*2dd0*/  @!P0 STS [R36.X4+0x1a0], R37 ;  /* 0x0001a02524008388 */ /* 0x0001e40000004800 */
.L_x_23126:
[----:B------:R-:W-:Y:S05]  /*2de0*/  BSYNC B1 ;  /* 0x0000000000017941 */ /* 0x000fea0003800000 */
.L_x_23123:
[----:B------:R-:W-:-:S04]  /*2df0*/  IADD3 R163, R163, 0x4, RZ ;  /* 0x00000004a3a37810 */ /* 0x000fc80007ffe0ff */
[----:B------:R-:W-:-:S13]  /*2e00*/  ISETP.GE.AND P0, PT, R163, R160, PT ;  /* 0x000000a0a300720c */ /* 0x000fda0003f06270 */
[----:B01----:R-:W-:Y:S01]  /*2e10*/  @P0 CALL.REL.NOINC `(.L_x_23127) ;  /* 0x0000001000000944 */ /* 0x003fe20003c00000 */
[----:B------:R-:W-:Y:S05]  /*2e20*/  BRA `(.L_x_23128) ;  /* 0xffffef4000007947 */ /* 0x000fea000383ffff */
.L_x_23127:
[----:B------:R-:W-:Y:S05]  /*2e30*/  BRA `(.L_x_23121) ;  /* 0x0000114000007947 */ /* 0x000fea0003800000 */
.L_x_23122:
[----:B------:R-:W-:Y:S01]  /*2e40*/  IADD3 R104, -R162, 0x1, RZ ;  /* 0x00000001a2687810 */ /* 0x000fe20007ffe1ff */
[----:B------:R-:W-:Y:S02]  /*2e50*/  IMAD.MOV.U32 R153, RZ, RZ, -0x800001 ;  /* 0xff7fffffff997424 */ /* 0x000fe400078e00ff */
[----:B------:R-:W-:-:S03]  /*2e60*/  IMAD.MOV.U32 R107, RZ, RZ, R155 ;  /* 0x000000ffff6b7224 */ /* 0x000fc600078e009b */
.L_x_23133:
        /* <DEDUP_REMOVED lines=54> */
[----:B------:R-:W-:Y:S01]  /*31d0*/  IADD3 R37, P0, R154, R107, RZ ;  /* 0x0000006b9a257210 */ /* 0x000fe20007f1e0ff */
[----:B------:R-:W-:Y:S01]  /*31e0*/  IMAD.MOV.U32 R90, RZ, RZ, R164 ;  /* 0x000000ffff5a7224 */ /* 0x000fe200078e00a4 */
[----:B------:R-:W-:Y:S02]  /*31f0*/  LDS.128 R48, [R74+0x30] ;  /* 0x000030004a307984 */ /* 0x000fe40000000c00 */
[----:B------:R-:W-:Y:S02]  /*3200*/  LEA.HI.X.SX32 R38, R107, R4, 0x1, P0 ;  /* 0x000000046b267211 */ /* 0x000fe400000f0eff */
[----:B------:R-:W-:-:S04]  /*3210*/  LEA R36, P0, R37, c[0x0][0x198], 0x2 ;  /* 0x0000660025247a11 */ /* 0x000fc800078010ff */
[----:B------:R-:W-:-:S05]  /*3220*/  LEA.HI.X R37, R37, c[0x0][0x19c], R38, 0x2, P0 ;  /* 0x0000670025257a11 */ /* 0x000fca00000f1426 */
[----:B------:R-:W2:Y:S01]  /*3230*/  LDG.E.CONSTANT R36, [R36.64] ;  /* 0x0000000a24247981 */ /* 0x000ea2000c1e9900 */
[----:B------:R-:W-:Y:S01]  /*3240*/  IMAD.MOV.U32 R91, RZ, RZ, R165 ;  /* 0x000000ffff5b7224 */ /* 0x000fe200078e00a5 */
[----:B--2---:R-:W-:-:S03]  /*3250*/  SHF.R.S32.HI R38, RZ, 0x1f, R36 ;  /* 0x0000001fff267819 */ /* 0x004fc60000011424 */
[----:B------:R-:W-:-:S04]  /*3260*/  IMAD.WIDE.U32 R90, R36, c[0x0][0x1bc], R90 ;  /* 0x00006f00245a7a25 */ /* 0x000fc800078e005a */
[----:B------:R-:W-:Y:S01]  /*3270*/  IMAD R38, R38, c[0x0][0x1bc], RZ ;  /* 0x00006f0026267a24 */ /* 0x000fe200078e02ff */
[----:B------:R-:W-:-:S03]  /*3280*/  IADD3 R39, P0, P1, R149, R90, R148 ;  /* 0x0000005a95277210 */ /* 0x000fc6000791e094 */
[----:B------:R-:W-:Y:S01]  /*3290*/  IMAD R41, R36, R7, R38 ;  /* 0x0000000724297224 */ /* 0x000fe200078e0226 */
[----:B------:R-:W-:-:S03]  /*32a0*/  LEA R52, P4, R39, c[0x0][0x180], 0x2 ;  /* 0x0000600027347a11 */ /* 0x000fc600078810ff */
[----:B------:R-:W-:Y:S01]  /*32b0*/  IMAD.IADD R88, R91, 0x1, R41 ;  /* 0x000000015b587824 */ /* 0x000fe200078e0229 */
[----:B------:R-:W-:-:S04]  /*32c0*/  IADD3 R41, P3, R150, R90, RZ ;  /* 0x0000005a96297210 */ /* 0x000fc80007f7e0ff */
[----:B------:R-:W-:Y:S02]  /*32d0*/  IADD3.X R40, R33, R88, R8, P0, P1 ;  /* 0x0000005821287210 */ /* 0x000fe400007e2408 */
[----:B------:R-:W-:Y:S02]  /*32e0*/  LEA R76, P2, R41, c[0x0][0x180], 0x2 ;  /* 0x00006000294c7a11 */ /* 0x000fe400078410ff */
[----:B------:R-:W-:Y:S01]  /*32f0*/  LEA.HI.X R53, R39, c[0x0][0x184], R40, 0x2, P4 ;  /* 0x0000610027357a11 */ /* 0x000fe200020f1428 */
[----:B------:R-:W-:Y:S01]  /*3300*/  IMAD.X R40, R31, 0x1, R88, P3 ;  /* 0x000000011f287824 */ /* 0x000fe200018e0658 */
[-C--:B------:R-:W-:Y:S02]  /*3310*/  IADD3 R38, P1, P0, R147, R90.reuse, R146 ;  /* 0x0000005a93267210 */ /* 0x080fe4000783e092 */
[----:B------:R-:W-:Y:S02]  /*3320*/  IADD3 R36, P4, P5, R145, R90, R144 ;  /* 0x0000005a91247210 */ /* 0x000fe40007d9e090 */
[----:B------:R-:W-:Y:S01]  /*3330*/  LEA.HI.X R77, R41, c[0x0][0x184], R40, 0x2, P2 ;  /* 0x00006100294d7a11 */ /* 0x000fe200010f1428 */
[----:B------:R-:W2:Y:S01]  /*3340*/  LDG.E.64.CONSTANT R52, [R52.64] ;  /* 0x0000000a34347981 */ /* 0x000ea2000c1e9b00 */
[----:B------:R-:W-:-:S02]  /*3350*/  LEA R78, P3, R38, c[0x0][0x180], 0x2 ;  /* 0x00006000264e7a11 */ /* 0x000fc400078610ff */
[-C--:B------:R-:W-:Y:S02]  /*3360*/  IADD3.X R39, R32, R88.reuse, R9, P1, P0 ;  /* 0x0000005820277210 */ /* 0x080fe40000fe0409 */
[----:B------:R-:W3:Y:S01]  /*3370*/  LDG.E.64.CONSTANT R76, [R76.64] ;  /* 0x0000000a4c4c7981 */ /* 0x000ee2000c1e9b00 */
[----:B------:R-:W-:Y:S02]  /*3380*/  LEA R80, P0, R36, c[0x0][0x180], 0x2 ;  /* 0x0000600024507a11 */ /* 0x000fe400078010ff */
[----:B------:R-:W-:Y:S02]  /*3390*/  LEA.HI.X R79, R38, c[0x0][0x184], R39, 0x2, P3 ;  /* 0x00006100264f7a11 */ /* 0x000fe400018f1427 */
[----:B------:R-:W-:Y:S02]  /*33a0*/  IADD3.X R37, R35, R88, R10, P4, P5 ;  /* 0x0000005823257210 */ /* 0x000fe400027ea40a */
[-C--:B------:R-:W-:Y:S02]  /*33b0*/  IADD3 R39, P5, P6, R143, R90.reuse, R142 ;  /* 0x0000005a8f277210 */ /* 0x080fe40007ebe08e */
[----:B------:R-:W-:Y:S01]  /*33c0*/  LEA.HI.X R81, R36, c[0x0][0x184], R37, 0x2, P0 ;  /* 0x0000610024517a11 */ /* 0x000fe200000f1425 */
[----:B------:R-:W4:Y:S01]  /*33d0*/  LDG.E.64.CONSTANT R78, [R78.64] ;  /* 0x0000000a4e4e7981 */ /* 0x000f22000c1e9b00 */
[----:B------:R-:W-:-:S02]  /*33e0*/  IADD3 R37, P3, P4, R141, R90, R140 ;  /* 0x0000005a8d257210 */ /* 0x000fc40007c7e08c */
[----:B------:R-:W-:Y:S02]  /*33f0*/  LEA R82, P2, R39, c[0x0][0x180], 0x2 ;  /* 0x0000600027527a11 */ /* 0x000fe400078410ff */
[-C--:B------:R-:W-:Y:S01]  /*3400*/  IADD3.X R40, R34, R88.reuse, R11, P5, P6 ;  /* 0x0000005822287210 */ /* 0x080fe20002fec40b */
[----:B------:R-:W5:Y:S01]  /*3410*/  LDG.E.64.CONSTANT R80, [R80.64] ;  /* 0x0000000a50507981 */ /* 0x000f62000c1e9b00 */
[----:B------:R-:W-:Y:S02]  /*3420*/  LEA R84, P5, R37, c[0x0][0x180], 0x2 ;  /* 0x0000600025547a11 */ /* 0x000fe400078a10ff */
[----:B------:R-:W-:Y:S02]  /*3430*/  IADD3.X R38, R57, R88, R12, P3, P4 ;  /* 0x0000005839267210 */ /* 0x000fe40001fe840c */
[----:B------:R-:W-:Y:S02]  /*3440*/  LEA.HI.X R83, R39, c[0x0][0x184], R40, 0x2, P2 ;  /* 0x0000610027537a11 */ /* 0x000fe400010f1428 */
[----:B------:R-:W-:Y:S01]  /*3450*/  LEA.HI.X R85, R37, c[0x0][0x184], R38, 0x2, P5 ;  /* 0x0000610025557a11 */ /* 0x000fe200028f1426 */
[----:B------:R-:W-:Y:S04]  /*3460*/  LDS.128 R40, [R74+0x10] ;  /* 0x000010004a287984 */ /* 0x000fe80000000c00 */
[----:B------:R-:W5:Y:S04]  /*3470*/  LDG.E.64.CONSTANT R82, [R82.64] ;  /* 0x0000000a52527981 */ /* 0x000f68000c1e9b00 */
        /* <DEDUP_REMOVED lines=15> */
[----:B------:R-:W-:Y:S02]  /*3570*/  LEA.HI.X R55, R44, c[0x0][0x184], R45, 0x2, P2 ;  /* 0x000061002c377a11 */ /* 0x000fe400010f142d */
[----:B------:R-:W0:Y:S04]  /*3580*/  LDS.128 R44, [R74+0x20] ;  /* 0x000020004a2c7984 */ /* 0x000e280000000c00 */
[----:B------:R-:W5:Y:S01]  /*3590*/  LDG.E.64.CONSTANT R54, [R54.64] ;  /* 0x0000000a36367981 */ /* 0x000f62000c1e9b00 */
[----:B--2---:R-:W-:-:S04]  /*35a0*/  FMUL.FTZ R89, R52, R38 ;  /* 0x0000002634597220 */ /* 0x004fc80000410000 */
[----:B---3--:R-:W-:Y:S02]  /*35b0*/  FFMA.FTZ R89, R76, R36, R89 ;  /* 0x000000244c597223 */ /* 0x008fe40000010059 */
[----:B------:R-:W-:-:S04]  /*35c0*/  FMUL.FTZ R36, R53, R39 ;  /* 0x0000002735247220 */ /* 0x000fc80000410000 */
[----:B------:R-:W-:Y:S01]  /*35d0*/  FFMA.FTZ R36, R77, R37, R36 ;  /* 0x000000254d247223 */ /* 0x000fe20000010024 */
[----:B------:R-:W-:Y:S01]  /*35e0*/  IADD3 R37, P0, P1, R133, R90, R132 ;  /* 0x0000005a85257210 */ /* 0x000fe2000791e084 */
[----:B----4-:R-:W-:-:S03]  /*35f0*/  FFMA.FTZ R89, R78, R40, R89 ;  /* 0x000000284e597223 */ /* 0x010fc60000010059 */
[----:B------:R-:W-:Y:S01]  /*3600*/  LEA R38, P2, R37, c[0x0][0x180], 0x2 ;  /* 0x0000600025267a11 */ /* 0x000fe200078410ff */
[----:B------:R-:W-:Y:S01]  /*3610*/  FFMA.FTZ R36, R79, R41, R36 ;  /* 0x000000294f247223 */ /* 0x000fe20000010024 */
[----:B------:R-:W-:Y:S02]  /*3620*/  IADD3.X R40, R61, R88, R16, P0, P1 ;  /* 0x000000583d287210 */ /* 0x000fe400007e2410 */
[----:B------:R-:W-:Y:S01]  /*3630*/  IADD3 R41, P0, P1, R131, R90, R130 ;  /* 0x0000005a83297210 */ /* 0x000fe2000791e082 */
[----:B-----5:R-:W-:Y:S01]  /*3640*/  FFMA.FTZ R89, R80, R42, R89 ;  /* 0x0000002a50597223 */ /* 0x020fe20000010059 */
[----:B------:R-:W-:Y:S01]  /*3650*/  LEA.HI.X R39, R37, c[0x0][0x184], R40, 0x2, P2 ;  /* 0x0000610025277a11 */ /* 0x000fe200010f1428 */
[----:B------:R-:W-:Y:S01]  /*3660*/  FFMA.FTZ R36, R81, R43, R36 ;  /* 0x0000002b51247223 */ /* 0x000fe20000010024 */
[----:B------:R-:W-:Y:S02]  /*3670*/  LEA R40, P2, R41, c[0x0][0x180], 0x2 ;  /* 0x0000600029287a11 */ /* 0x000fe400078410ff */
[----:B------:R-:W-:-:S04]  /*3680*/  IADD3.X R42, R60, R88, R17, P0, P1 ;  /* 0x000000583c2a7210 */ /* 0x000fc800007e2411 */
[----:B------:R-:W-:Y:S01]  /*3690*/  LEA.HI.X R41, R41, c[0x0][0x184], R42, 0x2, P2 ;  /* 0x0000610029297a11 */ /* 0x000fe200010f142a */
[----:B0-----:R-:W-:Y:S02]  /*36a0*/  FFMA.FTZ R89, R82, R44, R89 ;  /* 0x0000002c52597223 */ /* 0x001fe40000010059 */
[----:B------:R-:W-:Y:S02]  /*36b0*/  FFMA.FTZ R36, R83, R45, R36 ;  /* 0x0000002d53247223 */ /* 0x000fe40000010024 */
[----:B------:R0:W2:Y:S01]  /*36c0*/  LDG.E.64.CONSTANT R44, [R38.64] ;  /* 0x0000000a262c7981 */ /* 0x0000a2000c1e9b00 */
[----:B------:R-:W-:Y:S02]  /*36d0*/  FFMA.FTZ R37, R84, R46, R89 ;  /* 0x0000002e54257223 */ /* 0x000fe40000010059 */
[----:B------:R-:W-:Y:S02]  /*36e0*/  FFMA.FTZ R36, R85, R47, R36 ;  /* 0x0000002f55247223 */ /* 0x000fe40000010024 */
[----:B------:R1:W3:Y:S01]  /*36f0*/  LDG.E.64.CONSTANT R46, [R40.64] ;  /* 0x0000000a282e7981 */ /* 0x0002e2000c1e9b00 */
[----:B------:R-:W-:Y:S01]  /*3700*/  IADD3 R52, P0, P1, R127, R90, R126 ;  /* 0x0000005a7f347210 */ /* 0x000fe2000791e07e */
[----:B------:R-:W-:Y:S01]  /*3710*/  FFMA.FTZ R37, R86, R48, R37 ;  /* 0x0000003056257223 */ /* 0x000fe20000010025 */
[----:B------:R-:W-:-:S04]  /*3720*/  IADD3 R86, P2, P3, R129, R90, R128 ;  /* 0x0000005a81567210 */ /* 0x000fc80007b5e080 */
[-C--:B------:R-:W-:Y:S02]  /*3730*/  IADD3.X R89, R63, R88.reuse, R18, P2, P3 ;  /* 0x000000583f597210 */ /* 0x080fe400017e6412 */
[----:B------:R-:W-:Y:S01]  /*3740*/  LEA R96, P6, R86, c[0x0][0x180], 0x2 ;  /* 0x0000600056607a11 */ /* 0x000fe200078c10ff */
[----:B------:R-:W-:Y:S01]  /*3750*/  FFMA.FTZ R36, R87, R49, R36 ;  /* 0x0000003157247223 */ /* 0x000fe20000010024 */
[----:B------:R-:W-:Y:S02]  /*3760*/  IADD3.X R87, R62, R88, R19, P0, P1 ;  /* 0x000000583e577210 */ /* 0x000fe400007e2413 */
[----:B------:R-:W-:Y:S02]  /*3770*/  LEA.HI.X R97, R86, c[0x0][0x184], R89, 0x2, P6 ;  /* 0x0000610056617a11 */ /* 0x000fe400030f1459 */
[----:B------:R-:W-:Y:S02]  /*3780*/  LEA R100, P6, R52, c[0x0][0x180], 0x2 ;  /* 0x0000600034647a11 */ /* 0x000fe400078c10ff */
[----:B------:R-:W-:-:S02]  /*3790*/  IADD3 R48, P4, P5, R125, R90, R124 ;  /* 0x0000005a7d307210 */ /* 0x000fc40007d9e07c */
[----:B------:R-:W-:Y:S01]  /*37a0*/  LEA.HI.X R101, R52, c[0x0][0x184], R87, 0x2, P6 ;  /* 0x0000610034657a11 */ /* 0x000fe200030f1457 */
[----:B------:R-:W4:Y:S01]  /*37b0*/  LDG.E.64.CONSTANT R96, [R96.64] ;  /* 0x0000000a60607981 */ /* 0x000f22000c1e9b00 */
[----:B------:R-:W-:Y:S02]  /*37c0*/  IADD3.X R53, R65, R88, R20, P4, P5 ;  /* 0x0000005841357210 */ /* 0x000fe400027ea414 */
[C---:B------:R-:W-:Y:S02]  /*37d0*/  LEA R52, P6, R48.reuse, c[0x0][0x180], 0x2 ;  /* 0x0000600030347a11 */ /* 0x040fe400078c10ff */
[----:B------:R-:W-:Y:S01]  /*37e0*/  IADD3 R49, P2, P3, R123, R90, R122 ;  /* 0x0000005a7b317210 */ /* 0x000fe20007b5e07a */
[----:B------:R-:W5:Y:S01]  /*37f0*/  LDG.E.64.CONSTANT R100, [R100.64] ;  /* 0x0000000a64647981 */ /* 0x000f62000c1e9b00 */
[----:B------:R-:W-:Y:S02]  /*3800*/  LEA.HI.X R53, R48, c[0x0][0x184], R53, 0x2, P6 ;  /* 0x0000610030357a11 */ /* 0x000fe400030f1435 */
[----:B------:R-:W-:-:S02]  /*3810*/  IADD3.X R76, R64, R88, R21, P2, P3 ;  /* 0x00000058404c7210 */ /* 0x000fc400017e6415 */
[----:B------:R-:W-:Y:S02]  /*3820*/  LEA R48, P6, R49, c[0x0][0x180], 0x2 ;  /* 0x0000600031307a11 */ /* 0x000fe400078c10ff */
[----:B------:R-:W-:Y:S01]  /*3830*/  IADD3 R78, P0, P1, R121, R90, R120 ;  /* 0x0000005a794e7210 */ /* 0x000fe2000791e078 */
[----:B------:R-:W5:Y:S01]  /*3840*/  LDG.E.64.CONSTANT R52, [R52.64] ;  /* 0x0000000a34347981 */ /* 0x000f62000c1e9b00 */
[----:B------:R-:W-:Y:S02]  /*3850*/  LEA.HI.X R49, R49, c[0x0][0x184], R76, 0x2, P6 ;  /* 0x0000610031317a11 */ /* 0x000fe400030f144c */
[----:B------:R-:W-:Y:S02]  /*3860*/  IADD3.X R77, R67, R88, R22, P0, P1 ;  /* 0x00000058434d7210 */ /* 0x000fe400007e2416 */
[C---:B------:R-:W-:Y:S02]  /*3870*/  LEA R76, P6, R78.reuse, c[0x0][0x180], 0x2 ;  /* 0x000060004e4c7a11 */ /* 0x040fe400078c10ff */
[----:B------:R-:W5:Y:S02]  /*3880*/  LDG.E.64.CONSTANT R48, [R48.64] ;  /* 0x0000000a30307981 */ /* 0x000f64000c1e9b00 */
[----:B------:R-:W-:-:S02]  /*3890*/  LEA.HI.X R77, R78, c[0x0][0x184], R77, 0x2, P6 ;  /* 0x000061004e4d7a11 */ /* 0x000fc400030f144d */
[----:B------:R-:W-:-:S04]  /*38a0*/  IADD3 R79, P4, P5, R119, R90, R118 ;  /* 0x0000005a774f7210 */ /* 0x000fc80007d9e076 */
[----:B------:R-:W5:Y:S01]  /*38b0*/  LDG.E.64.CONSTANT R76, [R76.64] ;  /* 0x0000000a4c4c7981 */ /* 0x000f62000c1e9b00 */
[----:B------:R-:W-:Y:S02]  /*38c0*/  IADD3.X R80, R66, R88, R23, P4, P5 ;  /* 0x0000005842507210 */ /* 0x000fe400027ea417 */
[----:B------:R-:W-:Y:S02]  /*38d0*/  LEA R78, P6, R79, c[0x0][0x180], 0x2 ;  /* 0x000060004f4e7a11 */ /* 0x000fe400078c10ff */
[----:B------:R-:W-:Y:S02]  /*38e0*/  IADD3 R81, P2, P3, R117, R90, R116 ;  /* 0x0000005a75517210 */ /* 0x000fe40007b5e074 */
[----:B------:R-:W-:Y:S02]  /*38f0*/  LEA.HI.X R79, R79, c[0x0][0x184], R80, 0x2, P6 ;  /* 0x000061004f4f7a11 */ /* 0x000fe400030f1450 */
[----:B------:R-:W-:Y:S02]  /*3900*/  IADD3.X R82, R69, R88, R24, P2, P3 ;  /* 0x0000005845527210 */ /* 0x000fe400017e6418 */
[----:B------:R-:W-:-:S02]  /*3910*/  LEA R80, P6, R81, c[0x0][0x180], 0x2 ;  /* 0x0000600051507a11 */ /* 0x000fc400078c10ff */
[----:B------:R-:W-:Y:S01]  /*3920*/  IADD3 R83, P1, P0, R115, R90, R114 ;  /* 0x0000005a73537210 */ /* 0x000fe2000783e072 */
[----:B------:R-:W5:Y:S01]  /*3930*/  LDG.E.64.CONSTANT R78, [R78.64] ;  /* 0x0000000a4e4e7981 */ /* 0x000f62000c1e9b00 */
[----:B------:R-:W-:Y:S02]  /*3940*/  LEA.HI.X R81, R81, c[0x0][0x184], R82, 0x2, P6 ;  /* 0x0000610051517a11 */ /* 0x000fe400030f1452 */
[----:B------:R-:W-:Y:S02]  /*3950*/  IADD3.X R84, R68, R88, R25, P1, P0 ;  /* 0x0000005844547210 */ /* 0x000fe40000fe0419 */
[----:B------:R-:W-:Y:S02]  /*3960*/  LEA R82, P6, R83, c[0x0][0x180], 0x2 ;  /* 0x0000600053527a11 */ /* 0x000fe400078c10ff */
[----:B------:R-:W-:Y:S01]  /*3970*/  IADD3 R42, P5, P4, R113, R90, R112 ;  /* 0x0000005a712a7210 */ /* 0x000fe20007cbe070 */
[----:B------:R-:W5:Y:S01]  /*3980*/  LDG.E.64.CONSTANT R80, [R80.64] ;  /* 0x0000000a50507981 */ /* 0x000f62000c1e9b00 */
[----:B------:R-:W-:-:S02]  /*3990*/  LEA.HI.X R83, R83, c[0x0][0x184], R84, 0x2, P6 ;  /* 0x0000610053537a11 */ /* 0x000fc400030f1454 */
[----:B------:R-:W-:Y:S02]  /*39a0*/  IADD3.X R85, R71, R88, R26, P5, P4 ;  /* 0x0000005847557210 */ /* 0x000fe40002fe841a */
[C---:B------:R-:W-:Y:S02]  /*39b0*/  LEA R84, P6, R42.reuse, c[0x0][0x180], 0x2 ;  /* 0x000060002a547a11 */ /* 0x040fe400078c10ff */
[----:B0-----:R-:W-:Y:S01]  /*39c0*/  IADD3 R38, P2, P3, R111, R90, R110 ;  /* 0x0000005a6f267210 */ /* 0x001fe20007b5e06e */
[----:B------:R-:W5:Y:S01]  /*39d0*/  LDG.E.64.CONSTANT R82, [R82.64] ;  /* 0x0000000a52527981 */ /* 0x000f62000c1e9b00 */
[----:B------:R-:W-:Y:S02]  /*39e0*/  LEA.HI.X R85, R42, c[0x0][0x184], R85, 0x2, P6 ;  /* 0x000061002a557a11 */ /* 0x000fe400030f1455 */
[----:B------:R-:W-:Y:S02]  /*39f0*/  IADD3.X R43, R70, R88, R27, P2, P3 ;  /* 0x00000058462b7210 */ /* 0x000fe400017e641b */
[----:B------:R-:W-:-:S02]  /*3a00*/  LEA R86, P6, R38, c[0x0][0x180], 0x2 ;  /* 0x0000600026567a11 */ /* 0x000fc400078c10ff */
[----:B------:R-:W-:Y:S01]  /*3a10*/  IADD3 R39, P0, P1, R109, R90, R108 ;  /* 0x0000005a6d277210 */ /* 0x000fe2000791e06c */
[----:B------:R-:W5:Y:S01]  /*3a20*/  LDG.E.64.CONSTANT R84, [R84.64] ;  /* 0x0000000a54547981 */ /* 0x000f62000c1e9b00 */
[----:B------:R-:W-:Y:S02]  /*3a30*/  LEA.HI.X R87, R38, c[0x0][0x184], R43, 0x2, P6 ;  /* 0x0000610026577a11 */ /* 0x000fe400030f142b */
[----:B------:R-:W-:Y:S02]  /*3a40*/  LEA R38, P6, R39, c[0x0][0x180], 0x2 ;  /* 0x0000600027267a11 */ /* 0x000fe400078c10ff */
[----:B------:R-:W-:Y:S02]  /*3a50*/  IADD3.X R42, R73, R88, R28, P0, P1 ;  /* 0x00000058492a7210 */ /* 0x000fe400007e241c */
[-C--:B-1----:R-:W-:Y:S01]  /*3a60*/  IADD3 R41, P5, P4, R99, R90.reuse, R98 ;  /* 0x0000005a63297210 */ /* 0x082fe20007cbe062 */
[----:B------:R-:W5:Y:S01]  /*3a70*/  LDG.E.64.CONSTANT R86, [R86.64] ;  /* 0x0000000a56567981 */ /* 0x000f62000c1e9b00 */
[----:B------:R-:W-:-:S02]  /*3a80*/  IADD3 R40, P2, P3, R95, R90, R94 ;  /* 0x0000005a5f287210 */ /* 0x000fc40007b5e05e */
[----:B------:R-:W-:Y:S02]  /*3a90*/  LEA.HI.X R39, R39, c[0x0][0x184], R42, 0x2, P6 ;  /* 0x0000610027277a11 */ /* 0x000fe400030f142a */
[----:B------:R-:W-:Y:S02]  /*3aa0*/  LEA R90, P0, R41, c[0x0][0x180], 0x2 ;  /* 0x00006000295a7a11 */ /* 0x000fe400078010ff */
[----:B------:R-:W-:-:S04]  /*3ab0*/  IADD3.X R42, R72, R88, R29, P5, P4 ;  /* 0x00000058482a7210 */ /* 0x000fc80002fe841d */
[----:B------:R-:W-:Y:S02]  /*3ac0*/  LEA.HI.X R91, R41, c[0x0][0x184], R42, 0x2, P0 ;  /* 0x00006100295b7a11 */ /* 0x000fe400000f142a */
[----:B------:R-:W-:Y:S02]  /*3ad0*/  IADD3.X R41, R75, R88, R30, P2, P3 ;  /* 0x000000584b297210 */ /* 0x000fe400017e641e */
[C---:B------:R-:W-:Y:S01]  /*3ae0*/  LEA R92, P0, R40.reuse, c[0x0][0x180], 0x2 ;  /* 0x00006000285c7a11 */ /* 0x040fe200078010ff */
[----:B------:R0:W5:Y:S03]  /*3af0*/  LDG.E.64.CONSTANT R88, [R38.64] ;  /* 0x0000000a26587981 */ /* 0x000166000c1e9b00 */
[----:B------:R-:W-:Y:S01]  /*3b00*/  LEA.HI.X R93, R40, c[0x0][0x184], R41, 0x2, P0 ;  /* 0x00006100285d7a11 */ /* 0x000fe200000f1429 */
[----:B------:R-:W5:Y:S05]  /*3b10*/  LDG.E.64.CONSTANT R90, [R90.64] ;  /* 0x0000000a5a5a7981 */ /* 0x000f6a000c1e9b00 */
[----:B------:R-:W5:Y:S01]  /*3b20*/  LDG.E.64.CONSTANT R92, [R92.64] ;  /* 0x0000000a5c5c7981 */ /* 0x000f62000c1e9b00 */
[----:B------:R-:W-:-:S02]  /*3b30*/  FFMA.FTZ R41, R102, R50, R37 ;  /* 0x0000003266297223 */ /* 0x000fc40000010025 */
[----:B------:R-:W-:Y:S02]  /*3b40*/  FFMA.FTZ R40, R103, R51, R36 ;  /* 0x0000003367287223 */ /* 0x000fe40000010024 */
[----:B0-----:R-:W0:Y:S02]  /*3b50*/  LDS.128 R36, [R74+0x40] ;  /* 0x000040004a247984 */ /* 0x001e240000000c00 */
[----:B0-----:R-:W-:Y:S02]  /*3b60*/  FFMA.FTZ R51, R54, R36, R41 ;  /* 0x0000002436337223 */ /* 0x001fe40000010029 */
[----:B------:R-:W-:Y:S02]  /*3b70*/  FFMA.FTZ R36, R55, R37, R40 ;  /* 0x0000002537247223 */ /* 0x000fe40000010028 */
[----:B------:R-:W3:Y:S01]  /*3b80*/  LDS.128 R40, [R74+0x50] ;  /* 0x000050004a287984 */ /* 0x000ee20000000c00 */
[----:B--2---:R-:W-:Y:S02]  /*3b90*/  FFMA.FTZ R51, R44, R38, R51 ;  /* 0x000000262c337223 */ /* 0x004fe40000010033 */
[----:B------:R-:W-:-:S02]  /*3ba0*/  FFMA.FTZ R36, R45, R39, R36 ;  /* 0x000000272d247223 */ /* 0x000fc40000010024 */
[----:B---3--:R-:W-:Y:S02]  /*3bb0*/  FFMA.FTZ R51, R46, R40, R51 ;  /* 0x000000282e337223 */ /* 0x008fe40000010033 */
[----:B------:R-:W-:Y:S02]  /*3bc0*/  FFMA.FTZ R40, R47, R41, R36 ;  /* 0x000000292f287223 */ /* 0x000fe40000010024 */
[----:B------:R-:W5:Y:S04]  /*3bd0*/  LDS.128 R44, [R74+0x60] ;  /* 0x000060004a2c7984 */ /* 0x000f680000000c00 */
[----:B------:R-:W0:Y:S01]  /*3be0*/  LDS.128 R36, [R74+0x70] ;  /* 0x000070004a247984 */ /* 0x000e220000000c00 */
[----:B----4-:R-:W-:Y:S02]  /*3bf0*/  FFMA.FTZ R51, R96, R42, R51 ;  /* 0x0000002a60337223 */ /* 0x010fe40000010033 */
[----:B------:R-:W-:-:S02]  /*3c00*/  FFMA.FTZ R40, R97, R43, R40 ;  /* 0x0000002b61287223 */ /* 0x000fc40000010028 */
[----:B-----5:R-:W-:Y:S02]  /*3c10*/  FFMA.FTZ R51, R100, R44, R51 ;  /* 0x0000002c64337223 */ /* 0x020fe40000010033 */
[----:B------:R-:W-:Y:S02]  /*3c20*/  FFMA.FTZ R44, R101, R45, R40 ;  /* 0x0000002d652c7223 */ /* 0x000fe40000010028 */
[----:B------:R-:W1:Y:S01]  /*3c30*/  LDS.128 R40, [R74+0x80] ;  /* 0x000080004a287984 */ /* 0x000e620000000c00 */
[----:B------:R-:W-:Y:S02]  /*3c40*/  FFMA.FTZ R51, R52, R46, R51 ;  /* 0x0000002e34337223 */ /* 0x000fe40000010033 */
[----:B------:R-:W-:Y:S02]  /*3c50*/  FFMA.FTZ R50, R53, R47, R44 ;  /* 0x0000002f35327223 */ /* 0x000fe4000001002c */
[----:B------:R-:W2:Y:S01]  /*3c60*/  LDS.128 R44, [R74+0x90] ;  /* 0x000090004a2c7984 */ /* 0x000ea20000000c00 */
[----:B0-----:R-:W-:-:S02]  /*3c70*/  FFMA.FTZ R51, R48, R36, R51 ;  /* 0x0000002430337223 */ /* 0x001fc40000010033 */
[----:B------:R-:W-:Y:S01]  /*3c80*/  FFMA.FTZ R36, R49, R37, R50 ;  /* 0x0000002531247223 */ /* 0x000fe20000010032 */
[----:B------:R-:W-:Y:S01]  /*3c90*/  LDS.128 R52, [R74+0xb0] ;  /* 0x0000b0004a347984 */ /* 0x000fe20000000c00 */
[----:B------:R-:W-:-:S03]  /*3ca0*/  FFMA.FTZ R37, R76, R38, R51 ;  /* 0x000000264c257223 */ /* 0x000fc60000010033 */
[----:B------:R-:W0:Y:S01]  /*3cb0*/  LDS.128 R48, [R74+0xa0] ;  /* 0x0000a0004a307984 */ /* 0x000e220000000c00 */
        /* <DEDUP_REMOVED lines=10> */
[----:B------:R-:W-:Y:S01]  /*3d60*/  FFMA.FTZ R36, R87, R49, R36 ;  /* 0x0000003157247223 */ /* 0x000fe20000010024 */
[----:B------:R-:W-:Y:S01]  /*3d70*/  ISETP.NE.AND P0, PT, R156, RZ, PT ;  /* 0x000000ff9c00720c */ /* 0x000fe20003f05270 */
        /* <DEDUP_REMOVED lines=9> */
.L_x_23173:
        /* <DEDUP_REMOVED lines=14> */
.L_x_23130:
[----:B------:R-:W-:-:S13]  /*3ef0*/  ISETP.NE.AND P0, PT, R156, RZ, PT ;  /* 0x000000ff9c00720c */ /* 0x000fda0003f05270 */
[----:B------:R-:W-:Y:S02]  /*3f00*/  @!P0 IMAD R36, R107, 0x10, R151 ;  /* 0x000000106b248824 */ /* 0x000fe400078e0297 */
[----:B------:R-:W-:-:S05]  /*3f10*/  @!P0 IMAD.MOV.U32 R37, RZ, RZ, -0x800001 ;  /* 0xff7fffffff258424 */ /* 0x000fca00078e00ff */
[----:B------:R0:W-:Y:S02]  /*3f20*/  @!P0 STS [R36.X4+0x1a0], R37 ;  /* 0x0001a02524008388 */ /* 0x0001e40000004800 */
.L_x_23132:
[----:B------:R-:W-:Y:S05]  /*3f30*/  BSYNC B1 ;  /* 0x0000000000017941 */ /* 0x000fea0003800000 */
.L_x_23129:
[----:B------:R-:W-:-:S04]  /*3f40*/  IADD3 R107, R107, 0x4, RZ ;  /* 0x000000046b6b7810 */ /* 0x000fc80007ffe0ff */
[----:B------:R-:W-:-:S13]  /*3f50*/  ISETP.GE.AND P0, PT, R107, R160, PT ;  /* 0x000000a06b00720c */ /* 0x000fda0003f06270 */
[----:B01----:R-:W-:Y:S01]  /*3f60*/  @P0 CALL.REL.NOINC `(.L_x_23121) ;  /* 0x0000001000000944 */ /* 0x003fe20003c00000 */
[----:B------:R-:W-:Y:S05]  /*3f70*/  BRA `(.L_x_23133) ;  /* 0xffffeef000007947 */ /* 0x000fea000383ffff */
.L_x_23121:
[----:B------:R-:W-:Y:S05]  /*3f80*/  BSYNC B0 ;  /* 0x0000000000007941 */ /* 0x000fea0003800000 */
.L_x_23120:
[----:B------:R-:W-:Y:S05]  /*3f90*/  BRA.DIV ~URZ, `(.L_x_23134) ;  /* 0x000042a27f007947 */ /* 0x000fea000b800000 */
[----:B------:R0:W1:Y:S02]  /*3fa0*/  SHFL.BFLY PT, R6, R153, 0x10, 0x1f ;  /* 0x0e001f0099067f89 */ /* 0x00006400000e0000 */
.L_x_23174:
[----:B01----:R-:W-:Y:S01]  /*3fb0*/  FMNMX.FTZ R153, R6, R153, !PT ;  /* 0x0000009906997209 */ /* 0x003fe20007810000 */
[----:B------:R-:W-:Y:S05]  /*3fc0*/  BRA.DIV ~URZ, `(.L_x_23135) ;  /* 0x000042f27f007947 */ /* 0x000fea000b800000 */
[----:B------:R-:W0:Y:S02]  /*3fd0*/  SHFL.BFLY PT, R6, R153, 0x8, 0x1f ;  /* 0x0d001f0099067f89 */ /* 0x000e2400000e0000 */
[----:B0-----:R-:W-:-:S05]  /*3fe0*/  FMNMX.FTZ R6, R153, R6, !PT ;  /* 0x0000000699067209 */ /* 0x001fca0007810000 */
[----:B------:R-:W0:Y:S02]  /*3ff0*/  SHFL.BFLY PT, R7, R6, 0x4, 0x1f ;  /* 0x0c801f0006077f89 */ /* 0x000e2400000e0000 */
[----:B0-----:R-:W-:-:S05]  /*4000*/  FMNMX.FTZ R7, R6, R7, !PT ;  /* 0x0000000706077209 */ /* 0x001fca0007810000 */
[----:B------:R0:W1:Y:S02]  /*4010*/  SHFL.BFLY PT, R8, R7, 0x2, 0x1f ;  /* 0x0c401f0007087f89 */ /* 0x00006400000e0000 */
.L_x_23175:
        /* <DEDUP_REMOVED lines=37> */
.L_x_23140:
        /* <DEDUP_REMOVED lines=11> */
.L_x_23139:
[----:B------:R-:W-:Y:S05]  /*4320*/  BSYNC B1 ;  /* 0x0000000000017941 */ /* 0x000fea0003800000 */
.L_x_23138:
        /* <DEDUP_REMOVED lines=10> */
.L_x_23143:
        /* <DEDUP_REMOVED lines=100> */
.L_x_23142:
[----:B------:R-:W-:Y:S05]  /*4a10*/  BSYNC B1 ;  /* 0x0000000000017941 */ /* 0x000fea0003800000 */
.L_x_23141:
        /* <DEDUP_REMOVED lines=55> */
.L_x_23145:
[----:B------:R-:W-:Y:S05]  /*4d90*/  BSYNC B1 ;  /* 0x0000000000017941 */ /* 0x000fea0003800000 */
.L_x_23144:
        /* <DEDUP_REMOVED lines=26> */
.L_x_23137:
[----:B------:R-:W-:Y:S05]  /*4f40*/  BSYNC B0 ;  /* 0x0000000000007941 */ /* 0x000fea0003800000 */
.L_x_23136:
        /* <DEDUP_REMOVED lines=45> */
.L_x_23150:
        /* <DEDUP_REMOVED lines=8> */
.L_x_23149:
[----:B------:R-:W-:Y:S05]  /*52a0*/  BSYNC B1 ;  /* 0x0000000000017941 */ /* 0x000fea0003800000 */
.L_x_23148:
        /* <DEDUP_REMOVED lines=10> */
.L_x_23153:
        /* <DEDUP_REMOVED lines=52> */
.L_x_23152:
[----:B------:R-:W-:Y:S05]  /*5690*/  BSYNC B1 ;  /* 0x0000000000017941 */ /* 0x000fea0003800000 */
.L_x_23151:
        /* <DEDUP_REMOVED lines=31> */
.L_x_23155:
[----:B------:R-:W-:Y:S05]  /*5890*/  BSYNC B1 ;  /* 0x0000000000017941 */ /* 0x000fea0003800000 */
.L_x_23154:
        /* <DEDUP_REMOVED lines=14> */
.L_x_23147:
[----:B------:R-:W-:Y:S05]  /*5980*/  BSYNC B0 ;  /* 0x0000000000007941 */ /* 0x000fea0003800000 */
.L_x_23146:
        /* <DEDUP_REMOVED lines=32> */
.L_x_23157:
[----:B------:R-:W-:Y:S05]  /*5b90*/  BSYNC B0 ;  /* 0x0000000000007941 */ /* 0x000fea0003800000 */
.L_x_23156:
        /* <DEDUP_REMOVED lines=10> */
.L_x_23159:
[----:B0-----:R-:W-:Y:S01]  /*5c40*/  IABS R6, c[0x0][0x1e4] ;  /* 0x0000790000067a13 */ /* 0x001fe20000000000 */
[----:B------:R-:W0:Y:S01]  /*5c50*/  S2R R77, SR_CTAID.Z ;  /* 0x00000000004d7919 */ /* 0x000e220000002700 */
[----:B------:R-:W-:Y:S01]  /*5c60*/  IADD3 R7, P0, R154, R155, RZ ;  /* 0x0000009b9a077210 */ /* 0x000fe20007f1e0ff */
[----:B------:R-:W-:Y:S01]  /*5c70*/  IMAD.MOV.U32 R60, RZ, RZ, RZ ;  /* 0x000000ffff3c7224 */ /* 0x000fe200078e00ff */
[----:B------:R-:W2:Y:S01]  /*5c80*/  I2F.RP R9, R6 ;  /* 0x0000000600097306 */ /* 0x000ea20000209400 */
[----:B------:R-:W-:Y:S01]  /*5c90*/  IMAD R2, R2, c[0x0][0x1c0], RZ ;  /* 0x0000700002027a24 */ /* 0x000fe200078e02ff */
[----:B------:R-:W-:Y:S01]  /*5ca0*/  LEA.HI.X.SX32 R8, R155, R4, 0x1, P0 ;  /* 0x000000049b087211 */ /* 0x000fe200000f0eff */
[----:B------:R-:W-:Y:S01]  /*5cb0*/  IMAD.MOV.U32 R76, RZ, RZ, c[0x0][0x1bc] ;  /* 0x00006f00ff4c7624 */ /* 0x000fe200078e00ff */
[C---:B------:R-:W-:Y:S01]  /*5cc0*/  LEA R4, P0, R7.reuse, c[0x0][0x198], 0x2 ;  /* 0x0000660007047a11 */ /* 0x040fe200078010ff */
[----:B------:R-:W-:Y:S01]  /*5cd0*/  CS2R R62, SRZ ;  /* 0x00000000003e7805 */ /* 0x000fe2000001ff00 */
[----:B------:R-:W-:Y:S01]  /*5ce0*/  LOP3.LUT R64, RZ, R161, RZ, 0x33, !PT ;  /* 0x000000a1ff407212 */ /* 0x000fe200078e33ff */
[----:B------:R-:W-:Y:S01]  /*5cf0*/  IMAD.MOV.U32 R65, RZ, RZ, RZ ;  /* 0x000000ffff417224 */ /* 0x000fe200078e00ff */
[----:B------:R-:W-:Y:S01]  /*5d00*/  LEA.HI.X R7, R7, c[0x0][0x19c], R8, 0x2, P0 ;  /* 0x0000670007077a11 */ /* 0x000fe200000f1408 */
[----:B------:R-:W-:Y:S01]  /*5d10*/  CS2R R66, SRZ ;  /* 0x0000000000427805 */ /* 0x000fe2000001ff00 */
[----:B------:R-:W-:Y:S01]  /*5d20*/  SHF.R.S32.HI R8, RZ, 0x1f, R157 ;  /* 0x0000001fff087819 */ /* 0x000fe2000001149d */
[----:B------:R-:W-:Y:S01]  /*5d30*/  CS2R R68, SRZ ;  /* 0x0000000000447805 */ /* 0x000fe2000001ff00 */
[----:B------:R-:W-:Y:S01]  /*5d40*/  CS2R R70, SRZ ;  /* 0x0000000000467805 */ /* 0x000fe2000001ff00 */
[----:B------:R-:W-:Y:S01]  /*5d50*/  CS2R R72, SRZ ;  /* 0x0000000000487805 */ /* 0x000fe2000001ff00 */
[----:B------:R-:W-:Y:S01]  /*5d60*/  LEA.HI R8, R8, R157, RZ, 0x2 ;  /* 0x0000009d08087211 */ /* 0x000fe200078f10ff */
[----:B------:R-:W-:Y:S01]  /*5d70*/  IMAD.MOV.U32 R74, RZ, RZ, RZ ;  /* 0x000000ffff4a7224 */ /* 0x000fe200078e00ff */
[----:B--2---:R-:W2:Y:S01]  /*5d80*/  MUFU.RCP R9, R9 ;  /* 0x0000000900097308 */ /* 0x004ea20000001000 */
[----:B------:R-:W-:-:S02]  /*5d90*/  SHF.R.S32.HI R76, RZ, 0x1f, R76 ;  /* 0x0000001fff4c7819 */ /* 0x000fc4000001144c */
[C---:B------:R-:W-:Y:S01]  /*5da0*/  LOP3.LUT R10, R8.reuse, 0xfffffffc, RZ, 0xc0, !PT ;  /* 0xfffffffc080a7812 */ /* 0x040fe200078ec0ff */
[----:B------:R-:W-:Y:S02]  /*5db0*/  IMAD.SHL.U32 R8, R8, 0x4, RZ ;  /* 0x0000000408087824 */ /* 0x000fe400078e00ff */
[----:B0-----:R-:W-:-:S03]  /*5dc0*/  IMAD R78, R77, 0x20, R158 ;  /* 0x000000204d4e7824 */ /* 0x001fc600078e029e */
[----:B------:R-:W-:Y:S01]  /*5dd0*/  LOP3.LUT R8, R8, 0xfffffff0, RZ, 0xc0, !PT ;  /* 0xfffffff008087812 */ /* 0x000fe200078ec0ff */
[----:B------:R-:W-:Y:S01]  /*5de0*/  IMAD.SHL.U32 R78, R78, 0x10, RZ ;  /* 0x000000104e4e7824 */ /* 0x000fe200078e00ff */
[----:B--2---:R-:W-:-:S06]  /*5df0*/  IADD3 R61, R9, 0xffffffe, RZ ;  /* 0x0ffffffe093d7810 */ /* 0x004fcc0007ffe0ff */
[----:B------:R-:W0:Y:S02]  /*5e00*/  F2I.FTZ.U32.TRUNC.NTZ R61, R61 ;  /* 0x0000003d003d7305 */ /* 0x000e24000021f000 */
[----:B0-----:R-:W-:-:S04]  /*5e10*/  IMAD.MOV R11, RZ, RZ, -R61 ;  /* 0x000000ffff0b7224 */ /* 0x001fc800078e0a3d */
[----:B------:R-:W-:-:S04]  /*5e20*/  IMAD R11, R11, R6, RZ ;  /* 0x000000060b0b7224 */ /* 0x000fc800078e02ff */
[----:B------:R-:W-:Y:S01]  /*5e30*/  IMAD.HI.U32 R60, R61, R11, R60 ;  /* 0x0000000b3d3c7227 */ /* 0x000fe200078e003c */
[----:B------:R-:W-:-:S03]  /*5e40*/  IADD3 R61, R3, -c[0x0][0x1dc], RZ ;  /* 0x80007700033d7a10 */ /* 0x000fc60007ffe0ff */
[----:B------:R-:W-:-:S04]  /*5e50*/  IMAD.IADD R3, R157, 0x1, -R10 ;  /* 0x000000019d037824 */ /* 0x000fc800078e0a0a */
        /* <DEDUP_REMOVED lines=16> */
.L_x_23163:
        /* <DEDUP_REMOVED lines=77> */
[----:B------:R-:W4:Y:S01]  /*6430*/  LDG.E.128.CONSTANT R24, [R24.64] ;  /* 0x0000000a18187981 */ /* 0x000f22000c1e9d00 */
[C---:B------:R-:W-:Y:S02]  /*6440*/  IADD3 R33, P1, R84.reuse, R48, RZ ;  /* 0x0000003054217210 */ /* 0x040fe40007f3e0ff */
[----:B------:R-:W-:Y:S02]  /*6450*/  LEA.HI.X R29, R29, c[0x0][0x18c], R30, 0x2, P2 ;  /* 0x000063001d1d7a11 */ /* 0x000fe400010f141e */
[C---:B------:R-:W-:Y:S02]  /*6460*/  LEA R32, P2, R33.reuse, c[0x0][0x188], 0x2 ;  /* 0x0000620021207a11 */ /* 0x040fe400078410ff */
[----:B-1----:R-:W-:Y:S02]  /*6470*/  LEA.HI.X.SX32 R34, R84, R54, 0x1, P1 ;  /* 0x0000003654227211 */ /* 0x002fe400008f0eff */
[----:B------:R-:W4:Y:S02]  /*6480*/  LDG.E.128.CONSTANT R28, [R28.64] ;  /* 0x0000000a1c1c7981 */ /* 0x000f24000c1e9d00 */
[----:B------:R-:W-:-:S02]  /*6490*/  LEA.HI.X R33, R33, c[0x0][0x18c], R34, 0x2, P2 ;  /* 0x0000630021217a11 */ /* 0x000fc400010f1422 */
        /* <DEDUP_REMOVED lines=88> */
[-C--:B------:R-:W-:Y:S02]  /*6a20*/  @!P2 ISETP.GE.AND P6, PT, R77, R162.reuse, PT ;  /* 0x000000a24d00a20c */ /* 0x080fe40003fc6270 */
[-C--:B------:R-:W-:Y:S02]  /*6a30*/  @!P2 ISETP.GE.AND P3, PT, R57, R162.reuse, PT ;  /* 0x000000a23900a20c */ /* 0x080fe40003f66270 */
[C---:B------:R-:W-:Y:S02]  /*6a40*/  @!P2 ISETP.GE.AND P1, PT, R77.reuse, R162, PT ;  /* 0x000000a24d00a20c */ /* 0x040fe40003f26270 */
[----:B------:R-:W-:Y:S02]  /*6a50*/  @!P2 IADD3 R57, R77, 0x1, RZ ;  /* 0x000000014d39a810 */ /* 0x000fe40007ffe0ff */
[----:B------:R-:W-:Y:S02]  /*6a60*/  @!P2 FSEL R28, R28, RZ, !P6 ;  /* 0x000000ff1c1ca208 */ /* 0x000fe40007000000 */
[----:B------:R-:W-:-:S02]  /*6a70*/  @!P2 FSEL R31, R31, RZ, !P4 ;  /* 0x000000ff1f1fa208 */ /* 0x000fc40006000000 */
[----:B------:R-:W-:Y:S02]  /*6a80*/  @!P2 FSEL R32, R32, RZ, !P1 ;  /* 0x000000ff2020a208 */ /* 0x000fe40004800000 */
[-C--:B------:R-:W-:Y:S02]  /*6a90*/  @!P2 ISETP.GE.AND P6, PT, R59, R162.reuse, PT ;  /* 0x000000a23b00a20c */ /* 0x080fe40003fc6270 */
[-C--:B------:R-:W-:Y:S02]  /*6aa0*/  @!P2 ISETP.GE.AND P4, PT, R57, R162.reuse, PT ;  /* 0x000000a23900a20c */ /* 0x080fe40003f86270 */
[----:B------:R-:W-:Y:S02]  /*6ab0*/  @!P2 ISETP.GE.AND P1, PT, R59, R162, PT ;  /* 0x000000a23b00a20c */ /* 0x000fe40003f26270 */
[C---:B------:R-:W-:Y:S02]  /*6ac0*/  @!P2 IADD3 R57, R77.reuse, 0x3, RZ ;  /* 0x000000034d39a810 */ /* 0x040fe40007ffe0ff */
[----:B------:R-:W-:-:S02]  /*6ad0*/  @!P2 IADD3 R59, R77, 0x1, RZ ;  /* 0x000000014d3ba810 */ /* 0x000fc40007ffe0ff */
[----:B------:R-:W-:Y:S02]  /*6ae0*/  @!P2 FSEL R33, R33, RZ, !P5 ;  /* 0x000000ff2121a208 */ /* 0x000fe40006800000 */
[----:B------:R-:W-:Y:S02]  /*6af0*/  @!P2 FSEL R34, R34, RZ, !P6 ;  /* 0x000000ff2222a208 */ /* 0x000fe40007000000 */
[-C--:B------:R-:W-:Y:S02]  /*6b00*/  @!P2 ISETP.GE.AND P5, PT, R57, R162.reuse, PT ;  /* 0x000000a23900a20c */ /* 0x080fe40003fa6270 */
[----:B------:R-:W-:Y:S02]  /*6b10*/  @!P2 ISETP.GE.AND P6, PT, R59, R162, PT ;  /* 0x000000a23b00a20c */ /* 0x000fe40003fc6270 */
[----:B------:R-:W0:Y:S01]  /*6b20*/  LDS.128 R56, [R79] ;  /* 0x000000004f387984 */ /* 0x000e220000000c00 */
[----:B------:R-:W-:Y:S02]  /*6b30*/  @!P2 FSEL R35, R35, RZ, !P3 ;  /* 0x000000ff2323a208 */ /* 0x000fe40005800000 */
[----:B------:R-:W-:-:S02]  /*6b40*/  @!P2 FSEL R38, R38, RZ, !P1 ;  /* 0x000000ff2626a208 */ /* 0x000fc40004800000 */
[CC--:B------:R-:W-:Y:S02]  /*6b50*/  @!P2 ISETP.GE.AND P3, PT, R77.reuse, R162.reuse, PT ;  /* 0x000000a24d00a20c */ /* 0x0c0fe40003f66270 */
[-C--:B------:R-:W-:Y:S02]  /*6b60*/  @!P2 ISETP.GE.AND P1, PT, R77, R162.reuse, PT ;  /* 0x000000a24d00a20c */ /* 0x080fe40003f26270 */
[----:B------:R-:W-:Y:S02]  /*6b70*/  @!P2 FSEL R36, R36, RZ, !P3 ;  /* 0x000000ff2424a208 */ /* 0x000fe40005800000 */
[----:B------:R-:W-:Y:S02]  /*6b80*/  @!P2 FSEL R40, R40, RZ, !P1 ;  /* 0x000000ff2828a208 */ /* 0x000fe40004800000 */
[----:B------:R-:W-:Y:S02]  /*6b90*/  @!P2 FSEL R41, R41, RZ, !P6 ;  /* 0x000000ff2929a208 */ /* 0x000fe40007000000 */
[----:B------:R-:W-:-:S02]  /*6ba0*/  @!P2 ISETP.GE.AND P3, PT, R93, R162, PT ;  /* 0x000000a25d00a20c */ /* 0x000fc40003f66270 */
[-C--:B------:R-:W-:Y:S02]  /*6bb0*/  @!P2 ISETP.GE.AND P1, PT, R93, R162.reuse, PT ;  /* 0x000000a25d00a20c */ /* 0x080fe40003f26270 */
[C---:B------:R-:W-:Y:S02]  /*6bc0*/  @!P2 ISETP.GE.AND P6, PT, R77.reuse, R162, PT ;  /* 0x000000a24d00a20c */ /* 0x040fe40003fc6270 */
[C---:B------:R-:W-:Y:S02]  /*6bd0*/  @!P2 IADD3 R91, R77.reuse, 0x3, RZ ;  /* 0x000000034d5ba810 */ /* 0x040fe40007ffe0ff */
[----:B------:R-:W-:Y:S02]  /*6be0*/  @!P2 IADD3 R93, R77, 0x1, RZ ;  /* 0x000000014d5da810 */ /* 0x000fe40007ffe0ff */
[----:B------:R-:W-:Y:S02]  /*6bf0*/  @!P2 FSEL R37, R37, RZ, !P4 ;  /* 0x000000ff2525a208 */ /* 0x000fe40006000000 */
[----:B------:R-:W-:-:S02]  /*6c00*/  @!P2 FSEL R44, R44, RZ, !P6 ;  /* 0x000000ff2c2ca208 */ /* 0x000fc40007000000 */
        /* <DEDUP_REMOVED lines=12> */
[----:B------:R-:W-:Y:S02]  /*6cd0*/  @!P2 ISETP.GE.AND P6, PT, R93, R162, PT ;  /* 0x000000a25d00a20c */ /* 0x000fe40003fc6270 */
[----:B------:R-:W-:Y:S02]  /*6ce0*/  @!P2 IADD3 R91, R77, 0x3, RZ ;  /* 0x000000034d5ba810 */ /* 0x000fe40007ffe0ff */
[----:B------:R-:W-:Y:S02]  /*6cf0*/  @!P2 FSEL R42, R42, RZ, !P3 ;  /* 0x000000ff2a2aa208 */ /* 0x000fe40005800000 */
[----:B------:R-:W-:Y:S02]  /*6d00*/  @!P2 FSEL R48, R48, RZ, !P5 ;  /* 0x000000ff3030a208 */ /* 0x000fe40006800000 */
[----:B------:R-:W-:Y:S02]  /*6d10*/  @!P2 FSEL R50, R50, RZ, !P1 ;  /* 0x000000ff3232a208 */ /* 0x000fe40004800000 */
[----:B------:R-:W-:-:S02]  /*6d20*/  @!P2 FSEL R53, R53, RZ, !P6 ;  /* 0x000000ff3535a208 */ /* 0x000fc40007000000 */
[CC--:B------:R-:W-:Y:S02]  /*6d30*/  @!P2 ISETP.GE.AND P3, PT, R91.reuse, R162.reuse, PT ;  /* 0x000000a25b00a20c */ /* 0x0c0fe40003f66270 */
[-C--:B------:R-:W-:Y:S02]  /*6d40*/  @!P2 ISETP.GE.AND P5, PT, R91, R162.reuse, PT ;  /* 0x000000a25b00a20c */ /* 0x080fe40003fa6270 */
[-C--:B------:R-:W-:Y:S02]  /*6d50*/  @!P2 ISETP.GE.AND P1, PT, R77, R162.reuse, PT ;  /* 0x000000a24d00a20c */ /* 0x080fe40003f26270 */
[-C--:B------:R-:W-:Y:S02]  /*6d60*/  @!P2 ISETP.GE.AND P6, PT, R91, R162.reuse, PT ;  /* 0x000000a25b00a20c */ /* 0x080fe40003fc6270 */
[----:B------:R-:W-:Y:S02]  /*6d70*/  @!P2 IADD3 R91, R77, 0x2, RZ ;  /* 0x000000024d5ba810 */ /* 0x000fe40007ffe0ff */
[----:B------:R-:W-:Y:S01]  /*6d80*/  @!P2 FSEL R52, R52, RZ, !P1 ;  /* 0x000000ff3434a208 */ /* 0x000fe20004800000 */
[----:B0-----:R-:W-:Y:S01]  /*6d90*/  FMUL.FTZ R13, R57, R13 ;  /* 0x0000000d390d7220 */ /* 0x001fe20000410000 */
        /* <DEDUP_REMOVED lines=65> */
.L_x_23162:
[----:B------:R-:W-:Y:S05]  /*71b0*/  BSYNC B1 ;  /* 0x0000000000017941 */ /* 0x000fea0003800000 */
.L_x_23161:
[----:B------:R-:W-:Y:S02]  /*71c0*/  IADD3 R4, P1, R4, 0x10, RZ ;  /* 0x0000001004047810 */ /* 0x000fe40007f3e0ff */
[----:B------:R-:W-:Y:S02]  /*71d0*/  IADD3 R78, R78, 0x40, RZ ;  /* 0x000000404e4e7810 */ /* 0x000fe40007ffe0ff */
[----:B------:R-:W-:Y:S01]  /*71e0*/  IADD3 R77, R77, 0x40, RZ ;  /* 0x000000404d4d7810 */ /* 0x000fe20007ffe0ff */
[----:B------:R-:W-:Y:S01]  /*71f0*/  IMAD.X R7, RZ, RZ, R7, P1 ;  /* 0x000000ffff077224 */ /* 0x000fe200008e0607 */
[----:B------:R-:W-:Y:S01]  /*7200*/  IADD3 R79, R79, 0x100, RZ ;  /* 0x000001004f4f7810 */ /* 0x000fe20007ffe0ff */
[----:B------:R-:W-:Y:S01]  /*7210*/  @P0 CALL.REL.NOINC `(.L_x_23160) ;  /* 0x0000001000000944 */ /* 0x000fe20003c00000 */
[----:B------:R-:W-:Y:S05]  /*7220*/  BRA `(.L_x_23163) ;  /* 0xffffed3000007947 */ /* 0x000fea000383ffff */
.L_x_23160:
[----:B------:R-:W-:Y:S05]  /*7230*/  BSYNC B0 ;  /* 0x0000000000007941 */ /* 0x000fea0003800000 */
.L_x_23158:
[----:B------:R-:W2:Y:S01]  /*7240*/  SHFL.BFLY PT, R3, R74, 0x2, 0x1f ;  /* 0x0c401f004a037f89 */ /* 0x000ea200000e0000 */
[----:B------:R-:W-:Y:S01]  /*7250*/  LOP3.LUT R15, R157, 0x3, RZ, 0xc0, !PT ;  /* 0x000000039d0f7812 */ /* 0x000fe200078ec0ff */
[----:B------:R-:W-:Y:S01]  /*7260*/  BSSY B0, `(.L_x_23164) ;  /* 0x000004b000007945 */ /* 0x000fe20003800000 */
[----:B------:R-:W-:Y:S01]  /*7270*/  SHF.R.S32.HI R26, RZ, 0x1f, R157 ;  /* 0x0000001fff1a7819 */ /* 0x000fe2000001149d */
[----:B------:R-:W3:Y:S01]  /*7280*/  SHFL.BFLY PT, R2, R73, 0x2, 0x1f ;  /* 0x0c401f0049027f89 */ /* 0x000ee200000e0000 */
[----:B------:R-:W-:-:S02]  /*7290*/  ISETP.NE.AND P2, PT, R15, RZ, PT ;  /* 0x000000ff0f00720c */ /* 0x000fc40003f45270 */
[C---:B------:R-:W-:Y:S01]  /*72a0*/  LOP3.LUT R15, R0.reuse, 0xffffffc0, RZ, 0xc0, !PT ;  /* 0xffffffc0000f7812 */ /* 0x040fe200078ec0ff */
[----:B------:R-:W4:Y:S01]  /*72b0*/  SHFL.BFLY PT, R5, R72, 0x2, 0x1f ;  /* 0x0c401f0048057f89 */ /* 0x000f2200000e0000 */
[----:B------:R-:W-:Y:S02]  /*72c0*/  IADD3 R19, R0, 0x1f, RZ ;  /* 0x0000001f00137810 */ /* 0x000fe40007ffe0ff */
[----:B------:R-:W-:Y:S01]  /*72d0*/  ISETP.NE.OR P5, PT, R15, 0x40, P2 ;  /* 0x000000400f00780c */ /* 0x000fe200017a5670 */
[----:B------:R-:W0:Y:S01]  /*72e0*/  SHFL.BFLY PT, R4, R71, 0x2, 0x1f ;  /* 0x0c401f0047047f89 */ /* 0x000e2200000e0000 */
[----:B------:R-:W-:Y:S02]  /*72f0*/  LEA.HI R26, R26, R157, RZ, 0x2 ;  /* 0x0000009d1a1a7211 */ /* 0x000fe400078f10ff */
[----:B------:R-:W-:Y:S01]  /*7300*/  ISETP.GT.U32.AND P3, PT, R19, 0x3e, PT ;  /* 0x0000003e1300780c */ /* 0x000fe20003f64070 */
[----:B0-----:R-:W0:Y:S01]  /*7310*/  SHFL.BFLY PT, R7, R70, 0x2, 0x1f ;  /* 0x0c401f0046077f89 */ /* 0x001e2200000e0000 */
[----:B------:R-:W-:-:S02]  /*7320*/  SHF.R.S32.HI R19, RZ, 0x2, R26 ;  /* 0x00000002ff137819 */ /* 0x000fc4000001141a */
[C---:B------:R-:W-:Y:S01]  /*7330*/  LOP3.LUT R17, R0.reuse, 0xffffffe0, RZ, 0xc0, !PT ;  /* 0xffffffe000117812 */ /* 0x040fe200078ec0ff */
[----:B------:R-:W1:Y:S01]  /*7340*/  SHFL.BFLY PT, R6, R69, 0x2, 0x1f ;  /* 0x0c401f0045067f89 */ /* 0x000e6200000e0000 */
[----:B------:R-:W-:Y:S01]  /*7350*/  ISETP.GT.OR P0, PT, R0, 0x3f, P2 ;  /* 0x0000003f0000780c */ /* 0x000fe20001704670 */
[----:B------:R-:W-:Y:S01]  /*7360*/  IMAD R158, R158, 0x60, R19 ;  /* 0x000000609e9e7824 */ /* 0x000fe200078e0213 */
[----:B------:R-:W-:Y:S01]  /*7370*/  ISETP.NE.OR P4, PT, R17, 0x20, P2 ;  /* 0x000000201100780c */ /* 0x000fe20001785670 */
[----:B------:R-:W1:Y:S01]  /*7380*/  SHFL.BFLY PT, R9, R68, 0x2, 0x1f ;  /* 0x0c401f0044097f89 */ /* 0x000e6200000e0000 */
[----:B--2---:R-:W-:Y:S01]  /*7390*/  FADD.FTZ R3, R3, R74 ;  /* 0x0000004a03037221 */ /* 0x004fe20000010000 */
[----:B------:R-:W-:Y:S02]  /*73a0*/  ISETP.GT.OR P1, PT, R0, 0x1f, P2 ;  /* 0x0000001f0000780c */ /* 0x000fe40001724670 */
        /* <DEDUP_REMOVED lines=9> */
[----:B-1----:R-:W-:Y:S02]  /*7440*/  FADD.FTZ R69, R6, R69 ;  /* 0x0000004506457221 */ /* 0x002fe40000010000 */
[----:B------:R-:W-:Y:S01]  /*7450*/  FADD.FTZ R9, R9, R68 ;  /* 0x0000004409097221 */ /* 0x000fe20000010000 */
        /* <DEDUP_REMOVED lines=23> */
[----:B------:R-:W-:Y:S01]  /*75d0*/  BAR.SYNC.DEFER_BLOCKING 0x0 ;  /* 0x0000000000007b1d */ /* 0x000fe20000010000 */
[----:B------:R-:W-:Y:S02]  /*75e0*/  FADD.FTZ R69, R69, R12 ;  /* 0x0000000c45457221 */ /* 0x000fe40000010000 */
[----:B-1----:R-:W-:Y:S02]  /*75f0*/  FADD.FTZ R35, R11, R16 ;  /* 0x000000100b237221 */ /* 0x002fe40000010000 */
[----:B--2---:R-:W-:Y:S02]  /*7600*/  FADD.FTZ R67, R67, R18 ;  /* 0x0000001243437221 */ /* 0x004fe40000010000 */
[----:B---3--:R-:W-:Y:S02]  /*7610*/  FADD.FTZ R37, R13, R20 ;  /* 0x000000140d257221 */ /* 0x008fe40000010000 */
        /* <DEDUP_REMOVED lines=15> */
.L_x_23165:
[----:B------:R-:W-:Y:S05]  /*7710*/  BSYNC B0 ;  /* 0x0000000000007941 */ /* 0x000fea0003800000 */
.L_x_23164:
        /* <DEDUP_REMOVED lines=27> */
.L_x_23167:
[----:B------:R-:W-:Y:S05]  /*78d0*/  BSYNC B0 ;  /* 0x0000000000007941 */ /* 0x000fea0003800000 */
.L_x_23166:
        /* <DEDUP_REMOVED lines=15> */
.L_x_23169:
[----:B------:R-:W-:Y:S05]  /*79d0*/  BSYNC B0 ;  /* 0x0000000000007941 */ /* 0x000fea0003800000 */
.L_x_23168:
        /* <DEDUP_REMOVED lines=27> */
.L_x_23171:
[----:B------:R-:W-:Y:S05]  /*7b90*/  BSYNC B0 ;  /* 0x0000000000007941 */ /* 0x000fea0003800000 */
.L_x_23170:
        /* <DEDUP_REMOVED lines=20> */
[C---:B------:R-:W-:Y:S02]  /*7ce0*/  IADD3 R3, R19.reuse, 0x10, RZ ;  /* 0x0000001013037810 */ /* 0x040fe40007ffe0ff */
        /* <DEDUP_REMOVED lines=9> */
[----:B------:R-:W-:Y:S02]  /*7d80*/  LEA.HI.X.SX32 R10, R3, UR7, 0x1, P2 ;  /* 0x00000007030a7c11 */ /* 0x000fe400090f0eff */
[----:B------:R-:W-:Y:S02]  /*7d90*/  LEA R4, P1, R5, c[0x0][0x170], 0x2 ;  /* 0x00005c0005047a11 */ /* 0x000fe400078210ff */
[----:B------:R-:W-:Y:S02]  /*7da0*/  LEA R6, P2, R7, c[0x0][0x170], 0x2 ;  /* 0x00005c0007067a11 */ /* 0x000fe400078410ff */
[----:B------:R-:W-:Y:S02]  /*7db0*/  LEA.HI.X R9, R9, c[0x0][0x174], R0, 0x2, P3 ;  /* 0x00005d0009097a11 */ /* 0x000fe400018f1400 */
[----:B------:R-:W-:Y:S02]  /*7dc0*/  LEA.HI.X R3, R11, c[0x0][0x174], R14, 0x2, P0 ;  /* 0x00005d000b037a11 */ /* 0x000fe400000f140e */
[----:B------:R-:W-:-:S02]  /*7dd0*/  LEA.HI.X R5, R5, c[0x0][0x174], R12, 0x2, P1 ;  /* 0x00005d0005057a11 */ /* 0x000fc400008f140c */
[----:B------:R-:W-:Y:S01]  /*7de0*/  IADD3 R0, R19, 0x20, RZ ;  /* 0x0000002013007810 */ /* 0x000fe20007ffe0ff */
[----:B------:R-:W-:Y:S01]  /*7df0*/  STG.E [R2.64], R27 ;  /* 0x0000001b02007986 */ /* 0x000fe2000c10190a */
[----:B------:R-:W-:Y:S02]  /*7e00*/  LEA.HI.X R7, R7, c[0x0][0x174], R10, 0x2, P2 ;  /* 0x00005d0007077a11 */ /* 0x000fe400010f140a */
[C---:B------:R-:W-:Y:S01]  /*7e10*/  IADD3 R11, R19.reuse, 0x30, RZ ;  /* 0x00000030130b7810 */ /* 0x040fe20007ffe0ff */
[----:B------:R-:W-:Y:S01]  /*7e20*/  STG.E [R4.64], R73 ;  /* 0x0000004904007986 */ /* 0x000fe2000c10190a */
[C---:B------:R-:W-:Y:S02]  /*7e30*/  IADD3 R12, R19.reuse, 0x38, RZ ;  /* 0x00000038130c7810 */ /* 0x040fe40007ffe0ff */
[----:B------:R-:W-:Y:S01]  /*7e40*/  IADD3 R10, R19, 0x28, RZ ;  /* 0x00000028130a7810 */ /* 0x000fe20007ffe0ff */
[----:B------:R-:W-:Y:S01]  /*7e50*/  STG.E [R6.64], R29 ;  /* 0x0000001d06007986 */ /* 0x000fe2000c10190a */
[----:B------:R-:W-:-:S02]  /*7e60*/  IADD3 R21, P0, R0, UR4, RZ ;  /* 0x0000000400157c10 */ /* 0x000fc4000ff1e0ff */
[C---:B------:R-:W-:Y:S01]  /*7e70*/  IADD3 R15, P2, R11.reuse, UR4, RZ ;  /* 0x000000040b0f7c10 */ /* 0x040fe2000ff5e0ff */
[----:B------:R-:W-:Y:S01]  /*7e80*/  STG.E [R8.64], R71 ;  /* 0x0000004708007986 */ /* 0x000fe2000c10190a */
[----:B------:R-:W-:Y:S02]  /*7e90*/  IADD3 R17, P3, R12, UR4, RZ ;  /* 0x000000040c117c10 */ /* 0x000fe4000ff7e0ff */
[----:B------:R-:W-:Y:S02]  /*7ea0*/  IADD3 R13, P1, R10, UR4, RZ ;  /* 0x000000040a0d7c10 */ /* 0x000fe4000ff3e0ff */
[----:B------:R-:W-:Y:S02]  /*7eb0*/  LEA.HI.X.SX32 R22, R0, UR7, 0x1, P0 ;  /* 0x0000000700167c11 */ /* 0x000fe400080f0eff */
[----:B------:R-:W-:Y:S02]  /*7ec0*/  LEA.HI.X.SX32 R18, R11, UR7, 0x1, P2 ;  /* 0x000000070b127c11 */ /* 0x000fe400090f0eff */
[----:B------:R-:W-:-:S02]  /*7ed0*/  LEA.HI.X.SX32 R0, R12, UR7, 0x1, P3 ;  /* 0x000000070c007c11 */ /* 0x000fc400098f0eff */
[----:B------:R-:W-:Y:S02]  /*7ee0*/  LEA.HI.X.SX32 R20, R10, UR7, 0x1, P1 ;  /* 0x000000070a147c11 */ /* 0x000fe400088f0eff */
[----:B------:R-:W-:Y:S02]  /*7ef0*/  LEA R14, P2, R15, c[0x0][0x170], 0x2 ;  /* 0x00005c000f0e7a11 */ /* 0x000fe400078410ff */
[----:B------:R-:W-:Y:S02]  /*7f00*/  LEA R16, P3, R17, c[0x0][0x170], 0x2 ;  /* 0x00005c0011107a11 */ /* 0x000fe400078610ff */
[----:B------:R-:W-:Y:S02]  /*7f10*/  LEA R12, P1, R13, c[0x0][0x170], 0x2 ;  /* 0x00005c000d0c7a11 */ /* 0x000fe400078210ff */
[----:B------:R-:W-:Y:S02]  /*7f20*/  LEA R10, P0, R21, c[0x0][0x170], 0x2 ;  /* 0x00005c00150a7a11 */ /* 0x000fe400078010ff */
[----:B------:R-:W-:-:S02]  /*7f30*/  LEA.HI.X R15, R15, c[0x0][0x174], R18, 0x2, P2 ;  /* 0x00005d000f0f7a11 */ /* 0x000fc400010f1412 */
[----:B------:R-:W-:Y:S02]  /*7f40*/  LEA.HI.X R17, R17, c[0x0][0x174], R0, 0x2, P3 ;  /* 0x00005d0011117a11 */ /* 0x000fe400018f1400 */
[----:B------:R-:W-:Y:S02]  /*7f50*/  LEA.HI.X R13, R13, c[0x0][0x174], R20, 0x2, P1 ;  /* 0x00005d000d0d7a11 */ /* 0x000fe400008f1414 */
[C---:B------:R-:W-:Y:S02]  /*7f60*/  IADD3 R0, R19.reuse, 0x40, RZ ;  /* 0x0000004013007810 */ /* 0x040fe40007ffe0ff */
[C---:B------:R-:W-:Y:S02]  /*7f70*/  IADD3 R18, R19.reuse, 0x48, RZ ;  /* 0x0000004813127810 */ /* 0x040fe40007ffe0ff */
[----:B------:R-:W-:Y:S02]  /*7f80*/  IADD3 R20, R19, 0x50, RZ ;  /* 0x0000005013147810 */ /* 0x000fe40007ffe0ff */
[----:B------:R-:W-:-:S02]  /*7f90*/  LEA.HI.X R11, R21, c[0x0][0x174], R22, 0x2, P0 ;  /* 0x00005d00150b7a11 */ /* 0x000fc400000f1416 */
[----:B------:R-:W-:Y:S02]  /*7fa0*/  IADD3 R19, R19, 0x58, RZ ;  /* 0x0000005813137810 */ /* 0x000fe40007ffe0ff */
        /* <DEDUP_REMOVED lines=25> */
.L_x_23125:
[----:B------:R-:W-:Y:S01]  /*8140*/  IMAD.MOV.U32 R38, RZ, RZ, R55 ;  /* 0x000000ffff267224 */ /* 0x000fe200078e0037 */
[----:B------:R-:W-:Y:S01]  /*8150*/  MOV R36, 0x81a0 ;  /* 0x000081a000247802 */ /* 0x000fe20000000f00 */
[----:B------:R-:W-:-:S02]  /*8160*/  IMAD.MOV.U32 R39, RZ, RZ, 0x1 ;  /* 0x00000001ff277424 */ /* 0x000fc400078e00ff */
[----:B------:R-:W-:Y:S02]  /*8170*/  IMAD.MOV.U32 R40, RZ, RZ, 0x1f ;  /* 0x0000001fff287424 */ /* 0x000fe400078e00ff */
[----:B------:R-:W-:Y:S02]  /*8180*/  IMAD.MOV.U32 R41, RZ, RZ, -0x1 ;  /* 0xffffffffff297424 */ /* 0x000fe400078e00ff */
[----:B------:R-:W-:Y:S05]  /*8190*/  CALL.REL.NOINC `($__internal_410_$__cuda_sm70_shflsync_bfly_p) ;  /* 0x0000028000007944 */ /* 0x000fea0003c00000 */
[----:B-1----:R-:W-:Y:S01]  /*81a0*/  IMAD.MOV.U32 R36, RZ, RZ, R38 ;  /* 0x000000ffff247224 */ /* 0x002fe200078e0026 */
[----:B0-----:R-:W-:Y:S05]  /*81b0*/  BRA `(.L_x_23172) ;  /* 0xffffab3000007947 */ /* 0x001fea000383ffff */
.L_x_23131:
[----:B------:R-:W-:Y:S01]  /*81c0*/  IMAD.MOV.U32 R38, RZ, RZ, R43 ;  /* 0x000000ffff267224 */ /* 0x000fe200078e002b */
[----:B------:R-:W-:Y:S01]  /*81d0*/  MOV R36, 0x8220 ;  /* 0x0000822000247802 */ /* 0x000fe20000000f00 */
[----:B------:R-:W-:Y:S02]  /*81e0*/  IMAD.MOV.U32 R39, RZ, RZ, 0x1 ;  /* 0x00000001ff277424 */ /* 0x000fe400078e00ff */
[----:B------:R-:W-:Y:S02]  /*81f0*/  IMAD.MOV.U32 R40, RZ, RZ, 0x1f ;  /* 0x0000001fff287424 */ /* 0x000fe400078e00ff */
[----:B------:R-:W-:Y:S02]  /*8200*/  IMAD.MOV.U32 R41, RZ, RZ, -0x1 ;  /* 0xffffffffff297424 */ /* 0x000fe400078e00ff */
[----:B------:R-:W-:Y:S05]  /*8210*/  CALL.REL.NOINC `($__internal_410_$__cuda_sm70_shflsync_bfly_p) ;  /* 0x0000020000007944 */ /* 0x000fea0003c00000 */
[----:B-1----:R-:W-:Y:S01]  /*8220*/  IMAD.MOV.U32 R36, RZ, RZ, R38 ;  /* 0x000000ffff247224 */ /* 0x002fe200078e0026 */
[----:B0-----:R-:W-:Y:S05]  /*8230*/  BRA `(.L_x_23173) ;  /* 0xffffbbd000007947 */ /* 0x001fea000383ffff */
.L_x_23134:
[----:B------:R-:W-:Y:S01]  /*8240*/  IMAD.MOV.U32 R38, RZ, RZ, R153 ;  /* 0x000000ffff267224 */ /* 0x000fe200078e0099 */
[----:B------:R-:W-:Y:S01]  /*8250*/  MOV R36, 0x82a0 ;  /* 0x000082a000247802 */ /* 0x000fe20000000f00 */
[----:B------:R-:W-:-:S02]  /*8260*/  IMAD.MOV.U32 R39, RZ, RZ, 0x10 ;  /* 0x00000010ff277424 */ /* 0x000fc400078e00ff */
[----:B------:R-:W-:Y:S02]  /*8270*/  IMAD.MOV.U32 R40, RZ, RZ, 0x1f ;  /* 0x0000001fff287424 */ /* 0x000fe400078e00ff */
[----:B------:R-:W-:Y:S02]  /*8280*/  IMAD.MOV.U32 R41, RZ, RZ, -0x1 ;  /* 0xffffffffff297424 */ /* 0x000fe400078e00ff */
[----:B-----5:R-:W-:Y:S05]  /*8290*/  CALL.REL.NOINC `($__internal_410_$__cuda_sm70_shflsync_bfly_p) ;  /* 0x0000018000007944 */ /* 0x020fea0003c00000 */
[----:B-1----:R-:W-:Y:S01]  /*82a0*/  IMAD.MOV.U32 R6, RZ, RZ, R38 ;  /* 0x000000ffff067224 */ /* 0x002fe200078e0026 */
[----:B0-----:R-:W-:Y:S05]  /*82b0*/  BRA `(.L_x_23174) ;  /* 0xffffbcf000007947 */ /* 0x001fea000383ffff */
.L_x_23135:
[----:B------:R-:W-:Y:S01]  /*82c0*/  IMAD.MOV.U32 R38, RZ, RZ, R153 ;  /* 0x000000ffff267224 */ /* 0x000fe200078e0099 */
[----:B------:R-:W-:Y:S01]  /*82d0*/  MOV R36, 0x8320 ;  /* 0x0000832000247802 */ /* 0x000fe20000000f00 */
[----:B------:R-:W-:Y:S02]  /*82e0*/  IMAD.MOV.U32 R39, RZ, RZ, 0x8 ;  /* 0x00000008ff277424 */ /* 0x000fe400078e00ff */
[----:B------:R-:W-:Y:S02]  /*82f0*/  IMAD.MOV.U32 R40, RZ, RZ, 0x1f ;  /* 0x0000001fff287424 */ /* 0x000fe400078e00ff */
[----:B------:R-:W-:Y:S02]  /*8300*/  IMAD.MOV.U32 R41, RZ, RZ, -0x1 ;  /* 0xffffffffff297424 */ /* 0x000fe400078e00ff */
[----:B-----5:R-:W-:Y:S05]  /*8310*/  CALL.REL.NOINC `($__internal_410_$__cuda_sm70_shflsync_bfly_p) ;  /* 0x0000010000007944 */ /* 0x020fea0003c00000 */
[----:B-1----:R-:W-:Y:S01]  /*8320*/  FMNMX.FTZ R7, R153, R38, !PT ;  /* 0x0000002699077209 */ /* 0x002fe20007810000 */
[----:B0-----:R-:W-:Y:S01]  /*8330*/  IMAD.MOV.U32 R39, RZ, RZ, 0x4 ;  /* 0x00000004ff277424 */ /* 0x001fe200078e00ff */
[----:B------:R-:W-:Y:S01]  /*8340*/  MOV R36, 0x8390 ;  /* 0x0000839000247802 */ /* 0x000fe20000000f00 */
[----:B------:R-:W-:-:S02]  /*8350*/  IMAD.MOV.U32 R40, RZ, RZ, 0x1f ;  /* 0x0000001fff287424 */ /* 0x000fc400078e00ff */
[----:B------:R-:W-:Y:S02]  /*8360*/  IMAD.MOV.U32 R41, RZ, RZ, -0x1 ;  /* 0xffffffffff297424 */ /* 0x000fe400078e00ff */
[----:B------:R-:W-:Y:S02]  /*8370*/  IMAD.MOV.U32 R38, RZ, RZ, R7 ;  /* 0x000000ffff267224 */ /* 0x000fe400078e0007 */
[----:B------:R-:W-:Y:S05]  /*8380*/  CALL.REL.NOINC `($__internal_410_$__cuda_sm70_shflsync_bfly_p) ;  /* 0x0000009000007944 */ /* 0x000fea0003c00000 */
[----:B-1----:R-:W-:Y:S01]  /*8390*/  FMNMX.FTZ R7, R7, R38, !PT ;  /* 0x0000002607077209 */ /* 0x002fe20007810000 */
[----:B0-----:R-:W-:Y:S01]  /*83a0*/  IMAD.MOV.U32 R39, RZ, RZ, 0x2 ;  /* 0x00000002ff277424 */ /* 0x001fe200078e00ff */
[----:B------:R-:W-:Y:S01]  /*83b0*/  MOV R36, 0x8400 ;  /* 0x0000840000247802 */ /* 0x000fe20000000f00 */
[----:B------:R-:W-:Y:S02]  /*83c0*/  IMAD.MOV.U32 R40, RZ, RZ, 0x1f ;  /* 0x0000001fff287424 */ /* 0x000fe400078e00ff */
[----:B------:R-:W-:Y:S02]  /*83d0*/  IMAD.MOV.U32 R41, RZ, RZ, -0x1 ;  /* 0xffffffffff297424 */ /* 0x000fe400078e00ff */
[----:B------:R-:W-:Y:S02]  /*83e0*/  IMAD.MOV.U32 R38, RZ, RZ, R7 ;  /* 0x000000ffff267224 */ /* 0x000fe400078e0007 */
[----:B------:R-:W-:Y:S05]  /*83f0*/  CALL.REL.NOINC `($__internal_410_$__cuda_sm70_shflsync_bfly_p) ;  /* 0x0000002000007944 */ /* 0x000fea0003c00000 */
[----:B-1----:R-:W-:Y:S01]  /*8400*/  IMAD.MOV.U32 R8, RZ, RZ, R38 ;  /* 0x000000ffff087224 */ /* 0x002fe200078e0026 */
[----:B0-----:R-:W-:Y:S05]  /*8410*/  BRA `(.L_x_23175) ;  /* 0xffffbc0000007947 */ /* 0x001fea000383ffff */
        .weak           $__internal_410_$__cuda_sm70_shflsync_bfly_p
        .type           $__internal_410_$__cuda_sm70_shflsync_bfly_p,@function
        .size           $__internal_410_$__cuda_sm70_shflsync_bfly_p,(.L_x_25071 - $__internal_410_$__cuda_sm70_shflsync_bfly_p)
$__internal_410_$__cuda_sm70_shflsync_bfly_p:
[----:B------:R-:W-:Y:S01]  /*8420*/  IMAD.MOV.U32 R37, RZ, RZ, 0x0 ;  /* 0x00000000ff257424 */ /* 0x000fe200078e00ff */
[----:B------:R-:W-:Y:S04]  /*8430*/  WARPSYNC R41 ;  /* 0x0000002900007348 */ /* 0x000fe80003800000 */
[----:B------:R0:W1:Y:S01]  /*8440*/  SHFL.BFLY PT, R38, R38, R39, R40 ;  /* 0x0c00002726267389 */ /* 0x00006200000e0028 */
[----:B------:R-:W-:Y:S05]  /*8450*/  RET.REL.NODEC R36 `(_ZN4vllm25paged_attention_v2_kernelIffLi96ELi16ELi128ELNS_18Fp8KVCacheDataTypeE0ELb1ELi512EEEvPfS2_PT_PKS3_PKT0_S9_ifPKiSB_iPKfiiiSD_SD_iiiii) ;  /* 0xffff7ba024007950 */ /* 0x000fea0003c3ffff */
.L_x_23176:
        /* <DEDUP_REMOVED lines=10> */
.L_x_25071:


//--------------------- .text._ZN4vllm25paged_attention_v2_kernelIffLi80ELi16ELi128ELNS_18Fp8KVCacheDataTypeE0ELb1ELi512EEEvPfS2_PT_PKS3_PKT0_S9_ifPKiSB_iPKfiiiSD_SD_iiiii --------------------------
	.section	.text._ZN4vllm25paged_attention_v2_kernelIffLi80ELi16ELi128ELNS_18Fp8KVCacheDataTypeE0ELb1ELi512EEEvPfS2_PT_PKS3_PKT0_S9_ifPKiSB_iPKfiiiSD_SD_iiiii,"ax",@progbits
	.sectioninfo	@"SHI_REGISTERS=130"
	.align	128
        .global         _ZN4vllm25paged_attention_v2_kernelIffLi80ELi16ELi128ELNS_18Fp8KVCacheDataTypeE0ELb1ELi512EEEvPfS2_PT_PKS3_PKT0_S9_ifPKiSB_iPKfiiiSD_SD_iiiii
        .type           _ZN4vllm25paged_attention_v2_kernelIffLi80ELi16ELi128ELNS_18Fp8KVCacheDataTypeE0ELb1ELi512EEEvPfS2_PT_PKS3_PKT0_S9_ifPKiSB_iPKfiiiSD_SD_iiiii,@function
        .size           _ZN4vllm25paged_attention_v2_kernelIffLi80ELi16ELi128ELNS_18Fp8KVCacheDataTypeE0ELb1ELi512EEEvPfS2_PT_PKS3_PKT0_S9_ifPKiSB_iPKfiiiSD_SD_iiiii,(.L_x_25072 - _ZN4vllm25paged_attention_v2_kernelIffLi80ELi16ELi128ELNS_18Fp8KVCacheDataTypeE0ELb1ELi512EEEvPfS2_PT_PKS3_PKT0_S9_ifPKiSB_iPKfiiiSD_SD_iiiii)
        .other          _ZN4vllm25paged_attention_v2_kernelIffLi80ELi16ELi128ELNS_18Fp8KVCacheDataTypeE0ELb1ELi512EEEvPfS2_PT_PKS3_PKT0_S9_ifPKiSB_iPKfiiiSD_SD_iiiii,@"STO_CUDA_ENTRY STV_DEFAULT"
_ZN4vllm25paged_attention_v2_kernelIffLi80ELi16ELi128ELNS_18Fp8KVCacheDataTypeE0ELb1ELi512EEEvPfS2_PT_PKS3_PKT0_S9_ifPKiSB_iPKfiiiSD_SD_iiiii:
.text._ZN4vllm25paged_attention_v2_kernelIffLi80ELi16ELi128ELNS_18Fp8KVCacheDataTypeE0ELb1ELi512EEEvPfS2_PT_PKS3_PKT0_S9_ifPKiSB_iPKfiiiSD_SD_iiiii:
        /* <DEDUP_REMOVED lines=111> */
.L_x_23181:
        /* <DEDUP_REMOVED lines=11> */
.L_x_23180:
[----:B------:R-:W-:Y:S05]  /*07a0*/  BSYNC B1 ;  /* 0x0000000000017941 */ /* 0x000fea0003800000 */
.L_x_23179:
        /* <DEDUP_REMOVED lines=10> */
.L_x_23182:
        /* <DEDUP_REMOVED lines=17> */
.L_x_23178:
[----:B------:R-:W-:Y:S05]  /*0960*/  BSYNC B0 ;  /* 0x0000000000007941 */ /* 0x000fea0003800000 */
.L_x_23177:
        /* <DEDUP_REMOVED lines=44> */
[----:B------:R-:W-:Y:S01]  /*0c30*/  IMAD R53, R108, 0xa0, RZ ;  /* 0x000000a06c357824 */ /* 0x000fe200078e02ff */
[----:B------:R-:W-:Y:S01]  /*0c40*/  SHF.R.S32.HI R8, RZ, 0x1f, R105 ;  /* 0x0000001fff087819 */ /* 0x000fe20000011469 */
[----:B------:R-:W-:Y:S01]  /*0c50*/  IMAD.SHL.U32 R104, R6, 0x2, RZ ;  /* 0x0000000206687824 */ /* 0x000fe200078e00ff */
[----:B------:R-:W-:Y:S02]  /*0c60*/  LOP3.LUT R0, R0, 0xfffffff0, RZ, 0xc0, !PT ;  /* 0xfffffff000007812 */ /* 0x000fe400078ec0ff */
[----:B------:R-:W-:-:S02]  /*0c70*/  LEA.HI R9, R8, R105, RZ, 0x2 ;  /* 0x0000006908097211 */ /* 0x000fc400078f10ff */
[C---:B------:R-:W-:Y:S01]  /*0c80*/  IADD3 R8, R108.reuse, 0x4, RZ ;  /* 0x000000046c087810 */ /* 0x040fe20007ffe0ff */
[----:B------:R-:W-:Y:S01]  /*0c90*/  IMAD.IADD R120, R7, 0x1, -R0 ;  /* 0x0000000107787824 */ /* 0x000fe200078e0a00 */
[----:B------:R-:W-:Y:S02]  /*0ca0*/  IADD3 R7, R108, 0x6, RZ ;  /* 0x000000066c077810 */ /* 0x000fe40007ffe0ff */
[----:B------:R-:W-:Y:S01]  /*0cb0*/  LOP3.LUT R0, R9, 0xfffffffc, RZ, 0xc0, !PT ;  /* 0xfffffffc09007812 */ /* 0x000fe200078ec0ff */
[----:B------:R-:W-:Y:S01]  /*0cc0*/  IMAD.SHL.U32 R102, R8, 0x2, RZ ;  /* 0x0000000208667824 */ /* 0x000fe200078e00ff */
[----:B------:R-:W-:Y:S01]  /*0cd0*/  SHF.R.S32.HI R11, RZ, 0x1f, R104 ;  /* 0x0000001fff0b7819 */ /* 0x000fe20000011468 */
[----:B------:R-:W-:Y:S01]  /*0ce0*/  IMAD.SHL.U32 R100, R7, 0x2, RZ ;  /* 0x0000000207647824 */ /* 0x000fe200078e00ff */
[----:B------:R-:W-:Y:S01]  /*0cf0*/  IADD3 R9, R108, 0x8, RZ ;  /* 0x000000086c097810 */ /* 0x000fe20007ffe0ff */
[----:B------:R-:W-:Y:S01]  /*0d00*/  IMAD.IADD R105, R105, 0x1, -R0 ;  /* 0x0000000169697824 */ /* 0x000fe200078e0a00 */
[----:B------:R-:W-:Y:S01]  /*0d10*/  LEA.HI R11, R11, R104, RZ, 0x2 ;  /* 0x000000680b0b7211 */ /* 0x000fe200078f10ff */
[----:B------:R-:W-:Y:S01]  /*0d20*/  IMAD R0, R4, c[0x0][0x1c0], RZ ;  /* 0x0000700004007a24 */ /* 0x000fe200078e02ff */
[----:B------:R-:W-:Y:S01]  /*0d30*/  SHF.R.S32.HI R15, RZ, 0x1f, R100 ;  /* 0x0000001fff0f7819 */ /* 0x000fe20000011464 */
[----:B------:R-:W-:Y:S01]  /*0d40*/  IMAD.SHL.U32 R98, R9, 0x2, RZ ;  /* 0x0000000209627824 */ /* 0x000fe200078e00ff */
[----:B------:R-:W-:Y:S01]  /*0d50*/  IADD3 R12, R108, 0xa, RZ ;  /* 0x0000000a6c0c7810 */ /* 0x000fe20007ffe0ff */
[----:B------:R-:W-:Y:S01]  /*0d60*/  IMAD.SHL.U32 R35, R120, 0x4, RZ ;  /* 0x0000000478237824 */ /* 0x000fe200078e00ff */
        /* <DEDUP_REMOVED lines=73> */
[----:B------:R-:W-:Y:S02]  /*1200*/  SHF.R.S32.HI R23, RZ, 0x1f, R78 ;  /* 0x0000001fff177819 */ /* 0x000fe4000001144e */
[----:B------:R-:W-:Y:S01]  /*1210*/  LOP3.LUT R25, R25, 0xfffffffc, RZ, 0xc0, !PT ;  /* 0xfffffffc19197812 */ /* 0x000fe200078ec0ff */
[----:B------:R-:W-:Y:S01]  /*1220*/  IMAD.IADD R80, R80, 0x1, -R19 ;  /* 0x0000000150507824 */ /* 0x000fe200078e0a13 */
[----:B------:R-:W-:Y:S02]  /*1230*/  SHF.R.S32.HI R27, RZ, 0x1f, R74 ;  /* 0x0000001fff1b7819 */ /* 0x000fe4000001144a */
[----:B------:R-:W-:Y:S01]  /*1240*/  LEA.HI R23, R23, R78, RZ, 0x2 ;  /* 0x0000004e17177211 */ /* 0x000fe200078f10ff */
[----:B------:R-:W-:Y:S01]  /*1250*/  IMAD.IADD R76, R76, 0x1, -R25 ;  /* 0x000000014c4c7824 */ /* 0x000fe200078e0a19 */
[----:B------:R-:W-:Y:S02]  /*1260*/  IADD3 R19, R108, 0x22, RZ ;  /* 0x000000226c137810 */ /* 0x000fe40007ffe0ff */
        /* <DEDUP_REMOVED lines=130> */
[C---:B------:R-:W-:Y:S01]  /*1a90*/  LEA.HI.X.SX32 R32, R107.reuse, R116, 0x1, P0 ;  /* 0x000000746b207211 */ /* 0x040fe200000f0eff */
[----:B------:R-:W-:Y:S01]  /*1aa0*/  IMAD.SHL.U32 R118, R107, 0x10, RZ ;  /* 0x000000106b767824 */ /* 0x000fe200078e00ff */
[----:B------:R-:W-:Y:S01]  /*1ab0*/  LEA R116, P0, R115, c[0x0][0x198], 0x2 ;  /* 0x0000660073747a11 */ /* 0x000fe200078010ff */
[----:B------:R-:W-:Y:S01]  /*1ac0*/  IMAD R120, R33, 0x200, R120 ;  /* 0x0000020021787824 */ /* 0x000fe200078e0278 */
[----:B------:R-:W-:Y:S01]  /*1ad0*/  IADD3 R119, R35, 0x160, RZ ;  /* 0x0000016023777810 */ /* 0x000fe20007ffe0ff */
[----:B------:R-:W-:Y:S01]  /*1ae0*/  IMAD.MOV.U32 R106, RZ, RZ, -0x800001 ;  /* 0xff7fffffff6a7424 */ /* 0x000fe200078e00ff */
[----:B------:R-:W-:Y:S01]  /*1af0*/  LEA.HI.X R115, R115, c[0x0][0x19c], R32, 0x2, P0 ;  /* 0x0000670073737a11 */ /* 0x000fe200000f1420 */
[----:B------:R-:W-:-:S02]  /*1b00*/  IMAD.MOV.U32 R117, RZ, RZ, R107 ;  /* 0x000000ffff757224 */ /* 0x000fc400078e006b */
.L_x_23190:
        /* <DEDUP_REMOVED lines=90> */
[----:B---3--:R-:W-:-:S02]  /*20b0*/  FFMA.FTZ R67, R64, R32, R67 ;  /* 0x0000002040437223 */ /* 0x008fc40000010043 */
[----:B------:R-:W-:Y:S02]  /*20c0*/  FFMA.FTZ R64, R65, R33, R34 ;  /* 0x0000002141407223 */ /* 0x000fe40000010022 */
[----:B------:R-:W4:Y:S01]  /*20d0*/  LDS.128 R32, [R53+0x10] ;  /* 0x0000100035207984 */ /* 0x000f220000000c00 */
[----:B------:R-:W-:-:S04]  /*20e0*/  IADD3 R61, P1, P2, R96, R122, R95 ;  /* 0x0000007a603d7210 */ /* 0x000fc80007a3e05f */
[----:B------:R-:W-:Y:S02]  /*20f0*/  LEA R60, P3, R61, c[0x0][0x180], 0x2 ;  /* 0x000060003d3c7a11 */ /* 0x000fe400078610ff */
[----:B------:R-:W-:-:S04]  /*2100*/  IADD3.X R66, R40, R121, R11, P1, P2 ;  /* 0x0000007928427210 */ /* 0x000fc80000fe440b */
[----:B------:R-:W-:-:S06]  /*2110*/  LEA.HI.X R61, R61, c[0x0][0x184], R66, 0x2, P3 ;  /* 0x000061003d3d7a11 */ /* 0x000fcc00018f1442 */
[----:B------:R-:W2:Y:S01]  /*2120*/  LDG.E.64.CONSTANT R60, [R60.64] ;  /* 0x0000000a3c3c7981 */ /* 0x000ea2000c1e9b00 */
        /* <DEDUP_REMOVED lines=10> */
[----:B------:R-:W3:Y:S02]  /*21d0*/  LDG.E.64.CONSTANT R66, [R66.64] ;  /* 0x0000000a42427981 */ /* 0x000ee4000c1e9b00 */
[----:B------:R-:W-:Y:S01]  /*21e0*/  LEA.HI.X R69, R32, c[0x0][0x184], R33, 0x2, P3 ;  /* 0x0000610020457a11 */ /* 0x000fe200018f1421 */
[----:B------:R-:W-:Y:S02]  /*21f0*/  FFMA.FTZ R38, R63, R35, R38 ;  /* 0x000000233f267223 */ /* 0x000fe40000010026 */
[----:B------:R-:W0:Y:S04]  /*2200*/  LDS.128 R32, [R53+0x20] ;  /* 0x0000200035207984 */ /* 0x000e280000000c00 */
[----:B------:R-:W4:Y:S01]  /*2210*/  LDG.E.64.CONSTANT R68, [R68.64] ;  /* 0x0000000a44447981 */ /* 0x000f22000c1e9b00 */
[----:B0-----:R-:W-:Y:S01]  /*2220*/  FFMA.FTZ R39, R36, R32, R39 ;  /* 0x0000002024277223 */ /* 0x001fe20000010027 */
[----:B------:R-:W-:-:S04]  /*2230*/  IADD3 R32, P1, P2, R90, R122, R89 ;  /* 0x0000007a5a207210 */ /* 0x000fc80007a3e059 */
[----:B------:R-:W-:Y:S02]  /*2240*/  LEA R62, P3, R32, c[0x0][0x180], 0x2 ;  /* 0x00006000203e7a11 */ /* 0x000fe400078610ff */
[----:B------:R-:W-:-:S04]  /*2250*/  IADD3.X R63, R41, R121, R14, P1, P2 ;  /* 0x00000079293f7210 */ /* 0x000fc80000fe440e */
[----:B------:R-:W-:-:S06]  /*2260*/  LEA.HI.X R63, R32, c[0x0][0x184], R63, 0x2, P3 ;  /* 0x00006100203f7a11 */ /* 0x000fcc00018f143f */
[----:B------:R-:W5:Y:S01]  /*2270*/  LDG.E.64.CONSTANT R62, [R62.64] ;  /* 0x0000000a3e3e7981 */ /* 0x000f62000c1e9b00 */
[----:B------:R-:W-:Y:S02]  /*2280*/  FFMA.FTZ R32, R37, R33, R38 ;  /* 0x0000002125207223 */ /* 0x000fe40000010026 */
[----:B--2---:R-:W-:Y:S02]  /*2290*/  FFMA.FTZ R33, R60, R34, R39 ;  /* 0x000000223c217223 */ /* 0x004fe40000010027 */
[----:B------:R-:W3:Y:S01]  /*22a0*/  LDS.128 R36, [R53+0x30] ;  /* 0x0000300035247984 */ /* 0x000ee20000000c00 */
        /* <DEDUP_REMOVED lines=8> */
[----:B----4-:R-:W-:Y:S01]  /*2330*/  FFMA.FTZ R37, R68, R38, R33 ;  /* 0x0000002644257223 */ /* 0x010fe20000010021 */
[----:B------:R-:W-:Y:S01]  /*2340*/  IADD3 R33, P1, P2, R86, R122, R85 ;  /* 0x0000007a56217210 */ /* 0x000fe20007a3e055 */
[----:B------:R-:W-:-:S03]  /*2350*/  FFMA.FTZ R36, R69, R39, R32 ;  /* 0x0000002745247223 */ /* 0x000fc60000010020 */
[----:B------:R-:W-:Y:S02]  /*2360*/  LEA R66, P3, R33, c[0x0][0x180], 0x2 ;  /* 0x0000600021427a11 */ /* 0x000fe400078610ff */
[-C--:B------:R-:W-:Y:S02]  /*2370*/  IADD3.X R34, R43, R121.reuse, R16, P1, P2 ;  /* 0x000000792b227210 */ /* 0x080fe40000fe4410 */
[----:B------:R-:W-:Y:S02]  /*2380*/  IADD3 R32, P1, P2, R84, R122, R83 ;  /* 0x0000007a54207210 */ /* 0x000fe40007a3e053 */
[----:B------:R-:W-:Y:S02]  /*2390*/  LEA.HI.X R67, R33, c[0x0][0x184], R34, 0x2, P3 ;  /* 0x0000610021437a11 */ /* 0x000fe400018f1422 */
[----:B------:R-:W-:Y:S02]  /*23a0*/  IADD3.X R33, R46, R121, R17, P1, P2 ;  /* 0x000000792e217210 */ /* 0x000fe40000fe4411 */
[----:B------:R-:W-:-:S02]  /*23b0*/  LEA R70, P3, R32, c[0x0][0x180], 0x2 ;  /* 0x0000600020467a11 */ /* 0x000fc400078610ff */
[----:B------:R-:W3:Y:S02]  /*23c0*/  LDG.E.64.CONSTANT R66, [R66.64] ;  /* 0x0000000a42427981 */ /* 0x000ee4000c1e9b00 */
        /* <DEDUP_REMOVED lines=19> */
[----:B------:R-:W-:Y:S01]  /*2500*/  FFMA.FTZ R32, R67, R37, R32 ;  /* 0x0000002543207223 */ /* 0x000fe20000010020 */
[----:B------:R-:W-:Y:S01]  /*2510*/  IADD3 R37, P1, P2, R78, R122, R77 ;  /* 0x0000007a4e257210 */ /* 0x000fe20007a3e04d */
[----:B----4-:R-:W-:Y:S02]  /*2520*/  FFMA.FTZ R63, R70, R38, R33 ;  /* 0x00000026463f7223 */ /* 0x010fe40000010021 */
[----:B------:R-:W-:Y:S02]  /*2530*/  FFMA.FTZ R62, R71, R39, R32 ;  /* 0x00000027473e7223 */ /* 0x000fe40000010020 */
[----:B------:R-:W5:Y:S01]  /*2540*/  LDS.128 R32, [R53+0x60] ;  /* 0x0000600035207984 */ /* 0x000f620000000c00 */
[----:B------:R-:W-:-:S02]  /*2550*/  LEA R36, P3, R37, c[0x0][0x180], 0x2 ;  /* 0x0000600025247a11 */ /* 0x000fc400078610ff */
[-C--:B------:R-:W-:Y:S02]  /*2560*/  IADD3.X R38, R47, R121.reuse, R20, P1, P2 ;  /* 0x000000792f267210 */ /* 0x080fe40000fe4414 */
[----:B------:R-:W-:Y:S02]  /*2570*/  IADD3 R39, P1, P2, R76, R122, R75 ;  /* 0x0000007a4c277210 */ /* 0x000fe40007a3e04b */
[----:B------:R-:W-:Y:S02]  /*2580*/  LEA.HI.X R37, R37, c[0x0][0x184], R38, 0x2, P3 ;  /* 0x0000610025257a11 */ /* 0x000fe400018f1426 */
[C---:B------:R-:W-:Y:S02]  /*2590*/  LEA R38, P3, R39.reuse, c[0x0][0x180], 0x2 ;  /* 0x0000600027267a11 */ /* 0x040fe400078610ff */
[----:B------:R-:W-:Y:S02]  /*25a0*/  IADD3.X R64, R50, R121, R21, P1, P2 ;  /* 0x0000007932407210 */ /* 0x000fe40000fe4415 */
[----:B------:R-:W3:Y:S02]  /*25b0*/  LDG.E.64.CONSTANT R36, [R36.64] ;  /* 0x0000000a24247981 */ /* 0x000ee4000c1e9b00 */
[----:B------:R-:W-:-:S06]  /*25c0*/  LEA.HI.X R39, R39, c[0x0][0x184], R64, 0x2, P3 ;  /* 0x0000610027277a11 */ /* 0x000fcc00018f1440 */
[----:B------:R-:W4:Y:S01]  /*25d0*/  LDG.E.64.CONSTANT R38, [R38.64] ;  /* 0x0000000a26267981 */ /* 0x000f22000c1e9b00 */
        /* <DEDUP_REMOVED lines=8> */
[C---:B------:R-:W-:Y:S02]  /*2660*/  LEA R62, P5, R63.reuse, c[0x0][0x180], 0x2 ;  /* 0x000060003f3e7a11 */ /* 0x040fe400078a10ff */
[-C--:B------:R-:W-:Y:S02]  /*2670*/  IADD3 R33, P4, P3, R58, R122.reuse, R57 ;  /* 0x0000007a3a217210 */ /* 0x080fe40007b9e039 */
[----:B------:R-:W-:Y:S01]  /*2680*/  LEA.HI.X R63, R63, c[0x0][0x184], R64, 0x2, P5 ;  /* 0x000061003f3f7a11 */ /* 0x000fe200028f1440 */
[----:B------:R-:W5:Y:S01]  /*2690*/  LDG.E.64.CONSTANT R60, [R60.64] ;  /* 0x0000000a3c3c7981 */ /* 0x000f62000c1e9b00 */
[----:B------:R-:W-:-:S02]  /*26a0*/  IADD3 R122, P1, P2, R56, R122, R55 ;  /* 0x0000007a387a7210 */ /* 0x000fc40007a3e037 */
[----:B------:R-:W-:Y:S02]  /*26b0*/  LEA R64, P5, R33, c[0x0][0x180], 0x2 ;  /* 0x0000600021407a11 */ /* 0x000fe400078a10ff */
[-C--:B------:R-:W-:Y:S01]  /*26c0*/  IADD3.X R66, R51, R121.reuse, R24, P4, P3 ;  /* 0x0000007933427210 */ /* 0x080fe200027e6418 */
[----:B------:R-:W5:Y:S01]  /*26d0*/  LDG.E.64.CONSTANT R62, [R62.64] ;  /* 0x0000000a3e3e7981 */ /* 0x000f62000c1e9b00 */
[----:B------:R-:W-:Y:S02]  /*26e0*/  IADD3.X R121, R54, R121, R25, P1, P2 ;  /* 0x0000007936797210 */ /* 0x000fe40000fe4419 */
[----:B------:R-:W-:Y:S02]  /*26f0*/  LEA.HI.X R65, R33, c[0x0][0x184], R66, 0x2, P5 ;  /* 0x0000610021417a11 */ /* 0x000fe400028f1442 */
[----:B------:R-:W-:-:S04]  /*2700*/  LEA R66, P1, R122, c[0x0][0x180], 0x2 ;  /* 0x000060007a427a11 */ /* 0x000fc800078210ff */
[----:B------:R-:W-:Y:S01]  /*2710*/  LEA.HI.X R67, R122, c[0x0][0x184], R121, 0x2, P1 ;  /* 0x000061007a437a11 */ /* 0x000fe200008f1479 */
[----:B------:R-:W5:Y:S05]  /*2720*/  LDG.E.64.CONSTANT R64, [R64.64] ;  /* 0x0000000a40407981 */ /* 0x000f6a000c1e9b00 */
[----:B------:R-:W5:Y:S01]  /*2730*/  LDG.E.64.CONSTANT R66, [R66.64] ;  /* 0x0000000a42427981 */ /* 0x000f62000c1e9b00 */
[----:B------:R-:W-:Y:S01]  /*2740*/  ISETP.NE.AND P1, PT, R108, RZ, PT ;  /* 0x000000ff6c00720c */ /* 0x000fe20003f25270 */
[----:B--2---:R-:W-:Y:S02]  /*2750*/  FFMA.FTZ R71, R68, R34, R71 ;  /* 0x0000002244477223 */ /* 0x004fe40000010047 */
[----:B------:R-:W-:-:S02]  /*2760*/  FFMA.FTZ R68, R69, R35, R32 ;  /* 0x0000002345447223 */ /* 0x000fc40000010020 */
[----:B------:R-:W3:Y:S02]  /*2770*/  LDS.128 R32, [R53+0x70] ;  /* 0x0000700035207984 */ /* 0x000ee40000000c00 */
[----:B---3--:R-:W-:Y:S02]  /*2780*/  FFMA.FTZ R71, R36, R32, R71 ;  /* 0x0000002024477223 */ /* 0x008fe40000010047 */
[----:B------:R-:W-:Y:S02]  /*2790*/  FFMA.FTZ R68, R37, R33, R68 ;  /* 0x0000002125447223 */ /* 0x000fe40000010044 */
[----:B----4-:R-:W-:Y:S02]  /*27a0*/  FFMA.FTZ R71, R38, R34, R71 ;  /* 0x0000002226477223 */ /* 0x010fe40000010047 */
[----:B------:R-:W-:Y:S02]  /*27b0*/  FFMA.FTZ R68, R39, R35, R68 ;  /* 0x0000002327447223 */ /* 0x000fe40000010044 */
[----:B------:R-:W5:Y:S04]  /*27c0*/  LDS.128 R32, [R53+0x80] ;  /* 0x0000800035207984 */ /* 0x000f680000000c00 */
[----:B------:R-:W0:Y:S01]  /*27d0*/  LDS.128 R36, [R53+0x90] ;  /* 0x0000900035247984 */ /* 0x000e220000000c00 */
[----:B-----5:R-:W-:-:S02]  /*27e0*/  FFMA.FTZ R71, R60, R32, R71 ;  /* 0x000000203c477223 */ /* 0x020fc40000010047 */
[----:B------:R-:W-:Y:S02]  /*27f0*/  FFMA.FTZ R68, R61, R33, R68 ;  /* 0x000000213d447223 */ /* 0x000fe40000010044 */
[----:B------:R-:W-:Y:S02]  /*2800*/  FFMA.FTZ R71, R62, R34, R71 ;  /* 0x000000223e477223 */ /* 0x000fe40000010047 */
[----:B------:R-:W-:Y:S02]  /*2810*/  FFMA.FTZ R68, R63, R35, R68 ;  /* 0x000000233f447223 */ /* 0x000fe40000010044 */
[----:B0-----:R-:W-:Y:S02]  /*2820*/  FFMA.FTZ R71, R64, R36, R71 ;  /* 0x0000002440477223 */ /* 0x001fe40000010047 */
[----:B------:R-:W-:Y:S02]  /*2830*/  FFMA.FTZ R68, R65, R37, R68 ;  /* 0x0000002541447223 */ /* 0x000fe40000010044 */
[----:B------:R-:W-:-:S02]  /*2840*/  FFMA.FTZ R38, R66, R38, R71 ;  /* 0x0000002642267223 */ /* 0x000fc40000010047 */
[----:B------:R-:W-:-:S04]  /*2850*/  FFMA.FTZ R39, R67, R39, R68 ;  /* 0x0000002743277223 */ /* 0x000fc80000010044 */
[----:B------:R-:W-:Y:S01]  /*2860*/  FADD.FTZ R39, R38, R39 ;  /* 0x0000002726277221 */ /* 0x000fe20000010000 */
[----:B------:R-:W-:Y:S05]  /*2870*/  BRA.DIV ~URZ, `(.L_x_23188) ;  /* 0x00004dc27f007947 */ /* 0x000fea000b800000 */
[----:B------:R0:W1:Y:S02]  /*2880*/  SHFL.BFLY PT, R32, R39, 0x1, 0x1f ;  /* 0x0c201f0027207f89 */ /* 0x00006400000e0000 */
.L_x_23234:
        /* <DEDUP_REMOVED lines=9> */
.L_x_23187:
[----:B------:R-:W-:-:S13]  /*2920*/  ISETP.NE.AND P1, PT, R108, RZ, PT ;  /* 0x000000ff6c00720c */ /* 0x000fda0003f25270 */
[----:B------:R-:W-:-:S05]  /*2930*/  @!P1 IMAD.MOV.U32 R32, RZ, RZ, -0x800001 ;  /* 0xff7fffffff209424 */ /* 0x000fca00078e00ff */
[----:B------:R0:W-:Y:S02]  /*2940*/  @!P1 STS [R119], R32 ;  /* 0x0000002077009388 */ /* 0x0001e40000000800 */
.L_x_23189:
[----:B------:R-:W-:Y:S05]  /*2950*/  BSYNC B1 ;  /* 0x0000000000017941 */ /* 0x000fea0003800000 */
.L_x_23186:
[----:B------:R-:W-:Y:S02]  /*2960*/  IADD3 R116, P1, R116, 0x10, RZ ;  /* 0x0000001074747810 */ /* 0x000fe40007f3e0ff */
[----:B01----:R-:W-:Y:S02]  /*2970*/  IADD3 R119, R119, 0x100, RZ ;  /* 0x0000010077777810 */ /* 0x003fe40007ffe0ff */
[----:B------:R-:W-:Y:S01]  /*2980*/  IADD3 R120, R120, 0x40, RZ ;  /* 0x0000004078787810 */ /* 0x000fe20007ffe0ff */
[----:B------:R-:W-:Y:S01]  /*2990*/  IMAD.X R115, RZ, RZ, R115, P1 ;  /* 0x000000ffff737224 */ /* 0x000fe200008e0673 */
[----:B------:R-:W-:Y:S01]  /*29a0*/  IADD3 R118, R118, 0x40, RZ ;  /* 0x0000004076767810 */ /* 0x000fe20007ffe0ff */
[----:B------:R-:W-:Y:S05]  /*29b0*/  @!P0 BRA `(.L_x_23190) ;  /* 0xfffff15000008947 */ /* 0x000fea000383ffff */
[----:B------:R-:W-:Y:S05]  /*29c0*/  BRA `(.L_x_23184) ;  /* 0x00000f6000007947 */ /* 0x000fea0003800000 */
.L_x_23185:
[----:B------:R-:W-:Y:S01]  /*29d0*/  IMAD R118, R33, -0x200, R120 ;  /* 0xfffffe0021767824 */ /* 0x000fe200078e0278 */
[----:B------:R-:W-:Y:S01]  /*29e0*/  IADD3 R119, -R113, 0x1, RZ ;  /* 0x0000000171777810 */ /* 0x000fe20007ffe1ff */
[----:B------:R-:W-:Y:S02]  /*29f0*/  IMAD.MOV.U32 R106, RZ, RZ, -0x800001 ;  /* 0xff7fffffff6a7424 */ /* 0x000fe400078e00ff */
[----:B------:R-:W-:-:S03]  /*2a00*/  IMAD.MOV.U32 R117, RZ, RZ, R107 ;  /* 0x000000ffff757224 */ /* 0x000fc600078e006b */
.L_x_23195:
[----:B------:R-:W-:Y:S01]  /*2a10*/  IABS R38, c[0x0][0x1e4] ;  /* 0x0000790000267a13 */ /* 0x000fe20000000000 */
[----:B------:R-:W-:Y:S01]  /*2a20*/  IMAD.SHL.U32 R115, R117, 0x10, RZ ;  /* 0x0000001075737824 */ /* 0x000fe200078e00ff */
[----:B------:R-:W-:Y:S02]  /*2a30*/  BSSY B1, `(.L_x_23191) ;  /* 0x00000eb000017945 */ /* 0x000fe40003800000 */
[----:B------:R-:W0:Y:S02]  /*2a40*/  I2F.RP R34, R38 ;  /* 0x0000002600227306 */ /* 0x000e240000209400 */
[----:B------:R-:W-:-:S06]  /*2a50*/  IABS R37, R115 ;  /* 0x0000007300257213 */ /* 0x000fcc0000000000 */
[----:B0-----:R-:W0:Y:S02]  /*2a60*/  MUFU.RCP R34, R34 ;  /* 0x0000002200227308 */ /* 0x001e240000001000 */
[----:B0-----:R-:W-:Y:S02]  /*2a70*/  IADD3 R32, R34, 0xffffffe, RZ ;  /* 0x0ffffffe22207810 */ /* 0x001fe40007ffe0ff */
[----:B------:R-:W-:-:S04]  /*2a80*/  IABS R34, c[0x0][0x1e0] ;  /* 0x0000780000227a13 */ /* 0x000fc80000000000 */
[----:B------:R0:W1:Y:S08]  /*2a90*/  F2I.FTZ.U32.TRUNC.NTZ R33, R32 ;  /* 0x0000002000217305 */ /* 0x000070000021f000 */
[----:B------:R-:W2:Y:S01]  /*2aa0*/  I2F.RP R39, R34 ;  /* 0x0000002200277306 */ /* 0x000ea20000209400 */
[----:B0-----:R-:W-:Y:S02]  /*2ab0*/  IMAD.MOV.U32 R32, RZ, RZ, RZ ;  /* 0x000000ffff207224 */ /* 0x001fe400078e00ff */
[----:B-1----:R-:W-:-:S04]  /*2ac0*/  IMAD.MOV R35, RZ, RZ, -R33 ;  /* 0x000000ffff237224 */ /* 0x002fc800078e0a21 */
[----:B------:R-:W-:-:S04]  /*2ad0*/  IMAD R35, R35, R38, RZ ;  /* 0x0000002623237224 */ /* 0x000fc800078e02ff */
[----:B------:R-:W-:Y:S01]  /*2ae0*/  IMAD.HI.U32 R36, R33, R35, R32 ;  /* 0x0000002321247227 */ /* 0x000fe200078e0020 */
[----:B--2---:R-:W0:Y:S01]  /*2af0*/  MUFU.RCP R39, R39 ;  /* 0x0000002700277308 */ /* 0x004e220000001000 */
[----:B------:R-:W-:Y:S02]  /*2b00*/  LOP3.LUT R35, R115, c[0x0][0x1e4], RZ, 0x3c, !PT ;  /* 0x0000790073237a12 */ /* 0x000fe400078e3cff */
[----:B------:R-:W-:Y:S02]  /*2b10*/  IMAD.MOV.U32 R33, RZ, RZ, R37 ;  /* 0x000000ffff217224 */ /* 0x000fe400078e0025 */
[----:B------:R-:W-:Y:S02]  /*2b20*/  ISETP.GE.AND P2, PT, R35, RZ, PT ;  /* 0x000000ff2300720c */ /* 0x000fe40003f46270 */
        /* <DEDUP_REMOVED lines=63> */
[----:B------:R-:W-:-:S04]  /*2f20*/  IADD3 R63, P0, P1, R100, R126, R99 ;  /* 0x0000007e643f7210 */ /* 0x000fc8000791e063 */
[----:B------:R-:W-:Y:S02]  /*2f30*/  LEA R62, P2, R63, c[0x0][0x180], 0x2 ;  /* 0x000060003f3e7a11 */ /* 0x000fe400078410ff */
[----:B------:R-:W-:-:S04]  /*2f40*/  IADD3.X R64, R30, R123, R9, P0, P1 ;  /* 0x0000007b1e407210 */ /* 0x000fc800007e2409 */
[----:B------:R-:W-:-:S06]  /*2f50*/  LEA.HI.X R63, R63, c[0x0][0x184], R64, 0x2, P2 ;  /* 0x000061003f3f7a11 */ /* 0x000fcc00010f1440 */
[----:B------:R-:W5:Y:S01]  /*2f60*/  LDG.E.64.CONSTANT R62, [R62.64] ;  /* 0x0000000a3e3e7981 */ /* 0x000f62000c1e9b00 */
[----:B--2---:R-:W-:Y:S02]  /*2f70*/  FMUL.FTZ R65, R36, R34 ;  /* 0x0000002224417220 */ /* 0x004fe40000410000 */
[----:B------:R-:W-:Y:S01]  /*2f80*/  FMUL.FTZ R64, R37, R35 ;  /* 0x0000002325407220 */ /* 0x000fe20000410000 */
[----:B------:R-:W-:Y:S01]  /*2f90*/  IADD3 R37, P0, P1, R98, R126, R97 ;  /* 0x0000007e62257210 */ /* 0x000fe2000791e061 */
[----:B---3--:R-:W-:Y:S02]  /*2fa0*/  FFMA.FTZ R65, R38, R32, R65 ;  /* 0x0000002026417223 */ /* 0x008fe40000010041 */
[----:B------:R-:W-:Y:S01]  /*2fb0*/  FFMA.FTZ R64, R39, R33, R64 ;  /* 0x0000002127407223 */ /* 0x000fe20000010040 */
[----:B------:R-:W-:Y:S01]  /*2fc0*/  LEA R36, P2, R37, c[0x0][0x180], 0x2 ;  /* 0x0000600025247a11 */ /* 0x000fe200078410ff */
[----:B------:R-:W4:Y:S01]  /*2fd0*/  LDS.128 R32, [R53+0x10] ;  /* 0x0000100035207984 */ /* 0x000f220000000c00 */
[----:B------:R-:W-:-:S04]  /*2fe0*/  IADD3.X R38, R29, R123, R10, P0, P1 ;  /* 0x0000007b1d267210 */ /* 0x000fc800007e240a */
        /* <DEDUP_REMOVED lines=26> */
[----:B---3--:R-:W-:Y:S01]  /*3190*/  FFMA.FTZ R67, R38, R34, R67 ;  /* 0x0000002226437223 */ /* 0x008fe20000010043 */
[----:B------:R-:W-:Y:S01]  /*31a0*/  IADD3.X R38, R41, R123, R14, P0, P1 ;  /* 0x0000007b29267210 */ /* 0x000fe200007e240e */
[----:B------:R-:W-:Y:S02]  /*31b0*/  FFMA.FTZ R62, R39, R35, R62 ;  /* 0x00000023273e7223 */ /* 0x000fe4000001003e */
[----:B------:R-:W4:Y:S01]  /*31c0*/  LDS.128 R32, [R53+0x30] ;  /* 0x0000300035207984 */ /* 0x000f220000000c00 */
[----:B------:R-:W-:-:S06]  /*31d0*/  LEA.HI.X R37, R37, c[0x0][0x184], R38, 0x2, P2 ;  /* 0x0000610025257a11 */ /* 0x000fcc00010f1426 */
[----:B------:R-:W3:Y:S01]  /*31e0*/  LDG.E.64.CONSTANT R36, [R36.64] ;  /* 0x0000000a24247981 */ /* 0x000ee2000c1e9b00 */
[----:B----4-:R-:W-:Y:S01]  /*31f0*/  FFMA.FTZ R67, R60, R32, R67 ;  /* 0x000000203c437223 */ /* 0x010fe20000010043 */
        /* <DEDUP_REMOVED lines=51> */
[----:B----4-:R-:W-:Y:S01]  /*3530*/  FFMA.FTZ R33, R36, R34, R65 ;  /* 0x0000002224217223 */ /* 0x010fe20000010041 */
[----:B------:R-:W-:Y:S01]  /*3540*/  IADD3 R34, P0, P1, R74, R126, R73 ;  /* 0x0000007e4a227210 */ /* 0x000fe2000791e049 */
[----:B------:R-:W-:Y:S02]  /*3550*/  FFMA.FTZ R32, R37, R35, R32 ;  /* 0x0000002325207223 */ /* 0x000fe40000010020 */
[----:B------:R-:W5:Y:S01]  /*3560*/  LDS.128 R36, [R53+0x70] ;  /* 0x0000700035247984 */ /* 0x000f620000000c00 */
[----:B------:R-:W-:Y:S02]  /*3570*/  LEA R68, P2, R34, c[0x0][0x180], 0x2 ;  /* 0x0000600022447a11 */ /* 0x000fe400078410ff */
[----:B------:R-:W-:-:S04]  /*3580*/  IADD3.X R35, R49, R123, R22, P0, P1 ;  /* 0x0000007b31237210 */ /* 0x000fc800007e2416 */
[----:B------:R-:W-:-:S06]  /*3590*/  LEA.HI.X R69, R34, c[0x0][0x184], R35, 0x2, P2 ;  /* 0x0000610022457a11 */ /* 0x000fcc00010f1423 */
[----:B------:R-:W3:Y:S01]  /*35a0*/  LDG.E.64.CONSTANT R68, [R68.64] ;  /* 0x0000000a44447981 */ /* 0x000ee2000c1e9b00 */
[-C--:B------:R-:W-:Y:S02]  /*35b0*/  IADD3 R35, P4, P5, R72, R126.reuse, R59 ;  /* 0x0000007e48237210 */ /* 0x080fe40007d9e03b */
[-C--:B------:R-:W-:Y:S02]  /*35c0*/  IADD3 R34, P2, P3, R58, R126.reuse, R57 ;  /* 0x0000007e3a227210 */ /* 0x080fe40007b5e039 */
[----:B------:R-:W-:Y:S02]  /*35d0*/  LEA R60, P6, R35, c[0x0][0x180], 0x2 ;  /* 0x00006000233c7a11 */ /* 0x000fe400078c10ff */
[----:B------:R-:W-:Y:S01]  /*35e0*/  IADD3 R126, P0, P1, R56, R126, R55 ;  /* 0x0000007e387e7210 */ /* 0x000fe2000791e037 */
[----:B-----5:R-:W-:Y:S01]  /*35f0*/  FFMA.FTZ R33, R70, R36, R33 ;  /* 0x0000002446217223 */ /* 0x020fe20000010021 */
[----:B------:R-:W-:Y:S02]  /*3600*/  IADD3.X R36, R52, R123, R23, P4, P5 ;  /* 0x0000007b34247210 */ /* 0x000fe400027ea417 */
[----:B------:R-:W-:-:S02]  /*3610*/  LEA R62, P4, R34, c[0x0][0x180], 0x2 ;  /* 0x00006000223e7a11 */ /* 0x000fc400078810ff */
[----:B------:R-:W-:Y:S02]  /*3620*/  LEA.HI.X R61, R35, c[0x0][0x184], R36, 0x2, P6 ;  /* 0x00006100233d7a11 */ /* 0x000fe400030f1424 */
[-C--:B------:R-:W-:Y:S02]  /*3630*/  IADD3.X R35, R51, R123.reuse, R24, P2, P3 ;  /* 0x0000007b33237210 */ /* 0x080fe400017e6418 */
[----:B------:R-:W-:Y:S02]  /*3640*/  IADD3.X R123, R54, R123, R25, P0, P1 ;  /* 0x0000007b367b7210 */ /* 0x000fe400007e2419 */
[----:B------:R-:W-:Y:S01]  /*3650*/  LEA.HI.X R63, R34, c[0x0][0x184], R35, 0x2, P4 ;  /* 0x00006100223f7a11 */ /* 0x000fe200020f1423 */
[----:B------:R-:W4:Y:S01]  /*3660*/  LDG.E.64.CONSTANT R60, [R60.64] ;  /* 0x0000000a3c3c7981 */ /* 0x000f22000c1e9b00 */
[----:B------:R-:W-:-:S04]  /*3670*/  LEA R64, P0, R126, c[0x0][0x180], 0x2 ;  /* 0x000060007e407a11 */ /* 0x000fc800078010ff */
[----:B------:R-:W-:Y:S01]  /*3680*/  LEA.HI.X R65, R126, c[0x0][0x184], R123, 0x2, P0 ;  /* 0x000061007e417a11 */ /* 0x000fe200000f147b */
[----:B------:R-:W5:Y:S05]  /*3690*/  LDG.E.64.CONSTANT R62, [R62.64] ;  /* 0x0000000a3e3e7981 */ /* 0x000f6a000c1e9b00 */
[----:B------:R-:W5:Y:S01]  /*36a0*/  LDG.E.64.CONSTANT R64, [R64.64] ;  /* 0x0000000a40407981 */ /* 0x000f62000c1e9b00 */
[----:B------:R-:W-:Y:S01]  /*36b0*/  FFMA.FTZ R36, R71, R37, R32 ;  /* 0x0000002547247223 */ /* 0x000fe20000010020 */
[----:B------:R-:W-:Y:S01]  /*36c0*/  ISETP.NE.AND P0, PT, R108, RZ, PT ;  /* 0x000000ff6c00720c */ /* 0x000fe20003f05270 */
[----:B--2---:R-:W-:Y:S02]  /*36d0*/  FFMA.FTZ R37, R66, R38, R33 ;  /* 0x0000002642257223 */ /* 0x004fe40000010021 */
[----:B------:R-:W3:Y:S01]  /*36e0*/  LDS.128 R32, [R53+0x80] ;  /* 0x0000800035207984 */ /* 0x000ee20000000c00 */
[----:B------:R-:W-:-:S02]  /*36f0*/  FFMA.FTZ R66, R67, R39, R36 ;  /* 0x0000002743427223 */ /* 0x000fc40000010024 */
[----:B---3--:R-:W-:Y:S02]  /*3700*/  FFMA.FTZ R67, R68, R32, R37 ;  /* 0x0000002044437223 */ /* 0x008fe40000010025 */
[----:B------:R-:W5:Y:S01]  /*3710*/  LDS.128 R36, [R53+0x90] ;  /* 0x0000900035247984 */ /* 0x000f620000000c00 */
[----:B------:R-:W-:Y:S02]  /*3720*/  FFMA.FTZ R66, R69, R33, R66 ;  /* 0x0000002145427223 */ /* 0x000fe40000010042 */
[----:B----4-:R-:W-:Y:S02]  /*3730*/  FFMA.FTZ R67, R60, R34, R67 ;  /* 0x000000223c437223 */ /* 0x010fe40000010043 */
[----:B------:R-:W-:Y:S02]  /*3740*/  FFMA.FTZ R66, R61, R35, R66 ;  /* 0x000000233d427223 */ /* 0x000fe40000010042 */
[----:B-----5:R-:W-:Y:S02]  /*3750*/  FFMA.FTZ R67, R62, R36, R67 ;  /* 0x000000243e437223 */ /* 0x020fe40000010043 */
[----:B------:R-:W-:-:S02]  /*3760*/  FFMA.FTZ R66, R63, R37, R66 ;  /* 0x000000253f427223 */ /* 0x000fc40000010042 */
[----:B------:R-:W-:Y:S02]  /*3770*/  FFMA.FTZ R38, R64, R38, R67 ;  /* 0x0000002640267223 */ /* 0x000fe40000010043 */
[----:B------:R-:W-:-:S04]  /*3780*/  FFMA.FTZ R39, R65, R39, R66 ;  /* 0x0000002741277223 */ /* 0x000fc80000010042 */
[----:B------:R-:W-:Y:S01]  /*3790*/  FADD.FTZ R39, R38, R39 ;  /* 0x0000002726277221 */ /* 0x000fe20000010000 */
[----:B------:R-:W-:Y:S05]  /*37a0*/  BRA.DIV ~URZ, `(.L_x_23193) ;  /* 0x00003f127f007947 */ /* 0x000fea000b800000 */
[----:B------:R0:W1:Y:S02]  /*37b0*/  SHFL.BFLY PT, R32, R39, 0x1, 0x1f ;  /* 0x0c201f0027207f89 */ /* 0x00006400000e0000 */
.L_x_23235:
        /* <DEDUP_REMOVED lines=14> */
.L_x_23192:
[----:B------:R-:W-:-:S13]  /*38a0*/  ISETP.NE.AND P0, PT, R108, RZ, PT ;  /* 0x000000ff6c00720c */ /* 0x000fda0003f05270 */
[----:B------:R-:W-:Y:S02]  /*38b0*/  @!P0 IMAD R32, R117, 0x10, R118 ;  /* 0x0000001075208824 */ /* 0x000fe400078e0276 */
[----:B------:R-:W-:-:S05]  /*38c0*/  @!P0 IMAD.MOV.U32 R33, RZ, RZ, -0x800001 ;  /* 0xff7fffffff218424 */ /* 0x000fca00078e00ff */
[----:B------:R0:W-:Y:S02]  /*38d0*/  @!P0 STS [R32.X4+0x160], R33 ;  /* 0x0001602120008388 */ /* 0x0001e40000004800 */
.L_x_23194:
[----:B------:R-:W-:Y:S05]  /*38e0*/  BSYNC B1 ;  /* 0x0000000000017941 */ /* 0x000fea0003800000 */
.L_x_23191:
[----:B------:R-:W-:-:S04]  /*38f0*/  IADD3 R117, R117, 0x4, RZ ;  /* 0x0000000475757810 */ /* 0x000fc80007ffe0ff */
[----:B------:R-:W-:-:S13]  /*3900*/  ISETP.GE.AND P0, PT, R117, R114, PT ;  /* 0x000000727500720c */ /* 0x000fda0003f06270 */
[----:B01----:R-:W-:Y:S01]  /*3910*/  @P0 CALL.REL.NOINC `(.L_x_23184) ;  /* 0x0000001000000944 */ /* 0x003fe20003c00000 */
[----:B------:R-:W-:Y:S05]  /*3920*/  BRA `(.L_x_23195) ;  /* 0xfffff0e000007947 */ /* 0x000fea000383ffff */
.L_x_23184:
[----:B------:R-:W-:Y:S05]  /*3930*/  BSYNC B0 ;  /* 0x0000000000007941 */ /* 0x000fea0003800000 */
.L_x_23183:
[----:B------:R-:W-:Y:S05]  /*3940*/  BRA.DIV ~URZ, `(.L_x_23196) ;  /* 0x00003df27f007947 */ /* 0x000fea000b800000 */
[----:B------:R0:W1:Y:S02]  /*3950*/  SHFL.BFLY PT, R7, R106, 0x10, 0x1f ;  /* 0x0e001f006a077f89 */ /* 0x00006400000e0000 */
.L_x_23236:
[----:B-1----:R-:W-:Y:S01]  /*3960*/  FMNMX.FTZ R9, R7, R106, !PT ;  /* 0x0000006a07097209 */ /* 0x002fe20007810000 */
[----:B------:R-:W-:Y:S05]  /*3970*/  BRA.DIV ~URZ, `(.L_x_23197) ;  /* 0x00003e427f007947 */ /* 0x000fea000b800000 */
[----:B------:R-:W1:Y:S02]  /*3980*/  SHFL.BFLY PT, R0, R9, 0x8, 0x1f ;  /* 0x0d001f0009007f89 */ /* 0x000e6400000e0000 */
[----:B-1----:R-:W-:-:S05]  /*3990*/  FMNMX.FTZ R0, R9, R0, !PT ;  /* 0x0000000009007209 */ /* 0x002fca0007810000 */
[----:B------:R-:W1:Y:S02]  /*39a0*/  SHFL.BFLY PT, R7, R0, 0x4, 0x1f ;  /* 0x0c801f0000077f89 */ /* 0x000e6400000e0000 */
[----:B-1----:R-:W-:-:S05]  /*39b0*/  FMNMX.FTZ R7, R0, R7, !PT ;  /* 0x0000000700077209 */ /* 0x002fca0007810000 */
[----:B------:R1:W2:Y:S02]  /*39c0*/  SHFL.BFLY PT, R6, R7, 0x2, 0x1f ;  /* 0x0c401f0007067f89 */ /* 0x0002a400000e0000 */
.L_x_23237:
[----:B------:R-:W-:Y:S01]  /*39d0*/  ISETP.NE.AND P0, PT, R109, RZ, PT ;  /* 0x000000ff6d00720c */ /* 0x000fe20003f05270 */
[----:B------:R-:W-:-:S12]  /*39e0*/  WARPSYNC 0xffffffff ;  /* 0xffffffff00007948 */ /* 0x000fd80003800000 */
[----:B-12---:R-:W-:-:S05]  /*39f0*/  @!P0 FMNMX.FTZ R7, R6, R7, !PT ;  /* 0x0000000706078209 */ /* 0x006fca0007810000 */
[----:B------:R1:W-:Y:S02]  /*3a00*/  @!P0 STS [R110.X4+0x140], R7 ;  /* 0x000140076e008388 */ /* 0x0003e40000004800 */
[----:B------:R-:W-:Y:S01]  /*3a10*/  BAR.SYNC.DEFER_BLOCKING 0x0 ;  /* 0x0000000000007b1d */ /* 0x000fe20000010000 */
[----:B------:R-:W-:Y:S01]  /*3a20*/  ISETP.GT.AND P0, PT, R109, 0x3, PT ;  /* 0x000000036d00780c */ /* 0x000fe20003f04270 */
[----:B------:R-:W-:Y:S01]  /*3a30*/  IMAD.MOV.U32 R6, RZ, RZ, -0x800001 ;  /* 0xff7fffffff067424 */ /* 0x000fe200078e00ff */
[----:B------:R-:W-:Y:S01]  /*3a40*/  ISETP.GE.AND P1, PT, R5, R112, PT ;  /* 0x000000700500720c */ /* 0x000fe20003f26270 */
        /* <DEDUP_REMOVED lines=29> */
.L_x_23202:
        /* <DEDUP_REMOVED lines=11> */
.L_x_23201:
[----:B------:R-:W-:Y:S05]  /*3cd0*/  BSYNC B1 ;  /* 0x0000000000017941 */ /* 0x000fea0003800000 */
.L_x_23200:
        /* <DEDUP_REMOVED lines=10> */
.L_x_23205:
        /* <DEDUP_REMOVED lines=100> */
.L_x_23204:
[----:B------:R-:W-:Y:S05]  /*43c0*/  BSYNC B1 ;  /* 0x0000000000017941 */ /* 0x000fea0003800000 */
.L_x_23203:
        /* <DEDUP_REMOVED lines=55> */
.L_x_23207:
[----:B------:R-:W-:Y:S05]  /*4740*/  BSYNC B1 ;  /* 0x0000000000017941 */ /* 0x000fea0003800000 */
.L_x_23206:
        /* <DEDUP_REMOVED lines=26> */
.L_x_23199:
[----:B------:R-:W-:Y:S05]  /*48f0*/  BSYNC B0 ;  /* 0x0000000000007941 */ /* 0x000fea0003800000 */
.L_x_23198:
        /* <DEDUP_REMOVED lines=45> */
.L_x_23212:
        /* <DEDUP_REMOVED lines=8> */
.L_x_23211:
[----:B------:R-:W-:Y:S05]  /*4c50*/  BSYNC B1 ;  /* 0x0000000000017941 */ /* 0x000fea0003800000 */
.L_x_23210:
        /* <DEDUP_REMOVED lines=10> */
.L_x_23215:
        /* <DEDUP_REMOVED lines=52> */
.L_x_23214:
[----:B------:R-:W-:Y:S05]  /*5040*/  BSYNC B1 ;  /* 0x0000000000017941 */ /* 0x000fea0003800000 */
.L_x_23213:
        /* <DEDUP_REMOVED lines=31> */
.L_x_23217:
[----:B------:R-:W-:Y:S05]  /*5240*/  BSYNC B1 ;  /* 0x0000000000017941 */ /* 0x000fea0003800000 */
.L_x_23216:
        /* <DEDUP_REMOVED lines=14> */
.L_x_23209:
[----:B------:R-:W-:Y:S05]  /*5330*/  BSYNC B0 ;  /* 0x0000000000007941 */ /* 0x000fea0003800000 */
.L_x_23208:
        /* <DEDUP_REMOVED lines=32> */
.L_x_23219:
[----:B------:R-:W-:Y:S05]  /*5540*/  BSYNC B0 ;  /* 0x0000000000007941 */ /* 0x000fea0003800000 */
.L_x_23218:
        /* <DEDUP_REMOVED lines=9> */
.L_x_23221:
[----:B01----:R-:W-:Y:S01]  /*55e0*/  IABS R0, c[0x0][0x1e4] ;  /* 0x0000790000007a13 */ /* 0x003fe20000000000 */
[----:B------:R-:W0:Y:S01]  /*55f0*/  S2R R6, SR_CTAID.Y ;  /* 0x0000000000067919 */ /* 0x000e220000002600 */
[----:B------:R-:W-:Y:S01]  /*5600*/  SHF.R.S32.HI R7, RZ, 0x1f, R107 ;  /* 0x0000001fff077819 */ /* 0x000fe2000001146b */
[----:B------:R-:W-:Y:S01]  /*5610*/  IMAD.MOV.U32 R67, RZ, RZ, c[0x0][0x1bc] ;  /* 0x00006f00ff437624 */ /* 0x000fe200078e00ff */
[----:B------:R-:W1:Y:S01]  /*5620*/  I2F.RP R8, R0 ;  /* 0x0000000000087306 */ /* 0x000e620000209400 */
[----:B------:R-:W3:Y:S01]  /*5630*/  S2R R66, SR_CTAID.Z ;  /* 0x0000000000427919 */ /* 0x000ee20000002700 */
[----:B------:R-:W-:Y:S01]  /*5640*/  IADD3 R3, R3, -c[0x0][0x1dc], RZ ;  /* 0x8000770003037a10 */ /* 0x000fe20007ffe0ff */
[----:B------:R-:W-:Y:S01]  /*5650*/  CS2R R56, SRZ ;  /* 0x0000000000387805 */ /* 0x000fe2000001ff00 */
[----:B------:R-:W-:Y:S01]  /*5660*/  CS2R R58, SRZ ;  /* 0x00000000003a7805 */ /* 0x000fe2000001ff00 */
[----:B------:R-:W-:Y:S01]  /*5670*/  CS2R R60, SRZ ;  /* 0x00000000003c7805 */ /* 0x000fe2000001ff00 */
[----:B------:R-:W-:Y:S01]  /*5680*/  CS2R R62, SRZ ;  /* 0x00000000003e7805 */ /* 0x000fe2000001ff00 */
[----:B------:R-:W-:Y:S01]  /*5690*/  IMAD.MOV.U32 R64, RZ, RZ, RZ ;  /* 0x000000ffff407224 */ /* 0x000fe200078e00ff */
[----:B------:R-:W-:Y:S01]  /*56a0*/  SHF.R.S32.HI R67, RZ, 0x1f, R67 ;  /* 0x0000001fff437819 */ /* 0x000fe20000011443 */
[----:B-1----:R-:W1:Y:S01]  /*56b0*/  MUFU.RCP R8, R8 ;  /* 0x0000000800087308 */ /* 0x002e620000001000 */
[----:B0-----:R-:W-:-:S02]  /*56c0*/  IMAD R6, R6, c[0x0][0x1a8], RZ ;  /* 0x00006a0006067a24 */ /* 0x001fc400078e02ff */
[----:B---3--:R-:W-:-:S03]  /*56d0*/  IMAD R68, R66, 0x20, R110 ;  /* 0x0000002042447824 */ /* 0x008fc600078e026e */
[----:B------:R-:W-:Y:S01]  /*56e0*/  IADD3 R53, P0, R6, R107, RZ ;  /* 0x0000006b06357210 */ /* 0x000fe20007f1e0ff */
[----:B------:R-:W-:-:S03]  /*56f0*/  IMAD.SHL.U32 R68, R68, 0x10, RZ ;  /* 0x0000001044447824 */ /* 0x000fc600078e00ff */
[----:B------:R-:W-:Y:S02]  /*5700*/  LEA.HI.X.SX32 R6, R6, R7, 0x1, P0 ;  /* 0x0000000706067211 */ /* 0x000fe400000f0eff */
[----:B-1----:R-:W-:Y:S02]  /*5710*/  IADD3 R54, R8, 0xffffffe, RZ ;  /* 0x0ffffffe08367810 */ /* 0x002fe40007ffe0ff */
[----:B------:R-:W-:Y:S02]  /*5720*/  SHF.R.S32.HI R8, RZ, 0x1f, R109 ;  /* 0x0000001fff087819 */ /* 0x000fe4000001146d */
[----:B------:R0:W1:Y:S01]  /*5730*/  F2I.FTZ.U32.TRUNC.NTZ R55, R54 ;  /* 0x0000003600377305 */ /* 0x000062000021f000 */
[C---:B------:R-:W-:Y:S02]  /*5740*/  LEA R52, P0, R53.reuse, c[0x0][0x198], 0x2 ;  /* 0x0000660035347a11 */ /* 0x040fe400078010ff */
[----:B------:R-:W-:Y:S02]  /*5750*/  LEA.HI R8, R8, R109, RZ, 0x2 ;  /* 0x0000006d08087211 */ /* 0x000fe400078f10ff */
[----:B------:R-:W-:Y:S01]  /*5760*/  LEA.HI.X R53, R53, c[0x0][0x19c], R6, 0x2, P0 ;  /* 0x0000670035357a11 */ /* 0x000fe200000f1406 */
[----:B------:R-:W-:Y:S01]  /*5770*/  IMAD R6, R4, c[0x0][0x1c0], RZ ;  /* 0x0000700004067a24 */ /* 0x000fe200078e02ff */
[C---:B------:R-:W-:Y:S01]  /*5780*/  LOP3.LUT R10, R8.reuse, 0xfffffffc, RZ, 0xc0, !PT ;  /* 0xfffffffc080a7812 */ /* 0x040fe200078ec0ff */
[----:B------:R-:W-:Y:S01]  /*5790*/  IMAD.SHL.U32 R8, R8, 0x4, RZ ;  /* 0x0000000408087824 */ /* 0x000fe200078e00ff */
[----:B------:R-:W-:Y:S01]  /*57a0*/  LOP3.LUT R4, RZ, R111, RZ, 0x33, !PT ;  /* 0x0000006fff047212 */ /* 0x000fe200078e33ff */
[----:B0-----:R-:W-:-:S03]  /*57b0*/  IMAD.MOV.U32 R54, RZ, RZ, RZ ;  /* 0x000000ffff367224 */ /* 0x001fc600078e00ff */
[----:B------:R-:W-:Y:S01]  /*57c0*/  LOP3.LUT R8, R8, 0xfffffff0, RZ, 0xc0, !PT ;  /* 0xfffffff008087812 */ /* 0x000fe200078ec0ff */
[----:B-1----:R-:W-:-:S04]  /*57d0*/  IMAD.MOV R9, RZ, RZ, -R55 ;  /* 0x000000ffff097224 */ /* 0x002fc800078e0a37 */
[----:B------:R-:W-:-:S04]  /*57e0*/  IMAD R7, R9, R0, RZ ;  /* 0x0000000009077224 */ /* 0x000fc800078e02ff */
[----:B------:R-:W-:-:S04]  /*57f0*/  IMAD.HI.U32 R54, R55, R7, R54 ;  /* 0x0000000737367227 */ /* 0x000fc800078e0036 */
[----:B------:R-:W-:Y:S02]  /*5800*/  IMAD.IADD R7, R109, 0x1, -R10 ;  /* 0x000000016d077824 */ /* 0x000fe400078e0a0a */
[----:B------:R-:W-:Y:S02]  /*5810*/  IMAD.MOV.U32 R55, RZ, RZ, RZ ;  /* 0x000000ffff377224 */ /* 0x000fe400078e00ff */
[----:B------:R-:W-:Y:S02]  /*5820*/  IMAD R69, R110, 0x4, R7 ;  /* 0x000000046e457824 */ /* 0x000fe400078e0207 */
[----:B------:R-:W-:Y:S01]  /*5830*/  IMAD R65, R7, 0x4, R8 ;  /* 0x0000000407417824 */ /* 0x000fe200078e0208 */
[----:B------:R-:W-:Y:S01]  /*5840*/  SHF.R.S32.HI R7, RZ, 0x1f, R6 ;  /* 0x0000001fff077819 */ /* 0x000fe20000011406 */
        /* <DEDUP_REMOVED lines=11> */
.L_x_23225:
        /* <DEDUP_REMOVED lines=65> */
[----:B--2---:R-:W2:Y:S01]  /*5d10*/  LDG.E.128.CONSTANT R16, [R16.64] ;  /* 0x0000000a10107981 */ /* 0x004ea2000c1e9d00 */
[----:B------:R-:W-:Y:S02]  /*5d20*/  IADD3 R25, P1, R75, R40, RZ ;  /* 0x000000284b197210 */ /* 0x000fe40007f3e0ff */
[----:B------:R-:W-:Y:S02]  /*5d30*/  LEA.HI.X R21, R21, c[0x0][0x18c], R22, 0x2, P2 ;  /* 0x0000630015157a11 */ /* 0x000fe400010f1416 */
[----:B------:R-:W-:Y:S02]  /*5d40*/  LEA R24, P2, R25, c[0x0][0x188], 0x2 ;  /* 0x0000620019187a11 */ /* 0x000fe400078410ff */
[----:B0-----:R-:W-:Y:S02]  /*5d50*/  LEA.HI.X.SX32 R26, R75, R46, 0x1, P1 ;  /* 0x0000002e4b1a7211 */ /* 0x001fe400008f0eff */
        /* <DEDUP_REMOVED lines=53> */
[----:B--2---:R-:W-:-:S02]  /*60b0*/  @!P2 FSEL R17, R17, RZ, !P5 ;  /* 0x000000ff1111a208 */ /* 0x004fc40006800000 */
        /* <DEDUP_REMOVED lines=15> */
[-C--:B------:R-:W-:Y:S02]  /*61b0*/  @!P2 ISETP.GE.AND P1, PT, R48, R113.reuse, PT ;  /* 0x000000713000a20c */ /* 0x080fe40003f26270 */
[----:B------:R-:W-:Y:S02]  /*61c0*/  @!P2 FSEL R22, R22, RZ, !P6 ;  /* 0x000000ff1616a208 */ /* 0x000fe40007000000 */
[----:B------:R-:W-:-:S02]  /*61d0*/  @!P2 ISETP.GE.AND P3, PT, R66, R113, PT ;  /* 0x000000714200a20c */ /* 0x000fc40003f66270 */
[C---:B------:R-:W-:Y:S02]  /*61e0*/  @!P2 IADD3 R48, R66.reuse, 0x1, RZ ;  /* 0x000000014230a810 */ /* 0x040fe40007ffe0ff */
[-C--:B------:R-:W-:Y:S02]  /*61f0*/  @!P2 ISETP.GE.AND P6, PT, R66, R113.reuse, PT ;  /* 0x000000714200a20c */ /* 0x080fe40003fc6270 */
[----:B------:R-:W-:Y:S02]  /*6200*/  @!P2 FSEL R20, R20, RZ, !P3 ;  /* 0x000000ff1414a208 */ /* 0x000fe40005800000 */
[----:B------:R-:W-:Y:S02]  /*6210*/  @!P2 FSEL R23, R23, RZ, !P5 ;  /* 0x000000ff1717a208 */ /* 0x000fe40006800000 */
[----:B------:R-:W-:Y:S02]  /*6220*/  @!P2 FSEL R24, R24, RZ, !P6 ;  /* 0x000000ff1818a208 */ /* 0x000fe40007000000 */
[----:B------:R-:W-:-:S02]  /*6230*/  @!P2 ISETP.GE.AND P3, PT, R50, R113, PT ;  /* 0x000000713200a20c */ /* 0x000fc40003f66270 */
[-C--:B------:R-:W-:Y:S02]  /*6240*/  @!P2 ISETP.GE.AND P5, PT, R48, R113.reuse, PT ;  /* 0x000000713000a20c */ /* 0x080fe40003fa6270 */
[-C--:B------:R-:W-:Y:S02]  /*6250*/  @!P2 ISETP.GE.AND P6, PT, R50, R113.reuse, PT ;  /* 0x000000713200a20c */ /* 0x080fe40003fc6270 */
[----:B------:R-:W0:Y:S01]  /*6260*/  LDS.128 R48, [R69] ;  /* 0x0000000045307984 */ /* 0x000e220000000c00 */
[----:B------:R-:W-:Y:S02]  /*6270*/  @!P2 IADD3 R70, R66, 0x3, RZ ;  /* 0x000000034246a810 */ /* 0x000fe40007ffe0ff */
[----:B------:R-:W-:Y:S02]  /*6280*/  @!P2 FSEL R25, R25, RZ, !P4 ;  /* 0x000000ff1919a208 */ /* 0x000fe40006000000 */
[----:B------:R-:W-:Y:S02]  /*6290*/  @!P2 ISETP.GE.AND P4, PT, R70, R113, PT ;  /* 0x000000714600a20c */ /* 0x000fe40003f86270 */
[----:B------:R-:W-:-:S02]  /*62a0*/  @!P2 IADD3 R70, R66, 0x1, RZ ;  /* 0x000000014246a810 */ /* 0x000fc40007ffe0ff */
[----:B------:R-:W-:Y:S02]  /*62b0*/  @!P2 FSEL R26, R26, RZ, !P3 ;  /* 0x000000ff1a1aa208 */ /* 0x000fe40005800000 */
[----:B------:R-:W-:Y:S02]  /*62c0*/  @!P2 FSEL R27, R27, RZ, !P1 ;  /* 0x000000ff1b1ba208 */ /* 0x000fe40004800000 */
[----:B------:R-:W-:Y:S02]  /*62d0*/  @!P2 FSEL R30, R30, RZ, !P6 ;  /* 0x000000ff1e1ea208 */ /* 0x000fe40007000000 */
[-C--:B------:R-:W-:Y:S02]  /*62e0*/  @!P2 ISETP.GE.AND P3, PT, R66, R113.reuse, PT ;  /* 0x000000714200a20c */ /* 0x080fe40003f66270 */
[-C--:B------:R-:W-:Y:S02]  /*62f0*/  @!P2 ISETP.GE.AND P1, PT, R70, R113.reuse, PT ;  /* 0x000000714600a20c */ /* 0x080fe40003f26270 */
[----:B------:R-:W-:-:S02]  /*6300*/  @!P2 ISETP.GE.AND P6, PT, R66, R113, PT ;  /* 0x000000714200a20c */ /* 0x000fc40003fc6270 */
        /* <DEDUP_REMOVED lines=8> */
[----:B------:R-:W-:Y:S02]  /*6390*/  @!P2 ISETP.GE.AND P1, PT, R72, R113, PT ;  /* 0x000000714800a20c */ /* 0x000fe40003f26270 */
[C---:B------:R-:W-:Y:S02]  /*63a0*/  @!P2 IADD3 R72, R66.reuse, 0x2, RZ ;  /* 0x000000024248a810 */ /* 0x040fe40007ffe0ff */
[----:B------:R-:W-:Y:S02]  /*63b0*/  @!P2 IADD3 R70, R66, 0x3, RZ ;  /* 0x000000034246a810 */ /* 0x000fe40007ffe0ff */
[----:B------:R-:W-:-:S02]  /*63c0*/  @!P2 FSEL R38, R38, RZ, !P6 ;  /* 0x000000ff2626a208 */ /* 0x000fc40007000000 */
[----:B------:R-:W-:Y:S02]  /*63d0*/  @!P2 FSEL R29, R29, RZ, !P5 ;  /* 0x000000ff1d1da208 */ /* 0x000fe40006800000 */
[-C--:B------:R-:W-:Y:S02]  /*63e0*/  @!P2 ISETP.GE.AND P6, PT, R72, R113.reuse, PT ;  /* 0x000000714800a20c */ /* 0x080fe40003fc6270 */
[----:B------:R-:W-:Y:S02]  /*63f0*/  @!P2 ISETP.GE.AND P5, PT, R70, R113, PT ;  /* 0x000000714600a20c */ /* 0x000fe40003fa6270 */
[C---:B------:R-:W-:Y:S02]  /*6400*/  @!P2 IADD3 R72, R66.reuse, 0x1, RZ ;  /* 0x000000014248a810 */ /* 0x040fe40007ffe0ff */
[----:B------:R-:W-:Y:S02]  /*6410*/  @!P2 IADD3 R70, R66, 0x1, RZ ;  /* 0x000000014246a810 */ /* 0x000fe40007ffe0ff */
[----:B------:R-:W-:Y:S01]  /*6420*/  @!P2 FSEL R41, R41, RZ, !P1 ;  /* 0x000000ff2929a208 */ /* 0x000fe20004800000 */
[----:B0-----:R-:W-:Y:S01]  /*6430*/  FMUL.FTZ R9, R49, R9 ;  /* 0x0000000931097220 */ /* 0x001fe20000410000 */
[----:B------:R-:W-:-:S02]  /*6440*/  @!P2 FSEL R31, R31, RZ, !P4 ;  /* 0x000000ff1f1fa208 */ /* 0x000fc40006000000 */
[-C--:B------:R-:W-:Y:S02]  /*6450*/  @!P2 ISETP.GE.AND P1, PT, R72, R113.reuse, PT ;  /* 0x000000714800a20c */ /* 0x080fe40003f26270 */
[-C--:B------:R-:W-:Y:S01]  /*6460*/  @!P2 ISETP.GE.AND P4, PT, R70, R113.reuse, PT ;  /* 0x000000714600a20c */ /* 0x080fe20003f86270 */
[----:B------:R-:W-:Y:S01]  /*6470*/  FFMA.FTZ R9, R48, R8, R9 ;  /* 0x0000000830097223 */ /* 0x000fe20000010009 */
[----:B------:R-:W-:Y:S02]  /*6480*/  @!P2 FSEL R45, R45, RZ, !P1 ;  /* 0x000000ff2d2da208 */ /* 0x000fe40004800000 */
[----:B------:R-:W-:Y:S02]  /*6490*/  @!P2 FSEL R37, R37, RZ, !P4 ;  /* 0x000000ff2525a208 */ /* 0x000fe40006000000 */
[CC--:B------:R-:W-:Y:S02]  /*64a0*/  @!P2 ISETP.GE.AND P1, PT, R66.reuse, R113.reuse, PT ;  /* 0x000000714200a20c */ /* 0x0c0fe40003f26270 */
[----:B------:R-:W-:-:S02]  /*64b0*/  @!P2 ISETP.GE.AND P4, PT, R66, R113, PT ;  /* 0x000000714200a20c */ /* 0x000fc40003f86270 */
[----:B------:R-:W-:Y:S02]  /*64c0*/  @!P2 IADD3 R8, R66, 0x2, RZ ;  /* 0x000000024208a810 */ /* 0x000fe40007ffe0ff */
[----:B------:R-:W-:Y:S01]  /*64d0*/  @!P2 FSEL R44, R44, RZ, !P1 ;  /* 0x000000ff2c2ca208 */ /* 0x000fe20004800000 */
[C---:B------:R-:W-:Y:S01]  /*64e0*/  FMUL.FTZ R13, R49.reuse, R13 ;  /* 0x0000000d310d7220 */ /* 0x040fe20000410000 */
[----:B------:R-:W-:Y:S01]  /*64f0*/  @!P2 IADD3 R70, R66, 0x3, RZ ;  /* 0x000000034246a810 */ /* 0x000fe20007ffe0ff */
[C---:B------:R-:W-:Y:S01]  /*6500*/  FMUL.FTZ R17, R49.reuse, R17 ;  /* 0x0000001131117220 */ /* 0x040fe20000410000 */
[----:B------:R-:W-:Y:S01]  /*6510*/  @!P2 FSEL R40, R40, RZ, !P4 ;  /* 0x000000ff2828a208 */ /* 0x000fe20006000000 */
[C---:B------:R-:W-:Y:S01]  /*6520*/  FMUL.FTZ R21, R49.reuse, R21 ;  /* 0x0000001531157220 */ /* 0x040fe20000410000 */
[----:B------:R-:W-:Y:S01]  /*6530*/  @!P2 ISETP.GE.AND P1, PT, R8, R113, PT ;  /* 0x000000710800a20c */ /* 0x000fe20003f26270 */
[C---:B------:R-:W-:Y:S02]  /*6540*/  FMUL.FTZ R25, R49.reuse, R25 ;  /* 0x0000001931197220 */ /* 0x040fe40000410000 */
[----:B------:R-:W-:-:S02]  /*6550*/  FMUL.FTZ R29, R49, R29 ;  /* 0x0000001d311d7220 */ /* 0x000fc40000410000 */
[C---:B------:R-:W-:Y:S02]  /*6560*/  FMUL.FTZ R33, R49.reuse, R33 ;  /* 0x0000002131217220 */ /* 0x040fe40000410000 */
[C---:B------:R-:W-:Y:S02]  /*6570*/  FMUL.FTZ R37, R49.reuse, R37 ;  /* 0x0000002531257220 */ /* 0x040fe40000410000 */
[C---:B------:R-:W-:Y:S02]  /*6580*/  FMUL.FTZ R41, R49.reuse, R41 ;  /* 0x0000002931297220 */ /* 0x040fe40000410000 */
[----:B------:R-:W-:Y:S01]  /*6590*/  FMUL.FTZ R45, R49, R45 ;  /* 0x0000002d312d7220 */ /* 0x000fe20000410000 */
[----:B------:R-:W-:Y:S02]  /*65a0*/  @!P2 FSEL R34, R34, RZ, !P3 ;  /* 0x000000ff2222a208 */ /* 0x000fe40005800000 */
[----:B------:R-:W-:Y:S01]  /*65b0*/  @!P2 FSEL R42, R42, RZ, !P6 ;  /* 0x000000ff2a2aa208 */ /* 0x000fe20007000000 */
[----:B------:R-:W-:Y:S01]  /*65c0*/  FFMA.FTZ R13, R48, R12, R13 ;  /* 0x0000000c300d7223 */ /* 0x000fe2000001000d */
[-C--:B------:R-:W-:Y:S01]  /*65d0*/  @!P2 ISETP.GE.AND P3, PT, R70, R113.reuse, PT ;  /* 0x000000714600a20c */ /* 0x080fe20003f66270 */
        /* <DEDUP_REMOVED lines=45> */
.L_x_23224:
[----:B------:R-:W-:Y:S05]  /*68b0*/  BSYNC B1 ;  /* 0x0000000000017941 */ /* 0x000fea0003800000 */
.L_x_23223:
[----:B------:R-:W-:Y:S02]  /*68c0*/  IADD3 R52, P1, R52, 0x10, RZ ;  /* 0x0000001034347810 */ /* 0x000fe40007f3e0ff */
[----:B------:R-:W-:Y:S02]  /*68d0*/  IADD3 R68, R68, 0x40, RZ ;  /* 0x0000004044447810 */ /* 0x000fe40007ffe0ff */
[----:B------:R-:W-:Y:S01]  /*68e0*/  IADD3 R66, R66, 0x40, RZ ;  /* 0x0000004042427810 */ /* 0x000fe20007ffe0ff */
[----:B------:R-:W-:Y:S01]  /*68f0*/  IMAD.X R53, RZ, RZ, R53, P1 ;  /* 0x000000ffff357224 */ /* 0x000fe200008e0635 */
[----:B------:R-:W-:Y:S01]  /*6900*/  IADD3 R69, R69, 0x100, RZ ;  /* 0x0000010045457810 */ /* 0x000fe20007ffe0ff */
[----:B------:R-:W-:Y:S01]  /*6910*/  @P0 CALL.REL.NOINC `(.L_x_23222) ;  /* 0x0000001000000944 */ /* 0x000fe20003c00000 */
[----:B------:R-:W-:Y:S05]  /*6920*/  BRA `(.L_x_23225) ;  /* 0xffffefd000007947 */ /* 0x000fea000383ffff */
.L_x_23222:
[----:B------:R-:W-:Y:S05]  /*6930*/  BSYNC B0 ;  /* 0x0000000000007941 */ /* 0x000fea0003800000 */
.L_x_23220:
[----:B------:R-:W3:Y:S01]  /*6940*/  SHFL.BFLY PT, R10, R59, 0x2, 0x1f ;  /* 0x0c401f003b0a7f89 */ /* 0x000ee200000e0000 */
[----:B------:R-:W-:Y:S01]  /*6950*/  LOP3.LUT R20, R109, 0x3, RZ, 0xc0, !PT ;  /* 0x000000036d147812 */ /* 0x000fe200078ec0ff */
[----:B------:R-:W-:Y:S01]  /*6960*/  BSSY B0, `(.L_x_23226) ;  /* 0x0000041000007945 */ /* 0x000fe20003800000 */
[----:B------:R-:W-:Y:S01]  /*6970*/  SHF.R.S32.HI R24, RZ, 0x1f, R109 ;  /* 0x0000001fff187819 */ /* 0x000fe2000001146d */
[----:B01----:R-:W0:Y:S01]  /*6980*/  SHFL.BFLY PT, R0, R63, 0x2, 0x1f ;  /* 0x0c401f003f007f89 */ /* 0x003e2200000e0000 */
[----:B------:R-:W-:-:S02]  /*6990*/  ISETP.NE.AND P2, PT, R20, RZ, PT ;  /* 0x000000ff1400720c */ /* 0x000fc40003f45270 */
[C---:B------:R-:W-:Y:S01]  /*69a0*/  LOP3.LUT R20, R5.reuse, 0xffffffc0, RZ, 0xc0, !PT ;  /* 0xffffffc005147812 */ /* 0x040fe200078ec0ff */
[----:B------:R-:W1:Y:S01]  /*69b0*/  SHFL.BFLY PT, R3, R64, 0x2, 0x1f ;  /* 0x0c401f0040037f89 */ /* 0x000e6200000e0000 */
[----:B------:R-:W-:Y:S02]  /*69c0*/  LEA.HI R24, R24, R109, RZ, 0x2 ;  /* 0x0000006d18187211 */ /* 0x000fe400078f10ff */
[----:B------:R-:W-:Y:S01]  /*69d0*/  ISETP.NE.OR P5, PT, R20, 0x40, P2 ;  /* 0x000000401400780c */ /* 0x000fe200017a5670 */
[----:B------:R-:W4:Y:S01]  /*69e0*/  SHFL.BFLY PT, R7, R62, 0x2, 0x1f ;  /* 0x0c401f003e077f89 */ /* 0x000f2200000e0000 */
[C---:B------:R-:W-:Y:S02]  /*69f0*/  IADD3 R23, R5.reuse, 0x1f, RZ ;  /* 0x0000001f05177810 */ /* 0x040fe40007ffe0ff */
[----:B------:R-:W-:Y:S01]  /*6a00*/  LOP3.LUT R22, R5, 0xffffffe0, RZ, 0xc0, !PT ;  /* 0xffffffe005167812 */ /* 0x000fe200078ec0ff */
[----:B------:R-:W2:Y:S01]  /*6a10*/  SHFL.BFLY PT, R6, R61, 0x2, 0x1f ;  /* 0x0c401f003d067f89 */ /* 0x000ea200000e0000 */
[----:B------:R-:W-:-:S02]  /*6a20*/  ISETP.GT.U32.AND P3, PT, R23, 0x3e, PT ;  /* 0x0000003e1700780c */ /* 0x000fc40003f64070 */
[----:B------:R-:W-:Y:S01]  /*6a30*/  ISETP.NE.OR P4, PT, R22, 0x20, P2 ;  /* 0x000000201600780c */ /* 0x000fe20001785670 */
[----:B------:R-:W2:Y:S01]  /*6a40*/  SHFL.BFLY PT, R9, R60, 0x2, 0x1f ;  /* 0x0c401f003c097f89 */ /* 0x000ea200000e0000 */
[C---:B------:R-:W-:Y:S02]  /*6a50*/  ISETP.GT.OR P0, PT, R5.reuse, 0x3f, P2 ;  /* 0x0000003f0500780c */ /* 0x040fe40001704670 */
[----:B------:R-:W-:Y:S01]  /*6a60*/  ISETP.GT.OR P1, PT, R5, 0x1f, P2 ;  /* 0x0000001f0500780c */ /* 0x000fe20001724670 */
[----:B------:R-:W2:Y:S01]  /*6a70*/  SHFL.BFLY PT, R11, R58, 0x2, 0x1f ;  /* 0x0c401f003a0b7f89 */ /* 0x000ea200000e0000 */
[----:B---3--:R-:W-:-:S03]  /*6a80*/  FADD.FTZ R10, R10, R59 ;  /* 0x0000003b0a0a7221 */ /* 0x008fc60000010000 */
[----:B------:R-:W3:Y:S01]  /*6a90*/  SHFL.BFLY PT, R14, R57, 0x2, 0x1f ;  /* 0x0c401f00390e7f89 */ /* 0x000ee200000e0000 */
[----:B0-----:R-:W-:-:S03]  /*6aa0*/  FADD.FTZ R0, R0, R63 ;  /* 0x0000003f00007221 */ /* 0x001fc60000010000 */
[----:B------:R-:W0:Y:S01]  /*6ab0*/  SHFL.BFLY PT, R13, R56, 0x2, 0x1f ;  /* 0x0c401f00380d7f89 */ /* 0x000e2200000e0000 */
[----:B-1----:R-:W-:-:S03]  /*6ac0*/  FADD.FTZ R2, R3, R64 ;  /* 0x0000004003027221 */ /* 0x002fc60000010000 */
[----:B------:R-:W1:Y:S01]  /*6ad0*/  SHFL.BFLY PT, R18, R55, 0x2, 0x1f ;  /* 0x0c401f0037127f89 */ /* 0x000e6200000e0000 */
[----:B----4-:R-:W-:-:S03]  /*6ae0*/  FADD.FTZ R4, R7, R62 ;  /* 0x0000003e07047221 */ /* 0x010fc60000010000 */
[----:B------:R-:W4:Y:S01]  /*6af0*/  SHFL.BFLY PT, R15, R10, 0x1, 0x1f ;  /* 0x0c201f000a0f7f89 */ /* 0x000f2200000e0000 */
[----:B--2---:R-:W-:Y:S02]  /*6b00*/  FADD.FTZ R6, R6, R61 ;  /* 0x0000003d06067221 */ /* 0x004fe40000010000 */
[----:B------:R-:W-:Y:S01]  /*6b10*/  FADD.FTZ R8, R9, R60 ;  /* 0x0000003c09087221 */ /* 0x000fe20000010000 */
        /* <DEDUP_REMOVED lines=11> */
[----:B------:R-:W-:-:S03]  /*6bd0*/  SHF.R.S32.HI R15, RZ, 0x2, R24 ;  /* 0x00000002ff0f7819 */ /* 0x000fc60000011418 */
[----:B------:R-:W4:Y:S01]  /*6be0*/  SHFL.BFLY PT, R19, R14, 0x1, 0x1f ;  /* 0x0c201f000e137f89 */ /* 0x000f2200000e0000 */
[----:B--2---:R-:W-:Y:S02]  /*6bf0*/  FADD.FTZ R23, R0, R3 ;  /* 0x0000000300177221 */ /* 0x004fe40000010000 */
[----:B------:R-:W-:Y:S01]  /*6c00*/  IMAD R110, R110, 0x50, R15 ;  /* 0x000000506e6e7824 */ /* 0x000fe200078e020f */
[----:B------:R-:W2:Y:S01]  /*6c10*/  SHFL.BFLY PT, R21, R16, 0x1, 0x1f ;  /* 0x0c201f0010157f89 */ /* 0x000ea200000e0000 */
[----:B------:R-:W-:-:S03]  /*6c20*/  FADD.FTZ R25, R2, R7 ;  /* 0x0000000702197221 */ /* 0x000fc60000010000 */
[----:B------:R-:W2:Y:S01]  /*6c30*/  SHFL.BFLY PT, R41, R18, 0x1, 0x1f ;  /* 0x0c201f0012297f89 */ /* 0x000ea200000e0000 */
[----:B---3--:R-:W-:-:S03]  /*6c40*/  FADD.FTZ R27, R4, R9 ;  /* 0x00000009041b7221 */ /* 0x008fc60000010000 */
[----:B------:R-:W-:Y:S01]  /*6c50*/  BAR.SYNC.DEFER_BLOCKING 0x0 ;  /* 0x0000000000007b1d */ /* 0x000fe20000010000 */
[----:B0-----:R-:W-:Y:S02]  /*6c60*/  FADD.FTZ R29, R6, R11 ;  /* 0x0000000b061d7221 */ /* 0x001fe40000010000 */
[----:B-1----:R-:W-:Y:S02]  /*6c70*/  FADD.FTZ R31, R8, R13 ;  /* 0x0000000d081f7221 */ /* 0x002fe40000010000 */
[----:B----4-:R-:W-:Y:S02]  /*6c80*/  FADD.FTZ R35, R12, R17 ;  /* 0x000000110c237221 */ /* 0x010fe40000010000 */
[----:B------:R-:W-:Y:S02]  /*6c90*/  FADD.FTZ R37, R14, R19 ;  /* 0x000000130e257221 */ /* 0x000fe40000010000 */
[----:B--2---:R-:W-:Y:S02]  /*6ca0*/  FADD.FTZ R39, R16, R21 ;  /* 0x0000001510277221 */ /* 0x004fe40000010000 */
        /* <DEDUP_REMOVED lines=12> */
.L_x_23227:
[----:B------:R-:W-:Y:S05]  /*6d70*/  BSYNC B0 ;  /* 0x0000000000007941 */ /* 0x000fea0003800000 */
.L_x_23226:
        /* <DEDUP_REMOVED lines=23> */
.L_x_23229:
[----:B------:R-:W-:Y:S05]  /*6ef0*/  BSYNC B0 ;  /* 0x0000000000007941 */ /* 0x000fea0003800000 */
.L_x_23228:
        /* <DEDUP_REMOVED lines=13> */
.L_x_23231:
[----:B------:R-:W-:Y:S05]  /*6fd0*/  BSYNC B0 ;  /* 0x0000000000007941 */ /* 0x000fea0003800000 */
.L_x_23230:
        /* <DEDUP_REMOVED lines=23> */
.L_x_23233:
[----:B------:R-:W-:Y:S05]  /*7150*/  BSYNC B0 ;  /* 0x0000000000007941 */ /* 0x000fea0003800000 */
.L_x_23232:
        /* <DEDUP_REMOVED lines=34> */
[C---:B------:R-:W-:Y:S02]  /*7380*/  IADD3 R11, P2, R7.reuse, UR4, RZ ;  /* 0x00000004070b7c10 */ /* 0x040fe4000ff5e0ff */
        /* <DEDUP_REMOVED lines=43> */
.L_x_23188:
[----:B------:R-:W-:Y:S01]  /*7640*/  IMAD.MOV.U32 R34, RZ, RZ, R39 ;  /* 0x000000ffff227224 */ /* 0x000fe200078e0027 */
[----:B------:R-:W-:Y:S01]  /*7650*/  MOV R32, 0x76a0 ;  /* 0x000076a000207802 */ /* 0x000fe20000000f00 */
[----:B------:R-:W-:-:S02]  /*7660*/  IMAD.MOV.U32 R35, RZ, RZ, 0x1 ;  /* 0x00000001ff237424 */ /* 0x000fc400078e00ff */
[----:B------:R-:W-:Y:S02]  /*7670*/  IMAD.MOV.U32 R36, RZ, RZ, 0x1f ;  /* 0x0000001fff247424 */ /* 0x000fe400078e00ff */
[----:B------:R-:W-:Y:S02]  /*7680*/  IMAD.MOV.U32 R37, RZ, RZ, -0x1 ;  /* 0xffffffffff257424 */ /* 0x000fe400078e00ff */
[----:B------:R-:W-:Y:S05]  /*7690*/  CALL.REL.NOINC `($__internal_411_$__cuda_sm70_shflsync_bfly_p) ;  /* 0x0000028000007944 */ /* 0x000fea0003c00000 */
[----:B-1----:R-:W-:Y:S01]  /*76a0*/  IMAD.MOV.U32 R32, RZ, RZ, R34 ;  /* 0x000000ffff207224 */ /* 0x002fe200078e0022 */
[----:B0-----:R-:W-:Y:S05]  /*76b0*/  BRA `(.L_x_23234) ;  /* 0xffffb1d000007947 */ /* 0x001fea000383ffff */
.L_x_23193:
[----:B------:R-:W-:Y:S01]  /*76c0*/  IMAD.MOV.U32 R34, RZ, RZ, R39 ;  /* 0x000000ffff227224 */ /* 0x000fe200078e0027 */
[----:B------:R-:W-:Y:S01]  /*76d0*/  MOV R32, 0x7720 ;  /* 0x0000772000207802 */ /* 0x000fe20000000f00 */
[----:B------:R-:W-:Y:S02]  /*76e0*/  IMAD.MOV.U32 R35, RZ, RZ, 0x1 ;  /* 0x00000001ff237424 */ /* 0x000fe400078e00ff */
[----:B------:R-:W-:Y:S02]  /*76f0*/  IMAD.MOV.U32 R36, RZ, RZ, 0x1f ;  /* 0x0000001fff247424 */ /* 0x000fe400078e00ff */
[----:B------:R-:W-:Y:S02]  /*7700*/  IMAD.MOV.U32 R37, RZ, RZ, -0x1 ;  /* 0xffffffffff257424 */ /* 0x000fe400078e00ff */
[----:B------:R-:W-:Y:S05]  /*7710*/  CALL.REL.NOINC `($__internal_411_$__cuda_sm70_shflsync_bfly_p) ;  /* 0x0000020000007944 */ /* 0x000fea0003c00000 */
[----:B-1----:R-:W-:Y:S01]  /*7720*/  IMAD.MOV.U32 R32, RZ, RZ, R34 ;  /* 0x000000ffff207224 */ /* 0x002fe200078e0022 */
[----:B0-----:R-:W-:Y:S05]  /*7730*/  BRA `(.L_x_23235) ;  /* 0xffffc08000007947 */ /* 0x001fea000383ffff */
.L_x_23196:
[----:B------:R-:W-:Y:S01]  /*7740*/  IMAD.MOV.U32 R34, RZ, RZ, R106 ;  /* 0x000000ffff227224 */ /* 0x000fe200078e006a */
[----:B------:R-:W-:Y:S01]  /*7750*/  MOV R32, 0x77a0 ;  /* 0x000077a000207802 */ /* 0x000fe20000000f00 */
[----:B------:R-:W-:-:S02]  /*7760*/  IMAD.MOV.U32 R35, RZ, RZ, 0x10 ;  /* 0x00000010ff237424 */ /* 0x000fc400078e00ff */
[----:B------:R-:W-:Y:S02]  /*7770*/  IMAD.MOV.U32 R36, RZ, RZ, 0x1f ;  /* 0x0000001fff247424 */ /* 0x000fe400078e00ff */
[----:B------:R-:W-:Y:S02]  /*7780*/  IMAD.MOV.U32 R37, RZ, RZ, -0x1 ;  /* 0xffffffffff257424 */ /* 0x000fe400078e00ff */
[----:B-----5:R-:W-:Y:S05]  /*7790*/  CALL.REL.NOINC `($__internal_411_$__cuda_sm70_shflsync_bfly_p) ;  /* 0x0000018000007944 */ /* 0x020fea0003c00000 */
[----:B-1----:R-:W-:Y:S01]  /*77a0*/  IMAD.MOV.U32 R7, RZ, RZ, R34 ;  /* 0x000000ffff077224 */ /* 0x002fe200078e0022 */
[----:B0-----:R-:W-:Y:S05]  /*77b0*/  BRA `(.L_x_23236) ;  /* 0xffffc1a000007947 */ /* 0x001fea000383ffff */
.L_x_23197:
[----:B------:R-:W-:Y:S01]  /*77c0*/  IMAD.MOV.U32 R34, RZ, RZ, R9 ;  /* 0x000000ffff227224 */ /* 0x000fe200078e0009 */
[----:B------:R-:W-:Y:S01]  /*77d0*/  MOV R32, 0x7820 ;  /* 0x0000782000207802 */ /* 0x000fe20000000f00 */
[----:B------:R-:W-:Y:S02]  /*77e0*/  IMAD.MOV.U32 R35, RZ, RZ, 0x8 ;  /* 0x00000008ff237424 */ /* 0x000fe400078e00ff */
[----:B------:R-:W-:Y:S02]  /*77f0*/  IMAD.MOV.U32 R36, RZ, RZ, 0x1f ;  /* 0x0000001fff247424 */ /* 0x000fe400078e00ff */
[----:B------:R-:W-:Y:S02]  /*7800*/  IMAD.MOV.U32 R37, RZ, RZ, -0x1 ;  /* 0xffffffffff257424 */ /* 0x000fe400078e00ff */
[----:B0----5:R-:W-:Y:S05]  /*7810*/  CALL.REL.NOINC `($__internal_411_$__cuda_sm70_shflsync_bfly_p) ;  /* 0x0000010000007944 */ /* 0x021fea0003c00000 */
[----:B-1----:R-:W-:Y:S01]  /*7820*/  FMNMX.FTZ R7, R9, R34, !PT ;  /* 0x0000002209077209 */ /* 0x002fe20007810000 */
[----:B0-----:R-:W-:Y:S01]  /*7830*/  IMAD.MOV.U32 R35, RZ, RZ, 0x4 ;  /* 0x00000004ff237424 */ /* 0x001fe200078e00ff */
[----:B------:R-:W-:Y:S01]  /*7840*/  MOV R32, 0x7890 ;  /* 0x0000789000207802 */ /* 0x000fe20000000f00 */
[----:B------:R-:W-:-:S02]  /*7850*/  IMAD.MOV.U32 R36, RZ, RZ, 0x1f ;  /* 0x0000001fff247424 */ /* 0x000fc400078e00ff */
[----:B------:R-:W-:Y:S02]  /*7860*/  IMAD.MOV.U32 R37, RZ, RZ, -0x1 ;  /* 0xffffffffff257424 */ /* 0x000fe400078e00ff */
[----:B------:R-:W-:Y:S02]  /*7870*/  IMAD.MOV.U32 R34, RZ, RZ, R7 ;  /* 0x000000ffff227224 */ /* 0x000fe400078e0007 */
[----:B------:R-:W-:Y:S05]  /*7880*/  CALL.REL.NOINC `($__internal_411_$__cuda_sm70_shflsync_bfly_p) ;  /* 0x0000009000007944 */ /* 0x000fea0003c00000 */
[----:B-1----:R-:W-:Y:S01]  /*7890*/  FMNMX.FTZ R7, R7, R34, !PT ;  /* 0x0000002207077209 */ /* 0x002fe20007810000 */
[----:B0-----:R-:W-:Y:S01]  /*78a0*/  IMAD.MOV.U32 R35, RZ, RZ, 0x2 ;  /* 0x00000002ff237424 */ /* 0x001fe200078e00ff */
[----:B------:R-:W-:Y:S01]  /*78b0*/  MOV R32, 0x7900 ;  /* 0x0000790000207802 */ /* 0x000fe20000000f00 */
[----:B------:R-:W-:Y:S02]  /*78c0*/  IMAD.MOV.U32 R36, RZ, RZ, 0x1f ;  /* 0x0000001fff247424 */ /* 0x000fe400078e00ff */
[----:B------:R-:W-:Y:S02]  /*78d0*/  IMAD.MOV.U32 R37, RZ, RZ, -0x1 ;  /* 0xffffffffff257424 */ /* 0x000fe400078e00ff */
[----:B------:R-:W-:Y:S02]  /*78e0*/  IMAD.MOV.U32 R34, RZ, RZ, R7 ;  /* 0x000000ffff227224 */ /* 0x000fe400078e0007 */
[----:B------:R-:W-:Y:S05]  /*78f0*/  CALL.REL.NOINC `($__internal_411_$__cuda_sm70_shflsync_bfly_p) ;  /* 0x0000002000007944 */ /* 0x000fea0003c00000 */
[----:B-1----:R-:W-:Y:S01]  /*7900*/  IMAD.MOV.U32 R6, RZ, RZ, R34 ;  /* 0x000000ffff067224 */ /* 0x002fe200078e0022 */
[----:B0-----:R-:W-:Y:S05]  /*7910*/  BRA `(.L_x_23237) ;  /* 0xffffc0b000007947 */ /* 0x001fea000383ffff */
        .weak           $__internal_411_$__cuda_sm70_shflsync_bfly_p
        .type           $__internal_411_$__cuda_sm70_shflsync_bfly_p,@function
        .size           $__internal_411_$__cuda_sm70_shflsync_bfly_p,(.L_x_25072 - $__internal_411_$__cuda_sm70_shflsync_bfly_p)
$__internal_411_$__cuda_sm70_shflsync_bfly_p:
[----:B------:R-:W-:Y:S01]  /*7920*/  IMAD.MOV.U32 R33, RZ, RZ, 0x0 ;  /* 0x00000000ff217424 */ /* 0x000fe200078e00ff */
[----:B------:R-:W-:Y:S04]  /*7930*/  WARPSYNC R37 ;  /* 0x0000002500007348 */ /* 0x000fe80003800000 */
[----:B------:R0:W1:Y:S01]  /*7940*/  SHFL.BFLY PT, R34, R34, R35, R36 ;  /* 0x0c00002322227389 */ /* 0x00006200000e0024 */
[----:B------:R-:W-:Y:S05]  /*7950*/  RET.REL.NODEC R32 `(_ZN4vllm25paged_attention_v2_kernelIffLi80ELi16ELi128ELNS_18Fp8KVCacheDataTypeE0ELb1ELi512EEEvPfS2_PT_PKS3_PKT0_S9_ifPKiSB_iPKfiiiSD_SD_iiiii) ;  /* 0xffff86a020007950 */ /* 0x000fea0003c3ffff */
.L_x_23238:
        /* <DEDUP_REMOVED lines=10> */
.L_x_25072:


//--------------------- .text._ZN4vllm25paged_attention_v2_kernelIffLi64ELi16ELi128ELNS_18Fp8KVCacheDataTypeE0ELb1ELi512EEEvPfS2_PT_PKS3_PKT0_S9_ifPKiSB_iPKfiiiSD_SD_iiiii --------------------------
	.section	.text._ZN4vllm25paged_attention_v2_kernelIffLi64ELi16ELi128ELNS_18Fp8KVCacheDataTypeE0ELb1ELi512EEEvPfS2_PT_PKS3_PKT0_S9_ifPKiSB_iPKfiiiSD_SD_iiiii,"ax",@progbits
	.sectioninfo	@"SHI_REGISTERS=128"
	.align	128
        .global         _ZN4vllm25paged_attention_v2_kernelIffLi64ELi16ELi128ELNS_18Fp8KVCacheDataTypeE0ELb1ELi512EEEvPfS2_PT_PKS3_PKT0_S9_ifPKiSB_iPKfiiiSD_SD_iiiii
        .type           _ZN4vllm25paged_attention_v2_kernelIffLi64ELi16ELi128ELNS_18Fp8KVCacheDataTypeE0ELb1ELi512EEEvPfS2_PT_PKS3_PKT0_S9_ifPKiSB_iPKfiiiSD_SD_iiiii,@function
        .size           _ZN4vllm25paged_attention_v2_kernelIffLi64ELi16ELi128ELNS_18Fp8KVCacheDataTypeE0ELb1ELi512EEEvPfS2_PT_PKS3_PKT0_S9_ifPKiSB_iPKfiiiSD_SD_iiiii,(.L_x_25073 - _ZN4vllm25paged_attention_v2_kernelIffLi64ELi16ELi128ELNS_18Fp8KVCacheDataTypeE0ELb1ELi512EEEvPfS2_PT_PKS3_PKT0_S9_ifPKiSB_iPKfiiiSD_SD_iiiii)
        .other          _ZN4vllm25paged_attention_v2_kernelIffLi64ELi16ELi128ELNS_18Fp8KVCacheDataTypeE0ELb1ELi512EEEvPfS2_PT_PKS3_PKT0_S9_ifPKiSB_iPKfiiiSD_SD_iiiii,@"STO_CUDA_ENTRY STV_DEFAULT"
_ZN4vllm25paged_attention_v2_kernelIffLi64ELi16ELi128ELNS_18Fp8KVCacheDataTypeE0ELb1ELi512EEEvPfS2_PT_PKS3_PKT0_S9_ifPKiSB_iPKfiiiSD_SD_iiiii:
.text._ZN4vllm25paged_attention_v2_kernelIffLi64ELi16ELi128ELNS_18Fp8KVCacheDataTypeE0ELb1ELi512EEEvPfS2_PT_PKS3_PKT0_S9_ifPKiSB_iPKfiiiSD_SD_iiiii:
        /* <DEDUP_REMOVED lines=60> */
[----:B------:R-:W0:Y:S02]  /*03c0*/  S2R R0, SR_TID.X ;  /* 0x0000000000007919 */ /* 0x000e240000002100 */
[----:B------:R-:W-:Y:S02]  /*03d0*/  ISETP.GT.U32.AND P1, PT, R7, R2, PT ;  /* 0x000000020700720c */ /* 0x000fe40003f24070 */
[----:B------:R-:W-:-:S04]  /*03e0*/  SHF.R.S32.HI R113, RZ, 0x4, R5 ;  /* 0x00000004ff717819 */ /* 0x000fc80000011405 */
[----:B------:R-:W-:-:S07]  /*03f0*/  IMNMX R112, R113, R112, PT ;  /* 0x0000007071707217 */ /* 0x000fce0003800200 */
[----:B------:R-:W-:Y:S01]  /*0400*/  @!P1 IMAD.IADD R2, R2, 0x1, -R7 ;  /* 0x0000000102029824 */ /* 0x000fe200078e0a07 */
[----:B------:R-:W-:Y:S02]  /*0410*/  @!P1 IADD3 R4, R4, 0x1, RZ ;  /* 0x0000000104049810 */ /* 0x000fe40007ffe0ff */
[----:B------:R-:W-:Y:S02]  /*0420*/  ISETP.NE.AND P1, PT, R8, RZ, PT ;  /* 0x000000ff0800720c */ /* 0x000fe40003f25270 */
[----:B------:R-:W-:Y:S02]  /*0430*/  ISETP.GE.U32.AND P0, PT, R2, R7, PT ;  /* 0x000000070200720c */ /* 0x000fe40003f06070 */
[----:B------:R-:W-:-:S04]  /*0440*/  LOP3.LUT R2, R3, R8, RZ, 0x3c, !PT ;  /* 0x0000000803027212 */ /* 0x000fc800078e3cff */
[----:B------:R-:W-:Y:S01]  /*0450*/  ISETP.GE.AND P2, PT, R2, RZ, PT ;  /* 0x000000ff0200720c */ /* 0x000fe20003f46270 */
[----:B------:R-:W-:-:S04]  /*0460*/  IMAD R2, R119, -0x20, R112 ;  /* 0xffffffe077027824 */ /* 0x000fc800078e0270 */
[----:B------:R-:W-:Y:S02]  /*0470*/  IMAD R5, R2, 0x10, R111 ;  /* 0x0000001002057824 */ /* 0x000fe400078e026f */
[----:B------:R-:W-:Y:S02]  /*0480*/  @P0 IADD3 R4, R4, 0x1, RZ ;  /* 0x0000000104040810 */ /* 0x000fe40007ffe0ff */
[----:B0-----:R-:W-:-:S03]  /*0490*/  ISETP.GT.AND P0, PT, R0, 0x1f, PT ;  /* 0x0000001f0000780c */ /* 0x001fc60003f04270 */
[----:B------:R-:W-:Y:S01]  /*04a0*/  IMAD.MOV.U32 R2, RZ, RZ, R4 ;  /* 0x000000ffff027224 */ /* 0x000fe200078e0004 */
[----:B------:R-:W-:Y:S02]  /*04b0*/  IMNMX R4, R114, R5, PT ;  /* 0x0000000572047217 */ /* 0x000fe40003800200 */
[----:B------:R-:W-:Y:S01]  /*04c0*/  SHF.R.S32.HI R5, RZ, 0x1f, R0 ;  /* 0x0000001fff057819 */ /* 0x000fe20000011400 */
[----:B------:R-:W-:Y:S01]  /*04d0*/  @!P2 IMAD.MOV R2, RZ, RZ, -R2 ;  /* 0x000000ffff02a224 */ /* 0x000fe200078e0a02 */
[----:B------:R-:W-:Y:S01]  /*04e0*/  @!P1 LOP3.LUT R2, RZ, R8, RZ, 0x33, !PT ;  /* 0x00000008ff029212 */ /* 0x000fe200078e33ff */
[----:B------:R-:W-:Y:S01]  /*04f0*/  IMAD.IADD R111, R4, 0x1, -R111 ;  /* 0x00000001046f7824 */ /* 0x000fe200078e0a6f */
        /* <DEDUP_REMOVED lines=32> */
.L_x_23243:
        /* <DEDUP_REMOVED lines=11> */
.L_x_23242:
[----:B------:R-:W-:Y:S05]  /*07b0*/  BSYNC B1 ;  /* 0x0000000000017941 */ /* 0x000fea0003800000 */
.L_x_23241:
        /* <DEDUP_REMOVED lines=10> */
.L_x_23244:
        /* <DEDUP_REMOVED lines=17> */
.L_x_23240:
[----:B------:R-:W-:Y:S05]  /*0970*/  BSYNC B0 ;  /* 0x0000000000007941 */ /* 0x000fea0003800000 */
.L_x_23239:
        /* <DEDUP_REMOVED lines=40> */
[C---:B------:R-:W-:Y:S01]  /*0c00*/  IMAD.SHL.U32 R105, R108.reuse, 0x2, RZ ;  /* 0x000000026c697824 */ /* 0x040fe200078e00ff */
[----:B------:R-:W-:Y:S01]  /*0c10*/  IADD3 R12, R108, 0x6, RZ ;  /* 0x000000066c0c7810 */ /* 0x000fe20007ffe0ff */
[----:B------:R-:W-:Y:S01]  /*0c20*/  IMAD R28, R6, c[0x0][0x1a8], RZ ;  /* 0x00006a00061c7a24 */ /* 0x000fe200078e02ff */
[----:B------:R-:W-:Y:S02]  /*0c30*/  IADD3 R9, R108, 0x2, RZ ;  /* 0x000000026c097810 */ /* 0x000fe40007ffe0ff */
[----:B------:R-:W-:Y:S01]  /*0c40*/  SHF.R.S32.HI R10, RZ, 0x1f, R105 ;  /* 0x0000001fff0a7819 */ /* 0x000fe20000011469 */
[----:B------:R-:W-:Y:S01]  /*0c50*/  IMAD.SHL.U32 R100, R12, 0x2, RZ ;  /* 0x000000020c647824 */ /* 0x000fe200078e00ff */
[----:B------:R-:W-:Y:S01]  /*0c60*/  IADD3 R11, R108, 0x4, RZ ;  /* 0x000000046c0b7810 */ /* 0x000fe20007ffe0ff */
[----:B------:R-:W-:Y:S01]  /*0c70*/  IMAD.SHL.U32 R104, R9, 0x2, RZ ;  /* 0x0000000209687824 */ /* 0x000fe200078e00ff */
[----:B------:R-:W-:Y:S02]  /*0c80*/  LEA.HI R10, R10, R105, RZ, 0x2 ;  /* 0x000000690a0a7211 */ /* 0x000fe400078f10ff */
[----:B------:R-:W-:Y:S01]  /*0c90*/  SHF.R.S32.HI R13, RZ, 0x1f, R100 ;  /* 0x0000001fff0d7819 */ /* 0x000fe20000011464 */
[----:B------:R-:W-:Y:S01]  /*0ca0*/  IMAD.SHL.U32 R102, R11, 0x2, RZ ;  /* 0x000000020b667824 */ /* 0x000fe200078e00ff */
[----:B------:R-:W-:-:S02]  /*0cb0*/  LOP3.LUT R10, R10, 0xfffffffc, RZ, 0xc0, !PT ;  /* 0xfffffffc0a0a7812 */ /* 0x000fc400078ec0ff */
[----:B------:R-:W-:Y:S02]  /*0cc0*/  LEA.HI R13, R13, R100, RZ, 0x2 ;  /* 0x000000640d0d7211 */ /* 0x000fe400078f10ff */
[C---:B------:R-:W-:Y:S01]  /*0cd0*/  IADD3 R16, R108.reuse, 0xe, RZ ;  /* 0x0000000e6c107810 */ /* 0x040fe20007ffe0ff */
[----:B------:R-:W-:Y:S01]  /*0ce0*/  IMAD.IADD R105, R105, 0x1, -R10 ;  /* 0x0000000169697824 */ /* 0x000fe200078e0a0a */
[C---:B------:R-:W-:Y:S02]  /*0cf0*/  IADD3 R10, R108.reuse, 0x8, RZ ;  /* 0x000000086c0a7810 */ /* 0x040fe40007ffe0ff */
        /* <DEDUP_REMOVED lines=10> */
[----:B------:R-:W-:Y:S02]  /*0da0*/  LEA.HI R15, R15, R98, RZ, 0x2 ;  /* 0x000000620f0f7211 */ /* 0x000fe400078f10ff */
[----:B------:R-:W-:Y:S02]  /*0db0*/  IADD3 R13, R108, 0xa, RZ ;  /* 0x0000000a6c0d7810 */ /* 0x000fe40007ffe0ff */
[----:B------:R-:W-:Y:S02]  /*0dc0*/  LOP3.LUT R15, R15, 0xfffffffc, RZ, 0xc0, !PT ;  /* 0xfffffffc0f0f7812 */ /* 0x000fe400078ec0ff */
[----:B------:R-:W-:Y:S01]  /*0dd0*/  SHF.R.S32.HI R19, RZ, 0x1f, R90 ;  /* 0x0000001fff137819 */ /* 0x000fe2000001145a */
[----:B------:R-:W-:Y:S01]  /*0de0*/  IMAD.SHL.U32 R96, R13, 0x2, RZ ;  /* 0x000000020d607824 */ /* 0x000fe200078e00ff */
[----:B------:R-:W-:Y:S01]  /*0df0*/  LEA.HI R7, R7, R102, RZ, 0x2 ;  /* 0x0000006607077211 */ /* 0x000fe200078f10ff */
[----:B------:R-:W-:Y:S01]  /*0e00*/  IMAD.IADD R98, R98, 0x1, -R15 ;  /* 0x0000000162627824 */ /* 0x000fe200078e0a0f */
[----:B------:R-:W-:-:S02]  /*0e10*/  SHF.R.S32.HI R15, RZ, 0x1f, R92 ;  /* 0x0000001fff0f7819 */ /* 0x000fc4000001145c */
[----:B------:R-:W-:Y:S02]  /*0e20*/  IADD3 R14, R108, 0xc, RZ ;  /* 0x0000000c6c0e7810 */ /* 0x000fe40007ffe0ff */
[----:B------:R-:W-:Y:S02]  /*0e30*/  LOP3.LUT R5, R5, 0xfffffffc, RZ, 0xc0, !PT ;  /* 0xfffffffc05057812 */ /* 0x000fe400078ec0ff */
[----:B------:R-:W-:Y:S01]  /*0e40*/  LEA.HI R15, R15, R92, RZ, 0x2 ;  /* 0x0000005c0f0f7211 */ /* 0x000fe200078f10ff */
[----:B------:R-:W-:Y:S01]  /*0e50*/  IMAD.SHL.U32 R94, R14, 0x2, RZ ;  /* 0x000000020e5e7824 */ /* 0x000fe200078e00ff */
[----:B------:R-:W-:Y:S01]  /*0e60*/  LEA.HI R19, R19, R90, RZ, 0x2 ;  /* 0x0000005a13137211 */ /* 0x000fe200078f10ff */
[----:B------:R-:W-:Y:S01]  /*0e70*/  IMAD.IADD R104, R104, 0x1, -R5 ;  /* 0x0000000168687824 */ /* 0x000fe200078e0a05 */
[----:B------:R-:W-:Y:S02]  /*0e80*/  IADD3 R20, R108, 0x16, RZ ;  /* 0x000000166c147810 */ /* 0x000fe40007ffe0ff */
        /* <DEDUP_REMOVED lines=9> */
[----:B------:R-:W-:Y:S02]  /*0f20*/  IADD3 R21, R108, 0x18, RZ ;  /* 0x000000186c157810 */ /* 0x000fe40007ffe0ff */
[----:B------:R-:W-:-:S02]  /*0f30*/  LEA.HI R5, R5, R96, RZ, 0x2 ;  /* 0x0000006005057211 */ /* 0x000fc400078f10ff */
[C---:B------:R-:W-:Y:S01]  /*0f40*/  IADD3 R15, R108.reuse, 0x12, RZ ;  /* 0x000000126c0f7810 */ /* 0x040fe20007ffe0ff */
[----:B------:R-:W-:Y:S01]  /*0f50*/  IMAD.SHL.U32 R82, R21, 0x2, RZ ;  /* 0x0000000215527824 */ /* 0x000fe200078e00ff */
        /* <DEDUP_REMOVED lines=10> */
[----:B------:R-:W-:Y:S02]  /*1000*/  LOP3.LUT R7, R7, 0xfffffffc, RZ, 0xc0, !PT ;  /* 0xfffffffc07077812 */ /* 0x000fe400078ec0ff */
        /* <DEDUP_REMOVED lines=11> */
[----:B------:R-:W-:-:S02]  /*10c0*/  LEA.HI R5, R5, R88, RZ, 0x2 ;  /* 0x0000005805057211 */ /* 0x000fc400078f10ff */
[C---:B------:R-:W-:Y:S02]  /*10d0*/  IADD3 R19, R108.reuse, 0x1a, RZ ;  /* 0x0000001a6c137810 */ /* 0x040fe40007ffe0ff */
[----:B------:R-:W-:Y:S02]  /*10e0*/  LEA.HI R7, R7, R86, RZ, 0x2 ;  /* 0x0000005607077211 */ /* 0x000fe400078f10ff */
[C---:B------:R-:W-:Y:S01]  /*10f0*/  IADD3 R22, R108.reuse, 0x1c, RZ ;  /* 0x0000001c6c167810 */ /* 0x040fe20007ffe0ff */
        /* <DEDUP_REMOVED lines=12> */
[----:B------:R-:W-:-:S02]  /*11c0*/  SHF.R.S32.HI R5, RZ, 0x1f, R80 ;  /* 0x0000001fff057819 */ /* 0x000fc40000011450 */
[----:B------:R-:W-:Y:S02]  /*11d0*/  SHF.R.S32.HI R7, RZ, 0x1f, R74 ;  /* 0x0000001fff077819 */ /* 0x000fe4000001144a */
[----:B------:R-:W-:Y:S02]  /*11e0*/  SHF.R.S32.HI R26, RZ, 0x1f, R25 ;  /* 0x0000001fff1a7819 */ /* 0x000fe40000011419 */
[----:B------:R-:W-:Y:S01]  /*11f0*/  LEA.HI.X.SX32 R125, R8, R23, 0x1, P0 ;  /* 0x00000017087d7211 */ /* 0x000fe200000f0eff */
[----:B------:R-:W-:Y:S01]  /*1200*/  IMAD.MOV.U32 R8, RZ, RZ, c[0x0][0x1bc] ;  /* 0x00006f00ff087624 */ /* 0x000fe200078e00ff */
[----:B------:R-:W-:Y:S02]  /*1210*/  LEA.HI R5, R5, R80, RZ, 0x2 ;  /* 0x0000005005057211 */ /* 0x000fe400078f10ff */
[----:B-----5:R-:W-:Y:S02]  /*1220*/  FSETP.NEU.FTZ.AND P0, PT, R122, RZ, PT ;  /* 0x000000ff7a00720b */ /* 0x020fe40003f1d000 */
[----:B------:R-:W-:-:S02]  /*1230*/  LEA.HI R10, R10, R10, RZ, 0x1 ;  /* 0x0000000a0a0a7211 */ /* 0x000fc400078f08ff */
[----:B------:R-:W-:Y:S02]  /*1240*/  LEA.HI R7, R7, R74, RZ, 0x2 ;  /* 0x0000004a07077211 */ /* 0x000fe400078f10ff */
        /* <DEDUP_REMOVED lines=98> */
.L_x_23252:
[----:B------:R-:W-:Y:S01]  /*1870*/  IABS R32, c[0x0][0x1e4] ;  /* 0x0000790000207a13 */ /* 0x000fe20000000000 */
[----:B------:R-:W-:Y:S01]  /*1880*/  IMAD.MOV.U32 R28, RZ, RZ, RZ ;  /* 0x000000ffff1c7224 */ /* 0x000fe200078e00ff */
[----:B------:R-:W-:Y:S01]  /*1890*/  IABS R34, R118 ;  /* 0x0000007600227213 */ /* 0x000fe20000000000 */
[----:B------:R-:W-:Y:S01]  /*18a0*/  BSSY B1, `(.L_x_23248) ;  /* 0x00000c4000017945 */ /* 0x000fe20003800000 */
[----:B------:R-:W0:Y:S01]  /*18b0*/  I2F.RP R30, R32 ;  /* 0x00000020001e7306 */ /* 0x000e220000209400 */
[----:B------:R-:W-:-:S02]  /*18c0*/  IABS R35, c[0x0][0x1e0] ;  /* 0x0000780000237a13 */ /* 0x000fc40000000000 */
        /* <DEDUP_REMOVED lines=68> */
[C---:B------:R-:W-:Y:S02]  /*1d10*/  LEA R38, P3, R29.reuse, c[0x0][0x180], 0x2 ;  /* 0x000060001d267a11 */ /* 0x040fe400078610ff */
[----:B------:R-:W-:Y:S02]  /*1d20*/  IADD3.X R30, R44, R72, R11, P1, P2 ;  /* 0x000000482c1e7210 */ /* 0x000fe40000fe440b */
[----:B------:R-:W-:Y:S02]  /*1d30*/  IADD3 R28, P1, P2, R100, R68, R99 ;  /* 0x00000044641c7210 */ /* 0x000fe40007a3e063 */
[----:B------:R-:W-:Y:S02]  /*1d40*/  LEA.HI.X R39, R29, c[0x0][0x184], R30, 0x2, P3 ;  /* 0x000061001d277a11 */ /* 0x000fe400018f141e */
[----:B------:R-:W-:Y:S02]  /*1d50*/  LEA R36, P3, R28, c[0x0][0x180], 0x2 ;  /* 0x000060001c247a11 */ /* 0x000fe400078610ff */
[----:B------:R-:W-:-:S02]  /*1d60*/  IADD3.X R29, R27, R72, R12, P1, P2 ;  /* 0x000000481b1d7210 */ /* 0x000fc40000fe440c */
[----:B------:R-:W4:Y:S02]  /*1d70*/  LDG.E.64.CONSTANT R38, [R38.64] ;  /* 0x0000000a26267981 */ /* 0x000f24000c1e9b00 */
[----:B------:R-:W-:Y:S02]  /*1d80*/  LEA.HI.X R37, R28, c[0x0][0x184], R29, 0x2, P3 ;  /* 0x000061001c257a11 */ /* 0x000fe400018f141d */
[----:B------:R-:W2:Y:S04]  /*1d90*/  LDS.128 R28, [R7] ;  /* 0x00000000071c7984 */ /* 0x000ea80000000c00 */
[----:B------:R-:W5:Y:S01]  /*1da0*/  LDG.E.64.CONSTANT R36, [R36.64] ;  /* 0x0000000a24247981 */ /* 0x000f62000c1e9b00 */
[----:B------:R-:W-:-:S04]  /*1db0*/  IADD3 R41, P2, P3, R98, R68, R97 ;  /* 0x0000004462297210 */ /* 0x000fc80007b5e061 */
[----:B------:R-:W-:Y:S02]  /*1dc0*/  IADD3.X R42, R46, R72, R13, P2, P3 ;  /* 0x000000482e2a7210 */ /* 0x000fe400017e640d */
[C---:B------:R-:W-:Y:S02]  /*1dd0*/  LEA R76, P1, R41.reuse, c[0x0][0x180], 0x2 ;  /* 0x00006000294c7a11 */ /* 0x040fe400078210ff */
[----:B------:R-:W-:Y:S02]  /*1de0*/  IADD3 R58, P3, P4, R96, R68, R95 ;  /* 0x00000044603a7210 */ /* 0x000fe40007c7e05f */
[----:B------:R-:W-:Y:S02]  /*1df0*/  LEA.HI.X R77, R41, c[0x0][0x184], R42, 0x2, P1 ;  /* 0x00006100294d7a11 */ /* 0x000fe400008f142a */
[----:B------:R-:W-:Y:S02]  /*1e00*/  LEA R78, P2, R58, c[0x0][0x180], 0x2 ;  /* 0x000060003a4e7a11 */ /* 0x000fe400078410ff */
[----:B------:R-:W-:-:S02]  /*1e10*/  IADD3.X R61, R45, R72, R14, P3, P4 ;  /* 0x000000482d3d7210 */ /* 0x000fc40001fe840e */
[----:B------:R-:W-:Y:S01]  /*1e20*/  IADD3 R40, P5, P6, R94, R68, R93 ;  /* 0x000000445e287210 */ /* 0x000fe20007ebe05d */
[----:B------:R-:W4:Y:S01]  /*1e30*/  LDG.E.64.CONSTANT R76, [R76.64] ;  /* 0x0000000a4c4c7981 */ /* 0x000f22000c1e9b00 */
[----:B------:R-:W-:Y:S02]  /*1e40*/  LEA.HI.X R79, R58, c[0x0][0x184], R61, 0x2, P2 ;  /* 0x000061003a4f7a11 */ /* 0x000fe400010f143d */
[----:B------:R-:W-:Y:S02]  /*1e50*/  LEA R42, P1, R40, c[0x0][0x180], 0x2 ;  /* 0x00006000282a7a11 */ /* 0x000fe400078210ff */
[----:B------:R-:W-:Y:S02]  /*1e60*/  IADD3.X R43, R48, R72, R15, P5, P6 ;  /* 0x00000048302b7210 */ /* 0x000fe40002fec40f */
[----:B------:R-:W4:Y:S01]  /*1e70*/  LDG.E.64.CONSTANT R78, [R78.64] ;  /* 0x0000000a4e4e7981 */ /* 0x000f22000c1e9b00 */
[----:B------:R-:W-:Y:S02]  /*1e80*/  IADD3 R41, P5, P6, R92, R68, R91 ;  /* 0x000000445c297210 */ /* 0x000fe40007ebe05b */
[----:B------:R-:W-:-:S02]  /*1e90*/  LEA.HI.X R43, R40, c[0x0][0x184], R43, 0x2, P1 ;  /* 0x00006100282b7a11 */ /* 0x000fc400008f142b */
[----:B------:R-:W-:Y:S02]  /*1ea0*/  LEA R40, P2, R41, c[0x0][0x180], 0x2 ;  /* 0x0000600029287a11 */ /* 0x000fe400078410ff */
[----:B------:R-:W-:Y:S02]  /*1eb0*/  IADD3.X R62, R47, R72, R16, P5, P6 ;  /* 0x000000482f3e7210 */ /* 0x000fe40002fec410 */
[----:B------:R-:W4:Y:S01]  /*1ec0*/  LDG.E.64.CONSTANT R42, [R42.64] ;  /* 0x0000000a2a2a7981 */ /* 0x000f22000c1e9b00 */
        /* <DEDUP_REMOVED lines=9> */
[----:B------:R-:W4:Y:S02]  /*1f60*/  LDG.E.64.CONSTANT R58, [R58.64] ;  /* 0x0000000a3a3a7981 */ /* 0x000f24000c1e9b00 */
[----:B------:R-:W-:-:S02]  /*1f70*/  LEA.HI.X R61, R61, c[0x0][0x184], R62, 0x2, P1 ;  /* 0x000061003d3d7a11 */ /* 0x000fc400008f143e */
[----:B------:R-:W-:-:S04]  /*1f80*/  IADD3 R63, P1, P2, R86, R68, R85 ;  /* 0x00000044563f7210 */ /* 0x000fc80007a3e055 */
[----:B------:R-:W-:Y:S01]  /*1f90*/  LEA R62, P3, R63, c[0x0][0x180], 0x2 ;  /* 0x000060003f3e7a11 */ /* 0x000fe200078610ff */
[----:B------:R-:W4:Y:S01]  /*1fa0*/  LDG.E.64.CONSTANT R60, [R60.64] ;  /* 0x0000000a3c3c7981 */ /* 0x000f22000c1e9b00 */
[----:B--2---:R-:W-:Y:S01]  /*1fb0*/  FMUL.FTZ R121, R34, R30 ;  /* 0x0000001e22797220 */ /* 0x004fe20000410000 */
[----:B------:R-:W-:Y:S01]  /*1fc0*/  IADD3.X R34, R52, R72, R19, P1, P2 ;  /* 0x0000004834227210 */ /* 0x000fe20000fe4413 */
[----:B------:R-:W-:Y:S01]  /*1fd0*/  FMUL.FTZ R30, R35, R31 ;  /* 0x0000001f231e7220 */ /* 0x000fe20000410000 */
[----:B------:R-:W-:Y:S02]  /*1fe0*/  IADD3 R31, P1, P2, R84, R68, R83 ;  /* 0x00000044541f7210 */ /* 0x000fe40007a3e053 */
[----:B------:R-:W-:Y:S02]  /*1ff0*/  LEA.HI.X R63, R63, c[0x0][0x184], R34, 0x2, P3 ;  /* 0x000061003f3f7a11 */ /* 0x000fe400018f1422 */
[----:B------:R-:W-:Y:S02]  /*2000*/  LEA R64, P3, R31, c[0x0][0x180], 0x2 ;  /* 0x000060001f407a11 */ /* 0x000fe400078610ff */
[----:B------:R-:W-:-:S02]  /*2010*/  IADD3.X R34, R51, R72, R20, P1, P2 ;  /* 0x0000004833227210 */ /* 0x000fc40000fe4414 */
[-C--:B------:R-:W-:Y:S01]  /*2020*/  IADD3 R35, P5, P6, R80, R68.reuse, R75 ;  /* 0x0000004450237210 */ /* 0x080fe20007ebe04b */
[----:B------:R-:W2:Y:S01]  /*2030*/  LDG.E.64.CONSTANT R62, [R62.64] ;  /* 0x0000000a3e3e7981 */ /* 0x000ea2000c1e9b00 */
[----:B------:R-:W-:Y:S02]  /*2040*/  LEA.HI.X R65, R31, c[0x0][0x184], R34, 0x2, P3 ;  /* 0x000061001f417a11 */ /* 0x000fe400018f1422 */
[----:B------:R-:W-:-:S04]  /*2050*/  IADD3 R31, P1, P2, R82, R68, R81 ;  /* 0x00000044521f7210 */ /* 0x000fc80007a3e051 */
[----:B------:R-:W-:Y:S01]  /*2060*/  LEA R66, P3, R31, c[0x0][0x180], 0x2 ;  /* 0x000060001f427a11 */ /* 0x000fe200078610ff */
[----:B------:R-:W2:Y:S01]  /*2070*/  LDG.E.64.CONSTANT R64, [R64.64] ;  /* 0x0000000a40407981 */ /* 0x000ea2000c1e9b00 */
[-C--:B------:R-:W-:Y:S02]  /*2080*/  IADD3.X R34, R54, R72.reuse, R21, P1, P2 ;  /* 0x0000004836227210 */ /* 0x080fe40000fe4415 */
[----:B------:R-:W-:Y:S02]  /*2090*/  IADD3.X R70, R53, R72, R22, P5, P6 ;  /* 0x0000004835467210 */ /* 0x000fe40002fec416 */
[----:B------:R-:W-:Y:S02]  /*20a0*/  LEA.HI.X R67, R31, c[0x0][0x184], R34, 0x2, P3 ;  /* 0x000061001f437a11 */ /* 0x000fe400018f1422 */
[-C--:B------:R-:W-:Y:S02]  /*20b0*/  IADD3 R34, P4, P3, R74, R68.reuse, R57 ;  /* 0x000000444a227210 */ /* 0x080fe40007b9e039 */
[----:B------:R-:W-:-:S02]  /*20c0*/  IADD3 R31, P1, P2, R5, R68, R10 ;  /* 0x00000044051f7210 */ /* 0x000fc40007a3e00a */
[C---:B------:R-:W-:Y:S01]  /*20d0*/  LEA R68, P5, R35.reuse, c[0x0][0x180], 0x2 ;  /* 0x0000600023447a11 */ /* 0x040fe200078a10ff */
[----:B------:R-:W2:Y:S03]  /*20e0*/  LDG.E.64.CONSTANT R66, [R66.64] ;  /* 0x0000000a42427981 */ /* 0x000ea6000c1e9b00 */
[----:B------:R-:W-:Y:S02]  /*20f0*/  LEA.HI.X R69, R35, c[0x0][0x184], R70, 0x2, P5 ;  /* 0x0000610023457a11 */ /* 0x000fe400028f1446 */
[----:B------:R-:W-:Y:S02]  /*2100*/  LEA R70, P5, R34, c[0x0][0x180], 0x2 ;  /* 0x0000600022467a11 */ /* 0x000fe400078a10ff */
[----:B------:R-:W-:Y:S02]  /*2110*/  IADD3.X R35, R56, R72, R23, P4, P3 ;  /* 0x0000004838237210 */ /* 0x000fe400027e6417 */
[----:B------:R-:W2:Y:S02]  /*2120*/  LDG.E.64.CONSTANT R68, [R68.64] ;  /* 0x0000000a44447981 */ /* 0x000ea4000c1e9b00 */
[----:B------:R-:W-:-:S02]  /*2130*/  LEA.HI.X R71, R34, c[0x0][0x184], R35, 0x2, P5 ;  /* 0x0000610022477a11 */ /* 0x000fc400028f1423 */
[----:B------:R-:W-:Y:S02]  /*2140*/  IADD3.X R34, R55, R72, R24, P1, P2 ;  /* 0x0000004837227210 */ /* 0x000fe40000fe4418 */
[C---:B------:R-:W-:Y:S02]  /*2150*/  LEA R72, P1, R31.reuse, c[0x0][0x180], 0x2 ;  /* 0x000060001f487a11 */ /* 0x040fe400078210ff */
[----:B------:R-:W2:Y:S02]  /*2160*/  LDG.E.64.CONSTANT R70, [R70.64] ;  /* 0x0000000a46467981 */ /* 0x000ea4000c1e9b00 */
[----:B------:R-:W-:-:S06]  /*2170*/  LEA.HI.X R73, R31, c[0x0][0x184], R34, 0x2, P1 ;  /* 0x000061001f497a11 */ /* 0x000fcc00008f1422 */
[----:B------:R-:W2:Y:S01]  /*2180*/  LDG.E.64.CONSTANT R72, [R72.64] ;  /* 0x0000000a48487981 */ /* 0x000ea2000c1e9b00 */
[----:B---3--:R-:W-:Y:S02]  /*2190*/  FFMA.FTZ R121, R32, R28, R121 ;  /* 0x0000001c20797223 */ /* 0x008fe40000010079 */
[----:B------:R-:W-:Y:S02]  /*21a0*/  FFMA.FTZ R30, R33, R29, R30 ;  /* 0x0000001d211e7223 */ /* 0x000fe4000001001e */
[----:B------:R-:W4:Y:S02]  /*21b0*/  LDS.128 R32, [R7+0x10] ;  /* 0x0000100007207984 */ /* 0x000f240000000c00 */
        /* <DEDUP_REMOVED lines=11> */
[----:B-1----:R-:W-:-:S02]  /*2270*/  FFMA.FTZ R121, R42, R36, R121 ;  /* 0x000000242a797223 */ /* 0x002fc40000010079 */
[----:B------:R-:W-:Y:S02]  /*2280*/  FFMA.FTZ R36, R43, R37, R32 ;  /* 0x000000252b247223 */ /* 0x000fe40000010020 */
[----:B------:R-:W2:Y:S01]  /*2290*/  LDS.128 R32, [R7+0x50] ;  /* 0x0000500007207984 */ /* 0x000ea20000000c00 */
[----:B------:R-:W-:Y:S02]  /*22a0*/  FFMA.FTZ R121, R40, R38, R121 ;  /* 0x0000002628797223 */ /* 0x000fe40000010079 */
[----:B------:R-:W-:Y:S02]  /*22b0*/  FFMA.FTZ R76, R41, R39, R36 ;  /* 0x00000027294c7223 */ /* 0x000fe40000010024 */
[----:B------:R-:W1:Y:S04]  /*22c0*/  LDS.128 R36, [R7+0x60] ;  /* 0x0000600007247984 */ /* 0x000e680000000c00 */
[----:B------:R-:W3:Y:S01]  /*22d0*/  LDS.128 R40, [R7+0x70] ;  /* 0x0000700007287984 */ /* 0x000ee20000000c00 */
[----:B0-----:R-:W-:-:S02]  /*22e0*/  FFMA.FTZ R121, R58, R28, R121 ;  /* 0x0000001c3a797223 */ /* 0x001fc40000010079 */
[----:B------:R-:W-:Y:S02]  /*22f0*/  FFMA.FTZ R76, R59, R29, R76 ;  /* 0x0000001d3b4c7223 */ /* 0x000fe4000001004c */
[----:B------:R-:W-:Y:S02]  /*2300*/  FFMA.FTZ R121, R60, R30, R121 ;  /* 0x0000001e3c797223 */ /* 0x000fe40000010079 */
[----:B------:R-:W-:Y:S01]  /*2310*/  FFMA.FTZ R76, R61, R31, R76 ;  /* 0x0000001f3d4c7223 */ /* 0x000fe2000001004c */
[----:B------:R-:W-:Y:S01]  /*2320*/  ISETP.NE.AND P1, PT, R108, RZ, PT ;  /* 0x000000ff6c00720c */ /* 0x000fe20003f25270 */
[----:B--2---:R-:W-:Y:S02]  /*2330*/  FFMA.FTZ R121, R62, R32, R121 ;  /* 0x000000203e797223 */ /* 0x004fe40000010079 */
        /* <DEDUP_REMOVED lines=10> */
[----:B------:R-:W-:-:S04]  /*23e0*/  FFMA.FTZ R43, R73, R43, R76 ;  /* 0x0000002b492b7223 */ /* 0x000fc8000001004c */
[----:B------:R-:W-:Y:S01]  /*23f0*/  FADD.FTZ R43, R42, R43 ;  /* 0x0000002b2a2b7221 */ /* 0x000fe20000010000 */
[----:B------:R-:W-:Y:S05]  /*2400*/  BRA.DIV ~URZ, `(.L_x_23250) ;  /* 0x000047327f007947 */ /* 0x000fea000b800000 */
[----:B------:R0:W1:Y:S02]  /*2410*/  SHFL.BFLY PT, R28, R43, 0x1, 0x1f ;  /* 0x0c201f002b1c7f89 */ /* 0x00006400000e0000 */
.L_x_23292:
        /* <DEDUP_REMOVED lines=9> */
.L_x_23249:
[----:B------:R-:W-:-:S13]  /*24b0*/  ISETP.NE.AND P1, PT, R108, RZ, PT ;  /* 0x000000ff6c00720c */ /* 0x000fda0003f25270 */
[----:B------:R-:W-:-:S05]  /*24c0*/  @!P1 IMAD.MOV.U32 R29, RZ, RZ, -0x800001 ;  /* 0xff7fffffff1d9424 */ /* 0x000fca00078e00ff */
[----:B------:R0:W-:Y:S02]  /*24d0*/  @!P1 STS [R120], R29 ;  /* 0x0000001d78009388 */ /* 0x0001e40000000800 */
.L_x_23251:
[----:B------:R-:W-:Y:S05]  /*24e0*/  BSYNC B1 ;  /* 0x0000000000017941 */ /* 0x000fea0003800000 */
.L_x_23248:
[----:B------:R-:W-:Y:S02]  /*24f0*/  IADD3 R116, P1, R116, 0x10, RZ ;  /* 0x0000001074747810 */ /* 0x000fe40007f3e0ff */
[----:B01----:R-:W-:Y:S02]  /*2500*/  IADD3 R120, R120, 0x100, RZ ;  /* 0x0000010078787810 */ /* 0x003fe40007ffe0ff */
[----:B------:R-:W-:Y:S01]  /*2510*/  IADD3 R119, R119, 0x40, RZ ;  /* 0x0000004077777810 */ /* 0x000fe20007ffe0ff */
[----:B------:R-:W-:Y:S01]  /*2520*/  IMAD.X R115, RZ, RZ, R115, P1 ;  /* 0x000000ffff737224 */ /* 0x000fe200008e0673 */
[----:B------:R-:W-:Y:S01]  /*2530*/  IADD3 R118, R118, 0x40, RZ ;  /* 0x0000004076767810 */ /* 0x000fe20007ffe0ff */
[----:B------:R-:W-:Y:S05]  /*2540*/  @!P0 BRA `(.L_x_23252) ;  /* 0xfffff32000008947 */ /* 0x000fea000383ffff */
[----:B------:R-:W-:Y:S05]  /*2550*/  BRA `(.L_x_23246) ;  /* 0x00000df000007947 */ /* 0x000fea0003800000 */
.L_x_23247:
[----:B------:R-:W-:Y:S01]  /*2560*/  IADD3 R28, P0, R28, R107, RZ ;  /* 0x0000006b1c1c7210 */ /* 0x000fe20007f1e0ff */
[C---:B------:R-:W-:Y:S02]  /*2570*/  IMAD R32, R110.reuse, 0x10, R29 ;  /* 0x000000106e207824 */ /* 0x040fe400078e021d */
[----:B------:R-:W-:Y:S01]  /*2580*/  IMAD R31, R110, 0x40, R31 ;  /* 0x000000406e1f7824 */ /* 0x000fe200078e021f */
[----:B------:R-:W-:Y:S01]  /*2590*/  LEA.HI.X.SX32 R115, R107, R30, 0x1, P0 ;  /* 0x0000001e6b737211 */ /* 0x000fe200000f0eff */
[----:B------:R-:W-:Y:S01]  /*25a0*/  IMAD R121, R119, 0x200, R32 ;  /* 0x0000020077797824 */ /* 0x000fe200078e0220 */
[C---:B------:R-:W-:Y:S01]  /*25b0*/  LEA R116, P0, R28.reuse, c[0x0][0x198], 0x2 ;  /* 0x000066001c747a11 */ /* 0x040fe200078010ff */
[----:B------:R-:W-:Y:S01]  /*25c0*/  IMAD.SHL.U32 R118, R107, 0x10, RZ ;  /* 0x000000106b767824 */ /* 0x000fe200078e00ff */
[----:B------:R-:W-:Y:S01]  /*25d0*/  IADD3 R120, R31, 0x120, RZ ;  /* 0x000001201f787810 */ /* 0x000fe20007ffe0ff */
[----:B------:R-:W-:Y:S01]  /*25e0*/  IMAD.MOV.U32 R106, RZ, RZ, -0x800001 ;  /* 0xff7fffffff6a7424 */ /* 0x000fe200078e00ff */
[----:B------:R-:W-:Y:S01]  /*25f0*/  LEA.HI.X R115, R28, c[0x0][0x19c], R115, 0x2, P0 ;  /* 0x000067001c737a11 */ /* 0x000fe200000f1473 */
[----:B------:R-:W-:Y:S01]  /*2600*/  IMAD.MOV.U32 R117, RZ, RZ, R107 ;  /* 0x000000ffff757224 */ /* 0x000fe200078e006b */
[----:B------:R-:W-:-:S02]  /*2610*/  IADD3 R119, -R114, 0x1, R121 ;  /* 0x0000000172777810 */ /* 0x000fc40007ffe179 */
.L_x_23257:
        /* <DEDUP_REMOVED lines=70> */
[----:B------:R-:W-:Y:S02]  /*2a80*/  IADD3 R28, P0, P2, R102, R60, R101 ;  /* 0x0000003c661c7210 */ /* 0x000fe40007a1e065 */
[----:B------:R-:W2:Y:S02]  /*2a90*/  LDG.E.64.CONSTANT R42, [R42.64] ;  /* 0x0000000a2a2a7981 */ /* 0x000ea4000c1e9b00 */
[----:B------:R-:W-:-:S02]  /*2aa0*/  LEA.HI.X R59, R32, c[0x0][0x184], R29, 0x2, P1 ;  /* 0x00006100203b7a11 */ /* 0x000fc400008f141d */
[----:B------:R-:W-:Y:S01]  /*2ab0*/  LEA R78, P1, R28, c[0x0][0x180], 0x2 ;  /* 0x000060001c4e7a11 */ /* 0x000fe200078210ff */
[----:B------:R-:W2:Y:S01]  /*2ac0*/  LDS.128 R32, [R7] ;  /* 0x0000000007207984 */ /* 0x000ea20000000c00 */
        /* <DEDUP_REMOVED lines=11> */
[----:B------:R-:W-:Y:S02]  /*2b80*/  IADD3.X R29, R46, R66, R13, P0, P1 ;  /* 0x000000422e1d7210 */ /* 0x000fe400007e240d */
[----:B------:R-:W-:Y:S02]  /*2b90*/  IADD3 R41, P0, P1, R96, R60, R95 ;  /* 0x0000003c60297210 */ /* 0x000fe4000791e05f */
[----:B------:R-:W-:Y:S02]  /*2ba0*/  LEA.HI.X R39, R28, c[0x0][0x184], R29, 0x2, P2 ;  /* 0x000061001c277a11 */ /* 0x000fe400010f141d */
[----:B------:R-:W-:Y:S01]  /*2bb0*/  LEA R40, P2, R41, c[0x0][0x180], 0x2 ;  /* 0x0000600029287a11 */ /* 0x000fe200078410ff */
[----:B------:R-:W4:Y:S04]  /*2bc0*/  LDS.128 R28, [R7+0x10] ;  /* 0x00001000071c7984 */ /* 0x000f280000000c00 */
        /* <DEDUP_REMOVED lines=9> */
[----:B--2---:R-:W-:Y:S02]  /*2c60*/  FMUL.FTZ R61, R42, R34 ;  /* 0x000000222a3d7220 */ /* 0x004fe40000410000 */
[----:B------:R-:W-:Y:S01]  /*2c70*/  FMUL.FTZ R34, R43, R35 ;  /* 0x000000232b227220 */ /* 0x000fe20000410000 */
[-C--:B------:R-:W-:Y:S02]  /*2c80*/  IADD3 R43, P0, P1, R92, R60.reuse, R91 ;  /* 0x0000003c5c2b7210 */ /* 0x080fe4000791e05b */
[----:B------:R-:W-:Y:S02]  /*2c90*/  IADD3 R35, P3, P4, R90, R60, R89 ;  /* 0x0000003c5a237210 */ /* 0x000fe40007c7e059 */
[----:B------:R-:W-:Y:S01]  /*2ca0*/  LEA R42, P2, R43, c[0x0][0x180], 0x2 ;  /* 0x000060002b2a7a11 */ /* 0x000fe200078410ff */
[----:B---3--:R-:W-:Y:S01]  /*2cb0*/  FFMA.FTZ R61, R58, R32, R61 ;  /* 0x000000203a3d7223 */ /* 0x008fe2000001003d */
[----:B------:R-:W-:-:S02]  /*2cc0*/  IADD3.X R58, R47, R66, R16, P0, P1 ;  /* 0x000000422f3a7210 */ /* 0x000fc400007e2410 */
[----:B------:R-:W-:Y:S02]  /*2cd0*/  LEA R70, P5, R35, c[0x0][0x180], 0x2 ;  /* 0x0000600023467a11 */ /* 0x000fe400078a10ff */
[----:B------:R-:W-:Y:S02]  /*2ce0*/  LEA.HI.X R43, R43, c[0x0][0x184], R58, 0x2, P2 ;  /* 0x000061002b2b7a11 */ /* 0x000fe400010f143a */
[----:B------:R-:W-:Y:S02]  /*2cf0*/  IADD3.X R32, R50, R66, R17, P3, P4 ;  /* 0x0000004232207210 */ /* 0x000fe40001fe8411 */
[-C--:B------:R-:W-:Y:S02]  /*2d00*/  IADD3 R63, P0, P1, R86, R60.reuse, R85 ;  /* 0x0000003c563f7210 */ /* 0x080fe4000791e055 */
[----:B------:R-:W2:Y:S01]  /*2d10*/  LDG.E.64.CONSTANT R42, [R42.64] ;  /* 0x0000000a2a2a7981 */ /* 0x000ea2000c1e9b00 */
[----:B------:R-:W-:Y:S01]  /*2d20*/  LEA.HI.X R71, R35, c[0x0][0x184], R32, 0x2, P5 ;  /* 0x0000610023477a11 */ /* 0x000fe200028f1420 */
[----:B------:R-:W-:Y:S01]  /*2d30*/  FFMA.FTZ R32, R59, R33, R34 ;  /* 0x000000213b207223 */ /* 0x000fe20000010022 */
[----:B------:R-:W-:Y:S01]  /*2d40*/  IADD3 R65, P4, P5, R84, R60, R83 ;  /* 0x0000003c54417210 */ /* 0x000fe20007d9e053 */
[----:B----4-:R-:W-:Y:S01]  /*2d50*/  FFMA.FTZ R33, R78, R28, R61 ;  /* 0x0000001c4e217223 */ /* 0x010fe2000001003d */
[----:B------:R-:W-:Y:S01]  /*2d60*/  IADD3 R61, P2, P3, R88, R60, R87 ;  /* 0x0000003c583d7210 */ /* 0x000fe20007b5e057 */
[----:B------:R0:W3:Y:S03]  /*2d70*/  LDG.E.64.CONSTANT R58, [R70.64] ;  /* 0x0000000a463a7981 */ /* 0x0000e6000c1e9b00 */
[----:B------:R-:W-:-:S02]  /*2d80*/  IADD3.X R62, R49, R66, R18, P2, P3 ;  /* 0x00000042313e7210 */ /* 0x000fc400017e6412 */
[----:B------:R-:W-:Y:S02]  /*2d90*/  IADD3 R67, P2, P3, R82, R60, R81 ;  /* 0x0000003c52437210 */ /* 0x000fe40007b5e051 */
[-C--:B------:R-:W-:Y:S02]  /*2da0*/  IADD3.X R64, R52, R66.reuse, R19, P0, P1 ;  /* 0x0000004234407210 */ /* 0x080fe400007e2413 */
[-C--:B------:R-:W-:Y:S02]  /*2db0*/  IADD3.X R72, R51, R66.reuse, R20, P4, P5 ;  /* 0x0000004233487210 */ /* 0x080fe400027ea414 */
[----:B------:R-:W-:Y:S02]  /*2dc0*/  IADD3.X R68, R54, R66, R21, P2, P3 ;  /* 0x0000004236447210 */ /* 0x000fe400017e6415 */
[-C--:B------:R-:W-:Y:S02]  /*2dd0*/  IADD3 R35, P0, P1, R80, R60.reuse, R75 ;  /* 0x0000003c50237210 */ /* 0x080fe4000791e04b */
[----:B------:R-:W-:-:S02]  /*2de0*/  IADD3 R34, P5, P4, R74, R60, R57 ;  /* 0x0000003c4a227210 */ /* 0x000fc40007cbe039 */
[----:B------:R-:W-:Y:S02]  /*2df0*/  IADD3 R28, P2, P3, R5, R60, R10 ;  /* 0x0000003c051c7210 */ /* 0x000fe40007b5e00a */
        /* <DEDUP_REMOVED lines=8> */
[----:B------:R-:W-:Y:S02]  /*2e80*/  LEA R72, P6, R67, c[0x0][0x180], 0x2 ;  /* 0x0000600043487a11 */ /* 0x000fe400078c10ff */
[----:B------:R-:W-:Y:S02]  /*2e90*/  IADD3.X R78, R53, R66, R22, P0, P1 ;  /* 0x00000042354e7210 */ /* 0x000fe400007e2416 */
[----:B------:R-:W-:Y:S01]  /*2ea0*/  LEA.HI.X R73, R67, c[0x0][0x184], R68, 0x2, P6 ;  /* 0x0000610043497a11 */ /* 0x000fe200030f1444 */
[----:B------:R-:W4:Y:S01]  /*2eb0*/  LDG.E.64.CONSTANT R64, [R64.64] ;  /* 0x0000000a40407981 */ /* 0x000f22000c1e9b00 */
[----:B------:R-:W-:Y:S02]  /*2ec0*/  LEA R68, P6, R35, c[0x0][0x180], 0x2 ;  /* 0x0000600023447a11 */ /* 0x000fe400078c10ff */
[----:B0-----:R-:W-:-:S02]  /*2ed0*/  LEA R70, P0, R34, c[0x0][0x180], 0x2 ;  /* 0x0000600022467a11 */ /* 0x001fc400078010ff */
[----:B------:R-:W-:Y:S02]  /*2ee0*/  LEA.HI.X R69, R35, c[0x0][0x184], R78, 0x2, P6 ;  /* 0x0000610023457a11 */ /* 0x000fe400030f144e */
[----:B------:R-:W-:-:S04]  /*2ef0*/  IADD3.X R35, R56, R66, R23, P5, P4 ;  /* 0x0000004238237210 */ /* 0x000fc80002fe8417 */
[----:B------:R-:W-:Y:S01]  /*2f00*/  LEA.HI.X R71, R34, c[0x0][0x184], R35, 0x2, P0 ;  /* 0x0000610022477a11 */ /* 0x000fe200000f1423 */
[----:B------:R-:W4:Y:S01]  /*2f10*/  LDG.E.64.CONSTANT R68, [R68.64] ;  /* 0x0000000a44447981 */ /* 0x000f22000c1e9b00 */
[----:B------:R-:W-:-:S03]  /*2f20*/  IADD3.X R35, R55, R66, R24, P2, P3 ;  /* 0x0000004237237210 */ /* 0x000fc600017e6418 */
[----:B------:R0:W4:Y:S04]  /*2f30*/  LDG.E.64.CONSTANT R66, [R72.64] ;  /* 0x0000000a48427981 */ /* 0x000128000c1e9b00 */
[----:B------:R-:W4:Y:S01]  /*2f40*/  LDG.E.64.CONSTANT R70, [R70.64] ;  /* 0x0000000a46467981 */ /* 0x000f22000c1e9b00 */
[----:B0-----:R-:W-:-:S04]  /*2f50*/  LEA R72, P0, R28, c[0x0][0x180], 0x2 ;  /* 0x000060001c487a11 */ /* 0x001fc800078010ff */
[----:B------:R-:W-:-:S06]  /*2f60*/  LEA.HI.X R73, R28, c[0x0][0x184], R35, 0x2, P0 ;  /* 0x000061001c497a11 */ /* 0x000fcc00000f1423 */
[----:B------:R-:W4:Y:S01]  /*2f70*/  LDG.E.64.CONSTANT R72, [R72.64] ;  /* 0x0000000a48487981 */ /* 0x000f22000c1e9b00 */
[----:B------:R-:W-:Y:S02]  /*2f80*/  FFMA.FTZ R28, R79, R29, R32 ;  /* 0x0000001d4f1c7223 */ /* 0x000fe40000010020 */
[----:B-----5:R-:W-:Y:S02]  /*2f90*/  FFMA.FTZ R29, R36, R30, R33 ;  /* 0x0000001e241d7223 */ /* 0x020fe40000010021 */
[----:B------:R-:W0:Y:S01]  /*2fa0*/  LDS.128 R32, [R7+0x20] ;  /* 0x0000200007207984 */ /* 0x000e220000000c00 */
[----:B------:R-:W-:Y:S02]  /*2fb0*/  FFMA.FTZ R28, R37, R31, R28 ;  /* 0x0000001f251c7223 */ /* 0x000fe4000001001c */
[----:B0-----:R-:W-:Y:S02]  /*2fc0*/  FFMA.FTZ R29, R38, R32, R29 ;  /* 0x00000020261d7223 */ /* 0x001fe4000001001d */
[----:B------:R-:W-:-:S02]  /*2fd0*/  FFMA.FTZ R32, R39, R33, R28 ;  /* 0x0000002127207223 */ /* 0x000fc4000001001c */
[----:B------:R-:W0:Y:S01]  /*2fe0*/  LDS.128 R36, [R7+0x30] ;  /* 0x0000300007247984 */ /* 0x000e220000000c00 */
[----:B------:R-:W-:-:S03]  /*2ff0*/  FFMA.FTZ R33, R40, R34, R29 ;  /* 0x0000002228217223 */ /* 0x000fc6000001001d */
[----:B------:R-:W3:Y:S01]  /*3000*/  LDS.128 R28, [R7+0x40] ;  /* 0x00004000071c7984 */ /* 0x000ee20000000c00 */
[----:B------:R-:W-:Y:S02]  /*3010*/  FFMA.FTZ R32, R41, R35, R32 ;  /* 0x0000002329207223 */ /* 0x000fe40000010020 */
[----:B0-----:R-:W-:Y:S02]  /*3020*/  FFMA.FTZ R33, R76, R36, R33 ;  /* 0x000000244c217223 */ /* 0x001fe40000010021 */
[----:B------:R-:W-:Y:S01]  /*3030*/  FFMA.FTZ R36, R77, R37, R32 ;  /* 0x000000254d247223 */ /* 0x000fe20000010020 */
[----:B------:R-:W-:Y:S01]  /*3040*/  ISETP.NE.AND P0, PT, R108, RZ, PT ;  /* 0x000000ff6c00720c */ /* 0x000fe20003f05270 */
[----:B--2---:R-:W-:Y:S02]  /*3050*/  FFMA.FTZ R37, R42, R38, R33 ;  /* 0x000000262a257223 */ /* 0x004fe40000010021 */
[----:B------:R-:W0:Y:S01]  /*3060*/  LDS.128 R32, [R7+0x50] ;  /* 0x0000500007207984 */ /* 0x000e220000000c00 */
[----:B------:R-:W-:-:S02]  /*3070*/  FFMA.FTZ R76, R43, R39, R36 ;  /* 0x000000272b4c7223 */ /* 0x000fc40000010024 */
[----:B---3--:R-:W-:Y:S01]  /*3080*/  FFMA.FTZ R77, R58, R28, R37 ;  /* 0x0000001c3a4d7223 */ /* 0x008fe20000010025 */
[----:B------:R-:W-:Y:S04]  /*3090*/  LDS.128 R40, [R7+0x70] ;  /* 0x0000700007287984 */ /* 0x000fe80000000c00 */
[----:B------:R-:W1:Y:S01]  /*30a0*/  LDS.128 R36, [R7+0x60] ;  /* 0x0000600007247984 */ /* 0x000e620000000c00 */
[----:B------:R-:W-:Y:S02]  /*30b0*/  FFMA.FTZ R76, R59, R29, R76 ;  /* 0x0000001d3b4c7223 */ /* 0x000fe4000001004c */
[----:B----4-:R-:W-:Y:S02]  /*30c0*/  FFMA.FTZ R77, R60, R30, R77 ;  /* 0x0000001e3c4d7223 */ /* 0x010fe4000001004d */
[----:B------:R-:W-:-:S02]  /*30d0*/  FFMA.FTZ R76, R61, R31, R76 ;  /* 0x0000001f3d4c7223 */ /* 0x000fc4000001004c */
[----:B0-----:R-:W-:Y:S02]  /*30e0*/  FFMA.FTZ R77, R62, R32, R77 ;  /* 0x000000203e4d7223 */ /* 0x001fe4000001004d */
        /* <DEDUP_REMOVED lines=14> */
.L_x_23293:
        /* <DEDUP_REMOVED lines=11> */
.L_x_23254:
[----:B------:R-:W-:-:S13]  /*3280*/  ISETP.NE.AND P0, PT, R108, RZ, PT ;  /* 0x000000ff6c00720c */ /* 0x000fda0003f05270 */
[----:B------:R-:W-:-:S05]  /*3290*/  @!P0 IMAD.MOV.U32 R29, RZ, RZ, -0x800001 ;  /* 0xff7fffffff1d8424 */ /* 0x000fca00078e00ff */
[----:B------:R0:W-:Y:S02]  /*32a0*/  @!P0 STS [R120], R29 ;  /* 0x0000001d78008388 */ /* 0x0001e40000000800 */
.L_x_23256:
[----:B------:R-:W-:Y:S05]  /*32b0*/  BSYNC B1 ;  /* 0x0000000000017941 */ /* 0x000fea0003800000 */
.L_x_23253:
        /* <DEDUP_REMOVED lines=9> */
.L_x_23246:
[----:B------:R-:W-:Y:S05]  /*3350*/  BSYNC B0 ;  /* 0x0000000000007941 */ /* 0x000fea0003800000 */
.L_x_23245:
[----:B------:R-:W-:Y:S05]  /*3360*/  BRA.DIV ~URZ, `(.L_x_23258) ;  /* 0x000038d27f007947 */ /* 0x000fea000b800000 */
[----:B------:R0:W1:Y:S02]  /*3370*/  SHFL.BFLY PT, R5, R106, 0x10, 0x1f ;  /* 0x0e001f006a057f89 */ /* 0x00006400000e0000 */
.L_x_23294:
[----:B01----:R-:W-:Y:S01]  /*3380*/  FMNMX.FTZ R106, R5, R106, !PT ;  /* 0x0000006a056a7209 */ /* 0x003fe20007810000 */
[----:B------:R-:W-:Y:S05]  /*3390*/  BRA.DIV ~URZ, `(.L_x_23259) ;  /* 0x000039227f007947 */ /* 0x000fea000b800000 */
[----:B------:R-:W0:Y:S02]  /*33a0*/  SHFL.BFLY PT, R5, R106, 0x8, 0x1f ;  /* 0x0d001f006a057f89 */ /* 0x000e2400000e0000 */
[----:B0-----:R-:W-:-:S05]  /*33b0*/  FMNMX.FTZ R5, R106, R5, !PT ;  /* 0x000000056a057209 */ /* 0x001fca0007810000 */
[----:B------:R-:W0:Y:S02]  /*33c0*/  SHFL.BFLY PT, R6, R5, 0x4, 0x1f ;  /* 0x0c801f0005067f89 */ /* 0x000e2400000e0000 */
[----:B0-----:R-:W-:-:S05]  /*33d0*/  FMNMX.FTZ R6, R5, R6, !PT ;  /* 0x0000000605067209 */ /* 0x001fca0007810000 */
[----:B------:R0:W1:Y:S02]  /*33e0*/  SHFL.BFLY PT, R7, R6, 0x2, 0x1f ;  /* 0x0c401f0006077f89 */ /* 0x00006400000e0000 */
.L_x_23295:
        /* <DEDUP_REMOVED lines=37> */
.L_x_23264:
        /* <DEDUP_REMOVED lines=11> */
.L_x_23263:
[----:B------:R-:W-:Y:S05]  /*36f0*/  BSYNC B1 ;  /* 0x0000000000017941 */ /* 0x000fea0003800000 */
.L_x_23262:
        /* <DEDUP_REMOVED lines=10> */
.L_x_23267:
        /* <DEDUP_REMOVED lines=100> */
.L_x_23266:
[----:B------:R-:W-:Y:S05]  /*3de0*/  BSYNC B1 ;  /* 0x0000000000017941 */ /* 0x000fea0003800000 */
.L_x_23265:
        /* <DEDUP_REMOVED lines=55> */
.L_x_23269:
[----:B------:R-:W-:Y:S05]  /*4160*/  BSYNC B1 ;  /* 0x0000000000017941 */ /* 0x000fea0003800000 */
.L_x_23268:
        /* <DEDUP_REMOVED lines=26> */
.L_x_23261:
[----:B------:R-:W-:Y:S05]  /*4310*/  BSYNC B0 ;  /* 0x0000000000007941 */ /* 0x000fea0003800000 */
.L_x_23260:
        /* <DEDUP_REMOVED lines=45> */
.L_x_23274:
        /* <DEDUP_REMOVED lines=8> */
.L_x_23273:
[----:B------:R-:W-:Y:S05]  /*4670*/  BSYNC B1 ;  /* 0x0000000000017941 */ /* 0x000fea0003800000 */
.L_x_23272:
        /* <DEDUP_REMOVED lines=10> */
.L_x_23277:
        /* <DEDUP_REMOVED lines=52> */
.L_x_23276:
[----:B------:R-:W-:Y:S05]  /*4a60*/  BSYNC B1 ;  /* 0x0000000000017941 */ /* 0x000fea0003800000 */
.L_x_23275:
        /* <DEDUP_REMOVED lines=31> */
.L_x_23279:
[----:B------:R-:W-:Y:S05]  /*4c60*/  BSYNC B1 ;  /* 0x0000000000017941 */ /* 0x000fea0003800000 */
.L_x_23278:
        /* <DEDUP_REMOVED lines=14> */
.L_x_23271:
[----:B------:R-:W-:Y:S05]  /*4d50*/  BSYNC B0 ;  /* 0x0000000000007941 */ /* 0x000fea0003800000 */
.L_x_23270:
        /* <DEDUP_REMOVED lines=32> */
.L_x_23281:
[----:B------:R-:W-:Y:S05]  /*4f60*/  BSYNC B0 ;  /* 0x0000000000007941 */ /* 0x000fea0003800000 */
.L_x_23280:
[----:B------:R-:W-:Y:S01]  /*4f70*/  BSSY B0, `(.L_x_23282) ;  /* 0x0000111000007945 */ /* 0x000fe20003800000 */
[----:B------:R-:W-:Y:S05]  /*4f80*/  @!P1 BRA `(.L_x_23283) ;  /* 0x0000006000009947 */ /* 0x000fea0003800000 */
[----:B------:R-:W-:Y:S01]  /*4f90*/  IMAD.MOV.U32 R47, RZ, RZ, RZ ;  /* 0x000000ffff2f7224 */ /* 0x000fe200078e00ff */
[----:B------:R-:W-:Y:S01]  /*4fa0*/  CS2R R48, SRZ ;  /* 0x0000000000307805 */ /* 0x000fe2000001ff00 */
[----:B------:R-:W-:Y:S01]  /*4fb0*/  CS2R R50, SRZ ;  /* 0x0000000000327805 */ /* 0x000fe2000001ff00 */
[----:B------:R-:W-:Y:S01]  /*4fc0*/  CS2R R52, SRZ ;  /* 0x0000000000347805 */ /* 0x000fe2000001ff00 */
[----:B------:R-:W-:Y:S01]  /*4fd0*/  IMAD.MOV.U32 R54, RZ, RZ, RZ ;  /* 0x000000ffff367224 */ /* 0x000fe200078e00ff */
[----:B------:R-:W-:Y:S05]  /*4fe0*/  BRA `(.L_x_23284) ;  /* 0x0000109000007947 */ /* 0x000fea0003800000 */
.L_x_23283:
[----:B0-----:R-:W-:Y:S01]  /*4ff0*/  IABS R5, c[0x0][0x1e4] ;  /* 0x0000790000057a13 */ /* 0x001fe20000000000 */
[----:B------:R-:W0:Y:S01]  /*5000*/  S2R R6, SR_CTAID.Y ;  /* 0x0000000000067919 */ /* 0x000e220000002600 */
[----:B------:R-:W-:Y:S01]  /*5010*/  SHF.R.S32.HI R7, RZ, 0x1f, R107 ;  /* 0x0000001fff077819 */ /* 0x000fe2000001146b */
[----:B------:R-:W-:Y:S01]  /*5020*/  IMAD R2, R2, c[0x0][0x1c0], RZ ;  /* 0x0000700002027a24 */ /* 0x000fe200078e02ff */
[----:B------:R-:W2:Y:S01]  /*5030*/  I2F.RP R9, R5 ;  /* 0x0000000500097306 */ /* 0x000ea20000209400 */
[----:B------:R-:W3:Y:S01]  /*5040*/  S2R R57, SR_CTAID.Z ;  /* 0x0000000000397919 */ /* 0x000ee20000002700 */
[----:B------:R-:W-:Y:S01]  /*5050*/  IMAD.MOV.U32 R56, RZ, RZ, c[0x0][0x1bc] ;  /* 0x00006f00ff387624 */ /* 0x000fe200078e00ff */
[----:B------:R-:W-:Y:S01]  /*5060*/  LOP3.LUT R46, RZ, R113, RZ, 0x33, !PT ;  /* 0x00000071ff2e7212 */ /* 0x000fe200078e33ff */
[----:B------:R-:W-:Y:S01]  /*5070*/  IMAD.MOV.U32 R47, RZ, RZ, RZ ;  /* 0x000000ffff2f7224 */ /* 0x000fe200078e00ff */
[----:B------:R-:W-:Y:S01]  /*5080*/  CS2R R48, SRZ ;  /* 0x0000000000307805 */ /* 0x000fe2000001ff00 */
[----:B------:R-:W-:Y:S01]  /*5090*/  CS2R R50, SRZ ;  /* 0x0000000000327805 */ /* 0x000fe2000001ff00 */
        /* <DEDUP_REMOVED lines=13> */
[----:B------:R-:W-:-:S04]  /*5170*/  SHF.R.S32.HI R8, RZ, 0x1f, R109 ;  /* 0x0000001fff087819 */ /* 0x000fc8000001146d */
[----:B------:R-:W-:Y:S01]  /*5180*/  LEA.HI R8, R8, R109, RZ, 0x2 ;  /* 0x0000006d08087211 */ /* 0x000fe200078f10ff */
[----:B0-----:R-:W-:Y:S02]  /*5190*/  IMAD.MOV.U32 R44, RZ, RZ, RZ ;  /* 0x000000ffff2c7224 */ /* 0x001fe400078e00ff */
[----:B--2---:R-:W-:-:S04]  /*51a0*/  IMAD.MOV R10, RZ, RZ, -R45 ;  /* 0x000000ffff0a7224 */ /* 0x004fc800078e0a2d */
[----:B------:R-:W-:Y:S01]  /*51b0*/  IMAD R9, R10, R5, RZ ;  /* 0x000000050a097224 */ /* 0x000fe200078e02ff */
[C---:B------:R-:W-:Y:S01]  /*51c0*/  LOP3.LUT R10, R8.reuse, 0xfffffffc, RZ, 0xc0, !PT ;  /* 0xfffffffc080a7812 */ /* 0x040fe200078ec0ff */
[----:B------:R-:W-:Y:S02]  /*51d0*/  IMAD.SHL.U32 R8, R8, 0x4, RZ ;  /* 0x0000000408087824 */ /* 0x000fe400078e00ff */
[----:B------:R-:W-:Y:S01]  /*51e0*/  IMAD.HI.U32 R44, R45, R9, R44 ;  /* 0x000000092d2c7227 */ /* 0x000fe200078e002c */
[----:B------:R-:W-:Y:S02]  /*51f0*/  IADD3 R45, R3, -c[0x0][0x1dc], RZ ;  /* 0x80007700032d7a10 */ /* 0x000fe40007ffe0ff */
[----:B------:R-:W-:Y:S01]  /*5200*/  LOP3.LUT R8, R8, 0xfffffff0, RZ, 0xc0, !PT ;  /* 0xfffffff008087812 */ /* 0x000fe200078ec0ff */
        /* <DEDUP_REMOVED lines=13> */
.L_x_23287:
        /* <DEDUP_REMOVED lines=48> */
[----:B-1----:R-:W-:-:S04]  /*55e0*/  IMAD.WIDE.U32 R32, R9, c[0x0][0x1bc], R2 ;  /* 0x00006f0009207a25 */ /* 0x002fc800078e0002 */
        /* <DEDUP_REMOVED lines=10> */
[----:B------:R-:W-:Y:S01]  /*5690*/  LEA.HI.X.SX32 R18, R60, R38, 0x1, P1 ;  /* 0x000000263c127211 */ /* 0x000fe200008f0eff */
[----:B------:R0:W3:Y:S01]  /*56a0*/  LDG.E.128.CONSTANT R12, [R22.64+0x200] ;  /* 0x0002000a160c7981 */ /* 0x0000e2000c1e9d00 */
[----:B------:R-:W-:Y:S02]  /*56b0*/  IADD3 R21, P1, R61, R32, RZ ;  /* 0x000000203d157210 */ /* 0x000fe40007f3e0ff */
[----:B------:R-:W-:-:S06]  /*56c0*/  LEA.HI.X R17, R17, c[0x0][0x18c], R18, 0x2, P2 ;  /* 0x0000630011117a11 */ /* 0x000fcc00010f1412 */
        /* <DEDUP_REMOVED lines=8> */
[----:B0-----:R-:W4:Y:S01]  /*5750*/  LDG.E.128.CONSTANT R20, [R20.64] ;  /* 0x0000000a14147981 */ /* 0x001f22000c1e9d00 */
[----:B------:R-:W-:Y:S02]  /*5760*/  LEA.HI.X R25, R25, c[0x0][0x18c], R26, 0x2, P2 ;  /* 0x0000630019197a11 */ /* 0x000fe400010f141a */
[----:B------:R-:W-:Y:S02]  /*5770*/  LEA R28, P2, R29, c[0x0][0x188], 0x2 ;  /* 0x000062001d1c7a11 */ /* 0x000fe400078410ff */
[----:B------:R-:W-:Y:S02]  /*5780*/  LEA.HI.X.SX32 R30, R63, R38, 0x1, P1 ;  /* 0x000000263f1e7211 */ /* 0x000fe400008f0eff */
[----:B------:R-:W4:Y:S01]  /*5790*/  LDG.E.128.CONSTANT R24, [R24.64] ;  /* 0x0000000a18187981 */ /* 0x000f22000c1e9d00 */
[----:B------:R-:W-:Y:S02]  /*57a0*/  IADD3 R33, P1, R64, R32, RZ ;  /* 0x0000002040217210 */ /* 0x000fe40007f3e0ff */
[----:B------:R-:W-:-:S02]  /*57b0*/  LEA.HI.X R29, R29, c[0x0][0x18c], R30, 0x2, P2 ;  /* 0x000063001d1d7a11 */ /* 0x000fc400010f141e */
[----:B------:R-:W-:Y:S02]  /*57c0*/  LEA R34, P2, R33, c[0x0][0x188], 0x2 ;  /* 0x0000620021227a11 */ /* 0x000fe400078410ff */
[----:B------:R-:W-:Y:S02]  /*57d0*/  LEA.HI.X.SX32 R36, R64, R38, 0x1, P1 ;  /* 0x0000002640247211 */ /* 0x000fe400008f0eff */
[----:B------:R-:W4:Y:S01]  /*57e0*/  LDG.E.128.CONSTANT R28, [R28.64] ;  /* 0x0000000a1c1c7981 */ /* 0x000f22000c1e9d00 */
        /* <DEDUP_REMOVED lines=12> */
[C---:B------:R-:W-:Y:S02]  /*58b0*/  @!P1 ISETP.GE.AND P2, PT, R57.reuse, R114, PT ;  /* 0x000000723900920c */ /* 0x040fe40003f46270 */
[----:B------:R-:W-:-:S02]  /*58c0*/  @!P1 IADD3 R67, R57, 0x2, RZ ;  /* 0x0000000239439810 */ /* 0x000fc40007ffe0ff */
[-C--:B------:R-:W-:Y:S02]  /*58d0*/  @!P1 ISETP.GE.AND P5, PT, R43, R114.reuse, PT ;  /* 0x000000722b00920c */ /* 0x080fe40003fa6270 */
[-C--:B------:R-:W-:Y:S02]  /*58e0*/  @!P1 ISETP.GE.AND P4, PT, R67, R114.reuse, PT ;  /* 0x000000724300920c */ /* 0x080fe40003f86270 */
[C---:B------:R-:W-:Y:S02]  /*58f0*/  @!P1 IADD3 R43, R57.reuse, 0x2, RZ ;  /* 0x00000002392b9810 */ /* 0x040fe40007ffe0ff */
[----:B------:R-:W-:Y:S02]  /*5900*/  @!P1 IADD3 R69, R57, 0x2, RZ ;  /* 0x0000000239459810 */ /* 0x000fe40007ffe0ff */
[----:B--2---:R-:W-:Y:S02]  /*5910*/  @!P1 FSEL R9, R9, RZ, !P6 ;  /* 0x000000ff09099208 */ /* 0x004fe40007000000 */
        /* <DEDUP_REMOVED lines=8> */
[----:B---3--:R-:W-:Y:S02]  /*59a0*/  @!P1 FSEL R13, R13, RZ, !P5 ;  /* 0x000000ff0d0d9208 */ /* 0x008fe40006800000 */
[----:B------:R-:W-:Y:S02]  /*59b0*/  @!P1 FSEL R14, R14, RZ, !P2 ;  /* 0x000000ff0e0e9208 */ /* 0x000fe40005000000 */
[-C--:B------:R-:W-:Y:S02]  /*59c0*/  @!P1 ISETP.GE.AND P4, PT, R57, R114.reuse, PT ;  /* 0x000000723900920c */ /* 0x080fe40003f86270 */
[-C--:B------:R-:W-:Y:S02]  /*59d0*/  @!P1 ISETP.GE.AND P5, PT, R41, R114.reuse, PT ;  /* 0x000000722900920c */ /* 0x080fe40003fa6270 */
[----:B------:R-:W-:-:S02]  /*59e0*/  @!P1 ISETP.GE.AND P2, PT, R57, R114, PT ;  /* 0x000000723900920c */ /* 0x000fc40003f46270 */
[----:B------:R-:W-:Y:S02]  /*59f0*/  @!P1 IADD3 R41, R57, 0x1, RZ ;  /* 0x0000000139299810 */ /* 0x000fe40007ffe0ff */
[----:B------:R-:W-:Y:S02]  /*5a00*/  @!P1 FSEL R12, R12, RZ, !P4 ;  /* 0x000000ff0c0c9208 */ /* 0x000fe40006000000 */
[----:B------:R-:W-:Y:S02]  /*5a10*/  @!P1 FSEL R15, R15, RZ, !P6 ;  /* 0x000000ff0f0f9208 */ /* 0x000fe40007000000 */
[----:B----4-:R-:W-:Y:S02]  /*5a20*/  @!P1 FSEL R16, R16, RZ, !P2 ;  /* 0x000000ff10109208 */ /* 0x010fe40005000000 */
[-C--:B------:R-:W-:Y:S02]  /*5a30*/  @!P1 ISETP.GE.AND P4, PT, R43, R114.reuse, PT ;  /* 0x000000722b00920c */ /* 0x080fe40003f86270 */
[----:B------:R-:W-:-:S02]  /*5a40*/  @!P1 ISETP.GE.AND P6, PT, R41, R114, PT ;  /* 0x000000722900920c */ /* 0x000fc40003fc6270 */
[-C--:B------:R-:W-:Y:S02]  /*5a50*/  @!P1 ISETP.GE.AND P2, PT, R43, R114.reuse, PT ;  /* 0x000000722b00920c */ /* 0x080fe40003f46270 */
[C---:B------:R-:W-:Y:S02]  /*5a60*/  @!P1 IADD3 R41, R57.reuse, 0x3, RZ ;  /* 0x0000000339299810 */ /* 0x040fe40007ffe0ff */
[----:B------:R-:W-:Y:S02]  /*5a70*/  @!P1 IADD3 R43, R57, 0x1, RZ ;  /* 0x00000001392b9810 */ /* 0x000fe40007ffe0ff */
[----:B------:R-:W-:Y:S02]  /*5a80*/  @!P1 FSEL R17, R17, RZ, !P3 ;  /* 0x000000ff11119208 */ /* 0x000fe40005800000 */
[----:B------:R-:W-:Y:S02]  /*5a90*/  @!P1 FSEL R18, R18, RZ, !P4 ;  /* 0x000000ff12129208 */ /* 0x000fe40006000000 */
[----:B------:R-:W-:-:S02]  /*5aa0*/  @!P1 ISETP.GE.AND P3, PT, R41, R114, PT ;  /* 0x000000722900920c */ /* 0x000fc40003f66270 */
[-C--:B------:R-:W-:Y:S02]  /*5ab0*/  @!P1 ISETP.GE.AND P4, PT, R43, R114.reuse, PT ;  /* 0x000000722b00920c */ /* 0x080fe40003f86270 */
[----:B------:R-:W0:Y:S01]  /*5ac0*/  LDS.128 R40, [R59] ;  /* 0x000000003b287984 */ /* 0x000e220000000c00 */
[----:B------:R-:W-:Y:S02]  /*5ad0*/  @!P1 FSEL R19, R19, RZ, !P5 ;  /* 0x000000ff13139208 */ /* 0x000fe40006800000 */
[----:B------:R-:W-:Y:S02]  /*5ae0*/  @!P1 FSEL R22, R22, RZ, !P2 ;  /* 0x000000ff16169208 */ /* 0x000fe40005000000 */
[CC--:B------:R-:W-:Y:S02]  /*5af0*/  @!P1 ISETP.GE.AND P5, PT, R57.reuse, R114.reuse, PT ;  /* 0x000000723900920c */ /* 0x0c0fe40003fa6270 */
[----:B------:R-:W-:Y:S02]  /*5b00*/  @!P1 ISETP.GE.AND P2, PT, R57, R114, PT ;  /* 0x000000723900920c */ /* 0x000fe40003f46270 */
[----:B------:R-:W-:-:S02]  /*5b10*/  @!P1 FSEL R20, R20, RZ, !P5 ;  /* 0x000000ff14149208 */ /* 0x000fc40006800000 */
[----:B------:R-:W-:Y:S02]  /*5b20*/  @!P1 FSEL R24, R24, RZ, !P2 ;  /* 0x000000ff18189208 */ /* 0x000fe40005000000 */
[----:B------:R-:W-:Y:S02]  /*5b30*/  @!P1 FSEL R25, R25, RZ, !P4 ;  /* 0x000000ff19199208 */ /* 0x000fe40006000000 */
[CC--:B------:R-:W-:Y:S02]  /*5b40*/  @!P1 ISETP.GE.AND P5, PT, R69.reuse, R114.reuse, PT ;  /* 0x000000724500920c */ /* 0x0c0fe40003fa6270 */
        /* <DEDUP_REMOVED lines=8> */
[----:B------:R-:W-:-:S02]  /*5bd0*/  @!P1 IADD3 R67, R57, 0x1, RZ ;  /* 0x0000000139439810 */ /* 0x000fc40007ffe0ff */
[----:B------:R-:W-:Y:S02]  /*5be0*/  @!P1 IADD3 R69, R57, 0x2, RZ ;  /* 0x0000000239459810 */ /* 0x000fe40007ffe0ff */
[----:B------:R-:W-:Y:S02]  /*5bf0*/  @!P1 FSEL R23, R23, RZ, !P3 ;  /* 0x000000ff17179208 */ /* 0x000fe40005800000 */
[----:B------:R-:W-:Y:S01]  /*5c00*/  @!P1 FSEL R30, R30, RZ, !P2 ;  /* 0x000000ff1e1e9208 */ /* 0x000fe20005000000 */
[----:B0-----:R-:W-:Y:S01]  /*5c10*/  FMUL.FTZ R13, R41, R13 ;  /* 0x0000000d290d7220 */ /* 0x001fe20000410000 */
[-C--:B------:R-:W-:Y:S01]  /*5c20*/  @!P1 ISETP.GE.AND P3, PT, R67, R114.reuse, PT ;  /* 0x000000724300920c */ /* 0x080fe20003f66270 */
[----:B------:R-:W-:Y:S01]  /*5c30*/  FMUL.FTZ R9, R41, R9 ;  /* 0x0000000929097220 */ /* 0x000fe20000410000 */
[----:B------:R-:W-:Y:S01]  /*5c40*/  @!P1 ISETP.GE.AND P2, PT, R69, R114, PT ;  /* 0x000000724500920c */ /* 0x000fe20003f46270 */
[----:B------:R-:W-:Y:S01]  /*5c50*/  FMUL.FTZ R17, R41, R17 ;  /* 0x0000001129117220 */ /* 0x000fe20000410000 */
[----:B------:R-:W-:Y:S01]  /*5c60*/  @!P1 IADD3 R69, R57, 0x1, RZ ;  /* 0x0000000139459810 */ /* 0x000fe20007ffe0ff */
[----:B------:R-:W-:Y:S01]  /*5c70*/  FMUL.FTZ R21, R41, R21 ;  /* 0x0000001529157220 */ /* 0x000fe20000410000 */
[----:B------:R-:W-:Y:S01]  /*5c80*/  @!P1 FSEL R29, R29, RZ, !P3 ;  /* 0x000000ff1d1d9208 */ /* 0x000fe20005800000 */
[----:B------:R-:W-:Y:S01]  /*5c90*/  FMUL.FTZ R25, R41, R25 ;  /* 0x0000001929197220 */ /* 0x000fe20000410000 */
[----:B------:R-:W-:Y:S01]  /*5ca0*/  @!P1 FSEL R33, R33, RZ, !P4 ;  /* 0x000000ff21219208 */ /* 0x000fe20006000000 */
[C---:B------:R-:W-:Y:S01]  /*5cb0*/  FFMA.FTZ R13, R40.reuse, R12, R13 ;  /* 0x0000000c280d7223 */ /* 0x040fe2000001000d */
[-C--:B------:R-:W-:Y:S01]  /*5cc0*/  @!P1 ISETP.GE.AND P3, PT, R57, R114.reuse, PT ;  /* 0x000000723900920c */ /* 0x080fe20003f66270 */
[----:B------:R-:W-:Y:S01]  /*5cd0*/  FMUL.FTZ R29, R41, R29 ;  /* 0x0000001d291d7220 */ /* 0x000fe20000410000 */
[----:B------:R-:W-:Y:S01]  /*5ce0*/  @!P1 ISETP.GE.AND P4, PT, R69, R114, PT ;  /* 0x000000724500920c */ /* 0x000fe20003f86270 */
[----:B------:R-:W-:Y:S01]  /*5cf0*/  FMUL.FTZ R33, R41, R33 ;  /* 0x0000002129217220 */ /* 0x000fe20000410000 */
[----:B------:R-:W-:Y:S01]  /*5d00*/  @!P1 IADD3 R67, R57, 0x3, RZ ;  /* 0x0000000339439810 */ /* 0x000fe20007ffe0ff */
[----:B------:R-:W-:Y:S01]  /*5d10*/  FFMA.FTZ R9, R40, R8, R9 ;  /* 0x0000000828097223 */ /* 0x000fe20000010009 */
[----:B------:R-:W-:Y:S01]  /*5d20*/  @!P1 FSEL R26, R26, RZ, !P5 ;  /* 0x000000ff1a1a9208 */ /* 0x000fe20006800000 */
[----:B------:R-:W-:Y:S01]  /*5d30*/  FFMA.FTZ R17, R40, R16, R17 ;  /* 0x0000001028117223 */ /* 0x000fe20000010011 */
[----:B------:R-:W-:Y:S01]  /*5d40*/  @!P1 FSEL R32, R32, RZ, !P3 ;  /* 0x000000ff20209208 */ /* 0x000fe20005800000 */
[----:B------:R-:W-:Y:S01]  /*5d50*/  FFMA.FTZ R21, R40, R20, R21 ;  /* 0x0000001428157223 */ /* 0x000fe20000010015 */
[----:B------:R-:W-:Y:S01]  /*5d60*/  @!P1 FSEL R34, R34, RZ, !P2 ;  /* 0x000000ff22229208 */ /* 0x000fe20005000000 */
[C---:B------:R-:W-:Y:S01]  /*5d70*/  FFMA.FTZ R25, R40.reuse, R24, R25 ;  /* 0x0000001828197223 */ /* 0x040fe20000010019 */
[----:B------:R-:W-:Y:S01]  /*5d80*/  @!P1 FSEL R37, R37, RZ, !P4 ;  /* 0x000000ff25259208 */ /* 0x000fe20006000000 */
[C---:B------:R-:W-:Y:S01]  /*5d90*/  FFMA.FTZ R29, R40.reuse, R28, R29 ;  /* 0x0000001c281d7223 */ /* 0x040fe2000001001d */
[C---:B------:R-:W-:Y:S01]  /*5da0*/  @!P1 ISETP.GE.AND P5, PT, R67.reuse, R114, PT ;  /* 0x000000724300920c */ /* 0x040fe20003fa6270 */
[----:B------:R-:W-:Y:S01]  /*5db0*/  FFMA.FTZ R33, R40, R32, R33 ;  /* 0x0000002028217223 */ /* 0x000fe20000010021 */
[-C--:B------:R-:W-:Y:S01]  /*5dc0*/  @!P1 ISETP.GE.AND P3, PT, R67, R114.reuse, PT ;  /* 0x000000724300920c */ /* 0x080fe20003f66270 */
[----:B------:R-:W-:Y:S01]  /*5dd0*/  FMUL.FTZ R37, R41, R37 ;  /* 0x0000002529257220 */ /* 0x000fe20000410000 */
[----:B------:R-:W-:Y:S01]  /*5de0*/  @!P1 ISETP.GE.AND P2, PT, R57, R114, PT ;  /* 0x000000723900920c */ /* 0x000fe20003f46270 */
[C---:B------:R-:W-:Y:S01]  /*5df0*/  FFMA.FTZ R14, R42.reuse, R14, R13 ;  /* 0x0000000e2a0e7223 */ /* 0x040fe2000001000d */
[----:B------:R-:W-:Y:S01]  /*5e00*/  @!P1 ISETP.GE.AND P4, PT, R67, R114, PT ;  /* 0x000000724300920c */ /* 0x000fe20003f86270 */
[C---:B------:R-:W-:Y:S01]  /*5e10*/  FFMA.FTZ R10, R42.reuse, R10, R9 ;  /* 0x0000000a2a0a7223 */ /* 0x040fe20000010009 */
[----:B------:R-:W-:Y:S01]  /*5e20*/  @!P1 IADD3 R67, R57, 0x2, RZ ;  /* 0x0000000239439810 */ /* 0x000fe20007ffe0ff */
[----:B------:R-:W-:Y:S01]  /*5e30*/  FFMA.FTZ R18, R42, R18, R17 ;  /* 0x000000122a127223 */ /* 0x000fe20000010011 */
[----:B------:R-:W-:Y:S01]  /*5e40*/  @!P1 FSEL R36, R36, RZ, !P2 ;  /* 0x000000ff24249208 */ /* 0x000fe20005000000 */
[C---:B------:R-:W-:Y:S01]  /*5e50*/  FFMA.FTZ R22, R42.reuse, R22, R21 ;  /* 0x000000162a167223 */ /* 0x040fe20000010015 */
[----:B------:R-:W-:Y:S01]  /*5e60*/  @!P1 ISETP.GE.AND P2, PT, R67, R114, PT ;  /* 0x000000724300920c */ /* 0x000fe20003f46270 */
[----:B------:R-:W-:Y:S01]  /*5e70*/  FFMA.FTZ R26, R42, R26, R25 ;  /* 0x0000001a2a1a7223 */ /* 0x000fe20000010019 */
[----:B------:R-:W-:Y:S01]  /*5e80*/  @!P1 FSEL R27, R27, RZ, !P6 ;  /* 0x000000ff1b1b9208 */ /* 0x000fe20007000000 */
[----:B------:R-:W-:Y:S01]  /*5e90*/  FFMA.FTZ R37, R40, R36, R37 ;  /* 0x0000002428257223 */ /* 0x000fe20000010025 */
[----:B------:R-:W-:Y:S01]  /*5ea0*/  @!P1 FSEL R38, R38, RZ, !P2 ;  /* 0x000000ff26269208 */ /* 0x000fe20005000000 */
[C---:B------:R-:W-:Y:S01]  /*5eb0*/  FFMA.FTZ R30, R42.reuse, R30, R29 ;  /* 0x0000001e2a1e7223 */ /* 0x040fe2000001001d */
[----:B------:R-:W-:Y:S01]  /*5ec0*/  @!P1 FSEL R31, R31, RZ, !P5 ;  /* 0x000000ff1f1f9208 */ /* 0x000fe20006800000 */
[C---:B------:R-:W-:Y:S01]  /*5ed0*/  FFMA.FTZ R34, R42.reuse, R34, R33 ;  /* 0x000000222a227223 */ /* 0x040fe20000010021 */
        /* <DEDUP_REMOVED lines=19> */
.L_x_23286:
[----:B------:R-:W-:Y:S05]  /*6010*/  BSYNC B1 ;  /* 0x0000000000017941 */ /* 0x000fea0003800000 */
.L_x_23285:
[----:B------:R-:W-:Y:S02]  /*6020*/  IADD3 R6, P1, R6, 0x10, RZ ;  /* 0x0000001006067810 */ /* 0x000fe40007f3e0ff */
[----:B------:R-:W-:Y:S02]  /*6030*/  IADD3 R58, R58, 0x40, RZ ;  /* 0x000000403a3a7810 */ /* 0x000fe40007ffe0ff */
[----:B------:R-:W-:Y:S01]  /*6040*/  IADD3 R57, R57, 0x40, RZ ;  /* 0x0000004039397810 */ /* 0x000fe20007ffe0ff */
[----:B------:R-:W-:Y:S01]  /*6050*/  IMAD.X R7, RZ, RZ, R7, P1 ;  /* 0x000000ffff077224 */ /* 0x000fe200008e0607 */
[----:B------:R-:W-:Y:S01]  /*6060*/  IADD3 R59, R59, 0x100, RZ ;  /* 0x000001003b3b7810 */ /* 0x000fe20007ffe0ff */
[----:B------:R-:W-:Y:S05]  /*6070*/  @!P0 BRA `(.L_x_23287) ;  /* 0xfffff26000008947 */ /* 0x000fea000383ffff */
.L_x_23284:
[----:B------:R-:W-:Y:S05]  /*6080*/  BSYNC B0 ;  /* 0x0000000000007941 */ /* 0x000fea0003800000 */
.L_x_23282:
[----:B------:R-:W2:Y:S01]  /*6090*/  SHFL.BFLY PT, R3, R54, 0x2, 0x1f ;  /* 0x0c401f0036037f89 */ /* 0x000ea200000e0000 */
[----:B------:R-:W-:Y:S01]  /*60a0*/  LOP3.LUT R18, R109, 0x3, RZ, 0xc0, !PT ;  /* 0x000000036d127812 */ /* 0x000fe200078ec0ff */
[----:B------:R-:W-:Y:S01]  /*60b0*/  BSSY B0, `(.L_x_23288) ;  /* 0x0000048000007945 */ /* 0x000fe20003800000 */
[----:B------:R-:W-:Y:S01]  /*60c0*/  SHF.R.S32.HI R20, RZ, 0x1f, R109 ;  /* 0x0000001fff147819 */ /* 0x000fe2000001146d */
[----:B------:R-:W3:Y:S01]  /*60d0*/  SHFL.BFLY PT, R2, R53, 0x2, 0x1f ;  /* 0x0c401f0035027f89 */ /* 0x000ee200000e0000 */
[----:B------:R-:W-:-:S02]  /*60e0*/  ISETP.NE.AND P2, PT, R18, RZ, PT ;  /* 0x000000ff1200720c */ /* 0x000fc40003f45270 */
[C---:B------:R-:W-:Y:S01]  /*60f0*/  LOP3.LUT R18, R0.reuse, 0xffffffc0, RZ, 0xc0, !PT ;  /* 0xffffffc000127812 */ /* 0x040fe200078ec0ff */
[----:B0-----:R-:W0:Y:S01]  /*6100*/  SHFL.BFLY PT, R5, R52, 0x2, 0x1f ;  /* 0x0c401f0034057f89 */ /* 0x001e2200000e0000 */
[----:B------:R-:W-:Y:S02]  /*6110*/  IADD3 R19, R0, 0x1f, RZ ;  /* 0x0000001f00137810 */ /* 0x000fe40007ffe0ff */
[----:B------:R-:W-:Y:S01]  /*6120*/  LEA.HI R20, R20, R109, RZ, 0x2 ;  /* 0x0000006d14147211 */ /* 0x000fe200078f10ff */
[----:B------:R-:W4:Y:S01]  /*6130*/  SHFL.BFLY PT, R8, R51, 0x2, 0x1f ;  /* 0x0c401f0033087f89 */ /* 0x000f2200000e0000 */
[----:B------:R-:W-:Y:S02]  /*6140*/  ISETP.NE.OR P5, PT, R18, 0x40, P2 ;  /* 0x000000401200780c */ /* 0x000fe400017a5670 */
[----:B------:R-:W-:Y:S01]  /*6150*/  ISETP.GT.U32.AND P3, PT, R19, 0x3e, PT ;  /* 0x0000003e1300780c */ /* 0x000fe20003f64070 */
[----:B------:R-:W1:Y:S01]  /*6160*/  SHFL.BFLY PT, R7, R50, 0x2, 0x1f ;  /* 0x0c401f0032077f89 */ /* 0x000e6200000e0000 */
[----:B------:R-:W-:-:S02]  /*6170*/  ISETP.GT.OR P0, PT, R0, 0x3f, P2 ;  /* 0x0000003f0000780c */ /* 0x000fc40001704670 */
[C---:B------:R-:W-:Y:S01]  /*6180*/  LOP3.LUT R19, R0.reuse, 0xffffffe0, RZ, 0xc0, !PT ;  /* 0xffffffe000137812 */ /* 0x040fe200078ec0ff */
[----:B------:R-:W1:Y:S01]  /*6190*/  SHFL.BFLY PT, R12, R49, 0x2, 0x1f ;  /* 0x0c401f00310c7f89 */ /* 0x000e6200000e0000 */
[----:B------:R-:W-:Y:S02]  /*61a0*/  SHF.R.S32.HI R35, RZ, 0x2, R20 ;  /* 0x00000002ff237819 */ /* 0x000fe40000011414 */
[----:B------:R-:W-:Y:S01]  /*61b0*/  ISETP.NE.OR P4, PT, R19, 0x20, P2 ;  /* 0x000000201300780c */ /* 0x000fe20001785670 */
[----:B------:R-:W1:Y:S01]  /*61c0*/  SHFL.BFLY PT, R9, R48, 0x2, 0x1f ;  /* 0x0c401f0030097f89 */ /* 0x000e6200000e0000 */
[----:B--2---:R-:W-:Y:S01]  /*61d0*/  FADD.FTZ R3, R3, R54 ;  /* 0x0000003603037221 */ /* 0x004fe20000010000 */
[----:B------:R-:W-:Y:S01]  /*61e0*/  ISETP.GT.OR P1, PT, R0, 0x1f, P2 ;  /* 0x0000001f0000780c */ /* 0x000fe20001724670 */
[----:B------:R-:W-:Y:S01]  /*61f0*/  IMAD R110, R110, 0x40, R35 ;  /* 0x000000406e6e7824 */ /* 0x000fe200078e0223 */
[----:B------:R-:W2:Y:S01]  /*6200*/  SHFL.BFLY PT, R16, R47, 0x2, 0x1f ;  /* 0x0c401f002f107f89 */ /* 0x000ea200000e0000 */
[----:B---3--:R-:W-:-:S02]  /*6210*/  FADD.FTZ R4, R2, R53 ;  /* 0x0000003502047221 */ /* 0x008fc40000010000 */
[----:B0-----:R-:W-:Y:S01]  /*6220*/  FADD.FTZ R6, R5, R52 ;  /* 0x0000003405067221 */ /* 0x001fe20000010000 */
[----:B------:R-:W0:Y:S01]  /*6230*/  SHFL.BFLY PT, R2, R3, 0x1, 0x1f ;  /* 0x0c201f0003027f89 */ /* 0x000e2200000e0000 */
[----:B----4-:R-:W-:-:S03]  /*6240*/  FADD.FTZ R8, R8, R51 ;  /* 0x0000003308087221 */ /* 0x010fc60000010000 */
[----:B------:R-:W3:Y:S01]  /*6250*/  SHFL.BFLY PT, R5, R4, 0x1, 0x1f ;  /* 0x0c201f0004057f89 */ /* 0x000ee200000e0000 */
[----:B-1----:R-:W-:-:S03]  /*6260*/  FADD.FTZ R10, R7, R50 ;  /* 0x00000032070a7221 */ /* 0x002fc60000010000 */
[----:B------:R-:W-:Y:S01]  /*6270*/  BAR.SYNC.DEFER_BLOCKING 0x0 ;  /* 0x0000000000007b1d */ /* 0x000fe20000010000 */
[----:B------:R-:W-:-:S05]  /*6280*/  FADD.FTZ R12, R12, R49 ;  /* 0x000000310c0c7221 */ /* 0x000fca0000010000 */
[----:B------:R-:W1:Y:S01]  /*6290*/  SHFL.BFLY PT, R7, R6, 0x1, 0x1f ;  /* 0x0c201f0006077f89 */ /* 0x000e6200000e0000 */
[----:B------:R-:W-:-:S03]  /*62a0*/  FADD.FTZ R14, R9, R48 ;  /* 0x00000030090e7221 */ /* 0x000fc60000010000 */
[----:B------:R-:W4:Y:S01]  /*62b0*/  SHFL.BFLY PT, R9, R8, 0x1, 0x1f ;  /* 0x0c201f0008097f89 */ /* 0x000f2200000e0000 */
[----:B--2---:R-:W-:-:S03]  /*62c0*/  FADD.FTZ R16, R16, R47 ;  /* 0x0000002f10107221 */ /* 0x004fc60000010000 */
[----:B------:R-:W2:Y:S01]  /*62d0*/  SHFL.BFLY PT, R11, R10, 0x1, 0x1f ;  /* 0x0c201f000a0b7f89 */ /* 0x000ea200000e0000 */
[----:B0-----:R-:W-:-:S03]  /*62e0*/  FADD.FTZ R19, R3, R2 ;  /* 0x0000000203137221 */ /* 0x001fc60000010000 */
[----:B------:R-:W0:Y:S01]  /*62f0*/  SHFL.BFLY PT, R13, R12, 0x1, 0x1f ;  /* 0x0c201f000c0d7f89 */ /* 0x000e2200000e0000 */
[----:B---3--:R-:W-:-:S03]  /*6300*/  FADD.FTZ R21, R4, R5 ;  /* 0x0000000504157221 */ /* 0x008fc60000010000 */
[----:B------:R-:W3:Y:S04]  /*6310*/  SHFL.BFLY PT, R15, R14, 0x1, 0x1f ;  /* 0x0c201f000e0f7f89 */ /* 0x000ee800000e0000 */
[----:B------:R-:W3:Y:S01]  /*6320*/  SHFL.BFLY PT, R17, R16, 0x1, 0x1f ;  /* 0x0c201f0010117f89 */ /* 0x000ee200000e0000 */
[----:B-1----:R-:W-:-:S03]  /*6330*/  FADD.FTZ R23, R6, R7 ;  /* 0x0000000706177221 */ /* 0x002fc60000010000 */
[----:B------:R1:W-:Y:S01]  /*6340*/  @!P5 STS [R110.X4+-0xe0], R19 ;  /* 0xffff20136e00d388 */ /* 0x0003e20000004800 */
[----:B----4-:R-:W-:-:S03]  /*6350*/  FADD.FTZ R25, R8, R9 ;  /* 0x0000000908197221 */ /* 0x010fc60000010000 */
[----:B------:R1:W-:Y:S01]  /*6360*/  @!P5 STS [R110.X4+-0xc0], R21 ;  /* 0xffff40156e00d388 */ /* 0x0003e20000004800 */
[----:B--2---:R-:W-:-:S03]  /*6370*/  FADD.FTZ R27, R10, R11 ;  /* 0x0000000b0a1b7221 */ /* 0x004fc60000010000 */
[----:B------:R1:W-:Y:S01]  /*6380*/  @!P5 STS [R110.X4+-0xa0], R23 ;  /* 0xffff60176e00d388 */ /* 0x0003e20000004800 */
[----:B0-----:R-:W-:-:S03]  /*6390*/  FADD.FTZ R29, R12, R13 ;  /* 0x0000000d0c1d7221 */ /* 0x001fc60000010000 */
[----:B------:R1:W-:Y:S01]  /*63a0*/  @!P5 STS [R110.X4+-0x80], R25 ;  /* 0xffff80196e00d388 */ /* 0x0003e20000004800 */
[----:B---3--:R-:W-:-:S03]  /*63b0*/  FADD.FTZ R31, R14, R15 ;  /* 0x0000000f0e1f7221 */ /* 0x008fc60000010000 */
        /* <DEDUP_REMOVED lines=23> */
.L_x_23289:
[----:B-1----:R-:W-:Y:S05]  /*6530*/  BSYNC B0 ;  /* 0x0000000000007941 */ /* 0x002fea0003800000 */
.L_x_23288:
        /* <DEDUP_REMOVED lines=28> */
.L_x_23291:
[----:B0-----:R-:W-:Y:S05]  /*6700*/  BSYNC B0 ;  /* 0x0000000000007941 */ /* 0x001fea0003800000 */
.L_x_23290:
        /* <DEDUP_REMOVED lines=39> */
[----:B------:R-:W-:Y:S02]  /*6980*/  IADD3 R11, R35, 0x30, RZ ;  /* 0x00000030230b7810 */ /* 0x000fe40007ffe0ff */
[----:B------:R-:W-:Y:S01]  /*6990*/  LEA.HI.X R5, R5, c[0x0][0x174], R12, 0x2, P1 ;  /* 0x00005d0005057a11 */ /* 0x000fe200008f140c */
        /* <DEDUP_REMOVED lines=12> */
[----:B------:R-:W-:-:S02]  /*6a60*/  LEA.HI.X.SX32 R18, R11, UR7, 0x1, P2 ;  /* 0x000000070b127c11 */ /* 0x000fc400090f0eff */
        /* <DEDUP_REMOVED lines=13> */
.L_x_23250:
[----:B------:R-:W-:Y:S01]  /*6b40*/  IMAD.MOV.U32 R30, RZ, RZ, R43 ;  /* 0x000000ffff1e7224 */ /* 0x000fe200078e002b */
[----:B------:R-:W-:Y:S01]  /*6b50*/  MOV R28, 0x6ba0 ;  /* 0x00006ba0001c7802 */ /* 0x000fe20000000f00 */
[----:B------:R-:W-:-:S02]  /*6b60*/  IMAD.MOV.U32 R31, RZ, RZ, 0x1 ;  /* 0x00000001ff1f7424 */ /* 0x000fc400078e00ff */
[----:B------:R-:W-:Y:S02]  /*6b70*/  IMAD.MOV.U32 R32, RZ, RZ, 0x1f ;  /* 0x0000001fff207424 */ /* 0x000fe400078e00ff */
[----:B------:R-:W-:Y:S02]  /*6b80*/  IMAD.MOV.U32 R33, RZ, RZ, -0x1 ;  /* 0xffffffffff217424 */ /* 0x000fe400078e00ff */
[----:B------:R-:W-:Y:S05]  /*6b90*/  CALL.REL.NOINC `($__internal_412_$__cuda_sm70_shflsync_bfly_p) ;  /* 0x0000028000007944 */ /* 0x000fea0003c00000 */
[----:B-1----:R-:W-:Y:S01]  /*6ba0*/  IMAD.MOV.U32 R28, RZ, RZ, R30 ;  /* 0x000000ffff1c7224 */ /* 0x002fe200078e001e */
[----:B0-----:R-:W-:Y:S05]  /*6bb0*/  BRA `(.L_x_23292) ;  /* 0xffffb86000007947 */ /* 0x001fea000383ffff */
.L_x_23255:
[----:B------:R-:W-:Y:S01]  /*6bc0*/  IMAD.MOV.U32 R30, RZ, RZ, R43 ;  /* 0x000000ffff1e7224 */ /* 0x000fe200078e002b */
[----:B------:R-:W-:Y:S01]  /*6bd0*/  MOV R28, 0x6c20 ;  /* 0x00006c20001c7802 */ /* 0x000fe20000000f00 */
[----:B------:R-:W-:Y:S02]  /*6be0*/  IMAD.MOV.U32 R31, RZ, RZ, 0x1 ;  /* 0x00000001ff1f7424 */ /* 0x000fe400078e00ff */
[----:B------:R-:W-:Y:S02]  /*6bf0*/  IMAD.MOV.U32 R32, RZ, RZ, 0x1f ;  /* 0x0000001fff207424 */ /* 0x000fe400078e00ff */
[----:B------:R-:W-:Y:S02]  /*6c00*/  IMAD.MOV.U32 R33, RZ, RZ, -0x1 ;  /* 0xffffffffff217424 */ /* 0x000fe400078e00ff */
[----:B------:R-:W-:Y:S05]  /*6c10*/  CALL.REL.NOINC `($__internal_412_$__cuda_sm70_shflsync_bfly_p) ;  /* 0x0000020000007944 */ /* 0x000fea0003c00000 */
[----:B-1----:R-:W-:Y:S01]  /*6c20*/  IMAD.MOV.U32 R28, RZ, RZ, R30 ;  /* 0x000000ffff1c7224 */ /* 0x002fe200078e001e */
[----:B0-----:R-:W-:Y:S05]  /*6c30*/  BRA `(.L_x_23293) ;  /* 0xffffc59000007947 */ /* 0x001fea000383ffff */
.L_x_23258:
[----:B------:R-:W-:Y:S01]  /*6c40*/  IMAD.MOV.U32 R30, RZ, RZ, R106 ;  /* 0x000000ffff1e7224 */ /* 0x000fe200078e006a */
[----:B------:R-:W-:Y:S01]  /*6c50*/  MOV R28, 0x6ca0 ;  /* 0x00006ca0001c7802 */ /* 0x000fe20000000f00 */
[----:B------:R-:W-:-:S02]  /*6c60*/  IMAD.MOV.U32 R31, RZ, RZ, 0x10 ;  /* 0x00000010ff1f7424 */ /* 0x000fc400078e00ff */
[----:B------:R-:W-:Y:S02]  /*6c70*/  IMAD.MOV.U32 R32, RZ, RZ, 0x1f ;  /* 0x0000001fff207424 */ /* 0x000fe400078e00ff */
[----:B------:R-:W-:Y:S02]  /*6c80*/  IMAD.MOV.U32 R33, RZ, RZ, -0x1 ;  /* 0xffffffffff217424 */ /* 0x000fe400078e00ff */
[----:B-----5:R-:W-:Y:S05]  /*6c90*/  CALL.REL.NOINC `($__internal_412_$__cuda_sm70_shflsync_bfly_p) ;  /* 0x0000018000007944 */ /* 0x020fea0003c00000 */
[----:B-1----:R-:W-:Y:S01]  /*6ca0*/  IMAD.MOV.U32 R5, RZ, RZ, R30 ;  /* 0x000000ffff057224 */ /* 0x002fe200078e001e */
[----:B0-----:R-:W-:Y:S05]  /*6cb0*/  BRA `(.L_x_23294) ;  /* 0xffffc6c000007947 */ /* 0x001fea000383ffff */
.L_x_23259:
[----:B------:R-:W-:Y:S01]  /*6cc0*/  IMAD.MOV.U32 R30, RZ, RZ, R106 ;  /* 0x000000ffff1e7224 */ /* 0x000fe200078e006a */
[----:B------:R-:W-:Y:S01]  /*6cd0*/  MOV R28, 0x6d20 ;  /* 0x00006d20001c7802 */ /* 0x000fe20000000f00 */
[----:B------:R-:W-:Y:S02]  /*6ce0*/  IMAD.MOV.U32 R31, RZ, RZ, 0x8 ;  /* 0x00000008ff1f7424 */ /* 0x000fe400078e00ff */
[----:B------:R-:W-:Y:S02]  /*6cf0*/  IMAD.MOV.U32 R32, RZ, RZ, 0x1f ;  /* 0x0000001fff207424 */ /* 0x000fe400078e00ff */
[----:B------:R-:W-:Y:S02]  /*6d00*/  IMAD.MOV.U32 R33, RZ, RZ, -0x1 ;  /* 0xffffffffff217424 */ /* 0x000fe400078e00ff */
[----:B-----5:R-:W-:Y:S05]  /*6d10*/  CALL.REL.NOINC `($__internal_412_$__cuda_sm70_shflsync_bfly_p) ;  /* 0x0000010000007944 */ /* 0x020fea0003c00000 */
[----:B-1----:R-:W-:Y:S01]  /*6d20*/  FMNMX.FTZ R5, R106, R30, !PT ;  /* 0x0000001e6a057209 */ /* 0x002fe20007810000 */
[----:B0-----:R-:W-:Y:S01]  /*6d30*/  IMAD.MOV.U32 R31, RZ, RZ, 0x4 ;  /* 0x00000004ff1f7424 */ /* 0x001fe200078e00ff */
[----:B------:R-:W-:Y:S01]  /*6d40*/  MOV R28, 0x6d90 ;  /* 0x00006d90001c7802 */ /* 0x000fe20000000f00 */
[----:B------:R-:W-:-:S02]  /*6d50*/  IMAD.MOV.U32 R32, RZ, RZ, 0x1f ;  /* 0x0000001fff207424 */ /* 0x000fc400078e00ff */
[----:B------:R-:W-:Y:S02]  /*6d60*/  IMAD.MOV.U32 R33, RZ, RZ, -0x1 ;  /* 0xffffffffff217424 */ /* 0x000fe400078e00ff */
[----:B------:R-:W-:Y:S02]  /*6d70*/  IMAD.MOV.U32 R30, RZ, RZ, R5 ;  /* 0x000000ffff1e7224 */ /* 0x000fe400078e0005 */
[----:B------:R-:W-:Y:S05]  /*6d80*/  CALL.REL.NOINC `($__internal_412_$__cuda_sm70_shflsync_bfly_p) ;  /* 0x0000009000007944 */ /* 0x000fea0003c00000 */
[----:B-1----:R-:W-:Y:S01]  /*6d90*/  FMNMX.FTZ R6, R5, R30, !PT ;  /* 0x0000001e05067209 */ /* 0x002fe20007810000 */
[----:B0-----:R-:W-:Y:S01]  /*6da0*/  IMAD.MOV.U32 R31, RZ, RZ, 0x2 ;  /* 0x00000002ff1f7424 */ /* 0x001fe200078e00ff */
[----:B------:R-:W-:Y:S01]  /*6db0*/  MOV R28, 0x6e00 ;  /* 0x00006e00001c7802 */ /* 0x000fe20000000f00 */
[----:B------:R-:W-:Y:S02]  /*6dc0*/  IMAD.MOV.U32 R32, RZ, RZ, 0x1f ;  /* 0x0000001fff207424 */ /* 0x000fe400078e00ff */
[----:B------:R-:W-:Y:S02]  /*6dd0*/  IMAD.MOV.U32 R33, RZ, RZ, -0x1 ;  /* 0xffffffffff217424 */ /* 0x000fe400078e00ff */
[----:B------:R-:W-:Y:S02]  /*6de0*/  IMAD.MOV.U32 R30, RZ, RZ, R6 ;  /* 0x000000ffff1e7224 */ /* 0x000fe400078e0006 */
[----:B------:R-:W-:Y:S05]  /*6df0*/  CALL.REL.NOINC `($__internal_412_$__cuda_sm70_shflsync_bfly_p) ;  /* 0x0000002000007944 */ /* 0x000fea0003c00000 */
[----:B-1----:R-:W-:Y:S01]  /*6e00*/  IMAD.MOV.U32 R7, RZ, RZ, R30 ;  /* 0x000000ffff077224 */ /* 0x002fe200078e001e */
[----:B0-----:R-:W-:Y:S05]  /*6e10*/  BRA `(.L_x_23295) ;  /* 0xffffc5d000007947 */ /* 0x001fea000383ffff */
        .weak           $__internal_412_$__cuda_sm70_shflsync_bfly_p
        .type           $__internal_412_$__cuda_sm70_shflsync_bfly_p,@function
        .size           $__internal_412_$__cuda_sm70_shflsync_bfly_p,(.L_x_25073 - $__internal_412_$__cuda_sm70_shflsync_bfly_p)
$__internal_412_$__cuda_sm70_shflsync_bfly_p:
[----:B------:R-:W-:Y:S01]  /*6e20*/  IMAD.MOV.U32 R29, RZ, RZ, 0x0 ;  /* 0x00000000ff1d7424 */ /* 0x000fe200078e00ff */
[----:B------:R-:W-:Y:S04]  /*6e30*/  WARPSYNC R33 ;  /* 0x0000002100007348 */ /* 0x000fe80003800000 */
[----:B------:R0:W1:Y:S01]  /*6e40*/  SHFL.BFLY PT, R30, R30, R31, R32 ;  /* 0x0c00001f1e1e7389 */ /* 0x00006200000e0020 */
[----:B------:R-:W-:Y:S05]  /*6e50*/  RET.REL.NODEC R28 `(_ZN4vllm25paged_attention_v2_kernelIffLi64ELi16ELi128ELNS_18Fp8KVCacheDataTypeE0ELb1ELi512EEEvPfS2_PT_PKS3_PKT0_S9_ifPKiSB_iPKfiiiSD_SD_iiiii) ;  /* 0xffff91a01c007950 */ /* 0x000fea0003c3ffff */
.L_x_23296:
        /* <DEDUP_REMOVED lines=10> */
.L_x_25073:


//--------------------- .text._ZN4vllm25paged_attention_v2_kernelIffLi32ELi16ELi128ELNS_18Fp8KVCacheDataTypeE0ELb1ELi512EEEvPfS2_PT_PKS3_PKT0_S9_ifPKiSB_iPKfiiiSD_SD_iiiii --------------------------
	.section	.text._ZN4vllm25paged_attention_v2_kernelIffLi32ELi16ELi128ELNS_18Fp8KVCacheDataTypeE0ELb1ELi512EEEvPfS2_PT_PKS3_PKT0_S9_ifPKiSB_iPKfiiiSD_SD_iiiii,"ax",@progbits
	.sectioninfo	@"SHI_REGISTERS=72"
	.align	128
        .global         _ZN4vllm25paged_attention_v2_kernelIffLi32ELi16ELi128ELNS_18Fp8KVCacheDataTypeE0ELb1ELi512EEEvPfS2_PT_PKS3_PKT0_S9_ifPKiSB_iPKfiiiSD_SD_iiiii
        .type           _ZN4vllm25paged_attention_v2_kernelIffLi32ELi16ELi128ELNS_18Fp8KVCacheDataTypeE0ELb1ELi512EEEvPfS2_PT_PKS3_PKT0_S9_ifPKiSB_iPKfiiiSD_SD_iiiii,@function
        .size           _ZN4vllm25paged_attention_v2_kernelIffLi32ELi16ELi128ELNS_18Fp8KVCacheDataTypeE0ELb1ELi512EEEvPfS2_PT_PKS3_PKT0_S9_ifPKiSB_iPKfiiiSD_SD_iiiii,(.L_x_25074 - _ZN4vllm25paged_attention_v2_kernelIffLi32ELi16ELi128ELNS_18Fp8KVCacheDataTypeE0ELb1ELi512EEEvPfS2_PT_PKS3_PKT0_S9_ifPKiSB_iPKfiiiSD_SD_iiiii)
        .other          _ZN4vllm25paged_attention_v2_kernelIffLi32ELi16ELi128ELNS_18Fp8KVCacheDataTypeE0ELb1ELi512EEEvPfS2_PT_PKS3_PKT0_S9_ifPKiSB_iPKfiiiSD_SD_iiiii,@"STO_CUDA_ENTRY STV_DEFAULT"
_ZN4vllm25paged_attention_v2_kernelIffLi32ELi16ELi128ELNS_18Fp8KVCacheDataTypeE0ELb1ELi512EEEvPfS2_PT_PKS3_PKT0_S9_ifPKiSB_iPKfiiiSD_SD_iiiii:
.text._ZN4vllm25paged_attention_v2_kernelIffLi32ELi16ELi128ELNS_18Fp8KVCacheDataTypeE0ELb1ELi512EEEvPfS2_PT_PKS3_PKT0_S9_ifPKiSB_iPKfiiiSD_SD_iiiii:
        /* <DEDUP_REMOVED lines=23> */
[----:B0-----:R-:W-:Y:S02]  /*0170*/  IMAD.MOV.U32 R4, RZ, RZ, c[0x0][0xc] ;  /* 0x00000300ff047624 */ /* 0x001fe400078e00ff */
        /* <DEDUP_REMOVED lines=88> */
.L_x_23301:
        /* <DEDUP_REMOVED lines=11> */
.L_x_23300:
[----:B------:R-:W-:Y:S05]  /*07b0*/  BSYNC B1 ;  /* 0x0000000000017941 */ /* 0x000fea0003800000 */
.L_x_23299:
        /* <DEDUP_REMOVED lines=10> */
.L_x_23302:
        /* <DEDUP_REMOVED lines=17> */
.L_x_23298:
[----:B------:R-:W-:Y:S05]  /*0970*/  BSYNC B0 ;  /* 0x0000000000007941 */ /* 0x000fea0003800000 */
.L_x_23297:
        /* <DEDUP_REMOVED lines=40> */
[----:B------:R-:W-:Y:S01]  /*0c00*/  IMAD.SHL.U32 R45, R50, 0x2, RZ ;  /* 0x00000002322d7824 */ /* 0x000fe200078e00ff */
[----:B------:R-:W-:Y:S01]  /*0c10*/  SHF.R.S32.HI R6, RZ, 0x1f, R5 ;  /* 0x0000001fff067819 */ /* 0x000fe20000011405 */
[----:B------:R-:W-:Y:S01]  /*0c20*/  IMAD R14, R2, c[0x0][0x1c0], RZ ;  /* 0x00007000020e7a24 */ /* 0x000fe200078e02ff */
        /* <DEDUP_REMOVED lines=9> */
[C---:B------:R-:W-:Y:S01]  /*0cc0*/  IADD3 R13, R50.reuse, 0x8, RZ ;  /* 0x00000008320d7810 */ /* 0x040fe20007ffe0ff */
[----:B------:R-:W-:Y:S01]  /*0cd0*/  IMAD.SHL.U32 R44, R11, 0x2, RZ ;  /* 0x000000020b2c7824 */ /* 0x000fe200078e00ff */
[----:B------:R-:W-:Y:S01]  /*0ce0*/  IADD3 R18, R50, 0xa, RZ ;  /* 0x0000000a32127810 */ /* 0x000fe20007ffe0ff */
[----:B------:R-:W-:Y:S01]  /*0cf0*/  IMAD.IADD R17, R5, 0x1, -R6 ;  /* 0x0000000105117824 */ /* 0x000fe200078e0a06 */
        /* <DEDUP_REMOVED lines=15> */
[----:B------:R-:W-:Y:S01]  /*0df0*/  IADD3 R20, R50, 0xc, RZ ;  /* 0x0000000c32147810 */ /* 0x000fe20007ffe0ff */
[----:B------:R-:W-:Y:S01]  /*0e00*/  IMAD.IADD R46, R46, 0x1, -R7 ;  /* 0x000000012e2e7824 */ /* 0x000fe200078e0a07 */
[----:B------:R-:W-:Y:S01]  /*0e10*/  LEA.HI R15, R15, R42, RZ, 0x2 ;  /* 0x0000002a0f0f7211 */ /* 0x000fe200078f10ff */
[----:B------:R-:W-:Y:S01]  /*0e20*/  IMAD.SHL.U32 R5, R18, 0x2, RZ ;  /* 0x0000000212057824 */ /* 0x000fe200078e00ff */
[----:B------:R-:W-:Y:S01]  /*0e30*/  IADD3 R21, R50, 0xe, RZ ;  /* 0x0000000e32157810 */ /* 0x000fe20007ffe0ff */
[----:B------:R-:W-:Y:S01]  /*0e40*/  IMAD.IADD R44, R44, 0x1, -R9 ;  /* 0x000000012c2c7824 */ /* 0x000fe200078e0a09 */
[----:B------:R-:W-:Y:S01]  /*0e50*/  LOP3.LUT R15, R15, 0xfffffffc, RZ, 0xc0, !PT ;  /* 0xfffffffc0f0f7812 */ /* 0x000fe200078ec0ff */
[----:B------:R-:W-:Y:S01]  /*0e60*/  IMAD.SHL.U32 R7, R20, 0x2, RZ ;  /* 0x0000000214077824 */ /* 0x000fe200078e00ff */
[----:B------:R-:W-:Y:S01]  /*0e70*/  SHF.R.S32.HI R6, RZ, 0x1f, R5 ;  /* 0x0000001fff067819 */ /* 0x000fe20000011405 */
[----:B------:R-:W-:Y:S01]  /*0e80*/  IMAD.SHL.U32 R9, R21, 0x2, RZ ;  /* 0x0000000215097824 */ /* 0x000fe200078e00ff */
[----:B------:R-:W-:Y:S01]  /*0e90*/  IADD3 R64, P0, R14, R19, RZ ;  /* 0x000000130e407210 */ /* 0x000fe20007f1e0ff */
[----:B------:R-:W-:Y:S01]  /*0ea0*/  IMAD.IADD R42, R42, 0x1, -R15 ;  /* 0x000000012a2a7824 */ /* 0x000fe200078e0a0f */
[----:B------:R-:W-:-:S02]  /*0eb0*/  SHF.R.S32.HI R16, RZ, 0x1f, R7 ;  /* 0x0000001fff107819 */ /* 0x000fc40000011407 */
[----:B------:R-:W-:Y:S02]  /*0ec0*/  SHF.R.S32.HI R22, RZ, 0x1f, R9 ;  /* 0x0000001fff167819 */ /* 0x000fe40000011409 */
[----:B------:R-:W-:Y:S02]  /*0ed0*/  SHF.R.S32.HI R15, RZ, 0x1f, R19 ;  /* 0x0000001fff0f7819 */ /* 0x000fe40000011413 */
[----:B------:R-:W-:Y:S02]  /*0ee0*/  LEA.HI R6, R6, R5, RZ, 0x2 ;  /* 0x0000000506067211 */ /* 0x000fe400078f10ff */
[----:B------:R-:W-:Y:S02]  /*0ef0*/  LEA.HI R16, R16, R7, RZ, 0x2 ;  /* 0x0000000710107211 */ /* 0x000fe400078f10ff */
[----:B------:R-:W-:Y:S02]  /*0f00*/  LEA.HI R22, R22, R9, RZ, 0x2 ;  /* 0x0000000916167211 */ /* 0x000fe400078f10ff */
[----:B------:R-:W-:-:S02]  /*0f10*/  LEA.HI.X.SX32 R65, R14, R15, 0x1, P0 ;  /* 0x0000000f0e417211 */ /* 0x000fc400000f0eff */
[----:B------:R-:W-:Y:S02]  /*0f20*/  LEA.HI R11, R11, R11, RZ, 0x1 ;  /* 0x0000000b0b0b7211 */ /* 0x000fe400078f08ff */
[----:B-----5:R-:W-:Y:S02]  /*0f30*/  FSETP.NEU.FTZ.AND P0, PT, R62, RZ, PT ;  /* 0x000000ff3e00720b */ /* 0x020fe40003f1d000 */
[----:B------:R-:W-:Y:S01]  /*0f40*/  LEA.HI R14, R10, R10, RZ, 0x1 ;  /* 0x0000000a0a0e7211 */ /* 0x000fe200078f08ff */
[----:B------:R-:W-:Y:S01]  /*0f50*/  IMAD.SHL.U32 R11, R11, 0x20, RZ ;  /* 0x000000200b0b7824 */ /* 0x000fe200078e00ff */
[----:B------:R-:W-:Y:S02]  /*0f60*/  LEA.HI R12, R12, R12, RZ, 0x1 ;  /* 0x0000000c0c0c7211 */ /* 0x000fe400078f08ff */
        /* <DEDUP_REMOVED lines=21> */
[----:B------:R-:W-:Y:S01]  /*10c0*/  IMAD R16, R8, c[0x0][0x1a8], RZ ;  /* 0x00006a0008107a24 */ /* 0x000fe200078e02ff */
[----:B------:R-:W-:Y:S01]  /*10d0*/  LOP3.LUT R12, R15, 0xffffffc0, RZ, 0xc0, !PT ;  /* 0xffffffc00f0c7812 */ /* 0x000fe200078ec0ff */
[----:B------:R-:W-:Y:S01]  /*10e0*/  IMAD.SHL.U32 R9, R50, 0x40, RZ ;  /* 0x0000004032097824 */ /* 0x000fe200078e00ff */
        /* <DEDUP_REMOVED lines=31> */
[----:B------:R-:W-:-:S03]  /*12e0*/  IMAD.MOV.U32 R59, RZ, RZ, R49 ;  /* 0x000000ffff3b7224 */ /* 0x000fc600078e0031 */
.L_x_23310:
[----:B------:R-:W-:Y:S01]  /*12f0*/  IABS R19, c[0x0][0x1e4] ;  /* 0x0000790000137a13 */ /* 0x000fe20000000000 */
[----:B------:R-:W-:Y:S01]  /*1300*/  BSSY B1, `(.L_x_23306) ;  /* 0x0000087000017945 */ /* 0x000fe20003800000 */
[----:B------:R-:W-:-:S02]  /*1310*/  IADD3 R59, R59, 0x4, RZ ;  /* 0x000000043b3b7810 */ /* 0x000fc40007ffe0ff */
        /* <DEDUP_REMOVED lines=121> */
.L_x_23347:
        /* <DEDUP_REMOVED lines=9> */
.L_x_23307:
[----:B------:R-:W-:-:S13]  /*1b40*/  ISETP.NE.AND P1, PT, R50, RZ, PT ;  /* 0x000000ff3200720c */ /* 0x000fda0003f25270 */
[----:B------:R-:W-:-:S05]  /*1b50*/  @!P1 IMAD.MOV.U32 R17, RZ, RZ, -0x800001 ;  /* 0xff7fffffff119424 */ /* 0x000fca00078e00ff */
[----:B------:R0:W-:Y:S02]  /*1b60*/  @!P1 STS [R62], R17 ;  /* 0x000000113e009388 */ /* 0x0001e40000000800 */
.L_x_23309:
[----:B------:R-:W-:Y:S05]  /*1b70*/  BSYNC B1 ;  /* 0x0000000000017941 */ /* 0x000fea0003800000 */
.L_x_23306:
[----:B------:R-:W-:Y:S02]  /*1b80*/  IADD3 R58, P1, R58, 0x10, RZ ;  /* 0x000000103a3a7810 */ /* 0x000fe40007f3e0ff */
[----:B01----:R-:W-:Y:S02]  /*1b90*/  IADD3 R62, R62, 0x100, RZ ;  /* 0x000001003e3e7810 */ /* 0x003fe40007ffe0ff */
[----:B------:R-:W-:Y:S01]  /*1ba0*/  IADD3 R61, R61, 0x40, RZ ;  /* 0x000000403d3d7810 */ /* 0x000fe20007ffe0ff */
[----:B------:R-:W-:Y:S01]  /*1bb0*/  IMAD.X R57, RZ, RZ, R57, P1 ;  /* 0x000000ffff397224 */ /* 0x000fe200008e0639 */
[----:B------:R-:W-:Y:S01]  /*1bc0*/  IADD3 R60, R60, 0x40, RZ ;  /* 0x000000403c3c7810 */ /* 0x000fe20007ffe0ff */
[----:B------:R-:W-:Y:S05]  /*1bd0*/  @!P0 BRA `(.L_x_23310) ;  /* 0xfffff71000008947 */ /* 0x000fea000383ffff */
[----:B------:R-:W-:Y:S05]  /*1be0*/  BRA `(.L_x_23304) ;  /* 0x000009d000007947 */ /* 0x000fea0003800000 */
.L_x_23305:
        /* <DEDUP_REMOVED lines=12> */
.L_x_23315:
        /* <DEDUP_REMOVED lines=32> */
[----:B------:R-:W-:Y:S02]  /*1eb0*/  @!P1 LOP3.LUT R36, RZ, c[0x0][0x1e4], RZ, 0x33, !PT ;  /* 0x00007900ff249a12 */ /* 0x000fe400078e33ff */
[----:B------:R-:W-:-:S03]  /*1ec0*/  ISETP.NE.AND P2, PT, RZ, c[0x0][0x1e0], PT ;  /* 0x00007800ff007a0c */ /* 0x000fc60003f45270 */
        /* <DEDUP_REMOVED lines=28> */
[----:B------:R-:W2:Y:S01]  /*2090*/  LDG.E.64.CONSTANT R36, [R68.64] ;  /* 0x0000000a44247981 */ /* 0x000ea2000c1e9b00 */
[----:B------:R-:W-:Y:S01]  /*20a0*/  LEA R38, P1, R16, c[0x0][0x180], 0x2 ;  /* 0x0000600010267a11 */ /* 0x000fe200078210ff */
[----:B------:R-:W-:-:S05]  /*20b0*/  IMAD.X R17, R26, 0x1, R63, P0 ;  /* 0x000000011a117824 */ /* 0x000fca00000e063f */
[----:B------:R-:W-:Y:S02]  /*20c0*/  LEA.HI.X R39, R16, c[0x0][0x184], R17, 0x2, P1 ;  /* 0x0000610010277a11 */ /* 0x000fe400008f1411 */
[----:B------:R-:W2:Y:S04]  /*20d0*/  LDS.128 R16, [R9] ;  /* 0x0000000009107984 */ /* 0x000ea80000000c00 */
[----:B------:R-:W3:Y:S01]  /*20e0*/  LDG.E.64.CONSTANT R38, [R38.64] ;  /* 0x0000000a26267981 */ /* 0x000ee2000c1e9b00 */
        /* <DEDUP_REMOVED lines=40> */
[----:B------:R-:W-:-:S04]  /*2370*/  IADD3 R66, P0, P1, R7, R66, R14 ;  /* 0x0000004207427210 */ /* 0x000fc8000791e00e */
[----:B------:R-:W-:Y:S02]  /*2380*/  IADD3.X R63, R34, R63, R25, P0, P1 ;  /* 0x0000003f223f7210 */ /* 0x000fe400007e2419 */
[----:B------:R-:W-:Y:S01]  /*2390*/  LEA R38, P0, R66, c[0x0][0x180], 0x2 ;  /* 0x0000600042267a11 */ /* 0x000fe200078010ff */
[----:B0-----:R-:W-:-:S03]  /*23a0*/  FFMA.FTZ R67, R36, R16, R39 ;  /* 0x0000001024437223 */ /* 0x001fc60000010027 */
[----:B------:R-:W-:-:S06]  /*23b0*/  LEA.HI.X R39, R66, c[0x0][0x184], R63, 0x2, P0 ;  /* 0x0000610042277a11 */ /* 0x000fcc00000f143f */
[----:B------:R-:W2:Y:S01]  /*23c0*/  LDG.E.64.CONSTANT R38, [R38.64] ;  /* 0x0000000a26267981 */ /* 0x000ea2000c1e9b00 */
[----:B------:R-:W-:Y:S01]  /*23d0*/  FFMA.FTZ R68, R37, R17, R68 ;  /* 0x0000001125447223 */ /* 0x000fe20000010044 */
[----:B------:R-:W-:Y:S01]  /*23e0*/  ISETP.NE.AND P0, PT, R50, RZ, PT ;  /* 0x000000ff3200720c */ /* 0x000fe20003f05270 */
[----:B--2---:R-:W-:Y:S02]  /*23f0*/  FFMA.FTZ R18, R38, R18, R67 ;  /* 0x0000001226127223 */ /* 0x004fe40000010043 */
[----:B------:R-:W-:-:S04]  /*2400*/  FFMA.FTZ R19, R39, R19, R68 ;  /* 0x0000001327137223 */ /* 0x000fc80000010044 */
[----:B------:R-:W-:Y:S01]  /*2410*/  FADD.FTZ R37, R18, R19 ;  /* 0x0000001312257221 */ /* 0x000fe20000010000 */
[----:B------:R-:W-:Y:S05]  /*2420*/  BRA.DIV ~URZ, `(.L_x_23313) ;  /* 0x000030327f007947 */ /* 0x000fea000b800000 */
[----:B------:R0:W1:Y:S02]  /*2430*/  SHFL.BFLY PT, R19, R37, 0x1, 0x1f ;  /* 0x0c201f0025137f89 */ /* 0x00006400000e0000 */
.L_x_23348:
        /* <DEDUP_REMOVED lines=11> */
.L_x_23312:
[----:B------:R-:W-:-:S13]  /*24f0*/  ISETP.NE.AND P0, PT, R50, RZ, PT ;  /* 0x000000ff3200720c */ /* 0x000fda0003f05270 */
[----:B------:R-:W-:-:S05]  /*2500*/  @!P0 IMAD.MOV.U32 R17, RZ, RZ, -0x800001 ;  /* 0xff7fffffff118424 */ /* 0x000fca00078e00ff */
[----:B------:R0:W-:Y:S02]  /*2510*/  @!P0 STS [R60], R17 ;  /* 0x000000113c008388 */ /* 0x0001e40000000800 */
.L_x_23314:
[----:B------:R-:W-:Y:S05]  /*2520*/  BSYNC B1 ;  /* 0x0000000000017941 */ /* 0x000fea0003800000 */
.L_x_23311:
        /* <DEDUP_REMOVED lines=9> */
.L_x_23304:
[----:B------:R-:W-:Y:S05]  /*25c0*/  BSYNC B0 ;  /* 0x0000000000007941 */ /* 0x000fea0003800000 */
.L_x_23303:
[----:B------:R-:W-:Y:S05]  /*25d0*/  BRA.DIV ~URZ, `(.L_x_23316) ;  /* 0x00002ee27f007947 */ /* 0x000fea000b800000 */
[----:B------:R0:W1:Y:S02]  /*25e0*/  SHFL.BFLY PT, R19, R47, 0x10, 0x1f ;  /* 0x0e001f002f137f89 */ /* 0x00006400000e0000 */
.L_x_23349:
[----:B-1----:R-:W-:Y:S01]  /*25f0*/  FMNMX.FTZ R37, R19, R47, !PT ;  /* 0x0000002f13257209 */ /* 0x002fe20007810000 */
[----:B------:R-:W-:Y:S05]  /*2600*/  BRA.DIV ~URZ, `(.L_x_23317) ;  /* 0x00002f227f007947 */ /* 0x000fea000b800000 */
[----:B------:R-:W1:Y:S02]  /*2610*/  SHFL.BFLY PT, R5, R37, 0x8, 0x1f ;  /* 0x0d001f0025057f89 */ /* 0x000e6400000e0000 */
[----:B-1----:R-:W-:-:S05]  /*2620*/  FMNMX.FTZ R5, R37, R5, !PT ;  /* 0x0000000525057209 */ /* 0x002fca0007810000 */
[----:B------:R-:W1:Y:S02]  /*2630*/  SHFL.BFLY PT, R6, R5, 0x4, 0x1f ;  /* 0x0c801f0005067f89 */ /* 0x000e6400000e0000 */
[----:B-1----:R-:W-:-:S05]  /*2640*/  FMNMX.FTZ R6, R5, R6, !PT ;  /* 0x0000000605067209 */ /* 0x002fca0007810000 */
[----:B------:R1:W2:Y:S02]  /*2650*/  SHFL.BFLY PT, R19, R6, 0x2, 0x1f ;  /* 0x0c401f0006137f89 */ /* 0x0002a400000e0000 */
.L_x_23350:
[----:B------:R-:W-:Y:S01]  /*2660*/  ISETP.NE.AND P0, PT, R51, RZ, PT ;  /* 0x000000ff3300720c */ /* 0x000fe20003f05270 */
[----:B------:R-:W-:-:S12]  /*2670*/  WARPSYNC 0xffffffff ;  /* 0xffffffff00007948 */ /* 0x000fd80003800000 */
[----:B--2---:R-:W-:-:S05]  /*2680*/  @!P0 FMNMX.FTZ R19, R19, R6, !PT ;  /* 0x0000000613138209 */ /* 0x004fca0007810000 */
[----:B------:R2:W-:Y:S02]  /*2690*/  @!P0 STS [R52.X4+0x80], R19 ;  /* 0x0000801334008388 */ /* 0x0005e40000004800 */
[----:B------:R-:W-:Y:S01]  /*26a0*/  BAR.SYNC.DEFER_BLOCKING 0x0 ;  /* 0x0000000000007b1d */ /* 0x000fe20000010000 */
[----:B------:R-:W-:Y:S01]  /*26b0*/  ISETP.GT.AND P0, PT, R51, 0x3, PT ;  /* 0x000000033300780c */ /* 0x000fe20003f04270 */
[----:B------:R-:W-:Y:S01]  /*26c0*/  IMAD.MOV.U32 R7, RZ, RZ, -0x800001 ;  /* 0xff7fffffff077424 */ /* 0x000fe200078e00ff */
[----:B------:R-:W-:-:S03]  /*26d0*/  ISETP.GE.AND P1, PT, R0, R53, PT ;  /* 0x000000350000720c */ /* 0x000fc60003f26270 */
[----:B------:R-:W-:Y:S08]  /*26e0*/  BSSY B0, `(.L_x_23318) ;  /* 0x00000ea000007945 */ /* 0x000ff00003800000 */
[----:B------:R-:W3:Y:S04]  /*26f0*/  @!P0 LDS R7, [R51.X4+0x80] ;  /* 0x0000800033078984 */ /* 0x000ee80000004800 */
[----:B-1-3--:R-:W1:Y:S02]  /*2700*/  SHFL.BFLY PT, R6, R7, 0x2, 0x1f ;  /* 0x0c401f0007067f89 */ /* 0x00ae6400000e0000 */
[----:B-1----:R-:W-:Y:S01]  /*2710*/  FMNMX.FTZ R8, R6, R7, !PT ;  /* 0x0000000706087209 */ /* 0x002fe20007810000 */
[----:B------:R-:W-:-:S04]  /*2720*/  IMAD.MOV.U32 R6, RZ, RZ, RZ ;  /* 0x000000ffff067224 */ /* 0x000fc800078e00ff */
        /* <DEDUP_REMOVED lines=24> */
.L_x_23322:
        /* <DEDUP_REMOVED lines=11> */
.L_x_23321:
[----:B------:R-:W-:Y:S05]  /*2960*/  BSYNC B1 ;  /* 0x0000000000017941 */ /* 0x000fea0003800000 */
.L_x_23320:
        /* <DEDUP_REMOVED lines=10> */
.L_x_23325:
[----:B------:R-:W3:Y:S01]  /*2a10*/  LDS R10, [R7+-0x400] ;  /* 0xfffc0000070a7984 */ /* 0x000ee20000000800 */
[----:B------:R-:W-:-:S03]  /*2a20*/  IADD3 R8, R8, 0x800, RZ ;  /* 0x0000080008087810 */ /* 0x000fc60007ffe0ff */
[----:B------:R-:W4:Y:S01]  /*2a30*/  LDS R12, [R7+-0x200] ;  /* 0xfffe0000070c7984 */ /* 0x000f220000000800 */
[----:B------:R-:W-:-:S03]  /*2a40*/  ISETP.GE.AND P2, PT, R8, R9, PT ;  /* 0x000000090800720c */ /* 0x000fc60003f46270 */
[----:B------:R-:W0:Y:S04]  /*2a50*/  LDS R14, [R7] ;  /* 0x00000000070e7984 */ /* 0x000e280000000800 */
[----:B------:R-:W2:Y:S04]  /*2a60*/  LDS R16, [R7+0x200] ;  /* 0x0002000007107984 */ /* 0x000ea80000000800 */
[----:B------:R-:W1:Y:S04]  /*2a70*/  LDS R18, [R7+0x400] ;  /* 0x0004000007127984 */ /* 0x000e680000000800 */
        /* <DEDUP_REMOVED lines=11> */
[----:B------:R-:W0:Y:S01]  /*2b30*/  LDS R34, [R7+0x1400] ;  /* 0x0014000007227984 */ /* 0x000e220000000800 */
[----:B------:R-:W-:Y:S01]  /*2b40*/  FMUL.FTZ R12, R12, 1.4426950216293334961 ;  /* 0x3fb8aa3b0c0c7820 */ /* 0x000fe20000410000 */
[----:B------:R-:W4:Y:S01]  /*2b50*/  MUFU.EX2 R10, R10 ;  /* 0x0000000a000a7308 */ /* 0x000f220000000800 */
[----:B------:R-:W-:Y:S01]  /*2b60*/  FMUL.FTZ R14, R14, 1.4426950216293334961 ;  /* 0x3fb8aa3b0e0e7820 */ /* 0x000fe20000410000 */
[----:B------:R-:W0:Y:S01]  /*2b70*/  LDS R36, [R7+0x1600] ;  /* 0x0016000007247984 */ /* 0x000e220000000800 */
[----:B--2---:R-:W-:-:S02]  /*2b80*/  FADD.FTZ R16, -R5, R16 ;  /* 0x0000001005107221 */ /* 0x004fc40000010100 */
[C---:B------:R-:W-:Y:S01]  /*2b90*/  FADD.FTZ R18, -R5.reuse, R18 ;  /* 0x0000001205127221 */ /* 0x040fe20000010100 */
[----:B------:R-:W2:Y:S01]  /*2ba0*/  LDS R38, [R7+0x1800] ;  /* 0x0018000007267984 */ /* 0x000ea20000000800 */
[----:B------:R-:W-:Y:S01]  /*2bb0*/  FMUL.FTZ R16, R16, 1.4426950216293334961 ;  /* 0x3fb8aa3b10107820 */ /* 0x000fe20000410000 */
[----:B------:R-:W1:Y:S01]  /*2bc0*/  MUFU.EX2 R12, R12 ;  /* 0x0000000c000c7308 */ /* 0x000e620000000800 */
[----:B------:R-:W-:Y:S01]  /*2bd0*/  FMUL.FTZ R18, R18, 1.4426950216293334961 ;  /* 0x3fb8aa3b12127820 */ /* 0x000fe20000410000 */
[----:B------:R-:W2:Y:S01]  /*2be0*/  LDS R40, [R7+0x1a00] ;  /* 0x001a000007287984 */ /* 0x000ea20000000800 */
[C---:B------:R-:W-:Y:S02]  /*2bf0*/  FADD.FTZ R20, -R5.reuse, R20 ;  /* 0x0000001405147221 */ /* 0x040fe40000010100 */
[----:B------:R-:W-:Y:S02]  /*2c00*/  FADD.FTZ R22, -R5, R22 ;  /* 0x0000001605167221 */ /* 0x000fe40000010100 */
[----:B------:R-:W-:Y:S01]  /*2c10*/  FMUL.FTZ R20, R20, 1.4426950216293334961 ;  /* 0x3fb8aa3b14147820 */ /* 0x000fe20000410000 */
[----:B------:R-:W3:Y:S01]  /*2c20*/  MUFU.EX2 R14, R14 ;  /* 0x0000000e000e7308 */ /* 0x000ee20000000800 */
        /* <DEDUP_REMOVED lines=12> */
[----:B---3--:R-:W-:Y:S01]  /*2cf0*/  FADD.FTZ R11, R11, R14 ;  /* 0x0000000e0b0b7221 */ /* 0x008fe20000010000 */
[----:B------:R-:W-:Y:S01]  /*2d00*/  STS [R7], R14 ;  /* 0x0000000e07007388 */ /* 0x000fe20000000800 */
[----:B------:R-:W-:-:S02]  /*2d10*/  FMUL.FTZ R28, R28, 1.4426950216293334961 ;  /* 0x3fb8aa3b1c1c7820 */ /* 0x000fc40000410000 */
[C---:B------:R-:W-:Y:S02]  /*2d20*/  FADD.FTZ R30, -R5.reuse, R30 ;  /* 0x0000001e051e7221 */ /* 0x040fe40000010100 */
[----:B------:R-:W-:Y:S01]  /*2d30*/  FADD.FTZ R32, -R5, R32 ;  /* 0x0000002005207221 */ /* 0x000fe20000010100 */
[----:B------:R-:W3:Y:S01]  /*2d40*/  MUFU.EX2 R20, R20 ;  /* 0x0000001400147308 */ /* 0x000ee20000000800 */
[----:B----4-:R-:W-:Y:S01]  /*2d50*/  FADD.FTZ R11, R11, R16 ;  /* 0x000000100b0b7221 */ /* 0x010fe20000010000 */
[----:B------:R-:W-:Y:S01]  /*2d60*/  STS [R7+0x200], R16 ;  /* 0x0002001007007388 */ /* 0x000fe20000000800 */
[----:B------:R-:W-:Y:S02]  /*2d70*/  FMUL.FTZ R30, R30, 1.4426950216293334961 ;  /* 0x3fb8aa3b1e1e7820 */ /* 0x000fe40000410000 */
[----:B------:R-:W-:Y:S02]  /*2d80*/  FMUL.FTZ R32, R32, 1.4426950216293334961 ;  /* 0x3fb8aa3b20207820 */ /* 0x000fe40000410000 */
[----:B0-----:R-:W-:Y:S01]  /*2d90*/  FADD.FTZ R34, -R5, R34 ;  /* 0x0000002205227221 */ /* 0x001fe20000010100 */
[----:B------:R-:W0:Y:S01]  /*2da0*/  MUFU.EX2 R22, R22 ;  /* 0x0000001600167308 */ /* 0x000e220000000800 */
[----:B-1----:R-:W-:Y:S01]  /*2db0*/  FADD.FTZ R11, R11, R18 ;  /* 0x000000120b0b7221 */ /* 0x002fe20000010000 */
[----:B------:R-:W-:Y:S01]  /*2dc0*/  STS [R7+0x400], R18 ;  /* 0x0004001207007388 */ /* 0x000fe20000000800 */
[----:B------:R-:W-:-:S02]  /*2dd0*/  FMUL.FTZ R34, R34, 1.4426950216293334961 ;  /* 0x3fb8aa3b22227820 */ /* 0x000fc40000410000 */
[C---:B------:R-:W-:Y:S02]  /*2de0*/  FADD.FTZ R36, -R5.reuse, R36 ;  /* 0x0000002405247221 */ /* 0x040fe40000010100 */
[----:B--2---:R-:W-:Y:S01]  /*2df0*/  FADD.FTZ R38, -R5, R38 ;  /* 0x0000002605267221 */ /* 0x004fe20000010100 */
[----:B------:R-:W1:Y:S01]  /*2e00*/  MUFU.EX2 R24, R24 ;  /* 0x0000001800187308 */ /* 0x000e620000000800 */
[----:B---3--:R-:W-:Y:S01]  /*2e10*/  FADD.FTZ R11, R11, R20 ;  /* 0x000000140b0b7221 */ /* 0x008fe20000010000 */
[----:B------:R-:W-:Y:S01]  /*2e20*/  STS [R7+0x600], R20 ;  /* 0x0006001407007388 */ /* 0x000fe20000000800 */
[----:B------:R-:W-:Y:S02]  /*2e30*/  FMUL.FTZ R36, R36, 1.4426950216293334961 ;  /* 0x3fb8aa3b24247820 */ /* 0x000fe40000410000 */
[----:B------:R-:W-:Y:S02]  /*2e40*/  FADD.FTZ R40, -R5, R40 ;  /* 0x0000002805287221 */ /* 0x000fe40000010100 */
[----:B------:R-:W-:Y:S01]  /*2e50*/  FMUL.FTZ R38, R38, 1.4426950216293334961 ;  /* 0x3fb8aa3b26267820 */ /* 0x000fe20000410000 */
[----:B------:R-:W2:Y:S01]  /*2e60*/  MUFU.EX2 R26, R26 ;  /* 0x0000001a001a7308 */ /* 0x000ea20000000800 */
[----:B0-----:R-:W-:Y:S01]  /*2e70*/  FADD.FTZ R11, R11, R22 ;  /* 0x000000160b0b7221 */ /* 0x001fe20000010000 */
[----:B------:R-:W-:Y:S01]  /*2e80*/  STS [R7+0x800], R22 ;  /* 0x0008001607007388 */ /* 0x000fe20000000800 */
[----:B------:R-:W-:-:S05]  /*2e90*/  FMUL.FTZ R40, R40, 1.4426950216293334961 ;  /* 0x3fb8aa3b28287820 */ /* 0x000fca0000410000 */
        /* <DEDUP_REMOVED lines=27> */
.L_x_23324:
[----:B------:R-:W-:Y:S05]  /*3050*/  BSYNC B1 ;  /* 0x0000000000017941 */ /* 0x000fea0003800000 */
.L_x_23323:
        /* <DEDUP_REMOVED lines=11> */
[----:B------:R-:W1:Y:S04]  /*3110*/  LDS R20, [R7+0x600] ;  /* 0x0006000007147984 */ /* 0x000e680000000800 */
[----:B------:R-:W1:Y:S04]  /*3120*/  LDS R22, [R7+0x800] ;  /* 0x0008000007167984 */ /* 0x000e680000000800 */
[----:B------:R-:W1:Y:S02]  /*3130*/  LDS R24, [R7+0xa00] ;  /* 0x000a000007187984 */ /* 0x000e640000000800 */
[----:B-1-3--:R-:W-:-:S04]  /*3140*/  FADD.FTZ R10, -R5, R10 ;  /* 0x0000000a050a7221 */ /* 0x00afc80000010100 */
[----:B------:R-:W-:Y:S02]  /*3150*/  FMUL.FTZ R10, R10, 1.4426950216293334961 ;  /* 0x3fb8aa3b0a0a7820 */ /* 0x000fe40000410000 */
[C---:B----4-:R-:W-:Y:S02]  /*3160*/  FADD.FTZ R12, -R5.reuse, R12 ;  /* 0x0000000c050c7221 */ /* 0x050fe40000010100 */
[C---:B0-----:R-:W-:Y:S02]  /*3170*/  FADD.FTZ R14, -R5.reuse, R14 ;  /* 0x0000000e050e7221 */ /* 0x041fe40000010100 */
[----:B------:R-:W-:Y:S01]  /*3180*/  FMUL.FTZ R12, R12, 1.4426950216293334961 ;  /* 0x3fb8aa3b0c0c7820 */ /* 0x000fe20000410000 */
[----:B------:R-:W0:Y:S01]  /*3190*/  MUFU.EX2 R10, R10 ;  /* 0x0000000a000a7308 */ /* 0x000e220000000800 */
[----:B------:R-:W-:Y:S02]  /*31a0*/  FMUL.FTZ R14, R14, 1.4426950216293334961 ;  /* 0x3fb8aa3b0e0e7820 */ /* 0x000fe40000410000 */
[----:B--2---:R-:W-:-:S02]  /*31b0*/  FADD.FTZ R16, -R5, R16 ;  /* 0x0000001005107221 */ /* 0x004fc40000010100 */
        /* <DEDUP_REMOVED lines=33> */
.L_x_23327:
[----:B------:R-:W-:Y:S05]  /*33d0*/  BSYNC B1 ;  /* 0x0000000000017941 */ /* 0x000fea0003800000 */
.L_x_23326:
        /* <DEDUP_REMOVED lines=26> */
.L_x_23319:
[----:B------:R-:W-:Y:S05]  /*3580*/  BSYNC B0 ;  /* 0x0000000000007941 */ /* 0x000fea0003800000 */
.L_x_23318:
        /* <DEDUP_REMOVED lines=45> */
.L_x_23332:
        /* <DEDUP_REMOVED lines=8> */
.L_x_23331:
[----:B------:R-:W-:Y:S05]  /*38e0*/  BSYNC B1 ;  /* 0x0000000000017941 */ /* 0x000fea0003800000 */
.L_x_23330:
        /* <DEDUP_REMOVED lines=10> */
.L_x_23335:
[----:B------:R-:W3:Y:S01]  /*3990*/  LDS R9, [R7+-0x400] ;  /* 0xfffc000007097984 */ /* 0x000ee20000000800 */
[----:B------:R-:W-:-:S03]  /*39a0*/  IADD3 R10, R10, 0x800, RZ ;  /* 0x000008000a0a7810 */ /* 0x000fc60007ffe0ff */
[----:B------:R-:W4:Y:S01]  /*39b0*/  LDS R11, [R7+-0x200] ;  /* 0xfffe0000070b7984 */ /* 0x000f220000000800 */
[----:B------:R-:W-:-:S03]  /*39c0*/  ISETP.GE.AND P1, PT, R10, R41, PT ;  /* 0x000000290a00720c */ /* 0x000fc60003f26270 */
[----:B------:R-:W2:Y:S04]  /*39d0*/  LDS R13, [R7] ;  /* 0x00000000070d7984 */ /* 0x000ea80000000800 */
[----:B------:R-:W1:Y:S04]  /*39e0*/  LDS R15, [R7+0x200] ;  /* 0x00020000070f7984 */ /* 0x000e680000000800 */
[----:B------:R-:W0:Y:S04]  /*39f0*/  LDS R17, [R7+0x400] ;  /* 0x0004000007117984 */ /* 0x000e280000000800 */
[----:B--2---:R-:W2:Y:S04]  /*3a00*/  LDS R19, [R7+0x600] ;  /* 0x0006000007137984 */ /* 0x004ea80000000800 */
[----:B------:R-:W-:Y:S04]  /*3a10*/  LDS R21, [R7+0x800] ;  /* 0x0008000007157984 */ /* 0x000fe80000000800 */
[----:B------:R-:W2:Y:S04]  /*3a20*/  LDS R23, [R7+0xa00] ;  /* 0x000a000007177984 */ /* 0x000ea80000000800 */
[----:B------:R-:W2:Y:S04]  /*3a30*/  LDS R25, [R7+0xc00] ;  /* 0x000c000007197984 */ /* 0x000ea80000000800 */
[----:B------:R-:W2:Y:S04]  /*3a40*/  LDS R27, [R7+0xe00] ;  /* 0x000e0000071b7984 */ /* 0x000ea80000000800 */
[----:B------:R-:W2:Y:S01]  /*3a50*/  LDS R29, [R7+0x1000] ;  /* 0x00100000071d7984 */ /* 0x000ea20000000800 */
[----:B0--3--:R-:W-:-:S03]  /*3a60*/  FMUL.FTZ R12, R6, R9 ;  /* 0x00000009060c7220 */ /* 0x009fc60000410000 */
[----:B------:R-:W0:Y:S01]  /*3a70*/  LDS R31, [R7+0x1200] ;  /* 0x00120000071f7984 */ /* 0x000e220000000800 */
[----:B----4-:R-:W-:-:S03]  /*3a80*/  FMUL.FTZ R14, R6, R11 ;  /* 0x0000000b060e7220 */ /* 0x010fc60000410000 */
[----:B------:R-:W3:Y:S01]  /*3a90*/  LDS R33, [R7+0x1400] ;  /* 0x0014000007217984 */ /* 0x000ee20000000800 */
[----:B------:R-:W-:-:S03]  /*3aa0*/  FMUL.FTZ R16, R6, R13 ;  /* 0x0000000d06107220 */ /* 0x000fc60000410000 */
[----:B------:R-:W4:Y:S01]  /*3ab0*/  LDS R35, [R7+0x1600] ;  /* 0x0016000007237984 */ /* 0x000f220000000800 */
[----:B-1----:R-:W-:-:S03]  /*3ac0*/  FMUL.FTZ R18, R6, R15 ;  /* 0x0000000f06127220 */ /* 0x002fc60000410000 */
[----:B------:R-:W1:Y:S01]  /*3ad0*/  LDS R37, [R7+0x1800] ;  /* 0x0018000007257984 */ /* 0x000e620000000800 */
[----:B------:R-:W-:-:S03]  /*3ae0*/  FMUL.FTZ R20, R6, R17 ;  /* 0x0000001106147220 */ /* 0x000fc60000410000 */
[----:B------:R-:W1:Y:S01]  /*3af0*/  LDS R39, [R7+0x1a00] ;  /* 0x001a000007277984 */ /* 0x000e620000000800 */
[----:B--2---:R-:W-:-:S03]  /*3b00*/  FMUL.FTZ R22, R6, R19 ;  /* 0x0000001306167220 */ /* 0x004fc60000410000 */
[----:B------:R2:W-:Y:S04]  /*3b10*/  STS [R7+-0x400], R12 ;  /* 0xfffc000c07007388 */ /* 0x0005e80000000800 */
[----:B------:R0:W-:Y:S01]  /*3b20*/  STS [R7+-0x200], R14 ;  /* 0xfffe000e07007388 */ /* 0x0001e20000000800 */
[----:B------:R-:W-:-:S03]  /*3b30*/  FMUL.FTZ R24, R6, R23 ;  /* 0x0000001706187220 */ /* 0x000fc60000410000 */
[----:B------:R3:W-:Y:S01]  /*3b40*/  STS [R7], R16 ;  /* 0x0000001007007388 */ /* 0x0007e20000000800 */
[C---:B------:R-:W-:Y:S02]  /*3b50*/  FMUL.FTZ R26, R6.reuse, R25 ;  /* 0x00000019061a7220 */ /* 0x040fe40000410000 */
[C---:B--2---:R-:W-:Y:S01]  /*3b60*/  FMUL.FTZ R12, R6.reuse, R21 ;  /* 0x00000015060c7220 */ /* 0x044fe20000410000 */
[----:B------:R4:W-:Y:S01]  /*3b70*/  STS [R7+0x200], R18 ;  /* 0x0002001207007388 */ /* 0x0009e20000000800 */
[----:B------:R-:W-:-:S03]  /*3b80*/  FMUL.FTZ R28, R6, R27 ;  /* 0x0000001b061c7220 */ /* 0x000fc60000410000 */
[----:B------:R1:W-:Y:S01]  /*3b90*/  STS [R7+0x400], R20 ;  /* 0x0004001407007388 */ /* 0x0003e20000000800 */
[----:B------:R-:W-:-:S03]  /*3ba0*/  FMUL.FTZ R30, R6, R29 ;  /* 0x0000001d061e7220 */ /* 0x000fc60000410000 */
[----:B------:R2:W-:Y:S01]  /*3bb0*/  STS [R7+0x600], R22 ;  /* 0x0006001607007388 */ /* 0x0005e20000000800 */
[C---:B0-----:R-:W-:Y:S02]  /*3bc0*/  FMUL.FTZ R14, R6.reuse, R31 ;  /* 0x0000001f060e7220 */ /* 0x041fe40000410000 */
[C---:B---3--:R-:W-:Y:S01]  /*3bd0*/  FMUL.FTZ R16, R6.reuse, R33 ;  /* 0x0000002106107220 */ /* 0x048fe20000410000 */
[----:B------:R-:W-:Y:S01]  /*3be0*/  STS [R7+0x800], R12 ;  /* 0x0008000c07007388 */ /* 0x000fe20000000800 */
[----:B----4-:R-:W-:-:S03]  /*3bf0*/  FMUL.FTZ R18, R6, R35 ;  /* 0x0000002306127220 */ /* 0x010fc60000410000 */
[----:B------:R-:W-:Y:S01]  /*3c00*/  STS [R7+0xa00], R24 ;  /* 0x000a001807007388 */ /* 0x000fe20000000800 */
[----:B-1----:R-:W-:-:S03]  /*3c10*/  FMUL.FTZ R20, R6, R37 ;  /* 0x0000002506147220 */ /* 0x002fc60000410000 */
        /* <DEDUP_REMOVED lines=11> */
.L_x_23334:
[----:B------:R-:W-:Y:S05]  /*3cd0*/  BSYNC B1 ;  /* 0x0000000000017941 */ /* 0x000fea0003800000 */
.L_x_23333:
        /* <DEDUP_REMOVED lines=11> */
[----:B--2---:R-:W2:Y:S04]  /*3d90*/  LDS R19, [R7+0x600] ;  /* 0x0006000007137984 */ /* 0x004ea80000000800 */
[----:B------:R-:W2:Y:S04]  /*3da0*/  LDS R21, [R7+0x800] ;  /* 0x0008000007157984 */ /* 0x000ea80000000800 */
[----:B------:R-:W2:Y:S01]  /*3db0*/  LDS R23, [R7+0xa00] ;  /* 0x000a000007177984 */ /* 0x000ea20000000800 */
[----:B0--3--:R-:W-:-:S02]  /*3dc0*/  FMUL.FTZ R12, R6, R9 ;  /* 0x00000009060c7220 */ /* 0x009fc40000410000 */
[----:B----4-:R-:W-:-:S03]  /*3dd0*/  FMUL.FTZ R14, R6, R11 ;  /* 0x0000000b060e7220 */ /* 0x010fc60000410000 */
[----:B------:R-:W-:Y:S01]  /*3de0*/  STS [R7+-0x400], R12 ;  /* 0xfffc000c07007388 */ /* 0x000fe20000000800 */
[----:B------:R-:W-:-:S03]  /*3df0*/  FMUL.FTZ R16, R6, R13 ;  /* 0x0000000d06107220 */ /* 0x000fc60000410000 */
[----:B------:R-:W-:Y:S01]  /*3e00*/  STS [R7+-0x200], R14 ;  /* 0xfffe000e07007388 */ /* 0x000fe20000000800 */
[----:B-1----:R-:W-:-:S03]  /*3e10*/  FMUL.FTZ R18, R6, R15 ;  /* 0x0000000f06127220 */ /* 0x002fc60000410000 */
[----:B------:R-:W-:Y:S01]  /*3e20*/  STS [R7], R16 ;  /* 0x0000001007007388 */ /* 0x000fe20000000800 */
[----:B------:R-:W-:-:S03]  /*3e30*/  FMUL.FTZ R20, R6, R17 ;  /* 0x0000001106147220 */ /* 0x000fc60000410000 */
[----:B------:R-:W-:Y:S01]  /*3e40*/  STS [R7+0x200], R18 ;  /* 0x0002001207007388 */ /* 0x000fe20000000800 */
[----:B--2---:R-:W-:-:S03]  /*3e50*/  FMUL.FTZ R22, R6, R19 ;  /* 0x0000001306167220 */ /* 0x004fc60000410000 */
[----:B------:R-:W-:Y:S01]  /*3e60*/  STS [R7+0x400], R20 ;  /* 0x0004001407007388 */ /* 0x000fe20000000800 */
[----:B------:R-:W-:-:S03]  /*3e70*/  FMUL.FTZ R24, R6, R21 ;  /* 0x0000001506187220 */ /* 0x000fc60000410000 */
[----:B------:R-:W-:Y:S01]  /*3e80*/  STS [R7+0x600], R22 ;  /* 0x0006001607007388 */ /* 0x000fe20000000800 */
[----:B------:R-:W-:-:S03]  /*3e90*/  FMUL.FTZ R26, R6, R23 ;  /* 0x00000017061a7220 */ /* 0x000fc60000410000 */
[----:B------:R-:W-:Y:S04]  /*3ea0*/  STS [R7+0x800], R24 ;  /* 0x0008001807007388 */ /* 0x000fe80000000800 */
[----:B------:R0:W-:Y:S02]  /*3eb0*/  STS [R7+0xa00], R26 ;  /* 0x000a001a07007388 */ /* 0x0001e40000000800 */
[----:B0-----:R-:W-:Y:S02]  /*3ec0*/  IADD3 R7, R7, 0x1000, RZ ;  /* 0x0000100007077810 */ /* 0x001fe40007ffe0ff */
.L_x_23337:
[----:B------:R-:W-:Y:S05]  /*3ed0*/  BSYNC B1 ;  /* 0x0000000000017941 */ /* 0x000fea0003800000 */
.L_x_23336:
        /* <DEDUP_REMOVED lines=14> */
.L_x_23329:
[----:B------:R-:W-:Y:S05]  /*3fc0*/  BSYNC B0 ;  /* 0x0000000000007941 */ /* 0x000fea0003800000 */
.L_x_23328:
[----:B------:R-:W-:Y:S01]  /*3fd0*/  BAR.SYNC.DEFER_BLOCKING 0x0 ;  /* 0x0000000000007b1d */ /* 0x000fe20000010000 */
[----:B------:R-:W-:Y:S02]  /*3fe0*/  ISETP.NE.AND P0, PT, R0, RZ, PT ;  /* 0x000000ff0000720c */ /* 0x000fe40003f05270 */
[----:B------:R-:W-:-:S03]  /*3ff0*/  ISETP.GE.AND P1, PT, R49, R54, PT ;  /* 0x000000363100720c */ /* 0x000fc60003f26270 */
[----:B------:R-:W-:Y:S10]  /*4000*/  BSSY B0, `(.L_x_23338) ;  /* 0x000001e000007945 */ /* 0x000ff40003800000 */
[----:B0-----:R-:W-:Y:S01]  /*4010*/  @P1 CS2R R6, SRZ ;  /* 0x0000000000061805 */ /* 0x001fe2000001ff00 */
        /* <DEDUP_REMOVED lines=28> */
.L_x_23339:
[----:B------:R-:W-:Y:S05]  /*41e0*/  BSYNC B0 ;  /* 0x0000000000007941 */ /* 0x000fea0003800000 */
.L_x_23338:
[----:B------:R-:W-:Y:S01]  /*41f0*/  BSSY B0, `(.L_x_23340) ;  /* 0x00000b7000007945 */ /* 0x000fe20003800000 */
[----:B------:R-:W-:Y:S02]  /*4200*/  @P1 IMAD.MOV.U32 R34, RZ, RZ, RZ ;  /* 0x000000ffff221224 */ /* 0x000fe400078e00ff */
[----:B------:R-:W-:Y:S01]  /*4210*/  @P1 IMAD.MOV.U32 R33, RZ, RZ, RZ ;  /* 0x000000ffff211224 */ /* 0x000fe200078e00ff */
[----:B------:R-:W-:Y:S05]  /*4220*/  @P1 BRA `(.L_x_23341) ;  /* 0x00000b3000001947 */ /* 0x000fea0003800000 */
[----:B------:R-:W-:Y:S01]  /*4230*/  IABS R29, c[0x0][0x1e4] ;  /* 0x00007900001d7a13 */ /* 0x000fe20000000000 */
[----:B01----:R-:W0:Y:S01]  /*4240*/  S2R R5, SR_CTAID.Y ;  /* 0x0000000000057919 */ /* 0x003e220000002600 */
[----:B------:R-:W-:Y:S01]  /*4250*/  IMAD R2, R2, c[0x0][0x1c0], RZ ;  /* 0x0000700002027a24 */ /* 0x000fe200078e02ff */
[----:B------:R-:W-:Y:S01]  /*4260*/  LOP3.LUT R32, RZ, R55, RZ, 0x33, !PT ;  /* 0x00000037ff207212 */ /* 0x000fe200078e33ff */
[----:B------:R-:W1:Y:S01]  /*4270*/  I2F.RP R8, R29 ;  /* 0x0000001d00087306 */ /* 0x000e620000209400 */
[----:B------:R-:W3:Y:S01]  /*4280*/  S2R R37, SR_CTAID.Z ;  /* 0x0000000000257919 */ /* 0x000ee20000002700 */
[----:B------:R-:W-:-:S02]  /*4290*/  IMAD.MOV.U32 R36, RZ, RZ, c[0x0][0x1bc] ;  /* 0x00006f00ff247624 */ /* 0x000fc400078e00ff */
[----:B------:R-:W-:Y:S02]  /*42a0*/  IMAD.MOV.U32 R34, RZ, RZ, RZ ;  /* 0x000000ffff227224 */ /* 0x000fe400078e00ff */
[----:B------:R-:W-:Y:S01]  /*42b0*/  IMAD.MOV.U32 R33, RZ, RZ, RZ ;  /* 0x000000ffff217224 */ /* 0x000fe200078e00ff */
[----:B------:R-:W-:Y:S01]  /*42c0*/  SHF.R.S32.HI R36, RZ, 0x1f, R36 ;  /* 0x0000001fff247819 */ /* 0x000fe20000011424 */
[----:B-1----:R-:W1:Y:S01]  /*42d0*/  MUFU.RCP R8, R8 ;  /* 0x0000000800087308 */ /* 0x002e620000001000 */
[----:B0-----:R-:W-:Y:S01]  /*42e0*/  IMAD R6, R5, c[0x0][0x1a8], RZ ;  /* 0x00006a0005067a24 */ /* 0x001fe200078e02ff */
[----:B------:R-:W-:Y:S01]  /*42f0*/  SHF.R.S32.HI R5, RZ, 0x1f, R49 ;  /* 0x0000001fff057819 */ /* 0x000fe20000011431 */
[----:B---3--:R-:W-:-:S03]  /*4300*/  IMAD R38, R37, 0x20, R52 ;  /* 0x0000002025267824 */ /* 0x008fc600078e0234 */
[----:B------:R-:W-:Y:S01]  /*4310*/  IADD3 R7, P0, R6, R49, RZ ;  /* 0x0000003106077210 */ /* 0x000fe20007f1e0ff */
[----:B------:R-:W-:-:S03]  /*4320*/  IMAD.SHL.U32 R38, R38, 0x10, RZ ;  /* 0x0000001026267824 */ /* 0x000fc600078e00ff */
[----:B------:R-:W-:Y:S02]  /*4330*/  LEA.HI.X.SX32 R6, R6, R5, 0x1, P0 ;  /* 0x0000000506067211 */ /* 0x000fe400000f0eff */
[----:B-1----:R-:W-:Y:S02]  /*4340*/  IADD3 R30, R8, 0xffffffe, RZ ;  /* 0x0ffffffe081e7810 */ /* 0x002fe40007ffe0ff */
[C---:B------:R-:W-:Y:S02]  /*4350*/  LEA R28, P0, R7.reuse, c[0x0][0x198], 0x2 ;  /* 0x00006600071c7a11 */ /* 0x040fe400078010ff */
[----:B------:R0:W1:Y:S02]  /*4360*/  F2I.FTZ.U32.TRUNC.NTZ R31, R30 ;  /* 0x0000001e001f7305 */ /* 0x000064000021f000 */
[----:B------:R-:W-:Y:S02]  /*4370*/  LEA.HI.X R5, R7, c[0x0][0x19c], R6, 0x2, P0 ;  /* 0x0000670007057a11 */ /* 0x000fe400000f1406 */
[----:B------:R-:W-:-:S04]  /*4380*/  SHF.R.S32.HI R6, RZ, 0x1f, R51 ;  /* 0x0000001fff067819 */ /* 0x000fc80000011433 */
[----:B------:R-:W-:Y:S01]  /*4390*/  LEA.HI R6, R6, R51, RZ, 0x2 ;  /* 0x0000003306067211 */ /* 0x000fe200078f10ff */
[----:B0-----:R-:W-:-:S03]  /*43a0*/  IMAD.MOV.U32 R30, RZ, RZ, RZ ;  /* 0x000000ffff1e7224 */ /* 0x001fc600078e00ff */
[----:B------:R-:W-:Y:S01]  /*43b0*/  LOP3.LUT R8, R6, 0xfffffffc, RZ, 0xc0, !PT ;  /* 0xfffffffc06087812 */ /* 0x000fe200078ec0ff */
[----:B-1----:R-:W-:-:S04]  /*43c0*/  IMAD.MOV R10, RZ, RZ, -R31 ;  /* 0x000000ffff0a7224 */ /* 0x002fc800078e0a1f */
[----:B------:R-:W-:-:S04]  /*43d0*/  IMAD R9, R10, R29, RZ ;  /* 0x0000001d0a097224 */ /* 0x000fc800078e02ff */
[----:B------:R-:W-:Y:S01]  /*43e0*/  IMAD.HI.U32 R30, R31, R9, R30 ;  /* 0x000000091f1e7227 */ /* 0x000fe200078e001e */
[----:B------:R-:W-:-:S03]  /*43f0*/  IADD3 R31, R3, -c[0x0][0x1dc], RZ ;  /* 0x80007700031f7a10 */ /* 0x000fc60007ffe0ff */
[----:B------:R-:W-:Y:S02]  /*4400*/  IMAD.SHL.U32 R9, R6, 0x4, RZ ;  /* 0x0000000406097824 */ /* 0x000fe400078e00ff */
[----:B------:R-:W-:Y:S01]  /*4410*/  IMAD.IADD R3, R51, 0x1, -R8 ;  /* 0x0000000133037824 */ /* 0x000fe200078e0a08 */
[----:B------:R-:W-:Y:S02]  /*4420*/  CS2R R6, SRZ ;  /* 0x0000000000067805 */ /* 0x000fe4000001ff00 */
[----:B------:R-:W-:Y:S01]  /*4430*/  LOP3.LUT R8, R9, 0xfffffff0, RZ, 0xc0, !PT ;  /* 0xfffffff009087812 */ /* 0x000fe200078ec0ff */
[----:B------:R-:W-:-:S04]  /*4440*/  IMAD R39, R52, 0x4, R3 ;  /* 0x0000000434277824 */ /* 0x000fc800078e0203 */
[----:B------:R-:W-:Y:S01]  /*4450*/  IMAD R35, R3, 0x4, R8 ;  /* 0x0000000403237824 */ /* 0x000fe200078e0208 */
[----:B------:R-:W-:Y:S01]  /*4460*/  SHF.R.S32.HI R3, RZ, 0x1f, R2 ;  /* 0x0000001fff037819 */ /* 0x000fe20000011402 */
[----:B------:R-:W-:Y:S01]  /*4470*/  IMAD R37, R37, 0x80, R39 ;  /* 0x0000008025257824 */ /* 0x000fe200078e0227 */
[----:B------:R-:W-:Y:S02]  /*4480*/  LEA R39, R39, 0xa0, 0x4 ;  /* 0x000000a027277811 */ /* 0x000fe400078e20ff */
[----:B------:R-:W-:Y:S01]  /*4490*/  IADD3 R40, R35, 0x100, RZ ;  /* 0x0000010023287810 */ /* 0x000fe20007ffe0ff */
[----:B------:R-:W-:Y:S01]  /*44a0*/  IMAD.SHL.U32 R37, R37, 0x4, RZ ;  /* 0x0000000425257824 */ /* 0x000fe200078e00ff */
[----:B------:R-:W-:Y:S02]  /*44b0*/  IADD3 R41, R35, 0x180, RZ ;  /* 0x0000018023297810 */ /* 0x000fe40007ffe0ff */
.L_x_23344:
        /* <DEDUP_REMOVED lines=50> */
[----:B--2---:R-:W-:-:S04]  /*47e0*/  IMAD.WIDE.U32 R18, R9, c[0x0][0x1bc], R2 ;  /* 0x00006f0009127a25 */ /* 0x004fc800078e0002 */
        /* <DEDUP_REMOVED lines=9> */
[----:B------:R-:W-:Y:S01]  /*4880*/  LEA.HI.X.SX32 R20, R40, R22, 0x1, P1 ;  /* 0x0000001628147211 */ /* 0x000fe200008f0eff */
[----:B------:R0:W2:Y:S01]  /*4890*/  LDG.E.128.CONSTANT R8, [R42.64] ;  /* 0x0000000a2a087981 */ /* 0x0000a2000c1e9d00 */
[----:B------:R-:W-:-:S02]  /*48a0*/  IADD3 R21, P1, R41, R18, RZ ;  /* 0x0000001229157210 */ /* 0x000fc40007f3e0ff */
[----:B------:R-:W-:Y:S01]  /*48b0*/  LEA.HI.X R17, R17, c[0x0][0x18c], R20, 0x2, P2 ;  /* 0x0000630011117a11 */ /* 0x000fe200010f1414 */
[----:B------:R0:W3:Y:S01]  /*48c0*/  LDG.E.128.CONSTANT R12, [R42.64+0x200] ;  /* 0x0002000a2a0c7981 */ /* 0x0000e2000c1e9d00 */
[----:B------:R-:W-:Y:S02]  /*48d0*/  LEA R20, P2, R21, c[0x0][0x188], 0x2 ;  /* 0x0000620015147a11 */ /* 0x000fe400078410ff */
[----:B------:R-:W-:Y:S02]  /*48e0*/  LEA.HI.X.SX32 R22, R41, R22, 0x1, P1 ;  /* 0x0000001629167211 */ /* 0x000fe400008f0eff */
[----:B------:R-:W4:Y:S02]  /*48f0*/  LDG.E.128.CONSTANT R16, [R16.64] ;  /* 0x0000000a10107981 */ /* 0x000f24000c1e9d00 */
[----:B------:R-:W-:-:S06]  /*4900*/  LEA.HI.X R21, R21, c[0x0][0x18c], R22, 0x2, P2 ;  /* 0x0000630015157a11 */ /* 0x000fcc00010f1416 */
[----:B------:R-:W4:Y:S01]  /*4910*/  LDG.E.128.CONSTANT R20, [R20.64] ;  /* 0x0000000a14147981 */ /* 0x000f22000c1e9d00 */
[----:B------:R-:W-:-:S03]  /*4920*/  ISETP.NE.AND P1, PT, R24, -0x2, PT ;  /* 0xfffffffe1800780c */ /* 0x000fc60003f25270 */
[----:B------:R-:W1:Y:S10]  /*4930*/  LDS.128 R24, [R39] ;  /* 0x0000000027187984 */ /* 0x000e740000000c00 */
[----:B------:R-:W-:-:S02]  /*4940*/  @!P1 IADD3 R45, R37, 0x1, RZ ;  /* 0x00000001252d9810 */ /* 0x000fc40007ffe0ff */
[-C--:B------:R-:W-:Y:S02]  /*4950*/  @!P1 ISETP.GE.AND P6, PT, R37, R56.reuse, PT ;  /* 0x000000382500920c */ /* 0x080fe40003fc6270 */
[CC--:B------:R-:W-:Y:S02]  /*4960*/  @!P1 ISETP.GE.AND P2, PT, R45.reuse, R56.reuse, PT ;  /* 0x000000382d00920c */ /* 0x0c0fe40003f46270 */
[-C--:B------:R-:W-:Y:S02]  /*4970*/  @!P1 ISETP.GE.AND P5, PT, R45, R56.reuse, PT ;  /* 0x000000382d00920c */ /* 0x080fe40003fa6270 */
[C---:B0-----:R-:W-:Y:S02]  /*4980*/  @!P1 IADD3 R43, R37.reuse, 0x2, RZ ;  /* 0x00000002252b9810 */ /* 0x041fe40007ffe0ff */
[----:B------:R-:W-:Y:S02]  /*4990*/  @!P1 IADD3 R47, R37, 0x2, RZ ;  /* 0x00000002252f9810 */ /* 0x000fe40007ffe0ff */
[----:B------:R-:W-:-:S02]  /*49a0*/  @!P1 ISETP.GE.AND P3, PT, R43, R56, PT ;  /* 0x000000382b00920c */ /* 0x000fc40003f66270 */
[----:B------:R-:W-:-:S04]  /*49b0*/  @!P1 IADD3 R43, R37, 0x3, RZ ;  /* 0x00000003252b9810 */ /* 0x000fc80007ffe0ff */
[-C--:B------:R-:W-:Y:S02]  /*49c0*/  @!P1 ISETP.GE.AND P4, PT, R43, R56.reuse, PT ;  /* 0x000000382b00920c */ /* 0x080fe40003f86270 */
[----:B--2---:R-:W-:Y:S02]  /*49d0*/  @!P1 FSEL R9, R9, RZ, !P2 ;  /* 0x000000ff09099208 */ /* 0x004fe40005000000 */
[----:B------:R-:W-:Y:S02]  /*49e0*/  @!P1 ISETP.GE.AND P2, PT, R37, R56, PT ;  /* 0x000000382500920c */ /* 0x000fe40003f46270 */
[----:B------:R-:W-:Y:S01]  /*49f0*/  @!P1 FSEL R8, R8, RZ, !P6 ;  /* 0x000000ff08089208 */ /* 0x000fe20007000000 */
[----:B-1----:R-:W-:Y:S01]  /*4a00*/  FMUL.FTZ R9, R25, R9 ;  /* 0x0000000919097220 */ /* 0x002fe20000410000 */
[----:B---3--:R-:W-:Y:S02]  /*4a10*/  @!P1 FSEL R12, R12, RZ, !P2 ;  /* 0x000000ff0c0c9208 */ /* 0x008fe40005000000 */
[----:B------:R-:W-:Y:S01]  /*4a20*/  @!P1 FSEL R13, R13, RZ, !P5 ;  /* 0x000000ff0d0d9208 */ /* 0x000fe20006800000 */
[----:B------:R-:W-:Y:S01]  /*4a30*/  FFMA.FTZ R9, R24, R8, R9 ;  /* 0x0000000818097223 */ /* 0x000fe20000010009 */
[----:B------:R-:W-:-:S02]  /*4a40*/  @!P1 ISETP.GE.AND P6, PT, R47, R56, PT ;  /* 0x000000382f00920c */ /* 0x000fc40003fc6270 */
[-C--:B------:R-:W-:Y:S01]  /*4a50*/  @!P1 ISETP.GE.AND P2, PT, R45, R56.reuse, PT ;  /* 0x000000382d00920c */ /* 0x080fe20003f46270 */
[----:B------:R-:W-:Y:S01]  /*4a60*/  FMUL.FTZ R13, R25, R13 ;  /* 0x0000000d190d7220 */ /* 0x000fe20000410000 */
[C---:B------:R-:W-:Y:S02]  /*4a70*/  @!P1 ISETP.GE.AND P5, PT, R37.reuse, R56, PT ;  /* 0x000000382500920c */ /* 0x040fe40003fa6270 */
[----:B------:R-:W-:Y:S01]  /*4a80*/  @!P1 IADD3 R45, R37, 0x2, RZ ;  /* 0x00000002252d9810 */ /* 0x000fe20007ffe0ff */
[----:B------:R-:W-:Y:S01]  /*4a90*/  FFMA.FTZ R13, R24, R12, R13 ;  /* 0x0000000c180d7223 */ /* 0x000fe2000001000d */
[----:B------:R-:W-:Y:S02]  /*4aa0*/  @!P1 FSEL R10, R10, RZ, !P3 ;  /* 0x000000ff0a0a9208 */ /* 0x000fe40005800000 */
[----:B------:R-:W-:Y:S02]  /*4ab0*/  @!P1 FSEL R14, R14, RZ, !P6 ;  /* 0x000000ff0e0e9208 */ /* 0x000fe40007000000 */
[----:B----4-:R-:W-:Y:S01]  /*4ac0*/  @!P1 FSEL R16, R16, RZ, !P5 ;  /* 0x000000ff10109208 */ /* 0x010fe20006800000 */
[C---:B------:R-:W-:Y:S01]  /*4ad0*/  FFMA.FTZ R10, R26.reuse, R10, R9 ;  /* 0x0000000a1a0a7223 */ /* 0x040fe20000010009 */
[----:B------:R-:W-:Y:S01]  /*4ae0*/  @!P1 ISETP.GE.AND P3, PT, R43, R56, PT ;  /* 0x000000382b00920c */ /* 0x000fe20003f66270 */
[----:B------:R-:W-:Y:S01]  /*4af0*/  FFMA.FTZ R14, R26, R14, R13 ;  /* 0x0000000e1a0e7223 */ /* 0x000fe2000001000d */
[----:B------:R-:W-:-:S02]  /*4b00*/  @!P1 ISETP.GE.AND P6, PT, R45, R56, PT ;  /* 0x000000382d00920c */ /* 0x000fc40003fc6270 */
[-C--:B------:R-:W-:Y:S02]  /*4b10*/  @!P1 ISETP.GE.AND P5, PT, R43, R56.reuse, PT ;  /* 0x000000382b00920c */ /* 0x080fe40003fa6270 */
[----:B------:R-:W-:Y:S02]  /*4b20*/  @!P1 IADD3 R43, R37, 0x1, RZ ;  /* 0x00000001252b9810 */ /* 0x000fe40007ffe0ff */
[----:B------:R-:W-:Y:S02]  /*4b30*/  @!P1 FSEL R18, R18, RZ, !P6 ;  /* 0x000000ff12129208 */ /* 0x000fe40007000000 */
[-C--:B------:R-:W-:Y:S02]  /*4b40*/  @!P1 ISETP.GE.AND P6, PT, R43, R56.reuse, PT ;  /* 0x000000382b00920c */ /* 0x080fe40003fc6270 */
[----:B------:R-:W-:Y:S02]  /*4b50*/  @!P1 FSEL R17, R17, RZ, !P2 ;  /* 0x000000ff11119208 */ /* 0x000fe40005000000 */
[----:B------:R-:W-:-:S02]  /*4b60*/  @!P1 ISETP.GE.AND P2, PT, R37, R56, PT ;  /* 0x000000382500920c */ /* 0x000fc40003f46270 */
[----:B------:R-:W-:Y:S01]  /*4b70*/  @!P1 FSEL R21, R21, RZ, !P6 ;  /* 0x000000ff15159208 */ /* 0x000fe20007000000 */
[----:B------:R-:W-:Y:S01]  /*4b80*/  FMUL.FTZ R17, R25, R17 ;  /* 0x0000001119117220 */ /* 0x000fe20000410000 */
[----:B------:R-:W-:Y:S02]  /*4b90*/  @!P1 FSEL R20, R20, RZ, !P2 ;  /* 0x000000ff14149208 */ /* 0x000fe40005000000 */
[----:B------:R-:W-:Y:S01]  /*4ba0*/  @!P1 ISETP.GE.AND P2, PT, R45, R56, PT ;  /* 0x000000382d00920c */ /* 0x000fe20003f46270 */
[----:B------:R-:W-:Y:S01]  /*4bb0*/  FMUL.FTZ R21, R25, R21 ;  /* 0x0000001519157220 */ /* 0x000fe20000410000 */
[----:B------:R-:W-:Y:S01]  /*4bc0*/  @!P1 IADD3 R43, R37, 0x3, RZ ;  /* 0x00000003252b9810 */ /* 0x000fe20007ffe0ff */
[----:B------:R-:W-:Y:S01]  /*4bd0*/  FFMA.FTZ R17, R24, R16, R17 ;  /* 0x0000001018117223 */ /* 0x000fe20000010011 */
[----:B------:R-:W-:Y:S01]  /*4be0*/  @!P1 FSEL R22, R22, RZ, !P2 ;  /* 0x000000ff16169208 */ /* 0x000fe20005000000 */
[----:B------:R-:W-:Y:S01]  /*4bf0*/  FFMA.FTZ R21, R24, R20, R21 ;  /* 0x0000001418157223 */ /* 0x000fe20000010015 */
[----:B------:R-:W-:Y:S01]  /*4c00*/  @!P1 ISETP.GE.AND P6, PT, R43, R56, PT ;  /* 0x000000382b00920c */ /* 0x000fe20003fc6270 */
[C---:B------:R-:W-:Y:S01]  /*4c10*/  FFMA.FTZ R18, R26.reuse, R18, R17 ;  /* 0x000000121a127223 */ /* 0x040fe20000010011 */
[----:B------:R-:W-:Y:S01]  /*4c20*/  @!P1 FSEL R11, R11, RZ, !P4 ;  /* 0x000000ff0b0b9208 */ /* 0x000fe20006000000 */
[----:B------:R-:W-:Y:S01]  /*4c30*/  FFMA.FTZ R22, R26, R22, R21 ;  /* 0x000000161a167223 */ /* 0x000fe20000010015 */
[----:B------:R-:W-:-:S02]  /*4c40*/  @!P1 FSEL R15, R15, RZ, !P3 ;  /* 0x000000ff0f0f9208 */ /* 0x000fc40005800000 */
[----:B------:R-:W-:Y:S01]  /*4c50*/  @!P1 FSEL R19, R19, RZ, !P5 ;  /* 0x000000ff13139208 */ /* 0x000fe20006800000 */
[----:B------:R-:W-:Y:S01]  /*4c60*/  FFMA.FTZ R10, R27, R11, R10 ;  /* 0x0000000b1b0a7223 */ /* 0x000fe2000001000a */
[----:B------:R-:W-:Y:S01]  /*4c70*/  @!P1 FSEL R23, R23, RZ, !P6 ;  /* 0x000000ff17179208 */ /* 0x000fe20007000000 */
[C---:B------:R-:W-:Y:S02]  /*4c80*/  FFMA.FTZ R15, R27.reuse, R15, R14 ;  /* 0x0000000f1b0f7223 */ /* 0x040fe4000001000e */
[C---:B------:R-:W-:Y:S02]  /*4c90*/  FFMA.FTZ R19, R27.reuse, R19, R18 ;  /* 0x000000131b137223 */ /* 0x040fe40000010012 */
[----:B------:R-:W-:Y:S02]  /*4ca0*/  FFMA.FTZ R22, R27, R23, R22 ;  /* 0x000000171b167223 */ /* 0x000fe40000010016 */
[----:B------:R-:W-:Y:S02]  /*4cb0*/  FADD.FTZ R33, R33, R10 ;  /* 0x0000000a21217221 */ /* 0x000fe40000010000 */
[----:B------:R-:W-:-:S02]  /*4cc0*/  FADD.FTZ R34, R34, R15 ;  /* 0x0000000f22227221 */ /* 0x000fc40000010000 */
[----:B------:R-:W-:Y:S02]  /*4cd0*/  FADD.FTZ R6, R6, R19 ;  /* 0x0000001306067221 */ /* 0x000fe40000010000 */
[----:B------:R-:W-:Y:S02]  /*4ce0*/  FADD.FTZ R7, R7, R22 ;  /* 0x0000001607077221 */ /* 0x000fe40000010000 */
.L_x_23343:
[----:B------:R-:W-:Y:S05]  /*4cf0*/  BSYNC B1 ;  /* 0x0000000000017941 */ /* 0x000fea0003800000 */
.L_x_23342:
[----:B------:R-:W-:Y:S02]  /*4d00*/  IADD3 R28, P1, R28, 0x10, RZ ;  /* 0x000000101c1c7810 */ /* 0x000fe40007f3e0ff */
[----:B------:R-:W-:Y:S02]  /*4d10*/  IADD3 R38, R38, 0x40, RZ ;  /* 0x0000004026267810 */ /* 0x000fe40007ffe0ff */
[----:B------:R-:W-:Y:S01]  /*4d20*/  IADD3 R37, R37, 0x40, RZ ;  /* 0x0000004025257810 */ /* 0x000fe20007ffe0ff */
[----:B------:R-:W-:Y:S01]  /*4d30*/  IMAD.X R5, RZ, RZ, R5, P1 ;  /* 0x000000ffff057224 */ /* 0x000fe200008e0605 */
[----:B------:R-:W-:Y:S01]  /*4d40*/  IADD3 R39, R39, 0x100, RZ ;  /* 0x0000010027277810 */ /* 0x000fe20007ffe0ff */
[----:B------:R-:W-:Y:S05]  /*4d50*/  @!P0 BRA `(.L_x_23344) ;  /* 0xfffff76000008947 */ /* 0x000fea000383ffff */
.L_x_23341:
[----:B------:R-:W-:Y:S05]  /*4d60*/  BSYNC B0 ;  /* 0x0000000000007941 */ /* 0x000fea0003800000 */
.L_x_23340:
[----:B------:R-:W3:Y:S01]  /*4d70*/  SHFL.BFLY PT, R2, R33, 0x2, 0x1f ;  /* 0x0c401f0021027f89 */ /* 0x000ee200000e0000 */
[----:B0-----:R-:W-:Y:S01]  /*4d80*/  LOP3.LUT R11, R51, 0x3, RZ, 0xc0, !PT ;  /* 0x00000003330b7812 */ /* 0x001fe200078ec0ff */
[----:B------:R-:W-:Y:S01]  /*4d90*/  BSSY B0, `(.L_x_23345) ;  /* 0x000003a000007945 */ /* 0x000fe20003800000 */
[----:B------:R-:W-:Y:S01]  /*4da0*/  SHF.R.S32.HI R12, RZ, 0x1f, R51 ;  /* 0x0000001fff0c7819 */ /* 0x000fe20000011433 */
[----:B------:R-:W0:Y:S04]  /*4db0*/  SHFL.BFLY PT, R3, R34, 0x2, 0x1f ;  /* 0x0c401f0022037f89 */ /* 0x000e2800000e0000 */
[----:B------:R-:W-:Y:S01]  /*4dc0*/  BAR.SYNC.DEFER_BLOCKING 0x0 ;  /* 0x0000000000007b1d */ /* 0x000fe20000010000 */
[----:B------:R-:W-:-:S04]  /*4dd0*/  ISETP.NE.AND P2, PT, R11, RZ, PT ;  /* 0x000000ff0b00720c */ /* 0x000fc80003f45270 */
[----:B------:R-:W-:Y:S01]  /*4de0*/  ISETP.GT.OR P0, PT, R0, 0x3f, P2 ;  /* 0x0000003f0000780c */ /* 0x000fe20001704670 */
[----:B-1----:R-:W1:Y:S04]  /*4df0*/  SHFL.BFLY PT, R5, R6, 0x2, 0x1f ;  /* 0x0c401f0006057f89 */ /* 0x002e6800000e0000 */
[----:B------:R-:W4:Y:S01]  /*4e00*/  SHFL.BFLY PT, R10, R7, 0x2, 0x1f ;  /* 0x0c401f00070a7f89 */ /* 0x000f2200000e0000 */
[----:B---3--:R-:W-:Y:S02]  /*4e10*/  FADD.FTZ R2, R2, R33 ;  /* 0x0000002102027221 */ /* 0x008fe40000010000 */
[----:B0-----:R-:W-:-:S03]  /*4e20*/  FADD.FTZ R4, R3, R34 ;  /* 0x0000002203047221 */ /* 0x001fc60000010000 */
[----:B------:R-:W0:Y:S01]  /*4e30*/  SHFL.BFLY PT, R3, R2, 0x1, 0x1f ;  /* 0x0c201f0002037f89 */ /* 0x000e2200000e0000 */
[----:B-1----:R-:W-:Y:S01]  /*4e40*/  FADD.FTZ R8, R5, R6 ;  /* 0x0000000605087221 */ /* 0x002fe20000010000 */
[----:B------:R-:W-:Y:S02]  /*4e50*/  LOP3.LUT R6, R0, 0xffffffc0, RZ, 0xc0, !PT ;  /* 0xffffffc000067812 */ /* 0x000fe400078ec0ff */
[----:B------:R-:W1:Y:S01]  /*4e60*/  SHFL.BFLY PT, R5, R4, 0x1, 0x1f ;  /* 0x0c201f0004057f89 */ /* 0x000e6200000e0000 */
[----:B----4-:R-:W-:Y:S01]  /*4e70*/  FADD.FTZ R10, R10, R7 ;  /* 0x000000070a0a7221 */ /* 0x010fe20000010000 */
[----:B------:R-:W-:Y:S02]  /*4e80*/  LEA.HI R7, R12, R51, RZ, 0x2 ;  /* 0x000000330c077211 */ /* 0x000fe400078f10ff */
[----:B------:R-:W3:Y:S01]  /*4e90*/  SHFL.BFLY PT, R9, R8, 0x1, 0x1f ;  /* 0x0c201f0008097f89 */ /* 0x000ee200000e0000 */
[----:B------:R-:W-:Y:S02]  /*4ea0*/  ISETP.NE.OR P1, PT, R6, 0x40, P2 ;  /* 0x000000400600780c */ /* 0x000fe40001725670 */
[----:B------:R-:W-:Y:S01]  /*4eb0*/  SHF.R.S32.HI R7, RZ, 0x2, R7 ;  /* 0x00000002ff077819 */ /* 0x000fe20000011407 */
[----:B------:R-:W4:Y:S04]  /*4ec0*/  SHFL.BFLY PT, R17, R10, 0x1, 0x1f ;  /* 0x0c201f000a117f89 */ /* 0x000f2800000e0000 */
[----:B--2---:R-:W-:-:S02]  /*4ed0*/  IMAD R52, R52, 0x20, R7 ;  /* 0x0000002034347824 */ /* 0x004fc400078e0207 */
[----:B0-----:R-:W-:Y:S01]  /*4ee0*/  FADD.FTZ R11, R2, R3 ;  /* 0x00000003020b7221 */ /* 0x001fe20000010000 */
[----:B------:R-:W-:-:S04]  /*4ef0*/  LOP3.LUT R3, R0, 0xffffffe0, RZ, 0xc0, !PT ;  /* 0xffffffe000037812 */ /* 0x000fc800078ec0ff */
[----:B------:R-:W-:Y:S01]  /*4f00*/  @!P1 STS [R52.X4+-0x60], R11 ;  /* 0xffffa00b34009388 */ /* 0x000fe20000004800 */
[----:B------:R-:W-:Y:S02]  /*4f10*/  ISETP.NE.OR P4, PT, R3, 0x20, P2 ;  /* 0x000000200300780c */ /* 0x000fe40001785670 */
[----:B------:R-:W-:Y:S01]  /*4f20*/  IADD3 R3, R0, 0x1f, RZ ;  /* 0x0000001f00037810 */ /* 0x000fe20007ffe0ff */
[----:B-1----:R-:W-:-:S03]  /*4f30*/  FADD.FTZ R13, R4, R5 ;  /* 0x00000005040d7221 */ /* 0x002fc60000010000 */
[----:B------:R-:W-:Y:S01]  /*4f40*/  ISETP.GT.U32.AND P3, PT, R3, 0x3e, PT ;  /* 0x0000003e0300780c */ /* 0x000fe20003f64070 */
[----:B---3--:R-:W-:Y:S01]  /*4f50*/  FADD.FTZ R15, R8, R9 ;  /* 0x00000009080f7221 */ /* 0x008fe20000010000 */
[----:B------:R-:W-:Y:S01]  /*4f60*/  @!P1 STS [R52.X4+-0x40], R13 ;  /* 0xffffc00d34009388 */ /* 0x000fe20000004800 */
[----:B----4-:R-:W-:-:S03]  /*4f70*/  FADD.FTZ R17, R10, R17 ;  /* 0x000000110a117221 */ /* 0x010fc60000010000 */
        /* <DEDUP_REMOVED lines=27> */
.L_x_23346:
[----:B0-----:R-:W-:Y:S05]  /*5130*/  BSYNC B0 ;  /* 0x0000000000007941 */ /* 0x001fea0003800000 */
.L_x_23345:
        /* <DEDUP_REMOVED lines=43> */
.L_x_23308:
[----:B------:R-:W-:Y:S01]  /*53f0*/  IMAD.MOV.U32 R37, RZ, RZ, R40 ;  /* 0x000000ffff257224 */ /* 0x000fe200078e0028 */
[----:B------:R-:W-:Y:S01]  /*5400*/  MOV R16, 0x5450 ;  /* 0x0000545000107802 */ /* 0x000fe20000000f00 */
[----:B------:R-:W-:-:S02]  /*5410*/  IMAD.MOV.U32 R36, RZ, RZ, 0x1 ;  /* 0x00000001ff247424 */ /* 0x000fc400078e00ff */
[----:B------:R-:W-:Y:S02]  /*5420*/  IMAD.MOV.U32 R19, RZ, RZ, 0x1f ;  /* 0x0000001fff137424 */ /* 0x000fe400078e00ff */
[----:B------:R-:W-:Y:S02]  /*5430*/  IMAD.MOV.U32 R18, RZ, RZ, -0x1 ;  /* 0xffffffffff127424 */ /* 0x000fe400078e00ff */
[----:B------:R-:W-:Y:S05]  /*5440*/  CALL.REL.NOINC `($__internal_413_$__cuda_sm70_shflsync_bfly_p) ;  /* 0x0000021000007944 */ /* 0x000fea0003c00000 */
[----:B01----:R-:W-:Y:S05]  /*5450*/  BRA `(.L_x_23347) ;  /* 0xffffc65000007947 */ /* 0x003fea000383ffff */
.L_x_23313:
[----:B------:R-:W-:Y:S01]  /*5460*/  IMAD.MOV.U32 R36, RZ, RZ, 0x1 ;  /* 0x00000001ff247424 */ /* 0x000fe200078e00ff */
[----:B------:R-:W-:Y:S01]  /*5470*/  MOV R16, 0x54b0 ;  /* 0x000054b000107802 */ /* 0x000fe20000000f00 */
[----:B------:R-:W-:Y:S02]  /*5480*/  IMAD.MOV.U32 R19, RZ, RZ, 0x1f ;  /* 0x0000001fff137424 */ /* 0x000fe400078e00ff */
[----:B------:R-:W-:Y:S02]  /*5490*/  IMAD.MOV.U32 R18, RZ, RZ, -0x1 ;  /* 0xffffffffff127424 */ /* 0x000fe400078e00ff */
[----:B------:R-:W-:Y:S05]  /*54a0*/  CALL.REL.NOINC `($__internal_413_$__cuda_sm70_shflsync_bfly_p) ;  /* 0x000001b000007944 */ /* 0x000fea0003c00000 */
[----:B01----:R-:W-:Y:S05]  /*54b0*/  BRA `(.L_x_23348) ;  /* 0xffffcf8000007947 */ /* 0x003fea000383ffff */
.L_x_23316:
[----:B------:R-:W-:Y:S01]  /*54c0*/  IMAD.MOV.U32 R37, RZ, RZ, R47 ;  /* 0x000000ffff257224 */ /* 0x000fe200078e002f */
[----:B------:R-:W-:Y:S01]  /*54d0*/  MOV R16, 0x5520 ;  /* 0x0000552000107802 */ /* 0x000fe20000000f00 */
[----:B------:R-:W-:Y:S02]  /*54e0*/  IMAD.MOV.U32 R36, RZ, RZ, 0x10 ;  /* 0x00000010ff247424 */ /* 0x000fe400078e00ff */
[----:B------:R-:W-:-:S02]  /*54f0*/  IMAD.MOV.U32 R19, RZ, RZ, 0x1f ;  /* 0x0000001fff137424 */ /* 0x000fc400078e00ff */
[----:B------:R-:W-:Y:S02]  /*5500*/  IMAD.MOV.U32 R18, RZ, RZ, -0x1 ;  /* 0xffffffffff127424 */ /* 0x000fe400078e00ff */
[----:B-----5:R-:W-:Y:S05]  /*5510*/  CALL.REL.NOINC `($__internal_413_$__cuda_sm70_shflsync_bfly_p) ;  /* 0x0000014000007944 */ /* 0x020fea0003c00000 */
[----:B01----:R-:W-:Y:S05]  /*5520*/  BRA `(.L_x_23349) ;  /* 0xffffd0c000007947 */ /* 0x003fea000383ffff */
.L_x_23317:
[----:B------:R-:W-:Y:S01]  /*5530*/  IMAD.MOV.U32 R36, RZ, RZ, 0x8 ;  /* 0x00000008ff247424 */ /* 0x000fe200078e00ff */
[----:B------:R-:W-:Y:S01]  /*5540*/  MOV R16, 0x5580 ;  /* 0x0000558000107802 */ /* 0x000fe20000000f00 */
[----:B------:R-:W-:Y:S02]  /*5550*/  IMAD.MOV.U32 R19, RZ, RZ, 0x1f ;  /* 0x0000001fff137424 */ /* 0x000fe400078e00ff */
[----:B------:R-:W-:Y:S02]  /*5560*/  IMAD.MOV.U32 R18, RZ, RZ, -0x1 ;  /* 0xffffffffff127424 */ /* 0x000fe400078e00ff */
[----:B0----5:R-:W-:Y:S05]  /*5570*/  CALL.REL.NOINC `($__internal_413_$__cuda_sm70_shflsync_bfly_p) ;  /* 0x000000e000007944 */ /* 0x021fea0003c00000 */
[----:B01----:R-:W-:Y:S01]  /*5580*/  FMNMX.FTZ R37, R37, R19, !PT ;  /* 0x0000001325257209 */ /* 0x003fe20007810000 */
[----:B------:R-:W-:Y:S01]  /*5590*/  IMAD.MOV.U32 R36, RZ, RZ, 0x4 ;  /* 0x00000004ff247424 */ /* 0x000fe200078e00ff */
[----:B------:R-:W-:Y:S01]  /*55a0*/  MOV R16, 0x55e0 ;  /* 0x000055e000107802 */ /* 0x000fe20000000f00 */
[----:B------:R-:W-:Y:S02]  /*55b0*/  IMAD.MOV.U32 R19, RZ, RZ, 0x1f ;  /* 0x0000001fff137424 */ /* 0x000fe400078e00ff */
[----:B------:R-:W-:Y:S02]  /*55c0*/  IMAD.MOV.U32 R18, RZ, RZ, -0x1 ;  /* 0xffffffffff127424 */ /* 0x000fe400078e00ff */
[----:B------:R-:W-:Y:S05]  /*55d0*/  CALL.REL.NOINC `($__internal_413_$__cuda_sm70_shflsync_bfly_p) ;  /* 0x0000008000007944 */ /* 0x000fea0003c00000 */
[----:B-1----:R-:W-:Y:S01]  /*55e0*/  FMNMX.FTZ R6, R37, R19, !PT ;  /* 0x0000001325067209 */ /* 0x002fe20007810000 */
[----:B0-----:R-:W-:Y:S01]  /*55f0*/  IMAD.MOV.U32 R36, RZ, RZ, 0x2 ;  /* 0x00000002ff247424 */ /* 0x001fe200078e00ff */
[----:B------:R-:W-:Y:S01]  /*5600*/  MOV R16, 0x5650 ;  /* 0x0000565000107802 */ /* 0x000fe20000000f00 */
[----:B------:R-:W-:-:S02]  /*5610*/  IMAD.MOV.U32 R19, RZ, RZ, 0x1f ;  /* 0x0000001fff137424 */ /* 0x000fc400078e00ff */
[----:B------:R-:W-:Y:S02]  /*5620*/  IMAD.MOV.U32 R18, RZ, RZ, -0x1 ;  /* 0xffffffffff127424 */ /* 0x000fe400078e00ff */
[----:B------:R-:W-:Y:S02]  /*5630*/  IMAD.MOV.U32 R37, RZ, RZ, R6 ;  /* 0x000000ffff257224 */ /* 0x000fe400078e0006 */
[----:B------:R-:W-:Y:S05]  /*5640*/  CALL.REL.NOINC `($__internal_413_$__cuda_sm70_shflsync_bfly_p) ;  /* 0x0000001000007944 */ /* 0x000fea0003c00000 */
[----:B01----:R-:W-:Y:S05]  /*5650*/  BRA `(.L_x_23350) ;  /* 0xffffd00000007947 */ /* 0x003fea000383ffff */
        .weak           $__internal_413_$__cuda_sm70_shflsync_bfly_p
        .type           $__internal_413_$__cuda_sm70_shflsync_bfly_p,@function
        .size           $__internal_413_$__cuda_sm70_shflsync_bfly_p,(.L_x_25074 - $__internal_413_$__cuda_sm70_shflsync_bfly_p)
$__internal_413_$__cuda_sm70_shflsync_bfly_p:
[----:B------:R-:W-:Y:S01]  /*5660*/  IMAD.MOV.U32 R17, RZ, RZ, 0x0 ;  /* 0x00000000ff117424 */ /* 0x000fe200078e00ff */
[----:B------:R-:W-:Y:S04]  /*5670*/  WARPSYNC R18 ;  /* 0x0000001200007348 */ /* 0x000fe80003800000 */
[----:B------:R0:W1:Y:S01]  /*5680*/  SHFL.BFLY PT, R19, R37, R36, R19 ;  /* 0x0c00002425137389 */ /* 0x00006200000e0013 */
[----:B------:R-:W-:Y:S05]  /*5690*/  RET.REL.NODEC R16 `(_ZN4vllm25paged_attention_v2_kernelIffLi32ELi16ELi128ELNS_18Fp8KVCacheDataTypeE0ELb1ELi512EEEvPfS2_PT_PKS3_PKT0_S9_ifPKiSB_iPKfiiiSD_SD_iiiii) ;  /* 0xffffa96010007950 */ /* 0x000fea0003c3ffff */
.L_x_23351:
        /* <DEDUP_REMOVED lines=14> */
.L_x_25074:


//--------------------- .text._ZN4vllm25paged_attention_v2_kernelIffLi256ELi8ELi128ELNS_18Fp8KVCacheDataTypeE0ELb0ELi512EEEvPfS2_PT_PKS3_PKT0_S9_ifPKiSB_iPKfiiiSD_SD_iiiii --------------------------
	.section	.text._ZN4vllm25paged_attention_v2_kernelIffLi256ELi8ELi128ELNS_18Fp8KVCacheDataTypeE0ELb0ELi512EEEvPfS2_PT_PKS3_PKT0_S9_ifPKiSB_iPKfiiiSD_SD_iiiii,"ax",@progbits
	.sectioninfo	@"SHI_REGISTERS=255"
	.align	128
        .global         _ZN4vllm25paged_attention_v2_kernelIffLi256ELi8ELi128ELNS_18Fp8KVCacheDataTypeE0ELb0ELi512EEEvPfS2_PT_PKS3_PKT0_S9_ifPKiSB_iPKfiiiSD_SD_iiiii
        .type           _ZN4vllm25paged_attention_v2_kernelIffLi256ELi8ELi128ELNS_18Fp8KVCacheDataTypeE0ELb0ELi512EEEvPfS2_PT_PKS3_PKT0_S9_ifPKiSB_iPKfiiiSD_SD_iiiii,@function
        .size           _ZN4vllm25paged_attention_v2_kernelIffLi256ELi8ELi128ELNS_18Fp8KVCacheDataTypeE0ELb0ELi512EEEvPfS2_PT_PKS3_PKT0_S9_ifPKiSB_iPKfiiiSD_SD_iiiii,(.L_x_25075 - _ZN4vllm25paged_attention_v2_kernelIffLi256ELi8ELi128ELNS_18Fp8KVCacheDataTypeE0ELb0ELi512EEEvPfS2_PT_PKS3_PKT0_S9_ifPKiSB_iPKfiiiSD_SD_iiiii)
        .other          _ZN4vllm25paged_attention_v2_kernelIffLi256ELi8ELi128ELNS_18Fp8KVCacheDataTypeE0ELb0ELi512EEEvPfS2_PT_PKS3_PKT0_S9_ifPKiSB_iPKfiiiSD_SD_iiiii,@"STO_CUDA_ENTRY STV_DEFAULT"
_ZN4vllm25paged_attention_v2_kernelIffLi256ELi8ELi128ELNS_18Fp8KVCacheDataTypeE0ELb0ELi512EEEvPfS2_PT_PKS3_PKT0_S9_ifPKiSB_iPKfiiiSD_SD_iiiii:
.text._ZN4vllm25paged_attention_v2_kernelIffLi256ELi8ELi128ELNS_18Fp8KVCacheDataTypeE0ELb0ELi512EEEvPfS2_PT_PKS3_PKT0_S9_ifPKiSB_iPKfiiiSD_SD_iiiii:
        /* <DEDUP_REMOVED lines=92> */
[----:B------:R-:W-:-:S03]  /*05c0*/  SHF.R.S32.HI R5, RZ, 0x5, R2 ;  /* 0x00000005ff057819 */ /* 0x000fc60000011402 */
[----:B------:R-:W-:Y:S01]  /*05d0*/  IMAD.MOV.U32 R12, RZ, RZ, R3 ;  /* 0x000000ffff0c7224 */ /* 0x000fe200078e0003 */
[----:B------:R-:W-:Y:S02]  /*05e0*/  LEA.HI R3, R0, R11, RZ, 0x2 ;  /* 0x0000000b00037211 */ /* 0x000fe400078f10ff */
[----:B------:R-:W-:Y:S01]  /*05f0*/  LOP3.LUT R0, R2, 0xffffffe0, RZ, 0xc0, !PT ;  /* 0xffffffe002007812 */ /* 0x000fe200078ec0ff */
[----:B------:R-:W-:Y:S01]  /*0600*/  @!P3 IMAD.MOV R12, RZ, RZ, -R12 ;  /* 0x000000ffff0cb224 */ /* 0x000fe200078e0a0c */
[----:B------:R-:W-:Y:S02]  /*0610*/  @!P2 LOP3.LUT R12, RZ, R4, RZ, 0x33, !PT ;  /* 0x00000004ff0ca212 */ /* 0x000fe400078e33ff */
[----:B------:R-:W-:Y:S01]  /*0620*/  LOP3.LUT R4, R3, 0xfffffffc, RZ, 0xc0, !PT ;  /* 0xfffffffc03047812 */ /* 0x000fe200078ec0ff */
[C---:B------:R-:W-:Y:S01]  /*0630*/  IMAD.IADD R2, R11.reuse, 0x1, -R0 ;  /* 0x000000010b027824 */ /* 0x040fe200078e0a00 */
[----:B------:R-:W-:Y:S01]  /*0640*/  SHF.R.S32.HI R146, RZ, 0x2, R3 ;  /* 0x00000002ff927819 */ /* 0x000fe20000011403 */
[----:B------:R0:W-:Y:S02]  /*0650*/  STL [R1], R12 ;  /* 0x0000000c01007387 */ /* 0x0001e40000100800 */
[C---:B------:R-:W-:Y:S01]  /*0660*/  IMAD.IADD R0, R11.reuse, 0x1, -R4 ;  /* 0x000000010b007824 */ /* 0x040fe200078e0a04 */
[----:B--2---:R0:W1:Y:S01]  /*0670*/  @P0 R2UR UR4, R6 ;  /* 0x00000000060403c2 */ /* 0x00406200000e0000 */
[----:B------:R-:W-:-:S13]  /*0680*/  ISETP.GT.AND P0, PT, R11, 0xff, PT ;  /* 0x000000ff0b00780c */ /* 0x000fda0003f04270 */
[----:B------:R-:W-:Y:S05]  /*0690*/  @P0 BRA `(.L_x_23353) ;  /* 0x000003f000000947 */ /* 0x000fea0003800000 */
[----:B0-----:R-:W0:Y:S01]  /*06a0*/  S2R R4, SR_CTAID.Y ;  /* 0x0000000000047919 */ /* 0x001e220000002600 */
[C---:B------:R-:W-:Y:S01]  /*06b0*/  IMNMX R3, R146.reuse, 0x20, !PT ;  /* 0x0000002092037817 */ /* 0x040fe20007800200 */
[----:B------:R-:W-:Y:S01]  /*06c0*/  BSSY B1, `(.L_x_23354) ;  /* 0x0000021000017945 */ /* 0x000fe20003800000 */
[----:B------:R-:W-:Y:S01]  /*06d0*/  IMAD.MOV.U32 R7, RZ, RZ, R146 ;  /* 0x000000ffff077224 */ /* 0x000fe200078e0092 */
[----:B------:R-:W2:Y:S01]  /*06e0*/  S2R R5, SR_CTAID.X ;  /* 0x0000000000057919 */ /* 0x000ea20000002500 */
[----:B------:R-:W-:-:S04]  /*06f0*/  IADD3 R3, -R146, 0x1f, R3 ;  /* 0x0000001f92037810 */ /* 0x000fc80007ffe103 */
[C---:B------:R-:W-:Y:S02]  /*0700*/  LEA.HI R2, R3.reuse, 0x1, RZ, 0x1b ;  /* 0x0000000103027811 */ /* 0x040fe400078fd8ff */
[----:B------:R-:W-:Y:S02]  /*0710*/  ISETP.GE.U32.AND P1, PT, R3, 0x60, PT ;  /* 0x000000600300780c */ /* 0x000fe40003f26070 */
[----:B------:R-:W-:Y:S01]  /*0720*/  LOP3.LUT P0, R2, R2, 0x3, RZ, 0xc0, !PT ;  /* 0x0000000302027812 */ /* 0x000fe2000780c0ff */
[----:B0-----:R-:W-:Y:S02]  /*0730*/  IMAD R4, R4, c[0x0][0x1b8], RZ ;  /* 0x00006e0004047a24 */ /* 0x001fe400078e02ff */
[----:B--2---:R-:W-:-:S03]  /*0740*/  IMAD.SHL.U32 R5, R5, 0x100, RZ ;  /* 0x0000010005057824 */ /* 0x004fc600078e00ff */
[----:B------:R-:W-:Y:S02]  /*0750*/  SHF.R.S32.HI R9, RZ, 0x1f, R4 ;  /* 0x0000001fff097819 */ /* 0x000fe40000011404 */
[----:B------:R-:W-:-:S05]  /*0760*/  SHF.R.S32.HI R10, RZ, 0x1f, R5 ;  /* 0x0000001fff0a7819 */ /* 0x000fca0000011405 */
[----:B------:R-:W-:Y:S05]  /*0770*/  @!P0 BRA `(.L_x_23355) ;  /* 0x0000015000008947 */ /* 0x000fea0003800000 */
[----:B------:R-:W-:Y:S02]  /*0780*/  IMAD.SHL.U32 R3, R146, 0x4, RZ ;  /* 0x0000000492037824 */ /* 0x000fe400078e00ff */
[----:B------:R-:W-:Y:S02]  /*0790*/  IMAD.MOV.U32 R7, RZ, RZ, R146 ;  /* 0x000000ffff077224 */ /* 0x000fe400078e0092 */
[C-C-:B------:R-:W-:Y:S02]  /*07a0*/  IMAD.IADD R6, R0.reuse, 0x1, R3.reuse ;  /* 0x0000000100067824 */ /* 0x140fe400078e0203 */
[----:B------:R-:W-:-:S03]  /*07b0*/  IMAD R8, R0, 0x100, R3 ;  /* 0x0000010000087824 */ /* 0x000fc600078e0203 */
[----:B------:R-:W-:Y:S02]  /*07c0*/  IADD3 R12, P0, P2, R6, R4, R5 ;  /* 0x00000004060c7210 */ /* 0x000fe40007a1e005 */
[----:B------:R-:W-:Y:S02]  /*07d0*/  SHF.R.S32.HI R6, RZ, 0x1f, R6 ;  /* 0x0000001fff067819 */ /* 0x000fe40000011406 */
[----:B------:R-:W-:Y:S02]  /*07e0*/  LEA R11, P3, R12, c[0x0][0x178], 0x2 ;  /* 0x00005e000c0b7a11 */ /* 0x000fe400078610ff */
[----:B------:R-:W-:Y:S01]  /*07f0*/  IADD3.X R13, R6, R9, R10, P0, P2 ;  /* 0x00000009060d7210 */ /* 0x000fe200007e440a */
[----:B------:R-:W-:-:S03]  /*0800*/  IMAD.MOV.U32 R6, RZ, RZ, R2 ;  /* 0x000000ffff067224 */ /* 0x000fc600078e0002 */
[----:B------:R-:W-:-:S05]  /*0810*/  LEA.HI.X R12, R12, c[0x0][0x17c], R13, 0x2, P3 ;  /* 0x00005f000c0c7a11 */ /* 0x000fca00018f140d */
.L_x_23356:
        /* <DEDUP_REMOVED lines=11> */
.L_x_23355:
[----:B------:R-:W-:Y:S05]  /*08d0*/  BSYNC B1 ;  /* 0x0000000000017941 */ /* 0x000fea0003800000 */
.L_x_23354:
[----:B------:R-:W-:Y:S05]  /*08e0*/  @!P1 BRA `(.L_x_23353) ;  /* 0x000001a000009947 */ /* 0x000fea0003800000 */
[----:B------:R-:W-:Y:S01]  /*08f0*/  IADD3 R5, P0, R4, R5, RZ ;  /* 0x0000000504057210 */ /* 0x000fe20007f1e0ff */
[C---:B------:R-:W-:Y:S01]  /*0900*/  IMAD.SHL.U32 R3, R7.reuse, 0x4, RZ ;  /* 0x0000000407037824 */ /* 0x040fe200078e00ff */
[----:B------:R-:W-:-:S03]  /*0910*/  IADD3 R4, R7, -0x80, RZ ;  /* 0xffffff8007047810 */ /* 0x000fc60007ffe0ff */
[----:B------:R-:W-:Y:S01]  /*0920*/  IMAD.X R10, R9, 0x1, R10, P0 ;  /* 0x00000001090a7824 */ /* 0x000fe200000e060a */
[C---:B------:R-:W-:Y:S01]  /*0930*/  LEA R9, P0, R5.reuse, c[0x0][0x178], 0x2 ;  /* 0x00005e0005097a11 */ /* 0x040fe200078010ff */
[C-C-:B------:R-:W-:Y:S02]  /*0940*/  IMAD R2, R0.reuse, 0x100, R3.reuse ;  /* 0x0000010000027824 */ /* 0x140fe400078e0203 */
[----:B------:R-:W-:Y:S01]  /*0950*/  IMAD.IADD R7, R0, 0x1, R3 ;  /* 0x0000000100077824 */ /* 0x000fe200078e0203 */
[----:B------:R-:W-:Y:S02]  /*0960*/  LEA.HI.X R14, R5, c[0x0][0x17c], R10, 0x2, P0 ;  /* 0x00005f00050e7a11 */ /* 0x000fe400000f140a */
[----:B------:R-:W-:Y:S02]  /*0970*/  IADD3 R5, R2, 0x100, RZ ;  /* 0x0000010002057810 */ /* 0x000fe40007ffe0ff */
.L_x_23357:
        /* <DEDUP_REMOVED lines=17> */
.L_x_23353:
[----:B0-----:R-:W-:Y:S05]  /*0a90*/  BSYNC B0 ;  /* 0x0000000000007941 */ /* 0x001fea0003800000 */
.L_x_23352:
        /* <DEDUP_REMOVED lines=15> */
[----:B------:R-:W-:Y:S02]  /*0b90*/  SHF.R.S32.HI R3, RZ, 0x1f, R146 ;  /* 0x0000001fff037819 */ /* 0x000fe40000011492 */
[C---:B------:R-:W-:Y:S02]  /*0ba0*/  IADD3 R143, R0.reuse, 0x8, RZ ;  /* 0x00000008008f7810 */ /* 0x040fe40007ffe0ff */
[----:B------:R-:W-:Y:S02]  /*0bb0*/  LEA.HI R3, R3, R146, RZ, 0x3 ;  /* 0x0000009203037211 */ /* 0x000fe400078f18ff */
[----:B------:R-:W-:Y:S02]  /*0bc0*/  SHF.R.S32.HI R6, RZ, 0x1f, R143 ;  /* 0x0000001fff067819 */ /* 0x000fe4000001148f */
[C---:B------:R-:W-:Y:S02]  /*0bd0*/  IADD3 R145, R0.reuse, 0x4, RZ ;  /* 0x0000000400917810 */ /* 0x040fe40007ffe0ff */
[----:B------:R-:W-:-:S02]  /*0be0*/  IADD3 R141, R0, 0xc, RZ ;  /* 0x0000000c008d7810 */ /* 0x000fc40007ffe0ff */
[----:B------:R-:W-:Y:S02]  /*0bf0*/  LOP3.LUT R3, R3, 0xfffffff8, RZ, 0xc0, !PT ;  /* 0xfffffff803037812 */ /* 0x000fe400078ec0ff */
[----:B------:R-:W-:Y:S02]  /*0c00*/  LEA.HI R61, R6, R143, RZ, 0x2 ;  /* 0x0000008f063d7211 */ /* 0x000fe400078f10ff */
[----:B------:R-:W-:Y:S01]  /*0c10*/  SHF.R.S32.HI R4, RZ, 0x1f, R145 ;  /* 0x0000001fff047819 */ /* 0x000fe20000011491 */
[----:B------:R-:W-:Y:S01]  /*0c20*/  IMAD.IADD R146, R146, 0x1, -R3 ;  /* 0x0000000192927824 */ /* 0x000fe200078e0a03 */
[----:B------:R-:W-:Y:S01]  /*0c30*/  SHF.R.S32.HI R64, RZ, 0x1f, R141 ;  /* 0x0000001fff407819 */ /* 0x000fe2000001148d */
[C---:B------:R-:W-:Y:S01]  /*0c40*/  IMAD.SHL.U32 R142, R61.reuse, 0x8, RZ ;  /* 0x000000083d8e7824 */ /* 0x040fe200078e00ff */
[----:B------:R-:W-:Y:S02]  /*0c50*/  IADD3 R139, R0, 0x10, RZ ;  /* 0x00000010008b7810 */ /* 0x000fe40007ffe0ff */
[----:B------:R-:W-:-:S02]  /*0c60*/  LOP3.LUT R6, R61, 0xfffffffc, RZ, 0xc0, !PT ;  /* 0xfffffffc3d067812 */ /* 0x000fc400078ec0ff */
[----:B------:R-:W-:Y:S02]  /*0c70*/  LEA.HI R3, R4, R145, RZ, 0x2 ;  /* 0x0000009104037211 */ /* 0x000fe400078f10ff */
[----:B------:R-:W-:Y:S01]  /*0c80*/  LEA.HI R64, R64, R141, RZ, 0x2 ;  /* 0x0000008d40407211 */ /* 0x000fe200078f10ff */
[----:B------:R-:W-:Y:S01]  /*0c90*/  IMAD.IADD R143, R143, 0x1, -R6 ;  /* 0x000000018f8f7824 */ /* 0x000fe200078e0a06 */
[----:B------:R-:W-:Y:S01]  /*0ca0*/  SHF.R.S32.HI R10, RZ, 0x1f, R139 ;  /* 0x0000001fff0a7819 */ /* 0x000fe2000001148b */
[C---:B------:R-:W-:Y:S01]  /*0cb0*/  IMAD.SHL.U32 R144, R3.reuse, 0x8, RZ ;  /* 0x0000000803907824 */ /* 0x040fe200078e00ff */
[----:B------:R-:W-:Y:S01]  /*0cc0*/  LOP3.LUT R4, R3, 0xfffffffc, RZ, 0xc0, !PT ;  /* 0xfffffffc03047812 */ /* 0x000fe200078ec0ff */
[C---:B------:R-:W-:Y:S01]  /*0cd0*/  IMAD.SHL.U32 R140, R64.reuse, 0x8, RZ ;  /* 0x00000008408c7824 */ /* 0x040fe200078e00ff */
[----:B------:R-:W-:Y:S02]  /*0ce0*/  LOP3.LUT R8, R64, 0xfffffffc, RZ, 0xc0, !PT ;  /* 0xfffffffc40087812 */ /* 0x000fe400078ec0ff */
[C---:B------:R-:W-:Y:S01]  /*0cf0*/  IADD3 R137, R0.reuse, 0x14, RZ ;  /* 0x0000001400897810 */ /* 0x040fe20007ffe0ff */
[----:B------:R-:W-:Y:S01]  /*0d00*/  IMAD.IADD R145, R145, 0x1, -R4 ;  /* 0x0000000191917824 */ /* 0x000fe200078e0a04 */
[C---:B------:R-:W-:Y:S01]  /*0d10*/  IADD3 R134, R0.reuse, 0x18, RZ ;  /* 0x0000001800867810 */ /* 0x040fe20007ffe0ff */
[----:B------:R-:W-:Y:S01]  /*0d20*/  IMAD.IADD R141, R141, 0x1, -R8 ;  /* 0x000000018d8d7824 */ /* 0x000fe200078e0a08 */
[----:B------:R-:W-:-:S02]  /*0d30*/  IADD3 R6, R0, 0x1c, RZ ;  /* 0x0000001c00067810 */ /* 0x000fc40007ffe0ff */
[----:B------:R-:W-:Y:S02]  /*0d40*/  LEA.HI R65, R10, R139, RZ, 0x2 ;  /* 0x0000008b0a417211 */ /* 0x000fe400078f10ff */
[----:B------:R-:W-:Y:S02]  /*0d50*/  SHF.R.S32.HI R66, RZ, 0x1f, R137 ;  /* 0x0000001fff427819 */ /* 0x000fe40000011489 */
[----:B------:R-:W-:Y:S01]  /*0d60*/  SHF.R.S32.HI R67, RZ, 0x1f, R134 ;  /* 0x0000001fff437819 */ /* 0x000fe20000011486 */
[C---:B------:R-:W-:Y:S01]  /*0d70*/  IMAD.SHL.U32 R138, R65.reuse, 0x8, RZ ;  /* 0x00000008418a7824 */ /* 0x040fe200078e00ff */
[----:B------:R-:W-:Y:S02]  /*0d80*/  SHF.R.S32.HI R5, RZ, 0x1f, R6 ;  /* 0x0000001fff057819 */ /* 0x000fe40000011406 */
[----:B------:R-:W-:Y:S02]  /*0d90*/  LOP3.LUT R4, R65, 0xfffffffc, RZ, 0xc0, !PT ;  /* 0xfffffffc41047812 */ /* 0x000fe400078ec0ff */
[----:B------:R-:W-:-:S02]  /*0da0*/  IADD3 R8, R0, 0x20, RZ ;  /* 0x0000002000087810 */ /* 0x000fc40007ffe0ff */
[----:B------:R-:W-:Y:S01]  /*0db0*/  LEA.HI R66, R66, R137, RZ, 0x2 ;  /* 0x0000008942427211 */ /* 0x000fe200078f10ff */
[----:B------:R-:W-:Y:S01]  /*0dc0*/  IMAD.IADD R139, R139, 0x1, -R4 ;  /* 0x000000018b8b7824 */ /* 0x000fe200078e0a04 */
[----:B------:R-:W-:Y:S02]  /*0dd0*/  LEA.HI R67, R67, R134, RZ, 0x2 ;  /* 0x0000008643437211 */ /* 0x000fe400078f10ff */
[----:B------:R-:W-:Y:S01]  /*0de0*/  LEA.HI R68, R5, R6, RZ, 0x2 ;  /* 0x0000000605447211 */ /* 0x000fe200078f10ff */
[C---:B------:R-:W-:Y:S01]  /*0df0*/  IMAD.SHL.U32 R136, R66.reuse, 0x8, RZ ;  /* 0x0000000842887824 */ /* 0x040fe200078e00ff */
[----:B------:R-:W-:Y:S01]  /*0e00*/  SHF.R.S32.HI R69, RZ, 0x1f, R8 ;  /* 0x0000001fff457819 */ /* 0x000fe20000011408 */
[C---:B------:R-:W-:Y:S01]  /*0e10*/  IMAD.SHL.U32 R131, R67.reuse, 0x8, RZ ;  /* 0x0000000843837824 */ /* 0x040fe200078e00ff */
[----:B------:R-:W-:Y:S01]  /*0e20*/  LOP3.LUT R4, R66, 0xfffffffc, RZ, 0xc0, !PT ;  /* 0xfffffffc42047812 */ /* 0x000fe200078ec0ff */
[----:B------:R-:W-:Y:S01]  /*0e30*/  IMAD.SHL.U32 R61, R68, 0x8, RZ ;  /* 0x00000008443d7824 */ /* 0x000fe200078e00ff */
[----:B------:R-:W-:-:S02]  /*0e40*/  LOP3.LUT R5, R67, 0xfffffffc, RZ, 0xc0, !PT ;  /* 0xfffffffc43057812 */ /* 0x000fc400078ec0ff */
[----:B------:R-:W-:Y:S01]  /*0e50*/  LOP3.LUT R7, R68, 0xfffffffc, RZ, 0xc0, !PT ;  /* 0xfffffffc44077812 */ /* 0x000fe200078ec0ff */
[----:B------:R-:W-:Y:S01]  /*0e60*/  IMAD.IADD R137, R137, 0x1, -R4 ;  /* 0x0000000189897824 */ /* 0x000fe200078e0a04 */
[----:B------:R-:W-:Y:S01]  /*0e70*/  LEA.HI R69, R69, R8, RZ, 0x2 ;  /* 0x0000000845457211 */ /* 0x000fe200078f10ff */
[----:B------:R-:W-:Y:S01]  /*0e80*/  IMAD.IADD R134, R134, 0x1, -R5 ;  /* 0x0000000186867824 */ /* 0x000fe200078e0a05 */
[----:B------:R-:W-:Y:S01]  /*0e90*/  IADD3 R9, R0, 0x28, RZ ;  /* 0x0000002800097810 */ /* 0x000fe20007ffe0ff */
[----:B------:R-:W-:Y:S01]  /*0ea0*/  IMAD.IADD R4, R6, 0x1, -R7 ;  /* 0x0000000106047824 */ /* 0x000fe200078e0a07 */
[C---:B------:R-:W-:Y:S01]  /*0eb0*/  LOP3.LUT R5, R69.reuse, 0xfffffffc, RZ, 0xc0, !PT ;  /* 0xfffffffc45057812 */ /* 0x040fe200078ec0ff */
[----:B------:R-:W-:Y:S01]  /*0ec0*/  IMAD.SHL.U32 R69, R69, 0x8, RZ ;  /* 0x0000000845457824 */ /* 0x000fe200078e00ff */
[C---:B------:R-:W-:Y:S02]  /*0ed0*/  IADD3 R6, R0.reuse, 0x24, RZ ;  /* 0x0000002400067810 */ /* 0x040fe40007ffe0ff */
[----:B------:R-:W-:Y:S01]  /*0ee0*/  IADD3 R10, R0, 0x2c, RZ ;  /* 0x0000002c000a7810 */ /* 0x000fe20007ffe0ff */
[----:B------:R-:W-:Y:S01]  /*0ef0*/  IMAD.IADD R5, R8, 0x1, -R5 ;  /* 0x0000000108057824 */ /* 0x000fe200078e0a05 */
[----:B------:R-:W-:-:S02]  /*0f00*/  SHF.R.S32.HI R7, RZ, 0x1f, R6 ;  /* 0x0000001fff077819 */ /* 0x000fc40000011406 */
[----:B------:R-:W-:Y:S02]  /*0f10*/  SHF.R.S32.HI R8, RZ, 0x1f, R9 ;  /* 0x0000001fff087819 */ /* 0x000fe40000011409 */
[----:B------:R-:W-:Y:S02]  /*0f20*/  SHF.R.S32.HI R11, RZ, 0x1f, R10 ;  /* 0x0000001fff0b7819 */ /* 0x000fe4000001140a */
[----:B------:R-:W-:Y:S02]  /*0f30*/  IADD3 R12, R0, 0x30, RZ ;  /* 0x00000030000c7810 */ /* 0x000fe40007ffe0ff */
[----:B------:R-:W-:Y:S02]  /*0f40*/  LEA.HI R70, R7, R6, RZ, 0x2 ;  /* 0x0000000607467211 */ /* 0x000fe400078f10ff */
[----:B------:R-:W-:Y:S02]  /*0f50*/  LEA.HI R71, R8, R9, RZ, 0x2 ;  /* 0x0000000908477211 */ /* 0x000fe400078f10ff */
[----:B------:R-:W-:-:S02]  /*0f60*/  LEA.HI R72, R11, R10, RZ, 0x2 ;  /* 0x0000000a0b487211 */ /* 0x000fc400078f10ff */
[----:B------:R-:W-:Y:S02]  /*0f70*/  SHF.R.S32.HI R73, RZ, 0x1f, R12 ;  /* 0x0000001fff497819 */ /* 0x000fe4000001140c */
[----:B------:R-:W-:Y:S01]  /*0f80*/  LOP3.LUT R7, R70, 0xfffffffc, RZ, 0xc0, !PT ;  /* 0xfffffffc46077812 */ /* 0x000fe200078ec0ff */
[----:B------:R-:W-:Y:S01]  /*0f90*/  IMAD.SHL.U32 R3, R72, 0x8, RZ ;  /* 0x0000000848037824 */ /* 0x000fe200078e00ff */
        /* <DEDUP_REMOVED lines=10> */
[C---:B------:R-:W-:Y:S01]  /*1040*/  IADD3 R10, R0.reuse, 0x34, RZ ;  /* 0x00000034000a7810 */ /* 0x040fe20007ffe0ff */
[----:B------:R-:W-:Y:S01]  /*1050*/  IMAD.SHL.U32 R71, R71, 0x8, RZ ;  /* 0x0000000847477824 */ /* 0x000fe200078e00ff */
        /* <DEDUP_REMOVED lines=46> */
[----:B------:R-:W-:Y:S02]  /*1340*/  SHF.R.S32.HI R19, RZ, 0x1f, R18 ;  /* 0x0000001fff137819 */ /* 0x000fe40000011412 */
[----:B------:R-:W-:Y:S02]  /*1350*/  SHF.R.S32.HI R20, RZ, 0x1f, R21 ;  /* 0x0000001fff147819 */ /* 0x000fe40000011415 */
[----:B------:R-:W-:Y:S02]  /*1360*/  SHF.R.S32.HI R23, RZ, 0x1f, R22 ;  /* 0x0000001fff177819 */ /* 0x000fe40000011416 */
[----:B------:R-:W-:-:S02]  /*1370*/  IADD3 R24, R0, 0x60, RZ ;  /* 0x0000006000187810 */ /* 0x000fc40007ffe0ff */
[----:B------:R-:W-:Y:S02]  /*1380*/  LEA.HI R82, R19, R18, RZ, 0x2 ;  /* 0x0000001213527211 */ /* 0x000fe400078f10ff */
[----:B------:R-:W-:Y:S02]  /*1390*/  LEA.HI R83, R20, R21, RZ, 0x2 ;  /* 0x0000001514537211 */ /* 0x000fe400078f10ff */
[----:B------:R-:W-:Y:S02]  /*13a0*/  LEA.HI R84, R23, R22, RZ, 0x2 ;  /* 0x0000001617547211 */ /* 0x000fe400078f10ff */
        /* <DEDUP_REMOVED lines=120> */
[C---:B------:R-:W-:Y:S01]  /*1b30*/  LOP3.LUT R39, R126.reuse, 0xfffffffc, RZ, 0xc0, !PT ;  /* 0xfffffffc7e277812 */ /* 0x040fe200078ec0ff */
[----:B------:R-:W-:Y:S01]  /*1b40*/  IMAD.SHL.U32 R126, R126, 0x8, RZ ;  /* 0x000000087e7e7824 */ /* 0x000fe200078e00ff */
[C---:B------:R-:W-:Y:S01]  /*1b50*/  LOP3.LUT R40, R127.reuse, 0xfffffffc, RZ, 0xc0, !PT ;  /* 0xfffffffc7f287812 */ /* 0x040fe200078ec0ff */
        /* <DEDUP_REMOVED lines=31> */
[----:B------:R-:W-:Y:S01]  /*1d50*/  LOP3.LUT R45, R135, 0xfffffffc, RZ, 0xc0, !PT ;  /* 0xfffffffc872d7812 */ /* 0x000fe200078ec0ff */
        /* <DEDUP_REMOVED lines=56> */
[----:B------:R-:W-:Y:S02]  /*20e0*/  LEA.HI R155, R55, R54, RZ, 0x2 ;  /* 0x00000036379b7211 */ /* 0x000fe400078f10ff */
[----:B------:R-:W-:Y:S02]  /*20f0*/  LEA.HI R156, R56, R57, RZ, 0x2 ;  /* 0x00000039389c7211 */ /* 0x000fe400078f10ff */
[----:B------:R-:W-:Y:S02]  /*2100*/  LEA.HI R157, R59, R58, RZ, 0x2 ;  /* 0x0000003a3b9d7211 */ /* 0x000fe400078f10ff */
[C---:B------:R-:W-:Y:S01]  /*2110*/  LOP3.LUT R55, R155.reuse, 0xfffffffc, RZ, 0xc0, !PT ;  /* 0xfffffffc9b377812 */ /* 0x040fe200078ec0ff */
[----:B------:R-:W-:Y:S01]  /*2120*/  IMAD.SHL.U32 R155, R155, 0x8, RZ ;  /* 0x000000089b9b7824 */ /* 0x000fe200078e00ff */
[C---:B------:R-:W-:Y:S01]  /*2130*/  LOP3.LUT R56, R156.reuse, 0xfffffffc, RZ, 0xc0, !PT ;  /* 0xfffffffc9c387812 */ /* 0x040fe200078ec0ff */
[----:B------:R-:W-:Y:S01]  /*2140*/  IMAD.SHL.U32 R156, R156, 0x8, RZ ;  /* 0x000000089c9c7824 */ /* 0x000fe200078e00ff */
[----:B------:R-:W-:Y:S01]  /*2150*/  IADD3 R60, R0, 0xf0, RZ ;  /* 0x000000f0003c7810 */ /* 0x000fe20007ffe0ff */
[----:B------:R-:W-:Y:S01]  /*2160*/  IMAD.IADD R54, R54, 0x1, -R55 ;  /* 0x0000000136367824 */ /* 0x000fe200078e0a37 */
[----:B------:R-:W-:Y:S01]  /*2170*/  LOP3.LUT R59, R157, 0xfffffffc, RZ, 0xc0, !PT ;  /* 0xfffffffc9d3b7812 */ /* 0x000fe200078ec0ff */
[----:B------:R-:W-:Y:S01]  /*2180*/  IMAD.IADD R55, R57, 0x1, -R56 ;  /* 0x0000000139377824 */ /* 0x000fe200078e0a38 */
[----:B------:R-:W-:Y:S01]  /*2190*/  SHF.R.S32.HI R63, RZ, 0x1f, R60 ;  /* 0x0000001fff3f7819 */ /* 0x000fe2000001143c */
[----:B------:R-:W-:Y:S01]  /*21a0*/  IMAD.SHL.U32 R157, R157, 0x8, RZ ;  /* 0x000000089d9d7824 */ /* 0x000fe200078e00ff */
[----:B------:R-:W-:Y:S01]  /*21b0*/  IADD3 R102, R0, 0xf8, RZ ;  /* 0x000000f800667810 */ /* 0x000fe20007ffe0ff */
[----:B------:R-:W-:Y:S01]  /*21c0*/  IMAD.IADD R56, R58, 0x1, -R59 ;  /* 0x000000013a387824 */ /* 0x000fe200078e0a3b */
[----:B------:R-:W-:-:S02]  /*21d0*/  IADD3 R58, R0, 0xf4, RZ ;  /* 0x000000f4003a7810 */ /* 0x000fc40007ffe0ff */
[----:B------:R-:W-:Y:S02]  /*21e0*/  IADD3 R104, R0, 0xfc, RZ ;  /* 0x000000fc00687810 */ /* 0x000fe40007ffe0ff */
[----:B------:R-:W-:Y:S01]  /*21f0*/  LEA.HI R158, R63, R60, RZ, 0x2 ;  /* 0x0000003c3f9e7211 */ /* 0x000fe200078f10ff */
[----:B--2---:R-:W-:Y:S01]  /*2200*/  IMAD R63, R62, c[0x0][0x1c0], RZ ;  /* 0x000070003e3f7a24 */ /* 0x004fe200078e02ff */
[----:B------:R-:W-:Y:S01]  /*2210*/  SHF.R.S32.HI R59, RZ, 0x1f, R58 ;  /* 0x0000001fff3b7819 */ /* 0x000fe2000001143a */
[----:B------:R-:W-:Y:S01]  /*2220*/  IMAD.SHL.U32 R62, R146, 0x4, RZ ;  /* 0x00000004923e7824 */ /* 0x000fe200078e00ff */
[----:B------:R-:W-:Y:S02]  /*2230*/  SHF.R.S32.HI R103, RZ, 0x1f, R102 ;  /* 0x0000001fff677819 */ /* 0x000fe40000011466 */
[----:B------:R-:W-:Y:S02]  /*2240*/  SHF.R.S32.HI R105, RZ, 0x1f, R104 ;  /* 0x0000001fff697819 */ /* 0x000fe40000011468 */
[----:B------:R-:W-:-:S02]  /*2250*/  LEA.HI R159, R59, R58, RZ, 0x2 ;  /* 0x0000003a3b9f7211 */ /* 0x000fc400078f10ff */
[----:B------:R-:W-:Y:S02]  /*2260*/  LEA.HI R160, R103, R102, RZ, 0x2 ;  /* 0x0000006667a07211 */ /* 0x000fe400078f10ff */
[----:B------:R-:W-:Y:S02]  /*2270*/  LEA.HI R161, R105, R104, RZ, 0x2 ;  /* 0x0000006869a17211 */ /* 0x000fe400078f10ff */
[----:B------:R-:W-:Y:S02]  /*2280*/  SHF.R.S32.HI R106, RZ, 0x1f, R62 ;  /* 0x0000001fff6a7819 */ /* 0x000fe4000001143e */
[----:B------:R-:W-:Y:S02]  /*2290*/  IADD3 R62, P0, R63, R62, RZ ;  /* 0x0000003e3f3e7210 */ /* 0x000fe40007f1e0ff */
[C---:B------:R-:W-:Y:S01]  /*22a0*/  LOP3.LUT R57, R158.reuse, 0xfffffffc, RZ, 0xc0, !PT ;  /* 0xfffffffc9e397812 */ /* 0x040fe200078ec0ff */
[----:B------:R-:W-:Y:S01]  /*22b0*/  IMAD.SHL.U32 R158, R158, 0x8, RZ ;  /* 0x000000089e9e7824 */ /* 0x000fe200078e00ff */
[C---:B------:R-:W-:Y:S01]  /*22c0*/  LOP3.LUT R59, R159.reuse, 0xfffffffc, RZ, 0xc0, !PT ;  /* 0xfffffffc9f3b7812 */ /* 0x040fe200078ec0ff */
[----:B------:R-:W-:Y:S01]  /*22d0*/  IMAD.SHL.U32 R159, R159, 0x8, RZ ;  /* 0x000000089f9f7824 */ /* 0x000fe200078e00ff */
[----:B------:R-:W-:Y:S01]  /*22e0*/  LOP3.LUT R103, R160, 0xfffffffc, RZ, 0xc0, !PT ;  /* 0xfffffffca0677812 */ /* 0x000fe200078ec0ff */
[----:B------:R-:W-:Y:S01]  /*22f0*/  IMAD.IADD R57, R60, 0x1, -R57 ;  /* 0x000000013c397824 */ /* 0x000fe200078e0a39 */
[----:B------:R-:W-:Y:S01]  /*2300*/  LOP3.LUT R105, R161, 0xfffffffc, RZ, 0xc0, !PT ;  /* 0xfffffffca1697812 */ /* 0x000fe200078ec0ff */
[----:B------:R-:W-:Y:S01]  /*2310*/  IMAD.IADD R58, R58, 0x1, -R59 ;  /* 0x000000013a3a7824 */ /* 0x000fe200078e0a3b */
[----:B------:R-:W-:Y:S01]  /*2320*/  LEA.HI.X.SX32 R63, R63, R106, 0x1, P0 ;  /* 0x0000006a3f3f7211 */ /* 0x000fe200000f0eff */
[----:B------:R-:W-:Y:S01]  /*2330*/  IMAD.IADD R59, R102, 0x1, -R103 ;  /* 0x00000001663b7824 */ /* 0x000fe200078e0a67 */
[----:B-1----:R-:W-:Y:S01]  /*2340*/  FSETP.NEU.FTZ.AND P0, PT, RZ, UR4, PT ;  /* 0x00000004ff007c0b */ /* 0x002fe2000bf1d000 */
        /* <DEDUP_REMOVED lines=19> */
[----:B------:R-:W-:Y:S02]  /*2480*/  SHF.R.S32.HI R65, RZ, 0x1f, R144 ;  /* 0x0000001fff417819 */ /* 0x000fe40000011490 */
[----:B------:R-:W-:Y:S02]  /*2490*/  SHF.R.S32.HI R64, RZ, 0x1f, R145 ;  /* 0x0000001fff407819 */ /* 0x000fe40000011491 */
[----:B------:R-:W-:-:S02]  /*24a0*/  SHF.R.S32.HI R3, RZ, 0x1f, R142 ;  /* 0x0000001fff037819 */ /* 0x000fc4000001148e */
[----:B------:R-:W-:Y:S02]  /*24b0*/  LOP3.LUT R73, R70, 0xffffffe0, RZ, 0xc0, !PT ;  /* 0xffffffe046497812 */ /* 0x000fe400078ec0ff */
[----:B------:R-:W-:Y:S02]  /*24c0*/  SHF.R.S32.HI R65, RZ, 0x1f, R143 ;  /* 0x0000001fff417819 */ /* 0x000fe4000001148f */
[----:B------:R-:W-:Y:S02]  /*24d0*/  SHF.R.S32.HI R64, RZ, 0x1f, R140 ;  /* 0x0000001fff407819 */ /* 0x000fe4000001148c */
[----:B------:R-:W-:Y:S02]  /*24e0*/  SHF.R.S32.HI R3, RZ, 0x1f, R141 ;  /* 0x0000001fff037819 */ /* 0x000fe4000001148d */
        /* <DEDUP_REMOVED lines=172> */
[----:B------:R-:W-:Y:S02]  /*2fb0*/  IMAD.SHL.U32 R246, R0, 0x100, RZ ;  /* 0x0000010000f67824 */ /* 0x000fe400078e00ff */
[----:B------:R-:W-:Y:S02]  /*2fc0*/  IMAD.MOV.U32 R3, RZ, RZ, -0x800001 ;  /* 0xff7fffffff037424 */ /* 0x000fe400078e00ff */
[----:B------:R-:W-:-:S05]  /*2fd0*/  IMAD.MOV.U32 R130, RZ, RZ, R2 ;  /* 0x000000ffff827224 */ /* 0x000fca00078e0002 */
.L_x_23366:
[C---:B------:R-:W-:Y:S02]  /*2fe0*/  IADD3 R65, P0, R130.reuse, UR8, RZ ;  /* 0x0000000882417c10 */ /* 0x040fe4000ff1e0ff */
[----:B------:R-:W-:Y:S02]  /*2ff0*/  SHF.R.S32.HI R67, RZ, 0x1f, R144 ;  /* 0x0000001fff437819 */ /* 0x000fe40000011490 */
[----:B------:R-:W-:Y:S02]  /*3000*/  LEA.HI.X.SX32 R66, R130, UR18, 0x1, P0 ;  /* 0x0000001282427c11 */ /* 0x000fe400080f0eff */
[----:B------:R-:W-:-:S02]  /*3010*/  LEA R64, P0, R65, c[0x0][0x198], 0x2 ;  /* 0x0000660041407a11 */ /* 0x000fc400078010ff */
[----:B------:R-:W-:Y:S02]  /*3020*/  SHF.R.S32.HI R68, RZ, 0x1f, R145 ;  /* 0x0000001fff447819 */ /* 0x000fe40000011491 */
[----:B------:R-:W-:-:S05]  /*3030*/  LEA.HI.X R65, R65, c[0x0][0x19c], R66, 0x2, P0 ;  /* 0x0000670041417a11 */ /* 0x000fca00000f1442 */
[----:B------:R-:W2:Y:S01]  /*3040*/  LDG.E.CONSTANT R64, [R64.64] ;  /* 0x0000000c40407981 */ /* 0x000ea2000c1e9900 */
[----:B------:R-:W-:Y:S02]  /*3050*/  SHF.R.S32.HI R70, RZ, 0x1f, R142 ;  /* 0x0000001fff467819 */ /* 0x000fe4000001148e */
[----:B------:R-:W-:Y:S02]  /*3060*/  SHF.R.S32.HI R71, RZ, 0x1f, R143 ;  /* 0x0000001fff477819 */ /* 0x000fe4000001148f */
[----:B------:R-:W-:Y:S02]  /*3070*/  SHF.R.S32.HI R133, RZ, 0x1f, R138 ;  /* 0x0000001fff857819 */ /* 0x000fe4000001148a */
[----:B------:R-:W-:Y:S01]  /*3080*/  SHF.R.S32.HI R135, RZ, 0x1f, R139 ;  /* 0x0000001fff877819 */ /* 0x000fe2000001148b */
[----:B--2---:R-:W-:-:S05]  /*3090*/  IMAD.WIDE R106, R64, c[0x0][0x1bc], R62 ;  /* 0x00006f00406a7a25 */ /* 0x004fca00078e023e */
[----:B------:R-:W-:-:S04]  /*30a0*/  IADD3 R65, P0, P1, R144, R106, R145 ;  /* 0x0000006a90417210 */ /* 0x000fc8000791e091 */
[----:B------:R-:W-:Y:S02]  /*30b0*/  IADD3.X R66, R67, R107, R68, P0, P1 ;  /* 0x0000006b43427210 */ /* 0x000fe400007e2444 */
[----:B------:R-:W-:-:S04]  /*30c0*/  LEA R64, P0, R65, c[0x0][0x180], 0x2 ;  /* 0x0000600041407a11 */ /* 0x000fc800078010ff */
[----:B------:R-:W-:Y:S02]  /*30d0*/  LEA.HI.X R65, R65, c[0x0][0x184], R66, 0x2, P0 ;  /* 0x0000610041417a11 */ /* 0x000fe400000f1442 */
[----:B------:R-:W-:-:S04]  /*30e0*/  IADD3 R67, P0, R0, R106, RZ ;  /* 0x0000006a00437210 */ /* 0x000fc80007f1e0ff */
[----:B------:R-:W-:Y:S02]  /*30f0*/  LEA.HI.X.SX32 R68, R0, R107, 0x1, P0 ;  /* 0x0000006b00447211 */ /* 0x000fe400000f0eff */
[----:B------:R-:W-:-:S04]  /*3100*/  LEA R66, P0, R67, c[0x0][0x180], 0x2 ;  /* 0x0000600043427a11 */ /* 0x000fc800078010ff */
[----:B------:R-:W-:Y:S02]  /*3110*/  LEA.HI.X R67, R67, c[0x0][0x184], R68, 0x2, P0 ;  /* 0x0000610043437a11 */ /* 0x000fe400000f1444 */
[----:B------:R0:W2:Y:S04]  /*3120*/  LDG.E.CONSTANT R68, [R64.64] ;  /* 0x0000000c40447981 */ /* 0x0000a8000c1e9900 */
[----:B------:R1:W3:Y:S01]  /*3130*/  LDG.E.CONSTANT R69, [R66.64] ;  /* 0x0000000c42457981 */ /* 0x0002e2000c1e9900 */
[----:B0-----:R-:W-:-:S04]  /*3140*/  IADD3 R65, P0, P1, R142, R106, R143 ;  /* 0x0000006a8e417210 */ /* 0x001fc8000791e08f */
[----:B-1----:R-:W-:Y:S02]  /*3150*/  IADD3.X R66, R70, R107, R71, P0, P1 ;  /* 0x0000006b46427210 */ /* 0x002fe400007e2447 */
[C---:B------:R-:W-:Y:S02]  /*3160*/  LEA R64, P0, R65.reuse, c[0x0][0x180], 0x2 ;  /* 0x0000600041407a11 */ /* 0x040fe400078010ff */
[----:B------:R-:W-:Y:S02]  /*3170*/  SHF.R.S32.HI R70, RZ, 0x1f, R140 ;  /* 0x0000001fff467819 */ /* 0x000fe4000001148c */
[----:B------:R-:W-:Y:S02]  /*3180*/  LEA.HI.X R65, R65, c[0x0][0x184], R66, 0x2, P0 ;  /* 0x0000610041417a11 */ /* 0x000fe400000f1442 */
[--C-:B------:R-:W-:Y:S02]  /*3190*/  SHF.R.S32.HI R71, RZ, 0x1f, R141.reuse ;  /* 0x0000001fff477819 */ /* 0x100fe4000001148d */
[----:B------:R-:W-:-:S04]  /*31a0*/  IADD3 R67, P0, P1, R140, R106, R141 ;  /* 0x0000006a8c437210 */ /* 0x000fc8000791e08d */
[----:B------:R-:W-:Y:S02]  /*31b0*/  IADD3.X R70, R70, R107, R71, P0, P1 ;  /* 0x0000006b46467210 */ /* 0x000fe400007e2447 */
[C---:B------:R-:W-:Y:S01]  /*31c0*/  LEA R66, P0, R67.reuse, c[0x0][0x180], 0x2 ;  /* 0x0000600043427a11 */ /* 0x040fe200078010ff */
[----:B------:R0:W4:Y:S03]  /*31d0*/  LDG.E.CONSTANT R71, [R64.64] ;  /* 0x0000000c40477981 */ /* 0x000126000c1e9900 */
[----:B------:R-:W-:-:S05]  /*31e0*/  LEA.HI.X R67, R67, c[0x0][0x184], R70, 0x2, P0 ;  /* 0x0000610043437a11 */ /* 0x000fca00000f1446 */
[----:B------:R1:W5:Y:S01]  /*31f0*/  LDG.E.CONSTANT R132, [R66.64] ;  /* 0x0000000c42847981 */ /* 0x000362000c1e9900 */
[----:B0-----:R-:W-:-:S04]  /*3200*/  IADD3 R65, P0, P1, R138, R106, R139 ;  /* 0x0000006a8a417210 */ /* 0x001fc8000791e08b */
[----:B-1----:R-:W-:Y:S02]  /*3210*/  IADD3.X R66, R133, R107, R135, P0, P1 ;  /* 0x0000006b85427210 */ /* 0x002fe400007e2487 */
[----:B------:R-:W-:-:S04]  /*3220*/  LEA R64, P0, R65, c[0x0][0x180], 0x2 ;  /* 0x0000600041407a11 */ /* 0x000fc800078010ff */
[----:B------:R-:W-:-:S05]  /*3230*/  LEA.HI.X R65, R65, c[0x0][0x184], R66, 0x2, P0 ;  /* 0x0000610041417a11 */ /* 0x000fca00000f1442 */
[----:B------:R0:W5:Y:S04]  /*3240*/  LDG.E.CONSTANT R70, [R64.64] ;  /* 0x0000000c40467981 */ /* 0x000168000c1e9900 */
[----:B0-----:R-:W2:Y:S01]  /*3250*/  LDS.128 R64, [R246] ;  /* 0x00000000f6407984 */ /* 0x001ea20000000c00 */
[----:B------:R-:W-:Y:S02]  /*3260*/  SHF.R.S32.HI R133, RZ, 0x1f, R136 ;  /* 0x0000001fff857819 */ /* 0x000fe40000011488 */
[----:B------:R-:W-:Y:S02]  /*3270*/  SHF.R.S32.HI R135, RZ, 0x1f, R137 ;  /* 0x0000001fff877819 */ /* 0x000fe40000011489 */
[----:B------:R-:W-:Y:S02]  /*3280*/  SHF.R.S32.HI R238, RZ, 0x1f, R4 ;  /* 0x0000001fffee7819 */ /* 0x000fe40000011404 */
[----:B------:R-:W-:-:S02]  /*3290*/  SHF.R.S32.HI R239, RZ, 0x1f, R74 ;  /* 0x0000001fffef7819 */ /* 0x000fc4000001144a */
[----:B------:R-:W-:Y:S02]  /*32a0*/  SHF.R.S32.HI R241, RZ, 0x1f, R7 ;  /* 0x0000001ffff17819 */ /* 0x000fe40000011407 */
[----:B------:R-:W-:Y:S02]  /*32b0*/  SHF.R.S32.HI R242, RZ, 0x1f, R75 ;  /* 0x0000001ffff27819 */ /* 0x000fe4000001144b */
[----:B------:R-:W-:Y:S01]  /*32c0*/  SHF.R.S32.HI R244, RZ, 0x1f, R8 ;  /* 0x0000001ffff47819 */ /* 0x000fe20000011408 */
[----:B--2---:R-:W-:-:S04]  /*32d0*/  FMUL.FTZ R65, R68, R65 ;  /* 0x0000004144417220 */ /* 0x004fc80000410000 */
[----:B---3--:R-:W-:Y:S01]  /*32e0*/  FFMA.FTZ R64, R64, R69, R65 ;  /* 0x0000004540407223 */ /* 0x008fe20000010041 */
[----:B------:R-:W-:-:S03]  /*32f0*/  IADD3 R65, P0, P1, R136, R106, R137 ;  /* 0x0000006a88417210 */ /* 0x000fc6000791e089 */
[----:B----4-:R-:W-:Y:S01]  /*3300*/  FFMA.FTZ R64, R71, R66, R64 ;  /* 0x0000004247407223 */ /* 0x010fe20000010040 */
[----:B------:R-:W-:-:S03]  /*3310*/  IADD3.X R66, R133, R107, R135, P0, P1 ;  /* 0x0000006b85427210 */ /* 0x000fc600007e2487 */
[----:B-----5:R-:W-:Y:S01]  /*3320*/  FFMA.FTZ R132, R132, R67, R64 ;  /* 0x0000004384847223 */ /* 0x020fe20000010040 */
[C---:B------:R-:W-:Y:S02]  /*3330*/  LEA R64, P0, R65.reuse, c[0x0][0x180], 0x2 ;  /* 0x0000600041407a11 */ /* 0x040fe400078010ff */
[----:B------:R-:W-:Y:S02]  /*3340*/  SHF.R.S32.HI R133, RZ, 0x1f, R131 ;  /* 0x0000001fff857819 */ /* 0x000fe40000011483 */
[----:B------:R-:W-:Y:S02]  /*3350*/  LEA.HI.X R65, R65, c[0x0][0x184], R66, 0x2, P0 ;  /* 0x0000610041417a11 */ /* 0x000fe400000f1442 */
[--C-:B------:R-:W-:Y:S02]  /*3360*/  SHF.R.S32.HI R135, RZ, 0x1f, R134.reuse ;  /* 0x0000001fff877819 */ /* 0x100fe40000011486 */
[----:B------:R-:W-:Y:S01]  /*3370*/  IADD3 R67, P0, P1, R131, R106, R134 ;  /* 0x0000006a83437210 */ /* 0x000fe2000791e086 */
[----:B------:R0:W2:Y:S03]  /*3380*/  LDG.E.CONSTANT R71, [R64.64] ;  /* 0x0000000c40477981 */ /* 0x0000a6000c1e9900 */
[----:B------:R-:W-:-:S02]  /*3390*/  IADD3.X R68, R133, R107, R135, P0, P1 ;  /* 0x0000006b85447210 */ /* 0x000fc400007e2487 */
[C---:B------:R-:W-:Y:S02]  /*33a0*/  LEA R66, P0, R67.reuse, c[0x0][0x180], 0x2 ;  /* 0x0000600043427a11 */ /* 0x040fe400078010ff */
[----:B------:R-:W-:Y:S02]  /*33b0*/  SHF.R.S32.HI R133, RZ, 0x1f, R61 ;  /* 0x0000001fff857819 */ /* 0x000fe4000001143d */
[----:B------:R-:W-:Y:S02]  /*33c0*/  LEA.HI.X R67, R67, c[0x0][0x184], R68, 0x2, P0 ;  /* 0x0000610043437a11 */ /* 0x000fe400000f1444 */
[----:B0-----:R-:W-:-:S03]  /*33d0*/  IADD3 R65, P0, P1, R61, R106, R4 ;  /* 0x0000006a3d417210 */ /* 0x001fc6000791e004 */
[----:B------:R0:W3:Y:S02]  /*33e0*/  LDG.E.CONSTANT R135, [R66.64] ;  /* 0x0000000c42877981 */ /* 0x0000e4000c1e9900 */
[----:B0-----:R-:W-:Y:S02]  /*33f0*/  IADD3.X R66, R133, R107, R238, P0, P1 ;  /* 0x0000006b85427210 */ /* 0x001fe400007e24ee */
[C---:B------:R-:W-:Y:S02]  /*3400*/  LEA R64, P0, R65.reuse, c[0x0][0x180], 0x2 ;  /* 0x0000600041407a11 */ /* 0x040fe400078010ff */
[----:B------:R-:W-:Y:S02]  /*3410*/  SHF.R.S32.HI R133, RZ, 0x1f, R72 ;  /* 0x0000001fff857819 */ /* 0x000fe40000011448 */
[----:B------:R-:W-:Y:S02]  /*3420*/  LEA.HI.X R65, R65, c[0x0][0x184], R66, 0x2, P0 ;  /* 0x0000610041417a11 */ /* 0x000fe400000f1442 */
[----:B------:R-:W-:-:S02]  /*3430*/  SHF.R.S32.HI R238, RZ, 0x1f, R5 ;  /* 0x0000001fffee7819 */ /* 0x000fc40000011405 */
[----:B------:R-:W-:-:S04]  /*3440*/  IADD3 R67, P0, P1, R72, R106, R5 ;  /* 0x0000006a48437210 */ /* 0x000fc8000791e005 */
[----:B------:R-:W-:Y:S02]  /*3450*/  IADD3.X R68, R133, R107, R238, P0, P1 ;  /* 0x0000006b85447210 */ /* 0x000fe400007e24ee */
        /* <DEDUP_REMOVED lines=8> */
[----:B------:R-:W-:Y:S02]  /*34e0*/  LEA.HI.X R69, R69, c[0x0][0x184], R133, 0x2, P0 ;  /* 0x0000610045457a11 */ /* 0x000fe400000f1485 */
[----:B------:R0:W5:Y:S04]  /*34f0*/  LDG.E.CONSTANT R133, [R64.64] ;  /* 0x0000000c40857981 */ /* 0x000168000c1e9900 */
[----:B------:R1:W4:Y:S04]  /*3500*/  LDG.E.CONSTANT R240, [R68.64] ;  /* 0x0000000c44f07981 */ /* 0x000328000c1e9900 */
[----:B0-----:R-:W0:Y:S01]  /*3510*/  LDS.128 R64, [R246+0x10] ;  /* 0x00001000f6407984 */ /* 0x001e220000000c00 */
[----:B-1----:R-:W-:-:S04]  /*3520*/  IADD3 R69, P0, P1, R74, R106, R7 ;  /* 0x0000006a4a457210 */ /* 0x002fc8000791e007 */
[----:B------:R-:W-:Y:S02]  /*3530*/  IADD3.X R239, R239, R107, R241, P0, P1 ;  /* 0x0000006befef7210 */ /* 0x000fe400007e24f1 */
[----:B------:R-:W-:-:S04]  /*3540*/  LEA R68, P0, R69, c[0x0][0x180], 0x2 ;  /* 0x0000600045447a11 */ /* 0x000fc800078010ff */
[----:B------:R-:W-:-:S05]  /*3550*/  LEA.HI.X R69, R69, c[0x0][0x184], R239, 0x2, P0 ;  /* 0x0000610045457a11 */ /* 0x000fca00000f14ef */
[----:B------:R1:W4:Y:S02]  /*3560*/  LDG.E.CONSTANT R241, [R68.64] ;  /* 0x0000000c44f17981 */ /* 0x000324000c1e9900 */
[----:B-1----:R-:W-:Y:S01]  /*3570*/  IADD3 R69, P0, P1, R75, R106, R8 ;  /* 0x0000006a4b457210 */ /* 0x002fe2000791e008 */
[----:B0-----:R-:W-:-:S03]  /*3580*/  FFMA.FTZ R64, R64, R70, R132 ;  /* 0x0000004640407223 */ /* 0x001fc60000010084 */
[----:B------:R-:W-:Y:S02]  /*3590*/  IADD3.X R70, R242, R107, R244, P0, P1 ;  /* 0x0000006bf2467210 */ /* 0x000fe400007e24f4 */
[----:B------:R-:W-:-:S04]  /*35a0*/  LEA R68, P0, R69, c[0x0][0x180], 0x2 ;  /* 0x0000600045447a11 */ /* 0x000fc800078010ff */
[----:B------:R-:W-:-:S05]  /*35b0*/  LEA.HI.X R69, R69, c[0x0][0x184], R70, 0x2, P0 ;  /* 0x0000610045457a11 */ /* 0x000fca00000f1446 */
[----:B------:R0:W4:Y:S01]  /*35c0*/  LDG.E.CONSTANT R239, [R68.64] ;  /* 0x0000000c44ef7981 */ /* 0x000122000c1e9900 */
[----:B------:R-:W-:Y:S02]  /*35d0*/  SHF.R.S32.HI R242, RZ, 0x1f, R76 ;  /* 0x0000001ffff27819 */ /* 0x000fe4000001144c */
[--C-:B------:R-:W-:Y:S02]  /*35e0*/  SHF.R.S32.HI R244, RZ, 0x1f, R9.reuse ;  /* 0x0000001ffff47819 */ /* 0x100fe40000011409 */
[----:B0-----:R-:W-:-:S04]  /*35f0*/  IADD3 R69, P0, P1, R76, R106, R9 ;  /* 0x0000006a4c457210 */ /* 0x001fc8000791e009 */
[----:B------:R-:W-:Y:S02]  /*3600*/  IADD3.X R70, R242, R107, R244, P0, P1 ;  /* 0x0000006bf2467210 */ /* 0x000fe400007e24f4 */
[----:B------:R-:W-:-:S04]  /*3610*/  LEA R68, P0, R69, c[0x0][0x180], 0x2 ;  /* 0x0000600045447a11 */ /* 0x000fc800078010ff */
[----:B------:R-:W-:-:S05]  /*3620*/  LEA.HI.X R69, R69, c[0x0][0x184], R70, 0x2, P0 ;  /* 0x0000610045457a11 */ /* 0x000fca00000f1446 */
[----:B------:R0:W4:Y:S01]  /*3630*/  LDG.E.CONSTANT R132, [R68.64] ;  /* 0x0000000c44847981 */ /* 0x000122000c1e9900 */
[----:B------:R-:W-:Y:S02]  /*3640*/  SHF.R.S32.HI R242, RZ, 0x1f, R77 ;  /* 0x0000001ffff27819 */ /* 0x000fe4000001144d */
[----:B------:R-:W-:Y:S01]  /*3650*/  SHF.R.S32.HI R244, RZ, 0x1f, R10 ;  /* 0x0000001ffff47819 */ /* 0x000fe2000001140a */
[----:B--2---:R-:W-:Y:S02]  /*3660*/  FFMA.FTZ R64, R71, R65, R64 ;  /* 0x0000004147407223 */ /* 0x004fe40000010040 */
[----:B0-----:R-:W4:Y:S02]  /*3670*/  LDS.128 R68, [R246+0x20] ;  /* 0x00002000f6447984 */ /* 0x001f240000000c00 */
[----:B---3--:R-:W-:Y:S01]  /*3680*/  FFMA.FTZ R66, R135, R66, R64 ;  /* 0x0000004287427223 */ /* 0x008fe20000010040 */
[----:B------:R-:W-:-:S03]  /*3690*/  IADD3 R65, P0, P1, R77, R106, R10 ;  /* 0x0000006a4d417210 */ /* 0x000fc6000791e00a */
[----:B-----5:R-:W-:-:S04]  /*36a0*/  FFMA.FTZ R66, R133, R67, R66 ;  /* 0x0000004385427223 */ /* 0x020fc80000010042 */
[----:B----4-:R-:W-:-:S04]  /*36b0*/  FFMA.FTZ R66, R68, R238, R66 ;  /* 0x000000ee44427223 */ /* 0x010fc80000010042 */
[----:B------:R-:W-:-:S04]  /*36c0*/  FFMA.FTZ R66, R240, R69, R66 ;  /* 0x00000045f0427223 */ /* 0x000fc80000010042 */
[----:B------:R-:W-:Y:S01]  /*36d0*/  FFMA.FTZ R241, R241, R70, R66 ;  /* 0x00000046f1f17223 */ /* 0x000fe20000010042 */
[----:B------:R-:W-:Y:S02]  /*36e0*/  IADD3.X R66, R242, R107, R244, P0, P1 ;  /* 0x0000006bf2427210 */ /* 0x000fe400007e24f4 */
[C---:B------:R-:W-:Y:S02]  /*36f0*/  LEA R64, P0, R65.reuse, c[0x0][0x180], 0x2 ;  /* 0x0000600041407a11 */ /* 0x040fe400078010ff */
[----:B------:R-:W-:Y:S02]  /*3700*/  SHF.R.S32.HI R242, RZ, 0x1f, R78 ;  /* 0x0000001ffff27819 */ /* 0x000fe4000001144e */
[----:B------:R-:W-:Y:S02]  /*3710*/  LEA.HI.X R65, R65, c[0x0][0x184], R66, 0x2, P0 ;  /* 0x0000610041417a11 */ /* 0x000fe400000f1442 */
[----:B------:R-:W-:-:S03]  /*3720*/  IADD3 R67, P0, P1, R78, R106, R11 ;  /* 0x0000006a4e437210 */ /* 0x000fc6000791e00b */
[----:B------:R0:W2:Y:S01]  /*3730*/  LDG.E.CONSTANT R133, [R64.64] ;  /* 0x0000000c40857981 */ /* 0x0000a2000c1e9900 */
[----:B------:R-:W-:Y:S02]  /*3740*/  IADD3.X R68, R242, R107, R252, P0, P1 ;  /* 0x0000006bf2447210 */ /* 0x000fe400007e24fc */
[----:B------:R-:W-:-:S04]  /*3750*/  LEA R66, P0, R67, c[0x0][0x180], 0x2 ;  /* 0x0000600043427a11 */ /* 0x000fc800078010ff */
[----:B------:R-:W-:Y:S02]  /*3760*/  LEA.HI.X R67, R67, c[0x0][0x184], R68, 0x2, P0 ;  /* 0x0000610043437a11 */ /* 0x000fe400000f1444 */
[----:B0-----:R-:W-:-:S03]  /*3770*/  IADD3 R65, P0, P1, R79, R106, R12 ;  /* 0x0000006a4f417210 */ /* 0x001fc6000791e00c */
[----:B------:R0:W3:Y:S02]  /*3780*/  LDG.E.CONSTANT R238, [R66.64] ;  /* 0x0000000c42ee7981 */ /* 0x0000e4000c1e9900 */
[----:B0-----:R-:W-:Y:S02]  /*3790*/  IADD3.X R66, R251, R107, R250, P0, P1 ;  /* 0x0000006bfb427210 */ /* 0x001fe400007e24fa */
[----:B------:R-:W-:-:S04]  /*37a0*/  LEA R64, P0, R65, c[0x0][0x180], 0x2 ;  /* 0x0000600041407a11 */ /* 0x000fc800078010ff */
[----:B------:R-:W-:-:S05]  /*37b0*/  LEA.HI.X R65, R65, c[0x0][0x184], R66, 0x2, P0 ;  /* 0x0000610041417a11 */ /* 0x000fca00000f1442 */
[----:B------:R0:W4:Y:S01]  /*37c0*/  LDG.E.CONSTANT R135, [R64.64] ;  /* 0x0000000c40877981 */ /* 0x000122000c1e9900 */
[----:B------:R-:W-:Y:S01]  /*37d0*/  FFMA.FTZ R241, R239, R71, R241 ;  /* 0x00000047eff17223 */ /* 0x000fe200000100f1 */
[----:B0-----:R-:W-:-:S04]  /*37e0*/  IADD3 R64, P0, P1, R80, R106, R13 ;  /* 0x0000006a50407210 */ /* 0x001fc8000791e00d */
[----:B------:R-:W-:Y:S02]  /*37f0*/  IADD3.X R65, R249, R107, R248, P0, P1 ;  /* 0x0000006bf9417210 */ /* 0x000fe400007e24f8 */
[----:B------:R-:W-:-:S04]  /*3800*/  LEA R68, P0, R64, c[0x0][0x180], 0x2 ;  /* 0x0000600040447a11 */ /* 0x000fc800078010ff */
[----:B------:R-:W-:Y:S02]  /*3810*/  LEA.HI.X R69, R64, c[0x0][0x184], R65, 0x2, P0 ;  /* 0x0000610040457a11 */ /* 0x000fe400000f1441 */
[----:B------:R-:W-:Y:S01]  /*3820*/  IADD3 R71, P0, P1, R81, R106, R14 ;  /* 0x0000006a51477210 */ /* 0x000fe2000791e00e */
[----:B------:R-:W0:Y:S03]  /*3830*/  LDS.128 R64, [R246+0x30] ;  /* 0x00003000f6407984 */ /* 0x000e260000000c00 */
[----:B------:R-:W-:Y:S02]  /*3840*/  IADD3.X R239, R247, R107, R245, P0, P1 ;  /* 0x0000006bf7ef7210 */ /* 0x000fe400007e24f5 */
[----:B------:R-:W-:-:S04]  /*3850*/  LEA R70, P0, R71, c[0x0][0x180], 0x2 ;  /* 0x0000600047467a11 */ /* 0x000fc800078010ff */
[----:B------:R-:W-:Y:S02]  /*3860*/  LEA.HI.X R71, R71, c[0x0][0x184], R239, 0x2, P0 ;  /* 0x0000610047477a11 */ /* 0x000fe400000f14ef */
[----:B------:R1:W5:Y:S04]  /*3870*/  LDG.E.CONSTANT R239, [R68.64] ;  /* 0x0000000c44ef7981 */ /* 0x000368000c1e9900 */
[----:B------:R1:W5:Y:S02]  /*3880*/  LDG.E.CONSTANT R240, [R70.64] ;  /* 0x0000000c46f07981 */ /* 0x000364000c1e9900 */
[----:B-1----:R-:W-:-:S04]  /*3890*/  IADD3 R69, P0, P1, R82, R106, R15 ;  /* 0x0000006a52457210 */ /* 0x002fc8000791e00f */
[----:B------:R-:W-:Y:S02]  /*38a0*/  IADD3.X R70, R243, R107, R237, P0, P1 ;  /* 0x0000006bf3467210 */ /* 0x000fe400007e24ed */
[----:B------:R-:W-:-:S04]  /*38b0*/  LEA R68, P0, R69, c[0x0][0x180], 0x2 ;  /* 0x0000600045447a11 */ /* 0x000fc800078010ff */
[----:B------:R-:W-:-:S05]  /*38c0*/  LEA.HI.X R69, R69, c[0x0][0x184], R70, 0x2, P0 ;  /* 0x0000610045457a11 */ /* 0x000fca00000f1446 */
[----:B------:R1:W5:Y:S02]  /*38d0*/  LDG.E.CONSTANT R242, [R68.64] ;  /* 0x0000000c44f27981 */ /* 0x000364000c1e9900 */
[----:B-1----:R-:W-:-:S04]  /*38e0*/  IADD3 R69, P0, P1, R83, R106, R16 ;  /* 0x0000006a53457210 */ /* 0x002fc8000791e010 */
[----:B------:R-:W-:Y:S02]  /*38f0*/  IADD3.X R70, R236, R107, R235, P0, P1 ;  /* 0x0000006bec467210 */ /* 0x000fe400007e24eb */
[----:B------:R-:W-:-:S04]  /*3900*/  LEA R68, P0, R69, c[0x0][0x180], 0x2 ;  /* 0x0000600045447a11 */ /* 0x000fc800078010ff */
[----:B------:R-:W-:Y:S01]  /*3910*/  LEA.HI.X R69, R69, c[0x0][0x184], R70, 0x2, P0 ;  /* 0x0000610045457a11 */ /* 0x000fe200000f1446 */
[----:B0-----:R-:W-:-:S04]  /*3920*/  FFMA.FTZ R64, R64, R132, R241 ;  /* 0x0000008440407223 */ /* 0x001fc800000100f1 */
[----:B------:R0:W5:Y:S02]  /*3930*/  LDG.E.CONSTANT R241, [R68.64] ;  /* 0x0000000c44f17981 */ /* 0x000164000c1e9900 */
[----:B0-----:R-:W-:-:S04]  /*3940*/  IADD3 R69, P0, P1, R84, R106, R17 ;  /* 0x0000006a54457210 */ /* 0x001fc8000791e011 */
[----:B------:R-:W-:Y:S02]  /*3950*/  IADD3.X R70, R234, R107, R233, P0, P1 ;  /* 0x0000006bea467210 */ /* 0x000fe400007e24e9 */
[----:B------:R-:W-:-:S04]  /*3960*/  LEA R68, P0, R69, c[0x0][0x180], 0x2 ;  /* 0x0000600045447a11 */ /* 0x000fc800078010ff */
[----:B------:R-:W-:-:S05]  /*3970*/  LEA.HI.X R69, R69, c[0x0][0x184], R70, 0x2, P0 ;  /* 0x0000610045457a11 */ /* 0x000fca00000f1446 */
[----:B------:R0:W5:Y:S04]  /*3980*/  LDG.E.CONSTANT R132, [R68.64] ;  /* 0x0000000c44847981 */ /* 0x000168000c1e9900 */
[----:B0-----:R-:W5:Y:S01]  /*3990*/  LDS.128 R68, [R246+0x40] ;  /* 0x00004000f6447984 */ /* 0x001f620000000c00 */
[----:B--2---:R-:W-:Y:S01]  /*39a0*/  FFMA.FTZ R64, R133, R65, R64 ;  /* 0x0000004185407223 */ /* 0x004fe20000010040 */
[----:B------:R-:W-:-:S03]  /*39b0*/  IADD3 R65, P0, P1, R85, R106, R18 ;  /* 0x0000006a55417210 */ /* 0x000fc6000791e012 */
[----:B---3--:R-:W-:-:S04]  /*39c0*/  FFMA.FTZ R66, R238, R66, R64 ;  /* 0x00000042ee427223 */ /* 0x008fc80000010040 */
[----:B----4-:R-:W-:-:S04]  /*39d0*/  FFMA.FTZ R66, R135, R67, R66 ;  /* 0x0000004387427223 */ /* 0x010fc80000010042 */
[----:B-----5:R-:W-:Y:S01]  /*39e0*/  FFMA.FTZ R68, R68, R239, R66 ;  /* 0x000000ef44447223 */ /* 0x020fe20000010042 */
[----:B------:R-:W-:Y:S02]  /*39f0*/  IADD3.X R66, R232, R107, R231, P0, P1 ;  /* 0x0000006be8427210 */ /* 0x000fe400007e24e7 */
[----:B------:R-:W-:-:S04]  /*3a00*/  LEA R64, P0, R65, c[0x0][0x180], 0x2 ;  /* 0x0000600041407a11 */ /* 0x000fc800078010ff */
[----:B------:R-:W-:-:S05]  /*3a10*/  LEA.HI.X R65, R65, c[0x0][0x184], R66, 0x2, P0 ;  /* 0x0000610041417a11 */ /* 0x000fca00000f1442 */
[----:B------:R0:W2:Y:S01]  /*3a20*/  LDG.E.CONSTANT R135, [R64.64] ;  /* 0x0000000c40877981 */ /* 0x0000a2000c1e9900 */
[----:B------:R-:W-:Y:S01]  /*3a30*/  FFMA.FTZ R68, R240, R69, R68 ;  /* 0x00000045f0447223 */ /* 0x000fe20000010044 */
[----:B0-----:R-:W-:-:S04]  /*3a40*/  IADD3 R65, P0, P1, R86, R106, R19 ;  /* 0x0000006a56417210 */ /* 0x001fc8000791e013 */
[----:B------:R-:W-:Y:S02]  /*3a50*/  IADD3.X R66, R230, R107, R229, P0, P1 ;  /* 0x0000006be6427210 */ /* 0x000fe400007e24e5 */
[----:B------:R-:W-:-:S04]  /*3a60*/  LEA R64, P0, R65, c[0x0][0x180], 0x2 ;  /* 0x0000600041407a11 */ /* 0x000fc800078010ff */
[----:B------:R-:W-:Y:S02]  /*3a70*/  LEA.HI.X R65, R65, c[0x0][0x184], R66, 0x2, P0 ;  /* 0x0000610041417a11 */ /* 0x000fe400000f1442 */
[----:B------:R-:W-:Y:S01]  /*3a80*/  IADD3 R67, P0, P1, R87, R106, R20 ;  /* 0x0000006a57437210 */ /* 0x000fe2000791e014 */
[----:B------:R-:W-:Y:S02]  /*3a90*/  FFMA.FTZ R70, R242, R70, R68 ;  /* 0x00000046f2467223 */ /* 0x000fe40000010044 */
[----:B------:R0:W3:Y:S01]  /*3aa0*/  LDG.E.CONSTANT R238, [R64.64] ;  /* 0x0000000c40ee7981 */ /* 0x0000e2000c1e9900 */
[----:B------:R-:W-:Y:S02]  /*3ab0*/  IADD3.X R68, R228, R107, R227, P0, P1 ;  /* 0x0000006be4447210 */ /* 0x000fe400007e24e3 */
[----:B------:R-:W-:-:S04]  /*3ac0*/  LEA R66, P0, R67, c[0x0][0x180], 0x2 ;  /* 0x0000600043427a11 */ /* 0x000fc800078010ff */
[----:B------:R-:W-:-:S05]  /*3ad0*/  LEA.HI.X R67, R67, c[0x0][0x184], R68, 0x2, P0 ;  /* 0x0000610043437a11 */ /* 0x000fca00000f1444 */
[----:B------:R1:W4:Y:S01]  /*3ae0*/  LDG.E.CONSTANT R240, [R66.64] ;  /* 0x0000000c42f07981 */ /* 0x000322000c1e9900 */
[----:B0-----:R-:W-:-:S04]  /*3af0*/  IADD3 R64, P0, P1, R88, R106, R21 ;  /* 0x0000006a58407210 */ /* 0x001fc8000791e015 */
[----:B------:R-:W-:Y:S02]  /*3b00*/  IADD3.X R65, R226, R107, R225, P0, P1 ;  /* 0x0000006be2417210 */ /* 0x000fe400007e24e1 */
[----:B------:R-:W-:Y:S01]  /*3b10*/  LEA R68, P0, R64, c[0x0][0x180], 0x2 ;  /* 0x0000600040447a11 */ /* 0x000fe200078010ff */
[----:B------:R-:W-:-:S03]  /*3b20*/  FFMA.FTZ R133, R241, R71, R70 ;  /* 0x00000047f1857223 */ /* 0x000fc60000010046 */
[----:B------:R-:W-:Y:S02]  /*3b30*/  LEA.HI.X R69, R64, c[0x0][0x184], R65, 0x2, P0 ;  /* 0x0000610040457a11 */ /* 0x000fe400000f1441 */
[----:B------:R-:W-:Y:S01]  /*3b40*/  IADD3 R71, P0, P1, R89, R106, R22 ;  /* 0x0000006a59477210 */ /* 0x000fe2000791e016 */
[----:B-1----:R-:W0:Y:S03]  /*3b50*/  LDS.128 R64, [R246+0x50] ;  /* 0x00005000f6407984 */ /* 0x002e260000000c00 */
        /* <DEDUP_REMOVED lines=13> */
[----:B------:R-:W-:-:S05]  /*3c30*/  LEA.HI.X R69, R69, c[0x0][0x184], R71, 0x2, P0 ;  /* 0x0000610045457a11 */ /* 0x000fca00000f1447 */
[----:B------:R1:W5:Y:S01]  /*3c40*/  LDG.E.CONSTANT R71, [R68.64] ;  /* 0x0000000c44477981 */ /* 0x000362000c1e9900 */
[----:B0-----:R-:W-:Y:S01]  /*3c50*/  FFMA.FTZ R64, R64, R132, R133 ;  /* 0x0000008440407223 */ /* 0x001fe20000010085 */
[----:B-1----:R-:W-:-:S04]  /*3c60*/  IADD3 R69, P0, P1, R92, R106, R25 ;  /* 0x0000006a5c457210 */ /* 0x002fc8000791e019 */
[----:B------:R-:W-:Y:S02]  /*3c70*/  IADD3.X R132, R218, R107, R217, P0, P1 ;  /* 0x0000006bda847210 */ /* 0x000fe400007e24d9 */
[----:B------:R-:W-:-:S04]  /*3c80*/  LEA R68, P0, R69, c[0x0][0x180], 0x2 ;  /* 0x0000600045447a11 */ /* 0x000fc800078010ff */
[----:B------:R-:W-:-:S05]  /*3c90*/  LEA.HI.X R69, R69, c[0x0][0x184], R132, 0x2, P0 ;  /* 0x0000610045457a11 */ /* 0x000fca00000f1484 */
[----:B------:R0:W5:Y:S01]  /*3ca0*/  LDG.E.CONSTANT R133, [R68.64] ;  /* 0x0000000c44857981 */ /* 0x000162000c1e9900 */
[----:B--2---:R-:W-:Y:S01]  /*3cb0*/  FFMA.FTZ R135, R135, R65, R64 ;  /* 0x0000004187877223 */ /* 0x004fe20000010040 */
[----:B------:R-:W-:-:S04]  /*3cc0*/  IADD3 R65, P0, P1, R93, R106, R26 ;  /* 0x0000006a5d417210 */ /* 0x000fc8000791e01a */
[----:B0-----:R-:W-:Y:S02]  /*3cd0*/  IADD3.X R68, R216, R107, R215, P0, P1 ;  /* 0x0000006bd8447210 */ /* 0x001fe400007e24d7 */
[----:B------:R-:W-:-:S04]  /*3ce0*/  LEA R64, P0, R65, c[0x0][0x180], 0x2 ;  /* 0x0000600041407a11 */ /* 0x000fc800078010ff */
[----:B------:R-:W-:-:S05]  /*3cf0*/  LEA.HI.X R65, R65, c[0x0][0x184], R68, 0x2, P0 ;  /* 0x0000610041417a11 */ /* 0x000fca00000f1444 */
[----:B------:R0:W2:Y:S01]  /*3d00*/  LDG.E.CONSTANT R132, [R64.64] ;  /* 0x0000000c40847981 */ /* 0x0000a2000c1e9900 */
[----:B---3--:R-:W-:-:S04]  /*3d10*/  FFMA.FTZ R66, R238, R66, R135 ;  /* 0x00000042ee427223 */ /* 0x008fc80000010087 */
[----:B----4-:R-:W-:Y:S02]  /*3d20*/  FFMA.FTZ R240, R240, R67, R66 ;  /* 0x00000043f0f07223 */ /* 0x010fe40000010042 */
[----:B0-----:R-:W5:Y:S02]  /*3d30*/  LDS.128 R64, [R246+0x60] ;  /* 0x00006000f6407984 */ /* 0x001f640000000c00 */
[----:B-----5:R-:W-:-:S04]  /*3d40*/  FFMA.FTZ R64, R64, R239, R240 ;  /* 0x000000ef40407223 */ /* 0x020fc800000100f0 */
[----:B------:R-:W-:Y:S01]  /*3d50*/  FFMA.FTZ R64, R70, R65, R64 ;  /* 0x0000004146407223 */ /* 0x000fe20000010040 */
[----:B------:R-:W-:-:S03]  /*3d60*/  IADD3 R65, P0, P1, R94, R106, R27 ;  /* 0x0000006a5e417210 */ /* 0x000fc6000791e01b */
[----:B------:R-:W-:Y:S01]  /*3d70*/  FFMA.FTZ R66, R241, R66, R64 ;  /* 0x00000042f1427223 */ /* 0x000fe20000010040 */
[----:B------:R-:W-:Y:S02]  /*3d80*/  IADD3.X R68, R214, R107, R213, P0, P1 ;  /* 0x0000006bd6447210 */ /* 0x000fe400007e24d5 */
[----:B------:R-:W-:-:S04]  /*3d90*/  LEA R64, P0, R65, c[0x0][0x180], 0x2 ;  /* 0x0000600041407a11 */ /* 0x000fc800078010ff */
[----:B------:R-:W-:Y:S02]  /*3da0*/  LEA.HI.X R65, R65, c[0x0][0x184], R68, 0x2, P0 ;  /* 0x0000610041417a11 */ /* 0x000fe400000f1444 */
[----:B------:R-:W-:-:S03]  /*3db0*/  IADD3 R69, P0, P1, R95, R106, R28 ;  /* 0x0000006a5f457210 */ /* 0x000fc6000791e01c */
[----:B------:R0:W3:Y:S01]  /*3dc0*/  LDG.E.CONSTANT R135, [R64.64] ;  /* 0x0000000c40877981 */ /* 0x0000e2000c1e9900 */
[----:B------:R-:W-:Y:S02]  /*3dd0*/  IADD3.X R70, R212, R107, R211, P0, P1 ;  /* 0x0000006bd4467210 */ /* 0x000fe400007e24d3 */
[----:B------:R-:W-:-:S04]  /*3de0*/  LEA R68, P0, R69, c[0x0][0x180], 0x2 ;  /* 0x0000600045447a11 */ /* 0x000fc800078010ff */
[----:B------:R-:W-:-:S05]  /*3df0*/  LEA.HI.X R69, R69, c[0x0][0x184], R70, 0x2, P0 ;  /* 0x0000610045457a11 */ /* 0x000fca00000f1446 */
[----:B------:R1:W4:Y:S01]  /*3e00*/  LDG.E.CONSTANT R240, [R68.64] ;  /* 0x0000000c44f07981 */ /* 0x000322000c1e9900 */
[----:B0-----:R-:W-:-:S04]  /*3e10*/  IADD3 R64, P0, P1, R96, R106, R29 ;  /* 0x0000006a60407210 */ /* 0x001fc8000791e01d */
[----:B------:R-:W-:Y:S01]  /*3e20*/  IADD3.X R65, R210, R107, R209, P0, P1 ;  /* 0x0000006bd2417210 */ /* 0x000fe200007e24d1 */
[----:B------:R-:W-:Y:S01]  /*3e30*/  FFMA.FTZ R242, R71, R67, R66 ;  /* 0x0000004347f27223 */ /* 0x000fe20000010042 */
[----:B-1----:R-:W-:-:S04]  /*3e40*/  LEA R68, P0, R64, c[0x0][0x180], 0x2 ;  /* 0x0000600040447a11 */ /* 0x002fc800078010ff */
        /* <DEDUP_REMOVED lines=35> */
[----:B------:R-:W-:-:S04]  /*4080*/  IADD3 R65, P0, P1, R102, R106, R35 ;  /* 0x0000006a66417210 */ /* 0x000fc8000791e023 */
[----:B------:R-:W-:Y:S01]  /*4090*/  IADD3.X R68, R198, R107, R197, P0, P1 ;  /* 0x0000006bc6447210 */ /* 0x000fe200007e24c5 */
[----:B------:R-:W-:Y:S01]  /*40a0*/  FFMA.FTZ R66, R241, R66, R64 ;  /* 0x00000042f1427223 */ /* 0x000fe20000010040 */
        /* <DEDUP_REMOVED lines=8> */
[----:B0-----:R-:W-:Y:S01]  /*4130*/  IADD3 R65, P0, P1, R104, R106, R37 ;  /* 0x0000006a68417210 */ /* 0x001fe2000791e025 */
[----:B------:R-:W-:-:S03]  /*4140*/  FFMA.FTZ R133, R133, R67, R66 ;  /* 0x0000004385857223 */ /* 0x000fc60000010042 */
[----:B------:R-:W-:Y:S02]  /*4150*/  IADD3.X R66, R194, R107, R193, P0, P1 ;  /* 0x0000006bc2427210 */ /* 0x000fe400007e24c1 */
[----:B------:R-:W-:-:S04]  /*4160*/  LEA R64, P0, R65, c[0x0][0x180], 0x2 ;  /* 0x0000600041407a11 */ /* 0x000fc800078010ff */
[----:B------:R-:W-:Y:S02]  /*4170*/  LEA.HI.X R65, R65, c[0x0][0x184], R66, 0x2, P0 ;  /* 0x0000610041417a11 */ /* 0x000fe400000f1442 */
[----:B------:R-:W-:-:S03]  /*4180*/  IADD3 R67, P0, P1, R105, R106, R38 ;  /* 0x0000006a69437210 */ /* 0x000fc6000791e026 */
[----:B------:R0:W5:Y:S01]  /*4190*/  LDG.E.CONSTANT R238, [R64.64] ;  /* 0x0000000c40ee7981 */ /* 0x000162000c1e9900 */
[----:B-1----:R-:W-:Y:S02]  /*41a0*/  IADD3.X R68, R192, R107, R191, P0, P1 ;  /* 0x0000006bc0447210 */ /* 0x002fe400007e24bf */
[----:B------:R-:W-:-:S04]  /*41b0*/  LEA R66, P0, R67, c[0x0][0x180], 0x2 ;  /* 0x0000600043427a11 */ /* 0x000fc800078010ff */
[----:B------:R-:W-:Y:S02]  /*41c0*/  LEA.HI.X R67, R67, c[0x0][0x184], R68, 0x2, P0 ;  /* 0x0000610043437a11 */ /* 0x000fe400000f1444 */
[----:B0-----:R-:W-:-:S03]  /*41d0*/  IADD3 R64, P0, P1, R108, R106, R39 ;  /* 0x0000006a6c407210 */ /* 0x001fc6000791e027 */
[----:B------:R0:W5:Y:S01]  /*41e0*/  LDG.E.CONSTANT R241, [R66.64] ;  /* 0x0000000c42f17981 */ /* 0x000162000c1e9900 */
[----:B------:R-:W-:Y:S02]  /*41f0*/  IADD3.X R65, R190, R107, R189, P0, P1 ;  /* 0x0000006bbe417210 */ /* 0x000fe400007e24bd */
[----:B------:R-:W-:-:S04]  /*4200*/  LEA R68, P0, R64, c[0x0][0x180], 0x2 ;  /* 0x0000600040447a11 */ /* 0x000fc800078010ff */
[----:B------:R-:W-:Y:S02]  /*4210*/  LEA.HI.X R69, R64, c[0x0][0x184], R65, 0x2, P0 ;  /* 0x0000610040457a11 */ /* 0x000fe400000f1441 */
[----:B0-----:R-:W0:Y:S04]  /*4220*/  LDS.128 R64, [R246+0x90] ;  /* 0x00009000f6407984 */ /* 0x001e280000000c00 */
[----:B------:R1:W5:Y:S02]  /*4230*/  LDG.E.CONSTANT R242, [R68.64] ;  /* 0x0000000c44f27981 */ /* 0x000364000c1e9900 */
[----:B-1----:R-:W-:Y:S01]  /*4240*/  IADD3 R69, P0, P1, R109, R106, R40 ;  /* 0x0000006a6d457210 */ /* 0x002fe2000791e028 */
[----:B0-----:R-:W-:-:S03]  /*4250*/  FFMA.FTZ R64, R64, R70, R133 ;  /* 0x0000004640407223 */ /* 0x001fc60000010085 */
[----:B------:R-:W-:Y:S02]  /*4260*/  IADD3.X R70, R188, R107, R187, P0, P1 ;  /* 0x0000006bbc467210 */ /* 0x000fe400007e24bb */
[----:B------:R-:W-:-:S04]  /*4270*/  LEA R68, P0, R69, c[0x0][0x180], 0x2 ;  /* 0x0000600045447a11 */ /* 0x000fc800078010ff */
[----:B------:R-:W-:-:S05]  /*4280*/  LEA.HI.X R69, R69, c[0x0][0x184], R70, 0x2, P0 ;  /* 0x0000610045457a11 */ /* 0x000fca00000f1446 */
        /* <DEDUP_REMOVED lines=27> */
[----:B------:R1:W4:Y:S04]  /*4440*/  LDG.E.CONSTANT R238, [R68.64] ;  /* 0x0000000c44ee7981 */ /* 0x000328000c1e9900 */
[----:B-1----:R-:W1:Y:S01]  /*4450*/  LDS.128 R68, [R246+0xb0] ;  /* 0x0000b000f6447984 */ /* 0x002e620000000c00 */
[----:B0-----:R-:W-:Y:S01]  /*4460*/  IADD3 R65, P0, P1, R114, R106, R45 ;  /* 0x0000006a72417210 */ /* 0x001fe2000791e02d */
[----:B------:R-:W-:-:S03]  /*4470*/  FFMA.FTZ R239, R239, R67, R66 ;  /* 0x00000043efef7223 */ /* 0x000fc60000010042 */
[----:B------:R-:W-:Y:S02]  /*4480*/  IADD3.X R66, R178, R107, R177, P0, P1 ;  /* 0x0000006bb2427210 */ /* 0x000fe400007e24b1 */
[----:B------:R-:W-:-:S04]  /*4490*/  LEA R64, P0, R65, c[0x0][0x180], 0x2 ;  /* 0x0000600041407a11 */ /* 0x000fc800078010ff */
[----:B------:R-:W-:Y:S02]  /*44a0*/  LEA.HI.X R65, R65, c[0x0][0x184], R66, 0x2, P0 ;  /* 0x0000610041417a11 */ /* 0x000fe400000f1442 */
[----:B------:R-:W-:-:S04]  /*44b0*/  IADD3 R67, P0, P1, R115, R106, R46 ;  /* 0x0000006a73437210 */ /* 0x000fc8000791e02e */
[----:B------:R-:W-:Y:S02]  /*44c0*/  IADD3.X R240, R176, R107, R175, P0, P1 ;  /* 0x0000006bb0f07210 */ /* 0x000fe400007e24af */
[----:B------:R-:W-:-:S04]  /*44d0*/  LEA R66, P0, R67, c[0x0][0x180], 0x2 ;  /* 0x0000600043427a11 */ /* 0x000fc800078010ff */
[----:B------:R-:W-:-:S05]  /*44e0*/  LEA.HI.X R67, R67, c[0x0][0x184], R240, 0x2, P0 ;  /* 0x0000610043437a11 */ /* 0x000fca00000f14f0 */
[----:B------:R0:W5:Y:S01]  /*44f0*/  LDG.E.CONSTANT R241, [R66.64] ;  /* 0x0000000c42f17981 */ /* 0x000162000c1e9900 */
[----:B-1----:R-:W-:-:S03]  /*4500*/  FFMA.FTZ R240, R68, R133, R239 ;  /* 0x0000008544f07223 */ /* 0x002fc600000100ef */
[----:B------:R1:W5:Y:S02]  /*4510*/  LDG.E.CONSTANT R68, [R64.64] ;  /* 0x0000000c40447981 */ /* 0x000364000c1e9900 */
[----:B-1----:R-:W-:-:S04]  /*4520*/  IADD3 R65, P0, P1, R116, R106, R47 ;  /* 0x0000006a74417210 */ /* 0x002fc8000791e02f */
[----:B0-----:R-:W-:Y:S02]  /*4530*/  IADD3.X R66, R174, R107, R173, P0, P1 ;  /* 0x0000006bae427210 */ /* 0x001fe400007e24ad */
[----:B------:R-:W-:-:S04]  /*4540*/  LEA R64, P0, R65, c[0x0][0x180], 0x2 ;  /* 0x0000600041407a11 */ /* 0x000fc800078010ff */
[----:B------:R-:W-:Y:S02]  /*4550*/  LEA.HI.X R65, R65, c[0x0][0x184], R66, 0x2, P0 ;  /* 0x0000610041417a11 */ /* 0x000fe400000f1442 */
[----:B------:R-:W-:-:S04]  /*4560*/  IADD3 R67, P0, P1, R117, R106, R48 ;  /* 0x0000006a75437210 */ /* 0x000fc8000791e030 */
[----:B------:R-:W-:Y:S02]  /*4570*/  IADD3.X R133, R172, R107, R171, P0, P1 ;  /* 0x0000006bac857210 */ /* 0x000fe400007e24ab */
[----:B------:R-:W-:-:S04]  /*4580*/  LEA R66, P0, R67, c[0x0][0x180], 0x2 ;  /* 0x0000600043427a11 */ /* 0x000fc800078010ff */
[----:B------:R-:W-:Y:S02]  /*4590*/  LEA.HI.X R67, R67, c[0x0][0x184], R133, 0x2, P0 ;  /* 0x0000610043437a11 */ /* 0x000fe400000f1485 */
[----:B------:R0:W5:Y:S04]  /*45a0*/  LDG.E.CONSTANT R133, [R64.64] ;  /* 0x0000000c40857981 */ /* 0x000168000c1e9900 */
[----:B------:R1:W5:Y:S01]  /*45b0*/  LDG.E.CONSTANT R242, [R66.64] ;  /* 0x0000000c42f27981 */ /* 0x000362000c1e9900 */
[----:B0-----:R-:W-:-:S04]  /*45c0*/  IADD3 R65, P0, P1, R118, R106, R49 ;  /* 0x0000006a76417210 */ /* 0x001fc8000791e031 */
[----:B-1----:R-:W-:Y:S02]  /*45d0*/  IADD3.X R66, R170, R107, R169, P0, P1 ;  /* 0x0000006baa427210 */ /* 0x002fe400007e24a9 */
[----:B------:R-:W-:-:S04]  /*45e0*/  LEA R64, P0, R65, c[0x0][0x180], 0x2 ;  /* 0x0000600041407a11 */ /* 0x000fc800078010ff */
[----:B------:R-:W-:-:S05]  /*45f0*/  LEA.HI.X R65, R65, c[0x0][0x184], R66, 0x2, P0 ;  /* 0x0000610041417a11 */ /* 0x000fca00000f1442 */
[----:B------:R0:W5:Y:S02]  /*4600*/  LDG.E.CONSTANT R239, [R64.64] ;  /* 0x0000000c40ef7981 */ /* 0x000164000c1e9900 */
[----:B0-----:R-:W-:-:S04]  /*4610*/  IADD3 R65, P0, P1, R119, R106, R50 ;  /* 0x0000006a77417210 */ /* 0x001fc8000791e032 */
[----:B------:R-:W-:Y:S02]  /*4620*/  IADD3.X R66, R168, R107, R167, P0, P1 ;  /* 0x0000006ba8427210 */ /* 0x000fe400007e24a7 */
[----:B------:R-:W-:-:S04]  /*4630*/  LEA R64, P0, R65, c[0x0][0x180], 0x2 ;  /* 0x0000600041407a11 */ /* 0x000fc800078010ff */
[----:B------:R-:W-:Y:S01]  /*4640*/  LEA.HI.X R65, R65, c[0x0][0x184], R66, 0x2, P0 ;  /* 0x0000610041417a11 */ /* 0x000fe200000f1442 */
[----:B--2---:R-:W-:-:S04]  /*4650*/  FFMA.FTZ R69, R132, R69, R240 ;  /* 0x0000004584457223 */ /* 0x004fc800000100f0 */
[----:B------:R0:W2:Y:S04]  /*4660*/  LDG.E.CONSTANT R240, [R64.64] ;  /* 0x0000000c40f07981 */ /* 0x0000a8000c1e9900 */
[----:B0-----:R-:W5:Y:S01]  /*4670*/  LDS.128 R64, [R246+0xc0] ;  /* 0x0000c000f6407984 */ /* 0x001f620000000c00 */
[----:B---3--:R-:W-:-:S04]  /*4680*/  FFMA.FTZ R69, R135, R70, R69 ;  /* 0x0000004687457223 */ /* 0x008fc80000010045 */
[----:B----4-:R-:W-:-:S04]  /*4690*/  FFMA.FTZ R71, R238, R71, R69 ;  /* 0x00000047ee477223 */ /* 0x010fc80000010045 */
[----:B-----5:R-:W-:Y:S02]  /*46a0*/  FFMA.FTZ R64, R64, R68, R71 ;  /* 0x0000004440407223 */ /* 0x020fe40000010047 */
[----:B------:R-:W0:Y:S02]  /*46b0*/  LDS.128 R68, [R246+0xd0] ;  /* 0x0000d000f6447984 */ /* 0x000e240000000c00 */
[----:B------:R-:W-:-:S04]  /*46c0*/  FFMA.FTZ R65, R241, R65, R64 ;  /* 0x00000041f1417223 */ /* 0x000fc80000010040 */
[----:B------:R-:W-:-:S04]  /*46d0*/  FFMA.FTZ R65, R133, R66, R65 ;  /* 0x0000004285417223 */ /* 0x000fc80000010041 */
[----:B------:R-:W-:Y:S01]  /*46e0*/  FFMA.FTZ R242, R242, R67, R65 ;  /* 0x00000043f2f27223 */ /* 0x000fe20000010041 */
[----:B------:R-:W-:-:S04]  /*46f0*/  IADD3 R65, P0, P1, R120, R106, R51 ;  /* 0x0000006a78417210 */ /* 0x000fc8000791e033 */
[----:B------:R-:W-:Y:S02]  /*4700*/  IADD3.X R66, R166, R107, R165, P0, P1 ;  /* 0x0000006ba6427210 */ /* 0x000fe400007e24a5 */
[----:B------:R-:W-:-:S04]  /*4710*/  LEA R64, P0, R65, c[0x0][0x180], 0x2 ;  /* 0x0000600041407a11 */ /* 0x000fc800078010ff */
[----:B------:R-:W-:Y:S02]  /*4720*/  LEA.HI.X R65, R65, c[0x0][0x184], R66, 0x2, P0 ;  /* 0x0000610041417a11 */ /* 0x000fe400000f1442 */
[----:B------:R-:W-:-:S04]  /*4730*/  IADD3 R67, P0, P1, R121, R106, R52 ;  /* 0x0000006a79437210 */ /* 0x000fc8000791e034 */
[----:B------:R-:W-:Y:S02]  /*4740*/  IADD3.X R132, R164, R107, R163, P0, P1 ;  /* 0x0000006ba4847210 */ /* 0x000fe400007e24a3 */
[----:B------:R-:W-:-:S04]  /*4750*/  LEA R66, P0, R67, c[0x0][0x180], 0x2 ;  /* 0x0000600043427a11 */ /* 0x000fc800078010ff */
[----:B------:R-:W-:Y:S02]  /*4760*/  LEA.HI.X R67, R67, c[0x0][0x184], R132, 0x2, P0 ;  /* 0x0000610043437a11 */ /* 0x000fe400000f1484 */
[----:B------:R1:W3:Y:S04]  /*4770*/  LDG.E.CONSTANT R132, [R64.64] ;  /* 0x0000000c40847981 */ /* 0x0002e8000c1e9900 */
[----:B------:R4:W5:Y:S01]  /*4780*/  LDG.E.CONSTANT R238, [R66.64] ;  /* 0x0000000c42ee7981 */ /* 0x000962000c1e9900 */
[----:B-1----:R-:W-:-:S04]  /*4790*/  IADD3 R65, P0, P1, R122, R106, R53 ;  /* 0x0000006a7a417210 */ /* 0x002fc8000791e035 */
[----:B----4-:R-:W-:Y:S02]  /*47a0*/  IADD3.X R66, R162, R107, R161, P0, P1 ;  /* 0x0000006ba2427210 */ /* 0x010fe400007e24a1 */
[----:B------:R-:W-:-:S04]  /*47b0*/  LEA R64, P0, R65, c[0x0][0x180], 0x2 ;  /* 0x0000600041407a11 */ /* 0x000fc800078010ff */
[----:B------:R-:W-:-:S05]  /*47c0*/  LEA.HI.X R65, R65, c[0x0][0x184], R66, 0x2, P0 ;  /* 0x0000610041417a11 */ /* 0x000fca00000f1442 */
[----:B------:R1:W4:Y:S02]  /*47d0*/  LDG.E.CONSTANT R133, [R64.64] ;  /* 0x0000000c40857981 */ /* 0x000324000c1e9900 */
[----:B-1----:R-:W-:-:S04]  /*47e0*/  IADD3 R65, P0, P1, R123, R106, R54 ;  /* 0x0000006a7b417210 */ /* 0x002fc8000791e036 */
[----:B------:R-:W-:Y:S02]  /*47f0*/  IADD3.X R66, R160, R107, R159, P0, P1 ;  /* 0x0000006ba0427210 */ /* 0x000fe400007e249f */
[----:B------:R-:W-:-:S04]  /*4800*/  LEA R64, P0, R65, c[0x0][0x180], 0x2 ;  /* 0x0000600041407a11 */ /* 0x000fc800078010ff */
[----:B------:R-:W-:Y:S02]  /*4810*/  LEA.HI.X R65, R65, c[0x0][0x184], R66, 0x2, P0 ;  /* 0x0000610041417a11 */ /* 0x000fe400000f1442 */
[----:B------:R-:W-:Y:S01]  /*4820*/  IADD3 R67, P0, P1, R124, R106, R55 ;  /* 0x0000006a7c437210 */ /* 0x000fe2000791e037 */
[----:B0-----:R-:W-:-:S03]  /*4830*/  FFMA.FTZ R239, R68, R239, R242 ;  /* 0x000000ef44ef7223 */ /* 0x001fc600000100f2 */
[----:B------:R-:W-:Y:S02]  /*4840*/  IADD3.X R68, R158, R107, R157, P0, P1 ;  /* 0x0000006b9e447210 */ /* 0x000fe400007e249d */
[C---:B------:R-:W-:Y:S01]  /*4850*/  LEA R66, P0, R67.reuse, c[0x0][0x180], 0x2 ;  /* 0x0000600043427a11 */ /* 0x040fe200078010ff */
[----:B--2---:R-:W-:Y:S02]  /*4860*/  FFMA.FTZ R239, R240, R69, R239 ;  /* 0x00000045f0ef7223 */ /* 0x004fe400000100ef */
[----:B------:R0:W2:Y:S01]  /*4870*/  LDG.E.CONSTANT R240, [R64.64] ;  /* 0x0000000c40f07981 */ /* 0x0000a2000c1e9900 */
[----:B------:R-:W-:Y:S02]  /*4880*/  LEA.HI.X R67, R67, c[0x0][0x184], R68, 0x2, P0 ;  /* 0x0000610043437a11 */ /* 0x000fe400000f1444 */
[----:B------:R-:W-:-:S04]  /*4890*/  IADD3 R69, P0, P1, R125, R106, R56 ;  /* 0x0000006a7d457210 */ /* 0x000fc8000791e038 */
[----:B------:R-:W-:Y:S02]  /*48a0*/  IADD3.X R135, R156, R107, R155, P0, P1 ;  /* 0x0000006b9c877210 */ /* 0x000fe400007e249b */
[----:B------:R-:W-:-:S04]  /*48b0*/  LEA R68, P0, R69, c[0x0][0x180], 0x2 ;  /* 0x0000600045447a11 */ /* 0x000fc800078010ff */
[----:B------:R-:W-:Y:S02]  /*48c0*/  LEA.HI.X R69, R69, c[0x0][0x184], R135, 0x2, P0 ;  /* 0x0000610045457a11 */ /* 0x000fe400000f1487 */
[----:B0-----:R-:W-:Y:S01]  /*48d0*/  IADD3 R65, P0, P1, R126, R106, R57 ;  /* 0x0000006a7e417210 */ /* 0x001fe2000791e039 */
[----:B------:R0:W2:Y:S04]  /*48e0*/  LDG.E.CONSTANT R135, [R66.64] ;  /* 0x0000000c42877981 */ /* 0x0000a8000c1e9900 */
[----:B------:R1:W2:Y:S01]  /*48f0*/  LDG.E.CONSTANT R241, [R68.64] ;  /* 0x0000000c44f17981 */ /* 0x0002a2000c1e9900 */
[----:B0-----:R-:W-:Y:S02]  /*4900*/  IADD3.X R66, R154, R107, R153, P0, P1 ;  /* 0x0000006b9a427210 */ /* 0x001fe400007e2499 */
[----:B------:R-:W-:-:S04]  /*4910*/  LEA R64, P0, R65, c[0x0][0x180], 0x2 ;  /* 0x0000600041407a11 */ /* 0x000fc800078010ff */
[----:B------:R-:W-:Y:S02]  /*4920*/  LEA.HI.X R65, R65, c[0x0][0x184], R66, 0x2, P0 ;  /* 0x0000610041417a11 */ /* 0x000fe400000f1442 */
[----:B------:R-:W-:-:S03]  /*4930*/  IADD3 R67, P0, P1, R127, R106, R58 ;  /* 0x0000006a7f437210 */ /* 0x000fc6000791e03a */
[----:B------:R0:W2:Y:S01]  /*4940*/  LDG.E.CONSTANT R242, [R64.64] ;  /* 0x0000000c40f27981 */ /* 0x0000a2000c1e9900 */
[----:B-1----:R-:W-:Y:S02]  /*4950*/  IADD3.X R68, R152, R107, R151, P0, P1 ;  /* 0x0000006b98447210 */ /* 0x002fe400007e2497 */
[----:B------:R-:W-:-:S04]  /*4960*/  LEA R66, P0, R67, c[0x0][0x180], 0x2 ;  /* 0x0000600043427a11 */ /* 0x000fc800078010ff */
[----:B------:R-:W-:Y:S02]  /*4970*/  LEA.HI.X R67, R67, c[0x0][0x184], R68, 0x2, P0 ;  /* 0x0000610043437a11 */ /* 0x000fe400000f1444 */
[----:B0-----:R-:W-:-:S03]  /*4980*/  IADD3 R65, P0, P1, R128, R106, R59 ;  /* 0x0000006a80417210 */ /* 0x001fc6000791e03b */
[----:B------:R0:W2:Y:S02]  /*4990*/  LDG.E.CONSTANT R244, [R66.64] ;  /* 0x0000000c42f47981 */ /* 0x0000a4000c1e9900 */
[----:B0-----:R-:W-:Y:S02]  /*49a0*/  IADD3.X R66, R150, R107, R149, P0, P1 ;  /* 0x0000006b96427210 */ /* 0x001fe400007e2495 */
[----:B------:R-:W-:-:S04]  /*49b0*/  LEA R64, P0, R65, c[0x0][0x180], 0x2 ;  /* 0x0000600041407a11 */ /* 0x000fc800078010ff */
[----:B------:R-:W-:Y:S02]  /*49c0*/  LEA.HI.X R65, R65, c[0x0][0x184], R66, 0x2, P0 ;  /* 0x0000610041417a11 */ /* 0x000fe400000f1442 */
[----:B------:R-:W-:-:S04]  /*49d0*/  IADD3 R67, P0, P1, R129, R106, R60 ;  /* 0x0000006a81437210 */ /* 0x000fc8000791e03c */
[----:B------:R-:W-:Y:S02]  /*49e0*/  IADD3.X R106, R148, R107, R147, P0, P1 ;  /* 0x0000006b946a7210 */ /* 0x000fe400007e2493 */
[----:B------:R-:W-:-:S04]  /*49f0*/  LEA R66, P0, R67, c[0x0][0x180], 0x2 ;  /* 0x0000600043427a11 */ /* 0x000fc800078010ff */
[----:B------:R-:W-:Y:S02]  /*4a00*/  LEA.HI.X R67, R67, c[0x0][0x184], R106, 0x2, P0 ;  /* 0x0000610043437a11 */ /* 0x000fe400000f146a */
[----:B------:R0:W2:Y:S04]  /*4a10*/  LDG.E.CONSTANT R106, [R64.64] ;  /* 0x0000000c406a7981 */ /* 0x0000a8000c1e9900 */
[----:B------:R0:W2:Y:S04]  /*4a20*/  LDG.E.CONSTANT R107, [R66.64] ;  /* 0x0000000c426b7981 */ /* 0x0000a8000c1e9900 */
[----:B0-----:R-:W4:Y:S01]  /*4a30*/  LDS.128 R64, [R246+0xe0] ;  /* 0x0000e000f6407984 */ /* 0x001f220000000c00 */
[----:B---3--:R-:W-:-:S04]  /*4a40*/  FFMA.FTZ R70, R132, R70, R239 ;  /* 0x0000004684467223 */ /* 0x008fc800000100ef */
[----:B-----5:R-:W-:-:S04]  /*4a50*/  FFMA.FTZ R71, R238, R71, R70 ;  /* 0x00000047ee477223 */ /* 0x020fc80000010046 */
[----:B----4-:R-:W-:Y:S02]  /*4a60*/  FFMA.FTZ R64, R64, R133, R71 ;  /* 0x0000008540407223 */ /* 0x010fe40000010047 */
[----:B------:R-:W0:Y:S02]  /*4a70*/  LDS.128 R68, [R246+0xf0] ;  /* 0x0000f000f6447984 */ /* 0x000e240000000c00 */
[----:B--2---:R-:W-:-:S04]  /*4a80*/  FFMA.FTZ R65, R240, R65, R64 ;  /* 0x00000041f0417223 */ /* 0x004fc80000010040 */
[----:B------:R-:W-:-:S04]  /*4a90*/  FFMA.FTZ R65, R135, R66, R65 ;  /* 0x0000004287417223 */ /* 0x000fc80000010041 */
[----:B------:R-:W-:-:S04]  /*4aa0*/  FFMA.FTZ R65, R241, R67, R65 ;  /* 0x00000043f1417223 */ /* 0x000fc80000010041 */
[----:B0-----:R-:W-:-:S04]  /*4ab0*/  FFMA.FTZ R65, R68, R242, R65 ;  /* 0x000000f244417223 */ /* 0x001fc80000010041 */
[----:B------:R-:W-:-:S04]  /*4ac0*/  FFMA.FTZ R65, R244, R69, R65 ;  /* 0x00000045f4417223 */ /* 0x000fc80000010041 */
[----:B------:R-:W-:-:S04]  /*4ad0*/  FFMA.FTZ R65, R106, R70, R65 ;  /* 0x000000466a417223 */ /* 0x000fc80000010041 */
[----:B------:R-:W-:Y:S01]  /*4ae0*/  FFMA.FTZ R71, R107, R71, R65 ;  /* 0x000000476b477223 */ /* 0x000fe20000010041 */
[----:B------:R-:W-:Y:S05]  /*4af0*/  BRA.DIV ~URZ, `(.L_x_23361) ;  /* 0x000065b27f007947 */ /* 0x000fea000b800000 */
[----:B------:R0:W1:Y:S02]  /*4b00*/  SHFL.BFLY PT, R67, R71, 0x2, 0x1f ;  /* 0x0c401f0047437f89 */ /* 0x00006400000e0000 */
.L_x_23408:
[----:B01----:R-:W-:Y:S01]  /*4b10*/  FADD.FTZ R71, R71, R67 ;  /* 0x0000004347477221 */ /* 0x003fe20000010000 */
[----:B------:R-:W-:Y:S05]  /*4b20*/  BRA.DIV ~URZ, `(.L_x_23362) ;  /* 0x000065f27f007947 */ /* 0x000fea000b800000 */
[----:B------:R0:W1:Y:S02]  /*4b30*/  SHFL.BFLY PT, R67, R71, 0x1, 0x1f ;  /* 0x0c201f0047437f89 */ /* 0x00006400000e0000 */
.L_x_23409:
        /* <DEDUP_REMOVED lines=11> */
.L_x_23364:
[----:B------:R-:W-:Y:S05]  /*4bf0*/  BSYNC B1 ;  /* 0x0000000000017941 */ /* 0x000fea0003800000 */
.L_x_23363:
[----:B------:R-:W-:-:S04]  /*4c00*/  IADD3 R130, R130, 0x4, RZ ;  /* 0x0000000482827810 */ /* 0x000fc80007ffe0ff */
[----:B------:R-:W-:-:S13]  /*4c10*/  ISETP.GE.AND P0, PT, R130, UR6, PT ;  /* 0x0000000682007c0c */ /* 0x000fda000bf06270 */
[----:B01----:R-:W-:Y:S01]  /*4c20*/  @P0 CALL.REL.NOINC `(.L_x_23365) ;  /* 0x0000001000000944 */ /* 0x003fe20003c00000 */
[----:B------:R-:W-:Y:S05]  /*4c30*/  BRA `(.L_x_23366) ;  /* 0xffffe3a000007947 */ /* 0x000fea000383ffff */
.L_x_23365:
[----:B------:R-:W-:Y:S05]  /*4c40*/  BRA `(.L_x_23359) ;  /* 0x00001d0000007947 */ /* 0x000fea0003800000 */
.L_x_23360:
[----:B------:R-:W-:Y:S02]  /*4c50*/  IMAD.U32 R3, RZ, RZ, UR16 ;  /* 0x00000010ff037e24 */ /* 0x000fe4000f8e00ff */
[----:B------:R-:W-:-:S03]  /*4c60*/  IMAD.MOV.U32 R130, RZ, RZ, R2 ;  /* 0x000000ffff827224 */ /* 0x000fc600078e0002 */
[----:B------:R-:W-:Y:S01]  /*4c70*/  IADD3 R64, -R3, 0x1, RZ ;  /* 0x0000000103407810 */ /* 0x000fe20007ffe1ff */
[----:B------:R-:W-:Y:S02]  /*4c80*/  IMAD.MOV.U32 R3, RZ, RZ, -0x800001 ;  /* 0xff7fffffff037424 */ /* 0x000fe400078e00ff */
.L_x_23371:
[C---:B------:R-:W-:Y:S02]  /*4c90*/  IADD3 R65, P0, R130.reuse, UR8, RZ ;  /* 0x0000000882417c10 */ /* 0x040fe4000ff1e0ff */
[----:B------:R-:W-:Y:S02]  /*4ca0*/  SHF.R.S32.HI R67, RZ, 0x1f, R144 ;  /* 0x0000001fff437819 */ /* 0x000fe40000011490 */
[----:B------:R-:W-:Y:S02]  /*4cb0*/  LEA.HI.X.SX32 R66, R130, UR18, 0x1, P0 ;  /* 0x0000001282427c11 */ /* 0x000fe400080f0eff */
[C---:B------:R-:W-:Y:S02]  /*4cc0*/  LEA R64, P0, R65.reuse, c[0x0][0x198], 0x2 ;  /* 0x0000660041407a11 */ /* 0x040fe400078010ff */
[----:B------:R-:W-:Y:S02]  /*4cd0*/  SHF.R.S32.HI R68, RZ, 0x1f, R145 ;  /* 0x0000001fff447819 */ /* 0x000fe40000011491 */
[----:B------:R-:W-:-:S05]  /*4ce0*/  LEA.HI.X R65, R65, c[0x0][0x19c], R66, 0x2, P0 ;  /* 0x0000670041417a11 */ /* 0x000fca00000f1442 */
[----:B------:R-:W2:Y:S01]  /*4cf0*/  LDG.E.CONSTANT R64, [R64.64] ;  /* 0x0000000c40407981 */ /* 0x000ea2000c1e9900 */
        /* <DEDUP_REMOVED lines=14> */
[----:B------:R-:W-:-:S03]  /*4de0*/  IADD3 R69, P0, R0, R106, RZ ;  /* 0x0000006a00457210 */ /* 0x000fc60007f1e0ff */
[----:B------:R1:W3:Y:S01]  /*4df0*/  LDG.E.CONSTANT R133, [R66.64] ;  /* 0x0000000c42857981 */ /* 0x0002e2000c1e9900 */
[----:B------:R-:W-:Y:S02]  /*4e00*/  LEA.HI.X.SX32 R70, R0, R107, 0x1, P0 ;  /* 0x0000006b00467211 */ /* 0x000fe400000f0eff */
[----:B------:R-:W-:-:S04]  /*4e10*/  LEA R68, P0, R69, c[0x0][0x180], 0x2 ;  /* 0x0000600045447a11 */ /* 0x000fc800078010ff */
[----:B------:R-:W-:Y:S02]  /*4e20*/  LEA.HI.X R69, R69, c[0x0][0x184], R70, 0x2, P0 ;  /* 0x0000610045457a11 */ /* 0x000fe400000f1446 */
[----:B0-----:R-:W-:-:S03]  /*4e30*/  IADD3 R65, P0, P1, R140, R106, R141 ;  /* 0x0000006a8c417210 */ /* 0x001fc6000791e08d */
[----:B------:R0:W4:Y:S01]  /*4e40*/  LDG.E.CONSTANT R238, [R68.64] ;  /* 0x0000000c44ee7981 */ /* 0x000122000c1e9900 */
[-C--:B-1----:R-:W-:Y:S02]  /*4e50*/  IADD3.X R66, R71, R107.reuse, R135, P0, P1 ;  /* 0x0000006b47427210 */ /* 0x082fe400007e2487 */
[C---:B------:R-:W-:Y:S02]  /*4e60*/  LEA R64, P0, R65.reuse, c[0x0][0x180], 0x2 ;  /* 0x0000600041407a11 */ /* 0x040fe400078010ff */
[----:B------:R-:W-:Y:S02]  /*4e70*/  SHF.R.S32.HI R71, RZ, 0x1f, R138 ;  /* 0x0000001fff477819 */ /* 0x000fe4000001148a */
[----:B------:R-:W-:Y:S02]  /*4e80*/  LEA.HI.X R65, R65, c[0x0][0x184], R66, 0x2, P0 ;  /* 0x0000610041417a11 */ /* 0x000fe400000f1442 */
[--C-:B------:R-:W-:Y:S02]  /*4e90*/  SHF.R.S32.HI R135, RZ, 0x1f, R139.reuse ;  /* 0x0000001fff877819 */ /* 0x100fe4000001148b */
[----:B------:R-:W-:Y:S01]  /*4ea0*/  IADD3 R67, P0, P1, R138, R106, R139 ;  /* 0x0000006a8a437210 */ /* 0x000fe2000791e08b */
[----:B------:R1:W5:Y:S03]  /*4eb0*/  LDG.E.CONSTANT R239, [R64.64] ;  /* 0x0000000c40ef7981 */ /* 0x000366000c1e9900 */
[----:B0-----:R-:W-:-:S02]  /*4ec0*/  IADD3.X R68, R71, R107, R135, P0, P1 ;  /* 0x0000006b47447210 */ /* 0x001fc400007e2487 */
[----:B------:R-:W-:-:S04]  /*4ed0*/  LEA R66, P0, R67, c[0x0][0x180], 0x2 ;  /* 0x0000600043427a11 */ /* 0x000fc800078010ff */
[----:B------:R-:W-:-:S05]  /*4ee0*/  LEA.HI.X R67, R67, c[0x0][0x184], R68, 0x2, P0 ;  /* 0x0000610043437a11 */ /* 0x000fca00000f1444 */
[----:B------:R1:W5:Y:S01]  /*4ef0*/  LDG.E.CONSTANT R240, [R66.64] ;  /* 0x0000000c42f07981 */ /* 0x000362000c1e9900 */
[----:B------:R-:W-:-:S05]  /*4f00*/  IMAD.SHL.U32 R135, R0, 0x100, RZ ;  /* 0x0000010000877824 */ /* 0x000fca00078e00ff */
[----:B------:R-:W-:Y:S04]  /*4f10*/  LDS.128 R68, [R135+0x10] ;  /* 0x0000100087447984 */ /* 0x000fe80000000c00 */
[----:B-1----:R-:W2:Y:S01]  /*4f20*/  LDS.128 R64, [R135] ;  /* 0x0000000087407984 */ /* 0x002ea20000000c00 */
[----:B------:R-:W-:Y:S02]  /*4f30*/  SHF.R.S32.HI R241, RZ, 0x1f, R136 ;  /* 0x0000001ffff17819 */ /* 0x000fe40000011488 */
[----:B------:R-:W-:Y:S02]  /*4f40*/  SHF.R.S32.HI R242, RZ, 0x1f, R137 ;  /* 0x0000001ffff27819 */ /* 0x000fe40000011489 */
[----:B------:R-:W-:Y:S02]  /*4f50*/  SHF.R.S32.HI R244, RZ, 0x1f, R5 ;  /* 0x0000001ffff47819 */ /* 0x000fe40000011405 */
[----:B------:R-:W-:Y:S01]  /*4f60*/  SHF.R.S32.HI R246, RZ, 0x1f, R8 ;  /* 0x0000001ffff67819 */ /* 0x000fe20000011408 */
[----:B--2---:R-:W-:-:S04]  /*4f70*/  FMUL.FTZ R65, R132, R65 ;  /* 0x0000004184417220 */ /* 0x004fc80000410000 */
[----:B----4-:R-:W-:-:S04]  /*4f80*/  FFMA.FTZ R64, R64, R238, R65 ;  /* 0x000000ee40407223 */ /* 0x010fc80000010041 */
[----:B---3--:R-:W-:Y:S01]  /*4f90*/  FFMA.FTZ R64, R133, R66, R64 ;  /* 0x0000004285407223 */ /* 0x008fe20000010040 */
[----:B------:R-:W-:-:S03]  /*4fa0*/  IADD3 R65, P0, P1, R136, R106, R137 ;  /* 0x0000006a88417210 */ /* 0x000fc6000791e089 */
[----:B-----5:R-:W-:Y:S01]  /*4fb0*/  FFMA.FTZ R64, R239, R67, R64 ;  /* 0x00000043ef407223 */ /* 0x020fe20000010040 */
[----:B------:R-:W-:Y:S02]  /*4fc0*/  IADD3.X R66, R241, R107, R242, P0, P1 ;  /* 0x0000006bf1427210 */ /* 0x000fe400007e24f2 */
[----:B------:R-:W-:Y:S02]  /*4fd0*/  SHF.R.S32.HI R241, RZ, 0x1f, R131 ;  /* 0x0000001ffff17819 */ /* 0x000fe40000011483 */
[----:B------:R-:W-:Y:S01]  /*4fe0*/  SHF.R.S32.HI R242, RZ, 0x1f, R134 ;  /* 0x0000001ffff27819 */ /* 0x000fe20000011486 */
[----:B------:R-:W-:Y:S01]  /*4ff0*/  FFMA.FTZ R68, R68, R240, R64 ;  /* 0x000000f044447223 */ /* 0x000fe20000010040 */
[----:B------:R-:W-:-:S04]  /*5000*/  LEA R64, P0, R65, c[0x0][0x180], 0x2 ;  /* 0x0000600041407a11 */ /* 0x000fc800078010ff */
[----:B------:R-:W-:Y:S02]  /*5010*/  LEA.HI.X R65, R65, c[0x0][0x184], R66, 0x2, P0 ;  /* 0x0000610041417a11 */ /* 0x000fe400000f1442 */
[----:B------:R-:W-:-:S03]  /*5020*/  IADD3 R67, P0, P1, R131, R106, R134 ;  /* 0x0000006a83437210 */ /* 0x000fc6000791e086 */
[----:B------:R0:W2:Y:S01]  /*5030*/  LDG.E.CONSTANT R239, [R64.64] ;  /* 0x0000000c40ef7981 */ /* 0x0000a2000c1e9900 */
        /* <DEDUP_REMOVED lines=8> */
[----:B------:R1:W3:Y:S01]  /*50c0*/  LDG.E.CONSTANT R242, [R66.64] ;  /* 0x0000000c42f27981 */ /* 0x0002e2000c1e9900 */
[----:B------:R-:W-:Y:S02]  /*50d0*/  SHF.R.S32.HI R241, RZ, 0x1f, R72 ;  /* 0x0000001ffff17819 */ /* 0x000fe40000011448 */
[----:B------:R-:W-:Y:S02]  /*50e0*/  LEA.HI.X R133, R133, c[0x0][0x184], R238, 0x2, P0 ;  /* 0x0000610085857a11 */ /* 0x000fe400000f14ee */
[----:B0-----:R-:W-:-:S03]  /*50f0*/  IADD3 R65, P0, P1, R72, R106, R5 ;  /* 0x0000006a48417210 */ /* 0x001fc6000791e005 */
[----:B------:R0:W4:Y:S01]  /*5100*/  LDG.E.CONSTANT R240, [R132.64] ;  /* 0x0000000c84f07981 */ /* 0x000122000c1e9900 */
[----:B-1----:R-:W-:Y:S02]  /*5110*/  IADD3.X R66, R241, R107, R244, P0, P1 ;  /* 0x0000006bf1427210 */ /* 0x002fe400007e24f4 */
[C---:B------:R-:W-:Y:S02]  /*5120*/  LEA R64, P0, R65.reuse, c[0x0][0x180], 0x2 ;  /* 0x0000600041407a11 */ /* 0x040fe400078010ff */
[----:B------:R-:W-:Y:S02]  /*5130*/  SHF.R.S32.HI R241, RZ, 0x1f, R73 ;  /* 0x0000001ffff17819 */ /* 0x000fe40000011449 */
[----:B------:R-:W-:Y:S02]  /*5140*/  LEA.HI.X R65, R65, c[0x0][0x184], R66, 0x2, P0 ;  /* 0x0000610041417a11 */ /* 0x000fe400000f1442 */
[--C-:B------:R-:W-:Y:S02]  /*5150*/  SHF.R.S32.HI R244, RZ, 0x1f, R6.reuse ;  /* 0x0000001ffff47819 */ /* 0x100fe40000011406 */
[----:B------:R-:W-:-:S04]  /*5160*/  IADD3 R67, P0, P1, R73, R106, R6 ;  /* 0x0000006a49437210 */ /* 0x000fc8000791e006 */
[----:B0-----:R-:W-:Y:S02]  /*5170*/  IADD3.X R132, R241, R107, R244, P0, P1 ;  /* 0x0000006bf1847210 */ /* 0x001fe400007e24f4 */
[C---:B------:R-:W-:Y:S02]  /*5180*/  LEA R66, P0, R67.reuse, c[0x0][0x180], 0x2 ;  /* 0x0000600043427a11 */ /* 0x040fe400078010ff */
[----:B------:R-:W-:Y:S02]  /*5190*/  SHF.R.S32.HI R241, RZ, 0x1f, R74 ;  /* 0x0000001ffff17819 */ /* 0x000fe4000001144a */
[----:B------:R-:W-:Y:S02]  /*51a0*/  LEA.HI.X R67, R67, c[0x0][0x184], R132, 0x2, P0 ;  /* 0x0000610043437a11 */ /* 0x000fe400000f1484 */
[--C-:B------:R-:W-:Y:S02]  /*51b0*/  SHF.R.S32.HI R244, RZ, 0x1f, R7.reuse ;  /* 0x0000001ffff47819 */ /* 0x100fe40000011407 */
[----:B------:R-:W-:-:S04]  /*51c0*/  IADD3 R133, P0, P1, R74, R106, R7 ;  /* 0x0000006a4a857210 */ /* 0x000fc8000791e007 */
[----:B------:R-:W-:Y:S02]  /*51d0*/  IADD3.X R238, R241, R107, R244, P0, P1 ;  /* 0x0000006bf1ee7210 */ /* 0x000fe400007e24f4 */
[C---:B------:R-:W-:Y:S01]  /*51e0*/  LEA R132, P0, R133.reuse, c[0x0][0x180], 0x2 ;  /* 0x0000600085847a11 */ /* 0x040fe200078010ff */
[----:B------:R0:W5:Y:S01]  /*51f0*/  LDG.E.CONSTANT R241, [R66.64] ;  /* 0x0000000c42f17981 */ /* 0x000162000c1e9900 */
[----:B------:R-:W-:Y:S02]  /*5200*/  SHF.R.S32.HI R244, RZ, 0x1f, R75 ;  /* 0x0000001ffff47819 */ /* 0x000fe4000001144b */
[----:B------:R-:W-:Y:S02]  /*5210*/  LEA.HI.X R133, R133, c[0x0][0x184], R238, 0x2, P0 ;  /* 0x0000610085857a11 */ /* 0x000fe400000f14ee */
[----:B------:R1:W5:Y:S04]  /*5220*/  LDG.E.CONSTANT R238, [R64.64] ;  /* 0x0000000c40ee7981 */ /* 0x000368000c1e9900 */
[----:B------:R0:W5:Y:S01]  /*5230*/  LDG.E.CONSTANT R132, [R132.64] ;  /* 0x0000000c84847981 */ /* 0x000162000c1e9900 */
[----:B-1----:R-:W-:-:S04]  /*5240*/  IADD3 R65, P0, P1, R75, R106, R8 ;  /* 0x0000006a4b417210 */ /* 0x002fc8000791e008 */
[----:B0-----:R-:W-:Y:S02]  /*5250*/  IADD3.X R66, R244, R107, R246, P0, P1 ;  /* 0x0000006bf4427210 */ /* 0x001fe400007e24f6 */
[C---:B------:R-:W-:Y:S02]  /*5260*/  LEA R64, P0, R65.reuse, c[0x0][0x180], 0x2 ;  /* 0x0000600041407a11 */ /* 0x040fe400078010ff */
[----:B------:R-:W-:Y:S02]  /*5270*/  SHF.R.S32.HI R244, RZ, 0x1f, R76 ;  /* 0x0000001ffff47819 */ /* 0x000fe4000001144c */
[----:B------:R-:W-:Y:S02]  /*5280*/  LEA.HI.X R65, R65, c[0x0][0x184], R66, 0x2, P0 ;  /* 0x0000610041417a11 */ /* 0x000fe400000f1442 */
[--C-:B------:R-:W-:Y:S02]  /*5290*/  SHF.R.S32.HI R246, RZ, 0x1f, R9.reuse ;  /* 0x0000001ffff67819 */ /* 0x100fe40000011409 */
[----:B------:R-:W-:-:S04]  /*52a0*/  IADD3 R67, P0, P1, R76, R106, R9 ;  /* 0x0000006a4c437210 */ /* 0x000fc8000791e009 */
[----:B------:R-:W-:Y:S02]  /*52b0*/  IADD3.X R133, R244, R107, R246, P0, P1 ;  /* 0x0000006bf4857210 */ /* 0x000fe400007e24f6 */
[----:B------:R-:W-:-:S04]  /*52c0*/  LEA R66, P0, R67, c[0x0][0x180], 0x2 ;  /* 0x0000600043427a11 */ /* 0x000fc800078010ff */
[----:B------:R-:W-:Y:S02]  /*52d0*/  LEA.HI.X R67, R67, c[0x0][0x184], R133, 0x2, P0 ;  /* 0x0000610043437a11 */ /* 0x000fe400000f1485 */
[----:B------:R0:W5:Y:S04]  /*52e0*/  LDG.E.CONSTANT R133, [R64.64] ;  /* 0x0000000c40857981 */ /* 0x000168000c1e9900 */
[----:B------:R0:W5:Y:S04]  /*52f0*/  LDG.E.CONSTANT R244, [R66.64] ;  /* 0x0000000c42f47981 */ /* 0x000168000c1e9900 */
[----:B0-----:R-:W5:Y:S01]  /*5300*/  LDS.128 R64, [R135+0x20] ;  /* 0x0000200087407984 */ /* 0x001f620000000c00 */
[----:B------:R-:W-:Y:S01]  /*5310*/  SHF.R.S32.HI R246, RZ, 0x1f, R77 ;  /* 0x0000001ffff67819 */ /* 0x000fe2000001144d */
[----:B--2---:R-:W-:-:S04]  /*5320*/  FFMA.FTZ R68, R239, R69, R68 ;  /* 0x00000045ef447223 */ /* 0x004fc80000010044 */
[----:B---3--:R-:W-:-:S04]  /*5330*/  FFMA.FTZ R70, R242, R70, R68 ;  /* 0x00000046f2467223 */ /* 0x008fc80000010044 */
[----:B----4-:R-:W-:Y:S02]  /*5340*/  FFMA.FTZ R240, R240, R71, R70 ;  /* 0x00000047f0f07223 */ /* 0x010fe40000010046 */
[----:B------:R-:W0:Y:S01]  /*5350*/  LDS.128 R68, [R135+0x30] ;  /* 0x0000300087447984 */ /* 0x000e220000000c00 */
[----:B------:R-:W-:Y:S01]  /*5360*/  SHF.R.S32.HI R239, RZ, 0x1f, R10 ;  /* 0x0000001fffef7819 */ /* 0x000fe2000001140a */
[----:B-----5:R-:W-:-:S04]  /*5370*/  FFMA.FTZ R64, R64, R238, R240 ;  /* 0x000000ee40407223 */ /* 0x020fc800000100f0 */
[----:B------:R-:W-:-:S04]  /*5380*/  FFMA.FTZ R64, R241, R65, R64 ;  /* 0x00000041f1407223 */ /* 0x000fc80000010040 */
[----:B------:R-:W-:Y:S01]  /*5390*/  FFMA.FTZ R64, R132, R66, R64 ;  /* 0x0000004284407223 */ /* 0x000fe20000010040 */
[----:B------:R-:W-:-:S04]  /*53a0*/  IADD3 R65, P0, P1, R77, R106, R10 ;  /* 0x0000006a4d417210 */ /* 0x000fc8000791e00a */
[----:B------:R-:W-:Y:S02]  /*53b0*/  IADD3.X R66, R246, R107, R239, P0, P1 ;  /* 0x0000006bf6427210 */ /* 0x000fe400007e24ef */
[----:B------:R-:W-:Y:S01]  /*53c0*/  SHF.R.S32.HI R246, RZ, 0x1f, R78 ;  /* 0x0000001ffff67819 */ /* 0x000fe2000001144e */
[----:B------:R-:W-:-:S04]  /*53d0*/  FFMA.FTZ R64, R133, R67, R64 ;  /* 0x0000004385407223 */ /* 0x000fc80000010040 */
[----:B0-----:R-:W-:Y:S01]  /*53e0*/  FFMA.FTZ R68, R68, R244, R64 ;  /* 0x000000f444447223 */ /* 0x001fe20000010040 */
[----:B------:R-:W-:-:S04]  /*53f0*/  LEA R64, P0, R65, c[0x0][0x180], 0x2 ;  /* 0x0000600041407a11 */ /* 0x000fc800078010ff */
[----:B------:R-:W-:Y:S02]  /*5400*/  LEA.HI.X R65, R65, c[0x0][0x184], R66, 0x2, P0 ;  /* 0x0000610041417a11 */ /* 0x000fe400000f1442 */
[----:B------:R-:W-:-:S03]  /*5410*/  IADD3 R67, P0, P1, R78, R106, R11 ;  /* 0x0000006a4e437210 */ /* 0x000fc6000791e00b */
[----:B------:R0:W2:Y:S01]  /*5420*/  LDG.E.CONSTANT R239, [R64.64] ;  /* 0x0000000c40ef7981 */ /* 0x0000a2000c1e9900 */
[----:B------:R-:W-:Y:S02]  /*5430*/  IADD3.X R132, R246, R107, R252, P0, P1 ;  /* 0x0000006bf6847210 */ /* 0x000fe400007e24fc */
[----:B------:R-:W-:-:S04]  /*5440*/  LEA R66, P0, R67, c[0x0][0x180], 0x2 ;  /* 0x0000600043427a11 */ /* 0x000fc800078010ff */
[----:B------:R-:W-:Y:S02]  /*5450*/  LEA.HI.X R67, R67, c[0x0][0x184], R132, 0x2, P0 ;  /* 0x0000610043437a11 */ /* 0x000fe400000f1484 */
[----:B------:R-:W-:-:S03]  /*5460*/  IADD3 R133, P0, P1, R79, R106, R12 ;  /* 0x0000006a4f857210 */ /* 0x000fc6000791e00c */
[----:B------:R1:W3:Y:S01]  /*5470*/  LDG.E.CONSTANT R242, [R66.64] ;  /* 0x0000000c42f27981 */ /* 0x0002e2000c1e9900 */
[----:B------:R-:W-:Y:S02]  /*5480*/  IADD3.X R238, R251, R107, R250, P0, P1 ;  /* 0x0000006bfbee7210 */ /* 0x000fe400007e24fa */
[----:B------:R-:W-:-:S04]  /*5490*/  LEA R132, P0, R133, c[0x0][0x180], 0x2 ;  /* 0x0000600085847a11 */ /* 0x000fc800078010ff */
[----:B------:R-:W-:Y:S02]  /*54a0*/  LEA.HI.X R133, R133, c[0x0][0x184], R238, 0x2, P0 ;  /* 0x0000610085857a11 */ /* 0x000fe400000f14ee */
[----:B0-----:R-:W-:-:S03]  /*54b0*/  IADD3 R65, P0, P1, R80, R106, R13 ;  /* 0x0000006a50417210 */ /* 0x001fc6000791e00d */
[----:B------:R0:W4:Y:S01]  /*54c0*/  LDG.E.CONSTANT R240, [R132.64] ;  /* 0x0000000c84f07981 */ /* 0x000122000c1e9900 */
[----:B-1----:R-:W-:Y:S02]  /*54d0*/  IADD3.X R66, R249, R107, R248, P0, P1 ;  /* 0x0000006bf9427210 */ /* 0x002fe400007e24f8 */
[----:B------:R-:W-:-:S04]  /*54e0*/  LEA R64, P0, R65, c[0x0][0x180], 0x2 ;  /* 0x0000600041407a11 */ /* 0x000fc800078010ff */
[----:B------:R-:W-:Y:S02]  /*54f0*/  LEA.HI.X R65, R65, c[0x0][0x184], R66, 0x2, P0 ;  /* 0x0000610041417a11 */ /* 0x000fe400000f1442 */
[----:B------:R-:W-:-:S04]  /*5500*/  IADD3 R67, P0, P1, R81, R106, R14 ;  /* 0x0000006a51437210 */ /* 0x000fc8000791e00e */
[----:B0-----:R-:W-:Y:S02]  /*5510*/  IADD3.X R132, R247, R107, R245, P0, P1 ;  /* 0x0000006bf7847210 */ /* 0x001fe400007e24f5 */
[----:B------:R-:W-:-:S04]  /*5520*/  LEA R66, P0, R67, c[0x0][0x180], 0x2 ;  /* 0x0000600043427a11 */ /* 0x000fc800078010ff */
[----:B------:R-:W-:Y:S02]  /*5530*/  LEA.HI.X R67, R67, c[0x0][0x184], R132, 0x2, P0 ;  /* 0x0000610043437a11 */ /* 0x000fe400000f1484 */
[----:B------:R-:W-:-:S03]  /*5540*/  IADD3 R133, P0, P1, R82, R106, R15 ;  /* 0x0000006a52857210 */ /* 0x000fc6000791e00f */
[----:B------:R0:W5:Y:S01]  /*5550*/  LDG.E.CONSTANT R241, [R66.64] ;  /* 0x0000000c42f17981 */ /* 0x000162000c1e9900 */
[----:B------:R-:W-:Y:S02]  /*5560*/  IADD3.X R238, R243, R107, R237, P0, P1 ;  /* 0x0000006bf3ee7210 */ /* 0x000fe400007e24ed */
[----:B------:R-:W-:-:S04]  /*5570*/  LEA R132, P0, R133, c[0x0][0x180], 0x2 ;  /* 0x0000600085847a11 */ /* 0x000fc800078010ff */
[----:B------:R-:W-:Y:S02]  /*5580*/  LEA.HI.X R133, R133, c[0x0][0x184], R238, 0x2, P0 ;  /* 0x0000610085857a11 */ /* 0x000fe400000f14ee */
[----:B------:R1:W5:Y:S04]  /*5590*/  LDG.E.CONSTANT R238, [R64.64] ;  /* 0x0000000c40ee7981 */ /* 0x000368000c1e9900 */
[----:B------:R0:W5:Y:S01]  /*55a0*/  LDG.E.CONSTANT R132, [R132.64] ;  /* 0x0000000c84847981 */ /* 0x000162000c1e9900 */
        /* <DEDUP_REMOVED lines=9> */
[----:B------:R0:W5:Y:S04]  /*5640*/  LDG.E.CONSTANT R244, [R66.64] ;  /* 0x0000000c42f47981 */ /* 0x000168000c1e9900 */
[----:B0-----:R-:W5:Y:S01]  /*5650*/  LDS.128 R64, [R135+0x40] ;  /* 0x0000400087407984 */ /* 0x001f620000000c00 */
[----:B--2---:R-:W-:-:S04]  /*5660*/  FFMA.FTZ R68, R239, R69, R68 ;  /* 0x00000045ef447223 */ /* 0x004fc80000010044 */
[----:B---3--:R-:W-:-:S04]  /*5670*/  FFMA.FTZ R70, R242, R70, R68 ;  /* 0x00000046f2467223 */ /* 0x008fc80000010044 */
[----:B----4-:R-:W-:Y:S02]  /*5680*/  FFMA.FTZ R240, R240, R71, R70 ;  /* 0x00000047f0f07223 */ /* 0x010fe40000010046 */
[----:B------:R-:W0:Y:S02]  /*5690*/  LDS.128 R68, [R135+0x50] ;  /* 0x0000500087447984 */ /* 0x000e240000000c00 */
[----:B-----5:R-:W-:-:S04]  /*56a0*/  FFMA.FTZ R64, R64, R238, R240 ;  /* 0x000000ee40407223 */ /* 0x020fc800000100f0 */
[----:B------:R-:W-:-:S04]  /*56b0*/  FFMA.FTZ R64, R241, R65, R64 ;  /* 0x00000041f1407223 */ /* 0x000fc80000010040 */
[----:B------:R-:W-:Y:S01]  /*56c0*/  FFMA.FTZ R64, R132, R66, R64 ;  /* 0x0000004284407223 */ /* 0x000fe20000010040 */
[----:B------:R-:W-:-:S04]  /*56d0*/  IADD3 R65, P0, P1, R85, R106, R18 ;  /* 0x0000006a55417210 */ /* 0x000fc8000791e012 */
[----:B------:R-:W-:Y:S01]  /*56e0*/  IADD3.X R66, R232, R107, R231, P0, P1 ;  /* 0x0000006be8427210 */ /* 0x000fe200007e24e7 */
        /* <DEDUP_REMOVED lines=208> */
[----:B------:R-:W-:-:S05]  /*63f0*/  LEA.HI.X R65, R65, c[0x0][0x184], R66, 0x2, P0 ;  /* 0x0000610041417a11 */ /* 0x000fca00000f1442 */
[----:B------:R0:W2:Y:S02]  /*6400*/  LDG.E.CONSTANT R239, [R64.64] ;  /* 0x0000000c40ef7981 */ /* 0x0000a4000c1e9900 */
        /* <DEDUP_REMOVED lines=9> */
[----:B------:R-:W-:Y:S02]  /*64a0*/  LEA.HI.X R67, R67, c[0x0][0x184], R68, 0x2, P0 ;  /* 0x0000610043437a11 */ /* 0x000fe400000f1444 */
[----:B------:R-:W-:-:S04]  /*64b0*/  IADD3 R69, P0, P1, R123, R106, R54 ;  /* 0x0000006a7b457210 */ /* 0x000fc8000791e036 */
[----:B------:R-:W-:Y:S02]  /*64c0*/  IADD3.X R132, R160, R107, R159, P0, P1 ;  /* 0x0000006ba0847210 */ /* 0x000fe400007e249f */
[----:B------:R-:W-:-:S04]  /*64d0*/  LEA R68, P0, R69, c[0x0][0x180], 0x2 ;  /* 0x0000600045447a11 */ /* 0x000fc800078010ff */
[----:B------:R-:W-:Y:S02]  /*64e0*/  LEA.HI.X R69, R69, c[0x0][0x184], R132, 0x2, P0 ;  /* 0x0000610045457a11 */ /* 0x000fe400000f1484 */
[----:B0-----:R-:W-:Y:S01]  /*64f0*/  IADD3 R65, P0, P1, R124, R106, R55 ;  /* 0x0000006a7c417210 */ /* 0x001fe2000791e037 */
[----:B------:R0:W4:Y:S04]  /*6500*/  LDG.E.CONSTANT R132, [R66.64] ;  /* 0x0000000c42847981 */ /* 0x000128000c1e9900 */
[----:B------:R1:W5:Y:S01]  /*6510*/  LDG.E.CONSTANT R238, [R68.64] ;  /* 0x0000000c44ee7981 */ /* 0x000362000c1e9900 */
[----:B0-----:R-:W-:Y:S02]  /*6520*/  IADD3.X R66, R158, R107, R157, P0, P1 ;  /* 0x0000006b9e427210 */ /* 0x001fe400007e249d */
[----:B------:R-:W-:-:S04]  /*6530*/  LEA R64, P0, R65, c[0x0][0x180], 0x2 ;  /* 0x0000600041407a11 */ /* 0x000fc800078010ff */
[----:B------:R-:W-:Y:S02]  /*6540*/  LEA.HI.X R65, R65, c[0x0][0x184], R66, 0x2, P0 ;  /* 0x0000610041417a11 */ /* 0x000fe400000f1442 */
[----:B------:R-:W-:-:S04]  /*6550*/  IADD3 R67, P0, P1, R125, R106, R56 ;  /* 0x0000006a7d437210 */ /* 0x000fc8000791e038 */
[----:B-1----:R-:W-:Y:S02]  /*6560*/  IADD3.X R68, R156, R107, R155, P0, P1 ;  /* 0x0000006b9c447210 */ /* 0x002fe400007e249b */
        /* <DEDUP_REMOVED lines=24> */
[----:B0-----:R-:W4:Y:S01]  /*66f0*/  LDS.128 R64, [R135+0xe0] ;  /* 0x0000e00087407984 */ /* 0x001f220000000c00 */
[----:B--2---:R-:W-:-:S04]  /*6700*/  FFMA.FTZ R70, R239, R70, R133 ;  /* 0x00000046ef467223 */ /* 0x004fc80000010085 */
[----:B---3--:R-:W-:Y:S02]  /*6710*/  FFMA.FTZ R241, R241, R71, R70 ;  /* 0x00000047f1f17223 */ /* 0x008fe40000010046 */
[----:B-1----:R-:W0:Y:S02]  /*6720*/  LDS.128 R68, [R135+0xf0] ;  /* 0x0000f00087447984 */ /* 0x002e240000000c00 */
[----:B----4-:R-:W-:-:S04]  /*6730*/  FFMA.FTZ R64, R64, R132, R241 ;  /* 0x0000008440407223 */ /* 0x010fc800000100f1 */
[----:B-----5:R-:W-:-:S04]  /*6740*/  FFMA.FTZ R64, R238, R65, R64 ;  /* 0x00000041ee407223 */ /* 0x020fc80000010040 */
[----:B------:R-:W-:-:S04]  /*6750*/  FFMA.FTZ R64, R240, R66, R64 ;  /* 0x00000042f0407223 */ /* 0x000fc80000010040 */
[----:B------:R-:W-:-:S04]  /*6760*/  FFMA.FTZ R64, R242, R67, R64 ;  /* 0x00000043f2407223 */ /* 0x000fc80000010040 */
[----:B0-----:R-:W-:Y:S02]  /*6770*/  FFMA.FTZ R64, R68, R244, R64 ;  /* 0x000000f444407223 */ /* 0x001fe40000010040 */
[C---:B------:R-:W-:Y:S01]  /*6780*/  IMAD R66, R130.reuse, 0x8, R146 ;  /* 0x0000000882427824 */ /* 0x040fe200078e0292 */
[----:B------:R-:W-:-:S04]  /*6790*/  IADD3 R130, R130, 0x4, RZ ;  /* 0x0000000482827810 */ /* 0x000fc80007ffe0ff */
[----:B------:R-:W-:Y:S01]  /*67a0*/  ISETP.GE.AND P1, PT, R130, UR6, PT ;  /* 0x0000000682007c0c */ /* 0x000fe2000bf26270 */
[----:B------:R-:W-:-:S04]  /*67b0*/  FFMA.FTZ R64, R106, R69, R64 ;  /* 0x000000456a407223 */ /* 0x000fc80000010040 */
[----:B------:R-:W-:-:S04]  /*67c0*/  FFMA.FTZ R64, R107, R70, R64 ;  /* 0x000000466b407223 */ /* 0x000fc80000010040 */
[----:B------:R-:W-:Y:S01]  /*67d0*/  FFMA.FTZ R71, R246, R71, R64 ;  /* 0x00000047f6477223 */ /* 0x000fe20000010040 */
[----:B------:R-:W-:Y:S05]  /*67e0*/  BRA.DIV ~URZ, `(.L_x_23367) ;  /* 0x000049a27f007947 */ /* 0x000fea000b800000 */
[----:B------:R0:W1:Y:S02]  /*67f0*/  SHFL.BFLY PT, R67, R71, 0x2, 0x1f ;  /* 0x0c401f0047437f89 */ /* 0x00006400000e0000 */
.L_x_23410:
[----:B01----:R-:W-:Y:S01]  /*6800*/  FADD.FTZ R71, R71, R67 ;  /* 0x0000004347477221 */ /* 0x003fe20000010000 */
[----:B------:R-:W-:Y:S05]  /*6810*/  BRA.DIV ~URZ, `(.L_x_23368) ;  /* 0x000049e27f007947 */ /* 0x000fea000b800000 */
[----:B------:R0:W1:Y:S02]  /*6820*/  SHFL.BFLY PT, R67, R71, 0x1, 0x1f ;  /* 0x0c201f0047437f89 */ /* 0x00006400000e0000 */
.L_x_23411:
[----:B------:R-:W-:Y:S01]  /*6830*/  IMAD.U32 R64, RZ, RZ, UR16 ;  /* 0x00000010ff407e24 */ /* 0x000fe2000f8e00ff */
[----:B------:R-:W-:Y:S01]  /*6840*/  ISETP.NE.AND P0, PT, R0, RZ, PT ;  /* 0x000000ff0000720c */ /* 0x000fe20003f05270 */
[----:B01----:R-:W-:Y:S01]  /*6850*/  FADD.FTZ R71, R71, R67 ;  /* 0x0000004347477221 */ /* 0x003fe20000010000 */
[----:B------:R-:W-:Y:S02]  /*6860*/  BSSY B1, `(.L_x_23369) ;  /* 0x000000c000017945 */ /* 0x000fe40003800000 */
[----:B------:R-:W-:Y:S01]  /*6870*/  IADD3 R64, -R64, 0x1, RZ ;  /* 0x0000000140407810 */ /* 0x000fe20007ffe1ff */
[----:B------:R-:W-:-:S04]  /*6880*/  FMUL.FTZ R71, R71, c[0x0][0x194] ;  /* 0x0000650047477a20 */ /* 0x000fc80000410000 */
        /* <DEDUP_REMOVED lines=9> */
.L_x_23370:
[----:B------:R-:W-:Y:S05]  /*6920*/  BSYNC B1 ;  /* 0x0000000000017941 */ /* 0x000fea0003800000 */
.L_x_23369:
[----:B0-----:R-:W-:Y:S01]  /*6930*/  @P1 CALL.REL.NOINC `(.L_x_23359) ;  /* 0x0000001000001944 */ /* 0x001fe20003c00000 */
[----:B------:R-:W-:Y:S05]  /*6940*/  BRA `(.L_x_23371) ;  /* 0xffffe34000007947 */ /* 0x000fea000383ffff */
.L_x_23359:
[----:B------:R-:W-:Y:S05]  /*6950*/  BSYNC B0 ;  /* 0x0000000000007941 */ /* 0x000fea0003800000 */
.L_x_23358:
[----:B------:R-:W-:Y:S05]  /*6960*/  BRA.DIV ~URZ, `(.L_x_23372) ;  /* 0x000049027f007947 */ /* 0x000fea000b800000 */
[----:B------:R0:W2:Y:S02]  /*6970*/  SHFL.BFLY PT, R67, R3, 0x10, 0x1f ;  /* 0x0e001f0003437f89 */ /* 0x0000a400000e0000 */
.L_x_23412:
[----:B0-2---:R-:W-:Y:S01]  /*6980*/  FMNMX.FTZ R3, R67, R3, !PT ;  /* 0x0000000343037209 */ /* 0x005fe20007810000 */
[----:B------:R-:W-:Y:S05]  /*6990*/  BRA.DIV ~URZ, `(.L_x_23373) ;  /* 0x000049427f007947 */ /* 0x000fea000b800000 */
[----:B------:R-:W0:Y:S02]  /*69a0*/  SHFL.BFLY PT, R0, R3, 0x8, 0x1f ;  /* 0x0d001f0003007f89 */ /* 0x000e2400000e0000 */
[----:B0-----:R-:W-:-:S05]  /*69b0*/  FMNMX.FTZ R0, R3, R0, !PT ;  /* 0x0000000003007209 */ /* 0x001fca0007810000 */
[----:B------:R0:W2:Y:S02]  /*69c0*/  SHFL.BFLY PT, R67, R0, 0x4, 0x1f ;  /* 0x0c801f0000437f89 */ /* 0x0000a400000e0000 */
.L_x_23413:
        /* <DEDUP_REMOVED lines=14> */
[----:B--2---:R-:W-:-:S04]  /*6ab0*/  IMAD.MOV.U32 R3, RZ, RZ, -0x800001 ;  /* 0xff7fffffff037424 */ /* 0x004fc800078e00ff */
[----:B------:R-:W2:Y:S01]  /*6ac0*/  S2R R7, SR_TID.X ;  /* 0x0000000000077919 */ /* 0x000ea20000002100 */
[----:B------:R-:W-:Y:S07]  /*6ad0*/  BSSY B0, `(.L_x_23374) ;  /* 0x00000ec000007945 */ /* 0x000fee0003800000 */
[----:B------:R-:W3:Y:S01]  /*6ae0*/  @!P0 LDS R3, [R4.X4+0x400] ;  /* 0x0004000004038984 */ /* 0x000ee20000004800 */
[----:B--2---:R-:W-:-:S03]  /*6af0*/  ISETP.GE.AND P1, PT, R7, UR7, PT ;  /* 0x0000000707007c0c */ /* 0x004fc6000bf26270 */
[----:B0--3--:R-:W0:Y:S02]  /*6b00*/  SHFL.BFLY PT, R0, R3, 0x2, 0x1f ;  /* 0x0c401f0003007f89 */ /* 0x009e2400000e0000 */
[----:B0-----:R-:W-:-:S05]  /*6b10*/  FMNMX.FTZ R4, R0, R3, !PT ;  /* 0x0000000300047209 */ /* 0x001fca0007810000 */
        /* <DEDUP_REMOVED lines=25> */
.L_x_23378:
        /* <DEDUP_REMOVED lines=11> */
.L_x_23377:
[----:B------:R-:W-:Y:S05]  /*6d60*/  BSYNC B1 ;  /* 0x0000000000017941 */ /* 0x000fea0003800000 */
.L_x_23376:
        /* <DEDUP_REMOVED lines=11> */
.L_x_23381:
        /* <DEDUP_REMOVED lines=100> */
.L_x_23380:
[----:B------:R-:W-:Y:S05]  /*7460*/  BSYNC B1 ;  /* 0x0000000000017941 */ /* 0x000fea0003800000 */
.L_x_23379:
        /* <DEDUP_REMOVED lines=55> */
.L_x_23383:
[----:B------:R-:W-:Y:S05]  /*77e0*/  BSYNC B1 ;  /* 0x0000000000017941 */ /* 0x000fea0003800000 */
.L_x_23382:
        /* <DEDUP_REMOVED lines=26> */
.L_x_23375:
[----:B------:R-:W-:Y:S05]  /*7990*/  BSYNC B0 ;  /* 0x0000000000007941 */ /* 0x000fea0003800000 */
.L_x_23374:
        /* <DEDUP_REMOVED lines=46> */
.L_x_23388:
        /* <DEDUP_REMOVED lines=8> */
.L_x_23387:
[----:B0-----:R-:W-:Y:S05]  /*7d00*/  BSYNC B1 ;  /* 0x0000000000017941 */ /* 0x001fea0003800000 */
.L_x_23386:
        /* <DEDUP_REMOVED lines=11> */
.L_x_23391:
        /* <DEDUP_REMOVED lines=52> */
.L_x_23390:
[----:B------:R-:W-:Y:S05]  /*8100*/  BSYNC B1 ;  /* 0x0000000000017941 */ /* 0x000fea0003800000 */
.L_x_23389:
        /* <DEDUP_REMOVED lines=31> */
.L_x_23393:
[----:B------:R-:W-:Y:S05]  /*8300*/  BSYNC B1 ;  /* 0x0000000000017941 */ /* 0x000fea0003800000 */
.L_x_23392:
        /* <DEDUP_REMOVED lines=14> */
.L_x_23385:
[----:B------:R-:W-:Y:S05]  /*83f0*/  BSYNC B0 ;  /* 0x0000000000007941 */ /* 0x000fea0003800000 */
.L_x_23384:
[----:B------:R-:W3:Y:S01]  /*8400*/  S2R R9, SR_TID.X ;  /* 0x0000000000097919 */ /* 0x000ee20000002100 */
[----:B------:R-:W-:Y:S03]  /*8410*/  BSSY B0, `(.L_x_23394) ;  /* 0x0000020000007945 */ /* 0x000fe60003800000 */
[----:B------:R-:W-:Y:S01]  /*8420*/  BAR.SYNC.DEFER_BLOCKING 0x0 ;  /* 0x0000000000007b1d */ /* 0x000fe20000010000 */
[----:B------:R-:W-:Y:S02]  /*8430*/  ISETP.GE.AND P1, PT, R2, UR6, PT ;  /* 0x0000000602007c0c */ /* 0x000fe4000bf26270 */
[----:B---3--:R-:W-:-:S13]  /*8440*/  ISETP.NE.AND P0, PT, R9, RZ, PT ;  /* 0x000000ff0900720c */ /* 0x008fda0003f05270 */
[----:B------:R-:W-:Y:S05]  /*8450*/  @P0 BRA `(.L_x_23395) ;  /* 0x000001b000000947 */ /* 0x000fea0003800000 */
[----:B-1----:R-:W1:Y:S01]  /*8460*/  S2UR UR4, SR_CTAID.Y ;  /* 0x00000000000479c3 */ /* 0x002e620000002600 */
[----:B------:R-:W-:-:S07]  /*8470*/  ULDC UR9, c[0x0][0xc] ;  /* 0x0000030000097ab9 */ /* 0x000fce0000000800 */
        /* <DEDUP_REMOVED lines=25> */
.L_x_23395:
[----:B------:R-:W-:Y:S05]  /*8610*/  BSYNC B0 ;  /* 0x0000000000007941 */ /* 0x000fea0003800000 */
.L_x_23394:
[----:B------:R-:W-:Y:S01]  /*8620*/  BSSY B0, `(.L_x_23396) ;  /* 0x000018f000007945 */ /* 0x000fe20003800000 */
[----:B------:R-:W-:Y:S05]  /*8630*/  @!P1 BRA `(.L_x_23397) ;  /* 0x000000a000009947 */ /* 0x000fea0003800000 */
[----:B0-----:R-:W-:Y:S01]  /*8640*/  IMAD.MOV.U32 R0, RZ, RZ, RZ ;  /* 0x000000ffff007224 */ /* 0x001fe200078e00ff */
        /* <DEDUP_REMOVED lines=8> */
[----:B------:R-:W-:Y:S05]  /*86d0*/  BRA `(.L_x_23398) ;  /* 0x0000183000007947 */ /* 0x000fea0003800000 */
.L_x_23397:
[----:B0-----:R-:W3:Y:S04]  /*86e0*/  LDL.LU R7, [R1] ;  /* 0x0000000001077983 */ /* 0x001ee80000300800 */
[----:B------:R-:W0:Y:S02]  /*86f0*/  S2R R5, SR_TID.X ;  /* 0x0000000000057919 */ /* 0x000e240000002100 */
[----:B0-----:R-:W-:-:S04]  /*8700*/  SHF.R.S32.HI R4, RZ, 0x1f, R5 ;  /* 0x0000001fff047819 */ /* 0x001fc80000011405 */
[----:B------:R-:W-:-:S04]  /*8710*/  LEA.HI R4, R4, R5, RZ, 0x5 ;  /* 0x0000000504047211 */ /* 0x000fc800078f28ff */
[----:B------:R-:W-:-:S05]  /*8720*/  LOP3.LUT R4, R4, 0xffffffe0, RZ, 0xc0, !PT ;  /* 0xffffffe004047812 */ /* 0x000fca00078ec0ff */
[----:B------:R-:W-:Y:S01]  /*8730*/  IMAD.IADD R4, R5, 0x1, -R4 ;  /* 0x0000000105047824 */ /* 0x000fe200078e0a04 */
[----:B------:R-:W-:-:S04]  /*8740*/  SHF.R.S32.HI R5, RZ, 0x1f, R9 ;  /* 0x0000001fff057819 */ /* 0x000fc80000011409 */
[----:B------:R-:W-:-:S04]  /*8750*/  LEA.HI R0, R4, R4, RZ, 0x1 ;  /* 0x0000000404007211 */ /* 0x000fc800078f08ff */
[C---:B------:R-:W-:Y:S01]  /*8760*/  LOP3.LUT R3, R0.reuse, 0xfffffffe, RZ, 0xc0, !PT ;  /* 0xfffffffe00037812 */ /* 0x040fe200078ec0ff */
[----:B------:R-:W-:Y:S01]  /*8770*/  IMAD.SHL.U32 R0, R0, 0x4, RZ ;  /* 0x0000000400007824 */ /* 0x000fe200078e00ff */
[----:B------:R-:W-:-:S03]  /*8780*/  LEA.HI R5, R5, R9, RZ, 0x5 ;  /* 0x0000000905057211 */ /* 0x000fc600078f28ff */
[----:B------:R-:W-:Y:S01]  /*8790*/  IMAD.IADD R4, R4, 0x1, -R3 ;  /* 0x0000000104047824 */ /* 0x000fe200078e0a03 */
[----:B------:R-:W-:Y:S02]  /*87a0*/  SHF.R.S32.HI R5, RZ, 0x5, R5 ;  /* 0x00000005ff057819 */ /* 0x000fe40000011405 */
[----:B------:R-:W-:Y:S01]  /*87b0*/  LOP3.LUT R3, R0, 0xfffffff8, RZ, 0xc0, !PT ;  /* 0xfffffff800037812 */ /* 0x000fe200078ec0ff */
[----:B------:R-:W-:Y:S01]  /*87c0*/  IMAD.SHL.U32 R90, R4, 0x4, RZ ;  /* 0x00000004045a7824 */ /* 0x000fe200078e00ff */
[C---:B------:R-:W-:Y:S01]  /*87d0*/  IADD3 R89, P0, R2.reuse, UR8, RZ ;  /* 0x0000000802597c10 */ /* 0x040fe2000ff1e0ff */
[----:B------:R-:W-:Y:S02]  /*87e0*/  IMAD.U32 R8, RZ, RZ, UR17 ;  /* 0x00000011ff087e24 */ /* 0x000fe4000f8e00ff */
[----:B------:R-:W-:Y:S01]  /*87f0*/  IMAD R91, R5, 0x8, R90 ;  /* 0x00000008055b7824 */ /* 0x000fe200078e025a */
[----:B------:R-:W-:Y:S01]  /*8800*/  LEA.HI.X.SX32 R6, R2, UR18, 0x1, P0 ;  /* 0x0000001202067c11 */ /* 0x000fe200080f0eff */
[----:B------:R-:W-:Y:S01]  /*8810*/  IMAD.IADD R90, R90, 0x1, R3 ;  /* 0x000000015a5a7824 */ /* 0x000fe200078e0203 */
[----:B------:R-:W-:Y:S01]  /*8820*/  LEA R88, P0, R89, c[0x0][0x198], 0x2 ;  /* 0x0000660059587a11 */ /* 0x000fe200078010ff */
[----:B------:R-:W-:-:S02]  /*8830*/  IMAD.MOV.U32 R92, RZ, RZ, c[0x0][0x1bc] ;  /* 0x00006f00ff5c7624 */ /* 0x000fc400078e00ff */
[----:B------:R-:W-:Y:S01]  /*8840*/  IMAD R4, R5, 0x2, R4 ;  /* 0x0000000205047824 */ /* 0x000fe200078e0204 */
[----:B------:R-:W-:Y:S01]  /*8850*/  LEA.HI.X R89, R89, c[0x0][0x19c], R6, 0x2, P0 ;  /* 0x0000670059597a11 */ /* 0x000fe200000f1406 */
[----:B------:R-:W-:Y:S01]  /*8860*/  IMAD.MOV.U32 R0, RZ, RZ, RZ ;  /* 0x000000ffff007224 */ /* 0x000fe200078e00ff */
        /* <DEDUP_REMOVED lines=25> */
[----:B------:R-:W-:Y:S01]  /*8a00*/  IADD3 R95, R90, 0x780, RZ ;  /* 0x000007805a5f7810 */ /* 0x000fe20007ffe0ff */
[----:B---3--:R-:W-:-:S05]  /*8a10*/  IMAD R72, R7, c[0x0][0x1c0], RZ ;  /* 0x0000700007487a24 */ /* 0x008fca00078e02ff */
[----:B------:R-:W-:Y:S02]  /*8a20*/  SHF.R.S32.HI R73, RZ, 0x1f, R72 ;  /* 0x0000001fff497819 */ /* 0x000fe40000011448 */
.L_x_23399:
        /* <DEDUP_REMOVED lines=23> */
[----:B--2---:R-:W2:Y:S01]  /*8ba0*/  LDG.E.128.CONSTANT R16, [R16.64] ;  /* 0x0000000c10107981 */ /* 0x004ea2000c1e9d00 */
[-C--:B------:R-:W-:Y:S02]  /*8bb0*/  LEA.HI.X.SX32 R24, R98, R67.reuse, 0x1, P0 ;  /* 0x0000004362187211 */ /* 0x080fe400000f0eff */
[----:B------:R-:W-:Y:S02]  /*8bc0*/  IADD3 R25, P0, R99, R64, RZ ;  /* 0x0000004063197210 */ /* 0x000fe40007f1e0ff */
[----:B------:R-:W-:Y:S02]  /*8bd0*/  LEA.HI.X R21, R21, c[0x0][0x18c], R24, 0x2, P1 ;  /* 0x0000630015157a11 */ /* 0x000fe400008f1418 */
[----:B------:R-:W-:Y:S02]  /*8be0*/  LEA R24, P1, R25, c[0x0][0x188], 0x2 ;  /* 0x0000620019187a11 */ /* 0x000fe400078210ff */
[----:B------:R-:W-:-:S02]  /*8bf0*/  LEA.HI.X.SX32 R26, R99, R67, 0x1, P0 ;  /* 0x00000043631a7211 */ /* 0x000fc400000f0eff */
[----:B0-----:R-:W2:Y:S02]  /*8c00*/  LDG.E.128.CONSTANT R20, [R20.64] ;  /* 0x0000000c14147981 */ /* 0x001ea4000c1e9d00 */
[----:B------:R-:W-:Y:S02]  /*8c10*/  LEA.HI.X R25, R25, c[0x0][0x18c], R26, 0x2, P1 ;  /* 0x0000630019197a11 */ /* 0x000fe400008f141a */
[----:B------:R-:W-:-:S04]  /*8c20*/  IADD3 R29, P0, R100, R64, RZ ;  /* 0x00000040641d7210 */ /* 0x000fc80007f1e0ff */
[----:B------:R-:W-:Y:S01]  /*8c30*/  LEA R28, P1, R29, c[0x0][0x188], 0x2 ;  /* 0x000062001d1c7a11 */ /* 0x000fe200078210ff */
[----:B------:R-:W2:Y:S01]  /*8c40*/  LDG.E.128.CONSTANT R24, [R24.64] ;  /* 0x0000000c18187981 */ /* 0x000ea2000c1e9d00 */
[-C--:B-1----:R-:W-:Y:S02]  /*8c50*/  LEA.HI.X.SX32 R30, R100, R67.reuse, 0x1, P0 ;  /* 0x00000043641e7211 */ /* 0x082fe400000f0eff */
        /* <DEDUP_REMOVED lines=29> */
[-C--:B------:R-:W-:Y:S02]  /*8e30*/  LEA.HI.X.SX32 R54, R106, R67.reuse, 0x1, P0 ;  /* 0x000000436a367211 */ /* 0x080fe400000f0eff */
[----:B------:R-:W-:Y:S02]  /*8e40*/  IADD3 R57, P0, R107, R64, RZ ;  /* 0x000000406b397210 */ /* 0x000fe40007f1e0ff */
[----:B------:R-:W-:Y:S02]  /*8e50*/  LEA.HI.X R53, R53, c[0x0][0x18c], R54, 0x2, P1 ;  /* 0x0000630035357a11 */ /* 0x000fe400008f1436 */
[----:B------:R-:W-:Y:S02]  /*8e60*/  LEA R56, P1, R57, c[0x0][0x188], 0x2 ;  /* 0x0000620039387a11 */ /* 0x000fe400078210ff */
[----:B------:R-:W-:-:S02]  /*8e70*/  LEA.HI.X.SX32 R58, R107, R67, 0x1, P0 ;  /* 0x000000436b3a7211 */ /* 0x000fc400000f0eff */
[CC--:B------:R-:W-:Y:S01]  /*8e80*/  IADD3 R61, P0, R108.reuse, R64.reuse, RZ ;  /* 0x000000406c3d7210 */ /* 0x0c0fe20007f1e0ff */
        /* <DEDUP_REMOVED lines=9> */
[----:B------:R-:W2:Y:S02]  /*8f20*/  LDG.E.128.CONSTANT R60, [R60.64] ;  /* 0x0000000c3c3c7981 */ /* 0x000ea4000c1e9d00 */
[----:B------:R-:W-:-:S06]  /*8f30*/  LEA.HI.X R65, R65, c[0x0][0x18c], R66, 0x2, P1 ;  /* 0x0000630041417a11 */ /* 0x000fcc00008f1442 */
[----:B------:R-:W2:Y:S01]  /*8f40*/  LDG.E.128.CONSTANT R64, [R64.64] ;  /* 0x0000000c40407981 */ /* 0x000ea2000c1e9d00 */
[----:B------:R-:W-:-:S05]  /*8f50*/  IMAD.IADD R68, R93, 0x1, R2 ;  /* 0x000000015d447824 */ /* 0x000fca00078e0202 */
[----:B------:R-:W-:-:S13]  /*8f60*/  ISETP.NE.AND P0, PT, R68, -0x2, PT ;  /* 0xfffffffe4400780c */ /* 0x000fda0003f05270 */
[C---:B------:R-:W-:Y:S02]  /*8f70*/  @!P0 IADD3 R68, R91.reuse, -0x3, RZ ;  /* 0xfffffffd5b448810 */ /* 0x040fe40007ffe0ff */
[C---:B------:R-:W-:Y:S02]  /*8f80*/  @!P0 IADD3 R70, R91.reuse, -0x1, RZ ;  /* 0xffffffff5b468810 */ /* 0x040fe40007ffe0ff */
[----:B------:R-:W-:Y:S02]  /*8f90*/  @!P0 ISETP.GE.AND P1, PT, R68, UR16, PT ;  /* 0x0000001044008c0c */ /* 0x000fe4000bf26270 */
[----:B------:R-:W-:Y:S02]  /*8fa0*/  @!P0 ISETP.GE.AND P6, PT, R70, UR16, PT ;  /* 0x0000001046008c0c */ /* 0x000fe4000bfc6270 */
[----:B------:R-:W-:Y:S02]  /*8fb0*/  @!P0 ISETP.GE.AND P4, PT, R68, UR16, PT ;  /* 0x0000001044008c0c */ /* 0x000fe4000bf86270 */
[----:B------:R-:W-:-:S02]  /*8fc0*/  @!P0 IADD3 R69, R91, -0x2, RZ ;  /* 0xfffffffe5b458810 */ /* 0x000fc40007ffe0ff */
[----:B------:R-:W-:Y:S02]  /*8fd0*/  @!P0 ISETP.GE.AND P3, PT, R70, UR16, PT ;  /* 0x0000001046008c0c */ /* 0x000fe4000bf66270 */
[C---:B------:R-:W-:Y:S02]  /*8fe0*/  @!P0 ISETP.GE.AND P5, PT, R69.reuse, UR16, PT ;  /* 0x0000001045008c0c */ /* 0x040fe4000bfa6270 */
[----:B------:R-:W-:Y:S02]  /*8ff0*/  @!P0 ISETP.GE.AND P2, PT, R69, UR16, PT ;  /* 0x0000001045008c0c */ /* 0x000fe4000bf46270 */
[C---:B------:R-:W-:Y:S02]  /*9000*/  @!P0 IADD3 R69, R91.reuse, -0x1, RZ ;  /* 0xffffffff5b458810 */ /* 0x040fe40007ffe0ff */
[----:B------:R-:W-:Y:S02]  /*9010*/  @!P0 IADD3 R109, R91, -0x2, RZ ;  /* 0xfffffffe5b6d8810 */ /* 0x000fe40007ffe0ff */
[----:B---3--:R-:W-:-:S02]  /*9020*/  @!P0 FSEL R8, R8, RZ, !P1 ;  /* 0x000000ff08088208 */ /* 0x008fc40004800000 */
[----:B------:R-:W-:Y:S02]  /*9030*/  @!P0 ISETP.GE.AND P1, PT, R68, UR16, PT ;  /* 0x0000001044008c0c */ /* 0x000fe4000bf26270 */
[C---:B------:R-:W-:Y:S02]  /*9040*/  @!P0 IADD3 R68, R91.reuse, -0x2, RZ ;  /* 0xfffffffe5b448810 */ /* 0x040fe40007ffe0ff */
[----:B------:R-:W-:Y:S02]  /*9050*/  @!P0 FSEL R10, R10, RZ, !P6 ;  /* 0x000000ff0a0a8208 */ /* 0x000fe40007000000 */
[----:B------:R-:W-:Y:S02]  /*9060*/  @!P0 ISETP.GE.AND P6, PT, R68, UR16, PT ;  /* 0x0000001044008c0c */ /* 0x000fe4000bfc6270 */
[----:B------:R-:W-:Y:S02]  /*9070*/  @!P0 IADD3 R68, R91, -0x3, RZ ;  /* 0xfffffffd5b448810 */ /* 0x000fe40007ffe0ff */
[----:B----4-:R-:W-:-:S02]  /*9080*/  @!P0 FSEL R4, R4, RZ, !P4 ;  /* 0x000000ff04048208 */ /* 0x010fc40006000000 */
        /* <DEDUP_REMOVED lines=8> */
[----:B-----5:R-:W-:Y:S02]  /*9110*/  @!P0 FSEL R12, R12, RZ, !P1 ;  /* 0x000000ff0c0c8208 */ /* 0x020fe40004800000 */
[----:B------:R-:W-:Y:S02]  /*9120*/  @!P0 ISETP.GE.AND P5, PT, R69, UR16, PT ;  /* 0x0000001045008c0c */ /* 0x000fe4000bfa6270 */
[----:B------:R-:W-:Y:S02]  /*9130*/  @!P0 ISETP.GE.AND P1, PT, R68, UR16, PT ;  /* 0x0000001044008c0c */ /* 0x000fe4000bf26270 */
[----:B------:R-:W-:-:S02]  /*9140*/  @!P0 IADD3 R68, R91, -0x2, RZ ;  /* 0xfffffffe5b448810 */ /* 0x000fc40007ffe0ff */
[----:B------:R-:W-:Y:S02]  /*9150*/  @!P0 FSEL R5, R5, RZ, !P2 ;  /* 0x000000ff05058208 */ /* 0x000fe40005000000 */
[----:B------:R-:W-:Y:S02]  /*9160*/  @!P0 FSEL R14, R14, RZ, !P5 ;  /* 0x000000ff0e0e8208 */ /* 0x000fe40006800000 */
[C---:B------:R-:W-:Y:S02]  /*9170*/  @!P0 ISETP.GE.AND P2, PT, R91.reuse, UR16, PT ;  /* 0x000000105b008c0c */ /* 0x040fe4000bf46270 */
[----:B------:R-:W-:Y:S02]  /*9180*/  @!P0 ISETP.GE.AND P5, PT, R68, UR16, PT ;  /* 0x0000001044008c0c */ /* 0x000fe4000bfa6270 */
[----:B------:R-:W-:Y:S02]  /*9190*/  @!P0 IADD3 R68, R91, -0x3, RZ ;  /* 0xfffffffd5b448810 */ /* 0x000fe40007ffe0ff */
[----:B------:R-:W-:-:S02]  /*91a0*/  @!P0 FSEL R7, R7, RZ, !P2 ;  /* 0x000000ff07078208 */ /* 0x000fc40005000000 */
[----:B--2---:R-:W-:Y:S02]  /*91b0*/  @!P0 FSEL R16, R16, RZ, !P4 ;  /* 0x000000ff10108208 */ /* 0x004fe40006000000 */
[----:B------:R-:W-:Y:S02]  /*91c0*/  @!P0 ISETP.GE.AND P2, PT, R69, UR16, PT ;  /* 0x0000001045008c0c */ /* 0x000fe4000bf46270 */
[----:B------:R-:W-:Y:S02]  /*91d0*/  @!P0 ISETP.GE.AND P4, PT, R68, UR16, PT ;  /* 0x0000001044008c0c */ /* 0x000fe4000bf86270 */
[----:B------:R-:W-:Y:S02]  /*91e0*/  @!P0 IADD3 R68, R91, -0x2, RZ ;  /* 0xfffffffe5b448810 */ /* 0x000fe40007ffe0ff */
[----:B------:R-:W-:Y:S02]  /*91f0*/  @!P0 FSEL R13, R13, RZ, !P6 ;  /* 0x000000ff0d0d8208 */ /* 0x000fe40007000000 */
[----:B------:R-:W-:-:S02]  /*9200*/  @!P0 FSEL R18, R18, RZ, !P2 ;  /* 0x000000ff12128208 */ /* 0x000fc40005000000 */
[C---:B------:R-:W-:Y:S02]  /*9210*/  @!P0 ISETP.GE.AND P6, PT, R91.reuse, UR16, PT ;  /* 0x000000105b008c0c */ /* 0x040fe4000bfc6270 */
        /* <DEDUP_REMOVED lines=85> */
[----:B------:R-:W-:Y:S02]  /*9770*/  @!P0 FSEL R52, R52, RZ, !P1 ;  /* 0x000000ff34348208 */ /* 0x000fe40004800000 */
[----:B------:R-:W-:Y:S02]  /*9780*/  @!P0 FSEL R53, R53, RZ, !P5 ;  /* 0x000000ff35358208 */ /* 0x000fe40006800000 */
[----:B------:R-:W-:Y:S02]  /*9790*/  @!P0 ISETP.GE.AND P6, PT, R110, UR16, PT ;  /* 0x000000106e008c0c */ /* 0x000fe4000bfc6270 */
[----:B------:R-:W-:Y:S02]  /*97a0*/  @!P0 ISETP.GE.AND P3, PT, R91, UR16, PT ;  /* 0x000000105b008c0c */ /* 0x000fe4000bf66270 */
[----:B------:R-:W-:-:S02]  /*97b0*/  @!P0 ISETP.GE.AND P1, PT, R109, UR16, PT ;  /* 0x000000106d008c0c */ /* 0x000fc4000bf26270 */
[C---:B------:R-:W-:Y:S02]  /*97c0*/  @!P0 ISETP.GE.AND P5, PT, R91.reuse, UR16, PT ;  /* 0x000000105b008c0c */ /* 0x040fe4000bfa6270 */
[----:B------:R-:W-:Y:S02]  /*97d0*/  @!P0 IADD3 R109, R91, -0x2, RZ ;  /* 0xfffffffe5b6d8810 */ /* 0x000fe40007ffe0ff */
[----:B------:R-:W-:Y:S02]  /*97e0*/  @!P0 FSEL R51, R51, RZ, !P3 ;  /* 0x000000ff33338208 */ /* 0x000fe40005800000 */
[----:B------:R-:W-:Y:S02]  /*97f0*/  @!P0 FSEL R54, R54, RZ, !P6 ;  /* 0x000000ff36368208 */ /* 0x000fe40007000000 */
[----:B------:R-:W-:Y:S01]  /*9800*/  @!P0 FSEL R55, R55, RZ, !P5 ;  /* 0x000000ff37378208 */ /* 0x000fe20006800000 */
[----:B0-----:R-:W-:Y:S01]  /*9810*/  FMUL.FTZ R9, R69, R9 ;  /* 0x0000000945097220 */ /* 0x001fe20000410000 */
[----:B------:R-:W-:-:S02]  /*9820*/  @!P0 ISETP.GE.AND P3, PT, R110, UR16, PT ;  /* 0x000000106e008c0c */ /* 0x000fc4000bf66270 */
[----:B------:R-:W-:Y:S02]  /*9830*/  @!P0 ISETP.GE.AND P6, PT, R109, UR16, PT ;  /* 0x000000106d008c0c */ /* 0x000fe4000bfc6270 */
[----:B------:R-:W-:Y:S02]  /*9840*/  @!P0 ISETP.GE.AND P5, PT, R110, UR16, PT ;  /* 0x000000106e008c0c */ /* 0x000fe4000bfa6270 */
[C---:B------:R-:W-:Y:S02]  /*9850*/  @!P0 IADD3 R110, R91.reuse, -0x2, RZ ;  /* 0xfffffffe5b6e8810 */ /* 0x040fe40007ffe0ff */
[----:B------:R-:W-:Y:S01]  /*9860*/  @!P0 IADD3 R109, R91, -0x3, RZ ;  /* 0xfffffffd5b6d8810 */ /* 0x000fe20007ffe0ff */
[----:B------:R-:W-:Y:S01]  /*9870*/  FFMA.FTZ R9, R68, R8, R9 ;  /* 0x0000000844097223 */ /* 0x000fe20000010009 */
[----:B------:R-:W-:Y:S02]  /*9880*/  @!P0 FSEL R56, R56, RZ, !P4 ;  /* 0x000000ff38388208 */ /* 0x000fe40006000000 */
[----:B------:R-:W-:-:S02]  /*9890*/  @!P0 FSEL R57, R57, RZ, !P2 ;  /* 0x000000ff39398208 */ /* 0x000fc40005000000 */
[----:B------:R-:W-:Y:S02]  /*98a0*/  @!P0 FSEL R60, R60, RZ, !P1 ;  /* 0x000000ff3c3c8208 */ /* 0x000fe40004800000 */
[----:B------:R-:W-:Y:S02]  /*98b0*/  @!P0 ISETP.GE.AND P4, PT, R110, UR16, PT ;  /* 0x000000106e008c0c */ /* 0x000fe4000bf86270 */
[----:B------:R-:W-:Y:S02]  /*98c0*/  @!P0 ISETP.GE.AND P2, PT, R109, UR16, PT ;  /* 0x000000106d008c0c */ /* 0x000fe4000bf46270 */
[C---:B------:R-:W-:Y:S02]  /*98d0*/  @!P0 ISETP.GE.AND P1, PT, R91.reuse, UR16, PT ;  /* 0x000000105b008c0c */ /* 0x040fe4000bf26270 */
[----:B------:R-:W-:Y:S02]  /*98e0*/  @!P0 IADD3 R8, R91, -0x1, RZ ;  /* 0xffffffff5b088810 */ /* 0x000fe40007ffe0ff */
[----:B------:R-:W-:-:S02]  /*98f0*/  @!P0 FSEL R61, R61, RZ, !P6 ;  /* 0x000000ff3d3d8208 */ /* 0x000fc40007000000 */
[----:B------:R-:W-:Y:S02]  /*9900*/  @!P0 FSEL R65, R65, RZ, !P4 ;  /* 0x000000ff41418208 */ /* 0x000fe40006000000 */
[----:B------:R-:W-:Y:S02]  /*9910*/  @!P0 FSEL R64, R64, RZ, !P2 ;  /* 0x000000ff40408208 */ /* 0x000fe40005000000 */
[----:B------:R-:W-:Y:S02]  /*9920*/  @!P0 FSEL R59, R59, RZ, !P1 ;  /* 0x000000ff3b3b8208 */ /* 0x000fe40004800000 */
[----:B------:R-:W-:Y:S02]  /*9930*/  @!P0 ISETP.GE.AND P6, PT, R8, UR16, PT ;  /* 0x0000001008008c0c */ /* 0x000fe4000bfc6270 */
[C---:B------:R-:W-:Y:S02]  /*9940*/  @!P0 ISETP.GE.AND P2, PT, R91.reuse, UR16, PT ;  /* 0x000000105b008c0c */ /* 0x040fe4000bf46270 */
[----:B------:R-:W-:-:S02]  /*9950*/  @!P0 ISETP.GE.AND P1, PT, R91, UR16, PT ;  /* 0x000000105b008c0c */ /* 0x000fc4000bf26270 */
        /* <DEDUP_REMOVED lines=91> */
.L_x_23398:
[----:B------:R-:W-:Y:S05]  /*9f10*/  BSYNC B0 ;  /* 0x0000000000007941 */ /* 0x000fea0003800000 */
.L_x_23396:
[----:B------:R-:W0:Y:S01]  /*9f20*/  S2R R16, SR_TID.X ;  /* 0x0000000000107919 */ /* 0x000e220000002100 */
[----:B------:R-:W-:Y:S03]  /*9f30*/  BSSY B0, `(.L_x_23400) ;  /* 0x0000047000007945 */ /* 0x000fe60003800000 */
[----:B------:R-:W3:Y:S04]  /*9f40*/  SHFL.BFLY PT, R7, R84, 0x1, 0x1f ;  /* 0x0c201f0054077f89 */ /* 0x000ee800000e0000 */
[----:B------:R-:W4:Y:S04]  /*9f50*/  SHFL.BFLY PT, R2, R87, 0x1, 0x1f ;  /* 0x0c201f0057027f89 */ /* 0x000f2800000e0000 */
[----:B------:R-:W5:Y:S04]  /*9f60*/  SHFL.BFLY PT, R5, R86, 0x1, 0x1f ;  /* 0x0c201f0056057f89 */ /* 0x000f6800000e0000 */
[----:B------:R-:W2:Y:S04]  /*9f70*/  SHFL.BFLY PT, R4, R85, 0x1, 0x1f ;  /* 0x0c201f0055047f89 */ /* 0x000ea800000e0000 */
[----:B------:R-:W1:Y:S04]  /*9f80*/  SHFL.BFLY PT, R6, R83, 0x1, 0x1f ;  /* 0x0c201f0053067f89 */ /* 0x000e6800000e0000 */
[----:B------:R-:W1:Y:S01]  /*9f90*/  SHFL.BFLY PT, R8, R81, 0x1, 0x1f ;  /* 0x0c201f0051087f89 */ /* 0x000e6200000e0000 */
[----:B0-----:R-:W-:-:S03]  /*9fa0*/  SHF.R.S32.HI R14, RZ, 0x1f, R16 ;  /* 0x0000001fff0e7819 */ /* 0x001fc60000011410 */
[----:B------:R-:W0:Y:S01]  /*9fb0*/  SHFL.BFLY PT, R9, R82, 0x1, 0x1f ;  /* 0x0c201f0052097f89 */ /* 0x000e2200000e0000 */
[----:B------:R-:W-:Y:S01]  /*9fc0*/  LEA.HI R14, R14, R16, RZ, 0x5 ;  /* 0x000000100e0e7211 */ /* 0x000fe200078f28ff */
[----:B---3--:R-:W-:Y:S02]  /*9fd0*/  FADD.FTZ R37, R7, R84 ;  /* 0x0000005407257221 */ /* 0x008fe40000010000 */
[----:B----4-:R-:W-:Y:S01]  /*9fe0*/  FADD.FTZ R87, R2, R87 ;  /* 0x0000005702577221 */ /* 0x010fe20000010000 */
[----:B------:R-:W-:Y:S01]  /*9ff0*/  LOP3.LUT R14, R14, 0xffffffe0, RZ, 0xc0, !PT ;  /* 0xffffffe00e0e7812 */ /* 0x000fe200078ec0ff */
[----:B------:R-:W3:Y:S01]  /*a000*/  SHFL.BFLY PT, R7, R0, 0x1, 0x1f ;  /* 0x0c201f0000077f89 */ /* 0x000ee200000e0000 */
[----:B-----5:R-:W-:-:S03]  /*a010*/  FADD.FTZ R35, R5, R86 ;  /* 0x0000005605237221 */ /* 0x020fc60000010000 */
[----:B------:R-:W-:Y:S01]  /*a020*/  IMAD.IADD R14, R16, 0x1, -R14 ;  /* 0x00000001100e7824 */ /* 0x000fe200078e0a0e */
[----:B------:R-:W4:Y:S01]  /*a030*/  SHFL.BFLY PT, R11, R80, 0x1, 0x1f ;  /* 0x0c201f00500b7f89 */ /* 0x000f2200000e0000 */
[----:B--2---:R-:W-:-:S03]  /*a040*/  FADD.FTZ R85, R4, R85 ;  /* 0x0000005504557221 */ /* 0x004fc60000010000 */
[----:B------:R-:W2:Y:S01]  /*a050*/  SHFL.BFLY PT, R10, R79, 0x1, 0x1f ;  /* 0x0c201f004f0a7f89 */ /* 0x000ea200000e0000 */
[----:B-1----:R-:W-:Y:S01]  /*a060*/  FADD.FTZ R83, R6, R83 ;  /* 0x0000005306537221 */ /* 0x002fe20000010000 */
[----:B------:R-:W-:Y:S02]  /*a070*/  LOP3.LUT R6, R14, 0x1, RZ, 0xc0, !PT ;  /* 0x000000010e067812 */ /* 0x000fe400078ec0ff */
[----:B------:R-:W1:Y:S01]  /*a080*/  SHFL.BFLY PT, R13, R78, 0x1, 0x1f ;  /* 0x0c201f004e0d7f89 */ /* 0x000e6200000e0000 */
[----:B------:R-:W-:Y:S01]  /*a090*/  FADD.FTZ R81, R8, R81 ;  /* 0x0000005108517221 */ /* 0x000fe20000010000 */
[----:B------:R-:W-:Y:S02]  /*a0a0*/  ISETP.NE.AND P2, PT, R6, RZ, PT ;  /* 0x000000ff0600720c */ /* 0x000fe40003f45270 */
[----:B------:R-:W5:Y:S01]  /*a0b0*/  SHFL.BFLY PT, R12, R77, 0x1, 0x1f ;  /* 0x0c201f004d0c7f89 */ /* 0x000f6200000e0000 */
[----:B------:R-:W-:Y:S01]  /*a0c0*/  LOP3.LUT R8, R16, 0xffffffc0, RZ, 0xc0, !PT ;  /* 0xffffffc010087812 */ /* 0x000fe200078ec0ff */
[----:B0-----:R-:W-:Y:S01]  /*a0d0*/  FADD.FTZ R39, R9, R82 ;  /* 0x0000005209277221 */ /* 0x001fe20000010000 */
[----:B------:R-:W-:Y:S01]  /*a0e0*/  LEA.HI R26, R14, R14, RZ, 0x1 ;  /* 0x0000000e0e1a7211 */ /* 0x000fe200078f08ff */
[----:B------:R-:W0:Y:S01]  /*a0f0*/  SHFL.BFLY PT, R15, R76, 0x1, 0x1f ;  /* 0x0c201f004c0f7f89 */ /* 0x000e2200000e0000 */
[----:B------:R-:W-:-:S02]  /*a100*/  ISETP.NE.OR P5, PT, R8, 0x40, P2 ;  /* 0x000000400800780c */ /* 0x000fc400017a5670 */
[----:B------:R-:W-:Y:S01]  /*a110*/  SHF.R.S32.HI R14, RZ, 0x1f, R16 ;  /* 0x0000001fff0e7819 */ /* 0x000fe20000011410 */
[----:B------:R-:W0:Y:S01]  /*a120*/  SHFL.BFLY PT, R2, R75, 0x1, 0x1f ;  /* 0x0c201f004b027f89 */ /* 0x000e2200000e0000 */
[----:B------:R-:W-:Y:S01]  /*a130*/  SHF.R.S32.HI R26, RZ, 0x1, R26 ;  /* 0x00000001ff1a7819 */ /* 0x000fe2000001141a */
[----:B---3--:R-:W-:Y:S01]  /*a140*/  FADD.FTZ R51, R7, R0 ;  /* 0x0000000007337221 */ /* 0x008fe20000010000 */
[----:B------:R-:W-:Y:S01]  /*a150*/  LEA.HI R14, R14, R16, RZ, 0x5 ;  /* 0x000000100e0e7211 */ /* 0x000fe200078f28ff */
[----:B------:R-:W3:Y:S01]  /*a160*/  SHFL.BFLY PT, R5, R74, 0x1, 0x1f ;  /* 0x0c201f004a057f89 */ /* 0x000ee200000e0000 */
[C---:B------:R-:W-:Y:S01]  /*a170*/  IADD3 R6, R16.reuse, 0x1f, RZ ;  /* 0x0000001f10067810 */ /* 0x040fe20007ffe0ff */
[----:B----4-:R-:W-:Y:S01]  /*a180*/  FADD.FTZ R41, R11, R80 ;  /* 0x000000500b297221 */ /* 0x010fe20000010000 */
[----:B------:R-:W-:Y:S01]  /*a190*/  SHF.R.S32.HI R14, RZ, 0x5, R14 ;  /* 0x00000005ff0e7819 */ /* 0x000fe2000001140e */
[----:B------:R-:W4:Y:S01]  /*a1a0*/  SHFL.BFLY PT, R4, R3, 0x1, 0x1f ;  /* 0x0c201f0003047f89 */ /* 0x000f2200000e0000 */
[----:B------:R-:W-:Y:S01]  /*a1b0*/  LOP3.LUT R9, R16, 0xffffffe0, RZ, 0xc0, !PT ;  /* 0xffffffe010097812 */ /* 0x000fe200078ec0ff */
[----:B--2---:R-:W-:Y:S01]  /*a1c0*/  FADD.FTZ R79, R10, R79 ;  /* 0x0000004f0a4f7221 */ /* 0x004fe20000010000 */
[----:B------:R-:W-:Y:S01]  /*a1d0*/  ISETP.GT.U32.AND P3, PT, R6, 0x3e, PT ;  /* 0x0000003e0600780c */ /* 0x000fe20003f64070 */
[----:B------:R-:W-:Y:S01]  /*a1e0*/  BAR.SYNC.DEFER_BLOCKING 0x0 ;  /* 0x0000000000007b1d */ /* 0x000fe20000010000 */
[----:B-1----:R-:W-:Y:S01]  /*a1f0*/  FADD.FTZ R43, R13, R78 ;  /* 0x0000004e0d2b7221 */ /* 0x002fe20000010000 */
[----:B------:R-:W-:Y:S01]  /*a200*/  ISETP.NE.OR P4, PT, R9, 0x20, P2 ;  /* 0x000000200900780c */ /* 0x000fe20001785670 */
[----:B------:R-:W-:Y:S01]  /*a210*/  IMAD R0, R14, 0x100, R26 ;  /* 0x000001000e007824 */ /* 0x000fe200078e021a */
[----:B------:R-:W-:Y:S01]  /*a220*/  ISETP.GT.OR P0, PT, R16, 0x3f, P2 ;  /* 0x0000003f1000780c */ /* 0x000fe20001704670 */
[----:B-----5:R-:W-:Y:S01]  /*a230*/  FADD.FTZ R77, R12, R77 ;  /* 0x0000004d0c4d7221 */ /* 0x020fe20000010000 */
[----:B------:R-:W-:Y:S01]  /*a240*/  ISETP.GT.OR P1, PT, R16, 0x1f, P2 ;  /* 0x0000001f1000780c */ /* 0x000fe20001724670 */
[----:B0-----:R-:W-:-:S02]  /*a250*/  FADD.FTZ R45, R15, R76 ;  /* 0x0000004c0f2d7221 */ /* 0x001fc40000010000 */
        /* <DEDUP_REMOVED lines=20> */
.L_x_23401:
[----:B------:R-:W-:Y:S05]  /*a3a0*/  BSYNC B0 ;  /* 0x0000000000007941 */ /* 0x000fea0003800000 */
.L_x_23400:
        /* <DEDUP_REMOVED lines=35> */
.L_x_23403:
[----:B------:R-:W-:Y:S05]  /*a5e0*/  BSYNC B0 ;  /* 0x0000000000007941 */ /* 0x000fea0003800000 */
.L_x_23402:
        /* <DEDUP_REMOVED lines=19> */
.L_x_23405:
[----:B------:R-:W-:Y:S05]  /*a720*/  BSYNC B0 ;  /* 0x0000000000007941 */ /* 0x000fea0003800000 */
.L_x_23404:
        /* <DEDUP_REMOVED lines=36> */
.L_x_23407:
[----:B------:R-:W-:Y:S05]  /*a970*/  BSYNC B0 ;  /* 0x0000000000007941 */ /* 0x000fea0003800000 */
.L_x_23406:
        /* <DEDUP_REMOVED lines=38> */
[----:B------:R-:W-:Y:S02]  /*abe0*/  LEA.HI.X R7, R7, c[0x0][0x174], R10, 0x2, P2 ;  /* 0x00005d0007077a11 */ /* 0x000fe400010f140a */
[C---:B------:R-:W-:Y:S01]  /*abf0*/  IADD3 R12, R26.reuse, 0x70, RZ ;  /* 0x000000701a0c7810 */ /* 0x040fe20007ffe0ff */
[----:B------:R-:W-:Y:S01]  /*ac00*/  STG.E [R2.64], R87 ;  /* 0x0000005702007986 */ /* 0x000fe2000c10190c */
        /* <DEDUP_REMOVED lines=41> */
[----:B------:R-:W-:Y:S02]  /*aea0*/  LEA.HI.X R23, R23, c[0x0][0x174], R28, 0x2, P2 ;  /* 0x00005d0017177a11 */ /* 0x000fe400010f141c */
[----:B------:R-:W-:Y:S01]  /*aeb0*/  LEA.HI.X R25, R25, c[0x0][0x174], R0, 0x2, P3 ;  /* 0x00005d0019197a11 */ /* 0x000fe200018f1400 */
[----:B------:R-:W-:Y:S01]  /*aec0*/  STG.E [R18.64], R79 ;  /* 0x0000004f12007986 */ /* 0x000fe2000c10190c */
[C---:B------:R-:W-:Y:S02]  /*aed0*/  IADD3 R0, R26.reuse, 0xc0, RZ ;  /* 0x000000c01a007810 */ /* 0x040fe40007ffe0ff */
[C---:B------:R-:W-:Y:S02]  /*aee0*/  IADD3 R27, R26.reuse, 0xd0, RZ ;  /* 0x000000d01a1b7810 */ /* 0x040fe40007ffe0ff */
[----:B------:R-:W-:-:S02]  /*aef0*/  IADD3 R28, R26, 0xe0, RZ ;  /* 0x000000e01a1c7810 */ /* 0x000fc40007ffe0ff */
[C---:B------:R-:W-:Y:S02]  /*af00*/  LEA R20, P1, R21.reuse, c[0x0][0x170], 0x2 ;  /* 0x00005c0015147a11 */ /* 0x040fe400078210ff */
        /* <DEDUP_REMOVED lines=26> */
.L_x_23361:
[----:B------:R-:W-:Y:S01]  /*b0b0*/  IMAD.MOV.U32 R65, RZ, RZ, R71 ;  /* 0x000000ffff417224 */ /* 0x000fe200078e0047 */
[----:B------:R-:W-:Y:S01]  /*b0c0*/  MOV R64, 0xb110 ;  /* 0x0000b11000407802 */ /* 0x000fe20000000f00 */
[----:B------:R-:W-:-:S02]  /*b0d0*/  IMAD.MOV.U32 R67, RZ, RZ, 0x2 ;  /* 0x00000002ff437424 */ /* 0x000fc400078e00ff */
[----:B------:R-:W-:Y:S02]  /*b0e0*/  IMAD.MOV.U32 R69, RZ, RZ, 0x1f ;  /* 0x0000001fff457424 */ /* 0x000fe400078e00ff */
[----:B------:R-:W-:Y:S02]  /*b0f0*/  IMAD.MOV.U32 R68, RZ, RZ, -0x1 ;  /* 0xffffffffff447424 */ /* 0x000fe400078e00ff */
[----:B------:R-:W-:Y:S05]  /*b100*/  CALL.REL.NOINC `($__internal_414_$__cuda_sm70_shflsync_bfly_p) ;  /* 0x000002b000007944 */ /* 0x000fea0003c00000 */
[----:B-1----:R-:W-:Y:S05]  /*b110*/  BRA `(.L_x_23408) ;  /* 0xffff99f000007947 */ /* 0x002fea000383ffff */
.L_x_23362:
[----:B------:R-:W-:Y:S01]  /*b120*/  IMAD.MOV.U32 R65, RZ, RZ, R71 ;  /* 0x000000ffff417224 */ /* 0x000fe200078e0047 */
[----:B------:R-:W-:Y:S01]  /*b130*/  MOV R64, 0xb180 ;  /* 0x0000b18000407802 */ /* 0x000fe20000000f00 */
[----:B------:R-:W-:Y:S02]  /*b140*/  IMAD.MOV.U32 R67, RZ, RZ, 0x1 ;  /* 0x00000001ff437424 */ /* 0x000fe400078e00ff */
[----:B------:R-:W-:Y:S02]  /*b150*/  IMAD.MOV.U32 R69, RZ, RZ, 0x1f ;  /* 0x0000001fff457424 */ /* 0x000fe400078e00ff */
[----:B------:R-:W-:Y:S02]  /*b160*/  IMAD.MOV.U32 R68, RZ, RZ, -0x1 ;  /* 0xffffffffff447424 */ /* 0x000fe400078e00ff */
[----:B------:R-:W-:Y:S05]  /*b170*/  CALL.REL.NOINC `($__internal_414_$__cuda_sm70_shflsync_bfly_p) ;  /* 0x0000024000007944 */ /* 0x000fea0003c00000 */
[----:B-1----:R-:W-:Y:S05]  /*b180*/  BRA `(.L_x_23409) ;  /* 0xffff99b000007947 */ /* 0x002fea000383ffff */
.L_x_23367:
[----:B------:R-:W-:Y:S01]  /*b190*/  IMAD.MOV.U32 R65, RZ, RZ, R71 ;  /* 0x000000ffff417224 */ /* 0x000fe200078e0047 */
[----:B------:R-:W-:Y:S01]  /*b1a0*/  MOV R64, 0xb1f0 ;  /* 0x0000b1f000407802 */ /* 0x000fe20000000f00 */
[----:B------:R-:W-:-:S02]  /*b1b0*/  IMAD.MOV.U32 R67, RZ, RZ, 0x2 ;  /* 0x00000002ff437424 */ /* 0x000fc400078e00ff */
[----:B------:R-:W-:Y:S02]  /*b1c0*/  IMAD.MOV.U32 R69, RZ, RZ, 0x1f ;  /* 0x0000001fff457424 */ /* 0x000fe400078e00ff */
[----:B------:R-:W-:Y:S02]  /*b1d0*/  IMAD.MOV.U32 R68, RZ, RZ, -0x1 ;  /* 0xffffffffff447424 */ /* 0x000fe400078e00ff */
[----:B------:R-:W-:Y:S05]  /*b1e0*/  CALL.REL.NOINC `($__internal_414_$__cuda_sm70_shflsync_bfly_p) ;  /* 0x000001d000007944 */ /* 0x000fea0003c00000 */
[----:B-1----:R-:W-:Y:S05]  /*b1f0*/  BRA `(.L_x_23410) ;  /* 0xffffb60000007947 */ /* 0x002fea000383ffff */
.L_x_23368:
[----:B------:R-:W-:Y:S01]  /*b200*/  IMAD.MOV.U32 R65, RZ, RZ, R71 ;  /* 0x000000ffff417224 */ /* 0x000fe200078e0047 */
[----:B------:R-:W-:Y:S01]  /*b210*/  MOV R64, 0xb260 ;  /* 0x0000b26000407802 */ /* 0x000fe20000000f00 */
[----:B------:R-:W-:Y:S02]  /*b220*/  IMAD.MOV.U32 R67, RZ, RZ, 0x1 ;  /* 0x00000001ff437424 */ /* 0x000fe400078e00ff */
[----:B------:R-:W-:Y:S02]  /*b230*/  IMAD.MOV.U32 R69, RZ, RZ, 0x1f ;  /* 0x0000001fff457424 */ /* 0x000fe400078e00ff */
[----:B------:R-:W-:Y:S02]  /*b240*/  IMAD.MOV.U32 R68, RZ, RZ, -0x1 ;  /* 0xffffffffff447424 */ /* 0x000fe400078e00ff */
[----:B------:R-:W-:Y:S05]  /*b250*/  CALL.REL.NOINC `($__internal_414_$__cuda_sm70_shflsync_bfly_p) ;  /* 0x0000016000007944 */ /* 0x000fea0003c00000 */
[----:B-1----:R-:W-:Y:S05]  /*b260*/  BRA `(.L_x_23411) ;  /* 0xffffb5c000007947 */ /* 0x002fea000383ffff */
.L_x_23372:
[----:B------:R-:W-:Y:S01]  /*b270*/  IMAD.MOV.U32 R65, RZ, RZ, R3 ;  /* 0x000000ffff417224 */ /* 0x000fe200078e0003 */
[----:B------:R-:W-:Y:S01]  /*b280*/  MOV R64, 0xb2d0 ;  /* 0x0000b2d000407802 */ /* 0x000fe20000000f00 */
[----:B------:R-:W-:-:S02]  /*b290*/  IMAD.MOV.U32 R67, RZ, RZ, 0x10 ;  /* 0x00000010ff437424 */ /* 0x000fc400078e00ff */
[----:B------:R-:W-:Y:S02]  /*b2a0*/  IMAD.MOV.U32 R69, RZ, RZ, 0x1f ;  /* 0x0000001fff457424 */ /* 0x000fe400078e00ff */
[----:B------:R-:W-:Y:S02]  /*b2b0*/  IMAD.MOV.U32 R68, RZ, RZ, -0x1 ;  /* 0xffffffffff447424 */ /* 0x000fe400078e00ff */
[----:B-1----:R-:W-:Y:S05]  /*b2c0*/  CALL.REL.NOINC `($__internal_414_$__cuda_sm70_shflsync_bfly_p) ;  /* 0x000000f000007944 */ /* 0x002fea0003c00000 */
[----:B-1----:R-:W-:Y:S05]  /*b2d0*/  BRA `(.L_x_23412) ;  /* 0xffffb6a000007947 */ /* 0x002fea000383ffff */
.L_x_23373:
[----:B------:R-:W-:Y:S01]  /*b2e0*/  IMAD.MOV.U32 R65, RZ, RZ, R3 ;  /* 0x000000ffff417224 */ /* 0x000fe200078e0003 */
[----:B------:R-:W-:Y:S01]  /*b2f0*/  MOV R64, 0xb340 ;  /* 0x0000b34000407802 */ /* 0x000fe20000000f00 */
[----:B------:R-:W-:Y:S02]  /*b300*/  IMAD.MOV.U32 R67, RZ, RZ, 0x8 ;  /* 0x00000008ff437424 */ /* 0x000fe400078e00ff */
[----:B------:R-:W-:Y:S02]  /*b310*/  IMAD.MOV.U32 R69, RZ, RZ, 0x1f ;  /* 0x0000001fff457424 */ /* 0x000fe400078e00ff */
[----:B------:R-:W-:Y:S02]  /*b320*/  IMAD.MOV.U32 R68, RZ, RZ, -0x1 ;  /* 0xffffffffff447424 */ /* 0x000fe400078e00ff */
[----:B-1----:R-:W-:Y:S05]  /*b330*/  CALL.REL.NOINC `($__internal_414_$__cuda_sm70_shflsync_bfly_p) ;  /* 0x0000008000007944 */ /* 0x002fea0003c00000 */
[----:B-1----:R-:W-:Y:S01]  /*b340*/  FMNMX.FTZ R0, R3, R67, !PT ;  /* 0x0000004303007209 */ /* 0x002fe20007810000 */
[----:B------:R-:W-:Y:S01]  /*b350*/  IMAD.MOV.U32 R67, RZ, RZ, 0x4 ;  /* 0x00000004ff437424 */ /* 0x000fe200078e00ff */
[----:B------:R-:W-:Y:S01]  /*b360*/  MOV R64, 0xb3b0 ;  /* 0x0000b3b000407802 */ /* 0x000fe20000000f00 */
[----:B------:R-:W-:-:S02]  /*b370*/  IMAD.MOV.U32 R69, RZ, RZ, 0x1f ;  /* 0x0000001fff457424 */ /* 0x000fc400078e00ff */
[----:B------:R-:W-:Y:S02]  /*b380*/  IMAD.MOV.U32 R68, RZ, RZ, -0x1 ;  /* 0xffffffffff447424 */ /* 0x000fe400078e00ff */
[----:B------:R-:W-:Y:S02]  /*b390*/  IMAD.MOV.U32 R65, RZ, RZ, R0 ;  /* 0x000000ffff417224 */ /* 0x000fe400078e0000 */
[----:B------:R-:W-:Y:S05]  /*b3a0*/  CALL.REL.NOINC `($__internal_414_$__cuda_sm70_shflsync_bfly_p) ;  /* 0x0000001000007944 */ /* 0x000fea0003c00000 */
[----:B-1----:R-:W-:Y:S05]  /*b3b0*/  BRA `(.L_x_23413) ;  /* 0xffffb61000007947 */ /* 0x002fea000383ffff */
        .weak           $__internal_414_$__cuda_sm70_shflsync_bfly_p
        .type           $__internal_414_$__cuda_sm70_shflsync_bfly_p,@function
        .size           $__internal_414_$__cuda_sm70_shflsync_bfly_p,(.L_x_25075 - $__internal_414_$__cuda_sm70_shflsync_bfly_p)
$__internal_414_$__cuda_sm70_shflsync_bfly_p:
[----:B------:R-:W-:Y:S04]  /*b3c0*/  WARPSYNC R68 ;  /* 0x0000004400007348 */ /* 0x000fe80003800000 */
[----:B------:R0:W1:Y:S02]  /*b3d0*/  SHFL.BFLY PT, R67, R65, R67, R69 ;  /* 0x0c00004341437389 */ /* 0x00006400000e0045 */
[----:B0-----:R-:W-:-:S04]  /*b3e0*/  IMAD.MOV.U32 R65, RZ, RZ, 0x0 ;  /* 0x00000000ff417424 */ /* 0x001fc800078e00ff */
[----:B------:R-:W-:Y:S05]  /*b3f0*/  RET.REL.NODEC R64 `(_ZN4vllm25paged_attention_v2_kernelIffLi256ELi8ELi128ELNS_18Fp8KVCacheDataTypeE0ELb0ELi512EEEvPfS2_PT_PKS3_PKT0_S9_ifPKiSB_iPKfiiiSD_SD_iiiii) ;  /* 0xffff4c0040007950 */ /* 0x000fea0003c3ffff */
.L_x_23414:
        /* <DEDUP_REMOVED lines=16> */
.L_x_25075:


//--------------------- .text._ZN4vllm25paged_attention_v2_kernelIffLi192ELi8ELi128ELNS_18Fp8KVCacheDataTypeE0ELb0ELi512EEEvPfS2_PT_PKS3_PKT0_S9_ifPKiSB_iPKfiiiSD_SD_iiiii --------------------------
	.section	.text._ZN4vllm25paged_attention_v2_kernelIffLi192ELi8ELi128ELNS_18Fp8KVCacheDataTypeE0ELb0ELi512EEEvPfS2_PT_PKS3_PKT0_S9_ifPKiSB_iPKfiiiSD_SD_iiiii,"ax",@progbits
	.sectioninfo	@"SHI_REGISTERS=255"
	.align	128
        .global         _ZN4vllm25paged_attention_v2_kernelIffLi192ELi8ELi128ELNS_18Fp8KVCacheDataTypeE0ELb0ELi512EEEvPfS2_PT_PKS3_PKT0_S9_ifPKiSB_iPKfiiiSD_SD_iiiii
        .type           _ZN4vllm25paged_attention_v2_kernelIffLi192ELi8ELi128ELNS_18Fp8KVCacheDataTypeE0ELb0ELi512EEEvPfS2_PT_PKS3_PKT0_S9_ifPKiSB_iPKfiiiSD_SD_iiiii,@function
        .size           _ZN4vllm25paged_attention_v2_kernelIffLi192ELi8ELi128ELNS_18Fp8KVCacheDataTypeE0ELb0ELi512EEEvPfS2_PT_PKS3_PKT0_S9_ifPKiSB_iPKfiiiSD_SD_iiiii,(.L_x_25076 - _ZN4vllm25paged_attention_v2_kernelIffLi192ELi8ELi128ELNS_18Fp8KVCacheDataTypeE0ELb0ELi512EEEvPfS2_PT_PKS3_PKT0_S9_ifPKiSB_iPKfiiiSD_SD_iiiii)
        .other          _ZN4vllm25paged_attention_v2_kernelIffLi192ELi8ELi128ELNS_18Fp8KVCacheDataTypeE0ELb0ELi512EEEvPfS2_PT_PKS3_PKT0_S9_ifPKiSB_iPKfiiiSD_SD_iiiii,@"STO_CUDA_ENTRY STV_DEFAULT"
_ZN4vllm25paged_attention_v2_kernelIffLi192ELi8ELi128ELNS_18Fp8KVCacheDataTypeE0ELb0ELi512EEEvPfS2_PT_PKS3_PKT0_S9_ifPKiSB_iPKfiiiSD_SD_iiiii:
.text._ZN4vllm25paged_attention_v2_kernelIffLi192ELi8ELi128ELNS_18Fp8KVCacheDataTypeE0ELb0ELi512EEEvPfS2_PT_PKS3_PKT0_S9_ifPKiSB_iPKfiiiSD_SD_iiiii:
        /* <DEDUP_REMOVED lines=89> */
[CC--:B------:R-:W-:Y:S02]  /*0590*/  LEA.HI R215, R0.reuse, R33.reuse, RZ, 0x5 ;  /* 0x0000002100d77211 */ /* 0x0c0fe400078f28ff */
[----:B------:R-:W-:Y:S02]  /*05a0*/  LEA.HI R0, R0, R33, RZ, 0x2 ;  /* 0x0000002100007211 */ /* 0x000fe400078f10ff */
[----:B------:R-:W-:Y:S02]  /*05b0*/  @P1 IADD3 R32, R32, 0x1, RZ ;  /* 0x0000000120201810 */ /* 0x000fe40007ffe0ff */
[----:B------:R-:W-:Y:S02]  /*05c0*/  LOP3.LUT R214, R215, 0xffffffe0, RZ, 0xc0, !PT ;  /* 0xffffffe0d7d67812 */ /* 0x000fe400078ec0ff */
[----:B------:R-:W-:Y:S01]  /*05d0*/  LOP3.LUT R2, R0, 0xfffffffc, RZ, 0xc0, !PT ;  /* 0xfffffffc00027812 */ /* 0x000fe200078ec0ff */
[----:B------:R-:W-:Y:S01]  /*05e0*/  @!P3 IMAD.MOV R32, RZ, RZ, -R32 ;  /* 0x000000ffff20b224 */ /* 0x000fe200078e0a20 */
[----:B------:R-:W-:Y:S01]  /*05f0*/  @!P2 LOP3.LUT R32, RZ, R4, RZ, 0x33, !PT ;  /* 0x00000004ff20a212 */ /* 0x000fe200078e33ff */
[C---:B------:R-:W-:Y:S01]  /*0600*/  IMAD.IADD R214, R33.reuse, 0x1, -R214 ;  /* 0x0000000121d67824 */ /* 0x040fe200078e0ad6 */
[----:B------:R-:W-:Y:S01]  /*0610*/  SHF.R.S32.HI R215, RZ, 0x5, R215 ;  /* 0x00000005ffd77819 */ /* 0x000fe200000114d7 */
[C---:B------:R-:W-:Y:S01]  /*0620*/  IMAD.IADD R213, R33.reuse, 0x1, -R2 ;  /* 0x0000000121d57824 */ /* 0x040fe200078e0a02 */
[----:B------:R-:W-:Y:S01]  /*0630*/  SHF.R.S32.HI R0, RZ, 0x2, R0 ;  /* 0x00000002ff007819 */ /* 0x000fe20000011400 */
[----:B--2---:R0:W1:Y:S01]  /*0640*/  @P0 R2UR UR4, R6 ;  /* 0x00000000060403c2 */ /* 0x00406200000e0000 */
[----:B------:R-:W-:-:S13]  /*0650*/  ISETP.GT.AND P0, PT, R33, 0xbf, PT ;  /* 0x000000bf2100780c */ /* 0x000fda0003f04270 */
[----:B------:R-:W-:Y:S05]  /*0660*/  @P0 BRA `(.L_x_23416) ;  /* 0x000003e000000947 */ /* 0x000fea0003800000 */
[----:B0-----:R-:W0:Y:S01]  /*0670*/  S2R R4, SR_CTAID.Y ;  /* 0x0000000000047919 */ /* 0x001e220000002600 */
[----:B------:R-:W-:Y:S01]  /*0680*/  IMNMX R3, R0, 0x10, !PT ;  /* 0x0000001000037817 */ /* 0x000fe20007800200 */
        /* <DEDUP_REMOVED lines=13> */
[C---:B------:R-:W-:Y:S02]  /*0760*/  IMAD.IADD R3, R213.reuse, 0x1, R8 ;  /* 0x00000001d5037824 */ /* 0x040fe400078e0208 */
[----:B------:R-:W-:Y:S02]  /*0770*/  IMAD.MOV.U32 R7, RZ, RZ, R0 ;  /* 0x000000ffff077224 */ /* 0x000fe400078e0000 */
[----:B------:R-:W-:Y:S01]  /*0780*/  IMAD R8, R213, 0xc0, R8 ;  /* 0x000000c0d5087824 */ /* 0x000fe200078e0208 */
[----:B------:R-:W-:Y:S02]  /*0790*/  IADD3 R12, P0, P2, R3, R4, R5 ;  /* 0x00000004030c7210 */ /* 0x000fe40007a1e005 */
[----:B------:R-:W-:-:S02]  /*07a0*/  SHF.R.S32.HI R3, RZ, 0x1f, R3 ;  /* 0x0000001fff037819 */ /* 0x000fc40000011403 */
[----:B------:R-:W-:Y:S02]  /*07b0*/  LEA R11, P3, R12, c[0x0][0x178], 0x2 ;  /* 0x00005e000c0b7a11 */ /* 0x000fe400078610ff */
[----:B------:R-:W-:-:S04]  /*07c0*/  IADD3.X R3, R3, R9, R10, P0, P2 ;  /* 0x0000000903037210 */ /* 0x000fc800007e440a */
[----:B------:R-:W-:-:S05]  /*07d0*/  LEA.HI.X R12, R12, c[0x0][0x17c], R3, 0x2, P3 ;  /* 0x00005f000c0c7a11 */ /* 0x000fca00018f1403 */
.L_x_23419:
        /* <DEDUP_REMOVED lines=11> */
.L_x_23418:
[----:B------:R-:W-:Y:S05]  /*0890*/  BSYNC B1 ;  /* 0x0000000000017941 */ /* 0x000fea0003800000 */
.L_x_23417:
[----:B------:R-:W-:Y:S05]  /*08a0*/  @!P1 BRA `(.L_x_23416) ;  /* 0x000001a000009947 */ /* 0x000fea0003800000 */
[----:B------:R-:W-:Y:S01]  /*08b0*/  IADD3 R5, P0, R4, R5, RZ ;  /* 0x0000000504057210 */ /* 0x000fe20007f1e0ff */
[C---:B------:R-:W-:Y:S01]  /*08c0*/  IMAD.SHL.U32 R2, R7.reuse, 0x4, RZ ;  /* 0x0000000407027824 */ /* 0x040fe200078e00ff */
[----:B------:R-:W-:-:S03]  /*08d0*/  IADD3 R4, R7, -0x80, RZ ;  /* 0xffffff8007047810 */ /* 0x000fc60007ffe0ff */
[----:B------:R-:W-:Y:S01]  /*08e0*/  IMAD.X R10, R9, 0x1, R10, P0 ;  /* 0x00000001090a7824 */ /* 0x000fe200000e060a */
[----:B------:R-:W-:Y:S01]  /*08f0*/  LEA R9, P0, R5, c[0x0][0x178], 0x2 ;  /* 0x00005e0005097a11 */ /* 0x000fe200078010ff */
[C-C-:B------:R-:W-:Y:S02]  /*0900*/  IMAD R3, R213.reuse, 0xc0, R2.reuse ;  /* 0x000000c0d5037824 */ /* 0x140fe400078e0202 */
[----:B------:R-:W-:Y:S01]  /*0910*/  IMAD.IADD R7, R213, 0x1, R2 ;  /* 0x00000001d5077824 */ /* 0x000fe200078e0202 */
[----:B------:R-:W-:Y:S02]  /*0920*/  LEA.HI.X R14, R5, c[0x0][0x17c], R10, 0x2, P0 ;  /* 0x00005f00050e7a11 */ /* 0x000fe400000f140a */
[----:B------:R-:W-:Y:S02]  /*0930*/  IADD3 R5, R3, 0x100, RZ ;  /* 0x0000010003057810 */ /* 0x000fe40007ffe0ff */
.L_x_23420:
        /* <DEDUP_REMOVED lines=17> */
.L_x_23416:
[----:B0-----:R-:W-:Y:S05]  /*0a50*/  BSYNC B0 ;  /* 0x0000000000007941 */ /* 0x001fea0003800000 */
.L_x_23415:
        /* <DEDUP_REMOVED lines=11> */
[C---:B------:R-:W-:Y:S01]  /*0b10*/  IMAD R209, R213.reuse, 0xc0, RZ ;  /* 0x000000c0d5d17824 */ /* 0x040fe200078e02ff */
[----:B------:R-:W-:Y:S02]  /*0b20*/  IADD3 R208, R213, 0x4, RZ ;  /* 0x00000004d5d07810 */ /* 0x000fe40007ffe0ff */
[----:B------:R-:W-:Y:S02]  /*0b30*/  LEA.HI R3, R3, R0, RZ, 0x3 ;  /* 0x0000000003037211 */ /* 0x000fe400078f18ff */
[----:B------:R-:W-:Y:S02]  /*0b40*/  IADD3 R202, R213, 0x10, RZ ;  /* 0x00000010d5ca7810 */ /* 0x000fe40007ffe0ff */
[----:B------:R-:W-:Y:S02]  /*0b50*/  LOP3.LUT R3, R3, 0xfffffff8, RZ, 0xc0, !PT ;  /* 0xfffffff803037812 */ /* 0x000fe400078ec0ff */
[----:B------:R-:W-:-:S02]  /*0b60*/  SHF.R.S32.HI R9, RZ, 0x1f, R202 ;  /* 0x0000001fff097819 */ /* 0x000fc400000114ca */
[----:B------:R-:W-:Y:S01]  /*0b70*/  IADD3 R200, R213, 0x14, RZ ;  /* 0x00000014d5c87810 */ /* 0x000fe20007ffe0ff */
[----:B------:R-:W-:Y:S01]  /*0b80*/  IMAD.IADD R210, R0, 0x1, -R3 ;  /* 0x0000000100d27824 */ /* 0x000fe200078e0a03 */
[----:B------:R-:W-:Y:S02]  /*0b90*/  SHF.R.S32.HI R3, RZ, 0x1f, R208 ;  /* 0x0000001fff037819 */ /* 0x000fe400000114d0 */
[----:B------:R-:W-:Y:S01]  /*0ba0*/  LEA.HI R37, R9, R202, RZ, 0x2 ;  /* 0x000000ca09257211 */ /* 0x000fe200078f10ff */
[----:B------:R-:W-:Y:S01]  /*0bb0*/  IMAD.SHL.U32 R217, R210, 0x4, RZ ;  /* 0x00000004d2d97824 */ /* 0x000fe200078e00ff */
[----:B------:R-:W-:Y:S02]  /*0bc0*/  LEA.HI R34, R3, R208, RZ, 0x2 ;  /* 0x000000d003227211 */ /* 0x000fe400078f10ff */
[----:B------:R-:W-:Y:S01]  /*0bd0*/  IADD3 R194, R213, 0x20, RZ ;  /* 0x00000020d5c27810 */ /* 0x000fe20007ffe0ff */
[----:B------:R-:W-:Y:S01]  /*0be0*/  IMAD.SHL.U32 R201, R37, 0x8, RZ ;  /* 0x0000000825c97824 */ /* 0x000fe200078e00ff */
[C---:B------:R-:W-:Y:S01]  /*0bf0*/  LOP3.LUT R3, R34.reuse, 0xfffffffc, RZ, 0xc0, !PT ;  /* 0xfffffffc22037812 */ /* 0x040fe200078ec0ff */
[----:B------:R-:W-:Y:S01]  /*0c00*/  IMAD.SHL.U32 R207, R34, 0x8, RZ ;  /* 0x0000000822cf7824 */ /* 0x000fe200078e00ff */
[----:B------:R-:W-:-:S02]  /*0c10*/  IADD3 R204, R213, 0xc, RZ ;  /* 0x0000000cd5cc7810 */ /* 0x000fc40007ffe0ff */
[----:B------:R-:W-:Y:S01]  /*0c20*/  SHF.R.S32.HI R9, RZ, 0x1f, R194 ;  /* 0x0000001fff097819 */ /* 0x000fe200000114c2 */
[----:B------:R-:W-:Y:S01]  /*0c30*/  IMAD.IADD R208, R208, 0x1, -R3 ;  /* 0x00000001d0d07824 */ /* 0x000fe200078e0a03 */
[----:B------:R-:W-:Y:S02]  /*0c40*/  LOP3.LUT R3, R37, 0xfffffffc, RZ, 0xc0, !PT ;  /* 0xfffffffc25037812 */ /* 0x000fe400078ec0ff */
[----:B------:R-:W-:Y:S02]  /*0c50*/  SHF.R.S32.HI R7, RZ, 0x1f, R204 ;  /* 0x0000001fff077819 */ /* 0x000fe400000114cc */
[----:B------:R-:W-:Y:S01]  /*0c60*/  LEA.HI R41, R9, R194, RZ, 0x2 ;  /* 0x000000c209297211 */ /* 0x000fe200078f10ff */
[----:B------:R-:W-:Y:S01]  /*0c70*/  IMAD.IADD R202, R202, 0x1, -R3 ;  /* 0x00000001caca7824 */ /* 0x000fe200078e0a03 */
[----:B------:R-:W-:Y:S02]  /*0c80*/  SHF.R.S32.HI R3, RZ, 0x1f, R200 ;  /* 0x0000001fff037819 */ /* 0x000fe400000114c8 */
[----:B------:R-:W-:Y:S01]  /*0c90*/  IADD3 R206, R213, 0x8, RZ ;  /* 0x00000008d5ce7810 */ /* 0x000fe20007ffe0ff */
[----:B------:R-:W-:Y:S01]  /*0ca0*/  IMAD.SHL.U32 R193, R41, 0x8, RZ ;  /* 0x0000000829c17824 */ /* 0x000fe200078e00ff */
[----:B------:R-:W-:-:S02]  /*0cb0*/  LEA.HI R38, R3, R200, RZ, 0x2 ;  /* 0x000000c803267211 */ /* 0x000fc400078f10ff */
[----:B------:R-:W-:Y:S02]  /*0cc0*/  LEA.HI R36, R7, R204, RZ, 0x2 ;  /* 0x000000cc07247211 */ /* 0x000fe400078f10ff */
[C---:B------:R-:W-:Y:S01]  /*0cd0*/  LOP3.LUT R3, R38.reuse, 0xfffffffc, RZ, 0xc0, !PT ;  /* 0xfffffffc26037812 */ /* 0x040fe200078ec0ff */
[----:B------:R-:W-:Y:S01]  /*0ce0*/  IMAD.SHL.U32 R199, R38, 0x8, RZ ;  /* 0x0000000826c77824 */ /* 0x000fe200078e00ff */
[----:B------:R-:W-:Y:S01]  /*0cf0*/  SHF.R.S32.HI R5, RZ, 0x1f, R206 ;  /* 0x0000001fff057819 */ /* 0x000fe200000114ce */
[----:B------:R-:W-:Y:S01]  /*0d00*/  IMAD.SHL.U32 R203, R36, 0x8, RZ ;  /* 0x0000000824cb7824 */ /* 0x000fe200078e00ff */
[----:B------:R-:W-:Y:S01]  /*0d10*/  IADD3 R192, R213, 0x24, RZ ;  /* 0x00000024d5c07810 */ /* 0x000fe20007ffe0ff */
[----:B------:R-:W-:Y:S01]  /*0d20*/  IMAD.IADD R200, R200, 0x1, -R3 ;  /* 0x00000001c8c87824 */ /* 0x000fe200078e0a03 */
[----:B------:R-:W-:Y:S02]  /*0d30*/  LOP3.LUT R3, R41, 0xfffffffc, RZ, 0xc0, !PT ;  /* 0xfffffffc29037812 */ /* 0x000fe400078ec0ff */
[----:B------:R-:W-:-:S02]  /*0d40*/  LOP3.LUT R7, R36, 0xfffffffc, RZ, 0xc0, !PT ;  /* 0xfffffffc24077812 */ /* 0x000fc400078ec0ff */
[----:B------:R-:W-:Y:S01]  /*0d50*/  LEA.HI R35, R5, R206, RZ, 0x2 ;  /* 0x000000ce05237211 */ /* 0x000fe200078f10ff */
[----:B------:R-:W-:Y:S01]  /*0d60*/  IMAD.IADD R194, R194, 0x1, -R3 ;  /* 0x00000001c2c27824 */ /* 0x000fe200078e0a03 */
[----:B------:R-:W-:Y:S01]  /*0d70*/  IADD3 R196, R213, 0x1c, RZ ;  /* 0x0000001cd5c47810 */ /* 0x000fe20007ffe0ff */
[----:B------:R-:W-:Y:S01]  /*0d80*/  IMAD.IADD R204, R204, 0x1, -R7 ;  /* 0x00000001cccc7824 */ /* 0x000fe200078e0a07 */
[----:B------:R-:W-:Y:S01]  /*0d90*/  SHF.R.S32.HI R3, RZ, 0x1f, R192 ;  /* 0x0000001fff037819 */ /* 0x000fe200000114c0 */
[----:B------:R-:W-:Y:S01]  /*0da0*/  IMAD.SHL.U32 R205, R35, 0x8, RZ ;  /* 0x0000000823cd7824 */ /* 0x000fe200078e00ff */
[----:B------:R-:W-:Y:S02]  /*0db0*/  IADD3 R186, R213, 0x30, RZ ;  /* 0x00000030d5ba7810 */ /* 0x000fe40007ffe0ff */
[----:B------:R-:W-:Y:S02]  /*0dc0*/  LOP3.LUT R5, R35, 0xfffffffc, RZ, 0xc0, !PT ;  /* 0xfffffffc23057812 */ /* 0x000fe400078ec0ff */
[----:B------:R-:W-:-:S02]  /*0dd0*/  SHF.R.S32.HI R7, RZ, 0x1f, R196 ;  /* 0x0000001fff077819 */ /* 0x000fc400000114c4 */
[----:B------:R-:W-:Y:S01]  /*0de0*/  LEA.HI R42, R3, R192, RZ, 0x2 ;  /* 0x000000c0032a7211 */ /* 0x000fe200078f10ff */
[----:B------:R-:W-:Y:S01]  /*0df0*/  IMAD.IADD R206, R206, 0x1, -R5 ;  /* 0x00000001cece7824 */ /* 0x000fe200078e0a05 */
[----:B------:R-:W-:Y:S02]  /*0e00*/  IADD3 R198, R213, 0x18, RZ ;  /* 0x00000018d5c67810 */ /* 0x000fe40007ffe0ff */
[----:B------:R-:W-:Y:S01]  /*0e10*/  SHF.R.S32.HI R9, RZ, 0x1f, R186 ;  /* 0x0000001fff097819 */ /* 0x000fe200000114ba */
[C---:B------:R-:W-:Y:S01]  /*0e20*/  IMAD.SHL.U32 R191, R42.reuse, 0x8, RZ ;  /* 0x000000082abf7824 */ /* 0x040fe200078e00ff */
[----:B------:R-:W-:Y:S02]  /*0e30*/  LEA.HI R40, R7, R196, RZ, 0x2 ;  /* 0x000000c407287211 */ /* 0x000fe400078f10ff */
[----:B------:R-:W-:Y:S02]  /*0e40*/  LOP3.LUT R3, R42, 0xfffffffc, RZ, 0xc0, !PT ;  /* 0xfffffffc2a037812 */ /* 0x000fe400078ec0ff */
[----:B------:R-:W-:Y:S01]  /*0e50*/  SHF.R.S32.HI R5, RZ, 0x1f, R198 ;  /* 0x0000001fff057819 */ /* 0x000fe200000114c6 */
[----:B------:R-:W-:Y:S01]  /*0e60*/  IMAD.SHL.U32 R195, R40, 0x8, RZ ;  /* 0x0000000828c37824 */ /* 0x000fe200078e00ff */
[----:B------:R-:W-:Y:S01]  /*0e70*/  LEA.HI R45, R9, R186, RZ, 0x2 ;  /* 0x000000ba092d7211 */ /* 0x000fe200078f10ff */
[----:B------:R-:W-:Y:S01]  /*0e80*/  IMAD.IADD R192, R192, 0x1, -R3 ;  /* 0x00000001c0c07824 */ /* 0x000fe200078e0a03 */
[----:B------:R-:W-:-:S02]  /*0e90*/  LOP3.LUT R7, R40, 0xfffffffc, RZ, 0xc0, !PT ;  /* 0xfffffffc28077812 */ /* 0x000fc400078ec0ff */
[----:B------:R-:W-:Y:S01]  /*0ea0*/  LEA.HI R39, R5, R198, RZ, 0x2 ;  /* 0x000000c605277211 */ /* 0x000fe200078f10ff */
[----:B------:R-:W-:Y:S01]  /*0eb0*/  IMAD.SHL.U32 R185, R45, 0x8, RZ ;  /* 0x000000082db97824 */ /* 0x000fe200078e00ff */
[----:B------:R-:W-:Y:S01]  /*0ec0*/  IADD3 R188, R213, 0x2c, RZ ;  /* 0x0000002cd5bc7810 */ /* 0x000fe20007ffe0ff */
[----:B------:R-:W-:Y:S01]  /*0ed0*/  IMAD.IADD R196, R196, 0x1, -R7 ;  /* 0x00000001c4c47824 */ /* 0x000fe200078e0a07 */
[----:B------:R-:W-:Y:S01]  /*0ee0*/  LOP3.LUT R3, R45, 0xfffffffc, RZ, 0xc0, !PT ;  /* 0xfffffffc2d037812 */ /* 0x000fe200078ec0ff */
[----:B------:R-:W-:Y:S01]  /*0ef0*/  IMAD.SHL.U32 R197, R39, 0x8, RZ ;  /* 0x0000000827c57824 */ /* 0x000fe200078e00ff */
[----:B------:R-:W-:Y:S02]  /*0f00*/  IADD3 R184, R213, 0x34, RZ ;  /* 0x00000034d5b87810 */ /* 0x000fe40007ffe0ff */
[----:B------:R-:W-:Y:S01]  /*0f10*/  LOP3.LUT R5, R39, 0xfffffffc, RZ, 0xc0, !PT ;  /* 0xfffffffc27057812 */ /* 0x000fe200078ec0ff */
[----:B------:R-:W-:Y:S01]  /*0f20*/  IMAD.IADD R186, R186, 0x1, -R3 ;  /* 0x00000001baba7824 */ /* 0x000fe200078e0a03 */
[----:B------:R-:W-:-:S02]  /*0f30*/  SHF.R.S32.HI R7, RZ, 0x1f, R188 ;  /* 0x0000001fff077819 */ /* 0x000fc400000114bc */
[----:B------:R-:W-:Y:S01]  /*0f40*/  IADD3 R190, R213, 0x28, RZ ;  /* 0x00000028d5be7810 */ /* 0x000fe20007ffe0ff */
[----:B------:R-:W-:Y:S01]  /*0f50*/  IMAD.IADD R198, R198, 0x1, -R5 ;  /* 0x00000001c6c67824 */ /* 0x000fe200078e0a05 */
[----:B------:R-:W-:Y:S02]  /*0f60*/  SHF.R.S32.HI R3, RZ, 0x1f, R184 ;  /* 0x0000001fff037819 */ /* 0x000fe400000114b8 */
[----:B------:R-:W-:Y:S02]  /*0f70*/  LEA.HI R44, R7, R188, RZ, 0x2 ;  /* 0x000000bc072c7211 */ /* 0x000fe400078f10ff */
[----:B------:R-:W-:Y:S02]  /*0f80*/  IADD3 R178, R213, 0x40, RZ ;  /* 0x00000040d5b27810 */ /* 0x000fe40007ffe0ff */
[----:B------:R-:W-:Y:S01]  /*0f90*/  SHF.R.S32.HI R5, RZ, 0x1f, R190 ;  /* 0x0000001fff057819 */ /* 0x000fe200000114be */
[----:B------:R-:W-:Y:S01]  /*0fa0*/  IMAD.SHL.U32 R187, R44, 0x8, RZ ;  /* 0x000000082cbb7824 */ /* 0x000fe200078e00ff */
[----:B------:R-:W-:-:S02]  /*0fb0*/  LEA.HI R46, R3, R184, RZ, 0x2 ;  /* 0x000000b8032e7211 */ /* 0x000fc400078f10ff */
[----:B------:R-:W-:Y:S02]  /*0fc0*/  LOP3.LUT R7, R44, 0xfffffffc, RZ, 0xc0, !PT ;  /* 0xfffffffc2c077812 */ /* 0x000fe400078ec0ff */
[----:B------:R-:W-:Y:S01]  /*0fd0*/  SHF.R.S32.HI R9, RZ, 0x1f, R178 ;  /* 0x0000001fff097819 */ /* 0x000fe200000114b2 */
[----:B------:R-:W-:Y:S01]  /*0fe0*/  IMAD.SHL.U32 R183, R46, 0x8, RZ ;  /* 0x000000082eb77824 */ /* 0x000fe200078e00ff */
[----:B------:R-:W-:Y:S01]  /*0ff0*/  LEA.HI R43, R5, R190, RZ, 0x2 ;  /* 0x000000be052b7211 */ /* 0x000fe200078f10ff */
[----:B------:R-:W-:Y:S01]  /*1000*/  IMAD.IADD R188, R188, 0x1, -R7 ;  /* 0x00000001bcbc7824 */ /* 0x000fe200078e0a07 */
[----:B------:R-:W-:Y:S02]  /*1010*/  IADD3 R180, R213, 0x3c, RZ ;  /* 0x0000003cd5b47810 */ /* 0x000fe40007ffe0ff */
[----:B------:R-:W-:Y:S01]  /*1020*/  LOP3.LUT R3, R46, 0xfffffffc, RZ, 0xc0, !PT ;  /* 0xfffffffc2e037812 */ /* 0x000fe200078ec0ff */
[----:B------:R-:W-:Y:S01]  /*1030*/  IMAD.SHL.U32 R189, R43, 0x8, RZ ;  /* 0x000000082bbd7824 */ /* 0x000fe200078e00ff */
[----:B------:R-:W-:-:S02]  /*1040*/  LEA.HI R49, R9, R178, RZ, 0x2 ;  /* 0x000000b209317211 */ /* 0x000fc400078f10ff */
[----:B------:R-:W-:Y:S01]  /*1050*/  LOP3.LUT R5, R43, 0xfffffffc, RZ, 0xc0, !PT ;  /* 0xfffffffc2b057812 */ /* 0x000fe200078ec0ff */
[----:B------:R-:W-:Y:S01]  /*1060*/  IMAD.IADD R184, R184, 0x1, -R3 ;  /* 0x00000001b8b87824 */ /* 0x000fe200078e0a03 */
[----:B------:R-:W-:Y:S01]  /*1070*/  SHF.R.S32.HI R7, RZ, 0x1f, R180 ;  /* 0x0000001fff077819 */ /* 0x000fe200000114b4 */
[----:B------:R-:W-:Y:S01]  /*1080*/  IMAD.SHL.U32 R177, R49, 0x8, RZ ;  /* 0x0000000831b17824 */ /* 0x000fe200078e00ff */
[----:B------:R-:W-:Y:S01]  /*1090*/  IADD3 R182, R213, 0x38, RZ ;  /* 0x00000038d5b67810 */ /* 0x000fe20007ffe0ff */
[----:B------:R-:W-:Y:S01]  /*10a0*/  IMAD.IADD R190, R190, 0x1, -R5 ;  /* 0x00000001bebe7824 */ /* 0x000fe200078e0a05 */
[----:B------:R-:W-:Y:S02]  /*10b0*/  LOP3.LUT R3, R49, 0xfffffffc, RZ, 0xc0, !PT ;  /* 0xfffffffc31037812 */ /* 0x000fe400078ec0ff */
[----:B------:R-:W-:Y:S02]  /*10c0*/  LEA.HI R48, R7, R180, RZ, 0x2 ;  /* 0x000000b407307211 */ /* 0x000fe400078f10ff */
[----:B------:R-:W-:Y:S01]  /*10d0*/  IADD3 R176, R213, 0x44, RZ ;  /* 0x00000044d5b07810 */ /* 0x000fe20007ffe0ff */
[----:B------:R-:W-:Y:S01]  /*10e0*/  IMAD.IADD R178, R178, 0x1, -R3 ;  /* 0x00000001b2b27824 */ /* 0x000fe200078e0a03 */
[----:B------:R-:W-:Y:S01]  /*10f0*/  SHF.R.S32.HI R5, RZ, 0x1f, R182 ;  /* 0x0000001fff057819 */ /* 0x000fe200000114b6 */
[C---:B------:R-:W-:Y:S01]  /*1100*/  IMAD.SHL.U32 R179, R48.reuse, 0x8, RZ ;  /* 0x0000000830b37824 */ /* 0x040fe200078e00ff */
[----:B------:R-:W-:-:S02]  /*1110*/  LOP3.LUT R7, R48, 0xfffffffc, RZ, 0xc0, !PT ;  /* 0xfffffffc30077812 */ /* 0x000fc400078ec0ff */
[----:B------:R-:W-:Y:S02]  /*1120*/  SHF.R.S32.HI R3, RZ, 0x1f, R176 ;  /* 0x0000001fff037819 */ /* 0x000fe400000114b0 */
[----:B------:R-:W-:Y:S01]  /*1130*/  LEA.HI R47, R5, R182, RZ, 0x2 ;  /* 0x000000b6052f7211 */ /* 0x000fe200078f10ff */
[----:B------:R-:W-:Y:S01]  /*1140*/  IMAD.IADD R180, R180, 0x1, -R7 ;  /* 0x00000001b4b47824 */ /* 0x000fe200078e0a07 */
[----:B------:R-:W-:Y:S02]  /*1150*/  IADD3 R30, R213, 0x50, RZ ;  /* 0x00000050d51e7810 */ /* 0x000fe40007ffe0ff */
[----:B------:R-:W-:Y:S01]  /*1160*/  LEA.HI R50, R3, R176, RZ, 0x2 ;  /* 0x000000b003327211 */ /* 0x000fe200078f10ff */
[C---:B------:R-:W-:Y:S01]  /*1170*/  IMAD.SHL.U32 R181, R47.reuse, 0x8, RZ ;  /* 0x000000082fb57824 */ /* 0x040fe200078e00ff */
[----:B------:R-:W-:Y:S02]  /*1180*/  LOP3.LUT R5, R47, 0xfffffffc, RZ, 0xc0, !PT ;  /* 0xfffffffc2f057812 */ /* 0x000fe400078ec0ff */
[----:B------:R-:W-:Y:S01]  /*1190*/  SHF.R.S32.HI R7, RZ, 0x1f, R30 ;  /* 0x0000001fff077819 */ /* 0x000fe2000001141e */
[----:B------:R-:W-:Y:S01]  /*11a0*/  IMAD.SHL.U32 R175, R50, 0x8, RZ ;  /* 0x0000000832af7824 */ /* 0x000fe200078e00ff */
[----:B------:R-:W-:Y:S01]  /*11b0*/  IADD3 R174, R213, 0x48, RZ ;  /* 0x00000048d5ae7810 */ /* 0x000fe20007ffe0ff */
[----:B------:R-:W-:Y:S01]  /*11c0*/  IMAD.IADD R182, R182, 0x1, -R5 ;  /* 0x00000001b6b67824 */ /* 0x000fe200078e0a05 */
[----:B------:R-:W-:-:S02]  /*11d0*/  LOP3.LUT R3, R50, 0xfffffffc, RZ, 0xc0, !PT ;  /* 0xfffffffc32037812 */ /* 0x000fc400078ec0ff */
[----:B------:R-:W-:Y:S02]  /*11e0*/  LEA.HI R53, R7, R30, RZ, 0x2 ;  /* 0x0000001e07357211 */ /* 0x000fe400078f10ff */
[----:B------:R-:W-:Y:S01]  /*11f0*/  SHF.R.S32.HI R5, RZ, 0x1f, R174 ;  /* 0x0000001fff057819 */ /* 0x000fe200000114ae */
[----:B------:R-:W-:Y:S01]  /*1200*/  IMAD.IADD R176, R176, 0x1, -R3 ;  /* 0x00000001b0b07824 */ /* 0x000fe200078e0a03 */
[C---:B------:R-:W-:Y:S01]  /*1210*/  LOP3.LUT R3, R53.reuse, 0xfffffffc, RZ, 0xc0, !PT ;  /* 0xfffffffc35037812 */ /* 0x040fe200078ec0ff */
[----:B------:R-:W-:Y:S01]  /*1220*/  IMAD.SHL.U32 R35, R53, 0x8, RZ ;  /* 0x0000000835237824 */ /* 0x000fe200078e00ff */
[----:B------:R-:W-:Y:S02]  /*1230*/  LEA.HI R51, R5, R174, RZ, 0x2 ;  /* 0x000000ae05337211 */ /* 0x000fe400078f10ff */
[----:B------:R-:W-:Y:S01]  /*1240*/  IADD3 R28, R213, 0x58, RZ ;  /* 0x00000058d51c7810 */ /* 0x000fe20007ffe0ff */
[----:B------:R-:W-:Y:S01]  /*1250*/  IMAD.IADD R30, R30, 0x1, -R3 ;  /* 0x000000011e1e7824 */ /* 0x000fe200078e0a03 */
[C---:B------:R-:W-:Y:S01]  /*1260*/  LOP3.LUT R5, R51.reuse, 0xfffffffc, RZ, 0xc0, !PT ;  /* 0xfffffffc33057812 */ /* 0x040fe200078ec0ff */
[----:B------:R-:W-:Y:S01]  /*1270*/  IMAD.SHL.U32 R173, R51, 0x8, RZ ;  /* 0x0000000833ad7824 */ /* 0x000fe200078e00ff */
[----:B------:R-:W-:-:S02]  /*1280*/  SHF.R.S32.HI R3, RZ, 0x1f, R28 ;  /* 0x0000001fff037819 */ /* 0x000fc4000001141c */
[----:B------:R-:W-:Y:S01]  /*1290*/  IADD3 R26, R213, 0x60, RZ ;  /* 0x00000060d51a7810 */ /* 0x000fe20007ffe0ff */
[----:B------:R-:W-:Y:S01]  /*12a0*/  IMAD.IADD R174, R174, 0x1, -R5 ;  /* 0x00000001aeae7824 */ /* 0x000fe200078e0a05 */
[----:B------:R-:W-:Y:S02]  /*12b0*/  LEA.HI R55, R3, R28, RZ, 0x2 ;  /* 0x0000001c03377211 */ /* 0x000fe400078f10ff */
[----:B------:R-:W-:Y:S02]  /*12c0*/  SHF.R.S32.HI R5, RZ, 0x1f, R26 ;  /* 0x0000001fff057819 */ /* 0x000fe4000001141a */
        /* <DEDUP_REMOVED lines=8> */
[C---:B------:R-:W-:Y:S01]  /*1350*/  IADD3 R24, R213.reuse, 0x68, RZ ;  /* 0x00000068d5187810 */ /* 0x040fe20007ffe0ff */
[----:B------:R-:W-:Y:S01]  /*1360*/  IMAD.IADD R26, R26, 0x1, -R3 ;  /* 0x000000011a1a7824 */ /* 0x000fe200078e0a03 */
[----:B------:R-:W-:Y:S02]  /*1370*/  LEA.HI R52, R0, R31, RZ, 0x2 ;  /* 0x0000001f00347211 */ /* 0x000fe400078f10ff */
[----:B------:R-:W-:Y:S02]  /*1380*/  SHF.R.S32.HI R3, RZ, 0x1f, R24 ;  /* 0x0000001fff037819 */ /* 0x000fe40000011418 */
[----:B------:R-:W-:Y:S01]  /*1390*/  IADD3 R22, R213, 0x70, RZ ;  /* 0x00000070d5167810 */ /* 0x000fe20007ffe0ff */
[C---:B------:R-:W-:Y:S01]  /*13a0*/  IMAD.SHL.U32 R34, R52.reuse, 0x8, RZ ;  /* 0x0000000834227824 */ /* 0x040fe200078e00ff */
[----:B------:R-:W-:Y:S02]  /*13b0*/  LOP3.LUT R0, R52, 0xfffffffc, RZ, 0xc0, !PT ;  /* 0xfffffffc34007812 */ /* 0x000fe400078ec0ff */
[----:B------:R-:W-:-:S02]  /*13c0*/  LEA.HI R59, R3, R24, RZ, 0x2 ;  /* 0x00000018033b7211 */ /* 0x000fc400078f10ff */
[----:B------:R-:W-:Y:S01]  /*13d0*/  IADD3 R29, R213, 0x54, RZ ;  /* 0x00000054d51d7810 */ /* 0x000fe20007ffe0ff */
[----:B------:R-:W-:Y:S01]  /*13e0*/  IMAD.IADD R31, R31, 0x1, -R0 ;  /* 0x000000011f1f7824 */ /* 0x000fe200078e0a00 */
[----:B------:R-:W-:Y:S01]  /*13f0*/  SHF.R.S32.HI R5, RZ, 0x1f, R22 ;  /* 0x0000001fff057819 */ /* 0x000fe20000011416 */
[C---:B------:R-:W-:Y:S01]  /*1400*/  IMAD.SHL.U32 R41, R59.reuse, 0x8, RZ ;  /* 0x000000083b297824 */ /* 0x040fe200078e00ff */
[----:B------:R-:W-:Y:S02]  /*1410*/  LOP3.LUT R3, R59, 0xfffffffc, RZ, 0xc0, !PT ;  /* 0xfffffffc3b037812 */ /* 0x000fe400078ec0ff */
[----:B------:R-:W-:Y:S02]  /*1420*/  SHF.R.S32.HI R0, RZ, 0x1f, R29 ;  /* 0x0000001fff007819 */ /* 0x000fe4000001141d */
[----:B------:R-:W-:Y:S01]  /*1430*/  LEA.HI R61, R5, R22, RZ, 0x2 ;  /* 0x00000016053d7211 */ /* 0x000fe200078f10ff */
[----:B------:R-:W-:Y:S01]  /*1440*/  IMAD.IADD R24, R24, 0x1, -R3 ;  /* 0x0000000118187824 */ /* 0x000fe200078e0a03 */
[----:B------:R-:W-:-:S02]  /*1450*/  IADD3 R27, R213, 0x5c, RZ ;  /* 0x0000005cd51b7810 */ /* 0x000fc40007ffe0ff */
[----:B------:R-:W-:Y:S01]  /*1460*/  LEA.HI R54, R0, R29, RZ, 0x2 ;  /* 0x0000001d00367211 */ /* 0x000fe200078f10ff */
[C---:B------:R-:W-:Y:S01]  /*1470*/  IMAD.SHL.U32 R43, R61.reuse, 0x8, RZ ;  /* 0x000000083d2b7824 */ /* 0x040fe200078e00ff */
[----:B------:R-:W-:Y:S02]  /*1480*/  LOP3.LUT R3, R61, 0xfffffffc, RZ, 0xc0, !PT ;  /* 0xfffffffc3d037812 */ /* 0x000fe400078ec0ff */
[----:B------:R-:W-:Y:S01]  /*1490*/  SHF.R.S32.HI R2, RZ, 0x1f, R27 ;  /* 0x0000001fff027819 */ /* 0x000fe2000001141b */
[----:B------:R-:W-:Y:S01]  /*14a0*/  IMAD.SHL.U32 R36, R54, 0x8, RZ ;  /* 0x0000000836247824 */ /* 0x000fe200078e00ff */
[----:B------:R-:W-:Y:S01]  /*14b0*/  IADD3 R20, R213, 0x78, RZ ;  /* 0x00000078d5147810 */ /* 0x000fe20007ffe0ff */
[----:B------:R-:W-:Y:S01]  /*14c0*/  IMAD.IADD R22, R22, 0x1, -R3 ;  /* 0x0000000116167824 */ /* 0x000fe200078e0a03 */
[----:B------:R-:W-:Y:S02]  /*14d0*/  LOP3.LUT R0, R54, 0xfffffffc, RZ, 0xc0, !PT ;  /* 0xfffffffc36007812 */ /* 0x000fe400078ec0ff */
[----:B------:R-:W-:-:S02]  /*14e0*/  LEA.HI R56, R2, R27, RZ, 0x2 ;  /* 0x0000001b02387211 */ /* 0x000fc400078f10ff */
[----:B------:R-:W-:Y:S01]  /*14f0*/  IADD3 R25, R213, 0x64, RZ ;  /* 0x00000064d5197810 */ /* 0x000fe20007ffe0ff */
[----:B------:R-:W-:Y:S01]  /*1500*/  IMAD.IADD R29, R29, 0x1, -R0 ;  /* 0x000000011d1d7824 */ /* 0x000fe200078e0a00 */
[----:B------:R-:W-:Y:S01]  /*1510*/  SHF.R.S32.HI R3, RZ, 0x1f, R20 ;  /* 0x0000001fff037819 */ /* 0x000fe20000011414 */
[C---:B------:R-:W-:Y:S01]  /*1520*/  IMAD.SHL.U32 R38, R56.reuse, 0x8, RZ ;  /* 0x0000000838267824 */ /* 0x040fe200078e00ff */
[----:B------:R-:W-:Y:S02]  /*1530*/  IADD3 R18, R213, 0x80, RZ ;  /* 0x00000080d5127810 */ /* 0x000fe40007ffe0ff */
[----:B------:R-:W-:Y:S02]  /*1540*/  LOP3.LUT R2, R56, 0xfffffffc, RZ, 0xc0, !PT ;  /* 0xfffffffc38027812 */ /* 0x000fe400078ec0ff */
[----:B------:R-:W-:Y:S02]  /*1550*/  SHF.R.S32.HI R0, RZ, 0x1f, R25 ;  /* 0x0000001fff007819 */ /* 0x000fe40000011419 */
[----:B------:R-:W-:Y:S01]  /*1560*/  LEA.HI R63, R3, R20, RZ, 0x2 ;  /* 0x00000014033f7211 */ /* 0x000fe200078f10ff */
[----:B------:R-:W-:Y:S01]  /*1570*/  IMAD.IADD R27, R27, 0x1, -R2 ;  /* 0x000000011b1b7824 */ /* 0x000fe200078e0a02 */
[----:B------:R-:W-:-:S02]  /*1580*/  IADD3 R23, R213, 0x6c, RZ ;  /* 0x0000006cd5177810 */ /* 0x000fc40007ffe0ff */
        /* <DEDUP_REMOVED lines=14> */
[C---:B------:R-:W-:Y:S01]  /*1670*/  IMAD.SHL.U32 R42, R60.reuse, 0x8, RZ ;  /* 0x000000083c2a7824 */ /* 0x040fe200078e00ff */
        /* <DEDUP_REMOVED lines=37> */
[C---:B------:R-:W-:Y:S02]  /*18d0*/  IADD3 R13, R213.reuse, 0x94, RZ ;  /* 0x00000094d50d7810 */ /* 0x040fe40007ffe0ff */
[----:B------:R-:W-:Y:S01]  /*18e0*/  IADD3 R10, R213, 0xa0, RZ ;  /* 0x000000a0d50a7810 */ /* 0x000fe20007ffe0ff */
[C---:B------:R-:W-:Y:S01]  /*18f0*/  IMAD.SHL.U32 R50, R68.reuse, 0x8, RZ ;  /* 0x0000000844327824 */ /* 0x040fe200078e00ff */
[----:B------:R-:W-:Y:S02]  /*1900*/  LEA.HI R71, R3, R12, RZ, 0x2 ;  /* 0x0000000c03477211 */ /* 0x000fe400078f10ff */
[----:B------:R-:W-:-:S02]  /*1910*/  LOP3.LUT R2, R68, 0xfffffffc, RZ, 0xc0, !PT ;  /* 0xfffffffc44027812 */ /* 0x000fc400078ec0ff */
[----:B------:R-:W-:Y:S01]  /*1920*/  SHF.R.S32.HI R0, RZ, 0x1f, R13 ;  /* 0x0000001fff007819 */ /* 0x000fe2000001140d */
[----:B------:R-:W-:Y:S01]  /*1930*/  IMAD.SHL.U32 R53, R71, 0x8, RZ ;  /* 0x0000000847357824 */ /* 0x000fe200078e00ff */
[----:B------:R-:W-:Y:S01]  /*1940*/  SHF.R.S32.HI R5, RZ, 0x1f, R10 ;  /* 0x0000001fff057819 */ /* 0x000fe2000001140a */
[----:B------:R-:W-:Y:S01]  /*1950*/  IMAD.IADD R15, R15, 0x1, -R2 ;  /* 0x000000010f0f7824 */ /* 0x000fe200078e0a02 */
[----:B------:R-:W-:Y:S02]  /*1960*/  IADD3 R11, R213, 0x9c, RZ ;  /* 0x0000009cd50b7810 */ /* 0x000fe40007ffe0ff */
[----:B------:R-:W-:Y:S02]  /*1970*/  LOP3.LUT R3, R71, 0xfffffffc, RZ, 0xc0, !PT ;  /* 0xfffffffc47037812 */ /* 0x000fe400078ec0ff */
[----:B------:R-:W-:Y:S02]  /*1980*/  LEA.HI R70, R0, R13, RZ, 0x2 ;  /* 0x0000000d00467211 */ /* 0x000fe400078f10ff */
[----:B------:R-:W-:Y:S01]  /*1990*/  LEA.HI R73, R5, R10, RZ, 0x2 ;  /* 0x0000000a05497211 */ /* 0x000fe200078f10ff */
[----:B------:R-:W-:Y:S01]  /*19a0*/  IMAD.IADD R12, R12, 0x1, -R3 ;  /* 0x000000010c0c7824 */ /* 0x000fe200078e0a03 */
[----:B------:R-:W-:Y:S01]  /*19b0*/  SHF.R.S32.HI R2, RZ, 0x1f, R11 ;  /* 0x0000001fff027819 */ /* 0x000fe2000001140b */
[C---:B------:R-:W-:Y:S01]  /*19c0*/  IMAD.SHL.U32 R52, R70.reuse, 0x8, RZ ;  /* 0x0000000846347824 */ /* 0x040fe200078e00ff */
[----:B------:R-:W-:Y:S01]  /*19d0*/  LOP3.LUT R0, R70, 0xfffffffc, RZ, 0xc0, !PT ;  /* 0xfffffffc46007812 */ /* 0x000fe200078ec0ff */
[C---:B------:R-:W-:Y:S01]  /*19e0*/  IMAD.SHL.U32 R55, R73.reuse, 0x8, RZ ;  /* 0x0000000849377824 */ /* 0x040fe200078e00ff */
[----:B------:R-:W-:-:S02]  /*19f0*/  LOP3.LUT R3, R73, 0xfffffffc, RZ, 0xc0, !PT ;  /* 0xfffffffc49037812 */ /* 0x000fc400078ec0ff */
[----:B------:R-:W-:Y:S01]  /*1a00*/  LEA.HI R72, R2, R11, RZ, 0x2 ;  /* 0x0000000b02487211 */ /* 0x000fe200078f10ff */
[----:B------:R-:W-:Y:S01]  /*1a10*/  IMAD.IADD R13, R13, 0x1, -R0 ;  /* 0x000000010d0d7824 */ /* 0x000fe200078e0a00 */
[C---:B------:R-:W-:Y:S01]  /*1a20*/  IADD3 R9, R213.reuse, 0xa4, RZ ;  /* 0x000000a4d5097810 */ /* 0x040fe20007ffe0ff */
[----:B------:R-:W-:Y:S01]  /*1a30*/  IMAD.IADD R10, R10, 0x1, -R3 ;  /* 0x000000010a0a7824 */ /* 0x000fe200078e0a03 */
[----:B------:R-:W-:Y:S01]  /*1a40*/  IADD3 R8, R213, 0xa8, RZ ;  /* 0x000000a8d5087810 */ /* 0x000fe20007ffe0ff */
[C---:B------:R-:W-:Y:S01]  /*1a50*/  IMAD.SHL.U32 R54, R72.reuse, 0x8, RZ ;  /* 0x0000000848367824 */ /* 0x040fe200078e00ff */
[----:B------:R-:W-:Y:S02]  /*1a60*/  LOP3.LUT R2, R72, 0xfffffffc, RZ, 0xc0, !PT ;  /* 0xfffffffc48027812 */ /* 0x000fe400078ec0ff */
[----:B------:R-:W-:Y:S02]  /*1a70*/  SHF.R.S32.HI R0, RZ, 0x1f, R9 ;  /* 0x0000001fff007819 */ /* 0x000fe40000011409 */
[----:B------:R-:W-:Y:S01]  /*1a80*/  SHF.R.S32.HI R3, RZ, 0x1f, R8 ;  /* 0x0000001fff037819 */ /* 0x000fe20000011408 */
[----:B------:R-:W-:Y:S01]  /*1a90*/  IMAD.IADD R11, R11, 0x1, -R2 ;  /* 0x000000010b0b7824 */ /* 0x000fe200078e0a02 */
[----:B------:R-:W-:-:S02]  /*1aa0*/  IADD3 R7, R213, 0xac, RZ ;  /* 0x000000acd5077810 */ /* 0x000fc40007ffe0ff */
[----:B------:R-:W-:Y:S02]  /*1ab0*/  IADD3 R6, R213, 0xb0, RZ ;  /* 0x000000b0d5067810 */ /* 0x000fe40007ffe0ff */
[----:B------:R-:W-:Y:S02]  /*1ac0*/  LEA.HI R74, R0, R9, RZ, 0x2 ;  /* 0x00000009004a7211 */ /* 0x000fe400078f10ff */
[----:B------:R-:W-:Y:S02]  /*1ad0*/  LEA.HI R75, R3, R8, RZ, 0x2 ;  /* 0x00000008034b7211 */ /* 0x000fe400078f10ff */
[----:B------:R-:W-:Y:S01]  /*1ae0*/  SHF.R.S32.HI R2, RZ, 0x1f, R7 ;  /* 0x0000001fff027819 */ /* 0x000fe20000011407 */
[C---:B------:R-:W-:Y:S01]  /*1af0*/  IMAD.SHL.U32 R56, R74.reuse, 0x8, RZ ;  /* 0x000000084a387824 */ /* 0x040fe200078e00ff */
[----:B------:R-:W-:Y:S01]  /*1b00*/  SHF.R.S32.HI R5, RZ, 0x1f, R6 ;  /* 0x0000001fff057819 */ /* 0x000fe20000011406 */
[----:B------:R-:W-:Y:S01]  /*1b10*/  IMAD.SHL.U32 R57, R75, 0x8, RZ ;  /* 0x000000084b397824 */ /* 0x000fe200078e00ff */
[----:B------:R-:W-:-:S02]  /*1b20*/  LOP3.LUT R0, R74, 0xfffffffc, RZ, 0xc0, !PT ;  /* 0xfffffffc4a007812 */ /* 0x000fc400078ec0ff */
[----:B------:R-:W-:Y:S02]  /*1b30*/  LOP3.LUT R3, R75, 0xfffffffc, RZ, 0xc0, !PT ;  /* 0xfffffffc4b037812 */ /* 0x000fe400078ec0ff */
[----:B------:R-:W-:Y:S01]  /*1b40*/  LEA.HI R76, R2, R7, RZ, 0x2 ;  /* 0x00000007024c7211 */ /* 0x000fe200078f10ff */
[----:B------:R-:W-:Y:S01]  /*1b50*/  IMAD.IADD R9, R9, 0x1, -R0 ;  /* 0x0000000109097824 */ /* 0x000fe200078e0a00 */
[----:B------:R-:W-:Y:S01]  /*1b60*/  LEA.HI R77, R5, R6, RZ, 0x2 ;  /* 0x00000006054d7211 */ /* 0x000fe200078f10ff */
[----:B------:R-:W-:Y:S01]  /*1b70*/  IMAD.IADD R8, R8, 0x1, -R3 ;  /* 0x0000000108087824 */ /* 0x000fe200078e0a03 */
[----:B------:R-:W-:Y:S01]  /*1b80*/  LOP3.LUT R2, R76, 0xfffffffc, RZ, 0xc0, !PT ;  /* 0xfffffffc4c027812 */ /* 0x000fe200078ec0ff */
[----:B------:R-:W-:Y:S01]  /*1b90*/  IMAD R0, R32, c[0x0][0x1c0], RZ ;  /* 0x0000700020007a24 */ /* 0x000fe200078e02ff */
[----:B------:R-:W-:Y:S01]  /*1ba0*/  LOP3.LUT R3, R77, 0xfffffffc, RZ, 0xc0, !PT ;  /* 0xfffffffc4d037812 */ /* 0x000fe200078ec0ff */
[----:B------:R-:W-:Y:S01]  /*1bb0*/  IMAD.SHL.U32 R58, R76, 0x8, RZ ;  /* 0x000000084c3a7824 */ /* 0x000fe200078e00ff */
[----:B------:R-:W-:Y:S01]  /*1bc0*/  IADD3 R5, R213, 0xb4, RZ ;  /* 0x000000b4d5057810 */ /* 0x000fe20007ffe0ff */
[----:B------:R-:W-:Y:S01]  /*1bd0*/  IMAD.IADD R7, R7, 0x1, -R2 ;  /* 0x0000000107077824 */ /* 0x000fe200078e0a02 */
[C---:B------:R-:W-:Y:S01]  /*1be0*/  IADD3 R4, R213.reuse, 0xb8, RZ ;  /* 0x000000b8d5047810 */ /* 0x040fe20007ffe0ff */
[----:B------:R-:W-:Y:S01]  /*1bf0*/  IMAD.IADD R6, R6, 0x1, -R3 ;  /* 0x0000000106067824 */ /* 0x000fe200078e0a03 */
[----:B------:R-:W-:Y:S01]  /*1c00*/  IADD3 R80, R213, 0xbc, RZ ;  /* 0x000000bcd5507810 */ /* 0x000fe20007ffe0ff */
[----:B------:R-:W-:Y:S01]  /*1c10*/  IMAD.SHL.U32 R59, R77, 0x8, RZ ;  /* 0x000000084d3b7824 */ /* 0x000fe200078e00ff */
[----:B------:R-:W-:-:S02]  /*1c20*/  SHF.R.S32.HI R85, RZ, 0x1f, R217 ;  /* 0x0000001fff557819 */ /* 0x000fc400000114d9 */
[C---:B------:R-:W-:Y:S02]  /*1c30*/  IADD3 R216, P0, R0.reuse, R217, RZ ;  /* 0x000000d900d87210 */ /* 0x040fe40007f1e0ff */
[----:B------:R-:W-:Y:S02]  /*1c40*/  SHF.R.S32.HI R2, RZ, 0x1f, R5 ;  /* 0x0000001fff027819 */ /* 0x000fe40000011405 */
[----:B------:R-:W-:Y:S02]  /*1c50*/  SHF.R.S32.HI R3, RZ, 0x1f, R4 ;  /* 0x0000001fff037819 */ /* 0x000fe40000011404 */
[----:B------:R-:W-:Y:S02]  /*1c60*/  SHF.R.S32.HI R81, RZ, 0x1f, R80 ;  /* 0x0000001fff517819 */ /* 0x000fe40000011450 */
[----:B------:R-:W-:Y:S01]  /*1c70*/  LEA.HI.X.SX32 R217, R0, R85, 0x1, P0 ;  /* 0x0000005500d97211 */ /* 0x000fe200000f0eff */
[----:B------:R-:W-:Y:S01]  /*1c80*/  IMAD.MOV.U32 R0, RZ, RZ, c[0x0][0x1bc] ;  /* 0x00006f00ff007624 */ /* 0x000fe200078e00ff */
[----:B------:R-:W-:-:S02]  /*1c90*/  LEA.HI R78, R2, R5, RZ, 0x2 ;  /* 0x00000005024e7211 */ /* 0x000fc400078f10ff */
[----:B------:R-:W-:Y:S02]  /*1ca0*/  LEA.HI R79, R3, R4, RZ, 0x2 ;  /* 0x00000004034f7211 */ /* 0x000fe400078f10ff */
[----:B-1----:R-:W-:Y:S01]  /*1cb0*/  FSETP.NEU.FTZ.AND P0, PT, RZ, UR4, PT ;  /* 0x00000004ff007c0b */ /* 0x002fe2000bf1d000 */
[C---:B------:R-:W-:Y:S01]  /*1cc0*/  IMAD.SHL.U32 R76, R78.reuse, 0x8, RZ ;  /* 0x000000084e4c7824 */ /* 0x040fe200078e00ff */
[----:B------:R-:W-:Y:S01]  /*1cd0*/  LEA.HI R81, R81, R80, RZ, 0x2 ;  /* 0x0000005051517211 */ /* 0x000fe200078f10ff */
[C---:B------:R-:W-:Y:S01]  /*1ce0*/  IMAD.SHL.U32 R77, R79.reuse, 0x8, RZ ;  /* 0x000000084f4d7824 */ /* 0x040fe200078e00ff */
[----:B------:R-:W-:Y:S02]  /*1cf0*/  LOP3.LUT R3, R79, 0xfffffffc, RZ, 0xc0, !PT ;  /* 0xfffffffc4f037812 */ /* 0x000fe400078ec0ff */
[----:B------:R-:W-:Y:S01]  /*1d00*/  LOP3.LUT R2, R78, 0xfffffffc, RZ, 0xc0, !PT ;  /* 0xfffffffc4e027812 */ /* 0x000fe200078ec0ff */
[C---:B------:R-:W-:Y:S01]  /*1d10*/  IMAD.SHL.U32 R78, R81.reuse, 0x8, RZ ;  /* 0x00000008514e7824 */ /* 0x040fe200078e00ff */
        /* <DEDUP_REMOVED lines=150> */
.L_x_23429:
        /* <DEDUP_REMOVED lines=21> */
[----:B------:R1:W3:Y:S01]  /*27d0*/  LDG.E.CONSTANT R239, [R66.64] ;  /* 0x0000000c42ef7981 */ /* 0x0002e2000c1e9900 */
[----:B------:R-:W-:-:S04]  /*27e0*/  IADD3.X R62, R81, R229, R82, P0, P1 ;  /* 0x000000e5513e7210 */ /* 0x000fc800007e2452 */
[----:B------:R-:W-:Y:S02]  /*27f0*/  LEA.HI.X R61, R61, c[0x0][0x184], R62, 0x2, P2 ;  /* 0x000061003d3d7a11 */ /* 0x000fe400010f143e */
[----:B------:R-:W-:-:S03]  /*2800*/  IADD3 R62, P0, P1, R203, R228, R204 ;  /* 0x000000e4cb3e7210 */ /* 0x000fc6000791e0cc */
[----:B------:R4:W5:Y:S01]  /*2810*/  LDG.E.CONSTANT R237, [R60.64] ;  /* 0x0000000c3ced7981 */ /* 0x000962000c1e9900 */
[C---:B------:R-:W-:Y:S02]  /*2820*/  LEA R64, P2, R62.reuse, c[0x0][0x180], 0x2 ;  /* 0x000060003e407a11 */ /* 0x040fe400078410ff */
[-C--:B------:R-:W-:Y:S02]  /*2830*/  IADD3.X R65, R83, R229.reuse, R84, P0, P1 ;  /* 0x000000e553417210 */ /* 0x080fe400007e2454 */
[-C--:B------:R-:W-:Y:S02]  /*2840*/  IADD3 R63, P0, P1, R201, R228.reuse, R202 ;  /* 0x000000e4c93f7210 */ /* 0x080fe4000791e0ca */
[----:B------:R-:W-:Y:S02]  /*2850*/  LEA.HI.X R65, R62, c[0x0][0x184], R65, 0x2, P2 ;  /* 0x000061003e417a11 */ /* 0x000fe400010f1441 */
[----:B------:R-:W-:Y:S02]  /*2860*/  LEA R62, P2, R63, c[0x0][0x180], 0x2 ;  /* 0x000060003f3e7a11 */ /* 0x000fe400078410ff */
[----:B-1----:R-:W-:Y:S01]  /*2870*/  IADD3.X R66, R85, R229, R86, P0, P1 ;  /* 0x000000e555427210 */ /* 0x002fe200007e2456 */
[----:B------:R1:W5:Y:S01]  /*2880*/  LDG.E.CONSTANT R226, [R64.64] ;  /* 0x0000000c40e27981 */ /* 0x000362000c1e9900 */
[----:B------:R-:W-:-:S02]  /*2890*/  IADD3 R67, P3, P4, R197, R228, R198 ;  /* 0x000000e4c5437210 */ /* 0x000fc40007c7e0c6 */
[----:B------:R-:W-:Y:S02]  /*28a0*/  LEA.HI.X R63, R63, c[0x0][0x184], R66, 0x2, P2 ;  /* 0x000061003f3f7a11 */ /* 0x000fe400010f1442 */
[----:B------:R-:W-:-:S03]  /*28b0*/  IADD3 R69, P1, P2, R199, R228, R200 ;  /* 0x000000e4c7457210 */ /* 0x000fc60007a3e0c8 */
[----:B------:R0:W5:Y:S01]  /*28c0*/  LDG.E.CONSTANT R227, [R62.64] ;  /* 0x0000000c3ee37981 */ /* 0x000162000c1e9900 */
[----:B----4-:R-:W-:Y:S02]  /*28d0*/  LEA R60, P0, R69, c[0x0][0x180], 0x2 ;  /* 0x00006000453c7a11 */ /* 0x010fe400078010ff */
[-C--:B------:R-:W-:Y:S02]  /*28e0*/  IADD3.X R72, R87, R229.reuse, R88, P1, P2 ;  /* 0x000000e557487210 */ /* 0x080fe40000fe4458 */
[----:B------:R-:W-:Y:S02]  /*28f0*/  IADD3.X R70, R89, R229, R90, P3, P4 ;  /* 0x000000e559467210 */ /* 0x000fe40001fe845a */
[----:B------:R-:W-:Y:S02]  /*2900*/  LEA R66, P1, R67, c[0x0][0x180], 0x2 ;  /* 0x0000600043427a11 */ /* 0x000fe400078210ff */
[----:B------:R-:W-:Y:S02]  /*2910*/  IADD3 R68, P2, P3, R195, R228, R196 ;  /* 0x000000e4c3447210 */ /* 0x000fe40007b5e0c4 */
[----:B------:R-:W-:-:S02]  /*2920*/  LEA.HI.X R61, R69, c[0x0][0x184], R72, 0x2, P0 ;  /* 0x00006100453d7a11 */ /* 0x000fc400000f1448 */
[----:B------:R-:W-:Y:S02]  /*2930*/  LEA.HI.X R67, R67, c[0x0][0x184], R70, 0x2, P1 ;  /* 0x0000610043437a11 */ /* 0x000fe400008f1446 */
[----:B-1----:R-:W-:Y:S01]  /*2940*/  LEA R64, P0, R68, c[0x0][0x180], 0x2 ;  /* 0x0000600044407a11 */ /* 0x002fe200078010ff */
[----:B------:R1:W4:Y:S01]  /*2950*/  LDG.E.CONSTANT R222, [R60.64] ;  /* 0x0000000c3cde7981 */ /* 0x000322000c1e9900 */
[----:B------:R-:W-:-:S03]  /*2960*/  IADD3.X R65, R91, R229, R92, P2, P3 ;  /* 0x000000e55b417210 */ /* 0x000fc600017e645c */
[----:B------:R1:W4:Y:S01]  /*2970*/  LDG.E.CONSTANT R223, [R66.64] ;  /* 0x0000000c42df7981 */ /* 0x000322000c1e9900 */
[----:B------:R-:W-:-:S05]  /*2980*/  LEA.HI.X R65, R68, c[0x0][0x184], R65, 0x2, P0 ;  /* 0x0000610044417a11 */ /* 0x000fca00000f1441 */
[----:B------:R1:W4:Y:S01]  /*2990*/  LDG.E.CONSTANT R218, [R64.64] ;  /* 0x0000000c40da7981 */ /* 0x000322000c1e9900 */
[----:B0-----:R-:W-:-:S04]  /*29a0*/  IADD3 R63, P0, P1, R193, R228, R194 ;  /* 0x000000e4c13f7210 */ /* 0x001fc8000791e0c2 */
[----:B------:R-:W-:Y:S02]  /*29b0*/  LEA R62, P2, R63, c[0x0][0x180], 0x2 ;  /* 0x000060003f3e7a11 */ /* 0x000fe400078410ff */
[----:B------:R-:W-:-:S04]  /*29c0*/  IADD3.X R68, R93, R229, R94, P0, P1 ;  /* 0x000000e55d447210 */ /* 0x000fc800007e245e */
[----:B------:R-:W-:-:S05]  /*29d0*/  LEA.HI.X R63, R63, c[0x0][0x184], R68, 0x2, P2 ;  /* 0x000061003f3f7a11 */ /* 0x000fca00010f1444 */
[----:B------:R0:W4:Y:S01]  /*29e0*/  LDG.E.CONSTANT R231, [R62.64] ;  /* 0x0000000c3ee77981 */ /* 0x000122000c1e9900 */
[-C--:B------:R-:W-:Y:S02]  /*29f0*/  IADD3 R69, P0, P1, R191, R228.reuse, R192 ;  /* 0x000000e4bf457210 */ /* 0x080fe4000791e0c0 */
[----:B------:R-:W-:Y:S02]  /*2a00*/  IADD3 R68, P3, P4, R189, R228, R190 ;  /* 0x000000e4bd447210 */ /* 0x000fe40007c7e0be */
[-C--:B-1----:R-:W-:Y:S02]  /*2a10*/  IADD3.X R66, R95, R229.reuse, R96, P0, P1 ;  /* 0x000000e55f427210 */ /* 0x082fe400007e2460 */
[----:B------:R-:W-:Y:S02]  /*2a20*/  LEA R234, P5, R68, c[0x0][0x180], 0x2 ;  /* 0x0000600044ea7a11 */ /* 0x000fe400078a10ff */
[----:B------:R-:W-:Y:S02]  /*2a30*/  IADD3.X R65, R97, R229, R98, P3, P4 ;  /* 0x000000e561417210 */ /* 0x000fe40001fe8462 */
[----:B------:R-:W-:-:S02]  /*2a40*/  LEA R60, P2, R69, c[0x0][0x180], 0x2 ;  /* 0x00006000453c7a11 */ /* 0x000fc400078410ff */
[-C--:B------:R-:W-:Y:S02]  /*2a50*/  IADD3 R72, P0, P1, R187, R228.reuse, R188 ;  /* 0x000000e4bb487210 */ /* 0x080fe4000791e0bc */
[----:B------:R-:W-:Y:S02]  /*2a60*/  LEA.HI.X R235, R68, c[0x0][0x184], R65, 0x2, P5 ;  /* 0x0000610044eb7a11 */ /* 0x000fe400028f1441 */
[----:B------:R-:W-:Y:S02]  /*2a70*/  LEA.HI.X R61, R69, c[0x0][0x184], R66, 0x2, P2 ;  /* 0x00006100453d7a11 */ /* 0x000fe400010f1442 */
[-C--:B------:R-:W-:Y:S01]  /*2a80*/  IADD3 R68, P3, P4, R183, R228.reuse, R184 ;  /* 0x000000e4b7447210 */ /* 0x080fe20007c7e0b8 */
[----:B------:R-:W2:Y:S01]  /*2a90*/  LDS.128 R64, [R209] ;  /* 0x00000000d1407984 */ /* 0x000ea20000000c00 */
[-C--:B------:R-:W-:Y:S02]  /*2aa0*/  IADD3.X R73, R99, R229.reuse, R100, P0, P1 ;  /* 0x000000e563497210 */ /* 0x080fe400007e2464 */
[----:B0-----:R-:W-:Y:S01]  /*2ab0*/  IADD3 R62, P2, P0, R181, R228, R182 ;  /* 0x000000e4b53e7210 */ /* 0x001fe2000785e0b6 */
[----:B------:R0:W4:Y:S01]  /*2ac0*/  LDG.E.CONSTANT R248, [R60.64] ;  /* 0x0000000c3cf87981 */ /* 0x000122000c1e9900 */
[----:B------:R-:W-:-:S02]  /*2ad0*/  IADD3.X R69, R103, R229, R104, P3, P4 ;  /* 0x000000e567457210 */ /* 0x000fc40001fe8468 */
[----:B------:R-:W-:Y:S01]  /*2ae0*/  IADD3 R70, P5, P6, R185, R228, R186 ;  /* 0x000000e4b9467210 */ /* 0x000fe20007ebe0ba */
[----:B------:R1:W4:Y:S01]  /*2af0*/  LDG.E.CONSTANT R249, [R234.64] ;  /* 0x0000000ceaf97981 */ /* 0x000322000c1e9900 */
[C---:B------:R-:W-:Y:S02]  /*2b00*/  LEA R74, P3, R62.reuse, c[0x0][0x180], 0x2 ;  /* 0x000060003e4a7a11 */ /* 0x040fe400078610ff */
[-C--:B------:R-:W-:Y:S02]  /*2b10*/  IADD3.X R63, R105, R229.reuse, R106, P2, P0 ;  /* 0x000000e5693f7210 */ /* 0x080fe400017e046a */
[----:B------:R-:W-:Y:S02]  /*2b20*/  IADD3.X R71, R101, R229, R102, P5, P6 ;  /* 0x000000e565477210 */ /* 0x000fe40002fec466 */
[----:B------:R-:W-:Y:S02]  /*2b30*/  LEA.HI.X R75, R62, c[0x0][0x184], R63, 0x2, P3 ;  /* 0x000061003e4b7a11 */ /* 0x000fe400018f143f */
[----:B------:R-:W-:-:S02]  /*2b40*/  LEA R232, P1, R72, c[0x0][0x180], 0x2 ;  /* 0x0000600048e87a11 */ /* 0x000fc400078210ff */
[----:B------:R-:W-:Y:S01]  /*2b50*/  LEA R220, P5, R68, c[0x0][0x180], 0x2 ;  /* 0x0000600044dc7a11 */ /* 0x000fe200078a10ff */
[----:B------:R0:W4:Y:S01]  /*2b60*/  LDG.E.CONSTANT R245, [R74.64] ;  /* 0x0000000c4af57981 */ /* 0x000122000c1e9900 */
[----:B------:R-:W-:Y:S02]  /*2b70*/  IADD3 R62, P3, P4, R177, R228, R178 ;  /* 0x000000e4b13e7210 */ /* 0x000fe40007c7e0b2 */
[----:B------:R-:W-:Y:S02]  /*2b80*/  LEA.HI.X R233, R72, c[0x0][0x184], R73, 0x2, P1 ;  /* 0x0000610048e97a11 */ /* 0x000fe400008f1449 */
[----:B------:R-:W-:Y:S02]  /*2b90*/  LEA.HI.X R221, R68, c[0x0][0x184], R69, 0x2, P5 ;  /* 0x0000610044dd7a11 */ /* 0x000fe400028f1445 */
[----:B------:R-:W-:Y:S01]  /*2ba0*/  IADD3.X R63, R109, R229, R110, P3, P4 ;  /* 0x000000e56d3f7210 */ /* 0x000fe20001fe846e */
[----:B------:R1:W4:Y:S01]  /*2bb0*/  LDG.E.CONSTANT R246, [R232.64] ;  /* 0x0000000ce8f67981 */ /* 0x000322000c1e9900 */
[----:B------:R-:W-:-:S02]  /*2bc0*/  LEA R72, P5, R62, c[0x0][0x180], 0x2 ;  /* 0x000060003e487a11 */ /* 0x000fc400078a10ff */
[----:B------:R-:W-:Y:S01]  /*2bd0*/  LEA R224, P6, R70, c[0x0][0x180], 0x2 ;  /* 0x0000600046e07a11 */ /* 0x000fe200078c10ff */
[----:B------:R1:W4:Y:S01]  /*2be0*/  LDG.E.CONSTANT R244, [R220.64] ;  /* 0x0000000cdcf47981 */ /* 0x000322000c1e9900 */
[----:B------:R-:W-:-:S03]  /*2bf0*/  LEA.HI.X R73, R62, c[0x0][0x184], R63, 0x2, P5 ;  /* 0x000061003e497a11 */ /* 0x000fc600028f143f */
[----:B0-----:R-:W0:Y:S01]  /*2c00*/  LDS.128 R60, [R209+0x10] ;  /* 0x00001000d13c7984 */ /* 0x001e220000000c00 */
[----:B------:R-:W-:Y:S02]  /*2c10*/  LEA.HI.X R225, R70, c[0x0][0x184], R71, 0x2, P6 ;  /* 0x0000610046e17a11 */ /* 0x000fe400030f1447 */
[----:B------:R-:W-:Y:S01]  /*2c20*/  IADD3 R69, P0, P1, R179, R228, R180 ;  /* 0x000000e4b3457210 */ /* 0x000fe2000791e0b4 */
[----:B------:R0:W4:Y:S04]  /*2c30*/  LDG.E.CONSTANT R243, [R72.64] ;  /* 0x0000000c48f37981 */ /* 0x000128000c1e9900 */
[----:B------:R1:W4:Y:S01]  /*2c40*/  LDG.E.CONSTANT R247, [R224.64] ;  /* 0x0000000ce0f77981 */ /* 0x000322000c1e9900 */
[----:B------:R-:W-:Y:S02]  /*2c50*/  LEA R68, P2, R69, c[0x0][0x180], 0x2 ;  /* 0x0000600045447a11 */ /* 0x000fe400078410ff */
[----:B------:R-:W-:-:S02]  /*2c60*/  IADD3.X R70, R107, R229, R108, P0, P1 ;  /* 0x000000e56b467210 */ /* 0x000fc400007e246c */
[-C--:B------:R-:W-:Y:S02]  /*2c70*/  IADD3 R71, P0, P1, R175, R228.reuse, R176 ;  /* 0x000000e4af477210 */ /* 0x080fe4000791e0b0 */
[----:B------:R-:W-:Y:S02]  /*2c80*/  LEA.HI.X R69, R69, c[0x0][0x184], R70, 0x2, P2 ;  /* 0x0000610045457a11 */ /* 0x000fe400010f1446 */
[----:B-1----:R-:W-:Y:S02]  /*2c90*/  IADD3 R224, P3, P4, R34, R228, R31 ;  /* 0x000000e422e07210 */ /* 0x002fe40007c7e01f */
[----:B------:R-:W-:Y:S01]  /*2ca0*/  LEA R70, P2, R71, c[0x0][0x180], 0x2 ;  /* 0x0000600047467a11 */ /* 0x000fe200078410ff */
[----:B------:R1:W4:Y:S01]  /*2cb0*/  LDG.E.CONSTANT R242, [R68.64] ;  /* 0x0000000c44f27981 */ /* 0x000322000c1e9900 */
[----:B------:R-:W-:Y:S02]  /*2cc0*/  IADD3.X R236, R111, R229, R112, P0, P1 ;  /* 0x000000e56fec7210 */ /* 0x000fe400007e2470 */
[----:B------:R-:W-:-:S02]  /*2cd0*/  LEA R240, P5, R224, c[0x0][0x180], 0x2 ;  /* 0x00006000e0f07a11 */ /* 0x000fc400078a10ff */
[----:B------:R-:W-:-:S05]  /*2ce0*/  LEA.HI.X R71, R71, c[0x0][0x184], R236, 0x2, P2 ;  /* 0x0000610047477a11 */ /* 0x000fca00010f14ec */
[----:B------:R0:W4:Y:S01]  /*2cf0*/  LDG.E.CONSTANT R74, [R70.64] ;  /* 0x0000000c464a7981 */ /* 0x000122000c1e9900 */
[----:B--2---:R-:W-:Y:S01]  /*2d00*/  FMUL.FTZ R65, R230, R65 ;  /* 0x00000041e6417220 */ /* 0x004fe20000410000 */
[----:B------:R-:W-:-:S03]  /*2d10*/  IADD3 R230, P0, P1, R173, R228, R174 ;  /* 0x000000e4ade67210 */ /* 0x000fc6000791e0ae */
[----:B---3--:R-:W-:Y:S01]  /*2d20*/  FFMA.FTZ R64, R64, R239, R65 ;  /* 0x000000ef40407223 */ /* 0x008fe20000010041 */
[-C--:B------:R-:W-:Y:S02]  /*2d30*/  IADD3.X R65, R115, R229.reuse, R116, P3, P4 ;  /* 0x000000e573417210 */ /* 0x080fe40001fe8474 */
[----:B-1----:R-:W-:Y:S02]  /*2d40*/  LEA R68, P2, R230, c[0x0][0x180], 0x2 ;  /* 0x00006000e6447a11 */ /* 0x002fe400078410ff */
[----:B------:R-:W-:Y:S02]  /*2d50*/  IADD3.X R69, R113, R229, R114, P0, P1 ;  /* 0x000000e571457210 */ /* 0x000fe400007e2472 */
[----:B------:R-:W-:Y:S02]  /*2d60*/  LEA.HI.X R241, R224, c[0x0][0x184], R65, 0x2, P5 ;  /* 0x00006100e0f17a11 */ /* 0x000fe400028f1441 */
[----:B------:R-:W-:Y:S01]  /*2d70*/  IADD3 R65, P0, P1, R35, R228, R30 ;  /* 0x000000e423417210 */ /* 0x000fe2000791e01e */
[----:B-----5:R-:W-:Y:S01]  /*2d80*/  FFMA.FTZ R66, R237, R66, R64 ;  /* 0x00000042ed427223 */ /* 0x020fe20000010040 */
[----:B0-----:R-:W-:Y:S01]  /*2d90*/  IADD3 R73, P3, P4, R36, R228, R29 ;  /* 0x000000e424497210 */ /* 0x001fe20007c7e01d */
[----:B------:R0:W2:Y:S01]  /*2da0*/  LDG.E.CONSTANT R240, [R240.64] ;  /* 0x0000000cf0f07981 */ /* 0x0000a2000c1e9900 */
[----:B------:R-:W-:-:S02]  /*2db0*/  LEA.HI.X R69, R230, c[0x0][0x184], R69, 0x2, P2 ;  /* 0x00006100e6457a11 */ /* 0x000fc400010f1445 */
[----:B------:R-:W-:Y:S02]  /*2dc0*/  LEA R64, P2, R65, c[0x0][0x180], 0x2 ;  /* 0x0000600041407a11 */ /* 0x000fe400078410ff */
[-C--:B------:R-:W-:Y:S01]  /*2dd0*/  IADD3.X R72, R117, R229.reuse, R118, P0, P1 ;  /* 0x000000e575487210 */ /* 0x080fe200007e2476 */
[----:B------:R1:W3:Y:S01]  /*2de0*/  LDG.E.CONSTANT R75, [R68.64] ;  /* 0x0000000c444b7981 */ /* 0x0002e2000c1e9900 */
[----:B------:R-:W-:Y:S01]  /*2df0*/  IADD3.X R224, R119, R229, R120, P3, P4 ;  /* 0x000000e577e07210 */ /* 0x000fe20001fe8478 */
[----:B------:R-:W-:Y:S01]  /*2e00*/  FFMA.FTZ R66, R226, R67, R66 ;  /* 0x00000043e2427223 */ /* 0x000fe20000010042 */
[----:B------:R-:W-:Y:S02]  /*2e10*/  IADD3 R67, P3, P4, R39, R228, R26 ;  /* 0x000000e427437210 */ /* 0x000fe40007c7e01a */
[----:B------:R-:W-:Y:S02]  /*2e20*/  LEA R220, P0, R73, c[0x0][0x180], 0x2 ;  /* 0x0000600049dc7a11 */ /* 0x000fe400078010ff */
[----:B------:R-:W-:-:S02]  /*2e30*/  LEA.HI.X R65, R65, c[0x0][0x184], R72, 0x2, P2 ;  /* 0x0000610041417a11 */ /* 0x000fc400010f1448 */
[----:B------:R-:W-:Y:S01]  /*2e40*/  IADD3 R72, P1, P2, R37, R228, R28 ;  /* 0x000000e425487210 */ /* 0x000fe20007a3e01c */
[----:B------:R-:W-:Y:S01]  /*2e50*/  FFMA.FTZ R60, R60, R227, R66 ;  /* 0x000000e33c3c7223 */ /* 0x000fe20000010042 */
[-C--:B------:R-:W-:Y:S01]  /*2e60*/  IADD3.X R66, R125, R229.reuse, R126, P3, P4 ;  /* 0x000000e57d427210 */ /* 0x080fe20001fe847e */
[----:B------:R5:W2:Y:S01]  /*2e70*/  LDG.E.CONSTANT R71, [R64.64] ;  /* 0x0000000c40477981 */ /* 0x000aa2000c1e9900 */
[----:B------:R-:W-:Y:S02]  /*2e80*/  LEA R226, P5, R67, c[0x0][0x180], 0x2 ;  /* 0x0000600043e27a11 */ /* 0x000fe400078a10ff */
[----:B------:R-:W-:Y:S02]  /*2e90*/  LEA.HI.X R221, R73, c[0x0][0x184], R224, 0x2, P0 ;  /* 0x0000610049dd7a11 */ /* 0x000fe400000f14e0 */
[----:B-1----:R-:W-:Y:S02]  /*2ea0*/  LEA R68, P0, R72, c[0x0][0x180], 0x2 ;  /* 0x0000600048447a11 */ /* 0x002fe400078010ff */
[----:B------:R-:W-:-:S02]  /*2eb0*/  IADD3.X R69, R121, R229, R122, P1, P2 ;  /* 0x000000e579457210 */ /* 0x000fc40000fe447a */
[----:B------:R-:W-:Y:S02]  /*2ec0*/  IADD3 R70, P1, P2, R38, R228, R27 ;  /* 0x000000e426467210 */ /* 0x000fe40007a3e01b */
[----:B------:R-:W-:Y:S02]  /*2ed0*/  LEA.HI.X R227, R67, c[0x0][0x184], R66, 0x2, P5 ;  /* 0x0000610043e37a11 */ /* 0x000fe400028f1442 */
[----:B-----5:R-:W1:Y:S01]  /*2ee0*/  LDS.128 R64, [R209+0x20] ;  /* 0x00002000d1407984 */ /* 0x020e620000000c00 */
[----:B------:R-:W-:Y:S01]  /*2ef0*/  LEA.HI.X R69, R72, c[0x0][0x184], R69, 0x2, P0 ;  /* 0x0000610048457a11 */ /* 0x000fe200000f1445 */
[----:B----4-:R-:W-:Y:S01]  /*2f00*/  FFMA.FTZ R60, R222, R61, R60 ;  /* 0x0000003dde3c7223 */ /* 0x010fe2000001003c */
[----:B------:R-:W-:Y:S01]  /*2f10*/  LEA R238, P0, R70, c[0x0][0x180], 0x2 ;  /* 0x0000600046ee7a11 */ /* 0x000fe200078010ff */
[----:B------:R4:W5:Y:S01]  /*2f20*/  LDG.E.CONSTANT R72, [R220.64] ;  /* 0x0000000cdc487981 */ /* 0x000962000c1e9900 */
[----:B------:R-:W-:Y:S01]  /*2f30*/  IADD3.X R73, R123, R229, R124, P1, P2 ;  /* 0x000000e57b497210 */ /* 0x000fe20000fe447c */
[----:B------:R-:W-:-:S02]  /*2f40*/  FFMA.FTZ R60, R223, R62, R60 ;  /* 0x0000003edf3c7223 */ /* 0x000fc4000001003c */
[----:B0-----:R0:W2:Y:S01]  /*2f50*/  LDG.E.CONSTANT R241, [R226.64] ;  /* 0x0000000ce2f17981 */ /* 0x0010a2000c1e9900 */
[----:B------:R-:W-:Y:S02]  /*2f60*/  LEA.HI.X R239, R70, c[0x0][0x184], R73, 0x2, P0 ;  /* 0x0000610046ef7a11 */ /* 0x000fe400000f1449 */
[-C--:B------:R-:W-:Y:S01]  /*2f70*/  IADD3 R70, P0, P1, R40, R228.reuse, R25 ;  /* 0x000000e428467210 */ /* 0x080fe2000791e019 */
[----:B------:R-:W-:Y:S01]  /*2f80*/  FFMA.FTZ R218, R218, R63, R60 ;  /* 0x0000003fdada7223 */ /* 0x000fe2000001003c */
[----:B------:R-:W-:Y:S01]  /*2f90*/  IADD3 R61, P3, P4, R41, R228, R24 ;  /* 0x000000e4293d7210 */ /* 0x000fe20007c7e018 */
[----:B------:R0:W2:Y:S01]  /*2fa0*/  LDG.E.CONSTANT R73, [R68.64] ;  /* 0x0000000c44497981 */ /* 0x0000a2000c1e9900 */
[----:B------:R-:W-:Y:S02]  /*2fb0*/  LEA R224, P2, R70, c[0x0][0x180], 0x2 ;  /* 0x0000600046e07a11 */ /* 0x000fe400078410ff */
[----:B------:R-:W-:Y:S01]  /*2fc0*/  IADD3.X R63, R127, R229, R128, P0, P1 ;  /* 0x000000e57f3f7210 */ /* 0x000fe200007e2480 */
[----:B------:R0:W2:Y:S01]  /*2fd0*/  LDG.E.CONSTANT R238, [R238.64] ;  /* 0x0000000ceeee7981 */ /* 0x0000a2000c1e9900 */
[----:B------:R-:W-:-:S02]  /*2fe0*/  LEA R60, P0, R61, c[0x0][0x180], 0x2 ;  /* 0x000060003d3c7a11 */ /* 0x000fc400078010ff */
[-C--:B------:R-:W-:Y:S02]  /*2ff0*/  IADD3.X R62, R129, R229.reuse, R130, P3, P4 ;  /* 0x000000e5813e7210 */ /* 0x080fe40001fe8482 */
[----:B------:R-:W-:Y:S02]  /*3000*/  LEA.HI.X R225, R70, c[0x0][0x184], R63, 0x2, P2 ;  /* 0x0000610046e17a11 */ /* 0x000fe400010f143f */
[-C--:B------:R-:W-:Y:S02]  /*3010*/  IADD3 R63, P1, P2, R42, R228.reuse, R23 ;  /* 0x000000e42a3f7210 */ /* 0x080fe40007a3e017 */
[----:B------:R-:W-:Y:S01]  /*3020*/  LEA.HI.X R61, R61, c[0x0][0x184], R62, 0x2, P0 ;  /* 0x000061003d3d7a11 */ /* 0x000fe200000f143e */
[----:B------:R1:W2:Y:S01]  /*3030*/  LDG.E.CONSTANT R70, [R224.64] ;  /* 0x0000000ce0467981 */ /* 0x0002a2000c1e9900 */
[----:B------:R-:W-:Y:S02]  /*3040*/  LEA R222, P0, R63, c[0x0][0x180], 0x2 ;  /* 0x000060003fde7a11 */ /* 0x000fe400078010ff */
[----:B0-----:R-:W-:Y:S01]  /*3050*/  IADD3.X R68, R131, R229, R132, P1, P2 ;  /* 0x000000e583447210 */ /* 0x001fe20000fe4484 */
[----:B------:R0:W2:Y:S01]  /*3060*/  LDG.E.CONSTANT R69, [R60.64] ;  /* 0x0000000c3c457981 */ /* 0x0000a2000c1e9900 */
[----:B------:R-:W-:-:S02]  /*3070*/  IADD3 R62, P1, P2, R43, R228, R22 ;  /* 0x000000e42b3e7210 */ /* 0x000fc40007a3e016 */
[----:B------:R-:W-:Y:S02]  /*3080*/  LEA.HI.X R223, R63, c[0x0][0x184], R68, 0x2, P0 ;  /* 0x000061003fdf7a11 */ /* 0x000fe400000f1444 */
[----:B----4-:R-:W-:Y:S02]  /*3090*/  LEA R220, P0, R62, c[0x0][0x180], 0x2 ;  /* 0x000060003edc7a11 */ /* 0x010fe400078010ff */
[----:B------:R-:W-:Y:S02]  /*30a0*/  IADD3.X R221, R133, R229, R134, P1, P2 ;  /* 0x000000e585dd7210 */ /* 0x000fe40000fe4486 */
[----:B------:R-:W-:Y:S02]  /*30b0*/  IADD3 R63, P1, P2, R44, R228, R21 ;  /* 0x000000e42c3f7210 */ /* 0x000fe40007a3e015 */
[----:B------:R-:W-:Y:S02]  /*30c0*/  LEA.HI.X R221, R62, c[0x0][0x184], R221, 0x2, P0 ;  /* 0x000061003edd7a11 */ /* 0x000fe400000f14dd */
[----:B------:R-:W-:-:S02]  /*30d0*/  LEA R62, P0, R63, c[0x0][0x180], 0x2 ;  /* 0x000060003f3e7a11 */ /* 0x000fc400078010ff */
[----:B------:R-:W-:Y:S01]  /*30e0*/  IADD3.X R68, R135, R229, R136, P1, P2 ;  /* 0x000000e587447210 */ /* 0x000fe20000fe4488 */
[----:B-1----:R-:W-:Y:S01]  /*30f0*/  FFMA.FTZ R64, R64, R231, R218 ;  /* 0x000000e740407223 */ /* 0x002fe200000100da */
[----:B------:R1:W4:Y:S02]  /*3100*/  LDG.E.CONSTANT R237, [R220.64] ;  /* 0x0000000cdced7981 */ /* 0x000324000c1e9900 */
[----:B------:R-:W-:Y:S02]  /*3110*/  LEA.HI.X R63, R63, c[0x0][0x184], R68, 0x2, P0 ;  /* 0x000061003f3f7a11 */ /* 0x000fe400000f1444 */
[----:B------:R-:W-:Y:S01]  /*3120*/  IADD3 R224, P0, P1, R45, R228, R20 ;  /* 0x000000e42de07210 */ /* 0x000fe2000791e014 */
[----:B------:R1:W4:Y:S03]  /*3130*/  LDG.E.CONSTANT R68, [R222.64] ;  /* 0x0000000cde447981 */ /* 0x000326000c1e9900 */
[----:B0-----:R-:W-:Y:S01]  /*3140*/  LEA R60, P2, R224, c[0x0][0x180], 0x2 ;  /* 0x00006000e03c7a11 */ /* 0x001fe200078410ff */
[----:B------:R0:W4:Y:S01]  /*3150*/  LDG.E.CONSTANT R236, [R62.64] ;  /* 0x0000000c3eec7981 */ /* 0x000122000c1e9900 */
[----:B------:R-:W-:-:S02]  /*3160*/  IADD3.X R61, R137, R229, R138, P0, P1 ;  /* 0x000000e5893d7210 */ /* 0x000fc400007e248a */
[----:B------:R-:W-:Y:S02]  /*3170*/  IADD3 R218, P0, P1, R46, R228, R19 ;  /* 0x000000e42eda7210 */ /* 0x000fe4000791e013 */
[----:B------:R-:W-:Y:S02]  /*3180*/  LEA.HI.X R61, R224, c[0x0][0x184], R61, 0x2, P2 ;  /* 0x00006100e03d7a11 */ /* 0x000fe400010f143d */
[C---:B------:R-:W-:Y:S02]  /*3190*/  LEA R234, P2, R218.reuse, c[0x0][0x180], 0x2 ;  /* 0x00006000daea7a11 */ /* 0x040fe400078410ff */
[----:B------:R-:W-:Y:S01]  /*31a0*/  IADD3.X R225, R139, R229, R140, P0, P1 ;  /* 0x000000e58be17210 */ /* 0x000fe200007e248c */
[----:B------:R0:W4:Y:S03]  /*31b0*/  LDG.E.CONSTANT R239, [R60.64] ;  /* 0x0000000c3cef7981 */ /* 0x000126000c1e9900 */
[----:B------:R-:W-:-:S02]  /*31c0*/  LEA.HI.X R235, R218, c[0x0][0x184], R225, 0x2, P2 ;  /* 0x00006100daeb7a11 */ /* 0x000fc400010f14e1 */
[----:B------:R-:W-:-:S03]  /*31d0*/  IADD3 R218, P0, P1, R47, R228, R18 ;  /* 0x000000e42fda7210 */ /* 0x000fc6000791e012 */
[----:B------:R1:W4:Y:S01]  /*31e0*/  LDG.E.CONSTANT R234, [R234.64] ;  /* 0x0000000ceaea7981 */ /* 0x000322000c1e9900 */
[----:B------:R-:W-:Y:S02]  /*31f0*/  LEA R224, P2, R218, c[0x0][0x180], 0x2 ;  /* 0x00006000dae07a11 */ /* 0x000fe400078410ff */
[----:B0-----:R-:W-:-:S04]  /*3200*/  IADD3.X R63, R141, R229, R142, P0, P1 ;  /* 0x000000e58d3f7210 */ /* 0x001fc800007e248e */
[----:B------:R-:W-:Y:S02]  /*3210*/  LEA.HI.X R225, R218, c[0x0][0x184], R63, 0x2, P2 ;  /* 0x00006100dae17a11 */ /* 0x000fe400010f143f */
[----:B------:R-:W-:-:S03]  /*3220*/  IADD3 R63, P0, P1, R48, R228, R17 ;  /* 0x000000e4303f7210 */ /* 0x000fc6000791e011 */
[----:B-1----:R0:W4:Y:S01]  /*3230*/  LDG.E.CONSTANT R235, [R224.64] ;  /* 0x0000000ce0eb7981 */ /* 0x002122000c1e9900 */
        /* <DEDUP_REMOVED lines=20> */
[C---:B-1----:R-:W-:Y:S02]  /*3380*/  LEA R62, P2, R218.reuse, c[0x0][0x180], 0x2 ;  /* 0x00006000da3e7a11 */ /* 0x042fe400078410ff */
[-C--:B0-----:R-:W-:Y:S02]  /*3390*/  IADD3.X R61, R151, R229.reuse, R152, P0, P1 ;  /* 0x000000e5973d7210 */ /* 0x081fe400007e2498 */
        /* <DEDUP_REMOVED lines=9> */
[-C--:B------:R-:W-:Y:S02]  /*3430*/  IADD3.X R226, R155, R229.reuse, R156, P0, P1 ;  /* 0x000000e59be27210 */ /* 0x080fe400007e249c */
[-C--:B------:R-:W-:Y:S02]  /*3440*/  IADD3 R223, P0, P1, R55, R228.reuse, R10 ;  /* 0x000000e437df7210 */ /* 0x080fe4000791e00a */
[----:B------:R-:W-:Y:S02]  /*3450*/  LEA.HI.X R61, R61, c[0x0][0x184], R226, 0x2, P2 ;  /* 0x000061003d3d7a11 */ /* 0x000fe400010f14e2 */
[----:B------:R-:W-:Y:S02]  /*3460*/  LEA R222, P2, R223, c[0x0][0x180], 0x2 ;  /* 0x00006000dfde7a11 */ /* 0x000fe400078410ff */
[----:B0-----:R-:W-:Y:S01]  /*3470*/  IADD3.X R62, R157, R229, R158, P0, P1 ;  /* 0x000000e59d3e7210 */ /* 0x001fe200007e249e */
[----:B------:R0:W4:Y:S01]  /*3480*/  LDG.E.CONSTANT R220, [R60.64] ;  /* 0x0000000c3cdc7981 */ /* 0x000122000c1e9900 */
[----:B------:R-:W-:-:S02]  /*3490*/  IADD3 R63, P0, P1, R56, R228, R9 ;  /* 0x000000e4383f7210 */ /* 0x000fc4000791e009 */
[----:B------:R-:W-:Y:S02]  /*34a0*/  LEA.HI.X R223, R223, c[0x0][0x184], R62, 0x2, P2 ;  /* 0x00006100dfdf7a11 */ /* 0x000fe400010f143e */
[----:B------:R-:W-:Y:S02]  /*34b0*/  LEA R62, P2, R63, c[0x0][0x180], 0x2 ;  /* 0x000060003f3e7a11 */ /* 0x000fe400078410ff */
[----:B------:R-:W-:Y:S02]  /*34c0*/  IADD3.X R226, R159, R229, R160, P0, P1 ;  /* 0x000000e59fe27210 */ /* 0x000fe400007e24a0 */
[----:B------:R0:W4:Y:S02]  /*34d0*/  LDG.E.CONSTANT R223, [R222.64] ;  /* 0x0000000cdedf7981 */ /* 0x000124000c1e9900 */
[----:B------:R-:W-:Y:S02]  /*34e0*/  LEA.HI.X R63, R63, c[0x0][0x184], R226, 0x2, P2 ;  /* 0x000061003f3f7a11 */ /* 0x000fe400010f14e2 */
[----:B------:R-:W-:-:S04]  /*34f0*/  IADD3 R226, P0, P1, R57, R228, R8 ;  /* 0x000000e439e27210 */ /* 0x000fc8000791e008 */
[----:B------:R-:W-:Y:S02]  /*3500*/  LEA R250, P2, R226, c[0x0][0x180], 0x2 ;  /* 0x00006000e2fa7a11 */ /* 0x000fe400078410ff */
[-C--:B------:R-:W-:Y:S01]  /*3510*/  IADD3.X R227, R161, R229.reuse, R162, P0, P1 ;  /* 0x000000e5a1e37210 */ /* 0x080fe200007e24a2 */
[----:B0-----:R0:W4:Y:S01]  /*3520*/  LDG.E.CONSTANT R222, [R62.64] ;  /* 0x0000000c3ede7981 */ /* 0x001122000c1e9900 */
[-C--:B-1----:R-:W-:Y:S02]  /*3530*/  IADD3 R224, P0, P1, R58, R228.reuse, R7 ;  /* 0x000000e43ae07210 */ /* 0x082fe4000791e007 */
[----:B------:R-:W-:Y:S02]  /*3540*/  LEA.HI.X R251, R226, c[0x0][0x184], R227, 0x2, P2 ;  /* 0x00006100e2fb7a11 */ /* 0x000fe400010f14e3 */
[----:B------:R-:W-:Y:S02]  /*3550*/  LEA R60, P2, R224, c[0x0][0x180], 0x2 ;  /* 0x00006000e03c7a11 */ /* 0x000fe400078410ff */
        /* <DEDUP_REMOVED lines=8> */
[----:B------:R-:W-:-:S04]  /*35e0*/  IADD3 R252, P0, P1, R76, R228, R5 ;  /* 0x000000e44cfc7210 */ /* 0x000fc8000791e005 */
[----:B0-----:R-:W-:Y:S01]  /*35f0*/  LEA R62, P2, R252, c[0x0][0x180], 0x2 ;  /* 0x00006000fc3e7a11 */ /* 0x001fe200078410ff */
[----:B------:R0:W4:Y:S01]  /*3600*/  LDG.E.CONSTANT R227, [R226.64] ;  /* 0x0000000ce2e37981 */ /* 0x000122000c1e9900 */
[----:B-1----:R-:W-:-:S04]  /*3610*/  IADD3.X R61, R167, R229, R168, P0, P1 ;  /* 0x000000e5a73d7210 */ /* 0x002fc800007e24a8 */
[----:B------:R-:W-:Y:S02]  /*3620*/  LEA.HI.X R63, R252, c[0x0][0x184], R61, 0x2, P2 ;  /* 0x00006100fc3f7a11 */ /* 0x000fe400010f143d */
[-C--:B------:R-:W-:Y:S02]  /*3630*/  IADD3 R61, P0, P1, R77, R228.reuse, R4 ;  /* 0x000000e44d3d7210 */ /* 0x080fe4000791e004 */
[----:B------:R-:W-:Y:S01]  /*3640*/  IADD3 R228, P3, P4, R78, R228, R3 ;  /* 0x000000e44ee47210 */ /* 0x000fe20007c7e003 */
[----:B0-----:R0:W4:Y:S01]  /*3650*/  LDG.E.CONSTANT R226, [R62.64] ;  /* 0x0000000c3ee27981 */ /* 0x001122000c1e9900 */
[----:B------:R-:W-:Y:S02]  /*3660*/  LEA R60, P2, R61, c[0x0][0x180], 0x2 ;  /* 0x000060003d3c7a11 */ /* 0x000fe400078410ff */
[-C--:B------:R-:W-:Y:S02]  /*3670*/  IADD3.X R250, R169, R229.reuse, R170, P0, P1 ;  /* 0x000000e5a9fa7210 */ /* 0x080fe400007e24aa */
[----:B------:R-:W-:-:S02]  /*3680*/  IADD3.X R229, R171, R229, R172, P3, P4 ;  /* 0x000000e5abe57210 */ /* 0x000fc40001fe84ac */
[----:B------:R-:W-:Y:S02]  /*3690*/  LEA.HI.X R61, R61, c[0x0][0x184], R250, 0x2, P2 ;  /* 0x000061003d3d7a11 */ /* 0x000fe400010f14fa */
[----:B------:R-:W-:-:S04]  /*36a0*/  LEA R250, P0, R228, c[0x0][0x180], 0x2 ;  /* 0x00006000e4fa7a11 */ /* 0x000fc800078010ff */
[----:B------:R-:W-:Y:S02]  /*36b0*/  LEA.HI.X R251, R228, c[0x0][0x184], R229, 0x2, P0 ;  /* 0x00006100e4fb7a11 */ /* 0x000fe400000f14e5 */
[----:B------:R0:W4:Y:S04]  /*36c0*/  LDG.E.CONSTANT R229, [R60.64] ;  /* 0x0000000c3ce57981 */ /* 0x000128000c1e9900 */
[----:B------:R-:W4:Y:S04]  /*36d0*/  LDG.E.CONSTANT R228, [R250.64] ;  /* 0x0000000cfae47981 */ /* 0x000f28000c1e9900 */
[----:B0-----:R-:W0:Y:S01]  /*36e0*/  LDS.128 R60, [R209+0x30] ;  /* 0x00003000d13c7984 */ /* 0x001e220000000c00 */
[----:B------:R-:W-:-:S04]  /*36f0*/  FFMA.FTZ R64, R248, R65, R64 ;  /* 0x00000041f8407223 */ /* 0x000fc80000010040 */
[----:B------:R-:W-:-:S04]  /*3700*/  FFMA.FTZ R64, R249, R66, R64 ;  /* 0x00000042f9407223 */ /* 0x000fc80000010040 */
[----:B------:R-:W-:-:S04]  /*3710*/  FFMA.FTZ R64, R246, R67, R64 ;  /* 0x00000043f6407223 */ /* 0x000fc80000010040 */
[----:B0-----:R-:W-:Y:S02]  /*3720*/  FFMA.FTZ R247, R60, R247, R64 ;  /* 0x000000f73cf77223 */ /* 0x001fe40000010040 */
[----:B------:R-:W0:Y:S02]  /*3730*/  LDS.128 R64, [R209+0x40] ;  /* 0x00004000d1407984 */ /* 0x000e240000000c00 */
[----:B------:R-:W-:-:S04]  /*3740*/  FFMA.FTZ R244, R244, R61, R247 ;  /* 0x0000003df4f47223 */ /* 0x000fc800000100f7 */
[----:B------:R-:W-:-:S04]  /*3750*/  FFMA.FTZ R62, R245, R62, R244 ;  /* 0x0000003ef53e7223 */ /* 0x000fc800000100f4 */
[----:B------:R-:W-:-:S04]  /*3760*/  FFMA.FTZ R62, R242, R63, R62 ;  /* 0x0000003ff23e7223 */ /* 0x000fc8000001003e */
[----:B0-----:R-:W-:Y:S02]  /*3770*/  FFMA.FTZ R64, R64, R243, R62 ;  /* 0x000000f340407223 */ /* 0x001fe4000001003e */
[----:B------:R-:W0:Y:S02]  /*3780*/  LDS.128 R60, [R209+0x50] ;  /* 0x00005000d13c7984 */ /* 0x000e240000000c00 */
[----:B------:R-:W-:-:S04]  /*3790*/  FFMA.FTZ R64, R74, R65, R64 ;  /* 0x000000414a407223 */ /* 0x000fc80000010040 */
[----:B---3--:R-:W-:-:S04]  /*37a0*/  FFMA.FTZ R64, R75, R66, R64 ;  /* 0x000000424b407223 */ /* 0x008fc80000010040 */
[----:B--2---:R-:W-:Y:S02]  /*37b0*/  FFMA.FTZ R240, R240, R67, R64 ;  /* 0x00000043f0f07223 */ /* 0x004fe40000010040 */
[----:B------:R-:W1:Y:S02]  /*37c0*/  LDS.128 R64, [R209+0x60] ;  /* 0x00006000d1407984 */ /* 0x000e640000000c00 */
[----:B0-----:R-:W-:-:S04]  /*37d0*/  FFMA.FTZ R60, R60, R71, R240 ;  /* 0x000000473c3c7223 */ /* 0x001fc800000100f0 */
[----:B-----5:R-:W-:-:S04]  /*37e0*/  FFMA.FTZ R60, R72, R61, R60 ;  /* 0x0000003d483c7223 */ /* 0x020fc8000001003c */
[----:B------:R-:W-:Y:S02]  /*37f0*/  FFMA.FTZ R60, R73, R62, R60 ;  /* 0x0000003e493c7223 */ /* 0x000fe4000001003c */
[----:B------:R-:W0:Y:S02]  /*3800*/  LDS.128 R72, [R209+0x70] ;  /* 0x00007000d1487984 */ /* 0x000e240000000c00 */
[----:B------:R-:W-:-:S04]  /*3810*/  FFMA.FTZ R60, R238, R63, R60 ;  /* 0x0000003fee3c7223 */ /* 0x000fc8000001003c */
[----:B-1----:R-:W-:Y:S02]  /*3820*/  FFMA.FTZ R64, R64, R241, R60 ;  /* 0x000000f140407223 */ /* 0x002fe4000001003c */
[----:B------:R-:W1:Y:S02]  /*3830*/  LDS.128 R60, [R209+0x80] ;  /* 0x00008000d13c7984 */ /* 0x000e640000000c00 */
[----:B------:R-:W-:-:S04]  /*3840*/  FFMA.FTZ R64, R70, R65, R64 ;  /* 0x0000004146407223 */ /* 0x000fc80000010040 */
[----:B------:R-:W-:-:S04]  /*3850*/  FFMA.FTZ R64, R69, R66, R64 ;  /* 0x0000004245407223 */ /* 0x000fc80000010040 */
[----:B----4-:R-:W-:Y:S02]  /*3860*/  FFMA.FTZ R64, R68, R67, R64 ;  /* 0x0000004344407223 */ /* 0x010fe40000010040 */
[----:B------:R-:W2:Y:S02]  /*3870*/  LDS.128 R68, [R209+0x90] ;  /* 0x00009000d1447984 */ /* 0x000ea40000000c00 */
[----:B0-----:R-:W-:-:S04]  /*3880*/  FFMA.FTZ R64, R72, R237, R64 ;  /* 0x000000ed48407223 */ /* 0x001fc80000010040 */
[----:B------:R-:W-:-:S04]  /*3890*/  FFMA.FTZ R64, R236, R73, R64 ;  /* 0x00000049ec407223 */ /* 0x000fc80000010040 */
[----:B------:R-:W-:Y:S02]  /*38a0*/  FFMA.FTZ R74, R239, R74, R64 ;  /* 0x0000004aef4a7223 */ /* 0x000fe40000010040 */
[----:B------:R-:W0:Y:S02]  /*38b0*/  LDS.128 R64, [R209+0xa0] ;  /* 0x0000a000d1407984 */ /* 0x000e240000000c00 */
[----:B------:R-:W-:-:S04]  /*38c0*/  FFMA.FTZ R74, R234, R75, R74 ;  /* 0x0000004bea4a7223 */ /* 0x000fc8000001004a */
[----:B-1----:R-:W-:Y:S02]  /*38d0*/  FFMA.FTZ R60, R60, R235, R74 ;  /* 0x000000eb3c3c7223 */ /* 0x002fe4000001004a */
[----:B------:R-:W1:Y:S02]  /*38e0*/  LDS.128 R72, [R209+0xb0] ;  /* 0x0000b000d1487984 */ /* 0x000e640000000c00 */
[----:B------:R-:W-:-:S04]  /*38f0*/  FFMA.FTZ R60, R232, R61, R60 ;  /* 0x0000003de83c7223 */ /* 0x000fc8000001003c */
[----:B------:R-:W-:-:S04]  /*3900*/  FFMA.FTZ R60, R233, R62, R60 ;  /* 0x0000003ee93c7223 */ /* 0x000fc8000001003c */
[----:B------:R-:W-:-:S04]  /*3910*/  FFMA.FTZ R60, R230, R63, R60 ;  /* 0x0000003fe63c7223 */ /* 0x000fc8000001003c */
[----:B--2---:R-:W-:-:S04]  /*3920*/  FFMA.FTZ R60, R68, R231, R60 ;  /* 0x000000e7443c7223 */ /* 0x004fc8000001003c */
[----:B------:R-:W-:-:S04]  /*3930*/  FFMA.FTZ R60, R218, R69, R60 ;  /* 0x00000045da3c7223 */ /* 0x000fc8000001003c */
[----:B------:R-:W-:-:S04]  /*3940*/  FFMA.FTZ R60, R221, R70, R60 ;  /* 0x00000046dd3c7223 */ /* 0x000fc8000001003c */
[----:B------:R-:W-:-:S04]  /*3950*/  FFMA.FTZ R60, R220, R71, R60 ;  /* 0x00000047dc3c7223 */ /* 0x000fc8000001003c */
[----:B0-----:R-:W-:-:S04]  /*3960*/  FFMA.FTZ R60, R64, R223, R60 ;  /* 0x000000df403c7223 */ /* 0x001fc8000001003c */
[----:B------:R-:W-:-:S04]  /*3970*/  FFMA.FTZ R60, R222, R65, R60 ;  /* 0x00000041de3c7223 */ /* 0x000fc8000001003c */
[----:B------:R-:W-:-:S04]  /*3980*/  FFMA.FTZ R60, R225, R66, R60 ;  /* 0x00000042e13c7223 */ /* 0x000fc8000001003c */
[----:B------:R-:W-:-:S04]  /*3990*/  FFMA.FTZ R60, R224, R67, R60 ;  /* 0x00000043e03c7223 */ /* 0x000fc8000001003c */
[----:B-1----:R-:W-:-:S04]  /*39a0*/  FFMA.FTZ R60, R72, R227, R60 ;  /* 0x000000e3483c7223 */ /* 0x002fc8000001003c */
[----:B------:R-:W-:-:S04]  /*39b0*/  FFMA.FTZ R60, R226, R73, R60 ;  /* 0x00000049e23c7223 */ /* 0x000fc8000001003c */
[----:B------:R-:W-:-:S04]  /*39c0*/  FFMA.FTZ R60, R229, R74, R60 ;  /* 0x0000004ae53c7223 */ /* 0x000fc8000001003c */
[----:B------:R-:W-:Y:S01]  /*39d0*/  FFMA.FTZ R75, R228, R75, R60 ;  /* 0x0000004be44b7223 */ /* 0x000fe2000001003c */
[----:B------:R-:W-:Y:S05]  /*39e0*/  BRA.DIV ~URZ, `(.L_x_23424) ;  /* 0x000053a27f007947 */ /* 0x000fea000b800000 */
[----:B------:R0:W1:Y:S02]  /*39f0*/  SHFL.BFLY PT, R60, R75, 0x2, 0x1f ;  /* 0x0c401f004b3c7f89 */ /* 0x00006400000e0000 */
.L_x_23471:
[----:B01----:R-:W-:Y:S01]  /*3a00*/  FADD.FTZ R75, R75, R60 ;  /* 0x0000003c4b4b7221 */ /* 0x003fe20000010000 */
[----:B------:R-:W-:Y:S05]  /*3a10*/  BRA.DIV ~URZ, `(.L_x_23425) ;  /* 0x000053f27f007947 */ /* 0x000fea000b800000 */
[----:B------:R0:W1:Y:S02]  /*3a20*/  SHFL.BFLY PT, R60, R75, 0x1, 0x1f ;  /* 0x0c201f004b3c7f89 */ /* 0x00006400000e0000 */
.L_x_23472:
        /* <DEDUP_REMOVED lines=11> */
.L_x_23427:
[----:B------:R-:W-:Y:S05]  /*3ae0*/  BSYNC B1 ;  /* 0x0000000000017941 */ /* 0x000fea0003800000 */
.L_x_23426:
[----:B------:R-:W-:-:S04]  /*3af0*/  IADD3 R219, R219, 0x4, RZ ;  /* 0x00000004dbdb7810 */ /* 0x000fc80007ffe0ff */
[----:B------:R-:W-:-:S13]  /*3b00*/  ISETP.GE.AND P0, PT, R219, UR6, PT ;  /* 0x00000006db007c0c */ /* 0x000fda000bf06270 */
[----:B01----:R-:W-:Y:S01]  /*3b10*/  @P0 CALL.REL.NOINC `(.L_x_23428) ;  /* 0x0000001000000944 */ /* 0x003fe20003c00000 */
[----:B------:R-:W-:Y:S05]  /*3b20*/  BRA `(.L_x_23429) ;  /* 0xffffeb5000007947 */ /* 0x000fea000383ffff */
.L_x_23428:
[----:B------:R-:W-:Y:S05]  /*3b30*/  BRA `(.L_x_23422) ;  /* 0x0000154000007947 */ /* 0x000fea0003800000 */
.L_x_23423:
[----:B------:R-:W-:Y:S02]  /*3b40*/  IMAD.U32 R218, RZ, RZ, UR16 ;  /* 0x00000010ffda7e24 */ /* 0x000fe4000f8e00ff */
[----:B------:R-:W-:Y:S02]  /*3b50*/  IMAD.MOV.U32 R211, RZ, RZ, -0x800001 ;  /* 0xff7fffffffd37424 */ /* 0x000fe400078e00ff */
[----:B------:R-:W-:Y:S01]  /*3b60*/  IMAD.MOV.U32 R219, RZ, RZ, R212 ;  /* 0x000000ffffdb7224 */ /* 0x000fe200078e00d4 */
[----:B------:R-:W-:-:S04]  /*3b70*/  IADD3 R218, -R218, 0x1, RZ ;  /* 0x00000001dada7810 */ /* 0x000fc80007ffe1ff */
.L_x_23434:
        /* <DEDUP_REMOVED lines=18> */
[----:B------:R-:W-:Y:S01]  /*3ca0*/  IMAD.X R62, R2, 0x1, R229, P0 ;  /* 0x00000001023e7824 */ /* 0x000fe200000e06e5 */
[----:B------:R-:W-:-:S03]  /*3cb0*/  IADD3 R61, P2, P4, R205, R230, R206 ;  /* 0x000000e6cd3d7210 */ /* 0x000fc60007c5e0ce */
[----:B------:R0:W2:Y:S01]  /*3cc0*/  LDG.E.CONSTANT R234, [R66.64] ;  /* 0x0000000c42ea7981 */ /* 0x0000a2000c1e9900 */
[----:B------:R-:W-:Y:S02]  /*3cd0*/  LEA.HI.X R65, R65, c[0x0][0x184], R62, 0x2, P1 ;  /* 0x0000610041417a11 */ /* 0x000fe400008f143e */
[----:B------:R-:W-:Y:S02]  /*3ce0*/  LEA R60, P0, R61, c[0x0][0x180], 0x2 ;  /* 0x000060003d3c7a11 */ /* 0x000fe400078010ff */
[----:B------:R-:W-:Y:S01]  /*3cf0*/  IADD3.X R62, R81, R229, R82, P2, P4 ;  /* 0x000000e5513e7210 */ /* 0x000fe200017e8452 */
[----:B------:R1:W3:Y:S01]  /*3d00*/  LDG.E.CONSTANT R235, [R64.64] ;  /* 0x0000000c40eb7981 */ /* 0x0002e2000c1e9900 */
[----:B------:R-:W-:Y:S02]  /*3d10*/  IADD3 R69, P1, P2, R203, R230, R204 ;  /* 0x000000e6cb457210 */ /* 0x000fe40007a3e0cc */
[----:B------:R-:W-:Y:S02]  /*3d20*/  LEA.HI.X R61, R61, c[0x0][0x184], R62, 0x2, P0 ;  /* 0x000061003d3d7a11 */ /* 0x000fe400000f143e */
[----:B------:R-:W-:-:S02]  /*3d30*/  LEA R68, P0, R69, c[0x0][0x180], 0x2 ;  /* 0x0000600045447a11 */ /* 0x000fc400078010ff */
[-C--:B------:R-:W-:Y:S01]  /*3d40*/  IADD3.X R72, R83, R229.reuse, R84, P1, P2 ;  /* 0x000000e553487210 */ /* 0x080fe20000fe4454 */
[----:B------:R4:W5:Y:S01]  /*3d50*/  LDG.E.CONSTANT R233, [R60.64] ;  /* 0x0000000c3ce97981 */ /* 0x000962000c1e9900 */
        /* <DEDUP_REMOVED lines=9> */
[-C--:B-1----:R-:W-:Y:S02]  /*3df0*/  IADD3.X R64, R87, R229.reuse, R88, P2, P3 ;  /* 0x000000e557407210 */ /* 0x082fe400017e6458 */
[----:B----4-:R-:W-:Y:S02]  /*3e00*/  IADD3 R61, P1, P2, R197, R230, R198 ;  /* 0x000000e6c53d7210 */ /* 0x010fe40007a3e0c6 */
[----:B------:R-:W-:Y:S02]  /*3e10*/  LEA.HI.X R67, R67, c[0x0][0x184], R64, 0x2, P0 ;  /* 0x0000610043437a11 */ /* 0x000fe400000f1440 */
[----:B------:R-:W-:Y:S02]  /*3e20*/  LEA R60, P0, R61, c[0x0][0x180], 0x2 ;  /* 0x000060003d3c7a11 */ /* 0x000fe400078010ff */
[----:B------:R-:W-:Y:S01]  /*3e30*/  IADD3.X R64, R89, R229, R90, P1, P2 ;  /* 0x000000e559407210 */ /* 0x000fe20000fe445a */
[----:B------:R0:W4:Y:S03]  /*3e40*/  LDG.E.CONSTANT R224, [R66.64] ;  /* 0x0000000c42e07981 */ /* 0x000126000c1e9900 */
[----:B------:R-:W-:-:S02]  /*3e50*/  LEA.HI.X R61, R61, c[0x0][0x184], R64, 0x2, P0 ;  /* 0x000061003d3d7a11 */ /* 0x000fc400000f1440 */
[----:B------:R-:W-:-:S03]  /*3e60*/  IADD3 R65, P0, P1, R195, R230, R196 ;  /* 0x000000e6c3417210 */ /* 0x000fc6000791e0c4 */
[----:B------:R1:W4:Y:S01]  /*3e70*/  LDG.E.CONSTANT R225, [R60.64] ;  /* 0x0000000c3ce17981 */ /* 0x000322000c1e9900 */
[----:B------:R-:W-:Y:S02]  /*3e80*/  LEA R64, P2, R65, c[0x0][0x180], 0x2 ;  /* 0x0000600041407a11 */ /* 0x000fe400078410ff */
[-C--:B------:R-:W-:Y:S02]  /*3e90*/  IADD3.X R70, R91, R229.reuse, R92, P0, P1 ;  /* 0x000000e55b467210 */ /* 0x080fe400007e245c */
[----:B------:R-:W-:Y:S02]  /*3ea0*/  IADD3 R68, P0, P1, R193, R230, R194 ;  /* 0x000000e6c1447210 */ /* 0x000fe4000791e0c2 */
[----:B------:R-:W-:Y:S02]  /*3eb0*/  LEA.HI.X R65, R65, c[0x0][0x184], R70, 0x2, P2 ;  /* 0x0000610041417a11 */ /* 0x000fe400010f1446 */
[C---:B------:R-:W-:Y:S02]  /*3ec0*/  LEA R62, P2, R68.reuse, c[0x0][0x180], 0x2 ;  /* 0x00006000443e7a11 */ /* 0x040fe400078410ff */
[----:B------:R-:W-:Y:S01]  /*3ed0*/  IADD3.X R63, R93, R229, R94, P0, P1 ;  /* 0x000000e55d3f7210 */ /* 0x000fe200007e245e */
[----:B------:R0:W4:Y:S03]  /*3ee0*/  LDG.E.CONSTANT R222, [R64.64] ;  /* 0x0000000c40de7981 */ /* 0x000126000c1e9900 */
[----:B------:R-:W-:-:S05]  /*3ef0*/  LEA.HI.X R63, R68, c[0x0][0x184], R63, 0x2, P2 ;  /* 0x00006100443f7a11 */ /* 0x000fca00010f143f */
[----:B------:R0:W4:Y:S01]  /*3f00*/  LDG.E.CONSTANT R223, [R62.64] ;  /* 0x0000000c3edf7981 */ /* 0x000122000c1e9900 */
[----:B-1----:R-:W-:-:S04]  /*3f10*/  IADD3 R61, P0, P1, R191, R230, R192 ;  /* 0x000000e6bf3d7210 */ /* 0x002fc8000791e0c0 */
[----:B------:R-:W-:Y:S02]  /*3f20*/  LEA R60, P2, R61, c[0x0][0x180], 0x2 ;  /* 0x000060003d3c7a11 */ /* 0x000fe400078410ff */
[----:B0-----:R-:W-:-:S04]  /*3f30*/  IADD3.X R66, R95, R229, R96, P0, P1 ;  /* 0x000000e55f427210 */ /* 0x001fc800007e2460 */
[----:B------:R-:W-:-:S05]  /*3f40*/  LEA.HI.X R61, R61, c[0x0][0x184], R66, 0x2, P2 ;  /* 0x000061003d3d7a11 */ /* 0x000fca00010f1442 */
[----:B------:R0:W4:Y:S01]  /*3f50*/  LDG.E.CONSTANT R228, [R60.64] ;  /* 0x0000000c3ce47981 */ /* 0x000122000c1e9900 */
[-C--:B------:R-:W-:Y:S02]  /*3f60*/  IADD3 R67, P0, P1, R189, R230.reuse, R190 ;  /* 0x000000e6bd437210 */ /* 0x080fe4000791e0be */
[----:B------:R-:W-:Y:S02]  /*3f70*/  IADD3 R66, P3, P4, R187, R230, R188 ;  /* 0x000000e6bb427210 */ /* 0x000fe40007c7e0bc */
[-C--:B------:R-:W-:Y:S02]  /*3f80*/  IADD3.X R68, R97, R229.reuse, R98, P0, P1 ;  /* 0x000000e561447210 */ /* 0x080fe400007e2462 */
[----:B------:R-:W-:Y:S02]  /*3f90*/  IADD3.X R65, R99, R229, R100, P3, P4 ;  /* 0x000000e563417210 */ /* 0x000fe40001fe8464 */
[----:B------:R-:W-:Y:S02]  /*3fa0*/  LEA R226, P2, R67, c[0x0][0x180], 0x2 ;  /* 0x0000600043e27a11 */ /* 0x000fe400078410ff */
[----:B------:R-:W-:-:S02]  /*3fb0*/  LEA R72, P0, R66, c[0x0][0x180], 0x2 ;  /* 0x0000600042487a11 */ /* 0x000fc400078010ff */
[----:B------:R-:W-:Y:S02]  /*3fc0*/  LEA.HI.X R227, R67, c[0x0][0x184], R68, 0x2, P2 ;  /* 0x0000610043e37a11 */ /* 0x000fe400010f1444 */
[----:B------:R-:W-:Y:S02]  /*3fd0*/  LEA.HI.X R73, R66, c[0x0][0x184], R65, 0x2, P0 ;  /* 0x0000610042497a11 */ /* 0x000fe400000f1441 */
[----:B------:R-:W2:Y:S01]  /*3fe0*/  LDS.128 R64, [R209] ;  /* 0x00000000d1407984 */ /* 0x000ea20000000c00 */
[-C--:B------:R-:W-:Y:S02]  /*3ff0*/  IADD3 R69, P2, P3, R185, R230.reuse, R186 ;  /* 0x000000e6b9457210 */ /* 0x080fe40007b5e0ba */
[----:B------:R-:W-:Y:S01]  /*4000*/  IADD3 R63, P4, P5, R183, R230, R184 ;  /* 0x000000e6b73f7210 */ /* 0x000fe20007d9e0b8 */
[----:B------:R1:W4:Y:S01]  /*4010*/  LDG.E.CONSTANT R249, [R226.64] ;  /* 0x0000000ce2f97981 */ /* 0x000322000c1e9900 */
[-C--:B------:R-:W-:Y:S02]  /*4020*/  IADD3.X R70, R101, R229.reuse, R102, P2, P3 ;  /* 0x000000e565467210 */ /* 0x080fe400017e6466 */
[----:B------:R-:W-:Y:S01]  /*4030*/  LEA R74, P1, R63, c[0x0][0x180], 0x2 ;  /* 0x000060003f4a7a11 */ /* 0x000fe200078210ff */
[----:B------:R1:W4:Y:S01]  /*4040*/  LDG.E.CONSTANT R248, [R72.64] ;  /* 0x0000000c48f87981 */ /* 0x000322000c1e9900 */
[----:B------:R-:W-:-:S02]  /*4050*/  IADD3.X R68, R103, R229, R104, P4, P5 ;  /* 0x000000e567447210 */ /* 0x000fc400027ea468 */
[----:B------:R-:W-:Y:S02]  /*4060*/  LEA R220, P0, R69, c[0x0][0x180], 0x2 ;  /* 0x0000600045dc7a11 */ /* 0x000fe400078010ff */
[-C--:B------:R-:W-:Y:S02]  /*4070*/  IADD3 R62, P4, P5, R181, R230.reuse, R182 ;  /* 0x000000e6b53e7210 */ /* 0x080fe40007d9e0b6 */
[----:B0-----:R-:W-:Y:S02]  /*4080*/  IADD3 R60, P2, P3, R179, R230, R180 ;  /* 0x000000e6b33c7210 */ /* 0x001fe40007b5e0b4 */
[----:B------:R-:W-:Y:S02]  /*4090*/  LEA.HI.X R75, R63, c[0x0][0x184], R68, 0x2, P1 ;  /* 0x000061003f4b7a11 */ /* 0x000fe400008f1444 */
[----:B------:R-:W-:Y:S02]  /*40a0*/  LEA.HI.X R221, R69, c[0x0][0x184], R70, 0x2, P0 ;  /* 0x0000610045dd7a11 */ /* 0x000fe400000f1446 */
[-C--:B------:R-:W-:Y:S01]  /*40b0*/  IADD3.X R63, R105, R229.reuse, R106, P4, P5 ;  /* 0x000000e5693f7210 */ /* 0x080fe200027ea46a */
[----:B------:R0:W4:Y:S01]  /*40c0*/  LDG.E.CONSTANT R246, [R74.64] ;  /* 0x0000000c4af67981 */ /* 0x000122000c1e9900 */
[----:B------:R-:W-:-:S02]  /*40d0*/  IADD3.X R61, R107, R229, R108, P2, P3 ;  /* 0x000000e56b3d7210 */ /* 0x000fc400017e646c */
[----:B------:R-:W-:Y:S01]  /*40e0*/  LEA R68, P0, R62, c[0x0][0x180], 0x2 ;  /* 0x000060003e447a11 */ /* 0x000fe200078010ff */
[----:B------:R0:W4:Y:S01]  /*40f0*/  LDG.E.CONSTANT R247, [R220.64] ;  /* 0x0000000cdcf77981 */ /* 0x000122000c1e9900 */
[----:B------:R-:W-:Y:S02]  /*4100*/  LEA R244, P1, R60, c[0x0][0x180], 0x2 ;  /* 0x000060003cf47a11 */ /* 0x000fe400078210ff */
[----:B------:R-:W-:Y:S02]  /*4110*/  LEA.HI.X R69, R62, c[0x0][0x184], R63, 0x2, P0 ;  /* 0x000061003e457a11 */ /* 0x000fe400000f143f */
[----:B------:R-:W-:Y:S02]  /*4120*/  LEA.HI.X R245, R60, c[0x0][0x184], R61, 0x2, P1 ;  /* 0x000061003cf57a11 */ /* 0x000fe400008f143d */
[----:B------:R-:W2:Y:S01]  /*4130*/  LDS.128 R60, [R209+0x10] ;  /* 0x00001000d13c7984 */ /* 0x000ea20000000c00 */
[----:B------:R-:W-:-:S03]  /*4140*/  IADD3 R71, P0, P1, R177, R230, R178 ;  /* 0x000000e6b1477210 */ /* 0x000fc6000791e0b2 */
[----:B------:R0:W4:Y:S01]  /*4150*/  LDG.E.CONSTANT R243, [R68.64] ;  /* 0x0000000c44f37981 */ /* 0x000122000c1e9900 */
[----:B------:R-:W-:Y:S02]  /*4160*/  LEA R70, P2, R71, c[0x0][0x180], 0x2 ;  /* 0x0000600047467a11 */ /* 0x000fe400078410ff */
[-C--:B------:R-:W-:Y:S01]  /*4170*/  IADD3.X R238, R109, R229.reuse, R110, P0, P1 ;  /* 0x000000e56dee7210 */ /* 0x080fe200007e246e */
[----:B------:R0:W4:Y:S01]  /*4180*/  LDG.E.CONSTANT R244, [R244.64] ;  /* 0x0000000cf4f47981 */ /* 0x000122000c1e9900 */
[----:B------:R-:W-:Y:S02]  /*4190*/  IADD3 R236, P0, P1, R175, R230, R176 ;  /* 0x000000e6afec7210 */ /* 0x000fe4000791e0b0 */
[----:B------:R-:W-:Y:S02]  /*41a0*/  LEA.HI.X R71, R71, c[0x0][0x184], R238, 0x2, P2 ;  /* 0x0000610047477a11 */ /* 0x000fe400010f14ee */
[----:B-1----:R-:W-:Y:S02]  /*41b0*/  LEA R72, P2, R236, c[0x0][0x180], 0x2 ;  /* 0x00006000ec487a11 */ /* 0x002fe400078410ff */
[----:B------:R-:W-:-:S02]  /*41c0*/  IADD3.X R73, R111, R229, R112, P0, P1 ;  /* 0x000000e56f497210 */ /* 0x000fc400007e2470 */
[-C--:B0-----:R-:W-:Y:S01]  /*41d0*/  IADD3 R68, P0, P1, R173, R230.reuse, R174 ;  /* 0x000000e6ad447210 */ /* 0x081fe2000791e0ae */
[----:B------:R0:W4:Y:S01]  /*41e0*/  LDG.E.CONSTANT R245, [R70.64] ;  /* 0x0000000c46f57981 */ /* 0x000122000c1e9900 */
[----:B------:R-:W-:Y:S02]  /*41f0*/  LEA.HI.X R73, R236, c[0x0][0x184], R73, 0x2, P2 ;  /* 0x00006100ec497a11 */ /* 0x000fe400010f1449 */
[----:B------:R-:W-:Y:S02]  /*4200*/  LEA R220, P2, R68, c[0x0][0x180], 0x2 ;  /* 0x0000600044dc7a11 */ /* 0x000fe400078410ff */
[----:B------:R-:W-:Y:S01]  /*4210*/  IADD3.X R75, R113, R229, R114, P0, P1 ;  /* 0x000000e5714b7210 */ /* 0x000fe200007e2472 */
[----:B------:R1:W4:Y:S01]  /*4220*/  LDG.E.CONSTANT R72, [R72.64] ;  /* 0x0000000c48487981 */ /* 0x000322000c1e9900 */
[----:B------:R-:W-:Y:S02]  /*4230*/  IADD3 R69, P0, P1, R34, R230, R31 ;  /* 0x000000e622457210 */ /* 0x000fe4000791e01f */
[----:B------:R-:W-:-:S02]  /*4240*/  LEA.HI.X R221, R68, c[0x0][0x184], R75, 0x2, P2 ;  /* 0x0000610044dd7a11 */ /* 0x000fc400010f144b */
[----:B------:R-:W-:Y:S02]  /*4250*/  LEA R74, P2, R69, c[0x0][0x180], 0x2 ;  /* 0x00006000454a7a11 */ /* 0x000fe400078410ff */
[----:B0-----:R-:W-:Y:S01]  /*4260*/  IADD3.X R70, R115, R229, R116, P0, P1 ;  /* 0x000000e573467210 */ /* 0x001fe200007e2474 */
[----:B------:R0:W4:Y:S03]  /*4270*/  LDG.E.CONSTANT R241, [R220.64] ;  /* 0x0000000cdcf17981 */ /* 0x000126000c1e9900 */
        /* <DEDUP_REMOVED lines=11> */
[----:B------:R-:W-:-:S03]  /*4330*/  IADD3 R74, P1, P2, R39, R230, R26 ;  /* 0x000000e6274a7210 */ /* 0x000fc60007a3e01a */
[----:B------:R0:W4:Y:S01]  /*4340*/  LDG.E.CONSTANT R75, [R220.64] ;  /* 0x0000000cdc4b7981 */ /* 0x000122000c1e9900 */
[----:B--2---:R-:W-:-:S04]  /*4350*/  FMUL.FTZ R65, R234, R65 ;  /* 0x00000041ea417220 */ /* 0x004fc80000410000 */
[----:B---3--:R-:W-:Y:S01]  /*4360*/  FFMA.FTZ R64, R64, R235, R65 ;  /* 0x000000eb40407223 */ /* 0x008fe20000010041 */
[----:B------:R-:W-:-:S03]  /*4370*/  IADD3 R65, P3, P4, R35, R230, R30 ;  /* 0x000000e623417210 */ /* 0x000fc60007c7e01e */
[----:B-----5:R-:W-:Y:S01]  /*4380*/  FFMA.FTZ R64, R233, R66, R64 ;  /* 0x00000042e9407223 */ /* 0x020fe20000010040 */
[----:B------:R-:W-:Y:S02]  /*4390*/  IADD3.X R66, R117, R229, R118, P3, P4 ;  /* 0x000000e575427210 */ /* 0x000fe40001fe8476 */
[----:B------:R-:W-:Y:S01]  /*43a0*/  LEA R68, P5, R65, c[0x0][0x180], 0x2 ;  /* 0x0000600041447a11 */ /* 0x000fe200078a10ff */
[----:B------:R-:W-:-:S03]  /*43b0*/  FFMA.FTZ R64, R232, R67, R64 ;  /* 0x00000043e8407223 */ /* 0x000fc60000010040 */
[----:B------:R-:W-:-:S05]  /*43c0*/  LEA.HI.X R69, R65, c[0x0][0x184], R66, 0x2, P5 ;  /* 0x0000610041457a11 */ /* 0x000fca00028f1442 */
[----:B-1----:R1:W2:Y:S01]  /*43d0*/  LDG.E.CONSTANT R73, [R68.64] ;  /* 0x0000000c44497981 */ /* 0x0022a2000c1e9900 */
[----:B------:R-:W-:-:S03]  /*43e0*/  FFMA.FTZ R60, R60, R231, R64 ;  /* 0x000000e73c3c7223 */ /* 0x000fc60000010040 */
[----:B------:R-:W3:Y:S01]  /*43f0*/  LDS.128 R64, [R209+0x20] ;  /* 0x00002000d1407984 */ /* 0x000ee20000000c00 */
[----:B----4-:R-:W-:Y:S01]  /*4400*/  FFMA.FTZ R60, R224, R61, R60 ;  /* 0x0000003de03c7223 */ /* 0x010fe2000001003c */
[----:B------:R-:W-:-:S04]  /*4410*/  IADD3 R61, P3, P4, R38, R230, R27 ;  /* 0x000000e6263d7210 */ /* 0x000fc80007c7e01b */
[-C--:B------:R-:W-:Y:S01]  /*4420*/  IADD3.X R224, R123, R229.reuse, R124, P3, P4 ;  /* 0x000000e57be07210 */ /* 0x080fe20001fe847c */
[----:B------:R-:W-:Y:S01]  /*4430*/  FFMA.FTZ R62, R225, R62, R60 ;  /* 0x0000003ee13e7223 */ /* 0x000fe2000001003c */
[----:B------:R-:W-:Y:S02]  /*4440*/  LEA R60, P0, R61, c[0x0][0x180], 0x2 ;  /* 0x000060003d3c7a11 */ /* 0x000fe400078010ff */
[----:B-1----:R-:W-:Y:S02]  /*4450*/  IADD3.X R69, R125, R229, R126, P1, P2 ;  /* 0x000000e57d457210 */ /* 0x002fe40000fe447e */
[----:B------:R-:W-:Y:S02]  /*4460*/  LEA.HI.X R61, R61, c[0x0][0x184], R224, 0x2, P0 ;  /* 0x000061003d3d7a11 */ /* 0x000fe400000f14e0 */
[----:B------:R-:W-:Y:S02]  /*4470*/  LEA R68, P0, R74, c[0x0][0x180], 0x2 ;  /* 0x000060004a447a11 */ /* 0x000fe400078010ff */
[----:B------:R-:W-:-:S02]  /*4480*/  IADD3 R224, P1, P2, R40, R230, R25 ;  /* 0x000000e628e07210 */ /* 0x000fc40007a3e019 */
[----:B------:R-:W-:Y:S02]  /*4490*/  LEA.HI.X R69, R74, c[0x0][0x184], R69, 0x2, P0 ;  /* 0x000061004a457a11 */ /* 0x000fe400000f1445 */
[----:B------:R-:W-:Y:S01]  /*44a0*/  LEA R226, P0, R224, c[0x0][0x180], 0x2 ;  /* 0x00006000e0e27a11 */ /* 0x000fe200078010ff */
[----:B------:R-:W-:Y:S01]  /*44b0*/  FFMA.FTZ R62, R222, R63, R62 ;  /* 0x0000003fde3e7223 */ /* 0x000fe2000001003e */
[----:B------:R-:W-:Y:S01]  /*44c0*/  IADD3.X R225, R127, R229, R128, P1, P2 ;  /* 0x000000e57fe17210 */ /* 0x000fe20000fe4480 */
[----:B------:R1:W4:Y:S03]  /*44d0*/  LDG.E.CONSTANT R74, [R60.64] ;  /* 0x0000000c3c4a7981 */ /* 0x000326000c1e9900 */
[----:B------:R-:W-:Y:S01]  /*44e0*/  LEA.HI.X R227, R224, c[0x0][0x184], R225, 0x2, P0 ;  /* 0x00006100e0e37a11 */ /* 0x000fe200000f14e1 */
[----:B------:R5:W2:Y:S01]  /*44f0*/  LDG.E.CONSTANT R71, [R68.64] ;  /* 0x0000000c44477981 */ /* 0x000aa2000c1e9900 */
[-C--:B------:R-:W-:Y:S01]  /*4500*/  IADD3 R63, P0, P1, R41, R230.reuse, R24 ;  /* 0x000000e6293f7210 */ /* 0x080fe2000791e018 */
[----:B---3--:R-:W-:Y:S01]  /*4510*/  FFMA.FTZ R64, R64, R223, R62 ;  /* 0x000000df40407223 */ /* 0x008fe2000001003e */
[----:B------:R-:W-:-:S02]  /*4520*/  IADD3 R70, P3, P4, R42, R230, R23 ;  /* 0x000000e62a467210 */ /* 0x000fc40007c7e017 */
[----:B------:R-:W-:Y:S02]  /*4530*/  LEA R224, P2, R63, c[0x0][0x180], 0x2 ;  /* 0x000060003fe07a11 */ /* 0x000fe400078410ff */
[-C--:B------:R-:W-:Y:S02]  /*4540*/  IADD3.X R62, R129, R229.reuse, R130, P0, P1 ;  /* 0x000000e5813e7210 */ /* 0x080fe400007e2482 */
[----:B-1----:R-:W-:Y:S02]  /*4550*/  LEA R60, P0, R70, c[0x0][0x180], 0x2 ;  /* 0x00006000463c7a11 */ /* 0x002fe400078010ff */
[----:B------:R-:W-:Y:S02]  /*4560*/  IADD3.X R61, R131, R229, R132, P3, P4 ;  /* 0x000000e5833d7210 */ /* 0x000fe40001fe8484 */
[----:B------:R-:W-:Y:S02]  /*4570*/  LEA.HI.X R225, R63, c[0x0][0x184], R62, 0x2, P2 ;  /* 0x000061003fe17a11 */ /* 0x000fe400010f143e */
[----:B------:R-:W-:-:S02]  /*4580*/  IADD3 R63, P1, P2, R43, R230, R22 ;  /* 0x000000e62b3f7210 */ /* 0x000fc40007a3e016 */
[----:B------:R-:W-:Y:S01]  /*4590*/  LEA.HI.X R61, R70, c[0x0][0x184], R61, 0x2, P0 ;  /* 0x00006100463d7a11 */ /* 0x000fe200000f143d */
[----:B-----5:R1:W3:Y:S01]  /*45a0*/  LDG.E.CONSTANT R69, [R224.64] ;  /* 0x0000000ce0457981 */ /* 0x0202e2000c1e9900 */
[----:B------:R-:W-:Y:S02]  /*45b0*/  LEA R222, P0, R63, c[0x0][0x180], 0x2 ;  /* 0x000060003fde7a11 */ /* 0x000fe400078010ff */
[-C--:B------:R-:W-:Y:S01]  /*45c0*/  IADD3.X R68, R133, R229.reuse, R134, P1, P2 ;  /* 0x000000e585447210 */ /* 0x080fe20000fe4486 */
[----:B------:R5:W2:Y:S01]  /*45d0*/  LDG.E.CONSTANT R70, [R226.64] ;  /* 0x0000000ce2467981 */ /* 0x000aa2000c1e9900 */
[----:B------:R-:W-:Y:S02]  /*45e0*/  IADD3 R62, P1, P2, R44, R230, R21 ;  /* 0x000000e62c3e7210 */ /* 0x000fe40007a3e015 */
[----:B------:R-:W-:Y:S02]  /*45f0*/  LEA.HI.X R223, R63, c[0x0][0x184], R68, 0x2, P0 ;  /* 0x000061003fdf7a11 */ /* 0x000fe400000f1444 */
[----:B0-----:R-:W-:Y:S01]  /*4600*/  LEA R220, P0, R62, c[0x0][0x180], 0x2 ;  /* 0x000060003edc7a11 */ /* 0x001fe200078010ff */
[----:B------:R0:W2:Y:S01]  /*4610*/  LDG.E.CONSTANT R68, [R60.64] ;  /* 0x0000000c3c447981 */ /* 0x0000a2000c1e9900 */
[----:B------:R-:W-:-:S02]  /*4620*/  IADD3.X R221, R135, R229, R136, P1, P2 ;  /* 0x000000e587dd7210 */ /* 0x000fc40000fe4488 */
[----:B------:R-:W-:Y:S01]  /*4630*/  IADD3 R63, P1, P2, R45, R230, R20 ;  /* 0x000000e62d3f7210 */ /* 0x000fe20007a3e014 */
[----:B------:R-:W-:Y:S01]  /*4640*/  FFMA.FTZ R65, R228, R65, R64 ;  /* 0x00000041e4417223 */ /* 0x000fe20000010040 */
[----:B------:R-:W-:Y:S01]  /*4650*/  LEA.HI.X R221, R62, c[0x0][0x184], R221, 0x2, P0 ;  /* 0x000061003edd7a11 */ /* 0x000fe200000f14dd */
[----:B------:R0:W2:Y:S01]  /*4660*/  LDG.E.CONSTANT R239, [R222.64] ;  /* 0x0000000cdeef7981 */ /* 0x0000a2000c1e9900 */
[----:B------:R-:W-:Y:S02]  /*4670*/  LEA R62, P0, R63, c[0x0][0x180], 0x2 ;  /* 0x000060003f3e7a11 */ /* 0x000fe400078010ff */
[----:B-----5:R-:W-:Y:S01]  /*4680*/  IADD3.X R226, R137, R229, R138, P1, P2 ;  /* 0x000000e589e27210 */ /* 0x020fe20000fe448a */
[----:B------:R5:W2:Y:S03]  /*4690*/  LDG.E.CONSTANT R238, [R220.64] ;  /* 0x0000000cdcee7981 */ /* 0x000aa6000c1e9900 */
[----:B------:R-:W-:-:S02]  /*46a0*/  LEA.HI.X R63, R63, c[0x0][0x184], R226, 0x2, P0 ;  /* 0x000061003f3f7a11 */ /* 0x000fc400000f14e2 */
[----:B-1----:R-:W-:-:S03]  /*46b0*/  IADD3 R225, P0, P1, R46, R230, R19 ;  /* 0x000000e62ee17210 */ /* 0x002fc6000791e013 */
[----:B------:R1:W2:Y:S01]  /*46c0*/  LDG.E.CONSTANT R237, [R62.64] ;  /* 0x0000000c3eed7981 */ /* 0x0002a2000c1e9900 */
[----:B------:R-:W-:Y:S02]  /*46d0*/  LEA R224, P2, R225, c[0x0][0x180], 0x2 ;  /* 0x00006000e1e07a11 */ /* 0x000fe400078410ff */
[-C--:B0-----:R-:W-:Y:S02]  /*46e0*/  IADD3.X R60, R139, R229.reuse, R140, P0, P1 ;  /* 0x000000e58b3c7210 */ /* 0x081fe400007e248c */
[----:B------:R-:W-:Y:S02]  /*46f0*/  IADD3 R61, P0, P1, R47, R230, R18 ;  /* 0x000000e62f3d7210 */ /* 0x000fe4000791e012 */
[----:B------:R-:W-:Y:S02]  /*4700*/  LEA.HI.X R225, R225, c[0x0][0x184], R60, 0x2, P2 ;  /* 0x00006100e1e17a11 */ /* 0x000fe400010f143c */
[----:B------:R-:W-:Y:S02]  /*4710*/  LEA R60, P2, R61, c[0x0][0x180], 0x2 ;  /* 0x000060003d3c7a11 */ /* 0x000fe400078410ff */
[----:B------:R-:W-:Y:S01]  /*4720*/  IADD3.X R64, R141, R229, R142, P0, P1 ;  /* 0x000000e58d407210 */ /* 0x000fe200007e248e */
[----:B------:R0:W2:Y:S03]  /*4730*/  LDG.E.CONSTANT R236, [R224.64] ;  /* 0x0000000ce0ec7981 */ /* 0x0000a6000c1e9900 */
[----:B------:R-:W-:-:S02]  /*4740*/  LEA.HI.X R61, R61, c[0x0][0x184], R64, 0x2, P2 ;  /* 0x000061003d3d7a11 */ /* 0x000fc400010f1440 */
[----:B------:R-:W-:-:S03]  /*4750*/  IADD3 R64, P0, P1, R48, R230, R17 ;  /* 0x000000e630407210 */ /* 0x000fc6000791e011 */
[----:B------:R0:W2:Y:S01]  /*4760*/  LDG.E.CONSTANT R235, [R60.64] ;  /* 0x0000000c3ceb7981 */ /* 0x0000a2000c1e9900 */
[C---:B------:R-:W-:Y:S02]  /*4770*/  LEA R222, P2, R64.reuse, c[0x0][0x180], 0x2 ;  /* 0x0000600040de7a11 */ /* 0x040fe400078410ff */
[-C--:B-1----:R-:W-:Y:S02]  /*4780*/  IADD3.X R63, R143, R229.reuse, R144, P0, P1 ;  /* 0x000000e58f3f7210 */ /* 0x082fe400007e2490 */
[----:B------:R-:W-:Y:S02]  /*4790*/  IADD3 R62, P0, P1, R49, R230, R16 ;  /* 0x000000e6313e7210 */ /* 0x000fe4000791e010 */
[----:B------:R-:W-:Y:S02]  /*47a0*/  LEA.HI.X R223, R64, c[0x0][0x184], R63, 0x2, P2 ;  /* 0x0000610040df7a11 */ /* 0x000fe400010f143f */
[C---:B-----5:R-:W-:Y:S02]  /*47b0*/  LEA R220, P2, R62.reuse, c[0x0][0x180], 0x2 ;  /* 0x000060003edc7a11 */ /* 0x060fe400078410ff */
[----:B------:R-:W-:Y:S01]  /*47c0*/  IADD3.X R63, R145, R229, R146, P0, P1 ;  /* 0x000000e5913f7210 */ /* 0x000fe200007e2492 */
[----:B------:R1:W5:Y:S03]  /*47d0*/  LDG.E.CONSTANT R234, [R222.64] ;  /* 0x0000000cdeea7981 */ /* 0x000366000c1e9900 */
[----:B------:R-:W-:-:S02]  /*47e0*/  LEA.HI.X R221, R62, c[0x0][0x184], R63, 0x2, P2 ;  /* 0x000061003edd7a11 */ /* 0x000fc400010f143f */
[----:B------:R-:W-:-:S03]  /*47f0*/  IADD3 R63, P0, P1, R50, R230, R15 ;  /* 0x000000e6323f7210 */ /* 0x000fc6000791e00f */
[----:B------:R0:W3:Y:S01]  /*4800*/  LDG.E.CONSTANT R233, [R220.64] ;  /* 0x0000000cdce97981 */ /* 0x0000e2000c1e9900 */
[----:B------:R-:W-:Y:S02]  /*4810*/  LEA R62, P2, R63, c[0x0][0x180], 0x2 ;  /* 0x000060003f3e7a11 */ /* 0x000fe400078410ff */
[----:B------:R-:W-:-:S04]  /*4820*/  IADD3.X R64, R147, R229, R148, P0, P1 ;  /* 0x000000e593407210 */ /* 0x000fc800007e2494 */
[----:B------:R-:W-:Y:S02]  /*4830*/  LEA.HI.X R63, R63, c[0x0][0x184], R64, 0x2, P2 ;  /* 0x000061003f3f7a11 */ /* 0x000fe400010f1440 */
[----:B------:R-:W-:-:S03]  /*4840*/  IADD3 R64, P0, P1, R51, R230, R14 ;  /* 0x000000e633407210 */ /* 0x000fc6000791e00e */
[----:B------:R1:W5:Y:S01]  /*4850*/  LDG.E.CONSTANT R232, [R62.64] ;  /* 0x0000000c3ee87981 */ /* 0x000362000c1e9900 */
[----:B0-----:R-:W-:Y:S02]  /*4860*/  LEA R60, P2, R64, c[0x0][0x180], 0x2 ;  /* 0x00006000403c7a11 */ /* 0x001fe400078410ff */
[----:B------:R-:W-:-:S04]  /*4870*/  IADD3.X R61, R149, R229, R150, P0, P1 ;  /* 0x000000e5953d7210 */ /* 0x000fc800007e2496 */
[----:B------:R-:W-:Y:S02]  /*4880*/  LEA.HI.X R61, R64, c[0x0][0x184], R61, 0x2, P2 ;  /* 0x00006100403d7a11 */ /* 0x000fe400010f143d */
[----:B------:R-:W-:-:S03]  /*4890*/  IADD3 R64, P0, P1, R52, R230, R13 ;  /* 0x000000e634407210 */ /* 0x000fc6000791e00d */
[----:B------:R0:W5:Y:S01]  /*48a0*/  LDG.E.CONSTANT R231, [R60.64] ;  /* 0x0000000c3ce77981 */ /* 0x000162000c1e9900 */
[----:B------:R-:W-:Y:S02]  /*48b0*/  LEA R226, P2, R64, c[0x0][0x180], 0x2 ;  /* 0x0000600040e27a11 */ /* 0x000fe400078410ff */
[----:B-1----:R-:W-:-:S04]  /*48c0*/  IADD3.X R223, R151, R229, R152, P0, P1 ;  /* 0x000000e597df7210 */ /* 0x002fc800007e2498 */
        /* <DEDUP_REMOVED lines=9> */
[----:B0-----:R-:W-:-:S04]  /*4960*/  IADD3.X R61, R155, R229, R156, P0, P1 ;  /* 0x000000e59b3d7210 */ /* 0x001fc800007e249c */
[----:B------:R-:W-:Y:S02]  /*4970*/  LEA.HI.X R223, R64, c[0x0][0x184], R61, 0x2, P2 ;  /* 0x0000610040df7a11 */ /* 0x000fe400010f143d */
[----:B------:R-:W-:-:S03]  /*4980*/  IADD3 R61, P0, P1, R55, R230, R10 ;  /* 0x000000e6373d7210 */ /* 0x000fc6000791e00a */
[----:B------:R0:W5:Y:S01]  /*4990*/  LDG.E.CONSTANT R222, [R222.64] ;  /* 0x0000000cdede7981 */ /* 0x000162000c1e9900 */
[----:B------:R-:W-:Y:S02]  /*49a0*/  LEA R60, P2, R61, c[0x0][0x180], 0x2 ;  /* 0x000060003d3c7a11 */ /* 0x000fe400078410ff */
[-C--:B------:R-:W-:Y:S02]  /*49b0*/  IADD3.X R62, R157, R229.reuse, R158, P0, P1 ;  /* 0x000000e59d3e7210 */ /* 0x080fe400007e249e */
[----:B------:R-:W-:Y:S02]  /*49c0*/  IADD3 R63, P0, P1, R56, R230, R9 ;  /* 0x000000e6383f7210 */ /* 0x000fe4000791e009 */
[----:B------:R-:W-:Y:S02]  /*49d0*/  LEA.HI.X R61, R61, c[0x0][0x184], R62, 0x2, P2 ;  /* 0x000061003d3d7a11 */ /* 0x000fe400010f143e */
[----:B------:R-:W-:Y:S02]  /*49e0*/  LEA R62, P2, R63, c[0x0][0x180], 0x2 ;  /* 0x000060003f3e7a11 */ /* 0x000fe400078410ff */
[----:B------:R-:W-:-:S04]  /*49f0*/  IADD3.X R64, R159, R229, R160, P0, P1 ;  /* 0x000000e59f407210 */ /* 0x000fc800007e24a0 */
[----:B------:R-:W-:Y:S02]  /*4a00*/  LEA.HI.X R63, R63, c[0x0][0x184], R64, 0x2, P2 ;  /* 0x000061003f3f7a11 */ /* 0x000fe400010f1440 */
[----:B------:R-:W-:-:S03]  /*4a10*/  IADD3 R64, P0, P1, R57, R230, R8 ;  /* 0x000000e639407210 */ /* 0x000fc6000791e008 */
[----:B-1----:R1:W5:Y:S01]  /*4a20*/  LDG.E.CONSTANT R224, [R62.64] ;  /* 0x0000000c3ee07981 */ /* 0x002362000c1e9900 */
[----:B------:R-:W-:Y:S02]  /*4a30*/  LEA R250, P2, R64, c[0x0][0x180], 0x2 ;  /* 0x0000600040fa7a11 */ /* 0x000fe400078410ff */
[----:B0-----:R-:W-:-:S04]  /*4a40*/  IADD3.X R223, R161, R229, R162, P0, P1 ;  /* 0x000000e5a1df7210 */ /* 0x001fc800007e24a2 */
[----:B------:R-:W-:Y:S02]  /*4a50*/  LEA.HI.X R251, R64, c[0x0][0x184], R223, 0x2, P2 ;  /* 0x0000610040fb7a11 */ /* 0x000fe400010f14df */
[----:B------:R-:W-:Y:S01]  /*4a60*/  IADD3 R64, P0, P1, R58, R230, R7 ;  /* 0x000000e63a407210 */ /* 0x000fe2000791e007 */
[----:B------:R0:W5:Y:S03]  /*4a70*/  LDG.E.CONSTANT R223, [R60.64] ;  /* 0x0000000c3cdf7981 */ /* 0x000166000c1e9900 */
[----:B------:R-:W-:Y:S01]  /*4a80*/  LEA R226, P2, R64, c[0x0][0x180], 0x2 ;  /* 0x0000600040e27a11 */ /* 0x000fe200078410ff */
[----:B------:R0:W5:Y:S01]  /*4a90*/  LDG.E.CONSTANT R225, [R250.64] ;  /* 0x0000000cfae17981 */ /* 0x000162000c1e9900 */
        /* <DEDUP_REMOVED lines=8> */
[----:B-1----:R0:W5:Y:S01]  /*4b20*/  LDG.E.CONSTANT R227, [R60.64] ;  /* 0x0000000c3ce37981 */ /* 0x002162000c1e9900 */
[----:B------:R-:W-:Y:S02]  /*4b30*/  LEA R62, P2, R64, c[0x0][0x180], 0x2 ;  /* 0x00006000403e7a11 */ /* 0x000fe400078410ff */
[----:B------:R-:W-:-:S04]  /*4b40*/  IADD3.X R63, R167, R229, R168, P0, P1 ;  /* 0x000000e5a73f7210 */ /* 0x000fc800007e24a8 */
[----:B------:R-:W-:Y:S02]  /*4b50*/  LEA.HI.X R63, R64, c[0x0][0x184], R63, 0x2, P2 ;  /* 0x00006100403f7a11 */ /* 0x000fe400010f143f */
[-C--:B------:R-:W-:Y:S02]  /*4b60*/  IADD3 R64, P0, P1, R77, R230.reuse, R4 ;  /* 0x000000e64d407210 */ /* 0x080fe4000791e004 */
[----:B------:R-:W-:Y:S01]  /*4b70*/  IADD3 R230, P3, P4, R78, R230, R3 ;  /* 0x000000e64ee67210 */ /* 0x000fe20007c7e003 */
[----:B------:R1:W5:Y:S01]  /*4b80*/  LDG.E.CONSTANT R228, [R62.64] ;  /* 0x0000000c3ee47981 */ /* 0x000362000c1e9900 */
[----:B0-----:R-:W-:Y:S02]  /*4b90*/  LEA R60, P2, R64, c[0x0][0x180], 0x2 ;  /* 0x00006000403c7a11 */ /* 0x001fe400078410ff */
[-C--:B------:R-:W-:Y:S02]  /*4ba0*/  IADD3.X R251, R169, R229.reuse, R170, P0, P1 ;  /* 0x000000e5a9fb7210 */ /* 0x080fe400007e24aa */
[----:B------:R-:W-:-:S02]  /*4bb0*/  IADD3.X R229, R171, R229, R172, P3, P4 ;  /* 0x000000e5abe57210 */ /* 0x000fc40001fe84ac */
[----:B------:R-:W-:Y:S02]  /*4bc0*/  LEA.HI.X R61, R64, c[0x0][0x184], R251, 0x2, P2 ;  /* 0x00006100403d7a11 */ /* 0x000fe400010f14fb */
[----:B------:R-:W-:-:S04]  /*4bd0*/  LEA R250, P0, R230, c[0x0][0x180], 0x2 ;  /* 0x00006000e6fa7a11 */ /* 0x000fc800078010ff */
[----:B------:R-:W-:Y:S02]  /*4be0*/  LEA.HI.X R251, R230, c[0x0][0x184], R229, 0x2, P0 ;  /* 0x00006100e6fb7a11 */ /* 0x000fe400000f14e5 */
[----:B------:R1:W5:Y:S04]  /*4bf0*/  LDG.E.CONSTANT R229, [R60.64] ;  /* 0x0000000c3ce57981 */ /* 0x000368000c1e9900 */
[----:B------:R-:W5:Y:S04]  /*4c00*/  LDG.E.CONSTANT R230, [R250.64] ;  /* 0x0000000cfae67981 */ /* 0x000f68000c1e9900 */
[----:B-1----:R-:W0:Y:S01]  /*4c10*/  LDS.128 R60, [R209+0x30] ;  /* 0x00003000d13c7984 */ /* 0x002e220000000c00 */
[----:B------:R-:W-:-:S04]  /*4c20*/  FFMA.FTZ R65, R249, R66, R65 ;  /* 0x00000042f9417223 */ /* 0x000fc80000010041 */
[----:B------:R-:W-:-:S04]  /*4c30*/  FFMA.FTZ R65, R248, R67, R65 ;  /* 0x00000043f8417223 */ /* 0x000fc80000010041 */
[----:B0-----:R-:W-:-:S04]  /*4c40*/  FFMA.FTZ R65, R60, R247, R65 ;  /* 0x000000f73c417223 */ /* 0x001fc80000010041 */
[----:B------:R-:W-:Y:S02]  /*4c50*/  FFMA.FTZ R246, R246, R61, R65 ;  /* 0x0000003df6f67223 */ /* 0x000fe40000010041 */
[----:B------:R-:W0:Y:S02]  /*4c60*/  LDS.128 R64, [R209+0x40] ;  /* 0x00004000d1407984 */ /* 0x000e240000000c00 */
[----:B------:R-:W-:-:S04]  /*4c70*/  FFMA.FTZ R62, R243, R62, R246 ;  /* 0x0000003ef33e7223 */ /* 0x000fc800000100f6 */
[----:B------:R-:W-:-:S04]  /*4c80*/  FFMA.FTZ R62, R244, R63, R62 ;  /* 0x0000003ff43e7223 */ /* 0x000fc8000001003e */
[----:B0-----:R-:W-:Y:S02]  /*4c90*/  FFMA.FTZ R64, R64, R245, R62 ;  /* 0x000000f540407223 */ /* 0x001fe4000001003e */
[----:B------:R-:W2:Y:S02]  /*4ca0*/  LDS.128 R60, [R209+0x50] ;  /* 0x00005000d13c7984 */ /* 0x000ea40000000c00 */
[----:B------:R-:W-:-:S04]  /*4cb0*/  FFMA.FTZ R64, R72, R65, R64 ;  /* 0x0000004148407223 */ /* 0x000fc80000010040 */
[----:B------:R-:W-:-:S04]  /*4cc0*/  FFMA.FTZ R64, R241, R66, R64 ;  /* 0x00000042f1407223 */ /* 0x000fc80000010040 */
[----:B------:R-:W-:Y:S02]  /*4cd0*/  FFMA.FTZ R242, R242, R67, R64 ;  /* 0x00000043f2f27223 */ /* 0x000fe40000010040 */
[----:B------:R-:W0:Y:S02]  /*4ce0*/  LDS.128 R64, [R209+0x60] ;  /* 0x00006000d1407984 */ /* 0x000e240000000c00 */
[----:B--2---:R-:W-:-:S04]  /*4cf0*/  FFMA.FTZ R60, R60, R73, R242 ;  /* 0x000000493c3c7223 */ /* 0x004fc800000100f2 */
[----:B------:R-:W-:-:S04]  /*4d00*/  FFMA.FTZ R60, R240, R61, R60 ;  /* 0x0000003df03c7223 */ /* 0x000fc8000001003c */
[----:B------:R-:W-:-:S04]  /*4d10*/  FFMA.FTZ R60, R75, R62, R60 ;  /* 0x0000003e4b3c7223 */ /* 0x000fc8000001003c */
[----:B----4-:R-:W-:Y:S02]  /*4d20*/  FFMA.FTZ R60, R74, R63, R60 ;  /* 0x0000003f4a3c7223 */ /* 0x010fe4000001003c */
[----:B------:R-:W1:Y:S02]  /*4d30*/  LDS.128 R72, [R209+0x70] ;  /* 0x00007000d1487984 */ /* 0x000e640000000c00 */
[----:B0-----:R-:W-:-:S04]  /*4d40*/  FFMA.FTZ R60, R64, R71, R60 ;  /* 0x00000047403c7223 */ /* 0x001fc8000001003c */
[----:B------:R-:W-:Y:S02]  /*4d50*/  FFMA.FTZ R65, R70, R65, R60 ;  /* 0x0000004146417223 */ /* 0x000fe4000001003c */
[----:B------:R-:W0:Y:S02]  /*4d60*/  LDS.128 R60, [R209+0x80] ;  /* 0x00008000d13c7984 */ /* 0x000e240000000c00 */
[----:B---3--:R-:W-:-:S04]  /*4d70*/  FFMA.FTZ R65, R69, R66, R65 ;  /* 0x0000004245417223 */ /* 0x008fc80000010041 */
[----:B------:R-:W-:Y:S02]  /*4d80*/  FFMA.FTZ R65, R68, R67, R65 ;  /* 0x0000004344417223 */ /* 0x000fe40000010041 */
[----:B------:R-:W2:Y:S02]  /*4d90*/  LDS.128 R68, [R209+0x90] ;  /* 0x00009000d1447984 */ /* 0x000ea40000000c00 */
[----:B-1----:R-:W-:-:S04]  /*4da0*/  FFMA.FTZ R65, R72, R239, R65 ;  /* 0x000000ef48417223 */ /* 0x002fc80000010041 */
[----:B------:R-:W-:-:S04]  /*4db0*/  FFMA.FTZ R65, R238, R73, R65 ;  /* 0x00000049ee417223 */ /* 0x000fc80000010041 */
[----:B------:R-:W-:Y:S02]  /*4dc0*/  FFMA.FTZ R74, R237, R74, R65 ;  /* 0x0000004aed4a7223 */ /* 0x000fe40000010041 */
[----:B------:R-:W1:Y:S02]  /*4dd0*/  LDS.128 R64, [R209+0xa0] ;  /* 0x0000a000d1407984 */ /* 0x000e640000000c00 */
[----:B------:R-:W-:-:S04]  /*4de0*/  FFMA.FTZ R74, R236, R75, R74 ;  /* 0x0000004bec4a7223 */ /* 0x000fc8000001004a */
[----:B0-----:R-:W-:Y:S02]  /*4df0*/  FFMA.FTZ R60, R60, R235, R74 ;  /* 0x000000eb3c3c7223 */ /* 0x001fe4000001004a */
[----:B------:R-:W0:Y:S02]  /*4e00*/  LDS.128 R72, [R209+0xb0] ;  /* 0x0000b000d1487984 */ /* 0x000e240000000c00 */
[----:B-----5:R-:W-:-:S04]  /*4e10*/  FFMA.FTZ R60, R234, R61, R60 ;  /* 0x0000003dea3c7223 */ /* 0x020fc8000001003c */
[----:B------:R-:W-:-:S04]  /*4e20*/  FFMA.FTZ R60, R233, R62, R60 ;  /* 0x0000003ee93c7223 */ /* 0x000fc8000001003c */
[----:B------:R-:W-:-:S04]  /*4e30*/  FFMA.FTZ R60, R232, R63, R60 ;  /* 0x0000003fe83c7223 */ /* 0x000fc8000001003c */
[----:B--2---:R-:W-:-:S04]  /*4e40*/  FFMA.FTZ R60, R68, R231, R60 ;  /* 0x000000e7443c7223 */ /* 0x004fc8000001003c */
[----:B------:R-:W-:-:S04]  /*4e50*/  FFMA.FTZ R60, R220, R69, R60 ;  /* 0x00000045dc3c7223 */ /* 0x000fc8000001003c */
[----:B------:R-:W-:-:S04]  /*4e60*/  FFMA.FTZ R60, R221, R70, R60 ;  /* 0x00000046dd3c7223 */ /* 0x000fc8000001003c */
[----:B------:R-:W-:-:S04]  /*4e70*/  FFMA.FTZ R60, R222, R71, R60 ;  /* 0x00000047de3c7223 */ /* 0x000fc8000001003c */
[----:B-1----:R-:W-:-:S04]  /*4e80*/  FFMA.FTZ R60, R64, R223, R60 ;  /* 0x000000df403c7223 */ /* 0x002fc8000001003c */
[----:B------:R-:W-:-:S04]  /*4e90*/  FFMA.FTZ R60, R224, R65, R60 ;  /* 0x00000041e03c7223 */ /* 0x000fc8000001003c */
[----:B------:R-:W-:-:S04]  /*4ea0*/  FFMA.FTZ R60, R225, R66, R60 ;  /* 0x00000042e13c7223 */ /* 0x000fc8000001003c */
[----:B------:R-:W-:Y:S02]  /*4eb0*/  FFMA.FTZ R60, R226, R67, R60 ;  /* 0x00000043e23c7223 */ /* 0x000fe4000001003c */
[C---:B------:R-:W-:Y:S01]  /*4ec0*/  IMAD R67, R219.reuse, 0x8, R210 ;  /* 0x00000008db437824 */ /* 0x040fe200078e02d2 */
[----:B------:R-:W-:Y:S01]  /*4ed0*/  IADD3 R219, R219, 0x4, RZ ;  /* 0x00000004dbdb7810 */ /* 0x000fe20007ffe0ff */
[----:B0-----:R-:W-:-:S03]  /*4ee0*/  FFMA.FTZ R60, R72, R227, R60 ;  /* 0x000000e3483c7223 */ /* 0x001fc6000001003c */
[----:B------:R-:W-:Y:S01]  /*4ef0*/  ISETP.GE.AND P1, PT, R219, UR6, PT ;  /* 0x00000006db007c0c */ /* 0x000fe2000bf26270 */
[----:B------:R-:W-:-:S04]  /*4f00*/  FFMA.FTZ R60, R228, R73, R60 ;  /* 0x00000049e43c7223 */ /* 0x000fc8000001003c */
[----:B------:R-:W-:-:S04]  /*4f10*/  FFMA.FTZ R60, R229, R74, R60 ;  /* 0x0000004ae53c7223 */ /* 0x000fc8000001003c */
[----:B------:R-:W-:Y:S01]  /*4f20*/  FFMA.FTZ R75, R230, R75, R60 ;  /* 0x0000004be64b7223 */ /* 0x000fe2000001003c */
[----:B------:R-:W-:Y:S05]  /*4f30*/  BRA.DIV ~URZ, `(.L_x_23430) ;  /* 0x00003f527f007947 */ /* 0x000fea000b800000 */
[----:B------:R0:W1:Y:S02]  /*4f40*/  SHFL.BFLY PT, R60, R75, 0x2, 0x1f ;  /* 0x0c401f004b3c7f89 */ /* 0x00006400000e0000 */
.L_x_23473:
[----:B01----:R-:W-:Y:S01]  /*4f50*/  FADD.FTZ R75, R75, R60 ;  /* 0x0000003c4b4b7221 */ /* 0x003fe20000010000 */
[----:B------:R-:W-:Y:S05]  /*4f60*/  BRA.DIV ~URZ, `(.L_x_23431) ;  /* 0x00003fa27f007947 */ /* 0x000fea000b800000 */
[----:B------:R0:W1:Y:S02]  /*4f70*/  SHFL.BFLY PT, R60, R75, 0x1, 0x1f ;  /* 0x0c201f004b3c7f89 */ /* 0x00006400000e0000 */
.L_x_23474:
[----:B------:R-:W-:Y:S01]  /*4f80*/  IMAD.IADD R61, R218, 0x1, R67 ;  /* 0x00000001da3d7824 */ /* 0x000fe200078e0243 */
[----:B------:R-:W-:Y:S01]  /*4f90*/  ISETP.NE.AND P0, PT, R213, RZ, PT ;  /* 0x000000ffd500720c */ /* 0x000fe20003f05270 */
[----:B-1----:R-:W-:Y:S01]  /*4fa0*/  FADD.FTZ R60, R75, R60 ;  /* 0x0000003c4b3c7221 */ /* 0x002fe20000010000 */
[----:B------:R-:W-:Y:S03]  /*4fb0*/  BSSY B1, `(.L_x_23432) ;  /* 0x000000a000017945 */ /* 0x000fe60003800000 */
[----:B------:R-:W1:Y:S01]  /*4fc0*/  I2F R61, R61 ;  /* 0x0000003d003d7306 */ /* 0x000e620000201400 */
[----:B------:R-:W-:-:S04]  /*4fd0*/  FMUL.FTZ R60, R60, c[0x0][0x194] ;  /* 0x000065003c3c7a20 */ /* 0x000fc80000410000 */
[----:B-1----:R-:W-:-:S03]  /*4fe0*/  FFMA.FTZ R62, R61, UR4, R60 ;  /* 0x000000043d3e7c23 */ /* 0x002fc6000801003c */
[----:B------:R-:W-:Y:S05]  /*4ff0*/  @P0 BRA `(.L_x_23433) ;  /* 0x0000005000000947 */ /* 0x000fea0003800000 */
[C---:B------:R-:W-:Y:S02]  /*5000*/  ISETP.GE.AND P0, PT, R67.reuse, UR16, PT ;  /* 0x0000001043007c0c */ /* 0x040fe4000bf06270 */
[----:B------:R-:W-:Y:S02]  /*5010*/  IADD3 R61, R67, -UR17, RZ ;  /* 0x80000011433d7c10 */ /* 0x000fe4000fffe0ff */
[----:B------:R-:W-:-:S05]  /*5020*/  FSEL R60, R62, RZ, !P0 ;  /* 0x000000ff3e3c7208 */ /* 0x000fca0004000000 */
[----:B------:R1:W-:Y:S04]  /*5030*/  STS [R61.X4+0x320], R60 ;  /* 0x0003203c3d007388 */ /* 0x0003e80000004800 */
[----:B------:R-:W-:Y:S02]  /*5040*/  @!P0 FMNMX.FTZ R211, R211, R62, !PT ;  /* 0x0000003ed3d38209 */ /* 0x000fe40007810000 */
.L_x_23433:
[----:B------:R-:W-:Y:S05]  /*5050*/  BSYNC B1 ;  /* 0x0000000000017941 */ /* 0x000fea0003800000 */
.L_x_23432:
[----:B01----:R-:W-:Y:S01]  /*5060*/  @P1 CALL.REL.NOINC `(.L_x_23422) ;  /* 0x0000001000001944 */ /* 0x003fe20003c00000 */
[----:B------:R-:W-:Y:S05]  /*5070*/  BRA `(.L_x_23434) ;  /* 0xffffeb0000007947 */ /* 0x000fea000383ffff */
.L_x_23422:
[----:B------:R-:W-:Y:S05]  /*5080*/  BSYNC B0 ;  /* 0x0000000000007941 */ /* 0x000fea0003800000 */
.L_x_23421:
[----:B------:R-:W-:Y:S05]  /*5090*/  BRA.DIV ~URZ, `(.L_x_23435) ;  /* 0x00003ef27f007947 */ /* 0x000fea000b800000 */
[----:B------:R0:W2:Y:S02]  /*50a0*/  SHFL.BFLY PT, R0, R211, 0x10, 0x1f ;  /* 0x0e001f00d3007f89 */ /* 0x0000a400000e0000 */
.L_x_23475:
[----:B0-2---:R-:W-:Y:S01]  /*50b0*/  FMNMX.FTZ R211, R0, R211, !PT ;  /* 0x000000d300d37209 */ /* 0x005fe20007810000 */
[----:B------:R-:W-:Y:S05]  /*50c0*/  BRA.DIV ~URZ, `(.L_x_23436) ;  /* 0x00003f427f007947 */ /* 0x000fea000b800000 */
[----:B------:R-:W0:Y:S02]  /*50d0*/  SHFL.BFLY PT, R0, R211, 0x8, 0x1f ;  /* 0x0d001f00d3007f89 */ /* 0x000e2400000e0000 */
[----:B0-----:R-:W-:-:S05]  /*50e0*/  FMNMX.FTZ R0, R211, R0, !PT ;  /* 0x00000000d3007209 */ /* 0x001fca0007810000 */
[----:B------:R0:W2:Y:S02]  /*50f0*/  SHFL.BFLY PT, R3, R0, 0x4, 0x1f ;  /* 0x0c801f0000037f89 */ /* 0x0000a400000e0000 */
.L_x_23476:
[----:B------:R-:W-:Y:S01]  /*5100*/  ISETP.NE.AND P0, PT, R214, RZ, PT ;  /* 0x000000ffd600720c */ /* 0x000fe20003f05270 */
[----:B------:R-:W-:-:S12]  /*5110*/  WARPSYNC 0xffffffff ;  /* 0xffffffff00007948 */ /* 0x000fd80003800000 */
[----:B0-2---:R-:W-:-:S05]  /*5120*/  @!P0 FMNMX.FTZ R0, R3, R0, !PT ;  /* 0x0000000003008209 */ /* 0x005fca0007810000 */
        /* <DEDUP_REMOVED lines=8> */
[----:B--2---:R-:W2:Y:S02]  /*51b0*/  SHFL.BFLY PT, R3, R2, 0x2, 0x1f ;  /* 0x0c401f0002037f89 */ /* 0x004ea400000e0000 */
[----:B--2---:R-:W-:-:S05]  /*51c0*/  FMNMX.FTZ R3, R3, R2, !PT ;  /* 0x0000000203037209 */ /* 0x004fca0007810000 */
[----:B0-----:R-:W0:Y:S02]  /*51d0*/  SHFL.BFLY PT, R0, R3, 0x1, 0x1f ;  /* 0x0c201f0003007f89 */ /* 0x001e2400000e0000 */
        /* <DEDUP_REMOVED lines=23> */
.L_x_23441:
        /* <DEDUP_REMOVED lines=11> */
.L_x_23440:
[----:B------:R-:W-:Y:S05]  /*5400*/  BSYNC B1 ;  /* 0x0000000000017941 */ /* 0x000fea0003800000 */
.L_x_23439:
        /* <DEDUP_REMOVED lines=11> */
.L_x_23444:
        /* <DEDUP_REMOVED lines=100> */
.L_x_23443:
[----:B------:R-:W-:Y:S05]  /*5b00*/  BSYNC B1 ;  /* 0x0000000000017941 */ /* 0x000fea0003800000 */
.L_x_23442:
        /* <DEDUP_REMOVED lines=55> */
.L_x_23446:
[----:B------:R-:W-:Y:S05]  /*5e80*/  BSYNC B1 ;  /* 0x0000000000017941 */ /* 0x000fea0003800000 */
.L_x_23445:
        /* <DEDUP_REMOVED lines=26> */
.L_x_23438:
[----:B------:R-:W-:Y:S05]  /*6030*/  BSYNC B0 ;  /* 0x0000000000007941 */ /* 0x000fea0003800000 */
.L_x_23437:
        /* <DEDUP_REMOVED lines=45> */
.L_x_23451:
        /* <DEDUP_REMOVED lines=8> */
.L_x_23450:
[----:B0-----:R-:W-:Y:S05]  /*6390*/  BSYNC B1 ;  /* 0x0000000000017941 */ /* 0x001fea0003800000 */
.L_x_23449:
        /* <DEDUP_REMOVED lines=11> */
.L_x_23454:
        /* <DEDUP_REMOVED lines=52> */
.L_x_23453:
[----:B------:R-:W-:Y:S05]  /*6790*/  BSYNC B1 ;  /* 0x0000000000017941 */ /* 0x000fea0003800000 */
.L_x_23452:
        /* <DEDUP_REMOVED lines=31> */
.L_x_23456:
[----:B------:R-:W-:Y:S05]  /*6990*/  BSYNC B1 ;  /* 0x0000000000017941 */ /* 0x000fea0003800000 */
.L_x_23455:
        /* <DEDUP_REMOVED lines=14> */
.L_x_23448:
[----:B------:R-:W-:Y:S05]  /*6a80*/  BSYNC B0 ;  /* 0x0000000000007941 */ /* 0x000fea0003800000 */
.L_x_23447:
[----:B------:R-:W-:Y:S01]  /*6a90*/  BAR.SYNC.DEFER_BLOCKING 0x0 ;  /* 0x0000000000007b1d */ /* 0x000fe20000010000 */
[----:B------:R-:W-:Y:S02]  /*6aa0*/  ISETP.NE.AND P0, PT, R33, RZ, PT ;  /* 0x000000ff2100720c */ /* 0x000fe40003f05270 */
[----:B------:R-:W-:-:S03]  /*6ab0*/  ISETP.GE.AND P1, PT, R212, UR6, PT ;  /* 0x00000006d4007c0c */ /* 0x000fc6000bf26270 */
[----:B------:R-:W-:Y:S08]  /*6ac0*/  BSSY B0, `(.L_x_23457) ;  /* 0x000001d000007945 */ /* 0x000ff00003800000 */
        /* <DEDUP_REMOVED lines=28> */
.L_x_23458:
[----:B------:R-:W-:Y:S05]  /*6c90*/  BSYNC B0 ;  /* 0x0000000000007941 */ /* 0x000fea0003800000 */
.L_x_23457:
[----:B------:R-:W-:Y:S01]  /*6ca0*/  BSSY B0, `(.L_x_23459) ;  /* 0x0000137000007945 */ /* 0x000fe20003800000 */
[----:B------:R-:W-:Y:S05]  /*6cb0*/  @!P1 BRA `(.L_x_23460) ;  /* 0x000000c000009947 */ /* 0x000fea0003800000 */
[----:B0-----:R-:W-:Y:S01]  /*6cc0*/  IMAD.MOV.U32 R0, RZ, RZ, RZ ;  /* 0x000000ffff007224 */ /* 0x001fe200078e00ff */
[----:B------:R-:W-:Y:S01]  /*6cd0*/  CS2R R34, SRZ ;  /* 0x0000000000227805 */ /* 0x000fe2000001ff00 */
[----:B------:R-:W-:Y:S02]  /*6ce0*/  IMAD.MOV.U32 R32, RZ, RZ, RZ ;  /* 0x000000ffff207224 */ /* 0x000fe400078e00ff */
[----:B------:R-:W-:Y:S02]  /*6cf0*/  IMAD.MOV.U32 R64, RZ, RZ, RZ ;  /* 0x000000ffff407224 */ /* 0x000fe400078e00ff */
[----:B------:R-:W-:-:S02]  /*6d00*/  IMAD.MOV.U32 R66, RZ, RZ, RZ ;  /* 0x000000ffff427224 */ /* 0x000fc400078e00ff */
[----:B------:R-:W-:Y:S02]  /*6d10*/  IMAD.MOV.U32 R68, RZ, RZ, RZ ;  /* 0x000000ffff447224 */ /* 0x000fe400078e00ff */
[----:B------:R-:W-:Y:S02]  /*6d20*/  IMAD.MOV.U32 R70, RZ, RZ, RZ ;  /* 0x000000ffff467224 */ /* 0x000fe400078e00ff */
[----:B------:R-:W-:Y:S02]  /*6d30*/  IMAD.MOV.U32 R72, RZ, RZ, RZ ;  /* 0x000000ffff487224 */ /* 0x000fe400078e00ff */
[----:B------:R-:W-:Y:S02]  /*6d40*/  IMAD.MOV.U32 R74, RZ, RZ, RZ ;  /* 0x000000ffff4a7224 */ /* 0x000fe400078e00ff */
[----:B------:R-:W-:Y:S02]  /*6d50*/  IMAD.MOV.U32 R76, RZ, RZ, RZ ;  /* 0x000000ffff4c7224 */ /* 0x000fe400078e00ff */
[----:B------:R-:W-:Y:S01]  /*6d60*/  IMAD.MOV.U32 R78, RZ, RZ, RZ ;  /* 0x000000ffff4e7224 */ /* 0x000fe200078e00ff */
[----:B------:R-:W-:Y:S05]  /*6d70*/  BRA `(.L_x_23461) ;  /* 0x0000129000007947 */ /* 0x000fea0003800000 */
.L_x_23460:
[----:B0-----:R-:W-:Y:S01]  /*6d80*/  LEA.HI R0, R214, R214, RZ, 0x1 ;  /* 0x000000d6d6007211 */ /* 0x001fe200078f08ff */
[----:B------:R-:W-:Y:S01]  /*6d90*/  IMAD.U32 R5, RZ, RZ, UR17 ;  /* 0x00000011ff057e24 */ /* 0x000fe2000f8e00ff */
[----:B------:R-:W-:Y:S01]  /*6da0*/  IADD3 R83, P0, R212, UR8, RZ ;  /* 0x00000008d4537c10 */ /* 0x000fe2000ff1e0ff */
[----:B------:R-:W-:Y:S01]  /*6db0*/  CS2R R34, SRZ ;  /* 0x0000000000227805 */ /* 0x000fe2000001ff00 */
        /* <DEDUP_REMOVED lines=10> */
[----:B------:R-:W-:Y:S01]  /*6e60*/  LOP3.LUT R85, RZ, UR5, RZ, 0x33, !PT ;  /* 0x00000005ff557c12 */ /* 0x000fe2000f8e33ff */
[----:B------:R-:W-:-:S02]  /*6e70*/  IMAD R4, R215, 0x2, R4 ;  /* 0x00000002d7047824 */ /* 0x000fc400078e0204 */
[----:B------:R-:W-:Y:S02]  /*6e80*/  IMAD R2, R215, 0x8, R0 ;  /* 0x00000008d7027824 */ /* 0x000fe400078e0200 */
[----:B------:R-:W-:Y:S01]  /*6e90*/  IMAD.IADD R61, R0, 0x1, R3 ;  /* 0x00000001003d7824 */ /* 0x000fe200078e0203 */
[----:B------:R-:W-:Y:S01]  /*6ea0*/  LEA R62, R4, 0x320, 0x4 ;  /* 0x00000320043e7811 */ /* 0x000fe200078e20ff */
[----:B------:R-:W-:Y:S01]  /*6eb0*/  IMAD.MOV.U32 R3, RZ, RZ, c[0x0][0x1bc] ;  /* 0x00006f00ff037624 */ /* 0x000fe200078e00ff */
[----:B------:R-:W-:Y:S01]  /*6ec0*/  IADD3 R60, R2, 0x3, R5 ;  /* 0x00000003023c7810 */ /* 0x000fe20007ffe005 */
[----:B------:R-:W-:Y:S01]  /*6ed0*/  IMAD R2, R32, c[0x0][0x1c0], RZ ;  /* 0x0000700020027a24 */ /* 0x000fe200078e02ff */
[C---:B------:R-:W-:Y:S01]  /*6ee0*/  IADD3 R63, R61.reuse, 0x100, RZ ;  /* 0x000001003d3f7810 */ /* 0x040fe20007ffe0ff */
[----:B------:R-:W-:Y:S01]  /*6ef0*/  IMAD.MOV.U32 R0, RZ, RZ, RZ ;  /* 0x000000ffff007224 */ /* 0x000fe200078e00ff */
[----:B------:R-:W-:Y:S01]  /*6f00*/  SHF.R.S32.HI R82, RZ, 0x1f, R3 ;  /* 0x0000001fff527819 */ /* 0x000fe20000011403 */
[----:B------:R-:W-:Y:S01]  /*6f10*/  IMAD.MOV.U32 R32, RZ, RZ, RZ ;  /* 0x000000ffff207224 */ /* 0x000fe200078e00ff */
[----:B------:R-:W-:Y:S01]  /*6f20*/  SHF.R.S32.HI R3, RZ, 0x1f, R2 ;  /* 0x0000001fff037819 */ /* 0x000fe20000011402 */
[----:B------:R-:W-:Y:S01]  /*6f30*/  IMAD.MOV.U32 R68, RZ, RZ, RZ ;  /* 0x000000ffff447224 */ /* 0x000fe200078e00ff */
[C---:B------:R-:W-:Y:S01]  /*6f40*/  IADD3 R65, R61.reuse, 0x180, RZ ;  /* 0x000001803d417810 */ /* 0x040fe20007ffe0ff */
        /* <DEDUP_REMOVED lines=9> */
[----:B------:R-:W-:-:S02]  /*6fe0*/  IADD3 R75, R61, 0x400, RZ ;  /* 0x000004003d4b7810 */ /* 0x000fc40007ffe0ff */
[C---:B------:R-:W-:Y:S02]  /*6ff0*/  IADD3 R77, R61.reuse, 0x480, RZ ;  /* 0x000004803d4d7810 */ /* 0x040fe40007ffe0ff */
[C---:B------:R-:W-:Y:S02]  /*7000*/  IADD3 R79, R61.reuse, 0x500, RZ ;  /* 0x000005003d4f7810 */ /* 0x040fe40007ffe0ff */
[----:B------:R-:W-:Y:S02]  /*7010*/  IADD3 R81, R61, 0x580, RZ ;  /* 0x000005803d517810 */ /* 0x000fe40007ffe0ff */
.L_x_23462:
        /* <DEDUP_REMOVED lines=26> */
[----:B------:R-:W-:-:S04]  /*71c0*/  LEA.HI.X.SX32 R24, R67, R54, 0x1, P0 ;  /* 0x0000003643187211 */ /* 0x000fc800000f0eff */
[----:B------:R-:W-:Y:S02]  /*71d0*/  LEA.HI.X R21, R21, c[0x0][0x18c], R24, 0x2, P1 ;  /* 0x0000630015157a11 */ /* 0x000fe400008f1418 */
[----:B------:R-:W-:-:S04]  /*71e0*/  IADD3 R25, P0, R69, R52, RZ ;  /* 0x0000003445197210 */ /* 0x000fc80007f1e0ff */
[----:B0-----:R-:W2:Y:S01]  /*71f0*/  LDG.E.128.CONSTANT R20, [R20.64] ;  /* 0x0000000c14147981 */ /* 0x001ea2000c1e9d00 */
[----:B------:R-:W-:Y:S02]  /*7200*/  LEA R24, P1, R25, c[0x0][0x188], 0x2 ;  /* 0x0000620019187a11 */ /* 0x000fe400078210ff */
[----:B------:R-:W-:-:S04]  /*7210*/  LEA.HI.X.SX32 R26, R69, R54, 0x1, P0 ;  /* 0x00000036451a7211 */ /* 0x000fc800000f0eff */
[----:B------:R-:W-:Y:S02]  /*7220*/  LEA.HI.X R25, R25, c[0x0][0x18c], R26, 0x2, P1 ;  /* 0x0000630019197a11 */ /* 0x000fe400008f141a */
        /* <DEDUP_REMOVED lines=8> */
[----:B-1----:R-:W2:Y:S01]  /*72b0*/  LDG.E.128.CONSTANT R28, [R28.64] ;  /* 0x0000000c1c1c7981 */ /* 0x002ea2000c1e9d00 */
        /* <DEDUP_REMOVED lines=25> */
[----:B------:R-:W-:Y:S02]  /*7450*/  @!P1 IADD3 R58, R60, -0x1, RZ ;  /* 0xffffffff3c3a9810 */ /* 0x000fe40007ffe0ff */
        /* <DEDUP_REMOVED lines=8> */
[C---:B------:R-:W-:Y:S02]  /*74e0*/  @!P1 IADD3 R84, R60.reuse, -0x2, RZ ;  /* 0xfffffffe3c549810 */ /* 0x040fe40007ffe0ff */
[----:B------:R-:W-:-:S02]  /*74f0*/  @!P1 IADD3 R86, R60, -0x1, RZ ;  /* 0xffffffff3c569810 */ /* 0x000fc40007ffe0ff */
[----:B------:R-:W-:Y:S02]  /*7500*/  IADD3 R212, R212, 0x4, RZ ;  /* 0x00000004d4d47810 */ /* 0x000fe40007ffe0ff */
[----:B---3--:R-:W-:Y:S02]  /*7510*/  @!P1 FSEL R8, R8, RZ, !P0 ;  /* 0x000000ff08089208 */ /* 0x008fe40004000000 */
[----:B------:R-:W-:Y:S02]  /*7520*/  @!P1 ISETP.GE.AND P0, PT, R56, UR16, PT ;  /* 0x0000001038009c0c */ /* 0x000fe4000bf06270 */
        /* <DEDUP_REMOVED lines=13> */
[----:B-----5:R-:W-:Y:S02]  /*7600*/  @!P1 FSEL R12, R12, RZ, !P0 ;  /* 0x000000ff0c0c9208 */ /* 0x020fe40004000000 */
        /* <DEDUP_REMOVED lines=9> */
[----:B--2---:R-:W-:Y:S02]  /*76a0*/  @!P1 FSEL R16, R16, RZ, !P4 ;  /* 0x000000ff10109208 */ /* 0x004fe40006000000 */
        /* <DEDUP_REMOVED lines=15> */
[----:B------:R-:W-:Y:S02]  /*77a0*/  @!P1 FSEL R21, R21, RZ, !P6 ;  /* 0x000000ff15159208 */ /* 0x000fe40007000000 */
[----:B------:R-:W-:Y:S02]  /*77b0*/  @!P1 ISETP.GE.AND P5, PT, R56, UR16, PT ;  /* 0x0000001038009c0c */ /* 0x000fe4000bfa6270 */
[C---:B------:R-:W-:Y:S02]  /*77c0*/  @!P1 ISETP.GE.AND P2, PT, R60.reuse, UR16, PT ;  /* 0x000000103c009c0c */ /* 0x040fe4000bf46270 */
[C---:B------:R-:W-:Y:S02]  /*77d0*/  @!P1 ISETP.GE.AND P6, PT, R60.reuse, UR16, PT ;  /* 0x000000103c009c0c */ /* 0x040fe4000bfc6270 */
[----:B------:R-:W-:Y:S02]  /*77e0*/  @!P1 IADD3 R56, R60, -0x3, RZ ;  /* 0xfffffffd3c389810 */ /* 0x000fe40007ffe0ff */
[----:B------:R-:W-:-:S02]  /*77f0*/  @!P1 FSEL R19, R19, RZ, !P2 ;  /* 0x000000ff13139208 */ /* 0x000fc40005000000 */
[----:B------:R-:W-:Y:S02]  /*7800*/  @!P1 FSEL R23, R23, RZ, !P6 ;  /* 0x000000ff17179208 */ /* 0x000fe40007000000 */
[----:B------:R-:W-:Y:S02]  /*7810*/  @!P1 FSEL R24, R24, RZ, !P4 ;  /* 0x000000ff18189208 */ /* 0x000fe40006000000 */
[C---:B------:R-:W-:Y:S02]  /*7820*/  @!P1 ISETP.GE.AND P2, PT, R57.reuse, UR16, PT ;  /* 0x0000001039009c0c */ /* 0x040fe4000bf46270 */
[----:B------:R-:W-:Y:S02]  /*7830*/  @!P1 ISETP.GE.AND P6, PT, R57, UR16, PT ;  /* 0x0000001039009c0c */ /* 0x000fe4000bfc6270 */
[----:B------:R-:W-:Y:S02]  /*7840*/  @!P1 ISETP.GE.AND P4, PT, R56, UR16, PT ;  /* 0x0000001038009c0c */ /* 0x000fe4000bf86270 */
[----:B------:R-:W0:Y:S01]  /*7850*/  LDS.128 R56, [R62] ;  /* 0x000000003e387984 */ /* 0x000e220000000c00 */
[----:B------:R-:W-:-:S02]  /*7860*/  @!P1 FSEL R26, R26, RZ, !P2 ;  /* 0x000000ff1a1a9208 */ /* 0x000fc40005000000 */
[----:B------:R-:W-:Y:S02]  /*7870*/  @!P1 ISETP.GE.AND P2, PT, R84, UR16, PT ;  /* 0x0000001054009c0c */ /* 0x000fe4000bf46270 */
[----:B------:R-:W-:Y:S02]  /*7880*/  @!P1 IADD3 R84, R60, -0x3, RZ ;  /* 0xfffffffd3c549810 */ /* 0x000fe40007ffe0ff */
[----:B------:R-:W-:Y:S02]  /*7890*/  @!P1 FSEL R28, R28, RZ, !P0 ;  /* 0x000000ff1c1c9208 */ /* 0x000fe40004000000 */
        /* <DEDUP_REMOVED lines=15> */
[----:B------:R-:W-:Y:S02]  /*7990*/  @!P1 FSEL R37, R37, RZ, !P2 ;  /* 0x000000ff25259208 */ /* 0x000fe40005000000 */
[----:B------:R-:W-:Y:S02]  /*79a0*/  @!P1 ISETP.GE.AND P3, PT, R84, UR16, PT ;  /* 0x0000001054009c0c */ /* 0x000fe4000bf66270 */
[----:B------:R-:W-:Y:S02]  /*79b0*/  @!P1 FSEL R41, R41, RZ, !P6 ;  /* 0x000000ff29299208 */ /* 0x000fe40007000000 */
[C---:B------:R-:W-:Y:S02]  /*79c0*/  @!P1 ISETP.GE.AND P2, PT, R60.reuse, UR16, PT ;  /* 0x000000103c009c0c */ /* 0x040fe4000bf46270 */
[C---:B------:R-:W-:Y:S02]  /*79d0*/  @!P1 IADD3 R84, R60.reuse, -0x3, RZ ;  /* 0xfffffffd3c549810 */ /* 0x040fe40007ffe0ff */
[----:B------:R-:W-:-:S02]  /*79e0*/  @!P1 ISETP.GE.AND P6, PT, R60, UR16, PT ;  /* 0x000000103c009c0c */ /* 0x000fc4000bfc6270 */
[----:B------:R-:W-:Y:S02]  /*79f0*/  @!P1 FSEL R31, R31, RZ, !P5 ;  /* 0x000000ff1f1f9208 */ /* 0x000fe40006800000 */
[----:B------:R-:W-:Y:S02]  /*7a00*/  @!P1 FSEL R40, R40, RZ, !P0 ;  /* 0x000000ff28289208 */ /* 0x000fe40004000000 */
[----:B------:R-:W-:Y:S02]  /*7a10*/  @!P1 ISETP.GE.AND P5, PT, R86, UR16, PT ;  /* 0x0000001056009c0c */ /* 0x000fe4000bfa6270 */
[----:B------:R-:W-:Y:S02]  /*7a20*/  @!P1 FSEL R39, R39, RZ, !P2 ;  /* 0x000000ff27279208 */ /* 0x000fe40005000000 */
[----:B------:R-:W-:Y:S02]  /*7a30*/  @!P1 ISETP.GE.AND P0, PT, R84, UR16, PT ;  /* 0x0000001054009c0c */ /* 0x000fe4000bf06270 */
[----:B------:R-:W-:-:S02]  /*7a40*/  @!P1 FSEL R43, R43, RZ, !P6 ;  /* 0x000000ff2b2b9208 */ /* 0x000fc40007000000 */
[----:B------:R-:W-:Y:S02]  /*7a50*/  @!P1 ISETP.GE.AND P2, PT, R86, UR16, PT ;  /* 0x0000001056009c0c */ /* 0x000fe4000bf46270 */
[----:B------:R-:W-:Y:S02]  /*7a60*/  @!P1 IADD3 R84, R60, -0x2, RZ ;  /* 0xfffffffe3c549810 */ /* 0x000fe40007ffe0ff */
[----:B------:R-:W-:Y:S02]  /*7a70*/  @!P1 ISETP.GE.AND P6, PT, R86, UR16, PT ;  /* 0x0000001056009c0c */ /* 0x000fe4000bfc6270 */
[----:B------:R-:W-:Y:S01]  /*7a80*/  @!P1 IADD3 R86, R60, -0x2, RZ ;  /* 0xfffffffe3c569810 */ /* 0x000fe20007ffe0ff */
[----:B0-----:R-:W-:Y:S01]  /*7a90*/  FMUL.FTZ R9, R57, R9 ;  /* 0x0000000939097220 */ /* 0x001fe20000410000 */
[----:B------:R-:W-:Y:S02]  /*7aa0*/  @!P1 FSEL R42, R42, RZ, !P5 ;  /* 0x000000ff2a2a9208 */ /* 0x000fe40006800000 */
[----:B------:R-:W-:-:S02]  /*7ab0*/  @!P1 ISETP.GE.AND P5, PT, R84, UR16, PT ;  /* 0x0000001054009c0c */ /* 0x000fc4000bfa6270 */
[----:B------:R-:W-:Y:S02]  /*7ac0*/  @!P1 FSEL R44, R44, RZ, !P4 ;  /* 0x000000ff2c2c9208 */ /* 0x000fe40006000000 */
[----:B------:R-:W-:Y:S02]  /*7ad0*/  @!P1 FSEL R48, R48, RZ, !P0 ;  /* 0x000000ff30309208 */ /* 0x000fe40004000000 */
[----:B------:R-:W-:Y:S02]  /*7ae0*/  @!P1 IADD3 R84, R60, -0x3, RZ ;  /* 0xfffffffd3c549810 */ /* 0x000fe40007ffe0ff */
[----:B------:R-:W-:Y:S02]  /*7af0*/  @!P1 ISETP.GE.AND P4, PT, R86, UR16, PT ;  /* 0x0000001056009c0c */ /* 0x000fe4000bf86270 */
[----:B------:R-:W-:Y:S01]  /*7b00*/  @!P1 ISETP.GE.AND P0, PT, R60, UR16, PT ;  /* 0x000000103c009c0c */ /* 0x000fe2000bf06270 */
[----:B------:R-:W-:Y:S01]  /*7b10*/  FFMA.FTZ R9, R56, R8, R9 ;  /* 0x0000000838097223 */ /* 0x000fe20000010009 */
[----:B------:R-:W-:-:S02]  /*7b20*/  @!P1 FSEL R45, R45, RZ, !P3 ;  /* 0x000000ff2d2d9208 */ /* 0x000fc40005800000 */
[----:B------:R-:W-:Y:S02]  /*7b30*/  @!P1 ISETP.GE.AND P3, PT, R84, UR16, PT ;  /* 0x0000001054009c0c */ /* 0x000fe4000bf66270 */
[C---:B------:R-:W-:Y:S02]  /*7b40*/  @!P1 IADD3 R8, R60.reuse, -0x1, RZ ;  /* 0xffffffff3c089810 */ /* 0x040fe40007ffe0ff */
[----:B------:R-:W-:Y:S02]  /*7b50*/  @!P1 FSEL R49, R49, RZ, !P5 ;  /* 0x000000ff31319208 */ /* 0x000fe40006800000 */
[----:B------:R-:W-:Y:S02]  /*7b60*/  @!P1 FSEL R53, R53, RZ, !P4 ;  /* 0x000000ff35359208 */ /* 0x000fe40006000000 */
[----:B------:R-:W-:Y:S02]  /*7b70*/  @!P1 FSEL R47, R47, RZ, !P0 ;  /* 0x000000ff2f2f9208 */ /* 0x000fe40004000000 */
[----:B------:R-:W-:Y:S01]  /*7b80*/  @!P1 ISETP.GE.AND P0, PT, R60, UR16, PT ;  /* 0x000000103c009c0c */ /* 0x000fe2000bf06270 */
[C---:B------:R-:W-:Y:S01]  /*7b90*/  FMUL.FTZ R5, R57.reuse, R5 ;  /* 0x0000000539057220 */ /* 0x040fe20000410000 */
[----:B------:R-:W-:Y:S01]  /*7ba0*/  @!P1 ISETP.GE.AND P5, PT, R8, UR16, PT ;  /* 0x0000001008009c0c */ /* 0x000fe2000bfa6270 */
        /* <DEDUP_REMOVED lines=14> */
[----:B------:R-:W-:Y:S01]  /*7c90*/  FFMA.FTZ R5, R56, R4, R5 ;  /* 0x0000000438057223 */ /* 0x000fe20000010005 */
        /* <DEDUP_REMOVED lines=55> */
.L_x_23461:
[----:B------:R-:W-:Y:S05]  /*8010*/  BSYNC B0 ;  /* 0x0000000000007941 */ /* 0x000fea0003800000 */
.L_x_23459:
[----:B------:R-:W0:Y:S01]  /*8020*/  SHFL.BFLY PT, R3, R78, 0x1, 0x1f ;  /* 0x0c201f004e037f89 */ /* 0x000e2200000e0000 */
[----:B------:R-:W-:Y:S01]  /*8030*/  LOP3.LUT R4, R33, 0xffffffc0, RZ, 0xc0, !PT ;  /* 0xffffffc021047812 */ /* 0x000fe200078ec0ff */
[----:B------:R-:W-:Y:S01]  /*8040*/  BSSY B0, `(.L_x_23463) ;  /* 0x0000032000007945 */ /* 0x000fe20003800000 */
[C---:B------:R-:W-:Y:S01]  /*8050*/  LEA.HI R18, R214.reuse, R214, RZ, 0x1 ;  /* 0x000000d6d6127211 */ /* 0x040fe200078f08ff */
[----:B------:R-:W3:Y:S03]  /*8060*/  SHFL.BFLY PT, R5, R76, 0x1, 0x1f ;  /* 0x0c201f004c057f89 */ /* 0x000ee600000e0000 */
[----:B------:R-:W-:Y:S01]  /*8070*/  SHF.R.S32.HI R18, RZ, 0x1, R18 ;  /* 0x00000001ff127819 */ /* 0x000fe20000011412 */
[----:B------:R-:W4:Y:S04]  /*8080*/  SHFL.BFLY PT, R23, R0, 0x1, 0x1f ;  /* 0x0c201f0000177f89 */ /* 0x000f2800000e0000 */
[----:B------:R-:W5:Y:S04]  /*8090*/  SHFL.BFLY PT, R7, R74, 0x1, 0x1f ;  /* 0x0c201f004a077f89 */ /* 0x000f6800000e0000 */
[----:B------:R-:W2:Y:S04]  /*80a0*/  SHFL.BFLY PT, R9, R72, 0x1, 0x1f ;  /* 0x0c201f0048097f89 */ /* 0x000ea800000e0000 */
[----:B------:R-:W1:Y:S04]  /*80b0*/  SHFL.BFLY PT, R11, R70, 0x1, 0x1f ;  /* 0x0c201f00460b7f89 */ /* 0x000e6800000e0000 */
[----:B------:R-:W1:Y:S01]  /*80c0*/  SHFL.BFLY PT, R13, R68, 0x1, 0x1f ;  /* 0x0c201f00440d7f89 */ /* 0x000e6200000e0000 */
[----:B0-----:R-:W-:Y:S01]  /*80d0*/  FADD.FTZ R27, R3, R78 ;  /* 0x0000004e031b7221 */ /* 0x001fe20000010000 */
[----:B------:R-:W-:-:S02]  /*80e0*/  LOP3.LUT R3, R214, 0x1, RZ, 0xc0, !PT ;  /* 0x00000001d6037812 */ /* 0x000fc400078ec0ff */
[----:B------:R-:W0:Y:S01]  /*80f0*/  SHFL.BFLY PT, R15, R66, 0x1, 0x1f ;  /* 0x0c201f00420f7f89 */ /* 0x000e2200000e0000 */
[----:B--23--:R-:W-:Y:S01]  /*8100*/  FADD.FTZ R29, R5, R76 ;  /* 0x0000004c051d7221 */ /* 0x00cfe20000010000 */
[----:B------:R-:W-:Y:S02]  /*8110*/  ISETP.NE.AND P2, PT, R3, RZ, PT ;  /* 0x000000ff0300720c */ /* 0x000fe40003f45270 */
[----:B------:R-:W2:Y:S01]  /*8120*/  SHFL.BFLY PT, R17, R64, 0x1, 0x1f ;  /* 0x0c201f0040117f89 */ /* 0x000ea200000e0000 */
[----:B------:R-:W-:Y:S01]  /*8130*/  IADD3 R3, R33, 0x1f, RZ ;  /* 0x0000001f21037810 */ /* 0x000fe20007ffe0ff */
[----:B----4-:R-:W-:Y:S01]  /*8140*/  FADD.FTZ R49, R23, R0 ;  /* 0x0000000017317221 */ /* 0x010fe20000010000 */
[----:B------:R-:W-:Y:S01]  /*8150*/  ISETP.NE.OR P5, PT, R4, 0x40, P2 ;  /* 0x000000400400780c */ /* 0x000fe200017a5670 */
[----:B------:R-:W3:Y:S01]  /*8160*/  SHFL.BFLY PT, R2, R35, 0x1, 0x1f ;  /* 0x0c201f0023027f89 */ /* 0x000ee200000e0000 */
[----:B------:R-:W-:Y:S01]  /*8170*/  LOP3.LUT R5, R33, 0xffffffe0, RZ, 0xc0, !PT ;  /* 0xffffffe021057812 */ /* 0x000fe200078ec0ff */
[----:B-1---5:R-:W-:Y:S01]  /*8180*/  FADD.FTZ R31, R7, R74 ;  /* 0x0000004a071f7221 */ /* 0x022fe20000010000 */
[C---:B------:R-:W-:Y:S01]  /*8190*/  ISETP.GT.OR P0, PT, R33.reuse, 0x3f, P2 ;  /* 0x0000003f2100780c */ /* 0x040fe20001704670 */
[----:B------:R-:W1:Y:S01]  /*81a0*/  SHFL.BFLY PT, R19, R34, 0x1, 0x1f ;  /* 0x0c201f0022137f89 */ /* 0x000e6200000e0000 */
[----:B------:R-:W-:Y:S01]  /*81b0*/  ISETP.GT.OR P1, PT, R33, 0x1f, P2 ;  /* 0x0000001f2100780c */ /* 0x000fe20001724670 */
[----:B------:R-:W-:Y:S01]  /*81c0*/  FADD.FTZ R37, R9, R72 ;  /* 0x0000004809257221 */ /* 0x000fe20000010000 */
[----:B------:R-:W-:Y:S01]  /*81d0*/  ISETP.GT.U32.AND P3, PT, R3, 0x3e, PT ;  /* 0x0000003e0300780c */ /* 0x000fe20003f64070 */
[----:B------:R-:W4:Y:S01]  /*81e0*/  SHFL.BFLY PT, R21, R32, 0x1, 0x1f ;  /* 0x0c201f0020157f89 */ /* 0x000f2200000e0000 */
[----:B------:R-:W-:Y:S01]  /*81f0*/  FADD.FTZ R39, R11, R70 ;  /* 0x000000460b277221 */ /* 0x000fe20000010000 */
[----:B------:R-:W-:Y:S01]  /*8200*/  ISETP.NE.OR P4, PT, R5, 0x20, P2 ;  /* 0x000000200500780c */ /* 0x000fe20001785670 */
[----:B------:R-:W-:Y:S01]  /*8210*/  IMAD R0, R215, 0xc0, R18 ;  /* 0x000000c0d7007824 */ /* 0x000fe200078e0212 */
[----:B------:R-:W-:Y:S01]  /*8220*/  BAR.SYNC.DEFER_BLOCKING 0x0 ;  /* 0x0000000000007b1d */ /* 0x000fe20000010000 */
[----:B------:R-:W-:-:S02]  /*8230*/  FADD.FTZ R41, R13, R68 ;  /* 0x000000440d297221 */ /* 0x000fc40000010000 */
[----:B0-----:R-:W-:Y:S02]  /*8240*/  FADD.FTZ R43, R15, R66 ;  /* 0x000000420f2b7221 */ /* 0x001fe40000010000 */
[----:B--2---:R-:W-:Y:S02]  /*8250*/  FADD.FTZ R45, R17, R64 ;  /* 0x00000040112d7221 */ /* 0x004fe40000010000 */
[----:B---3--:R-:W-:Y:S02]  /*8260*/  FADD.FTZ R35, R2, R35 ;  /* 0x0000002302237221 */ /* 0x008fe40000010000 */
[----:B-1----:R-:W-:Y:S02]  /*8270*/  FADD.FTZ R33, R19, R34 ;  /* 0x0000002213217221 */ /* 0x002fe40000010000 */
        /* <DEDUP_REMOVED lines=14> */
.L_x_23464:
[----:B------:R-:W-:Y:S05]  /*8360*/  BSYNC B0 ;  /* 0x0000000000007941 */ /* 0x000fea0003800000 */
.L_x_23463:
        /* <DEDUP_REMOVED lines=25> */
[----:B------:R-:W-:Y:S02]  /*8500*/  FADD.FTZ R47, R47, R24 ;  /* 0x000000182f2f7221 */ /* 0x000fe40000010000 */
[----:B0-----:R-:W-:Y:S02]  /*8510*/  FADD.FTZ R49, R49, R26 ;  /* 0x0000001a31317221 */ /* 0x001fe40000010000 */
.L_x_23466:
[----:B------:R-:W-:Y:S05]  /*8520*/  BSYNC B0 ;  /* 0x0000000000007941 */ /* 0x000fea0003800000 */
.L_x_23465:
        /* <DEDUP_REMOVED lines=15> */
.L_x_23468:
[----:B------:R-:W-:Y:S05]  /*8620*/  BSYNC B0 ;  /* 0x0000000000007941 */ /* 0x000fea0003800000 */
.L_x_23467:
        /* <DEDUP_REMOVED lines=27> */
.L_x_23470:
[----:B------:R-:W-:Y:S05]  /*87e0*/  BSYNC B0 ;  /* 0x0000000000007941 */ /* 0x000fea0003800000 */
.L_x_23469:
        /* <DEDUP_REMOVED lines=24> */
[C---:B------:R-:W-:Y:S02]  /*8970*/  IADD3 R7, P2, R3.reuse, UR4, RZ ;  /* 0x0000000403077c10 */ /* 0x040fe4000ff5e0ff */
        /* <DEDUP_REMOVED lines=22> */
[C---:B------:R-:W-:Y:S02]  /*8ae0*/  IADD3 R15, P2, R11.reuse, UR4, RZ ;  /* 0x000000040b0f7c10 */ /* 0x040fe4000ff5e0ff */
        /* <DEDUP_REMOVED lines=8> */
[----:B------:R-:W-:Y:S02]  /*8b70*/  LEA.HI.X R11, R19, c[0x0][0x174], R24, 0x2, P0 ;  /* 0x00005d00130b7a11 */ /* 0x000fe400000f1418 */
[----:B------:R-:W-:-:S02]  /*8b80*/  LEA.HI.X R15, R15, c[0x0][0x174], R20, 0x2, P2 ;  /* 0x00005d000f0f7a11 */ /* 0x000fc400010f1414 */
[----:B------:R-:W-:Y:S01]  /*8b90*/  LEA.HI.X R17, R17, c[0x0][0x174], R0, 0x2, P3 ;  /* 0x00005d0011117a11 */ /* 0x000fe200018f1400 */
[----:B------:R-:W-:Y:S01]  /*8ba0*/  STG.E [R10.64], R39 ;  /* 0x000000270a007986 */ /* 0x000fe2000c10190c */
[C---:B------:R-:W-:Y:S02]  /*8bb0*/  IADD3 R0, R18.reuse, 0x80, RZ ;  /* 0x0000008012007810 */ /* 0x040fe40007ffe0ff */
[C---:B------:R-:W-:Y:S02]  /*8bc0*/  IADD3 R19, R18.reuse, 0x90, RZ ;  /* 0x0000009012137810 */ /* 0x040fe40007ffe0ff */
[C---:B------:R-:W-:Y:S02]  /*8bd0*/  IADD3 R20, R18.reuse, 0xa0, RZ ;  /* 0x000000a012147810 */ /* 0x040fe40007ffe0ff */
[----:B------:R-:W-:Y:S02]  /*8be0*/  LEA R12, P1, R13, c[0x0][0x170], 0x2 ;  /* 0x00005c000d0c7a11 */ /* 0x000fe400078210ff */
[----:B------:R-:W-:-:S02]  /*8bf0*/  IADD3 R18, R18, 0xb0, RZ ;  /* 0x000000b012127810 */ /* 0x000fc40007ffe0ff */
[----:B------:R-:W-:Y:S02]  /*8c00*/  IADD3 R30, P0, R0, UR4, RZ ;  /* 0x00000004001e7c10 */ /* 0x000fe4000ff1e0ff */
[----:B------:R-:W-:Y:S02]  /*8c10*/  LEA.HI.X R13, R13, c[0x0][0x174], R22, 0x2, P1 ;  /* 0x00005d000d0d7a11 */ /* 0x000fe400008f1416 */
        /* <DEDUP_REMOVED lines=23> */
.L_x_23424:
[----:B------:R-:W-:Y:S01]  /*8d90*/  IMAD.MOV.U32 R62, RZ, RZ, R75 ;  /* 0x000000ffff3e7224 */ /* 0x000fe200078e004b */
[----:B------:R-:W-:Y:S01]  /*8da0*/  MOV R60, 0x8df0 ;  /* 0x00008df0003c7802 */ /* 0x000fe20000000f00 */
[----:B------:R-:W-:-:S02]  /*8db0*/  IMAD.MOV.U32 R63, RZ, RZ, 0x2 ;  /* 0x00000002ff3f7424 */ /* 0x000fc400078e00ff */
[----:B------:R-:W-:Y:S02]  /*8dc0*/  IMAD.MOV.U32 R64, RZ, RZ, 0x1f ;  /* 0x0000001fff407424 */ /* 0x000fe400078e00ff */
[----:B------:R-:W-:Y:S02]  /*8dd0*/  IMAD.MOV.U32 R65, RZ, RZ, -0x1 ;  /* 0xffffffffff417424 */ /* 0x000fe400078e00ff */
[----:B------:R-:W-:Y:S05]  /*8de0*/  CALL.REL.NOINC `($__internal_415_$__cuda_sm70_shflsync_bfly_p) ;  /* 0x0000031000007944 */ /* 0x000fea0003c00000 */
[----:B-1----:R-:W-:Y:S01]  /*8df0*/  IMAD.MOV.U32 R60, RZ, RZ, R62 ;  /* 0x000000ffff3c7224 */ /* 0x002fe200078e003e */
[----:B0-----:R-:W-:Y:S05]  /*8e00*/  BRA `(.L_x_23471) ;  /* 0xffffabf000007947 */ /* 0x001fea000383ffff */
.L_x_23425:
[----:B------:R-:W-:Y:S01]  /*8e10*/  IMAD.MOV.U32 R62, RZ, RZ, R75 ;  /* 0x000000ffff3e7224 */ /* 0x000fe200078e004b */
[----:B------:R-:W-:Y:S01]  /*8e20*/  MOV R60, 0x8e70 ;  /* 0x00008e70003c7802 */ /* 0x000fe20000000f00 */
[----:B------:R-:W-:Y:S02]  /*8e30*/  IMAD.MOV.U32 R63, RZ, RZ, 0x1 ;  /* 0x00000001ff3f7424 */ /* 0x000fe400078e00ff */
[----:B------:R-:W-:Y:S02]  /*8e40*/  IMAD.MOV.U32 R64, RZ, RZ, 0x1f ;  /* 0x0000001fff407424 */ /* 0x000fe400078e00ff */
[----:B------:R-:W-:Y:S02]  /*8e50*/  IMAD.MOV.U32 R65, RZ, RZ, -0x1 ;  /* 0xffffffffff417424 */ /* 0x000fe400078e00ff */
[----:B------:R-:W-:Y:S05]  /*8e60*/  CALL.REL.NOINC `($__internal_415_$__cuda_sm70_shflsync_bfly_p) ;  /* 0x0000029000007944 */ /* 0x000fea0003c00000 */
[----:B-1----:R-:W-:Y:S01]  /*8e70*/  IMAD.MOV.U32 R60, RZ, RZ, R62 ;  /* 0x000000ffff3c7224 */ /* 0x002fe200078e003e */
[----:B0-----:R-:W-:Y:S05]  /*8e80*/  BRA `(.L_x_23472) ;  /* 0xffffaba000007947 */ /* 0x001fea000383ffff */
.L_x_23430:
        /* <DEDUP_REMOVED lines=8> */
.L_x_23431:
        /* <DEDUP_REMOVED lines=8> */
.L_x_23435:
[----:B------:R-:W-:Y:S01]  /*8f90*/  IMAD.MOV.U32 R62, RZ, RZ, R211 ;  /* 0x000000ffff3e7224 */ /* 0x000fe200078e00d3 */
[----:B------:R-:W-:Y:S01]  /*8fa0*/  MOV R60, 0x8ff0 ;  /* 0x00008ff0003c7802 */ /* 0x000fe20000000f00 */
[----:B------:R-:W-:-:S02]  /*8fb0*/  IMAD.MOV.U32 R63, RZ, RZ, 0x10 ;  /* 0x00000010ff3f7424 */ /* 0x000fc400078e00ff */
[----:B------:R-:W-:Y:S02]  /*8fc0*/  IMAD.MOV.U32 R64, RZ, RZ, 0x1f ;  /* 0x0000001fff407424 */ /* 0x000fe400078e00ff */
[----:B------:R-:W-:Y:S02]  /*8fd0*/  IMAD.MOV.U32 R65, RZ, RZ, -0x1 ;  /* 0xffffffffff417424 */ /* 0x000fe400078e00ff */
[----:B-1----:R-:W-:Y:S05]  /*8fe0*/  CALL.REL.NOINC `($__internal_415_$__cuda_sm70_shflsync_bfly_p) ;  /* 0x0000011000007944 */ /* 0x002fea0003c00000 */
[----:B-1----:R-:W-:Y:S01]  /*8ff0*/  IMAD.MOV.U32 R0, RZ, RZ, R62 ;  /* 0x000000ffff007224 */ /* 0x002fe200078e003e */
[----:B0-----:R-:W-:Y:S05]  /*9000*/  BRA `(.L_x_23475) ;  /* 0xffffc0a000007947 */ /* 0x001fea000383ffff */
.L_x_23436:
[----:B------:R-:W-:Y:S01]  /*9010*/  IMAD.MOV.U32 R62, RZ, RZ, R211 ;  /* 0x000000ffff3e7224 */ /* 0x000fe200078e00d3 */
[----:B------:R-:W-:Y:S01]  /*9020*/  MOV R60, 0x9070 ;  /* 0x00009070003c7802 */ /* 0x000fe20000000f00 */
[----:B------:R-:W-:Y:S02]  /*9030*/  IMAD.MOV.U32 R63, RZ, RZ, 0x8 ;  /* 0x00000008ff3f7424 */ /* 0x000fe400078e00ff */
[----:B------:R-:W-:Y:S02]  /*9040*/  IMAD.MOV.U32 R64, RZ, RZ, 0x1f ;  /* 0x0000001fff407424 */ /* 0x000fe400078e00ff */
[----:B------:R-:W-:Y:S02]  /*9050*/  IMAD.MOV.U32 R65, RZ, RZ, -0x1 ;  /* 0xffffffffff417424 */ /* 0x000fe400078e00ff */
[----:B-1----:R-:W-:Y:S05]  /*9060*/  CALL.REL.NOINC `($__internal_415_$__cuda_sm70_shflsync_bfly_p) ;  /* 0x0000009000007944 */ /* 0x002fea0003c00000 */
[----:B-1----:R-:W-:Y:S01]  /*9070*/  FMNMX.FTZ R0, R211, R62, !PT ;  /* 0x0000003ed3007209 */ /* 0x002fe20007810000 */
[----:B0-----:R-:W-:Y:S01]  /*9080*/  IMAD.MOV.U32 R63, RZ, RZ, 0x4 ;  /* 0x00000004ff3f7424 */ /* 0x001fe200078e00ff */
[----:B------:R-:W-:Y:S01]  /*9090*/  MOV R60, 0x90e0 ;  /* 0x000090e0003c7802 */ /* 0x000fe20000000f00 */
[----:B------:R-:W-:-:S02]  /*90a0*/  IMAD.MOV.U32 R64, RZ, RZ, 0x1f ;  /* 0x0000001fff407424 */ /* 0x000fc400078e00ff */
[----:B------:R-:W-:Y:S02]  /*90b0*/  IMAD.MOV.U32 R65, RZ, RZ, -0x1 ;  /* 0xffffffffff417424 */ /* 0x000fe400078e00ff */
[----:B------:R-:W-:Y:S02]  /*90c0*/  IMAD.MOV.U32 R62, RZ, RZ, R0 ;  /* 0x000000ffff3e7224 */ /* 0x000fe400078e0000 */
[----:B------:R-:W-:Y:S05]  /*90d0*/  CALL.REL.NOINC `($__internal_415_$__cuda_sm70_shflsync_bfly_p) ;  /* 0x0000002000007944 */ /* 0x000fea0003c00000 */
[----:B-1----:R-:W-:Y:S01]  /*90e0*/  IMAD.MOV.U32 R3, RZ, RZ, R62 ;  /* 0x000000ffff037224 */ /* 0x002fe200078e003e */
[----:B0-----:R-:W-:Y:S05]  /*90f0*/  BRA `(.L_x_23476) ;  /* 0xffffc00000007947 */ /* 0x001fea000383ffff */
        .weak           $__internal_415_$__cuda_sm70_shflsync_bfly_p
        .type           $__internal_415_$__cuda_sm70_shflsync_bfly_p,@function
        .size           $__internal_415_$__cuda_sm70_shflsync_bfly_p,(.L_x_25076 - $__internal_415_$__cuda_sm70_shflsync_bfly_p)
$__internal_415_$__cuda_sm70_shflsync_bfly_p:
[----:B------:R-:W-:Y:S01]  /*9100*/  IMAD.MOV.U32 R61, RZ, RZ, 0x0 ;  /* 0x00000000ff3d7424 */ /* 0x000fe200078e00ff */
[----:B------:R-:W-:Y:S04]  /*9110*/  WARPSYNC R65 ;  /* 0x0000004100007348 */ /* 0x000fe80003800000 */
[----:B------:R0:W1:Y:S01]  /*9120*/  SHFL.BFLY PT, R62, R62, R63, R64 ;  /* 0x0c00003f3e3e7389 */ /* 0x00006200000e0040 */
[----:B------:R-:W-:Y:S05]  /*9130*/  RET.REL.NODEC R60 `(_ZN4vllm25paged_attention_v2_kernelIffLi192ELi8ELi128ELNS_18Fp8KVCacheDataTypeE0ELb0ELi512EEEvPfS2_PT_PKS3_PKT0_S9_ifPKiSB_iPKfiiiSD_SD_iiiii) ;  /* 0xffff6ec03c007950 */ /* 0x000fea0003c3ffff */
.L_x_23477:
        /* <DEDUP_REMOVED lines=12> */
.L_x_25076:


//--------------------- .text._ZN4vllm25paged_attention_v2_kernelIffLi128ELi8ELi128ELNS_18Fp8KVCacheDataTypeE0ELb0ELi512EEEvPfS2_PT_PKS3_PKT0_S9_ifPKiSB_iPKfiiiSD_SD_iiiii --------------------------
	.section	.text._ZN4vllm25paged_attention_v2_kernelIffLi128ELi8ELi128ELNS_18Fp8KVCacheDataTypeE0ELb0ELi512EEEvPfS2_PT_PKS3_PKT0_S9_ifPKiSB_iPKfiiiSD_SD_iiiii,"ax",@progbits
	.sectioninfo	@"SHI_REGISTERS=168"
	.align	128
        .global         _ZN4vllm25paged_attention_v2_kernelIffLi128ELi8ELi128ELNS_18Fp8KVCacheDataTypeE0ELb0ELi512EEEvPfS2_PT_PKS3_PKT0_S9_ifPKiSB_iPKfiiiSD_SD_iiiii
        .type           _ZN4vllm25paged_attention_v2_kernelIffLi128ELi8ELi128ELNS_18Fp8KVCacheDataTypeE0ELb0ELi512EEEvPfS2_PT_PKS3_PKT0_S9_ifPKiSB_iPKfiiiSD_SD_iiiii,@function
        .size           _ZN4vllm25paged_attention_v2_kernelIffLi128ELi8ELi128ELNS_18Fp8KVCacheDataTypeE0ELb0ELi512EEEvPfS2_PT_PKS3_PKT0_S9_ifPKiSB_iPKfiiiSD_SD_iiiii,(.L_x_25077 - _ZN4vllm25paged_attention_v2_kernelIffLi128ELi8ELi128ELNS_18Fp8KVCacheDataTypeE0ELb0ELi512EEEvPfS2_PT_PKS3_PKT0_S9_ifPKiSB_iPKfiiiSD_SD_iiiii)
        .other          _ZN4vllm25paged_attention_v2_kernelIffLi128ELi8ELi128ELNS_18Fp8KVCacheDataTypeE0ELb0ELi512EEEvPfS2_PT_PKS3_PKT0_S9_ifPKiSB_iPKfiiiSD_SD_iiiii,@"STO_CUDA_ENTRY STV_DEFAULT"
_ZN4vllm25paged_attention_v2_kernelIffLi128ELi8ELi128ELNS_18Fp8KVCacheDataTypeE0ELb0ELi512EEEvPfS2_PT_PKS3_PKT0_S9_ifPKiSB_iPKfiiiSD_SD_iiiii:
.text._ZN4vllm25paged_attention_v2_kernelIffLi128ELi8ELi128ELNS_18Fp8KVCacheDataTypeE0ELb0ELi512EEEvPfS2_PT_PKS3_PKT0_S9_ifPKiSB_iPKfiiiSD_SD_iiiii:
        /* <DEDUP_REMOVED lines=71> */
[----:B--2---:R-:W-:Y:S01]  /*0470*/  ISETP.GT.AND P0, PT, R22, 0x7f, PT ;  /* 0x0000007f1600780c */ /* 0x004fe20003f04270 */
[----:B------:R-:W-:Y:S01]  /*0480*/  @!P2 IMAD.MOV R21, RZ, RZ, -R21 ;  /* 0x000000ffff15a224 */ /* 0x000fe200078e0a15 */
[----:B------:R-:W-:Y:S02]  /*0490*/  IMNMX R146, R148, R5, PT ;  /* 0x0000000594927217 */ /* 0x000fe40003800200 */
[----:B------:R-:W-:Y:S02]  /*04a0*/  SHF.R.S32.HI R5, RZ, 0x1f, R22 ;  /* 0x0000001fff057819 */ /* 0x000fe40000011416 */
        /* <DEDUP_REMOVED lines=14> */
[----:B------:R-:W-:Y:S01]  /*0590*/  IMNMX R0, RZ, R5, !PT ;  /* 0x00000005ff007217 */ /* 0x000fe20007800200 */
        /* <DEDUP_REMOVED lines=13> */
[C-C-:B------:R-:W-:Y:S02]  /*0670*/  IMAD.IADD R3, R143.reuse, 0x1, R8.reuse ;  /* 0x000000018f037824 */ /* 0x140fe400078e0208 */
[----:B------:R-:W-:Y:S02]  /*0680*/  IMAD.MOV.U32 R6, RZ, RZ, R5 ;  /* 0x000000ffff067224 */ /* 0x000fe400078e0005 */
[----:B------:R-:W-:Y:S01]  /*0690*/  IMAD R8, R143, 0x80, R8 ;  /* 0x000000808f087824 */ /* 0x000fe200078e0208 */
[----:B------:R-:W-:Y:S02]  /*06a0*/  IADD3 R12, P0, P2, R3, R0, R7 ;  /* 0x00000000030c7210 */ /* 0x000fe40007a1e007 */
[----:B------:R-:W-:-:S02]  /*06b0*/  SHF.R.S32.HI R3, RZ, 0x1f, R3 ;  /* 0x0000001fff037819 */ /* 0x000fc40000011403 */
[----:B------:R-:W-:Y:S02]  /*06c0*/  LEA R11, P3, R12, c[0x0][0x178], 0x2 ;  /* 0x00005e000c0b7a11 */ /* 0x000fe400078610ff */
[----:B------:R-:W-:-:S04]  /*06d0*/  IADD3.X R3, R3, R9, R10, P0, P2 ;  /* 0x0000000903037210 */ /* 0x000fc800007e440a */
[----:B------:R-:W-:-:S05]  /*06e0*/  LEA.HI.X R12, R12, c[0x0][0x17c], R3, 0x2, P3 ;  /* 0x00005f000c0c7a11 */ /* 0x000fca00018f1403 */
.L_x_23482:
        /* <DEDUP_REMOVED lines=11> */
.L_x_23481:
[----:B------:R-:W-:Y:S05]  /*07a0*/  BSYNC B1 ;  /* 0x0000000000017941 */ /* 0x000fea0003800000 */
.L_x_23480:
        /* <DEDUP_REMOVED lines=10> */
.L_x_23483:
        /* <DEDUP_REMOVED lines=17> */
.L_x_23479:
[----:B------:R-:W-:Y:S05]  /*0960*/  BSYNC B0 ;  /* 0x0000000000007941 */ /* 0x000fea0003800000 */
.L_x_23478:
        /* <DEDUP_REMOVED lines=10> */
[----:B------:R-:W-:Y:S02]  /*0a10*/  IADD3 R132, R143, 0x10, RZ ;  /* 0x000000108f847810 */ /* 0x000fe40007ffe0ff */
[----:B------:R-:W-:Y:S02]  /*0a20*/  SHF.R.S32.HI R3, RZ, 0x1f, R138 ;  /* 0x0000001fff037819 */ /* 0x000fe4000001148a */
[----:B------:R-:W-:Y:S02]  /*0a30*/  SHF.R.S32.HI R9, RZ, 0x1f, R132 ;  /* 0x0000001fff097819 */ /* 0x000fe40000011484 */
[----:B------:R-:W-:Y:S02]  /*0a40*/  LEA.HI R24, R3, R138, RZ, 0x2 ;  /* 0x0000008a03187211 */ /* 0x000fe400078f10ff */
[----:B------:R-:W-:-:S02]  /*0a50*/  LEA.HI R26, R9, R132, RZ, 0x2 ;  /* 0x00000084091a7211 */ /* 0x000fc400078f10ff */
[C---:B------:R-:W-:Y:S01]  /*0a60*/  LOP3.LUT R3, R24.reuse, 0xfffffffc, RZ, 0xc0, !PT ;  /* 0xfffffffc18037812 */ /* 0x040fe200078ec0ff */
[----:B------:R-:W-:Y:S01]  /*0a70*/  IMAD.SHL.U32 R135, R24, 0x8, RZ ;  /* 0x0000000818877824 */ /* 0x000fe200078e00ff */
[C---:B------:R-:W-:Y:S01]  /*0a80*/  IADD3 R130, R143.reuse, 0x14, RZ ;  /* 0x000000148f827810 */ /* 0x040fe20007ffe0ff */
[----:B------:R-:W-:Y:S01]  /*0a90*/  IMAD.SHL.U32 R129, R26, 0x8, RZ ;  /* 0x000000081a817824 */ /* 0x000fe200078e00ff */
[C---:B------:R-:W-:Y:S01]  /*0aa0*/  IADD3 R128, R143.reuse, 0x18, RZ ;  /* 0x000000188f807810 */ /* 0x040fe20007ffe0ff */
[----:B------:R-:W-:Y:S01]  /*0ab0*/  IMAD.IADD R138, R138, 0x1, -R3 ;  /* 0x000000018a8a7824 */ /* 0x000fe200078e0a03 */
[----:B------:R-:W-:Y:S02]  /*0ac0*/  LOP3.LUT R3, R26, 0xfffffffc, RZ, 0xc0, !PT ;  /* 0xfffffffc1a037812 */ /* 0x000fe400078ec0ff */
[----:B------:R-:W-:Y:S02]  /*0ad0*/  SHF.R.S32.HI R27, RZ, 0x1f, R130 ;  /* 0x0000001fff1b7819 */ /* 0x000fe40000011482 */
[----:B------:R-:W-:Y:S01]  /*0ae0*/  IADD3 R124, R143, 0x20, RZ ;  /* 0x000000208f7c7810 */ /* 0x000fe20007ffe0ff */
[----:B------:R-:W-:Y:S01]  /*0af0*/  IMAD.IADD R132, R132, 0x1, -R3 ;  /* 0x0000000184847824 */ /* 0x000fe200078e0a03 */
[----:B------:R-:W-:-:S02]  /*0b00*/  SHF.R.S32.HI R3, RZ, 0x1f, R128 ;  /* 0x0000001fff037819 */ /* 0x000fc40000011480 */
[----:B------:R-:W-:Y:S02]  /*0b10*/  LEA.HI R27, R27, R130, RZ, 0x2 ;  /* 0x000000821b1b7211 */ /* 0x000fe400078f10ff */
[----:B------:R-:W-:Y:S02]  /*0b20*/  SHF.R.S32.HI R9, RZ, 0x1f, R124 ;  /* 0x0000001fff097819 */ /* 0x000fe4000001147c */
[----:B------:R-:W-:Y:S01]  /*0b30*/  LEA.HI R28, R3, R128, RZ, 0x2 ;  /* 0x00000080031c7211 */ /* 0x000fe200078f10ff */
[----:B------:R-:W-:Y:S01]  /*0b40*/  IMAD.SHL.U32 R127, R27, 0x8, RZ ;  /* 0x000000081b7f7824 */ /* 0x000fe200078e00ff */
[----:B------:R-:W-:Y:S02]  /*0b50*/  IADD3 R134, R143, 0xc, RZ ;  /* 0x0000000c8f867810 */ /* 0x000fe40007ffe0ff */
[----:B------:R-:W-:Y:S01]  /*0b60*/  LOP3.LUT R3, R27, 0xfffffffc, RZ, 0xc0, !PT ;  /* 0xfffffffc1b037812 */ /* 0x000fe200078ec0ff */
[----:B------:R-:W-:Y:S01]  /*0b70*/  IMAD.SHL.U32 R125, R28, 0x8, RZ ;  /* 0x000000081c7d7824 */ /* 0x000fe200078e00ff */
[----:B------:R-:W-:-:S02]  /*0b80*/  LEA.HI R30, R9, R124, RZ, 0x2 ;  /* 0x0000007c091e7211 */ /* 0x000fc400078f10ff */
[----:B------:R-:W-:Y:S01]  /*0b90*/  SHF.R.S32.HI R0, RZ, 0x1f, R5 ;  /* 0x0000001fff007819 */ /* 0x000fe20000011405 */
[----:B------:R-:W-:Y:S01]  /*0ba0*/  IMAD.IADD R130, R130, 0x1, -R3 ;  /* 0x0000000182827824 */ /* 0x000fe200078e0a03 */
[----:B------:R-:W-:Y:S01]  /*0bb0*/  SHF.R.S32.HI R25, RZ, 0x1f, R134 ;  /* 0x0000001fff197819 */ /* 0x000fe20000011486 */
[C---:B------:R-:W-:Y:S01]  /*0bc0*/  IMAD.SHL.U32 R121, R30.reuse, 0x8, RZ ;  /* 0x000000081e797824 */ /* 0x040fe200078e00ff */
[C---:B------:R-:W-:Y:S02]  /*0bd0*/  IADD3 R136, R143.reuse, 0x8, RZ ;  /* 0x000000088f887810 */ /* 0x040fe40007ffe0ff */
[----:B------:R-:W-:Y:S02]  /*0be0*/  IADD3 R126, R143, 0x1c, RZ ;  /* 0x0000001c8f7e7810 */ /* 0x000fe40007ffe0ff */
[----:B------:R-:W-:Y:S02]  /*0bf0*/  LOP3.LUT R3, R30, 0xfffffffc, RZ, 0xc0, !PT ;  /* 0xfffffffc1e037812 */ /* 0x000fe400078ec0ff */
[----:B------:R-:W-:-:S02]  /*0c00*/  LEA.HI R0, R0, R5, RZ, 0x3 ;  /* 0x0000000500007211 */ /* 0x000fc400078f18ff */
[----:B------:R-:W-:Y:S01]  /*0c10*/  LEA.HI R25, R25, R134, RZ, 0x2 ;  /* 0x0000008619197211 */ /* 0x000fe200078f10ff */
[----:B------:R-:W-:Y:S01]  /*0c20*/  IMAD.IADD R124, R124, 0x1, -R3 ;  /* 0x000000017c7c7824 */ /* 0x000fe200078e0a03 */
[----:B------:R-:W-:Y:S02]  /*0c30*/  IADD3 R122, R143, 0x24, RZ ;  /* 0x000000248f7a7810 */ /* 0x000fe40007ffe0ff */
[----:B------:R-:W-:Y:S01]  /*0c40*/  SHF.R.S32.HI R23, RZ, 0x1f, R136 ;  /* 0x0000001fff177819 */ /* 0x000fe20000011488 */
[C---:B------:R-:W-:Y:S01]  /*0c50*/  IMAD.SHL.U32 R131, R25.reuse, 0x8, RZ ;  /* 0x0000000819837824 */ /* 0x040fe200078e00ff */
[----:B------:R-:W-:Y:S02]  /*0c60*/  SHF.R.S32.HI R29, RZ, 0x1f, R126 ;  /* 0x0000001fff1d7819 */ /* 0x000fe4000001147e */
[----:B------:R-:W-:Y:S02]  /*0c70*/  LOP3.LUT R0, R0, 0xfffffff8, RZ, 0xc0, !PT ;  /* 0xfffffff800007812 */ /* 0x000fe400078ec0ff */
[----:B------:R-:W-:-:S02]  /*0c80*/  LOP3.LUT R7, R25, 0xfffffffc, RZ, 0xc0, !PT ;  /* 0xfffffffc19077812 */ /* 0x000fc400078ec0ff */
[----:B------:R-:W-:Y:S01]  /*0c90*/  SHF.R.S32.HI R3, RZ, 0x1f, R122 ;  /* 0x0000001fff037819 */ /* 0x000fe2000001147a */
[----:B------:R-:W-:Y:S01]  /*0ca0*/  IMAD.IADD R139, R5, 0x1, -R0 ;  /* 0x00000001058b7824 */ /* 0x000fe200078e0a00 */
[----:B------:R-:W-:Y:S01]  /*0cb0*/  LEA.HI R23, R23, R136, RZ, 0x2 ;  /* 0x0000008817177211 */ /* 0x000fe200078f10ff */
[----:B------:R-:W-:Y:S01]  /*0cc0*/  IMAD.IADD R134, R134, 0x1, -R7 ;  /* 0x0000000186867824 */ /* 0x000fe200078e0a07 */
[----:B------:R-:W-:Y:S01]  /*0cd0*/  LEA.HI R29, R29, R126, RZ, 0x2 ;  /* 0x0000007e1d1d7211 */ /* 0x000fe200078f10ff */
[----:B------:R-:W-:Y:S01]  /*0ce0*/  IMAD.SHL.U32 R155, R139, 0x4, RZ ;  /* 0x000000048b9b7824 */ /* 0x000fe200078e00ff */
[----:B------:R-:W-:Y:S01]  /*0cf0*/  IADD3 R116, R143, 0x30, RZ ;  /* 0x000000308f747810 */ /* 0x000fe20007ffe0ff */
[----:B------:R-:W-:Y:S01]  /*0d00*/  IMAD.SHL.U32 R133, R23, 0x8, RZ ;  /* 0x0000000817857824 */ /* 0x000fe200078e00ff */
[----:B------:R-:W-:Y:S01]  /*0d10*/  LEA.HI R31, R3, R122, RZ, 0x2 ;  /* 0x0000007a031f7211 */ /* 0x000fe200078f10ff */
        /* <DEDUP_REMOVED lines=8> */
[----:B------:R-:W-:Y:S02]  /*0da0*/  LOP3.LUT R3, R31, 0xfffffffc, RZ, 0xc0, !PT ;  /* 0xfffffffc1f037812 */ /* 0x000fe400078ec0ff */
[----:B------:R-:W-:Y:S02]  /*0db0*/  LEA.HI R34, R9, R116, RZ, 0x2 ;  /* 0x0000007409227211 */ /* 0x000fe400078f10ff */
[----:B------:R-:W-:Y:S01]  /*0dc0*/  LOP3.LUT R5, R28, 0xfffffffc, RZ, 0xc0, !PT ;  /* 0xfffffffc1c057812 */ /* 0x000fe200078ec0ff */
[----:B------:R-:W-:Y:S01]  /*0dd0*/  IMAD.IADD R122, R122, 0x1, -R3 ;  /* 0x000000017a7a7824 */ /* 0x000fe200078e0a03 */
[----:B------:R-:W-:Y:S01]  /*0de0*/  SHF.R.S32.HI R7, RZ, 0x1f, R118 ;  /* 0x0000001fff077819 */ /* 0x000fe20000011476 */
[----:B------:R-:W-:Y:S01]  /*0df0*/  IMAD.SHL.U32 R113, R34, 0x8, RZ ;  /* 0x0000000822717824 */ /* 0x000fe200078e00ff */
[----:B------:R-:W-:Y:S01]  /*0e00*/  IADD3 R120, R143, 0x28, RZ ;  /* 0x000000288f787810 */ /* 0x000fe20007ffe0ff */
[----:B------:R-:W-:Y:S01]  /*0e10*/  IMAD.IADD R128, R128, 0x1, -R5 ;  /* 0x0000000180807824 */ /* 0x000fe200078e0a05 */
[----:B------:R-:W-:-:S02]  /*0e20*/  LOP3.LUT R3, R34, 0xfffffffc, RZ, 0xc0, !PT ;  /* 0xfffffffc22037812 */ /* 0x000fc400078ec0ff */
[----:B------:R-:W-:Y:S02]  /*0e30*/  LEA.HI R33, R7, R118, RZ, 0x2 ;  /* 0x0000007607217211 */ /* 0x000fe400078f10ff */
        /* <DEDUP_REMOVED lines=18> */
[----:B------:R-:W-:Y:S01]  /*0f60*/  SHF.R.S32.HI R5, RZ, 0x1f, R112 ;  /* 0x0000001fff057819 */ /* 0x000fe20000011470 */
[----:B------:R-:W-:Y:S01]  /*0f70*/  IMAD.IADD R114, R114, 0x1, -R3 ;  /* 0x0000000172727824 */ /* 0x000fe200078e0a03 */
[----:B------:R-:W-:Y:S01]  /*0f80*/  IADD3 R19, R143, 0x3c, RZ ;  /* 0x0000003c8f137810 */ /* 0x000fe20007ffe0ff */
[C---:B------:R-:W-:Y:S01]  /*0f90*/  IMAD.SHL.U32 R23, R38.reuse, 0x8, RZ ;  /* 0x0000000826177824 */ /* 0x040fe200078e00ff */
        /* <DEDUP_REMOVED lines=15> */
[C---:B------:R-:W-:Y:S01]  /*1090*/  IMAD.SHL.U32 R25, R40.reuse, 0x8, RZ ;  /* 0x0000000828197824 */ /* 0x040fe200078e00ff */
        /* <DEDUP_REMOVED lines=8> */
[C---:B------:R-:W-:Y:S02]  /*1120*/  IADD3 R15, R143.reuse, 0x4c, RZ ;  /* 0x0000004c8f0f7810 */ /* 0x040fe40007ffe0ff */
[----:B------:R-:W-:Y:S01]  /*1130*/  LEA.HI R39, R0, R17, RZ, 0x2 ;  /* 0x0000001100277211 */ /* 0x000fe200078f10ff */
[----:B------:R-:W-:Y:S01]  /*1140*/  IMAD.IADD R14, R14, 0x1, -R3 ;  /* 0x000000010e0e7824 */ /* 0x000fe200078e0a03 */
[----:B------:R-:W-:-:S02]  /*1150*/  IADD3 R12, R143, 0x58, RZ ;  /* 0x000000588f0c7810 */ /* 0x000fc40007ffe0ff */
[----:B------:R-:W-:Y:S01]  /*1160*/  SHF.R.S32.HI R2, RZ, 0x1f, R15 ;  /* 0x0000001fff027819 */ /* 0x000fe2000001140f */
[C---:B------:R-:W-:Y:S01]  /*1170*/  IMAD.SHL.U32 R26, R39.reuse, 0x8, RZ ;  /* 0x00000008271a7824 */ /* 0x040fe200078e00ff */
[----:B------:R-:W-:Y:S02]  /*1180*/  LOP3.LUT R0, R39, 0xfffffffc, RZ, 0xc0, !PT ;  /* 0xfffffffc27007812 */ /* 0x000fe400078ec0ff */
[----:B------:R-:W-:Y:S02]  /*1190*/  SHF.R.S32.HI R3, RZ, 0x1f, R12 ;  /* 0x0000001fff037819 */ /* 0x000fe4000001140c */
[----:B------:R-:W-:Y:S01]  /*11a0*/  IADD3 R13, R143, 0x54, RZ ;  /* 0x000000548f0d7810 */ /* 0x000fe20007ffe0ff */
[----:B------:R-:W-:Y:S01]  /*11b0*/  IMAD.IADD R17, R17, 0x1, -R0 ;  /* 0x0000000111117824 */ /* 0x000fe200078e0a00 */
[----:B------:R-:W-:Y:S02]  /*11c0*/  IADD3 R10, R143, 0x60, RZ ;  /* 0x000000608f0a7810 */ /* 0x000fe40007ffe0ff */
[----:B------:R-:W-:-:S02]  /*11d0*/  LEA.HI R41, R2, R15, RZ, 0x2 ;  /* 0x0000000f02297211 */ /* 0x000fc400078f10ff */
[----:B------:R-:W-:Y:S02]  /*11e0*/  LEA.HI R44, R3, R12, RZ, 0x2 ;  /* 0x0000000c032c7211 */ /* 0x000fe400078f10ff */
[----:B------:R-:W-:Y:S01]  /*11f0*/  SHF.R.S32.HI R0, RZ, 0x1f, R13 ;  /* 0x0000001fff007819 */ /* 0x000fe2000001140d */
[C---:B------:R-:W-:Y:S01]  /*1200*/  IMAD.SHL.U32 R28, R41.reuse, 0x8, RZ ;  /* 0x00000008291c7824 */ /* 0x040fe200078e00ff */
[----:B------:R-:W-:Y:S01]  /*1210*/  SHF.R.S32.HI R5, RZ, 0x1f, R10 ;  /* 0x0000001fff057819 */ /* 0x000fe2000001140a */
[C---:B------:R-:W-:Y:S01]  /*1220*/  IMAD.SHL.U32 R29, R44.reuse, 0x8, RZ ;  /* 0x000000082c1d7824 */ /* 0x040fe200078e00ff */
[----:B------:R-:W-:Y:S02]  /*1230*/  LOP3.LUT R2, R41, 0xfffffffc, RZ, 0xc0, !PT ;  /* 0xfffffffc29027812 */ /* 0x000fe400078ec0ff */
[----:B------:R-:W-:Y:S02]  /*1240*/  LOP3.LUT R3, R44, 0xfffffffc, RZ, 0xc0, !PT ;  /* 0xfffffffc2c037812 */ /* 0x000fe400078ec0ff */
[----:B------:R-:W-:Y:S01]  /*1250*/  IADD3 R11, R143, 0x5c, RZ ;  /* 0x0000005c8f0b7810 */ /* 0x000fe20007ffe0ff */
[----:B------:R-:W-:Y:S01]  /*1260*/  IMAD.IADD R15, R15, 0x1, -R2 ;  /* 0x000000010f0f7824 */ /* 0x000fe200078e0a02 */
[----:B------:R-:W-:Y:S01]  /*1270*/  LEA.HI R43, R0, R13, RZ, 0x2 ;  /* 0x0000000d002b7211 */ /* 0x000fe200078f10ff */
[----:B------:R-:W-:Y:S01]  /*1280*/  IMAD.IADD R12, R12, 0x1, -R3 ;  /* 0x000000010c0c7824 */ /* 0x000fe200078e0a03 */
[----:B------:R-:W-:-:S02]  /*1290*/  LEA.HI R46, R5, R10, RZ, 0x2 ;  /* 0x0000000a052e7211 */ /* 0x000fc400078f10ff */
[----:B------:R-:W-:Y:S01]  /*12a0*/  SHF.R.S32.HI R2, RZ, 0x1f, R11 ;  /* 0x0000001fff027819 */ /* 0x000fe2000001140b */
[C---:B------:R-:W-:Y:S01]  /*12b0*/  IMAD.SHL.U32 R30, R43.reuse, 0x8, RZ ;  /* 0x000000082b1e7824 */ /* 0x040fe200078e00ff */
[----:B------:R-:W-:Y:S01]  /*12c0*/  LOP3.LUT R0, R43, 0xfffffffc, RZ, 0xc0, !PT ;  /* 0xfffffffc2b007812 */ /* 0x000fe200078ec0ff */
[C---:B------:R-:W-:Y:S01]  /*12d0*/  IMAD.SHL.U32 R31, R46.reuse, 0x8, RZ ;  /* 0x000000082e1f7824 */ /* 0x040fe200078e00ff */
[----:B------:R-:W-:Y:S02]  /*12e0*/  LOP3.LUT R3, R46, 0xfffffffc, RZ, 0xc0, !PT ;  /* 0xfffffffc2e037812 */ /* 0x000fe400078ec0ff */
[----:B------:R-:W-:Y:S01]  /*12f0*/  IADD3 R9, R143, 0x64, RZ ;  /* 0x000000648f097810 */ /* 0x000fe20007ffe0ff */
[----:B------:R-:W-:Y:S01]  /*1300*/  IMAD.IADD R13, R13, 0x1, -R0 ;  /* 0x000000010d0d7824 */ /* 0x000fe200078e0a00 */
[----:B------:R-:W-:Y:S01]  /*1310*/  IADD3 R8, R143, 0x68, RZ ;  /* 0x000000688f087810 */ /* 0x000fe20007ffe0ff */
[----:B------:R-:W-:Y:S01]  /*1320*/  IMAD.IADD R10, R10, 0x1, -R3 ;  /* 0x000000010a0a7824 */ /* 0x000fe200078e0a03 */
[----:B------:R-:W-:-:S02]  /*1330*/  LEA.HI R45, R2, R11, RZ, 0x2 ;  /* 0x0000000b022d7211 */ /* 0x000fc400078f10ff */
[----:B------:R-:W-:Y:S02]  /*1340*/  SHF.R.S32.HI R0, RZ, 0x1f, R9 ;  /* 0x0000001fff007819 */ /* 0x000fe40000011409 */
[----:B------:R-:W-:Y:S01]  /*1350*/  SHF.R.S32.HI R3, RZ, 0x1f, R8 ;  /* 0x0000001fff037819 */ /* 0x000fe20000011408 */
[C---:B------:R-:W-:Y:S01]  /*1360*/  IMAD.SHL.U32 R32, R45.reuse, 0x8, RZ ;  /* 0x000000082d207824 */ /* 0x040fe200078e00ff */
[----:B------:R-:W-:Y:S02]  /*1370*/  LOP3.LUT R2, R45, 0xfffffffc, RZ, 0xc0, !PT ;  /* 0xfffffffc2d027812 */ /* 0x000fe400078ec0ff */
[C---:B------:R-:W-:Y:S02]  /*1380*/  IADD3 R6, R143.reuse, 0x70, RZ ;  /* 0x000000708f067810 */ /* 0x040fe40007ffe0ff */
[----:B------:R-:W-:Y:S01]  /*1390*/  IADD3 R7, R143, 0x6c, RZ ;  /* 0x0000006c8f077810 */ /* 0x000fe20007ffe0ff */
[----:B------:R-:W-:Y:S01]  /*13a0*/  IMAD.IADD R11, R11, 0x1, -R2 ;  /* 0x000000010b0b7824 */ /* 0x000fe200078e0a02 */
        /* <DEDUP_REMOVED lines=8> */
[----:B------:R-:W-:Y:S01]  /*1430*/  LEA.HI R50, R5, R6, RZ, 0x2 ;  /* 0x0000000605327211 */ /* 0x000fe200078f10ff */
[----:B------:R-:W-:Y:S01]  /*1440*/  IMAD.IADD R9, R9, 0x1, -R0 ;  /* 0x0000000109097824 */ /* 0x000fe200078e0a00 */
[----:B------:R-:W-:Y:S01]  /*1450*/  LEA.HI R49, R2, R7, RZ, 0x2 ;  /* 0x0000000702317211 */ /* 0x000fe200078f10ff */
[----:B------:R-:W-:Y:S01]  /*1460*/  IMAD.IADD R8, R8, 0x1, -R3 ;  /* 0x0000000108087824 */ /* 0x000fe200078e0a03 */
[----:B------:R-:W-:Y:S01]  /*1470*/  LOP3.LUT R3, R50, 0xfffffffc, RZ, 0xc0, !PT ;  /* 0xfffffffc32037812 */ /* 0x000fe200078ec0ff */
[----:B------:R-:W-:Y:S01]  /*1480*/  IMAD R0, R21, c[0x0][0x1c0], RZ ;  /* 0x0000700015007a24 */ /* 0x000fe200078e02ff */
[C---:B------:R-:W-:Y:S01]  /*1490*/  LOP3.LUT R2, R49.reuse, 0xfffffffc, RZ, 0xc0, !PT ;  /* 0xfffffffc31027812 */ /* 0x040fe200078ec0ff */
[----:B------:R-:W-:Y:S01]  /*14a0*/  IMAD.SHL.U32 R36, R49, 0x8, RZ ;  /* 0x0000000831247824 */ /* 0x000fe200078e00ff */
[C---:B------:R-:W-:Y:S01]  /*14b0*/  IADD3 R4, R143.reuse, 0x78, RZ ;  /* 0x000000788f047810 */ /* 0x040fe20007ffe0ff */
[----:B------:R-:W-:Y:S01]  /*14c0*/  IMAD.IADD R6, R6, 0x1, -R3 ;  /* 0x0000000106067824 */ /* 0x000fe200078e0a03 */
[----:B------:R-:W-:Y:S01]  /*14d0*/  IADD3 R5, R143, 0x74, RZ ;  /* 0x000000748f057810 */ /* 0x000fe20007ffe0ff */
        /* <DEDUP_REMOVED lines=11> */
[----:B-----5:R-:W-:Y:S02]  /*1590*/  FSETP.NEU.FTZ.AND P0, PT, R153, RZ, PT ;  /* 0x000000ff9900720b */ /* 0x020fe40003f1d000 */
[----:B------:R-:W-:Y:S01]  /*15a0*/  LEA.HI R51, R2, R5, RZ, 0x2 ;  /* 0x0000000502337211 */ /* 0x000fe200078f10ff */
[----:B------:R-:W-:Y:S01]  /*15b0*/  IMAD.SHL.U32 R37, R52, 0x8, RZ ;  /* 0x0000000834257824 */ /* 0x000fe200078e00ff */
[----:B------:R-:W-:Y:S02]  /*15c0*/  LEA.HI R54, R54, R53, RZ, 0x2 ;  /* 0x0000003536367211 */ /* 0x000fe400078f10ff */
[----:B------:R-:W-:Y:S01]  /*15d0*/  LOP3.LUT R3, R52, 0xfffffffc, RZ, 0xc0, !PT ;  /* 0xfffffffc34037812 */ /* 0x000fe200078ec0ff */
[C---:B------:R-:W-:Y:S01]  /*15e0*/  IMAD.SHL.U32 R38, R51.reuse, 0x8, RZ ;  /* 0x0000000833267824 */ /* 0x040fe200078e00ff */
        /* <DEDUP_REMOVED lines=104> */
.L_x_23491:
        /* <DEDUP_REMOVED lines=17> */
[----:B------:R-:W-:-:S05]  /*1d80*/  IMAD.X R41, R2, 0x1, R153, P0 ;  /* 0x0000000102297824 */ /* 0x000fca00000e0699 */
[----:B------:R-:W-:Y:S02]  /*1d90*/  LEA.HI.X R47, R42, c[0x0][0x184], R41, 0x2, P1 ;  /* 0x000061002a2f7a11 */ /* 0x000fe400008f1429 */
[----:B------:R-:W-:-:S03]  /*1da0*/  IADD3 R40, P0, P1, R133, R152, R136 ;  /* 0x0000009885287210 */ /* 0x000fc6000791e088 */
[----:B------:R1:W3:Y:S01]  /*1db0*/  LDG.E.CONSTANT R159, [R46.64] ;  /* 0x0000000a2e9f7981 */ /* 0x0002e2000c1e9900 */
        /* <DEDUP_REMOVED lines=9> */
[----:B0-----:R-:W-:-:S04]  /*1e50*/  IADD3 R44, P0, P1, R129, R152, R132 ;  /* 0x00000098812c7210 */ /* 0x001fc8000791e084 */
[C---:B------:R-:W-:Y:S02]  /*1e60*/  LEA R156, P2, R44.reuse, c[0x0][0x180], 0x2 ;  /* 0x000060002c9c7a11 */ /* 0x040fe400078410ff */
[----:B------:R-:W-:Y:S01]  /*1e70*/  IADD3.X R45, R53, R153, R56, P0, P1 ;  /* 0x00000099352d7210 */ /* 0x000fe200007e2438 */
[----:B----4-:R-:W2:Y:S03]  /*1e80*/  LDS.128 R40, [R137] ;  /* 0x0000000089287984 */ /* 0x010ea60000000c00 */
[----:B------:R-:W-:-:S05]  /*1e90*/  LEA.HI.X R157, R44, c[0x0][0x184], R45, 0x2, P2 ;  /* 0x000061002c9d7a11 */ /* 0x000fca00010f142d */
[----:B-1----:R0:W4:Y:S01]  /*1ea0*/  LDG.E.CONSTANT R47, [R156.64] ;  /* 0x0000000a9c2f7981 */ /* 0x002122000c1e9900 */
[----:B------:R-:W-:-:S04]  /*1eb0*/  IADD3 R45, P0, P1, R127, R152, R130 ;  /* 0x000000987f2d7210 */ /* 0x000fc8000791e082 */
[----:B------:R-:W-:Y:S02]  /*1ec0*/  LEA R44, P2, R45, c[0x0][0x180], 0x2 ;  /* 0x000060002d2c7a11 */ /* 0x000fe400078410ff */
[----:B------:R-:W-:-:S04]  /*1ed0*/  IADD3.X R46, R55, R153, R58, P0, P1 ;  /* 0x00000099372e7210 */ /* 0x000fc800007e243a */
[----:B------:R-:W-:-:S05]  /*1ee0*/  LEA.HI.X R45, R45, c[0x0][0x184], R46, 0x2, P2 ;  /* 0x000061002d2d7a11 */ /* 0x000fca00010f142e */
[----:B------:R1:W4:Y:S01]  /*1ef0*/  LDG.E.CONSTANT R46, [R44.64] ;  /* 0x0000000a2c2e7981 */ /* 0x000322000c1e9900 */
[----:B--2---:R-:W-:-:S04]  /*1f00*/  FMUL.FTZ R41, R158, R41 ;  /* 0x000000299e297220 */ /* 0x004fc80000410000 */
[----:B---3--:R-:W-:-:S04]  /*1f10*/  FFMA.FTZ R40, R40, R159, R41 ;  /* 0x0000009f28287223 */ /* 0x008fc80000010029 */
[----:B-----5:R-:W-:-:S04]  /*1f20*/  FFMA.FTZ R40, R161, R42, R40 ;  /* 0x0000002aa1287223 */ /* 0x020fc80000010028 */
[----:B------:R-:W-:Y:S01]  /*1f30*/  FFMA.FTZ R158, R160, R43, R40 ;  /* 0x0000002ba09e7223 */ /* 0x000fe20000010028 */
[----:B------:R-:W-:-:S04]  /*1f40*/  IADD3 R40, P0, P1, R125, R152, R128 ;  /* 0x000000987d287210 */ /* 0x000fc8000791e080 */
[----:B------:R-:W-:Y:S02]  /*1f50*/  LEA R162, P2, R40, c[0x0][0x180], 0x2 ;  /* 0x0000600028a27a11 */ /* 0x000fe400078410ff */
[----:B------:R-:W-:-:S04]  /*1f60*/  IADD3.X R41, R57, R153, R60, P0, P1 ;  /* 0x0000009939297210 */ /* 0x000fc800007e243c */
[----:B------:R-:W-:Y:S02]  /*1f70*/  LEA.HI.X R163, R40, c[0x0][0x184], R41, 0x2, P2 ;  /* 0x0000610028a37a11 */ /* 0x000fe400010f1429 */
[----:B------:R-:W-:-:S03]  /*1f80*/  IADD3 R40, P0, P1, R123, R152, R126 ;  /* 0x000000987b287210 */ /* 0x000fc6000791e07e */
[----:B------:R2:W3:Y:S01]  /*1f90*/  LDG.E.CONSTANT R165, [R162.64] ;  /* 0x0000000aa2a57981 */ /* 0x0004e2000c1e9900 */
[----:B------:R-:W-:Y:S02]  /*1fa0*/  IADD3.X R41, R59, R153, R62, P0, P1 ;  /* 0x000000993b297210 */ /* 0x000fe400007e243e */
[----:B0-----:R-:W-:-:S04]  /*1fb0*/  LEA R156, P2, R40, c[0x0][0x180], 0x2 ;  /* 0x00006000289c7a11 */ /* 0x001fc800078410ff */
[----:B------:R-:W-:Y:S02]  /*1fc0*/  LEA.HI.X R157, R40, c[0x0][0x184], R41, 0x2, P2 ;  /* 0x00006100289d7a11 */ /* 0x000fe400010f1429 */
[----:B------:R-:W4:Y:S04]  /*1fd0*/  LDS.128 R40, [R137+0x10] ;  /* 0x0000100089287984 */ /* 0x000f280000000c00 */
[----:B------:R0:W5:Y:S01]  /*1fe0*/  LDG.E.CONSTANT R160, [R156.64] ;  /* 0x0000000a9ca07981 */ /* 0x000162000c1e9900 */
[----:B-1----:R-:W-:-:S04]  /*1ff0*/  IADD3 R45, P0, P1, R121, R152, R124 ;  /* 0x00000098792d7210 */ /* 0x002fc8000791e07c */
[----:B------:R-:W-:Y:S02]  /*2000*/  LEA R44, P2, R45, c[0x0][0x180], 0x2 ;  /* 0x000060002d2c7a11 */ /* 0x000fe400078410ff */
[----:B------:R-:W-:-:S04]  /*2010*/  IADD3.X R164, R61, R153, R64, P0, P1 ;  /* 0x000000993da47210 */ /* 0x000fc800007e2440 */
[----:B------:R-:W-:-:S05]  /*2020*/  LEA.HI.X R45, R45, c[0x0][0x184], R164, 0x2, P2 ;  /* 0x000061002d2d7a11 */ /* 0x000fca00010f14a4 */
[----:B------:R1:W5:Y:S01]  /*2030*/  LDG.E.CONSTANT R161, [R44.64] ;  /* 0x0000000a2ca17981 */ /* 0x000362000c1e9900 */
[----:B----4-:R-:W-:Y:S01]  /*2040*/  FFMA.FTZ R40, R40, R47, R158 ;  /* 0x0000002f28287223 */ /* 0x010fe2000001009e */
[----:B------:R-:W-:-:S04]  /*2050*/  IADD3 R47, P0, P1, R119, R152, R122 ;  /* 0x00000098772f7210 */ /* 0x000fc8000791e07a */
[----:B------:R-:W-:Y:S02]  /*2060*/  LEA R158, P2, R47, c[0x0][0x180], 0x2 ;  /* 0x000060002f9e7a11 */ /* 0x000fe400078410ff */
[----:B--2---:R-:W-:-:S04]  /*2070*/  IADD3.X R162, R63, R153, R66, P0, P1 ;  /* 0x000000993fa27210 */ /* 0x004fc800007e2442 */
[----:B------:R-:W-:-:S05]  /*2080*/  LEA.HI.X R159, R47, c[0x0][0x184], R162, 0x2, P2 ;  /* 0x000061002f9f7a11 */ /* 0x000fca00010f14a2 */
[----:B------:R2:W4:Y:S01]  /*2090*/  LDG.E.CONSTANT R158, [R158.64] ;  /* 0x0000000a9e9e7981 */ /* 0x000522000c1e9900 */
[----:B------:R-:W-:Y:S01]  /*20a0*/  FFMA.FTZ R41, R46, R41, R40 ;  /* 0x000000292e297223 */ /* 0x000fe20000010028 */
[----:B------:R-:W-:-:S04]  /*20b0*/  IADD3 R40, P0, P1, R117, R152, R120 ;  /* 0x0000009875287210 */ /* 0x000fc8000791e078 */
[----:B------:R-:W-:Y:S02]  /*20c0*/  LEA R162, P2, R40, c[0x0][0x180], 0x2 ;  /* 0x0000600028a27a11 */ /* 0x000fe400078410ff */
[----:B------:R-:W-:-:S04]  /*20d0*/  IADD3.X R47, R65, R153, R68, P0, P1 ;  /* 0x00000099412f7210 */ /* 0x000fc800007e2444 */
[----:B------:R-:W-:Y:S02]  /*20e0*/  LEA.HI.X R163, R40, c[0x0][0x184], R47, 0x2, P2 ;  /* 0x0000610028a37a11 */ /* 0x000fe400010f142f */
[----:B------:R-:W-:-:S04]  /*20f0*/  IADD3 R40, P0, P1, R115, R152, R118 ;  /* 0x0000009873287210 */ /* 0x000fc8000791e076 */
[----:B-1----:R-:W-:Y:S02]  /*2100*/  IADD3.X R45, R67, R153, R70, P0, P1 ;  /* 0x00000099432d7210 */ /* 0x002fe400007e2446 */
[----:B0-----:R-:W-:-:S04]  /*2110*/  LEA R156, P2, R40, c[0x0][0x180], 0x2 ;  /* 0x00006000289c7a11 */ /* 0x001fc800078410ff */
[----:B------:R-:W-:Y:S02]  /*2120*/  LEA.HI.X R157, R40, c[0x0][0x184], R45, 0x2, P2 ;  /* 0x00006100289d7a11 */ /* 0x000fe400010f142d */
[----:B------:R0:W4:Y:S04]  /*2130*/  LDG.E.CONSTANT R45, [R162.64] ;  /* 0x0000000aa22d7981 */ /* 0x000128000c1e9900 */
[----:B------:R1:W4:Y:S01]  /*2140*/  LDG.E.CONSTANT R44, [R156.64] ;  /* 0x0000000a9c2c7981 */ /* 0x000322000c1e9900 */
[----:B------:R-:W-:-:S04]  /*2150*/  IADD3 R40, P0, P1, R113, R152, R116 ;  /* 0x0000009871287210 */ /* 0x000fc8000791e074 */
[----:B------:R-:W-:Y:S02]  /*2160*/  LEA R46, P2, R40, c[0x0][0x180], 0x2 ;  /* 0x00006000282e7a11 */ /* 0x000fe400078410ff */
[----:B------:R-:W-:-:S04]  /*2170*/  IADD3.X R47, R69, R153, R72, P0, P1 ;  /* 0x00000099452f7210 */ /* 0x000fc800007e2448 */
[----:B------:R-:W-:-:S05]  /*2180*/  LEA.HI.X R47, R40, c[0x0][0x184], R47, 0x2, P2 ;  /* 0x00006100282f7a11 */ /* 0x000fca00010f142f */
[----:B--2---:R2:W4:Y:S01]  /*2190*/  LDG.E.CONSTANT R159, [R46.64] ;  /* 0x0000000a2e9f7981 */ /* 0x004522000c1e9900 */
[----:B---3--:R-:W-:-:S04]  /*21a0*/  FFMA.FTZ R41, R165, R42, R41 ;  /* 0x0000002aa5297223 */ /* 0x008fc80000010029 */
[----:B-----5:R-:W-:Y:S02]  /*21b0*/  FFMA.FTZ R160, R160, R43, R41 ;  /* 0x0000002ba0a07223 */ /* 0x020fe40000010029 */
[----:B------:R-:W3:Y:S02]  /*21c0*/  LDS.128 R40, [R137+0x20] ;  /* 0x0000200089287984 */ /* 0x000ee40000000c00 */
[----:B---3--:R-:W-:Y:S01]  /*21d0*/  FFMA.FTZ R40, R40, R161, R160 ;  /* 0x000000a128287223 */ /* 0x008fe200000100a0 */
[----:B------:R-:W-:-:S04]  /*21e0*/  IADD3 R160, P0, P1, R111, R152, R114 ;  /* 0x000000986fa07210 */ /* 0x000fc8000791e072 */
[----:B-1----:R-:W-:Y:S02]  /*21f0*/  LEA R156, P2, R160, c[0x0][0x180], 0x2 ;  /* 0x00006000a09c7a11 */ /* 0x002fe400078410ff */
[----:B------:R-:W-:Y:S01]  /*2200*/  IADD3.X R157, R71, R153, R74, P0, P1 ;  /* 0x00000099479d7210 */ /* 0x000fe200007e244a */
[----:B----4-:R-:W-:Y:S01]  /*2210*/  FFMA.FTZ R41, R158, R41, R40 ;  /* 0x000000299e297223 */ /* 0x010fe20000010028 */
[----:B------:R-:W-:Y:S02]  /*2220*/  IADD3 R40, P0, P1, R109, R152, R112 ;  /* 0x000000986d287210 */ /* 0x000fe4000791e070 */
[----:B------:R-:W-:Y:S02]  /*2230*/  LEA.HI.X R157, R160, c[0x0][0x184], R157, 0x2, P2 ;  /* 0x00006100a09d7a11 */ /* 0x000fe400010f149d */
[C---:B------:R-:W-:Y:S02]  /*2240*/  LEA R160, P2, R40.reuse, c[0x0][0x180], 0x2 ;  /* 0x0000600028a07a11 */ /* 0x040fe400078410ff */
[----:B--2---:R-:W-:Y:S01]  /*2250*/  IADD3.X R47, R73, R153, R76, P0, P1 ;  /* 0x00000099492f7210 */ /* 0x004fe200007e244c */
[----:B------:R1:W2:Y:S03]  /*2260*/  LDG.E.CONSTANT R158, [R156.64] ;  /* 0x0000000a9c9e7981 */ /* 0x0002a6000c1e9900 */
[----:B------:R-:W-:-:S02]  /*2270*/  LEA.HI.X R161, R40, c[0x0][0x184], R47, 0x2, P2 ;  /* 0x0000610028a17a11 */ /* 0x000fc400010f142f */
[----:B------:R-:W-:-:S04]  /*2280*/  IADD3 R40, P0, P1, R24, R152, R19 ;  /* 0x0000009818287210 */ /* 0x000fc8000791e013 */
[----:B------:R-:W-:Y:S01]  /*2290*/  LEA R46, P2, R40, c[0x0][0x180], 0x2 ;  /* 0x00006000282e7a11 */ /* 0x000fe200078410ff */
[----:B------:R-:W3:Y:S01]  /*22a0*/  LDG.E.CONSTANT R161, [R160.64] ;  /* 0x0000000aa0a17981 */ /* 0x000ee2000c1e9900 */
[----:B------:R-:W-:-:S04]  /*22b0*/  IADD3.X R47, R75, R153, R78, P0, P1 ;  /* 0x000000994b2f7210 */ /* 0x000fc800007e244e */
[----:B------:R-:W-:-:S05]  /*22c0*/  LEA.HI.X R47, R40, c[0x0][0x184], R47, 0x2, P2 ;  /* 0x00006100282f7a11 */ /* 0x000fca00010f142f */
[----:B0-----:R0:W4:Y:S01]  /*22d0*/  LDG.E.CONSTANT R162, [R46.64] ;  /* 0x0000000a2ea27981 */ /* 0x001122000c1e9900 */
[----:B------:R-:W-:Y:S01]  /*22e0*/  FFMA.FTZ R41, R45, R42, R41 ;  /* 0x0000002a2d297223 */ /* 0x000fe20000010029 */
[----:B------:R-:W-:-:S03]  /*22f0*/  IADD3 R40, P0, P1, R23, R152, R18 ;  /* 0x0000009817287210 */ /* 0x000fc6000791e012 */
[----:B-1----:R-:W-:Y:S01]  /*2300*/  FFMA.FTZ R156, R44, R43, R41 ;  /* 0x0000002b2c9c7223 */ /* 0x002fe20000010029 */
[----:B------:R-:W-:Y:S02]  /*2310*/  IADD3.X R41, R77, R153, R80, P0, P1 ;  /* 0x000000994d297210 */ /* 0x000fe400007e2450 */
[----:B------:R-:W-:-:S04]  /*2320*/  LEA R44, P2, R40, c[0x0][0x180], 0x2 ;  /* 0x00006000282c7a11 */ /* 0x000fc800078410ff */
[----:B------:R-:W-:Y:S02]  /*2330*/  LEA.HI.X R45, R40, c[0x0][0x184], R41, 0x2, P2 ;  /* 0x00006100282d7a11 */ /* 0x000fe400010f1429 */
[----:B------:R-:W1:Y:S04]  /*2340*/  LDS.128 R40, [R137+0x30] ;  /* 0x0000300089287984 */ /* 0x000e680000000c00 */
[----:B------:R5:W4:Y:S01]  /*2350*/  LDG.E.CONSTANT R157, [R44.64] ;  /* 0x0000000a2c9d7981 */ /* 0x000b22000c1e9900 */
[----:B-1----:R-:W-:Y:S01]  /*2360*/  FFMA.FTZ R40, R40, R159, R156 ;  /* 0x0000009f28287223 */ /* 0x002fe2000001009c */
[----:B------:R-:W-:-:S04]  /*2370*/  IADD3 R156, P0, P1, R26, R152, R17 ;  /* 0x000000981a9c7210 */ /* 0x000fc8000791e011 */
[----:B0-----:R-:W-:Y:S02]  /*2380*/  LEA R46, P2, R156, c[0x0][0x180], 0x2 ;  /* 0x000060009c2e7a11 */ /* 0x001fe400078410ff */
[----:B------:R-:W-:-:S04]  /*2390*/  IADD3.X R47, R79, R153, R82, P0, P1 ;  /* 0x000000994f2f7210 */ /* 0x000fc800007e2452 */
[----:B------:R-:W-:-:S05]  /*23a0*/  LEA.HI.X R47, R156, c[0x0][0x184], R47, 0x2, P2 ;  /* 0x000061009c2f7a11 */ /* 0x000fca00010f142f */
[----:B------:R0:W4:Y:S01]  /*23b0*/  LDG.E.CONSTANT R156, [R46.64] ;  /* 0x0000000a2e9c7981 */ /* 0x000122000c1e9900 */
[----:B-----5:R-:W-:-:S04]  /*23c0*/  IADD3 R44, P0, P1, R25, R152, R16 ;  /* 0x00000098192c7210 */ /* 0x020fc8000791e010 */
[----:B------:R-:W-:Y:S01]  /*23d0*/  IADD3.X R45, R81, R153, R84, P0, P1 ;  /* 0x00000099512d7210 */ /* 0x000fe200007e2454 */
[----:B--2---:R-:W-:-:S04]  /*23e0*/  FFMA.FTZ R40, R158, R41, R40 ;  /* 0x000000299e287223 */ /* 0x004fc80000010028 */
[----:B---3--:R-:W-:-:S04]  /*23f0*/  FFMA.FTZ R40, R161, R42, R40 ;  /* 0x0000002aa1287223 */ /* 0x008fc80000010028 */
[----:B----4-:R-:W-:Y:S01]  /*2400*/  FFMA.FTZ R158, R162, R43, R40 ;  /* 0x0000002ba29e7223 */ /* 0x010fe20000010028 */
[C---:B------:R-:W-:Y:S01]  /*2410*/  LEA R162, P2, R44.reuse, c[0x0][0x180], 0x2 ;  /* 0x000060002ca27a11 */ /* 0x040fe200078410ff */
[----:B------:R-:W1:Y:S03]  /*2420*/  LDS.128 R40, [R137+0x40] ;  /* 0x0000400089287984 */ /* 0x000e660000000c00 */
[----:B------:R-:W-:Y:S02]  /*2430*/  LEA.HI.X R163, R44, c[0x0][0x184], R45, 0x2, P2 ;  /* 0x000061002ca37a11 */ /* 0x000fe400010f142d */
[----:B------:R-:W-:-:S03]  /*2440*/  IADD3 R45, P0, P1, R28, R152, R15 ;  /* 0x000000981c2d7210 */ /* 0x000fc6000791e00f */
[----:B0-----:R0:W2:Y:S01]  /*2450*/  LDG.E.CONSTANT R47, [R162.64] ;  /* 0x0000000aa22f7981 */ /* 0x0010a2000c1e9900 */
[----:B------:R-:W-:Y:S02]  /*2460*/  LEA R44, P2, R45, c[0x0][0x180], 0x2 ;  /* 0x000060002d2c7a11 */ /* 0x000fe400078410ff */
[----:B------:R-:W-:-:S04]  /*2470*/  IADD3.X R46, R83, R153, R86, P0, P1 ;  /* 0x00000099532e7210 */ /* 0x000fc800007e2456 */
[----:B------:R-:W-:-:S05]  /*2480*/  LEA.HI.X R45, R45, c[0x0][0x184], R46, 0x2, P2 ;  /* 0x000061002d2d7a11 */ /* 0x000fca00010f142e */
[----:B------:R3:W4:Y:S01]  /*2490*/  LDG.E.CONSTANT R46, [R44.64] ;  /* 0x0000000a2c2e7981 */ /* 0x000722000c1e9900 */
[----:B-1----:R-:W-:Y:S01]  /*24a0*/  FFMA.FTZ R40, R40, R157, R158 ;  /* 0x0000009d28287223 */ /* 0x002fe2000001009e */
[----:B------:R-:W-:-:S04]  /*24b0*/  IADD3 R157, P0, P1, R27, R152, R14 ;  /* 0x000000981b9d7210 */ /* 0x000fc8000791e00e */
[----:B------:R-:W-:Y:S02]  /*24c0*/  LEA R160, P2, R157, c[0x0][0x180], 0x2 ;  /* 0x000060009da07a11 */ /* 0x000fe400078410ff */
[----:B------:R-:W-:-:S04]  /*24d0*/  IADD3.X R158, R85, R153, R88, P0, P1 ;  /* 0x00000099559e7210 */ /* 0x000fc800007e2458 */
[----:B------:R-:W-:Y:S02]  /*24e0*/  LEA.HI.X R161, R157, c[0x0][0x184], R158, 0x2, P2 ;  /* 0x000061009da17a11 */ /* 0x000fe400010f149e */
[----:B------:R-:W-:-:S04]  /*24f0*/  IADD3 R157, P0, P1, R30, R152, R13 ;  /* 0x000000981e9d7210 */ /* 0x000fc8000791e00d */
[----:B------:R-:W-:Y:S01]  /*2500*/  LEA R158, P2, R157, c[0x0][0x180], 0x2 ;  /* 0x000060009d9e7a11 */ /* 0x000fe200078410ff */
[----:B------:R1:W5:Y:S01]  /*2510*/  LDG.E.CONSTANT R161, [R160.64] ;  /* 0x0000000aa0a17981 */ /* 0x000362000c1e9900 */
[-C--:B------:R-:W-:Y:S02]  /*2520*/  IADD3.X R164, R87, R153.reuse, R90, P0, P1 ;  /* 0x0000009957a47210 */ /* 0x080fe400007e245a */
[-C--:B---3--:R-:W-:Y:S02]  /*2530*/  IADD3 R45, P0, P1, R29, R152.reuse, R12 ;  /* 0x000000981d2d7210 */ /* 0x088fe4000791e00c */
[----:B------:R-:W-:Y:S02]  /*2540*/  LEA.HI.X R159, R157, c[0x0][0x184], R164, 0x2, P2 ;  /* 0x000061009d9f7a11 */ /* 0x000fe400010f14a4 */
[----:B------:R-:W-:Y:S02]  /*2550*/  LEA R44, P2, R45, c[0x0][0x180], 0x2 ;  /* 0x000060002d2c7a11 */ /* 0x000fe400078410ff */
[----:B0-----:R-:W-:Y:S01]  /*2560*/  IADD3.X R162, R89, R153, R92, P0, P1 ;  /* 0x0000009959a27210 */ /* 0x001fe200007e245c */
[----:B------:R0:W3:Y:S03]  /*2570*/  LDG.E.CONSTANT R158, [R158.64] ;  /* 0x0000000a9e9e7981 */ /* 0x0000e6000c1e9900 */
[----:B------:R-:W-:Y:S01]  /*2580*/  LEA.HI.X R45, R45, c[0x0][0x184], R162, 0x2, P2 ;  /* 0x000061002d2d7a11 */ /* 0x000fe200010f14a2 */
[----:B------:R-:W-:Y:S01]  /*2590*/  FFMA.FTZ R162, R156, R41, R40 ;  /* 0x000000299ca27223 */ /* 0x000fe20000010028 */
[----:B------:R-:W-:-:S03]  /*25a0*/  IADD3 R41, P0, P1, R32, R152, R11 ;  /* 0x0000009820297210 */ /* 0x000fc6000791e00b */
[----:B------:R0:W3:Y:S01]  /*25b0*/  LDG.E.CONSTANT R163, [R44.64] ;  /* 0x0000000a2ca37981 */ /* 0x0000e2000c1e9900 */
[----:B------:R-:W-:Y:S02]  /*25c0*/  LEA R40, P2, R41, c[0x0][0x180], 0x2 ;  /* 0x0000600029287a11 */ /* 0x000fe400078410ff */
[----:B------:R-:W-:-:S04]  /*25d0*/  IADD3.X R156, R91, R153, R94, P0, P1 ;  /* 0x000000995b9c7210 */ /* 0x000fc800007e245e */
[----:B------:R-:W-:-:S05]  /*25e0*/  LEA.HI.X R41, R41, c[0x0][0x184], R156, 0x2, P2 ;  /* 0x0000610029297a11 */ /* 0x000fca00010f149c */
[----:B-1----:R1:W3:Y:S01]  /*25f0*/  LDG.E.CONSTANT R160, [R40.64] ;  /* 0x0000000a28a07981 */ /* 0x0022e2000c1e9900 */
[----:B------:R-:W-:-:S04]  /*2600*/  IADD3 R157, P0, P1, R31, R152, R10 ;  /* 0x000000981f9d7210 */ /* 0x000fc8000791e00a */
[----:B------:R-:W-:Y:S02]  /*2610*/  LEA R156, P2, R157, c[0x0][0x180], 0x2 ;  /* 0x000060009d9c7a11 */ /* 0x000fe400078410ff */
[----:B------:R-:W-:-:S04]  /*2620*/  IADD3.X R164, R93, R153, R96, P0, P1 ;  /* 0x000000995da47210 */ /* 0x000fc800007e2460 */
[----:B------:R-:W-:-:S05]  /*2630*/  LEA.HI.X R157, R157, c[0x0][0x184], R164, 0x2, P2 ;  /* 0x000061009d9d7a11 */ /* 0x000fca00010f14a4 */
[----:B0-----:R0:W3:Y:S01]  /*2640*/  LDG.E.CONSTANT R159, [R156.64] ;  /* 0x0000000a9c9f7981 */ /* 0x0010e2000c1e9900 */
[----:B--2---:R-:W-:-:S04]  /*2650*/  FFMA.FTZ R42, R47, R42, R162 ;  /* 0x0000002a2f2a7223 */ /* 0x004fc800000100a2 */
[----:B----4-:R-:W-:Y:S02]  /*2660*/  FFMA.FTZ R42, R46, R43, R42 ;  /* 0x0000002b2e2a7223 */ /* 0x010fe4000001002a */
[----:B------:R-:W5:Y:S02]  /*2670*/  LDS.128 R44, [R137+0x50] ;  /* 0x00005000892c7984 */ /* 0x000f640000000c00 */
[----:B-----5:R-:W-:-:S04]  /*2680*/  FFMA.FTZ R42, R44, R161, R42 ;  /* 0x000000a12c2a7223 */ /* 0x020fc8000001002a */
[----:B---3--:R-:W-:-:S04]  /*2690*/  FFMA.FTZ R42, R158, R45, R42 ;  /* 0x0000002d9e2a7223 */ /* 0x008fc8000001002a */
[----:B------:R-:W-:Y:S02]  /*26a0*/  FFMA.FTZ R46, R163, R46, R42 ;  /* 0x0000002ea32e7223 */ /* 0x000fe4000001002a */
[----:B-1----:R-:W1:Y:S01]  /*26b0*/  LDS.128 R40, [R137+0x60] ;  /* 0x0000600089287984 */ /* 0x002e620000000c00 */
[----:B------:R-:W-:-:S04]  /*26c0*/  IADD3 R45, P0, P1, R34, R152, R9 ;  /* 0x00000098222d7210 */ /* 0x000fc8000791e009 */
[----:B------:R-:W-:Y:S02]  /*26d0*/  LEA R44, P2, R45, c[0x0][0x180], 0x2 ;  /* 0x000060002d2c7a11 */ /* 0x000fe400078410ff */
[----:B------:R-:W-:Y:S01]  /*26e0*/  IADD3.X R158, R95, R153, R98, P0, P1 ;  /* 0x000000995f9e7210 */ /* 0x000fe200007e2462 */
[----:B------:R-:W-:Y:S01]  /*26f0*/  FFMA.FTZ R160, R160, R47, R46 ;  /* 0x0000002fa0a07223 */ /* 0x000fe2000001002e */
[----:B------:R-:W-:Y:S02]  /*2700*/  IADD3 R46, P0, P1, R33, R152, R8 ;  /* 0x00000098212e7210 */ /* 0x000fe4000791e008 */
[----:B------:R-:W-:Y:S02]  /*2710*/  LEA.HI.X R45, R45, c[0x0][0x184], R158, 0x2, P2 ;  /* 0x000061002d2d7a11 */ /* 0x000fe400010f149e */
[C---:B------:R-:W-:Y:S02]  /*2720*/  LEA R162, P2, R46.reuse, c[0x0][0x180], 0x2 ;  /* 0x000060002ea27a11 */ /* 0x040fe400078410ff */
[----:B------:R-:W-:Y:S01]  /*2730*/  IADD3.X R47, R97, R153, R100, P0, P1 ;  /* 0x00000099612f7210 */ /* 0x000fe200007e2464 */
[----:B------:R2:W3:Y:S03]  /*2740*/  LDG.E.CONSTANT R158, [R44.64] ;  /* 0x0000000a2c9e7981 */ /* 0x0004e6000c1e9900 */
[----:B------:R-:W-:-:S02]  /*2750*/  LEA.HI.X R163, R46, c[0x0][0x184], R47, 0x2, P2 ;  /* 0x000061002ea37a11 */ /* 0x000fc400010f142f */
[----:B------:R-:W-:-:S04]  /*2760*/  IADD3 R46, P0, P1, R36, R152, R7 ;  /* 0x00000098242e7210 */ /* 0x000fc8000791e007 */
[C---:B0-----:R-:W-:Y:S02]  /*2770*/  LEA R156, P2, R46.reuse, c[0x0][0x180], 0x2 ;  /* 0x000060002e9c7a11 */ /* 0x041fe400078410ff */
[-C--:B------:R-:W-:Y:S02]  /*2780*/  IADD3.X R47, R99, R153.reuse, R102, P0, P1 ;  /* 0x00000099632f7210 */ /* 0x080fe400007e2466 */
[----:B--2---:R-:W-:Y:S02]  /*2790*/  IADD3 R44, P0, P1, R35, R152, R6 ;  /* 0x00000098232c7210 */ /* 0x004fe4000791e006 */
[----:B------:R-:W-:Y:S02]  /*27a0*/  LEA.HI.X R157, R46, c[0x0][0x184], R47, 0x2, P2 ;  /* 0x000061002e9d7a11 */ /* 0x000fe400010f142f */
[----:B------:R-:W-:Y:S02]  /*27b0*/  LEA R46, P2, R44, c[0x0][0x180], 0x2 ;  /* 0x000060002c2e7a11 */ /* 0x000fe400078410ff */
[----:B------:R-:W-:-:S04]  /*27c0*/  IADD3.X R45, R101, R153, R104, P0, P1 ;  /* 0x00000099652d7210 */ /* 0x000fc800007e2468 */
[----:B------:R-:W-:Y:S02]  /*27d0*/  LEA.HI.X R47, R44, c[0x0][0x184], R45, 0x2, P2 ;  /* 0x000061002c2f7a11 */ /* 0x000fe400010f142d */
[-C--:B------:R-:W-:Y:S01]  /*27e0*/  IADD3 R45, P0, P1, R38, R152.reuse, R5 ;  /* 0x00000098262d7210 */ /* 0x080fe2000791e005 */
[----:B-1----:R-:W-:Y:S02]  /*27f0*/  FFMA.FTZ R160, R40, R159, R160 ;  /* 0x0000009f28a07223 */ /* 0x002fe400000100a0 */
[----:B------:R0:W2:Y:S01]  /*2800*/  LDG.E.CONSTANT R159, [R162.64] ;  /* 0x0000000aa29f7981 */ /* 0x0000a2000c1e9900 */
[----:B------:R-:W-:Y:S02]  /*2810*/  LEA R44, P2, R45, c[0x0][0x180], 0x2 ;  /* 0x000060002d2c7a11 */ /* 0x000fe400078410ff */
[----:B------:R-:W-:Y:S01]  /*2820*/  IADD3.X R164, R103, R153, R106, P0, P1 ;  /* 0x0000009967a47210 */ /* 0x000fe200007e246a */
[----:B------:R1:W4:Y:S03]  /*2830*/  LDG.E.CONSTANT R40, [R156.64] ;  /* 0x0000000a9c287981 */ /* 0x000326000c1e9900 */
[----:B------:R-:W-:Y:S01]  /*2840*/  LEA.HI.X R45, R45, c[0x0][0x184], R164, 0x2, P2 ;  /* 0x000061002d2d7a11 */ /* 0x000fe200010f14a4 */
[----:B------:R5:W4:Y:S01]  /*2850*/  LDG.E.CONSTANT R161, [R46.64] ;  /* 0x0000000a2ea17981 */ /* 0x000b22000c1e9900 */
[----:B0-----:R-:W-:-:S03]  /*2860*/  IADD3 R163, P3, P4, R48, R152, R3 ;  /* 0x0000009830a37210 */ /* 0x001fc60007c7e003 */
[----:B------:R5:W4:Y:S01]  /*2870*/  LDG.E.CONSTANT R162, [R44.64] ;  /* 0x0000000a2ca27981 */ /* 0x000b22000c1e9900 */
[----:B-1----:R-:W-:-:S04]  /*2880*/  IADD3 R157, P0, P1, R37, R152, R4 ;  /* 0x00000098259d7210 */ /* 0x002fc8000791e004 */
[----:B------:R-:W-:Y:S02]  /*2890*/  LEA R156, P2, R157, c[0x0][0x180], 0x2 ;  /* 0x000060009d9c7a11 */ /* 0x000fe400078410ff */
[-C--:B------:R-:W-:Y:S02]  /*28a0*/  IADD3.X R152, R105, R153.reuse, R108, P0, P1 ;  /* 0x0000009969987210 */ /* 0x080fe400007e246c */
[----:B------:R-:W-:Y:S01]  /*28b0*/  IADD3.X R164, R107, R153, R110, P3, P4 ;  /* 0x000000996ba47210 */ /* 0x000fe20001fe846e */
[----:B-----5:R-:W0:Y:S01]  /*28c0*/  LDS.128 R44, [R137+0x70] ;  /* 0x00007000892c7984 */ /* 0x020e220000000c00 */
[----:B------:R-:W-:Y:S02]  /*28d0*/  LEA.HI.X R157, R157, c[0x0][0x184], R152, 0x2, P2 ;  /* 0x000061009d9d7a11 */ /* 0x000fe400010f1498 */
[----:B------:R-:W-:-:S04]  /*28e0*/  LEA R152, P0, R163, c[0x0][0x180], 0x2 ;  /* 0x00006000a3987a11 */ /* 0x000fc800078010ff */
[----:B------:R-:W-:Y:S01]  /*28f0*/  LEA.HI.X R153, R163, c[0x0][0x184], R164, 0x2, P0 ;  /* 0x00006100a3997a11 */ /* 0x000fe200000f14a4 */
[----:B------:R-:W5:Y:S04]  /*2900*/  LDG.E.CONSTANT R157, [R156.64] ;  /* 0x0000000a9c9d7981 */ /* 0x000f68000c1e9900 */
[----:B------:R-:W5:Y:S01]  /*2910*/  LDG.E.CONSTANT R152, [R152.64] ;  /* 0x0000000a98987981 */ /* 0x000f62000c1e9900 */
[----:B---3--:R-:W-:-:S04]  /*2920*/  FFMA.FTZ R41, R158, R41, R160 ;  /* 0x000000299e297223 */ /* 0x008fc800000100a0 */
[----:B--2---:R-:W-:-:S04]  /*2930*/  FFMA.FTZ R41, R159, R42, R41 ;  /* 0x0000002a9f297223 */ /* 0x004fc80000010029 */
[----:B----4-:R-:W-:-:S04]  /*2940*/  FFMA.FTZ R40, R40, R43, R41 ;  /* 0x0000002b28287223 */ /* 0x010fc80000010029 */
[----:B0-----:R-:W-:-:S04]  /*2950*/  FFMA.FTZ R40, R44, R161, R40 ;  /* 0x000000a12c287223 */ /* 0x001fc80000010028 */
[----:B------:R-:W-:-:S04]  /*2960*/  FFMA.FTZ R40, R162, R45, R40 ;  /* 0x0000002da2287223 */ /* 0x000fc80000010028 */
[----:B-----5:R-:W-:-:S04]  /*2970*/  FFMA.FTZ R40, R157, R46, R40 ;  /* 0x0000002e9d287223 */ /* 0x020fc80000010028 */
[----:B------:R-:W-:Y:S01]  /*2980*/  FFMA.FTZ R45, R152, R47, R40 ;  /* 0x0000002f982d7223 */ /* 0x000fe20000010028 */
[----:B------:R-:W-:Y:S05]  /*2990*/  BRA.DIV ~URZ, `(.L_x_23487) ;  /* 0x000043127f007947 */ /* 0x000fea000b800000 */
[----:B------:R0:W1:Y:S02]  /*29a0*/  SHFL.BFLY PT, R40, R45, 0x2, 0x1f ;  /* 0x0c401f002d287f89 */ /* 0x00006400000e0000 */
.L_x_23529:
[----:B01----:R-:W-:Y:S01]  /*29b0*/  FADD.FTZ R45, R45, R40 ;  /* 0x000000282d2d7221 */ /* 0x003fe20000010000 */
[----:B------:R-:W-:Y:S05]  /*29c0*/  BRA.DIV ~URZ, `(.L_x_23488) ;  /* 0x000043627f007947 */ /* 0x000fea000b800000 */
[----:B------:R0:W1:Y:S02]  /*29d0*/  SHFL.BFLY PT, R40, R45, 0x1, 0x1f ;  /* 0x0c201f002d287f89 */ /* 0x00006400000e0000 */
.L_x_23530:
        /* <DEDUP_REMOVED lines=11> */
.L_x_23490:
[----:B------:R-:W-:Y:S05]  /*2a90*/  BSYNC B1 ;  /* 0x0000000000017941 */ /* 0x000fea0003800000 */
.L_x_23489:
[----:B------:R-:W-:-:S04]  /*2aa0*/  IADD3 R151, R151, 0x4, RZ ;  /* 0x0000000497977810 */ /* 0x000fc80007ffe0ff */
[----:B------:R-:W-:-:S13]  /*2ab0*/  ISETP.GE.AND P0, PT, R151, R146, PT ;  /* 0x000000929700720c */ /* 0x000fda0003f06270 */
[----:B01----:R-:W-:Y:S05]  /*2ac0*/  @!P0 BRA `(.L_x_23491) ;  /* 0xfffff1a000008947 */ /* 0x003fea000383ffff */
[----:B------:R-:W-:Y:S05]  /*2ad0*/  BRA `(.L_x_23485) ;  /* 0x00000ee000007947 */ /* 0x000fea0003800000 */
.L_x_23486:
[----:B------:R-:W-:Y:S01]  /*2ae0*/  IADD3 R152, -R149, 0x1, RZ ;  /* 0x0000000195987810 */ /* 0x000fe20007ffe1ff */
[----:B------:R-:W-:Y:S02]  /*2af0*/  IMAD.MOV.U32 R140, RZ, RZ, -0x800001 ;  /* 0xff7fffffff8c7424 */ /* 0x000fe400078e00ff */
[----:B------:R-:W-:-:S05]  /*2b00*/  IMAD.MOV.U32 R151, RZ, RZ, R141 ;  /* 0x000000ffff977224 */ /* 0x000fca00078e008d */
.L_x_23496:
        /* <DEDUP_REMOVED lines=10> */
[----:B------:R-:W-:-:S04]  /*2bb0*/  IMAD R41, R43, R0, R40 ;  /* 0x000000002b297224 */ /* 0x000fc800078e0228 */
        /* <DEDUP_REMOVED lines=9> */
[----:B------:R-:W-:-:S06]  /*2c50*/  LEA.HI.X R161, R42, c[0x0][0x184], R43, 0x2, P1 ;  /* 0x000061002aa17a11 */ /* 0x000fcc00008f142b */
[----:B------:R1:W3:Y:S01]  /*2c60*/  LDG.E.CONSTANT R161, [R160.64] ;  /* 0x0000000aa0a17981 */ /* 0x0002e2000c1e9900 */
[----:B------:R-:W-:-:S04]  /*2c70*/  IADD3 R43, P0, P1, R133, R156, R136 ;  /* 0x0000009c852b7210 */ /* 0x000fc8000791e088 */
[----:B------:R-:W-:Y:S02]  /*2c80*/  IADD3.X R44, R49, R157, R52, P0, P1 ;  /* 0x0000009d312c7210 */ /* 0x000fe400007e2434 */
[----:B------:R-:W-:-:S04]  /*2c90*/  LEA R42, P2, R43, c[0x0][0x180], 0x2 ;  /* 0x000060002b2a7a11 */ /* 0x000fc800078410ff */
[----:B------:R-:W-:Y:S02]  /*2ca0*/  LEA.HI.X R43, R43, c[0x0][0x184], R44, 0x2, P2 ;  /* 0x000061002b2b7a11 */ /* 0x000fe400010f142c */
[----:B------:R-:W2:Y:S04]  /*2cb0*/  LDS.128 R44, [R137] ;  /* 0x00000000892c7984 */ /* 0x000ea80000000c00 */
[----:B------:R3:W4:Y:S01]  /*2cc0*/  LDG.E.CONSTANT R43, [R42.64] ;  /* 0x0000000a2a2b7981 */ /* 0x000722000c1e9900 */
[----:B0-----:R-:W-:-:S04]  /*2cd0*/  IADD3 R41, P0, P1, R131, R156, R134 ;  /* 0x0000009c83297210 */ /* 0x001fc8000791e086 */
[----:B------:R-:W-:Y:S02]  /*2ce0*/  LEA R158, P2, R41, c[0x0][0x180], 0x2 ;  /* 0x00006000299e7a11 */ /* 0x000fe400078410ff */
[----:B------:R-:W-:-:S04]  /*2cf0*/  IADD3.X R162, R51, R157, R54, P0, P1 ;  /* 0x0000009d33a27210 */ /* 0x000fc800007e2436 */
[----:B------:R-:W-:Y:S02]  /*2d00*/  LEA.HI.X R159, R41, c[0x0][0x184], R162, 0x2, P2 ;  /* 0x00006100299f7a11 */ /* 0x000fe400010f14a2 */
[----:B------:R-:W-:-:S03]  /*2d10*/  IADD3 R41, P0, P1, R129, R156, R132 ;  /* 0x0000009c81297210 */ /* 0x000fc6000791e084 */
[----:B------:R0:W5:Y:S01]  /*2d20*/  LDG.E.CONSTANT R162, [R158.64] ;  /* 0x0000000a9ea27981 */ /* 0x000162000c1e9900 */
[----:B-1----:R-:W-:Y:S01]  /*2d30*/  IADD3.X R160, R53, R157, R56, P0, P1 ;  /* 0x0000009d35a07210 */ /* 0x002fe200007e2438 */
[----:B--2---:R-:W-:Y:S01]  /*2d40*/  FMUL.FTZ R45, R40, R45 ;  /* 0x0000002d282d7220 */ /* 0x004fe20000410000 */
[----:B------:R-:W-:-:S04]  /*2d50*/  LEA R40, P2, R41, c[0x0][0x180], 0x2 ;  /* 0x0000600029287a11 */ /* 0x000fc800078410ff */
[----:B------:R-:W-:-:S05]  /*2d60*/  LEA.HI.X R41, R41, c[0x0][0x184], R160, 0x2, P2 ;  /* 0x0000610029297a11 */ /* 0x000fca00010f14a0 */
[----:B------:R1:W2:Y:S01]  /*2d70*/  LDG.E.CONSTANT R163, [R40.64] ;  /* 0x0000000a28a37981 */ /* 0x0002a2000c1e9900 */
[----:B---3--:R-:W-:Y:S01]  /*2d80*/  FFMA.FTZ R42, R44, R161, R45 ;  /* 0x000000a12c2a7223 */ /* 0x008fe2000001002d */
[----:B------:R-:W-:-:S04]  /*2d90*/  IADD3 R45, P0, P1, R127, R156, R130 ;  /* 0x0000009c7f2d7210 */ /* 0x000fc8000791e082 */
[----:B------:R-:W-:Y:S02]  /*2da0*/  LEA R44, P2, R45, c[0x0][0x180], 0x2 ;  /* 0x000060002d2c7a11 */ /* 0x000fe400078410ff */
[----:B------:R-:W-:-:S04]  /*2db0*/  IADD3.X R160, R55, R157, R58, P0, P1 ;  /* 0x0000009d37a07210 */ /* 0x000fc800007e243a */
[----:B------:R-:W-:-:S05]  /*2dc0*/  LEA.HI.X R45, R45, c[0x0][0x184], R160, 0x2, P2 ;  /* 0x000061002d2d7a11 */ /* 0x000fca00010f14a0 */
[----:B0-----:R0:W3:Y:S01]  /*2dd0*/  LDG.E.CONSTANT R158, [R44.64] ;  /* 0x0000000a2c9e7981 */ /* 0x0010e2000c1e9900 */
[----:B----4-:R-:W-:Y:S01]  /*2de0*/  FFMA.FTZ R46, R43, R46, R42 ;  /* 0x0000002e2b2e7223 */ /* 0x010fe2000001002a */
[----:B------:R-:W-:Y:S02]  /*2df0*/  IADD3 R159, P0, P1, R125, R156, R128 ;  /* 0x0000009c7d9f7210 */ /* 0x000fe4000791e080 */
[----:B-1----:R-:W2:Y:S02]  /*2e00*/  LDS.128 R40, [R137+0x10] ;  /* 0x0000100089287984 */ /* 0x002ea40000000c00 */
[----:B------:R-:W-:Y:S02]  /*2e10*/  LEA R160, P2, R159, c[0x0][0x180], 0x2 ;  /* 0x000060009fa07a11 */ /* 0x000fe400078410ff */
[----:B------:R-:W-:-:S04]  /*2e20*/  IADD3.X R164, R57, R157, R60, P0, P1 ;  /* 0x0000009d39a47210 */ /* 0x000fc800007e243c */
[----:B------:R-:W-:Y:S01]  /*2e30*/  LEA.HI.X R161, R159, c[0x0][0x184], R164, 0x2, P2 ;  /* 0x000061009fa17a11 */ /* 0x000fe200010f14a4 */
[----:B-----5:R-:W-:-:S04]  /*2e40*/  FFMA.FTZ R46, R162, R47, R46 ;  /* 0x0000002fa22e7223 */ /* 0x020fc8000001002e */
[----:B------:R1:W4:Y:S01]  /*2e50*/  LDG.E.CONSTANT R159, [R160.64] ;  /* 0x0000000aa09f7981 */ /* 0x000322000c1e9900 */
[----:B--2---:R-:W-:Y:S01]  /*2e60*/  FFMA.FTZ R163, R40, R163, R46 ;  /* 0x000000a328a37223 */ /* 0x004fe2000001002e */
[----:B------:R-:W-:-:S04]  /*2e70*/  IADD3 R40, P0, P1, R123, R156, R126 ;  /* 0x0000009c7b287210 */ /* 0x000fc8000791e07e */
[----:B------:R-:W-:Y:S02]  /*2e80*/  LEA R46, P2, R40, c[0x0][0x180], 0x2 ;  /* 0x00006000282e7a11 */ /* 0x000fe400078410ff */
[----:B0-----:R-:W-:-:S04]  /*2e90*/  IADD3.X R45, R59, R157, R62, P0, P1 ;  /* 0x0000009d3b2d7210 */ /* 0x001fc800007e243e */
[----:B------:R-:W-:Y:S02]  /*2ea0*/  LEA.HI.X R47, R40, c[0x0][0x184], R45, 0x2, P2 ;  /* 0x00006100282f7a11 */ /* 0x000fe400010f142d */
[----:B------:R-:W-:-:S03]  /*2eb0*/  IADD3 R45, P0, P1, R121, R156, R124 ;  /* 0x0000009c792d7210 */ /* 0x000fc6000791e07c */
[----:B------:R0:W2:Y:S01]  /*2ec0*/  LDG.E.CONSTANT R40, [R46.64] ;  /* 0x0000000a2e287981 */ /* 0x0000a2000c1e9900 */
[----:B------:R-:W-:Y:S02]  /*2ed0*/  LEA R44, P2, R45, c[0x0][0x180], 0x2 ;  /* 0x000060002d2c7a11 */ /* 0x000fe400078410ff */
[----:B-1----:R-:W-:-:S04]  /*2ee0*/  IADD3.X R160, R61, R157, R64, P0, P1 ;  /* 0x0000009d3da07210 */ /* 0x002fc800007e2440 */
[----:B------:R-:W-:-:S05]  /*2ef0*/  LEA.HI.X R45, R45, c[0x0][0x184], R160, 0x2, P2 ;  /* 0x000061002d2d7a11 */ /* 0x000fca00010f14a0 */
[----:B------:R1:W5:Y:S01]  /*2f00*/  LDG.E.CONSTANT R165, [R44.64] ;  /* 0x0000000a2ca57981 */ /* 0x000362000c1e9900 */
[----:B---3--:R-:W-:Y:S01]  /*2f10*/  FFMA.FTZ R41, R158, R41, R163 ;  /* 0x000000299e297223 */ /* 0x008fe200000100a3 */
[----:B------:R-:W-:-:S04]  /*2f20*/  IADD3 R158, P0, P1, R119, R156, R122 ;  /* 0x0000009c779e7210 */ /* 0x000fc8000791e07a */
[----:B------:R-:W-:Y:S02]  /*2f30*/  LEA R162, P2, R158, c[0x0][0x180], 0x2 ;  /* 0x000060009ea27a11 */ /* 0x000fe400078410ff */
[----:B------:R-:W-:-:S04]  /*2f40*/  IADD3.X R161, R63, R157, R66, P0, P1 ;  /* 0x0000009d3fa17210 */ /* 0x000fc800007e2442 */
[----:B------:R-:W-:-:S05]  /*2f50*/  LEA.HI.X R163, R158, c[0x0][0x184], R161, 0x2, P2 ;  /* 0x000061009ea37a11 */ /* 0x000fca00010f14a1 */
[----:B------:R-:W3:Y:S01]  /*2f60*/  LDG.E.CONSTANT R158, [R162.64] ;  /* 0x0000000aa29e7981 */ /* 0x000ee2000c1e9900 */
[----:B0-----:R-:W-:Y:S01]  /*2f70*/  IADD3 R46, P0, P1, R117, R156, R120 ;  /* 0x0000009c752e7210 */ /* 0x001fe2000791e078 */
[----:B----4-:R-:W-:-:S03]  /*2f80*/  FFMA.FTZ R41, R159, R42, R41 ;  /* 0x0000002a9f297223 */ /* 0x010fc60000010029 */
[----:B------:R-:W-:Y:S02]  /*2f90*/  IADD3.X R47, R65, R157, R68, P0, P1 ;  /* 0x0000009d412f7210 */ /* 0x000fe400007e2444 */
[----:B------:R-:W-:-:S04]  /*2fa0*/  LEA R160, P2, R46, c[0x0][0x180], 0x2 ;  /* 0x000060002ea07a11 */ /* 0x000fc800078410ff */
[----:B------:R-:W-:Y:S02]  /*2fb0*/  LEA.HI.X R161, R46, c[0x0][0x184], R47, 0x2, P2 ;  /* 0x000061002ea17a11 */ /* 0x000fe400010f142f */
[----:B-1----:R-:W5:Y:S04]  /*2fc0*/  LDS.128 R44, [R137+0x20] ;  /* 0x00002000892c7984 */ /* 0x002f680000000c00 */
[----:B------:R0:W4:Y:S01]  /*2fd0*/  LDG.E.CONSTANT R159, [R160.64] ;  /* 0x0000000aa09f7981 */ /* 0x000122000c1e9900 */
[----:B--2---:R-:W-:-:S04]  /*2fe0*/  FFMA.FTZ R40, R40, R43, R41 ;  /* 0x0000002b28287223 */ /* 0x004fc80000010029 */
[----:B-----5:R-:W-:Y:S01]  /*2ff0*/  FFMA.FTZ R164, R44, R165, R40 ;  /* 0x000000a52ca47223 */ /* 0x020fe20000010028 */
        /* <DEDUP_REMOVED lines=16> */
[----:B-1----:R-:W-:Y:S01]  /*3100*/  IADD3 R42, P0, P1, R109, R156, R112 ;  /* 0x0000009c6d2a7210 */ /* 0x002fe2000791e070 */
[----:B----4-:R-:W-:-:S03]  /*3110*/  FFMA.FTZ R45, R159, R46, R45 ;  /* 0x0000002e9f2d7223 */ /* 0x010fc6000001002d */
[----:B------:R-:W-:Y:S02]  /*3120*/  IADD3.X R43, R73, R157, R76, P0, P1 ;  /* 0x0000009d492b7210 */ /* 0x000fe400007e244c */
[----:B------:R-:W-:-:S04]  /*3130*/  LEA R160, P2, R42, c[0x0][0x180], 0x2 ;  /* 0x000060002aa07a11 */ /* 0x000fc800078410ff */
[----:B------:R-:W-:Y:S02]  /*3140*/  LEA.HI.X R161, R42, c[0x0][0x184], R43, 0x2, P2 ;  /* 0x000061002aa17a11 */ /* 0x000fe400010f142b */
[----:B0-----:R-:W5:Y:S04]  /*3150*/  LDS.128 R40, [R137+0x30] ;  /* 0x0000300089287984 */ /* 0x001f680000000c00 */
        /* <DEDUP_REMOVED lines=36> */
[----:B------:R-:W-:Y:S01]  /*33a0*/  LEA.HI.X R41, R41, c[0x0][0x184], R162, 0x2, P2 ;  /* 0x0000610029297a11 */ /* 0x000fe200010f14a2 */
[----:B---3--:R-:W-:Y:S01]  /*33b0*/  FFMA.FTZ R164, R160, R45, R44 ;  /* 0x0000002da0a47223 */ /* 0x008fe2000001002c */
[----:B------:R-:W-:-:S03]  /*33c0*/  IADD3 R45, P0, P1, R30, R156, R13 ;  /* 0x0000009c1e2d7210 */ /* 0x000fc6000791e00d */
[----:B------:R0:W3:Y:S01]  /*33d0*/  LDG.E.CONSTANT R163, [R40.64] ;  /* 0x0000000a28a37981 */ /* 0x0000e2000c1e9900 */
[----:B------:R-:W-:Y:S02]  /*33e0*/  LEA R44, P2, R45, c[0x0][0x180], 0x2 ;  /* 0x000060002d2c7a11 */ /* 0x000fe400078410ff */
[----:B------:R-:W-:-:S04]  /*33f0*/  IADD3.X R160, R87, R157, R90, P0, P1 ;  /* 0x0000009d57a07210 */ /* 0x000fc800007e245a */
[----:B------:R-:W-:-:S05]  /*3400*/  LEA.HI.X R45, R45, c[0x0][0x184], R160, 0x2, P2 ;  /* 0x000061002d2d7a11 */ /* 0x000fca00010f14a0 */
[----:B------:R5:W5:Y:S01]  /*3410*/  LDG.E.CONSTANT R162, [R44.64] ;  /* 0x0000000a2ca27981 */ /* 0x000b62000c1e9900 */
[----:B-1----:R-:W-:Y:S01]  /*3420*/  IADD3 R42, P0, P1, R29, R156, R12 ;  /* 0x0000009c1d2a7210 */ /* 0x002fe2000791e00c */
[----:B----4-:R-:W-:-:S03]  /*3430*/  FFMA.FTZ R46, R159, R46, R164 ;  /* 0x0000002e9f2e7223 */ /* 0x010fc600000100a4 */
[----:B------:R-:W-:Y:S02]  /*3440*/  IADD3.X R43, R89, R157, R92, P0, P1 ;  /* 0x0000009d592b7210 */ /* 0x000fe400007e245c */
[----:B------:R-:W-:-:S04]  /*3450*/  LEA R160, P2, R42, c[0x0][0x180], 0x2 ;  /* 0x000060002aa07a11 */ /* 0x000fc800078410ff */
[----:B------:R-:W-:Y:S02]  /*3460*/  LEA.HI.X R161, R42, c[0x0][0x184], R43, 0x2, P2 ;  /* 0x000061002aa17a11 */ /* 0x000fe400010f142b */
[----:B0-----:R-:W3:Y:S04]  /*3470*/  LDS.128 R40, [R137+0x50] ;  /* 0x0000500089287984 */ /* 0x001ee80000000c00 */
[----:B------:R0:W4:Y:S01]  /*3480*/  LDG.E.CONSTANT R161, [R160.64] ;  /* 0x0000000aa0a17981 */ /* 0x000122000c1e9900 */
[----:B--2---:R-:W-:-:S04]  /*3490*/  FFMA.FTZ R46, R158, R47, R46 ;  /* 0x0000002f9e2e7223 */ /* 0x004fc8000001002e */
[----:B---3--:R-:W-:Y:S01]  /*34a0*/  FFMA.FTZ R46, R40, R163, R46 ;  /* 0x000000a3282e7223 */ /* 0x008fe2000001002e */
[----:B------:R-:W-:-:S04]  /*34b0*/  IADD3 R40, P0, P1, R32, R156, R11 ;  /* 0x0000009c20287210 */ /* 0x000fc8000791e00b */
[C---:B-----5:R-:W-:Y:S02]  /*34c0*/  LEA R44, P2, R40.reuse, c[0x0][0x180], 0x2 ;  /* 0x00006000282c7a11 */ /* 0x060fe400078410ff */
[----:B------:R-:W-:Y:S02]  /*34d0*/  IADD3.X R45, R91, R157, R94, P0, P1 ;  /* 0x0000009d5b2d7210 */ /* 0x000fe400007e245e */
[-C--:B------:R-:W-:Y:S02]  /*34e0*/  IADD3 R47, P0, P1, R31, R156.reuse, R10 ;  /* 0x0000009c1f2f7210 */ /* 0x080fe4000791e00a */
[----:B------:R-:W-:Y:S01]  /*34f0*/  LEA.HI.X R45, R40, c[0x0][0x184], R45, 0x2, P2 ;  /* 0x00006100282d7a11 */ /* 0x000fe200010f142d */
[----:B------:R-:W-:Y:S01]  /*3500*/  FFMA.FTZ R41, R162, R41, R46 ;  /* 0x00000029a2297223 */ /* 0x000fe2000001002e */
[----:B------:R-:W-:Y:S02]  /*3510*/  LEA R158, P2, R47, c[0x0][0x180], 0x2 ;  /* 0x000060002f9e7a11 */ /* 0x000fe400078410ff */
[----:B0-----:R-:W-:Y:S01]  /*3520*/  IADD3.X R160, R93, R157, R96, P0, P1 ;  /* 0x0000009d5da07210 */ /* 0x001fe200007e2460 */
[----:B------:R0:W2:Y:S01]  /*3530*/  LDG.E.CONSTANT R40, [R44.64] ;  /* 0x0000000a2c287981 */ /* 0x0000a2000c1e9900 */
[----:B------:R-:W-:-:S02]  /*3540*/  IADD3 R46, P0, P1, R34, R156, R9 ;  /* 0x0000009c222e7210 */ /* 0x000fc4000791e009 */
[----:B------:R-:W-:Y:S02]  /*3550*/  LEA.HI.X R159, R47, c[0x0][0x184], R160, 0x2, P2 ;  /* 0x000061002f9f7a11 */ /* 0x000fe400010f14a0 */
[C---:B------:R-:W-:Y:S02]  /*3560*/  LEA R162, P2, R46.reuse, c[0x0][0x180], 0x2 ;  /* 0x000060002ea27a11 */ /* 0x040fe400078410ff */
[----:B------:R-:W-:Y:S02]  /*3570*/  IADD3.X R47, R95, R157, R98, P0, P1 ;  /* 0x0000009d5f2f7210 */ /* 0x000fe400007e2462 */
[----:B------:R-:W3:Y:S02]  /*3580*/  LDG.E.CONSTANT R159, [R158.64] ;  /* 0x0000000a9e9f7981 */ /* 0x000ee4000c1e9900 */
[----:B------:R-:W-:Y:S02]  /*3590*/  LEA.HI.X R163, R46, c[0x0][0x184], R47, 0x2, P2 ;  /* 0x000061002ea37a11 */ /* 0x000fe400010f142f */
[----:B0-----:R-:W3:Y:S04]  /*35a0*/  LDS.128 R44, [R137+0x60] ;  /* 0x00006000892c7984 */ /* 0x001ee80000000c00 */
[----:B------:R-:W5:Y:S01]  /*35b0*/  LDG.E.CONSTANT R160, [R162.64] ;  /* 0x0000000aa2a07981 */ /* 0x000f62000c1e9900 */
[----:B----4-:R-:W-:-:S04]  /*35c0*/  FFMA.FTZ R41, R161, R42, R41 ;  /* 0x0000002aa1297223 */ /* 0x010fc80000010029 */
[----:B--2---:R-:W-:Y:S01]  /*35d0*/  FFMA.FTZ R43, R40, R43, R41 ;  /* 0x0000002b282b7223 */ /* 0x004fe20000010029 */
[----:B------:R-:W-:-:S04]  /*35e0*/  IADD3 R41, P0, P1, R33, R156, R8 ;  /* 0x0000009c21297210 */ /* 0x000fc8000791e008 */
[----:B------:R-:W-:Y:S02]  /*35f0*/  LEA R40, P2, R41, c[0x0][0x180], 0x2 ;  /* 0x0000600029287a11 */ /* 0x000fe400078410ff */
[----:B------:R-:W-:Y:S01]  /*3600*/  IADD3.X R42, R97, R157, R100, P0, P1 ;  /* 0x0000009d612a7210 */ /* 0x000fe200007e2464 */
[----:B---3--:R-:W-:-:S03]  /*3610*/  FFMA.FTZ R43, R44, R159, R43 ;  /* 0x0000009f2c2b7223 */ /* 0x008fc6000001002b */
[----:B------:R-:W-:Y:S02]  /*3620*/  LEA.HI.X R41, R41, c[0x0][0x184], R42, 0x2, P2 ;  /* 0x0000610029297a11 */ /* 0x000fe400010f142a */
[----:B------:R-:W-:-:S03]  /*3630*/  IADD3 R42, P0, P1, R36, R156, R7 ;  /* 0x0000009c242a7210 */ /* 0x000fc6000791e007 */
[----:B------:R0:W2:Y:S01]  /*3640*/  LDG.E.CONSTANT R161, [R40.64] ;  /* 0x0000000a28a17981 */ /* 0x0000a2000c1e9900 */
[----:B------:R-:W-:Y:S01]  /*3650*/  LEA R158, P2, R42, c[0x0][0x180], 0x2 ;  /* 0x000060002a9e7a11 */ /* 0x000fe200078410ff */
[----:B-----5:R-:W-:Y:S01]  /*3660*/  FFMA.FTZ R160, R160, R45, R43 ;  /* 0x0000002da0a07223 */ /* 0x020fe2000001002b */
[-C--:B------:R-:W-:Y:S02]  /*3670*/  IADD3.X R159, R99, R157.reuse, R102, P0, P1 ;  /* 0x0000009d639f7210 */ /* 0x080fe400007e2466 */
[-C--:B------:R-:W-:Y:S02]  /*3680*/  IADD3 R43, P0, P1, R35, R156.reuse, R6 ;  /* 0x0000009c232b7210 */ /* 0x080fe4000791e006 */
        /* <DEDUP_REMOVED lines=8> */
[----:B------:R0:W4:Y:S01]  /*3710*/  LDG.E.CONSTANT R163, [R42.64] ;  /* 0x0000000a2aa37981 */ /* 0x000122000c1e9900 */
[----:B------:R-:W-:Y:S02]  /*3720*/  IADD3 R45, P0, P1, R37, R156, R4 ;  /* 0x0000009c252d7210 */ /* 0x000fe4000791e004 */
[----:B------:R-:W-:Y:S02]  /*3730*/  LEA.HI.X R41, R41, c[0x0][0x184], R44, 0x2, P2 ;  /* 0x0000610029297a11 */ /* 0x000fe400010f142c */
[----:B------:R-:W-:-:S02]  /*3740*/  LEA R44, P2, R45, c[0x0][0x180], 0x2 ;  /* 0x000060002d2c7a11 */ /* 0x000fc400078410ff */
[-C--:B------:R-:W-:Y:S01]  /*3750*/  IADD3.X R164, R105, R157.reuse, R108, P0, P1 ;  /* 0x0000009d69a47210 */ /* 0x080fe200007e246c */
[----:B------:R0:W5:Y:S01]  /*3760*/  LDG.E.CONSTANT R162, [R40.64] ;  /* 0x0000000a28a27981 */ /* 0x000162000c1e9900 */
[----:B-1----:R-:W-:Y:S02]  /*3770*/  IADD3 R159, P0, P1, R48, R156, R3 ;  /* 0x0000009c309f7210 */ /* 0x002fe4000791e003 */
[----:B------:R-:W-:Y:S02]  /*3780*/  LEA.HI.X R45, R45, c[0x0][0x184], R164, 0x2, P2 ;  /* 0x000061002d2d7a11 */ /* 0x000fe400010f14a4 */
[----:B------:R-:W-:Y:S02]  /*3790*/  IADD3.X R164, R107, R157, R110, P0, P1 ;  /* 0x0000009d6ba47210 */ /* 0x000fe400007e246e */
[C---:B------:R-:W-:Y:S02]  /*37a0*/  LEA R156, P0, R159.reuse, c[0x0][0x180], 0x2 ;  /* 0x000060009f9c7a11 */ /* 0x040fe400078010ff */
[----:B------:R-:W5:Y:S02]  /*37b0*/  LDG.E.CONSTANT R45, [R44.64] ;  /* 0x0000000a2c2d7981 */ /* 0x000f64000c1e9900 */
[----:B------:R-:W-:-:S02]  /*37c0*/  LEA.HI.X R157, R159, c[0x0][0x184], R164, 0x2, P0 ;  /* 0x000061009f9d7a11 */ /* 0x000fc400000f14a4 */
[----:B0-----:R-:W4:Y:S04]  /*37d0*/  LDS.128 R40, [R137+0x70] ;  /* 0x0000700089287984 */ /* 0x001f280000000c00 */
[----:B------:R-:W5:Y:S01]  /*37e0*/  LDG.E.CONSTANT R156, [R156.64] ;  /* 0x0000000a9c9c7981 */ /* 0x000f62000c1e9900 */
[----:B--2---:R-:W-:-:S04]  /*37f0*/  FFMA.FTZ R46, R161, R46, R160 ;  /* 0x0000002ea12e7223 */ /* 0x004fc800000100a0 */
[----:B---3--:R-:W-:-:S04]  /*3800*/  FFMA.FTZ R46, R158, R47, R46 ;  /* 0x0000002f9e2e7223 */ /* 0x008fc8000001002e */
[----:B----4-:R-:W-:-:S04]  /*3810*/  FFMA.FTZ R40, R40, R163, R46 ;  /* 0x000000a328287223 */ /* 0x010fc8000001002e */
[----:B-----5:R-:W-:-:S04]  /*3820*/  FFMA.FTZ R40, R162, R41, R40 ;  /* 0x00000029a2287223 */ /* 0x020fc80000010028 */
[----:B------:R-:W-:Y:S02]  /*3830*/  FFMA.FTZ R40, R45, R42, R40 ;  /* 0x0000002a2d287223 */ /* 0x000fe40000010028 */
[C---:B------:R-:W-:Y:S01]  /*3840*/  IMAD R45, R151.reuse, 0x8, R139 ;  /* 0x00000008972d7824 */ /* 0x040fe200078e028b */
[----:B------:R-:W-:-:S04]  /*3850*/  IADD3 R151, R151, 0x4, RZ ;  /* 0x0000000497977810 */ /* 0x000fc80007ffe0ff */
[----:B------:R-:W-:Y:S01]  /*3860*/  ISETP.GE.AND P1, PT, R151, R146, PT ;  /* 0x000000929700720c */ /* 0x000fe20003f26270 */
[----:B------:R-:W-:Y:S01]  /*3870*/  FFMA.FTZ R159, R156, R43, R40 ;  /* 0x0000002b9c9f7223 */ /* 0x000fe20000010028 */
[----:B------:R-:W-:Y:S09]  /*3880*/  BRA.DIV ~URZ, `(.L_x_23492) ;  /* 0x000035227f007947 */ /* 0x000ff2000b800000 */
[----:B------:R0:W1:Y:S02]  /*3890*/  SHFL.BFLY PT, R40, R159, 0x2, 0x1f ;  /* 0x0c401f009f287f89 */ /* 0x00006400000e0000 */
.L_x_23531:
[----:B01----:R-:W-:Y:S01]  /*38a0*/  FADD.FTZ R159, R159, R40 ;  /* 0x000000289f9f7221 */ /* 0x003fe20000010000 */
[----:B------:R-:W-:Y:S05]  /*38b0*/  BRA.DIV ~URZ, `(.L_x_23493) ;  /* 0x000035727f007947 */ /* 0x000fea000b800000 */
[----:B------:R0:W1:Y:S02]  /*38c0*/  SHFL.BFLY PT, R40, R159, 0x1, 0x1f ;  /* 0x0c201f009f287f89 */ /* 0x00006400000e0000 */
.L_x_23532:
        /* <DEDUP_REMOVED lines=8> */
[C---:B------:R-:W-:Y:S01]  /*3950*/  ISETP.GE.AND P0, PT, R45.reuse, R149, PT ;  /* 0x000000952d00720c */ /* 0x040fe20003f06270 */
[----:B------:R-:W-:-:S03]  /*3960*/  IMAD.IADD R45, R45, 0x1, -R150 ;  /* 0x000000012d2d7824 */ /* 0x000fc600078e0a96 */
[----:B------:R-:W-:-:S05]  /*3970*/  FSEL R40, R43, RZ, !P0 ;  /* 0x000000ff2b287208 */ /* 0x000fca0004000000 */
[----:B------:R1:W-:Y:S04]  /*3980*/  STS [R45.X4+0x220], R40 ;  /* 0x000220282d007388 */ /* 0x0003e80000004800 */
[----:B------:R-:W-:Y:S02]  /*3990*/  @!P0 FMNMX.FTZ R140, R140, R43, !PT ;  /* 0x0000002b8c8c8209 */ /* 0x000fe40007810000 */
.L_x_23495:
[----:B------:R-:W-:Y:S05]  /*39a0*/  BSYNC B1 ;  /* 0x0000000000017941 */ /* 0x000fea0003800000 */
.L_x_23494:
[----:B01----:R-:W-:Y:S05]  /*39b0*/  @!P1 BRA `(.L_x_23496) ;  /* 0xfffff15000009947 */ /* 0x003fea000383ffff */
.L_x_23485:
[----:B------:R-:W-:Y:S05]  /*39c0*/  BSYNC B0 ;  /* 0x0000000000007941 */ /* 0x000fea0003800000 */
.L_x_23484:
[----:B------:R-:W-:Y:S05]  /*39d0*/  BRA.DIV ~URZ, `(.L_x_23497) ;  /* 0x000034d27f007947 */ /* 0x000fea000b800000 */
[----:B------:R0:W1:Y:S02]  /*39e0*/  SHFL.BFLY PT, R3, R140, 0x10, 0x1f ;  /* 0x0e001f008c037f89 */ /* 0x00006400000e0000 */
.L_x_23533:
[----:B-1----:R-:W-:Y:S01]  /*39f0*/  FMNMX.FTZ R5, R3, R140, !PT ;  /* 0x0000008c03057209 */ /* 0x002fe20007810000 */
[----:B------:R-:W-:Y:S05]  /*3a00*/  BRA.DIV ~URZ, `(.L_x_23498) ;  /* 0x000035227f007947 */ /* 0x000fea000b800000 */
[----:B------:R-:W1:Y:S02]  /*3a10*/  SHFL.BFLY PT, R0, R5, 0x8, 0x1f ;  /* 0x0d001f0005007f89 */ /* 0x000e6400000e0000 */
[----:B-1----:R-:W-:-:S05]  /*3a20*/  FMNMX.FTZ R0, R5, R0, !PT ;  /* 0x0000000005007209 */ /* 0x002fca0007810000 */
[----:B------:R1:W2:Y:S02]  /*3a30*/  SHFL.BFLY PT, R3, R0, 0x4, 0x1f ;  /* 0x0c801f0000037f89 */ /* 0x0002a400000e0000 */
.L_x_23534:
        /* <DEDUP_REMOVED lines=11> */
[----:B--2---:R-:W2:Y:S02]  /*3af0*/  SHFL.BFLY PT, R3, R2, 0x2, 0x1f ;  /* 0x0c401f0002037f89 */ /* 0x004ea400000e0000 */
[----:B--2---:R-:W-:-:S05]  /*3b00*/  FMNMX.FTZ R3, R3, R2, !PT ;  /* 0x0000000203037209 */ /* 0x004fca0007810000 */
[----:B-1----:R-:W1:Y:S02]  /*3b10*/  SHFL.BFLY PT, R0, R3, 0x1, 0x1f ;  /* 0x0c201f0003007f89 */ /* 0x002e6400000e0000 */
        /* <DEDUP_REMOVED lines=8> */
[----:B------:R-:W-:Y:S02]  /*3ba0*/  IMAD.MOV.U32 R4, RZ, RZ, RZ ;  /* 0x000000ffff047224 */ /* 0x000fe400078e00ff */
        /* <DEDUP_REMOVED lines=14> */
.L_x_23503:
        /* <DEDUP_REMOVED lines=11> */
.L_x_23502:
[----:B------:R-:W-:Y:S05]  /*3d40*/  BSYNC B1 ;  /* 0x0000000000017941 */ /* 0x000fea0003800000 */
.L_x_23501:
        /* <DEDUP_REMOVED lines=10> */
.L_x_23506:
        /* <DEDUP_REMOVED lines=100> */
.L_x_23505:
[----:B------:R-:W-:Y:S05]  /*4430*/  BSYNC B1 ;  /* 0x0000000000017941 */ /* 0x000fea0003800000 */
.L_x_23504:
        /* <DEDUP_REMOVED lines=55> */
.L_x_23508:
[----:B------:R-:W-:Y:S05]  /*47b0*/  BSYNC B1 ;  /* 0x0000000000017941 */ /* 0x000fea0003800000 */
.L_x_23507:
        /* <DEDUP_REMOVED lines=26> */
.L_x_23500:
[----:B------:R-:W-:Y:S05]  /*4960*/  BSYNC B0 ;  /* 0x0000000000007941 */ /* 0x000fea0003800000 */
.L_x_23499:
        /* <DEDUP_REMOVED lines=45> */
.L_x_23513:
        /* <DEDUP_REMOVED lines=8> */
.L_x_23512:
[----:B------:R-:W-:Y:S05]  /*4cc0*/  BSYNC B1 ;  /* 0x0000000000017941 */ /* 0x000fea0003800000 */
.L_x_23511:
        /* <DEDUP_REMOVED lines=10> */
.L_x_23516:
        /* <DEDUP_REMOVED lines=52> */
.L_x_23515:
[----:B------:R-:W-:Y:S05]  /*50b0*/  BSYNC B1 ;  /* 0x0000000000017941 */ /* 0x000fea0003800000 */
.L_x_23514:
        /* <DEDUP_REMOVED lines=31> */
.L_x_23518:
[----:B------:R-:W-:Y:S05]  /*52b0*/  BSYNC B1 ;  /* 0x0000000000017941 */ /* 0x000fea0003800000 */
.L_x_23517:
        /* <DEDUP_REMOVED lines=14> */
.L_x_23510:
[----:B------:R-:W-:Y:S05]  /*53a0*/  BSYNC B0 ;  /* 0x0000000000007941 */ /* 0x000fea0003800000 */
.L_x_23509:
        /* <DEDUP_REMOVED lines=32> */
.L_x_23520:
[----:B------:R-:W-:Y:S05]  /*55b0*/  BSYNC B0 ;  /* 0x0000000000007941 */ /* 0x000fea0003800000 */
.L_x_23519:
[----:B------:R-:W-:Y:S01]  /*55c0*/  BSSY B0, `(.L_x_23521) ;  /* 0x00000d4000007945 */ /* 0x000fe20003800000 */
[----:B------:R-:W-:Y:S05]  /*55d0*/  @!P1 BRA `(.L_x_23522) ;  /* 0x0000006000009947 */ /* 0x000fea0003800000 */
[----:B01----:R-:W-:Y:S01]  /*55e0*/  IMAD.MOV.U32 R0, RZ, RZ, RZ ;  /* 0x000000ffff007224 */ /* 0x003fe200078e00ff */
[----:B------:R-:W-:Y:S01]  /*55f0*/  CS2R R20, SRZ ;  /* 0x0000000000147805 */ /* 0x000fe2000001ff00 */
[----:B------:R-:W-:Y:S01]  /*5600*/  IMAD.MOV.U32 R23, RZ, RZ, RZ ;  /* 0x000000ffff177224 */ /* 0x000fe200078e00ff */
[----:B------:R-:W-:Y:S01]  /*5610*/  CS2R R44, SRZ ;  /* 0x00000000002c7805 */ /* 0x000fe2000001ff00 */
[----:B------:R-:W-:Y:S01]  /*5620*/  CS2R R46, SRZ ;  /* 0x00000000002e7805 */ /* 0x000fe2000001ff00 */
[----:B------:R-:W-:Y:S05]  /*5630*/  BRA `(.L_x_23523) ;  /* 0x00000cc000007947 */ /* 0x000fea0003800000 */
.L_x_23522:
[----:B01----:R-:W-:Y:S01]  /*5640*/  LEA.HI R0, R144, R144, RZ, 0x1 ;  /* 0x0000009090007211 */ /* 0x003fe200078f08ff */
[----:B------:R-:W-:Y:S01]  /*5650*/  IMAD R2, R21, c[0x0][0x1c0], RZ ;  /* 0x0000700015027a24 */ /* 0x000fe200078e02ff */
[----:B------:R-:W-:Y:S01]  /*5660*/  IADD3 R49, P0, R142, R141, RZ ;  /* 0x0000008d8e317210 */ /* 0x000fe20007f1e0ff */
[----:B------:R-:W-:Y:S01]  /*5670*/  IMAD.MOV.U32 R23, RZ, RZ, RZ ;  /* 0x000000ffff177224 */ /* 0x000fe200078e00ff */
[C---:B------:R-:W-:Y:S01]  /*5680*/  LOP3.LUT R3, R0.reuse, 0xfffffffe, RZ, 0xc0, !PT ;  /* 0xfffffffe00037812 */ /* 0x040fe200078ec0ff */
[----:B------:R-:W-:Y:S01]  /*5690*/  IMAD.SHL.U32 R0, R0, 0x4, RZ ;  /* 0x0000000400007824 */ /* 0x000fe200078e00ff */
[----:B------:R-:W-:Y:S01]  /*56a0*/  LEA.HI.X.SX32 R20, R141, R20, 0x1, P0 ;  /* 0x000000148d147211 */ /* 0x000fe200000f0eff */
[----:B------:R-:W-:Y:S01]  /*56b0*/  CS2R R44, SRZ ;  /* 0x00000000002c7805 */ /* 0x000fe2000001ff00 */
[C---:B------:R-:W-:Y:S01]  /*56c0*/  LEA R48, P0, R49.reuse, c[0x0][0x198], 0x2 ;  /* 0x0000660031307a11 */ /* 0x040fe200078010ff */
[----:B------:R-:W-:Y:S01]  /*56d0*/  IMAD.IADD R4, R144, 0x1, -R3 ;  /* 0x0000000190047824 */ /* 0x000fe200078e0a03 */
[----:B------:R-:W-:Y:S01]  /*56e0*/  LOP3.LUT R3, R0, 0xfffffff8, RZ, 0xc0, !PT ;  /* 0xfffffff800037812 */ /* 0x000fe200078ec0ff */
[----:B------:R-:W-:Y:S01]  /*56f0*/  IMAD.MOV.U32 R0, RZ, RZ, RZ ;  /* 0x000000ffff007224 */ /* 0x000fe200078e00ff */
[----:B------:R-:W-:Y:S01]  /*5700*/  LEA.HI.X R49, R49, c[0x0][0x19c], R20, 0x2, P0 ;  /* 0x0000670031317a11 */ /* 0x000fe200000f1414 */
[----:B------:R-:W-:Y:S01]  /*5710*/  IMAD.SHL.U32 R50, R4, 0x4, RZ ;  /* 0x0000000404327824 */ /* 0x000fe200078e00ff */
[----:B------:R-:W-:Y:S01]  /*5720*/  LOP3.LUT R148, RZ, R148, RZ, 0x33, !PT ;  /* 0x00000094ff947212 */ /* 0x000fe200078e33ff */
[C---:B------:R-:W-:Y:S01]  /*5730*/  IMAD R4, R145.reuse, 0x2, R4 ;  /* 0x0000000291047824 */ /* 0x040fe200078e0204 */
[----:B------:R-:W-:Y:S01]  /*5740*/  CS2R R20, SRZ ;  /* 0x0000000000147805 */ /* 0x000fe2000001ff00 */
[----:B------:R-:W-:Y:S01]  /*5750*/  IMAD R5, R145, 0x8, R50 ;  /* 0x0000000891057824 */ /* 0x000fe200078e0232 */
[----:B------:R-:W-:Y:S01]  /*5760*/  CS2R R46, SRZ ;  /* 0x00000000002e7805 */ /* 0x000fe2000001ff00 */
[----:B------:R-:W-:Y:S01]  /*5770*/  IMAD.IADD R50, R50, 0x1, R3 ;  /* 0x0000000132327824 */ /* 0x000fe200078e0203 */
[----:B------:R-:W-:Y:S01]  /*5780*/  LEA R52, R4, 0x220, 0x4 ;  /* 0x0000022004347811 */ /* 0x000fe200078e20ff */
[----:B------:R-:W-:Y:S01]  /*5790*/  IMAD.MOV.U32 R3, RZ, RZ, c[0x0][0x1bc] ;  /* 0x00006f00ff037624 */ /* 0x000fe200078e00ff */
[----:B------:R-:W-:-:S02]  /*57a0*/  IADD3 R150, R5, 0x3, R150 ;  /* 0x0000000305967810 */ /* 0x000fc40007ffe096 */
[C---:B------:R-:W-:Y:S02]  /*57b0*/  IADD3 R51, R50.reuse, 0x100, RZ ;  /* 0x0000010032337810 */ /* 0x040fe40007ffe0ff */
[----:B------:R-:W-:Y:S02]  /*57c0*/  SHF.R.S32.HI R56, RZ, 0x1f, R3 ;  /* 0x0000001fff387819 */ /* 0x000fe40000011403 */
[----:B------:R-:W-:Y:S02]  /*57d0*/  SHF.R.S32.HI R3, RZ, 0x1f, R2 ;  /* 0x0000001fff037819 */ /* 0x000fe40000011402 */
[C---:B------:R-:W-:Y:S02]  /*57e0*/  IADD3 R53, R50.reuse, 0x180, RZ ;  /* 0x0000018032357810 */ /* 0x040fe40007ffe0ff */
[C---:B------:R-:W-:Y:S02]  /*57f0*/  IADD3 R55, R50.reuse, 0x200, RZ ;  /* 0x0000020032377810 */ /* 0x040fe40007ffe0ff */
[----:B------:R-:W-:-:S02]  /*5800*/  IADD3 R57, R50, 0x280, RZ ;  /* 0x0000028032397810 */ /* 0x000fc40007ffe0ff */
[C---:B------:R-:W-:Y:S02]  /*5810*/  IADD3 R59, R50.reuse, 0x300, RZ ;  /* 0x00000300323b7810 */ /* 0x040fe40007ffe0ff */
[----:B------:R-:W-:Y:S02]  /*5820*/  IADD3 R61, R50, 0x380, RZ ;  /* 0x00000380323d7810 */ /* 0x000fe40007ffe0ff */
.L_x_23524:
        /* <DEDUP_REMOVED lines=23> */
[----:B------:R-:W-:Y:S02]  /*59a0*/  LEA.HI.X.SX32 R26, R55, R38, 0x1, P0 ;  /* 0x00000026371a7211 */ /* 0x000fe400000f0eff */
[----:B0-----:R-:W2:Y:S01]  /*59b0*/  LDG.E.128.CONSTANT R16, [R16.64] ;  /* 0x0000000a10107981 */ /* 0x001ea2000c1e9d00 */
[----:B------:R-:W-:-:S02]  /*59c0*/  IADD3 R29, P0, R57, R36, RZ ;  /* 0x00000024391d7210 */ /* 0x000fc40007f1e0ff */
[----:B------:R-:W-:Y:S02]  /*59d0*/  LEA.HI.X R25, R25, c[0x0][0x18c], R26, 0x2, P1 ;  /* 0x0000630019197a11 */ /* 0x000fe400008f141a */
[----:B------:R-:W-:Y:S02]  /*59e0*/  LEA R28, P1, R29, c[0x0][0x188], 0x2 ;  /* 0x000062001d1c7a11 */ /* 0x000fe400078210ff */
[----:B------:R-:W-:Y:S02]  /*59f0*/  LEA.HI.X.SX32 R30, R57, R38, 0x1, P0 ;  /* 0x00000026391e7211 */ /* 0x000fe400000f0eff */
[----:B------:R-:W-:Y:S01]  /*5a00*/  IADD3 R33, P0, R59, R36, RZ ;  /* 0x000000243b217210 */ /* 0x000fe20007f1e0ff */
[----:B------:R-:W2:Y:S01]  /*5a10*/  LDG.E.128.CONSTANT R24, [R24.64] ;  /* 0x0000000a18187981 */ /* 0x000ea2000c1e9d00 */
[----:B------:R-:W-:Y:S02]  /*5a20*/  LEA.HI.X R29, R29, c[0x0][0x18c], R30, 0x2, P1 ;  /* 0x000063001d1d7a11 */ /* 0x000fe400008f141e */
[----:B------:R-:W-:-:S02]  /*5a30*/  LEA R32, P1, R33, c[0x0][0x188], 0x2 ;  /* 0x0000620021207a11 */ /* 0x000fc400078210ff */
[----:B------:R-:W-:Y:S02]  /*5a40*/  LEA.HI.X.SX32 R34, R59, R38, 0x1, P0 ;  /* 0x000000263b227211 */ /* 0x000fe400000f0eff */
        /* <DEDUP_REMOVED lines=17> */
[CC--:B------:R-:W-:Y:S02]  /*5b60*/  @!P1 ISETP.GE.AND P5, PT, R42.reuse, R149.reuse, PT ;  /* 0x000000952a00920c */ /* 0x0c0fe40003fa6270 */
[-C--:B------:R-:W-:Y:S02]  /*5b70*/  @!P1 ISETP.GE.AND P0, PT, R42, R149.reuse, PT ;  /* 0x000000952a00920c */ /* 0x080fe40003f06270 */
[----:B------:R-:W-:Y:S02]  /*5b80*/  @!P1 IADD3 R42, R150, -0x1, RZ ;  /* 0xffffffff962a9810 */ /* 0x000fe40007ffe0ff */
[----:B------:R-:W-:Y:S02]  /*5b90*/  @!P1 ISETP.GE.AND P2, PT, R54, R149, PT ;  /* 0x000000953600920c */ /* 0x000fe40003f46270 */
[C---:B------:R-:W-:Y:S02]  /*5ba0*/  @!P1 IADD3 R54, R150.reuse, -0x2, RZ ;  /* 0xfffffffe96369810 */ /* 0x040fe40007ffe0ff */
        /* <DEDUP_REMOVED lines=10> */
[----:B----4-:R-:W-:Y:S02]  /*5c50*/  @!P1 FSEL R8, R8, RZ, !P3 ;  /* 0x000000ff08089208 */ /* 0x010fe40005800000 */
[-C--:B------:R-:W-:Y:S02]  /*5c60*/  @!P1 ISETP.GE.AND P5, PT, R42, R149.reuse, PT ;  /* 0x000000952a00920c */ /* 0x080fe40003fa6270 */
[----:B------:R-:W-:-:S02]  /*5c70*/  @!P1 ISETP.GE.AND P3, PT, R40, R149, PT ;  /* 0x000000952800920c */ /* 0x000fc40003f66270 */
[----:B------:R-:W0:Y:S01]  /*5c80*/  LDS.128 R40, [R52] ;  /* 0x0000000034287984 */ /* 0x000e220000000c00 */
[----:B------:R-:W-:Y:S02]  /*5c90*/  @!P1 FSEL R10, R10, RZ, !P2 ;  /* 0x000000ff0a0a9208 */ /* 0x000fe40005000000 */
[-C--:B------:R-:W-:Y:S02]  /*5ca0*/  @!P1 ISETP.GE.AND P2, PT, R54, R149.reuse, PT ;  /* 0x000000953600920c */ /* 0x080fe40003f46270 */
[----:B------:R-:W-:Y:S02]  /*5cb0*/  @!P1 IADD3 R54, R150, -0x3, RZ ;  /* 0xfffffffd96369810 */ /* 0x000fe40007ffe0ff */
[----:B--2---:R-:W-:Y:S02]  /*5cc0*/  @!P1 FSEL R12, R12, RZ, !P4 ;  /* 0x000000ff0c0c9208 */ /* 0x004fe40006000000 */
        /* <DEDUP_REMOVED lines=15> */
[----:B------:R-:W-:Y:S01]  /*5dc0*/  @!P1 ISETP.GE.AND P0, PT, R54, R149, PT ;  /* 0x000000953600920c */ /* 0x000fe20003f06270 */
[C---:B0-----:R-:W-:Y:S01]  /*5dd0*/  FMUL.FTZ R5, R41.reuse, R5 ;  /* 0x0000000529057220 */ /* 0x041fe20000410000 */
[----:B------:R-:W-:Y:S01]  /*5de0*/  @!P1 IADD3 R54, R150, -0x3, RZ ;  /* 0xfffffffd96369810 */ /* 0x000fe20007ffe0ff */
[----:B------:R-:W-:Y:S01]  /*5df0*/  FMUL.FTZ R9, R41, R9 ;  /* 0x0000000929097220 */ /* 0x000fe20000410000 */
[----:B------:R-:W-:Y:S01]  /*5e00*/  @!P1 FSEL R15, R15, RZ, !P6 ;  /* 0x000000ff0f0f9208 */ /* 0x000fe20007000000 */
[----:B------:R-:W-:Y:S01]  /*5e10*/  FFMA.FTZ R5, R40, R4, R5 ;  /* 0x0000000428057223 */ /* 0x000fe20000010005 */
[----:B------:R-:W-:Y:S01]  /*5e20*/  @!P1 FSEL R17, R17, RZ, !P2 ;  /* 0x000000ff11119208 */ /* 0x000fe20005000000 */
[----:B------:R-:W-:Y:S01]  /*5e30*/  FMUL.FTZ R13, R41, R13 ;  /* 0x0000000d290d7220 */ /* 0x000fe20000410000 */
[----:B------:R-:W-:Y:S01]  /*5e40*/  @!P1 FSEL R24, R24, RZ, !P4 ;  /* 0x000000ff18189208 */ /* 0x000fe20006000000 */
[----:B------:R-:W-:Y:S01]  /*5e50*/  FFMA.FTZ R9, R40, R8, R9 ;  /* 0x0000000828097223 */ /* 0x000fe20000010009 */
[----:B------:R-:W-:Y:S01]  /*5e60*/  @!P1 FSEL R25, R25, RZ, !P5 ;  /* 0x000000ff19199208 */ /* 0x000fe20006800000 */
[C---:B------:R-:W-:Y:S01]  /*5e70*/  FMUL.FTZ R17, R41.reuse, R17 ;  /* 0x0000001129117220 */ /* 0x040fe20000410000 */
[-C--:B------:R-:W-:Y:S01]  /*5e80*/  @!P1 ISETP.GE.AND P6, PT, R58, R149.reuse, PT ;  /* 0x000000953a00920c */ /* 0x080fe20003fc6270 */
[----:B------:R-:W-:Y:S01]  /*5e90*/  FFMA.FTZ R13, R40, R12, R13 ;  /* 0x0000000c280d7223 */ /* 0x000fe2000001000d */
[----:B------:R-:W-:Y:S01]  /*5ea0*/  @!P1 ISETP.GE.AND P2, PT, R150, R149, PT ;  /* 0x000000959600920c */ /* 0x000fe20003f46270 */
[----:B------:R-:W-:Y:S01]  /*5eb0*/  FMUL.FTZ R25, R41, R25 ;  /* 0x0000001929197220 */ /* 0x000fe20000410000 */
[-C--:B------:R-:W-:Y:S01]  /*5ec0*/  @!P1 ISETP.GE.AND P4, PT, R54, R149.reuse, PT ;  /* 0x000000953600920c */ /* 0x080fe20003f86270 */
[----:B------:R-:W-:Y:S01]  /*5ed0*/  FFMA.FTZ R17, R40, R16, R17 ;  /* 0x0000001028117223 */ /* 0x000fe20000010011 */
[-C--:B------:R-:W-:Y:S01]  /*5ee0*/  @!P1 ISETP.GE.AND P5, PT, R150, R149.reuse, PT ;  /* 0x000000959600920c */ /* 0x080fe20003fa6270 */
[----:B------:R-:W-:Y:S01]  /*5ef0*/  FFMA.FTZ R25, R40, R24, R25 ;  /* 0x0000001828197223 */ /* 0x000fe20000010019 */
[----:B------:R-:W-:Y:S01]  /*5f00*/  @!P1 IADD3 R54, R150, -0x2, RZ ;  /* 0xfffffffe96369810 */ /* 0x000fe20007ffe0ff */
[C---:B------:R-:W-:Y:S01]  /*5f10*/  FFMA.FTZ R6, R42.reuse, R6, R5 ;  /* 0x000000062a067223 */ /* 0x040fe20000010005 */
[----:B------:R-:W-:Y:S01]  /*5f20*/  @!P1 FSEL R19, R19, RZ, !P2 ;  /* 0x000000ff13139208 */ /* 0x000fe20005000000 */
[----:B------:R-:W-:Y:S01]  /*5f30*/  FFMA.FTZ R10, R42, R10, R9 ;  /* 0x0000000a2a0a7223 */ /* 0x000fe20000010009 */
[----:B------:R-:W-:Y:S01]  /*5f40*/  @!P1 FSEL R26, R26, RZ, !P6 ;  /* 0x000000ff1a1a9208 */ /* 0x000fe20007000000 */
[C---:B------:R-:W-:Y:S01]  /*5f50*/  FFMA.FTZ R14, R42.reuse, R14, R13 ;  /* 0x0000000e2a0e7223 */ /* 0x040fe2000001000d */
[----:B------:R-:W-:Y:S01]  /*5f60*/  @!P1 FSEL R27, R27, RZ, !P5 ;  /* 0x000000ff1b1b9208 */ /* 0x000fe20006800000 */
[----:B------:R-:W-:Y:S01]  /*5f70*/  FFMA.FTZ R18, R42, R18, R17 ;  /* 0x000000122a127223 */ /* 0x000fe20000010011 */
[-C--:B------:R-:W-:Y:S01]  /*5f80*/  @!P1 ISETP.GE.AND P2, PT, R58, R149.reuse, PT ;  /* 0x000000953a00920c */ /* 0x080fe20003f46270 */
[----:B------:R-:W-:Y:S01]  /*5f90*/  FFMA.FTZ R26, R42, R26, R25 ;  /* 0x0000001a2a1a7223 */ /* 0x000fe20000010019 */
[----:B------:R-:W-:Y:S01]  /*5fa0*/  @!P1 ISETP.GE.AND P6, PT, R54, R149, PT ;  /* 0x000000953600920c */ /* 0x000fe20003fc6270 */
[C---:B------:R-:W-:Y:S01]  /*5fb0*/  FFMA.FTZ R6, R43.reuse, R7, R6 ;  /* 0x000000072b067223 */ /* 0x040fe20000010006 */
[----:B------:R-:W-:Y:S01]  /*5fc0*/  @!P1 ISETP.GE.AND P5, PT, R58, R149, PT ;  /* 0x000000953a00920c */ /* 0x000fe20003fa6270 */
[C---:B------:R-:W-:Y:S01]  /*5fd0*/  FFMA.FTZ R11, R43.reuse, R11, R10 ;  /* 0x0000000b2b0b7223 */ /* 0x040fe2000001000a */
[C---:B------:R-:W-:Y:S01]  /*5fe0*/  @!P1 IADD3 R58, R150.reuse, -0x2, RZ ;  /* 0xfffffffe963a9810 */ /* 0x040fe20007ffe0ff */
[C---:B------:R-:W-:Y:S01]  /*5ff0*/  FFMA.FTZ R14, R43.reuse, R15, R14 ;  /* 0x0000000f2b0e7223 */ /* 0x040fe2000001000e */
[----:B------:R-:W-:Y:S01]  /*6000*/  @!P1 IADD3 R54, R150, -0x3, RZ ;  /* 0xfffffffd96369810 */ /* 0x000fe20007ffe0ff */
[C---:B------:R-:W-:Y:S01]  /*6010*/  FFMA.FTZ R19, R43.reuse, R19, R18 ;  /* 0x000000132b137223 */ /* 0x040fe20000010012 */
[----:B------:R-:W-:Y:S01]  /*6020*/  @!P1 FSEL R28, R28, RZ, !P3 ;  /* 0x000000ff1c1c9208 */ /* 0x000fe20005800000 */
[----:B------:R-:W-:Y:S01]  /*6030*/  FFMA.FTZ R26, R43, R27, R26 ;  /* 0x0000001b2b1a7223 */ /* 0x000fe2000001001a */
[----:B------:R-:W-:Y:S01]  /*6040*/  @!P1 FSEL R29, R29, RZ, !P0 ;  /* 0x000000ff1d1d9208 */ /* 0x000fe20004000000 */
[----:B------:R-:W-:Y:S01]  /*6050*/  FADD.FTZ R47, R6, R47 ;  /* 0x0000002f062f7221 */ /* 0x000fe20000010000 */
[-C--:B------:R-:W-:Y:S01]  /*6060*/  @!P1 ISETP.GE.AND P3, PT, R58, R149.reuse, PT ;  /* 0x000000953a00920c */ /* 0x080fe20003f66270 */
[----:B------:R-:W-:Y:S01]  /*6070*/  FADD.FTZ R46, R11, R46 ;  /* 0x0000002e0b2e7221 */ /* 0x000fe20000010000 */
[----:B------:R-:W-:Y:S01]  /*6080*/  @!P1 ISETP.GE.AND P0, PT, R54, R149, PT ;  /* 0x000000953600920c */ /* 0x000fe20003f06270 */
[----:B------:R-:W-:Y:S01]  /*6090*/  FMUL.FTZ R29, R41, R29 ;  /* 0x0000001d291d7220 */ /* 0x000fe20000410000 */
[----:B------:R-:W-:Y:S01]  /*60a0*/  @!P1 IADD3 R4, R150, -0x1, RZ ;  /* 0xffffffff96049810 */ /* 0x000fe20007ffe0ff */
[----:B------:R-:W-:Y:S01]  /*60b0*/  FADD.FTZ R45, R14, R45 ;  /* 0x0000002d0e2d7221 */ /* 0x000fe20000010000 */
[----:B------:R-:W-:Y:S01]  /*60c0*/  @!P1 FSEL R33, R33, RZ, !P6 ;  /* 0x000000ff21219208 */ /* 0x000fe20007000000 */
[----:B------:R-:W-:Y:S01]  /*60d0*/  FFMA.FTZ R29, R40, R28, R29 ;  /* 0x0000001c281d7223 */ /* 0x000fe2000001001d */
[----:B------:R-:W-:Y:S01]  /*60e0*/  @!P1 FSEL R37, R37, RZ, !P3 ;  /* 0x000000ff25259208 */ /* 0x000fe20005800000 */
[----:B------:R-:W-:Y:S01]  /*60f0*/  FADD.FTZ R44, R19, R44 ;  /* 0x0000002c132c7221 */ /* 0x000fe20000010000 */
[----:B------:R-:W-:Y:S01]  /*6100*/  @!P1 FSEL R36, R36, RZ, !P0 ;  /* 0x000000ff24249208 */ /* 0x000fe20004000000 */
[C---:B------:R-:W-:Y:S01]  /*6110*/  FMUL.FTZ R33, R41.reuse, R33 ;  /* 0x0000002129217220 */ /* 0x040fe20000410000 */
[----:B------:R-:W-:Y:S01]  /*6120*/  @!P1 ISETP.GE.AND P0, PT, R150, R149, PT ;  /* 0x000000959600920c */ /* 0x000fe20003f06270 */
[----:B------:R-:W-:Y:S01]  /*6130*/  FMUL.FTZ R37, R41, R37 ;  /* 0x0000002529257220 */ /* 0x000fe20000410000 */
[----:B------:R-:W-:Y:S01]  /*6140*/  @!P1 ISETP.GE.AND P6, PT, R4, R149, PT ;  /* 0x000000950400920c */ /* 0x000fe20003fc6270 */
[----:B------:R-:W-:Y:S01]  /*6150*/  FADD.FTZ R23, R26, R23 ;  /* 0x000000171a177221 */ /* 0x000fe20000010000 */
[----:B------:R-:W-:Y:S01]  /*6160*/  @!P1 FSEL R32, R32, RZ, !P4 ;  /* 0x000000ff20209208 */ /* 0x000fe20006000000 */
[----:B------:R-:W-:Y:S01]  /*6170*/  FFMA.FTZ R37, R40, R36, R37 ;  /* 0x0000002428257223 */ /* 0x000fe20000010025 */
[----:B------:R-:W-:-:S02]  /*6180*/  @!P1 FSEL R31, R31, RZ, !P0 ;  /* 0x000000ff1f1f9208 */ /* 0x000fc40004000000 */
[----:B------:R-:W-:Y:S01]  /*6190*/  ISETP.GE.AND P0, PT, R141, R146, PT ;  /* 0x000000928d00720c */ /* 0x000fe20003f06270 */
[----:B------:R-:W-:Y:S01]  /*61a0*/  FFMA.FTZ R33, R40, R32, R33 ;  /* 0x0000002028217223 */ /* 0x000fe20000010021 */
[----:B------:R-:W-:Y:S02]  /*61b0*/  @!P1 FSEL R30, R30, RZ, !P2 ;  /* 0x000000ff1e1e9208 */ /* 0x000fe40005000000 */
[----:B------:R-:W-:Y:S02]  /*61c0*/  @!P1 FSEL R34, R34, RZ, !P5 ;  /* 0x000000ff22229208 */ /* 0x000fe40006800000 */
[-C--:B------:R-:W-:Y:S01]  /*61d0*/  @!P1 ISETP.GE.AND P2, PT, R150, R149.reuse, PT ;  /* 0x000000959600920c */ /* 0x080fe20003f46270 */
[----:B------:R-:W-:Y:S01]  /*61e0*/  FFMA.FTZ R30, R42, R30, R29 ;  /* 0x0000001e2a1e7223 */ /* 0x000fe2000001001d */
        /* <DEDUP_REMOVED lines=8> */
[C---:B------:R-:W-:Y:S01]  /*6270*/  FFMA.FTZ R35, R43.reuse, R35, R34 ;  /* 0x000000232b237223 */ /* 0x040fe20000010022 */
        /* <DEDUP_REMOVED lines=8> */
.L_x_23523:
[----:B------:R-:W-:Y:S05]  /*6300*/  BSYNC B0 ;  /* 0x0000000000007941 */ /* 0x000fea0003800000 */
.L_x_23521:
[----:B------:R-:W0:Y:S01]  /*6310*/  SHFL.BFLY PT, R2, R47, 0x1, 0x1f ;  /* 0x0c201f002f027f89 */ /* 0x000e2200000e0000 */
[----:B------:R-:W-:Y:S01]  /*6320*/  LOP3.LUT R10, R144, 0x1, RZ, 0xc0, !PT ;  /* 0x00000001900a7812 */ /* 0x000fe200078ec0ff */
[----:B------:R-:W-:Y:S02]  /*6330*/  BSSY B0, `(.L_x_23525) ;  /* 0x0000037000007945 */ /* 0x000fe40003800000 */
[----:B------:R-:W1:Y:S01]  /*6340*/  SHFL.BFLY PT, R9, R0, 0x1, 0x1f ;  /* 0x0c201f0000097f89 */ /* 0x000e6200000e0000 */
[----:B------:R-:W-:Y:S02]  /*6350*/  ISETP.NE.AND P2, PT, R10, RZ, PT ;  /* 0x000000ff0a00720c */ /* 0x000fe40003f45270 */
[----:B------:R-:W-:Y:S01]  /*6360*/  LEA.HI R10, R144, R144, RZ, 0x1 ;  /* 0x00000090900a7211 */ /* 0x000fe200078f08ff */
[----:B------:R-:W3:Y:S01]  /*6370*/  SHFL.BFLY PT, R3, R46, 0x1, 0x1f ;  /* 0x0c201f002e037f89 */ /* 0x000ee200000e0000 */
[----:B------:R-:W-:-:S02]  /*6380*/  ISETP.GT.OR P0, PT, R22, 0x3f, P2 ;  /* 0x0000003f1600780c */ /* 0x000fc40001704670 */
[----:B------:R-:W-:Y:S01]  /*6390*/  SHF.R.S32.HI R10, RZ, 0x1, R10 ;  /* 0x00000001ff0a7819 */ /* 0x000fe2000001140a */
[----:B------:R-:W4:Y:S01]  /*63a0*/  SHFL.BFLY PT, R4, R45, 0x1, 0x1f ;  /* 0x0c201f002d047f89 */ /* 0x000f2200000e0000 */
[----:B------:R-:W-:-:S03]  /*63b0*/  ISETP.GT.OR P1, PT, R22, 0x1f, P2 ;  /* 0x0000001f1600780c */ /* 0x000fc60001724670 */
[----:B------:R-:W2:Y:S04]  /*63c0*/  SHFL.BFLY PT, R5, R44, 0x1, 0x1f ;  /* 0x0c201f002c057f89 */ /* 0x000ea800000e0000 */
[----:B------:R-:W2:Y:S04]  /*63d0*/  SHFL.BFLY PT, R6, R23, 0x1, 0x1f ;  /* 0x0c201f0017067f89 */ /* 0x000ea800000e0000 */
[----:B------:R-:W2:Y:S01]  /*63e0*/  SHFL.BFLY PT, R8, R21, 0x1, 0x1f ;  /* 0x0c201f0015087f89 */ /* 0x000ea200000e0000 */
[----:B0-----:R-:W-:Y:S01]  /*63f0*/  FADD.FTZ R19, R2, R47 ;  /* 0x0000002f02137221 */ /* 0x001fe20000010000 */
[----:B------:R-:W-:-:S02]  /*6400*/  LOP3.LUT R2, R22, 0xffffffc0, RZ, 0xc0, !PT ;  /* 0xffffffc016027812 */ /* 0x000fc400078ec0ff */
[----:B------:R-:W0:Y:S01]  /*6410*/  SHFL.BFLY PT, R7, R20, 0x1, 0x1f ;  /* 0x0c201f0014077f89 */ /* 0x000e2200000e0000 */
[----:B-12---:R-:W-:Y:S01]  /*6420*/  FADD.FTZ R31, R9, R0 ;  /* 0x00000000091f7221 */ /* 0x006fe20000010000 */
[----:B------:R-:W-:Y:S01]  /*6430*/  ISETP.NE.OR P5, PT, R2, 0x40, P2 ;  /* 0x000000400200780c */ /* 0x000fe200017a5670 */
[----:B------:R-:W-:Y:S01]  /*6440*/  IMAD R0, R145, 0x80, R10 ;  /* 0x0000008091007824 */ /* 0x000fe200078e020a */
[----:B------:R-:W-:Y:S01]  /*6450*/  BAR.SYNC.DEFER_BLOCKING 0x0 ;  /* 0x0000000000007b1d */ /* 0x000fe20000010000 */
[----:B---3--:R-:W-:Y:S01]  /*6460*/  FADD.FTZ R25, R3, R46 ;  /* 0x0000002e03197221 */ /* 0x008fe20000010000 */
[----:B------:R-:W-:Y:S01]  /*6470*/  IADD3 R2, R22, 0x1f, RZ ;  /* 0x0000001f16027810 */ /* 0x000fe20007ffe0ff */
[----:B----4-:R-:W-:-:S03]  /*6480*/  FADD.FTZ R45, R4, R45 ;  /* 0x0000002d042d7221 */ /* 0x010fc60000010000 */
[----:B------:R-:W-:Y:S01]  /*6490*/  ISETP.GT.U32.AND P3, PT, R2, 0x3e, PT ;  /* 0x0000003e0200780c */ /* 0x000fe20003f64070 */
[----:B------:R-:W-:Y:S01]  /*64a0*/  FADD.FTZ R27, R5, R44 ;  /* 0x0000002c051b7221 */ /* 0x000fe20000010000 */
        /* <DEDUP_REMOVED lines=31> */
.L_x_23526:
[----:B0-----:R-:W-:Y:S05]  /*66a0*/  BSYNC B0 ;  /* 0x0000000000007941 */ /* 0x001fea0003800000 */
.L_x_23525:
        /* <DEDUP_REMOVED lines=28> */
.L_x_23528:
[----:B0-----:R-:W-:Y:S05]  /*6870*/  BSYNC B0 ;  /* 0x0000000000007941 */ /* 0x001fea0003800000 */
.L_x_23527:
        /* <DEDUP_REMOVED lines=40> */
[C---:B------:R-:W-:Y:S02]  /*6b00*/  LEA R4, P1, R5.reuse, c[0x0][0x170], 0x2 ;  /* 0x00005c0005047a11 */ /* 0x040fe400078210ff */
[----:B------:R-:W-:Y:S02]  /*6b10*/  IADD3 R10, R10, 0x70, RZ ;  /* 0x000000700a0a7810 */ /* 0x000fe40007ffe0ff */
[----:B------:R-:W-:Y:S02]  /*6b20*/  IADD3 R22, P0, R0, UR4, RZ ;  /* 0x0000000400167c10 */ /* 0x000fe4000ff1e0ff */
[----:B------:R-:W-:-:S02]  /*6b30*/  LEA.HI.X R5, R5, c[0x0][0x174], R14, 0x2, P1 ;  /* 0x00005d0005057a11 */ /* 0x000fc400008f140e */
[----:B------:R-:W-:Y:S02]  /*6b40*/  IADD3 R17, P3, R10, UR4, RZ ;  /* 0x000000040a117c10 */ /* 0x000fe4000ff7e0ff */
[C---:B------:R-:W-:Y:S01]  /*6b50*/  IADD3 R13, P1, R11.reuse, UR4, RZ ;  /* 0x000000040b0d7c10 */ /* 0x040fe2000ff3e0ff */
[----:B------:R-:W-:Y:S01]  /*6b60*/  STG.E [R4.64], R25 ;  /* 0x0000001904007986 */ /* 0x000fe2000c10190a */
[----:B------:R-:W-:Y:S02]  /*6b70*/  IADD3 R15, P2, R12, UR4, RZ ;  /* 0x000000040c0f7c10 */ /* 0x000fe4000ff5e0ff */
[----:B------:R-:W-:Y:S01]  /*6b80*/  LEA.HI.X.SX32 R33, R0, UR7, 0x1, P0 ;  /* 0x0000000700217c11 */ /* 0x000fe200080f0eff */
[----:B------:R-:W-:Y:S01]  /*6b90*/  STG.E [R6.64], R45 ;  /* 0x0000002d06007986 */ /* 0x000fe2000c10190a */
[----:B------:R-:W-:Y:S02]  /*6ba0*/  LEA.HI.X.SX32 R0, R10, UR7, 0x1, P3 ;  /* 0x000000070a007c11 */ /* 0x000fe400098f0eff */
[----:B------:R-:W-:Y:S01]  /*6bb0*/  LEA.HI.X.SX32 R20, R11, UR7, 0x1, P1 ;  /* 0x000000070b147c11 */ /* 0x000fe200088f0eff */
[----:B------:R-:W-:Y:S01]  /*6bc0*/  STG.E [R8.64], R27 ;  /* 0x0000001b08007986 */ /* 0x000fe2000c10190a */
[----:B------:R-:W-:-:S02]  /*6bd0*/  LEA.HI.X.SX32 R18, R12, UR7, 0x1, P2 ;  /* 0x000000070c127c11 */ /* 0x000fc400090f0eff */
[C---:B------:R-:W-:Y:S02]  /*6be0*/  LEA R10, P0, R22.reuse, c[0x0][0x170], 0x2 ;  /* 0x00005c00160a7a11 */ /* 0x040fe400078010ff */
[----:B------:R-:W-:Y:S02]  /*6bf0*/  LEA R12, P1, R13, c[0x0][0x170], 0x2 ;  /* 0x00005c000d0c7a11 */ /* 0x000fe400078210ff */
        /* <DEDUP_REMOVED lines=11> */
.L_x_23487:
[----:B------:R-:W-:Y:S01]  /*6cb0*/  IMAD.MOV.U32 R42, RZ, RZ, R45 ;  /* 0x000000ffff2a7224 */ /* 0x000fe200078e002d */
[----:B------:R-:W-:Y:S01]  /*6cc0*/  MOV R40, 0x6d10 ;  /* 0x00006d1000287802 */ /* 0x000fe20000000f00 */
[----:B------:R-:W-:-:S02]  /*6cd0*/  IMAD.MOV.U32 R43, RZ, RZ, 0x2 ;  /* 0x00000002ff2b7424 */ /* 0x000fc400078e00ff */
[----:B------:R-:W-:Y:S02]  /*6ce0*/  IMAD.MOV.U32 R44, RZ, RZ, 0x1f ;  /* 0x0000001fff2c7424 */ /* 0x000fe400078e00ff */
[----:B------:R-:W-:Y:S02]  /*6cf0*/  IMAD.MOV.U32 R47, RZ, RZ, -0x1 ;  /* 0xffffffffff2f7424 */ /* 0x000fe400078e00ff */
[----:B------:R-:W-:Y:S05]  /*6d00*/  CALL.REL.NOINC `($__internal_416_$__cuda_sm70_shflsync_bfly_p) ;  /* 0x0000031000007944 */ /* 0x000fea0003c00000 */
[----:B-1----:R-:W-:Y:S01]  /*6d10*/  IMAD.MOV.U32 R40, RZ, RZ, R42 ;  /* 0x000000ffff287224 */ /* 0x002fe200078e002a */
[----:B0-----:R-:W-:Y:S05]  /*6d20*/  BRA `(.L_x_23529) ;  /* 0xffffbc8000007947 */ /* 0x001fea000383ffff */
.L_x_23488:
[----:B------:R-:W-:Y:S01]  /*6d30*/  IMAD.MOV.U32 R42, RZ, RZ, R45 ;  /* 0x000000ffff2a7224 */ /* 0x000fe200078e002d */
[----:B------:R-:W-:Y:S01]  /*6d40*/  MOV R40, 0x6d90 ;  /* 0x00006d9000287802 */ /* 0x000fe20000000f00 */
[----:B------:R-:W-:Y:S02]  /*6d50*/  IMAD.MOV.U32 R43, RZ, RZ, 0x1 ;  /* 0x00000001ff2b7424 */ /* 0x000fe400078e00ff */
[----:B------:R-:W-:Y:S02]  /*6d60*/  IMAD.MOV.U32 R44, RZ, RZ, 0x1f ;  /* 0x0000001fff2c7424 */ /* 0x000fe400078e00ff */
[----:B------:R-:W-:Y:S02]  /*6d70*/  IMAD.MOV.U32 R47, RZ, RZ, -0x1 ;  /* 0xffffffffff2f7424 */ /* 0x000fe400078e00ff */
[----:B------:R-:W-:Y:S05]  /*6d80*/  CALL.REL.NOINC `($__internal_416_$__cuda_sm70_shflsync_bfly_p) ;  /* 0x0000029000007944 */ /* 0x000fea0003c00000 */
[----:B-1----:R-:W-:Y:S01]  /*6d90*/  IMAD.MOV.U32 R40, RZ, RZ, R42 ;  /* 0x000000ffff287224 */ /* 0x002fe200078e002a */
[----:B0-----:R-:W-:Y:S05]  /*6da0*/  BRA `(.L_x_23530) ;  /* 0xffffbc3000007947 */ /* 0x001fea000383ffff */
.L_x_23492:
        /* <DEDUP_REMOVED lines=8> */
.L_x_23493:
        /* <DEDUP_REMOVED lines=8> */
.L_x_23497:
[----:B------:R-:W-:Y:S01]  /*6eb0*/  IMAD.MOV.U32 R42, RZ, RZ, R140 ;  /* 0x000000ffff2a7224 */ /* 0x000fe200078e008c */
[----:B------:R-:W-:Y:S01]  /*6ec0*/  MOV R40, 0x6f10 ;  /* 0x00006f1000287802 */ /* 0x000fe20000000f00 */
[----:B------:R-:W-:-:S02]  /*6ed0*/  IMAD.MOV.U32 R43, RZ, RZ, 0x10 ;  /* 0x00000010ff2b7424 */ /* 0x000fc400078e00ff */
[----:B------:R-:W-:Y:S02]  /*6ee0*/  IMAD.MOV.U32 R44, RZ, RZ, 0x1f ;  /* 0x0000001fff2c7424 */ /* 0x000fe400078e00ff */
[----:B------:R-:W-:Y:S02]  /*6ef0*/  IMAD.MOV.U32 R47, RZ, RZ, -0x1 ;  /* 0xffffffffff2f7424 */ /* 0x000fe400078e00ff */
[----:B-----5:R-:W-:Y:S05]  /*6f00*/  CALL.REL.NOINC `($__internal_416_$__cuda_sm70_shflsync_bfly_p) ;  /* 0x0000011000007944 */ /* 0x020fea0003c00000 */
[----:B-1----:R-:W-:Y:S01]  /*6f10*/  IMAD.MOV.U32 R3, RZ, RZ, R42 ;  /* 0x000000ffff037224 */ /* 0x002fe200078e002a */
[----:B0-----:R-:W-:Y:S05]  /*6f20*/  BRA `(.L_x_23533) ;  /* 0xffffcac000007947 */ /* 0x001fea000383ffff */
.L_x_23498:
[----:B------:R-:W-:Y:S01]  /*6f30*/  IMAD.MOV.U32 R42, RZ, RZ, R5 ;  /* 0x000000ffff2a7224 */ /* 0x000fe200078e0005 */
[----:B------:R-:W-:Y:S01]  /*6f40*/  MOV R40, 0x6f90 ;  /* 0x00006f9000287802 */ /* 0x000fe20000000f00 */
[----:B------:R-:W-:Y:S02]  /*6f50*/  IMAD.MOV.U32 R43, RZ, RZ, 0x8 ;  /* 0x00000008ff2b7424 */ /* 0x000fe400078e00ff */
[----:B------:R-:W-:Y:S02]  /*6f60*/  IMAD.MOV.U32 R44, RZ, RZ, 0x1f ;  /* 0x0000001fff2c7424 */ /* 0x000fe400078e00ff */
[----:B------:R-:W-:Y:S02]  /*6f70*/  IMAD.MOV.U32 R47, RZ, RZ, -0x1 ;  /* 0xffffffffff2f7424 */ /* 0x000fe400078e00ff */
[----:B0----5:R-:W-:Y:S05]  /*6f80*/  CALL.REL.NOINC `($__internal_416_$__cuda_sm70_shflsync_bfly_p) ;  /* 0x0000009000007944 */ /* 0x021fea0003c00000 */
[----:B-1----:R-:W-:Y:S01]  /*6f90*/  FMNMX.FTZ R0, R5, R42, !PT ;  /* 0x0000002a05007209 */ /* 0x002fe20007810000 */
[----:B0-----:R-:W-:Y:S01]  /*6fa0*/  IMAD.MOV.U32 R43, RZ, RZ, 0x4 ;  /* 0x00000004ff2b7424 */ /* 0x001fe200078e00ff */
[----:B------:R-:W-:Y:S01]  /*6fb0*/  MOV R40, 0x7000 ;  /* 0x0000700000287802 */ /* 0x000fe20000000f00 */
[----:B------:R-:W-:-:S02]  /*6fc0*/  IMAD.MOV.U32 R44, RZ, RZ, 0x1f ;  /* 0x0000001fff2c7424 */ /* 0x000fc400078e00ff */
[----:B------:R-:W-:Y:S02]  /*6fd0*/  IMAD.MOV.U32 R47, RZ, RZ, -0x1 ;  /* 0xffffffffff2f7424 */ /* 0x000fe400078e00ff */
[----:B------:R-:W-:Y:S02]  /*6fe0*/  IMAD.MOV.U32 R42, RZ, RZ, R0 ;  /* 0x000000ffff2a7224 */ /* 0x000fe400078e0000 */
[----:B------:R-:W-:Y:S05]  /*6ff0*/  CALL.REL.NOINC `($__internal_416_$__cuda_sm70_shflsync_bfly_p) ;  /* 0x0000002000007944 */ /* 0x000fea0003c00000 */
[----:B-1----:R-:W-:Y:S01]  /*7000*/  IMAD.MOV.U32 R3, RZ, RZ, R42 ;  /* 0x000000ffff037224 */ /* 0x002fe200078e002a */
[----:B0-----:R-:W-:Y:S05]  /*7010*/  BRA `(.L_x_23534) ;  /* 0xffffca2000007947 */ /* 0x001fea000383ffff */
        .weak           $__internal_416_$__cuda_sm70_shflsync_bfly_p
        .type           $__internal_416_$__cuda_sm70_shflsync_bfly_p,@function
        .size           $__internal_416_$__cuda_sm70_shflsync_bfly_p,(.L_x_25077 - $__internal_416_$__cuda_sm70_shflsync_bfly_p)
$__internal_416_$__cuda_sm70_shflsync_bfly_p:
[----:B------:R-:W-:Y:S01]  /*7020*/  IMAD.MOV.U32 R41, RZ, RZ, 0x0 ;  /* 0x00000000ff297424 */ /* 0x000fe200078e00ff */
[----:B------:R-:W-:Y:S04]  /*7030*/  WARPSYNC R47 ;  /* 0x0000002f00007348 */ /* 0x000fe80003800000 */
[----:B------:R0:W1:Y:S01]  /*7040*/  SHFL.BFLY PT, R42, R42, R43, R44 ;  /* 0x0c00002b2a2a7389 */ /* 0x00006200000e002c */
[----:B------:R-:W-:Y:S05]  /*7050*/  RET.REL.NODEC R40 `(_ZN4vllm25paged_attention_v2_kernelIffLi128ELi8ELi128ELNS_18Fp8KVCacheDataTypeE0ELb0ELi512EEEvPfS2_PT_PKS3_PKT0_S9_ifPKiSB_iPKfiiiSD_SD_iiiii) ;  /* 0xffff8fa028007950 */ /* 0x000fea0003c3ffff */
.L_x_23535:
        /* <DEDUP_REMOVED lines=10> */
.L_x_25077:


//--------------------- .text._ZN4vllm25paged_attention_v2_kernelIffLi120ELi8ELi128ELNS_18Fp8KVCacheDataTypeE0ELb0ELi512EEEvPfS2_PT_PKS3_PKT0_S9_ifPKiSB_iPKfiiiSD_SD_iiiii --------------------------
	.section	.text._ZN4vllm25paged_attention_v2_kernelIffLi120ELi8ELi128ELNS_18Fp8KVCacheDataTypeE0ELb0ELi512EEEvPfS2_PT_PKS3_PKT0_S9_ifPKiSB_iPKfiiiSD_SD_iiiii,"ax",@progbits
	.sectioninfo	@"SHI_REGISTERS=168"
	.align	128
        .global         _ZN4vllm25paged_attention_v2_kernelIffLi120ELi8ELi128ELNS_18Fp8KVCacheDataTypeE0ELb0ELi512EEEvPfS2_PT_PKS3_PKT0_S9_ifPKiSB_iPKfiiiSD_SD_iiiii
        .type           _ZN4vllm25paged_attention_v2_kernelIffLi120ELi8ELi128ELNS_18Fp8KVCacheDataTypeE0ELb0ELi512EEEvPfS2_PT_PKS3_PKT0_S9_ifPKiSB_iPKfiiiSD_SD_iiiii,@function
        .size           _ZN4vllm25paged_attention_v2_kernelIffLi120ELi8ELi128ELNS_18Fp8KVCacheDataTypeE0ELb0ELi512EEEvPfS2_PT_PKS3_PKT0_S9_ifPKiSB_iPKfiiiSD_SD_iiiii,(.L_x_25078 - _ZN4vllm25paged_attention_v2_kernelIffLi120ELi8ELi128ELNS_18Fp8KVCacheDataTypeE0ELb0ELi512EEEvPfS2_PT_PKS3_PKT0_S9_ifPKiSB_iPKfiiiSD_SD_iiiii)
        .other          _ZN4vllm25paged_attention_v2_kernelIffLi120ELi8ELi128ELNS_18Fp8KVCacheDataTypeE0ELb0ELi512EEEvPfS2_PT_PKS3_PKT0_S9_ifPKiSB_iPKfiiiSD_SD_iiiii,@"STO_CUDA_ENTRY STV_DEFAULT"
_ZN4vllm25paged_attention_v2_kernelIffLi120ELi8ELi128ELNS_18Fp8KVCacheDataTypeE0ELb0ELi512EEEvPfS2_PT_PKS3_PKT0_S9_ifPKiSB_iPKfiiiSD_SD_iiiii:
.text._ZN4vllm25paged_attention_v2_kernelIffLi120ELi8ELi128ELNS_18Fp8KVCacheDataTypeE0ELb0ELi512EEEvPfS2_PT_PKS3_PKT0_S9_ifPKiSB_iPKfiiiSD_SD_iiiii:
        /* <DEDUP_REMOVED lines=111> */
.L_x_23540:
        /* <DEDUP_REMOVED lines=11> */
.L_x_23539:
[----:B------:R-:W-:Y:S05]  /*07a0*/  BSYNC B1 ;  /* 0x0000000000017941 */ /* 0x000fea0003800000 */
.L_x_23538:
        /* <DEDUP_REMOVED lines=10> */
.L_x_23541:
        /* <DEDUP_REMOVED lines=17> */
.L_x_23537:
[----:B------:R-:W-:Y:S05]  /*0960*/  BSYNC B0 ;  /* 0x0000000000007941 */ /* 0x000fea0003800000 */
.L_x_23536:
        /* <DEDUP_REMOVED lines=9> */
[C---:B------:R-:W-:Y:S01]  /*0a00*/  IMAD R131, R137.reuse, 0x78, RZ ;  /* 0x0000007889837824 */ /* 0x040fe200078e02ff */
        /* <DEDUP_REMOVED lines=9> */
[----:B------:R-:W-:Y:S01]  /*0aa0*/  SHF.R.S32.HI R0, RZ, 0x1f, R5 ;  /* 0x0000001fff007819 */ /* 0x000fe20000011405 */
[----:B------:R-:W-:Y:S01]  /*0ab0*/  IMAD.IADD R132, R132, 0x1, -R3 ;  /* 0x0000000184847824 */ /* 0x000fe200078e0a03 */
[----:B------:R-:W-:Y:S02]  /*0ac0*/  SHF.R.S32.HI R3, RZ, 0x1f, R128 ;  /* 0x0000001fff037819 */ /* 0x000fe40000011480 */
[----:B------:R-:W-:Y:S02]  /*0ad0*/  LEA.HI R0, R0, R5, RZ, 0x3 ;  /* 0x0000000500007211 */ /* 0x000fe400078f18ff */
[----:B------:R-:W-:-:S02]  /*0ae0*/  IADD3 R122, R137, 0x18, RZ ;  /* 0x00000018897a7810 */ /* 0x000fc40007ffe0ff */
[----:B------:R-:W-:Y:S02]  /*0af0*/  LEA.HI R29, R3, R128, RZ, 0x2 ;  /* 0x00000080031d7211 */ /* 0x000fe400078f10ff */
[----:B------:R-:W-:Y:S02]  /*0b00*/  LOP3.LUT R0, R0, 0xfffffff8, RZ, 0xc0, !PT ;  /* 0xfffffff800007812 */ /* 0x000fe400078ec0ff */
[----:B------:R-:W-:Y:S01]  /*0b10*/  SHF.R.S32.HI R9, RZ, 0x1f, R122 ;  /* 0x0000001fff097819 */ /* 0x000fe2000001147a */
[----:B------:R-:W-:Y:S01]  /*0b20*/  IMAD.SHL.U32 R125, R29, 0x8, RZ ;  /* 0x000000081d7d7824 */ /* 0x000fe200078e00ff */
[----:B------:R-:W-:Y:S01]  /*0b30*/  IADD3 R124, R137, 0x14, RZ ;  /* 0x00000014897c7810 */ /* 0x000fe20007ffe0ff */
[----:B------:R-:W-:Y:S01]  /*0b40*/  IMAD.IADD R133, R5, 0x1, -R0 ;  /* 0x0000000105857824 */ /* 0x000fe200078e0a00 */
[----:B------:R-:W-:Y:S02]  /*0b50*/  LOP3.LUT R3, R29, 0xfffffffc, RZ, 0xc0, !PT ;  /* 0xfffffffc1d037812 */ /* 0x000fe400078ec0ff */
        /* <DEDUP_REMOVED lines=30> */
[C---:B------:R-:W-:Y:S01]  /*0d40*/  LOP3.LUT R3, R36.reuse, 0xfffffffc, RZ, 0xc0, !PT ;  /* 0xfffffffc24037812 */ /* 0x040fe200078ec0ff */
[----:B------:R-:W-:Y:S01]  /*0d50*/  IMAD.SHL.U32 R27, R36, 0x8, RZ ;  /* 0x00000008241b7824 */ /* 0x000fe200078e00ff */
[----:B------:R-:W-:Y:S02]  /*0d60*/  LEA.HI R34, R5, R118, RZ, 0x2 ;  /* 0x0000007605227211 */ /* 0x000fe400078f10ff */
[C---:B------:R-:W-:Y:S01]  /*0d70*/  IADD3 R20, R137.reuse, 0x30, RZ ;  /* 0x0000003089147810 */ /* 0x040fe20007ffe0ff */
[----:B------:R-:W-:Y:S01]  /*0d80*/  IMAD.IADD R22, R22, 0x1, -R3 ;  /* 0x0000000116167824 */ /* 0x000fe200078e0a03 */
[----:B------:R-:W-:Y:S01]  /*0d90*/  IADD3 R23, R137, 0x24, RZ ;  /* 0x0000002489177810 */ /* 0x000fe20007ffe0ff */
[C---:B------:R-:W-:Y:S01]  /*0da0*/  IMAD.SHL.U32 R115, R34.reuse, 0x8, RZ ;  /* 0x0000000822737824 */ /* 0x040fe200078e00ff */
        /* <DEDUP_REMOVED lines=8> */
[C---:B------:R-:W-:Y:S01]  /*0e30*/  IMAD.SHL.U32 R29, R38.reuse, 0x8, RZ ;  /* 0x00000008261d7824 */ /* 0x040fe200078e00ff */
[----:B------:R-:W-:-:S02]  /*0e40*/  LOP3.LUT R3, R38, 0xfffffffc, RZ, 0xc0, !PT ;  /* 0xfffffffc26037812 */ /* 0x000fc400078ec0ff */
[----:B------:R-:W-:Y:S01]  /*0e50*/  LEA.HI R40, R5, R18, RZ, 0x2 ;  /* 0x0000001205287211 */ /* 0x000fe200078f10ff */
[C---:B------:R-:W-:Y:S01]  /*0e60*/  IMAD.SHL.U32 R28, R35.reuse, 0x8, RZ ;  /* 0x00000008231c7824 */ /* 0x040fe200078e00ff */
[----:B------:R-:W-:Y:S01]  /*0e70*/  LOP3.LUT R0, R35, 0xfffffffc, RZ, 0xc0, !PT ;  /* 0xfffffffc23007812 */ /* 0x000fe200078ec0ff */
[----:B------:R-:W-:Y:S01]  /*0e80*/  IMAD.IADD R20, R20, 0x1, -R3 ;  /* 0x0000000114147824 */ /* 0x000fe200078e0a03 */
[----:B------:R-:W-:Y:S01]  /*0e90*/  IADD3 R21, R137, 0x2c, RZ ;  /* 0x0000002c89157810 */ /* 0x000fe20007ffe0ff */
[C---:B------:R-:W-:Y:S01]  /*0ea0*/  IMAD.SHL.U32 R31, R40.reuse, 0x8, RZ ;  /* 0x00000008281f7824 */ /* 0x040fe200078e00ff */
[----:B------:R-:W-:Y:S01]  /*0eb0*/  LOP3.LUT R3, R40, 0xfffffffc, RZ, 0xc0, !PT ;  /* 0xfffffffc28037812 */ /* 0x000fe200078ec0ff */
[----:B------:R-:W-:Y:S01]  /*0ec0*/  IMAD.IADD R23, R23, 0x1, -R0 ;  /* 0x0000000117177824 */ /* 0x000fe200078e0a00 */
[----:B------:R-:W-:Y:S02]  /*0ed0*/  IADD3 R16, R137, 0x40, RZ ;  /* 0x0000004089107810 */ /* 0x000fe40007ffe0ff */
[----:B------:R-:W-:Y:S01]  /*0ee0*/  SHF.R.S32.HI R0, RZ, 0x1f, R21 ;  /* 0x0000001fff007819 */ /* 0x000fe20000011415 */
[----:B------:R-:W-:Y:S01]  /*0ef0*/  IMAD.IADD R18, R18, 0x1, -R3 ;  /* 0x0000000112127824 */ /* 0x000fe200078e0a03 */
[----:B------:R-:W-:-:S02]  /*0f00*/  SHF.R.S32.HI R3, RZ, 0x1f, R16 ;  /* 0x0000001fff037819 */ /* 0x000fc40000011410 */
[C---:B------:R-:W-:Y:S02]  /*0f10*/  IADD3 R19, R137.reuse, 0x34, RZ ;  /* 0x0000003489137810 */ /* 0x040fe40007ffe0ff */
[----:B------:R-:W-:Y:S02]  /*0f20*/  LEA.HI R37, R0, R21, RZ, 0x2 ;  /* 0x0000001500257211 */ /* 0x000fe400078f10ff */
[----:B------:R-:W-:Y:S02]  /*0f30*/  IADD3 R14, R137, 0x48, RZ ;  /* 0x00000048890e7810 */ /* 0x000fe40007ffe0ff */
[----:B------:R-:W-:Y:S01]  /*0f40*/  LEA.HI R42, R3, R16, RZ, 0x2 ;  /* 0x00000010032a7211 */ /* 0x000fe200078f10ff */
[C---:B------:R-:W-:Y:S01]  /*0f50*/  IMAD.SHL.U32 R30, R37.reuse, 0x8, RZ ;  /* 0x00000008251e7824 */ /* 0x040fe200078e00ff */
[----:B------:R-:W-:Y:S02]  /*0f60*/  SHF.R.S32.HI R2, RZ, 0x1f, R19 ;  /* 0x0000001fff027819 */ /* 0x000fe40000011413 */
[----:B------:R-:W-:Y:S01]  /*0f70*/  LOP3.LUT R0, R37, 0xfffffffc, RZ, 0xc0, !PT ;  /* 0xfffffffc25007812 */ /* 0x000fe200078ec0ff */
[----:B------:R-:W-:Y:S01]  /*0f80*/  IMAD.SHL.U32 R33, R42, 0x8, RZ ;  /* 0x000000082a217824 */ /* 0x000fe200078e00ff */
[----:B------:R-:W-:-:S02]  /*0f90*/  SHF.R.S32.HI R5, RZ, 0x1f, R14 ;  /* 0x0000001fff057819 */ /* 0x000fc4000001140e */
[----:B------:R-:W-:Y:S01]  /*0fa0*/  IADD3 R17, R137, 0x3c, RZ ;  /* 0x0000003c89117810 */ /* 0x000fe20007ffe0ff */
[----:B------:R-:W-:Y:S01]  /*0fb0*/  IMAD.IADD R21, R21, 0x1, -R0 ;  /* 0x0000000115157824 */ /* 0x000fe200078e0a00 */
        /* <DEDUP_REMOVED lines=9> */
[----:B------:R-:W-:Y:S01]  /*1050*/  IADD3 R15, R137, 0x44, RZ ;  /* 0x00000044890f7810 */ /* 0x000fe20007ffe0ff */
[----:B------:R-:W-:Y:S01]  /*1060*/  IMAD.IADD R19, R19, 0x1, -R2 ;  /* 0x0000000113137824 */ /* 0x000fe200078e0a02 */
[----:B------:R-:W-:Y:S01]  /*1070*/  LEA.HI R41, R0, R17, RZ, 0x2 ;  /* 0x0000001100297211 */ /* 0x000fe200078f10ff */
[----:B------:R-:W-:Y:S01]  /*1080*/  IMAD.IADD R14, R14, 0x1, -R3 ;  /* 0x000000010e0e7824 */ /* 0x000fe200078e0a03 */
[----:B------:R-:W-:Y:S02]  /*1090*/  IADD3 R12, R137, 0x50, RZ ;  /* 0x00000050890c7810 */ /* 0x000fe40007ffe0ff */
[----:B------:R-:W-:Y:S01]  /*10a0*/  SHF.R.S32.HI R2, RZ, 0x1f, R15 ;  /* 0x0000001fff027819 */ /* 0x000fe2000001140f */
[C---:B------:R-:W-:Y:S01]  /*10b0*/  IMAD.SHL.U32 R34, R41.reuse, 0x8, RZ ;  /* 0x0000000829227824 */ /* 0x040fe200078e00ff */
[----:B------:R-:W-:Y:S02]  /*10c0*/  LOP3.LUT R0, R41, 0xfffffffc, RZ, 0xc0, !PT ;  /* 0xfffffffc29007812 */ /* 0x000fe400078ec0ff */
[----:B------:R-:W-:-:S02]  /*10d0*/  SHF.R.S32.HI R3, RZ, 0x1f, R12 ;  /* 0x0000001fff037819 */ /* 0x000fc4000001140c */
[----:B------:R-:W-:Y:S01]  /*10e0*/  IADD3 R13, R137, 0x4c, RZ ;  /* 0x0000004c890d7810 */ /* 0x000fe20007ffe0ff */
[----:B------:R-:W-:Y:S01]  /*10f0*/  IMAD.IADD R17, R17, 0x1, -R0 ;  /* 0x0000000111117824 */ /* 0x000fe200078e0a00 */
        /* <DEDUP_REMOVED lines=9> */
[----:B------:R-:W-:Y:S01]  /*1190*/  IADD3 R11, R137, 0x54, RZ ;  /* 0x00000054890b7810 */ /* 0x000fe20007ffe0ff */
[----:B------:R-:W-:Y:S01]  /*11a0*/  IMAD.IADD R15, R15, 0x1, -R2 ;  /* 0x000000010f0f7824 */ /* 0x000fe200078e0a02 */
[----:B------:R-:W-:Y:S01]  /*11b0*/  LEA.HI R45, R0, R13, RZ, 0x2 ;  /* 0x0000000d002d7211 */ /* 0x000fe200078f10ff */
[----:B------:R-:W-:Y:S01]  /*11c0*/  IMAD.IADD R12, R12, 0x1, -R3 ;  /* 0x000000010c0c7824 */ /* 0x000fe200078e0a03 */
[----:B------:R-:W-:Y:S02]  /*11d0*/  LEA.HI R48, R5, R10, RZ, 0x2 ;  /* 0x0000000a05307211 */ /* 0x000fe400078f10ff */
[----:B------:R-:W-:Y:S01]  /*11e0*/  SHF.R.S32.HI R2, RZ, 0x1f, R11 ;  /* 0x0000001fff027819 */ /* 0x000fe2000001140b */
[C---:B------:R-:W-:Y:S01]  /*11f0*/  IMAD.SHL.U32 R38, R45.reuse, 0x8, RZ ;  /* 0x000000082d267824 */ /* 0x040fe200078e00ff */
[----:B------:R-:W-:Y:S01]  /*1200*/  LOP3.LUT R0, R45, 0xfffffffc, RZ, 0xc0, !PT ;  /* 0xfffffffc2d007812 */ /* 0x000fe200078ec0ff */
[C---:B------:R-:W-:Y:S01]  /*1210*/  IMAD.SHL.U32 R39, R48.reuse, 0x8, RZ ;  /* 0x0000000830277824 */ /* 0x040fe200078e00ff */
[----:B------:R-:W-:-:S02]  /*1220*/  LOP3.LUT R3, R48, 0xfffffffc, RZ, 0xc0, !PT ;  /* 0xfffffffc30037812 */ /* 0x000fc400078ec0ff */
[----:B------:R-:W-:Y:S01]  /*1230*/  IADD3 R9, R137, 0x5c, RZ ;  /* 0x0000005c89097810 */ /* 0x000fe20007ffe0ff */
[----:B------:R-:W-:Y:S01]  /*1240*/  IMAD.IADD R13, R13, 0x1, -R0 ;  /* 0x000000010d0d7824 */ /* 0x000fe200078e0a00 */
[----:B------:R-:W-:Y:S01]  /*1250*/  IADD3 R8, R137, 0x60, RZ ;  /* 0x0000006089087810 */ /* 0x000fe20007ffe0ff */
[----:B------:R-:W-:Y:S01]  /*1260*/  IMAD.IADD R10, R10, 0x1, -R3 ;  /* 0x000000010a0a7824 */ /* 0x000fe200078e0a03 */
[----:B------:R-:W-:Y:S02]  /*1270*/  LEA.HI R47, R2, R11, RZ, 0x2 ;  /* 0x0000000b022f7211 */ /* 0x000fe400078f10ff */
[----:B------:R-:W-:Y:S02]  /*1280*/  SHF.R.S32.HI R0, RZ, 0x1f, R9 ;  /* 0x0000001fff007819 */ /* 0x000fe40000011409 */
[----:B------:R-:W-:Y:S01]  /*1290*/  SHF.R.S32.HI R3, RZ, 0x1f, R8 ;  /* 0x0000001fff037819 */ /* 0x000fe20000011408 */
[C---:B------:R-:W-:Y:S01]  /*12a0*/  IMAD.SHL.U32 R40, R47.reuse, 0x8, RZ ;  /* 0x000000082f287824 */ /* 0x040fe200078e00ff */
[----:B------:R-:W-:-:S02]  /*12b0*/  LOP3.LUT R2, R47, 0xfffffffc, RZ, 0xc0, !PT ;  /* 0xfffffffc2f027812 */ /* 0x000fc400078ec0ff */
[C---:B------:R-:W-:Y:S02]  /*12c0*/  IADD3 R6, R137.reuse, 0x68, RZ ;  /* 0x0000006889067810 */ /* 0x040fe40007ffe0ff */
[----:B------:R-:W-:Y:S01]  /*12d0*/  IADD3 R7, R137, 0x64, RZ ;  /* 0x0000006489077810 */ /* 0x000fe20007ffe0ff */
[----:B------:R-:W-:Y:S01]  /*12e0*/  IMAD.IADD R11, R11, 0x1, -R2 ;  /* 0x000000010b0b7824 */ /* 0x000fe200078e0a02 */
        /* <DEDUP_REMOVED lines=134> */
.L_x_23549:
        /* <DEDUP_REMOVED lines=17> */
[----:B------:R-:W-:Y:S02]  /*1c60*/  IADD3 R83, P2, P4, R127, R88, R130 ;  /* 0x000000587f537210 */ /* 0x000fe40007c5e082 */
[----:B------:R-:W-:Y:S01]  /*1c70*/  LEA.HI.X R81, R86, c[0x0][0x184], R81, 0x2, P1 ;  /* 0x0000610056517a11 */ /* 0x000fe200008f1451 */
[----:B------:R0:W2:Y:S01]  /*1c80*/  LDG.E.CONSTANT R160, [R146.64] ;  /* 0x0000000a92a07981 */ /* 0x0000a2000c1e9900 */
[----:B------:R-:W-:-:S02]  /*1c90*/  LEA R82, P0, R83, c[0x0][0x180], 0x2 ;  /* 0x0000600053527a11 */ /* 0x000fc400078010ff */
[----:B------:R-:W-:Y:S01]  /*1ca0*/  IADD3.X R84, R49, R89, R52, P2, P4 ;  /* 0x0000005931547210 */ /* 0x000fe200017e8434 */
[----:B------:R1:W3:Y:S03]  /*1cb0*/  LDG.E.CONSTANT R161, [R80.64] ;  /* 0x0000000a50a17981 */ /* 0x0002e6000c1e9900 */
[----:B------:R-:W-:-:S05]  /*1cc0*/  LEA.HI.X R83, R83, c[0x0][0x184], R84, 0x2, P0 ;  /* 0x0000610053537a11 */ /* 0x000fca00000f1454 */
[----:B------:R4:W5:Y:S01]  /*1cd0*/  LDG.E.CONSTANT R159, [R82.64] ;  /* 0x0000000a529f7981 */ /* 0x000962000c1e9900 */
[-C--:B------:R-:W-:Y:S02]  /*1ce0*/  IADD3 R87, P1, P2, R125, R88.reuse, R128 ;  /* 0x000000587d577210 */ /* 0x080fe40007a3e080 */
[----:B------:R-:W-:Y:S02]  /*1cf0*/  IADD3 R85, P3, P4, R123, R88, R126 ;  /* 0x000000587b557210 */ /* 0x000fe40007c7e07e */
[----:B------:R-:W-:Y:S02]  /*1d00*/  LEA R86, P0, R87, c[0x0][0x180], 0x2 ;  /* 0x0000600057567a11 */ /* 0x000fe400078010ff */
[-C--:B------:R-:W-:Y:S02]  /*1d10*/  IADD3.X R154, R51, R89.reuse, R54, P1, P2 ;  /* 0x00000059339a7210 */ /* 0x080fe40000fe4436 */
[----:B------:R-:W-:Y:S02]  /*1d20*/  IADD3.X R152, R53, R89, R56, P3, P4 ;  /* 0x0000005935987210 */ /* 0x000fe40001fe8438 */
[----:B------:R-:W-:-:S02]  /*1d30*/  LEA R84, P1, R85, c[0x0][0x180], 0x2 ;  /* 0x0000600055547a11 */ /* 0x000fc400078210ff */
[-C--:B------:R-:W-:Y:S02]  /*1d40*/  IADD3 R150, P2, P3, R121, R88.reuse, R124 ;  /* 0x0000005879967210 */ /* 0x080fe40007b5e07c */
[----:B------:R-:W-:Y:S02]  /*1d50*/  LEA.HI.X R87, R87, c[0x0][0x184], R154, 0x2, P0 ;  /* 0x0000610057577a11 */ /* 0x000fe400000f149a */
[----:B------:R-:W-:Y:S02]  /*1d60*/  LEA.HI.X R85, R85, c[0x0][0x184], R152, 0x2, P1 ;  /* 0x0000610055557a11 */ /* 0x000fe400008f1498 */
[C---:B-1----:R-:W-:Y:S01]  /*1d70*/  LEA R80, P0, R150.reuse, c[0x0][0x180], 0x2 ;  /* 0x0000600096507a11 */ /* 0x042fe200078010ff */
[----:B------:R1:W5:Y:S01]  /*1d80*/  LDG.E.CONSTANT R158, [R86.64] ;  /* 0x0000000a569e7981 */ /* 0x000362000c1e9900 */
[----:B------:R-:W-:Y:S02]  /*1d90*/  IADD3.X R81, R55, R89, R58, P2, P3 ;  /* 0x0000005937517210 */ /* 0x000fe400017e643a */
[----:B----4-:R-:W-:Y:S01]  /*1da0*/  IADD3 R83, P1, P2, R119, R88, R122 ;  /* 0x0000005877537210 */ /* 0x010fe20007a3e07a */
[----:B------:R4:W5:Y:S01]  /*1db0*/  LDG.E.CONSTANT R153, [R84.64] ;  /* 0x0000000a54997981 */ /* 0x000962000c1e9900 */
[----:B------:R-:W-:-:S02]  /*1dc0*/  LEA.HI.X R81, R150, c[0x0][0x184], R81, 0x2, P0 ;  /* 0x0000610096517a11 */ /* 0x000fc400000f1451 */
[----:B------:R-:W-:Y:S02]  /*1dd0*/  LEA R82, P0, R83, c[0x0][0x180], 0x2 ;  /* 0x0000600053527a11 */ /* 0x000fe400078010ff */
[----:B0-----:R-:W-:Y:S01]  /*1de0*/  IADD3.X R146, R57, R89, R60, P1, P2 ;  /* 0x0000005939927210 */ /* 0x001fe20000fe443c */
[----:B------:R0:W5:Y:S03]  /*1df0*/  LDG.E.CONSTANT R152, [R80.64] ;  /* 0x0000000a50987981 */ /* 0x000166000c1e9900 */
[----:B------:R-:W-:Y:S02]  /*1e00*/  LEA.HI.X R83, R83, c[0x0][0x184], R146, 0x2, P0 ;  /* 0x0000610053537a11 */ /* 0x000fe400000f1492 */
[----:B------:R-:W-:-:S03]  /*1e10*/  IADD3 R147, P0, P1, R117, R88, R120 ;  /* 0x0000005875937210 */ /* 0x000fc6000791e078 */
[----:B------:R0:W5:Y:S01]  /*1e20*/  LDG.E.CONSTANT R155, [R82.64] ;  /* 0x0000000a529b7981 */ /* 0x000162000c1e9900 */
[----:B------:R-:W-:Y:S02]  /*1e30*/  LEA R146, P2, R147, c[0x0][0x180], 0x2 ;  /* 0x0000600093927a11 */ /* 0x000fe400078410ff */
[-C--:B-1----:R-:W-:Y:S02]  /*1e40*/  IADD3.X R86, R59, R89.reuse, R62, P0, P1 ;  /* 0x000000593b567210 */ /* 0x082fe400007e243e */
[----:B------:R-:W-:Y:S02]  /*1e50*/  IADD3 R87, P0, P1, R115, R88, R118 ;  /* 0x0000005873577210 */ /* 0x000fe4000791e076 */
[----:B------:R-:W-:Y:S02]  /*1e60*/  LEA.HI.X R147, R147, c[0x0][0x184], R86, 0x2, P2 ;  /* 0x0000610093937a11 */ /* 0x000fe400010f1456 */
[----:B------:R-:W-:Y:S02]  /*1e70*/  LEA R86, P2, R87, c[0x0][0x180], 0x2 ;  /* 0x0000600057567a11 */ /* 0x000fe400078410ff */
[----:B----4-:R-:W-:Y:S01]  /*1e80*/  IADD3.X R84, R61, R89, R64, P0, P1 ;  /* 0x000000593d547210 */ /* 0x010fe200007e2440 */
[----:B------:R1:W4:Y:S03]  /*1e90*/  LDG.E.CONSTANT R154, [R146.64] ;  /* 0x0000000a929a7981 */ /* 0x000326000c1e9900 */
[----:B------:R-:W-:-:S05]  /*1ea0*/  LEA.HI.X R87, R87, c[0x0][0x184], R84, 0x2, P2 ;  /* 0x0000610057577a11 */ /* 0x000fca00010f1454 */
[----:B------:R1:W4:Y:S01]  /*1eb0*/  LDG.E.CONSTANT R157, [R86.64] ;  /* 0x0000000a569d7981 */ /* 0x000322000c1e9900 */
[----:B------:R-:W-:-:S04]  /*1ec0*/  IADD3 R84, P0, P1, R28, R88, R23 ;  /* 0x000000581c547210 */ /* 0x000fc8000791e017 */
[C---:B0-----:R-:W-:Y:S02]  /*1ed0*/  LEA R80, P2, R84.reuse, c[0x0][0x180], 0x2 ;  /* 0x0000600054507a11 */ /* 0x041fe400078410ff */
[-C--:B------:R-:W-:Y:S02]  /*1ee0*/  IADD3.X R81, R63, R89.reuse, R66, P0, P1 ;  /* 0x000000593f517210 */ /* 0x080fe400007e2442 */
[----:B------:R-:W-:Y:S01]  /*1ef0*/  IADD3 R82, P0, P1, R27, R88, R22 ;  /* 0x000000581b527210 */ /* 0x000fe2000791e016 */
[----:B-1----:R-:W-:Y:S01]  /*1f00*/  LDS.64 R86, [R131+0x8] ;  /* 0x0000080083567984 */ /* 0x002fe20000000a00 */
        /* <DEDUP_REMOVED lines=8> */
[----:B------:R-:W-:-:S04]  /*1f90*/  IADD3.X R150, R67, R89, R70, P0, P1 ;  /* 0x0000005943967210 */ /* 0x000fc800007e2446 */
[----:B------:R-:W-:Y:S01]  /*1fa0*/  LEA.HI.X R83, R83, c[0x0][0x184], R150, 0x2, P2 ;  /* 0x0000610053537a11 */ /* 0x000fe200010f1496 */
[----:B-1----:R-:W-:Y:S04]  /*1fb0*/  LDS.64 R84, [R131+0x10] ;  /* 0x0000100083547984 */ /* 0x002fe80000000a00 */
[----:B------:R1:W4:Y:S01]  /*1fc0*/  LDG.E.CONSTANT R150, [R82.64] ;  /* 0x0000000a52967981 */ /* 0x000322000c1e9900 */
[----:B0-----:R-:W-:-:S04]  /*1fd0*/  IADD3 R80, P0, P1, R29, R88, R20 ;  /* 0x000000581d507210 */ /* 0x001fc8000791e014 */
[C---:B------:R-:W-:Y:S02]  /*1fe0*/  LEA R146, P2, R80.reuse, c[0x0][0x180], 0x2 ;  /* 0x0000600050927a11 */ /* 0x040fe400078410ff */
[----:B------:R-:W-:Y:S01]  /*1ff0*/  IADD3.X R81, R69, R89, R72, P0, P1 ;  /* 0x0000005945517210 */ /* 0x000fe200007e2448 */
[----:B-1----:R-:W-:Y:S03]  /*2000*/  LDS.64 R82, [R131+0x18] ;  /* 0x0000180083527984 */ /* 0x002fe60000000a00 */
[----:B------:R-:W-:Y:S02]  /*2010*/  LEA.HI.X R147, R80, c[0x0][0x184], R81, 0x2, P2 ;  /* 0x0000610050937a11 */ /* 0x000fe400010f1451 */
[----:B------:R-:W2:Y:S04]  /*2020*/  LDS.64 R80, [R131] ;  /* 0x0000000083507984 */ /* 0x000ea80000000a00 */
[----:B------:R0:W4:Y:S01]  /*2030*/  LDG.E.CONSTANT R147, [R146.64] ;  /* 0x0000000a92937981 */ /* 0x000122000c1e9900 */
[----:B--2---:R-:W-:-:S04]  /*2040*/  FMUL.FTZ R81, R160, R81 ;  /* 0x00000051a0517220 */ /* 0x004fc80000410000 */
[----:B---3--:R-:W-:-:S04]  /*2050*/  FFMA.FTZ R80, R80, R161, R81 ;  /* 0x000000a150507223 */ /* 0x008fc80000010051 */
[----:B-----5:R-:W-:Y:S02]  /*2060*/  FFMA.FTZ R86, R86, R159, R80 ;  /* 0x0000009f56567223 */ /* 0x020fe40000010050 */
[----:B------:R-:W1:Y:S02]  /*2070*/  LDS.64 R80, [R131+0x20] ;  /* 0x0000200083507984 */ /* 0x000e640000000a00 */
[----:B------:R-:W-:Y:S02]  /*2080*/  FFMA.FTZ R158, R158, R87, R86 ;  /* 0x000000579e9e7223 */ /* 0x000fe40000010056 */
[----:B------:R-:W2:Y:S02]  /*2090*/  LDS.64 R86, [R131+0x28] ;  /* 0x0000280083567984 */ /* 0x000ea40000000a00 */
[----:B------:R-:W-:-:S04]  /*20a0*/  FFMA.FTZ R84, R84, R153, R158 ;  /* 0x0000009954547223 */ /* 0x000fc8000001009e */
[----:B------:R-:W-:-:S04]  /*20b0*/  FFMA.FTZ R84, R152, R85, R84 ;  /* 0x0000005598547223 */ /* 0x000fc80000010054 */
[----:B------:R-:W-:-:S04]  /*20c0*/  FFMA.FTZ R82, R82, R155, R84 ;  /* 0x0000009b52527223 */ /* 0x000fc80000010054 */
[----:B----4-:R-:W-:-:S04]  /*20d0*/  FFMA.FTZ R82, R154, R83, R82 ;  /* 0x000000539a527223 */ /* 0x010fc80000010052 */
[----:B-1----:R-:W-:Y:S01]  /*20e0*/  FFMA.FTZ R80, R80, R157, R82 ;  /* 0x0000009d50507223 */ /* 0x002fe20000010052 */
[----:B------:R-:W-:-:S04]  /*20f0*/  IADD3 R82, P0, P1, R32, R88, R19 ;  /* 0x0000005820527210 */ /* 0x000fc8000791e013 */
[----:B------:R-:W-:Y:S02]  /*2100*/  LEA R162, P2, R82, c[0x0][0x180], 0x2 ;  /* 0x0000600052a27a11 */ /* 0x000fe400078410ff */
[----:B------:R-:W-:-:S04]  /*2110*/  IADD3.X R83, R71, R89, R74, P0, P1 ;  /* 0x0000005947537210 */ /* 0x000fc800007e244a */
[----:B------:R-:W-:-:S05]  /*2120*/  LEA.HI.X R163, R82, c[0x0][0x184], R83, 0x2, P2 ;  /* 0x0000610052a37a11 */ /* 0x000fca00010f1453 */
[----:B------:R1:W3:Y:S01]  /*2130*/  LDG.E.CONSTANT R162, [R162.64] ;  /* 0x0000000aa2a27981 */ /* 0x0002e2000c1e9900 */
[----:B------:R-:W-:Y:S01]  /*2140*/  FFMA.FTZ R156, R156, R81, R80 ;  /* 0x000000519c9c7223 */ /* 0x000fe20000010050 */
[-C--:B------:R-:W-:Y:S02]  /*2150*/  IADD3 R82, P0, P1, R31, R88.reuse, R18 ;  /* 0x000000581f527210 */ /* 0x080fe4000791e012 */
[----:B------:R-:W4:Y:S02]  /*2160*/  LDS.64 R80, [R131+0x30] ;  /* 0x0000300083507984 */ /* 0x000f240000000a00 */
[----:B------:R-:W-:Y:S01]  /*2170*/  LEA R152, P2, R82, c[0x0][0x180], 0x2 ;  /* 0x0000600052987a11 */ /* 0x000fe200078410ff */
[----:B--2---:R-:W-:Y:S01]  /*2180*/  FFMA.FTZ R86, R86, R151, R156 ;  /* 0x0000009756567223 */ /* 0x004fe2000001009c */
[----:B------:R-:W-:Y:S02]  /*2190*/  IADD3.X R85, R73, R89, R76, P0, P1 ;  /* 0x0000005949557210 */ /* 0x000fe400007e244c */
[----:B------:R-:W-:-:S02]  /*21a0*/  IADD3 R83, P0, P1, R34, R88, R17 ;  /* 0x0000005822537210 */ /* 0x000fc4000791e011 */
[----:B------:R-:W-:Y:S02]  /*21b0*/  LEA.HI.X R153, R82, c[0x0][0x184], R85, 0x2, P2 ;  /* 0x0000610052997a11 */ /* 0x000fe400010f1455 */
[----:B------:R-:W-:Y:S02]  /*21c0*/  IADD3.X R84, R75, R89, R78, P0, P1 ;  /* 0x000000594b547210 */ /* 0x000fe400007e244e */
[----:B------:R-:W-:Y:S01]  /*21d0*/  IADD3 R82, P0, P1, R33, R88, R16 ;  /* 0x0000005821527210 */ /* 0x000fe2000791e010 */
[----:B------:R-:W-:Y:S01]  /*21e0*/  FFMA.FTZ R150, R150, R87, R86 ;  /* 0x0000005796967223 */ /* 0x000fe20000010056 */
[----:B------:R-:W-:-:S04]  /*21f0*/  LEA R86, P2, R83, c[0x0][0x180], 0x2 ;  /* 0x0000600053567a11 */ /* 0x000fc800078410ff */
[----:B------:R-:W-:Y:S02]  /*2200*/  LEA.HI.X R87, R83, c[0x0][0x184], R84, 0x2, P2 ;  /* 0x0000610053577a11 */ /* 0x000fe400010f1454 */
[----:B------:R-:W-:Y:S02]  /*2210*/  IADD3.X R83, R77, R89, R90, P0, P1 ;  /* 0x000000594d537210 */ /* 0x000fe400007e245a */
[----:B------:R-:W-:-:S04]  /*2220*/  LEA R84, P2, R82, c[0x0][0x180], 0x2 ;  /* 0x0000600052547a11 */ /* 0x000fc800078410ff */
[----:B------:R-:W-:Y:S02]  /*2230*/  LEA.HI.X R85, R82, c[0x0][0x184], R83, 0x2, P2 ;  /* 0x0000610052557a11 */ /* 0x000fe400010f1453 */
[----:B------:R2:W5:Y:S04]  /*2240*/  LDG.E.CONSTANT R83, [R152.64] ;  /* 0x0000000a98537981 */ /* 0x000568000c1e9900 */
[----:B------:R1:W5:Y:S01]  /*2250*/  LDG.E.CONSTANT R82, [R86.64] ;  /* 0x0000000a56527981 */ /* 0x000362000c1e9900 */
[----:B0-----:R-:W-:Y:S01]  /*2260*/  IADD3 R146, P0, P1, R36, R88, R15 ;  /* 0x0000005824927210 */ /* 0x001fe2000791e00f */
[----:B----4-:R-:W-:Y:S02]  /*2270*/  FFMA.FTZ R80, R80, R147, R150 ;  /* 0x0000009350507223 */ /* 0x010fe40000010096 */
[----:B------:R0:W4:Y:S01]  /*2280*/  LDG.E.CONSTANT R159, [R84.64] ;  /* 0x0000000a549f7981 */ /* 0x000122000c1e9900 */
[----:B------:R-:W-:-:S02]  /*2290*/  LEA R150, P2, R146, c[0x0][0x180], 0x2 ;  /* 0x0000600092967a11 */ /* 0x000fc400078410ff */
[-C--:B------:R-:W-:Y:S02]  /*22a0*/  IADD3.X R151, R79, R89.reuse, R92, P0, P1 ;  /* 0x000000594f977210 */ /* 0x080fe400007e245c */
[-C--:B------:R-:W-:Y:S02]  /*22b0*/  IADD3 R147, P0, P1, R35, R88.reuse, R14 ;  /* 0x0000005823937210 */ /* 0x080fe4000791e00e */
[----:B------:R-:W-:Y:S02]  /*22c0*/  LEA.HI.X R151, R146, c[0x0][0x184], R151, 0x2, P2 ;  /* 0x0000610092977a11 */ /* 0x000fe400010f1497 */
[----:B------:R-:W-:Y:S02]  /*22d0*/  LEA R146, P2, R147, c[0x0][0x180], 0x2 ;  /* 0x0000600093927a11 */ /* 0x000fe400078410ff */
[----:B------:R-:W-:Y:S01]  /*22e0*/  IADD3.X R154, R91, R89, R94, P0, P1 ;  /* 0x000000595b9a7210 */ /* 0x000fe200007e245e */
[----:B------:R2:W4:Y:S01]  /*22f0*/  LDG.E.CONSTANT R160, [R150.64] ;  /* 0x0000000a96a07981 */ /* 0x000522000c1e9900 */
[----:B-1----:R-:W-:-:S02]  /*2300*/  IADD3 R87, P0, P1, R38, R88, R13 ;  /* 0x0000005826577210 */ /* 0x002fc4000791e00d */
[----:B------:R-:W-:Y:S02]  /*2310*/  LEA.HI.X R147, R147, c[0x0][0x184], R154, 0x2, P2 ;  /* 0x0000610093937a11 */ /* 0x000fe400010f149a */
[----:B------:R-:W-:Y:S02]  /*2320*/  LEA R86, P2, R87, c[0x0][0x180], 0x2 ;  /* 0x0000600057567a11 */ /* 0x000fe400078410ff */
[----:B0-----:R-:W-:Y:S01]  /*2330*/  IADD3.X R84, R93, R89, R96, P0, P1 ;  /* 0x000000595d547210 */ /* 0x001fe200007e2460 */
[----:B------:R0:W4:Y:S03]  /*2340*/  LDG.E.CONSTANT R161, [R146.64] ;  /* 0x0000000a92a17981 */ /* 0x000126000c1e9900 */
[----:B------:R-:W-:Y:S02]  /*2350*/  LEA.HI.X R87, R87, c[0x0][0x184], R84, 0x2, P2 ;  /* 0x0000610057577a11 */ /* 0x000fe400010f1454 */
[----:B------:R-:W-:-:S03]  /*2360*/  IADD3 R85, P0, P1, R37, R88, R12 ;  /* 0x0000005825557210 */ /* 0x000fc6000791e00c */
[----:B------:R1:W4:Y:S01]  /*2370*/  LDG.E.CONSTANT R158, [R86.64] ;  /* 0x0000000a569e7981 */ /* 0x000322000c1e9900 */
[----:B------:R-:W-:Y:S02]  /*2380*/  LEA R84, P2, R85, c[0x0][0x180], 0x2 ;  /* 0x0000600055547a11 */ /* 0x000fe400078410ff */
[----:B--2---:R-:W-:-:S04]  /*2390*/  IADD3.X R152, R95, R89, R98, P0, P1 ;  /* 0x000000595f987210 */ /* 0x004fc800007e2462 */
[----:B------:R-:W-:Y:S02]  /*23a0*/  LEA.HI.X R85, R85, c[0x0][0x184], R152, 0x2, P2 ;  /* 0x0000610055557a11 */ /* 0x000fe400010f1498 */
[----:B------:R-:W-:-:S03]  /*23b0*/  IADD3 R152, P0, P1, R40, R88, R11 ;  /* 0x0000005828987210 */ /* 0x000fc6000791e00b */
[----:B0-----:R0:W2:Y:S01]  /*23c0*/  LDG.E.CONSTANT R147, [R84.64] ;  /* 0x0000000a54937981 */ /* 0x0010a2000c1e9900 */
[C---:B------:R-:W-:Y:S02]  /*23d0*/  LEA R154, P2, R152.reuse, c[0x0][0x180], 0x2 ;  /* 0x00006000989a7a11 */ /* 0x040fe400078410ff */
[-C--:B------:R-:W-:Y:S02]  /*23e0*/  IADD3.X R153, R97, R89.reuse, R100, P0, P1 ;  /* 0x0000005961997210 */ /* 0x080fe400007e2464 */
[----:B------:R-:W-:Y:S02]  /*23f0*/  IADD3 R151, P0, P1, R39, R88, R10 ;  /* 0x0000005827977210 */ /* 0x000fe4000791e00a */
[----:B------:R-:W-:Y:S02]  /*2400*/  LEA.HI.X R155, R152, c[0x0][0x184], R153, 0x2, P2 ;  /* 0x00006100989b7a11 */ /* 0x000fe400010f1499 */
[----:B------:R-:W-:Y:S02]  /*2410*/  LEA R150, P2, R151, c[0x0][0x180], 0x2 ;  /* 0x0000600097967a11 */ /* 0x000fe400078410ff */
[----:B-1----:R-:W-:Y:S01]  /*2420*/  IADD3.X R86, R99, R89, R102, P0, P1 ;  /* 0x0000005963567210 */ /* 0x002fe200007e2466 */
[----:B------:R1:W2:Y:S03]  /*2430*/  LDG.E.CONSTANT R154, [R154.64] ;  /* 0x0000000a9a9a7981 */ /* 0x0002a6000c1e9900 */
[----:B------:R-:W-:-:S02]  /*2440*/  LEA.HI.X R151, R151, c[0x0][0x184], R86, 0x2, P2 ;  /* 0x0000610097977a11 */ /* 0x000fc400010f1456 */
[----:B------:R-:W-:-:S03]  /*2450*/  IADD3 R86, P0, P1, R42, R88, R9 ;  /* 0x000000582a567210 */ /* 0x000fc6000791e009 */
[----:B------:R0:W2:Y:S01]  /*2460*/  LDG.E.CONSTANT R153, [R150.64] ;  /* 0x0000000a96997981 */ /* 0x0000a2000c1e9900 */
[----:B------:R-:W-:Y:S02]  /*2470*/  LEA R156, P2, R86, c[0x0][0x180], 0x2 ;  /* 0x00006000569c7a11 */ /* 0x000fe400078410ff */
[----:B------:R-:W-:-:S04]  /*2480*/  IADD3.X R87, R101, R89, R104, P0, P1 ;  /* 0x0000005965577210 */ /* 0x000fc800007e2468 */
[----:B------:R-:W-:Y:S02]  /*2490*/  LEA.HI.X R157, R86, c[0x0][0x184], R87, 0x2, P2 ;  /* 0x00006100569d7a11 */ /* 0x000fe400010f1457 */
[----:B------:R-:W-:-:S04]  /*24a0*/  IADD3 R87, P0, P1, R41, R88, R8 ;  /* 0x0000005829577210 */ /* 0x000fc8000791e008 */
[----:B------:R-:W-:Y:S02]  /*24b0*/  LEA R86, P2, R87, c[0x0][0x180], 0x2 ;  /* 0x0000600057567a11 */ /* 0x000fe400078410ff */
[-C--:B------:R-:W-:Y:S02]  /*24c0*/  IADD3.X R146, R103, R89.reuse, R106, P0, P1 ;  /* 0x0000005967927210 */ /* 0x080fe400007e246a */
[-C--:B0-----:R-:W-:Y:S02]  /*24d0*/  IADD3 R85, P0, P1, R44, R88.reuse, R7 ;  /* 0x000000582c557210 */ /* 0x081fe4000791e007 */
[----:B------:R-:W-:Y:S02]  /*24e0*/  LEA.HI.X R87, R87, c[0x0][0x184], R146, 0x2, P2 ;  /* 0x0000610057577a11 */ /* 0x000fe400010f1492 */
[----:B------:R-:W-:Y:S02]  /*24f0*/  IADD3.X R146, R105, R89, R108, P0, P1 ;  /* 0x0000005969927210 */ /* 0x000fe400007e246c */
[----:B------:R-:W-:Y:S01]  /*2500*/  LEA R84, P2, R85, c[0x0][0x180], 0x2 ;  /* 0x0000600055547a11 */ /* 0x000fe200078410ff */
[----:B-1----:R0:W2:Y:S01]  /*2510*/  LDG.E.CONSTANT R155, [R86.64] ;  /* 0x0000000a569b7981 */ /* 0x0020a2000c1e9900 */
[----:B------:R-:W-:-:S02]  /*2520*/  IADD3 R151, P0, P1, R43, R88, R6 ;  /* 0x000000582b977210 */ /* 0x000fc4000791e006 */
[----:B------:R-:W-:Y:S02]  /*2530*/  LEA.HI.X R85, R85, c[0x0][0x184], R146, 0x2, P2 ;  /* 0x0000610055557a11 */ /* 0x000fe400010f1492 */
[----:B------:R1:W2:Y:S01]  /*2540*/  LDG.E.CONSTANT R146, [R156.64] ;  /* 0x0000000a9c927981 */ /* 0x0002a2000c1e9900 */
[----:B------:R-:W-:Y:S02]  /*2550*/  LEA R150, P2, R151, c[0x0][0x180], 0x2 ;  /* 0x0000600097967a11 */ /* 0x000fe400078410ff */
[----:B------:R-:W-:Y:S01]  /*2560*/  IADD3.X R164, R107, R89, R110, P0, P1 ;  /* 0x000000596ba47210 */ /* 0x000fe200007e246e */
[----:B------:R0:W2:Y:S01]  /*2570*/  LDG.E.CONSTANT R152, [R84.64] ;  /* 0x0000000a54987981 */ /* 0x0000a2000c1e9900 */
[----:B------:R-:W-:Y:S02]  /*2580*/  IADD3 R163, P0, P1, R46, R88, R5 ;  /* 0x000000582ea37210 */ /* 0x000fe4000791e005 */
[----:B------:R-:W-:Y:S02]  /*2590*/  LEA.HI.X R151, R151, c[0x0][0x184], R164, 0x2, P2 ;  /* 0x0000610097977a11 */ /* 0x000fe400010f14a4 */
[----:B------:R-:W-:-:S02]  /*25a0*/  LEA R164, P2, R163, c[0x0][0x180], 0x2 ;  /* 0x00006000a3a47a11 */ /* 0x000fc400078410ff */
[-C--:B------:R-:W-:Y:S02]  /*25b0*/  IADD3.X R165, R109, R89.reuse, R112, P0, P1 ;  /* 0x000000596da57210 */ /* 0x080fe400007e2470 */
[----:B------:R1:W2:Y:S01]  /*25c0*/  LDG.E.CONSTANT R151, [R150.64] ;  /* 0x0000000a96977981 */ /* 0x0002a2000c1e9900 */
[-C--:B0-----:R-:W-:Y:S02]  /*25d0*/  IADD3 R84, P0, P1, R45, R88.reuse, R4 ;  /* 0x000000582d547210 */ /* 0x081fe4000791e004 */
[----:B------:R-:W-:Y:S02]  /*25e0*/  LEA.HI.X R165, R163, c[0x0][0x184], R165, 0x2, P2 ;  /* 0x00006100a3a57a11 */ /* 0x000fe400010f14a5 */
[----:B------:R-:W-:Y:S02]  /*25f0*/  LEA R86, P2, R84, c[0x0][0x180], 0x2 ;  /* 0x0000600054567a11 */ /* 0x000fe400078410ff */
[----:B------:R-:W-:Y:S02]  /*2600*/  IADD3.X R85, R111, R89, R114, P0, P1 ;  /* 0x000000596f557210 */ /* 0x000fe400007e2472 */
[----:B------:R-:W-:Y:S01]  /*2610*/  IADD3 R88, P3, P4, R48, R88, R3 ;  /* 0x0000005830587210 */ /* 0x000fe20007c7e003 */
[----:B-1----:R-:W2:Y:S01]  /*2620*/  LDG.E.CONSTANT R150, [R164.64] ;  /* 0x0000000aa4967981 */ /* 0x002ea2000c1e9900 */
[----:B------:R-:W-:-:S02]  /*2630*/  LEA.HI.X R87, R84, c[0x0][0x184], R85, 0x2, P2 ;  /* 0x0000610054577a11 */ /* 0x000fc400010f1455 */
[----:B------:R-:W-:Y:S02]  /*2640*/  IADD3.X R89, R113, R89, R116, P3, P4 ;  /* 0x0000005971597210 */ /* 0x000fe40001fe8474 */
[C---:B------:R-:W-:Y:S01]  /*2650*/  LEA R84, P0, R88.reuse, c[0x0][0x180], 0x2 ;  /* 0x0000600058547a11 */ /* 0x040fe200078010ff */
[----:B------:R0:W2:Y:S03]  /*2660*/  LDG.E.CONSTANT R157, [R86.64] ;  /* 0x0000000a569d7981 */ /* 0x0000a6000c1e9900 */
[----:B------:R-:W-:-:S05]  /*2670*/  LEA.HI.X R85, R88, c[0x0][0x184], R89, 0x2, P0 ;  /* 0x0000610058557a11 */ /* 0x000fca00000f1459 */
[----:B------:R1:W2:Y:S04]  /*2680*/  LDG.E.CONSTANT R156, [R84.64] ;  /* 0x0000000a549c7981 */ /* 0x0002a8000c1e9900 */
[----:B0-----:R-:W-:Y:S04]  /*2690*/  LDS.64 R86, [R131+0x68] ;  /* 0x0000680083567984 */ /* 0x001fe80000000a00 */
[----:B-1----:R-:W-:Y:S01]  /*26a0*/  LDS.64 R84, [R131+0x60] ;  /* 0x0000600083547984 */ /* 0x002fe20000000a00 */
[----:B---3--:R-:W-:-:S03]  /*26b0*/  FFMA.FTZ R162, R162, R81, R80 ;  /* 0x00000051a2a27223 */ /* 0x008fc60000010050 */
[----:B------:R-:W5:Y:S02]  /*26c0*/  LDS.64 R80, [R131+0x38] ;  /* 0x0000380083507984 */ /* 0x000f640000000a00 */
[----:B-----5:R-:W-:-:S04]  /*26d0*/  FFMA.FTZ R80, R80, R83, R162 ;  /* 0x0000005350507223 */ /* 0x020fc800000100a2 */
[----:B------:R-:W-:Y:S02]  /*26e0*/  FFMA.FTZ R88, R82, R81, R80 ;  /* 0x0000005152587223 */ /* 0x000fe40000010050 */
[----:B------:R-:W4:Y:S04]  /*26f0*/  LDS.64 R80, [R131+0x40] ;  /* 0x0000400083507984 */ /* 0x000f280000000a00 */
[----:B------:R-:W0:Y:S01]  /*2700*/  LDS.64 R82, [R131+0x48] ;  /* 0x0000480083527984 */ /* 0x000e220000000a00 */
[----:B----4-:R-:W-:-:S03]  /*2710*/  FFMA.FTZ R80, R80, R159, R88 ;  /* 0x0000009f50507223 */ /* 0x010fc60000010058 */
[----:B------:R-:W-:Y:S01]  /*2720*/  LDS.64 R88, [R131+0x70] ;  /* 0x0000700083587984 */ /* 0x000fe20000000a00 */
[----:B------:R-:W-:-:S04]  /*2730*/  FFMA.FTZ R80, R160, R81, R80 ;  /* 0x00000051a0507223 */ /* 0x000fc80000010050 */
[----:B0-----:R-:W-:Y:S02]  /*2740*/  FFMA.FTZ R82, R82, R161, R80 ;  /* 0x000000a152527223 */ /* 0x001fe40000010050 */
[----:B------:R-:W2:Y:S02]  /*2750*/  LDS.64 R80, [R131+0x50] ;  /* 0x0000500083507984 */ /* 0x000ea40000000a00 */
[----:B------:R-:W-:Y:S02]  /*2760*/  FFMA.FTZ R158, R158, R83, R82 ;  /* 0x000000539e9e7223 */ /* 0x000fe40000010052 */
[----:B------:R-:W0:Y:S02]  /*2770*/  LDS.64 R82, [R131+0x58] ;  /* 0x0000580083527984 */ /* 0x000e240000000a00 */
[----:B--2---:R-:W-:-:S04]  /*2780*/  FFMA.FTZ R80, R80, R147, R158 ;  /* 0x0000009350507223 */ /* 0x004fc8000001009e */
[----:B------:R-:W-:-:S04]  /*2790*/  FFMA.FTZ R80, R154, R81, R80 ;  /* 0x000000519a507223 */ /* 0x000fc80000010050 */
[----:B0-----:R-:W-:-:S04]  /*27a0*/  FFMA.FTZ R80, R82, R153, R80 ;  /* 0x0000009952507223 */ /* 0x001fc80000010050 */
[----:B------:R-:W-:-:S04]  /*27b0*/  FFMA.FTZ R80, R146, R83, R80 ;  /* 0x0000005392507223 */ /* 0x000fc80000010050 */
[----:B------:R-:W-:-:S04]  /*27c0*/  FFMA.FTZ R80, R84, R155, R80 ;  /* 0x0000009b54507223 */ /* 0x000fc80000010050 */
[----:B------:R-:W-:-:S04]  /*27d0*/  FFMA.FTZ R80, R152, R85, R80 ;  /* 0x0000005598507223 */ /* 0x000fc80000010050 */
[----:B------:R-:W-:-:S04]  /*27e0*/  FFMA.FTZ R80, R86, R151, R80 ;  /* 0x0000009756507223 */ /* 0x000fc80000010050 */
[----:B------:R-:W-:-:S04]  /*27f0*/  FFMA.FTZ R80, R150, R87, R80 ;  /* 0x0000005796507223 */ /* 0x000fc80000010050 */
[----:B------:R-:W-:-:S04]  /*2800*/  FFMA.FTZ R80, R88, R157, R80 ;  /* 0x0000009d58507223 */ /* 0x000fc80000010050 */
[----:B------:R-:W-:Y:S01]  /*2810*/  FFMA.FTZ R89, R156, R89, R80 ;  /* 0x000000599c597223 */ /* 0x000fe20000010050 */
[----:B------:R-:W-:Y:S05]  /*2820*/  BRA.DIV ~URZ, `(.L_x_23545) ;  /* 0x000044e27f007947 */ /* 0x000fea000b800000 */
[----:B------:R0:W1:Y:S02]  /*2830*/  SHFL.BFLY PT, R80, R89, 0x2, 0x1f ;  /* 0x0c401f0059507f89 */ /* 0x00006400000e0000 */
.L_x_23599:
[----:B01----:R-:W-:Y:S01]  /*2840*/  FADD.FTZ R89, R89, R80 ;  /* 0x0000005059597221 */ /* 0x003fe20000010000 */
[----:B------:R-:W-:Y:S05]  /*2850*/  BRA.DIV ~URZ, `(.L_x_23546) ;  /* 0x000045327f007947 */ /* 0x000fea000b800000 */
[----:B------:R0:W1:Y:S02]  /*2860*/  SHFL.BFLY PT, R80, R89, 0x1, 0x1f ;  /* 0x0c201f0059507f89 */ /* 0x00006400000e0000 */
.L_x_23600:
        /* <DEDUP_REMOVED lines=11> */
.L_x_23548:
[----:B------:R-:W-:Y:S05]  /*2920*/  BSYNC B1 ;  /* 0x0000000000017941 */ /* 0x000fea0003800000 */
.L_x_23547:
[----:B------:R-:W-:-:S04]  /*2930*/  IADD3 R145, R145, 0x4, RZ ;  /* 0x0000000491917810 */ /* 0x000fc80007ffe0ff */
[----:B------:R-:W-:-:S13]  /*2940*/  ISETP.GE.AND P0, PT, R145, R140, PT ;  /* 0x0000008c9100720c */ /* 0x000fda0003f06270 */
[----:B01----:R-:W-:Y:S05]  /*2950*/  @!P0 BRA `(.L_x_23549) ;  /* 0xfffff1f000008947 */ /* 0x003fea000383ffff */
[----:B------:R-:W-:Y:S05]  /*2960*/  BRA `(.L_x_23543) ;  /* 0x00000e9000007947 */ /* 0x000fea0003800000 */
.L_x_23544:
[----:B------:R-:W-:Y:S01]  /*2970*/  IADD3 R146, -R143, 0x1, RZ ;  /* 0x000000018f927810 */ /* 0x000fe20007ffe1ff */
[----:B------:R-:W-:Y:S02]  /*2980*/  IMAD.MOV.U32 R134, RZ, RZ, -0x800001 ;  /* 0xff7fffffff867424 */ /* 0x000fe400078e00ff */
[----:B------:R-:W-:-:S05]  /*2990*/  IMAD.MOV.U32 R145, RZ, RZ, R135 ;  /* 0x000000ffff917224 */ /* 0x000fca00078e0087 */
.L_x_23554:
        /* <DEDUP_REMOVED lines=16> */
[----:B------:R0:W2:Y:S01]  /*2aa0*/  LDG.E.CONSTANT R88, [R88.64] ;  /* 0x0000000a58587981 */ /* 0x0000a2000c1e9900 */
[----:B------:R-:W-:-:S04]  /*2ab0*/  IADD3 R80, P0, R137, R86, RZ ;  /* 0x0000005689507210 */ /* 0x000fc80007f1e0ff */
[----:B------:R-:W-:Y:S01]  /*2ac0*/  LEA R84, P1, R80, c[0x0][0x180], 0x2 ;  /* 0x0000600050547a11 */ /* 0x000fe200078210ff */
[----:B------:R-:W-:-:S05]  /*2ad0*/  IMAD.X R81, R2, 0x1, R87, P0 ;  /* 0x0000000102517824 */ /* 0x000fca00000e0657 */
[----:B------:R-:W-:Y:S02]  /*2ae0*/  LEA.HI.X R85, R80, c[0x0][0x184], R81, 0x2, P1 ;  /* 0x0000610050557a11 */ /* 0x000fe400008f1451 */
[----:B------:R-:W-:-:S03]  /*2af0*/  IADD3 R80, P0, P1, R127, R86, R130 ;  /* 0x000000567f507210 */ /* 0x000fc6000791e082 */
[----:B------:R1:W3:Y:S01]  /*2b00*/  LDG.E.CONSTANT R163, [R84.64] ;  /* 0x0000000a54a37981 */ /* 0x0002e2000c1e9900 */
[C---:B------:R-:W-:Y:S02]  /*2b10*/  LEA R82, P2, R80.reuse, c[0x0][0x180], 0x2 ;  /* 0x0000600050527a11 */ /* 0x040fe400078410ff */
[-C--:B------:R-:W-:Y:S02]  /*2b20*/  IADD3.X R83, R49, R87.reuse, R52, P0, P1 ;  /* 0x0000005731537210 */ /* 0x080fe400007e2434 */
[-C--:B------:R-:W-:Y:S02]  /*2b30*/  IADD3 R81, P0, P1, R125, R86.reuse, R128 ;  /* 0x000000567d517210 */ /* 0x080fe4000791e080 */
[----:B------:R-:W-:Y:S02]  /*2b40*/  LEA.HI.X R83, R80, c[0x0][0x184], R83, 0x2, P2 ;  /* 0x0000610050537a11 */ /* 0x000fe400010f1453 */
[----:B------:R-:W-:Y:S02]  /*2b50*/  LEA R80, P2, R81, c[0x0][0x180], 0x2 ;  /* 0x0000600051507a11 */ /* 0x000fe400078410ff */
[----:B------:R-:W-:Y:S01]  /*2b60*/  IADD3.X R150, R51, R87, R54, P0, P1 ;  /* 0x0000005733967210 */ /* 0x000fe200007e2436 */
[----:B------:R4:W5:Y:S01]  /*2b70*/  LDG.E.CONSTANT R161, [R82.64] ;  /* 0x0000000a52a17981 */ /* 0x000962000c1e9900 */
[----:B0-----:R-:W-:-:S02]  /*2b80*/  IADD3 R89, P0, P1, R123, R86, R126 ;  /* 0x000000567b597210 */ /* 0x001fc4000791e07e */
[----:B------:R-:W-:Y:S02]  /*2b90*/  LEA.HI.X R81, R81, c[0x0][0x184], R150, 0x2, P2 ;  /* 0x0000610051517a11 */ /* 0x000fe400010f1496 */
[----:B------:R-:W-:Y:S02]  /*2ba0*/  LEA R150, P2, R89, c[0x0][0x180], 0x2 ;  /* 0x0000600059967a11 */ /* 0x000fe400078410ff */
[----:B-1----:R-:W-:Y:S01]  /*2bb0*/  IADD3.X R84, R53, R87, R56, P0, P1 ;  /* 0x0000005735547210 */ /* 0x002fe200007e2438 */
[----:B------:R0:W5:Y:S01]  /*2bc0*/  LDG.E.CONSTANT R160, [R80.64] ;  /* 0x0000000a50a07981 */ /* 0x000162000c1e9900 */
[----:B------:R-:W-:Y:S02]  /*2bd0*/  IADD3 R85, P0, P1, R121, R86, R124 ;  /* 0x0000005679557210 */ /* 0x000fe4000791e07c */
[----:B------:R-:W-:Y:S02]  /*2be0*/  LEA.HI.X R151, R89, c[0x0][0x184], R84, 0x2, P2 ;  /* 0x0000610059977a11 */ /* 0x000fe400010f1454 */
[----:B------:R-:W-:-:S02]  /*2bf0*/  LEA R84, P2, R85, c[0x0][0x180], 0x2 ;  /* 0x0000600055547a11 */ /* 0x000fc400078410ff */
[----:B------:R-:W-:Y:S01]  /*2c00*/  IADD3.X R152, R55, R87, R58, P0, P1 ;  /* 0x0000005737987210 */ /* 0x000fe200007e243a */
[----:B------:R1:W5:Y:S03]  /*2c10*/  LDG.E.CONSTANT R159, [R150.64] ;  /* 0x0000000a969f7981 */ /* 0x000366000c1e9900 */
[----:B------:R-:W-:Y:S02]  /*2c20*/  LEA.HI.X R85, R85, c[0x0][0x184], R152, 0x2, P2 ;  /* 0x0000610055557a11 */ /* 0x000fe400010f1498 */
[----:B------:R-:W-:-:S03]  /*2c30*/  IADD3 R89, P0, P1, R119, R86, R122 ;  /* 0x0000005677597210 */ /* 0x000fc6000791e07a */
[----:B------:R0:W5:Y:S01]  /*2c40*/  LDG.E.CONSTANT R158, [R84.64] ;  /* 0x0000000a549e7981 */ /* 0x000162000c1e9900 */
[----:B----4-:R-:W-:Y:S02]  /*2c50*/  LEA R82, P2, R89, c[0x0][0x180], 0x2 ;  /* 0x0000600059527a11 */ /* 0x010fe400078410ff */
        /* <DEDUP_REMOVED lines=12> */
[----:B------:R-:W-:-:S04]  /*2d20*/  IADD3 R89, P0, P1, R28, R86, R23 ;  /* 0x000000561c597210 */ /* 0x000fc8000791e017 */
[-C--:B------:R-:W-:Y:S01]  /*2d30*/  IADD3.X R154, R63, R87.reuse, R66, P0, P1 ;  /* 0x000000573f9a7210 */ /* 0x080fe200007e2442 */
[----:B------:R1:W5:Y:S01]  /*2d40*/  LDG.E.CONSTANT R153, [R152.64] ;  /* 0x0000000a98997981 */ /* 0x000362000c1e9900 */
[----:B------:R-:W-:Y:S02]  /*2d50*/  LEA R150, P2, R89, c[0x0][0x180], 0x2 ;  /* 0x0000600059967a11 */ /* 0x000fe400078410ff */
[-C--:B------:R-:W-:Y:S02]  /*2d60*/  IADD3 R85, P0, P1, R27, R86.reuse, R22 ;  /* 0x000000561b557210 */ /* 0x080fe4000791e016 */
[----:B------:R-:W-:Y:S02]  /*2d70*/  LEA.HI.X R151, R89, c[0x0][0x184], R154, 0x2, P2 ;  /* 0x0000610059977a11 */ /* 0x000fe400010f149a */
[----:B0-----:R-:W-:Y:S02]  /*2d80*/  IADD3.X R80, R65, R87, R68, P0, P1 ;  /* 0x0000005741507210 */ /* 0x001fe400007e2444 */
[----:B------:R-:W-:Y:S01]  /*2d90*/  LEA R84, P2, R85, c[0x0][0x180], 0x2 ;  /* 0x0000600055547a11 */ /* 0x000fe200078410ff */
[----:B------:R0:W5:Y:S01]  /*2da0*/  LDG.E.CONSTANT R154, [R150.64] ;  /* 0x0000000a969a7981 */ /* 0x000162000c1e9900 */
[----:B----4-:R-:W-:-:S02]  /*2db0*/  IADD3 R82, P0, P1, R30, R86, R21 ;  /* 0x000000561e527210 */ /* 0x010fc4000791e015 */
[----:B------:R-:W-:Y:S02]  /*2dc0*/  LEA.HI.X R85, R85, c[0x0][0x184], R80, 0x2, P2 ;  /* 0x0000610055557a11 */ /* 0x000fe400010f1450 */
[----:B------:R-:W2:Y:S01]  /*2dd0*/  LDS.64 R80, [R131] ;  /* 0x0000000083507984 */ /* 0x000ea20000000a00 */
[C---:B------:R-:W-:Y:S02]  /*2de0*/  LEA R164, P2, R82.reuse, c[0x0][0x180], 0x2 ;  /* 0x0000600052a47a11 */ /* 0x040fe400078410ff */
[----:B------:R-:W-:Y:S01]  /*2df0*/  IADD3.X R83, R67, R87, R70, P0, P1 ;  /* 0x0000005743537210 */ /* 0x000fe200007e2446 */
[----:B------:R4:W5:Y:S03]  /*2e00*/  LDG.E.CONSTANT R155, [R84.64] ;  /* 0x0000000a549b7981 */ /* 0x000966000c1e9900 */
[----:B------:R-:W-:-:S05]  /*2e10*/  LEA.HI.X R165, R82, c[0x0][0x184], R83, 0x2, P2 ;  /* 0x0000610052a57a11 */ /* 0x000fca00010f1453 */
[----:B-1----:R-:W5:Y:S01]  /*2e20*/  LDG.E.CONSTANT R152, [R164.64] ;  /* 0x0000000aa4987981 */ /* 0x002f62000c1e9900 */
[----:B------:R-:W-:-:S04]  /*2e30*/  IADD3 R83, P0, P1, R29, R86, R20 ;  /* 0x000000561d537210 */ /* 0x000fc8000791e014 */
[----:B------:R-:W-:Y:S02]  /*2e40*/  LEA R82, P2, R83, c[0x0][0x180], 0x2 ;  /* 0x0000600053527a11 */ /* 0x000fe400078410ff */
[-C--:B------:R-:W-:Y:S02]  /*2e50*/  IADD3.X R162, R69, R87.reuse, R72, P0, P1 ;  /* 0x0000005745a27210 */ /* 0x080fe400007e2448 */
[-C--:B----4-:R-:W-:Y:S02]  /*2e60*/  IADD3 R85, P0, P1, R32, R86.reuse, R19 ;  /* 0x0000005620557210 */ /* 0x090fe4000791e013 */
[----:B------:R-:W-:Y:S02]  /*2e70*/  LEA.HI.X R83, R83, c[0x0][0x184], R162, 0x2, P2 ;  /* 0x0000610053537a11 */ /* 0x000fe400010f14a2 */
[----:B------:R-:W-:Y:S02]  /*2e80*/  LEA R84, P2, R85, c[0x0][0x180], 0x2 ;  /* 0x0000600055547a11 */ /* 0x000fe400078410ff */
[----:B0-----:R-:W-:Y:S01]  /*2e90*/  IADD3.X R150, R71, R87, R74, P0, P1 ;  /* 0x0000005747967210 */ /* 0x001fe200007e244a */
[----:B------:R0:W4:Y:S01]  /*2ea0*/  LDG.E.CONSTANT R151, [R82.64] ;  /* 0x0000000a52977981 */ /* 0x000122000c1e9900 */
[----:B------:R-:W-:-:S02]  /*2eb0*/  IADD3 R89, P0, P1, R31, R86, R18 ;  /* 0x000000561f597210 */ /* 0x000fc4000791e012 */
[----:B------:R-:W-:Y:S02]  /*2ec0*/  LEA.HI.X R85, R85, c[0x0][0x184], R150, 0x2, P2 ;  /* 0x0000610055557a11 */ /* 0x000fe400010f1496 */
[----:B------:R-:W-:-:S03]  /*2ed0*/  IADD3.X R162, R73, R87, R76, P0, P1 ;  /* 0x0000005749a27210 */ /* 0x000fc600007e244c */
[----:B------:R1:W4:Y:S04]  /*2ee0*/  LDG.E.CONSTANT R150, [R84.64] ;  /* 0x0000000a54967981 */ /* 0x000328000c1e9900 */
[----:B0-----:R-:W5:Y:S04]  /*2ef0*/  LDS.64 R82, [R131+0x8] ;  /* 0x0000080083527984 */ /* 0x001f680000000a00 */
[----:B-1----:R-:W-:Y:S01]  /*2f00*/  LDS.64 R84, [R131+0x18] ;  /* 0x0000180083547984 */ /* 0x002fe20000000a00 */
[----:B--2---:R-:W-:Y:S01]  /*2f10*/  FMUL.FTZ R81, R88, R81 ;  /* 0x0000005158517220 */ /* 0x004fe20000410000 */
[----:B------:R-:W-:-:S04]  /*2f20*/  LEA R88, P2, R89, c[0x0][0x180], 0x2 ;  /* 0x0000600059587a11 */ /* 0x000fc800078410ff */
[----:B------:R-:W-:-:S06]  /*2f30*/  LEA.HI.X R89, R89, c[0x0][0x184], R162, 0x2, P2 ;  /* 0x0000610059597a11 */ /* 0x000fcc00010f14a2 */
[----:B------:R0:W2:Y:S01]  /*2f40*/  LDG.E.CONSTANT R89, [R88.64] ;  /* 0x0000000a58597981 */ /* 0x0000a2000c1e9900 */
[----:B---3--:R-:W-:-:S04]  /*2f50*/  FFMA.FTZ R80, R80, R163, R81 ;  /* 0x000000a350507223 */ /* 0x008fc80000010051 */
[----:B-----5:R-:W-:Y:S02]  /*2f60*/  FFMA.FTZ R82, R82, R161, R80 ;  /* 0x000000a152527223 */ /* 0x020fe40000010050 */
[----:B------:R-:W1:Y:S02]  /*2f70*/  LDS.64 R80, [R131+0x10] ;  /* 0x0000100083507984 */ /* 0x000e640000000a00 */
[----:B------:R-:W-:-:S04]  /*2f80*/  FFMA.FTZ R82, R160, R83, R82 ;  /* 0x00000053a0527223 */ /* 0x000fc80000010052 */
[----:B-1----:R-:W-:Y:S02]  /*2f90*/  FFMA.FTZ R80, R80, R159, R82 ;  /* 0x0000009f50507223 */ /* 0x002fe40000010052 */
[----:B------:R-:W-:Y:S02]  /*2fa0*/  LDS.64 R82, [R131+0x28] ;  /* 0x0000280083527984 */ /* 0x000fe40000000a00 */
[----:B------:R-:W-:Y:S02]  /*2fb0*/  FFMA.FTZ R158, R158, R81, R80 ;  /* 0x000000519e9e7223 */ /* 0x000fe40000010050 */
[----:B------:R-:W1:Y:S02]  /*2fc0*/  LDS.64 R80, [R131+0x20] ;  /* 0x0000200083507984 */ /* 0x000e640000000a00 */
[----:B------:R-:W-:-:S04]  /*2fd0*/  FFMA.FTZ R84, R84, R157, R158 ;  /* 0x0000009d54547223 */ /* 0x000fc8000001009e */
[----:B------:R-:W-:Y:S02]  /*2fe0*/  FFMA.FTZ R156, R156, R85, R84 ;  /* 0x000000559c9c7223 */ /* 0x000fe40000010054 */
[----:B------:R-:W4:Y:S02]  /*2ff0*/  LDS.64 R84, [R131+0x30] ;  /* 0x0000300083547984 */ /* 0x000f240000000a00 */
[----:B-1----:R-:W-:-:S04]  /*3000*/  FFMA.FTZ R80, R80, R153, R156 ;  /* 0x0000009950507223 */ /* 0x002fc8000001009c */
[----:B------:R-:W-:-:S04]  /*3010*/  FFMA.FTZ R80, R154, R81, R80 ;  /* 0x000000519a507223 */ /* 0x000fc80000010050 */
[----:B------:R-:W-:Y:S02]  /*3020*/  FFMA.FTZ R82, R82, R155, R80 ;  /* 0x0000009b52527223 */ /* 0x000fe40000010050 */
[----:B------:R-:W2:Y:S02]  /*3030*/  LDS.64 R80, [R131+0x38] ;  /* 0x0000380083507984 */ /* 0x000ea40000000a00 */
[----:B------:R-:W-:Y:S01]  /*3040*/  FFMA.FTZ R82, R152, R83, R82 ;  /* 0x0000005398527223 */ /* 0x000fe20000010052 */
[----:B------:R-:W-:-:S04]  /*3050*/  IADD3 R83, P0, P1, R34, R86, R17 ;  /* 0x0000005622537210 */ /* 0x000fc8000791e011 */
[----:B------:R-:W-:Y:S02]  /*3060*/  LEA R160, P2, R83, c[0x0][0x180], 0x2 ;  /* 0x0000600053a07a11 */ /* 0x000fe400078410ff */
[----:B0-----:R-:W-:-:S04]  /*3070*/  IADD3.X R88, R75, R87, R78, P0, P1 ;  /* 0x000000574b587210 */ /* 0x001fc800007e244e */
[----:B------:R-:W-:-:S05]  /*3080*/  LEA.HI.X R161, R83, c[0x0][0x184], R88, 0x2, P2 ;  /* 0x0000610053a17a11 */ /* 0x000fca00010f1458 */
[----:B------:R0:W3:Y:S01]  /*3090*/  LDG.E.CONSTANT R160, [R160.64] ;  /* 0x0000000aa0a07981 */ /* 0x0000e2000c1e9900 */
[----:B----4-:R-:W-:Y:S01]  /*30a0*/  FFMA.FTZ R84, R84, R151, R82 ;  /* 0x0000009754547223 */ /* 0x010fe20000010052 */
[----:B------:R-:W-:-:S03]  /*30b0*/  IADD3 R83, P0, P1, R33, R86, R16 ;  /* 0x0000005621537210 */ /* 0x000fc6000791e010 */
[----:B------:R-:W-:Y:S01]  /*30c0*/  FFMA.FTZ R84, R150, R85, R84 ;  /* 0x0000005596547223 */ /* 0x000fe20000010054 */
[----:B------:R-:W-:Y:S02]  /*30d0*/  LEA R82, P2, R83, c[0x0][0x180], 0x2 ;  /* 0x0000600053527a11 */ /* 0x000fe400078410ff */
[-C--:B------:R-:W-:Y:S02]  /*30e0*/  IADD3.X R88, R77, R87.reuse, R90, P0, P1 ;  /* 0x000000574d587210 */ /* 0x080fe400007e245a */
[----:B------:R-:W-:Y:S02]  /*30f0*/  IADD3 R85, P0, P1, R36, R86, R15 ;  /* 0x0000005624557210 */ /* 0x000fe4000791e00f */
[----:B------:R-:W-:Y:S02]  /*3100*/  LEA.HI.X R83, R83, c[0x0][0x184], R88, 0x2, P2 ;  /* 0x0000610053537a11 */ /* 0x000fe400010f1458 */
[----:B------:R-:W-:Y:S02]  /*3110*/  LEA R152, P2, R85, c[0x0][0x180], 0x2 ;  /* 0x0000600055987a11 */ /* 0x000fe400078410ff */
[----:B------:R-:W-:-:S02]  /*3120*/  IADD3.X R88, R79, R87, R92, P0, P1 ;  /* 0x000000574f587210 */ /* 0x000fc400007e245c */
[----:B------:R1:W4:Y:S02]  /*3130*/  LDG.E.CONSTANT R83, [R82.64] ;  /* 0x0000000a52537981 */ /* 0x000324000c1e9900 */
[----:B------:R-:W-:Y:S01]  /*3140*/  LEA.HI.X R153, R85, c[0x0][0x184], R88, 0x2, P2 ;  /* 0x0000610055997a11 */ /* 0x000fe200010f1458 */
[----:B--2---:R-:W-:Y:S01]  /*3150*/  FFMA.FTZ R80, R80, R89, R84 ;  /* 0x0000005950507223 */ /* 0x004fe20000010054 */
[----:B------:R-:W-:-:S04]  /*3160*/  IADD3 R84, P0, P1, R35, R86, R14 ;  /* 0x0000005623547210 */ /* 0x000fc8000791e00e */
[----:B------:R-:W-:Y:S02]  /*3170*/  LEA R150, P2, R84, c[0x0][0x180], 0x2 ;  /* 0x0000600054967a11 */ /* 0x000fe400078410ff */
[----:B------:R-:W-:-:S04]  /*3180*/  IADD3.X R85, R91, R87, R94, P0, P1 ;  /* 0x000000575b557210 */ /* 0x000fc800007e245e */
[----:B------:R-:W-:Y:S02]  /*3190*/  LEA.HI.X R151, R84, c[0x0][0x184], R85, 0x2, P2 ;  /* 0x0000610054977a11 */ /* 0x000fe400010f1455 */
[----:B------:R-:W-:-:S03]  /*31a0*/  IADD3 R85, P0, P1, R38, R86, R13 ;  /* 0x0000005626557210 */ /* 0x000fc6000791e00d */
[----:B------:R2:W5:Y:S01]  /*31b0*/  LDG.E.CONSTANT R89, [R150.64] ;  /* 0x0000000a96597981 */ /* 0x000562000c1e9900 */
[----:B-1----:R-:W-:Y:S02]  /*31c0*/  IADD3.X R82, R93, R87, R96, P0, P1 ;  /* 0x000000575d527210 */ /* 0x002fe400007e2460 */
[----:B------:R-:W-:-:S04]  /*31d0*/  LEA R84, P2, R85, c[0x0][0x180], 0x2 ;  /* 0x0000600055547a11 */ /* 0x000fc800078410ff */
[----:B------:R-:W-:Y:S02]  /*31e0*/  LEA.HI.X R85, R85, c[0x0][0x184], R82, 0x2, P2 ;  /* 0x0000610055557a11 */ /* 0x000fe400010f1452 */
[----:B------:R1:W5:Y:S01]  /*31f0*/  LDG.E.CONSTANT R82, [R152.64] ;  /* 0x0000000a98527981 */ /* 0x000362000c1e9900 */
[----:B------:R-:W-:-:S03]  /*3200*/  IADD3 R154, P0, P1, R37, R86, R12 ;  /* 0x00000056259a7210 */ /* 0x000fc6000791e00c */
[----:B------:R0:W5:Y:S01]  /*3210*/  LDG.E.CONSTANT R88, [R84.64] ;  /* 0x0000000a54587981 */ /* 0x000162000c1e9900 */
[----:B------:R-:W-:Y:S02]  /*3220*/  LEA R156, P2, R154, c[0x0][0x180], 0x2 ;  /* 0x000060009a9c7a11 */ /* 0x000fe400078410ff */
[----:B------:R-:W-:-:S04]  /*3230*/  IADD3.X R155, R95, R87, R98, P0, P1 ;  /* 0x000000575f9b7210 */ /* 0x000fc800007e2462 */
[----:B------:R-:W-:-:S05]  /*3240*/  LEA.HI.X R157, R154, c[0x0][0x184], R155, 0x2, P2 ;  /* 0x000061009a9d7a11 */ /* 0x000fca00010f149b */
[----:B------:R0:W5:Y:S01]  /*3250*/  LDG.E.CONSTANT R159, [R156.64] ;  /* 0x0000000a9c9f7981 */ /* 0x000162000c1e9900 */
[----:B------:R-:W-:-:S04]  /*3260*/  IADD3 R155, P0, P1, R40, R86, R11 ;  /* 0x00000056289b7210 */ /* 0x000fc8000791e00b */
[----:B------:R-:W-:Y:S02]  /*3270*/  LEA R154, P2, R155, c[0x0][0x180], 0x2 ;  /* 0x000060009b9a7a11 */ /* 0x000fe400078410ff */
[-C--:B------:R-:W-:Y:S02]  /*3280*/  IADD3.X R158, R97, R87.reuse, R100, P0, P1 ;  /* 0x00000057619e7210 */ /* 0x080fe400007e2464 */
[-C--:B-1----:R-:W-:Y:S02]  /*3290*/  IADD3 R152, P0, P1, R39, R86.reuse, R10 ;  /* 0x0000005627987210 */ /* 0x082fe4000791e00a */
[----:B------:R-:W-:Y:S02]  /*32a0*/  LEA.HI.X R155, R155, c[0x0][0x184], R158, 0x2, P2 ;  /* 0x000061009b9b7a11 */ /* 0x000fe400010f149e */
[----:B--2---:R-:W-:Y:S02]  /*32b0*/  LEA R150, P2, R152, c[0x0][0x180], 0x2 ;  /* 0x0000600098967a11 */ /* 0x004fe400078410ff */
[----:B0-----:R-:W-:Y:S01]  /*32c0*/  IADD3.X R85, R99, R87, R102, P0, P1 ;  /* 0x0000005763557210 */ /* 0x001fe200007e2466 */
[----:B------:R0:W2:Y:S01]  /*32d0*/  LDG.E.CONSTANT R154, [R154.64] ;  /* 0x0000000a9a9a7981 */ /* 0x0000a2000c1e9900 */
[----:B------:R-:W-:-:S02]  /*32e0*/  IADD3 R84, P0, P1, R42, R86, R9 ;  /* 0x000000562a547210 */ /* 0x000fc4000791e009 */
[----:B------:R-:W-:Y:S02]  /*32f0*/  LEA.HI.X R151, R152, c[0x0][0x184], R85, 0x2, P2 ;  /* 0x0000610098977a11 */ /* 0x000fe400010f1455 */
[C---:B------:R-:W-:Y:S02]  /*3300*/  LEA R152, P2, R84.reuse, c[0x0][0x180], 0x2 ;  /* 0x0000600054987a11 */ /* 0x040fe400078410ff */
[----:B------:R-:W-:Y:S02]  /*3310*/  IADD3.X R85, R101, R87, R104, P0, P1 ;  /* 0x0000005765557210 */ /* 0x000fe400007e2468 */
[----:B------:R1:W2:Y:S02]  /*3320*/  LDG.E.CONSTANT R151, [R150.64] ;  /* 0x0000000a96977981 */ /* 0x0002a4000c1e9900 */
[----:B------:R-:W-:Y:S02]  /*3330*/  LEA.HI.X R153, R84, c[0x0][0x184], R85, 0x2, P2 ;  /* 0x0000610054997a11 */ /* 0x000fe400010f1455 */
[----:B------:R-:W-:-:S04]  /*3340*/  IADD3 R85, P0, P1, R41, R86, R8 ;  /* 0x0000005629557210 */ /* 0x000fc8000791e008 */
[----:B------:R-:W-:Y:S02]  /*3350*/  LEA R84, P2, R85, c[0x0][0x180], 0x2 ;  /* 0x0000600055547a11 */ /* 0x000fe400078410ff */
[-C--:B------:R-:W-:Y:S02]  /*3360*/  IADD3.X R158, R103, R87.reuse, R106, P0, P1 ;  /* 0x00000057679e7210 */ /* 0x080fe400007e246a */
[-C--:B------:R-:W-:Y:S02]  /*3370*/  IADD3 R157, P0, P1, R44, R86.reuse, R7 ;  /* 0x000000562c9d7210 */ /* 0x080fe4000791e007 */
[----:B------:R-:W-:Y:S02]  /*3380*/  LEA.HI.X R85, R85, c[0x0][0x184], R158, 0x2, P2 ;  /* 0x0000610055557a11 */ /* 0x000fe400010f149e */
[----:B------:R-:W-:Y:S02]  /*3390*/  LEA R156, P2, R157, c[0x0][0x180], 0x2 ;  /* 0x000060009d9c7a11 */ /* 0x000fe400078410ff */
[----:B-1----:R-:W-:Y:S01]  /*33a0*/  IADD3.X R150, R105, R87, R108, P0, P1 ;  /* 0x0000005769967210 */ /* 0x002fe200007e246c */
[----:B0-----:R0:W2:Y:S01]  /*33b0*/  LDG.E.CONSTANT R155, [R84.64] ;  /* 0x0000000a549b7981 */ /* 0x0010a2000c1e9900 */
[----:B------:R-:W-:-:S02]  /*33c0*/  IADD3 R158, P0, P1, R43, R86, R6 ;  /* 0x000000562b9e7210 */ /* 0x000fc4000791e006 */
[----:B------:R-:W-:Y:S02]  /*33d0*/  LEA.HI.X R157, R157, c[0x0][0x184], R150, 0x2, P2 ;  /* 0x000061009d9d7a11 */ /* 0x000fe400010f1496 */
[----:B------:R-:W-:Y:S01]  /*33e0*/  LEA R164, P2, R158, c[0x0][0x180], 0x2 ;  /* 0x000060009ea47a11 */ /* 0x000fe200078410ff */
[----:B------:R1:W2:Y:S01]  /*33f0*/  LDG.E.CONSTANT R150, [R152.64] ;  /* 0x0000000a98967981 */ /* 0x0002a2000c1e9900 */
[----:B------:R-:W-:-:S03]  /*3400*/  IADD3.X R161, R107, R87, R110, P0, P1 ;  /* 0x000000576ba17210 */ /* 0x000fc600007e246e */
[----:B------:R0:W2:Y:S01]  /*3410*/  LDG.E.CONSTANT R156, [R156.64] ;  /* 0x0000000a9c9c7981 */ /* 0x0000a2000c1e9900 */
[----:B------:R-:W-:Y:S02]  /*3420*/  LEA.HI.X R165, R158, c[0x0][0x184], R161, 0x2, P2 ;  /* 0x000061009ea57a11 */ /* 0x000fe400010f14a1 */
[----:B------:R-:W-:-:S03]  /*3430*/  IADD3 R158, P0, P1, R46, R86, R5 ;  /* 0x000000562e9e7210 */ /* 0x000fc6000791e005 */
[----:B-1----:R-:W2:Y:S01]  /*3440*/  LDG.E.CONSTANT R153, [R164.64] ;  /* 0x0000000aa4997981 */ /* 0x002ea2000c1e9900 */
[C---:B------:R-:W-:Y:S02]  /*3450*/  LEA R162, P2, R158.reuse, c[0x0][0x180], 0x2 ;  /* 0x000060009ea27a11 */ /* 0x040fe400078410ff */
[-C--:B------:R-:W-:Y:S02]  /*3460*/  IADD3.X R161, R109, R87.reuse, R112, P0, P1 ;  /* 0x000000576da17210 */ /* 0x080fe400007e2470 */
[-C--:B0-----:R-:W-:Y:S02]  /*3470*/  IADD3 R85, P0, P1, R45, R86.reuse, R4 ;  /* 0x000000562d557210 */ /* 0x081fe4000791e004 */
[----:B------:R-:W-:Y:S02]  /*3480*/  LEA.HI.X R163, R158, c[0x0][0x184], R161, 0x2, P2 ;  /* 0x000061009ea37a11 */ /* 0x000fe400010f14a1 */
[----:B------:R-:W-:Y:S02]  /*3490*/  IADD3 R157, P3, P4, R48, R86, R3 ;  /* 0x00000056309d7210 */ /* 0x000fe40007c7e003 */
[----:B------:R-:W-:Y:S01]  /*34a0*/  LEA R84, P2, R85, c[0x0][0x180], 0x2 ;  /* 0x0000600055547a11 */ /* 0x000fe200078410ff */
[----:B------:R-:W2:Y:S01]  /*34b0*/  LDG.E.CONSTANT R152, [R162.64] ;  /* 0x0000000aa2987981 */ /* 0x000ea2000c1e9900 */
[----:B------:R-:W-:-:S02]  /*34c0*/  IADD3.X R86, R111, R87, R114, P0, P1 ;  /* 0x000000576f567210 */ /* 0x000fc400007e2472 */
[----:B------:R-:W-:Y:S02]  /*34d0*/  IADD3.X R158, R113, R87, R116, P3, P4 ;  /* 0x00000057719e7210 */ /* 0x000fe40001fe8474 */
[----:B------:R-:W-:Y:S02]  /*34e0*/  LEA.HI.X R85, R85, c[0x0][0x184], R86, 0x2, P2 ;  /* 0x0000610055557a11 */ /* 0x000fe400010f1456 */
[----:B------:R-:W-:-:S04]  /*34f0*/  LEA R86, P0, R157, c[0x0][0x180], 0x2 ;  /* 0x000060009d567a11 */ /* 0x000fc800078010ff */
[----:B------:R-:W-:Y:S02]  /*3500*/  LEA.HI.X R87, R157, c[0x0][0x184], R158, 0x2, P0 ;  /* 0x000061009d577a11 */ /* 0x000fe400000f149e */
[----:B------:R0:W2:Y:S04]  /*3510*/  LDG.E.CONSTANT R157, [R84.64] ;  /* 0x0000000a549d7981 */ /* 0x0000a8000c1e9900 */
[----:B------:R1:W2:Y:S01]  /*3520*/  LDG.E.CONSTANT R158, [R86.64] ;  /* 0x0000000a569e7981 */ /* 0x0002a2000c1e9900 */
[----:B---3--:R-:W-:-:S03]  /*3530*/  FFMA.FTZ R160, R160, R81, R80 ;  /* 0x00000051a0a07223 */ /* 0x008fc60000010050 */
[----:B------:R-:W4:Y:S04]  /*3540*/  LDS.64 R80, [R131+0x40] ;  /* 0x0000400083507984 */ /* 0x000f280000000a00 */
[----:B0-----:R-:W-:Y:S04]  /*3550*/  LDS.64 R84, [R131+0x60] ;  /* 0x0000600083547984 */ /* 0x001fe80000000a00 */
[----:B-1----:R-:W-:Y:S01]  /*3560*/  LDS.64 R86, [R131+0x68] ;  /* 0x0000680083567984 */ /* 0x002fe20000000a00 */
[----:B----4-:R-:W-:-:S04]  /*3570*/  FFMA.FTZ R80, R80, R83, R160 ;  /* 0x0000005350507223 */ /* 0x010fc800000100a0 */
[----:B-----5:R-:W-:Y:S02]  /*3580*/  FFMA.FTZ R160, R82, R81, R80 ;  /* 0x0000005152a07223 */ /* 0x020fe40000010050 */
[----:B------:R-:W0:Y:S04]  /*3590*/  LDS.64 R82, [R131+0x48] ;  /* 0x0000480083527984 */ /* 0x000e280000000a00 */
[----:B------:R-:W1:Y:S01]  /*35a0*/  LDS.64 R80, [R131+0x50] ;  /* 0x0000500083507984 */ /* 0x000e620000000a00 */
[----:B0-----:R-:W-:-:S04]  /*35b0*/  FFMA.FTZ R82, R82, R89, R160 ;  /* 0x0000005952527223 */ /* 0x001fc800000100a0 */
[----:B------:R-:W-:Y:S02]  /*35c0*/  FFMA.FTZ R82, R88, R83, R82 ;  /* 0x0000005358527223 */ /* 0x000fe40000010052 */
[----:B------:R-:W-:Y:S02]  /*35d0*/  LDS.64 R88, [R131+0x70] ;  /* 0x0000700083587984 */ /* 0x000fe40000000a00 */
[----:B-1----:R-:W-:Y:S02]  /*35e0*/  FFMA.FTZ R80, R80, R159, R82 ;  /* 0x0000009f50507223 */ /* 0x002fe40000010052 */
[----:B------:R-:W0:Y:S02]  /*35f0*/  LDS.64 R82, [R131+0x58] ;  /* 0x0000580083527984 */ /* 0x000e240000000a00 */
[----:B--2---:R-:W-:-:S04]  /*3600*/  FFMA.FTZ R80, R154, R81, R80 ;  /* 0x000000519a507223 */ /* 0x004fc80000010050 */
[----:B0-----:R-:W-:-:S04]  /*3610*/  FFMA.FTZ R80, R82, R151, R80 ;  /* 0x0000009752507223 */ /* 0x001fc80000010050 */
[----:B------:R-:W-:-:S04]  /*3620*/  FFMA.FTZ R80, R150, R83, R80 ;  /* 0x0000005396507223 */ /* 0x000fc80000010050 */
[----:B------:R-:W-:-:S04]  /*3630*/  FFMA.FTZ R80, R84, R155, R80 ;  /* 0x0000009b54507223 */ /* 0x000fc80000010050 */
[----:B------:R-:W-:-:S04]  /*3640*/  FFMA.FTZ R80, R156, R85, R80 ;  /* 0x000000559c507223 */ /* 0x000fc80000010050 */
[----:B------:R-:W-:-:S04]  /*3650*/  FFMA.FTZ R80, R86, R153, R80 ;  /* 0x0000009956507223 */ /* 0x000fc80000010050 */
[----:B------:R-:W-:Y:S02]  /*3660*/  FFMA.FTZ R80, R152, R87, R80 ;  /* 0x0000005798507223 */ /* 0x000fe40000010050 */
[C---:B------:R-:W-:Y:S01]  /*3670*/  IMAD R83, R145.reuse, 0x8, R133 ;  /* 0x0000000891537824 */ /* 0x040fe200078e0285 */
[----:B------:R-:W-:Y:S01]  /*3680*/  IADD3 R145, R145, 0x4, RZ ;  /* 0x0000000491917810 */ /* 0x000fe20007ffe0ff */
[----:B------:R-:W-:-:S03]  /*3690*/  FFMA.FTZ R80, R88, R157, R80 ;  /* 0x0000009d58507223 */ /* 0x000fc60000010050 */
[----:B------:R-:W-:Y:S01]  /*36a0*/  ISETP.GE.AND P1, PT, R145, R140, PT ;  /* 0x0000008c9100720c */ /* 0x000fe20003f26270 */
[----:B------:R-:W-:Y:S01]  /*36b0*/  FFMA.FTZ R89, R158, R89, R80 ;  /* 0x000000599e597223 */ /* 0x000fe20000010050 */
[----:B------:R-:W-:Y:S09]  /*36c0*/  BRA.DIV ~URZ, `(.L_x_23550) ;  /* 0x000037427f007947 */ /* 0x000ff2000b800000 */
[----:B------:R0:W1:Y:S02]  /*36d0*/  SHFL.BFLY PT, R80, R89, 0x2, 0x1f ;  /* 0x0c401f0059507f89 */ /* 0x00006400000e0000 */
.L_x_23601:
[----:B01----:R-:W-:Y:S01]  /*36e0*/  FADD.FTZ R89, R89, R80 ;  /* 0x0000005059597221 */ /* 0x003fe20000010000 */
[----:B------:R-:W-:Y:S05]  /*36f0*/  BRA.DIV ~URZ, `(.L_x_23551) ;  /* 0x000037927f007947 */ /* 0x000fea000b800000 */
[----:B------:R0:W1:Y:S02]  /*3700*/  SHFL.BFLY PT, R80, R89, 0x1, 0x1f ;  /* 0x0c201f0059507f89 */ /* 0x00006400000e0000 */
.L_x_23602:
        /* <DEDUP_REMOVED lines=13> */
.L_x_23553:
[----:B------:R-:W-:Y:S05]  /*37e0*/  BSYNC B1 ;  /* 0x0000000000017941 */ /* 0x000fea0003800000 */
.L_x_23552:
[----:B01----:R-:W-:Y:S05]  /*37f0*/  @!P1 BRA `(.L_x_23554) ;  /* 0xfffff1a000009947 */ /* 0x003fea000383ffff */
.L_x_23543:
[----:B------:R-:W-:Y:S05]  /*3800*/  BSYNC B0 ;  /* 0x0000000000007941 */ /* 0x000fea0003800000 */
.L_x_23542:
[----:B------:R-:W-:Y:S05]  /*3810*/  BRA.DIV ~URZ, `(.L_x_23555) ;  /* 0x000036f27f007947 */ /* 0x000fea000b800000 */
[----:B------:R0:W1:Y:S02]  /*3820*/  SHFL.BFLY PT, R3, R134, 0x10, 0x1f ;  /* 0x0e001f0086037f89 */ /* 0x00006400000e0000 */
.L_x_23603:
[----:B-1----:R-:W-:Y:S01]  /*3830*/  FMNMX.FTZ R5, R3, R134, !PT ;  /* 0x0000008603057209 */ /* 0x002fe20007810000 */
[----:B------:R-:W-:Y:S05]  /*3840*/  BRA.DIV ~URZ, `(.L_x_23556) ;  /* 0x000037427f007947 */ /* 0x000fea000b800000 */
[----:B------:R-:W1:Y:S02]  /*3850*/  SHFL.BFLY PT, R0, R5, 0x8, 0x1f ;  /* 0x0d001f0005007f89 */ /* 0x000e6400000e0000 */
[----:B-1----:R-:W-:-:S05]  /*3860*/  FMNMX.FTZ R0, R5, R0, !PT ;  /* 0x0000000005007209 */ /* 0x002fca0007810000 */
[----:B------:R1:W2:Y:S02]  /*3870*/  SHFL.BFLY PT, R3, R0, 0x4, 0x1f ;  /* 0x0c801f0000037f89 */ /* 0x0002a400000e0000 */
.L_x_23604:
[----:B------:R-:W-:Y:S01]  /*3880*/  ISETP.NE.AND P0, PT, R138, RZ, PT ;  /* 0x000000ff8a00720c */ /* 0x000fe20003f05270 */
[----:B------:R-:W-:Y:S01]  /*3890*/  WARPSYNC 0xffffffff ;  /* 0xffffffff00007948 */ /* 0x000fe20003800000 */
[----:B-12---:R-:W-:-:S11]  /*38a0*/  FMNMX.FTZ R0, R3, R0, !PT ;  /* 0x0000000003007209 */ /* 0x006fd60007810000 */
        /* <DEDUP_REMOVED lines=34> */
.L_x_23561:
        /* <DEDUP_REMOVED lines=11> */
.L_x_23560:
[----:B------:R-:W-:Y:S05]  /*3b80*/  BSYNC B1 ;  /* 0x0000000000017941 */ /* 0x000fea0003800000 */
.L_x_23559:
        /* <DEDUP_REMOVED lines=10> */
.L_x_23564:
        /* <DEDUP_REMOVED lines=100> */
.L_x_23563:
[----:B------:R-:W-:Y:S05]  /*4270*/  BSYNC B1 ;  /* 0x0000000000017941 */ /* 0x000fea0003800000 */
.L_x_23562:
        /* <DEDUP_REMOVED lines=55> */
.L_x_23566:
[----:B------:R-:W-:Y:S05]  /*45f0*/  BSYNC B1 ;  /* 0x0000000000017941 */ /* 0x000fea0003800000 */
.L_x_23565:
        /* <DEDUP_REMOVED lines=26> */
.L_x_23558:
[----:B------:R-:W-:Y:S05]  /*47a0*/  BSYNC B0 ;  /* 0x0000000000007941 */ /* 0x000fea0003800000 */
.L_x_23557:
        /* <DEDUP_REMOVED lines=45> */
.L_x_23571:
        /* <DEDUP_REMOVED lines=8> */
.L_x_23570:
[----:B------:R-:W-:Y:S05]  /*4b00*/  BSYNC B1 ;  /* 0x0000000000017941 */ /* 0x000fea0003800000 */
.L_x_23569:
        /* <DEDUP_REMOVED lines=10> */
.L_x_23574:
        /* <DEDUP_REMOVED lines=30> */
[----:B------:R-:W-:Y:S01]  /*4d90*/  STS [R2+0x200], R9 ;  /* 0x0002000902007388 */ /* 0x000fe20000000800 */
        /* <DEDUP_REMOVED lines=21> */
.L_x_23573:
[----:B------:R-:W-:Y:S05]  /*4ef0*/  BSYNC B1 ;  /* 0x0000000000017941 */ /* 0x000fea0003800000 */
.L_x_23572:
        /* <DEDUP_REMOVED lines=31> */
.L_x_23576:
[----:B------:R-:W-:Y:S05]  /*50f0*/  BSYNC B1 ;  /* 0x0000000000017941 */ /* 0x000fea0003800000 */
.L_x_23575:
        /* <DEDUP_REMOVED lines=14> */
.L_x_23568:
[----:B------:R-:W-:Y:S05]  /*51e0*/  BSYNC B0 ;  /* 0x0000000000007941 */ /* 0x000fea0003800000 */
.L_x_23567:
        /* <DEDUP_REMOVED lines=32> */
.L_x_23578:
[----:B------:R-:W-:Y:S05]  /*53f0*/  BSYNC B0 ;  /* 0x0000000000007941 */ /* 0x000fea0003800000 */
.L_x_23577:
        /* <DEDUP_REMOVED lines=8> */
.L_x_23580:
[----:B01----:R-:W-:Y:S01]  /*5480*/  LEA.HI R0, R138, R138, RZ, 0x1 ;  /* 0x0000008a8a007211 */ /* 0x003fe200078f08ff */
[----:B------:R-:W-:Y:S01]  /*5490*/  IMAD.MOV.U32 R27, RZ, RZ, RZ ;  /* 0x000000ffff1b7224 */ /* 0x000fe200078e00ff */
[----:B------:R-:W-:Y:S01]  /*54a0*/  IADD3 R51, P0, R136, R135, RZ ;  /* 0x0000008788337210 */ /* 0x000fe20007f1e0ff */
        /* <DEDUP_REMOVED lines=8> */
[----:B------:R-:W-:Y:S01]  /*5530*/  IMAD R2, R25, c[0x0][0x1c0], RZ ;  /* 0x0000700019027a24 */ /* 0x000fe200078e02ff */
[----:B------:R-:W-:Y:S01]  /*5540*/  LEA.HI.X R51, R51, c[0x0][0x19c], R24, 0x2, P0 ;  /* 0x0000670033337a11 */ /* 0x000fe200000f1418 */
[----:B------:R-:W-:Y:S01]  /*5550*/  IMAD.SHL.U32 R0, R4, 0x4, RZ ;  /* 0x0000000404007824 */ /* 0x000fe200078e00ff */
[----:B------:R-:W-:Y:S01]  /*5560*/  LOP3.LUT R142, RZ, R142, RZ, 0x33, !PT ;  /* 0x0000008eff8e7212 */ /* 0x000fe200078e33ff */
[C---:B------:R-:W-:Y:S01]  /*5570*/  IMAD R4, R139.reuse, 0x2, R4 ;  /* 0x000000028b047824 */ /* 0x040fe200078e0204 */
[----:B------:R-:W-:Y:S01]  /*5580*/  CS2R R48, SRZ ;  /* 0x0000000000307805 */ /* 0x000fe2000001ff00 */
[----:B------:R-:W-:-:S02]  /*5590*/  IMAD R3, R139, 0x8, R0 ;  /* 0x000000088b037824 */ /* 0x000fc400078e0200 */
[----:B------:R-:W-:Y:S01]  /*55a0*/  IMAD.IADD R53, R0, 0x1, R53 ;  /* 0x0000000100357824 */ /* 0x000fe200078e0235 */
[----:B------:R-:W-:Y:S01]  /*55b0*/  LEA R52, R4, 0x200, 0x4 ;  /* 0x0000020004347811 */ /* 0x000fe200078e20ff */
[----:B------:R-:W-:Y:S01]  /*55c0*/  IMAD.MOV.U32 R0, RZ, RZ, RZ ;  /* 0x000000ffff007224 */ /* 0x000fe200078e00ff */
[----:B------:R-:W-:Y:S01]  /*55d0*/  IADD3 R144, R3, 0x3, R144 ;  /* 0x0000000303907810 */ /* 0x000fe20007ffe090 */
[----:B------:R-:W-:Y:S01]  /*55e0*/  IMAD.MOV.U32 R3, RZ, RZ, c[0x0][0x1bc] ;  /* 0x00006f00ff037624 */ /* 0x000fe200078e00ff */
[C---:B------:R-:W-:Y:S02]  /*55f0*/  IADD3 R55, R53.reuse, 0x100, RZ ;  /* 0x0000010035377810 */ /* 0x040fe40007ffe0ff */
[----:B------:R-:W-:Y:S02]  /*5600*/  IADD3 R57, R53, 0x180, RZ ;  /* 0x0000018035397810 */ /* 0x000fe40007ffe0ff */
[----:B------:R-:W-:Y:S02]  /*5610*/  SHF.R.S32.HI R54, RZ, 0x1f, R3 ;  /* 0x0000001fff367819 */ /* 0x000fe40000011403 */
[----:B------:R-:W-:-:S02]  /*5620*/  SHF.R.S32.HI R3, RZ, 0x1f, R2 ;  /* 0x0000001fff037819 */ /* 0x000fc40000011402 */
[C---:B------:R-:W-:Y:S02]  /*5630*/  IADD3 R59, R53.reuse, 0x200, RZ ;  /* 0x00000200353b7810 */ /* 0x040fe40007ffe0ff */
[C---:B------:R-:W-:Y:S02]  /*5640*/  IADD3 R61, R53.reuse, 0x280, RZ ;  /* 0x00000280353d7810 */ /* 0x040fe40007ffe0ff */
[C---:B------:R-:W-:Y:S02]  /*5650*/  IADD3 R63, R53.reuse, 0x300, RZ ;  /* 0x00000300353f7810 */ /* 0x040fe40007ffe0ff */
[----:B------:R-:W-:Y:S02]  /*5660*/  IADD3 R65, R53, 0x380, RZ ;  /* 0x0000038035417810 */ /* 0x000fe40007ffe0ff */
.L_x_23584:
        /* <DEDUP_REMOVED lines=12> */
[----:B------:R-:W-:Y:S02]  /*5730*/  LEA R12, P1, R13, c[0x0][0x188], 0x2 ;  /* 0x000062000d0c7a11 */ /* 0x000fe400078210ff */
[----:B------:R-:W-:Y:S01]  /*5740*/  LEA.HI.X.SX32 R14, R55, R42, 0x1, P0 ;  /* 0x0000002a370e7211 */ /* 0x000fe200000f0eff */
[----:B------:R0:W4:Y:S01]  /*5750*/  LDG.E.128.CONSTANT R8, [R22.64+0x200] ;  /* 0x0002000a16087981 */ /* 0x000122000c1e9d00 */
[----:B------:R-:W-:Y:S02]  /*5760*/  IADD3 R17, P0, R57, R24, RZ ;  /* 0x0000001839117210 */ /* 0x000fe40007f1e0ff */
[----:B------:R-:W-:Y:S02]  /*5770*/  LEA.HI.X R13, R13, c[0x0][0x18c], R14, 0x2, P1 ;  /* 0x000063000d0d7a11 */ /* 0x000fe400008f140e */
[----:B------:R-:W-:-:S04]  /*5780*/  LEA R16, P1, R17, c[0x0][0x188], 0x2 ;  /* 0x0000620011107a11 */ /* 0x000fc800078210ff */
[----:B--2---:R-:W2:Y:S01]  /*5790*/  LDG.E.128.CONSTANT R12, [R12.64] ;  /* 0x0000000a0c0c7981 */ /* 0x004ea2000c1e9d00 */
[----:B------:R-:W-:Y:S02]  /*57a0*/  LEA.HI.X.SX32 R18, R57, R42, 0x1, P0 ;  /* 0x0000002a39127211 */ /* 0x000fe400000f0eff */
        /* <DEDUP_REMOVED lines=10> */
[----:B0-----:R-:W2:Y:S01]  /*5850*/  LDG.E.128.CONSTANT R20, [R20.64] ;  /* 0x0000000a14147981 */ /* 0x001ea2000c1e9d00 */
[----:B------:R-:W-:Y:S02]  /*5860*/  LEA.HI.X R29, R29, c[0x0][0x18c], R30, 0x2, P1 ;  /* 0x000063001d1d7a11 */ /* 0x000fe400008f141e */
[----:B------:R-:W-:Y:S02]  /*5870*/  LEA R32, P1, R33, c[0x0][0x188], 0x2 ;  /* 0x0000620021207a11 */ /* 0x000fe400078210ff */
[----:B------:R-:W-:-:S02]  /*5880*/  LEA.HI.X.SX32 R34, R63, R42, 0x1, P0 ;  /* 0x0000002a3f227211 */ /* 0x000fc400000f0eff */
[----:B------:R-:W2:Y:S02]  /*5890*/  LDG.E.128.CONSTANT R28, [R28.64] ;  /* 0x0000000a1c1c7981 */ /* 0x000ea4000c1e9d00 */
[----:B------:R-:W-:-:S06]  /*58a0*/  LEA.HI.X R33, R33, c[0x0][0x18c], R34, 0x2, P1 ;  /* 0x0000630021217a11 */ /* 0x000fcc00008f1422 */
[----:B-----5:R-:W5:Y:S01]  /*58b0*/  LDG.E.128.CONSTANT R32, [R32.64] ;  /* 0x0000000a20207981 */ /* 0x020f62000c1e9d00 */
[----:B------:R-:W-:Y:S01]  /*58c0*/  IMAD.IADD R36, R142, 0x1, R135 ;  /* 0x000000018e247824 */ /* 0x000fe200078e0287 */
[----:B------:R-:W-:Y:S04]  /*58d0*/  BSSY B1, `(.L_x_23582) ;  /* 0x0000059000017945 */ /* 0x000fe80003800000 */
[----:B------:R-:W-:-:S13]  /*58e0*/  ISETP.NE.AND P0, PT, R36, -0x2, PT ;  /* 0xfffffffe2400780c */ /* 0x000fda0003f05270 */
[C---:B------:R-:W-:Y:S02]  /*58f0*/  @!P0 IADD3 R36, R144.reuse, -0x3, RZ ;  /* 0xfffffffd90248810 */ /* 0x040fe40007ffe0ff */
[----:B------:R-:W-:Y:S02]  /*5900*/  @!P0 IADD3 R38, R144, -0x2, RZ ;  /* 0xfffffffe90268810 */ /* 0x000fe40007ffe0ff */
[-C--:B------:R-:W-:Y:S02]  /*5910*/  @!P0 ISETP.GE.AND P3, PT, R36, R143.reuse, PT ;  /* 0x0000008f2400820c */ /* 0x080fe40003f66270 */
[-C--:B------:R-:W-:Y:S02]  /*5920*/  @!P0 ISETP.GE.AND P4, PT, R38, R143.reuse, PT ;  /* 0x0000008f2600820c */ /* 0x080fe40003f86270 */
[-C--:B------:R-:W-:Y:S02]  /*5930*/  @!P0 ISETP.GE.AND P1, PT, R36, R143.reuse, PT ;  /* 0x0000008f2400820c */ /* 0x080fe40003f26270 */
[----:B------:R-:W-:-:S02]  /*5940*/  @!P0 ISETP.GE.AND P5, PT, R38, R143, PT ;  /* 0x0000008f2600820c */ /* 0x000fc40003fa6270 */
[C---:B------:R-:W-:Y:S02]  /*5950*/  @!P0 IADD3 R40, R144.reuse, -0x1, RZ ;  /* 0xffffffff90288810 */ /* 0x040fe40007ffe0ff */
[----:B------:R-:W-:Y:S02]  /*5960*/  @!P0 IADD3 R56, R144, -0x1, RZ ;  /* 0xffffffff90388810 */ /* 0x000fe40007ffe0ff */
[CC--:B------:R-:W-:Y:S02]  /*5970*/  @!P0 ISETP.GE.AND P6, PT, R40.reuse, R143.reuse, PT ;  /* 0x0000008f2800820c */ /* 0x0c0fe40003fc6270 */
[----:B------:R-:W-:Y:S02]  /*5980*/  @!P0 ISETP.GE.AND P2, PT, R40, R143, PT ;  /* 0x0000008f2800820c */ /* 0x000fe40003f46270 */
[----:B------:R-:W-:Y:S02]  /*5990*/  @!P0 IADD3 R40, R144, -0x2, RZ ;  /* 0xfffffffe90288810 */ /* 0x000fe40007ffe0ff */
[----:B---3--:R-:W-:-:S02]  /*59a0*/  @!P0 FSEL R4, R4, RZ, !P3 ;  /* 0x000000ff04048208 */ /* 0x008fc40005800000 */
[-C--:B------:R-:W-:Y:S02]  /*59b0*/  @!P0 ISETP.GE.AND P3, PT, R36, R143.reuse, PT ;  /* 0x0000008f2400820c */ /* 0x080fe40003f66270 */
[----:B------:R-:W0:Y:S01]  /*59c0*/  LDS.128 R36, [R52] ;  /* 0x0000000034247984 */ /* 0x000e220000000c00 */
[----:B------:R-:W-:Y:S02]  /*59d0*/  @!P0 FSEL R6, R6, RZ, !P6 ;  /* 0x000000ff06068208 */ /* 0x000fe40007000000 */
[----:B------:R-:W-:Y:S02]  /*59e0*/  @!P0 ISETP.GE.AND P6, PT, R40, R143, PT ;  /* 0x0000008f2800820c */ /* 0x000fe40003fc6270 */
[----:B------:R-:W-:Y:S02]  /*59f0*/  @!P0 IADD3 R40, R144, -0x3, RZ ;  /* 0xfffffffd90288810 */ /* 0x000fe40007ffe0ff */
[----:B----4-:R-:W-:Y:S02]  /*5a00*/  @!P0 FSEL R8, R8, RZ, !P1 ;  /* 0x000000ff08088208 */ /* 0x010fe40004800000 */
[----:B--2---:R-:W-:-:S02]  /*5a10*/  @!P0 FSEL R13, R13, RZ, !P6 ;  /* 0x000000ff0d0d8208 */ /* 0x004fc40007000000 */
[-C--:B------:R-:W-:Y:S02]  /*5a20*/  @!P0 ISETP.GE.AND P6, PT, R144, R143.reuse, PT ;  /* 0x0000008f9000820c */ /* 0x080fe40003fc6270 */
[-C--:B------:R-:W-:Y:S02]  /*5a30*/  @!P0 ISETP.GE.AND P1, PT, R40, R143.reuse, PT ;  /* 0x0000008f2800820c */ /* 0x080fe40003f26270 */
[----:B------:R-:W-:Y:S02]  /*5a40*/  @!P0 FSEL R15, R15, RZ, !P6 ;  /* 0x000000ff0f0f8208 */ /* 0x000fe40007000000 */
[----:B------:R-:W-:Y:S02]  /*5a50*/  @!P0 IADD3 R40, R144, -0x2, RZ ;  /* 0xfffffffe90288810 */ /* 0x000fe40007ffe0ff */
[----:B------:R-:W-:Y:S02]  /*5a60*/  @!P0 ISETP.GE.AND P6, PT, R56, R143, PT ;  /* 0x0000008f3800820c */ /* 0x000fe40003fc6270 */
        /* <DEDUP_REMOVED lines=9> */
[----:B------:R-:W-:Y:S01]  /*5b00*/  @!P0 IADD3 R40, R144, -0x2, RZ ;  /* 0xfffffffe90288810 */ /* 0x000fe20007ffe0ff */
[----:B0-----:R-:W-:Y:S01]  /*5b10*/  FMUL.FTZ R5, R37, R5 ;  /* 0x0000000525057220 */ /* 0x001fe20000410000 */
[----:B------:R-:W-:Y:S01]  /*5b20*/  @!P0 FSEL R9, R9, RZ, !P5 ;  /* 0x000000ff09098208 */ /* 0x000fe20006800000 */
[C---:B------:R-:W-:Y:S01]  /*5b30*/  FMUL.FTZ R13, R37.reuse, R13 ;  /* 0x0000000d250d7220 */ /* 0x040fe20000410000 */
[----:B------:R-:W-:Y:S01]  /*5b40*/  @!P0 FSEL R14, R14, RZ, !P4 ;  /* 0x000000ff0e0e8208 */ /* 0x000fe20006000000 */
[----:B------:R-:W-:Y:S01]  /*5b50*/  FFMA.FTZ R67, R36, R4, R5 ;  /* 0x0000000424437223 */ /* 0x000fe20000010005 */
[----:B------:R-:W-:Y:S01]  /*5b60*/  P2R R58, PR, RZ, 0x40 ;  /* 0x00000040ff3a7803 */ /* 0x000fe20000000000 */
[----:B------:R-:W-:Y:S01]  /*5b70*/  FMUL.FTZ R9, R37, R9 ;  /* 0x0000000925097220 */ /* 0x000fe20000410000 */
[----:B------:R-:W-:-:S02]  /*5b80*/  @!P0 ISETP.GE.AND P5, PT, R144, R143, PT ;  /* 0x0000008f9000820c */ /* 0x000fc40003fa6270 */
[----:B------:R-:W-:Y:S02]  /*5b90*/  @!P0 ISETP.GE.AND P4, PT, R40, R143, PT ;  /* 0x0000008f2800820c */ /* 0x000fe40003f86270 */
[----:B------:R-:W-:Y:S02]  /*5ba0*/  ISETP.GT.AND P6, PT, R138, 0xf, PT ;  /* 0x0000000f8a00780c */ /* 0x000fe40003fc4270 */
[----:B------:R-:W-:Y:S02]  /*5bb0*/  @!P0 IADD3 R40, R144, -0x3, RZ ;  /* 0xfffffffd90288810 */ /* 0x000fe40007ffe0ff */
[----:B------:R-:W-:Y:S02]  /*5bc0*/  @!P0 FSEL R11, R11, RZ, !P5 ;  /* 0x000000ff0b0b8208 */ /* 0x000fe40006800000 */
[----:B------:R-:W-:Y:S02]  /*5bd0*/  @!P0 FSEL R16, R16, RZ, !P1 ;  /* 0x000000ff10108208 */ /* 0x000fe40004800000 */
[----:B------:R-:W-:-:S02]  /*5be0*/  @!P0 FSEL R17, R17, RZ, !P2 ;  /* 0x000000ff11118208 */ /* 0x000fc40005000000 */
[-C--:B------:R-:W-:Y:S02]  /*5bf0*/  @!P0 ISETP.GE.AND P5, PT, R56, R143.reuse, PT ;  /* 0x0000008f3800820c */ /* 0x080fe40003fa6270 */
[-C--:B------:R-:W-:Y:S02]  /*5c00*/  @!P0 ISETP.GE.AND P1, PT, R40, R143.reuse, PT ;  /* 0x0000008f2800820c */ /* 0x080fe40003f26270 */
[C---:B------:R-:W-:Y:S02]  /*5c10*/  @!P0 ISETP.GE.AND P2, PT, R144.reuse, R143, PT ;  /* 0x0000008f9000820c */ /* 0x040fe40003f46270 */
[----:B------:R-:W-:Y:S02]  /*5c20*/  @!P0 IADD3 R40, R144, -0x2, RZ ;  /* 0xfffffffe90288810 */ /* 0x000fe40007ffe0ff */
[----:B------:R-:W-:Y:S02]  /*5c30*/  @!P0 FSEL R18, R18, RZ, !P5 ;  /* 0x000000ff12128208 */ /* 0x000fe40006800000 */
[----:B------:R-:W-:-:S02]  /*5c40*/  @!P0 FSEL R19, R19, RZ, !P2 ;  /* 0x000000ff13138208 */ /* 0x000fc40005000000 */
[-C--:B------:R-:W-:Y:S02]  /*5c50*/  @!P0 ISETP.GE.AND P5, PT, R40, R143.reuse, PT ;  /* 0x0000008f2800820c */ /* 0x080fe40003fa6270 */
[----:B------:R-:W-:Y:S02]  /*5c60*/  @!P0 ISETP.GE.AND P2, PT, R56, R143, PT ;  /* 0x0000008f3800820c */ /* 0x000fe40003f46270 */
[C---:B------:R-:W-:Y:S02]  /*5c70*/  @!P0 IADD3 R40, R144.reuse, -0x3, RZ ;  /* 0xfffffffd90288810 */ /* 0x040fe40007ffe0ff */
[C---:B------:R-:W-:Y:S02]  /*5c80*/  @!P0 IADD3 R56, R144.reuse, -0x2, RZ ;  /* 0xfffffffe90388810 */ /* 0x040fe40007ffe0ff */
[----:B------:R-:W-:Y:S02]  /*5c90*/  @!P0 IADD3 R4, R144, -0x1, RZ ;  /* 0xffffffff90048810 */ /* 0x000fe40007ffe0ff */
[----:B------:R-:W-:-:S02]  /*5ca0*/  @!P0 FSEL R20, R20, RZ, !P3 ;  /* 0x000000ff14148208 */ /* 0x000fc40005800000 */
[----:B------:R-:W-:Y:S02]  /*5cb0*/  @!P0 FSEL R21, R21, RZ, !P4 ;  /* 0x000000ff15158208 */ /* 0x000fe40006000000 */
[----:B------:R-:W-:Y:S02]  /*5cc0*/  @!P0 FSEL R29, R29, RZ, !P5 ;  /* 0x000000ff1d1d8208 */ /* 0x000fe40006800000 */
[-C--:B------:R-:W-:Y:S02]  /*5cd0*/  @!P0 ISETP.GE.AND P3, PT, R40, R143.reuse, PT ;  /* 0x0000008f2800820c */ /* 0x080fe40003f66270 */
[-C--:B------:R-:W-:Y:S02]  /*5ce0*/  @!P0 ISETP.GE.AND P4, PT, R56, R143.reuse, PT ;  /* 0x0000008f3800820c */ /* 0x080fe40003f86270 */
[----:B------:R-:W-:Y:S01]  /*5cf0*/  @!P0 ISETP.GE.AND P5, PT, R4, R143, PT ;  /* 0x0000008f0400820c */ /* 0x000fe20003fa6270 */
[----:B------:R-:W-:Y:S07]  /*5d00*/  @P6 BRA `(.L_x_23583) ;  /* 0x0000015000006947 */ /* 0x000fee0003800000 */
[----:B------:R-:W-:-:S04]  /*5d10*/  IADD3 R24, P6, R65, R24, RZ ;  /* 0x0000001841187210 */ /* 0x000fc80007fde0ff */
[----:B------:R-:W-:Y:S02]  /*5d20*/  LEA.HI.X.SX32 R5, R65, R42, 0x1, P6 ;  /* 0x0000002a41057211 */ /* 0x000fe400030f0eff */
[----:B------:R-:W-:-:S04]  /*5d30*/  LEA R4, P6, R24, c[0x0][0x188], 0x2 ;  /* 0x0000620018047a11 */ /* 0x000fc800078c10ff */
[----:B------:R-:W-:-:S05]  /*5d40*/  LEA.HI.X R5, R24, c[0x0][0x18c], R5, 0x2, P6 ;  /* 0x0000630018057a11 */ /* 0x000fca00030f1405 */
[----:B------:R-:W2:Y:S01]  /*5d50*/  LDG.E.128.CONSTANT R40, [R4.64] ;  /* 0x0000000a04287981 */ /* 0x000ea2000c1e9d00 */
[----:B------:R-:W-:-:S04]  /*5d60*/  @!P0 IADD3 R24, R144, -0x2, RZ ;  /* 0xfffffffe90188810 */ /* 0x000fc80007ffe0ff */
[-C--:B------:R-:W-:Y:S02]  /*5d70*/  @!P0 ISETP.GE.AND P6, PT, R24, R143.reuse, PT ;  /* 0x0000008f1800820c */ /* 0x080fe40003fc6270 */
[C---:B------:R-:W-:Y:S02]  /*5d80*/  @!P0 IADD3 R24, R144.reuse, -0x3, RZ ;  /* 0xfffffffd90188810 */ /* 0x040fe40007ffe0ff */
[----:B--2---:R-:W-:Y:S02]  /*5d90*/  @!P0 FSEL R41, R41, RZ, !P6 ;  /* 0x000000ff29298208 */ /* 0x004fe40007000000 */
[----:B------:R-:W-:-:S03]  /*5da0*/  @!P0 ISETP.GE.AND P6, PT, R144, R143, PT ;  /* 0x0000008f9000820c */ /* 0x000fc60003fc6270 */
[----:B------:R-:W-:Y:S01]  /*5db0*/  FMUL.FTZ R41, R37, R41 ;  /* 0x0000002925297220 */ /* 0x000fe20000410000 */
[----:B------:R-:W-:Y:S02]  /*5dc0*/  @!P0 FSEL R43, R43, RZ, !P6 ;  /* 0x000000ff2b2b8208 */ /* 0x000fe40007000000 */
[-C--:B------:R-:W-:Y:S02]  /*5dd0*/  @!P0 ISETP.GE.AND P6, PT, R24, R143.reuse, PT ;  /* 0x0000008f1800820c */ /* 0x080fe40003fc6270 */
[----:B------:R-:W-:Y:S02]  /*5de0*/  @!P0 IADD3 R24, R144, -0x1, RZ ;  /* 0xffffffff90188810 */ /* 0x000fe40007ffe0ff */
[----:B------:R-:W-:Y:S02]  /*5df0*/  @!P0 FSEL R40, R40, RZ, !P6 ;  /* 0x000000ff28288208 */ /* 0x000fe40007000000 */
[----:B------:R-:W-:-:S03]  /*5e00*/  @!P0 ISETP.GE.AND P6, PT, R24, R143, PT ;  /* 0x0000008f1800820c */ /* 0x000fc60003fc6270 */
[----:B------:R-:W-:Y:S01]  /*5e10*/  FFMA.FTZ R41, R36, R40, R41 ;  /* 0x0000002824297223 */ /* 0x000fe20000010029 */
[----:B------:R-:W-:-:S05]  /*5e20*/  @!P0 FSEL R42, R42, RZ, !P6 ;  /* 0x000000ff2a2a8208 */ /* 0x000fca0007000000 */
[----:B------:R-:W-:-:S04]  /*5e30*/  FFMA.FTZ R42, R38, R42, R41 ;  /* 0x0000002a262a7223 */ /* 0x000fc80000010029 */
[----:B------:R-:W-:-:S04]  /*5e40*/  FFMA.FTZ R43, R39, R43, R42 ;  /* 0x0000002b272b7223 */ /* 0x000fc8000001002a */
[----:B------:R-:W-:Y:S02]  /*5e50*/  FADD.FTZ R0, R0, R43 ;  /* 0x0000002b00007221 */ /* 0x000fe40000010000 */
.L_x_23583:
[----:B------:R-:W-:Y:S05]  /*5e60*/  BSYNC B1 ;  /* 0x0000000000017941 */ /* 0x000fea0003800000 */
.L_x_23582:
[----:B-----5:R-:W-:Y:S01]  /*5e70*/  @!P0 FSEL R33, R33, RZ, !P4 ;  /* 0x000000ff21218208 */ /* 0x020fe20006000000 */
[C---:B------:R-:W-:Y:S01]  /*5e80*/  FMUL.FTZ R17, R37.reuse, R17 ;  /* 0x0000001125117220 */ /* 0x040fe20000410000 */
[----:B------:R-:W-:Y:S01]  /*5e90*/  @!P0 FSEL R28, R28, RZ, !P1 ;  /* 0x000000ff1c1c8208 */ /* 0x000fe20004800000 */
[C---:B------:R-:W-:Y:S01]  /*5ea0*/  FMUL.FTZ R21, R37.reuse, R21 ;  /* 0x0000001525157220 */ /* 0x040fe20000410000 */
[----:B------:R-:W-:Y:S01]  /*5eb0*/  @!P0 FSEL R32, R32, RZ, !P3 ;  /* 0x000000ff20208208 */ /* 0x000fe20005800000 */
[C---:B------:R-:W-:Y:S01]  /*5ec0*/  FMUL.FTZ R29, R37.reuse, R29 ;  /* 0x0000001d251d7220 */ /* 0x040fe20000410000 */
[----:B------:R-:W-:Y:S01]  /*5ed0*/  @!P0 FSEL R30, R30, RZ, !P2 ;  /* 0x000000ff1e1e8208 */ /* 0x000fe20005000000 */
[----:B------:R-:W-:Y:S01]  /*5ee0*/  FMUL.FTZ R33, R37, R33 ;  /* 0x0000002125217220 */ /* 0x000fe20000410000 */
[----:B------:R-:W-:Y:S01]  /*5ef0*/  ISETP.NE.AND P6, PT, R58, RZ, PT ;  /* 0x000000ff3a00720c */ /* 0x000fe20003fc5270 */
[----:B------:R-:W-:Y:S01]  /*5f00*/  FFMA.FTZ R9, R36, R8, R9 ;  /* 0x0000000824097223 */ /* 0x000fe20000010009 */
[-C--:B------:R-:W-:Y:S01]  /*5f10*/  @!P0 ISETP.GE.AND P1, PT, R144, R143.reuse, PT ;  /* 0x0000008f9000820c */ /* 0x080fe20003f26270 */
[----:B------:R-:W-:Y:S01]  /*5f20*/  FFMA.FTZ R13, R36, R12, R13 ;  /* 0x0000000c240d7223 */ /* 0x000fe2000001000d */
[-C--:B------:R-:W-:Y:S01]  /*5f30*/  @!P0 ISETP.GE.AND P2, PT, R144, R143.reuse, PT ;  /* 0x0000008f9000820c */ /* 0x080fe20003f46270 */
[----:B------:R-:W-:Y:S01]  /*5f40*/  FFMA.FTZ R17, R36, R16, R17 ;  /* 0x0000001024117223 */ /* 0x000fe20000010011 */
[----:B------:R-:W-:Y:S01]  /*5f50*/  @!P0 ISETP.GE.AND P3, PT, R144, R143, PT ;  /* 0x0000008f9000820c */ /* 0x000fe20003f66270 */
[C---:B------:R-:W-:Y:S01]  /*5f60*/  FFMA.FTZ R21, R36.reuse, R20, R21 ;  /* 0x0000001424157223 */ /* 0x040fe20000010015 */
[----:B------:R-:W-:Y:S01]  /*5f70*/  IADD3 R135, R135, 0x4, RZ ;  /* 0x0000000487877810 */ /* 0x000fe20007ffe0ff */
        /* <DEDUP_REMOVED lines=10> */
[C---:B------:R-:W-:Y:S01]  /*6020*/  FFMA.FTZ R18, R38.reuse, R18, R17 ;  /* 0x0000001226127223 */ /* 0x040fe20000010011 */
[----:B------:R-:W-:Y:S01]  /*6030*/  ISETP.GE.AND P0, PT, R135, R140, PT ;  /* 0x0000008c8700720c */ /* 0x000fe20003f06270 */
[----:B------:R-:W-:Y:S01]  /*6040*/  FFMA.FTZ R22, R38, R22, R21 ;  /* 0x0000001626167223 */ /* 0x000fe20000010015 */
[----:B------:R-:W-:Y:S01]  /*6050*/  IADD3 R50, P1, R50, 0x10, RZ ;  /* 0x0000001032327810 */ /* 0x000fe20007f3e0ff */
[----:B------:R-:W-:Y:S01]  /*6060*/  FFMA.FTZ R30, R38, R30, R29 ;  /* 0x0000001e261e7223 */ /* 0x000fe2000001001d */
[----:B------:R-:W-:Y:S01]  /*6070*/  IADD3 R52, R52, 0x80, RZ ;  /* 0x0000008034347810 */ /* 0x000fe20007ffe0ff */
[----:B------:R-:W-:Y:S01]  /*6080*/  FFMA.FTZ R34, R38, R34, R33 ;  /* 0x0000002226227223 */ /* 0x000fe20000010021 */
[----:B------:R-:W-:Y:S01]  /*6090*/  IADD3 R144, R144, 0x20, RZ ;  /* 0x0000002090907810 */ /* 0x000fe20007ffe0ff */
        /* <DEDUP_REMOVED lines=16> */
.L_x_23581:
[----:B------:R-:W-:Y:S05]  /*61a0*/  BSYNC B0 ;  /* 0x0000000000007941 */ /* 0x000fea0003800000 */
.L_x_23579:
[----:B------:R-:W0:Y:S01]  /*61b0*/  SHFL.BFLY PT, R2, R49, 0x1, 0x1f ;  /* 0x0c201f0031027f89 */ /* 0x000e2200000e0000 */
[----:B------:R-:W-:Y:S01]  /*61c0*/  LEA.HI R16, R138, R138, RZ, 0x1 ;  /* 0x0000008a8a107211 */ /* 0x000fe200078f08ff */
[----:B------:R-:W-:Y:S02]  /*61d0*/  BSSY B0, `(.L_x_23585) ;  /* 0x0000022000007945 */ /* 0x000fe40003800000 */
[----:B------:R-:W1:Y:S01]  /*61e0*/  SHFL.BFLY PT, R3, R48, 0x1, 0x1f ;  /* 0x0c201f0030037f89 */ /* 0x000e6200000e0000 */
[----:B------:R-:W-:-:S03]  /*61f0*/  SHF.R.S32.HI R16, RZ, 0x1, R16 ;  /* 0x00000001ff107819 */ /* 0x000fc60000011410 */
        /* <DEDUP_REMOVED lines=9> */
[----:B------:R-:W-:Y:S02]  /*6290*/  ISETP.NE.AND P0, PT, R2, 0x40, PT ;  /* 0x000000400200780c */ /* 0x000fe40003f05270 */
[----:B------:R-:W-:Y:S01]  /*62a0*/  BAR.SYNC.DEFER_BLOCKING 0x0 ;  /* 0x0000000000007b1d */ /* 0x000fe20000010000 */
[----:B---3--:R-:W-:Y:S01]  /*62b0*/  FADD.FTZ R29, R9, R0 ;  /* 0x00000000091d7221 */ /* 0x008fe20000010000 */
[----:B------:R-:W-:Y:S01]  /*62c0*/  LOP3.LUT R3, R138, 0x1, RZ, 0xc0, !PT ;  /* 0x000000018a037812 */ /* 0x000fe200078ec0ff */
[----:B------:R-:W-:Y:S02]  /*62d0*/  IMAD R0, R139, 0x78, R16 ;  /* 0x000000788b007824 */ /* 0x000fe400078e0210 */
[----:B----4-:R-:W-:Y:S02]  /*62e0*/  FADD.FTZ R21, R4, R47 ;  /* 0x0000002f04157221 */ /* 0x010fe40000010000 */
[----:B--2---:R-:W-:-:S02]  /*62f0*/  FADD.FTZ R23, R5, R46 ;  /* 0x0000002e05177221 */ /* 0x004fc40000010000 */
        /* <DEDUP_REMOVED lines=15> */
.L_x_23586:
[----:B------:R-:W-:Y:S05]  /*63f0*/  BSYNC B0 ;  /* 0x0000000000007941 */ /* 0x000fea0003800000 */
.L_x_23585:
        /* <DEDUP_REMOVED lines=24> */
.L_x_23590:
[----:B------:R-:W-:Y:S05]  /*6580*/  BSYNC B1 ;  /* 0x0000000000017941 */ /* 0x000fea0003800000 */
.L_x_23589:
[----:B0-2---:R-:W-:Y:S02]  /*6590*/  @!P0 FADD.FTZ R29, R29, R18 ;  /* 0x000000121d1d8221 */ /* 0x005fe40000010000 */
.L_x_23588:
[----:B------:R-:W-:Y:S05]  /*65a0*/  BSYNC B0 ;  /* 0x0000000000007941 */ /* 0x000fea0003800000 */
.L_x_23587:
        /* <DEDUP_REMOVED lines=8> */
[----:B------:R2:W-:Y:S04]  /*6630*/  @!P1 STS [R0.X4+0x20], R17 ;  /* 0x0000201100009388 */ /* 0x0005e80000004800 */
[----:B------:R2:W-:Y:S04]  /*6640*/  @!P1 STS [R0.X4+0x60], R19 ;  /* 0x0000601300009388 */ /* 0x0005e80000004800 */
[----:B------:R2:W-:Y:S04]  /*6650*/  @!P1 STS [R0.X4+0xa0], R21 ;  /* 0x0000a01500009388 */ /* 0x0005e80000004800 */
[----:B------:R2:W-:Y:S04]  /*6660*/  @!P1 STS [R0.X4+0xe0], R23 ;  /* 0x0000e01700009388 */ /* 0x0005e80000004800 */
[----:B------:R2:W-:Y:S04]  /*6670*/  @!P1 STS [R0.X4+0x120], R45 ;  /* 0x0001202d00009388 */ /* 0x0005e80000004800 */
[----:B------:R2:W-:Y:S04]  /*6680*/  @!P1 STS [R0.X4+0x160], R25 ;  /* 0x0001601900009388 */ /* 0x0005e80000004800 */
[----:B------:R2:W-:Y:S04]  /*6690*/  @!P1 STS [R0.X4+0x1a0], R27 ;  /* 0x0001a01b00009388 */ /* 0x0005e80000004800 */
[----:B------:R2:W-:Y:S02]  /*66a0*/  @!P0 STS [R0.X4+0x1e0], R29 ;  /* 0x0001e01d00008388 */ /* 0x0005e40000004800 */
.L_x_23592:
[----:B------:R-:W-:Y:S05]  /*66b0*/  BSYNC B0 ;  /* 0x0000000000007941 */ /* 0x000fea0003800000 */
.L_x_23591:
        /* <DEDUP_REMOVED lines=24> */
.L_x_23596:
[----:B------:R-:W-:Y:S05]  /*6840*/  BSYNC B1 ;  /* 0x0000000000017941 */ /* 0x000fea0003800000 */
.L_x_23595:
[----:B0-2-4-:R-:W-:Y:S02]  /*6850*/  @!P0 FADD.FTZ R29, R29, R18 ;  /* 0x000000121d1d8221 */ /* 0x015fe40000010000 */
.L_x_23594:
[----:B------:R-:W-:Y:S05]  /*6860*/  BSYNC B0 ;  /* 0x0000000000007941 */ /* 0x000fea0003800000 */
.L_x_23593:
        /* <DEDUP_REMOVED lines=24> */
[C---:B--23--:R-:W-:Y:S02]  /*69f0*/  IADD3 R0, R16.reuse, 0x10, RZ ;  /* 0x0000001010007810 */ /* 0x04cfe40007ffe0ff */
[----:B------:R-:W-:Y:S02]  /*6a00*/  IADD3 R3, R16, 0x20, RZ ;  /* 0x0000002010037810 */ /* 0x000fe40007ffe0ff */
        /* <DEDUP_REMOVED lines=11> */
[----:B------:R-:W-:Y:S02]  /*6ac0*/  LEA.HI.X R3, R9, c[0x0][0x174], R10, 0x2, P1 ;  /* 0x00005d0009037a11 */ /* 0x000fe400008f140a */
[C---:B------:R-:W-:Y:S02]  /*6ad0*/  IADD3 R0, R16.reuse, 0x30, RZ ;  /* 0x0000003010007810 */ /* 0x040fe40007ffe0ff */
[C---:B------:R-:W-:Y:S01]  /*6ae0*/  IADD3 R8, R16.reuse, 0x40, RZ ;  /* 0x0000004010087810 */ /* 0x040fe20007ffe0ff */
[----:B------:R0:W-:Y:S01]  /*6af0*/  STG.E [R2.64], R17 ;  /* 0x0000001102007986 */ /* 0x0001e2000c10190a */
[C---:B------:R-:W-:Y:S02]  /*6b00*/  IADD3 R10, R16.reuse, 0x60, RZ ;  /* 0x00000060100a7810 */ /* 0x040fe40007ffe0ff */
[----:B------:R-:W-:Y:S01]  /*6b10*/  IADD3 R9, R16, 0x50, RZ ;  /* 0x0000005010097810 */ /* 0x000fe20007ffe0ff */
[----:B------:R0:W-:Y:S01]  /*6b20*/  STG.E [R4.64], R19 ;  /* 0x0000001304007986 */ /* 0x0001e2000c10190a */
[----:B------:R-:W-:-:S02]  /*6b30*/  IADD3 R22, P1, R0, UR4, RZ ;  /* 0x0000000400167c10 */ /* 0x000fc4000ff3e0ff */
[----:B------:R-:W-:Y:S01]  /*6b40*/  IADD3 R11, P2, R8, UR4, RZ ;  /* 0x00000004080b7c10 */ /* 0x000fe2000ff5e0ff */
[----:B------:R0:W-:Y:S01]  /*6b50*/  STG.E [R6.64], R21 ;  /* 0x0000001506007986 */ /* 0x0001e2000c10190a */
[----:B------:R-:W-:Y:S02]  /*6b60*/  IADD3 R15, P4, R10, UR4, RZ ;  /* 0x000000040a0f7c10 */ /* 0x000fe4000ff9e0ff */
[----:B------:R-:W-:Y:S02]  /*6b70*/  IADD3 R13, P3, R9, UR4, RZ ;  /* 0x00000004090d7c10 */ /* 0x000fe4000ff7e0ff */
[----:B------:R-:W-:Y:S02]  /*6b80*/  LEA.HI.X.SX32 R31, R0, UR7, 0x1, P1 ;  /* 0x00000007001f7c11 */ /* 0x000fe400088f0eff */
[----:B------:R-:W-:Y:S02]  /*6b90*/  LEA.HI.X.SX32 R20, R8, UR7, 0x1, P2 ;  /* 0x0000000708147c11 */ /* 0x000fe400090f0eff */
[----:B------:R-:W-:-:S02]  /*6ba0*/  LEA.HI.X.SX32 R0, R10, UR7, 0x1, P4 ;  /* 0x000000070a007c11 */ /* 0x000fc4000a0f0eff */
[C---:B------:R-:W-:Y:S02]  /*6bb0*/  LEA R8, P1, R22.reuse, c[0x0][0x170], 0x2 ;  /* 0x00005c0016087a11 */ /* 0x040fe400078210ff */
[----:B------:R-:W-:Y:S02]  /*6bc0*/  LEA.HI.X.SX32 R18, R9, UR7, 0x1, P3 ;  /* 0x0000000709127c11 */ /* 0x000fe400098f0eff */
[----:B------:R-:W-:Y:S02]  /*6bd0*/  LEA R10, P2, R11, c[0x0][0x170], 0x2 ;  /* 0x00005c000b0a7a11 */ /* 0x000fe400078410ff */
[----:B------:R-:W-:Y:S02]  /*6be0*/  LEA R12, P3, R13, c[0x0][0x170], 0x2 ;  /* 0x00005c000d0c7a11 */ /* 0x000fe400078610ff */
[----:B------:R-:W-:Y:S02]  /*6bf0*/  LEA R14, P4, R15, c[0x0][0x170], 0x2 ;  /* 0x00005c000f0e7a11 */ /* 0x000fe400078810ff */
[----:B------:R-:W-:-:S02]  /*6c00*/  LEA.HI.X R9, R22, c[0x0][0x174], R31, 0x2, P1 ;  /* 0x00005d0016097a11 */ /* 0x000fc400008f141f */
[----:B------:R-:W-:Y:S02]  /*6c10*/  LEA.HI.X R11, R11, c[0x0][0x174], R20, 0x2, P2 ;  /* 0x00005d000b0b7a11 */ /* 0x000fe400010f1414 */
[----:B------:R-:W-:Y:S01]  /*6c20*/  LEA.HI.X R13, R13, c[0x0][0x174], R18, 0x2, P3 ;  /* 0x00005d000d0d7a11 */ /* 0x000fe200018f1412 */
[----:B------:R0:W-:Y:S01]  /*6c30*/  STG.E [R8.64], R23 ;  /* 0x0000001708007986 */ /* 0x0001e2000c10190a */
[----:B------:R-:W-:-:S03]  /*6c40*/  LEA.HI.X R15, R15, c[0x0][0x174], R0, 0x2, P4 ;  /* 0x00005d000f0f7a11 */ /* 0x000fc600020f1400 */
[----:B------:R0:W-:Y:S04]  /*6c50*/  STG.E [R10.64], R45 ;  /* 0x0000002d0a007986 */ /* 0x0001e8000c10190a */
[----:B------:R0:W-:Y:S04]  /*6c60*/  STG.E [R12.64], R25 ;  /* 0x000000190c007986 */ /* 0x0001e8000c10190a */
[----:B------:R0:W-:Y:S02]  /*6c70*/  STG.E [R14.64], R27 ;  /* 0x0000001b0e007986 */ /* 0x0001e4000c10190a */
.L_x_23598:
[----:B------:R-:W-:Y:S05]  /*6c80*/  BSYNC B0 ;  /* 0x0000000000007941 */ /* 0x000fea0003800000 */
.L_x_23597:
[----:B------:R-:W-:Y:S05]  /*6c90*/  @P0 EXIT ;  /* 0x000000000000094d */ /* 0x000fea0003800000 */
[----:B------:R-:W-:-:S04]  /*6ca0*/  IADD3 R16, R16, 0x70, RZ ;  /* 0x0000007010107810 */ /* 0x000fc80007ffe0ff */
[----:B--23--:R-:W-:-:S04]  /*6cb0*/  IADD3 R0, P0, R16, UR4, RZ ;  /* 0x0000000410007c10 */ /* 0x00cfc8000ff1e0ff */
[----:B0-----:R-:W-:Y:S02]  /*6cc0*/  LEA.HI.X.SX32 R3, R16, UR7, 0x1, P0 ;  /* 0x0000000710037c11 */ /* 0x001fe400080f0eff */
[----:B------:R-:W-:-:S04]  /*6cd0*/  LEA R2, P0, R0, c[0x0][0x170], 0x2 ;  /* 0x00005c0000027a11 */ /* 0x000fc800078010ff */
[----:B------:R-:W-:-:S05]  /*6ce0*/  LEA.HI.X R3, R0, c[0x0][0x174], R3, 0x2, P0 ;  /* 0x00005d0000037a11 */ /* 0x000fca00000f1403 */
[----:B------:R-:W-:Y:S01]  /*6cf0*/  STG.E [R2.64], R29 ;  /* 0x0000001d02007986 */ /* 0x000fe2000c10190a */
[----:B------:R-:W-:Y:S05]  /*6d00*/  EXIT ;  /* 0x000000000000794d */ /* 0x000fea0003800000 */
.L_x_23545:
[----:B------:R-:W-:Y:S01]  /*6d10*/  IMAD.MOV.U32 R82, RZ, RZ, R89 ;  /* 0x000000ffff527224 */ /* 0x000fe200078e0059 */
[----:B------:R-:W-:Y:S01]  /*6d20*/  MOV R80, 0x6d70 ;  /* 0x00006d7000507802 */ /* 0x000fe20000000f00 */
[----:B------:R-:W-:Y:S02]  /*6d30*/  IMAD.MOV.U32 R85, RZ, RZ, 0x2 ;  /* 0x00000002ff557424 */ /* 0x000fe400078e00ff */
[----:B------:R-:W-:Y:S02]  /*6d40*/  IMAD.MOV.U32 R84, RZ, RZ, 0x1f ;  /* 0x0000001fff547424 */ /* 0x000fe400078e00ff */
[----:B------:R-:W-:Y:S02]  /*6d50*/  IMAD.MOV.U32 R87, RZ, RZ, -0x1 ;  /* 0xffffffffff577424 */ /* 0x000fe400078e00ff */
[----:B------:R-:W-:Y:S05]  /*6d60*/  CALL.REL.NOINC `($__internal_417_$__cuda_sm70_shflsync_bfly_p) ;  /* 0x0000031000007944 */ /* 0x000fea0003c00000 */
[----:B-1----:R-:W-:Y:S01]  /*6d70*/  IMAD.MOV.U32 R80, RZ, RZ, R82 ;  /* 0x000000ffff507224 */ /* 0x002fe200078e0052 */
[----:B0-----:R-:W-:Y:S05]  /*6d80*/  BRA `(.L_x_23599) ;  /* 0xffffbab000007947 */ /* 0x001fea000383ffff */
.L_x_23546:
[----:B------:R-:W-:Y:S01]  /*6d90*/  IMAD.MOV.U32 R82, RZ, RZ, R89 ;  /* 0x000000ffff527224 */ /* 0x000fe200078e0059 */
[----:B------:R-:W-:Y:S01]  /*6da0*/  MOV R80, 0x6df0 ;  /* 0x00006df000507802 */ /* 0x000fe20000000f00 */
[----:B------:R-:W-:-:S02]  /*6db0*/  IMAD.MOV.U32 R85, RZ, RZ, 0x1 ;  /* 0x00000001ff557424 */ /* 0x000fc400078e00ff */
[----:B------:R-:W-:Y:S02]  /*6dc0*/  IMAD.MOV.U32 R84, RZ, RZ, 0x1f ;  /* 0x0000001fff547424 */ /* 0x000fe400078e00ff */
[----:B------:R-:W-:Y:S02]  /*6dd0*/  IMAD.MOV.U32 R87, RZ, RZ, -0x1 ;  /* 0xffffffffff577424 */ /* 0x000fe400078e00ff */
[----:B------:R-:W-:Y:S05]  /*6de0*/  CALL.REL.NOINC `($__internal_417_$__cuda_sm70_shflsync_bfly_p) ;  /* 0x0000029000007944 */ /* 0x000fea0003c00000 */
[----:B-1----:R-:W-:Y:S01]  /*6df0*/  IMAD.MOV.U32 R80, RZ, RZ, R82 ;  /* 0x000000ffff507224 */ /* 0x002fe200078e0052 */
[----:B0-----:R-:W-:Y:S05]  /*6e00*/  BRA `(.L_x_23600) ;  /* 0xffffba6000007947 */ /* 0x001fea000383ffff */
.L_x_23550:
        /* <DEDUP_REMOVED lines=8> */
.L_x_23551:
        /* <DEDUP_REMOVED lines=8> */
.L_x_23555:
[----:B------:R-:W-:Y:S01]  /*6f10*/  IMAD.MOV.U32 R82, RZ, RZ, R134 ;  /* 0x000000ffff527224 */ /* 0x000fe200078e0086 */
[----:B------:R-:W-:Y:S01]  /*6f20*/  MOV R80, 0x6f70 ;  /* 0x00006f7000507802 */ /* 0x000fe20000000f00 */
[----:B------:R-:W-:Y:S02]  /*6f30*/  IMAD.MOV.U32 R85, RZ, RZ, 0x10 ;  /* 0x00000010ff557424 */ /* 0x000fe400078e00ff */
[----:B------:R-:W-:Y:S02]  /*6f40*/  IMAD.MOV.U32 R84, RZ, RZ, 0x1f ;  /* 0x0000001fff547424 */ /* 0x000fe400078e00ff */
[----:B------:R-:W-:Y:S02]  /*6f50*/  IMAD.MOV.U32 R87, RZ, RZ, -0x1 ;  /* 0xffffffffff577424 */ /* 0x000fe400078e00ff */
[----:B-----5:R-:W-:Y:S05]  /*6f60*/  CALL.REL.NOINC `($__internal_417_$__cuda_sm70_shflsync_bfly_p) ;  /* 0x0000011000007944 */ /* 0x020fea0003c00000 */
[----:B-1----:R-:W-:Y:S01]  /*6f70*/  IMAD.MOV.U32 R3, RZ, RZ, R82 ;  /* 0x000000ffff037224 */ /* 0x002fe200078e0052 */
[----:B0-----:R-:W-:Y:S05]  /*6f80*/  BRA `(.L_x_23603) ;  /* 0xffffc8a000007947 */ /* 0x001fea000383ffff */
.L_x_23556:
[----:B------:R-:W-:Y:S01]  /*6f90*/  IMAD.MOV.U32 R82, RZ, RZ, R5 ;  /* 0x000000ffff527224 */ /* 0x000fe200078e0005 */
[----:B------:R-:W-:Y:S01]  /*6fa0*/  MOV R80, 0x6ff0 ;  /* 0x00006ff000507802 */ /* 0x000fe20000000f00 */
[----:B------:R-:W-:-:S02]  /*6fb0*/  IMAD.MOV.U32 R85, RZ, RZ, 0x8 ;  /* 0x00000008ff557424 */ /* 0x000fc400078e00ff */
[----:B------:R-:W-:Y:S02]  /*6fc0*/  IMAD.MOV.U32 R84, RZ, RZ, 0x1f ;  /* 0x0000001fff547424 */ /* 0x000fe400078e00ff */
[----:B------:R-:W-:Y:S02]  /*6fd0*/  IMAD.MOV.U32 R87, RZ, RZ, -0x1 ;  /* 0xffffffffff577424 */ /* 0x000fe400078e00ff */
[----:B0----5:R-:W-:Y:S05]  /*6fe0*/  CALL.REL.NOINC `($__internal_417_$__cuda_sm70_shflsync_bfly_p) ;  /* 0x0000009000007944 */ /* 0x021fea0003c00000 */
[----:B-1----:R-:W-:Y:S01]  /*6ff0*/  FMNMX.FTZ R0, R5, R82, !PT ;  /* 0x0000005205007209 */ /* 0x002fe20007810000 */
[----:B0-----:R-:W-:Y:S01]  /*7000*/  IMAD.MOV.U32 R85, RZ, RZ, 0x4 ;  /* 0x00000004ff557424 */ /* 0x001fe200078e00ff */
[----:B------:R-:W-:Y:S01]  /*7010*/  MOV R80, 0x7060 ;  /* 0x0000706000507802 */ /* 0x000fe20000000f00 */
[----:B------:R-:W-:Y:S02]  /*7020*/  IMAD.MOV.U32 R84, RZ, RZ, 0x1f ;  /* 0x0000001fff547424 */ /* 0x000fe400078e00ff */
[----:B------:R-:W-:Y:S02]  /*7030*/  IMAD.MOV.U32 R87, RZ, RZ, -0x1 ;  /* 0xffffffffff577424 */ /* 0x000fe400078e00ff */
[----:B------:R-:W-:Y:S02]  /*7040*/  IMAD.MOV.U32 R82, RZ, RZ, R0 ;  /* 0x000000ffff527224 */ /* 0x000fe400078e0000 */
[----:B------:R-:W-:Y:S05]  /*7050*/  CALL.REL.NOINC `($__internal_417_$__cuda_sm70_shflsync_bfly_p) ;  /* 0x0000002000007944 */ /* 0x000fea0003c00000 */
[----:B-1----:R-:W-:Y:S01]  /*7060*/  IMAD.MOV.U32 R3, RZ, RZ, R82 ;  /* 0x000000ffff037224 */ /* 0x002fe200078e0052 */
[----:B0-----:R-:W-:Y:S05]  /*7070*/  BRA `(.L_x_23604) ;  /* 0xffffc80000007947 */ /* 0x001fea000383ffff */
        .weak           $__internal_417_$__cuda_sm70_shflsync_bfly_p
        .type           $__internal_417_$__cuda_sm70_shflsync_bfly_p,@function
        .size           $__internal_417_$__cuda_sm70_shflsync_bfly_p,(.L_x_25078 - $__internal_417_$__cuda_sm70_shflsync_bfly_p)
$__internal_417_$__cuda_sm70_shflsync_bfly_p:
[----:B------:R-:W-:Y:S01]  /*7080*/  IMAD.MOV.U32 R81, RZ, RZ, 0x0 ;  /* 0x00000000ff517424 */ /* 0x000fe200078e00ff */
[----:B------:R-:W-:Y:S04]  /*7090*/  WARPSYNC R87 ;  /* 0x0000005700007348 */ /* 0x000fe80003800000 */
[----:B------:R0:W1:Y:S01]  /*70a0*/  SHFL.BFLY PT, R82, R82, R85, R84 ;  /* 0x0c00005552527389 */ /* 0x00006200000e0054 */
[----:B------:R-:W-:Y:S05]  /*70b0*/  RET.REL.NODEC R80 `(_ZN4vllm25paged_attention_v2_kernelIffLi120ELi8ELi128ELNS_18Fp8KVCacheDataTypeE0ELb0ELi512EEEvPfS2_PT_PKS3_PKT0_S9_ifPKiSB_iPKfiiiSD_SD_iiiii) ;  /* 0xffff8f4050007950 */ /* 0x000fea0003c3ffff */
.L_x_23605:
        /* <DEDUP_REMOVED lines=12> */
.L_x_25078:


//--------------------- .text._ZN4vllm25paged_attention_v2_kernelIffLi112ELi8ELi128ELNS_18Fp8KVCacheDataTypeE0ELb0ELi512EEEvPfS2_PT_PKS3_PKT0_S9_ifPKiSB_iPKfiiiSD_SD_iiiii --------------------------
	.section	.text._ZN4vllm25paged_attention_v2_kernelIffLi112ELi8ELi128ELNS_18Fp8KVCacheDataTypeE0ELb0ELi512EEEvPfS2_PT_PKS3_PKT0_S9_ifPKiSB_iPKfiiiSD_SD_iiiii,"ax",@progbits
	.sectioninfo	@"SHI_REGISTERS=168"
	.align	128
        .global         _ZN4vllm25paged_attention_v2_kernelIffLi112ELi8ELi128ELNS_18Fp8KVCacheDataTypeE0ELb0ELi512EEEvPfS2_PT_PKS3_PKT0_S9_ifPKiSB_iPKfiiiSD_SD_iiiii
        .type           _ZN4vllm25paged_attention_v2_kernelIffLi112ELi8ELi128ELNS_18Fp8KVCacheDataTypeE0ELb0ELi512EEEvPfS2_PT_PKS3_PKT0_S9_ifPKiSB_iPKfiiiSD_SD_iiiii,@function
        .size           _ZN4vllm25paged_attention_v2_kernelIffLi112ELi8ELi128ELNS_18Fp8KVCacheDataTypeE0ELb0ELi512EEEvPfS2_PT_PKS3_PKT0_S9_ifPKiSB_iPKfiiiSD_SD_iiiii,(.L_x_25079 - _ZN4vllm25paged_attention_v2_kernelIffLi112ELi8ELi128ELNS_18Fp8KVCacheDataTypeE0ELb0ELi512EEEvPfS2_PT_PKS3_PKT0_S9_ifPKiSB_iPKfiiiSD_SD_iiiii)
        .other          _ZN4vllm25paged_attention_v2_kernelIffLi112ELi8ELi128ELNS_18Fp8KVCacheDataTypeE0ELb0ELi512EEEvPfS2_PT_PKS3_PKT0_S9_ifPKiSB_iPKfiiiSD_SD_iiiii,@"STO_CUDA_ENTRY STV_DEFAULT"
_ZN4vllm25paged_attention_v2_kernelIffLi112ELi8ELi128ELNS_18Fp8KVCacheDataTypeE0ELb0ELi512EEEvPfS2_PT_PKS3_PKT0_S9_ifPKiSB_iPKfiiiSD_SD_iiiii:
.text._ZN4vllm25paged_attention_v2_kernelIffLi112ELi8ELi128ELNS_18Fp8KVCacheDataTypeE0ELb0ELi512EEEvPfS2_PT_PKS3_PKT0_S9_ifPKiSB_iPKfiiiSD_SD_iiiii:
        /* <DEDUP_REMOVED lines=54> */
[----:B------:R-:W-:Y:S02]  /*0360*/  IMAD.HI.U32 R3, R3, R7, R2 ;  /* 0x0000000703037227 */ /* 0x000fe400078e0002 */
[----:B------:R-:W0:Y:S02]  /*0370*/  S2R R2, SR_TID.X ;  /* 0x0000000000027919 */ /* 0x000e240000002100 */
        /* <DEDUP_REMOVED lines=23> */
[----:B------:R-:W-:Y:S01]  /*04f0*/  SHF.R.S32.HI R130, RZ, 0x5, R5 ;  /* 0x00000005ff827819 */ /* 0x000fe20000011405 */
[----:B------:R-:W-:Y:S01]  /*0500*/  IMAD R3, R4, 0x8, R135 ;  /* 0x0000000804037824 */ /* 0x000fe200078e0287 */
[----:B------:R-:W-:Y:S02]  /*0510*/  LOP3.LUT R129, R5, 0xffffffe0, RZ, 0xc0, !PT ;  /* 0xffffffe005817812 */ /* 0x000fe400078ec0ff */
[----:B------:R-:W-:Y:S02]  /*0520*/  LOP3.LUT R5, R6, 0xfffffffc, RZ, 0xc0, !PT ;  /* 0xfffffffc06057812 */ /* 0x000fe400078ec0ff */
        /* <DEDUP_REMOVED lines=29> */
.L_x_23610:
        /* <DEDUP_REMOVED lines=11> */
.L_x_23609:
[----:B------:R-:W-:Y:S05]  /*07b0*/  BSYNC B1 ;  /* 0x0000000000017941 */ /* 0x000fea0003800000 */
.L_x_23608:
        /* <DEDUP_REMOVED lines=10> */
.L_x_23611:
        /* <DEDUP_REMOVED lines=17> */
.L_x_23607:
[----:B------:R-:W-:Y:S05]  /*0970*/  BSYNC B0 ;  /* 0x0000000000007941 */ /* 0x000fea0003800000 */
.L_x_23606:
        /* <DEDUP_REMOVED lines=9> */
[----:B------:R-:W-:Y:S01]  /*0a10*/  IMAD R125, R128, 0x70, RZ ;  /* 0x00000070807d7824 */ /* 0x000fe200078e02ff */
[----:B------:R-:W-:-:S02]  /*0a20*/  LEA.HI R3, R3, R6, RZ, 0x3 ;  /* 0x0000000603037211 */ /* 0x000fc400078f18ff */
[C---:B------:R-:W-:Y:S02]  /*0a30*/  IADD3 R121, R128.reuse, 0x8, RZ ;  /* 0x0000000880797810 */ /* 0x040fe40007ffe0ff */
[----:B------:R-:W-:Y:S02]  /*0a40*/  LOP3.LUT R3, R3, 0xfffffff8, RZ, 0xc0, !PT ;  /* 0xfffffff803037812 */ /* 0x000fe400078ec0ff */
[----:B------:R-:W-:Y:S02]  /*0a50*/  IADD3 R5, R128, 0xc, RZ ;  /* 0x0000000c80057810 */ /* 0x000fe40007ffe0ff */
[----:B------:R-:W-:Y:S01]  /*0a60*/  SHF.R.S32.HI R4, RZ, 0x1f, R121 ;  /* 0x0000001fff047819 */ /* 0x000fe20000011479 */
[----:B------:R-:W-:Y:S01]  /*0a70*/  IMAD.IADD R139, R6, 0x1, -R3 ;  /* 0x00000001068b7824 */ /* 0x000fe200078e0a03 */
[----:B------:R-:W-:Y:S02]  /*0a80*/  SHF.R.S32.HI R3, RZ, 0x1f, R124 ;  /* 0x0000001fff037819 */ /* 0x000fe4000001147c */
[----:B------:R-:W-:Y:S01]  /*0a90*/  SHF.R.S32.HI R6, RZ, 0x1f, R5 ;  /* 0x0000001fff067819 */ /* 0x000fe20000011405 */
[----:B------:R-:W-:Y:S01]  /*0aa0*/  IMAD.SHL.U32 R41, R139, 0x4, RZ ;  /* 0x000000048b297824 */ /* 0x000fe200078e00ff */
[----:B------:R-:W-:-:S02]  /*0ab0*/  IADD3 R7, R128, 0x10, RZ ;  /* 0x0000001080077810 */ /* 0x000fc40007ffe0ff */
[----:B------:R-:W-:Y:S02]  /*0ac0*/  LEA.HI R30, R3, R124, RZ, 0x2 ;  /* 0x0000007c031e7211 */ /* 0x000fe400078f10ff */
[----:B------:R-:W-:Y:S02]  /*0ad0*/  LEA.HI R31, R4, R121, RZ, 0x2 ;  /* 0x00000079041f7211 */ /* 0x000fe400078f10ff */
[----:B------:R-:W-:Y:S01]  /*0ae0*/  LEA.HI R32, R6, R5, RZ, 0x2 ;  /* 0x0000000506207211 */ /* 0x000fe200078f10ff */
[C---:B------:R-:W-:Y:S01]  /*0af0*/  IMAD.SHL.U32 R123, R30.reuse, 0x8, RZ ;  /* 0x000000081e7b7824 */ /* 0x040fe200078e00ff */
[----:B------:R-:W-:Y:S02]  /*0b00*/  SHF.R.S32.HI R8, RZ, 0x1f, R7 ;  /* 0x0000001fff087819 */ /* 0x000fe40000011407 */
[----:B------:R-:W-:Y:S01]  /*0b10*/  LOP3.LUT R3, R30, 0xfffffffc, RZ, 0xc0, !PT ;  /* 0xfffffffc1e037812 */ /* 0x000fe200078ec0ff */
[C---:B------:R-:W-:Y:S01]  /*0b20*/  IMAD.SHL.U32 R30, R31.reuse, 0x8, RZ ;  /* 0x000000081f1e7824 */ /* 0x040fe200078e00ff */
[----:B------:R-:W-:-:S02]  /*0b30*/  LOP3.LUT R4, R31, 0xfffffffc, RZ, 0xc0, !PT ;  /* 0xfffffffc1f047812 */ /* 0x000fc400078ec0ff */
[----:B------:R-:W-:Y:S01]  /*0b40*/  LOP3.LUT R6, R32, 0xfffffffc, RZ, 0xc0, !PT ;  /* 0xfffffffc20067812 */ /* 0x000fe200078ec0ff */
[----:B------:R-:W-:Y:S01]  /*0b50*/  IMAD.IADD R124, R124, 0x1, -R3 ;  /* 0x000000017c7c7824 */ /* 0x000fe200078e0a03 */
[----:B------:R-:W-:Y:S01]  /*0b60*/  LEA.HI R33, R8, R7, RZ, 0x2 ;  /* 0x0000000708217211 */ /* 0x000fe200078f10ff */
[----:B------:R-:W-:Y:S01]  /*0b70*/  IMAD.IADD R121, R121, 0x1, -R4 ;  /* 0x0000000179797824 */ /* 0x000fe200078e0a04 */
[C---:B------:R-:W-:Y:S01]  /*0b80*/  IADD3 R8, R128.reuse, 0x18, RZ ;  /* 0x0000001880087810 */ /* 0x040fe20007ffe0ff */
[----:B------:R-:W-:Y:S01]  /*0b90*/  IMAD.IADD R3, R5, 0x1, -R6 ;  /* 0x0000000105037824 */ /* 0x000fe200078e0a06 */
[C---:B------:R-:W-:Y:S01]  /*0ba0*/  LOP3.LUT R4, R33.reuse, 0xfffffffc, RZ, 0xc0, !PT ;  /* 0xfffffffc21047812 */ /* 0x040fe200078ec0ff */
        /* <DEDUP_REMOVED lines=12> */
[----:B------:R-:W-:Y:S01]  /*0c70*/  SHF.R.S32.HI R12, RZ, 0x1f, R11 ;  /* 0x0000001fff0c7819 */ /* 0x000fe2000001140b */
[C---:B------:R-:W-:Y:S01]  /*0c80*/  IMAD.SHL.U32 R33, R35.reuse, 0x8, RZ ;  /* 0x0000000823217824 */ /* 0x040fe200078e00ff */
[C---:B------:R-:W-:Y:S01]  /*0c90*/  LOP3.LUT R6, R34.reuse, 0xfffffffc, RZ, 0xc0, !PT ;  /* 0xfffffffc22067812 */ /* 0x040fe200078ec0ff */
[----:B------:R-:W-:Y:S01]  /*0ca0*/  IMAD.SHL.U32 R34, R34, 0x8, RZ ;  /* 0x0000000822227824 */ /* 0x000fe200078e00ff */
[----:B------:R-:W-:Y:S02]  /*0cb0*/  LOP3.LUT R7, R35, 0xfffffffc, RZ, 0xc0, !PT ;  /* 0xfffffffc23077812 */ /* 0x000fe400078ec0ff */
        /* <DEDUP_REMOVED lines=32> */
[----:B------:R-:W-:-:S02]  /*0ec0*/  IADD3 R13, R128, 0x34, RZ ;  /* 0x00000034800d7810 */ /* 0x000fc40007ffe0ff */
[C---:B------:R-:W-:Y:S01]  /*0ed0*/  IADD3 R17, R128.reuse, 0x3c, RZ ;  /* 0x0000003c80117810 */ /* 0x040fe20007ffe0ff */
[----:B------:R-:W-:Y:S01]  /*0ee0*/  IMAD.IADD R12, R15, 0x1, -R12 ;  /* 0x000000010f0c7824 */ /* 0x000fe200078e0a0c */
[----:B------:R-:W-:Y:S02]  /*0ef0*/  SHF.R.S32.HI R14, RZ, 0x1f, R13 ;  /* 0x0000001fff0e7819 */ /* 0x000fe4000001140d */
[----:B------:R-:W-:Y:S02]  /*0f00*/  SHF.R.S32.HI R15, RZ, 0x1f, R16 ;  /* 0x0000001fff0f7819 */ /* 0x000fe40000011410 */
[----:B------:R-:W-:Y:S02]  /*0f10*/  SHF.R.S32.HI R18, RZ, 0x1f, R17 ;  /* 0x0000001fff127819 */ /* 0x000fe40000011411 */
[----:B------:R-:W-:Y:S02]  /*0f20*/  IADD3 R19, R128, 0x40, RZ ;  /* 0x0000004080137810 */ /* 0x000fe40007ffe0ff */
[----:B------:R-:W-:-:S02]  /*0f30*/  LEA.HI R43, R14, R13, RZ, 0x2 ;  /* 0x0000000d0e2b7211 */ /* 0x000fc400078f10ff */
[----:B------:R-:W-:Y:S02]  /*0f40*/  LEA.HI R44, R15, R16, RZ, 0x2 ;  /* 0x000000100f2c7211 */ /* 0x000fe400078f10ff */
[----:B------:R-:W-:Y:S02]  /*0f50*/  LEA.HI R45, R18, R17, RZ, 0x2 ;  /* 0x00000011122d7211 */ /* 0x000fe400078f10ff */
[----:B------:R-:W-:Y:S02]  /*0f60*/  SHF.R.S32.HI R20, RZ, 0x1f, R19 ;  /* 0x0000001fff147819 */ /* 0x000fe40000011413 */
[----:B------:R-:W-:Y:S01]  /*0f70*/  LOP3.LUT R14, R43, 0xfffffffc, RZ, 0xc0, !PT ;  /* 0xfffffffc2b0e7812 */ /* 0x000fe200078ec0ff */
[C---:B------:R-:W-:Y:S01]  /*0f80*/  IMAD.SHL.U32 R56, R45.reuse, 0x8, RZ ;  /* 0x000000082d387824 */ /* 0x040fe200078e00ff */
        /* <DEDUP_REMOVED lines=9> */
[C---:B------:R-:W-:Y:S01]  /*1020*/  IADD3 R21, R128.reuse, 0x4c, RZ ;  /* 0x0000004c80157810 */ /* 0x040fe20007ffe0ff */
[----:B------:R-:W-:Y:S01]  /*1030*/  IMAD.IADD R16, R19, 0x1, -R16 ;  /* 0x0000000113107824 */ /* 0x000fe200078e0a10 */
[----:B------:R-:W-:Y:S02]  /*1040*/  SHF.R.S32.HI R18, RZ, 0x1f, R17 ;  /* 0x0000001fff127819 */ /* 0x000fe40000011411 */
[----:B------:R-:W-:Y:S02]  /*1050*/  SHF.R.S32.HI R19, RZ, 0x1f, R20 ;  /* 0x0000001fff137819 */ /* 0x000fe40000011414 */
[----:B------:R-:W-:Y:S02]  /*1060*/  SHF.R.S32.HI R22, RZ, 0x1f, R21 ;  /* 0x0000001fff167819 */ /* 0x000fe40000011415 */
[----:B------:R-:W-:-:S02]  /*1070*/  IADD3 R23, R128, 0x50, RZ ;  /* 0x0000005080177810 */ /* 0x000fc40007ffe0ff */
        /* <DEDUP_REMOVED lines=23> */
[----:B------:R-:W-:Y:S02]  /*11f0*/  LEA.HI R51, R22, R21, RZ, 0x2 ;  /* 0x0000001516337211 */ /* 0x000fe400078f10ff */
[----:B------:R-:W-:Y:S02]  /*1200*/  LEA.HI R61, R23, R24, RZ, 0x2 ;  /* 0x00000018173d7211 */ /* 0x000fe400078f10ff */
[----:B------:R-:W-:Y:S01]  /*1210*/  LEA.HI R63, R26, R25, RZ, 0x2 ;  /* 0x000000191a3f7211 */ /* 0x000fe200078f10ff */
[C---:B------:R-:W-:Y:S01]  /*1220*/  IMAD.SHL.U32 R62, R51.reuse, 0x8, RZ ;  /* 0x00000008333e7824 */ /* 0x040fe200078e00ff */
[----:B------:R-:W-:-:S02]  /*1230*/  LOP3.LUT R22, R51, 0xfffffffc, RZ, 0xc0, !PT ;  /* 0xfffffffc33167812 */ /* 0x000fc400078ec0ff */
        /* <DEDUP_REMOVED lines=11> */
[----:B------:R-:W-:Y:S02]  /*12f0*/  IADD3 R53, R128, 0x6c, RZ ;  /* 0x0000006c80357810 */ /* 0x000fe40007ffe0ff */
[----:B------:R-:W-:Y:S01]  /*1300*/  LEA.HI R65, R28, R27, RZ, 0x2 ;  /* 0x0000001b1c417211 */ /* 0x000fe200078f10ff */
[----:B------:R-:W-:Y:S01]  /*1310*/  IMAD R28, R0, c[0x0][0x1c0], RZ ;  /* 0x00007000001c7a24 */ /* 0x000fe200078e02ff */
[----:B------:R-:W-:Y:S02]  /*1320*/  SHF.R.S32.HI R26, RZ, 0x1f, R25 ;  /* 0x0000001fff1a7819 */ /* 0x000fe40000011419 */
[----:B------:R-:W-:Y:S01]  /*1330*/  SHF.R.S32.HI R52, RZ, 0x1f, R29 ;  /* 0x0000001fff347819 */ /* 0x000fe2000001141d */
[----:B------:R-:W-:Y:S01]  /*1340*/  IMAD.SHL.U32 R63, R65, 0x8, RZ ;  /* 0x00000008413f7824 */ /* 0x000fe200078e00ff */
[----:B------:R-:W-:Y:S02]  /*1350*/  SHF.R.S32.HI R54, RZ, 0x1f, R53 ;  /* 0x0000001fff367819 */ /* 0x000fe40000011435 */
[----:B------:R-:W-:-:S02]  /*1360*/  LEA.HI R66, R26, R25, RZ, 0x2 ;  /* 0x000000191a427211 */ /* 0x000fc400078f10ff */
[----:B------:R-:W-:Y:S02]  /*1370*/  SHF.R.S32.HI R55, RZ, 0x1f, R41 ;  /* 0x0000001fff377819 */ /* 0x000fe40000011429 */
[----:B------:R-:W-:Y:S02]  /*1380*/  IADD3 R136, P0, R28, R41, RZ ;  /* 0x000000291c887210 */ /* 0x000fe40007f1e0ff */
[----:B------:R-:W-:Y:S02]  /*1390*/  LEA.HI R67, R52, R29, RZ, 0x2 ;  /* 0x0000001d34437211 */ /* 0x000fe400078f10ff */
[----:B------:R-:W-:Y:S02]  /*13a0*/  LEA.HI R68, R54, R53, RZ, 0x2 ;  /* 0x0000003536447211 */ /* 0x000fe400078f10ff */
[----:B------:R-:W-:Y:S01]  /*13b0*/  LOP3.LUT R24, R65, 0xfffffffc, RZ, 0xc0, !PT ;  /* 0xfffffffc41187812 */ /* 0x000fe200078ec0ff */
[----:B------:R-:W-:Y:S01]  /*13c0*/  IMAD.SHL.U32 R65, R67, 0x8, RZ ;  /* 0x0000000843417824 */ /* 0x000fe200078e00ff */
[C---:B------:R-:W-:Y:S01]  /*13d0*/  LOP3.LUT R26, R66.reuse, 0xfffffffc, RZ, 0xc0, !PT ;  /* 0xfffffffc421a7812 */ /* 0x040fe200078ec0ff */
[----:B------:R-:W-:Y:S01]  /*13e0*/  IMAD.SHL.U32 R66, R66, 0x8, RZ ;  /* 0x0000000842427824 */ /* 0x000fe200078e00ff */
        /* <DEDUP_REMOVED lines=99> */
[----:B------:R-:W-:Y:S01]  /*1a20*/  IADD3 R141, P0, R140, R127, RZ ;  /* 0x0000007f8c8d7210 */ /* 0x000fe20007f1e0ff */
[----:B------:R-:W-:-:S02]  /*1a30*/  IMAD R41, R130, 0x20, R41 ;  /* 0x0000002082297824 */ /* 0x000fc400078e0229 */
[----:B------:R-:W-:Y:S01]  /*1a40*/  IMAD R40, R130, 0x8, R139 ;  /* 0x0000000882287824 */ /* 0x000fe200078e028b */
[----:B------:R-:W-:Y:S01]  /*1a50*/  LEA.HI.X.SX32 R142, R127, R142, 0x1, P0 ;  /* 0x0000008e7f8e7211 */ /* 0x000fe200000f0eff */
[----:B------:R-:W-:Y:S01]  /*1a60*/  IMAD.MOV.U32 R126, RZ, RZ, -0x800001 ;  /* 0xff7fffffff7e7424 */ /* 0x000fe200078e00ff */
[----:B------:R-:W-:Y:S01]  /*1a70*/  LEA R140, P0, R141, c[0x0][0x198], 0x2 ;  /* 0x000066008d8c7a11 */ /* 0x000fe200078010ff */
[----:B------:R-:W-:Y:S02]  /*1a80*/  IMAD.IADD R135, R135, 0x1, R40 ;  /* 0x0000000187877824 */ /* 0x000fe400078e0228 */
[----:B------:R-:W-:Y:S01]  /*1a90*/  IMAD.MOV.U32 R143, RZ, RZ, R127 ;  /* 0x000000ffff8f7224 */ /* 0x000fe200078e007f */
[----:B------:R-:W-:Y:S02]  /*1aa0*/  LEA.HI.X R141, R141, c[0x0][0x19c], R142, 0x2, P0 ;  /* 0x000067008d8d7a11 */ /* 0x000fe400000f148e */
[----:B------:R-:W-:-:S03]  /*1ab0*/  IADD3 R142, R41, 0x1e0, RZ ;  /* 0x000001e0298e7810 */ /* 0x000fc60007ffe0ff */
.L_x_23619:
[----:B------:R-:W2:Y:S02]  /*1ac0*/  LDG.E.CONSTANT R40, [R140.64] ;  /* 0x0000000a8c287981 */ /* 0x000ea4000c1e9900 */
[----:B--2---:R-:W-:Y:S01]  /*1ad0*/  SHF.R.S32.HI R41, RZ, 0x1f, R40 ;  /* 0x0000001fff297819 */ /* 0x004fe20000011428 */
[----:B------:R-:W-:-:S04]  /*1ae0*/  IMAD.WIDE.U32 R48, R40, c[0x0][0x1bc], R136 ;  /* 0x00006f0028307a25 */ /* 0x000fc800078e0088 */
[----:B------:R-:W-:Y:S01]  /*1af0*/  IMAD R41, R41, c[0x0][0x1bc], RZ ;  /* 0x00006f0029297a24 */ /* 0x000fe200078e02ff */
[----:B------:R-:W-:-:S03]  /*1b00*/  IADD3 R42, P3, P4, R30, R48, R121 ;  /* 0x000000301e2a7210 */ /* 0x000fc60007c7e079 */
[----:B------:R-:W-:Y:S01]  /*1b10*/  IMAD R51, R40, R29, R41 ;  /* 0x0000001d28337224 */ /* 0x000fe200078e0229 */
[----:B------:R-:W-:Y:S02]  /*1b20*/  IADD3 R41, P0, P1, R123, R48, R124 ;  /* 0x000000307b297210 */ /* 0x000fe4000791e07c */
[----:B------:R-:W-:Y:S01]  /*1b30*/  LEA R46, P5, R42, c[0x0][0x180], 0x2 ;  /* 0x000060002a2e7a11 */ /* 0x000fe200078a10ff */
[----:B------:R-:W-:Y:S01]  /*1b40*/  IMAD.IADD R51, R49, 0x1, R51 ;  /* 0x0000000131337824 */ /* 0x000fe200078e0233 */
[----:B------:R-:W-:-:S04]  /*1b50*/  LEA R40, P2, R41, c[0x0][0x180], 0x2 ;  /* 0x0000600029287a11 */ /* 0x000fc800078410ff */
[-C--:B------:R-:W-:Y:S02]  /*1b60*/  IADD3.X R44, R67, R51.reuse, R70, P0, P1 ;  /* 0x00000033432c7210 */ /* 0x080fe400007e2446 */
[----:B------:R-:W-:Y:S02]  /*1b70*/  IADD3 R45, P0, R128, R48, RZ ;  /* 0x00000030802d7210 */ /* 0x000fe40007f1e0ff */
[----:B------:R-:W-:Y:S02]  /*1b80*/  LEA.HI.X R41, R41, c[0x0][0x184], R44, 0x2, P2 ;  /* 0x0000610029297a11 */ /* 0x000fe400010f142c */
[----:B------:R-:W-:Y:S01]  /*1b90*/  LEA R138, P1, R45, c[0x0][0x180], 0x2 ;  /* 0x000060002d8a7a11 */ /* 0x000fe200078210ff */
[----:B------:R-:W-:Y:S01]  /*1ba0*/  IMAD.X R44, R28, 0x1, R51, P0 ;  /* 0x000000011c2c7824 */ /* 0x000fe200000e0633 */
[----:B------:R-:W-:Y:S01]  /*1bb0*/  IADD3.X R43, R69, R51, R72, P3, P4 ;  /* 0x00000033452b7210 */ /* 0x000fe20001fe8448 */
[----:B------:R0:W2:Y:S03]  /*1bc0*/  LDG.E.CONSTANT R50, [R40.64] ;  /* 0x0000000a28327981 */ /* 0x0000a6000c1e9900 */
[----:B------:R-:W-:-:S02]  /*1bd0*/  LEA.HI.X R139, R45, c[0x0][0x184], R44, 0x2, P1 ;  /* 0x000061002d8b7a11 */ /* 0x000fc400008f142c */
[----:B------:R-:W-:Y:S02]  /*1be0*/  LEA.HI.X R47, R42, c[0x0][0x184], R43, 0x2, P5 ;  /* 0x000061002a2f7a11 */ /* 0x000fe400028f142b */
[----:B------:R-:W-:Y:S01]  /*1bf0*/  IADD3 R42, P0, P2, R32, R48, R3 ;  /* 0x00000030202a7210 */ /* 0x000fe20007a1e003 */
[----:B------:R1:W3:Y:S04]  /*1c00*/  LDG.E.CONSTANT R49, [R138.64] ;  /* 0x0000000a8a317981 */ /* 0x0002e8000c1e9900 */
        /* <DEDUP_REMOVED lines=8> */
[----:B------:R-:W-:Y:S02]  /*1c90*/  LEA.HI.X R147, R42, c[0x0][0x184], R43, 0x2, P2 ;  /* 0x000061002a937a11 */ /* 0x000fe400010f142b */
[----:B0-----:R-:W2:Y:S04]  /*1ca0*/  LDS.128 R40, [R125] ;  /* 0x000000007d287984 */ /* 0x001ea80000000c00 */
[----:B------:R0:W5:Y:S01]  /*1cb0*/  LDG.E.CONSTANT R151, [R146.64] ;  /* 0x0000000a92977981 */ /* 0x000162000c1e9900 */
[----:B------:R-:W-:-:S04]  /*1cc0*/  IADD3 R144, P0, P1, R34, R48, R5 ;  /* 0x0000003022907210 */ /* 0x000fc8000791e005 */
[C---:B------:R-:W-:Y:S02]  /*1cd0*/  LEA R164, P2, R144.reuse, c[0x0][0x180], 0x2 ;  /* 0x0000600090a47a11 */ /* 0x040fe400078410ff */
[-C--:B-1----:R-:W-:Y:S02]  /*1ce0*/  IADD3.X R139, R75, R51.reuse, R78, P0, P1 ;  /* 0x000000334b8b7210 */ /* 0x082fe400007e244e */
[-C--:B----4-:R-:W-:Y:S02]  /*1cf0*/  IADD3 R46, P0, P1, R33, R48.reuse, R6 ;  /* 0x00000030212e7210 */ /* 0x090fe4000791e006 */
[----:B------:R-:W-:Y:S02]  /*1d00*/  LEA.HI.X R165, R144, c[0x0][0x184], R139, 0x2, P2 ;  /* 0x0000610090a57a11 */ /* 0x000fe400010f148b */
[----:B------:R-:W-:Y:S02]  /*1d10*/  IADD3 R44, P3, P4, R36, R48, R7 ;  /* 0x00000030242c7210 */ /* 0x000fe40007c7e007 */
[----:B------:R-:W-:Y:S01]  /*1d20*/  LEA R148, P2, R46, c[0x0][0x180], 0x2 ;  /* 0x000060002e947a11 */ /* 0x000fe200078410ff */
[----:B------:R-:W4:Y:S01]  /*1d30*/  LDG.E.CONSTANT R164, [R164.64] ;  /* 0x0000000aa4a47981 */ /* 0x000f22000c1e9900 */
[----:B------:R-:W-:-:S02]  /*1d40*/  IADD3.X R45, R77, R51, R80, P0, P1 ;  /* 0x000000334d2d7210 */ /* 0x000fc400007e2450 */
[----:B------:R-:W-:Y:S02]  /*1d50*/  LEA R144, P0, R44, c[0x0][0x180], 0x2 ;  /* 0x000060002c907a11 */ /* 0x000fe400078010ff */
[----:B------:R-:W-:Y:S02]  /*1d60*/  IADD3.X R139, R79, R51, R82, P3, P4 ;  /* 0x000000334f8b7210 */ /* 0x000fe40001fe8452 */
[----:B------:R-:W-:Y:S02]  /*1d70*/  LEA.HI.X R149, R46, c[0x0][0x184], R45, 0x2, P2 ;  /* 0x000061002e957a11 */ /* 0x000fe400010f142d */
[----:B------:R-:W-:Y:S02]  /*1d80*/  IADD3 R45, P1, P2, R35, R48, R8 ;  /* 0x00000030232d7210 */ /* 0x000fe40007a3e008 */
[----:B------:R-:W-:Y:S02]  /*1d90*/  LEA.HI.X R145, R44, c[0x0][0x184], R139, 0x2, P0 ;  /* 0x000061002c917a11 */ /* 0x000fe400000f148b */
[----:B------:R-:W-:-:S02]  /*1da0*/  LEA R138, P0, R45, c[0x0][0x180], 0x2 ;  /* 0x000060002d8a7a11 */ /* 0x000fc400078010ff */
[-C--:B------:R-:W-:Y:S02]  /*1db0*/  IADD3.X R46, R81, R51.reuse, R84, P1, P2 ;  /* 0x00000033512e7210 */ /* 0x080fe40000fe4454 */
[----:B------:R-:W-:Y:S02]  /*1dc0*/  IADD3 R44, P1, P2, R38, R48, R9 ;  /* 0x00000030262c7210 */ /* 0x000fe40007a3e009 */
[----:B------:R-:W-:Y:S02]  /*1dd0*/  LEA.HI.X R139, R45, c[0x0][0x184], R46, 0x2, P0 ;  /* 0x000061002d8b7a11 */ /* 0x000fe400000f142e */
[----:B------:R-:W-:Y:S02]  /*1de0*/  IADD3.X R45, R83, R51, R86, P1, P2 ;  /* 0x00000033532d7210 */ /* 0x000fe40000fe4456 */
[----:B------:R-:W-:-:S04]  /*1df0*/  LEA R158, P0, R44, c[0x0][0x180], 0x2 ;  /* 0x000060002c9e7a11 */ /* 0x000fc800078010ff */
[----:B------:R-:W-:Y:S02]  /*1e00*/  LEA.HI.X R159, R44, c[0x0][0x184], R45, 0x2, P0 ;  /* 0x000061002c9f7a11 */ /* 0x000fe400000f142d */
[-C--:B0-----:R-:W-:Y:S02]  /*1e10*/  IADD3 R147, P0, P1, R37, R48.reuse, R10 ;  /* 0x0000003025937210 */ /* 0x081fe4000791e00a */
[----:B------:R-:W-:Y:S01]  /*1e20*/  IADD3 R152, P3, P4, R52, R48, R11 ;  /* 0x0000003034987210 */ /* 0x000fe20007c7e00b */
[----:B------:R0:W4:Y:S01]  /*1e30*/  LDG.E.CONSTANT R158, [R158.64] ;  /* 0x0000000a9e9e7981 */ /* 0x000122000c1e9900 */
[----:B------:R-:W-:Y:S01]  /*1e40*/  LEA R146, P2, R147, c[0x0][0x180], 0x2 ;  /* 0x0000600093927a11 */ /* 0x000fe200078410ff */
[----:B--2---:R-:W-:Y:S02]  /*1e50*/  FMUL.FTZ R50, R50, R41 ;  /* 0x0000002932327220 */ /* 0x004fe40000410000 */
[----:B------:R1:W2:Y:S02]  /*1e60*/  LDG.E.CONSTANT R41, [R148.64] ;  /* 0x0000000a94297981 */ /* 0x0002a4000c1e9900 */
[----:B---3--:R-:W-:-:S02]  /*1e70*/  FFMA.FTZ R40, R40, R49, R50 ;  /* 0x0000003128287223 */ /* 0x008fc40000010032 */
[----:B------:R3:W2:Y:S02]  /*1e80*/  LDG.E.CONSTANT R49, [R138.64] ;  /* 0x0000000a8a317981 */ /* 0x0006a4000c1e9900 */
[----:B-----5:R-:W-:Y:S02]  /*1e90*/  FFMA.FTZ R40, R47, R42, R40 ;  /* 0x0000002a2f287223 */ /* 0x020fe40000010028 */
[----:B------:R-:W5:Y:S04]  /*1ea0*/  LDS.128 R44, [R125+0x10] ;  /* 0x000010007d2c7984 */ /* 0x000f680000000c00 */
[----:B------:R0:W2:Y:S01]  /*1eb0*/  LDG.E.CONSTANT R50, [R144.64] ;  /* 0x0000000a90327981 */ /* 0x0000a2000c1e9900 */
[----:B------:R-:W-:Y:S01]  /*1ec0*/  FFMA.FTZ R40, R150, R43, R40 ;  /* 0x0000002b96287223 */ /* 0x000fe20000010028 */
[----:B------:R-:W-:-:S02]  /*1ed0*/  IADD3.X R150, R85, R51, R88, P0, P1 ;  /* 0x0000003355967210 */ /* 0x000fc400007e2458 */
[C---:B------:R-:W-:Y:S02]  /*1ee0*/  LEA R42, P0, R152.reuse, c[0x0][0x180], 0x2 ;  /* 0x00006000982a7a11 */ /* 0x040fe400078010ff */
[----:B------:R-:W-:Y:S02]  /*1ef0*/  IADD3.X R43, R87, R51, R90, P3, P4 ;  /* 0x00000033572b7210 */ /* 0x000fe40001fe845a */
[----:B------:R-:W-:Y:S02]  /*1f00*/  LEA.HI.X R147, R147, c[0x0][0x184], R150, 0x2, P2 ;  /* 0x0000610093937a11 */ /* 0x000fe400010f1496 */
[----:B---3--:R-:W-:Y:S02]  /*1f10*/  IADD3 R139, P1, P2, R39, R48, R12 ;  /* 0x00000030278b7210 */ /* 0x008fe40007a3e00c */
[----:B------:R-:W-:Y:S01]  /*1f20*/  LEA.HI.X R43, R152, c[0x0][0x184], R43, 0x2, P0 ;  /* 0x00006100982b7a11 */ /* 0x000fe200000f142b */
[----:B------:R3:W2:Y:S01]  /*1f30*/  LDG.E.CONSTANT R161, [R146.64] ;  /* 0x0000000a92a17981 */ /* 0x0006a2000c1e9900 */
[----:B-1----:R-:W-:-:S02]  /*1f40*/  LEA R148, P0, R139, c[0x0][0x180], 0x2 ;  /* 0x000060008b947a11 */ /* 0x002fc400078010ff */
[-C--:B0-----:R-:W-:Y:S01]  /*1f50*/  IADD3.X R144, R89, R51.reuse, R92, P1, P2 ;  /* 0x0000003359907210 */ /* 0x081fe20000fe445c */
[----:B------:R0:W2:Y:S01]  /*1f60*/  LDG.E.CONSTANT R160, [R42.64] ;  /* 0x0000000a2aa07981 */ /* 0x0000a2000c1e9900 */
[-C--:B------:R-:W-:Y:S02]  /*1f70*/  IADD3 R138, P1, P2, R54, R48.reuse, R13 ;  /* 0x00000030368a7210 */ /* 0x080fe40007a3e00d */
[----:B------:R-:W-:Y:S02]  /*1f80*/  LEA.HI.X R149, R139, c[0x0][0x184], R144, 0x2, P0 ;  /* 0x000061008b957a11 */ /* 0x000fe400000f1490 */
[----:B------:R-:W-:Y:S02]  /*1f90*/  LEA R144, P0, R138, c[0x0][0x180], 0x2 ;  /* 0x000060008a907a11 */ /* 0x000fe400078010ff */
[----:B------:R-:W-:Y:S01]  /*1fa0*/  IADD3.X R145, R91, R51, R94, P1, P2 ;  /* 0x000000335b917210 */ /* 0x000fe20000fe445e */
[----:B------:R1:W2:Y:S01]  /*1fb0*/  LDG.E.CONSTANT R157, [R148.64] ;  /* 0x0000000a949d7981 */ /* 0x0002a2000c1e9900 */
[----:B------:R-:W-:-:S02]  /*1fc0*/  IADD3 R139, P1, P2, R53, R48, R14 ;  /* 0x00000030358b7210 */ /* 0x000fc40007a3e00e */
[----:B------:R-:W-:Y:S02]  /*1fd0*/  LEA.HI.X R145, R138, c[0x0][0x184], R145, 0x2, P0 ;  /* 0x000061008a917a11 */ /* 0x000fe400000f1491 */
[----:B------:R-:W-:Y:S02]  /*1fe0*/  LEA R138, P0, R139, c[0x0][0x180], 0x2 ;  /* 0x000060008b8a7a11 */ /* 0x000fe400078010ff */
[----:B------:R-:W-:Y:S01]  /*1ff0*/  IADD3.X R150, R93, R51, R96, P1, P2 ;  /* 0x000000335d967210 */ /* 0x000fe20000fe4460 */
[----:B-----5:R-:W-:Y:S01]  /*2000*/  FFMA.FTZ R44, R44, R151, R40 ;  /* 0x000000972c2c7223 */ /* 0x020fe20000010028 */
[----:B------:R5:W2:Y:S02]  /*2010*/  LDG.E.CONSTANT R156, [R144.64] ;  /* 0x0000000a909c7981 */ /* 0x000aa4000c1e9900 */
[----:B------:R-:W-:Y:S02]  /*2020*/  LEA.HI.X R139, R139, c[0x0][0x184], R150, 0x2, P0 ;  /* 0x000061008b8b7a11 */ /* 0x000fe400000f1496 */
[----:B---3--:R-:W-:-:S03]  /*2030*/  IADD3 R147, P0, P1, R56, R48, R15 ;  /* 0x0000003038937210 */ /* 0x008fc6000791e00f */
[----:B------:R3:W2:Y:S01]  /*2040*/  LDG.E.CONSTANT R159, [R138.64] ;  /* 0x0000000a8a9f7981 */ /* 0x0006a2000c1e9900 */
[----:B------:R-:W-:Y:S02]  /*2050*/  LEA R146, P2, R147, c[0x0][0x180], 0x2 ;  /* 0x0000600093927a11 */ /* 0x000fe400078410ff */
[-C--:B0-----:R-:W-:Y:S02]  /*2060*/  IADD3.X R42, R95, R51.reuse, R98, P0, P1 ;  /* 0x000000335f2a7210 */ /* 0x081fe400007e2462 */
[----:B------:R-:W-:Y:S02]  /*2070*/  IADD3 R40, P0, P1, R55, R48, R16 ;  /* 0x0000003037287210 */ /* 0x000fe4000791e010 */
[----:B------:R-:W-:Y:S02]  /*2080*/  LEA.HI.X R147, R147, c[0x0][0x184], R42, 0x2, P2 ;  /* 0x0000610093937a11 */ /* 0x000fe400010f142a */
[C---:B------:R-:W-:Y:S02]  /*2090*/  LEA R42, P2, R40.reuse, c[0x0][0x180], 0x2 ;  /* 0x00006000282a7a11 */ /* 0x040fe400078410ff */
[----:B------:R-:W-:Y:S01]  /*20a0*/  IADD3.X R43, R97, R51, R100, P0, P1 ;  /* 0x00000033612b7210 */ /* 0x000fe200007e2464 */
[----:B------:R0:W2:Y:S03]  /*20b0*/  LDG.E.CONSTANT R154, [R146.64] ;  /* 0x0000000a929a7981 */ /* 0x0000a6000c1e9900 */
[----:B------:R-:W-:-:S02]  /*20c0*/  LEA.HI.X R43, R40, c[0x0][0x184], R43, 0x2, P2 ;  /* 0x00006100282b7a11 */ /* 0x000fc400010f142b */
[----:B------:R-:W-:-:S03]  /*20d0*/  IADD3 R40, P0, P1, R58, R48, R17 ;  /* 0x000000303a287210 */ /* 0x000fc6000791e011 */
[----:B------:R0:W2:Y:S01]  /*20e0*/  LDG.E.CONSTANT R155, [R42.64] ;  /* 0x0000000a2a9b7981 */ /* 0x0000a2000c1e9900 */
[----:B-----5:R-:W-:Y:S02]  /*20f0*/  LEA R144, P2, R40, c[0x0][0x180], 0x2 ;  /* 0x0000600028907a11 */ /* 0x020fe400078410ff */
[----:B---3--:R-:W-:-:S04]  /*2100*/  IADD3.X R139, R99, R51, R102, P0, P1 ;  /* 0x00000033638b7210 */ /* 0x008fc800007e2466 */
[----:B------:R-:W-:Y:S02]  /*2110*/  LEA.HI.X R145, R40, c[0x0][0x184], R139, 0x2, P2 ;  /* 0x0000610028917a11 */ /* 0x000fe400010f148b */
[----:B------:R-:W-:-:S03]  /*2120*/  IADD3 R40, P0, P1, R57, R48, R18 ;  /* 0x0000003039287210 */ /* 0x000fc6000791e012 */
[----:B------:R3:W5:Y:S01]  /*2130*/  LDG.E.CONSTANT R144, [R144.64] ;  /* 0x0000000a90907981 */ /* 0x000762000c1e9900 */
[----:B------:R-:W-:Y:S02]  /*2140*/  LEA R138, P2, R40, c[0x0][0x180], 0x2 ;  /* 0x00006000288a7a11 */ /* 0x000fe400078410ff */
[----:B------:R-:W-:-:S04]  /*2150*/  IADD3.X R139, R101, R51, R104, P0, P1 ;  /* 0x00000033658b7210 */ /* 0x000fc800007e2468 */
[----:B------:R-:W-:Y:S02]  /*2160*/  LEA.HI.X R139, R40, c[0x0][0x184], R139, 0x2, P2 ;  /* 0x00006100288b7a11 */ /* 0x000fe400010f148b */
[----:B------:R-:W-:-:S03]  /*2170*/  IADD3 R40, P0, P1, R60, R48, R19 ;  /* 0x000000303c287210 */ /* 0x000fc6000791e013 */
[----:B---3--:R3:W5:Y:S01]  /*2180*/  LDG.E.CONSTANT R145, [R138.64] ;  /* 0x0000000a8a917981 */ /* 0x008762000c1e9900 */
[----:B------:R-:W-:Y:S02]  /*2190*/  LEA R152, P2, R40, c[0x0][0x180], 0x2 ;  /* 0x0000600028987a11 */ /* 0x000fe400078410ff */
[----:B-1----:R-:W-:-:S04]  /*21a0*/  IADD3.X R149, R103, R51, R106, P0, P1 ;  /* 0x0000003367957210 */ /* 0x002fc800007e246a */
        /* <DEDUP_REMOVED lines=18> */
[----:B---3--:R-:W-:Y:S02]  /*22d0*/  LEA R138, P2, R40, c[0x0][0x180], 0x2 ;  /* 0x00006000288a7a11 */ /* 0x008fe400078410ff */
[----:B------:R-:W-:-:S04]  /*22e0*/  IADD3.X R139, R111, R51, R114, P0, P1 ;  /* 0x000000336f8b7210 */ /* 0x000fc800007e2472 */
[----:B------:R-:W-:Y:S02]  /*22f0*/  LEA.HI.X R139, R40, c[0x0][0x184], R139, 0x2, P2 ;  /* 0x00006100288b7a11 */ /* 0x000fe400010f148b */
[----:B------:R-:W-:-:S03]  /*2300*/  IADD3 R40, P0, P1, R63, R48, R24 ;  /* 0x000000303f287210 */ /* 0x000fc6000791e018 */
[----:B------:R3:W5:Y:S01]  /*2310*/  LDG.E.CONSTANT R148, [R138.64] ;  /* 0x0000000a8a947981 */ /* 0x000762000c1e9900 */
[----:B0-----:R-:W-:Y:S02]  /*2320*/  LEA R146, P2, R40, c[0x0][0x180], 0x2 ;  /* 0x0000600028927a11 */ /* 0x001fe400078410ff */
[----:B------:R-:W-:-:S04]  /*2330*/  IADD3.X R147, R113, R51, R116, P0, P1 ;  /* 0x0000003371937210 */ /* 0x000fc800007e2474 */
[----:B------:R-:W-:Y:S02]  /*2340*/  LEA.HI.X R147, R40, c[0x0][0x184], R147, 0x2, P2 ;  /* 0x0000610028937a11 */ /* 0x000fe400010f1493 */
[----:B------:R-:W-:-:S04]  /*2350*/  IADD3 R40, P0, P1, R66, R48, R25 ;  /* 0x0000003042287210 */ /* 0x000fc8000791e019 */
[----:B------:R-:W-:Y:S01]  /*2360*/  LEA R42, P2, R40, c[0x0][0x180], 0x2 ;  /* 0x00006000282a7a11 */ /* 0x000fe200078410ff */
[----:B------:R0:W5:Y:S01]  /*2370*/  LDG.E.CONSTANT R147, [R146.64] ;  /* 0x0000000a92937981 */ /* 0x000162000c1e9900 */
[----:B-1----:R-:W-:-:S04]  /*2380*/  IADD3.X R153, R115, R51, R118, P0, P1 ;  /* 0x0000003373997210 */ /* 0x002fc800007e2476 */
[----:B------:R-:W-:Y:S02]  /*2390*/  LEA.HI.X R43, R40, c[0x0][0x184], R153, 0x2, P2 ;  /* 0x00006100282b7a11 */ /* 0x000fe400010f1499 */
[-C--:B------:R-:W-:Y:S02]  /*23a0*/  IADD3 R40, P0, P1, R65, R48.reuse, R26 ;  /* 0x0000003041287210 */ /* 0x080fe4000791e01a */
[----:B------:R-:W-:Y:S01]  /*23b0*/  IADD3 R48, P3, P4, R68, R48, R27 ;  /* 0x0000003044307210 */ /* 0x000fe20007c7e01b */
[----:B0-----:R0:W5:Y:S01]  /*23c0*/  LDG.E.CONSTANT R146, [R42.64] ;  /* 0x0000000a2a927981 */ /* 0x001162000c1e9900 */
[----:B------:R-:W-:Y:S02]  /*23d0*/  LEA R162, P2, R40, c[0x0][0x180], 0x2 ;  /* 0x0000600028a27a11 */ /* 0x000fe400078410ff */
[-C--:B---3--:R-:W-:Y:S02]  /*23e0*/  IADD3.X R139, R117, R51.reuse, R120, P0, P1 ;  /* 0x00000033758b7210 */ /* 0x088fe400007e2478 */
[----:B------:R-:W-:-:S02]  /*23f0*/  IADD3.X R51, R119, R51, R122, P3, P4 ;  /* 0x0000003377337210 */ /* 0x000fc40001fe847a */
[----:B------:R-:W-:Y:S02]  /*2400*/  LEA.HI.X R163, R40, c[0x0][0x184], R139, 0x2, P2 ;  /* 0x0000610028a37a11 */ /* 0x000fe400010f148b */
[----:B------:R-:W-:-:S03]  /*2410*/  LEA R138, P0, R48, c[0x0][0x180], 0x2 ;  /* 0x00006000308a7a11 */ /* 0x000fc600078010ff */
[----:B------:R-:W3:Y:S01]  /*2420*/  LDG.E.CONSTANT R153, [R162.64] ;  /* 0x0000000aa2997981 */ /* 0x000ee2000c1e9900 */
[----:B------:R-:W-:-:S05]  /*2430*/  LEA.HI.X R139, R48, c[0x0][0x184], R51, 0x2, P0 ;  /* 0x00006100308b7a11 */ /* 0x000fca00000f1433 */
[----:B------:R-:W3:Y:S01]  /*2440*/  LDG.E.CONSTANT R138, [R138.64] ;  /* 0x0000000a8a8a7981 */ /* 0x000ee2000c1e9900 */
[----:B----4-:R-:W-:-:S04]  /*2450*/  FFMA.FTZ R44, R164, R45, R44 ;  /* 0x0000002da42c7223 */ /* 0x010fc8000001002c */
[----:B--2---:R-:W-:Y:S02]  /*2460*/  FFMA.FTZ R44, R41, R46, R44 ;  /* 0x0000002e292c7223 */ /* 0x004fe4000001002c */
[----:B0-----:R-:W0:Y:S02]  /*2470*/  LDS.128 R40, [R125+0x20] ;  /* 0x000020007d287984 */ /* 0x001e240000000c00 */
[----:B------:R-:W-:-:S04]  /*2480*/  FFMA.FTZ R44, R50, R47, R44 ;  /* 0x0000002f322c7223 */ /* 0x000fc8000001002c */
[----:B0-----:R-:W-:Y:S02]  /*2490*/  FFMA.FTZ R40, R40, R49, R44 ;  /* 0x0000003128287223 */ /* 0x001fe4000001002c */
[----:B------:R-:W0:Y:S02]  /*24a0*/  LDS.128 R48, [R125+0x30] ;  /* 0x000030007d307984 */ /* 0x000e240000000c00 */
[----:B------:R-:W-:Y:S02]  /*24b0*/  FFMA.FTZ R40, R158, R41, R40 ;  /* 0x000000299e287223 */ /* 0x000fe40000010028 */
[----:B------:R-:W-:Y:S02]  /*24c0*/  LDS.128 R44, [R125+0x50] ;  /* 0x000050007d2c7984 */ /* 0x000fe40000000c00 */
[----:B------:R-:W-:-:S04]  /*24d0*/  FFMA.FTZ R40, R161, R42, R40 ;  /* 0x0000002aa1287223 */ /* 0x000fc80000010028 */
[----:B------:R-:W-:Y:S02]  /*24e0*/  FFMA.FTZ R160, R160, R43, R40 ;  /* 0x0000002ba0a07223 */ /* 0x000fe40000010028 */
[----:B------:R-:W1:Y:S02]  /*24f0*/  LDS.128 R40, [R125+0x40] ;  /* 0x000040007d287984 */ /* 0x000e640000000c00 */
[----:B0-----:R-:W-:-:S04]  /*2500*/  FFMA.FTZ R48, R48, R157, R160 ;  /* 0x0000009d30307223 */ /* 0x001fc800000100a0 */
[----:B------:R-:W-:-:S04]  /*2510*/  FFMA.FTZ R48, R156, R49, R48 ;  /* 0x000000319c307223 */ /* 0x000fc80000010030 */
[----:B------:R-:W-:-:S04]  /*2520*/  FFMA.FTZ R48, R159, R50, R48 ;  /* 0x000000329f307223 */ /* 0x000fc80000010030 */
[----:B------:R-:W-:-:S04]  /*2530*/  FFMA.FTZ R48, R154, R51, R48 ;  /* 0x000000339a307223 */ /* 0x000fc80000010030 */
[----:B-1----:R-:W-:Y:S02]  /*2540*/  FFMA.FTZ R40, R40, R155, R48 ;  /* 0x0000009b28287223 */ /* 0x002fe40000010030 */
[----:B------:R-:W0:Y:S02]  /*2550*/  LDS.128 R48, [R125+0x60] ;  /* 0x000060007d307984 */ /* 0x000e240000000c00 */
[----:B-----5:R-:W-:-:S04]  /*2560*/  FFMA.FTZ R40, R144, R41, R40 ;  /* 0x0000002990287223 */ /* 0x020fc80000010028 */
[----:B------:R-:W-:-:S04]  /*2570*/  FFMA.FTZ R40, R145, R42, R40 ;  /* 0x0000002a91287223 */ /* 0x000fc80000010028 */
[----:B------:R-:W-:-:S04]  /*2580*/  FFMA.FTZ R40, R152, R43, R40 ;  /* 0x0000002b98287223 */ /* 0x000fc80000010028 */
[----:B------:R-:W-:-:S04]  /*2590*/  FFMA.FTZ R40, R44, R151, R40 ;  /* 0x000000972c287223 */ /* 0x000fc80000010028 */
[----:B------:R-:W-:-:S04]  /*25a0*/  FFMA.FTZ R40, R150, R45, R40 ;  /* 0x0000002d96287223 */ /* 0x000fc80000010028 */
[----:B------:R-:W-:-:S04]  /*25b0*/  FFMA.FTZ R40, R149, R46, R40 ;  /* 0x0000002e95287223 */ /* 0x000fc80000010028 */
[----:B------:R-:W-:Y:S01]  /*25c0*/  FFMA.FTZ R40, R148, R47, R40 ;  /* 0x0000002f94287223 */ /* 0x000fe20000010028 */
[----:B------:R-:W-:-:S03]  /*25d0*/  IADD3 R143, R143, 0x4, RZ ;  /* 0x000000048f8f7810 */ /* 0x000fc60007ffe0ff */
[----:B0-----:R-:W-:Y:S01]  /*25e0*/  FFMA.FTZ R40, R48, R147, R40 ;  /* 0x0000009330287223 */ /* 0x001fe20000010028 */
[----:B------:R-:W-:-:S03]  /*25f0*/  ISETP.GE.AND P1, PT, R143, R132, PT ;  /* 0x000000848f00720c */ /* 0x000fc60003f26270 */
[----:B------:R-:W-:-:S04]  /*2600*/  FFMA.FTZ R40, R146, R49, R40 ;  /* 0x0000003192287223 */ /* 0x000fc80000010028 */
[----:B---3--:R-:W-:-:S04]  /*2610*/  FFMA.FTZ R40, R153, R50, R40 ;  /* 0x0000003299287223 */ /* 0x008fc80000010028 */
[----:B------:R-:W-:Y:S01]  /*2620*/  FFMA.FTZ R51, R138, R51, R40 ;  /* 0x000000338a337223 */ /* 0x000fe20000010028 */
[----:B------:R-:W-:Y:S05]  /*2630*/  BRA.DIV ~URZ, `(.L_x_23615) ;  /* 0x00003fe27f007947 */ /* 0x000fea000b800000 */
[----:B------:R0:W1:Y:S02]  /*2640*/  SHFL.BFLY PT, R40, R51, 0x2, 0x1f ;  /* 0x0c401f0033287f89 */ /* 0x00006400000e0000 */
.L_x_23657:
[----:B01----:R-:W-:Y:S01]  /*2650*/  FADD.FTZ R51, R51, R40 ;  /* 0x0000002833337221 */ /* 0x003fe20000010000 */
[----:B------:R-:W-:Y:S05]  /*2660*/  BRA.DIV ~URZ, `(.L_x_23616) ;  /* 0x000040327f007947 */ /* 0x000fea000b800000 */
[----:B------:R0:W1:Y:S02]  /*2670*/  SHFL.BFLY PT, R40, R51, 0x1, 0x1f ;  /* 0x0c201f0033287f89 */ /* 0x00006400000e0000 */
.L_x_23658:
        /* <DEDUP_REMOVED lines=9> */
.L_x_23618:
[----:B------:R-:W-:Y:S05]  /*2710*/  BSYNC B1 ;  /* 0x0000000000017941 */ /* 0x000fea0003800000 */
.L_x_23617:
[----:B------:R-:W-:Y:S02]  /*2720*/  IADD3 R140, P0, R140, 0x10, RZ ;  /* 0x000000108c8c7810 */ /* 0x000fe40007f1e0ff */
[----:B-1----:R-:W-:Y:S02]  /*2730*/  IADD3 R142, R142, 0x80, RZ ;  /* 0x000000808e8e7810 */ /* 0x002fe40007ffe0ff */
[----:B------:R-:W-:Y:S01]  /*2740*/  IADD3 R135, R135, 0x20, RZ ;  /* 0x0000002087877810 */ /* 0x000fe20007ffe0ff */
[----:B------:R-:W-:Y:S01]  /*2750*/  IMAD.X R141, RZ, RZ, R141, P0 ;  /* 0x000000ffff8d7224 */ /* 0x000fe200000e068d */
[----:B0-----:R-:W-:Y:S05]  /*2760*/  @!P1 BRA `(.L_x_23619) ;  /* 0xfffff35000009947 */ /* 0x001fea000383ffff */
[----:B------:R-:W-:Y:S05]  /*2770*/  BRA `(.L_x_23613) ;  /* 0x00000d5000007947 */ /* 0x000fea0003800000 */
.L_x_23614:
[----:B------:R-:W-:Y:S01]  /*2780*/  IADD3 R141, -R134, 0x1, RZ ;  /* 0x00000001868d7810 */ /* 0x000fe20007ffe1ff */
[----:B------:R-:W-:-:S02]  /*2790*/  IMAD.MOV.U32 R126, RZ, RZ, -0x800001 ;  /* 0xff7fffffff7e7424 */ /* 0x000fc400078e00ff */
[----:B------:R-:W-:-:S05]  /*27a0*/  IMAD.MOV.U32 R143, RZ, RZ, R127 ;  /* 0x000000ffff8f7224 */ /* 0x000fca00078e007f */
.L_x_23624:
        /* <DEDUP_REMOVED lines=16> */
[-C--:B------:R-:W-:Y:S02]  /*28b0*/  IADD3.X R46, R67, R51.reuse, R70, P1, P2 ;  /* 0x00000033432e7210 */ /* 0x080fe40000fe4446 */
[----:B------:R-:W-:Y:S02]  /*28c0*/  IADD3 R41, P2, P4, R30, R48, R121 ;  /* 0x000000301e297210 */ /* 0x000fe40007c5e079 */
[----:B------:R-:W-:Y:S02]  /*28d0*/  LEA R44, P1, R45, c[0x0][0x180], 0x2 ;  /* 0x000060002d2c7a11 */ /* 0x000fe400078210ff */
[----:B------:R-:W-:Y:S02]  /*28e0*/  LEA.HI.X R43, R43, c[0x0][0x184], R46, 0x2, P3 ;  /* 0x000061002b2b7a11 */ /* 0x000fe400018f142e */
[----:B------:R-:W-:Y:S02]  /*28f0*/  LEA R40, P0, R41, c[0x0][0x180], 0x2 ;  /* 0x0000600029287a11 */ /* 0x000fe400078010ff */
[----:B------:R-:W-:Y:S01]  /*2900*/  LEA.HI.X R45, R45, c[0x0][0x184], R50, 0x2, P1 ;  /* 0x000061002d2d7a11 */ /* 0x000fe200008f1432 */
[----:B------:R0:W2:Y:S01]  /*2910*/  LDG.E.CONSTANT R148, [R42.64] ;  /* 0x0000000a2a947981 */ /* 0x0000a2000c1e9900 */
[----:B------:R-:W-:-:S03]  /*2920*/  IADD3.X R46, R69, R51, R72, P2, P4 ;  /* 0x00000033452e7210 */ /* 0x000fc600017e8448 */
[----:B------:R1:W3:Y:S01]  /*2930*/  LDG.E.CONSTANT R49, [R44.64] ;  /* 0x0000000a2c317981 */ /* 0x0002e2000c1e9900 */
[----:B------:R-:W-:-:S05]  /*2940*/  LEA.HI.X R41, R41, c[0x0][0x184], R46, 0x2, P0 ;  /* 0x0000610029297a11 */ /* 0x000fca00000f142e */
[----:B------:R4:W5:Y:S01]  /*2950*/  LDG.E.CONSTANT R149, [R40.64] ;  /* 0x0000000a28957981 */ /* 0x000962000c1e9900 */
[----:B------:R-:W-:-:S04]  /*2960*/  IADD3 R47, P0, P1, R32, R48, R3 ;  /* 0x00000030202f7210 */ /* 0x000fc8000791e003 */
[----:B------:R-:W-:Y:S02]  /*2970*/  LEA R146, P2, R47, c[0x0][0x180], 0x2 ;  /* 0x000060002f927a11 */ /* 0x000fe400078410ff */
[-C--:B------:R-:W-:Y:S02]  /*2980*/  IADD3.X R50, R71, R51.reuse, R74, P0, P1 ;  /* 0x0000003347327210 */ /* 0x080fe400007e244a */
[----:B------:R-:W-:Y:S02]  /*2990*/  IADD3 R46, P0, P1, R31, R48, R4 ;  /* 0x000000301f2e7210 */ /* 0x000fe4000791e004 */
[----:B------:R-:W-:Y:S02]  /*29a0*/  LEA.HI.X R147, R47, c[0x0][0x184], R50, 0x2, P2 ;  /* 0x000061002f937a11 */ /* 0x000fe400010f1432 */
[C---:B------:R-:W-:Y:S02]  /*29b0*/  LEA R144, P2, R46.reuse, c[0x0][0x180], 0x2 ;  /* 0x000060002e907a11 */ /* 0x040fe400078410ff */
[----:B------:R-:W-:Y:S01]  /*29c0*/  IADD3.X R47, R73, R51, R76, P0, P1 ;  /* 0x00000033492f7210 */ /* 0x000fe200007e244c */
[----:B------:R0:W5:Y:S03]  /*29d0*/  LDG.E.CONSTANT R50, [R146.64] ;  /* 0x0000000a92327981 */ /* 0x000166000c1e9900 */
[----:B------:R-:W-:-:S02]  /*29e0*/  LEA.HI.X R145, R46, c[0x0][0x184], R47, 0x2, P2 ;  /* 0x000061002e917a11 */ /* 0x000fc400010f142f */
[----:B----4-:R-:W-:Y:S01]  /*29f0*/  IADD3 R40, P0, P1, R34, R48, R5 ;  /* 0x0000003022287210 */ /* 0x010fe2000791e005 */
[----:B-1----:R-:W-:Y:S04]  /*2a00*/  LDS.128 R44, [R125+0x10] ;  /* 0x000010007d2c7984 */ /* 0x002fe80000000c00 */
[----:B------:R1:W4:Y:S01]  /*2a10*/  LDG.E.CONSTANT R155, [R144.64] ;  /* 0x0000000a909b7981 */ /* 0x000322000c1e9900 */
[----:B------:R-:W-:Y:S02]  /*2a20*/  LEA R152, P2, R40, c[0x0][0x180], 0x2 ;  /* 0x0000600028987a11 */ /* 0x000fe400078410ff */
[----:B------:R-:W-:-:S04]  /*2a30*/  IADD3.X R41, R75, R51, R78, P0, P1 ;  /* 0x000000334b297210 */ /* 0x000fc800007e244e */
[----:B------:R-:W-:Y:S02]  /*2a40*/  LEA.HI.X R153, R40, c[0x0][0x184], R41, 0x2, P2 ;  /* 0x0000610028997a11 */ /* 0x000fe400010f1429 */
[----:B0-----:R-:W2:Y:S04]  /*2a50*/  LDS.128 R40, [R125] ;  /* 0x000000007d287984 */ /* 0x001ea80000000c00 */
[----:B------:R4:W4:Y:S01]  /*2a60*/  LDG.E.CONSTANT R152, [R152.64] ;  /* 0x0000000a98987981 */ /* 0x000922000c1e9900 */
[----:B------:R-:W-:-:S04]  /*2a70*/  IADD3 R146, P1, P2, R33, R48, R6 ;  /* 0x0000003021927210 */ /* 0x000fc80007a3e006 */
[----:B------:R-:W-:Y:S01]  /*2a80*/  LEA R150, P0, R146, c[0x0][0x180], 0x2 ;  /* 0x0000600092967a11 */ /* 0x000fe200078010ff */
[----:B--2---:R-:W-:-:S04]  /*2a90*/  FMUL.FTZ R41, R148, R41 ;  /* 0x0000002994297220 */ /* 0x004fc80000410000 */
[----:B---3--:R-:W-:Y:S01]  /*2aa0*/  FFMA.FTZ R41, R40, R49, R41 ;  /* 0x0000003128297223 */ /* 0x008fe20000010029 */
[----:B------:R-:W-:-:S03]  /*2ab0*/  IADD3 R49, P3, P4, R36, R48, R7 ;  /* 0x0000003024317210 */ /* 0x000fc60007c7e007 */
[----:B-----5:R-:W-:Y:S01]  /*2ac0*/  FFMA.FTZ R42, R149, R42, R41 ;  /* 0x0000002a952a7223 */ /* 0x020fe20000010029 */
[-C--:B------:R-:W-:Y:S02]  /*2ad0*/  IADD3.X R41, R77, R51.reuse, R80, P1, P2 ;  /* 0x000000334d297210 */ /* 0x080fe40000fe4450 */
[----:B------:R-:W-:Y:S02]  /*2ae0*/  LEA R148, P1, R49, c[0x0][0x180], 0x2 ;  /* 0x0000600031947a11 */ /* 0x000fe400078210ff */
[----:B-1----:R-:W-:Y:S02]  /*2af0*/  IADD3.X R144, R79, R51, R82, P3, P4 ;  /* 0x000000334f907210 */ /* 0x002fe40001fe8452 */
[----:B------:R-:W-:Y:S02]  /*2b00*/  LEA.HI.X R151, R146, c[0x0][0x184], R41, 0x2, P0 ;  /* 0x0000610092977a11 */ /* 0x000fe400000f1429 */
[----:B------:R-:W-:Y:S02]  /*2b10*/  IADD3 R40, P2, P3, R35, R48, R8 ;  /* 0x0000003023287210 */ /* 0x000fe40007b5e008 */
[----:B------:R-:W-:Y:S01]  /*2b20*/  LEA.HI.X R149, R49, c[0x0][0x184], R144, 0x2, P1 ;  /* 0x0000610031957a11 */ /* 0x000fe200008f1490 */
[----:B------:R0:W2:Y:S01]  /*2b30*/  LDG.E.CONSTANT R41, [R150.64] ;  /* 0x0000000a96297981 */ /* 0x0000a2000c1e9900 */
[----:B------:R-:W-:-:S02]  /*2b40*/  LEA R144, P0, R40, c[0x0][0x180], 0x2 ;  /* 0x0000600028907a11 */ /* 0x000fc400078010ff */
[----:B------:R-:W-:-:S04]  /*2b50*/  IADD3.X R145, R81, R51, R84, P2, P3 ;  /* 0x0000003351917210 */ /* 0x000fc800017e6454 */
[----:B------:R-:W-:Y:S02]  /*2b60*/  LEA.HI.X R145, R40, c[0x0][0x184], R145, 0x2, P0 ;  /* 0x0000610028917a11 */ /* 0x000fe400000f1491 */
[----:B------:R1:W3:Y:S01]  /*2b70*/  LDG.E.CONSTANT R40, [R148.64] ;  /* 0x0000000a94287981 */ /* 0x0002e2000c1e9900 */
[----:B------:R-:W-:-:S04]  /*2b80*/  IADD3 R49, P1, P2, R38, R48, R9 ;  /* 0x0000003026317210 */ /* 0x000fc80007a3e009 */
[----:B------:R-:W-:Y:S02]  /*2b90*/  LEA R146, P0, R49, c[0x0][0x180], 0x2 ;  /* 0x0000600031927a11 */ /* 0x000fe400078010ff */
[----:B------:R-:W-:Y:S01]  /*2ba0*/  IADD3.X R154, R83, R51, R86, P1, P2 ;  /* 0x00000033539a7210 */ /* 0x000fe20000fe4456 */
[----:B------:R-:W-:Y:S01]  /*2bb0*/  FFMA.FTZ R42, R50, R43, R42 ;  /* 0x0000002b322a7223 */ /* 0x000fe2000001002a */
[-C--:B------:R-:W-:Y:S02]  /*2bc0*/  IADD3 R50, P3, P4, R52, R48.reuse, R11 ;  /* 0x0000003034327210 */ /* 0x080fe40007c7e00b */
[----:B------:R-:W-:Y:S02]  /*2bd0*/  LEA.HI.X R147, R49, c[0x0][0x184], R154, 0x2, P0 ;  /* 0x0000610031937a11 */ /* 0x000fe400000f149a */
[----:B------:R-:W-:Y:S01]  /*2be0*/  IADD3 R43, P0, P1, R37, R48, R10 ;  /* 0x00000030252b7210 */ /* 0x000fe2000791e00a */
[----:B----4-:R-:W-:Y:S01]  /*2bf0*/  FFMA.FTZ R153, R44, R155, R42 ;  /* 0x0000009b2c997223 */ /* 0x010fe2000001002a */
[-C--:B-1----:R-:W-:Y:S01]  /*2c00*/  IADD3.X R149, R87, R51.reuse, R90, P3, P4 ;  /* 0x0000003357957210 */ /* 0x082fe20001fe845a */
[----:B------:R1:W4:Y:S01]  /*2c10*/  LDG.E.CONSTANT R49, [R144.64] ;  /* 0x0000000a90317981 */ /* 0x000322000c1e9900 */
[----:B------:R-:W-:-:S02]  /*2c20*/  IADD3.X R44, R85, R51, R88, P0, P1 ;  /* 0x00000033552c7210 */ /* 0x000fc400007e2458 */
[----:B------:R-:W-:-:S04]  /*2c30*/  LEA R158, P0, R50, c[0x0][0x180], 0x2 ;  /* 0x00006000329e7a11 */ /* 0x000fc800078010ff */
[----:B------:R-:W-:Y:S02]  /*2c40*/  LEA.HI.X R159, R50, c[0x0][0x184], R149, 0x2, P0 ;  /* 0x00006100329f7a11 */ /* 0x000fe400000f1495 */
[----:B------:R5:W4:Y:S01]  /*2c50*/  LDG.E.CONSTANT R50, [R146.64] ;  /* 0x0000000a92327981 */ /* 0x000b22000c1e9900 */
[----:B------:R-:W-:-:S03]  /*2c60*/  LEA R42, P2, R43, c[0x0][0x180], 0x2 ;  /* 0x000060002b2a7a11 */ /* 0x000fc600078410ff */
[----:B------:R1:W4:Y:S01]  /*2c70*/  LDG.E.CONSTANT R158, [R158.64] ;  /* 0x0000000a9e9e7981 */ /* 0x000322000c1e9900 */
[----:B------:R-:W-:Y:S02]  /*2c80*/  LEA.HI.X R43, R43, c[0x0][0x184], R44, 0x2, P2 ;  /* 0x000061002b2b7a11 */ /* 0x000fe400010f142c */
[----:B------:R-:W-:-:S03]  /*2c90*/  IADD3 R44, P1, P2, R39, R48, R12 ;  /* 0x00000030272c7210 */ /* 0x000fc60007a3e00c */
[----:B------:R5:W4:Y:S01]  /*2ca0*/  LDG.E.CONSTANT R163, [R42.64] ;  /* 0x0000000a2aa37981 */ /* 0x000b22000c1e9900 */
[----:B0-----:R-:W-:Y:S02]  /*2cb0*/  LEA R150, P0, R44, c[0x0][0x180], 0x2 ;  /* 0x000060002c967a11 */ /* 0x001fe400078010ff */
[-C--:B------:R-:W-:Y:S02]  /*2cc0*/  IADD3.X R149, R89, R51.reuse, R92, P1, P2 ;  /* 0x0000003359957210 */ /* 0x080fe40000fe445c */
[-C--:B-1----:R-:W-:Y:S02]  /*2cd0*/  IADD3 R145, P1, P2, R54, R48.reuse, R13 ;  /* 0x0000003036917210 */ /* 0x082fe40007a3e00d */
[----:B------:R-:W-:Y:S02]  /*2ce0*/  LEA.HI.X R151, R44, c[0x0][0x184], R149, 0x2, P0 ;  /* 0x000061002c977a11 */ /* 0x000fe400000f1495 */
[----:B------:R-:W-:Y:S02]  /*2cf0*/  LEA R144, P0, R145, c[0x0][0x180], 0x2 ;  /* 0x0000600091907a11 */ /* 0x000fe400078010ff */
[----:B------:R-:W-:Y:S01]  /*2d00*/  IADD3.X R148, R91, R51, R94, P1, P2 ;  /* 0x000000335b947210 */ /* 0x000fe20000fe445e */
[----:B------:R-:W-:Y:S01]  /*2d10*/  FFMA.FTZ R45, R152, R45, R153 ;  /* 0x0000002d982d7223 */ /* 0x000fe20000010099 */
[----:B------:R-:W-:Y:S01]  /*2d20*/  IADD3 R44, P1, P2, R53, R48, R14 ;  /* 0x00000030352c7210 */ /* 0x000fe20007a3e00e */
[----:B------:R0:W4:Y:S01]  /*2d30*/  LDG.E.CONSTANT R157, [R150.64] ;  /* 0x0000000a969d7981 */ /* 0x000122000c1e9900 */
[----:B------:R-:W-:-:S02]  /*2d40*/  LEA.HI.X R145, R145, c[0x0][0x184], R148, 0x2, P0 ;  /* 0x0000610091917a11 */ /* 0x000fc400000f1494 */
[----:B------:R-:W-:Y:S02]  /*2d50*/  LEA R148, P0, R44, c[0x0][0x180], 0x2 ;  /* 0x000060002c947a11 */ /* 0x000fe400078010ff */
[----:B-----5:R-:W-:-:S04]  /*2d60*/  IADD3.X R147, R93, R51, R96, P1, P2 ;  /* 0x000000335d937210 */ /* 0x020fc80000fe4460 */
[----:B------:R-:W-:Y:S02]  /*2d70*/  LEA.HI.X R149, R44, c[0x0][0x184], R147, 0x2, P0 ;  /* 0x000061002c957a11 */ /* 0x000fe400000f1493 */
[-C--:B------:R-:W-:Y:S01]  /*2d80*/  IADD3 R42, P0, P1, R56, R48.reuse, R15 ;  /* 0x00000030382a7210 */ /* 0x080fe2000791e00f */
[----:B------:R1:W5:Y:S03]  /*2d90*/  LDG.E.CONSTANT R44, [R144.64] ;  /* 0x0000000a902c7981 */ /* 0x000366000c1e9900 */
[----:B------:R-:W-:Y:S01]  /*2da0*/  LEA R146, P2, R42, c[0x0][0x180], 0x2 ;  /* 0x000060002a927a11 */ /* 0x000fe200078410ff */
[----:B------:R0:W5:Y:S01]  /*2db0*/  LDG.E.CONSTANT R159, [R148.64] ;  /* 0x0000000a949f7981 */ /* 0x000162000c1e9900 */
[----:B------:R-:W-:Y:S02]  /*2dc0*/  IADD3.X R147, R95, R51, R98, P0, P1 ;  /* 0x000000335f937210 */ /* 0x000fe400007e2462 */
[----:B------:R-:W-:-:S02]  /*2dd0*/  IADD3 R43, P0, P1, R55, R48, R16 ;  /* 0x00000030372b7210 */ /* 0x000fc4000791e010 */
[----:B------:R-:W-:Y:S02]  /*2de0*/  LEA.HI.X R147, R42, c[0x0][0x184], R147, 0x2, P2 ;  /* 0x000061002a937a11 */ /* 0x000fe400010f1493 */
[----:B------:R-:W-:Y:S02]  /*2df0*/  LEA R42, P2, R43, c[0x0][0x180], 0x2 ;  /* 0x000060002b2a7a11 */ /* 0x000fe400078410ff */
[----:B------:R-:W-:Y:S01]  /*2e00*/  IADD3.X R152, R97, R51, R100, P0, P1 ;  /* 0x0000003361987210 */ /* 0x000fe200007e2464 */
[----:B------:R0:W5:Y:S01]  /*2e10*/  LDG.E.CONSTANT R156, [R146.64] ;  /* 0x0000000a929c7981 */ /* 0x000162000c1e9900 */
[----:B-1----:R-:W-:Y:S02]  /*2e20*/  IADD3 R145, P0, P1, R58, R48, R17 ;  /* 0x000000303a917210 */ /* 0x002fe4000791e011 */
[----:B------:R-:W-:Y:S02]  /*2e30*/  LEA.HI.X R43, R43, c[0x0][0x184], R152, 0x2, P2 ;  /* 0x000061002b2b7a11 */ /* 0x000fe400010f1498 */
[----:B------:R-:W-:-:S02]  /*2e40*/  LEA R144, P2, R145, c[0x0][0x180], 0x2 ;  /* 0x0000600091907a11 */ /* 0x000fc400078410ff */
[-C--:B0-----:R-:W-:Y:S01]  /*2e50*/  IADD3.X R148, R99, R51.reuse, R102, P0, P1 ;  /* 0x0000003363947210 */ /* 0x081fe200007e2466 */
[----:B------:R0:W5:Y:S01]  /*2e60*/  LDG.E.CONSTANT R155, [R42.64] ;  /* 0x0000000a2a9b7981 */ /* 0x000162000c1e9900 */
[----:B------:R-:W-:Y:S02]  /*2e70*/  IADD3 R149, P0, P1, R57, R48, R18 ;  /* 0x0000003039957210 */ /* 0x000fe4000791e012 */
[----:B------:R-:W-:Y:S02]  /*2e80*/  LEA.HI.X R145, R145, c[0x0][0x184], R148, 0x2, P2 ;  /* 0x0000610091917a11 */ /* 0x000fe400010f1494 */
[----:B------:R-:W-:Y:S02]  /*2e90*/  LEA R148, P2, R149, c[0x0][0x180], 0x2 ;  /* 0x0000600095947a11 */ /* 0x000fe400078410ff */
[----:B------:R-:W-:Y:S01]  /*2ea0*/  IADD3.X R150, R101, R51, R104, P0, P1 ;  /* 0x0000003365967210 */ /* 0x000fe200007e2468 */
[----:B------:R1:W5:Y:S03]  /*2eb0*/  LDG.E.CONSTANT R144, [R144.64] ;  /* 0x0000000a90907981 */ /* 0x000366000c1e9900 */
[----:B------:R-:W-:-:S02]  /*2ec0*/  LEA.HI.X R149, R149, c[0x0][0x184], R150, 0x2, P2 ;  /* 0x0000610095957a11 */ /* 0x000fc400010f1496 */
[----:B------:R-:W-:-:S04]  /*2ed0*/  IADD3 R150, P0, P1, R60, R48, R19 ;  /* 0x000000303c967210 */ /* 0x000fc8000791e013 */
[C---:B------:R-:W-:Y:S01]  /*2ee0*/  LEA R152, P2, R150.reuse, c[0x0][0x180], 0x2 ;  /* 0x0000600096987a11 */ /* 0x040fe200078410ff */
[----:B-1----:R1:W5:Y:S01]  /*2ef0*/  LDG.E.CONSTANT R145, [R148.64] ;  /* 0x0000000a94917981 */ /* 0x002362000c1e9900 */
[-C--:B------:R-:W-:Y:S02]  /*2f00*/  IADD3.X R151, R103, R51.reuse, R106, P0, P1 ;  /* 0x0000003367977210 */ /* 0x080fe400007e246a */
[-C--:B------:R-:W-:Y:S02]  /*2f10*/  IADD3 R147, P0, P1, R59, R48.reuse, R20 ;  /* 0x000000303b937210 */ /* 0x080fe4000791e014 */
[----:B------:R-:W-:Y:S02]  /*2f20*/  LEA.HI.X R153, R150, c[0x0][0x184], R151, 0x2, P2 ;  /* 0x0000610096997a11 */ /* 0x000fe400010f1497 */
[----:B------:R-:W-:Y:S02]  /*2f30*/  LEA R146, P2, R147, c[0x0][0x180], 0x2 ;  /* 0x0000600093927a11 */ /* 0x000fe400078410ff */
[----:B0-----:R-:W-:Y:S01]  /*2f40*/  IADD3.X R42, R105, R51, R108, P0, P1 ;  /* 0x00000033692a7210 */ /* 0x001fe200007e246c */
[----:B------:R0:W5:Y:S01]  /*2f50*/  LDG.E.CONSTANT R152, [R152.64] ;  /* 0x0000000a98987981 */ /* 0x000162000c1e9900 */
[----:B------:R-:W-:-:S02]  /*2f60*/  IADD3 R43, P0, P1, R62, R48, R21 ;  /* 0x000000303e2b7210 */ /* 0x000fc4000791e015 */
[----:B------:R-:W-:Y:S02]  /*2f70*/  LEA.HI.X R147, R147, c[0x0][0x184], R42, 0x2, P2 ;  /* 0x0000610093937a11 */ /* 0x000fe400010f142a */
[----:B------:R-:W-:Y:S02]  /*2f80*/  LEA R42, P2, R43, c[0x0][0x180], 0x2 ;  /* 0x000060002b2a7a11 */ /* 0x000fe400078410ff */
[----:B------:R-:W-:Y:S01]  /*2f90*/  IADD3.X R150, R107, R51, R110, P0, P1 ;  /* 0x000000336b967210 */ /* 0x000fe200007e246e */
[----:B------:R0:W5:Y:S03]  /*2fa0*/  LDG.E.CONSTANT R151, [R146.64] ;  /* 0x0000000a92977981 */ /* 0x000166000c1e9900 */
[----:B------:R-:W-:Y:S02]  /*2fb0*/  LEA.HI.X R43, R43, c[0x0][0x184], R150, 0x2, P2 ;  /* 0x000061002b2b7a11 */ /* 0x000fe400010f1496 */
[----:B------:R-:W-:-:S04]  /*2fc0*/  IADD3 R150, P0, P1, R61, R48, R22 ;  /* 0x000000303d967210 */ /* 0x000fc8000791e016 */
[----:B------:R-:W-:Y:S02]  /*2fd0*/  LEA R164, P2, R150, c[0x0][0x180], 0x2 ;  /* 0x0000600096a47a11 */ /* 0x000fe400078410ff */
[-C--:B------:R-:W-:Y:S02]  /*2fe0*/  IADD3.X R161, R109, R51.reuse, R112, P0, P1 ;  /* 0x000000336da17210 */ /* 0x080fe400007e2470 */
[----:B-1----:R-:W-:Y:S02]  /*2ff0*/  IADD3 R148, P0, P1, R64, R48, R23 ;  /* 0x0000003040947210 */ /* 0x002fe4000791e017 */
[----:B------:R-:W-:Y:S02]  /*3000*/  LEA.HI.X R165, R150, c[0x0][0x184], R161, 0x2, P2 ;  /* 0x0000610096a57a11 */ /* 0x000fe400010f14a1 */
[----:B------:R-:W-:Y:S01]  /*3010*/  LEA R160, P2, R148, c[0x0][0x180], 0x2 ;  /* 0x0000600094a07a11 */ /* 0x000fe200078410ff */
[----:B------:R1:W5:Y:S01]  /*3020*/  LDG.E.CONSTANT R150, [R42.64] ;  /* 0x0000000a2a967981 */ /* 0x000362000c1e9900 */
[----:B0-----:R-:W-:-:S03]  /*3030*/  IADD3.X R147, R111, R51, R114, P0, P1 ;  /* 0x000000336f937210 */ /* 0x001fc600007e2472 */
[----:B------:R0:W5:Y:S01]  /*3040*/  LDG.E.CONSTANT R149, [R164.64] ;  /* 0x0000000aa4957981 */ /* 0x000162000c1e9900 */
[----:B------:R-:W-:Y:S02]  /*3050*/  LEA.HI.X R161, R148, c[0x0][0x184], R147, 0x2, P2 ;  /* 0x0000610094a17a11 */ /* 0x000fe400010f1493 */
[----:B------:R-:W-:-:S03]  /*3060*/  IADD3 R147, P0, P1, R63, R48, R24 ;  /* 0x000000303f937210 */ /* 0x000fc6000791e018 */
[----:B------:R0:W5:Y:S01]  /*3070*/  LDG.E.CONSTANT R148, [R160.64] ;  /* 0x0000000aa0947981 */ /* 0x000162000c1e9900 */
[----:B------:R-:W-:Y:S02]  /*3080*/  LEA R146, P2, R147, c[0x0][0x180], 0x2 ;  /* 0x0000600093927a11 */ /* 0x000fe400078410ff */
[-C--:B------:R-:W-:Y:S02]  /*3090*/  IADD3.X R154, R113, R51.reuse, R116, P0, P1 ;  /* 0x00000033719a7210 */ /* 0x080fe400007e2474 */
[----:B------:R-:W-:Y:S02]  /*30a0*/  IADD3 R153, P0, P1, R66, R48, R25 ;  /* 0x0000003042997210 */ /* 0x000fe4000791e019 */
[----:B------:R-:W-:Y:S02]  /*30b0*/  LEA.HI.X R147, R147, c[0x0][0x184], R154, 0x2, P2 ;  /* 0x0000610093937a11 */ /* 0x000fe400010f149a */
[----:B-1----:R-:W-:Y:S02]  /*30c0*/  LEA R42, P2, R153, c[0x0][0x180], 0x2 ;  /* 0x00006000992a7a11 */ /* 0x002fe400078410ff */
[----:B------:R-:W-:-:S02]  /*30d0*/  IADD3.X R154, R115, R51, R118, P0, P1 ;  /* 0x00000033739a7210 */ /* 0x000fc400007e2476 */
[----:B------:R1:W5:Y:S02]  /*30e0*/  LDG.E.CONSTANT R147, [R146.64] ;  /* 0x0000000a92937981 */ /* 0x000364000c1e9900 */
[----:B------:R-:W-:Y:S02]  /*30f0*/  LEA.HI.X R43, R153, c[0x0][0x184], R154, 0x2, P2 ;  /* 0x00006100992b7a11 */ /* 0x000fe400010f149a */
[-C--:B------:R-:W-:Y:S02]  /*3100*/  IADD3 R153, P0, P1, R65, R48.reuse, R26 ;  /* 0x0000003041997210 */ /* 0x080fe4000791e01a */
[----:B------:R-:W-:Y:S02]  /*3110*/  IADD3 R48, P3, P4, R68, R48, R27 ;  /* 0x0000003044307210 */ /* 0x000fe40007c7e01b */
[----:B0-----:R-:W-:Y:S02]  /*3120*/  LEA R164, P2, R153, c[0x0][0x180], 0x2 ;  /* 0x0000600099a47a11 */ /* 0x001fe400078410ff */
[-C--:B------:R-:W-:Y:S01]  /*3130*/  IADD3.X R154, R117, R51.reuse, R120, P0, P1 ;  /* 0x00000033759a7210 */ /* 0x080fe200007e2478 */
[----:B-1----:R0:W5:Y:S01]  /*3140*/  LDG.E.CONSTANT R146, [R42.64] ;  /* 0x0000000a2a927981 */ /* 0x002162000c1e9900 */
[----:B------:R-:W-:-:S02]  /*3150*/  IADD3.X R51, R119, R51, R122, P3, P4 ;  /* 0x0000003377337210 */ /* 0x000fc40001fe847a */
[----:B------:R-:W-:Y:S02]  /*3160*/  LEA.HI.X R165, R153, c[0x0][0x184], R154, 0x2, P2 ;  /* 0x0000610099a57a11 */ /* 0x000fe400010f149a */
[----:B------:R-:W-:-:S03]  /*3170*/  LEA R160, P0, R48, c[0x0][0x180], 0x2 ;  /* 0x0000600030a07a11 */ /* 0x000fc600078010ff */
[----:B------:R-:W5:Y:S01]  /*3180*/  LDG.E.CONSTANT R153, [R164.64] ;  /* 0x0000000aa4997981 */ /* 0x000f62000c1e9900 */
[----:B------:R-:W-:-:S05]  /*3190*/  LEA.HI.X R161, R48, c[0x0][0x184], R51, 0x2, P0 ;  /* 0x0000610030a17a11 */ /* 0x000fca00000f1433 */
[----:B------:R-:W5:Y:S01]  /*31a0*/  LDG.E.CONSTANT R154, [R160.64] ;  /* 0x0000000aa09a7981 */ /* 0x000f62000c1e9900 */
[----:B--2---:R-:W-:-:S04]  /*31b0*/  FFMA.FTZ R41, R41, R46, R45 ;  /* 0x0000002e29297223 */ /* 0x004fc8000001002d */
[----:B---3--:R-:W-:Y:S02]  /*31c0*/  FFMA.FTZ R47, R40, R47, R41 ;  /* 0x0000002f282f7223 */ /* 0x008fe40000010029 */
[----:B0-----:R-:W4:Y:S02]  /*31d0*/  LDS.128 R40, [R125+0x20] ;  /* 0x000020007d287984 */ /* 0x001f240000000c00 */
[----:B----4-:R-:W-:-:S04]  /*31e0*/  FFMA.FTZ R40, R40, R49, R47 ;  /* 0x0000003128287223 */ /* 0x010fc8000001002f */
[----:B------:R-:W-:Y:S02]  /*31f0*/  FFMA.FTZ R40, R50, R41, R40 ;  /* 0x0000002932287223 */ /* 0x000fe40000010028 */
[----:B------:R-:W0:Y:S02]  /*3200*/  LDS.128 R48, [R125+0x30] ;  /* 0x000030007d307984 */ /* 0x000e240000000c00 */
[----:B------:R-:W-:-:S04]  /*3210*/  FFMA.FTZ R40, R163, R42, R40 ;  /* 0x0000002aa3287223 */ /* 0x000fc80000010028 */
[----:B------:R-:W-:Y:S02]  /*3220*/  FFMA.FTZ R158, R158, R43, R40 ;  /* 0x0000002b9e9e7223 */ /* 0x000fe40000010028 */
        /* <DEDUP_REMOVED lines=11> */
[----:B0-----:R-:W-:-:S04]  /*32e0*/  FFMA.FTZ R40, R44, R151, R40 ;  /* 0x000000972c287223 */ /* 0x001fc80000010028 */
[----:B------:R-:W-:-:S04]  /*32f0*/  FFMA.FTZ R40, R150, R45, R40 ;  /* 0x0000002d96287223 */ /* 0x000fc80000010028 */
[----:B------:R-:W-:-:S04]  /*3300*/  FFMA.FTZ R40, R149, R46, R40 ;  /* 0x0000002e95287223 */ /* 0x000fc80000010028 */
[----:B------:R-:W-:Y:S02]  /*3310*/  FFMA.FTZ R40, R148, R47, R40 ;  /* 0x0000002f94287223 */ /* 0x000fe40000010028 */
[C---:B------:R-:W-:Y:S02]  /*3320*/  IMAD R46, R143.reuse, 0x8, R139 ;  /* 0x000000088f2e7824 */ /* 0x040fe400078e028b */
[----:B-1----:R-:W-:Y:S01]  /*3330*/  FFMA.FTZ R40, R48, R147, R40 ;  /* 0x0000009330287223 */ /* 0x002fe20000010028 */
[----:B------:R-:W-:-:S03]  /*3340*/  IADD3 R143, R143, 0x4, RZ ;  /* 0x000000048f8f7810 */ /* 0x000fc60007ffe0ff */
[----:B------:R-:W-:Y:S01]  /*3350*/  FFMA.FTZ R40, R146, R49, R40 ;  /* 0x0000003192287223 */ /* 0x000fe20000010028 */
[----:B------:R-:W-:-:S03]  /*3360*/  ISETP.GE.AND P1, PT, R143, R132, PT ;  /* 0x000000848f00720c */ /* 0x000fc60003f26270 */
[----:B------:R-:W-:-:S04]  /*3370*/  FFMA.FTZ R40, R153, R50, R40 ;  /* 0x0000003299287223 */ /* 0x000fc80000010028 */
[----:B------:R-:W-:Y:S01]  /*3380*/  FFMA.FTZ R51, R154, R51, R40 ;  /* 0x000000339a337223 */ /* 0x000fe20000010028 */
[----:B------:R-:W-:Y:S05]  /*3390*/  BRA.DIV ~URZ, `(.L_x_23620) ;  /* 0x000033827f007947 */ /* 0x000fea000b800000 */
[----:B------:R0:W1:Y:S02]  /*33a0*/  SHFL.BFLY PT, R40, R51, 0x2, 0x1f ;  /* 0x0c401f0033287f89 */ /* 0x00006400000e0000 */
.L_x_23659:
[----:B01----:R-:W-:Y:S01]  /*33b0*/  FADD.FTZ R51, R51, R40 ;  /* 0x0000002833337221 */ /* 0x003fe20000010000 */
[----:B------:R-:W-:Y:S05]  /*33c0*/  BRA.DIV ~URZ, `(.L_x_23621) ;  /* 0x000033d27f007947 */ /* 0x000fea000b800000 */
[----:B------:R0:W1:Y:S02]  /*33d0*/  SHFL.BFLY PT, R40, R51, 0x1, 0x1f ;  /* 0x0c201f0033287f89 */ /* 0x00006400000e0000 */
.L_x_23660:
        /* <DEDUP_REMOVED lines=13> */
.L_x_23623:
[----:B------:R-:W-:Y:S05]  /*34b0*/  BSYNC B1 ;  /* 0x0000000000017941 */ /* 0x000fea0003800000 */
.L_x_23622:
[----:B01----:R-:W-:Y:S05]  /*34c0*/  @!P1 BRA `(.L_x_23624) ;  /* 0xfffff2e000009947 */ /* 0x003fea000383ffff */
.L_x_23613:
[----:B------:R-:W-:Y:S05]  /*34d0*/  BSYNC B0 ;  /* 0x0000000000007941 */ /* 0x000fea0003800000 */
.L_x_23612:
[----:B------:R-:W-:Y:S05]  /*34e0*/  BRA.DIV ~URZ, `(.L_x_23625) ;  /* 0x000033327f007947 */ /* 0x000fea000b800000 */
[----:B------:R0:W1:Y:S02]  /*34f0*/  SHFL.BFLY PT, R3, R126, 0x10, 0x1f ;  /* 0x0e001f007e037f89 */ /* 0x00006400000e0000 */
.L_x_23661:
[----:B01----:R-:W-:Y:S01]  /*3500*/  FMNMX.FTZ R126, R3, R126, !PT ;  /* 0x0000007e037e7209 */ /* 0x003fe20007810000 */
[----:B------:R-:W-:Y:S05]  /*3510*/  BRA.DIV ~URZ, `(.L_x_23626) ;  /* 0x000033827f007947 */ /* 0x000fea000b800000 */
[----:B------:R-:W0:Y:S02]  /*3520*/  SHFL.BFLY PT, R3, R126, 0x8, 0x1f ;  /* 0x0d001f007e037f89 */ /* 0x000e2400000e0000 */
[----:B0-----:R-:W-:-:S05]  /*3530*/  FMNMX.FTZ R3, R126, R3, !PT ;  /* 0x000000037e037209 */ /* 0x001fca0007810000 */
[----:B------:R0:W1:Y:S02]  /*3540*/  SHFL.BFLY PT, R4, R3, 0x4, 0x1f ;  /* 0x0c801f0003047f89 */ /* 0x00006400000e0000 */
.L_x_23662:
        /* <DEDUP_REMOVED lines=37> */
.L_x_23631:
        /* <DEDUP_REMOVED lines=11> */
.L_x_23630:
[----:B------:R-:W-:Y:S05]  /*3850*/  BSYNC B1 ;  /* 0x0000000000017941 */ /* 0x000fea0003800000 */
.L_x_23629:
        /* <DEDUP_REMOVED lines=10> */
.L_x_23634:
        /* <DEDUP_REMOVED lines=100> */
.L_x_23633:
[----:B------:R-:W-:Y:S05]  /*3f40*/  BSYNC B1 ;  /* 0x0000000000017941 */ /* 0x000fea0003800000 */
.L_x_23632:
        /* <DEDUP_REMOVED lines=55> */
.L_x_23636:
[----:B------:R-:W-:Y:S05]  /*42c0*/  BSYNC B1 ;  /* 0x0000000000017941 */ /* 0x000fea0003800000 */
.L_x_23635:
        /* <DEDUP_REMOVED lines=26> */
.L_x_23628:
[----:B------:R-:W-:Y:S05]  /*4470*/  BSYNC B0 ;  /* 0x0000000000007941 */ /* 0x000fea0003800000 */
.L_x_23627:
        /* <DEDUP_REMOVED lines=45> */
.L_x_23641:
        /* <DEDUP_REMOVED lines=8> */
.L_x_23640:
[----:B------:R-:W-:Y:S05]  /*47d0*/  BSYNC B1 ;  /* 0x0000000000017941 */ /* 0x000fea0003800000 */
.L_x_23639:
        /* <DEDUP_REMOVED lines=10> */
.L_x_23644:
        /* <DEDUP_REMOVED lines=52> */
.L_x_23643:
[----:B------:R-:W-:Y:S05]  /*4bc0*/  BSYNC B1 ;  /* 0x0000000000017941 */ /* 0x000fea0003800000 */
.L_x_23642:
        /* <DEDUP_REMOVED lines=31> */
.L_x_23646:
[----:B------:R-:W-:Y:S05]  /*4dc0*/  BSYNC B1 ;  /* 0x0000000000017941 */ /* 0x000fea0003800000 */
.L_x_23645:
        /* <DEDUP_REMOVED lines=14> */
.L_x_23638:
[----:B------:R-:W-:Y:S05]  /*4eb0*/  BSYNC B0 ;  /* 0x0000000000007941 */ /* 0x000fea0003800000 */
.L_x_23637:
        /* <DEDUP_REMOVED lines=32> */
.L_x_23648:
[----:B------:R-:W-:Y:S05]  /*50c0*/  BSYNC B0 ;  /* 0x0000000000007941 */ /* 0x000fea0003800000 */
.L_x_23647:
[----:B------:R-:W-:Y:S01]  /*50d0*/  BSSY B0, `(.L_x_23649) ;  /* 0x00000c9000007945 */ /* 0x000fe20003800000 */
[----:B------:R-:W-:Y:S05]  /*50e0*/  @!P1 BRA `(.L_x_23650) ;  /* 0x0000008000009947 */ /* 0x000fea0003800000 */
[----:B------:R-:W-:Y:S02]  /*50f0*/  IMAD.MOV.U32 R38, RZ, RZ, RZ ;  /* 0x000000ffff267224 */ /* 0x000fe400078e00ff */
[----:B------:R-:W-:Y:S02]  /*5100*/  IMAD.MOV.U32 R40, RZ, RZ, RZ ;  /* 0x000000ffff287224 */ /* 0x000fe400078e00ff */
[----:B------:R-:W-:Y:S02]  /*5110*/  IMAD.MOV.U32 R42, RZ, RZ, RZ ;  /* 0x000000ffff2a7224 */ /* 0x000fe400078e00ff */
[----:B------:R-:W-:-:S02]  /*5120*/  IMAD.MOV.U32 R44, RZ, RZ, RZ ;  /* 0x000000ffff2c7224 */ /* 0x000fc400078e00ff */
[----:B------:R-:W-:Y:S02]  /*5130*/  IMAD.MOV.U32 R46, RZ, RZ, RZ ;  /* 0x000000ffff2e7224 */ /* 0x000fe400078e00ff */
[----:B------:R-:W-:Y:S02]  /*5140*/  IMAD.MOV.U32 R48, RZ, RZ, RZ ;  /* 0x000000ffff307224 */ /* 0x000fe400078e00ff */
[----:B------:R-:W-:Y:S01]  /*5150*/  IMAD.MOV.U32 R50, RZ, RZ, RZ ;  /* 0x000000ffff327224 */ /* 0x000fe200078e00ff */
[----:B------:R-:W-:Y:S05]  /*5160*/  BRA `(.L_x_23651) ;  /* 0x00000bf000007947 */ /* 0x000fea0003800000 */
.L_x_23650:
[----:B0-----:R-:W0:Y:S01]  /*5170*/  S2R R4, SR_CTAID.Y ;  /* 0x0000000000047919 */ /* 0x001e220000002600 */
[----:B------:R-:W-:Y:S01]  /*5180*/  LEA.HI R3, R129, R129, RZ, 0x1 ;  /* 0x0000008181037211 */ /* 0x000fe200078f08ff */
[----:B------:R-:W-:Y:S01]  /*5190*/  IMAD R36, R0, c[0x0][0x1c0], RZ ;  /* 0x0000700000247a24 */ /* 0x000fe200078e02ff */
[----:B------:R-:W-:Y:S01]  /*51a0*/  SHF.R.S32.HI R9, RZ, 0x1f, R127 ;  /* 0x0000001fff097819 */ /* 0x000fe2000001147f */
[----:B------:R-:W2:Y:S01]  /*51b0*/  S2R R7, SR_CTAID.Z ;  /* 0x0000000000077919 */ /* 0x000ea20000002700 */
[----:B------:R-:W-:Y:S01]  /*51c0*/  LOP3.LUT R56, RZ, R133, RZ, 0x33, !PT ;  /* 0x00000085ff387212 */ /* 0x000fe200078e33ff */
[----:B------:R-:W-:Y:S01]  /*51d0*/  IMAD.MOV.U32 R38, RZ, RZ, RZ ;  /* 0x000000ffff267224 */ /* 0x000fe200078e00ff */
[----:B------:R-:W-:Y:S01]  /*51e0*/  SHF.R.S32.HI R37, RZ, 0x1f, R36 ;  /* 0x0000001fff257819 */ /* 0x000fe20000011424 */
[----:B------:R-:W-:-:S02]  /*51f0*/  IMAD.MOV.U32 R40, RZ, RZ, RZ ;  /* 0x000000ffff287224 */ /* 0x000fc400078e00ff */
[----:B------:R-:W-:Y:S02]  /*5200*/  IMAD.MOV.U32 R42, RZ, RZ, RZ ;  /* 0x000000ffff2a7224 */ /* 0x000fe400078e00ff */
[----:B------:R-:W-:Y:S02]  /*5210*/  IMAD.MOV.U32 R44, RZ, RZ, RZ ;  /* 0x000000ffff2c7224 */ /* 0x000fe400078e00ff */
[----:B------:R-:W-:Y:S02]  /*5220*/  IMAD.MOV.U32 R46, RZ, RZ, RZ ;  /* 0x000000ffff2e7224 */ /* 0x000fe400078e00ff */
[----:B------:R-:W-:Y:S02]  /*5230*/  IMAD.MOV.U32 R48, RZ, RZ, RZ ;  /* 0x000000ffff307224 */ /* 0x000fe400078e00ff */
[----:B------:R-:W-:Y:S02]  /*5240*/  IMAD.MOV.U32 R50, RZ, RZ, RZ ;  /* 0x000000ffff327224 */ /* 0x000fe400078e00ff */
[----:B0-----:R-:W-:Y:S01]  /*5250*/  IMAD R6, R4, c[0x0][0x1a8], RZ ;  /* 0x00006a0004067a24 */ /* 0x001fe200078e02ff */
[----:B------:R-:W-:-:S04]  /*5260*/  LOP3.LUT R4, R3, 0xfffffffe, RZ, 0xc0, !PT ;  /* 0xfffffffe03047812 */ /* 0x000fc800078ec0ff */
[C---:B------:R-:W-:Y:S01]  /*5270*/  IADD3 R53, P0, R6.reuse, R127, RZ ;  /* 0x0000007f06357210 */ /* 0x040fe20007f1e0ff */
[----:B------:R-:W-:Y:S02]  /*5280*/  IMAD.IADD R5, R129, 0x1, -R4 ;  /* 0x0000000181057824 */ /* 0x000fe400078e0a04 */
[----:B------:R-:W-:Y:S01]  /*5290*/  IMAD.SHL.U32 R4, R3, 0x4, RZ ;  /* 0x0000000403047824 */ /* 0x000fe200078e00ff */
[----:B------:R-:W-:Y:S01]  /*52a0*/  LEA.HI.X.SX32 R8, R6, R9, 0x1, P0 ;  /* 0x0000000906087211 */ /* 0x000fe200000f0eff */
[----:B------:R-:W-:Y:S01]  /*52b0*/  IMAD.SHL.U32 R3, R5, 0x4, RZ ;  /* 0x0000000405037824 */ /* 0x000fe200078e00ff */
[C---:B------:R-:W-:Y:S01]  /*52c0*/  LEA R52, P0, R53.reuse, c[0x0][0x198], 0x2 ;  /* 0x0000660035347a11 */ /* 0x040fe200078010ff */
[----:B------:R-:W-:Y:S01]  /*52d0*/  IMAD R0, R130, 0x2, R5 ;  /* 0x0000000282007824 */ /* 0x000fe200078e0205 */
[----:B------:R-:W-:Y:S01]  /*52e0*/  LOP3.LUT R4, R4, 0xfffffff8, RZ, 0xc0, !PT ;  /* 0xfffffff804047812 */ /* 0x000fe200078ec0ff */
[----:B------:R-:W-:Y:S01]  /*52f0*/  IMAD R6, R130, 0x8, R3 ;  /* 0x0000000882067824 */ /* 0x000fe200078e0203 */
[----:B------:R-:W-:-:S02]  /*5300*/  LEA.HI.X R53, R53, c[0x0][0x19c], R8, 0x2, P0 ;  /* 0x0000670035357a11 */ /* 0x000fc400000f1408 */
[----:B------:R-:W-:Y:S01]  /*5310*/  LEA R0, R0, 0x1e0, 0x4 ;  /* 0x000001e000007811 */ /* 0x000fe200078e20ff */
[----:B------:R-:W-:Y:S02]  /*5320*/  IMAD.IADD R3, R3, 0x1, R4 ;  /* 0x0000000103037824 */ /* 0x000fe400078e0204 */
[----:B--2---:R-:W-:Y:S02]  /*5330*/  IMAD R6, R7, 0x200, R6 ;  /* 0x0000020007067824 */ /* 0x004fe400078e0206 */
[----:B------:R-:W-:Y:S01]  /*5340*/  IMAD.MOV.U32 R4, RZ, RZ, c[0x0][0x1bc] ;  /* 0x00006f00ff047624 */ /* 0x000fe200078e00ff */
[C---:B------:R-:W-:Y:S02]  /*5350*/  IADD3 R39, R3.reuse, 0x100, RZ ;  /* 0x0000010003277810 */ /* 0x040fe40007ffe0ff */
[----:B------:R-:W-:Y:S02]  /*5360*/  IADD3 R41, R3, 0x180, RZ ;  /* 0x0000018003297810 */ /* 0x000fe40007ffe0ff */
[----:B------:R-:W-:-:S02]  /*5370*/  SHF.R.S32.HI R54, RZ, 0x1f, R4 ;  /* 0x0000001fff367819 */ /* 0x000fc40000011404 */
[C---:B------:R-:W-:Y:S02]  /*5380*/  IADD3 R43, R3.reuse, 0x200, RZ ;  /* 0x00000200032b7810 */ /* 0x040fe40007ffe0ff */
[C---:B------:R-:W-:Y:S02]  /*5390*/  IADD3 R45, R3.reuse, 0x280, RZ ;  /* 0x00000280032d7810 */ /* 0x040fe40007ffe0ff */
[----:B------:R-:W-:Y:S02]  /*53a0*/  IADD3 R47, R3, 0x300, RZ ;  /* 0x00000300032f7810 */ /* 0x000fe40007ffe0ff */
[----:B------:R-:W-:Y:S02]  /*53b0*/  IADD3 R49, R6, 0x3, RZ ;  /* 0x0000000306317810 */ /* 0x000fe40007ffe0ff */
.L_x_23652:
[----:B------:R-:W-:Y:S02]  /*53c0*/  IMAD.MOV.U32 R8, RZ, RZ, R52 ;  /* 0x000000ffff087224 */ /* 0x000fe400078e0034 */
[----:B------:R-:W-:-:S05]  /*53d0*/  IMAD.MOV.U32 R9, RZ, RZ, R53 ;  /* 0x000000ffff097224 */ /* 0x000fca00078e0035 */
        /* <DEDUP_REMOVED lines=30> */
[----:B0-----:R-:W4:Y:S01]  /*55c0*/  LDG.E.128.CONSTANT R20, [R20.64] ;  /* 0x0000000a14147981 */ /* 0x001f22000c1e9d00 */
[----:B------:R-:W-:Y:S02]  /*55d0*/  LEA.HI.X R25, R25, c[0x0][0x18c], R26, 0x2, P1 ;  /* 0x0000630019197a11 */ /* 0x000fe400008f141a */
[----:B------:R-:W-:Y:S02]  /*55e0*/  LEA R28, P1, R29, c[0x0][0x188], 0x2 ;  /* 0x000062001d1c7a11 */ /* 0x000fe400078210ff */
[----:B------:R-:W-:-:S02]  /*55f0*/  LEA.HI.X.SX32 R30, R47, R30, 0x1, P0 ;  /* 0x0000001e2f1e7211 */ /* 0x000fc400000f0eff */
        /* <DEDUP_REMOVED lines=8> */
[CC--:B------:R-:W-:Y:S02]  /*5680*/  @!P0 ISETP.GE.AND P6, PT, R51.reuse, R134.reuse, PT ;  /* 0x000000863300820c */ /* 0x0c0fe40003fc6270 */
[----:B------:R-:W-:Y:S02]  /*5690*/  @!P0 ISETP.GE.AND P3, PT, R51, R134, PT ;  /* 0x000000863300820c */ /* 0x000fe40003f66270 */
[C---:B------:R-:W-:Y:S02]  /*56a0*/  @!P0 IADD3 R51, R49.reuse, -0x2, RZ ;  /* 0xfffffffe31338810 */ /* 0x040fe40007ffe0ff */
[----:B------:R-:W-:-:S02]  /*56b0*/  @!P0 IADD3 R35, R49, -0x2, RZ ;  /* 0xfffffffe31238810 */ /* 0x000fc40007ffe0ff */
[CC--:B------:R-:W-:Y:S02]  /*56c0*/  @!P0 ISETP.GE.AND P5, PT, R33.reuse, R134.reuse, PT ;  /* 0x000000862100820c */ /* 0x0c0fe40003fa6270 */
[-C--:B------:R-:W-:Y:S02]  /*56d0*/  @!P0 ISETP.GE.AND P2, PT, R33, R134.reuse, PT ;  /* 0x000000862100820c */ /* 0x080fe40003f46270 */
[CC--:B------:R-:W-:Y:S02]  /*56e0*/  @!P0 ISETP.GE.AND P1, PT, R35.reuse, R134.reuse, PT ;  /* 0x000000862300820c */ /* 0x0c0fe40003f26270 */
[----:B------:R-:W-:Y:S02]  /*56f0*/  @!P0 ISETP.GE.AND P4, PT, R35, R134, PT ;  /* 0x000000862300820c */ /* 0x000fe40003f86270 */
[----:B------:R-:W-:Y:S02]  /*5700*/  @!P0 IADD3 R55, R49, -0x1, RZ ;  /* 0xffffffff31378810 */ /* 0x000fe40007ffe0ff */
[----:B--2---:R-:W-:-:S02]  /*5710*/  @!P0 FSEL R6, R6, RZ, !P6 ;  /* 0x000000ff06068208 */ /* 0x004fc40007000000 */
[-C--:B------:R-:W-:Y:S02]  /*5720*/  @!P0 ISETP.GE.AND P6, PT, R51, R134.reuse, PT ;  /* 0x000000863300820c */ /* 0x080fe40003fc6270 */
[----:B------:R-:W-:Y:S02]  /*5730*/  @!P0 IADD3 R51, R49, -0x3, RZ ;  /* 0xfffffffd31338810 */ /* 0x000fe40007ffe0ff */
[----:B------:R-:W-:Y:S02]  /*5740*/  @!P0 FSEL R4, R4, RZ, !P5 ;  /* 0x000000ff04048208 */ /* 0x000fe40006800000 */
[-C--:B------:R-:W-:Y:S02]  /*5750*/  @!P0 ISETP.GE.AND P5, PT, R33, R134.reuse, PT ;  /* 0x000000862100820c */ /* 0x080fe40003fa6270 */
[----:B------:R-:W0:Y:S01]  /*5760*/  LDS.128 R32, [R0] ;  /* 0x0000000000207984 */ /* 0x000e220000000c00 */
        /* <DEDUP_REMOVED lines=25> */
[----:B------:R-:W-:Y:S01]  /*5900*/  @!P0 ISETP.GE.AND P4, PT, R55, R134, PT ;  /* 0x000000863700820c */ /* 0x000fe20003f86270 */
[C---:B------:R-:W-:Y:S01]  /*5910*/  FFMA.FTZ R5, R32.reuse, R4, R5 ;  /* 0x0000000420057223 */ /* 0x040fe20000010005 */
[-C--:B------:R-:W-:Y:S01]  /*5920*/  @!P0 ISETP.GE.AND P6, PT, R49, R134.reuse, PT ;  /* 0x000000863100820c */ /* 0x080fe20003fc6270 */
[----:B------:R-:W-:Y:S01]  /*5930*/  FMUL.FTZ R17, R33, R17 ;  /* 0x0000001121117220 */ /* 0x000fe20000410000 */
[----:B------:R-:W-:Y:S01]  /*5940*/  @!P0 ISETP.GE.AND P2, PT, R51, R134, PT ;  /* 0x000000863300820c */ /* 0x000fe20003f46270 */
[C---:B------:R-:W-:Y:S01]  /*5950*/  FFMA.FTZ R9, R32.reuse, R8, R9 ;  /* 0x0000000820097223 */ /* 0x040fe20000010009 */
[C---:B------:R-:W-:Y:S01]  /*5960*/  @!P0 ISETP.GE.AND P3, PT, R49.reuse, R134, PT ;  /* 0x000000863100820c */ /* 0x040fe20003f66270 */
[C---:B------:R-:W-:Y:S01]  /*5970*/  FFMA.FTZ R13, R32.reuse, R12, R13 ;  /* 0x0000000c200d7223 */ /* 0x040fe2000001000d */
[----:B------:R-:W-:Y:S01]  /*5980*/  @!P0 IADD3 R51, R49, -0x2, RZ ;  /* 0xfffffffe31338810 */ /* 0x000fe20007ffe0ff */
[----:B------:R-:W-:Y:S01]  /*5990*/  FFMA.FTZ R17, R32, R16, R17 ;  /* 0x0000001020117223 */ /* 0x000fe20000010011 */
[----:B------:R-:W-:Y:S01]  /*59a0*/  @!P0 FSEL R15, R15, RZ, !P6 ;  /* 0x000000ff0f0f8208 */ /* 0x000fe20007000000 */
[----:B------:R-:W-:Y:S01]  /*59b0*/  FFMA.FTZ R6, R34, R6, R5 ;  /* 0x0000000622067223 */ /* 0x000fe20000010005 */
[----:B------:R-:W-:Y:S01]  /*59c0*/  @!P0 FSEL R18, R18, RZ, !P4 ;  /* 0x000000ff12128208 */ /* 0x000fe20006000000 */
[C---:B------:R-:W-:Y:S01]  /*59d0*/  FFMA.FTZ R10, R34.reuse, R10, R9 ;  /* 0x0000000a220a7223 */ /* 0x040fe20000010009 */
[----:B------:R-:W-:Y:S01]  /*59e0*/  @!P0 FSEL R19, R19, RZ, !P3 ;  /* 0x000000ff13138208 */ /* 0x000fe20005800000 */
[C---:B------:R-:W-:Y:S01]  /*59f0*/  FFMA.FTZ R14, R34.reuse, R14, R13 ;  /* 0x0000000e220e7223 */ /* 0x040fe2000001000d */
[----:B------:R-:W-:Y:S01]  /*5a00*/  @!P0 ISETP.GE.AND P6, PT, R55, R134, PT ;  /* 0x000000863700820c */ /* 0x000fe20003fc6270 */
[----:B------:R-:W-:Y:S01]  /*5a10*/  FFMA.FTZ R18, R34, R18, R17 ;  /* 0x0000001222127223 */ /* 0x000fe20000010011 */
[-C--:B------:R-:W-:Y:S01]  /*5a20*/  @!P0 ISETP.GE.AND P4, PT, R51, R134.reuse, PT ;  /* 0x000000863300820c */ /* 0x080fe20003f86270 */
[----:B------:R-:W-:Y:S01]  /*5a30*/  FFMA.FTZ R7, R35, R7, R6 ;  /* 0x0000000723077223 */ /* 0x000fe20000010006 */
[-C--:B------:R-:W-:Y:S01]  /*5a40*/  @!P0 ISETP.GE.AND P3, PT, R55, R134.reuse, PT ;  /* 0x000000863700820c */ /* 0x080fe20003f66270 */
[----:B------:R-:W-:Y:S01]  /*5a50*/  FFMA.FTZ R11, R35, R11, R10 ;  /* 0x0000000b230b7223 */ /* 0x000fe2000001000a */
[----:B------:R-:W-:Y:S01]  /*5a60*/  @!P0 IADD3 R55, R49, -0x2, RZ ;  /* 0xfffffffe31378810 */ /* 0x000fe20007ffe0ff */
[----:B------:R-:W-:Y:S01]  /*5a70*/  FFMA.FTZ R15, R35, R15, R14 ;  /* 0x0000000f230f7223 */ /* 0x000fe2000001000e */
[----:B------:R-:W-:Y:S01]  /*5a80*/  @!P0 IADD3 R51, R49, -0x3, RZ ;  /* 0xfffffffd31338810 */ /* 0x000fe20007ffe0ff */
[----:B------:R-:W-:Y:S01]  /*5a90*/  FFMA.FTZ R19, R35, R19, R18 ;  /* 0x0000001323137223 */ /* 0x000fe20000010012 */
[----:B------:R-:W-:Y:S01]  /*5aa0*/  @!P0 FSEL R20, R20, RZ, !P5 ;  /* 0x000000ff14148208 */ /* 0x000fe20006800000 */
[----:B------:R-:W-:Y:S01]  /*5ab0*/  FADD.FTZ R50, R7, R50 ;  /* 0x0000003207327221 */ /* 0x000fe20000010000 */
        /* <DEDUP_REMOVED lines=10> */
[----:B------:R-:W-:-:S02]  /*5b60*/  @!P0 FSEL R29, R29, RZ, !P5 ;  /* 0x000000ff1d1d8208 */ /* 0x000fc40006800000 */
[----:B------:R-:W-:Y:S01]  /*5b70*/  @!P0 FSEL R24, R24, RZ, !P2 ;  /* 0x000000ff18188208 */ /* 0x000fe20005000000 */
[C---:B------:R-:W-:Y:S01]  /*5b80*/  FMUL.FTZ R25, R33.reuse, R25 ;  /* 0x0000001921197220 */ /* 0x040fe20000410000 */
[----:B------:R-:W-:Y:S01]  /*5b90*/  @!P0 FSEL R28, R28, RZ, !P1 ;  /* 0x000000ff1c1c8208 */ /* 0x000fe20004800000 */
[----:B------:R-:W-:Y:S01]  /*5ba0*/  FMUL.FTZ R29, R33, R29 ;  /* 0x0000001d211d7220 */ /* 0x000fe20000410000 */
[----:B------:R-:W-:Y:S01]  /*5bb0*/  @!P0 FSEL R26, R26, RZ, !P3 ;  /* 0x000000ff1a1a8208 */ /* 0x000fe20005800000 */
[C---:B------:R-:W-:Y:S01]  /*5bc0*/  FFMA.FTZ R25, R32.reuse, R24, R25 ;  /* 0x0000001820197223 */ /* 0x040fe20000010019 */
[----:B------:R-:W-:Y:S01]  /*5bd0*/  @!P0 ISETP.GE.AND P4, PT, R51, R134, PT ;  /* 0x000000863300820c */ /* 0x000fe20003f86270 */
[----:B------:R-:W-:Y:S01]  /*5be0*/  FFMA.FTZ R29, R32, R28, R29 ;  /* 0x0000001c201d7223 */ /* 0x000fe2000001001d */
[C---:B------:R-:W-:Y:S01]  /*5bf0*/  @!P0 ISETP.GE.AND P1, PT, R49.reuse, R134, PT ;  /* 0x000000863100820c */ /* 0x040fe20003f26270 */
[----:B------:R-:W-:Y:S01]  /*5c00*/  FFMA.FTZ R26, R34, R26, R25 ;  /* 0x0000001a221a7223 */ /* 0x000fe20000010019 */
[----:B------:R-:W-:-:S02]  /*5c10*/  @!P0 ISETP.GE.AND P2, PT, R49, R134, PT ;  /* 0x000000863100820c */ /* 0x000fc40003f46270 */
[----:B------:R-:W-:Y:S02]  /*5c20*/  @!P0 ISETP.GE.AND P3, PT, R49, R134, PT ;  /* 0x000000863100820c */ /* 0x000fe40003f66270 */
[----:B------:R-:W-:Y:S02]  /*5c30*/  @!P0 FSEL R22, R22, RZ, !P6 ;  /* 0x000000ff16168208 */ /* 0x000fe40007000000 */
[----:B------:R-:W-:Y:S02]  /*5c40*/  @!P0 FSEL R30, R30, RZ, !P4 ;  /* 0x000000ff1e1e8208 */ /* 0x000fe40006000000 */
        /* <DEDUP_REMOVED lines=11> */
[----:B------:R-:W-:Y:S01]  /*5d00*/  FADD.FTZ R42, R23, R42 ;  /* 0x0000002a172a7221 */ /* 0x000fe20000010000 */
[----:B------:R-:W-:Y:S01]  /*5d10*/  IADD3 R49, R49, 0x20, RZ ;  /* 0x0000002031317810 */ /* 0x000fe20007ffe0ff */
[----:B------:R-:W-:-:S02]  /*5d20*/  FADD.FTZ R40, R27, R40 ;  /* 0x000000281b287221 */ /* 0x000fc40000010000 */
[----:B------:R-:W-:Y:S02]  /*5d30*/  FADD.FTZ R38, R31, R38 ;  /* 0x000000261f267221 */ /* 0x000fe40000010000 */
[----:B------:R-:W-:Y:S02]  /*5d40*/  IMAD.X R53, RZ, RZ, R53, P1 ;  /* 0x000000ffff357224 */ /* 0x000fe400008e0635 */
[----:B------:R-:W-:Y:S05]  /*5d50*/  @!P0 BRA `(.L_x_23652) ;  /* 0xfffff66000008947 */ /* 0x000fea000383ffff */
.L_x_23651:
[----:B------:R-:W-:Y:S05]  /*5d60*/  BSYNC B0 ;  /* 0x0000000000007941 */ /* 0x000fea0003800000 */
.L_x_23649:
        /* <DEDUP_REMOVED lines=10> */
[C---:B------:R-:W-:Y:S02]  /*5e10*/  IADD3 R0, R2.reuse, 0x1f, RZ ;  /* 0x0000001f02007810 */ /* 0x040fe40007ffe0ff */
[----:B------:R-:W-:Y:S01]  /*5e20*/  ISETP.GT.OR P1, PT, R2, 0x1f, P2 ;  /* 0x0000001f0200780c */ /* 0x000fe20001724670 */
[----:B------:R-:W1:Y:S01]  /*5e30*/  SHFL.BFLY PT, R11, R42, 0x1, 0x1f ;  /* 0x0c201f002a0b7f89 */ /* 0x000e6200000e0000 */
[----:B------:R-:W-:Y:S02]  /*5e40*/  ISETP.GT.U32.AND P3, PT, R0, 0x3e, PT ;  /* 0x0000003e0000780c */ /* 0x000fe40003f64070 */
[----:B------:R-:W-:Y:S01]  /*5e50*/  LOP3.LUT R0, R2, 0xffffffe0, RZ, 0xc0, !PT ;  /* 0xffffffe002007812 */ /* 0x000fe200078ec0ff */
[----:B------:R-:W1:Y:S03]  /*5e60*/  SHFL.BFLY PT, R13, R40, 0x1, 0x1f ;  /* 0x0c201f00280d7f89 */ /* 0x000e6600000e0000 */
[----:B------:R-:W-:Y:S01]  /*5e70*/  ISETP.NE.OR P4, PT, R0, 0x20, P2 ;  /* 0x000000200000780c */ /* 0x000fe20001785670 */
[----:B------:R-:W1:Y:S01]  /*5e80*/  SHFL.BFLY PT, R15, R38, 0x1, 0x1f ;  /* 0x0c201f00260f7f89 */ /* 0x000e6200000e0000 */
[----:B0-----:R-:W-:Y:S01]  /*5e90*/  FADD.FTZ R23, R9, R44 ;  /* 0x0000002c09177221 */ /* 0x001fe20000010000 */
[----:B------:R-:W-:-:S02]  /*5ea0*/  LEA.HI R9, R129, R129, RZ, 0x1 ;  /* 0x0000008181097211 */ /* 0x000fc400078f08ff */
[----:B------:R-:W-:Y:S01]  /*5eb0*/  BAR.SYNC.DEFER_BLOCKING 0x0 ;  /* 0x0000000000007b1d */ /* 0x000fe20000010000 */
[----:B--2---:R-:W-:Y:S01]  /*5ec0*/  FADD.FTZ R17, R3, R50 ;  /* 0x0000003203117221 */ /* 0x004fe20000010000 */
[----:B------:R-:W-:Y:S01]  /*5ed0*/  SHF.R.S32.HI R9, RZ, 0x1, R9 ;  /* 0x00000001ff097819 */ /* 0x000fe20000011409 */
[----:B---3--:R-:W-:-:S04]  /*5ee0*/  FADD.FTZ R19, R5, R48 ;  /* 0x0000003005137221 */ /* 0x008fc80000010000 */
[----:B------:R-:W-:Y:S02]  /*5ef0*/  IMAD R130, R130, 0x70, R9 ;  /* 0x0000007082827824 */ /* 0x000fe400078e0209 */
[----:B----4-:R-:W-:Y:S02]  /*5f00*/  FADD.FTZ R21, R7, R46 ;  /* 0x0000002e07157221 */ /* 0x010fe40000010000 */
[----:B-1----:R-:W-:Y:S02]  /*5f10*/  FADD.FTZ R25, R11, R42 ;  /* 0x0000002a0b197221 */ /* 0x002fe40000010000 */
        /* <DEDUP_REMOVED lines=25> */
.L_x_23654:
[----:B0-----:R-:W-:Y:S05]  /*60b0*/  BSYNC B0 ;  /* 0x0000000000007941 */ /* 0x001fea0003800000 */
.L_x_23653:
        /* <DEDUP_REMOVED lines=25> */
.L_x_23656:
[----:B0-----:R-:W-:Y:S05]  /*6250*/  BSYNC B0 ;  /* 0x0000000000007941 */ /* 0x001fea0003800000 */
.L_x_23655:
        /* <DEDUP_REMOVED lines=44> */
[----:B------:R-:W-:Y:S02]  /*6520*/  LEA.HI.X.SX32 R18, R8, UR7, 0x1, P1 ;  /* 0x0000000708127c11 */ /* 0x000fe400088f0eff */
[----:B------:R-:W-:-:S02]  /*6530*/  LEA.HI.X.SX32 R16, R10, UR7, 0x1, P2 ;  /* 0x000000070a107c11 */ /* 0x000fc400090f0eff */
[C---:B------:R-:W-:Y:S02]  /*6540*/  LEA R8, P0, R20.reuse, c[0x0][0x170], 0x2 ;  /* 0x00005c0014087a11 */ /* 0x040fe400078010ff */
[----:B------:R-:W-:Y:S02]  /*6550*/  LEA R10, P1, R11, c[0x0][0x170], 0x2 ;  /* 0x00005c000b0a7a11 */ /* 0x000fe400078210ff */
[----:B------:R-:W-:Y:S02]  /*6560*/  LEA.HI.X.SX32 R0, R9, UR7, 0x1, P3 ;  /* 0x0000000709007c11 */ /* 0x000fe400098f0eff */
        /* <DEDUP_REMOVED lines=11> */
.L_x_23615:
[----:B------:R-:W-:Y:S01]  /*6620*/  IMAD.MOV.U32 R42, RZ, RZ, R51 ;  /* 0x000000ffff2a7224 */ /* 0x000fe200078e0033 */
[----:B------:R-:W-:Y:S01]  /*6630*/  MOV R40, 0x6680 ;  /* 0x0000668000287802 */ /* 0x000fe20000000f00 */
[----:B------:R-:W-:-:S02]  /*6640*/  IMAD.MOV.U32 R43, RZ, RZ, 0x2 ;  /* 0x00000002ff2b7424 */ /* 0x000fc400078e00ff */
[----:B------:R-:W-:Y:S02]  /*6650*/  IMAD.MOV.U32 R44, RZ, RZ, 0x1f ;  /* 0x0000001fff2c7424 */ /* 0x000fe400078e00ff */
[----:B------:R-:W-:Y:S02]  /*6660*/  IMAD.MOV.U32 R45, RZ, RZ, -0x1 ;  /* 0xffffffffff2d7424 */ /* 0x000fe400078e00ff */
[----:B------:R-:W-:Y:S05]  /*6670*/  CALL.REL.NOINC `($__internal_418_$__cuda_sm70_shflsync_bfly_p) ;  /* 0x0000031000007944 */ /* 0x000fea0003c00000 */
[----:B-1----:R-:W-:Y:S01]  /*6680*/  IMAD.MOV.U32 R40, RZ, RZ, R42 ;  /* 0x000000ffff287224 */ /* 0x002fe200078e002a */
[----:B0-----:R-:W-:Y:S05]  /*6690*/  BRA `(.L_x_23657) ;  /* 0xffffbfb000007947 */ /* 0x001fea000383ffff */
.L_x_23616:
[----:B------:R-:W-:Y:S01]  /*66a0*/  IMAD.MOV.U32 R42, RZ, RZ, R51 ;  /* 0x000000ffff2a7224 */ /* 0x000fe200078e0033 */
[----:B------:R-:W-:Y:S01]  /*66b0*/  MOV R40, 0x6700 ;  /* 0x0000670000287802 */ /* 0x000fe20000000f00 */
[----:B------:R-:W-:Y:S02]  /*66c0*/  IMAD.MOV.U32 R43, RZ, RZ, 0x1 ;  /* 0x00000001ff2b7424 */ /* 0x000fe400078e00ff */
[----:B------:R-:W-:Y:S02]  /*66d0*/  IMAD.MOV.U32 R44, RZ, RZ, 0x1f ;  /* 0x0000001fff2c7424 */ /* 0x000fe400078e00ff */
[----:B------:R-:W-:Y:S02]  /*66e0*/  IMAD.MOV.U32 R45, RZ, RZ, -0x1 ;  /* 0xffffffffff2d7424 */ /* 0x000fe400078e00ff */
[----:B------:R-:W-:Y:S05]  /*66f0*/  CALL.REL.NOINC `($__internal_418_$__cuda_sm70_shflsync_bfly_p) ;  /* 0x0000029000007944 */ /* 0x000fea0003c00000 */
[----:B-1----:R-:W-:Y:S01]  /*6700*/  IMAD.MOV.U32 R40, RZ, RZ, R42 ;  /* 0x000000ffff287224 */ /* 0x002fe200078e002a */
[----:B0-----:R-:W-:Y:S05]  /*6710*/  BRA `(.L_x_23658) ;  /* 0xffffbf6000007947 */ /* 0x001fea000383ffff */
.L_x_23620:
        /* <DEDUP_REMOVED lines=8> */
.L_x_23621:
        /* <DEDUP_REMOVED lines=8> */
.L_x_23625:
[----:B------:R-:W-:Y:S01]  /*6820*/  IMAD.MOV.U32 R42, RZ, RZ, R126 ;  /* 0x000000ffff2a7224 */ /* 0x000fe200078e007e */
[----:B------:R-:W-:Y:S01]  /*6830*/  MOV R40, 0x6880 ;  /* 0x0000688000287802 */ /* 0x000fe20000000f00 */
[----:B------:R-:W-:-:S02]  /*6840*/  IMAD.MOV.U32 R43, RZ, RZ, 0x10 ;  /* 0x00000010ff2b7424 */ /* 0x000fc400078e00ff */
[----:B------:R-:W-:Y:S02]  /*6850*/  IMAD.MOV.U32 R44, RZ, RZ, 0x1f ;  /* 0x0000001fff2c7424 */ /* 0x000fe400078e00ff */
[----:B------:R-:W-:Y:S02]  /*6860*/  IMAD.MOV.U32 R45, RZ, RZ, -0x1 ;  /* 0xffffffffff2d7424 */ /* 0x000fe400078e00ff */
[----:B-----5:R-:W-:Y:S05]  /*6870*/  CALL.REL.NOINC `($__internal_418_$__cuda_sm70_shflsync_bfly_p) ;  /* 0x0000011000007944 */ /* 0x020fea0003c00000 */
[----:B-1----:R-:W-:Y:S01]  /*6880*/  IMAD.MOV.U32 R3, RZ, RZ, R42 ;  /* 0x000000ffff037224 */ /* 0x002fe200078e002a */
[----:B0-----:R-:W-:Y:S05]  /*6890*/  BRA `(.L_x_23661) ;  /* 0xffffcc6000007947 */ /* 0x001fea000383ffff */
.L_x_23626:
[----:B------:R-:W-:Y:S01]  /*68a0*/  IMAD.MOV.U32 R42, RZ, RZ, R126 ;  /* 0x000000ffff2a7224 */ /* 0x000fe200078e007e */
[----:B------:R-:W-:Y:S01]  /*68b0*/  MOV R40, 0x6900 ;  /* 0x0000690000287802 */ /* 0x000fe20000000f00 */
[----:B------:R-:W-:Y:S02]  /*68c0*/  IMAD.MOV.U32 R43, RZ, RZ, 0x8 ;  /* 0x00000008ff2b7424 */ /* 0x000fe400078e00ff */
[----:B------:R-:W-:Y:S02]  /*68d0*/  IMAD.MOV.U32 R44, RZ, RZ, 0x1f ;  /* 0x0000001fff2c7424 */ /* 0x000fe400078e00ff */
[----:B------:R-:W-:Y:S02]  /*68e0*/  IMAD.MOV.U32 R45, RZ, RZ, -0x1 ;  /* 0xffffffffff2d7424 */ /* 0x000fe400078e00ff */
[----:B-----5:R-:W-:Y:S05]  /*68f0*/  CALL.REL.NOINC `($__internal_418_$__cuda_sm70_shflsync_bfly_p) ;  /* 0x0000009000007944 */ /* 0x020fea0003c00000 */
[----:B-1----:R-:W-:Y:S01]  /*6900*/  FMNMX.FTZ R3, R126, R42, !PT ;  /* 0x0000002a7e037209 */ /* 0x002fe20007810000 */
[----:B0-----:R-:W-:Y:S01]  /*6910*/  IMAD.MOV.U32 R43, RZ, RZ, 0x4 ;  /* 0x00000004ff2b7424 */ /* 0x001fe200078e00ff */
[----:B------:R-:W-:Y:S01]  /*6920*/  MOV R40, 0x6970 ;  /* 0x0000697000287802 */ /* 0x000fe20000000f00 */
[----:B------:R-:W-:-:S02]  /*6930*/  IMAD.MOV.U32 R44, RZ, RZ, 0x1f ;  /* 0x0000001fff2c7424 */ /* 0x000fc400078e00ff */
[----:B------:R-:W-:Y:S02]  /*6940*/  IMAD.MOV.U32 R45, RZ, RZ, -0x1 ;  /* 0xffffffffff2d7424 */ /* 0x000fe400078e00ff */
[----:B------:R-:W-:Y:S02]  /*6950*/  IMAD.MOV.U32 R42, RZ, RZ, R3 ;  /* 0x000000ffff2a7224 */ /* 0x000fe400078e0003 */
[----:B------:R-:W-:Y:S05]  /*6960*/  CALL.REL.NOINC `($__internal_418_$__cuda_sm70_shflsync_bfly_p) ;  /* 0x0000002000007944 */ /* 0x000fea0003c00000 */
[----:B-1----:R-:W-:Y:S01]  /*6970*/  IMAD.MOV.U32 R4, RZ, RZ, R42 ;  /* 0x000000ffff047224 */ /* 0x002fe200078e002a */
[----:B0-----:R-:W-:Y:S05]  /*6980*/  BRA `(.L_x_23662) ;  /* 0xffffcbc000007947 */ /* 0x001fea000383ffff */
        .weak           $__internal_418_$__cuda_sm70_shflsync_bfly_p
        .type           $__internal_418_$__cuda_sm70_shflsync_bfly_p,@function
        .size           $__internal_418_$__cuda_sm70_shflsync_bfly_p,(.L_x_25079 - $__internal_418_$__cuda_sm70_shflsync_bfly_p)
$__internal_418_$__cuda_sm70_shflsync_bfly_p:
[----:B------:R-:W-:Y:S01]  /*6990*/  IMAD.MOV.U32 R41, RZ, RZ, 0x0 ;  /* 0x00000000ff297424 */ /* 0x000fe200078e00ff */
[----:B------:R-:W-:Y:S04]  /*69a0*/  WARPSYNC R45 ;  /* 0x0000002d00007348 */ /* 0x000fe80003800000 */
[----:B------:R0:W1:Y:S01]  /*69b0*/  SHFL.BFLY PT, R42, R42, R43, R44 ;  /* 0x0c00002b2a2a7389 */ /* 0x00006200000e002c */
[----:B------:R-:W-:Y:S05]  /*69c0*/  RET.REL.NODEC R40 `(_ZN4vllm25paged_attention_v2_kernelIffLi112ELi8ELi128ELNS_18Fp8KVCacheDataTypeE0ELb0ELi512EEEvPfS2_PT_PKS3_PKT0_S9_ifPKiSB_iPKfiiiSD_SD_iiiii) ;  /* 0xffff963028007950 */ /* 0x000fea0003c3ffff */
.L_x_23663:
        /* <DEDUP_REMOVED lines=11> */
.L_x_25079:


//--------------------- .text._ZN4vllm25paged_attention_v2_kernelIffLi96ELi8ELi128ELNS_18Fp8KVCacheDataTypeE0ELb0ELi512EEEvPfS2_PT_PKS3_PKT0_S9_ifPKiSB_iPKfiiiSD_SD_iiiii --------------------------
	.section	.text._ZN4vllm25paged_attention_v2_kernelIffLi96ELi8ELi128ELNS_18Fp8KVCacheDataTypeE0ELb0ELi512EEEvPfS2_PT_PKS3_PKT0_S9_ifPKiSB_iPKfiiiSD_SD_iiiii,"ax",@progbits
	.sectioninfo	@"SHI_REGISTERS=162"
	.align	128
        .global         _ZN4vllm25paged_attention_v2_kernelIffLi96ELi8ELi128ELNS_18Fp8KVCacheDataTypeE0ELb0ELi512EEEvPfS2_PT_PKS3_PKT0_S9_ifPKiSB_iPKfiiiSD_SD_iiiii
        .type           _ZN4vllm25paged_attention_v2_kernelIffLi96ELi8ELi128ELNS_18Fp8KVCacheDataTypeE0ELb0ELi512EEEvPfS2_PT_PKS3_PKT0_S9_ifPKiSB_iPKfiiiSD_SD_iiiii,@function
        .size           _ZN4vllm25paged_attention_v2_kernelIffLi96ELi8ELi128ELNS_18Fp8KVCacheDataTypeE0ELb0ELi512EEEvPfS2_PT_PKS3_PKT0_S9_ifPKiSB_iPKfiiiSD_SD_iiiii,(.L_x_25080 - _ZN4vllm25paged_attention_v2_kernelIffLi96ELi8ELi128ELNS_18Fp8KVCacheDataTypeE0ELb0ELi512EEEvPfS2_PT_PKS3_PKT0_S9_ifPKiSB_iPKfiiiSD_SD_iiiii)
        .other          _ZN4vllm25paged_attention_v2_kernelIffLi96ELi8ELi128ELNS_18Fp8KVCacheDataTypeE0ELb0ELi512EEEvPfS2_PT_PKS3_PKT0_S9_ifPKiSB_iPKfiiiSD_SD_iiiii,@"STO_CUDA_ENTRY STV_DEFAULT"
_ZN4vllm25paged_attention_v2_kernelIffLi96ELi8ELi128ELNS_18Fp8KVCacheDataTypeE0ELb0ELi512EEEvPfS2_PT_PKS3_PKT0_S9_ifPKiSB_iPKfiiiSD_SD_iiiii:
.text._ZN4vllm25paged_attention_v2_kernelIffLi96ELi8ELi128ELNS_18Fp8KVCacheDataTypeE0ELb0ELi512EEEvPfS2_PT_PKS3_PKT0_S9_ifPKiSB_iPKfiiiSD_SD_iiiii:
        /* <DEDUP_REMOVED lines=74> */
[----:B0-----:R-:W-:Y:S02]  /*04a0*/  ISETP.GT.AND P0, PT, R2, 0x5f, PT ;  /* 0x0000005f0200780c */ /* 0x001fe40003f04270 */
[----:B------:R-:W-:Y:S02]  /*04b0*/  IMNMX R6, R0, R9, PT ;  /* 0x0000000900067217 */ /* 0x000fe40003800200 */
[----:B------:R-:W-:Y:S01]  /*04c0*/  SHF.R.S32.HI R9, RZ, 0x1f, R2 ;  /* 0x0000001fff097819 */ /* 0x000fe20000011402 */
[----:B------:R-:W-:Y:S01]  /*04d0*/  @!P2 IMAD.MOV R5, RZ, RZ, -R5 ;  /* 0x000000ffff05a224 */ /* 0x000fe200078e0a05 */
[----:B------:R-:W-:Y:S01]  /*04e0*/  @!P1 LOP3.LUT R5, RZ, R10, RZ, 0x33, !PT ;  /* 0x0000000aff059212 */ /* 0x000fe200078e33ff */
[----:B------:R-:W-:Y:S01]  /*04f0*/  IMAD.IADD R7, R6, 0x1, -R7 ;  /* 0x0000000106077824 */ /* 0x000fe200078e0a07 */
[----:B------:R-:W-:-:S02]  /*0500*/  LEA.HI R6, R9, R2, RZ, 0x5 ;  /* 0x0000000209067211 */ /* 0x000fc400078f28ff */
[----:B------:R-:W-:Y:S02]  /*0510*/  LEA.HI R8, R9, R2, RZ, 0x2 ;  /* 0x0000000209087211 */ /* 0x000fe400078f10ff */
[----:B------:R-:W-:Y:S02]  /*0520*/  LOP3.LUT R9, R6, 0xffffffe0, RZ, 0xc0, !PT ;  /* 0xffffffe006097812 */ /* 0x000fe400078ec0ff */
        /* <DEDUP_REMOVED lines=28> */
.L_x_23668:
        /* <DEDUP_REMOVED lines=11> */
.L_x_23667:
[----:B------:R-:W-:Y:S05]  /*07a0*/  BSYNC B1 ;  /* 0x0000000000017941 */ /* 0x000fea0003800000 */
.L_x_23666:
        /* <DEDUP_REMOVED lines=10> */
.L_x_23669:
        /* <DEDUP_REMOVED lines=17> */
.L_x_23665:
[----:B------:R-:W-:Y:S05]  /*0960*/  BSYNC B0 ;  /* 0x0000000000007941 */ /* 0x000fea0003800000 */
.L_x_23664:
[----:B------:R-:W-:Y:S01]  /*0970*/  IMAD R11, R135, 0x40, R6 ;  /* 0x00000040870b7824 */ /* 0x000fe200078e0206 */
[----:B------:R-:W-:Y:S01]  /*0980*/  BAR.SYNC.DEFER_BLOCKING 0x0 ;  /* 0x0000000000007b1d */ /* 0x000fe20000010000 */
[----:B------:R-:W-:-:S03]  /*0990*/  IMAD.MOV.U32 R10, RZ, RZ, -0x800001 ;  /* 0xff7fffffff0a7424 */ /* 0x000fc600078e00ff */
[----:B------:R-:W-:Y:S02]  /*09a0*/  ISETP.GE.AND P0, PT, R11, R4, PT ;  /* 0x000000040b00720c */ /* 0x000fe40003f06270 */
[----:B------:R-:W-:Y:S11]  /*09b0*/  BSSY B0, `(.L_x_23670) ;  /* 0x0000264000007945 */ /* 0x000ff60003800000 */
[----:B------:R-:W-:Y:S05]  /*09c0*/  @P0 BRA `(.L_x_23671) ;  /* 0x0000262000000947 */ /* 0x000fea0003800000 */
[----:B------:R-:W-:Y:S02]  /*09d0*/  IADD3 R12, R9, 0x4, RZ ;  /* 0x00000004090c7810 */ /* 0x000fe40007ffe0ff */
[----:B------:R-:W-:-:S02]  /*09e0*/  SHF.R.S32.HI R10, RZ, 0x1f, R41 ;  /* 0x0000001fff0a7819 */ /* 0x000fc40000011429 */
[C---:B------:R-:W-:Y:S02]  /*09f0*/  IADD3 R14, R9.reuse, 0x8, RZ ;  /* 0x00000008090e7810 */ /* 0x040fe40007ffe0ff */
[----:B------:R-:W-:Y:S02]  /*0a00*/  IADD3 R16, R9, 0xc, RZ ;  /* 0x0000000c09107810 */ /* 0x000fe40007ffe0ff */
[----:B------:R-:W-:Y:S02]  /*0a10*/  SHF.R.S32.HI R13, RZ, 0x1f, R12 ;  /* 0x0000001fff0d7819 */ /* 0x000fe4000001140c */
[----:B------:R-:W-:Y:S02]  /*0a20*/  LEA.HI R10, R10, R41, RZ, 0x3 ;  /* 0x000000290a0a7211 */ /* 0x000fe400078f18ff */
[----:B------:R-:W-:Y:S02]  /*0a30*/  SHF.R.S32.HI R15, RZ, 0x1f, R14 ;  /* 0x0000001fff0f7819 */ /* 0x000fe4000001140e */
[----:B------:R-:W-:-:S02]  /*0a40*/  SHF.R.S32.HI R17, RZ, 0x1f, R16 ;  /* 0x0000001fff117819 */ /* 0x000fc40000011410 */
[----:B------:R-:W-:Y:S02]  /*0a50*/  LEA.HI R38, R13, R12, RZ, 0x2 ;  /* 0x0000000c0d267211 */ /* 0x000fe400078f10ff */
[----:B------:R-:W-:Y:S02]  /*0a60*/  LOP3.LUT R10, R10, 0xfffffff8, RZ, 0xc0, !PT ;  /* 0xfffffff80a0a7812 */ /* 0x000fe400078ec0ff */
        /* <DEDUP_REMOVED lines=13> */
[C---:B------:R-:W-:Y:S02]  /*0b40*/  IADD3 R16, R9.reuse, 0x14, RZ ;  /* 0x0000001409107810 */ /* 0x040fe40007ffe0ff */
[----:B------:R-:W-:Y:S02]  /*0b50*/  IADD3 R20, R9, 0x1c, RZ ;  /* 0x0000001c09147810 */ /* 0x000fe40007ffe0ff */
[----:B------:R-:W-:Y:S02]  /*0b60*/  LEA.HI R44, R19, R10, RZ, 0x2 ;  /* 0x0000000a132c7211 */ /* 0x000fe400078f10ff */
[----:B------:R-:W-:Y:S02]  /*0b70*/  SHF.R.S32.HI R17, RZ, 0x1f, R16 ;  /* 0x0000001fff117819 */ /* 0x000fe40000011410 */
[----:B------:R-:W-:Y:S01]  /*0b80*/  SHF.R.S32.HI R19, RZ, 0x1f, R18 ;  /* 0x0000001fff137819 */ /* 0x000fe20000011412 */
[----:B------:R-:W-:Y:S01]  /*0b90*/  IMAD.SHL.U32 R56, R44, 0x8, RZ ;  /* 0x000000082c387824 */ /* 0x000fe200078e00ff */
[----:B------:R-:W-:-:S02]  /*0ba0*/  SHF.R.S32.HI R21, RZ, 0x1f, R20 ;  /* 0x0000001fff157819 */ /* 0x000fc40000011414 */
[----:B------:R-:W-:Y:S02]  /*0bb0*/  LOP3.LUT R15, R44, 0xfffffffc, RZ, 0xc0, !PT ;  /* 0xfffffffc2c0f7812 */ /* 0x000fe400078ec0ff */
[----:B------:R-:W-:Y:S02]  /*0bc0*/  LEA.HI R45, R17, R16, RZ, 0x2 ;  /* 0x00000010112d7211 */ /* 0x000fe400078f10ff */
[----:B------:R-:W-:Y:S01]  /*0bd0*/  LEA.HI R46, R19, R18, RZ, 0x2 ;  /* 0x00000012132e7211 */ /* 0x000fe200078f10ff */
[----:B------:R-:W-:Y:S01]  /*0be0*/  IMAD.IADD R15, R10, 0x1, -R15 ;  /* 0x000000010a0f7824 */ /* 0x000fe200078e0a0f */
[----:B------:R-:W-:Y:S01]  /*0bf0*/  LEA.HI R47, R21, R20, RZ, 0x2 ;  /* 0x00000014152f7211 */ /* 0x000fe200078f10ff */
[C---:B------:R-:W-:Y:S01]  /*0c00*/  IMAD.SHL.U32 R59, R45.reuse, 0x8, RZ ;  /* 0x000000082d3b7824 */ /* 0x040fe200078e00ff */
[----:B------:R-:W-:Y:S01]  /*0c10*/  LOP3.LUT R17, R45, 0xfffffffc, RZ, 0xc0, !PT ;  /* 0xfffffffc2d117812 */ /* 0x000fe200078ec0ff */
[C---:B------:R-:W-:Y:S01]  /*0c20*/  IMAD.SHL.U32 R58, R46.reuse, 0x8, RZ ;  /* 0x000000082e3a7824 */ /* 0x040fe200078e00ff */
[----:B------:R-:W-:Y:S01]  /*0c30*/  IADD3 R10, R9, 0x20, RZ ;  /* 0x00000020090a7810 */ /* 0x000fe20007ffe0ff */
[C---:B------:R-:W-:Y:S01]  /*0c40*/  IMAD.SHL.U32 R61, R47.reuse, 0x8, RZ ;  /* 0x000000082f3d7824 */ /* 0x040fe200078e00ff */
[----:B------:R-:W-:Y:S01]  /*0c50*/  LOP3.LUT R19, R46, 0xfffffffc, RZ, 0xc0, !PT ;  /* 0xfffffffc2e137812 */ /* 0x000fe200078ec0ff */
[----:B------:R-:W-:Y:S01]  /*0c60*/  IMAD.IADD R16, R16, 0x1, -R17 ;  /* 0x0000000110107824 */ /* 0x000fe200078e0a11 */
[----:B------:R-:W-:-:S02]  /*0c70*/  LOP3.LUT R21, R47, 0xfffffffc, RZ, 0xc0, !PT ;  /* 0xfffffffc2f157812 */ /* 0x000fc400078ec0ff */
[----:B------:R-:W-:Y:S01]  /*0c80*/  SHF.R.S32.HI R23, RZ, 0x1f, R10 ;  /* 0x0000001fff177819 */ /* 0x000fe2000001140a */
[----:B------:R-:W-:Y:S01]  /*0c90*/  IMAD.IADD R17, R18, 0x1, -R19 ;  /* 0x0000000112117824 */ /* 0x000fe200078e0a13 */
[C---:B------:R-:W-:Y:S01]  /*0ca0*/  IADD3 R22, R9.reuse, 0x28, RZ ;  /* 0x0000002809167810 */ /* 0x040fe20007ffe0ff */
[----:B------:R-:W-:Y:S01]  /*0cb0*/  IMAD.IADD R18, R20, 0x1, -R21 ;  /* 0x0000000114127824 */ /* 0x000fe200078e0a15 */
[----:B------:R-:W-:Y:S02]  /*0cc0*/  IADD3 R20, R9, 0x24, RZ ;  /* 0x0000002409147810 */ /* 0x000fe40007ffe0ff */
[----:B------:R-:W-:Y:S02]  /*0cd0*/  LEA.HI R48, R23, R10, RZ, 0x2 ;  /* 0x0000000a17307211 */ /* 0x000fe400078f10ff */
[----:B------:R-:W-:Y:S02]  /*0ce0*/  IADD3 R24, R9, 0x2c, RZ ;  /* 0x0000002c09187810 */ /* 0x000fe40007ffe0ff */
[----:B------:R-:W-:Y:S01]  /*0cf0*/  SHF.R.S32.HI R21, RZ, 0x1f, R20 ;  /* 0x0000001fff157819 */ /* 0x000fe20000011414 */
[C---:B------:R-:W-:Y:S01]  /*0d00*/  IMAD.SHL.U32 R60, R48.reuse, 0x8, RZ ;  /* 0x00000008303c7824 */ /* 0x040fe200078e00ff */
[----:B------:R-:W-:-:S02]  /*0d10*/  LOP3.LUT R19, R48, 0xfffffffc, RZ, 0xc0, !PT ;  /* 0xfffffffc30137812 */ /* 0x000fc400078ec0ff */
[----:B------:R-:W-:Y:S02]  /*0d20*/  SHF.R.S32.HI R23, RZ, 0x1f, R22 ;  /* 0x0000001fff177819 */ /* 0x000fe40000011416 */
[----:B------:R-:W-:Y:S01]  /*0d30*/  SHF.R.S32.HI R25, RZ, 0x1f, R24 ;  /* 0x0000001fff197819 */ /* 0x000fe20000011418 */
[----:B------:R-:W-:Y:S01]  /*0d40*/  IMAD.IADD R19, R10, 0x1, -R19 ;  /* 0x000000010a137824 */ /* 0x000fe200078e0a13 */
[----:B------:R-:W-:Y:S02]  /*0d50*/  LEA.HI R49, R21, R20, RZ, 0x2 ;  /* 0x0000001415317211 */ /* 0x000fe400078f10ff */
[----:B------:R-:W-:Y:S02]  /*0d60*/  LEA.HI R50, R23, R22, RZ, 0x2 ;  /* 0x0000001617327211 */ /* 0x000fe400078f10ff */
[----:B------:R-:W-:Y:S01]  /*0d70*/  LEA.HI R51, R25, R24, RZ, 0x2 ;  /* 0x0000001819337211 */ /* 0x000fe200078f10ff */
[----:B------:R-:W-:Y:S01]  /*0d80*/  IMAD.SHL.U32 R63, R49, 0x8, RZ ;  /* 0x00000008313f7824 */ /* 0x000fe200078e00ff */
[----:B------:R-:W-:Y:S01]  /*0d90*/  IADD3 R10, R9, 0x30, RZ ;  /* 0x00000030090a7810 */ /* 0x000fe20007ffe0ff */
[C---:B------:R-:W-:Y:S01]  /*0da0*/  IMAD.SHL.U32 R62, R50.reuse, 0x8, RZ ;  /* 0x00000008323e7824 */ /* 0x040fe200078e00ff */
[----:B------:R-:W-:Y:S01]  /*0db0*/  LOP3.LUT R21, R49, 0xfffffffc, RZ, 0xc0, !PT ;  /* 0xfffffffc31157812 */ /* 0x000fe200078ec0ff */
[----:B------:R-:W-:Y:S01]  /*0dc0*/  IMAD.SHL.U32 R65, R51, 0x8, RZ ;  /* 0x0000000833417824 */ /* 0x000fe200078e00ff */
[----:B------:R-:W-:-:S02]  /*0dd0*/  LOP3.LUT R23, R50, 0xfffffffc, RZ, 0xc0, !PT ;  /* 0xfffffffc32177812 */ /* 0x000fc400078ec0ff */
[----:B------:R-:W-:Y:S01]  /*0de0*/  LOP3.LUT R25, R51, 0xfffffffc, RZ, 0xc0, !PT ;  /* 0xfffffffc33197812 */ /* 0x000fe200078ec0ff */
[----:B------:R-:W-:Y:S01]  /*0df0*/  IMAD.IADD R20, R20, 0x1, -R21 ;  /* 0x0000000114147824 */ /* 0x000fe200078e0a15 */
[----:B------:R-:W-:Y:S01]  /*0e00*/  SHF.R.S32.HI R27, RZ, 0x1f, R10 ;  /* 0x0000001fff1b7819 */ /* 0x000fe2000001140a */
[----:B------:R-:W-:Y:S01]  /*0e10*/  IMAD.IADD R21, R22, 0x1, -R23 ;  /* 0x0000000116157824 */ /* 0x000fe200078e0a17 */
[----:B------:R-:W-:Y:S01]  /*0e20*/  IADD3 R26, R9, 0x38, RZ ;  /* 0x00000038091a7810 */ /* 0x000fe20007ffe0ff */
[----:B------:R-:W-:Y:S01]  /*0e30*/  IMAD.IADD R22, R24, 0x1, -R25 ;  /* 0x0000000118167824 */ /* 0x000fe200078e0a19 */
[----:B------:R-:W-:Y:S02]  /*0e40*/  LEA.HI R52, R27, R10, RZ, 0x2 ;  /* 0x0000000a1b347211 */ /* 0x000fe400078f10ff */
[C---:B------:R-:W-:Y:S02]  /*0e50*/  IADD3 R24, R9.reuse, 0x34, RZ ;  /* 0x0000003409187810 */ /* 0x040fe40007ffe0ff */
[----:B------:R-:W-:Y:S01]  /*0e60*/  IADD3 R28, R9, 0x3c, RZ ;  /* 0x0000003c091c7810 */ /* 0x000fe20007ffe0ff */
[C---:B------:R-:W-:Y:S01]  /*0e70*/  IMAD.SHL.U32 R64, R52.reuse, 0x8, RZ ;  /* 0x0000000834407824 */ /* 0x040fe200078e00ff */
[----:B------:R-:W-:-:S02]  /*0e80*/  LOP3.LUT R23, R52, 0xfffffffc, RZ, 0xc0, !PT ;  /* 0xfffffffc34177812 */ /* 0x000fc400078ec0ff */
[----:B------:R-:W-:Y:S02]  /*0e90*/  SHF.R.S32.HI R25, RZ, 0x1f, R24 ;  /* 0x0000001fff197819 */ /* 0x000fe40000011418 */
[----:B------:R-:W-:Y:S01]  /*0ea0*/  SHF.R.S32.HI R27, RZ, 0x1f, R26 ;  /* 0x0000001fff1b7819 */ /* 0x000fe2000001141a */
[----:B------:R-:W-:Y:S01]  /*0eb0*/  IMAD.IADD R23, R10, 0x1, -R23 ;  /* 0x000000010a177824 */ /* 0x000fe200078e0a17 */
[----:B------:R-:W-:Y:S02]  /*0ec0*/  SHF.R.S32.HI R29, RZ, 0x1f, R28 ;  /* 0x0000001fff1d7819 */ /* 0x000fe4000001141c */
[----:B------:R-:W-:Y:S02]  /*0ed0*/  LEA.HI R53, R25, R24, RZ, 0x2 ;  /* 0x0000001819357211 */ /* 0x000fe400078f10ff */
[----:B------:R-:W-:Y:S02]  /*0ee0*/  IADD3 R10, R9, 0x40, RZ ;  /* 0x00000040090a7810 */ /* 0x000fe40007ffe0ff */
[----:B------:R-:W-:Y:S01]  /*0ef0*/  LEA.HI R54, R27, R26, RZ, 0x2 ;  /* 0x0000001a1b367211 */ /* 0x000fe200078f10ff */
[----:B------:R-:W-:Y:S01]  /*0f00*/  IMAD.SHL.U32 R67, R53, 0x8, RZ ;  /* 0x0000000835437824 */ /* 0x000fe200078e00ff */
[----:B------:R-:W-:-:S02]  /*0f10*/  LEA.HI R55, R29, R28, RZ, 0x2 ;  /* 0x0000001c1d377211 */ /* 0x000fc400078f10ff */
[----:B------:R-:W-:Y:S01]  /*0f20*/  LOP3.LUT R25, R53, 0xfffffffc, RZ, 0xc0, !PT ;  /* 0xfffffffc35197812 */ /* 0x000fe200078ec0ff */
[C---:B------:R-:W-:Y:S01]  /*0f30*/  IMAD.SHL.U32 R66, R54.reuse, 0x8, RZ ;  /* 0x0000000836427824 */ /* 0x040fe200078e00ff */
[----:B------:R-:W-:Y:S01]  /*0f40*/  SHF.R.S32.HI R31, RZ, 0x1f, R10 ;  /* 0x0000001fff1f7819 */ /* 0x000fe2000001140a */
[C---:B------:R-:W-:Y:S01]  /*0f50*/  IMAD.SHL.U32 R69, R55.reuse, 0x8, RZ ;  /* 0x0000000837457824 */ /* 0x040fe200078e00ff */
[----:B------:R-:W-:Y:S01]  /*0f60*/  LOP3.LUT R27, R54, 0xfffffffc, RZ, 0xc0, !PT ;  /* 0xfffffffc361b7812 */ /* 0x000fe200078ec0ff */
[----:B------:R-:W-:Y:S01]  /*0f70*/  IMAD.IADD R24, R24, 0x1, -R25 ;  /* 0x0000000118187824 */ /* 0x000fe200078e0a19 */
[----:B------:R-:W-:Y:S02]  /*0f80*/  LOP3.LUT R29, R55, 0xfffffffc, RZ, 0xc0, !PT ;  /* 0xfffffffc371d7812 */ /* 0x000fe400078ec0ff */
[----:B------:R-:W-:Y:S01]  /*0f90*/  LEA.HI R68, R31, R10, RZ, 0x2 ;  /* 0x0000000a1f447211 */ /* 0x000fe200078f10ff */
[----:B------:R-:W-:Y:S01]  /*0fa0*/  IMAD.IADD R25, R26, 0x1, -R27 ;  /* 0x000000011a197824 */ /* 0x000fe200078e0a1b */
[C---:B------:R-:W-:Y:S01]  /*0fb0*/  IADD3 R30, R9.reuse, 0x48, RZ ;  /* 0x00000048091e7810 */ /* 0x040fe20007ffe0ff */
[----:B------:R-:W-:Y:S01]  /*0fc0*/  IMAD.IADD R26, R28, 0x1, -R29 ;  /* 0x000000011c1a7824 */ /* 0x000fe200078e0a1d */
[----:B------:R-:W-:-:S02]  /*0fd0*/  IADD3 R28, R9, 0x44, RZ ;  /* 0x00000044091c7810 */ /* 0x000fc40007ffe0ff */
[C---:B------:R-:W-:Y:S01]  /*0fe0*/  LOP3.LUT R27, R68.reuse, 0xfffffffc, RZ, 0xc0, !PT ;  /* 0xfffffffc441b7812 */ /* 0x040fe200078ec0ff */
[----:B------:R-:W-:Y:S01]  /*0ff0*/  IMAD.SHL.U32 R68, R68, 0x8, RZ ;  /* 0x0000000844447824 */ /* 0x000fe200078e00ff */
[C---:B------:R-:W-:Y:S02]  /*1000*/  IADD3 R32, R9.reuse, 0x4c, RZ ;  /* 0x0000004c09207810 */ /* 0x040fe40007ffe0ff */
[----:B------:R-:W-:Y:S01]  /*1010*/  SHF.R.S32.HI R29, RZ, 0x1f, R28 ;  /* 0x0000001fff1d7819 */ /* 0x000fe2000001141c */
[----:B------:R-:W-:Y:S01]  /*1020*/  IMAD.IADD R27, R10, 0x1, -R27 ;  /* 0x000000010a1b7824 */ /* 0x000fe200078e0a1b */
[----:B------:R-:W-:Y:S02]  /*1030*/  SHF.R.S32.HI R31, RZ, 0x1f, R30 ;  /* 0x0000001fff1f7819 */ /* 0x000fe4000001141e */
[----:B------:R-:W-:Y:S02]  /*1040*/  SHF.R.S32.HI R33, RZ, 0x1f, R32 ;  /* 0x0000001fff217819 */ /* 0x000fe40000011420 */
        /* <DEDUP_REMOVED lines=21> */
[----:B------:R-:W-:Y:S01]  /*11a0*/  SHF.R.S32.HI R33, RZ, 0x1f, R32 ;  /* 0x0000001fff217819 */ /* 0x000fe20000011420 */
[----:B------:R-:W-:Y:S01]  /*11b0*/  IMAD R10, R5, c[0x0][0x1c0], RZ ;  /* 0x00007000050a7a24 */ /* 0x000fe200078e02ff */
[----:B------:R-:W-:-:S02]  /*11c0*/  SHF.R.S32.HI R37, RZ, 0x1f, R34 ;  /* 0x0000001fff257819 */ /* 0x000fc40000011422 */
[----:B------:R-:W-:Y:S02]  /*11d0*/  SHF.R.S32.HI R39, RZ, 0x1f, R36 ;  /* 0x0000001fff277819 */ /* 0x000fe40000011424 */
[----:B------:R-:W-:Y:S02]  /*11e0*/  LEA.HI R77, R33, R32, RZ, 0x2 ;  /* 0x00000020214d7211 */ /* 0x000fe400078f10ff */
[----:B------:R-:W-:Y:S02]  /*11f0*/  LEA.HI R78, R37, R34, RZ, 0x2 ;  /* 0x00000022254e7211 */ /* 0x000fe400078f10ff */
[----:B------:R-:W-:Y:S02]  /*1200*/  LEA.HI R79, R39, R36, RZ, 0x2 ;  /* 0x00000024274f7211 */ /* 0x000fe400078f10ff */
[----:B------:R-:W-:Y:S01]  /*1210*/  SHF.R.S32.HI R57, RZ, 0x1f, R43 ;  /* 0x0000001fff397819 */ /* 0x000fe2000001142b */
[----:B------:R-:W-:Y:S01]  /*1220*/  IMAD.SHL.U32 R76, R78, 0x8, RZ ;  /* 0x000000084e4c7824 */ /* 0x000fe200078e00ff */
[----:B------:R-:W-:-:S02]  /*1230*/  IADD3 R74, P0, R10, R43, RZ ;  /* 0x0000002b0a4a7210 */ /* 0x000fc40007f1e0ff */
[C---:B------:R-:W-:Y:S01]  /*1240*/  LOP3.LUT R33, R77.reuse, 0xfffffffc, RZ, 0xc0, !PT ;  /* 0xfffffffc4d217812 */ /* 0x040fe200078ec0ff */
[----:B------:R-:W-:Y:S01]  /*1250*/  IMAD.SHL.U32 R77, R77, 0x8, RZ ;  /* 0x000000084d4d7824 */ /* 0x000fe200078e00ff */
        /* <DEDUP_REMOVED lines=97> */
.L_x_23677:
[----:B------:R-:W-:-:S05]  /*1870*/  IMAD.MOV.U32 R136, RZ, RZ, R126 ;  /* 0x000000ffff887224 */ /* 0x000fca00078e007e */
        /* <DEDUP_REMOVED lines=11> */
[----:B------:R-:W-:Y:S02]  /*1930*/  IADD3.X R41, R80, R51, R83, P3, P4 ;  /* 0x0000003350297210 */ /* 0x000fe40001fe8453 */
[-C--:B------:R-:W-:Y:S02]  /*1940*/  IADD3 R45, P0, R9, R50.reuse, RZ ;  /* 0x00000032092d7210 */ /* 0x080fe40007f1e0ff */
[----:B------:R-:W-:Y:S02]  /*1950*/  LEA.HI.X R153, R42, c[0x0][0x184], R43, 0x2, P2 ;  /* 0x000061002a997a11 */ /* 0x000fe400010f142b */
[-C--:B------:R-:W-:Y:S01]  /*1960*/  IADD3 R42, P1, P2, R57, R50.reuse, R14 ;  /* 0x00000032392a7210 */ /* 0x080fe20007a3e00e */
[----:B------:R-:W-:Y:S01]  /*1970*/  IMAD.X R48, R36, 0x1, R51, P0 ;  /* 0x0000000124307824 */ /* 0x000fe200000e0633 */
[----:B------:R-:W-:Y:S01]  /*1980*/  LEA.HI.X R47, R40, c[0x0][0x184], R41, 0x2, P5 ;  /* 0x00006100282f7a11 */ /* 0x000fe200028f1429 */
[----:B------:R0:W2:Y:S01]  /*1990*/  LDG.E.CONSTANT R152, [R152.64] ;  /* 0x0000000a98987981 */ /* 0x0000a2000c1e9900 */
[----:B------:R-:W-:-:S02]  /*19a0*/  IADD3 R40, P5, P6, R56, R50, R15 ;  /* 0x0000003238287210 */ /* 0x000fc40007ebe00f */
[C---:B------:R-:W-:Y:S01]  /*19b0*/  LEA R140, P4, R45.reuse, c[0x0][0x180], 0x2 ;  /* 0x000060002d8c7a11 */ /* 0x040fe200078810ff */
[----:B------:R1:W3:Y:S01]  /*19c0*/  LDG.E.CONSTANT R159, [R46.64] ;  /* 0x0000000a2e9f7981 */ /* 0x0002e2000c1e9900 */
[----:B------:R-:W-:Y:S02]  /*19d0*/  LEA R146, P3, R42, c[0x0][0x180], 0x2 ;  /* 0x000060002a927a11 */ /* 0x000fe400078610ff */
[-C--:B------:R-:W-:Y:S02]  /*19e0*/  IADD3.X R43, R82, R51.reuse, R85, P1, P2 ;  /* 0x00000033522b7210 */ /* 0x080fe40000fe4455 */
[----:B------:R-:W-:Y:S02]  /*19f0*/  LEA R44, P2, R40, c[0x0][0x180], 0x2 ;  /* 0x00006000282c7a11 */ /* 0x000fe400078410ff */
[----:B------:R-:W-:Y:S02]  /*1a00*/  IADD3.X R41, R84, R51, R87, P5, P6 ;  /* 0x0000003354297210 */ /* 0x000fe40002fec457 */
[----:B------:R-:W-:-:S02]  /*1a10*/  LEA.HI.X R141, R45, c[0x0][0x184], R48, 0x2, P4 ;  /* 0x000061002d8d7a11 */ /* 0x000fc400020f1430 */
[----:B------:R-:W-:Y:S02]  /*1a20*/  LEA.HI.X R147, R42, c[0x0][0x184], R43, 0x2, P3 ;  /* 0x000061002a937a11 */ /* 0x000fe400018f142b */
[-C--:B------:R-:W-:Y:S01]  /*1a30*/  IADD3 R43, P0, P1, R59, R50.reuse, R16 ;  /* 0x000000323b2b7210 */ /* 0x080fe2000791e010 */
[----:B------:R4:W5:Y:S01]  /*1a40*/  LDG.E.CONSTANT R157, [R140.64] ;  /* 0x0000000a8c9d7981 */ /* 0x000962000c1e9900 */
[----:B------:R-:W-:Y:S02]  /*1a50*/  LEA.HI.X R45, R40, c[0x0][0x184], R41, 0x2, P2 ;  /* 0x00006100282d7a11 */ /* 0x000fe400010f1429 */
[-C--:B------:R-:W-:Y:S01]  /*1a60*/  IADD3 R41, P5, P6, R58, R50.reuse, R17 ;  /* 0x000000323a297210 */ /* 0x080fe20007ebe011 */
[----:B------:R0:W3:Y:S01]  /*1a70*/  LDG.E.CONSTANT R146, [R146.64] ;  /* 0x0000000a92927981 */ /* 0x0000e2000c1e9900 */
[----:B------:R-:W-:Y:S02]  /*1a80*/  LEA R148, P3, R43, c[0x0][0x180], 0x2 ;  /* 0x000060002b947a11 */ /* 0x000fe400078610ff */
[----:B------:R-:W-:Y:S01]  /*1a90*/  IADD3.X R52, R86, R51, R89, P0, P1 ;  /* 0x0000003356347210 */ /* 0x000fe200007e2459 */
[----:B------:R0:W3:Y:S01]  /*1aa0*/  LDG.E.CONSTANT R151, [R44.64] ;  /* 0x0000000a2c977981 */ /* 0x0000e2000c1e9900 */
[----:B------:R-:W-:-:S02]  /*1ab0*/  IADD3 R40, P4, P2, R61, R50, R18 ;  /* 0x000000323d287210 */ /* 0x000fc40007a9e012 */
[----:B------:R-:W-:Y:S02]  /*1ac0*/  LEA R42, P0, R41, c[0x0][0x180], 0x2 ;  /* 0x00006000292a7a11 */ /* 0x000fe400078010ff */
[-C--:B------:R-:W-:Y:S02]  /*1ad0*/  IADD3.X R48, R88, R51.reuse, R91, P5, P6 ;  /* 0x0000003358307210 */ /* 0x080fe40002fec45b */
[----:B------:R-:W-:Y:S02]  /*1ae0*/  LEA.HI.X R149, R43, c[0x0][0x184], R52, 0x2, P3 ;  /* 0x000061002b957a11 */ /* 0x000fe400018f1434 */
[----:B------:R-:W-:Y:S02]  /*1af0*/  IADD3.X R49, R90, R51, R93, P4, P2 ;  /* 0x000000335a317210 */ /* 0x000fe400027e445d */
[----:B------:R-:W-:Y:S01]  /*1b00*/  LEA.HI.X R43, R41, c[0x0][0x184], R48, 0x2, P0 ;  /* 0x00006100292b7a11 */ /* 0x000fe200000f1430 */
[----:B------:R1:W3:Y:S01]  /*1b10*/  LDG.E.CONSTANT R148, [R148.64] ;  /* 0x0000000a94947981 */ /* 0x0002e2000c1e9900 */
[----:B------:R-:W-:-:S02]  /*1b20*/  IADD3 R41, P0, P2, R60, R50, R19 ;  /* 0x000000323c297210 */ /* 0x000fc40007a1e013 */
[----:B------:R-:W-:Y:S01]  /*1b30*/  LEA R142, P1, R40, c[0x0][0x180], 0x2 ;  /* 0x00006000288e7a11 */ /* 0x000fe200078210ff */
[----:B0-----:R0:W3:Y:S01]  /*1b40*/  LDG.E.CONSTANT R153, [R42.64] ;  /* 0x0000000a2a997981 */ /* 0x0010e2000c1e9900 */
[-C--:B------:R-:W-:Y:S02]  /*1b50*/  IADD3 R52, P3, P4, R62, R50.reuse, R21 ;  /* 0x000000323e347210 */ /* 0x080fe40007c7e015 */
[----:B------:R-:W-:Y:S02]  /*1b60*/  IADD3.X R128, R92, R51, R95, P0, P2 ;  /* 0x000000335c807210 */ /* 0x000fe400007e445f */
[-C--:B------:R-:W-:Y:S02]  /*1b70*/  IADD3 R48, P2, P0, R65, R50.reuse, R22 ;  /* 0x0000003241307210 */ /* 0x080fe4000785e016 */
[----:B------:R-:W-:Y:S02]  /*1b80*/  IADD3 R54, P5, P6, R63, R50, R20 ;  /* 0x000000323f367210 */ /* 0x000fe40007ebe014 */
[----:B------:R-:W-:-:S02]  /*1b90*/  LEA.HI.X R143, R40, c[0x0][0x184], R49, 0x2, P1 ;  /* 0x00006100288f7a11 */ /* 0x000fc400008f1431 */
[-C--:B------:R-:W-:Y:S02]  /*1ba0*/  IADD3.X R53, R98, R51.reuse, R101, P3, P4 ;  /* 0x0000003362357210 */ /* 0x080fe40001fe8465 */
[----:B------:R-:W-:Y:S01]  /*1bb0*/  LEA R96, P3, R48, c[0x0][0x180], 0x2 ;  /* 0x0000600030607a11 */ /* 0x000fe200078610ff */
[----:B------:R0:W3:Y:S01]  /*1bc0*/  LDG.E.CONSTANT R142, [R142.64] ;  /* 0x0000000a8e8e7981 */ /* 0x0000e2000c1e9900 */
[-C--:B------:R-:W-:Y:S02]  /*1bd0*/  IADD3.X R49, R100, R51.reuse, R103, P2, P0 ;  /* 0x0000003364317210 */ /* 0x080fe400017e0467 */
[----:B------:R-:W-:Y:S02]  /*1be0*/  IADD3.X R55, R94, R51, R99, P5, P6 ;  /* 0x000000335e377210 */ /* 0x000fe40002fec463 */
[----:B------:R-:W-:Y:S02]  /*1bf0*/  LEA R40, P1, R41, c[0x0][0x180], 0x2 ;  /* 0x0000600029287a11 */ /* 0x000fe400078210ff */
[----:B------:R-:W-:-:S02]  /*1c00*/  LEA R130, P5, R52, c[0x0][0x180], 0x2 ;  /* 0x0000600034827a11 */ /* 0x000fc400078a10ff */
[----:B------:R-:W-:Y:S02]  /*1c10*/  LEA R132, P6, R54, c[0x0][0x180], 0x2 ;  /* 0x0000600036847a11 */ /* 0x000fe400078c10ff */
[----:B------:R-:W-:Y:S02]  /*1c20*/  LEA.HI.X R97, R48, c[0x0][0x184], R49, 0x2, P3 ;  /* 0x0000610030617a11 */ /* 0x000fe400018f1431 */
[-C--:B------:R-:W-:Y:S02]  /*1c30*/  IADD3 R48, P3, P4, R67, R50.reuse, R24 ;  /* 0x0000003243307210 */ /* 0x080fe40007c7e018 */
[----:B------:R-:W-:Y:S02]  /*1c40*/  LEA.HI.X R41, R41, c[0x0][0x184], R128, 0x2, P1 ;  /* 0x0000610029297a11 */ /* 0x000fe400008f1480 */
[----:B------:R-:W-:Y:S02]  /*1c50*/  LEA.HI.X R131, R52, c[0x0][0x184], R53, 0x2, P5 ;  /* 0x0000610034837a11 */ /* 0x000fe400028f1435 */
[----:B------:R-:W-:Y:S01]  /*1c60*/  LEA.HI.X R133, R54, c[0x0][0x184], R55, 0x2, P6 ;  /* 0x0000610036857a11 */ /* 0x000fe200030f1437 */
[----:B------:R0:W3:Y:S01]  /*1c70*/  LDG.E.CONSTANT R145, [R40.64] ;  /* 0x0000000a28917981 */ /* 0x0000e2000c1e9900 */
[----:B------:R-:W-:-:S02]  /*1c80*/  IADD3 R52, P0, P1, R64, R50, R23 ;  /* 0x0000003240347210 */ /* 0x000fc4000791e017 */
[----:B------:R-:W-:Y:S01]  /*1c90*/  LEA R54, P5, R48, c[0x0][0x180], 0x2 ;  /* 0x0000600030367a11 */ /* 0x000fe200078a10ff */
[----:B------:R0:W3:Y:S01]  /*1ca0*/  LDG.E.CONSTANT R144, [R132.64] ;  /* 0x0000000a84907981 */ /* 0x0000e2000c1e9900 */
[-C--:B------:R-:W-:Y:S02]  /*1cb0*/  IADD3.X R49, R104, R51.reuse, R107, P3, P4 ;  /* 0x0000003368317210 */ /* 0x080fe40001fe846b */
[----:B------:R-:W-:Y:S01]  /*1cc0*/  LEA R128, P2, R52, c[0x0][0x180], 0x2 ;  /* 0x0000600034807a11 */ /* 0x000fe200078410ff */
[----:B------:R0:W3:Y:S01]  /*1cd0*/  LDG.E.CONSTANT R147, [R130.64] ;  /* 0x0000000a82937981 */ /* 0x0000e2000c1e9900 */
[----:B------:R-:W-:Y:S02]  /*1ce0*/  IADD3.X R53, R102, R51, R105, P0, P1 ;  /* 0x0000003366357210 */ /* 0x000fe400007e2469 */
[----:B------:R-:W-:Y:S02]  /*1cf0*/  LEA.HI.X R55, R48, c[0x0][0x184], R49, 0x2, P5 ;  /* 0x0000610030377a11 */ /* 0x000fe400028f1431 */
[----:B------:R-:W-:-:S02]  /*1d00*/  IADD3 R49, P3, P4, R69, R50, R26 ;  /* 0x0000003245317210 */ /* 0x000fc40007c7e01a */
[----:B------:R-:W-:Y:S02]  /*1d10*/  LEA.HI.X R129, R52, c[0x0][0x184], R53, 0x2, P2 ;  /* 0x0000610034817a11 */ /* 0x000fe400010f1435 */
[-C--:B------:R-:W-:Y:S02]  /*1d20*/  IADD3 R53, P0, P1, R66, R50.reuse, R25 ;  /* 0x0000003242357210 */ /* 0x080fe4000791e019 */
[----:B------:R-:W-:Y:S01]  /*1d30*/  LEA R48, P5, R49, c[0x0][0x180], 0x2 ;  /* 0x0000600031307a11 */ /* 0x000fe200078a10ff */
[----:B----4-:R4:W3:Y:S01]  /*1d40*/  LDG.E.CONSTANT R141, [R128.64] ;  /* 0x0000000a808d7981 */ /* 0x0108e2000c1e9900 */
[----:B------:R-:W-:Y:S02]  /*1d50*/  IADD3.X R136, R108, R51, R111, P3, P4 ;  /* 0x000000336c887210 */ /* 0x000fe40001fe846f */
[----:B------:R-:W-:Y:S02]  /*1d60*/  IADD3 R45, P3, P4, R71, R50, R28 ;  /* 0x00000032472d7210 */ /* 0x000fe40007c7e01c */
[----:B------:R-:W-:-:S02]  /*1d70*/  LEA R52, P2, R53, c[0x0][0x180], 0x2 ;  /* 0x0000600035347a11 */ /* 0x000fc400078410ff */
[-C--:B------:R-:W-:Y:S02]  /*1d80*/  IADD3.X R138, R106, R51.reuse, R109, P0, P1 ;  /* 0x000000336a8a7210 */ /* 0x080fe400007e246d */
[----:B------:R-:W-:Y:S02]  /*1d90*/  LEA.HI.X R49, R49, c[0x0][0x184], R136, 0x2, P5 ;  /* 0x0000610031317a11 */ /* 0x000fe400028f1488 */
[----:B-1----:R-:W-:Y:S02]  /*1da0*/  IADD3 R47, P0, P1, R68, R50, R27 ;  /* 0x00000032442f7210 */ /* 0x002fe4000791e01b */
[----:B------:R-:W-:Y:S01]  /*1db0*/  IADD3.X R136, R112, R51, R115, P3, P4 ;  /* 0x0000003370887210 */ /* 0x000fe20001fe8473 */
[----:B------:R1:W3:Y:S01]  /*1dc0*/  LDG.E.CONSTANT R140, [R48.64] ;  /* 0x0000000a308c7981 */ /* 0x0002e2000c1e9900 */
[----:B------:R-:W-:Y:S02]  /*1dd0*/  LEA R44, P5, R45, c[0x0][0x180], 0x2 ;  /* 0x000060002d2c7a11 */ /* 0x000fe400078a10ff */
[----:B------:R-:W-:-:S02]  /*1de0*/  LEA.HI.X R53, R53, c[0x0][0x184], R138, 0x2, P2 ;  /* 0x0000610035357a11 */ /* 0x000fc400010f148a */
[----:B------:R-:W-:Y:S02]  /*1df0*/  LEA R46, P2, R47, c[0x0][0x180], 0x2 ;  /* 0x000060002f2e7a11 */ /* 0x000fe400078410ff */
[-C--:B------:R-:W-:Y:S01]  /*1e00*/  IADD3.X R138, R110, R51.reuse, R113, P0, P1 ;  /* 0x000000336e8a7210 */ /* 0x080fe200007e2471 */
[----:B0-----:R0:W3:Y:S01]  /*1e10*/  LDG.E.CONSTANT R143, [R52.64] ;  /* 0x0000000a348f7981 */ /* 0x0010e2000c1e9900 */
[----:B------:R-:W-:Y:S02]  /*1e20*/  IADD3 R43, P0, P1, R70, R50, R29 ;  /* 0x00000032462b7210 */ /* 0x000fe4000791e01d */
[----:B------:R-:W-:Y:S02]  /*1e30*/  LEA.HI.X R45, R45, c[0x0][0x184], R136, 0x2, P5 ;  /* 0x000061002d2d7a11 */ /* 0x000fe400028f1488 */
[----:B------:R0:W3:Y:S01]  /*1e40*/  LDG.E.CONSTANT R136, [R96.64] ;  /* 0x0000000a60887981 */ /* 0x0000e2000c1e9900 */
[----:B------:R-:W-:Y:S02]  /*1e50*/  LEA.HI.X R47, R47, c[0x0][0x184], R138, 0x2, P2 ;  /* 0x000061002f2f7a11 */ /* 0x000fe400010f148a */
[----:B------:R-:W-:Y:S01]  /*1e60*/  IADD3.X R138, R114, R51, R117, P0, P1 ;  /* 0x00000033728a7210 */ /* 0x000fe200007e2475 */
[----:B------:R0:W3:Y:S01]  /*1e70*/  LDG.E.CONSTANT R150, [R44.64] ;  /* 0x0000000a2c967981 */ /* 0x0000e2000c1e9900 */
[----:B------:R-:W-:-:S02]  /*1e80*/  LEA R42, P2, R43, c[0x0][0x180], 0x2 ;  /* 0x000060002b2a7a11 */ /* 0x000fc400078410ff */
[----:B------:R-:W-:Y:S01]  /*1e90*/  IADD3 R41, P3, P4, R73, R50, R30 ;  /* 0x0000003249297210 */ /* 0x000fe20007c7e01e */
[----:B------:R0:W3:Y:S01]  /*1ea0*/  LDG.E.CONSTANT R149, [R46.64] ;  /* 0x0000000a2e957981 */ /* 0x0000e2000c1e9900 */
[----:B------:R-:W-:-:S03]  /*1eb0*/  LEA.HI.X R43, R43, c[0x0][0x184], R138, 0x2, P2 ;  /* 0x000061002b2b7a11 */ /* 0x000fc600010f148a */
[----:B------:R1:W3:Y:S01]  /*1ec0*/  LDG.E.CONSTANT R138, [R54.64] ;  /* 0x0000000a368a7981 */ /* 0x0002e2000c1e9900 */
[C---:B------:R-:W-:Y:S02]  /*1ed0*/  LEA R40, P0, R41.reuse, c[0x0][0x180], 0x2 ;  /* 0x0000600029287a11 */ /* 0x040fe400078010ff */
[----:B------:R-:W-:Y:S01]  /*1ee0*/  IADD3.X R132, R116, R51, R119, P3, P4 ;  /* 0x0000003374847210 */ /* 0x000fe20001fe8477 */
[----:B------:R4:W3:Y:S03]  /*1ef0*/  LDG.E.CONSTANT R155, [R42.64] ;  /* 0x0000000a2a9b7981 */ /* 0x0008e6000c1e9900 */
[----:B------:R-:W-:Y:S02]  /*1f00*/  LEA.HI.X R41, R41, c[0x0][0x184], R132, 0x2, P0 ;  /* 0x0000610029297a11 */ /* 0x000fe400000f1484 */
[-C--:B0-----:R-:W-:Y:S01]  /*1f10*/  IADD3 R97, P0, P1, R72, R50.reuse, R31 ;  /* 0x0000003248617210 */ /* 0x081fe2000791e01f */
[----:B-1----:R-:W2:Y:S01]  /*1f20*/  LDS.128 R52, [R35] ;  /* 0x0000000023347984 */ /* 0x002ea20000000c00 */
[----:B------:R-:W-:-:S02]  /*1f30*/  IADD3 R131, P4, P5, R77, R50, R32 ;  /* 0x000000324d837210 */ /* 0x000fc40007d9e020 */
[C---:B------:R-:W-:Y:S01]  /*1f40*/  LEA R96, P6, R97.reuse, c[0x0][0x180], 0x2 ;  /* 0x0000600061607a11 */ /* 0x040fe200078c10ff */
[----:B------:R0:W3:Y:S01]  /*1f50*/  LDG.E.CONSTANT R154, [R40.64] ;  /* 0x0000000a289a7981 */ /* 0x0000e2000c1e9900 */
[-C--:B----4-:R-:W-:Y:S02]  /*1f60*/  IADD3.X R128, R118, R51.reuse, R121, P0, P1 ;  /* 0x0000003376807210 */ /* 0x090fe400007e2479 */
[----:B------:R-:W-:Y:S02]  /*1f70*/  IADD3 R129, P3, P2, R76, R50, R33 ;  /* 0x000000324c817210 */ /* 0x000fe40007a7e021 */
[----:B------:R-:W-:Y:S02]  /*1f80*/  LEA.HI.X R97, R97, c[0x0][0x184], R128, 0x2, P6 ;  /* 0x0000610061617a11 */ /* 0x000fe400030f1480 */
[----:B------:R-:W-:Y:S02]  /*1f90*/  LEA R130, P6, R131, c[0x0][0x180], 0x2 ;  /* 0x0000600083827a11 */ /* 0x000fe400078c10ff */
[----:B------:R-:W-:Y:S01]  /*1fa0*/  IADD3.X R48, R120, R51, R123, P4, P5 ;  /* 0x0000003378307210 */ /* 0x000fe200027ea47b */
[----:B0-----:R-:W-:Y:S01]  /*1fb0*/  LDS.128 R40, [R35+0x30] ;  /* 0x0000300023287984 */ /* 0x001fe20000000c00 */
[----:B------:R-:W-:-:S02]  /*1fc0*/  LEA R128, P4, R129, c[0x0][0x180], 0x2 ;  /* 0x0000600081807a11 */ /* 0x000fc400078810ff */
[-C--:B------:R-:W-:Y:S01]  /*1fd0*/  IADD3.X R46, R122, R51.reuse, R125, P3, P2 ;  /* 0x000000337a2e7210 */ /* 0x080fe20001fe447d */
[----:B------:R-:W4:Y:S01]  /*1fe0*/  LDG.E.CONSTANT R97, [R96.64] ;  /* 0x0000000a60617981 */ /* 0x000f22000c1e9900 */
[----:B------:R-:W-:Y:S02]  /*1ff0*/  IADD3 R50, P1, P0, R79, R50, R34 ;  /* 0x000000324f327210 */ /* 0x000fe4000783e022 */
[----:B------:R-:W-:Y:S02]  /*2000*/  LEA.HI.X R131, R131, c[0x0][0x184], R48, 0x2, P6 ;  /* 0x0000610083837a11 */ /* 0x000fe400030f1430 */
[----:B------:R-:W-:Y:S02]  /*2010*/  LEA.HI.X R129, R129, c[0x0][0x184], R46, 0x2, P4 ;  /* 0x0000610081817a11 */ /* 0x000fe400020f142e */
[----:B------:R-:W-:Y:S01]  /*2020*/  LEA R132, P2, R50, c[0x0][0x180], 0x2 ;  /* 0x0000600032847a11 */ /* 0x000fe200078410ff */
[----:B------:R-:W4:Y:S01]  /*2030*/  LDG.E.CONSTANT R130, [R130.64] ;  /* 0x0000000a82827981 */ /* 0x000f22000c1e9900 */
[----:B------:R-:W-:-:S03]  /*2040*/  IADD3.X R51, R124, R51, R127, P1, P0 ;  /* 0x000000337c337210 */ /* 0x000fc60000fe047f */
[----:B------:R-:W4:Y:S01]  /*2050*/  LDG.E.CONSTANT R129, [R128.64] ;  /* 0x0000000a80817981 */ /* 0x000f22000c1e9900 */
[----:B------:R-:W-:-:S03]  /*2060*/  LEA.HI.X R133, R50, c[0x0][0x184], R51, 0x2, P2 ;  /* 0x0000610032857a11 */ /* 0x000fc600010f1433 */
[----:B------:R-:W0:Y:S04]  /*2070*/  LDS.128 R44, [R35+0x10] ;  /* 0x00001000232c7984 */ /* 0x000e280000000c00 */
[----:B------:R-:W4:Y:S04]  /*2080*/  LDG.E.CONSTANT R132, [R132.64] ;  /* 0x0000000a84847981 */ /* 0x000f28000c1e9900 */
[----:B------:R-:W1:Y:S01]  /*2090*/  LDS.128 R48, [R35+0x20] ;  /* 0x0000200023307984 */ /* 0x000e620000000c00 */
[----:B------:R-:W-:-:S04]  /*20a0*/  IADD3 R139, R139, 0x4, RZ ;  /* 0x000000048b8b7810 */ /* 0x000fc80007ffe0ff */
[----:B------:R-:W-:Y:S01]  /*20b0*/  ISETP.GE.AND P1, PT, R139, R4, PT ;  /* 0x000000048b00720c */ /* 0x000fe20003f26270 */
[----:B--2---:R-:W-:-:S04]  /*20c0*/  FMUL.FTZ R53, R152, R53 ;  /* 0x0000003598357220 */ /* 0x004fc80000410000 */
[----:B-----5:R-:W-:-:S04]  /*20d0*/  FFMA.FTZ R52, R52, R157, R53 ;  /* 0x0000009d34347223 */ /* 0x020fc80000010035 */
[----:B---3--:R-:W-:-:S04]  /*20e0*/  FFMA.FTZ R52, R159, R54, R52 ;  /* 0x000000369f347223 */ /* 0x008fc80000010034 */
[----:B------:R-:W-:-:S04]  /*20f0*/  FFMA.FTZ R52, R146, R55, R52 ;  /* 0x0000003792347223 */ /* 0x000fc80000010034 */
[----:B0-----:R-:W-:Y:S02]  /*2100*/  FFMA.FTZ R44, R44, R151, R52 ;  /* 0x000000972c2c7223 */ /* 0x001fe40000010034 */
[----:B------:R-:W0:Y:S02]  /*2110*/  LDS.128 R52, [R35+0x40] ;  /* 0x0000400023347984 */ /* 0x000e240000000c00 */
[----:B------:R-:W-:-:S04]  /*2120*/  FFMA.FTZ R44, R148, R45, R44 ;  /* 0x0000002d942c7223 */ /* 0x000fc8000001002c */
[----:B------:R-:W-:-:S04]  /*2130*/  FFMA.FTZ R44, R153, R46, R44 ;  /* 0x0000002e992c7223 */ /* 0x000fc8000001002c */
[----:B------:R-:W-:-:S04]  /*2140*/  FFMA.FTZ R44, R142, R47, R44 ;  /* 0x0000002f8e2c7223 */ /* 0x000fc8000001002c */
[----:B-1----:R-:W-:-:S04]  /*2150*/  FFMA.FTZ R44, R48, R145, R44 ;  /* 0x00000091302c7223 */ /* 0x002fc8000001002c */
[----:B------:R-:W-:-:S04]  /*2160*/  FFMA.FTZ R44, R144, R49, R44 ;  /* 0x00000031902c7223 */ /* 0x000fc8000001002c */
[----:B------:R-:W-:Y:S02]  /*2170*/  FFMA.FTZ R50, R147, R50, R44 ;  /* 0x0000003293327223 */ /* 0x000fe4000001002c */
[----:B------:R-:W4:Y:S02]  /*2180*/  LDS.128 R44, [R35+0x50] ;  /* 0x00005000232c7984 */ /* 0x000f240000000c00 */
[----:B------:R-:W-:-:S04]  /*2190*/  FFMA.FTZ R50, R136, R51, R50 ;  /* 0x0000003388327223 */ /* 0x000fc80000010032 */
[----:B------:R-:W-:-:S04]  /*21a0*/  FFMA.FTZ R40, R40, R141, R50 ;  /* 0x0000008d28287223 */ /* 0x000fc80000010032 */
[----:B------:R-:W-:-:S04]  /*21b0*/  FFMA.FTZ R40, R138, R41, R40 ;  /* 0x000000298a287223 */ /* 0x000fc80000010028 */
[----:B------:R-:W-:-:S04]  /*21c0*/  FFMA.FTZ R40, R143, R42, R40 ;  /* 0x0000002a8f287223 */ /* 0x000fc80000010028 */
[----:B------:R-:W-:-:S04]  /*21d0*/  FFMA.FTZ R40, R140, R43, R40 ;  /* 0x0000002b8c287223 */ /* 0x000fc80000010028 */
[----:B0-----:R-:W-:-:S04]  /*21e0*/  FFMA.FTZ R40, R52, R149, R40 ;  /* 0x0000009534287223 */ /* 0x001fc80000010028 */
[----:B------:R-:W-:-:S04]  /*21f0*/  FFMA.FTZ R40, R150, R53, R40 ;  /* 0x0000003596287223 */ /* 0x000fc80000010028 */
[----:B------:R-:W-:-:S04]  /*2200*/  FFMA.FTZ R40, R155, R54, R40 ;  /* 0x000000369b287223 */ /* 0x000fc80000010028 */
[----:B------:R-:W-:-:S04]  /*2210*/  FFMA.FTZ R40, R154, R55, R40 ;  /* 0x000000379a287223 */ /* 0x000fc80000010028 */
[----:B----4-:R-:W-:-:S04]  /*2220*/  FFMA.FTZ R40, R44, R97, R40 ;  /* 0x000000612c287223 */ /* 0x010fc80000010028 */
[----:B------:R-:W-:-:S04]  /*2230*/  FFMA.FTZ R40, R130, R45, R40 ;  /* 0x0000002d82287223 */ /* 0x000fc80000010028 */
[----:B------:R-:W-:-:S04]  /*2240*/  FFMA.FTZ R40, R129, R46, R40 ;  /* 0x0000002e81287223 */ /* 0x000fc80000010028 */
[----:B------:R-:W-:Y:S01]  /*2250*/  FFMA.FTZ R47, R132, R47, R40 ;  /* 0x0000002f842f7223 */ /* 0x000fe20000010028 */
[----:B------:R-:W-:Y:S05]  /*2260*/  BRA.DIV ~URZ, `(.L_x_23673) ;  /* 0x00003c627f007947 */ /* 0x000fea000b800000 */
[----:B------:R0:W1:Y:S02]  /*2270*/  SHFL.BFLY PT, R40, R47, 0x2, 0x1f ;  /* 0x0c401f002f287f89 */ /* 0x00006400000e0000 */
.L_x_23715:
[----:B01----:R-:W-:Y:S01]  /*2280*/  FADD.FTZ R47, R47, R40 ;  /* 0x000000282f2f7221 */ /* 0x003fe20000010000 */
[----:B------:R-:W-:Y:S05]  /*2290*/  BRA.DIV ~URZ, `(.L_x_23674) ;  /* 0x00003cb27f007947 */ /* 0x000fea000b800000 */
[----:B------:R0:W1:Y:S02]  /*22a0*/  SHFL.BFLY PT, R40, R47, 0x1, 0x1f ;  /* 0x0c201f002f287f89 */ /* 0x00006400000e0000 */
.L_x_23716:
        /* <DEDUP_REMOVED lines=9> */
.L_x_23676:
[----:B------:R-:W-:Y:S05]  /*2340*/  BSYNC B1 ;  /* 0x0000000000017941 */ /* 0x000fea0003800000 */
.L_x_23675:
[----:B------:R-:W-:Y:S02]  /*2350*/  IADD3 R126, P0, R126, 0x10, RZ ;  /* 0x000000107e7e7810 */ /* 0x000fe40007f1e0ff */
[----:B-1----:R-:W-:Y:S02]  /*2360*/  IADD3 R134, R134, 0x80, RZ ;  /* 0x0000008086867810 */ /* 0x002fe40007ffe0ff */
[----:B------:R-:W-:Y:S01]  /*2370*/  IADD3 R135, R135, 0x20, RZ ;  /* 0x0000002087877810 */ /* 0x000fe20007ffe0ff */
[----:B------:R-:W-:Y:S01]  /*2380*/  IMAD.X R137, RZ, RZ, R137, P0 ;  /* 0x000000ffff897224 */ /* 0x000fe200000e0689 */
[----:B0-----:R-:W-:Y:S05]  /*2390*/  @!P1 BRA `(.L_x_23677) ;  /* 0xfffff4d000009947 */ /* 0x001fea000383ffff */
[----:B------:R-:W-:Y:S05]  /*23a0*/  BRA `(.L_x_23671) ;  /* 0x00000c4000007947 */ /* 0x000fea0003800000 */
.L_x_23672:
[----:B------:R-:W-:Y:S01]  /*23b0*/  IADD3 R137, P0, R10, R11, RZ ;  /* 0x0000000b0a897210 */ /* 0x000fe20007f1e0ff */
[----:B------:R-:W-:-:S02]  /*23c0*/  IMAD R10, R6, 0x8, R41 ;  /* 0x00000008060a7824 */ /* 0x000fc400078e0229 */
[----:B------:R-:W-:Y:S01]  /*23d0*/  IMAD R43, R6, 0x20, R43 ;  /* 0x00000020062b7824 */ /* 0x000fe200078e022b */
[----:B------:R-:W-:Y:S01]  /*23e0*/  LEA.HI.X.SX32 R96, R11, R96, 0x1, P0 ;  /* 0x000000600b607211 */ /* 0x000fe200000f0eff */
[----:B------:R-:W-:Y:S01]  /*23f0*/  IMAD R135, R135, 0x200, R10 ;  /* 0x0000020087877824 */ /* 0x000fe200078e020a */
[----:B------:R-:W-:Y:S01]  /*2400*/  LEA R134, P0, R137, c[0x0][0x198], 0x2 ;  /* 0x0000660089867a11 */ /* 0x000fe200078010ff */
[----:B------:R-:W-:Y:S01]  /*2410*/  IMAD.MOV.U32 R10, RZ, RZ, -0x800001 ;  /* 0xff7fffffff0a7424 */ /* 0x000fe200078e00ff */
[----:B------:R-:W-:Y:S01]  /*2420*/  IADD3 R136, R43, 0x1a0, RZ ;  /* 0x000001a02b887810 */ /* 0x000fe20007ffe0ff */
[----:B------:R-:W-:Y:S01]  /*2430*/  IMAD.MOV.U32 R139, RZ, RZ, R11 ;  /* 0x000000ffff8b7224 */ /* 0x000fe200078e000b */
[----:B------:R-:W-:Y:S02]  /*2440*/  LEA.HI.X R137, R137, c[0x0][0x19c], R96, 0x2, P0 ;  /* 0x0000670089897a11 */ /* 0x000fe400000f1460 */
[----:B------:R-:W-:Y:S02]  /*2450*/  IADD3 R138, -R0, 0x1, R135 ;  /* 0x00000001008a7810 */ /* 0x000fe40007ffe187 */
.L_x_23682:
        /* <DEDUP_REMOVED lines=16> */
[----:B------:R-:W-:Y:S02]  /*2560*/  LEA.HI.X R51, R43, c[0x0][0x184], R44, 0x2, P2 ;  /* 0x000061002b337a11 */ /* 0x000fe400010f142c */
[-C--:B------:R-:W-:Y:S02]  /*2570*/  IADD3 R43, P1, P2, R57, R46.reuse, R14 ;  /* 0x0000002e392b7210 */ /* 0x080fe40007a3e00e */
[----:B------:R-:W-:Y:S01]  /*2580*/  IADD3 R45, P0, R9, R46, RZ ;  /* 0x0000002e092d7210 */ /* 0x000fe20007f1e0ff */
[----:B------:R0:W2:Y:S01]  /*2590*/  LDG.E.CONSTANT R158, [R50.64] ;  /* 0x0000000a329e7981 */ /* 0x0000a2000c1e9900 */
[----:B------:R-:W-:-:S02]  /*25a0*/  LEA.HI.X R145, R42, c[0x0][0x184], R41, 0x2, P5 ;  /* 0x000061002a917a11 */ /* 0x000fc400028f1429 */
[----:B------:R-:W-:Y:S01]  /*25b0*/  IADD3 R41, P5, P6, R56, R46, R15 ;  /* 0x0000002e38297210 */ /* 0x000fe20007ebe00f */
[----:B------:R-:W-:Y:S01]  /*25c0*/  IMAD.X R52, R36, 0x1, R47, P0 ;  /* 0x0000000124347824 */ /* 0x000fe200000e062f */
[----:B------:R-:W-:Y:S01]  /*25d0*/  LEA R48, P3, R43, c[0x0][0x180], 0x2 ;  /* 0x000060002b307a11 */ /* 0x000fe200078610ff */
[----:B------:R1:W3:Y:S01]  /*25e0*/  LDG.E.CONSTANT R159, [R144.64] ;  /* 0x0000000a909f7981 */ /* 0x0002e2000c1e9900 */
[-C--:B------:R-:W-:Y:S02]  /*25f0*/  IADD3.X R44, R82, R47.reuse, R85, P1, P2 ;  /* 0x0000002f522c7210 */ /* 0x080fe40000fe4455 */
[----:B------:R-:W-:Y:S02]  /*2600*/  LEA R146, P4, R45, c[0x0][0x180], 0x2 ;  /* 0x000060002d927a11 */ /* 0x000fe400078810ff */
[----:B------:R-:W-:Y:S02]  /*2610*/  LEA R40, P2, R41, c[0x0][0x180], 0x2 ;  /* 0x0000600029287a11 */ /* 0x000fe400078410ff */
[----:B------:R-:W-:-:S02]  /*2620*/  IADD3.X R42, R84, R47, R87, P5, P6 ;  /* 0x0000002f542a7210 */ /* 0x000fc40002fec457 */
[----:B------:R-:W-:Y:S02]  /*2630*/  LEA.HI.X R49, R43, c[0x0][0x184], R44, 0x2, P3 ;  /* 0x000061002b317a11 */ /* 0x000fe400018f142c */
[-C--:B------:R-:W-:Y:S02]  /*2640*/  IADD3 R53, P0, P1, R59, R46.reuse, R16 ;  /* 0x0000002e3b357210 */ /* 0x080fe4000791e010 */
[-C--:B------:R-:W-:Y:S01]  /*2650*/  IADD3 R43, P5, P6, R58, R46.reuse, R17 ;  /* 0x0000002e3a2b7210 */ /* 0x080fe20007ebe011 */
[----:B------:R4:W5:Y:S01]  /*2660*/  LDG.E.CONSTANT R152, [R48.64] ;  /* 0x0000000a30987981 */ /* 0x000962000c1e9900 */
[----:B------:R-:W-:Y:S02]  /*2670*/  LEA.HI.X R147, R45, c[0x0][0x184], R52, 0x2, P4 ;  /* 0x000061002d937a11 */ /* 0x000fe400020f1434 */
[----:B------:R-:W-:Y:S02]  /*2680*/  LEA.HI.X R41, R41, c[0x0][0x184], R42, 0x2, P2 ;  /* 0x0000610029297a11 */ /* 0x000fe400010f142a */
[----:B------:R-:W-:Y:S01]  /*2690*/  IADD3.X R54, R86, R47, R89, P0, P1 ;  /* 0x0000002f56367210 */ /* 0x000fe200007e2459 */
[----:B------:R0:W3:Y:S01]  /*26a0*/  LDG.E.CONSTANT R157, [R146.64] ;  /* 0x0000000a929d7981 */ /* 0x0000e2000c1e9900 */
[----:B------:R-:W-:-:S02]  /*26b0*/  IADD3 R42, P4, P2, R61, R46, R18 ;  /* 0x0000002e3d2a7210 */ /* 0x000fc40007a9e012 */
[----:B------:R-:W-:Y:S01]  /*26c0*/  LEA R140, P0, R43, c[0x0][0x180], 0x2 ;  /* 0x000060002b8c7a11 */ /* 0x000fe200078010ff */
[----:B------:R0:W5:Y:S01]  /*26d0*/  LDG.E.CONSTANT R153, [R40.64] ;  /* 0x0000000a28997981 */ /* 0x000162000c1e9900 */
[-C--:B------:R-:W-:Y:S02]  /*26e0*/  IADD3.X R52, R88, R47.reuse, R91, P5, P6 ;  /* 0x0000002f58347210 */ /* 0x080fe40002fec45b */
[----:B------:R-:W-:Y:S02]  /*26f0*/  LEA R142, P3, R53, c[0x0][0x180], 0x2 ;  /* 0x00006000358e7a11 */ /* 0x000fe400078610ff */
[----:B------:R-:W-:Y:S02]  /*2700*/  IADD3.X R45, R90, R47, R93, P4, P2 ;  /* 0x0000002f5a2d7210 */ /* 0x000fe400027e445d */
[----:B------:R-:W-:Y:S02]  /*2710*/  LEA.HI.X R141, R43, c[0x0][0x184], R52, 0x2, P0 ;  /* 0x000061002b8d7a11 */ /* 0x000fe400000f1434 */
[----:B------:R-:W-:-:S02]  /*2720*/  IADD3 R43, P0, P2, R60, R46, R19 ;  /* 0x0000002e3c2b7210 */ /* 0x000fc40007a1e013 */
[----:B------:R-:W-:Y:S01]  /*2730*/  LEA.HI.X R143, R53, c[0x0][0x184], R54, 0x2, P3 ;  /* 0x00006100358f7a11 */ /* 0x000fe200018f1436 */
[----:B------:R0:W5:Y:S01]  /*2740*/  LDG.E.CONSTANT R155, [R140.64] ;  /* 0x0000000a8c9b7981 */ /* 0x000162000c1e9900 */
[-C--:B------:R-:W-:Y:S02]  /*2750*/  IADD3 R97, P5, P6, R63, R46.reuse, R20 ;  /* 0x0000002e3f617210 */ /* 0x080fe40007ebe014 */
[----:B------:R-:W-:Y:S01]  /*2760*/  LEA R44, P1, R42, c[0x0][0x180], 0x2 ;  /* 0x000060002a2c7a11 */ /* 0x000fe200078210ff */
[----:B------:R0:W5:Y:S01]  /*2770*/  LDG.E.CONSTANT R154, [R142.64] ;  /* 0x0000000a8e9a7981 */ /* 0x000162000c1e9900 */
[-C--:B------:R-:W-:Y:S02]  /*2780*/  IADD3 R54, P3, P4, R62, R46.reuse, R21 ;  /* 0x0000002e3e367210 */ /* 0x080fe40007c7e015 */
[----:B------:R-:W-:Y:S02]  /*2790*/  IADD3.X R148, R92, R47, R95, P0, P2 ;  /* 0x0000002f5c947210 */ /* 0x000fe400007e445f */
[----:B------:R-:W-:-:S02]  /*27a0*/  IADD3 R52, P2, P0, R65, R46, R22 ;  /* 0x0000002e41347210 */ /* 0x000fc4000785e016 */
[-C--:B------:R-:W-:Y:S02]  /*27b0*/  IADD3.X R128, R94, R47.reuse, R99, P5, P6 ;  /* 0x0000002f5e807210 */ /* 0x080fe40002fec463 */
[----:B------:R-:W-:Y:S02]  /*27c0*/  LEA.HI.X R45, R42, c[0x0][0x184], R45, 0x2, P1 ;  /* 0x000061002a2d7a11 */ /* 0x000fe400008f142d */
[----:B------:R-:W-:Y:S02]  /*27d0*/  LEA R132, P6, R97, c[0x0][0x180], 0x2 ;  /* 0x0000600061847a11 */ /* 0x000fe400078c10ff */
[----:B------:R-:W-:Y:S02]  /*27e0*/  IADD3.X R55, R98, R47, R101, P3, P4 ;  /* 0x0000002f62377210 */ /* 0x000fe40001fe8465 */
[----:B------:R-:W-:Y:S02]  /*27f0*/  LEA R42, P1, R43, c[0x0][0x180], 0x2 ;  /* 0x000060002b2a7a11 */ /* 0x000fe400078210ff */
[----:B------:R-:W-:-:S02]  /*2800*/  LEA R130, P5, R54, c[0x0][0x180], 0x2 ;  /* 0x0000600036827a11 */ /* 0x000fc400078a10ff */
[----:B------:R-:W-:Y:S02]  /*2810*/  LEA R96, P3, R52, c[0x0][0x180], 0x2 ;  /* 0x0000600034607a11 */ /* 0x000fe400078610ff */
[----:B------:R-:W-:Y:S02]  /*2820*/  IADD3.X R53, R100, R47, R103, P2, P0 ;  /* 0x0000002f64357210 */ /* 0x000fe400017e0467 */
[----:B------:R-:W-:Y:S02]  /*2830*/  LEA.HI.X R133, R97, c[0x0][0x184], R128, 0x2, P6 ;  /* 0x0000610061857a11 */ /* 0x000fe400030f1480 */
[----:B------:R-:W-:Y:S02]  /*2840*/  LEA.HI.X R43, R43, c[0x0][0x184], R148, 0x2, P1 ;  /* 0x000061002b2b7a11 */ /* 0x000fe400008f1494 */
[----:B------:R-:W-:Y:S02]  /*2850*/  LEA.HI.X R131, R54, c[0x0][0x184], R55, 0x2, P5 ;  /* 0x0000610036837a11 */ /* 0x000fe400028f1437 */
[----:B------:R-:W-:Y:S01]  /*2860*/  LEA.HI.X R97, R52, c[0x0][0x184], R53, 0x2, P3 ;  /* 0x0000610034617a11 */ /* 0x000fe200018f1435 */
[----:B0-----:R0:W5:Y:S01]  /*2870*/  LDG.E.CONSTANT R147, [R42.64] ;  /* 0x0000000a2a937981 */ /* 0x001162000c1e9900 */
[----:B------:R-:W-:-:S02]  /*2880*/  IADD3 R55, P0, P1, R64, R46, R23 ;  /* 0x0000002e40377210 */ /* 0x000fc4000791e017 */
[-C--:B------:R-:W-:Y:S01]  /*2890*/  IADD3 R52, P3, P4, R67, R46.reuse, R24 ;  /* 0x0000002e43347210 */ /* 0x080fe20007c7e018 */
[----:B------:R0:W5:Y:S01]  /*28a0*/  LDG.E.CONSTANT R149, [R130.64] ;  /* 0x0000000a82957981 */ /* 0x000162000c1e9900 */
[----:B------:R-:W-:Y:S02]  /*28b0*/  LEA R128, P2, R55, c[0x0][0x180], 0x2 ;  /* 0x0000600037807a11 */ /* 0x000fe400078410ff */
[-C--:B------:R-:W-:Y:S01]  /*28c0*/  IADD3.X R148, R102, R47.reuse, R105, P0, P1 ;  /* 0x0000002f66947210 */ /* 0x080fe200007e2469 */
[----:B------:R0:W5:Y:S01]  /*28d0*/  LDG.E.CONSTANT R140, [R96.64] ;  /* 0x0000000a608c7981 */ /* 0x000162000c1e9900 */
[----:B------:R-:W-:Y:S02]  /*28e0*/  IADD3.X R53, R104, R47, R107, P3, P4 ;  /* 0x0000002f68357210 */ /* 0x000fe40001fe846b */
[----:B------:R-:W-:Y:S02]  /*28f0*/  LEA R54, P5, R52, c[0x0][0x180], 0x2 ;  /* 0x0000600034367a11 */ /* 0x000fe400078a10ff */
[----:B------:R-:W-:-:S02]  /*2900*/  IADD3 R51, P3, P4, R69, R46, R26 ;  /* 0x0000002e45337210 */ /* 0x000fc40007c7e01a */
[----:B------:R-:W-:Y:S02]  /*2910*/  LEA.HI.X R129, R55, c[0x0][0x184], R148, 0x2, P2 ;  /* 0x0000610037817a11 */ /* 0x000fe400010f1494 */
[----:B------:R-:W-:Y:S02]  /*2920*/  LEA.HI.X R55, R52, c[0x0][0x184], R53, 0x2, P5 ;  /* 0x0000610034377a11 */ /* 0x000fe400028f1435 */
[----:B------:R-:W-:Y:S01]  /*2930*/  IADD3.X R146, R108, R47, R111, P3, P4 ;  /* 0x0000002f6c927210 */ /* 0x000fe20001fe846f */
[----:B------:R0:W5:Y:S01]  /*2940*/  LDG.E.CONSTANT R141, [R128.64] ;  /* 0x0000000a808d7981 */ /* 0x000162000c1e9900 */
[C---:B------:R-:W-:Y:S02]  /*2950*/  LEA R50, P5, R51.reuse, c[0x0][0x180], 0x2 ;  /* 0x0000600033327a11 */ /* 0x040fe400078a10ff */
[----:B------:R-:W-:Y:S02]  /*2960*/  IADD3 R53, P0, P1, R66, R46, R25 ;  /* 0x0000002e42357210 */ /* 0x000fe4000791e019 */
[----:B------:R-:W-:-:S02]  /*2970*/  LEA.HI.X R51, R51, c[0x0][0x184], R146, 0x2, P5 ;  /* 0x0000610033337a11 */ /* 0x000fc400028f1492 */
[----:B------:R0:W5:Y:S01]  /*2980*/  LDG.E.CONSTANT R146, [R44.64] ;  /* 0x0000000a2c927981 */ /* 0x000162000c1e9900 */
[----:B------:R-:W-:Y:S02]  /*2990*/  IADD3.X R148, R106, R47, R109, P0, P1 ;  /* 0x0000002f6a947210 */ /* 0x000fe400007e246d */
[----:B------:R-:W-:-:S04]  /*29a0*/  LEA R52, P2, R53, c[0x0][0x180], 0x2 ;  /* 0x0000600035347a11 */ /* 0x000fc800078410ff */
[----:B------:R-:W-:Y:S02]  /*29b0*/  LEA.HI.X R53, R53, c[0x0][0x184], R148, 0x2, P2 ;  /* 0x0000610035357a11 */ /* 0x000fe400010f1494 */
[----:B------:R0:W5:Y:S01]  /*29c0*/  LDG.E.CONSTANT R148, [R132.64] ;  /* 0x0000000a84947981 */ /* 0x000162000c1e9900 */
[-C--:B----4-:R-:W-:Y:S02]  /*29d0*/  IADD3 R49, P0, P1, R68, R46.reuse, R27 ;  /* 0x0000002e44317210 */ /* 0x090fe4000791e01b */
[----:B------:R-:W-:Y:S01]  /*29e0*/  IADD3 R41, P3, P4, R71, R46, R28 ;  /* 0x0000002e47297210 */ /* 0x000fe20007c7e01c */
[----:B-1----:R1:W4:Y:S01]  /*29f0*/  LDG.E.CONSTANT R145, [R52.64] ;  /* 0x0000000a34917981 */ /* 0x002322000c1e9900 */
[-C--:B------:R-:W-:Y:S02]  /*2a00*/  IADD3.X R144, R110, R47.reuse, R113, P0, P1 ;  /* 0x0000002f6e907210 */ /* 0x080fe400007e2471 */
[----:B------:R-:W-:Y:S02]  /*2a10*/  LEA R40, P5, R41, c[0x0][0x180], 0x2 ;  /* 0x0000600029287a11 */ /* 0x000fe400078a10ff */
[----:B------:R-:W-:-:S02]  /*2a20*/  IADD3.X R142, R112, R47, R115, P3, P4 ;  /* 0x0000002f708e7210 */ /* 0x000fc40001fe8473 */
[----:B------:R-:W-:Y:S02]  /*2a30*/  LEA R48, P2, R49, c[0x0][0x180], 0x2 ;  /* 0x0000600031307a11 */ /* 0x000fe400078410ff */
[----:B------:R-:W-:Y:S02]  /*2a40*/  LEA.HI.X R41, R41, c[0x0][0x184], R142, 0x2, P5 ;  /* 0x0000610029297a11 */ /* 0x000fe400028f148e */
[----:B------:R-:W-:Y:S02]  /*2a50*/  LEA.HI.X R49, R49, c[0x0][0x184], R144, 0x2, P2 ;  /* 0x0000610031317a11 */ /* 0x000fe400010f1490 */
[-C--:B------:R-:W-:Y:S01]  /*2a60*/  IADD3 R142, P0, P1, R70, R46.reuse, R29 ;  /* 0x0000002e468e7210 */ /* 0x080fe2000791e01d */
[----:B------:R1:W4:Y:S01]  /*2a70*/  LDG.E.CONSTANT R144, [R54.64] ;  /* 0x0000000a36907981 */ /* 0x000322000c1e9900 */
[----:B0-----:R-:W-:Y:S02]  /*2a80*/  IADD3 R45, P3, P4, R73, R46, R30 ;  /* 0x0000002e492d7210 */ /* 0x001fe40007c7e01e */
[----:B------:R-:W-:Y:S01]  /*2a90*/  LEA R42, P2, R142, c[0x0][0x180], 0x2 ;  /* 0x000060008e2a7a11 */ /* 0x000fe200078410ff */
[----:B------:R0:W4:Y:S01]  /*2aa0*/  LDG.E.CONSTANT R143, [R48.64] ;  /* 0x0000000a308f7981 */ /* 0x000122000c1e9900 */
[----:B------:R-:W-:-:S02]  /*2ab0*/  IADD3.X R43, R114, R47, R117, P0, P1 ;  /* 0x0000002f722b7210 */ /* 0x000fc400007e2475 */
[C---:B------:R-:W-:Y:S01]  /*2ac0*/  LEA R44, P0, R45.reuse, c[0x0][0x180], 0x2 ;  /* 0x000060002d2c7a11 */ /* 0x040fe200078010ff */
[----:B------:R0:W4:Y:S01]  /*2ad0*/  LDG.E.CONSTANT R150, [R40.64] ;  /* 0x0000000a28967981 */ /* 0x000122000c1e9900 */
[----:B------:R-:W-:Y:S02]  /*2ae0*/  LEA.HI.X R43, R142, c[0x0][0x184], R43, 0x2, P2 ;  /* 0x000061008e2b7a11 */ /* 0x000fe400010f142b */
[----:B------:R-:W-:Y:S01]  /*2af0*/  IADD3.X R132, R116, R47, R119, P3, P4 ;  /* 0x0000002f74847210 */ /* 0x000fe20001fe8477 */
[----:B------:R0:W4:Y:S03]  /*2b00*/  LDG.E.CONSTANT R142, [R50.64] ;  /* 0x0000000a328e7981 */ /* 0x000126000c1e9900 */
[----:B------:R-:W-:Y:S01]  /*2b10*/  LEA.HI.X R45, R45, c[0x0][0x184], R132, 0x2, P0 ;  /* 0x000061002d2d7a11 */ /* 0x000fe200000f1484 */
[----:B------:R0:W4:Y:S01]  /*2b20*/  LDG.E.CONSTANT R151, [R42.64] ;  /* 0x0000000a2a977981 */ /* 0x000122000c1e9900 */
[----:B------:R-:W-:-:S02]  /*2b30*/  IADD3 R97, P0, P1, R72, R46, R31 ;  /* 0x0000002e48617210 */ /* 0x000fc4000791e01f */
[-C--:B------:R-:W-:Y:S01]  /*2b40*/  IADD3 R131, P4, P5, R77, R46.reuse, R32 ;  /* 0x0000002e4d837210 */ /* 0x080fe20007d9e020 */
[----:B------:R0:W4:Y:S01]  /*2b50*/  LDG.E.CONSTANT R156, [R44.64] ;  /* 0x0000000a2c9c7981 */ /* 0x000122000c1e9900 */
[C---:B------:R-:W-:Y:S02]  /*2b60*/  LEA R96, P6, R97.reuse, c[0x0][0x180], 0x2 ;  /* 0x0000600061607a11 */ /* 0x040fe400078c10ff */
[----:B------:R-:W-:Y:S01]  /*2b70*/  IADD3.X R128, R118, R47, R121, P0, P1 ;  /* 0x0000002f76807210 */ /* 0x000fe200007e2479 */
[----:B-1----:R-:W2:Y:S01]  /*2b80*/  LDS.128 R52, [R35] ;  /* 0x0000000023347984 */ /* 0x002ea20000000c00 */
[----:B------:R-:W-:Y:S02]  /*2b90*/  IADD3 R129, P3, P2, R76, R46, R33 ;  /* 0x0000002e4c817210 */ /* 0x000fe40007a7e021 */
[----:B------:R-:W-:Y:S01]  /*2ba0*/  LEA.HI.X R97, R97, c[0x0][0x184], R128, 0x2, P6 ;  /* 0x0000610061617a11 */ /* 0x000fe200030f1480 */
[----:B0-----:R-:W-:Y:S01]  /*2bb0*/  LDS.128 R40, [R35+0x30] ;  /* 0x0000300023287984 */ /* 0x001fe20000000c00 */
[----:B------:R-:W-:-:S02]  /*2bc0*/  LEA R130, P6, R131, c[0x0][0x180], 0x2 ;  /* 0x0000600083827a11 */ /* 0x000fc400078c10ff */
[-C--:B------:R-:W-:Y:S02]  /*2bd0*/  IADD3.X R50, R120, R47.reuse, R123, P4, P5 ;  /* 0x0000002f78327210 */ /* 0x080fe400027ea47b */
[----:B------:R-:W-:Y:S01]  /*2be0*/  LEA R128, P4, R129, c[0x0][0x180], 0x2 ;  /* 0x0000600081807a11 */ /* 0x000fe200078810ff */
[----:B------:R-:W4:Y:S01]  /*2bf0*/  LDG.E.CONSTANT R97, [R96.64] ;  /* 0x0000000a60617981 */ /* 0x000f22000c1e9900 */
[----:B------:R-:W-:Y:S02]  /*2c00*/  IADD3.X R48, R122, R47, R125, P3, P2 ;  /* 0x0000002f7a307210 */ /* 0x000fe40001fe447d */
[----:B------:R-:W-:Y:S02]  /*2c10*/  IADD3 R46, P1, P0, R79, R46, R34 ;  /* 0x0000002e4f2e7210 */ /* 0x000fe4000783e022 */
[----:B------:R-:W-:Y:S02]  /*2c20*/  LEA.HI.X R131, R131, c[0x0][0x184], R50, 0x2, P6 ;  /* 0x0000610083837a11 */ /* 0x000fe400030f1432 */
[----:B------:R-:W-:-:S02]  /*2c30*/  LEA.HI.X R129, R129, c[0x0][0x184], R48, 0x2, P4 ;  /* 0x0000610081817a11 */ /* 0x000fc400020f1430 */
        /* <DEDUP_REMOVED lines=11> */
[----:B---3--:R-:W-:-:S04]  /*2cf0*/  FFMA.FTZ R52, R52, R157, R53 ;  /* 0x0000009d34347223 */ /* 0x008fc80000010035 */
[----:B------:R-:W-:-:S04]  /*2d00*/  FFMA.FTZ R52, R159, R54, R52 ;  /* 0x000000369f347223 */ /* 0x000fc80000010034 */
[----:B-----5:R-:W-:-:S04]  /*2d10*/  FFMA.FTZ R52, R152, R55, R52 ;  /* 0x0000003798347223 */ /* 0x020fc80000010034 */
        /* <DEDUP_REMOVED lines=8> */
[----:B------:R-:W1:Y:S02]  /*2da0*/  LDS.128 R44, [R35+0x50] ;  /* 0x00005000232c7984 */ /* 0x000e640000000c00 */
[----:B------:R-:W-:-:S04]  /*2db0*/  FFMA.FTZ R50, R140, R51, R50 ;  /* 0x000000338c327223 */ /* 0x000fc80000010032 */
[----:B------:R-:W-:-:S04]  /*2dc0*/  FFMA.FTZ R40, R40, R141, R50 ;  /* 0x0000008d28287223 */ /* 0x000fc80000010032 */
[----:B----4-:R-:W-:-:S04]  /*2dd0*/  FFMA.FTZ R40, R144, R41, R40 ;  /* 0x0000002990287223 */ /* 0x010fc80000010028 */
        /* <DEDUP_REMOVED lines=12> */
.L_x_23717:
[----:B01----:R-:W-:Y:S01]  /*2ea0*/  FADD.FTZ R47, R47, R40 ;  /* 0x000000282f2f7221 */ /* 0x003fe20000010000 */
[----:B------:R-:W-:Y:S05]  /*2eb0*/  BRA.DIV ~URZ, `(.L_x_23679) ;  /* 0x000031927f007947 */ /* 0x000fea000b800000 */
[----:B------:R0:W1:Y:S02]  /*2ec0*/  SHFL.BFLY PT, R40, R47, 0x1, 0x1f ;  /* 0x0c201f002f287f89 */ /* 0x00006400000e0000 */
.L_x_23718:
        /* <DEDUP_REMOVED lines=11> */
.L_x_23681:
[----:B------:R-:W-:Y:S05]  /*2f80*/  BSYNC B1 ;  /* 0x0000000000017941 */ /* 0x000fea0003800000 */
.L_x_23680:
[----:B------:R-:W-:Y:S02]  /*2f90*/  IADD3 R134, P0, R134, 0x10, RZ ;  /* 0x0000001086867810 */ /* 0x000fe40007f1e0ff */
[----:B-1----:R-:W-:Y:S02]  /*2fa0*/  IADD3 R136, R136, 0x80, RZ ;  /* 0x0000008088887810 */ /* 0x002fe40007ffe0ff */
[----:B------:R-:W-:Y:S01]  /*2fb0*/  IADD3 R135, R135, 0x20, RZ ;  /* 0x0000002087877810 */ /* 0x000fe20007ffe0ff */
[----:B------:R-:W-:Y:S01]  /*2fc0*/  IMAD.X R137, RZ, RZ, R137, P0 ;  /* 0x000000ffff897224 */ /* 0x000fe200000e0689 */
[----:B------:R-:W-:Y:S01]  /*2fd0*/  IADD3 R138, R138, 0x20, RZ ;  /* 0x000000208a8a7810 */ /* 0x000fe20007ffe0ff */
[----:B0-----:R-:W-:Y:S05]  /*2fe0*/  @!P1 BRA `(.L_x_23682) ;  /* 0xfffff47000009947 */ /* 0x001fea000383ffff */
.L_x_23671:
[----:B------:R-:W-:Y:S05]  /*2ff0*/  BSYNC B0 ;  /* 0x0000000000007941 */ /* 0x000fea0003800000 */
.L_x_23670:
[----:B------:R-:W-:Y:S05]  /*3000*/  BRA.DIV ~URZ, `(.L_x_23683) ;  /* 0x000030c27f007947 */ /* 0x000fea000b800000 */
[----:B------:R0:W1:Y:S02]  /*3010*/  SHFL.BFLY PT, R9, R10, 0x10, 0x1f ;  /* 0x0e001f000a097f89 */ /* 0x00006400000e0000 */
.L_x_23719:
[----:B-1----:R-:W-:Y:S01]  /*3020*/  FMNMX.FTZ R12, R9, R10, !PT ;  /* 0x0000000a090c7209 */ /* 0x002fe20007810000 */
[----:B------:R-:W-:Y:S05]  /*3030*/  BRA.DIV ~URZ, `(.L_x_23684) ;  /* 0x000031127f007947 */ /* 0x000fea000b800000 */
[----:B------:R-:W1:Y:S02]  /*3040*/  SHFL.BFLY PT, R9, R12, 0x8, 0x1f ;  /* 0x0d001f000c097f89 */ /* 0x000e6400000e0000 */
[----:B-1----:R-:W-:-:S05]  /*3050*/  FMNMX.FTZ R9, R12, R9, !PT ;  /* 0x000000090c097209 */ /* 0x002fca0007810000 */
[----:B0-----:R0:W1:Y:S02]  /*3060*/  SHFL.BFLY PT, R10, R9, 0x4, 0x1f ;  /* 0x0c801f00090a7f89 */ /* 0x00106400000e0000 */
.L_x_23720:
        /* <DEDUP_REMOVED lines=37> */
.L_x_23689:
        /* <DEDUP_REMOVED lines=11> */
.L_x_23688:
[----:B------:R-:W-:Y:S05]  /*3370*/  BSYNC B1 ;  /* 0x0000000000017941 */ /* 0x000fea0003800000 */
.L_x_23687:
        /* <DEDUP_REMOVED lines=10> */
.L_x_23692:
        /* <DEDUP_REMOVED lines=100> */
.L_x_23691:
[----:B------:R-:W-:Y:S05]  /*3a60*/  BSYNC B1 ;  /* 0x0000000000017941 */ /* 0x000fea0003800000 */
.L_x_23690:
        /* <DEDUP_REMOVED lines=55> */
.L_x_23694:
[----:B------:R-:W-:Y:S05]  /*3de0*/  BSYNC B1 ;  /* 0x0000000000017941 */ /* 0x000fea0003800000 */
.L_x_23693:
        /* <DEDUP_REMOVED lines=26> */
.L_x_23686:
[----:B------:R-:W-:Y:S05]  /*3f90*/  BSYNC B0 ;  /* 0x0000000000007941 */ /* 0x000fea0003800000 */
.L_x_23685:
        /* <DEDUP_REMOVED lines=45> */
.L_x_23699:
        /* <DEDUP_REMOVED lines=8> */
.L_x_23698:
[----:B------:R-:W-:Y:S05]  /*42f0*/  BSYNC B1 ;  /* 0x0000000000017941 */ /* 0x000fea0003800000 */
.L_x_23697:
        /* <DEDUP_REMOVED lines=10> */
.L_x_23702:
        /* <DEDUP_REMOVED lines=52> */
.L_x_23701:
[----:B------:R-:W-:Y:S05]  /*46e0*/  BSYNC B1 ;  /* 0x0000000000017941 */ /* 0x000fea0003800000 */
.L_x_23700:
        /* <DEDUP_REMOVED lines=31> */
.L_x_23704:
[----:B------:R-:W-:Y:S05]  /*48e0*/  BSYNC B1 ;  /* 0x0000000000017941 */ /* 0x000fea0003800000 */
.L_x_23703:
        /* <DEDUP_REMOVED lines=14> */
.L_x_23696:
[----:B------:R-:W-:Y:S05]  /*49d0*/  BSYNC B0 ;  /* 0x0000000000007941 */ /* 0x000fea0003800000 */
.L_x_23695:
        /* <DEDUP_REMOVED lines=32> */
.L_x_23706:
[----:B------:R-:W-:Y:S05]  /*4be0*/  BSYNC B0 ;  /* 0x0000000000007941 */ /* 0x000fea0003800000 */
.L_x_23705:
[----:B------:R-:W-:Y:S01]  /*4bf0*/  BSSY B0, `(.L_x_23707) ;  /* 0x00000b0000007945 */ /* 0x000fe20003800000 */
[----:B------:R-:W-:Y:S05]  /*4c00*/  @!P1 BRA `(.L_x_23708) ;  /* 0x0000005000009947 */ /* 0x000fea0003800000 */
[----:B------:R-:W-:Y:S01]  /*4c10*/  IMAD.MOV.U32 R42, RZ, RZ, RZ ;  /* 0x000000ffff2a7224 */ /* 0x000fe200078e00ff */
[----:B------:R-:W-:Y:S01]  /*4c20*/  CS2R R46, SRZ ;  /* 0x00000000002e7805 */ /* 0x000fe2000001ff00 */
[----:B------:R-:W-:Y:S01]  /*4c30*/  IMAD.MOV.U32 R44, RZ, RZ, RZ ;  /* 0x000000ffff2c7224 */ /* 0x000fe200078e00ff */
[----:B------:R-:W-:Y:S01]  /*4c40*/  CS2R R48, SRZ ;  /* 0x0000000000307805 */ /* 0x000fe2000001ff00 */
[----:B------:R-:W-:Y:S05]  /*4c50*/  BRA `(.L_x_23709) ;  /* 0x00000a9000007947 */ /* 0x000fea0003800000 */
.L_x_23708:
[----:B0-----:R-:W0:Y:S01]  /*4c60*/  S2R R9, SR_CTAID.Y ;  /* 0x0000000000097919 */ /* 0x001e220000002600 */
[----:B------:R-:W-:Y:S01]  /*4c70*/  LEA.HI R7, R8, R8, RZ, 0x1 ;  /* 0x0000000808077211 */ /* 0x000fe200078f08ff */
[----:B------:R-:W-:Y:S01]  /*4c80*/  IMAD R40, R5, c[0x0][0x1c0], RZ ;  /* 0x0000700005287a24 */ /* 0x000fe200078e02ff */
[----:B------:R-:W-:Y:S01]  /*4c90*/  SHF.R.S32.HI R15, RZ, 0x1f, R11 ;  /* 0x0000001fff0f7819 */ /* 0x000fe2000001140b */
[----:B------:R-:W2:Y:S01]  /*4ca0*/  S2R R13, SR_CTAID.Z ;  /* 0x00000000000d7919 */ /* 0x000ea20000002700 */
[----:B------:R-:W-:Y:S01]  /*4cb0*/  LOP3.LUT R54, RZ, R3, RZ, 0x33, !PT ;  /* 0x00000003ff367212 */ /* 0x000fe200078e33ff */
[----:B------:R-:W-:Y:S01]  /*4cc0*/  IMAD.SHL.U32 R10, R7, 0x4, RZ ;  /* 0x00000004070a7824 */ /* 0x000fe200078e00ff */
[----:B------:R-:W-:Y:S01]  /*4cd0*/  CS2R R46, SRZ ;  /* 0x00000000002e7805 */ /* 0x000fe2000001ff00 */
[----:B------:R-:W-:Y:S01]  /*4ce0*/  IMAD.MOV.U32 R3, RZ, RZ, c[0x0][0x1bc] ;  /* 0x00006f00ff037624 */ /* 0x000fe200078e00ff */
[----:B------:R-:W-:Y:S01]  /*4cf0*/  CS2R R48, SRZ ;  /* 0x0000000000307805 */ /* 0x000fe2000001ff00 */
[----:B------:R-:W-:Y:S01]  /*4d00*/  IMAD.MOV.U32 R42, RZ, RZ, RZ ;  /* 0x000000ffff2a7224 */ /* 0x000fe200078e00ff */
[----:B------:R-:W-:Y:S01]  /*4d10*/  LOP3.LUT R10, R10, 0xfffffff8, RZ, 0xc0, !PT ;  /* 0xfffffff80a0a7812 */ /* 0x000fe200078ec0ff */
[----:B------:R-:W-:Y:S01]  /*4d20*/  IMAD.MOV.U32 R44, RZ, RZ, RZ ;  /* 0x000000ffff2c7224 */ /* 0x000fe200078e00ff */
[----:B------:R-:W-:-:S02]  /*4d30*/  SHF.R.S32.HI R52, RZ, 0x1f, R3 ;  /* 0x0000001fff347819 */ /* 0x000fc40000011403 */
[----:B------:R-:W-:Y:S01]  /*4d40*/  SHF.R.S32.HI R41, RZ, 0x1f, R40 ;  /* 0x0000001fff297819 */ /* 0x000fe20000011428 */
[----:B0-----:R-:W-:Y:S01]  /*4d50*/  IMAD R12, R9, c[0x0][0x1a8], RZ ;  /* 0x00006a00090c7a24 */ /* 0x001fe200078e02ff */
[----:B------:R-:W-:-:S04]  /*4d60*/  LOP3.LUT R9, R7, 0xfffffffe, RZ, 0xc0, !PT ;  /* 0xfffffffe07097812 */ /* 0x000fc800078ec0ff */
[----:B------:R-:W-:Y:S01]  /*4d70*/  IADD3 R53, P0, R12, R11, RZ ;  /* 0x0000000b0c357210 */ /* 0x000fe20007f1e0ff */
[----:B------:R-:W-:-:S03]  /*4d80*/  IMAD.IADD R9, R8, 0x1, -R9 ;  /* 0x0000000108097824 */ /* 0x000fc600078e0a09 */
        /* <DEDUP_REMOVED lines=8> */
[----:B--2---:R-:W-:-:S03]  /*4e10*/  IMAD R12, R13, 0x200, R12 ;  /* 0x000002000d0c7824 */ /* 0x004fc600078e020c */
[C---:B------:R-:W-:Y:S02]  /*4e20*/  IADD3 R3, R7.reuse, 0x100, RZ ;  /* 0x0000010007037810 */ /* 0x040fe40007ffe0ff */
[C---:B------:R-:W-:Y:S02]  /*4e30*/  IADD3 R5, R7.reuse, 0x180, RZ ;  /* 0x0000018007057810 */ /* 0x040fe40007ffe0ff */
[C---:B------:R-:W-:Y:S02]  /*4e40*/  IADD3 R9, R7.reuse, 0x200, RZ ;  /* 0x0000020007097810 */ /* 0x040fe40007ffe0ff */
[----:B------:R-:W-:Y:S02]  /*4e50*/  IADD3 R43, R7, 0x280, RZ ;  /* 0x00000280072b7810 */ /* 0x000fe40007ffe0ff */
[----:B------:R-:W-:Y:S02]  /*4e60*/  IADD3 R45, R12, 0x3, RZ ;  /* 0x000000030c2d7810 */ /* 0x000fe40007ffe0ff */
.L_x_23710:
        /* <DEDUP_REMOVED lines=26> */
[----:B0-----:R-:W-:Y:S01]  /*5010*/  IADD3 R33, P0, R43, R30, RZ ;  /* 0x0000001e2b217210 */ /* 0x001fe20007f1e0ff */
[----:B------:R-:W4:Y:S01]  /*5020*/  LDG.E.128.CONSTANT R24, [R24.64] ;  /* 0x0000000a18187981 */ /* 0x000f22000c1e9d00 */
[----:B------:R-:W-:-:S02]  /*5030*/  LEA.HI.X R29, R29, c[0x0][0x18c], R34, 0x2, P1 ;  /* 0x000063001d1d7a11 */ /* 0x000fc400008f1422 */
        /* <DEDUP_REMOVED lines=8> */
[C---:B-1----:R-:W-:Y:S02]  /*50c0*/  @!P0 IADD3 R37, R45.reuse, -0x3, RZ ;  /* 0xfffffffd2d258810 */ /* 0x042fe40007ffe0ff */
[----:B------:R-:W-:Y:S02]  /*50d0*/  @!P0 IADD3 R39, R45, -0x2, RZ ;  /* 0xfffffffe2d278810 */ /* 0x000fe40007ffe0ff */
[-C--:B------:R-:W-:Y:S02]  /*50e0*/  @!P0 ISETP.GE.AND P4, PT, R37, R0.reuse, PT ;  /* 0x000000002500820c */ /* 0x080fe40003f86270 */
[----:B------:R-:W-:Y:S02]  /*50f0*/  @!P0 ISETP.GE.AND P2, PT, R39, R0, PT ;  /* 0x000000002700820c */ /* 0x000fe40003f46270 */
[----:B------:R0:W1:Y:S01]  /*5100*/  LDS.128 R36, [R10] ;  /* 0x000000000a247984 */ /* 0x0000620000000c00 */
[C---:B------:R-:W-:Y:S02]  /*5110*/  @!P0 IADD3 R51, R45.reuse, -0x1, RZ ;  /* 0xffffffff2d338810 */ /* 0x040fe40007ffe0ff */
[----:B------:R-:W-:-:S02]  /*5120*/  @!P0 IADD3 R57, R45, -0x1, RZ ;  /* 0xffffffff2d398810 */ /* 0x000fc40007ffe0ff */
[-C--:B------:R-:W-:Y:S02]  /*5130*/  @!P0 ISETP.GE.AND P3, PT, R51, R0.reuse, PT ;  /* 0x000000003300820c */ /* 0x080fe40003f66270 */
[----:B------:R-:W-:Y:S02]  /*5140*/  @!P0 IADD3 R51, R45, -0x3, RZ ;  /* 0xfffffffd2d338810 */ /* 0x000fe40007ffe0ff */
[-C--:B------:R-:W-:Y:S02]  /*5150*/  @!P0 ISETP.GE.AND P5, PT, R57, R0.reuse, PT ;  /* 0x000000003900820c */ /* 0x080fe40003fa6270 */
[----:B------:R-:W-:Y:S02]  /*5160*/  @!P0 ISETP.GE.AND P1, PT, R51, R0, PT ;  /* 0x000000003300820c */ /* 0x000fe40003f26270 */
[----:B------:R-:W-:Y:S02]  /*5170*/  @!P0 IADD3 R55, R45, -0x2, RZ ;  /* 0xfffffffe2d378810 */ /* 0x000fe40007ffe0ff */
[----:B0-----:R-:W-:-:S02]  /*5180*/  IADD3 R10, R10, 0x80, RZ ;  /* 0x000000800a0a7810 */ /* 0x001fc40007ffe0ff */
[-C--:B------:R-:W-:Y:S02]  /*5190*/  @!P0 ISETP.GE.AND P6, PT, R55, R0.reuse, PT ;  /* 0x000000003700820c */ /* 0x080fe40003fc6270 */
[----:B------:R-:W-:Y:S02]  /*51a0*/  @!P0 IADD3 R55, R45, -0x1, RZ ;  /* 0xffffffff2d378810 */ /* 0x000fe40007ffe0ff */
[----:B--2---:R-:W-:Y:S02]  /*51b0*/  @!P0 FSEL R16, R16, RZ, !P4 ;  /* 0x000000ff10108208 */ /* 0x004fe40006000000 */
[----:B------:R-:W-:Y:S02]  /*51c0*/  @!P0 ISETP.GE.AND P4, PT, R51, R0, PT ;  /* 0x000000003300820c */ /* 0x000fe40003f86270 */
[----:B------:R-:W-:Y:S02]  /*51d0*/  @!P0 IADD3 R51, R45, -0x2, RZ ;  /* 0xfffffffe2d338810 */ /* 0x000fe40007ffe0ff */
[----:B------:R-:W-:-:S02]  /*51e0*/  @!P0 FSEL R18, R18, RZ, !P3 ;  /* 0x000000ff12128208 */ /* 0x000fc40005800000 */
[-C--:B------:R-:W-:Y:S02]  /*51f0*/  @!P0 ISETP.GE.AND P3, PT, R51, R0.reuse, PT ;  /* 0x000000003300820c */ /* 0x080fe40003f66270 */
[----:B------:R-:W-:Y:S02]  /*5200*/  @!P0 IADD3 R51, R45, -0x3, RZ ;  /* 0xfffffffd2d338810 */ /* 0x000fe40007ffe0ff */
[----:B---3--:R-:W-:Y:S02]  /*5210*/  @!P0 FSEL R12, R12, RZ, !P1 ;  /* 0x000000ff0c0c8208 */ /* 0x008fe40004800000 */
[----:B------:R-:W-:Y:S02]  /*5220*/  @!P0 ISETP.GE.AND P1, PT, R51, R0, PT ;  /* 0x000000003300820c */ /* 0x000fe40003f26270 */
[----:B------:R-:W-:Y:S02]  /*5230*/  @!P0 IADD3 R51, R45, -0x2, RZ ;  /* 0xfffffffe2d338810 */ /* 0x000fe40007ffe0ff */
[----:B------:R-:W-:-:S02]  /*5240*/  @!P0 FSEL R17, R17, RZ, !P2 ;  /* 0x000000ff11118208 */ /* 0x000fc40005000000 */
[----:B------:R-:W-:Y:S02]  /*5250*/  @!P0 FSEL R14, R14, RZ, !P5 ;  /* 0x000000ff0e0e8208 */ /* 0x000fe40006800000 */
[-C--:B------:R-:W-:Y:S01]  /*5260*/  @!P0 ISETP.GE.AND P2, PT, R45, R0.reuse, PT ;  /* 0x000000002d00820c */ /* 0x080fe20003f46270 */
[----:B-1----:R-:W-:Y:S01]  /*5270*/  FMUL.FTZ R17, R37, R17 ;  /* 0x0000001125117220 */ /* 0x002fe20000410000 */
[----:B------:R-:W-:Y:S02]  /*5280*/  @!P0 ISETP.GE.AND P5, PT, R51, R0, PT ;  /* 0x000000003300820c */ /* 0x000fe40003fa6270 */
[----:B------:R-:W-:Y:S01]  /*5290*/  @!P0 IADD3 R51, R45, -0x3, RZ ;  /* 0xfffffffd2d338810 */ /* 0x000fe20007ffe0ff */
[----:B------:R-:W-:Y:S01]  /*52a0*/  FFMA.FTZ R17, R36, R16, R17 ;  /* 0x0000001024117223 */ /* 0x000fe20000010011 */
[----:B------:R-:W-:Y:S02]  /*52b0*/  @!P0 FSEL R19, R19, RZ, !P2 ;  /* 0x000000ff13138208 */ /* 0x000fe40005000000 */
[----:B----4-:R-:W-:Y:S01]  /*52c0*/  @!P0 FSEL R20, R20, RZ, !P4 ;  /* 0x000000ff14148208 */ /* 0x010fe20006000000 */
[----:B------:R-:W-:Y:S01]  /*52d0*/  FFMA.FTZ R18, R38, R18, R17 ;  /* 0x0000001226127223 */ /* 0x000fe20000010011 */
[----:B------:R-:W-:-:S02]  /*52e0*/  @!P0 ISETP.GE.AND P2, PT, R55, R0, PT ;  /* 0x000000003700820c */ /* 0x000fc40003f46270 */
[-C--:B------:R-:W-:Y:S01]  /*52f0*/  @!P0 ISETP.GE.AND P4, PT, R51, R0.reuse, PT ;  /* 0x000000003300820c */ /* 0x080fe20003f86270 */
[----:B------:R-:W-:Y:S01]  /*5300*/  FFMA.FTZ R18, R39, R19, R18 ;  /* 0x0000001327127223 */ /* 0x000fe20000010012 */
[----:B------:R-:W-:Y:S02]  /*5310*/  @!P0 FSEL R21, R21, RZ, !P3 ;  /* 0x000000ff15158208 */ /* 0x000fe40005800000 */
[C---:B------:R-:W-:Y:S01]  /*5320*/  @!P0 IADD3 R51, R45.reuse, -0x2, RZ ;  /* 0xfffffffe2d338810 */ /* 0x040fe20007ffe0ff */
[----:B------:R-:W-:Y:S01]  /*5330*/  FADD.FTZ R49, R18, R49 ;  /* 0x0000003112317221 */ /* 0x000fe20000010000 */
[----:B------:R-:W-:Y:S01]  /*5340*/  @!P0 ISETP.GE.AND P3, PT, R45, R0, PT ;  /* 0x000000002d00820c */ /* 0x000fe20003f66270 */
[----:B------:R-:W-:Y:S01]  /*5350*/  FMUL.FTZ R21, R37, R21 ;  /* 0x0000001525157220 */ /* 0x000fe20000410000 */
[----:B------:R-:W-:Y:S02]  /*5360*/  @!P0 FSEL R22, R22, RZ, !P2 ;  /* 0x000000ff16168208 */ /* 0x000fe40005000000 */
[----:B------:R-:W-:Y:S01]  /*5370*/  @!P0 FSEL R24, R24, RZ, !P1 ;  /* 0x000000ff18188208 */ /* 0x000fe20004800000 */
[----:B------:R-:W-:Y:S01]  /*5380*/  FFMA.FTZ R21, R36, R20, R21 ;  /* 0x0000001424157223 */ /* 0x000fe20000010015 */
[----:B------:R-:W-:-:S02]  /*5390*/  @!P0 FSEL R13, R13, RZ, !P6 ;  /* 0x000000ff0d0d8208 */ /* 0x000fc40007000000 */
[----:B------:R-:W-:Y:S01]  /*53a0*/  @!P0 ISETP.GE.AND P2, PT, R51, R0, PT ;  /* 0x000000003300820c */ /* 0x000fe20003f46270 */
[----:B------:R-:W-:Y:S01]  /*53b0*/  FFMA.FTZ R22, R38, R22, R21 ;  /* 0x0000001626167223 */ /* 0x000fe20000010015 */
[----:B------:R-:W-:Y:S01]  /*53c0*/  @!P0 FSEL R23, R23, RZ, !P3 ;  /* 0x000000ff17178208 */ /* 0x000fe20005800000 */
[----:B------:R-:W-:Y:S01]  /*53d0*/  FMUL.FTZ R13, R37, R13 ;  /* 0x0000000d250d7220 */ /* 0x000fe20000410000 */
[-C--:B------:R-:W-:Y:S02]  /*53e0*/  @!P0 ISETP.GE.AND P1, PT, R51, R0.reuse, PT ;  /* 0x000000003300820c */ /* 0x080fe40003f26270 */
[----:B------:R-:W-:Y:S01]  /*53f0*/  @!P0 ISETP.GE.AND P6, PT, R45, R0, PT ;  /* 0x000000002d00820c */ /* 0x000fe20003fc6270 */
[----:B------:R-:W-:Y:S01]  /*5400*/  FFMA.FTZ R13, R36, R12, R13 ;  /* 0x0000000c240d7223 */ /* 0x000fe2000001000d */
[----:B------:R-:W-:Y:S01]  /*5410*/  @!P0 ISETP.GE.AND P3, PT, R55, R0, PT ;  /* 0x000000003700820c */ /* 0x000fe20003f66270 */
[----:B------:R-:W-:Y:S01]  /*5420*/  FFMA.FTZ R22, R39, R23, R22 ;  /* 0x0000001727167223 */ /* 0x000fe20000010016 */
[C---:B------:R-:W-:Y:S01]  /*5430*/  @!P0 IADD3 R51, R45.reuse, -0x3, RZ ;  /* 0xfffffffd2d338810 */ /* 0x040fe20007ffe0ff */
[----:B------:R-:W-:Y:S01]  /*5440*/  FFMA.FTZ R14, R38, R14, R13 ;  /* 0x0000000e260e7223 */ /* 0x000fe2000001000d */
[----:B------:R-:W-:Y:S01]  /*5450*/  @!P0 IADD3 R17, R45, -0x1, RZ ;  /* 0xffffffff2d118810 */ /* 0x000fe20007ffe0ff */
[----:B------:R-:W-:Y:S01]  /*5460*/  FADD.FTZ R47, R22, R47 ;  /* 0x0000002f162f7221 */ /* 0x000fe20000010000 */
[----:B------:R-:W-:-:S02]  /*5470*/  @!P0 FSEL R25, R25, RZ, !P5 ;  /* 0x000000ff19198208 */ /* 0x000fc40006800000 */
[----:B------:R-:W-:Y:S02]  /*5480*/  @!P0 FSEL R15, R15, RZ, !P6 ;  /* 0x000000ff0f0f8208 */ /* 0x000fe40007000000 */
[----:B------:R-:W-:Y:S01]  /*5490*/  @!P0 ISETP.GE.AND P5, PT, R51, R0, PT ;  /* 0x000000003300820c */ /* 0x000fe20003fa6270 */
[----:B------:R-:W-:Y:S01]  /*54a0*/  FMUL.FTZ R25, R37, R25 ;  /* 0x0000001925197220 */ /* 0x000fe20000410000 */
[----:B------:R-:W-:Y:S01]  /*54b0*/  @!P0 FSEL R29, R29, RZ, !P2 ;  /* 0x000000ff1d1d8208 */ /* 0x000fe20005000000 */
[----:B------:R-:W-:Y:S01]  /*54c0*/  FFMA.FTZ R15, R39, R15, R14 ;  /* 0x0000000f270f7223 */ /* 0x000fe2000001000e */
[----:B------:R-:W-:Y:S01]  /*54d0*/  @!P0 FSEL R33, R33, RZ, !P1 ;  /* 0x000000ff21218208 */ /* 0x000fe20004800000 */
[----:B------:R-:W-:Y:S01]  /*54e0*/  FFMA.FTZ R25, R36, R24, R25 ;  /* 0x0000001824197223 */ /* 0x000fe20000010019 */
[----:B------:R-:W-:Y:S01]  /*54f0*/  @!P0 FSEL R28, R28, RZ, !P4 ;  /* 0x000000ff1c1c8208 */ /* 0x000fe20006000000 */
[C---:B------:R-:W-:Y:S01]  /*5500*/  FMUL.FTZ R29, R37.reuse, R29 ;  /* 0x0000001d251d7220 */ /* 0x040fe20000410000 */
[----:B------:R-:W-:Y:S01]  /*5510*/  @!P0 FSEL R30, R30, RZ, !P3 ;  /* 0x000000ff1e1e8208 */ /* 0x000fe20005800000 */
[----:B------:R-:W-:Y:S01]  /*5520*/  FMUL.FTZ R33, R37, R33 ;  /* 0x0000002125217220 */ /* 0x000fe20000410000 */
[----:B------:R-:W-:Y:S01]  /*5530*/  @!P0 ISETP.GE.AND P6, PT, R55, R0, PT ;  /* 0x000000003700820c */ /* 0x000fe20003fc6270 */
[----:B------:R-:W-:Y:S01]  /*5540*/  FFMA.FTZ R29, R36, R28, R29 ;  /* 0x0000001c241d7223 */ /* 0x000fe2000001001d */
[-C--:B------:R-:W-:Y:S01]  /*5550*/  @!P0 ISETP.GE.AND P2, PT, R17, R0.reuse, PT ;  /* 0x000000001100820c */ /* 0x080fe20003f46270 */
[----:B------:R-:W-:Y:S01]  /*5560*/  FADD.FTZ R48, R15, R48 ;  /* 0x000000300f307221 */ /* 0x000fe20000010000 */
[C---:B------:R-:W-:Y:S01]  /*5570*/  @!P0 ISETP.GE.AND P1, PT, R45.reuse, R0, PT ;  /* 0x000000002d00820c */ /* 0x040fe20003f26270 */
[----:B------:R-:W-:Y:S01]  /*5580*/  FFMA.FTZ R30, R38, R30, R29 ;  /* 0x0000001e261e7223 */ /* 0x000fe2000001001d */
[----:B------:R-:W-:-:S02]  /*5590*/  @!P0 ISETP.GE.AND P3, PT, R45, R0, PT ;  /* 0x000000002d00820c */ /* 0x000fc40003f66270 */
        /* <DEDUP_REMOVED lines=21> */
.L_x_23709:
[----:B------:R-:W-:Y:S05]  /*56f0*/  BSYNC B0 ;  /* 0x0000000000007941 */ /* 0x000fea0003800000 */
.L_x_23707:
[----:B------:R-:W2:Y:S01]  /*5700*/  SHFL.BFLY PT, R0, R49, 0x1, 0x1f ;  /* 0x0c201f0031007f89 */ /* 0x000ea200000e0000 */
[C---:B0-----:R-:W-:Y:S01]  /*5710*/  LOP3.LUT R10, R8.reuse, 0x1, RZ, 0xc0, !PT ;  /* 0x00000001080a7812 */ /* 0x041fe200078ec0ff */
[----:B------:R-:W-:Y:S01]  /*5720*/  BSSY B0, `(.L_x_23711) ;  /* 0x000002d000007945 */ /* 0x000fe20003800000 */
[----:B------:R-:W-:Y:S01]  /*5730*/  LEA.HI R11, R8, R8, RZ, 0x1 ;  /* 0x00000008080b7211 */ /* 0x000fe200078f08ff */
[----:B------:R-:W0:Y:S01]  /*5740*/  SHFL.BFLY PT, R3, R48, 0x1, 0x1f ;  /* 0x0c201f0030037f89 */ /* 0x000e2200000e0000 */
[----:B------:R-:W-:-:S02]  /*5750*/  ISETP.NE.AND P2, PT, R10, RZ, PT ;  /* 0x000000ff0a00720c */ /* 0x000fc40003f45270 */
        /* <DEDUP_REMOVED lines=8> */
[----:B------:R-:W-:Y:S01]  /*57e0*/  BAR.SYNC.DEFER_BLOCKING 0x0 ;  /* 0x0000000000007b1d */ /* 0x000fe20000010000 */
[----:B--2---:R-:W-:Y:S01]  /*57f0*/  FADD.FTZ R15, R0, R49 ;  /* 0x00000031000f7221 */ /* 0x004fe20000010000 */
[----:B------:R-:W-:Y:S01]  /*5800*/  LOP3.LUT R0, R2, 0xffffffc0, RZ, 0xc0, !PT ;  /* 0xffffffc002007812 */ /* 0x000fe200078ec0ff */
[----:B0-----:R-:W-:-:S03]  /*5810*/  FADD.FTZ R17, R3, R48 ;  /* 0x0000003003117221 */ /* 0x001fc60000010000 */
        /* <DEDUP_REMOVED lines=29> */
.L_x_23712:
[----:B0-----:R-:W-:Y:S05]  /*59f0*/  BSYNC B0 ;  /* 0x0000000000007941 */ /* 0x001fea0003800000 */
.L_x_23711:
        /* <DEDUP_REMOVED lines=22> */
.L_x_23714:
[----:B0-----:R-:W-:Y:S05]  /*5b60*/  BSYNC B0 ;  /* 0x0000000000007941 */ /* 0x001fea0003800000 */
.L_x_23713:
        /* <DEDUP_REMOVED lines=54> */
.L_x_23673:
[----:B------:R-:W-:Y:S01]  /*5ed0*/  IMAD.MOV.U32 R42, RZ, RZ, R47 ;  /* 0x000000ffff2a7224 */ /* 0x000fe200078e002f */
[----:B------:R-:W-:Y:S01]  /*5ee0*/  MOV R40, 0x5f30 ;  /* 0x00005f3000287802 */ /* 0x000fe20000000f00 */
[----:B------:R-:W-:-:S02]  /*5ef0*/  IMAD.MOV.U32 R43, RZ, RZ, 0x2 ;  /* 0x00000002ff2b7424 */ /* 0x000fc400078e00ff */
[----:B------:R-:W-:Y:S02]  /*5f00*/  IMAD.MOV.U32 R44, RZ, RZ, 0x1f ;  /* 0x0000001fff2c7424 */ /* 0x000fe400078e00ff */
[----:B------:R-:W-:Y:S02]  /*5f10*/  IMAD.MOV.U32 R45, RZ, RZ, -0x1 ;  /* 0xffffffffff2d7424 */ /* 0x000fe400078e00ff */
[----:B------:R-:W-:Y:S05]  /*5f20*/  CALL.REL.NOINC `($__internal_419_$__cuda_sm70_shflsync_bfly_p) ;  /* 0x0000031000007944 */ /* 0x000fea0003c00000 */
[----:B-1----:R-:W-:Y:S01]  /*5f30*/  IMAD.MOV.U32 R40, RZ, RZ, R42 ;  /* 0x000000ffff287224 */ /* 0x002fe200078e002a */
[----:B0-----:R-:W-:Y:S05]  /*5f40*/  BRA `(.L_x_23715) ;  /* 0xffffc33000007947 */ /* 0x001fea000383ffff */
.L_x_23674:
[----:B------:R-:W-:Y:S01]  /*5f50*/  IMAD.MOV.U32 R42, RZ, RZ, R47 ;  /* 0x000000ffff2a7224 */ /* 0x000fe200078e002f */
[----:B------:R-:W-:Y:S01]  /*5f60*/  MOV R40, 0x5fb0 ;  /* 0x00005fb000287802 */ /* 0x000fe20000000f00 */
[----:B------:R-:W-:Y:S02]  /*5f70*/  IMAD.MOV.U32 R43, RZ, RZ, 0x1 ;  /* 0x00000001ff2b7424 */ /* 0x000fe400078e00ff */
[----:B------:R-:W-:Y:S02]  /*5f80*/  IMAD.MOV.U32 R44, RZ, RZ, 0x1f ;  /* 0x0000001fff2c7424 */ /* 0x000fe400078e00ff */
[----:B------:R-:W-:Y:S02]  /*5f90*/  IMAD.MOV.U32 R45, RZ, RZ, -0x1 ;  /* 0xffffffffff2d7424 */ /* 0x000fe400078e00ff */
[----:B------:R-:W-:Y:S05]  /*5fa0*/  CALL.REL.NOINC `($__internal_419_$__cuda_sm70_shflsync_bfly_p) ;  /* 0x0000029000007944 */ /* 0x000fea0003c00000 */
[----:B-1----:R-:W-:Y:S01]  /*5fb0*/  IMAD.MOV.U32 R40, RZ, RZ, R42 ;  /* 0x000000ffff287224 */ /* 0x002fe200078e002a */
[----:B0-----:R-:W-:Y:S05]  /*5fc0*/  BRA `(.L_x_23716) ;  /* 0xffffc2e000007947 */ /* 0x001fea000383ffff */
.L_x_23678:
        /* <DEDUP_REMOVED lines=8> */
.L_x_23679:
        /* <DEDUP_REMOVED lines=8> */
.L_x_23683:
[----:B------:R-:W-:Y:S01]  /*60d0*/  IMAD.MOV.U32 R42, RZ, RZ, R10 ;  /* 0x000000ffff2a7224 */ /* 0x000fe200078e000a */
[----:B------:R-:W-:Y:S01]  /*60e0*/  MOV R40, 0x6130 ;  /* 0x0000613000287802 */ /* 0x000fe20000000f00 */
[----:B------:R-:W-:-:S02]  /*60f0*/  IMAD.MOV.U32 R43, RZ, RZ, 0x10 ;  /* 0x00000010ff2b7424 */ /* 0x000fc400078e00ff */
[----:B------:R-:W-:Y:S02]  /*6100*/  IMAD.MOV.U32 R44, RZ, RZ, 0x1f ;  /* 0x0000001fff2c7424 */ /* 0x000fe400078e00ff */
[----:B------:R-:W-:Y:S02]  /*6110*/  IMAD.MOV.U32 R45, RZ, RZ, -0x1 ;  /* 0xffffffffff2d7424 */ /* 0x000fe400078e00ff */
[----:B-----5:R-:W-:Y:S05]  /*6120*/  CALL.REL.NOINC `($__internal_419_$__cuda_sm70_shflsync_bfly_p) ;  /* 0x0000011000007944 */ /* 0x020fea0003c00000 */
[----:B-1----:R-:W-:Y:S01]  /*6130*/  IMAD.MOV.U32 R9, RZ, RZ, R42 ;  /* 0x000000ffff097224 */ /* 0x002fe200078e002a */
[----:B0-----:R-:W-:Y:S05]  /*6140*/  BRA `(.L_x_23719) ;  /* 0xffffced000007947 */ /* 0x001fea000383ffff */
.L_x_23684:
[----:B------:R-:W-:Y:S01]  /*6150*/  IMAD.MOV.U32 R42, RZ, RZ, R12 ;  /* 0x000000ffff2a7224 */ /* 0x000fe200078e000c */
[----:B------:R-:W-:Y:S01]  /*6160*/  MOV R40, 0x61b0 ;  /* 0x000061b000287802 */ /* 0x000fe20000000f00 */
[----:B------:R-:W-:Y:S02]  /*6170*/  IMAD.MOV.U32 R43, RZ, RZ, 0x8 ;  /* 0x00000008ff2b7424 */ /* 0x000fe400078e00ff */
[----:B------:R-:W-:Y:S02]  /*6180*/  IMAD.MOV.U32 R44, RZ, RZ, 0x1f ;  /* 0x0000001fff2c7424 */ /* 0x000fe400078e00ff */
[----:B------:R-:W-:Y:S02]  /*6190*/  IMAD.MOV.U32 R45, RZ, RZ, -0x1 ;  /* 0xffffffffff2d7424 */ /* 0x000fe400078e00ff */
[----:B0----5:R-:W-:Y:S05]  /*61a0*/  CALL.REL.NOINC `($__internal_419_$__cuda_sm70_shflsync_bfly_p) ;  /* 0x0000009000007944 */ /* 0x021fea0003c00000 */
[----:B-1----:R-:W-:Y:S01]  /*61b0*/  FMNMX.FTZ R9, R12, R42, !PT ;  /* 0x0000002a0c097209 */ /* 0x002fe20007810000 */
[----:B0-----:R-:W-:Y:S01]  /*61c0*/  IMAD.MOV.U32 R43, RZ, RZ, 0x4 ;  /* 0x00000004ff2b7424 */ /* 0x001fe200078e00ff */
[----:B------:R-:W-:Y:S01]  /*61d0*/  MOV R40, 0x6220 ;  /* 0x0000622000287802 */ /* 0x000fe20000000f00 */
[----:B------:R-:W-:-:S02]  /*61e0*/  IMAD.MOV.U32 R44, RZ, RZ, 0x1f ;  /* 0x0000001fff2c7424 */ /* 0x000fc400078e00ff */
[----:B------:R-:W-:Y:S02]  /*61f0*/  IMAD.MOV.U32 R45, RZ, RZ, -0x1 ;  /* 0xffffffffff2d7424 */ /* 0x000fe400078e00ff */
[----:B------:R-:W-:Y:S02]  /*6200*/  IMAD.MOV.U32 R42, RZ, RZ, R9 ;  /* 0x000000ffff2a7224 */ /* 0x000fe400078e0009 */
[----:B------:R-:W-:Y:S05]  /*6210*/  CALL.REL.NOINC `($__internal_419_$__cuda_sm70_shflsync_bfly_p) ;  /* 0x0000002000007944 */ /* 0x000fea0003c00000 */
[----:B-1----:R-:W-:Y:S01]  /*6220*/  IMAD.MOV.U32 R10, RZ, RZ, R42 ;  /* 0x000000ffff0a7224 */ /* 0x002fe200078e002a */
[----:B0-----:R-:W-:Y:S05]  /*6230*/  BRA `(.L_x_23720) ;  /* 0xffffce3000007947 */ /* 0x001fea000383ffff */
        .weak           $__internal_419_$__cuda_sm70_shflsync_bfly_p
        .type           $__internal_419_$__cuda_sm70_shflsync_bfly_p,@function
        .size           $__internal_419_$__cuda_sm70_shflsync_bfly_p,(.L_x_25080 - $__internal_419_$__cuda_sm70_shflsync_bfly_p)
$__internal_419_$__cuda_sm70_shflsync_bfly_p:
[----:B------:R-:W-:Y:S01]  /*6240*/  IMAD.MOV.U32 R41, RZ, RZ, 0x0 ;  /* 0x00000000ff297424 */ /* 0x000fe200078e00ff */
[----:B------:R-:W-:Y:S04]  /*6250*/  WARPSYNC R45 ;  /* 0x0000002d00007348 */ /* 0x000fe80003800000 */
[----:B------:R0:W1:Y:S01]  /*6260*/  SHFL.BFLY PT, R42, R42, R43, R44 ;  /* 0x0c00002b2a2a7389 */ /* 0x00006200000e002c */
[----:B------:R-:W-:Y:S05]  /*6270*/  RET.REL.NODEC R40 `(_ZN4vllm25paged_attention_v2_kernelIffLi96ELi8ELi128ELNS_18Fp8KVCacheDataTypeE0ELb0ELi512EEEvPfS2_PT_PKS3_PKT0_S9_ifPKiSB_iPKfiiiSD_SD_iiiii) ;  /* 0xffff9d8028007950 */ /* 0x000fea0003c3ffff */
.L_x_23721:
        /* <DEDUP_REMOVED lines=16> */
.L_x_25080:


//--------------------- .text._ZN4vllm25paged_attention_v2_kernelIffLi80ELi8ELi128ELNS_18Fp8KVCacheDataTypeE0ELb0ELi512EEEvPfS2_PT_PKS3_PKT0_S9_ifPKiSB_iPKfiiiSD_SD_iiiii --------------------------
	.section	.text._ZN4vllm25paged_attention_v2_kernelIffLi80ELi8ELi128ELNS_18Fp8KVCacheDataTypeE0ELb0ELi512EEEvPfS2_PT_PKS3_PKT0_S9_ifPKiSB_iPKfiiiSD_SD_iiiii,"ax",@progbits
	.sectioninfo	@"SHI_REGISTERS=128"
	.align	128
        .global         _ZN4vllm25paged_attention_v2_kernelIffLi80ELi8ELi128ELNS_18Fp8KVCacheDataTypeE0ELb0ELi512EEEvPfS2_PT_PKS3_PKT0_S9_ifPKiSB_iPKfiiiSD_SD_iiiii
        .type           _ZN4vllm25paged_attention_v2_kernelIffLi80ELi8ELi128ELNS_18Fp8KVCacheDataTypeE0ELb0ELi512EEEvPfS2_PT_PKS3_PKT0_S9_ifPKiSB_iPKfiiiSD_SD_iiiii,@function
        .size           _ZN4vllm25paged_attention_v2_kernelIffLi80ELi8ELi128ELNS_18Fp8KVCacheDataTypeE0ELb0ELi512EEEvPfS2_PT_PKS3_PKT0_S9_ifPKiSB_iPKfiiiSD_SD_iiiii,(.L_x_25081 - _ZN4vllm25paged_attention_v2_kernelIffLi80ELi8ELi128ELNS_18Fp8KVCacheDataTypeE0ELb0ELi512EEEvPfS2_PT_PKS3_PKT0_S9_ifPKiSB_iPKfiiiSD_SD_iiiii)
        .other          _ZN4vllm25paged_attention_v2_kernelIffLi80ELi8ELi128ELNS_18Fp8KVCacheDataTypeE0ELb0ELi512EEEvPfS2_PT_PKS3_PKT0_S9_ifPKiSB_iPKfiiiSD_SD_iiiii,@"STO_CUDA_ENTRY STV_DEFAULT"
_ZN4vllm25paged_attention_v2_kernelIffLi80ELi8ELi128ELNS_18Fp8KVCacheDataTypeE0ELb0ELi512EEEvPfS2_PT_PKS3_PKT0_S9_ifPKiSB_iPKfiiiSD_SD_iiiii:
.text._ZN4vllm25paged_attention_v2_kernelIffLi80ELi8ELi128ELNS_18Fp8KVCacheDataTypeE0ELb0ELi512EEEvPfS2_PT_PKS3_PKT0_S9_ifPKiSB_iPKfiiiSD_SD_iiiii:
        /* <DEDUP_REMOVED lines=68> */
[----:B------:R-:W-:Y:S02]  /*0440*/  IMNMX R100, R101, R100, PT ;  /* 0x0000006465647217 */ /* 0x000fe40003800200 */
[----:B------:R-:W-:-:S02]  /*0450*/  @!P1 IADD3 R4, R4, 0x1, RZ ;  /* 0x0000000104049810 */ /* 0x000fc40007ffe0ff */
[----:B------:R-:W-:Y:S01]  /*0460*/  ISETP.GE.U32.AND P0, PT, R5, R6, PT ;  /* 0x000000060500720c */ /* 0x000fe20003f06070 */
[----:B------:R-:W-:Y:S01]  /*0470*/  IMAD R0, R103, -0x40, R100 ;  /* 0xffffffc067007824 */ /* 0x000fe200078e0264 */
[----:B------:R-:W-:-:S03]  /*0480*/  ISETP.NE.AND P1, PT, R7, RZ, PT ;  /* 0x000000ff0700720c */ /* 0x000fc60003f25270 */
[----:B------:R-:W-:-:S08]  /*0490*/  IMAD R3, R0, 0x8, R99 ;  /* 0x0000000800037824 */ /* 0x000fd000078e0263 */
        /* <DEDUP_REMOVED lines=8> */
[CC--:B------:R-:W-:Y:S02]  /*0520*/  LEA.HI R97, R3.reuse, R2.reuse, RZ, 0x5 ;  /* 0x0000000203617211 */ /* 0x0c0fe400078f28ff */
        /* <DEDUP_REMOVED lines=30> */
.L_x_23726:
        /* <DEDUP_REMOVED lines=11> */
.L_x_23725:
[----:B------:R-:W-:Y:S05]  /*07c0*/  BSYNC B1 ;  /* 0x0000000000017941 */ /* 0x000fea0003800000 */
.L_x_23724:
        /* <DEDUP_REMOVED lines=10> */
.L_x_23727:
        /* <DEDUP_REMOVED lines=17> */
.L_x_23723:
[----:B------:R-:W-:Y:S05]  /*0980*/  BSYNC B0 ;  /* 0x0000000000007941 */ /* 0x000fea0003800000 */
.L_x_23722:
        /* <DEDUP_REMOVED lines=8> */
[----:B------:R-:W-:-:S02]  /*0a10*/  IADD3 R9, R4, 0x4, RZ ;  /* 0x0000000404097810 */ /* 0x000fc40007ffe0ff */
[----:B------:R-:W-:Y:S02]  /*0a20*/  LEA.HI R7, R7, R8, RZ, 0x3 ;  /* 0x0000000807077211 */ /* 0x000fe400078f18ff */
[C---:B------:R-:W-:Y:S02]  /*0a30*/  IADD3 R10, R4.reuse, 0x8, RZ ;  /* 0x00000008040a7810 */ /* 0x040fe40007ffe0ff */
[----:B------:R-:W-:Y:S02]  /*0a40*/  LOP3.LUT R7, R7, 0xfffffff8, RZ, 0xc0, !PT ;  /* 0xfffffff807077812 */ /* 0x000fe400078ec0ff */
        /* <DEDUP_REMOVED lines=10> */
[----:B------:R-:W-:-:S02]  /*0af0*/  SHF.R.S32.HI R7, RZ, 0x1f, R14 ;  /* 0x0000001fff077819 */ /* 0x000fc4000001140e */
[----:B------:R-:W-:Y:S01]  /*0b00*/  LOP3.LUT R8, R29, 0xfffffffc, RZ, 0xc0, !PT ;  /* 0xfffffffc1d087812 */ /* 0x000fe200078ec0ff */
[----:B------:R-:W-:Y:S01]  /*0b10*/  IMAD.SHL.U32 R44, R33, 0x8, RZ ;  /* 0x00000008212c7824 */ /* 0x000fe200078e00ff */
[----:B------:R-:W-:Y:S02]  /*0b20*/  LOP3.LUT R11, R31, 0xfffffffc, RZ, 0xc0, !PT ;  /* 0xfffffffc1f0b7812 */ /* 0x000fe400078ec0ff */
[----:B------:R-:W-:Y:S02]  /*0b30*/  LOP3.LUT R13, R33, 0xfffffffc, RZ, 0xc0, !PT ;  /* 0xfffffffc210d7812 */ /* 0x000fe400078ec0ff */
[----:B------:R-:W-:Y:S01]  /*0b40*/  LEA.HI R34, R7, R14, RZ, 0x2 ;  /* 0x0000000e07227211 */ /* 0x000fe200078f10ff */
[----:B------:R-:W-:Y:S01]  /*0b50*/  IMAD.IADD R7, R9, 0x1, -R8 ;  /* 0x0000000109077824 */ /* 0x000fe200078e0a08 */
[----:B------:R-:W-:Y:S01]  /*0b60*/  IADD3 R15, R4, 0x1c, RZ ;  /* 0x0000001c040f7810 */ /* 0x000fe20007ffe0ff */
[----:B------:R-:W-:Y:S01]  /*0b70*/  IMAD.IADD R8, R10, 0x1, -R11 ;  /* 0x000000010a087824 */ /* 0x000fe200078e0a0b */
[----:B------:R-:W-:Y:S01]  /*0b80*/  LOP3.LUT R11, R34, 0xfffffffc, RZ, 0xc0, !PT ;  /* 0xfffffffc220b7812 */ /* 0x000fe200078ec0ff */
[----:B------:R-:W-:Y:S01]  /*0b90*/  IMAD.IADD R9, R12, 0x1, -R13 ;  /* 0x000000010c097824 */ /* 0x000fe200078e0a0d */
        /* <DEDUP_REMOVED lines=35> */
[----:B------:R-:W-:Y:S01]  /*0dd0*/  IMAD.SHL.U32 R50, R39, 0x8, RZ ;  /* 0x0000000827327824 */ /* 0x000fe200078e00ff */
[----:B------:R-:W-:-:S02]  /*0de0*/  SHF.R.S32.HI R22, RZ, 0x1f, R21 ;  /* 0x0000001fff167819 */ /* 0x000fc40000011415 */
[----:B------:R-:W-:Y:S01]  /*0df0*/  LOP3.LUT R16, R39, 0xfffffffc, RZ, 0xc0, !PT ;  /* 0xfffffffc27107812 */ /* 0x000fe200078ec0ff */
[----:B------:R-:W-:Y:S01]  /*0e00*/  IMAD.SHL.U32 R52, R51, 0x8, RZ ;  /* 0x0000000833347824 */ /* 0x000fe200078e00ff */
[C---:B------:R-:W-:Y:S01]  /*0e10*/  LOP3.LUT R17, R49.reuse, 0xfffffffc, RZ, 0xc0, !PT ;  /* 0xfffffffc31117812 */ /* 0x040fe200078ec0ff */
[----:B------:R-:W-:Y:S01]  /*0e20*/  IMAD.SHL.U32 R49, R49, 0x8, RZ ;  /* 0x0000000831317824 */ /* 0x000fe200078e00ff */
        /* <DEDUP_REMOVED lines=41> */
[----:B------:R-:W-:Y:S02]  /*10c0*/  SHF.R.S32.HI R40, RZ, 0x1f, R28 ;  /* 0x0000001fff287819 */ /* 0x000fe4000001141c */
[----:B------:R-:W-:Y:S01]  /*10d0*/  IADD3 R104, P0, R27, R28, RZ ;  /* 0x0000001c1b687210 */ /* 0x000fe20007f1e0ff */
[----:B------:R-:W-:Y:S01]  /*10e0*/  IMAD.SHL.U32 R57, R59, 0x8, RZ ;  /* 0x000000083b397824 */ /* 0x000fe200078e00ff */
[----:B------:R-:W-:-:S02]  /*10f0*/  LEA.HI R60, R41, R32, RZ, 0x2 ;  /* 0x00000020293c7211 */ /* 0x000fc400078f10ff */
[C---:B------:R-:W-:Y:S01]  /*1100*/  LOP3.LUT R24, R58.reuse, 0xfffffffc, RZ, 0xc0, !PT ;  /* 0xfffffffc3a187812 */ /* 0x040fe200078ec0ff */
[----:B------:R-:W-:Y:S01]  /*1110*/  IMAD.SHL.U32 R58, R58, 0x8, RZ ;  /* 0x000000083a3a7824 */ /* 0x000fe200078e00ff */
[----:B------:R-:W-:Y:S02]  /*1120*/  LOP3.LUT R25, R59, 0xfffffffc, RZ, 0xc0, !PT ;  /* 0xfffffffc3b197812 */ /* 0x000fe400078ec0ff */
        /* <DEDUP_REMOVED lines=81> */
[----:B------:R-:W-:-:S05]  /*1640*/  LEA.HI.X R109, R32, c[0x0][0x19c], R109, 0x2, P0 ;  /* 0x00006700206d7a11 */ /* 0x000fca00000f146d */
.L_x_23735:
        /* <DEDUP_REMOVED lines=13> */
[----:B------:R-:W-:-:S02]  /*1720*/  IADD3 R33, P2, P4, R41, R36, R8 ;  /* 0x0000002429217210 */ /* 0x000fc40007c5e008 */
[----:B------:R-:W-:Y:S01]  /*1730*/  LEA.HI.X R31, R31, c[0x0][0x184], R34, 0x2, P1 ;  /* 0x000061001f1f7a11 */ /* 0x000fe200008f1422 */
[----:B------:R0:W2:Y:S01]  /*1740*/  LDG.E.CONSTANT R116, [R28.64] ;  /* 0x0000000a1c747981 */ /* 0x0000a2000c1e9900 */
[----:B------:R-:W-:Y:S02]  /*1750*/  LEA R32, P0, R33, c[0x0][0x180], 0x2 ;  /* 0x0000600021207a11 */ /* 0x000fe400078010ff */
[----:B------:R-:W-:Y:S01]  /*1760*/  IADD3.X R34, R61, R106, R64, P2, P4 ;  /* 0x0000006a3d227210 */ /* 0x000fe200017e8440 */
[----:B------:R1:W3:Y:S03]  /*1770*/  LDG.E.CONSTANT R107, [R30.64] ;  /* 0x0000000a1e6b7981 */ /* 0x0002e6000c1e9900 */
[----:B------:R-:W-:Y:S02]  /*1780*/  LEA.HI.X R33, R33, c[0x0][0x184], R34, 0x2, P0 ;  /* 0x0000610021217a11 */ /* 0x000fe400000f1422 */
        /* <DEDUP_REMOVED lines=8> */
[----:B0-----:R-:W-:-:S04]  /*1810*/  IADD3.X R29, R65, R106, R68, P0, P1 ;  /* 0x0000006a411d7210 */ /* 0x001fc800007e2444 */
[----:B------:R-:W-:Y:S02]  /*1820*/  LEA.HI.X R39, R34, c[0x0][0x184], R29, 0x2, P2 ;  /* 0x0000610022277a11 */ /* 0x000fe400010f141d */
[----:B-1----:R-:W2:Y:S04]  /*1830*/  LDS.128 R28, [R26] ;  /* 0x000000001a1c7984 */ /* 0x002ea80000000c00 */
[----:B------:R0:W5:Y:S04]  /*1840*/  LDG.E.CONSTANT R39, [R38.64] ;  /* 0x0000000a26277981 */ /* 0x000168000c1e9900 */
[----:B----4-:R-:W1:Y:S01]  /*1850*/  LDS.128 R32, [R26+0x10] ;  /* 0x000010001a207984 */ /* 0x010e620000000c00 */
[----:B--2---:R-:W-:Y:S01]  /*1860*/  FMUL.FTZ R29, R116, R29 ;  /* 0x0000001d741d7220 */ /* 0x004fe20000410000 */
[----:B------:R-:W-:-:S03]  /*1870*/  IADD3 R116, P0, P1, R46, R36, R11 ;  /* 0x000000242e747210 */ /* 0x000fc6000791e00b */
[----:B---3--:R-:W-:Y:S01]  /*1880*/  FFMA.FTZ R107, R28, R107, R29 ;  /* 0x0000006b1c6b7223 */ /* 0x008fe2000001001d */
[----:B------:R-:W-:Y:S02]  /*1890*/  IADD3.X R29, R67, R106, R70, P0, P1 ;  /* 0x0000006a431d7210 */ /* 0x000fe400007e2446 */
[C---:B------:R-:W-:Y:S02]  /*18a0*/  LEA R28, P2, R116.reuse, c[0x0][0x180], 0x2 ;  /* 0x00006000741c7a11 */ /* 0x040fe400078410ff */
[----:B------:R-:W-:Y:S02]  /*18b0*/  IADD3 R115, P0, P1, R45, R36, R12 ;  /* 0x000000242d737210 */ /* 0x000fe4000791e00c */
[----:B------:R-:W-:Y:S01]  /*18c0*/  LEA.HI.X R29, R116, c[0x0][0x184], R29, 0x2, P2 ;  /* 0x00006100741d7a11 */ /* 0x000fe200010f141d */
[----:B-----5:R-:W-:Y:S01]  /*18d0*/  FFMA.FTZ R37, R37, R30, R107 ;  /* 0x0000001e25257223 */ /* 0x020fe2000001006b */
[----:B------:R-:W-:Y:S02]  /*18e0*/  IADD3.X R30, R69, R106, R72, P0, P1 ;  /* 0x0000006a451e7210 */ /* 0x000fe400007e2448 */
[----:B------:R-:W-:-:S04]  /*18f0*/  LEA R112, P2, R115, c[0x0][0x180], 0x2 ;  /* 0x0000600073707a11 */ /* 0x000fc800078410ff */
[----:B------:R-:W-:Y:S02]  /*1900*/  LEA.HI.X R113, R115, c[0x0][0x184], R30, 0x2, P2 ;  /* 0x0000610073717a11 */ /* 0x000fe400010f141e */
[----:B------:R2:W3:Y:S01]  /*1910*/  LDG.E.CONSTANT R30, [R28.64] ;  /* 0x0000000a1c1e7981 */ /* 0x0004e2000c1e9900 */
[----:B------:R-:W-:-:S03]  /*1920*/  FFMA.FTZ R37, R114, R31, R37 ;  /* 0x0000001f72257223 */ /* 0x000fc60000010025 */
[----:B------:R4:W5:Y:S01]  /*1930*/  LDG.E.CONSTANT R31, [R112.64] ;  /* 0x0000000a701f7981 */ /* 0x000962000c1e9900 */
[----:B0-----:R-:W-:-:S04]  /*1940*/  IADD3 R38, P0, P1, R48, R36, R13 ;  /* 0x0000002430267210 */ /* 0x001fc8000791e00d */
[----:B------:R-:W-:Y:S02]  /*1950*/  LEA R116, P2, R38, c[0x0][0x180], 0x2 ;  /* 0x0000600026747a11 */ /* 0x000fe400078410ff */
[----:B------:R-:W-:-:S04]  /*1960*/  IADD3.X R107, R71, R106, R74, P0, P1 ;  /* 0x0000006a476b7210 */ /* 0x000fc800007e244a */
[----:B------:R-:W-:Y:S02]  /*1970*/  LEA.HI.X R117, R38, c[0x0][0x184], R107, 0x2, P2 ;  /* 0x0000610026757a11 */ /* 0x000fe400010f146b */
[-C--:B------:R-:W-:Y:S01]  /*1980*/  IADD3 R38, P0, P1, R47, R36.reuse, R14 ;  /* 0x000000242f267210 */ /* 0x080fe2000791e00e */
[----:B-1----:R-:W-:Y:S01]  /*1990*/  FFMA.FTZ R39, R32, R39, R37 ;  /* 0x0000002720277223 */ /* 0x002fe20000010025 */
[----:B------:R-:W-:Y:S02]  /*19a0*/  IADD3 R107, P3, P4, R50, R36, R15 ;  /* 0x00000024326b7210 */ /* 0x000fe40007c7e00f */
[----:B------:R-:W-:Y:S02]  /*19b0*/  LEA R118, P2, R38, c[0x0][0x180], 0x2 ;  /* 0x0000600026767a11 */ /* 0x000fe400078410ff */
[----:B------:R-:W-:Y:S02]  /*19c0*/  IADD3.X R37, R73, R106, R76, P0, P1 ;  /* 0x0000006a49257210 */ /* 0x000fe400007e244c */
[----:B--2---:R-:W-:-:S02]  /*19d0*/  LEA R28, P0, R107, c[0x0][0x180], 0x2 ;  /* 0x000060006b1c7a11 */ /* 0x004fc400078010ff */
[----:B------:R-:W-:Y:S02]  /*19e0*/  IADD3.X R32, R75, R106, R78, P3, P4 ;  /* 0x0000006a4b207210 */ /* 0x000fe40001fe844e */
[----:B------:R-:W-:Y:S02]  /*19f0*/  LEA.HI.X R119, R38, c[0x0][0x184], R37, 0x2, P2 ;  /* 0x0000610026777a11 */ /* 0x000fe400010f1425 */
[----:B------:R-:W-:Y:S02]  /*1a00*/  IADD3 R38, P1, P2, R49, R36, R16 ;  /* 0x0000002431267210 */ /* 0x000fe40007a3e010 */
[----:B------:R-:W-:Y:S01]  /*1a10*/  LEA.HI.X R29, R107, c[0x0][0x184], R32, 0x2, P0 ;  /* 0x000061006b1d7a11 */ /* 0x000fe200000f1420 */
[----:B------:R0:W2:Y:S01]  /*1a20*/  LDG.E.CONSTANT R37, [R118.64] ;  /* 0x0000000a76257981 */ /* 0x0000a2000c1e9900 */
[----:B----4-:R-:W-:Y:S02]  /*1a30*/  LEA R112, P0, R38, c[0x0][0x180], 0x2 ;  /* 0x0000600026707a11 */ /* 0x010fe400078010ff */
[----:B------:R-:W-:Y:S01]  /*1a40*/  IADD3.X R113, R77, R106, R80, P1, P2 ;  /* 0x0000006a4d717210 */ /* 0x000fe20000fe4450 */
[----:B------:R1:W4:Y:S01]  /*1a50*/  LDG.E.CONSTANT R32, [R116.64] ;  /* 0x0000000a74207981 */ /* 0x000322000c1e9900 */
[----:B------:R-:W-:-:S02]  /*1a60*/  IADD3 R107, P1, P2, R52, R36, R17 ;  /* 0x00000024346b7210 */ /* 0x000fc40007a3e011 */
[----:B------:R-:W-:Y:S02]  /*1a70*/  LEA.HI.X R113, R38, c[0x0][0x184], R113, 0x2, P0 ;  /* 0x0000610026717a11 */ /* 0x000fe400000f1471 */
[----:B------:R-:W-:Y:S01]  /*1a80*/  LEA R114, P0, R107, c[0x0][0x180], 0x2 ;  /* 0x000060006b727a11 */ /* 0x000fe200078010ff */
[----:B------:R0:W2:Y:S01]  /*1a90*/  LDG.E.CONSTANT R38, [R28.64] ;  /* 0x0000000a1c267981 */ /* 0x0000a2000c1e9900 */
[----:B------:R-:W-:-:S03]  /*1aa0*/  IADD3.X R120, R79, R106, R82, P1, P2 ;  /* 0x0000006a4f787210 */ /* 0x000fc60000fe4452 */
[----:B------:R0:W2:Y:S01]  /*1ab0*/  LDG.E.CONSTANT R113, [R112.64] ;  /* 0x0000000a70717981 */ /* 0x0000a2000c1e9900 */
[----:B------:R-:W-:Y:S02]  /*1ac0*/  LEA.HI.X R115, R107, c[0x0][0x184], R120, 0x2, P0 ;  /* 0x000061006b737a11 */ /* 0x000fe400000f1478 */
[----:B-1----:R-:W-:-:S03]  /*1ad0*/  IADD3 R117, P0, P1, R51, R36, R18 ;  /* 0x0000002433757210 */ /* 0x002fc6000791e012 */
[----:B------:R1:W2:Y:S01]  /*1ae0*/  LDG.E.CONSTANT R114, [R114.64] ;  /* 0x0000000a72727981 */ /* 0x0002a2000c1e9900 */
[----:B------:R-:W-:Y:S02]  /*1af0*/  LEA R116, P2, R117, c[0x0][0x180], 0x2 ;  /* 0x0000600075747a11 */ /* 0x000fe400078410ff */
[----:B0-----:R-:W-:Y:S02]  /*1b00*/  IADD3.X R118, R81, R106, R84, P0, P1 ;  /* 0x0000006a51767210 */ /* 0x001fe400007e2454 */
[----:B------:R-:W-:Y:S02]  /*1b10*/  IADD3 R107, P0, P1, R54, R36, R19 ;  /* 0x00000024366b7210 */ /* 0x000fe4000791e013 */
[----:B------:R-:W-:Y:S02]  /*1b20*/  LEA.HI.X R117, R117, c[0x0][0x184], R118, 0x2, P2 ;  /* 0x0000610075757a11 */ /* 0x000fe400010f1476 */
[----:B------:R-:W-:Y:S02]  /*1b30*/  LEA R28, P2, R107, c[0x0][0x180], 0x2 ;  /* 0x000060006b1c7a11 */ /* 0x000fe400078410ff */
[----:B------:R-:W-:-:S02]  /*1b40*/  IADD3.X R118, R83, R106, R86, P0, P1 ;  /* 0x0000006a53767210 */ /* 0x000fc400007e2456 */
[----:B------:R0:W2:Y:S02]  /*1b50*/  LDG.E.CONSTANT R117, [R116.64] ;  /* 0x0000000a74757981 */ /* 0x0000a4000c1e9900 */
[----:B------:R-:W-:Y:S02]  /*1b60*/  LEA.HI.X R29, R107, c[0x0][0x184], R118, 0x2, P2 ;  /* 0x000061006b1d7a11 */ /* 0x000fe400010f1476 */
[----:B------:R-:W-:-:S03]  /*1b70*/  IADD3 R107, P0, P1, R53, R36, R20 ;  /* 0x00000024356b7210 */ /* 0x000fc6000791e014 */
[----:B------:R0:W2:Y:S01]  /*1b80*/  LDG.E.CONSTANT R118, [R28.64] ;  /* 0x0000000a1c767981 */ /* 0x0000a2000c1e9900 */
[----:B------:R-:W-:Y:S02]  /*1b90*/  LEA R120, P2, R107, c[0x0][0x180], 0x2 ;  /* 0x000060006b787a11 */ /* 0x000fe400078410ff */
[----:B------:R-:W-:-:S04]  /*1ba0*/  IADD3.X R112, R85, R106, R88, P0, P1 ;  /* 0x0000006a55707210 */ /* 0x000fc800007e2458 */
[----:B------:R-:W-:Y:S02]  /*1bb0*/  LEA.HI.X R121, R107, c[0x0][0x184], R112, 0x2, P2 ;  /* 0x000061006b797a11 */ /* 0x000fe400010f1470 */
[----:B------:R-:W-:-:S03]  /*1bc0*/  IADD3 R107, P0, P1, R56, R36, R21 ;  /* 0x00000024386b7210 */ /* 0x000fc6000791e015 */
[----:B------:R0:W2:Y:S01]  /*1bd0*/  LDG.E.CONSTANT R119, [R120.64] ;  /* 0x0000000a78777981 */ /* 0x0000a2000c1e9900 */
[----:B------:R-:W-:Y:S02]  /*1be0*/  LEA R124, P2, R107, c[0x0][0x180], 0x2 ;  /* 0x000060006b7c7a11 */ /* 0x000fe400078410ff */
[----:B------:R-:W-:-:S04]  /*1bf0*/  IADD3.X R112, R87, R106, R90, P0, P1 ;  /* 0x0000006a57707210 */ /* 0x000fc800007e245a */
[----:B------:R-:W-:Y:S02]  /*1c00*/  LEA.HI.X R125, R107, c[0x0][0x184], R112, 0x2, P2 ;  /* 0x000061006b7d7a11 */ /* 0x000fe400010f1470 */
[----:B------:R-:W-:-:S03]  /*1c10*/  IADD3 R107, P0, P1, R55, R36, R22 ;  /* 0x00000024376b7210 */ /* 0x000fc6000791e016 */
[----:B0-----:R-:W2:Y:S01]  /*1c20*/  LDG.E.CONSTANT R116, [R124.64] ;  /* 0x0000000a7c747981 */ /* 0x001ea2000c1e9900 */
[----:B------:R-:W-:Y:S02]  /*1c30*/  LEA R122, P2, R107, c[0x0][0x180], 0x2 ;  /* 0x000060006b7a7a11 */ /* 0x000fe400078410ff */
[----:B------:R-:W-:-:S04]  /*1c40*/  IADD3.X R112, R89, R106, R92, P0, P1 ;  /* 0x0000006a59707210 */ /* 0x000fc800007e245c */
[----:B------:R-:W-:Y:S02]  /*1c50*/  LEA.HI.X R123, R107, c[0x0][0x184], R112, 0x2, P2 ;  /* 0x000061006b7b7a11 */ /* 0x000fe400010f1470 */
[----:B------:R-:W-:-:S03]  /*1c60*/  IADD3 R107, P0, P1, R58, R36, R23 ;  /* 0x000000243a6b7210 */ /* 0x000fc6000791e017 */
[----:B-1----:R-:W2:Y:S01]  /*1c70*/  LDG.E.CONSTANT R115, [R122.64] ;  /* 0x0000000a7a737981 */ /* 0x002ea2000c1e9900 */
[----:B------:R-:W-:Y:S02]  /*1c80*/  LEA R28, P2, R107, c[0x0][0x180], 0x2 ;  /* 0x000060006b1c7a11 */ /* 0x000fe400078410ff */
[----:B------:R-:W-:-:S04]  /*1c90*/  IADD3.X R112, R91, R106, R94, P0, P1 ;  /* 0x0000006a5b707210 */ /* 0x000fc800007e245e */
[----:B------:R-:W-:Y:S02]  /*1ca0*/  LEA.HI.X R29, R107, c[0x0][0x184], R112, 0x2, P2 ;  /* 0x000061006b1d7a11 */ /* 0x000fe400010f1470 */
[-C--:B------:R-:W-:Y:S02]  /*1cb0*/  IADD3 R107, P0, P1, R57, R36.reuse, R24 ;  /* 0x00000024396b7210 */ /* 0x080fe4000791e018 */
[----:B------:R-:W-:Y:S01]  /*1cc0*/  IADD3 R36, P3, P4, R60, R36, R25 ;  /* 0x000000243c247210 */ /* 0x000fe20007c7e019 */
[----:B------:R0:W2:Y:S01]  /*1cd0*/  LDG.E.CONSTANT R112, [R28.64] ;  /* 0x0000000a1c707981 */ /* 0x0000a2000c1e9900 */
[----:B------:R-:W-:Y:S02]  /*1ce0*/  LEA R120, P2, R107, c[0x0][0x180], 0x2 ;  /* 0x000060006b787a11 */ /* 0x000fe400078410ff */
[----:B------:R-:W-:-:S04]  /*1cf0*/  IADD3.X R121, R93, R106, R96, P0, P1 ;  /* 0x0000006a5d797210 */ /* 0x000fc800007e2460 */
[----:B------:R-:W-:Y:S02]  /*1d00*/  LEA.HI.X R121, R107, c[0x0][0x184], R121, 0x2, P2 ;  /* 0x000061006b797a11 */ /* 0x000fe400010f1479 */
[----:B------:R-:W-:Y:S02]  /*1d10*/  IADD3.X R107, R95, R106, R98, P3, P4 ;  /* 0x0000006a5f6b7210 */ /* 0x000fe40001fe8462 */
[C---:B------:R-:W-:Y:S02]  /*1d20*/  LEA R106, P0, R36.reuse, c[0x0][0x180], 0x2 ;  /* 0x00006000246a7a11 */ /* 0x040fe400078010ff */
[----:B------:R-:W2:Y:S02]  /*1d30*/  LDG.E.CONSTANT R121, [R120.64] ;  /* 0x0000000a78797981 */ /* 0x000ea4000c1e9900 */
[----:B------:R-:W-:-:S05]  /*1d40*/  LEA.HI.X R107, R36, c[0x0][0x184], R107, 0x2, P0 ;  /* 0x00006100246b7a11 */ /* 0x000fca00000f146b */
[----:B------:R-:W2:Y:S01]  /*1d50*/  LDG.E.CONSTANT R106, [R106.64] ;  /* 0x0000000a6a6a7981 */ /* 0x000ea2000c1e9900 */
[----:B------:R-:W-:-:S04]  /*1d60*/  IADD3 R111, R111, 0x4, RZ ;  /* 0x000000046f6f7810 */ /* 0x000fc80007ffe0ff */
[----:B------:R-:W-:Y:S01]  /*1d70*/  ISETP.GE.AND P1, PT, R111, R100, PT ;  /* 0x000000646f00720c */ /* 0x000fe20003f26270 */
[----:B---3--:R-:W-:-:S04]  /*1d80*/  FFMA.FTZ R30, R30, R33, R39 ;  /* 0x000000211e1e7223 */ /* 0x008fc80000010027 */
[----:B-----5:R-:W-:Y:S02]  /*1d90*/  FFMA.FTZ R34, R31, R34, R30 ;  /* 0x000000221f227223 */ /* 0x020fe4000001001e */
[----:B0-----:R-:W2:Y:S02]  /*1da0*/  LDS.128 R28, [R26+0x20] ;  /* 0x000020001a1c7984 */ /* 0x001ea40000000c00 */
[----:B----4-:R-:W-:-:S04]  /*1db0*/  FFMA.FTZ R32, R32, R35, R34 ;  /* 0x0000002320207223 */ /* 0x010fc80000010022 */
[----:B--2---:R-:W-:Y:S02]  /*1dc0*/  FFMA.FTZ R28, R28, R37, R32 ;  /* 0x000000251c1c7223 */ /* 0x004fe40000010020 */
[----:B------:R-:W0:Y:S02]  /*1dd0*/  LDS.128 R32, [R26+0x30] ;  /* 0x000030001a207984 */ /* 0x000e240000000c00 */
[----:B------:R-:W-:Y:S02]  /*1de0*/  FFMA.FTZ R28, R38, R29, R28 ;  /* 0x0000001d261c7223 */ /* 0x000fe4000001001c */
[----:B------:R-:W1:Y:S02]  /*1df0*/  LDS.128 R36, [R26+0x40] ;  /* 0x000040001a247984 */ /* 0x000e640000000c00 */
        /* <DEDUP_REMOVED lines=12> */
.L_x_23773:
[----:B01----:R-:W-:Y:S01]  /*1ec0*/  FADD.FTZ R39, R39, R28 ;  /* 0x0000001c27277221 */ /* 0x003fe20000010000 */
[----:B------:R-:W-:Y:S05]  /*1ed0*/  BRA.DIV ~URZ, `(.L_x_23732) ;  /* 0x000038d27f007947 */ /* 0x000fea000b800000 */
[----:B------:R0:W1:Y:S02]  /*1ee0*/  SHFL.BFLY PT, R28, R39, 0x1, 0x1f ;  /* 0x0c201f00271c7f89 */ /* 0x00006400000e0000 */
.L_x_23774:
        /* <DEDUP_REMOVED lines=9> */
.L_x_23734:
[----:B------:R-:W-:Y:S05]  /*1f80*/  BSYNC B1 ;  /* 0x0000000000017941 */ /* 0x000fea0003800000 */
.L_x_23733:
[----:B------:R-:W-:Y:S02]  /*1f90*/  IADD3 R108, P0, R108, 0x10, RZ ;  /* 0x000000106c6c7810 */ /* 0x000fe40007f1e0ff */
[----:B-1----:R-:W-:Y:S02]  /*1fa0*/  IADD3 R110, R110, 0x80, RZ ;  /* 0x000000806e6e7810 */ /* 0x002fe40007ffe0ff */
[----:B------:R-:W-:Y:S01]  /*1fb0*/  IADD3 R103, R103, 0x20, RZ ;  /* 0x0000002067677810 */ /* 0x000fe20007ffe0ff */
[----:B------:R-:W-:Y:S01]  /*1fc0*/  IMAD.X R109, RZ, RZ, R109, P0 ;  /* 0x000000ffff6d7224 */ /* 0x000fe200000e066d */
[----:B0-----:R-:W-:Y:S05]  /*1fd0*/  @!P1 BRA `(.L_x_23735) ;  /* 0xfffff67000009947 */ /* 0x001fea000383ffff */
[----:B------:R-:W-:Y:S05]  /*1fe0*/  BRA `(.L_x_23729) ;  /* 0x00000a9000007947 */ /* 0x000fea0003800000 */
.L_x_23730:
        /* <DEDUP_REMOVED lines=10> */
[----:B------:R-:W-:-:S03]  /*2090*/  IADD3 R113, -R102, 0x1, R109 ;  /* 0x0000000166717810 */ /* 0x000fc60007ffe16d */
.L_x_23740:
[----:B------:R-:W2:Y:S01]  /*20a0*/  LDG.E.CONSTANT R29, [R110.64] ;  /* 0x0000000a6e1d7981 */ /* 0x000ea2000c1e9900 */
[----:B------:R-:W-:-:S02]  /*20b0*/  IMAD.MOV.U32 R36, RZ, RZ, R104 ;  /* 0x000000ffff247224 */ /* 0x000fc400078e0068 */
        /* <DEDUP_REMOVED lines=8> */
[----:B------:R-:W-:-:S04]  /*2140*/  IADD3 R29, P3, P4, R41, R36, R8 ;  /* 0x00000024291d7210 */ /* 0x000fc80007c7e008 */
[----:B------:R-:W-:Y:S02]  /*2150*/  IADD3.X R31, R59, R38, R62, P0, P1 ;  /* 0x000000263b1f7210 */ /* 0x000fe400007e243e */
[----:B------:R-:W-:Y:S02]  /*2160*/  IADD3 R37, P0, R4, R36, RZ ;  /* 0x0000002404257210 */ /* 0x000fe40007f1e0ff */
[----:B------:R-:W-:Y:S02]  /*2170*/  LEA.HI.X R35, R30, c[0x0][0x184], R31, 0x2, P2 ;  /* 0x000061001e237a11 */ /* 0x000fe400010f141f */
[----:B------:R-:W-:Y:S01]  /*2180*/  LEA R30, P1, R37, c[0x0][0x180], 0x2 ;  /* 0x00006000251e7a11 */ /* 0x000fe200078210ff */
[----:B------:R-:W-:Y:S01]  /*2190*/  IMAD.X R106, R27, 0x1, R38, P0 ;  /* 0x000000011b6a7824 */ /* 0x000fe200000e0626 */
[----:B------:R-:W-:Y:S02]  /*21a0*/  LEA R28, P5, R29, c[0x0][0x180], 0x2 ;  /* 0x000060001d1c7a11 */ /* 0x000fe400078a10ff */
[----:B------:R-:W-:-:S02]  /*21b0*/  IADD3.X R32, R61, R38, R64, P3, P4 ;  /* 0x000000263d207210 */ /* 0x000fc40001fe8440 */
[----:B------:R-:W-:Y:S02]  /*21c0*/  IADD3 R33, P0, P2, R44, R36, R9 ;  /* 0x000000242c217210 */ /* 0x000fe40007a1e009 */
[----:B------:R-:W-:Y:S02]  /*21d0*/  LEA.HI.X R31, R37, c[0x0][0x184], R106, 0x2, P1 ;  /* 0x00006100251f7a11 */ /* 0x000fe400008f146a */
[----:B------:R0:W2:Y:S01]  /*21e0*/  LDG.E.CONSTANT R106, [R34.64] ;  /* 0x0000000a226a7981 */ /* 0x0000a2000c1e9900 */
[----:B------:R-:W-:Y:S02]  /*21f0*/  LEA.HI.X R29, R29, c[0x0][0x184], R32, 0x2, P5 ;  /* 0x000061001d1d7a11 */ /* 0x000fe400028f1420 */
[----:B------:R-:W-:Y:S01]  /*2200*/  LEA R32, P1, R33, c[0x0][0x180], 0x2 ;  /* 0x0000600021207a11 */ /* 0x000fe200078210ff */
[----:B------:R1:W3:Y:S01]  /*2210*/  LDG.E.CONSTANT R37, [R30.64] ;  /* 0x0000000a1e257981 */ /* 0x0002e2000c1e9900 */
[----:B------:R-:W-:-:S03]  /*2220*/  IADD3.X R114, R63, R38, R66, P0, P2 ;  /* 0x000000263f727210 */ /* 0x000fc600007e4442 */
[----:B------:R1:W4:Y:S01]  /*2230*/  LDG.E.CONSTANT R39, [R28.64] ;  /* 0x0000000a1c277981 */ /* 0x000322000c1e9900 */
[----:B------:R-:W-:-:S05]  /*2240*/  LEA.HI.X R33, R33, c[0x0][0x184], R114, 0x2, P1 ;  /* 0x0000610021217a11 */ /* 0x000fca00008f1472 */
[----:B------:R5:W4:Y:S01]  /*2250*/  LDG.E.CONSTANT R120, [R32.64] ;  /* 0x0000000a20787981 */ /* 0x000b22000c1e9900 */
[----:B------:R-:W-:-:S03]  /*2260*/  IADD3 R114, P0, P1, R43, R36, R10 ;  /* 0x000000242b727210 */ /* 0x000fc6000791e00a */
[----:B-1----:R-:W2:Y:S01]  /*2270*/  LDS.128 R28, [R26] ;  /* 0x000000001a1c7984 */ /* 0x002ea20000000c00 */
[----:B------:R-:W-:Y:S02]  /*2280*/  LEA R116, P2, R114, c[0x0][0x180], 0x2 ;  /* 0x0000600072747a11 */ /* 0x000fe400078410ff */
[----:B------:R-:W-:Y:S02]  /*2290*/  IADD3.X R115, R65, R38, R68, P0, P1 ;  /* 0x0000002641737210 */ /* 0x000fe400007e2444 */
[----:B------:R-:W-:Y:S02]  /*22a0*/  IADD3 R107, P0, P1, R46, R36, R11 ;  /* 0x000000242e6b7210 */ /* 0x000fe4000791e00b */
[----:B------:R-:W-:Y:S02]  /*22b0*/  LEA.HI.X R117, R114, c[0x0][0x184], R115, 0x2, P2 ;  /* 0x0000610072757a11 */ /* 0x000fe400010f1473 */
[----:B------:R-:W-:Y:S02]  /*22c0*/  LEA R114, P2, R107, c[0x0][0x180], 0x2 ;  /* 0x000060006b727a11 */ /* 0x000fe400078410ff */
[----:B0-----:R-:W-:-:S02]  /*22d0*/  IADD3.X R34, R67, R38, R70, P0, P1 ;  /* 0x0000002643227210 */ /* 0x001fc400007e2446 */
[----:B------:R-:W4:Y:S02]  /*22e0*/  LDG.E.CONSTANT R117, [R116.64] ;  /* 0x0000000a74757981 */ /* 0x000f24000c1e9900 */
[----:B------:R-:W-:Y:S02]  /*22f0*/  LEA.HI.X R115, R107, c[0x0][0x184], R34, 0x2, P2 ;  /* 0x000061006b737a11 */ /* 0x000fe400010f1422 */
[----:B-----5:R-:W0:Y:S04]  /*2300*/  LDS.128 R32, [R26+0x10] ;  /* 0x000010001a207984 */ /* 0x020e280000000c00 */
[----:B------:R1:W5:Y:S01]  /*2310*/  LDG.E.CONSTANT R118, [R114.64] ;  /* 0x0000000a72767981 */ /* 0x000362000c1e9900 */
[----:B--2---:R-:W-:-:S04]  /*2320*/  FMUL.FTZ R29, R106, R29 ;  /* 0x0000001d6a1d7220 */ /* 0x004fc80000410000 */
[----:B---3--:R-:W-:-:S04]  /*2330*/  FFMA.FTZ R28, R28, R37, R29 ;  /* 0x000000251c1c7223 */ /* 0x008fc8000001001d */
[----:B----4-:R-:W-:Y:S01]  /*2340*/  FFMA.FTZ R28, R39, R30, R28 ;  /* 0x0000001e271c7223 */ /* 0x010fe2000001001c */
[----:B------:R-:W-:-:S04]  /*2350*/  IADD3 R30, P0, P1, R45, R36, R12 ;  /* 0x000000242d1e7210 */ /* 0x000fc8000791e00c */
[----:B------:R-:W-:Y:S01]  /*2360*/  LEA R106, P2, R30, c[0x0][0x180], 0x2 ;  /* 0x000060001e6a7a11 */ /* 0x000fe200078410ff */
[----:B------:R-:W-:Y:S01]  /*2370*/  FFMA.FTZ R28, R120, R31, R28 ;  /* 0x0000001f781c7223 */ /* 0x000fe2000001001c */
[----:B------:R-:W-:Y:S02]  /*2380*/  IADD3.X R31, R69, R38, R72, P0, P1 ;  /* 0x00000026451f7210 */ /* 0x000fe400007e2448 */
[----:B------:R-:W-:Y:S02]  /*2390*/  IADD3 R29, P0, P1, R48, R36, R13 ;  /* 0x00000024301d7210 */ /* 0x000fe4000791e00d */
[----:B------:R-:W-:Y:S02]  /*23a0*/  LEA.HI.X R107, R30, c[0x0][0x184], R31, 0x2, P2 ;  /* 0x000061001e6b7a11 */ /* 0x000fe400010f141f */
[----:B-1----:R-:W-:Y:S02]  /*23b0*/  LEA R114, P2, R29, c[0x0][0x180], 0x2 ;  /* 0x000060001d727a11 */ /* 0x002fe400078410ff */
[----:B------:R-:W-:Y:S01]  /*23c0*/  IADD3.X R30, R71, R38, R74, P0, P1 ;  /* 0x00000026471e7210 */ /* 0x000fe200007e244a */
[----:B------:R1:W2:Y:S03]  /*23d0*/  LDG.E.CONSTANT R31, [R106.64] ;  /* 0x0000000a6a1f7981 */ /* 0x0002a6000c1e9900 */
[----:B------:R-:W-:-:S05]  /*23e0*/  LEA.HI.X R115, R29, c[0x0][0x184], R30, 0x2, P2 ;  /* 0x000061001d737a11 */ /* 0x000fca00010f141e */
[----:B------:R3:W4:Y:S01]  /*23f0*/  LDG.E.CONSTANT R30, [R114.64] ;  /* 0x0000000a721e7981 */ /* 0x000722000c1e9900 */
[----:B0-----:R-:W-:Y:S01]  /*2400*/  FFMA.FTZ R28, R32, R117, R28 ;  /* 0x00000075201c7223 */ /* 0x001fe2000001001c */
[-C--:B------:R-:W-:Y:S02]  /*2410*/  IADD3 R37, P1, P2, R47, R36.reuse, R14 ;  /* 0x000000242f257210 */ /* 0x080fe40007a3e00e */
[----:B------:R-:W-:Y:S02]  /*2420*/  IADD3 R29, P3, P4, R50, R36, R15 ;  /* 0x00000024321d7210 */ /* 0x000fe40007c7e00f */
[-C--:B------:R-:W-:Y:S01]  /*2430*/  IADD3.X R120, R73, R38.reuse, R76, P1, P2 ;  /* 0x0000002649787210 */ /* 0x080fe20000fe444c */
[----:B-----5:R-:W-:Y:S01]  /*2440*/  FFMA.FTZ R39, R118, R33, R28 ;  /* 0x0000002176277223 */ /* 0x020fe2000001001c */
[----:B------:R-:W-:Y:S02]  /*2450*/  LEA R118, P0, R37, c[0x0][0x180], 0x2 ;  /* 0x0000600025767a11 */ /* 0x000fe400078010ff */
[----:B------:R-:W-:-:S02]  /*2460*/  IADD3.X R116, R75, R38, R78, P3, P4 ;  /* 0x000000264b747210 */ /* 0x000fc40001fe844e */
[----:B------:R-:W-:Y:S02]  /*2470*/  LEA R28, P1, R29, c[0x0][0x180], 0x2 ;  /* 0x000060001d1c7a11 */ /* 0x000fe400078210ff */
[----:B------:R-:W-:Y:S02]  /*2480*/  IADD3 R32, P2, P3, R49, R36, R16 ;  /* 0x0000002431207210 */ /* 0x000fe40007b5e010 */
[----:B------:R-:W-:Y:S02]  /*2490*/  LEA.HI.X R119, R37, c[0x0][0x184], R120, 0x2, P0 ;  /* 0x0000610025777a11 */ /* 0x000fe400000f1478 */
[----:B------:R-:W-:Y:S02]  /*24a0*/  LEA.HI.X R29, R29, c[0x0][0x184], R116, 0x2, P1 ;  /* 0x000061001d1d7a11 */ /* 0x000fe400008f1474 */
[----:B-1----:R-:W-:Y:S01]  /*24b0*/  LEA R106, P0, R32, c[0x0][0x180], 0x2 ;  /* 0x00006000206a7a11 */ /* 0x002fe200078010ff */
[----:B------:R0:W5:Y:S01]  /*24c0*/  LDG.E.CONSTANT R33, [R118.64] ;  /* 0x0000000a76217981 */ /* 0x000162000c1e9900 */
[----:B------:R-:W-:-:S04]  /*24d0*/  IADD3.X R107, R77, R38, R80, P2, P3 ;  /* 0x000000264d6b7210 */ /* 0x000fc800017e6450 */
[----:B------:R-:W-:Y:S02]  /*24e0*/  LEA.HI.X R107, R32, c[0x0][0x184], R107, 0x2, P0 ;  /* 0x00006100206b7a11 */ /* 0x000fe400000f146b */
[----:B------:R1:W5:Y:S01]  /*24f0*/  LDG.E.CONSTANT R32, [R28.64] ;  /* 0x0000000a1c207981 */ /* 0x000362000c1e9900 */
[----:B------:R-:W-:-:S04]  /*2500*/  IADD3 R37, P1, P2, R52, R36, R17 ;  /* 0x0000002434257210 */ /* 0x000fc80007a3e011 */
[----:B---3--:R-:W-:Y:S02]  /*2510*/  LEA R114, P0, R37, c[0x0][0x180], 0x2 ;  /* 0x0000600025727a11 */ /* 0x008fe400078010ff */
[----:B------:R-:W-:-:S04]  /*2520*/  IADD3.X R116, R79, R38, R82, P1, P2 ;  /* 0x000000264f747210 */ /* 0x000fc80000fe4452 */
[----:B------:R-:W-:Y:S02]  /*2530*/  LEA.HI.X R115, R37, c[0x0][0x184], R116, 0x2, P0 ;  /* 0x0000610025737a11 */ /* 0x000fe400000f1474 */
[----:B------:R-:W-:Y:S01]  /*2540*/  IADD3 R117, P0, P1, R51, R36, R18 ;  /* 0x0000002433757210 */ /* 0x000fe2000791e012 */
[----:B------:R3:W5:Y:S03]  /*2550*/  LDG.E.CONSTANT R37, [R106.64] ;  /* 0x0000000a6a257981 */ /* 0x000766000c1e9900 */
[----:B------:R-:W-:Y:S01]  /*2560*/  LEA R116, P2, R117, c[0x0][0x180], 0x2 ;  /* 0x0000600075747a11 */ /* 0x000fe200078410ff */
[----:B------:R3:W5:Y:S01]  /*2570*/  LDG.E.CONSTANT R114, [R114.64] ;  /* 0x0000000a72727981 */ /* 0x000762000c1e9900 */
[----:B------:R-:W-:Y:S02]  /*2580*/  IADD3.X R120, R81, R38, R84, P0, P1 ;  /* 0x0000002651787210 */ /* 0x000fe400007e2454 */
[----:B0-----:R-:W-:-:S02]  /*2590*/  IADD3 R118, P0, P1, R54, R36, R19 ;  /* 0x0000002436767210 */ /* 0x001fc4000791e013 */
[----:B------:R-:W-:Y:S02]  /*25a0*/  LEA.HI.X R117, R117, c[0x0][0x184], R120, 0x2, P2 ;  /* 0x0000610075757a11 */ /* 0x000fe400010f1478 */
[C---:B-1----:R-:W-:Y:S02]  /*25b0*/  LEA R28, P2, R118.reuse, c[0x0][0x180], 0x2 ;  /* 0x00006000761c7a11 */ /* 0x042fe400078410ff */
[----:B------:R-:W-:Y:S01]  /*25c0*/  IADD3.X R29, R83, R38, R86, P0, P1 ;  /* 0x00000026531d7210 */ /* 0x000fe200007e2456 */
[----:B---3--:R0:W3:Y:S03]  /*25d0*/  LDG.E.CONSTANT R115, [R116.64] ;  /* 0x0000000a74737981 */ /* 0x0080e6000c1e9900 */
[----:B------:R-:W-:Y:S02]  /*25e0*/  LEA.HI.X R29, R118, c[0x0][0x184], R29, 0x2, P2 ;  /* 0x00006100761d7a11 */ /* 0x000fe400010f141d */
[----:B------:R-:W-:-:S04]  /*25f0*/  IADD3 R118, P0, P1, R53, R36, R20 ;  /* 0x0000002435767210 */ /* 0x000fc8000791e014 */
[----:B------:R-:W-:Y:S02]  /*2600*/  LEA R106, P2, R118, c[0x0][0x180], 0x2 ;  /* 0x00006000766a7a11 */ /* 0x000fe400078410ff */
[----:B------:R-:W-:Y:S02]  /*2610*/  IADD3.X R107, R85, R38, R88, P0, P1 ;  /* 0x00000026556b7210 */ /* 0x000fe400007e2458 */
[----:B------:R-:W-:Y:S02]  /*2620*/  IADD3 R121, P0, P1, R56, R36, R21 ;  /* 0x0000002438797210 */ /* 0x000fe4000791e015 */
[----:B------:R-:W-:Y:S02]  /*2630*/  LEA.HI.X R107, R118, c[0x0][0x184], R107, 0x2, P2 ;  /* 0x00006100766b7a11 */ /* 0x000fe400010f146b */
[----:B------:R-:W-:Y:S01]  /*2640*/  LEA R120, P2, R121, c[0x0][0x180], 0x2 ;  /* 0x0000600079787a11 */ /* 0x000fe200078410ff */
[----:B------:R1:W3:Y:S01]  /*2650*/  LDG.E.CONSTANT R118, [R28.64] ;  /* 0x0000000a1c767981 */ /* 0x0002e2000c1e9900 */
[----:B------:R-:W-:-:S03]  /*2660*/  IADD3.X R122, R87, R38, R90, P0, P1 ;  /* 0x00000026577a7210 */ /* 0x000fc600007e245a */
[----:B------:R0:W3:Y:S01]  /*2670*/  LDG.E.CONSTANT R119, [R106.64] ;  /* 0x0000000a6a777981 */ /* 0x0000e2000c1e9900 */
[----:B------:R-:W-:Y:S02]  /*2680*/  LEA.HI.X R121, R121, c[0x0][0x184], R122, 0x2, P2 ;  /* 0x0000610079797a11 */ /* 0x000fe400010f147a */
[----:B------:R-:W-:-:S03]  /*2690*/  IADD3 R122, P0, P1, R55, R36, R22 ;  /* 0x00000024377a7210 */ /* 0x000fc6000791e016 */
[----:B------:R-:W3:Y:S01]  /*26a0*/  LDG.E.CONSTANT R120, [R120.64] ;  /* 0x0000000a78787981 */ /* 0x000ee2000c1e9900 */
[----:B------:R-:W-:Y:S02]  /*26b0*/  LEA R124, P2, R122, c[0x0][0x180], 0x2 ;  /* 0x000060007a7c7a11 */ /* 0x000fe400078410ff */
[----:B------:R-:W-:Y:S02]  /*26c0*/  IADD3.X R123, R89, R38, R92, P0, P1 ;  /* 0x00000026597b7210 */ /* 0x000fe400007e245c */
[----:B0-----:R-:W-:Y:S02]  /*26d0*/  IADD3 R116, P0, P1, R58, R36, R23 ;  /* 0x000000243a747210 */ /* 0x001fe4000791e017 */
[----:B------:R-:W-:Y:S02]  /*26e0*/  LEA.HI.X R125, R122, c[0x0][0x184], R123, 0x2, P2 ;  /* 0x000061007a7d7a11 */ /* 0x000fe400010f147b */
[----:B-1----:R-:W-:Y:S02]  /*26f0*/  LEA R28, P2, R116, c[0x0][0x180], 0x2 ;  /* 0x00006000741c7a11 */ /* 0x002fe400078410ff */
[----:B------:R-:W-:Y:S01]  /*2700*/  IADD3.X R29, R91, R38, R94, P0, P1 ;  /* 0x000000265b1d7210 */ /* 0x000fe200007e245e */
[----:B------:R-:W3:Y:S01]  /*2710*/  LDG.E.CONSTANT R117, [R124.64] ;  /* 0x0000000a7c757981 */ /* 0x000ee2000c1e9900 */
[----:B------:R-:W-:-:S02]  /*2720*/  IADD3 R106, P0, P1, R57, R36, R24 ;  /* 0x00000024396a7210 */ /* 0x000fc4000791e018 */
[----:B------:R-:W-:Y:S02]  /*2730*/  LEA.HI.X R29, R116, c[0x0][0x184], R29, 0x2, P2 ;  /* 0x00006100741d7a11 */ /* 0x000fe400010f141d */
[----:B------:R-:W-:Y:S02]  /*2740*/  LEA R122, P2, R106, c[0x0][0x180], 0x2 ;  /* 0x000060006a7a7a11 */ /* 0x000fe400078410ff */
[----:B------:R-:W-:Y:S01]  /*2750*/  IADD3.X R107, R93, R38, R96, P0, P1 ;  /* 0x000000265d6b7210 */ /* 0x000fe200007e2460 */
[----:B------:R0:W3:Y:S01]  /*2760*/  LDG.E.CONSTANT R116, [R28.64] ;  /* 0x0000000a1c747981 */ /* 0x0000e2000c1e9900 */
[----:B------:R-:W-:Y:S02]  /*2770*/  IADD3 R36, P3, P4, R60, R36, R25 ;  /* 0x000000243c247210 */ /* 0x000fe40007c7e019 */
[----:B------:R-:W-:Y:S02]  /*2780*/  LEA.HI.X R123, R106, c[0x0][0x184], R107, 0x2, P2 ;  /* 0x000061006a7b7a11 */ /* 0x000fe400010f146b */
[----:B------:R-:W-:-:S02]  /*2790*/  IADD3.X R107, R95, R38, R98, P3, P4 ;  /* 0x000000265f6b7210 */ /* 0x000fc40001fe8462 */
[C---:B------:R-:W-:Y:S02]  /*27a0*/  LEA R106, P0, R36.reuse, c[0x0][0x180], 0x2 ;  /* 0x00006000246a7a11 */ /* 0x040fe400078010ff */
[----:B------:R-:W3:Y:S02]  /*27b0*/  LDG.E.CONSTANT R123, [R122.64] ;  /* 0x0000000a7a7b7981 */ /* 0x000ee4000c1e9900 */
[----:B------:R-:W-:-:S05]  /*27c0*/  LEA.HI.X R107, R36, c[0x0][0x184], R107, 0x2, P0 ;  /* 0x00006100246b7a11 */ /* 0x000fca00000f146b */
[----:B------:R-:W3:Y:S01]  /*27d0*/  LDG.E.CONSTANT R106, [R106.64] ;  /* 0x0000000a6a6a7981 */ /* 0x000ee2000c1e9900 */
[----:B------:R-:W-:-:S04]  /*27e0*/  IADD3 R103, R103, 0x4, RZ ;  /* 0x0000000467677810 */ /* 0x000fc80007ffe0ff */
[----:B------:R-:W-:Y:S01]  /*27f0*/  ISETP.GE.AND P1, PT, R103, R100, PT ;  /* 0x000000646700720c */ /* 0x000fe20003f26270 */
[----:B--2---:R-:W-:-:S04]  /*2800*/  FFMA.FTZ R31, R31, R34, R39 ;  /* 0x000000221f1f7223 */ /* 0x004fc80000010027 */
[----:B----4-:R-:W-:Y:S02]  /*2810*/  FFMA.FTZ R35, R30, R35, R31 ;  /* 0x000000231e237223 */ /* 0x010fe4000001001f */
[----:B0-----:R-:W5:Y:S02]  /*2820*/  LDS.128 R28, [R26+0x20] ;  /* 0x000020001a1c7984 */ /* 0x001f640000000c00 */
[----:B-----5:R-:W-:-:S04]  /*2830*/  FFMA.FTZ R28, R28, R33, R35 ;  /* 0x000000211c1c7223 */ /* 0x020fc80000010023 */
[----:B------:R-:W-:Y:S02]  /*2840*/  FFMA.FTZ R28, R32, R29, R28 ;  /* 0x0000001d201c7223 */ /* 0x000fe4000001001c */
[----:B------:R-:W3:Y:S02]  /*2850*/  LDS.128 R32, [R26+0x30] ;  /* 0x000030001a207984 */ /* 0x000ee40000000c00 */
[----:B------:R-:W-:Y:S02]  /*2860*/  FFMA.FTZ R28, R37, R30, R28 ;  /* 0x0000001e251c7223 */ /* 0x000fe4000001001c */
[----:B------:R-:W0:Y:S02]  /*2870*/  LDS.128 R36, [R26+0x40] ;  /* 0x000040001a247984 */ /* 0x000e240000000c00 */
[----:B------:R-:W-:-:S04]  /*2880*/  FFMA.FTZ R28, R114, R31, R28 ;  /* 0x0000001f721c7223 */ /* 0x000fc8000001001c */
[----:B---3--:R-:W-:-:S04]  /*2890*/  FFMA.FTZ R28, R32, R115, R28 ;  /* 0x00000073201c7223 */ /* 0x008fc8000001001c */
[----:B------:R-:W-:-:S04]  /*28a0*/  FFMA.FTZ R28, R118, R33, R28 ;  /* 0x00000021761c7223 */ /* 0x000fc8000001001c */
        /* <DEDUP_REMOVED lines=8> */
.L_x_23775:
[----:B01----:R-:W-:Y:S01]  /*2930*/  FADD.FTZ R39, R39, R28 ;  /* 0x0000001c27277221 */ /* 0x003fe20000010000 */
[----:B------:R-:W-:Y:S05]  /*2940*/  BRA.DIV ~URZ, `(.L_x_23737) ;  /* 0x00002f627f007947 */ /* 0x000fea000b800000 */
[----:B------:R0:W1:Y:S02]  /*2950*/  SHFL.BFLY PT, R28, R39, 0x1, 0x1f ;  /* 0x0c201f00271c7f89 */ /* 0x00006400000e0000 */
.L_x_23776:
        /* <DEDUP_REMOVED lines=11> */
.L_x_23739:
[----:B------:R-:W-:Y:S05]  /*2a10*/  BSYNC B1 ;  /* 0x0000000000017941 */ /* 0x000fea0003800000 */
.L_x_23738:
[----:B------:R-:W-:Y:S02]  /*2a20*/  IADD3 R110, P0, R110, 0x10, RZ ;  /* 0x000000106e6e7810 */ /* 0x000fe40007f1e0ff */
[----:B-1----:R-:W-:Y:S02]  /*2a30*/  IADD3 R112, R112, 0x80, RZ ;  /* 0x0000008070707810 */ /* 0x002fe40007ffe0ff */
[----:B------:R-:W-:Y:S01]  /*2a40*/  IADD3 R109, R109, 0x20, RZ ;  /* 0x000000206d6d7810 */ /* 0x000fe20007ffe0ff */
[----:B------:R-:W-:Y:S01]  /*2a50*/  IMAD.X R111, RZ, RZ, R111, P0 ;  /* 0x000000ffff6f7224 */ /* 0x000fe200000e066f */
[----:B------:R-:W-:Y:S01]  /*2a60*/  IADD3 R113, R113, 0x20, RZ ;  /* 0x0000002071717810 */ /* 0x000fe20007ffe0ff */
[----:B0-----:R-:W-:Y:S05]  /*2a70*/  @!P1 BRA `(.L_x_23740) ;  /* 0xfffff62000009947 */ /* 0x001fea000383ffff */
.L_x_23729:
[----:B------:R-:W-:Y:S05]  /*2a80*/  BSYNC B0 ;  /* 0x0000000000007941 */ /* 0x000fea0003800000 */
.L_x_23728:
[----:B------:R-:W-:Y:S05]  /*2a90*/  BRA.DIV ~URZ, `(.L_x_23741) ;  /* 0x00002e927f007947 */ /* 0x000fea000b800000 */
[----:B------:R0:W1:Y:S02]  /*2aa0*/  SHFL.BFLY PT, R7, R6, 0x10, 0x1f ;  /* 0x0e001f0006077f89 */ /* 0x00006400000e0000 */
.L_x_23777:
[----:B-1----:R-:W-:Y:S01]  /*2ab0*/  FMNMX.FTZ R9, R7, R6, !PT ;  /* 0x0000000607097209 */ /* 0x002fe20007810000 */
[----:B------:R-:W-:Y:S05]  /*2ac0*/  BRA.DIV ~URZ, `(.L_x_23742) ;  /* 0x00002ee27f007947 */ /* 0x000fea000b800000 */
[----:B------:R-:W1:Y:S02]  /*2ad0*/  SHFL.BFLY PT, R4, R9, 0x8, 0x1f ;  /* 0x0d001f0009047f89 */ /* 0x000e6400000e0000 */
[----:B-1----:R-:W-:-:S05]  /*2ae0*/  FMNMX.FTZ R4, R9, R4, !PT ;  /* 0x0000000409047209 */ /* 0x002fca0007810000 */
[----:B------:R1:W2:Y:S02]  /*2af0*/  SHFL.BFLY PT, R7, R4, 0x4, 0x1f ;  /* 0x0c801f0004077f89 */ /* 0x0002a400000e0000 */
.L_x_23778:
[----:B------:R-:W-:Y:S01]  /*2b00*/  ISETP.NE.AND P0, PT, R3, RZ, PT ;  /* 0x000000ff0300720c */ /* 0x000fe20003f05270 */
[----:B------:R-:W-:-:S12]  /*2b10*/  WARPSYNC 0xffffffff ;  /* 0xffffffff00007948 */ /* 0x000fd80003800000 */
[----:B-12---:R-:W-:-:S05]  /*2b20*/  @!P0 FMNMX.FTZ R4, R7, R4, !PT ;  /* 0x0000000407048209 */ /* 0x006fca0007810000 */
        /* <DEDUP_REMOVED lines=10> */
[----:B01----:R-:W-:Y:S01]  /*2bd0*/  FMNMX.FTZ R4, R8, R7, !PT ;  /* 0x0000000708047209 */ /* 0x003fe20007810000 */
        /* <DEDUP_REMOVED lines=23> */
.L_x_23747:
        /* <DEDUP_REMOVED lines=11> */
.L_x_23746:
[----:B------:R-:W-:Y:S05]  /*2e00*/  BSYNC B1 ;  /* 0x0000000000017941 */ /* 0x000fea0003800000 */
.L_x_23745:
        /* <DEDUP_REMOVED lines=10> */
.L_x_23750:
        /* <DEDUP_REMOVED lines=100> */
.L_x_23749:
[----:B------:R-:W-:Y:S05]  /*34f0*/  BSYNC B1 ;  /* 0x0000000000017941 */ /* 0x000fea0003800000 */
.L_x_23748:
        /* <DEDUP_REMOVED lines=55> */
.L_x_23752:
[----:B------:R-:W-:Y:S05]  /*3870*/  BSYNC B1 ;  /* 0x0000000000017941 */ /* 0x000fea0003800000 */
.L_x_23751:
        /* <DEDUP_REMOVED lines=26> */
.L_x_23744:
[----:B------:R-:W-:Y:S05]  /*3a20*/  BSYNC B0 ;  /* 0x0000000000007941 */ /* 0x000fea0003800000 */
.L_x_23743:
        /* <DEDUP_REMOVED lines=45> */
.L_x_23757:
        /* <DEDUP_REMOVED lines=8> */
.L_x_23756:
[----:B------:R-:W-:Y:S05]  /*3d80*/  BSYNC B1 ;  /* 0x0000000000017941 */ /* 0x000fea0003800000 */
.L_x_23755:
        /* <DEDUP_REMOVED lines=10> */
.L_x_23760:
        /* <DEDUP_REMOVED lines=52> */
.L_x_23759:
[----:B------:R-:W-:Y:S05]  /*4170*/  BSYNC B1 ;  /* 0x0000000000017941 */ /* 0x000fea0003800000 */
.L_x_23758:
        /* <DEDUP_REMOVED lines=31> */
.L_x_23762:
[----:B------:R-:W-:Y:S05]  /*4370*/  BSYNC B1 ;  /* 0x0000000000017941 */ /* 0x000fea0003800000 */
.L_x_23761:
        /* <DEDUP_REMOVED lines=14> */
.L_x_23754:
[----:B------:R-:W-:Y:S05]  /*4460*/  BSYNC B0 ;  /* 0x0000000000007941 */ /* 0x000fea0003800000 */
.L_x_23753:
        /* <DEDUP_REMOVED lines=32> */
.L_x_23764:
[----:B------:R-:W-:Y:S05]  /*4670*/  BSYNC B0 ;  /* 0x0000000000007941 */ /* 0x000fea0003800000 */
.L_x_23763:
[----:B------:R-:W-:Y:S01]  /*4680*/  BSSY B0, `(.L_x_23765) ;  /* 0x000009b000007945 */ /* 0x000fe20003800000 */
[----:B------:R-:W-:Y:S05]  /*4690*/  @!P1 BRA `(.L_x_23766) ;  /* 0x0000006000009947 */ /* 0x000fea0003800000 */
[----:B------:R-:W-:Y:S02]  /*46a0*/  IMAD.MOV.U32 R0, RZ, RZ, RZ ;  /* 0x000000ffff007224 */ /* 0x000fe400078e00ff */
[----:B------:R-:W-:Y:S02]  /*46b0*/  IMAD.MOV.U32 R34, RZ, RZ, RZ ;  /* 0x000000ffff227224 */ /* 0x000fe400078e00ff */
[----:B------:R-:W-:Y:S02]  /*46c0*/  IMAD.MOV.U32 R36, RZ, RZ, RZ ;  /* 0x000000ffff247224 */ /* 0x000fe400078e00ff */
[----:B------:R-:W-:-:S02]  /*46d0*/  IMAD.MOV.U32 R38, RZ, RZ, RZ ;  /* 0x000000ffff267224 */ /* 0x000fc400078e00ff */
[----:B------:R-:W-:Y:S01]  /*46e0*/  IMAD.MOV.U32 R40, RZ, RZ, RZ ;  /* 0x000000ffff287224 */ /* 0x000fe200078e00ff */
[----:B------:R-:W-:Y:S05]  /*46f0*/  BRA `(.L_x_23767) ;  /* 0x0000093000007947 */ /* 0x000fea0003800000 */
.L_x_23766:
[----:B0-----:R-:W0:Y:S01]  /*4700*/  S2R R6, SR_CTAID.Y ;  /* 0x0000000000067919 */ /* 0x001e220000002600 */
[----:B------:R-:W-:Y:S01]  /*4710*/  LEA.HI R4, R3, R3, RZ, 0x1 ;  /* 0x0000000303047211 */ /* 0x000fe200078f08ff */
[----:B------:R-:W-:Y:S01]  /*4720*/  IMAD.MOV.U32 R34, RZ, RZ, RZ ;  /* 0x000000ffff227224 */ /* 0x000fe200078e00ff */
[----:B------:R-:W-:Y:S01]  /*4730*/  SHF.R.S32.HI R7, RZ, 0x1f, R5 ;  /* 0x0000001fff077819 */ /* 0x000fe20000011405 */
[----:B------:R-:W2:Y:S01]  /*4740*/  S2R R9, SR_CTAID.Z ;  /* 0x0000000000097919 */ /* 0x000ea20000002700 */
[----:B------:R-:W-:Y:S01]  /*4750*/  LOP3.LUT R46, RZ, R101, RZ, 0x33, !PT ;  /* 0x00000065ff2e7212 */ /* 0x000fe200078e33ff */
[----:B------:R-:W-:Y:S02]  /*4760*/  IMAD.MOV.U32 R36, RZ, RZ, RZ ;  /* 0x000000ffff247224 */ /* 0x000fe400078e00ff */
[----:B------:R-:W-:Y:S02]  /*4770*/  IMAD.MOV.U32 R38, RZ, RZ, RZ ;  /* 0x000000ffff267224 */ /* 0x000fe400078e00ff */
[----:B------:R-:W-:-:S02]  /*4780*/  IMAD.MOV.U32 R40, RZ, RZ, RZ ;  /* 0x000000ffff287224 */ /* 0x000fc400078e00ff */
[----:B0-----:R-:W-:Y:S01]  /*4790*/  IMAD R10, R6, c[0x0][0x1a8], RZ ;  /* 0x00006a00060a7a24 */ /* 0x001fe200078e02ff */
[----:B------:R-:W-:-:S04]  /*47a0*/  LOP3.LUT R6, R4, 0xfffffffe, RZ, 0xc0, !PT ;  /* 0xfffffffe04067812 */ /* 0x000fc800078ec0ff */
[----:B------:R-:W-:Y:S01]  /*47b0*/  IADD3 R49, P0, R10, R5, RZ ;  /* 0x000000050a317210 */ /* 0x000fe20007f1e0ff */
[----:B------:R-:W-:Y:S02]  /*47c0*/  IMAD.IADD R8, R3, 0x1, -R6 ;  /* 0x0000000103087824 */ /* 0x000fe400078e0a06 */
[----:B------:R-:W-:Y:S01]  /*47d0*/  IMAD.SHL.U32 R6, R4, 0x4, RZ ;  /* 0x0000000404067824 */ /* 0x000fe200078e00ff */
[----:B------:R-:W-:Y:S01]  /*47e0*/  LEA.HI.X.SX32 R10, R10, R7, 0x1, P0 ;  /* 0x000000070a0a7211 */ /* 0x000fe200000f0eff */
[----:B------:R-:W-:Y:S01]  /*47f0*/  IMAD.SHL.U32 R4, R8, 0x4, RZ ;  /* 0x0000000408047824 */ /* 0x000fe200078e00ff */
[----:B------:R-:W-:Y:S01]  /*4800*/  LEA R42, P0, R49, c[0x0][0x198], 0x2 ;  /* 0x00006600312a7a11 */ /* 0x000fe200078010ff */
[C---:B------:R-:W-:Y:S01]  /*4810*/  IMAD R8, R97.reuse, 0x2, R8 ;  /* 0x0000000261087824 */ /* 0x040fe200078e0208 */
[----:B------:R-:W-:Y:S01]  /*4820*/  LOP3.LUT R7, R6, 0xfffffff8, RZ, 0xc0, !PT ;  /* 0xfffffff806077812 */ /* 0x000fe200078ec0ff */
[----:B------:R-:W-:Y:S01]  /*4830*/  IMAD R6, R97, 0x8, R4 ;  /* 0x0000000861067824 */ /* 0x000fe200078e0204 */
[----:B------:R-:W-:-:S02]  /*4840*/  LEA.HI.X R49, R49, c[0x0][0x19c], R10, 0x2, P0 ;  /* 0x0000670031317a11 */ /* 0x000fc400000f140a */
[----:B------:R-:W-:Y:S01]  /*4850*/  LEA R32, R8, 0x160, 0x4 ;  /* 0x0000016008207811 */ /* 0x000fe200078e20ff */
[----:B-1----:R-:W-:Y:S02]  /*4860*/  IMAD.IADD R33, R4, 0x1, R7 ;  /* 0x0000000104217824 */ /* 0x002fe400078e0207 */
[----:B--2---:R-:W-:Y:S02]  /*4870*/  IMAD R4, R9, 0x200, R6 ;  /* 0x0000020009047824 */ /* 0x004fe400078e0206 */
[----:B------:R-:W-:Y:S01]  /*4880*/  IMAD.MOV.U32 R7, RZ, RZ, c[0x0][0x1bc] ;  /* 0x00006f00ff077624 */ /* 0x000fe200078e00ff */
[C---:B------:R-:W-:Y:S01]  /*4890*/  IADD3 R35, R33.reuse, 0x100, RZ ;  /* 0x0000010021237810 */ /* 0x040fe20007ffe0ff */
[----:B------:R-:W-:Y:S01]  /*48a0*/  IMAD R6, R0, c[0x0][0x1c0], RZ ;  /* 0x0000700000067a24 */ /* 0x000fe200078e02ff */
[----:B------:R-:W-:Y:S01]  /*48b0*/  IADD3 R37, R33, 0x180, RZ ;  /* 0x0000018021257810 */ /* 0x000fe20007ffe0ff */
[----:B------:R-:W-:Y:S01]  /*48c0*/  IMAD.MOV.U32 R0, RZ, RZ, RZ ;  /* 0x000000ffff007224 */ /* 0x000fe200078e00ff */
[----:B------:R-:W-:-:S02]  /*48d0*/  SHF.R.S32.HI R44, RZ, 0x1f, R7 ;  /* 0x0000001fff2c7819 */ /* 0x000fc40000011407 */
[----:B------:R-:W-:Y:S02]  /*48e0*/  SHF.R.S32.HI R7, RZ, 0x1f, R6 ;  /* 0x0000001fff077819 */ /* 0x000fe40000011406 */
[----:B------:R-:W-:Y:S02]  /*48f0*/  IADD3 R39, R33, 0x200, RZ ;  /* 0x0000020021277810 */ /* 0x000fe40007ffe0ff */
[----:B------:R-:W-:Y:S02]  /*4900*/  IADD3 R41, R4, 0x3, RZ ;  /* 0x0000000304297810 */ /* 0x000fe40007ffe0ff */
.L_x_23768:
[----:B------:R-:W-:Y:S01]  /*4910*/  IMAD.MOV.U32 R12, RZ, RZ, R42 ;  /* 0x000000ffff0c7224 */ /* 0x000fe200078e002a */
[----:B------:R0:W1:Y:S01]  /*4920*/  LDS.128 R28, [R32] ;  /* 0x00000000201c7984 */ /* 0x0000620000000c00 */
        /* <DEDUP_REMOVED lines=14> */
[C---:B------:R-:W-:Y:S02]  /*4a10*/  LEA R16, P1, R4.reuse, c[0x0][0x188], 0x2 ;  /* 0x0000620004107a11 */ /* 0x040fe400078210ff */
[----:B------:R-:W-:Y:S02]  /*4a20*/  LEA.HI.X.SX32 R17, R35, R26, 0x1, P0 ;  /* 0x0000001a23117211 */ /* 0x000fe400000f0eff */
[----:B------:R-:W-:Y:S02]  /*4a30*/  IADD3 R21, P0, R37, R18, RZ ;  /* 0x0000001225157210 */ /* 0x000fe40007f1e0ff */
[----:B------:R-:W-:Y:S02]  /*4a40*/  LEA.HI.X R17, R4, c[0x0][0x18c], R17, 0x2, P1 ;  /* 0x0000630004117a11 */ /* 0x000fe400008f1411 */
[----:B------:R-:W-:Y:S02]  /*4a50*/  LEA R20, P1, R21, c[0x0][0x188], 0x2 ;  /* 0x0000620015147a11 */ /* 0x000fe400078210ff */
[----:B------:R-:W-:-:S02]  /*4a60*/  LEA.HI.X.SX32 R24, R37, R26, 0x1, P0 ;  /* 0x0000001a25187211 */ /* 0x000fc400000f0eff */
[----:B------:R-:W-:Y:S02]  /*4a70*/  IADD3 R4, P2, R39, R18, RZ ;  /* 0x0000001227047210 */ /* 0x000fe40007f5e0ff */
[----:B------:R-:W-:Y:S01]  /*4a80*/  LEA.HI.X R21, R21, c[0x0][0x18c], R24, 0x2, P1 ;  /* 0x0000630015157a11 */ /* 0x000fe200008f1418 */
[----:B------:R-:W4:Y:S01]  /*4a90*/  LDG.E.128.CONSTANT R16, [R16.64] ;  /* 0x0000000a10107981 */ /* 0x000f22000c1e9d00 */
[----:B------:R-:W-:Y:S02]  /*4aa0*/  LEA R24, P0, R4, c[0x0][0x188], 0x2 ;  /* 0x0000620004187a11 */ /* 0x000fe400078010ff */
[----:B--2---:R-:W-:-:S04]  /*4ab0*/  LEA.HI.X.SX32 R23, R39, R26, 0x1, P2 ;  /* 0x0000001a27177211 */ /* 0x004fc800010f0eff */
[----:B------:R-:W-:Y:S02]  /*4ac0*/  LEA.HI.X R25, R4, c[0x0][0x18c], R23, 0x2, P0 ;  /* 0x0000630004197a11 */ /* 0x000fe400000f1417 */
[----:B------:R-:W2:Y:S04]  /*4ad0*/  LDG.E.128.CONSTANT R20, [R20.64] ;  /* 0x0000000a14147981 */ /* 0x000ea8000c1e9d00 */
[----:B------:R-:W2:Y:S01]  /*4ae0*/  LDG.E.128.CONSTANT R24, [R24.64] ;  /* 0x0000000a18187981 */ /* 0x000ea2000c1e9d00 */
[----:B------:R-:W-:Y:S01]  /*4af0*/  IMAD.IADD R4, R46, 0x1, R5 ;  /* 0x000000012e047824 */ /* 0x000fe200078e0205 */
[----:B------:R-:W-:Y:S02]  /*4b00*/  IADD3 R5, R5, 0x4, RZ ;  /* 0x0000000405057810 */ /* 0x000fe40007ffe0ff */
[----:B0-----:R-:W-:-:S02]  /*4b10*/  IADD3 R32, R32, 0x80, RZ ;  /* 0x0000008020207810 */ /* 0x001fc40007ffe0ff */
        /* <DEDUP_REMOVED lines=11> */
[----:B---3--:R-:W-:Y:S02]  /*4bd0*/  @!P0 FSEL R8, R8, RZ, !P2 ;  /* 0x000000ff08088208 */ /* 0x008fe40005000000 */
        /* <DEDUP_REMOVED lines=10> */
[----:B------:R-:W-:Y:S01]  /*4c80*/  @!P0 ISETP.GE.AND P1, PT, R43, R102, PT ;  /* 0x000000662b00820c */ /* 0x000fe20003f26270 */
[----:B-1----:R-:W-:Y:S01]  /*4c90*/  FMUL.FTZ R9, R29, R9 ;  /* 0x000000091d097220 */ /* 0x002fe20000410000 */
[C---:B------:R-:W-:Y:S02]  /*4ca0*/  @!P0 IADD3 R43, R41.reuse, -0x3, RZ ;  /* 0xfffffffd292b8810 */ /* 0x040fe40007ffe0ff */
[----:B------:R-:W-:Y:S01]  /*4cb0*/  @!P0 FSEL R16, R16, RZ, !P2 ;  /* 0x000000ff10108208 */ /* 0x000fe20005000000 */
[----:B------:R-:W-:Y:S01]  /*4cc0*/  FFMA.FTZ R9, R28, R8, R9 ;  /* 0x000000081c097223 */ /* 0x000fe20000010009 */
[----:B------:R-:W-:-:S02]  /*4cd0*/  @!P0 ISETP.GE.AND P4, PT, R41, R102, PT ;  /* 0x000000662900820c */ /* 0x000fc40003f86270 */
[----:B------:R-:W-:Y:S01]  /*4ce0*/  @!P0 ISETP.GE.AND P2, PT, R43, R102, PT ;  /* 0x000000662b00820c */ /* 0x000fe20003f46270 */
[----:B------:R-:W-:Y:S01]  /*4cf0*/  FFMA.FTZ R10, R30, R10, R9 ;  /* 0x0000000a1e0a7223 */ /* 0x000fe20000010009 */
[----:B------:R-:W-:Y:S02]  /*4d00*/  @!P0 IADD3 R43, R41, -0x2, RZ ;  /* 0xfffffffe292b8810 */ /* 0x000fe40007ffe0ff */
[----:B------:R-:W-:Y:S02]  /*4d10*/  @!P0 FSEL R11, R11, RZ, !P4 ;  /* 0x000000ff0b0b8208 */ /* 0x000fe40006000000 */
[----:B------:R-:W-:Y:S02]  /*4d20*/  @!P0 FSEL R13, R13, RZ, !P6 ;  /* 0x000000ff0d0d8208 */ /* 0x000fe40007000000 */
[----:B------:R-:W-:Y:S01]  /*4d30*/  @!P0 FSEL R17, R17, RZ, !P3 ;  /* 0x000000ff11118208 */ /* 0x000fe20005800000 */
[----:B------:R-:W-:Y:S01]  /*4d40*/  FFMA.FTZ R11, R31, R11, R10 ;  /* 0x0000000b1f0b7223 */ /* 0x000fe2000001000a */
[-C--:B------:R-:W-:Y:S01]  /*4d50*/  @!P0 ISETP.GE.AND P4, PT, R45, R102.reuse, PT ;  /* 0x000000662d00820c */ /* 0x080fe20003f86270 */
[----:B------:R-:W-:Y:S01]  /*4d60*/  FMUL.FTZ R13, R29, R13 ;  /* 0x0000000d1d0d7220 */ /* 0x000fe20000410000 */
[-C--:B------:R-:W-:Y:S01]  /*4d70*/  @!P0 ISETP.GE.AND P6, PT, R41, R102.reuse, PT ;  /* 0x000000662900820c */ /* 0x080fe20003fc6270 */
[----:B------:R-:W-:Y:S01]  /*4d80*/  FMUL.FTZ R17, R29, R17 ;  /* 0x000000111d117220 */ /* 0x000fe20000410000 */
[----:B------:R-:W-:Y:S01]  /*4d90*/  @!P0 ISETP.GE.AND P3, PT, R43, R102, PT ;  /* 0x000000662b00820c */ /* 0x000fe20003f66270 */
[C---:B------:R-:W-:Y:S01]  /*4da0*/  FFMA.FTZ R13, R28.reuse, R12, R13 ;  /* 0x0000000c1c0d7223 */ /* 0x040fe2000001000d */
[----:B------:R-:W-:Y:S01]  /*4db0*/  @!P0 IADD3 R9, R41, -0x1, RZ ;  /* 0xffffffff29098810 */ /* 0x000fe20007ffe0ff */
[----:B------:R-:W-:Y:S01]  /*4dc0*/  FFMA.FTZ R17, R28, R16, R17 ;  /* 0x000000101c117223 */ /* 0x000fe20000010011 */
[----:B------:R-:W-:Y:S01]  /*4dd0*/  @!P0 FSEL R15, R15, RZ, !P6 ;  /* 0x000000ff0f0f8208 */ /* 0x000fe20007000000 */
[----:B------:R-:W-:Y:S01]  /*4de0*/  FFMA.FTZ R14, R30, R14, R13 ;  /* 0x0000000e1e0e7223 */ /* 0x000fe2000001000d */
[----:B--2---:R-:W-:Y:S01]  /*4df0*/  @!P0 FSEL R21, R21, RZ, !P1 ;  /* 0x000000ff15158208 */ /* 0x004fe20004800000 */
[----:B------:R-:W-:Y:S01]  /*4e00*/  FADD.FTZ R40, R11, R40 ;  /* 0x000000280b287221 */ /* 0x000fe20000010000 */
        /* <DEDUP_REMOVED lines=8> */
[----:B------:R-:W-:Y:S01]  /*4e90*/  @!P0 ISETP.GE.AND P1, PT, R9, R102, PT ;  /* 0x000000660900820c */ /* 0x000fe20003f26270 */
[----:B------:R-:W-:Y:S01]  /*4ea0*/  FFMA.FTZ R25, R28, R24, R25 ;  /* 0x000000181c197223 */ /* 0x000fe20000010019 */
[-C--:B------:R-:W-:Y:S01]  /*4eb0*/  @!P0 ISETP.GE.AND P2, PT, R41, R102.reuse, PT ;  /* 0x000000662900820c */ /* 0x080fe20003f46270 */
[----:B------:R-:W-:Y:S01]  /*4ec0*/  FADD.FTZ R38, R15, R38 ;  /* 0x000000260f267221 */ /* 0x000fe20000010000 */
[----:B------:R-:W-:-:S02]  /*4ed0*/  @!P0 ISETP.GE.AND P3, PT, R41, R102, PT ;  /* 0x000000662900820c */ /* 0x000fc40003f66270 */
[----:B------:R-:W-:Y:S02]  /*4ee0*/  @!P0 ISETP.GE.AND P4, PT, R41, R102, PT ;  /* 0x000000662900820c */ /* 0x000fe40003f86270 */
[----:B------:R-:W-:Y:S02]  /*4ef0*/  @!P0 FSEL R20, R20, RZ, !P5 ;  /* 0x000000ff14148208 */ /* 0x000fe40006800000 */
[----:B------:R-:W-:Y:S02]  /*4f00*/  @!P0 FSEL R22, R22, RZ, !P6 ;  /* 0x000000ff16168208 */ /* 0x000fe40007000000 */
[----:B------:R-:W-:Y:S01]  /*4f10*/  @!P0 FSEL R26, R26, RZ, !P1 ;  /* 0x000000ff1a1a8208 */ /* 0x000fe20004800000 */
[----:B------:R-:W-:Y:S01]  /*4f20*/  FFMA.FTZ R21, R28, R20, R21 ;  /* 0x000000141c157223 */ /* 0x000fe20000010015 */
[----:B------:R-:W-:Y:S02]  /*4f30*/  @!P0 FSEL R19, R19, RZ, !P2 ;  /* 0x000000ff13138208 */ /* 0x000fe40005000000 */
[----:B------:R-:W-:Y:S01]  /*4f40*/  @!P0 FSEL R23, R23, RZ, !P3 ;  /* 0x000000ff17178208 */ /* 0x000fe20005800000 */
[C---:B------:R-:W-:Y:S01]  /*4f50*/  FFMA.FTZ R22, R30.reuse, R22, R21 ;  /* 0x000000161e167223 */ /* 0x040fe20000010015 */
[----:B------:R-:W-:Y:S01]  /*4f60*/  @!P0 FSEL R27, R27, RZ, !P4 ;  /* 0x000000ff1b1b8208 */ /* 0x000fe20006000000 */
[----:B------:R-:W-:Y:S01]  /*4f70*/  FFMA.FTZ R26, R30, R26, R25 ;  /* 0x0000001a1e1a7223 */ /* 0x000fe20000010019 */
[----:B------:R-:W-:Y:S01]  /*4f80*/  ISETP.GE.AND P0, PT, R5, R100, PT ;  /* 0x000000640500720c */ /* 0x000fe20003f06270 */
[C---:B------:R-:W-:Y:S01]  /*4f90*/  FFMA.FTZ R19, R31.reuse, R19, R18 ;  /* 0x000000131f137223 */ /* 0x040fe20000010012 */
[----:B------:R-:W-:Y:S01]  /*4fa0*/  IADD3 R42, P1, R42, 0x10, RZ ;  /* 0x000000102a2a7810 */ /* 0x000fe20007f3e0ff */
[----:B------:R-:W-:Y:S01]  /*4fb0*/  FFMA.FTZ R23, R31, R23, R22 ;  /* 0x000000171f177223 */ /* 0x000fe20000010016 */
[----:B------:R-:W-:Y:S01]  /*4fc0*/  IADD3 R41, R41, 0x20, RZ ;  /* 0x0000002029297810 */ /* 0x000fe20007ffe0ff */
[----:B------:R-:W-:-:S02]  /*4fd0*/  FFMA.FTZ R27, R31, R27, R26 ;  /* 0x0000001b1f1b7223 */ /* 0x000fc4000001001a */
[----:B------:R-:W-:Y:S02]  /*4fe0*/  FADD.FTZ R36, R19, R36 ;  /* 0x0000002413247221 */ /* 0x000fe40000010000 */
[----:B------:R-:W-:Y:S02]  /*4ff0*/  FADD.FTZ R34, R23, R34 ;  /* 0x0000002217227221 */ /* 0x000fe40000010000 */
[----:B------:R-:W-:Y:S02]  /*5000*/  FADD.FTZ R0, R27, R0 ;  /* 0x000000001b007221 */ /* 0x000fe40000010000 */
[----:B------:R-:W-:Y:S01]  /*5010*/  IMAD.X R49, RZ, RZ, R49, P1 ;  /* 0x000000ffff317224 */ /* 0x000fe200008e0631 */
[----:B------:R-:W-:Y:S05]  /*5020*/  @!P0 BRA `(.L_x_23768) ;  /* 0xfffff8e000008947 */ /* 0x000fea000383ffff */
.L_x_23767:
[----:B------:R-:W-:Y:S05]  /*5030*/  BSYNC B0 ;  /* 0x0000000000007941 */ /* 0x000fea0003800000 */
.L_x_23765:
[----:B------:R-:W2:Y:S01]  /*5040*/  SHFL.BFLY PT, R5, R40, 0x1, 0x1f ;  /* 0x0c201f0028057f89 */ /* 0x000ea200000e0000 */
[----:B0-----:R-:W-:Y:S01]  /*5050*/  LOP3.LUT R4, R3, 0x1, RZ, 0xc0, !PT ;  /* 0x0000000103047812 */ /* 0x001fe200078ec0ff */
[----:B------:R-:W-:Y:S02]  /*5060*/  BSSY B0, `(.L_x_23769) ;  /* 0x0000028000007945 */ /* 0x000fe40003800000 */
[----:B------:R-:W0:Y:S04]  /*5070*/  SHFL.BFLY PT, R21, R0, 0x1, 0x1f ;  /* 0x0c201f0000157f89 */ /* 0x000e2800000e0000 */
[----:B------:R-:W-:Y:S01]  /*5080*/  BAR.SYNC.DEFER_BLOCKING 0x0 ;  /* 0x0000000000007b1d */ /* 0x000fe20000010000 */
[----:B------:R-:W-:-:S02]  /*5090*/  ISETP.NE.AND P2, PT, R4, RZ, PT ;  /* 0x000000ff0400720c */ /* 0x000fc40003f45270 */
[C---:B------:R-:W-:Y:S02]  /*50a0*/  LOP3.LUT R4, R2.reuse, 0xffffffc0, RZ, 0xc0, !PT ;  /* 0xffffffc002047812 */ /* 0x040fe400078ec0ff */
[----:B------:R-:W-:Y:S01]  /*50b0*/  ISETP.GT.OR P0, PT, R2, 0x3f, P2 ;  /* 0x0000003f0200780c */ /* 0x000fe20001704670 */
[----:B------:R-:W3:Y:S01]  /*50c0*/  SHFL.BFLY PT, R7, R38, 0x1, 0x1f ;  /* 0x0c201f0026077f89 */ /* 0x000ee200000e0000 */
[----:B------:R-:W-:Y:S02]  /*50d0*/  ISETP.NE.OR P5, PT, R4, 0x40, P2 ;  /* 0x000000400400780c */ /* 0x000fe400017a5670 */
[----:B------:R-:W-:Y:S01]  /*50e0*/  ISETP.GT.OR P1, PT, R2, 0x1f, P2 ;  /* 0x0000001f0200780c */ /* 0x000fe20001724670 */
[----:B------:R-:W4:Y:S04]  /*50f0*/  SHFL.BFLY PT, R9, R36, 0x1, 0x1f ;  /* 0x0c201f0024097f89 */ /* 0x000f2800000e0000 */
[----:B------:R-:W1:Y:S01]  /*5100*/  SHFL.BFLY PT, R11, R34, 0x1, 0x1f ;  /* 0x0c201f00220b7f89 */ /* 0x000e6200000e0000 */
[----:B--2---:R-:W-:Y:S01]  /*5110*/  FADD.FTZ R13, R5, R40 ;  /* 0x00000028050d7221 */ /* 0x004fe20000010000 */
[----:B------:R-:W-:-:S02]  /*5120*/  LEA.HI R5, R3, R3, RZ, 0x1 ;  /* 0x0000000303057211 */ /* 0x000fc400078f08ff */
[C---:B------:R-:W-:Y:S01]  /*5130*/  IADD3 R3, R2.reuse, 0x1f, RZ ;  /* 0x0000001f02037810 */ /* 0x040fe20007ffe0ff */
[----:B0-----:R-:W-:Y:S01]  /*5140*/  FADD.FTZ R21, R21, R0 ;  /* 0x0000000015157221 */ /* 0x001fe20000010000 */
[----:B------:R-:W-:Y:S02]  /*5150*/  SHF.R.S32.HI R4, RZ, 0x1, R5 ;  /* 0x00000001ff047819 */ /* 0x000fe40000011405 */
[----:B------:R-:W-:Y:S02]  /*5160*/  ISETP.GT.U32.AND P3, PT, R3, 0x3e, PT ;  /* 0x0000003e0300780c */ /* 0x000fe40003f64070 */
[----:B------:R-:W-:Y:S01]  /*5170*/  LOP3.LUT R3, R2, 0xffffffe0, RZ, 0xc0, !PT ;  /* 0xffffffe002037812 */ /* 0x000fe200078ec0ff */
[----:B------:R-:W-:-:S03]  /*5180*/  IMAD R0, R97, 0x50, R4 ;  /* 0x0000005061007824 */ /* 0x000fc600078e0204 */
[----:B------:R-:W-:Y:S01]  /*5190*/  ISETP.NE.OR P4, PT, R3, 0x20, P2 ;  /* 0x000000200300780c */ /* 0x000fe20001785670 */
[----:B---3--:R-:W-:Y:S01]  /*51a0*/  FADD.FTZ R15, R7, R38 ;  /* 0x00000026070f7221 */ /* 0x008fe20000010000 */
[----:B------:R0:W-:Y:S01]  /*51b0*/  @!P5 STS [R0.X4+-0x120], R13 ;  /* 0xfffee00d0000d388 */ /* 0x0001e20000004800 */
[----:B----4-:R-:W-:-:S03]  /*51c0*/  FADD.FTZ R17, R9, R36 ;  /* 0x0000002409117221 */ /* 0x010fc60000010000 */
[----:B------:R0:W-:Y:S01]  /*51d0*/  @!P5 STS [R0.X4+-0xe0], R15 ;  /* 0xffff200f0000d388 */ /* 0x0001e20000004800 */
[----:B-1----:R-:W-:-:S03]  /*51e0*/  FADD.FTZ R19, R11, R34 ;  /* 0x000000220b137221 */ /* 0x002fc60000010000 */
        /* <DEDUP_REMOVED lines=15> */
.L_x_23770:
[----:B0-----:R-:W-:Y:S05]  /*52e0*/  BSYNC B0 ;  /* 0x0000000000007941 */ /* 0x001fea0003800000 */
.L_x_23769:
[----:B------:R-:W-:Y:S06]  /*52f0*/  BAR.SYNC.DEFER_BLOCKING 0x0 ;  /* 0x0000000000007b1d */ /* 0x000fec0000010000 */
[----:B------:R-:W-:Y:S01]  /*5300*/  BSSY B0, `(.L_x_23771) ;  /* 0x0000012000007945 */ /* 0x000fe20003800000 */
        /* <DEDUP_REMOVED lines=17> */
.L_x_23772:
[----:B0-----:R-:W-:Y:S05]  /*5420*/  BSYNC B0 ;  /* 0x0000000000007941 */ /* 0x001fea0003800000 */
.L_x_23771:
        /* <DEDUP_REMOVED lines=24> */
[C---:B------:R-:W-:Y:S02]  /*55b0*/  IADD3 R6, R4.reuse, 0x30, RZ ;  /* 0x0000003004067810 */ /* 0x040fe40007ffe0ff */
[----:B------:R-:W-:Y:S01]  /*55c0*/  IADD3 R4, R4, 0x40, RZ ;  /* 0x0000004004047810 */ /* 0x000fe20007ffe0ff */
[----:B------:R-:W-:Y:S01]  /*55d0*/  STG.E [R2.64], R13 ;  /* 0x0000000d02007986 */ /* 0x000fe2000c10190a */
[----:B------:R-:W-:Y:S02]  /*55e0*/  IADD3 R16, P0, R0, UR4, RZ ;  /* 0x0000000400107c10 */ /* 0x000fe4000ff1e0ff */
        /* <DEDUP_REMOVED lines=20> */
.L_x_23731:
[----:B------:R-:W-:Y:S01]  /*5730*/  IMAD.MOV.U32 R30, RZ, RZ, R39 ;  /* 0x000000ffff1e7224 */ /* 0x000fe200078e0027 */
[----:B------:R-:W-:Y:S01]  /*5740*/  MOV R28, 0x5790 ;  /* 0x00005790001c7802 */ /* 0x000fe20000000f00 */
[----:B------:R-:W-:-:S02]  /*5750*/  IMAD.MOV.U32 R31, RZ, RZ, 0x2 ;  /* 0x00000002ff1f7424 */ /* 0x000fc400078e00ff */
[----:B------:R-:W-:Y:S02]  /*5760*/  IMAD.MOV.U32 R32, RZ, RZ, 0x1f ;  /* 0x0000001fff207424 */ /* 0x000fe400078e00ff */
[----:B------:R-:W-:Y:S02]  /*5770*/  IMAD.MOV.U32 R33, RZ, RZ, -0x1 ;  /* 0xffffffffff217424 */ /* 0x000fe400078e00ff */
[----:B------:R-:W-:Y:S05]  /*5780*/  CALL.REL.NOINC `($__internal_420_$__cuda_sm70_shflsync_bfly_p) ;  /* 0x0000031000007944 */ /* 0x000fea0003c00000 */
[----:B-1----:R-:W-:Y:S01]  /*5790*/  IMAD.MOV.U32 R28, RZ, RZ, R30 ;  /* 0x000000ffff1c7224 */ /* 0x002fe200078e001e */
[----:B0-----:R-:W-:Y:S05]  /*57a0*/  BRA `(.L_x_23773) ;  /* 0xffffc71000007947 */ /* 0x001fea000383ffff */
.L_x_23732:
[----:B------:R-:W-:Y:S01]  /*57b0*/  IMAD.MOV.U32 R30, RZ, RZ, R39 ;  /* 0x000000ffff1e7224 */ /* 0x000fe200078e0027 */
[----:B------:R-:W-:Y:S01]  /*57c0*/  MOV R28, 0x5810 ;  /* 0x00005810001c7802 */ /* 0x000fe20000000f00 */
[----:B------:R-:W-:Y:S02]  /*57d0*/  IMAD.MOV.U32 R31, RZ, RZ, 0x1 ;  /* 0x00000001ff1f7424 */ /* 0x000fe400078e00ff */
[----:B------:R-:W-:Y:S02]  /*57e0*/  IMAD.MOV.U32 R32, RZ, RZ, 0x1f ;  /* 0x0000001fff207424 */ /* 0x000fe400078e00ff */
[----:B------:R-:W-:Y:S02]  /*57f0*/  IMAD.MOV.U32 R33, RZ, RZ, -0x1 ;  /* 0xffffffffff217424 */ /* 0x000fe400078e00ff */
[----:B------:R-:W-:Y:S05]  /*5800*/  CALL.REL.NOINC `($__internal_420_$__cuda_sm70_shflsync_bfly_p) ;  /* 0x0000029000007944 */ /* 0x000fea0003c00000 */
[----:B-1----:R-:W-:Y:S01]  /*5810*/  IMAD.MOV.U32 R28, RZ, RZ, R30 ;  /* 0x000000ffff1c7224 */ /* 0x002fe200078e001e */
[----:B0-----:R-:W-:Y:S05]  /*5820*/  BRA `(.L_x_23774) ;  /* 0xffffc6c000007947 */ /* 0x001fea000383ffff */
.L_x_23736:
        /* <DEDUP_REMOVED lines=8> */
.L_x_23737:
        /* <DEDUP_REMOVED lines=8> */
.L_x_23741:
[----:B------:R-:W-:Y:S01]  /*5930*/  IMAD.MOV.U32 R30, RZ, RZ, R6 ;  /* 0x000000ffff1e7224 */ /* 0x000fe200078e0006 */
[----:B------:R-:W-:Y:S01]  /*5940*/  MOV R28, 0x5990 ;  /* 0x00005990001c7802 */ /* 0x000fe20000000f00 */
[----:B------:R-:W-:-:S02]  /*5950*/  IMAD.MOV.U32 R31, RZ, RZ, 0x10 ;  /* 0x00000010ff1f7424 */ /* 0x000fc400078e00ff */
[----:B------:R-:W-:Y:S02]  /*5960*/  IMAD.MOV.U32 R32, RZ, RZ, 0x1f ;  /* 0x0000001fff207424 */ /* 0x000fe400078e00ff */
[----:B------:R-:W-:Y:S02]  /*5970*/  IMAD.MOV.U32 R33, RZ, RZ, -0x1 ;  /* 0xffffffffff217424 */ /* 0x000fe400078e00ff */
[----:B-----5:R-:W-:Y:S05]  /*5980*/  CALL.REL.NOINC `($__internal_420_$__cuda_sm70_shflsync_bfly_p) ;  /* 0x0000011000007944 */ /* 0x020fea0003c00000 */
[----:B-1----:R-:W-:Y:S01]  /*5990*/  IMAD.MOV.U32 R7, RZ, RZ, R30 ;  /* 0x000000ffff077224 */ /* 0x002fe200078e001e */
[----:B0-----:R-:W-:Y:S05]  /*59a0*/  BRA `(.L_x_23777) ;  /* 0xffffd10000007947 */ /* 0x001fea000383ffff */
.L_x_23742:
[----:B------:R-:W-:Y:S01]  /*59b0*/  IMAD.MOV.U32 R30, RZ, RZ, R9 ;  /* 0x000000ffff1e7224 */ /* 0x000fe200078e0009 */
[----:B------:R-:W-:Y:S01]  /*59c0*/  MOV R28, 0x5a10 ;  /* 0x00005a10001c7802 */ /* 0x000fe20000000f00 */
[----:B------:R-:W-:Y:S02]  /*59d0*/  IMAD.MOV.U32 R31, RZ, RZ, 0x8 ;  /* 0x00000008ff1f7424 */ /* 0x000fe400078e00ff */
[----:B------:R-:W-:Y:S02]  /*59e0*/  IMAD.MOV.U32 R32, RZ, RZ, 0x1f ;  /* 0x0000001fff207424 */ /* 0x000fe400078e00ff */
[----:B------:R-:W-:Y:S02]  /*59f0*/  IMAD.MOV.U32 R33, RZ, RZ, -0x1 ;  /* 0xffffffffff217424 */ /* 0x000fe400078e00ff */
[----:B0----5:R-:W-:Y:S05]  /*5a00*/  CALL.REL.NOINC `($__internal_420_$__cuda_sm70_shflsync_bfly_p) ;  /* 0x0000009000007944 */ /* 0x021fea0003c00000 */
[----:B-1----:R-:W-:Y:S01]  /*5a10*/  FMNMX.FTZ R4, R9, R30, !PT ;  /* 0x0000001e09047209 */ /* 0x002fe20007810000 */
[----:B0-----:R-:W-:Y:S01]  /*5a20*/  IMAD.MOV.U32 R31, RZ, RZ, 0x4 ;  /* 0x00000004ff1f7424 */ /* 0x001fe200078e00ff */
[----:B------:R-:W-:Y:S01]  /*5a30*/  MOV R28, 0x5a80 ;  /* 0x00005a80001c7802 */ /* 0x000fe20000000f00 */
[----:B------:R-:W-:-:S02]  /*5a40*/  IMAD.MOV.U32 R32, RZ, RZ, 0x1f ;  /* 0x0000001fff207424 */ /* 0x000fc400078e00ff */
[----:B------:R-:W-:Y:S02]  /*5a50*/  IMAD.MOV.U32 R33, RZ, RZ, -0x1 ;  /* 0xffffffffff217424 */ /* 0x000fe400078e00ff */
[----:B------:R-:W-:Y:S02]  /*5a60*/  IMAD.MOV.U32 R30, RZ, RZ, R4 ;  /* 0x000000ffff1e7224 */ /* 0x000fe400078e0004 */
[----:B------:R-:W-:Y:S05]  /*5a70*/  CALL.REL.NOINC `($__internal_420_$__cuda_sm70_shflsync_bfly_p) ;  /* 0x0000002000007944 */ /* 0x000fea0003c00000 */
[----:B-1----:R-:W-:Y:S01]  /*5a80*/  IMAD.MOV.U32 R7, RZ, RZ, R30 ;  /* 0x000000ffff077224 */ /* 0x002fe200078e001e */
[----:B0-----:R-:W-:Y:S05]  /*5a90*/  BRA `(.L_x_23778) ;  /* 0xffffd06000007947 */ /* 0x001fea000383ffff */
        .weak           $__internal_420_$__cuda_sm70_shflsync_bfly_p
        .type           $__internal_420_$__cuda_sm70_shflsync_bfly_p,@function
        .size           $__internal_420_$__cuda_sm70_shflsync_bfly_p,(.L_x_25081 - $__internal_420_$__cuda_sm70_shflsync_bfly_p)
$__internal_420_$__cuda_sm70_shflsync_bfly_p:
[----:B------:R-:W-:Y:S01]  /*5aa0*/  IMAD.MOV.U32 R29, RZ, RZ, 0x0 ;  /* 0x00000000ff1d7424 */ /* 0x000fe200078e00ff */
[----:B------:R-:W-:Y:S04]  /*5ab0*/  WARPSYNC R33 ;  /* 0x0000002100007348 */ /* 0x000fe80003800000 */
[----:B------:R0:W1:Y:S01]  /*5ac0*/  SHFL.BFLY PT, R30, R30, R31, R32 ;  /* 0x0c00001f1e1e7389 */ /* 0x00006200000e0020 */
[----:B------:R-:W-:Y:S05]  /*5ad0*/  RET.REL.NODEC R28 `(_ZN4vllm25paged_attention_v2_kernelIffLi80ELi8ELi128ELNS_18Fp8KVCacheDataTypeE0ELb0ELi512EEEvPfS2_PT_PKS3_PKT0_S9_ifPKiSB_iPKfiiiSD_SD_iiiii) ;  /* 0xffffa5201c007950 */ /* 0x000fea0003c3ffff */
.L_x_23779:
        /* <DEDUP_REMOVED lines=10> */
.L_x_25081:


//--------------------- .text._ZN4vllm25paged_attention_v2_kernelIffLi64ELi8ELi128ELNS_18Fp8KVCacheDataTypeE0ELb0ELi512EEEvPfS2_PT_PKS3_PKT0_S9_ifPKiSB_iPKfiiiSD_SD_iiiii --------------------------
	.section	.text._ZN4vllm25paged_attention_v2_kernelIffLi64ELi8ELi128ELNS_18Fp8KVCacheDataTypeE0ELb0ELi512EEEvPfS2_PT_PKS3_PKT0_S9_ifPKiSB_iPKfiiiSD_SD_iiiii,"ax",@progbits
	.sectioninfo	@"SHI_REGISTERS=124"
	.align	128
        .global         _ZN4vllm25paged_attention_v2_kernelIffLi64ELi8ELi128ELNS_18Fp8KVCacheDataTypeE0ELb0ELi512EEEvPfS2_PT_PKS3_PKT0_S9_ifPKiSB_iPKfiiiSD_SD_iiiii
        .type           _ZN4vllm25paged_attention_v2_kernelIffLi64ELi8ELi128ELNS_18Fp8KVCacheDataTypeE0ELb0ELi512EEEvPfS2_PT_PKS3_PKT0_S9_ifPKiSB_iPKfiiiSD_SD_iiiii,@function
        .size           _ZN4vllm25paged_attention_v2_kernelIffLi64ELi8ELi128ELNS_18Fp8KVCacheDataTypeE0ELb0ELi512EEEvPfS2_PT_PKS3_PKT0_S9_ifPKiSB_iPKfiiiSD_SD_iiiii,(.L_x_25082 - _ZN4vllm25paged_attention_v2_kernelIffLi64ELi8ELi128ELNS_18Fp8KVCacheDataTypeE0ELb0ELi512EEEvPfS2_PT_PKS3_PKT0_S9_ifPKiSB_iPKfiiiSD_SD_iiiii)
        .other          _ZN4vllm25paged_attention_v2_kernelIffLi64ELi8ELi128ELNS_18Fp8KVCacheDataTypeE0ELb0ELi512EEEvPfS2_PT_PKS3_PKT0_S9_ifPKiSB_iPKfiiiSD_SD_iiiii,@"STO_CUDA_ENTRY STV_DEFAULT"
_ZN4vllm25paged_attention_v2_kernelIffLi64ELi8ELi128ELNS_18Fp8KVCacheDataTypeE0ELb0ELi512EEEvPfS2_PT_PKS3_PKT0_S9_ifPKiSB_iPKfiiiSD_SD_iiiii:
.text._ZN4vllm25paged_attention_v2_kernelIffLi64ELi8ELi128ELNS_18Fp8KVCacheDataTypeE0ELb0ELi512EEEvPfS2_PT_PKS3_PKT0_S9_ifPKiSB_iPKfiiiSD_SD_iiiii:
        /* <DEDUP_REMOVED lines=111> */
.L_x_23784:
        /* <DEDUP_REMOVED lines=11> */
.L_x_23783:
[----:B------:R-:W-:Y:S05]  /*07a0*/  BSYNC B1 ;  /* 0x0000000000017941 */ /* 0x000fea0003800000 */
.L_x_23782:
        /* <DEDUP_REMOVED lines=10> */
.L_x_23785:
        /* <DEDUP_REMOVED lines=17> */
.L_x_23781:
[----:B------:R-:W-:Y:S05]  /*0960*/  BSYNC B0 ;  /* 0x0000000000007941 */ /* 0x000fea0003800000 */
.L_x_23780:
[----:B------:R-:W-:Y:S01]  /*0970*/  IMAD R11, R103, 0x40, R6 ;  /* 0x00000040670b7824 */ /* 0x000fe200078e0206 */
[----:B------:R-:W-:Y:S01]  /*0980*/  BAR.SYNC.DEFER_BLOCKING 0x0 ;  /* 0x0000000000007b1d */ /* 0x000fe20000010000 */
[----:B------:R-:W-:-:S03]  /*0990*/  IMAD.MOV.U32 R10, RZ, RZ, -0x800001 ;  /* 0xff7fffffff0a7424 */ /* 0x000fc600078e00ff */
[----:B------:R-:W-:Y:S02]  /*09a0*/  ISETP.GE.AND P0, PT, R11, R4, PT ;  /* 0x000000040b00720c */ /* 0x000fe40003f06270 */
[----:B------:R-:W-:Y:S11]  /*09b0*/  BSSY B0, `(.L_x_23786) ;  /* 0x00001b8000007945 */ /* 0x000ff60003800000 */
[----:B------:R-:W-:Y:S05]  /*09c0*/  @P0 BRA `(.L_x_23787) ;  /* 0x00001b6000000947 */ /* 0x000fea0003800000 */
[----:B------:R-:W-:Y:S02]  /*09d0*/  SHF.R.S32.HI R10, RZ, 0x1f, R29 ;  /* 0x0000001fff0a7819 */ /* 0x000fe4000001141d */
[----:B------:R-:W-:-:S02]  /*09e0*/  IADD3 R12, R9, 0x4, RZ ;  /* 0x00000004090c7810 */ /* 0x000fc40007ffe0ff */
[----:B------:R-:W-:Y:S02]  /*09f0*/  LEA.HI R10, R10, R29, RZ, 0x3 ;  /* 0x0000001d0a0a7211 */ /* 0x000fe400078f18ff */
[C---:B------:R-:W-:Y:S02]  /*0a00*/  IADD3 R14, R9.reuse, 0x8, RZ ;  /* 0x00000008090e7810 */ /* 0x040fe40007ffe0ff */
[----:B------:R-:W-:Y:S02]  /*0a10*/  IADD3 R16, R9, 0xc, RZ ;  /* 0x0000000c09107810 */ /* 0x000fe40007ffe0ff */
[----:B------:R-:W-:Y:S02]  /*0a20*/  SHF.R.S32.HI R13, RZ, 0x1f, R12 ;  /* 0x0000001fff0d7819 */ /* 0x000fe4000001140c */
[----:B------:R-:W-:Y:S02]  /*0a30*/  LOP3.LUT R10, R10, 0xfffffff8, RZ, 0xc0, !PT ;  /* 0xfffffff80a0a7812 */ /* 0x000fe400078ec0ff */
[----:B------:R-:W-:-:S02]  /*0a40*/  SHF.R.S32.HI R15, RZ, 0x1f, R14 ;  /* 0x0000001fff0f7819 */ /* 0x000fc4000001140e */
[----:B------:R-:W-:Y:S01]  /*0a50*/  SHF.R.S32.HI R17, RZ, 0x1f, R16 ;  /* 0x0000001fff117819 */ /* 0x000fe20000011410 */
[----:B------:R-:W-:Y:S01]  /*0a60*/  IMAD.IADD R29, R29, 0x1, -R10 ;  /* 0x000000011d1d7824 */ /* 0x000fe200078e0a0a */
[----:B------:R-:W-:Y:S02]  /*0a70*/  LEA.HI R28, R13, R12, RZ, 0x2 ;  /* 0x0000000c0d1c7211 */ /* 0x000fe400078f10ff */
[----:B------:R-:W-:Y:S02]  /*0a80*/  LEA.HI R30, R15, R14, RZ, 0x2 ;  /* 0x0000000e0f1e7211 */ /* 0x000fe400078f10ff */
[----:B------:R-:W-:Y:S02]  /*0a90*/  LEA.HI R32, R17, R16, RZ, 0x2 ;  /* 0x0000001011207211 */ /* 0x000fe400078f10ff */
[----:B------:R-:W-:Y:S01]  /*0aa0*/  IADD3 R10, R9, 0x10, RZ ;  /* 0x00000010090a7810 */ /* 0x000fe20007ffe0ff */
[----:B------:R-:W-:Y:S01]  /*0ab0*/  IMAD.SHL.U32 R46, R30, 0x8, RZ ;  /* 0x000000081e2e7824 */ /* 0x000fe200078e00ff */
        /* <DEDUP_REMOVED lines=8> */
[----:B------:R-:W-:Y:S02]  /*0b40*/  LEA.HI R33, R19, R10, RZ, 0x2 ;  /* 0x0000000a13217211 */ /* 0x000fe400078f10ff */
[----:B------:R-:W-:-:S02]  /*0b50*/  IADD3 R16, R9, 0x14, RZ ;  /* 0x0000001409107810 */ /* 0x000fc40007ffe0ff */
[----:B------:R-:W-:Y:S01]  /*0b60*/  IADD3 R20, R9, 0x1c, RZ ;  /* 0x0000001c09147810 */ /* 0x000fe20007ffe0ff */
[C---:B------:R-:W-:Y:S01]  /*0b70*/  IMAD.SHL.U32 R48, R33.reuse, 0x8, RZ ;  /* 0x0000000821307824 */ /* 0x040fe200078e00ff */
[----:B------:R-:W-:Y:S02]  /*0b80*/  LOP3.LUT R15, R33, 0xfffffffc, RZ, 0xc0, !PT ;  /* 0xfffffffc210f7812 */ /* 0x000fe400078ec0ff */
[----:B------:R-:W-:Y:S02]  /*0b90*/  SHF.R.S32.HI R17, RZ, 0x1f, R16 ;  /* 0x0000001fff117819 */ /* 0x000fe40000011410 */
[----:B------:R-:W-:Y:S01]  /*0ba0*/  SHF.R.S32.HI R19, RZ, 0x1f, R18 ;  /* 0x0000001fff137819 */ /* 0x000fe20000011412 */
[----:B------:R-:W-:Y:S01]  /*0bb0*/  IMAD.IADD R15, R10, 0x1, -R15 ;  /* 0x000000010a0f7824 */ /* 0x000fe200078e0a0f */
[----:B------:R-:W-:Y:S02]  /*0bc0*/  SHF.R.S32.HI R21, RZ, 0x1f, R20 ;  /* 0x0000001fff157819 */ /* 0x000fe40000011414 */
[----:B------:R-:W-:-:S02]  /*0bd0*/  LEA.HI R34, R17, R16, RZ, 0x2 ;  /* 0x0000001011227211 */ /* 0x000fc400078f10ff */
[----:B------:R-:W-:Y:S02]  /*0be0*/  IADD3 R10, R9, 0x20, RZ ;  /* 0x00000020090a7810 */ /* 0x000fe40007ffe0ff */
[----:B------:R-:W-:Y:S01]  /*0bf0*/  LEA.HI R35, R19, R18, RZ, 0x2 ;  /* 0x0000001213237211 */ /* 0x000fe200078f10ff */
[C---:B------:R-:W-:Y:S01]  /*0c00*/  IMAD.SHL.U32 R51, R34.reuse, 0x8, RZ ;  /* 0x0000000822337824 */ /* 0x040fe200078e00ff */
[----:B------:R-:W-:Y:S02]  /*0c10*/  LEA.HI R36, R21, R20, RZ, 0x2 ;  /* 0x0000001415247211 */ /* 0x000fe400078f10ff */
[----:B------:R-:W-:Y:S01]  /*0c20*/  LOP3.LUT R17, R34, 0xfffffffc, RZ, 0xc0, !PT ;  /* 0xfffffffc22117812 */ /* 0x000fe200078ec0ff */
[C---:B------:R-:W-:Y:S01]  /*0c30*/  IMAD.SHL.U32 R50, R35.reuse, 0x8, RZ ;  /* 0x0000000823327824 */ /* 0x040fe200078e00ff */
[----:B------:R-:W-:Y:S01]  /*0c40*/  SHF.R.S32.HI R23, RZ, 0x1f, R10 ;  /* 0x0000001fff177819 */ /* 0x000fe2000001140a */
[----:B------:R-:W-:Y:S01]  /*0c50*/  IMAD.SHL.U32 R53, R36, 0x8, RZ ;  /* 0x0000000824357824 */ /* 0x000fe200078e00ff */
[----:B------:R-:W-:Y:S01]  /*0c60*/  LOP3.LUT R19, R35, 0xfffffffc, RZ, 0xc0, !PT ;  /* 0xfffffffc23137812 */ /* 0x000fe200078ec0ff */
[----:B------:R-:W-:Y:S01]  /*0c70*/  IMAD.IADD R16, R16, 0x1, -R17 ;  /* 0x0000000110107824 */ /* 0x000fe200078e0a11 */
        /* <DEDUP_REMOVED lines=8> */
[----:B------:R-:W-:Y:S02]  /*0d00*/  IADD3 R24, R9, 0x2c, RZ ;  /* 0x0000002c09187810 */ /* 0x000fe40007ffe0ff */
[----:B------:R-:W-:Y:S01]  /*0d10*/  SHF.R.S32.HI R21, RZ, 0x1f, R20 ;  /* 0x0000001fff157819 */ /* 0x000fe20000011414 */
[----:B------:R-:W-:Y:S01]  /*0d20*/  IMAD.IADD R19, R10, 0x1, -R19 ;  /* 0x000000010a137824 */ /* 0x000fe200078e0a13 */
[----:B------:R-:W-:-:S02]  /*0d30*/  SHF.R.S32.HI R23, RZ, 0x1f, R22 ;  /* 0x0000001fff177819 */ /* 0x000fc40000011416 */
        /* <DEDUP_REMOVED lines=19> */
[----:B------:R-:W-:Y:S02]  /*0e70*/  SHF.R.S32.HI R31, RZ, 0x1f, R26 ;  /* 0x0000001fff1f7819 */ /* 0x000fe4000001141a */
[C---:B------:R-:W-:Y:S01]  /*0e80*/  IADD3 R24, R9.reuse, 0x34, RZ ;  /* 0x0000003409187810 */ /* 0x040fe20007ffe0ff */
[----:B------:R-:W-:Y:S01]  /*0e90*/  IMAD.IADD R23, R10, 0x1, -R23 ;  /* 0x000000010a177824 */ /* 0x000fe200078e0a17 */
[----:B------:R-:W-:Y:S01]  /*0ea0*/  IADD3 R44, R9, 0x3c, RZ ;  /* 0x0000003c092c7810 */ /* 0x000fe20007ffe0ff */
[----:B------:R-:W-:Y:S01]  /*0eb0*/  IMAD R10, R5, c[0x0][0x1c0], RZ ;  /* 0x00007000050a7a24 */ /* 0x000fe200078e02ff */
[----:B------:R-:W-:Y:S01]  /*0ec0*/  LEA.HI R43, R31, R26, RZ, 0x2 ;  /* 0x0000001a1f2b7211 */ /* 0x000fe200078f10ff */
[----:B------:R-:W-:Y:S01]  /*0ed0*/  IMAD.SHL.U32 R31, R29, 0x4, RZ ;  /* 0x000000041d1f7824 */ /* 0x000fe200078e00ff */
[----:B------:R-:W-:-:S02]  /*0ee0*/  SHF.R.S32.HI R25, RZ, 0x1f, R24 ;  /* 0x0000001fff197819 */ /* 0x000fc40000011418 */
[----:B------:R-:W-:Y:S01]  /*0ef0*/  SHF.R.S32.HI R45, RZ, 0x1f, R44 ;  /* 0x0000001fff2d7819 */ /* 0x000fe2000001142c */
[----:B------:R-:W-:Y:S01]  /*0f00*/  IMAD.SHL.U32 R58, R43, 0x8, RZ ;  /* 0x000000082b3a7824 */ /* 0x000fe200078e00ff */
[----:B------:R-:W-:Y:S02]  /*0f10*/  LEA.HI R42, R25, R24, RZ, 0x2 ;  /* 0x00000018192a7211 */ /* 0x000fe400078f10ff */
[----:B------:R-:W-:Y:S02]  /*0f20*/  SHF.R.S32.HI R49, RZ, 0x1f, R31 ;  /* 0x0000001fff317819 */ /* 0x000fe4000001141f */
[----:B------:R-:W-:Y:S01]  /*0f30*/  IADD3 R62, P0, R10, R31, RZ ;  /* 0x0000001f0a3e7210 */ /* 0x000fe20007f1e0ff */
[C---:B------:R-:W-:Y:S01]  /*0f40*/  IMAD.SHL.U32 R59, R42.reuse, 0x8, RZ ;  /* 0x000000082a3b7824 */ /* 0x040fe200078e00ff */
[----:B------:R-:W-:Y:S02]  /*0f50*/  LEA.HI R60, R45, R44, RZ, 0x2 ;  /* 0x0000002c2d3c7211 */ /* 0x000fe400078f10ff */
[----:B------:R-:W-:-:S02]  /*0f60*/  LOP3.LUT R25, R42, 0xfffffffc, RZ, 0xc0, !PT ;  /* 0xfffffffc2a197812 */ /* 0x000fc400078ec0ff */
[----:B------:R-:W-:Y:S01]  /*0f70*/  LOP3.LUT R45, R43, 0xfffffffc, RZ, 0xc0, !PT ;  /* 0xfffffffc2b2d7812 */ /* 0x000fe200078ec0ff */
[----:B------:R-:W-:Y:S01]  /*0f80*/  IMAD.SHL.U32 R61, R60, 0x8, RZ ;  /* 0x000000083c3d7824 */ /* 0x000fe200078e00ff */
        /* <DEDUP_REMOVED lines=70> */
.L_x_23793:
        /* <DEDUP_REMOVED lines=12> */
[-C--:B------:R-:W-:Y:S02]  /*14b0*/  IADD3 R30, P0, P1, R46, R96.reuse, R13 ;  /* 0x000000602e1e7210 */ /* 0x080fe4000791e00d */
[----:B------:R-:W-:Y:S02]  /*14c0*/  LEA.HI.X R99, R28, c[0x0][0x184], R29, 0x2, P3 ;  /* 0x000061001c637a11 */ /* 0x000fe400018f141d */
[----:B------:R-:W-:Y:S02]  /*14d0*/  IADD3 R28, P5, P6, R49, R96, R14 ;  /* 0x00000060311c7210 */ /* 0x000fe40007ebe00e */
[----:B------:R-:W-:Y:S02]  /*14e0*/  LEA R94, P3, R32, c[0x0][0x180], 0x2 ;  /* 0x00006000205e7a11 */ /* 0x000fe400078610ff */
[----:B------:R-:W-:-:S02]  /*14f0*/  LEA R42, P4, R30, c[0x0][0x180], 0x2 ;  /* 0x000060001e2a7a11 */ /* 0x000fc400078810ff */
[-C--:B------:R-:W-:Y:S02]  /*1500*/  IADD3.X R31, R64, R113.reuse, R67, P0, P1 ;  /* 0x00000071401f7210 */ /* 0x080fe400007e2443 */
[-C--:B------:R-:W-:Y:S02]  /*1510*/  IADD3 R35, P1, P2, R48, R96.reuse, R15 ;  /* 0x0000006030237210 */ /* 0x080fe40007a3e00f */
[----:B------:R-:W-:Y:S02]  /*1520*/  IADD3.X R29, R66, R113, R69, P5, P6 ;  /* 0x00000071421d7210 */ /* 0x000fe40002fec445 */
[----:B------:R-:W-:Y:S02]  /*1530*/  LEA.HI.X R95, R32, c[0x0][0x184], R33, 0x2, P3 ;  /* 0x00006100205f7a11 */ /* 0x000fe400018f1421 */
[----:B------:R-:W-:Y:S02]  /*1540*/  LEA R40, P0, R28, c[0x0][0x180], 0x2 ;  /* 0x000060001c287a11 */ /* 0x000fe400078010ff */
[----:B------:R-:W-:Y:S01]  /*1550*/  LEA.HI.X R43, R30, c[0x0][0x184], R31, 0x2, P4 ;  /* 0x000061001e2b7a11 */ /* 0x000fe200020f141f */
[----:B------:R0:W2:Y:S01]  /*1560*/  LDG.E.CONSTANT R109, [R94.64] ;  /* 0x0000000a5e6d7981 */ /* 0x0000a2000c1e9900 */
[----:B------:R-:W-:-:S02]  /*1570*/  IADD3 R33, P5, P6, R51, R96, R16 ;  /* 0x0000006033217210 */ /* 0x000fc40007ebe010 */
[-C--:B------:R-:W-:Y:S02]  /*1580*/  IADD3 R30, P3, P4, R50, R96.reuse, R17 ;  /* 0x00000060321e7210 */ /* 0x080fe40007c7e011 */
[-C--:B------:R-:W-:Y:S01]  /*1590*/  IADD3.X R104, R68, R113.reuse, R71, P1, P2 ;  /* 0x0000007144687210 */ /* 0x080fe20000fe4447 */
[----:B------:R1:W3:Y:S01]  /*15a0*/  LDG.E.CONSTANT R43, [R42.64] ;  /* 0x0000000a2a2b7981 */ /* 0x0002e2000c1e9900 */
[----:B------:R-:W-:Y:S02]  /*15b0*/  LEA R38, P1, R35, c[0x0][0x180], 0x2 ;  /* 0x0000600023267a11 */ /* 0x000fe400078210ff */
[----:B------:R-:W-:Y:S02]  /*15c0*/  LEA.HI.X R41, R28, c[0x0][0x184], R29, 0x2, P0 ;  /* 0x000061001c297a11 */ /* 0x000fe400000f141d */
[----:B------:R-:W-:Y:S02]  /*15d0*/  IADD3.X R100, R70, R113, R73, P5, P6 ;  /* 0x0000007146647210 */ /* 0x000fe40002fec449 */
[----:B------:R-:W-:-:S02]  /*15e0*/  IADD3 R28, P2, P0, R53, R96, R18 ;  /* 0x00000060351c7210 */ /* 0x000fc4000785e012 */
[----:B------:R-:W-:Y:S02]  /*15f0*/  LEA R34, P5, R30, c[0x0][0x180], 0x2 ;  /* 0x000060001e227a11 */ /* 0x000fe400078a10ff */
[-C--:B------:R-:W-:Y:S02]  /*1600*/  IADD3.X R31, R72, R113.reuse, R75, P3, P4 ;  /* 0x00000071481f7210 */ /* 0x080fe40001fe844b */
[----:B------:R-:W-:Y:S02]  /*1610*/  LEA.HI.X R39, R35, c[0x0][0x184], R104, 0x2, P1 ;  /* 0x0000610023277a11 */ /* 0x000fe400008f1468 */
[----:B------:R4:W5:Y:S01]  /*1620*/  LDG.E.CONSTANT R104, [R98.64] ;  /* 0x0000000a62687981 */ /* 0x000962000c1e9900 */
[----:B------:R-:W-:Y:S02]  /*1630*/  IADD3.X R29, R74, R113, R77, P2, P0 ;  /* 0x000000714a1d7210 */ /* 0x000fe400017e044d */
[----:B------:R-:W-:Y:S01]  /*1640*/  LEA.HI.X R35, R30, c[0x0][0x184], R31, 0x2, P5 ;  /* 0x000061001e237a11 */ /* 0x000fe200028f141f */
[----:B------:R0:W2:Y:S01]  /*1650*/  LDG.E.CONSTANT R111, [R38.64] ;  /* 0x0000000a266f7981 */ /* 0x0000a2000c1e9900 */
[----:B------:R-:W-:-:S02]  /*1660*/  IADD3 R31, P0, P1, R52, R96, R19 ;  /* 0x00000060341f7210 */ /* 0x000fc4000791e013 */
[----:B------:R-:W-:Y:S01]  /*1670*/  LEA R36, P6, R33, c[0x0][0x180], 0x2 ;  /* 0x0000600021247a11 */ /* 0x000fe200078c10ff */
[----:B------:R0:W3:Y:S01]  /*1680*/  LDG.E.CONSTANT R115, [R34.64] ;  /* 0x0000000a22737981 */ /* 0x0000e2000c1e9900 */
[-C--:B------:R-:W-:Y:S02]  /*1690*/  IADD3.X R106, R76, R113.reuse, R79, P0, P1 ;  /* 0x000000714c6a7210 */ /* 0x080fe400007e244f */
[C---:B------:R-:W-:Y:S02]  /*16a0*/  LEA R30, P2, R31.reuse, c[0x0][0x180], 0x2 ;  /* 0x000060001f1e7a11 */ /* 0x040fe400078410ff */
[----:B------:R-:W-:Y:S02]  /*16b0*/  IADD3 R101, P0, P1, R54, R96, R21 ;  /* 0x0000006036657210 */ /* 0x000fe4000791e015 */
[----:B------:R-:W-:Y:S02]  /*16c0*/  LEA.HI.X R31, R31, c[0x0][0x184], R106, 0x2, P2 ;  /* 0x000061001f1f7a11 */ /* 0x000fe400010f146a */
[----:B------:R0:W3:Y:S01]  /*16d0*/  LDG.E.CONSTANT R106, [R40.64] ;  /* 0x0000000a286a7981 */ /* 0x0000e2000c1e9900 */
[----:B------:R-:W-:-:S02]  /*16e0*/  IADD3.X R108, R80, R113, R83, P0, P1 ;  /* 0x00000071506c7210 */ /* 0x000fc400007e2453 */
[C---:B------:R-:W-:Y:S01]  /*16f0*/  LEA R32, P3, R28.reuse, c[0x0][0x180], 0x2 ;  /* 0x000060001c207a11 */ /* 0x040fe200078610ff */
[----:B------:R0:W3:Y:S01]  /*1700*/  LDG.E.CONSTANT R117, [R30.64] ;  /* 0x0000000a1e757981 */ /* 0x0000e2000c1e9900 */
[----:B------:R-:W-:Y:S02]  /*1710*/  LEA.HI.X R37, R33, c[0x0][0x184], R100, 0x2, P6 ;  /* 0x0000610021257a11 */ /* 0x000fe400030f1464 */
[C---:B----4-:R-:W-:Y:S02]  /*1720*/  LEA R98, P2, R101.reuse, c[0x0][0x180], 0x2 ;  /* 0x0000600065627a11 */ /* 0x050fe400078410ff */
[----:B------:R-:W-:Y:S02]  /*1730*/  LEA.HI.X R33, R28, c[0x0][0x184], R29, 0x2, P3 ;  /* 0x000061001c217a11 */ /* 0x000fe400018f141d */
[----:B------:R-:W-:Y:S02]  /*1740*/  LEA.HI.X R99, R101, c[0x0][0x184], R108, 0x2, P2 ;  /* 0x0000610065637a11 */ /* 0x000fe400010f146c */
[----:B------:R-:W-:Y:S01]  /*1750*/  IADD3 R29, P3, P4, R55, R96, R20 ;  /* 0x00000060371d7210 */ /* 0x000fe20007c7e014 */
[----:B------:R4:W3:Y:S03]  /*1760*/  LDG.E.CONSTANT R108, [R36.64] ;  /* 0x0000000a246c7981 */ /* 0x0008e6000c1e9900 */
[----:B------:R-:W-:Y:S01]  /*1770*/  LEA R28, P5, R29, c[0x0][0x180], 0x2 ;  /* 0x000060001d1c7a11 */ /* 0x000fe200078a10ff */
[----:B------:R1:W3:Y:S01]  /*1780*/  LDG.E.CONSTANT R110, [R32.64] ;  /* 0x0000000a206e7981 */ /* 0x0002e2000c1e9900 */
[----:B------:R-:W-:-:S02]  /*1790*/  IADD3.X R100, R78, R113, R81, P3, P4 ;  /* 0x000000714e647210 */ /* 0x000fc40001fe8451 */
[----:B------:R-:W-:Y:S01]  /*17a0*/  IADD3 R97, P3, P4, R57, R96, R22 ;  /* 0x0000006039617210 */ /* 0x000fe20007c7e016 */
[----:B------:R-:W3:Y:S01]  /*17b0*/  LDG.E.CONSTANT R99, [R98.64] ;  /* 0x0000000a62637981 */ /* 0x000ee2000c1e9900 */
[----:B------:R-:W-:Y:S02]  /*17c0*/  LEA.HI.X R29, R29, c[0x0][0x184], R100, 0x2, P5 ;  /* 0x000061001d1d7a11 */ /* 0x000fe400028f1464 */
[C---:B------:R-:W-:Y:S02]  /*17d0*/  LEA R100, P0, R97.reuse, c[0x0][0x180], 0x2 ;  /* 0x0000600061647a11 */ /* 0x040fe400078010ff */
[----:B0-----:R-:W-:Y:S01]  /*17e0*/  IADD3.X R94, R82, R113, R85, P3, P4 ;  /* 0x00000071525e7210 */ /* 0x001fe20001fe8455 */
[----:B------:R0:W3:Y:S03]  /*17f0*/  LDG.E.CONSTANT R114, [R28.64] ;  /* 0x0000000a1c727981 */ /* 0x0000e6000c1e9900 */
[----:B------:R-:W-:-:S02]  /*1800*/  LEA.HI.X R101, R97, c[0x0][0x184], R94, 0x2, P0 ;  /* 0x0000610061657a11 */ /* 0x000fc400000f145e */
[-C--:B------:R-:W-:Y:S02]  /*1810*/  IADD3 R41, P0, P1, R56, R96.reuse, R23 ;  /* 0x0000006038297210 */ /* 0x080fe4000791e017 */
[-C--:B-1----:R-:W-:Y:S01]  /*1820*/  IADD3 R42, P4, P5, R59, R96.reuse, R24 ;  /* 0x000000603b2a7210 */ /* 0x082fe20007d9e018 */
[----:B------:R-:W3:Y:S01]  /*1830*/  LDG.E.CONSTANT R100, [R100.64] ;  /* 0x0000000a64647981 */ /* 0x000ee2000c1e9900 */
[----:B------:R-:W-:Y:S02]  /*1840*/  LEA R40, P6, R41, c[0x0][0x180], 0x2 ;  /* 0x0000600029287a11 */ /* 0x000fe400078c10ff */
[----:B------:R-:W-:Y:S02]  /*1850*/  IADD3.X R94, R84, R113, R87, P0, P1 ;  /* 0x00000071545e7210 */ /* 0x000fe400007e2457 */
[-C--:B------:R-:W-:Y:S02]  /*1860*/  IADD3 R39, P3, P2, R58, R96.reuse, R25 ;  /* 0x000000603a277210 */ /* 0x080fe40007a7e019 */
[----:B------:R-:W-:-:S02]  /*1870*/  IADD3 R38, P1, P0, R61, R96, R26 ;  /* 0x000000603d267210 */ /* 0x000fc4000783e01a */
[----:B------:R-:W-:Y:S02]  /*1880*/  LEA.HI.X R41, R41, c[0x0][0x184], R94, 0x2, P6 ;  /* 0x0000610029297a11 */ /* 0x000fe400030f145e */
[----:B------:R-:W-:Y:S02]  /*1890*/  LEA R96, P6, R42, c[0x0][0x180], 0x2 ;  /* 0x000060002a607a11 */ /* 0x000fe400078c10ff */
[-C--:B------:R-:W-:Y:S01]  /*18a0*/  IADD3.X R33, R86, R113.reuse, R89, P4, P5 ;  /* 0x0000007156217210 */ /* 0x080fe200027ea459 */
[----:B------:R1:W3:Y:S01]  /*18b0*/  LDG.E.CONSTANT R119, [R40.64] ;  /* 0x0000000a28777981 */ /* 0x0002e2000c1e9900 */
[----:B------:R-:W-:Y:S02]  /*18c0*/  LEA R94, P4, R39, c[0x0][0x180], 0x2 ;  /* 0x00006000275e7a11 */ /* 0x000fe400078810ff */
[----:B------:R-:W-:Y:S02]  /*18d0*/  IADD3.X R30, R88, R113, R91, P3, P2 ;  /* 0x00000071581e7210 */ /* 0x000fe40001fe445b */
[----:B------:R-:W-:-:S02]  /*18e0*/  LEA.HI.X R97, R42, c[0x0][0x184], R33, 0x2, P6 ;  /* 0x000061002a617a11 */ /* 0x000fc400030f1421 */
[----:B------:R-:W-:Y:S01]  /*18f0*/  LEA.HI.X R95, R39, c[0x0][0x184], R30, 0x2, P4 ;  /* 0x00006100275f7a11 */ /* 0x000fe200020f141e */
[----:B------:R-:W-:Y:S01]  /*1900*/  LDS.128 R32, [R27+0x10] ;  /* 0x000010001b207984 */ /* 0x000fe20000000c00 */
[----:B------:R-:W-:Y:S02]  /*1910*/  LEA R112, P2, R38, c[0x0][0x180], 0x2 ;  /* 0x0000600026707a11 */ /* 0x000fe400078410ff */
[----:B------:R-:W-:Y:S01]  /*1920*/  IADD3.X R113, R90, R113, R93, P1, P0 ;  /* 0x000000715a717210 */ /* 0x000fe20000fe045d */
[----:B------:R-:W3:Y:S03]  /*1930*/  LDG.E.CONSTANT R96, [R96.64] ;  /* 0x0000000a60607981 */ /* 0x000ee6000c1e9900 */
[----:B------:R-:W-:Y:S01]  /*1940*/  LEA.HI.X R113, R38, c[0x0][0x184], R113, 0x2, P2 ;  /* 0x0000610026717a11 */ /* 0x000fe200010f1471 */
[----:B------:R-:W3:Y:S04]  /*1950*/  LDG.E.CONSTANT R95, [R94.64] ;  /* 0x0000000a5e5f7981 */ /* 0x000ee8000c1e9900 */
[----:B------:R-:W3:Y:S04]  /*1960*/  LDG.E.CONSTANT R112, [R112.64] ;  /* 0x0000000a70707981 */ /* 0x000ee8000c1e9900 */
[----:B0-----:R-:W5:Y:S04]  /*1970*/  LDS.128 R28, [R27] ;  /* 0x000000001b1c7984 */ /* 0x001f680000000c00 */
[----:B----4-:R-:W0:Y:S01]  /*1980*/  LDS.128 R36, [R27+0x20] ;  /* 0x000020001b247984 */ /* 0x010e220000000c00 */
[----:B------:R-:W-:-:S04]  /*1990*/  IADD3 R107, R107, 0x4, RZ ;  /* 0x000000046b6b7810 */ /* 0x000fc80007ffe0ff */
[----:B------:R-:W-:Y:S01]  /*19a0*/  ISETP.GE.AND P1, PT, R107, R4, PT ;  /* 0x000000046b00720c */ /* 0x000fe20003f26270 */
[----:B-----5:R-:W-:-:S04]  /*19b0*/  FMUL.FTZ R29, R104, R29 ;  /* 0x0000001d681d7220 */ /* 0x020fc80000410000 */
[----:B--2---:R-:W-:-:S04]  /*19c0*/  FFMA.FTZ R28, R28, R109, R29 ;  /* 0x0000006d1c1c7223 */ /* 0x004fc8000001001d */
[----:B---3--:R-:W-:Y:S02]  /*19d0*/  FFMA.FTZ R28, R43, R30, R28 ;  /* 0x0000001e2b1c7223 */ /* 0x008fe4000001001c */
[----:B-1----:R-:W1:Y:S02]  /*19e0*/  LDS.128 R40, [R27+0x30] ;  /* 0x000030001b287984 */ /* 0x002e640000000c00 */
        /* <DEDUP_REMOVED lines=15> */
.L_x_23828:
[----:B01----:R-:W-:Y:S01]  /*1ae0*/  FADD.FTZ R43, R43, R28 ;  /* 0x0000001c2b2b7221 */ /* 0x003fe20000010000 */
[----:B------:R-:W-:Y:S05]  /*1af0*/  BRA.DIV ~URZ, `(.L_x_23790) ;  /* 0x000034d27f007947 */ /* 0x000fea000b800000 */
[----:B------:R0:W1:Y:S02]  /*1b00*/  SHFL.BFLY PT, R28, R43, 0x1, 0x1f ;  /* 0x0c201f002b1c7f89 */ /* 0x00006400000e0000 */
.L_x_23829:
        /* <DEDUP_REMOVED lines=9> */
.L_x_23792:
[----:B------:R-:W-:Y:S05]  /*1ba0*/  BSYNC B1 ;  /* 0x0000000000017941 */ /* 0x000fea0003800000 */
.L_x_23791:
[----:B------:R-:W-:Y:S02]  /*1bb0*/  IADD3 R92, P0, R92, 0x10, RZ ;  /* 0x000000105c5c7810 */ /* 0x000fe40007f1e0ff */
[----:B-1----:R-:W-:Y:S02]  /*1bc0*/  IADD3 R102, R102, 0x80, RZ ;  /* 0x0000008066667810 */ /* 0x002fe40007ffe0ff */
[----:B------:R-:W-:Y:S01]  /*1bd0*/  IADD3 R103, R103, 0x20, RZ ;  /* 0x0000002067677810 */ /* 0x000fe20007ffe0ff */
[----:B------:R-:W-:Y:S01]  /*1be0*/  IMAD.X R105, RZ, RZ, R105, P0 ;  /* 0x000000ffff697224 */ /* 0x000fe200000e0669 */
[----:B0-----:R-:W-:Y:S05]  /*1bf0*/  @!P1 BRA `(.L_x_23793) ;  /* 0xfffff7f000009947 */ /* 0x001fea000383ffff */
[----:B------:R-:W-:Y:S05]  /*1c00*/  BRA `(.L_x_23787) ;  /* 0x0000092000007947 */ /* 0x000fea0003800000 */
.L_x_23788:
        /* <DEDUP_REMOVED lines=11> */
.L_x_23798:
        /* <DEDUP_REMOVED lines=15> */
[-C--:B------:R-:W-:Y:S02]  /*1db0*/  IADD3 R33, P0, P1, R46, R96.reuse, R13 ;  /* 0x000000602e217210 */ /* 0x080fe4000791e00d */
[----:B------:R-:W-:Y:S02]  /*1dc0*/  LEA.HI.X R99, R30, c[0x0][0x184], R31, 0x2, P3 ;  /* 0x000061001e637a11 */ /* 0x000fe400018f141f */
[----:B------:R-:W-:Y:S02]  /*1dd0*/  LEA R28, P4, R33, c[0x0][0x180], 0x2 ;  /* 0x00006000211c7a11 */ /* 0x000fe400078810ff */
[----:B------:R-:W-:Y:S02]  /*1de0*/  IADD3.X R34, R64, R119, R67, P0, P1 ;  /* 0x0000007740227210 */ /* 0x000fe400007e2443 */
[----:B------:R-:W-:-:S02]  /*1df0*/  IADD3 R31, P5, P6, R49, R96, R14 ;  /* 0x00000060311f7210 */ /* 0x000fc40007ebe00e */
[----:B------:R-:W-:Y:S02]  /*1e00*/  LEA.HI.X R29, R33, c[0x0][0x184], R34, 0x2, P4 ;  /* 0x00006100211d7a11 */ /* 0x000fe400020f1422 */
[----:B------:R-:W-:Y:S02]  /*1e10*/  LEA R30, P0, R31, c[0x0][0x180], 0x2 ;  /* 0x000060001f1e7a11 */ /* 0x000fe400078010ff */
[----:B------:R-:W-:Y:S01]  /*1e20*/  IADD3.X R32, R66, R119, R69, P5, P6 ;  /* 0x0000007742207210 */ /* 0x000fe20002fec445 */
[----:B------:R0:W2:Y:S01]  /*1e30*/  LDG.E.CONSTANT R113, [R28.64] ;  /* 0x0000000a1c717981 */ /* 0x0000a2000c1e9900 */
[----:B------:R-:W-:Y:S02]  /*1e40*/  IADD3 R33, P1, P2, R48, R96, R15 ;  /* 0x0000006030217210 */ /* 0x000fe40007a3e00f */
[----:B------:R-:W-:Y:S02]  /*1e50*/  LEA R94, P3, R35, c[0x0][0x180], 0x2 ;  /* 0x00006000235e7a11 */ /* 0x000fe400078610ff */
[----:B------:R-:W-:-:S02]  /*1e60*/  LEA.HI.X R31, R31, c[0x0][0x184], R32, 0x2, P0 ;  /* 0x000061001f1f7a11 */ /* 0x000fc400000f1420 */
[----:B------:R-:W-:Y:S02]  /*1e70*/  IADD3.X R108, R68, R119, R71, P1, P2 ;  /* 0x00000077446c7210 */ /* 0x000fe40000fe4447 */
[----:B------:R-:W-:Y:S02]  /*1e80*/  LEA R32, P1, R33, c[0x0][0x180], 0x2 ;  /* 0x0000600021207a11 */ /* 0x000fe400078210ff */
[----:B------:R-:W-:Y:S02]  /*1e90*/  LEA.HI.X R95, R35, c[0x0][0x184], R36, 0x2, P3 ;  /* 0x00006100235f7a11 */ /* 0x000fe400018f1424 */
[-C--:B------:R-:W-:Y:S02]  /*1ea0*/  IADD3 R37, P3, P4, R50, R96.reuse, R17 ;  /* 0x0000006032257210 */ /* 0x080fe40007c7e011 */
[----:B------:R-:W-:Y:S01]  /*1eb0*/  IADD3 R39, P2, P0, R53, R96, R18 ;  /* 0x0000006035277210 */ /* 0x000fe2000785e012 */
[----:B------:R1:W3:Y:S01]  /*1ec0*/  LDG.E.CONSTANT R109, [R94.64] ;  /* 0x0000000a5e6d7981 */ /* 0x0002e2000c1e9900 */
[----:B------:R-:W-:-:S02]  /*1ed0*/  LEA.HI.X R33, R33, c[0x0][0x184], R108, 0x2, P1 ;  /* 0x0000610021217a11 */ /* 0x000fc400008f146c */
[-C--:B------:R-:W-:Y:S01]  /*1ee0*/  IADD3.X R42, R72, R119.reuse, R75, P3, P4 ;  /* 0x00000077482a7210 */ /* 0x080fe20001fe844b */
[----:B------:R4:W5:Y:S01]  /*1ef0*/  LDG.E.CONSTANT R108, [R98.64] ;  /* 0x0000000a626c7981 */ /* 0x000962000c1e9900 */
[----:B------:R-:W-:Y:S02]  /*1f00*/  IADD3.X R40, R74, R119, R77, P2, P0 ;  /* 0x000000774a287210 */ /* 0x000fe400017e044d */
[----:B------:R-:W-:Y:S01]  /*1f10*/  LEA R38, P3, R39, c[0x0][0x180], 0x2 ;  /* 0x0000600027267a11 */ /* 0x000fe200078610ff */
[----:B------:R0:W2:Y:S01]  /*1f20*/  LDG.E.CONSTANT R111, [R32.64] ;  /* 0x0000000a206f7981 */ /* 0x0000a2000c1e9900 */
[-C--:B------:R-:W-:Y:S02]  /*1f30*/  IADD3 R41, P0, P1, R52, R96.reuse, R19 ;  /* 0x0000006034297210 */ /* 0x080fe4000791e013 */
[----:B------:R-:W-:Y:S02]  /*1f40*/  IADD3 R35, P5, P6, R51, R96, R16 ;  /* 0x0000006033237210 */ /* 0x000fe40007ebe010 */
[----:B------:R-:W-:-:S02]  /*1f50*/  LEA.HI.X R39, R39, c[0x0][0x184], R40, 0x2, P3 ;  /* 0x0000610027277a11 */ /* 0x000fc400018f1428 */
[-C--:B------:R-:W-:Y:S02]  /*1f60*/  IADD3.X R110, R76, R119.reuse, R79, P0, P1 ;  /* 0x000000774c6e7210 */ /* 0x080fe400007e244f */
[----:B------:R-:W-:Y:S01]  /*1f70*/  LEA R40, P2, R41, c[0x0][0x180], 0x2 ;  /* 0x0000600029287a11 */ /* 0x000fe200078410ff */
[----:B------:R0:W2:Y:S01]  /*1f80*/  LDG.E.CONSTANT R116, [R38.64] ;  /* 0x0000000a26747981 */ /* 0x0000a2000c1e9900 */
[----:B------:R-:W-:Y:S02]  /*1f90*/  IADD3.X R100, R70, R119, R73, P5, P6 ;  /* 0x0000007746647210 */ /* 0x000fe40002fec449 */
[----:B------:R-:W-:Y:S02]  /*1fa0*/  IADD3 R101, P0, P1, R54, R96, R21 ;  /* 0x0000006036657210 */ /* 0x000fe4000791e015 */
[----:B------:R-:W-:Y:S02]  /*1fb0*/  LEA R34, P6, R35, c[0x0][0x180], 0x2 ;  /* 0x0000600023227a11 */ /* 0x000fe400078c10ff */
[----:B------:R-:W-:-:S02]  /*1fc0*/  LEA.HI.X R41, R41, c[0x0][0x184], R110, 0x2, P2 ;  /* 0x0000610029297a11 */ /* 0x000fc400010f146e */
[----:B------:R0:W2:Y:S01]  /*1fd0*/  LDG.E.CONSTANT R110, [R30.64] ;  /* 0x0000000a1e6e7981 */ /* 0x0000a2000c1e9900 */
[----:B------:R-:W-:Y:S02]  /*1fe0*/  IADD3.X R112, R80, R119, R83, P0, P1 ;  /* 0x0000007750707210 */ /* 0x000fe400007e2453 */
[----:B------:R-:W-:Y:S01]  /*1ff0*/  LEA R36, P5, R37, c[0x0][0x180], 0x2 ;  /* 0x0000600025247a11 */ /* 0x000fe200078a10ff */
[----:B------:R0:W2:Y:S01]  /*2000*/  LDG.E.CONSTANT R121, [R40.64] ;  /* 0x0000000a28797981 */ /* 0x0000a2000c1e9900 */
[----:B------:R-:W-:Y:S02]  /*2010*/  LEA.HI.X R35, R35, c[0x0][0x184], R100, 0x2, P6 ;  /* 0x0000610023237a11 */ /* 0x000fe400030f1464 */
[----:B----4-:R-:W-:Y:S02]  /*2020*/  LEA R98, P2, R101, c[0x0][0x180], 0x2 ;  /* 0x0000600065627a11 */ /* 0x010fe400078410ff */
[----:B------:R-:W-:Y:S02]  /*2030*/  LEA.HI.X R37, R37, c[0x0][0x184], R42, 0x2, P5 ;  /* 0x0000610025257a11 */ /* 0x000fe400028f142a */
[----:B------:R-:W-:-:S02]  /*2040*/  LEA.HI.X R99, R101, c[0x0][0x184], R112, 0x2, P2 ;  /* 0x0000610065637a11 */ /* 0x000fc400010f1470 */
[-C--:B------:R-:W-:Y:S01]  /*2050*/  IADD3 R43, P3, P4, R55, R96.reuse, R20 ;  /* 0x00000060372b7210 */ /* 0x080fe20007c7e014 */
[----:B------:R4:W2:Y:S03]  /*2060*/  LDG.E.CONSTANT R112, [R34.64] ;  /* 0x0000000a22707981 */ /* 0x0008a6000c1e9900 */
[----:B------:R-:W-:Y:S01]  /*2070*/  LEA R42, P5, R43, c[0x0][0x180], 0x2 ;  /* 0x000060002b2a7a11 */ /* 0x000fe200078a10ff */
[----:B------:R0:W2:Y:S01]  /*2080*/  LDG.E.CONSTANT R117, [R36.64] ;  /* 0x0000000a24757981 */ /* 0x0000a2000c1e9900 */
[----:B------:R-:W-:Y:S02]  /*2090*/  IADD3.X R100, R78, R119, R81, P3, P4 ;  /* 0x000000774e647210 */ /* 0x000fe40001fe8451 */
[----:B------:R-:W-:Y:S01]  /*20a0*/  IADD3 R97, P3, P4, R57, R96, R22 ;  /* 0x0000006039617210 */ /* 0x000fe20007c7e016 */
[----:B------:R-:W2:Y:S01]  /*20b0*/  LDG.E.CONSTANT R99, [R98.64] ;  /* 0x0000000a62637981 */ /* 0x000ea2000c1e9900 */
[----:B------:R-:W-:-:S02]  /*20c0*/  LEA.HI.X R43, R43, c[0x0][0x184], R100, 0x2, P5 ;  /* 0x000061002b2b7a11 */ /* 0x000fc400028f1464 */
[C---:B------:R-:W-:Y:S02]  /*20d0*/  LEA R100, P0, R97.reuse, c[0x0][0x180], 0x2 ;  /* 0x0000600061647a11 */ /* 0x040fe400078010ff */
[----:B-1----:R-:W-:Y:S01]  /*20e0*/  IADD3.X R94, R82, R119, R85, P3, P4 ;  /* 0x00000077525e7210 */ /* 0x002fe20001fe8455 */
[----:B------:R1:W2:Y:S03]  /*20f0*/  LDG.E.CONSTANT R120, [R42.64] ;  /* 0x0000000a2a787981 */ /* 0x0002a6000c1e9900 */
[----:B------:R-:W-:Y:S01]  /*2100*/  LEA.HI.X R101, R97, c[0x0][0x184], R94, 0x2, P0 ;  /* 0x0000610061657a11 */ /* 0x000fe200000f145e */
[----:B0-----:R-:W-:Y:S01]  /*2110*/  LDS.128 R36, [R27+0x20] ;  /* 0x000020001b247984 */ /* 0x001fe20000000c00 */
[-C--:B------:R-:W-:Y:S02]  /*2120*/  IADD3 R30, P0, P1, R56, R96.reuse, R23 ;  /* 0x00000060381e7210 */ /* 0x080fe4000791e017 */
[----:B------:R-:W-:Y:S01]  /*2130*/  IADD3 R31, P4, P5, R59, R96, R24 ;  /* 0x000000603b1f7210 */ /* 0x000fe20007d9e018 */
[----:B------:R-:W2:Y:S01]  /*2140*/  LDG.E.CONSTANT R100, [R100.64] ;  /* 0x0000000a64647981 */ /* 0x000ea2000c1e9900 */
[----:B------:R-:W-:-:S02]  /*2150*/  LEA R94, P6, R30, c[0x0][0x180], 0x2 ;  /* 0x000060001e5e7a11 */ /* 0x000fc400078c10ff */
[-C--:B------:R-:W-:Y:S01]  /*2160*/  IADD3.X R33, R84, R119.reuse, R87, P0, P1 ;  /* 0x0000007754217210 */ /* 0x080fe200007e2457 */
[----:B-1----:R-:W-:Y:S01]  /*2170*/  LDS.128 R40, [R27+0x30] ;  /* 0x000030001b287984 */ /* 0x002fe20000000c00 */
[-C--:B------:R-:W-:Y:S02]  /*2180*/  IADD3 R29, P3, P2, R58, R96.reuse, R25 ;  /* 0x000000603a1d7210 */ /* 0x080fe40007a7e019 */
[----:B------:R-:W-:Y:S02]  /*2190*/  LEA.HI.X R95, R30, c[0x0][0x184], R33, 0x2, P6 ;  /* 0x000061001e5f7a11 */ /* 0x000fe400030f1421 */
[----:B------:R-:W-:Y:S02]  /*21a0*/  LEA R114, P6, R31, c[0x0][0x180], 0x2 ;  /* 0x000060001f727a11 */ /* 0x000fe400078c10ff */
[----:B------:R-:W-:Y:S02]  /*21b0*/  IADD3.X R32, R86, R119, R89, P4, P5 ;  /* 0x0000007756207210 */ /* 0x000fe400027ea459 */
[----:B------:R-:W-:Y:S01]  /*21c0*/  IADD3 R28, P1, P0, R61, R96, R26 ;  /* 0x000000603d1c7210 */ /* 0x000fe2000783e01a */
[----:B------:R-:W2:Y:S01]  /*21d0*/  LDG.E.CONSTANT R95, [R94.64] ;  /* 0x0000000a5e5f7981 */ /* 0x000ea2000c1e9900 */
[----:B------:R-:W-:-:S02]  /*21e0*/  LEA R96, P4, R29, c[0x0][0x180], 0x2 ;  /* 0x000060001d607a11 */ /* 0x000fc400078810ff */
[-C--:B------:R-:W-:Y:S02]  /*21f0*/  IADD3.X R30, R88, R119.reuse, R91, P3, P2 ;  /* 0x00000077581e7210 */ /* 0x080fe40001fe445b */
[----:B------:R-:W-:Y:S02]  /*2200*/  LEA.HI.X R115, R31, c[0x0][0x184], R32, 0x2, P6 ;  /* 0x000061001f737a11 */ /* 0x000fe400030f1420 */
[----:B------:R-:W-:Y:S01]  /*2210*/  LEA.HI.X R97, R29, c[0x0][0x184], R30, 0x2, P4 ;  /* 0x000061001d617a11 */ /* 0x000fe200020f141e */
[----:B----4-:R-:W-:Y:S01]  /*2220*/  LDS.128 R32, [R27+0x10] ;  /* 0x000010001b207984 */ /* 0x010fe20000000c00 */
[----:B------:R-:W-:Y:S02]  /*2230*/  LEA R118, P2, R28, c[0x0][0x180], 0x2 ;  /* 0x000060001c767a11 */ /* 0x000fe400078410ff */
[----:B------:R-:W-:Y:S01]  /*2240*/  IADD3.X R119, R90, R119, R93, P1, P0 ;  /* 0x000000775a777210 */ /* 0x000fe20000fe045d */
[----:B------:R-:W4:Y:S03]  /*2250*/  LDG.E.CONSTANT R114, [R114.64] ;  /* 0x0000000a72727981 */ /* 0x000f26000c1e9900 */
[----:B------:R-:W-:Y:S01]  /*2260*/  LEA.HI.X R119, R28, c[0x0][0x184], R119, 0x2, P2 ;  /* 0x000061001c777a11 */ /* 0x000fe200010f1477 */
[----:B------:R-:W4:Y:S04]  /*2270*/  LDG.E.CONSTANT R97, [R96.64] ;  /* 0x0000000a60617981 */ /* 0x000f28000c1e9900 */
[----:B------:R-:W4:Y:S04]  /*2280*/  LDG.E.CONSTANT R118, [R118.64] ;  /* 0x0000000a76767981 */ /* 0x000f28000c1e9900 */
[----:B------:R-:W5:Y:S01]  /*2290*/  LDS.128 R28, [R27] ;  /* 0x000000001b1c7984 */ /* 0x000f620000000c00 */
[----:B------:R-:W-:-:S04]  /*22a0*/  IADD3 R107, R107, 0x4, RZ ;  /* 0x000000046b6b7810 */ /* 0x000fc80007ffe0ff */
[----:B------:R-:W-:Y:S01]  /*22b0*/  ISETP.GE.AND P1, PT, R107, R4, PT ;  /* 0x000000046b00720c */ /* 0x000fe20003f26270 */
[----:B-----5:R-:W-:-:S04]  /*22c0*/  FMUL.FTZ R29, R108, R29 ;  /* 0x0000001d6c1d7220 */ /* 0x020fc80000410000 */
[----:B---3--:R-:W-:-:S04]  /*22d0*/  FFMA.FTZ R28, R28, R109, R29 ;  /* 0x0000006d1c1c7223 */ /* 0x008fc8000001001d */
[----:B--2---:R-:W-:-:S04]  /*22e0*/  FFMA.FTZ R28, R113, R30, R28 ;  /* 0x0000001e711c7223 */ /* 0x004fc8000001001c */
[----:B------:R-:W-:-:S04]  /*22f0*/  FFMA.FTZ R28, R110, R31, R28 ;  /* 0x0000001f6e1c7223 */ /* 0x000fc8000001001c */
        /* <DEDUP_REMOVED lines=9> */
[----:B----4-:R-:W-:-:S04]  /*2390*/  FFMA.FTZ R28, R114, R41, R28 ;  /* 0x00000029721c7223 */ /* 0x010fc8000001001c */
[----:B------:R-:W-:-:S04]  /*23a0*/  FFMA.FTZ R28, R97, R42, R28 ;  /* 0x0000002a611c7223 */ /* 0x000fc8000001001c */
[----:B------:R-:W-:Y:S01]  /*23b0*/  FFMA.FTZ R43, R118, R43, R28 ;  /* 0x0000002b762b7223 */ /* 0x000fe2000001001c */
[----:B------:R-:W-:Y:S05]  /*23c0*/  BRA.DIV ~URZ, `(.L_x_23794) ;  /* 0x00002c827f007947 */ /* 0x000fea000b800000 */
[----:B------:R0:W1:Y:S02]  /*23d0*/  SHFL.BFLY PT, R28, R43, 0x2, 0x1f ;  /* 0x0c401f002b1c7f89 */ /* 0x00006400000e0000 */
.L_x_23830:
[----:B01----:R-:W-:Y:S01]  /*23e0*/  FADD.FTZ R43, R43, R28 ;  /* 0x0000001c2b2b7221 */ /* 0x003fe20000010000 */
[----:B------:R-:W-:Y:S05]  /*23f0*/  BRA.DIV ~URZ, `(.L_x_23795) ;  /* 0x00002cd27f007947 */ /* 0x000fea000b800000 */
[----:B------:R0:W1:Y:S02]  /*2400*/  SHFL.BFLY PT, R28, R43, 0x1, 0x1f ;  /* 0x0c201f002b1c7f89 */ /* 0x00006400000e0000 */
.L_x_23831:
        /* <DEDUP_REMOVED lines=11> */
.L_x_23797:
[----:B------:R-:W-:Y:S05]  /*24c0*/  BSYNC B1 ;  /* 0x0000000000017941 */ /* 0x000fea0003800000 */
.L_x_23796:
[----:B------:R-:W-:Y:S02]  /*24d0*/  IADD3 R102, P0, R102, 0x10, RZ ;  /* 0x0000001066667810 */ /* 0x000fe40007f1e0ff */
[----:B-1----:R-:W-:Y:S02]  /*24e0*/  IADD3 R104, R104, 0x80, RZ ;  /* 0x0000008068687810 */ /* 0x002fe40007ffe0ff */
[----:B------:R-:W-:Y:S01]  /*24f0*/  IADD3 R103, R103, 0x20, RZ ;  /* 0x0000002067677810 */ /* 0x000fe20007ffe0ff */
[----:B------:R-:W-:Y:S01]  /*2500*/  IMAD.X R105, RZ, RZ, R105, P0 ;  /* 0x000000ffff697224 */ /* 0x000fe200000e0669 */
[----:B------:R-:W-:Y:S01]  /*2510*/  IADD3 R106, R106, 0x20, RZ ;  /* 0x000000206a6a7810 */ /* 0x000fe20007ffe0ff */
[----:B0-----:R-:W-:Y:S05]  /*2520*/  @!P1 BRA `(.L_x_23798) ;  /* 0xfffff79000009947 */ /* 0x001fea000383ffff */
.L_x_23787:
[----:B------:R-:W-:Y:S05]  /*2530*/  BSYNC B0 ;  /* 0x0000000000007941 */ /* 0x000fea0003800000 */
.L_x_23786:
[----:B------:R-:W-:Y:S05]  /*2540*/  BRA.DIV ~URZ, `(.L_x_23799) ;  /* 0x00002c027f007947 */ /* 0x000fea000b800000 */
[----:B------:R0:W1:Y:S02]  /*2550*/  SHFL.BFLY PT, R9, R10, 0x10, 0x1f ;  /* 0x0e001f000a097f89 */ /* 0x00006400000e0000 */
.L_x_23832:
[----:B-1----:R-:W-:Y:S01]  /*2560*/  FMNMX.FTZ R12, R9, R10, !PT ;  /* 0x0000000a090c7209 */ /* 0x002fe20007810000 */
[----:B------:R-:W-:Y:S05]  /*2570*/  BRA.DIV ~URZ, `(.L_x_23800) ;  /* 0x00002c527f007947 */ /* 0x000fea000b800000 */
[----:B------:R-:W1:Y:S02]  /*2580*/  SHFL.BFLY PT, R9, R12, 0x8, 0x1f ;  /* 0x0d001f000c097f89 */ /* 0x000e6400000e0000 */
[----:B-1----:R-:W-:-:S05]  /*2590*/  FMNMX.FTZ R9, R12, R9, !PT ;  /* 0x000000090c097209 */ /* 0x002fca0007810000 */
[----:B0-----:R0:W1:Y:S02]  /*25a0*/  SHFL.BFLY PT, R10, R9, 0x4, 0x1f ;  /* 0x0c801f00090a7f89 */ /* 0x00106400000e0000 */
.L_x_23833:
        /* <DEDUP_REMOVED lines=37> */
.L_x_23805:
        /* <DEDUP_REMOVED lines=11> */
.L_x_23804:
[----:B------:R-:W-:Y:S05]  /*28b0*/  BSYNC B1 ;  /* 0x0000000000017941 */ /* 0x000fea0003800000 */
.L_x_23803:
        /* <DEDUP_REMOVED lines=10> */
.L_x_23808:
        /* <DEDUP_REMOVED lines=100> */
.L_x_23807:
[----:B------:R-:W-:Y:S05]  /*2fa0*/  BSYNC B1 ;  /* 0x0000000000017941 */ /* 0x000fea0003800000 */
.L_x_23806:
        /* <DEDUP_REMOVED lines=55> */
.L_x_23810:
[----:B------:R-:W-:Y:S05]  /*3320*/  BSYNC B1 ;  /* 0x0000000000017941 */ /* 0x000fea0003800000 */
.L_x_23809:
        /* <DEDUP_REMOVED lines=26> */
.L_x_23802:
[----:B------:R-:W-:Y:S05]  /*34d0*/  BSYNC B0 ;  /* 0x0000000000007941 */ /* 0x000fea0003800000 */
.L_x_23801:
        /* <DEDUP_REMOVED lines=45> */
.L_x_23815:
        /* <DEDUP_REMOVED lines=8> */
.L_x_23814:
[----:B------:R-:W-:Y:S05]  /*3830*/  BSYNC B1 ;  /* 0x0000000000017941 */ /* 0x000fea0003800000 */
.L_x_23813:
        /* <DEDUP_REMOVED lines=10> */
.L_x_23818:
        /* <DEDUP_REMOVED lines=52> */
.L_x_23817:
[----:B------:R-:W-:Y:S05]  /*3c20*/  BSYNC B1 ;  /* 0x0000000000017941 */ /* 0x000fea0003800000 */
.L_x_23816:
        /* <DEDUP_REMOVED lines=31> */
.L_x_23820:
[----:B------:R-:W-:Y:S05]  /*3e20*/  BSYNC B1 ;  /* 0x0000000000017941 */ /* 0x000fea0003800000 */
.L_x_23819:
        /* <DEDUP_REMOVED lines=14> */
.L_x_23812:
[----:B------:R-:W-:Y:S05]  /*3f10*/  BSYNC B0 ;  /* 0x0000000000007941 */ /* 0x000fea0003800000 */
.L_x_23811:
[----:B------:R-:W-:Y:S01]  /*3f20*/  BAR.SYNC.DEFER_BLOCKING 0x0 ;  /* 0x0000000000007b1d */ /* 0x000fe20000010000 */
[----:B------:R-:W-:Y:S02]  /*3f30*/  ISETP.NE.AND P0, PT, R2, RZ, PT ;  /* 0x000000ff0200720c */ /* 0x000fe40003f05270 */
[----:B------:R-:W-:-:S03]  /*3f40*/  ISETP.GE.AND P1, PT, R11, R4, PT ;  /* 0x000000040b00720c */ /* 0x000fc60003f26270 */
[----:B------:R-:W-:Y:S10]  /*3f50*/  BSSY B0, `(.L_x_23821) ;  /* 0x000001e000007945 */ /* 0x000ff40003800000 */
[----:B-1----:R-:W-:Y:S01]  /*3f60*/  @P1 CS2R R36, SRZ ;  /* 0x0000000000241805 */ /* 0x002fe2000001ff00 */
        /* <DEDUP_REMOVED lines=28> */
.L_x_23822:
[----:B------:R-:W-:Y:S05]  /*4130*/  BSYNC B0 ;  /* 0x0000000000007941 */ /* 0x000fea0003800000 */
.L_x_23821:
[----:B------:R-:W-:Y:S01]  /*4140*/  BSSY B0, `(.L_x_23823) ;  /* 0x0000081000007945 */ /* 0x000fe20003800000 */
[----:B0-----:R-:W-:Y:S01]  /*4150*/  @P1 CS2R R38, SRZ ;  /* 0x0000000000261805 */ /* 0x001fe2000001ff00 */
[----:B------:R-:W-:Y:S05]  /*4160*/  @P1 BRA `(.L_x_23824) ;  /* 0x000007e000001947 */ /* 0x000fea0003800000 */
[----:B------:R-:W0:Y:S01]  /*4170*/  S2R R9, SR_CTAID.Y ;  /* 0x0000000000097919 */ /* 0x000e220000002600 */
[----:B------:R-:W-:Y:S01]  /*4180*/  LEA.HI R7, R8, R8, RZ, 0x1 ;  /* 0x0000000808077211 */ /* 0x000fe200078f08ff */
[----:B------:R-:W-:Y:S01]  /*4190*/  IMAD R32, R5, c[0x0][0x1c0], RZ ;  /* 0x0000700005207a24 */ /* 0x000fe200078e02ff */
[----:B------:R-:W-:Y:S01]  /*41a0*/  SHF.R.S32.HI R15, RZ, 0x1f, R11 ;  /* 0x0000001fff0f7819 */ /* 0x000fe2000001140b */
[----:B------:R-:W1:Y:S01]  /*41b0*/  S2R R13, SR_CTAID.Z ;  /* 0x00000000000d7919 */ /* 0x000e620000002700 */
[----:B------:R-:W-:Y:S01]  /*41c0*/  LOP3.LUT R46, RZ, R3, RZ, 0x33, !PT ;  /* 0x00000003ff2e7212 */ /* 0x000fe200078e33ff */
[----:B------:R-:W-:Y:S01]  /*41d0*/  IMAD.SHL.U32 R10, R7, 0x4, RZ ;  /* 0x00000004070a7824 */ /* 0x000fe200078e00ff */
[----:B------:R-:W-:Y:S01]  /*41e0*/  CS2R R36, SRZ ;  /* 0x0000000000247805 */ /* 0x000fe2000001ff00 */
[----:B------:R-:W-:Y:S01]  /*41f0*/  IMAD.MOV.U32 R3, RZ, RZ, c[0x0][0x1bc] ;  /* 0x00006f00ff037624 */ /* 0x000fe200078e00ff */
[----:B------:R-:W-:Y:S01]  /*4200*/  CS2R R38, SRZ ;  /* 0x0000000000267805 */ /* 0x000fe2000001ff00 */
[----:B------:R-:W-:-:S02]  /*4210*/  SHF.R.S32.HI R33, RZ, 0x1f, R32 ;  /* 0x0000001fff217819 */ /* 0x000fc40000011420 */
[----:B------:R-:W-:Y:S02]  /*4220*/  LOP3.LUT R10, R10, 0xfffffff8, RZ, 0xc0, !PT ;  /* 0xfffffff80a0a7812 */ /* 0x000fe400078ec0ff */
        /* <DEDUP_REMOVED lines=13> */
[----:B-1----:R-:W-:-:S03]  /*4300*/  IMAD R12, R13, 0x200, R12 ;  /* 0x000002000d0c7824 */ /* 0x002fc600078e020c */
[C---:B------:R-:W-:Y:S02]  /*4310*/  IADD3 R3, R7.reuse, 0x100, RZ ;  /* 0x0000010007037810 */ /* 0x040fe40007ffe0ff */
[----:B------:R-:W-:Y:S02]  /*4320*/  IADD3 R5, R7, 0x180, RZ ;  /* 0x0000018007057810 */ /* 0x000fe40007ffe0ff */
[----:B------:R-:W-:Y:S02]  /*4330*/  IADD3 R9, R12, 0x3, RZ ;  /* 0x000000030c097810 */ /* 0x000fe40007ffe0ff */
.L_x_23825:
        /* <DEDUP_REMOVED lines=13> */
[-C--:B------:R-:W-:Y:S02]  /*4410*/  IADD3 R16, P0, R3, R18.reuse, RZ ;  /* 0x0000001203107210 */ /* 0x080fe40007f1e0ff */
        /* <DEDUP_REMOVED lines=59> */
[C---:B------:R-:W-:Y:S01]  /*47d0*/  FFMA.FTZ R21, R28.reuse, R20, R21 ;  /* 0x000000141c157223 */ /* 0x040fe20000010015 */
        /* <DEDUP_REMOVED lines=23> */
.L_x_23824:
[----:B------:R-:W-:Y:S05]  /*4950*/  BSYNC B0 ;  /* 0x0000000000007941 */ /* 0x000fea0003800000 */
.L_x_23823:
[----:B------:R-:W0:Y:S01]  /*4960*/  SHFL.BFLY PT, R0, R39, 0x1, 0x1f ;  /* 0x0c201f0027007f89 */ /* 0x000e2200000e0000 */
[----:B------:R-:W-:Y:S01]  /*4970*/  LOP3.LUT R7, R8, 0x1, RZ, 0xc0, !PT ;  /* 0x0000000108077812 */ /* 0x000fe200078ec0ff */
[----:B------:R-:W-:Y:S02]  /*4980*/  BSSY B0, `(.L_x_23826) ;  /* 0x0000031000007945 */ /* 0x000fe40003800000 */
        /* <DEDUP_REMOVED lines=8> */
[----:B------:R-:W3:Y:S03]  /*4a10*/  SHFL.BFLY PT, R5, R36, 0x1, 0x1f ;  /* 0x0c201f0024057f89 */ /* 0x000ee600000e0000 */
[----:B------:R-:W-:Y:S01]  /*4a20*/  SHF.R.S32.HI R7, RZ, 0x1, R7 ;  /* 0x00000001ff077819 */ /* 0x000fe20000011407 */
[----:B0-----:R-:W-:-:S04]  /*4a30*/  FADD.FTZ R39, R0, R39 ;  /* 0x0000002700277221 */ /* 0x001fc80000010000 */
[----:B------:R-:W-:Y:S02]  /*4a40*/  IMAD R6, R6, 0x40, R7 ;  /* 0x0000004006067824 */ /* 0x000fe400078e0207 */
[----:B-1----:R-:W-:Y:S01]  /*4a50*/  FADD.FTZ R11, R3, R38 ;  /* 0x00000026030b7221 */ /* 0x002fe20000010000 */
[C---:B------:R-:W-:Y:S02]  /*4a60*/  LOP3.LUT R3, R2.reuse, 0xffffffe0, RZ, 0xc0, !PT ;  /* 0xffffffe002037812 */ /* 0x040fe400078ec0ff */
[----:B------:R-:W-:Y:S02]  /*4a70*/  @!P1 STS [R6.X4+-0xe0], R39 ;  /* 0xffff202706009388 */ /* 0x000fe40000004800 */
[----:B------:R-:W-:Y:S02]  /*4a80*/  ISETP.NE.OR P4, PT, R3, 0x20, P2 ;  /* 0x000000200300780c */ /* 0x000fe40001785670 */
[----:B------:R-:W-:Y:S01]  /*4a90*/  IADD3 R3, R2, 0x1f, RZ ;  /* 0x0000001f02037810 */ /* 0x000fe20007ffe0ff */
[----:B------:R-:W-:Y:S01]  /*4aa0*/  @!P1 STS [R6.X4+-0xa0], R11 ;  /* 0xffff600b06009388 */ /* 0x000fe20000004800 */
[----:B--2---:R-:W-:-:S02]  /*4ab0*/  FADD.FTZ R37, R4, R37 ;  /* 0x0000002504257221 */ /* 0x004fc40000010000 */
        /* <DEDUP_REMOVED lines=29> */
.L_x_23827:
[----:B0-----:R-:W-:Y:S05]  /*4c90*/  BSYNC B0 ;  /* 0x0000000000007941 */ /* 0x001fea0003800000 */
.L_x_23826:
        /* <DEDUP_REMOVED lines=43> */
.L_x_23789:
[----:B------:R-:W-:Y:S01]  /*4f50*/  IMAD.MOV.U32 R30, RZ, RZ, R43 ;  /* 0x000000ffff1e7224 */ /* 0x000fe200078e002b */
[----:B------:R-:W-:Y:S01]  /*4f60*/  MOV R28, 0x4fb0 ;  /* 0x00004fb0001c7802 */ /* 0x000fe20000000f00 */
[----:B------:R-:W-:-:S02]  /*4f70*/  IMAD.MOV.U32 R31, RZ, RZ, 0x2 ;  /* 0x00000002ff1f7424 */ /* 0x000fc400078e00ff */
[----:B------:R-:W-:Y:S02]  /*4f80*/  IMAD.MOV.U32 R32, RZ, RZ, 0x1f ;  /* 0x0000001fff207424 */ /* 0x000fe400078e00ff */
[----:B------:R-:W-:Y:S02]  /*4f90*/  IMAD.MOV.U32 R33, RZ, RZ, -0x1 ;  /* 0xffffffffff217424 */ /* 0x000fe400078e00ff */
[----:B------:R-:W-:Y:S05]  /*4fa0*/  CALL.REL.NOINC `($__internal_421_$__cuda_sm70_shflsync_bfly_p) ;  /* 0x0000031000007944 */ /* 0x000fea0003c00000 */
[----:B-1----:R-:W-:Y:S01]  /*4fb0*/  IMAD.MOV.U32 R28, RZ, RZ, R30 ;  /* 0x000000ffff1c7224 */ /* 0x002fe200078e001e */
[----:B0-----:R-:W-:Y:S05]  /*4fc0*/  BRA `(.L_x_23828) ;  /* 0xffffcb1000007947 */ /* 0x001fea000383ffff */
.L_x_23790:
[----:B------:R-:W-:Y:S01]  /*4fd0*/  IMAD.MOV.U32 R30, RZ, RZ, R43 ;  /* 0x000000ffff1e7224 */ /* 0x000fe200078e002b */
[----:B------:R-:W-:Y:S01]  /*4fe0*/  MOV R28, 0x5030 ;  /* 0x00005030001c7802 */ /* 0x000fe20000000f00 */
[----:B------:R-:W-:Y:S02]  /*4ff0*/  IMAD.MOV.U32 R31, RZ, RZ, 0x1 ;  /* 0x00000001ff1f7424 */ /* 0x000fe400078e00ff */
[----:B------:R-:W-:Y:S02]  /*5000*/  IMAD.MOV.U32 R32, RZ, RZ, 0x1f ;  /* 0x0000001fff207424 */ /* 0x000fe400078e00ff */
[----:B------:R-:W-:Y:S02]  /*5010*/  IMAD.MOV.U32 R33, RZ, RZ, -0x1 ;  /* 0xffffffffff217424 */ /* 0x000fe400078e00ff */
[----:B------:R-:W-:Y:S05]  /*5020*/  CALL.REL.NOINC `($__internal_421_$__cuda_sm70_shflsync_bfly_p) ;  /* 0x0000029000007944 */ /* 0x000fea0003c00000 */
[----:B-1----:R-:W-:Y:S01]  /*5030*/  IMAD.MOV.U32 R28, RZ, RZ, R30 ;  /* 0x000000ffff1c7224 */ /* 0x002fe200078e001e */
[----:B0-----:R-:W-:Y:S05]  /*5040*/  BRA `(.L_x_23829) ;  /* 0xffffcac000007947 */ /* 0x001fea000383ffff */
.L_x_23794:
        /* <DEDUP_REMOVED lines=8> */
.L_x_23795:
        /* <DEDUP_REMOVED lines=8> */
.L_x_23799:
[----:B------:R-:W-:Y:S01]  /*5150*/  IMAD.MOV.U32 R30, RZ, RZ, R10 ;  /* 0x000000ffff1e7224 */ /* 0x000fe200078e000a */
[----:B------:R-:W-:Y:S01]  /*5160*/  MOV R28, 0x51b0 ;  /* 0x000051b0001c7802 */ /* 0x000fe20000000f00 */
[----:B------:R-:W-:-:S02]  /*5170*/  IMAD.MOV.U32 R31, RZ, RZ, 0x10 ;  /* 0x00000010ff1f7424 */ /* 0x000fc400078e00ff */
[----:B------:R-:W-:Y:S02]  /*5180*/  IMAD.MOV.U32 R32, RZ, RZ, 0x1f ;  /* 0x0000001fff207424 */ /* 0x000fe400078e00ff */
[----:B------:R-:W-:Y:S02]  /*5190*/  IMAD.MOV.U32 R33, RZ, RZ, -0x1 ;  /* 0xffffffffff217424 */ /* 0x000fe400078e00ff */
[----:B-----5:R-:W-:Y:S05]  /*51a0*/  CALL.REL.NOINC `($__internal_421_$__cuda_sm70_shflsync_bfly_p) ;  /* 0x0000011000007944 */ /* 0x020fea0003c00000 */
[----:B-1----:R-:W-:Y:S01]  /*51b0*/  IMAD.MOV.U32 R9, RZ, RZ, R30 ;  /* 0x000000ffff097224 */ /* 0x002fe200078e001e */
[----:B0-----:R-:W-:Y:S05]  /*51c0*/  BRA `(.L_x_23832) ;  /* 0xffffd39000007947 */ /* 0x001fea000383ffff */
.L_x_23800:
[----:B------:R-:W-:Y:S01]  /*51d0*/  IMAD.MOV.U32 R30, RZ, RZ, R12 ;  /* 0x000000ffff1e7224 */ /* 0x000fe200078e000c */
[----:B------:R-:W-:Y:S01]  /*51e0*/  MOV R28, 0x5230 ;  /* 0x00005230001c7802 */ /* 0x000fe20000000f00 */
[----:B------:R-:W-:Y:S02]  /*51f0*/  IMAD.MOV.U32 R31, RZ, RZ, 0x8 ;  /* 0x00000008ff1f7424 */ /* 0x000fe400078e00ff */
[----:B------:R-:W-:Y:S02]  /*5200*/  IMAD.MOV.U32 R32, RZ, RZ, 0x1f ;  /* 0x0000001fff207424 */ /* 0x000fe400078e00ff */
[----:B------:R-:W-:Y:S02]  /*5210*/  IMAD.MOV.U32 R33, RZ, RZ, -0x1 ;  /* 0xffffffffff217424 */ /* 0x000fe400078e00ff */
[----:B0----5:R-:W-:Y:S05]  /*5220*/  CALL.REL.NOINC `($__internal_421_$__cuda_sm70_shflsync_bfly_p) ;  /* 0x0000009000007944 */ /* 0x021fea0003c00000 */
[----:B-1----:R-:W-:Y:S01]  /*5230*/  FMNMX.FTZ R9, R12, R30, !PT ;  /* 0x0000001e0c097209 */ /* 0x002fe20007810000 */
[----:B0-----:R-:W-:Y:S01]  /*5240*/  IMAD.MOV.U32 R31, RZ, RZ, 0x4 ;  /* 0x00000004ff1f7424 */ /* 0x001fe200078e00ff */
[----:B------:R-:W-:Y:S01]  /*5250*/  MOV R28, 0x52a0 ;  /* 0x000052a0001c7802 */ /* 0x000fe20000000f00 */
[----:B------:R-:W-:-:S02]  /*5260*/  IMAD.MOV.U32 R32, RZ, RZ, 0x1f ;  /* 0x0000001fff207424 */ /* 0x000fc400078e00ff */
[----:B------:R-:W-:Y:S02]  /*5270*/  IMAD.MOV.U32 R33, RZ, RZ, -0x1 ;  /* 0xffffffffff217424 */ /* 0x000fe400078e00ff */
[----:B------:R-:W-:Y:S02]  /*5280*/  IMAD.MOV.U32 R30, RZ, RZ, R9 ;  /* 0x000000ffff1e7224 */ /* 0x000fe400078e0009 */
[----:B------:R-:W-:Y:S05]  /*5290*/  CALL.REL.NOINC `($__internal_421_$__cuda_sm70_shflsync_bfly_p) ;  /* 0x0000002000007944 */ /* 0x000fea0003c00000 */
[----:B-1----:R-:W-:Y:S01]  /*52a0*/  IMAD.MOV.U32 R10, RZ, RZ, R30 ;  /* 0x000000ffff0a7224 */ /* 0x002fe200078e001e */
[----:B0-----:R-:W-:Y:S05]  /*52b0*/  BRA `(.L_x_23833) ;  /* 0xffffd2f000007947 */ /* 0x001fea000383ffff */
        .weak           $__internal_421_$__cuda_sm70_shflsync_bfly_p
        .type           $__internal_421_$__cuda_sm70_shflsync_bfly_p,@function
        .size           $__internal_421_$__cuda_sm70_shflsync_bfly_p,(.L_x_25082 - $__internal_421_$__cuda_sm70_shflsync_bfly_p)
$__internal_421_$__cuda_sm70_shflsync_bfly_p:
[----:B------:R-:W-:Y:S01]  /*52c0*/  IMAD.MOV.U32 R29, RZ, RZ, 0x0 ;  /* 0x00000000ff1d7424 */ /* 0x000fe200078e00ff */
[----:B------:R-:W-:Y:S04]  /*52d0*/  WARPSYNC R33 ;  /* 0x0000002100007348 */ /* 0x000fe80003800000 */
[----:B------:R0:W1:Y:S01]  /*52e0*/  SHFL.BFLY PT, R30, R30, R31, R32 ;  /* 0x0c00001f1e1e7389 */ /* 0x00006200000e0020 */
[----:B------:R-:W-:Y:S05]  /*52f0*/  RET.REL.NODEC R28 `(_ZN4vllm25paged_attention_v2_kernelIffLi64ELi8ELi128ELNS_18Fp8KVCacheDataTypeE0ELb0ELi512EEEvPfS2_PT_PKS3_PKT0_S9_ifPKiSB_iPKfiiiSD_SD_iiiii) ;  /* 0xffffad001c007950 */ /* 0x000fea0003c3ffff */
.L_x_23834:
        /* <DEDUP_REMOVED lines=16> */
.L_x_25082:


//--------------------- .text._ZN4vllm25paged_attention_v2_kernelIffLi32ELi8ELi128ELNS_18Fp8KVCacheDataTypeE0ELb0ELi512EEEvPfS2_PT_PKS3_PKT0_S9_ifPKiSB_iPKfiiiSD_SD_iiiii --------------------------
	.section	.text._ZN4vllm25paged_attention_v2_kernelIffLi32ELi8ELi128ELNS_18Fp8KVCacheDataTypeE0ELb0ELi512EEEvPfS2_PT_PKS3_PKT0_S9_ifPKiSB_iPKfiiiSD_SD_iiiii,"ax",@progbits
	.sectioninfo	@"SHI_REGISTERS=64"
	.align	128
        .global         _ZN4vllm25paged_attention_v2_kernelIffLi32ELi8ELi128ELNS_18Fp8KVCacheDataTypeE0ELb0ELi512EEEvPfS2_PT_PKS3_PKT0_S9_ifPKiSB_iPKfiiiSD_SD_iiiii
        .type           _ZN4vllm25paged_attention_v2_kernelIffLi32ELi8ELi128ELNS_18Fp8KVCacheDataTypeE0ELb0ELi512EEEvPfS2_PT_PKS3_PKT0_S9_ifPKiSB_iPKfiiiSD_SD_iiiii,@function
        .size           _ZN4vllm25paged_attention_v2_kernelIffLi32ELi8ELi128ELNS_18Fp8KVCacheDataTypeE0ELb0ELi512EEEvPfS2_PT_PKS3_PKT0_S9_ifPKiSB_iPKfiiiSD_SD_iiiii,(.L_x_25083 - _ZN4vllm25paged_attention_v2_kernelIffLi32ELi8ELi128ELNS_18Fp8KVCacheDataTypeE0ELb0ELi512EEEvPfS2_PT_PKS3_PKT0_S9_ifPKiSB_iPKfiiiSD_SD_iiiii)
        .other          _ZN4vllm25paged_attention_v2_kernelIffLi32ELi8ELi128ELNS_18Fp8KVCacheDataTypeE0ELb0ELi512EEEvPfS2_PT_PKS3_PKT0_S9_ifPKiSB_iPKfiiiSD_SD_iiiii,@"STO_CUDA_ENTRY STV_DEFAULT"
_ZN4vllm25paged_attention_v2_kernelIffLi32ELi8ELi128ELNS_18Fp8KVCacheDataTypeE0ELb0ELi512EEEvPfS2_PT_PKS3_PKT0_S9_ifPKiSB_iPKfiiiSD_SD_iiiii:
.text._ZN4vllm25paged_attention_v2_kernelIffLi32ELi8ELi128ELNS_18Fp8KVCacheDataTypeE0ELb0ELi512EEEvPfS2_PT_PKS3_PKT0_S9_ifPKiSB_iPKfiiiSD_SD_iiiii:
        /* <DEDUP_REMOVED lines=89> */
[C---:B------:R-:W-:Y:S02]  /*0590*/  LEA.HI R4, R3.reuse, R0, RZ, 0x5 ;  /* 0x0000000003047211 */ /* 0x040fe400078f28ff */
[----:B------:R-:W-:Y:S02]  /*05a0*/  @P0 IADD3 R2, R2, 0x1, RZ ;  /* 0x0000000102020810 */ /* 0x000fe40007ffe0ff */
[----:B------:R-:W-:Y:S02]  /*05b0*/  ISETP.GT.AND P0, PT, R0, 0x1f, PT ;  /* 0x0000001f0000780c */ /* 0x000fe40003f04270 */
[----:B------:R-:W-:Y:S01]  /*05c0*/  LOP3.LUT R5, R4, 0xffffffe0, RZ, 0xc0, !PT ;  /* 0xffffffe004057812 */ /* 0x000fe200078ec0ff */
[----:B------:R-:W-:Y:S01]  /*05d0*/  @!P2 IMAD.MOV R2, RZ, RZ, -R2 ;  /* 0x000000ffff02a224 */ /* 0x000fe200078e0a02 */
[----:B------:R-:W-:Y:S02]  /*05e0*/  @!P1 LOP3.LUT R2, RZ, R6, RZ, 0x33, !PT ;  /* 0x00000006ff029212 */ /* 0x000fe400078e33ff */
[----:B------:R-:W-:-:S02]  /*05f0*/  LEA.HI R6, R3, R0, RZ, 0x2 ;  /* 0x0000000003067211 */ /* 0x000fc400078f10ff */
[----:B------:R-:W-:Y:S01]  /*0600*/  SHF.R.S32.HI R3, RZ, 0x5, R4 ;  /* 0x00000005ff037819 */ /* 0x000fe20000011404 */
[----:B------:R-:W-:Y:S01]  /*0610*/  IMAD.IADD R4, R0, 0x1, -R5 ;  /* 0x0000000100047824 */ /* 0x000fe200078e0a05 */
[----:B------:R-:W-:Y:S02]  /*0620*/  LOP3.LUT R7, R6, 0xfffffffc, RZ, 0xc0, !PT ;  /* 0xfffffffc06077812 */ /* 0x000fe400078ec0ff */
[----:B------:R-:W-:-:S03]  /*0630*/  SHF.R.S32.HI R16, RZ, 0x2, R6 ;  /* 0x00000002ff107819 */ /* 0x000fc60000011406 */
        /* <DEDUP_REMOVED lines=26> */
.L_x_23839:
        /* <DEDUP_REMOVED lines=11> */
.L_x_23838:
[----:B------:R-:W-:Y:S05]  /*0890*/  BSYNC B1 ;  /* 0x0000000000017941 */ /* 0x000fea0003800000 */
.L_x_23837:
        /* <DEDUP_REMOVED lines=10> */
.L_x_23840:
        /* <DEDUP_REMOVED lines=17> */
.L_x_23836:
[----:B------:R-:W-:Y:S05]  /*0a50*/  BSYNC B0 ;  /* 0x0000000000007941 */ /* 0x000fea0003800000 */
.L_x_23835:
        /* <DEDUP_REMOVED lines=10> */
[----:B------:R-:W-:Y:S02]  /*0b00*/  SHF.R.S32.HI R7, RZ, 0x1f, R16 ;  /* 0x0000001fff077819 */ /* 0x000fe40000011410 */
[----:B------:R-:W-:Y:S02]  /*0b10*/  IADD3 R9, R5, 0x8, RZ ;  /* 0x0000000805097810 */ /* 0x000fe40007ffe0ff */
[----:B------:R-:W-:Y:S02]  /*0b20*/  LEA.HI R7, R7, R16, RZ, 0x3 ;  /* 0x0000001007077211 */ /* 0x000fe400078f18ff */
[----:B------:R-:W-:Y:S02]  /*0b30*/  IADD3 R11, R5, 0xc, RZ ;  /* 0x0000000c050b7810 */ /* 0x000fe40007ffe0ff */
[----:B------:R-:W-:Y:S02]  /*0b40*/  LOP3.LUT R7, R7, 0xfffffff8, RZ, 0xc0, !PT ;  /* 0xfffffff807077812 */ /* 0x000fe400078ec0ff */
[----:B------:R-:W-:-:S02]  /*0b50*/  SHF.R.S32.HI R10, RZ, 0x1f, R9 ;  /* 0x0000001fff0a7819 */ /* 0x000fc40000011409 */
[----:B------:R-:W-:Y:S01]  /*0b60*/  SHF.R.S32.HI R12, RZ, 0x1f, R11 ;  /* 0x0000001fff0c7819 */ /* 0x000fe2000001140b */
[----:B------:R-:W-:Y:S01]  /*0b70*/  IMAD.IADD R16, R16, 0x1, -R7 ;  /* 0x0000000110107824 */ /* 0x000fe200078e0a07 */
[C---:B------:R-:W-:Y:S02]  /*0b80*/  IADD3 R8, R5.reuse, 0x4, RZ ;  /* 0x0000000405087810 */ /* 0x040fe40007ffe0ff */
[----:B------:R-:W-:Y:S02]  /*0b90*/  IADD3 R13, R5, 0x10, RZ ;  /* 0x00000010050d7810 */ /* 0x000fe40007ffe0ff */
[----:B------:R-:W-:Y:S02]  /*0ba0*/  LEA.HI R19, R10, R9, RZ, 0x2 ;  /* 0x000000090a137211 */ /* 0x000fe400078f10ff */
[----:B------:R-:W-:Y:S02]  /*0bb0*/  LEA.HI R20, R12, R11, RZ, 0x2 ;  /* 0x0000000b0c147211 */ /* 0x000fe400078f10ff */
[----:B------:R-:W-:-:S02]  /*0bc0*/  SHF.R.S32.HI R7, RZ, 0x1f, R8 ;  /* 0x0000001fff077819 */ /* 0x000fc40000011408 */
        /* <DEDUP_REMOVED lines=8> */
[----:B------:R-:W-:Y:S01]  /*0c50*/  IADD3 R25, R5, 0x1c, RZ ;  /* 0x0000001c05197810 */ /* 0x000fe20007ffe0ff */
[C---:B------:R-:W-:Y:S01]  /*0c60*/  IMAD.SHL.U32 R27, R17.reuse, 0x8, RZ ;  /* 0x00000008111b7824 */ /* 0x040fe200078e00ff */
[----:B------:R-:W-:-:S02]  /*0c70*/  LOP3.LUT R7, R17, 0xfffffffc, RZ, 0xc0, !PT ;  /* 0xfffffffc11077812 */ /* 0x000fc400078ec0ff */
[----:B------:R-:W-:Y:S02]  /*0c80*/  LOP3.LUT R12, R21, 0xfffffffc, RZ, 0xc0, !PT ;  /* 0xfffffffc150c7812 */ /* 0x000fe400078ec0ff */
[----:B------:R-:W-:Y:S01]  /*0c90*/  SHF.R.S32.HI R18, RZ, 0x1f, R25 ;  /* 0x0000001fff127819 */ /* 0x000fe20000011419 */
[----:B------:R-:W-:Y:S01]  /*0ca0*/  IMAD.IADD R8, R8, 0x1, -R7 ;  /* 0x0000000108087824 */ /* 0x000fe200078e0a07 */
        /* <DEDUP_REMOVED lines=9> */
[----:B------:R-:W-:Y:S02]  /*0d40*/  SHF.R.S32.HI R28, RZ, 0x1f, R18 ;  /* 0x0000001fff1c7819 */ /* 0x000fe40000011412 */
[C---:B------:R-:W-:Y:S01]  /*0d50*/  IADD3 R30, P0, R7.reuse, R18, RZ ;  /* 0x00000012071e7210 */ /* 0x040fe20007f1e0ff */
[C---:B------:R-:W-:Y:S01]  /*0d60*/  IMAD.SHL.U32 R33, R22.reuse, 0x8, RZ ;  /* 0x0000000816217824 */ /* 0x040fe200078e00ff */
[----:B------:R-:W-:Y:S02]  /*0d70*/  SHF.R.S32.HI R12, RZ, 0x1f, R15 ;  /* 0x0000001fff0c7819 */ /* 0x000fe4000001140f */
[----:B------:R-:W-:Y:S02]  /*0d80*/  LOP3.LUT R13, R22, 0xfffffffc, RZ, 0xc0, !PT ;  /* 0xfffffffc160d7812 */ /* 0x000fe400078ec0ff */
[----:B------:R-:W-:Y:S01]  /*0d90*/  LEA.HI.X.SX32 R31, R7, R28, 0x1, P0 ;  /* 0x0000001c071f7211 */ /* 0x000fe200000f0eff */
[----:B------:R-:W-:Y:S01]  /*0da0*/  IMAD.SHL.U32 R28, R21, 0x8, RZ ;  /* 0x00000008151c7824 */ /* 0x000fe200078e00ff */
[----:B------:R-:W-:-:S02]  /*0db0*/  LOP3.LUT R26, R34, 0xfffffffc, RZ, 0xc0, !PT ;  /* 0xfffffffc221a7812 */ /* 0x000fc400078ec0ff */
[----:B-----5:R-:W-:Y:S02]  /*0dc0*/  FSETP.NEU.FTZ.AND P0, PT, R48, RZ, PT ;  /* 0x000000ff3000720b */ /* 0x020fe40003f1d000 */
[----:B------:R-:W-:Y:S01]  /*0dd0*/  LEA.HI R23, R12, R15, RZ, 0x2 ;  /* 0x0000000f0c177211 */ /* 0x000fe200078f10ff */
        /* <DEDUP_REMOVED lines=32> */
[----:B------:R-:W-:Y:S01]  /*0fe0*/  IADD3 R53, P0, R6, UR6, RZ ;  /* 0x0000000606357c10 */ /* 0x000fe2000ff1e0ff */
[----:B------:R-:W-:-:S02]  /*0ff0*/  IMAD R16, R3, 0x8, R16 ;  /* 0x0000000803107824 */ /* 0x000fc400078e0210 */
[----:B------:R-:W-:Y:S01]  /*1000*/  IMAD.U32 R7, RZ, RZ, UR9 ;  /* 0x00000009ff077e24 */ /* 0x000fe2000f8e00ff */
[----:B------:R-:W-:Y:S01]  /*1010*/  LEA.HI.X.SX32 R20, R6, UR17, 0x1, P0 ;  /* 0x0000001106147c11 */ /* 0x000fe200080f0eff */
[----:B------:R-:W-:Y:S01]  /*1020*/  IMAD R18, R3, 0x20, R18 ;  /* 0x0000002003127824 */ /* 0x000fe200078e0212 */
[----:B------:R-:W-:Y:S01]  /*1030*/  LEA R48, P0, R53, c[0x0][0x198], 0x2 ;  /* 0x0000660035307a11 */ /* 0x000fe200078010ff */
[----:B------:R-:W-:Y:S02]  /*1040*/  IMAD R52, R7, 0x200, R16 ;  /* 0x0000020007347824 */ /* 0x000fe400078e0210 */
[----:B------:R-:W-:Y:S01]  /*1050*/  IMAD.MOV.U32 R7, RZ, RZ, -0x800001 ;  /* 0xff7fffffff077424 */ /* 0x000fe200078e00ff */
[----:B------:R-:W-:Y:S01]  /*1060*/  LEA.HI.X R53, R53, c[0x0][0x19c], R20, 0x2, P0 ;  /* 0x0000670035357a11 */ /* 0x000fe200000f1414 */
[----:B------:R-:W-:Y:S01]  /*1070*/  IMAD.MOV.U32 R54, RZ, RZ, R6 ;  /* 0x000000ffff367224 */ /* 0x000fe200078e0006 */
[----:B------:R-:W-:Y:S02]  /*1080*/  IADD3 R55, R18, 0xa0, RZ ;  /* 0x000000a012377810 */ /* 0x000fe40007ffe0ff */
.L_x_23848:
        /* <DEDUP_REMOVED lines=15> */
[----:B------:R-:W2:Y:S03]  /*1180*/  LDG.E.CONSTANT R22, [R22.64] ;  /* 0x0000000c16167981 */ /* 0x000ea6000c1e9900 */
[----:B------:R-:W-:-:S02]  /*1190*/  LEA.HI.X R51, R51, c[0x0][0x184], R16, 0x2, P1 ;  /* 0x0000610033337a11 */ /* 0x000fc400008f1410 */
[----:B------:R-:W2:Y:S04]  /*11a0*/  LDS.128 R16, [R15] ;  /* 0x000000000f107984 */ /* 0x000ea80000000c00 */
[----:B------:R-:W3:Y:S01]  /*11b0*/  LDG.E.CONSTANT R51, [R50.64] ;  /* 0x0000000c32337981 */ /* 0x000ee2000c1e9900 */
[----:B------:R-:W-:-:S04]  /*11c0*/  IADD3 R56, P0, P1, R26, R20, R9 ;  /* 0x000000141a387210 */ /* 0x000fc8000791e009 */
[----:B------:R-:W-:Y:S02]  /*11d0*/  LEA R58, P2, R56, c[0x0][0x180], 0x2 ;  /* 0x00006000383a7a11 */ /* 0x000fe400078410ff */
[----:B------:R-:W-:-:S04]  /*11e0*/  IADD3.X R57, R36, R21, R39, P0, P1 ;  /* 0x0000001524397210 */ /* 0x000fc800007e2427 */
[----:B------:R-:W-:-:S05]  /*11f0*/  LEA.HI.X R59, R56, c[0x0][0x184], R57, 0x2, P2 ;  /* 0x00006100383b7a11 */ /* 0x000fca00010f1439 */
[----:B------:R0:W4:Y:S01]  /*1200*/  LDG.E.CONSTANT R58, [R58.64] ;  /* 0x0000000c3a3a7981 */ /* 0x000122000c1e9900 */
[----:B--2---:R-:W-:-:S04]  /*1210*/  FMUL.FTZ R17, R22, R17 ;  /* 0x0000001116117220 */ /* 0x004fc80000410000 */
[----:B---3--:R-:W-:Y:S01]  /*1220*/  FFMA.FTZ R57, R16, R51, R17 ;  /* 0x0000003310397223 */ /* 0x008fe20000010011 */
        /* <DEDUP_REMOVED lines=10> */
[----:B0-----:R0:W3:Y:S01]  /*12d0*/  LDG.E.CONSTANT R59, [R22.64] ;  /* 0x0000000c163b7981 */ /* 0x0010e2000c1e9900 */
[C---:B------:R-:W-:Y:S02]  /*12e0*/  LEA R16, P2, R17.reuse, c[0x0][0x180], 0x2 ;  /* 0x0000600011107a11 */ /* 0x040fe400078410ff */
[-C--:B------:R-:W-:Y:S02]  /*12f0*/  IADD3.X R50, R42, R21.reuse, R45, P0, P1 ;  /* 0x000000152a327210 */ /* 0x080fe400007e242d */
[-C--:B------:R-:W-:Y:S02]  /*1300*/  IADD3 R51, P0, P1, R32, R20.reuse, R13 ;  /* 0x0000001420337210 */ /* 0x080fe4000791e00d */
[----:B------:R-:W-:Y:S02]  /*1310*/  LEA.HI.X R17, R17, c[0x0][0x184], R50, 0x2, P2 ;  /* 0x0000610011117a11 */ /* 0x000fe400010f1432 */
[----:B------:R-:W-:Y:S02]  /*1320*/  LEA R50, P2, R51, c[0x0][0x180], 0x2 ;  /* 0x0000600033327a11 */ /* 0x000fe400078410ff */
[----:B-1----:R-:W-:Y:S01]  /*1330*/  IADD3.X R60, R44, R21, R47, P0, P1 ;  /* 0x000000152c3c7210 */ /* 0x002fe200007e242f */
[----:B------:R-:W5:Y:S01]  /*1340*/  LDG.E.CONSTANT R16, [R16.64] ;  /* 0x0000000c10107981 */ /* 0x000f62000c1e9900 */
[----:B------:R-:W-:-:S02]  /*1350*/  IADD3 R20, P3, P4, R35, R20, R14 ;  /* 0x0000001423147210 */ /* 0x000fc40007c7e00e */
[----:B------:R-:W-:Y:S02]  /*1360*/  LEA.HI.X R51, R51, c[0x0][0x184], R60, 0x2, P2 ;  /* 0x0000610033337a11 */ /* 0x000fe400010f143c */
[----:B------:R-:W-:Y:S02]  /*1370*/  IADD3.X R21, R46, R21, R49, P3, P4 ;  /* 0x000000152e157210 */ /* 0x000fe40001fe8431 */
[C---:B------:R-:W-:Y:S02]  /*1380*/  LEA R60, P0, R20.reuse, c[0x0][0x180], 0x2 ;  /* 0x00006000143c7a11 */ /* 0x040fe400078010ff */
[----:B------:R-:W5:Y:S02]  /*1390*/  LDG.E.CONSTANT R51, [R50.64] ;  /* 0x0000000c32337981 */ /* 0x000f64000c1e9900 */
[----:B------:R-:W-:Y:S02]  /*13a0*/  LEA.HI.X R61, R20, c[0x0][0x184], R21, 0x2, P0 ;  /* 0x00006100143d7a11 */ /* 0x000fe400000f1415 */
[----:B0-----:R-:W3:Y:S04]  /*13b0*/  LDS.128 R20, [R15+0x10] ;  /* 0x000010000f147984 */ /* 0x001ee80000000c00 */
[----:B------:R-:W5:Y:S01]  /*13c0*/  LDG.E.CONSTANT R60, [R60.64] ;  /* 0x0000000c3c3c7981 */ /* 0x000f62000c1e9900 */
[----:B----4-:R-:W-:Y:S01]  /*13d0*/  FFMA.FTZ R18, R58, R18, R57 ;  /* 0x000000123a127223 */ /* 0x010fe20000010039 */
[----:B------:R-:W-:-:S04]  /*13e0*/  IADD3 R54, R54, 0x4, RZ ;  /* 0x0000000436367810 */ /* 0x000fc80007ffe0ff */
[----:B------:R-:W-:Y:S01]  /*13f0*/  ISETP.GE.AND P1, PT, R54, UR4, PT ;  /* 0x0000000436007c0c */ /* 0x000fe2000bf26270 */
[----:B--2---:R-:W-:-:S04]  /*1400*/  FFMA.FTZ R18, R56, R19, R18 ;  /* 0x0000001338127223 */ /* 0x004fc80000010012 */
[----:B---3--:R-:W-:-:S04]  /*1410*/  FFMA.FTZ R18, R20, R59, R18 ;  /* 0x0000003b14127223 */ /* 0x008fc80000010012 */
[----:B-----5:R-:W-:-:S04]  /*1420*/  FFMA.FTZ R16, R16, R21, R18 ;  /* 0x0000001510107223 */ /* 0x020fc80000010012 */
[----:B------:R-:W-:-:S04]  /*1430*/  FFMA.FTZ R16, R51, R22, R16 ;  /* 0x0000001633107223 */ /* 0x000fc80000010010 */
[----:B------:R-:W-:Y:S01]  /*1440*/  FFMA.FTZ R21, R60, R23, R16 ;  /* 0x000000173c157223 */ /* 0x000fe20000010010 */
[----:B------:R-:W-:Y:S05]  /*1450*/  BRA.DIV ~URZ, `(.L_x_23844) ;  /* 0x000034627f007947 */ /* 0x000fea000b800000 */
[----:B------:R0:W1:Y:S02]  /*1460*/  SHFL.BFLY PT, R19, R21, 0x2, 0x1f ;  /* 0x0c401f0015137f89 */ /* 0x00006400000e0000 */
.L_x_23887:
[----:B01----:R-:W-:Y:S01]  /*1470*/  FADD.FTZ R21, R21, R19 ;  /* 0x0000001315157221 */ /* 0x003fe20000010000 */
[----:B------:R-:W-:Y:S05]  /*1480*/  BRA.DIV ~URZ, `(.L_x_23845) ;  /* 0x000034927f007947 */ /* 0x000fea000b800000 */
[----:B------:R0:W1:Y:S02]  /*1490*/  SHFL.BFLY PT, R19, R21, 0x1, 0x1f ;  /* 0x0c201f0015137f89 */ /* 0x00006400000e0000 */
.L_x_23888:
        /* <DEDUP_REMOVED lines=9> */
.L_x_23847:
[----:B------:R-:W-:Y:S05]  /*1530*/  BSYNC B1 ;  /* 0x0000000000017941 */ /* 0x000fea0003800000 */
.L_x_23846:
[----:B------:R-:W-:Y:S02]  /*1540*/  IADD3 R48, P0, R48, 0x10, RZ ;  /* 0x0000001030307810 */ /* 0x000fe40007f1e0ff */
[----:B-1----:R-:W-:Y:S02]  /*1550*/  IADD3 R55, R55, 0x80, RZ ;  /* 0x0000008037377810 */ /* 0x002fe40007ffe0ff */
[----:B------:R-:W-:Y:S01]  /*1560*/  IADD3 R52, R52, 0x20, RZ ;  /* 0x0000002034347810 */ /* 0x000fe20007ffe0ff */
[----:B------:R-:W-:Y:S01]  /*1570*/  IMAD.X R53, RZ, RZ, R53, P0 ;  /* 0x000000ffff357224 */ /* 0x000fe200000e0635 */
[----:B0-----:R-:W-:Y:S05]  /*1580*/  @!P1 BRA `(.L_x_23848) ;  /* 0xfffffb0000009947 */ /* 0x001fea000383ffff */
[----:B------:R-:W-:Y:S05]  /*1590*/  BRA `(.L_x_23842) ;  /* 0x0000062000007947 */ /* 0x000fea0003800000 */
.L_x_23843:
[----:B------:R-:W-:Y:S01]  /*15a0*/  IMAD R16, R3, 0x8, R16 ;  /* 0x0000000803107824 */ /* 0x000fe200078e0210 */
[----:B------:R-:W-:Y:S01]  /*15b0*/  IADD3 R53, P0, R6, UR6, RZ ;  /* 0x0000000606357c10 */ /* 0x000fe2000ff1e0ff */
[----:B------:R-:W-:-:S02]  /*15c0*/  IMAD.U32 R51, RZ, RZ, UR9 ;  /* 0x00000009ff337e24 */ /* 0x000fc4000f8e00ff */
[----:B------:R-:W-:Y:S01]  /*15d0*/  IMAD R18, R3, 0x20, R18 ;  /* 0x0000002003127824 */ /* 0x000fe200078e0212 */
[----:B------:R-:W-:Y:S01]  /*15e0*/  LEA.HI.X.SX32 R20, R6, UR17, 0x1, P0 ;  /* 0x0000001106147c11 */ /* 0x000fe200080f0eff */
[----:B------:R-:W-:Y:S01]  /*15f0*/  IMAD R51, R51, 0x200, R16 ;  /* 0x0000020033337824 */ /* 0x000fe200078e0210 */
[C---:B------:R-:W-:Y:S01]  /*1600*/  LEA R50, P0, R53.reuse, c[0x0][0x198], 0x2 ;  /* 0x0000660035327a11 */ /* 0x040fe200078010ff */
[----:B------:R-:W-:Y:S01]  /*1610*/  IMAD.U32 R16, RZ, RZ, UR16 ;  /* 0x00000010ff107e24 */ /* 0x000fe2000f8e00ff */
[----:B------:R-:W-:Y:S01]  /*1620*/  IADD3 R54, R18, 0xa0, RZ ;  /* 0x000000a012367810 */ /* 0x000fe20007ffe0ff */
[----:B------:R-:W-:Y:S01]  /*1630*/  IMAD.MOV.U32 R7, RZ, RZ, -0x800001 ;  /* 0xff7fffffff077424 */ /* 0x000fe200078e00ff */
[----:B------:R-:W-:Y:S01]  /*1640*/  LEA.HI.X R53, R53, c[0x0][0x19c], R20, 0x2, P0 ;  /* 0x0000670035357a11 */ /* 0x000fe200000f1414 */
[----:B------:R-:W-:Y:S01]  /*1650*/  IMAD.MOV.U32 R52, RZ, RZ, R6 ;  /* 0x000000ffff347224 */ /* 0x000fe200078e0006 */
[----:B------:R-:W-:Y:S02]  /*1660*/  IADD3 R55, -R16, 0x1, R51 ;  /* 0x0000000110377810 */ /* 0x000fe40007ffe133 */
.L_x_23853:
        /* <DEDUP_REMOVED lines=18> */
[----:B------:R-:W-:-:S06]  /*1790*/  LEA.HI.X R61, R21, c[0x0][0x184], R16, 0x2, P1 ;  /* 0x00006100153d7a11 */ /* 0x000fcc00008f1410 */
[----:B------:R-:W3:Y:S01]  /*17a0*/  LDG.E.CONSTANT R61, [R60.64] ;  /* 0x0000000c3c3d7981 */ /* 0x000ee2000c1e9900 */
[----:B------:R-:W-:-:S04]  /*17b0*/  IADD3 R17, P0, P1, R26, R20, R9 ;  /* 0x000000141a117210 */ /* 0x000fc8000791e009 */
[----:B------:R-:W-:Y:S02]  /*17c0*/  LEA R16, P2, R17, c[0x0][0x180], 0x2 ;  /* 0x0000600011107a11 */ /* 0x000fe400078410ff */
[----:B------:R-:W-:-:S04]  /*17d0*/  IADD3.X R18, R36, R57, R39, P0, P1 ;  /* 0x0000003924127210 */ /* 0x000fc800007e2427 */
[----:B------:R-:W-:-:S05]  /*17e0*/  LEA.HI.X R17, R17, c[0x0][0x184], R18, 0x2, P2 ;  /* 0x0000610011117a11 */ /* 0x000fca00010f1412 */
[----:B------:R0:W4:Y:S04]  /*17f0*/  LDG.E.CONSTANT R21, [R16.64] ;  /* 0x0000000c10157981 */ /* 0x000128000c1e9900 */
[----:B0-----:R-:W2:Y:S02]  /*1800*/  LDS.128 R16, [R15] ;  /* 0x000000000f107984 */ /* 0x001ea40000000c00 */
[----:B--2---:R-:W-:-:S04]  /*1810*/  FMUL.FTZ R56, R22, R17 ;  /* 0x0000001116387220 */ /* 0x004fc80000410000 */
[----:B---3--:R-:W-:Y:S01]  /*1820*/  FFMA.FTZ R16, R16, R61, R56 ;  /* 0x0000003d10107223 */ /* 0x008fe20000010038 */
[----:B------:R-:W-:-:S04]  /*1830*/  IADD3 R56, P0, P1, R29, R20, R10 ;  /* 0x000000141d387210 */ /* 0x000fc8000791e00a */
[----:B------:R-:W-:Y:S02]  /*1840*/  LEA R58, P2, R56, c[0x0][0x180], 0x2 ;  /* 0x00006000383a7a11 */ /* 0x000fe400078410ff */
[----:B------:R-:W-:-:S04]  /*1850*/  IADD3.X R23, R38, R57, R41, P0, P1 ;  /* 0x0000003926177210 */ /* 0x000fc800007e2429 */
[----:B------:R-:W-:-:S05]  /*1860*/  LEA.HI.X R59, R56, c[0x0][0x184], R23, 0x2, P2 ;  /* 0x00006100383b7a11 */ /* 0x000fca00010f1417 */
[----:B------:R0:W2:Y:S01]  /*1870*/  LDG.E.CONSTANT R56, [R58.64] ;  /* 0x0000000c3a387981 */ /* 0x0000a2000c1e9900 */
[----:B----4-:R-:W-:Y:S01]  /*1880*/  FFMA.FTZ R18, R21, R18, R16 ;  /* 0x0000001215127223 */ /* 0x010fe20000010010 */
[----:B------:R-:W-:-:S04]  /*1890*/  IADD3 R21, P0, P1, R28, R20, R11 ;  /* 0x000000141c157210 */ /* 0x000fc8000791e00b */
[----:B------:R-:W-:Y:S02]  /*18a0*/  LEA R16, P2, R21, c[0x0][0x180], 0x2 ;  /* 0x0000600015107a11 */ /* 0x000fe400078410ff */
[----:B------:R-:W-:-:S04]  /*18b0*/  IADD3.X R22, R40, R57, R43, P0, P1 ;  /* 0x0000003928167210 */ /* 0x000fc800007e242b */
[----:B------:R-:W-:Y:S02]  /*18c0*/  LEA.HI.X R17, R21, c[0x0][0x184], R22, 0x2, P2 ;  /* 0x0000610015117a11 */ /* 0x000fe400010f1416 */
[-C--:B------:R-:W-:Y:S02]  /*18d0*/  IADD3 R21, P0, P1, R33, R20.reuse, R12 ;  /* 0x0000001421157210 */ /* 0x080fe4000791e00c */
[----:B0-----:R-:W-:Y:S01]  /*18e0*/  IADD3 R58, P3, P4, R35, R20, R14 ;  /* 0x00000014233a7210 */ /* 0x001fe20007c7e00e */
[----:B------:R0:W3:Y:S01]  /*18f0*/  LDG.E.CONSTANT R59, [R16.64] ;  /* 0x0000000c103b7981 */ /* 0x0000e2000c1e9900 */
[----:B------:R-:W-:Y:S02]  /*1900*/  LEA R22, P2, R21, c[0x0][0x180], 0x2 ;  /* 0x0000600015167a11 */ /* 0x000fe400078410ff */
[----:B------:R-:W-:-:S04]  /*1910*/  IADD3.X R60, R42, R57, R45, P0, P1 ;  /* 0x000000392a3c7210 */ /* 0x000fc800007e242d */
[----:B------:R-:W-:Y:S02]  /*1920*/  LEA.HI.X R23, R21, c[0x0][0x184], R60, 0x2, P2 ;  /* 0x0000610015177a11 */ /* 0x000fe400010f143c */
[----:B------:R-:W-:-:S03]  /*1930*/  IADD3 R21, P0, P1, R32, R20, R13 ;  /* 0x0000001420157210 */ /* 0x000fc6000791e00d */
[----:B------:R-:W4:Y:S01]  /*1940*/  LDG.E.CONSTANT R22, [R22.64] ;  /* 0x0000000c16167981 */ /* 0x000f22000c1e9900 */
[C---:B------:R-:W-:Y:S02]  /*1950*/  LEA R20, P2, R21.reuse, c[0x0][0x180], 0x2 ;  /* 0x0000600015147a11 */ /* 0x040fe400078410ff */
[-C--:B------:R-:W-:Y:S02]  /*1960*/  IADD3.X R60, R44, R57.reuse, R47, P0, P1 ;  /* 0x000000392c3c7210 */ /* 0x080fe400007e242f */
[----:B------:R-:W-:Y:S02]  /*1970*/  IADD3.X R57, R46, R57, R49, P3, P4 ;  /* 0x000000392e397210 */ /* 0x000fe40001fe8431 */
[----:B------:R-:W-:Y:S02]  /*1980*/  LEA.HI.X R21, R21, c[0x0][0x184], R60, 0x2, P2 ;  /* 0x0000610015157a11 */ /* 0x000fe400010f143c */
[----:B------:R-:W-:-:S04]  /*1990*/  LEA R60, P0, R58, c[0x0][0x180], 0x2 ;  /* 0x000060003a3c7a11 */ /* 0x000fc800078010ff */
[----:B------:R-:W-:Y:S01]  /*19a0*/  LEA.HI.X R61, R58, c[0x0][0x184], R57, 0x2, P0 ;  /* 0x000061003a3d7a11 */ /* 0x000fe200000f1439 */
[----:B------:R-:W5:Y:S04]  /*19b0*/  LDG.E.CONSTANT R21, [R20.64] ;  /* 0x0000000c14157981 */ /* 0x000f68000c1e9900 */
[----:B------:R-:W5:Y:S01]  /*19c0*/  LDG.E.CONSTANT R60, [R60.64] ;  /* 0x0000000c3c3c7981 */ /* 0x000f62000c1e9900 */
[----:B------:R-:W-:-:S04]  /*19d0*/  IADD3 R52, R52, 0x4, RZ ;  /* 0x0000000434347810 */ /* 0x000fc80007ffe0ff */
[----:B------:R-:W-:Y:S01]  /*19e0*/  ISETP.GE.AND P1, PT, R52, UR4, PT ;  /* 0x0000000434007c0c */ /* 0x000fe2000bf26270 */
[----:B--2---:R-:W-:Y:S02]  /*19f0*/  FFMA.FTZ R56, R56, R19, R18 ;  /* 0x0000001338387223 */ /* 0x004fe40000010012 */
[----:B0-----:R-:W3:Y:S02]  /*1a00*/  LDS.128 R16, [R15+0x10] ;  /* 0x000010000f107984 */ /* 0x001ee40000000c00 */
[----:B---3--:R-:W-:-:S04]  /*1a10*/  FFMA.FTZ R16, R16, R59, R56 ;  /* 0x0000003b10107223 */ /* 0x008fc80000010038 */
[----:B----4-:R-:W-:-:S04]  /*1a20*/  FFMA.FTZ R16, R22, R17, R16 ;  /* 0x0000001116107223 */ /* 0x010fc80000010010 */
[----:B-----5:R-:W-:-:S04]  /*1a30*/  FFMA.FTZ R16, R21, R18, R16 ;  /* 0x0000001215107223 */ /* 0x020fc80000010010 */
[----:B------:R-:W-:Y:S01]  /*1a40*/  FFMA.FTZ R22, R60, R19, R16 ;  /* 0x000000133c167223 */ /* 0x000fe20000010010 */
[----:B------:R-:W-:Y:S05]  /*1a50*/  BRA.DIV ~URZ, `(.L_x_23849) ;  /* 0x00002f227f007947 */ /* 0x000fea000b800000 */
[----:B------:R0:W1:Y:S02]  /*1a60*/  SHFL.BFLY PT, R19, R22, 0x2, 0x1f ;  /* 0x0c401f0016137f89 */ /* 0x00006400000e0000 */
.L_x_23889:
[----:B-1----:R-:W-:Y:S01]  /*1a70*/  FADD.FTZ R21, R22, R19 ;  /* 0x0000001316157221 */ /* 0x002fe20000010000 */
[----:B------:R-:W-:Y:S05]  /*1a80*/  BRA.DIV ~URZ, `(.L_x_23850) ;  /* 0x00002f627f007947 */ /* 0x000fea000b800000 */
[----:B------:R1:W2:Y:S02]  /*1a90*/  SHFL.BFLY PT, R19, R21, 0x1, 0x1f ;  /* 0x0c201f0015137f89 */ /* 0x0002a400000e0000 */
.L_x_23890:
[----:B------:R-:W3:Y:S01]  /*1aa0*/  I2F R16, R55 ;  /* 0x0000003700107306 */ /* 0x000ee20000201400 */
[----:B------:R-:W-:Y:S01]  /*1ab0*/  ISETP.NE.AND P0, PT, R5, RZ, PT ;  /* 0x000000ff0500720c */ /* 0x000fe20003f05270 */
[----:B--2---:R-:W-:Y:S01]  /*1ac0*/  FADD.FTZ R19, R21, R19 ;  /* 0x0000001315137221 */ /* 0x004fe20000010000 */
[----:B------:R-:W-:Y:S03]  /*1ad0*/  BSSY B1, `(.L_x_23851) ;  /* 0x0000008000017945 */ /* 0x000fe60003800000 */
[----:B------:R-:W-:-:S04]  /*1ae0*/  FMUL.FTZ R19, R19, c[0x0][0x194] ;  /* 0x0000650013137a20 */ /* 0x000fc80000410000 */
[----:B---3--:R-:W-:-:S04]  /*1af0*/  FFMA.FTZ R16, R16, R48, R19 ;  /* 0x0000003010107223 */ /* 0x008fc80000010013 */
[----:B------:R-:W-:Y:S05]  /*1b00*/  @P0 BRA `(.L_x_23852) ;  /* 0x0000004000000947 */ /* 0x000fea0003800000 */
[----:B------:R-:W-:-:S04]  /*1b10*/  ISETP.GE.AND P0, PT, R51, UR16, PT ;  /* 0x0000001033007c0c */ /* 0x000fc8000bf06270 */
[----:B------:R-:W-:-:S05]  /*1b20*/  FSEL R17, R16, RZ, !P0 ;  /* 0x000000ff10117208 */ /* 0x000fca0004000000 */
[----:B------:R2:W-:Y:S04]  /*1b30*/  STS [R54], R17 ;  /* 0x0000001136007388 */ /* 0x0005e80000000800 */
[----:B------:R-:W-:Y:S02]  /*1b40*/  @!P0 FMNMX.FTZ R7, R7, R16, !PT ;  /* 0x0000001007078209 */ /* 0x000fe40007810000 */
.L_x_23852:
[----:B------:R-:W-:Y:S05]  /*1b50*/  BSYNC B1 ;  /* 0x0000000000017941 */ /* 0x000fea0003800000 */
.L_x_23851:
[----:B------:R-:W-:Y:S02]  /*1b60*/  IADD3 R50, P0, R50, 0x10, RZ ;  /* 0x0000001032327810 */ /* 0x000fe40007f1e0ff */
[----:B--2---:R-:W-:Y:S02]  /*1b70*/  IADD3 R54, R54, 0x80, RZ ;  /* 0x0000008036367810 */ /* 0x004fe40007ffe0ff */
[----:B------:R-:W-:Y:S01]  /*1b80*/  IADD3 R51, R51, 0x20, RZ ;  /* 0x0000002033337810 */ /* 0x000fe20007ffe0ff */
[----:B------:R-:W-:Y:S01]  /*1b90*/  IMAD.X R53, RZ, RZ, R53, P0 ;  /* 0x000000ffff357224 */ /* 0x000fe200000e0635 */
[----:B------:R-:W-:Y:S01]  /*1ba0*/  IADD3 R55, R55, 0x20, RZ ;  /* 0x0000002037377810 */ /* 0x000fe20007ffe0ff */
[----:B01----:R-:W-:Y:S05]  /*1bb0*/  @!P1 BRA `(.L_x_23853) ;  /* 0xfffffab000009947 */ /* 0x003fea000383ffff */
.L_x_23842:
[----:B------:R-:W-:Y:S05]  /*1bc0*/  BSYNC B0 ;  /* 0x0000000000007941 */ /* 0x000fea0003800000 */
.L_x_23841:
[----:B------:R-:W-:Y:S05]  /*1bd0*/  BRA.DIV ~URZ, `(.L_x_23854) ;  /* 0x00002e727f007947 */ /* 0x000fea000b800000 */
[----:B------:R0:W1:Y:S02]  /*1be0*/  SHFL.BFLY PT, R19, R7, 0x10, 0x1f ;  /* 0x0e001f0007137f89 */ /* 0x00006400000e0000 */
.L_x_23891:
[----:B-1----:R-:W-:Y:S01]  /*1bf0*/  FMNMX.FTZ R21, R19, R7, !PT ;  /* 0x0000000713157209 */ /* 0x002fe20007810000 */
[----:B------:R-:W-:Y:S05]  /*1c00*/  BRA.DIV ~URZ, `(.L_x_23855) ;  /* 0x00002eb27f007947 */ /* 0x000fea000b800000 */
[----:B------:R-:W1:Y:S02]  /*1c10*/  SHFL.BFLY PT, R5, R21, 0x8, 0x1f ;  /* 0x0d001f0015057f89 */ /* 0x000e6400000e0000 */
[----:B-1----:R-:W-:-:S05]  /*1c20*/  FMNMX.FTZ R5, R21, R5, !PT ;  /* 0x0000000515057209 */ /* 0x002fca0007810000 */
[----:B------:R1:W2:Y:S02]  /*1c30*/  SHFL.BFLY PT, R19, R5, 0x4, 0x1f ;  /* 0x0c801f0005137f89 */ /* 0x0002a400000e0000 */
.L_x_23892:
[----:B------:R-:W-:Y:S01]  /*1c40*/  ISETP.NE.AND P0, PT, R4, RZ, PT ;  /* 0x000000ff0400720c */ /* 0x000fe20003f05270 */
[----:B------:R-:W-:-:S12]  /*1c50*/  WARPSYNC 0xffffffff ;  /* 0xffffffff00007948 */ /* 0x000fd80003800000 */
[----:B--2---:R-:W-:-:S05]  /*1c60*/  @!P0 FMNMX.FTZ R8, R19, R5, !PT ;  /* 0x0000000513088209 */ /* 0x004fca0007810000 */
[----:B------:R2:W-:Y:S02]  /*1c70*/  @!P0 STS [R3.X4+0x80], R8 ;  /* 0x0000800803008388 */ /* 0x0005e40000004800 */
[----:B------:R-:W-:Y:S01]  /*1c80*/  BAR.SYNC.DEFER_BLOCKING 0x0 ;  /* 0x0000000000007b1d */ /* 0x000fe20000010000 */
[----:B------:R-:W-:Y:S01]  /*1c90*/  ISETP.GT.AND P0, PT, R4, 0x3, PT ;  /* 0x000000030400780c */ /* 0x000fe20003f04270 */
[----:B--2---:R-:W-:Y:S01]  /*1ca0*/  IMAD.MOV.U32 R8, RZ, RZ, -0x800001 ;  /* 0xff7fffffff087424 */ /* 0x004fe200078e00ff */
[----:B------:R-:W-:Y:S01]  /*1cb0*/  ISETP.GE.AND P1, PT, R0, UR7, PT ;  /* 0x0000000700007c0c */ /* 0x000fe2000bf26270 */
        /* <DEDUP_REMOVED lines=29> */
.L_x_23860:
        /* <DEDUP_REMOVED lines=11> */
.L_x_23859:
[----:B------:R-:W-:Y:S05]  /*1f40*/  BSYNC B1 ;  /* 0x0000000000017941 */ /* 0x000fea0003800000 */
.L_x_23858:
        /* <DEDUP_REMOVED lines=11> */
.L_x_23863:
        /* <DEDUP_REMOVED lines=100> */
.L_x_23862:
[----:B------:R-:W-:Y:S05]  /*2640*/  BSYNC B1 ;  /* 0x0000000000017941 */ /* 0x000fea0003800000 */
.L_x_23861:
        /* <DEDUP_REMOVED lines=55> */
.L_x_23865:
[----:B------:R-:W-:Y:S05]  /*29c0*/  BSYNC B1 ;  /* 0x0000000000017941 */ /* 0x000fea0003800000 */
.L_x_23864:
        /* <DEDUP_REMOVED lines=26> */
.L_x_23857:
[----:B------:R-:W-:Y:S05]  /*2b70*/  BSYNC B0 ;  /* 0x0000000000007941 */ /* 0x000fea0003800000 */
.L_x_23856:
        /* <DEDUP_REMOVED lines=28> */
[----:B------:R-:W-:-:S04]  /*2d40*/  LOP3.LUT R9, RZ, UR5, RZ, 0x33, !PT ;  /* 0x00000005ff097c12 */ /* 0x000fc8000f8e33ff */
        /* <DEDUP_REMOVED lines=16> */
.L_x_23870:
        /* <DEDUP_REMOVED lines=8> */
.L_x_23869:
[----:B------:R-:W-:Y:S05]  /*2ed0*/  BSYNC B1 ;  /* 0x0000000000017941 */ /* 0x000fea0003800000 */
.L_x_23868:
        /* <DEDUP_REMOVED lines=11> */
.L_x_23873:
        /* <DEDUP_REMOVED lines=52> */
.L_x_23872:
[----:B------:R-:W-:Y:S05]  /*32d0*/  BSYNC B1 ;  /* 0x0000000000017941 */ /* 0x000fea0003800000 */
.L_x_23871:
        /* <DEDUP_REMOVED lines=31> */
.L_x_23875:
[----:B------:R-:W-:Y:S05]  /*34d0*/  BSYNC B1 ;  /* 0x0000000000017941 */ /* 0x000fea0003800000 */
.L_x_23874:
        /* <DEDUP_REMOVED lines=14> */
.L_x_23867:
[----:B------:R-:W-:Y:S05]  /*35c0*/  BSYNC B0 ;  /* 0x0000000000007941 */ /* 0x000fea0003800000 */
.L_x_23866:
[----:B------:R-:W-:Y:S01]  /*35d0*/  BAR.SYNC.DEFER_BLOCKING 0x0 ;  /* 0x0000000000007b1d */ /* 0x000fe20000010000 */
[----:B------:R-:W-:Y:S02]  /*35e0*/  ISETP.NE.AND P0, PT, R0, RZ, PT ;  /* 0x000000ff0000720c */ /* 0x000fe40003f05270 */
[----:B------:R-:W-:-:S03]  /*35f0*/  ISETP.GE.AND P1, PT, R6, UR4, PT ;  /* 0x0000000406007c0c */ /* 0x000fc6000bf26270 */
        /* <DEDUP_REMOVED lines=29> */
.L_x_23877:
[----:B------:R-:W-:Y:S05]  /*37d0*/  BSYNC B0 ;  /* 0x0000000000007941 */ /* 0x000fea0003800000 */
.L_x_23876:
[----:B------:R-:W-:Y:S01]  /*37e0*/  BSSY B0, `(.L_x_23878) ;  /* 0x00000c7000007945 */ /* 0x000fe20003800000 */
[----:B------:R-:W-:Y:S02]  /*37f0*/  @P1 IMAD.MOV.U32 R36, RZ, RZ, RZ ;  /* 0x000000ffff241224 */ /* 0x000fe400078e00ff */
[----:B0-----:R-:W-:Y:S01]  /*3800*/  @P1 IMAD.MOV.U32 R7, RZ, RZ, RZ ;  /* 0x000000ffff071224 */ /* 0x001fe200078e00ff */
[----:B------:R-:W-:Y:S05]  /*3810*/  @P1 BRA `(.L_x_23879) ;  /* 0x00000c3000001947 */ /* 0x000fea0003800000 */
[----:B------:R-:W0:Y:S01]  /*3820*/  S2R R20, SR_CTAID.Z ;  /* 0x0000000000147919 */ /* 0x000e220000002700 */
[----:B------:R-:W-:Y:S01]  /*3830*/  IMAD.MOV.U32 R5, RZ, RZ, -0x40 ;  /* 0xffffffc0ff057424 */ /* 0x000fe200078e00ff */
[----:B------:R-:W-:Y:S01]  /*3840*/  LOP3.LUT R8, RZ, UR5, RZ, 0x33, !PT ;  /* 0x00000005ff087c12 */ /* 0x000fe2000f8e33ff */
[----:B------:R-:W-:Y:S01]  /*3850*/  IMAD R32, R2, c[0x0][0x1c0], RZ ;  /* 0x0000700002207a24 */ /* 0x000fe200078e02ff */
[----:B------:R-:W-:Y:S01]  /*3860*/  LEA.HI R37, R4, R4, RZ, 0x1 ;  /* 0x0000000404257211 */ /* 0x000fe200078f08ff */
[----:B------:R-:W-:Y:S01]  /*3870*/  IMAD.MOV.U32 R2, RZ, RZ, c[0x0][0x1bc] ;  /* 0x00006f00ff027624 */ /* 0x000fe200078e00ff */
[----:B------:R-:W-:Y:S01]  /*3880*/  BSSY B1, `(.L_x_23880) ;  /* 0x0000048000017945 */ /* 0x000fe20003800000 */
[----:B------:R-:W-:Y:S01]  /*3890*/  IMAD.MOV.U32 R36, RZ, RZ, RZ ;  /* 0x000000ffff247224 */ /* 0x000fe200078e00ff */
[----:B------:R-:W-:Y:S01]  /*38a0*/  SHF.R.S32.HI R33, RZ, 0x1f, R32 ;  /* 0x0000001fff217819 */ /* 0x000fe20000011420 */
[----:B------:R-:W-:Y:S01]  /*38b0*/  IMAD.MOV.U32 R7, RZ, RZ, RZ ;  /* 0x000000ffff077224 */ /* 0x000fe200078e00ff */
[----:B------:R-:W-:Y:S01]  /*38c0*/  SHF.R.S32.HI R2, RZ, 0x1f, R2 ;  /* 0x0000001fff027819 */ /* 0x000fe20000011402 */
[----:B0-----:R-:W-:-:S05]  /*38d0*/  IMAD R5, R20, R5, -0x41 ;  /* 0xffffffbf14057424 */ /* 0x001fca00078e0205 */
[----:B------:R-:W-:-:S04]  /*38e0*/  IMNMX R8, R8, R5, !PT ;  /* 0x0000000508087217 */ /* 0x000fc80007800200 */
[----:B------:R-:W-:Y:S01]  /*38f0*/  IADD3 R5, -R8, -0x2, -R3 ;  /* 0xfffffffe08057810 */ /* 0x000fe20007ffe903 */
[----:B------:R-:W-:-:S04]  /*3900*/  IMAD.U32 R8, RZ, RZ, UR5 ;  /* 0x00000005ff087e24 */ /* 0x000fc8000f8e00ff */
[----:B------:R-:W-:-:S05]  /*3910*/  IMAD R5, R20, -0x40, R5 ;  /* 0xffffffc014057824 */ /* 0x000fca00078e0205 */
[C---:B------:R-:W-:Y:S02]  /*3920*/  LOP3.LUT P1, RZ, R5.reuse, 0x4, RZ, 0xc0, !PT ;  /* 0x0000000405ff7812 */ /* 0x040fe4000782c0ff */
[----:B------:R-:W-:Y:S02]  /*3930*/  LOP3.LUT P0, RZ, R5, 0xfffffffc, RZ, 0xc0, !PT ;  /* 0xfffffffc05ff7812 */ /* 0x000fe4000780c0ff */
[----:B------:R-:W-:Y:S02]  /*3940*/  LOP3.LUT R5, R37, 0xfffffffe, RZ, 0xc0, !PT ;  /* 0xfffffffe25057812 */ /* 0x000fe400078ec0ff */
[----:B------:R-:W-:-:S03]  /*3950*/  SHF.R.S32.HI R37, RZ, 0x1, R37 ;  /* 0x00000001ff257819 */ /* 0x000fc60000011425 */
[----:B------:R-:W-:Y:S01]  /*3960*/  IMAD.IADD R25, R4, 0x1, -R5 ;  /* 0x0000000104197824 */ /* 0x000fe200078e0a05 */
[----:B------:R-:W-:-:S03]  /*3970*/  IADD3 R5, R8, -0x1, RZ ;  /* 0xffffffff08057810 */ /* 0x000fc60007ffe0ff */
[----:B------:R-:W-:Y:S01]  /*3980*/  IMAD.SHL.U32 R21, R25, 0x4, RZ ;  /* 0x0000000419157824 */ /* 0x000fe200078e00ff */
[----:B------:R-:W-:Y:S05]  /*3990*/  @P1 BRA `(.L_x_23881) ;  /* 0x0000036000001947 */ /* 0x000fea0003800000 */
[----:B------:R-:W-:-:S04]  /*39a0*/  IADD3 R7, P1, R6, UR6, RZ ;  /* 0x0000000606077c10 */ /* 0x000fc8000ff3e0ff */
[----:B------:R-:W-:Y:S02]  /*39b0*/  LEA.HI.X.SX32 R10, R6, UR17, 0x1, P1 ;  /* 0x00000011060a7c11 */ /* 0x000fe400088f0eff */
[----:B------:R-:W-:-:S04]  /*39c0*/  LEA R8, P1, R7, c[0x0][0x198], 0x2 ;  /* 0x0000660007087a11 */ /* 0x000fc800078210ff */
[----:B------:R-:W-:-:S06]  /*39d0*/  LEA.HI.X R9, R7, c[0x0][0x19c], R10, 0x2, P1 ;  /* 0x0000670007097a11 */ /* 0x000fcc00008f140a */
[----:B------:R-:W2:Y:S01]  /*39e0*/  LDG.E.CONSTANT R9, [R8.64] ;  /* 0x0000000c08097981 */ /* 0x000ea2000c1e9900 */
[--C-:B------:R-:W-:Y:S02]  /*39f0*/  IMAD R7, R37, 0x8, R21.reuse ;  /* 0x0000000825077824 */ /* 0x100fe400078e0215 */
[----:B------:R-:W-:-:S04]  /*3a00*/  IMAD R27, R6, 0x8, R21 ;  /* 0x00000008061b7824 */ /* 0x000fc800078e0215 */
[----:B------:R-:W-:-:S06]  /*3a10*/  IMAD R16, R20, -0x200, R27 ;  /* 0xfffffe0014107824 */ /* 0x000fcc00078e021b */
[----:B------:R-:W0:Y:S01]  /*3a20*/  LDS.128 R16, [R16.X4+0xa0] ;  /* 0x0000a00010107984 */ /* 0x000e220000004c00 */
[----:B--2---:R-:W-:Y:S01]  /*3a30*/  SHF.R.S32.HI R12, RZ, 0x1f, R9 ;  /* 0x0000001fff0c7819 */ /* 0x004fe20000011409 */
[----:B------:R-:W-:-:S04]  /*3a40*/  IMAD.WIDE.U32 R10, R9, c[0x0][0x1bc], R32 ;  /* 0x00006f00090a7a25 */ /* 0x000fc800078e0020 */
[----:B------:R-:W-:Y:S01]  /*3a50*/  IMAD R12, R12, c[0x0][0x1bc], RZ ;  /* 0x00006f000c0c7a24 */ /* 0x000fe200078e02ff */
[----:B------:R-:W-:Y:S02]  /*3a60*/  IADD3 R10, P1, R7, R10, RZ ;  /* 0x0000000a070a7210 */ /* 0x000fe40007f3e0ff */
[----:B------:R-:W-:Y:S01]  /*3a70*/  SHF.R.S32.HI R7, RZ, 0x1f, R7 ;  /* 0x0000001fff077819 */ /* 0x000fe20000011407 */
[----:B------:R-:W-:Y:S01]  /*3a80*/  IMAD R12, R9, R2, R12 ;  /* 0x00000002090c7224 */ /* 0x000fe200078e020c */
[----:B------:R-:W-:-:S04]  /*3a90*/  LEA R22, P2, R10, c[0x0][0x188], 0x2 ;  /* 0x000062000a167a11 */ /* 0x000fc800078410ff */
[----:B------:R-:W-:-:S04]  /*3aa0*/  IADD3.X R7, R7, R11, R12, P1, !PT ;  /* 0x0000000b07077210 */ /* 0x000fc80000ffe40c */
[----:B------:R-:W-:-:S05]  /*3ab0*/  LEA.HI.X R23, R10, c[0x0][0x18c], R7, 0x2, P2 ;  /* 0x000063000a177a11 */ /* 0x000fca00010f1407 */
[----:B------:R-:W2:Y:S04]  /*3ac0*/  LDG.E.128.CONSTANT R8, [R22.64] ;  /* 0x0000000c16087981 */ /* 0x000ea8000c1e9d00 */
[----:B------:R-:W3:Y:S01]  /*3ad0*/  LDG.E.128.CONSTANT R12, [R22.64+0x200] ;  /* 0x0002000c160c7981 */ /* 0x000ee2000c1e9d00 */
[C---:B------:R-:W-:Y:S02]  /*3ae0*/  ISETP.NE.AND P1, PT, R6.reuse, R5, PT ;  /* 0x000000050600720c */ /* 0x040fe40003f25270 */
[----:B------:R-:W-:-:S11]  /*3af0*/  IADD3 R6, R6, 0x4, RZ ;  /* 0x0000000406067810 */ /* 0x000fd60007ffe0ff */
[C---:B------:R-:W-:Y:S02]  /*3b00*/  @!P1 IADD3 R7, R27.reuse, 0x1, RZ ;  /* 0x000000011b079810 */ /* 0x040fe40007ffe0ff */
[C---:B------:R-:W-:Y:S02]  /*3b10*/  @!P1 IADD3 R28, R27.reuse, 0x1, RZ ;  /* 0x000000011b1c9810 */ /* 0x040fe40007ffe0ff */
[----:B------:R-:W-:Y:S02]  /*3b20*/  @!P1 ISETP.GE.AND P4, PT, R27, UR16, PT ;  /* 0x000000101b009c0c */ /* 0x000fe4000bf86270 */
[----:B------:R-:W-:Y:S02]  /*3b30*/  @!P1 ISETP.GE.AND P5, PT, R7, UR16, PT ;  /* 0x0000001007009c0c */ /* 0x000fe4000bfa6270 */
[----:B------:R-:W-:Y:S02]  /*3b40*/  @!P1 ISETP.GE.AND P6, PT, R28, UR16, PT ;  /* 0x000000101c009c0c */ /* 0x000fe4000bfc6270 */
[----:B------:R-:W-:-:S02]  /*3b50*/  @!P1 IADD3 R24, R27, 0x2, RZ ;  /* 0x000000021b189810 */ /* 0x000fc40007ffe0ff */
[C---:B------:R-:W-:Y:S02]  /*3b60*/  @!P1 IADD3 R7, R27.reuse, 0x2, RZ ;  /* 0x000000021b079810 */ /* 0x040fe40007ffe0ff */
[----:B------:R-:W-:Y:S02]  /*3b70*/  @!P1 IADD3 R26, R27, 0x3, RZ ;  /* 0x000000031b1a9810 */ /* 0x000fe40007ffe0ff */
[----:B------:R-:W-:Y:S02]  /*3b80*/  @!P1 ISETP.GE.AND P3, PT, R24, UR16, PT ;  /* 0x0000001018009c0c */ /* 0x000fe4000bf66270 */
[----:B------:R-:W-:Y:S02]  /*3b90*/  @!P1 ISETP.GE.AND P2, PT, R26, UR16, PT ;  /* 0x000000101a009c0c */ /* 0x000fe4000bf46270 */
[----:B--2---:R-:W-:Y:S02]  /*3ba0*/  @!P1 FSEL R8, R8, RZ, !P4 ;  /* 0x000000ff08089208 */ /* 0x004fe40006000000 */
[----:B------:R-:W-:-:S02]  /*3bb0*/  @!P1 FSEL R9, R9, RZ, !P5 ;  /* 0x000000ff09099208 */ /* 0x000fc40006800000 */
[----:B---3--:R-:W-:Y:S02]  /*3bc0*/  @!P1 FSEL R13, R13, RZ, !P6 ;  /* 0x000000ff0d0d9208 */ /* 0x008fe40007000000 */
[----:B------:R-:W-:Y:S01]  /*3bd0*/  @!P1 ISETP.GE.AND P4, PT, R27, UR16, PT ;  /* 0x000000101b009c0c */ /* 0x000fe2000bf86270 */
[----:B0-----:R-:W-:Y:S01]  /*3be0*/  FMUL.FTZ R9, R17, R9 ;  /* 0x0000000911097220 */ /* 0x001fe20000410000 */
[----:B------:R-:W-:Y:S01]  /*3bf0*/  @!P1 ISETP.GE.AND P5, PT, R7, UR16, PT ;  /* 0x0000001007009c0c */ /* 0x000fe2000bfa6270 */
[----:B------:R-:W-:Y:S01]  /*3c00*/  FMUL.FTZ R13, R17, R13 ;  /* 0x0000000d110d7220 */ /* 0x000fe20000410000 */
[----:B------:R-:W-:Y:S01]  /*3c10*/  @!P1 IADD3 R27, R27, 0x3, RZ ;  /* 0x000000031b1b9810 */ /* 0x000fe20007ffe0ff */
[----:B------:R-:W-:Y:S01]  /*3c20*/  FFMA.FTZ R9, R16, R8, R9 ;  /* 0x0000000810097223 */ /* 0x000fe20000010009 */
[----:B------:R-:W-:Y:S02]  /*3c30*/  @!P1 FSEL R12, R12, RZ, !P4 ;  /* 0x000000ff0c0c9208 */ /* 0x000fe40006000000 */
[----:B------:R-:W-:-:S02]  /*3c40*/  @!P1 FSEL R10, R10, RZ, !P3 ;  /* 0x000000ff0a0a9208 */ /* 0x000fc40005800000 */
[----:B------:R-:W-:Y:S01]  /*3c50*/  @!P1 ISETP.GE.AND P3, PT, R27, UR16, PT ;  /* 0x000000101b009c0c */ /* 0x000fe2000bf66270 */
[----:B------:R-:W-:Y:S01]  /*3c60*/  FFMA.FTZ R13, R16, R12, R13 ;  /* 0x0000000c100d7223 */ /* 0x000fe2000001000d */
[----:B------:R-:W-:Y:S01]  /*3c70*/  @!P1 FSEL R14, R14, RZ, !P5 ;  /* 0x000000ff0e0e9208 */ /* 0x000fe20006800000 */
[C---:B------:R-:W-:Y:S01]  /*3c80*/  FFMA.FTZ R10, R18.reuse, R10, R9 ;  /* 0x0000000a120a7223 */ /* 0x040fe20000010009 */
[----:B------:R-:W-:Y:S02]  /*3c90*/  @!P1 FSEL R11, R11, RZ, !P2 ;  /* 0x000000ff0b0b9208 */ /* 0x000fe40005000000 */
[----:B------:R-:W-:Y:S01]  /*3ca0*/  @!P1 FSEL R15, R15, RZ, !P3 ;  /* 0x000000ff0f0f9208 */ /* 0x000fe20005800000 */
[----:B------:R-:W-:Y:S02]  /*3cb0*/  FFMA.FTZ R14, R18, R14, R13 ;  /* 0x0000000e120e7223 */ /* 0x000fe4000001000d */
[C---:B------:R-:W-:Y:S02]  /*3cc0*/  FFMA.FTZ R10, R19.reuse, R11, R10 ;  /* 0x0000000b130a7223 */ /* 0x040fe4000001000a */
[----:B------:R-:W-:-:S02]  /*3cd0*/  FFMA.FTZ R14, R19, R15, R14 ;  /* 0x0000000f130e7223 */ /* 0x000fc4000001000e */
[----:B------:R-:W-:Y:S02]  /*3ce0*/  FADD.FTZ R7, RZ, R10 ;  /* 0x0000000aff077221 */ /* 0x000fe40000010000 */
[----:B------:R-:W-:Y:S02]  /*3cf0*/  FADD.FTZ R36, RZ, R14 ;  /* 0x0000000eff247221 */ /* 0x000fe40000010000 */
.L_x_23881:
[----:B------:R-:W-:Y:S05]  /*3d00*/  BSYNC B1 ;  /* 0x0000000000017941 */ /* 0x000fea0003800000 */
.L_x_23880:
[----:B------:R-:W-:Y:S05]  /*3d10*/  @!P0 BRA `(.L_x_23879) ;  /* 0x0000073000008947 */ /* 0x000fea0003800000 */
[C---:B------:R-:W-:Y:S01]  /*3d20*/  IMAD R9, R6.reuse, 0x2, R25 ;  /* 0x0000000206097824 */ /* 0x040fe200078e0219 */
[C---:B------:R-:W-:Y:S01]  /*3d30*/  IADD3 R35, P0, R6.reuse, UR6, RZ ;  /* 0x0000000606237c10 */ /* 0x040fe2000ff1e0ff */
[--C-:B------:R-:W-:Y:S02]  /*3d40*/  IMAD R37, R37, 0x8, R21.reuse ;  /* 0x0000000825257824 */ /* 0x100fe400078e0215 */
[C---:B------:R-:W-:Y:S01]  /*3d50*/  IMAD R21, R6.reuse, 0x8, R21 ;  /* 0x0000000806157824 */ /* 0x040fe200078e0215 */
[----:B------:R-:W-:Y:S01]  /*3d60*/  LEA R9, R9, 0x80, 0x4 ;  /* 0x0000008009097811 */ /* 0x000fe200078e20ff */
[----:B------:R-:W-:Y:S01]  /*3d70*/  IMAD.IADD R42, R5, 0x1, -R6 ;  /* 0x00000001052a7824 */ /* 0x000fe200078e0a06 */
[----:B------:R-:W-:Y:S02]  /*3d80*/  LEA.HI.X.SX32 R8, R6, UR17, 0x1, P0 ;  /* 0x0000001106087c11 */ /* 0x000fe400080f0eff */
[----:B------:R-:W-:Y:S01]  /*3d90*/  LEA R34, P0, R35, c[0x0][0x198], 0x2 ;  /* 0x0000660023227a11 */ /* 0x000fe200078010ff */
[----:B------:R-:W-:Y:S01]  /*3da0*/  IMAD R9, R20, -0x800, R9 ;  /* 0xfffff80014097824 */ /* 0x000fe200078e0209 */
[----:B------:R-:W-:-:S02]  /*3db0*/  IADD3 R38, R21, 0x3, RZ ;  /* 0x0000000315267810 */ /* 0x000fc40007ffe0ff */
[----:B------:R-:W-:Y:S02]  /*3dc0*/  LEA.HI.X R35, R35, c[0x0][0x19c], R8, 0x2, P0 ;  /* 0x0000670023237a11 */ /* 0x000fe400000f1408 */
[----:B------:R-:W-:Y:S02]  /*3dd0*/  SHF.R.S32.HI R39, RZ, 0x1f, R37 ;  /* 0x0000001fff277819 */ /* 0x000fe40000011425 */
[----:B------:R-:W-:Y:S02]  /*3de0*/  IADD3 R40, R9, 0xa0, RZ ;  /* 0x000000a009287810 */ /* 0x000fe40007ffe0ff */
.L_x_23882:
[----:B------:R-:W2:Y:S04]  /*3df0*/  LDG.E.CONSTANT R11, [R34.64] ;  /* 0x0000000c220b7981 */ /* 0x000ea8000c1e9900 */
[----:B------:R-:W3:Y:S01]  /*3e00*/  LDG.E.CONSTANT R19, [R34.64+0x10] ;  /* 0x0000100c22137981 */ /* 0x000ee2000c1e9900 */
[----:B------:R-:W-:Y:S02]  /*3e10*/  IMAD.MOV.U32 R16, RZ, RZ, R32 ;  /* 0x000000ffff107224 */ /* 0x000fe400078e0020 */
[----:B------:R-:W-:Y:S01]  /*3e20*/  IMAD.MOV.U32 R17, RZ, RZ, R33 ;  /* 0x000000ffff117224 */ /* 0x000fe200078e0021 */
[----:B------:R-:W0:Y:S01]  /*3e30*/  LDS.128 R24, [R40+-0x80] ;  /* 0xffff800028187984 */ /* 0x000e220000000c00 */
[----:B--2---:R-:W-:-:S02]  /*3e40*/  SHF.R.S32.HI R10, RZ, 0x1f, R11 ;  /* 0x0000001fff0a7819 */ /* 0x004fc4000001140b */
[----:B------:R-:W-:-:S04]  /*3e50*/  IMAD.WIDE.U32 R8, R11, c[0x0][0x1bc], R16 ;  /* 0x00006f000b087a25 */ /* 0x000fc800078e0010 */
[----:B------:R-:W-:Y:S01]  /*3e60*/  IMAD R10, R10, c[0x0][0x1bc], RZ ;  /* 0x00006f000a0a7a24 */ /* 0x000fe200078e02ff */
[----:B------:R-:W-:-:S03]  /*3e70*/  IADD3 R8, P0, R37, R8, RZ ;  /* 0x0000000825087210 */ /* 0x000fc60007f1e0ff */
[----:B------:R-:W-:Y:S01]  /*3e80*/  IMAD R10, R11, R2, R10 ;  /* 0x000000020b0a7224 */ /* 0x000fe200078e020a */
[----:B------:R-:W-:-:S04]  /*3e90*/  LEA R28, P1, R8, c[0x0][0x188], 0x2 ;  /* 0x00006200081c7a11 */ /* 0x000fc800078210ff */
[----:B------:R-:W-:Y:S02]  /*3ea0*/  IADD3.X R9, R39, R9, R10, P0, !PT ;  /* 0x0000000927097210 */ /* 0x000fe400007fe40a */
[----:B---3--:R-:W-:Y:S02]  /*3eb0*/  SHF.R.S32.HI R12, RZ, 0x1f, R19 ;  /* 0x0000001fff0c7819 */ /* 0x008fe40000011413 */
[----:B------:R-:W-:Y:S01]  /*3ec0*/  LEA.HI.X R29, R8, c[0x0][0x18c], R9, 0x2, P1 ;  /* 0x00006300081d7a11 */ /* 0x000fe200008f1409 */
[----:B------:R-:W-:-:S04]  /*3ed0*/  IMAD.WIDE.U32 R16, R19, c[0x0][0x1bc], R16 ;  /* 0x00006f0013107a25 */ /* 0x000fc800078e0010 */
[----:B------:R1:W2:Y:S01]  /*3ee0*/  LDG.E.128.CONSTANT R8, [R28.64] ;  /* 0x0000000c1c087981 */ /* 0x0002a2000c1e9d00 */
[----:B------:R-:W-:Y:S01]  /*3ef0*/  IMAD R18, R12, c[0x0][0x1bc], RZ ;  /* 0x00006f000c127a24 */ /* 0x000fe200078e02ff */
[----:B------:R-:W-:Y:S02]  /*3f00*/  IADD3 R16, P0, R37, R16, RZ ;  /* 0x0000001025107210 */ /* 0x000fe40007f1e0ff */
[----:B------:R1:W3:Y:S01]  /*3f10*/  LDG.E.128.CONSTANT R12, [R28.64+0x200] ;  /* 0x0002000c1c0c7981 */ /* 0x0002e2000c1e9d00 */
[----:B------:R-:W-:-:S05]  /*3f20*/  IMAD R18, R19, R2, R18 ;  /* 0x0000000213127224 */ /* 0x000fca00078e0212 */
[----:B------:R-:W-:Y:S02]  /*3f30*/  IADD3.X R17, R39, R17, R18, P0, !PT ;  /* 0x0000001127117210 */ /* 0x000fe400007fe412 */
[----:B------:R-:W-:-:S04]  /*3f40*/  LEA R30, P0, R16, c[0x0][0x188], 0x2 ;  /* 0x00006200101e7a11 */ /* 0x000fc800078010ff */
[----:B------:R-:W-:-:S05]  /*3f50*/  LEA.HI.X R31, R16, c[0x0][0x18c], R17, 0x2, P0 ;  /* 0x00006300101f7a11 */ /* 0x000fca00000f1411 */
[----:B------:R4:W3:Y:S04]  /*3f60*/  LDG.E.128.CONSTANT R16, [R30.64] ;  /* 0x0000000c1e107981 */ /* 0x0008e8000c1e9d00 */
[----:B------:R4:W3:Y:S01]  /*3f70*/  LDG.E.128.CONSTANT R20, [R30.64+0x200] ;  /* 0x0002000c1e147981 */ /* 0x0008e2000c1e9d00 */
[----:B------:R-:W-:Y:S02]  /*3f80*/  ISETP.NE.AND P1, PT, R42, RZ, PT ;  /* 0x000000ff2a00720c */ /* 0x000fe40003f25270 */
[C---:B------:R-:W-:Y:S02]  /*3f90*/  IADD3 R44, R6.reuse, 0x4, RZ ;  /* 0x00000004062c7810 */ /* 0x040fe40007ffe0ff */
[----:B------:R-:W-:Y:S02]  /*3fa0*/  IADD3 R6, R6, 0x8, RZ ;  /* 0x0000000806067810 */ /* 0x000fe40007ffe0ff */
[----:B------:R-:W-:-:S02]  /*3fb0*/  ISETP.NE.AND P0, PT, R44, R5, PT ;  /* 0x000000052c00720c */ /* 0x000fc40003f05270 */
[----:B------:R-:W-:-:S05]  /*3fc0*/  IADD3 R42, R42, -0x8, RZ ;  /* 0xfffffff82a2a7810 */ /* 0x000fca0007ffe0ff */
[C---:B-1----:R-:W-:Y:S02]  /*3fd0*/  @!P1 IADD3 R28, R38.reuse, -0x3, RZ ;  /* 0xfffffffd261c9810 */ /* 0x042fe40007ffe0ff */
[----:B------:R-:W-:Y:S02]  /*3fe0*/  @!P1 IADD3 R29, R38, -0x2, RZ ;  /* 0xfffffffe261d9810 */ /* 0x000fe40007ffe0ff */
[----:B------:R-:W-:Y:S02]  /*3ff0*/  @!P1 ISETP.GE.AND P3, PT, R28, UR16, PT ;  /* 0x000000101c009c0c */ /* 0x000fe4000bf66270 */
[----:B------:R-:W-:Y:S02]  /*4000*/  @!P1 ISETP.GE.AND P5, PT, R29, UR16, PT ;  /* 0x000000101d009c0c */ /* 0x000fe4000bfa6270 */
[----:B----4-:R1:W4:Y:S01]  /*4010*/  LDS.128 R28, [R40] ;  /* 0x00000000281c7984 */ /* 0x0103220000000c00 */
[C---:B------:R-:W-:Y:S02]  /*4020*/  @!P1 IADD3 R41, R38.reuse, -0x1, RZ ;  /* 0xffffffff26299810 */ /* 0x040fe40007ffe0ff */
[----:B------:R-:W-:-:S02]  /*4030*/  @!P1 IADD3 R43, R38, -0x2, RZ ;  /* 0xfffffffe262b9810 */ /* 0x000fc40007ffe0ff */
[----:B------:R-:W-:Y:S02]  /*4040*/  @!P1 ISETP.GE.AND P4, PT, R41, UR16, PT ;  /* 0x0000001029009c0c */ /* 0x000fe4000bf86270 */
[C---:B------:R-:W-:Y:S02]  /*4050*/  @!P1 IADD3 R41, R38.reuse, -0x3, RZ ;  /* 0xfffffffd26299810 */ /* 0x040fe40007ffe0ff */
[C---:B------:R-:W-:Y:S02]  /*4060*/  @!P1 IADD3 R44, R38.reuse, -0x1, RZ ;  /* 0xffffffff262c9810 */ /* 0x040fe40007ffe0ff */
[----:B------:R-:W-:Y:S02]  /*4070*/  @!P1 ISETP.GE.AND P6, PT, R41, UR16, PT ;  /* 0x0000001029009c0c */ /* 0x000fe4000bfc6270 */
[----:B------:R-:W-:Y:S02]  /*4080*/  IADD3 R41, R38, 0x1d, RZ ;  /* 0x0000001d26297810 */ /* 0x000fe40007ffe0ff */
[----:B------:R-:W-:-:S02]  /*4090*/  @!P1 ISETP.GE.AND P2, PT, R43, UR16, PT ;  /* 0x000000102b009c0c */ /* 0x000fc4000bf46270 */
[----:B------:R-:W-:Y:S02]  /*40a0*/  @!P0 IADD3 R43, R38, 0x1e, RZ ;  /* 0x0000001e262b8810 */ /* 0x000fe40007ffe0ff */
[----:B-1----:R-:W-:Y:S02]  /*40b0*/  IADD3 R40, R40, 0x100, RZ ;  /* 0x0000010028287810 */ /* 0x002fe40007ffe0ff */
[----:B--2---:R-:W-:Y:S02]  /*40c0*/  @!P1 FSEL R9, R9, RZ, !P5 ;  /* 0x000000ff09099208 */ /* 0x004fe40006800000 */
[----:B------:R-:W-:Y:S02]  /*40d0*/  @!P1 ISETP.GE.AND P5, PT, R38, UR16, PT ;  /* 0x0000001026009c0c */ /* 0x000fe4000bfa6270 */
[----:B------:R-:W-:Y:S01]  /*40e0*/  @!P1 FSEL R8, R8, RZ, !P3 ;  /* 0x000000ff08089208 */ /* 0x000fe20005800000 */
[----:B0-----:R-:W-:Y:S01]  /*40f0*/  FMUL.FTZ R9, R25, R9 ;  /* 0x0000000919097220 */ /* 0x001fe20000410000 */
[----:B------:R-:W-:-:S02]  /*4100*/  @!P1 FSEL R10, R10, RZ, !P4 ;  /* 0x000000ff0a0a9208 */ /* 0x000fc40006000000 */
[----:B------:R-:W-:Y:S01]  /*4110*/  @!P1 FSEL R11, R11, RZ, !P5 ;  /* 0x000000ff0b0b9208 */ /* 0x000fe20006800000 */
[----:B------:R-:W-:Y:S01]  /*4120*/  FFMA.FTZ R9, R24, R8, R9 ;  /* 0x0000000818097223 */ /* 0x000fe20000010009 */
[----:B------:R-:W-:Y:S02]  /*4130*/  @!P1 ISETP.GE.AND P3, PT, R44, UR16, PT ;  /* 0x000000102c009c0c */ /* 0x000fe4000bf66270 */
[C---:B------:R-:W-:Y:S01]  /*4140*/  @!P0 ISETP.GE.AND P4, PT, R41.reuse, UR16, PT ;  /* 0x0000001029008c0c */ /* 0x040fe2000bf86270 */
[----:B------:R-:W-:Y:S01]  /*4150*/  FFMA.FTZ R10, R26, R10, R9 ;  /* 0x0000000a1a0a7223 */ /* 0x000fe20000010009 */
[----:B------:R-:W-:Y:S02]  /*4160*/  @!P0 ISETP.GE.AND P5, PT, R41, UR16, PT ;  /* 0x0000001029008c0c */ /* 0x000fe4000bfa6270 */
[----:B------:R-:W-:Y:S01]  /*4170*/  @!P0 IADD3 R41, R38, 0x1f, RZ ;  /* 0x0000001f26298810 */ /* 0x000fe20007ffe0ff */
[----:B------:R-:W-:Y:S01]  /*4180*/  FFMA.FTZ R10, R27, R11, R10 ;  /* 0x0000000b1b0a7223 */ /* 0x000fe2000001000a */
[----:B---3--:R-:W-:-:S02]  /*4190*/  @!P1 FSEL R13, R13, RZ, !P2 ;  /* 0x000000ff0d0d9208 */ /* 0x008fc40005000000 */
[----:B------:R-:W-:Y:S01]  /*41a0*/  @!P1 FSEL R14, R14, RZ, !P3 ;  /* 0x000000ff0e0e9208 */ /* 0x000fe20005800000 */
[----:B------:R-:W-:Y:S01]  /*41b0*/  FADD.FTZ R7, R10, R7 ;  /* 0x000000070a077221 */ /* 0x000fe20000010000 */
[C---:B------:R-:W-:Y:S01]  /*41c0*/  @!P1 ISETP.GE.AND P2, PT, R38.reuse, UR16, PT ;  /* 0x0000001026009c0c */ /* 0x040fe2000bf46270 */
[----:B------:R-:W-:Y:S01]  /*41d0*/  FMUL.FTZ R13, R25, R13 ;  /* 0x0000000d190d7220 */ /* 0x000fe20000410000 */
[----:B------:R-:W-:Y:S02]  /*41e0*/  @!P0 ISETP.GE.AND P3, PT, R41, UR16, PT ;  /* 0x0000001029008c0c */ /* 0x000fe4000bf66270 */
[----:B------:R-:W-:Y:S02]  /*41f0*/  @!P0 IADD3 R41, R38, 0x1e, RZ ;  /* 0x0000001e26298810 */ /* 0x000fe40007ffe0ff */
[----:B------:R-:W-:Y:S02]  /*4200*/  @!P1 FSEL R12, R12, RZ, !P6 ;  /* 0x000000ff0c0c9208 */ /* 0x000fe40007000000 */
[----:B------:R-:W-:-:S02]  /*4210*/  @!P1 FSEL R15, R15, RZ, !P2 ;  /* 0x000000ff0f0f9208 */ /* 0x000fc40005000000 */
[----:B------:R-:W-:Y:S01]  /*4220*/  @!P0 ISETP.GE.AND P6, PT, R43, UR16, PT ;  /* 0x000000102b008c0c */ /* 0x000fe2000bfc6270 */
[----:B------:R-:W-:Y:S01]  /*4230*/  FFMA.FTZ R13, R24, R12, R13 ;  /* 0x0000000c180d7223 */ /* 0x000fe2000001000d */
[----:B------:R-:W-:Y:S02]  /*4240*/  @!P0 ISETP.GE.AND P2, PT, R41, UR16, PT ;  /* 0x0000001029008c0c */ /* 0x000fe4000bf46270 */
[----:B------:R-:W-:Y:S01]  /*4250*/  @!P0 IADD3 R43, R38, 0x20, RZ ;  /* 0x00000020262b8810 */ /* 0x000fe20007ffe0ff */
[----:B------:R-:W-:Y:S01]  /*4260*/  FFMA.FTZ R14, R26, R14, R13 ;  /* 0x0000000e1a0e7223 */ /* 0x000fe2000001000d */
[C---:B------:R-:W-:Y:S02]  /*4270*/  @!P0 IADD3 R25, R38.reuse, 0x1f, RZ ;  /* 0x0000001f26198810 */ /* 0x040fe40007ffe0ff */
[----:B------:R-:W-:Y:S01]  /*4280*/  @!P0 IADD3 R8, R38, 0x20, RZ ;  /* 0x0000002026088810 */ /* 0x000fe20007ffe0ff */
[----:B------:R-:W-:Y:S01]  /*4290*/  FFMA.FTZ R15, R27, R15, R14 ;  /* 0x0000000f1b0f7223 */ /* 0x000fe2000001000e */
[----:B------:R-:W-:-:S02]  /*42a0*/  @!P0 FSEL R16, R16, RZ, !P4 ;  /* 0x000000ff10108208 */ /* 0x000fc40006000000 */
[----:B------:R-:W-:Y:S01]  /*42b0*/  @!P0 FSEL R21, R21, RZ, !P2 ;  /* 0x000000ff15158208 */ /* 0x000fe20005000000 */
[----:B------:R-:W-:Y:S01]  /*42c0*/  FADD.FTZ R15, R15, R36 ;  /* 0x000000240f0f7221 */ /* 0x000fe20000010000 */
[----:B------:R-:W-:Y:S02]  /*42d0*/  @!P0 ISETP.GE.AND P1, PT, R43, UR16, PT ;  /* 0x000000102b008c0c */ /* 0x000fe4000bf26270 */
[----:B------:R-:W-:Y:S01]  /*42e0*/  @!P0 ISETP.GE.AND P4, PT, R25, UR16, PT ;  /* 0x0000001019008c0c */ /* 0x000fe2000bf86270 */
[----:B----4-:R-:W-:Y:S01]  /*42f0*/  FMUL.FTZ R21, R29, R21 ;  /* 0x000000151d157220 */ /* 0x010fe20000410000 */
[----:B------:R-:W-:Y:S02]  /*4300*/  @!P0 ISETP.GE.AND P2, PT, R8, UR16, PT ;  /* 0x0000001008008c0c */ /* 0x000fe4000bf46270 */
[----:B------:R-:W-:Y:S02]  /*4310*/  @!P0 FSEL R17, R17, RZ, !P6 ;  /* 0x000000ff11118208 */ /* 0x000fe40007000000 */
[----:B------:R-:W-:-:S02]  /*4320*/  @!P0 FSEL R20, R20, RZ, !P5 ;  /* 0x000000ff14148208 */ /* 0x000fc40006800000 */
[----:B------:R-:W-:Y:S01]  /*4330*/  @!P0 FSEL R18, R18, RZ, !P3 ;  /* 0x000000ff12128208 */ /* 0x000fe20005800000 */
[----:B------:R-:W-:Y:S01]  /*4340*/  FMUL.FTZ R17, R29, R17 ;  /* 0x000000111d117220 */ /* 0x000fe20000410000 */
[----:B------:R-:W-:Y:S01]  /*4350*/  @!P0 FSEL R22, R22, RZ, !P4 ;  /* 0x000000ff16168208 */ /* 0x000fe20006000000 */
[C---:B------:R-:W-:Y:S01]  /*4360*/  FFMA.FTZ R21, R28.reuse, R20, R21 ;  /* 0x000000141c157223 */ /* 0x040fe20000010015 */
[----:B------:R-:W-:Y:S01]  /*4370*/  @!P0 FSEL R19, R19, RZ, !P1 ;  /* 0x000000ff13138208 */ /* 0x000fe20004800000 */
[----:B------:R-:W-:Y:S01]  /*4380*/  FFMA.FTZ R17, R28, R16, R17 ;  /* 0x000000101c117223 */ /* 0x000fe20000010011 */
[----:B------:R-:W-:Y:S01]  /*4390*/  @!P0 FSEL R23, R23, RZ, !P2 ;  /* 0x000000ff17178208 */ /* 0x000fe20005000000 */
[----:B------:R-:W-:Y:S01]  /*43a0*/  FFMA.FTZ R22, R30, R22, R21 ;  /* 0x000000161e167223 */ /* 0x000fe20000010015 */
[----:B------:R-:W-:Y:S01]  /*43b0*/  IADD3 R34, P0, R34, 0x20, RZ ;  /* 0x0000002022227810 */ /* 0x000fe20007f1e0ff */
[----:B------:R-:W-:Y:S01]  /*43c0*/  FFMA.FTZ R18, R30, R18, R17 ;  /* 0x000000121e127223 */ /* 0x000fe20000010011 */
[----:B------:R-:W-:Y:S01]  /*43d0*/  IADD3 R38, R38, 0x40, RZ ;  /* 0x0000004026267810 */ /* 0x000fe20007ffe0ff */
[----:B------:R-:W-:-:S02]  /*43e0*/  FFMA.FTZ R22, R31, R23, R22 ;  /* 0x000000171f167223 */ /* 0x000fc40000010016 */
[----:B------:R-:W-:Y:S01]  /*43f0*/  IMAD.X R35, RZ, RZ, R35, P0 ;  /* 0x000000ffff237224 */ /* 0x000fe200000e0623 */
[----:B------:R-:W-:Y:S01]  /*4400*/  ISETP.GE.AND P0, PT, R6, UR4, PT ;  /* 0x0000000406007c0c */ /* 0x000fe2000bf06270 */
[----:B------:R-:W-:Y:S02]  /*4410*/  FFMA.FTZ R18, R31, R19, R18 ;  /* 0x000000131f127223 */ /* 0x000fe40000010012 */
[----:B------:R-:W-:Y:S02]  /*4420*/  FADD.FTZ R36, R15, R22 ;  /* 0x000000160f247221 */ /* 0x000fe40000010000 */
[----:B------:R-:W-:-:S08]  /*4430*/  FADD.FTZ R7, R7, R18 ;  /* 0x0000001207077221 */ /* 0x000fd00000010000 */
[----:B------:R-:W-:Y:S05]  /*4440*/  @!P0 BRA `(.L_x_23882) ;  /* 0xfffff9a000008947 */ /* 0x000fea000383ffff */
.L_x_23879:
[----:B------:R-:W-:Y:S05]  /*4450*/  BSYNC B0 ;  /* 0x0000000000007941 */ /* 0x000fea0003800000 */
.L_x_23878:
[----:B------:R-:W0:Y:S01]  /*4460*/  SHFL.BFLY PT, R2, R7, 0x1, 0x1f ;  /* 0x0c201f0007027f89 */ /* 0x000e2200000e0000 */
[C---:B------:R-:W-:Y:S01]  /*4470*/  LOP3.LUT R6, R4.reuse, 0x1, RZ, 0xc0, !PT ;  /* 0x0000000104067812 */ /* 0x040fe200078ec0ff */
[----:B------:R-:W-:Y:S01]  /*4480*/  BSSY B0, `(.L_x_23883) ;  /* 0x0000019000007945 */ /* 0x000fe20003800000 */
[----:B------:R-:W-:Y:S01]  /*4490*/  LEA.HI R4, R4, R4, RZ, 0x1 ;  /* 0x0000000404047211 */ /* 0x000fe200078f08ff */
[----:B------:R-:W1:Y:S04]  /*44a0*/  SHFL.BFLY PT, R5, R36, 0x1, 0x1f ;  /* 0x0c201f0024057f89 */ /* 0x000e6800000e0000 */
[----:B------:R-:W-:Y:S01]  /*44b0*/  BAR.SYNC.DEFER_BLOCKING 0x0 ;  /* 0x0000000000007b1d */ /* 0x000fe20000010000 */
[----:B------:R-:W-:Y:S02]  /*44c0*/  ISETP.NE.AND P2, PT, R6, RZ, PT ;  /* 0x000000ff0600720c */ /* 0x000fe40003f45270 */
[----:B------:R-:W-:-:S02]  /*44d0*/  LOP3.LUT R6, R0, 0xffffffc0, RZ, 0xc0, !PT ;  /* 0xffffffc000067812 */ /* 0x000fc400078ec0ff */
[----:B------:R-:W-:Y:S02]  /*44e0*/  ISETP.GT.OR P0, PT, R0, 0x3f, P2 ;  /* 0x0000003f0000780c */ /* 0x000fe40001704670 */
[----:B------:R-:W-:Y:S02]  /*44f0*/  ISETP.NE.OR P5, PT, R6, 0x40, P2 ;  /* 0x000000400600780c */ /* 0x000fe400017a5670 */
[----:B------:R-:W-:Y:S02]  /*4500*/  SHF.R.S32.HI R6, RZ, 0x1, R4 ;  /* 0x00000001ff067819 */ /* 0x000fe40000011404 */
[C---:B------:R-:W-:Y:S02]  /*4510*/  IADD3 R8, R0.reuse, 0x1f, RZ ;  /* 0x0000001f00087810 */ /* 0x040fe40007ffe0ff */
[----:B------:R-:W-:Y:S02]  /*4520*/  ISETP.GT.OR P1, PT, R0, 0x1f, P2 ;  /* 0x0000001f0000780c */ /* 0x000fe40001724670 */
[----:B------:R-:W-:Y:S01]  /*4530*/  ISETP.GT.U32.AND P3, PT, R8, 0x3e, PT ;  /* 0x0000003e0800780c */ /* 0x000fe20003f64070 */
[----:B0-----:R-:W-:Y:S01]  /*4540*/  FADD.FTZ R9, R2, R7 ;  /* 0x0000000702097221 */ /* 0x001fe20000010000 */
[----:B------:R-:W-:Y:S01]  /*4550*/  LOP3.LUT R2, R0, 0xffffffe0, RZ, 0xc0, !PT ;  /* 0xffffffe000027812 */ /* 0x000fe200078ec0ff */
[----:B------:R-:W-:-:S02]  /*4560*/  IMAD R0, R3, 0x20, R6 ;  /* 0x0000002003007824 */ /* 0x000fc400078e0206 */
[----:B-1----:R-:W-:Y:S01]  /*4570*/  FADD.FTZ R7, R5, R36 ;  /* 0x0000002405077221 */ /* 0x002fe20000010000 */
[----:B------:R-:W-:Y:S02]  /*4580*/  ISETP.NE.OR P4, PT, R2, 0x20, P2 ;  /* 0x000000200200780c */ /* 0x000fe40001785670 */
        /* <DEDUP_REMOVED lines=8> */
.L_x_23884:
[----:B0-----:R-:W-:Y:S05]  /*4610*/  BSYNC B0 ;  /* 0x0000000000007941 */ /* 0x001fea0003800000 */
.L_x_23883:
[----:B------:R-:W-:Y:S06]  /*4620*/  BAR.SYNC.DEFER_BLOCKING 0x0 ;  /* 0x0000000000007b1d */ /* 0x000fec0000010000 */
[----:B------:R-:W-:Y:S01]  /*4630*/  BSSY B0, `(.L_x_23885) ;  /* 0x0000009000007945 */ /* 0x000fe20003800000 */
[----:B------:R0:W-:Y:S04]  /*4640*/  @!P4 STS [R0.X4+0x20], R9 ;  /* 0x000020090000c388 */ /* 0x0001e80000004800 */
[----:B------:R0:W-:Y:S04]  /*4650*/  @!P4 STS [R0.X4+0x60], R7 ;  /* 0x000060070000c388 */ /* 0x0001e80000004800 */
[----:B------:R-:W-:Y:S06]  /*4660*/  BAR.SYNC.DEFER_BLOCKING 0x0 ;  /* 0x0000000000007b1d */ /* 0x000fec0000010000 */
[----:B------:R-:W-:Y:S05]  /*4670*/  @P1 BRA `(.L_x_23886) ;  /* 0x0000004000001947 */ /* 0x000fea0003800000 */
[----:B0-----:R-:W0:Y:S04]  /*4680*/  LDS R2, [R0.X4+0xa0] ;  /* 0x0000a00000027984 */ /* 0x001e280000004800 */
[----:B------:R-:W1:Y:S01]  /*4690*/  @!P2 LDS R4, [R0.X4+0xe0] ;  /* 0x0000e0000004a984 */ /* 0x000e620000004800 */
[----:B0-----:R-:W-:-:S02]  /*46a0*/  FADD.FTZ R9, R9, R2 ;  /* 0x0000000209097221 */ /* 0x001fc40000010000 */
[----:B-1----:R-:W-:Y:S02]  /*46b0*/  @!P2 FADD.FTZ R7, R7, R4 ;  /* 0x000000040707a221 */ /* 0x002fe40000010000 */
.L_x_23886:
[----:B0-----:R-:W-:Y:S05]  /*46c0*/  BSYNC B0 ;  /* 0x0000000000007941 */ /* 0x001fea0003800000 */
.L_x_23885:
        /* <DEDUP_REMOVED lines=27> */
[----:B------:R-:W-:-:S03]  /*4880*/  LEA.HI.X R5, R5, c[0x0][0x174], R0, 0x2, P1 ;  /* 0x00005d0005057a11 */ /* 0x000fc600008f1400 */
[----:B------:R-:W-:Y:S04]  /*4890*/  STG.E [R2.64], R9 ;  /* 0x0000000902007986 */ /* 0x000fe8000c10190c */
[----:B------:R-:W-:Y:S01]  /*48a0*/  STG.E [R4.64], R7 ;  /* 0x0000000704007986 */ /* 0x000fe2000c10190c */
[----:B------:R-:W-:Y:S05]  /*48b0*/  EXIT ;  /* 0x000000000000794d */ /* 0x000fea0003800000 */
.L_x_23844:
[----:B------:R-:W-:Y:S01]  /*48c0*/  IMAD.MOV.U32 R20, RZ, RZ, 0x2 ;  /* 0x00000002ff147424 */ /* 0x000fe200078e00ff */
[----:B------:R-:W-:Y:S01]  /*48d0*/  MOV R16, 0x4910 ;  /* 0x0000491000107802 */ /* 0x000fe20000000f00 */
[----:B------:R-:W-:Y:S02]  /*48e0*/  IMAD.MOV.U32 R19, RZ, RZ, 0x1f ;  /* 0x0000001fff137424 */ /* 0x000fe400078e00ff */
[----:B------:R-:W-:Y:S02]  /*48f0*/  IMAD.MOV.U32 R18, RZ, RZ, -0x1 ;  /* 0xffffffffff127424 */ /* 0x000fe400078e00ff */
[----:B------:R-:W-:Y:S05]  /*4900*/  CALL.REL.NOINC `($__internal_422_$__cuda_sm70_shflsync_bfly_p) ;  /* 0x0000028000007944 */ /* 0x000fea0003c00000 */
[----:B01----:R-:W-:Y:S05]  /*4910*/  BRA `(.L_x_23887) ;  /* 0xffffcb5000007947 */ /* 0x003fea000383ffff */
.L_x_23845:
[----:B------:R-:W-:Y:S01]  /*4920*/  IMAD.MOV.U32 R20, RZ, RZ, 0x1 ;  /* 0x00000001ff147424 */ /* 0x000fe200078e00ff */
[----:B------:R-:W-:Y:S01]  /*4930*/  MOV R16, 0x4970 ;  /* 0x0000497000107802 */ /* 0x000fe20000000f00 */
[----:B------:R-:W-:-:S02]  /*4940*/  IMAD.MOV.U32 R19, RZ, RZ, 0x1f ;  /* 0x0000001fff137424 */ /* 0x000fc400078e00ff */
[----:B------:R-:W-:Y:S02]  /*4950*/  IMAD.MOV.U32 R18, RZ, RZ, -0x1 ;  /* 0xffffffffff127424 */ /* 0x000fe400078e00ff */
[----:B------:R-:W-:Y:S05]  /*4960*/  CALL.REL.NOINC `($__internal_422_$__cuda_sm70_shflsync_bfly_p) ;  /* 0x0000022000007944 */ /* 0x000fea0003c00000 */
[----:B01----:R-:W-:Y:S05]  /*4970*/  BRA `(.L_x_23888) ;  /* 0xffffcb2000007947 */ /* 0x003fea000383ffff */
.L_x_23849:
[----:B------:R-:W-:Y:S01]  /*4980*/  IMAD.MOV.U32 R21, RZ, RZ, R22 ;  /* 0x000000ffff157224 */ /* 0x000fe200078e0016 */
[----:B------:R-:W-:Y:S01]  /*4990*/  MOV R16, 0x49e0 ;  /* 0x000049e000107802 */ /* 0x000fe20000000f00 */
[----:B------:R-:W-:Y:S02]  /*49a0*/  IMAD.MOV.U32 R20, RZ, RZ, 0x2 ;  /* 0x00000002ff147424 */ /* 0x000fe400078e00ff */
[----:B------:R-:W-:Y:S02]  /*49b0*/  IMAD.MOV.U32 R19, RZ, RZ, 0x1f ;  /* 0x0000001fff137424 */ /* 0x000fe400078e00ff */
[----:B------:R-:W-:Y:S02]  /*49c0*/  IMAD.MOV.U32 R18, RZ, RZ, -0x1 ;  /* 0xffffffffff127424 */ /* 0x000fe400078e00ff */
[----:B------:R-:W-:Y:S05]  /*49d0*/  CALL.REL.NOINC `($__internal_422_$__cuda_sm70_shflsync_bfly_p) ;  /* 0x000001b000007944 */ /* 0x000fea0003c00000 */
[----:B01----:R-:W-:Y:S05]  /*49e0*/  BRA `(.L_x_23889) ;  /* 0xffffd08000007947 */ /* 0x003fea000383ffff */
.L_x_23850:
[----:B------:R-:W-:Y:S01]  /*49f0*/  IMAD.MOV.U32 R20, RZ, RZ, 0x1 ;  /* 0x00000001ff147424 */ /* 0x000fe200078e00ff */
[----:B------:R-:W-:Y:S01]  /*4a00*/  MOV R16, 0x4a40 ;  /* 0x00004a4000107802 */ /* 0x000fe20000000f00 */
[----:B------:R-:W-:Y:S02]  /*4a10*/  IMAD.MOV.U32 R19, RZ, RZ, 0x1f ;  /* 0x0000001fff137424 */ /* 0x000fe400078e00ff */
[----:B------:R-:W-:-:S02]  /*4a20*/  IMAD.MOV.U32 R18, RZ, RZ, -0x1 ;  /* 0xffffffffff127424 */ /* 0x000fc400078e00ff */
[----:B0-----:R-:W-:Y:S05]  /*4a30*/  CALL.REL.NOINC `($__internal_422_$__cuda_sm70_shflsync_bfly_p) ;  /* 0x0000015000007944 */ /* 0x001fea0003c00000 */
[----:B01----:R-:W-:Y:S05]  /*4a40*/  BRA `(.L_x_23890) ;  /* 0xffffd05000007947 */ /* 0x003fea000383ffff */
.L_x_23854:
[----:B------:R-:W-:Y:S01]  /*4a50*/  IMAD.MOV.U32 R21, RZ, RZ, R7 ;  /* 0x000000ffff157224 */ /* 0x000fe200078e0007 */
[----:B------:R-:W-:Y:S01]  /*4a60*/  MOV R16, 0x4ab0 ;  /* 0x00004ab000107802 */ /* 0x000fe20000000f00 */
[----:B------:R-:W-:-:S02]  /*4a70*/  IMAD.MOV.U32 R20, RZ, RZ, 0x10 ;  /* 0x00000010ff147424 */ /* 0x000fc400078e00ff */
[----:B------:R-:W-:Y:S02]  /*4a80*/  IMAD.MOV.U32 R19, RZ, RZ, 0x1f ;  /* 0x0000001fff137424 */ /* 0x000fe400078e00ff */
[----:B------:R-:W-:Y:S02]  /*4a90*/  IMAD.MOV.U32 R18, RZ, RZ, -0x1 ;  /* 0xffffffffff127424 */ /* 0x000fe400078e00ff */
[----:B-----5:R-:W-:Y:S05]  /*4aa0*/  CALL.REL.NOINC `($__internal_422_$__cuda_sm70_shflsync_bfly_p) ;  /* 0x000000e000007944 */ /* 0x020fea0003c00000 */
[----:B01----:R-:W-:Y:S05]  /*4ab0*/  BRA `(.L_x_23891) ;  /* 0xffffd13000007947 */ /* 0x003fea000383ffff */
.L_x_23855:
[----:B------:R-:W-:Y:S01]  /*4ac0*/  IMAD.MOV.U32 R20, RZ, RZ, 0x8 ;  /* 0x00000008ff147424 */ /* 0x000fe200078e00ff */
[----:B------:R-:W-:Y:S01]  /*4ad0*/  MOV R16, 0x4b10 ;  /* 0x00004b1000107802 */ /* 0x000fe20000000f00 */
[----:B------:R-:W-:Y:S02]  /*4ae0*/  IMAD.MOV.U32 R19, RZ, RZ, 0x1f ;  /* 0x0000001fff137424 */ /* 0x000fe400078e00ff */
[----:B------:R-:W-:Y:S02]  /*4af0*/  IMAD.MOV.U32 R18, RZ, RZ, -0x1 ;  /* 0xffffffffff127424 */ /* 0x000fe400078e00ff */
[----:B0----5:R-:W-:Y:S05]  /*4b00*/  CALL.REL.NOINC `($__internal_422_$__cuda_sm70_shflsync_bfly_p) ;  /* 0x0000008000007944 */ /* 0x021fea0003c00000 */
[----:B-1----:R-:W-:Y:S01]  /*4b10*/  FMNMX.FTZ R5, R21, R19, !PT ;  /* 0x0000001315057209 */ /* 0x002fe20007810000 */
[----:B0-----:R-:W-:Y:S01]  /*4b20*/  IMAD.MOV.U32 R20, RZ, RZ, 0x4 ;  /* 0x00000004ff147424 */ /* 0x001fe200078e00ff */
[----:B------:R-:W-:Y:S01]  /*4b30*/  MOV R16, 0x4b80 ;  /* 0x00004b8000107802 */ /* 0x000fe20000000f00 */
[----:B------:R-:W-:Y:S02]  /*4b40*/  IMAD.MOV.U32 R19, RZ, RZ, 0x1f ;  /* 0x0000001fff137424 */ /* 0x000fe400078e00ff */
[----:B------:R-:W-:-:S02]  /*4b50*/  IMAD.MOV.U32 R18, RZ, RZ, -0x1 ;  /* 0xffffffffff127424 */ /* 0x000fc400078e00ff */
[----:B------:R-:W-:Y:S02]  /*4b60*/  IMAD.MOV.U32 R21, RZ, RZ, R5 ;  /* 0x000000ffff157224 */ /* 0x000fe400078e0005 */
[----:B------:R-:W-:Y:S05]  /*4b70*/  CALL.REL.NOINC `($__internal_422_$__cuda_sm70_shflsync_bfly_p) ;  /* 0x0000001000007944 */ /* 0x000fea0003c00000 */
[----:B01----:R-:W-:Y:S05]  /*4b80*/  BRA `(.L_x_23892) ;  /* 0xffffd0b000007947 */ /* 0x003fea000383ffff */
        .weak           $__internal_422_$__cuda_sm70_shflsync_bfly_p
        .type           $__internal_422_$__cuda_sm70_shflsync_bfly_p,@function
        .size           $__internal_422_$__cuda_sm70_shflsync_bfly_p,(.L_x_25083 - $__internal_422_$__cuda_sm70_shflsync_bfly_p)
$__internal_422_$__cuda_sm70_shflsync_bfly_p:
[----:B------:R-:W-:Y:S01]  /*4b90*/  IMAD.MOV.U32 R17, RZ, RZ, 0x0 ;  /* 0x00000000ff117424 */ /* 0x000fe200078e00ff */
[----:B------:R-:W-:Y:S04]  /*4ba0*/  WARPSYNC R18 ;  /* 0x0000001200007348 */ /* 0x000fe80003800000 */
[----:B------:R0:W1:Y:S01]  /*4bb0*/  SHFL.BFLY PT, R19, R21, R20, R19 ;  /* 0x0c00001415137389 */ /* 0x00006200000e0013 */
[----:B------:R-:W-:Y:S05]  /*4bc0*/  RET.REL.NODEC R16 `(_ZN4vllm25paged_attention_v2_kernelIffLi32ELi8ELi128ELNS_18Fp8KVCacheDataTypeE0ELb0ELi512EEEvPfS2_PT_PKS3_PKT0_S9_ifPKiSB_iPKfiiiSD_SD_iiiii) ;  /* 0xffffb43010007950 */ /* 0x000fea0003c3ffff */
.L_x_23893:
        /* <DEDUP_REMOVED lines=11> */
.L_x_25083:


//--------------------- .text._ZN4vllm32paged_attention_v2_reduce_kernelIfLi256ELi128ELi512EEEvPT_PKfS4_PKS1_PKii --------------------------
	.section	.text._ZN4vllm32paged_attention_v2_reduce_kernelIfLi256ELi128ELi512EEEvPT_PKfS4_PKS1_PKii,"ax",@progbits
	.sectioninfo	@"SHI_REGISTERS=31"
	.align	128
        .global         _ZN4vllm32paged_attention_v2_reduce_kernelIfLi256ELi128ELi512EEEvPT_PKfS4_PKS1_PKii
        .type           _ZN4vllm32paged_attention_v2_reduce_kernelIfLi256ELi128ELi512EEEvPT_PKfS4_PKS1_PKii,@function
        .size           _ZN4vllm32paged_attention_v2_reduce_kernelIfLi256ELi128ELi512EEEvPT_PKfS4_PKS1_PKii,(.L_x_25588 - _ZN4vllm32paged_attention_v2_reduce_kernelIfLi256ELi128ELi512EEEvPT_PKfS4_PKS1_PKii)
        .other          _ZN4vllm32paged_attention_v2_reduce_kernelIfLi256ELi128ELi512EEEvPT_PKfS4_PKS1_PKii,@"STO_CUDA_ENTRY STV_DEFAULT"
_ZN4vllm32paged_attention_v2_reduce_kernelIfLi256ELi128ELi512EEEvPT_PKfS4_PKS1_PKii:
.text._ZN4vllm32paged_attention_v2_reduce_kernelIfLi256ELi128ELi512EEEvPT_PKfS4_PKS1_PKii:
        /* <DEDUP_REMOVED lines=27> */
.L_x_23897:
        /* <DEDUP_REMOVED lines=10> */
.L_x_23896:
[----:B------:R-:W-:Y:S05]  /*0250*/  BSYNC B0 ;  /* 0x0000000000007941 */ /* 0x000fea0003800000 */
.L_x_23895:
        /* <DEDUP_REMOVED lines=31> */
.L_x_23900:
        /* <DEDUP_REMOVED lines=11> */
[----:B------:R-:W-:Y:S02]  /*0500*/  IADD3 R20, R2, R15, RZ ;  /* 0x0000000f02147210 */ /* 0x000fe40007ffe0ff */
[----:B------:R-:W-:Y:S01]  /*0510*/  ISETP.GE.AND P0, PT, R18, R11, PT ;  /* 0x0000000b1200720c */ /* 0x000fe20003f06270 */
[----:B--2---:R-:W-:-:S04]  /*0520*/  FMUL.FTZ R15, R17, R12 ;  /* 0x0000000c110f7220 */ /* 0x004fc80000410000 */
[----:B------:R-:W-:Y:S01]  /*0530*/  FADD.FTZ R16, R15, R16 ;  /* 0x000000100f107221 */ /* 0x000fe20000010000 */
[----:B------:R0:W-:Y:S07]  /*0540*/  STS [R20], R15 ;  /* 0x0000000f14007388 */ /* 0x0001ee0000000800 */
[----:B------:R-:W-:Y:S05]  /*0550*/  @!P0 BRA `(.L_x_23900) ;  /* 0xfffffef000008947 */ /* 0x000fea000383ffff */
.L_x_23899:
[----:B------:R-:W-:Y:S05]  /*0560*/  BSYNC B0 ;  /* 0x0000000000007941 */ /* 0x000fea0003800000 */
.L_x_23898:
        /* <DEDUP_REMOVED lines=9> */
[----:B--2---:R-:W-:Y:S02]  /*0600*/  FADD.FTZ R12, R13, R12 ;  /* 0x0000000c0d0c7221 */ /* 0x004fe40000010000 */
[----:B------:R-:W-:-:S03]  /*0610*/  IMAD.SHL.U32 R13, R3, 0x100, RZ ;  /* 0x00000100030d7824 */ /* 0x000fc600078e00ff */
        /* <DEDUP_REMOVED lines=13> */
[----:B------:R-:W-:Y:S02]  /*06f0*/  IMAD.SHL.U32 R6, R6, 0x100, RZ ;  /* 0x0000010006067824 */ /* 0x000fe400078e00ff */
[----:B------:R-:W-:Y:S01]  /*0700*/  IMAD.SHL.U32 R9, R7, 0x100, RZ ;  /* 0x0000010007097824 */ /* 0x000fe200078e00ff */
[----:B------:R-:W-:Y:S01]  /*0710*/  SHF.R.S32.HI R7, RZ, 0x1f, R13 ;  /* 0x0000001fff077819 */ /* 0x000fe2000001140d */
[----:B------:R-:W0:Y:S01]  /*0720*/  MUFU.RCP R3, R3 ;  /* 0x0000000300037308 */ /* 0x000e220000001000 */
[----:B------:R-:W-:Y:S02]  /*0730*/  IMAD.SHL.U32 R8, R5, 0x100, RZ ;  /* 0x0000010005087824 */ /* 0x000fe400078e00ff */
[----:B------:R-:W-:-:S02]  /*0740*/  IADD3 R4, P1, R9, R6, RZ ;  /* 0x0000000609047210 */ /* 0x000fc40007f3e0ff */
[----:B------:R-:W-:Y:S02]  /*0750*/  SHF.R.S32.HI R6, RZ, 0x1f, R6 ;  /* 0x0000001fff067819 */ /* 0x000fe40000011406 */
[C---:B------:R-:W-:Y:S02]  /*0760*/  IADD3 R5, P2, R8.reuse, R13, RZ ;  /* 0x0000000d08057210 */ /* 0x040fe40007f5e0ff */
        /* <DEDUP_REMOVED lines=11> */
.L_x_23904:
[----:B------:R-:W-:Y:S02]  /*0820*/  IADD3 R3, P1, R0, R5, RZ ;  /* 0x0000000500037210 */ /* 0x000fe40007f3e0ff */
[----:B------:R-:W-:Y:S02]  /*0830*/  IADD3 R4, R4, -0x1, RZ ;  /* 0xffffffff04047810 */ /* 0x000fe40007ffe0ff */
[C---:B------:R-:W-:Y:S02]  /*0840*/  LEA.HI.X.SX32 R6, R0.reuse, R7, 0x1, P1 ;  /* 0x0000000700067211 */ /* 0x040fe400008f0eff */
[C---:B------:R-:W-:Y:S02]  /*0850*/  LEA R2, P1, R3.reuse, c[0x0][0x160], 0x2 ;  /* 0x0000580003027a11 */ /* 0x040fe400078210ff */
[----:B------:R-:W-:Y:S02]  /*0860*/  IADD3 R0, R0, 0x80, RZ ;  /* 0x0000008000007810 */ /* 0x000fe40007ffe0ff */
[----:B------:R-:W-:-:S02]  /*0870*/  LEA.HI.X R3, R3, c[0x0][0x164], R6, 0x2, P1 ;  /* 0x0000590003037a11 */ /* 0x000fc400008f1406 */
[----:B------:R-:W-:-:S03]  /*0880*/  ISETP.NE.AND P1, PT, R4, RZ, PT ;  /* 0x000000ff0400720c */ /* 0x000fc60003f25270 */
[----:B------:R0:W-:Y:S10]  /*0890*/  STG.E [R2.64], RZ ;  /* 0x000000ff02007986 */ /* 0x0001f4000c101904 */
[----:B0-----:R-:W-:Y:S05]  /*08a0*/  @P1 BRA `(.L_x_23904) ;  /* 0xffffff7000001947 */ /* 0x001fea000383ffff */
.L_x_23903:
[----:B------:R-:W-:Y:S05]  /*08b0*/  BSYNC B0 ;  /* 0x0000000000007941 */ /* 0x000fea0003800000 */
.L_x_23902:
[----:B------:R-:W-:Y:S05]  /*08c0*/  @!P0 EXIT ;  /* 0x000000000000894d */ /* 0x000fea0003800000 */
.L_x_23905:
[----:B0-----:R-:W-:-:S04]  /*08d0*/  IADD3 R3, P0, R0, R5, RZ ;  /* 0x0000000500037210 */ /* 0x001fc80007f1e0ff */
[----:B------:R-:W-:Y:S02]  /*08e0*/  LEA.HI.X.SX32 R4, R0, R7, 0x1, P0 ;  /* 0x0000000700047211 */ /* 0x000fe400000f0eff */
[----:B------:R-:W-:-:S04]  /*08f0*/  LEA R2, P0, R3, c[0x0][0x160], 0x2 ;  /* 0x0000580003027a11 */ /* 0x000fc800078010ff */
[----:B------:R-:W-:Y:S02]  /*0900*/  LEA.HI.X R3, R3, c[0x0][0x164], R4, 0x2, P0 ;  /* 0x0000590003037a11 */ /* 0x000fe400000f1404 */
[C---:B------:R-:W-:Y:S02]  /*0910*/  ISETP.GE.AND P0, PT, R0.reuse, -0x100, PT ;  /* 0xffffff000000780c */ /* 0x040fe40003f06270 */
[----:B------:R-:W-:Y:S01]  /*0920*/  IADD3 R0, R0, 0x200, RZ ;  /* 0x0000020000007810 */ /* 0x000fe20007ffe0ff */
[----:B------:R0:W-:Y:S04]  /*0930*/  STG.E [R2.64], RZ ;  /* 0x000000ff02007986 */ /* 0x0001e8000c101904 */
[----:B------:R0:W-:Y:S04]  /*0940*/  STG.E [R2.64+0x200], RZ ;  /* 0x000200ff02007986 */ /* 0x0001e8000c101904 */
[----:B------:R0:W-:Y:S04]  /*0950*/  STG.E [R2.64+0x400], RZ ;  /* 0x000400ff02007986 */ /* 0x0001e8000c101904 */
[----:B------:R0:W-:Y:S01]  /*0960*/  STG.E [R2.64+0x600], RZ ;  /* 0x000600ff02007986 */ /* 0x0001e2000c101904 */
[----:B------:R-:W-:Y:S05]  /*0970*/  @!P0 BRA `(.L_x_23905) ;  /* 0xffffff5000008947 */ /* 0x000fea000383ffff */
[----:B------:R-:W-:Y:S05]  /*0980*/  EXIT ;  /* 0x000000000000794d */ /* 0x000fea0003800000 */
.L_x_23901:
[----:B------:R-:W-:Y:S02]  /*0990*/  IMNMX R13, R11, 0x1, !PT ;  /* 0x000000010b0d7817 */ /* 0x000fe40007800200 */
[----:B------:R-:W-:-:S02]  /*09a0*/  LEA R6, P0, R4, c[0x0][0x178], 0x2 ;  /* 0x00005e0004067a11 */ /* 0x000fc400078010ff */
[C---:B------:R-:W-:Y:S02]  /*09b0*/  IADD3 R8, R13.reuse, -0x1, RZ ;  /* 0xffffffff0d087810 */ /* 0x040fe40007ffe0ff */
[----:B------:R-:W-:Y:S02]  /*09c0*/  IADD3 R10, R2, 0x8, RZ ;  /* 0x00000008020a7810 */ /* 0x000fe40007ffe0ff */
[----:B------:R-:W-:Y:S02]  /*09d0*/  ISETP.GE.U32.AND P1, PT, R8, 0x3, PT ;  /* 0x000000030800780c */ /* 0x000fe40003f26070 */
[----:B------:R-:W-:Y:S02]  /*09e0*/  LOP3.LUT R8, R13, 0x3, RZ, 0xc0, !PT ;  /* 0x000000030d087812 */ /* 0x000fe400078ec0ff */
[----:B------:R-:W-:-:S03]  /*09f0*/  LEA.HI.X R11, R4, c[0x0][0x17c], R9, 0x2, P0 ;  /* 0x00005f00040b7a11 */ /* 0x000fc600000f1409 */
[----:B------:R-:W-:-:S04]  /*0a00*/  IMAD.IADD R12, R13, 0x1, -R8 ;  /* 0x000000010d0c7824 */ /* 0x000fc800078e0a08 */
.L_x_23912:
[----:B------:R-:W-:Y:S01]  /*0a10*/  HFMA2.MMA R13, -RZ, RZ, 0, 0 ;  /* 0x00000000ff0d7435 */ /* 0x000fe200000001ff */
[----:B--2---:R-:W-:Y:S01]  /*0a20*/  IMAD.MOV.U32 R20, RZ, RZ, RZ ;  /* 0x000000ffff147224 */ /* 0x004fe200078e00ff */
[----:B01----:R-:W-:Y:S05]  /*0a30*/  @!P1 BRA `(.L_x_23906) ;  /* 0x000009d000009947 */ /* 0x003fea0003800000 */
[----:B------:R-:W-:Y:S01]  /*0a40*/  ISETP.GT.AND P0, PT, R12, RZ, PT ;  /* 0x000000ff0c00720c */ /* 0x000fe20003f04270 */
[----:B------:R-:W-:Y:S02]  /*0a50*/  IMAD.MOV.U32 R20, RZ, RZ, RZ ;  /* 0x000000ffff147224 */ /* 0x000fe400078e00ff */
[----:B------:R-:W-:Y:S02]  /*0a60*/  IMAD.MOV.U32 R13, RZ, RZ, RZ ;  /* 0x000000ffff0d7224 */ /* 0x000fe400078e00ff */
[----:B------:R-:W-:Y:S02]  /*0a70*/  IMAD.MOV.U32 R16, RZ, RZ, R10 ;  /* 0x000000ffff107224 */ /* 0x000fe400078e000a */
[----:B------:R-:W-:Y:S02]  /*0a80*/  IMAD.MOV.U32 R18, RZ, RZ, R6 ;  /* 0x000000ffff127224 */ /* 0x000fe400078e0006 */
[----:B------:R-:W-:-:S02]  /*0a90*/  IMAD.MOV.U32 R17, RZ, RZ, R11 ;  /* 0x000000ffff117224 */ /* 0x000fc400078e000b */
[----:B------:R-:W-:Y:S02]  /*0aa0*/  IMAD.MOV.U32 R19, RZ, RZ, R12 ;  /* 0x000000ffff137224 */ /* 0x000fe400078e000c */
[----:B------:R-:W-:Y:S05]  /*0ab0*/  @!P0 BRA `(.L_x_23907) ;  /* 0x000007b000008947 */ /* 0x000fea0003800000 */
[----:B------:R-:W-:Y:S02]  /*0ac0*/  ISETP.GT.AND P2, PT, R19, 0xc, PT ;  /* 0x0000000c1300780c */ /* 0x000fe40003f44270 */
[----:B------:R-:W-:-:S11]  /*0ad0*/  PLOP3.LUT P0, PT, PT, PT, PT, 0x80, 0x0 ;  /* 0x000000000000781c */ /* 0x000fd60003f0f070 */
[----:B------:R-:W-:Y:S05]  /*0ae0*/  @!P2 BRA `(.L_x_23908) ;  /* 0x000004b00000a947 */ /* 0x000fea0003800000 */
[----:B------:R-:W-:Y:S02]  /*0af0*/  PLOP3.LUT P0, PT, PT, PT, PT, 0x8, 0x0 ;  /* 0x000000000000781c */ /* 0x000fe40003f0e170 */
.L_x_23909:
[----:B------:R-:W-:Y:S01]  /*0b00*/  MOV R15, R17 ;  /* 0x00000011000f7202 */ /* 0x000fe20000000f00 */
[----:B------:R-:W-:Y:S01]  /*0b10*/  IMAD.MOV.U32 R14, RZ, RZ, R18 ;  /* 0x000000ffff0e7224 */ /* 0x000fe200078e0012 */
[----:B------:R-:W2:Y:S03]  /*0b20*/  LDS R25, [R16+-0x8] ;  /* 0xfffff80010197984 */ /* 0x000ea60000000800 */
[----:B------:R-:W-:Y:S01]  /*0b30*/  IMAD.WIDE R14, R0, 0x4, R14 ;  /* 0x00000004000e7825 */ /* 0x000fe200078e020e */
[----:B------:R-:W3:Y:S04]  /*0b40*/  LDS R27, [R16+-0x4] ;  /* 0xfffffc00101b7984 */ /* 0x000ee80000000800 */
[----:B------:R-:W2:Y:S04]  /*0b50*/  LDG.E.CONSTANT R26, [R14.64] ;  /* 0x000000040e1a7981 */ /* 0x000ea8000c1e9900 */
[----:B------:R-:W3:Y:S04]  /*0b60*/  LDG.E.CONSTANT R24, [R14.64+0x400] ;  /* 0x000400040e187981 */ /* 0x000ee8000c1e9900 */
[----:B------:R-:W4:Y:S04]  /*0b70*/  LDG.E.CONSTANT R23, [R14.64+0x800] ;  /* 0x000800040e177981 */ /* 0x000f28000c1e9900 */
[----:B-1----:R-:W5:Y:S04]  /*0b80*/  LDG.E.CONSTANT R22, [R14.64+0xc00] ;  /* 0x000c00040e167981 */ /* 0x002f68000c1e9900 */
[----:B------:R-:W4:Y:S04]  /*0b90*/  LDG.E.CONSTANT R21, [R14.64+0x1000] ;  /* 0x001000040e157981 */ /* 0x000f28000c1e9900 */
[----:B------:R-:W-:Y:S01]  /*0ba0*/  LDS R28, [R16+0x8] ;  /* 0x00000800101c7984 */ /* 0x000fe20000000800 */
[----:B--2---:R-:W-:-:S03]  /*0bb0*/  FMUL.FTZ R25, R25, R26 ;  /* 0x0000001a19197220 */ /* 0x004fc60000410000 */
[----:B------:R-:W4:Y:S01]  /*0bc0*/  LDS R26, [R16] ;  /* 0x00000000101a7984 */ /* 0x000f220000000800 */
[----:B---3--:R-:W-:Y:S02]  /*0bd0*/  FMUL.FTZ R24, R27, R24 ;  /* 0x000000181b187220 */ /* 0x008fe40000410000 */
[C---:B0-----:R-:W-:Y:S01]  /*0be0*/  FFMA.FTZ R20, R3.reuse, R25, R20 ;  /* 0x0000001903147223 */ /* 0x041fe20000010014 */
[----:B------:R-:W5:Y:S03]  /*0bf0*/  LDS R27, [R16+0x4] ;  /* 0x00000400101b7984 */ /* 0x000f660000000800 */
[----:B------:R-:W-:Y:S01]  /*0c00*/  FFMA.FTZ R20, R3, R24, R20 ;  /* 0x0000001803147223 */ /* 0x000fe20000010014 */
[----:B------:R-:W2:Y:S04]  /*0c10*/  LDG.E.CONSTANT R25, [R14.64+0x1400] ;  /* 0x001400040e197981 */ /* 0x000ea8000c1e9900 */
[----:B------:R-:W3:Y:S01]  /*0c20*/  LDG.E.CONSTANT R24, [R14.64+0x1800] ;  /* 0x001800040e187981 */ /* 0x000ee2000c1e9900 */
[----:B----4-:R-:W-:-:S03]  /*0c30*/  FMUL.FTZ R23, R26, R23 ;  /* 0x000000171a177220 */ /* 0x010fc60000410000 */
[----:B------:R-:W4:Y:S01]  /*0c40*/  LDG.E.CONSTANT R26, [R14.64+0x2000] ;  /* 0x002000040e1a7981 */ /* 0x000f22000c1e9900 */
[----:B------:R-:W-:-:S03]  /*0c50*/  FFMA.FTZ R20, R3, R23, R20 ;  /* 0x0000001703147223 */ /* 0x000fc60000010014 */
[----:B------:R-:W4:Y:S01]  /*0c60*/  LDG.E.CONSTANT R23, [R14.64+0x1c00] ;  /* 0x001c00040e177981 */ /* 0x000f22000c1e9900 */
[----:B-----5:R-:W-:Y:S02]  /*0c70*/  FMUL.FTZ R22, R27, R22 ;  /* 0x000000161b167220 */ /* 0x020fe40000410000 */
[----:B------:R-:W-:Y:S01]  /*0c80*/  FMUL.FTZ R21, R28, R21 ;  /* 0x000000151c157220 */ /* 0x000fe20000410000 */
[----:B------:R-:W-:Y:S01]  /*0c90*/  LDS R27, [R16+0x1c] ;  /* 0x00001c00101b7984 */ /* 0x000fe20000000800 */
[----:B------:R-:W-:-:S03]  /*0ca0*/  FFMA.FTZ R22, R3, R22, R20 ;  /* 0x0000001603167223 */ /* 0x000fc60000010014 */
[----:B------:R-:W5:Y:S01]  /*0cb0*/  LDG.E.CONSTANT R20, [R14.64+0x2400] ;  /* 0x002400040e147981 */ /* 0x000f62000c1e9900 */
[----:B------:R-:W-:-:S03]  /*0cc0*/  FFMA.FTZ R22, R3, R21, R22 ;  /* 0x0000001503167223 */ /* 0x000fc60000010016 */
[----:B------:R-:W2:Y:S04]  /*0cd0*/  LDS R28, [R16+0xc] ;  /* 0x00000c00101c7984 */ /* 0x000ea80000000800 */
[----:B------:R-:W3:Y:S01]  /*0ce0*/  LDS R21, [R16+0x10] ;  /* 0x0000100010157984 */ /* 0x000ee20000000800 */
[----:B--2---:R-:W-:-:S03]  /*0cf0*/  FMUL.FTZ R25, R28, R25 ;  /* 0x000000191c197220 */ /* 0x004fc60000410000 */
[----:B------:R-:W4:Y:S01]  /*0d00*/  LDS R28, [R16+0x14] ;  /* 0x00001400101c7984 */ /* 0x000f220000000800 */
[----:B---3--:R-:W-:-:S03]  /*0d10*/  FMUL.FTZ R24, R21, R24 ;  /* 0x0000001815187220 */ /* 0x008fc60000410000 */
[----:B------:R0:W2:Y:S01]  /*0d20*/  LDG.E.CONSTANT R21, [R14.64+0x2800] ;  /* 0x002800040e157981 */ /* 0x0000a2000c1e9900 */
[----:B------:R-:W-:-:S03]  /*0d30*/  FFMA.FTZ R22, R3, R25, R22 ;  /* 0x0000001903167223 */ /* 0x000fc60000010016 */
[----:B------:R-:W1:Y:S01]  /*0d40*/  LDS R25, [R16+0x18] ;  /* 0x0000180010197984 */ /* 0x000e620000000800 */
[----:B------:R-:W-:-:S03]  /*0d50*/  FFMA.FTZ R24, R3, R24, R22 ;  /* 0x0000001803187223 */ /* 0x000fc60000010016 */
[----:B------:R0:W3:Y:S01]  /*0d60*/  LDG.E.CONSTANT R22, [R14.64+0x2c00] ;  /* 0x002c00040e167981 */ /* 0x0000e2000c1e9900 */
[----:B----4-:R-:W-:-:S04]  /*0d70*/  FMUL.FTZ R23, R28, R23 ;  /* 0x000000171c177220 */ /* 0x010fc80000410000 */
[----:B------:R-:W-:Y:S02]  /*0d80*/  FFMA.FTZ R28, R3, R23, R24 ;  /* 0x00000017031c7223 */ /* 0x000fe40000010018 */
[----:B------:R0:W4:Y:S01]  /*0d90*/  LDG.E.CONSTANT R24, [R14.64+0x3000] ;  /* 0x003000040e187981 */ /* 0x000122000c1e9900 */
[----:B-----5:R-:W-:-:S03]  /*0da0*/  FMUL.FTZ R27, R27, R20 ;  /* 0x000000141b1b7220 */ /* 0x020fc60000410000 */
[----:B------:R0:W5:Y:S01]  /*0db0*/  LDG.E.CONSTANT R23, [R14.64+0x3400] ;  /* 0x003400040e177981 */ /* 0x000162000c1e9900 */
[----:B-1----:R-:W-:-:S03]  /*0dc0*/  FMUL.FTZ R25, R25, R26 ;  /* 0x0000001a19197220 */ /* 0x002fc60000410000 */
[----:B------:R0:W5:Y:S01]  /*0dd0*/  LDG.E.CONSTANT R20, [R14.64+0x3800] ;  /* 0x003800040e147981 */ /* 0x000162000c1e9900 */
[----:B------:R-:W-:-:S03]  /*0de0*/  FFMA.FTZ R28, R3, R25, R28 ;  /* 0x00000019031c7223 */ /* 0x000fc6000001001c */
[----:B------:R0:W5:Y:S04]  /*0df0*/  LDG.E.CONSTANT R25, [R14.64+0x3c00] ;  /* 0x003c00040e197981 */ /* 0x000168000c1e9900 */
[----:B------:R-:W2:Y:S01]  /*0e00*/  LDS R26, [R16+0x20] ;  /* 0x00002000101a7984 */ /* 0x000ea20000000800 */
[----:B------:R-:W-:-:S03]  /*0e10*/  FFMA.FTZ R28, R3, R27, R28 ;  /* 0x0000001b031c7223 */ /* 0x000fc6000001001c */
[----:B------:R-:W3:Y:S04]  /*0e20*/  LDS R27, [R16+0x24] ;  /* 0x00002400101b7984 */ /* 0x000ee80000000800 */
[----:B0-----:R-:W-:Y:S01]  /*0e30*/  LDS R14, [R16+0x34] ;  /* 0x00003400100e7984 */ /* 0x001fe20000000800 */
[----:B------:R-:W-:-:S04]  /*0e40*/  IADD3 R19, R19, -0x10, RZ ;  /* 0xfffffff013137810 */ /* 0x000fc80007ffe0ff */
[----:B------:R-:W-:Y:S02]  /*0e50*/  ISETP.GT.AND P2, PT, R19, 0xc, PT ;  /* 0x0000000c1300780c */ /* 0x000fe40003f44270 */
[----:B------:R-:W-:Y:S02]  /*0e60*/  IADD3 R18, P3, R18, 0x4000, RZ ;  /* 0x0000400012127810 */ /* 0x000fe40007f7e0ff */
[----:B------:R-:W-:-:S03]  /*0e70*/  IADD3 R13, R13, 0x10, RZ ;  /* 0x000000100d0d7810 */ /* 0x000fc60007ffe0ff */
[----:B------:R-:W-:Y:S02]  /*0e80*/  IMAD.X R17, RZ, RZ, R17, P3 ;  /* 0x000000ffff117224 */ /* 0x000fe400018e0611 */
[----:B--2---:R-:W-:-:S04]  /*0e90*/  FMUL.FTZ R21, R26, R21 ;  /* 0x000000151a157220 */ /* 0x004fc80000410000 */
[----:B------:R-:W-:Y:S02]  /*0ea0*/  FFMA.FTZ R28, R3, R21, R28 ;  /* 0x00000015031c7223 */ /* 0x000fe4000001001c */
[----:B------:R-:W4:Y:S01]  /*0eb0*/  LDS R21, [R16+0x28] ;  /* 0x0000280010157984 */ /* 0x000f220000000800 */
[----:B---3--:R-:W-:-:S03]  /*0ec0*/  FMUL.FTZ R27, R27, R22 ;  /* 0x000000161b1b7220 */ /* 0x008fc60000410000 */
[----:B------:R-:W5:Y:S01]  /*0ed0*/  LDS R22, [R16+0x2c] ;  /* 0x00002c0010167984 */ /* 0x000f620000000800 */
[----:B------:R-:W-:-:S03]  /*0ee0*/  FFMA.FTZ R28, R3, R27, R28 ;  /* 0x0000001b031c7223 */ /* 0x000fc6000001001c */
[----:B------:R0:W1:Y:S02]  /*0ef0*/  LDS R27, [R16+0x30] ;  /* 0x00003000101b7984 */ /* 0x0000640000000800 */
[----:B0-----:R-:W-:Y:S01]  /*0f00*/  IADD3 R16, R16, 0x40, RZ ;  /* 0x0000004010107810 */ /* 0x001fe20007ffe0ff */
[----:B----4-:R-:W-:-:S04]  /*0f10*/  FMUL.FTZ R21, R21, R24 ;  /* 0x0000001815157220 */ /* 0x010fc80000410000 */
[----:B------:R-:W-:Y:S02]  /*0f20*/  FFMA.FTZ R28, R3, R21, R28 ;  /* 0x00000015031c7223 */ /* 0x000fe4000001001c */
[----:B-----5:R-:W-:Y:S02]  /*0f30*/  FMUL.FTZ R22, R22, R23 ;  /* 0x0000001716167220 */ /* 0x020fe40000410000 */
[----:B-1----:R-:W-:Y:S02]  /*0f40*/  FMUL.FTZ R20, R27, R20 ;  /* 0x000000141b147220 */ /* 0x002fe40000410000 */
[C---:B------:R-:W-:Y:S02]  /*0f50*/  FFMA.FTZ R22, R3.reuse, R22, R28 ;  /* 0x0000001603167223 */ /* 0x040fe4000001001c */
[----:B------:R-:W-:Y:S02]  /*0f60*/  FMUL.FTZ R14, R14, R25 ;  /* 0x000000190e0e7220 */ /* 0x000fe40000410000 */
[----:B------:R-:W-:-:S04]  /*0f70*/  FFMA.FTZ R20, R3, R20, R22 ;  /* 0x0000001403147223 */ /* 0x000fc80000010016 */
[----:B------:R-:W-:Y:S01]  /*0f80*/  FFMA.FTZ R20, R3, R14, R20 ;  /* 0x0000000e03147223 */ /* 0x000fe20000010014 */
[----:B------:R-:W-:Y:S05]  /*0f90*/  @P2 BRA `(.L_x_23909) ;  /* 0xfffffb6000002947 */ /* 0x000fea000383ffff */
.L_x_23908:
        /* <DEDUP_REMOVED lines=8> */
[----:B------:R-:W2:Y:S04]  /*1020*/  LDG.E.CONSTANT R26, [R14.64] ;  /* 0x000000040e1a7981 */ /* 0x000ea8000c1e9900 */
[----:B------:R-:W3:Y:S04]  /*1030*/  LDG.E.CONSTANT R24, [R14.64+0x400] ;  /* 0x000400040e187981 */ /* 0x000ee8000c1e9900 */
[----:B------:R-:W4:Y:S04]  /*1040*/  LDG.E.CONSTANT R23, [R14.64+0x800] ;  /* 0x000800040e177981 */ /* 0x000f28000c1e9900 */
[----:B-1----:R1:W5:Y:S01]  /*1050*/  LDG.E.CONSTANT R22, [R14.64+0xc00] ;  /* 0x000c00040e167981 */ /* 0x002362000c1e9900 */
[----:B--2---:R-:W-:-:S03]  /*1060*/  FMUL.FTZ R26, R21, R26 ;  /* 0x0000001a151a7220 */ /* 0x004fc60000410000 */
[----:B------:R1:W2:Y:S01]  /*1070*/  LDG.E.CONSTANT R21, [R14.64+0x1000] ;  /* 0x001000040e157981 */ /* 0x0002a2000c1e9900 */
[----:B0-----:R-:W-:-:S03]  /*1080*/  FFMA.FTZ R26, R3, R26, R20 ;  /* 0x0000001a031a7223 */ /* 0x001fc60000010014 */
[----:B------:R1:W2:Y:S01]  /*1090*/  LDG.E.CONSTANT R20, [R14.64+0x1400] ;  /* 0x001400040e147981 */ /* 0x0002a2000c1e9900 */
[----:B---3--:R-:W-:-:S03]  /*10a0*/  FMUL.FTZ R27, R25, R24 ;  /* 0x00000018191b7220 */ /* 0x008fc60000410000 */
[----:B------:R1:W3:Y:S04]  /*10b0*/  LDG.E.CONSTANT R24, [R14.64+0x1800] ;  /* 0x001800040e187981 */ /* 0x0002e8000c1e9900 */
[----:B------:R1:W3:Y:S01]  /*10c0*/  LDG.E.CONSTANT R25, [R14.64+0x1c00] ;  /* 0x001c00040e197981 */ /* 0x0002e2000c1e9900 */
[C---:B------:R-:W-:Y:S01]  /*10d0*/  FFMA.FTZ R26, R3.reuse, R27, R26 ;  /* 0x0000001b031a7223 */ /* 0x040fe2000001001a */
[----:B------:R-:W-:Y:S01]  /*10e0*/  IADD3 R18, P2, R18, 0x2000, RZ ;  /* 0x0000200012127810 */ /* 0x000fe20007f5e0ff */
[----:B----4-:R-:W-:Y:S01]  /*10f0*/  FMUL.FTZ R23, R28, R23 ;  /* 0x000000171c177220 */ /* 0x010fe20000410000 */
[----:B------:R-:W5:Y:S01]  /*1100*/  LDS R27, [R16+0x4] ;  /* 0x00000400101b7984 */ /* 0x000f620000000800 */
[----:B------:R-:W-:Y:S02]  /*1110*/  PLOP3.LUT P0, PT, PT, PT, PT, 0x8, 0x0 ;  /* 0x000000000000781c */ /* 0x000fe40003f0e170 */
[----:B------:R-:W-:Y:S01]  /*1120*/  FFMA.FTZ R28, R3, R23, R26 ;  /* 0x00000017031c7223 */ /* 0x000fe2000001001a */
[----:B------:R-:W-:Y:S01]  /*1130*/  IADD3 R13, R13, 0x8, RZ ;  /* 0x000000080d0d7810 */ /* 0x000fe20007ffe0ff */
[----:B------:R-:W2:Y:S01]  /*1140*/  LDS R26, [R16+0x8] ;  /* 0x00000800101a7984 */ /* 0x000ea20000000800 */
[----:B------:R-:W-:Y:S01]  /*1150*/  IADD3 R19, R19, -0x8, RZ ;  /* 0xfffffff813137810 */ /* 0x000fe20007ffe0ff */
[----:B------:R-:W-:-:S02]  /*1160*/  IMAD.X R17, RZ, RZ, R17, P2 ;  /* 0x000000ffff117224 */ /* 0x000fc400010e0611 */
[----:B------:R-:W0:Y:S04]  /*1170*/  LDS R23, [R16+0xc] ;  /* 0x00000c0010177984 */ /* 0x000e280000000800 */
[----:B-1----:R-:W-:Y:S01]  /*1180*/  LDS R14, [R16+0x14] ;  /* 0x00001400100e7984 */ /* 0x002fe20000000800 */
[----:B-----5:R-:W-:-:S03]  /*1190*/  FMUL.FTZ R22, R27, R22 ;  /* 0x000000161b167220 */ /* 0x020fc60000410000 */
[----:B------:R1:W3:Y:S01]  /*11a0*/  LDS R27, [R16+0x10] ;  /* 0x00001000101b7984 */ /* 0x0002e20000000800 */
[----:B------:R-:W-:Y:S01]  /*11b0*/  FFMA.FTZ R22, R3, R22, R28 ;  /* 0x0000001603167223 */ /* 0x000fe2000001001c */
[----:B-1----:R-:W-:Y:S01]  /*11c0*/  IADD3 R16, R16, 0x20, RZ ;  /* 0x0000002010107810 */ /* 0x002fe20007ffe0ff */
[----:B--2---:R-:W-:-:S04]  /*11d0*/  FMUL.FTZ R21, R26, R21 ;  /* 0x000000151a157220 */ /* 0x004fc80000410000 */
[----:B------:R-:W-:Y:S02]  /*11e0*/  FFMA.FTZ R22, R3, R21, R22 ;  /* 0x0000001503167223 */ /* 0x000fe40000010016 */
[----:B0-----:R-:W-:Y:S02]  /*11f0*/  FMUL.FTZ R20, R23, R20 ;  /* 0x0000001417147220 */ /* 0x001fe40000410000 */
[----:B---3--:R-:W-:Y:S02]  /*1200*/  FMUL.FTZ R24, R27, R24 ;  /* 0x000000181b187220 */ /* 0x008fe40000410000 */
[C---:B------:R-:W-:Y:S02]  /*1210*/  FFMA.FTZ R20, R3.reuse, R20, R22 ;  /* 0x0000001403147223 */ /* 0x040fe40000010016 */
[----:B------:R-:W-:Y:S02]  /*1220*/  FMUL.FTZ R14, R14, R25 ;  /* 0x000000190e0e7220 */ /* 0x000fe40000410000 */
[----:B------:R-:W-:-:S04]  /*1230*/  FFMA.FTZ R20, R3, R24, R20 ;  /* 0x0000001803147223 */ /* 0x000fc80000010014 */
[----:B------:R-:W-:Y:S02]  /*1240*/  FFMA.FTZ R20, R3, R14, R20 ;  /* 0x0000000e03147223 */ /* 0x000fe40000010014 */
.L_x_23910:
[----:B------:R-:W-:-:S13]  /*1250*/  ISETP.NE.OR P0, PT, R19, RZ, P0 ;  /* 0x000000ff1300720c */ /* 0x000fda0000705670 */
[----:B------:R-:W-:Y:S05]  /*1260*/  @!P0 BRA `(.L_x_23906) ;  /* 0x000001a000008947 */ /* 0x000fea0003800000 */
.L_x_23907:
        /* <DEDUP_REMOVED lines=9> */
[----:B-1----:R-:W5:Y:S01]  /*1300*/  LDG.E.CONSTANT R22, [R14.64+0xc00] ;  /* 0x000c00040e167981 */ /* 0x002f62000c1e9900 */
[----:B------:R-:W-:-:S02]  /*1310*/  IADD3 R19, R19, -0x4, RZ ;  /* 0xfffffffc13137810 */ /* 0x000fc40007ffe0ff */
[----:B------:R-:W-:Y:S01]  /*1320*/  IADD3 R18, P2, R18, 0x1000, RZ ;  /* 0x0000100012127810 */ /* 0x000fe20007f5e0ff */
[----:B------:R1:W5:Y:S01]  /*1330*/  LDS R23, [R16+0x4] ;  /* 0x0000040010177984 */ /* 0x0003620000000800 */
[----:B------:R-:W-:Y:S02]  /*1340*/  ISETP.NE.AND P0, PT, R19, RZ, PT ;  /* 0x000000ff1300720c */ /* 0x000fe40003f05270 */
[----:B------:R-:W-:Y:S01]  /*1350*/  IADD3 R13, R13, 0x4, RZ ;  /* 0x000000040d0d7810 */ /* 0x000fe20007ffe0ff */
[----:B------:R-:W-:Y:S01]  /*1360*/  IMAD.X R17, RZ, RZ, R17, P2 ;  /* 0x000000ffff117224 */ /* 0x000fe200010e0611 */
[----:B-1----:R-:W-:Y:S01]  /*1370*/  IADD3 R16, R16, 0x10, RZ ;  /* 0x0000001010107810 */ /* 0x002fe20007ffe0ff */
[----:B--2---:R-:W-:-:S04]  /*1380*/  FMUL.FTZ R25, R25, R28 ;  /* 0x0000001c19197220 */ /* 0x004fc80000410000 */
[----:B0-----:R-:W-:Y:S02]  /*1390*/  FFMA.FTZ R20, R25, R3, R20 ;  /* 0x0000000319147223 */ /* 0x001fe40000010014 */
[----:B---3--:R-:W-:Y:S02]  /*13a0*/  FMUL.FTZ R24, R27, R24 ;  /* 0x000000181b187220 */ /* 0x008fe40000410000 */
[----:B----4-:R-:W-:Y:S02]  /*13b0*/  FMUL.FTZ R21, R26, R21 ;  /* 0x000000151a157220 */ /* 0x010fe40000410000 */
[-C--:B------:R-:W-:Y:S02]  /*13c0*/  FFMA.FTZ R20, R24, R3.reuse, R20 ;  /* 0x0000000318147223 */ /* 0x080fe40000010014 */
[----:B-----5:R-:W-:Y:S02]  /*13d0*/  FMUL.FTZ R22, R23, R22 ;  /* 0x0000001617167220 */ /* 0x020fe40000410000 */
[----:B------:R-:W-:-:S04]  /*13e0*/  FFMA.FTZ R20, R21, R3, R20 ;  /* 0x0000000315147223 */ /* 0x000fc80000010014 */
[----:B------:R-:W-:Y:S01]  /*13f0*/  FFMA.FTZ R20, R22, R3, R20 ;  /* 0x0000000316147223 */ /* 0x000fe20000010014 */
[----:B------:R-:W-:Y:S05]  /*1400*/  @P0 BRA `(.L_x_23907) ;  /* 0xfffffe6000000947 */ /* 0x000fea000383ffff */
.L_x_23906:
[----:B------:R-:W-:-:S13]  /*1410*/  ISETP.NE.AND P0, PT, R8, RZ, PT ;  /* 0x000000ff0800720c */ /* 0x000fda0003f05270 */
[----:B------:R-:W-:Y:S05]  /*1420*/  @!P0 BRA `(.L_x_23911) ;  /* 0x0000015000008947 */ /* 0x000fea0003800000 */
[----:B------:R-:W-:-:S04]  /*1430*/  LEA R14, R13, R0, 0x8 ;  /* 0x000000000d0e7211 */ /* 0x000fc800078e40ff */
[----:B------:R-:W-:-:S04]  /*1440*/  IADD3 R15, P0, R14, R4, RZ ;  /* 0x000000040e0f7210 */ /* 0x000fc80007f1e0ff */
[----:B------:R-:W-:Y:S02]  /*1450*/  LEA.HI.X.SX32 R16, R14, R9, 0x1, P0 ;  /* 0x000000090e107211 */ /* 0x000fe400000f0eff */
[----:B------:R-:W-:-:S04]  /*1460*/  LEA R14, P0, R15, c[0x0][0x178], 0x2 ;  /* 0x00005e000f0e7a11 */ /* 0x000fc800078010ff */
[----:B------:R-:W-:-:S05]  /*1470*/  LEA.HI.X R15, R15, c[0x0][0x17c], R16, 0x2, P0 ;  /* 0x00005f000f0f7a11 */ /* 0x000fca00000f1410 */
[----:B------:R-:W2:Y:S01]  /*1480*/  LDG.E.CONSTANT R16, [R14.64] ;  /* 0x000000040e107981 */ /* 0x000ea2000c1e9900 */
[----:B------:R-:W-:Y:S01]  /*1490*/  IMAD R19, R13, 0x4, R2 ;  /* 0x000000040d137824 */ /* 0x000fe200078e0202 */
[----:B------:R-:W-:-:S04]  /*14a0*/  ISETP.NE.AND P0, PT, R8, 0x1, PT ;  /* 0x000000010800780c */ /* 0x000fc80003f05270 */
[----:B------:R-:W2:Y:S02]  /*14b0*/  LDS R13, [R19] ;  /* 0x00000000130d7984 */ /* 0x000ea40000000800 */
[----:B--2---:R-:W-:-:S04]  /*14c0*/  FMUL.FTZ R13, R13, R16 ;  /* 0x000000100d0d7220 */ /* 0x004fc80000410000 */
[----:B0-----:R-:W-:-:S03]  /*14d0*/  FFMA.FTZ R20, R13, R3, R20 ;  /* 0x000000030d147223 */ /* 0x001fc60000010014 */
[----:B------:R-:W-:Y:S05]  /*14e0*/  @!P0 BRA `(.L_x_23911) ;  /* 0x0000009000008947 */ /* 0x000fea0003800000 */
[----:B------:R-:W-:Y:S01]  /*14f0*/  ISETP.NE.AND P0, PT, R8, 0x2, PT ;  /* 0x000000020800780c */ /* 0x000fe20003f05270 */
[----:B------:R-:W2:Y:S04]  /*1500*/  LDG.E.CONSTANT R16, [R14.64+0x400] ;  /* 0x000400040e107981 */ /* 0x000ea8000c1e9900 */
[----:B------:R-:W2:Y:S08]  /*1510*/  LDS R13, [R19+0x4] ;  /* 0x00000400130d7984 */ /* 0x000eb00000000800 */
[----:B------:R-:W3:Y:S04]  /*1520*/  @P0 LDG.E.CONSTANT R18, [R14.64+0x800] ;  /* 0x000800040e120981 */ /* 0x000ee8000c1e9900 */
[----:B------:R-:W3:Y:S01]  /*1530*/  @P0 LDS R17, [R19+0x8] ;  /* 0x0000080013110984 */ /* 0x000ee20000000800 */
[----:B--2---:R-:W-:-:S04]  /*1540*/  FMUL.FTZ R13, R13, R16 ;  /* 0x000000100d0d7220 */ /* 0x004fc80000410000 */
[----:B------:R-:W-:Y:S02]  /*1550*/  FFMA.FTZ R20, R13, R3, R20 ;  /* 0x000000030d147223 */ /* 0x000fe40000010014 */
[----:B---3--:R-:W-:-:S04]  /*1560*/  @P0 FMUL.FTZ R17, R17, R18 ;  /* 0x0000001211110220 */ /* 0x008fc80000410000 */
[----:B------:R-:W-:Y:S02]  /*1570*/  @P0 FFMA.FTZ R20, R17, R3, R20 ;  /* 0x0000000311140223 */ /* 0x000fe40000010014 */
.L_x_23911:
[----:B------:R-:W-:-:S04]  /*1580*/  IADD3 R13, P0, R0, R5, RZ ;  /* 0x00000005000d7210 */ /* 0x000fc80007f1e0ff */
[----:B------:R-:W-:Y:S02]  /*1590*/  LEA.HI.X.SX32 R16, R0, R7, 0x1, P0 ;  /* 0x0000000700107211 */ /* 0x000fe400000f0eff */
[----:B------:R-:W-:-:S04]  /*15a0*/  LEA R14, P0, R13, c[0x0][0x160], 0x2 ;  /* 0x000058000d0e7a11 */ /* 0x000fc800078010ff */
[----:B------:R-:W-:Y:S02]  /*15b0*/  LEA.HI.X R15, R13, c[0x0][0x164], R16, 0x2, P0 ;  /* 0x000059000d0f7a11 */ /* 0x000fe400000f1410 */
[C---:B------:R-:W-:Y:S02]  /*15c0*/  ISETP.GE.AND P0, PT, R0.reuse, 0x80, PT ;  /* 0x000000800000780c */ /* 0x040fe40003f06270 */
[----:B------:R-:W-:Y:S01]  /*15d0*/  IADD3 R0, R0, 0x80, RZ ;  /* 0x0000008000007810 */ /* 0x000fe20007ffe0ff */
[----:B------:R2:W-:Y:S10]  /*15e0*/  STG.E [R14.64], R20 ;  /* 0x000000140e007986 */ /* 0x0005f4000c101904 */
[----:B------:R-:W-:Y:S05]  /*15f0*/  @!P0 BRA `(.L_x_23912) ;  /* 0xfffff41000008947 */ /* 0x000fea000383ffff */
[----:B------:R-:W-:Y:S05]  /*1600*/  EXIT ;  /* 0x000000000000794d */ /* 0x000fea0003800000 */
.L_x_23894:
        /* <DEDUP_REMOVED lines=14> */
.L_x_23913:
[----:B0-----:R-:W-:Y:S02]  /*16f0*/  SHF.R.S32.HI R4, RZ, 0x1f, R0 ;  /* 0x0000001fff047819 */ /* 0x001fe40000011400 */
[----:B------:R-:W-:-:S05]  /*1700*/  IADD3 R3, P0, R0, R7, RZ ;  /* 0x0000000700037210 */ /* 0x000fca0007f1e0ff */
[----:B------:R-:W-:Y:S01]  /*1710*/  IMAD.X R6, R4, 0x1, R9, P0 ;  /* 0x0000000104067824 */ /* 0x000fe200000e0609 */
[----:B------:R-:W-:-:S04]  /*1720*/  LEA R2, P0, R3, c[0x0][0x178], 0x2 ;  /* 0x00005e0003027a11 */ /* 0x000fc800078010ff */
[----:B------:R-:W-:-:S06]  /*1730*/  LEA.HI.X R3, R3, c[0x0][0x17c], R6, 0x2, P0 ;  /* 0x00005f0003037a11 */ /* 0x000fcc00000f1406 */
[----:B------:R-:W2:Y:S01]  /*1740*/  LDG.E.CONSTANT R3, [R2.64] ;  /* 0x0000000402037981 */ /* 0x000ea2000c1e9900 */
[C---:B------:R-:W-:Y:S02]  /*1750*/  IADD3 R5, P0, R0.reuse, R11, RZ ;  /* 0x0000000b00057210 */ /* 0x040fe40007f1e0ff */
[----:B------:R-:W-:-:S03]  /*1760*/  IADD3 R0, R0, c[0x0][0x0], RZ ;  /* 0x0000000000007a10 */ /* 0x000fc60007ffe0ff */
[----:B------:R-:W-:Y:S01]  /*1770*/  IMAD.X R6, R4, 0x1, R13, P0 ;  /* 0x0000000104067824 */ /* 0x000fe200000e060d */
[----:B------:R-:W-:-:S04]  /*1780*/  LEA R4, P0, R5, c[0x0][0x160], 0x2 ;  /* 0x0000580005047a11 */ /* 0x000fc800078010ff */
[----:B------:R-:W-:Y:S02]  /*1790*/  LEA.HI.X R5, R5, c[0x0][0x164], R6, 0x2, P0 ;  /* 0x0000590005057a11 */ /* 0x000fe400000f1406 */
[----:B------:R-:W-:-:S03]  /*17a0*/  ISETP.GE.AND P0, PT, R0, 0x100, PT ;  /* 0x000001000000780c */ /* 0x000fc60003f06270 */
[----:B--2---:R0:W-:Y:S10]  /*17b0*/  STG.E [R4.64], R3 ;  /* 0x0000000304007986 */ /* 0x0041f4000c101904 */
[----:B------:R-:W-:Y:S05]  /*17c0*/  @!P0 BRA `(.L_x_23913) ;  /* 0xffffff2000008947 */ /* 0x000fea000383ffff */
[----:B------:R-:W-:Y:S05]  /*17d0*/  EXIT ;  /* 0x000000000000794d */ /* 0x000fea0003800000 */
.L_x_23914:
        /* <DEDUP_REMOVED lines=10> */
.L_x_25588:


//--------------------- .text._ZN4vllm25paged_attention_v2_kernelIffLi256ELi8ELi128ELNS_18Fp8KVCacheDataTypeE0ELb1ELi512EEEvPfS2_PT_PKS3_PKT0_S9_ifPKiSB_iPKfiiiSD_SD_iiiii --------------------------
	.section	.text._ZN4vllm25paged_attention_v2_kernelIffLi256ELi8ELi128ELNS_18Fp8KVCacheDataTypeE0ELb1ELi512EEEvPfS2_PT_PKS3_PKT0_S9_ifPKiSB_iPKfiiiSD_SD_iiiii,"ax",@progbits
	.sectioninfo	@"SHI_REGISTERS=255"
	.align	128
        .global         _ZN4vllm25paged_attention_v2_kernelIffLi256ELi8ELi128ELNS_18Fp8KVCacheDataTypeE0ELb1ELi512EEEvPfS2_PT_PKS3_PKT0_S9_ifPKiSB_iPKfiiiSD_SD_iiiii
        .type           _ZN4vllm25paged_attention_v2_kernelIffLi256ELi8ELi128ELNS_18Fp8KVCacheDataTypeE0ELb1ELi512EEEvPfS2_PT_PKS3_PKT0_S9_ifPKiSB_iPKfiiiSD_SD_iiiii,@function
        .size           _ZN4vllm25paged_attention_v2_kernelIffLi256ELi8ELi128ELNS_18Fp8KVCacheDataTypeE0ELb1ELi512EEEvPfS2_PT_PKS3_PKT0_S9_ifPKiSB_iPKfiiiSD_SD_iiiii,(.L_x_25084 - _ZN4vllm25paged_attention_v2_kernelIffLi256ELi8ELi128ELNS_18Fp8KVCacheDataTypeE0ELb1ELi512EEEvPfS2_PT_PKS3_PKT0_S9_ifPKiSB_iPKfiiiSD_SD_iiiii)
        .other          _ZN4vllm25paged_attention_v2_kernelIffLi256ELi8ELi128ELNS_18Fp8KVCacheDataTypeE0ELb1ELi512EEEvPfS2_PT_PKS3_PKT0_S9_ifPKiSB_iPKfiiiSD_SD_iiiii,@"STO_CUDA_ENTRY STV_DEFAULT"
_ZN4vllm25paged_attention_v2_kernelIffLi256ELi8ELi128ELNS_18Fp8KVCacheDataTypeE0ELb1ELi512EEEvPfS2_PT_PKS3_PKT0_S9_ifPKiSB_iPKfiiiSD_SD_iiiii:
.text._ZN4vllm25paged_attention_v2_kernelIffLi256ELi8ELi128ELNS_18Fp8KVCacheDataTypeE0ELb1ELi512EEEvPfS2_PT_PKS3_PKT0_S9_ifPKiSB_iPKfiiiSD_SD_iiiii:
        /* <DEDUP_REMOVED lines=17> */
[----:B------:R-:W-:Y:S01]  /*0110*/  IABS R4, c[0x0][0x190] ;  /* 0x0000640000047a13 */ /* 0x000fe20000000000 */
[----:B------:R-:W-:Y:S02]  /*0120*/  ULDC.64 UR4, c[0x0][0x1b0] ;  /* 0x00006c0000047ab9 */ /* 0x000fe40000000a00 */
[----:B------:R-:W-:-:S04]  /*0130*/  UISETP.NE.U32.AND UP0, UPT, URZ, UR4, UPT ;  /* 0x000000043f00728c */ /* 0x000fc8000bf05070 */
[----:B------:R-:W1:Y:S01]  /*0140*/  R2UR UR9, R4 ;  /* 0x00000000040973c2 */ /* 0x000e6200000e0000 */
[----:B------:R-:W-:-:S03]  /*0150*/  UISETP.NE.AND.EX UP0, UPT, URZ, UR5, UPT, UP0 ;  /* 0x000000053f00728c */ /* 0x000fc6000bf05300 */
[----:B------:R-:W-:-:S03]  /*0160*/  ULDC.64 UR4, c[0x0][0x1b0] ;  /* 0x00006c0000047ab9 */ /* 0x000fc60000000a00 */
[----:B------:R-:W-:-:S05]  /*0170*/  PLOP3.LUT P0, PT, PT, PT, UP0, 0x80, 0x0 ;  /* 0x000000000000781c */ /* 0x000fca0003f0f008 */
[----:B0-----:R-:W-:-:S06]  /*0180*/  @UP0 UIMAD.WIDE UR4, UR8, UR6, UR4 ;  /* 0x00000006080402a5 */ /* 0x001fcc000f8e0204 */
[----:B------:R-:W-:Y:S01]  /*0190*/  IMAD.U32 R3, RZ, RZ, UR5 ;  /* 0x00000005ff037e24 */ /* 0x000fe2000f8e00ff */
[----:B-1----:R-:W0:Y:S01]  /*01a0*/  I2F.RP R0, UR9 ;  /* 0x0000000900007d06 */ /* 0x002e220008209400 */
[----:B------:R-:W-:-:S05]  /*01b0*/  IMAD.U32 R2, RZ, RZ, UR4 ;  /* 0x00000004ff027e24 */ /* 0x000fca000f8e00ff */
[----:B------:R1:W2:Y:S02]  /*01c0*/  @P0 LDG.E.CONSTANT R3, [R2.64] ;  /* 0x0000000e02030981 */ /* 0x0002a4000c1e9900 */
        /* <DEDUP_REMOVED lines=46> */
[----:B-1----:R-:W-:-:S07]  /*04b0*/  UIMAD.WIDE.U32 UR4, UR5, UR7, URZ ;  /* 0x00000007050472a5 */ /* 0x002fce000f8e003f */
[----:B------:R-:W-:Y:S02]  /*04c0*/  UMOV UR9, UR5 ;  /* 0x0000000500097c82 */ /* 0x000fe40008000000 */
[----:B----4-:R-:W-:Y:S01]  /*04d0*/  UIMAD UR6, UR9, UR12, UR7 ;  /* 0x0000000c090672a4 */ /* 0x010fe2000f8e0207 */
[----:B---3--:R-:W-:-:S03]  /*04e0*/  SHF.R.S32.HI R0, RZ, 0x1f, R5 ;  /* 0x0000001fff007819 */ /* 0x008fc60000011405 */
[----:B------:R-:W-:Y:S01]  /*04f0*/  UISETP.GT.U32.AND UP1, UPT, UR19, UR6, UPT ;  /* 0x000000061300728c */ /* 0x000fe2000bf24070 */
[CC--:B------:R-:W-:Y:S02]  /*0500*/  LEA.HI R2, R0.reuse, R5.reuse, RZ, 0x5 ;  /* 0x0000000500027211 */ /* 0x0c0fe400078f28ff */
[----:B------:R-:W-:Y:S01]  /*0510*/  LEA.HI R4, R0, R5, RZ, 0x2 ;  /* 0x0000000500047211 */ /* 0x000fe200078f10ff */
[----:B------:R-:W-:Y:S01]  /*0520*/  UIADD3 UR4, UR16, 0x7, URZ ;  /* 0x0000000710047890 */ /* 0x000fe2000fffe03f */
[----:B------:R-:W-:-:S06]  /*0530*/  LOP3.LUT R0, R2, 0xffffffe0, RZ, 0xc0, !PT ;  /* 0xffffffe002007812 */ /* 0x000fcc00078ec0ff */
[----:B------:R-:W-:Y:S01]  /*0540*/  @!UP1 UIADD3 UR6, UR6, -UR19, URZ ;  /* 0x8000001306069290 */ /* 0x000fe2000fffe03f */
[----:B------:R-:W-:Y:S01]  /*0550*/  IMAD.IADD R6, R5, 0x1, -R0 ;  /* 0x0000000105067824 */ /* 0x000fe200078e0a00 */
[----:B------:R-:W-:Y:S02]  /*0560*/  USHF.R.S32.HI UR5, URZ, 0x1f, UR4 ;  /* 0x0000001f3f057899 */ /* 0x000fe40008011404 */
[----:B------:R-:W-:Y:S02]  /*0570*/  UISETP.GE.U32.AND UP0, UPT, UR6, UR19, UPT ;  /* 0x000000130600728c */ /* 0x000fe4000bf06070 */
[----:B------:R-:W-:Y:S01]  /*0580*/  ULEA.HI UR5, UR5, UR4, URZ, 0x3 ;  /* 0x0000000405057291 */ /* 0x000fe2000f8f183f */
[----:B------:R0:W-:Y:S01]  /*0590*/  STL [R1], R6 ;  /* 0x0000000601007387 */ /* 0x0001e20000100800 */
[----:B------:R-:W-:Y:S02]  /*05a0*/  ULOP3.LUT UR6, UR8, UR18, URZ, 0x3c, !UPT ;  /* 0x0000001208067292 */ /* 0x000fe4000f8e3c3f */
[----:B------:R-:W-:-:S02]  /*05b0*/  UMOV UR4, URZ ;  /* 0x0000003f00047c82 */ /* 0x000fc40008000000 */
[----:B------:R-:W-:Y:S02]  /*05c0*/  @!UP1 UIADD3 UR9, UR9, 0x1, URZ ;  /* 0x0000000109099890 */ /* 0x000fe4000fffe03f */
[----:B--2---:R1:W2:Y:S01]  /*05d0*/  @P0 R2UR UR4, R3 ;  /* 0x00000000030403c2 */ /* 0x0042a200000e0000 */
[----:B------:R-:W-:Y:S01]  /*05e0*/  UISETP.GE.AND UP1, UPT, UR6, URZ, UPT ;  /* 0x0000003f0600728c */ /* 0x000fe2000bf26270 */
[----:B------:R-:W-:Y:S01]  /*05f0*/  ISETP.GT.AND P0, PT, R5, 0xff, PT ;  /* 0x000000ff0500780c */ /* 0x000fe20003f04270 */
[----:B------:R-:W-:Y:S02]  /*0600*/  @UP0 UIADD3 UR9, UR9, 0x1, URZ ;  /* 0x0000000109090890 */ /* 0x000fe4000fffe03f */
[----:B------:R-:W-:Y:S02]  /*0610*/  UISETP.NE.AND UP0, UPT, UR18, URZ, UPT ;  /* 0x0000003f1200728c */ /* 0x000fe4000bf05270 */
[----:B------:R-:W-:Y:S02]  /*0620*/  ULEA UR10, UR10, 0x40, 0x6 ;  /* 0x000000400a0a7891 */ /* 0x000fe4000f8e303f */
[----:B------:R-:W-:Y:S01]  /*0630*/  USHF.R.S32.HI UR5, URZ, 0x3, UR5 ;  /* 0x000000033f057899 */ /* 0x000fe20008011405 */
[----:B-1----:R-:W-:-:S03]  /*0640*/  LOP3.LUT R3, R4, 0xfffffffc, RZ, 0xc0, !PT ;  /* 0xfffffffc04037812 */ /* 0x002fc600078ec0ff */
        /* <DEDUP_REMOVED lines=9> */
[----:B0-2---:R-:W0:Y:S01]  /*06e0*/  S2R R6, SR_CTAID.X ;  /* 0x0000000000067919 */ /* 0x005e220000002500 */
[C---:B------:R-:W-:Y:S01]  /*06f0*/  IMNMX R3, R4.reuse, 0x20, !PT ;  /* 0x0000002004037817 */ /* 0x040fe20007800200 */
        /* <DEDUP_REMOVED lines=21> */
[----:B------:R-:W-:-:S03]  /*0850*/  LEA.HI.X R13, R13, c[0x0][0x17c], R14, 0x2, P3 ;  /* 0x00005f000d0d7a11 */ /* 0x000fc600018f140e */
.L_x_23919:
        /* <DEDUP_REMOVED lines=11> */
.L_x_23918:
[----:B------:R-:W-:Y:S05]  /*0910*/  BSYNC B1 ;  /* 0x0000000000017941 */ /* 0x000fea0003800000 */
.L_x_23917:
        /* <DEDUP_REMOVED lines=10> */
.L_x_23920:
        /* <DEDUP_REMOVED lines=17> */
.L_x_23916:
[----:B0-2---:R-:W-:Y:S05]  /*0ad0*/  BSYNC B0 ;  /* 0x0000000000007941 */ /* 0x005fea0003800000 */
.L_x_23915:
        /* <DEDUP_REMOVED lines=52> */
[C---:B------:R-:W-:Y:S02]  /*0e20*/  IADD3 R144, R0.reuse, 0x4, RZ ;  /* 0x0000000400907810 */ /* 0x040fe40007ffe0ff */
[----:B------:R-:W-:Y:S02]  /*0e30*/  IADD3 R142, R0, 0x8, RZ ;  /* 0x00000008008e7810 */ /* 0x000fe40007ffe0ff */
[----:B------:R-:W-:-:S02]  /*0e40*/  SHF.R.S32.HI R3, RZ, 0x1f, R4 ;  /* 0x0000001fff037819 */ /* 0x000fc40000011404 */
[----:B------:R-:W-:Y:S02]  /*0e50*/  SHF.R.S32.HI R61, RZ, 0x1f, R144 ;  /* 0x0000001fff3d7819 */ /* 0x000fe40000011490 */
[----:B------:R-:W-:Y:S02]  /*0e60*/  IADD3 R140, R0, 0xc, RZ ;  /* 0x0000000c008c7810 */ /* 0x000fe40007ffe0ff */
[----:B------:R-:W-:Y:S02]  /*0e70*/  SHF.R.S32.HI R5, RZ, 0x1f, R142 ;  /* 0x0000001fff057819 */ /* 0x000fe4000001148e */
[----:B------:R-:W-:Y:S02]  /*0e80*/  LEA.HI R3, R3, R4, RZ, 0x3 ;  /* 0x0000000403037211 */ /* 0x000fe400078f18ff */
[----:B------:R-:W-:Y:S02]  /*0e90*/  LEA.HI R61, R61, R144, RZ, 0x2 ;  /* 0x000000903d3d7211 */ /* 0x000fe400078f10ff */
[----:B------:R-:W-:-:S02]  /*0ea0*/  SHF.R.S32.HI R7, RZ, 0x1f, R140 ;  /* 0x0000001fff077819 */ /* 0x000fc4000001148c */
[----:B------:R-:W-:Y:S01]  /*0eb0*/  LEA.HI R2, R5, R142, RZ, 0x2 ;  /* 0x0000008e05027211 */ /* 0x000fe200078f10ff */
        /* <DEDUP_REMOVED lines=8> */
[----:B------:R-:W-:Y:S01]  /*0f40*/  LOP3.LUT R7, R2, 0xfffffffc, RZ, 0xc0, !PT ;  /* 0xfffffffc02077812 */ /* 0x000fe200078ec0ff */
[----:B------:R-:W-:Y:S01]  /*0f50*/  IMAD.SHL.U32 R139, R62, 0x8, RZ ;  /* 0x000000083e8b7824 */ /* 0x000fe200078e00ff */
[----:B------:R-:W-:-:S02]  /*0f60*/  IADD3 R136, R0, 0x14, RZ ;  /* 0x0000001400887810 */ /* 0x000fc40007ffe0ff */
[----:B------:R-:W-:Y:S01]  /*0f70*/  IADD3 R134, R0, 0x18, RZ ;  /* 0x0000001800867810 */ /* 0x000fe20007ffe0ff */
[----:B------:R-:W-:Y:S01]  /*0f80*/  IMAD.IADD R142, R142, 0x1, -R7 ;  /* 0x000000018e8e7824 */ /* 0x000fe200078e0a07 */
[----:B------:R-:W-:Y:S02]  /*0f90*/  IADD3 R4, R0, 0x1c, RZ ;  /* 0x0000001c00047810 */ /* 0x000fe40007ffe0ff */
[----:B------:R-:W-:Y:S02]  /*0fa0*/  SHF.R.S32.HI R63, RZ, 0x1f, R138 ;  /* 0x0000001fff3f7819 */ /* 0x000fe4000001148a */
[----:B------:R-:W-:Y:S02]  /*0fb0*/  SHF.R.S32.HI R5, RZ, 0x1f, R136 ;  /* 0x0000001fff057819 */ /* 0x000fe40000011488 */
[----:B------:R-:W-:Y:S02]  /*0fc0*/  SHF.R.S32.HI R65, RZ, 0x1f, R134 ;  /* 0x0000001fff417819 */ /* 0x000fe40000011486 */
[----:B------:R-:W-:-:S02]  /*0fd0*/  SHF.R.S32.HI R7, RZ, 0x1f, R4 ;  /* 0x0000001fff077819 */ /* 0x000fc40000011404 */
[----:B------:R-:W-:Y:S02]  /*0fe0*/  LOP3.LUT R9, R62, 0xfffffffc, RZ, 0xc0, !PT ;  /* 0xfffffffc3e097812 */ /* 0x000fe400078ec0ff */
[----:B------:R-:W-:Y:S02]  /*0ff0*/  LEA.HI R63, R63, R138, RZ, 0x2 ;  /* 0x0000008a3f3f7211 */ /* 0x000fe400078f10ff */
[----:B------:R-:W-:Y:S01]  /*1000*/  LEA.HI R64, R5, R136, RZ, 0x2 ;  /* 0x0000008805407211 */ /* 0x000fe200078f10ff */
[----:B------:R-:W-:Y:S01]  /*1010*/  IMAD.IADD R140, R140, 0x1, -R9 ;  /* 0x000000018c8c7824 */ /* 0x000fe200078e0a09 */
[----:B------:R-:W-:Y:S01]  /*1020*/  LEA.HI R65, R65, R134, RZ, 0x2 ;  /* 0x0000008641417211 */ /* 0x000fe200078f10ff */
[----:B------:R-:W-:Y:S01]  /*1030*/  IMAD.SHL.U32 R137, R63, 0x8, RZ ;  /* 0x000000083f897824 */ /* 0x000fe200078e00ff */
[----:B------:R-:W-:Y:S01]  /*1040*/  LEA.HI R66, R7, R4, RZ, 0x2 ;  /* 0x0000000407427211 */ /* 0x000fe200078f10ff */
[C---:B------:R-:W-:Y:S01]  /*1050*/  IMAD.SHL.U32 R135, R64.reuse, 0x8, RZ ;  /* 0x0000000840877824 */ /* 0x040fe200078e00ff */
[----:B------:R-:W-:Y:S01]  /*1060*/  LOP3.LUT R5, R63, 0xfffffffc, RZ, 0xc0, !PT ;  /* 0xfffffffc3f057812 */ /* 0x000fe200078ec0ff */
[C---:B------:R-:W-:Y:S01]  /*1070*/  IMAD.SHL.U32 R133, R65.reuse, 0x8, RZ ;  /* 0x0000000841857824 */ /* 0x040fe200078e00ff */
        /* <DEDUP_REMOVED lines=10> */
[----:B------:R-:W-:-:S02]  /*1120*/  IADD3 R9, R0, 0x28, RZ ;  /* 0x0000002800097810 */ /* 0x000fc40007ffe0ff */
[----:B------:R-:W-:Y:S02]  /*1130*/  IADD3 R11, R0, 0x2c, RZ ;  /* 0x0000002c000b7810 */ /* 0x000fe40007ffe0ff */
[----:B------:R-:W-:Y:S02]  /*1140*/  SHF.R.S32.HI R6, RZ, 0x1f, R5 ;  /* 0x0000001fff067819 */ /* 0x000fe40000011405 */
[----:B------:R-:W-:Y:S02]  /*1150*/  SHF.R.S32.HI R68, RZ, 0x1f, R7 ;  /* 0x0000001fff447819 */ /* 0x000fe40000011407 */
[----:B------:R-:W-:Y:S02]  /*1160*/  SHF.R.S32.HI R8, RZ, 0x1f, R9 ;  /* 0x0000001fff087819 */ /* 0x000fe40000011409 */
[----:B------:R-:W-:Y:S02]  /*1170*/  SHF.R.S32.HI R70, RZ, 0x1f, R11 ;  /* 0x0000001fff467819 */ /* 0x000fe4000001140b */
[----:B------:R-:W-:-:S02]  /*1180*/  LEA.HI R67, R6, R5, RZ, 0x2 ;  /* 0x0000000506437211 */ /* 0x000fc400078f10ff */
[----:B------:R-:W-:Y:S02]  /*1190*/  LEA.HI R68, R68, R7, RZ, 0x2 ;  /* 0x0000000744447211 */ /* 0x000fe400078f10ff */
[----:B------:R-:W-:Y:S01]  /*11a0*/  LEA.HI R69, R8, R9, RZ, 0x2 ;  /* 0x0000000908457211 */ /* 0x000fe200078f10ff */
[C---:B------:R-:W-:Y:S01]  /*11b0*/  IMAD.SHL.U32 R62, R67.reuse, 0x8, RZ ;  /* 0x00000008433e7824 */ /* 0x040fe200078e00ff */
[----:B------:R-:W-:Y:S01]  /*11c0*/  LEA.HI R70, R70, R11, RZ, 0x2 ;  /* 0x0000000b46467211 */ /* 0x000fe200078f10ff */
[C---:B------:R-:W-:Y:S01]  /*11d0*/  IMAD.SHL.U32 R63, R68.reuse, 0x8, RZ ;  /* 0x00000008443f7824 */ /* 0x040fe200078e00ff */
        /* <DEDUP_REMOVED lines=14> */
[----:B------:R-:W-:-:S02]  /*12c0*/  SHF.R.S32.HI R10, RZ, 0x1f, R9 ;  /* 0x0000001fff0a7819 */ /* 0x000fc40000011409 */
[----:B------:R-:W-:Y:S02]  /*12d0*/  SHF.R.S32.HI R72, RZ, 0x1f, R11 ;  /* 0x0000001fff487819 */ /* 0x000fe4000001140b */
[----:B------:R-:W-:Y:S02]  /*12e0*/  SHF.R.S32.HI R12, RZ, 0x1f, R13 ;  /* 0x0000001fff0c7819 */ /* 0x000fe4000001140d */
[----:B------:R-:W-:Y:S02]  /*12f0*/  SHF.R.S32.HI R74, RZ, 0x1f, R15 ;  /* 0x0000001fff4a7819 */ /* 0x000fe4000001140f */
[----:B------:R-:W-:Y:S02]  /*1300*/  LEA.HI R71, R10, R9, RZ, 0x2 ;  /* 0x000000090a477211 */ /* 0x000fe400078f10ff */
[----:B------:R-:W-:Y:S02]  /*1310*/  LEA.HI R72, R72, R11, RZ, 0x2 ;  /* 0x0000000b48487211 */ /* 0x000fe400078f10ff */
[----:B------:R-:W-:-:S02]  /*1320*/  LEA.HI R73, R12, R13, RZ, 0x2 ;  /* 0x0000000d0c497211 */ /* 0x000fc400078f10ff */
[----:B------:R-:W-:Y:S01]  /*1330*/  LEA.HI R74, R74, R15, RZ, 0x2 ;  /* 0x0000000f4a4a7211 */ /* 0x000fe200078f10ff */
[C---:B------:R-:W-:Y:S01]  /*1340*/  IMAD.SHL.U32 R2, R72.reuse, 0x8, RZ ;  /* 0x0000000848027824 */ /* 0x040fe200078e00ff */
        /* <DEDUP_REMOVED lines=14> */
[----:B------:R-:W-:-:S02]  /*1430*/  IADD3 R19, R0, 0x4c, RZ ;  /* 0x0000004c00137810 */ /* 0x000fc40007ffe0ff */
[----:B------:R-:W-:Y:S02]  /*1440*/  SHF.R.S32.HI R14, RZ, 0x1f, R13 ;  /* 0x0000001fff0e7819 */ /* 0x000fe4000001140d */
[----:B------:R-:W-:Y:S02]  /*1450*/  SHF.R.S32.HI R76, RZ, 0x1f, R15 ;  /* 0x0000001fff4c7819 */ /* 0x000fe4000001140f */
[----:B------:R-:W-:Y:S02]  /*1460*/  SHF.R.S32.HI R16, RZ, 0x1f, R17 ;  /* 0x0000001fff107819 */ /* 0x000fe40000011411 */
[----:B------:R-:W-:Y:S02]  /*1470*/  SHF.R.S32.HI R78, RZ, 0x1f, R19 ;  /* 0x0000001fff4e7819 */ /* 0x000fe40000011413 */
[----:B------:R-:W-:Y:S02]  /*1480*/  LEA.HI R75, R14, R13, RZ, 0x2 ;  /* 0x0000000d0e4b7211 */ /* 0x000fe400078f10ff */
[----:B------:R-:W-:-:S02]  /*1490*/  LEA.HI R76, R76, R15, RZ, 0x2 ;  /* 0x0000000f4c4c7211 */ /* 0x000fc400078f10ff */
[----:B------:R-:W-:Y:S01]  /*14a0*/  LEA.HI R77, R16, R17, RZ, 0x2 ;  /* 0x00000011104d7211 */ /* 0x000fe200078f10ff */
[C---:B------:R-:W-:Y:S01]  /*14b0*/  IMAD.SHL.U32 R66, R75.reuse, 0x8, RZ ;  /* 0x000000084b427824 */ /* 0x040fe200078e00ff */
[----:B------:R-:W-:Y:S01]  /*14c0*/  LEA.HI R78, R78, R19, RZ, 0x2 ;  /* 0x000000134e4e7211 */ /* 0x000fe200078f10ff */
[C---:B------:R-:W-:Y:S01]  /*14d0*/  IMAD.SHL.U32 R67, R76.reuse, 0x8, RZ ;  /* 0x000000084c437824 */ /* 0x040fe200078e00ff */
[----:B------:R-:W-:Y:S01]  /*14e0*/  LOP3.LUT R14, R75, 0xfffffffc, RZ, 0xc0, !PT ;  /* 0xfffffffc4b0e7812 */ /* 0x000fe200078ec0ff */
[C---:B------:R-:W-:Y:S01]  /*14f0*/  IMAD.SHL.U32 R68, R77.reuse, 0x8, RZ ;  /* 0x000000084d447824 */ /* 0x040fe200078e00ff */
        /* <DEDUP_REMOVED lines=17> */
[----:B------:R-:W-:Y:S02]  /*1610*/  LEA.HI R81, R20, R21, RZ, 0x2 ;  /* 0x0000001514517211 */ /* 0x000fe400078f10ff */
[----:B------:R-:W-:Y:S02]  /*1620*/  LEA.HI R82, R82, R23, RZ, 0x2 ;  /* 0x0000001752527211 */ /* 0x000fe400078f10ff */
[----:B------:R-:W-:Y:S02]  /*1630*/  LOP3.LUT R18, R79, 0xfffffffc, RZ, 0xc0, !PT ;  /* 0xfffffffc4f127812 */ /* 0x000fe400078ec0ff */
        /* <DEDUP_REMOVED lines=244> */
[----:B------:R-:W-:Y:S01]  /*2580*/  FSETP.NEU.FTZ.AND P0, PT, RZ, UR4, PT ;  /* 0x00000004ff007c0b */ /* 0x000fe2000bf1d000 */
        /* <DEDUP_REMOVED lines=200> */
.L_x_23930:
        /* <DEDUP_REMOVED lines=71> */
[----:B------:R-:W-:Y:S01]  /*3680*/  SHF.R.S32.HI R132, RZ, 0x1f, R140 ;  /* 0x0000001fff847819 */ /* 0x000fe2000001148c */
[----:B--2---:R-:W-:-:S05]  /*3690*/  IMAD.WIDE R106, R64, c[0x0][0x1bc], R106 ;  /* 0x00006f00406a7a25 */ /* 0x004fca00078e026a */
[----:B------:R-:W-:-:S04]  /*36a0*/  IADD3 R65, P0, P1, R143, R106, R144 ;  /* 0x0000006a8f417210 */ /* 0x000fc8000791e090 */
[-C--:B------:R-:W-:Y:S02]  /*36b0*/  IADD3.X R66, R69, R107.reuse, R70, P0, P1 ;  /* 0x0000006b45427210 */ /* 0x080fe400007e2446 */
[C---:B------:R-:W-:Y:S02]  /*36c0*/  LEA R64, P0, R65.reuse, c[0x0][0x180], 0x2 ;  /* 0x0000600041407a11 */ /* 0x040fe400078010ff */
[----:B------:R-:W-:Y:S02]  /*36d0*/  SHF.R.S32.HI R69, RZ, 0x1f, R141 ;  /* 0x0000001fff457819 */ /* 0x000fe4000001148d */
[----:B------:R-:W-:Y:S02]  /*36e0*/  LEA.HI.X R65, R65, c[0x0][0x184], R66, 0x2, P0 ;  /* 0x0000610041417a11 */ /* 0x000fe400000f1442 */
[--C-:B------:R-:W-:Y:S02]  /*36f0*/  SHF.R.S32.HI R70, RZ, 0x1f, R142.reuse ;  /* 0x0000001fff467819 */ /* 0x100fe4000001148e */
[----:B------:R-:W-:Y:S01]  /*3700*/  IADD3 R67, P0, P1, R141, R106, R142 ;  /* 0x0000006a8d437210 */ /* 0x000fe2000791e08e */
[----:B------:R0:W2:Y:S03]  /*3710*/  LDG.E.CONSTANT R130, [R64.64] ;  /* 0x0000000e40827981 */ /* 0x0000a6000c1e9900 */
[----:B------:R-:W-:-:S02]  /*3720*/  IADD3.X R68, R69, R107, R70, P0, P1 ;  /* 0x0000006b45447210 */ /* 0x000fc400007e2446 */
        /* <DEDUP_REMOVED lines=402> */
[----:B------:R-:W-:Y:S01]  /*5050*/  ISETP.NE.AND P0, PT, R0, RZ, PT ;  /* 0x000000ff0000720c */ /* 0x000fe20003f05270 */
[----:B--2---:R-:W-:-:S04]  /*5060*/  FFMA.FTZ R70, R239, R70, R131 ;  /* 0x00000046ef467223 */ /* 0x004fc80000010083 */
[----:B---3--:R-:W-:Y:S02]  /*5070*/  FFMA.FTZ R241, R241, R71, R70 ;  /* 0x00000047f1f17223 */ /* 0x008fe40000010046 */
[----:B-1----:R-:W0:Y:S02]  /*5080*/  LDS.128 R68, [R132+0xf0] ;  /* 0x0000f00084447984 */ /* 0x002e240000000c00 */
[----:B----4-:R-:W-:-:S04]  /*5090*/  FFMA.FTZ R64, R64, R130, R241 ;  /* 0x0000008240407223 */ /* 0x010fc800000100f1 */
[----:B-----5:R-:W-:-:S04]  /*50a0*/  FFMA.FTZ R64, R238, R65, R64 ;  /* 0x00000041ee407223 */ /* 0x020fc80000010040 */
        /* <DEDUP_REMOVED lines=8> */
.L_x_23975:
[----:B01----:R-:W-:Y:S01]  /*5130*/  FADD.FTZ R71, R71, R66 ;  /* 0x0000004247477221 */ /* 0x003fe20000010000 */
[----:B------:R-:W-:Y:S05]  /*5140*/  BRA.DIV ~URZ, `(.L_x_23927) ;  /* 0x00006df27f007947 */ /* 0x000fea000b800000 */
[----:B------:R0:W1:Y:S02]  /*5150*/  SHFL.BFLY PT, R66, R71, 0x1, 0x1f ;  /* 0x0c201f0047427f89 */ /* 0x00006400000e0000 */
.L_x_23976:
        /* <DEDUP_REMOVED lines=11> */
.L_x_23925:
[----:B------:R-:W-:-:S13]  /*5210*/  ISETP.NE.AND P0, PT, R0, RZ, PT ;  /* 0x000000ff0000720c */ /* 0x000fda0003f05270 */
[----:B------:R-:W-:Y:S02]  /*5220*/  @!P0 IMAD R64, R128, 0x8, R129 ;  /* 0x0000000880408824 */ /* 0x000fe400078e0281 */
[----:B------:R-:W-:-:S05]  /*5230*/  @!P0 IMAD.MOV.U32 R65, RZ, RZ, -0x800001 ;  /* 0xff7fffffff418424 */ /* 0x000fca00078e00ff */
[----:B------:R0:W-:Y:S02]  /*5240*/  @!P0 STS [R64.X4+0x420], R65 ;  /* 0x0004204140008388 */ /* 0x0001e40000004800 */
.L_x_23928:
[----:B------:R-:W-:Y:S05]  /*5250*/  BSYNC B1 ;  /* 0x0000000000017941 */ /* 0x000fea0003800000 */
.L_x_23924:
[----:B------:R-:W-:-:S04]  /*5260*/  IADD3 R128, R128, 0x4, RZ ;  /* 0x0000000480807810 */ /* 0x000fc80007ffe0ff */
[----:B------:R-:W-:-:S13]  /*5270*/  ISETP.GE.AND P0, PT, R128, UR10, PT ;  /* 0x0000000a80007c0c */ /* 0x000fda000bf06270 */
[----:B01----:R-:W-:Y:S01]  /*5280*/  @P0 CALL.REL.NOINC `(.L_x_23929) ;  /* 0x0000001000000944 */ /* 0x003fe20003c00000 */
[----:B------:R-:W-:Y:S05]  /*5290*/  BRA `(.L_x_23930) ;  /* 0xffffdf7000007947 */ /* 0x000fea000383ffff */
.L_x_23929:
[----:B------:R-:W-:Y:S05]  /*52a0*/  BRA `(.L_x_23922) ;  /* 0x0000210000007947 */ /* 0x000fea0003800000 */
.L_x_23923:
[----:B------:R-:W-:Y:S02]  /*52b0*/  IMAD.MOV.U32 R2, RZ, RZ, -0x800001 ;  /* 0xff7fffffff027424 */ /* 0x000fe400078e00ff */
.L_x_23936:
        /* <DEDUP_REMOVED lines=498> */
.L_x_23977:
[----:B01----:R-:W-:Y:S01]  /*71e0*/  FADD.FTZ R71, R71, R66 ;  /* 0x0000004247477221 */ /* 0x003fe20000010000 */
[----:B------:R-:W-:Y:S05]  /*71f0*/  BRA.DIV ~URZ, `(.L_x_23934) ;  /* 0x00004e227f007947 */ /* 0x000fea000b800000 */
[----:B------:R0:W1:Y:S02]  /*7200*/  SHFL.BFLY PT, R66, R71, 0x1, 0x1f ;  /* 0x0c201f0047427f89 */ /* 0x00006400000e0000 */
.L_x_23978:
        /* <DEDUP_REMOVED lines=16> */
.L_x_23932:
[----:B------:R-:W-:-:S13]  /*7310*/  ISETP.NE.AND P0, PT, R0, RZ, PT ;  /* 0x000000ff0000720c */ /* 0x000fda0003f05270 */
[----:B------:R-:W-:Y:S01]  /*7320*/  @!P0 IADD3 R64, R3, -UR17, RZ ;  /* 0x8000001103408c10 */ /* 0x000fe2000fffe0ff */
[----:B------:R-:W-:-:S04]  /*7330*/  @!P0 IMAD.MOV.U32 R65, RZ, RZ, -0x800001 ;  /* 0xff7fffffff418424 */ /* 0x000fc800078e00ff */
[----:B------:R-:W-:-:S05]  /*7340*/  @!P0 IMAD R64, R128, 0x8, R64 ;  /* 0x0000000880408824 */ /* 0x000fca00078e0240 */
[----:B------:R0:W-:Y:S02]  /*7350*/  @!P0 STS [R64.X4+0x420], R65 ;  /* 0x0004204140008388 */ /* 0x0001e40000004800 */
.L_x_23935:
[----:B------:R-:W-:Y:S05]  /*7360*/  BSYNC B1 ;  /* 0x0000000000017941 */ /* 0x000fea0003800000 */
.L_x_23931:
[----:B------:R-:W-:-:S04]  /*7370*/  IADD3 R128, R128, 0x4, RZ ;  /* 0x0000000480807810 */ /* 0x000fc80007ffe0ff */
[----:B------:R-:W-:-:S13]  /*7380*/  ISETP.GE.AND P0, PT, R128, UR10, PT ;  /* 0x0000000a80007c0c */ /* 0x000fda000bf06270 */
[----:B01----:R-:W-:Y:S01]  /*7390*/  @P0 CALL.REL.NOINC `(.L_x_23922) ;  /* 0x0000001000000944 */ /* 0x003fe20003c00000 */
[----:B------:R-:W-:Y:S05]  /*73a0*/  BRA `(.L_x_23936) ;  /* 0xffffdf1000007947 */ /* 0x000fea000383ffff */
.L_x_23922:
[----:B------:R-:W-:Y:S05]  /*73b0*/  BSYNC B0 ;  /* 0x0000000000007941 */ /* 0x000fea0003800000 */
.L_x_23921:
[----:B------:R-:W-:Y:S05]  /*73c0*/  BRA.DIV ~URZ, `(.L_x_23937) ;  /* 0x00004cc27f007947 */ /* 0x000fea000b800000 */
[----:B------:R0:W1:Y:S02]  /*73d0*/  SHFL.BFLY PT, R66, R2, 0x10, 0x1f ;  /* 0x0e001f0002427f89 */ /* 0x00006400000e0000 */
.L_x_23979:
[----:B-1----:R-:W-:Y:S01]  /*73e0*/  FMNMX.FTZ R3, R66, R2, !PT ;  /* 0x0000000242037209 */ /* 0x002fe20007810000 */
[----:B------:R-:W-:Y:S05]  /*73f0*/  BRA.DIV ~URZ, `(.L_x_23938) ;  /* 0x00004d027f007947 */ /* 0x000fea000b800000 */
[----:B------:R-:W1:Y:S02]  /*7400*/  SHFL.BFLY PT, R0, R3, 0x8, 0x1f ;  /* 0x0d001f0003007f89 */ /* 0x000e6400000e0000 */
[----:B-1----:R-:W-:-:S05]  /*7410*/  FMNMX.FTZ R0, R3, R0, !PT ;  /* 0x0000000003007209 */ /* 0x002fca0007810000 */
[----:B------:R1:W2:Y:S02]  /*7420*/  SHFL.BFLY PT, R66, R0, 0x4, 0x1f ;  /* 0x0c801f0000427f89 */ /* 0x0002a400000e0000 */
.L_x_23980:
[----:B0-----:R-:W3:Y:S04]  /*7430*/  LDL R2, [R1] ;  /* 0x0000000001027983 */ /* 0x001ee80000100800 */
[----:B------:R-:W0:Y:S04]  /*7440*/  S2R R3, SR_TID.X ;  /* 0x0000000000037919 */ /* 0x000e280000002100 */
        /* <DEDUP_REMOVED lines=10> */
[----:B0-----:R-:W-:-:S04]  /*74f0*/  IMAD.MOV.U32 R3, RZ, RZ, -0x800001 ;  /* 0xff7fffffff037424 */ /* 0x001fc800078e00ff */
[----:B------:R-:W0:Y:S01]  /*7500*/  S2UR UR17, SR_CTAID.Z ;  /* 0x00000000001179c3 */ /* 0x000e220000002700 */
[----:B------:R-:W-:Y:S07]  /*7510*/  BSSY B0, `(.L_x_23939) ;  /* 0x00000f3000007945 */ /* 0x000fee0003800000 */
[----:B------:R2:W3:Y:S01]  /*7520*/  @!P0 LDS R3, [R2.X4+0x400] ;  /* 0x0004000002038984 */ /* 0x0004e20000004800 */
[----:B0-----:R-:W-:-:S03]  /*7530*/  USHF.L.U32 UR6, UR17, 0x9, URZ ;  /* 0x0000000911067899 */ /* 0x001fc6000800063f */
[----:B--2---:R-:W0:Y:S01]  /*7540*/  S2R R2, SR_TID.X ;  /* 0x0000000000027919 */ /* 0x004e220000002100 */
[----:B------:R-:W-:-:S04]  /*7550*/  UIMAD UR4, UR17, -0x40, UR10 ;  /* 0xffffffc0110478a4 */ /* 0x000fc8000f8e020a */
[----:B------:R-:W-:-:S04]  /*7560*/  ULEA UR4, UR4, UR6, 0x3 ;  /* 0x0000000604047291 */ /* 0x000fc8000f8e183f */
[----:B------:R-:W-:-:S04]  /*7570*/  UISETP.LT.AND UP0, UPT, UR16, UR4, UPT ;  /* 0x000000041000728c */ /* 0x000fc8000bf01270 */
[----:B------:R-:W-:-:S04]  /*7580*/  USEL UR4, UR16, UR4, UP0 ;  /* 0x0000000410047287 */ /* 0x000fc80008000000 */
[----:B------:R-:W-:-:S06]  /*7590*/  UIADD3 UR4, -UR6, UR4, URZ ;  /* 0x0000000406047290 */ /* 0x000fcc000fffe13f */
[----:B0-----:R-:W-:Y:S01]  /*75a0*/  ISETP.GE.AND P1, PT, R2, UR4, PT ;  /* 0x0000000402007c0c */ /* 0x001fe2000bf26270 */
[----:B-1-3--:R-:W0:Y:S02]  /*75b0*/  SHFL.BFLY PT, R0, R3, 0x2, 0x1f ;  /* 0x0c401f0003007f89 */ /* 0x00ae2400000e0000 */
[----:B0-----:R-:W-:Y:S01]  /*75c0*/  FMNMX.FTZ R4, R0, R3, !PT ;  /* 0x0000000300047209 */ /* 0x001fe20007810000 */
[----:B------:R-:W-:-:S04]  /*75d0*/  IMAD.MOV.U32 R3, RZ, RZ, RZ ;  /* 0x000000ffff037224 */ /* 0x000fc800078e00ff */
[----:B------:R-:W0:Y:S02]  /*75e0*/  SHFL.BFLY PT, R5, R4, 0x1, 0x1f ;  /* 0x0c201f0004057f89 */ /* 0x000e2400000e0000 */
[----:B0-----:R-:W-:-:S06]  /*75f0*/  FMNMX.FTZ R0, R4, R5, !PT ;  /* 0x0000000504007209 */ /* 0x001fcc0007810000 */
[----:B------:R-:W0:Y:S01]  /*7600*/  SHFL.IDX PT, R0, R0, RZ, 0x1f ;  /* 0x00001fff00007589 */ /* 0x000e2200000e0000 */
[----:B------:R-:W-:Y:S05]  /*7610*/  @P1 BRA `(.L_x_23940) ;  /* 0x00000e2000001947 */ /* 0x000fea0003800000 */
[----:B------:R-:W-:Y:S01]  /*7620*/  UMOV UR6, 0xffffffc0 ;  /* 0xffffffc000067882 */ /* 0x000fe20000000000 */
[----:B------:R-:W1:Y:S01]  /*7630*/  S2R R6, SR_CTAID.Z ;  /* 0x0000000000067919 */ /* 0x000e620000002700 */
[----:B------:R-:W-:Y:S01]  /*7640*/  UIMAD UR6, UR17, UR6, -0x41 ;  /* 0xffffffbf110674a4 */ /* 0x000fe2000f8e0206 */
        /* <DEDUP_REMOVED lines=17> */
.L_x_23943:
        /* <DEDUP_REMOVED lines=11> */
.L_x_23942:
[----:B------:R-:W-:Y:S05]  /*7810*/  BSYNC B1 ;  /* 0x0000000000017941 */ /* 0x000fea0003800000 */
.L_x_23941:
        /* <DEDUP_REMOVED lines=11> */
.L_x_23946:
        /* <DEDUP_REMOVED lines=100> */
.L_x_23945:
[----:B------:R-:W-:Y:S05]  /*7f10*/  BSYNC B1 ;  /* 0x0000000000017941 */ /* 0x000fea0003800000 */
.L_x_23944:
        /* <DEDUP_REMOVED lines=55> */
.L_x_23948:
[----:B------:R-:W-:Y:S05]  /*8290*/  BSYNC B1 ;  /* 0x0000000000017941 */ /* 0x000fea0003800000 */
.L_x_23947:
        /* <DEDUP_REMOVED lines=26> */
.L_x_23940:
[----:B------:R-:W-:Y:S05]  /*8440*/  BSYNC B0 ;  /* 0x0000000000007941 */ /* 0x000fea0003800000 */
.L_x_23939:
        /* <DEDUP_REMOVED lines=25> */
[----:B------:R-:W2:Y:S01]  /*85e0*/  S2R R6, SR_CTAID.Z ;  /* 0x0000000000067919 */ /* 0x000ea20000002700 */
[----:B------:R-:W-:Y:S01]  /*85f0*/  UIMAD UR6, UR17, UR6, -0x41 ;  /* 0xffffffbf110674a4 */ /* 0x000fe2000f8e0206 */
[----:B------:R-:W-:Y:S01]  /*8600*/  LOP3.LUT R3, RZ, UR5, RZ, 0x33, !PT ;  /* 0x00000005ff037c12 */ /* 0x000fe2000f8e33ff */
[----:B------:R-:W-:Y:S01]  /*8610*/  BSSY B1, `(.L_x_23951) ;  /* 0x0000019000017945 */ /* 0x000fe20003800000 */
[----:B0-----:R-:W-:-:S03]  /*8620*/  LOP3.LUT R4, RZ, UR16, RZ, 0x33, !PT ;  /* 0x00000010ff047c12 */ /* 0x001fc6000f8e33ff */
[----:B------:R-:W-:-:S04]  /*8630*/  IMNMX R3, R3, UR6, !PT ;  /* 0x0000000603037c17 */ /* 0x000fc8000f800200 */
[----:B------:R-:W-:-:S04]  /*8640*/  LEA R3, R3, 0x7, 0x3 ;  /* 0x0000000703037811 */ /* 0x000fc800078e18ff */
[----:B------:R-:W-:-:S04]  /*8650*/  IMNMX R3, R3, R4, !PT ;  /* 0x0000000403037217 */ /* 0x000fc80007800200 */
[----:B------:R-:W-:-:S05]  /*8660*/  IADD3 R3, -R2, -0x2, -R3 ;  /* 0xfffffffe02037810 */ /* 0x000fca0007ffe903 */
[----:B--2---:R-:W-:-:S05]  /*8670*/  IMAD R3, R6, -0x200, R3 ;  /* 0xfffffe0006037824 */ /* 0x004fca00078e0203 */
        /* <DEDUP_REMOVED lines=10> */
.L_x_23953:
        /* <DEDUP_REMOVED lines=8> */
.L_x_23952:
[----:B0-----:R-:W-:Y:S05]  /*87a0*/  BSYNC B1 ;  /* 0x0000000000017941 */ /* 0x001fea0003800000 */
.L_x_23951:
        /* <DEDUP_REMOVED lines=11> */
.L_x_23956:
        /* <DEDUP_REMOVED lines=52> */
.L_x_23955:
[----:B------:R-:W-:Y:S05]  /*8ba0*/  BSYNC B1 ;  /* 0x0000000000017941 */ /* 0x000fea0003800000 */
.L_x_23954:
        /* <DEDUP_REMOVED lines=31> */
.L_x_23958:
[----:B------:R-:W-:Y:S05]  /*8da0*/  BSYNC B1 ;  /* 0x0000000000017941 */ /* 0x000fea0003800000 */
.L_x_23957:
        /* <DEDUP_REMOVED lines=14> */
.L_x_23950:
[----:B------:R-:W-:Y:S05]  /*8e90*/  BSYNC B0 ;  /* 0x0000000000007941 */ /* 0x000fea0003800000 */
.L_x_23949:
        /* <DEDUP_REMOVED lines=37> */
.L_x_23960:
[----:B------:R-:W-:Y:S05]  /*90f0*/  BSYNC B0 ;  /* 0x0000000000007941 */ /* 0x000fea0003800000 */
.L_x_23959:
[----:B------:R-:W-:Y:S01]  /*9100*/  BSSY B0, `(.L_x_23961) ;  /* 0x00001c5000007945 */ /* 0x000fe20003800000 */
[----:B------:R-:W-:Y:S05]  /*9110*/  @!P1 BRA `(.L_x_23962) ;  /* 0x000000a000009947 */ /* 0x000fea0003800000 */
[----:B0-----:R-:W-:Y:S01]  /*9120*/  IMAD.MOV.U32 R0, RZ, RZ, RZ ;  /* 0x000000ffff007224 */ /* 0x001fe200078e00ff */
        /* <DEDUP_REMOVED lines=9> */
.L_x_23962:
[----:B------:R-:W2:Y:S01]  /*91c0*/  LDL R8, [R1] ;  /* 0x0000000001087983 */ /* 0x000ea20000100800 */
[----:B------:R-:W-:Y:S01]  /*91d0*/  IABS R87, c[0x0][0x1e4] ;  /* 0x0000790000577a13 */ /* 0x000fe20000000000 */
[----:B------:R-:W-:Y:S01]  /*91e0*/  ULDC UR4, c[0x0][0x1a8] ;  /* 0x00006a0000047ab9 */ /* 0x000fe20000000800 */
[----:B0-----:R-:W-:Y:S01]  /*91f0*/  SHF.R.S32.HI R0, RZ, 0x1f, R88 ;  /* 0x0000001fff007819 */ /* 0x001fe20000011458 */
[----:B------:R-:W-:Y:S01]  /*9200*/  UIMAD UR4, UR13, UR4, URZ ;  /* 0x000000040d0472a4 */ /* 0x000fe2000f8e023f */
[----:B------:R-:W0:Y:S01]  /*9210*/  I2F.RP R4, R87 ;  /* 0x0000005700047306 */ /* 0x000e220000209400 */
[----:B------:R-:W-:Y:S01]  /*9220*/  IMAD.U32 R94, RZ, RZ, UR12 ;  /* 0x0000000cff5e7e24 */ /* 0x000fe2000f8e00ff */
[----:B------:R-:W-:Y:S01]  /*9230*/  LOP3.LUT R93, RZ, UR5, RZ, 0x33, !PT ;  /* 0x00000005ff5d7c12 */ /* 0x000fe2000f8e33ff */
[----:B------:R-:W-:Y:S01]  /*9240*/  IMAD.MOV.U32 R95, RZ, RZ, c[0x0][0x1bc] ;  /* 0x00006f00ff5f7624 */ /* 0x000fe200078e00ff */
[----:B------:R-:W-:Y:S01]  /*9250*/  CS2R R72, SRZ ;  /* 0x0000000000487805 */ /* 0x000fe2000001ff00 */
[----:B------:R-:W-:Y:S01]  /*9260*/  IMAD.U32 R5, RZ, RZ, UR4 ;  /* 0x00000004ff057e24 */ /* 0x000fe2000f8e00ff */
[C---:B------:R-:W-:Y:S01]  /*9270*/  IADD3 R91, P0, R88.reuse, UR4, RZ ;  /* 0x00000004585b7c10 */ /* 0x040fe2000ff1e0ff */
[----:B------:R-:W-:Y:S01]  /*9280*/  IMAD.SHL.U32 R112, R88, 0x8, RZ ;  /* 0x0000000858707824 */ /* 0x000fe200078e00ff */
        /* <DEDUP_REMOVED lines=8> */
[----:B0-----:R-:W0:Y:S01]  /*9310*/  MUFU.RCP R4, R4 ;  /* 0x0000000400047308 */ /* 0x001e220000001000 */
[----:B------:R-:W-:Y:S01]  /*9320*/  LEA.HI.X R91, R91, c[0x0][0x19c], R0, 0x2, P0 ;  /* 0x000067005b5b7a11 */ /* 0x000fe200000f1400 */
[----:B------:R-:W-:Y:S01]  /*9330*/  IMAD.MOV.U32 R0, RZ, RZ, RZ ;  /* 0x000000ffff007224 */ /* 0x000fe200078e00ff */
[----:B------:R-:W-:Y:S01]  /*9340*/  IADD3 R94, R94, -c[0x0][0x1dc], RZ ;  /* 0x800077005e5e7a10 */ /* 0x000fe20007ffe0ff */
[----:B------:R-:W-:Y:S01]  /*9350*/  IMAD.MOV.U32 R86, RZ, RZ, RZ ;  /* 0x000000ffff567224 */ /* 0x000fe200078e00ff */
[----:B------:R-:W-:-:S02]  /*9360*/  SHF.R.S32.HI R95, RZ, 0x1f, R95 ;  /* 0x0000001fff5f7819 */ /* 0x000fc4000001145f */
[----:B0-----:R-:W-:Y:S01]  /*9370*/  IADD3 R2, R4, 0xffffffe, RZ ;  /* 0x0ffffffe04027810 */ /* 0x001fe20007ffe0ff */
[----:B------:R-:W-:-:S03]  /*9380*/  IMAD.U32 R4, RZ, RZ, UR9 ;  /* 0x00000009ff047e24 */ /* 0x000fc6000f8e00ff */
[----:B------:R0:W3:Y:S02]  /*9390*/  F2I.FTZ.U32.TRUNC.NTZ R3, R2 ;  /* 0x0000000200037305 */ /* 0x0000e4000021f000 */
[----:B0-----:R-:W-:Y:S02]  /*93a0*/  IMAD.MOV.U32 R2, RZ, RZ, RZ ;  /* 0x000000ffff027224 */ /* 0x001fe400078e00ff */
[----:B---3--:R-:W-:-:S04]  /*93b0*/  IMAD.MOV R6, RZ, RZ, -R3 ;  /* 0x000000ffff067224 */ /* 0x008fc800078e0a03 */
[----:B------:R-:W-:-:S04]  /*93c0*/  IMAD R89, R6, R87, RZ ;  /* 0x0000005706597224 */ /* 0x000fc800078e02ff */
[----:B------:R-:W-:Y:S01]  /*93d0*/  IMAD.HI.U32 R89, R3, R89, R2 ;  /* 0x0000005903597227 */ /* 0x000fe200078e0002 */
[----:B--2---:R-:W-:-:S04]  /*93e0*/  LEA.HI R2, R8, R8, RZ, 0x1 ;  /* 0x0000000808027211 */ /* 0x004fc800078f08ff */
[C---:B------:R-:W-:Y:S01]  /*93f0*/  LOP3.LUT R3, R2.reuse, 0xfffffffe, RZ, 0xc0, !PT ;  /* 0xfffffffe02037812 */ /* 0x040fe200078ec0ff */
[----:B------:R-:W-:-:S04]  /*9400*/  IMAD.SHL.U32 R2, R2, 0x4, RZ ;  /* 0x0000000402027824 */ /* 0x000fc800078e00ff */
[----:B------:R-:W-:Y:S01]  /*9410*/  IMAD.IADD R3, R8, 0x1, -R3 ;  /* 0x0000000108037824 */ /* 0x000fe200078e0a03 */
[----:B------:R-:W-:Y:S01]  /*9420*/  LOP3.LUT R92, R2, 0xfffffff8, RZ, 0xc0, !PT ;  /* 0xfffffff8025c7812 */ /* 0x000fe200078ec0ff */
[----:B------:R-:W-:Y:S02]  /*9430*/  IMAD R2, R4, c[0x0][0x1c0], RZ ;  /* 0x0000700004027a24 */ /* 0x000fe400078e02ff */
        /* <DEDUP_REMOVED lines=20> */
.L_x_23966:
[----:B------:R-:W-:Y:S01]  /*9580*/  IABS R6, R112 ;  /* 0x0000007000067213 */ /* 0x000fe20000000000 */
[----:B------:R-:W-:Y:S01]  /*9590*/  BSSY B1, `(.L_x_23964) ;  /* 0x0000174000017945 */ /* 0x000fe20003800000 */
[----:B------:R-:W-:Y:S01]  /*95a0*/  IABS R9, c[0x0][0x1e0] ;  /* 0x0000780000097a13 */ /* 0x000fe20000000000 */
[----:B------:R-:W-:Y:S01]  /*95b0*/  IMAD.IADD R68, R93, 0x1, R88 ;  /* 0x000000015d447824 */ /* 0x000fe200078e0258 */
        /* <DEDUP_REMOVED lines=13> */
[C---:B------:R-:W-:Y:S02]  /*9690*/  LOP3.LUT R6, R112.reuse, c[0x0][0x1e4], RZ, 0x3c, !PT ;  /* 0x0000790070067a12 */ /* 0x040fe400078e3cff */
[----:B------:R-:W-:-:S02]  /*96a0*/  IADD3 R112, R112, 0x20, RZ ;  /* 0x0000002070707810 */ /* 0x000fc40007ffe0ff */
[----:B------:R-:W0:Y:S01]  /*96b0*/  F2I.FTZ.U32.TRUNC.NTZ R5, R5 ;  /* 0x0000000500057305 */ /* 0x000e22000021f000 */
[----:B------:R-:W-:-:S04]  /*96c0*/  ISETP.GE.AND P2, PT, R6, RZ, PT ;  /* 0x000000ff0600720c */ /* 0x000fc80003f46270 */
        /* <DEDUP_REMOVED lines=49> */
[-C--:B0-----:R-:W-:Y:S02]  /*99e0*/  LEA.HI.X.SX32 R22, R99, R67.reuse, 0x1, P0 ;  /* 0x0000004363167211 */ /* 0x081fe400000f0eff */
[C---:B------:R-:W-:Y:S02]  /*99f0*/  IADD3 R25, P0, R100.reuse, R64, RZ ;  /* 0x0000004064197210 */ /* 0x040fe40007f1e0ff */
        /* <DEDUP_REMOVED lines=8> */
[-C--:B-1----:R-:W-:Y:S02]  /*9a80*/  LEA.HI.X.SX32 R30, R101, R67.reuse, 0x1, P0 ;  /* 0x00000043651e7211 */ /* 0x082fe400000f0eff */
        /* <DEDUP_REMOVED lines=24> */
[-C--:B------:R-:W-:Y:S02]  /*9c10*/  LEA.HI.X.SX32 R50, R106, R67.reuse, 0x1, P0 ;  /* 0x000000436a327211 */ /* 0x080fe400000f0eff */
[----:B------:R-:W-:Y:S02]  /*9c20*/  IADD3 R53, P0, R107, R64, RZ ;  /* 0x000000406b357210 */ /* 0x000fe40007f1e0ff */
[----:B------:R-:W-:Y:S02]  /*9c30*/  LEA.HI.X R49, R49, c[0x0][0x18c], R50, 0x2, P1 ;  /* 0x0000630031317a11 */ /* 0x000fe400008f1432 */
[----:B------:R-:W-:Y:S02]  /*9c40*/  LEA R52, P1, R53, c[0x0][0x188], 0x2 ;  /* 0x0000620035347a11 */ /* 0x000fe400078210ff */
[----:B------:R-:W-:-:S02]  /*9c50*/  LEA.HI.X.SX32 R54, R107, R67, 0x1, P0 ;  /* 0x000000436b367211 */ /* 0x000fc400000f0eff */
[CC--:B------:R-:W-:Y:S01]  /*9c60*/  IADD3 R57, P0, R108.reuse, R64.reuse, RZ ;  /* 0x000000406c397210 */ /* 0x0c0fe20007f1e0ff */
        /* <DEDUP_REMOVED lines=8> */
[-C--:B------:R-:W-:Y:S02]  /*9cf0*/  LEA.HI.X.SX32 R62, R109, R67.reuse, 0x1, P0 ;  /* 0x000000436d3e7211 */ /* 0x080fe400000f0eff */
[C---:B------:R-:W-:Y:S01]  /*9d00*/  IADD3 R65, P0, R110.reuse, R64, RZ ;  /* 0x000000406e417210 */ /* 0x040fe20007f1e0ff */
[----:B------:R-:W5:Y:S01]  /*9d10*/  LDG.E.128.CONSTANT R56, [R56.64] ;  /* 0x0000000e38387981 */ /* 0x000f62000c1e9d00 */
[----:B------:R-:W-:Y:S02]  /*9d20*/  LEA.HI.X R61, R61, c[0x0][0x18c], R62, 0x2, P1 ;  /* 0x000063003d3d7a11 */ /* 0x000fe400008f143e */
[----:B------:R-:W-:Y:S02]  /*9d30*/  LEA R64, P1, R65, c[0x0][0x188], 0x2 ;  /* 0x0000620041407a11 */ /* 0x000fe400078210ff */
[----:B------:R-:W-:-:S02]  /*9d40*/  LEA.HI.X.SX32 R66, R110, R67, 0x1, P0 ;  /* 0x000000436e427211 */ /* 0x000fc400000f0eff */
[----:B------:R-:W5:Y:S02]  /*9d50*/  LDG.E.128.CONSTANT R60, [R60.64] ;  /* 0x0000000e3c3c7981 */ /* 0x000f64000c1e9d00 */
[----:B------:R-:W-:-:S06]  /*9d60*/  LEA.HI.X R65, R65, c[0x0][0x18c], R66, 0x2, P1 ;  /* 0x0000630041417a11 */ /* 0x000fcc00008f1442 */
[----:B------:R-:W5:Y:S01]  /*9d70*/  LDG.E.128.CONSTANT R64, [R64.64] ;  /* 0x0000000e40407981 */ /* 0x000f62000c1e9d00 */
[----:B------:R-:W-:-:S13]  /*9d80*/  ISETP.NE.AND P1, PT, R68, -0x2, PT ;  /* 0xfffffffe4400780c */ /* 0x000fda0003f25270 */
[C---:B------:R-:W-:Y:S02]  /*9d90*/  @!P1 IADD3 R69, R111.reuse, 0x1, RZ ;  /* 0x000000016f459810 */ /* 0x040fe40007ffe0ff */
[----:B------:R-:W-:Y:S02]  /*9da0*/  @!P1 ISETP.GE.AND P4, PT, R111, UR16, PT ;  /* 0x000000106f009c0c */ /* 0x000fe4000bf86270 */
[C---:B------:R-:W-:Y:S02]  /*9db0*/  @!P1 ISETP.GE.AND P0, PT, R69.reuse, UR16, PT ;  /* 0x0000001045009c0c */ /* 0x040fe4000bf06270 */
[----:B------:R-:W-:Y:S02]  /*9dc0*/  @!P1 ISETP.GE.AND P2, PT, R69, UR16, PT ;  /* 0x0000001045009c0c */ /* 0x000fe4000bf46270 */
[C---:B------:R-:W-:Y:S02]  /*9dd0*/  @!P1 IADD3 R68, R111.reuse, 0x3, RZ ;  /* 0x000000036f449810 */ /* 0x040fe40007ffe0ff */
[----:B------:R-:W-:-:S02]  /*9de0*/  @!P1 IADD3 R69, R111, 0x3, RZ ;  /* 0x000000036f459810 */ /* 0x000fc40007ffe0ff */
[----:B------:R-:W-:Y:S02]  /*9df0*/  @!P1 ISETP.GE.AND P6, PT, R68, UR16, PT ;  /* 0x0000001044009c0c */ /* 0x000fe4000bfc6270 */
[C---:B------:R-:W-:Y:S02]  /*9e00*/  @!P1 IADD3 R70, R111.reuse, 0x2, RZ ;  /* 0x000000026f469810 */ /* 0x040fe40007ffe0ff */
[C---:B------:R-:W-:Y:S02]  /*9e10*/  @!P1 IADD3 R68, R111.reuse, 0x2, RZ ;  /* 0x000000026f449810 */ /* 0x040fe40007ffe0ff */
[----:B------:R-:W-:Y:S02]  /*9e20*/  @!P1 ISETP.GE.AND P5, PT, R70, UR16, PT ;  /* 0x0000001046009c0c */ /* 0x000fe4000bfa6270 */
[----:B------:R-:W-:Y:S02]  /*9e30*/  @!P1 ISETP.GE.AND P3, PT, R68, UR16, PT ;  /* 0x0000001044009c0c */ /* 0x000fe4000bf66270 */
[----:B------:R-:W-:-:S02]  /*9e40*/  @!P1 IADD3 R68, R111, 0x1, RZ ;  /* 0x000000016f449810 */ /* 0x000fc40007ffe0ff */
[----:B------:R-:W-:Y:S02]  /*9e50*/  @!P1 IADD3 R114, R111, 0x2, RZ ;  /* 0x000000026f729810 */ /* 0x000fe40007ffe0ff */
[----:B--2---:R-:W-:Y:S02]  /*9e60*/  @!P1 FSEL R4, R4, RZ, !P4 ;  /* 0x000000ff04049208 */ /* 0x004fe40006000000 */
[----:B------:R-:W-:Y:S02]  /*9e70*/  @!P1 ISETP.GE.AND P4, PT, R69, UR16, PT ;  /* 0x0000001045009c0c */ /* 0x000fe4000bf86270 */
[----:B------:R-:W-:Y:S02]  /*9e80*/  @!P1 IADD3 R69, R111, 0x2, RZ ;  /* 0x000000026f459810 */ /* 0x000fe40007ffe0ff */
[----:B------:R-:W-:Y:S02]  /*9e90*/  @!P1 FSEL R7, R7, RZ, !P6 ;  /* 0x000000ff07079208 */ /* 0x000fe40007000000 */
[----:B------:R-:W-:-:S02]  /*9ea0*/  @!P1 ISETP.GE.AND P6, PT, R69, UR16, PT ;  /* 0x0000001045009c0c */ /* 0x000fc4000bfc6270 */
[----:B------:R-:W-:Y:S02]  /*9eb0*/  @!P1 IADD3 R69, R111, 0x1, RZ ;  /* 0x000000016f459810 */ /* 0x000fe40007ffe0ff */
[----:B---3--:R-:W-:Y:S02]  /*9ec0*/  @!P1 FSEL R9, R9, RZ, !P2 ;  /* 0x000000ff09099208 */ /* 0x008fe40005000000 */
[----:B------:R-:W-:Y:S02]  /*9ed0*/  @!P1 ISETP.GE.AND P2, PT, R69, UR16, PT ;  /* 0x0000001045009c0c */ /* 0x000fe4000bf46270 */
        /* <DEDUP_REMOVED lines=10> */
[----:B----4-:R-:W-:Y:S02]  /*9f80*/  @!P1 FSEL R13, R13, RZ, !P0 ;  /* 0x000000ff0d0d9208 */ /* 0x010fe40004000000 */
        /* <DEDUP_REMOVED lines=9> */
[----:B-----5:R-:W-:-:S02]  /*a020*/  @!P1 FSEL R17, R17, RZ, !P2 ;  /* 0x000000ff11119208 */ /* 0x020fc40005000000 */
        /* <DEDUP_REMOVED lines=69> */
[----:B------:R-:W-:Y:S02]  /*a480*/  @!P1 IADD3 R69, R111, 0x1, RZ ;  /* 0x000000016f459810 */ /* 0x000fe40007ffe0ff */
[----:B------:R-:W-:Y:S02]  /*a490*/  @!P1 FSEL R40, R40, RZ, !P5 ;  /* 0x000000ff28289208 */ /* 0x000fe40006800000 */
[----:B------:R-:W-:-:S02]  /*a4a0*/  @!P1 FSEL R44, R44, RZ, !P3 ;  /* 0x000000ff2c2c9208 */ /* 0x000fc40005800000 */
[----:B------:R-:W-:Y:S02]  /*a4b0*/  @!P1 FSEL R45, R45, RZ, !P0 ;  /* 0x000000ff2d2d9208 */ /* 0x000fe40004000000 */
[C---:B------:R-:W-:Y:S02]  /*a4c0*/  @!P1 ISETP.GE.AND P5, PT, R68.reuse, UR16, PT ;  /* 0x0000001044009c0c */ /* 0x040fe4000bfa6270 */
[----:B------:R-:W-:Y:S02]  /*a4d0*/  @!P1 ISETP.GE.AND P3, PT, R68, UR16, PT ;  /* 0x0000001044009c0c */ /* 0x000fe4000bf66270 */
[----:B------:R-:W-:Y:S02]  /*a4e0*/  @!P1 ISETP.GE.AND P0, PT, R69, UR16, PT ;  /* 0x0000001045009c0c */ /* 0x000fe4000bf06270 */
[----:B------:R-:W0:Y:S01]  /*a4f0*/  LDS.128 R68, [R96] ;  /* 0x0000000060447984 */ /* 0x000e220000000c00 */
[----:B------:R-:W-:Y:S02]  /*a500*/  @!P1 FSEL R47, R47, RZ, !P5 ;  /* 0x000000ff2f2f9208 */ /* 0x000fe40006800000 */
[----:B------:R-:W-:-:S02]  /*a510*/  @!P1 ISETP.GE.AND P5, PT, R114, UR16, PT ;  /* 0x0000001072009c0c */ /* 0x000fc4000bfa6270 */
[----:B------:R-:W-:Y:S02]  /*a520*/  @!P1 IADD3 R114, R111, 0x1, RZ ;  /* 0x000000016f729810 */ /* 0x000fe40007ffe0ff */
[----:B------:R-:W-:Y:S02]  /*a530*/  @!P1 FSEL R49, R49, RZ, !P2 ;  /* 0x000000ff31319208 */ /* 0x000fe40005000000 */
[----:B------:R-:W-:Y:S02]  /*a540*/  @!P1 FSEL R53, R53, RZ, !P0 ;  /* 0x000000ff35359208 */ /* 0x000fe40004000000 */
[----:B------:R-:W-:Y:S02]  /*a550*/  @!P1 FSEL R46, R46, RZ, !P6 ;  /* 0x000000ff2e2e9208 */ /* 0x000fe40007000000 */
[----:B------:R-:W-:Y:S02]  /*a560*/  @!P1 ISETP.GE.AND P2, PT, R114, UR16, PT ;  /* 0x0000001072009c0c */ /* 0x000fe4000bf46270 */
[----:B------:R-:W-:-:S02]  /*a570*/  @!P1 FSEL R50, R50, RZ, !P4 ;  /* 0x000000ff32329208 */ /* 0x000fc40006000000 */
[C---:B------:R-:W-:Y:S02]  /*a580*/  @!P1 ISETP.GE.AND P0, PT, R111.reuse, UR16, PT ;  /* 0x000000106f009c0c */ /* 0x040fe4000bf06270 */
[C---:B------:R-:W-:Y:S02]  /*a590*/  @!P1 ISETP.GE.AND P6, PT, R111.reuse, UR16, PT ;  /* 0x000000106f009c0c */ /* 0x040fe4000bfc6270 */
[C---:B------:R-:W-:Y:S02]  /*a5a0*/  @!P1 IADD3 R114, R111.reuse, 0x2, RZ ;  /* 0x000000026f729810 */ /* 0x040fe40007ffe0ff */
[C---:B------:R-:W-:Y:S02]  /*a5b0*/  @!P1 ISETP.GE.AND P4, PT, R111.reuse, UR16, PT ;  /* 0x000000106f009c0c */ /* 0x040fe4000bf86270 */
[----:B------:R-:W-:Y:S02]  /*a5c0*/  @!P1 IADD3 R113, R111, 0x3, RZ ;  /* 0x000000036f719810 */ /* 0x000fe40007ffe0ff */
[----:B------:R-:W-:-:S02]  /*a5d0*/  @!P1 FSEL R51, R51, RZ, !P3 ;  /* 0x000000ff33339208 */ /* 0x000fc40005800000 */
[----:B------:R-:W-:Y:S02]  /*a5e0*/  @!P1 FSEL R56, R56, RZ, !P0 ;  /* 0x000000ff38389208 */ /* 0x000fe40004000000 */
[----:B------:R-:W-:Y:S02]  /*a5f0*/  @!P1 FSEL R57, R57, RZ, !P2 ;  /* 0x000000ff39399208 */ /* 0x000fe40005000000 */
[----:B------:R-:W-:Y:S02]  /*a600*/  @!P1 FSEL R48, R48, RZ, !P6 ;  /* 0x000000ff30309208 */ /* 0x000fe40007000000 */
[----:B------:R-:W-:Y:S02]  /*a610*/  @!P1 ISETP.GE.AND P3, PT, R114, UR16, PT ;  /* 0x0000001072009c0c */ /* 0x000fe4000bf66270 */
[----:B------:R-:W-:Y:S02]  /*a620*/  @!P1 FSEL R52, R52, RZ, !P4 ;  /* 0x000000ff34349208 */ /* 0x000fe40006000000 */
[----:B------:R-:W-:-:S02]  /*a630*/  @!P1 ISETP.GE.AND P0, PT, R114, UR16, PT ;  /* 0x0000001072009c0c */ /* 0x000fc4000bf06270 */
[----:B------:R-:W-:Y:S02]  /*a640*/  @!P1 ISETP.GE.AND P2, PT, R111, UR16, PT ;  /* 0x000000106f009c0c */ /* 0x000fe4000bf46270 */
[C---:B------:R-:W-:Y:S02]  /*a650*/  @!P1 ISETP.GE.AND P6, PT, R113.reuse, UR16, PT ;  /* 0x0000001071009c0c */ /* 0x040fe4000bfc6270 */
[----:B------:R-:W-:Y:S02]  /*a660*/  @!P1 ISETP.GE.AND P4, PT, R113, UR16, PT ;  /* 0x0000001071009c0c */ /* 0x000fe4000bf86270 */
[C---:B------:R-:W-:Y:S02]  /*a670*/  @!P1 IADD3 R114, R111.reuse, 0x1, RZ ;  /* 0x000000016f729810 */ /* 0x040fe40007ffe0ff */
[----:B------:R-:W-:Y:S02]  /*a680*/  @!P1 IADD3 R113, R111, 0x1, RZ ;  /* 0x000000016f719810 */ /* 0x000fe40007ffe0ff */
[----:B------:R-:W-:-:S02]  /*a690*/  @!P1 FSEL R60, R60, RZ, !P2 ;  /* 0x000000ff3c3c9208 */ /* 0x000fc40005000000 */
[----:B------:R-:W-:Y:S02]  /*a6a0*/  @!P1 FSEL R54, R54, RZ, !P5 ;  /* 0x000000ff36369208 */ /* 0x000fe40006800000 */
[----:B------:R-:W-:Y:S02]  /*a6b0*/  @!P1 ISETP.GE.AND P2, PT, R114, UR16, PT ;  /* 0x0000001072009c0c */ /* 0x000fe4000bf46270 */
[----:B------:R-:W-:Y:S02]  /*a6c0*/  @!P1 ISETP.GE.AND P5, PT, R113, UR16, PT ;  /* 0x0000001071009c0c */ /* 0x000fe4000bfa6270 */
[----:B------:R-:W-:Y:S02]  /*a6d0*/  @!P1 FSEL R65, R65, RZ, !P2 ;  /* 0x000000ff41419208 */ /* 0x000fe40005000000 */
[----:B------:R-:W-:Y:S02]  /*a6e0*/  @!P1 IADD3 R114, R111, 0x2, RZ ;  /* 0x000000026f729810 */ /* 0x000fe40007ffe0ff */
[----:B------:R-:W-:-:S02]  /*a6f0*/  @!P1 FSEL R61, R61, RZ, !P5 ;  /* 0x000000ff3d3d9208 */ /* 0x000fc40006800000 */
[----:B------:R-:W-:Y:S02]  /*a700*/  @!P1 ISETP.GE.AND P2, PT, R111, UR16, PT ;  /* 0x000000106f009c0c */ /* 0x000fe4000bf46270 */
[----:B------:R-:W-:Y:S01]  /*a710*/  @!P1 FSEL R62, R62, RZ, !P0 ;  /* 0x000000ff3e3e9208 */ /* 0x000fe20004000000 */
[----:B0-----:R-:W-:Y:S01]  /*a720*/  FMUL.FTZ R9, R69, R9 ;  /* 0x0000000945097220 */ /* 0x001fe20000410000 */
[----:B------:R-:W-:Y:S01]  /*a730*/  @!P1 IADD3 R113, R111, 0x3, RZ ;  /* 0x000000036f719810 */ /* 0x000fe20007ffe0ff */
[C---:B------:R-:W-:Y:S01]  /*a740*/  FMUL.FTZ R5, R69.reuse, R5 ;  /* 0x0000000545057220 */ /* 0x040fe20000410000 */
[----:B------:R-:W-:Y:S01]  /*a750*/  @!P1 ISETP.GE.AND P0, PT, R114, UR16, PT ;  /* 0x0000001072009c0c */ /* 0x000fe2000bf06270 */
        /* <DEDUP_REMOVED lines=15> */
[----:B------:R-:W-:Y:S01]  /*a850*/  @!P1 FSEL R58, R58, RZ, !P3 ;  /* 0x000000ff3a3a9208 */ /* 0x000fe20005800000 */
[C---:B------:R-:W-:Y:S01]  /*a860*/  FFMA.FTZ R9, R68.reuse, R8, R9 ;  /* 0x0000000844097223 */ /* 0x040fe20000010009 */
[C---:B------:R-:W-:Y:S01]  /*a870*/  @!P1 ISETP.GE.AND P3, PT, R113.reuse, UR16, PT ;  /* 0x0000001071009c0c */ /* 0x040fe2000bf66270 */
[C---:B------:R-:W-:Y:S01]  /*a880*/  FFMA.FTZ R5, R68.reuse, R4, R5 ;  /* 0x0000000444057223 */ /* 0x040fe20000010005 */
        /* <DEDUP_REMOVED lines=68> */
.L_x_23965:
[----:B------:R-:W-:Y:S05]  /*acd0*/  BSYNC B1 ;  /* 0x0000000000017941 */ /* 0x000fea0003800000 */
.L_x_23964:
[----:B------:R-:W-:Y:S02]  /*ace0*/  ISETP.GE.AND P1, PT, R88, UR10, PT ;  /* 0x0000000a58007c0c */ /* 0x000fe4000bf26270 */
[----:B------:R-:W-:Y:S02]  /*acf0*/  IADD3 R90, P0, R90, 0x10, RZ ;  /* 0x000000105a5a7810 */ /* 0x000fe40007f1e0ff */
[----:B------:R-:W-:Y:S02]  /*ad00*/  IADD3 R111, R111, 0x20, RZ ;  /* 0x000000206f6f7810 */ /* 0x000fe40007ffe0ff */
[----:B------:R-:W-:Y:S01]  /*ad10*/  IADD3 R96, R96, 0x80, RZ ;  /* 0x0000008060607810 */ /* 0x000fe20007ffe0ff */
[----:B------:R-:W-:-:S06]  /*ad20*/  IMAD.X R91, RZ, RZ, R91, P0 ;  /* 0x000000ffff5b7224 */ /* 0x000fcc00000e065b */
[----:B------:R-:W-:Y:S01]  /*ad30*/  @P1 CALL.REL.NOINC `(.L_x_23963) ;  /* 0x0000001000001944 */ /* 0x000fe20003c00000 */
[----:B------:R-:W-:Y:S05]  /*ad40*/  BRA `(.L_x_23966) ;  /* 0xffffe83000007947 */ /* 0x000fea000383ffff */
.L_x_23963:
[----:B------:R-:W-:Y:S05]  /*ad50*/  BSYNC B0 ;  /* 0x0000000000007941 */ /* 0x000fea0003800000 */
.L_x_23961:
[----:B------:R-:W2:Y:S01]  /*ad60*/  LDL.LU R16, [R1] ;  /* 0x0000000001107983 */ /* 0x000ea20000300800 */
[----:B------:R-:W-:Y:S03]  /*ad70*/  BSSY B0, `(.L_x_23967) ;  /* 0x0000046000007945 */ /* 0x000fe60003800000 */
[----:B------:R-:W0:Y:S04]  /*ad80*/  SHFL.BFLY PT, R4, R83, 0x1, 0x1f ;  /* 0x0c201f0053047f89 */ /* 0x000e2800000e0000 */
[----:B------:R-:W3:Y:S04]  /*ad90*/  SHFL.BFLY PT, R3, R86, 0x1, 0x1f ;  /* 0x0c201f0056037f89 */ /* 0x000ee800000e0000 */
[----:B------:R-:W4:Y:S04]  /*ada0*/  SHFL.BFLY PT, R2, R85, 0x1, 0x1f ;  /* 0x0c201f0055027f89 */ /* 0x000f2800000e0000 */
[----:B------:R-:W5:Y:S04]  /*adb0*/  SHFL.BFLY PT, R5, R84, 0x1, 0x1f ;  /* 0x0c201f0054057f89 */ /* 0x000f6800000e0000 */
[----:B------:R-:W1:Y:S04]  /*adc0*/  S2R R14, SR_TID.X ;  /* 0x00000000000e7919 */ /* 0x000e680000002100 */
        /* <DEDUP_REMOVED lines=8> */
[----:B------:R-:W5:Y:S04]  /*ae50*/  SHFL.BFLY PT, R9, R80, 0x1, 0x1f ;  /* 0x0c201f0050097f89 */ /* 0x000f6800000e0000 */
[----:B------:R-:W5:Y:S04]  /*ae60*/  SHFL.BFLY PT, R8, R79, 0x1, 0x1f ;  /* 0x0c201f004f087f89 */ /* 0x000f6800000e0000 */
[----:B------:R-:W5:Y:S04]  /*ae70*/  SHFL.BFLY PT, R11, R78, 0x1, 0x1f ;  /* 0x0c201f004e0b7f89 */ /* 0x000f6800000e0000 */
[----:B------:R-:W5:Y:S01]  /*ae80*/  SHFL.BFLY PT, R10, R77, 0x1, 0x1f ;  /* 0x0c201f004d0a7f89 */ /* 0x000f6200000e0000 */
[----:B0-----:R-:W-:Y:S01]  /*ae90*/  FADD.FTZ R81, R6, R81 ;  /* 0x0000005106517221 */ /* 0x001fe20000010000 */
[----:B-1----:R-:W-:-:S02]  /*aea0*/  LOP3.LUT R6, R14, 0xffffffe0, RZ, 0xc0, !PT ;  /* 0xffffffe00e067812 */ /* 0x002fc400078ec0ff */
        /* <DEDUP_REMOVED lines=9> */
[----:B------:R-:W-:Y:S02]  /*af40*/  FADD.FTZ R43, R11, R78 ;  /* 0x0000004e0b2b7221 */ /* 0x000fe40000010000 */
[----:B------:R-:W-:Y:S02]  /*af50*/  FADD.FTZ R77, R10, R77 ;  /* 0x0000004d0a4d7221 */ /* 0x000fe40000010000 */
[----:B0-----:R-:W-:Y:S02]  /*af60*/  FADD.FTZ R45, R13, R76 ;  /* 0x0000004c0d2d7221 */ /* 0x001fe40000010000 */
[----:B-1----:R-:W-:Y:S02]  /*af70*/  FADD.FTZ R75, R12, R75 ;  /* 0x0000004b0c4b7221 */ /* 0x002fe40000010000 */
[----:B---3--:R-:W-:Y:S02]  /*af80*/  FADD.FTZ R47, R3, R74 ;  /* 0x0000004a032f7221 */ /* 0x008fe40000010000 */
[----:B----4-:R-:W-:-:S02]  /*af90*/  FADD.FTZ R73, R2, R73 ;  /* 0x0000004902497221 */ /* 0x010fc40000010000 */
[----:B-----5:R-:W-:Y:S01]  /*afa0*/  FADD.FTZ R49, R5, R72 ;  /* 0x0000004805317221 */ /* 0x020fe20000010000 */
[----:B------:R-:W-:Y:S01]  /*afb0*/  BAR.SYNC.DEFER_BLOCKING 0x0 ;  /* 0x0000000000007b1d */ /* 0x000fe20000010000 */
[C---:B--2---:R-:W-:Y:S02]  /*afc0*/  LOP3.LUT R4, R16.reuse, 0x1, RZ, 0xc0, !PT ;  /* 0x0000000110047812 */ /* 0x044fe400078ec0ff */
[----:B------:R-:W-:-:S03]  /*afd0*/  LEA.HI R26, R16, R16, RZ, 0x1 ;  /* 0x00000010101a7211 */ /* 0x000fc600078f08ff */
[----:B------:R-:W0:Y:S01]  /*afe0*/  S2R R16, SR_TID.X ;  /* 0x0000000000107919 */ /* 0x000e220000002100 */
[----:B------:R-:W-:Y:S02]  /*aff0*/  ISETP.NE.AND P2, PT, R4, RZ, PT ;  /* 0x000000ff0400720c */ /* 0x000fe40003f45270 */
[----:B------:R-:W-:Y:S02]  /*b000*/  LOP3.LUT R4, R14, 0xffffffc0, RZ, 0xc0, !PT ;  /* 0xffffffc00e047812 */ /* 0x000fe400078ec0ff */
[----:B------:R-:W-:Y:S02]  /*b010*/  SHF.R.S32.HI R26, RZ, 0x1, R26 ;  /* 0x00000001ff1a7819 */ /* 0x000fe4000001141a */
[----:B------:R-:W-:Y:S02]  /*b020*/  ISETP.NE.OR P5, PT, R4, 0x40, P2 ;  /* 0x000000400400780c */ /* 0x000fe400017a5670 */
[----:B------:R-:W-:Y:S02]  /*b030*/  IADD3 R4, R14, 0x1f, RZ ;  /* 0x0000001f0e047810 */ /* 0x000fe40007ffe0ff */
[----:B------:R-:W-:-:S02]  /*b040*/  ISETP.NE.OR P4, PT, R6, 0x20, P2 ;  /* 0x000000200600780c */ /* 0x000fc40001785670 */
[C---:B------:R-:W-:Y:S02]  /*b050*/  ISETP.GT.OR P0, PT, R14.reuse, 0x3f, P2 ;  /* 0x0000003f0e00780c */ /* 0x040fe40001704670 */
[----:B------:R-:W-:Y:S02]  /*b060*/  ISETP.GT.OR P1, PT, R14, 0x1f, P2 ;  /* 0x0000001f0e00780c */ /* 0x000fe40001724670 */
[----:B------:R-:W-:Y:S02]  /*b070*/  ISETP.GT.U32.AND P3, PT, R4, 0x3e, PT ;  /* 0x0000003e0400780c */ /* 0x000fe40003f64070 */
[----:B0-----:R-:W-:-:S04]  /*b080*/  SHF.R.S32.HI R16, RZ, 0x1f, R16 ;  /* 0x0000001fff107819 */ /* 0x001fc80000011410 */
[----:B------:R-:W-:-:S04]  /*b090*/  LEA.HI R16, R16, R17, RZ, 0x5 ;  /* 0x0000001110107211 */ /* 0x000fc800078f28ff */
[----:B------:R-:W-:-:S05]  /*b0a0*/  SHF.R.S32.HI R16, RZ, 0x5, R16 ;  /* 0x00000005ff107819 */ /* 0x000fca0000011410 */
        /* <DEDUP_REMOVED lines=18> */
.L_x_23968:
[----:B------:R-:W-:Y:S05]  /*b1d0*/  BSYNC B0 ;  /* 0x0000000000007941 */ /* 0x000fea0003800000 */
.L_x_23967:
        /* <DEDUP_REMOVED lines=35> */
.L_x_23970:
[----:B------:R-:W-:Y:S05]  /*b410*/  BSYNC B0 ;  /* 0x0000000000007941 */ /* 0x000fea0003800000 */
.L_x_23969:
        /* <DEDUP_REMOVED lines=19> */
.L_x_23972:
[----:B------:R-:W-:Y:S05]  /*b550*/  BSYNC B0 ;  /* 0x0000000000007941 */ /* 0x000fea0003800000 */
.L_x_23971:
        /* <DEDUP_REMOVED lines=36> */
.L_x_23974:
[----:B------:R-:W-:Y:S05]  /*b7a0*/  BSYNC B0 ;  /* 0x0000000000007941 */ /* 0x000fea0003800000 */
.L_x_23973:
[----:B------:R-:W-:Y:S06]  /*b7b0*/  BAR.SYNC.DEFER_BLOCKING 0x0 ;  /* 0x0000000000007b1d */ /* 0x000fec0000010000 */
[----:B------:R-:W-:Y:S05]  /*b7c0*/  @P3 EXIT ;  /* 0x000000000000394d */ /* 0x000fea0003800000 */
[----:B------:R-:W-:Y:S05]  /*b7d0*/  @P2 EXIT ;  /* 0x000000000000294d */ /* 0x000fea0003800000 */
[----:B------:R-:W2:Y:S01]  /*b7e0*/  S2UR UR4, SR_CTAID.X ;  /* 0x00000000000479c3 */ /* 0x000ea20000002500 */
[----:B------:R-:W-:Y:S01]  /*b7f0*/  ULDC UR7, c[0x0][0xc] ;  /* 0x0000030000077ab9 */ /* 0x000fe20000000800 */
[C---:B01----:R-:W-:Y:S01]  /*b800*/  IADD3 R0, R26.reuse, 0x10, RZ ;  /* 0x000000101a007810 */ /* 0x043fe20007ffe0ff */
[----:B------:R-:W-:Y:S01]  /*b810*/  UIMAD UR7, UR13, UR7, URZ ;  /* 0x000000070d0772a4 */ /* 0x000fe2000f8e023f */
[C---:B------:R-:W-:Y:S01]  /*b820*/  IADD3 R3, R26.reuse, 0x30, RZ ;  /* 0x000000301a037810 */ /* 0x040fe20007ffe0ff */
[----:B------:R-:W-:Y:S01]  /*b830*/  ULDC UR8, c[0x0][0x14] ;  /* 0x0000050000087ab9 */ /* 0x000fe20000000800 */
[----:B------:R-:W-:Y:S01]  /*b840*/  IADD3 R2, R26, 0x20, RZ ;  /* 0x000000201a027810 */ /* 0x000fe20007ffe0ff */
[----:B------:R-:W-:Y:S01]  /*b850*/  UIMAD UR7, UR7, UR8, URZ ;  /* 0x00000008070772a4 */ /* 0x000fe2000f8e023f */
[----:B------:R-:W0:Y:S01]  /*b860*/  S2UR UR5, SR_CTAID.Z ;  /* 0x00000000000579c3 */ /* 0x000e220000002700 */
[----:B--2---:R-:W-:-:S02]  /*b870*/  UIMAD UR6, UR4, UR8, URZ ;  /* 0x00000008040672a4 */ /* 0x004fc4000f8e023f */
[----:B0-----:R-:W-:Y:S02]  /*b880*/  USHF.L.U32 UR4, UR5, 0x8, URZ ;  /* 0x0000000805047899 */ /* 0x001fe4000800063f */
[----:B------:R-:W-:Y:S02]  /*b890*/  USHF.L.U32 UR5, UR6, 0x8, URZ ;  /* 0x0000000806057899 */ /* 0x000fe4000800063f */
[----:B------:R-:W-:Y:S02]  /*b8a0*/  USHF.L.U32 UR6, UR7, 0x8, URZ ;  /* 0x0000000807067899 */ /* 0x000fe4000800063f */
[----:B------:R-:W-:Y:S02]  /*b8b0*/  USHF.R.S32.HI UR7, URZ, 0x1f, UR4 ;  /* 0x0000001f3f077899 */ /* 0x000fe40008011404 */
[----:B------:R-:W-:Y:S02]  /*b8c0*/  USHF.R.S32.HI UR8, URZ, 0x1f, UR5 ;  /* 0x0000001f3f087899 */ /* 0x000fe40008011405 */
[----:B------:R-:W-:-:S02]  /*b8d0*/  USHF.R.S32.HI UR9, URZ, 0x1f, UR6 ;  /* 0x0000001f3f097899 */ /* 0x000fc40008011406 */
        /* <DEDUP_REMOVED lines=10> */
[----:B------:R-:W-:Y:S02]  /*b980*/  LEA.HI.X.SX32 R14, R26, UR7, 0x1, P0 ;  /* 0x000000071a0e7c11 */ /* 0x000fe400080f0eff */
[----:B------:R-:W-:Y:S02]  /*b990*/  LEA R4, P1, R5, c[0x0][0x170], 0x2 ;  /* 0x00005c0005047a11 */ /* 0x000fe400078210ff */
[----:B------:R-:W-:-:S02]  /*b9a0*/  LEA R2, P0, R11, c[0x0][0x170], 0x2 ;  /* 0x00005c000b027a11 */ /* 0x000fc400078010ff */
[----:B------:R-:W-:Y:S02]  /*b9b0*/  LEA R6, P2, R7, c[0x0][0x170], 0x2 ;  /* 0x00005c0007067a11 */ /* 0x000fe400078410ff */
[----:B------:R-:W-:Y:S02]  /*b9c0*/  LEA.HI.X R9, R9, c[0x0][0x174], R0, 0x2, P3 ;  /* 0x00005d0009097a11 */ /* 0x000fe400018f1400 */
[----:B------:R-:W-:Y:S02]  /*b9d0*/  LEA.HI.X R5, R5, c[0x0][0x174], R12, 0x2, P1 ;  /* 0x00005d0005057a11 */ /* 0x000fe400008f140c */
[----:B------:R-:W-:Y:S02]  /*b9e0*/  IADD3 R0, R26, 0x40, RZ ;  /* 0x000000401a007810 */ /* 0x000fe40007ffe0ff */
[----:B------:R-:W-:Y:S02]  /*b9f0*/  LEA.HI.X R3, R11, c[0x0][0x174], R14, 0x2, P0 ;  /* 0x00005d000b037a11 */ /* 0x000fe400000f140e */
        /* <DEDUP_REMOVED lines=10> */
[C---:B------:R-:W-:Y:S01]  /*baa0*/  IADD3 R15, P2, R11.reuse, UR4, RZ ;  /* 0x000000040b0f7c10 */ /* 0x040fe2000ff5e0ff */
[----:B------:R-:W-:Y:S01]  /*bab0*/  STG.E [R8.64], R83 ;  /* 0x0000005308007986 */ /* 0x000fe2000c10190e */
        /* <DEDUP_REMOVED lines=65> */
.L_x_23926:
[----:B------:R-:W-:Y:S01]  /*bed0*/  IMAD.MOV.U32 R65, RZ, RZ, R71 ;  /* 0x000000ffff417224 */ /* 0x000fe200078e0047 */
[----:B------:R-:W-:Y:S01]  /*bee0*/  MOV R64, 0xbf30 ;  /* 0x0000bf3000407802 */ /* 0x000fe20000000f00 */
[----:B------:R-:W-:-:S02]  /*bef0*/  IMAD.MOV.U32 R66, RZ, RZ, 0x2 ;  /* 0x00000002ff427424 */ /* 0x000fc400078e00ff */
[----:B------:R-:W-:Y:S02]  /*bf00*/  IMAD.MOV.U32 R68, RZ, RZ, 0x1f ;  /* 0x0000001fff447424 */ /* 0x000fe400078e00ff */
[----:B------:R-:W-:Y:S02]  /*bf10*/  IMAD.MOV.U32 R67, RZ, RZ, -0x1 ;  /* 0xffffffffff437424 */ /* 0x000fe400078e00ff */
[----:B------:R-:W-:Y:S05]  /*bf20*/  CALL.REL.NOINC `($__internal_423_$__cuda_sm70_shflsync_bfly_p) ;  /* 0x000002b000007944 */ /* 0x000fea0003c00000 */
[----:B-1----:R-:W-:Y:S05]  /*bf30*/  BRA `(.L_x_23975) ;  /* 0xffff91f000007947 */ /* 0x002fea000383ffff */
.L_x_23927:
[----:B------:R-:W-:Y:S01]  /*bf40*/  IMAD.MOV.U32 R65, RZ, RZ, R71 ;  /* 0x000000ffff417224 */ /* 0x000fe200078e0047 */
[----:B------:R-:W-:Y:S01]  /*bf50*/  MOV R64, 0xbfa0 ;  /* 0x0000bfa000407802 */ /* 0x000fe20000000f00 */
[----:B------:R-:W-:Y:S02]  /*bf60*/  IMAD.MOV.U32 R66, RZ, RZ, 0x1 ;  /* 0x00000001ff427424 */ /* 0x000fe400078e00ff */
[----:B------:R-:W-:Y:S02]  /*bf70*/  IMAD.MOV.U32 R68, RZ, RZ, 0x1f ;  /* 0x0000001fff447424 */ /* 0x000fe400078e00ff */
[----:B------:R-:W-:Y:S02]  /*bf80*/  IMAD.MOV.U32 R67, RZ, RZ, -0x1 ;  /* 0xffffffffff437424 */ /* 0x000fe400078e00ff */
[----:B------:R-:W-:Y:S05]  /*bf90*/  CALL.REL.NOINC `($__internal_423_$__cuda_sm70_shflsync_bfly_p) ;  /* 0x0000024000007944 */ /* 0x000fea0003c00000 */
[----:B-1----:R-:W-:Y:S05]  /*bfa0*/  BRA `(.L_x_23976) ;  /* 0xffff91b000007947 */ /* 0x002fea000383ffff */
.L_x_23933:
[----:B------:R-:W-:Y:S01]  /*bfb0*/  IMAD.MOV.U32 R65, RZ, RZ, R71 ;  /* 0x000000ffff417224 */ /* 0x000fe200078e0047 */
[----:B------:R-:W-:Y:S01]  /*bfc0*/  MOV R64, 0xc010 ;  /* 0x0000c01000407802 */ /* 0x000fe20000000f00 */
[----:B------:R-:W-:-:S02]  /*bfd0*/  IMAD.MOV.U32 R66, RZ, RZ, 0x2 ;  /* 0x00000002ff427424 */ /* 0x000fc400078e00ff */
[----:B------:R-:W-:Y:S02]  /*bfe0*/  IMAD.MOV.U32 R68, RZ, RZ, 0x1f ;  /* 0x0000001fff447424 */ /* 0x000fe400078e00ff */
[----:B------:R-:W-:Y:S02]  /*bff0*/  IMAD.MOV.U32 R67, RZ, RZ, -0x1 ;  /* 0xffffffffff437424 */ /* 0x000fe400078e00ff */
[----:B------:R-:W-:Y:S05]  /*c000*/  CALL.REL.NOINC `($__internal_423_$__cuda_sm70_shflsync_bfly_p) ;  /* 0x000001d000007944 */ /* 0x000fea0003c00000 */
[----:B-1----:R-:W-:Y:S05]  /*c010*/  BRA `(.L_x_23977) ;  /* 0xffffb1c000007947 */ /* 0x002fea000383ffff */
.L_x_23934:
[----:B------:R-:W-:Y:S01]  /*c020*/  IMAD.MOV.U32 R65, RZ, RZ, R71 ;  /* 0x000000ffff417224 */ /* 0x000fe200078e0047 */
[----:B------:R-:W-:Y:S01]  /*c030*/  MOV R64, 0xc080 ;  /* 0x0000c08000407802 */ /* 0x000fe20000000f00 */
[----:B------:R-:W-:Y:S02]  /*c040*/  IMAD.MOV.U32 R66, RZ, RZ, 0x1 ;  /* 0x00000001ff427424 */ /* 0x000fe400078e00ff */
[----:B------:R-:W-:Y:S02]  /*c050*/  IMAD.MOV.U32 R68, RZ, RZ, 0x1f ;  /* 0x0000001fff447424 */ /* 0x000fe400078e00ff */
[----:B------:R-:W-:Y:S02]  /*c060*/  IMAD.MOV.U32 R67, RZ, RZ, -0x1 ;  /* 0xffffffffff437424 */ /* 0x000fe400078e00ff */
[----:B------:R-:W-:Y:S05]  /*c070*/  CALL.REL.NOINC `($__internal_423_$__cuda_sm70_shflsync_bfly_p) ;  /* 0x0000016000007944 */ /* 0x000fea0003c00000 */
[----:B-1----:R-:W-:Y:S05]  /*c080*/  BRA `(.L_x_23978) ;  /* 0xffffb18000007947 */ /* 0x002fea000383ffff */
.L_x_23937:
[----:B------:R-:W-:Y:S01]  /*c090*/  IMAD.MOV.U32 R65, RZ, RZ, R2 ;  /* 0x000000ffff417224 */ /* 0x000fe200078e0002 */
[----:B------:R-:W-:Y:S01]  /*c0a0*/  MOV R64, 0xc0f0 ;  /* 0x0000c0f000407802 */ /* 0x000fe20000000f00 */
[----:B------:R-:W-:-:S02]  /*c0b0*/  IMAD.MOV.U32 R66, RZ, RZ, 0x10 ;  /* 0x00000010ff427424 */ /* 0x000fc400078e00ff */
[----:B------:R-:W-:Y:S02]  /*c0c0*/  IMAD.MOV.U32 R68, RZ, RZ, 0x1f ;  /* 0x0000001fff447424 */ /* 0x000fe400078e00ff */
[----:B------:R-:W-:Y:S02]  /*c0d0*/  IMAD.MOV.U32 R67, RZ, RZ, -0x1 ;  /* 0xffffffffff437424 */ /* 0x000fe400078e00ff */
[----:B------:R-:W-:Y:S05]  /*c0e0*/  CALL.REL.NOINC `($__internal_423_$__cuda_sm70_shflsync_bfly_p) ;  /* 0x000000f000007944 */ /* 0x000fea0003c00000 */
[----:B-1----:R-:W-:Y:S05]  /*c0f0*/  BRA `(.L_x_23979) ;  /* 0xffffb2e000007947 */ /* 0x002fea000383ffff */
.L_x_23938:
[----:B------:R-:W-:Y:S01]  /*c100*/  IMAD.MOV.U32 R65, RZ, RZ, R3 ;  /* 0x000000ffff417224 */ /* 0x000fe200078e0003 */
[----:B------:R-:W-:Y:S01]  /*c110*/  MOV R64, 0xc160 ;  /* 0x0000c16000407802 */ /* 0x000fe20000000f00 */
[----:B------:R-:W-:Y:S02]  /*c120*/  IMAD.MOV.U32 R66, RZ, RZ, 0x8 ;  /* 0x00000008ff427424 */ /* 0x000fe400078e00ff */
[----:B------:R-:W-:Y:S02]  /*c130*/  IMAD.MOV.U32 R68, RZ, RZ, 0x1f ;  /* 0x0000001fff447424 */ /* 0x000fe400078e00ff */
[----:B------:R-:W-:Y:S02]  /*c140*/  IMAD.MOV.U32 R67, RZ, RZ, -0x1 ;  /* 0xffffffffff437424 */ /* 0x000fe400078e00ff */
[----:B0-----:R-:W-:Y:S05]  /*c150*/  CALL.REL.NOINC `($__internal_423_$__cuda_sm70_shflsync_bfly_p) ;  /* 0x0000008000007944 */ /* 0x001fea0003c00000 */
[----:B-1----:R-:W-:Y:S01]  /*c160*/  FMNMX.FTZ R0, R3, R66, !PT ;  /* 0x0000004203007209 */ /* 0x002fe20007810000 */
[----:B------:R-:W-:Y:S01]  /*c170*/  IMAD.MOV.U32 R66, RZ, RZ, 0x4 ;  /* 0x00000004ff427424 */ /* 0x000fe200078e00ff */
[----:B------:R-:W-:Y:S01]  /*c180*/  MOV R64, 0xc1d0 ;  /* 0x0000c1d000407802 */ /* 0x000fe20000000f00 */
[----:B------:R-:W-:-:S02]  /*c190*/  IMAD.MOV.U32 R68, RZ, RZ, 0x1f ;  /* 0x0000001fff447424 */ /* 0x000fc400078e00ff */
[----:B------:R-:W-:Y:S02]  /*c1a0*/  IMAD.MOV.U32 R67, RZ, RZ, -0x1 ;  /* 0xffffffffff437424 */ /* 0x000fe400078e00ff */
[----:B------:R-:W-:Y:S02]  /*c1b0*/  IMAD.MOV.U32 R65, RZ, RZ, R0 ;  /* 0x000000ffff417224 */ /* 0x000fe400078e0000 */
[----:B------:R-:W-:Y:S05]  /*c1c0*/  CALL.REL.NOINC `($__internal_423_$__cuda_sm70_shflsync_bfly_p) ;  /* 0x0000001000007944 */ /* 0x000fea0003c00000 */
[----:B-1----:R-:W-:Y:S05]  /*c1d0*/  BRA `(.L_x_23980) ;  /* 0xffffb25000007947 */ /* 0x002fea000383ffff */
        .weak           $__internal_423_$__cuda_sm70_shflsync_bfly_p
        .type           $__internal_423_$__cuda_sm70_shflsync_bfly_p,@function
        .size           $__internal_423_$__cuda_sm70_shflsync_bfly_p,(.L_x_25084 - $__internal_423_$__cuda_sm70_shflsync_bfly_p)
$__internal_423_$__cuda_sm70_shflsync_bfly_p:
[----:B------:R-:W-:Y:S04]  /*c1e0*/  WARPSYNC R67 ;  /* 0x0000004300007348 */ /* 0x000fe80003800000 */
[----:B------:R0:W1:Y:S02]  /*c1f0*/  SHFL.BFLY PT, R66, R65, R66, R68 ;  /* 0x0c00004241427389 */ /* 0x00006400000e0044 */
[----:B0-----:R-:W-:-:S04]  /*c200*/  IMAD.MOV.U32 R65, RZ, RZ, 0x0 ;  /* 0x00000000ff417424 */ /* 0x001fc800078e00ff */
[----:B------:R-:W-:Y:S05]  /*c210*/  RET.REL.NODEC R64 `(_ZN4vllm25paged_attention_v2_kernelIffLi256ELi8ELi128ELNS_18Fp8KVCacheDataTypeE0ELb1ELi512EEEvPfS2_PT_PKS3_PKT0_S9_ifPKiSB_iPKfiiiSD_SD_iiiii) ;  /* 0xffff3de040007950 */ /* 0x000fea0003c3ffff */
.L_x_23981:
        /* <DEDUP_REMOVED lines=14> */
.L_x_25084:


//--------------------- .text._ZN4vllm32paged_attention_v2_reduce_kernelIfLi192ELi128ELi512EEEvPT_PKfS4_PKS1_PKii --------------------------
	.section	.text._ZN4vllm32paged_attention_v2_reduce_kernelIfLi192ELi128ELi512EEEvPT_PKfS4_PKS1_PKii,"ax",@progbits
	.sectioninfo	@"SHI_REGISTERS=31"
	.align	128
        .global         _ZN4vllm32paged_attention_v2_reduce_kernelIfLi192ELi128ELi512EEEvPT_PKfS4_PKS1_PKii
        .type           _ZN4vllm32paged_attention_v2_reduce_kernelIfLi192ELi128ELi512EEEvPT_PKfS4_PKS1_PKii,@function
        .size           _ZN4vllm32paged_attention_v2_reduce_kernelIfLi192ELi128ELi512EEEvPT_PKfS4_PKS1_PKii,(.L_x_25590 - _ZN4vllm32paged_attention_v2_reduce_kernelIfLi192ELi128ELi512EEEvPT_PKfS4_PKS1_PKii)
        .other          _ZN4vllm32paged_attention_v2_reduce_kernelIfLi192ELi128ELi512EEEvPT_PKfS4_PKS1_PKii,@"STO_CUDA_ENTRY STV_DEFAULT"
_ZN4vllm32paged_attention_v2_reduce_kernelIfLi192ELi128ELi512EEEvPT_PKfS4_PKS1_PKii:
.text._ZN4vllm32paged_attention_v2_reduce_kernelIfLi192ELi128ELi512EEEvPT_PKfS4_PKS1_PKii:
        /* <DEDUP_REMOVED lines=27> */
.L_x_23985:
        /* <DEDUP_REMOVED lines=10> */
.L_x_23984:
[----:B------:R-:W-:Y:S05]  /*0250*/  BSYNC B0 ;  /* 0x0000000000007941 */ /* 0x000fea0003800000 */
.L_x_23983:
        /* <DEDUP_REMOVED lines=29> */
[----:B------:R-:W-:Y:S01]  /*0430*/  IMAD.MOV.U32 R16, RZ, RZ, RZ ;  /* 0x000000ffff107224 */ /* 0x000fe200078e00ff */
[----:B------:R-:W-:-:S04]  /*0440*/  MOV R18, R0 ;  /* 0x0000000000127202 */ /* 0x000fc80000000f00 */
.L_x_23988:
        /* <DEDUP_REMOVED lines=17> */
.L_x_23987:
[----:B------:R-:W-:Y:S05]  /*0560*/  BSYNC B0 ;  /* 0x0000000000007941 */ /* 0x000fea0003800000 */
.L_x_23986:
        /* <DEDUP_REMOVED lines=43> */
.L_x_23992:
        /* <DEDUP_REMOVED lines=9> */
.L_x_23991:
[----:B------:R-:W-:Y:S05]  /*08b0*/  BSYNC B0 ;  /* 0x0000000000007941 */ /* 0x000fea0003800000 */
.L_x_23990:
[----:B------:R-:W-:Y:S05]  /*08c0*/  @!P0 EXIT ;  /* 0x000000000000894d */ /* 0x000fea0003800000 */
.L_x_23993:
        /* <DEDUP_REMOVED lines=12> */
.L_x_23989:
        /* <DEDUP_REMOVED lines=8> */
.L_x_24000:
[----:B--2---:R-:W-:Y:S02]  /*0a10*/  IMAD.MOV.U32 R20, RZ, RZ, RZ ;  /* 0x000000ffff147224 */ /* 0x004fe400078e00ff */
[----:B------:R-:W-:Y:S01]  /*0a20*/  IMAD.MOV.U32 R13, RZ, RZ, RZ ;  /* 0x000000ffff0d7224 */ /* 0x000fe200078e00ff */
[----:B01----:R-:W-:Y:S05]  /*0a30*/  @!P1 BRA `(.L_x_23994) ;  /* 0x000009d000009947 */ /* 0x003fea0003800000 */
[----:B------:R-:W-:Y:S01]  /*0a40*/  ISETP.GT.AND P0, PT, R12, RZ, PT ;  /* 0x000000ff0c00720c */ /* 0x000fe20003f04270 */
[----:B------:R-:W-:Y:S01]  /*0a50*/  HFMA2.MMA R20, -RZ, RZ, 0, 0 ;  /* 0x00000000ff147435 */ /* 0x000fe200000001ff */
[----:B------:R-:W-:Y:S02]  /*0a60*/  IMAD.MOV.U32 R13, RZ, RZ, RZ ;  /* 0x000000ffff0d7224 */ /* 0x000fe400078e00ff */
[----:B------:R-:W-:Y:S02]  /*0a70*/  IMAD.MOV.U32 R16, RZ, RZ, R10 ;  /* 0x000000ffff107224 */ /* 0x000fe400078e000a */
[----:B------:R-:W-:Y:S02]  /*0a80*/  IMAD.MOV.U32 R18, RZ, RZ, R6 ;  /* 0x000000ffff127224 */ /* 0x000fe400078e0006 */
[----:B------:R-:W-:-:S02]  /*0a90*/  IMAD.MOV.U32 R17, RZ, RZ, R11 ;  /* 0x000000ffff117224 */ /* 0x000fc400078e000b */
[----:B------:R-:W-:-:S03]  /*0aa0*/  IMAD.MOV.U32 R19, RZ, RZ, R12 ;  /* 0x000000ffff137224 */ /* 0x000fc600078e000c */
[----:B------:R-:W-:Y:S05]  /*0ab0*/  @!P0 BRA `(.L_x_23995) ;  /* 0x000007b000008947 */ /* 0x000fea0003800000 */
[----:B------:R-:W-:Y:S02]  /*0ac0*/  ISETP.GT.AND P2, PT, R19, 0xc, PT ;  /* 0x0000000c1300780c */ /* 0x000fe40003f44270 */
[----:B------:R-:W-:-:S11]  /*0ad0*/  PLOP3.LUT P0, PT, PT, PT, PT, 0x80, 0x0 ;  /* 0x000000000000781c */ /* 0x000fd60003f0f070 */
[----:B------:R-:W-:Y:S05]  /*0ae0*/  @!P2 BRA `(.L_x_23996) ;  /* 0x000004b00000a947 */ /* 0x000fea0003800000 */
[----:B------:R-:W-:Y:S02]  /*0af0*/  PLOP3.LUT P0, PT, PT, PT, PT, 0x8, 0x0 ;  /* 0x000000000000781c */ /* 0x000fe40003f0e170 */
.L_x_23997:
        /* <DEDUP_REMOVED lines=74> */
.L_x_23996:
        /* <DEDUP_REMOVED lines=43> */
.L_x_23998:
[----:B------:R-:W-:-:S13]  /*1250*/  ISETP.NE.OR P0, PT, R19, RZ, P0 ;  /* 0x000000ff1300720c */ /* 0x000fda0000705670 */
[----:B------:R-:W-:Y:S05]  /*1260*/  @!P0 BRA `(.L_x_23994) ;  /* 0x000001a000008947 */ /* 0x000fea0003800000 */
.L_x_23995:
        /* <DEDUP_REMOVED lines=8> */
[----:B-1----:R-:W5:Y:S01]  /*12f0*/  LDG.E.CONSTANT R22, [R14.64+0x900] ;  /* 0x000900040e167981 */ /* 0x002f62000c1e9900 */
[----:B------:R-:W-:-:S02]  /*1300*/  IADD3 R19, R19, -0x4, RZ ;  /* 0xfffffffc13137810 */ /* 0x000fc40007ffe0ff */
[----:B------:R-:W-:Y:S01]  /*1310*/  IADD3 R18, P2, R18, 0xc00, RZ ;  /* 0x00000c0012127810 */ /* 0x000fe20007f5e0ff */
[----:B------:R-:W4:Y:S01]  /*1320*/  LDS R26, [R16] ;  /* 0x00000000101a7984 */ /* 0x000f220000000800 */
[----:B------:R-:W-:Y:S02]  /*1330*/  ISETP.NE.AND P0, PT, R19, RZ, PT ;  /* 0x000000ff1300720c */ /* 0x000fe40003f05270 */
[----:B------:R-:W-:Y:S01]  /*1340*/  IADD3 R13, R13, 0x4, RZ ;  /* 0x000000040d0d7810 */ /* 0x000fe20007ffe0ff */
[----:B------:R1:W5:Y:S01]  /*1350*/  LDS R23, [R16+0x4] ;  /* 0x0000040010177984 */ /* 0x0003620000000800 */
        /* <DEDUP_REMOVED lines=11> */
.L_x_23994:
[----:B------:R-:W-:-:S13]  /*1410*/  ISETP.NE.AND P0, PT, R8, RZ, PT ;  /* 0x000000ff0800720c */ /* 0x000fda0003f05270 */
[----:B------:R-:W-:Y:S05]  /*1420*/  @!P0 BRA `(.L_x_23999) ;  /* 0x0000015000008947 */ /* 0x000fea0003800000 */
[----:B------:R-:W-:-:S05]  /*1430*/  IMAD R14, R13, 0xc0, R0 ;  /* 0x000000c00d0e7824 */ /* 0x000fca00078e0200 */
        /* <DEDUP_REMOVED lines=20> */
.L_x_23999:
        /* <DEDUP_REMOVED lines=9> */
.L_x_23982:
        /* <DEDUP_REMOVED lines=14> */
.L_x_24001:
        /* <DEDUP_REMOVED lines=15> */
.L_x_24002:
        /* <DEDUP_REMOVED lines=10> */
.L_x_25590:


//--------------------- .text._ZN4vllm25paged_attention_v2_kernelIffLi192ELi8ELi128ELNS_18Fp8KVCacheDataTypeE0ELb1ELi512EEEvPfS2_PT_PKS3_PKT0_S9_ifPKiSB_iPKfiiiSD_SD_iiiii --------------------------
	.section	.text._ZN4vllm25paged_attention_v2_kernelIffLi192ELi8ELi128ELNS_18Fp8KVCacheDataTypeE0ELb1ELi512EEEvPfS2_PT_PKS3_PKT0_S9_ifPKiSB_iPKfiiiSD_SD_iiiii,"ax",@progbits
	.sectioninfo	@"SHI_REGISTERS=255"
	.align	128
        .global         _ZN4vllm25paged_attention_v2_kernelIffLi192ELi8ELi128ELNS_18Fp8KVCacheDataTypeE0ELb1ELi512EEEvPfS2_PT_PKS3_PKT0_S9_ifPKiSB_iPKfiiiSD_SD_iiiii
        .type           _ZN4vllm25paged_attention_v2_kernelIffLi192ELi8ELi128ELNS_18Fp8KVCacheDataTypeE0ELb1ELi512EEEvPfS2_PT_PKS3_PKT0_S9_ifPKiSB_iPKfiiiSD_SD_iiiii,@function
        .size           _ZN4vllm25paged_attention_v2_kernelIffLi192ELi8ELi128ELNS_18Fp8KVCacheDataTypeE0ELb1ELi512EEEvPfS2_PT_PKS3_PKT0_S9_ifPKiSB_iPKfiiiSD_SD_iiiii,(.L_x_25085 - _ZN4vllm25paged_attention_v2_kernelIffLi192ELi8ELi128ELNS_18Fp8KVCacheDataTypeE0ELb1ELi512EEEvPfS2_PT_PKS3_PKT0_S9_ifPKiSB_iPKfiiiSD_SD_iiiii)
        .other          _ZN4vllm25paged_attention_v2_kernelIffLi192ELi8ELi128ELNS_18Fp8KVCacheDataTypeE0ELb1ELi512EEEvPfS2_PT_PKS3_PKT0_S9_ifPKiSB_iPKfiiiSD_SD_iiiii,@"STO_CUDA_ENTRY STV_DEFAULT"
_ZN4vllm25paged_attention_v2_kernelIffLi192ELi8ELi128ELNS_18Fp8KVCacheDataTypeE0ELb1ELi512EEEvPfS2_PT_PKS3_PKT0_S9_ifPKiSB_iPKfiiiSD_SD_iiiii:
.text._ZN4vllm25paged_attention_v2_kernelIffLi192ELi8ELi128ELNS_18Fp8KVCacheDataTypeE0ELb1ELi512EEEvPfS2_PT_PKS3_PKT0_S9_ifPKiSB_iPKfiiiSD_SD_iiiii:
        /* <DEDUP_REMOVED lines=67> */
[----:B------:R-:W1:Y:S08]  /*0430*/  R2UR UR13, R4 ;  /* 0x00000000040d73c2 */ /* 0x000e7000000e0000 */
[----:B------:R-:W3:Y:S01]  /*0440*/  R2UR UR19, R6 ;  /* 0x00000000061373c2 */ /* 0x000ee200000e0000 */
[----:B------:R-:W-:Y:S02]  /*0450*/  UMOV UR4, URZ ;  /* 0x0000003f00047c82 */ /* 0x000fe40008000000 */
[----:B0-----:R-:W-:-:S04]  /*0460*/  UIADD3 UR6, URZ, -UR5, URZ ;  /* 0x800000053f067290 */ /* 0x001fc8000fffe03f */
[----:B------:R-:W-:-:S04]  /*0470*/  UIMAD UR6, UR6, UR21, URZ ;  /* 0x00000015060672a4 */ /* 0x000fc8000f8e023f */
[----:B------:R-:W-:-:S04]  /*0480*/  UIMAD.WIDE.U32 UR4, UR5, UR6, UR4 ;  /* 0x00000006050472a5 */ /* 0x000fc8000f8e0004 */
[----:B-1----:R-:W-:Y:S02]  /*0490*/  UIMAD.WIDE.U32 UR4, UR5, UR13, URZ ;  /* 0x0000000d050472a5 */ /* 0x002fe4000f8e003f */
[----:B------:R-:W-:-:S04]  /*04a0*/  UIADD3 UR6, UR17, 0x7, URZ ;  /* 0x0000000711067890 */ /* 0x000fc8000fffe03f */
[----:B------:R-:W-:Y:S02]  /*04b0*/  USHF.R.S32.HI UR7, URZ, 0x1f, UR6 ;  /* 0x0000001f3f077899 */ /* 0x000fe40008011406 */
[----:B------:R-:W-:Y:S02]  /*04c0*/  UMOV UR11, UR5 ;  /* 0x00000005000b7c82 */ /* 0x000fe40008000000 */
[----:B---3--:R-:W-:Y:S02]  /*04d0*/  UIMAD UR13, UR11, UR19, UR13 ;  /* 0x000000130b0d72a4 */ /* 0x008fe4000f8e020d */
[----:B------:R-:W-:Y:S02]  /*04e0*/  ULEA.HI UR7, UR7, UR6, URZ, 0x3 ;  /* 0x0000000607077291 */ /* 0x000fe4000f8f183f */
[----:B------:R-:W-:Y:S01]  /*04f0*/  UISETP.GT.U32.AND UP2, UPT, UR21, UR13, UPT ;  /* 0x0000000d1500728c */ /* 0x000fe2000bf44070 */
[----:B------:R-:W0:Y:S01]  /*0500*/  S2R R33, SR_TID.X ;  /* 0x0000000000217919 */ /* 0x000e220000002100 */
[----:B------:R-:W-:-:S02]  /*0510*/  ULEA UR10, UR16, 0x40, 0x6 ;  /* 0x00000040100a7891 */ /* 0x000fc4000f8e303f */
[----:B------:R-:W-:-:S04]  /*0520*/  USHF.R.S32.HI UR5, URZ, 0x3, UR7 ;  /* 0x000000033f057899 */ /* 0x000fc80008011407 */
[----:B------:R-:W-:-:S03]  /*0530*/  UISETP.LT.AND UP0, UPT, UR5, UR10, UPT ;  /* 0x0000000a0500728c */ /* 0x000fc6000bf01270 */
[----:B------:R-:W-:Y:S02]  /*0540*/  @!UP2 UIADD3 UR13, UR13, -UR21, URZ ;  /* 0x800000150d0da290 */ /* 0x000fe4000fffe03f */
[----:B------:R-:W-:Y:S02]  /*0550*/  USEL UR10, UR5, UR10, UP0 ;  /* 0x0000000a050a7287 */ /* 0x000fe40008000000 */
[----:B------:R-:W-:Y:S02]  /*0560*/  UISETP.GE.U32.AND UP1, UPT, UR13, UR21, UPT ;  /* 0x000000150d00728c */ /* 0x000fe4000bf26070 */
[----:B------:R-:W-:Y:S02]  /*0570*/  UIMAD UR4, UR16, -0x40, UR10 ;  /* 0xffffffc0100478a4 */ /* 0x000fe4000f8e020a */
[----:B------:R-:W-:Y:S02]  /*0580*/  ULOP3.LUT UR7, UR9, UR20, URZ, 0x3c, !UPT ;  /* 0x0000001409077292 */ /* 0x000fe4000f8e3c3f */
[----:B------:R-:W-:-:S02]  /*0590*/  ULEA UR6, UR4, UR18, 0x3 ;  /* 0x0000001204067291 */ /* 0x000fc4000f8e183f */
[----:B------:R-:W-:Y:S02]  /*05a0*/  @!UP2 UIADD3 UR11, UR11, 0x1, URZ ;  /* 0x000000010b0ba890 */ /* 0x000fe4000fffe03f */
[----:B------:R-:W-:Y:S02]  /*05b0*/  UMOV UR4, URZ ;  /* 0x0000003f00047c82 */ /* 0x000fe40008000000 */
[----:B------:R-:W-:Y:S02]  /*05c0*/  UISETP.GE.AND UP2, UPT, UR7, URZ, UPT ;  /* 0x0000003f0700728c */ /* 0x000fe4000bf46270 */
[----:B--2---:R1:W2:Y:S01]  /*05d0*/  @P0 R2UR UR4, R3 ;  /* 0x00000000030403c2 */ /* 0x0042a200000e0000 */
[----:B------:R-:W-:Y:S01]  /*05e0*/  @UP1 UIADD3 UR11, UR11, 0x1, URZ ;  /* 0x000000010b0b1890 */ /* 0x000fe2000fffe03f */
[----:B0-----:R-:W-:Y:S01]  /*05f0*/  ISETP.GT.AND P0, PT, R33, 0xbf, PT ;  /* 0x000000bf2100780c */ /* 0x001fe20003f04270 */
[----:B------:R-:W-:Y:S01]  /*0600*/  UISETP.NE.AND UP1, UPT, UR20, URZ, UPT ;  /* 0x0000003f1400728c */ /* 0x000fe2000bf25270 */
[----:B------:R-:W-:Y:S01]  /*0610*/  SHF.R.S32.HI R0, RZ, 0x1f, R33 ;  /* 0x0000001fff007819 */ /* 0x000fe20000011421 */
[----:B------:R-:W-:-:S03]  /*0620*/  UISETP.LT.AND UP0, UPT, UR17, UR6, UPT ;  /* 0x000000061100728c */ /* 0x000fc6000bf01270 */
[CC--:B------:R-:W-:Y:S02]  /*0630*/  LEA.HI R216, R0.reuse, R33.reuse, RZ, 0x5 ;  /* 0x0000002100d87211 */ /* 0x0c0fe400078f28ff */
[----:B------:R-:W-:Y:S01]  /*0640*/  LEA.HI R2, R0, R33, RZ, 0x2 ;  /* 0x0000002100027211 */ /* 0x000fe200078f10ff */
[----:B------:R-:W-:Y:S01]  /*0650*/  USEL UR6, UR17, UR6, UP0 ;  /* 0x0000000611067287 */ /* 0x000fe20008000000 */
[----:B------:R-:W-:Y:S01]  /*0660*/  LOP3.LUT R0, R216, 0xffffffe0, RZ, 0xc0, !PT ;  /* 0xffffffe0d8007812 */ /* 0x000fe200078ec0ff */
[----:B------:R-:W-:Y:S01]  /*0670*/  @!UP2 UIADD3 UR11, -UR11, URZ, URZ ;  /* 0x0000003f0b0ba290 */ /* 0x000fe2000fffe13f */
[----:B------:R-:W-:Y:S01]  /*0680*/  LOP3.LUT R214, R2, 0xfffffffc, RZ, 0xc0, !PT ;  /* 0xfffffffc02d67812 */ /* 0x000fe200078ec0ff */
[----:B------:R-:W-:Y:S01]  /*0690*/  UIADD3 UR13, -UR18, UR6, URZ ;  /* 0x00000006120d7290 */ /* 0x000fe2000fffe13f */
[----:B------:R-:W-:Y:S01]  /*06a0*/  BSSY B0, `(.L_x_24003) ;  /* 0x0000045000007945 */ /* 0x000fe20003800000 */
[----:B------:R-:W-:Y:S01]  /*06b0*/  @!UP1 ULOP3.LUT UR11, URZ, UR20, URZ, 0x33, !UPT ;  /* 0x000000143f0b9292 */ /* 0x000fe2000f8e333f */
[----:B------:R-:W-:Y:S01]  /*06c0*/  SHF.R.S32.HI R216, RZ, 0x5, R216 ;  /* 0x00000005ffd87819 */ /* 0x000fe200000114d8 */
[C---:B------:R-:W-:Y:S01]  /*06d0*/  IMAD.IADD R215, R33.reuse, 0x1, -R0 ;  /* 0x0000000121d77824 */ /* 0x040fe200078e0a00 */
[----:B------:R-:W-:Y:S01]  /*06e0*/  SHF.R.S32.HI R211, RZ, 0x2, R2 ;  /* 0x00000002ffd37819 */ /* 0x000fe20000011402 */
[----:B------:R-:W-:Y:S01]  /*06f0*/  IMAD.IADD R214, R33, 0x1, -R214 ;  /* 0x0000000121d67824 */ /* 0x000fe200078e0ad6 */
[----:B------:R-:W-:Y:S05]  /*0700*/  @P0 BRA `(.L_x_24004) ;  /* 0x000003e000000947 */ /* 0x000fea0003800000 */
[----:B-1----:R-:W0:Y:S01]  /*0710*/  S2R R3, SR_CTAID.Y ;  /* 0x0000000000037919 */ /* 0x002e220000002600 */
[----:B------:R-:W-:Y:S01]  /*0720*/  IMNMX R0, R211, 0x10, !PT ;  /* 0x00000010d3007817 */ /* 0x000fe20007800200 */
        /* <DEDUP_REMOVED lines=21> */
.L_x_24007:
[----:B------:R-:W-:Y:S02]  /*0880*/  IMAD.MOV.U32 R2, RZ, RZ, R10 ;  /* 0x000000ffff027224 */ /* 0x000fe400078e000a */
[----:B------:R-:W-:-:S05]  /*0890*/  IMAD.MOV.U32 R3, RZ, RZ, R11 ;  /* 0x000000ffff037224 */ /* 0x000fca00078e000b */
[----:B------:R-:W3:Y:S01]  /*08a0*/  LDG.E.CONSTANT R2, [R2.64] ;  /* 0x0000000e02027981 */ /* 0x000ee2000c1e9900 */
[----:B------:R-:W-:Y:S02]  /*08b0*/  IADD3 R4, R4, -0x1, RZ ;  /* 0xffffffff04047810 */ /* 0x000fe40007ffe0ff */
[----:B------:R-:W-:Y:S02]  /*08c0*/  IADD3 R10, P2, R10, 0x200, RZ ;  /* 0x000002000a0a7810 */ /* 0x000fe40007f5e0ff */
[----:B------:R-:W-:Y:S02]  /*08d0*/  ISETP.NE.AND P0, PT, R4, RZ, PT ;  /* 0x000000ff0400720c */ /* 0x000fe40003f05270 */
[----:B------:R-:W-:Y:S01]  /*08e0*/  IADD3 R6, R6, 0x20, RZ ;  /* 0x0000002006067810 */ /* 0x000fe20007ffe0ff */
[----:B------:R-:W-:Y:S01]  /*08f0*/  IMAD.X R11, RZ, RZ, R11, P2 ;  /* 0x000000ffff0b7224 */ /* 0x000fe200010e060b */
[----:B---3--:R0:W-:Y:S02]  /*0900*/  STS [R7], R2 ;  /* 0x0000000207007388 */ /* 0x0081e40000000800 */
[----:B0-----:R-:W-:-:S07]  /*0910*/  IADD3 R7, R7, 0x80, RZ ;  /* 0x0000008007077810 */ /* 0x001fce0007ffe0ff */
[----:B------:R-:W-:Y:S05]  /*0920*/  @P0 BRA `(.L_x_24007) ;  /* 0xffffff5000000947 */ /* 0x000fea000383ffff */
.L_x_24006:
[----:B------:R-:W-:Y:S05]  /*0930*/  BSYNC B1 ;  /* 0x0000000000017941 */ /* 0x000fea0003800000 */
.L_x_24005:
        /* <DEDUP_REMOVED lines=10> */
.L_x_24008:
[----:B------:R-:W-:Y:S02]  /*09e0*/  IMAD.MOV.U32 R2, RZ, RZ, R8 ;  /* 0x000000ffff027224 */ /* 0x000fe400078e0008 */
[----:B------:R-:W-:-:S04]  /*09f0*/  IMAD.MOV.U32 R3, RZ, RZ, R13 ;  /* 0x000000ffff037224 */ /* 0x000fc800078e000d */
[----:B------:R-:W-:-:S05]  /*0a00*/  IMAD.WIDE R2, R15, 0x4, R2 ;  /* 0x000000040f027825 */ /* 0x000fca00078e0202 */
[----:B------:R-:W3:Y:S04]  /*0a10*/  LDG.E.CONSTANT R5, [R2.64] ;  /* 0x0000000e02057981 */ /* 0x000ee8000c1e9900 */
[----:B------:R-:W4:Y:S04]  /*0a20*/  LDG.E.CONSTANT R7, [R2.64+0x200] ;  /* 0x0002000e02077981 */ /* 0x000f28000c1e9900 */
[----:B------:R-:W5:Y:S04]  /*0a30*/  LDG.E.CONSTANT R9, [R2.64+0x400] ;  /* 0x0004000e02097981 */ /* 0x000f68000c1e9900 */
[----:B--2---:R-:W2:Y:S01]  /*0a40*/  LDG.E.CONSTANT R11, [R2.64+0x600] ;  /* 0x0006000e020b7981 */ /* 0x004ea2000c1e9900 */
[----:B------:R-:W-:-:S02]  /*0a50*/  IADD3 R4, R4, 0x80, RZ ;  /* 0x0000008004047810 */ /* 0x000fc40007ffe0ff */
[----:B------:R-:W-:Y:S02]  /*0a60*/  IADD3 R8, P1, R8, 0x800, RZ ;  /* 0x0000080008087810 */ /* 0x000fe40007f3e0ff */
[----:B------:R-:W-:-:S03]  /*0a70*/  ISETP.GE.AND P0, PT, R4, -0x50, PT ;  /* 0xffffffb00400780c */ /* 0x000fc60003f06270 */
[----:B------:R-:W-:Y:S01]  /*0a80*/  IMAD.X R13, RZ, RZ, R13, P1 ;  /* 0x000000ffff0d7224 */ /* 0x000fe200008e060d */
[----:B---3--:R-:W-:Y:S04]  /*0a90*/  STS [R0+-0x100], R5 ;  /* 0xffff000500007388 */ /* 0x008fe80000000800 */
[----:B----4-:R-:W-:Y:S04]  /*0aa0*/  STS [R0+-0x80], R7 ;  /* 0xffff800700007388 */ /* 0x010fe80000000800 */
[----:B-----5:R-:W-:Y:S04]  /*0ab0*/  STS [R0], R9 ;  /* 0x0000000900007388 */ /* 0x020fe80000000800 */
[----:B--2---:R0:W-:Y:S02]  /*0ac0*/  STS [R0+0x80], R11 ;  /* 0x0000800b00007388 */ /* 0x0041e40000000800 */
[----:B0-----:R-:W-:Y:S01]  /*0ad0*/  IADD3 R0, R0, 0x200, RZ ;  /* 0x0000020000007810 */ /* 0x001fe20007ffe0ff */
[----:B------:R-:W-:Y:S05]  /*0ae0*/  @!P0 BRA `(.L_x_24008) ;  /* 0xfffffef000008947 */ /* 0x000fea000383ffff */
.L_x_24004:
[----:B-1----:R-:W-:Y:S05]  /*0af0*/  BSYNC B0 ;  /* 0x0000000000007941 */ /* 0x002fea0003800000 */
.L_x_24003:
[----:B------:R-:W-:Y:S01]  /*0b00*/  IABS R4, c[0x0][0x1e4] ;  /* 0x0000790000047a13 */ /* 0x000fe20000000000 */
[----:B------:R-:W-:Y:S01]  /*0b10*/  UIADD3 UR16, UR17, -0x1, URZ ;  /* 0xffffffff11107890 */ /* 0x000fe2000fffe03f */
[----:B------:R-:W0:Y:S01]  /*0b20*/  S2R R213, SR_CTAID.Z ;  /* 0x0000000000d57919 */ /* 0x000e220000002700 */
[----:B------:R-:W-:Y:S01]  /*0b30*/  UMOV UR6, URZ ;  /* 0x0000003f00067c82 */ /* 0x000fe20008000000 */
[----:B------:R-:W1:Y:S01]  /*0b40*/  R2UR UR22, R4 ;  /* 0x00000000041673c2 */ /* 0x000e6200000e0000 */
[----:B------:R-:W-:Y:S01]  /*0b50*/  ULDC UR23, c[0x0][0x1e8] ;  /* 0x00007a0000177ab9 */ /* 0x000fe20000000800 */
[----:B------:R-:W-:Y:S01]  /*0b60*/  BAR.SYNC.DEFER_BLOCKING 0x0 ;  /* 0x0000000000007b1d */ /* 0x000fe20000010000 */
[----:B------:R-:W-:Y:S01]  /*0b70*/  IMAD.U32 R3, RZ, RZ, UR16 ;  /* 0x00000010ff037e24 */ /* 0x000fe2000f8e00ff */
[----:B------:R-:W-:Y:S01]  /*0b80*/  UISETP.GT.AND UP1, UPT, UR23, -0x1, UPT ;  /* 0xffffffff1700788c */ /* 0x000fe2000bf24270 */
[----:B------:R-:W-:-:S03]  /*0b90*/  IMAD.MOV.U32 R212, RZ, RZ, -0x800001 ;  /* 0xff7fffffffd47424 */ /* 0x000fc600078e00ff */
[----:B------:R-:W-:Y:S01]  /*0ba0*/  IABS R3, R3 ;  /* 0x0000000300037213 */ /* 0x000fe20000000000 */
[----:B------:R-:W-:Y:S01]  /*0bb0*/  ULDC UR24, c[0x0][0x1e4] ;  /* 0x0000790000187ab9 */ /* 0x000fe20000000800 */
[----:B------:R-:W-:Y:S01]  /*0bc0*/  BSSY B0, `(.L_x_24009) ;  /* 0x00004f9000007945 */ /* 0x000fe20003800000 */
[----:B------:R-:W-:Y:S01]  /*0bd0*/  ULOP3.LUT UR16, UR16, UR24, URZ, 0x3c, !UPT ;  /* 0x0000001810107292 */ /* 0x000fe2000f8e3c3f */
[----:B------:R-:W3:Y:S01]  /*0be0*/  R2UR UR20, R3 ;  /* 0x00000000031473c2 */ /* 0x000ee200000e0000 */
[----:B------:R-:W-:Y:S02]  /*0bf0*/  ULDC UR21, c[0x0][0x190] ;  /* 0x0000640000157ab9 */ /* 0x000fe40000000800 */
[----:B------:R-:W-:Y:S01]  /*0c00*/  UISETP.NE.AND UP0, UPT, URZ, UR24, UPT ;  /* 0x000000183f00728c */ /* 0x000fe2000bf05270 */
[----:B0-----:R-:W-:Y:S01]  /*0c10*/  IMAD R213, R213, 0x40, R216 ;  /* 0x00000040d5d57824 */ /* 0x001fe200078e02d8 */
[----:B-1----:R-:W0:Y:S04]  /*0c20*/  I2F.RP R0, UR22 ;  /* 0x0000001600007d06 */ /* 0x002e280008209400 */
[----:B------:R-:W-:-:S04]  /*0c30*/  ISETP.GE.AND P0, PT, R213, UR10, PT ;  /* 0x0000000ad5007c0c */ /* 0x000fc8000bf06270 */
[----:B0-----:R-:W0:Y:S02]  /*0c40*/  MUFU.RCP R0, R0 ;  /* 0x0000000000007308 */ /* 0x001e240000001000 */
[----:B0-----:R-:W-:-:S06]  /*0c50*/  IADD3 R2, R0, 0xffffffe, RZ ;  /* 0x0ffffffe00027810 */ /* 0x001fcc0007ffe0ff */
[----:B------:R-:W0:Y:S02]  /*0c60*/  F2I.FTZ.U32.TRUNC.NTZ R2, R2 ;  /* 0x0000000200027305 */ /* 0x000e24000021f000 */
[----:B0-----:R-:W0:Y:S02]  /*0c70*/  R2UR UR7, R2 ;  /* 0x00000000020773c2 */ /* 0x001e2400000e0000 */
[----:B0-----:R-:W-:-:S04]  /*0c80*/  UIADD3 UR19, URZ, -UR7, URZ ;  /* 0x800000073f137290 */ /* 0x001fc8000fffe03f */
[----:B------:R-:W-:-:S04]  /*0c90*/  UIMAD UR19, UR19, UR22, URZ ;  /* 0x00000016131372a4 */ /* 0x000fc8000f8e023f */
[----:B------:R-:W-:-:S03]  /*0ca0*/  UIMAD.WIDE.U32 UR6, UR7, UR19, UR6 ;  /* 0x00000013070672a5 */ /* 0x000fc6000f8e0006 */
[----:B------:R-:W-:Y:S02]  /*0cb0*/  ULDC UR19, c[0x0][0x1d8] ;  /* 0x0000760000137ab9 */ /* 0x000fe40000000800 */
[----:B---3--:R-:W-:Y:S02]  /*0cc0*/  UIMAD.WIDE.U32 UR6, UR7, UR20, URZ ;  /* 0x00000014070672a5 */ /* 0x008fe4000f8e003f */
[----:B------:R-:W-:Y:S02]  /*0cd0*/  @UP1 UIMAD UR9, UR12, UR19, UR9 ;  /* 0x000000130c0912a4 */ /* 0x000fe4000f8e0209 */
[----:B------:R-:W-:-:S04]  /*0ce0*/  UIADD3 UR6, -UR7, URZ, URZ ;  /* 0x0000003f07067290 */ /* 0x000fc8000fffe13f */
[----:B------:R-:W-:-:S03]  /*0cf0*/  UIMAD UR6, UR22, UR6, UR20 ;  /* 0x00000006160672a4 */ /* 0x000fc6000f8e0214 */
[----:B------:R-:W-:Y:S02]  /*0d00*/  ULDC UR20, c[0x0][0x1a8] ;  /* 0x00006a0000147ab9 */ /* 0x000fe40000000800 */
[----:B------:R-:W-:Y:S02]  /*0d10*/  UISETP.GT.U32.AND UP3, UPT, UR22, UR6, UPT ;  /* 0x000000061600728c */ /* 0x000fe4000bf64070 */
[----:B------:R-:W-:Y:S02]  /*0d20*/  UIMAD UR8, UR8, UR20, URZ ;  /* 0x00000014080872a4 */ /* 0x000fe4000f8e023f */
[----:B------:R-:W-:-:S07]  /*0d30*/  @!UP1 UIADD3 UR20, URZ, -UR23, URZ ;  /* 0x800000173f149290 */ /* 0x000fce000fffe03f */
[----:B------:R-:W-:Y:S02]  /*0d40*/  @!UP3 UIADD3 UR6, UR6, -UR22, URZ ;  /* 0x800000160606b290 */ /* 0x000fe4000fffe03f */
[----:B------:R-:W-:Y:S02]  /*0d50*/  @!UP3 UIADD3 UR7, UR7, 0x1, URZ ;  /* 0x000000010707b890 */ /* 0x000fe4000fffe03f */
[----:B------:R-:W-:Y:S02]  /*0d60*/  UISETP.GE.U32.AND UP2, UPT, UR6, UR22, UPT ;  /* 0x000000160600728c */ /* 0x000fe4000bf46070 */
[----:B------:R-:W-:Y:S02]  /*0d70*/  UISETP.GE.AND UP3, UPT, UR16, URZ, UPT ;  /* 0x0000003f1000728c */ /* 0x000fe4000bf66270 */
[----:B------:R-:W-:Y:S02]  /*0d80*/  @!UP1 UIMAD UR6, UR19, UR21, UR11 ;  /* 0x00000015130692a4 */ /* 0x000fe4000f8e020b */
[----:B------:R-:W-:-:S02]  /*0d90*/  USHF.R.S32.HI UR22, URZ, 0x1f, UR8 ;  /* 0x0000001f3f167899 */ /* 0x000fc40008011408 */
[----:B------:R-:W-:Y:S02]  /*0da0*/  @!UP1 UIMAD UR6, UR6, UR20, URZ ;  /* 0x00000014060692a4 */ /* 0x000fe4000f8e023f */
[----:B------:R-:W-:Y:S02]  /*0db0*/  @UP1 UIMAD UR6, UR9, UR23, URZ ;  /* 0x00000017090612a4 */ /* 0x000fe4000f8e023f */
[----:B------:R-:W-:Y:S02]  /*0dc0*/  @UP2 UIADD3 UR7, UR7, 0x1, URZ ;  /* 0x0000000107072890 */ /* 0x000fe4000fffe03f */
[----:B------:R-:W-:-:S05]  /*0dd0*/  UIADD3 UR19, UR6, 0x1, URZ ;  /* 0x0000000106137890 */ /* 0x000fca000fffe03f */
[----:B------:R-:W-:Y:S02]  /*0de0*/  UMOV UR16, UR7 ;  /* 0x0000000700107c82 */ /* 0x000fe40008000000 */
[----:B------:R-:W-:Y:S02]  /*0df0*/  @!UP3 UIADD3 UR16, -UR16, URZ, URZ ;  /* 0x0000003f1010b290 */ /* 0x000fe4000fffe13f */
[----:B------:R-:W-:Y:S01]  /*0e00*/  @!UP0 ULOP3.LUT UR16, URZ, UR24, URZ, 0x33, !UPT ;  /* 0x000000183f108292 */ /* 0x000fe2000f8e333f */
[----:B------:R-:W-:Y:S06]  /*0e10*/  @P0 BRA `(.L_x_24010) ;  /* 0x00004d3000000947 */ /* 0x000fec0003800000 */
[----:B------:R-:W-:Y:S01]  /*0e20*/  SHF.R.S32.HI R0, RZ, 0x1f, R211 ;  /* 0x0000001fff007819 */ /* 0x000fe200000114d3 */
[----:B------:R-:W-:Y:S01]  /*0e30*/  ULDC UR6, c[0x0][0x1c0] ;  /* 0x0000700000067ab9 */ /* 0x000fe20000000800 */
[----:B------:R-:W-:Y:S01]  /*0e40*/  IADD3 R209, R214, 0x4, RZ ;  /* 0x00000004d6d17810 */ /* 0x000fe20007ffe0ff */
[----:B------:R-:W-:Y:S01]  /*0e50*/  UIMAD UR6, UR11, UR6, URZ ;  /* 0x000000060b0672a4 */ /* 0x000fe2000f8e023f */
[----:B------:R-:W-:Y:S01]  /*0e60*/  LEA.HI R0, R0, R211, RZ, 0x3 ;  /* 0x000000d300007211 */ /* 0x000fe200078f18ff */
[----:B------:R-:W-:Y:S01]  /*0e70*/  IMAD R208, R214, 0xc0, RZ ;  /* 0x000000c0d6d07824 */ /* 0x000fe200078e02ff */
[----:B------:R-:W-:-:S02]  /*0e80*/  SHF.R.S32.HI R2, RZ, 0x1f, R209 ;  /* 0x0000001fff027819 */ /* 0x000fc400000114d1 */
[----:B------:R-:W-:Y:S01]  /*0e90*/  IADD3 R207, R214, 0x8, RZ ;  /* 0x00000008d6cf7810 */ /* 0x000fe20007ffe0ff */
[----:B------:R-:W-:Y:S01]  /*0ea0*/  IMAD.U32 R85, RZ, RZ, UR6 ;  /* 0x00000006ff557e24 */ /* 0x000fe2000f8e00ff */
[----:B------:R-:W-:Y:S02]  /*0eb0*/  LOP3.LUT R0, R0, 0xfffffff8, RZ, 0xc0, !PT ;  /* 0xfffffff800007812 */ /* 0x000fe400078ec0ff */
[----:B------:R-:W-:Y:S02]  /*0ec0*/  LEA.HI R35, R2, R209, RZ, 0x2 ;  /* 0x000000d102237211 */ /* 0x000fe400078f10ff */
[----:B------:R-:W-:Y:S01]  /*0ed0*/  SHF.R.S32.HI R34, RZ, 0x1f, R207 ;  /* 0x0000001fff227819 */ /* 0x000fe200000114cf */
[----:B------:R-:W-:Y:S01]  /*0ee0*/  IMAD.IADD R211, R211, 0x1, -R0 ;  /* 0x00000001d3d37824 */ /* 0x000fe200078e0a00 */
[----:B------:R-:W-:Y:S01]  /*0ef0*/  IADD3 R205, R214, 0xc, RZ ;  /* 0x0000000cd6cd7810 */ /* 0x000fe20007ffe0ff */
[C---:B------:R-:W-:Y:S01]  /*0f00*/  IMAD.SHL.U32 R206, R35.reuse, 0x8, RZ ;  /* 0x0000000823ce7824 */ /* 0x040fe200078e00ff */
[----:B------:R-:W-:Y:S01]  /*0f10*/  LOP3.LUT R0, R35, 0xfffffffc, RZ, 0xc0, !PT ;  /* 0xfffffffc23007812 */ /* 0x000fe200078ec0ff */
[----:B------:R-:W-:Y:S01]  /*0f20*/  IMAD.SHL.U32 R218, R211, 0x4, RZ ;  /* 0x00000004d3da7824 */ /* 0x000fe200078e00ff */
        /* <DEDUP_REMOVED lines=108> */
[C---:B------:R-:W-:Y:S01]  /*15f0*/  IADD3 R27, R214.reuse, 0x60, RZ ;  /* 0x00000060d61b7810 */ /* 0x040fe20007ffe0ff */
[----:B------:R-:W-:Y:S01]  /*1600*/  IMAD.IADD R31, R31, 0x1, -R0 ;  /* 0x000000011f1f7824 */ /* 0x000fe200078e0a00 */
[C---:B------:R-:W-:Y:S01]  /*1610*/  LOP3.LUT R0, R55.reuse, 0xfffffffc, RZ, 0xc0, !PT ;  /* 0xfffffffc37007812 */ /* 0x040fe200078ec0ff */
[----:B------:R-:W-:Y:S01]  /*1620*/  IMAD.SHL.U32 R36, R55, 0x8, RZ ;  /* 0x0000000837247824 */ /* 0x000fe200078e00ff */
[----:B------:R-:W-:-:S02]  /*1630*/  IADD3 R25, R214, 0x68, RZ ;  /* 0x00000068d6197810 */ /* 0x000fc40007ffe0ff */
[----:B------:R-:W-:Y:S01]  /*1640*/  IADD3 R32, R214, 0x4c, RZ ;  /* 0x0000004cd6207810 */ /* 0x000fe20007ffe0ff */
[----:B------:R-:W-:Y:S01]  /*1650*/  IMAD.IADD R29, R29, 0x1, -R0 ;  /* 0x000000011d1d7824 */ /* 0x000fe200078e0a00 */
[----:B------:R-:W-:Y:S02]  /*1660*/  SHF.R.S32.HI R0, RZ, 0x1f, R27 ;  /* 0x0000001fff007819 */ /* 0x000fe4000001141b */
[----:B------:R-:W-:Y:S02]  /*1670*/  SHF.R.S32.HI R2, RZ, 0x1f, R25 ;  /* 0x0000001fff027819 */ /* 0x000fe40000011419 */
[----:B------:R-:W-:Y:S02]  /*1680*/  LEA.HI R57, R0, R27, RZ, 0x2 ;  /* 0x0000001b00397211 */ /* 0x000fe400078f10ff */
[----:B------:R-:W-:Y:S02]  /*1690*/  IADD3 R28, R214, 0x5c, RZ ;  /* 0x0000005cd61c7810 */ /* 0x000fe40007ffe0ff */
[C---:B------:R-:W-:Y:S01]  /*16a0*/  LOP3.LUT R0, R57.reuse, 0xfffffffc, RZ, 0xc0, !PT ;  /* 0xfffffffc39007812 */ /* 0x040fe200078ec0ff */
[----:B------:R-:W-:Y:S01]  /*16b0*/  IMAD.SHL.U32 R38, R57, 0x8, RZ ;  /* 0x0000000839267824 */ /* 0x000fe200078e00ff */
[----:B------:R-:W-:-:S02]  /*16c0*/  SHF.R.S32.HI R3, RZ, 0x1f, R32 ;  /* 0x0000001fff037819 */ /* 0x000fc40000011420 */
[----:B------:R-:W-:Y:S01]  /*16d0*/  LEA.HI R59, R2, R25, RZ, 0x2 ;  /* 0x00000019023b7211 */ /* 0x000fe200078f10ff */
[----:B------:R-:W-:Y:S01]  /*16e0*/  IMAD.IADD R27, R27, 0x1, -R0 ;  /* 0x000000011b1b7824 */ /* 0x000fe200078e0a00 */
[----:B------:R-:W-:Y:S02]  /*16f0*/  SHF.R.S32.HI R5, RZ, 0x1f, R28 ;  /* 0x0000001fff057819 */ /* 0x000fe4000001141c */
[----:B------:R-:W-:Y:S01]  /*1700*/  LEA.HI R52, R3, R32, RZ, 0x2 ;  /* 0x0000002003347211 */ /* 0x000fe200078f10ff */
[C---:B------:R-:W-:Y:S01]  /*1710*/  IMAD.SHL.U32 R40, R59.reuse, 0x8, RZ ;  /* 0x000000083b287824 */ /* 0x040fe200078e00ff */
[----:B------:R-:W-:Y:S02]  /*1720*/  LOP3.LUT R0, R59, 0xfffffffc, RZ, 0xc0, !PT ;  /* 0xfffffffc3b007812 */ /* 0x000fe400078ec0ff */
[----:B------:R-:W-:Y:S01]  /*1730*/  LEA.HI R56, R5, R28, RZ, 0x2 ;  /* 0x0000001c05387211 */ /* 0x000fe200078f10ff */
[----:B------:R-:W-:Y:S01]  /*1740*/  IMAD.SHL.U32 R35, R52, 0x8, RZ ;  /* 0x0000000834237824 */ /* 0x000fe200078e00ff */
[----:B------:R-:W-:Y:S01]  /*1750*/  IADD3 R23, R214, 0x70, RZ ;  /* 0x00000070d6177810 */ /* 0x000fe20007ffe0ff */
[----:B------:R-:W-:Y:S01]  /*1760*/  IMAD.IADD R25, R25, 0x1, -R0 ;  /* 0x0000000119197824 */ /* 0x000fe200078e0a00 */
[----:B------:R-:W-:Y:S01]  /*1770*/  LOP3.LUT R3, R52, 0xfffffffc, RZ, 0xc0, !PT ;  /* 0xfffffffc34037812 */ /* 0x000fe200078ec0ff */
[----:B------:R-:W-:Y:S01]  /*1780*/  IMAD.SHL.U32 R39, R56, 0x8, RZ ;  /* 0x0000000838277824 */ /* 0x000fe200078e00ff */
[----:B------:R-:W-:-:S02]  /*1790*/  IADD3 R30, R214, 0x54, RZ ;  /* 0x00000054d61e7810 */ /* 0x000fc40007ffe0ff */
[----:B------:R-:W-:Y:S01]  /*17a0*/  LOP3.LUT R5, R56, 0xfffffffc, RZ, 0xc0, !PT ;  /* 0xfffffffc38057812 */ /* 0x000fe200078ec0ff */
[----:B------:R-:W-:Y:S01]  /*17b0*/  IMAD.IADD R32, R32, 0x1, -R3 ;  /* 0x0000000120207824 */ /* 0x000fe200078e0a03 */
[----:B------:R-:W-:Y:S02]  /*17c0*/  SHF.R.S32.HI R0, RZ, 0x1f, R23 ;  /* 0x0000001fff007819 */ /* 0x000fe40000011417 */
[----:B------:R-:W-:Y:S01]  /*17d0*/  IADD3 R24, R214, 0x6c, RZ ;  /* 0x0000006cd6187810 */ /* 0x000fe20007ffe0ff */
[----:B------:R-:W-:Y:S01]  /*17e0*/  IMAD.IADD R28, R28, 0x1, -R5 ;  /* 0x000000011c1c7824 */ /* 0x000fe200078e0a05 */
[----:B------:R-:W-:Y:S02]  /*17f0*/  IADD3 R21, R214, 0x78, RZ ;  /* 0x00000078d6157810 */ /* 0x000fe40007ffe0ff */
[----:B------:R-:W-:Y:S02]  /*1800*/  SHF.R.S32.HI R3, RZ, 0x1f, R30 ;  /* 0x0000001fff037819 */ /* 0x000fe4000001141e */
[----:B------:R-:W-:-:S02]  /*1810*/  LEA.HI R61, R0, R23, RZ, 0x2 ;  /* 0x00000017003d7211 */ /* 0x000fc400078f10ff */
[----:B------:R-:W-:Y:S02]  /*1820*/  SHF.R.S32.HI R5, RZ, 0x1f, R24 ;  /* 0x0000001fff057819 */ /* 0x000fe40000011418 */
[----:B------:R-:W-:Y:S01]  /*1830*/  SHF.R.S32.HI R2, RZ, 0x1f, R21 ;  /* 0x0000001fff027819 */ /* 0x000fe20000011415 */
[----:B------:R-:W-:Y:S01]  /*1840*/  IMAD.SHL.U32 R42, R61, 0x8, RZ ;  /* 0x000000083d2a7824 */ /* 0x000fe200078e00ff */
[----:B------:R-:W-:Y:S02]  /*1850*/  LEA.HI R54, R3, R30, RZ, 0x2 ;  /* 0x0000001e03367211 */ /* 0x000fe400078f10ff */
[----:B------:R-:W-:Y:S02]  /*1860*/  LOP3.LUT R0, R61, 0xfffffffc, RZ, 0xc0, !PT ;  /* 0xfffffffc3d007812 */ /* 0x000fe400078ec0ff */
[----:B------:R-:W-:Y:S01]  /*1870*/  LEA.HI R60, R5, R24, RZ, 0x2 ;  /* 0x00000018053c7211 */ /* 0x000fe200078f10ff */
[----:B------:R-:W-:Y:S01]  /*1880*/  IMAD.SHL.U32 R37, R54, 0x8, RZ ;  /* 0x0000000836257824 */ /* 0x000fe200078e00ff */
[----:B------:R-:W-:Y:S01]  /*1890*/  LEA.HI R63, R2, R21, RZ, 0x2 ;  /* 0x00000015023f7211 */ /* 0x000fe200078f10ff */
[----:B------:R-:W-:Y:S01]  /*18a0*/  IMAD.IADD R23, R23, 0x1, -R0 ;  /* 0x0000000117177824 */ /* 0x000fe200078e0a00 */
[----:B------:R-:W-:Y:S01]  /*18b0*/  LOP3.LUT R3, R54, 0xfffffffc, RZ, 0xc0, !PT ;  /* 0xfffffffc36037812 */ /* 0x000fe200078ec0ff */
[----:B------:R-:W-:Y:S01]  /*18c0*/  IMAD.SHL.U32 R43, R60, 0x8, RZ ;  /* 0x000000083c2b7824 */ /* 0x000fe200078e00ff */
[----:B------:R-:W-:Y:S01]  /*18d0*/  IADD3 R26, R214, 0x64, RZ ;  /* 0x00000064d61a7810 */ /* 0x000fe20007ffe0ff */
[C---:B------:R-:W-:Y:S01]  /*18e0*/  IMAD.SHL.U32 R44, R63.reuse, 0x8, RZ ;  /* 0x000000083f2c7824 */ /* 0x040fe200078e00ff */
        /* <DEDUP_REMOVED lines=8> */
[----:B------:R-:W-:Y:S02]  /*1970*/  SHF.R.S32.HI R5, RZ, 0x1f, R20 ;  /* 0x0000001fff057819 */ /* 0x000fe40000011414 */
[----:B------:R-:W-:Y:S02]  /*1980*/  SHF.R.S32.HI R0, RZ, 0x1f, R19 ;  /* 0x0000001fff007819 */ /* 0x000fe40000011413 */
[----:B------:R-:W-:-:S02]  /*1990*/  LEA.HI R58, R3, R26, RZ, 0x2 ;  /* 0x0000001a033a7211 */ /* 0x000fc400078f10ff */
[----:B------:R-:W-:Y:S02]  /*19a0*/  IADD3 R17, R214, 0x88, RZ ;  /* 0x00000088d6117810 */ /* 0x000fe40007ffe0ff */
[----:B------:R-:W-:Y:S01]  /*19b0*/  LEA.HI R64, R5, R20, RZ, 0x2 ;  /* 0x0000001405407211 */ /* 0x000fe200078f10ff */
[----:B------:R-:W-:Y:S01]  /*19c0*/  IMAD.SHL.U32 R41, R58, 0x8, RZ ;  /* 0x000000083a297824 */ /* 0x000fe200078e00ff */
[----:B------:R-:W-:Y:S02]  /*19d0*/  LEA.HI R65, R0, R19, RZ, 0x2 ;  /* 0x0000001300417211 */ /* 0x000fe400078f10ff */
[----:B------:R-:W-:Y:S01]  /*19e0*/  LOP3.LUT R3, R58, 0xfffffffc, RZ, 0xc0, !PT ;  /* 0xfffffffc3a037812 */ /* 0x000fe200078ec0ff */
[----:B------:R-:W-:Y:S01]  /*19f0*/  IMAD.SHL.U32 R47, R64, 0x8, RZ ;  /* 0x00000008402f7824 */ /* 0x000fe200078e00ff */
[----:B------:R-:W-:Y:S01]  /*1a00*/  SHF.R.S32.HI R2, RZ, 0x1f, R17 ;  /* 0x0000001fff027819 */ /* 0x000fe20000011411 */
[----:B------:R-:W-:Y:S01]  /*1a10*/  IMAD.SHL.U32 R46, R65, 0x8, RZ ;  /* 0x00000008412e7824 */ /* 0x000fe200078e00ff */
[----:B------:R-:W-:Y:S01]  /*1a20*/  IADD3 R22, R214, 0x74, RZ ;  /* 0x00000074d6167810 */ /* 0x000fe20007ffe0ff */
[----:B------:R-:W-:Y:S01]  /*1a30*/  IMAD.IADD R26, R26, 0x1, -R3 ;  /* 0x000000011a1a7824 */ /* 0x000fe200078e0a03 */
[----:B------:R-:W-:-:S02]  /*1a40*/  LOP3.LUT R5, R64, 0xfffffffc, RZ, 0xc0, !PT ;  /* 0xfffffffc40057812 */ /* 0x000fc400078ec0ff */
[----:B------:R-:W-:Y:S02]  /*1a50*/  LOP3.LUT R0, R65, 0xfffffffc, RZ, 0xc0, !PT ;  /* 0xfffffffc41007812 */ /* 0x000fe400078ec0ff */
[----:B------:R-:W-:Y:S01]  /*1a60*/  IADD3 R16, R214, 0x8c, RZ ;  /* 0x0000008cd6107810 */ /* 0x000fe20007ffe0ff */
[----:B------:R-:W-:Y:S01]  /*1a70*/  IMAD.IADD R20, R20, 0x1, -R5 ;  /* 0x0000000114147824 */ /* 0x000fe200078e0a05 */
[----:B------:R-:W-:Y:S01]  /*1a80*/  LEA.HI R67, R2, R17, RZ, 0x2 ;  /* 0x0000001102437211 */ /* 0x000fe200078f10ff */
[----:B------:R-:W-:Y:S01]  /*1a90*/  IMAD.IADD R19, R19, 0x1, -R0 ;  /* 0x0000000113137824 */ /* 0x000fe200078e0a00 */
[----:B------:R-:W-:Y:S02]  /*1aa0*/  SHF.R.S32.HI R3, RZ, 0x1f, R22 ;  /* 0x0000001fff037819 */ /* 0x000fe40000011416 */
[----:B------:R-:W-:Y:S01]  /*1ab0*/  SHF.R.S32.HI R5, RZ, 0x1f, R16 ;  /* 0x0000001fff057819 */ /* 0x000fe20000011410 */
[C---:B------:R-:W-:Y:S01]  /*1ac0*/  IMAD.SHL.U32 R48, R67.reuse, 0x8, RZ ;  /* 0x0000000843307824 */ /* 0x040fe200078e00ff */
[----:B------:R-:W-:-:S02]  /*1ad0*/  LOP3.LUT R0, R67, 0xfffffffc, RZ, 0xc0, !PT ;  /* 0xfffffffc43007812 */ /* 0x000fc400078ec0ff */
[----:B------:R-:W-:Y:S02]  /*1ae0*/  LEA.HI R62, R3, R22, RZ, 0x2 ;  /* 0x00000016033e7211 */ /* 0x000fe400078f10ff */
[----:B------:R-:W-:Y:S01]  /*1af0*/  IADD3 R15, R214, 0x90, RZ ;  /* 0x00000090d60f7810 */ /* 0x000fe20007ffe0ff */
[----:B------:R-:W-:Y:S01]  /*1b00*/  IMAD.IADD R17, R17, 0x1, -R0 ;  /* 0x0000000111117824 */ /* 0x000fe200078e0a00 */
        /* <DEDUP_REMOVED lines=8> */
[C---:B------:R-:W-:Y:S02]  /*1b90*/  IADD3 R13, R214.reuse, 0x98, RZ ;  /* 0x00000098d60d7810 */ /* 0x040fe40007ffe0ff */
[----:B------:R-:W-:Y:S01]  /*1ba0*/  IADD3 R12, R214, 0x9c, RZ ;  /* 0x0000009cd60c7810 */ /* 0x000fe20007ffe0ff */
[----:B------:R-:W-:Y:S01]  /*1bb0*/  IMAD.IADD R16, R16, 0x1, -R5 ;  /* 0x0000000110107824 */ /* 0x000fe200078e0a05 */
        /* <DEDUP_REMOVED lines=13> */
[----:B------:R-:W-:Y:S01]  /*1c90*/  LOP3.LUT R0, R71, 0xfffffffc, RZ, 0xc0, !PT ;  /* 0xfffffffc47007812 */ /* 0x000fe200078ec0ff */
[----:B------:R-:W-:Y:S01]  /*1ca0*/  IMAD.SHL.U32 R55, R72, 0x8, RZ ;  /* 0x0000000848377824 */ /* 0x000fe200078e00ff */
[----:B------:R-:W-:Y:S01]  /*1cb0*/  IADD3 R14, R214, 0x94, RZ ;  /* 0x00000094d60e7810 */ /* 0x000fe20007ffe0ff */
[----:B------:R-:W-:Y:S01]  /*1cc0*/  IMAD.IADD R18, R18, 0x1, -R3 ;  /* 0x0000000112127824 */ /* 0x000fe200078e0a03 */
[----:B------:R-:W-:Y:S01]  /*1cd0*/  LOP3.LUT R5, R72, 0xfffffffc, RZ, 0xc0, !PT ;  /* 0xfffffffc48057812 */ /* 0x000fe200078ec0ff */
[----:B------:R-:W-:Y:S01]  /*1ce0*/  IMAD.IADD R13, R13, 0x1, -R0 ;  /* 0x000000010d0d7824 */ /* 0x000fe200078e0a00 */
[----:B------:R-:W-:-:S02]  /*1cf0*/  IADD3 R11, R214, 0xa0, RZ ;  /* 0x000000a0d60b7810 */ /* 0x000fc40007ffe0ff */
[----:B------:R-:W-:Y:S01]  /*1d00*/  IADD3 R8, R214, 0xac, RZ ;  /* 0x000000acd6087810 */ /* 0x000fe20007ffe0ff */
[----:B------:R-:W-:Y:S01]  /*1d10*/  IMAD.IADD R12, R12, 0x1, -R5 ;  /* 0x000000010c0c7824 */ /* 0x000fe200078e0a05 */
[----:B------:R-:W-:Y:S02]  /*1d20*/  SHF.R.S32.HI R3, RZ, 0x1f, R14 ;  /* 0x0000001fff037819 */ /* 0x000fe4000001140e */
[----:B------:R-:W-:Y:S02]  /*1d30*/  SHF.R.S32.HI R0, RZ, 0x1f, R11 ;  /* 0x0000001fff007819 */ /* 0x000fe4000001140b */
[----:B------:R-:W-:Y:S02]  /*1d40*/  SHF.R.S32.HI R5, RZ, 0x1f, R8 ;  /* 0x0000001fff057819 */ /* 0x000fe40000011408 */
[----:B------:R-:W-:Y:S02]  /*1d50*/  IADD3 R9, R214, 0xa8, RZ ;  /* 0x000000a8d6097810 */ /* 0x000fe40007ffe0ff */
[----:B------:R-:W-:-:S02]  /*1d60*/  LEA.HI R70, R3, R14, RZ, 0x2 ;  /* 0x0000000e03467211 */ /* 0x000fc400078f10ff */
[----:B------:R-:W-:Y:S02]  /*1d70*/  LEA.HI R73, R0, R11, RZ, 0x2 ;  /* 0x0000000b00497211 */ /* 0x000fe400078f10ff */
[----:B------:R-:W-:Y:S01]  /*1d80*/  LEA.HI R76, R5, R8, RZ, 0x2 ;  /* 0x00000008054c7211 */ /* 0x000fe200078f10ff */
[C---:B------:R-:W-:Y:S01]  /*1d90*/  IMAD.SHL.U32 R53, R70.reuse, 0x8, RZ ;  /* 0x0000000846357824 */ /* 0x040fe200078e00ff */
[----:B------:R-:W-:Y:S01]  /*1da0*/  SHF.R.S32.HI R2, RZ, 0x1f, R9 ;  /* 0x0000001fff027819 */ /* 0x000fe20000011409 */
[C---:B------:R-:W-:Y:S01]  /*1db0*/  IMAD.SHL.U32 R54, R73.reuse, 0x8, RZ ;  /* 0x0000000849367824 */ /* 0x040fe200078e00ff */
[----:B------:R-:W-:Y:S01]  /*1dc0*/  LOP3.LUT R3, R70, 0xfffffffc, RZ, 0xc0, !PT ;  /* 0xfffffffc46037812 */ /* 0x000fe200078ec0ff */
[----:B------:R-:W-:Y:S01]  /*1dd0*/  IMAD.SHL.U32 R59, R76, 0x8, RZ ;  /* 0x000000084c3b7824 */ /* 0x000fe200078e00ff */
[----:B------:R-:W-:Y:S02]  /*1de0*/  LOP3.LUT R0, R73, 0xfffffffc, RZ, 0xc0, !PT ;  /* 0xfffffffc49007812 */ /* 0x000fe400078ec0ff */
[----:B------:R-:W-:Y:S01]  /*1df0*/  IADD3 R10, R214, 0xa4, RZ ;  /* 0x000000a4d60a7810 */ /* 0x000fe20007ffe0ff */
[----:B------:R-:W-:Y:S01]  /*1e00*/  IMAD.IADD R14, R14, 0x1, -R3 ;  /* 0x000000010e0e7824 */ /* 0x000fe200078e0a03 */
[----:B------:R-:W-:Y:S01]  /*1e10*/  LOP3.LUT R5, R76, 0xfffffffc, RZ, 0xc0, !PT ;  /* 0xfffffffc4c057812 */ /* 0x000fe200078ec0ff */
[----:B------:R-:W-:Y:S01]  /*1e20*/  IMAD.IADD R11, R11, 0x1, -R0 ;  /* 0x000000010b0b7824 */ /* 0x000fe200078e0a00 */
[----:B------:R-:W-:-:S02]  /*1e30*/  LEA.HI R75, R2, R9, RZ, 0x2 ;  /* 0x00000009024b7211 */ /* 0x000fc400078f10ff */
[----:B------:R-:W-:Y:S01]  /*1e40*/  SHF.R.S32.HI R3, RZ, 0x1f, R10 ;  /* 0x0000001fff037819 */ /* 0x000fe2000001140a */
[----:B------:R-:W-:Y:S01]  /*1e50*/  IMAD.IADD R8, R8, 0x1, -R5 ;  /* 0x0000000108087824 */ /* 0x000fe200078e0a05 */
[C---:B------:R-:W-:Y:S01]  /*1e60*/  LOP3.LUT R0, R75.reuse, 0xfffffffc, RZ, 0xc0, !PT ;  /* 0xfffffffc4b007812 */ /* 0x040fe200078ec0ff */
[----:B------:R-:W-:Y:S01]  /*1e70*/  IMAD.SHL.U32 R56, R75, 0x8, RZ ;  /* 0x000000084b387824 */ /* 0x000fe200078e00ff */
[C---:B------:R-:W-:Y:S02]  /*1e80*/  IADD3 R5, R214.reuse, 0xb8, RZ ;  /* 0x000000b8d6057810 */ /* 0x040fe40007ffe0ff */
[----:B------:R-:W-:Y:S01]  /*1e90*/  IADD3 R7, R214, 0xb0, RZ ;  /* 0x000000b0d6077810 */ /* 0x000fe20007ffe0ff */
[----:B------:R-:W-:Y:S01]  /*1ea0*/  IMAD.IADD R9, R9, 0x1, -R0 ;  /* 0x0000000109097824 */ /* 0x000fe200078e0a00 */
[----:B------:R-:W-:Y:S02]  /*1eb0*/  LEA.HI R74, R3, R10, RZ, 0x2 ;  /* 0x0000000a034a7211 */ /* 0x000fe400078f10ff */
[----:B------:R-:W-:-:S02]  /*1ec0*/  SHF.R.S32.HI R2, RZ, 0x1f, R5 ;  /* 0x0000001fff027819 */ /* 0x000fc40000011405 */
[----:B------:R-:W-:Y:S01]  /*1ed0*/  SHF.R.S32.HI R0, RZ, 0x1f, R7 ;  /* 0x0000001fff007819 */ /* 0x000fe20000011407 */
[C---:B------:R-:W-:Y:S01]  /*1ee0*/  IMAD.SHL.U32 R57, R74.reuse, 0x8, RZ ;  /* 0x000000084a397824 */ /* 0x040fe200078e00ff */
[----:B------:R-:W-:Y:S02]  /*1ef0*/  LOP3.LUT R3, R74, 0xfffffffc, RZ, 0xc0, !PT ;  /* 0xfffffffc4a037812 */ /* 0x000fe400078ec0ff */
[C---:B------:R-:W-:Y:S02]  /*1f00*/  IADD3 R6, R214.reuse, 0xb4, RZ ;  /* 0x000000b4d6067810 */ /* 0x040fe40007ffe0ff */
[----:B------:R-:W-:Y:S01]  /*1f10*/  IADD3 R4, R214, 0xbc, RZ ;  /* 0x000000bcd6047810 */ /* 0x000fe20007ffe0ff */
[----:B------:R-:W-:Y:S01]  /*1f20*/  IMAD.IADD R10, R10, 0x1, -R3 ;  /* 0x000000010a0a7824 */ /* 0x000fe200078e0a03 */
[----:B------:R-:W-:Y:S02]  /*1f30*/  LEA.HI R79, R2, R5, RZ, 0x2 ;  /* 0x00000005024f7211 */ /* 0x000fe400078f10ff */
[----:B------:R-:W-:-:S02]  /*1f40*/  LEA.HI R77, R0, R7, RZ, 0x2 ;  /* 0x00000007004d7211 */ /* 0x000fc400078f10ff */
[----:B------:R-:W-:Y:S01]  /*1f50*/  SHF.R.S32.HI R2, RZ, 0x1f, R218 ;  /* 0x0000001fff027819 */ /* 0x000fe200000114da */
[----:B------:R-:W-:Y:S01]  /*1f60*/  IMAD.SHL.U32 R76, R79, 0x8, RZ ;  /* 0x000000084f4c7824 */ /* 0x000fe200078e00ff */
[----:B------:R-:W-:Y:S01]  /*1f70*/  IADD3 R218, P0, R218, UR6, RZ ;  /* 0x00000006dada7c10 */ /* 0x000fe2000ff1e0ff */
[C---:B------:R-:W-:Y:S01]  /*1f80*/  IMAD.SHL.U32 R58, R77.reuse, 0x8, RZ ;  /* 0x000000084d3a7824 */ /* 0x040fe200078e00ff */
[----:B------:R-:W-:Y:S02]  /*1f90*/  SHF.R.S32.HI R3, RZ, 0x1f, R6 ;  /* 0x0000001fff037819 */ /* 0x000fe40000011406 */
[----:B------:R-:W-:Y:S02]  /*1fa0*/  SHF.R.S32.HI R81, RZ, 0x1f, R4 ;  /* 0x0000001fff517819 */ /* 0x000fe40000011404 */
[----:B------:R-:W-:Y:S02]  /*1fb0*/  LOP3.LUT R0, R77, 0xfffffffc, RZ, 0xc0, !PT ;  /* 0xfffffffc4d007812 */ /* 0x000fe400078ec0ff */
[----:B------:R-:W-:Y:S01]  /*1fc0*/  LEA.HI.X.SX32 R219, R85, R2, 0x1, P0 ;  /* 0x0000000255db7211 */ /* 0x000fe200000f0eff */
[----:B------:R-:W-:Y:S01]  /*1fd0*/  IMAD.U32 R2, RZ, RZ, UR16 ;  /* 0x00000010ff027e24 */ /* 0x000fe2000f8e00ff */
[----:B--2---:R-:W-:Y:S01]  /*1fe0*/  FSETP.NEU.FTZ.AND P0, PT, RZ, UR4, PT ;  /* 0x00000004ff007c0b */ /* 0x004fe2000bf1d000 */
[----:B------:R-:W-:Y:S01]  /*1ff0*/  IMAD.IADD R7, R7, 0x1, -R0 ;  /* 0x0000000107077824 */ /* 0x000fe200078e0a00 */
[----:B------:R-:W-:-:S02]  /*2000*/  LEA.HI R78, R3, R6, RZ, 0x2 ;  /* 0x00000006034e7211 */ /* 0x000fc400078f10ff */
        /* <DEDUP_REMOVED lines=60> */
[----:B------:R-:W-:Y:S02]  /*23d0*/  IADD3 R210, R211, -UR18, RZ ;  /* 0x80000012d3d27c10 */ /* 0x000fe4000fffe0ff */
        /* <DEDUP_REMOVED lines=97> */
.L_x_24018:
        /* <DEDUP_REMOVED lines=68> */
[----:B------:R-:W-:Y:S02]  /*2e30*/  IADD3 R62, P2, P4, R204, R250, R207 ;  /* 0x000000facc3e7210 */ /* 0x000fe40007c5e0cf */
[----:B------:R-:W-:Y:S01]  /*2e40*/  LEA.HI.X R235, R63, c[0x0][0x184], R66, 0x2, P3 ;  /* 0x000061003feb7a11 */ /* 0x000fe200018f1442 */
[----:B------:R-:W-:Y:S01]  /*2e50*/  IMAD.X R66, R3, 0x1, R230, P0 ;  /* 0x0000000103427824 */ /* 0x000fe200000e06e6 */
[C---:B------:R-:W-:Y:S02]  /*2e60*/  LEA R64, P1, R65.reuse, c[0x0][0x180], 0x2 ;  /* 0x0000600041407a11 */ /* 0x040fe400078210ff */
[----:B------:R-:W-:Y:S01]  /*2e70*/  LEA R60, P0, R62, c[0x0][0x180], 0x2 ;  /* 0x000060003e3c7a11 */ /* 0x000fe200078010ff */
[----:B------:R0:W2:Y:S01]  /*2e80*/  LDG.E.CONSTANT R234, [R234.64] ;  /* 0x0000000eeaea7981 */ /* 0x0000a2000c1e9900 */
[----:B------:R-:W-:-:S02]  /*2e90*/  LEA.HI.X R65, R65, c[0x0][0x184], R66, 0x2, P1 ;  /* 0x0000610041417a11 */ /* 0x000fc400008f1442 */
[----:B------:R-:W-:Y:S02]  /*2ea0*/  IADD3.X R61, R80, R230, R83, P2, P4 ;  /* 0x000000e6503d7210 */ /* 0x000fe400017e8453 */
[----:B------:R-:W-:Y:S01]  /*2eb0*/  IADD3 R69, P1, P2, R202, R250, R205 ;  /* 0x000000faca457210 */ /* 0x000fe20007a3e0cd */
[----:B------:R1:W3:Y:S01]  /*2ec0*/  LDG.E.CONSTANT R233, [R64.64] ;  /* 0x0000000e40e97981 */ /* 0x0002e2000c1e9900 */
[----:B------:R-:W-:Y:S02]  /*2ed0*/  LEA.HI.X R61, R62, c[0x0][0x184], R61, 0x2, P0 ;  /* 0x000061003e3d7a11 */ /* 0x000fe400000f143d */
[----:B------:R-:W-:Y:S02]  /*2ee0*/  LEA R68, P0, R69, c[0x0][0x180], 0x2 ;  /* 0x0000600045447a11 */ /* 0x000fe400078010ff */
[----:B------:R-:W-:Y:S01]  /*2ef0*/  IADD3.X R70, R82, R230, R85, P1, P2 ;  /* 0x000000e652467210 */ /* 0x000fe20000fe4455 */
[----:B------:R4:W5:Y:S01]  /*2f00*/  LDG.E.CONSTANT R231, [R60.64] ;  /* 0x0000000e3ce77981 */ /* 0x000962000c1e9900 */
[----:B------:R-:W-:-:S02]  /*2f10*/  IADD3 R63, P3, P4, R200, R250, R203 ;  /* 0x000000fac83f7210 */ /* 0x000fc40007c7e0cb */
[----:B------:R-:W-:Y:S02]  /*2f20*/  LEA.HI.X R69, R69, c[0x0][0x184], R70, 0x2, P0 ;  /* 0x0000610045457a11 */ /* 0x000fe400000f1446 */
[C---:B------:R-:W-:Y:S02]  /*2f30*/  LEA R62, P1, R63.reuse, c[0x0][0x180], 0x2 ;  /* 0x000060003f3e7a11 */ /* 0x040fe400078210ff */
[----:B------:R-:W-:Y:S01]  /*2f40*/  IADD3.X R66, R84, R230, R87, P3, P4 ;  /* 0x000000e654427210 */ /* 0x000fe20001fe8457 */
[----:B------:R0:W5:Y:S03]  /*2f50*/  LDG.E.CONSTANT R232, [R68.64] ;  /* 0x0000000e44e87981 */ /* 0x000166000c1e9900 */
[----:B------:R-:W-:-:S05]  /*2f60*/  LEA.HI.X R63, R63, c[0x0][0x184], R66, 0x2, P1 ;  /* 0x000061003f3f7a11 */ /* 0x000fca00008f1442 */
[----:B------:R0:W5:Y:S01]  /*2f70*/  LDG.E.CONSTANT R229, [R62.64] ;  /* 0x0000000e3ee57981 */ /* 0x000162000c1e9900 */
[----:B------:R-:W-:-:S04]  /*2f80*/  IADD3 R67, P2, P3, R198, R250, R201 ;  /* 0x000000fac6437210 */ /* 0x000fc80007b5e0c9 */
[C---:B------:R-:W-:Y:S02]  /*2f90*/  LEA R66, P0, R67.reuse, c[0x0][0x180], 0x2 ;  /* 0x0000600043427a11 */ /* 0x040fe400078010ff */
[----:B-1----:R-:W-:Y:S02]  /*2fa0*/  IADD3.X R64, R86, R230, R89, P2, P3 ;  /* 0x000000e656407210 */ /* 0x002fe400017e6459 */
[----:B----4-:R-:W-:Y:S02]  /*2fb0*/  IADD3 R61, P1, P2, R196, R250, R199 ;  /* 0x000000fac43d7210 */ /* 0x010fe40007a3e0c7 */
[----:B------:R-:W-:Y:S02]  /*2fc0*/  LEA.HI.X R67, R67, c[0x0][0x184], R64, 0x2, P0 ;  /* 0x0000610043437a11 */ /* 0x000fe400000f1440 */
[C---:B------:R-:W-:Y:S02]  /*2fd0*/  LEA R60, P0, R61.reuse, c[0x0][0x180], 0x2 ;  /* 0x000060003d3c7a11 */ /* 0x040fe400078010ff */
[----:B------:R-:W-:Y:S01]  /*2fe0*/  IADD3.X R64, R88, R230, R91, P1, P2 ;  /* 0x000000e658407210 */ /* 0x000fe20000fe445b */
[----:B------:R1:W4:Y:S03]  /*2ff0*/  LDG.E.CONSTANT R224, [R66.64] ;  /* 0x0000000e42e07981 */ /* 0x000326000c1e9900 */
[----:B------:R-:W-:-:S02]  /*3000*/  LEA.HI.X R61, R61, c[0x0][0x184], R64, 0x2, P0 ;  /* 0x000061003d3d7a11 */ /* 0x000fc400000f1440 */
[----:B------:R-:W-:-:S03]  /*3010*/  IADD3 R65, P0, P1, R194, R250, R197 ;  /* 0x000000fac2417210 */ /* 0x000fc6000791e0c5 */
[----:B------:R1:W4:Y:S01]  /*3020*/  LDG.E.CONSTANT R225, [R60.64] ;  /* 0x0000000e3ce17981 */ /* 0x000322000c1e9900 */
[C---:B------:R-:W-:Y:S02]  /*3030*/  LEA R64, P2, R65.reuse, c[0x0][0x180], 0x2 ;  /* 0x0000600041407a11 */ /* 0x040fe400078410ff */
[----:B------:R-:W-:Y:S02]  /*3040*/  IADD3.X R70, R90, R230, R93, P0, P1 ;  /* 0x000000e65a467210 */ /* 0x000fe400007e245d */
[----:B0-----:R-:W-:Y:S02]  /*3050*/  IADD3 R68, P0, P1, R192, R250, R195 ;  /* 0x000000fac0447210 */ /* 0x001fe4000791e0c3 */
[----:B------:R-:W-:Y:S02]  /*3060*/  LEA.HI.X R65, R65, c[0x0][0x184], R70, 0x2, P2 ;  /* 0x0000610041417a11 */ /* 0x000fe400010f1446 */
[----:B------:R-:W-:Y:S02]  /*3070*/  LEA R62, P2, R68, c[0x0][0x180], 0x2 ;  /* 0x00006000443e7a11 */ /* 0x000fe400078410ff */
[----:B------:R-:W-:Y:S01]  /*3080*/  IADD3.X R63, R92, R230, R95, P0, P1 ;  /* 0x000000e65c3f7210 */ /* 0x000fe200007e245f */
[----:B------:R0:W4:Y:S03]  /*3090*/  LDG.E.CONSTANT R222, [R64.64] ;  /* 0x0000000e40de7981 */ /* 0x000126000c1e9900 */
[----:B------:R-:W-:-:S05]  /*30a0*/  LEA.HI.X R63, R68, c[0x0][0x184], R63, 0x2, P2 ;  /* 0x00006100443f7a11 */ /* 0x000fca00010f143f */
[----:B------:R0:W4:Y:S01]  /*30b0*/  LDG.E.CONSTANT R223, [R62.64] ;  /* 0x0000000e3edf7981 */ /* 0x000122000c1e9900 */
[----:B-1----:R-:W-:-:S04]  /*30c0*/  IADD3 R61, P0, P1, R190, R250, R193 ;  /* 0x000000fabe3d7210 */ /* 0x002fc8000791e0c1 */
[----:B------:R-:W-:Y:S02]  /*30d0*/  LEA R60, P2, R61, c[0x0][0x180], 0x2 ;  /* 0x000060003d3c7a11 */ /* 0x000fe400078410ff */
[----:B------:R-:W-:-:S04]  /*30e0*/  IADD3.X R66, R94, R230, R97, P0, P1 ;  /* 0x000000e65e427210 */ /* 0x000fc800007e2461 */
[----:B------:R-:W-:-:S05]  /*30f0*/  LEA.HI.X R61, R61, c[0x0][0x184], R66, 0x2, P2 ;  /* 0x000061003d3d7a11 */ /* 0x000fca00010f1442 */
[----:B------:R1:W4:Y:S01]  /*3100*/  LDG.E.CONSTANT R228, [R60.64] ;  /* 0x0000000e3ce47981 */ /* 0x000322000c1e9900 */
[-C--:B------:R-:W-:Y:S02]  /*3110*/  IADD3 R67, P0, P1, R188, R250.reuse, R191 ;  /* 0x000000fabc437210 */ /* 0x080fe4000791e0bf */
[----:B------:R-:W-:Y:S02]  /*3120*/  IADD3 R66, P3, P4, R186, R250, R189 ;  /* 0x000000faba427210 */ /* 0x000fe40007c7e0bd */
[-C--:B------:R-:W-:Y:S02]  /*3130*/  IADD3.X R68, R96, R230.reuse, R99, P0, P1 ;  /* 0x000000e660447210 */ /* 0x080fe400007e2463 */
[----:B0-----:R-:W-:Y:S02]  /*3140*/  IADD3.X R65, R98, R230, R101, P3, P4 ;  /* 0x000000e662417210 */ /* 0x001fe40001fe8465 */
        /* <DEDUP_REMOVED lines=14> */
[----:B-1----:R-:W-:Y:S02]  /*3230*/  IADD3 R60, P2, P3, R178, R250, R181 ;  /* 0x000000fab23c7210 */ /* 0x002fe40007b5e0b5 */
        /* <DEDUP_REMOVED lines=13> */
[C---:B------:R-:W-:Y:S02]  /*3310*/  LEA R70, P2, R71.reuse, c[0x0][0x180], 0x2 ;  /* 0x0000600047467a11 */ /* 0x040fe400078410ff */
[----:B------:R-:W-:Y:S01]  /*3320*/  IADD3.X R236, R108, R230, R111, P0, P1 ;  /* 0x000000e66cec7210 */ /* 0x000fe200007e246f */
[----:B------:R1:W4:Y:S01]  /*3330*/  LDG.E.CONSTANT R244, [R244.64] ;  /* 0x0000000ef4f47981 */ /* 0x000322000c1e9900 */
[----:B------:R-:W-:Y:S02]  /*3340*/  IADD3 R235, P0, P1, R174, R250, R177 ;  /* 0x000000faaeeb7210 */ /* 0x000fe4000791e0b1 */
[----:B------:R-:W-:Y:S02]  /*3350*/  LEA.HI.X R71, R71, c[0x0][0x184], R236, 0x2, P2 ;  /* 0x0000610047477a11 */ /* 0x000fe400010f14ec */
[----:B0-----:R-:W-:Y:S02]  /*3360*/  LEA R72, P2, R235, c[0x0][0x180], 0x2 ;  /* 0x00006000eb487a11 */ /* 0x001fe400078410ff */
[----:B------:R-:W-:-:S02]  /*3370*/  IADD3.X R220, R110, R230, R113, P0, P1 ;  /* 0x000000e66edc7210 */ /* 0x000fc400007e2471 */
[----:B-1----:R-:W-:Y:S01]  /*3380*/  IADD3 R68, P0, P1, R172, R250, R175 ;  /* 0x000000faac447210 */ /* 0x002fe2000791e0af */
[----:B------:R0:W4:Y:S01]  /*3390*/  LDG.E.CONSTANT R245, [R70.64] ;  /* 0x0000000e46f57981 */ /* 0x000122000c1e9900 */
[----:B------:R-:W-:Y:S02]  /*33a0*/  LEA.HI.X R73, R235, c[0x0][0x184], R220, 0x2, P2 ;  /* 0x00006100eb497a11 */ /* 0x000fe400010f14dc */
[----:B------:R-:W-:Y:S02]  /*33b0*/  LEA R220, P2, R68, c[0x0][0x180], 0x2 ;  /* 0x0000600044dc7a11 */ /* 0x000fe400078410ff */
[----:B------:R-:W-:Y:S01]  /*33c0*/  IADD3.X R75, R112, R230, R115, P0, P1 ;  /* 0x000000e6704b7210 */ /* 0x000fe200007e2473 */
[----:B------:R1:W4:Y:S01]  /*33d0*/  LDG.E.CONSTANT R72, [R72.64] ;  /* 0x0000000e48487981 */ /* 0x000322000c1e9900 */
[----:B------:R-:W-:Y:S02]  /*33e0*/  IADD3 R69, P0, P1, R35, R250, R32 ;  /* 0x000000fa23457210 */ /* 0x000fe4000791e020 */
[----:B------:R-:W-:-:S02]  /*33f0*/  LEA.HI.X R221, R68, c[0x0][0x184], R75, 0x2, P2 ;  /* 0x0000610044dd7a11 */ /* 0x000fc400010f144b */
[C---:B------:R-:W-:Y:S02]  /*3400*/  LEA R74, P2, R69.reuse, c[0x0][0x180], 0x2 ;  /* 0x00006000454a7a11 */ /* 0x040fe400078410ff */
        /* <DEDUP_REMOVED lines=28> */
[----:B------:R-:W-:Y:S01]  /*35d0*/  IADD3.X R224, R122, R230, R125, P3, P4 ;  /* 0x000000e67ae07210 */ /* 0x000fe20001fe847d */
[----:B------:R-:W-:Y:S01]  /*35e0*/  FFMA.FTZ R62, R225, R62, R60 ;  /* 0x0000003ee13e7223 */ /* 0x000fe2000001003c */
[C---:B------:R-:W-:Y:S02]  /*35f0*/  LEA R60, P0, R61.reuse, c[0x0][0x180], 0x2 ;  /* 0x000060003d3c7a11 */ /* 0x040fe400078010ff */
        /* <DEDUP_REMOVED lines=14> */
[C---:B------:R-:W-:Y:S02]  /*36e0*/  LEA R224, P2, R63.reuse, c[0x0][0x180], 0x2 ;  /* 0x000060003fe07a11 */ /* 0x040fe400078410ff */
        /* <DEDUP_REMOVED lines=8> */
[----:B------:R-:W-:Y:S01]  /*3770*/  IADD3.X R68, R132, R230, R135, P1, P2 ;  /* 0x000000e684447210 */ /* 0x000fe20000fe4487 */
        /* <DEDUP_REMOVED lines=10> */
[C---:B------:R-:W-:Y:S02]  /*3820*/  LEA R62, P0, R63.reuse, c[0x0][0x180], 0x2 ;  /* 0x000060003f3e7a11 */ /* 0x040fe400078010ff */
[----:B-----5:R-:W-:Y:S01]  /*3830*/  IADD3.X R226, R136, R230, R139, P1, P2 ;  /* 0x000000e688e27210 */ /* 0x020fe20000fe448b */
[----:B------:R5:W2:Y:S03]  /*3840*/  LDG.E.CONSTANT R238, [R220.64] ;  /* 0x0000000edcee7981 */ /* 0x000aa6000c1e9900 */
[----:B------:R-:W-:-:S02]  /*3850*/  LEA.HI.X R63, R63, c[0x0][0x184], R226, 0x2, P0 ;  /* 0x000061003f3f7a11 */ /* 0x000fc400000f14e2 */
[----:B-1----:R-:W-:-:S03]  /*3860*/  IADD3 R225, P0, P1, R47, R250, R20 ;  /* 0x000000fa2fe17210 */ /* 0x002fc6000791e014 */
[----:B------:R1:W2:Y:S01]  /*3870*/  LDG.E.CONSTANT R237, [R62.64] ;  /* 0x0000000e3eed7981 */ /* 0x0002a2000c1e9900 */
[C---:B------:R-:W-:Y:S02]  /*3880*/  LEA R224, P2, R225.reuse, c[0x0][0x180], 0x2 ;  /* 0x00006000e1e07a11 */ /* 0x040fe400078410ff */
[----:B0-----:R-:W-:Y:S02]  /*3890*/  IADD3.X R60, R138, R230, R141, P0, P1 ;  /* 0x000000e68a3c7210 */ /* 0x001fe400007e248d */
[----:B------:R-:W-:Y:S02]  /*38a0*/  IADD3 R61, P0, P1, R46, R250, R19 ;  /* 0x000000fa2e3d7210 */ /* 0x000fe4000791e013 */
[----:B------:R-:W-:Y:S02]  /*38b0*/  LEA.HI.X R225, R225, c[0x0][0x184], R60, 0x2, P2 ;  /* 0x00006100e1e17a11 */ /* 0x000fe400010f143c */
[C---:B------:R-:W-:Y:S02]  /*38c0*/  LEA R60, P2, R61.reuse, c[0x0][0x180], 0x2 ;  /* 0x000060003d3c7a11 */ /* 0x040fe400078410ff */
[----:B------:R-:W-:Y:S01]  /*38d0*/  IADD3.X R64, R140, R230, R143, P0, P1 ;  /* 0x000000e68c407210 */ /* 0x000fe200007e248f */
[----:B------:R0:W2:Y:S03]  /*38e0*/  LDG.E.CONSTANT R236, [R224.64] ;  /* 0x0000000ee0ec7981 */ /* 0x0000a6000c1e9900 */
[----:B------:R-:W-:-:S02]  /*38f0*/  LEA.HI.X R61, R61, c[0x0][0x184], R64, 0x2, P2 ;  /* 0x000061003d3d7a11 */ /* 0x000fc400010f1440 */
[----:B------:R-:W-:-:S03]  /*3900*/  IADD3 R64, P0, P1, R49, R250, R18 ;  /* 0x000000fa31407210 */ /* 0x000fc6000791e012 */
[----:B------:R0:W3:Y:S01]  /*3910*/  LDG.E.CONSTANT R235, [R60.64] ;  /* 0x0000000e3ceb7981 */ /* 0x0000e2000c1e9900 */
[----:B------:R-:W-:Y:S02]  /*3920*/  LEA R222, P2, R64, c[0x0][0x180], 0x2 ;  /* 0x0000600040de7a11 */ /* 0x000fe400078410ff */
[----:B-1----:R-:W-:Y:S02]  /*3930*/  IADD3.X R63, R142, R230, R145, P0, P1 ;  /* 0x000000e68e3f7210 */ /* 0x002fe400007e2491 */
[----:B------:R-:W-:Y:S02]  /*3940*/  IADD3 R62, P0, P1, R48, R250, R17 ;  /* 0x000000fa303e7210 */ /* 0x000fe4000791e011 */
[----:B------:R-:W-:Y:S02]  /*3950*/  LEA.HI.X R223, R64, c[0x0][0x184], R63, 0x2, P2 ;  /* 0x0000610040df7a11 */ /* 0x000fe400010f143f */
[----:B-----5:R-:W-:Y:S02]  /*3960*/  LEA R220, P2, R62, c[0x0][0x180], 0x2 ;  /* 0x000060003edc7a11 */ /* 0x020fe400078410ff */
        /* <DEDUP_REMOVED lines=53> */
[-C--:B------:R-:W-:Y:S02]  /*3cc0*/  IADD3 R64, P0, P1, R77, R250.reuse, R6 ;  /* 0x000000fa4d407210 */ /* 0x080fe4000791e006 */
[----:B------:R-:W-:Y:S01]  /*3cd0*/  IADD3 R251, P3, P4, R79, R250, R4 ;  /* 0x000000fa4ffb7210 */ /* 0x000fe20007c7e004 */
[----:B-1----:R0:W5:Y:S01]  /*3ce0*/  LDG.E.CONSTANT R227, [R60.64] ;  /* 0x0000000e3ce37981 */ /* 0x002162000c1e9900 */
[----:B------:R-:W-:Y:S02]  /*3cf0*/  LEA R62, P2, R64, c[0x0][0x180], 0x2 ;  /* 0x00006000403e7a11 */ /* 0x000fe400078410ff */
[----:B------:R-:W-:-:S04]  /*3d00*/  IADD3.X R63, R166, R230, R169, P0, P1 ;  /* 0x000000e6a63f7210 */ /* 0x000fc800007e24a9 */
[----:B------:R-:W-:Y:S02]  /*3d10*/  LEA.HI.X R63, R64, c[0x0][0x184], R63, 0x2, P2 ;  /* 0x00006100403f7a11 */ /* 0x000fe400010f143f */
[----:B------:R-:W-:-:S03]  /*3d20*/  IADD3 R64, P0, P1, R76, R250, R5 ;  /* 0x000000fa4c407210 */ /* 0x000fc6000791e005 */
[----:B------:R1:W5:Y:S01]  /*3d30*/  LDG.E.CONSTANT R228, [R62.64] ;  /* 0x0000000e3ee47981 */ /* 0x000362000c1e9900 */
[----:B0-----:R-:W-:Y:S02]  /*3d40*/  LEA R60, P2, R64, c[0x0][0x180], 0x2 ;  /* 0x00006000403c7a11 */ /* 0x001fe400078410ff */
[-C--:B------:R-:W-:Y:S02]  /*3d50*/  IADD3.X R229, R168, R230.reuse, R171, P0, P1 ;  /* 0x000000e6a8e57210 */ /* 0x080fe400007e24ab */
[----:B------:R-:W-:Y:S02]  /*3d60*/  IADD3.X R230, R170, R230, R173, P3, P4 ;  /* 0x000000e6aae67210 */ /* 0x000fe40001fe84ad */
[----:B------:R-:W-:Y:S02]  /*3d70*/  LEA.HI.X R61, R64, c[0x0][0x184], R229, 0x2, P2 ;  /* 0x00006100403d7a11 */ /* 0x000fe400010f14e5 */
[----:B------:R-:W-:-:S03]  /*3d80*/  LEA R250, P0, R251, c[0x0][0x180], 0x2 ;  /* 0x00006000fbfa7a11 */ /* 0x000fc600078010ff */
[----:B------:R1:W5:Y:S01]  /*3d90*/  LDG.E.CONSTANT R229, [R60.64] ;  /* 0x0000000e3ce57981 */ /* 0x000362000c1e9900 */
[----:B------:R-:W-:-:S05]  /*3da0*/  LEA.HI.X R251, R251, c[0x0][0x184], R230, 0x2, P0 ;  /* 0x00006100fbfb7a11 */ /* 0x000fca00000f14e6 */
        /* <DEDUP_REMOVED lines=43> */
[----:B------:R-:W-:-:S04]  /*4060*/  FFMA.FTZ R60, R226, R67, R60 ;  /* 0x00000043e23c7223 */ /* 0x000fc8000001003c */
[----:B0-----:R-:W-:Y:S01]  /*4070*/  FFMA.FTZ R60, R72, R227, R60 ;  /* 0x000000e3483c7223 */ /* 0x001fe2000001003c */
[----:B------:R-:W-:-:S03]  /*4080*/  ISETP.NE.AND P0, PT, R214, RZ, PT ;  /* 0x000000ffd600720c */ /* 0x000fc60003f05270 */
[----:B------:R-:W-:-:S04]  /*4090*/  FFMA.FTZ R60, R228, R73, R60 ;  /* 0x00000049e43c7223 */ /* 0x000fc8000001003c */
[----:B------:R-:W-:-:S04]  /*40a0*/  FFMA.FTZ R60, R229, R74, R60 ;  /* 0x0000004ae53c7223 */ /* 0x000fc8000001003c */
[----:B------:R-:W-:Y:S01]  /*40b0*/  FFMA.FTZ R75, R230, R75, R60 ;  /* 0x0000004be64b7223 */ /* 0x000fe2000001003c */
[----:B------:R-:W-:Y:S05]  /*40c0*/  BRA.DIV ~URZ, `(.L_x_24014) ;  /* 0x00005ac27f007947 */ /* 0x000fea000b800000 */
[----:B------:R0:W1:Y:S02]  /*40d0*/  SHFL.BFLY PT, R60, R75, 0x2, 0x1f ;  /* 0x0c401f004b3c7f89 */ /* 0x00006400000e0000 */
.L_x_24063:
[----:B01----:R-:W-:Y:S01]  /*40e0*/  FADD.FTZ R75, R75, R60 ;  /* 0x0000003c4b4b7221 */ /* 0x003fe20000010000 */
[----:B------:R-:W-:Y:S05]  /*40f0*/  BRA.DIV ~URZ, `(.L_x_24015) ;  /* 0x00005b127f007947 */ /* 0x000fea000b800000 */
[----:B------:R0:W1:Y:S02]  /*4100*/  SHFL.BFLY PT, R60, R75, 0x1, 0x1f ;  /* 0x0c201f004b3c7f89 */ /* 0x00006400000e0000 */
.L_x_24064:
        /* <DEDUP_REMOVED lines=11> */
.L_x_24013:
[----:B------:R-:W-:-:S13]  /*41c0*/  ISETP.NE.AND P0, PT, R214, RZ, PT ;  /* 0x000000ffd600720c */ /* 0x000fda0003f05270 */
[----:B------:R-:W-:Y:S02]  /*41d0*/  @!P0 IMAD R60, R217, 0x8, R210 ;  /* 0x00000008d93c8824 */ /* 0x000fe400078e02d2 */
[----:B------:R-:W-:-:S05]  /*41e0*/  @!P0 IMAD.MOV.U32 R61, RZ, RZ, -0x800001 ;  /* 0xff7fffffff3d8424 */ /* 0x000fca00078e00ff */
[----:B------:R0:W-:Y:S02]  /*41f0*/  @!P0 STS [R60.X4+0x320], R61 ;  /* 0x0003203d3c008388 */ /* 0x0001e40000004800 */
.L_x_24016:
[----:B------:R-:W-:Y:S05]  /*4200*/  BSYNC B1 ;  /* 0x0000000000017941 */ /* 0x000fea0003800000 */
.L_x_24012:
[----:B------:R-:W-:-:S04]  /*4210*/  IADD3 R217, R217, 0x4, RZ ;  /* 0x00000004d9d97810 */ /* 0x000fc80007ffe0ff */
[----:B------:R-:W-:-:S13]  /*4220*/  ISETP.GE.AND P0, PT, R217, UR10, PT ;  /* 0x0000000ad9007c0c */ /* 0x000fda000bf06270 */
[----:B01----:R-:W-:Y:S01]  /*4230*/  @P0 CALL.REL.NOINC `(.L_x_24017) ;  /* 0x0000001000000944 */ /* 0x003fe20003c00000 */
[----:B------:R-:W-:Y:S05]  /*4240*/  BRA `(.L_x_24018) ;  /* 0xffffe7a000007947 */ /* 0x000fea000383ffff */
.L_x_24017:
[----:B------:R-:W-:Y:S05]  /*4250*/  BRA `(.L_x_24010) ;  /* 0x000018f000007947 */ /* 0x000fea0003800000 */
.L_x_24011:
[----:B------:R-:W-:Y:S02]  /*4260*/  IMAD.U32 R221, RZ, RZ, UR17 ;  /* 0x00000011ffdd7e24 */ /* 0x000fe4000f8e00ff */
[----:B------:R-:W-:Y:S02]  /*4270*/  IMAD.MOV.U32 R212, RZ, RZ, -0x800001 ;  /* 0xff7fffffffd47424 */ /* 0x000fe400078e00ff */
[----:B------:R-:W-:Y:S01]  /*4280*/  IMAD.MOV.U32 R217, RZ, RZ, R213 ;  /* 0x000000ffffd97224 */ /* 0x000fe200078e00d5 */
[----:B------:R-:W-:Y:S02]  /*4290*/  IADD3 R221, -R221, 0x1, RZ ;  /* 0x00000001dddd7810 */ /* 0x000fe40007ffe1ff */
.L_x_24024:
        /* <DEDUP_REMOVED lines=70> */
[----:B------:R-:W-:Y:S02]  /*4700*/  IADD3 R61, P2, P4, R204, R250, R207 ;  /* 0x000000facc3d7210 */ /* 0x000fe40007c5e0cf */
[----:B------:R-:W-:Y:S01]  /*4710*/  LEA.HI.X R69, R62, c[0x0][0x184], R63, 0x2, P3 ;  /* 0x000061003e457a11 */ /* 0x000fe200018f143f */
[----:B------:R-:W-:Y:S01]  /*4720*/  IMAD.X R63, R3, 0x1, R232, P0 ;  /* 0x00000001033f7824 */ /* 0x000fe200000e06e8 */
[----:B------:R-:W-:Y:S02]  /*4730*/  LEA R66, P1, R64, c[0x0][0x180], 0x2 ;  /* 0x0000600040427a11 */ /* 0x000fe400078210ff */
[----:B------:R-:W-:Y:S01]  /*4740*/  LEA R60, P0, R61, c[0x0][0x180], 0x2 ;  /* 0x000060003d3c7a11 */ /* 0x000fe200078010ff */
[----:B------:R0:W2:Y:S01]  /*4750*/  LDG.E.CONSTANT R234, [R68.64] ;  /* 0x0000000e44ea7981 */ /* 0x0000a2000c1e9900 */
[----:B------:R-:W-:-:S02]  /*4760*/  IADD3.X R62, R80, R232, R83, P2, P4 ;  /* 0x000000e8503e7210 */ /* 0x000fc400017e8453 */
[----:B------:R-:W-:Y:S02]  /*4770*/  LEA.HI.X R67, R64, c[0x0][0x184], R63, 0x2, P1 ;  /* 0x0000610040437a11 */ /* 0x000fe400008f143f */
[----:B------:R-:W-:Y:S02]  /*4780*/  LEA.HI.X R61, R61, c[0x0][0x184], R62, 0x2, P0 ;  /* 0x000061003d3d7a11 */ /* 0x000fe400000f143e */
[----:B------:R-:W-:Y:S01]  /*4790*/  IADD3 R62, P0, P1, R202, R250, R205 ;  /* 0x000000faca3e7210 */ /* 0x000fe2000791e0cd */
[----:B------:R1:W3:Y:S03]  /*47a0*/  LDG.E.CONSTANT R235, [R66.64] ;  /* 0x0000000e42eb7981 */ /* 0x0002e6000c1e9900 */
[----:B------:R-:W-:Y:S01]  /*47b0*/  LEA R64, P2, R62, c[0x0][0x180], 0x2 ;  /* 0x000060003e407a11 */ /* 0x000fe200078410ff */
[----:B------:R4:W5:Y:S01]  /*47c0*/  LDG.E.CONSTANT R233, [R60.64] ;  /* 0x0000000e3ce97981 */ /* 0x000962000c1e9900 */
[----:B------:R-:W-:-:S02]  /*47d0*/  IADD3.X R65, R82, R232, R85, P0, P1 ;  /* 0x000000e852417210 */ /* 0x000fc400007e2455 */
[----:B------:R-:W-:Y:S02]  /*47e0*/  IADD3 R63, P0, P1, R200, R250, R203 ;  /* 0x000000fac83f7210 */ /* 0x000fe4000791e0cb */
[----:B------:R-:W-:Y:S02]  /*47f0*/  LEA.HI.X R65, R62, c[0x0][0x184], R65, 0x2, P2 ;  /* 0x000061003e417a11 */ /* 0x000fe400010f1441 */
[C---:B------:R-:W-:Y:S02]  /*4800*/  LEA R62, P2, R63.reuse, c[0x0][0x180], 0x2 ;  /* 0x000060003f3e7a11 */ /* 0x040fe400078410ff */
[----:B------:R-:W-:Y:S01]  /*4810*/  IADD3.X R70, R84, R232, R87, P0, P1 ;  /* 0x000000e854467210 */ /* 0x000fe200007e2457 */
[----:B------:R4:W5:Y:S03]  /*4820*/  LDG.E.CONSTANT R224, [R64.64] ;  /* 0x0000000e40e07981 */ /* 0x000966000c1e9900 */
[----:B------:R-:W-:-:S02]  /*4830*/  LEA.HI.X R63, R63, c[0x0][0x184], R70, 0x2, P2 ;  /* 0x000061003f3f7a11 */ /* 0x000fc400010f1446 */
[----:B0-----:R-:W-:-:S03]  /*4840*/  IADD3 R68, P0, P1, R198, R250, R201 ;  /* 0x000000fac6447210 */ /* 0x001fc6000791e0c9 */
[----:B------:R0:W5:Y:S01]  /*4850*/  LDG.E.CONSTANT R225, [R62.64] ;  /* 0x0000000e3ee17981 */ /* 0x000162000c1e9900 */
[----:B-1----:R-:W-:Y:S02]  /*4860*/  LEA R66, P2, R68, c[0x0][0x180], 0x2 ;  /* 0x0000600044427a11 */ /* 0x002fe400078410ff */
[----:B----4-:R-:W-:-:S04]  /*4870*/  IADD3.X R61, R86, R232, R89, P0, P1 ;  /* 0x000000e8563d7210 */ /* 0x010fc800007e2459 */
        /* <DEDUP_REMOVED lines=9> */
[----:B------:R-:W-:Y:S02]  /*4910*/  IADD3.X R65, R90, R232, R93, P0, P1 ;  /* 0x000000e85a417210 */ /* 0x000fe400007e245d */
[----:B0-----:R-:W-:Y:S02]  /*4920*/  IADD3 R63, P0, P1, R192, R250, R195 ;  /* 0x000000fac03f7210 */ /* 0x001fe4000791e0c3 */
[----:B------:R-:W-:Y:S02]  /*4930*/  LEA.HI.X R65, R68, c[0x0][0x184], R65, 0x2, P2 ;  /* 0x0000610044417a11 */ /* 0x000fe400010f1441 */
[C---:B------:R-:W-:Y:S02]  /*4940*/  LEA R62, P2, R63.reuse, c[0x0][0x180], 0x2 ;  /* 0x000060003f3e7a11 */ /* 0x040fe400078410ff */
[----:B-1----:R-:W-:Y:S01]  /*4950*/  IADD3.X R66, R92, R232, R95, P0, P1 ;  /* 0x000000e85c427210 */ /* 0x002fe200007e245f */
[----:B------:R0:W4:Y:S03]  /*4960*/  LDG.E.CONSTANT R226, [R64.64] ;  /* 0x0000000e40e27981 */ /* 0x000126000c1e9900 */
[----:B------:R-:W-:-:S02]  /*4970*/  LEA.HI.X R63, R63, c[0x0][0x184], R66, 0x2, P2 ;  /* 0x000061003f3f7a11 */ /* 0x000fc400010f1442 */
[-C--:B------:R-:W-:Y:S02]  /*4980*/  IADD3 R69, P1, P2, R190, R250.reuse, R193 ;  /* 0x000000fabe457210 */ /* 0x080fe40007a3e0c1 */
[----:B------:R-:W-:Y:S01]  /*4990*/  IADD3 R67, P3, P4, R188, R250, R191 ;  /* 0x000000fabc437210 */ /* 0x000fe20007c7e0bf */
[----:B------:R1:W4:Y:S01]  /*49a0*/  LDG.E.CONSTANT R227, [R62.64] ;  /* 0x0000000e3ee37981 */ /* 0x000322000c1e9900 */
[----:B------:R-:W-:Y:S02]  /*49b0*/  LEA R60, P0, R69, c[0x0][0x180], 0x2 ;  /* 0x00006000453c7a11 */ /* 0x000fe400078010ff */
[----:B------:R-:W-:Y:S02]  /*49c0*/  IADD3.X R70, R94, R232, R97, P1, P2 ;  /* 0x000000e85e467210 */ /* 0x000fe40000fe4461 */
[----:B------:R-:W-:Y:S02]  /*49d0*/  LEA R72, P1, R67, c[0x0][0x180], 0x2 ;  /* 0x0000600043487a11 */ /* 0x000fe400078210ff */
[----:B------:R-:W-:-:S02]  /*49e0*/  LEA.HI.X R61, R69, c[0x0][0x184], R70, 0x2, P0 ;  /* 0x00006100453d7a11 */ /* 0x000fc400000f1446 */
[----:B------:R-:W-:-:S03]  /*49f0*/  IADD3.X R68, R96, R232, R99, P3, P4 ;  /* 0x000000e860447210 */ /* 0x000fc60001fe8463 */
[----:B------:R0:W4:Y:S01]  /*4a00*/  LDG.E.CONSTANT R230, [R60.64] ;  /* 0x0000000e3ce67981 */ /* 0x000122000c1e9900 */
[----:B------:R-:W-:-:S05]  /*4a10*/  LEA.HI.X R73, R67, c[0x0][0x184], R68, 0x2, P1 ;  /* 0x0000610043497a11 */ /* 0x000fca00008f1444 */
[----:B------:R1:W4:Y:S01]  /*4a20*/  LDG.E.CONSTANT R231, [R72.64] ;  /* 0x0000000e48e77981 */ /* 0x000322000c1e9900 */
[----:B------:R-:W-:-:S04]  /*4a30*/  IADD3 R66, P2, P3, R186, R250, R189 ;  /* 0x000000faba427210 */ /* 0x000fc80007b5e0bd */
[----:B------:R-:W-:Y:S02]  /*4a40*/  LEA R70, P0, R66, c[0x0][0x180], 0x2 ;  /* 0x0000600042467a11 */ /* 0x000fe400078010ff */
[----:B0-----:R-:W-:-:S04]  /*4a50*/  IADD3.X R65, R98, R232, R101, P2, P3 ;  /* 0x000000e862417210 */ /* 0x001fc800017e6465 */
[----:B------:R-:W-:Y:S02]  /*4a60*/  LEA.HI.X R71, R66, c[0x0][0x184], R65, 0x2, P0 ;  /* 0x0000610042477a11 */ /* 0x000fe400000f1441 */
[----:B------:R-:W2:Y:S04]  /*4a70*/  LDS.128 R64, [R208] ;  /* 0x00000000d0407984 */ /* 0x000ea80000000c00 */
[----:B------:R0:W4:Y:S01]  /*4a80*/  LDG.E.CONSTANT R222, [R70.64] ;  /* 0x0000000e46de7981 */ /* 0x000122000c1e9900 */
[----:B-1----:R-:W-:-:S04]  /*4a90*/  IADD3 R62, P0, P1, R184, R250, R187 ;  /* 0x000000fab83e7210 */ /* 0x002fc8000791e0bb */
[----:B------:R-:W-:Y:S02]  /*4aa0*/  LEA R68, P2, R62, c[0x0][0x180], 0x2 ;  /* 0x000060003e447a11 */ /* 0x000fe400078410ff */
[----:B------:R-:W-:-:S04]  /*4ab0*/  IADD3.X R63, R100, R232, R103, P0, P1 ;  /* 0x000000e8643f7210 */ /* 0x000fc800007e2467 */
[----:B------:R-:W-:Y:S02]  /*4ac0*/  LEA.HI.X R69, R62, c[0x0][0x184], R63, 0x2, P2 ;  /* 0x000061003e457a11 */ /* 0x000fe400010f143f */
[----:B------:R-:W1:Y:S04]  /*4ad0*/  LDS.128 R60, [R208+0x10] ;  /* 0x00001000d03c7984 */ /* 0x000e680000000c00 */
[----:B------:R0:W4:Y:S01]  /*4ae0*/  LDG.E.CONSTANT R223, [R68.64] ;  /* 0x0000000e44df7981 */ /* 0x000122000c1e9900 */
[----:B------:R-:W-:-:S04]  /*4af0*/  IADD3 R74, P0, P1, R182, R250, R185 ;  /* 0x000000fab64a7210 */ /* 0x000fc8000791e0b9 */
[----:B------:R-:W-:Y:S02]  /*4b00*/  LEA R248, P2, R74, c[0x0][0x180], 0x2 ;  /* 0x000060004af87a11 */ /* 0x000fe400078410ff */
[----:B------:R-:W-:Y:S02]  /*4b10*/  IADD3.X R73, R102, R232, R105, P0, P1 ;  /* 0x000000e866497210 */ /* 0x000fe400007e2469 */
[----:B0-----:R-:W-:Y:S02]  /*4b20*/  IADD3 R70, P0, P1, R180, R250, R183 ;  /* 0x000000fab4467210 */ /* 0x001fe4000791e0b7 */
[----:B------:R-:W-:Y:S02]  /*4b30*/  LEA.HI.X R249, R74, c[0x0][0x184], R73, 0x2, P2 ;  /* 0x000061004af97a11 */ /* 0x000fe400010f1449 */
[----:B------:R-:W-:Y:S02]  /*4b40*/  LEA R74, P2, R70, c[0x0][0x180], 0x2 ;  /* 0x00006000464a7a11 */ /* 0x000fe400078410ff */
[----:B------:R-:W-:Y:S01]  /*4b50*/  IADD3.X R71, R104, R232, R107, P0, P1 ;  /* 0x000000e868477210 */ /* 0x000fe200007e246b */
[----:B------:R-:W4:Y:S01]  /*4b60*/  LDG.E.CONSTANT R248, [R248.64] ;  /* 0x0000000ef8f87981 */ /* 0x000f22000c1e9900 */
[----:B------:R-:W-:-:S02]  /*4b70*/  IADD3 R68, P0, P1, R178, R250, R181 ;  /* 0x000000fab2447210 */ /* 0x000fc4000791e0b5 */
[----:B------:R-:W-:Y:S02]  /*4b80*/  LEA.HI.X R75, R70, c[0x0][0x184], R71, 0x2, P2 ;  /* 0x00006100464b7a11 */ /* 0x000fe400010f1447 */
[----:B------:R-:W-:Y:S02]  /*4b90*/  LEA R72, P2, R68, c[0x0][0x180], 0x2 ;  /* 0x0000600044487a11 */ /* 0x000fe400078410ff */
[----:B------:R-:W-:Y:S01]  /*4ba0*/  IADD3.X R71, R106, R232, R109, P0, P1 ;  /* 0x000000e86a477210 */ /* 0x000fe200007e246d */
[----:B------:R0:W4:Y:S03]  /*4bb0*/  LDG.E.CONSTANT R247, [R74.64] ;  /* 0x0000000e4af77981 */ /* 0x000126000c1e9900 */
[----:B------:R-:W-:Y:S02]  /*4bc0*/  LEA.HI.X R73, R68, c[0x0][0x184], R71, 0x2, P2 ;  /* 0x0000610044497a11 */ /* 0x000fe400010f1447 */
[----:B------:R-:W-:-:S03]  /*4bd0*/  IADD3 R69, P0, P1, R176, R250, R179 ;  /* 0x000000fab0457210 */ /* 0x000fc6000791e0b3 */
[----:B------:R0:W4:Y:S01]  /*4be0*/  LDG.E.CONSTANT R246, [R72.64] ;  /* 0x0000000e48f67981 */ /* 0x000122000c1e9900 */
[----:B------:R-:W-:Y:S01]  /*4bf0*/  LEA R68, P2, R69, c[0x0][0x180], 0x2 ;  /* 0x0000600045447a11 */ /* 0x000fe200078410ff */
[----:B--2---:R-:W-:-:S04]  /*4c00*/  FMUL.FTZ R65, R234, R65 ;  /* 0x00000041ea417220 */ /* 0x004fc80000410000 */
[----:B---3--:R-:W-:Y:S01]  /*4c10*/  FFMA.FTZ R64, R64, R235, R65 ;  /* 0x000000eb40407223 */ /* 0x008fe20000010041 */
[----:B------:R-:W-:-:S03]  /*4c20*/  IADD3 R65, P3, P4, R174, R250, R177 ;  /* 0x000000faae417210 */ /* 0x000fc60007c7e0b1 */
[----:B-----5:R-:W-:Y:S01]  /*4c30*/  FFMA.FTZ R64, R233, R66, R64 ;  /* 0x00000042e9407223 */ /* 0x020fe20000010040 */
[----:B------:R-:W-:Y:S02]  /*4c40*/  IADD3.X R66, R110, R232, R113, P3, P4 ;  /* 0x000000e86e427210 */ /* 0x000fe40001fe8471 */
[----:B------:R-:W-:Y:S01]  /*4c50*/  LEA R70, P5, R65, c[0x0][0x180], 0x2 ;  /* 0x0000600041467a11 */ /* 0x000fe200078a10ff */
[----:B------:R-:W-:-:S03]  /*4c60*/  FFMA.FTZ R64, R224, R67, R64 ;  /* 0x00000043e0407223 */ /* 0x000fc60000010040 */
[----:B------:R-:W-:Y:S02]  /*4c70*/  LEA.HI.X R71, R65, c[0x0][0x184], R66, 0x2, P5 ;  /* 0x0000610041477a11 */ /* 0x000fe400028f1442 */
[----:B------:R-:W-:Y:S01]  /*4c80*/  IADD3.X R234, R108, R232, R111, P0, P1 ;  /* 0x000000e86cea7210 */ /* 0x000fe200007e246f */
[----:B-1----:R-:W-:Y:S01]  /*4c90*/  FFMA.FTZ R60, R60, R225, R64 ;  /* 0x000000e13c3c7223 */ /* 0x002fe20000010040 */
[-C--:B------:R-:W-:Y:S01]  /*4ca0*/  IADD3 R233, P3, P4, R34, R250.reuse, R31 ;  /* 0x000000fa22e97210 */ /* 0x080fe20007c7e01f */
[----:B------:R-:W1:Y:S01]  /*4cb0*/  LDS.128 R64, [R208+0x20] ;  /* 0x00002000d0407984 */ /* 0x000e620000000c00 */
[----:B------:R-:W-:Y:S02]  /*4cc0*/  IADD3 R235, P0, P1, R172, R250, R175 ;  /* 0x000000faaceb7210 */ /* 0x000fe4000791e0af */
[----:B------:R-:W-:Y:S01]  /*4cd0*/  LEA.HI.X R69, R69, c[0x0][0x184], R234, 0x2, P2 ;  /* 0x0000610045457a11 */ /* 0x000fe200010f14ea */
[----:B------:R2:W3:Y:S01]  /*4ce0*/  LDG.E.CONSTANT R70, [R70.64] ;  /* 0x0000000e46467981 */ /* 0x0004e2000c1e9900 */
[----:B------:R-:W-:-:S02]  /*4cf0*/  LEA R224, P2, R235, c[0x0][0x180], 0x2 ;  /* 0x00006000ebe07a11 */ /* 0x000fc400078410ff */
[----:B------:R-:W-:Y:S01]  /*4d00*/  IADD3.X R236, R112, R232, R115, P0, P1 ;  /* 0x000000e870ec7210 */ /* 0x000fe200007e2473 */
[----:B------:R5:W3:Y:S01]  /*4d10*/  LDG.E.CONSTANT R245, [R68.64] ;  /* 0x0000000e44f57981 */ /* 0x000ae2000c1e9900 */
[----:B------:R-:W-:Y:S01]  /*4d20*/  IADD3 R234, P0, P1, R35, R250, R32 ;  /* 0x000000fa23ea7210 */ /* 0x000fe2000791e020 */
[----:B----4-:R-:W-:Y:S01]  /*4d30*/  FFMA.FTZ R60, R228, R61, R60 ;  /* 0x0000003de43c7223 */ /* 0x010fe2000001003c */
[----:B------:R-:W-:Y:S02]  /*4d40*/  LEA.HI.X R225, R235, c[0x0][0x184], R236, 0x2, P2 ;  /* 0x00006100ebe17a11 */ /* 0x000fe400010f14ec */
[----:B0-----:R-:W-:Y:S02]  /*4d50*/  LEA R74, P2, R234, c[0x0][0x180], 0x2 ;  /* 0x00006000ea4a7a11 */ /* 0x001fe400078410ff */
[----:B------:R-:W-:Y:S01]  /*4d60*/  LEA R72, P5, R233, c[0x0][0x180], 0x2 ;  /* 0x00006000e9487a11 */ /* 0x000fe200078a10ff */
[----:B------:R0:W4:Y:S01]  /*4d70*/  LDG.E.CONSTANT R243, [R224.64] ;  /* 0x0000000ee0f37981 */ /* 0x000122000c1e9900 */
[----:B------:R-:W-:-:S02]  /*4d80*/  IADD3.X R61, R114, R232, R117, P0, P1 ;  /* 0x000000e8723d7210 */ /* 0x000fc400007e2475 */
[----:B-----5:R-:W-:Y:S01]  /*4d90*/  IADD3.X R68, R116, R232, R119, P3, P4 ;  /* 0x000000e874447210 */ /* 0x020fe20001fe8477 */
[----:B------:R-:W-:Y:S01]  /*4da0*/  FFMA.FTZ R62, R229, R62, R60 ;  /* 0x0000003ee53e7223 */ /* 0x000fe2000001003c */
[----:B------:R-:W-:Y:S02]  /*4db0*/  LEA.HI.X R75, R234, c[0x0][0x184], R61, 0x2, P2 ;  /* 0x00006100ea4b7a11 */ /* 0x000fe400010f143d */
[----:B------:R-:W-:Y:S02]  /*4dc0*/  LEA.HI.X R73, R233, c[0x0][0x184], R68, 0x2, P5 ;  /* 0x00006100e9497a11 */ /* 0x000fe400028f1444 */
[-C--:B------:R-:W-:Y:S01]  /*4dd0*/  IADD3 R61, P0, P1, R37, R250.reuse, R30 ;  /* 0x000000fa253d7210 */ /* 0x080fe2000791e01e */
[----:B------:R5:W3:Y:S01]  /*4de0*/  LDG.E.CONSTANT R244, [R74.64] ;  /* 0x0000000e4af47981 */ /* 0x000ae2000c1e9900 */
[----:B------:R-:W-:Y:S01]  /*4df0*/  IADD3 R68, P3, P4, R36, R250, R29 ;  /* 0x000000fa24447210 */ /* 0x000fe20007c7e01d */
[----:B------:R-:W-:Y:S01]  /*4e00*/  FFMA.FTZ R62, R226, R63, R62 ;  /* 0x0000003fe23e7223 */ /* 0x000fe2000001003e */
[----:B------:R-:W-:Y:S01]  /*4e10*/  LEA R60, P2, R61, c[0x0][0x180], 0x2 ;  /* 0x000060003d3c7a11 */ /* 0x000fe200078410ff */
[----:B------:R0:W3:Y:S01]  /*4e20*/  LDG.E.CONSTANT R69, [R72.64] ;  /* 0x0000000e48457981 */ /* 0x0000e2000c1e9900 */
[----:B------:R-:W-:-:S02]  /*4e30*/  IADD3.X R234, R118, R232, R121, P0, P1 ;  /* 0x000000e876ea7210 */ /* 0x000fc400007e2479 */
[----:B--2---:R-:W-:Y:S02]  /*4e40*/  IADD3.X R71, R120, R232, R123, P3, P4 ;  /* 0x000000e878477210 */ /* 0x004fe40001fe847b */
[-C--:B------:R-:W-:Y:S01]  /*4e50*/  IADD3 R63, P3, P4, R41, R250.reuse, R26 ;  /* 0x000000fa293f7210 */ /* 0x080fe20007c7e01a */
[----:B-1----:R-:W-:Y:S01]  /*4e60*/  FFMA.FTZ R62, R64, R227, R62 ;  /* 0x000000e3403e7223 */ /* 0x002fe2000001003e */
[----:B------:R-:W-:Y:S02]  /*4e70*/  LEA R228, P0, R68, c[0x0][0x180], 0x2 ;  /* 0x0000600044e47a11 */ /* 0x000fe400078010ff */
[----:B------:R-:W-:Y:S02]  /*4e80*/  LEA.HI.X R61, R61, c[0x0][0x184], R234, 0x2, P2 ;  /* 0x000061003d3d7a11 */ /* 0x000fe400010f14ea */
[----:B0-----:R-:W-:Y:S02]  /*4e90*/  IADD3 R224, P1, P2, R39, R250, R28 ;  /* 0x000000fa27e07210 */ /* 0x001fe40007a3e01c */
[----:B------:R-:W-:-:S02]  /*4ea0*/  LEA R226, P5, R63, c[0x0][0x180], 0x2 ;  /* 0x000060003fe27a11 */ /* 0x000fc400078a10ff */
[-C--:B------:R-:W-:Y:S01]  /*4eb0*/  IADD3.X R64, R126, R232.reuse, R129, P3, P4 ;  /* 0x000000e87e407210 */ /* 0x080fe20001fe8481 */
[----:B------:R-:W-:Y:S01]  /*4ec0*/  FFMA.FTZ R62, R230, R65, R62 ;  /* 0x00000041e63e7223 */ /* 0x000fe2000001003e */
[----:B------:R-:W-:Y:S02]  /*4ed0*/  LEA.HI.X R229, R68, c[0x0][0x184], R71, 0x2, P0 ;  /* 0x0000610044e57a11 */ /* 0x000fe400000f1447 */
[----:B-----5:R-:W-:Y:S01]  /*4ee0*/  LEA R74, P0, R224, c[0x0][0x180], 0x2 ;  /* 0x00006000e04a7a11 */ /* 0x020fe200078010ff */
[----:B------:R0:W2:Y:S01]  /*4ef0*/  LDG.E.CONSTANT R68, [R60.64] ;  /* 0x0000000e3c447981 */ /* 0x0000a2000c1e9900 */
[----:B------:R-:W-:Y:S01]  /*4f00*/  IADD3.X R75, R122, R232, R125, P1, P2 ;  /* 0x000000e87a4b7210 */ /* 0x000fe20000fe447d */
[----:B------:R-:W-:Y:S01]  /*4f10*/  FFMA.FTZ R66, R231, R66, R62 ;  /* 0x00000042e7427223 */ /* 0x000fe2000001003e */
[----:B------:R-:W-:Y:S02]  /*4f20*/  LEA.HI.X R227, R63, c[0x0][0x184], R64, 0x2, P5 ;  /* 0x000061003fe37a11 */ /* 0x000fe400028f1440 */
[----:B------:R-:W-:-:S02]  /*4f30*/  IADD3 R71, P1, P2, R38, R250, R27 ;  /* 0x000000fa26477210 */ /* 0x000fc40007a3e01b */
[----:B------:R-:W-:Y:S01]  /*4f40*/  LEA.HI.X R75, R224, c[0x0][0x184], R75, 0x2, P0 ;  /* 0x00006100e04b7a11 */ /* 0x000fe200000f144b */
[----:B------:R1:W5:Y:S04]  /*4f50*/  LDG.E.CONSTANT R240, [R226.64] ;  /* 0x0000000ee2f07981 */ /* 0x000368000c1e9900 */
[----:B0-----:R-:W0:Y:S01]  /*4f60*/  LDS.128 R60, [R208+0x30] ;  /* 0x00003000d03c7984 */ /* 0x001e220000000c00 */
[C---:B------:R-:W-:Y:S02]  /*4f70*/  LEA R72, P0, R71.reuse, c[0x0][0x180], 0x2 ;  /* 0x0000600047487a11 */ /* 0x040fe400078010ff */
[----:B------:R-:W-:Y:S01]  /*4f80*/  IADD3.X R224, R124, R232, R127, P1, P2 ;  /* 0x000000e87ce07210 */ /* 0x000fe20000fe447f */
[----:B------:R1:W2:Y:S03]  /*4f90*/  LDG.E.CONSTANT R242, [R74.64] ;  /* 0x0000000e4af27981 */ /* 0x0002a6000c1e9900 */
[----:B------:R-:W-:-:S02]  /*4fa0*/  LEA.HI.X R73, R71, c[0x0][0x184], R224, 0x2, P0 ;  /* 0x0000610047497a11 */ /* 0x000fc400000f14e0 */
[-C--:B------:R-:W-:Y:S01]  /*4fb0*/  IADD3 R65, P0, P1, R40, R250.reuse, R25 ;  /* 0x000000fa28417210 */ /* 0x080fe2000791e019 */
[----:B------:R-:W-:Y:S01]  /*4fc0*/  FFMA.FTZ R222, R222, R67, R66 ;  /* 0x00000043dede7223 */ /* 0x000fe20000010042 */
[----:B------:R-:W-:Y:S01]  /*4fd0*/  IADD3 R64, P3, P4, R43, R250, R24 ;  /* 0x000000fa2b407210 */ /* 0x000fe20007c7e018 */
[----:B------:R1:W2:Y:S01]  /*4fe0*/  LDG.E.CONSTANT R239, [R72.64] ;  /* 0x0000000e48ef7981 */ /* 0x0002a2000c1e9900 */
[----:B------:R-:W-:Y:S02]  /*4ff0*/  LEA R224, P2, R65, c[0x0][0x180], 0x2 ;  /* 0x0000600041e07a11 */ /* 0x000fe400078410ff */
[-C--:B------:R-:W-:Y:S01]  /*5000*/  IADD3.X R230, R128, R232.reuse, R131, P0, P1 ;  /* 0x000000e880e67210 */ /* 0x080fe200007e2483 */
[----:B------:R0:W5:Y:S01]  /*5010*/  LDG.E.CONSTANT R71, [R228.64] ;  /* 0x0000000ee4477981 */ /* 0x000162000c1e9900 */
[----:B------:R-:W-:Y:S02]  /*5020*/  LEA R66, P0, R64, c[0x0][0x180], 0x2 ;  /* 0x0000600040427a11 */ /* 0x000fe400078010ff */
[----:B------:R-:W-:-:S02]  /*5030*/  IADD3.X R67, R130, R232, R133, P3, P4 ;  /* 0x000000e882437210 */ /* 0x000fc40001fe8485 */
[----:B------:R-:W-:Y:S02]  /*5040*/  LEA.HI.X R225, R65, c[0x0][0x184], R230, 0x2, P2 ;  /* 0x0000610041e17a11 */ /* 0x000fe400010f14e6 */
[----:B------:R-:W-:Y:S02]  /*5050*/  IADD3 R65, P1, P2, R42, R250, R23 ;  /* 0x000000fa2a417210 */ /* 0x000fe40007a3e017 */
[----:B------:R-:W-:Y:S01]  /*5060*/  LEA.HI.X R67, R64, c[0x0][0x184], R67, 0x2, P0 ;  /* 0x0000610040437a11 */ /* 0x000fe200000f1443 */
[----:B------:R0:W5:Y:S01]  /*5070*/  LDG.E.CONSTANT R241, [R224.64] ;  /* 0x0000000ee0f17981 */ /* 0x000162000c1e9900 */
[----:B-1----:R-:W-:Y:S02]  /*5080*/  LEA R72, P0, R65, c[0x0][0x180], 0x2 ;  /* 0x0000600041487a11 */ /* 0x002fe400078010ff */
[----:B------:R-:W-:Y:S01]  /*5090*/  IADD3.X R74, R132, R232, R135, P1, P2 ;  /* 0x000000e8844a7210 */ /* 0x000fe20000fe4487 */
[----:B------:R1:W5:Y:S01]  /*50a0*/  LDG.E.CONSTANT R238, [R66.64] ;  /* 0x0000000e42ee7981 */ /* 0x000362000c1e9900 */
[----:B------:R-:W-:-:S02]  /*50b0*/  IADD3 R64, P1, P2, R45, R250, R22 ;  /* 0x000000fa2d407210 */ /* 0x000fc40007a3e016 */
[----:B------:R-:W-:Y:S02]  /*50c0*/  LEA.HI.X R73, R65, c[0x0][0x184], R74, 0x2, P0 ;  /* 0x0000610041497a11 */ /* 0x000fe400000f144a */
[----:B------:R-:W-:Y:S02]  /*50d0*/  LEA R74, P0, R64, c[0x0][0x180], 0x2 ;  /* 0x00006000404a7a11 */ /* 0x000fe400078010ff */
[----:B------:R-:W-:Y:S01]  /*50e0*/  IADD3.X R75, R134, R232, R137, P1, P2 ;  /* 0x000000e8864b7210 */ /* 0x000fe20000fe4489 */
[----:B------:R1:W5:Y:S01]  /*50f0*/  LDG.E.CONSTANT R237, [R72.64] ;  /* 0x0000000e48ed7981 */ /* 0x000362000c1e9900 */
[----:B------:R-:W-:Y:S02]  /*5100*/  IADD3 R65, P1, P2, R44, R250, R21 ;  /* 0x000000fa2c417210 */ /* 0x000fe40007a3e015 */
[----:B------:R-:W-:Y:S02]  /*5110*/  LEA.HI.X R75, R64, c[0x0][0x184], R75, 0x2, P0 ;  /* 0x00006100404b7a11 */ /* 0x000fe400000f144b */
[----:B------:R-:W-:-:S02]  /*5120*/  LEA R64, P0, R65, c[0x0][0x180], 0x2 ;  /* 0x0000600041407a11 */ /* 0x000fc400078010ff */
[----:B------:R-:W-:Y:S01]  /*5130*/  IADD3.X R226, R136, R232, R139, P1, P2 ;  /* 0x000000e888e27210 */ /* 0x000fe20000fe448b */
[----:B0-----:R-:W-:Y:S01]  /*5140*/  FFMA.FTZ R60, R60, R223, R222 ;  /* 0x000000df3c3c7223 */ /* 0x001fe200000100de */
[----:B------:R0:W5:Y:S02]  /*5150*/  LDG.E.CONSTANT R74, [R74.64] ;  /* 0x0000000e4a4a7981 */ /* 0x000164000c1e9900 */
[----:B------:R-:W-:Y:S02]  /*5160*/  LEA.HI.X R65, R65, c[0x0][0x184], R226, 0x2, P0 ;  /* 0x0000610041417a11 */ /* 0x000fe400000f14e2 */
[----:B------:R-:W-:-:S03]  /*5170*/  IADD3 R224, P0, P1, R47, R250, R20 ;  /* 0x000000fa2fe07210 */ /* 0x000fc6000791e014 */
[----:B------:R0:W5:Y:S01]  /*5180*/  LDG.E.CONSTANT R235, [R64.64] ;  /* 0x0000000e40eb7981 */ /* 0x000162000c1e9900 */
[----:B------:R-:W-:Y:S02]  /*5190*/  LEA R226, P2, R224, c[0x0][0x180], 0x2 ;  /* 0x00006000e0e27a11 */ /* 0x000fe400078410ff */
[----:B------:R-:W-:Y:S02]  /*51a0*/  IADD3.X R223, R138, R232, R141, P0, P1 ;  /* 0x000000e88adf7210 */ /* 0x000fe400007e248d */
[----:B-1----:R-:W-:Y:S02]  /*51b0*/  IADD3 R67, P0, P1, R46, R250, R19 ;  /* 0x000000fa2e437210 */ /* 0x002fe4000791e013 */
[----:B------:R-:W-:Y:S02]  /*51c0*/  LEA.HI.X R227, R224, c[0x0][0x184], R223, 0x2, P2 ;  /* 0x00006100e0e37a11 */ /* 0x000fe400010f14df */
[----:B------:R-:W-:Y:S02]  /*51d0*/  LEA R66, P2, R67, c[0x0][0x180], 0x2 ;  /* 0x0000600043427a11 */ /* 0x000fe400078410ff */
[----:B------:R-:W-:Y:S01]  /*51e0*/  IADD3.X R222, R140, R232, R143, P0, P1 ;  /* 0x000000e88cde7210 */ /* 0x000fe200007e248f */
[----:B------:R1:W5:Y:S01]  /*51f0*/  LDG.E.CONSTANT R236, [R226.64] ;  /* 0x0000000ee2ec7981 */ /* 0x000362000c1e9900 */
[----:B------:R-:W-:-:S02]  /*5200*/  IADD3 R72, P0, P1, R49, R250, R18 ;  /* 0x000000fa31487210 */ /* 0x000fc4000791e012 */
[----:B------:R-:W-:Y:S02]  /*5210*/  LEA.HI.X R67, R67, c[0x0][0x184], R222, 0x2, P2 ;  /* 0x0000610043437a11 */ /* 0x000fe400010f14de */
[----:B------:R-:W-:Y:S02]  /*5220*/  LEA R222, P2, R72, c[0x0][0x180], 0x2 ;  /* 0x0000600048de7a11 */ /* 0x000fe400078410ff */
[----:B0-----:R-:W-:Y:S01]  /*5230*/  IADD3.X R65, R142, R232, R145, P0, P1 ;  /* 0x000000e88e417210 */ /* 0x001fe200007e2491 */
[----:B------:R0:W5:Y:S01]  /*5240*/  LDG.E.CONSTANT R73, [R66.64] ;  /* 0x0000000e42497981 */ /* 0x000162000c1e9900 */
[----:B------:R-:W-:Y:S02]  /*5250*/  IADD3 R64, P0, P1, R48, R250, R17 ;  /* 0x000000fa30407210 */ /* 0x000fe4000791e011 */
[----:B------:R-:W-:Y:S02]  /*5260*/  LEA.HI.X R223, R72, c[0x0][0x184], R65, 0x2, P2 ;  /* 0x0000610048df7a11 */ /* 0x000fe400010f1441 */
[----:B------:R-:W-:-:S02]  /*5270*/  LEA R224, P2, R64, c[0x0][0x180], 0x2 ;  /* 0x0000600040e07a11 */ /* 0x000fc400078410ff */
[----:B------:R-:W-:Y:S01]  /*5280*/  IADD3.X R65, R144, R232, R147, P0, P1 ;  /* 0x000000e890417210 */ /* 0x000fe200007e2493 */
[----:B------:R0:W5:Y:S03]  /*5290*/  LDG.E.CONSTANT R72, [R222.64] ;  /* 0x0000000ede487981 */ /* 0x000166000c1e9900 */
[----:B------:R-:W-:Y:S02]  /*52a0*/  LEA.HI.X R225, R64, c[0x0][0x184], R65, 0x2, P2 ;  /* 0x0000610040e17a11 */ /* 0x000fe400010f1441 */
[----:B------:R-:W-:-:S04]  /*52b0*/  IADD3 R65, P0, P1, R51, R250, R16 ;  /* 0x000000fa33417210 */ /* 0x000fc8000791e010 */
[C---:B------:R-:W-:Y:S02]  /*52c0*/  LEA R64, P2, R65.reuse, c[0x0][0x180], 0x2 ;  /* 0x0000600041407a11 */ /* 0x040fe400078410ff */
[----:B------:R-:W-:Y:S02]  /*52d0*/  IADD3.X R228, R146, R232, R149, P0, P1 ;  /* 0x000000e892e47210 */ /* 0x000fe400007e2495 */
[----:B------:R-:W-:Y:S02]  /*52e0*/  IADD3 R75, P0, P1, R50, R250, R15 ;  /* 0x000000fa324b7210 */ /* 0x000fe4000791e00f */
[----:B------:R-:W-:Y:S02]  /*52f0*/  LEA.HI.X R65, R65, c[0x0][0x184], R228, 0x2, P2 ;  /* 0x0000610041417a11 */ /* 0x000fe400010f14e4 */
[C---:B0-----:R-:W-:Y:S02]  /*5300*/  LEA R66, P2, R75.reuse, c[0x0][0x180], 0x2 ;  /* 0x000060004b427a11 */ /* 0x041fe400078410ff */
[----:B------:R-:W-:Y:S01]  /*5310*/  IADD3.X R222, R148, R232, R151, P0, P1 ;  /* 0x000000e894de7210 */ /* 0x000fe200007e2497 */
[----:B------:R0:W5:Y:S03]  /*5320*/  LDG.E.CONSTANT R234, [R64.64] ;  /* 0x0000000e40ea7981 */ /* 0x000166000c1e9900 */
[----:B------:R-:W-:-:S02]  /*5330*/  LEA.HI.X R67, R75, c[0x0][0x184], R222, 0x2, P2 ;  /* 0x000061004b437a11 */ /* 0x000fc400010f14de */
[----:B------:R-:W-:Y:S01]  /*5340*/  IADD3 R222, P0, P1, R53, R250, R14 ;  /* 0x000000fa35de7210 */ /* 0x000fe2000791e00e */
[----:B------:R0:W5:Y:S03]  /*5350*/  LDG.E.CONSTANT R75, [R224.64] ;  /* 0x0000000ee04b7981 */ /* 0x000166000c1e9900 */
[----:B------:R-:W-:Y:S01]  /*5360*/  LEA R230, P2, R222, c[0x0][0x180], 0x2 ;  /* 0x00006000dee67a11 */ /* 0x000fe200078410ff */
[----:B------:R0:W5:Y:S01]  /*5370*/  LDG.E.CONSTANT R223, [R66.64] ;  /* 0x0000000e42df7981 */ /* 0x000162000c1e9900 */
[----:B-1----:R-:W-:-:S04]  /*5380*/  IADD3.X R227, R150, R232, R153, P0, P1 ;  /* 0x000000e896e37210 */ /* 0x002fc800007e2499 */
[----:B------:R-:W-:Y:S02]  /*5390*/  LEA.HI.X R231, R222, c[0x0][0x184], R227, 0x2, P2 ;  /* 0x00006100dee77a11 */ /* 0x000fe400010f14e3 */
[----:B------:R-:W-:-:S04]  /*53a0*/  IADD3 R222, P0, P1, R52, R250, R13 ;  /* 0x000000fa34de7210 */ /* 0x000fc8000791e00d */
[----:B------:R-:W-:Y:S02]  /*53b0*/  LEA R228, P2, R222, c[0x0][0x180], 0x2 ;  /* 0x00006000dee47a11 */ /* 0x000fe400078410ff */
[----:B------:R-:W-:-:S04]  /*53c0*/  IADD3.X R227, R152, R232, R155, P0, P1 ;  /* 0x000000e898e37210 */ /* 0x000fc800007e249b */
[----:B------:R-:W-:Y:S02]  /*53d0*/  LEA.HI.X R229, R222, c[0x0][0x184], R227, 0x2, P2 ;  /* 0x00006100dee57a11 */ /* 0x000fe400010f14e3 */
[----:B------:R-:W-:-:S03]  /*53e0*/  IADD3 R222, P0, P1, R55, R250, R12 ;  /* 0x000000fa37de7210 */ /* 0x000fc6000791e00c */
[----:B0-----:R0:W5:Y:S01]  /*53f0*/  LDG.E.CONSTANT R225, [R228.64] ;  /* 0x0000000ee4e17981 */ /* 0x001162000c1e9900 */
[----:B------:R-:W-:Y:S02]  /*5400*/  LEA R64, P2, R222, c[0x0][0x180], 0x2 ;  /* 0x00006000de407a11 */ /* 0x000fe400078410ff */
[----:B------:R-:W-:Y:S02]  /*5410*/  IADD3.X R65, R154, R232, R157, P0, P1 ;  /* 0x000000e89a417210 */ /* 0x000fe400007e249d */
[----:B------:R-:W-:Y:S02]  /*5420*/  IADD3 R66, P0, P1, R54, R250, R11 ;  /* 0x000000fa36427210 */ /* 0x000fe4000791e00b */
[----:B------:R-:W-:Y:S02]  /*5430*/  LEA.HI.X R65, R222, c[0x0][0x184], R65, 0x2, P2 ;  /* 0x00006100de417a11 */ /* 0x000fe400010f1441 */
[----:B------:R-:W-:Y:S01]  /*5440*/  LEA R226, P2, R66, c[0x0][0x180], 0x2 ;  /* 0x0000600042e27a11 */ /* 0x000fe200078410ff */
[----:B------:R1:W5:Y:S01]  /*5450*/  LDG.E.CONSTANT R222, [R230.64] ;  /* 0x0000000ee6de7981 */ /* 0x000362000c1e9900 */
[----:B------:R-:W-:-:S03]  /*5460*/  IADD3.X R67, R156, R232, R159, P0, P1 ;  /* 0x000000e89c437210 */ /* 0x000fc600007e249f */
[----:B------:R0:W5:Y:S01]  /*5470*/  LDG.E.CONSTANT R224, [R64.64] ;  /* 0x0000000e40e07981 */ /* 0x000162000c1e9900 */
[----:B------:R-:W-:Y:S02]  /*5480*/  LEA.HI.X R227, R66, c[0x0][0x184], R67, 0x2, P2 ;  /* 0x0000610042e37a11 */ /* 0x000fe400010f1443 */
[----:B------:R-:W-:-:S04]  /*5490*/  IADD3 R67, P0, P1, R57, R250, R10 ;  /* 0x000000fa39437210 */ /* 0x000fc8000791e00a */
[C---:B------:R-:W-:Y:S01]  /*54a0*/  LEA R66, P2, R67.reuse, c[0x0][0x180], 0x2 ;  /* 0x0000600043427a11 */ /* 0x040fe200078410ff */
[----:B------:R0:W5:Y:S01]  /*54b0*/  LDG.E.CONSTANT R227, [R226.64] ;  /* 0x0000000ee2e37981 */ /* 0x000162000c1e9900 */
[----:B------:R-:W-:Y:S02]  /*54c0*/  IADD3.X R252, R158, R232, R161, P0, P1 ;  /* 0x000000e89efc7210 */ /* 0x000fe400007e24a1 */
[----:B-1----:R-:W-:Y:S02]  /*54d0*/  IADD3 R230, P0, P1, R56, R250, R9 ;  /* 0x000000fa38e67210 */ /* 0x002fe4000791e009 */
[----:B------:R-:W-:Y:S02]  /*54e0*/  LEA.HI.X R67, R67, c[0x0][0x184], R252, 0x2, P2 ;  /* 0x0000610043437a11 */ /* 0x000fe400010f14fc */
[----:B0-----:R-:W-:Y:S02]  /*54f0*/  LEA R228, P2, R230, c[0x0][0x180], 0x2 ;  /* 0x00006000e6e47a11 */ /* 0x001fe400078410ff */
[----:B------:R-:W-:Y:S01]  /*5500*/  IADD3.X R65, R160, R232, R163, P0, P1 ;  /* 0x000000e8a0417210 */ /* 0x000fe200007e24a3 */
[----:B------:R0:W5:Y:S03]  /*5510*/  LDG.E.CONSTANT R226, [R66.64] ;  /* 0x0000000e42e27981 */ /* 0x000166000c1e9900 */
[----:B------:R-:W-:-:S02]  /*5520*/  LEA.HI.X R229, R230, c[0x0][0x184], R65, 0x2, P2 ;  /* 0x00006100e6e57a11 */ /* 0x000fc400010f1441 */
[----:B------:R-:W-:-:S04]  /*5530*/  IADD3 R65, P0, P1, R59, R250, R8 ;  /* 0x000000fa3b417210 */ /* 0x000fc8000791e008 */
[C---:B------:R-:W-:Y:S01]  /*5540*/  LEA R64, P2, R65.reuse, c[0x0][0x180], 0x2 ;  /* 0x0000600041407a11 */ /* 0x040fe200078410ff */
[----:B------:R1:W5:Y:S01]  /*5550*/  LDG.E.CONSTANT R229, [R228.64] ;  /* 0x0000000ee4e57981 */ /* 0x000362000c1e9900 */
[----:B------:R-:W-:Y:S02]  /*5560*/  IADD3.X R230, R162, R232, R165, P0, P1 ;  /* 0x000000e8a2e67210 */ /* 0x000fe400007e24a5 */
[----:B------:R-:W-:Y:S02]  /*5570*/  IADD3 R231, P0, P1, R58, R250, R7 ;  /* 0x000000fa3ae77210 */ /* 0x000fe4000791e007 */
[----:B------:R-:W-:Y:S02]  /*5580*/  LEA.HI.X R65, R65, c[0x0][0x184], R230, 0x2, P2 ;  /* 0x0000610041417a11 */ /* 0x000fe400010f14e6 */
[----:B------:R-:W-:Y:S02]  /*5590*/  LEA R230, P2, R231, c[0x0][0x180], 0x2 ;  /* 0x00006000e7e67a11 */ /* 0x000fe400078410ff */
[----:B------:R-:W-:-:S02]  /*55a0*/  IADD3.X R252, R164, R232, R167, P0, P1 ;  /* 0x000000e8a4fc7210 */ /* 0x000fc400007e24a7 */
[----:B------:R-:W-:Y:S02]  /*55b0*/  IADD3 R233, P0, P1, R77, R250, R6 ;  /* 0x000000fa4de97210 */ /* 0x000fe4000791e006 */
[----:B------:R-:W-:Y:S02]  /*55c0*/  LEA.HI.X R231, R231, c[0x0][0x184], R252, 0x2, P2 ;  /* 0x00006100e7e77a11 */ /* 0x000fe400010f14fc */
[----:B0-----:R-:W-:Y:S02]  /*55d0*/  LEA R66, P2, R233, c[0x0][0x180], 0x2 ;  /* 0x00006000e9427a11 */ /* 0x001fe400078410ff */
[----:B-1----:R-:W-:Y:S02]  /*55e0*/  IADD3.X R228, R166, R232, R169, P0, P1 ;  /* 0x000000e8a6e47210 */ /* 0x002fe400007e24a9 */
[----:B------:R-:W-:Y:S01]  /*55f0*/  IADD3 R251, P3, P4, R79, R250, R4 ;  /* 0x000000fa4ffb7210 */ /* 0x000fe20007c7e004 */
[----:B------:R0:W5:Y:S01]  /*5600*/  LDG.E.CONSTANT R231, [R230.64] ;  /* 0x0000000ee6e77981 */ /* 0x000162000c1e9900 */
[----:B------:R-:W-:-:S02]  /*5610*/  LEA.HI.X R67, R233, c[0x0][0x184], R228, 0x2, P2 ;  /* 0x00006100e9437a11 */ /* 0x000fc400010f14e4 */
[----:B------:R-:W-:Y:S01]  /*5620*/  IADD3 R233, P0, P1, R76, R250, R5 ;  /* 0x000000fa4ce97210 */ /* 0x000fe2000791e005 */
[----:B------:R1:W5:Y:S03]  /*5630*/  LDG.E.CONSTANT R228, [R64.64] ;  /* 0x0000000e40e47981 */ /* 0x000366000c1e9900 */
[-C--:B------:R-:W-:Y:S02]  /*5640*/  IADD3.X R250, R168, R232.reuse, R171, P0, P1 ;  /* 0x000000e8a8fa7210 */ /* 0x080fe400007e24ab */
[----:B------:R-:W-:Y:S01]  /*5650*/  IADD3.X R232, R170, R232, R173, P3, P4 ;  /* 0x000000e8aae87210 */ /* 0x000fe20001fe84ad */
[----:B0-----:R0:W5:Y:S01]  /*5660*/  LDG.E.CONSTANT R230, [R66.64] ;  /* 0x0000000e42e67981 */ /* 0x001162000c1e9900 */
[----:B-1----:R-:W-:-:S04]  /*5670*/  LEA R64, P2, R233, c[0x0][0x180], 0x2 ;  /* 0x00006000e9407a11 */ /* 0x002fc800078410ff */
[----:B------:R-:W-:Y:S02]  /*5680*/  LEA.HI.X R65, R233, c[0x0][0x184], R250, 0x2, P2 ;  /* 0x00006100e9417a11 */ /* 0x000fe400010f14fa */
[----:B------:R-:W-:-:S03]  /*5690*/  LEA R250, P0, R251, c[0x0][0x180], 0x2 ;  /* 0x00006000fbfa7a11 */ /* 0x000fc600078010ff */
[----:B------:R0:W5:Y:S01]  /*56a0*/  LDG.E.CONSTANT R233, [R64.64] ;  /* 0x0000000e40e97981 */ /* 0x000162000c1e9900 */
[----:B------:R-:W-:-:S05]  /*56b0*/  LEA.HI.X R251, R251, c[0x0][0x184], R232, 0x2, P0 ;  /* 0x00006100fbfb7a11 */ /* 0x000fca00000f14e8 */
[----:B------:R-:W5:Y:S04]  /*56c0*/  LDG.E.CONSTANT R232, [R250.64] ;  /* 0x0000000efae87981 */ /* 0x000f68000c1e9900 */
[----:B0-----:R-:W3:Y:S01]  /*56d0*/  LDS.128 R64, [R208+0x40] ;  /* 0x00004000d0407984 */ /* 0x001ee20000000c00 */
[----:B------:R-:W-:-:S04]  /*56e0*/  FFMA.FTZ R60, R248, R61, R60 ;  /* 0x0000003df83c7223 */ /* 0x000fc8000001003c */
[----:B------:R-:W-:-:S04]  /*56f0*/  FFMA.FTZ R60, R247, R62, R60 ;  /* 0x0000003ef73c7223 */ /* 0x000fc8000001003c */
[----:B------:R-:W-:-:S04]  /*5700*/  FFMA.FTZ R60, R246, R63, R60 ;  /* 0x0000003ff63c7223 */ /* 0x000fc8000001003c */
[----:B---3--:R-:W-:Y:S02]  /*5710*/  FFMA.FTZ R245, R64, R245, R60 ;  /* 0x000000f540f57223 */ /* 0x008fe4000001003c */
[----:B------:R-:W0:Y:S02]  /*5720*/  LDS.128 R60, [R208+0x50] ;  /* 0x00005000d03c7984 */ /* 0x000e240000000c00 */
[----:B------:R-:W-:-:S04]  /*5730*/  FFMA.FTZ R70, R70, R65, R245 ;  /* 0x0000004146467223 */ /* 0x000fc800000100f5 */
[----:B----4-:R-:W-:-:S04]  /*5740*/  FFMA.FTZ R66, R243, R66, R70 ;  /* 0x00000042f3427223 */ /* 0x010fc80000010046 */
[----:B------:R-:W-:Y:S02]  /*5750*/  FFMA.FTZ R244, R244, R67, R66 ;  /* 0x00000043f4f47223 */ /* 0x000fe40000010042 */
[----:B------:R-:W1:Y:S02]  /*5760*/  LDS.128 R64, [R208+0x60] ;  /* 0x00006000d0407984 */ /* 0x000e640000000c00 */
[----:B0-----:R-:W-:-:S04]  /*5770*/  FFMA.FTZ R60, R60, R69, R244 ;  /* 0x000000453c3c7223 */ /* 0x001fc800000100f4 */
[----:B--2---:R-:W-:-:S04]  /*5780*/  FFMA.FTZ R60, R68, R61, R60 ;  /* 0x0000003d443c7223 */ /* 0x004fc8000001003c */
[----:B-----5:R-:W-:Y:S02]  /*5790*/  FFMA.FTZ R60, R71, R62, R60 ;  /* 0x0000003e473c7223 */ /* 0x020fe4000001003c */
[----:B------:R-:W0:Y:S02]  /*57a0*/  LDS.128 R68, [R208+0x70] ;  /* 0x00007000d0447984 */ /* 0x000e240000000c00 */
[----:B------:R-:W-:-:S04]  /*57b0*/  FFMA.FTZ R60, R242, R63, R60 ;  /* 0x0000003ff23c7223 */ /* 0x000fc8000001003c */
[----:B-1----:R-:W-:-:S04]  /*57c0*/  FFMA.FTZ R60, R64, R239, R60 ;  /* 0x000000ef403c7223 */ /* 0x002fc8000001003c */
[----:B------:R-:W-:-:S04]  /*57d0*/  FFMA.FTZ R60, R240, R65, R60 ;  /* 0x00000041f03c7223 */ /* 0x000fc8000001003c */
[----:B------:R-:W-:Y:S02]  /*57e0*/  FFMA.FTZ R66, R241, R66, R60 ;  /* 0x00000042f1427223 */ /* 0x000fe4000001003c */
[----:B------:R-:W1:Y:S02]  /*57f0*/  LDS.128 R60, [R208+0x80] ;  /* 0x00008000d03c7984 */ /* 0x000e640000000c00 */
[----:B------:R-:W-:-:S04]  /*5800*/  FFMA.FTZ R66, R238, R67, R66 ;  /* 0x00000043ee427223 */ /* 0x000fc80000010042 */
[----:B0-----:R-:W-:Y:S02]  /*5810*/  FFMA.FTZ R68, R68, R237, R66 ;  /* 0x000000ed44447223 */ /* 0x001fe40000010042 */
[----:B------:R-:W0:Y:S02]  /*5820*/  LDS.128 R64, [R208+0x90] ;  /* 0x00009000d0407984 */ /* 0x000e240000000c00 */
[----:B------:R-:W-:-:S04]  /*5830*/  FFMA.FTZ R68, R74, R69, R68 ;  /* 0x000000454a447223 */ /* 0x000fc80000010044 */
[----:B------:R-:W-:-:S04]  /*5840*/  FFMA.FTZ R68, R235, R70, R68 ;  /* 0x00000046eb447223 */ /* 0x000fc80000010044 */
[----:B------:R-:W-:Y:S02]  /*5850*/  FFMA.FTZ R236, R236, R71, R68 ;  /* 0x00000047ecec7223 */ /* 0x000fe40000010044 */
[----:B------:R-:W2:Y:S02]  /*5860*/  LDS.128 R68, [R208+0xa0] ;  /* 0x0000a000d0447984 */ /* 0x000ea40000000c00 */
[----:B-1----:R-:W-:-:S04]  /*5870*/  FFMA.FTZ R60, R60, R73, R236 ;  /* 0x000000493c3c7223 */ /* 0x002fc800000100ec */
[----:B------:R-:W-:-:S04]  /*5880*/  FFMA.FTZ R60, R72, R61, R60 ;  /* 0x0000003d483c7223 */ /* 0x000fc8000001003c */
[----:B------:R-:W-:Y:S02]  /*5890*/  FFMA.FTZ R60, R75, R62, R60 ;  /* 0x0000003e4b3c7223 */ /* 0x000fe4000001003c */
[----:B------:R-:W1:Y:S02]  /*58a0*/  LDS.128 R72, [R208+0xb0] ;  /* 0x0000b000d0487984 */ /* 0x000e640000000c00 */
[----:B------:R-:W-:-:S04]  /*58b0*/  FFMA.FTZ R60, R234, R63, R60 ;  /* 0x0000003fea3c7223 */ /* 0x000fc8000001003c */
[----:B0-----:R-:W-:-:S04]  /*58c0*/  FFMA.FTZ R60, R64, R223, R60 ;  /* 0x000000df403c7223 */ /* 0x001fc8000001003c */
[----:B------:R-:W-:-:S04]  /*58d0*/  FFMA.FTZ R60, R222, R65, R60 ;  /* 0x00000041de3c7223 */ /* 0x000fc8000001003c */
[----:B------:R-:W-:-:S04]  /*58e0*/  FFMA.FTZ R60, R225, R66, R60 ;  /* 0x00000042e13c7223 */ /* 0x000fc8000001003c */
[----:B------:R-:W-:-:S04]  /*58f0*/  FFMA.FTZ R60, R224, R67, R60 ;  /* 0x00000043e03c7223 */ /* 0x000fc8000001003c */
[----:B--2---:R-:W-:-:S04]  /*5900*/  FFMA.FTZ R60, R68, R227, R60 ;  /* 0x000000e3443c7223 */ /* 0x004fc8000001003c */
[----:B------:R-:W-:-:S04]  /*5910*/  FFMA.FTZ R60, R226, R69, R60 ;  /* 0x00000045e23c7223 */ /* 0x000fc8000001003c */
[----:B------:R-:W-:Y:S01]  /*5920*/  FFMA.FTZ R60, R229, R70, R60 ;  /* 0x00000046e53c7223 */ /* 0x000fe2000001003c */
[----:B------:R-:W-:-:S03]  /*5930*/  ISETP.NE.AND P0, PT, R214, RZ, PT ;  /* 0x000000ffd600720c */ /* 0x000fc60003f05270 */
[----:B------:R-:W-:-:S04]  /*5940*/  FFMA.FTZ R60, R228, R71, R60 ;  /* 0x00000047e43c7223 */ /* 0x000fc8000001003c */
[----:B-1----:R-:W-:-:S04]  /*5950*/  FFMA.FTZ R60, R72, R231, R60 ;  /* 0x000000e7483c7223 */ /* 0x002fc8000001003c */
[----:B------:R-:W-:-:S04]  /*5960*/  FFMA.FTZ R60, R230, R73, R60 ;  /* 0x00000049e63c7223 */ /* 0x000fc8000001003c */
[----:B------:R-:W-:-:S04]  /*5970*/  FFMA.FTZ R60, R233, R74, R60 ;  /* 0x0000004ae93c7223 */ /* 0x000fc8000001003c */
[----:B------:R-:W-:Y:S01]  /*5980*/  FFMA.FTZ R75, R232, R75, R60 ;  /* 0x0000004be84b7223 */ /* 0x000fe2000001003c */
[----:B------:R-:W-:Y:S05]  /*5990*/  BRA.DIV ~URZ, `(.L_x_24021) ;  /* 0x000042f27f007947 */ /* 0x000fea000b800000 */
[----:B------:R0:W1:Y:S02]  /*59a0*/  SHFL.BFLY PT, R60, R75, 0x2, 0x1f ;  /* 0x0c401f004b3c7f89 */ /* 0x00006400000e0000 */
.L_x_24065:
[----:B01----:R-:W-:Y:S01]  /*59b0*/  FADD.FTZ R75, R75, R60 ;  /* 0x0000003c4b4b7221 */ /* 0x003fe20000010000 */
[----:B------:R-:W-:Y:S05]  /*59c0*/  BRA.DIV ~URZ, `(.L_x_24022) ;  /* 0x000043427f007947 */ /* 0x000fea000b800000 */
[----:B------:R0:W1:Y:S02]  /*59d0*/  SHFL.BFLY PT, R60, R75, 0x1, 0x1f ;  /* 0x0c201f004b3c7f89 */ /* 0x00006400000e0000 */
.L_x_24066:
[----:B------:R-:W-:Y:S05]  /*59e0*/  @P0 BRA `(.L_x_24023) ;  /* 0x0000011000000947 */ /* 0x000fea0003800000 */
[----:B------:R-:W-:Y:S02]  /*59f0*/  IMAD.IADD R220, R211, 0x1, R220 ;  /* 0x00000001d3dc7824 */ /* 0x000fe400078e02dc */
[----:B-1----:R-:W-:Y:S02]  /*5a00*/  FADD.FTZ R60, R75, R60 ;  /* 0x0000003c4b3c7221 */ /* 0x002fe40000010000 */
[----:B------:R-:W-:Y:S01]  /*5a10*/  IMAD.IADD R61, R221, 0x1, R220 ;  /* 0x00000001dd3d7824 */ /* 0x000fe200078e02dc */
[----:B------:R-:W-:Y:S01]  /*5a20*/  ISETP.GE.AND P0, PT, R220, UR17, PT ;  /* 0x00000011dc007c0c */ /* 0x000fe2000bf06270 */
[----:B------:R-:W-:-:S04]  /*5a30*/  FMUL.FTZ R60, R60, c[0x0][0x194] ;  /* 0x000065003c3c7a20 */ /* 0x000fc80000410000 */
[----:B------:R-:W1:Y:S02]  /*5a40*/  I2F R61, R61 ;  /* 0x0000003d003d7306 */ /* 0x000e640000201400 */
[----:B-1----:R-:W-:Y:S02]  /*5a50*/  FFMA.FTZ R65, R61, UR4, R60 ;  /* 0x000000043d417c23 */ /* 0x002fe4000801003c */
[----:B------:R-:W-:-:S03]  /*5a60*/  IMAD R60, R217, 0x8, R210 ;  /* 0x00000008d93c7824 */ /* 0x000fc600078e02d2 */
[----:B------:R-:W-:-:S05]  /*5a70*/  FSEL R63, R65, RZ, !P0 ;  /* 0x000000ff413f7208 */ /* 0x000fca0004000000 */
[----:B------:R1:W-:Y:S01]  /*5a80*/  STS [R60.X4+0x320], R63 ;  /* 0x0003203f3c007388 */ /* 0x0003e20000004800 */
[----:B------:R-:W-:Y:S05]  /*5a90*/  @P0 BRA `(.L_x_24023) ;  /* 0x0000006000000947 */ /* 0x000fea0003800000 */
[----:B------:R-:W-:Y:S01]  /*5aa0*/  FMNMX.FTZ R212, R212, R65, !PT ;  /* 0x00000041d4d47209 */ /* 0x000fe20007810000 */
[----:B------:R-:W-:Y:S05]  /*5ab0*/  BRA `(.L_x_24023) ;  /* 0x0000004000007947 */ /* 0x000fea0003800000 */
.L_x_24020:
[----:B------:R-:W-:-:S13]  /*5ac0*/  ISETP.NE.AND P0, PT, R214, RZ, PT ;  /* 0x000000ffd600720c */ /* 0x000fda0003f05270 */
[----:B------:R-:W-:Y:S02]  /*5ad0*/  @!P0 IMAD R60, R217, 0x8, R210 ;  /* 0x00000008d93c8824 */ /* 0x000fe400078e02d2 */
[----:B------:R-:W-:-:S05]  /*5ae0*/  @!P0 IMAD.MOV.U32 R61, RZ, RZ, -0x800001 ;  /* 0xff7fffffff3d8424 */ /* 0x000fca00078e00ff */
[----:B------:R0:W-:Y:S02]  /*5af0*/  @!P0 STS [R60.X4+0x320], R61 ;  /* 0x0003203d3c008388 */ /* 0x0001e40000004800 */
.L_x_24023:
[----:B------:R-:W-:Y:S05]  /*5b00*/  BSYNC B1 ;  /* 0x0000000000017941 */ /* 0x000fea0003800000 */
.L_x_24019:
[----:B------:R-:W-:-:S04]  /*5b10*/  IADD3 R217, R217, 0x4, RZ ;  /* 0x00000004d9d97810 */ /* 0x000fc80007ffe0ff */
[----:B------:R-:W-:-:S13]  /*5b20*/  ISETP.GE.AND P0, PT, R217, UR10, PT ;  /* 0x0000000ad9007c0c */ /* 0x000fda000bf06270 */
[----:B01----:R-:W-:Y:S01]  /*5b30*/  @P0 CALL.REL.NOINC `(.L_x_24010) ;  /* 0x0000001000000944 */ /* 0x003fe20003c00000 */
[----:B------:R-:W-:Y:S05]  /*5b40*/  BRA `(.L_x_24024) ;  /* 0xffffe75000007947 */ /* 0x000fea000383ffff */
.L_x_24010:
[----:B------:R-:W-:Y:S05]  /*5b50*/  BSYNC B0 ;  /* 0x0000000000007941 */ /* 0x000fea0003800000 */
.L_x_24009:
[----:B------:R-:W-:Y:S05]  /*5b60*/  BRA.DIV ~URZ, `(.L_x_24025) ;  /* 0x000042227f007947 */ /* 0x000fea000b800000 */
[----:B------:R0:W1:Y:S02]  /*5b70*/  SHFL.BFLY PT, R3, R212, 0x10, 0x1f ;  /* 0x0e001f00d4037f89 */ /* 0x00006400000e0000 */
.L_x_24067:
[----:B-1----:R-:W-:Y:S01]  /*5b80*/  FMNMX.FTZ R5, R3, R212, !PT ;  /* 0x000000d403057209 */ /* 0x002fe20007810000 */
[----:B------:R-:W-:Y:S05]  /*5b90*/  BRA.DIV ~URZ, `(.L_x_24026) ;  /* 0x000042727f007947 */ /* 0x000fea000b800000 */
[----:B------:R-:W1:Y:S02]  /*5ba0*/  SHFL.BFLY PT, R0, R5, 0x8, 0x1f ;  /* 0x0d001f0005007f89 */ /* 0x000e6400000e0000 */
[----:B-1----:R-:W-:-:S05]  /*5bb0*/  FMNMX.FTZ R0, R5, R0, !PT ;  /* 0x0000000005007209 */ /* 0x002fca0007810000 */
[----:B------:R1:W3:Y:S02]  /*5bc0*/  SHFL.BFLY PT, R3, R0, 0x4, 0x1f ;  /* 0x0c801f0000037f89 */ /* 0x0002e400000e0000 */
.L_x_24068:
[----:B------:R-:W-:Y:S01]  /*5bd0*/  ISETP.NE.AND P0, PT, R215, RZ, PT ;  /* 0x000000ffd700720c */ /* 0x000fe20003f05270 */
[----:B------:R-:W-:-:S12]  /*5be0*/  WARPSYNC 0xffffffff ;  /* 0xffffffff00007948 */ /* 0x000fd80003800000 */
[----:B---3--:R-:W-:-:S05]  /*5bf0*/  @!P0 FMNMX.FTZ R3, R3, R0, !PT ;  /* 0x0000000003038209 */ /* 0x008fca0007810000 */
[----:B------:R3:W-:Y:S02]  /*5c00*/  @!P0 STS [R216.X4+0x300], R3 ;  /* 0x00030003d8008388 */ /* 0x0007e40000004800 */
[----:B------:R-:W-:Y:S01]  /*5c10*/  BAR.SYNC.DEFER_BLOCKING 0x0 ;  /* 0x0000000000007b1d */ /* 0x000fe20000010000 */
[----:B------:R-:W-:Y:S01]  /*5c20*/  ISETP.GT.AND P0, PT, R215, 0x3, PT ;  /* 0x00000003d700780c */ /* 0x000fe20003f04270 */
[----:B------:R-:W-:Y:S01]  /*5c30*/  IMAD.MOV.U32 R2, RZ, RZ, -0x800001 ;  /* 0xff7fffffff027424 */ /* 0x000fe200078e00ff */
[----:B------:R-:W-:Y:S01]  /*5c40*/  ISETP.GE.AND P1, PT, R33, UR13, PT ;  /* 0x0000000d21007c0c */ /* 0x000fe2000bf26270 */
[----:B------:R-:W-:Y:S02]  /*5c50*/  IMAD.MOV.U32 R4, RZ, RZ, RZ ;  /* 0x000000ffff047224 */ /* 0x000fe400078e00ff */
[----:B------:R-:W-:Y:S08]  /*5c60*/  BSSY B0, `(.L_x_24027) ;  /* 0x00000ea000007945 */ /* 0x000ff00003800000 */
[----:B------:R-:W4:Y:S04]  /*5c70*/  @!P0 LDS R2, [R215.X4+0x300] ;  /* 0x00030000d7028984 */ /* 0x000f280000004800 */
[----:B---34-:R-:W3:Y:S02]  /*5c80*/  SHFL.BFLY PT, R3, R2, 0x2, 0x1f ;  /* 0x0c401f0002037f89 */ /* 0x018ee400000e0000 */
[----:B---3--:R-:W-:-:S05]  /*5c90*/  FMNMX.FTZ R3, R3, R2, !PT ;  /* 0x0000000203037209 */ /* 0x008fca0007810000 */
[----:B-1----:R-:W1:Y:S02]  /*5ca0*/  SHFL.BFLY PT, R0, R3, 0x1, 0x1f ;  /* 0x0c201f0003007f89 */ /* 0x002e6400000e0000 */
        /* <DEDUP_REMOVED lines=23> */
.L_x_24031:
        /* <DEDUP_REMOVED lines=11> */
.L_x_24030:
[----:B------:R-:W-:Y:S05]  /*5ed0*/  BSYNC B1 ;  /* 0x0000000000017941 */ /* 0x000fea0003800000 */
.L_x_24029:
        /* <DEDUP_REMOVED lines=11> */
.L_x_24034:
[----:B------:R-:W3:Y:S01]  /*5f90*/  LDS R5, [R3+-0x400] ;  /* 0xfffc000003057984 */ /* 0x000ee20000000800 */
[----:B------:R-:W-:-:S03]  /*5fa0*/  IADD3 R2, R2, 0x800, RZ ;  /* 0x0000080002027810 */ /* 0x000fc60007ffe0ff */
[----:B------:R-:W4:Y:S01]  /*5fb0*/  LDS R7, [R3+-0x200] ;  /* 0xfffe000003077984 */ /* 0x000f220000000800 */
[----:B------:R-:W-:-:S03]  /*5fc0*/  ISETP.GE.AND P2, PT, R2, R39, PT ;  /* 0x000000270200720c */ /* 0x000fc60003f46270 */
[----:B------:R-:W5:Y:S04]  /*5fd0*/  LDS R9, [R3] ;  /* 0x0000000003097984 */ /* 0x000f680000000800 */
[----:B------:R-:W0:Y:S04]  /*5fe0*/  LDS R11, [R3+0x200] ;  /* 0x00020000030b7984 */ /* 0x000e280000000800 */
[----:B------:R-:W2:Y:S04]  /*5ff0*/  LDS R13, [R3+0x400] ;  /* 0x00040000030d7984 */ /* 0x000ea80000000800 */
        /* <DEDUP_REMOVED lines=10> */
[C---:B-----5:R-:W-:Y:S01]  /*60a0*/  FADD.FTZ R9, -R0.reuse, R9 ;  /* 0x0000000900097221 */ /* 0x060fe20000010100 */
[----:B------:R-:W4:Y:S01]  /*60b0*/  LDS R29, [R3+0x1400] ;  /* 0x00140000031d7984 */ /* 0x000f220000000800 */
[----:B------:R-:W-:Y:S01]  /*60c0*/  FMUL.FTZ R7, R7, 1.4426950216293334961 ;  /* 0x3fb8aa3b07077820 */ /* 0x000fe20000410000 */
[----:B------:R-:W5:Y:S01]  /*60d0*/  MUFU.EX2 R5, R5 ;  /* 0x0000000500057308 */ /* 0x000f620000000800 */
[----:B------:R-:W-:Y:S01]  /*60e0*/  FMUL.FTZ R9, R9, 1.4426950216293334961 ;  /* 0x3fb8aa3b09097820 */ /* 0x000fe20000410000 */
[----:B------:R-:W4:Y:S01]  /*60f0*/  LDS R31, [R3+0x1600] ;  /* 0x00160000031f7984 */ /* 0x000f220000000800 */
[----:B0-----:R-:W-:-:S02]  /*6100*/  FADD.FTZ R11, -R0, R11 ;  /* 0x0000000b000b7221 */ /* 0x001fc40000010100 */
[C---:B--2---:R-:W-:Y:S01]  /*6110*/  FADD.FTZ R13, -R0.reuse, R13 ;  /* 0x0000000d000d7221 */ /* 0x044fe20000010100 */
[----:B------:R-:W0:Y:S01]  /*6120*/  LDS R35, [R3+0x1800] ;  /* 0x0018000003237984 */ /* 0x000e220000000800 */
[----:B------:R-:W-:Y:S01]  /*6130*/  FMUL.FTZ R11, R11, 1.4426950216293334961 ;  /* 0x3fb8aa3b0b0b7820 */ /* 0x000fe20000410000 */
[----:B------:R-:W2:Y:S01]  /*6140*/  MUFU.EX2 R7, R7 ;  /* 0x0000000700077308 */ /* 0x000ea20000000800 */
[----:B------:R-:W-:Y:S01]  /*6150*/  FMUL.FTZ R13, R13, 1.4426950216293334961 ;  /* 0x3fb8aa3b0d0d7820 */ /* 0x000fe20000410000 */
[----:B------:R-:W0:Y:S01]  /*6160*/  LDS R37, [R3+0x1a00] ;  /* 0x001a000003257984 */ /* 0x000e220000000800 */
[C---:B------:R-:W-:Y:S02]  /*6170*/  FADD.FTZ R15, -R0.reuse, R15 ;  /* 0x0000000f000f7221 */ /* 0x040fe40000010100 */
[----:B------:R-:W-:Y:S02]  /*6180*/  FADD.FTZ R17, -R0, R17 ;  /* 0x0000001100117221 */ /* 0x000fe40000010100 */
[----:B------:R-:W-:Y:S01]  /*6190*/  FMUL.FTZ R15, R15, 1.4426950216293334961 ;  /* 0x3fb8aa3b0f0f7820 */ /* 0x000fe20000410000 */
[----:B------:R-:W1:Y:S01]  /*61a0*/  MUFU.EX2 R9, R9 ;  /* 0x0000000900097308 */ /* 0x000e620000000800 */
[----:B-----5:R-:W-:Y:S01]  /*61b0*/  FADD.FTZ R4, R5, R4 ;  /* 0x0000000405047221 */ /* 0x020fe20000010000 */
[----:B------:R-:W-:Y:S01]  /*61c0*/  STS [R3+-0x400], R5 ;  /* 0xfffc000503007388 */ /* 0x000fe20000000800 */
[----:B------:R-:W-:-:S02]  /*61d0*/  FMUL.FTZ R17, R17, 1.4426950216293334961 ;  /* 0x3fb8aa3b11117820 */ /* 0x000fc40000410000 */
[C---:B------:R-:W-:Y:S02]  /*61e0*/  FADD.FTZ R19, -R0.reuse, R19 ;  /* 0x0000001300137221 */ /* 0x040fe40000010100 */
[----:B------:R-:W-:Y:S01]  /*61f0*/  FADD.FTZ R21, -R0, R21 ;  /* 0x0000001500157221 */ /* 0x000fe20000010100 */
[----:B------:R-:W5:Y:S01]  /*6200*/  MUFU.EX2 R11, R11 ;  /* 0x0000000b000b7308 */ /* 0x000f620000000800 */
[----:B--2---:R-:W-:Y:S01]  /*6210*/  FADD.FTZ R4, R4, R7 ;  /* 0x0000000704047221 */ /* 0x004fe20000010000 */
[----:B------:R-:W-:Y:S01]  /*6220*/  STS [R3+-0x200], R7 ;  /* 0xfffe000703007388 */ /* 0x000fe20000000800 */
[----:B------:R-:W-:Y:S02]  /*6230*/  FMUL.FTZ R19, R19, 1.4426950216293334961 ;  /* 0x3fb8aa3b13137820 */ /* 0x000fe40000410000 */
[----:B------:R-:W-:Y:S02]  /*6240*/  FMUL.FTZ R21, R21, 1.4426950216293334961 ;  /* 0x3fb8aa3b15157820 */ /* 0x000fe40000410000 */
[----:B------:R-:W-:Y:S01]  /*6250*/  FADD.FTZ R23, -R0, R23 ;  /* 0x0000001700177221 */ /* 0x000fe20000010100 */
[----:B------:R-:W2:Y:S01]  /*6260*/  MUFU.EX2 R13, R13 ;  /* 0x0000000d000d7308 */ /* 0x000ea20000000800 */
[----:B-1----:R-:W-:Y:S01]  /*6270*/  FADD.FTZ R4, R4, R9 ;  /* 0x0000000904047221 */ /* 0x002fe20000010000 */
[----:B------:R-:W-:Y:S01]  /*6280*/  STS [R3], R9 ;  /* 0x0000000903007388 */ /* 0x000fe20000000800 */
[----:B------:R-:W-:-:S02]  /*6290*/  FMUL.FTZ R23, R23, 1.4426950216293334961 ;  /* 0x3fb8aa3b17177820 */ /* 0x000fc40000410000 */
[C---:B------:R-:W-:Y:S02]  /*62a0*/  FADD.FTZ R25, -R0.reuse, R25 ;  /* 0x0000001900197221 */ /* 0x040fe40000010100 */
[----:B---3--:R-:W-:Y:S01]  /*62b0*/  FADD.FTZ R27, -R0, R27 ;  /* 0x0000001b001b7221 */ /* 0x008fe20000010100 */
[----:B------:R-:W1:Y:S01]  /*62c0*/  MUFU.EX2 R15, R15 ;  /* 0x0000000f000f7308 */ /* 0x000e620000000800 */
[----:B-----5:R-:W-:Y:S01]  /*62d0*/  FADD.FTZ R4, R4, R11 ;  /* 0x0000000b04047221 */ /* 0x020fe20000010000 */
[----:B------:R-:W-:Y:S01]  /*62e0*/  STS [R3+0x200], R11 ;  /* 0x0002000b03007388 */ /* 0x000fe20000000800 */
[----:B------:R-:W-:Y:S02]  /*62f0*/  FMUL.FTZ R25, R25, 1.4426950216293334961 ;  /* 0x3fb8aa3b19197820 */ /* 0x000fe40000410000 */
[----:B------:R-:W-:Y:S02]  /*6300*/  FMUL.FTZ R27, R27, 1.4426950216293334961 ;  /* 0x3fb8aa3b1b1b7820 */ /* 0x000fe40000410000 */
[----:B----4-:R-:W-:Y:S01]  /*6310*/  FADD.FTZ R29, -R0, R29 ;  /* 0x0000001d001d7221 */ /* 0x010fe20000010100 */
[----:B------:R-:W3:Y:S01]  /*6320*/  MUFU.EX2 R17, R17 ;  /* 0x0000001100117308 */ /* 0x000ee20000000800 */
[----:B--2---:R-:W-:Y:S01]  /*6330*/  FADD.FTZ R4, R4, R13 ;  /* 0x0000000d04047221 */ /* 0x004fe20000010000 */
[----:B------:R-:W-:Y:S01]  /*6340*/  STS [R3+0x400], R13 ;  /* 0x0004000d03007388 */ /* 0x000fe20000000800 */
[----:B------:R-:W-:-:S02]  /*6350*/  FMUL.FTZ R29, R29, 1.4426950216293334961 ;  /* 0x3fb8aa3b1d1d7820 */ /* 0x000fc40000410000 */
[C---:B------:R-:W-:Y:S02]  /*6360*/  FADD.FTZ R31, -R0.reuse, R31 ;  /* 0x0000001f001f7221 */ /* 0x040fe40000010100 */
[----:B0-----:R-:W-:Y:S01]  /*6370*/  FADD.FTZ R35, -R0, R35 ;  /* 0x0000002300237221 */ /* 0x001fe20000010100 */
[----:B------:R-:W0:Y:S01]  /*6380*/  MUFU.EX2 R19, R19 ;  /* 0x0000001300137308 */ /* 0x000e220000000800 */
[----:B-1----:R-:W-:Y:S01]  /*6390*/  FADD.FTZ R4, R4, R15 ;  /* 0x0000000f04047221 */ /* 0x002fe20000010000 */
        /* <DEDUP_REMOVED lines=35> */
.L_x_24033:
[----:B------:R-:W-:Y:S05]  /*65d0*/  BSYNC B1 ;  /* 0x0000000000017941 */ /* 0x000fea0003800000 */
.L_x_24032:
        /* <DEDUP_REMOVED lines=9> */
[----:B------:R-:W0:Y:S04]  /*6670*/  LDS R11, [R3+0x200] ;  /* 0x00020000030b7984 */ /* 0x000e280000000800 */
[----:B------:R-:W2:Y:S04]  /*6680*/  LDS R13, [R3+0x400] ;  /* 0x00040000030d7984 */ /* 0x000ea80000000800 */
[----:B------:R-:W1:Y:S04]  /*6690*/  LDS R15, [R3+0x600] ;  /* 0x00060000030f7984 */ /* 0x000e680000000800 */
[----:B------:R-:W1:Y:S04]  /*66a0*/  LDS R17, [R3+0x800] ;  /* 0x0008000003117984 */ /* 0x000e680000000800 */
[----:B------:R-:W1:Y:S02]  /*66b0*/  LDS R19, [R3+0xa00] ;  /* 0x000a000003137984 */ /* 0x000e640000000800 */
[----:B-1-3--:R-:W-:-:S04]  /*66c0*/  FADD.FTZ R5, -R0, R5 ;  /* 0x0000000500057221 */ /* 0x00afc80000010100 */
[----:B------:R-:W-:Y:S02]  /*66d0*/  FMUL.FTZ R5, R5, 1.4426950216293334961 ;  /* 0x3fb8aa3b05057820 */ /* 0x000fe40000410000 */
[C---:B----4-:R-:W-:Y:S02]  /*66e0*/  FADD.FTZ R7, -R0.reuse, R7 ;  /* 0x0000000700077221 */ /* 0x050fe40000010100 */
[C---:B-----5:R-:W-:Y:S02]  /*66f0*/  FADD.FTZ R9, -R0.reuse, R9 ;  /* 0x0000000900097221 */ /* 0x060fe40000010100 */
[----:B------:R-:W-:Y:S01]  /*6700*/  FMUL.FTZ R7, R7, 1.4426950216293334961 ;  /* 0x3fb8aa3b07077820 */ /* 0x000fe20000410000 */
[----:B------:R-:W1:Y:S01]  /*6710*/  MUFU.EX2 R5, R5 ;  /* 0x0000000500057308 */ /* 0x000e620000000800 */
[----:B------:R-:W-:Y:S02]  /*6720*/  FMUL.FTZ R9, R9, 1.4426950216293334961 ;  /* 0x3fb8aa3b09097820 */ /* 0x000fe40000410000 */
[----:B0-----:R-:W-:-:S02]  /*6730*/  FADD.FTZ R11, -R0, R11 ;  /* 0x0000000b000b7221 */ /* 0x001fc40000010100 */
[C---:B--2---:R-:W-:Y:S02]  /*6740*/  FADD.FTZ R13, -R0.reuse, R13 ;  /* 0x0000000d000d7221 */ /* 0x044fe40000010100 */
        /* <DEDUP_REMOVED lines=32> */
.L_x_24036:
[----:B------:R-:W-:Y:S05]  /*6950*/  BSYNC B1 ;  /* 0x0000000000017941 */ /* 0x000fea0003800000 */
.L_x_24035:
[----:B------:R-:W-:-:S13]  /*6960*/  ISETP.LT.OR P0, PT, R2, UR13, P0 ;  /* 0x0000000d02007c0c */ /* 0x000fda0008701670 */
[----:B------:R-:W-:Y:S05]  /*6970*/  @!P0 BRA `(.L_x_24028) ;  /* 0x0000018000008947 */ /* 0x000fea0003800000 */
[----:B------:R-:W3:Y:S04]  /*6980*/  LDS R5, [R3+-0x400] ;  /* 0xfffc000003057984 */ /* 0x000ee80000000800 */
[----:B------:R-:W4:Y:S04]  /*6990*/  LDS R7, [R3+-0x200] ;  /* 0xfffe000003077984 */ /* 0x000f280000000800 */
[----:B------:R-:W5:Y:S04]  /*69a0*/  LDS R9, [R3] ;  /* 0x0000000003097984 */ /* 0x000f680000000800 */
[----:B------:R-:W0:Y:S01]  /*69b0*/  LDS R11, [R3+0x200] ;  /* 0x00020000030b7984 */ /* 0x000e220000000800 */
[----:B-1-3--:R-:W-:-:S02]  /*69c0*/  FADD.FTZ R5, -R0, R5 ;  /* 0x0000000500057221 */ /* 0x00afc40000010100 */
[C---:B----4-:R-:W-:Y:S02]  /*69d0*/  FADD.FTZ R7, -R0.reuse, R7 ;  /* 0x0000000700077221 */ /* 0x050fe40000010100 */
[----:B------:R-:W-:Y:S02]  /*69e0*/  FMUL.FTZ R5, R5, 1.4426950216293334961 ;  /* 0x3fb8aa3b05057820 */ /* 0x000fe40000410000 */
[C---:B-----5:R-:W-:Y:S02]  /*69f0*/  FADD.FTZ R9, -R0.reuse, R9 ;  /* 0x0000000900097221 */ /* 0x060fe40000010100 */
[----:B------:R-:W-:Y:S02]  /*6a00*/  FMUL.FTZ R7, R7, 1.4426950216293334961 ;  /* 0x3fb8aa3b07077820 */ /* 0x000fe40000410000 */
[----:B0-----:R-:W-:Y:S01]  /*6a10*/  FADD.FTZ R11, -R0, R11 ;  /* 0x0000000b000b7221 */ /* 0x001fe20000010100 */
[----:B------:R-:W0:Y:S01]  /*6a20*/  MUFU.EX2 R5, R5 ;  /* 0x0000000500057308 */ /* 0x000e220000000800 */
[----:B------:R-:W-:-:S02]  /*6a30*/  FMUL.FTZ R9, R9, 1.4426950216293334961 ;  /* 0x3fb8aa3b09097820 */ /* 0x000fc40000410000 */
[----:B------:R-:W-:-:S05]  /*6a40*/  FMUL.FTZ R11, R11, 1.4426950216293334961 ;  /* 0x3fb8aa3b0b0b7820 */ /* 0x000fca0000410000 */
[----:B------:R-:W1:Y:S08]  /*6a50*/  MUFU.EX2 R7, R7 ;  /* 0x0000000700077308 */ /* 0x000e700000000800 */
[----:B------:R-:W3:Y:S01]  /*6a60*/  MUFU.EX2 R9, R9 ;  /* 0x0000000900097308 */ /* 0x000ee20000000800 */
[----:B0-----:R0:W-:Y:S01]  /*6a70*/  STS [R3+-0x400], R5 ;  /* 0xfffc000503007388 */ /* 0x0011e20000000800 */
        /* <DEDUP_REMOVED lines=8> */
.L_x_24028:
[----:B------:R-:W-:Y:S05]  /*6b00*/  BSYNC B0 ;  /* 0x0000000000007941 */ /* 0x000fea0003800000 */
.L_x_24027:
        /* <DEDUP_REMOVED lines=24> */
[----:B------:R-:W4:Y:S01]  /*6c90*/  S2R R2, SR_CTAID.Z ;  /* 0x0000000000027919 */ /* 0x000f220000002700 */
[----:B0-----:R-:W-:Y:S01]  /*6ca0*/  IMAD.MOV.U32 R3, RZ, RZ, -0x40 ;  /* 0xffffffc0ff037424 */ /* 0x001fe200078e00ff */
[----:B------:R-:W-:Y:S03]  /*6cb0*/  BSSY B1, `(.L_x_24039) ;  /* 0x000001b000017945 */ /* 0x000fe60003800000 */
[----:B----4-:R-:W-:Y:S01]  /*6cc0*/  IMAD R4, R2, R3, -0x41 ;  /* 0xffffffbf02047424 */ /* 0x010fe200078e0203 */
        /* <DEDUP_REMOVED lines=11> */
[----:B---3--:R-:W-:-:S04]  /*6d80*/  FADD.FTZ R2, R29, 9.9999999747524270788e-07 ;  /* 0x358637bd1d027421 */ /* 0x008fc80000010000 */
[----:B------:R0:W3:Y:S08]  /*6d90*/  MUFU.RCP R31, R2 ;  /* 0x00000002001f7308 */ /* 0x0000f00000001000 */
[----:B------:R-:W-:Y:S05]  /*6da0*/  @!P0 BRA `(.L_x_24040) ;  /* 0x000000b000008947 */ /* 0x000fea0003800000 */
[----:B0-----:R-:W-:Y:S01]  /*6db0*/  IMAD.MOV.U32 R2, RZ, RZ, R4 ;  /* 0x000000ffff027224 */ /* 0x001fe200078e0004 */
[----:B------:R-:W-:Y:S01]  /*6dc0*/  LEA R4, R33, 0x320, 0x2 ;  /* 0x0000032021047811 */ /* 0x000fe200078e10ff */
[----:B------:R-:W-:-:S04]  /*6dd0*/  IMAD.MOV.U32 R3, RZ, RZ, R33 ;  /* 0x000000ffff037224 */ /* 0x000fc800078e0021 */
.L_x_24041:
[----:B------:R-:W0:Y:S01]  /*6de0*/  LDS R5, [R4] ;  /* 0x0000000004057984 */ /* 0x000e220000000800 */
[----:B------:R-:W-:-:S02]  /*6df0*/  IADD3 R2, R2, -0x1, RZ ;  /* 0xffffffff02027810 */ /* 0x000fc40007ffe0ff */
[----:B------:R-:W-:Y:S02]  /*6e00*/  IADD3 R3, R3, 0x80, RZ ;  /* 0x0000008003037810 */ /* 0x000fe40007ffe0ff */
[----:B------:R-:W-:Y:S01]  /*6e10*/  ISETP.NE.AND P0, PT, R2, RZ, PT ;  /* 0x000000ff0200720c */ /* 0x000fe20003f05270 */
[----:B0--3--:R-:W-:-:S05]  /*6e20*/  FMUL.FTZ R5, R5, R31 ;  /* 0x0000001f05057220 */ /* 0x009fca0000410000 */
[----:B------:R0:W-:Y:S02]  /*6e30*/  STS [R4], R5 ;  /* 0x0000000504007388 */ /* 0x0001e40000000800 */
[----:B0-----:R-:W-:-:S05]  /*6e40*/  IADD3 R4, R4, 0x200, RZ ;  /* 0x0000020004047810 */ /* 0x001fca0007ffe0ff */
[----:B------:R-:W-:Y:S05]  /*6e50*/  @P0 BRA `(.L_x_24041) ;  /* 0xffffff8000000947 */ /* 0x000fea000383ffff */
.L_x_24040:
[----:B------:R-:W-:Y:S05]  /*6e60*/  BSYNC B1 ;  /* 0x0000000000017941 */ /* 0x000fea0003800000 */
.L_x_24039:
        /* <DEDUP_REMOVED lines=11> */
.L_x_24044:
[----:B------:R-:W0:Y:S01]  /*6f20*/  LDS R4, [R2+-0x400] ;  /* 0xfffc000002047984 */ /* 0x000e220000000800 */
[----:B------:R-:W-:-:S03]  /*6f30*/  IADD3 R3, R3, 0x800, RZ ;  /* 0x0000080003037810 */ /* 0x000fc60007ffe0ff */
[----:B------:R-:W4:Y:S01]  /*6f40*/  LDS R6, [R2+-0x200] ;  /* 0xfffe000002067984 */ /* 0x000f220000000800 */
[----:B------:R-:W-:-:S03]  /*6f50*/  ISETP.GE.AND P1, PT, R3, R30, PT ;  /* 0x0000001e0300720c */ /* 0x000fc60003f26270 */
[----:B------:R-:W5:Y:S04]  /*6f60*/  LDS R8, [R2] ;  /* 0x0000000002087984 */ /* 0x000f680000000800 */
[----:B------:R-:W3:Y:S04]  /*6f70*/  LDS R10, [R2+0x200] ;  /* 0x00020000020a7984 */ /* 0x000ee80000000800 */
[----:B------:R-:W2:Y:S04]  /*6f80*/  LDS R12, [R2+0x400] ;  /* 0x00040000020c7984 */ /* 0x000ea80000000800 */
[----:B------:R-:W1:Y:S04]  /*6f90*/  LDS R14, [R2+0x600] ;  /* 0x00060000020e7984 */ /* 0x000e680000000800 */
[----:B------:R-:W-:Y:S04]  /*6fa0*/  LDS R16, [R2+0x800] ;  /* 0x0008000002107984 */ /* 0x000fe80000000800 */
[----:B------:R-:W1:Y:S04]  /*6fb0*/  LDS R17, [R2+0xa00] ;  /* 0x000a000002117984 */ /* 0x000e680000000800 */
[----:B------:R-:W1:Y:S04]  /*6fc0*/  LDS R18, [R2+0xc00] ;  /* 0x000c000002127984 */ /* 0x000e680000000800 */
[----:B------:R-:W1:Y:S04]  /*6fd0*/  LDS R20, [R2+0xe00] ;  /* 0x000e000002147984 */ /* 0x000e680000000800 */
[----:B------:R-:W1:Y:S01]  /*6fe0*/  LDS R22, [R2+0x1000] ;  /* 0x0010000002167984 */ /* 0x000e620000000800 */
[----:B0--3--:R-:W-:-:S03]  /*6ff0*/  FMUL.FTZ R5, R31, R4 ;  /* 0x000000041f057220 */ /* 0x009fc60000410000 */
[----:B------:R-:W0:Y:S01]  /*7000*/  LDS R24, [R2+0x1200] ;  /* 0x0012000002187984 */ /* 0x000e220000000800 */
        /* <DEDUP_REMOVED lines=8> */
[----:B-1----:R-:W-:-:S03]  /*7090*/  FMUL.FTZ R15, R31, R14 ;  /* 0x0000000e1f0f7220 */ /* 0x002fc60000410000 */
        /* <DEDUP_REMOVED lines=10> */
[----:B0-----:R-:W-:-:S03]  /*7140*/  FMUL.FTZ R7, R31, R24 ;  /* 0x000000181f077220 */ /* 0x001fc60000410000 */
        /* <DEDUP_REMOVED lines=17> */
.L_x_24043:
[----:B------:R-:W-:Y:S05]  /*7260*/  BSYNC B1 ;  /* 0x0000000000017941 */ /* 0x000fea0003800000 */
.L_x_24042:
[----:B------:R-:W-:Y:S01]  /*7270*/  IADD3 R4, -R3, UR13, RZ ;  /* 0x0000000d03047c10 */ /* 0x000fe2000fffe1ff */
[----:B------:R-:W-:Y:S03]  /*7280*/  BSSY B1, `(.L_x_24045) ;  /* 0x000001e000017945 */ /* 0x000fe60003800000 */
[----:B------:R-:W-:-:S13]  /*7290*/  ISETP.GT.AND P1, PT, R4, 0x200, PT ;  /* 0x000002000400780c */ /* 0x000fda0003f24270 */
[----:B------:R-:W-:Y:S05]  /*72a0*/  @!P1 BRA `(.L_x_24046) ;  /* 0x000001b000009947 */ /* 0x000fea0003800000 */
[----:B------:R-:W0:Y:S01]  /*72b0*/  LDS R4, [R2+-0x400] ;  /* 0xfffc000002047984 */ /* 0x000e220000000800 */
[----:B------:R-:W-:Y:S02]  /*72c0*/  PLOP3.LUT P0, PT, PT, PT, PT, 0x8, 0x0 ;  /* 0x000000000000781c */ /* 0x000fe40003f0e170 */
[----:B------:R-:W-:Y:S01]  /*72d0*/  IADD3 R3, R3, 0x400, RZ ;  /* 0x0000040003037810 */ /* 0x000fe20007ffe0ff */
[----:B------:R-:W4:Y:S04]  /*72e0*/  LDS R6, [R2+-0x200] ;  /* 0xfffe000002067984 */ /* 0x000f280000000800 */
[----:B------:R-:W5:Y:S04]  /*72f0*/  LDS R8, [R2] ;  /* 0x0000000002087984 */ /* 0x000f680000000800 */
[----:B------:R-:W3:Y:S04]  /*7300*/  LDS R10, [R2+0x200] ;  /* 0x00020000020a7984 */ /* 0x000ee80000000800 */
[----:B------:R-:W2:Y:S04]  /*7310*/  LDS R12, [R2+0x400] ;  /* 0x00040000020c7984 */ /* 0x000ea80000000800 */
[----:B------:R-:W1:Y:S04]  /*7320*/  LDS R14, [R2+0x600] ;  /* 0x00060000020e7984 */ /* 0x000e680000000800 */
[----:B------:R-:W1:Y:S04]  /*7330*/  LDS R16, [R2+0x800] ;  /* 0x0008000002107984 */ /* 0x000e680000000800 */
[----:B------:R-:W1:Y:S01]  /*7340*/  LDS R18, [R2+0xa00] ;  /* 0x000a000002127984 */ /* 0x000e620000000800 */
[----:B0--3--:R-:W-:-:S02]  /*7350*/  FMUL.FTZ R5, R31, R4 ;  /* 0x000000041f057220 */ /* 0x009fc40000410000 */
        /* <DEDUP_REMOVED lines=8> */
[----:B-1----:R-:W-:-:S03]  /*73e0*/  FMUL.FTZ R15, R31, R14 ;  /* 0x0000000e1f0f7220 */ /* 0x002fc60000410000 */
[----:B------:R-:W-:Y:S01]  /*73f0*/  STS [R2+0x400], R13 ;  /* 0x0004000d02007388 */ /* 0x000fe20000000800 */
[----:B------:R-:W-:-:S03]  /*7400*/  FMUL.FTZ R17, R31, R16 ;  /* 0x000000101f117220 */ /* 0x000fc60000410000 */
[----:B------:R-:W-:Y:S01]  /*7410*/  STS [R2+0x600], R15 ;  /* 0x0006000f02007388 */ /* 0x000fe20000000800 */
[----:B------:R-:W-:-:S03]  /*7420*/  FMUL.FTZ R19, R31, R18 ;  /* 0x000000121f137220 */ /* 0x000fc60000410000 */
[----:B------:R-:W-:Y:S04]  /*7430*/  STS [R2+0x800], R17 ;  /* 0x0008001102007388 */ /* 0x000fe80000000800 */
[----:B------:R0:W-:Y:S02]  /*7440*/  STS [R2+0xa00], R19 ;  /* 0x000a001302007388 */ /* 0x0001e40000000800 */
[----:B0-----:R-:W-:Y:S02]  /*7450*/  IADD3 R2, R2, 0x1000, RZ ;  /* 0x0000100002027810 */ /* 0x001fe40007ffe0ff */
.L_x_24046:
[----:B------:R-:W-:Y:S05]  /*7460*/  BSYNC B1 ;  /* 0x0000000000017941 */ /* 0x000fea0003800000 */
.L_x_24045:
[----:B------:R-:W-:-:S13]  /*7470*/  ISETP.LT.OR P0, PT, R3, UR13, P0 ;  /* 0x0000000d03007c0c */ /* 0x000fda0008701670 */
[----:B------:R-:W-:Y:S05]  /*7480*/  @!P0 BRA `(.L_x_24038) ;  /* 0x000000c000008947 */ /* 0x000fea0003800000 */
[----:B------:R-:W0:Y:S04]  /*7490*/  LDS R3, [R2+-0x400] ;  /* 0xfffc000002037984 */ /* 0x000e280000000800 */
[----:B------:R-:W4:Y:S04]  /*74a0*/  LDS R4, [R2+-0x200] ;  /* 0xfffe000002047984 */ /* 0x000f280000000800 */
[----:B------:R-:W5:Y:S04]  /*74b0*/  LDS R6, [R2] ;  /* 0x0000000002067984 */ /* 0x000f680000000800 */
[----:B------:R-:W3:Y:S02]  /*74c0*/  LDS R8, [R2+0x200] ;  /* 0x0002000002087984 */ /* 0x000ee40000000800 */
[----:B0--3--:R-:W-:-:S02]  /*74d0*/  FMUL.FTZ R3, R3, R31 ;  /* 0x0000001f03037220 */ /* 0x009fc40000410000 */
[----:B----4-:R-:W-:-:S03]  /*74e0*/  FMUL.FTZ R5, R4, R31 ;  /* 0x0000001f04057220 */ /* 0x010fc60000410000 */
[----:B------:R0:W-:Y:S01]  /*74f0*/  STS [R2+-0x400], R3 ;  /* 0xfffc000302007388 */ /* 0x0001e20000000800 */
[----:B-----5:R-:W-:-:S03]  /*7500*/  FMUL.FTZ R7, R6, R31 ;  /* 0x0000001f06077220 */ /* 0x020fc60000410000 */
[----:B------:R0:W-:Y:S01]  /*7510*/  STS [R2+-0x200], R5 ;  /* 0xfffe000502007388 */ /* 0x0001e20000000800 */
[----:B------:R-:W-:-:S03]  /*7520*/  FMUL.FTZ R9, R8, R31 ;  /* 0x0000001f08097220 */ /* 0x000fc60000410000 */
[----:B------:R0:W-:Y:S04]  /*7530*/  STS [R2], R7 ;  /* 0x0000000702007388 */ /* 0x0001e80000000800 */
[----:B------:R0:W-:Y:S02]  /*7540*/  STS [R2+0x200], R9 ;  /* 0x0002000902007388 */ /* 0x0001e40000000800 */
.L_x_24038:
[----:B------:R-:W-:Y:S05]  /*7550*/  BSYNC B0 ;  /* 0x0000000000007941 */ /* 0x000fea0003800000 */
.L_x_24037:
[----:B------:R-:W-:Y:S01]  /*7560*/  BAR.SYNC.DEFER_BLOCKING 0x0 ;  /* 0x0000000000007b1d */ /* 0x000fe20000010000 */
[----:B------:R-:W-:Y:S02]  /*7570*/  ISETP.NE.AND P0, PT, R33, RZ, PT ;  /* 0x000000ff2100720c */ /* 0x000fe40003f05270 */
[----:B------:R-:W-:-:S03]  /*7580*/  ISETP.GE.AND P1, PT, R213, UR10, PT ;  /* 0x0000000ad5007c0c */ /* 0x000fc6000bf26270 */
[----:B------:R-:W-:Y:S08]  /*7590*/  BSSY B0, `(.L_x_24047) ;  /* 0x000001d000007945 */ /* 0x000ff00003800000 */
[----:B------:R-:W-:Y:S05]  /*75a0*/  @P0 BRA `(.L_x_24048) ;  /* 0x000001b000000947 */ /* 0x000fea0003800000 */
[----:B--2---:R-:W2:Y:S01]  /*75b0*/  S2UR UR4, SR_CTAID.Y ;  /* 0x00000000000479c3 */ /* 0x004ea20000002600 */
[----:B------:R-:W-:Y:S02]  /*75c0*/  ULDC UR7, c[0x0][0xc] ;  /* 0x0000030000077ab9 */ /* 0x000fe40000000800 */
[----:B------:R-:W-:-:S05]  /*75d0*/  ULDC.64 UR20, c[0x0][0x168] ;  /* 0x00005a0000147ab9 */ /* 0x000fca0000000a00 */
[----:B------:R-:W4:Y:S08]  /*75e0*/  S2UR UR6, SR_CTAID.X ;  /* 0x00000000000679c3 */ /* 0x000f300000002500 */
[----:B------:R-:W5:Y:S01]  /*75f0*/  S2UR UR13, SR_CTAID.Z ;  /* 0x00000000000d79c3 */ /* 0x000f620000002700 */
[----:B--2---:R-:W-:-:S03]  /*7600*/  UIMAD UR4, UR4, UR7, URZ ;  /* 0x00000007040472a4 */ /* 0x004fc6000f8e023f */
[----:B------:R-:W-:Y:S02]  /*7610*/  ULDC UR7, c[0x0][0x14] ;  /* 0x0000050000077ab9 */ /* 0x000fe40000000800 */
[----:B------:R-:W-:Y:S02]  /*7620*/  UIMAD UR4, UR4, UR7, URZ ;  /* 0x00000007040472a4 */ /* 0x000fe4000f8e023f */
[----:B----4-:R-:W-:Y:S02]  /*7630*/  UIMAD UR6, UR6, UR7, URZ ;  /* 0x00000007060672a4 */ /* 0x010fe4000f8e023f */
[----:B------:R-:W-:Y:S02]  /*7640*/  USHF.R.S32.HI UR7, URZ, 0x1f, UR4 ;  /* 0x0000001f3f077899 */ /* 0x000fe40008011404 */
[----:B------:R-:W-:Y:S02]  /*7650*/  USHF.R.S32.HI UR9, URZ, 0x1f, UR6 ;  /* 0x0000001f3f097899 */ /* 0x000fe40008011406 */
[----:B-----5:R-:W-:-:S02]  /*7660*/  USHF.R.S32.HI UR12, URZ, 0x1f, UR13 ;  /* 0x0000001f3f0c7899 */ /* 0x020fc4000801140d */
        /* <DEDUP_REMOVED lines=14> */
[----:B---3--:R0:W-:Y:S02]  /*7750*/  STG.E [R4.64], R29 ;  /* 0x0000001d04007986 */ /* 0x0081e4000c10190e */
.L_x_24048:
[----:B------:R-:W-:Y:S05]  /*7760*/  BSYNC B0 ;  /* 0x0000000000007941 */ /* 0x000fea0003800000 */
.L_x_24047:
[----:B------:R-:W-:Y:S01]  /*7770*/  BSSY B0, `(.L_x_24049) ;  /* 0x000016a000007945 */ /* 0x000fe20003800000 */
[----:B------:R-:W-:Y:S05]  /*7780*/  @!P1 BRA `(.L_x_24050) ;  /* 0x0000008000009947 */ /* 0x000fea0003800000 */
[----:B01----:R-:W-:Y:S01]  /*7790*/  IMAD.MOV.U32 R0, RZ, RZ, RZ ;  /* 0x000000ffff007224 */ /* 0x003fe200078e00ff */
[----:B------:R-:W-:Y:S01]  /*77a0*/  CS2R R34, SRZ ;  /* 0x0000000000227805 */ /* 0x000fe2000001ff00 */
[----:B------:R-:W-:Y:S01]  /*77b0*/  IMAD.MOV.U32 R32, RZ, RZ, RZ ;  /* 0x000000ffff207224 */ /* 0x000fe200078e00ff */
[----:B------:R-:W-:Y:S01]  /*77c0*/  CS2R R60, SRZ ;  /* 0x00000000003c7805 */ /* 0x000fe2000001ff00 */
[----:B------:R-:W-:Y:S01]  /*77d0*/  CS2R R62, SRZ ;  /* 0x00000000003e7805 */ /* 0x000fe2000001ff00 */
[----:B------:R-:W-:Y:S01]  /*77e0*/  CS2R R64, SRZ ;  /* 0x0000000000407805 */ /* 0x000fe2000001ff00 */
[----:B------:R-:W-:Y:S01]  /*77f0*/  CS2R R66, SRZ ;  /* 0x0000000000427805 */ /* 0x000fe2000001ff00 */
[----:B------:R-:W-:Y:S05]  /*7800*/  BRA `(.L_x_24051) ;  /* 0x0000160000007947 */ /* 0x000fea0003800000 */
.L_x_24050:
[----:B------:R-:W-:Y:S01]  /*7810*/  IABS R68, c[0x0][0x1e4] ;  /* 0x0000790000447a13 */ /* 0x000fe20000000000 */
[----:B------:R-:W4:Y:S01]  /*7820*/  S2R R88, SR_CTAID.Z ;  /* 0x0000000000587919 */ /* 0x000f220000002700 */
[C---:B------:R-:W-:Y:S01]  /*7830*/  IADD3 R71, P0, R213.reuse, UR8, RZ ;  /* 0x00000008d5477c10 */ /* 0x040fe2000ff1e0ff */
[----:B0-----:R-:W-:Y:S01]  /*7840*/  IMAD.U32 R5, RZ, RZ, UR11 ;  /* 0x0000000bff057e24 */ /* 0x001fe2000f8e00ff */
[----:B------:R-:W0:Y:S01]  /*7850*/  I2F.RP R4, R68 ;  /* 0x0000004400047306 */ /* 0x000e220000209400 */
[----:B------:R-:W-:Y:S01]  /*7860*/  IMAD.U32 R73, RZ, RZ, UR16 ;  /* 0x00000010ff497e24 */ /* 0x000fe2000f8e00ff */
[----:B-1----:R-:W-:Y:S01]  /*7870*/  LEA.HI.X.SX32 R0, R213, UR22, 0x1, P0 ;  /* 0x00000016d5007c11 */ /* 0x002fe200080f0eff */
[----:B------:R-:W-:Y:S01]  /*7880*/  IMAD.MOV.U32 R75, RZ, RZ, c[0x0][0x1bc] ;  /* 0x00006f00ff4b7624 */ /* 0x000fe200078e00ff */
[C---:B------:R-:W-:Y:S01]  /*7890*/  LEA R70, P0, R71.reuse, c[0x0][0x198], 0x2 ;  /* 0x0000660047467a11 */ /* 0x040fe200078010ff */
[----:B------:R-:W-:Y:S01]  /*78a0*/  IMAD.MOV.U32 R32, RZ, RZ, RZ ;  /* 0x000000ffff207224 */ /* 0x000fe200078e00ff */
[----:B------:R-:W-:Y:S01]  /*78b0*/  LOP3.LUT R72, RZ, UR5, RZ, 0x33, !PT ;  /* 0x00000005ff487c12 */ /* 0x000fe2000f8e33ff */
[----:B------:R-:W-:Y:S01]  /*78c0*/  CS2R R34, SRZ ;  /* 0x0000000000227805 */ /* 0x000fe2000001ff00 */
[----:B------:R-:W-:Y:S01]  /*78d0*/  LEA.HI.X R71, R71, c[0x0][0x19c], R0, 0x2, P0 ;  /* 0x0000670047477a11 */ /* 0x000fe200000f1400 */
[----:B------:R-:W-:Y:S01]  /*78e0*/  IMAD.MOV.U32 R0, RZ, RZ, RZ ;  /* 0x000000ffff007224 */ /* 0x000fe200078e00ff */
[----:B------:R-:W-:Y:S01]  /*78f0*/  CS2R R60, SRZ ;  /* 0x00000000003c7805 */ /* 0x000fe2000001ff00 */
[----:B------:R-:W-:Y:S01]  /*7900*/  CS2R R62, SRZ ;  /* 0x00000000003e7805 */ /* 0x000fe2000001ff00 */
[----:B------:R-:W-:Y:S01]  /*7910*/  CS2R R64, SRZ ;  /* 0x0000000000407805 */ /* 0x000fe2000001ff00 */
[----:B------:R-:W-:Y:S01]  /*7920*/  CS2R R66, SRZ ;  /* 0x0000000000427805 */ /* 0x000fe2000001ff00 */
[----:B------:R-:W-:Y:S01]  /*7930*/  IADD3 R73, R73, -c[0x0][0x1dc], RZ ;  /* 0x8000770049497a10 */ /* 0x000fe20007ffe0ff */
[----:B0-----:R-:W0:Y:S01]  /*7940*/  MUFU.RCP R4, R4 ;  /* 0x0000000400047308 */ /* 0x001e220000001000 */
[----:B------:R-:W-:Y:S01]  /*7950*/  SHF.R.S32.HI R75, RZ, 0x1f, R75 ;  /* 0x0000001fff4b7819 */ /* 0x000fe2000001144b */
[----:B----4-:R-:W-:-:S04]  /*7960*/  IMAD R76, R88, 0x40, R216 ;  /* 0x00000040584c7824 */ /* 0x010fc800078e02d8 */
[----:B------:R-:W-:Y:S01]  /*7970*/  IMAD.SHL.U32 R76, R76, 0x8, RZ ;  /* 0x000000084c4c7824 */ /* 0x000fe200078e00ff */
[----:B0-----:R-:W-:-:S04]  /*7980*/  IADD3 R2, R4, 0xffffffe, RZ ;  /* 0x0ffffffe04027810 */ /* 0x001fc80007ffe0ff */
[----:B------:R0:W1:Y:S02]  /*7990*/  F2I.FTZ.U32.TRUNC.NTZ R3, R2 ;  /* 0x0000000200037305 */ /* 0x000064000021f000 */
[----:B0-----:R-:W-:Y:S02]  /*79a0*/  IMAD.MOV.U32 R2, RZ, RZ, RZ ;  /* 0x000000ffff027224 */ /* 0x001fe400078e00ff */
[----:B-1----:R-:W-:-:S04]  /*79b0*/  IMAD.MOV R69, RZ, RZ, -R3 ;  /* 0x000000ffff457224 */ /* 0x002fc800078e0a03 */
[----:B------:R-:W-:-:S04]  /*79c0*/  IMAD R69, R69, R68, RZ ;  /* 0x0000004445457224 */ /* 0x000fc800078e02ff */
[----:B------:R-:W-:Y:S01]  /*79d0*/  IMAD.HI.U32 R69, R3, R69, R2 ;  /* 0x0000004503457227 */ /* 0x000fe200078e0002 */
[----:B------:R-:W-:-:S04]  /*79e0*/  LEA.HI R2, R215, R215, RZ, 0x1 ;  /* 0x000000d7d7027211 */ /* 0x000fc800078f08ff */
        /* <DEDUP_REMOVED lines=21> */
.L_x_24054:
[----:B------:R-:W-:Y:S01]  /*7b40*/  IABS R6, R76 ;  /* 0x0000004c00067213 */ /* 0x000fe20000000000 */
[----:B------:R-:W-:Y:S01]  /*7b50*/  BSSY B1, `(.L_x_24052) ;  /* 0x0000124000017945 */ /* 0x000fe20003800000 */
[----:B------:R-:W-:Y:S01]  /*7b60*/  IABS R7, c[0x0][0x1e0] ;  /* 0x0000780000077a13 */ /* 0x000fe20000000000 */
[----:B------:R-:W-:Y:S01]  /*7b70*/  IMAD.IADD R56, R72, 0x1, R213 ;  /* 0x0000000148387824 */ /* 0x000fe200078e02d5 */
[----:B------:R-:W-:Y:S01]  /*7b80*/  IABS R8, c[0x0][0x1e4] ;  /* 0x0000790000087a13 */ /* 0x000fe20000000000 */
[----:B------:R-:W-:Y:S01]  /*7b90*/  IMAD.HI.U32 R4, R69, R6, RZ ;  /* 0x0000000645047227 */ /* 0x000fe200078e00ff */
[----:B------:R-:W0:Y:S01]  /*7ba0*/  I2F.RP R9, R7 ;  /* 0x0000000700097306 */ /* 0x000e220000209400 */
[----:B------:R-:W-:Y:S02]  /*7bb0*/  IADD3 R213, R213, 0x4, RZ ;  /* 0x00000004d5d57810 */ /* 0x000fe40007ffe0ff */
[----:B------:R-:W-:-:S04]  /*7bc0*/  IMAD.MOV R5, RZ, RZ, -R4 ;  /* 0x000000ffff057224 */ /* 0x000fc800078e0a04 */
[----:B------:R-:W-:Y:S01]  /*7bd0*/  IMAD R5, R8, R5, R6 ;  /* 0x0000000508057224 */ /* 0x000fe200078e0206 */
[C---:B------:R-:W-:Y:S02]  /*7be0*/  LOP3.LUT R6, R76.reuse, c[0x0][0x1e4], RZ, 0x3c, !PT ;  /* 0x000079004c067a12 */ /* 0x040fe400078e3cff */
[----:B------:R-:W-:Y:S02]  /*7bf0*/  IADD3 R76, R76, 0x20, RZ ;  /* 0x000000204c4c7810 */ /* 0x000fe40007ffe0ff */
        /* <DEDUP_REMOVED lines=34> */
[----:B------:R-:W4:Y:S02]  /*7e20*/  LDG.E.CONSTANT R4, [R70.64] ;  /* 0x0000000e46047981 */ /* 0x000f24000c1e9900 */
[----:B----4-:R-:W-:Y:S01]  /*7e30*/  SHF.R.S32.HI R5, RZ, 0x1f, R4 ;  /* 0x0000001fff057819 */ /* 0x010fe20000011404 */
        /* <DEDUP_REMOVED lines=8> */
[----:B------:R0:W4:Y:S01]  /*7ec0*/  LDG.E.128.CONSTANT R4, [R22.64] ;  /* 0x0000000e16047981 */ /* 0x000122000c1e9d00 */
[----:B------:R-:W-:-:S03]  /*7ed0*/  IADD3 R13, P0, R78, R52, RZ ;  /* 0x000000344e0d7210 */ /* 0x000fc60007f1e0ff */
[----:B------:R0:W5:Y:S01]  /*7ee0*/  LDG.E.128.CONSTANT R8, [R22.64+0x200] ;  /* 0x0002000e16087981 */ /* 0x000162000c1e9d00 */
[----:B------:R-:W-:Y:S02]  /*7ef0*/  LEA R12, P1, R13, c[0x0][0x188], 0x2 ;  /* 0x000062000d0c7a11 */ /* 0x000fe400078210ff */
[-C--:B------:R-:W-:Y:S02]  /*7f00*/  LEA.HI.X.SX32 R14, R78, R55.reuse, 0x1, P0 ;  /* 0x000000374e0e7211 */ /* 0x080fe400000f0eff */
[----:B------:R-:W-:Y:S02]  /*7f10*/  IADD3 R17, P0, R79, R52, RZ ;  /* 0x000000344f117210 */ /* 0x000fe40007f1e0ff */
[----:B------:R-:W-:Y:S02]  /*7f20*/  LEA.HI.X R13, R13, c[0x0][0x18c], R14, 0x2, P1 ;  /* 0x000063000d0d7a11 */ /* 0x000fe400008f140e */
[----:B------:R-:W-:Y:S02]  /*7f30*/  LEA R16, P1, R17, c[0x0][0x188], 0x2 ;  /* 0x0000620011107a11 */ /* 0x000fe400078210ff */
[----:B------:R-:W-:-:S02]  /*7f40*/  LEA.HI.X.SX32 R18, R79, R55, 0x1, P0 ;  /* 0x000000374f127211 */ /* 0x000fc400000f0eff */
[----:B---3--:R-:W3:Y:S02]  /*7f50*/  LDG.E.128.CONSTANT R12, [R12.64] ;  /* 0x0000000e0c0c7981 */ /* 0x008ee4000c1e9d00 */
[----:B------:R-:W-:Y:S02]  /*7f60*/  LEA.HI.X R17, R17, c[0x0][0x18c], R18, 0x2, P1 ;  /* 0x0000630011117a11 */ /* 0x000fe400008f1412 */
[----:B------:R-:W-:-:S04]  /*7f70*/  IADD3 R21, P0, R80, R52, RZ ;  /* 0x0000003450157210 */ /* 0x000fc80007f1e0ff */
[----:B------:R-:W-:Y:S01]  /*7f80*/  LEA R20, P1, R21, c[0x0][0x188], 0x2 ;  /* 0x0000620015147a11 */ /* 0x000fe200078210ff */
[----:B--2---:R-:W2:Y:S01]  /*7f90*/  LDG.E.128.CONSTANT R16, [R16.64] ;  /* 0x0000000e10107981 */ /* 0x004ea2000c1e9d00 */
[-C--:B0-----:R-:W-:Y:S02]  /*7fa0*/  LEA.HI.X.SX32 R22, R80, R55.reuse, 0x1, P0 ;  /* 0x0000003750167211 */ /* 0x081fe400000f0eff */
        /* <DEDUP_REMOVED lines=19> */
[-C--:B------:R-:W-:Y:S01]  /*80e0*/  IADD3 R45, P0, R85, R52.reuse, RZ ;  /* 0x00000034552d7210 */ /* 0x080fe20007f1e0ff */
        /* <DEDUP_REMOVED lines=8> */
[-C--:B------:R-:W-:Y:S02]  /*8170*/  LEA.HI.X.SX32 R50, R86, R55.reuse, 0x1, P0 ;  /* 0x0000003756327211 */ /* 0x080fe400000f0eff */
[----:B------:R-:W-:Y:S01]  /*8180*/  IADD3 R53, P0, R87, R52, RZ ;  /* 0x0000003457357210 */ /* 0x000fe20007f1e0ff */
[----:B------:R-:W2:Y:S01]  /*8190*/  LDG.E.128.CONSTANT R44, [R44.64] ;  /* 0x0000000e2c2c7981 */ /* 0x000ea2000c1e9d00 */
        /* <DEDUP_REMOVED lines=8> */
[C---:B------:R-:W-:Y:S02]  /*8220*/  @!P1 ISETP.GE.AND P0, PT, R88.reuse, UR17, PT ;  /* 0x0000001158009c0c */ /* 0x040fe4000bf06270 */
[C---:B------:R-:W-:Y:S02]  /*8230*/  @!P1 ISETP.GE.AND P2, PT, R57.reuse, UR17, PT ;  /* 0x0000001139009c0c */ /* 0x040fe4000bf46270 */
[----:B------:R-:W-:Y:S02]  /*8240*/  @!P1 ISETP.GE.AND P4, PT, R57, UR17, PT ;  /* 0x0000001139009c0c */ /* 0x000fe4000bf86270 */
[C---:B------:R-:W-:Y:S02]  /*8250*/  @!P1 IADD3 R56, R88.reuse, 0x3, RZ ;  /* 0x0000000358389810 */ /* 0x040fe40007ffe0ff */
[----:B------:R-:W-:-:S02]  /*8260*/  @!P1 IADD3 R57, R88, 0x3, RZ ;  /* 0x0000000358399810 */ /* 0x000fc40007ffe0ff */
[----:B------:R-:W-:Y:S02]  /*8270*/  @!P1 ISETP.GE.AND P5, PT, R56, UR17, PT ;  /* 0x0000001138009c0c */ /* 0x000fe4000bfa6270 */
[C---:B------:R-:W-:Y:S02]  /*8280*/  @!P1 IADD3 R58, R88.reuse, 0x2, RZ ;  /* 0x00000002583a9810 */ /* 0x040fe40007ffe0ff */
[----:B------:R-:W-:Y:S02]  /*8290*/  @!P1 IADD3 R56, R88, 0x2, RZ ;  /* 0x0000000258389810 */ /* 0x000fe40007ffe0ff */
[----:B------:R-:W-:Y:S02]  /*82a0*/  @!P1 ISETP.GE.AND P6, PT, R58, UR17, PT ;  /* 0x000000113a009c0c */ /* 0x000fe4000bfc6270 */
[----:B------:R-:W-:Y:S02]  /*82b0*/  @!P1 ISETP.GE.AND P3, PT, R56, UR17, PT ;  /* 0x0000001138009c0c */ /* 0x000fe4000bf66270 */
[----:B------:R-:W-:-:S02]  /*82c0*/  @!P1 IADD3 R56, R88, 0x1, RZ ;  /* 0x0000000158389810 */ /* 0x000fc40007ffe0ff */
[C---:B------:R-:W-:Y:S02]  /*82d0*/  @!P1 IADD3 R90, R88.reuse, 0x2, RZ ;  /* 0x00000002585a9810 */ /* 0x040fe40007ffe0ff */
[----:B------:R-:W-:Y:S02]  /*82e0*/  @!P1 IADD3 R89, R88, 0x3, RZ ;  /* 0x0000000358599810 */ /* 0x000fe40007ffe0ff */
[----:B----4-:R-:W-:Y:S02]  /*82f0*/  @!P1 FSEL R4, R4, RZ, !P0 ;  /* 0x000000ff04049208 */ /* 0x010fe40004000000 */
[----:B------:R-:W-:Y:S02]  /*8300*/  @!P1 ISETP.GE.AND P0, PT, R57, UR17, PT ;  /* 0x0000001139009c0c */ /* 0x000fe4000bf06270 */
[----:B------:R-:W-:Y:S02]  /*8310*/  @!P1 IADD3 R57, R88, 0x2, RZ ;  /* 0x0000000258399810 */ /* 0x000fe40007ffe0ff */
[----:B------:R-:W-:-:S02]  /*8320*/  @!P1 FSEL R7, R7, RZ, !P5 ;  /* 0x000000ff07079208 */ /* 0x000fc40006800000 */
[----:B------:R-:W-:Y:S02]  /*8330*/  @!P1 ISETP.GE.AND P5, PT, R57, UR17, PT ;  /* 0x0000001139009c0c */ /* 0x000fe4000bfa6270 */
[C---:B------:R-:W-:Y:S02]  /*8340*/  @!P1 IADD3 R57, R88.reuse, 0x1, RZ ;  /* 0x0000000158399810 */ /* 0x040fe40007ffe0ff */
[----:B-----5:R-:W-:Y:S02]  /*8350*/  @!P1 FSEL R9, R9, RZ, !P4 ;  /* 0x000000ff09099208 */ /* 0x020fe40006000000 */
[----:B------:R-:W-:Y:S02]  /*8360*/  @!P1 ISETP.GE.AND P4, PT, R57, UR17, PT ;  /* 0x0000001139009c0c */ /* 0x000fe4000bf86270 */
        /* <DEDUP_REMOVED lines=10> */
[----:B---3--:R-:W-:Y:S02]  /*8410*/  @!P1 FSEL R13, R13, RZ, !P2 ;  /* 0x000000ff0d0d9208 */ /* 0x008fe40005000000 */
        /* <DEDUP_REMOVED lines=9> */
[----:B--2---:R-:W-:Y:S02]  /*84b0*/  @!P1 FSEL R17, R17, RZ, !P4 ;  /* 0x000000ff11119208 */ /* 0x004fe40006000000 */
        /* <DEDUP_REMOVED lines=25> */
[----:B------:R-:W-:Y:S02]  /*8650*/  @!P1 FSEL R26, R26, RZ, !P3 ;  /* 0x000000ff1a1a9208 */ /* 0x000fe40005800000 */
[----:B------:R-:W-:Y:S02]  /*8660*/  @!P1 ISETP.GE.AND P0, PT, R57, UR17, PT ;  /* 0x0000001139009c0c */ /* 0x000fe4000bf06270 */
[C---:B------:R-:W-:Y:S02]  /*8670*/  @!P1 ISETP.GE.AND P6, PT, R88.reuse, UR17, PT ;  /* 0x0000001158009c0c */ /* 0x040fe4000bfc6270 */
[----:B------:R-:W-:-:S02]  /*8680*/  @!P1 ISETP.GE.AND P3, PT, R88, UR17, PT ;  /* 0x0000001158009c0c */ /* 0x000fc4000bf66270 */
[----:B------:R-:W-:Y:S02]  /*8690*/  @!P1 IADD3 R57, R88, 0x1, RZ ;  /* 0x0000000158399810 */ /* 0x000fe40007ffe0ff */
        /* <DEDUP_REMOVED lines=9> */
[----:B------:R-:W-:Y:S02]  /*8730*/  @!P1 IADD3 R90, R88, 0x1, RZ ;  /* 0x00000001585a9810 */ /* 0x000fe40007ffe0ff */
[----:B------:R-:W-:Y:S02]  /*8740*/  @!P1 FSEL R37, R37, RZ, !P4 ;  /* 0x000000ff25259208 */ /* 0x000fe40006000000 */
[----:B------:R-:W-:-:S02]  /*8750*/  @!P1 FSEL R41, R41, RZ, !P2 ;  /* 0x000000ff29299208 */ /* 0x000fc40005000000 */
[----:B------:R-:W-:Y:S02]  /*8760*/  @!P1 FSEL R30, R30, RZ, !P5 ;  /* 0x000000ff1e1e9208 */ /* 0x000fe40006800000 */
[----:B------:R-:W-:Y:S02]  /*8770*/  @!P1 ISETP.GE.AND P4, PT, R90, UR17, PT ;  /* 0x000000115a009c0c */ /* 0x000fe4000bf86270 */
[----:B------:R-:W-:Y:S02]  /*8780*/  @!P1 FSEL R38, R38, RZ, !P0 ;  /* 0x000000ff26269208 */ /* 0x000fe40004000000 */
[C---:B------:R-:W-:Y:S02]  /*8790*/  @!P1 ISETP.GE.AND P2, PT, R88.reuse, UR17, PT ;  /* 0x0000001158009c0c */ /* 0x040fe4000bf46270 */
[C---:B------:R-:W-:Y:S02]  /*87a0*/  @!P1 ISETP.GE.AND P5, PT, R88.reuse, UR17, PT ;  /* 0x0000001158009c0c */ /* 0x040fe4000bfa6270 */
[----:B------:R-:W-:-:S02]  /*87b0*/  @!P1 IADD3 R90, R88, 0x2, RZ ;  /* 0x00000002585a9810 */ /* 0x000fc40007ffe0ff */
[----:B------:R-:W-:Y:S02]  /*87c0*/  @!P1 ISETP.GE.AND P0, PT, R88, UR17, PT ;  /* 0x0000001158009c0c */ /* 0x000fe4000bf06270 */
[----:B------:R-:W-:Y:S02]  /*87d0*/  @!P1 FSEL R39, R39, RZ, !P3 ;  /* 0x000000ff27279208 */ /* 0x000fe40005800000 */
[----:B------:R-:W-:Y:S02]  /*87e0*/  @!P1 FSEL R44, R44, RZ, !P2 ;  /* 0x000000ff2c2c9208 */ /* 0x000fe40005000000 */
[----:B------:R-:W-:Y:S02]  /*87f0*/  @!P1 FSEL R45, R45, RZ, !P4 ;  /* 0x000000ff2d2d9208 */ /* 0x000fe40006000000 */
[----:B------:R-:W-:Y:S02]  /*8800*/  @!P1 FSEL R36, R36, RZ, !P5 ;  /* 0x000000ff24249208 */ /* 0x000fe40006800000 */
[----:B------:R-:W-:-:S02]  /*8810*/  @!P1 ISETP.GE.AND P3, PT, R90, UR17, PT ;  /* 0x000000115a009c0c */ /* 0x000fc4000bf66270 */
[----:B------:R-:W-:Y:S02]  /*8820*/  @!P1 FSEL R40, R40, RZ, !P0 ;  /* 0x000000ff28289208 */ /* 0x000fe40004000000 */
[----:B------:R-:W-:Y:S02]  /*8830*/  @!P1 ISETP.GE.AND P2, PT, R90, UR17, PT ;  /* 0x000000115a009c0c */ /* 0x000fe4000bf46270 */
[C---:B------:R-:W-:Y:S02]  /*8840*/  @!P1 ISETP.GE.AND P4, PT, R88.reuse, UR17, PT ;  /* 0x0000001158009c0c */ /* 0x040fe4000bf86270 */
        /* <DEDUP_REMOVED lines=10> */
[----:B------:R-:W-:Y:S02]  /*88f0*/  @!P1 FSEL R49, R49, RZ, !P6 ;  /* 0x000000ff31319208 */ /* 0x000fe40007000000 */
[----:B------:R-:W-:Y:S02]  /*8900*/  @!P1 ISETP.GE.AND P4, PT, R88, UR17, PT ;  /* 0x0000001158009c0c */ /* 0x000fe4000bf86270 */
[----:B------:R-:W-:Y:S01]  /*8910*/  @!P1 FSEL R50, R50, RZ, !P2 ;  /* 0x000000ff32329208 */ /* 0x000fe20005000000 */
[C---:B0-----:R-:W-:Y:S01]  /*8920*/  FMUL.FTZ R9, R57.reuse, R9 ;  /* 0x0000000939097220 */ /* 0x041fe20000410000 */
[----:B------:R-:W-:Y:S01]  /*8930*/  @!P1 IADD3 R89, R88, 0x3, RZ ;  /* 0x0000000358599810 */ /* 0x000fe20007ffe0ff */
        /* <DEDUP_REMOVED lines=69> */
.L_x_24053:
[----:B------:R-:W-:Y:S05]  /*8d90*/  BSYNC B1 ;  /* 0x0000000000017941 */ /* 0x000fea0003800000 */
.L_x_24052:
[----:B------:R-:W-:Y:S02]  /*8da0*/  ISETP.GE.AND P0, PT, R213, UR10, PT ;  /* 0x0000000ad5007c0c */ /* 0x000fe4000bf06270 */
[----:B------:R-:W-:Y:S02]  /*8db0*/  IADD3 R70, P1, R70, 0x10, RZ ;  /* 0x0000001046467810 */ /* 0x000fe40007f3e0ff */
[----:B------:R-:W-:Y:S02]  /*8dc0*/  IADD3 R88, R88, 0x20, RZ ;  /* 0x0000002058587810 */ /* 0x000fe40007ffe0ff */
[----:B------:R-:W-:Y:S01]  /*8dd0*/  IADD3 R77, R77, 0x80, RZ ;  /* 0x000000804d4d7810 */ /* 0x000fe20007ffe0ff */
[----:B------:R-:W-:-:S06]  /*8de0*/  IMAD.X R71, RZ, RZ, R71, P1 ;  /* 0x000000ffff477224 */ /* 0x000fcc00008e0647 */
[----:B------:R-:W-:Y:S01]  /*8df0*/  @P0 CALL.REL.NOINC `(.L_x_24051) ;  /* 0x0000001000000944 */ /* 0x000fe20003c00000 */
[----:B------:R-:W-:Y:S05]  /*8e00*/  BRA `(.L_x_24054) ;  /* 0xffffed3000007947 */ /* 0x000fea000383ffff */
.L_x_24051:
[----:B------:R-:W-:Y:S05]  /*8e10*/  BSYNC B0 ;  /* 0x0000000000007941 */ /* 0x000fea0003800000 */
.L_x_24049:
[----:B------:R-:W0:Y:S01]  /*8e20*/  SHFL.BFLY PT, R2, R67, 0x1, 0x1f ;  /* 0x0c201f0043027f89 */ /* 0x000e2200000e0000 */
[----:B------:R-:W-:Y:S01]  /*8e30*/  LEA.HI R19, R215, R215, RZ, 0x1 ;  /* 0x000000d7d7137211 */ /* 0x000fe200078f08ff */
[----:B------:R-:W-:Y:S02]  /*8e40*/  BSSY B0, `(.L_x_24055) ;  /* 0x0000032000007945 */ /* 0x000fe40003800000 */
[----:B------:R-:W1:Y:S01]  /*8e50*/  SHFL.BFLY PT, R3, R66, 0x1, 0x1f ;  /* 0x0c201f0042037f89 */ /* 0x000e6200000e0000 */
[----:B------:R-:W-:-:S03]  /*8e60*/  SHF.R.S32.HI R19, RZ, 0x1, R19 ;  /* 0x00000001ff137819 */ /* 0x000fc60000011413 */
[----:B------:R-:W4:Y:S02]  /*8e70*/  SHFL.BFLY PT, R4, R65, 0x1, 0x1f ;  /* 0x0c201f0041047f89 */ /* 0x000f2400000e0000 */
[----:B------:R-:W-:Y:S02]  /*8e80*/  IMAD R216, R216, 0xc0, R19 ;  /* 0x000000c0d8d87824 */ /* 0x000fe400078e0213 */
[----:B------:R-:W5:Y:S04]  /*8e90*/  SHFL.BFLY PT, R5, R64, 0x1, 0x1f ;  /* 0x0c201f0040057f89 */ /* 0x000f6800000e0000 */
[----:B------:R-:W3:Y:S04]  /*8ea0*/  SHFL.BFLY PT, R6, R63, 0x1, 0x1f ;  /* 0x0c201f003f067f89 */ /* 0x000ee800000e0000 */
        /* <DEDUP_REMOVED lines=8> */
[C---:B------:R-:W-:Y:S01]  /*8f30*/  LOP3.LUT R3, R33.reuse, 0xffffffc0, RZ, 0xc0, !PT ;  /* 0xffffffc021037812 */ /* 0x040fe200078ec0ff */
[----:B----4-:R-:W-:Y:S01]  /*8f40*/  FADD.FTZ R65, R4, R65 ;  /* 0x0000004104417221 */ /* 0x010fe20000010000 */
[----:B------:R-:W-:Y:S01]  /*8f50*/  IADD3 R2, R33, 0x1f, RZ ;  /* 0x0000001f21027810 */ /* 0x000fe20007ffe0ff */
[----:B------:R-:W4:Y:S01]  /*8f60*/  SHFL.BFLY PT, R11, R34, 0x1, 0x1f ;  /* 0x0c201f00220b7f89 */ /* 0x000f2200000e0000 */
[----:B------:R-:W-:Y:S01]  /*8f70*/  ISETP.NE.OR P5, PT, R3, 0x40, P2 ;  /* 0x000000400300780c */ /* 0x000fe200017a5670 */
[----:B---3-5:R-:W-:Y:S01]  /*8f80*/  FADD.FTZ R29, R5, R64 ;  /* 0x00000040051d7221 */ /* 0x028fe20000010000 */
[C---:B------:R-:W-:Y:S01]  /*8f90*/  LOP3.LUT R4, R33.reuse, 0xffffffe0, RZ, 0xc0, !PT ;  /* 0xffffffe021047812 */ /* 0x040fe200078ec0ff */
[----:B------:R-:W3:Y:S01]  /*8fa0*/  SHFL.BFLY PT, R13, R32, 0x1, 0x1f ;  /* 0x0c201f00200d7f89 */ /* 0x000ee200000e0000 */
[C---:B------:R-:W-:Y:S01]  /*8fb0*/  ISETP.GT.OR P0, PT, R33.reuse, 0x3f, P2 ;  /* 0x0000003f2100780c */ /* 0x040fe20001704670 */
[----:B------:R-:W-:Y:S01]  /*8fc0*/  FADD.FTZ R63, R6, R63 ;  /* 0x0000003f063f7221 */ /* 0x000fe20000010000 */
[----:B------:R-:W-:Y:S01]  /*8fd0*/  ISETP.GT.OR P1, PT, R33, 0x1f, P2 ;  /* 0x0000001f2100780c */ /* 0x000fe20001724670 */
[----:B------:R-:W5:Y:S01]  /*8fe0*/  SHFL.BFLY PT, R15, R0, 0x1, 0x1f ;  /* 0x0c201f00000f7f89 */ /* 0x000f6200000e0000 */
[----:B--2---:R-:W-:Y:S01]  /*8ff0*/  FADD.FTZ R31, R7, R62 ;  /* 0x0000003e071f7221 */ /* 0x004fe20000010000 */
[----:B------:R-:W-:-:S02]  /*9000*/  ISETP.GT.U32.AND P3, PT, R2, 0x3e, PT ;  /* 0x0000003e0200780c */ /* 0x000fc40003f64070 */
[----:B------:R-:W-:Y:S01]  /*9010*/  BAR.SYNC.DEFER_BLOCKING 0x0 ;  /* 0x0000000000007b1d */ /* 0x000fe20000010000 */
[----:B------:R-:W-:Y:S01]  /*9020*/  FADD.FTZ R61, R8, R61 ;  /* 0x0000003d083d7221 */ /* 0x000fe20000010000 */
[----:B------:R-:W-:Y:S01]  /*9030*/  ISETP.NE.OR P4, PT, R4, 0x20, P2 ;  /* 0x000000200400780c */ /* 0x000fe20001785670 */
[----:B0-----:R-:W-:Y:S02]  /*9040*/  FADD.FTZ R37, R9, R60 ;  /* 0x0000003c09257221 */ /* 0x001fe40000010000 */
[----:B-1----:R-:W-:Y:S02]  /*9050*/  FADD.FTZ R35, R10, R35 ;  /* 0x000000230a237221 */ /* 0x002fe40000010000 */
[----:B----4-:R-:W-:Y:S02]  /*9060*/  FADD.FTZ R33, R11, R34 ;  /* 0x000000220b217221 */ /* 0x010fe40000010000 */
[----:B---3--:R-:W-:Y:S02]  /*9070*/  FADD.FTZ R39, R13, R32 ;  /* 0x000000200d277221 */ /* 0x008fe40000010000 */
[----:B-----5:R-:W-:Y:S01]  /*9080*/  FADD.FTZ R41, R15, R0 ;  /* 0x000000000f297221 */ /* 0x020fe20000010000 */
        /* <DEDUP_REMOVED lines=13> */
.L_x_24056:
[----:B------:R-:W-:Y:S05]  /*9160*/  BSYNC B0 ;  /* 0x0000000000007941 */ /* 0x000fea0003800000 */
.L_x_24055:
        /* <DEDUP_REMOVED lines=27> */
.L_x_24058:
[----:B------:R-:W-:Y:S05]  /*9320*/  BSYNC B0 ;  /* 0x0000000000007941 */ /* 0x000fea0003800000 */
.L_x_24057:
        /* <DEDUP_REMOVED lines=15> */
.L_x_24060:
[----:B------:R-:W-:Y:S05]  /*9420*/  BSYNC B0 ;  /* 0x0000000000007941 */ /* 0x000fea0003800000 */
.L_x_24059:
        /* <DEDUP_REMOVED lines=27> */
.L_x_24062:
[----:B------:R-:W-:Y:S05]  /*95e0*/  BSYNC B0 ;  /* 0x0000000000007941 */ /* 0x000fea0003800000 */
.L_x_24061:
        /* <DEDUP_REMOVED lines=90> */
.L_x_24014:
[----:B------:R-:W-:Y:S01]  /*9b90*/  IMAD.MOV.U32 R62, RZ, RZ, R75 ;  /* 0x000000ffff3e7224 */ /* 0x000fe200078e004b */
[----:B------:R-:W-:Y:S01]  /*9ba0*/  MOV R60, 0x9bf0 ;  /* 0x00009bf0003c7802 */ /* 0x000fe20000000f00 */
[----:B------:R-:W-:-:S02]  /*9bb0*/  IMAD.MOV.U32 R63, RZ, RZ, 0x2 ;  /* 0x00000002ff3f7424 */ /* 0x000fc400078e00ff */
[----:B------:R-:W-:Y:S02]  /*9bc0*/  IMAD.MOV.U32 R64, RZ, RZ, 0x1f ;  /* 0x0000001fff407424 */ /* 0x000fe400078e00ff */
[----:B------:R-:W-:Y:S02]  /*9bd0*/  IMAD.MOV.U32 R65, RZ, RZ, -0x1 ;  /* 0xffffffffff417424 */ /* 0x000fe400078e00ff */
[----:B------:R-:W-:Y:S05]  /*9be0*/  CALL.REL.NOINC `($__internal_424_$__cuda_sm70_shflsync_bfly_p) ;  /* 0x0000031000007944 */ /* 0x000fea0003c00000 */
[----:B-1----:R-:W-:Y:S01]  /*9bf0*/  IMAD.MOV.U32 R60, RZ, RZ, R62 ;  /* 0x000000ffff3c7224 */ /* 0x002fe200078e003e */
[----:B0-----:R-:W-:Y:S05]  /*9c00*/  BRA `(.L_x_24063) ;  /* 0xffffa4d000007947 */ /* 0x001fea000383ffff */
.L_x_24015:
[----:B------:R-:W-:Y:S01]  /*9c10*/  IMAD.MOV.U32 R62, RZ, RZ, R75 ;  /* 0x000000ffff3e7224 */ /* 0x000fe200078e004b */
[----:B------:R-:W-:Y:S01]  /*9c20*/  MOV R60, 0x9c70 ;  /* 0x00009c70003c7802 */ /* 0x000fe20000000f00 */
[----:B------:R-:W-:Y:S02]  /*9c30*/  IMAD.MOV.U32 R63, RZ, RZ, 0x1 ;  /* 0x00000001ff3f7424 */ /* 0x000fe400078e00ff */
[----:B------:R-:W-:Y:S02]  /*9c40*/  IMAD.MOV.U32 R64, RZ, RZ, 0x1f ;  /* 0x0000001fff407424 */ /* 0x000fe400078e00ff */
[----:B------:R-:W-:Y:S02]  /*9c50*/  IMAD.MOV.U32 R65, RZ, RZ, -0x1 ;  /* 0xffffffffff417424 */ /* 0x000fe400078e00ff */
[----:B------:R-:W-:Y:S05]  /*9c60*/  CALL.REL.NOINC `($__internal_424_$__cuda_sm70_shflsync_bfly_p) ;  /* 0x0000029000007944 */ /* 0x000fea0003c00000 */
[----:B-1----:R-:W-:Y:S01]  /*9c70*/  IMAD.MOV.U32 R60, RZ, RZ, R62 ;  /* 0x000000ffff3c7224 */ /* 0x002fe200078e003e */
[----:B0-----:R-:W-:Y:S05]  /*9c80*/  BRA `(.L_x_24064) ;  /* 0xffffa48000007947 */ /* 0x001fea000383ffff */
.L_x_24021:
        /* <DEDUP_REMOVED lines=8> */
.L_x_24022:
        /* <DEDUP_REMOVED lines=8> */
.L_x_24025:
[----:B------:R-:W-:Y:S01]  /*9d90*/  IMAD.MOV.U32 R62, RZ, RZ, R212 ;  /* 0x000000ffff3e7224 */ /* 0x000fe200078e00d4 */
[----:B------:R-:W-:Y:S01]  /*9da0*/  MOV R60, 0x9df0 ;  /* 0x00009df0003c7802 */ /* 0x000fe20000000f00 */
[----:B------:R-:W-:-:S02]  /*9db0*/  IMAD.MOV.U32 R63, RZ, RZ, 0x10 ;  /* 0x00000010ff3f7424 */ /* 0x000fc400078e00ff */
[----:B------:R-:W-:Y:S02]  /*9dc0*/  IMAD.MOV.U32 R64, RZ, RZ, 0x1f ;  /* 0x0000001fff407424 */ /* 0x000fe400078e00ff */
[----:B------:R-:W-:Y:S02]  /*9dd0*/  IMAD.MOV.U32 R65, RZ, RZ, -0x1 ;  /* 0xffffffffff417424 */ /* 0x000fe400078e00ff */
[----:B--2---:R-:W-:Y:S05]  /*9de0*/  CALL.REL.NOINC `($__internal_424_$__cuda_sm70_shflsync_bfly_p) ;  /* 0x0000011000007944 */ /* 0x004fea0003c00000 */
[----:B-1----:R-:W-:Y:S01]  /*9df0*/  IMAD.MOV.U32 R3, RZ, RZ, R62 ;  /* 0x000000ffff037224 */ /* 0x002fe200078e003e */
[----:B0-----:R-:W-:Y:S05]  /*9e00*/  BRA `(.L_x_24067) ;  /* 0xffffbd7000007947 */ /* 0x001fea000383ffff */
.L_x_24026:
[----:B------:R-:W-:Y:S01]  /*9e10*/  IMAD.MOV.U32 R62, RZ, RZ, R5 ;  /* 0x000000ffff3e7224 */ /* 0x000fe200078e0005 */
[----:B------:R-:W-:Y:S01]  /*9e20*/  MOV R60, 0x9e70 ;  /* 0x00009e70003c7802 */ /* 0x000fe20000000f00 */
[----:B------:R-:W-:Y:S02]  /*9e30*/  IMAD.MOV.U32 R63, RZ, RZ, 0x8 ;  /* 0x00000008ff3f7424 */ /* 0x000fe400078e00ff */
[----:B------:R-:W-:Y:S02]  /*9e40*/  IMAD.MOV.U32 R64, RZ, RZ, 0x1f ;  /* 0x0000001fff407424 */ /* 0x000fe400078e00ff */
[----:B------:R-:W-:Y:S02]  /*9e50*/  IMAD.MOV.U32 R65, RZ, RZ, -0x1 ;  /* 0xffffffffff417424 */ /* 0x000fe400078e00ff */
[----:B0-2---:R-:W-:Y:S05]  /*9e60*/  CALL.REL.NOINC `($__internal_424_$__cuda_sm70_shflsync_bfly_p) ;  /* 0x0000009000007944 */ /* 0x005fea0003c00000 */
[----:B-1----:R-:W-:Y:S01]  /*9e70*/  FMNMX.FTZ R0, R5, R62, !PT ;  /* 0x0000003e05007209 */ /* 0x002fe20007810000 */
[----:B0-----:R-:W-:Y:S01]  /*9e80*/  IMAD.MOV.U32 R63, RZ, RZ, 0x4 ;  /* 0x00000004ff3f7424 */ /* 0x001fe200078e00ff */
[----:B------:R-:W-:Y:S01]  /*9e90*/  MOV R60, 0x9ee0 ;  /* 0x00009ee0003c7802 */ /* 0x000fe20000000f00 */
[----:B------:R-:W-:-:S02]  /*9ea0*/  IMAD.MOV.U32 R64, RZ, RZ, 0x1f ;  /* 0x0000001fff407424 */ /* 0x000fc400078e00ff */
[----:B------:R-:W-:Y:S02]  /*9eb0*/  IMAD.MOV.U32 R65, RZ, RZ, -0x1 ;  /* 0xffffffffff417424 */ /* 0x000fe400078e00ff */
[----:B------:R-:W-:Y:S02]  /*9ec0*/  IMAD.MOV.U32 R62, RZ, RZ, R0 ;  /* 0x000000ffff3e7224 */ /* 0x000fe400078e0000 */
[----:B------:R-:W-:Y:S05]  /*9ed0*/  CALL.REL.NOINC `($__internal_424_$__cuda_sm70_shflsync_bfly_p) ;  /* 0x0000002000007944 */ /* 0x000fea0003c00000 */
[----:B-1----:R-:W-:Y:S01]  /*9ee0*/  IMAD.MOV.U32 R3, RZ, RZ, R62 ;  /* 0x000000ffff037224 */ /* 0x002fe200078e003e */
[----:B0-----:R-:W-:Y:S05]  /*9ef0*/  BRA `(.L_x_24068) ;  /* 0xffffbcd000007947 */ /* 0x001fea000383ffff */
        .weak           $__internal_424_$__cuda_sm70_shflsync_bfly_p
        .type           $__internal_424_$__cuda_sm70_shflsync_bfly_p,@function
        .size           $__internal_424_$__cuda_sm70_shflsync_bfly_p,(.L_x_25085 - $__internal_424_$__cuda_sm70_shflsync_bfly_p)
$__internal_424_$__cuda_sm70_shflsync_bfly_p:
[----:B------:R-:W-:Y:S01]  /*9f00*/  IMAD.MOV.U32 R61, RZ, RZ, 0x0 ;  /* 0x00000000ff3d7424 */ /* 0x000fe200078e00ff */
[----:B------:R-:W-:Y:S04]  /*9f10*/  WARPSYNC R65 ;  /* 0x0000004100007348 */ /* 0x000fe80003800000 */
[----:B------:R0:W1:Y:S01]  /*9f20*/  SHFL.BFLY PT, R62, R62, R63, R64 ;  /* 0x0c00003f3e3e7389 */ /* 0x00006200000e0040 */
[----:B------:R-:W-:Y:S05]  /*9f30*/  RET.REL.NODEC R60 `(_ZN4vllm25paged_attention_v2_kernelIffLi192ELi8ELi128ELNS_18Fp8KVCacheDataTypeE0ELb1ELi512EEEvPfS2_PT_PKS3_PKT0_S9_ifPKiSB_iPKfiiiSD_SD_iiiii) ;  /* 0xffff60c03c007950 */ /* 0x000fea0003c3ffff */
.L_x_24069:
        /* <DEDUP_REMOVED lines=12> */
.L_x_25085:


//--------------------- .text._ZN4vllm32paged_attention_v2_reduce_kernelIfLi128ELi128ELi512EEEvPT_PKfS4_PKS1_PKii --------------------------
	.section	.text._ZN4vllm32paged_attention_v2_reduce_kernelIfLi128ELi128ELi512EEEvPT_PKfS4_PKS1_PKii,"ax",@progbits
	.sectioninfo	@"SHI_REGISTERS=31"
	.align	128
        .global         _ZN4vllm32paged_attention_v2_reduce_kernelIfLi128ELi128ELi512EEEvPT_PKfS4_PKS1_PKii
        .type           _ZN4vllm32paged_attention_v2_reduce_kernelIfLi128ELi128ELi512EEEvPT_PKfS4_PKS1_PKii,@function
        .size           _ZN4vllm32paged_attention_v2_reduce_kernelIfLi128ELi128ELi512EEEvPT_PKfS4_PKS1_PKii,(.L_x_25592 - _ZN4vllm32paged_attention_v2_reduce_kernelIfLi128ELi128ELi512EEEvPT_PKfS4_PKS1_PKii)
        .other          _ZN4vllm32paged_attention_v2_reduce_kernelIfLi128ELi128ELi512EEEvPT_PKfS4_PKS1_PKii,@"STO_CUDA_ENTRY STV_DEFAULT"
_ZN4vllm32paged_attention_v2_reduce_kernelIfLi128ELi128ELi512EEEvPT_PKfS4_PKS1_PKii:
.text._ZN4vllm32paged_attention_v2_reduce_kernelIfLi128ELi128ELi512EEEvPT_PKfS4_PKS1_PKii:
        /* <DEDUP_REMOVED lines=27> */
.L_x_24073:
        /* <DEDUP_REMOVED lines=10> */
.L_x_24072:
[----:B------:R-:W-:Y:S05]  /*0250*/  BSYNC B0 ;  /* 0x0000000000007941 */ /* 0x000fea0003800000 */
.L_x_24071:
        /* <DEDUP_REMOVED lines=31> */
.L_x_24076:
        /* <DEDUP_REMOVED lines=17> */
.L_x_24075:
[----:B------:R-:W-:Y:S05]  /*0560*/  BSYNC B0 ;  /* 0x0000000000007941 */ /* 0x000fea0003800000 */
.L_x_24074:
        /* <DEDUP_REMOVED lines=35> */
[----:B0-----:R-:W-:Y:S01]  /*07a0*/  IMNMX R3, RZ, R0, !PT ;  /* 0x00000000ff037217 */ /* 0x001fe20007800200 */
[----:B------:R-:W-:Y:S03]  /*07b0*/  BSSY B0, `(.L_x_24078) ;  /* 0x0000010000007945 */ /* 0x000fe60003800000 */
[----:B------:R-:W-:-:S04]  /*07c0*/  IADD3 R3, -R0, 0x7f, R3 ;  /* 0x0000007f00037810 */ /* 0x000fc80007ffe103 */
[C---:B------:R-:W-:Y:S02]  /*07d0*/  LEA.HI R2, R3.reuse, 0x1, RZ, 0x19 ;  /* 0x0000000103027811 */ /* 0x040fe400078fc8ff */
[----:B------:R-:W-:Y:S02]  /*07e0*/  ISETP.GE.U32.AND P0, PT, R3, 0x180, PT ;  /* 0x000001800300780c */ /* 0x000fe40003f06070 */
[----:B------:R-:W-:-:S13]  /*07f0*/  LOP3.LUT P1, R2, R2, 0x3, RZ, 0xc0, !PT ;  /* 0x0000000302027812 */ /* 0x000fda000782c0ff */
[----:B------:R-:W-:Y:S05]  /*0800*/  @!P1 BRA `(.L_x_24079) ;  /* 0x000000a000009947 */ /* 0x000fea0003800000 */
[----:B------:R-:W-:-:S03]  /*0810*/  IMAD.MOV.U32 R4, RZ, RZ, R2 ;  /* 0x000000ffff047224 */ /* 0x000fc600078e0002 */
.L_x_24080:
        /* <DEDUP_REMOVED lines=9> */
.L_x_24079:
[----:B------:R-:W-:Y:S05]  /*08b0*/  BSYNC B0 ;  /* 0x0000000000007941 */ /* 0x000fea0003800000 */
.L_x_24078:
[----:B------:R-:W-:Y:S05]  /*08c0*/  @!P0 EXIT ;  /* 0x000000000000894d */ /* 0x000fea0003800000 */
.L_x_24081:
        /* <DEDUP_REMOVED lines=12> */
.L_x_24077:
        /* <DEDUP_REMOVED lines=8> */
.L_x_24088:
        /* <DEDUP_REMOVED lines=15> */
.L_x_24085:
        /* <DEDUP_REMOVED lines=74> */
.L_x_24084:
        /* <DEDUP_REMOVED lines=43> */
.L_x_24086:
[----:B------:R-:W-:-:S13]  /*1250*/  ISETP.NE.OR P0, PT, R19, RZ, P0 ;  /* 0x000000ff1300720c */ /* 0x000fda0000705670 */
[----:B------:R-:W-:Y:S05]  /*1260*/  @!P0 BRA `(.L_x_24082) ;  /* 0x000001a000008947 */ /* 0x000fea0003800000 */
.L_x_24083:
        /* <DEDUP_REMOVED lines=26> */
.L_x_24082:
        /* <DEDUP_REMOVED lines=23> */
.L_x_24087:
[----:B------:R-:W-:-:S04]  /*1580*/  IADD3 R13, P0, R0, R5, RZ ;  /* 0x00000005000d7210 */ /* 0x000fc80007f1e0ff */
[----:B------:R-:W-:Y:S02]  /*1590*/  LEA.HI.X.SX32 R16, R0, R7, 0x1, P0 ;  /* 0x0000000700107211 */ /* 0x000fe400000f0eff */
[----:B------:R-:W-:-:S04]  /*15a0*/  LEA R14, P0, R13, c[0x0][0x160], 0x2 ;  /* 0x000058000d0e7a11 */ /* 0x000fc800078010ff */
[----:B------:R-:W-:Y:S02]  /*15b0*/  LEA.HI.X R15, R13, c[0x0][0x164], R16, 0x2, P0 ;  /* 0x000059000d0f7a11 */ /* 0x000fe400000f1410 */
[C---:B------:R-:W-:Y:S02]  /*15c0*/  ISETP.GE.AND P0, PT, R0.reuse, RZ, PT ;  /* 0x000000ff0000720c */ /* 0x040fe40003f06270 */
[----:B------:R-:W-:Y:S01]  /*15d0*/  IADD3 R0, R0, 0x80, RZ ;  /* 0x0000008000007810 */ /* 0x000fe20007ffe0ff */
[----:B------:R2:W-:Y:S10]  /*15e0*/  STG.E [R14.64], R20 ;  /* 0x000000140e007986 */ /* 0x0005f4000c101904 */
[----:B------:R-:W-:Y:S05]  /*15f0*/  @!P0 BRA `(.L_x_24088) ;  /* 0xfffff41000008947 */ /* 0x000fea000383ffff */
[----:B------:R-:W-:Y:S05]  /*1600*/  EXIT ;  /* 0x000000000000794d */ /* 0x000fea0003800000 */
.L_x_24070:
        /* <DEDUP_REMOVED lines=14> */
.L_x_24089:
        /* <DEDUP_REMOVED lines=15> */
.L_x_24090:
        /* <DEDUP_REMOVED lines=10> */
.L_x_25592:


//--------------------- .text._ZN4vllm25paged_attention_v2_kernelIffLi128ELi8ELi128ELNS_18Fp8KVCacheDataTypeE0ELb1ELi512EEEvPfS2_PT_PKS3_PKT0_S9_ifPKiSB_iPKfiiiSD_SD_iiiii --------------------------
	.section	.text._ZN4vllm25paged_attention_v2_kernelIffLi128ELi8ELi128ELNS_18Fp8KVCacheDataTypeE0ELb1ELi512EEEvPfS2_PT_PKS3_PKT0_S9_ifPKiSB_iPKfiiiSD_SD_iiiii,"ax",@progbits
	.sectioninfo	@"SHI_REGISTERS=168"
	.align	128
        .global         _ZN4vllm25paged_attention_v2_kernelIffLi128ELi8ELi128ELNS_18Fp8KVCacheDataTypeE0ELb1ELi512EEEvPfS2_PT_PKS3_PKT0_S9_ifPKiSB_iPKfiiiSD_SD_iiiii
        .type           _ZN4vllm25paged_attention_v2_kernelIffLi128ELi8ELi128ELNS_18Fp8KVCacheDataTypeE0ELb1ELi512EEEvPfS2_PT_PKS3_PKT0_S9_ifPKiSB_iPKfiiiSD_SD_iiiii,@function
        .size           _ZN4vllm25paged_attention_v2_kernelIffLi128ELi8ELi128ELNS_18Fp8KVCacheDataTypeE0ELb1ELi512EEEvPfS2_PT_PKS3_PKT0_S9_ifPKiSB_iPKfiiiSD_SD_iiiii,(.L_x_25086 - _ZN4vllm25paged_attention_v2_kernelIffLi128ELi8ELi128ELNS_18Fp8KVCacheDataTypeE0ELb1ELi512EEEvPfS2_PT_PKS3_PKT0_S9_ifPKiSB_iPKfiiiSD_SD_iiiii)
        .other          _ZN4vllm25paged_attention_v2_kernelIffLi128ELi8ELi128ELNS_18Fp8KVCacheDataTypeE0ELb1ELi512EEEvPfS2_PT_PKS3_PKT0_S9_ifPKiSB_iPKfiiiSD_SD_iiiii,@"STO_CUDA_ENTRY STV_DEFAULT"
_ZN4vllm25paged_attention_v2_kernelIffLi128ELi8ELi128ELNS_18Fp8KVCacheDataTypeE0ELb1ELi512EEEvPfS2_PT_PKS3_PKT0_S9_ifPKiSB_iPKfiiiSD_SD_iiiii:
.text._ZN4vllm25paged_attention_v2_kernelIffLi128ELi8ELi128ELNS_18Fp8KVCacheDataTypeE0ELb1ELi512EEEvPfS2_PT_PKS3_PKT0_S9_ifPKiSB_iPKfiiiSD_SD_iiiii:
        /* <DEDUP_REMOVED lines=69> */
[----:B0-----:R-:W-:Y:S02]  /*0450*/  SHF.R.S32.HI R0, RZ, 0x1f, R5 ;  /* 0x0000001fff007819 */ /* 0x001fe40000011405 */
[----:B------:R-:W-:Y:S02]  /*0460*/  SHF.R.S32.HI R147, RZ, 0x3, R3 ;  /* 0x00000003ff937819 */ /* 0x000fe40000011403 */
[----:B------:R-:W-:Y:S02]  /*0470*/  @P0 IADD3 R4, R4, 0x1, RZ ;  /* 0x0000000104040810 */ /* 0x000fe40007ffe0ff */
[----:B------:R-:W-:Y:S02]  /*0480*/  IMNMX R148, R147, R148, PT ;  /* 0x0000009493947217 */ /* 0x000fe40003800200 */
[----:B------:R-:W-:Y:S01]  /*0490*/  ISETP.GT.AND P0, PT, R5, 0x7f, PT ;  /* 0x0000007f0500780c */ /* 0x000fe20003f04270 */
[----:B------:R-:W-:Y:S01]  /*04a0*/  @!P2 IMAD.MOV R4, RZ, RZ, -R4 ;  /* 0x000000ffff04a224 */ /* 0x000fe200078e0a04 */
[CC--:B------:R-:W-:Y:S01]  /*04b0*/  LEA.HI R2, R0.reuse, R5.reuse, RZ, 0x5 ;  /* 0x0000000500027211 */ /* 0x0c0fe200078f28ff */
        /* <DEDUP_REMOVED lines=35> */
.L_x_24095:
        /* <DEDUP_REMOVED lines=11> */
.L_x_24094:
[----:B------:R-:W-:Y:S05]  /*07a0*/  BSYNC B1 ;  /* 0x0000000000017941 */ /* 0x000fea0003800000 */
.L_x_24093:
        /* <DEDUP_REMOVED lines=10> */
.L_x_24096:
        /* <DEDUP_REMOVED lines=17> */
.L_x_24092:
[----:B------:R-:W-:Y:S05]  /*0960*/  BSYNC B0 ;  /* 0x0000000000007941 */ /* 0x000fea0003800000 */
.L_x_24091:
        /* <DEDUP_REMOVED lines=32> */
[----:B------:R-:W-:Y:S01]  /*0b70*/  @!P3 IMAD R7, R7, R2, RZ ;  /* 0x000000020707b224 */ /* 0x000fe200078e02ff */
[----:B------:R-:W-:Y:S01]  /*0b80*/  SHF.R.S32.HI R2, RZ, 0x1f, R142 ;  /* 0x0000001fff027819 */ /* 0x000fe2000001148e */
        /* <DEDUP_REMOVED lines=18> */
[C---:B------:R-:W-:Y:S01]  /*0cb0*/  IMAD.SHL.U32 R156, R139.reuse, 0x4, RZ ;  /* 0x000000048b9c7824 */ /* 0x040fe200078e00ff */
[----:B------:R-:W-:Y:S01]  /*0cc0*/  SHF.R.S32.HI R12, RZ, 0x1f, R131 ;  /* 0x0000001fff0c7819 */ /* 0x000fe20000011483 */
[----:B------:R-:W-:Y:S01]  /*0cd0*/  IMAD.IADD R138, R139, 0x1, -R138 ;  /* 0x000000018b8a7824 */ /* 0x000fe200078e0a8a */
[----:B------:R-:W-:Y:S01]  /*0ce0*/  LEA.HI R25, R6, R135, RZ, 0x2 ;  /* 0x0000008706197211 */ /* 0x000fe200078f10ff */
[C---:B------:R-:W-:Y:S01]  /*0cf0*/  IMAD.SHL.U32 R134, R24.reuse, 0x8, RZ ;  /* 0x0000000818867824 */ /* 0x040fe200078e00ff */
[----:B------:R-:W-:-:S02]  /*0d00*/  LOP3.LUT R6, R24, 0xfffffffc, RZ, 0xc0, !PT ;  /* 0xfffffffc18067812 */ /* 0x000fc400078ec0ff */
[----:B------:R-:W-:Y:S01]  /*0d10*/  LEA.HI R27, R12, R131, RZ, 0x2 ;  /* 0x000000830c1b7211 */ /* 0x000fe200078f10ff */
[----:B------:R-:W-:Y:S01]  /*0d20*/  IMAD.SHL.U32 R132, R25, 0x8, RZ ;  /* 0x0000000819847824 */ /* 0x000fe200078e00ff */
[----:B------:R-:W-:Y:S01]  /*0d30*/  IADD3 R129, R143, 0x14, RZ ;  /* 0x000000148f817810 */ /* 0x000fe20007ffe0ff */
[----:B------:R-:W-:Y:S01]  /*0d40*/  IMAD.IADD R137, R137, 0x1, -R6 ;  /* 0x0000000189897824 */ /* 0x000fe200078e0a06 */
[C---:B------:R-:W-:Y:S01]  /*0d50*/  LOP3.LUT R6, R27.reuse, 0xfffffffc, RZ, 0xc0, !PT ;  /* 0xfffffffc1b067812 */ /* 0x040fe200078ec0ff */
[----:B------:R-:W-:Y:S01]  /*0d60*/  IMAD.SHL.U32 R128, R27, 0x8, RZ ;  /* 0x000000081b807824 */ /* 0x000fe200078e00ff */
[----:B------:R-:W-:Y:S02]  /*0d70*/  IADD3 R127, R143, 0x18, RZ ;  /* 0x000000188f7f7810 */ /* 0x000fe40007ffe0ff */
        /* <DEDUP_REMOVED lines=8> */
[----:B------:R-:W-:Y:S02]  /*0e00*/  LEA.HI R29, R6, R127, RZ, 0x2 ;  /* 0x0000007f061d7211 */ /* 0x000fe400078f10ff */
[----:B------:R-:W-:-:S02]  /*0e10*/  LOP3.LUT R6, R28, 0xfffffffc, RZ, 0xc0, !PT ;  /* 0xfffffffc1c067812 */ /* 0x000fc400078ec0ff */
[----:B------:R-:W-:Y:S01]  /*0e20*/  SHF.R.S32.HI R26, RZ, 0x1f, R133 ;  /* 0x0000001fff1a7819 */ /* 0x000fe20000011485 */
[----:B------:R-:W-:Y:S01]  /*0e30*/  IMAD.SHL.U32 R124, R29, 0x8, RZ ;  /* 0x000000081d7c7824 */ /* 0x000fe200078e00ff */
        /* <DEDUP_REMOVED lines=11> */
[----:B------:R-:W-:Y:S02]  /*0ef0*/  LOP3.LUT R10, R26, 0xfffffffc, RZ, 0xc0, !PT ;  /* 0xfffffffc1a0a7812 */ /* 0x000fe400078ec0ff */
[----:B------:R-:W-:Y:S01]  /*0f00*/  LEA.HI R30, R30, R125, RZ, 0x2 ;  /* 0x0000007d1e1e7211 */ /* 0x000fe200078f10ff */
[----:B------:R-:W-:Y:S01]  /*0f10*/  IMAD.IADD R135, R135, 0x1, -R8 ;  /* 0x0000000187877824 */ /* 0x000fe200078e0a08 */
[----:B------:R-:W-:Y:S01]  /*0f20*/  SHF.R.S32.HI R6, RZ, 0x1f, R121 ;  /* 0x0000001fff067819 */ /* 0x000fe20000011479 */
[----:B------:R-:W-:Y:S01]  /*0f30*/  IMAD.IADD R133, R133, 0x1, -R10 ;  /* 0x0000000185857824 */ /* 0x000fe200078e0a0a */
[----:B------:R-:W-:Y:S01]  /*0f40*/  IADD3 R115, R143, 0x30, RZ ;  /* 0x000000308f737810 */ /* 0x000fe20007ffe0ff */
[C---:B------:R-:W-:Y:S01]  /*0f50*/  IMAD.SHL.U32 R122, R30.reuse, 0x8, RZ ;  /* 0x000000081e7a7824 */ /* 0x040fe200078e00ff */
[----:B------:R-:W-:Y:S02]  /*0f60*/  LOP3.LUT R8, R29, 0xfffffffc, RZ, 0xc0, !PT ;  /* 0xfffffffc1d087812 */ /* 0x000fe400078ec0ff */
[----:B------:R-:W-:-:S02]  /*0f70*/  LOP3.LUT R10, R30, 0xfffffffc, RZ, 0xc0, !PT ;  /* 0xfffffffc1e0a7812 */ /* 0x000fc400078ec0ff */
[----:B------:R-:W-:Y:S01]  /*0f80*/  LEA.HI R32, R6, R121, RZ, 0x2 ;  /* 0x0000007906207211 */ /* 0x000fe200078f10ff */
[----:B------:R-:W-:Y:S01]  /*0f90*/  IMAD.IADD R127, R127, 0x1, -R8 ;  /* 0x000000017f7f7824 */ /* 0x000fe200078e0a08 */
[----:B------:R-:W-:Y:S01]  /*0fa0*/  IADD3 R119, R143, 0x28, RZ ;  /* 0x000000288f777810 */ /* 0x000fe20007ffe0ff */
[----:B------:R-:W-:Y:S01]  /*0fb0*/  IMAD.IADD R125, R125, 0x1, -R10 ;  /* 0x000000017d7d7824 */ /* 0x000fe200078e0a0a */
[----:B------:R-:W-:Y:S01]  /*0fc0*/  IADD3 R117, R143, 0x2c, RZ ;  /* 0x0000002c8f757810 */ /* 0x000fe20007ffe0ff */
[C---:B------:R-:W-:Y:S01]  /*0fd0*/  IMAD.SHL.U32 R118, R32.reuse, 0x8, RZ ;  /* 0x0000000820767824 */ /* 0x040fe200078e00ff */
[----:B------:R-:W-:Y:S02]  /*0fe0*/  SHF.R.S32.HI R12, RZ, 0x1f, R115 ;  /* 0x0000001fff0c7819 */ /* 0x000fe40000011473 */
[----:B------:R-:W-:Y:S02]  /*0ff0*/  LOP3.LUT R6, R32, 0xfffffffc, RZ, 0xc0, !PT ;  /* 0xfffffffc20067812 */ /* 0x000fe400078ec0ff */
[----:B------:R-:W-:-:S02]  /*1000*/  SHF.R.S32.HI R8, RZ, 0x1f, R119 ;  /* 0x0000001fff087819 */ /* 0x000fc40000011477 */
[----:B------:R-:W-:Y:S01]  /*1010*/  SHF.R.S32.HI R10, RZ, 0x1f, R117 ;  /* 0x0000001fff0a7819 */ /* 0x000fe20000011475 */
[----:B------:R-:W-:Y:S01]  /*1020*/  IMAD.IADD R121, R121, 0x1, -R6 ;  /* 0x0000000179797824 */ /* 0x000fe200078e0a06 */
[----:B------:R-:W-:Y:S02]  /*1030*/  LEA.HI R35, R12, R115, RZ, 0x2 ;  /* 0x000000730c237211 */ /* 0x000fe400078f10ff */
[----:B------:R-:W-:Y:S02]  /*1040*/  LEA.HI R33, R8, R119, RZ, 0x2 ;  /* 0x0000007708217211 */ /* 0x000fe400078f10ff */
[----:B------:R-:W-:Y:S01]  /*1050*/  LEA.HI R34, R10, R117, RZ, 0x2 ;  /* 0x000000750a227211 */ /* 0x000fe200078f10ff */
[C---:B------:R-:W-:Y:S01]  /*1060*/  IMAD.SHL.U32 R112, R35.reuse, 0x8, RZ ;  /* 0x0000000823707824 */ /* 0x040fe200078e00ff */
        /* <DEDUP_REMOVED lines=13> */
[----:B------:R-:W-:Y:S02]  /*1140*/  SHF.R.S32.HI R8, RZ, 0x1f, R111 ;  /* 0x0000001fff087819 */ /* 0x000fe4000001146f */
[----:B------:R-:W-:-:S02]  /*1150*/  SHF.R.S32.HI R10, RZ, 0x1f, R109 ;  /* 0x0000001fff0a7819 */ /* 0x000fc4000001146d */
[----:B------:R-:W-:Y:S02]  /*1160*/  LEA.HI R36, R6, R113, RZ, 0x2 ;  /* 0x0000007106247211 */ /* 0x000fe400078f10ff */
[----:B------:R-:W-:Y:S02]  /*1170*/  SHF.R.S32.HI R12, RZ, 0x1f, R107 ;  /* 0x0000001fff0c7819 */ /* 0x000fe4000001146b */
[----:B------:R-:W-:Y:S01]  /*1180*/  LEA.HI R37, R8, R111, RZ, 0x2 ;  /* 0x0000006f08257211 */ /* 0x000fe200078f10ff */
[----:B------:R-:W-:Y:S01]  /*1190*/  IMAD.SHL.U32 R110, R36, 0x8, RZ ;  /* 0x00000008246e7824 */ /* 0x000fe200078e00ff */
[----:B------:R-:W-:Y:S02]  /*11a0*/  LEA.HI R38, R10, R109, RZ, 0x2 ;  /* 0x0000006d0a267211 */ /* 0x000fe400078f10ff */
[----:B------:R-:W-:Y:S01]  /*11b0*/  LOP3.LUT R6, R36, 0xfffffffc, RZ, 0xc0, !PT ;  /* 0xfffffffc24067812 */ /* 0x000fe200078ec0ff */
[C---:B------:R-:W-:Y:S01]  /*11c0*/  IMAD.SHL.U32 R108, R37.reuse, 0x8, RZ ;  /* 0x00000008256c7824 */ /* 0x040fe200078e00ff */
[----:B------:R-:W-:Y:S01]  /*11d0*/  LEA.HI R39, R12, R107, RZ, 0x2 ;  /* 0x0000006b0c277211 */ /* 0x000fe200078f10ff */
[C---:B------:R-:W-:Y:S01]  /*11e0*/  IMAD.SHL.U32 R106, R38.reuse, 0x8, RZ ;  /* 0x00000008266a7824 */ /* 0x040fe200078e00ff */
[----:B------:R-:W-:Y:S01]  /*11f0*/  LOP3.LUT R8, R37, 0xfffffffc, RZ, 0xc0, !PT ;  /* 0xfffffffc25087812 */ /* 0x000fe200078ec0ff */
[----:B------:R-:W-:Y:S01]  /*1200*/  IMAD.IADD R113, R113, 0x1, -R6 ;  /* 0x0000000171717824 */ /* 0x000fe200078e0a06 */
[----:B------:R-:W-:Y:S01]  /*1210*/  LOP3.LUT R10, R38, 0xfffffffc, RZ, 0xc0, !PT ;  /* 0xfffffffc260a7812 */ /* 0x000fe200078ec0ff */
[C---:B------:R-:W-:Y:S01]  /*1220*/  IMAD.SHL.U32 R24, R39.reuse, 0x8, RZ ;  /* 0x0000000827187824 */ /* 0x040fe200078e00ff */
[----:B------:R-:W-:Y:S01]  /*1230*/  LOP3.LUT R6, R39, 0xfffffffc, RZ, 0xc0, !PT ;  /* 0xfffffffc27067812 */ /* 0x000fe200078ec0ff */
[----:B------:R-:W-:Y:S01]  /*1240*/  IMAD.IADD R111, R111, 0x1, -R8 ;  /* 0x000000016f6f7824 */ /* 0x000fe200078e0a08 */
[----:B------:R-:W-:Y:S01]  /*1250*/  IADD3 R7, R143, 0x44, RZ ;  /* 0x000000448f077810 */ /* 0x000fe20007ffe0ff */
[----:B------:R-:W-:Y:S01]  /*1260*/  IMAD.IADD R109, R109, 0x1, -R10 ;  /* 0x000000016d6d7824 */ /* 0x000fe200078e0a0a */
[----:B------:R-:W-:Y:S01]  /*1270*/  IADD3 R8, R143, 0x48, RZ ;  /* 0x000000488f087810 */ /* 0x000fe20007ffe0ff */
[----:B------:R-:W-:Y:S01]  /*1280*/  IMAD.IADD R107, R107, 0x1, -R6 ;  /* 0x000000016b6b7824 */ /* 0x000fe200078e0a06 */
[----:B------:R-:W-:-:S02]  /*1290*/  IADD3 R10, R143, 0x4c, RZ ;  /* 0x0000004c8f0a7810 */ /* 0x000fc40007ffe0ff */
[----:B------:R-:W-:Y:S02]  /*12a0*/  SHF.R.S32.HI R6, RZ, 0x1f, R7 ;  /* 0x0000001fff067819 */ /* 0x000fe40000011407 */
[----:B------:R-:W-:Y:S02]  /*12b0*/  SHF.R.S32.HI R9, RZ, 0x1f, R8 ;  /* 0x0000001fff097819 */ /* 0x000fe40000011408 */
[----:B------:R-:W-:Y:S02]  /*12c0*/  SHF.R.S32.HI R11, RZ, 0x1f, R10 ;  /* 0x0000001fff0b7819 */ /* 0x000fe4000001140a */
[----:B------:R-:W-:Y:S02]  /*12d0*/  IADD3 R12, R143, 0x50, RZ ;  /* 0x000000508f0c7810 */ /* 0x000fe40007ffe0ff */
[----:B------:R-:W-:Y:S02]  /*12e0*/  LEA.HI R40, R6, R7, RZ, 0x2 ;  /* 0x0000000706287211 */ /* 0x000fe400078f10ff */
[----:B------:R-:W-:-:S02]  /*12f0*/  LEA.HI R41, R9, R8, RZ, 0x2 ;  /* 0x0000000809297211 */ /* 0x000fc400078f10ff */
[----:B------:R-:W-:Y:S01]  /*1300*/  LEA.HI R42, R11, R10, RZ, 0x2 ;  /* 0x0000000a0b2a7211 */ /* 0x000fe200078f10ff */
[C---:B------:R-:W-:Y:S01]  /*1310*/  IMAD.SHL.U32 R25, R40.reuse, 0x8, RZ ;  /* 0x0000000828197824 */ /* 0x040fe200078e00ff */
[----:B------:R-:W-:Y:S01]  /*1320*/  SHF.R.S32.HI R13, RZ, 0x1f, R12 ;  /* 0x0000001fff0d7819 */ /* 0x000fe2000001140c */
[C---:B------:R-:W-:Y:S01]  /*1330*/  IMAD.SHL.U32 R26, R41.reuse, 0x8, RZ ;  /* 0x00000008291a7824 */ /* 0x040fe200078e00ff */
        /* <DEDUP_REMOVED lines=40> */
[----:B------:R-:W-:Y:S02]  /*15c0*/  SHF.R.S32.HI R19, RZ, 0x1f, R18 ;  /* 0x0000001fff137819 */ /* 0x000fe40000011412 */
[----:B------:R-:W-:Y:S02]  /*15d0*/  LEA.HI R48, R15, R14, RZ, 0x2 ;  /* 0x0000000e0f307211 */ /* 0x000fe400078f10ff */
[----:B------:R-:W-:-:S02]  /*15e0*/  LEA.HI R49, R16, R17, RZ, 0x2 ;  /* 0x0000001110317211 */ /* 0x000fc400078f10ff */
[----:B------:R-:W-:Y:S01]  /*15f0*/  IADD3 R20, R143, 0x70, RZ ;  /* 0x000000708f147810 */ /* 0x000fe20007ffe0ff */
[C---:B------:R-:W-:Y:S01]  /*1600*/  IMAD.SHL.U32 R33, R48.reuse, 0x8, RZ ;  /* 0x0000000830217824 */ /* 0x040fe200078e00ff */
[----:B------:R-:W-:Y:S01]  /*1610*/  LEA.HI R50, R19, R18, RZ, 0x2 ;  /* 0x0000001213327211 */ /* 0x000fe200078f10ff */
[C---:B------:R-:W-:Y:S01]  /*1620*/  IMAD.SHL.U32 R34, R49.reuse, 0x8, RZ ;  /* 0x0000000831227824 */ /* 0x040fe200078e00ff */
[----:B------:R-:W-:Y:S02]  /*1630*/  LOP3.LUT R15, R48, 0xfffffffc, RZ, 0xc0, !PT ;  /* 0xfffffffc300f7812 */ /* 0x000fe400078ec0ff */
[----:B------:R-:W-:Y:S01]  /*1640*/  LOP3.LUT R16, R49, 0xfffffffc, RZ, 0xc0, !PT ;  /* 0xfffffffc31107812 */ /* 0x000fe200078ec0ff */
[----:B------:R-:W-:Y:S01]  /*1650*/  IMAD.SHL.U32 R35, R50, 0x8, RZ ;  /* 0x0000000832237824 */ /* 0x000fe200078e00ff */
[----:B------:R-:W-:Y:S01]  /*1660*/  SHF.R.S32.HI R21, RZ, 0x1f, R20 ;  /* 0x0000001fff157819 */ /* 0x000fe20000011414 */
[----:B------:R-:W-:Y:S01]  /*1670*/  IMAD.IADD R14, R14, 0x1, -R15 ;  /* 0x000000010e0e7824 */ /* 0x000fe200078e0a0f */
[----:B------:R-:W-:Y:S01]  /*1680*/  LOP3.LUT R19, R50, 0xfffffffc, RZ, 0xc0, !PT ;  /* 0xfffffffc32137812 */ /* 0x000fe200078ec0ff */
[----:B------:R-:W-:Y:S01]  /*1690*/  IMAD.IADD R15, R17, 0x1, -R16 ;  /* 0x00000001110f7824 */ /* 0x000fe200078e0a10 */
[----:B------:R-:W-:Y:S01]  /*16a0*/  LEA.HI R51, R21, R20, RZ, 0x2 ;  /* 0x0000001415337211 */ /* 0x000fe200078f10ff */
[----:B------:R-:W-:Y:S01]  /*16b0*/  IMAD R21, R4, c[0x0][0x1c0], RZ ;  /* 0x0000700004157a24 */ /* 0x000fe200078e02ff */
[C---:B------:R-:W-:Y:S01]  /*16c0*/  IADD3 R22, R143.reuse, 0x78, RZ ;  /* 0x000000788f167810 */ /* 0x040fe20007ffe0ff */
[----:B------:R-:W-:Y:S01]  /*16d0*/  IMAD.IADD R16, R18, 0x1, -R19 ;  /* 0x0000000112107824 */ /* 0x000fe200078e0a13 */
[----:B------:R-:W-:Y:S01]  /*16e0*/  IADD3 R18, R143, 0x74, RZ ;  /* 0x000000748f127810 */ /* 0x000fe20007ffe0ff */
[----:B------:R-:W-:Y:S01]  /*16f0*/  IMAD.SHL.U32 R36, R51, 0x8, RZ ;  /* 0x0000000833247824 */ /* 0x000fe200078e00ff */
[----:B------:R-:W-:-:S02]  /*1700*/  IADD3 R54, R143, 0x7c, RZ ;  /* 0x0000007c8f367810 */ /* 0x000fc40007ffe0ff */
[----:B------:R-:W-:Y:S02]  /*1710*/  SHF.R.S32.HI R56, RZ, 0x1f, R156 ;  /* 0x0000001fff387819 */ /* 0x000fe4000001149c */
[----:B------:R-:W-:Y:S02]  /*1720*/  SHF.R.S32.HI R19, RZ, 0x1f, R18 ;  /* 0x0000001fff137819 */ /* 0x000fe40000011412 */
[----:B------:R-:W-:Y:S02]  /*1730*/  IADD3 R156, P0, R21, R156, RZ ;  /* 0x0000009c159c7210 */ /* 0x000fe40007f1e0ff */
[----:B------:R-:W-:Y:S02]  /*1740*/  SHF.R.S32.HI R23, RZ, 0x1f, R22 ;  /* 0x0000001fff177819 */ /* 0x000fe40000011416 */
[----:B------:R-:W-:Y:S02]  /*1750*/  SHF.R.S32.HI R55, RZ, 0x1f, R54 ;  /* 0x0000001fff377819 */ /* 0x000fe40000011436 */
[----:B------:R-:W-:-:S02]  /*1760*/  LEA.HI R52, R19, R18, RZ, 0x2 ;  /* 0x0000001213347211 */ /* 0x000fc400078f10ff */
[----:B------:R-:W-:Y:S02]  /*1770*/  LEA.HI.X.SX32 R157, R21, R56, 0x1, P0 ;  /* 0x00000038159d7211 */ /* 0x000fe400000f0eff */
[----:B------:R-:W-:Y:S01]  /*1780*/  LEA.HI R53, R23, R22, RZ, 0x2 ;  /* 0x0000001617357211 */ /* 0x000fe200078f10ff */
[----:B------:R-:W-:Y:S01]  /*1790*/  IMAD.SHL.U32 R37, R52, 0x8, RZ ;  /* 0x0000000834257824 */ /* 0x000fe200078e00ff */
[----:B-----5:R-:W-:Y:S02]  /*17a0*/  FSETP.NEU.FTZ.AND P0, PT, R154, RZ, PT ;  /* 0x000000ff9a00720b */ /* 0x020fe40003f1d000 */
[----:B------:R-:W-:Y:S01]  /*17b0*/  LEA.HI R55, R55, R54, RZ, 0x2 ;  /* 0x0000003637377211 */ /* 0x000fe200078f10ff */
[----:B------:R-:W-:Y:S01]  /*17c0*/  IMAD.SHL.U32 R38, R53, 0x8, RZ ;  /* 0x0000000835267824 */ /* 0x000fe200078e00ff */
[----:B------:R-:W-:Y:S02]  /*17d0*/  LOP3.LUT R19, R52, 0xfffffffc, RZ, 0xc0, !PT ;  /* 0xfffffffc34137812 */ /* 0x000fe400078ec0ff */
        /* <DEDUP_REMOVED lines=107> */
[----:B------:R-:W-:Y:S02]  /*1e90*/  IMAD.MOV.U32 R151, RZ, RZ, R141 ;  /* 0x000000ffff977224 */ /* 0x000fe400078e008d */
.L_x_24106:
        /* <DEDUP_REMOVED lines=12> */
[----:B------:R-:W-:Y:S01]  /*1f60*/  IABS R40, R150 ;  /* 0x0000009600287213 */ /* 0x000fe20000000000 */
[----:B------:R-:W0:Y:S01]  /*1f70*/  I2F.RP R153, R42 ;  /* 0x0000002a00997306 */ /* 0x000e220000209400 */
[----:B------:R-:W-:-:S03]  /*1f80*/  LOP3.LUT R150, R150, c[0x0][0x1e4], RZ, 0x3c, !PT ;  /* 0x0000790096967a12 */ /* 0x000fc600078e3cff */
[----:B------:R-:W-:Y:S01]  /*1f90*/  IMAD.HI.U32 R152, R41, R40, RZ ;  /* 0x0000002829987227 */ /* 0x000fe200078e00ff */
[----:B------:R-:W-:-:S03]  /*1fa0*/  ISETP.GE.AND P2, PT, R150, RZ, PT ;  /* 0x000000ff9600720c */ /* 0x000fc60003f46270 */
[----:B------:R-:W-:-:S04]  /*1fb0*/  IMAD.MOV R41, RZ, RZ, -R152 ;  /* 0x000000ffff297224 */ /* 0x000fc800078e0a98 */
[C---:B------:R-:W-:Y:S01]  /*1fc0*/  IMAD R40, R43.reuse, R41, R40 ;  /* 0x000000292b287224 */ /* 0x040fe200078e0228 */
        /* <DEDUP_REMOVED lines=9> */
[----:B------:R-:W-:-:S05]  /*2060*/  @P0 IADD3 R152, R152, 0x1, RZ ;  /* 0x0000000198980810 */ /* 0x000fca0007ffe0ff */
[----:B------:R-:W-:Y:S01]  /*2070*/  @!P2 IMAD.MOV R152, RZ, RZ, -R152 ;  /* 0x000000ffff98a224 */ /* 0x000fe200078e0a98 */
[----:B------:R-:W-:Y:S01]  /*2080*/  @!P1 LOP3.LUT R152, RZ, c[0x0][0x1e4], RZ, 0x33, !PT ;  /* 0x00007900ff989a12 */ /* 0x000fe200078e33ff */
[----:B0-----:R-:W-:-:S04]  /*2090*/  IMAD.MOV R43, RZ, RZ, -R41 ;  /* 0x000000ffff2b7224 */ /* 0x001fc800078e0a29 */
        /* <DEDUP_REMOVED lines=37> */
[----:B------:R-:W2:Y:S04]  /*22f0*/  LDS.128 R40, [R136] ;  /* 0x0000000088287984 */ /* 0x000ea80000000c00 */
[----:B------:R-:W3:Y:S01]  /*2300*/  LDG.E.CONSTANT R161, [R160.64] ;  /* 0x0000000aa0a17981 */ /* 0x000ee2000c1e9900 */
[----:B------:R-:W-:-:S04]  /*2310*/  IADD3 R150, P0, P1, R132, R152, R135 ;  /* 0x0000009884967210 */ /* 0x000fc8000791e087 */
[----:B------:R-:W-:Y:S02]  /*2320*/  LEA R158, P2, R150, c[0x0][0x180], 0x2 ;  /* 0x00006000969e7a11 */ /* 0x000fe400078410ff */
[----:B------:R-:W-:-:S04]  /*2330*/  IADD3.X R159, R46, R153, R47, P0, P1 ;  /* 0x000000992e9f7210 */ /* 0x000fc800007e242f */
[----:B------:R-:W-:-:S06]  /*2340*/  LEA.HI.X R159, R150, c[0x0][0x184], R159, 0x2, P2 ;  /* 0x00006100969f7a11 */ /* 0x000fcc00010f149f */
[----:B------:R1:W4:Y:S01]  /*2350*/  LDG.E.CONSTANT R159, [R158.64] ;  /* 0x0000000a9e9f7981 */ /* 0x000322000c1e9900 */
[----:B------:R-:W-:-:S04]  /*2360*/  IADD3 R150, P0, P1, R130, R152, R133 ;  /* 0x0000009882967210 */ /* 0x000fc8000791e085 */
[----:B0-----:R-:W-:Y:S01]  /*2370*/  IADD3.X R155, R48, R153, R49, P0, P1 ;  /* 0x00000099309b7210 */ /* 0x001fe200007e2431 */
        /* <DEDUP_REMOVED lines=9> */
[----:B------:R3:W5:Y:S01]  /*2410*/  LDG.E.CONSTANT R163, [R40.64] ;  /* 0x0000000a28a37981 */ /* 0x000762000c1e9900 */
[----:B-1----:R-:W-:-:S04]  /*2420*/  IADD3 R158, P0, P1, R126, R152, R129 ;  /* 0x000000987e9e7210 */ /* 0x002fc8000791e081 */
[----:B------:R-:W-:Y:S02]  /*2430*/  LEA R160, P2, R158, c[0x0][0x180], 0x2 ;  /* 0x000060009ea07a11 */ /* 0x000fe400078410ff */
[----:B------:R-:W-:-:S04]  /*2440*/  IADD3.X R161, R52, R153, R53, P0, P1 ;  /* 0x0000009934a17210 */ /* 0x000fc800007e2435 */
[----:B------:R-:W-:-:S05]  /*2450*/  LEA.HI.X R161, R158, c[0x0][0x184], R161, 0x2, P2 ;  /* 0x000061009ea17a11 */ /* 0x000fca00010f14a1 */
[----:B------:R-:W5:Y:S01]  /*2460*/  LDG.E.CONSTANT R160, [R160.64] ;  /* 0x0000000aa0a07981 */ /* 0x000f62000c1e9900 */
[----:B----4-:R-:W-:Y:S01]  /*2470*/  FFMA.FTZ R42, R159, R42, R150 ;  /* 0x0000002a9f2a7223 */ /* 0x010fe20000010096 */
[----:B------:R-:W-:-:S04]  /*2480*/  IADD3 R150, P0, P1, R124, R152, R127 ;  /* 0x000000987c967210 */ /* 0x000fc8000791e07f */
[----:B------:R-:W-:Y:S02]  /*2490*/  LEA R158, P2, R150, c[0x0][0x180], 0x2 ;  /* 0x00006000969e7a11 */ /* 0x000fe400078410ff */
[----:B0-----:R-:W-:-:S04]  /*24a0*/  IADD3.X R155, R54, R153, R55, P0, P1 ;  /* 0x00000099369b7210 */ /* 0x001fc800007e2437 */
[----:B------:R-:W-:-:S06]  /*24b0*/  LEA.HI.X R159, R150, c[0x0][0x184], R155, 0x2, P2 ;  /* 0x00006100969f7a11 */ /* 0x000fcc00010f149b */
[----:B------:R0:W4:Y:S01]  /*24c0*/  LDG.E.CONSTANT R159, [R158.64] ;  /* 0x0000000a9e9f7981 */ /* 0x000122000c1e9900 */
[----:B------:R-:W-:-:S04]  /*24d0*/  IADD3 R150, P0, P1, R122, R152, R125 ;  /* 0x000000987a967210 */ /* 0x000fc8000791e07d */
[----:B------:R-:W-:Y:S01]  /*24e0*/  IADD3.X R155, R56, R153, R57, P0, P1 ;  /* 0x00000099389b7210 */ /* 0x000fe200007e2439 */
[----:B--2---:R-:W-:Y:S02]  /*24f0*/  FFMA.FTZ R154, R154, R43, R42 ;  /* 0x0000002b9a9a7223 */ /* 0x004fe4000001002a */
[----:B---3--:R-:W5:Y:S02]  /*2500*/  LDS.128 R40, [R136+0x10] ;  /* 0x0000100088287984 */ /* 0x008f640000000c00 */
[----:B-----5:R-:W-:Y:S01]  /*2510*/  FFMA.FTZ R40, R40, R163, R154 ;  /* 0x000000a328287223 */ /* 0x020fe2000001009a */
[----:B------:R-:W-:-:S04]  /*2520*/  LEA R154, P2, R150, c[0x0][0x180], 0x2 ;  /* 0x00006000969a7a11 */ /* 0x000fc800078410ff */
[----:B------:R-:W-:-:S05]  /*2530*/  LEA.HI.X R155, R150, c[0x0][0x184], R155, 0x2, P2 ;  /* 0x00006100969b7a11 */ /* 0x000fca00010f149b */
[----:B------:R1:W2:Y:S01]  /*2540*/  LDG.E.CONSTANT R154, [R154.64] ;  /* 0x0000000a9a9a7981 */ /* 0x0002a2000c1e9900 */
[----:B------:R-:W-:Y:S01]  /*2550*/  FFMA.FTZ R150, R160, R41, R40 ;  /* 0x00000029a0967223 */ /* 0x000fe20000010028 */
[----:B------:R-:W-:-:S04]  /*2560*/  IADD3 R41, P0, P1, R120, R152, R123 ;  /* 0x0000009878297210 */ /* 0x000fc8000791e07b */
[----:B------:R-:W-:Y:S02]  /*2570*/  LEA R40, P2, R41, c[0x0][0x180], 0x2 ;  /* 0x0000600029287a11 */ /* 0x000fe400078410ff */
[----:B0-----:R-:W-:-:S04]  /*2580*/  IADD3.X R158, R58, R153, R59, P0, P1 ;  /* 0x000000993a9e7210 */ /* 0x001fc800007e243b */
[----:B------:R-:W-:-:S05]  /*2590*/  LEA.HI.X R41, R41, c[0x0][0x184], R158, 0x2, P2 ;  /* 0x0000610029297a11 */ /* 0x000fca00010f149e */
[----:B------:R0:W3:Y:S01]  /*25a0*/  LDG.E.CONSTANT R163, [R40.64] ;  /* 0x0000000a28a37981 */ /* 0x0000e2000c1e9900 */
[----:B------:R-:W-:-:S04]  /*25b0*/  IADD3 R158, P0, P1, R118, R152, R121 ;  /* 0x00000098769e7210 */ /* 0x000fc8000791e079 */
[----:B------:R-:W-:Y:S02]  /*25c0*/  LEA R160, P2, R158, c[0x0][0x180], 0x2 ;  /* 0x000060009ea07a11 */ /* 0x000fe400078410ff */
[----:B------:R-:W-:-:S04]  /*25d0*/  IADD3.X R161, R60, R153, R61, P0, P1 ;  /* 0x000000993ca17210 */ /* 0x000fc800007e243d */
[----:B------:R-:W-:-:S05]  /*25e0*/  LEA.HI.X R161, R158, c[0x0][0x184], R161, 0x2, P2 ;  /* 0x000061009ea17a11 */ /* 0x000fca00010f14a1 */
[----:B------:R-:W5:Y:S01]  /*25f0*/  LDG.E.CONSTANT R160, [R160.64] ;  /* 0x0000000aa0a07981 */ /* 0x000f62000c1e9900 */
[----:B----4-:R-:W-:Y:S01]  /*2600*/  FFMA.FTZ R42, R159, R42, R150 ;  /* 0x0000002a9f2a7223 */ /* 0x010fe20000010096 */
[----:B------:R-:W-:-:S04]  /*2610*/  IADD3 R150, P0, P1, R116, R152, R119 ;  /* 0x0000009874967210 */ /* 0x000fc8000791e077 */
[----:B------:R-:W-:Y:S02]  /*2620*/  LEA R158, P2, R150, c[0x0][0x180], 0x2 ;  /* 0x00006000969e7a11 */ /* 0x000fe400078410ff */
[----:B-1----:R-:W-:-:S04]  /*2630*/  IADD3.X R155, R62, R153, R63, P0, P1 ;  /* 0x000000993e9b7210 */ /* 0x002fc800007e243f */
[----:B------:R-:W-:-:S06]  /*2640*/  LEA.HI.X R159, R150, c[0x0][0x184], R155, 0x2, P2 ;  /* 0x00006100969f7a11 */ /* 0x000fcc00010f149b */
[----:B------:R1:W4:Y:S01]  /*2650*/  LDG.E.CONSTANT R159, [R158.64] ;  /* 0x0000000a9e9f7981 */ /* 0x000322000c1e9900 */
[----:B------:R-:W-:-:S04]  /*2660*/  IADD3 R150, P0, P1, R114, R152, R117 ;  /* 0x0000009872967210 */ /* 0x000fc8000791e075 */
[----:B------:R-:W-:Y:S01]  /*2670*/  IADD3.X R155, R64, R153, R65, P0, P1 ;  /* 0x00000099409b7210 */ /* 0x000fe200007e2441 */
[----:B--2---:R-:W-:Y:S02]  /*2680*/  FFMA.FTZ R154, R154, R43, R42 ;  /* 0x0000002b9a9a7223 */ /* 0x004fe4000001002a */
[----:B0-----:R-:W3:Y:S02]  /*2690*/  LDS.128 R40, [R136+0x20] ;  /* 0x0000200088287984 */ /* 0x001ee40000000c00 */
[----:B---3--:R-:W-:Y:S01]  /*26a0*/  FFMA.FTZ R40, R40, R163, R154 ;  /* 0x000000a328287223 */ /* 0x008fe2000001009a */
[----:B------:R-:W-:-:S04]  /*26b0*/  LEA R154, P2, R150, c[0x0][0x180], 0x2 ;  /* 0x00006000969a7a11 */ /* 0x000fc800078410ff */
[----:B------:R-:W-:-:S05]  /*26c0*/  LEA.HI.X R155, R150, c[0x0][0x184], R155, 0x2, P2 ;  /* 0x00006100969b7a11 */ /* 0x000fca00010f149b */
[----:B------:R0:W2:Y:S01]  /*26d0*/  LDG.E.CONSTANT R154, [R154.64] ;  /* 0x0000000a9a9a7981 */ /* 0x0000a2000c1e9900 */
[----:B-----5:R-:W-:Y:S01]  /*26e0*/  FFMA.FTZ R150, R160, R41, R40 ;  /* 0x00000029a0967223 */ /* 0x020fe20000010028 */
[----:B------:R-:W-:-:S04]  /*26f0*/  IADD3 R41, P0, P1, R112, R152, R115 ;  /* 0x0000009870297210 */ /* 0x000fc8000791e073 */
[----:B------:R-:W-:Y:S02]  /*2700*/  LEA R40, P2, R41, c[0x0][0x180], 0x2 ;  /* 0x0000600029287a11 */ /* 0x000fe400078410ff */
[----:B-1----:R-:W-:-:S04]  /*2710*/  IADD3.X R158, R66, R153, R67, P0, P1 ;  /* 0x00000099429e7210 */ /* 0x002fc800007e2443 */
        /* <DEDUP_REMOVED lines=16> */
[----:B-1----:R-:W3:Y:S02]  /*2820*/  LDS.128 R40, [R136+0x30] ;  /* 0x0000300088287984 */ /* 0x002ee40000000c00 */
[----:B---3--:R-:W-:Y:S01]  /*2830*/  FFMA.FTZ R40, R40, R163, R154 ;  /* 0x000000a328287223 */ /* 0x008fe2000001009a */
[----:B------:R-:W-:-:S04]  /*2840*/  LEA R154, P2, R150, c[0x0][0x180], 0x2 ;  /* 0x00006000969a7a11 */ /* 0x000fc800078410ff */
[----:B------:R-:W-:-:S05]  /*2850*/  LEA.HI.X R155, R150, c[0x0][0x184], R155, 0x2, P2 ;  /* 0x00006100969b7a11 */ /* 0x000fca00010f149b */
[----:B------:R1:W2:Y:S01]  /*2860*/  LDG.E.CONSTANT R154, [R154.64] ;  /* 0x0000000a9a9a7981 */ /* 0x0002a2000c1e9900 */
[----:B-----5:R-:W-:Y:S01]  /*2870*/  FFMA.FTZ R150, R160, R41, R40 ;  /* 0x00000029a0967223 */ /* 0x020fe20000010028 */
        /* <DEDUP_REMOVED lines=55> */
[----:B------:R-:W-:Y:S01]  /*2bf0*/  IADD3 R158, P0, P1, R33, R152, R14 ;  /* 0x00000098219e7210 */ /* 0x000fe2000791e00e */
[----:B----4-:R-:W-:-:S03]  /*2c00*/  FFMA.FTZ R42, R159, R42, R150 ;  /* 0x0000002a9f2a7223 */ /* 0x010fc60000010096 */
[----:B------:R-:W-:Y:S02]  /*2c10*/  LEA R160, P2, R158, c[0x0][0x180], 0x2 ;  /* 0x000060009ea07a11 */ /* 0x000fe400078410ff */
[-C--:B------:R-:W-:Y:S02]  /*2c20*/  IADD3.X R161, R92, R153.reuse, R93, P0, P1 ;  /* 0x000000995ca17210 */ /* 0x080fe400007e245d */
[----:B------:R-:W-:Y:S02]  /*2c30*/  IADD3 R150, P0, P1, R34, R152, R15 ;  /* 0x0000009822967210 */ /* 0x000fe4000791e00f */
[----:B------:R-:W-:Y:S02]  /*2c40*/  LEA.HI.X R161, R158, c[0x0][0x184], R161, 0x2, P2 ;  /* 0x000061009ea17a11 */ /* 0x000fe400010f14a1 */
[----:B------:R-:W-:Y:S02]  /*2c50*/  LEA R158, P2, R150, c[0x0][0x180], 0x2 ;  /* 0x00006000969e7a11 */ /* 0x000fe400078410ff */
[----:B-1----:R-:W-:Y:S01]  /*2c60*/  IADD3.X R155, R94, R153, R95, P0, P1 ;  /* 0x000000995e9b7210 */ /* 0x002fe200007e245f */
[----:B------:R-:W4:Y:S03]  /*2c70*/  LDG.E.CONSTANT R160, [R160.64] ;  /* 0x0000000aa0a07981 */ /* 0x000f26000c1e9900 */
[----:B------:R-:W-:-:S06]  /*2c80*/  LEA.HI.X R159, R150, c[0x0][0x184], R155, 0x2, P2 ;  /* 0x00006100969f7a11 */ /* 0x000fcc00010f149b */
[----:B------:R-:W5:Y:S01]  /*2c90*/  LDG.E.CONSTANT R159, [R158.64] ;  /* 0x0000000a9e9f7981 */ /* 0x000f62000c1e9900 */
        /* <DEDUP_REMOVED lines=8> */
[----:B----4-:R-:W-:Y:S01]  /*2d20*/  FFMA.FTZ R160, R160, R41, R40 ;  /* 0x00000029a0a07223 */ /* 0x010fe20000010028 */
[----:B------:R-:W-:-:S03]  /*2d30*/  IADD3 R41, P0, P1, R36, R152, R17 ;  /* 0x0000009824297210 */ /* 0x000fc6000791e011 */
[----:B-----5:R-:W-:Y:S01]  /*2d40*/  FFMA.FTZ R42, R159, R42, R160 ;  /* 0x0000002a9f2a7223 */ /* 0x020fe200000100a0 */
[----:B------:R-:W-:Y:S02]  /*2d50*/  LEA R40, P2, R41, c[0x0][0x180], 0x2 ;  /* 0x0000600029287a11 */ /* 0x000fe400078410ff */
        /* <DEDUP_REMOVED lines=8> */
[C---:B------:R-:W-:Y:S02]  /*2de0*/  LEA R154, P2, R155.reuse, c[0x0][0x180], 0x2 ;  /* 0x000060009b9a7a11 */ /* 0x040fe400078410ff */
[----:B------:R-:W-:Y:S01]  /*2df0*/  IADD3.X R160, R102, R153, R103, P0, P1 ;  /* 0x0000009966a07210 */ /* 0x000fe200007e2467 */
[----:B------:R-:W4:Y:S03]  /*2e00*/  LDG.E.CONSTANT R158, [R158.64] ;  /* 0x0000000a9e9e7981 */ /* 0x000f26000c1e9900 */
[----:B------:R-:W-:Y:S02]  /*2e10*/  LEA.HI.X R155, R155, c[0x0][0x184], R160, 0x2, P2 ;  /* 0x000061009b9b7a11 */ /* 0x000fe400010f14a0 */
[----:B------:R-:W-:-:S04]  /*2e20*/  IADD3 R160, P0, P1, R39, R152, R20 ;  /* 0x0000009827a07210 */ /* 0x000fc8000791e014 */
[----:B------:R-:W-:Y:S01]  /*2e30*/  IADD3.X R153, R104, R153, R105, P0, P1 ;  /* 0x0000009968997210 */ /* 0x000fe200007e2469 */
[----:B------:R-:W5:Y:S01]  /*2e40*/  LDG.E.CONSTANT R155, [R154.64] ;  /* 0x0000000a9a9b7981 */ /* 0x000f62000c1e9900 */
[----:B------:R-:W-:-:S04]  /*2e50*/  LEA R152, P0, R160, c[0x0][0x180], 0x2 ;  /* 0x00006000a0987a11 */ /* 0x000fc800078010ff */
[----:B------:R-:W-:-:S05]  /*2e60*/  LEA.HI.X R153, R160, c[0x0][0x184], R153, 0x2, P0 ;  /* 0x00006100a0997a11 */ /* 0x000fca00000f1499 */
[----:B------:R-:W4:Y:S01]  /*2e70*/  LDG.E.CONSTANT R152, [R152.64] ;  /* 0x0000000a98987981 */ /* 0x000f22000c1e9900 */
[----:B------:R-:W-:Y:S01]  /*2e80*/  ISETP.NE.AND P0, PT, R143, RZ, PT ;  /* 0x000000ff8f00720c */ /* 0x000fe20003f05270 */
[----:B--2---:R-:W-:Y:S02]  /*2e90*/  FFMA.FTZ R150, R150, R43, R42 ;  /* 0x0000002b96967223 */ /* 0x004fe4000001002a */
[----:B-1----:R-:W3:Y:S02]  /*2ea0*/  LDS.128 R40, [R136+0x70] ;  /* 0x0000700088287984 */ /* 0x002ee40000000c00 */
[----:B---3--:R-:W-:-:S04]  /*2eb0*/  FFMA.FTZ R40, R40, R161, R150 ;  /* 0x000000a128287223 */ /* 0x008fc80000010096 */
[----:B----4-:R-:W-:-:S04]  /*2ec0*/  FFMA.FTZ R40, R158, R41, R40 ;  /* 0x000000299e287223 */ /* 0x010fc80000010028 */
[----:B-----5:R-:W-:-:S04]  /*2ed0*/  FFMA.FTZ R40, R155, R42, R40 ;  /* 0x0000002a9b287223 */ /* 0x020fc80000010028 */
[----:B------:R-:W-:Y:S01]  /*2ee0*/  FFMA.FTZ R159, R152, R43, R40 ;  /* 0x0000002b989f7223 */ /* 0x000fe20000010028 */
[----:B------:R-:W-:Y:S05]  /*2ef0*/  BRA.DIV ~URZ, `(.L_x_24102) ;  /* 0x00004a727f007947 */ /* 0x000fea000b800000 */
[----:B------:R0:W1:Y:S02]  /*2f00*/  SHFL.BFLY PT, R40, R159, 0x2, 0x1f ;  /* 0x0c401f009f287f89 */ /* 0x00006400000e0000 */
.L_x_24147:
[----:B01----:R-:W-:Y:S01]  /*2f10*/  FADD.FTZ R159, R159, R40 ;  /* 0x000000289f9f7221 */ /* 0x003fe20000010000 */
[----:B------:R-:W-:Y:S05]  /*2f20*/  BRA.DIV ~URZ, `(.L_x_24103) ;  /* 0x00004ac27f007947 */ /* 0x000fea000b800000 */
[----:B------:R0:W1:Y:S02]  /*2f30*/  SHFL.BFLY PT, R40, R159, 0x1, 0x1f ;  /* 0x0c201f009f287f89 */ /* 0x00006400000e0000 */
.L_x_24148:
        /* <DEDUP_REMOVED lines=11> */
.L_x_24101:
[----:B------:R-:W-:-:S13]  /*2ff0*/  ISETP.NE.AND P0, PT, R143, RZ, PT ;  /* 0x000000ff8f00720c */ /* 0x000fda0003f05270 */
[----:B------:R-:W-:Y:S02]  /*3000*/  @!P0 IMAD R40, R151, 0x8, R138 ;  /* 0x0000000897288824 */ /* 0x000fe400078e028a */
[----:B------:R-:W-:-:S05]  /*3010*/  @!P0 IMAD.MOV.U32 R41, RZ, RZ, -0x800001 ;  /* 0xff7fffffff298424 */ /* 0x000fca00078e00ff */
[----:B------:R0:W-:Y:S02]  /*3020*/  @!P0 STS [R40.X4+0x220], R41 ;  /* 0x0002202928008388 */ /* 0x0001e40000004800 */
.L_x_24104:
[----:B------:R-:W-:Y:S05]  /*3030*/  BSYNC B1 ;  /* 0x0000000000017941 */ /* 0x000fea0003800000 */
.L_x_24100:
[----:B------:R-:W-:-:S04]  /*3040*/  IADD3 R151, R151, 0x4, RZ ;  /* 0x0000000497977810 */ /* 0x000fc80007ffe0ff */
[----:B------:R-:W-:-:S13]  /*3050*/  ISETP.GE.AND P0, PT, R151, R148, PT ;  /* 0x000000949700720c */ /* 0x000fda0003f06270 */
[----:B01----:R-:W-:Y:S01]  /*3060*/  @P0 CALL.REL.NOINC `(.L_x_24105) ;  /* 0x0000001000000944 */ /* 0x003fe20003c00000 */
[----:B------:R-:W-:Y:S05]  /*3070*/  BRA `(.L_x_24106) ;  /* 0xffffee2000007947 */ /* 0x000fea000383ffff */
.L_x_24105:
[----:B------:R-:W-:Y:S05]  /*3080*/  BRA `(.L_x_24098) ;  /* 0x0000126000007947 */ /* 0x000fea0003800000 */
.L_x_24099:
[----:B------:R-:W-:Y:S01]  /*3090*/  IADD3 R152, -R149, 0x1, RZ ;  /* 0x0000000195987810 */ /* 0x000fe20007ffe1ff */
[----:B------:R-:W-:Y:S02]  /*30a0*/  IMAD.MOV.U32 R140, RZ, RZ, -0x800001 ;  /* 0xff7fffffff8c7424 */ /* 0x000fe400078e00ff */
[----:B------:R-:W-:Y:S02]  /*30b0*/  IMAD.MOV.U32 R153, RZ, RZ, R141 ;  /* 0x000000ffff997224 */ /* 0x000fe400078e008d */
.L_x_24112:
        /* <DEDUP_REMOVED lines=64> */
[-C--:B------:R-:W-:Y:S02]  /*34c0*/  IADD3.X R160, R44, R151.reuse, R45, P0, P1 ;  /* 0x000000972ca07210 */ /* 0x080fe400007e242d */
[----:B------:R-:W-:Y:S02]  /*34d0*/  IADD3 R42, P0, P1, R132, R158, R135 ;  /* 0x0000009e842a7210 */ /* 0x000fe4000791e087 */
[----:B------:R-:W-:Y:S02]  /*34e0*/  LEA.HI.X R41, R41, c[0x0][0x184], R160, 0x2, P2 ;  /* 0x0000610029297a11 */ /* 0x000fe400010f14a0 */
[----:B------:R-:W-:Y:S02]  /*34f0*/  LEA R160, P2, R42, c[0x0][0x180], 0x2 ;  /* 0x000060002aa07a11 */ /* 0x000fe400078410ff */
[----:B------:R-:W-:Y:S01]  /*3500*/  IADD3.X R43, R46, R151, R47, P0, P1 ;  /* 0x000000972e2b7210 */ /* 0x000fe200007e242f */
[----:B------:R0:W2:Y:S03]  /*3510*/  LDG.E.CONSTANT R164, [R40.64] ;  /* 0x0000000a28a47981 */ /* 0x0000a6000c1e9900 */
[----:B------:R-:W-:-:S02]  /*3520*/  LEA.HI.X R161, R42, c[0x0][0x184], R43, 0x2, P2 ;  /* 0x000061002aa17a11 */ /* 0x000fc400010f142b */
[----:B------:R-:W-:-:S03]  /*3530*/  IADD3 R42, P0, R143, R158, RZ ;  /* 0x0000009e8f2a7210 */ /* 0x000fc60007f1e0ff */
[----:B------:R-:W3:Y:S01]  /*3540*/  LDG.E.CONSTANT R160, [R160.64] ;  /* 0x0000000aa0a07981 */ /* 0x000ee2000c1e9900 */
[----:B------:R-:W-:Y:S01]  /*3550*/  LEA R162, P1, R42, c[0x0][0x180], 0x2 ;  /* 0x000060002aa27a11 */ /* 0x000fe200078210ff */
[----:B------:R-:W-:-:S05]  /*3560*/  IMAD.X R43, R22, 0x1, R151, P0 ;  /* 0x00000001162b7824 */ /* 0x000fca00000e0697 */
[----:B------:R-:W-:Y:S02]  /*3570*/  LEA.HI.X R163, R42, c[0x0][0x184], R43, 0x2, P1 ;  /* 0x000061002aa37a11 */ /* 0x000fe400008f142b */
[----:B0-----:R-:W2:Y:S04]  /*3580*/  LDS.128 R40, [R136] ;  /* 0x0000000088287984 */ /* 0x001ea80000000c00 */
[----:B------:R-:W4:Y:S01]  /*3590*/  LDG.E.CONSTANT R163, [R162.64] ;  /* 0x0000000aa2a37981 */ /* 0x000f22000c1e9900 */
[----:B--2---:R-:W-:-:S04]  /*35a0*/  FMUL.FTZ R41, R164, R41 ;  /* 0x00000029a4297220 */ /* 0x004fc80000410000 */
[----:B----4-:R-:W-:-:S04]  /*35b0*/  FFMA.FTZ R41, R40, R163, R41 ;  /* 0x000000a328297223 */ /* 0x010fc80000010029 */
[----:B---3--:R-:W-:Y:S01]  /*35c0*/  FFMA.FTZ R42, R160, R42, R41 ;  /* 0x0000002aa02a7223 */ /* 0x008fe20000010029 */
[----:B------:R-:W-:-:S04]  /*35d0*/  IADD3 R41, P0, P1, R130, R158, R133 ;  /* 0x0000009e82297210 */ /* 0x000fc8000791e085 */
[----:B------:R-:W-:Y:S02]  /*35e0*/  LEA R40, P2, R41, c[0x0][0x180], 0x2 ;  /* 0x0000600029287a11 */ /* 0x000fe400078410ff */
[----:B------:R-:W-:-:S04]  /*35f0*/  IADD3.X R164, R48, R151, R49, P0, P1 ;  /* 0x0000009730a47210 */ /* 0x000fc800007e2431 */
[----:B------:R-:W-:-:S05]  /*3600*/  LEA.HI.X R41, R41, c[0x0][0x184], R164, 0x2, P2 ;  /* 0x0000610029297a11 */ /* 0x000fca00010f14a4 */
[----:B------:R-:W2:Y:S02]  /*3610*/  LDG.E.CONSTANT R40, [R40.64] ;  /* 0x0000000a28287981 */ /* 0x000ea4000c1e9900 */
[----:B--2---:R-:W-:Y:S01]  /*3620*/  FFMA.FTZ R155, R40, R43, R42 ;  /* 0x0000002b289b7223 */ /* 0x004fe2000001002a */
[----:B------:R-:W-:-:S04]  /*3630*/  IADD3 R42, P0, P1, R128, R158, R131 ;  /* 0x0000009e802a7210 */ /* 0x000fc8000791e083 */
[----:B------:R-:W-:Y:S02]  /*3640*/  LEA R162, P2, R42, c[0x0][0x180], 0x2 ;  /* 0x000060002aa27a11 */ /* 0x000fe400078410ff */
[----:B------:R-:W-:-:S04]  /*3650*/  IADD3.X R43, R50, R151, R51, P0, P1 ;  /* 0x00000097322b7210 */ /* 0x000fc800007e2433 */
[----:B------:R-:W-:Y:S02]  /*3660*/  LEA.HI.X R163, R42, c[0x0][0x184], R43, 0x2, P2 ;  /* 0x000061002aa37a11 */ /* 0x000fe400010f142b */
[----:B------:R-:W-:-:S03]  /*3670*/  IADD3 R42, P0, P1, R126, R158, R129 ;  /* 0x0000009e7e2a7210 */ /* 0x000fc6000791e081 */
[----:B------:R-:W2:Y:S01]  /*3680*/  LDG.E.CONSTANT R162, [R162.64] ;  /* 0x0000000aa2a27981 */ /* 0x000ea2000c1e9900 */
[----:B------:R-:W-:Y:S02]  /*3690*/  LEA R160, P2, R42, c[0x0][0x180], 0x2 ;  /* 0x000060002aa07a11 */ /* 0x000fe400078410ff */
[-C--:B------:R-:W-:Y:S02]  /*36a0*/  IADD3.X R43, R52, R151.reuse, R53, P0, P1 ;  /* 0x00000097342b7210 */ /* 0x080fe400007e2435 */
[----:B------:R-:W-:Y:S02]  /*36b0*/  IADD3 R40, P0, P1, R124, R158, R127 ;  /* 0x0000009e7c287210 */ /* 0x000fe4000791e07f */
[----:B------:R-:W-:Y:S02]  /*36c0*/  LEA.HI.X R161, R42, c[0x0][0x184], R43, 0x2, P2 ;  /* 0x000061002aa17a11 */ /* 0x000fe400010f142b */
[----:B------:R-:W-:Y:S02]  /*36d0*/  LEA R164, P2, R40, c[0x0][0x180], 0x2 ;  /* 0x0000600028a47a11 */ /* 0x000fe400078410ff */
[----:B------:R-:W-:Y:S01]  /*36e0*/  IADD3.X R41, R54, R151, R55, P0, P1 ;  /* 0x0000009736297210 */ /* 0x000fe200007e2437 */
[----:B------:R-:W3:Y:S03]  /*36f0*/  LDG.E.CONSTANT R160, [R160.64] ;  /* 0x0000000aa0a07981 */ /* 0x000ee6000c1e9900 */
[----:B------:R-:W-:-:S02]  /*3700*/  LEA.HI.X R165, R40, c[0x0][0x184], R41, 0x2, P2 ;  /* 0x0000610028a57a11 */ /* 0x000fc400010f1429 */
[----:B------:R-:W2:Y:S04]  /*3710*/  LDS.128 R40, [R136+0x10] ;  /* 0x0000100088287984 */ /* 0x000ea80000000c00 */
[----:B------:R-:W4:Y:S01]  /*3720*/  LDG.E.CONSTANT R164, [R164.64] ;  /* 0x0000000aa4a47981 */ /* 0x000f22000c1e9900 */
[----:B--2---:R-:W-:-:S04]  /*3730*/  FFMA.FTZ R40, R40, R162, R155 ;  /* 0x000000a228287223 */ /* 0x004fc8000001009b */
[----:B---3--:R-:W-:-:S04]  /*3740*/  FFMA.FTZ R41, R160, R41, R40 ;  /* 0x00000029a0297223 */ /* 0x008fc80000010028 */
[----:B----4-:R-:W-:Y:S01]  /*3750*/  FFMA.FTZ R42, R164, R42, R41 ;  /* 0x0000002aa42a7223 */ /* 0x010fe20000010029 */
        /* <DEDUP_REMOVED lines=123> */
[----:B---3--:R-:W-:Y:S01]  /*3f10*/  FFMA.FTZ R41, R160, R41, R40 ;  /* 0x00000029a0297223 */ /* 0x008fe20000010028 */
[----:B------:R-:W-:-:S04]  /*3f20*/  IADD3 R40, P0, P1, R35, R158, R16 ;  /* 0x0000009e23287210 */ /* 0x000fc8000791e010 */
[----:B------:R-:W-:Y:S01]  /*3f30*/  LEA R160, P2, R40, c[0x0][0x180], 0x2 ;  /* 0x0000600028a07a11 */ /* 0x000fe200078410ff */
[----:B----4-:R-:W-:Y:S01]  /*3f40*/  FFMA.FTZ R42, R164, R42, R41 ;  /* 0x0000002aa42a7223 */ /* 0x010fe20000010029 */
[----:B------:R-:W-:-:S04]  /*3f50*/  IADD3.X R41, R96, R151, R97, P0, P1 ;  /* 0x0000009760297210 */ /* 0x000fc800007e2461 */
[----:B------:R-:W-:-:S05]  /*3f60*/  LEA.HI.X R161, R40, c[0x0][0x184], R41, 0x2, P2 ;  /* 0x0000610028a17a11 */ /* 0x000fca00010f1429 */
[----:B------:R-:W2:Y:S01]  /*3f70*/  LDG.E.CONSTANT R159, [R160.64] ;  /* 0x0000000aa09f7981 */ /* 0x000ea2000c1e9900 */
[----:B------:R-:W-:-:S04]  /*3f80*/  IADD3 R41, P0, P1, R36, R158, R17 ;  /* 0x0000009e24297210 */ /* 0x000fc8000791e011 */
[----:B------:R-:W-:Y:S02]  /*3f90*/  LEA R40, P2, R41, c[0x0][0x180], 0x2 ;  /* 0x0000600029287a11 */ /* 0x000fe400078410ff */
[----:B------:R-:W-:-:S04]  /*3fa0*/  IADD3.X R162, R98, R151, R99, P0, P1 ;  /* 0x0000009762a27210 */ /* 0x000fc800007e2463 */
[----:B------:R-:W-:-:S05]  /*3fb0*/  LEA.HI.X R41, R41, c[0x0][0x184], R162, 0x2, P2 ;  /* 0x0000610029297a11 */ /* 0x000fca00010f14a2 */
[----:B------:R0:W3:Y:S01]  /*3fc0*/  LDG.E.CONSTANT R155, [R40.64] ;  /* 0x0000000a289b7981 */ /* 0x0000e2000c1e9900 */
[----:B--2---:R-:W-:Y:S01]  /*3fd0*/  FFMA.FTZ R159, R159, R43, R42 ;  /* 0x0000002b9f9f7223 */ /* 0x004fe2000001002a */
        /* <DEDUP_REMOVED lines=8> */
[----:B------:R-:W-:Y:S02]  /*4060*/  LEA.HI.X R161, R42, c[0x0][0x184], R43, 0x2, P2 ;  /* 0x000061002aa17a11 */ /* 0x000fe400010f142b */
[----:B0-----:R-:W3:Y:S01]  /*4070*/  LDS.128 R40, [R136+0x70] ;  /* 0x0000700088287984 */ /* 0x001ee20000000c00 */
[----:B------:R-:W-:-:S03]  /*4080*/  IADD3 R164, P0, P1, R39, R158, R20 ;  /* 0x0000009e27a47210 */ /* 0x000fc6000791e014 */
[----:B------:R-:W4:Y:S01]  /*4090*/  LDG.E.CONSTANT R161, [R160.64] ;  /* 0x0000000aa0a17981 */ /* 0x000f22000c1e9900 */
[----:B------:R-:W-:Y:S02]  /*40a0*/  IADD3.X R151, R104, R151, R105, P0, P1 ;  /* 0x0000009768977210 */ /* 0x000fe400007e2469 */
[----:B------:R-:W-:Y:S01]  /*40b0*/  LEA R158, P0, R164, c[0x0][0x180], 0x2 ;  /* 0x00006000a49e7a11 */ /* 0x000fe200078010ff */
[----:B---3--:R-:W-:-:S03]  /*40c0*/  FFMA.FTZ R40, R40, R155, R159 ;  /* 0x0000009b28287223 */ /* 0x008fc6000001009f */
[----:B------:R-:W-:-:S05]  /*40d0*/  LEA.HI.X R159, R164, c[0x0][0x184], R151, 0x2, P0 ;  /* 0x00006100a49f7a11 */ /* 0x000fca00000f1497 */
[----:B------:R-:W3:Y:S01]  /*40e0*/  LDG.E.CONSTANT R158, [R158.64] ;  /* 0x0000000a9e9e7981 */ /* 0x000ee2000c1e9900 */
[----:B------:R-:W-:Y:S01]  /*40f0*/  ISETP.NE.AND P0, PT, R143, RZ, PT ;  /* 0x000000ff8f00720c */ /* 0x000fe20003f05270 */
[----:B--2---:R-:W-:-:S04]  /*4100*/  FFMA.FTZ R40, R162, R41, R40 ;  /* 0x00000029a2287223 */ /* 0x004fc80000010028 */
[----:B----4-:R-:W-:-:S04]  /*4110*/  FFMA.FTZ R40, R161, R42, R40 ;  /* 0x0000002aa1287223 */ /* 0x010fc80000010028 */
[----:B---3--:R-:W-:Y:S01]  /*4120*/  FFMA.FTZ R151, R158, R43, R40 ;  /* 0x0000002b9e977223 */ /* 0x008fe20000010028 */
[----:B------:R-:W-:Y:S05]  /*4130*/  BRA.DIV ~URZ, `(.L_x_24109) ;  /* 0x000039327f007947 */ /* 0x000fea000b800000 */
[----:B------:R0:W1:Y:S02]  /*4140*/  SHFL.BFLY PT, R40, R151, 0x2, 0x1f ;  /* 0x0c401f0097287f89 */ /* 0x00006400000e0000 */
.L_x_24149:
[----:B01----:R-:W-:Y:S01]  /*4150*/  FADD.FTZ R151, R151, R40 ;  /* 0x0000002897977221 */ /* 0x003fe20000010000 */
[----:B------:R-:W-:Y:S05]  /*4160*/  BRA.DIV ~URZ, `(.L_x_24110) ;  /* 0x000039827f007947 */ /* 0x000fea000b800000 */
[----:B------:R0:W1:Y:S02]  /*4170*/  SHFL.BFLY PT, R40, R151, 0x1, 0x1f ;  /* 0x0c201f0097287f89 */ /* 0x00006400000e0000 */
.L_x_24150:
        /* <DEDUP_REMOVED lines=14> */
.L_x_24108:
[----:B------:R-:W-:-:S13]  /*4260*/  ISETP.NE.AND P0, PT, R143, RZ, PT ;  /* 0x000000ff8f00720c */ /* 0x000fda0003f05270 */
[----:B------:R-:W-:Y:S02]  /*4270*/  @!P0 IMAD R40, R153, 0x8, R138 ;  /* 0x0000000899288824 */ /* 0x000fe400078e028a */
[----:B------:R-:W-:-:S05]  /*4280*/  @!P0 IMAD.MOV.U32 R41, RZ, RZ, -0x800001 ;  /* 0xff7fffffff298424 */ /* 0x000fca00078e00ff */
[----:B------:R0:W-:Y:S02]  /*4290*/  @!P0 STS [R40.X4+0x220], R41 ;  /* 0x0002202928008388 */ /* 0x0001e40000004800 */
.L_x_24111:
[----:B------:R-:W-:Y:S05]  /*42a0*/  BSYNC B1 ;  /* 0x0000000000017941 */ /* 0x000fea0003800000 */
.L_x_24107:
[----:B------:R-:W-:-:S04]  /*42b0*/  IADD3 R153, R153, 0x4, RZ ;  /* 0x0000000499997810 */ /* 0x000fc80007ffe0ff */
[----:B------:R-:W-:-:S13]  /*42c0*/  ISETP.GE.AND P0, PT, R153, R148, PT ;  /* 0x000000949900720c */ /* 0x000fda0003f06270 */
[----:B01----:R-:W-:Y:S01]  /*42d0*/  @P0 CALL.REL.NOINC `(.L_x_24098) ;  /* 0x0000001000000944 */ /* 0x003fe20003c00000 */
[----:B------:R-:W-:Y:S05]  /*42e0*/  BRA `(.L_x_24112) ;  /* 0xffffedd000007947 */ /* 0x000fea000383ffff */
.L_x_24098:
[----:B------:R-:W-:Y:S05]  /*42f0*/  BSYNC B0 ;  /* 0x0000000000007941 */ /* 0x000fea0003800000 */
.L_x_24097:
[----:B------:R-:W-:Y:S05]  /*4300*/  BRA.DIV ~URZ, `(.L_x_24113) ;  /* 0x000038627f007947 */ /* 0x000fea000b800000 */
[----:B------:R0:W1:Y:S02]  /*4310*/  SHFL.BFLY PT, R7, R140, 0x10, 0x1f ;  /* 0x0e001f008c077f89 */ /* 0x00006400000e0000 */
.L_x_24151:
[----:B-1----:R-:W-:Y:S01]  /*4320*/  FMNMX.FTZ R9, R7, R140, !PT ;  /* 0x0000008c07097209 */ /* 0x002fe20007810000 */
[----:B------:R-:W-:Y:S05]  /*4330*/  BRA.DIV ~URZ, `(.L_x_24114) ;  /* 0x000038b27f007947 */ /* 0x000fea000b800000 */
[----:B------:R-:W1:Y:S02]  /*4340*/  SHFL.BFLY PT, R6, R9, 0x8, 0x1f ;  /* 0x0d001f0009067f89 */ /* 0x000e6400000e0000 */
[----:B-1----:R-:W-:-:S05]  /*4350*/  FMNMX.FTZ R6, R9, R6, !PT ;  /* 0x0000000609067209 */ /* 0x002fca0007810000 */
[----:B------:R1:W2:Y:S02]  /*4360*/  SHFL.BFLY PT, R7, R6, 0x4, 0x1f ;  /* 0x0c801f0006077f89 */ /* 0x0002a400000e0000 */
.L_x_24152:
[----:B------:R-:W-:Y:S01]  /*4370*/  ISETP.NE.AND P0, PT, R144, RZ, PT ;  /* 0x000000ff9000720c */ /* 0x000fe20003f05270 */
[----:B------:R-:W-:-:S12]  /*4380*/  WARPSYNC 0xffffffff ;  /* 0xffffffff00007948 */ /* 0x000fd80003800000 */
[----:B-12---:R-:W-:-:S05]  /*4390*/  @!P0 FMNMX.FTZ R6, R7, R6, !PT ;  /* 0x0000000607068209 */ /* 0x006fca0007810000 */
[----:B------:R1:W-:Y:S02]  /*43a0*/  @!P0 STS [R145.X4+0x200], R6 ;  /* 0x0002000691008388 */ /* 0x0003e40000004800 */
[----:B------:R-:W-:Y:S01]  /*43b0*/  BAR.SYNC.DEFER_BLOCKING 0x0 ;  /* 0x0000000000007b1d */ /* 0x000fe20000010000 */
[----:B------:R-:W-:Y:S01]  /*43c0*/  ISETP.GT.AND P0, PT, R144, 0x3, PT ;  /* 0x000000039000780c */ /* 0x000fe20003f04270 */
[----:B------:R-:W-:Y:S01]  /*43d0*/  IMAD.MOV.U32 R7, RZ, RZ, -0x800001 ;  /* 0xff7fffffff077424 */ /* 0x000fe200078e00ff */
[----:B------:R-:W-:-:S03]  /*43e0*/  ISETP.GE.AND P1, PT, R5, R146, PT ;  /* 0x000000920500720c */ /* 0x000fc60003f26270 */
[----:B------:R-:W-:Y:S08]  /*43f0*/  BSSY B0, `(.L_x_24115) ;  /* 0x00000ea000007945 */ /* 0x000ff00003800000 */
[----:B------:R-:W2:Y:S04]  /*4400*/  @!P0 LDS R7, [R144.X4+0x200] ;  /* 0x0002000090078984 */ /* 0x000ea80000004800 */
[----:B-12---:R-:W1:Y:S02]  /*4410*/  SHFL.BFLY PT, R6, R7, 0x2, 0x1f ;  /* 0x0c401f0007067f89 */ /* 0x006e6400000e0000 */
        /* <DEDUP_REMOVED lines=26> */
.L_x_24119:
        /* <DEDUP_REMOVED lines=11> */
.L_x_24118:
[----:B------:R-:W-:Y:S05]  /*4670*/  BSYNC B1 ;  /* 0x0000000000017941 */ /* 0x000fea0003800000 */
.L_x_24117:
        /* <DEDUP_REMOVED lines=10> */
.L_x_24122:
        /* <DEDUP_REMOVED lines=100> */
.L_x_24121:
[----:B------:R-:W-:Y:S05]  /*4d60*/  BSYNC B1 ;  /* 0x0000000000017941 */ /* 0x000fea0003800000 */
.L_x_24120:
        /* <DEDUP_REMOVED lines=55> */
.L_x_24124:
[----:B------:R-:W-:Y:S05]  /*50e0*/  BSYNC B1 ;  /* 0x0000000000017941 */ /* 0x000fea0003800000 */
.L_x_24123:
        /* <DEDUP_REMOVED lines=26> */
.L_x_24116:
[----:B------:R-:W-:Y:S05]  /*5290*/  BSYNC B0 ;  /* 0x0000000000007941 */ /* 0x000fea0003800000 */
.L_x_24115:
        /* <DEDUP_REMOVED lines=45> */
.L_x_24129:
        /* <DEDUP_REMOVED lines=8> */
.L_x_24128:
[----:B------:R-:W-:Y:S05]  /*55f0*/  BSYNC B1 ;  /* 0x0000000000017941 */ /* 0x000fea0003800000 */
.L_x_24127:
        /* <DEDUP_REMOVED lines=10> */
.L_x_24132:
        /* <DEDUP_REMOVED lines=52> */
.L_x_24131:
[----:B------:R-:W-:Y:S05]  /*59e0*/  BSYNC B1 ;  /* 0x0000000000017941 */ /* 0x000fea0003800000 */
.L_x_24130:
        /* <DEDUP_REMOVED lines=31> */
.L_x_24134:
[----:B------:R-:W-:Y:S05]  /*5be0*/  BSYNC B1 ;  /* 0x0000000000017941 */ /* 0x000fea0003800000 */
.L_x_24133:
        /* <DEDUP_REMOVED lines=14> */
.L_x_24126:
[----:B------:R-:W-:Y:S05]  /*5cd0*/  BSYNC B0 ;  /* 0x0000000000007941 */ /* 0x000fea0003800000 */
.L_x_24125:
        /* <DEDUP_REMOVED lines=32> */
.L_x_24136:
[----:B------:R-:W-:Y:S05]  /*5ee0*/  BSYNC B0 ;  /* 0x0000000000007941 */ /* 0x000fea0003800000 */
.L_x_24135:
[----:B------:R-:W-:Y:S01]  /*5ef0*/  BSSY B0, `(.L_x_24137) ;  /* 0x000010d000007945 */ /* 0x000fe20003800000 */
[----:B------:R-:W-:Y:S05]  /*5f00*/  @!P1 BRA `(.L_x_24138) ;  /* 0x0000006000009947 */ /* 0x000fea0003800000 */
[----:B------:R-:W-:Y:S01]  /*5f10*/  IMAD.MOV.U32 R4, RZ, RZ, RZ ;  /* 0x000000ffff047224 */ /* 0x000fe200078e00ff */
[----:B01----:R-:W-:Y:S01]  /*5f20*/  CS2R R6, SRZ ;  /* 0x0000000000067805 */ /* 0x003fe2000001ff00 */
[----:B------:R-:W-:Y:S01]  /*5f30*/  CS2R R44, SRZ ;  /* 0x00000000002c7805 */ /* 0x000fe2000001ff00 */
[----:B------:R-:W-:Y:S01]  /*5f40*/  IMAD.MOV.U32 R46, RZ, RZ, RZ ;  /* 0x000000ffff2e7224 */ /* 0x000fe200078e00ff */
[----:B------:R-:W-:Y:S01]  /*5f50*/  CS2R R48, SRZ ;  /* 0x0000000000307805 */ /* 0x000fe2000001ff00 */
[----:B------:R-:W-:Y:S05]  /*5f60*/  BRA `(.L_x_24139) ;  /* 0x0000105000007947 */ /* 0x000fea0003800000 */
.L_x_24138:
[----:B------:R-:W-:Y:S01]  /*5f70*/  IABS R47, c[0x0][0x1e4] ;  /* 0x00007900002f7a13 */ /* 0x000fe20000000000 */
[----:B------:R-:W-:Y:S01]  /*5f80*/  IMAD.MOV.U32 R52, RZ, RZ, RZ ;  /* 0x000000ffff347224 */ /* 0x000fe200078e00ff */
[----:B------:R-:W3:Y:S01]  /*5f90*/  S2R R66, SR_CTAID.Z ;  /* 0x0000000000427919 */ /* 0x000ee20000002700 */
[----:B------:R-:W-:Y:S01]  /*5fa0*/  IADD3 R51, P0, R142, R141, RZ ;  /* 0x0000008d8e337210 */ /* 0x000fe20007f1e0ff */
[----:B0-----:R-:W0:Y:S01]  /*5fb0*/  I2F.RP R6, R47 ;  /* 0x0000002f00067306 */ /* 0x001e220000209400 */
[----:B------:R-:W-:Y:S01]  /*5fc0*/  IMAD.MOV.U32 R56, RZ, RZ, c[0x0][0x1bc] ;  /* 0x00006f00ff387624 */ /* 0x000fe200078e00ff */
[----:B------:R-:W-:Y:S01]  /*5fd0*/  LOP3.LUT R54, RZ, R147, RZ, 0x33, !PT ;  /* 0x00000093ff367212 */ /* 0x000fe200078e33ff */
[----:B------:R-:W-:Y:S01]  /*5fe0*/  CS2R R44, SRZ ;  /* 0x00000000002c7805 */ /* 0x000fe2000001ff00 */
[----:B------:R-:W-:Y:S01]  /*5ff0*/  LEA.HI.X.SX32 R2, R141, R2, 0x1, P0 ;  /* 0x000000028d027211 */ /* 0x000fe200000f0eff */
[----:B------:R-:W-:Y:S01]  /*6000*/  IMAD.MOV.U32 R46, RZ, RZ, RZ ;  /* 0x000000ffff2e7224 */ /* 0x000fe200078e00ff */
[----:B------:R-:W-:Y:S01]  /*6010*/  LEA R50, P0, R51, c[0x0][0x198], 0x2 ;  /* 0x0000660033327a11 */ /* 0x000fe200078010ff */
[----:B------:R-:W-:Y:S01]  /*6020*/  CS2R R48, SRZ ;  /* 0x0000000000307805 */ /* 0x000fe2000001ff00 */
[----:B------:R-:W-:-:S02]  /*6030*/  SHF.R.S32.HI R56, RZ, 0x1f, R56 ;  /* 0x0000001fff387819 */ /* 0x000fc40000011438 */
[----:B------:R-:W-:Y:S01]  /*6040*/  LEA.HI.X R51, R51, c[0x0][0x19c], R2, 0x2, P0 ;  /* 0x0000670033337a11 */ /* 0x000fe200000f1402 */
[----:B------:R-:W-:Y:S02]  /*6050*/  IMAD R2, R4, c[0x0][0x1c0], RZ ;  /* 0x0000700004027a24 */ /* 0x000fe400078e02ff */
[----:B------:R-:W-:Y:S01]  /*6060*/  IMAD.MOV.U32 R4, RZ, RZ, RZ ;  /* 0x000000ffff047224 */ /* 0x000fe200078e00ff */
[----:B0-----:R-:W0:Y:S01]  /*6070*/  MUFU.RCP R6, R6 ;  /* 0x0000000600067308 */ /* 0x001e220000001000 */
[----:B---3--:R-:W-:-:S04]  /*6080*/  IMAD R57, R66, 0x40, R145 ;  /* 0x0000004042397824 */ /* 0x008fc800078e0291 */
[----:B------:R-:W-:Y:S01]  /*6090*/  IMAD.SHL.U32 R57, R57, 0x8, RZ ;  /* 0x0000000839397824 */ /* 0x000fe200078e00ff */
[----:B0-----:R-:W-:-:S06]  /*60a0*/  IADD3 R53, R6, 0xffffffe, RZ ;  /* 0x0ffffffe06357810 */ /* 0x001fcc0007ffe0ff */
[----:B------:R-:W0:Y:S02]  /*60b0*/  F2I.FTZ.U32.TRUNC.NTZ R53, R53 ;  /* 0x0000003500357305 */ /* 0x000e24000021f000 */
[----:B01----:R-:W-:-:S04]  /*60c0*/  IMAD.MOV R8, RZ, RZ, -R53 ;  /* 0x000000ffff087224 */ /* 0x003fc800078e0a35 */
[----:B------:R-:W-:-:S04]  /*60d0*/  IMAD R7, R8, R47, RZ ;  /* 0x0000002f08077224 */ /* 0x000fc800078e02ff */
[----:B------:R-:W-:Y:S01]  /*60e0*/  IMAD.HI.U32 R52, R53, R7, R52 ;  /* 0x0000000735347227 */ /* 0x000fe200078e0034 */
[----:B------:R-:W-:Y:S01]  /*60f0*/  IADD3 R53, R3, -c[0x0][0x1dc], RZ ;  /* 0x8000770003357a10 */ /* 0x000fe20007ffe0ff */
[----:B------:R-:W-:Y:S01]  /*6100*/  CS2R R6, SRZ ;  /* 0x0000000000067805 */ /* 0x000fe2000001ff00 */
[----:B------:R-:W-:-:S04]  /*6110*/  LEA.HI R3, R144, R144, RZ, 0x1 ;  /* 0x0000009090037211 */ /* 0x000fc800078f08ff */
[C---:B------:R-:W-:Y:S01]  /*6120*/  LOP3.LUT R9, R3.reuse, 0xfffffffe, RZ, 0xc0, !PT ;  /* 0xfffffffe03097812 */ /* 0x040fe200078ec0ff */
[----:B------:R-:W-:-:S04]  /*6130*/  IMAD.SHL.U32 R3, R3, 0x4, RZ ;  /* 0x0000000403037824 */ /* 0x000fc800078e00ff */
[----:B------:R-:W-:Y:S01]  /*6140*/  IMAD.IADD R8, R144, 0x1, -R9 ;  /* 0x0000000190087824 */ /* 0x000fe200078e0a09 */
[----:B------:R-:W-:-:S05]  /*6150*/  LOP3.LUT R3, R3, 0xfffffff8, RZ, 0xc0, !PT ;  /* 0xfffffff803037812 */ /* 0x000fca00078ec0ff */
[----:B------:R-:W-:Y:S01]  /*6160*/  IMAD R55, R8, 0x4, R3 ;  /* 0x0000000408377824 */ /* 0x000fe200078e0203 */
[----:B------:R-:W-:Y:S01]  /*6170*/  SHF.R.S32.HI R3, RZ, 0x1f, R2 ;  /* 0x0000001fff037819 */ /* 0x000fe20000011402 */
        /* <DEDUP_REMOVED lines=10> */
.L_x_24142:
        /* <DEDUP_REMOVED lines=62> */
[----:B------:R-:W-:-:S06]  /*6600*/  LEA.HI.X R17, R17, c[0x0][0x18c], R18, 0x2, P2 ;  /* 0x0000630011117a11 */ /* 0x000fcc00010f1412 */
[----:B--2---:R-:W2:Y:S01]  /*6610*/  LDG.E.128.CONSTANT R16, [R16.64] ;  /* 0x0000000a10107981 */ /* 0x004ea2000c1e9d00 */
[----:B------:R-:W-:Y:S02]  /*6620*/  LEA R20, P2, R21, c[0x0][0x188], 0x2 ;  /* 0x0000620015147a11 */ /* 0x000fe400078410ff */
[----:B------:R-:W-:Y:S02]  /*6630*/  LEA.HI.X.SX32 R24, R60, R38, 0x1, P1 ;  /* 0x000000263c187211 */ /* 0x000fe400008f0eff */
[----:B------:R-:W-:Y:S02]  /*6640*/  IADD3 R25, P1, R61, R34, RZ ;  /* 0x000000223d197210 */ /* 0x000fe40007f3e0ff */
[----:B------:R-:W-:Y:S02]  /*6650*/  LEA.HI.X R21, R21, c[0x0][0x18c], R24, 0x2, P2 ;  /* 0x0000630015157a11 */ /* 0x000fe400010f1418 */
[----:B------:R-:W-:Y:S02]  /*6660*/  LEA R24, P2, R25, c[0x0][0x188], 0x2 ;  /* 0x0000620019187a11 */ /* 0x000fe400078410ff */
[----:B------:R-:W-:-:S02]  /*6670*/  LEA.HI.X.SX32 R26, R61, R38, 0x1, P1 ;  /* 0x000000263d1a7211 */ /* 0x000fc400008f0eff */
[C---:B------:R-:W-:Y:S01]  /*6680*/  IADD3 R29, P1, R62.reuse, R34, RZ ;  /* 0x000000223e1d7210 */ /* 0x040fe20007f3e0ff */
[----:B0-----:R-:W2:Y:S01]  /*6690*/  LDG.E.128.CONSTANT R20, [R20.64] ;  /* 0x0000000a14147981 */ /* 0x001ea2000c1e9d00 */
[----:B------:R-:W-:Y:S02]  /*66a0*/  LEA.HI.X R25, R25, c[0x0][0x18c], R26, 0x2, P2 ;  /* 0x0000630019197a11 */ /* 0x000fe400010f141a */
[----:B------:R-:W-:Y:S02]  /*66b0*/  LEA R28, P2, R29, c[0x0][0x188], 0x2 ;  /* 0x000062001d1c7a11 */ /* 0x000fe400078410ff */
[----:B------:R-:W-:Y:S02]  /*66c0*/  LEA.HI.X.SX32 R30, R62, R38, 0x1, P1 ;  /* 0x000000263e1e7211 */ /* 0x000fe400008f0eff */
[----:B------:R-:W2:Y:S01]  /*66d0*/  LDG.E.128.CONSTANT R24, [R24.64] ;  /* 0x0000000a18187981 */ /* 0x000ea2000c1e9d00 */
[----:B------:R-:W-:Y:S02]  /*66e0*/  IADD3 R33, P1, R63, R34, RZ ;  /* 0x000000223f217210 */ /* 0x000fe40007f3e0ff */
[----:B------:R-:W-:-:S02]  /*66f0*/  LEA.HI.X R29, R29, c[0x0][0x18c], R30, 0x2, P2 ;  /* 0x000063001d1d7a11 */ /* 0x000fc400010f141e */
[----:B------:R-:W-:Y:S02]  /*6700*/  LEA R32, P2, R33, c[0x0][0x188], 0x2 ;  /* 0x0000620021207a11 */ /* 0x000fe400078410ff */
[----:B------:R-:W-:Y:S02]  /*6710*/  LEA.HI.X.SX32 R36, R63, R38, 0x1, P1 ;  /* 0x000000263f247211 */ /* 0x000fe400008f0eff */
[----:B------:R-:W2:Y:S01]  /*6720*/  LDG.E.128.CONSTANT R28, [R28.64] ;  /* 0x0000000a1c1c7981 */ /* 0x000ea2000c1e9d00 */
[C---:B------:R-:W-:Y:S02]  /*6730*/  IADD3 R37, P1, R64.reuse, R34, RZ ;  /* 0x0000002240257210 */ /* 0x040fe40007f3e0ff */
        /* <DEDUP_REMOVED lines=17> */
[----:B---3--:R-:W-:Y:S02]  /*6850*/  @!P1 FSEL R9, R9, RZ, !P6 ;  /* 0x000000ff09099208 */ /* 0x008fe40007000000 */
        /* <DEDUP_REMOVED lines=8> */
[----:B----4-:R-:W-:Y:S02]  /*68e0*/  @!P1 FSEL R13, R13, RZ, !P5 ;  /* 0x000000ff0d0d9208 */ /* 0x010fe40006800000 */
[----:B------:R-:W-:Y:S02]  /*68f0*/  @!P1 FSEL R14, R14, RZ, !P2 ;  /* 0x000000ff0e0e9208 */ /* 0x000fe40005000000 */
[-C--:B------:R-:W-:Y:S02]  /*6900*/  @!P1 ISETP.GE.AND P4, PT, R66, R149.reuse, PT ;  /* 0x000000954200920c */ /* 0x080fe40003f86270 */
[-C--:B------:R-:W-:Y:S02]  /*6910*/  @!P1 ISETP.GE.AND P5, PT, R40, R149.reuse, PT ;  /* 0x000000952800920c */ /* 0x080fe40003fa6270 */
[----:B------:R-:W-:-:S02]  /*6920*/  @!P1 ISETP.GE.AND P2, PT, R66, R149, PT ;  /* 0x000000954200920c */ /* 0x000fc40003f46270 */
[----:B------:R-:W-:Y:S02]  /*6930*/  @!P1 IADD3 R40, R66, 0x1, RZ ;  /* 0x0000000142289810 */ /* 0x000fe40007ffe0ff */
[----:B------:R-:W-:Y:S02]  /*6940*/  @!P1 FSEL R12, R12, RZ, !P4 ;  /* 0x000000ff0c0c9208 */ /* 0x000fe40006000000 */
[----:B------:R-:W-:Y:S02]  /*6950*/  @!P1 FSEL R15, R15, RZ, !P6 ;  /* 0x000000ff0f0f9208 */ /* 0x000fe40007000000 */
[----:B--2---:R-:W-:Y:S02]  /*6960*/  @!P1 FSEL R16, R16, RZ, !P2 ;  /* 0x000000ff10109208 */ /* 0x004fe40005000000 */
        /* <DEDUP_REMOVED lines=30> */
[C---:B0-----:R-:W-:Y:S01]  /*6b50*/  FMUL.FTZ R13, R41.reuse, R13 ;  /* 0x0000000d290d7220 */ /* 0x041fe20000410000 */
[----:B------:R-:W-:Y:S01]  /*6b60*/  @!P1 ISETP.GE.AND P3, PT, R68, R149, PT ;  /* 0x000000954400920c */ /* 0x000fe20003f66270 */
[C---:B------:R-:W-:Y:S01]  /*6b70*/  FMUL.FTZ R9, R41.reuse, R9 ;  /* 0x0000000929097220 */ /* 0x040fe20000410000 */
[----:B------:R-:W-:Y:S01]  /*6b80*/  @!P1 ISETP.GE.AND P2, PT, R70, R149, PT ;  /* 0x000000954600920c */ /* 0x000fe20003f46270 */
[C---:B------:R-:W-:Y:S01]  /*6b90*/  FMUL.FTZ R17, R41.reuse, R17 ;  /* 0x0000001129117220 */ /* 0x040fe20000410000 */
[----:B------:R-:W-:Y:S01]  /*6ba0*/  @!P1 IADD3 R70, R66, 0x1, RZ ;  /* 0x0000000142469810 */ /* 0x000fe20007ffe0ff */
[----:B------:R-:W-:Y:S01]  /*6bb0*/  FMUL.FTZ R21, R41, R21 ;  /* 0x0000001529157220 */ /* 0x000fe20000410000 */
[----:B------:R-:W-:Y:S01]  /*6bc0*/  @!P1 FSEL R29, R29, RZ, !P3 ;  /* 0x000000ff1d1d9208 */ /* 0x000fe20005800000 */
[----:B------:R-:W-:Y:S01]  /*6bd0*/  FMUL.FTZ R25, R41, R25 ;  /* 0x0000001929197220 */ /* 0x000fe20000410000 */
[----:B------:R-:W-:Y:S01]  /*6be0*/  @!P1 FSEL R33, R33, RZ, !P4 ;  /* 0x000000ff21219208 */ /* 0x000fe20006000000 */
[----:B------:R-:W-:Y:S01]  /*6bf0*/  FFMA.FTZ R13, R40, R12, R13 ;  /* 0x0000000c280d7223 */ /* 0x000fe2000001000d */
[----:B------:R-:W-:Y:S01]  /*6c00*/  @!P1 ISETP.GE.AND P3, PT, R66, R149, PT ;  /* 0x000000954200920c */ /* 0x000fe20003f66270 */
[C---:B------:R-:W-:Y:S01]  /*6c10*/  FMUL.FTZ R29, R41.reuse, R29 ;  /* 0x0000001d291d7220 */ /* 0x040fe20000410000 */
        /* <DEDUP_REMOVED lines=20> */
[----:B------:R-:W-:Y:S01]  /*6d60*/  @!P1 IADD3 R68, R66, 0x2, RZ ;  /* 0x0000000242449810 */ /* 0x000fe20007ffe0ff */
[----:B------:R-:W-:Y:S01]  /*6d70*/  FFMA.FTZ R18, R42, R18, R17 ;  /* 0x000000122a127223 */ /* 0x000fe20000010011 */
[----:B------:R-:W-:Y:S01]  /*6d80*/  @!P1 FSEL R36, R36, RZ, !P2 ;  /* 0x000000ff24249208 */ /* 0x000fe20005000000 */
[----:B------:R-:W-:Y:S01]  /*6d90*/  FFMA.FTZ R22, R42, R22, R21 ;  /* 0x000000162a167223 */ /* 0x000fe20000010015 */
        /* <DEDUP_REMOVED lines=27> */
.L_x_24141:
[----:B------:R-:W-:Y:S05]  /*6f50*/  BSYNC B1 ;  /* 0x0000000000017941 */ /* 0x000fea0003800000 */
.L_x_24140:
[----:B------:R-:W-:Y:S02]  /*6f60*/  IADD3 R50, P1, R50, 0x10, RZ ;  /* 0x0000001032327810 */ /* 0x000fe40007f3e0ff */
[----:B------:R-:W-:Y:S02]  /*6f70*/  IADD3 R57, R57, 0x20, RZ ;  /* 0x0000002039397810 */ /* 0x000fe40007ffe0ff */
[----:B------:R-:W-:Y:S01]  /*6f80*/  IADD3 R66, R66, 0x20, RZ ;  /* 0x0000002042427810 */ /* 0x000fe20007ffe0ff */
[----:B------:R-:W-:Y:S01]  /*6f90*/  IMAD.X R51, RZ, RZ, R51, P1 ;  /* 0x000000ffff337224 */ /* 0x000fe200008e0633 */
[----:B------:R-:W-:Y:S01]  /*6fa0*/  IADD3 R58, R58, 0x80, RZ ;  /* 0x000000803a3a7810 */ /* 0x000fe20007ffe0ff */
[----:B------:R-:W-:Y:S05]  /*6fb0*/  @!P0 BRA `(.L_x_24142) ;  /* 0xfffff26000008947 */ /* 0x000fea000383ffff */
.L_x_24139:
[----:B------:R-:W-:Y:S05]  /*6fc0*/  BSYNC B0 ;  /* 0x0000000000007941 */ /* 0x000fea0003800000 */
.L_x_24137:
[----:B------:R-:W0:Y:S01]  /*6fd0*/  SHFL.BFLY PT, R0, R49, 0x1, 0x1f ;  /* 0x0c201f0031007f89 */ /* 0x000e2200000e0000 */
[----:B------:R-:W-:Y:S01]  /*6fe0*/  LOP3.LUT R10, R144, 0x1, RZ, 0xc0, !PT ;  /* 0x00000001900a7812 */ /* 0x000fe200078ec0ff */
[----:B------:R-:W-:Y:S02]  /*6ff0*/  BSSY B0, `(.L_x_24143) ;  /* 0x0000037000007945 */ /* 0x000fe40003800000 */
[----:B------:R-:W1:Y:S01]  /*7000*/  SHFL.BFLY PT, R2, R45, 0x1, 0x1f ;  /* 0x0c201f002d027f89 */ /* 0x000e6200000e0000 */
[----:B------:R-:W-:-:S03]  /*7010*/  ISETP.NE.AND P2, PT, R10, RZ, PT ;  /* 0x000000ff0a00720c */ /* 0x000fc60003f45270 */
[----:B------:R-:W3:Y:S01]  /*7020*/  SHFL.BFLY PT, R3, R48, 0x1, 0x1f ;  /* 0x0c201f0030037f89 */ /* 0x000ee200000e0000 */
[C---:B------:R-:W-:Y:S02]  /*7030*/  ISETP.GT.OR P0, PT, R5.reuse, 0x3f, P2 ;  /* 0x0000003f0500780c */ /* 0x040fe40001704670 */
[C---:B------:R-:W-:Y:S01]  /*7040*/  ISETP.GT.OR P1, PT, R5.reuse, 0x1f, P2 ;  /* 0x0000001f0500780c */ /* 0x040fe20001724670 */
        /* <DEDUP_REMOVED lines=8> */
[----:B------:R-:W-:Y:S02]  /*70d0*/  ISETP.NE.OR P5, PT, R0, 0x40, P2 ;  /* 0x000000400000780c */ /* 0x000fe400017a5670 */
[----:B------:R-:W-:Y:S01]  /*70e0*/  BAR.SYNC.DEFER_BLOCKING 0x0 ;  /* 0x0000000000007b1d */ /* 0x000fe20000010000 */
[----:B------:R-:W-:Y:S01]  /*70f0*/  LEA.HI R0, R144, R144, RZ, 0x1 ;  /* 0x0000009090007211 */ /* 0x000fe200078f08ff */
[----:B---3--:R-:W-:Y:S01]  /*7100*/  FADD.FTZ R21, R3, R48 ;  /* 0x0000003003157221 */ /* 0x008fe20000010000 */
[----:B------:R-:W-:Y:S01]  /*7110*/  IADD3 R2, R5, 0x1f, RZ ;  /* 0x0000001f05027810 */ /* 0x000fe20007ffe0ff */
[----:B----4-:R-:W-:Y:S01]  /*7120*/  FADD.FTZ R23, R9, R46 ;  /* 0x0000002e09177221 */ /* 0x010fe20000010000 */
[----:B------:R-:W-:Y:S02]  /*7130*/  SHF.R.S32.HI R0, RZ, 0x1, R0 ;  /* 0x00000001ff007819 */ /* 0x000fe40000011400 */
[----:B------:R-:W-:Y:S01]  /*7140*/  ISETP.GT.U32.AND P3, PT, R2, 0x3e, PT ;  /* 0x0000003e0200780c */ /* 0x000fe20003f64070 */
[----:B--2---:R-:W-:Y:S01]  /*7150*/  FADD.FTZ R25, R11, R44 ;  /* 0x0000002c0b197221 */ /* 0x004fe20000010000 */
[----:B------:R-:W-:Y:S01]  /*7160*/  LOP3.LUT R3, R5, 0xffffffe0, RZ, 0xc0, !PT ;  /* 0xffffffe005037812 */ /* 0x000fe200078ec0ff */
[----:B------:R-:W-:-:S02]  /*7170*/  IMAD R2, R145, 0x80, R0 ;  /* 0x0000008091027824 */ /* 0x000fc400078e0200 */
[----:B------:R-:W-:Y:S01]  /*7180*/  FADD.FTZ R27, R8, R7 ;  /* 0x00000007081b7221 */ /* 0x000fe20000010000 */
        /* <DEDUP_REMOVED lines=29> */
.L_x_24144:
[----:B0-----:R-:W-:Y:S05]  /*7360*/  BSYNC B0 ;  /* 0x0000000000007941 */ /* 0x001fea0003800000 */
.L_x_24143:
        /* <DEDUP_REMOVED lines=28> */
.L_x_24146:
[----:B0-----:R-:W-:Y:S05]  /*7530*/  BSYNC B0 ;  /* 0x0000000000007941 */ /* 0x001fea0003800000 */
.L_x_24145:
        /* <DEDUP_REMOVED lines=67> */
.L_x_24102:
[----:B------:R-:W-:Y:S01]  /*7970*/  IMAD.MOV.U32 R42, RZ, RZ, R159 ;  /* 0x000000ffff2a7224 */ /* 0x000fe200078e009f */
[----:B------:R-:W-:Y:S01]  /*7980*/  MOV R40, 0x79d0 ;  /* 0x000079d000287802 */ /* 0x000fe20000000f00 */
[----:B------:R-:W-:-:S02]  /*7990*/  IMAD.MOV.U32 R43, RZ, RZ, 0x2 ;  /* 0x00000002ff2b7424 */ /* 0x000fc400078e00ff */
[----:B------:R-:W-:Y:S02]  /*79a0*/  IMAD.MOV.U32 R155, RZ, RZ, 0x1f ;  /* 0x0000001fff9b7424 */ /* 0x000fe400078e00ff */
[----:B------:R-:W-:Y:S02]  /*79b0*/  IMAD.MOV.U32 R158, RZ, RZ, -0x1 ;  /* 0xffffffffff9e7424 */ /* 0x000fe400078e00ff */
[----:B------:R-:W-:Y:S05]  /*79c0*/  CALL.REL.NOINC `($__internal_425_$__cuda_sm70_shflsync_bfly_p) ;  /* 0x0000031000007944 */ /* 0x000fea0003c00000 */
[----:B-1----:R-:W-:Y:S01]  /*79d0*/  IMAD.MOV.U32 R40, RZ, RZ, R42 ;  /* 0x000000ffff287224 */ /* 0x002fe200078e002a */
[----:B0-----:R-:W-:Y:S05]  /*79e0*/  BRA `(.L_x_24147) ;  /* 0xffffb52000007947 */ /* 0x001fea000383ffff */
.L_x_24103:
[----:B------:R-:W-:Y:S01]  /*79f0*/  IMAD.MOV.U32 R42, RZ, RZ, R159 ;  /* 0x000000ffff2a7224 */ /* 0x000fe200078e009f */
[----:B------:R-:W-:Y:S01]  /*7a00*/  MOV R40, 0x7a50 ;  /* 0x00007a5000287802 */ /* 0x000fe20000000f00 */
[----:B------:R-:W-:Y:S02]  /*7a10*/  IMAD.MOV.U32 R43, RZ, RZ, 0x1 ;  /* 0x00000001ff2b7424 */ /* 0x000fe400078e00ff */
[----:B------:R-:W-:Y:S02]  /*7a20*/  IMAD.MOV.U32 R155, RZ, RZ, 0x1f ;  /* 0x0000001fff9b7424 */ /* 0x000fe400078e00ff */
[----:B------:R-:W-:Y:S02]  /*7a30*/  IMAD.MOV.U32 R158, RZ, RZ, -0x1 ;  /* 0xffffffffff9e7424 */ /* 0x000fe400078e00ff */
[----:B------:R-:W-:Y:S05]  /*7a40*/  CALL.REL.NOINC `($__internal_425_$__cuda_sm70_shflsync_bfly_p) ;  /* 0x0000029000007944 */ /* 0x000fea0003c00000 */
[----:B-1----:R-:W-:Y:S01]  /*7a50*/  IMAD.MOV.U32 R40, RZ, RZ, R42 ;  /* 0x000000ffff287224 */ /* 0x002fe200078e002a */
[----:B0-----:R-:W-:Y:S05]  /*7a60*/  BRA `(.L_x_24148) ;  /* 0xffffb4d000007947 */ /* 0x001fea000383ffff */
.L_x_24109:
        /* <DEDUP_REMOVED lines=8> */
.L_x_24110:
        /* <DEDUP_REMOVED lines=8> */
.L_x_24113:
[----:B------:R-:W-:Y:S01]  /*7b70*/  IMAD.MOV.U32 R42, RZ, RZ, R140 ;  /* 0x000000ffff2a7224 */ /* 0x000fe200078e008c */
[----:B------:R-:W-:Y:S01]  /*7b80*/  MOV R40, 0x7bd0 ;  /* 0x00007bd000287802 */ /* 0x000fe20000000f00 */
[----:B------:R-:W-:-:S02]  /*7b90*/  IMAD.MOV.U32 R43, RZ, RZ, 0x10 ;  /* 0x00000010ff2b7424 */ /* 0x000fc400078e00ff */
[----:B------:R-:W-:Y:S02]  /*7ba0*/  IMAD.MOV.U32 R155, RZ, RZ, 0x1f ;  /* 0x0000001fff9b7424 */ /* 0x000fe400078e00ff */
[----:B------:R-:W-:Y:S02]  /*7bb0*/  IMAD.MOV.U32 R158, RZ, RZ, -0x1 ;  /* 0xffffffffff9e7424 */ /* 0x000fe400078e00ff */
[----:B-----5:R-:W-:Y:S05]  /*7bc0*/  CALL.REL.NOINC `($__internal_425_$__cuda_sm70_shflsync_bfly_p) ;  /* 0x0000011000007944 */ /* 0x020fea0003c00000 */
[----:B-1----:R-:W-:Y:S01]  /*7bd0*/  IMAD.MOV.U32 R7, RZ, RZ, R42 ;  /* 0x000000ffff077224 */ /* 0x002fe200078e002a */
[----:B0-----:R-:W-:Y:S05]  /*7be0*/  BRA `(.L_x_24151) ;  /* 0xffffc73000007947 */ /* 0x001fea000383ffff */
.L_x_24114:
[----:B------:R-:W-:Y:S01]  /*7bf0*/  IMAD.MOV.U32 R42, RZ, RZ, R9 ;  /* 0x000000ffff2a7224 */ /* 0x000fe200078e0009 */
[----:B------:R-:W-:Y:S01]  /*7c00*/  MOV R40, 0x7c50 ;  /* 0x00007c5000287802 */ /* 0x000fe20000000f00 */
[----:B------:R-:W-:Y:S02]  /*7c10*/  IMAD.MOV.U32 R43, RZ, RZ, 0x8 ;  /* 0x00000008ff2b7424 */ /* 0x000fe400078e00ff */
[----:B------:R-:W-:Y:S02]  /*7c20*/  IMAD.MOV.U32 R155, RZ, RZ, 0x1f ;  /* 0x0000001fff9b7424 */ /* 0x000fe400078e00ff */
[----:B------:R-:W-:Y:S02]  /*7c30*/  IMAD.MOV.U32 R158, RZ, RZ, -0x1 ;  /* 0xffffffffff9e7424 */ /* 0x000fe400078e00ff */
[----:B0----5:R-:W-:Y:S05]  /*7c40*/  CALL.REL.NOINC `($__internal_425_$__cuda_sm70_shflsync_bfly_p) ;  /* 0x0000009000007944 */ /* 0x021fea0003c00000 */
[----:B-1----:R-:W-:Y:S01]  /*7c50*/  FMNMX.FTZ R6, R9, R42, !PT ;  /* 0x0000002a09067209 */ /* 0x002fe20007810000 */
[----:B0-----:R-:W-:Y:S01]  /*7c60*/  IMAD.MOV.U32 R43, RZ, RZ, 0x4 ;  /* 0x00000004ff2b7424 */ /* 0x001fe200078e00ff */
[----:B------:R-:W-:Y:S01]  /*7c70*/  MOV R40, 0x7cc0 ;  /* 0x00007cc000287802 */ /* 0x000fe20000000f00 */
[----:B------:R-:W-:-:S02]  /*7c80*/  IMAD.MOV.U32 R155, RZ, RZ, 0x1f ;  /* 0x0000001fff9b7424 */ /* 0x000fc400078e00ff */
[----:B------:R-:W-:Y:S02]  /*7c90*/  IMAD.MOV.U32 R158, RZ, RZ, -0x1 ;  /* 0xffffffffff9e7424 */ /* 0x000fe400078e00ff */
[----:B------:R-:W-:Y:S02]  /*7ca0*/  IMAD.MOV.U32 R42, RZ, RZ, R6 ;  /* 0x000000ffff2a7224 */ /* 0x000fe400078e0006 */
[----:B------:R-:W-:Y:S05]  /*7cb0*/  CALL.REL.NOINC `($__internal_425_$__cuda_sm70_shflsync_bfly_p) ;  /* 0x0000002000007944 */ /* 0x000fea0003c00000 */
[----:B-1----:R-:W-:Y:S01]  /*7cc0*/  IMAD.MOV.U32 R7, RZ, RZ, R42 ;  /* 0x000000ffff077224 */ /* 0x002fe200078e002a */
[----:B0-----:R-:W-:Y:S05]  /*7cd0*/  BRA `(.L_x_24152) ;  /* 0xffffc69000007947 */ /* 0x001fea000383ffff */
        .weak           $__internal_425_$__cuda_sm70_shflsync_bfly_p
        .type           $__internal_425_$__cuda_sm70_shflsync_bfly_p,@function
        .size           $__internal_425_$__cuda_sm70_shflsync_bfly_p,(.L_x_25086 - $__internal_425_$__cuda_sm70_shflsync_bfly_p)
$__internal_425_$__cuda_sm70_shflsync_bfly_p:
[----:B------:R-:W-:Y:S01]  /*7ce0*/  IMAD.MOV.U32 R41, RZ, RZ, 0x0 ;  /* 0x00000000ff297424 */ /* 0x000fe200078e00ff */
[----:B------:R-:W-:Y:S04]  /*7cf0*/  WARPSYNC R158 ;  /* 0x0000009e00007348 */ /* 0x000fe80003800000 */
[----:B------:R0:W1:Y:S01]  /*7d00*/  SHFL.BFLY PT, R42, R42, R43, R155 ;  /* 0x0c00002b2a2a7389 */ /* 0x00006200000e009b */
[----:B------:R-:W-:Y:S05]  /*7d10*/  RET.REL.NODEC R40 `(_ZN4vllm25paged_attention_v2_kernelIffLi128ELi8ELi128ELNS_18Fp8KVCacheDataTypeE0ELb1ELi512EEEvPfS2_PT_PKS3_PKT0_S9_ifPKiSB_iPKfiiiSD_SD_iiiii) ;  /* 0xffff82e028007950 */ /* 0x000fea0003c3ffff */
.L_x_24153:
        /* <DEDUP_REMOVED lines=14> */
.L_x_25086:


//--------------------- .text._ZN4vllm32paged_attention_v2_reduce_kernelIfLi120ELi128ELi512EEEvPT_PKfS4_PKS1_PKii --------------------------
	.section	.text._ZN4vllm32paged_attention_v2_reduce_kernelIfLi120ELi128ELi512EEEvPT_PKfS4_PKS1_PKii,"ax",@progbits
	.sectioninfo	@"SHI_REGISTERS=31"
	.align	128
        .global         _ZN4vllm32paged_attention_v2_reduce_kernelIfLi120ELi128ELi512EEEvPT_PKfS4_PKS1_PKii
        .type           _ZN4vllm32paged_attention_v2_reduce_kernelIfLi120ELi128ELi512EEEvPT_PKfS4_PKS1_PKii,@function
        .size           _ZN4vllm32paged_attention_v2_reduce_kernelIfLi120ELi128ELi512EEEvPT_PKfS4_PKS1_PKii,(.L_x_25594 - _ZN4vllm32paged_attention_v2_reduce_kernelIfLi120ELi128ELi512EEEvPT_PKfS4_PKS1_PKii)
        .other          _ZN4vllm32paged_attention_v2_reduce_kernelIfLi120ELi128ELi512EEEvPT_PKfS4_PKS1_PKii,@"STO_CUDA_ENTRY STV_DEFAULT"
_ZN4vllm32paged_attention_v2_reduce_kernelIfLi120ELi128ELi512EEEvPT_PKfS4_PKS1_PKii:
.text._ZN4vllm32paged_attention_v2_reduce_kernelIfLi120ELi128ELi512EEEvPT_PKfS4_PKS1_PKii:
        /* <DEDUP_REMOVED lines=27> */
.L_x_24157:
        /* <DEDUP_REMOVED lines=10> */
.L_x_24156:
[----:B------:R-:W-:Y:S05]  /*0250*/  BSYNC B0 ;  /* 0x0000000000007941 */ /* 0x000fea0003800000 */
.L_x_24155:
        /* <DEDUP_REMOVED lines=31> */
.L_x_24160:
        /* <DEDUP_REMOVED lines=17> */
.L_x_24159:
[----:B------:R-:W-:Y:S05]  /*0560*/  BSYNC B0 ;  /* 0x0000000000007941 */ /* 0x000fea0003800000 */
.L_x_24158:
        /* <DEDUP_REMOVED lines=43> */
.L_x_24164:
        /* <DEDUP_REMOVED lines=9> */
.L_x_24163:
[----:B------:R-:W-:Y:S05]  /*08b0*/  BSYNC B0 ;  /* 0x0000000000007941 */ /* 0x000fea0003800000 */
.L_x_24162:
[----:B------:R-:W-:Y:S05]  /*08c0*/  @!P0 EXIT ;  /* 0x000000000000894d */ /* 0x000fea0003800000 */
.L_x_24165:
        /* <DEDUP_REMOVED lines=12> */
.L_x_24161:
        /* <DEDUP_REMOVED lines=8> */
.L_x_24172:
        /* <DEDUP_REMOVED lines=15> */
.L_x_24169:
        /* <DEDUP_REMOVED lines=74> */
.L_x_24168:
        /* <DEDUP_REMOVED lines=43> */
.L_x_24170:
[----:B------:R-:W-:-:S13]  /*1250*/  ISETP.NE.OR P0, PT, R19, RZ, P0 ;  /* 0x000000ff1300720c */ /* 0x000fda0000705670 */
[----:B------:R-:W-:Y:S05]  /*1260*/  @!P0 BRA `(.L_x_24166) ;  /* 0x000001a000008947 */ /* 0x000fea0003800000 */
.L_x_24167:
        /* <DEDUP_REMOVED lines=26> */
.L_x_24166:
        /* <DEDUP_REMOVED lines=23> */
.L_x_24171:
[----:B------:R-:W-:-:S04]  /*1580*/  IADD3 R13, P0, R0, R5, RZ ;  /* 0x00000005000d7210 */ /* 0x000fc80007f1e0ff */
[----:B------:R-:W-:Y:S02]  /*1590*/  LEA.HI.X.SX32 R16, R0, R7, 0x1, P0 ;  /* 0x0000000700107211 */ /* 0x000fe400000f0eff */
[----:B------:R-:W-:-:S04]  /*15a0*/  LEA R14, P0, R13, c[0x0][0x160], 0x2 ;  /* 0x000058000d0e7a11 */ /* 0x000fc800078010ff */
[----:B------:R-:W-:Y:S02]  /*15b0*/  LEA.HI.X R15, R13, c[0x0][0x164], R16, 0x2, P0 ;  /* 0x000059000d0f7a11 */ /* 0x000fe400000f1410 */
[C---:B------:R-:W-:Y:S02]  /*15c0*/  ISETP.GE.AND P0, PT, R0.reuse, -0x8, PT ;  /* 0xfffffff80000780c */ /* 0x040fe40003f06270 */
[----:B------:R-:W-:Y:S01]  /*15d0*/  IADD3 R0, R0, 0x80, RZ ;  /* 0x0000008000007810 */ /* 0x000fe20007ffe0ff */
[----:B------:R2:W-:Y:S10]  /*15e0*/  STG.E [R14.64], R20 ;  /* 0x000000140e007986 */ /* 0x0005f4000c101904 */
[----:B------:R-:W-:Y:S05]  /*15f0*/  @!P0 BRA `(.L_x_24172) ;  /* 0xfffff41000008947 */ /* 0x000fea000383ffff */
[----:B------:R-:W-:Y:S05]  /*1600*/  EXIT ;  /* 0x000000000000794d */ /* 0x000fea0003800000 */
.L_x_24154:
        /* <DEDUP_REMOVED lines=14> */
.L_x_24173:
        /* <DEDUP_REMOVED lines=15> */
.L_x_24174:
        /* <DEDUP_REMOVED lines=10> */
.L_x_25594:


//--------------------- .text._ZN4vllm25paged_attention_v2_kernelIffLi120ELi8ELi128ELNS_18Fp8KVCacheDataTypeE0ELb1ELi512EEEvPfS2_PT_PKS3_PKT0_S9_ifPKiSB_iPKfiiiSD_SD_iiiii --------------------------
	.section	.text._ZN4vllm25paged_attention_v2_kernelIffLi120ELi8ELi128ELNS_18Fp8KVCacheDataTypeE0ELb1ELi512EEEvPfS2_PT_PKS3_PKT0_S9_ifPKiSB_iPKfiiiSD_SD_iiiii,"ax",@progbits
	.sectioninfo	@"SHI_REGISTERS=168"
	.align	128
        .global         _ZN4vllm25paged_attention_v2_kernelIffLi120ELi8ELi128ELNS_18Fp8KVCacheDataTypeE0ELb1ELi512EEEvPfS2_PT_PKS3_PKT0_S9_ifPKiSB_iPKfiiiSD_SD_iiiii
        .type           _ZN4vllm25paged_attention_v2_kernelIffLi120ELi8ELi128ELNS_18Fp8KVCacheDataTypeE0ELb1ELi512EEEvPfS2_PT_PKS3_PKT0_S9_ifPKiSB_iPKfiiiSD_SD_iiiii,@function
        .size           _ZN4vllm25paged_attention_v2_kernelIffLi120ELi8ELi128ELNS_18Fp8KVCacheDataTypeE0ELb1ELi512EEEvPfS2_PT_PKS3_PKT0_S9_ifPKiSB_iPKfiiiSD_SD_iiiii,(.L_x_25087 - _ZN4vllm25paged_attention_v2_kernelIffLi120ELi8ELi128ELNS_18Fp8KVCacheDataTypeE0ELb1ELi512EEEvPfS2_PT_PKS3_PKT0_S9_ifPKiSB_iPKfiiiSD_SD_iiiii)
        .other          _ZN4vllm25paged_attention_v2_kernelIffLi120ELi8ELi128ELNS_18Fp8KVCacheDataTypeE0ELb1ELi512EEEvPfS2_PT_PKS3_PKT0_S9_ifPKiSB_iPKfiiiSD_SD_iiiii,@"STO_CUDA_ENTRY STV_DEFAULT"
_ZN4vllm25paged_attention_v2_kernelIffLi120ELi8ELi128ELNS_18Fp8KVCacheDataTypeE0ELb1ELi512EEEvPfS2_PT_PKS3_PKT0_S9_ifPKiSB_iPKfiiiSD_SD_iiiii:
.text._ZN4vllm25paged_attention_v2_kernelIffLi120ELi8ELi128ELNS_18Fp8KVCacheDataTypeE0ELb1ELi512EEEvPfS2_PT_PKS3_PKT0_S9_ifPKiSB_iPKfiiiSD_SD_iiiii:
        /* <DEDUP_REMOVED lines=111> */
.L_x_24179:
        /* <DEDUP_REMOVED lines=11> */
.L_x_24178:
[----:B------:R-:W-:Y:S05]  /*07a0*/  BSYNC B1 ;  /* 0x0000000000017941 */ /* 0x000fea0003800000 */
.L_x_24177:
        /* <DEDUP_REMOVED lines=10> */
.L_x_24180:
        /* <DEDUP_REMOVED lines=17> */
.L_x_24176:
[----:B------:R-:W-:Y:S05]  /*0960*/  BSYNC B0 ;  /* 0x0000000000007941 */ /* 0x000fea0003800000 */
.L_x_24175:
        /* <DEDUP_REMOVED lines=42> */
[C---:B------:R-:W-:Y:S01]  /*0c10*/  IMAD R132, R139.reuse, 0x78, RZ ;  /* 0x000000788b847824 */ /* 0x040fe200078e02ff */
[----:B------:R-:W-:Y:S02]  /*0c20*/  IADD3 R131, R139, 0x8, RZ ;  /* 0x000000088b837810 */ /* 0x000fe40007ffe0ff */
[----:B------:R-:W-:Y:S02]  /*0c30*/  LEA.HI R7, R7, R6, RZ, 0x3 ;  /* 0x0000000607077211 */ /* 0x000fe400078f18ff */
[----:B------:R-:W-:Y:S02]  /*0c40*/  SHF.R.S32.HI R8, RZ, 0x1f, R131 ;  /* 0x0000001fff087819 */ /* 0x000fe40000011483 */
[----:B------:R-:W-:Y:S02]  /*0c50*/  LOP3.LUT R7, R7, 0xfffffff8, RZ, 0xc0, !PT ;  /* 0xfffffff807077812 */ /* 0x000fe400078ec0ff */
[----:B------:R-:W-:-:S02]  /*0c60*/  LEA.HI R29, R8, R131, RZ, 0x2 ;  /* 0x00000083081d7211 */ /* 0x000fc400078f10ff */
[----:B------:R-:W-:Y:S01]  /*0c70*/  IADD3 R129, R139, 0xc, RZ ;  /* 0x0000000c8b817810 */ /* 0x000fe20007ffe0ff */
        /* <DEDUP_REMOVED lines=8> */
[----:B------:R-:W-:Y:S01]  /*0d00*/  IMAD.IADD R134, R135, 0x1, -R134 ;  /* 0x0000000187867824 */ /* 0x000fe200078e0a86 */
[----:B------:R-:W-:-:S02]  /*0d10*/  IADD3 R123, R139, 0x18, RZ ;  /* 0x000000188b7b7810 */ /* 0x000fc40007ffe0ff */
[----:B------:R-:W-:Y:S02]  /*0d20*/  SHF.R.S32.HI R28, RZ, 0x1f, R133 ;  /* 0x0000001fff1c7819 */ /* 0x000fe40000011485 */
[----:B------:R-:W-:Y:S02]  /*0d30*/  SHF.R.S32.HI R6, RZ, 0x1f, R127 ;  /* 0x0000001fff067819 */ /* 0x000fe4000001147f */
[----:B------:R-:W-:Y:S02]  /*0d40*/  LEA.HI R30, R30, R129, RZ, 0x2 ;  /* 0x000000811e1e7211 */ /* 0x000fe400078f10ff */
[----:B------:R-:W-:Y:S02]  /*0d50*/  IADD3 R125, R139, 0x14, RZ ;  /* 0x000000148b7d7810 */ /* 0x000fe40007ffe0ff */
[----:B------:R-:W-:Y:S01]  /*0d60*/  SHF.R.S32.HI R12, RZ, 0x1f, R123 ;  /* 0x0000001fff0c7819 */ /* 0x000fe2000001147b */
[----:B------:R-:W-:Y:S01]  /*0d70*/  IMAD.SHL.U32 R126, R30, 0x8, RZ ;  /* 0x000000081e7e7824 */ /* 0x000fe200078e00ff */
[----:B------:R-:W-:-:S02]  /*0d80*/  LEA.HI R28, R28, R133, RZ, 0x2 ;  /* 0x000000851c1c7211 */ /* 0x000fc400078f10ff */
[----:B------:R-:W-:Y:S02]  /*0d90*/  LEA.HI R31, R6, R127, RZ, 0x2 ;  /* 0x0000007f061f7211 */ /* 0x000fe400078f10ff */
[----:B------:R-:W-:Y:S01]  /*0da0*/  LOP3.LUT R6, R30, 0xfffffffc, RZ, 0xc0, !PT ;  /* 0xfffffffc1e067812 */ /* 0x000fe200078ec0ff */
[----:B------:R-:W-:Y:S01]  /*0db0*/  IMAD.SHL.U32 R130, R28, 0x8, RZ ;  /* 0x000000081c827824 */ /* 0x000fe200078e00ff */
[----:B------:R-:W-:Y:S01]  /*0dc0*/  SHF.R.S32.HI R32, RZ, 0x1f, R125 ;  /* 0x0000001fff207819 */ /* 0x000fe2000001147d */
[----:B------:R-:W-:Y:S01]  /*0dd0*/  IMAD.SHL.U32 R124, R31, 0x8, RZ ;  /* 0x000000081f7c7824 */ /* 0x000fe200078e00ff */
[----:B------:R-:W-:Y:S01]  /*0de0*/  LEA.HI R33, R12, R123, RZ, 0x2 ;  /* 0x0000007b0c217211 */ /* 0x000fe200078f10ff */
[----:B------:R-:W-:Y:S01]  /*0df0*/  IMAD.IADD R129, R129, 0x1, -R6 ;  /* 0x0000000181817824 */ /* 0x000fe200078e0a06 */
[----:B------:R-:W-:Y:S02]  /*0e00*/  LOP3.LUT R8, R28, 0xfffffffc, RZ, 0xc0, !PT ;  /* 0xfffffffc1c087812 */ /* 0x000fe400078ec0ff */
        /* <DEDUP_REMOVED lines=247> */
.L_x_24190:
        /* <DEDUP_REMOVED lines=17> */
[----:B------:R-:W-:Y:S02]  /*1e90*/  IMAD.MOV R82, RZ, RZ, -R80 ;  /* 0x000000ffff527224 */ /* 0x000fe400078e0a50 */
[----:B------:R-:W-:-:S02]  /*1ea0*/  IMAD.IADD R146, R134, 0x1, R83 ;  /* 0x0000000186927824 */ /* 0x000fc400078e0253 */
[----:B------:R-:W-:Y:S01]  /*1eb0*/  IMAD R81, R86, R82, R81 ;  /* 0x0000005256517224 */ /* 0x000fe200078e0251 */
[----:B------:R-:W-:Y:S01]  /*1ec0*/  LOP3.LUT R82, R83, c[0x0][0x1e4], RZ, 0x3c, !PT ;  /* 0x0000790053527a12 */ /* 0x000fe200078e3cff */
[----:B------:R-:W-:-:S03]  /*1ed0*/  IMAD.SHL.U32 R146, R146, 0x4, RZ ;  /* 0x0000000492927824 */ /* 0x000fc600078e00ff */
        /* <DEDUP_REMOVED lines=42> */
[-C--:B------:R-:W-:Y:S02]  /*2180*/  IADD3 R149, P0, R139, R86.reuse, RZ ;  /* 0x000000568b957210 */ /* 0x080fe40007f1e0ff */
[----:B------:R-:W-:Y:S01]  /*2190*/  IADD3 R81, P1, P2, R130, R86, R133 ;  /* 0x0000005682517210 */ /* 0x000fe20007a3e085 */
[----:B------:R-:W-:-:S03]  /*21a0*/  IMAD R83, R84, R27, R80 ;  /* 0x0000001b54537224 */ /* 0x000fc600078e0250 */
[----:B------:R-:W-:Y:S01]  /*21b0*/  LEA R82, P3, R81, c[0x0][0x180], 0x2 ;  /* 0x0000600051527a11 */ /* 0x000fe200078610ff */
[----:B------:R-:W-:-:S04]  /*21c0*/  IMAD.IADD R87, R87, 0x1, R83 ;  /* 0x0000000157577824 */ /* 0x000fc800078e0253 */
        /* <DEDUP_REMOVED lines=9> */
[----:B------:R-:W-:-:S02]  /*2260*/  IADD3.X R148, R50, R87, R51, P0, P1 ;  /* 0x0000005732947210 */ /* 0x000fc400007e2433 */
[----:B------:R-:W-:Y:S02]  /*2270*/  IADD3 R84, P0, P1, R126, R86, R129 ;  /* 0x000000567e547210 */ /* 0x000fe4000791e081 */
[----:B------:R-:W-:Y:S02]  /*2280*/  LEA.HI.X R155, R85, c[0x0][0x184], R148, 0x2, P2 ;  /* 0x00006100559b7a11 */ /* 0x000fe400010f1494 */
[----:B------:R-:W-:Y:S02]  /*2290*/  LEA R152, P2, R84, c[0x0][0x180], 0x2 ;  /* 0x0000600054987a11 */ /* 0x000fe400078410ff */
[----:B------:R-:W-:Y:S02]  /*22a0*/  IADD3.X R85, R52, R87, R53, P0, P1 ;  /* 0x0000005734557210 */ /* 0x000fe400007e2435 */
[----:B------:R4:W5:Y:S02]  /*22b0*/  LDG.E.CONSTANT R155, [R154.64] ;  /* 0x0000000a9a9b7981 */ /* 0x000964000c1e9900 */
[----:B------:R-:W-:-:S05]  /*22c0*/  LEA.HI.X R153, R84, c[0x0][0x184], R85, 0x2, P2 ;  /* 0x0000610054997a11 */ /* 0x000fca00010f1455 */
[----:B------:R-:W5:Y:S01]  /*22d0*/  LDG.E.CONSTANT R152, [R152.64] ;  /* 0x0000000a98987981 */ /* 0x000f62000c1e9900 */
[----:B0-----:R-:W-:-:S04]  /*22e0*/  IADD3 R82, P0, P1, R124, R86, R127 ;  /* 0x000000567c527210 */ /* 0x001fc8000791e07f */
[----:B------:R-:W-:Y:S02]  /*22f0*/  LEA R84, P2, R82, c[0x0][0x180], 0x2 ;  /* 0x0000600052547a11 */ /* 0x000fe400078410ff */
[----:B-1----:R-:W-:-:S04]  /*2300*/  IADD3.X R81, R54, R87, R55, P0, P1 ;  /* 0x0000005736517210 */ /* 0x002fc800007e2437 */
[----:B------:R-:W-:Y:S02]  /*2310*/  LEA.HI.X R85, R82, c[0x0][0x184], R81, 0x2, P2 ;  /* 0x0000610052557a11 */ /* 0x000fe400010f1451 */
[----:B------:R-:W2:Y:S04]  /*2320*/  LDS.64 R80, [R132] ;  /* 0x0000000084507984 */ /* 0x000ea80000000a00 */
[----:B------:R0:W5:Y:S04]  /*2330*/  LDG.E.CONSTANT R85, [R84.64] ;  /* 0x0000000a54557981 */ /* 0x000168000c1e9900 */
[----:B------:R-:W5:Y:S01]  /*2340*/  LDS.64 R82, [R132+0x8] ;  /* 0x0000080084527984 */ /* 0x000f620000000a00 */
[----:B------:R-:W-:-:S04]  /*2350*/  IADD3 R149, P0, P1, R122, R86, R125 ;  /* 0x000000567a957210 */ /* 0x000fc8000791e07d */
[----:B------:R-:W-:Y:S02]  /*2360*/  LEA R148, P2, R149, c[0x0][0x180], 0x2 ;  /* 0x0000600095947a11 */ /* 0x000fe400078410ff */
[----:B----4-:R-:W-:-:S04]  /*2370*/  IADD3.X R154, R56, R87, R57, P0, P1 ;  /* 0x00000057389a7210 */ /* 0x010fc800007e2439 */
[----:B------:R-:W-:-:S05]  /*2380*/  LEA.HI.X R149, R149, c[0x0][0x184], R154, 0x2, P2 ;  /* 0x0000610095957a11 */ /* 0x000fca00010f149a */
[----:B------:R1:W4:Y:S01]  /*2390*/  LDG.E.CONSTANT R160, [R148.64] ;  /* 0x0000000a94a07981 */ /* 0x000322000c1e9900 */
[----:B--2---:R-:W-:-:S04]  /*23a0*/  FMUL.FTZ R81, R156, R81 ;  /* 0x000000519c517220 */ /* 0x004fc80000410000 */
[----:B---3--:R-:W-:Y:S01]  /*23b0*/  FFMA.FTZ R80, R80, R157, R81 ;  /* 0x0000009d50507223 */ /* 0x008fe20000010051 */
[----:B------:R-:W-:-:S03]  /*23c0*/  IADD3 R81, P0, P1, R120, R86, R123 ;  /* 0x0000005678517210 */ /* 0x000fc6000791e07b */
[----:B-----5:R-:W-:Y:S01]  /*23d0*/  FFMA.FTZ R80, R82, R155, R80 ;  /* 0x0000009b52507223 */ /* 0x020fe20000010050 */
[----:B------:R-:W-:-:S03]  /*23e0*/  LEA R82, P2, R81, c[0x0][0x180], 0x2 ;  /* 0x0000600051527a11 */ /* 0x000fc600078410ff */
[----:B0-----:R-:W-:Y:S01]  /*23f0*/  FFMA.FTZ R84, R152, R83, R80 ;  /* 0x0000005398547223 */ /* 0x001fe20000010050 */
        /* <DEDUP_REMOVED lines=15> */
[-C--:B0-----:R-:W-:Y:S02]  /*24f0*/  IADD3.X R83, R64, R87.reuse, R65, P0, P1 ;  /* 0x0000005740537210 */ /* 0x081fe400007e2441 */
[----:B------:R-:W-:Y:S02]  /*2500*/  IADD3 R82, P0, P1, R28, R86, R115 ;  /* 0x000000561c527210 */ /* 0x000fe4000791e073 */
[----:B------:R-:W-:Y:S02]  /*2510*/  LEA.HI.X R155, R148, c[0x0][0x184], R83, 0x2, P2 ;  /* 0x00006100949b7a11 */ /* 0x000fe400010f1453 */
[----:B------:R-:W-:Y:S02]  /*2520*/  LEA R164, P2, R82, c[0x0][0x180], 0x2 ;  /* 0x0000600052a47a11 */ /* 0x000fe400078410ff */
[----:B------:R-:W-:Y:S01]  /*2530*/  IADD3.X R83, R66, R87, R67, P0, P1 ;  /* 0x0000005742537210 */ /* 0x000fe200007e2443 */
[----:B------:R0:W5:Y:S03]  /*2540*/  LDG.E.CONSTANT R156, [R154.64] ;  /* 0x0000000a9a9c7981 */ /* 0x000166000c1e9900 */
[----:B------:R-:W-:-:S02]  /*2550*/  LEA.HI.X R165, R82, c[0x0][0x184], R83, 0x2, P2 ;  /* 0x0000610052a57a11 */ /* 0x000fc400010f1453 */
[----:B------:R-:W-:-:S03]  /*2560*/  IADD3 R82, P0, P1, R29, R86, R6 ;  /* 0x000000561d527210 */ /* 0x000fc6000791e006 */
[----:B------:R0:W5:Y:S01]  /*2570*/  LDG.E.CONSTANT R157, [R164.64] ;  /* 0x0000000aa49d7981 */ /* 0x000162000c1e9900 */
[----:B-1----:R-:W-:Y:S02]  /*2580*/  IADD3.X R81, R68, R87, R69, P0, P1 ;  /* 0x0000005744517210 */ /* 0x002fe400007e2445 */
[----:B------:R-:W-:-:S04]  /*2590*/  LEA R152, P2, R82, c[0x0][0x180], 0x2 ;  /* 0x0000600052987a11 */ /* 0x000fc800078410ff */
[----:B------:R-:W-:Y:S02]  /*25a0*/  LEA.HI.X R153, R82, c[0x0][0x184], R81, 0x2, P2 ;  /* 0x0000610052997a11 */ /* 0x000fe400010f1451 */
[----:B------:R-:W1:Y:S04]  /*25b0*/  LDS.64 R80, [R132+0x10] ;  /* 0x0000100084507984 */ /* 0x000e680000000a00 */
[----:B------:R0:W5:Y:S01]  /*25c0*/  LDG.E.CONSTANT R158, [R152.64] ;  /* 0x0000000a989e7981 */ /* 0x000162000c1e9900 */
[----:B------:R-:W-:-:S04]  /*25d0*/  IADD3 R82, P0, P1, R30, R86, R7 ;  /* 0x000000561e527210 */ /* 0x000fc8000791e007 */
[----:B------:R-:W-:Y:S02]  /*25e0*/  LEA R148, P2, R82, c[0x0][0x180], 0x2 ;  /* 0x0000600052947a11 */ /* 0x000fe400078410ff */
[----:B------:R-:W-:-:S04]  /*25f0*/  IADD3.X R83, R70, R87, R71, P0, P1 ;  /* 0x0000005746537210 */ /* 0x000fc800007e2447 */
[----:B------:R-:W-:Y:S02]  /*2600*/  LEA.HI.X R149, R82, c[0x0][0x184], R83, 0x2, P2 ;  /* 0x0000610052957a11 */ /* 0x000fe400010f1453 */
[----:B------:R-:W-:-:S03]  /*2610*/  IADD3 R83, P0, P1, R31, R86, R8 ;  /* 0x000000561f537210 */ /* 0x000fc6000791e008 */
[----:B0-----:R0:W5:Y:S01]  /*2620*/  LDG.E.CONSTANT R155, [R148.64] ;  /* 0x0000000a949b7981 */ /* 0x001162000c1e9900 */
[----:B------:R-:W-:Y:S02]  /*2630*/  LEA R82, P2, R83, c[0x0][0x180], 0x2 ;  /* 0x0000600053527a11 */ /* 0x000fe400078410ff */
[----:B---3--:R-:W-:-:S04]  /*2640*/  IADD3.X R163, R72, R87, R73, P0, P1 ;  /* 0x0000005748a37210 */ /* 0x008fc800007e2449 */
[----:B------:R-:W-:-:S05]  /*2650*/  LEA.HI.X R83, R83, c[0x0][0x184], R163, 0x2, P2 ;  /* 0x0000610053537a11 */ /* 0x000fca00010f14a3 */
[----:B------:R3:W5:Y:S01]  /*2660*/  LDG.E.CONSTANT R154, [R82.64] ;  /* 0x0000000a529a7981 */ /* 0x000762000c1e9900 */
[----:B-1----:R-:W-:Y:S01]  /*2670*/  FFMA.FTZ R80, R80, R85, R84 ;  /* 0x0000005550507223 */ /* 0x002fe20000010054 */
[----:B------:R-:W-:-:S04]  /*2680*/  IADD3 R84, P0, P1, R32, R86, R9 ;  /* 0x0000005620547210 */ /* 0x000fc8000791e009 */
[----:B------:R-:W-:Y:S02]  /*2690*/  LEA R164, P2, R84, c[0x0][0x180], 0x2 ;  /* 0x0000600054a47a11 */ /* 0x000fe400078410ff */
[----:B------:R-:W-:-:S04]  /*26a0*/  IADD3.X R85, R74, R87, R75, P0, P1 ;  /* 0x000000574a557210 */ /* 0x000fc800007e244b */
[----:B------:R-:W-:Y:S02]  /*26b0*/  LEA.HI.X R165, R84, c[0x0][0x184], R85, 0x2, P2 ;  /* 0x0000610054a57a11 */ /* 0x000fe400010f1455 */
[----:B------:R-:W-:-:S03]  /*26c0*/  IADD3 R85, P0, P1, R33, R86, R10 ;  /* 0x0000005621557210 */ /* 0x000fc6000791e00a */
[----:B------:R-:W5:Y:S01]  /*26d0*/  LDG.E.CONSTANT R153, [R164.64] ;  /* 0x0000000aa4997981 */ /* 0x000f62000c1e9900 */
[----:B------:R-:W-:Y:S02]  /*26e0*/  LEA R84, P2, R85, c[0x0][0x180], 0x2 ;  /* 0x0000600055547a11 */ /* 0x000fe400078410ff */
[----:B------:R-:W-:-:S04]  /*26f0*/  IADD3.X R152, R76, R87, R77, P0, P1 ;  /* 0x000000574c987210 */ /* 0x000fc800007e244d */
[----:B------:R-:W-:-:S05]  /*2700*/  LEA.HI.X R85, R85, c[0x0][0x184], R152, 0x2, P2 ;  /* 0x0000610055557a11 */ /* 0x000fca00010f1498 */
[----:B------:R1:W5:Y:S01]  /*2710*/  LDG.E.CONSTANT R152, [R84.64] ;  /* 0x0000000a54987981 */ /* 0x000362000c1e9900 */
[----:B---3--:R-:W-:-:S04]  /*2720*/  IADD3 R82, P0, P1, R34, R86, R11 ;  /* 0x0000005622527210 */ /* 0x008fc8000791e00b */
[----:B0-----:R-:W-:Y:S02]  /*2730*/  LEA R148, P2, R82, c[0x0][0x180], 0x2 ;  /* 0x0000600052947a11 */ /* 0x001fe400078410ff */
[----:B------:R-:W-:Y:S01]  /*2740*/  IADD3.X R83, R78, R87, R79, P0, P1 ;  /* 0x000000574e537210 */ /* 0x000fe200007e244f */
[----:B----4-:R-:W-:Y:S01]  /*2750*/  FFMA.FTZ R80, R160, R81, R80 ;  /* 0x00000051a0507223 */ /* 0x010fe20000010050 */
[----:B-1----:R-:W-:Y:S02]  /*2760*/  LDS.64 R84, [R132+0x30] ;  /* 0x0000300084547984 */ /* 0x002fe40000000a00 */
[----:B------:R-:W-:Y:S02]  /*2770*/  LEA.HI.X R149, R82, c[0x0][0x184], R83, 0x2, P2 ;  /* 0x0000610052957a11 */ /* 0x000fe400010f1453 */
[----:B------:R-:W2:Y:S04]  /*2780*/  LDS.64 R82, [R132+0x18] ;  /* 0x0000180084527984 */ /* 0x000ea80000000a00 */
[----:B------:R0:W3:Y:S01]  /*2790*/  LDG.E.CONSTANT R149, [R148.64] ;  /* 0x0000000a94957981 */ /* 0x0000e2000c1e9900 */
[----:B--2---:R-:W-:-:S03]  /*27a0*/  FFMA.FTZ R82, R82, R161, R80 ;  /* 0x000000a152527223 */ /* 0x004fc60000010050 */
[----:B------:R-:W1:Y:S01]  /*27b0*/  LDS.64 R80, [R132+0x20] ;  /* 0x0000200084507984 */ /* 0x000e620000000a00 */
[----:B-----5:R-:W-:-:S03]  /*27c0*/  FFMA.FTZ R162, R162, R83, R82 ;  /* 0x00000053a2a27223 */ /* 0x020fc60000010052 */
[----:B------:R-:W2:Y:S01]  /*27d0*/  LDS.64 R82, [R132+0x28] ;  /* 0x0000280084527984 */ /* 0x000ea20000000a00 */
[----:B-1----:R-:W-:-:S04]  /*27e0*/  FFMA.FTZ R80, R80, R159, R162 ;  /* 0x0000009f50507223 */ /* 0x002fc800000100a2 */
[----:B------:R-:W-:-:S04]  /*27f0*/  FFMA.FTZ R80, R156, R81, R80 ;  /* 0x000000519c507223 */ /* 0x000fc80000010050 */
[----:B--2---:R-:W-:-:S04]  /*2800*/  FFMA.FTZ R80, R82, R157, R80 ;  /* 0x0000009d52507223 */ /* 0x004fc80000010050 */
[----:B------:R-:W-:Y:S02]  /*2810*/  FFMA.FTZ R83, R158, R83, R80 ;  /* 0x000000539e537223 */ /* 0x000fe40000010050 */
[----:B------:R-:W1:Y:S01]  /*2820*/  LDS.64 R80, [R132+0x38] ;  /* 0x0000380084507984 */ /* 0x000e620000000a00 */
[----:B------:R-:W-:Y:S01]  /*2830*/  IADD3 R82, P0, P1, R35, R86, R12 ;  /* 0x0000005623527210 */ /* 0x000fe2000791e00c */
[----:B------:R-:W-:-:S03]  /*2840*/  FFMA.FTZ R83, R84, R155, R83 ;  /* 0x0000009b54537223 */ /* 0x000fc60000010053 */
[----:B------:R-:W-:Y:S01]  /*2850*/  LEA R162, P2, R82, c[0x0][0x180], 0x2 ;  /* 0x0000600052a27a11 */ /* 0x000fe200078410ff */
[----:B------:R-:W-:Y:S01]  /*2860*/  FFMA.FTZ R85, R154, R85, R83 ;  /* 0x000000559a557223 */ /* 0x000fe20000010053 */
[----:B------:R-:W-:-:S04]  /*2870*/  IADD3.X R83, R88, R87, R89, P0, P1 ;  /* 0x0000005758537210 */ /* 0x000fc800007e2459 */
[----:B------:R-:W-:Y:S02]  /*2880*/  LEA.HI.X R163, R82, c[0x0][0x184], R83, 0x2, P2 ;  /* 0x0000610052a37a11 */ /* 0x000fe400010f1453 */
[----:B------:R-:W3:Y:S04]  /*2890*/  LDS.64 R82, [R132+0x40] ;  /* 0x0000400084527984 */ /* 0x000ee80000000a00 */
[----:B------:R-:W2:Y:S01]  /*28a0*/  LDG.E.CONSTANT R162, [R162.64] ;  /* 0x0000000aa2a27981 */ /* 0x000ea2000c1e9900 */
[----:B-1----:R-:W-:-:S04]  /*28b0*/  FFMA.FTZ R80, R80, R153, R85 ;  /* 0x0000009950507223 */ /* 0x002fc80000010055 */
[----:B------:R-:W-:Y:S01]  /*28c0*/  FFMA.FTZ R152, R152, R81, R80 ;  /* 0x0000005198987223 */ /* 0x000fe20000010050 */
        /* <DEDUP_REMOVED lines=15> */
[----:B-----5:R5:W4:Y:S01]  /*29c0*/  LDG.E.CONSTANT R159, [R156.64] ;  /* 0x0000000a9c9f7981 */ /* 0x020b22000c1e9900 */
[----:B------:R-:W-:Y:S02]  /*29d0*/  LEA R84, P2, R85, c[0x0][0x180], 0x2 ;  /* 0x0000600055547a11 */ /* 0x000fe400078410ff */
[----:B0-----:R-:W-:-:S04]  /*29e0*/  IADD3.X R148, R96, R87, R97, P0, P1 ;  /* 0x0000005760947210 */ /* 0x001fc800007e2461 */
[----:B------:R-:W-:-:S05]  /*29f0*/  LEA.HI.X R85, R85, c[0x0][0x184], R148, 0x2, P2 ;  /* 0x0000610055557a11 */ /* 0x000fca00010f1494 */
[----:B------:R0:W4:Y:S01]  /*2a00*/  LDG.E.CONSTANT R160, [R84.64] ;  /* 0x0000000a54a07981 */ /* 0x000122000c1e9900 */
[----:B------:R-:W-:-:S04]  /*2a10*/  IADD3 R148, P0, P1, R40, R86, R17 ;  /* 0x0000005628947210 */ /* 0x000fc8000791e011 */
[----:B-1----:R-:W-:Y:S02]  /*2a20*/  LEA R80, P2, R148, c[0x0][0x180], 0x2 ;  /* 0x0000600094507a11 */ /* 0x002fe400078410ff */
[----:B------:R-:W-:-:S04]  /*2a30*/  IADD3.X R81, R98, R87, R99, P0, P1 ;  /* 0x0000005762517210 */ /* 0x000fc800007e2463 */
[----:B------:R-:W-:Y:S02]  /*2a40*/  LEA.HI.X R81, R148, c[0x0][0x184], R81, 0x2, P2 ;  /* 0x0000610094517a11 */ /* 0x000fe400010f1451 */
[----:B------:R-:W-:-:S04]  /*2a50*/  IADD3 R148, P0, P1, R41, R86, R18 ;  /* 0x0000005629947210 */ /* 0x000fc8000791e012 */
[----:B------:R-:W-:Y:S02]  /*2a60*/  LEA R154, P2, R148, c[0x0][0x180], 0x2 ;  /* 0x00006000949a7a11 */ /* 0x000fe400078410ff */
[----:B------:R-:W-:-:S04]  /*2a70*/  IADD3.X R153, R100, R87, R101, P0, P1 ;  /* 0x0000005764997210 */ /* 0x000fc800007e2465 */
[----:B------:R-:W-:Y:S02]  /*2a80*/  LEA.HI.X R155, R148, c[0x0][0x184], R153, 0x2, P2 ;  /* 0x00006100949b7a11 */ /* 0x000fe400010f1499 */
[----:B------:R-:W-:Y:S01]  /*2a90*/  IADD3 R148, P0, P1, R42, R86, R19 ;  /* 0x000000562a947210 */ /* 0x000fe2000791e013 */
[----:B---3--:R-:W-:Y:S02]  /*2aa0*/  FFMA.FTZ R82, R82, R149, R152 ;  /* 0x0000009552527223 */ /* 0x008fe40000010098 */
[----:B------:R1:W3:Y:S01]  /*2ab0*/  LDG.E.CONSTANT R149, [R80.64] ;  /* 0x0000000a50957981 */ /* 0x0002e2000c1e9900 */
[----:B------:R-:W-:Y:S02]  /*2ac0*/  LEA R152, P2, R148, c[0x0][0x180], 0x2 ;  /* 0x0000600094987a11 */ /* 0x000fe400078410ff */
[----:B------:R-:W-:Y:S01]  /*2ad0*/  IADD3.X R153, R102, R87, R103, P0, P1 ;  /* 0x0000005766997210 */ /* 0x000fe200007e2467 */
[----:B------:R1:W3:Y:S03]  /*2ae0*/  LDG.E.CONSTANT R154, [R154.64] ;  /* 0x0000000a9a9a7981 */ /* 0x0002e6000c1e9900 */
[----:B------:R-:W-:-:S02]  /*2af0*/  LEA.HI.X R153, R148, c[0x0][0x184], R153, 0x2, P2 ;  /* 0x0000610094997a11 */ /* 0x000fc400010f1499 */
[----:B------:R-:W-:-:S04]  /*2b00*/  IADD3 R148, P0, P1, R43, R86, R20 ;  /* 0x000000562b947210 */ /* 0x000fc8000791e014 */
[----:B0-----:R-:W-:Y:S01]  /*2b10*/  LEA R84, P2, R148, c[0x0][0x180], 0x2 ;  /* 0x0000600094547a11 */ /* 0x001fe200078410ff */
[----:B------:R0:W3:Y:S01]  /*2b20*/  LDG.E.CONSTANT R153, [R152.64] ;  /* 0x0000000a98997981 */ /* 0x0000e2000c1e9900 */
[-C--:B-1----:R-:W-:Y:S02]  /*2b30*/  IADD3.X R81, R104, R87.reuse, R105, P0, P1 ;  /* 0x0000005768517210 */ /* 0x082fe400007e2469 */
[----:B------:R-:W-:Y:S02]  /*2b40*/  IADD3 R80, P0, P1, R44, R86, R21 ;  /* 0x000000562c507210 */ /* 0x000fe4000791e015 */
[----:B------:R-:W-:Y:S02]  /*2b50*/  LEA.HI.X R85, R148, c[0x0][0x184], R81, 0x2, P2 ;  /* 0x0000610094557a11 */ /* 0x000fe400010f1451 */
[----:B------:R-:W-:Y:S02]  /*2b60*/  LEA R164, P2, R80, c[0x0][0x180], 0x2 ;  /* 0x0000600050a47a11 */ /* 0x000fe400078410ff */
[----:B------:R-:W-:Y:S01]  /*2b70*/  IADD3.X R81, R106, R87, R107, P0, P1 ;  /* 0x000000576a517210 */ /* 0x000fe200007e246b */
[----:B------:R1:W3:Y:S03]  /*2b80*/  LDG.E.CONSTANT R148, [R84.64] ;  /* 0x0000000a54947981 */ /* 0x0002e6000c1e9900 */
[----:B------:R-:W-:-:S02]  /*2b90*/  LEA.HI.X R165, R80, c[0x0][0x184], R81, 0x2, P2 ;  /* 0x0000610050a57a11 */ /* 0x000fc400010f1451 */
[----:B------:R-:W-:-:S03]  /*2ba0*/  IADD3 R81, P0, P1, R45, R86, R22 ;  /* 0x000000562d517210 */ /* 0x000fc6000791e016 */
[----:B------:R-:W3:Y:S01]  /*2bb0*/  LDG.E.CONSTANT R155, [R164.64] ;  /* 0x0000000aa49b7981 */ /* 0x000ee2000c1e9900 */
[C---:B------:R-:W-:Y:S02]  /*2bc0*/  LEA R80, P2, R81.reuse, c[0x0][0x180], 0x2 ;  /* 0x0000600051507a11 */ /* 0x040fe400078410ff */
[-C--:B-----5:R-:W-:Y:S02]  /*2bd0*/  IADD3.X R156, R108, R87.reuse, R109, P0, P1 ;  /* 0x000000576c9c7210 */ /* 0x0a0fe400007e246d */
[-C--:B-1----:R-:W-:Y:S02]  /*2be0*/  IADD3 R85, P0, P1, R46, R86.reuse, R23 ;  /* 0x000000562e557210 */ /* 0x082fe4000791e017 */
[----:B------:R-:W-:Y:S02]  /*2bf0*/  LEA.HI.X R81, R81, c[0x0][0x184], R156, 0x2, P2 ;  /* 0x0000610051517a11 */ /* 0x000fe400010f149c */
[----:B------:R-:W-:Y:S02]  /*2c00*/  IADD3 R156, P3, P4, R47, R86, R24 ;  /* 0x000000562f9c7210 */ /* 0x000fe40007c7e018 */
[----:B------:R-:W-:Y:S01]  /*2c10*/  LEA R84, P2, R85, c[0x0][0x180], 0x2 ;  /* 0x0000600055547a11 */ /* 0x000fe200078410ff */
[----:B0-----:R0:W5:Y:S01]  /*2c20*/  LDG.E.CONSTANT R152, [R80.64] ;  /* 0x0000000a50987981 */ /* 0x001162000c1e9900 */
[----:B------:R-:W-:-:S02]  /*2c30*/  IADD3.X R86, R110, R87, R111, P0, P1 ;  /* 0x000000576e567210 */ /* 0x000fc400007e246f */
[----:B------:R-:W-:Y:S02]  /*2c40*/  IADD3.X R87, R112, R87, R113, P3, P4 ;  /* 0x0000005770577210 */ /* 0x000fe40001fe8471 */
[----:B------:R-:W-:Y:S02]  /*2c50*/  LEA.HI.X R85, R85, c[0x0][0x184], R86, 0x2, P2 ;  /* 0x0000610055557a11 */ /* 0x000fe400010f1456 */
[----:B------:R-:W-:-:S03]  /*2c60*/  LEA R86, P0, R156, c[0x0][0x180], 0x2 ;  /* 0x000060009c567a11 */ /* 0x000fc600078010ff */
[----:B------:R1:W5:Y:S01]  /*2c70*/  LDG.E.CONSTANT R157, [R84.64] ;  /* 0x0000000a549d7981 */ /* 0x000362000c1e9900 */
[----:B------:R-:W-:-:S03]  /*2c80*/  LEA.HI.X R87, R156, c[0x0][0x184], R87, 0x2, P0 ;  /* 0x000061009c577a11 */ /* 0x000fc600000f1457 */
[----:B0-----:R-:W4:Y:S04]  /*2c90*/  LDS.64 R80, [R132+0x48] ;  /* 0x0000480084507984 */ /* 0x001f280000000a00 */
[----:B------:R0:W5:Y:S04]  /*2ca0*/  LDG.E.CONSTANT R156, [R86.64] ;  /* 0x0000000a569c7981 */ /* 0x000168000c1e9900 */
[----:B-1----:R-:W-:Y:S04]  /*2cb0*/  LDS.64 R84, [R132+0x68] ;  /* 0x0000680084547984 */ /* 0x002fe80000000a00 */
[----:B0-----:R-:W-:Y:S01]  /*2cc0*/  LDS.64 R86, [R132+0x70] ;  /* 0x0000700084567984 */ /* 0x001fe20000000a00 */
[----:B--2---:R-:W-:-:S04]  /*2cd0*/  FFMA.FTZ R82, R162, R83, R82 ;  /* 0x00000053a2527223 */ /* 0x004fc80000010052 */
[----:B----4-:R-:W-:Y:S02]  /*2ce0*/  FFMA.FTZ R80, R80, R161, R82 ;  /* 0x000000a150507223 */ /* 0x010fe40000010052 */
[----:B------:R-:W0:Y:S02]  /*2cf0*/  LDS.64 R82, [R132+0x50] ;  /* 0x0000500084527984 */ /* 0x000e240000000a00 */
[----:B------:R-:W-:-:S04]  /*2d00*/  FFMA.FTZ R80, R158, R81, R80 ;  /* 0x000000519e507223 */ /* 0x000fc80000010050 */
[----:B0-----:R-:W-:-:S04]  /*2d10*/  FFMA.FTZ R80, R82, R159, R80 ;  /* 0x0000009f52507223 */ /* 0x001fc80000010050 */
[----:B------:R-:W-:Y:S02]  /*2d20*/  FFMA.FTZ R160, R160, R83, R80 ;  /* 0x00000053a0a07223 */ /* 0x000fe40000010050 */
[----:B------:R-:W3:Y:S04]  /*2d30*/  LDS.64 R80, [R132+0x58] ;  /* 0x0000580084507984 */ /* 0x000ee80000000a00 */
[----:B------:R-:W0:Y:S01]  /*2d40*/  LDS.64 R82, [R132+0x60] ;  /* 0x0000600084527984 */ /* 0x000e220000000a00 */
[----:B------:R-:W-:Y:S01]  /*2d50*/  ISETP.NE.AND P0, PT, R139, RZ, PT ;  /* 0x000000ff8b00720c */ /* 0x000fe20003f05270 */
[----:B---3--:R-:W-:-:S04]  /*2d60*/  FFMA.FTZ R80, R80, R149, R160 ;  /* 0x0000009550507223 */ /* 0x008fc800000100a0 */
[----:B------:R-:W-:-:S04]  /*2d70*/  FFMA.FTZ R80, R154, R81, R80 ;  /* 0x000000519a507223 */ /* 0x000fc80000010050 */
[----:B0-----:R-:W-:-:S04]  /*2d80*/  FFMA.FTZ R80, R82, R153, R80 ;  /* 0x0000009952507223 */ /* 0x001fc80000010050 */
[----:B------:R-:W-:-:S04]  /*2d90*/  FFMA.FTZ R80, R148, R83, R80 ;  /* 0x0000005394507223 */ /* 0x000fc80000010050 */
[----:B------:R-:W-:-:S04]  /*2da0*/  FFMA.FTZ R80, R84, R155, R80 ;  /* 0x0000009b54507223 */ /* 0x000fc80000010050 */
[----:B-----5:R-:W-:-:S04]  /*2db0*/  FFMA.FTZ R80, R152, R85, R80 ;  /* 0x0000005598507223 */ /* 0x020fc80000010050 */
[----:B------:R-:W-:-:S04]  /*2dc0*/  FFMA.FTZ R80, R86, R157, R80 ;  /* 0x0000009d56507223 */ /* 0x000fc80000010050 */
[----:B------:R-:W-:Y:S01]  /*2dd0*/  FFMA.FTZ R87, R156, R87, R80 ;  /* 0x000000579c577223 */ /* 0x000fe20000010050 */
[----:B------:R-:W-:Y:S05]  /*2de0*/  BRA.DIV ~URZ, `(.L_x_24186) ;  /* 0x00004c427f007947 */ /* 0x000fea000b800000 */
[----:B------:R0:W1:Y:S02]  /*2df0*/  SHFL.BFLY PT, R80, R87, 0x2, 0x1f ;  /* 0x0c401f0057507f89 */ /* 0x00006400000e0000 */
.L_x_24241:
[----:B01----:R-:W-:Y:S01]  /*2e00*/  FADD.FTZ R87, R87, R80 ;  /* 0x0000005057577221 */ /* 0x003fe20000010000 */
[----:B------:R-:W-:Y:S05]  /*2e10*/  BRA.DIV ~URZ, `(.L_x_24187) ;  /* 0x00004c927f007947 */ /* 0x000fea000b800000 */
[----:B------:R0:W1:Y:S02]  /*2e20*/  SHFL.BFLY PT, R80, R87, 0x1, 0x1f ;  /* 0x0c201f0057507f89 */ /* 0x00006400000e0000 */
.L_x_24242:
        /* <DEDUP_REMOVED lines=10> */
.L_x_24185:
[----:B------:R-:W-:-:S13]  /*2ed0*/  ISETP.NE.AND P0, PT, R139, RZ, PT ;  /* 0x000000ff8b00720c */ /* 0x000fda0003f05270 */
[----:B------:R-:W-:-:S05]  /*2ee0*/  @!P0 IMAD.MOV.U32 R81, RZ, RZ, -0x800001 ;  /* 0xff7fffffff518424 */ /* 0x000fca00078e00ff */
[----:B------:R0:W-:Y:S02]  /*2ef0*/  @!P0 STS [R146+0x200], R81 ;  /* 0x0002005192008388 */ /* 0x0001e40000000800 */
.L_x_24188:
[----:B------:R-:W-:Y:S05]  /*2f00*/  BSYNC B1 ;  /* 0x0000000000017941 */ /* 0x000fea0003800000 */
.L_x_24184:
[----:B------:R-:W-:-:S04]  /*2f10*/  IADD3 R147, R147, 0x4, RZ ;  /* 0x0000000493937810 */ /* 0x000fc80007ffe0ff */
[----:B------:R-:W-:-:S13]  /*2f20*/  ISETP.GE.AND P0, PT, R147, R144, PT ;  /* 0x000000909300720c */ /* 0x000fda0003f06270 */
[----:B01----:R-:W-:Y:S01]  /*2f30*/  @P0 CALL.REL.NOINC `(.L_x_24189) ;  /* 0x0000001000000944 */ /* 0x003fe20003c00000 */
[----:B------:R-:W-:Y:S05]  /*2f40*/  BRA `(.L_x_24190) ;  /* 0xffffee3000007947 */ /* 0x000fea000383ffff */
.L_x_24189:
[----:B------:R-:W-:Y:S05]  /*2f50*/  BRA `(.L_x_24182) ;  /* 0x0000123000007947 */ /* 0x000fea0003800000 */
.L_x_24183:
[----:B------:R-:W-:Y:S01]  /*2f60*/  IADD3 R146, -R145, 0x1, RZ ;  /* 0x0000000191927810 */ /* 0x000fe20007ffe1ff */
[----:B------:R-:W-:Y:S02]  /*2f70*/  IMAD.MOV.U32 R136, RZ, RZ, -0x800001 ;  /* 0xff7fffffff887424 */ /* 0x000fe400078e00ff */
[----:B------:R-:W-:-:S03]  /*2f80*/  IMAD.MOV.U32 R147, RZ, RZ, R137 ;  /* 0x000000ffff937224 */ /* 0x000fc600078e0089 */
.L_x_24196:
        /* <DEDUP_REMOVED lines=13> */
[----:B------:R-:W-:-:S03]  /*3060*/  LOP3.LUT R83, R87, c[0x0][0x1e4], RZ, 0x3c, !PT ;  /* 0x0000790057537a12 */ /* 0x000fc600078e3cff */
[----:B------:R-:W-:Y:S01]  /*3070*/  IMAD.MOV.U32 R81, RZ, RZ, R85 ;  /* 0x000000ffff517224 */ /* 0x000fe200078e0055 */
[----:B------:R-:W-:Y:S01]  /*3080*/  ISETP.GE.AND P2, PT, R83, RZ, PT ;  /* 0x000000ff5300720c */ /* 0x000fe20003f46270 */
        /* <DEDUP_REMOVED lines=9> */
[----:B------:R-:W-:Y:S01]  /*3120*/  ISETP.GE.U32.AND P0, PT, R81, R86, PT ;  /* 0x000000565100720c */ /* 0x000fe20003f06070 */
[----:B------:R-:W-:Y:S01]  /*3130*/  IMAD.IADD R86, R134, 0x1, R87 ;  /* 0x0000000186567824 */ /* 0x000fe200078e0257 */
[----:B0-----:R-:W-:-:S03]  /*3140*/  IADD3 R84, R85, 0xffffffe, RZ ;  /* 0x0ffffffe55547810 */ /* 0x001fc60007ffe0ff */
[----:B------:R-:W-:Y:S01]  /*3150*/  IMAD.SHL.U32 R86, R86, 0x4, RZ ;  /* 0x0000000456567824 */ /* 0x000fe200078e00ff */
[----:B------:R-:W0:Y:S07]  /*3160*/  F2I.FTZ.U32.TRUNC.NTZ R81, R84 ;  /* 0x0000005400517305 */ /* 0x000e2e000021f000 */
[----:B------:R-:W-:-:S05]  /*3170*/  @P0 IADD3 R80, R80, 0x1, RZ ;  /* 0x0000000150500810 */ /* 0x000fca0007ffe0ff */
[----:B------:R-:W-:Y:S02]  /*3180*/  IMAD.MOV.U32 R83, RZ, RZ, R80 ;  /* 0x000000ffff537224 */ /* 0x000fe400078e0050 */
[----:B------:R-:W-:Y:S02]  /*3190*/  IMAD.MOV.U32 R80, RZ, RZ, RZ ;  /* 0x000000ffff507224 */ /* 0x000fe400078e00ff */
[----:B------:R-:W-:Y:S01]  /*31a0*/  @!P2 IMAD.MOV R83, RZ, RZ, -R83 ;  /* 0x000000ffff53a224 */ /* 0x000fe200078e0a53 */
[----:B------:R-:W-:Y:S01]  /*31b0*/  @!P1 LOP3.LUT R83, RZ, c[0x0][0x1e4], RZ, 0x33, !PT ;  /* 0x00007900ff539a12 */ /* 0x000fe200078e33ff */
[----:B0-----:R-:W-:Y:S01]  /*31c0*/  IMAD.MOV R85, RZ, RZ, -R81 ;  /* 0x000000ffff557224 */ /* 0x001fe200078e0a51 */
[----:B------:R-:W-:-:S03]  /*31d0*/  ISETP.NE.AND P2, PT, RZ, c[0x0][0x1e0], PT ;  /* 0x00007800ff007a0c */ /* 0x000fc60003f45270 */
[----:B------:R-:W-:Y:S02]  /*31e0*/  IMAD R85, R85, R82, RZ ;  /* 0x0000005255557224 */ /* 0x000fe400078e02ff */
[----:B------:R-:W-:Y:S02]  /*31f0*/  IMAD.IADD R84, R0, 0x1, R83 ;  /* 0x0000000100547824 */ /* 0x000fe400078e0253 */
        /* <DEDUP_REMOVED lines=51> */
[----:B------:R1:W5:Y:S01]  /*3530*/  LDG.E.CONSTANT R83, [R156.64] ;  /* 0x0000000a9c537981 */ /* 0x000362000c1e9900 */
[----:B----4-:R-:W-:-:S04]  /*3540*/  IADD3 R80, P0, P1, R122, R84, R125 ;  /* 0x000000547a507210 */ /* 0x010fc8000791e07d */
[----:B------:R-:W-:Y:S02]  /*3550*/  LEA R154, P2, R80, c[0x0][0x180], 0x2 ;  /* 0x00006000509a7a11 */ /* 0x000fe400078410ff */
[----:B------:R-:W-:-:S04]  /*3560*/  IADD3.X R81, R56, R85, R57, P0, P1 ;  /* 0x0000005538517210 */ /* 0x000fc800007e2439 */
[----:B------:R-:W-:Y:S02]  /*3570*/  LEA.HI.X R155, R80, c[0x0][0x184], R81, 0x2, P2 ;  /* 0x00006100509b7a11 */ /* 0x000fe400010f1451 */
[----:B------:R-:W2:Y:S04]  /*3580*/  LDS.64 R80, [R132] ;  /* 0x0000000084507984 */ /* 0x000ea80000000a00 */
[----:B------:R4:W5:Y:S01]  /*3590*/  LDG.E.CONSTANT R82, [R154.64] ;  /* 0x0000000a9a527981 */ /* 0x000962000c1e9900 */
[----:B0-----:R-:W-:-:S04]  /*35a0*/  IADD3 R153, P0, P1, R120, R84, R123 ;  /* 0x0000005478997210 */ /* 0x001fc8000791e07b */
[----:B------:R-:W-:Y:S02]  /*35b0*/  LEA R152, P2, R153, c[0x0][0x180], 0x2 ;  /* 0x0000600099987a11 */ /* 0x000fe400078410ff */
[----:B------:R-:W-:-:S04]  /*35c0*/  IADD3.X R162, R58, R85, R59, P0, P1 ;  /* 0x000000553aa27210 */ /* 0x000fc800007e243b */
[----:B------:R-:W-:-:S05]  /*35d0*/  LEA.HI.X R153, R153, c[0x0][0x184], R162, 0x2, P2 ;  /* 0x0000610099997a11 */ /* 0x000fca00010f14a2 */
[----:B-1----:R0:W5:Y:S01]  /*35e0*/  LDG.E.CONSTANT R157, [R152.64] ;  /* 0x0000000a989d7981 */ /* 0x002162000c1e9900 */
[----:B--2---:R-:W-:-:S04]  /*35f0*/  FMUL.FTZ R81, R158, R81 ;  /* 0x000000519e517220 */ /* 0x004fc80000410000 */
[----:B---3--:R-:W-:Y:S01]  /*3600*/  FFMA.FTZ R161, R80, R159, R81 ;  /* 0x0000009f50a17223 */ /* 0x008fe20000010051 */
[----:B------:R-:W-:-:S04]  /*3610*/  IADD3 R80, P0, P1, R118, R84, R121 ;  /* 0x0000005476507210 */ /* 0x000fc8000791e079 */
[----:B------:R-:W-:Y:S02]  /*3620*/  LEA R164, P2, R80, c[0x0][0x180], 0x2 ;  /* 0x0000600050a47a11 */ /* 0x000fe400078410ff */
[-C--:B------:R-:W-:Y:S02]  /*3630*/  IADD3.X R81, R60, R85.reuse, R61, P0, P1 ;  /* 0x000000553c517210 */ /* 0x080fe400007e243d */
[----:B----4-:R-:W-:Y:S02]  /*3640*/  IADD3 R154, P0, P1, R116, R84, R119 ;  /* 0x00000054749a7210 */ /* 0x010fe4000791e077 */
[----:B------:R-:W-:Y:S02]  /*3650*/  LEA.HI.X R165, R80, c[0x0][0x184], R81, 0x2, P2 ;  /* 0x0000610050a57a11 */ /* 0x000fe400010f1451 */
[----:B------:R-:W-:Y:S01]  /*3660*/  LEA R158, P2, R154, c[0x0][0x180], 0x2 ;  /* 0x000060009a9e7a11 */ /* 0x000fe200078410ff */
[----:B------:R-:W5:Y:S01]  /*3670*/  LDS.64 R80, [R132+0x8] ;  /* 0x0000080084507984 */ /* 0x000f620000000a00 */
[----:B------:R-:W-:-:S03]  /*3680*/  IADD3.X R155, R62, R85, R63, P0, P1 ;  /* 0x000000553e9b7210 */ /* 0x000fc600007e243f */
[----:B------:R1:W2:Y:S01]  /*3690*/  LDG.E.CONSTANT R156, [R164.64] ;  /* 0x0000000aa49c7981 */ /* 0x0002a2000c1e9900 */
[----:B------:R-:W-:-:S05]  /*36a0*/  LEA.HI.X R159, R154, c[0x0][0x184], R155, 0x2, P2 ;  /* 0x000061009a9f7a11 */ /* 0x000fca00010f149b */
[----:B------:R3:W4:Y:S01]  /*36b0*/  LDG.E.CONSTANT R155, [R158.64] ;  /* 0x0000000a9e9b7981 */ /* 0x000722000c1e9900 */
[----:B0-----:R-:W-:-:S04]  /*36c0*/  IADD3 R153, P0, P1, R114, R84, R117 ;  /* 0x0000005472997210 */ /* 0x001fc8000791e075 */
[----:B------:R-:W-:Y:S02]  /*36d0*/  LEA R152, P2, R153, c[0x0][0x180], 0x2 ;  /* 0x0000600099987a11 */ /* 0x000fe400078410ff */
[----:B------:R-:W-:-:S04]  /*36e0*/  IADD3.X R154, R64, R85, R65, P0, P1 ;  /* 0x00000055409a7210 */ /* 0x000fc800007e2441 */
[----:B------:R-:W-:-:S05]  /*36f0*/  LEA.HI.X R153, R153, c[0x0][0x184], R154, 0x2, P2 ;  /* 0x0000610099997a11 */ /* 0x000fca00010f149a */
[----:B------:R0:W4:Y:S01]  /*3700*/  LDG.E.CONSTANT R154, [R152.64] ;  /* 0x0000000a989a7981 */ /* 0x000122000c1e9900 */
[----:B-----5:R-:W-:Y:S01]  /*3710*/  FFMA.FTZ R80, R80, R149, R161 ;  /* 0x0000009550507223 */ /* 0x020fe200000100a1 */
[----:B------:R-:W-:-:S04]  /*3720*/  IADD3 R149, P0, P1, R28, R84, R115 ;  /* 0x000000541c957210 */ /* 0x000fc8000791e073 */
[----:B------:R-:W-:Y:S02]  /*3730*/  LEA R162, P2, R149, c[0x0][0x180], 0x2 ;  /* 0x0000600095a27a11 */ /* 0x000fe400078410ff */
[----:B------:R-:W-:-:S04]  /*3740*/  IADD3.X R161, R66, R85, R67, P0, P1 ;  /* 0x0000005542a17210 */ /* 0x000fc800007e2443 */
[----:B------:R-:W-:-:S05]  /*3750*/  LEA.HI.X R163, R149, c[0x0][0x184], R161, 0x2, P2 ;  /* 0x0000610095a37a11 */ /* 0x000fca00010f14a1 */
[----:B------:R5:W4:Y:S01]  /*3760*/  LDG.E.CONSTANT R149, [R162.64] ;  /* 0x0000000aa2957981 */ /* 0x000b22000c1e9900 */
[----:B---3--:R-:W-:Y:S01]  /*3770*/  FFMA.FTZ R158, R160, R81, R80 ;  /* 0x00000051a09e7223 */ /* 0x008fe20000010050 */
[----:B------:R-:W-:Y:S02]  /*3780*/  IADD3 R159, P0, P1, R29, R84, R6 ;  /* 0x000000541d9f7210 */ /* 0x000fe4000791e006 */
[----:B------:R-:W3:Y:S02]  /*3790*/  LDS.64 R80, [R132+0x10] ;  /* 0x0000100084507984 */ /* 0x000ee40000000a00 */
[----:B------:R-:W-:Y:S02]  /*37a0*/  LEA R160, P2, R159, c[0x0][0x180], 0x2 ;  /* 0x000060009fa07a11 */ /* 0x000fe400078410ff */
[----:B-1----:R-:W-:-:S04]  /*37b0*/  IADD3.X R164, R68, R85, R69, P0, P1 ;  /* 0x0000005544a47210 */ /* 0x002fc800007e2445 */
[----:B------:R-:W-:-:S05]  /*37c0*/  LEA.HI.X R161, R159, c[0x0][0x184], R164, 0x2, P2 ;  /* 0x000061009fa17a11 */ /* 0x000fca00010f14a4 */
[----:B0-----:R0:W4:Y:S01]  /*37d0*/  LDG.E.CONSTANT R152, [R160.64] ;  /* 0x0000000aa0987981 */ /* 0x001122000c1e9900 */
[----:B---3--:R-:W-:Y:S01]  /*37e0*/  FFMA.FTZ R80, R80, R83, R158 ;  /* 0x0000005350507223 */ /* 0x008fe2000001009e */
[----:B------:R-:W-:-:S04]  /*37f0*/  IADD3 R83, P0, P1, R30, R84, R7 ;  /* 0x000000541e537210 */ /* 0x000fc8000791e007 */
[----:B------:R-:W-:Y:S02]  /*3800*/  LEA R158, P2, R83, c[0x0][0x180], 0x2 ;  /* 0x00006000539e7a11 */ /* 0x000fe400078410ff */
[----:B-----5:R-:W-:-:S04]  /*3810*/  IADD3.X R162, R70, R85, R71, P0, P1 ;  /* 0x0000005546a27210 */ /* 0x020fc800007e2447 */
[----:B------:R-:W-:-:S05]  /*3820*/  LEA.HI.X R159, R83, c[0x0][0x184], R162, 0x2, P2 ;  /* 0x00006100539f7a11 */ /* 0x000fca00010f14a2 */
[----:B------:R1:W3:Y:S01]  /*3830*/  LDG.E.CONSTANT R153, [R158.64] ;  /* 0x0000000a9e997981 */ /* 0x0002e2000c1e9900 */
[----:B------:R-:W-:-:S03]  /*3840*/  FFMA.FTZ R80, R82, R81, R80 ;  /* 0x0000005152507223 */ /* 0x000fc60000010050 */
[----:B------:R-:W5:Y:S02]  /*3850*/  LDS.64 R82, [R132+0x18] ;  /* 0x0000180084527984 */ /* 0x000f640000000a00 */
[----:B-----5:R-:W-:Y:S02]  /*3860*/  FFMA.FTZ R82, R82, R157, R80 ;  /* 0x0000009d52527223 */ /* 0x020fe40000010050 */
[----:B------:R-:W4:Y:S01]  /*3870*/  LDS.64 R80, [R132+0x20] ;  /* 0x0000200084507984 */ /* 0x000f220000000a00 */
[----:B------:R-:W-:-:S04]  /*3880*/  IADD3 R157, P0, P1, R31, R84, R8 ;  /* 0x000000541f9d7210 */ /* 0x000fc8000791e008 */
[----:B0-----:R-:W-:Y:S02]  /*3890*/  LEA R160, P2, R157, c[0x0][0x180], 0x2 ;  /* 0x000060009da07a11 */ /* 0x001fe400078410ff */
[----:B------:R-:W-:-:S04]  /*38a0*/  IADD3.X R162, R72, R85, R73, P0, P1 ;  /* 0x0000005548a27210 */ /* 0x000fc800007e2449 */
[----:B------:R-:W-:-:S05]  /*38b0*/  LEA.HI.X R161, R157, c[0x0][0x184], R162, 0x2, P2 ;  /* 0x000061009da17a11 */ /* 0x000fca00010f14a2 */
[----:B------:R-:W5:Y:S01]  /*38c0*/  LDG.E.CONSTANT R160, [R160.64] ;  /* 0x0000000aa0a07981 */ /* 0x000f62000c1e9900 */
[----:B--2---:R-:W-:-:S04]  /*38d0*/  FFMA.FTZ R82, R156, R83, R82 ;  /* 0x000000539c527223 */ /* 0x004fc80000010052 */
[----:B----4-:R-:W-:Y:S01]  /*38e0*/  FFMA.FTZ R80, R80, R155, R82 ;  /* 0x0000009b50507223 */ /* 0x010fe20000010052 */
[----:B------:R-:W-:Y:S01]  /*38f0*/  IADD3 R155, P0, P1, R32, R84, R9 ;  /* 0x00000054209b7210 */ /* 0x000fe2000791e009 */
[----:B------:R-:W0:Y:S03]  /*3900*/  LDS.64 R82, [R132+0x28] ;  /* 0x0000280084527984 */ /* 0x000e260000000a00 */
[----:B------:R-:W-:Y:S02]  /*3910*/  LEA R156, P2, R155, c[0x0][0x180], 0x2 ;  /* 0x000060009b9c7a11 */ /* 0x000fe400078410ff */
[----:B-1----:R-:W-:-:S04]  /*3920*/  IADD3.X R158, R74, R85, R75, P0, P1 ;  /* 0x000000554a9e7210 */ /* 0x002fc800007e244b */
[----:B------:R-:W-:-:S06]  /*3930*/  LEA.HI.X R157, R155, c[0x0][0x184], R158, 0x2, P2 ;  /* 0x000061009b9d7a11 */ /* 0x000fcc00010f149e */
[----:B------:R1:W2:Y:S01]  /*3940*/  LDG.E.CONSTANT R157, [R156.64] ;  /* 0x0000000a9c9d7981 */ /* 0x0002a2000c1e9900 */
[----:B------:R-:W-:Y:S01]  /*3950*/  FFMA.FTZ R80, R154, R81, R80 ;  /* 0x000000519a507223 */ /* 0x000fe20000010050 */
[----:B------:R-:W-:-:S04]  /*3960*/  IADD3 R81, P0, P1, R33, R84, R10 ;  /* 0x0000005421517210 */ /* 0x000fc8000791e00a */
[----:B------:R-:W-:Y:S02]  /*3970*/  LEA R158, P2, R81, c[0x0][0x180], 0x2 ;  /* 0x00006000519e7a11 */ /* 0x000fe400078410ff */
[----:B------:R-:W-:-:S04]  /*3980*/  IADD3.X R154, R76, R85, R77, P0, P1 ;  /* 0x000000554c9a7210 */ /* 0x000fc800007e244d */
[----:B------:R-:W-:Y:S02]  /*3990*/  LEA.HI.X R159, R81, c[0x0][0x184], R154, 0x2, P2 ;  /* 0x00006100519f7a11 */ /* 0x000fe400010f149a */
[----:B------:R-:W-:-:S03]  /*39a0*/  IADD3 R81, P0, P1, R34, R84, R11 ;  /* 0x0000005422517210 */ /* 0x000fc6000791e00b */
[----:B------:R4:W2:Y:S01]  /*39b0*/  LDG.E.CONSTANT R158, [R158.64] ;  /* 0x0000000a9e9e7981 */ /* 0x0008a2000c1e9900 */
[----:B------:R-:W-:Y:S01]  /*39c0*/  LEA R154, P2, R81, c[0x0][0x180], 0x2 ;  /* 0x00006000519a7a11 */ /* 0x000fe200078410ff */
[----:B0-----:R-:W-:Y:S01]  /*39d0*/  FFMA.FTZ R80, R82, R149, R80 ;  /* 0x0000009552507223 */ /* 0x001fe20000010050 */
[----:B------:R-:W-:-:S04]  /*39e0*/  IADD3.X R82, R78, R85, R79, P0, P1 ;  /* 0x000000554e527210 */ /* 0x000fc800007e244f */
[----:B------:R-:W-:-:S05]  /*39f0*/  LEA.HI.X R155, R81, c[0x0][0x184], R82, 0x2, P2 ;  /* 0x00006100519b7a11 */ /* 0x000fca00010f1452 */
[----:B------:R0:W2:Y:S01]  /*3a00*/  LDG.E.CONSTANT R149, [R154.64] ;  /* 0x0000000a9a957981 */ /* 0x0000a2000c1e9900 */
[----:B------:R-:W-:-:S04]  /*3a10*/  IADD3 R81, P0, P1, R35, R84, R12 ;  /* 0x0000005423517210 */ /* 0x000fc8000791e00c */
[C---:B------:R-:W-:Y:S02]  /*3a20*/  LEA R164, P2, R81.reuse, c[0x0][0x180], 0x2 ;  /* 0x0000600051a47a11 */ /* 0x040fe400078410ff */
[----:B------:R-:W-:Y:S01]  /*3a30*/  IADD3.X R82, R88, R85, R89, P0, P1 ;  /* 0x0000005558527210 */ /* 0x000fe200007e2459 */
[----:B------:R-:W-:Y:S01]  /*3a40*/  FFMA.FTZ R152, R152, R83, R80 ;  /* 0x0000005398987223 */ /* 0x000fe20000010050 */
[-C--:B------:R-:W-:Y:S02]  /*3a50*/  IADD3 R83, P0, P1, R36, R84.reuse, R13 ;  /* 0x0000005424537210 */ /* 0x080fe4000791e00d */
[----:B------:R-:W-:Y:S02]  /*3a60*/  LEA.HI.X R165, R81, c[0x0][0x184], R82, 0x2, P2 ;  /* 0x0000610051a57a11 */ /* 0x000fe400010f1452 */
[----:B------:R-:W3:Y:S01]  /*3a70*/  LDS.64 R80, [R132+0x30] ;  /* 0x0000300084507984 */ /* 0x000ee20000000a00 */
[----:B------:R-:W-:Y:S02]  /*3a80*/  LEA R82, P2, R83, c[0x0][0x180], 0x2 ;  /* 0x0000600053527a11 */ /* 0x000fe400078410ff */
[----:B------:R-:W-:Y:S01]  /*3a90*/  IADD3.X R162, R90, R85, R91, P0, P1 ;  /* 0x000000555aa27210 */ /* 0x000fe200007e245b */
[----:B-1----:R1:W2:Y:S01]  /*3aa0*/  LDG.E.CONSTANT R156, [R164.64] ;  /* 0x0000000aa49c7981 */ /* 0x0022a2000c1e9900 */
[----:B----4-:R-:W-:-:S02]  /*3ab0*/  IADD3 R159, P0, P1, R37, R84, R14 ;  /* 0x00000054259f7210 */ /* 0x010fc4000791e00e */
[----:B------:R-:W-:Y:S02]  /*3ac0*/  LEA.HI.X R83, R83, c[0x0][0x184], R162, 0x2, P2 ;  /* 0x0000610053537a11 */ /* 0x000fe400010f14a2 */
[C---:B------:R-:W-:Y:S02]  /*3ad0*/  LEA R162, P2, R159.reuse, c[0x0][0x180], 0x2 ;  /* 0x000060009fa27a11 */ /* 0x040fe400078410ff */
[----:B0-----:R-:W-:Y:S01]  /*3ae0*/  IADD3.X R154, R92, R85, R93, P0, P1 ;  /* 0x000000555c9a7210 */ /* 0x001fe200007e245d */
[----:B------:R0:W4:Y:S03]  /*3af0*/  LDG.E.CONSTANT R155, [R82.64] ;  /* 0x0000000a529b7981 */ /* 0x000126000c1e9900 */
[----:B------:R-:W-:-:S05]  /*3b00*/  LEA.HI.X R163, R159, c[0x0][0x184], R154, 0x2, P2 ;  /* 0x000061009fa37a11 */ /* 0x000fca00010f149a */
[----:B------:R1:W4:Y:S04]  /*3b10*/  LDG.E.CONSTANT R154, [R162.64] ;  /* 0x0000000aa29a7981 */ /* 0x000328000c1e9900 */
[----:B0-----:R-:W2:Y:S01]  /*3b20*/  LDS.64 R82, [R132+0x38] ;  /* 0x0000380084527984 */ /* 0x001ea20000000a00 */
[----:B---3--:R-:W-:Y:S01]  /*3b30*/  FFMA.FTZ R80, R80, R153, R152 ;  /* 0x0000009950507223 */ /* 0x008fe20000010098 */
[----:B------:R-:W-:-:S04]  /*3b40*/  IADD3 R153, P0, P1, R38, R84, R15 ;  /* 0x0000005426997210 */ /* 0x000fc8000791e00f */
[----:B------:R-:W-:Y:S02]  /*3b50*/  LEA R152, P2, R153, c[0x0][0x180], 0x2 ;  /* 0x0000600099987a11 */ /* 0x000fe400078410ff */
[----:B-1----:R-:W-:-:S04]  /*3b60*/  IADD3.X R164, R94, R85, R95, P0, P1 ;  /* 0x000000555ea47210 */ /* 0x002fc800007e245f */
[----:B------:R-:W-:-:S06]  /*3b70*/  LEA.HI.X R153, R153, c[0x0][0x184], R164, 0x2, P2 ;  /* 0x0000610099997a11 */ /* 0x000fcc00010f14a4 */
[----:B------:R0:W3:Y:S01]  /*3b80*/  LDG.E.CONSTANT R153, [R152.64] ;  /* 0x0000000a98997981 */ /* 0x0000e2000c1e9900 */
[----:B-----5:R-:W-:-:S04]  /*3b90*/  FFMA.FTZ R80, R160, R81, R80 ;  /* 0x00000051a0507223 */ /* 0x020fc80000010050 */
[----:B--2---:R-:W-:Y:S02]  /*3ba0*/  FFMA.FTZ R82, R82, R157, R80 ;  /* 0x0000009d52527223 */ /* 0x004fe40000010050 */
[----:B------:R-:W1:Y:S02]  /*3bb0*/  LDS.64 R80, [R132+0x40] ;  /* 0x0000400084507984 */ /* 0x000e640000000a00 */
[----:B------:R-:W-:Y:S02]  /*3bc0*/  FFMA.FTZ R158, R158, R83, R82 ;  /* 0x000000539e9e7223 */ /* 0x000fe40000010052 */
[----:B------:R-:W4:Y:S02]  /*3bd0*/  LDS.64 R82, [R132+0x48] ;  /* 0x0000480084527984 */ /* 0x000f240000000a00 */
[----:B-1----:R-:W-:Y:S01]  /*3be0*/  FFMA.FTZ R80, R80, R149, R158 ;  /* 0x0000009550507223 */ /* 0x002fe2000001009e */
[----:B------:R-:W-:-:S04]  /*3bf0*/  IADD3 R149, P0, P1, R39, R84, R16 ;  /* 0x0000005427957210 */ /* 0x000fc8000791e010 */
[----:B------:R-:W-:Y:S02]  /*3c00*/  LEA R162, P2, R149, c[0x0][0x180], 0x2 ;  /* 0x0000600095a27a11 */ /* 0x000fe400078410ff */
[----:B------:R-:W-:-:S04]  /*3c10*/  IADD3.X R158, R96, R85, R97, P0, P1 ;  /* 0x00000055609e7210 */ /* 0x000fc800007e2461 */
[----:B------:R-:W-:-:S05]  /*3c20*/  LEA.HI.X R163, R149, c[0x0][0x184], R158, 0x2, P2 ;  /* 0x0000610095a37a11 */ /* 0x000fca00010f149e */
[----:B------:R-:W2:Y:S01]  /*3c30*/  LDG.E.CONSTANT R162, [R162.64] ;  /* 0x0000000aa2a27981 */ /* 0x000ea2000c1e9900 */
[----:B------:R-:W-:Y:S01]  /*3c40*/  FFMA.FTZ R80, R156, R81, R80 ;  /* 0x000000519c507223 */ /* 0x000fe20000010050 */
[----:B------:R-:W-:-:S03]  /*3c50*/  IADD3 R149, P0, P1, R40, R84, R17 ;  /* 0x0000005428957210 */ /* 0x000fc6000791e011 */
[----:B----4-:R-:W-:Y:S02]  /*3c60*/  FFMA.FTZ R82, R82, R155, R80 ;  /* 0x0000009b52527223 */ /* 0x010fe40000010050 */
[----:B------:R-:W3:Y:S01]  /*3c70*/  LDS.64 R80, [R132+0x50] ;  /* 0x0000500084507984 */ /* 0x000ee20000000a00 */
[----:B------:R-:W-:Y:S02]  /*3c80*/  LEA R156, P2, R149, c[0x0][0x180], 0x2 ;  /* 0x00006000959c7a11 */ /* 0x000fe400078410ff */
[----:B0-----:R-:W-:Y:S01]  /*3c90*/  IADD3.X R152, R98, R85, R99, P0, P1 ;  /* 0x0000005562987210 */ /* 0x001fe200007e2463 */
[----:B------:R-:W-:Y:S01]  /*3ca0*/  FFMA.FTZ R82, R154, R83, R82 ;  /* 0x000000539a527223 */ /* 0x000fe20000010052 */
[----:B------:R-:W-:Y:S02]  /*3cb0*/  IADD3 R83, P0, P1, R41, R84, R18 ;  /* 0x0000005429537210 */ /* 0x000fe4000791e012 */
[----:B------:R-:W-:Y:S02]  /*3cc0*/  LEA.HI.X R157, R149, c[0x0][0x184], R152, 0x2, P2 ;  /* 0x00006100959d7a11 */ /* 0x000fe400010f1498 */
[----:B------:R-:W-:-:S02]  /*3cd0*/  LEA R160, P2, R83, c[0x0][0x180], 0x2 ;  /* 0x0000600053a07a11 */ /* 0x000fc400078410ff */
[----:B------:R-:W-:Y:S01]  /*3ce0*/  IADD3.X R152, R100, R85, R101, P0, P1 ;  /* 0x0000005564987210 */ /* 0x000fe200007e2465 */
[----:B------:R0:W4:Y:S03]  /*3cf0*/  LDG.E.CONSTANT R159, [R156.64] ;  /* 0x0000000a9c9f7981 */ /* 0x000126000c1e9900 */
[----:B------:R-:W-:-:S05]  /*3d00*/  LEA.HI.X R161, R83, c[0x0][0x184], R152, 0x2, P2 ;  /* 0x0000610053a17a11 */ /* 0x000fca00010f1498 */
[----:B------:R-:W5:Y:S01]  /*3d10*/  LDG.E.CONSTANT R160, [R160.64] ;  /* 0x0000000aa0a07981 */ /* 0x000f62000c1e9900 */
[----:B------:R-:W-:-:S04]  /*3d20*/  IADD3 R83, P0, P1, R42, R84, R19 ;  /* 0x000000542a537210 */ /* 0x000fc8000791e013 */
[----:B------:R-:W-:Y:S02]  /*3d30*/  LEA R154, P2, R83, c[0x0][0x180], 0x2 ;  /* 0x00006000539a7a11 */ /* 0x000fe400078410ff */
[----:B------:R-:W-:-:S04]  /*3d40*/  IADD3.X R152, R102, R85, R103, P0, P1 ;  /* 0x0000005566987210 */ /* 0x000fc800007e2467 */
[----:B------:R-:W-:-:S05]  /*3d50*/  LEA.HI.X R155, R83, c[0x0][0x184], R152, 0x2, P2 ;  /* 0x00006100539b7a11 */ /* 0x000fca00010f1498 */
[----:B------:R1:W5:Y:S01]  /*3d60*/  LDG.E.CONSTANT R149, [R154.64] ;  /* 0x0000000a9a957981 */ /* 0x000362000c1e9900 */
[----:B---3--:R-:W-:Y:S01]  /*3d70*/  FFMA.FTZ R80, R80, R153, R82 ;  /* 0x0000009950507223 */ /* 0x008fe20000010052 */
[----:B------:R-:W-:-:S04]  /*3d80*/  IADD3 R82, P0, P1, R43, R84, R20 ;  /* 0x000000542b527210 */ /* 0x000fc8000791e014 */
[----:B0-----:R-:W-:Y:S02]  /*3d90*/  LEA R156, P2, R82, c[0x0][0x180], 0x2 ;  /* 0x00006000529c7a11 */ /* 0x001fe400078410ff */
        /* <DEDUP_REMOVED lines=8> */
[----:B0-----:R-:W3:Y:S01]  /*3e20*/  LDG.E.CONSTANT R157, [R164.64] ;  /* 0x0000000aa49d7981 */ /* 0x001ee2000c1e9900 */
[C---:B------:R-:W-:Y:S02]  /*3e30*/  LEA R82, P2, R83.reuse, c[0x0][0x180], 0x2 ;  /* 0x0000600053527a11 */ /* 0x040fe400078410ff */
[-C--:B------:R-:W-:Y:S02]  /*3e40*/  IADD3.X R152, R108, R85.reuse, R109, P0, P1 ;  /* 0x000000556c987210 */ /* 0x080fe400007e246d */
[-C--:B------:R-:W-:Y:S02]  /*3e50*/  IADD3 R153, P0, P1, R46, R84.reuse, R23 ;  /* 0x000000542e997210 */ /* 0x080fe4000791e017 */
[----:B------:R-:W-:Y:S02]  /*3e60*/  LEA.HI.X R83, R83, c[0x0][0x184], R152, 0x2, P2 ;  /* 0x0000610053537a11 */ /* 0x000fe400010f1498 */
[----:B------:R-:W-:Y:S02]  /*3e70*/  LEA R152, P2, R153, c[0x0][0x180], 0x2 ;  /* 0x0000600099987a11 */ /* 0x000fe400078410ff */
[----:B-1----:R-:W-:Y:S01]  /*3e80*/  IADD3.X R154, R110, R85, R111, P0, P1 ;  /* 0x000000556e9a7210 */ /* 0x002fe200007e246f */
[----:B------:R0:W3:Y:S01]  /*3e90*/  LDG.E.CONSTANT R158, [R82.64] ;  /* 0x0000000a529e7981 */ /* 0x0000e2000c1e9900 */
[----:B------:R-:W-:-:S02]  /*3ea0*/  IADD3 R84, P3, P4, R47, R84, R24 ;  /* 0x000000542f547210 */ /* 0x000fc40007c7e018 */
[----:B------:R-:W-:Y:S02]  /*3eb0*/  LEA.HI.X R153, R153, c[0x0][0x184], R154, 0x2, P2 ;  /* 0x0000610099997a11 */ /* 0x000fe400010f149a */
[----:B------:R-:W-:Y:S02]  /*3ec0*/  IADD3.X R85, R112, R85, R113, P3, P4 ;  /* 0x0000005570557210 */ /* 0x000fe40001fe8471 */
[C---:B------:R-:W-:Y:S02]  /*3ed0*/  LEA R154, P0, R84.reuse, c[0x0][0x180], 0x2 ;  /* 0x00006000549a7a11 */ /* 0x040fe400078010ff */
[----:B------:R-:W3:Y:S02]  /*3ee0*/  LDG.E.CONSTANT R153, [R152.64] ;  /* 0x0000000a98997981 */ /* 0x000ee4000c1e9900 */
[----:B------:R-:W-:Y:S02]  /*3ef0*/  LEA.HI.X R155, R84, c[0x0][0x184], R85, 0x2, P0 ;  /* 0x00006100549b7a11 */ /* 0x000fe400000f1455 */
[----:B0-----:R-:W-:Y:S04]  /*3f00*/  LDS.64 R82, [R132+0x68] ;  /* 0x0000680084527984 */ /* 0x001fe80000000a00 */
[----:B------:R-:W3:Y:S04]  /*3f10*/  LDG.E.CONSTANT R154, [R154.64] ;  /* 0x0000000a9a9a7981 */ /* 0x000ee8000c1e9900 */
[----:B------:R-:W-:Y:S01]  /*3f20*/  LDS.64 R84, [R132+0x70] ;  /* 0x0000700084547984 */ /* 0x000fe20000000a00 */
[----:B------:R-:W-:Y:S01]  /*3f30*/  ISETP.NE.AND P0, PT, R139, RZ, PT ;  /* 0x000000ff8b00720c */ /* 0x000fe20003f05270 */
[----:B--2---:R-:W-:-:S02]  /*3f40*/  FFMA.FTZ R162, R162, R81, R80 ;  /* 0x00000051a2a27223 */ /* 0x004fc40000010050 */
[----:B------:R-:W4:Y:S02]  /*3f50*/  LDS.64 R80, [R132+0x58] ;  /* 0x0000580084507984 */ /* 0x000f240000000a00 */
[----:B----4-:R-:W-:-:S04]  /*3f60*/  FFMA.FTZ R80, R80, R159, R162 ;  /* 0x0000009f50507223 */ /* 0x010fc800000100a2 */
[----:B-----5:R-:W-:Y:S02]  /*3f70*/  FFMA.FTZ R160, R160, R81, R80 ;  /* 0x00000051a0a07223 */ /* 0x020fe40000010050 */
[----:B------:R-:W0:Y:S02]  /*3f80*/  LDS.64 R80, [R132+0x60] ;  /* 0x0000600084507984 */ /* 0x000e240000000a00 */
[----:B0-----:R-:W-:-:S04]  /*3f90*/  FFMA.FTZ R80, R80, R149, R160 ;  /* 0x0000009550507223 */ /* 0x001fc800000100a0 */
[----:B---3--:R-:W-:-:S04]  /*3fa0*/  FFMA.FTZ R80, R156, R81, R80 ;  /* 0x000000519c507223 */ /* 0x008fc80000010050 */
[----:B------:R-:W-:-:S04]  /*3fb0*/  FFMA.FTZ R80, R82, R157, R80 ;  /* 0x0000009d52507223 */ /* 0x000fc80000010050 */
[----:B------:R-:W-:-:S04]  /*3fc0*/  FFMA.FTZ R80, R158, R83, R80 ;  /* 0x000000539e507223 */ /* 0x000fc80000010050 */
[----:B------:R-:W-:-:S04]  /*3fd0*/  FFMA.FTZ R80, R84, R153, R80 ;  /* 0x0000009954507223 */ /* 0x000fc80000010050 */
[----:B------:R-:W-:Y:S01]  /*3fe0*/  FFMA.FTZ R149, R154, R85, R80 ;  /* 0x000000559a957223 */ /* 0x000fe20000010050 */
[----:B------:R-:W-:Y:S05]  /*3ff0*/  BRA.DIV ~URZ, `(.L_x_24193) ;  /* 0x00003b327f007947 */ /* 0x000fea000b800000 */
[----:B------:R0:W1:Y:S02]  /*4000*/  SHFL.BFLY PT, R80, R149, 0x2, 0x1f ;  /* 0x0c401f0095507f89 */ /* 0x00006400000e0000 */
.L_x_24243:
[----:B01----:R-:W-:Y:S01]  /*4010*/  FADD.FTZ R149, R149, R80 ;  /* 0x0000005095957221 */ /* 0x003fe20000010000 */
[----:B------:R-:W-:Y:S05]  /*4020*/  BRA.DIV ~URZ, `(.L_x_24194) ;  /* 0x00003b827f007947 */ /* 0x000fea000b800000 */
[----:B------:R0:W1:Y:S02]  /*4030*/  SHFL.BFLY PT, R80, R149, 0x1, 0x1f ;  /* 0x0c201f0095507f89 */ /* 0x00006400000e0000 */
.L_x_24244:
[----:B------:R-:W-:Y:S05]  /*4040*/  @P0 BRA `(.L_x_24195) ;  /* 0x000000f000000947 */ /* 0x000fea0003800000 */
[----:B------:R-:W-:Y:S02]  /*4050*/  IMAD.IADD R87, R135, 0x1, R87 ;  /* 0x0000000187577824 */ /* 0x000fe400078e0257 */
[----:B-1----:R-:W-:Y:S02]  /*4060*/  FADD.FTZ R80, R149, R80 ;  /* 0x0000005095507221 */ /* 0x002fe40000010000 */
[----:B------:R-:W-:Y:S01]  /*4070*/  IMAD.IADD R82, R146, 0x1, R87 ;  /* 0x0000000192527824 */ /* 0x000fe200078e0257 */
[----:B------:R-:W-:Y:S01]  /*4080*/  ISETP.GE.AND P0, PT, R87, R145, PT ;  /* 0x000000915700720c */ /* 0x000fe20003f06270 */
        /* <DEDUP_REMOVED lines=8> */
.L_x_24192:
[----:B------:R-:W-:-:S13]  /*4110*/  ISETP.NE.AND P0, PT, R139, RZ, PT ;  /* 0x000000ff8b00720c */ /* 0x000fda0003f05270 */
[----:B------:R-:W-:-:S05]  /*4120*/  @!P0 IMAD.MOV.U32 R81, RZ, RZ, -0x800001 ;  /* 0xff7fffffff518424 */ /* 0x000fca00078e00ff */
[----:B------:R0:W-:Y:S02]  /*4130*/  @!P0 STS [R86+0x200], R81 ;  /* 0x0002005156008388 */ /* 0x0001e40000000800 */
.L_x_24195:
[----:B------:R-:W-:Y:S05]  /*4140*/  BSYNC B1 ;  /* 0x0000000000017941 */ /* 0x000fea0003800000 */
.L_x_24191:
[----:B------:R-:W-:-:S04]  /*4150*/  IADD3 R147, R147, 0x4, RZ ;  /* 0x0000000493937810 */ /* 0x000fc80007ffe0ff */
[----:B------:R-:W-:-:S13]  /*4160*/  ISETP.GE.AND P0, PT, R147, R144, PT ;  /* 0x000000909300720c */ /* 0x000fda0003f06270 */
[----:B01----:R-:W-:Y:S01]  /*4170*/  @P0 CALL.REL.NOINC `(.L_x_24182) ;  /* 0x0000001000000944 */ /* 0x003fe20003c00000 */
[----:B------:R-:W-:Y:S05]  /*4180*/  BRA `(.L_x_24196) ;  /* 0xffffee0000007947 */ /* 0x000fea000383ffff */
.L_x_24182:
[----:B------:R-:W-:Y:S05]  /*4190*/  BSYNC B0 ;  /* 0x0000000000007941 */ /* 0x000fea0003800000 */
.L_x_24181:
[----:B------:R-:W-:Y:S05]  /*41a0*/  BRA.DIV ~URZ, `(.L_x_24197) ;  /* 0x00003a827f007947 */ /* 0x000fea000b800000 */
[----:B------:R0:W1:Y:S02]  /*41b0*/  SHFL.BFLY PT, R7, R136, 0x10, 0x1f ;  /* 0x0e001f0088077f89 */ /* 0x00006400000e0000 */
.L_x_24245:
[----:B-1----:R-:W-:Y:S01]  /*41c0*/  FMNMX.FTZ R9, R7, R136, !PT ;  /* 0x0000008807097209 */ /* 0x002fe20007810000 */
[----:B------:R-:W-:Y:S05]  /*41d0*/  BRA.DIV ~URZ, `(.L_x_24198) ;  /* 0x00003ad27f007947 */ /* 0x000fea000b800000 */
[----:B------:R-:W1:Y:S02]  /*41e0*/  SHFL.BFLY PT, R6, R9, 0x8, 0x1f ;  /* 0x0d001f0009067f89 */ /* 0x000e6400000e0000 */
[----:B-1----:R-:W-:-:S05]  /*41f0*/  FMNMX.FTZ R6, R9, R6, !PT ;  /* 0x0000000609067209 */ /* 0x002fca0007810000 */
[----:B------:R1:W2:Y:S02]  /*4200*/  SHFL.BFLY PT, R7, R6, 0x4, 0x1f ;  /* 0x0c801f0006077f89 */ /* 0x0002a400000e0000 */
.L_x_24246:
[----:B------:R-:W-:Y:S01]  /*4210*/  ISETP.NE.AND P0, PT, R140, RZ, PT ;  /* 0x000000ff8c00720c */ /* 0x000fe20003f05270 */
[----:B------:R-:W-:Y:S01]  /*4220*/  WARPSYNC 0xffffffff ;  /* 0xffffffff00007948 */ /* 0x000fe20003800000 */
[----:B-12---:R-:W-:-:S11]  /*4230*/  FMNMX.FTZ R6, R7, R6, !PT ;  /* 0x0000000607067209 */ /* 0x006fd60007810000 */
        /* <DEDUP_REMOVED lines=34> */
.L_x_24203:
        /* <DEDUP_REMOVED lines=11> */
.L_x_24202:
[----:B------:R-:W-:Y:S05]  /*4510*/  BSYNC B1 ;  /* 0x0000000000017941 */ /* 0x000fea0003800000 */
.L_x_24201:
        /* <DEDUP_REMOVED lines=10> */
.L_x_24206:
        /* <DEDUP_REMOVED lines=100> */
.L_x_24205:
[----:B------:R-:W-:Y:S05]  /*4c00*/  BSYNC B1 ;  /* 0x0000000000017941 */ /* 0x000fea0003800000 */
.L_x_24204:
        /* <DEDUP_REMOVED lines=55> */
.L_x_24208:
[----:B------:R-:W-:Y:S05]  /*4f80*/  BSYNC B1 ;  /* 0x0000000000017941 */ /* 0x000fea0003800000 */
.L_x_24207:
        /* <DEDUP_REMOVED lines=26> */
.L_x_24200:
[----:B------:R-:W-:Y:S05]  /*5130*/  BSYNC B0 ;  /* 0x0000000000007941 */ /* 0x000fea0003800000 */
.L_x_24199:
        /* <DEDUP_REMOVED lines=45> */
.L_x_24213:
        /* <DEDUP_REMOVED lines=8> */
.L_x_24212:
[----:B------:R-:W-:Y:S05]  /*5490*/  BSYNC B1 ;  /* 0x0000000000017941 */ /* 0x000fea0003800000 */
.L_x_24211:
        /* <DEDUP_REMOVED lines=10> */
.L_x_24216:
        /* <DEDUP_REMOVED lines=52> */
.L_x_24215:
[----:B------:R-:W-:Y:S05]  /*5880*/  BSYNC B1 ;  /* 0x0000000000017941 */ /* 0x000fea0003800000 */
.L_x_24214:
        /* <DEDUP_REMOVED lines=31> */
.L_x_24218:
[----:B------:R-:W-:Y:S05]  /*5a80*/  BSYNC B1 ;  /* 0x0000000000017941 */ /* 0x000fea0003800000 */
.L_x_24217:
        /* <DEDUP_REMOVED lines=14> */
.L_x_24210:
[----:B------:R-:W-:Y:S05]  /*5b70*/  BSYNC B0 ;  /* 0x0000000000007941 */ /* 0x000fea0003800000 */
.L_x_24209:
        /* <DEDUP_REMOVED lines=32> */
.L_x_24220:
[----:B------:R-:W-:Y:S05]  /*5d80*/  BSYNC B0 ;  /* 0x0000000000007941 */ /* 0x000fea0003800000 */
.L_x_24219:
[----:B------:R-:W-:Y:S01]  /*5d90*/  BSSY B0, `(.L_x_24221) ;  /* 0x0000113000007945 */ /* 0x000fe20003800000 */
[----:B------:R-:W-:Y:S05]  /*5da0*/  @!P1 BRA `(.L_x_24222) ;  /* 0x0000007000009947 */ /* 0x000fea0003800000 */
[----:B------:R-:W-:Y:S01]  /*5db0*/  IMAD.MOV.U32 R4, RZ, RZ, RZ ;  /* 0x000000ffff047224 */ /* 0x000fe200078e00ff */
[----:B------:R-:W-:Y:S01]  /*5dc0*/  CS2R R40, SRZ ;  /* 0x0000000000287805 */ /* 0x000fe2000001ff00 */
[----:B------:R-:W-:Y:S01]  /*5dd0*/  CS2R R42, SRZ ;  /* 0x00000000002a7805 */ /* 0x000fe2000001ff00 */
[----:B------:R-:W-:Y:S02]  /*5de0*/  IMAD.MOV.U32 R44, RZ, RZ, RZ ;  /* 0x000000ffff2c7224 */ /* 0x000fe400078e00ff */
[----:B------:R-:W-:-:S02]  /*5df0*/  IMAD.MOV.U32 R47, RZ, RZ, RZ ;  /* 0x000000ffff2f7224 */ /* 0x000fc400078e00ff */
[----:B------:R-:W-:Y:S01]  /*5e00*/  IMAD.MOV.U32 R48, RZ, RZ, RZ ;  /* 0x000000ffff307224 */ /* 0x000fe200078e00ff */
[----:B------:R-:W-:Y:S05]  /*5e10*/  BRA `(.L_x_24223) ;  /* 0x000010a000007947 */ /* 0x000fea0003800000 */
.L_x_24222:
        /* <DEDUP_REMOVED lines=9> */
[----:B------:R-:W-:Y:S01]  /*5eb0*/  CS2R R42, SRZ ;  /* 0x00000000002a7805 */ /* 0x000fe2000001ff00 */
[C---:B------:R-:W-:Y:S01]  /*5ec0*/  LEA R46, P0, R49.reuse, c[0x0][0x198], 0x2 ;  /* 0x00006600312e7a11 */ /* 0x040fe200078010ff */
[----:B------:R-:W-:Y:S01]  /*5ed0*/  IMAD.MOV.U32 R44, RZ, RZ, RZ ;  /* 0x000000ffff2c7224 */ /* 0x000fe200078e00ff */
[----:B------:R-:W-:Y:S01]  /*5ee0*/  SHF.R.S32.HI R54, RZ, 0x1f, R54 ;  /* 0x0000001fff367819 */ /* 0x000fe20000011436 */
[----:B------:R-:W-:Y:S01]  /*5ef0*/  IMAD.MOV.U32 R47, RZ, RZ, RZ ;  /* 0x000000ffff2f7224 */ /* 0x000fe200078e00ff */
[----:B------:R-:W-:Y:S01]  /*5f00*/  LEA.HI.X R49, R49, c[0x0][0x19c], R2, 0x2, P0 ;  /* 0x0000670031317a11 */ /* 0x000fe200000f1402 */
[----:B------:R-:W-:-:S02]  /*5f10*/  IMAD R2, R4, c[0x0][0x1c0], RZ ;  /* 0x0000700004027a24 */ /* 0x000fc400078e02ff */
[----:B------:R-:W-:Y:S02]  /*5f20*/  IMAD.MOV.U32 R4, RZ, RZ, RZ ;  /* 0x000000ffff047224 */ /* 0x000fe400078e00ff */
        /* <DEDUP_REMOVED lines=9> */
[----:B------:R-:W-:Y:S02]  /*5fc0*/  IADD3 R51, R3, -c[0x0][0x1dc], RZ ;  /* 0x8000770003337a10 */ /* 0x000fe40007ffe0ff */
        /* <DEDUP_REMOVED lines=17> */
.L_x_24226:
        /* <DEDUP_REMOVED lines=49> */
[----:B---3--:R-:W-:-:S05]  /*63f0*/  SHF.R.S32.HI R6, RZ, 0x1f, R9 ;  /* 0x0000001fff067819 */ /* 0x008fca0000011409 */
[----:B------:R-:W-:Y:S02]  /*6400*/  IMAD R10, R6, c[0x0][0x1bc], RZ ;  /* 0x00006f00060a7a24 */ /* 0x000fe400078e02ff */
[----:B------:R-:W-:-:S04]  /*6410*/  IMAD.WIDE.U32 R6, R9, c[0x0][0x1bc], R2 ;  /* 0x00006f0009067a25 */ /* 0x000fc800078e0002 */
        /* <DEDUP_REMOVED lines=13> */
[C---:B------:R-:W-:Y:S01]  /*64f0*/  LEA R24, P2, R8.reuse, c[0x0][0x188], 0x2 ;  /* 0x0000620008187a11 */ /* 0x040fe200078410ff */
[----:B--2---:R-:W2:Y:S01]  /*6500*/  LDG.E.128.CONSTANT R20, [R20.64] ;  /* 0x0000000a14147981 */ /* 0x004ea2000c1e9d00 */
        /* <DEDUP_REMOVED lines=8> */
[C---:B------:R-:W-:Y:S02]  /*6590*/  LEA R32, P2, R8.reuse, c[0x0][0x188], 0x2 ;  /* 0x0000620008207a11 */ /* 0x040fe400078410ff */
[----:B------:R-:W-:Y:S02]  /*65a0*/  LEA.HI.X.SX32 R9, R63, R62, 0x1, P1 ;  /* 0x0000003e3f097211 */ /* 0x000fe400008f0eff */
[----:B------:R-:W2:Y:S02]  /*65b0*/  LDG.E.128.CONSTANT R28, [R28.64] ;  /* 0x0000000a1c1c7981 */ /* 0x000ea4000c1e9d00 */
[----:B------:R-:W-:-:S02]  /*65c0*/  LEA.HI.X R33, R8, c[0x0][0x18c], R9, 0x2, P2 ;  /* 0x0000630008217a11 */ /* 0x000fc400010f1409 */
[----:B------:R-:W-:-:S04]  /*65d0*/  IADD3 R8, P1, R65, R6, RZ ;  /* 0x0000000641087210 */ /* 0x000fc80007f3e0ff */
[----:B------:R-:W-:Y:S01]  /*65e0*/  LEA R36, P2, R8, c[0x0][0x188], 0x2 ;  /* 0x0000620008247a11 */ /* 0x000fe200078410ff */
[----:B------:R-:W2:Y:S01]  /*65f0*/  LDG.E.128.CONSTANT R32, [R32.64] ;  /* 0x0000000a20207981 */ /* 0x000ea2000c1e9d00 */
[----:B------:R-:W-:-:S04]  /*6600*/  LEA.HI.X.SX32 R9, R65, R62, 0x1, P1 ;  /* 0x0000003e41097211 */ /* 0x000fc800008f0eff */
[----:B------:R-:W-:-:S06]  /*6610*/  LEA.HI.X R37, R8, c[0x0][0x18c], R9, 0x2, P2 ;  /* 0x0000630008257a11 */ /* 0x000fcc00010f1409 */
[----:B------:R-:W2:Y:S01]  /*6620*/  LDG.E.128.CONSTANT R36, [R36.64] ;  /* 0x0000000a24247981 */ /* 0x000ea2000c1e9d00 */
[----:B------:R-:W-:-:S13]  /*6630*/  ISETP.NE.AND P1, PT, R60, -0x2, PT ;  /* 0xfffffffe3c00780c */ /* 0x000fda0003f25270 */
[C---:B0-----:R-:W-:Y:S02]  /*6640*/  @!P1 IADD3 R10, R58.reuse, 0x1, RZ ;  /* 0x000000013a0a9810 */ /* 0x041fe40007ffe0ff */
[C---:B------:R-:W-:Y:S02]  /*6650*/  @!P1 IADD3 R60, R58.reuse, 0x2, RZ ;  /* 0x000000023a3c9810 */ /* 0x040fe40007ffe0ff */
[----:B------:R-:W-:Y:S02]  /*6660*/  @!P1 IADD3 R8, R58, 0x3, RZ ;  /* 0x000000033a089810 */ /* 0x000fe40007ffe0ff */
[-C--:B------:R-:W-:Y:S02]  /*6670*/  @!P1 ISETP.GE.AND P3, PT, R10, R145.reuse, PT ;  /* 0x000000910a00920c */ /* 0x080fe40003f66270 */
[-C--:B------:R-:W-:Y:S02]  /*6680*/  @!P1 ISETP.GE.AND P2, PT, R60, R145.reuse, PT ;  /* 0x000000913c00920c */ /* 0x080fe40003f46270 */
[----:B------:R-:W-:-:S02]  /*6690*/  @!P1 ISETP.GE.AND P4, PT, R58, R145, PT ;  /* 0x000000913a00920c */ /* 0x000fc40003f86270 */
[-C--:B------:R-:W-:Y:S02]  /*66a0*/  @!P1 ISETP.GE.AND P5, PT, R8, R145.reuse, PT ;  /* 0x000000910800920c */ /* 0x080fe40003fa6270 */
[-C--:B------:R-:W-:Y:S02]  /*66b0*/  @!P1 ISETP.GE.AND P6, PT, R10, R145.reuse, PT ;  /* 0x000000910a00920c */ /* 0x080fe40003fc6270 */
[----:B------:R-:W-:Y:S02]  /*66c0*/  @!P1 IADD3 R64, R58, 0x2, RZ ;  /* 0x000000023a409810 */ /* 0x000fe40007ffe0ff */
[----:B---3--:R-:W-:Y:S02]  /*66d0*/  @!P1 FSEL R13, R13, RZ, !P3 ;  /* 0x000000ff0d0d9208 */ /* 0x008fe40005800000 */
[----:B------:R-:W-:Y:S02]  /*66e0*/  @!P1 FSEL R14, R14, RZ, !P2 ;  /* 0x000000ff0e0e9208 */ /* 0x000fe40005000000 */
[----:B------:R-:W-:-:S02]  /*66f0*/  @!P1 ISETP.GE.AND P3, PT, R8, R145, PT ;  /* 0x000000910800920c */ /* 0x000fc40003f66270 */
[-C--:B------:R-:W-:Y:S02]  /*6700*/  @!P1 ISETP.GE.AND P2, PT, R10, R145.reuse, PT ;  /* 0x000000910a00920c */ /* 0x080fe40003f46270 */
[----:B------:R-:W0:Y:S01]  /*6710*/  LDS.128 R8, [R56] ;  /* 0x0000000038087984 */ /* 0x000e220000000c00 */
[----:B------:R-:W-:Y:S02]  /*6720*/  @!P1 FSEL R12, R12, RZ, !P4 ;  /* 0x000000ff0c0c9208 */ /* 0x000fe40006000000 */
[-C--:B------:R-:W-:Y:S02]  /*6730*/  @!P1 ISETP.GE.AND P4, PT, R60, R145.reuse, PT ;  /* 0x000000913c00920c */ /* 0x080fe40003f86270 */
[----:B------:R-:W-:Y:S02]  /*6740*/  @!P1 IADD3 R60, R58, 0x3, RZ ;  /* 0x000000033a3c9810 */ /* 0x000fe40007ffe0ff */
[----:B----4-:R-:W-:Y:S02]  /*6750*/  @!P1 FSEL R17, R17, RZ, !P6 ;  /* 0x000000ff11119208 */ /* 0x010fe40007000000 */
[----:B------:R-:W-:-:S02]  /*6760*/  @!P1 ISETP.GE.AND P6, PT, R60, R145, PT ;  /* 0x000000913c00920c */ /* 0x000fc40003fc6270 */
[----:B------:R-:W-:Y:S02]  /*6770*/  @!P1 IADD3 R60, R58, 0x1, RZ ;  /* 0x000000013a3c9810 */ /* 0x000fe40007ffe0ff */
[----:B------:R-:W-:Y:S02]  /*6780*/  @!P1 FSEL R19, R19, RZ, !P3 ;  /* 0x000000ff13139208 */ /* 0x000fe40005800000 */
[----:B------:R-:W-:Y:S02]  /*6790*/  @!P1 ISETP.GE.AND P3, PT, R60, R145, PT ;  /* 0x000000913c00920c */ /* 0x000fe40003f66270 */
[----:B------:R-:W-:Y:S02]  /*67a0*/  @!P1 IADD3 R60, R58, 0x3, RZ ;  /* 0x000000033a3c9810 */ /* 0x000fe40007ffe0ff */
[----:B------:R-:W-:Y:S02]  /*67b0*/  @!P1 FSEL R15, R15, RZ, !P5 ;  /* 0x000000ff0f0f9208 */ /* 0x000fe40006800000 */
[----:B------:R-:W-:-:S02]  /*67c0*/  @!P1 FSEL R18, R18, RZ, !P4 ;  /* 0x000000ff12129208 */ /* 0x000fc40006000000 */
[----:B--2---:R-:W-:Y:S02]  /*67d0*/  @!P1 FSEL R21, R21, RZ, !P2 ;  /* 0x000000ff15159208 */ /* 0x004fe40005000000 */
[CC--:B------:R-:W-:Y:S02]  /*67e0*/  @!P1 ISETP.GE.AND P5, PT, R58.reuse, R145.reuse, PT ;  /* 0x000000913a00920c */ /* 0x0c0fe40003fa6270 */
[-C--:B------:R-:W-:Y:S02]  /*67f0*/  @!P1 ISETP.GE.AND P4, PT, R58, R145.reuse, PT ;  /* 0x000000913a00920c */ /* 0x080fe40003f86270 */
[----:B------:R-:W-:Y:S02]  /*6800*/  @!P1 ISETP.GE.AND P2, PT, R60, R145, PT ;  /* 0x000000913c00920c */ /* 0x000fe40003f46270 */
[----:B------:R-:W-:Y:S02]  /*6810*/  @!P1 IADD3 R60, R58, 0x1, RZ ;  /* 0x000000013a3c9810 */ /* 0x000fe40007ffe0ff */
[----:B------:R-:W-:-:S02]  /*6820*/  @!P1 FSEL R16, R16, RZ, !P5 ;  /* 0x000000ff10109208 */ /* 0x000fc40006800000 */
[----:B------:R-:W-:Y:S02]  /*6830*/  @!P1 FSEL R20, R20, RZ, !P4 ;  /* 0x000000ff14149208 */ /* 0x000fe40006000000 */
[----:B------:R-:W-:Y:S02]  /*6840*/  @!P1 FSEL R23, R23, RZ, !P6 ;  /* 0x000000ff17179208 */ /* 0x000fe40007000000 */
[C---:B------:R-:W-:Y:S01]  /*6850*/  @!P1 ISETP.GE.AND P5, PT, R64.reuse, R145, PT ;  /* 0x000000914000920c */ /* 0x040fe20003fa6270 */
[C---:B0-----:R-:W-:Y:S01]  /*6860*/  FMUL.FTZ R13, R9.reuse, R13 ;  /* 0x0000000d090d7220 */ /* 0x041fe20000410000 */
[----:B------:R-:W-:Y:S01]  /*6870*/  @!P1 ISETP.GE.AND P4, PT, R64, R145, PT ;  /* 0x000000914000920c */ /* 0x000fe20003f86270 */
[C---:B------:R-:W-:Y:S01]  /*6880*/  FMUL.FTZ R17, R9.reuse, R17 ;  /* 0x0000001109117220 */ /* 0x040fe20000410000 */
[----:B------:R-:W-:Y:S01]  /*6890*/  @!P1 ISETP.GE.AND P6, PT, R60, R145, PT ;  /* 0x000000913c00920c */ /* 0x000fe20003fc6270 */
[----:B------:R-:W-:Y:S01]  /*68a0*/  FFMA.FTZ R13, R8, R12, R13 ;  /* 0x0000000c080d7223 */ /* 0x000fe2000001000d */
[----:B------:R-:W-:Y:S01]  /*68b0*/  @!P1 IADD3 R60, R58, 0x3, RZ ;  /* 0x000000033a3c9810 */ /* 0x000fe20007ffe0ff */
[----:B------:R-:W-:Y:S01]  /*68c0*/  FMUL.FTZ R21, R9, R21 ;  /* 0x0000001509157220 */ /* 0x000fe20000410000 */
[----:B------:R-:W-:Y:S01]  /*68d0*/  @!P1 FSEL R22, R22, RZ, !P5 ;  /* 0x000000ff16169208 */ /* 0x000fe20006800000 */
[C---:B------:R-:W-:Y:S01]  /*68e0*/  FFMA.FTZ R17, R8.reuse, R16, R17 ;  /* 0x0000001008117223 */ /* 0x040fe20000010011 */
[----:B------:R-:W-:Y:S01]  /*68f0*/  @!P1 FSEL R25, R25, RZ, !P3 ;  /* 0x000000ff19199208 */ /* 0x000fe20005800000 */
[----:B------:R-:W-:Y:S01]  /*6900*/  FFMA.FTZ R21, R8, R20, R21 ;  /* 0x0000001408157223 */ /* 0x000fe20000010015 */
[----:B------:R-:W-:Y:S01]  /*6910*/  @!P1 FSEL R26, R26, RZ, !P4 ;  /* 0x000000ff1a1a9208 */ /* 0x000fe20006000000 */
[----:B------:R-:W-:Y:S01]  /*6920*/  FFMA.FTZ R14, R10, R14, R13 ;  /* 0x0000000e0a0e7223 */ /* 0x000fe2000001000d */
[----:B------:R-:W-:Y:S01]  /*6930*/  @!P1 ISETP.GE.AND P5, PT, R58, R145, PT ;  /* 0x000000913a00920c */ /* 0x000fe20003fa6270 */
[----:B------:R-:W-:Y:S01]  /*6940*/  FMUL.FTZ R25, R9, R25 ;  /* 0x0000001909197220 */ /* 0x000fe20000410000 */
[-C--:B------:R-:W-:Y:S01]  /*6950*/  @!P1 ISETP.GE.AND P3, PT, R60, R145.reuse, PT ;  /* 0x000000913c00920c */ /* 0x080fe20003f66270 */
[----:B------:R-:W-:Y:S01]  /*6960*/  FFMA.FTZ R18, R10, R18, R17 ;  /* 0x000000120a127223 */ /* 0x000fe20000010011 */
[----:B------:R-:W-:Y:S01]  /*6970*/  @!P1 ISETP.GE.AND P4, PT, R58, R145, PT ;  /* 0x000000913a00920c */ /* 0x000fe20003f86270 */
[----:B------:R-:W-:Y:S01]  /*6980*/  FFMA.FTZ R22, R10, R22, R21 ;  /* 0x000000160a167223 */ /* 0x000fe20000010015 */
[----:B------:R-:W-:Y:S01]  /*6990*/  @!P1 IADD3 R60, R58, 0x1, RZ ;  /* 0x000000013a3c9810 */ /* 0x000fe20007ffe0ff */
[C---:B------:R-:W-:Y:S01]  /*69a0*/  FFMA.FTZ R15, R11.reuse, R15, R14 ;  /* 0x0000000f0b0f7223 */ /* 0x040fe2000001000e */
[----:B------:R-:W-:Y:S01]  /*69b0*/  @!P1 FSEL R24, R24, RZ, !P5 ;  /* 0x000000ff18189208 */ /* 0x000fe20006800000 */
[----:B------:R-:W-:Y:S01]  /*69c0*/  FFMA.FTZ R18, R11, R19, R18 ;  /* 0x000000130b127223 */ /* 0x000fe20000010012 */
[----:B------:R-:W-:Y:S01]  /*69d0*/  @!P1 FSEL R27, R27, RZ, !P2 ;  /* 0x000000ff1b1b9208 */ /* 0x000fe20005000000 */
[----:B------:R-:W-:Y:S01]  /*69e0*/  FFMA.FTZ R23, R11, R23, R22 ;  /* 0x000000170b177223 */ /* 0x000fe20000010016 */
[----:B------:R-:W-:Y:S01]  /*69f0*/  @!P1 FSEL R28, R28, RZ, !P4 ;  /* 0x000000ff1c1c9208 */ /* 0x000fe20006000000 */
[----:B------:R-:W-:Y:S01]  /*6a00*/  FFMA.FTZ R25, R8, R24, R25 ;  /* 0x0000001808197223 */ /* 0x000fe20000010019 */
[----:B------:R-:W-:Y:S01]  /*6a10*/  @!P1 FSEL R29, R29, RZ, !P6 ;  /* 0x000000ff1d1d9208 */ /* 0x000fe20007000000 */
[----:B------:R-:W-:Y:S01]  /*6a20*/  FADD.FTZ R48, R48, R15 ;  /* 0x0000000f30307221 */ /* 0x000fe20000010000 */
[-C--:B------:R-:W-:Y:S01]  /*6a30*/  @!P1 ISETP.GE.AND P5, PT, R64, R145.reuse, PT ;  /* 0x000000914000920c */ /* 0x080fe20003fa6270 */
[----:B------:R-:W-:Y:S01]  /*6a40*/  FFMA.FTZ R26, R10, R26, R25 ;  /* 0x0000001a0a1a7223 */ /* 0x000fe20000010019 */
[----:B------:R-:W-:Y:S01]  /*6a50*/  @!P1 ISETP.GE.AND P2, PT, R60, R145, PT ;  /* 0x000000913c00920c */ /* 0x000fe20003f46270 */
[----:B------:R-:W-:Y:S01]  /*6a60*/  FMUL.FTZ R29, R9, R29 ;  /* 0x0000001d091d7220 */ /* 0x000fe20000410000 */
[----:B------:R-:W-:Y:S01]  /*6a70*/  @!P1 ISETP.GE.AND P4, PT, R64, R145, PT ;  /* 0x000000914000920c */ /* 0x000fe20003f86270 */
[----:B------:R-:W-:Y:S01]  /*6a80*/  FFMA.FTZ R26, R11, R27, R26 ;  /* 0x0000001b0b1a7223 */ /* 0x000fe2000001001a */
[----:B------:R-:W-:Y:S01]  /*6a90*/  @!P1 ISETP.GE.AND P6, PT, R58, R145, PT ;  /* 0x000000913a00920c */ /* 0x000fe20003fc6270 */
[----:B------:R-:W-:Y:S01]  /*6aa0*/  FFMA.FTZ R29, R8, R28, R29 ;  /* 0x0000001c081d7223 */ /* 0x000fe2000001001d */
[C---:B------:R-:W-:Y:S01]  /*6ab0*/  @!P1 IADD3 R60, R58.reuse, 0x3, RZ ;  /* 0x000000033a3c9810 */ /* 0x040fe20007ffe0ff */
[----:B------:R-:W-:Y:S01]  /*6ac0*/  FADD.FTZ R47, R47, R18 ;  /* 0x000000122f2f7221 */ /* 0x000fe20000010000 */
[----:B------:R-:W-:Y:S01]  /*6ad0*/  @!P1 IADD3 R64, R58, 0x1, RZ ;  /* 0x000000013a409810 */ /* 0x000fe20007ffe0ff */
[----:B------:R-:W-:Y:S01]  /*6ae0*/  FADD.FTZ R44, R44, R23 ;  /* 0x000000172c2c7221 */ /* 0x000fe20000010000 */
[----:B------:R-:W-:Y:S01]  /*6af0*/  @!P1 FSEL R30, R30, RZ, !P5 ;  /* 0x000000ff1e1e9208 */ /* 0x000fe20006800000 */
[----:B------:R-:W-:Y:S01]  /*6b00*/  FADD.FTZ R43, R43, R26 ;  /* 0x0000001a2b2b7221 */ /* 0x000fe20000010000 */
[----:B------:R-:W-:-:S02]  /*6b10*/  @!P1 FSEL R32, R32, RZ, !P6 ;  /* 0x000000ff20209208 */ /* 0x000fc40007000000 */
[-C--:B------:R-:W-:Y:S01]  /*6b20*/  @!P1 ISETP.GE.AND P5, PT, R60, R145.reuse, PT ;  /* 0x000000913c00920c */ /* 0x080fe20003fa6270 */
[----:B------:R-:W-:Y:S01]  /*6b30*/  FFMA.FTZ R30, R10, R30, R29 ;  /* 0x0000001e0a1e7223 */ /* 0x000fe2000001001d */
[-C--:B------:R-:W-:Y:S02]  /*6b40*/  @!P1 ISETP.GE.AND P6, PT, R64, R145.reuse, PT ;  /* 0x000000914000920c */ /* 0x080fe40003fc6270 */
[----:B------:R-:W-:Y:S02]  /*6b50*/  @!P1 IADD3 R60, R58, 0x2, RZ ;  /* 0x000000023a3c9810 */ /* 0x000fe40007ffe0ff */
[----:B------:R-:W-:Y:S02]  /*6b60*/  @!P1 FSEL R34, R34, RZ, !P4 ;  /* 0x000000ff22229208 */ /* 0x000fe40006000000 */
[----:B------:R-:W-:Y:S02]  /*6b70*/  @!P1 FSEL R33, R33, RZ, !P2 ;  /* 0x000000ff21219208 */ /* 0x000fe40005000000 */
[----:B------:R-:W-:-:S02]  /*6b80*/  @!P1 ISETP.GE.AND P4, PT, R58, R145, PT ;  /* 0x000000913a00920c */ /* 0x000fc40003f86270 */
[----:B------:R-:W-:Y:S01]  /*6b90*/  @!P1 FSEL R37, R37, RZ, !P6 ;  /* 0x000000ff25259208 */ /* 0x000fe20007000000 */
[C---:B------:R-:W-:Y:S01]  /*6ba0*/  FMUL.FTZ R33, R9.reuse, R33 ;  /* 0x0000002109217220 */ /* 0x040fe20000410000 */
[----:B------:R-:W-:Y:S02]  /*6bb0*/  @!P1 ISETP.GE.AND P2, PT, R60, R145, PT ;  /* 0x000000913c00920c */ /* 0x000fe40003f46270 */
[----:B------:R-:W-:Y:S01]  /*6bc0*/  @!P1 IADD3 R12, R58, 0x3, RZ ;  /* 0x000000033a0c9810 */ /* 0x000fe20007ffe0ff */
[----:B------:R-:W-:Y:S01]  /*6bd0*/  FMUL.FTZ R37, R9, R37 ;  /* 0x0000002509257220 */ /* 0x000fe20000410000 */
[----:B------:R-:W-:Y:S01]  /*6be0*/  @!P1 FSEL R36, R36, RZ, !P4 ;  /* 0x000000ff24249208 */ /* 0x000fe20006000000 */
[----:B------:R-:W-:Y:S01]  /*6bf0*/  FFMA.FTZ R33, R8, R32, R33 ;  /* 0x0000002008217223 */ /* 0x000fe20000010021 */
[----:B------:R-:W-:Y:S02]  /*6c00*/  @!P1 FSEL R38, R38, RZ, !P2 ;  /* 0x000000ff26269208 */ /* 0x000fe40005000000 */
[----:B------:R-:W-:Y:S01]  /*6c10*/  ISETP.GT.AND P2, PT, R140, 0xf, PT ;  /* 0x0000000f8c00780c */ /* 0x000fe20003f44270 */
[----:B------:R-:W-:Y:S01]  /*6c20*/  FFMA.FTZ R37, R8, R36, R37 ;  /* 0x0000002408257223 */ /* 0x000fe20000010025 */
[----:B------:R-:W-:Y:S01]  /*6c30*/  @!P1 ISETP.GE.AND P4, PT, R12, R145, PT ;  /* 0x000000910c00920c */ /* 0x000fe20003f86270 */
[C---:B------:R-:W-:Y:S01]  /*6c40*/  FFMA.FTZ R34, R10.reuse, R34, R33 ;  /* 0x000000220a227223 */ /* 0x040fe20000010021 */
[----:B------:R-:W-:Y:S01]  /*6c50*/  @!P1 FSEL R31, R31, RZ, !P3 ;  /* 0x000000ff1f1f9208 */ /* 0x000fe20005800000 */
[----:B------:R-:W-:Y:S01]  /*6c60*/  FFMA.FTZ R38, R10, R38, R37 ;  /* 0x000000260a267223 */ /* 0x000fe20000010025 */
[----:B------:R-:W-:-:S02]  /*6c70*/  @!P1 FSEL R35, R35, RZ, !P5 ;  /* 0x000000ff23239208 */ /* 0x000fc40006800000 */
[----:B------:R-:W-:Y:S01]  /*6c80*/  @!P1 FSEL R39, R39, RZ, !P4 ;  /* 0x000000ff27279208 */ /* 0x000fe20006000000 */
[C---:B------:R-:W-:Y:S02]  /*6c90*/  FFMA.FTZ R31, R11.reuse, R31, R30 ;  /* 0x0000001f0b1f7223 */ /* 0x040fe4000001001e */
[C---:B------:R-:W-:Y:S02]  /*6ca0*/  FFMA.FTZ R34, R11.reuse, R35, R34 ;  /* 0x000000230b227223 */ /* 0x040fe40000010022 */
[----:B------:R-:W-:Y:S02]  /*6cb0*/  FFMA.FTZ R39, R11, R39, R38 ;  /* 0x000000270b277223 */ /* 0x000fe40000010026 */
        /* <DEDUP_REMOVED lines=8> */
[----:B------:R-:W2:Y:S01]  /*6d40*/  LDG.E.128.CONSTANT R12, [R14.64] ;  /* 0x0000000a0e0c7981 */ /* 0x000ea2000c1e9d00 */
[C---:B------:R-:W-:Y:S02]  /*6d50*/  @!P1 IADD3 R6, R58.reuse, 0x1, RZ ;  /* 0x000000013a069810 */ /* 0x040fe40007ffe0ff */
[-C--:B------:R-:W-:Y:S02]  /*6d60*/  @!P1 ISETP.GE.AND P2, PT, R58, R145.reuse, PT ;  /* 0x000000913a00920c */ /* 0x080fe40003f46270 */
[-C--:B------:R-:W-:Y:S02]  /*6d70*/  @!P1 ISETP.GE.AND P3, PT, R6, R145.reuse, PT ;  /* 0x000000910600920c */ /* 0x080fe40003f66270 */
[----:B------:R-:W-:Y:S02]  /*6d80*/  @!P1 IADD3 R6, R58, 0x2, RZ ;  /* 0x000000023a069810 */ /* 0x000fe40007ffe0ff */
[----:B--2---:R-:W-:Y:S02]  /*6d90*/  @!P1 FSEL R13, R13, RZ, !P3 ;  /* 0x000000ff0d0d9208 */ /* 0x004fe40005800000 */
[----:B------:R-:W-:-:S02]  /*6da0*/  @!P1 ISETP.GE.AND P3, PT, R6, R145, PT ;  /* 0x000000910600920c */ /* 0x000fc40003f66270 */
[----:B------:R-:W-:Y:S01]  /*6db0*/  @!P1 IADD3 R6, R58, 0x3, RZ ;  /* 0x000000033a069810 */ /* 0x000fe20007ffe0ff */
[----:B------:R-:W-:Y:S01]  /*6dc0*/  FMUL.FTZ R9, R9, R13 ;  /* 0x0000000d09097220 */ /* 0x000fe20000410000 */
[----:B------:R-:W-:Y:S02]  /*6dd0*/  @!P1 FSEL R12, R12, RZ, !P2 ;  /* 0x000000ff0c0c9208 */ /* 0x000fe40005000000 */
[----:B------:R-:W-:Y:S02]  /*6de0*/  @!P1 ISETP.GE.AND P2, PT, R6, R145, PT ;  /* 0x000000910600920c */ /* 0x000fe40003f46270 */
[----:B------:R-:W-:Y:S01]  /*6df0*/  @!P1 FSEL R14, R14, RZ, !P3 ;  /* 0x000000ff0e0e9208 */ /* 0x000fe20005800000 */
[----:B------:R-:W-:Y:S01]  /*6e00*/  FFMA.FTZ R9, R8, R12, R9 ;  /* 0x0000000c08097223 */ /* 0x000fe20000010009 */
[----:B------:R-:W-:-:S03]  /*6e10*/  @!P1 FSEL R15, R15, RZ, !P2 ;  /* 0x000000ff0f0f9208 */ /* 0x000fc60005000000 */
[----:B------:R-:W-:-:S04]  /*6e20*/  FFMA.FTZ R10, R10, R14, R9 ;  /* 0x0000000e0a0a7223 */ /* 0x000fc80000010009 */
[----:B------:R-:W-:-:S04]  /*6e30*/  FFMA.FTZ R11, R11, R15, R10 ;  /* 0x0000000f0b0b7223 */ /* 0x000fc8000001000a */
[----:B------:R-:W-:Y:S02]  /*6e40*/  FADD.FTZ R4, R4, R11 ;  /* 0x0000000b04047221 */ /* 0x000fe40000010000 */
.L_x_24225:
[----:B------:R-:W-:Y:S05]  /*6e50*/  BSYNC B1 ;  /* 0x0000000000017941 */ /* 0x000fea0003800000 */
.L_x_24224:
[----:B------:R-:W-:Y:S02]  /*6e60*/  IADD3 R46, P1, R46, 0x10, RZ ;  /* 0x000000102e2e7810 */ /* 0x000fe40007f3e0ff */
[----:B------:R-:W-:Y:S02]  /*6e70*/  IADD3 R55, R55, 0x20, RZ ;  /* 0x0000002037377810 */ /* 0x000fe40007ffe0ff */
[----:B------:R-:W-:Y:S01]  /*6e80*/  IADD3 R58, R58, 0x20, RZ ;  /* 0x000000203a3a7810 */ /* 0x000fe20007ffe0ff */
[----:B------:R-:W-:Y:S01]  /*6e90*/  IMAD.X R49, RZ, RZ, R49, P1 ;  /* 0x000000ffff317224 */ /* 0x000fe200008e0631 */
[----:B------:R-:W-:Y:S01]  /*6ea0*/  IADD3 R56, R56, 0x80, RZ ;  /* 0x0000008038387810 */ /* 0x000fe20007ffe0ff */
[----:B------:R-:W-:Y:S05]  /*6eb0*/  @!P0 BRA `(.L_x_24226) ;  /* 0xfffff22000008947 */ /* 0x000fea000383ffff */
.L_x_24223:
[----:B------:R-:W-:Y:S05]  /*6ec0*/  BSYNC B0 ;  /* 0x0000000000007941 */ /* 0x000fea0003800000 */
.L_x_24221:
[----:B------:R-:W3:Y:S01]  /*6ed0*/  SHFL.BFLY PT, R0, R47, 0x1, 0x1f ;  /* 0x0c201f002f007f89 */ /* 0x000ee200000e0000 */
[----:B------:R-:W-:Y:S03]  /*6ee0*/  BSSY B0, `(.L_x_24227) ;  /* 0x0000023000007945 */ /* 0x000fe60003800000 */
[----:B------:R-:W4:Y:S04]  /*6ef0*/  SHFL.BFLY PT, R2, R43, 0x1, 0x1f ;  /* 0x0c201f002b027f89 */ /* 0x000f2800000e0000 */
[----:B------:R-:W0:Y:S04]  /*6f00*/  SHFL.BFLY PT, R3, R48, 0x1, 0x1f ;  /* 0x0c201f0030037f89 */ /* 0x000e2800000e0000 */
[----:B-1----:R-:W1:Y:S04]  /*6f10*/  SHFL.BFLY PT, R7, R44, 0x1, 0x1f ;  /* 0x0c201f002c077f89 */ /* 0x002e6800000e0000 */
[----:B0-----:R-:W0:Y:S04]  /*6f20*/  SHFL.BFLY PT, R9, R42, 0x1, 0x1f ;  /* 0x0c201f002a097f89 */ /* 0x001e2800000e0000 */
[----:B------:R-:W2:Y:S04]  /*6f30*/  SHFL.BFLY PT, R6, R41, 0x1, 0x1f ;  /* 0x0c201f0029067f89 */ /* 0x000ea800000e0000 */
[----:B------:R-:W2:Y:S01]  /*6f40*/  SHFL.BFLY PT, R11, R40, 0x1, 0x1f ;  /* 0x0c201f00280b7f89 */ /* 0x000ea200000e0000 */
[----:B---3--:R-:W-:Y:S01]  /*6f50*/  FADD.FTZ R19, R0, R47 ;  /* 0x0000002f00137221 */ /* 0x008fe20000010000 */
[----:B------:R-:W-:-:S02]  /*6f60*/  LOP3.LUT R0, R5, 0xffffffc0, RZ, 0xc0, !PT ;  /* 0xffffffc005007812 */ /* 0x000fc400078ec0ff */
[----:B------:R-:W3:Y:S01]  /*6f70*/  SHFL.BFLY PT, R13, R4, 0x1, 0x1f ;  /* 0x0c201f00040d7f89 */ /* 0x000ee200000e0000 */
[----:B----4-:R-:W-:Y:S01]  /*6f80*/  FADD.FTZ R23, R2, R43 ;  /* 0x0000002b02177221 */ /* 0x010fe20000010000 */
[----:B------:R-:W-:Y:S02]  /*6f90*/  ISETP.NE.AND P0, PT, R0, 0x40, PT ;  /* 0x000000400000780c */ /* 0x000fe40003f05270 */
[C---:B------:R-:W-:Y:S01]  /*6fa0*/  LEA.HI R2, R140.reuse, R140, RZ, 0x1 ;  /* 0x0000008c8c027211 */ /* 0x040fe200078f08ff */
[----:B------:R-:W-:Y:S01]  /*6fb0*/  BAR.SYNC.DEFER_BLOCKING 0x0 ;  /* 0x0000000000007b1d */ /* 0x000fe20000010000 */
[----:B------:R-:W-:Y:S01]  /*6fc0*/  FADD.FTZ R17, R3, R48 ;  /* 0x0000003003117221 */ /* 0x000fe20000010000 */
[----:B------:R-:W-:Y:S01]  /*6fd0*/  LOP3.LUT R3, R140, 0x1, RZ, 0xc0, !PT ;  /* 0x000000018c037812 */ /* 0x000fe200078ec0ff */
[----:B-1----:R-:W-:Y:S01]  /*6fe0*/  FADD.FTZ R21, R7, R44 ;  /* 0x0000002c07157221 */ /* 0x002fe20000010000 */
[----:B------:R-:W-:Y:S01]  /*6ff0*/  SHF.R.S32.HI R0, RZ, 0x1, R2 ;  /* 0x00000001ff007819 */ /* 0x000fe20000011402 */
[----:B0-----:R-:W-:-:S04]  /*7000*/  FADD.FTZ R25, R9, R42 ;  /* 0x0000002a09197221 */ /* 0x001fc80000010000 */
[----:B------:R-:W-:Y:S02]  /*7010*/  IMAD R2, R141, 0x78, R0 ;  /* 0x000000788d027824 */ /* 0x000fe400078e0200 */
[----:B--2---:R-:W-:Y:S02]  /*7020*/  FADD.FTZ R41, R6, R41 ;  /* 0x0000002906297221 */ /* 0x004fe40000010000 */
[----:B------:R-:W-:Y:S02]  /*7030*/  FADD.FTZ R27, R11, R40 ;  /* 0x000000280b1b7221 */ /* 0x000fe40000010000 */
[----:B---3--:R-:W-:Y:S01]  /*7040*/  FADD.FTZ R29, R13, R4 ;  /* 0x000000040d1d7221 */ /* 0x008fe20000010000 */
        /* <DEDUP_REMOVED lines=12> */
.L_x_24228:
[----:B------:R-:W-:Y:S05]  /*7110*/  BSYNC B0 ;  /* 0x0000000000007941 */ /* 0x000fea0003800000 */
.L_x_24227:
        /* <DEDUP_REMOVED lines=24> */
.L_x_24232:
[----:B------:R-:W-:Y:S05]  /*72a0*/  BSYNC B1 ;  /* 0x0000000000017941 */ /* 0x000fea0003800000 */
.L_x_24231:
[----:B0-2---:R-:W-:Y:S02]  /*72b0*/  @!P0 FADD.FTZ R29, R29, R18 ;  /* 0x000000121d1d8221 */ /* 0x005fe40000010000 */
.L_x_24230:
[----:B------:R-:W-:Y:S05]  /*72c0*/  BSYNC B0 ;  /* 0x0000000000007941 */ /* 0x000fea0003800000 */
.L_x_24229:
        /* <DEDUP_REMOVED lines=16> */
.L_x_24234:
[----:B------:R-:W-:Y:S05]  /*73d0*/  BSYNC B0 ;  /* 0x0000000000007941 */ /* 0x000fea0003800000 */
.L_x_24233:
        /* <DEDUP_REMOVED lines=24> */
.L_x_24238:
[----:B------:R-:W-:Y:S05]  /*7560*/  BSYNC B1 ;  /* 0x0000000000017941 */ /* 0x000fea0003800000 */
.L_x_24237:
[----:B0-2-4-:R-:W-:Y:S02]  /*7570*/  @!P0 FADD.FTZ R29, R29, R18 ;  /* 0x000000121d1d8221 */ /* 0x015fe40000010000 */
.L_x_24236:
[----:B------:R-:W-:Y:S05]  /*7580*/  BSYNC B0 ;  /* 0x0000000000007941 */ /* 0x000fea0003800000 */
.L_x_24235:
        /* <DEDUP_REMOVED lines=24> */
[C---:B------:R-:W-:Y:S02]  /*7710*/  IADD3 R4, R0.reuse, 0x20, RZ ;  /* 0x0000002000047810 */ /* 0x040fe40007ffe0ff */
        /* <DEDUP_REMOVED lines=8> */
[----:B--23--:R-:W-:Y:S02]  /*77a0*/  LEA R2, P1, R9, c[0x0][0x170], 0x2 ;  /* 0x00005c0009027a11 */ /* 0x00cfe400078210ff */
[----:B------:R-:W-:Y:S02]  /*77b0*/  LEA R4, P2, R5, c[0x0][0x170], 0x2 ;  /* 0x00005c0005047a11 */ /* 0x000fe400078410ff */
[----:B------:R-:W-:-:S02]  /*77c0*/  LEA.HI.X R7, R7, c[0x0][0x174], R8, 0x2, P3 ;  /* 0x00005d0007077a11 */ /* 0x000fc400018f1408 */
        /* <DEDUP_REMOVED lines=8> */
[----:B------:R-:W-:Y:S01]  /*7850*/  IADD3 R22, P1, R8, UR4, RZ ;  /* 0x0000000408167c10 */ /* 0x000fe2000ff3e0ff */
[----:B------:R0:W-:Y:S01]  /*7860*/  STG.E [R6.64], R21 ;  /* 0x0000001506007986 */ /* 0x0001e2000c10190a */
        /* <DEDUP_REMOVED lines=14> */
[----:B------:R0:W-:Y:S01]  /*7950*/  STG.E [R8.64], R23 ;  /* 0x0000001708007986 */ /* 0x0001e2000c10190a */
[----:B------:R-:W-:-:S03]  /*7960*/  LEA.HI.X R15, R15, c[0x0][0x174], R16, 0x2, P4 ;  /* 0x00005d000f0f7a11 */ /* 0x000fc600020f1410 */
[----:B------:R0:W-:Y:S04]  /*7970*/  STG.E [R10.64], R25 ;  /* 0x000000190a007986 */ /* 0x0001e8000c10190a */
[----:B------:R0:W-:Y:S04]  /*7980*/  STG.E [R12.64], R41 ;  /* 0x000000290c007986 */ /* 0x0001e8000c10190a */
[----:B------:R0:W-:Y:S02]  /*7990*/  STG.E [R14.64], R27 ;  /* 0x0000001b0e007986 */ /* 0x0001e4000c10190a */
.L_x_24240:
[----:B------:R-:W-:Y:S05]  /*79a0*/  BSYNC B0 ;  /* 0x0000000000007941 */ /* 0x000fea0003800000 */
.L_x_24239:
[----:B------:R-:W-:Y:S05]  /*79b0*/  @P0 EXIT ;  /* 0x000000000000094d */ /* 0x000fea0003800000 */
[----:B------:R-:W-:-:S04]  /*79c0*/  IADD3 R0, R0, 0x70, RZ ;  /* 0x0000007000007810 */ /* 0x000fc80007ffe0ff */
[----:B0-----:R-:W-:-:S04]  /*79d0*/  IADD3 R3, P0, R0, UR4, RZ ;  /* 0x0000000400037c10 */ /* 0x001fc8000ff1e0ff */
[----:B------:R-:W-:Y:S02]  /*79e0*/  LEA.HI.X.SX32 R0, R0, UR7, 0x1, P0 ;  /* 0x0000000700007c11 */ /* 0x000fe400080f0eff */
[----:B--23--:R-:W-:-:S04]  /*79f0*/  LEA R2, P0, R3, c[0x0][0x170], 0x2 ;  /* 0x00005c0003027a11 */ /* 0x00cfc800078010ff */
[----:B------:R-:W-:-:S05]  /*7a00*/  LEA.HI.X R3, R3, c[0x0][0x174], R0, 0x2, P0 ;  /* 0x00005d0003037a11 */ /* 0x000fca00000f1400 */
[----:B------:R-:W-:Y:S01]  /*7a10*/  STG.E [R2.64], R29 ;  /* 0x0000001d02007986 */ /* 0x000fe2000c10190a */
[----:B------:R-:W-:Y:S05]  /*7a20*/  EXIT ;  /* 0x000000000000794d */ /* 0x000fea0003800000 */
.L_x_24186:
[----:B------:R-:W-:Y:S01]  /*7a30*/  IMAD.MOV.U32 R82, RZ, RZ, R87 ;  /* 0x000000ffff527224 */ /* 0x000fe200078e0057 */
[----:B------:R-:W-:Y:S01]  /*7a40*/  MOV R80, 0x7a90 ;  /* 0x00007a9000507802 */ /* 0x000fe20000000f00 */
[----:B------:R-:W-:Y:S02]  /*7a50*/  IMAD.MOV.U32 R83, RZ, RZ, 0x2 ;  /* 0x00000002ff537424 */ /* 0x000fe400078e00ff */
[----:B------:R-:W-:Y:S02]  /*7a60*/  IMAD.MOV.U32 R84, RZ, RZ, 0x1f ;  /* 0x0000001fff547424 */ /* 0x000fe400078e00ff */
[----:B------:R-:W-:Y:S02]  /*7a70*/  IMAD.MOV.U32 R85, RZ, RZ, -0x1 ;  /* 0xffffffffff557424 */ /* 0x000fe400078e00ff */
[----:B------:R-:W-:Y:S05]  /*7a80*/  CALL.REL.NOINC `($__internal_426_$__cuda_sm70_shflsync_bfly_p) ;  /* 0x0000031000007944 */ /* 0x000fea0003c00000 */
[----:B-1----:R-:W-:Y:S01]  /*7a90*/  IMAD.MOV.U32 R80, RZ, RZ, R82 ;  /* 0x000000ffff507224 */ /* 0x002fe200078e0052 */
[----:B0-----:R-:W-:Y:S05]  /*7aa0*/  BRA `(.L_x_24241) ;  /* 0xffffb35000007947 */ /* 0x001fea000383ffff */
.L_x_24187:
[----:B------:R-:W-:Y:S01]  /*7ab0*/  IMAD.MOV.U32 R82, RZ, RZ, R87 ;  /* 0x000000ffff527224 */ /* 0x000fe200078e0057 */
[----:B------:R-:W-:Y:S01]  /*7ac0*/  MOV R80, 0x7b10 ;  /* 0x00007b1000507802 */ /* 0x000fe20000000f00 */
[----:B------:R-:W-:-:S02]  /*7ad0*/  IMAD.MOV.U32 R83, RZ, RZ, 0x1 ;  /* 0x00000001ff537424 */ /* 0x000fc400078e00ff */
[----:B------:R-:W-:Y:S02]  /*7ae0*/  IMAD.MOV.U32 R84, RZ, RZ, 0x1f ;  /* 0x0000001fff547424 */ /* 0x000fe400078e00ff */
[----:B------:R-:W-:Y:S02]  /*7af0*/  IMAD.MOV.U32 R85, RZ, RZ, -0x1 ;  /* 0xffffffffff557424 */ /* 0x000fe400078e00ff */
[----:B------:R-:W-:Y:S05]  /*7b00*/  CALL.REL.NOINC `($__internal_426_$__cuda_sm70_shflsync_bfly_p) ;  /* 0x0000029000007944 */ /* 0x000fea0003c00000 */
[----:B-1----:R-:W-:Y:S01]  /*7b10*/  IMAD.MOV.U32 R80, RZ, RZ, R82 ;  /* 0x000000ffff507224 */ /* 0x002fe200078e0052 */
[----:B0-----:R-:W-:Y:S05]  /*7b20*/  BRA `(.L_x_24242) ;  /* 0xffffb30000007947 */ /* 0x001fea000383ffff */
.L_x_24193:
        /* <DEDUP_REMOVED lines=8> */
.L_x_24194:
        /* <DEDUP_REMOVED lines=8> */
.L_x_24197:
[----:B------:R-:W-:Y:S01]  /*7c30*/  IMAD.MOV.U32 R82, RZ, RZ, R136 ;  /* 0x000000ffff527224 */ /* 0x000fe200078e0088 */
[----:B------:R-:W-:Y:S01]  /*7c40*/  MOV R80, 0x7c90 ;  /* 0x00007c9000507802 */ /* 0x000fe20000000f00 */
[----:B------:R-:W-:Y:S02]  /*7c50*/  IMAD.MOV.U32 R83, RZ, RZ, 0x10 ;  /* 0x00000010ff537424 */ /* 0x000fe400078e00ff */
[----:B------:R-:W-:Y:S02]  /*7c60*/  IMAD.MOV.U32 R84, RZ, RZ, 0x1f ;  /* 0x0000001fff547424 */ /* 0x000fe400078e00ff */
[----:B------:R-:W-:Y:S02]  /*7c70*/  IMAD.MOV.U32 R85, RZ, RZ, -0x1 ;  /* 0xffffffffff557424 */ /* 0x000fe400078e00ff */
[----:B-----5:R-:W-:Y:S05]  /*7c80*/  CALL.REL.NOINC `($__internal_426_$__cuda_sm70_shflsync_bfly_p) ;  /* 0x0000011000007944 */ /* 0x020fea0003c00000 */
[----:B-1----:R-:W-:Y:S01]  /*7c90*/  IMAD.MOV.U32 R7, RZ, RZ, R82 ;  /* 0x000000ffff077224 */ /* 0x002fe200078e0052 */
[----:B0-----:R-:W-:Y:S05]  /*7ca0*/  BRA `(.L_x_24245) ;  /* 0xffffc51000007947 */ /* 0x001fea000383ffff */
.L_x_24198:
[----:B------:R-:W-:Y:S01]  /*7cb0*/  IMAD.MOV.U32 R82, RZ, RZ, R9 ;  /* 0x000000ffff527224 */ /* 0x000fe200078e0009 */
[----:B------:R-:W-:Y:S01]  /*7cc0*/  MOV R80, 0x7d10 ;  /* 0x00007d1000507802 */ /* 0x000fe20000000f00 */
[----:B------:R-:W-:-:S02]  /*7cd0*/  IMAD.MOV.U32 R83, RZ, RZ, 0x8 ;  /* 0x00000008ff537424 */ /* 0x000fc400078e00ff */
[----:B------:R-:W-:Y:S02]  /*7ce0*/  IMAD.MOV.U32 R84, RZ, RZ, 0x1f ;  /* 0x0000001fff547424 */ /* 0x000fe400078e00ff */
[----:B------:R-:W-:Y:S02]  /*7cf0*/  IMAD.MOV.U32 R85, RZ, RZ, -0x1 ;  /* 0xffffffffff557424 */ /* 0x000fe400078e00ff */
[----:B0----5:R-:W-:Y:S05]  /*7d00*/  CALL.REL.NOINC `($__internal_426_$__cuda_sm70_shflsync_bfly_p) ;  /* 0x0000009000007944 */ /* 0x021fea0003c00000 */
[----:B-1----:R-:W-:Y:S01]  /*7d10*/  FMNMX.FTZ R6, R9, R82, !PT ;  /* 0x0000005209067209 */ /* 0x002fe20007810000 */
[----:B0-----:R-:W-:Y:S01]  /*7d20*/  IMAD.MOV.U32 R83, RZ, RZ, 0x4 ;  /* 0x00000004ff537424 */ /* 0x001fe200078e00ff */
[----:B------:R-:W-:Y:S01]  /*7d30*/  MOV R80, 0x7d80 ;  /* 0x00007d8000507802 */ /* 0x000fe20000000f00 */
[----:B------:R-:W-:Y:S02]  /*7d40*/  IMAD.MOV.U32 R84, RZ, RZ, 0x1f ;  /* 0x0000001fff547424 */ /* 0x000fe400078e00ff */
[----:B------:R-:W-:Y:S02]  /*7d50*/  IMAD.MOV.U32 R85, RZ, RZ, -0x1 ;  /* 0xffffffffff557424 */ /* 0x000fe400078e00ff */
[----:B------:R-:W-:Y:S02]  /*7d60*/  IMAD.MOV.U32 R82, RZ, RZ, R6 ;  /* 0x000000ffff527224 */ /* 0x000fe400078e0006 */
[----:B------:R-:W-:Y:S05]  /*7d70*/  CALL.REL.NOINC `($__internal_426_$__cuda_sm70_shflsync_bfly_p) ;  /* 0x0000002000007944 */ /* 0x000fea0003c00000 */
[----:B-1----:R-:W-:Y:S01]  /*7d80*/  IMAD.MOV.U32 R7, RZ, RZ, R82 ;  /* 0x000000ffff077224 */ /* 0x002fe200078e0052 */
[----:B0-----:R-:W-:Y:S05]  /*7d90*/  BRA `(.L_x_24246) ;  /* 0xffffc47000007947 */ /* 0x001fea000383ffff */
        .weak           $__internal_426_$__cuda_sm70_shflsync_bfly_p
        .type           $__internal_426_$__cuda_sm70_shflsync_bfly_p,@function
        .size           $__internal_426_$__cuda_sm70_shflsync_bfly_p,(.L_x_25087 - $__internal_426_$__cuda_sm70_shflsync_bfly_p)
$__internal_426_$__cuda_sm70_shflsync_bfly_p:
[----:B------:R-:W-:Y:S01]  /*7da0*/  IMAD.MOV.U32 R81, RZ, RZ, 0x0 ;  /* 0x00000000ff517424 */ /* 0x000fe200078e00ff */
[----:B------:R-:W-:Y:S04]  /*7db0*/  WARPSYNC R85 ;  /* 0x0000005500007348 */ /* 0x000fe80003800000 */
[----:B------:R0:W1:Y:S01]  /*7dc0*/  SHFL.BFLY PT, R82, R82, R83, R84 ;  /* 0x0c00005352527389 */ /* 0x00006200000e0054 */
[----:B------:R-:W-:Y:S05]  /*7dd0*/  RET.REL.NODEC R80 `(_ZN4vllm25paged_attention_v2_kernelIffLi120ELi8ELi128ELNS_18Fp8KVCacheDataTypeE0ELb1ELi512EEEvPfS2_PT_PKS3_PKT0_S9_ifPKiSB_iPKfiiiSD_SD_iiiii) ;  /* 0xffff822050007950 */ /* 0x000fea0003c3ffff */
.L_x_24247:
        /* <DEDUP_REMOVED lines=10> */
.L_x_25087:


//--------------------- .text._ZN4vllm32paged_attention_v2_reduce_kernelIfLi112ELi128ELi512EEEvPT_PKfS4_PKS1_PKii --------------------------
	.section	.text._ZN4vllm32paged_attention_v2_reduce_kernelIfLi112ELi128ELi512EEEvPT_PKfS4_PKS1_PKii,"ax",@progbits
	.sectioninfo	@"SHI_REGISTERS=31"
	.align	128
        .global         _ZN4vllm32paged_attention_v2_reduce_kernelIfLi112ELi128ELi512EEEvPT_PKfS4_PKS1_PKii
        .type           _ZN4vllm32paged_attention_v2_reduce_kernelIfLi112ELi128ELi512EEEvPT_PKfS4_PKS1_PKii,@function
        .size           _ZN4vllm32paged_attention_v2_reduce_kernelIfLi112ELi128ELi512EEEvPT_PKfS4_PKS1_PKii,(.L_x_25596 - _ZN4vllm32paged_attention_v2_reduce_kernelIfLi112ELi128ELi512EEEvPT_PKfS4_PKS1_PKii)
        .other          _ZN4vllm32paged_attention_v2_reduce_kernelIfLi112ELi128ELi512EEEvPT_PKfS4_PKS1_PKii,@"STO_CUDA_ENTRY STV_DEFAULT"
_ZN4vllm32paged_attention_v2_reduce_kernelIfLi112ELi128ELi512EEEvPT_PKfS4_PKS1_PKii:
.text._ZN4vllm32paged_attention_v2_reduce_kernelIfLi112ELi128ELi512EEEvPT_PKfS4_PKS1_PKii:
        /* <DEDUP_REMOVED lines=27> */
.L_x_24251:
        /* <DEDUP_REMOVED lines=10> */
.L_x_24250:
[----:B------:R-:W-:Y:S05]  /*0250*/  BSYNC B0 ;  /* 0x0000000000007941 */ /* 0x000fea0003800000 */
.L_x_24249:
        /* <DEDUP_REMOVED lines=31> */
.L_x_24254:
        /* <DEDUP_REMOVED lines=17> */
.L_x_24253:
[----:B------:R-:W-:Y:S05]  /*0560*/  BSYNC B0 ;  /* 0x0000000000007941 */ /* 0x000fea0003800000 */
.L_x_24252:
        /* <DEDUP_REMOVED lines=43> */
.L_x_24258:
        /* <DEDUP_REMOVED lines=9> */
.L_x_24257:
[----:B------:R-:W-:Y:S05]  /*08b0*/  BSYNC B0 ;  /* 0x0000000000007941 */ /* 0x000fea0003800000 */
.L_x_24256:
[----:B------:R-:W-:Y:S05]  /*08c0*/  @!P0 EXIT ;  /* 0x000000000000894d */ /* 0x000fea0003800000 */
.L_x_24259:
        /* <DEDUP_REMOVED lines=12> */
.L_x_24255:
        /* <DEDUP_REMOVED lines=8> */
.L_x_24266:
        /* <DEDUP_REMOVED lines=15> */
.L_x_24263:
        /* <DEDUP_REMOVED lines=74> */
.L_x_24262:
        /* <DEDUP_REMOVED lines=43> */
.L_x_24264:
[----:B------:R-:W-:-:S13]  /*1250*/  ISETP.NE.OR P0, PT, R19, RZ, P0 ;  /* 0x000000ff1300720c */ /* 0x000fda0000705670 */
[----:B------:R-:W-:Y:S05]  /*1260*/  @!P0 BRA `(.L_x_24260) ;  /* 0x000001a000008947 */ /* 0x000fea0003800000 */
.L_x_24261:
        /* <DEDUP_REMOVED lines=26> */
.L_x_24260:
        /* <DEDUP_REMOVED lines=23> */
.L_x_24265:
        /* <DEDUP_REMOVED lines=9> */
.L_x_24248:
        /* <DEDUP_REMOVED lines=14> */
.L_x_24267:
        /* <DEDUP_REMOVED lines=15> */
.L_x_24268:
        /* <DEDUP_REMOVED lines=10> */
.L_x_25596:


//--------------------- .text._ZN4vllm25paged_attention_v2_kernelIffLi112ELi8ELi128ELNS_18Fp8KVCacheDataTypeE0ELb1ELi512EEEvPfS2_PT_PKS3_PKT0_S9_ifPKiSB_iPKfiiiSD_SD_iiiii --------------------------
	.section	.text._ZN4vllm25paged_attention_v2_kernelIffLi112ELi8ELi128ELNS_18Fp8KVCacheDataTypeE0ELb1ELi512EEEvPfS2_PT_PKS3_PKT0_S9_ifPKiSB_iPKfiiiSD_SD_iiiii,"ax",@progbits
	.sectioninfo	@"SHI_REGISTERS=168"
	.align	128
        .global         _ZN4vllm25paged_attention_v2_kernelIffLi112ELi8ELi128ELNS_18Fp8KVCacheDataTypeE0ELb1ELi512EEEvPfS2_PT_PKS3_PKT0_S9_ifPKiSB_iPKfiiiSD_SD_iiiii
        .type           _ZN4vllm25paged_attention_v2_kernelIffLi112ELi8ELi128ELNS_18Fp8KVCacheDataTypeE0ELb1ELi512EEEvPfS2_PT_PKS3_PKT0_S9_ifPKiSB_iPKfiiiSD_SD_iiiii,@function
        .size           _ZN4vllm25paged_attention_v2_kernelIffLi112ELi8ELi128ELNS_18Fp8KVCacheDataTypeE0ELb1ELi512EEEvPfS2_PT_PKS3_PKT0_S9_ifPKiSB_iPKfiiiSD_SD_iiiii,(.L_x_25088 - _ZN4vllm25paged_attention_v2_kernelIffLi112ELi8ELi128ELNS_18Fp8KVCacheDataTypeE0ELb1ELi512EEEvPfS2_PT_PKS3_PKT0_S9_ifPKiSB_iPKfiiiSD_SD_iiiii)
        .other          _ZN4vllm25paged_attention_v2_kernelIffLi112ELi8ELi128ELNS_18Fp8KVCacheDataTypeE0ELb1ELi512EEEvPfS2_PT_PKS3_PKT0_S9_ifPKiSB_iPKfiiiSD_SD_iiiii,@"STO_CUDA_ENTRY STV_DEFAULT"
_ZN4vllm25paged_attention_v2_kernelIffLi112ELi8ELi128ELNS_18Fp8KVCacheDataTypeE0ELb1ELi512EEEvPfS2_PT_PKS3_PKT0_S9_ifPKiSB_iPKfiiiSD_SD_iiiii:
.text._ZN4vllm25paged_attention_v2_kernelIffLi112ELi8ELi128ELNS_18Fp8KVCacheDataTypeE0ELb1ELi512EEEvPfS2_PT_PKS3_PKT0_S9_ifPKiSB_iPKfiiiSD_SD_iiiii:
        /* <DEDUP_REMOVED lines=111> */
.L_x_24273:
        /* <DEDUP_REMOVED lines=11> */
.L_x_24272:
[----:B------:R-:W-:Y:S05]  /*07a0*/  BSYNC B1 ;  /* 0x0000000000017941 */ /* 0x000fea0003800000 */
.L_x_24271:
        /* <DEDUP_REMOVED lines=10> */
.L_x_24274:
        /* <DEDUP_REMOVED lines=17> */
.L_x_24270:
[----:B------:R-:W-:Y:S05]  /*0960*/  BSYNC B0 ;  /* 0x0000000000007941 */ /* 0x000fea0003800000 */
.L_x_24269:
        /* <DEDUP_REMOVED lines=45> */
[----:B------:R-:W-:Y:S02]  /*0c40*/  IADD3 R127, R135, 0x8, RZ ;  /* 0x00000008877f7810 */ /* 0x000fe40007ffe0ff */
[----:B------:R-:W-:Y:S02]  /*0c50*/  LOP3.LUT R7, R7, 0xfffffff8, RZ, 0xc0, !PT ;  /* 0xfffffff807077812 */ /* 0x000fe400078ec0ff */
[----:B------:R-:W-:-:S02]  /*0c60*/  IADD3 R125, R135, 0xc, RZ ;  /* 0x0000000c877d7810 */ /* 0x000fc40007ffe0ff */
[----:B------:R-:W-:Y:S01]  /*0c70*/  IADD3 R123, R135, 0x10, RZ ;  /* 0x00000010877b7810 */ /* 0x000fe20007ffe0ff */
[----:B------:R-:W-:Y:S01]  /*0c80*/  IMAD.IADD R131, R6, 0x1, -R7 ;  /* 0x0000000106837824 */ /* 0x000fe200078e0a07 */
[----:B------:R-:W-:Y:S02]  /*0c90*/  SHF.R.S32.HI R6, RZ, 0x1f, R129 ;  /* 0x0000001fff067819 */ /* 0x000fe40000011481 */
[----:B------:R-:W-:Y:S01]  /*0ca0*/  SHF.R.S32.HI R8, RZ, 0x1f, R127 ;  /* 0x0000001fff087819 */ /* 0x000fe2000001147f */
[C---:B------:R-:W-:Y:S01]  /*0cb0*/  IMAD.SHL.U32 R142, R131.reuse, 0x4, RZ ;  /* 0x00000004838e7824 */ /* 0x040fe200078e00ff */
[----:B------:R-:W-:Y:S01]  /*0cc0*/  SHF.R.S32.HI R10, RZ, 0x1f, R125 ;  /* 0x0000001fff0a7819 */ /* 0x000fe2000001147d */
[----:B------:R-:W-:Y:S01]  /*0cd0*/  IMAD.IADD R130, R131, 0x1, -R130 ;  /* 0x0000000183827824 */ /* 0x000fe200078e0a82 */
[----:B------:R-:W-:Y:S02]  /*0ce0*/  LEA.HI R32, R6, R129, RZ, 0x2 ;  /* 0x0000008106207211 */ /* 0x000fe400078f10ff */
[----:B------:R-:W-:-:S02]  /*0cf0*/  SHF.R.S32.HI R12, RZ, 0x1f, R123 ;  /* 0x0000001fff0c7819 */ /* 0x000fc4000001147b */
        /* <DEDUP_REMOVED lines=72> */
[----:B------:R-:W-:Y:S02]  /*1180*/  SHF.R.S32.HI R21, RZ, 0x1f, R20 ;  /* 0x0000001fff157819 */ /* 0x000fe40000011414 */
        /* <DEDUP_REMOVED lines=43> */
[----:B------:R-:W-:Y:S02]  /*1440*/  IADD3 R28, R135, 0x60, RZ ;  /* 0x00000060871c7810 */ /* 0x000fe40007ffe0ff */
[----:B------:R-:W-:-:S02]  /*1450*/  LEA.HI R63, R27, R26, RZ, 0x2 ;  /* 0x0000001a1b3f7211 */ /* 0x000fc400078f10ff */
[C---:B------:R-:W-:Y:S01]  /*1460*/  LOP3.LUT R23, R61.reuse, 0xfffffffc, RZ, 0xc0, !PT ;  /* 0xfffffffc3d177812 */ /* 0x040fe200078ec0ff */
[----:B------:R-:W-:Y:S01]  /*1470*/  IMAD.SHL.U32 R61, R61, 0x8, RZ ;  /* 0x000000083d3d7824 */ /* 0x000fe200078e00ff */
[C---:B------:R-:W-:Y:S01]  /*1480*/  LOP3.LUT R24, R62.reuse, 0xfffffffc, RZ, 0xc0, !PT ;  /* 0xfffffffc3e187812 */ /* 0x040fe200078ec0ff */
[----:B------:R-:W-:Y:S01]  /*1490*/  IMAD.SHL.U32 R62, R62, 0x8, RZ ;  /* 0x000000083e3e7824 */ /* 0x000fe200078e00ff */
[----:B------:R-:W-:Y:S01]  /*14a0*/  SHF.R.S32.HI R29, RZ, 0x1f, R28 ;  /* 0x0000001fff1d7819 */ /* 0x000fe2000001141c */
[----:B------:R-:W-:Y:S01]  /*14b0*/  IMAD.IADD R22, R22, 0x1, -R23 ;  /* 0x0000000116167824 */ /* 0x000fe200078e0a17 */
[----:B------:R-:W-:Y:S01]  /*14c0*/  LOP3.LUT R27, R63, 0xfffffffc, RZ, 0xc0, !PT ;  /* 0xfffffffc3f1b7812 */ /* 0x000fe200078ec0ff */
[----:B------:R-:W-:Y:S01]  /*14d0*/  IMAD.IADD R23, R25, 0x1, -R24 ;  /* 0x0000000119177824 */ /* 0x000fe200078e0a18 */
[----:B------:R-:W-:Y:S01]  /*14e0*/  IADD3 R52, R135, 0x6c, RZ ;  /* 0x0000006c87347810 */ /* 0x000fe20007ffe0ff */
[----:B------:R-:W-:Y:S01]  /*14f0*/  IMAD.SHL.U32 R63, R63, 0x8, RZ ;  /* 0x000000083f3f7824 */ /* 0x000fe200078e00ff */
[----:B------:R-:W-:Y:S01]  /*1500*/  LEA.HI R64, R29, R28, RZ, 0x2 ;  /* 0x0000001c1d407211 */ /* 0x000fe200078f10ff */
[----:B------:R-:W-:Y:S01]  /*1510*/  IMAD.IADD R24, R26, 0x1, -R27 ;  /* 0x000000011a187824 */ /* 0x000fe200078e0a1b */
[C---:B------:R-:W-:Y:S01]  /*1520*/  IADD3 R26, R135.reuse, 0x64, RZ ;  /* 0x00000064871a7810 */ /* 0x040fe20007ffe0ff */
[----:B------:R-:W-:Y:S01]  /*1530*/  IMAD R29, R4, c[0x0][0x1c0], RZ ;  /* 0x00007000041d7a24 */ /* 0x000fe200078e02ff */
[----:B------:R-:W-:-:S02]  /*1540*/  IADD3 R30, R135, 0x68, RZ ;  /* 0x00000068871e7810 */ /* 0x000fc40007ffe0ff */
[----:B------:R-:W-:Y:S02]  /*1550*/  SHF.R.S32.HI R53, RZ, 0x1f, R52 ;  /* 0x0000001fff357819 */ /* 0x000fe40000011434 */
[----:B------:R-:W-:Y:S02]  /*1560*/  SHF.R.S32.HI R54, RZ, 0x1f, R142 ;  /* 0x0000001fff367819 */ /* 0x000fe4000001148e */
[----:B------:R-:W-:Y:S02]  /*1570*/  SHF.R.S32.HI R27, RZ, 0x1f, R26 ;  /* 0x0000001fff1b7819 */ /* 0x000fe4000001141a */
[----:B------:R-:W-:Y:S02]  /*1580*/  IADD3 R142, P0, R29, R142, RZ ;  /* 0x0000008e1d8e7210 */ /* 0x000fe40007f1e0ff */
[----:B------:R-:W-:Y:S02]  /*1590*/  SHF.R.S32.HI R31, RZ, 0x1f, R30 ;  /* 0x0000001fff1f7819 */ /* 0x000fe4000001141e */
[----:B------:R-:W-:-:S02]  /*15a0*/  LEA.HI R67, R53, R52, RZ, 0x2 ;  /* 0x0000003435437211 */ /* 0x000fc400078f10ff */
[C---:B------:R-:W-:Y:S01]  /*15b0*/  LOP3.LUT R25, R64.reuse, 0xfffffffc, RZ, 0xc0, !PT ;  /* 0xfffffffc40197812 */ /* 0x040fe200078ec0ff */
[----:B------:R-:W-:Y:S01]  /*15c0*/  IMAD.SHL.U32 R64, R64, 0x8, RZ ;  /* 0x0000000840407824 */ /* 0x000fe200078e00ff */
[----:B------:R-:W-:Y:S02]  /*15d0*/  LEA.HI R65, R27, R26, RZ, 0x2 ;  /* 0x0000001a1b417211 */ /* 0x000fe400078f10ff */
[----:B------:R-:W-:Y:S01]  /*15e0*/  LEA.HI.X.SX32 R143, R29, R54, 0x1, P0 ;  /* 0x000000361d8f7211 */ /* 0x000fe200000f0eff */
[----:B------:R-:W-:Y:S01]  /*15f0*/  IMAD.IADD R25, R28, 0x1, -R25 ;  /* 0x000000011c197824 */ /* 0x000fe200078e0a19 */
[----:B------:R-:W-:Y:S01]  /*1600*/  LEA.HI R66, R31, R30, RZ, 0x2 ;  /* 0x0000001e1f427211 */ /* 0x000fe200078f10ff */
[----:B------:R-:W-:Y:S01]  /*1610*/  IMAD.SHL.U32 R54, R45, 0x8, RZ ;  /* 0x000000082d367824 */ /* 0x000fe200078e00ff */
[C---:B------:R-:W-:Y:S01]  /*1620*/  LOP3.LUT R53, R67.reuse, 0xfffffffc, RZ, 0xc0, !PT ;  /* 0xfffffffc43357812 */ /* 0x040fe200078ec0ff */
[----:B------:R-:W-:Y:S01]  /*1630*/  IMAD.SHL.U32 R67, R67, 0x8, RZ ;  /* 0x0000000843437824 */ /* 0x000fe200078e00ff */
[----:B-----5:R-:W-:-:S02]  /*1640*/  FSETP.NEU.FTZ.AND P0, PT, R146, RZ, PT ;  /* 0x000000ff9200720b */ /* 0x020fc40003f1d000 */
        /* <DEDUP_REMOVED lines=96> */
[----:B------:R-:W-:-:S03]  /*1c50*/  IMAD.MOV.U32 R145, RZ, RZ, R133 ;  /* 0x000000ffff917224 */ /* 0x000fc600078e0085 */
.L_x_24284:
        /* <DEDUP_REMOVED lines=70> */
[----:B------:R-:W-:Y:S02]  /*20c0*/  IADD3 R45, P0, P1, R124, R48, R127 ;  /* 0x000000307c2d7210 */ /* 0x000fe4000791e07f */
[----:B------:R-:W-:Y:S02]  /*20d0*/  LEA.HI.X R51, R42, c[0x0][0x184], R43, 0x2, P3 ;  /* 0x000061002a337a11 */ /* 0x000fe400018f142b */
[----:B------:R-:W-:Y:S02]  /*20e0*/  IADD3.X R144, R70, R49, R71, P0, P1 ;  /* 0x0000003146907210 */ /* 0x000fe400007e2447 */
[----:B------:R-:W-:Y:S02]  /*20f0*/  LEA R44, P4, R45, c[0x0][0x180], 0x2 ;  /* 0x000060002d2c7a11 */ /* 0x000fe400078810ff */
[----:B------:R-:W-:-:S02]  /*2100*/  LEA R46, P3, R47, c[0x0][0x180], 0x2 ;  /* 0x000060002f2e7a11 */ /* 0x000fc400078610ff */
[----:B------:R-:W-:Y:S02]  /*2110*/  LEA R42, P0, R40, c[0x0][0x180], 0x2 ;  /* 0x00006000282a7a11 */ /* 0x000fe400078010ff */
[----:B------:R-:W-:Y:S02]  /*2120*/  IADD3.X R43, R72, R49, R73, P5, P6 ;  /* 0x00000031482b7210 */ /* 0x000fe40002fec449 */
[----:B------:R-:W-:Y:S02]  /*2130*/  LEA.HI.X R45, R45, c[0x0][0x184], R144, 0x2, P4 ;  /* 0x000061002d2d7a11 */ /* 0x000fe400020f1490 */
[----:B------:R-:W-:Y:S01]  /*2140*/  LEA.HI.X R47, R47, c[0x0][0x184], R146, 0x2, P3 ;  /* 0x000061002f2f7a11 */ /* 0x000fe200018f1492 */
[----:B------:R0:W2:Y:S01]  /*2150*/  LDG.E.CONSTANT R144, [R50.64] ;  /* 0x0000000a32907981 */ /* 0x0000a2000c1e9900 */
[----:B------:R-:W-:Y:S02]  /*2160*/  IADD3 R41, P1, P2, R32, R48, R123 ;  /* 0x0000003020297210 */ /* 0x000fe40007a3e07b */
[----:B------:R-:W-:Y:S01]  /*2170*/  LEA.HI.X R43, R40, c[0x0][0x184], R43, 0x2, P0 ;  /* 0x00006100282b7a11 */ /* 0x000fe200000f142b */
[----:B------:R1:W3:Y:S01]  /*2180*/  LDG.E.CONSTANT R155, [R46.64] ;  /* 0x0000000a2e9b7981 */ /* 0x0002e2000c1e9900 */
[----:B------:R-:W-:-:S02]  /*2190*/  LEA R40, P0, R41, c[0x0][0x180], 0x2 ;  /* 0x0000600029287a11 */ /* 0x000fc400078010ff */
[-C--:B------:R-:W-:Y:S01]  /*21a0*/  IADD3.X R146, R74, R49.reuse, R75, P1, P2 ;  /* 0x000000314a927210 */ /* 0x080fe20000fe444b */
[----:B------:R4:W5:Y:S01]  /*21b0*/  LDG.E.CONSTANT R159, [R44.64] ;  /* 0x0000000a2c9f7981 */ /* 0x000962000c1e9900 */
[-C--:B------:R-:W-:Y:S02]  /*21c0*/  IADD3 R147, P1, P2, R33, R48.reuse, R6 ;  /* 0x0000003021937210 */ /* 0x080fe40007a3e006 */
[----:B------:R-:W-:Y:S01]  /*21d0*/  LEA.HI.X R41, R41, c[0x0][0x184], R146, 0x2, P0 ;  /* 0x0000610029297a11 */ /* 0x000fe200000f1492 */
[----:B------:R1:W5:Y:S01]  /*21e0*/  LDG.E.CONSTANT R152, [R42.64] ;  /* 0x0000000a2a987981 */ /* 0x000362000c1e9900 */
[----:B------:R-:W-:Y:S02]  /*21f0*/  LEA R146, P0, R147, c[0x0][0x180], 0x2 ;  /* 0x0000600093927a11 */ /* 0x000fe400078010ff */
[----:B------:R-:W-:Y:S01]  /*2200*/  IADD3.X R150, R76, R49, R77, P1, P2 ;  /* 0x000000314c967210 */ /* 0x000fe20000fe444d */
[----:B------:R1:W5:Y:S01]  /*2210*/  LDG.E.CONSTANT R157, [R40.64] ;  /* 0x0000000a289d7981 */ /* 0x000362000c1e9900 */
[----:B------:R-:W-:-:S02]  /*2220*/  IADD3 R148, P1, P2, R34, R48, R7 ;  /* 0x0000003022947210 */ /* 0x000fc40007a3e007 */
[----:B------:R-:W-:Y:S02]  /*2230*/  LEA.HI.X R147, R147, c[0x0][0x184], R150, 0x2, P0 ;  /* 0x0000610093937a11 */ /* 0x000fe400000f1496 */
[----:B0-----:R-:W-:Y:S02]  /*2240*/  LEA R50, P0, R148, c[0x0][0x180], 0x2 ;  /* 0x0000600094327a11 */ /* 0x001fe400078010ff */
[----:B------:R-:W-:Y:S01]  /*2250*/  IADD3.X R51, R78, R49, R79, P1, P2 ;  /* 0x000000314e337210 */ /* 0x000fe20000fe444f */
[----:B------:R0:W5:Y:S03]  /*2260*/  LDG.E.CONSTANT R146, [R146.64] ;  /* 0x0000000a92927981 */ /* 0x000166000c1e9900 */
[----:B------:R-:W-:-:S06]  /*2270*/  LEA.HI.X R51, R148, c[0x0][0x184], R51, 0x2, P0 ;  /* 0x0000610094337a11 */ /* 0x000fcc00000f1433 */
[----:B------:R-:W5:Y:S01]  /*2280*/  LDG.E.CONSTANT R51, [R50.64] ;  /* 0x0000000a32337981 */ /* 0x000f62000c1e9900 */
[----:B----4-:R-:W-:-:S04]  /*2290*/  IADD3 R44, P0, P1, R35, R48, R8 ;  /* 0x00000030232c7210 */ /* 0x010fc8000791e008 */
[----:B------:R-:W-:Y:S02]  /*22a0*/  LEA R150, P2, R44, c[0x0][0x180], 0x2 ;  /* 0x000060002c967a11 */ /* 0x000fe400078410ff */
[-C--:B------:R-:W-:Y:S02]  /*22b0*/  IADD3.X R45, R80, R49.reuse, R81, P0, P1 ;  /* 0x00000031502d7210 */ /* 0x080fe400007e2451 */
[----:B-1----:R-:W-:Y:S02]  /*22c0*/  IADD3 R42, P0, P1, R36, R48, R9 ;  /* 0x00000030242a7210 */ /* 0x002fe4000791e009 */
[----:B------:R-:W-:Y:S02]  /*22d0*/  LEA.HI.X R151, R44, c[0x0][0x184], R45, 0x2, P2 ;  /* 0x000061002c977a11 */ /* 0x000fe400010f142d */
[----:B------:R-:W-:Y:S01]  /*22e0*/  LEA R148, P2, R42, c[0x0][0x180], 0x2 ;  /* 0x000060002a947a11 */ /* 0x000fe200078410ff */
[----:B------:R-:W-:Y:S01]  /*22f0*/  LDS.128 R44, [R128+0x10] ;  /* 0x00001000802c7984 */ /* 0x000fe20000000c00 */
[----:B------:R-:W-:-:S03]  /*2300*/  IADD3.X R43, R82, R49, R83, P0, P1 ;  /* 0x00000031522b7210 */ /* 0x000fc600007e2453 */
[----:B------:R-:W4:Y:S01]  /*2310*/  LDG.E.CONSTANT R150, [R150.64] ;  /* 0x0000000a96967981 */ /* 0x000f22000c1e9900 */
[----:B------:R-:W-:-:S03]  /*2320*/  LEA.HI.X R149, R42, c[0x0][0x184], R43, 0x2, P2 ;  /* 0x000061002a957a11 */ /* 0x000fc600010f142b */
[----:B------:R-:W2:Y:S04]  /*2330*/  LDS.128 R40, [R128] ;  /* 0x0000000080287984 */ /* 0x000ea80000000c00 */
[----:B------:R1:W4:Y:S01]  /*2340*/  LDG.E.CONSTANT R153, [R148.64] ;  /* 0x0000000a94997981 */ /* 0x000322000c1e9900 */
[-C--:B0-----:R-:W-:Y:S02]  /*2350*/  IADD3 R147, P1, P2, R37, R48.reuse, R10 ;  /* 0x0000003025937210 */ /* 0x081fe40007a3e00a */
[----:B-1----:R-:W-:Y:S01]  /*2360*/  IADD3 R148, P3, P4, R38, R48, R11 ;  /* 0x0000003026947210 */ /* 0x002fe20007c7e00b */
[----:B--2---:R-:W-:-:S04]  /*2370*/  FMUL.FTZ R41, R144, R41 ;  /* 0x0000002990297220 */ /* 0x004fc80000410000 */
[----:B---3--:R-:W-:-:S04]  /*2380*/  FFMA.FTZ R40, R40, R155, R41 ;  /* 0x0000009b28287223 */ /* 0x008fc80000010029 */
[----:B-----5:R-:W-:-:S04]  /*2390*/  FFMA.FTZ R40, R159, R42, R40 ;  /* 0x0000002a9f287223 */ /* 0x020fc80000010028 */
[----:B------:R-:W-:Y:S02]  /*23a0*/  FFMA.FTZ R152, R152, R43, R40 ;  /* 0x0000002b98987223 */ /* 0x000fe40000010028 */
[----:B------:R-:W0:Y:S02]  /*23b0*/  LDS.128 R40, [R128+0x20] ;  /* 0x0000200080287984 */ /* 0x000e240000000c00 */
[----:B------:R-:W-:-:S04]  /*23c0*/  FFMA.FTZ R44, R44, R157, R152 ;  /* 0x0000009d2c2c7223 */ /* 0x000fc80000010098 */
[----:B------:R-:W-:Y:S01]  /*23d0*/  FFMA.FTZ R44, R146, R45, R44 ;  /* 0x0000002d922c7223 */ /* 0x000fe2000001002c */
[----:B------:R-:W-:-:S03]  /*23e0*/  LEA R146, P0, R147, c[0x0][0x180], 0x2 ;  /* 0x0000600093927a11 */ /* 0x000fc600078010ff */
[----:B------:R-:W-:Y:S01]  /*23f0*/  FFMA.FTZ R144, R51, R46, R44 ;  /* 0x0000002e33907223 */ /* 0x000fe2000001002c */
[----:B------:R-:W-:-:S04]  /*2400*/  IADD3.X R44, R84, R49, R85, P1, P2 ;  /* 0x00000031542c7210 */ /* 0x000fc80000fe4455 */
[----:B------:R-:W-:-:S05]  /*2410*/  LEA.HI.X R147, R147, c[0x0][0x184], R44, 0x2, P0 ;  /* 0x0000610093937a11 */ /* 0x000fca00000f142c */
[----:B------:R1:W2:Y:S01]  /*2420*/  LDG.E.CONSTANT R46, [R146.64] ;  /* 0x0000000a922e7981 */ /* 0x0002a2000c1e9900 */
[----:B------:R-:W-:Y:S02]  /*2430*/  LEA R50, P1, R148, c[0x0][0x180], 0x2 ;  /* 0x0000600094327a11 */ /* 0x000fe400078210ff */
[-C--:B------:R-:W-:Y:S02]  /*2440*/  IADD3.X R51, R86, R49.reuse, R87, P3, P4 ;  /* 0x0000003156337210 */ /* 0x080fe40001fe8457 */
[-C--:B------:R-:W-:Y:S02]  /*2450*/  IADD3 R45, P2, P3, R39, R48.reuse, R12 ;  /* 0x00000030272d7210 */ /* 0x080fe40007b5e00c */
[----:B------:R-:W-:Y:S02]  /*2460*/  LEA.HI.X R51, R148, c[0x0][0x184], R51, 0x2, P1 ;  /* 0x0000610094337a11 */ /* 0x000fe400008f1433 */
[C---:B------:R-:W-:Y:S02]  /*2470*/  LEA R44, P0, R45.reuse, c[0x0][0x180], 0x2 ;  /* 0x000060002d2c7a11 */ /* 0x040fe400078010ff */
[----:B------:R-:W-:Y:S01]  /*2480*/  IADD3.X R148, R88, R49, R89, P2, P3 ;  /* 0x0000003158947210 */ /* 0x000fe200017e6459 */
[----:B----4-:R-:W-:Y:S01]  /*2490*/  FFMA.FTZ R47, R150, R47, R144 ;  /* 0x0000002f962f7223 */ /* 0x010fe20000010090 */
[----:B------:R-:W-:Y:S01]  /*24a0*/  IADD3 R149, P1, P2, R52, R48, R13 ;  /* 0x0000003034957210 */ /* 0x000fe20007a3e00d */
[----:B------:R3:W4:Y:S01]  /*24b0*/  LDG.E.CONSTANT R163, [R50.64] ;  /* 0x0000000a32a37981 */ /* 0x000722000c1e9900 */
[----:B------:R-:W-:-:S02]  /*24c0*/  LEA.HI.X R45, R45, c[0x0][0x184], R148, 0x2, P0 ;  /* 0x000061002d2d7a11 */ /* 0x000fc400000f1494 */
[C---:B------:R-:W-:Y:S02]  /*24d0*/  LEA R148, P0, R149.reuse, c[0x0][0x180], 0x2 ;  /* 0x0000600095947a11 */ /* 0x040fe400078010ff */
[----:B------:R-:W-:Y:S01]  /*24e0*/  IADD3.X R152, R90, R49, R91, P1, P2 ;  /* 0x000000315a987210 */ /* 0x000fe20000fe445b */
[----:B0-----:R-:W-:Y:S01]  /*24f0*/  FFMA.FTZ R40, R40, R153, R47 ;  /* 0x0000009928287223 */ /* 0x001fe2000001002f */
[-C--:B------:R-:W-:Y:S01]  /*2500*/  IADD3 R144, P3, P4, R54, R48.reuse, R15 ;  /* 0x0000003036907210 */ /* 0x080fe20007c7e00f */
[----:B------:R0:W5:Y:S01]  /*2510*/  LDG.E.CONSTANT R160, [R44.64] ;  /* 0x0000000a2ca07981 */ /* 0x000162000c1e9900 */
[----:B------:R-:W-:Y:S02]  /*2520*/  LEA.HI.X R149, R149, c[0x0][0x184], R152, 0x2, P0 ;  /* 0x0000610095957a11 */ /* 0x000fe400000f1498 */
[----:B------:R-:W-:Y:S02]  /*2530*/  IADD3 R150, P0, P1, R53, R48, R14 ;  /* 0x0000003035967210 */ /* 0x000fe4000791e00e */
[----:B---3--:R-:W-:Y:S01]  /*2540*/  IADD3.X R51, R94, R49, R95, P3, P4 ;  /* 0x000000315e337210 */ /* 0x008fe20001fe845f */
[----:B------:R3:W5:Y:S01]  /*2550*/  LDG.E.CONSTANT R161, [R148.64] ;  /* 0x0000000a94a17981 */ /* 0x000762000c1e9900 */
[----:B------:R-:W-:-:S02]  /*2560*/  LEA R156, P2, R150, c[0x0][0x180], 0x2 ;  /* 0x00006000969c7a11 */ /* 0x000fc400078410ff */
[----:B------:R-:W-:Y:S02]  /*2570*/  IADD3.X R47, R92, R49, R93, P0, P1 ;  /* 0x000000315c2f7210 */ /* 0x000fe400007e245d */
[----:B------:R-:W-:Y:S02]  /*2580*/  LEA R50, P0, R144, c[0x0][0x180], 0x2 ;  /* 0x0000600090327a11 */ /* 0x000fe400078010ff */
[----:B------:R-:W-:Y:S02]  /*2590*/  LEA.HI.X R157, R150, c[0x0][0x184], R47, 0x2, P2 ;  /* 0x00006100969d7a11 */ /* 0x000fe400010f142f */
[----:B------:R-:W-:Y:S02]  /*25a0*/  IADD3 R47, P1, P2, R55, R48, R16 ;  /* 0x00000030372f7210 */ /* 0x000fe40007a3e010 */
[----:B------:R-:W-:Y:S01]  /*25b0*/  LEA.HI.X R51, R144, c[0x0][0x184], R51, 0x2, P0 ;  /* 0x0000610090337a11 */ /* 0x000fe200000f1433 */
[----:B------:R3:W5:Y:S01]  /*25c0*/  LDG.E.CONSTANT R156, [R156.64] ;  /* 0x0000000a9c9c7981 */ /* 0x000762000c1e9900 */
[----:B-1----:R-:W-:-:S02]  /*25d0*/  LEA R146, P0, R47, c[0x0][0x180], 0x2 ;  /* 0x000060002f927a11 */ /* 0x002fc400078010ff */
[-C--:B0-----:R-:W-:Y:S01]  /*25e0*/  IADD3.X R44, R96, R49.reuse, R97, P1, P2 ;  /* 0x00000031602c7210 */ /* 0x081fe20000fe4461 */
[----:B------:R0:W5:Y:S01]  /*25f0*/  LDG.E.CONSTANT R159, [R50.64] ;  /* 0x0000000a329f7981 */ /* 0x000162000c1e9900 */
        /* <DEDUP_REMOVED lines=8> */
[----:B------:R-:W-:Y:S02]  /*2680*/  LEA R150, P2, R144, c[0x0][0x180], 0x2 ;  /* 0x0000600090967a11 */ /* 0x000fe400078410ff */
[-C--:B---3--:R-:W-:Y:S02]  /*2690*/  IADD3.X R149, R100, R49.reuse, R101, P0, P1 ;  /* 0x0000003164957210 */ /* 0x088fe400007e2465 */
[----:B------:R-:W-:Y:S02]  /*26a0*/  IADD3 R47, P0, P1, R58, R48, R19 ;  /* 0x000000303a2f7210 */ /* 0x000fe4000791e013 */
[----:B------:R-:W-:Y:S02]  /*26b0*/  LEA.HI.X R151, R144, c[0x0][0x184], R149, 0x2, P2 ;  /* 0x0000610090977a11 */ /* 0x000fe400010f1495 */
[----:B0-----:R-:W-:Y:S02]  /*26c0*/  LEA R50, P2, R47, c[0x0][0x180], 0x2 ;  /* 0x000060002f327a11 */ /* 0x001fe400078410ff */
[----:B------:R-:W-:-:S04]  /*26d0*/  IADD3.X R144, R102, R49, R103, P0, P1 ;  /* 0x0000003166907210 */ /* 0x000fc800007e2467 */
[----:B------:R-:W-:Y:S02]  /*26e0*/  LEA.HI.X R51, R47, c[0x0][0x184], R144, 0x2, P2 ;  /* 0x000061002f337a11 */ /* 0x000fe400010f1490 */
[----:B------:R-:W-:-:S03]  /*26f0*/  IADD3 R47, P0, P1, R59, R48, R20 ;  /* 0x000000303b2f7210 */ /* 0x000fc6000791e014 */
[----:B-1----:R0:W3:Y:S01]  /*2700*/  LDG.E.CONSTANT R147, [R50.64] ;  /* 0x0000000a32937981 */ /* 0x0020e2000c1e9900 */
[C---:B------:R-:W-:Y:S02]  /*2710*/  LEA R152, P2, R47.reuse, c[0x0][0x180], 0x2 ;  /* 0x000060002f987a11 */ /* 0x040fe400078410ff */
[-C--:B------:R-:W-:Y:S02]  /*2720*/  IADD3.X R144, R104, R49.reuse, R105, P0, P1 ;  /* 0x0000003168907210 */ /* 0x080fe400007e2469 */
[----:B------:R-:W-:Y:S02]  /*2730*/  IADD3 R44, P0, P1, R60, R48, R21 ;  /* 0x000000303c2c7210 */ /* 0x000fe4000791e015 */
[----:B------:R-:W-:Y:S02]  /*2740*/  LEA.HI.X R153, R47, c[0x0][0x184], R144, 0x2, P2 ;  /* 0x000061002f997a11 */ /* 0x000fe400010f1490 */
[----:B------:R-:W-:Y:S01]  /*2750*/  LEA R148, P2, R44, c[0x0][0x180], 0x2 ;  /* 0x000060002c947a11 */ /* 0x000fe200078410ff */
[----:B------:R1:W3:Y:S01]  /*2760*/  LDG.E.CONSTANT R144, [R150.64] ;  /* 0x0000000a96907981 */ /* 0x0002e2000c1e9900 */
[----:B------:R-:W-:-:S03]  /*2770*/  IADD3.X R45, R106, R49, R107, P0, P1 ;  /* 0x000000316a2d7210 */ /* 0x000fc600007e246b */
[----:B------:R0:W3:Y:S01]  /*2780*/  LDG.E.CONSTANT R152, [R152.64] ;  /* 0x0000000a98987981 */ /* 0x0000e2000c1e9900 */
[----:B------:R-:W-:Y:S02]  /*2790*/  LEA.HI.X R149, R44, c[0x0][0x184], R45, 0x2, P2 ;  /* 0x000061002c957a11 */ /* 0x000fe400010f142d */
[----:B------:R-:W-:-:S04]  /*27a0*/  IADD3 R45, P0, P1, R61, R48, R22 ;  /* 0x000000303d2d7210 */ /* 0x000fc8000791e016 */
[C---:B------:R-:W-:Y:S02]  /*27b0*/  LEA R44, P2, R45.reuse, c[0x0][0x180], 0x2 ;  /* 0x000060002d2c7a11 */ /* 0x040fe400078410ff */
[-C--:B------:R-:W-:Y:S01]  /*27c0*/  IADD3.X R146, R108, R49.reuse, R109, P0, P1 ;  /* 0x000000316c927210 */ /* 0x080fe200007e246d */
[----:B0-----:R0:W3:Y:S01]  /*27d0*/  LDG.E.CONSTANT R153, [R148.64] ;  /* 0x0000000a94997981 */ /* 0x0010e2000c1e9900 */
[----:B------:R-:W-:Y:S02]  /*27e0*/  IADD3 R47, P0, P1, R62, R48, R23 ;  /* 0x000000303e2f7210 */ /* 0x000fe4000791e017 */
[----:B------:R-:W-:Y:S02]  /*27f0*/  LEA.HI.X R45, R45, c[0x0][0x184], R146, 0x2, P2 ;  /* 0x000061002d2d7a11 */ /* 0x000fe400010f1492 */
[C---:B------:R-:W-:Y:S02]  /*2800*/  LEA R50, P2, R47.reuse, c[0x0][0x180], 0x2 ;  /* 0x000060002f327a11 */ /* 0x040fe400078410ff */
[----:B------:R-:W-:Y:S01]  /*2810*/  IADD3.X R146, R110, R49, R111, P0, P1 ;  /* 0x000000316e927210 */ /* 0x000fe200007e246f */
[----:B-1----:R1:W3:Y:S03]  /*2820*/  LDG.E.CONSTANT R150, [R44.64] ;  /* 0x0000000a2c967981 */ /* 0x0022e6000c1e9900 */
[----:B------:R-:W-:-:S02]  /*2830*/  LEA.HI.X R51, R47, c[0x0][0x184], R146, 0x2, P2 ;  /* 0x000061002f337a11 */ /* 0x000fc400010f1492 */
[----:B------:R-:W-:-:S03]  /*2840*/  IADD3 R47, P0, P1, R63, R48, R24 ;  /* 0x000000303f2f7210 */ /* 0x000fc6000791e018 */
[----:B------:R1:W3:Y:S01]  /*2850*/  LDG.E.CONSTANT R151, [R50.64] ;  /* 0x0000000a32977981 */ /* 0x0002e2000c1e9900 */
        /* <DEDUP_REMOVED lines=10> */
[C---:B-1----:R-:W-:Y:S02]  /*2900*/  LEA R44, P2, R47.reuse, c[0x0][0x180], 0x2 ;  /* 0x000060002f2c7a11 */ /* 0x042fe400078410ff */
[-C--:B------:R-:W-:Y:S02]  /*2910*/  IADD3.X R50, R116, R49.reuse, R117, P0, P1 ;  /* 0x0000003174327210 */ /* 0x080fe400007e2475 */
[-C--:B------:R-:W-:Y:S02]  /*2920*/  IADD3 R51, P0, P1, R66, R48.reuse, R27 ;  /* 0x0000003042337210 */ /* 0x080fe4000791e01b */
[----:B------:R-:W-:Y:S02]  /*2930*/  LEA.HI.X R45, R47, c[0x0][0x184], R50, 0x2, P2 ;  /* 0x000061002f2d7a11 */ /* 0x000fe400010f1432 */
[----:B------:R-:W-:Y:S02]  /*2940*/  IADD3 R47, P3, P4, R67, R48, R28 ;  /* 0x00000030432f7210 */ /* 0x000fe40007c7e01c */
[----:B------:R-:W-:Y:S01]  /*2950*/  LEA R50, P2, R51, c[0x0][0x180], 0x2 ;  /* 0x0000600033327a11 */ /* 0x000fe200078410ff */
[----:B------:R0:W3:Y:S01]  /*2960*/  LDG.E.CONSTANT R146, [R44.64] ;  /* 0x0000000a2c927981 */ /* 0x0000e2000c1e9900 */
[----:B------:R-:W-:-:S02]  /*2970*/  IADD3.X R48, R118, R49, R119, P0, P1 ;  /* 0x0000003176307210 */ /* 0x000fc400007e2477 */
[----:B------:R-:W-:Y:S02]  /*2980*/  IADD3.X R154, R120, R49, R121, P3, P4 ;  /* 0x00000031789a7210 */ /* 0x000fe40001fe8479 */
[----:B------:R-:W-:Y:S02]  /*2990*/  LEA.HI.X R51, R51, c[0x0][0x184], R48, 0x2, P2 ;  /* 0x0000610033337a11 */ /* 0x000fe400010f1430 */
[----:B------:R-:W-:-:S03]  /*29a0*/  LEA R48, P0, R47, c[0x0][0x180], 0x2 ;  /* 0x000060002f307a11 */ /* 0x000fc600078010ff */
[----:B------:R1:W3:Y:S01]  /*29b0*/  LDG.E.CONSTANT R157, [R50.64] ;  /* 0x0000000a329d7981 */ /* 0x0002e2000c1e9900 */
[----:B------:R-:W-:-:S05]  /*29c0*/  LEA.HI.X R49, R47, c[0x0][0x184], R154, 0x2, P0 ;  /* 0x000061002f317a11 */ /* 0x000fca00000f149a */
[----:B------:R1:W3:Y:S04]  /*29d0*/  LDG.E.CONSTANT R154, [R48.64] ;  /* 0x0000000a309a7981 */ /* 0x0002e8000c1e9900 */
[----:B-1----:R-:W-:Y:S01]  /*29e0*/  LDS.128 R48, [R128+0x60] ;  /* 0x0000600080307984 */ /* 0x002fe20000000c00 */
[----:B--2---:R-:W-:-:S03]  /*29f0*/  FFMA.FTZ R40, R46, R41, R40 ;  /* 0x000000292e287223 */ /* 0x004fc60000010028 */
[----:B0-----:R-:W0:Y:S01]  /*2a00*/  LDS.128 R44, [R128+0x30] ;  /* 0x00003000802c7984 */ /* 0x001e220000000c00 */
[----:B----4-:R-:W-:-:S04]  /*2a10*/  FFMA.FTZ R40, R163, R42, R40 ;  /* 0x0000002aa3287223 */ /* 0x010fc80000010028 */
[----:B-----5:R-:W-:-:S04]  /*2a20*/  FFMA.FTZ R40, R160, R43, R40 ;  /* 0x0000002ba0287223 */ /* 0x020fc80000010028 */
[----:B0-----:R-:W-:Y:S02]  /*2a30*/  FFMA.FTZ R44, R44, R161, R40 ;  /* 0x000000a12c2c7223 */ /* 0x001fe40000010028 */
[----:B------:R-:W0:Y:S02]  /*2a40*/  LDS.128 R40, [R128+0x40] ;  /* 0x0000400080287984 */ /* 0x000e240000000c00 */
[----:B------:R-:W-:-:S04]  /*2a50*/  FFMA.FTZ R44, R156, R45, R44 ;  /* 0x0000002d9c2c7223 */ /* 0x000fc8000001002c */
[----:B------:R-:W-:-:S04]  /*2a60*/  FFMA.FTZ R44, R159, R46, R44 ;  /* 0x0000002e9f2c7223 */ /* 0x000fc8000001002c */
[----:B------:R-:W-:Y:S02]  /*2a70*/  FFMA.FTZ R158, R158, R47, R44 ;  /* 0x0000002f9e9e7223 */ /* 0x000fe4000001002c */
[----:B------:R-:W1:Y:S02]  /*2a80*/  LDS.128 R44, [R128+0x50] ;  /* 0x00005000802c7984 */ /* 0x000e640000000c00 */
[----:B0-----:R-:W-:-:S04]  /*2a90*/  FFMA.FTZ R40, R40, R155, R158 ;  /* 0x0000009b28287223 */ /* 0x001fc8000001009e */
[----:B---3--:R-:W-:-:S04]  /*2aa0*/  FFMA.FTZ R40, R144, R41, R40 ;  /* 0x0000002990287223 */ /* 0x008fc80000010028 */
[----:B------:R-:W-:-:S04]  /*2ab0*/  FFMA.FTZ R40, R147, R42, R40 ;  /* 0x0000002a93287223 */ /* 0x000fc80000010028 */
[----:B------:R-:W-:-:S04]  /*2ac0*/  FFMA.FTZ R40, R152, R43, R40 ;  /* 0x0000002b98287223 */ /* 0x000fc80000010028 */
[----:B-1----:R-:W-:-:S04]  /*2ad0*/  FFMA.FTZ R40, R44, R153, R40 ;  /* 0x000000992c287223 */ /* 0x002fc80000010028 */
[----:B------:R-:W-:-:S04]  /*2ae0*/  FFMA.FTZ R40, R150, R45, R40 ;  /* 0x0000002d96287223 */ /* 0x000fc80000010028 */
[----:B------:R-:W-:-:S04]  /*2af0*/  FFMA.FTZ R40, R151, R46, R40 ;  /* 0x0000002e97287223 */ /* 0x000fc80000010028 */
[----:B------:R-:W-:-:S04]  /*2b00*/  FFMA.FTZ R40, R148, R47, R40 ;  /* 0x0000002f94287223 */ /* 0x000fc80000010028 */
[----:B------:R-:W-:Y:S01]  /*2b10*/  FFMA.FTZ R40, R48, R149, R40 ;  /* 0x0000009530287223 */ /* 0x000fe20000010028 */
[----:B------:R-:W-:-:S03]  /*2b20*/  ISETP.NE.AND P0, PT, R135, RZ, PT ;  /* 0x000000ff8700720c */ /* 0x000fc60003f05270 */
[----:B------:R-:W-:-:S04]  /*2b30*/  FFMA.FTZ R40, R146, R49, R40 ;  /* 0x0000003192287223 */ /* 0x000fc80000010028 */
[----:B------:R-:W-:-:S04]  /*2b40*/  FFMA.FTZ R40, R157, R50, R40 ;  /* 0x000000329d287223 */ /* 0x000fc80000010028 */
[----:B------:R-:W-:Y:S01]  /*2b50*/  FFMA.FTZ R51, R154, R51, R40 ;  /* 0x000000339a337223 */ /* 0x000fe20000010028 */
[----:B------:R-:W-:Y:S05]  /*2b60*/  BRA.DIV ~URZ, `(.L_x_24280) ;  /* 0x000046d27f007947 */ /* 0x000fea000b800000 */
[----:B------:R0:W1:Y:S02]  /*2b70*/  SHFL.BFLY PT, R40, R51, 0x2, 0x1f ;  /* 0x0c401f0033287f89 */ /* 0x00006400000e0000 */
.L_x_24325:
[----:B01----:R-:W-:Y:S01]  /*2b80*/  FADD.FTZ R51, R51, R40 ;  /* 0x0000002833337221 */ /* 0x003fe20000010000 */
[----:B------:R-:W-:Y:S05]  /*2b90*/  BRA.DIV ~URZ, `(.L_x_24281) ;  /* 0x000047227f007947 */ /* 0x000fea000b800000 */
[----:B------:R0:W1:Y:S02]  /*2ba0*/  SHFL.BFLY PT, R40, R51, 0x1, 0x1f ;  /* 0x0c201f0033287f89 */ /* 0x00006400000e0000 */
.L_x_24326:
        /* <DEDUP_REMOVED lines=11> */
.L_x_24279:
[----:B------:R-:W-:-:S13]  /*2c60*/  ISETP.NE.AND P0, PT, R135, RZ, PT ;  /* 0x000000ff8700720c */ /* 0x000fda0003f05270 */
[----:B------:R-:W-:Y:S02]  /*2c70*/  @!P0 IMAD R40, R145, 0x8, R130 ;  /* 0x0000000891288824 */ /* 0x000fe400078e0282 */
[----:B------:R-:W-:-:S05]  /*2c80*/  @!P0 IMAD.MOV.U32 R41, RZ, RZ, -0x800001 ;  /* 0xff7fffffff298424 */ /* 0x000fca00078e00ff */
[----:B------:R0:W-:Y:S02]  /*2c90*/  @!P0 STS [R40.X4+0x1e0], R41 ;  /* 0x0001e02928008388 */ /* 0x0001e40000004800 */
.L_x_24282:
[----:B------:R-:W-:Y:S05]  /*2ca0*/  BSYNC B1 ;  /* 0x0000000000017941 */ /* 0x000fea0003800000 */
.L_x_24278:
[----:B------:R-:W-:-:S04]  /*2cb0*/  IADD3 R145, R145, 0x4, RZ ;  /* 0x0000000491917810 */ /* 0x000fc80007ffe0ff */
[----:B------:R-:W-:-:S13]  /*2cc0*/  ISETP.GE.AND P0, PT, R145, R140, PT ;  /* 0x0000008c9100720c */ /* 0x000fda0003f06270 */
[----:B01----:R-:W-:Y:S01]  /*2cd0*/  @P0 CALL.REL.NOINC `(.L_x_24283) ;  /* 0x0000001000000944 */ /* 0x003fe20003c00000 */
[----:B------:R-:W-:Y:S05]  /*2ce0*/  BRA `(.L_x_24284) ;  /* 0xffffef7000007947 */ /* 0x000fea000383ffff */
.L_x_24283:
[----:B------:R-:W-:Y:S05]  /*2cf0*/  BRA `(.L_x_24276) ;  /* 0x0000111000007947 */ /* 0x000fea0003800000 */
.L_x_24277:
[----:B------:R-:W-:Y:S01]  /*2d00*/  IADD3 R147, -R141, 0x1, RZ ;  /* 0x000000018d937810 */ /* 0x000fe20007ffe1ff */
[----:B------:R-:W-:Y:S02]  /*2d10*/  IMAD.MOV.U32 R132, RZ, RZ, -0x800001 ;  /* 0xff7fffffff847424 */ /* 0x000fe400078e00ff */
[----:B------:R-:W-:-:S03]  /*2d20*/  IMAD.MOV.U32 R149, RZ, RZ, R133 ;  /* 0x000000ffff957224 */ /* 0x000fc600078e0085 */
.L_x_24290:
        /* <DEDUP_REMOVED lines=65> */
[-C--:B------:R-:W-:Y:S01]  /*3140*/  IADD3 R45, P1, R135, R144.reuse, RZ ;  /* 0x00000090872d7210 */ /* 0x080fe20007f3e0ff */
[----:B------:R-:W-:Y:S01]  /*3150*/  IMAD R163, R40, R31, R42 ;  /* 0x0000001f28a37224 */ /* 0x000fe200078e022a */
[----:B------:R-:W-:Y:S02]  /*3160*/  LEA R42, P0, R43, c[0x0][0x180], 0x2 ;  /* 0x000060002b2a7a11 */ /* 0x000fe400078010ff */
[----:B------:R-:W-:Y:S01]  /*3170*/  IADD3 R44, P2, P3, R124, R144, R127 ;  /* 0x000000907c2c7210 */ /* 0x000fe20007b5e07f */
[----:B------:R-:W-:-:S05]  /*3180*/  IMAD.IADD R163, R145, 0x1, R163 ;  /* 0x0000000191a37824 */ /* 0x000fca00078e02a3 */
[-C--:B------:R-:W-:Y:S02]  /*3190*/  IADD3.X R46, R68, R163.reuse, R69, P4, P5 ;  /* 0x000000a3442e7210 */ /* 0x080fe400027ea445 */
[----:B------:R-:W-:Y:S02]  /*31a0*/  LEA R48, P5, R44, c[0x0][0x180], 0x2 ;  /* 0x000060002c307a11 */ /* 0x000fe400078a10ff */
[----:B------:R-:W-:Y:S01]  /*31b0*/  LEA.HI.X R43, R43, c[0x0][0x184], R46, 0x2, P0 ;  /* 0x000061002b2b7a11 */ /* 0x000fe200000f142e */
[----:B------:R-:W-:Y:S01]  /*31c0*/  IMAD.X R46, R30, 0x1, R163, P1 ;  /* 0x000000011e2e7824 */ /* 0x000fe200008e06a3 */
[----:B------:R-:W-:Y:S02]  /*31d0*/  IADD3.X R41, R70, R163, R71, P2, P3 ;  /* 0x000000a346297210 */ /* 0x000fe400017e6447 */
[----:B------:R-:W-:Y:S01]  /*31e0*/  LEA R40, P4, R45, c[0x0][0x180], 0x2 ;  /* 0x000060002d287a11 */ /* 0x000fe200078810ff */
[----:B------:R0:W2:Y:S01]  /*31f0*/  LDG.E.CONSTANT R50, [R42.64] ;  /* 0x0000000a2a327981 */ /* 0x0000a2000c1e9900 */
[----:B------:R-:W-:-:S02]  /*3200*/  LEA.HI.X R49, R44, c[0x0][0x184], R41, 0x2, P5 ;  /* 0x000061002c317a11 */ /* 0x000fc400028f1429 */
[----:B------:R-:W-:Y:S02]  /*3210*/  LEA.HI.X R41, R45, c[0x0][0x184], R46, 0x2, P4 ;  /* 0x000061002d297a11 */ /* 0x000fe400020f142e */
[-C--:B------:R-:W-:Y:S01]  /*3220*/  IADD3 R47, P0, P1, R122, R144.reuse, R125 ;  /* 0x000000907a2f7210 */ /* 0x080fe2000791e07d */
[----:B------:R1:W3:Y:S04]  /*3230*/  LDG.E.CONSTANT R145, [R48.64] ;  /* 0x0000000a30917981 */ /* 0x0002e8000c1e9900 */
[----:B------:R4:W5:Y:S01]  /*3240*/  LDG.E.CONSTANT R51, [R40.64] ;  /* 0x0000000a28337981 */ /* 0x000962000c1e9900 */
[----:B------:R-:W-:Y:S02]  /*3250*/  IADD3 R45, P3, P4, R32, R144, R123 ;  /* 0x00000090202d7210 */ /* 0x000fe40007c7e07b */
[----:B------:R-:W-:-:S02]  /*3260*/  LEA R46, P2, R47, c[0x0][0x180], 0x2 ;  /* 0x000060002f2e7a11 */ /* 0x000fc400078410ff */
[----:B------:R-:W-:Y:S02]  /*3270*/  LEA R44, P5, R45, c[0x0][0x180], 0x2 ;  /* 0x000060002d2c7a11 */ /* 0x000fe400078a10ff */
[-C--:B------:R-:W-:Y:S02]  /*3280*/  IADD3.X R152, R72, R163.reuse, R73, P0, P1 ;  /* 0x000000a348987210 */ /* 0x080fe400007e2449 */
[----:B------:R-:W-:Y:S02]  /*3290*/  IADD3.X R150, R74, R163, R75, P3, P4 ;  /* 0x000000a34a967210 */ /* 0x000fe40001fe844b */
[----:B0-----:R-:W-:Y:S02]  /*32a0*/  IADD3 R43, P0, P1, R33, R144, R6 ;  /* 0x00000090212b7210 */ /* 0x001fe4000791e006 */
[----:B------:R-:W-:Y:S02]  /*32b0*/  LEA.HI.X R47, R47, c[0x0][0x184], R152, 0x2, P2 ;  /* 0x000061002f2f7a11 */ /* 0x000fe400010f1498 */
[----:B------:R-:W-:-:S02]  /*32c0*/  LEA.HI.X R45, R45, c[0x0][0x184], R150, 0x2, P5 ;  /* 0x000061002d2d7a11 */ /* 0x000fc400028f1496 */
[----:B------:R-:W-:Y:S01]  /*32d0*/  IADD3 R151, P3, P4, R34, R144, R7 ;  /* 0x0000009022977210 */ /* 0x000fe20007c7e007 */
[----:B------:R0:W3:Y:S01]  /*32e0*/  LDG.E.CONSTANT R154, [R46.64] ;  /* 0x0000000a2e9a7981 */ /* 0x0000e2000c1e9900 */
[----:B------:R-:W-:Y:S02]  /*32f0*/  LEA R42, P2, R43, c[0x0][0x180], 0x2 ;  /* 0x000060002b2a7a11 */ /* 0x000fe400078410ff */
[-C--:B------:R-:W-:Y:S01]  /*3300*/  IADD3.X R150, R76, R163.reuse, R77, P0, P1 ;  /* 0x000000a34c967210 */ /* 0x080fe200007e244d */
[----:B------:R0:W3:Y:S01]  /*3310*/  LDG.E.CONSTANT R155, [R44.64] ;  /* 0x0000000a2c9b7981 */ /* 0x0000e2000c1e9900 */
[----:B----4-:R-:W-:Y:S02]  /*3320*/  LEA R40, P0, R151, c[0x0][0x180], 0x2 ;  /* 0x0000600097287a11 */ /* 0x010fe400078010ff */
[----:B------:R-:W-:Y:S02]  /*3330*/  IADD3.X R152, R78, R163, R79, P3, P4 ;  /* 0x000000a34e987210 */ /* 0x000fe40001fe844f */
[----:B------:R-:W-:-:S02]  /*3340*/  LEA.HI.X R43, R43, c[0x0][0x184], R150, 0x2, P2 ;  /* 0x000061002b2b7a11 */ /* 0x000fc400010f1496 */
[-C--:B------:R-:W-:Y:S02]  /*3350*/  IADD3 R150, P1, P2, R35, R144.reuse, R8 ;  /* 0x0000009023967210 */ /* 0x080fe40007a3e008 */
[----:B------:R-:W-:Y:S01]  /*3360*/  LEA.HI.X R41, R151, c[0x0][0x184], R152, 0x2, P0 ;  /* 0x0000610097297a11 */ /* 0x000fe200000f1498 */
[----:B------:R4:W3:Y:S01]  /*3370*/  LDG.E.CONSTANT R156, [R42.64] ;  /* 0x0000000a2a9c7981 */ /* 0x0008e2000c1e9900 */
[----:B-1----:R-:W-:Y:S02]  /*3380*/  LEA R48, P0, R150, c[0x0][0x180], 0x2 ;  /* 0x0000600096307a11 */ /* 0x002fe400078010ff */
[----:B------:R-:W-:Y:S01]  /*3390*/  IADD3.X R49, R80, R163, R81, P1, P2 ;  /* 0x000000a350317210 */ /* 0x000fe20000fe4451 */
[----:B------:R1:W3:Y:S01]  /*33a0*/  LDG.E.CONSTANT R157, [R40.64] ;  /* 0x0000000a289d7981 */ /* 0x0002e2000c1e9900 */
[----:B0-----:R-:W-:Y:S02]  /*33b0*/  IADD3 R46, P1, P2, R36, R144, R9 ;  /* 0x00000090242e7210 */ /* 0x001fe40007a3e009 */
[----:B------:R-:W-:-:S02]  /*33c0*/  LEA.HI.X R49, R150, c[0x0][0x184], R49, 0x2, P0 ;  /* 0x0000610096317a11 */ /* 0x000fc400000f1431 */
[----:B------:R-:W-:Y:S02]  /*33d0*/  LEA R150, P0, R46, c[0x0][0x180], 0x2 ;  /* 0x000060002e967a11 */ /* 0x000fe400078010ff */
[----:B------:R-:W-:Y:S01]  /*33e0*/  IADD3.X R47, R82, R163, R83, P1, P2 ;  /* 0x000000a3522f7210 */ /* 0x000fe20000fe4453 */
[----:B------:R0:W3:Y:S03]  /*33f0*/  LDG.E.CONSTANT R158, [R48.64] ;  /* 0x0000000a309e7981 */ /* 0x0000e6000c1e9900 */
[----:B------:R-:W-:-:S06]  /*3400*/  LEA.HI.X R151, R46, c[0x0][0x184], R47, 0x2, P0 ;  /* 0x000061002e977a11 */ /* 0x000fcc00000f142f */
[----:B------:R0:W3:Y:S01]  /*3410*/  LDG.E.CONSTANT R151, [R150.64] ;  /* 0x0000000a96977981 */ /* 0x0000e2000c1e9900 */
[----:B------:R-:W-:-:S04]  /*3420*/  IADD3 R44, P0, P1, R37, R144, R10 ;  /* 0x00000090252c7210 */ /* 0x000fc8000791e00a */
[----:B------:R-:W-:Y:S02]  /*3430*/  LEA R152, P2, R44, c[0x0][0x180], 0x2 ;  /* 0x000060002c987a11 */ /* 0x000fe400078410ff */
[----:B----4-:R-:W-:-:S04]  /*3440*/  IADD3.X R43, R84, R163, R85, P0, P1 ;  /* 0x000000a3542b7210 */ /* 0x010fc800007e2455 */
[----:B------:R-:W-:Y:S02]  /*3450*/  LEA.HI.X R153, R44, c[0x0][0x184], R43, 0x2, P2 ;  /* 0x000061002c997a11 */ /* 0x000fe400010f142b */
[----:B-1----:R-:W2:Y:S04]  /*3460*/  LDS.128 R40, [R128] ;  /* 0x0000000080287984 */ /* 0x002ea80000000c00 */
[----:B------:R-:W4:Y:S04]  /*3470*/  LDG.E.CONSTANT R152, [R152.64] ;  /* 0x0000000a98987981 */ /* 0x000f28000c1e9900 */
[----:B------:R-:W1:Y:S01]  /*3480*/  LDS.128 R44, [R128+0x10] ;  /* 0x00001000802c7984 */ /* 0x000e620000000c00 */
[----:B--2---:R-:W-:-:S04]  /*3490*/  FMUL.FTZ R41, R50, R41 ;  /* 0x0000002932297220 */ /* 0x004fc80000410000 */
[----:B-----5:R-:W-:Y:S02]  /*34a0*/  FFMA.FTZ R40, R40, R51, R41 ;  /* 0x0000003328287223 */ /* 0x020fe40000010029 */
[----:B0-----:R-:W0:Y:S02]  /*34b0*/  LDS.128 R48, [R128+0x20] ;  /* 0x0000200080307984 */ /* 0x001e240000000c00 */
[----:B---3--:R-:W-:-:S04]  /*34c0*/  FFMA.FTZ R40, R145, R42, R40 ;  /* 0x0000002a91287223 */ /* 0x008fc80000010028 */
[----:B------:R-:W-:-:S04]  /*34d0*/  FFMA.FTZ R40, R154, R43, R40 ;  /* 0x0000002b9a287223 */ /* 0x000fc80000010028 */
[----:B-1----:R-:W-:Y:S01]  /*34e0*/  FFMA.FTZ R40, R44, R155, R40 ;  /* 0x0000009b2c287223 */ /* 0x002fe20000010028 */
[----:B------:R-:W-:-:S03]  /*34f0*/  IADD3 R41, P1, P2, R38, R144, R11 ;  /* 0x0000009026297210 */ /* 0x000fc60007a3e00b */
[----:B------:R-:W-:-:S04]  /*3500*/  FFMA.FTZ R40, R156, R45, R40 ;  /* 0x0000002d9c287223 */ /* 0x000fc80000010028 */
[----:B------:R-:W-:Y:S01]  /*3510*/  FFMA.FTZ R40, R157, R46, R40 ;  /* 0x0000002e9d287223 */ /* 0x000fe20000010028 */
[----:B------:R-:W-:Y:S02]  /*3520*/  IADD3 R43, P3, P4, R39, R144, R12 ;  /* 0x00000090272b7210 */ /* 0x000fe40007c7e00c */
[----:B------:R-:W-:Y:S01]  /*3530*/  IADD3.X R150, R86, R163, R87, P1, P2 ;  /* 0x000000a356967210 */ /* 0x000fe20000fe4457 */
[----:B------:R-:W-:Y:S01]  /*3540*/  FFMA.FTZ R40, R158, R47, R40 ;  /* 0x0000002f9e287223 */ /* 0x000fe20000010028 */
[----:B------:R-:W-:-:S03]  /*3550*/  LEA R42, P1, R43, c[0x0][0x180], 0x2 ;  /* 0x000060002b2a7a11 */ /* 0x000fc600078210ff */
[----:B0-----:R-:W-:Y:S01]  /*3560*/  FFMA.FTZ R46, R48, R151, R40 ;  /* 0x00000097302e7223 */ /* 0x001fe20000010028 */
[C---:B------:R-:W-:Y:S02]  /*3570*/  LEA R40, P0, R41.reuse, c[0x0][0x180], 0x2 ;  /* 0x0000600029287a11 */ /* 0x040fe400078010ff */
[----:B------:R-:W-:Y:S02]  /*3580*/  IADD3.X R48, R88, R163, R89, P3, P4 ;  /* 0x000000a358307210 */ /* 0x000fe40001fe8459 */
        /* <DEDUP_REMOVED lines=8> */
[----:B------:R-:W-:-:S03]  /*3610*/  IADD3 R48, P1, P2, R53, R144, R14 ;  /* 0x0000009035307210 */ /* 0x000fc60007a3e00e */
[----:B0-----:R0:W5:Y:S01]  /*3620*/  LDG.E.CONSTANT R41, [R158.64] ;  /* 0x0000000a9e297981 */ /* 0x001162000c1e9900 */
        /* <DEDUP_REMOVED lines=8> */
[-C--:B------:R-:W-:Y:S01]  /*36b0*/  IADD3 R47, P0, P1, R55, R144.reuse, R16 ;  /* 0x00000090372f7210 */ /* 0x080fe2000791e010 */
[----:B----4-:R-:W-:Y:S02]  /*36c0*/  FFMA.FTZ R46, R152, R49, R46 ;  /* 0x00000031982e7223 */ /* 0x010fe4000001002e */
[----:B------:R4:W5:Y:S01]  /*36d0*/  LDG.E.CONSTANT R157, [R154.64] ;  /* 0x0000000a9a9d7981 */ /* 0x000962000c1e9900 */
[C---:B------:R-:W-:Y:S02]  /*36e0*/  LEA R152, P2, R47.reuse, c[0x0][0x180], 0x2 ;  /* 0x000060002f987a11 */ /* 0x040fe400078410ff */
[----:B-1----:R-:W-:Y:S02]  /*36f0*/  IADD3.X R42, R96, R163, R97, P0, P1 ;  /* 0x000000a3602a7210 */ /* 0x002fe400007e2461 */
[----:B------:R-:W-:Y:S02]  /*3700*/  IADD3 R43, P0, P1, R56, R144, R17 ;  /* 0x00000090382b7210 */ /* 0x000fe4000791e011 */
[----:B------:R-:W-:-:S02]  /*3710*/  LEA.HI.X R153, R47, c[0x0][0x184], R42, 0x2, P2 ;  /* 0x000061002f997a11 */ /* 0x000fc400010f142a */
[----:B------:R-:W-:Y:S02]  /*3720*/  LEA R42, P2, R43, c[0x0][0x180], 0x2 ;  /* 0x000060002b2a7a11 */ /* 0x000fe400078410ff */
[-C--:B------:R-:W-:Y:S01]  /*3730*/  IADD3.X R48, R98, R163.reuse, R99, P0, P1 ;  /* 0x000000a362307210 */ /* 0x080fe200007e2463 */
[----:B------:R1:W5:Y:S01]  /*3740*/  LDG.E.CONSTANT R162, [R152.64] ;  /* 0x0000000a98a27981 */ /* 0x000362000c1e9900 */
[----:B------:R-:W-:Y:S02]  /*3750*/  IADD3 R47, P0, P1, R57, R144, R18 ;  /* 0x00000090392f7210 */ /* 0x000fe4000791e012 */
[----:B------:R-:W-:Y:S02]  /*3760*/  LEA.HI.X R43, R43, c[0x0][0x184], R48, 0x2, P2 ;  /* 0x000061002b2b7a11 */ /* 0x000fe400010f1430 */
[C---:B0-----:R-:W-:Y:S02]  /*3770*/  LEA R150, P2, R47.reuse, c[0x0][0x180], 0x2 ;  /* 0x000060002f967a11 */ /* 0x041fe400078410ff */
[----:B------:R-:W-:Y:S01]  /*3780*/  IADD3.X R48, R100, R163, R101, P0, P1 ;  /* 0x000000a364307210 */ /* 0x000fe200007e2465 */
[----:B------:R0:W5:Y:S03]  /*3790*/  LDG.E.CONSTANT R161, [R42.64] ;  /* 0x0000000a2aa17981 */ /* 0x000166000c1e9900 */
[----:B------:R-:W-:-:S02]  /*37a0*/  LEA.HI.X R151, R47, c[0x0][0x184], R48, 0x2, P2 ;  /* 0x000061002f977a11 */ /* 0x000fc400010f1430 */
[----:B------:R-:W-:-:S03]  /*37b0*/  IADD3 R47, P0, P1, R58, R144, R19 ;  /* 0x000000903a2f7210 */ /* 0x000fc6000791e013 */
[----:B------:R0:W5:Y:S01]  /*37c0*/  LDG.E.CONSTANT R160, [R150.64] ;  /* 0x0000000a96a07981 */ /* 0x000162000c1e9900 */
[----:B----4-:R-:W-:Y:S02]  /*37d0*/  LEA R154, P2, R47, c[0x0][0x180], 0x2 ;  /* 0x000060002f9a7a11 */ /* 0x010fe400078410ff */
        /* <DEDUP_REMOVED lines=8> */
[----:B-1----:R1:W5:Y:S01]  /*3860*/  LDG.E.CONSTANT R152, [R48.64] ;  /* 0x0000000a30987981 */ /* 0x002362000c1e9900 */
        /* <DEDUP_REMOVED lines=8> */
[----:B------:R-:W-:-:S04]  /*38f0*/  IADD3 R47, P0, P1, R62, R144, R23 ;  /* 0x000000903e2f7210 */ /* 0x000fc8000791e017 */
[----:B------:R-:W-:Y:S02]  /*3900*/  LEA R158, P2, R47, c[0x0][0x180], 0x2 ;  /* 0x000060002f9e7a11 */ /* 0x000fe400078410ff */
[----:B------:R-:W-:-:S04]  /*3910*/  IADD3.X R156, R110, R163, R111, P0, P1 ;  /* 0x000000a36e9c7210 */ /* 0x000fc800007e246f */
[----:B------:R-:W-:Y:S02]  /*3920*/  LEA.HI.X R159, R47, c[0x0][0x184], R156, 0x2, P2 ;  /* 0x000061002f9f7a11 */ /* 0x000fe400010f149c */
[----:B------:R-:W-:Y:S01]  /*3930*/  IADD3 R47, P0, P1, R63, R144, R24 ;  /* 0x000000903f2f7210 */ /* 0x000fe2000791e018 */
[----:B------:R0:W5:Y:S03]  /*3940*/  LDG.E.CONSTANT R156, [R150.64] ;  /* 0x0000000a969c7981 */ /* 0x000166000c1e9900 */
[----:B-1----:R-:W-:Y:S01]  /*3950*/  LEA R48, P2, R47, c[0x0][0x180], 0x2 ;  /* 0x000060002f307a11 */ /* 0x002fe200078410ff */
[----:B----4-:R1:W4:Y:S01]  /*3960*/  LDG.E.CONSTANT R155, [R158.64] ;  /* 0x0000000a9e9b7981 */ /* 0x010322000c1e9900 */
[----:B0-----:R-:W-:-:S04]  /*3970*/  IADD3.X R42, R112, R163, R113, P0, P1 ;  /* 0x000000a3702a7210 */ /* 0x001fc800007e2471 */
[----:B------:R-:W-:Y:S02]  /*3980*/  LEA.HI.X R49, R47, c[0x0][0x184], R42, 0x2, P2 ;  /* 0x000061002f317a11 */ /* 0x000fe400010f142a */
[----:B------:R-:W-:-:S03]  /*3990*/  IADD3 R42, P0, P1, R64, R144, R25 ;  /* 0x00000090402a7210 */ /* 0x000fc6000791e019 */
[----:B------:R0:W4:Y:S01]  /*39a0*/  LDG.E.CONSTANT R154, [R48.64] ;  /* 0x0000000a309a7981 */ /* 0x000122000c1e9900 */
        /* <DEDUP_REMOVED lines=8> */
[-C--:B------:R-:W-:Y:S02]  /*3a30*/  IADD3 R47, P0, P1, R66, R144.reuse, R27 ;  /* 0x00000090422f7210 */ /* 0x080fe4000791e01b */
[----:B------:R-:W-:Y:S01]  /*3a40*/  IADD3 R144, P3, P4, R67, R144, R28 ;  /* 0x0000009043907210 */ /* 0x000fe20007c7e01c */
[----:B------:R2:W4:Y:S01]  /*3a50*/  LDG.E.CONSTANT R150, [R42.64] ;  /* 0x0000000a2a967981 */ /* 0x000522000c1e9900 */
[----:B-1----:R-:W-:Y:S02]  /*3a60*/  LEA R158, P2, R47, c[0x0][0x180], 0x2 ;  /* 0x000060002f9e7a11 */ /* 0x002fe400078410ff */
[-C--:B0-----:R-:W-:Y:S02]  /*3a70*/  IADD3.X R48, R118, R163.reuse, R119, P0, P1 ;  /* 0x000000a376307210 */ /* 0x081fe400007e2477 */
[----:B------:R-:W-:-:S02]  /*3a80*/  IADD3.X R163, R120, R163, R121, P3, P4 ;  /* 0x000000a378a37210 */ /* 0x000fc40001fe8479 */
[----:B------:R-:W-:Y:S02]  /*3a90*/  LEA.HI.X R159, R47, c[0x0][0x184], R48, 0x2, P2 ;  /* 0x000061002f9f7a11 */ /* 0x000fe400010f1430 */
[----:B------:R-:W-:-:S04]  /*3aa0*/  LEA R48, P0, R144, c[0x0][0x180], 0x2 ;  /* 0x0000600090307a11 */ /* 0x000fc800078010ff */
[----:B------:R-:W-:Y:S01]  /*3ab0*/  LEA.HI.X R49, R144, c[0x0][0x184], R163, 0x2, P0 ;  /* 0x0000610090317a11 */ /* 0x000fe200000f14a3 */
[----:B------:R-:W4:Y:S04]  /*3ac0*/  LDG.E.CONSTANT R159, [R158.64] ;  /* 0x0000000a9e9f7981 */ /* 0x000f28000c1e9900 */
[----:B------:R0:W4:Y:S01]  /*3ad0*/  LDG.E.CONSTANT R144, [R48.64] ;  /* 0x0000000a30907981 */ /* 0x000122000c1e9900 */
[----:B--2---:R-:W-:-:S04]  /*3ae0*/  FFMA.FTZ R45, R45, R50, R46 ;  /* 0x000000322d2d7223 */ /* 0x004fc8000001002e */
[----:B---3--:R-:W-:Y:S02]  /*3af0*/  FFMA.FTZ R51, R44, R51, R45 ;  /* 0x000000332c337223 */ /* 0x008fe4000001002d */
[----:B------:R-:W5:Y:S02]  /*3b00*/  LDS.128 R44, [R128+0x30] ;  /* 0x00003000802c7984 */ /* 0x000f640000000c00 */
[----:B-----5:R-:W-:Y:S02]  /*3b10*/  FFMA.FTZ R41, R44, R41, R51 ;  /* 0x000000292c297223 */ /* 0x020fe40000010033 */
[----:B0-----:R-:W-:Y:S02]  /*3b20*/  LDS.128 R48, [R128+0x60] ;  /* 0x0000600080307984 */ /* 0x001fe40000000c00 */
[----:B------:R-:W-:Y:S02]  /*3b30*/  FFMA.FTZ R45, R40, R45, R41 ;  /* 0x0000002d282d7223 */ /* 0x000fe40000010029 */
[----:B------:R-:W0:Y:S02]  /*3b40*/  LDS.128 R40, [R128+0x40] ;  /* 0x0000400080287984 */ /* 0x000e240000000c00 */
[----:B------:R-:W-:-:S04]  /*3b50*/  FFMA.FTZ R45, R157, R46, R45 ;  /* 0x0000002e9d2d7223 */ /* 0x000fc8000001002d */
[----:B------:R-:W-:-:S04]  /*3b60*/  FFMA.FTZ R45, R162, R47, R45 ;  /* 0x0000002fa22d7223 */ /* 0x000fc8000001002d */
[----:B0-----:R-:W-:Y:S02]  /*3b70*/  FFMA.FTZ R40, R40, R161, R45 ;  /* 0x000000a128287223 */ /* 0x001fe4000001002d */
[----:B------:R-:W0:Y:S02]  /*3b80*/  LDS.128 R44, [R128+0x50] ;  /* 0x00005000802c7984 */ /* 0x000e240000000c00 */
[----:B------:R-:W-:-:S04]  /*3b90*/  FFMA.FTZ R40, R160, R41, R40 ;  /* 0x00000029a0287223 */ /* 0x000fc80000010028 */
[----:B------:R-:W-:-:S04]  /*3ba0*/  FFMA.FTZ R40, R145, R42, R40 ;  /* 0x0000002a91287223 */ /* 0x000fc80000010028 */
[----:B------:R-:W-:Y:S01]  /*3bb0*/  FFMA.FTZ R40, R152, R43, R40 ;  /* 0x0000002b98287223 */ /* 0x000fe20000010028 */
[----:B------:R-:W-:-:S03]  /*3bc0*/  ISETP.NE.AND P0, PT, R135, RZ, PT ;  /* 0x000000ff8700720c */ /* 0x000fc60003f05270 */
[----:B0-----:R-:W-:-:S04]  /*3bd0*/  FFMA.FTZ R40, R44, R153, R40 ;  /* 0x000000992c287223 */ /* 0x001fc80000010028 */
[----:B------:R-:W-:-:S04]  /*3be0*/  FFMA.FTZ R40, R156, R45, R40 ;  /* 0x0000002d9c287223 */ /* 0x000fc80000010028 */
[----:B----4-:R-:W-:-:S04]  /*3bf0*/  FFMA.FTZ R40, R155, R46, R40 ;  /* 0x0000002e9b287223 */ /* 0x010fc80000010028 */
[----:B------:R-:W-:-:S04]  /*3c00*/  FFMA.FTZ R40, R154, R47, R40 ;  /* 0x0000002f9a287223 */ /* 0x000fc80000010028 */
[----:B------:R-:W-:-:S04]  /*3c10*/  FFMA.FTZ R40, R48, R151, R40 ;  /* 0x0000009730287223 */ /* 0x000fc80000010028 */
[----:B------:R-:W-:-:S04]  /*3c20*/  FFMA.FTZ R40, R150, R49, R40 ;  /* 0x0000003196287223 */ /* 0x000fc80000010028 */
[----:B------:R-:W-:-:S04]  /*3c30*/  FFMA.FTZ R40, R159, R50, R40 ;  /* 0x000000329f287223 */ /* 0x000fc80000010028 */
[----:B------:R-:W-:Y:S01]  /*3c40*/  FFMA.FTZ R51, R144, R51, R40 ;  /* 0x0000003390337223 */ /* 0x000fe20000010028 */
[----:B------:R-:W-:Y:S05]  /*3c50*/  BRA.DIV ~URZ, `(.L_x_24287) ;  /* 0x000036e27f007947 */ /* 0x000fea000b800000 */
[----:B------:R0:W1:Y:S02]  /*3c60*/  SHFL.BFLY PT, R40, R51, 0x2, 0x1f ;  /* 0x0c401f0033287f89 */ /* 0x00006400000e0000 */
.L_x_24327:
[----:B01----:R-:W-:Y:S01]  /*3c70*/  FADD.FTZ R51, R51, R40 ;  /* 0x0000002833337221 */ /* 0x003fe20000010000 */
[----:B------:R-:W-:Y:S05]  /*3c80*/  BRA.DIV ~URZ, `(.L_x_24288) ;  /* 0x000037327f007947 */ /* 0x000fea000b800000 */
[----:B------:R0:W1:Y:S02]  /*3c90*/  SHFL.BFLY PT, R40, R51, 0x1, 0x1f ;  /* 0x0c201f0033287f89 */ /* 0x00006400000e0000 */
.L_x_24328:
        /* <DEDUP_REMOVED lines=14> */
.L_x_24286:
[----:B------:R-:W-:-:S13]  /*3d80*/  ISETP.NE.AND P0, PT, R135, RZ, PT ;  /* 0x000000ff8700720c */ /* 0x000fda0003f05270 */
[----:B------:R-:W-:Y:S02]  /*3d90*/  @!P0 IMAD R40, R149, 0x8, R130 ;  /* 0x0000000895288824 */ /* 0x000fe400078e0282 */
[----:B------:R-:W-:-:S05]  /*3da0*/  @!P0 IMAD.MOV.U32 R41, RZ, RZ, -0x800001 ;  /* 0xff7fffffff298424 */ /* 0x000fca00078e00ff */
[----:B------:R0:W-:Y:S02]  /*3db0*/  @!P0 STS [R40.X4+0x1e0], R41 ;  /* 0x0001e02928008388 */ /* 0x0001e40000004800 */
.L_x_24289:
[----:B------:R-:W-:Y:S05]  /*3dc0*/  BSYNC B1 ;  /* 0x0000000000017941 */ /* 0x000fea0003800000 */
.L_x_24285:
[----:B------:R-:W-:-:S04]  /*3dd0*/  IADD3 R149, R149, 0x4, RZ ;  /* 0x0000000495957810 */ /* 0x000fc80007ffe0ff */
[----:B------:R-:W-:-:S13]  /*3de0*/  ISETP.GE.AND P0, PT, R149, R140, PT ;  /* 0x0000008c9500720c */ /* 0x000fda0003f06270 */
[----:B01----:R-:W-:Y:S01]  /*3df0*/  @P0 CALL.REL.NOINC `(.L_x_24276) ;  /* 0x0000001000000944 */ /* 0x003fe20003c00000 */
[----:B------:R-:W-:Y:S05]  /*3e00*/  BRA `(.L_x_24290) ;  /* 0xffffef2000007947 */ /* 0x000fea000383ffff */
.L_x_24276:
[----:B------:R-:W-:Y:S05]  /*3e10*/  BSYNC B0 ;  /* 0x0000000000007941 */ /* 0x000fea0003800000 */
.L_x_24275:
[----:B------:R-:W-:Y:S05]  /*3e20*/  BRA.DIV ~URZ, `(.L_x_24291) ;  /* 0x000036127f007947 */ /* 0x000fea000b800000 */
[----:B------:R0:W1:Y:S02]  /*3e30*/  SHFL.BFLY PT, R7, R132, 0x10, 0x1f ;  /* 0x0e001f0084077f89 */ /* 0x00006400000e0000 */
.L_x_24329:
[----:B-1----:R-:W-:Y:S01]  /*3e40*/  FMNMX.FTZ R9, R7, R132, !PT ;  /* 0x0000008407097209 */ /* 0x002fe20007810000 */
[----:B------:R-:W-:Y:S05]  /*3e50*/  BRA.DIV ~URZ, `(.L_x_24292) ;  /* 0x000036627f007947 */ /* 0x000fea000b800000 */
[----:B------:R-:W1:Y:S02]  /*3e60*/  SHFL.BFLY PT, R6, R9, 0x8, 0x1f ;  /* 0x0d001f0009067f89 */ /* 0x000e6400000e0000 */
[----:B-1----:R-:W-:-:S05]  /*3e70*/  FMNMX.FTZ R6, R9, R6, !PT ;  /* 0x0000000609067209 */ /* 0x002fca0007810000 */
[----:B------:R1:W2:Y:S02]  /*3e80*/  SHFL.BFLY PT, R7, R6, 0x4, 0x1f ;  /* 0x0c801f0006077f89 */ /* 0x0002a400000e0000 */
.L_x_24330:
        /* <DEDUP_REMOVED lines=37> */
.L_x_24297:
        /* <DEDUP_REMOVED lines=11> */
.L_x_24296:
[----:B------:R-:W-:Y:S05]  /*4190*/  BSYNC B1 ;  /* 0x0000000000017941 */ /* 0x000fea0003800000 */
.L_x_24295:
        /* <DEDUP_REMOVED lines=10> */
.L_x_24300:
        /* <DEDUP_REMOVED lines=100> */
.L_x_24299:
[----:B------:R-:W-:Y:S05]  /*4880*/  BSYNC B1 ;  /* 0x0000000000017941 */ /* 0x000fea0003800000 */
.L_x_24298:
        /* <DEDUP_REMOVED lines=55> */
.L_x_24302:
[----:B------:R-:W-:Y:S05]  /*4c00*/  BSYNC B1 ;  /* 0x0000000000017941 */ /* 0x000fea0003800000 */
.L_x_24301:
        /* <DEDUP_REMOVED lines=26> */
.L_x_24294:
[----:B------:R-:W-:Y:S05]  /*4db0*/  BSYNC B0 ;  /* 0x0000000000007941 */ /* 0x000fea0003800000 */
.L_x_24293:
        /* <DEDUP_REMOVED lines=45> */
.L_x_24307:
        /* <DEDUP_REMOVED lines=8> */
.L_x_24306:
[----:B------:R-:W-:Y:S05]  /*5110*/  BSYNC B1 ;  /* 0x0000000000017941 */ /* 0x000fea0003800000 */
.L_x_24305:
        /* <DEDUP_REMOVED lines=10> */
.L_x_24310:
        /* <DEDUP_REMOVED lines=52> */
.L_x_24309:
[----:B------:R-:W-:Y:S05]  /*5500*/  BSYNC B1 ;  /* 0x0000000000017941 */ /* 0x000fea0003800000 */
.L_x_24308:
        /* <DEDUP_REMOVED lines=31> */
.L_x_24312:
[----:B------:R-:W-:Y:S05]  /*5700*/  BSYNC B1 ;  /* 0x0000000000017941 */ /* 0x000fea0003800000 */
.L_x_24311:
        /* <DEDUP_REMOVED lines=14> */
.L_x_24304:
[----:B------:R-:W-:Y:S05]  /*57f0*/  BSYNC B0 ;  /* 0x0000000000007941 */ /* 0x000fea0003800000 */
.L_x_24303:
        /* <DEDUP_REMOVED lines=32> */
.L_x_24314:
[----:B------:R-:W-:Y:S05]  /*5a00*/  BSYNC B0 ;  /* 0x0000000000007941 */ /* 0x000fea0003800000 */
.L_x_24313:
[----:B------:R-:W-:Y:S01]  /*5a10*/  BSSY B0, `(.L_x_24315) ;  /* 0x00000f7000007945 */ /* 0x000fe20003800000 */
[----:B------:R-:W-:Y:S05]  /*5a20*/  @!P1 BRA `(.L_x_24316) ;  /* 0x0000006000009947 */ /* 0x000fea0003800000 */
[----:B------:R-:W-:Y:S01]  /*5a30*/  IMAD.MOV.U32 R4, RZ, RZ, RZ ;  /* 0x000000ffff047224 */ /* 0x000fe200078e00ff */
[----:B01----:R-:W-:Y:S01]  /*5a40*/  CS2R R6, SRZ ;  /* 0x0000000000067805 */ /* 0x003fe2000001ff00 */
[----:B------:R-:W-:Y:S01]  /*5a50*/  IMAD.MOV.U32 R41, RZ, RZ, RZ ;  /* 0x000000ffff297224 */ /* 0x000fe200078e00ff */
[----:B------:R-:W-:Y:S01]  /*5a60*/  CS2R R42, SRZ ;  /* 0x00000000002a7805 */ /* 0x000fe2000001ff00 */
[----:B------:R-:W-:Y:S01]  /*5a70*/  IMAD.MOV.U32 R46, RZ, RZ, RZ ;  /* 0x000000ffff2e7224 */ /* 0x000fe200078e00ff */
[----:B------:R-:W-:Y:S05]  /*5a80*/  BRA `(.L_x_24317) ;  /* 0x00000ef000007947 */ /* 0x000fea0003800000 */
.L_x_24316:
[----:B------:R-:W-:Y:S01]  /*5a90*/  IABS R40, c[0x0][0x1e4] ;  /* 0x0000790000287a13 */ /* 0x000fe20000000000 */
[----:B------:R-:W3:Y:S01]  /*5aa0*/  S2R R60, SR_CTAID.Z ;  /* 0x00000000003c7919 */ /* 0x000ee20000002700 */
[----:B------:R-:W-:Y:S01]  /*5ab0*/  IADD3 R48, R3, -c[0x0][0x1dc], RZ ;  /* 0x8000770003307a10 */ /* 0x000fe20007ffe0ff */
[----:B------:R-:W-:Y:S01]  /*5ac0*/  IMAD.MOV.U32 R51, RZ, RZ, c[0x0][0x1bc] ;  /* 0x00006f00ff337624 */ /* 0x000fe200078e00ff */
[----:B01----:R-:W0:Y:S01]  /*5ad0*/  I2F.RP R8, R40 ;  /* 0x0000002800087306 */ /* 0x003e220000209400 */
[----:B------:R-:W-:Y:S01]  /*5ae0*/  LEA.HI R3, R136, R136, RZ, 0x1 ;  /* 0x0000008888037211 */ /* 0x000fe200078f08ff */
[----:B------:R-:W-:Y:S01]  /*5af0*/  IMAD.MOV.U32 R41, RZ, RZ, RZ ;  /* 0x000000ffff297224 */ /* 0x000fe200078e00ff */
[----:B------:R-:W-:Y:S01]  /*5b00*/  IADD3 R45, P0, R134, R133, RZ ;  /* 0x00000085862d7210 */ /* 0x000fe20007f1e0ff */
[----:B------:R-:W-:Y:S01]  /*5b10*/  CS2R R42, SRZ ;  /* 0x00000000002a7805 */ /* 0x000fe2000001ff00 */
[C---:B------:R-:W-:Y:S01]  /*5b20*/  LOP3.LUT R9, R3.reuse, 0xfffffffe, RZ, 0xc0, !PT ;  /* 0xfffffffe03097812 */ /* 0x040fe200078ec0ff */
[----:B------:R-:W-:Y:S01]  /*5b30*/  IMAD.SHL.U32 R3, R3, 0x4, RZ ;  /* 0x0000000403037824 */ /* 0x000fe200078e00ff */
[----:B------:R-:W-:Y:S01]  /*5b40*/  LEA.HI.X.SX32 R2, R133, R2, 0x1, P0 ;  /* 0x0000000285027211 */ /* 0x000fe200000f0eff */
[----:B------:R-:W-:Y:S01]  /*5b50*/  IMAD.MOV.U32 R46, RZ, RZ, RZ ;  /* 0x000000ffff2e7224 */ /* 0x000fe200078e00ff */
[----:B------:R-:W-:-:S02]  /*5b60*/  LEA R44, P0, R45, c[0x0][0x198], 0x2 ;  /* 0x000066002d2c7a11 */ /* 0x000fc400078010ff */
[----:B------:R-:W-:Y:S02]  /*5b70*/  LOP3.LUT R3, R3, 0xfffffff8, RZ, 0xc0, !PT ;  /* 0xfffffff803037812 */ /* 0x000fe400078ec0ff */
[----:B------:R-:W-:Y:S01]  /*5b80*/  LEA.HI.X R45, R45, c[0x0][0x19c], R2, 0x2, P0 ;  /* 0x000067002d2d7a11 */ /* 0x000fe200000f1402 */
[----:B------:R-:W-:Y:S01]  /*5b90*/  IMAD R2, R4, c[0x0][0x1c0], RZ ;  /* 0x0000700004027a24 */ /* 0x000fe200078e02ff */
[----:B------:R-:W-:Y:S01]  /*5ba0*/  LOP3.LUT R50, RZ, R139, RZ, 0x33, !PT ;  /* 0x0000008bff327212 */ /* 0x000fe200078e33ff */
[----:B0-----:R-:W0:Y:S01]  /*5bb0*/  MUFU.RCP R8, R8 ;  /* 0x0000000800087308 */ /* 0x001e220000001000 */
[----:B------:R-:W-:Y:S01]  /*5bc0*/  IMAD.MOV.U32 R4, RZ, RZ, RZ ;  /* 0x000000ffff047224 */ /* 0x000fe200078e00ff */
[----:B------:R-:W-:Y:S01]  /*5bd0*/  SHF.R.S32.HI R51, RZ, 0x1f, R51 ;  /* 0x0000001fff337819 */ /* 0x000fe20000011433 */
[----:B---3--:R-:W-:-:S04]  /*5be0*/  IMAD R52, R60, 0x40, R137 ;  /* 0x000000403c347824 */ /* 0x008fc800078e0289 */
[----:B------:R-:W-:Y:S01]  /*5bf0*/  IMAD.SHL.U32 R52, R52, 0x8, RZ ;  /* 0x0000000834347824 */ /* 0x000fe200078e00ff */
[----:B0-----:R-:W-:Y:S01]  /*5c00*/  IADD3 R6, R8, 0xffffffe, RZ ;  /* 0x0ffffffe08067810 */ /* 0x001fe20007ffe0ff */
[----:B------:R-:W-:-:S03]  /*5c10*/  IMAD.IADD R8, R136, 0x1, -R9 ;  /* 0x0000000188087824 */ /* 0x000fc600078e0a09 */
[----:B------:R0:W1:Y:S01]  /*5c20*/  F2I.FTZ.U32.TRUNC.NTZ R7, R6 ;  /* 0x0000000600077305 */ /* 0x000062000021f000 */
[----:B------:R-:W-:Y:S01]  /*5c30*/  IMAD R49, R8, 0x4, R3 ;  /* 0x0000000408317824 */ /* 0x000fe200078e0203 */
[----:B------:R-:W-:Y:S01]  /*5c40*/  SHF.R.S32.HI R3, RZ, 0x1f, R2 ;  /* 0x0000001fff037819 */ /* 0x000fe20000011402 */
[----:B------:R-:W-:-:S03]  /*5c50*/  IMAD R8, R137, 0x2, R8 ;  /* 0x0000000289087824 */ /* 0x000fc600078e0208 */
[C---:B------:R-:W-:Y:S01]  /*5c60*/  IADD3 R54, R49.reuse, 0x100, RZ ;  /* 0x0000010031367810 */ /* 0x040fe20007ffe0ff */
[----:B------:R-:W-:Y:S01]  /*5c70*/  IMAD R60, R60, 0x80, R8 ;  /* 0x000000803c3c7824 */ /* 0x000fe200078e0208 */
[----:B------:R-:W-:Y:S01]  /*5c80*/  LEA R53, R8, 0x1e0, 0x4 ;  /* 0x000001e008357811 */ /* 0x000fe200078e20ff */
[----:B0-----:R-:W-:Y:S01]  /*5c90*/  IMAD.MOV.U32 R6, RZ, RZ, RZ ;  /* 0x000000ffff067224 */ /* 0x001fe200078e00ff */
[C---:B------:R-:W-:Y:S01]  /*5ca0*/  IADD3 R55, R49.reuse, 0x180, RZ ;  /* 0x0000018031377810 */ /* 0x040fe20007ffe0ff */
[----:B------:R-:W-:Y:S01]  /*5cb0*/  IMAD.SHL.U32 R60, R60, 0x4, RZ ;  /* 0x000000043c3c7824 */ /* 0x000fe200078e00ff */
[C---:B------:R-:W-:Y:S02]  /*5cc0*/  IADD3 R56, R49.reuse, 0x200, RZ ;  /* 0x0000020031387810 */ /* 0x040fe40007ffe0ff */
[C---:B------:R-:W-:Y:S01]  /*5cd0*/  IADD3 R57, R49.reuse, 0x280, RZ ;  /* 0x0000028031397810 */ /* 0x040fe20007ffe0ff */
[----:B-1----:R-:W-:Y:S01]  /*5ce0*/  IMAD.MOV R47, RZ, RZ, -R7 ;  /* 0x000000ffff2f7224 */ /* 0x002fe200078e0a07 */
[----:B------:R-:W-:-:S03]  /*5cf0*/  IADD3 R58, R49, 0x300, RZ ;  /* 0x00000300313a7810 */ /* 0x000fc60007ffe0ff */
[----:B------:R-:W-:-:S04]  /*5d00*/  IMAD R47, R47, R40, RZ ;  /* 0x000000282f2f7224 */ /* 0x000fc800078e02ff */
[----:B------:R-:W-:Y:S02]  /*5d10*/  IMAD.HI.U32 R47, R7, R47, R6 ;  /* 0x0000002f072f7227 */ /* 0x000fe400078e0006 */
[----:B------:R-:W-:Y:S02]  /*5d20*/  CS2R R6, SRZ ;  /* 0x0000000000067805 */ /* 0x000fe4000001ff00 */
.L_x_24320:
        /* <DEDUP_REMOVED lines=65> */
[C---:B------:R-:W-:Y:S01]  /*6140*/  IADD3 R25, P1, R56.reuse, R32, RZ ;  /* 0x0000002038197210 */ /* 0x040fe20007f3e0ff */
[----:B------:R-:W4:Y:S01]  /*6150*/  LDG.E.128.CONSTANT R16, [R16.64] ;  /* 0x0000000a10107981 */ /* 0x000f22000c1e9d00 */
[----:B------:R-:W-:Y:S02]  /*6160*/  LEA.HI.X R21, R21, c[0x0][0x18c], R24, 0x2, P2 ;  /* 0x0000630015157a11 */ /* 0x000fe400010f1418 */
[----:B------:R-:W-:Y:S02]  /*6170*/  LEA R24, P2, R25, c[0x0][0x188], 0x2 ;  /* 0x0000620019187a11 */ /* 0x000fe400078410ff */
[----:B------:R-:W-:Y:S02]  /*6180*/  LEA.HI.X.SX32 R26, R56, R34, 0x1, P1 ;  /* 0x00000022381a7211 */ /* 0x000fe400008f0eff */
[----:B------:R-:W-:Y:S01]  /*6190*/  IADD3 R29, P1, R57, R32, RZ ;  /* 0x00000020391d7210 */ /* 0x000fe20007f3e0ff */
[----:B0-----:R-:W4:Y:S01]  /*61a0*/  LDG.E.128.CONSTANT R20, [R20.64] ;  /* 0x0000000a14147981 */ /* 0x001f22000c1e9d00 */
[----:B------:R-:W-:-:S02]  /*61b0*/  LEA.HI.X R25, R25, c[0x0][0x18c], R26, 0x2, P2 ;  /* 0x0000630019197a11 */ /* 0x000fc400010f141a */
[----:B------:R-:W-:Y:S02]  /*61c0*/  LEA R28, P2, R29, c[0x0][0x188], 0x2 ;  /* 0x000062001d1c7a11 */ /* 0x000fe400078410ff */
[----:B------:R-:W-:Y:S02]  /*61d0*/  LEA.HI.X.SX32 R30, R57, R34, 0x1, P1 ;  /* 0x00000022391e7211 */ /* 0x000fe400008f0eff */
        /* <DEDUP_REMOVED lines=8> */
[----:B------:R-:W-:-:S13]  /*6260*/  ISETP.NE.AND P2, PT, R36, -0x2, PT ;  /* 0xfffffffe2400780c */ /* 0x000fda0003f45270 */
[C---:B------:R-:W-:Y:S02]  /*6270*/  @!P2 IADD3 R38, R60.reuse, 0x1, RZ ;  /* 0x000000013c26a810 */ /* 0x040fe40007ffe0ff */
[C---:B------:R-:W-:Y:S02]  /*6280*/  @!P2 IADD3 R62, R60.reuse, 0x2, RZ ;  /* 0x000000023c3ea810 */ /* 0x040fe40007ffe0ff */
[----:B------:R-:W-:Y:S02]  /*6290*/  @!P2 IADD3 R36, R60, 0x3, RZ ;  /* 0x000000033c24a810 */ /* 0x000fe40007ffe0ff */
[-C--:B------:R-:W-:Y:S02]  /*62a0*/  @!P2 ISETP.GE.AND P1, PT, R38, R141.reuse, PT ;  /* 0x0000008d2600a20c */ /* 0x080fe40003f26270 */
[-C--:B------:R-:W-:Y:S02]  /*62b0*/  @!P2 ISETP.GE.AND P4, PT, R62, R141.reuse, PT ;  /* 0x0000008d3e00a20c */ /* 0x080fe40003f86270 */
[----:B------:R-:W-:-:S02]  /*62c0*/  @!P2 ISETP.GE.AND P5, PT, R36, R141, PT ;  /* 0x0000008d2400a20c */ /* 0x000fc40003fa6270 */
[-C--:B------:R-:W-:Y:S02]  /*62d0*/  @!P2 ISETP.GE.AND P6, PT, R38, R141.reuse, PT ;  /* 0x0000008d2600a20c */ /* 0x080fe40003fc6270 */
[CC--:B------:R-:W-:Y:S02]  /*62e0*/  @!P2 ISETP.GE.AND P3, PT, R60.reuse, R141.reuse, PT ;  /* 0x0000008d3c00a20c */ /* 0x0c0fe40003f66270 */
[----:B------:R-:W-:Y:S02]  /*62f0*/  @!P2 IADD3 R64, R60, 0x2, RZ ;  /* 0x000000023c40a810 */ /* 0x000fe40007ffe0ff */
[----:B--2---:R-:W-:Y:S02]  /*6300*/  @!P2 FSEL R13, R13, RZ, !P1 ;  /* 0x000000ff0d0da208 */ /* 0x004fe40004800000 */
[----:B------:R-:W-:Y:S02]  /*6310*/  @!P2 FSEL R14, R14, RZ, !P4 ;  /* 0x000000ff0e0ea208 */ /* 0x000fe40006000000 */
[----:B------:R-:W-:-:S02]  /*6320*/  @!P2 ISETP.GE.AND P1, PT, R36, R141, PT ;  /* 0x0000008d2400a20c */ /* 0x000fc40003f26270 */
[-C--:B------:R-:W-:Y:S02]  /*6330*/  @!P2 ISETP.GE.AND P4, PT, R38, R141.reuse, PT ;  /* 0x0000008d2600a20c */ /* 0x080fe40003f86270 */
[----:B------:R-:W0:Y:S01]  /*6340*/  LDS.128 R36, [R53] ;  /* 0x0000000035247984 */ /* 0x000e220000000c00 */
[----:B------:R-:W-:Y:S02]  /*6350*/  @!P2 FSEL R12, R12, RZ, !P3 ;  /* 0x000000ff0c0ca208 */ /* 0x000fe40005800000 */
[-C--:B------:R-:W-:Y:S02]  /*6360*/  @!P2 ISETP.GE.AND P3, PT, R62, R141.reuse, PT ;  /* 0x0000008d3e00a20c */ /* 0x080fe40003f66270 */
[----:B------:R-:W-:Y:S02]  /*6370*/  @!P2 IADD3 R62, R60, 0x3, RZ ;  /* 0x000000033c3ea810 */ /* 0x000fe40007ffe0ff */
[----:B---3--:R-:W-:Y:S02]  /*6380*/  @!P2 FSEL R9, R9, RZ, !P6 ;  /* 0x000000ff0909a208 */ /* 0x008fe40007000000 */
[----:B------:R-:W-:-:S02]  /*6390*/  @!P2 ISETP.GE.AND P6, PT, R62, R141, PT ;  /* 0x0000008d3e00a20c */ /* 0x000fc40003fc6270 */
[C---:B------:R-:W-:Y:S02]  /*63a0*/  @!P2 IADD3 R62, R60.reuse, 0x1, RZ ;  /* 0x000000013c3ea810 */ /* 0x040fe40007ffe0ff */
[----:B------:R-:W-:Y:S02]  /*63b0*/  @!P2 FSEL R15, R15, RZ, !P5 ;  /* 0x000000ff0f0fa208 */ /* 0x000fe40006800000 */
[----:B------:R-:W-:Y:S02]  /*63c0*/  @!P2 FSEL R11, R11, RZ, !P1 ;  /* 0x000000ff0b0ba208 */ /* 0x000fe40004800000 */
[-C--:B------:R-:W-:Y:S02]  /*63d0*/  @!P2 ISETP.GE.AND P5, PT, R60, R141.reuse, PT ;  /* 0x0000008d3c00a20c */ /* 0x080fe40003fa6270 */
[----:B------:R-:W-:Y:S02]  /*63e0*/  @!P2 ISETP.GE.AND P1, PT, R62, R141, PT ;  /* 0x0000008d3e00a20c */ /* 0x000fe40003f26270 */
[----:B------:R-:W-:-:S02]  /*63f0*/  @!P2 IADD3 R62, R60, 0x3, RZ ;  /* 0x000000033c3ea810 */ /* 0x000fc40007ffe0ff */
[----:B------:R-:W-:Y:S02]  /*6400*/  @!P2 FSEL R8, R8, RZ, !P5 ;  /* 0x000000ff0808a208 */ /* 0x000fe40006800000 */
[----:B----4-:R-:W-:Y:S02]  /*6410*/  @!P2 FSEL R17, R17, RZ, !P4 ;  /* 0x000000ff1111a208 */ /* 0x010fe40006000000 */
        /* <DEDUP_REMOVED lines=9> */
[----:B------:R-:W-:-:S02]  /*64b0*/  @!P2 FSEL R16, R16, RZ, !P3 ;  /* 0x000000ff1010a208 */ /* 0x000fc40005800000 */
[----:B------:R-:W-:Y:S02]  /*64c0*/  @!P2 FSEL R20, R20, RZ, !P5 ;  /* 0x000000ff1414a208 */ /* 0x000fe40006800000 */
[----:B------:R-:W-:Y:S02]  /*64d0*/  @!P2 FSEL R21, R21, RZ, !P1 ;  /* 0x000000ff1515a208 */ /* 0x000fe40004800000 */
[----:B------:R-:W-:Y:S02]  /*64e0*/  @!P2 FSEL R25, R25, RZ, !P6 ;  /* 0x000000ff1919a208 */ /* 0x000fe40007000000 */
[CC--:B------:R-:W-:Y:S02]  /*64f0*/  @!P2 ISETP.GE.AND P3, PT, R64.reuse, R141.reuse, PT ;  /* 0x0000008d4000a20c */ /* 0x0c0fe40003f66270 */
[-C--:B------:R-:W-:Y:S02]  /*6500*/  @!P2 ISETP.GE.AND P5, PT, R64, R141.reuse, PT ;  /* 0x0000008d4000a20c */ /* 0x080fe40003fa6270 */
[----:B------:R-:W-:-:S02]  /*6510*/  @!P2 ISETP.GE.AND P1, PT, R60, R141, PT ;  /* 0x0000008d3c00a20c */ /* 0x000fc40003f26270 */
[C---:B------:R-:W-:Y:S02]  /*6520*/  @!P2 ISETP.GE.AND P6, PT, R60.reuse, R141, PT ;  /* 0x0000008d3c00a20c */ /* 0x040fe40003fc6270 */
[C---:B------:R-:W-:Y:S02]  /*6530*/  @!P2 IADD3 R62, R60.reuse, 0x3, RZ ;  /* 0x000000033c3ea810 */ /* 0x040fe40007ffe0ff */
[----:B------:R-:W-:Y:S02]  /*6540*/  @!P2 IADD3 R64, R60, 0x1, RZ ;  /* 0x000000013c40a810 */ /* 0x000fe40007ffe0ff */
[----:B------:R-:W-:Y:S02]  /*6550*/  @!P2 FSEL R22, R22, RZ, !P3 ;  /* 0x000000ff1616a208 */ /* 0x000fe40005800000 */
[----:B------:R-:W-:Y:S02]  /*6560*/  @!P2 FSEL R24, R24, RZ, !P1 ;  /* 0x000000ff1818a208 */ /* 0x000fe40004800000 */
[----:B------:R-:W-:Y:S01]  /*6570*/  @!P2 FSEL R28, R28, RZ, !P6 ;  /* 0x000000ff1c1ca208 */ /* 0x000fe20007000000 */
[----:B0-----:R-:W-:Y:S01]  /*6580*/  FMUL.FTZ R9, R37, R9 ;  /* 0x0000000925097220 */ /* 0x001fe20000410000 */
[----:B------:R-:W-:-:S02]  /*6590*/  @!P2 ISETP.GE.AND P3, PT, R62, R141, PT ;  /* 0x0000008d3e00a20c */ /* 0x000fc40003f66270 */
[-C--:B------:R-:W-:Y:S02]  /*65a0*/  @!P2 ISETP.GE.AND P1, PT, R64, R141.reuse, PT ;  /* 0x0000008d4000a20c */ /* 0x080fe40003f26270 */
[----:B------:R-:W-:Y:S02]  /*65b0*/  @!P2 ISETP.GE.AND P6, PT, R62, R141, PT ;  /* 0x0000008d3e00a20c */ /* 0x000fe40003fc6270 */
[C---:B------:R-:W-:Y:S02]  /*65c0*/  @!P2 IADD3 R64, R60.reuse, 0x2, RZ ;  /* 0x000000023c40a810 */ /* 0x040fe40007ffe0ff */
[----:B------:R-:W-:Y:S01]  /*65d0*/  @!P2 IADD3 R62, R60, 0x1, RZ ;  /* 0x000000013c3ea810 */ /* 0x000fe20007ffe0ff */
[----:B------:R-:W-:Y:S01]  /*65e0*/  FFMA.FTZ R9, R36, R8, R9 ;  /* 0x0000000824097223 */ /* 0x000fe20000010009 */
        /* <DEDUP_REMOVED lines=8> */
[C---:B------:R-:W-:Y:S02]  /*6670*/  @!P2 ISETP.GE.AND P1, PT, R60.reuse, R141, PT ;  /* 0x0000008d3c00a20c */ /* 0x040fe40003f26270 */
[----:B------:R-:W-:Y:S02]  /*6680*/  @!P2 IADD3 R8, R60, 0x2, RZ ;  /* 0x000000023c08a810 */ /* 0x000fe40007ffe0ff */
[----:B------:R-:W-:Y:S01]  /*6690*/  @!P2 FSEL R32, R32, RZ, !P1 ;  /* 0x000000ff2020a208 */ /* 0x000fe20004800000 */
[C---:B------:R-:W-:Y:S01]  /*66a0*/  FMUL.FTZ R13, R37.reuse, R13 ;  /* 0x0000000d250d7220 */ /* 0x040fe20000410000 */
[----:B------:R-:W-:Y:S01]  /*66b0*/  @!P2 ISETP.GE.AND P1, PT, R8, R141, PT ;  /* 0x0000008d0800a20c */ /* 0x000fe20003f26270 */
        /* <DEDUP_REMOVED lines=37> */
.L_x_24319:
[----:B------:R-:W-:Y:S05]  /*6910*/  BSYNC B1 ;  /* 0x0000000000017941 */ /* 0x000fea0003800000 */
.L_x_24318:
[----:B------:R-:W-:Y:S02]  /*6920*/  IADD3 R44, P1, R44, 0x10, RZ ;  /* 0x000000102c2c7810 */ /* 0x000fe40007f3e0ff */
[----:B------:R-:W-:-:S02]  /*6930*/  IADD3 R52, R52, 0x20, RZ ;  /* 0x0000002034347810 */ /* 0x000fc40007ffe0ff */
[----:B------:R-:W-:Y:S01]  /*6940*/  IADD3 R60, R60, 0x20, RZ ;  /* 0x000000203c3c7810 */ /* 0x000fe20007ffe0ff */
[----:B------:R-:W-:Y:S01]  /*6950*/  IMAD.X R45, RZ, RZ, R45, P1 ;  /* 0x000000ffff2d7224 */ /* 0x000fe200008e062d */
[----:B------:R-:W-:Y:S01]  /*6960*/  IADD3 R53, R53, 0x80, RZ ;  /* 0x0000008035357810 */ /* 0x000fe20007ffe0ff */
[----:B------:R-:W-:Y:S05]  /*6970*/  @!P0 BRA `(.L_x_24320) ;  /* 0xfffff3b000008947 */ /* 0x000fea000383ffff */
.L_x_24317:
[----:B------:R-:W-:Y:S05]  /*6980*/  BSYNC B0 ;  /* 0x0000000000007941 */ /* 0x000fea0003800000 */
.L_x_24315:
[----:B------:R-:W0:Y:S01]  /*6990*/  SHFL.BFLY PT, R0, R43, 0x1, 0x1f ;  /* 0x0c201f002b007f89 */ /* 0x000e2200000e0000 */
[C---:B------:R-:W-:Y:S01]  /*69a0*/  LOP3.LUT R10, R136.reuse, 0x1, RZ, 0xc0, !PT ;  /* 0x00000001880a7812 */ /* 0x040fe200078ec0ff */
[----:B------:R-:W-:Y:S01]  /*69b0*/  BSSY B0, `(.L_x_24321) ;  /* 0x0000032000007945 */ /* 0x000fe20003800000 */
[----:B------:R-:W-:Y:S01]  /*69c0*/  LEA.HI R136, R136, R136, RZ, 0x1 ;  /* 0x0000008888887211 */ /* 0x000fe200078f08ff */
        /* <DEDUP_REMOVED lines=11> */
[----:B------:R-:W-:Y:S01]  /*6a80*/  BAR.SYNC.DEFER_BLOCKING 0x0 ;  /* 0x0000000000007b1d */ /* 0x000fe20000010000 */
[----:B-1----:R-:W-:Y:S01]  /*6a90*/  FADD.FTZ R23, R2, R41 ;  /* 0x0000002902177221 */ /* 0x002fe20000010000 */
[----:B------:R-:W-:Y:S02]  /*6aa0*/  ISETP.NE.OR P5, PT, R0, 0x40, P2 ;  /* 0x000000400000780c */ /* 0x000fe400017a5670 */
[----:B------:R-:W-:Y:S01]  /*6ab0*/  IADD3 R2, R5, 0x1f, RZ ;  /* 0x0000001f05027810 */ /* 0x000fe20007ffe0ff */
[----:B---3--:R-:W-:Y:S01]  /*6ac0*/  FADD.FTZ R17, R3, R46 ;  /* 0x0000002e03117221 */ /* 0x008fe20000010000 */
[----:B------:R-:W-:Y:S02]  /*6ad0*/  SHF.R.S32.HI R0, RZ, 0x1, R136 ;  /* 0x00000001ff007819 */ /* 0x000fe40000011488 */
[----:B------:R-:W-:Y:S01]  /*6ae0*/  ISETP.GT.U32.AND P3, PT, R2, 0x3e, PT ;  /* 0x0000003e0200780c */ /* 0x000fe20003f64070 */
[----:B----4-:R-:W-:Y:S01]  /*6af0*/  FADD.FTZ R21, R9, R42 ;  /* 0x0000002a09157221 */ /* 0x010fe20000010000 */
[----:B------:R-:W-:Y:S01]  /*6b00*/  LOP3.LUT R3, R5, 0xffffffe0, RZ, 0xc0, !PT ;  /* 0xffffffe005037812 */ /* 0x000fe200078ec0ff */
[----:B------:R-:W-:-:S02]  /*6b10*/  IMAD R2, R137, 0x70, R0 ;  /* 0x0000007089027824 */ /* 0x000fc400078e0200 */
[----:B--2---:R-:W-:Y:S01]  /*6b20*/  FADD.FTZ R25, R8, R7 ;  /* 0x0000000708197221 */ /* 0x004fe20000010000 */
        /* <DEDUP_REMOVED lines=26> */
.L_x_24322:
[----:B0-----:R-:W-:Y:S05]  /*6cd0*/  BSYNC B0 ;  /* 0x0000000000007941 */ /* 0x001fea0003800000 */
.L_x_24321:
        /* <DEDUP_REMOVED lines=25> */
.L_x_24324:
[----:B0-----:R-:W-:Y:S05]  /*6e70*/  BSYNC B0 ;  /* 0x0000000000007941 */ /* 0x001fea0003800000 */
.L_x_24323:
        /* <DEDUP_REMOVED lines=40> */
[C---:B------:R-:W-:Y:S02]  /*7100*/  IADD3 R11, P1, R9.reuse, UR4, RZ ;  /* 0x00000004090b7c10 */ /* 0x040fe4000ff3e0ff */
        /* <DEDUP_REMOVED lines=19> */
.L_x_24280:
[----:B------:R-:W-:Y:S01]  /*7240*/  IMAD.MOV.U32 R42, RZ, RZ, R51 ;  /* 0x000000ffff2a7224 */ /* 0x000fe200078e0033 */
[----:B------:R-:W-:Y:S01]  /*7250*/  MOV R40, 0x72a0 ;  /* 0x000072a000287802 */ /* 0x000fe20000000f00 */
[----:B------:R-:W-:-:S02]  /*7260*/  IMAD.MOV.U32 R43, RZ, RZ, 0x2 ;  /* 0x00000002ff2b7424 */ /* 0x000fc400078e00ff */
[----:B------:R-:W-:Y:S02]  /*7270*/  IMAD.MOV.U32 R44, RZ, RZ, 0x1f ;  /* 0x0000001fff2c7424 */ /* 0x000fe400078e00ff */
[----:B------:R-:W-:Y:S02]  /*7280*/  IMAD.MOV.U32 R45, RZ, RZ, -0x1 ;  /* 0xffffffffff2d7424 */ /* 0x000fe400078e00ff */
[----:B------:R-:W-:Y:S05]  /*7290*/  CALL.REL.NOINC `($__internal_427_$__cuda_sm70_shflsync_bfly_p) ;  /* 0x0000031000007944 */ /* 0x000fea0003c00000 */
[----:B-1----:R-:W-:Y:S01]  /*72a0*/  IMAD.MOV.U32 R40, RZ, RZ, R42 ;  /* 0x000000ffff287224 */ /* 0x002fe200078e002a */
[----:B0-----:R-:W-:Y:S05]  /*72b0*/  BRA `(.L_x_24325) ;  /* 0xffffb8c000007947 */ /* 0x001fea000383ffff */
.L_x_24281:
[----:B------:R-:W-:Y:S01]  /*72c0*/  IMAD.MOV.U32 R42, RZ, RZ, R51 ;  /* 0x000000ffff2a7224 */ /* 0x000fe200078e0033 */
[----:B------:R-:W-:Y:S01]  /*72d0*/  MOV R40, 0x7320 ;  /* 0x0000732000287802 */ /* 0x000fe20000000f00 */
[----:B------:R-:W-:Y:S02]  /*72e0*/  IMAD.MOV.U32 R43, RZ, RZ, 0x1 ;  /* 0x00000001ff2b7424 */ /* 0x000fe400078e00ff */
[----:B------:R-:W-:Y:S02]  /*72f0*/  IMAD.MOV.U32 R44, RZ, RZ, 0x1f ;  /* 0x0000001fff2c7424 */ /* 0x000fe400078e00ff */
[----:B------:R-:W-:Y:S02]  /*7300*/  IMAD.MOV.U32 R45, RZ, RZ, -0x1 ;  /* 0xffffffffff2d7424 */ /* 0x000fe400078e00ff */
[----:B------:R-:W-:Y:S05]  /*7310*/  CALL.REL.NOINC `($__internal_427_$__cuda_sm70_shflsync_bfly_p) ;  /* 0x0000029000007944 */ /* 0x000fea0003c00000 */
[----:B-1----:R-:W-:Y:S01]  /*7320*/  IMAD.MOV.U32 R40, RZ, RZ, R42 ;  /* 0x000000ffff287224 */ /* 0x002fe200078e002a */
[----:B0-----:R-:W-:Y:S05]  /*7330*/  BRA `(.L_x_24326) ;  /* 0xffffb87000007947 */ /* 0x001fea000383ffff */
.L_x_24287:
        /* <DEDUP_REMOVED lines=8> */
.L_x_24288:
        /* <DEDUP_REMOVED lines=8> */
.L_x_24291:
[----:B------:R-:W-:Y:S01]  /*7440*/  IMAD.MOV.U32 R42, RZ, RZ, R132 ;  /* 0x000000ffff2a7224 */ /* 0x000fe200078e0084 */
[----:B------:R-:W-:Y:S01]  /*7450*/  MOV R40, 0x74a0 ;  /* 0x000074a000287802 */ /* 0x000fe20000000f00 */
[----:B------:R-:W-:-:S02]  /*7460*/  IMAD.MOV.U32 R43, RZ, RZ, 0x10 ;  /* 0x00000010ff2b7424 */ /* 0x000fc400078e00ff */
[----:B------:R-:W-:Y:S02]  /*7470*/  IMAD.MOV.U32 R44, RZ, RZ, 0x1f ;  /* 0x0000001fff2c7424 */ /* 0x000fe400078e00ff */
[----:B------:R-:W-:Y:S02]  /*7480*/  IMAD.MOV.U32 R45, RZ, RZ, -0x1 ;  /* 0xffffffffff2d7424 */ /* 0x000fe400078e00ff */
[----:B-----5:R-:W-:Y:S05]  /*7490*/  CALL.REL.NOINC `($__internal_427_$__cuda_sm70_shflsync_bfly_p) ;  /* 0x0000011000007944 */ /* 0x020fea0003c00000 */
[----:B-1----:R-:W-:Y:S01]  /*74a0*/  IMAD.MOV.U32 R7, RZ, RZ, R42 ;  /* 0x000000ffff077224 */ /* 0x002fe200078e002a */
[----:B0-----:R-:W-:Y:S05]  /*74b0*/  BRA `(.L_x_24329) ;  /* 0xffffc98000007947 */ /* 0x001fea000383ffff */
.L_x_24292:
[----:B------:R-:W-:Y:S01]  /*74c0*/  IMAD.MOV.U32 R42, RZ, RZ, R9 ;  /* 0x000000ffff2a7224 */ /* 0x000fe200078e0009 */
[----:B------:R-:W-:Y:S01]  /*74d0*/  MOV R40, 0x7520 ;  /* 0x0000752000287802 */ /* 0x000fe20000000f00 */
[----:B------:R-:W-:Y:S02]  /*74e0*/  IMAD.MOV.U32 R43, RZ, RZ, 0x8 ;  /* 0x00000008ff2b7424 */ /* 0x000fe400078e00ff */
[----:B------:R-:W-:Y:S02]  /*74f0*/  IMAD.MOV.U32 R44, RZ, RZ, 0x1f ;  /* 0x0000001fff2c7424 */ /* 0x000fe400078e00ff */
[----:B------:R-:W-:Y:S02]  /*7500*/  IMAD.MOV.U32 R45, RZ, RZ, -0x1 ;  /* 0xffffffffff2d7424 */ /* 0x000fe400078e00ff */
[----:B0----5:R-:W-:Y:S05]  /*7510*/  CALL.REL.NOINC `($__internal_427_$__cuda_sm70_shflsync_bfly_p) ;  /* 0x0000009000007944 */ /* 0x021fea0003c00000 */
[----:B-1----:R-:W-:Y:S01]  /*7520*/  FMNMX.FTZ R6, R9, R42, !PT ;  /* 0x0000002a09067209 */ /* 0x002fe20007810000 */
[----:B0-----:R-:W-:Y:S01]  /*7530*/  IMAD.MOV.U32 R43, RZ, RZ, 0x4 ;  /* 0x00000004ff2b7424 */ /* 0x001fe200078e00ff */
[----:B------:R-:W-:Y:S01]  /*7540*/  MOV R40, 0x7590 ;  /* 0x0000759000287802 */ /* 0x000fe20000000f00 */
[----:B------:R-:W-:-:S02]  /*7550*/  IMAD.MOV.U32 R44, RZ, RZ, 0x1f ;  /* 0x0000001fff2c7424 */ /* 0x000fc400078e00ff */
[----:B------:R-:W-:Y:S02]  /*7560*/  IMAD.MOV.U32 R45, RZ, RZ, -0x1 ;  /* 0xffffffffff2d7424 */ /* 0x000fe400078e00ff */
[----:B------:R-:W-:Y:S02]  /*7570*/  IMAD.MOV.U32 R42, RZ, RZ, R6 ;  /* 0x000000ffff2a7224 */ /* 0x000fe400078e0006 */
[----:B------:R-:W-:Y:S05]  /*7580*/  CALL.REL.NOINC `($__internal_427_$__cuda_sm70_shflsync_bfly_p) ;  /* 0x0000002000007944 */ /* 0x000fea0003c00000 */
[----:B-1----:R-:W-:Y:S01]  /*7590*/  IMAD.MOV.U32 R7, RZ, RZ, R42 ;  /* 0x000000ffff077224 */ /* 0x002fe200078e002a */
[----:B0-----:R-:W-:Y:S05]  /*75a0*/  BRA `(.L_x_24330) ;  /* 0xffffc8e000007947 */ /* 0x001fea000383ffff */
        .weak           $__internal_427_$__cuda_sm70_shflsync_bfly_p
        .type           $__internal_427_$__cuda_sm70_shflsync_bfly_p,@function
        .size           $__internal_427_$__cuda_sm70_shflsync_bfly_p,(.L_x_25088 - $__internal_427_$__cuda_sm70_shflsync_bfly_p)
$__internal_427_$__cuda_sm70_shflsync_bfly_p:
[----:B------:R-:W-:Y:S01]  /*75b0*/  IMAD.MOV.U32 R41, RZ, RZ, 0x0 ;  /* 0x00000000ff297424 */ /* 0x000fe200078e00ff */
[----:B------:R-:W-:Y:S04]  /*75c0*/  WARPSYNC R45 ;  /* 0x0000002d00007348 */ /* 0x000fe80003800000 */
[----:B------:R0:W1:Y:S01]  /*75d0*/  SHFL.BFLY PT, R42, R42, R43, R44 ;  /* 0x0c00002b2a2a7389 */ /* 0x00006200000e002c */
[----:B------:R-:W-:Y:S05]  /*75e0*/  RET.REL.NODEC R40 `(_ZN4vllm25paged_attention_v2_kernelIffLi112ELi8ELi128ELNS_18Fp8KVCacheDataTypeE0ELb1ELi512EEEvPfS2_PT_PKS3_PKT0_S9_ifPKiSB_iPKfiiiSD_SD_iiiii) ;  /* 0xffff8a1028007950 */ /* 0x000fea0003c3ffff */
.L_x_24331:
        /* <DEDUP_REMOVED lines=9> */
.L_x_25088:


//--------------------- .text._ZN4vllm32paged_attention_v2_reduce_kernelIfLi96ELi128ELi512EEEvPT_PKfS4_PKS1_PKii --------------------------
	.section	.text._ZN4vllm32paged_attention_v2_reduce_kernelIfLi96ELi128ELi512EEEvPT_PKfS4_PKS1_PKii,"ax",@progbits
	.sectioninfo	@"SHI_REGISTERS=31"
	.align	128
        .global         _ZN4vllm32paged_attention_v2_reduce_kernelIfLi96ELi128ELi512EEEvPT_PKfS4_PKS1_PKii
        .type           _ZN4vllm32paged_attention_v2_reduce_kernelIfLi96ELi128ELi512EEEvPT_PKfS4_PKS1_PKii,@function
        .size           _ZN4vllm32paged_attention_v2_reduce_kernelIfLi96ELi128ELi512EEEvPT_PKfS4_PKS1_PKii,(.L_x_25598 - _ZN4vllm32paged_attention_v2_reduce_kernelIfLi96ELi128ELi512EEEvPT_PKfS4_PKS1_PKii)
        .other          _ZN4vllm32paged_attention_v2_reduce_kernelIfLi96ELi128ELi512EEEvPT_PKfS4_PKS1_PKii,@"STO_CUDA_ENTRY STV_DEFAULT"
_ZN4vllm32paged_attention_v2_reduce_kernelIfLi96ELi128ELi512EEEvPT_PKfS4_PKS1_PKii:
.text._ZN4vllm32paged_attention_v2_reduce_kernelIfLi96ELi128ELi512EEEvPT_PKfS4_PKS1_PKii:
        /* <DEDUP_REMOVED lines=27> */
.L_x_24335:
        /* <DEDUP_REMOVED lines=10> */
.L_x_24334:
[----:B------:R-:W-:Y:S05]  /*0250*/  BSYNC B0 ;  /* 0x0000000000007941 */ /* 0x000fea0003800000 */
.L_x_24333:
        /* <DEDUP_REMOVED lines=31> */
.L_x_24338:
        /* <DEDUP_REMOVED lines=17> */
.L_x_24337:
[----:B------:R-:W-:Y:S05]  /*0560*/  BSYNC B0 ;  /* 0x0000000000007941 */ /* 0x000fea0003800000 */
.L_x_24336:
        /* <DEDUP_REMOVED lines=43> */
.L_x_24342:
        /* <DEDUP_REMOVED lines=9> */
.L_x_24341:
[----:B------:R-:W-:Y:S05]  /*08b0*/  BSYNC B0 ;  /* 0x0000000000007941 */ /* 0x000fea0003800000 */
.L_x_24340:
[----:B------:R-:W-:Y:S05]  /*08c0*/  @!P0 EXIT ;  /* 0x000000000000894d */ /* 0x000fea0003800000 */
.L_x_24343:
        /* <DEDUP_REMOVED lines=12> */
.L_x_24339:
        /* <DEDUP_REMOVED lines=8> */
.L_x_24350:
        /* <DEDUP_REMOVED lines=15> */
.L_x_24347:
        /* <DEDUP_REMOVED lines=74> */
.L_x_24346:
        /* <DEDUP_REMOVED lines=43> */
.L_x_24348:
[----:B------:R-:W-:-:S13]  /*1250*/  ISETP.NE.OR P0, PT, R19, RZ, P0 ;  /* 0x000000ff1300720c */ /* 0x000fda0000705670 */
[----:B------:R-:W-:Y:S05]  /*1260*/  @!P0 BRA `(.L_x_24344) ;  /* 0x000001a000008947 */ /* 0x000fea0003800000 */
.L_x_24345:
        /* <DEDUP_REMOVED lines=26> */
.L_x_24344:
        /* <DEDUP_REMOVED lines=23> */
.L_x_24349:
        /* <DEDUP_REMOVED lines=9> */
.L_x_24332:
        /* <DEDUP_REMOVED lines=14> */
.L_x_24351:
        /* <DEDUP_REMOVED lines=15> */
.L_x_24352:
        /* <DEDUP_REMOVED lines=10> */
.L_x_25598:


//--------------------- .text._ZN4vllm25paged_attention_v2_kernelIffLi96ELi8ELi128ELNS_18Fp8KVCacheDataTypeE0ELb1ELi512EEEvPfS2_PT_PKS3_PKT0_S9_ifPKiSB_iPKfiiiSD_SD_iiiii --------------------------
	.section	.text._ZN4vllm25paged_attention_v2_kernelIffLi96ELi8ELi128ELNS_18Fp8KVCacheDataTypeE0ELb1ELi512EEEvPfS2_PT_PKS3_PKT0_S9_ifPKiSB_iPKfiiiSD_SD_iiiii,"ax",@progbits
	.sectioninfo	@"SHI_REGISTERS=164"
	.align	128
        .global         _ZN4vllm25paged_attention_v2_kernelIffLi96ELi8ELi128ELNS_18Fp8KVCacheDataTypeE0ELb1ELi512EEEvPfS2_PT_PKS3_PKT0_S9_ifPKiSB_iPKfiiiSD_SD_iiiii
        .type           _ZN4vllm25paged_attention_v2_kernelIffLi96ELi8ELi128ELNS_18Fp8KVCacheDataTypeE0ELb1ELi512EEEvPfS2_PT_PKS3_PKT0_S9_ifPKiSB_iPKfiiiSD_SD_iiiii,@function
        .size           _ZN4vllm25paged_attention_v2_kernelIffLi96ELi8ELi128ELNS_18Fp8KVCacheDataTypeE0ELb1ELi512EEEvPfS2_PT_PKS3_PKT0_S9_ifPKiSB_iPKfiiiSD_SD_iiiii,(.L_x_25089 - _ZN4vllm25paged_attention_v2_kernelIffLi96ELi8ELi128ELNS_18Fp8KVCacheDataTypeE0ELb1ELi512EEEvPfS2_PT_PKS3_PKT0_S9_ifPKiSB_iPKfiiiSD_SD_iiiii)
        .other          _ZN4vllm25paged_attention_v2_kernelIffLi96ELi8ELi128ELNS_18Fp8KVCacheDataTypeE0ELb1ELi512EEEvPfS2_PT_PKS3_PKT0_S9_ifPKiSB_iPKfiiiSD_SD_iiiii,@"STO_CUDA_ENTRY STV_DEFAULT"
_ZN4vllm25paged_attention_v2_kernelIffLi96ELi8ELi128ELNS_18Fp8KVCacheDataTypeE0ELb1ELi512EEEvPfS2_PT_PKS3_PKT0_S9_ifPKiSB_iPKfiiiSD_SD_iiiii:
.text._ZN4vllm25paged_attention_v2_kernelIffLi96ELi8ELi128ELNS_18Fp8KVCacheDataTypeE0ELb1ELi512EEEvPfS2_PT_PKS3_PKT0_S9_ifPKiSB_iPKfiiiSD_SD_iiiii:
        /* <DEDUP_REMOVED lines=71> */
[----:B------:R-:W-:Y:S01]  /*0470*/  ISETP.GT.AND P0, PT, R2, 0x5f, PT ;  /* 0x0000005f0200780c */ /* 0x000fe20003f04270 */
[----:B------:R-:W-:Y:S01]  /*0480*/  IMAD.MOV.U32 R4, RZ, RZ, R5 ;  /* 0x000000ffff047224 */ /* 0x000fe200078e0005 */
[----:B------:R-:W-:-:S02]  /*0490*/  IMNMX R5, R3, R6, PT ;  /* 0x0000000603057217 */ /* 0x000fc40003800200 */
[CC--:B------:R-:W-:Y:S01]  /*04a0*/  LEA.HI R8, R7.reuse, R2.reuse, RZ, 0x5 ;  /* 0x0000000207087211 */ /* 0x0c0fe200078f28ff */
        /* <DEDUP_REMOVED lines=9> */
[C---:B------:R-:W-:Y:S01]  /*0540*/  IMAD.IADD R7, R2.reuse, 0x1, -R9 ;  /* 0x0000000102077824 */ /* 0x040fe200078e0a09 */
[----:B------:R-:W-:Y:S01]  /*0550*/  SHF.R.S32.HI R16, RZ, 0x2, R11 ;  /* 0x00000002ff107819 */ /* 0x000fe2000001140b */
[----:B------:R-:W-:Y:S02]  /*0560*/  IMAD.IADD R8, R2, 0x1, -R13 ;  /* 0x0000000102087824 */ /* 0x000fe400078e0a0d */
        /* <DEDUP_REMOVED lines=24> */
.L_x_24357:
        /* <DEDUP_REMOVED lines=11> */
.L_x_24356:
[----:B------:R-:W-:Y:S05]  /*07a0*/  BSYNC B1 ;  /* 0x0000000000017941 */ /* 0x000fea0003800000 */
.L_x_24355:
        /* <DEDUP_REMOVED lines=10> */
.L_x_24358:
        /* <DEDUP_REMOVED lines=17> */
.L_x_24354:
[----:B------:R-:W-:Y:S05]  /*0960*/  BSYNC B0 ;  /* 0x0000000000007941 */ /* 0x000fea0003800000 */
.L_x_24353:
        /* <DEDUP_REMOVED lines=27> */
[----:B------:R-:W-:Y:S02]  /*0b20*/  IMAD R10, R21, 0x40, R6 ;  /* 0x00000040150a7824 */ /* 0x000fe400078e0206 */
[----:B------:R-:W-:Y:S02]  /*0b30*/  @!P3 IMAD.MOV R15, RZ, RZ, -c[0x0][0x1e8] ;  /* 0x80007a00ff0fb624 */ /* 0x000fe400078e02ff */
[----:B------:R-:W-:-:S02]  /*0b40*/  @!P3 IMAD R14, R13, c[0x0][0x190], R4 ;  /* 0x000064000d0eba24 */ /* 0x000fc400078e0204 */
[----:B------:R-:W-:Y:S02]  /*0b50*/  IMAD R13, R19, c[0x0][0x1a8], RZ ;  /* 0x00006a00130d7a24 */ /* 0x000fe400078e02ff */
[----:B------:R-:W-:Y:S02]  /*0b60*/  @!P3 IMAD R14, R14, R15, RZ ;  /* 0x0000000f0e0eb224 */ /* 0x000fe400078e02ff */
[----:B------:R-:W-:Y:S01]  /*0b70*/  @P3 IMAD R14, R12, c[0x0][0x1e8], RZ ;  /* 0x00007a000c0e3a24 */ /* 0x000fe200078e02ff */
[----:B------:R-:W-:Y:S01]  /*0b80*/  SHF.R.S32.HI R15, RZ, 0x1f, R13 ;  /* 0x0000001fff0f7819 */ /* 0x000fe2000001140d */
[----:B------:R-:W-:Y:S01]  /*0b90*/  IMAD.MOV.U32 R12, RZ, RZ, -0x800001 ;  /* 0xff7fffffff0c7424 */ /* 0x000fe200078e00ff */
[----:B------:R-:W-:Y:S02]  /*0ba0*/  @P0 IADD3 R11, R11, 0x1, RZ ;  /* 0x000000010b0b0810 */ /* 0x000fe40007ffe0ff */
[----:B------:R-:W-:Y:S02]  /*0bb0*/  ISETP.GE.AND P0, PT, R10, R5, PT ;  /* 0x000000050a00720c */ /* 0x000fe40003f06270 */
[----:B------:R-:W-:Y:S01]  /*0bc0*/  IADD3 R14, R14, 0x1, RZ ;  /* 0x000000010e0e7810 */ /* 0x000fe20007ffe0ff */
[----:B------:R-:W-:Y:S01]  /*0bd0*/  @!P2 IMAD.MOV R11, RZ, RZ, -R11 ;  /* 0x000000ffff0ba224 */ /* 0x000fe200078e0a0b */
[----:B------:R-:W-:-:S09]  /*0be0*/  @!P1 LOP3.LUT R11, RZ, c[0x0][0x1e4], RZ, 0x33, !PT ;  /* 0x00007900ff0b9a12 */ /* 0x000fd200078e33ff */
[----:B------:R-:W-:Y:S05]  /*0bf0*/  @P0 BRA `(.L_x_24360) ;  /* 0x00002cb000000947 */ /* 0x000fea0003800000 */
[C---:B------:R-:W-:Y:S02]  /*0c00*/  IADD3 R18, R8.reuse, 0x8, RZ ;  /* 0x0000000808127810 */ /* 0x040fe40007ffe0ff */
[C---:B------:R-:W-:Y:S02]  /*0c10*/  IADD3 R20, R8.reuse, 0xc, RZ ;  /* 0x0000000c08147810 */ /* 0x040fe40007ffe0ff */
        /* <DEDUP_REMOVED lines=13> */
[----:B------:R-:W-:Y:S01]  /*0cf0*/  IADD3 R12, R8, 0x4, RZ ;  /* 0x00000004080c7810 */ /* 0x000fe20007ffe0ff */
[----:B------:R-:W-:Y:S01]  /*0d00*/  IMAD.IADD R18, R18, 0x1, -R19 ;  /* 0x0000000112127824 */ /* 0x000fe200078e0a13 */
[----:B------:R-:W-:Y:S01]  /*0d10*/  LEA.HI R44, R23, R22, RZ, 0x2 ;  /* 0x00000016172c7211 */ /* 0x000fe200078f10ff */
[----:B------:R-:W-:Y:S01]  /*0d20*/  IMAD.IADD R19, R20, 0x1, -R21 ;  /* 0x0000000114137824 */ /* 0x000fe200078e0a15 */
[----:B------:R-:W-:Y:S01]  /*0d30*/  SHF.R.S32.HI R17, RZ, 0x1f, R12 ;  /* 0x0000001fff117819 */ /* 0x000fe2000001140c */
[----:B------:R-:W-:Y:S01]  /*0d40*/  IMAD.SHL.U32 R77, R16, 0x4, RZ ;  /* 0x00000004104d7824 */ /* 0x000fe200078e00ff */
[C---:B------:R-:W-:Y:S01]  /*0d50*/  LOP3.LUT R21, R44.reuse, 0xfffffffc, RZ, 0xc0, !PT ;  /* 0xfffffffc2c157812 */ /* 0x040fe200078ec0ff */
[----:B------:R-:W-:Y:S01]  /*0d60*/  IMAD.SHL.U32 R63, R44, 0x8, RZ ;  /* 0x000000082c3f7824 */ /* 0x000fe200078e00ff */
[----:B------:R-:W-:-:S02]  /*0d70*/  IADD3 R23, R8, 0x18, RZ ;  /* 0x0000001808177810 */ /* 0x000fc40007ffe0ff */
[----:B------:R-:W-:Y:S01]  /*0d80*/  LEA.HI R40, R17, R12, RZ, 0x2 ;  /* 0x0000000c11287211 */ /* 0x000fe200078f10ff */
[----:B------:R-:W-:Y:S01]  /*0d90*/  IMAD.IADD R20, R22, 0x1, -R21 ;  /* 0x0000000116147824 */ /* 0x000fe200078e0a15 */
[----:B------:R-:W-:Y:S02]  /*0da0*/  IADD3 R24, R8, 0x1c, RZ ;  /* 0x0000001c08187810 */ /* 0x000fe40007ffe0ff */
[----:B------:R-:W-:Y:S01]  /*0db0*/  SHF.R.S32.HI R22, RZ, 0x1f, R23 ;  /* 0x0000001fff167819 */ /* 0x000fe20000011417 */
[C---:B------:R-:W-:Y:S01]  /*0dc0*/  IMAD.SHL.U32 R62, R40.reuse, 0x8, RZ ;  /* 0x00000008283e7824 */ /* 0x040fe200078e00ff */
[----:B------:R-:W-:Y:S02]  /*0dd0*/  LOP3.LUT R17, R40, 0xfffffffc, RZ, 0xc0, !PT ;  /* 0xfffffffc28117812 */ /* 0x000fe400078ec0ff */
[----:B------:R-:W-:Y:S02]  /*0de0*/  SHF.R.S32.HI R25, RZ, 0x1f, R24 ;  /* 0x0000001fff197819 */ /* 0x000fe40000011418 */
[----:B------:R-:W-:Y:S01]  /*0df0*/  IADD3 R26, R8, 0x20, RZ ;  /* 0x00000020081a7810 */ /* 0x000fe20007ffe0ff */
[----:B------:R-:W-:Y:S01]  /*0e00*/  IMAD.IADD R17, R12, 0x1, -R17 ;  /* 0x000000010c117824 */ /* 0x000fe200078e0a11 */
[----:B------:R-:W-:-:S02]  /*0e10*/  LEA.HI R46, R22, R23, RZ, 0x2 ;  /* 0x00000017162e7211 */ /* 0x000fc400078f10ff */
[----:B------:R-:W-:Y:S02]  /*0e20*/  LEA.HI R47, R25, R24, RZ, 0x2 ;  /* 0x00000018192f7211 */ /* 0x000fe400078f10ff */
[----:B------:R-:W-:Y:S01]  /*0e30*/  IADD3 R12, R8, 0x14, RZ ;  /* 0x00000014080c7810 */ /* 0x000fe20007ffe0ff */
[C---:B------:R-:W-:Y:S01]  /*0e40*/  IMAD.SHL.U32 R65, R46.reuse, 0x8, RZ ;  /* 0x000000082e417824 */ /* 0x040fe200078e00ff */
[----:B------:R-:W-:Y:S01]  /*0e50*/  SHF.R.S32.HI R27, RZ, 0x1f, R26 ;  /* 0x0000001fff1b7819 */ /* 0x000fe2000001141a */
[C---:B------:R-:W-:Y:S01]  /*0e60*/  IMAD.SHL.U32 R68, R47.reuse, 0x8, RZ ;  /* 0x000000082f447824 */ /* 0x040fe200078e00ff */
[----:B------:R-:W-:Y:S02]  /*0e70*/  LOP3.LUT R22, R46, 0xfffffffc, RZ, 0xc0, !PT ;  /* 0xfffffffc2e167812 */ /* 0x000fe400078ec0ff */
[----:B------:R-:W-:Y:S02]  /*0e80*/  LOP3.LUT R25, R47, 0xfffffffc, RZ, 0xc0, !PT ;  /* 0xfffffffc2f197812 */ /* 0x000fe400078ec0ff */
[----:B------:R-:W-:Y:S01]  /*0e90*/  SHF.R.S32.HI R21, RZ, 0x1f, R12 ;  /* 0x0000001fff157819 */ /* 0x000fe2000001140c */
[----:B------:R-:W-:Y:S01]  /*0ea0*/  IMAD.IADD R22, R23, 0x1, -R22 ;  /* 0x0000000117167824 */ /* 0x000fe200078e0a16 */
[----:B------:R-:W-:Y:S01]  /*0eb0*/  LEA.HI R48, R27, R26, RZ, 0x2 ;  /* 0x0000001a1b307211 */ /* 0x000fe200078f10ff */
[----:B------:R-:W-:Y:S01]  /*0ec0*/  IMAD.IADD R23, R24, 0x1, -R25 ;  /* 0x0000000118177824 */ /* 0x000fe200078e0a19 */
[----:B------:R-:W-:-:S02]  /*0ed0*/  LEA.HI R45, R21, R12, RZ, 0x2 ;  /* 0x0000000c152d7211 */ /* 0x000fc400078f10ff */
[C---:B------:R-:W-:Y:S01]  /*0ee0*/  LOP3.LUT R25, R48.reuse, 0xfffffffc, RZ, 0xc0, !PT ;  /* 0xfffffffc30197812 */ /* 0x040fe200078ec0ff */
[----:B------:R-:W-:Y:S01]  /*0ef0*/  IMAD.SHL.U32 R67, R48, 0x8, RZ ;  /* 0x0000000830437824 */ /* 0x000fe200078e00ff */
[C---:B------:R-:W-:Y:S01]  /*0f00*/  IADD3 R27, R8.reuse, 0x28, RZ ;  /* 0x00000028081b7810 */ /* 0x040fe20007ffe0ff */
[C---:B------:R-:W-:Y:S01]  /*0f10*/  IMAD.SHL.U32 R66, R45.reuse, 0x8, RZ ;  /* 0x000000082d427824 */ /* 0x040fe200078e00ff */
[----:B------:R-:W-:Y:S01]  /*0f20*/  IADD3 R28, R8, 0x2c, RZ ;  /* 0x0000002c081c7810 */ /* 0x000fe20007ffe0ff */
[----:B------:R-:W-:Y:S01]  /*0f30*/  IMAD.IADD R24, R26, 0x1, -R25 ;  /* 0x000000011a187824 */ /* 0x000fe200078e0a19 */
        /* <DEDUP_REMOVED lines=18> */
[C---:B------:R-:W-:Y:S01]  /*1060*/  LOP3.LUT R29, R52.reuse, 0xfffffffc, RZ, 0xc0, !PT ;  /* 0xfffffffc341d7812 */ /* 0x040fe200078ec0ff */
[----:B------:R-:W-:Y:S01]  /*1070*/  IMAD.SHL.U32 R71, R52, 0x8, RZ ;  /* 0x0000000834477824 */ /* 0x000fe200078e00ff */
[C---:B------:R-:W-:Y:S01]  /*1080*/  LOP3.LUT R25, R49.reuse, 0xfffffffc, RZ, 0xc0, !PT ;  /* 0xfffffffc31197812 */ /* 0x040fe200078ec0ff */
[----:B------:R-:W-:Y:S01]  /*1090*/  IMAD.SHL.U32 R70, R49, 0x8, RZ ;  /* 0x0000000831467824 */ /* 0x000fe200078e00ff */
[----:B------:R-:W-:Y:S01]  /*10a0*/  IADD3 R31, R8, 0x38, RZ ;  /* 0x00000038081f7810 */ /* 0x000fe20007ffe0ff */
[----:B------:R-:W-:Y:S01]  /*10b0*/  IMAD.IADD R28, R30, 0x1, -R29 ;  /* 0x000000011e1c7824 */ /* 0x000fe200078e0a1d */
[----:B------:R-:W-:Y:S01]  /*10c0*/  IADD3 R32, R8, 0x3c, RZ ;  /* 0x0000003c08207810 */ /* 0x000fe20007ffe0ff */
[----:B------:R-:W-:Y:S01]  /*10d0*/  IMAD.IADD R25, R12, 0x1, -R25 ;  /* 0x000000010c197824 */ /* 0x000fe200078e0a19 */
[----:B------:R-:W-:-:S02]  /*10e0*/  SHF.R.S32.HI R30, RZ, 0x1f, R31 ;  /* 0x0000001fff1e7819 */ /* 0x000fc4000001141f */
[C---:B------:R-:W-:Y:S02]  /*10f0*/  IADD3 R12, R8.reuse, 0x34, RZ ;  /* 0x00000034080c7810 */ /* 0x040fe40007ffe0ff */
[----:B------:R-:W-:Y:S02]  /*1100*/  SHF.R.S32.HI R33, RZ, 0x1f, R32 ;  /* 0x0000001fff217819 */ /* 0x000fe40000011420 */
[----:B------:R-:W-:Y:S02]  /*1110*/  IADD3 R34, R8, 0x40, RZ ;  /* 0x0000004008227810 */ /* 0x000fe40007ffe0ff */
[----:B------:R-:W-:Y:S02]  /*1120*/  LEA.HI R54, R30, R31, RZ, 0x2 ;  /* 0x0000001f1e367211 */ /* 0x000fe400078f10ff */
[----:B------:R-:W-:Y:S02]  /*1130*/  SHF.R.S32.HI R29, RZ, 0x1f, R12 ;  /* 0x0000001fff1d7819 */ /* 0x000fe4000001140c */
[----:B------:R-:W-:Y:S01]  /*1140*/  LEA.HI R55, R33, R32, RZ, 0x2 ;  /* 0x0000002021377211 */ /* 0x000fe200078f10ff */
[----:B------:R-:W-:Y:S01]  /*1150*/  IMAD.SHL.U32 R73, R54, 0x8, RZ ;  /* 0x0000000836497824 */ /* 0x000fe200078e00ff */
[----:B------:R-:W-:-:S02]  /*1160*/  SHF.R.S32.HI R35, RZ, 0x1f, R34 ;  /* 0x0000001fff237819 */ /* 0x000fc40000011422 */
[----:B------:R-:W-:Y:S01]  /*1170*/  LOP3.LUT R30, R54, 0xfffffffc, RZ, 0xc0, !PT ;  /* 0xfffffffc361e7812 */ /* 0x000fe200078ec0ff */
[----:B------:R-:W-:Y:S01]  /*1180*/  IMAD.SHL.U32 R78, R55, 0x8, RZ ;  /* 0x00000008374e7824 */ /* 0x000fe200078e00ff */
[----:B------:R-:W-:Y:S02]  /*1190*/  LEA.HI R53, R29, R12, RZ, 0x2 ;  /* 0x0000000c1d357211 */ /* 0x000fe400078f10ff */
[----:B------:R-:W-:Y:S01]  /*11a0*/  LOP3.LUT R33, R55, 0xfffffffc, RZ, 0xc0, !PT ;  /* 0xfffffffc37217812 */ /* 0x000fe200078ec0ff */
[----:B------:R-:W-:Y:S01]  /*11b0*/  IMAD.IADD R30, R31, 0x1, -R30 ;  /* 0x000000011f1e7824 */ /* 0x000fe200078e0a1e */
[----:B------:R-:W-:Y:S01]  /*11c0*/  LEA.HI R60, R35, R34, RZ, 0x2 ;  /* 0x00000022233c7211 */ /* 0x000fe200078f10ff */
[C---:B------:R-:W-:Y:S01]  /*11d0*/  IMAD.SHL.U32 R74, R53.reuse, 0x8, RZ ;  /* 0x00000008354a7824 */ /* 0x040fe200078e00ff */
[----:B------:R-:W-:Y:S01]  /*11e0*/  LOP3.LUT R29, R53, 0xfffffffc, RZ, 0xc0, !PT ;  /* 0xfffffffc351d7812 */ /* 0x000fe200078ec0ff */
[----:B------:R-:W-:Y:S01]  /*11f0*/  IMAD.IADD R31, R32, 0x1, -R33 ;  /* 0x00000001201f7824 */ /* 0x000fe200078e0a21 */
[C---:B------:R-:W-:Y:S01]  /*1200*/  LOP3.LUT R33, R60.reuse, 0xfffffffc, RZ, 0xc0, !PT ;  /* 0xfffffffc3c217812 */ /* 0x040fe200078ec0ff */
[----:B------:R-:W-:Y:S01]  /*1210*/  IMAD.SHL.U32 R75, R60, 0x8, RZ ;  /* 0x000000083c4b7824 */ /* 0x000fe200078e00ff */
[----:B------:R-:W-:Y:S01]  /*1220*/  IADD3 R35, R8, 0x48, RZ ;  /* 0x0000004808237810 */ /* 0x000fe20007ffe0ff */
[----:B------:R-:W-:Y:S01]  /*1230*/  IMAD.IADD R29, R12, 0x1, -R29 ;  /* 0x000000010c1d7824 */ /* 0x000fe200078e0a1d */
[----:B------:R-:W-:Y:S01]  /*1240*/  IADD3 R36, R8, 0x4c, RZ ;  /* 0x0000004c08247810 */ /* 0x000fe20007ffe0ff */
[----:B------:R-:W-:Y:S01]  /*1250*/  IMAD.IADD R32, R34, 0x1, -R33 ;  /* 0x0000000122207824 */ /* 0x000fe200078e0a21 */
        /* <DEDUP_REMOVED lines=11> */
[C---:B------:R-:W-:Y:S01]  /*1310*/  IMAD.SHL.U32 R80, R79.reuse, 0x8, RZ ;  /* 0x000000084f507824 */ /* 0x040fe200078e00ff */
        /* <DEDUP_REMOVED lines=9> */
[----:B------:R-:W-:Y:S01]  /*13b0*/  IMAD R12, R4, c[0x0][0x1c0], RZ ;  /* 0x00007000040c7a24 */ /* 0x000fe200078e02ff */
[C---:B------:R-:W-:Y:S01]  /*13c0*/  IADD3 R58, R8.reuse, 0x5c, RZ ;  /* 0x0000005c083a7810 */ /* 0x040fe20007ffe0ff */
[----:B------:R-:W-:Y:S01]  /*13d0*/  IMAD.SHL.U32 R79, R81, 0x8, RZ ;  /* 0x00000008514f7824 */ /* 0x000fe200078e00ff */
[----:B------:R-:W-:Y:S01]  /*13e0*/  IADD3 R56, R8, 0x58, RZ ;  /* 0x0000005808387810 */ /* 0x000fe20007ffe0ff */
[----:B------:R-:W-:Y:S01]  /*13f0*/  IMAD.IADD R36, R38, 0x1, -R37 ;  /* 0x0000000126247824 */ /* 0x000fe200078e0a25 */
[----:B------:R-:W-:Y:S01]  /*1400*/  SHF.R.S32.HI R38, RZ, 0x1f, R39 ;  /* 0x0000001fff267819 */ /* 0x000fe20000011427 */
[----:B------:R-:W-:Y:S01]  /*1410*/  IMAD.SHL.U32 R81, R83, 0x8, RZ ;  /* 0x0000000853517824 */ /* 0x000fe200078e00ff */
[----:B------:R-:W-:-:S02]  /*1420*/  SHF.R.S32.HI R61, RZ, 0x1f, R77 ;  /* 0x0000001fff3d7819 */ /* 0x000fc4000001144d */
[----:B------:R-:W-:Y:S02]  /*1430*/  IADD3 R76, P0, R12, R77, RZ ;  /* 0x0000004d0c4c7210 */ /* 0x000fe40007f1e0ff */
[----:B------:R-:W-:Y:S02]  /*1440*/  SHF.R.S32.HI R57, RZ, 0x1f, R58 ;  /* 0x0000001fff397819 */ /* 0x000fe4000001143a */
[----:B------:R-:W-:Y:S02]  /*1450*/  SHF.R.S32.HI R37, RZ, 0x1f, R56 ;  /* 0x0000001fff257819 */ /* 0x000fe40000011438 */
[----:B------:R-:W-:Y:S02]  /*1460*/  LEA.HI R84, R38, R39, RZ, 0x2 ;  /* 0x0000002726547211 */ /* 0x000fe400078f10ff */
[----:B------:R-:W-:Y:S01]  /*1470*/  LEA.HI.X.SX32 R77, R12, R61, 0x1, P0 ;  /* 0x0000003d0c4d7211 */ /* 0x000fe200000f0eff */
[----:B------:R-:W-:Y:S01]  /*1480*/  IMAD.SHL.U32 R61, R42, 0x8, RZ ;  /* 0x000000082a3d7824 */ /* 0x000fe200078e00ff */
[----:B------:R-:W-:-:S02]  /*1490*/  LEA.HI R86, R57, R58, RZ, 0x2 ;  /* 0x0000003a39567211 */ /* 0x000fc400078f10ff */
[----:B-----5:R-:W-:Y:S02]  /*14a0*/  FSETP.NEU.FTZ.AND P0, PT, R133, RZ, PT ;  /* 0x000000ff8500720b */ /* 0x020fe40003f1d000 */
[----:B------:R-:W-:Y:S02]  /*14b0*/  LEA.HI R85, R37, R56, RZ, 0x2 ;  /* 0x0000003825557211 */ /* 0x000fe400078f10ff */
[C---:B------:R-:W-:Y:S01]  /*14c0*/  LOP3.LUT R38, R84.reuse, 0xfffffffc, RZ, 0xc0, !PT ;  /* 0xfffffffc54267812 */ /* 0x040fe200078ec0ff */
[----:B------:R-:W-:Y:S01]  /*14d0*/  IMAD.SHL.U32 R84, R84, 0x8, RZ ;  /* 0x0000000854547824 */ /* 0x000fe200078e00ff */
[C---:B------:R-:W-:Y:S01]  /*14e0*/  LOP3.LUT R59, R86.reuse, 0xfffffffc, RZ, 0xc0, !PT ;  /* 0xfffffffc563b7812 */ /* 0x040fe200078ec0ff */
[C---:B------:R-:W-:Y:S01]  /*14f0*/  IMAD.SHL.U32 R83, R85.reuse, 0x8, RZ ;  /* 0x0000000855537824 */ /* 0x040fe200078e00ff */
        /* <DEDUP_REMOVED lines=82> */
.L_x_24368:
        /* <DEDUP_REMOVED lines=68> */
[-C--:B------:R-:W-:Y:S02]  /*1e60*/  IADD3.X R44, R85, R47.reuse, R88, P0, P1 ;  /* 0x0000002f552c7210 */ /* 0x080fe400007e2458 */
[----:B------:R-:W-:Y:S02]  /*1e70*/  IADD3 R42, P0, P1, R61, R46, R18 ;  /* 0x0000002e3d2a7210 */ /* 0x000fe4000791e012 */
[----:B------:R-:W-:Y:S01]  /*1e80*/  LEA.HI.X R159, R43, c[0x0][0x184], R44, 0x2, P3 ;  /* 0x000061002b9f7a11 */ /* 0x000fe200018f142c */
[----:B------:R-:W-:Y:S01]  /*1e90*/  IMAD.X R44, R58, 0x1, R47, P2 ;  /* 0x000000013a2c7824 */ /* 0x000fe200010e062f */
[----:B------:R-:W-:Y:S02]  /*1ea0*/  LEA R54, P3, R45, c[0x0][0x180], 0x2 ;  /* 0x000060002d367a11 */ /* 0x000fe400078610ff */
[----:B------:R-:W-:Y:S01]  /*1eb0*/  LEA R50, P4, R42, c[0x0][0x180], 0x2 ;  /* 0x000060002a327a11 */ /* 0x000fe200078810ff */
[----:B------:R-:W2:Y:S01]  /*1ec0*/  LDG.E.CONSTANT R158, [R158.64] ;  /* 0x0000000a9e9e7981 */ /* 0x000ea2000c1e9900 */
[----:B------:R-:W-:-:S02]  /*1ed0*/  IADD3.X R43, R87, R47, R90, P0, P1 ;  /* 0x0000002f572b7210 */ /* 0x000fc400007e245a */
[----:B------:R-:W-:Y:S02]  /*1ee0*/  LEA.HI.X R55, R45, c[0x0][0x184], R44, 0x2, P3 ;  /* 0x000061002d377a11 */ /* 0x000fe400018f142c */
[----:B------:R-:W-:Y:S02]  /*1ef0*/  LEA R52, P0, R40, c[0x0][0x180], 0x2 ;  /* 0x0000600028347a11 */ /* 0x000fe400078010ff */
[----:B------:R-:W-:Y:S01]  /*1f00*/  IADD3.X R41, R89, R47, R92, P5, P6 ;  /* 0x0000002f59297210 */ /* 0x000fe20002fec45c */
[----:B------:R0:W3:Y:S01]  /*1f10*/  LDG.E.CONSTANT R155, [R54.64] ;  /* 0x0000000a369b7981 */ /* 0x0000e2000c1e9900 */
[----:B------:R-:W-:Y:S02]  /*1f20*/  IADD3 R45, P1, P2, R63, R46, R20 ;  /* 0x0000002e3f2d7210 */ /* 0x000fe40007a3e014 */
[----:B------:R-:W-:Y:S02]  /*1f30*/  LEA.HI.X R51, R42, c[0x0][0x184], R43, 0x2, P4 ;  /* 0x000061002a337a11 */ /* 0x000fe400020f142b */
[----:B------:R-:W-:-:S02]  /*1f40*/  LEA.HI.X R53, R40, c[0x0][0x184], R41, 0x2, P0 ;  /* 0x0000610028357a11 */ /* 0x000fc400000f1429 */
[-C--:B------:R-:W-:Y:S01]  /*1f50*/  IADD3 R43, P3, P4, R65, R46.reuse, R22 ;  /* 0x0000002e412b7210 */ /* 0x080fe20007c7e016 */
[----:B------:R1:W4:Y:S01]  /*1f60*/  LDG.E.CONSTANT R157, [R50.64] ;  /* 0x0000000a329d7981 */ /* 0x000322000c1e9900 */
[-C--:B------:R-:W-:Y:S02]  /*1f70*/  IADD3.X R136, R91, R47.reuse, R94, P1, P2 ;  /* 0x0000002f5b887210 */ /* 0x080fe40000fe445e */
[-C--:B------:R-:W-:Y:S01]  /*1f80*/  IADD3 R40, P2, P0, R68, R46.reuse, R23 ;  /* 0x0000002e44287210 */ /* 0x080fe2000785e017 */
[----:B------:R5:W4:Y:S01]  /*1f90*/  LDG.E.CONSTANT R154, [R52.64] ;  /* 0x0000000a349a7981 */ /* 0x000b22000c1e9900 */
[----:B------:R-:W-:Y:S02]  /*1fa0*/  IADD3 R49, P5, P6, R66, R46, R21 ;  /* 0x0000002e42317210 */ /* 0x000fe40007ebe015 */
[----:B------:R-:W-:Y:S02]  /*1fb0*/  IADD3.X R48, R95, R47, R98, P3, P4 ;  /* 0x0000002f5f307210 */ /* 0x000fe40001fe8462 */
[----:B------:R-:W-:-:S02]  /*1fc0*/  LEA R44, P1, R45, c[0x0][0x180], 0x2 ;  /* 0x000060002d2c7a11 */ /* 0x000fc400078210ff */
[----:B------:R-:W-:Y:S02]  /*1fd0*/  LEA R144, P3, R40, c[0x0][0x180], 0x2 ;  /* 0x0000600028907a11 */ /* 0x000fe400078610ff */
[-C--:B------:R-:W-:Y:S02]  /*1fe0*/  IADD3.X R41, R97, R47.reuse, R102, P2, P0 ;  /* 0x0000002f61297210 */ /* 0x080fe400017e0466 */
[----:B------:R-:W-:Y:S02]  /*1ff0*/  IADD3.X R100, R93, R47, R96, P5, P6 ;  /* 0x0000002f5d647210 */ /* 0x000fe40002fec460 */
[----:B------:R-:W-:Y:S02]  /*2000*/  LEA R138, P6, R49, c[0x0][0x180], 0x2 ;  /* 0x00006000318a7a11 */ /* 0x000fe400078c10ff */
[----:B------:R-:W-:Y:S02]  /*2010*/  LEA R42, P5, R43, c[0x0][0x180], 0x2 ;  /* 0x000060002b2a7a11 */ /* 0x000fe400078a10ff */
[----:B------:R-:W-:-:S02]  /*2020*/  LEA.HI.X R45, R45, c[0x0][0x184], R136, 0x2, P1 ;  /* 0x000061002d2d7a11 */ /* 0x000fc400008f1488 */
[----:B------:R-:W-:Y:S02]  /*2030*/  LEA.HI.X R145, R40, c[0x0][0x184], R41, 0x2, P3 ;  /* 0x0000610028917a11 */ /* 0x000fe400018f1429 */
[-C--:B------:R-:W-:Y:S01]  /*2040*/  IADD3 R41, P0, P1, R67, R46.reuse, R24 ;  /* 0x0000002e43297210 */ /* 0x080fe2000791e018 */
[----:B------:R0:W4:Y:S01]  /*2050*/  LDG.E.CONSTANT R149, [R44.64] ;  /* 0x0000000a2c957981 */ /* 0x000122000c1e9900 */
[----:B------:R-:W-:Y:S02]  /*2060*/  LEA.HI.X R139, R49, c[0x0][0x184], R100, 0x2, P6 ;  /* 0x00006100318b7a11 */ /* 0x000fe400030f1464 */
[----:B------:R-:W-:Y:S01]  /*2070*/  LEA.HI.X R43, R43, c[0x0][0x184], R48, 0x2, P5 ;  /* 0x000061002b2b7a11 */ /* 0x000fe200028f1430 */
[----:B------:R0:W4:Y:S01]  /*2080*/  LDG.E.CONSTANT R144, [R144.64] ;  /* 0x0000000a90907981 */ /* 0x000122000c1e9900 */
[-C--:B------:R-:W-:Y:S02]  /*2090*/  IADD3 R135, P5, P6, R70, R46.reuse, R25 ;  /* 0x0000002e46877210 */ /* 0x080fe40007ebe019 */
[----:B------:R-:W-:Y:S01]  /*20a0*/  IADD3 R101, P3, P4, R69, R46, R26 ;  /* 0x0000002e45657210 */ /* 0x000fe20007c7e01a */
[----:B------:R0:W4:Y:S01]  /*20b0*/  LDG.E.CONSTANT R150, [R138.64] ;  /* 0x0000000a8a967981 */ /* 0x000122000c1e9900 */
[----:B------:R-:W-:-:S02]  /*20c0*/  IADD3.X R142, R99, R47, R104, P0, P1 ;  /* 0x0000002f638e7210 */ /* 0x000fc400007e2468 */
[----:B------:R-:W-:Y:S01]  /*20d0*/  IADD3 R49, P2, P0, R72, R46, R27 ;  /* 0x0000002e48317210 */ /* 0x000fe2000785e01b */
[----:B------:R0:W4:Y:S01]  /*20e0*/  LDG.E.CONSTANT R151, [R42.64] ;  /* 0x0000000a2a977981 */ /* 0x000122000c1e9900 */
[-C--:B------:R-:W-:Y:S02]  /*20f0*/  IADD3.X R140, R103, R47.reuse, R106, P5, P6 ;  /* 0x0000002f678c7210 */ /* 0x080fe40002fec46a */
[----:B------:R-:W-:Y:S02]  /*2100*/  LEA R40, P1, R41, c[0x0][0x180], 0x2 ;  /* 0x0000600029287a11 */ /* 0x000fe400078210ff */
[----:B------:R-:W-:Y:S02]  /*2110*/  LEA R146, P6, R135, c[0x0][0x180], 0x2 ;  /* 0x0000600087927a11 */ /* 0x000fe400078c10ff */
[----:B------:R-:W-:Y:S02]  /*2120*/  IADD3.X R136, R105, R47, R108, P3, P4 ;  /* 0x0000002f69887210 */ /* 0x000fe40001fe846c */
[----:B------:R-:W-:-:S02]  /*2130*/  LEA R152, P5, R101, c[0x0][0x180], 0x2 ;  /* 0x0000600065987a11 */ /* 0x000fc400078a10ff */
[----:B------:R-:W-:Y:S02]  /*2140*/  LEA R48, P3, R49, c[0x0][0x180], 0x2 ;  /* 0x0000600031307a11 */ /* 0x000fe400078610ff */
[----:B------:R-:W-:Y:S02]  /*2150*/  IADD3.X R100, R107, R47, R110, P2, P0 ;  /* 0x0000002f6b647210 */ /* 0x000fe400017e046e */
[----:B------:R-:W-:Y:S02]  /*2160*/  LEA.HI.X R41, R41, c[0x0][0x184], R142, 0x2, P1 ;  /* 0x0000610029297a11 */ /* 0x000fe400008f148e */
[----:B------:R-:W-:Y:S02]  /*2170*/  LEA.HI.X R147, R135, c[0x0][0x184], R140, 0x2, P6 ;  /* 0x0000610087937a11 */ /* 0x000fe400030f148c */
[----:B------:R-:W-:Y:S01]  /*2180*/  LEA.HI.X R153, R101, c[0x0][0x184], R136, 0x2, P5 ;  /* 0x0000610065997a11 */ /* 0x000fe200028f1488 */
[----:B------:R1:W4:Y:S01]  /*2190*/  LDG.E.CONSTANT R143, [R40.64] ;  /* 0x0000000a288f7981 */ /* 0x000322000c1e9900 */
[----:B------:R-:W-:-:S02]  /*21a0*/  LEA.HI.X R49, R49, c[0x0][0x184], R100, 0x2, P3 ;  /* 0x0000610031317a11 */ /* 0x000fc400018f1464 */
[-C--:B------:R-:W-:Y:S01]  /*21b0*/  IADD3 R135, P0, P1, R71, R46.reuse, R28 ;  /* 0x0000002e47877210 */ /* 0x080fe2000791e01c */
[----:B------:R1:W4:Y:S01]  /*21c0*/  LDG.E.CONSTANT R146, [R146.64] ;  /* 0x0000000a92927981 */ /* 0x000322000c1e9900 */
[----:B------:R-:W-:Y:S02]  /*21d0*/  IADD3 R101, P3, P4, R74, R46, R29 ;  /* 0x0000002e4a657210 */ /* 0x000fe40007c7e01d */
[----:B------:R-:W-:Y:S01]  /*21e0*/  LEA R136, P2, R135, c[0x0][0x180], 0x2 ;  /* 0x0000600087887a11 */ /* 0x000fe200078410ff */
[----:B0-----:R0:W4:Y:S01]  /*21f0*/  LDG.E.CONSTANT R145, [R152.64] ;  /* 0x0000000a98917981 */ /* 0x001122000c1e9900 */
[-C--:B------:R-:W-:Y:S02]  /*2200*/  IADD3.X R142, R109, R47.reuse, R112, P0, P1 ;  /* 0x0000002f6d8e7210 */ /* 0x080fe400007e2470 */
[----:B------:R-:W-:Y:S02]  /*2210*/  LEA R100, P5, R101, c[0x0][0x180], 0x2 ;  /* 0x0000600065647a11 */ /* 0x000fe400078a10ff */
[----:B------:R-:W-:-:S02]  /*2220*/  IADD3.X R140, R111, R47, R114, P3, P4 ;  /* 0x0000002f6f8c7210 */ /* 0x000fc40001fe8472 */
[-C--:B------:R-:W-:Y:S02]  /*2230*/  IADD3 R55, P3, P4, R78, R46.reuse, R31 ;  /* 0x0000002e4e377210 */ /* 0x080fe40007c7e01f */
[----:B------:R-:W-:Y:S02]  /*2240*/  LEA.HI.X R137, R135, c[0x0][0x184], R142, 0x2, P2 ;  /* 0x0000610087897a11 */ /* 0x000fe400010f148e */
[----:B------:R-:W-:Y:S02]  /*2250*/  LEA.HI.X R101, R101, c[0x0][0x184], R140, 0x2, P5 ;  /* 0x0000610065657a11 */ /* 0x000fe400028f148c */
[----:B------:R-:W-:Y:S02]  /*2260*/  IADD3 R135, P0, P1, R73, R46, R30 ;  /* 0x0000002e49877210 */ /* 0x000fe4000791e01e */
[----:B------:R-:W-:Y:S02]  /*2270*/  IADD3.X R140, R115, R47, R118, P3, P4 ;  /* 0x0000002f738c7210 */ /* 0x000fe40001fe8476 */
[----:B------:R-:W-:-:S02]  /*2280*/  LEA R54, P5, R55, c[0x0][0x180], 0x2 ;  /* 0x0000600037367a11 */ /* 0x000fc400078a10ff */
[-C--:B------:R-:W-:Y:S02]  /*2290*/  IADD3 R45, P3, P4, R80, R46.reuse, R33 ;  /* 0x0000002e502d7210 */ /* 0x080fe40007c7e021 */
[----:B-1----:R-:W-:Y:S02]  /*22a0*/  LEA R50, P2, R135, c[0x0][0x180], 0x2 ;  /* 0x0000600087327a11 */ /* 0x002fe400078410ff */
[-C--:B------:R-:W-:Y:S02]  /*22b0*/  IADD3.X R142, R113, R47.reuse, R116, P0, P1 ;  /* 0x0000002f718e7210 */ /* 0x080fe400007e2474 */
[----:B-----5:R-:W-:Y:S02]  /*22c0*/  IADD3 R53, P0, P1, R75, R46, R32 ;  /* 0x0000002e4b357210 */ /* 0x020fe4000791e020 */
[----:B------:R-:W-:Y:S02]  /*22d0*/  LEA.HI.X R55, R55, c[0x0][0x184], R140, 0x2, P5 ;  /* 0x0000610037377a11 */ /* 0x000fe400028f148c */
[----:B------:R-:W-:-:S02]  /*22e0*/  IADD3.X R138, R119, R47, R122, P3, P4 ;  /* 0x0000002f778a7210 */ /* 0x000fc40001fe847a */
[----:B------:R-:W-:Y:S02]  /*22f0*/  LEA R44, P5, R45, c[0x0][0x180], 0x2 ;  /* 0x000060002d2c7a11 */ /* 0x000fe400078a10ff */
[----:B------:R-:W-:Y:S02]  /*2300*/  LEA.HI.X R51, R135, c[0x0][0x184], R142, 0x2, P2 ;  /* 0x0000610087337a11 */ /* 0x000fe400010f148e */
[----:B------:R-:W-:Y:S01]  /*2310*/  LEA R52, P2, R53, c[0x0][0x180], 0x2 ;  /* 0x0000600035347a11 */ /* 0x000fe200078410ff */
[----:B------:R1:W5:Y:S01]  /*2320*/  LDG.E.CONSTANT R135, [R136.64] ;  /* 0x0000000a88877981 */ /* 0x000362000c1e9900 */
[----:B------:R-:W-:Y:S02]  /*2330*/  IADD3.X R140, R117, R47, R120, P0, P1 ;  /* 0x0000002f758c7210 */ /* 0x000fe400007e2478 */
[----:B------:R-:W-:Y:S01]  /*2340*/  IADD3 R43, P0, P1, R79, R46, R34 ;  /* 0x0000002e4f2b7210 */ /* 0x000fe2000791e022 */
[----:B------:R0:W5:Y:S01]  /*2350*/  LDG.E.CONSTANT R139, [R50.64] ;  /* 0x0000000a328b7981 */ /* 0x000162000c1e9900 */
[----:B------:R-:W-:-:S02]  /*2360*/  LEA.HI.X R45, R45, c[0x0][0x184], R138, 0x2, P5 ;  /* 0x000061002d2d7a11 */ /* 0x000fc400028f148a */
[----:B------:R-:W-:Y:S01]  /*2370*/  LEA.HI.X R53, R53, c[0x0][0x184], R140, 0x2, P2 ;  /* 0x0000610035357a11 */ /* 0x000fe200010f148c */
[----:B------:R0:W5:Y:S01]  /*2380*/  LDG.E.CONSTANT R138, [R48.64] ;  /* 0x0000000a308a7981 */ /* 0x000162000c1e9900 */
[----:B------:R-:W-:Y:S02]  /*2390*/  IADD3.X R140, R121, R47, R124, P0, P1 ;  /* 0x0000002f798c7210 */ /* 0x000fe400007e247c */
[C---:B------:R-:W-:Y:S01]  /*23a0*/  LEA R42, P2, R43.reuse, c[0x0][0x180], 0x2 ;  /* 0x000060002b2a7a11 */ /* 0x040fe200078410ff */
[----:B------:R0:W5:Y:S01]  /*23b0*/  LDG.E.CONSTANT R141, [R52.64] ;  /* 0x0000000a348d7981 */ /* 0x000162000c1e9900 */
[----:B------:R-:W-:Y:S02]  /*23c0*/  IADD3 R41, P3, P4, R82, R46, R35 ;  /* 0x0000002e52297210 */ /* 0x000fe40007c7e023 */
[----:B------:R-:W-:Y:S02]  /*23d0*/  LEA.HI.X R43, R43, c[0x0][0x184], R140, 0x2, P2 ;  /* 0x000061002b2b7a11 */ /* 0x000fe400010f148c */
[----:B------:R1:W5:Y:S01]  /*23e0*/  LDG.E.CONSTANT R140, [R100.64] ;  /* 0x0000000a648c7981 */ /* 0x000362000c1e9900 */
[----:B------:R-:W-:-:S02]  /*23f0*/  LEA R40, P0, R41, c[0x0][0x180], 0x2 ;  /* 0x0000600029287a11 */ /* 0x000fc400078010ff */
[-C--:B------:R-:W-:Y:S01]  /*2400*/  IADD3.X R142, R123, R47.reuse, R126, P3, P4 ;  /* 0x0000002f7b8e7210 */ /* 0x080fe20001fe847e */
[----:B------:R1:W5:Y:S03]  /*2410*/  LDG.E.CONSTANT R147, [R42.64] ;  /* 0x0000000a2a937981 */ /* 0x000366000c1e9900 */
[----:B------:R-:W-:Y:S02]  /*2420*/  LEA.HI.X R41, R41, c[0x0][0x184], R142, 0x2, P0 ;  /* 0x0000610029297a11 */ /* 0x000fe400000f148e */
[----:B0-----:R-:W-:Y:S01]  /*2430*/  IADD3 R49, P0, P1, R81, R46, R36 ;  /* 0x0000002e51317210 */ /* 0x001fe2000791e024 */
[----:B------:R0:W5:Y:S03]  /*2440*/  LDG.E.CONSTANT R142, [R54.64] ;  /* 0x0000000a368e7981 */ /* 0x000166000c1e9900 */
[----:B------:R-:W-:Y:S01]  /*2450*/  IADD3.X R148, R125, R47, R128, P0, P1 ;  /* 0x0000002f7d947210 */ /* 0x000fe200007e2480 */
[----:B------:R0:W5:Y:S01]  /*2460*/  LDG.E.CONSTANT R152, [R40.64] ;  /* 0x0000000a28987981 */ /* 0x000162000c1e9900 */
[----:B------:R-:W-:-:S04]  /*2470*/  LEA R48, P6, R49, c[0x0][0x180], 0x2 ;  /* 0x0000600031307a11 */ /* 0x000fc800078c10ff */
[----:B------:R-:W-:Y:S02]  /*2480*/  LEA.HI.X R49, R49, c[0x0][0x184], R148, 0x2, P6 ;  /* 0x0000610031317a11 */ /* 0x000fe400030f1494 */
[----:B------:R0:W5:Y:S01]  /*2490*/  LDG.E.CONSTANT R148, [R44.64] ;  /* 0x0000000a2c947981 */ /* 0x000162000c1e9900 */
[-C--:B-1----:R-:W-:Y:S02]  /*24a0*/  IADD3 R137, P4, P5, R84, R46.reuse, R37 ;  /* 0x0000002e54897210 */ /* 0x082fe40007d9e025 */
[----:B------:R-:W-:Y:S01]  /*24b0*/  IADD3 R136, P3, P2, R83, R46, R38 ;  /* 0x0000002e53887210 */ /* 0x000fe20007a7e026 */
[----:B------:R1:W5:Y:S01]  /*24c0*/  LDG.E.CONSTANT R153, [R48.64] ;  /* 0x0000000a30997981 */ /* 0x000362000c1e9900 */
[----:B------:R-:W-:Y:S02]  /*24d0*/  LEA R50, P6, R137, c[0x0][0x180], 0x2 ;  /* 0x0000600089327a11 */ /* 0x000fe400078c10ff */
[----:B0-----:R-:W-:Y:S01]  /*24e0*/  IADD3.X R54, R127, R47, R130, P4, P5 ;  /* 0x0000002f7f367210 */ /* 0x001fe200027ea482 */
[----:B------:R-:W-:Y:S01]  /*24f0*/  LDS.128 R40, [R57+0x20] ;  /* 0x0000200039287984 */ /* 0x000fe20000000c00 */
[----:B------:R-:W-:-:S02]  /*2500*/  LEA R100, P4, R136, c[0x0][0x180], 0x2 ;  /* 0x0000600088647a11 */ /* 0x000fc400078810ff */
[-C--:B------:R-:W-:Y:S02]  /*2510*/  IADD3.X R53, R129, R47.reuse, R132, P3, P2 ;  /* 0x0000002f81357210 */ /* 0x080fe40001fe4484 */
[----:B------:R-:W-:Y:S02]  /*2520*/  IADD3 R46, P1, P0, R86, R46, R39 ;  /* 0x0000002e562e7210 */ /* 0x000fe4000783e027 */
[----:B------:R-:W-:Y:S02]  /*2530*/  LEA.HI.X R51, R137, c[0x0][0x184], R54, 0x2, P6 ;  /* 0x0000610089337a11 */ /* 0x000fe400030f1436 */
[----:B------:R-:W-:Y:S02]  /*2540*/  LEA.HI.X R101, R136, c[0x0][0x184], R53, 0x2, P4 ;  /* 0x0000610088657a11 */ /* 0x000fe400020f1435 */
[----:B------:R-:W-:Y:S01]  /*2550*/  LEA R136, P2, R46, c[0x0][0x180], 0x2 ;  /* 0x000060002e887a11 */ /* 0x000fe200078410ff */
[----:B------:R1:W5:Y:S01]  /*2560*/  LDG.E.CONSTANT R156, [R50.64] ;  /* 0x0000000a329c7981 */ /* 0x000362000c1e9900 */
[----:B------:R-:W-:-:S03]  /*2570*/  IADD3.X R47, R131, R47, R134, P1, P0 ;  /* 0x0000002f832f7210 */ /* 0x000fc60000fe0486 */
[----:B------:R-:W5:Y:S01]  /*2580*/  LDG.E.CONSTANT R101, [R100.64] ;  /* 0x0000000a64657981 */ /* 0x000f62000c1e9900 */
[----:B------:R-:W-:-:S03]  /*2590*/  LEA.HI.X R137, R46, c[0x0][0x184], R47, 0x2, P2 ;  /* 0x000061002e897a11 */ /* 0x000fc600010f142f */
[----:B------:R-:W2:Y:S04]  /*25a0*/  LDS.128 R44, [R57] ;  /* 0x00000000392c7984 */ /* 0x000ea80000000c00 */
[----:B------:R-:W5:Y:S04]  /*25b0*/  LDG.E.CONSTANT R136, [R136.64] ;  /* 0x0000000a88887981 */ /* 0x000f68000c1e9900 */
[----:B------:R-:W0:Y:S04]  /*25c0*/  LDS.128 R52, [R57+0x10] ;  /* 0x0000100039347984 */ /* 0x000e280000000c00 */
[----:B-1----:R-:W1:Y:S01]  /*25d0*/  LDS.128 R48, [R57+0x30] ;  /* 0x0000300039307984 */ /* 0x002e620000000c00 */
[----:B------:R-:W-:Y:S01]  /*25e0*/  ISETP.NE.AND P0, PT, R8, RZ, PT ;  /* 0x000000ff0800720c */ /* 0x000fe20003f05270 */
[----:B--2---:R-:W-:-:S04]  /*25f0*/  FMUL.FTZ R45, R158, R45 ;  /* 0x0000002d9e2d7220 */ /* 0x004fc80000410000 */
[----:B---3--:R-:W-:-:S04]  /*2600*/  FFMA.FTZ R44, R44, R155, R45 ;  /* 0x0000009b2c2c7223 */ /* 0x008fc8000001002d */
[----:B----4-:R-:W-:-:S04]  /*2610*/  FFMA.FTZ R44, R157, R46, R44 ;  /* 0x0000002e9d2c7223 */ /* 0x010fc8000001002c */
[----:B------:R-:W-:-:S04]  /*2620*/  FFMA.FTZ R44, R154, R47, R44 ;  /* 0x0000002f9a2c7223 */ /* 0x000fc8000001002c */
[----:B0-----:R-:W-:-:S04]  /*2630*/  FFMA.FTZ R44, R52, R149, R44 ;  /* 0x00000095342c7223 */ /* 0x001fc8000001002c */
[----:B------:R-:W-:-:S04]  /*2640*/  FFMA.FTZ R44, R150, R53, R44 ;  /* 0x00000035962c7223 */ /* 0x000fc8000001002c */
[----:B------:R-:W-:Y:S02]  /*2650*/  FFMA.FTZ R54, R151, R54, R44 ;  /* 0x0000003697367223 */ /* 0x000fe4000001002c */
[----:B------:R-:W0:Y:S02]  /*2660*/  LDS.128 R44, [R57+0x40] ;  /* 0x00004000392c7984 */ /* 0x000e240000000c00 */
[----:B------:R-:W-:-:S04]  /*2670*/  FFMA.FTZ R54, R144, R55, R54 ;  /* 0x0000003790367223 */ /* 0x000fc80000010036 */
[----:B------:R-:W-:Y:S02]  /*2680*/  FFMA.FTZ R40, R40, R143, R54 ;  /* 0x0000008f28287223 */ /* 0x000fe40000010036 */
[----:B------:R-:W2:Y:S02]  /*2690*/  LDS.128 R52, [R57+0x50] ;  /* 0x0000500039347984 */ /* 0x000ea40000000c00 */
[----:B------:R-:W-:-:S04]  /*26a0*/  FFMA.FTZ R40, R146, R41, R40 ;  /* 0x0000002992287223 */ /* 0x000fc80000010028 */
[----:B------:R-:W-:-:S04]  /*26b0*/  FFMA.FTZ R40, R145, R42, R40 ;  /* 0x0000002a91287223 */ /* 0x000fc80000010028 */
[----:B-----5:R-:W-:-:S04]  /*26c0*/  FFMA.FTZ R40, R138, R43, R40 ;  /* 0x0000002b8a287223 */ /* 0x020fc80000010028 */
[----:B-1----:R-:W-:-:S04]  /*26d0*/  FFMA.FTZ R40, R48, R135, R40 ;  /* 0x0000008730287223 */ /* 0x002fc80000010028 */
[----:B------:R-:W-:-:S04]  /*26e0*/  FFMA.FTZ R40, R140, R49, R40 ;  /* 0x000000318c287223 */ /* 0x000fc80000010028 */
[----:B------:R-:W-:-:S04]  /*26f0*/  FFMA.FTZ R40, R139, R50, R40 ;  /* 0x000000328b287223 */ /* 0x000fc80000010028 */
[----:B------:R-:W-:-:S04]  /*2700*/  FFMA.FTZ R40, R142, R51, R40 ;  /* 0x000000338e287223 */ /* 0x000fc80000010028 */
[----:B0-----:R-:W-:-:S04]  /*2710*/  FFMA.FTZ R40, R44, R141, R40 ;  /* 0x0000008d2c287223 */ /* 0x001fc80000010028 */
[----:B------:R-:W-:-:S04]  /*2720*/  FFMA.FTZ R40, R148, R45, R40 ;  /* 0x0000002d94287223 */ /* 0x000fc80000010028 */
[----:B------:R-:W-:-:S04]  /*2730*/  FFMA.FTZ R40, R147, R46, R40 ;  /* 0x0000002e93287223 */ /* 0x000fc80000010028 */
[----:B------:R-:W-:-:S04]  /*2740*/  FFMA.FTZ R40, R152, R47, R40 ;  /* 0x0000002f98287223 */ /* 0x000fc80000010028 */
[----:B--2---:R-:W-:-:S04]  /*2750*/  FFMA.FTZ R40, R52, R153, R40 ;  /* 0x0000009934287223 */ /* 0x004fc80000010028 */
[----:B------:R-:W-:-:S04]  /*2760*/  FFMA.FTZ R40, R156, R53, R40 ;  /* 0x000000359c287223 */ /* 0x000fc80000010028 */
[----:B------:R-:W-:-:S04]  /*2770*/  FFMA.FTZ R40, R101, R54, R40 ;  /* 0x0000003665287223 */ /* 0x000fc80000010028 */
[----:B------:R-:W-:Y:S01]  /*2780*/  FFMA.FTZ R55, R136, R55, R40 ;  /* 0x0000003788377223 */ /* 0x000fe20000010028 */
[----:B------:R-:W-:Y:S05]  /*2790*/  BRA.DIV ~URZ, `(.L_x_24364) ;  /* 0x000043527f007947 */ /* 0x000fea000b800000 */
[----:B------:R0:W1:Y:S02]  /*27a0*/  SHFL.BFLY PT, R40, R55, 0x2, 0x1f ;  /* 0x0c401f0037287f89 */ /* 0x00006400000e0000 */
.L_x_24409:
[----:B01----:R-:W-:Y:S01]  /*27b0*/  FADD.FTZ R55, R55, R40 ;  /* 0x0000002837377221 */ /* 0x003fe20000010000 */
[----:B------:R-:W-:Y:S05]  /*27c0*/  BRA.DIV ~URZ, `(.L_x_24365) ;  /* 0x000043a27f007947 */ /* 0x000fea000b800000 */
[----:B------:R0:W1:Y:S02]  /*27d0*/  SHFL.BFLY PT, R40, R55, 0x1, 0x1f ;  /* 0x0c201f0037287f89 */ /* 0x00006400000e0000 */
.L_x_24410:
        /* <DEDUP_REMOVED lines=11> */
.L_x_24363:
[----:B------:R-:W-:-:S13]  /*2890*/  ISETP.NE.AND P0, PT, R8, RZ, PT ;  /* 0x000000ff0800720c */ /* 0x000fda0003f05270 */
[----:B------:R-:W-:Y:S02]  /*28a0*/  @!P0 IMAD R40, R133, 0x8, R60 ;  /* 0x0000000885288824 */ /* 0x000fe400078e023c */
[----:B------:R-:W-:-:S05]  /*28b0*/  @!P0 IMAD.MOV.U32 R41, RZ, RZ, -0x800001 ;  /* 0xff7fffffff298424 */ /* 0x000fca00078e00ff */
[----:B------:R0:W-:Y:S02]  /*28c0*/  @!P0 STS [R40.X4+0x1a0], R41 ;  /* 0x0001a02928008388 */ /* 0x0001e40000004800 */
.L_x_24366:
[----:B------:R-:W-:Y:S05]  /*28d0*/  BSYNC B1 ;  /* 0x0000000000017941 */ /* 0x000fea0003800000 */
.L_x_24362:
[----:B------:R-:W-:-:S04]  /*28e0*/  IADD3 R133, R133, 0x4, RZ ;  /* 0x0000000485857810 */ /* 0x000fc80007ffe0ff */
[----:B------:R-:W-:-:S13]  /*28f0*/  ISETP.GE.AND P0, PT, R133, R5, PT ;  /* 0x000000058500720c */ /* 0x000fda0003f06270 */
[----:B01----:R-:W-:Y:S01]  /*2900*/  @P0 CALL.REL.NOINC `(.L_x_24367) ;  /* 0x0000001000000944 */ /* 0x003fe20003c00000 */
[----:B------:R-:W-:Y:S05]  /*2910*/  BRA `(.L_x_24368) ;  /* 0xfffff10000007947 */ /* 0x000fea000383ffff */
.L_x_24367:
[----:B------:R-:W-:Y:S05]  /*2920*/  BRA `(.L_x_24360) ;  /* 0x00000f8000007947 */ /* 0x000fea0003800000 */
.L_x_24361:
[----:B------:R-:W-:Y:S01]  /*2930*/  IADD3 R135, -R0, 0x1, RZ ;  /* 0x0000000100877810 */ /* 0x000fe20007ffe1ff */
[----:B------:R-:W-:Y:S02]  /*2940*/  IMAD.MOV.U32 R12, RZ, RZ, -0x800001 ;  /* 0xff7fffffff0c7424 */ /* 0x000fe400078e00ff */
[----:B------:R-:W-:-:S03]  /*2950*/  IMAD.MOV.U32 R138, RZ, RZ, R10 ;  /* 0x000000ffff8a7224 */ /* 0x000fc600078e000a */
.L_x_24374:
        /* <DEDUP_REMOVED lines=79> */
[----:B------:R-:W-:Y:S02]  /*2e50*/  LEA R52, P2, R40, c[0x0][0x180], 0x2 ;  /* 0x0000600028347a11 */ /* 0x000fe400078410ff */
[----:B------:R-:W-:Y:S01]  /*2e60*/  IADD3.X R41, R89, R137, R92, P5, P6 ;  /* 0x0000008959297210 */ /* 0x000fe20002fec45c */
[----:B------:R1:W3:Y:S01]  /*2e70*/  LDG.E.CONSTANT R159, [R54.64] ;  /* 0x0000000a369f7981 */ /* 0x0002e2000c1e9900 */
[----:B------:R-:W-:Y:S02]  /*2e80*/  LEA.HI.X R143, R42, c[0x0][0x184], R43, 0x2, P4 ;  /* 0x000061002a8f7a11 */ /* 0x000fe400020f142b */
[-C--:B------:R-:W-:Y:S02]  /*2e90*/  IADD3 R45, P0, P1, R63, R48.reuse, R20 ;  /* 0x000000303f2d7210 */ /* 0x080fe4000791e014 */
[----:B------:R-:W-:Y:S01]  /*2ea0*/  IADD3 R42, P5, P6, R66, R48, R21 ;  /* 0x00000030422a7210 */ /* 0x000fe20007ebe015 */
[----:B0-----:R0:W4:Y:S01]  /*2eb0*/  LDG.E.CONSTANT R51, [R142.64] ;  /* 0x0000000a8e337981 */ /* 0x001122000c1e9900 */
[----:B------:R-:W-:-:S02]  /*2ec0*/  LEA.HI.X R53, R40, c[0x0][0x184], R41, 0x2, P2 ;  /* 0x0000610028357a11 */ /* 0x000fc400010f1429 */
[-C--:B------:R-:W-:Y:S02]  /*2ed0*/  IADD3.X R100, R91, R137.reuse, R94, P0, P1 ;  /* 0x000000895b647210 */ /* 0x080fe400007e245e */
[----:B------:R-:W-:Y:S01]  /*2ee0*/  IADD3 R40, P4, P2, R65, R48, R22 ;  /* 0x0000003041287210 */ /* 0x000fe20007a9e016 */
[----:B------:R5:W4:Y:S01]  /*2ef0*/  LDG.E.CONSTANT R50, [R52.64] ;  /* 0x0000000a34327981 */ /* 0x000b22000c1e9900 */
[----:B------:R-:W-:Y:S02]  /*2f00*/  LEA R140, P0, R42, c[0x0][0x180], 0x2 ;  /* 0x000060002a8c7a11 */ /* 0x000fe400078010ff */
[-C--:B------:R-:W-:Y:S02]  /*2f10*/  IADD3.X R43, R93, R137.reuse, R96, P5, P6 ;  /* 0x000000895d2b7210 */ /* 0x080fe40002fec460 */
[----:B------:R-:W-:Y:S02]  /*2f20*/  LEA R46, P3, R45, c[0x0][0x180], 0x2 ;  /* 0x000060002d2e7a11 */ /* 0x000fe400078610ff */
[----:B------:R-:W-:-:S02]  /*2f30*/  IADD3.X R41, R95, R137, R98, P4, P2 ;  /* 0x000000895f297210 */ /* 0x000fc400027e4462 */
[----:B------:R-:W-:Y:S02]  /*2f40*/  LEA.HI.X R141, R42, c[0x0][0x184], R43, 0x2, P0 ;  /* 0x000061002a8d7a11 */ /* 0x000fe400000f142b */
[----:B------:R-:W-:Y:S02]  /*2f50*/  LEA R44, P1, R40, c[0x0][0x180], 0x2 ;  /* 0x00006000282c7a11 */ /* 0x000fe400078210ff */
[-C--:B------:R-:W-:Y:S01]  /*2f60*/  IADD3 R101, P0, P2, R68, R48.reuse, R23 ;  /* 0x0000003044657210 */ /* 0x080fe20007a1e017 */
[----:B------:R0:W4:Y:S01]  /*2f70*/  LDG.E.CONSTANT R156, [R140.64] ;  /* 0x0000000a8c9c7981 */ /* 0x000122000c1e9900 */
[----:B------:R-:W-:Y:S02]  /*2f80*/  LEA.HI.X R47, R45, c[0x0][0x184], R100, 0x2, P3 ;  /* 0x000061002d2f7a11 */ /* 0x000fe400018f1464 */
[----:B------:R-:W-:Y:S02]  /*2f90*/  LEA.HI.X R45, R40, c[0x0][0x184], R41, 0x2, P1 ;  /* 0x00006100282d7a11 */ /* 0x000fe400008f1429 */
[----:B------:R-:W-:Y:S01]  /*2fa0*/  IADD3 R49, P3, P4, R70, R48, R25 ;  /* 0x0000003046317210 */ /* 0x000fe20007c7e019 */
[----:B------:R0:W4:Y:S01]  /*2fb0*/  LDG.E.CONSTANT R157, [R46.64] ;  /* 0x0000000a2e9d7981 */ /* 0x000122000c1e9900 */
[----:B------:R-:W-:-:S02]  /*2fc0*/  IADD3.X R144, R97, R137, R102, P0, P2 ;  /* 0x0000008961907210 */ /* 0x000fc400007e4466 */
[-C--:B------:R-:W-:Y:S01]  /*2fd0*/  IADD3 R40, P2, P0, R69, R48.reuse, R26 ;  /* 0x0000003045287210 */ /* 0x080fe2000785e01a */
[----:B------:R0:W4:Y:S01]  /*2fe0*/  LDG.E.CONSTANT R155, [R44.64] ;  /* 0x0000000a2c9b7981 */ /* 0x000122000c1e9900 */
[----:B------:R-:W-:Y:S02]  /*2ff0*/  IADD3 R43, P5, P6, R67, R48, R24 ;  /* 0x00000030432b7210 */ /* 0x000fe40007ebe018 */
[-C--:B------:R-:W-:Y:S02]  /*3000*/  IADD3.X R100, R103, R137.reuse, R106, P3, P4 ;  /* 0x0000008967647210 */ /* 0x080fe40001fe846a */
[----:B------:R-:W-:Y:S02]  /*3010*/  LEA R150, P3, R40, c[0x0][0x180], 0x2 ;  /* 0x0000600028967a11 */ /* 0x000fe400078610ff */
[-C--:B------:R-:W-:Y:S02]  /*3020*/  IADD3.X R41, R105, R137.reuse, R108, P2, P0 ;  /* 0x0000008969297210 */ /* 0x080fe400017e046c */
[----:B------:R-:W-:-:S02]  /*3030*/  IADD3.X R136, R99, R137, R104, P5, P6 ;  /* 0x0000008963887210 */ /* 0x000fc40002fec468 */
[----:B------:R-:W-:Y:S02]  /*3040*/  LEA R152, P1, R101, c[0x0][0x180], 0x2 ;  /* 0x0000600065987a11 */ /* 0x000fe400078210ff */
[----:B------:R-:W-:Y:S02]  /*3050*/  LEA R160, P5, R49, c[0x0][0x180], 0x2 ;  /* 0x0000600031a07a11 */ /* 0x000fe400078a10ff */
[----:B------:R-:W-:Y:S02]  /*3060*/  LEA.HI.X R151, R40, c[0x0][0x184], R41, 0x2, P3 ;  /* 0x0000610028977a11 */ /* 0x000fe400018f1429 */
[----:B------:R-:W-:Y:S02]  /*3070*/  IADD3 R40, P2, P3, R72, R48, R27 ;  /* 0x0000003048287210 */ /* 0x000fe40007b5e01b */
[----:B------:R-:W-:Y:S02]  /*3080*/  LEA R42, P6, R43, c[0x0][0x180], 0x2 ;  /* 0x000060002b2a7a11 */ /* 0x000fe400078c10ff */
[----:B------:R-:W-:Y:S01]  /*3090*/  LEA.HI.X R153, R101, c[0x0][0x184], R144, 0x2, P1 ;  /* 0x0000610065997a11 */ /* 0x000fe200008f1490 */
[----:B------:R0:W4:Y:S01]  /*30a0*/  LDG.E.CONSTANT R151, [R150.64] ;  /* 0x0000000a96977981 */ /* 0x000122000c1e9900 */
[----:B------:R-:W-:-:S02]  /*30b0*/  LEA.HI.X R161, R49, c[0x0][0x184], R100, 0x2, P5 ;  /* 0x0000610031a17a11 */ /* 0x000fc400028f1464 */
[-C--:B------:R-:W-:Y:S01]  /*30c0*/  IADD3 R49, P1, P0, R71, R48.reuse, R28 ;  /* 0x0000003047317210 */ /* 0x080fe2000783e01c */
[----:B------:R0:W4:Y:S01]  /*30d0*/  LDG.E.CONSTANT R152, [R152.64] ;  /* 0x0000000a98987981 */ /* 0x000122000c1e9900 */
[----:B------:R-:W-:Y:S02]  /*30e0*/  LEA R146, P4, R40, c[0x0][0x180], 0x2 ;  /* 0x0000600028927a11 */ /* 0x000fe400078810ff */
[----:B------:R-:W-:Y:S02]  /*30f0*/  IADD3.X R101, R107, R137, R110, P2, P3 ;  /* 0x000000896b657210 */ /* 0x000fe400017e646e */
[----:B------:R-:W-:Y:S02]  /*3100*/  IADD3 R41, P3, P5, R74, R48, R29 ;  /* 0x000000304a297210 */ /* 0x000fe40007d7e01d */
[----:B------:R-:W-:Y:S02]  /*3110*/  LEA.HI.X R43, R43, c[0x0][0x184], R136, 0x2, P6 ;  /* 0x000061002b2b7a11 */ /* 0x000fe400030f1488 */
[----:B------:R-:W-:-:S02]  /*3120*/  LEA.HI.X R147, R40, c[0x0][0x184], R101, 0x2, P4 ;  /* 0x0000610028937a11 */ /* 0x000fc400020f1465 */
[-C--:B------:R-:W-:Y:S01]  /*3130*/  IADD3.X R136, R109, R137.reuse, R112, P1, P0 ;  /* 0x000000896d887210 */ /* 0x080fe20000fe0470 */
[----:B------:R1:W4:Y:S01]  /*3140*/  LDG.E.CONSTANT R149, [R42.64] ;  /* 0x0000000a2a957981 */ /* 0x000322000c1e9900 */
[----:B------:R-:W-:Y:S02]  /*3150*/  LEA R144, P2, R49, c[0x0][0x180], 0x2 ;  /* 0x0000600031907a11 */ /* 0x000fe400078410ff */
[----:B------:R-:W-:Y:S01]  /*3160*/  LEA R40, P4, R41, c[0x0][0x180], 0x2 ;  /* 0x0000600029287a11 */ /* 0x000fe200078810ff */
[----:B0-----:R0:W4:Y:S01]  /*3170*/  LDG.E.CONSTANT R140, [R146.64] ;  /* 0x0000000a928c7981 */ /* 0x001122000c1e9900 */
[----:B------:R-:W-:Y:S02]  /*3180*/  IADD3.X R100, R111, R137, R114, P3, P5 ;  /* 0x000000896f647210 */ /* 0x000fe40001fea472 */
[----:B------:R-:W-:Y:S02]  /*3190*/  IADD3 R101, P0, P1, R73, R48, R30 ;  /* 0x0000003049657210 */ /* 0x000fe4000791e01e */
[----:B------:R-:W-:-:S02]  /*31a0*/  LEA.HI.X R145, R49, c[0x0][0x184], R136, 0x2, P2 ;  /* 0x0000610031917a11 */ /* 0x000fc400010f1488 */
[----:B------:R-:W-:Y:S02]  /*31b0*/  LEA.HI.X R41, R41, c[0x0][0x184], R100, 0x2, P4 ;  /* 0x0000610029297a11 */ /* 0x000fe400020f1464 */
[----:B------:R-:W-:Y:S01]  /*31c0*/  IADD3.X R148, R113, R137, R116, P0, P1 ;  /* 0x0000008971947210 */ /* 0x000fe200007e2474 */
[----:B------:R0:W4:Y:S01]  /*31d0*/  LDG.E.CONSTANT R141, [R144.64] ;  /* 0x0000000a908d7981 */ /* 0x000122000c1e9900 */
[C---:B------:R-:W-:Y:S02]  /*31e0*/  LEA R100, P2, R101.reuse, c[0x0][0x180], 0x2 ;  /* 0x0000600065647a11 */ /* 0x040fe400078410ff */
[----:B------:R-:W-:Y:S02]  /*31f0*/  IADD3 R49, P3, P4, R78, R48, R31 ;  /* 0x000000304e317210 */ /* 0x000fe40007c7e01f */
[----:B------:R-:W-:Y:S02]  /*3200*/  LEA.HI.X R101, R101, c[0x0][0x184], R148, 0x2, P2 ;  /* 0x0000610065657a11 */ /* 0x000fe400010f1494 */
[----:B------:R0:W4:Y:S01]  /*3210*/  LDG.E.CONSTANT R148, [R160.64] ;  /* 0x0000000aa0947981 */ /* 0x000122000c1e9900 */
[----:B-1----:R-:W-:-:S02]  /*3220*/  LEA R54, P5, R49, c[0x0][0x180], 0x2 ;  /* 0x0000600031367a11 */ /* 0x002fc400078a10ff */
[-C--:B------:R-:W-:Y:S01]  /*3230*/  IADD3.X R136, R115, R137.reuse, R118, P3, P4 ;  /* 0x0000008973887210 */ /* 0x080fe20001fe8476 */
[----:B------:R1:W4:Y:S03]  /*3240*/  LDG.E.CONSTANT R143, [R100.64] ;  /* 0x0000000a648f7981 */ /* 0x000326000c1e9900 */
[----:B------:R-:W-:Y:S02]  /*3250*/  LEA.HI.X R55, R49, c[0x0][0x184], R136, 0x2, P5 ;  /* 0x0000610031377a11 */ /* 0x000fe400028f1488 */
[-C--:B------:R-:W-:Y:S02]  /*3260*/  IADD3 R49, P0, P1, R75, R48.reuse, R32 ;  /* 0x000000304b317210 */ /* 0x080fe4000791e020 */
[----:B------:R-:W-:Y:S01]  /*3270*/  IADD3 R47, P3, P4, R80, R48, R33 ;  /* 0x00000030502f7210 */ /* 0x000fe20007c7e021 */
[----:B0-----:R0:W4:Y:S01]  /*3280*/  LDG.E.CONSTANT R144, [R54.64] ;  /* 0x0000000a36907981 */ /* 0x001122000c1e9900 */
[----:B------:R-:W-:-:S02]  /*3290*/  IADD3.X R142, R117, R137, R120, P0, P1 ;  /* 0x00000089758e7210 */ /* 0x000fc400007e2478 */
[----:B-----5:R-:W-:-:S04]  /*32a0*/  LEA R52, P2, R49, c[0x0][0x180], 0x2 ;  /* 0x0000600031347a11 */ /* 0x020fc800078410ff */
[----:B------:R-:W-:Y:S02]  /*32b0*/  LEA.HI.X R53, R49, c[0x0][0x184], R142, 0x2, P2 ;  /* 0x0000610031357a11 */ /* 0x000fe400010f148e */
[----:B------:R5:W4:Y:S01]  /*32c0*/  LDG.E.CONSTANT R142, [R40.64] ;  /* 0x0000000a288e7981 */ /* 0x000b22000c1e9900 */
[-C--:B------:R-:W-:Y:S02]  /*32d0*/  IADD3 R45, P0, P1, R79, R48.reuse, R34 ;  /* 0x000000304f2d7210 */ /* 0x080fe4000791e022 */
[----:B------:R-:W-:Y:S01]  /*32e0*/  LEA R46, P5, R47, c[0x0][0x180], 0x2 ;  /* 0x000060002f2e7a11 */ /* 0x000fe200078a10ff */
[----:B------:R0:W4:Y:S01]  /*32f0*/  LDG.E.CONSTANT R145, [R52.64] ;  /* 0x0000000a34917981 */ /* 0x000122000c1e9900 */
[-C--:B------:R-:W-:Y:S02]  /*3300*/  IADD3.X R154, R121, R137.reuse, R124, P0, P1 ;  /* 0x00000089799a7210 */ /* 0x080fe400007e247c */
[----:B------:R-:W-:Y:S02]  /*3310*/  IADD3.X R136, R119, R137, R122, P3, P4 ;  /* 0x0000008977887210 */ /* 0x000fe40001fe847a */
[----:B------:R-:W-:-:S02]  /*3320*/  IADD3 R146, P0, P1, R81, R48, R36 ;  /* 0x0000003051927210 */ /* 0x000fc4000791e024 */
[----:B------:R-:W-:Y:S02]  /*3330*/  IADD3 R43, P3, P4, R82, R48, R35 ;  /* 0x00000030522b7210 */ /* 0x000fe40007c7e023 */
[----:B------:R-:W-:Y:S02]  /*3340*/  LEA.HI.X R47, R47, c[0x0][0x184], R136, 0x2, P5 ;  /* 0x000061002f2f7a11 */ /* 0x000fe400028f1488 */
[----:B------:R-:W-:Y:S02]  /*3350*/  LEA R44, P2, R45, c[0x0][0x180], 0x2 ;  /* 0x000060002d2c7a11 */ /* 0x000fe400078410ff */
[----:B-----5:R-:W-:Y:S02]  /*3360*/  LEA R40, P6, R146, c[0x0][0x180], 0x2 ;  /* 0x0000600092287a11 */ /* 0x020fe400078c10ff */
[----:B------:R-:W-:Y:S02]  /*3370*/  IADD3.X R41, R125, R137, R128, P0, P1 ;  /* 0x000000897d297210 */ /* 0x000fe400007e2480 */
[----:B------:R-:W-:-:S02]  /*3380*/  LEA R42, P5, R43, c[0x0][0x180], 0x2 ;  /* 0x000060002b2a7a11 */ /* 0x000fc400078a10ff */
[----:B------:R-:W-:Y:S02]  /*3390*/  IADD3.X R136, R123, R137, R126, P3, P4 ;  /* 0x000000897b887210 */ /* 0x000fe40001fe847e */
[----:B------:R-:W-:Y:S02]  /*33a0*/  LEA.HI.X R45, R45, c[0x0][0x184], R154, 0x2, P2 ;  /* 0x000061002d2d7a11 */ /* 0x000fe400010f149a */
[----:B------:R-:W-:Y:S02]  /*33b0*/  LEA.HI.X R41, R146, c[0x0][0x184], R41, 0x2, P6 ;  /* 0x0000610092297a11 */ /* 0x000fe400030f1429 */
[----:B------:R5:W4:Y:S01]  /*33c0*/  LDG.E.CONSTANT R146, [R46.64] ;  /* 0x0000000a2e927981 */ /* 0x000b22000c1e9900 */
[----:B------:R-:W-:Y:S02]  /*33d0*/  LEA.HI.X R43, R43, c[0x0][0x184], R136, 0x2, P5 ;  /* 0x000061002b2b7a11 */ /* 0x000fe400028f1488 */
[-C--:B------:R-:W-:Y:S01]  /*33e0*/  IADD3 R49, P4, P5, R84, R48.reuse, R37 ;  /* 0x0000003054317210 */ /* 0x080fe20007d9e025 */
[----:B------:R5:W4:Y:S01]  /*33f0*/  LDG.E.CONSTANT R147, [R44.64] ;  /* 0x0000000a2c937981 */ /* 0x000b22000c1e9900 */
[----:B------:R-:W-:-:S02]  /*3400*/  IADD3 R136, P3, P2, R83, R48, R38 ;  /* 0x0000003053887210 */ /* 0x000fc40007a7e026 */
[----:B------:R-:W-:Y:S01]  /*3410*/  IADD3 R160, P1, P0, R86, R48, R39 ;  /* 0x0000003056a07210 */ /* 0x000fe2000783e027 */
[----:B------:R5:W4:Y:S01]  /*3420*/  LDG.E.CONSTANT R150, [R42.64] ;  /* 0x0000000a2a967981 */ /* 0x000b22000c1e9900 */
[----:B------:R-:W-:Y:S02]  /*3430*/  LEA R48, P6, R49, c[0x0][0x180], 0x2 ;  /* 0x0000600031307a11 */ /* 0x000fe400078c10ff */
[-C--:B0-----:R-:W-:Y:S01]  /*3440*/  IADD3.X R54, R127, R137.reuse, R130, P4, P5 ;  /* 0x000000897f367210 */ /* 0x081fe200027ea482 */
[----:B------:R0:W4:Y:S01]  /*3450*/  LDG.E.CONSTANT R153, [R40.64] ;  /* 0x0000000a28997981 */ /* 0x000122000c1e9900 */
[----:B-1----:R-:W-:Y:S02]  /*3460*/  LEA R100, P4, R136, c[0x0][0x180], 0x2 ;  /* 0x0000600088647a11 */ /* 0x002fe400078810ff */
[----:B------:R-:W-:Y:S01]  /*3470*/  IADD3.X R53, R129, R137, R132, P3, P2 ;  /* 0x0000008981357210 */ /* 0x000fe20001fe4484 */
[----:B-----5:R-:W2:Y:S01]  /*3480*/  LDS.128 R44, [R57] ;  /* 0x00000000392c7984 */ /* 0x020ea20000000c00 */
[----:B------:R-:W-:-:S02]  /*3490*/  LEA.HI.X R49, R49, c[0x0][0x184], R54, 0x2, P6 ;  /* 0x0000610031317a11 */ /* 0x000fc400030f1436 */
[----:B------:R-:W-:Y:S02]  /*34a0*/  LEA.HI.X R101, R136, c[0x0][0x184], R53, 0x2, P4 ;  /* 0x0000610088657a11 */ /* 0x000fe400020f1435 */
[----:B------:R-:W-:Y:S01]  /*34b0*/  LEA R136, P2, R160, c[0x0][0x180], 0x2 ;  /* 0x00006000a0887a11 */ /* 0x000fe200078410ff */
[----:B------:R1:W5:Y:S01]  /*34c0*/  LDG.E.CONSTANT R154, [R48.64] ;  /* 0x0000000a309a7981 */ /* 0x000362000c1e9900 */
[----:B------:R-:W-:-:S03]  /*34d0*/  IADD3.X R137, R131, R137, R134, P1, P0 ;  /* 0x0000008983897210 */ /* 0x000fc60000fe0486 */
[----:B------:R-:W5:Y:S01]  /*34e0*/  LDG.E.CONSTANT R101, [R100.64] ;  /* 0x0000000a64657981 */ /* 0x000f62000c1e9900 */
[----:B------:R-:W-:-:S03]  /*34f0*/  LEA.HI.X R137, R160, c[0x0][0x184], R137, 0x2, P2 ;  /* 0x00006100a0897a11 */ /* 0x000fc600010f1489 */
[----:B------:R-:W1:Y:S04]  /*3500*/  LDS.128 R52, [R57+0x10] ;  /* 0x0000100039347984 */ /* 0x000e680000000c00 */
[----:B------:R-:W5:Y:S04]  /*3510*/  LDG.E.CONSTANT R136, [R136.64] ;  /* 0x0000000a88887981 */ /* 0x000f68000c1e9900 */
[----:B0-----:R-:W0:Y:S01]  /*3520*/  LDS.128 R40, [R57+0x20] ;  /* 0x0000200039287984 */ /* 0x001e220000000c00 */
[----:B------:R-:W-:Y:S01]  /*3530*/  ISETP.NE.AND P0, PT, R8, RZ, PT ;  /* 0x000000ff0800720c */ /* 0x000fe20003f05270 */
[----:B--2---:R-:W-:-:S04]  /*3540*/  FMUL.FTZ R45, R158, R45 ;  /* 0x0000002d9e2d7220 */ /* 0x004fc80000410000 */
[----:B---3--:R-:W-:-:S04]  /*3550*/  FFMA.FTZ R44, R44, R159, R45 ;  /* 0x0000009f2c2c7223 */ /* 0x008fc8000001002d */
[----:B----4-:R-:W-:-:S04]  /*3560*/  FFMA.FTZ R44, R51, R46, R44 ;  /* 0x0000002e332c7223 */ /* 0x010fc8000001002c */
[----:B------:R-:W-:Y:S02]  /*3570*/  FFMA.FTZ R44, R50, R47, R44 ;  /* 0x0000002f322c7223 */ /* 0x000fe4000001002c */
[----:B-1----:R-:W1:Y:S02]  /*3580*/  LDS.128 R48, [R57+0x30] ;  /* 0x0000300039307984 */ /* 0x002e640000000c00 */
[----:B------:R-:W-:-:S04]  /*3590*/  FFMA.FTZ R44, R52, R157, R44 ;  /* 0x0000009d342c7223 */ /* 0x000fc8000001002c */
[----:B------:R-:W-:-:S04]  /*35a0*/  FFMA.FTZ R44, R156, R53, R44 ;  /* 0x000000359c2c7223 */ /* 0x000fc8000001002c */
[----:B------:R-:W-:Y:S02]  /*35b0*/  FFMA.FTZ R54, R155, R54, R44 ;  /* 0x000000369b367223 */ /* 0x000fe4000001002c */
[----:B------:R-:W2:Y:S02]  /*35c0*/  LDS.128 R44, [R57+0x40] ;  /* 0x00004000392c7984 */ /* 0x000ea40000000c00 */
        /* <DEDUP_REMOVED lines=15> */
[----:B-----5:R-:W-:-:S04]  /*36c0*/  FFMA.FTZ R40, R154, R53, R40 ;  /* 0x000000359a287223 */ /* 0x020fc80000010028 */
[----:B------:R-:W-:-:S04]  /*36d0*/  FFMA.FTZ R40, R101, R54, R40 ;  /* 0x0000003665287223 */ /* 0x000fc80000010028 */
[----:B------:R-:W-:Y:S01]  /*36e0*/  FFMA.FTZ R55, R136, R55, R40 ;  /* 0x0000003788377223 */ /* 0x000fe20000010028 */
[----:B------:R-:W-:Y:S05]  /*36f0*/  BRA.DIV ~URZ, `(.L_x_24371) ;  /* 0x000034f27f007947 */ /* 0x000fea000b800000 */
[----:B------:R0:W1:Y:S02]  /*3700*/  SHFL.BFLY PT, R40, R55, 0x2, 0x1f ;  /* 0x0c401f0037287f89 */ /* 0x00006400000e0000 */
.L_x_24411:
[----:B01----:R-:W-:Y:S01]  /*3710*/  FADD.FTZ R55, R55, R40 ;  /* 0x0000002837377221 */ /* 0x003fe20000010000 */
[----:B------:R-:W-:Y:S05]  /*3720*/  BRA.DIV ~URZ, `(.L_x_24372) ;  /* 0x000035427f007947 */ /* 0x000fea000b800000 */
[----:B------:R0:W1:Y:S02]  /*3730*/  SHFL.BFLY PT, R40, R55, 0x1, 0x1f ;  /* 0x0c201f0037287f89 */ /* 0x00006400000e0000 */
.L_x_24412:
        /* <DEDUP_REMOVED lines=14> */
.L_x_24370:
[----:B------:R-:W-:-:S13]  /*3820*/  ISETP.NE.AND P0, PT, R8, RZ, PT ;  /* 0x000000ff0800720c */ /* 0x000fda0003f05270 */
[----:B------:R-:W-:Y:S02]  /*3830*/  @!P0 IMAD R40, R138, 0x8, R60 ;  /* 0x000000088a288824 */ /* 0x000fe400078e023c */
[----:B------:R-:W-:-:S05]  /*3840*/  @!P0 IMAD.MOV.U32 R41, RZ, RZ, -0x800001 ;  /* 0xff7fffffff298424 */ /* 0x000fca00078e00ff */
[----:B------:R0:W-:Y:S02]  /*3850*/  @!P0 STS [R40.X4+0x1a0], R41 ;  /* 0x0001a02928008388 */ /* 0x0001e40000004800 */
.L_x_24373:
[----:B------:R-:W-:Y:S05]  /*3860*/  BSYNC B1 ;  /* 0x0000000000017941 */ /* 0x000fea0003800000 */
.L_x_24369:
[----:B------:R-:W-:-:S04]  /*3870*/  IADD3 R138, R138, 0x4, RZ ;  /* 0x000000048a8a7810 */ /* 0x000fc80007ffe0ff */
[----:B------:R-:W-:-:S13]  /*3880*/  ISETP.GE.AND P0, PT, R138, R5, PT ;  /* 0x000000058a00720c */ /* 0x000fda0003f06270 */
[----:B01----:R-:W-:Y:S01]  /*3890*/  @P0 CALL.REL.NOINC `(.L_x_24360) ;  /* 0x0000001000000944 */ /* 0x003fe20003c00000 */
[----:B------:R-:W-:Y:S05]  /*38a0*/  BRA `(.L_x_24374) ;  /* 0xfffff0b000007947 */ /* 0x000fea000383ffff */
.L_x_24360:
[----:B------:R-:W-:Y:S05]  /*38b0*/  BSYNC B0 ;  /* 0x0000000000007941 */ /* 0x000fea0003800000 */
.L_x_24359:
[----:B------:R-:W-:Y:S05]  /*38c0*/  BRA.DIV ~URZ, `(.L_x_24375) ;  /* 0x000034227f007947 */ /* 0x000fea000b800000 */
[----:B------:R0:W1:Y:S02]  /*38d0*/  SHFL.BFLY PT, R17, R12, 0x10, 0x1f ;  /* 0x0e001f000c117f89 */ /* 0x00006400000e0000 */
.L_x_24413:
[----:B-1----:R-:W-:Y:S01]  /*38e0*/  FMNMX.FTZ R19, R17, R12, !PT ;  /* 0x0000000c11137209 */ /* 0x002fe20007810000 */
[----:B------:R-:W-:Y:S05]  /*38f0*/  BRA.DIV ~URZ, `(.L_x_24376) ;  /* 0x000034727f007947 */ /* 0x000fea000b800000 */
[----:B------:R-:W1:Y:S02]  /*3900*/  SHFL.BFLY PT, R8, R19, 0x8, 0x1f ;  /* 0x0d001f0013087f89 */ /* 0x000e6400000e0000 */
[----:B-1----:R-:W-:-:S05]  /*3910*/  FMNMX.FTZ R8, R19, R8, !PT ;  /* 0x0000000813087209 */ /* 0x002fca0007810000 */
[----:B------:R1:W2:Y:S02]  /*3920*/  SHFL.BFLY PT, R17, R8, 0x4, 0x1f ;  /* 0x0c801f0008117f89 */ /* 0x0002a400000e0000 */
.L_x_24414:
[----:B------:R-:W-:Y:S01]  /*3930*/  ISETP.NE.AND P0, PT, R7, RZ, PT ;  /* 0x000000ff0700720c */ /* 0x000fe20003f05270 */
[----:B------:R-:W-:-:S12]  /*3940*/  WARPSYNC 0xffffffff ;  /* 0xffffffff00007948 */ /* 0x000fd80003800000 */
[----:B--2---:R-:W-:-:S05]  /*3950*/  @!P0 FMNMX.FTZ R17, R17, R8, !PT ;  /* 0x0000000811118209 */ /* 0x004fca0007810000 */
        /* <DEDUP_REMOVED lines=8> */
[----:B0-2---:R-:W0:Y:S02]  /*39e0*/  SHFL.BFLY PT, R17, R12, 0x2, 0x1f ;  /* 0x0c401f000c117f89 */ /* 0x005e2400000e0000 */
[----:B0-----:R-:W-:-:S05]  /*39f0*/  FMNMX.FTZ R17, R17, R12, !PT ;  /* 0x0000000c11117209 */ /* 0x001fca0007810000 */
[----:B-1----:R-:W0:Y:S02]  /*3a00*/  SHFL.BFLY PT, R8, R17, 0x1, 0x1f ;  /* 0x0c201f0011087f89 */ /* 0x002e2400000e0000 */
        /* <DEDUP_REMOVED lines=23> */
.L_x_24381:
        /* <DEDUP_REMOVED lines=11> */
.L_x_24380:
[----:B------:R-:W-:Y:S05]  /*3c30*/  BSYNC B1 ;  /* 0x0000000000017941 */ /* 0x000fea0003800000 */
.L_x_24379:
        /* <DEDUP_REMOVED lines=10> */
.L_x_24384:
        /* <DEDUP_REMOVED lines=100> */
.L_x_24383:
[----:B------:R-:W-:Y:S05]  /*4320*/  BSYNC B1 ;  /* 0x0000000000017941 */ /* 0x000fea0003800000 */
.L_x_24382:
        /* <DEDUP_REMOVED lines=55> */
.L_x_24386:
[----:B------:R-:W-:Y:S05]  /*46a0*/  BSYNC B1 ;  /* 0x0000000000017941 */ /* 0x000fea0003800000 */
.L_x_24385:
        /* <DEDUP_REMOVED lines=26> */
.L_x_24378:
[----:B------:R-:W-:Y:S05]  /*4850*/  BSYNC B0 ;  /* 0x0000000000007941 */ /* 0x000fea0003800000 */
.L_x_24377:
        /* <DEDUP_REMOVED lines=45> */
.L_x_24391:
        /* <DEDUP_REMOVED lines=8> */
.L_x_24390:
[----:B------:R-:W-:Y:S05]  /*4bb0*/  BSYNC B1 ;  /* 0x0000000000017941 */ /* 0x000fea0003800000 */
.L_x_24389:
        /* <DEDUP_REMOVED lines=10> */
.L_x_24394:
        /* <DEDUP_REMOVED lines=52> */
.L_x_24393:
[----:B------:R-:W-:Y:S05]  /*4fa0*/  BSYNC B1 ;  /* 0x0000000000017941 */ /* 0x000fea0003800000 */
.L_x_24392:
        /* <DEDUP_REMOVED lines=31> */
.L_x_24396:
[----:B------:R-:W-:Y:S05]  /*51a0*/  BSYNC B1 ;  /* 0x0000000000017941 */ /* 0x000fea0003800000 */
.L_x_24395:
        /* <DEDUP_REMOVED lines=14> */
.L_x_24388:
[----:B------:R-:W-:Y:S05]  /*5290*/  BSYNC B0 ;  /* 0x0000000000007941 */ /* 0x000fea0003800000 */
.L_x_24387:
        /* <DEDUP_REMOVED lines=32> */
.L_x_24398:
[----:B------:R-:W-:Y:S05]  /*54a0*/  BSYNC B0 ;  /* 0x0000000000007941 */ /* 0x000fea0003800000 */
.L_x_24397:
[----:B------:R-:W-:Y:S01]  /*54b0*/  BSSY B0, `(.L_x_24399) ;  /* 0x00000e6000007945 */ /* 0x000fe20003800000 */
[----:B------:R-:W-:Y:S05]  /*54c0*/  @!P1 BRA `(.L_x_24400) ;  /* 0x0000007000009947 */ /* 0x000fea0003800000 */
[----:B------:R-:W-:Y:S02]  /*54d0*/  IMAD.MOV.U32 R3, RZ, RZ, RZ ;  /* 0x000000ffff037224 */ /* 0x000fe400078e00ff */
[----:B------:R-:W-:Y:S02]  /*54e0*/  IMAD.MOV.U32 R4, RZ, RZ, RZ ;  /* 0x000000ffff047224 */ /* 0x000fe400078e00ff */
[----:B------:R-:W-:Y:S02]  /*54f0*/  IMAD.MOV.U32 R11, RZ, RZ, RZ ;  /* 0x000000ffff0b7224 */ /* 0x000fe400078e00ff */
[----:B------:R-:W-:-:S02]  /*5500*/  IMAD.MOV.U32 R13, RZ, RZ, RZ ;  /* 0x000000ffff0d7224 */ /* 0x000fc400078e00ff */
[----:B------:R-:W-:Y:S02]  /*5510*/  IMAD.MOV.U32 R15, RZ, RZ, RZ ;  /* 0x000000ffff0f7224 */ /* 0x000fe400078e00ff */
[----:B------:R-:W-:Y:S01]  /*5520*/  IMAD.MOV.U32 R46, RZ, RZ, RZ ;  /* 0x000000ffff2e7224 */ /* 0x000fe200078e00ff */
[----:B------:R-:W-:Y:S05]  /*5530*/  BRA `(.L_x_24401) ;  /* 0x00000dd000007947 */ /* 0x000fea0003800000 */
.L_x_24400:
        /* <DEDUP_REMOVED lines=8> */
[----:B------:R-:W-:Y:S01]  /*55c0*/  IMAD.MOV.U32 R46, RZ, RZ, RZ ;  /* 0x000000ffff2e7224 */ /* 0x000fe200078e00ff */
[----:B------:R-:W-:-:S02]  /*55d0*/  LEA R44, P0, R13, c[0x0][0x198], 0x2 ;  /* 0x000066000d2c7a11 */ /* 0x000fc400078010ff */
[----:B------:R-:W-:Y:S01]  /*55e0*/  LOP3.LUT R49, RZ, R3, RZ, 0x33, !PT ;  /* 0x00000003ff317212 */ /* 0x000fe200078e33ff */
[----:B------:R-:W-:Y:S01]  /*55f0*/  IMAD.MOV.U32 R3, RZ, RZ, RZ ;  /* 0x000000ffff037224 */ /* 0x000fe200078e00ff */
[----:B------:R-:W-:Y:S01]  /*5600*/  LEA.HI.X R45, R13, c[0x0][0x19c], R8, 0x2, P0 ;  /* 0x000067000d2d7a11 */ /* 0x000fe200000f1408 */
[----:B------:R-:W-:Y:S01]  /*5610*/  IMAD.MOV.U32 R8, RZ, RZ, RZ ;  /* 0x000000ffff087224 */ /* 0x000fe200078e00ff */
[----:B------:R-:W-:Y:S01]  /*5620*/  SHF.R.S32.HI R54, RZ, 0x1f, R17 ;  /* 0x0000001fff367819 */ /* 0x000fe20000011411 */
[----:B------:R-:W-:Y:S01]  /*5630*/  IMAD.MOV.U32 R13, RZ, RZ, RZ ;  /* 0x000000ffff0d7224 */ /* 0x000fe200078e00ff */
[----:B--2---:R-:W2:Y:S01]  /*5640*/  MUFU.RCP R16, R16 ;  /* 0x0000001000107308 */ /* 0x004ea20000001000 */
[----:B0-----:R-:W-:-:S04]  /*5650*/  IMAD R52, R61, 0x40, R6 ;  /* 0x000000403d347824 */ /* 0x001fc800078e0206 */
[----:B------:R-:W-:Y:S01]  /*5660*/  IMAD.SHL.U32 R52, R52, 0x8, RZ ;  /* 0x0000000834347824 */ /* 0x000fe200078e00ff */
[----:B--2---:R-:W-:-:S06]  /*5670*/  IADD3 R9, R16, 0xffffffe, RZ ;  /* 0x0ffffffe10097810 */ /* 0x004fcc0007ffe0ff */
[----:B------:R-:W0:Y:S02]  /*5680*/  F2I.FTZ.U32.TRUNC.NTZ R9, R9 ;  /* 0x0000000900097305 */ /* 0x000e24000021f000 */
[----:B0-----:R-:W-:-:S04]  /*5690*/  IMAD.MOV R47, RZ, RZ, -R9 ;  /* 0x000000ffff2f7224 */ /* 0x001fc800078e0a09 */
        /* <DEDUP_REMOVED lines=8> */
[----:B------:R-:W-:Y:S01]  /*5720*/  LOP3.LUT R16, R15, 0xfffffff8, RZ, 0xc0, !PT ;  /* 0xfffffff80f107812 */ /* 0x000fe200078ec0ff */
[----:B------:R-:W-:Y:S02]  /*5730*/  IMAD.MOV.U32 R15, RZ, RZ, RZ ;  /* 0x000000ffff0f7224 */ /* 0x000fe400078e00ff */
[----:B------:R-:W-:-:S02]  /*5740*/  IMAD R50, R6, 0x2, R9 ;  /* 0x0000000206327824 */ /* 0x000fc400078e0209 */
[----:B------:R-:W-:Y:S01]  /*5750*/  IMAD R51, R9, 0x4, R16 ;  /* 0x0000000409337824 */ /* 0x000fe200078e0210 */
[----:B------:R-:W-:Y:S01]  /*5760*/  SHF.R.S32.HI R9, RZ, 0x1f, R8 ;  /* 0x0000001fff097819 */ /* 0x000fe20000011408 */
[----:B------:R-:W-:Y:S01]  /*5770*/  IMAD R61, R61, 0x80, R50 ;  /* 0x000000803d3d7824 */ /* 0x000fe200078e0232 */
[----:B------:R-:W-:Y:S02]  /*5780*/  LEA R50, R50, 0x1a0, 0x4 ;  /* 0x000001a032327811 */ /* 0x000fe400078e20ff */
[----:B------:R-:W-:Y:S01]  /*5790*/  IADD3 R53, R51, 0x100, RZ ;  /* 0x0000010033357810 */ /* 0x000fe20007ffe0ff */
[----:B------:R-:W-:Y:S01]  /*57a0*/  IMAD.SHL.U32 R61, R61, 0x4, RZ ;  /* 0x000000043d3d7824 */ /* 0x000fe200078e00ff */
[C---:B------:R-:W-:Y:S02]  /*57b0*/  IADD3 R55, R51.reuse, 0x180, RZ ;  /* 0x0000018033377810 */ /* 0x040fe40007ffe0ff */
[C---:B------:R-:W-:Y:S02]  /*57c0*/  IADD3 R57, R51.reuse, 0x200, RZ ;  /* 0x0000020033397810 */ /* 0x040fe40007ffe0ff */
[----:B------:R-:W-:-:S02]  /*57d0*/  IADD3 R59, R51, 0x280, RZ ;  /* 0x00000280333b7810 */ /* 0x000fc40007ffe0ff */
.L_x_24404:
[----:B------:R-:W-:Y:S01]  /*57e0*/  IABS R18, R52 ;  /* 0x0000003400127213 */ /* 0x000fe20000000000 */
[----:B-1----:R-:W-:Y:S01]  /*57f0*/  IMAD.IADD R41, R49, 0x1, R10 ;  /* 0x0000000131297824 */ /* 0x002fe200078e020a */
        /* <DEDUP_REMOVED lines=69> */
[----:B0-----:R-:W-:Y:S02]  /*5c50*/  IADD3 R37, P1, R59, R34, RZ ;  /* 0x000000223b257210 */ /* 0x001fe40007f3e0ff */
        /* <DEDUP_REMOVED lines=10> */
[CC--:B------:R-:W-:Y:S02]  /*5d00*/  @!P2 ISETP.GE.AND P6, PT, R61.reuse, R0.reuse, PT ;  /* 0x000000003d00a20c */ /* 0x0c0fe40003fc6270 */
[----:B------:R-:W-:Y:S02]  /*5d10*/  @!P2 IADD3 R41, R61, 0x2, RZ ;  /* 0x000000023d29a810 */ /* 0x000fe40007ffe0ff */
[----:B------:R-:W-:-:S02]  /*5d20*/  @!P2 ISETP.GE.AND P5, PT, R43, R0, PT ;  /* 0x000000002b00a20c */ /* 0x000fc40003fa6270 */
[----:B------:R-:W-:Y:S02]  /*5d30*/  @!P2 ISETP.GE.AND P4, PT, R43, R0, PT ;  /* 0x000000002b00a20c */ /* 0x000fe40003f86270 */
[----:B------:R-:W-:-:S04]  /*5d40*/  @!P2 IADD3 R63, R61, 0x2, RZ ;  /* 0x000000023d3fa810 */ /* 0x000fc80007ffe0ff */
[-C--:B------:R-:W-:Y:S02]  /*5d50*/  @!P2 ISETP.GE.AND P3, PT, R63, R0.reuse, PT ;  /* 0x000000003f00a20c */ /* 0x080fe40003f66270 */
[C---:B------:R-:W-:Y:S02]  /*5d60*/  @!P2 IADD3 R63, R61.reuse, 0x3, RZ ;  /* 0x000000033d3fa810 */ /* 0x040fe40007ffe0ff */
[----:B------:R-:W-:Y:S02]  /*5d70*/  @!P2 IADD3 R65, R61, 0x2, RZ ;  /* 0x000000023d41a810 */ /* 0x000fe40007ffe0ff */
[----:B--2---:R-:W-:Y:S02]  /*5d80*/  @!P2 FSEL R16, R16, RZ, !P6 ;  /* 0x000000ff1010a208 */ /* 0x004fe40007000000 */
[----:B------:R-:W-:Y:S02]  /*5d90*/  @!P2 ISETP.GE.AND P6, PT, R41, R0, PT ;  /* 0x000000002900a20c */ /* 0x000fe40003fc6270 */
[----:B------:R-:W0:Y:S01]  /*5da0*/  LDS.128 R40, [R50] ;  /* 0x0000000032287984 */ /* 0x000e220000000c00 */
[----:B------:R-:W-:-:S02]  /*5db0*/  @!P2 FSEL R17, R17, RZ, !P5 ;  /* 0x000000ff1111a208 */ /* 0x000fc40006800000 */
[-C--:B------:R-:W-:Y:S02]  /*5dc0*/  @!P2 ISETP.GE.AND P5, PT, R63, R0.reuse, PT ;  /* 0x000000003f00a20c */ /* 0x080fe40003fa6270 */
[----:B------:R-:W-:Y:S02]  /*5dd0*/  @!P2 IADD3 R63, R61, 0x1, RZ ;  /* 0x000000013d3fa810 */ /* 0x000fe40007ffe0ff */
[----:B------:R-:W-:Y:S02]  /*5de0*/  @!P2 FSEL R18, R18, RZ, !P3 ;  /* 0x000000ff1212a208 */ /* 0x000fe40005800000 */
[----:B------:R-:W-:Y:S02]  /*5df0*/  @!P2 FSEL R19, R19, RZ, !P1 ;  /* 0x000000ff1313a208 */ /* 0x000fe40004800000 */
[----:B---3--:R-:W-:Y:S02]  /*5e00*/  @!P2 FSEL R22, R22, RZ, !P6 ;  /* 0x000000ff1616a208 */ /* 0x008fe40007000000 */
[----:B------:R-:W-:-:S02]  /*5e10*/  @!P2 ISETP.GE.AND P3, PT, R61, R0, PT ;  /* 0x000000003d00a20c */ /* 0x000fc40003f66270 */
[-C--:B------:R-:W-:Y:S02]  /*5e20*/  @!P2 ISETP.GE.AND P1, PT, R63, R0.reuse, PT ;  /* 0x000000003f00a20c */ /* 0x080fe40003f26270 */
[-C--:B------:R-:W-:Y:S02]  /*5e30*/  @!P2 ISETP.GE.AND P6, PT, R61, R0.reuse, PT ;  /* 0x000000003d00a20c */ /* 0x080fe40003fc6270 */
[----:B------:R-:W-:Y:S02]  /*5e40*/  @!P2 FSEL R20, R20, RZ, !P3 ;  /* 0x000000ff1414a208 */ /* 0x000fe40005800000 */
[----:B----4-:R-:W-:Y:S02]  /*5e50*/  @!P2 FSEL R24, R24, RZ, !P6 ;  /* 0x000000ff1818a208 */ /* 0x010fe40007000000 */
[----:B------:R-:W-:Y:S02]  /*5e60*/  @!P2 FSEL R25, R25, RZ, !P1 ;  /* 0x000000ff1919a208 */ /* 0x000fe40004800000 */
[----:B------:R-:W-:-:S02]  /*5e70*/  @!P2 ISETP.GE.AND P3, PT, R65, R0, PT ;  /* 0x000000004100a20c */ /* 0x000fc40003f66270 */
[-C--:B------:R-:W-:Y:S02]  /*5e80*/  @!P2 ISETP.GE.AND P6, PT, R65, R0.reuse, PT ;  /* 0x000000004100a20c */ /* 0x080fe40003fc6270 */
[CC--:B------:R-:W-:Y:S02]  /*5e90*/  @!P2 ISETP.GE.AND P1, PT, R61.reuse, R0.reuse, PT ;  /* 0x000000003d00a20c */ /* 0x0c0fe40003f26270 */
[----:B------:R-:W-:Y:S02]  /*5ea0*/  @!P2 IADD3 R65, R61, 0x1, RZ ;  /* 0x000000013d41a810 */ /* 0x000fe40007ffe0ff */
[----:B------:R-:W-:Y:S02]  /*5eb0*/  @!P2 FSEL R28, R28, RZ, !P1 ;  /* 0x000000ff1c1ca208 */ /* 0x000fe40004800000 */
[----:B------:R-:W-:Y:S02]  /*5ec0*/  @!P2 ISETP.GE.AND P1, PT, R65, R0, PT ;  /* 0x000000004100a20c */ /* 0x000fe40003f26270 */
[----:B------:R-:W-:-:S02]  /*5ed0*/  @!P2 IADD3 R65, R61, 0x2, RZ ;  /* 0x000000023d41a810 */ /* 0x000fc40007ffe0ff */
[----:B------:R-:W-:Y:S02]  /*5ee0*/  @!P2 IADD3 R63, R61, 0x3, RZ ;  /* 0x000000033d3fa810 */ /* 0x000fe40007ffe0ff */
[----:B------:R-:W-:Y:S02]  /*5ef0*/  @!P2 FSEL R21, R21, RZ, !P4 ;  /* 0x000000ff1515a208 */ /* 0x000fe40006000000 */
[----:B------:R-:W-:Y:S02]  /*5f00*/  @!P2 FSEL R30, R30, RZ, !P6 ;  /* 0x000000ff1e1ea208 */ /* 0x000fe40007000000 */
[-C--:B------:R-:W-:Y:S01]  /*5f10*/  @!P2 ISETP.GE.AND P6, PT, R65, R0.reuse, PT ;  /* 0x000000004100a20c */ /* 0x080fe20003fc6270 */
[----:B0-----:R-:W-:Y:S01]  /*5f20*/  FMUL.FTZ R21, R41, R21 ;  /* 0x0000001529157220 */ /* 0x001fe20000410000 */
[----:B------:R-:W-:Y:S02]  /*5f30*/  @!P2 ISETP.GE.AND P4, PT, R63, R0, PT ;  /* 0x000000003f00a20c */ /* 0x000fe40003f86270 */
[----:B------:R-:W-:-:S02]  /*5f40*/  @!P2 IADD3 R65, R61, 0x1, RZ ;  /* 0x000000013d41a810 */ /* 0x000fc40007ffe0ff */
        /* <DEDUP_REMOVED lines=40> */
[----:B------:R-:W-:Y:S02]  /*61d0*/  FFMA.FTZ R38, R42, R38, R37 ;  /* 0x000000262a267223 */ /* 0x000fe40000010025 */
        /* <DEDUP_REMOVED lines=12> */
.L_x_24403:
[----:B------:R-:W-:Y:S05]  /*62a0*/  BSYNC B1 ;  /* 0x0000000000017941 */ /* 0x000fea0003800000 */
.L_x_24402:
[----:B------:R-:W-:Y:S02]  /*62b0*/  IADD3 R44, P1, R44, 0x10, RZ ;  /* 0x000000102c2c7810 */ /* 0x000fe40007f3e0ff */
[----:B------:R-:W-:Y:S02]  /*62c0*/  IADD3 R52, R52, 0x20, RZ ;  /* 0x0000002034347810 */ /* 0x000fe40007ffe0ff */
[----:B------:R-:W-:Y:S01]  /*62d0*/  IADD3 R61, R61, 0x20, RZ ;  /* 0x000000203d3d7810 */ /* 0x000fe20007ffe0ff */
[----:B------:R-:W-:Y:S01]  /*62e0*/  IMAD.X R45, RZ, RZ, R45, P1 ;  /* 0x000000ffff2d7224 */ /* 0x000fe200008e062d */
[----:B------:R-:W-:Y:S01]  /*62f0*/  IADD3 R50, R50, 0x80, RZ ;  /* 0x0000008032327810 */ /* 0x000fe20007ffe0ff */
[----:B------:R-:W-:Y:S05]  /*6300*/  @!P0 BRA `(.L_x_24404) ;  /* 0xfffff4d000008947 */ /* 0x000fea000383ffff */
.L_x_24401:
[----:B------:R-:W-:Y:S05]  /*6310*/  BSYNC B0 ;  /* 0x0000000000007941 */ /* 0x000fea0003800000 */
.L_x_24399:
[----:B------:R-:W2:Y:S01]  /*6320*/  SHFL.BFLY PT, R5, R46, 0x1, 0x1f ;  /* 0x0c201f002e057f89 */ /* 0x000ea200000e0000 */
[C---:B------:R-:W-:Y:S01]  /*6330*/  LOP3.LUT R14, R7.reuse, 0x1, RZ, 0xc0, !PT ;  /* 0x00000001070e7812 */ /* 0x040fe200078ec0ff */
[----:B------:R-:W-:Y:S01]  /*6340*/  BSSY B0, `(.L_x_24405) ;  /* 0x000002d000007945 */ /* 0x000fe20003800000 */
[----:B------:R-:W-:Y:S01]  /*6350*/  LEA.HI R7, R7, R7, RZ, 0x1 ;  /* 0x0000000707077211 */ /* 0x000fe200078f08ff */
[----:B------:R-:W3:Y:S01]  /*6360*/  SHFL.BFLY PT, R0, R15, 0x1, 0x1f ;  /* 0x0c201f000f007f89 */ /* 0x000ee200000e0000 */
[----:B------:R-:W-:-:S02]  /*6370*/  ISETP.NE.AND P2, PT, R14, RZ, PT ;  /* 0x000000ff0e00720c */ /* 0x000fc40003f45270 */
[----:B------:R-:W-:Y:S01]  /*6380*/  SHF.R.S32.HI R7, RZ, 0x1, R7 ;  /* 0x00000001ff077819 */ /* 0x000fe20000011407 */
[----:B0-----:R-:W0:Y:S01]  /*6390*/  SHFL.BFLY PT, R8, R13, 0x1, 0x1f ;  /* 0x0c201f000d087f89 */ /* 0x001e2200000e0000 */
        /* <DEDUP_REMOVED lines=9> */
[----:B---3--:R-:W-:Y:S01]  /*6430*/  FADD.FTZ R19, R0, R15 ;  /* 0x0000000f00137221 */ /* 0x008fe20000010000 */
[----:B------:R-:W-:-:S02]  /*6440*/  IADD3 R0, R2, 0x1f, RZ ;  /* 0x0000001f02007810 */ /* 0x000fc40007ffe0ff */
[----:B------:R-:W-:Y:S01]  /*6450*/  ISETP.NE.OR P5, PT, R5, 0x40, P2 ;  /* 0x000000400500780c */ /* 0x000fe200017a5670 */
[----:B0-----:R-:W-:Y:S01]  /*6460*/  FADD.FTZ R21, R8, R13 ;  /* 0x0000000d08157221 */ /* 0x001fe20000010000 */
        /* <DEDUP_REMOVED lines=26> */
.L_x_24406:
[----:B0-----:R-:W-:Y:S05]  /*6610*/  BSYNC B0 ;  /* 0x0000000000007941 */ /* 0x001fea0003800000 */
.L_x_24405:
        /* <DEDUP_REMOVED lines=22> */
.L_x_24408:
[----:B0-----:R-:W-:Y:S05]  /*6780*/  BSYNC B0 ;  /* 0x0000000000007941 */ /* 0x001fea0003800000 */
.L_x_24407:
        /* <DEDUP_REMOVED lines=26> */
[----:B------:R-:W-:Y:S02]  /*6930*/  LEA.HI.X R3, R3, c[0x0][0x174], R8, 0x2, P0 ;  /* 0x00005d0003037a11 */ /* 0x000fe400000f1408 */
[C---:B------:R-:W-:Y:S02]  /*6940*/  IADD3 R0, R7.reuse, 0x20, RZ ;  /* 0x0000002007007810 */ /* 0x040fe40007ffe0ff */
[C---:B------:R-:W-:Y:S01]  /*6950*/  IADD3 R6, R7.reuse, 0x30, RZ ;  /* 0x0000003007067810 */ /* 0x040fe20007ffe0ff */
[----:B------:R-:W-:Y:S01]  /*6960*/  STG.E [R2.64], R17 ;  /* 0x0000001102007986 */ /* 0x000fe2000c10190a */
[----:B------:R-:W-:-:S02]  /*6970*/  IADD3 R8, R7, 0x40, RZ ;  /* 0x0000004007087810 */ /* 0x000fc40007ffe0ff */
[----:B------:R-:W-:Y:S01]  /*6980*/  IADD3 R7, R7, 0x50, RZ ;  /* 0x0000005007077810 */ /* 0x000fe20007ffe0ff */
[----:B------:R-:W-:Y:S01]  /*6990*/  STG.E [R4.64], R19 ;  /* 0x0000001304007986 */ /* 0x000fe2000c10190a */
        /* <DEDUP_REMOVED lines=21> */
.L_x_24364:
[----:B------:R-:W-:Y:S01]  /*6af0*/  IMAD.MOV.U32 R42, RZ, RZ, R55 ;  /* 0x000000ffff2a7224 */ /* 0x000fe200078e0037 */
[----:B------:R-:W-:Y:S01]  /*6b00*/  MOV R40, 0x6b50 ;  /* 0x00006b5000287802 */ /* 0x000fe20000000f00 */
[----:B------:R-:W-:-:S02]  /*6b10*/  IMAD.MOV.U32 R43, RZ, RZ, 0x2 ;  /* 0x00000002ff2b7424 */ /* 0x000fc400078e00ff */
[----:B------:R-:W-:Y:S02]  /*6b20*/  IMAD.MOV.U32 R44, RZ, RZ, 0x1f ;  /* 0x0000001fff2c7424 */ /* 0x000fe400078e00ff */
[----:B------:R-:W-:Y:S02]  /*6b30*/  IMAD.MOV.U32 R45, RZ, RZ, -0x1 ;  /* 0xffffffffff2d7424 */ /* 0x000fe400078e00ff */
[----:B------:R-:W-:Y:S05]  /*6b40*/  CALL.REL.NOINC `($__internal_428_$__cuda_sm70_shflsync_bfly_p) ;  /* 0x0000031000007944 */ /* 0x000fea0003c00000 */
[----:B-1----:R-:W-:Y:S01]  /*6b50*/  IMAD.MOV.U32 R40, RZ, RZ, R42 ;  /* 0x000000ffff287224 */ /* 0x002fe200078e002a */
[----:B0-----:R-:W-:Y:S05]  /*6b60*/  BRA `(.L_x_24409) ;  /* 0xffffbc4000007947 */ /* 0x001fea000383ffff */
.L_x_24365:
[----:B------:R-:W-:Y:S01]  /*6b70*/  IMAD.MOV.U32 R42, RZ, RZ, R55 ;  /* 0x000000ffff2a7224 */ /* 0x000fe200078e0037 */
[----:B------:R-:W-:Y:S01]  /*6b80*/  MOV R40, 0x6bd0 ;  /* 0x00006bd000287802 */ /* 0x000fe20000000f00 */
[----:B------:R-:W-:Y:S02]  /*6b90*/  IMAD.MOV.U32 R43, RZ, RZ, 0x1 ;  /* 0x00000001ff2b7424 */ /* 0x000fe400078e00ff */
[----:B------:R-:W-:Y:S02]  /*6ba0*/  IMAD.MOV.U32 R44, RZ, RZ, 0x1f ;  /* 0x0000001fff2c7424 */ /* 0x000fe400078e00ff */
[----:B------:R-:W-:Y:S02]  /*6bb0*/  IMAD.MOV.U32 R45, RZ, RZ, -0x1 ;  /* 0xffffffffff2d7424 */ /* 0x000fe400078e00ff */
[----:B------:R-:W-:Y:S05]  /*6bc0*/  CALL.REL.NOINC `($__internal_428_$__cuda_sm70_shflsync_bfly_p) ;  /* 0x0000029000007944 */ /* 0x000fea0003c00000 */
[----:B-1----:R-:W-:Y:S01]  /*6bd0*/  IMAD.MOV.U32 R40, RZ, RZ, R42 ;  /* 0x000000ffff287224 */ /* 0x002fe200078e002a */
[----:B0-----:R-:W-:Y:S05]  /*6be0*/  BRA `(.L_x_24410) ;  /* 0xffffbbf000007947 */ /* 0x001fea000383ffff */
.L_x_24371:
        /* <DEDUP_REMOVED lines=8> */
.L_x_24372:
        /* <DEDUP_REMOVED lines=8> */
.L_x_24375:
[----:B------:R-:W-:Y:S01]  /*6cf0*/  IMAD.MOV.U32 R42, RZ, RZ, R12 ;  /* 0x000000ffff2a7224 */ /* 0x000fe200078e000c */
[----:B------:R-:W-:Y:S01]  /*6d00*/  MOV R40, 0x6d50 ;  /* 0x00006d5000287802 */ /* 0x000fe20000000f00 */
[----:B------:R-:W-:-:S02]  /*6d10*/  IMAD.MOV.U32 R43, RZ, RZ, 0x10 ;  /* 0x00000010ff2b7424 */ /* 0x000fc400078e00ff */
[----:B------:R-:W-:Y:S02]  /*6d20*/  IMAD.MOV.U32 R44, RZ, RZ, 0x1f ;  /* 0x0000001fff2c7424 */ /* 0x000fe400078e00ff */
[----:B------:R-:W-:Y:S02]  /*6d30*/  IMAD.MOV.U32 R45, RZ, RZ, -0x1 ;  /* 0xffffffffff2d7424 */ /* 0x000fe400078e00ff */
[----:B-----5:R-:W-:Y:S05]  /*6d40*/  CALL.REL.NOINC `($__internal_428_$__cuda_sm70_shflsync_bfly_p) ;  /* 0x0000011000007944 */ /* 0x020fea0003c00000 */
[----:B-1----:R-:W-:Y:S01]  /*6d50*/  IMAD.MOV.U32 R17, RZ, RZ, R42 ;  /* 0x000000ffff117224 */ /* 0x002fe200078e002a */
[----:B0-----:R-:W-:Y:S05]  /*6d60*/  BRA `(.L_x_24413) ;  /* 0xffffcb7000007947 */ /* 0x001fea000383ffff */
.L_x_24376:
[----:B------:R-:W-:Y:S01]  /*6d70*/  IMAD.MOV.U32 R42, RZ, RZ, R19 ;  /* 0x000000ffff2a7224 */ /* 0x000fe200078e0013 */
[----:B------:R-:W-:Y:S01]  /*6d80*/  MOV R40, 0x6dd0 ;  /* 0x00006dd000287802 */ /* 0x000fe20000000f00 */
[----:B------:R-:W-:Y:S02]  /*6d90*/  IMAD.MOV.U32 R43, RZ, RZ, 0x8 ;  /* 0x00000008ff2b7424 */ /* 0x000fe400078e00ff */
[----:B------:R-:W-:Y:S02]  /*6da0*/  IMAD.MOV.U32 R44, RZ, RZ, 0x1f ;  /* 0x0000001fff2c7424 */ /* 0x000fe400078e00ff */
[----:B------:R-:W-:Y:S02]  /*6db0*/  IMAD.MOV.U32 R45, RZ, RZ, -0x1 ;  /* 0xffffffffff2d7424 */ /* 0x000fe400078e00ff */
[----:B0----5:R-:W-:Y:S05]  /*6dc0*/  CALL.REL.NOINC `($__internal_428_$__cuda_sm70_shflsync_bfly_p) ;  /* 0x0000009000007944 */ /* 0x021fea0003c00000 */
[----:B-1----:R-:W-:Y:S01]  /*6dd0*/  FMNMX.FTZ R8, R19, R42, !PT ;  /* 0x0000002a13087209 */ /* 0x002fe20007810000 */
[----:B0-----:R-:W-:Y:S01]  /*6de0*/  IMAD.MOV.U32 R43, RZ, RZ, 0x4 ;  /* 0x00000004ff2b7424 */ /* 0x001fe200078e00ff */
[----:B------:R-:W-:Y:S01]  /*6df0*/  MOV R40, 0x6e40 ;  /* 0x00006e4000287802 */ /* 0x000fe20000000f00 */
[----:B------:R-:W-:-:S02]  /*6e00*/  IMAD.MOV.U32 R44, RZ, RZ, 0x1f ;  /* 0x0000001fff2c7424 */ /* 0x000fc400078e00ff */
[----:B------:R-:W-:Y:S02]  /*6e10*/  IMAD.MOV.U32 R45, RZ, RZ, -0x1 ;  /* 0xffffffffff2d7424 */ /* 0x000fe400078e00ff */
[----:B------:R-:W-:Y:S02]  /*6e20*/  IMAD.MOV.U32 R42, RZ, RZ, R8 ;  /* 0x000000ffff2a7224 */ /* 0x000fe400078e0008 */
[----:B------:R-:W-:Y:S05]  /*6e30*/  CALL.REL.NOINC `($__internal_428_$__cuda_sm70_shflsync_bfly_p) ;  /* 0x0000002000007944 */ /* 0x000fea0003c00000 */
[----:B-1----:R-:W-:Y:S01]  /*6e40*/  IMAD.MOV.U32 R17, RZ, RZ, R42 ;  /* 0x000000ffff117224 */ /* 0x002fe200078e002a */
[----:B0-----:R-:W-:Y:S05]  /*6e50*/  BRA `(.L_x_24414) ;  /* 0xffffcad000007947 */ /* 0x001fea000383ffff */
        .weak           $__internal_428_$__cuda_sm70_shflsync_bfly_p
        .type           $__internal_428_$__cuda_sm70_shflsync_bfly_p,@function
        .size           $__internal_428_$__cuda_sm70_shflsync_bfly_p,(.L_x_25089 - $__internal_428_$__cuda_sm70_shflsync_bfly_p)
$__internal_428_$__cuda_sm70_shflsync_bfly_p:
[----:B------:R-:W-:Y:S01]  /*6e60*/  IMAD.MOV.U32 R41, RZ, RZ, 0x0 ;  /* 0x00000000ff297424 */ /* 0x000fe200078e00ff */
[----:B------:R-:W-:Y:S04]  /*6e70*/  WARPSYNC R45 ;  /* 0x0000002d00007348 */ /* 0x000fe80003800000 */
[----:B------:R0:W1:Y:S01]  /*6e80*/  SHFL.BFLY PT, R42, R42, R43, R44 ;  /* 0x0c00002b2a2a7389 */ /* 0x00006200000e002c */
[----:B------:R-:W-:Y:S05]  /*6e90*/  RET.REL.NODEC R40 `(_ZN4vllm25paged_attention_v2_kernelIffLi96ELi8ELi128ELNS_18Fp8KVCacheDataTypeE0ELb1ELi512EEEvPfS2_PT_PKS3_PKT0_S9_ifPKiSB_iPKfiiiSD_SD_iiiii) ;  /* 0xffff916028007950 */ /* 0x000fea0003c3ffff */
.L_x_24415:
        /* <DEDUP_REMOVED lines=14> */
.L_x_25089:


//--------------------- .text._ZN4vllm32paged_attention_v2_reduce_kernelIfLi80ELi128ELi512EEEvPT_PKfS4_PKS1_PKii --------------------------
	.section	.text._ZN4vllm32paged_attention_v2_reduce_kernelIfLi80ELi128ELi512EEEvPT_PKfS4_PKS1_PKii,"ax",@progbits
	.sectioninfo	@"SHI_REGISTERS=31"
	.align	128
        .global         _ZN4vllm32paged_attention_v2_reduce_kernelIfLi80ELi128ELi512EEEvPT_PKfS4_PKS1_PKii
        .type           _ZN4vllm32paged_attention_v2_reduce_kernelIfLi80ELi128ELi512EEEvPT_PKfS4_PKS1_PKii,@function
        .size           _ZN4vllm32paged_attention_v2_reduce_kernelIfLi80ELi128ELi512EEEvPT_PKfS4_PKS1_PKii,(.L_x_25600 - _ZN4vllm32paged_attention_v2_reduce_kernelIfLi80ELi128ELi512EEEvPT_PKfS4_PKS1_PKii)
        .other          _ZN4vllm32paged_attention_v2_reduce_kernelIfLi80ELi128ELi512EEEvPT_PKfS4_PKS1_PKii,@"STO_CUDA_ENTRY STV_DEFAULT"
_ZN4vllm32paged_attention_v2_reduce_kernelIfLi80ELi128ELi512EEEvPT_PKfS4_PKS1_PKii:
.text._ZN4vllm32paged_attention_v2_reduce_kernelIfLi80ELi128ELi512EEEvPT_PKfS4_PKS1_PKii:
        /* <DEDUP_REMOVED lines=27> */
.L_x_24419:
        /* <DEDUP_REMOVED lines=10> */
.L_x_24418:
[----:B------:R-:W-:Y:S05]  /*0250*/  BSYNC B0 ;  /* 0x0000000000007941 */ /* 0x000fea0003800000 */
.L_x_24417:
        /* <DEDUP_REMOVED lines=31> */
.L_x_24422:
        /* <DEDUP_REMOVED lines=17> */
.L_x_24421:
[----:B------:R-:W-:Y:S05]  /*0560*/  BSYNC B0 ;  /* 0x0000000000007941 */ /* 0x000fea0003800000 */
.L_x_24420:
        /* <DEDUP_REMOVED lines=43> */
.L_x_24426:
        /* <DEDUP_REMOVED lines=9> */
.L_x_24425:
[----:B------:R-:W-:Y:S05]  /*08b0*/  BSYNC B0 ;  /* 0x0000000000007941 */ /* 0x000fea0003800000 */
.L_x_24424:
[----:B------:R-:W-:Y:S05]  /*08c0*/  @!P0 EXIT ;  /* 0x000000000000894d */ /* 0x000fea0003800000 */
.L_x_24427:
        /* <DEDUP_REMOVED lines=12> */
.L_x_24423:
        /* <DEDUP_REMOVED lines=8> */
.L_x_24434:
        /* <DEDUP_REMOVED lines=15> */
.L_x_24431:
        /* <DEDUP_REMOVED lines=74> */
.L_x_24430:
        /* <DEDUP_REMOVED lines=43> */
.L_x_24432:
[----:B------:R-:W-:-:S13]  /*1250*/  ISETP.NE.OR P0, PT, R19, RZ, P0 ;  /* 0x000000ff1300720c */ /* 0x000fda0000705670 */
[----:B------:R-:W-:Y:S05]  /*1260*/  @!P0 BRA `(.L_x_24428) ;  /* 0x000001a000008947 */ /* 0x000fea0003800000 */
.L_x_24429:
        /* <DEDUP_REMOVED lines=26> */
.L_x_24428:
        /* <DEDUP_REMOVED lines=23> */
.L_x_24433:
        /* <DEDUP_REMOVED lines=9> */
.L_x_24416:
        /* <DEDUP_REMOVED lines=14> */
.L_x_24435:
        /* <DEDUP_REMOVED lines=15> */
.L_x_24436:
        /* <DEDUP_REMOVED lines=10> */
.L_x_25600:


//--------------------- .text._ZN4vllm25paged_attention_v2_kernelIffLi80ELi8ELi128ELNS_18Fp8KVCacheDataTypeE0ELb1ELi512EEEvPfS2_PT_PKS3_PKT0_S9_ifPKiSB_iPKfiiiSD_SD_iiiii --------------------------
	.section	.text._ZN4vllm25paged_attention_v2_kernelIffLi80ELi8ELi128ELNS_18Fp8KVCacheDataTypeE0ELb1ELi512EEEvPfS2_PT_PKS3_PKT0_S9_ifPKiSB_iPKfiiiSD_SD_iiiii,"ax",@progbits
	.sectioninfo	@"SHI_REGISTERS=128"
	.align	128
        .global         _ZN4vllm25paged_attention_v2_kernelIffLi80ELi8ELi128ELNS_18Fp8KVCacheDataTypeE0ELb1ELi512EEEvPfS2_PT_PKS3_PKT0_S9_ifPKiSB_iPKfiiiSD_SD_iiiii
        .type           _ZN4vllm25paged_attention_v2_kernelIffLi80ELi8ELi128ELNS_18Fp8KVCacheDataTypeE0ELb1ELi512EEEvPfS2_PT_PKS3_PKT0_S9_ifPKiSB_iPKfiiiSD_SD_iiiii,@function
        .size           _ZN4vllm25paged_attention_v2_kernelIffLi80ELi8ELi128ELNS_18Fp8KVCacheDataTypeE0ELb1ELi512EEEvPfS2_PT_PKS3_PKT0_S9_ifPKiSB_iPKfiiiSD_SD_iiiii,(.L_x_25090 - _ZN4vllm25paged_attention_v2_kernelIffLi80ELi8ELi128ELNS_18Fp8KVCacheDataTypeE0ELb1ELi512EEEvPfS2_PT_PKS3_PKT0_S9_ifPKiSB_iPKfiiiSD_SD_iiiii)
        .other          _ZN4vllm25paged_attention_v2_kernelIffLi80ELi8ELi128ELNS_18Fp8KVCacheDataTypeE0ELb1ELi512EEEvPfS2_PT_PKS3_PKT0_S9_ifPKiSB_iPKfiiiSD_SD_iiiii,@"STO_CUDA_ENTRY STV_DEFAULT"
_ZN4vllm25paged_attention_v2_kernelIffLi80ELi8ELi128ELNS_18Fp8KVCacheDataTypeE0ELb1ELi512EEEvPfS2_PT_PKS3_PKT0_S9_ifPKiSB_iPKfiiiSD_SD_iiiii:
.text._ZN4vllm25paged_attention_v2_kernelIffLi80ELi8ELi128ELNS_18Fp8KVCacheDataTypeE0ELb1ELi512EEEvPfS2_PT_PKS3_PKT0_S9_ifPKiSB_iPKfiiiSD_SD_iiiii:
        /* <DEDUP_REMOVED lines=72> */
[----:B------:R-:W-:-:S05]  /*0480*/  IMAD R5, R2, 0x8, R103 ;  /* 0x0000000802057824 */ /* 0x000fca00078e0267 */
[----:B------:R-:W-:Y:S02]  /*0490*/  IMNMX R2, R104, R5, PT ;  /* 0x0000000568027217 */ /* 0x000fe40003800200 */
[----:B0-----:R-:W-:-:S03]  /*04a0*/  SHF.R.S32.HI R5, RZ, 0x1f, R4 ;  /* 0x0000001fff057819 */ /* 0x001fc60000011404 */
[----:B------:R-:W-:Y:S01]  /*04b0*/  IMAD.IADD R103, R2, 0x1, -R103 ;  /* 0x0000000102677824 */ /* 0x000fe200078e0a67 */
[CC--:B------:R-:W-:Y:S02]  /*04c0*/  LEA.HI R101, R5.reuse, R4.reuse, RZ, 0x5 ;  /* 0x0000000405657211 */ /* 0x0c0fe400078f28ff */
[----:B------:R-:W-:Y:S02]  /*04d0*/  @P0 IADD3 R6, R6, 0x1, RZ ;  /* 0x0000000106060810 */ /* 0x000fe40007ffe0ff */
[----:B------:R-:W-:Y:S02]  /*04e0*/  ISETP.GT.AND P0, PT, R4, 0x4f, PT ;  /* 0x0000004f0400780c */ /* 0x000fe40003f04270 */
        /* <DEDUP_REMOVED lines=8> */
[----:B------:R-:W-:Y:S01]  /*0570*/  IMAD.IADD R99, R4, 0x1, -R99 ;  /* 0x0000000104637824 */ /* 0x000fe200078e0a63 */
[----:B------:R-:W-:Y:S01]  /*0580*/  SHF.R.S32.HI R8, RZ, 0x2, R2 ;  /* 0x00000002ff087819 */ /* 0x000fe20000011402 */
[----:B------:R-:W-:Y:S05]  /*0590*/  @P0 BRA `(.L_x_24438) ;  /* 0x000003d000000947 */ /* 0x000fea0003800000 */
[----:B------:R-:W-:Y:S01]  /*05a0*/  IMNMX R5, R8, -0xc, !PT ;  /* 0xfffffff408057817 */ /* 0x000fe20007800200 */
[----:B------:R-:W-:Y:S01]  /*05b0*/  BSSY B1, `(.L_x_24439) ;  /* 0x0000020000017945 */ /* 0x000fe20003800000 */
[----:B------:R-:W-:-:S02]  /*05c0*/  IMAD.MOV.U32 R10, RZ, RZ, R8 ;  /* 0x000000ffff0a7224 */ /* 0x000fc400078e0008 */
[----:B------:R-:W-:-:S04]  /*05d0*/  IADD3 R5, -R8, 0x1f, R5 ;  /* 0x0000001f08057810 */ /* 0x000fc80007ffe105 */
[C---:B------:R-:W-:Y:S02]  /*05e0*/  LEA.HI R2, R5.reuse, 0x1, RZ, 0x1b ;  /* 0x0000000105027811 */ /* 0x040fe400078fd8ff */
[----:B------:R-:W-:Y:S01]  /*05f0*/  ISETP.GE.U32.AND P1, PT, R5, 0x60, PT ;  /* 0x000000600500780c */ /* 0x000fe20003f26070 */
[----:B------:R-:W-:Y:S01]  /*0600*/  IMAD R5, R0, 0x50, RZ ;  /* 0x0000005000057824 */ /* 0x000fe200078e02ff */
[----:B------:R-:W-:Y:S01]  /*0610*/  LOP3.LUT P0, R6, R2, 0x3, RZ, 0xc0, !PT ;  /* 0x0000000302067812 */ /* 0x000fe2000780c0ff */
[----:B------:R-:W-:-:S03]  /*0620*/  IMAD R2, R25, c[0x0][0x1b8], RZ ;  /* 0x00006e0019027a24 */ /* 0x000fc600078e02ff */
[----:B------:R-:W-:Y:S02]  /*0630*/  SHF.R.S32.HI R14, RZ, 0x1f, R5 ;  /* 0x0000001fff0e7819 */ /* 0x000fe40000011405 */
        /* <DEDUP_REMOVED lines=12> */
.L_x_24441:
        /* <DEDUP_REMOVED lines=11> */
.L_x_24440:
[----:B------:R-:W-:Y:S05]  /*07b0*/  BSYNC B1 ;  /* 0x0000000000017941 */ /* 0x000fea0003800000 */
.L_x_24439:
        /* <DEDUP_REMOVED lines=10> */
.L_x_24442:
        /* <DEDUP_REMOVED lines=17> */
.L_x_24438:
[----:B------:R-:W-:Y:S05]  /*0970*/  BSYNC B0 ;  /* 0x0000000000007941 */ /* 0x000fea0003800000 */
.L_x_24437:
        /* <DEDUP_REMOVED lines=25> */
[----:B------:R-:W-:-:S06]  /*0b10*/  @P3 IMAD R0, R15, c[0x0][0x1d8], R0 ;  /* 0x000076000f003a24 */ /* 0x000fcc00078e0200 */
[----:B------:R-:W-:Y:S01]  /*0b20*/  @!P1 IMAD.IADD R5, R5, 0x1, -R10 ;  /* 0x0000000105059824 */ /* 0x000fe200078e0a0a */
[----:B------:R-:W-:Y:S02]  /*0b30*/  @!P1 IADD3 R7, R7, 0x1, RZ ;  /* 0x0000000107079810 */ /* 0x000fe40007ffe0ff */
[----:B------:R-:W-:Y:S02]  /*0b40*/  ISETP.NE.AND P1, PT, RZ, c[0x0][0x1e4], PT ;  /* 0x00007900ff007a0c */ /* 0x000fe40003f25270 */
[----:B------:R-:W-:Y:S01]  /*0b50*/  ISETP.GE.U32.AND P0, PT, R5, R10, PT ;  /* 0x0000000a0500720c */ /* 0x000fe20003f06070 */
[----:B------:R-:W-:-:S04]  /*0b60*/  @!P3 IMAD R5, R6, c[0x0][0x190], R3 ;  /* 0x000064000605ba24 */ /* 0x000fc800078e0203 */
[----:B------:R-:W-:Y:S02]  /*0b70*/  @!P3 IMAD R5, R5, R2, RZ ;  /* 0x000000020505b224 */ /* 0x000fe400078e02ff */
[----:B------:R-:W-:Y:S02]  /*0b80*/  @P3 IMAD R5, R0, c[0x0][0x1e8], RZ ;  /* 0x00007a0000053a24 */ /* 0x000fe400078e02ff */
[----:B------:R-:W-:-:S03]  /*0b90*/  IMAD.MOV.U32 R0, RZ, RZ, -0x800001 ;  /* 0xff7fffffff007424 */ /* 0x000fc600078e00ff */
[----:B------:R-:W-:Y:S02]  /*0ba0*/  IADD3 R5, R5, 0x1, RZ ;  /* 0x0000000105057810 */ /* 0x000fe40007ffe0ff */
[----:B------:R-:W-:Y:S02]  /*0bb0*/  @P0 IADD3 R7, R7, 0x1, RZ ;  /* 0x0000000107070810 */ /* 0x000fe40007ffe0ff */
[----:B------:R-:W-:-:S03]  /*0bc0*/  ISETP.GE.AND P0, PT, R98, R105, PT ;  /* 0x000000696200720c */ /* 0x000fc60003f06270 */
[----:B------:R-:W-:-:S04]  /*0bd0*/  IMAD.MOV.U32 R2, RZ, RZ, R7 ;  /* 0x000000ffff027224 */ /* 0x000fc800078e0007 */
[----:B------:R-:W-:Y:S01]  /*0be0*/  @!P2 IMAD.MOV R2, RZ, RZ, -R2 ;  /* 0x000000ffff02a224 */ /* 0x000fe200078e0a02 */
[----:B------:R-:W-:-:S05]  /*0bf0*/  @!P1 LOP3.LUT R2, RZ, c[0x0][0x1e4], RZ, 0x33, !PT ;  /* 0x00007900ff029a12 */ /* 0x000fca00078e33ff */
[----:B------:R-:W-:Y:S05]  /*0c00*/  @P0 BRA `(.L_x_24444) ;  /* 0x0000281000000947 */ /* 0x000fea0003800000 */
[----:B------:R-:W-:Y:S02]  /*0c10*/  SHF.R.S32.HI R7, RZ, 0x1f, R8 ;  /* 0x0000001fff077819 */ /* 0x000fe40000011408 */
        /* <DEDUP_REMOVED lines=9> */
[----:B------:R-:W-:Y:S01]  /*0cb0*/  IMAD.SHL.U32 R30, R0, 0x4, RZ ;  /* 0x00000004001e7824 */ /* 0x000fe200078e00ff */
[----:B------:R-:W-:Y:S02]  /*0cc0*/  SHF.R.S32.HI R11, RZ, 0x1f, R10 ;  /* 0x0000001fff0b7819 */ /* 0x000fe4000001140a */
        /* <DEDUP_REMOVED lines=29> */
[----:B------:R-:W-:Y:S01]  /*0ea0*/  IMAD.SHL.U32 R46, R37, 0x8, RZ ;  /* 0x00000008252e7824 */ /* 0x000fe200078e00ff */
[----:B------:R-:W-:Y:S01]  /*0eb0*/  LOP3.LUT R11, R36, 0xfffffffc, RZ, 0xc0, !PT ;  /* 0xfffffffc240b7812 */ /* 0x000fe200078ec0ff */
        /* <DEDUP_REMOVED lines=54> */
[----:B------:R-:W-:Y:S01]  /*1220*/  IMAD R27, R3, c[0x0][0x1c0], RZ ;  /* 0x00007000031b7a24 */ /* 0x000fe200078e02ff */
[----:B------:R-:W-:Y:S01]  /*1230*/  LOP3.LUT R21, R56, 0xfffffffc, RZ, 0xc0, !PT ;  /* 0xfffffffc38157812 */ /* 0x000fe200078ec0ff */
[----:B------:R-:W-:Y:S01]  /*1240*/  IMAD.IADD R20, R22, 0x1, -R23 ;  /* 0x0000000116147824 */ /* 0x000fe200078e0a17 */
[----:B------:R-:W-:Y:S01]  /*1250*/  IADD3 R22, R99, 0x44, RZ ;  /* 0x0000004463167810 */ /* 0x000fe20007ffe0ff */
[----:B------:R-:W-:Y:S01]  /*1260*/  IMAD.SHL.U32 R55, R55, 0x8, RZ ;  /* 0x0000000837377824 */ /* 0x000fe200078e00ff */
[----:B------:R-:W-:Y:S01]  /*1270*/  IADD3 R26, R99, 0x48, RZ ;  /* 0x00000048631a7810 */ /* 0x000fe20007ffe0ff */
[----:B------:R-:W-:Y:S01]  /*1280*/  IMAD.IADD R21, R24, 0x1, -R21 ;  /* 0x0000000118157824 */ /* 0x000fe200078e0a15 */
[----:B------:R-:W-:Y:S01]  /*1290*/  SHF.R.S32.HI R40, RZ, 0x1f, R30 ;  /* 0x0000001fff287819 */ /* 0x000fe2000001141e */
[----:B------:R-:W-:Y:S01]  /*12a0*/  IMAD.SHL.U32 R56, R56, 0x8, RZ ;  /* 0x0000000838387824 */ /* 0x000fe200078e00ff */
[----:B------:R-:W-:-:S02]  /*12b0*/  IADD3 R106, P0, R27, R30, RZ ;  /* 0x0000001e1b6a7210 */ /* 0x000fc40007f1e0ff */
[----:B------:R-:W-:Y:S02]  /*12c0*/  SHF.R.S32.HI R23, RZ, 0x1f, R22 ;  /* 0x0000001fff177819 */ /* 0x000fe40000011416 */
[----:B------:R-:W-:Y:S02]  /*12d0*/  SHF.R.S32.HI R24, RZ, 0x1f, R31 ;  /* 0x0000001fff187819 */ /* 0x000fe4000001141f */
[----:B------:R-:W-:Y:S02]  /*12e0*/  SHF.R.S32.HI R29, RZ, 0x1f, R26 ;  /* 0x0000001fff1d7819 */ /* 0x000fe4000001141a */
[----:B------:R-:W-:Y:S01]  /*12f0*/  LEA.HI.X.SX32 R107, R27, R40, 0x1, P0 ;  /* 0x000000281b6b7211 */ /* 0x000fe200000f0eff */
[----:B------:R-:W-:Y:S01]  /*1300*/  IMAD.MOV.U32 R40, RZ, RZ, c[0x0][0x1bc] ;  /* 0x00006f00ff287624 */ /* 0x000fe200078e00ff */
[----:B------:R-:W-:Y:S02]  /*1310*/  LEA.HI R57, R23, R22, RZ, 0x2 ;  /* 0x0000001617397211 */ /* 0x000fe400078f10ff */
[----:B------:R-:W-:-:S02]  /*1320*/  LEA.HI R59, R24, R31, RZ, 0x2 ;  /* 0x0000001f183b7211 */ /* 0x000fc400078f10ff */
[----:B-----5:R-:W-:Y:S02]  /*1330*/  FSETP.NEU.FTZ.AND P0, PT, R38, RZ, PT ;  /* 0x000000ff2600720b */ /* 0x020fe40003f1d000 */
[----:B------:R-:W-:Y:S02]  /*1340*/  LEA.HI R58, R29, R26, RZ, 0x2 ;  /* 0x0000001a1d3a7211 */ /* 0x000fe400078f10ff */
[C---:B------:R-:W-:Y:S01]  /*1350*/  LOP3.LUT R23, R57.reuse, 0xfffffffc, RZ, 0xc0, !PT ;  /* 0xfffffffc39177812 */ /* 0x040fe200078ec0ff */
[----:B------:R-:W-:Y:S01]  /*1360*/  IMAD.SHL.U32 R57, R57, 0x8, RZ ;  /* 0x0000000839397824 */ /* 0x000fe200078e00ff */
        /* <DEDUP_REMOVED lines=79> */
[----:B------:R-:W-:Y:S01]  /*1860*/  IMAD.MOV.U32 R114, RZ, RZ, R98 ;  /* 0x000000ffff727224 */ /* 0x000fe200078e0062 */
[----:B------:R-:W-:Y:S01]  /*1870*/  LEA.HI.X R113, R31, c[0x0][0x19c], R0, 0x2, P0 ;  /* 0x000067001f717a11 */ /* 0x000fe200000f1400 */
[----:B------:R-:W-:-:S02]  /*1880*/  IMAD.MOV.U32 R0, RZ, RZ, -0x800001 ;  /* 0xff7fffffff007424 */ /* 0x000fc400078e00ff */
.L_x_24451:
        /* <DEDUP_REMOVED lines=71> */
[----:B------:R-:W-:Y:S01]  /*1d00*/  IADD3 R30, P1, P3, R42, R108, R7 ;  /* 0x0000006c2a1e7210 */ /* 0x000fe20007b3e007 */
[----:B------:R0:W2:Y:S03]  /*1d10*/  LDG.E.CONSTANT R34, [R38.64] ;  /* 0x0000000a26227981 */ /* 0x0000a6000c1e9900 */
[----:B------:R-:W-:Y:S01]  /*1d20*/  LEA R32, P2, R30, c[0x0][0x180], 0x2 ;  /* 0x000060001e207a11 */ /* 0x000fe200078410ff */
[----:B------:R1:W3:Y:S01]  /*1d30*/  LDG.E.CONSTANT R35, [R28.64] ;  /* 0x0000000a1c237981 */ /* 0x0002e2000c1e9900 */
[----:B------:R-:W-:-:S04]  /*1d40*/  IADD3.X R31, R62, R120, R63, P1, P3 ;  /* 0x000000783e1f7210 */ /* 0x000fc80000fe643f */
[----:B------:R-:W-:Y:S02]  /*1d50*/  LEA.HI.X R33, R30, c[0x0][0x184], R31, 0x2, P2 ;  /* 0x000061001e217a11 */ /* 0x000fe400010f141f */
[-C--:B------:R-:W-:Y:S02]  /*1d60*/  IADD3 R109, P2, P3, R43, R108.reuse, R8 ;  /* 0x0000006c2b6d7210 */ /* 0x080fe40007b5e008 */
[----:B------:R-:W-:Y:S01]  /*1d70*/  IADD3 R31, P4, P5, R44, R108, R9 ;  /* 0x0000006c2c1f7210 */ /* 0x000fe20007d9e009 */
[----:B------:R4:W5:Y:S01]  /*1d80*/  LDG.E.CONSTANT R37, [R32.64] ;  /* 0x0000000a20257981 */ /* 0x000962000c1e9900 */
[----:B------:R-:W-:Y:S02]  /*1d90*/  LEA R122, P1, R109, c[0x0][0x180], 0x2 ;  /* 0x000060006d7a7a11 */ /* 0x000fe400078210ff */
[-C--:B------:R-:W-:Y:S02]  /*1da0*/  IADD3.X R116, R64, R120.reuse, R65, P2, P3 ;  /* 0x0000007840747210 */ /* 0x080fe400017e6441 */
[----:B0-----:R-:W-:-:S02]  /*1db0*/  IADD3.X R38, R66, R120, R67, P4, P5 ;  /* 0x0000007842267210 */ /* 0x001fc400027ea443 */
[----:B------:R-:W-:Y:S02]  /*1dc0*/  LEA R30, P2, R31, c[0x0][0x180], 0x2 ;  /* 0x000060001f1e7a11 */ /* 0x000fe400078410ff */
[----:B------:R-:W-:Y:S02]  /*1dd0*/  IADD3 R36, P3, P4, R45, R108, R10 ;  /* 0x0000006c2d247210 */ /* 0x000fe40007c7e00a */
[----:B------:R-:W-:Y:S02]  /*1de0*/  LEA.HI.X R123, R109, c[0x0][0x184], R116, 0x2, P1 ;  /* 0x000061006d7b7a11 */ /* 0x000fe400008f1474 */
[----:B------:R-:W-:Y:S02]  /*1df0*/  LEA.HI.X R31, R31, c[0x0][0x184], R38, 0x2, P2 ;  /* 0x000061001f1f7a11 */ /* 0x000fe400010f1426 */
[----:B-1----:R-:W-:Y:S01]  /*1e00*/  LEA R28, P1, R36, c[0x0][0x180], 0x2 ;  /* 0x00006000241c7a11 */ /* 0x002fe200078210ff */
[----:B------:R-:W5:Y:S01]  /*1e10*/  LDG.E.CONSTANT R122, [R122.64] ;  /* 0x0000000a7a7a7981 */ /* 0x000f62000c1e9900 */
[----:B------:R-:W-:-:S02]  /*1e20*/  IADD3.X R29, R68, R120, R69, P3, P4 ;  /* 0x00000078441d7210 */ /* 0x000fc40001fe8445 */
[----:B----4-:R-:W-:Y:S01]  /*1e30*/  IADD3 R33, P2, P3, R46, R108, R11 ;  /* 0x0000006c2e217210 */ /* 0x010fe20007b5e00b */
[----:B------:R0:W4:Y:S01]  /*1e40*/  LDG.E.CONSTANT R109, [R30.64] ;  /* 0x0000000a1e6d7981 */ /* 0x000122000c1e9900 */
        /* <DEDUP_REMOVED lines=8> */
[----:B------:R-:W-:Y:S02]  /*1ed0*/  IADD3.X R39, R72, R120, R73, P1, P2 ;  /* 0x0000007848277210 */ /* 0x000fe40000fe4449 */
[----:B------:R-:W-:Y:S02]  /*1ee0*/  IADD3 R36, P1, P2, R48, R108, R13 ;  /* 0x0000006c30247210 */ /* 0x000fe40007a3e00d */
[----:B------:R-:W-:Y:S02]  /*1ef0*/  LEA.HI.X R119, R38, c[0x0][0x184], R39, 0x2, P3 ;  /* 0x0000610026777a11 */ /* 0x000fe400018f1427 */
[----:B------:R-:W-:Y:S02]  /*1f00*/  LEA R116, P3, R36, c[0x0][0x180], 0x2 ;  /* 0x0000600024747a11 */ /* 0x000fe400078610ff */
[----:B0-----:R-:W-:Y:S01]  /*1f10*/  IADD3.X R31, R74, R120, R75, P1, P2 ;  /* 0x000000784a1f7210 */ /* 0x001fe20000fe444b */
[----:B------:R-:W4:Y:S03]  /*1f20*/  LDG.E.CONSTANT R118, [R118.64] ;  /* 0x0000000a76767981 */ /* 0x000f26000c1e9900 */
[----:B------:R-:W-:-:S02]  /*1f30*/  LEA.HI.X R117, R36, c[0x0][0x184], R31, 0x2, P3 ;  /* 0x0000610024757a11 */ /* 0x000fc400018f141f */
[----:B-1----:R-:W2:Y:S04]  /*1f40*/  LDS.128 R28, [R26] ;  /* 0x000000001a1c7984 */ /* 0x002ea80000000c00 */
[----:B------:R0:W4:Y:S01]  /*1f50*/  LDG.E.CONSTANT R117, [R116.64] ;  /* 0x0000000a74757981 */ /* 0x000122000c1e9900 */
[----:B--2---:R-:W-:-:S04]  /*1f60*/  FMUL.FTZ R29, R34, R29 ;  /* 0x0000001d221d7220 */ /* 0x004fc80000410000 */
[----:B---3--:R-:W-:Y:S02]  /*1f70*/  FFMA.FTZ R28, R28, R35, R29 ;  /* 0x000000231c1c7223 */ /* 0x008fe4000001001d */
[----:B------:R-:W4:Y:S02]  /*1f80*/  LDS.128 R32, [R26+0x10] ;  /* 0x000010001a207984 */ /* 0x000f240000000c00 */
[----:B-----5:R-:W-:Y:S02]  /*1f90*/  FFMA.FTZ R28, R37, R30, R28 ;  /* 0x0000001e251c7223 */ /* 0x020fe4000001001c */
[----:B------:R-:W1:Y:S01]  /*1fa0*/  LDS.128 R36, [R26+0x20] ;  /* 0x000020001a247984 */ /* 0x000e620000000c00 */
[-C--:B------:R-:W-:Y:S01]  /*1fb0*/  IADD3 R29, P1, P2, R49, R108.reuse, R14 ;  /* 0x0000006c311d7210 */ /* 0x080fe20007a3e00e */
[----:B------:R-:W-:Y:S01]  /*1fc0*/  FFMA.FTZ R28, R122, R31, R28 ;  /* 0x0000001f7a1c7223 */ /* 0x000fe2000001001c */
[----:B------:R-:W-:-:S03]  /*1fd0*/  IADD3 R30, P4, P5, R50, R108, R15 ;  /* 0x0000006c321e7210 */ /* 0x000fc60007d9e00f */
[----:B----4-:R-:W-:-:S04]  /*1fe0*/  FFMA.FTZ R28, R32, R109, R28 ;  /* 0x0000006d201c7223 */ /* 0x010fc8000001001c */
[----:B------:R-:W-:-:S04]  /*1ff0*/  FFMA.FTZ R28, R124, R33, R28 ;  /* 0x000000217c1c7223 */ /* 0x000fc8000001001c */
[----:B------:R-:W-:Y:S01]  /*2000*/  FFMA.FTZ R28, R121, R34, R28 ;  /* 0x00000022791c7223 */ /* 0x000fe2000001001c */
[----:B------:R-:W-:-:S03]  /*2010*/  IADD3.X R32, R76, R120, R77, P1, P2 ;  /* 0x000000784c207210 */ /* 0x000fc60000fe444d */
[----:B------:R-:W-:Y:S01]  /*2020*/  FFMA.FTZ R34, R118, R35, R28 ;  /* 0x0000002376227223 */ /* 0x000fe2000001001c */
[C---:B------:R-:W-:Y:S02]  /*2030*/  LEA R28, P3, R29.reuse, c[0x0][0x180], 0x2 ;  /* 0x000060001d1c7a11 */ /* 0x040fe400078610ff */
[----:B0-----:R-:W-:Y:S02]  /*2040*/  LEA R116, P1, R30, c[0x0][0x180], 0x2 ;  /* 0x000060001e747a11 */ /* 0x001fe400078210ff */
[----:B------:R-:W-:Y:S02]  /*2050*/  LEA.HI.X R29, R29, c[0x0][0x184], R32, 0x2, P3 ;  /* 0x000061001d1d7a11 */ /* 0x000fe400018f1420 */
[----:B------:R-:W-:Y:S02]  /*2060*/  IADD3.X R33, R78, R120, R79, P4, P5 ;  /* 0x000000784e217210 */ /* 0x000fe400027ea44f */
[----:B------:R-:W-:Y:S01]  /*2070*/  IADD3 R31, P2, P3, R51, R108, R16 ;  /* 0x0000006c331f7210 */ /* 0x000fe20007b5e010 */
[----:B-1----:R-:W-:Y:S01]  /*2080*/  FFMA.FTZ R34, R36, R117, R34 ;  /* 0x0000007524227223 */ /* 0x002fe20000010022 */
[----:B------:R-:W-:Y:S01]  /*2090*/  LEA.HI.X R117, R30, c[0x0][0x184], R33, 0x2, P1 ;  /* 0x000061001e757a11 */ /* 0x000fe200008f1421 */
[----:B------:R0:W2:Y:S01]  /*20a0*/  LDG.E.CONSTANT R35, [R28.64] ;  /* 0x0000000a1c237981 */ /* 0x0000a2000c1e9900 */
[----:B------:R-:W-:-:S02]  /*20b0*/  LEA R30, P1, R31, c[0x0][0x180], 0x2 ;  /* 0x000060001f1e7a11 */ /* 0x000fc400078210ff */
[----:B------:R-:W-:Y:S01]  /*20c0*/  IADD3.X R32, R80, R120, R81, P2, P3 ;  /* 0x0000007850207210 */ /* 0x000fe200017e6451 */
[----:B------:R1:W3:Y:S03]  /*20d0*/  LDG.E.CONSTANT R33, [R116.64] ;  /* 0x0000000a74217981 */ /* 0x0002e6000c1e9900 */
[----:B------:R-:W-:Y:S02]  /*20e0*/  LEA.HI.X R31, R31, c[0x0][0x184], R32, 0x2, P1 ;  /* 0x000061001f1f7a11 */ /* 0x000fe400008f1420 */
[----:B------:R-:W-:-:S03]  /*20f0*/  IADD3 R109, P1, P2, R52, R108, R17 ;  /* 0x0000006c346d7210 */ /* 0x000fc60007a3e011 */
[----:B------:R4:W5:Y:S01]  /*2100*/  LDG.E.CONSTANT R32, [R30.64] ;  /* 0x0000000a1e207981 */ /* 0x000962000c1e9900 */
[----:B------:R-:W-:Y:S02]  /*2110*/  LEA R118, P3, R109, c[0x0][0x180], 0x2 ;  /* 0x000060006d767a11 */ /* 0x000fe400078610ff */
[----:B------:R-:W-:Y:S02]  /*2120*/  IADD3.X R122, R82, R120, R83, P1, P2 ;  /* 0x00000078527a7210 */ /* 0x000fe40000fe4453 */
[----:B------:R-:W-:Y:S02]  /*2130*/  IADD3 R36, P1, P2, R53, R108, R18 ;  /* 0x0000006c35247210 */ /* 0x000fe40007a3e012 */
[----:B------:R-:W-:Y:S02]  /*2140*/  LEA.HI.X R119, R109, c[0x0][0x184], R122, 0x2, P3 ;  /* 0x000061006d777a11 */ /* 0x000fe400018f147a */
[----:B0-----:R-:W-:Y:S02]  /*2150*/  LEA R28, P3, R36, c[0x0][0x180], 0x2 ;  /* 0x00006000241c7a11 */ /* 0x001fe400078610ff */
[----:B------:R-:W-:-:S02]  /*2160*/  IADD3.X R29, R84, R120, R85, P1, P2 ;  /* 0x00000078541d7210 */ /* 0x000fc40000fe4455 */
[----:B------:R0:W5:Y:S02]  /*2170*/  LDG.E.CONSTANT R119, [R118.64] ;  /* 0x0000000a76777981 */ /* 0x000164000c1e9900 */
[----:B------:R-:W-:Y:S02]  /*2180*/  LEA.HI.X R29, R36, c[0x0][0x184], R29, 0x2, P3 ;  /* 0x00006100241d7a11 */ /* 0x000fe400018f141d */
[----:B------:R-:W-:-:S04]  /*2190*/  IADD3 R36, P1, P2, R54, R108, R19 ;  /* 0x0000006c36247210 */ /* 0x000fc80007a3e013 */
[----:B-1----:R-:W-:Y:S02]  /*21a0*/  LEA R116, P3, R36, c[0x0][0x180], 0x2 ;  /* 0x0000600024747a11 */ /* 0x002fe400078610ff */
[----:B------:R-:W-:Y:S02]  /*21b0*/  IADD3.X R109, R86, R120, R87, P1, P2 ;  /* 0x00000078566d7210 */ /* 0x000fe40000fe4457 */
[----:B----4-:R-:W-:Y:S02]  /*21c0*/  IADD3 R30, P1, P2, R55, R108, R20 ;  /* 0x0000006c371e7210 */ /* 0x010fe40007a3e014 */
[----:B------:R-:W-:Y:S02]  /*21d0*/  LEA.HI.X R117, R36, c[0x0][0x184], R109, 0x2, P3 ;  /* 0x0000610024757a11 */ /* 0x000fe400018f146d */
[----:B------:R-:W-:Y:S01]  /*21e0*/  LEA R124, P3, R30, c[0x0][0x180], 0x2 ;  /* 0x000060001e7c7a11 */ /* 0x000fe200078610ff */
[----:B------:R1:W4:Y:S01]  /*21f0*/  LDG.E.CONSTANT R36, [R28.64] ;  /* 0x0000000a1c247981 */ /* 0x000322000c1e9900 */
[----:B------:R-:W-:-:S03]  /*2200*/  IADD3.X R31, R88, R120, R89, P1, P2 ;  /* 0x00000078581f7210 */ /* 0x000fc60000fe4459 */
[----:B------:R1:W4:Y:S01]  /*2210*/  LDG.E.CONSTANT R121, [R116.64] ;  /* 0x0000000a74797981 */ /* 0x000322000c1e9900 */
[----:B------:R-:W-:Y:S02]  /*2220*/  LEA.HI.X R125, R30, c[0x0][0x184], R31, 0x2, P3 ;  /* 0x000061001e7d7a11 */ /* 0x000fe400018f141f */
[----:B------:R-:W-:-:S03]  /*2230*/  IADD3 R31, P1, P2, R56, R108, R21 ;  /* 0x0000006c381f7210 */ /* 0x000fc60007a3e015 */
[----:B0-----:R-:W4:Y:S01]  /*2240*/  LDG.E.CONSTANT R118, [R124.64] ;  /* 0x0000000a7c767981 */ /* 0x001f22000c1e9900 */
[----:B------:R-:W-:Y:S02]  /*2250*/  LEA R30, P3, R31, c[0x0][0x180], 0x2 ;  /* 0x000060001f1e7a11 */ /* 0x000fe400078610ff */
[----:B------:R-:W-:Y:S02]  /*2260*/  IADD3.X R122, R90, R120, R91, P1, P2 ;  /* 0x000000785a7a7210 */ /* 0x000fe40000fe445b */
[----:B------:R-:W-:Y:S02]  /*2270*/  IADD3 R109, P1, P2, R57, R108, R22 ;  /* 0x0000006c396d7210 */ /* 0x000fe40007a3e016 */
[----:B------:R-:W-:Y:S02]  /*2280*/  LEA.HI.X R31, R31, c[0x0][0x184], R122, 0x2, P3 ;  /* 0x000061001f1f7a11 */ /* 0x000fe400018f147a */
[----:B-1----:R-:W-:Y:S02]  /*2290*/  LEA R28, P3, R109, c[0x0][0x180], 0x2 ;  /* 0x000060006d1c7a11 */ /* 0x002fe400078610ff */
[----:B------:R-:W-:Y:S01]  /*22a0*/  IADD3.X R116, R92, R120, R93, P1, P2 ;  /* 0x000000785c747210 */ /* 0x000fe20000fe445d */
[----:B------:R0:W4:Y:S01]  /*22b0*/  LDG.E.CONSTANT R123, [R30.64] ;  /* 0x0000000a1e7b7981 */ /* 0x000122000c1e9900 */
[----:B------:R-:W-:-:S02]  /*22c0*/  IADD3 R117, P1, P2, R58, R108, R23 ;  /* 0x0000006c3a757210 */ /* 0x000fc40007a3e017 */
[----:B------:R-:W-:Y:S02]  /*22d0*/  LEA.HI.X R29, R109, c[0x0][0x184], R116, 0x2, P3 ;  /* 0x000061006d1d7a11 */ /* 0x000fe400018f1474 */
[----:B------:R-:W-:Y:S02]  /*22e0*/  IADD3 R109, P4, P5, R59, R108, R24 ;  /* 0x0000006c3b6d7210 */ /* 0x000fe40007d9e018 */
[C---:B------:R-:W-:Y:S01]  /*22f0*/  LEA R116, P3, R117.reuse, c[0x0][0x180], 0x2 ;  /* 0x0000600075747a11 */ /* 0x040fe200078610ff */
[----:B------:R0:W4:Y:S01]  /*2300*/  LDG.E.CONSTANT R122, [R28.64] ;  /* 0x0000000a1c7a7981 */ /* 0x000122000c1e9900 */
[-C--:B------:R-:W-:Y:S02]  /*2310*/  IADD3.X R108, R94, R120.reuse, R95, P1, P2 ;  /* 0x000000785e6c7210 */ /* 0x080fe40000fe445f */
[----:B------:R-:W-:Y:S02]  /*2320*/  IADD3.X R120, R96, R120, R97, P4, P5 ;  /* 0x0000007860787210 */ /* 0x000fe400027ea461 */
[----:B------:R-:W-:-:S02]  /*2330*/  LEA.HI.X R117, R117, c[0x0][0x184], R108, 0x2, P3 ;  /* 0x0000610075757a11 */ /* 0x000fc400018f146c */
[C---:B------:R-:W-:Y:S01]  /*2340*/  LEA R108, P1, R109.reuse, c[0x0][0x180], 0x2 ;  /* 0x000060006d6c7a11 */ /* 0x040fe200078210ff */
[----:B0-----:R-:W0:Y:S03]  /*2350*/  LDS.128 R28, [R26+0x30] ;  /* 0x000030001a1c7984 */ /* 0x001e260000000c00 */
[----:B------:R-:W-:Y:S01]  /*2360*/  LEA.HI.X R109, R109, c[0x0][0x184], R120, 0x2, P1 ;  /* 0x000061006d6d7a11 */ /* 0x000fe200008f1478 */
[----:B------:R-:W4:Y:S04]  /*2370*/  LDG.E.CONSTANT R117, [R116.64] ;  /* 0x0000000a74757981 */ /* 0x000f28000c1e9900 */
[----:B------:R-:W4:Y:S01]  /*2380*/  LDG.E.CONSTANT R108, [R108.64] ;  /* 0x0000000a6c6c7981 */ /* 0x000f22000c1e9900 */
[----:B------:R-:W-:Y:S01]  /*2390*/  ISETP.NE.AND P1, PT, R99, RZ, PT ;  /* 0x000000ff6300720c */ /* 0x000fe20003f25270 */
[----:B--2---:R-:W-:-:S04]  /*23a0*/  FFMA.FTZ R34, R35, R37, R34 ;  /* 0x0000002523227223 */ /* 0x004fc80000010022 */
[----:B---3--:R-:W-:-:S04]  /*23b0*/  FFMA.FTZ R33, R33, R38, R34 ;  /* 0x0000002621217223 */ /* 0x008fc80000010022 */
[----:B-----5:R-:W-:Y:S02]  /*23c0*/  FFMA.FTZ R39, R32, R39, R33 ;  /* 0x0000002720277223 */ /* 0x020fe40000010021 */
[----:B------:R-:W1:Y:S02]  /*23d0*/  LDS.128 R32, [R26+0x40] ;  /* 0x000040001a207984 */ /* 0x000e640000000c00 */
[----:B0-----:R-:W-:-:S04]  /*23e0*/  FFMA.FTZ R28, R28, R119, R39 ;  /* 0x000000771c1c7223 */ /* 0x001fc80000010027 */
[----:B----4-:R-:W-:-:S04]  /*23f0*/  FFMA.FTZ R28, R36, R29, R28 ;  /* 0x0000001d241c7223 */ /* 0x010fc8000001001c */
        /* <DEDUP_REMOVED lines=8> */
.L_x_24492:
[----:B01----:R-:W-:Y:S01]  /*2480*/  FADD.FTZ R35, R35, R28 ;  /* 0x0000001c23237221 */ /* 0x003fe20000010000 */
[----:B------:R-:W-:Y:S05]  /*2490*/  BRA.DIV ~URZ, `(.L_x_24449) ;  /* 0x00003ff27f007947 */ /* 0x000fea000b800000 */
[----:B------:R0:W1:Y:S02]  /*24a0*/  SHFL.BFLY PT, R28, R35, 0x1, 0x1f ;  /* 0x0c201f00231c7f89 */ /* 0x00006400000e0000 */
.L_x_24493:
        /* <DEDUP_REMOVED lines=9> */
.L_x_24447:
[----:B------:R-:W-:-:S13]  /*2540*/  ISETP.NE.AND P1, PT, R99, RZ, PT ;  /* 0x000000ff6300720c */ /* 0x000fda0003f25270 */
[----:B------:R-:W-:-:S05]  /*2550*/  @!P1 IMAD.MOV.U32 R28, RZ, RZ, -0x800001 ;  /* 0xff7fffffff1c9424 */ /* 0x000fca00078e00ff */
[----:B------:R0:W-:Y:S02]  /*2560*/  @!P1 STS [R115], R28 ;  /* 0x0000001c73009388 */ /* 0x0001e40000000800 */
.L_x_24450:
[----:B------:R-:W-:Y:S05]  /*2570*/  BSYNC B1 ;  /* 0x0000000000017941 */ /* 0x000fea0003800000 */
.L_x_24446:
[----:B------:R-:W-:Y:S02]  /*2580*/  IADD3 R110, P1, R110, 0x10, RZ ;  /* 0x000000106e6e7810 */ /* 0x000fe40007f3e0ff */
[----:B01----:R-:W-:Y:S02]  /*2590*/  IADD3 R115, R115, 0x80, RZ ;  /* 0x0000008073737810 */ /* 0x003fe40007ffe0ff */
[----:B------:R-:W-:Y:S01]  /*25a0*/  IADD3 R111, R111, 0x20, RZ ;  /* 0x000000206f6f7810 */ /* 0x000fe20007ffe0ff */
[----:B------:R-:W-:Y:S01]  /*25b0*/  IMAD.X R113, RZ, RZ, R113, P1 ;  /* 0x000000ffff717224 */ /* 0x000fe200008e0671 */
[----:B------:R-:W-:Y:S01]  /*25c0*/  IADD3 R112, R112, 0x20, RZ ;  /* 0x0000002070707810 */ /* 0x000fe20007ffe0ff */
[----:B------:R-:W-:Y:S05]  /*25d0*/  @!P0 BRA `(.L_x_24451) ;  /* 0xfffff2b000008947 */ /* 0x000fea000383ffff */
[----:B------:R-:W-:Y:S05]  /*25e0*/  BRA `(.L_x_24444) ;  /* 0x00000e3000007947 */ /* 0x000fea0003800000 */
.L_x_24445:
        /* <DEDUP_REMOVED lines=10> */
[----:B------:R-:W-:Y:S01]  /*2690*/  IMAD.MOV.U32 R0, RZ, RZ, -0x800001 ;  /* 0xff7fffffff007424 */ /* 0x000fe200078e00ff */
[----:B------:R-:W-:-:S02]  /*26a0*/  IADD3 R113, -R104, 0x1, R39 ;  /* 0x0000000168717810 */ /* 0x000fc40007ffe127 */
.L_x_24457:
        /* <DEDUP_REMOVED lines=65> */
[-C--:B------:R-:W-:Y:S02]  /*2ac0*/  IADD3 R29, P0, R99, R36.reuse, RZ ;  /* 0x00000024631d7210 */ /* 0x080fe40007f1e0ff */
[----:B------:R-:W-:Y:S02]  /*2ad0*/  IADD3 R28, P2, P3, R42, R36, R7 ;  /* 0x000000242a1c7210 */ /* 0x000fe40007b5e007 */
[----:B------:R-:W-:Y:S01]  /*2ae0*/  LEA R34, P1, R29, c[0x0][0x180], 0x2 ;  /* 0x000060001d227a11 */ /* 0x000fe200078210ff */
[----:B------:R-:W-:Y:S01]  /*2af0*/  IMAD.X R116, R27, 0x1, R114, P0 ;  /* 0x000000011b747824 */ /* 0x000fe200000e0672 */
[----:B------:R-:W-:Y:S02]  /*2b00*/  LEA R32, P0, R28, c[0x0][0x180], 0x2 ;  /* 0x000060001c207a11 */ /* 0x000fe400078010ff */
[----:B------:R-:W-:Y:S02]  /*2b10*/  IADD3.X R33, R62, R114, R63, P2, P3 ;  /* 0x000000723e217210 */ /* 0x000fe400017e643f */
[----:B------:R-:W-:-:S02]  /*2b20*/  LEA.HI.X R35, R29, c[0x0][0x184], R116, 0x2, P1 ;  /* 0x000061001d237a11 */ /* 0x000fc400008f1474 */
[----:B------:R-:W-:Y:S02]  /*2b30*/  LEA.HI.X R33, R28, c[0x0][0x184], R33, 0x2, P0 ;  /* 0x000061001c217a11 */ /* 0x000fe400000f1421 */
[----:B------:R-:W-:Y:S01]  /*2b40*/  IADD3 R29, P1, P2, R43, R36, R8 ;  /* 0x000000242b1d7210 */ /* 0x000fe20007a3e008 */
[----:B------:R1:W3:Y:S03]  /*2b50*/  LDG.E.CONSTANT R123, [R34.64] ;  /* 0x0000000a227b7981 */ /* 0x0002e6000c1e9900 */
[----:B------:R-:W-:Y:S01]  /*2b60*/  LEA R28, P0, R29, c[0x0][0x180], 0x2 ;  /* 0x000060001d1c7a11 */ /* 0x000fe200078010ff */
[----:B0-----:R0:W4:Y:S01]  /*2b70*/  LDG.E.CONSTANT R31, [R32.64] ;  /* 0x0000000a201f7981 */ /* 0x001122000c1e9900 */
        /* <DEDUP_REMOVED lines=8> */
[----:B------:R-:W-:Y:S02]  /*2c00*/  LEA R124, P2, R37, c[0x0][0x180], 0x2 ;  /* 0x00006000257c7a11 */ /* 0x000fe400078410ff */
[----:B-1----:R-:W-:Y:S01]  /*2c10*/  IADD3.X R34, R68, R114, R69, P0, P1 ;  /* 0x0000007244227210 */ /* 0x002fe200007e2445 */
[----:B------:R1:W4:Y:S01]  /*2c20*/  LDG.E.CONSTANT R121, [R118.64] ;  /* 0x0000000a76797981 */ /* 0x000322000c1e9900 */
[----:B0-----:R-:W-:-:S02]  /*2c30*/  IADD3 R32, P0, P1, R46, R36, R11 ;  /* 0x000000242e207210 */ /* 0x001fc4000791e00b */
[----:B------:R-:W-:Y:S02]  /*2c40*/  LEA.HI.X R125, R37, c[0x0][0x184], R34, 0x2, P2 ;  /* 0x00006100257d7a11 */ /* 0x000fe400010f1422 */
[----:B------:R-:W-:Y:S02]  /*2c50*/  LEA R116, P2, R32, c[0x0][0x180], 0x2 ;  /* 0x0000600020747a11 */ /* 0x000fe400078410ff */
[----:B-----5:R-:W-:Y:S01]  /*2c60*/  IADD3.X R29, R70, R114, R71, P0, P1 ;  /* 0x00000072461d7210 */ /* 0x020fe200007e2447 */
[----:B------:R0:W5:Y:S03]  /*2c70*/  LDG.E.CONSTANT R124, [R124.64] ;  /* 0x0000000a7c7c7981 */ /* 0x000166000c1e9900 */
[----:B------:R-:W-:Y:S02]  /*2c80*/  LEA.HI.X R117, R32, c[0x0][0x184], R29, 0x2, P2 ;  /* 0x0000610020757a11 */ /* 0x000fe400010f141d */
[----:B------:R-:W2:Y:S04]  /*2c90*/  LDS.128 R32, [R26] ;  /* 0x000000001a207984 */ /* 0x000ea80000000c00 */
[----:B------:R0:W5:Y:S01]  /*2ca0*/  LDG.E.CONSTANT R37, [R116.64] ;  /* 0x0000000a74257981 */ /* 0x000162000c1e9900 */
[----:B------:R-:W-:-:S04]  /*2cb0*/  IADD3 R29, P0, P1, R47, R36, R12 ;  /* 0x000000242f1d7210 */ /* 0x000fc8000791e00c */
[----:B------:R-:W-:Y:S02]  /*2cc0*/  LEA R28, P2, R29, c[0x0][0x180], 0x2 ;  /* 0x000060001d1c7a11 */ /* 0x000fe400078410ff */
[----:B------:R-:W-:-:S04]  /*2cd0*/  IADD3.X R120, R72, R114, R73, P0, P1 ;  /* 0x0000007248787210 */ /* 0x000fc800007e2449 */
[----:B------:R-:W-:-:S05]  /*2ce0*/  LEA.HI.X R29, R29, c[0x0][0x184], R120, 0x2, P2 ;  /* 0x000061001d1d7a11 */ /* 0x000fca00010f1478 */
[----:B------:R0:W5:Y:S01]  /*2cf0*/  LDG.E.CONSTANT R120, [R28.64] ;  /* 0x0000000a1c787981 */ /* 0x000162000c1e9900 */
[----:B------:R-:W-:-:S04]  /*2d00*/  IADD3 R115, P0, P1, R48, R36, R13 ;  /* 0x0000002430737210 */ /* 0x000fc8000791e00d */
[----:B-1----:R-:W-:Y:S02]  /*2d10*/  LEA R118, P2, R115, c[0x0][0x180], 0x2 ;  /* 0x0000600073767a11 */ /* 0x002fe400078410ff */
[----:B------:R-:W-:-:S04]  /*2d20*/  IADD3.X R119, R74, R114, R75, P0, P1 ;  /* 0x000000724a777210 */ /* 0x000fc800007e244b */
[----:B------:R-:W-:-:S05]  /*2d30*/  LEA.HI.X R119, R115, c[0x0][0x184], R119, 0x2, P2 ;  /* 0x0000610073777a11 */ /* 0x000fca00010f1477 */
[----:B------:R1:W5:Y:S01]  /*2d40*/  LDG.E.CONSTANT R115, [R118.64] ;  /* 0x0000000a76737981 */ /* 0x000362000c1e9900 */
[----:B--2---:R-:W-:Y:S01]  /*2d50*/  FMUL.FTZ R30, R30, R33 ;  /* 0x000000211e1e7220 */ /* 0x004fe20000410000 */
[----:B------:R-:W-:-:S04]  /*2d60*/  IADD3 R33, P0, P1, R49, R36, R14 ;  /* 0x0000002431217210 */ /* 0x000fc8000791e00e */
[----:B0-----:R-:W-:Y:S02]  /*2d70*/  LEA R116, P2, R33, c[0x0][0x180], 0x2 ;  /* 0x0000600021747a11 */ /* 0x001fe400078410ff */
[----:B------:R-:W-:-:S04]  /*2d80*/  IADD3.X R125, R76, R114, R77, P0, P1 ;  /* 0x000000724c7d7210 */ /* 0x000fc800007e244d */
[----:B------:R-:W-:-:S05]  /*2d90*/  LEA.HI.X R117, R33, c[0x0][0x184], R125, 0x2, P2 ;  /* 0x0000610021757a11 */ /* 0x000fca00010f147d */
[----:B------:R-:W2:Y:S01]  /*2da0*/  LDG.E.CONSTANT R116, [R116.64] ;  /* 0x0000000a74747981 */ /* 0x000ea2000c1e9900 */
[----:B---3--:R-:W-:-:S04]  /*2db0*/  FFMA.FTZ R30, R32, R123, R30 ;  /* 0x0000007b201e7223 */ /* 0x008fc8000001001e */
[----:B----4-:R-:W-:Y:S02]  /*2dc0*/  FFMA.FTZ R34, R31, R34, R30 ;  /* 0x000000221f227223 */ /* 0x010fe4000001001e */
[----:B------:R-:W0:Y:S02]  /*2dd0*/  LDS.128 R28, [R26+0x10] ;  /* 0x000010001a1c7984 */ /* 0x000e240000000c00 */
[----:B------:R-:W-:-:S04]  /*2de0*/  FFMA.FTZ R34, R122, R35, R34 ;  /* 0x000000237a227223 */ /* 0x000fc80000010022 */
[----:B0-----:R-:W-:Y:S02]  /*2df0*/  FFMA.FTZ R28, R28, R121, R34 ;  /* 0x000000791c1c7223 */ /* 0x001fe40000010022 */
[----:B------:R-:W0:Y:S02]  /*2e00*/  LDS.128 R32, [R26+0x20] ;  /* 0x000020001a207984 */ /* 0x000e240000000c00 */
[----:B-----5:R-:W-:-:S04]  /*2e10*/  FFMA.FTZ R28, R124, R29, R28 ;  /* 0x0000001d7c1c7223 */ /* 0x020fc8000001001c */
[----:B------:R-:W-:Y:S01]  /*2e20*/  FFMA.FTZ R30, R37, R30, R28 ;  /* 0x0000001e251e7223 */ /* 0x000fe2000001001c */
[----:B------:R-:W-:-:S04]  /*2e30*/  IADD3 R28, P0, P1, R50, R36, R15 ;  /* 0x00000024321c7210 */ /* 0x000fc8000791e00f */
[----:B-1----:R-:W-:Y:S02]  /*2e40*/  LEA R118, P2, R28, c[0x0][0x180], 0x2 ;  /* 0x000060001c767a11 */ /* 0x002fe400078410ff */
[----:B------:R-:W-:-:S04]  /*2e50*/  IADD3.X R29, R78, R114, R79, P0, P1 ;  /* 0x000000724e1d7210 */ /* 0x000fc800007e244f */
[----:B------:R-:W-:Y:S02]  /*2e60*/  LEA.HI.X R119, R28, c[0x0][0x184], R29, 0x2, P2 ;  /* 0x000061001c777a11 */ /* 0x000fe400010f141d */
[----:B------:R-:W-:-:S04]  /*2e70*/  IADD3 R29, P0, P1, R51, R36, R16 ;  /* 0x00000024331d7210 */ /* 0x000fc8000791e010 */
[----:B------:R-:W-:Y:S01]  /*2e80*/  LEA R28, P2, R29, c[0x0][0x180], 0x2 ;  /* 0x000060001d1c7a11 */ /* 0x000fe200078410ff */
[----:B------:R1:W3:Y:S01]  /*2e90*/  LDG.E.CONSTANT R119, [R118.64] ;  /* 0x0000000a76777981 */ /* 0x0002e2000c1e9900 */
[----:B------:R-:W-:-:S04]  /*2ea0*/  IADD3.X R122, R80, R114, R81, P0, P1 ;  /* 0x00000072507a7210 */ /* 0x000fc800007e2451 */
[----:B------:R-:W-:Y:S01]  /*2eb0*/  LEA.HI.X R29, R29, c[0x0][0x184], R122, 0x2, P2 ;  /* 0x000061001d1d7a11 */ /* 0x000fe200010f147a */
[----:B------:R-:W-:-:S04]  /*2ec0*/  FFMA.FTZ R31, R120, R31, R30 ;  /* 0x0000001f781f7223 */ /* 0x000fc8000001001e */
[----:B------:R4:W5:Y:S01]  /*2ed0*/  LDG.E.CONSTANT R30, [R28.64] ;  /* 0x0000000a1c1e7981 */ /* 0x000962000c1e9900 */
[----:B0-----:R-:W-:Y:S01]  /*2ee0*/  FFMA.FTZ R31, R32, R115, R31 ;  /* 0x00000073201f7223 */ /* 0x001fe2000001001f */
[----:B------:R-:W-:-:S04]  /*2ef0*/  IADD3 R115, P0, P1, R52, R36, R17 ;  /* 0x0000002434737210 */ /* 0x000fc8000791e011 */
[----:B------:R-:W-:Y:S01]  /*2f00*/  LEA R32, P2, R115, c[0x0][0x180], 0x2 ;  /* 0x0000600073207a11 */ /* 0x000fe200078410ff */
[----:B--2---:R-:W-:Y:S01]  /*2f10*/  FFMA.FTZ R31, R116, R33, R31 ;  /* 0x00000021741f7223 */ /* 0x004fe2000001001f */
[----:B------:R-:W-:-:S04]  /*2f20*/  IADD3.X R116, R82, R114, R83, P0, P1 ;  /* 0x0000007252747210 */ /* 0x000fc800007e2453 */
[----:B------:R-:W-:Y:S02]  /*2f30*/  LEA.HI.X R33, R115, c[0x0][0x184], R116, 0x2, P2 ;  /* 0x0000610073217a11 */ /* 0x000fe400010f1474 */
[----:B------:R-:W-:-:S04]  /*2f40*/  IADD3 R37, P0, P1, R53, R36, R18 ;  /* 0x0000002435257210 */ /* 0x000fc8000791e012 */
[----:B------:R0:W2:Y:S01]  /*2f50*/  LDG.E.CONSTANT R33, [R32.64] ;  /* 0x0000000a20217981 */ /* 0x0000a2000c1e9900 */
[C---:B------:R-:W-:Y:S02]  /*2f60*/  LEA R122, P2, R37.reuse, c[0x0][0x180], 0x2 ;  /* 0x00006000257a7a11 */ /* 0x040fe400078410ff */
[----:B------:R-:W-:Y:S02]  /*2f70*/  IADD3.X R116, R84, R114, R85, P0, P1 ;  /* 0x0000007254747210 */ /* 0x000fe400007e2455 */
[----:B----4-:R-:W-:Y:S02]  /*2f80*/  IADD3 R28, P0, P1, R54, R36, R19 ;  /* 0x00000024361c7210 */ /* 0x010fe4000791e013 */
[----:B------:R-:W-:Y:S02]  /*2f90*/  LEA.HI.X R123, R37, c[0x0][0x184], R116, 0x2, P2 ;  /* 0x00006100257b7a11 */ /* 0x000fe400010f1474 */
[----:B------:R-:W-:Y:S02]  /*2fa0*/  LEA R120, P2, R28, c[0x0][0x180], 0x2 ;  /* 0x000060001c787a11 */ /* 0x000fe400078410ff */
[----:B------:R-:W-:Y:S01]  /*2fb0*/  IADD3.X R29, R86, R114, R87, P0, P1 ;  /* 0x00000072561d7210 */ /* 0x000fe200007e2457 */
[----:B-1----:R1:W4:Y:S03]  /*2fc0*/  LDG.E.CONSTANT R118, [R122.64] ;  /* 0x0000000a7a767981 */ /* 0x002326000c1e9900 */
[----:B------:R-:W-:-:S02]  /*2fd0*/  LEA.HI.X R121, R28, c[0x0][0x184], R29, 0x2, P2 ;  /* 0x000061001c797a11 */ /* 0x000fc400010f141d */
        /* <DEDUP_REMOVED lines=11> */
[----:B0-----:R-:W4:Y:S01]  /*3090*/  LDG.E.CONSTANT R117, [R124.64] ;  /* 0x0000000a7c757981 */ /* 0x001f22000c1e9900 */
[C---:B------:R-:W-:Y:S02]  /*30a0*/  LEA R28, P2, R29.reuse, c[0x0][0x180], 0x2 ;  /* 0x000060001d1c7a11 */ /* 0x040fe400078410ff */
[----:B------:R-:W-:Y:S02]  /*30b0*/  IADD3.X R32, R92, R114, R93, P0, P1 ;  /* 0x000000725c207210 */ /* 0x000fe400007e245d */
[-C--:B------:R-:W-:Y:S02]  /*30c0*/  IADD3 R37, P0, P1, R58, R36.reuse, R23 ;  /* 0x000000243a257210 */ /* 0x080fe4000791e017 */
[----:B------:R-:W-:Y:S02]  /*30d0*/  LEA.HI.X R29, R29, c[0x0][0x184], R32, 0x2, P2 ;  /* 0x000061001d1d7a11 */ /* 0x000fe400010f1420 */
[----:B------:R-:W-:Y:S02]  /*30e0*/  IADD3 R32, P3, P4, R59, R36, R24 ;  /* 0x000000243b207210 */ /* 0x000fe40007c7e018 */
[----:B------:R-:W-:Y:S01]  /*30f0*/  LEA R36, P2, R37, c[0x0][0x180], 0x2 ;  /* 0x0000600025247a11 */ /* 0x000fe200078410ff */
[----:B-1----:R0:W4:Y:S01]  /*3100*/  LDG.E.CONSTANT R122, [R28.64] ;  /* 0x0000000a1c7a7981 */ /* 0x002122000c1e9900 */
[----:B------:R-:W-:-:S02]  /*3110*/  IADD3.X R120, R94, R114, R95, P0, P1 ;  /* 0x000000725e787210 */ /* 0x000fc400007e245f */
[----:B------:R-:W-:Y:S02]  /*3120*/  IADD3.X R121, R96, R114, R97, P3, P4 ;  /* 0x0000007260797210 */ /* 0x000fe40001fe8461 */
[----:B------:R-:W-:Y:S02]  /*3130*/  LEA.HI.X R37, R37, c[0x0][0x184], R120, 0x2, P2 ;  /* 0x0000610025257a11 */ /* 0x000fe400010f1478 */
[----:B------:R-:W-:-:S04]  /*3140*/  LEA R120, P0, R32, c[0x0][0x180], 0x2 ;  /* 0x0000600020787a11 */ /* 0x000fc800078010ff */
[----:B------:R-:W-:Y:S01]  /*3150*/  LEA.HI.X R121, R32, c[0x0][0x184], R121, 0x2, P0 ;  /* 0x0000610020797a11 */ /* 0x000fe200000f1479 */
[----:B------:R-:W4:Y:S04]  /*3160*/  LDG.E.CONSTANT R37, [R36.64] ;  /* 0x0000000a24257981 */ /* 0x000f28000c1e9900 */
[----:B------:R-:W4:Y:S01]  /*3170*/  LDG.E.CONSTANT R120, [R120.64] ;  /* 0x0000000a78787981 */ /* 0x000f22000c1e9900 */
[----:B---3--:R-:W-:-:S04]  /*3180*/  FFMA.FTZ R31, R119, R34, R31 ;  /* 0x00000022771f7223 */ /* 0x008fc8000001001f */
[----:B-----5:R-:W-:Y:S02]  /*3190*/  FFMA.FTZ R35, R30, R35, R31 ;  /* 0x000000231e237223 */ /* 0x020fe4000001001f */
[----:B0-----:R-:W2:Y:S01]  /*31a0*/  LDS.128 R28, [R26+0x30] ;  /* 0x000030001a1c7984 */ /* 0x001ea20000000c00 */
[----:B------:R-:W-:Y:S01]  /*31b0*/  ISETP.NE.AND P0, PT, R99, RZ, PT ;  /* 0x000000ff6300720c */ /* 0x000fe20003f05270 */
[----:B--2---:R-:W-:Y:S02]  /*31c0*/  FFMA.FTZ R28, R28, R33, R35 ;  /* 0x000000211c1c7223 */ /* 0x004fe40000010023 */
[----:B------:R-:W0:Y:S02]  /*31d0*/  LDS.128 R32, [R26+0x40] ;  /* 0x000040001a207984 */ /* 0x000e240000000c00 */
[----:B----4-:R-:W-:-:S04]  /*31e0*/  FFMA.FTZ R28, R118, R29, R28 ;  /* 0x0000001d761c7223 */ /* 0x010fc8000001001c */
        /* <DEDUP_REMOVED lines=8> */
.L_x_24494:
[----:B01----:R-:W-:Y:S01]  /*3270*/  FADD.FTZ R35, R35, R28 ;  /* 0x0000001c23237221 */ /* 0x003fe20000010000 */
[----:B------:R-:W-:Y:S05]  /*3280*/  BRA.DIV ~URZ, `(.L_x_24455) ;  /* 0x000033027f007947 */ /* 0x000fea000b800000 */
[----:B------:R0:W1:Y:S02]  /*3290*/  SHFL.BFLY PT, R28, R35, 0x1, 0x1f ;  /* 0x0c201f00231c7f89 */ /* 0x00006400000e0000 */
.L_x_24495:
        /* <DEDUP_REMOVED lines=11> */
.L_x_24453:
[----:B------:R-:W-:-:S13]  /*3350*/  ISETP.NE.AND P0, PT, R99, RZ, PT ;  /* 0x000000ff6300720c */ /* 0x000fda0003f05270 */
[----:B------:R-:W-:-:S05]  /*3360*/  @!P0 IMAD.MOV.U32 R28, RZ, RZ, -0x800001 ;  /* 0xff7fffffff1c8424 */ /* 0x000fca00078e00ff */
[----:B------:R0:W-:Y:S02]  /*3370*/  @!P0 STS [R111], R28 ;  /* 0x0000001c6f008388 */ /* 0x0001e40000000800 */
.L_x_24456:
[----:B------:R-:W-:Y:S05]  /*3380*/  BSYNC B1 ;  /* 0x0000000000017941 */ /* 0x000fea0003800000 */
.L_x_24452:
        /* <DEDUP_REMOVED lines=9> */
.L_x_24444:
[----:B------:R-:W-:Y:S05]  /*3420*/  BSYNC B0 ;  /* 0x0000000000007941 */ /* 0x000fea0003800000 */
.L_x_24443:
[----:B------:R-:W-:Y:S05]  /*3430*/  BRA.DIV ~URZ, `(.L_x_24458) ;  /* 0x000031d27f007947 */ /* 0x000fea000b800000 */
[----:B------:R0:W1:Y:S02]  /*3440*/  SHFL.BFLY PT, R7, R0, 0x10, 0x1f ;  /* 0x0e001f0000077f89 */ /* 0x00006400000e0000 */
.L_x_24496:
[----:B-1----:R-:W-:Y:S01]  /*3450*/  FMNMX.FTZ R9, R7, R0, !PT ;  /* 0x0000000007097209 */ /* 0x002fe20007810000 */
[----:B------:R-:W-:Y:S05]  /*3460*/  BRA.DIV ~URZ, `(.L_x_24459) ;  /* 0x000032227f007947 */ /* 0x000fea000b800000 */
[----:B0-----:R-:W0:Y:S02]  /*3470*/  SHFL.BFLY PT, R0, R9, 0x8, 0x1f ;  /* 0x0d001f0009007f89 */ /* 0x001e2400000e0000 */
[----:B0-----:R-:W-:-:S05]  /*3480*/  FMNMX.FTZ R0, R9, R0, !PT ;  /* 0x0000000009007209 */ /* 0x001fca0007810000 */
[----:B------:R0:W1:Y:S02]  /*3490*/  SHFL.BFLY PT, R7, R0, 0x4, 0x1f ;  /* 0x0c801f0000077f89 */ /* 0x00006400000e0000 */
.L_x_24497:
        /* <DEDUP_REMOVED lines=37> */
.L_x_24464:
        /* <DEDUP_REMOVED lines=11> */
.L_x_24463:
[----:B------:R-:W-:Y:S05]  /*37a0*/  BSYNC B1 ;  /* 0x0000000000017941 */ /* 0x000fea0003800000 */
.L_x_24462:
        /* <DEDUP_REMOVED lines=10> */
.L_x_24467:
        /* <DEDUP_REMOVED lines=100> */
.L_x_24466:
[----:B------:R-:W-:Y:S05]  /*3e90*/  BSYNC B1 ;  /* 0x0000000000017941 */ /* 0x000fea0003800000 */
.L_x_24465:
        /* <DEDUP_REMOVED lines=55> */
.L_x_24469:
[----:B------:R-:W-:Y:S05]  /*4210*/  BSYNC B1 ;  /* 0x0000000000017941 */ /* 0x000fea0003800000 */
.L_x_24468:
        /* <DEDUP_REMOVED lines=26> */
.L_x_24461:
[----:B------:R-:W-:Y:S05]  /*43c0*/  BSYNC B0 ;  /* 0x0000000000007941 */ /* 0x000fea0003800000 */
.L_x_24460:
        /* <DEDUP_REMOVED lines=45> */
.L_x_24474:
        /* <DEDUP_REMOVED lines=8> */
.L_x_24473:
[----:B------:R-:W-:Y:S05]  /*4720*/  BSYNC B1 ;  /* 0x0000000000017941 */ /* 0x000fea0003800000 */
.L_x_24472:
        /* <DEDUP_REMOVED lines=10> */
.L_x_24477:
        /* <DEDUP_REMOVED lines=52> */
.L_x_24476:
[----:B------:R-:W-:Y:S05]  /*4b10*/  BSYNC B1 ;  /* 0x0000000000017941 */ /* 0x000fea0003800000 */
.L_x_24475:
        /* <DEDUP_REMOVED lines=31> */
.L_x_24479:
[----:B------:R-:W-:Y:S05]  /*4d10*/  BSYNC B1 ;  /* 0x0000000000017941 */ /* 0x000fea0003800000 */
.L_x_24478:
        /* <DEDUP_REMOVED lines=14> */
.L_x_24471:
[----:B------:R-:W-:Y:S05]  /*4e00*/  BSYNC B0 ;  /* 0x0000000000007941 */ /* 0x000fea0003800000 */
.L_x_24470:
        /* <DEDUP_REMOVED lines=32> */
.L_x_24481:
[----:B------:R-:W-:Y:S05]  /*5010*/  BSYNC B0 ;  /* 0x0000000000007941 */ /* 0x000fea0003800000 */
.L_x_24480:
[----:B------:R-:W-:Y:S01]  /*5020*/  BSSY B0, `(.L_x_24482) ;  /* 0x00000cf000007945 */ /* 0x000fe20003800000 */
[----:B------:R-:W-:Y:S05]  /*5030*/  @!P1 BRA `(.L_x_24483) ;  /* 0x0000005000009947 */ /* 0x000fea0003800000 */
[----:B0-----:R-:W-:Y:S01]  /*5040*/  IMAD.MOV.U32 R0, RZ, RZ, RZ ;  /* 0x000000ffff007224 */ /* 0x001fe200078e00ff */
[----:B------:R-:W-:Y:S01]  /*5050*/  CS2R R6, SRZ ;  /* 0x0000000000067805 */ /* 0x000fe2000001ff00 */
[----:B------:R-:W-:Y:S02]  /*5060*/  IMAD.MOV.U32 R32, RZ, RZ, RZ ;  /* 0x000000ffff207224 */ /* 0x000fe400078e00ff */
[----:B------:R-:W-:Y:S01]  /*5070*/  IMAD.MOV.U32 R36, RZ, RZ, RZ ;  /* 0x000000ffff247224 */ /* 0x000fe200078e00ff */
[----:B------:R-:W-:Y:S05]  /*5080*/  BRA `(.L_x_24484) ;  /* 0x00000c8000007947 */ /* 0x000fea0003800000 */
.L_x_24483:
[----:B-1----:R-:W-:Y:S01]  /*5090*/  IABS R33, c[0x0][0x1e4] ;  /* 0x0000790000217a13 */ /* 0x002fe20000000000 */
[----:B0-----:R-:W0:Y:S01]  /*50a0*/  S2R R0, SR_CTAID.Y ;  /* 0x0000000000007919 */ /* 0x001e220000002600 */
[----:B-----5:R-:W-:Y:S01]  /*50b0*/  IADD3 R38, R2, -c[0x0][0x1dc], RZ ;  /* 0x8000770002267a10 */ /* 0x020fe20007ffe0ff */
[----:B------:R-:W-:Y:S01]  /*50c0*/  IMAD R2, R3, c[0x0][0x1c0], RZ ;  /* 0x0000700003027a24 */ /* 0x000fe200078e02ff */
[----:B------:R-:W1:Y:S01]  /*50d0*/  I2F.RP R8, R33 ;  /* 0x0000002100087306 */ /* 0x000e620000209400 */
[----:B------:R-:W2:Y:S01]  /*50e0*/  S2R R47, SR_CTAID.Z ;  /* 0x00000000002f7919 */ /* 0x000ea20000002700 */
[----:B------:R-:W-:Y:S01]  /*50f0*/  LEA.HI R3, R100, R100, RZ, 0x1 ;  /* 0x0000006464037211 */ /* 0x000fe200078f08ff */
[----:B------:R-:W-:Y:S01]  /*5100*/  IMAD.MOV.U32 R41, RZ, RZ, c[0x0][0x1bc] ;  /* 0x00006f00ff297624 */ /* 0x000fe200078e00ff */
[----:B------:R-:W-:Y:S01]  /*5110*/  LOP3.LUT R39, RZ, R102, RZ, 0x33, !PT ;  /* 0x00000066ff277212 */ /* 0x000fe200078e33ff */
[----:B------:R-:W-:-:S02]  /*5120*/  IMAD.MOV.U32 R32, RZ, RZ, RZ ;  /* 0x000000ffff207224 */ /* 0x000fc400078e00ff */
[----:B------:R-:W-:Y:S01]  /*5130*/  IMAD.MOV.U32 R36, RZ, RZ, RZ ;  /* 0x000000ffff247224 */ /* 0x000fe200078e00ff */
[----:B------:R-:W-:Y:S01]  /*5140*/  SHF.R.S32.HI R41, RZ, 0x1f, R41 ;  /* 0x0000001fff297819 */ /* 0x000fe20000011429 */
        /* <DEDUP_REMOVED lines=8> */
[C---:B------:R-:W-:Y:S01]  /*51d0*/  LOP3.LUT R9, R3.reuse, 0xfffffffe, RZ, 0xc0, !PT ;  /* 0xfffffffe03097812 */ /* 0x040fe200078ec0ff */
[----:B------:R-:W-:Y:S01]  /*51e0*/  IMAD.SHL.U32 R3, R3, 0x4, RZ ;  /* 0x0000000403037824 */ /* 0x000fe200078e00ff */
[----:B------:R0:W1:Y:S01]  /*51f0*/  F2I.FTZ.U32.TRUNC.NTZ R7, R6 ;  /* 0x0000000600077305 */ /* 0x000062000021f000 */
[----:B------:R-:W-:Y:S02]  /*5200*/  LEA R34, P0, R35, c[0x0][0x198], 0x2 ;  /* 0x0000660023227a11 */ /* 0x000fe400078010ff */
[----:B------:R-:W-:Y:S01]  /*5210*/  IMAD.IADD R8, R100, 0x1, -R9 ;  /* 0x0000000164087824 */ /* 0x000fe200078e0a09 */
[----:B------:R-:W-:-:S02]  /*5220*/  LOP3.LUT R3, R3, 0xfffffff8, RZ, 0xc0, !PT ;  /* 0xfffffff803037812 */ /* 0x000fc400078ec0ff */
[----:B------:R-:W-:Y:S01]  /*5230*/  LEA.HI.X R35, R35, c[0x0][0x19c], R0, 0x2, P0 ;  /* 0x0000670023237a11 */ /* 0x000fe200000f1400 */
[----:B------:R-:W-:Y:S02]  /*5240*/  IMAD.MOV.U32 R0, RZ, RZ, RZ ;  /* 0x000000ffff007224 */ /* 0x000fe400078e00ff */
[----:B------:R-:W-:Y:S01]  /*5250*/  IMAD R40, R8, 0x4, R3 ;  /* 0x0000000408287824 */ /* 0x000fe200078e0203 */
[----:B------:R-:W-:Y:S01]  /*5260*/  SHF.R.S32.HI R3, RZ, 0x1f, R2 ;  /* 0x0000001fff037819 */ /* 0x000fe20000011402 */
[----:B------:R-:W-:Y:S02]  /*5270*/  IMAD R8, R101, 0x2, R8 ;  /* 0x0000000265087824 */ /* 0x000fe400078e0208 */
[----:B0-----:R-:W-:Y:S01]  /*5280*/  IMAD.MOV.U32 R6, RZ, RZ, RZ ;  /* 0x000000ffff067224 */ /* 0x001fe200078e00ff */
[----:B------:R-:W-:Y:S01]  /*5290*/  IADD3 R44, R40, 0x100, RZ ;  /* 0x00000100282c7810 */ /* 0x000fe20007ffe0ff */
[----:B------:R-:W-:Y:S01]  /*52a0*/  IMAD R47, R47, 0x80, R8 ;  /* 0x000000802f2f7824 */ /* 0x000fe200078e0208 */
[----:B------:R-:W-:Y:S01]  /*52b0*/  LEA R43, R8, 0x160, 0x4 ;  /* 0x00000160082b7811 */ /* 0x000fe200078e20ff */
[----:B-1----:R-:W-:Y:S01]  /*52c0*/  IMAD.MOV R10, RZ, RZ, -R7 ;  /* 0x000000ffff0a7224 */ /* 0x002fe200078e0a07 */
[C---:B------:R-:W-:Y:S01]  /*52d0*/  IADD3 R45, R40.reuse, 0x180, RZ ;  /* 0x00000180282d7810 */ /* 0x040fe20007ffe0ff */
[----:B------:R-:W-:Y:S01]  /*52e0*/  IMAD.SHL.U32 R47, R47, 0x4, RZ ;  /* 0x000000042f2f7824 */ /* 0x000fe200078e00ff */
[----:B------:R-:W-:Y:S01]  /*52f0*/  IADD3 R46, R40, 0x200, RZ ;  /* 0x00000200282e7810 */ /* 0x000fe20007ffe0ff */
[----:B------:R-:W-:-:S04]  /*5300*/  IMAD R37, R10, R33, RZ ;  /* 0x000000210a257224 */ /* 0x000fc800078e02ff */
[----:B------:R-:W-:Y:S02]  /*5310*/  IMAD.HI.U32 R37, R7, R37, R6 ;  /* 0x0000002507257227 */ /* 0x000fe400078e0006 */
[----:B------:R-:W-:Y:S02]  /*5320*/  CS2R R6, SRZ ;  /* 0x0000000000067805 */ /* 0x000fe4000001ff00 */
.L_x_24487:
        /* <DEDUP_REMOVED lines=65> */
[C---:B------:R-:W-:Y:S01]  /*5740*/  IADD3 R25, P1, R46.reuse, R22, RZ ;  /* 0x000000162e197210 */ /* 0x040fe20007f3e0ff */
[----:B------:R-:W4:Y:S01]  /*5750*/  LDG.E.128.CONSTANT R16, [R16.64] ;  /* 0x0000000a10107981 */ /* 0x000f22000c1e9d00 */
[----:B------:R-:W-:Y:S02]  /*5760*/  LEA.HI.X R21, R21, c[0x0][0x18c], R24, 0x2, P2 ;  /* 0x0000630015157a11 */ /* 0x000fe400010f1418 */
[C---:B------:R-:W-:Y:S02]  /*5770*/  LEA R24, P2, R25.reuse, c[0x0][0x188], 0x2 ;  /* 0x0000620019187a11 */ /* 0x040fe400078410ff */
[----:B------:R-:W-:Y:S02]  /*5780*/  LEA.HI.X.SX32 R28, R46, R29, 0x1, P1 ;  /* 0x0000001d2e1c7211 */ /* 0x000fe400008f0eff */
[----:B------:R-:W5:Y:S02]  /*5790*/  LDG.E.128.CONSTANT R20, [R20.64] ;  /* 0x0000000a14147981 */ /* 0x000f64000c1e9d00 */
[----:B------:R-:W-:-:S06]  /*57a0*/  LEA.HI.X R25, R25, c[0x0][0x18c], R28, 0x2, P2 ;  /* 0x0000630019197a11 */ /* 0x000fcc00010f141c */
[----:B0-----:R-:W4:Y:S01]  /*57b0*/  LDG.E.128.CONSTANT R24, [R24.64] ;  /* 0x0000000a18187981 */ /* 0x001f22000c1e9d00 */
[----:B------:R-:W-:-:S03]  /*57c0*/  ISETP.NE.AND P1, PT, R30, -0x2, PT ;  /* 0xfffffffe1e00780c */ /* 0x000fc60003f25270 */
[----:B------:R-:W0:Y:S10]  /*57d0*/  LDS.128 R28, [R43] ;  /* 0x000000002b1c7984 */ /* 0x000e340000000c00 */
[----:B------:R-:W-:-:S02]  /*57e0*/  @!P1 IADD3 R51, R47, 0x1, RZ ;  /* 0x000000012f339810 */ /* 0x000fc40007ffe0ff */
[----:B------:R-:W-:Y:S02]  /*57f0*/  @!P1 IADD3 R53, R47, 0x2, RZ ;  /* 0x000000022f359810 */ /* 0x000fe40007ffe0ff */
[-C--:B------:R-:W-:Y:S02]  /*5800*/  @!P1 ISETP.GE.AND P2, PT, R51, R104.reuse, PT ;  /* 0x000000683300920c */ /* 0x080fe40003f46270 */
[----:B------:R-:W-:Y:S02]  /*5810*/  @!P1 IADD3 R49, R47, 0x3, RZ ;  /* 0x000000032f319810 */ /* 0x000fe40007ffe0ff */
[-C--:B------:R-:W-:Y:S02]  /*5820*/  @!P1 ISETP.GE.AND P4, PT, R53, R104.reuse, PT ;  /* 0x000000683500920c */ /* 0x080fe40003f86270 */
[-C--:B------:R-:W-:Y:S02]  /*5830*/  @!P1 ISETP.GE.AND P3, PT, R49, R104.reuse, PT ;  /* 0x000000683100920c */ /* 0x080fe40003f66270 */
[----:B------:R-:W-:-:S02]  /*5840*/  @!P1 ISETP.GE.AND P6, PT, R47, R104, PT ;  /* 0x000000682f00920c */ /* 0x000fc40003fc6270 */
[-C--:B------:R-:W-:Y:S02]  /*5850*/  @!P1 ISETP.GE.AND P5, PT, R51, R104.reuse, PT ;  /* 0x000000683300920c */ /* 0x080fe40003fa6270 */
[----:B------:R-:W-:Y:S02]  /*5860*/  @!P1 IADD3 R51, R47, 0x2, RZ ;  /* 0x000000022f339810 */ /* 0x000fe40007ffe0ff */
[----:B--2---:R-:W-:Y:S02]  /*5870*/  @!P1 FSEL R9, R9, RZ, !P2 ;  /* 0x000000ff09099208 */ /* 0x004fe40005000000 */
[----:B------:R-:W-:Y:S02]  /*5880*/  @!P1 ISETP.GE.AND P2, PT, R49, R104, PT ;  /* 0x000000683100920c */ /* 0x000fe40003f46270 */
[----:B------:R-:W-:Y:S01]  /*5890*/  @!P1 IADD3 R49, R47, 0x1, RZ ;  /* 0x000000012f319810 */ /* 0x000fe20007ffe0ff */
[----:B0-----:R-:W-:Y:S01]  /*58a0*/  FMUL.FTZ R9, R29, R9 ;  /* 0x000000091d097220 */ /* 0x001fe20000410000 */
[----:B------:R-:W-:-:S02]  /*58b0*/  @!P1 FSEL R10, R10, RZ, !P4 ;  /* 0x000000ff0a0a9208 */ /* 0x000fc40006000000 */
[-C--:B------:R-:W-:Y:S02]  /*58c0*/  @!P1 ISETP.GE.AND P4, PT, R47, R104.reuse, PT ;  /* 0x000000682f00920c */ /* 0x080fe40003f86270 */
[----:B------:R-:W-:Y:S02]  /*58d0*/  @!P1 FSEL R8, R8, RZ, !P6 ;  /* 0x000000ff08089208 */ /* 0x000fe40007000000 */
[----:B------:R-:W-:Y:S02]  /*58e0*/  @!P1 FSEL R11, R11, RZ, !P3 ;  /* 0x000000ff0b0b9208 */ /* 0x000fe40005800000 */
[----:B------:R-:W-:Y:S01]  /*58f0*/  @!P1 ISETP.GE.AND P6, PT, R53, R104, PT ;  /* 0x000000683500920c */ /* 0x000fe20003fc6270 */
[----:B------:R-:W-:Y:S01]  /*5900*/  FFMA.FTZ R9, R28, R8, R9 ;  /* 0x000000081c097223 */ /* 0x000fe20000010009 */
[----:B------:R-:W-:Y:S02]  /*5910*/  @!P1 ISETP.GE.AND P3, PT, R49, R104, PT ;  /* 0x000000683100920c */ /* 0x000fe40003f66270 */
[----:B---3--:R-:W-:Y:S01]  /*5920*/  @!P1 FSEL R12, R12, RZ, !P4 ;  /* 0x000000ff0c0c9208 */ /* 0x008fe20006000000 */
[----:B------:R-:W-:Y:S01]  /*5930*/  FFMA.FTZ R10, R30, R10, R9 ;  /* 0x0000000a1e0a7223 */ /* 0x000fe20000010009 */
[----:B------:R-:W-:-:S02]  /*5940*/  @!P1 IADD3 R49, R47, 0x3, RZ ;  /* 0x000000032f319810 */ /* 0x000fc40007ffe0ff */
[----:B------:R-:W-:Y:S01]  /*5950*/  @!P1 FSEL R13, R13, RZ, !P5 ;  /* 0x000000ff0d0d9208 */ /* 0x000fe20006800000 */
[----:B------:R-:W-:Y:S01]  /*5960*/  FFMA.FTZ R11, R31, R11, R10 ;  /* 0x0000000b1f0b7223 */ /* 0x000fe2000001000a */
[-C--:B------:R-:W-:Y:S02]  /*5970*/  @!P1 ISETP.GE.AND P4, PT, R51, R104.reuse, PT ;  /* 0x000000683300920c */ /* 0x080fe40003f86270 */
[----:B------:R-:W-:Y:S01]  /*5980*/  @!P1 ISETP.GE.AND P5, PT, R47, R104, PT ;  /* 0x000000682f00920c */ /* 0x000fe20003fa6270 */
[----:B------:R-:W-:Y:S01]  /*5990*/  FMUL.FTZ R13, R29, R13 ;  /* 0x0000000d1d0d7220 */ /* 0x000fe20000410000 */
[----:B------:R-:W-:Y:S01]  /*59a0*/  @!P1 IADD3 R51, R47, 0x1, RZ ;  /* 0x000000012f339810 */ /* 0x000fe20007ffe0ff */
[----:B------:R-:W-:Y:S01]  /*59b0*/  FADD.FTZ R36, R36, R11 ;  /* 0x0000000b24247221 */ /* 0x000fe20000010000 */
[----:B------:R-:W-:Y:S01]  /*59c0*/  @!P1 FSEL R14, R14, RZ, !P6 ;  /* 0x000000ff0e0e9208 */ /* 0x000fe20007000000 */
[----:B------:R-:W-:Y:S01]  /*59d0*/  FFMA.FTZ R13, R28, R12, R13 ;  /* 0x0000000c1c0d7223 */ /* 0x000fe2000001000d */
[----:B------:R-:W-:-:S02]  /*59e0*/  @!P1 ISETP.GE.AND P6, PT, R49, R104, PT ;  /* 0x000000683100920c */ /* 0x000fc40003fc6270 */
[----:B----4-:R-:W-:Y:S01]  /*59f0*/  @!P1 FSEL R16, R16, RZ, !P5 ;  /* 0x000000ff10109208 */ /* 0x010fe20006800000 */
[----:B------:R-:W-:Y:S01]  /*5a00*/  FFMA.FTZ R14, R30, R14, R13 ;  /* 0x0000000e1e0e7223 */ /* 0x000fe2000001000d */
[----:B------:R-:W-:Y:S02]  /*5a10*/  @!P1 IADD3 R49, R47, 0x2, RZ ;  /* 0x000000022f319810 */ /* 0x000fe40007ffe0ff */
[-C--:B------:R-:W-:Y:S02]  /*5a20*/  @!P1 ISETP.GE.AND P5, PT, R51, R104.reuse, PT ;  /* 0x000000683300920c */ /* 0x080fe40003fa6270 */
[----:B------:R-:W-:Y:S02]  /*5a30*/  @!P1 FSEL R17, R17, RZ, !P3 ;  /* 0x000000ff11119208 */ /* 0x000fe40005800000 */
[----:B------:R-:W-:Y:S02]  /*5a40*/  @!P1 FSEL R18, R18, RZ, !P4 ;  /* 0x000000ff12129208 */ /* 0x000fe40006000000 */
[-C--:B------:R-:W-:Y:S01]  /*5a50*/  @!P1 ISETP.GE.AND P3, PT, R47, R104.reuse, PT ;  /* 0x000000682f00920c */ /* 0x080fe20003f66270 */
[----:B------:R-:W-:Y:S01]  /*5a60*/  FMUL.FTZ R17, R29, R17 ;  /* 0x000000111d117220 */ /* 0x000fe20000410000 */
[----:B------:R-:W-:-:S02]  /*5a70*/  @!P1 ISETP.GE.AND P4, PT, R49, R104, PT ;  /* 0x000000683100920c */ /* 0x000fc40003f86270 */
[----:B------:R-:W-:Y:S01]  /*5a80*/  @!P1 IADD3 R49, R47, 0x3, RZ ;  /* 0x000000032f319810 */ /* 0x000fe20007ffe0ff */
[----:B------:R-:W-:Y:S01]  /*5a90*/  FFMA.FTZ R17, R28, R16, R17 ;  /* 0x000000101c117223 */ /* 0x000fe20000010011 */
[----:B-----5:R-:W-:Y:S02]  /*5aa0*/  @!P1 FSEL R21, R21, RZ, !P5 ;  /* 0x000000ff15159208 */ /* 0x020fe40006800000 */
[----:B------:R-:W-:Y:S01]  /*5ab0*/  @!P1 ISETP.GE.AND P5, PT, R51, R104, PT ;  /* 0x000000683300920c */ /* 0x000fe20003fa6270 */
[----:B------:R-:W-:Y:S01]  /*5ac0*/  FFMA.FTZ R18, R30, R18, R17 ;  /* 0x000000121e127223 */ /* 0x000fe20000010011 */
[----:B------:R-:W-:Y:S01]  /*5ad0*/  @!P1 FSEL R20, R20, RZ, !P3 ;  /* 0x000000ff14149208 */ /* 0x000fe20005800000 */
[----:B------:R-:W-:Y:S01]  /*5ae0*/  FMUL.FTZ R21, R29, R21 ;  /* 0x000000151d157220 */ /* 0x000fe20000410000 */
[----:B------:R-:W-:Y:S02]  /*5af0*/  @!P1 FSEL R22, R22, RZ, !P4 ;  /* 0x000000ff16169208 */ /* 0x000fe40006000000 */
[----:B------:R-:W-:Y:S01]  /*5b00*/  @!P1 ISETP.GE.AND P3, PT, R49, R104, PT ;  /* 0x000000683100920c */ /* 0x000fe20003f66270 */
[----:B------:R-:W-:Y:S01]  /*5b10*/  FFMA.FTZ R21, R28, R20, R21 ;  /* 0x000000141c157223 */ /* 0x000fe20000010015 */
[----:B------:R-:W-:-:S02]  /*5b20*/  @!P1 ISETP.GE.AND P4, PT, R47, R104, PT ;  /* 0x000000682f00920c */ /* 0x000fc40003f86270 */
[----:B------:R-:W-:Y:S01]  /*5b30*/  @!P1 IADD3 R49, R47, 0x2, RZ ;  /* 0x000000022f319810 */ /* 0x000fe20007ffe0ff */
[----:B------:R-:W-:Y:S01]  /*5b40*/  FFMA.FTZ R22, R30, R22, R21 ;  /* 0x000000161e167223 */ /* 0x000fe20000010015 */
[----:B------:R-:W-:Y:S02]  /*5b50*/  @!P1 FSEL R25, R25, RZ, !P5 ;  /* 0x000000ff19199208 */ /* 0x000fe40006800000 */
[----:B------:R-:W-:Y:S02]  /*5b60*/  @!P1 FSEL R24, R24, RZ, !P4 ;  /* 0x000000ff18189208 */ /* 0x000fe40006000000 */
[----:B------:R-:W-:Y:S01]  /*5b70*/  @!P1 IADD3 R9, R47, 0x3, RZ ;  /* 0x000000032f099810 */ /* 0x000fe20007ffe0ff */
[----:B------:R-:W-:Y:S01]  /*5b80*/  FMUL.FTZ R25, R29, R25 ;  /* 0x000000191d197220 */ /* 0x000fe20000410000 */
[-C--:B------:R-:W-:Y:S02]  /*5b90*/  @!P1 ISETP.GE.AND P4, PT, R49, R104.reuse, PT ;  /* 0x000000683100920c */ /* 0x080fe40003f86270 */
[----:B------:R-:W-:Y:S01]  /*5ba0*/  @!P1 ISETP.GE.AND P5, PT, R9, R104, PT ;  /* 0x000000680900920c */ /* 0x000fe20003fa6270 */
[----:B------:R-:W-:Y:S01]  /*5bb0*/  FFMA.FTZ R25, R28, R24, R25 ;  /* 0x000000181c197223 */ /* 0x000fe20000010019 */
[----:B------:R-:W-:-:S02]  /*5bc0*/  @!P1 FSEL R26, R26, RZ, !P4 ;  /* 0x000000ff1a1a9208 */ /* 0x000fc40006000000 */
[----:B------:R-:W-:Y:S02]  /*5bd0*/  @!P1 FSEL R15, R15, RZ, !P2 ;  /* 0x000000ff0f0f9208 */ /* 0x000fe40005000000 */
[----:B------:R-:W-:Y:S01]  /*5be0*/  @!P1 FSEL R19, R19, RZ, !P6 ;  /* 0x000000ff13139208 */ /* 0x000fe20007000000 */
[----:B------:R-:W-:Y:S01]  /*5bf0*/  FFMA.FTZ R26, R30, R26, R25 ;  /* 0x0000001a1e1a7223 */ /* 0x000fe20000010019 */
[----:B------:R-:W-:Y:S01]  /*5c00*/  @!P1 FSEL R23, R23, RZ, !P3 ;  /* 0x000000ff17179208 */ /* 0x000fe20005800000 */
[----:B------:R-:W-:Y:S01]  /*5c10*/  FFMA.FTZ R15, R31, R15, R14 ;  /* 0x0000000f1f0f7223 */ /* 0x000fe2000001000e */
[----:B------:R-:W-:Y:S01]  /*5c20*/  @!P1 FSEL R27, R27, RZ, !P5 ;  /* 0x000000ff1b1b9208 */ /* 0x000fe20006800000 */
[C---:B------:R-:W-:Y:S02]  /*5c30*/  FFMA.FTZ R18, R31.reuse, R19, R18 ;  /* 0x000000131f127223 */ /* 0x040fe40000010012 */
[C---:B------:R-:W-:Y:S02]  /*5c40*/  FFMA.FTZ R23, R31.reuse, R23, R22 ;  /* 0x000000171f177223 */ /* 0x040fe40000010016 */
[----:B------:R-:W-:-:S02]  /*5c50*/  FFMA.FTZ R27, R31, R27, R26 ;  /* 0x0000001b1f1b7223 */ /* 0x000fc4000001001a */
[----:B------:R-:W-:Y:S02]  /*5c60*/  FADD.FTZ R32, R32, R15 ;  /* 0x0000000f20207221 */ /* 0x000fe40000010000 */
[----:B------:R-:W-:Y:S02]  /*5c70*/  FADD.FTZ R7, R7, R18 ;  /* 0x0000001207077221 */ /* 0x000fe40000010000 */
[----:B------:R-:W-:Y:S02]  /*5c80*/  FADD.FTZ R6, R6, R23 ;  /* 0x0000001706067221 */ /* 0x000fe40000010000 */
[----:B------:R-:W-:Y:S02]  /*5c90*/  FADD.FTZ R0, R0, R27 ;  /* 0x0000001b00007221 */ /* 0x000fe40000010000 */
.L_x_24486:
[----:B------:R-:W-:Y:S05]  /*5ca0*/  BSYNC B1 ;  /* 0x0000000000017941 */ /* 0x000fea0003800000 */
.L_x_24485:
[----:B------:R-:W-:Y:S02]  /*5cb0*/  IADD3 R34, P1, R34, 0x10, RZ ;  /* 0x0000001022227810 */ /* 0x000fe40007f3e0ff */
[----:B------:R-:W-:Y:S02]  /*5cc0*/  IADD3 R42, R42, 0x20, RZ ;  /* 0x000000202a2a7810 */ /* 0x000fe40007ffe0ff */
[----:B------:R-:W-:Y:S01]  /*5cd0*/  IADD3 R47, R47, 0x20, RZ ;  /* 0x000000202f2f7810 */ /* 0x000fe20007ffe0ff */
[----:B------:R-:W-:Y:S01]  /*5ce0*/  IMAD.X R35, RZ, RZ, R35, P1 ;  /* 0x000000ffff237224 */ /* 0x000fe200008e0623 */
[----:B------:R-:W-:Y:S01]  /*5cf0*/  IADD3 R43, R43, 0x80, RZ ;  /* 0x000000802b2b7810 */ /* 0x000fe20007ffe0ff */
[----:B------:R-:W-:Y:S05]  /*5d00*/  @!P0 BRA `(.L_x_24487) ;  /* 0xfffff62000008947 */ /* 0x000fea000383ffff */
.L_x_24484:
[----:B------:R-:W-:Y:S05]  /*5d10*/  BSYNC B0 ;  /* 0x0000000000007941 */ /* 0x000fea0003800000 */
.L_x_24482:
[----:B------:R-:W0:Y:S01]  /*5d20*/  SHFL.BFLY PT, R2, R7, 0x1, 0x1f ;  /* 0x0c201f0007027f89 */ /* 0x000e2200000e0000 */
[C---:B------:R-:W-:Y:S01]  /*5d30*/  LOP3.LUT R8, R100.reuse, 0x1, RZ, 0xc0, !PT ;  /* 0x0000000164087812 */ /* 0x040fe200078ec0ff */
[----:B------:R-:W-:Y:S01]  /*5d40*/  BSSY B0, `(.L_x_24488) ;  /* 0x0000028000007945 */ /* 0x000fe20003800000 */
[----:B------:R-:W-:Y:S01]  /*5d50*/  LEA.HI R100, R100, R100, RZ, 0x1 ;  /* 0x0000006464647211 */ /* 0x000fe200078f08ff */
[----:B------:R-:W2:Y:S04]  /*5d60*/  SHFL.BFLY PT, R11, R0, 0x1, 0x1f ;  /* 0x0c201f00000b7f89 */ /* 0x000ea800000e0000 */
[----:B------:R-:W-:Y:S01]  /*5d70*/  BAR.SYNC.DEFER_BLOCKING 0x0 ;  /* 0x0000000000007b1d */ /* 0x000fe20000010000 */
[----:B------:R-:W-:-:S02]  /*5d80*/  ISETP.NE.AND P2, PT, R8, RZ, PT ;  /* 0x000000ff0800720c */ /* 0x000fc40003f45270 */
[C---:B------:R-:W-:Y:S02]  /*5d90*/  LOP3.LUT R8, R4.reuse, 0xffffffc0, RZ, 0xc0, !PT ;  /* 0xffffffc004087812 */ /* 0x040fe400078ec0ff */
[----:B------:R-:W-:Y:S01]  /*5da0*/  ISETP.GT.OR P0, PT, R4, 0x3f, P2 ;  /* 0x0000003f0400780c */ /* 0x000fe20001704670 */
[----:B------:R-:W3:Y:S01]  /*5db0*/  SHFL.BFLY PT, R3, R36, 0x1, 0x1f ;  /* 0x0c201f0024037f89 */ /* 0x000ee200000e0000 */
[----:B------:R-:W-:Y:S02]  /*5dc0*/  ISETP.NE.OR P5, PT, R8, 0x40, P2 ;  /* 0x000000400800780c */ /* 0x000fe400017a5670 */
[----:B------:R-:W-:Y:S01]  /*5dd0*/  SHF.R.S32.HI R8, RZ, 0x1, R100 ;  /* 0x00000001ff087819 */ /* 0x000fe20000011464 */
[----:B------:R-:W4:Y:S01]  /*5de0*/  SHFL.BFLY PT, R5, R32, 0x1, 0x1f ;  /* 0x0c201f0020057f89 */ /* 0x000f2200000e0000 */
[----:B------:R-:W-:-:S03]  /*5df0*/  ISETP.GT.OR P1, PT, R4, 0x1f, P2 ;  /* 0x0000001f0400780c */ /* 0x000fc60001724670 */
[----:B------:R-:W1:Y:S01]  /*5e00*/  SHFL.BFLY PT, R9, R6, 0x1, 0x1f ;  /* 0x0c201f0006097f89 */ /* 0x000e6200000e0000 */
[----:B0-----:R-:W-:Y:S01]  /*5e10*/  FADD.FTZ R17, R2, R7 ;  /* 0x0000000702117221 */ /* 0x001fe20000010000 */
[----:B------:R-:W-:Y:S01]  /*5e20*/  IADD3 R2, R4, 0x1f, RZ ;  /* 0x0000001f04027810 */ /* 0x000fe20007ffe0ff */
[----:B--2---:R-:W-:-:S03]  /*5e30*/  FADD.FTZ R21, R11, R0 ;  /* 0x000000000b157221 */ /* 0x004fc60000010000 */
        /* <DEDUP_REMOVED lines=24> */
.L_x_24489:
[----:B0-----:R-:W-:Y:S05]  /*5fc0*/  BSYNC B0 ;  /* 0x0000000000007941 */ /* 0x001fea0003800000 */
.L_x_24488:
        /* <DEDUP_REMOVED lines=19> */
.L_x_24491:
[----:B0-----:R-:W-:Y:S05]  /*6100*/  BSYNC B0 ;  /* 0x0000000000007941 */ /* 0x001fea0003800000 */
.L_x_24490:
        /* <DEDUP_REMOVED lines=30> */
[----:B------:R-:W-:-:S02]  /*62f0*/  IADD3 R11, P3, R8, UR4, RZ ;  /* 0x00000004080b7c10 */ /* 0x000fc4000ff7e0ff */
[----:B------:R-:W-:Y:S02]  /*6300*/  LEA.HI.X.SX32 R23, R0, UR7, 0x1, P0 ;  /* 0x0000000700177c11 */ /* 0x000fe400080f0eff */
[----:B------:R-:W-:Y:S02]  /*6310*/  LEA.HI.X.SX32 R14, R4, UR7, 0x1, P1 ;  /* 0x00000007040e7c11 */ /* 0x000fe400088f0eff */
[----:B------:R-:W-:Y:S02]  /*6320*/  LEA R4, P0, R16, c[0x0][0x170], 0x2 ;  /* 0x00005c0010047a11 */ /* 0x000fe400078010ff */
        /* <DEDUP_REMOVED lines=14> */
.L_x_24448:
[----:B------:R-:W-:Y:S01]  /*6410*/  IMAD.MOV.U32 R30, RZ, RZ, R35 ;  /* 0x000000ffff1e7224 */ /* 0x000fe200078e0023 */
[----:B------:R-:W-:Y:S01]  /*6420*/  MOV R28, 0x6470 ;  /* 0x00006470001c7802 */ /* 0x000fe20000000f00 */
[----:B------:R-:W-:-:S02]  /*6430*/  IMAD.MOV.U32 R31, RZ, RZ, 0x2 ;  /* 0x00000002ff1f7424 */ /* 0x000fc400078e00ff */
[----:B------:R-:W-:Y:S02]  /*6440*/  IMAD.MOV.U32 R32, RZ, RZ, 0x1f ;  /* 0x0000001fff207424 */ /* 0x000fe400078e00ff */
[----:B------:R-:W-:Y:S02]  /*6450*/  IMAD.MOV.U32 R33, RZ, RZ, -0x1 ;  /* 0xffffffffff217424 */ /* 0x000fe400078e00ff */
[----:B------:R-:W-:Y:S05]  /*6460*/  CALL.REL.NOINC `($__internal_429_$__cuda_sm70_shflsync_bfly_p) ;  /* 0x0000031000007944 */ /* 0x000fea0003c00000 */
[----:B-1----:R-:W-:Y:S01]  /*6470*/  IMAD.MOV.U32 R28, RZ, RZ, R30 ;  /* 0x000000ffff1c7224 */ /* 0x002fe200078e001e */
[----:B0-----:R-:W-:Y:S05]  /*6480*/  BRA `(.L_x_24492) ;  /* 0xffffbff000007947 */ /* 0x001fea000383ffff */
.L_x_24449:
[----:B------:R-:W-:Y:S01]  /*6490*/  IMAD.MOV.U32 R30, RZ, RZ, R35 ;  /* 0x000000ffff1e7224 */ /* 0x000fe200078e0023 */
[----:B------:R-:W-:Y:S01]  /*64a0*/  MOV R28, 0x64f0 ;  /* 0x000064f0001c7802 */ /* 0x000fe20000000f00 */
[----:B------:R-:W-:Y:S02]  /*64b0*/  IMAD.MOV.U32 R31, RZ, RZ, 0x1 ;  /* 0x00000001ff1f7424 */ /* 0x000fe400078e00ff */
[----:B------:R-:W-:Y:S02]  /*64c0*/  IMAD.MOV.U32 R32, RZ, RZ, 0x1f ;  /* 0x0000001fff207424 */ /* 0x000fe400078e00ff */
[----:B------:R-:W-:Y:S02]  /*64d0*/  IMAD.MOV.U32 R33, RZ, RZ, -0x1 ;  /* 0xffffffffff217424 */ /* 0x000fe400078e00ff */
[----:B------:R-:W-:Y:S05]  /*64e0*/  CALL.REL.NOINC `($__internal_429_$__cuda_sm70_shflsync_bfly_p) ;  /* 0x0000029000007944 */ /* 0x000fea0003c00000 */
[----:B-1----:R-:W-:Y:S01]  /*64f0*/  IMAD.MOV.U32 R28, RZ, RZ, R30 ;  /* 0x000000ffff1c7224 */ /* 0x002fe200078e001e */
[----:B0-----:R-:W-:Y:S05]  /*6500*/  BRA `(.L_x_24493) ;  /* 0xffffbfa000007947 */ /* 0x001fea000383ffff */
.L_x_24454:
        /* <DEDUP_REMOVED lines=8> */
.L_x_24455:
        /* <DEDUP_REMOVED lines=8> */
.L_x_24458:
[----:B------:R-:W-:Y:S01]  /*6610*/  IMAD.MOV.U32 R30, RZ, RZ, R0 ;  /* 0x000000ffff1e7224 */ /* 0x000fe200078e0000 */
[----:B------:R-:W-:Y:S01]  /*6620*/  MOV R28, 0x6670 ;  /* 0x00006670001c7802 */ /* 0x000fe20000000f00 */
[----:B------:R-:W-:-:S02]  /*6630*/  IMAD.MOV.U32 R31, RZ, RZ, 0x10 ;  /* 0x00000010ff1f7424 */ /* 0x000fc400078e00ff */
[----:B------:R-:W-:Y:S02]  /*6640*/  IMAD.MOV.U32 R32, RZ, RZ, 0x1f ;  /* 0x0000001fff207424 */ /* 0x000fe400078e00ff */
[----:B------:R-:W-:Y:S02]  /*6650*/  IMAD.MOV.U32 R33, RZ, RZ, -0x1 ;  /* 0xffffffffff217424 */ /* 0x000fe400078e00ff */
[----:B-----5:R-:W-:Y:S05]  /*6660*/  CALL.REL.NOINC `($__internal_429_$__cuda_sm70_shflsync_bfly_p) ;  /* 0x0000011000007944 */ /* 0x020fea0003c00000 */
[----:B-1----:R-:W-:Y:S01]  /*6670*/  IMAD.MOV.U32 R7, RZ, RZ, R30 ;  /* 0x000000ffff077224 */ /* 0x002fe200078e001e */
[----:B0-----:R-:W-:Y:S05]  /*6680*/  BRA `(.L_x_24496) ;  /* 0xffffcdc000007947 */ /* 0x001fea000383ffff */
.L_x_24459:
[----:B------:R-:W-:Y:S01]  /*6690*/  IMAD.MOV.U32 R30, RZ, RZ, R9 ;  /* 0x000000ffff1e7224 */ /* 0x000fe200078e0009 */
[----:B------:R-:W-:Y:S01]  /*66a0*/  MOV R28, 0x66f0 ;  /* 0x000066f0001c7802 */ /* 0x000fe20000000f00 */
[----:B------:R-:W-:Y:S02]  /*66b0*/  IMAD.MOV.U32 R31, RZ, RZ, 0x8 ;  /* 0x00000008ff1f7424 */ /* 0x000fe400078e00ff */
[----:B------:R-:W-:Y:S02]  /*66c0*/  IMAD.MOV.U32 R32, RZ, RZ, 0x1f ;  /* 0x0000001fff207424 */ /* 0x000fe400078e00ff */
[----:B------:R-:W-:Y:S02]  /*66d0*/  IMAD.MOV.U32 R33, RZ, RZ, -0x1 ;  /* 0xffffffffff217424 */ /* 0x000fe400078e00ff */
[----:B0----5:R-:W-:Y:S05]  /*66e0*/  CALL.REL.NOINC `($__internal_429_$__cuda_sm70_shflsync_bfly_p) ;  /* 0x0000009000007944 */ /* 0x021fea0003c00000 */
[----:B-1----:R-:W-:Y:S01]  /*66f0*/  FMNMX.FTZ R0, R9, R30, !PT ;  /* 0x0000001e09007209 */ /* 0x002fe20007810000 */
[----:B0-----:R-:W-:Y:S01]  /*6700*/  IMAD.MOV.U32 R31, RZ, RZ, 0x4 ;  /* 0x00000004ff1f7424 */ /* 0x001fe200078e00ff */
[----:B------:R-:W-:Y:S01]  /*6710*/  MOV R28, 0x6760 ;  /* 0x00006760001c7802 */ /* 0x000fe20000000f00 */
[----:B------:R-:W-:-:S02]  /*6720*/  IMAD.MOV.U32 R32, RZ, RZ, 0x1f ;  /* 0x0000001fff207424 */ /* 0x000fc400078e00ff */
[----:B------:R-:W-:Y:S02]  /*6730*/  IMAD.MOV.U32 R33, RZ, RZ, -0x1 ;  /* 0xffffffffff217424 */ /* 0x000fe400078e00ff */
[----:B------:R-:W-:Y:S02]  /*6740*/  IMAD.MOV.U32 R30, RZ, RZ, R0 ;  /* 0x000000ffff1e7224 */ /* 0x000fe400078e0000 */
[----:B------:R-:W-:Y:S05]  /*6750*/  CALL.REL.NOINC `($__internal_429_$__cuda_sm70_shflsync_bfly_p) ;  /* 0x0000002000007944 */ /* 0x000fea0003c00000 */
[----:B-1----:R-:W-:Y:S01]  /*6760*/  IMAD.MOV.U32 R7, RZ, RZ, R30 ;  /* 0x000000ffff077224 */ /* 0x002fe200078e001e */
[----:B0-----:R-:W-:Y:S05]  /*6770*/  BRA `(.L_x_24497) ;  /* 0xffffcd2000007947 */ /* 0x001fea000383ffff */
        .weak           $__internal_429_$__cuda_sm70_shflsync_bfly_p
        .type           $__internal_429_$__cuda_sm70_shflsync_bfly_p,@function
        .size           $__internal_429_$__cuda_sm70_shflsync_bfly_p,(.L_x_25090 - $__internal_429_$__cuda_sm70_shflsync_bfly_p)
$__internal_429_$__cuda_sm70_shflsync_bfly_p:
[----:B------:R-:W-:Y:S01]  /*6780*/  IMAD.MOV.U32 R29, RZ, RZ, 0x0 ;  /* 0x00000000ff1d7424 */ /* 0x000fe200078e00ff */
[----:B------:R-:W-:Y:S04]  /*6790*/  WARPSYNC R33 ;  /* 0x0000002100007348 */ /* 0x000fe80003800000 */
[----:B------:R0:W1:Y:S01]  /*67a0*/  SHFL.BFLY PT, R30, R30, R31, R32 ;  /* 0x0c00001f1e1e7389 */ /* 0x00006200000e0020 */
[----:B------:R-:W-:Y:S05]  /*67b0*/  RET.REL.NODEC R28 `(_ZN4vllm25paged_attention_v2_kernelIffLi80ELi8ELi128ELNS_18Fp8KVCacheDataTypeE0ELb1ELi512EEEvPfS2_PT_PKS3_PKT0_S9_ifPKiSB_iPKfiiiSD_SD_iiiii) ;  /* 0xffff98401c007950 */ /* 0x000fea0003c3ffff */
.L_x_24498:
        /* <DEDUP_REMOVED lines=12> */
.L_x_25090:


//--------------------- .text._ZN4vllm32paged_attention_v2_reduce_kernelIfLi64ELi128ELi512EEEvPT_PKfS4_PKS1_PKii --------------------------
	.section	.text._ZN4vllm32paged_attention_v2_reduce_kernelIfLi64ELi128ELi512EEEvPT_PKfS4_PKS1_PKii,"ax",@progbits
	.sectioninfo	@"SHI_REGISTERS=31"
	.align	128
        .global         _ZN4vllm32paged_attention_v2_reduce_kernelIfLi64ELi128ELi512EEEvPT_PKfS4_PKS1_PKii
        .type           _ZN4vllm32paged_attention_v2_reduce_kernelIfLi64ELi128ELi512EEEvPT_PKfS4_PKS1_PKii,@function
        .size           _ZN4vllm32paged_attention_v2_reduce_kernelIfLi64ELi128ELi512EEEvPT_PKfS4_PKS1_PKii,(.L_x_25602 - _ZN4vllm32paged_attention_v2_reduce_kernelIfLi64ELi128ELi512EEEvPT_PKfS4_PKS1_PKii)
        .other          _ZN4vllm32paged_attention_v2_reduce_kernelIfLi64ELi128ELi512EEEvPT_PKfS4_PKS1_PKii,@"STO_CUDA_ENTRY STV_DEFAULT"
_ZN4vllm32paged_attention_v2_reduce_kernelIfLi64ELi128ELi512EEEvPT_PKfS4_PKS1_PKii:
.text._ZN4vllm32paged_attention_v2_reduce_kernelIfLi64ELi128ELi512EEEvPT_PKfS4_PKS1_PKii:
        /* <DEDUP_REMOVED lines=27> */
.L_x_24502:
        /* <DEDUP_REMOVED lines=10> */
.L_x_24501:
[----:B------:R-:W-:Y:S05]  /*0250*/  BSYNC B0 ;  /* 0x0000000000007941 */ /* 0x000fea0003800000 */
.L_x_24500:
        /* <DEDUP_REMOVED lines=31> */
.L_x_24505:
        /* <DEDUP_REMOVED lines=17> */
.L_x_24504:
[----:B------:R-:W-:Y:S05]  /*0560*/  BSYNC B0 ;  /* 0x0000000000007941 */ /* 0x000fea0003800000 */
.L_x_24503:
        /* <DEDUP_REMOVED lines=43> */
.L_x_24509:
        /* <DEDUP_REMOVED lines=9> */
.L_x_24508:
[----:B------:R-:W-:Y:S05]  /*08b0*/  BSYNC B0 ;  /* 0x0000000000007941 */ /* 0x000fea0003800000 */
.L_x_24507:
[----:B------:R-:W-:Y:S05]  /*08c0*/  @!P0 EXIT ;  /* 0x000000000000894d */ /* 0x000fea0003800000 */
.L_x_24510:
        /* <DEDUP_REMOVED lines=12> */
.L_x_24506:
        /* <DEDUP_REMOVED lines=8> */
.L_x_24517:
        /* <DEDUP_REMOVED lines=15> */
.L_x_24514:
        /* <DEDUP_REMOVED lines=74> */
.L_x_24513:
        /* <DEDUP_REMOVED lines=43> */
.L_x_24515:
[----:B------:R-:W-:-:S13]  /*1250*/  ISETP.NE.OR P0, PT, R19, RZ, P0 ;  /* 0x000000ff1300720c */ /* 0x000fda0000705670 */
[----:B------:R-:W-:Y:S05]  /*1260*/  @!P0 BRA `(.L_x_24511) ;  /* 0x000001a000008947 */ /* 0x000fea0003800000 */
.L_x_24512:
        /* <DEDUP_REMOVED lines=26> */
.L_x_24511:
        /* <DEDUP_REMOVED lines=23> */
.L_x_24516:
        /* <DEDUP_REMOVED lines=9> */
.L_x_24499:
        /* <DEDUP_REMOVED lines=14> */
.L_x_24518:
        /* <DEDUP_REMOVED lines=15> */
.L_x_24519:
        /* <DEDUP_REMOVED lines=10> */
.L_x_25602:


//--------------------- .text._ZN4vllm25paged_attention_v2_kernelIffLi64ELi8ELi128ELNS_18Fp8KVCacheDataTypeE0ELb1ELi512EEEvPfS2_PT_PKS3_PKT0_S9_ifPKiSB_iPKfiiiSD_SD_iiiii --------------------------
	.section	.text._ZN4vllm25paged_attention_v2_kernelIffLi64ELi8ELi128ELNS_18Fp8KVCacheDataTypeE0ELb1ELi512EEEvPfS2_PT_PKS3_PKT0_S9_ifPKiSB_iPKfiiiSD_SD_iiiii,"ax",@progbits
	.sectioninfo	@"SHI_REGISTERS=124"
	.align	128
        .global         _ZN4vllm25paged_attention_v2_kernelIffLi64ELi8ELi128ELNS_18Fp8KVCacheDataTypeE0ELb1ELi512EEEvPfS2_PT_PKS3_PKT0_S9_ifPKiSB_iPKfiiiSD_SD_iiiii
        .type           _ZN4vllm25paged_attention_v2_kernelIffLi64ELi8ELi128ELNS_18Fp8KVCacheDataTypeE0ELb1ELi512EEEvPfS2_PT_PKS3_PKT0_S9_ifPKiSB_iPKfiiiSD_SD_iiiii,@function
        .size           _ZN4vllm25paged_attention_v2_kernelIffLi64ELi8ELi128ELNS_18Fp8KVCacheDataTypeE0ELb1ELi512EEEvPfS2_PT_PKS3_PKT0_S9_ifPKiSB_iPKfiiiSD_SD_iiiii,(.L_x_25091 - _ZN4vllm25paged_attention_v2_kernelIffLi64ELi8ELi128ELNS_18Fp8KVCacheDataTypeE0ELb1ELi512EEEvPfS2_PT_PKS3_PKT0_S9_ifPKiSB_iPKfiiiSD_SD_iiiii)
        .other          _ZN4vllm25paged_attention_v2_kernelIffLi64ELi8ELi128ELNS_18Fp8KVCacheDataTypeE0ELb1ELi512EEEvPfS2_PT_PKS3_PKT0_S9_ifPKiSB_iPKfiiiSD_SD_iiiii,@"STO_CUDA_ENTRY STV_DEFAULT"
_ZN4vllm25paged_attention_v2_kernelIffLi64ELi8ELi128ELNS_18Fp8KVCacheDataTypeE0ELb1ELi512EEEvPfS2_PT_PKS3_PKT0_S9_ifPKiSB_iPKfiiiSD_SD_iiiii:
.text._ZN4vllm25paged_attention_v2_kernelIffLi64ELi8ELi128ELNS_18Fp8KVCacheDataTypeE0ELb1ELi512EEEvPfS2_PT_PKS3_PKT0_S9_ifPKiSB_iPKfiiiSD_SD_iiiii:
        /* <DEDUP_REMOVED lines=110> */
.L_x_24524:
        /* <DEDUP_REMOVED lines=11> */
.L_x_24523:
[----:B------:R-:W-:Y:S05]  /*0790*/  BSYNC B1 ;  /* 0x0000000000017941 */ /* 0x000fea0003800000 */
.L_x_24522:
        /* <DEDUP_REMOVED lines=10> */
.L_x_24525:
        /* <DEDUP_REMOVED lines=17> */
.L_x_24521:
[----:B------:R-:W-:Y:S05]  /*0950*/  BSYNC B0 ;  /* 0x0000000000007941 */ /* 0x000fea0003800000 */
.L_x_24520:
        /* <DEDUP_REMOVED lines=43> */
[----:B------:R-:W-:Y:S01]  /*0c10*/  IMAD.MOV.U32 R48, RZ, RZ, c[0x0][0x1bc] ;  /* 0x00006f00ff307624 */ /* 0x000fe200078e00ff */
[----:B------:R-:W-:Y:S02]  /*0c20*/  LEA.HI R11, R11, R14, RZ, 0x3 ;  /* 0x0000000e0b0b7211 */ /* 0x000fe400078f18ff */
[----:B------:R-:W-:Y:S02]  /*0c30*/  IADD3 R16, R9, 0x8, RZ ;  /* 0x0000000809107810 */ /* 0x000fe40007ffe0ff */
[----:B------:R-:W-:Y:S02]  /*0c40*/  LOP3.LUT R11, R11, 0xfffffff8, RZ, 0xc0, !PT ;  /* 0xfffffff80b0b7812 */ /* 0x000fe400078ec0ff */
[----:B------:R-:W-:-:S02]  /*0c50*/  IADD3 R18, R9, 0xc, RZ ;  /* 0x0000000c09127810 */ /* 0x000fc40007ffe0ff */
[----:B------:R-:W-:Y:S01]  /*0c60*/  SHF.R.S32.HI R17, RZ, 0x1f, R16 ;  /* 0x0000001fff117819 */ /* 0x000fe20000011410 */
[----:B------:R-:W-:Y:S01]  /*0c70*/  IMAD.IADD R11, R14, 0x1, -R11 ;  /* 0x000000010e0b7824 */ /* 0x000fe200078e0a0b */
[----:B------:R-:W-:Y:S02]  /*0c80*/  SHF.R.S32.HI R14, RZ, 0x1f, R15 ;  /* 0x0000001fff0e7819 */ /* 0x000fe4000001140f */
[----:B------:R-:W-:Y:S02]  /*0c90*/  SHF.R.S32.HI R19, RZ, 0x1f, R18 ;  /* 0x0000001fff137819 */ /* 0x000fe40000011412 */
[----:B------:R-:W-:Y:S02]  /*0ca0*/  IADD3 R20, R9, 0x10, RZ ;  /* 0x0000001009147810 */ /* 0x000fe40007ffe0ff */
[----:B------:R-:W-:Y:S02]  /*0cb0*/  LEA.HI R31, R14, R15, RZ, 0x2 ;  /* 0x0000000f0e1f7211 */ /* 0x000fe400078f10ff */
[----:B------:R-:W-:-:S02]  /*0cc0*/  LEA.HI R32, R17, R16, RZ, 0x2 ;  /* 0x0000001011207211 */ /* 0x000fc400078f10ff */
[----:B------:R-:W-:Y:S02]  /*0cd0*/  LEA.HI R33, R19, R18, RZ, 0x2 ;  /* 0x0000001213217211 */ /* 0x000fe400078f10ff */
        /* <DEDUP_REMOVED lines=60> */
[----:B------:R-:W-:Y:S01]  /*10a0*/  IMAD R30, R5, c[0x0][0x1c0], RZ ;  /* 0x00007000051e7a24 */ /* 0x000fe200078e02ff */
[C---:B------:R-:W-:Y:S01]  /*10b0*/  IADD3 R27, R9.reuse, 0x34, RZ ;  /* 0x00000034091b7810 */ /* 0x040fe20007ffe0ff */
[----:B------:R-:W-:Y:S01]  /*10c0*/  IMAD.SHL.U32 R60, R42, 0x8, RZ ;  /* 0x000000082a3c7824 */ /* 0x000fe200078e00ff */
[----:B------:R-:W-:Y:S01]  /*10d0*/  IADD3 R46, R9, 0x3c, RZ ;  /* 0x0000003c092e7810 */ /* 0x000fe20007ffe0ff */
[----:B------:R-:W-:Y:S01]  /*10e0*/  IMAD.IADD R25, R29, 0x1, -R26 ;  /* 0x000000011d197824 */ /* 0x000fe200078e0a1a */
[----:B------:R-:W-:-:S02]  /*10f0*/  SHF.R.S32.HI R29, RZ, 0x1f, R44 ;  /* 0x0000001fff1d7819 */ /* 0x000fc4000001142c */
[----:B------:R-:W-:Y:S02]  /*1100*/  SHF.R.S32.HI R26, RZ, 0x1f, R27 ;  /* 0x0000001fff1a7819 */ /* 0x000fe4000001141b */
[----:B------:R-:W-:Y:S01]  /*1110*/  LEA.HI R64, R29, R44, RZ, 0x2 ;  /* 0x0000002c1d407211 */ /* 0x000fe200078f10ff */
[----:B------:R-:W-:Y:S01]  /*1120*/  IMAD.SHL.U32 R29, R11, 0x4, RZ ;  /* 0x000000040b1d7824 */ /* 0x000fe200078e00ff */
[----:B------:R-:W-:Y:S02]  /*1130*/  SHF.R.S32.HI R45, RZ, 0x1f, R46 ;  /* 0x0000001fff2d7819 */ /* 0x000fe4000001142e */
[----:B------:R-:W-:Y:S02]  /*1140*/  LEA.HI R43, R26, R27, RZ, 0x2 ;  /* 0x0000001b1a2b7211 */ /* 0x000fe400078f10ff */
[----:B------:R-:W-:Y:S02]  /*1150*/  SHF.R.S32.HI R49, RZ, 0x1f, R29 ;  /* 0x0000001fff317819 */ /* 0x000fe4000001141d */
[----:B------:R-:W-:Y:S01]  /*1160*/  IADD3 R62, P0, R30, R29, RZ ;  /* 0x0000001d1e3e7210 */ /* 0x000fe20007f1e0ff */
[----:B------:R-:W-:Y:S01]  /*1170*/  IMAD.SHL.U32 R61, R43, 0x8, RZ ;  /* 0x000000082b3d7824 */ /* 0x000fe200078e00ff */
[----:B------:R-:W-:-:S02]  /*1180*/  LEA.HI R65, R45, R46, RZ, 0x2 ;  /* 0x0000002e2d417211 */ /* 0x000fc400078f10ff */
[----:B------:R-:W-:Y:S01]  /*1190*/  LEA.HI.X.SX32 R63, R30, R49, 0x1, P0 ;  /* 0x000000311e3f7211 */ /* 0x000fe200000f0eff */
[----:B------:R-:W-:Y:S01]  /*11a0*/  IMAD.SHL.U32 R49, R31, 0x8, RZ ;  /* 0x000000081f317824 */ /* 0x000fe200078e00ff */
[----:B-----5:R-:W-:Y:S02]  /*11b0*/  FSETP.NEU.FTZ.AND P0, PT, R100, RZ, PT ;  /* 0x000000ff6400720b */ /* 0x020fe40003f1d000 */
[----:B------:R-:W-:Y:S02]  /*11c0*/  LOP3.LUT R26, R43, 0xfffffffc, RZ, 0xc0, !PT ;  /* 0xfffffffc2b1a7812 */ /* 0x000fe400078ec0ff */
        /* <DEDUP_REMOVED lines=69> */
.L_x_24534:
        /* <DEDUP_REMOVED lines=65> */
[----:B------:R-:W-:-:S05]  /*1a30*/  IMAD.IADD R118, R39, 0x1, R33 ;  /* 0x0000000127767824 */ /* 0x000fca00078e0221 */
[-C--:B------:R-:W-:Y:S02]  /*1a40*/  IADD3.X R32, R66, R118.reuse, R67, P1, P2 ;  /* 0x0000007642207210 */ /* 0x080fe40000fe4443 */
[----:B------:R-:W-:Y:S02]  /*1a50*/  LEA R40, P1, R30, c[0x0][0x180], 0x2 ;  /* 0x000060001e287a11 */ /* 0x000fe400078210ff */
[----:B------:R-:W-:Y:S02]  /*1a60*/  IADD3.X R29, R68, R118, R69, P4, P5 ;  /* 0x00000076441d7210 */ /* 0x000fe400027ea445 */
[----:B------:R-:W-:Y:S02]  /*1a70*/  LEA.HI.X R109, R31, c[0x0][0x184], R32, 0x2, P3 ;  /* 0x000061001f6d7a11 */ /* 0x000fe400018f1420 */
[----:B------:R-:W-:Y:S02]  /*1a80*/  LEA.HI.X R41, R30, c[0x0][0x184], R29, 0x2, P1 ;  /* 0x000061001e297a11 */ /* 0x000fe400008f141d */
[-C--:B------:R-:W-:Y:S01]  /*1a90*/  IADD3 R33, P5, R9, R38.reuse, RZ ;  /* 0x0000002609217210 */ /* 0x080fe20007fbe0ff */
[----:B------:R0:W2:Y:S01]  /*1aa0*/  LDG.E.CONSTANT R112, [R108.64] ;  /* 0x0000000a6c707981 */ /* 0x0000a2000c1e9900 */
[----:B------:R-:W-:-:S02]  /*1ab0*/  IADD3 R30, P1, P6, R51, R38, R16 ;  /* 0x00000026331e7210 */ /* 0x000fc40007e3e010 */
[----:B------:R-:W-:Y:S01]  /*1ac0*/  IADD3 R28, P2, P3, R52, R38, R17 ;  /* 0x00000026341c7210 */ /* 0x000fe20007b5e011 */
[----:B------:R-:W-:Y:S01]  /*1ad0*/  IMAD.X R34, R47, 0x1, R118, P5 ;  /* 0x000000012f227824 */ /* 0x000fe200028e0676 */
[-C--:B------:R-:W-:Y:S01]  /*1ae0*/  IADD3.X R31, R70, R118.reuse, R71, P1, P6 ;  /* 0x00000076461f7210 */ /* 0x080fe20000fec447 */
[----:B------:R1:W3:Y:S01]  /*1af0*/  LDG.E.CONSTANT R111, [R40.64] ;  /* 0x0000000a286f7981 */ /* 0x0002e2000c1e9900 */
[----:B------:R-:W-:Y:S02]  /*1b00*/  LEA R98, P1, R28, c[0x0][0x180], 0x2 ;  /* 0x000060001c627a11 */ /* 0x000fe400078210ff */
[----:B------:R-:W-:Y:S02]  /*1b10*/  IADD3.X R29, R72, R118, R73, P2, P3 ;  /* 0x00000076481d7210 */ /* 0x000fe400017e6449 */
[----:B------:R-:W-:Y:S02]  /*1b20*/  LEA R32, P4, R33, c[0x0][0x180], 0x2 ;  /* 0x0000600021207a11 */ /* 0x000fe400078810ff */
[----:B------:R-:W-:-:S02]  /*1b30*/  LEA R114, P5, R30, c[0x0][0x180], 0x2 ;  /* 0x000060001e727a11 */ /* 0x000fc400078a10ff */
[----:B------:R-:W-:Y:S02]  /*1b40*/  LEA.HI.X R99, R28, c[0x0][0x184], R29, 0x2, P1 ;  /* 0x000061001c637a11 */ /* 0x000fe400008f141d */
[----:B------:R-:W-:Y:S02]  /*1b50*/  LEA.HI.X R33, R33, c[0x0][0x184], R34, 0x2, P4 ;  /* 0x0000610021217a11 */ /* 0x000fe400020f1422 */
[----:B------:R-:W-:Y:S01]  /*1b60*/  LEA.HI.X R115, R30, c[0x0][0x184], R31, 0x2, P5 ;  /* 0x000061001e737a11 */ /* 0x000fe200028f141f */
[----:B------:R4:W5:Y:S01]  /*1b70*/  LDG.E.CONSTANT R107, [R98.64] ;  /* 0x0000000a626b7981 */ /* 0x000962000c1e9900 */
[-C--:B------:R-:W-:Y:S02]  /*1b80*/  IADD3 R35, P6, P1, R54, R38.reuse, R19 ;  /* 0x0000002636237210 */ /* 0x080fe400079de013 */
[-C--:B------:R-:W-:Y:S01]  /*1b90*/  IADD3 R37, P2, P3, R53, R38.reuse, R18 ;  /* 0x0000002635257210 */ /* 0x080fe20007b5e012 */
[----:B------:R0:W3:Y:S01]  /*1ba0*/  LDG.E.CONSTANT R113, [R32.64] ;  /* 0x0000000a20717981 */ /* 0x0000e2000c1e9900 */
[----:B------:R-:W-:-:S02]  /*1bb0*/  IADD3 R30, P5, P4, R55, R38, R20 ;  /* 0x00000026371e7210 */ /* 0x000fc40007cbe014 */
[-C--:B------:R-:W-:Y:S02]  /*1bc0*/  IADD3.X R106, R76, R118.reuse, R77, P6, P1 ;  /* 0x000000764c6a7210 */ /* 0x080fe400037e244d */
[-C--:B------:R-:W-:Y:S02]  /*1bd0*/  IADD3.X R110, R74, R118.reuse, R75, P2, P3 ;  /* 0x000000764a6e7210 */ /* 0x080fe400017e644b */
[----:B------:R-:W-:Y:S02]  /*1be0*/  LEA R78, P6, R37, c[0x0][0x180], 0x2 ;  /* 0x00006000254e7a11 */ /* 0x000fe400078c10ff */
[----:B------:R-:W-:Y:S02]  /*1bf0*/  IADD3.X R31, R80, R118, R81, P5, P4 ;  /* 0x00000076501f7210 */ /* 0x000fe40002fe8451 */
[----:B------:R-:W-:Y:S02]  /*1c00*/  IADD3 R28, P3, P2, R56, R38, R21 ;  /* 0x00000026381c7210 */ /* 0x000fe40007a7e015 */
[----:B------:R-:W-:-:S02]  /*1c10*/  LEA R42, P1, R35, c[0x0][0x180], 0x2 ;  /* 0x00006000232a7a11 */ /* 0x000fc400078210ff */
[----:B------:R-:W-:Y:S02]  /*1c20*/  LEA R36, P4, R30, c[0x0][0x180], 0x2 ;  /* 0x000060001e247a11 */ /* 0x000fe400078810ff */
[----:B------:R-:W-:Y:S02]  /*1c30*/  LEA.HI.X R79, R37, c[0x0][0x184], R110, 0x2, P6 ;  /* 0x00006100254f7a11 */ /* 0x000fe400030f146e */
[----:B------:R-:W-:Y:S02]  /*1c40*/  IADD3.X R29, R82, R118, R83, P3, P2 ;  /* 0x00000076521d7210 */ /* 0x000fe40001fe4453 */
[----:B------:R-:W-:Y:S01]  /*1c50*/  LEA.HI.X R43, R35, c[0x0][0x184], R106, 0x2, P1 ;  /* 0x00006100232b7a11 */ /* 0x000fe200008f146a */
[----:B0-----:R0:W5:Y:S01]  /*1c60*/  LDG.E.CONSTANT R108, [R78.64] ;  /* 0x0000000a4e6c7981 */ /* 0x001162000c1e9900 */
[----:B------:R-:W-:Y:S02]  /*1c70*/  LEA.HI.X R37, R30, c[0x0][0x184], R31, 0x2, P4 ;  /* 0x000061001e257a11 */ /* 0x000fe400020f141f */
[----:B------:R-:W-:Y:S01]  /*1c80*/  IADD3 R31, P1, P2, R57, R38, R22 ;  /* 0x00000026391f7210 */ /* 0x000fe20007a3e016 */
[----:B------:R0:W5:Y:S01]  /*1c90*/  LDG.E.CONSTANT R109, [R42.64] ;  /* 0x0000000a2a6d7981 */ /* 0x000162000c1e9900 */
[----:B------:R-:W-:-:S02]  /*1ca0*/  LEA R34, P5, R28, c[0x0][0x180], 0x2 ;  /* 0x000060001c227a11 */ /* 0x000fc400078a10ff */
[----:B------:R-:W-:Y:S02]  /*1cb0*/  IADD3.X R106, R84, R118, R85, P1, P2 ;  /* 0x00000076546a7210 */ /* 0x000fe40000fe4455 */
[C---:B------:R-:W-:Y:S02]  /*1cc0*/  LEA R30, P3, R31.reuse, c[0x0][0x180], 0x2 ;  /* 0x000060001f1e7a11 */ /* 0x040fe400078610ff */
[----:B------:R-:W-:Y:S02]  /*1cd0*/  LEA.HI.X R35, R28, c[0x0][0x184], R29, 0x2, P5 ;  /* 0x000061001c237a11 */ /* 0x000fe400028f141d */
[----:B------:R-:W-:Y:S02]  /*1ce0*/  IADD3 R29, P4, P5, R58, R38, R23 ;  /* 0x000000263a1d7210 */ /* 0x000fe40007d9e017 */
[----:B------:R-:W-:Y:S02]  /*1cf0*/  LEA.HI.X R31, R31, c[0x0][0x184], R106, 0x2, P3 ;  /* 0x000061001f1f7a11 */ /* 0x000fe400018f146a */
[----:B------:R0:W5:Y:S01]  /*1d00*/  LDG.E.CONSTANT R106, [R114.64] ;  /* 0x0000000a726a7981 */ /* 0x000162000c1e9900 */
[----:B------:R-:W-:-:S02]  /*1d10*/  LEA R28, P1, R29, c[0x0][0x180], 0x2 ;  /* 0x000060001d1c7a11 */ /* 0x000fc400078210ff */
[----:B------:R-:W-:-:S04]  /*1d20*/  IADD3.X R110, R86, R118, R87, P4, P5 ;  /* 0x00000076566e7210 */ /* 0x000fc800027ea457 */
[----:B------:R-:W-:Y:S02]  /*1d30*/  LEA.HI.X R29, R29, c[0x0][0x184], R110, 0x2, P1 ;  /* 0x000061001d1d7a11 */ /* 0x000fe400008f146e */
[----:B------:R-:W-:Y:S01]  /*1d40*/  IADD3 R33, P1, P2, R59, R38, R24 ;  /* 0x000000263b217210 */ /* 0x000fe20007a3e018 */
[----:B0-----:R0:W5:Y:S03]  /*1d50*/  LDG.E.CONSTANT R115, [R34.64] ;  /* 0x0000000a22737981 */ /* 0x001166000c1e9900 */
[----:B------:R-:W-:Y:S01]  /*1d60*/  IADD3.X R110, R88, R118, R89, P1, P2 ;  /* 0x00000076586e7210 */ /* 0x000fe20000fe4459 */
[----:B------:R0:W5:Y:S01]  /*1d70*/  LDG.E.CONSTANT R114, [R30.64] ;  /* 0x0000000a1e727981 */ /* 0x000162000c1e9900 */
[C---:B------:R-:W-:Y:S02]  /*1d80*/  LEA R32, P3, R33.reuse, c[0x0][0x180], 0x2 ;  /* 0x0000600021207a11 */ /* 0x040fe400078610ff */
[----:B------:R-:W-:Y:S01]  /*1d90*/  IADD3 R39, P4, P5, R60, R38, R25 ;  /* 0x000000263c277210 */ /* 0x000fe20007d9e019 */
[----:B------:R0:W5:Y:S01]  /*1da0*/  LDG.E.CONSTANT R119, [R28.64] ;  /* 0x0000000a1c777981 */ /* 0x000162000c1e9900 */
[----:B------:R-:W-:-:S03]  /*1db0*/  LEA.HI.X R33, R33, c[0x0][0x184], R110, 0x2, P3 ;  /* 0x0000610021217a11 */ /* 0x000fc600018f146e */
[----:B------:R0:W5:Y:S01]  /*1dc0*/  LDG.E.CONSTANT R110, [R36.64] ;  /* 0x0000000a246e7981 */ /* 0x000162000c1e9900 */
[----:B-1----:R-:W-:Y:S02]  /*1dd0*/  LEA R40, P1, R39, c[0x0][0x180], 0x2 ;  /* 0x0000600027287a11 */ /* 0x002fe400078210ff */
[----:B------:R-:W-:Y:S01]  /*1de0*/  IADD3.X R116, R90, R118, R91, P4, P5 ;  /* 0x000000765a747210 */ /* 0x000fe200027ea45b */
[----:B------:R0:W5:Y:S01]  /*1df0*/  LDG.E.CONSTANT R120, [R32.64] ;  /* 0x0000000a20787981 */ /* 0x000162000c1e9900 */
[-C--:B------:R-:W-:Y:S02]  /*1e00*/  IADD3 R79, P5, P6, R61, R38.reuse, R26 ;  /* 0x000000263d4f7210 */ /* 0x080fe40007ebe01a */
[----:B------:R-:W-:Y:S02]  /*1e10*/  LEA.HI.X R41, R39, c[0x0][0x184], R116, 0x2, P1 ;  /* 0x0000610027297a11 */ /* 0x000fe400008f1474 */
[----:B------:R-:W-:Y:S02]  /*1e20*/  IADD3 R39, P4, P3, R64, R38, R27 ;  /* 0x0000002640277210 */ /* 0x000fe40007b9e01b */
[----:B------:R-:W-:Y:S01]  /*1e30*/  IADD3.X R42, R92, R118, R93, P5, P6 ;  /* 0x000000765c2a7210 */ /* 0x000fe20002fec45d */
[----:B------:R1:W5:Y:S01]  /*1e40*/  LDG.E.CONSTANT R121, [R40.64] ;  /* 0x0000000a28797981 */ /* 0x000362000c1e9900 */
[----:B----4-:R-:W-:-:S02]  /*1e50*/  LEA R98, P5, R79, c[0x0][0x180], 0x2 ;  /* 0x000060004f627a11 */ /* 0x010fc400078a10ff */
[----:B------:R-:W-:Y:S01]  /*1e60*/  LEA R78, P6, R39, c[0x0][0x180], 0x2 ;  /* 0x00006000274e7a11 */ /* 0x000fe200078c10ff */
[----:B0-----:R-:W-:Y:S01]  /*1e70*/  LDS.128 R32, [R46+0x10] ;  /* 0x000010002e207984 */ /* 0x001fe20000000c00 */
[----:B------:R-:W-:Y:S02]  /*1e80*/  IADD3.X R36, R94, R118, R95, P4, P3 ;  /* 0x000000765e247210 */ /* 0x000fe400027e645f */
[----:B------:R-:W-:Y:S02]  /*1e90*/  IADD3 R38, P2, P1, R65, R38, R44 ;  /* 0x0000002641267210 */ /* 0x000fe4000795e02c */
[----:B------:R-:W-:Y:S02]  /*1ea0*/  LEA.HI.X R99, R79, c[0x0][0x184], R42, 0x2, P5 ;  /* 0x000061004f637a11 */ /* 0x000fe400028f142a */
[----:B------:R-:W-:Y:S01]  /*1eb0*/  LEA.HI.X R79, R39, c[0x0][0x184], R36, 0x2, P6 ;  /* 0x00006100274f7a11 */ /* 0x000fe200030f1424 */
[----:B-1----:R-:W-:Y:S01]  /*1ec0*/  LDS.128 R40, [R46+0x30] ;  /* 0x000030002e287984 */ /* 0x002fe20000000c00 */
[----:B------:R-:W-:-:S02]  /*1ed0*/  LEA R116, P3, R38, c[0x0][0x180], 0x2 ;  /* 0x0000600026747a11 */ /* 0x000fc400078610ff */
[----:B------:R-:W-:Y:S01]  /*1ee0*/  IADD3.X R31, R96, R118, R97, P2, P1 ;  /* 0x00000076601f7210 */ /* 0x000fe200017e2461 */
[----:B------:R-:W4:Y:S03]  /*1ef0*/  LDG.E.CONSTANT R98, [R98.64] ;  /* 0x0000000a62627981 */ /* 0x000f26000c1e9900 */
[----:B------:R-:W-:Y:S01]  /*1f00*/  LEA.HI.X R117, R38, c[0x0][0x184], R31, 0x2, P3 ;  /* 0x0000610026757a11 */ /* 0x000fe200018f141f */
[----:B------:R-:W4:Y:S04]  /*1f10*/  LDG.E.CONSTANT R79, [R78.64] ;  /* 0x0000000a4e4f7981 */ /* 0x000f28000c1e9900 */
[----:B------:R-:W4:Y:S04]  /*1f20*/  LDG.E.CONSTANT R116, [R116.64] ;  /* 0x0000000a74747981 */ /* 0x000f28000c1e9900 */
[----:B------:R-:W2:Y:S04]  /*1f30*/  LDS.128 R28, [R46] ;  /* 0x000000002e1c7984 */ /* 0x000ea80000000c00 */
[----:B------:R-:W0:Y:S01]  /*1f40*/  LDS.128 R36, [R46+0x20] ;  /* 0x000020002e247984 */ /* 0x000e220000000c00 */
[----:B------:R-:W-:Y:S01]  /*1f50*/  ISETP.NE.AND P1, PT, R9, RZ, PT ;  /* 0x000000ff0900720c */ /* 0x000fe20003f25270 */
[----:B--2---:R-:W-:-:S04]  /*1f60*/  FMUL.FTZ R29, R112, R29 ;  /* 0x0000001d701d7220 */ /* 0x004fc80000410000 */
[----:B---3--:R-:W-:-:S04]  /*1f70*/  FFMA.FTZ R28, R28, R113, R29 ;  /* 0x000000711c1c7223 */ /* 0x008fc8000001001d */
[----:B------:R-:W-:-:S04]  /*1f80*/  FFMA.FTZ R28, R111, R30, R28 ;  /* 0x0000001e6f1c7223 */ /* 0x000fc8000001001c */
[----:B-----5:R-:W-:-:S04]  /*1f90*/  FFMA.FTZ R28, R106, R31, R28 ;  /* 0x0000001f6a1c7223 */ /* 0x020fc8000001001c */
        /* <DEDUP_REMOVED lines=14> */
.L_x_24572:
[----:B01----:R-:W-:Y:S01]  /*2080*/  FADD.FTZ R43, R43, R28 ;  /* 0x0000001c2b2b7221 */ /* 0x003fe20000010000 */
[----:B------:R-:W-:Y:S05]  /*2090*/  BRA.DIV ~URZ, `(.L_x_24532) ;  /* 0x00003c027f007947 */ /* 0x000fea000b800000 */
[----:B------:R0:W1:Y:S02]  /*20a0*/  SHFL.BFLY PT, R28, R43, 0x1, 0x1f ;  /* 0x0c201f002b1c7f89 */ /* 0x00006400000e0000 */
.L_x_24573:
        /* <DEDUP_REMOVED lines=9> */
.L_x_24530:
[----:B------:R-:W-:-:S13]  /*2140*/  ISETP.NE.AND P1, PT, R9, RZ, PT ;  /* 0x000000ff0900720c */ /* 0x000fda0003f25270 */
[----:B------:R-:W-:-:S05]  /*2150*/  @!P1 IMAD.MOV.U32 R29, RZ, RZ, -0x800001 ;  /* 0xff7fffffff1d9424 */ /* 0x000fca00078e00ff */
[----:B------:R0:W-:Y:S02]  /*2160*/  @!P1 STS [R104], R29 ;  /* 0x0000001d68009388 */ /* 0x0001e40000000800 */
.L_x_24533:
[----:B------:R-:W-:Y:S05]  /*2170*/  BSYNC B1 ;  /* 0x0000000000017941 */ /* 0x000fea0003800000 */
.L_x_24529:
[----:B------:R-:W-:Y:S02]  /*2180*/  IADD3 R100, P1, R100, 0x10, RZ ;  /* 0x0000001064647810 */ /* 0x000fe40007f3e0ff */
[----:B01----:R-:W-:Y:S02]  /*2190*/  IADD3 R104, R104, 0x80, RZ ;  /* 0x0000008068687810 */ /* 0x003fe40007ffe0ff */
[----:B------:R-:W-:Y:S01]  /*21a0*/  IADD3 R101, R101, 0x20, RZ ;  /* 0x0000002065657810 */ /* 0x000fe20007ffe0ff */
[----:B------:R-:W-:Y:S01]  /*21b0*/  IMAD.X R103, RZ, RZ, R103, P1 ;  /* 0x000000ffff677224 */ /* 0x000fe200008e0667 */
[----:B------:R-:W-:Y:S01]  /*21c0*/  IADD3 R102, R102, 0x20, RZ ;  /* 0x0000002066667810 */ /* 0x000fe20007ffe0ff */
[----:B------:R-:W-:Y:S05]  /*21d0*/  @!P0 BRA `(.L_x_24534) ;  /* 0xfffff44000008947 */ /* 0x000fea000383ffff */
[----:B------:R-:W-:Y:S05]  /*21e0*/  BRA `(.L_x_24527) ;  /* 0x00000cb000007947 */ /* 0x000fea0003800000 */
.L_x_24528:
        /* <DEDUP_REMOVED lines=12> */
.L_x_24540:
        /* <DEDUP_REMOVED lines=66> */
[-C--:B------:R-:W-:Y:S02]  /*26d0*/  IADD3 R32, P0, P1, R50, R34.reuse, R15 ;  /* 0x0000002232207210 */ /* 0x080fe4000791e00f */
[----:B------:R-:W-:Y:S02]  /*26e0*/  LEA.HI.X R29, R29, c[0x0][0x184], R30, 0x2, P3 ;  /* 0x000061001d1d7a11 */ /* 0x000fe400018f141e */
[----:B------:R-:W-:-:S02]  /*26f0*/  IADD3 R30, P5, P6, R51, R34, R16 ;  /* 0x00000022331e7210 */ /* 0x000fc40007ebe010 */
[C---:B------:R-:W-:Y:S02]  /*2700*/  LEA R110, P3, R35.reuse, c[0x0][0x180], 0x2 ;  /* 0x00006000236e7a11 */ /* 0x040fe400078610ff */
[----:B------:R-:W-:Y:S02]  /*2710*/  LEA R112, P4, R32, c[0x0][0x180], 0x2 ;  /* 0x0000600020707a11 */ /* 0x000fe400078810ff */
[----:B------:R-:W-:Y:S02]  /*2720*/  IADD3.X R33, R68, R118, R69, P0, P1 ;  /* 0x0000007644217210 */ /* 0x000fe400007e2445 */
[----:B------:R-:W-:Y:S02]  /*2730*/  IADD3 R37, P1, P2, R52, R34, R17 ;  /* 0x0000002234257210 */ /* 0x000fe40007a3e011 */
[----:B------:R-:W-:Y:S02]  /*2740*/  IADD3.X R31, R70, R118, R71, P5, P6 ;  /* 0x00000076461f7210 */ /* 0x000fe40002fec447 */
[----:B------:R-:W-:-:S02]  /*2750*/  LEA.HI.X R111, R35, c[0x0][0x184], R36, 0x2, P3 ;  /* 0x00006100236f7a11 */ /* 0x000fc400018f1424 */
[----:B------:R-:W-:Y:S02]  /*2760*/  LEA R40, P0, R30, c[0x0][0x180], 0x2 ;  /* 0x000060001e287a11 */ /* 0x000fe400078010ff */
[----:B------:R-:W-:Y:S01]  /*2770*/  LEA.HI.X R113, R32, c[0x0][0x184], R33, 0x2, P4 ;  /* 0x0000610020717a11 */ /* 0x000fe200020f1421 */
[----:B------:R0:W2:Y:S01]  /*2780*/  LDG.E.CONSTANT R43, [R110.64] ;  /* 0x0000000a6e2b7981 */ /* 0x0000a2000c1e9900 */
[-C--:B------:R-:W-:Y:S02]  /*2790*/  IADD3 R35, P5, P6, R53, R34.reuse, R18 ;  /* 0x0000002235237210 */ /* 0x080fe40007ebe012 */
[----:B------:R-:W-:Y:S01]  /*27a0*/  IADD3 R32, P3, P4, R54, R34, R19 ;  /* 0x0000002236207210 */ /* 0x000fe20007c7e013 */
[----:B------:R1:W3:Y:S01]  /*27b0*/  LDG.E.CONSTANT R115, [R112.64] ;  /* 0x0000000a70737981 */ /* 0x0002e2000c1e9900 */
[----:B------:R-:W-:Y:S02]  /*27c0*/  IADD3.X R42, R72, R118, R73, P1, P2 ;  /* 0x00000076482a7210 */ /* 0x000fe40000fe4449 */
[----:B------:R-:W-:-:S02]  /*27d0*/  LEA R116, P1, R37, c[0x0][0x180], 0x2 ;  /* 0x0000600025747a11 */ /* 0x000fc400078210ff */
[----:B------:R-:W-:Y:S02]  /*27e0*/  LEA.HI.X R41, R30, c[0x0][0x184], R31, 0x2, P0 ;  /* 0x000061001e297a11 */ /* 0x000fe400000f141f */
[----:B------:R-:W-:Y:S02]  /*27f0*/  IADD3.X R36, R74, R118, R75, P5, P6 ;  /* 0x000000764a247210 */ /* 0x000fe40002fec44b */
[----:B------:R-:W-:Y:S02]  /*2800*/  IADD3 R30, P2, P0, R55, R34, R20 ;  /* 0x00000022371e7210 */ /* 0x000fe4000785e014 */
[----:B------:R-:W-:Y:S02]  /*2810*/  LEA R78, P5, R32, c[0x0][0x180], 0x2 ;  /* 0x00006000204e7a11 */ /* 0x000fe400078a10ff */
[----:B------:R-:W-:Y:S02]  /*2820*/  IADD3.X R33, R76, R118, R77, P3, P4 ;  /* 0x000000764c217210 */ /* 0x000fe40001fe844d */
[----:B------:R-:W-:-:S02]  /*2830*/  LEA.HI.X R117, R37, c[0x0][0x184], R42, 0x2, P1 ;  /* 0x0000610025757a11 */ /* 0x000fc400008f142a */
[----:B------:R4:W5:Y:S01]  /*2840*/  LDG.E.CONSTANT R42, [R28.64] ;  /* 0x0000000a1c2a7981 */ /* 0x000962000c1e9900 */
[----:B------:R-:W-:Y:S02]  /*2850*/  IADD3.X R31, R80, R118, R81, P2, P0 ;  /* 0x00000076501f7210 */ /* 0x000fe400017e0451 */
[----:B------:R-:W-:Y:S01]  /*2860*/  LEA.HI.X R79, R32, c[0x0][0x184], R33, 0x2, P5 ;  /* 0x00006100204f7a11 */ /* 0x000fe200028f1421 */
[----:B------:R1:W2:Y:S01]  /*2870*/  LDG.E.CONSTANT R109, [R116.64] ;  /* 0x0000000a746d7981 */ /* 0x0002a2000c1e9900 */
[C---:B------:R-:W-:Y:S02]  /*2880*/  LEA R98, P6, R35.reuse, c[0x0][0x180], 0x2 ;  /* 0x0000600023627a11 */ /* 0x040fe400078c10ff */
[----:B------:R-:W-:Y:S01]  /*2890*/  IADD3 R33, P0, P1, R56, R34, R21 ;  /* 0x0000002238217210 */ /* 0x000fe2000791e015 */
[----:B0-----:R0:W3:Y:S01]  /*28a0*/  LDG.E.CONSTANT R111, [R78.64] ;  /* 0x0000000a4e6f7981 */ /* 0x0010e2000c1e9900 */
[----:B------:R-:W-:Y:S02]  /*28b0*/  LEA.HI.X R99, R35, c[0x0][0x184], R36, 0x2, P6 ;  /* 0x0000610023637a11 */ /* 0x000fe400030f1424 */
[----:B------:R-:W-:-:S02]  /*28c0*/  IADD3.X R108, R82, R118, R83, P0, P1 ;  /* 0x00000076526c7210 */ /* 0x000fc400007e2453 */
[C---:B------:R-:W-:Y:S01]  /*28d0*/  LEA R38, P3, R30.reuse, c[0x0][0x180], 0x2 ;  /* 0x000060001e267a11 */ /* 0x040fe200078610ff */
[----:B------:R0:W3:Y:S01]  /*28e0*/  LDG.E.CONSTANT R110, [R98.64] ;  /* 0x0000000a626e7981 */ /* 0x0000e2000c1e9900 */
[C---:B------:R-:W-:Y:S02]  /*28f0*/  LEA R36, P2, R33.reuse, c[0x0][0x180], 0x2 ;  /* 0x0000600021247a11 */ /* 0x040fe400078410ff */
[----:B------:R-:W-:Y:S02]  /*2900*/  LEA.HI.X R39, R30, c[0x0][0x184], R31, 0x2, P3 ;  /* 0x000061001e277a11 */ /* 0x000fe400018f141f */
[----:B------:R-:W-:Y:S02]  /*2910*/  LEA.HI.X R37, R33, c[0x0][0x184], R108, 0x2, P2 ;  /* 0x0000610021257a11 */ /* 0x000fe400010f146c */
[-C--:B------:R-:W-:Y:S01]  /*2920*/  IADD3 R31, P3, P4, R57, R34.reuse, R22 ;  /* 0x00000022391f7210 */ /* 0x080fe20007c7e016 */
[----:B------:R0:W3:Y:S01]  /*2930*/  LDG.E.CONSTANT R108, [R40.64] ;  /* 0x0000000a286c7981 */ /* 0x0000e2000c1e9900 */
[----:B------:R-:W-:-:S02]  /*2940*/  IADD3 R35, P0, P1, R58, R34, R23 ;  /* 0x000000223a237210 */ /* 0x000fc4000791e017 */
[----:B------:R-:W-:Y:S01]  /*2950*/  LEA R30, P5, R31, c[0x0][0x180], 0x2 ;  /* 0x000060001f1e7a11 */ /* 0x000fe200078a10ff */
[----:B-1----:R1:W3:Y:S01]  /*2960*/  LDG.E.CONSTANT R112, [R38.64] ;  /* 0x0000000a26707981 */ /* 0x0022e2000c1e9900 */
[----:B------:R-:W-:Y:S02]  /*2970*/  IADD3.X R32, R84, R118, R85, P3, P4 ;  /* 0x0000007654207210 */ /* 0x000fe40001fe8455 */
[----:B------:R-:W-:Y:S01]  /*2980*/  IADD3 R33, P3, P4, R59, R34, R24 ;  /* 0x000000223b217210 */ /* 0x000fe20007c7e018 */
[----:B------:R0:W3:Y:S01]  /*2990*/  LDG.E.CONSTANT R113, [R36.64] ;  /* 0x0000000a24717981 */ /* 0x0000e2000c1e9900 */
[----:B------:R-:W-:Y:S02]  /*29a0*/  LEA.HI.X R31, R31, c[0x0][0x184], R32, 0x2, P5 ;  /* 0x000061001f1f7a11 */ /* 0x000fe400028f1420 */
[----:B------:R-:W-:Y:S02]  /*29b0*/  IADD3.X R120, R86, R118, R87, P0, P1 ;  /* 0x0000007656787210 */ /* 0x000fe400007e2457 */
[----:B------:R-:W-:-:S02]  /*29c0*/  LEA R32, P0, R33, c[0x0][0x180], 0x2 ;  /* 0x0000600021207a11 */ /* 0x000fc400078010ff */
[----:B------:R-:W-:-:S04]  /*29d0*/  IADD3.X R114, R88, R118, R89, P3, P4 ;  /* 0x0000007658727210 */ /* 0x000fc80001fe8459 */
[----:B------:R-:W-:Y:S02]  /*29e0*/  LEA.HI.X R33, R33, c[0x0][0x184], R114, 0x2, P0 ;  /* 0x0000610021217a11 */ /* 0x000fe400000f1472 */
[----:B0-----:R-:W-:Y:S02]  /*29f0*/  IADD3 R41, P0, P1, R60, R34, R25 ;  /* 0x000000223c297210 */ /* 0x001fe4000791e019 */
[----:B----4-:R-:W-:Y:S02]  /*2a00*/  LEA R28, P2, R35, c[0x0][0x180], 0x2 ;  /* 0x00006000231c7a11 */ /* 0x010fe400078410ff */
[----:B------:R-:W-:Y:S02]  /*2a10*/  IADD3.X R114, R90, R118, R91, P0, P1 ;  /* 0x000000765a727210 */ /* 0x000fe400007e245b */
[----:B------:R-:W-:Y:S02]  /*2a20*/  LEA R40, P6, R41, c[0x0][0x180], 0x2 ;  /* 0x0000600029287a11 */ /* 0x000fe400078c10ff */
[----:B------:R-:W-:-:S02]  /*2a30*/  LEA.HI.X R29, R35, c[0x0][0x184], R120, 0x2, P2 ;  /* 0x00006100231d7a11 */ /* 0x000fc400010f1478 */
[----:B------:R-:W-:Y:S01]  /*2a40*/  LEA.HI.X R41, R41, c[0x0][0x184], R114, 0x2, P6 ;  /* 0x0000610029297a11 */ /* 0x000fe200030f1472 */
[----:B------:R0:W4:Y:S01]  /*2a50*/  LDG.E.CONSTANT R120, [R32.64] ;  /* 0x0000000a20787981 */ /* 0x000122000c1e9900 */
[----:B------:R-:W-:-:S03]  /*2a60*/  IADD3 R116, P4, P5, R61, R34, R26 ;  /* 0x000000223d747210 */ /* 0x000fc60007d9e01a */
[----:B------:R0:W4:Y:S01]  /*2a70*/  LDG.E.CONSTANT R114, [R30.64] ;  /* 0x0000000a1e727981 */ /* 0x000122000c1e9900 */
[----:B------:R-:W-:-:S03]  /*2a80*/  IADD3 R35, P3, P2, R64, R34, R27 ;  /* 0x0000002240237210 */ /* 0x000fc60007a7e01b */
[----:B------:R0:W4:Y:S01]  /*2a90*/  LDG.E.CONSTANT R119, [R28.64] ;  /* 0x0000000a1c777981 */ /* 0x000122000c1e9900 */
[----:B------:R-:W-:Y:S02]  /*2aa0*/  LEA R98, P6, R116, c[0x0][0x180], 0x2 ;  /* 0x0000600074627a11 */ /* 0x000fe400078c10ff */
[-C--:B-1----:R-:W-:Y:S01]  /*2ab0*/  IADD3.X R39, R92, R118.reuse, R93, P4, P5 ;  /* 0x000000765c277210 */ /* 0x082fe200027ea45d */
[----:B------:R1:W4:Y:S01]  /*2ac0*/  LDG.E.CONSTANT R121, [R40.64] ;  /* 0x0000000a28797981 */ /* 0x000322000c1e9900 */
[----:B------:R-:W-:Y:S02]  /*2ad0*/  LEA R78, P4, R35, c[0x0][0x180], 0x2 ;  /* 0x00006000234e7a11 */ /* 0x000fe400078810ff */
[----:B------:R-:W-:Y:S02]  /*2ae0*/  IADD3.X R36, R94, R118, R95, P3, P2 ;  /* 0x000000765e247210 */ /* 0x000fe40001fe445f */
[----:B------:R-:W-:Y:S02]  /*2af0*/  IADD3 R34, P1, P0, R65, R34, R44 ;  /* 0x0000002241227210 */ /* 0x000fe4000783e02c */
[----:B------:R-:W-:-:S02]  /*2b00*/  LEA.HI.X R99, R116, c[0x0][0x184], R39, 0x2, P6 ;  /* 0x0000610074637a11 */ /* 0x000fc400030f1427 */
[----:B------:R-:W-:Y:S02]  /*2b10*/  LEA.HI.X R79, R35, c[0x0][0x184], R36, 0x2, P4 ;  /* 0x00006100234f7a11 */ /* 0x000fe400020f1424 */
[----:B------:R-:W-:Y:S01]  /*2b20*/  LEA R116, P2, R34, c[0x0][0x180], 0x2 ;  /* 0x0000600022747a11 */ /* 0x000fe200078410ff */
[----:B------:R-:W4:Y:S01]  /*2b30*/  LDG.E.CONSTANT R98, [R98.64] ;  /* 0x0000000a62627981 */ /* 0x000f22000c1e9900 */
[----:B0-----:R-:W-:-:S03]  /*2b40*/  IADD3.X R31, R96, R118, R97, P1, P0 ;  /* 0x00000076601f7210 */ /* 0x001fc60000fe0461 */
[----:B------:R-:W4:Y:S01]  /*2b50*/  LDG.E.CONSTANT R79, [R78.64] ;  /* 0x0000000a4e4f7981 */ /* 0x000f22000c1e9900 */
[----:B------:R-:W-:-:S03]  /*2b60*/  LEA.HI.X R117, R34, c[0x0][0x184], R31, 0x2, P2 ;  /* 0x0000610022757a11 */ /* 0x000fc600010f141f */
[----:B------:R-:W5:Y:S04]  /*2b70*/  LDS.128 R28, [R46] ;  /* 0x000000002e1c7984 */ /* 0x000f680000000c00 */
[----:B------:R-:W4:Y:S04]  /*2b80*/  LDG.E.CONSTANT R116, [R116.64] ;  /* 0x0000000a74747981 */ /* 0x000f28000c1e9900 */
[----:B------:R-:W0:Y:S04]  /*2b90*/  LDS.128 R32, [R46+0x10] ;  /* 0x000010002e207984 */ /* 0x000e280000000c00 */
[----:B------:R-:W0:Y:S01]  /*2ba0*/  LDS.128 R36, [R46+0x20] ;  /* 0x000020002e247984 */ /* 0x000e220000000c00 */
[----:B------:R-:W-:Y:S01]  /*2bb0*/  ISETP.NE.AND P0, PT, R9, RZ, PT ;  /* 0x000000ff0900720c */ /* 0x000fe20003f05270 */
[----:B-----5:R-:W-:-:S04]  /*2bc0*/  FMUL.FTZ R29, R42, R29 ;  /* 0x0000001d2a1d7220 */ /* 0x020fc80000410000 */
[----:B--2---:R-:W-:Y:S02]  /*2bd0*/  FFMA.FTZ R28, R28, R43, R29 ;  /* 0x0000002b1c1c7223 */ /* 0x004fe4000001001d */
[----:B-1----:R-:W1:Y:S02]  /*2be0*/  LDS.128 R40, [R46+0x30] ;  /* 0x000030002e287984 */ /* 0x002e640000000c00 */
[----:B---3--:R-:W-:-:S04]  /*2bf0*/  FFMA.FTZ R28, R115, R30, R28 ;  /* 0x0000001e731c7223 */ /* 0x008fc8000001001c */
        /* <DEDUP_REMOVED lines=15> */
.L_x_24574:
[----:B01----:R-:W-:Y:S01]  /*2cf0*/  FADD.FTZ R43, R43, R28 ;  /* 0x0000001c2b2b7221 */ /* 0x003fe20000010000 */
[----:B------:R-:W-:Y:S05]  /*2d00*/  BRA.DIV ~URZ, `(.L_x_24538) ;  /* 0x000030927f007947 */ /* 0x000fea000b800000 */
[----:B------:R0:W1:Y:S02]  /*2d10*/  SHFL.BFLY PT, R28, R43, 0x1, 0x1f ;  /* 0x0c201f002b1c7f89 */ /* 0x00006400000e0000 */
.L_x_24575:
        /* <DEDUP_REMOVED lines=11> */
.L_x_24536:
[----:B------:R-:W-:-:S13]  /*2dd0*/  ISETP.NE.AND P0, PT, R9, RZ, PT ;  /* 0x000000ff0900720c */ /* 0x000fda0003f05270 */
[----:B------:R-:W-:-:S05]  /*2de0*/  @!P0 IMAD.MOV.U32 R29, RZ, RZ, -0x800001 ;  /* 0xff7fffffff1d8424 */ /* 0x000fca00078e00ff */
[----:B------:R0:W-:Y:S02]  /*2df0*/  @!P0 STS [R106], R29 ;  /* 0x0000001d6a008388 */ /* 0x0001e40000000800 */
.L_x_24539:
[----:B------:R-:W-:Y:S05]  /*2e00*/  BSYNC B1 ;  /* 0x0000000000017941 */ /* 0x000fea0003800000 */
.L_x_24535:
        /* <DEDUP_REMOVED lines=9> */
.L_x_24527:
[----:B------:R-:W-:Y:S05]  /*2ea0*/  BSYNC B0 ;  /* 0x0000000000007941 */ /* 0x000fea0003800000 */
.L_x_24526:
[----:B------:R-:W-:Y:S05]  /*2eb0*/  BRA.DIV ~URZ, `(.L_x_24541) ;  /* 0x00002f627f007947 */ /* 0x000fea000b800000 */
[----:B------:R0:W1:Y:S02]  /*2ec0*/  SHFL.BFLY PT, R14, R11, 0x10, 0x1f ;  /* 0x0e001f000b0e7f89 */ /* 0x00006400000e0000 */
.L_x_24576:
[----:B01----:R-:W-:Y:S01]  /*2ed0*/  FMNMX.FTZ R11, R14, R11, !PT ;  /* 0x0000000b0e0b7209 */ /* 0x003fe20007810000 */
[----:B------:R-:W-:Y:S05]  /*2ee0*/  BRA.DIV ~URZ, `(.L_x_24542) ;  /* 0x00002fb27f007947 */ /* 0x000fea000b800000 */
[----:B------:R-:W0:Y:S02]  /*2ef0*/  SHFL.BFLY PT, R9, R11, 0x8, 0x1f ;  /* 0x0d001f000b097f89 */ /* 0x000e2400000e0000 */
[----:B0-----:R-:W-:-:S05]  /*2f00*/  FMNMX.FTZ R9, R11, R9, !PT ;  /* 0x000000090b097209 */ /* 0x001fca0007810000 */
[----:B------:R0:W1:Y:S02]  /*2f10*/  SHFL.BFLY PT, R14, R9, 0x4, 0x1f ;  /* 0x0c801f00090e7f89 */ /* 0x00006400000e0000 */
.L_x_24577:
        /* <DEDUP_REMOVED lines=37> */
.L_x_24547:
        /* <DEDUP_REMOVED lines=11> */
.L_x_24546:
[----:B------:R-:W-:Y:S05]  /*3220*/  BSYNC B1 ;  /* 0x0000000000017941 */ /* 0x000fea0003800000 */
.L_x_24545:
        /* <DEDUP_REMOVED lines=10> */
.L_x_24550:
        /* <DEDUP_REMOVED lines=100> */
.L_x_24549:
[----:B------:R-:W-:Y:S05]  /*3910*/  BSYNC B1 ;  /* 0x0000000000017941 */ /* 0x000fea0003800000 */
.L_x_24548:
        /* <DEDUP_REMOVED lines=55> */
.L_x_24552:
[----:B------:R-:W-:Y:S05]  /*3c90*/  BSYNC B1 ;  /* 0x0000000000017941 */ /* 0x000fea0003800000 */
.L_x_24551:
        /* <DEDUP_REMOVED lines=26> */
.L_x_24544:
[----:B------:R-:W-:Y:S05]  /*3e40*/  BSYNC B0 ;  /* 0x0000000000007941 */ /* 0x000fea0003800000 */
.L_x_24543:
        /* <DEDUP_REMOVED lines=45> */
.L_x_24557:
        /* <DEDUP_REMOVED lines=8> */
.L_x_24556:
[----:B------:R-:W-:Y:S05]  /*41a0*/  BSYNC B1 ;  /* 0x0000000000017941 */ /* 0x000fea0003800000 */
.L_x_24555:
        /* <DEDUP_REMOVED lines=10> */
.L_x_24560:
        /* <DEDUP_REMOVED lines=52> */
.L_x_24559:
[----:B------:R-:W-:Y:S05]  /*4590*/  BSYNC B1 ;  /* 0x0000000000017941 */ /* 0x000fea0003800000 */
.L_x_24558:
        /* <DEDUP_REMOVED lines=31> */
.L_x_24562:
[----:B------:R-:W-:Y:S05]  /*4790*/  BSYNC B1 ;  /* 0x0000000000017941 */ /* 0x000fea0003800000 */
.L_x_24561:
        /* <DEDUP_REMOVED lines=14> */
.L_x_24554:
[----:B------:R-:W-:Y:S05]  /*4880*/  BSYNC B0 ;  /* 0x0000000000007941 */ /* 0x000fea0003800000 */
.L_x_24553:
        /* <DEDUP_REMOVED lines=34> */
.L_x_24564:
[----:B------:R-:W-:Y:S05]  /*4ab0*/  BSYNC B0 ;  /* 0x0000000000007941 */ /* 0x000fea0003800000 */
.L_x_24563:
[----:B------:R-:W-:Y:S01]  /*4ac0*/  BSSY B0, `(.L_x_24565) ;  /* 0x00000b6000007945 */ /* 0x000fe20003800000 */
[----:B------:R-:W-:Y:S02]  /*4ad0*/  @P1 IMAD.MOV.U32 R15, RZ, RZ, RZ ;  /* 0x000000ffff0f1224 */ /* 0x000fe400078e00ff */
[----:B------:R-:W-:Y:S01]  /*4ae0*/  @P1 IMAD.MOV.U32 R37, RZ, RZ, RZ ;  /* 0x000000ffff251224 */ /* 0x000fe200078e00ff */
[----:B------:R-:W-:Y:S05]  /*4af0*/  @P1 BRA `(.L_x_24566) ;  /* 0x00000b2000001947 */ /* 0x000fea0003800000 */
[----:B0-----:R-:W-:Y:S01]  /*4b00*/  IABS R9, c[0x0][0x1e4] ;  /* 0x0000790000097a13 */ /* 0x001fe20000000000 */
[----:B------:R-:W0:Y:S01]  /*4b10*/  S2R R7, SR_CTAID.Y ;  /* 0x0000000000077919 */ /* 0x000e220000002600 */
[----:B------:R-:W-:Y:S01]  /*4b20*/  LOP3.LUT R42, RZ, R3, RZ, 0x33, !PT ;  /* 0x00000003ff2a7212 */ /* 0x000fe200078e33ff */
[----:B------:R-:W-:Y:S01]  /*4b30*/  IMAD.MOV.U32 R17, RZ, RZ, c[0x0][0x1bc] ;  /* 0x00006f00ff117624 */ /* 0x000fe200078e00ff */
[----:B------:R-:W2:Y:S01]  /*4b40*/  I2F.RP R11, R9 ;  /* 0x00000009000b7306 */ /* 0x000ea20000209400 */
[----:B------:R-:W3:Y:S01]  /*4b50*/  S2R R49, SR_CTAID.Z ;  /* 0x0000000000317919 */ /* 0x000ee20000002700 */
[----:B-1----:R-:W-:Y:S01]  /*4b60*/  IADD3 R40, R10, -c[0x0][0x1dc], RZ ;  /* 0x800077000a287a10 */ /* 0x002fe20007ffe0ff */
[----:B------:R-:W-:-:S02]  /*4b70*/  IMAD R10, R5, c[0x0][0x1c0], RZ ;  /* 0x00007000050a7a24 */ /* 0x000fc400078e02ff */
[----:B------:R-:W-:-:S03]  /*4b80*/  IMAD.MOV.U32 R37, RZ, RZ, RZ ;  /* 0x000000ffff257224 */ /* 0x000fc600078e00ff */
[----:B--2---:R-:W1:Y:S01]  /*4b90*/  MUFU.RCP R11, R11 ;  /* 0x0000000b000b7308 */ /* 0x004e620000001000 */
[----:B0-----:R-:W-:Y:S01]  /*4ba0*/  IMAD R14, R7, c[0x0][0x1a8], RZ ;  /* 0x00006a00070e7a24 */ /* 0x001fe200078e02ff */
[----:B------:R-:W-:Y:S01]  /*4bb0*/  SHF.R.S32.HI R7, RZ, 0x1f, R13 ;  /* 0x0000001fff077819 */ /* 0x000fe2000001140d */
[----:B---3--:R-:W-:-:S03]  /*4bc0*/  IMAD R41, R49, 0x40, R6 ;  /* 0x0000004031297824 */ /* 0x008fc600078e0206 */
[----:B------:R-:W-:Y:S01]  /*4bd0*/  IADD3 R39, P0, R14, R13, RZ ;  /* 0x0000000d0e277210 */ /* 0x000fe20007f1e0ff */
[----:B------:R-:W-:-:S03]  /*4be0*/  IMAD.SHL.U32 R41, R41, 0x8, RZ ;  /* 0x0000000829297824 */ /* 0x000fc600078e00ff */
[----:B------:R-:W-:Y:S02]  /*4bf0*/  LEA.HI.X.SX32 R14, R14, R7, 0x1, P0 ;  /* 0x000000070e0e7211 */ /* 0x000fe400000f0eff */
[----:B-1----:R-:W-:Y:S02]  /*4c00*/  IADD3 R15, R11, 0xffffffe, RZ ;  /* 0x0ffffffe0b0f7810 */ /* 0x002fe40007ffe0ff */
[----:B------:R-:W-:-:S04]  /*4c10*/  LEA R36, P0, R39, c[0x0][0x198], 0x2 ;  /* 0x0000660027247a11 */ /* 0x000fc800078010ff */
[----:B------:R-:W0:Y:S01]  /*4c20*/  F2I.FTZ.U32.TRUNC.NTZ R15, R15 ;  /* 0x0000000f000f7305 */ /* 0x000e22000021f000 */
[----:B------:R-:W-:Y:S01]  /*4c30*/  LEA.HI.X R39, R39, c[0x0][0x19c], R14, 0x2, P0 ;  /* 0x0000670027277a11 */ /* 0x000fe200000f140e */
[----:B------:R-:W-:Y:S02]  /*4c40*/  IMAD.MOV.U32 R14, RZ, RZ, RZ ;  /* 0x000000ffff0e7224 */ /* 0x000fe400078e00ff */
[----:B0-----:R-:W-:-:S04]  /*4c50*/  IMAD.MOV R16, RZ, RZ, -R15 ;  /* 0x000000ffff107224 */ /* 0x001fc800078e0a0f */
[----:B------:R-:W-:-:S04]  /*4c60*/  IMAD R7, R16, R9, RZ ;  /* 0x0000000910077224 */ /* 0x000fc800078e02ff */
[----:B------:R-:W-:Y:S01]  /*4c70*/  IMAD.HI.U32 R38, R15, R7, R14 ;  /* 0x000000070f267227 */ /* 0x000fe200078e000e */
[----:B------:R-:W-:Y:S01]  /*4c80*/  LEA.HI R7, R8, R8, RZ, 0x1 ;  /* 0x0000000808077211 */ /* 0x000fe200078f08ff */
[----:B------:R-:W-:-:S03]  /*4c90*/  CS2R R14, SRZ ;  /* 0x00000000000e7805 */ /* 0x000fc6000001ff00 */
[C---:B------:R-:W-:Y:S01]  /*4ca0*/  LOP3.LUT R3, R7.reuse, 0xfffffffe, RZ, 0xc0, !PT ;  /* 0xfffffffe07037812 */ /* 0x040fe200078ec0ff */
[----:B------:R-:W-:Y:S02]  /*4cb0*/  IMAD.SHL.U32 R11, R7, 0x4, RZ ;  /* 0x00000004070b7824 */ /* 0x000fe400078e00ff */
[----:B------:R-:W-:Y:S02]  /*4cc0*/  IMAD.MOV.U32 R7, RZ, RZ, RZ ;  /* 0x000000ffff077224 */ /* 0x000fe400078e00ff */
[----:B------:R-:W-:Y:S01]  /*4cd0*/  IMAD.IADD R5, R8, 0x1, -R3 ;  /* 0x0000000108057824 */ /* 0x000fe200078e0a03 */
[----:B------:R-:W-:Y:S02]  /*4ce0*/  LOP3.LUT R16, R11, 0xfffffff8, RZ, 0xc0, !PT ;  /* 0xfffffff80b107812 */ /* 0x000fe400078ec0ff */
[----:B------:R-:W-:Y:S01]  /*4cf0*/  SHF.R.S32.HI R11, RZ, 0x1f, R10 ;  /* 0x0000001fff0b7819 */ /* 0x000fe2000001140a */
[----:B------:R-:W-:Y:S02]  /*4d00*/  IMAD R46, R6, 0x2, R5 ;  /* 0x00000002062e7824 */ /* 0x000fe400078e0205 */
[----:B------:R-:W-:Y:S01]  /*4d10*/  IMAD R3, R5, 0x4, R16 ;  /* 0x0000000405037824 */ /* 0x000fe200078e0210 */
[----:B------:R-:W-:Y:S01]  /*4d20*/  SHF.R.S32.HI R5, RZ, 0x1f, R17 ;  /* 0x0000001fff057819 */ /* 0x000fe20000011411 */
[----:B------:R-:W-:Y:S01]  /*4d30*/  IMAD R49, R49, 0x80, R46 ;  /* 0x0000008031317824 */ /* 0x000fe200078e022e */
[----:B------:R-:W-:-:S02]  /*4d40*/  LEA R46, R46, 0x120, 0x4 ;  /* 0x000001202e2e7811 */ /* 0x000fc400078e20ff */
[----:B------:R-:W-:Y:S01]  /*4d50*/  IADD3 R43, R3, 0x100, RZ ;  /* 0x00000100032b7810 */ /* 0x000fe20007ffe0ff */
[----:B------:R-:W-:Y:S01]  /*4d60*/  IMAD.SHL.U32 R49, R49, 0x4, RZ ;  /* 0x0000000431317824 */ /* 0x000fe200078e00ff */
[----:B------:R-:W-:Y:S02]  /*4d70*/  IADD3 R47, R3, 0x180, RZ ;  /* 0x00000180032f7810 */ /* 0x000fe40007ffe0ff */
.L_x_24569:
        /* <DEDUP_REMOVED lines=131> */
.L_x_24568:
[----:B------:R-:W-:Y:S05]  /*55b0*/  BSYNC B1 ;  /* 0x0000000000017941 */ /* 0x000fea0003800000 */
.L_x_24567:
[----:B------:R-:W-:Y:S02]  /*55c0*/  IADD3 R36, P1, R36, 0x10, RZ ;  /* 0x0000001024247810 */ /* 0x000fe40007f3e0ff */
[----:B------:R-:W-:Y:S02]  /*55d0*/  IADD3 R41, R41, 0x20, RZ ;  /* 0x0000002029297810 */ /* 0x000fe40007ffe0ff */
[----:B------:R-:W-:Y:S01]  /*55e0*/  IADD3 R49, R49, 0x20, RZ ;  /* 0x0000002031317810 */ /* 0x000fe20007ffe0ff */
[----:B------:R-:W-:Y:S01]  /*55f0*/  IMAD.X R39, RZ, RZ, R39, P1 ;  /* 0x000000ffff277224 */ /* 0x000fe200008e0627 */
[----:B------:R-:W-:Y:S01]  /*5600*/  IADD3 R46, R46, 0x80, RZ ;  /* 0x000000802e2e7810 */ /* 0x000fe20007ffe0ff */
[----:B------:R-:W-:Y:S05]  /*5610*/  @!P0 BRA `(.L_x_24569) ;  /* 0xfffff76000008947 */ /* 0x000fea000383ffff */
.L_x_24566:
[----:B------:R-:W-:Y:S05]  /*5620*/  BSYNC B0 ;  /* 0x0000000000007941 */ /* 0x000fea0003800000 */
.L_x_24565:
[----:B------:R-:W2:Y:S01]  /*5630*/  SHFL.BFLY PT, R0, R37, 0x1, 0x1f ;  /* 0x0c201f0025007f89 */ /* 0x000ea200000e0000 */
[----:B------:R-:W-:Y:S01]  /*5640*/  LOP3.LUT R5, R8, 0x1, RZ, 0xc0, !PT ;  /* 0x0000000108057812 */ /* 0x000fe200078ec0ff */
[----:B------:R-:W-:Y:S02]  /*5650*/  BSSY B0, `(.L_x_24570) ;  /* 0x0000031000007945 */ /* 0x000fe40003800000 */
[----:B------:R-:W3:Y:S04]  /*5660*/  SHFL.BFLY PT, R4, R15, 0x1, 0x1f ;  /* 0x0c201f000f047f89 */ /* 0x000ee800000e0000 */
[----:B------:R-:W-:Y:S01]  /*5670*/  BAR.SYNC.DEFER_BLOCKING 0x0 ;  /* 0x0000000000007b1d */ /* 0x000fe20000010000 */
[----:B------:R-:W-:-:S02]  /*5680*/  ISETP.NE.AND P2, PT, R5, RZ, PT ;  /* 0x000000ff0500720c */ /* 0x000fc40003f45270 */
[C---:B------:R-:W-:Y:S02]  /*5690*/  LOP3.LUT R5, R2.reuse, 0xffffffc0, RZ, 0xc0, !PT ;  /* 0xffffffc002057812 */ /* 0x040fe400078ec0ff */
[----:B------:R-:W-:Y:S01]  /*56a0*/  ISETP.GT.OR P0, PT, R2, 0x3f, P2 ;  /* 0x0000003f0200780c */ /* 0x000fe20001704670 */
[----:B------:R-:W4:Y:S01]  /*56b0*/  SHFL.BFLY PT, R3, R14, 0x1, 0x1f ;  /* 0x0c201f000e037f89 */ /* 0x000f2200000e0000 */
[----:B------:R-:W-:Y:S02]  /*56c0*/  ISETP.NE.OR P1, PT, R5, 0x40, P2 ;  /* 0x000000400500780c */ /* 0x000fe40001725670 */
[----:B------:R-:W-:Y:S01]  /*56d0*/  LEA.HI R5, R8, R8, RZ, 0x1 ;  /* 0x0000000808057211 */ /* 0x000fe200078f08ff */
[----:B------:R-:W0:Y:S03]  /*56e0*/  SHFL.BFLY PT, R10, R7, 0x1, 0x1f ;  /* 0x0c201f00070a7f89 */ /* 0x000e2600000e0000 */
[----:B------:R-:W-:Y:S01]  /*56f0*/  SHF.R.S32.HI R5, RZ, 0x1, R5 ;  /* 0x00000001ff057819 */ /* 0x000fe20000011405 */
[----:B--2---:R-:W-:-:S04]  /*5700*/  FADD.FTZ R37, R0, R37 ;  /* 0x0000002500257221 */ /* 0x004fc80000010000 */
[----:B------:R-:W-:Y:S02]  /*5710*/  IMAD R6, R6, 0x40, R5 ;  /* 0x0000004006067824 */ /* 0x000fe400078e0205 */
[----:B---3--:R-:W-:-:S03]  /*5720*/  FADD.FTZ R15, R4, R15 ;  /* 0x0000000f040f7221 */ /* 0x008fc60000010000 */
[----:B------:R-:W-:Y:S04]  /*5730*/  @!P1 STS [R6.X4+-0xe0], R37 ;  /* 0xffff202506009388 */ /* 0x000fe80000004800 */
[----:B------:R-:W-:Y:S01]  /*5740*/  @!P1 STS [R6.X4+-0xa0], R15 ;  /* 0xffff600f06009388 */ /* 0x000fe20000004800 */
[----:B----4-:R-:W-:Y:S01]  /*5750*/  FADD.FTZ R11, R3, R14 ;  /* 0x0000000e030b7221 */ /* 0x010fe20000010000 */
[----:B------:R-:W-:Y:S01]  /*5760*/  LOP3.LUT R3, R2, 0xffffffe0, RZ, 0xc0, !PT ;  /* 0xffffffe002037812 */ /* 0x000fe200078ec0ff */
[----:B0-----:R-:W-:-:S03]  /*5770*/  FADD.FTZ R13, R10, R7 ;  /* 0x000000070a0d7221 */ /* 0x001fc60000010000 */
[----:B------:R-:W-:Y:S01]  /*5780*/  @!P1 STS [R6.X4+-0x60], R11 ;  /* 0xffffa00b06009388 */ /* 0x000fe20000004800 */
[----:B------:R-:W-:Y:S02]  /*5790*/  ISETP.NE.OR P4, PT, R3, 0x20, P2 ;  /* 0x000000200300780c */ /* 0x000fe40001785670 */
[C---:B------:R-:W-:Y:S01]  /*57a0*/  IADD3 R3, R2.reuse, 0x1f, RZ ;  /* 0x0000001f02037810 */ /* 0x040fe20007ffe0ff */
[----:B------:R-:W-:Y:S04]  /*57b0*/  @!P1 STS [R6.X4+-0x20], R13 ;  /* 0xffffe00d06009388 */ /* 0x000fe80000004800 */
[----:B------:R-:W-:Y:S01]  /*57c0*/  BAR.SYNC.DEFER_BLOCKING 0x0 ;  /* 0x0000000000007b1d */ /* 0x000fe20000010000 */
[----:B------:R-:W-:Y:S02]  /*57d0*/  ISETP.GT.OR P1, PT, R2, 0x1f, P2 ;  /* 0x0000001f0200780c */ /* 0x000fe40001724670 */
[----:B------:R-:W-:-:S03]  /*57e0*/  ISETP.GT.U32.AND P3, PT, R3, 0x3e, PT ;  /* 0x0000003e0300780c */ /* 0x000fc60003f64070 */
        /* <DEDUP_REMOVED lines=23> */
.L_x_24571:
[----:B0-----:R-:W-:Y:S05]  /*5960*/  BSYNC B0 ;  /* 0x0000000000007941 */ /* 0x001fea0003800000 */
.L_x_24570:
        /* <DEDUP_REMOVED lines=32> */
[----:B------:R-:W-:-:S02]  /*5b70*/  LEA.HI.X.SX32 R0, R6, UR7, 0x1, P3 ;  /* 0x0000000706007c11 */ /* 0x000fc400098f0eff */
[----:B------:R-:W-:Y:S02]  /*5b80*/  LEA R4, P0, R5, c[0x0][0x170], 0x2 ;  /* 0x00005c0005047a11 */ /* 0x000fe400078010ff */
        /* <DEDUP_REMOVED lines=9> */
.L_x_24531:
[----:B------:R-:W-:Y:S01]  /*5c20*/  IMAD.MOV.U32 R30, RZ, RZ, R43 ;  /* 0x000000ffff1e7224 */ /* 0x000fe200078e002b */
[----:B------:R-:W-:Y:S01]  /*5c30*/  MOV R28, 0x5c80 ;  /* 0x00005c80001c7802 */ /* 0x000fe20000000f00 */
[----:B------:R-:W-:-:S02]  /*5c40*/  IMAD.MOV.U32 R31, RZ, RZ, 0x2 ;  /* 0x00000002ff1f7424 */ /* 0x000fc400078e00ff */
[----:B------:R-:W-:Y:S02]  /*5c50*/  IMAD.MOV.U32 R32, RZ, RZ, 0x1f ;  /* 0x0000001fff207424 */ /* 0x000fe400078e00ff */
[----:B------:R-:W-:Y:S02]  /*5c60*/  IMAD.MOV.U32 R33, RZ, RZ, -0x1 ;  /* 0xffffffffff217424 */ /* 0x000fe400078e00ff */
[----:B------:R-:W-:Y:S05]  /*5c70*/  CALL.REL.NOINC `($__internal_430_$__cuda_sm70_shflsync_bfly_p) ;  /* 0x0000031000007944 */ /* 0x000fea0003c00000 */
[----:B-1----:R-:W-:Y:S01]  /*5c80*/  IMAD.MOV.U32 R28, RZ, RZ, R30 ;  /* 0x000000ffff1c7224 */ /* 0x002fe200078e001e */
[----:B0-----:R-:W-:Y:S05]  /*5c90*/  BRA `(.L_x_24572) ;  /* 0xffffc3e000007947 */ /* 0x001fea000383ffff */
.L_x_24532:
[----:B------:R-:W-:Y:S01]  /*5ca0*/  IMAD.MOV.U32 R30, RZ, RZ, R43 ;  /* 0x000000ffff1e7224 */ /* 0x000fe200078e002b */
[----:B------:R-:W-:Y:S01]  /*5cb0*/  MOV R28, 0x5d00 ;  /* 0x00005d00001c7802 */ /* 0x000fe20000000f00 */
[----:B------:R-:W-:Y:S02]  /*5cc0*/  IMAD.MOV.U32 R31, RZ, RZ, 0x1 ;  /* 0x00000001ff1f7424 */ /* 0x000fe400078e00ff */
[----:B------:R-:W-:Y:S02]  /*5cd0*/  IMAD.MOV.U32 R32, RZ, RZ, 0x1f ;  /* 0x0000001fff207424 */ /* 0x000fe400078e00ff */
[----:B------:R-:W-:Y:S02]  /*5ce0*/  IMAD.MOV.U32 R33, RZ, RZ, -0x1 ;  /* 0xffffffffff217424 */ /* 0x000fe400078e00ff */
[----:B------:R-:W-:Y:S05]  /*5cf0*/  CALL.REL.NOINC `($__internal_430_$__cuda_sm70_shflsync_bfly_p) ;  /* 0x0000029000007944 */ /* 0x000fea0003c00000 */
[----:B-1----:R-:W-:Y:S01]  /*5d00*/  IMAD.MOV.U32 R28, RZ, RZ, R30 ;  /* 0x000000ffff1c7224 */ /* 0x002fe200078e001e */
[----:B0-----:R-:W-:Y:S05]  /*5d10*/  BRA `(.L_x_24573) ;  /* 0xffffc39000007947 */ /* 0x001fea000383ffff */
.L_x_24537:
        /* <DEDUP_REMOVED lines=8> */
.L_x_24538:
        /* <DEDUP_REMOVED lines=8> */
.L_x_24541:
[----:B------:R-:W-:Y:S01]  /*5e20*/  IMAD.MOV.U32 R30, RZ, RZ, R11 ;  /* 0x000000ffff1e7224 */ /* 0x000fe200078e000b */
[----:B------:R-:W-:Y:S01]  /*5e30*/  MOV R28, 0x5e80 ;  /* 0x00005e80001c7802 */ /* 0x000fe20000000f00 */
[----:B------:R-:W-:-:S02]  /*5e40*/  IMAD.MOV.U32 R31, RZ, RZ, 0x10 ;  /* 0x00000010ff1f7424 */ /* 0x000fc400078e00ff */
[----:B------:R-:W-:Y:S02]  /*5e50*/  IMAD.MOV.U32 R32, RZ, RZ, 0x1f ;  /* 0x0000001fff207424 */ /* 0x000fe400078e00ff */
[----:B------:R-:W-:Y:S02]  /*5e60*/  IMAD.MOV.U32 R33, RZ, RZ, -0x1 ;  /* 0xffffffffff217424 */ /* 0x000fe400078e00ff */
[----:B-----5:R-:W-:Y:S05]  /*5e70*/  CALL.REL.NOINC `($__internal_430_$__cuda_sm70_shflsync_bfly_p) ;  /* 0x0000011000007944 */ /* 0x020fea0003c00000 */
[----:B-1----:R-:W-:Y:S01]  /*5e80*/  IMAD.MOV.U32 R14, RZ, RZ, R30 ;  /* 0x000000ffff0e7224 */ /* 0x002fe200078e001e */
[----:B0-----:R-:W-:Y:S05]  /*5e90*/  BRA `(.L_x_24576) ;  /* 0xffffd03000007947 */ /* 0x001fea000383ffff */
.L_x_24542:
[----:B------:R-:W-:Y:S01]  /*5ea0*/  IMAD.MOV.U32 R30, RZ, RZ, R11 ;  /* 0x000000ffff1e7224 */ /* 0x000fe200078e000b */
[----:B------:R-:W-:Y:S01]  /*5eb0*/  MOV R28, 0x5f00 ;  /* 0x00005f00001c7802 */ /* 0x000fe20000000f00 */
[----:B------:R-:W-:Y:S02]  /*5ec0*/  IMAD.MOV.U32 R31, RZ, RZ, 0x8 ;  /* 0x00000008ff1f7424 */ /* 0x000fe400078e00ff */
[----:B------:R-:W-:Y:S02]  /*5ed0*/  IMAD.MOV.U32 R32, RZ, RZ, 0x1f ;  /* 0x0000001fff207424 */ /* 0x000fe400078e00ff */
[----:B------:R-:W-:Y:S02]  /*5ee0*/  IMAD.MOV.U32 R33, RZ, RZ, -0x1 ;  /* 0xffffffffff217424 */ /* 0x000fe400078e00ff */
[----:B-----5:R-:W-:Y:S05]  /*5ef0*/  CALL.REL.NOINC `($__internal_430_$__cuda_sm70_shflsync_bfly_p) ;  /* 0x0000009000007944 */ /* 0x020fea0003c00000 */
[----:B-1----:R-:W-:Y:S01]  /*5f00*/  FMNMX.FTZ R9, R11, R30, !PT ;  /* 0x0000001e0b097209 */ /* 0x002fe20007810000 */
[----:B0-----:R-:W-:Y:S01]  /*5f10*/  IMAD.MOV.U32 R31, RZ, RZ, 0x4 ;  /* 0x00000004ff1f7424 */ /* 0x001fe200078e00ff */
[----:B------:R-:W-:Y:S01]  /*5f20*/  MOV R28, 0x5f70 ;  /* 0x00005f70001c7802 */ /* 0x000fe20000000f00 */
[----:B------:R-:W-:-:S02]  /*5f30*/  IMAD.MOV.U32 R32, RZ, RZ, 0x1f ;  /* 0x0000001fff207424 */ /* 0x000fc400078e00ff */
[----:B------:R-:W-:Y:S02]  /*5f40*/  IMAD.MOV.U32 R33, RZ, RZ, -0x1 ;  /* 0xffffffffff217424 */ /* 0x000fe400078e00ff */
[----:B------:R-:W-:Y:S02]  /*5f50*/  IMAD.MOV.U32 R30, RZ, RZ, R9 ;  /* 0x000000ffff1e7224 */ /* 0x000fe400078e0009 */
[----:B------:R-:W-:Y:S05]  /*5f60*/  CALL.REL.NOINC `($__internal_430_$__cuda_sm70_shflsync_bfly_p) ;  /* 0x0000002000007944 */ /* 0x000fea0003c00000 */
[----:B-1----:R-:W-:Y:S01]  /*5f70*/  IMAD.MOV.U32 R14, RZ, RZ, R30 ;  /* 0x000000ffff0e7224 */ /* 0x002fe200078e001e */
[----:B0-----:R-:W-:Y:S05]  /*5f80*/  BRA `(.L_x_24577) ;  /* 0xffffcf9000007947 */ /* 0x001fea000383ffff */
        .weak           $__internal_430_$__cuda_sm70_shflsync_bfly_p
        .type           $__internal_430_$__cuda_sm70_shflsync_bfly_p,@function
        .size           $__internal_430_$__cuda_sm70_shflsync_bfly_p,(.L_x_25091 - $__internal_430_$__cuda_sm70_shflsync_bfly_p)
$__internal_430_$__cuda_sm70_shflsync_bfly_p:
[----:B------:R-:W-:Y:S01]  /*5f90*/  IMAD.MOV.U32 R29, RZ, RZ, 0x0 ;  /* 0x00000000ff1d7424 */ /* 0x000fe200078e00ff */
[----:B------:R-:W-:Y:S04]  /*5fa0*/  WARPSYNC R33 ;  /* 0x0000002100007348 */ /* 0x000fe80003800000 */
[----:B------:R0:W1:Y:S01]  /*5fb0*/  SHFL.BFLY PT, R30, R30, R31, R32 ;  /* 0x0c00001f1e1e7389 */ /* 0x00006200000e0020 */
[----:B------:R-:W-:Y:S05]  /*5fc0*/  RET.REL.NODEC R28 `(_ZN4vllm25paged_attention_v2_kernelIffLi64ELi8ELi128ELNS_18Fp8KVCacheDataTypeE0ELb1ELi512EEEvPfS2_PT_PKS3_PKT0_S9_ifPKiSB_iPKfiiiSD_SD_iiiii) ;  /* 0xffffa0301c007950 */ /* 0x000fea0003c3ffff */
.L_x_24578:
        /* <DEDUP_REMOVED lines=11> */
.L_x_25091:


//--------------------- .text._ZN4vllm32paged_attention_v2_reduce_kernelIfLi32ELi128ELi512EEEvPT_PKfS4_PKS1_PKii --------------------------
	.section	.text._ZN4vllm32paged_attention_v2_reduce_kernelIfLi32ELi128ELi512EEEvPT_PKfS4_PKS1_PKii,"ax",@progbits
	.sectioninfo	@"SHI_REGISTERS=31"
	.align	128
        .global         _ZN4vllm32paged_attention_v2_reduce_kernelIfLi32ELi128ELi512EEEvPT_PKfS4_PKS1_PKii
        .type           _ZN4vllm32paged_attention_v2_reduce_kernelIfLi32ELi128ELi512EEEvPT_PKfS4_PKS1_PKii,@function
        .size           _ZN4vllm32paged_attention_v2_reduce_kernelIfLi32ELi128ELi512EEEvPT_PKfS4_PKS1_PKii,(.L_x_25604 - _ZN4vllm32paged_attention_v2_reduce_kernelIfLi32ELi128ELi512EEEvPT_PKfS4_PKS1_PKii)
        .other          _ZN4vllm32paged_attention_v2_reduce_kernelIfLi32ELi128ELi512EEEvPT_PKfS4_PKS1_PKii,@"STO_CUDA_ENTRY STV_DEFAULT"
_ZN4vllm32paged_attention_v2_reduce_kernelIfLi32ELi128ELi512EEEvPT_PKfS4_PKS1_PKii:
.text._ZN4vllm32paged_attention_v2_reduce_kernelIfLi32ELi128ELi512EEEvPT_PKfS4_PKS1_PKii:
        /* <DEDUP_REMOVED lines=27> */
.L_x_24582:
        /* <DEDUP_REMOVED lines=10> */
.L_x_24581:
[----:B------:R-:W-:Y:S05]  /*0250*/  BSYNC B0 ;  /* 0x0000000000007941 */ /* 0x000fea0003800000 */
.L_x_24580:
        /* <DEDUP_REMOVED lines=31> */
.L_x_24585:
        /* <DEDUP_REMOVED lines=17> */
.L_x_24584:
[----:B------:R-:W-:Y:S05]  /*0560*/  BSYNC B0 ;  /* 0x0000000000007941 */ /* 0x000fea0003800000 */
.L_x_24583:
        /* <DEDUP_REMOVED lines=43> */
.L_x_24589:
        /* <DEDUP_REMOVED lines=9> */
.L_x_24588:
[----:B------:R-:W-:Y:S05]  /*08b0*/  BSYNC B0 ;  /* 0x0000000000007941 */ /* 0x000fea0003800000 */
.L_x_24587:
[----:B------:R-:W-:Y:S05]  /*08c0*/  @!P0 EXIT ;  /* 0x000000000000894d */ /* 0x000fea0003800000 */
.L_x_24590:
        /* <DEDUP_REMOVED lines=12> */
.L_x_24586:
        /* <DEDUP_REMOVED lines=8> */
.L_x_24597:
        /* <DEDUP_REMOVED lines=15> */
.L_x_24594:
        /* <DEDUP_REMOVED lines=74> */
.L_x_24593:
        /* <DEDUP_REMOVED lines=43> */
.L_x_24595:
[----:B------:R-:W-:-:S13]  /*1250*/  ISETP.NE.OR P0, PT, R19, RZ, P0 ;  /* 0x000000ff1300720c */ /* 0x000fda0000705670 */
[----:B------:R-:W-:Y:S05]  /*1260*/  @!P0 BRA `(.L_x_24591) ;  /* 0x000001a000008947 */ /* 0x000fea0003800000 */
.L_x_24592:
        /* <DEDUP_REMOVED lines=26> */
.L_x_24591:
        /* <DEDUP_REMOVED lines=23> */
.L_x_24596:
        /* <DEDUP_REMOVED lines=9> */
.L_x_24579:
        /* <DEDUP_REMOVED lines=14> */
.L_x_24598:
        /* <DEDUP_REMOVED lines=15> */
.L_x_24599:
        /* <DEDUP_REMOVED lines=10> */
.L_x_25604:


//--------------------- .text._ZN4vllm25paged_attention_v2_kernelIffLi32ELi8ELi128ELNS_18Fp8KVCacheDataTypeE0ELb1ELi512EEEvPfS2_PT_PKS3_PKT0_S9_ifPKiSB_iPKfiiiSD_SD_iiiii --------------------------
	.section	.text._ZN4vllm25paged_attention_v2_kernelIffLi32ELi8ELi128ELNS_18Fp8KVCacheDataTypeE0ELb1ELi512EEEvPfS2_PT_PKS3_PKT0_S9_ifPKiSB_iPKfiiiSD_SD_iiiii,"ax",@progbits
	.sectioninfo	@"SHI_REGISTERS=72"
	.align	128
        .global         _ZN4vllm25paged_attention_v2_kernelIffLi32ELi8ELi128ELNS_18Fp8KVCacheDataTypeE0ELb1ELi512EEEvPfS2_PT_PKS3_PKT0_S9_ifPKiSB_iPKfiiiSD_SD_iiiii
        .type           _ZN4vllm25paged_attention_v2_kernelIffLi32ELi8ELi128ELNS_18Fp8KVCacheDataTypeE0ELb1ELi512EEEvPfS2_PT_PKS3_PKT0_S9_ifPKiSB_iPKfiiiSD_SD_iiiii,@function
        .size           _ZN4vllm25paged_attention_v2_kernelIffLi32ELi8ELi128ELNS_18Fp8KVCacheDataTypeE0ELb1ELi512EEEvPfS2_PT_PKS3_PKT0_S9_ifPKiSB_iPKfiiiSD_SD_iiiii,(.L_x_25092 - _ZN4vllm25paged_attention_v2_kernelIffLi32ELi8ELi128ELNS_18Fp8KVCacheDataTypeE0ELb1ELi512EEEvPfS2_PT_PKS3_PKT0_S9_ifPKiSB_iPKfiiiSD_SD_iiiii)
        .other          _ZN4vllm25paged_attention_v2_kernelIffLi32ELi8ELi128ELNS_18Fp8KVCacheDataTypeE0ELb1ELi512EEEvPfS2_PT_PKS3_PKT0_S9_ifPKiSB_iPKfiiiSD_SD_iiiii,@"STO_CUDA_ENTRY STV_DEFAULT"
_ZN4vllm25paged_attention_v2_kernelIffLi32ELi8ELi128ELNS_18Fp8KVCacheDataTypeE0ELb1ELi512EEEvPfS2_PT_PKS3_PKT0_S9_ifPKiSB_iPKfiiiSD_SD_iiiii:
.text._ZN4vllm25paged_attention_v2_kernelIffLi32ELi8ELi128ELNS_18Fp8KVCacheDataTypeE0ELb1ELi512EEEvPfS2_PT_PKS3_PKT0_S9_ifPKiSB_iPKfiiiSD_SD_iiiii:
        /* <DEDUP_REMOVED lines=70> */
[----:B--2---:R-:W-:Y:S02]  /*0460*/  SHF.R.S32.HI R4, RZ, 0x1f, R55 ;  /* 0x0000001fff047819 */ /* 0x004fe40000011437 */
[----:B------:R-:W-:Y:S02]  /*0470*/  ISETP.GE.U32.AND P0, PT, R6, R7, PT ;  /* 0x000000070600720c */ /* 0x000fe40003f06070 */
[----:B------:R-:W-:Y:S02]  /*0480*/  ISETP.NE.AND P1, PT, R13, RZ, PT ;  /* 0x000000ff0d00720c */ /* 0x000fe40003f25270 */
[----:B------:R-:W-:-:S02]  /*0490*/  LEA.HI R49, R4, R55, RZ, 0x5 ;  /* 0x0000003704317211 */ /* 0x000fc400078f28ff */
[----:B------:R-:W-:Y:S02]  /*04a0*/  LEA.HI R4, R4, R55, RZ, 0x2 ;  /* 0x0000003704047211 */ /* 0x000fe400078f10ff */
[----:B------:R-:W-:Y:S02]  /*04b0*/  IMNMX R50, R54, R5, PT ;  /* 0x0000000536327217 */ /* 0x000fe40003800200 */
[----:B------:R-:W-:Y:S02]  /*04c0*/  LOP3.LUT R48, R49, 0xffffffe0, RZ, 0xc0, !PT ;  /* 0xffffffe031307812 */ /* 0x000fe400078ec0ff */
[----:B------:R-:W-:Y:S01]  /*04d0*/  LOP3.LUT R6, R4, 0xfffffffc, RZ, 0xc0, !PT ;  /* 0xfffffffc04067812 */ /* 0x000fe200078ec0ff */
[----:B------:R-:W-:Y:S01]  /*04e0*/  IMAD.IADD R50, R50, 0x1, -R9 ;  /* 0x0000000132327824 */ /* 0x000fe200078e0a09 */
[----:B------:R-:W-:Y:S01]  /*04f0*/  @P0 IADD3 R51, R51, 0x1, RZ ;  /* 0x0000000133330810 */ /* 0x000fe20007ffe0ff */
[C---:B------:R-:W-:Y:S01]  /*0500*/  IMAD.IADD R48, R55.reuse, 0x1, -R48 ;  /* 0x0000000137307824 */ /* 0x040fe200078e0a30 */
[C---:B------:R-:W-:Y:S01]  /*0510*/  ISETP.GT.AND P0, PT, R55.reuse, 0x1f, PT ;  /* 0x0000001f3700780c */ /* 0x040fe20003f04270 */
[----:B------:R-:W-:Y:S01]  /*0520*/  IMAD.IADD R47, R55, 0x1, -R6 ;  /* 0x00000001372f7824 */ /* 0x000fe200078e0a06 */
[----:B------:R-:W-:Y:S01]  /*0530*/  SHF.R.S32.HI R49, RZ, 0x5, R49 ;  /* 0x00000005ff317819 */ /* 0x000fe20000011431 */
[----:B------:R-:W-:Y:S01]  /*0540*/  @!P2 IMAD.MOV R51, RZ, RZ, -R51 ;  /* 0x000000ffff33a224 */ /* 0x000fe200078e0a33 */
[----:B------:R-:W-:-:S02]  /*0550*/  @!P1 LOP3.LUT R51, RZ, R13, RZ, 0x33, !PT ;  /* 0x0000000dff339212 */ /* 0x000fc400078e33ff */
[----:B------:R-:W-:-:S07]  /*0560*/  SHF.R.S32.HI R18, RZ, 0x2, R4 ;  /* 0x00000002ff127819 */ /* 0x000fce0000011404 */
        /* <DEDUP_REMOVED lines=23> */
.L_x_24604:
        /* <DEDUP_REMOVED lines=11> */
.L_x_24603:
[----:B------:R-:W-:Y:S05]  /*0790*/  BSYNC B1 ;  /* 0x0000000000017941 */ /* 0x000fea0003800000 */
.L_x_24602:
        /* <DEDUP_REMOVED lines=10> */
.L_x_24605:
        /* <DEDUP_REMOVED lines=17> */
.L_x_24601:
[----:B------:R-:W-:Y:S05]  /*0950*/  BSYNC B0 ;  /* 0x0000000000007941 */ /* 0x000fea0003800000 */
.L_x_24600:
        /* <DEDUP_REMOVED lines=40> */
[----:B------:R-:W-:Y:S01]  /*0be0*/  IMAD R19, R0, c[0x0][0x1a8], RZ ;  /* 0x00006a0000137a24 */ /* 0x000fe200078e02ff */
[----:B------:R-:W-:Y:S01]  /*0bf0*/  IADD3 R36, R47, 0x4, RZ ;  /* 0x000000042f247810 */ /* 0x000fe20007ffe0ff */
[----:B------:R-:W-:Y:S01]  /*0c00*/  IMAD.MOV.U32 R26, RZ, RZ, c[0x0][0x1bc] ;  /* 0x00006f00ff1a7624 */ /* 0x000fe200078e00ff */
[----:B------:R-:W-:Y:S01]  /*0c10*/  LEA.HI R3, R3, R18, RZ, 0x3 ;  /* 0x0000001203037211 */ /* 0x000fe200078f18ff */
[C---:B------:R-:W-:Y:S01]  /*0c20*/  IMAD.SHL.U32 R28, R47.reuse, 0x20, RZ ;  /* 0x000000202f1c7824 */ /* 0x040fe200078e00ff */
[----:B------:R-:W-:Y:S02]  /*0c30*/  IADD3 R41, R47, 0x8, RZ ;  /* 0x000000082f297810 */ /* 0x000fe40007ffe0ff */
[----:B------:R-:W-:Y:S02]  /*0c40*/  LOP3.LUT R3, R3, 0xfffffff8, RZ, 0xc0, !PT ;  /* 0xfffffff803037812 */ /* 0x000fe400078ec0ff */
[----:B------:R-:W-:-:S02]  /*0c50*/  SHF.R.S32.HI R4, RZ, 0x1f, R41 ;  /* 0x0000001fff047819 */ /* 0x000fc40000011429 */
[C---:B------:R-:W-:Y:S01]  /*0c60*/  IADD3 R34, R47.reuse, 0xc, RZ ;  /* 0x0000000c2f227810 */ /* 0x040fe20007ffe0ff */
[----:B------:R-:W-:Y:S01]  /*0c70*/  IMAD.IADD R18, R18, 0x1, -R3 ;  /* 0x0000000112127824 */ /* 0x000fe200078e0a03 */
[----:B------:R-:W-:Y:S02]  /*0c80*/  SHF.R.S32.HI R3, RZ, 0x1f, R36 ;  /* 0x0000001fff037819 */ /* 0x000fe40000011424 */
[----:B------:R-:W-:Y:S01]  /*0c90*/  IADD3 R37, R47, 0x10, RZ ;  /* 0x000000102f257810 */ /* 0x000fe20007ffe0ff */
[----:B------:R-:W-:Y:S01]  /*0ca0*/  IMAD.SHL.U32 R38, R18, 0x4, RZ ;  /* 0x0000000412267824 */ /* 0x000fe200078e00ff */
[----:B------:R-:W-:Y:S02]  /*0cb0*/  LEA.HI R2, R3, R36, RZ, 0x2 ;  /* 0x0000002403027211 */ /* 0x000fe400078f10ff */
[----:B------:R-:W-:Y:S02]  /*0cc0*/  LEA.HI R4, R4, R41, RZ, 0x2 ;  /* 0x0000002904047211 */ /* 0x000fe400078f10ff */
[----:B------:R-:W-:Y:S01]  /*0cd0*/  SHF.R.S32.HI R5, RZ, 0x1f, R34 ;  /* 0x0000001fff057819 */ /* 0x000fe20000011422 */
[----:B------:R-:W-:Y:S01]  /*0ce0*/  IMAD.SHL.U32 R25, R2, 0x8, RZ ;  /* 0x0000000802197824 */ /* 0x000fe200078e00ff */
        /* <DEDUP_REMOVED lines=23> */
[----:B------:R-:W-:Y:S02]  /*0e60*/  LEA.HI.X.SX32 R31, R3, R14, 0x1, P0 ;  /* 0x0000000e031f7211 */ /* 0x000fe400000f0eff */
[----:B-----5:R-:W-:-:S02]  /*0e70*/  FSETP.NEU.FTZ.AND P0, PT, R56, RZ, PT ;  /* 0x000000ff3800720b */ /* 0x020fc40003f1d000 */
[----:B------:R-:W-:Y:S02]  /*0e80*/  LEA.HI R7, R7, R32, RZ, 0x2 ;  /* 0x0000002007077211 */ /* 0x000fe400078f10ff */
[----:B------:R-:W-:Y:S02]  /*0e90*/  LEA.HI R6, R6, R35, RZ, 0x2 ;  /* 0x0000002306067211 */ /* 0x000fe400078f10ff */
        /* <DEDUP_REMOVED lines=46> */
[----:B------:R-:W-:-:S02]  /*1180*/  IMAD.MOV.U32 R60, RZ, RZ, R44 ;  /* 0x000000ffff3c7224 */ /* 0x000fc400078e002c */
.L_x_24614:
        /* <DEDUP_REMOVED lines=68> */
[----:B------:R-:W-:Y:S01]  /*15d0*/  IMAD.X R42, R27, 0x1, R64, P1 ;  /* 0x000000011b2a7824 */ /* 0x000fe200008e0640 */
[----:B------:R-:W-:-:S04]  /*15e0*/  IADD3 R18, P1, P3, R24, R38, R41 ;  /* 0x0000002618127210 */ /* 0x000fc80007b3e029 */
[----:B------:R-:W-:Y:S02]  /*15f0*/  LEA.HI.X R67, R19, c[0x0][0x184], R42, 0x2, P2 ;  /* 0x0000610013437a11 */ /* 0x000fe400010f142a */
[C---:B------:R-:W-:Y:S02]  /*1600*/  LEA R42, P2, R18.reuse, c[0x0][0x180], 0x2 ;  /* 0x00006000122a7a11 */ /* 0x040fe400078410ff */
[----:B------:R-:W-:Y:S02]  /*1610*/  IADD3.X R19, R13, R64, R10, P1, P3 ;  /* 0x000000400d137210 */ /* 0x000fe40000fe640a */
[----:B------:R-:W3:Y:S02]  /*1620*/  LDG.E.CONSTANT R67, [R66.64] ;  /* 0x0000000a42437981 */ /* 0x000ee4000c1e9900 */
[----:B------:R-:W-:Y:S02]  /*1630*/  LEA.HI.X R43, R18, c[0x0][0x184], R19, 0x2, P2 ;  /* 0x00006100122b7a11 */ /* 0x000fe400010f1413 */
[----:B0-----:R-:W2:Y:S04]  /*1640*/  LDS.128 R16, [R28] ;  /* 0x000000001c107984 */ /* 0x001ea80000000c00 */
[----:B------:R0:W4:Y:S01]  /*1650*/  LDG.E.CONSTANT R43, [R42.64] ;  /* 0x0000000a2a2b7981 */ /* 0x000122000c1e9900 */
[----:B------:R-:W-:-:S04]  /*1660*/  IADD3 R39, P1, P2, R23, R38, R34 ;  /* 0x0000002617277210 */ /* 0x000fc80007a3e022 */
[----:B------:R-:W-:Y:S01]  /*1670*/  IADD3.X R68, R11, R64, R8, P1, P2 ;  /* 0x000000400b447210 */ /* 0x000fe20000fe4408 */
[----:B--2---:R-:W-:Y:S01]  /*1680*/  FMUL.FTZ R17, R62, R17 ;  /* 0x000000113e117220 */ /* 0x004fe20000410000 */
[----:B------:R-:W-:-:S04]  /*1690*/  LEA R62, P3, R39, c[0x0][0x180], 0x2 ;  /* 0x00006000273e7a11 */ /* 0x000fc800078610ff */
[----:B------:R-:W-:-:S05]  /*16a0*/  LEA.HI.X R63, R39, c[0x0][0x184], R68, 0x2, P3 ;  /* 0x00006100273f7a11 */ /* 0x000fca00018f1444 */
[----:B------:R1:W2:Y:S01]  /*16b0*/  LDG.E.CONSTANT R68, [R62.64] ;  /* 0x0000000a3e447981 */ /* 0x0002a2000c1e9900 */
[----:B---3--:R-:W-:Y:S01]  /*16c0*/  FFMA.FTZ R16, R16, R67, R17 ;  /* 0x0000004310107223 */ /* 0x008fe20000010011 */
[----:B------:R-:W-:-:S04]  /*16d0*/  IADD3 R17, P1, P2, R22, R38, R37 ;  /* 0x0000002616117210 */ /* 0x000fc80007a3e025 */
[----:B0-----:R-:W-:Y:S01]  /*16e0*/  IADD3.X R42, R9, R64, R6, P1, P2 ;  /* 0x00000040092a7210 */ /* 0x001fe20000fe4406 */
[----:B----4-:R-:W-:Y:S01]  /*16f0*/  FFMA.FTZ R18, R43, R18, R16 ;  /* 0x000000122b127223 */ /* 0x010fe20000010010 */
[----:B------:R-:W-:Y:S02]  /*1700*/  LEA R16, P3, R17, c[0x0][0x180], 0x2 ;  /* 0x0000600011107a11 */ /* 0x000fe400078610ff */
[----:B------:R-:W-:Y:S02]  /*1710*/  IADD3 R39, P1, P2, R21, R38, R32 ;  /* 0x0000002615277210 */ /* 0x000fe40007a3e020 */
[----:B------:R-:W-:Y:S02]  /*1720*/  LEA.HI.X R17, R17, c[0x0][0x184], R42, 0x2, P3 ;  /* 0x0000610011117a11 */ /* 0x000fe400018f142a */
[----:B------:R-:W-:Y:S02]  /*1730*/  LEA R42, P3, R39, c[0x0][0x180], 0x2 ;  /* 0x00006000272a7a11 */ /* 0x000fe400078610ff */
[----:B------:R-:W-:Y:S01]  /*1740*/  IADD3.X R66, R7, R64, R4, P1, P2 ;  /* 0x0000004007427210 */ /* 0x000fe20000fe4404 */
[----:B------:R0:W3:Y:S03]  /*1750*/  LDG.E.CONSTANT R65, [R16.64] ;  /* 0x0000000a10417981 */ /* 0x0000e6000c1e9900 */
[----:B------:R-:W-:-:S02]  /*1760*/  LEA.HI.X R43, R39, c[0x0][0x184], R66, 0x2, P3 ;  /* 0x00006100272b7a11 */ /* 0x000fc400018f1442 */
[-C--:B------:R-:W-:Y:S02]  /*1770*/  IADD3 R39, P1, P2, R20, R38.reuse, R35 ;  /* 0x0000002614277210 */ /* 0x080fe40007a3e023 */
[----:B-1----:R-:W-:Y:S01]  /*1780*/  IADD3 R63, P4, P5, R14, R38, R33 ;  /* 0x000000260e3f7210 */ /* 0x002fe20007d9e021 */
[----:B------:R-:W4:Y:S01]  /*1790*/  LDG.E.CONSTANT R42, [R42.64] ;  /* 0x0000000a2a2a7981 */ /* 0x000f22000c1e9900 */
[----:B------:R-:W-:Y:S02]  /*17a0*/  LEA R38, P3, R39, c[0x0][0x180], 0x2 ;  /* 0x0000600027267a11 */ /* 0x000fe400078610ff */
[-C--:B------:R-:W-:Y:S02]  /*17b0*/  IADD3.X R62, R5, R64.reuse, R2, P1, P2 ;  /* 0x00000040053e7210 */ /* 0x080fe40000fe4402 */
[----:B------:R-:W-:Y:S02]  /*17c0*/  IADD3.X R64, R3, R64, R0, P4, P5 ;  /* 0x0000004003407210 */ /* 0x000fe400027ea400 */
[----:B------:R-:W-:-:S02]  /*17d0*/  LEA.HI.X R39, R39, c[0x0][0x184], R62, 0x2, P3 ;  /* 0x0000610027277a11 */ /* 0x000fc400018f143e */
[----:B------:R-:W-:-:S03]  /*17e0*/  LEA R62, P1, R63, c[0x0][0x180], 0x2 ;  /* 0x000060003f3e7a11 */ /* 0x000fc600078210ff */
[----:B------:R-:W5:Y:S01]  /*17f0*/  LDG.E.CONSTANT R38, [R38.64] ;  /* 0x0000000a26267981 */ /* 0x000f62000c1e9900 */
[----:B------:R-:W-:-:S05]  /*1800*/  LEA.HI.X R63, R63, c[0x0][0x184], R64, 0x2, P1 ;  /* 0x000061003f3f7a11 */ /* 0x000fca00008f1440 */
[----:B------:R-:W5:Y:S01]  /*1810*/  LDG.E.CONSTANT R62, [R62.64] ;  /* 0x0000000a3e3e7981 */ /* 0x000f62000c1e9900 */
[----:B------:R-:W-:Y:S01]  /*1820*/  ISETP.NE.AND P1, PT, R47, RZ, PT ;  /* 0x000000ff2f00720c */ /* 0x000fe20003f25270 */
        /* <DEDUP_REMOVED lines=8> */
.L_x_24654:
[----:B-1----:R-:W-:Y:S01]  /*18b0*/  FADD.FTZ R39, R42, R19 ;  /* 0x000000132a277221 */ /* 0x002fe20000010000 */
[----:B------:R-:W-:Y:S05]  /*18c0*/  BRA.DIV ~URZ, `(.L_x_24612) ;  /* 0x000034527f007947 */ /* 0x000fea000b800000 */
[----:B------:R1:W2:Y:S02]  /*18d0*/  SHFL.BFLY PT, R19, R39, 0x1, 0x1f ;  /* 0x0c201f0027137f89 */ /* 0x0002a400000e0000 */
.L_x_24655:
[----:B--2---:R-:W-:-:S04]  /*18e0*/  FADD.FTZ R19, R39, R19 ;  /* 0x0000001327137221 */ /* 0x004fc80000010000 */
        /* <DEDUP_REMOVED lines=8> */
.L_x_24610:
[----:B------:R-:W-:-:S13]  /*1970*/  ISETP.NE.AND P1, PT, R47, RZ, PT ;  /* 0x000000ff2f00720c */ /* 0x000fda0003f25270 */
[----:B------:R-:W-:-:S05]  /*1980*/  @!P1 IMAD.MOV.U32 R16, RZ, RZ, -0x800001 ;  /* 0xff7fffffff109424 */ /* 0x000fca00078e00ff */
[----:B------:R0:W-:Y:S02]  /*1990*/  @!P1 STS [R61], R16 ;  /* 0x000000103d009388 */ /* 0x0001e40000000800 */
.L_x_24613:
[----:B------:R-:W-:Y:S05]  /*19a0*/  BSYNC B1 ;  /* 0x0000000000017941 */ /* 0x000fea0003800000 */
.L_x_24609:
[----:B------:R-:W-:Y:S02]  /*19b0*/  IADD3 R56, P1, R56, 0x10, RZ ;  /* 0x0000001038387810 */ /* 0x000fe40007f3e0ff */
[----:B0-2---:R-:W-:Y:S02]  /*19c0*/  IADD3 R61, R61, 0x80, RZ ;  /* 0x000000803d3d7810 */ /* 0x005fe40007ffe0ff */
[----:B------:R-:W-:Y:S01]  /*19d0*/  IADD3 R57, R57, 0x20, RZ ;  /* 0x0000002039397810 */ /* 0x000fe20007ffe0ff */
[----:B------:R-:W-:Y:S01]  /*19e0*/  IMAD.X R59, RZ, RZ, R59, P1 ;  /* 0x000000ffff3b7224 */ /* 0x000fe200008e063b */
[----:B------:R-:W-:Y:S01]  /*19f0*/  IADD3 R58, R58, 0x20, RZ ;  /* 0x000000203a3a7810 */ /* 0x000fe20007ffe0ff */
[----:B-1----:R-:W-:Y:S05]  /*1a00*/  @!P0 BRA `(.L_x_24614) ;  /* 0xfffff78000008947 */ /* 0x002fea000383ffff */
[----:B------:R-:W-:Y:S05]  /*1a10*/  BRA `(.L_x_24607) ;  /* 0x0000098000007947 */ /* 0x000fea0003800000 */
.L_x_24608:
        /* <DEDUP_REMOVED lines=12> */
.L_x_24620:
[----:B------:R-:W-:Y:S01]  /*1ae0*/  IABS R18, c[0x0][0x1e4] ;  /* 0x0000790000127a13 */ /* 0x000fe20000000000 */
[----:B------:R-:W-:Y:S01]  /*1af0*/  BSSY B1, `(.L_x_24615) ;  /* 0x0000081000017945 */ /* 0x000fe20003800000 */
[----:B------:R-:W-:-:S02]  /*1b00*/  IABS R43, c[0x0][0x1e0] ;  /* 0x00007800002b7a13 */ /* 0x000fc40000000000 */
[----:B------:R-:W0:Y:S01]  /*1b10*/  I2F.RP R38, R18 ;  /* 0x0000001200267306 */ /* 0x000e220000209400 */
[----:B------:R-:W-:-:S07]  /*1b20*/  IABS R39, R60 ;  /* 0x0000003c00277213 */ /* 0x000fce0000000000 */
        /* <DEDUP_REMOVED lines=27> */
[----:B0-----:R-:W-:-:S04]  /*1ce0*/  IMAD.MOV R38, RZ, RZ, -R17 ;  /* 0x000000ffff267224 */ /* 0x001fc800078e0a11 */
[----:B------:R-:W-:-:S04]  /*1cf0*/  IMAD.MOV.U32 R16, RZ, RZ, R38 ;  /* 0x000000ffff107224 */ /* 0x000fc800078e0026 */
[----:B------:R-:W-:Y:S02]  /*1d00*/  IMAD R39, R16, R19, RZ ;  /* 0x0000001310277224 */ /* 0x000fe400078e02ff */
        /* <DEDUP_REMOVED lines=38> */
[----:B------:R-:W-:Y:S02]  /*1f70*/  LEA.HI.X R69, R16, c[0x0][0x184], R17, 0x2, P2 ;  /* 0x0000610010457a11 */ /* 0x000fe400010f1411 */
[----:B------:R-:W2:Y:S04]  /*1f80*/  LDS.128 R16, [R28] ;  /* 0x000000001c107984 */ /* 0x000ea80000000c00 */
[----:B------:R-:W4:Y:S01]  /*1f90*/  LDG.E.CONSTANT R69, [R68.64] ;  /* 0x0000000a44457981 */ /* 0x000f22000c1e9900 */
[----:B--2---:R-:W-:-:S04]  /*1fa0*/  FMUL.FTZ R17, R42, R17 ;  /* 0x000000112a117220 */ /* 0x004fc80000410000 */
[----:B---3--:R-:W-:Y:S01]  /*1fb0*/  FFMA.FTZ R16, R16, R67, R17 ;  /* 0x0000004310107223 */ /* 0x008fe20000010011 */
[----:B------:R-:W-:-:S04]  /*1fc0*/  IADD3 R17, P0, P1, R23, R38, R34 ;  /* 0x0000002617117210 */ /* 0x000fc8000791e022 */
[----:B------:R-:W-:Y:S02]  /*1fd0*/  LEA R42, P2, R17, c[0x0][0x180], 0x2 ;  /* 0x00006000112a7a11 */ /* 0x000fe400078410ff */
[----:B------:R-:W-:-:S04]  /*1fe0*/  IADD3.X R66, R11, R64, R8, P0, P1 ;  /* 0x000000400b427210 */ /* 0x000fc800007e2408 */
[----:B------:R-:W-:-:S05]  /*1ff0*/  LEA.HI.X R43, R17, c[0x0][0x184], R66, 0x2, P2 ;  /* 0x00006100112b7a11 */ /* 0x000fca00010f1442 */
[----:B------:R-:W2:Y:S01]  /*2000*/  LDG.E.CONSTANT R42, [R42.64] ;  /* 0x0000000a2a2a7981 */ /* 0x000ea2000c1e9900 */
[----:B------:R-:W-:Y:S01]  /*2010*/  IADD3 R17, P0, P1, R22, R38, R37 ;  /* 0x0000002616117210 */ /* 0x000fe2000791e025 */
[----:B----4-:R-:W-:-:S03]  /*2020*/  FFMA.FTZ R18, R69, R18, R16 ;  /* 0x0000001245127223 */ /* 0x010fc60000010010 */
        /* <DEDUP_REMOVED lines=28> */
.L_x_24656:
[----:B-1----:R-:W-:Y:S01]  /*21f0*/  FADD.FTZ R39, R64, R19 ;  /* 0x0000001340277221 */ /* 0x002fe20000010000 */
[----:B------:R-:W-:Y:S05]  /*2200*/  BRA.DIV ~URZ, `(.L_x_24618) ;  /* 0x00002be27f007947 */ /* 0x000fea000b800000 */
[----:B------:R1:W2:Y:S02]  /*2210*/  SHFL.BFLY PT, R19, R39, 0x1, 0x1f ;  /* 0x0c201f0027137f89 */ /* 0x0002a400000e0000 */
.L_x_24657:
[----:B------:R-:W-:Y:S05]  /*2220*/  @P0 BRA `(.L_x_24619) ;  /* 0x000000d000000947 */ /* 0x000fea0003800000 */
[----:B------:R-:W3:Y:S01]  /*2230*/  I2F R16, R63 ;  /* 0x0000003f00107306 */ /* 0x000ee20000201400 */
[----:B--2---:R-:W-:Y:S01]  /*2240*/  FADD.FTZ R19, R39, R19 ;  /* 0x0000001327137221 */ /* 0x004fe20000010000 */
[----:B------:R-:W-:-:S03]  /*2250*/  ISETP.GE.AND P0, PT, R57, R54, PT ;  /* 0x000000363900720c */ /* 0x000fc60003f06270 */
[----:B------:R-:W-:-:S04]  /*2260*/  FMUL.FTZ R19, R19, c[0x0][0x194] ;  /* 0x0000650013137a20 */ /* 0x000fc80000410000 */
[----:B---3--:R-:W-:-:S05]  /*2270*/  FFMA.FTZ R18, R16, R56, R19 ;  /* 0x0000003810127223 */ /* 0x008fca0000010013 */
[----:B------:R-:W-:-:S05]  /*2280*/  FSEL R16, R18, RZ, !P0 ;  /* 0x000000ff12107208 */ /* 0x000fca0004000000 */
[----:B------:R2:W-:Y:S01]  /*2290*/  STS [R61], R16 ;  /* 0x000000103d007388 */ /* 0x0005e20000000800 */
[----:B------:R-:W-:Y:S05]  /*22a0*/  @P0 BRA `(.L_x_24619) ;  /* 0x0000005000000947 */ /* 0x000fea0003800000 */
[----:B------:R-:W-:Y:S01]  /*22b0*/  FMNMX.FTZ R45, R45, R18, !PT ;  /* 0x000000122d2d7209 */ /* 0x000fe20007810000 */
[----:B------:R-:W-:Y:S05]  /*22c0*/  BRA `(.L_x_24619) ;  /* 0x0000003000007947 */ /* 0x000fea0003800000 */
.L_x_24616:
[----:B------:R-:W-:-:S13]  /*22d0*/  ISETP.NE.AND P0, PT, R47, RZ, PT ;  /* 0x000000ff2f00720c */ /* 0x000fda0003f05270 */
[----:B------:R-:W-:-:S05]  /*22e0*/  @!P0 IMAD.MOV.U32 R16, RZ, RZ, -0x800001 ;  /* 0xff7fffffff108424 */ /* 0x000fca00078e00ff */
[----:B------:R0:W-:Y:S02]  /*22f0*/  @!P0 STS [R61], R16 ;  /* 0x000000103d008388 */ /* 0x0001e40000000800 */
.L_x_24619:
[----:B------:R-:W-:Y:S05]  /*2300*/  BSYNC B1 ;  /* 0x0000000000017941 */ /* 0x000fea0003800000 */
.L_x_24615:
[----:B------:R-:W-:Y:S02]  /*2310*/  IADD3 R62, R62, 0x4, RZ ;  /* 0x000000043e3e7810 */ /* 0x000fe40007ffe0ff */
[----:B------:R-:W-:Y:S02]  /*2320*/  IADD3 R58, P1, R58, 0x10, RZ ;  /* 0x000000103a3a7810 */ /* 0x000fe40007f3e0ff */
[----:B------:R-:W-:Y:S02]  /*2330*/  ISETP.GE.AND P0, PT, R62, R53, PT ;  /* 0x000000353e00720c */ /* 0x000fe40003f06270 */
[----:B0-2---:R-:W-:Y:S01]  /*2340*/  IADD3 R61, R61, 0x80, RZ ;  /* 0x000000803d3d7810 */ /* 0x005fe20007ffe0ff */
[----:B------:R-:W-:Y:S01]  /*2350*/  IMAD.X R59, RZ, RZ, R59, P1 ;  /* 0x000000ffff3b7224 */ /* 0x000fe200008e063b */
[----:B------:R-:W-:Y:S02]  /*2360*/  IADD3 R57, R57, 0x20, RZ ;  /* 0x0000002039397810 */ /* 0x000fe40007ffe0ff */
[----:B------:R-:W-:-:S02]  /*2370*/  IADD3 R63, R63, 0x20, RZ ;  /* 0x000000203f3f7810 */ /* 0x000fc40007ffe0ff */
[----:B------:R-:W-:-:S05]  /*2380*/  IADD3 R60, R60, 0x20, RZ ;  /* 0x000000203c3c7810 */ /* 0x000fca0007ffe0ff */
[----:B-1----:R-:W-:Y:S05]  /*2390*/  @!P0 BRA `(.L_x_24620) ;  /* 0xfffff74000008947 */ /* 0x002fea000383ffff */
.L_x_24607:
[----:B------:R-:W-:Y:S05]  /*23a0*/  BSYNC B0 ;  /* 0x0000000000007941 */ /* 0x000fea0003800000 */
.L_x_24606:
[----:B------:R-:W-:Y:S05]  /*23b0*/  BRA.DIV ~URZ, `(.L_x_24621) ;  /* 0x00002a927f007947 */ /* 0x000fea000b800000 */
[----:B------:R0:W1:Y:S02]  /*23c0*/  SHFL.BFLY PT, R19, R45, 0x10, 0x1f ;  /* 0x0e001f002d137f89 */ /* 0x00006400000e0000 */
.L_x_24658:
[----:B-1----:R-:W-:Y:S01]  /*23d0*/  FMNMX.FTZ R39, R19, R45, !PT ;  /* 0x0000002d13277209 */ /* 0x002fe20007810000 */
[----:B------:R-:W-:Y:S05]  /*23e0*/  BRA.DIV ~URZ, `(.L_x_24622) ;  /* 0x00002ad27f007947 */ /* 0x000fea000b800000 */
[----:B------:R-:W1:Y:S02]  /*23f0*/  SHFL.BFLY PT, R0, R39, 0x8, 0x1f ;  /* 0x0d001f0027007f89 */ /* 0x000e6400000e0000 */
[----:B-1----:R-:W-:-:S05]  /*2400*/  FMNMX.FTZ R0, R39, R0, !PT ;  /* 0x0000000027007209 */ /* 0x002fca0007810000 */
[----:B------:R1:W2:Y:S02]  /*2410*/  SHFL.BFLY PT, R19, R0, 0x4, 0x1f ;  /* 0x0c801f0000137f89 */ /* 0x0002a400000e0000 */
.L_x_24659:
        /* <DEDUP_REMOVED lines=37> */
.L_x_24627:
        /* <DEDUP_REMOVED lines=11> */
.L_x_24626:
[----:B------:R-:W-:Y:S05]  /*2720*/  BSYNC B1 ;  /* 0x0000000000017941 */ /* 0x000fea0003800000 */
.L_x_24625:
        /* <DEDUP_REMOVED lines=10> */
.L_x_24630:
        /* <DEDUP_REMOVED lines=12> */
[----:B-12---:R-:W-:-:S04]  /*2890*/  FADD.FTZ R7, -R0, R7 ;  /* 0x0000000700077221 */ /* 0x006fc80000010100 */
        /* <DEDUP_REMOVED lines=10> */
[C---:B------:R-:W-:Y:S01]  /*2940*/  FADD.FTZ R15, -R0.reuse, R15 ;  /* 0x0000000f000f7221 */ /* 0x040fe20000010100 */
[----:B------:R-:W4:Y:S01]  /*2950*/  MUFU.EX2 R8, R8 ;  /* 0x0000000800087308 */ /* 0x000f220000000800 */
[----:B------:R-:W-:Y:S02]  /*2960*/  FMUL.FTZ R12, R13, 1.4426950216293334961 ;  /* 0x3fb8aa3b0d0c7820 */ /* 0x000fe40000410000 */
[----:B------:R-:W0:Y:S01]  /*2970*/  LDS R13, [R3+0x1200] ;  /* 0x00120000030d7984 */ /* 0x000e220000000800 */
[C---:B------:R-:W-:Y:S02]  /*2980*/  FADD.FTZ R17, -R0.reuse, R17 ;  /* 0x0000001100117221 */ /* 0x040fe40000010100 */
[----:B------:R-:W-:Y:S01]  /*2990*/  FMUL.FTZ R14, R15, 1.4426950216293334961 ;  /* 0x3fb8aa3b0f0e7820 */ /* 0x000fe20000410000 */
[----:B--2---:R-:W-:Y:S01]  /*29a0*/  STS [R3+-0x400], R6 ;  /* 0xfffc000603007388 */ /* 0x004fe20000000800 */
[----:B------:R-:W-:Y:S01]  /*29b0*/  FMUL.FTZ R16, R17, 1.4426950216293334961 ;  /* 0x3fb8aa3b11107820 */ /* 0x000fe20000410000 */
[----:B------:R-:W2:Y:S01]  /*29c0*/  MUFU.EX2 R10, R10 ;  /* 0x0000000a000a7308 */ /* 0x000ea20000000800 */
[C---:B------:R-:W-:Y:S01]  /*29d0*/  FADD.FTZ R19, -R0.reuse, R19 ;  /* 0x0000001300137221 */ /* 0x040fe20000010100 */
[----:B------:R-:W0:Y:S01]  /*29e0*/  LDS R15, [R3+0x1400] ;  /* 0x00140000030f7984 */ /* 0x000e220000000800 */
[----:B------:R-:W-:-:S02]  /*29f0*/  FADD.FTZ R21, -R0, R21 ;  /* 0x0000001500157221 */ /* 0x000fc40000010100 */
[----:B------:R-:W-:Y:S01]  /*2a00*/  FMUL.FTZ R19, R19, 1.4426950216293334961 ;  /* 0x3fb8aa3b13137820 */ /* 0x000fe20000410000 */
[----:B------:R-:W0:Y:S01]  /*2a10*/  LDS R17, [R3+0x1600] ;  /* 0x0016000003117984 */ /* 0x000e220000000800 */
[----:B------:R-:W-:Y:S01]  /*2a20*/  FMUL.FTZ R21, R21, 1.4426950216293334961 ;  /* 0x3fb8aa3b15157820 */ /* 0x000fe20000410000 */
[----:B------:R-:W3:Y:S01]  /*2a30*/  MUFU.EX2 R12, R12 ;  /* 0x0000000c000c7308 */ /* 0x000ee20000000800 */
[C---:B------:R-:W-:Y:S01]  /*2a40*/  FADD.FTZ R23, -R0.reuse, R23 ;  /* 0x0000001700177221 */ /* 0x040fe20000010100 */
[----:B----4-:R-:W-:Y:S01]  /*2a50*/  STS [R3+-0x200], R8 ;  /* 0xfffe000803007388 */ /* 0x010fe20000000800 */
[C---:B------:R-:W-:Y:S02]  /*2a60*/  FADD.FTZ R25, -R0.reuse, R25 ;  /* 0x0000001900197221 */ /* 0x040fe40000010100 */
[----:B------:R-:W-:Y:S02]  /*2a70*/  FMUL.FTZ R23, R23, 1.4426950216293334961 ;  /* 0x3fb8aa3b17177820 */ /* 0x000fe40000410000 */
[----:B------:R-:W-:Y:S01]  /*2a80*/  FMUL.FTZ R25, R25, 1.4426950216293334961 ;  /* 0x3fb8aa3b19197820 */ /* 0x000fe20000410000 */
[----:B------:R-:W4:Y:S01]  /*2a90*/  MUFU.EX2 R14, R14 ;  /* 0x0000000e000e7308 */ /* 0x000f220000000800 */
[----:B-1----:R-:W-:Y:S01]  /*2aa0*/  FADD.FTZ R7, -R0, R7 ;  /* 0x0000000700077221 */ /* 0x002fe20000010100 */
[----:B--2---:R-:W-:Y:S03]  /*2ab0*/  STS [R3], R10 ;  /* 0x0000000a03007388 */ /* 0x004fe60000000800 */
[----:B------:R-:W-:-:S03]  /*2ac0*/  FMUL.FTZ R7, R7, 1.4426950216293334961 ;  /* 0x3fb8aa3b07077820 */ /* 0x000fc60000410000 */
[----:B------:R-:W1:Y:S01]  /*2ad0*/  MUFU.EX2 R16, R16 ;  /* 0x0000001000107308 */ /* 0x000e620000000800 */
[C---:B---3--:R-:W-:Y:S01]  /*2ae0*/  FADD.FTZ R9, -R0.reuse, R9 ;  /* 0x0000000900097221 */ /* 0x048fe20000010100 */
[----:B------:R-:W-:Y:S03]  /*2af0*/  STS [R3+0x200], R12 ;  /* 0x0002000c03007388 */ /* 0x000fe60000000800 */
[----:B------:R-:W-:Y:S02]  /*2b00*/  FMUL.FTZ R9, R9, 1.4426950216293334961 ;  /* 0x3fb8aa3b09097820 */ /* 0x000fe40000410000 */
[C---:B0-----:R-:W-:Y:S01]  /*2b10*/  FADD.FTZ R11, -R0.reuse, R11 ;  /* 0x0000000b000b7221 */ /* 0x041fe20000010100 */
[----:B------:R0:W2:Y:S01]  /*2b20*/  MUFU.EX2 R20, R7 ;  /* 0x0000000700147308 */ /* 0x0000a20000000800 */
[----:B----4-:R-:W-:Y:S01]  /*2b30*/  STS [R3+0x400], R14 ;  /* 0x0004000e03007388 */ /* 0x010fe20000000800 */
[----:B------:R-:W-:-:S02]  /*2b40*/  FADD.FTZ R13, -R0, R13 ;  /* 0x0000000d000d7221 */ /* 0x000fc40000010100 */
[----:B------:R-:W-:Y:S02]  /*2b50*/  FMUL.FTZ R11, R11, 1.4426950216293334961 ;  /* 0x3fb8aa3b0b0b7820 */ /* 0x000fe40000410000 */
[----:B------:R-:W-:Y:S02]  /*2b60*/  FMUL.FTZ R13, R13, 1.4426950216293334961 ;  /* 0x3fb8aa3b0d0d7820 */ /* 0x000fe40000410000 */
[----:B------:R-:W3:Y:S01]  /*2b70*/  MUFU.EX2 R18, R19 ;  /* 0x0000001300127308 */ /* 0x000ee20000000800 */
[----:B0-----:R-:W-:Y:S01]  /*2b80*/  FADD.FTZ R7, R6, R2 ;  /* 0x0000000206077221 */ /* 0x001fe20000010000 */
[----:B-1----:R-:W-:Y:S01]  /*2b90*/  STS [R3+0x600], R16 ;  /* 0x0006001003007388 */ /* 0x002fe20000000800 */
        /* <DEDUP_REMOVED lines=39> */
.L_x_24629:
[----:B------:R-:W-:Y:S05]  /*2e10*/  BSYNC B1 ;  /* 0x0000000000017941 */ /* 0x000fea0003800000 */
.L_x_24628:
        /* <DEDUP_REMOVED lines=55> */
.L_x_24632:
[----:B------:R-:W-:Y:S05]  /*3190*/  BSYNC B1 ;  /* 0x0000000000017941 */ /* 0x000fea0003800000 */
.L_x_24631:
        /* <DEDUP_REMOVED lines=26> */
.L_x_24624:
[----:B------:R-:W-:Y:S05]  /*3340*/  BSYNC B0 ;  /* 0x0000000000007941 */ /* 0x000fea0003800000 */
.L_x_24623:
        /* <DEDUP_REMOVED lines=45> */
.L_x_24637:
        /* <DEDUP_REMOVED lines=8> */
.L_x_24636:
[----:B------:R-:W-:Y:S05]  /*36a0*/  BSYNC B1 ;  /* 0x0000000000017941 */ /* 0x000fea0003800000 */
.L_x_24635:
        /* <DEDUP_REMOVED lines=10> */
.L_x_24640:
        /* <DEDUP_REMOVED lines=52> */
.L_x_24639:
[----:B------:R-:W-:Y:S05]  /*3a90*/  BSYNC B1 ;  /* 0x0000000000017941 */ /* 0x000fea0003800000 */
.L_x_24638:
        /* <DEDUP_REMOVED lines=31> */
.L_x_24642:
[----:B------:R-:W-:Y:S05]  /*3c90*/  BSYNC B1 ;  /* 0x0000000000017941 */ /* 0x000fea0003800000 */
.L_x_24641:
        /* <DEDUP_REMOVED lines=14> */
.L_x_24634:
[----:B------:R-:W-:Y:S05]  /*3d80*/  BSYNC B0 ;  /* 0x0000000000007941 */ /* 0x000fea0003800000 */
.L_x_24633:
        /* <DEDUP_REMOVED lines=32> */
.L_x_24644:
[----:B------:R-:W-:Y:S05]  /*3f90*/  BSYNC B0 ;  /* 0x0000000000007941 */ /* 0x000fea0003800000 */
.L_x_24643:
[----:B------:R-:W-:Y:S01]  /*3fa0*/  BSSY B0, `(.L_x_24645) ;  /* 0x000008a000007945 */ /* 0x000fe20003800000 */
[----:B------:R-:W-:Y:S01]  /*3fb0*/  @P1 CS2R R18, SRZ ;  /* 0x0000000000121805 */ /* 0x000fe2000001ff00 */
[----:B------:R-:W-:Y:S05]  /*3fc0*/  @P1 BRA `(.L_x_24646) ;  /* 0x0000087000001947 */ /* 0x000fea0003800000 */
[----:B01----:R-:W-:Y:S01]  /*3fd0*/  IABS R0, c[0x0][0x1e4] ;  /* 0x0000790000007a13 */ /* 0x003fe20000000000 */
[----:B------:R-:W0:Y:S01]  /*3fe0*/  S2R R2, SR_CTAID.Y ;  /* 0x0000000000027919 */ /* 0x000e220000002600 */
[----:B------:R-:W-:Y:S01]  /*3ff0*/  IMAD.MOV.U32 R23, RZ, RZ, c[0x0][0x1bc] ;  /* 0x00006f00ff177624 */ /* 0x000fe200078e00ff */
[----:B------:R-:W-:Y:S01]  /*4000*/  IADD3 R46, R46, -c[0x0][0x1dc], RZ ;  /* 0x800077002e2e7a10 */ /* 0x000fe20007ffe0ff */
[----:B------:R-:W1:Y:S01]  /*4010*/  I2F.RP R4, R0 ;  /* 0x0000000000047306 */ /* 0x000e620000209400 */
[----:B------:R-:W2:Y:S01]  /*4020*/  S2R R27, SR_CTAID.Z ;  /* 0x00000000001b7919 */ /* 0x000ea20000002700 */
[----:B------:R-:W-:Y:S01]  /*4030*/  CS2R R18, SRZ ;  /* 0x0000000000127805 */ /* 0x000fe2000001ff00 */
[----:B------:R-:W-:-:S05]  /*4040*/  SHF.R.S32.HI R23, RZ, 0x1f, R23 ;  /* 0x0000001fff177819 */ /* 0x000fca0000011417 */
        /* <DEDUP_REMOVED lines=11> */
[----:B------:R-:W-:Y:S01]  /*4100*/  LEA.HI R2, R48, R48, RZ, 0x1 ;  /* 0x0000003030027211 */ /* 0x000fe200078f08ff */
[----:B0-----:R-:W-:-:S02]  /*4110*/  IMAD.MOV.U32 R20, RZ, RZ, RZ ;  /* 0x000000ffff147224 */ /* 0x001fc400078e00ff */
[----:B-1----:R-:W-:-:S04]  /*4120*/  IMAD.MOV R5, RZ, RZ, -R21 ;  /* 0x000000ffff057224 */ /* 0x002fc800078e0a15 */
[----:B------:R-:W-:Y:S02]  /*4130*/  IMAD R3, R5, R0, RZ ;  /* 0x0000000005037224 */ /* 0x000fe400078e02ff */
[C---:B------:R-:W-:Y:S02]  /*4140*/  IMAD.SHL.U32 R5, R2.reuse, 0x4, RZ ;  /* 0x0000000402057824 */ /* 0x040fe400078e00ff */
[----:B------:R-:W-:Y:S01]  /*4150*/  IMAD.HI.U32 R20, R21, R3, R20 ;  /* 0x0000000315147227 */ /* 0x000fe200078e0014 */
[----:B------:R-:W-:Y:S02]  /*4160*/  LOP3.LUT R3, R2, 0xfffffffe, RZ, 0xc0, !PT ;  /* 0xfffffffe02037812 */ /* 0x000fe400078ec0ff */
[----:B------:R-:W-:Y:S01]  /*4170*/  LOP3.LUT R5, R5, 0xfffffff8, RZ, 0xc0, !PT ;  /* 0xfffffff805057812 */ /* 0x000fe200078ec0ff */
[----:B------:R-:W-:Y:S01]  /*4180*/  IMAD R2, R51, c[0x0][0x1c0], RZ ;  /* 0x0000700033027a24 */ /* 0x000fe200078e02ff */
[----:B------:R-:W-:Y:S01]  /*4190*/  LOP3.LUT R21, RZ, R52, RZ, 0x33, !PT ;  /* 0x00000034ff157212 */ /* 0x000fe200078e33ff */
[----:B------:R-:W-:-:S03]  /*41a0*/  IMAD.IADD R4, R48, 0x1, -R3 ;  /* 0x0000000130047824 */ /* 0x000fc600078e0a03 */
[----:B------:R-:W-:Y:S01]  /*41b0*/  SHF.R.S32.HI R3, RZ, 0x1f, R2 ;  /* 0x0000001fff037819 */ /* 0x000fe20000011402 */
[----:B------:R-:W-:Y:S02]  /*41c0*/  IMAD R22, R4, 0x4, R5 ;  /* 0x0000000404167824 */ /* 0x000fe400078e0205 */
[----:B------:R-:W-:-:S03]  /*41d0*/  IMAD R4, R49, 0x2, R4 ;  /* 0x0000000231047824 */ /* 0x000fc600078e0204 */
[----:B------:R-:W-:Y:S01]  /*41e0*/  SHF.R.S32.HI R26, RZ, 0x1f, R22 ;  /* 0x0000001fff1a7819 */ /* 0x000fe20000011416 */
[----:B------:R-:W-:Y:S01]  /*41f0*/  IMAD R27, R27, 0x80, R4 ;  /* 0x000000801b1b7824 */ /* 0x000fe200078e0204 */
[----:B------:R-:W-:-:S03]  /*4200*/  LEA R25, R4, 0xa0, 0x4 ;  /* 0x000000a004197811 */ /* 0x000fc600078e20ff */
[----:B------:R-:W-:Y:S02]  /*4210*/  IMAD.SHL.U32 R27, R27, 0x4, RZ ;  /* 0x000000041b1b7824 */ /* 0x000fe400078e00ff */
.L_x_24649:
        /* <DEDUP_REMOVED lines=56> */
[----:B------:R1:W2:Y:S04]  /*45a0*/  LDG.E.128.CONSTANT R4, [R28.64] ;  /* 0x0000000a1c047981 */ /* 0x0002a8000c1e9d00 */
[----:B------:R1:W3:Y:S01]  /*45b0*/  LDG.E.128.CONSTANT R8, [R28.64+0x200] ;  /* 0x0002000a1c087981 */ /* 0x0002e2000c1e9d00 */
[----:B------:R-:W-:-:S13]  /*45c0*/  ISETP.NE.AND P2, PT, R30, -0x2, PT ;  /* 0xfffffffe1e00780c */ /* 0x000fda0003f45270 */
[C---:B------:R-:W-:Y:S02]  /*45d0*/  @!P2 IADD3 R33, R27.reuse, 0x1, RZ ;  /* 0x000000011b21a810 */ /* 0x040fe40007ffe0ff */
[----:B------:R-:W-:Y:S02]  /*45e0*/  @!P2 IADD3 R37, R27, 0x1, RZ ;  /* 0x000000011b25a810 */ /* 0x000fe40007ffe0ff */
[-C--:B------:R-:W-:Y:S02]  /*45f0*/  @!P2 ISETP.GE.AND P5, PT, R33, R54.reuse, PT ;  /* 0x000000362100a20c */ /* 0x080fe40003fa6270 */
[-C--:B------:R-:W-:Y:S02]  /*4600*/  @!P2 ISETP.GE.AND P6, PT, R37, R54.reuse, PT ;  /* 0x000000362500a20c */ /* 0x080fe40003fc6270 */
[C---:B------:R-:W-:Y:S02]  /*4610*/  @!P2 ISETP.GE.AND P4, PT, R27.reuse, R54, PT ;  /* 0x000000361b00a20c */ /* 0x040fe40003f86270 */
[----:B------:R-:W-:-:S02]  /*4620*/  @!P2 IADD3 R35, R27, 0x2, RZ ;  /* 0x000000021b23a810 */ /* 0x000fc40007ffe0ff */
[C---:B-1----:R-:W-:Y:S02]  /*4630*/  @!P2 IADD3 R29, R27.reuse, 0x2, RZ ;  /* 0x000000021b1da810 */ /* 0x042fe40007ffe0ff */
[----:B------:R-:W-:Y:S02]  /*4640*/  @!P2 IADD3 R31, R27, 0x3, RZ ;  /* 0x000000031b1fa810 */ /* 0x000fe40007ffe0ff */
[-C--:B------:R-:W-:Y:S02]  /*4650*/  @!P2 ISETP.GE.AND P3, PT, R35, R54.reuse, PT ;  /* 0x000000362300a20c */ /* 0x080fe40003f66270 */
[-C--:B------:R-:W-:Y:S02]  /*4660*/  @!P2 ISETP.GE.AND P1, PT, R31, R54.reuse, PT ;  /* 0x000000361f00a20c */ /* 0x080fe40003f26270 */
[----:B--2---:R-:W-:Y:S02]  /*4670*/  @!P2 FSEL R5, R5, RZ, !P5 ;  /* 0x000000ff0505a208 */ /* 0x004fe40006800000 */
[----:B------:R-:W-:-:S02]  /*4680*/  @!P2 ISETP.GE.AND P5, PT, R29, R54, PT ;  /* 0x000000361d00a20c */ /* 0x000fc40003fa6270 */
[----:B---3--:R-:W-:Y:S01]  /*4690*/  @!P2 FSEL R9, R9, RZ, !P6 ;  /* 0x000000ff0909a208 */ /* 0x008fe20007000000 */
[----:B0-----:R-:W-:Y:S01]  /*46a0*/  FMUL.FTZ R5, R13, R5 ;  /* 0x000000050d057220 */ /* 0x001fe20000410000 */
[----:B------:R-:W-:Y:S02]  /*46b0*/  @!P2 FSEL R8, R8, RZ, !P4 ;  /* 0x000000ff0808a208 */ /* 0x000fe40006000000 */
[----:B------:R-:W-:Y:S01]  /*46c0*/  @!P2 ISETP.GE.AND P4, PT, R27, R54, PT ;  /* 0x000000361b00a20c */ /* 0x000fe20003f86270 */
[----:B------:R-:W-:Y:S01]  /*46d0*/  FMUL.FTZ R9, R13, R9 ;  /* 0x000000090d097220 */ /* 0x000fe20000410000 */
[----:B------:R-:W-:Y:S02]  /*46e0*/  @!P2 IADD3 R13, R27, 0x3, RZ ;  /* 0x000000031b0da810 */ /* 0x000fe40007ffe0ff */
[----:B------:R-:W-:Y:S01]  /*46f0*/  @!P2 FSEL R4, R4, RZ, !P4 ;  /* 0x000000ff0404a208 */ /* 0x000fe20006000000 */
[----:B------:R-:W-:Y:S01]  /*4700*/  FFMA.FTZ R9, R12, R8, R9 ;  /* 0x000000080c097223 */ /* 0x000fe20000010009 */
[----:B------:R-:W-:-:S02]  /*4710*/  @!P2 FSEL R10, R10, RZ, !P5 ;  /* 0x000000ff0a0aa208 */ /* 0x000fc40006800000 */
[----:B------:R-:W-:Y:S01]  /*4720*/  @!P2 ISETP.GE.AND P4, PT, R13, R54, PT ;  /* 0x000000360d00a20c */ /* 0x000fe20003f86270 */
        /* <DEDUP_REMOVED lines=8> */
[----:B------:R-:W-:Y:S02]  /*47b0*/  FADD.FTZ R18, R18, R11 ;  /* 0x0000000b12127221 */ /* 0x000fe40000010000 */
[----:B------:R-:W-:Y:S02]  /*47c0*/  FADD.FTZ R19, R19, R6 ;  /* 0x0000000613137221 */ /* 0x000fe40000010000 */
.L_x_24648:
[----:B------:R-:W-:Y:S05]  /*47d0*/  BSYNC B1 ;  /* 0x0000000000017941 */ /* 0x000fea0003800000 */
.L_x_24647:
[----:B------:R-:W-:Y:S02]  /*47e0*/  IADD3 R16, P1, R16, 0x10, RZ ;  /* 0x0000001010107810 */ /* 0x000fe40007f3e0ff */
[----:B------:R-:W-:Y:S02]  /*47f0*/  IADD3 R24, R24, 0x20, RZ ;  /* 0x0000002018187810 */ /* 0x000fe40007ffe0ff */
[----:B------:R-:W-:Y:S01]  /*4800*/  IADD3 R27, R27, 0x20, RZ ;  /* 0x000000201b1b7810 */ /* 0x000fe20007ffe0ff */
[----:B------:R-:W-:Y:S01]  /*4810*/  IMAD.X R17, RZ, RZ, R17, P1 ;  /* 0x000000ffff117224 */ /* 0x000fe200008e0611 */
[----:B------:R-:W-:Y:S01]  /*4820*/  IADD3 R25, R25, 0x80, RZ ;  /* 0x0000008019197810 */ /* 0x000fe20007ffe0ff */
[----:B------:R-:W-:Y:S05]  /*4830*/  @!P0 BRA `(.L_x_24649) ;  /* 0xfffff9e000008947 */ /* 0x000fea000383ffff */
.L_x_24646:
[----:B------:R-:W-:Y:S05]  /*4840*/  BSYNC B0 ;  /* 0x0000000000007941 */ /* 0x000fea0003800000 */
.L_x_24645:
[----:B01----:R-:W0:Y:S01]  /*4850*/  SHFL.BFLY PT, R0, R19, 0x1, 0x1f ;  /* 0x0c201f0013007f89 */ /* 0x003e2200000e0000 */
[C---:B------:R-:W-:Y:S01]  /*4860*/  LOP3.LUT R2, R48.reuse, 0x1, RZ, 0xc0, !PT ;  /* 0x0000000130027812 */ /* 0x040fe200078ec0ff */
[----:B------:R-:W-:Y:S01]  /*4870*/  BSSY B0, `(.L_x_24650) ;  /* 0x0000019000007945 */ /* 0x000fe20003800000 */
[----:B------:R-:W-:Y:S01]  /*4880*/  LEA.HI R48, R48, R48, RZ, 0x1 ;  /* 0x0000003030307211 */ /* 0x000fe200078f08ff */
[----:B------:R-:W1:Y:S04]  /*4890*/  SHFL.BFLY PT, R3, R18, 0x1, 0x1f ;  /* 0x0c201f0012037f89 */ /* 0x000e6800000e0000 */
[----:B------:R-:W-:Y:S01]  /*48a0*/  BAR.SYNC.DEFER_BLOCKING 0x0 ;  /* 0x0000000000007b1d */ /* 0x000fe20000010000 */
[----:B------:R-:W-:-:S02]  /*48b0*/  ISETP.NE.AND P2, PT, R2, RZ, PT ;  /* 0x000000ff0200720c */ /* 0x000fc40003f45270 */
[C---:B------:R-:W-:Y:S02]  /*48c0*/  LOP3.LUT R2, R55.reuse, 0xffffffc0, RZ, 0xc0, !PT ;  /* 0xffffffc037027812 */ /* 0x040fe400078ec0ff */
[C---:B------:R-:W-:Y:S02]  /*48d0*/  ISETP.GT.OR P0, PT, R55.reuse, 0x3f, P2 ;  /* 0x0000003f3700780c */ /* 0x040fe40001704670 */
[----:B------:R-:W-:Y:S02]  /*48e0*/  ISETP.NE.OR P5, PT, R2, 0x40, P2 ;  /* 0x000000400200780c */ /* 0x000fe400017a5670 */
[C---:B------:R-:W-:Y:S02]  /*48f0*/  LOP3.LUT R2, R55.reuse, 0xffffffe0, RZ, 0xc0, !PT ;  /* 0xffffffe037027812 */ /* 0x040fe400078ec0ff */
[----:B------:R-:W-:Y:S02]  /*4900*/  IADD3 R4, R55, 0x1f, RZ ;  /* 0x0000001f37047810 */ /* 0x000fe40007ffe0ff */
[----:B------:R-:W-:-:S02]  /*4910*/  ISETP.NE.OR P4, PT, R2, 0x20, P2 ;  /* 0x000000200200780c */ /* 0x000fc40001785670 */
[----:B------:R-:W-:Y:S01]  /*4920*/  ISETP.GT.U32.AND P3, PT, R4, 0x3e, PT ;  /* 0x0000003e0400780c */ /* 0x000fe20003f64070 */
[----:B0-----:R-:W-:Y:S01]  /*4930*/  FADD.FTZ R7, R0, R19 ;  /* 0x0000001300077221 */ /* 0x001fe20000010000 */
[----:B------:R-:W-:Y:S02]  /*4940*/  SHF.R.S32.HI R0, RZ, 0x1, R48 ;  /* 0x00000001ff007819 */ /* 0x000fe40000011430 */
[----:B------:R-:W-:Y:S01]  /*4950*/  ISETP.GT.OR P1, PT, R55, 0x1f, P2 ;  /* 0x0000001f3700780c */ /* 0x000fe20001724670 */
[----:B-1----:R-:W-:Y:S02]  /*4960*/  FADD.FTZ R9, R3, R18 ;  /* 0x0000001203097221 */ /* 0x002fe40000010000 */
        /* <DEDUP_REMOVED lines=9> */
.L_x_24651:
[----:B0-----:R-:W-:Y:S05]  /*4a00*/  BSYNC B0 ;  /* 0x0000000000007941 */ /* 0x001fea0003800000 */
.L_x_24650:
        /* <DEDUP_REMOVED lines=10> */
.L_x_24653:
[----:B0-----:R-:W-:Y:S05]  /*4ab0*/  BSYNC B0 ;  /* 0x0000000000007941 */ /* 0x001fea0003800000 */
.L_x_24652:
        /* <DEDUP_REMOVED lines=25> */
[C---:B------:R-:W-:Y:S02]  /*4c50*/  LEA R4, P1, R5.reuse, c[0x0][0x170], 0x2 ;  /* 0x00005c0005047a11 */ /* 0x040fe400078210ff */
[----:B------:R-:W-:Y:S02]  /*4c60*/  LEA.HI.X R3, R6, c[0x0][0x174], R11, 0x2, P0 ;  /* 0x00005d0006037a11 */ /* 0x000fe400000f140b */
[----:B------:R-:W-:-:S03]  /*4c70*/  LEA.HI.X R5, R5, c[0x0][0x174], R0, 0x2, P1 ;  /* 0x00005d0005057a11 */ /* 0x000fc600008f1400 */
[----:B------:R-:W-:Y:S04]  /*4c80*/  STG.E [R2.64], R7 ;  /* 0x0000000702007986 */ /* 0x000fe8000c10190a */
[----:B------:R-:W-:Y:S01]  /*4c90*/  STG.E [R4.64], R9 ;  /* 0x0000000904007986 */ /* 0x000fe2000c10190a */
[----:B------:R-:W-:Y:S05]  /*4ca0*/  EXIT ;  /* 0x000000000000794d */ /* 0x000fea0003800000 */
.L_x_24611:
[----:B------:R-:W-:Y:S01]  /*4cb0*/  IMAD.MOV.U32 R39, RZ, RZ, R42 ;  /* 0x000000ffff277224 */ /* 0x000fe200078e002a */
[----:B------:R-:W-:Y:S01]  /*4cc0*/  MOV R16, 0x4d10 ;  /* 0x00004d1000107802 */ /* 0x000fe20000000f00 */
[----:B------:R-:W-:Y:S02]  /*4cd0*/  IMAD.MOV.U32 R38, RZ, RZ, 0x2 ;  /* 0x00000002ff267424 */ /* 0x000fe400078e00ff */
[----:B------:R-:W-:Y:S02]  /*4ce0*/  IMAD.MOV.U32 R19, RZ, RZ, 0x1f ;  /* 0x0000001fff137424 */ /* 0x000fe400078e00ff */
[----:B------:R-:W-:-:S02]  /*4cf0*/  IMAD.MOV.U32 R18, RZ, RZ, -0x1 ;  /* 0xffffffffff127424 */ /* 0x000fc400078e00ff */
[----:B------:R-:W-:Y:S05]  /*4d00*/  CALL.REL.NOINC `($__internal_431_$__cuda_sm70_shflsync_bfly_p) ;  /* 0x0000028000007944 */ /* 0x000fea0003c00000 */
[----:B01----:R-:W-:Y:S05]  /*4d10*/  BRA `(.L_x_24654) ;  /* 0xffffcb9000007947 */ /* 0x003fea000383ffff */
.L_x_24612:
[----:B------:R-:W-:Y:S01]  /*4d20*/  IMAD.MOV.U32 R38, RZ, RZ, 0x1 ;  /* 0x00000001ff267424 */ /* 0x000fe200078e00ff */
[----:B------:R-:W-:Y:S01]  /*4d30*/  MOV R16, 0x4d70 ;  /* 0x00004d7000107802 */ /* 0x000fe20000000f00 */
[----:B------:R-:W-:-:S02]  /*4d40*/  IMAD.MOV.U32 R19, RZ, RZ, 0x1f ;  /* 0x0000001fff137424 */ /* 0x000fc400078e00ff */
[----:B------:R-:W-:Y:S02]  /*4d50*/  IMAD.MOV.U32 R18, RZ, RZ, -0x1 ;  /* 0xffffffffff127424 */ /* 0x000fe400078e00ff */
[----:B0-----:R-:W-:Y:S05]  /*4d60*/  CALL.REL.NOINC `($__internal_431_$__cuda_sm70_shflsync_bfly_p) ;  /* 0x0000022000007944 */ /* 0x001fea0003c00000 */
[----:B01----:R-:W-:Y:S05]  /*4d70*/  BRA `(.L_x_24655) ;  /* 0xffffcb6000007947 */ /* 0x003fea000383ffff */
.L_x_24617:
[----:B------:R-:W-:Y:S01]  /*4d80*/  IMAD.MOV.U32 R39, RZ, RZ, R64 ;  /* 0x000000ffff277224 */ /* 0x000fe200078e0040 */
[----:B------:R-:W-:Y:S01]  /*4d90*/  MOV R16, 0x4de0 ;  /* 0x00004de000107802 */ /* 0x000fe20000000f00 */
[----:B------:R-:W-:Y:S02]  /*4da0*/  IMAD.MOV.U32 R38, RZ, RZ, 0x2 ;  /* 0x00000002ff267424 */ /* 0x000fe400078e00ff */
[----:B------:R-:W-:Y:S02]  /*4db0*/  IMAD.MOV.U32 R19, RZ, RZ, 0x1f ;  /* 0x0000001fff137424 */ /* 0x000fe400078e00ff */
[----:B------:R-:W-:Y:S02]  /*4dc0*/  IMAD.MOV.U32 R18, RZ, RZ, -0x1 ;  /* 0xffffffffff127424 */ /* 0x000fe400078e00ff */
[----:B------:R-:W-:Y:S05]  /*4dd0*/  CALL.REL.NOINC `($__internal_431_$__cuda_sm70_shflsync_bfly_p) ;  /* 0x000001b000007944 */ /* 0x000fea0003c00000 */
[----:B01----:R-:W-:Y:S05]  /*4de0*/  BRA `(.L_x_24656) ;  /* 0xffffd40000007947 */ /* 0x003fea000383ffff */
.L_x_24618:
[----:B------:R-:W-:Y:S01]  /*4df0*/  IMAD.MOV.U32 R38, RZ, RZ, 0x1 ;  /* 0x00000001ff267424 */ /* 0x000fe200078e00ff */
[----:B------:R-:W-:Y:S01]  /*4e00*/  MOV R16, 0x4e40 ;  /* 0x00004e4000107802 */ /* 0x000fe20000000f00 */
[----:B------:R-:W-:Y:S02]  /*4e10*/  IMAD.MOV.U32 R19, RZ, RZ, 0x1f ;  /* 0x0000001fff137424 */ /* 0x000fe400078e00ff */
[----:B------:R-:W-:-:S02]  /*4e20*/  IMAD.MOV.U32 R18, RZ, RZ, -0x1 ;  /* 0xffffffffff127424 */ /* 0x000fc400078e00ff */
[----:B0-----:R-:W-:Y:S05]  /*4e30*/  CALL.REL.NOINC `($__internal_431_$__cuda_sm70_shflsync_bfly_p) ;  /* 0x0000015000007944 */ /* 0x001fea0003c00000 */
[----:B01----:R-:W-:Y:S05]  /*4e40*/  BRA `(.L_x_24657) ;  /* 0xffffd3d000007947 */ /* 0x003fea000383ffff */
.L_x_24621:
[----:B------:R-:W-:Y:S01]  /*4e50*/  IMAD.MOV.U32 R39, RZ, RZ, R45 ;  /* 0x000000ffff277224 */ /* 0x000fe200078e002d */
[----:B------:R-:W-:Y:S01]  /*4e60*/  MOV R16, 0x4eb0 ;  /* 0x00004eb000107802 */ /* 0x000fe20000000f00 */
[----:B------:R-:W-:-:S02]  /*4e70*/  IMAD.MOV.U32 R38, RZ, RZ, 0x10 ;  /* 0x00000010ff267424 */ /* 0x000fc400078e00ff */
[----:B------:R-:W-:Y:S02]  /*4e80*/  IMAD.MOV.U32 R19, RZ, RZ, 0x1f ;  /* 0x0000001fff137424 */ /* 0x000fe400078e00ff */
[----:B------:R-:W-:Y:S02]  /*4e90*/  IMAD.MOV.U32 R18, RZ, RZ, -0x1 ;  /* 0xffffffffff127424 */ /* 0x000fe400078e00ff */
[----:B-----5:R-:W-:Y:S05]  /*4ea0*/  CALL.REL.NOINC `($__internal_431_$__cuda_sm70_shflsync_bfly_p) ;  /* 0x000000e000007944 */ /* 0x020fea0003c00000 */
[----:B01----:R-:W-:Y:S05]  /*4eb0*/  BRA `(.L_x_24658) ;  /* 0xffffd51000007947 */ /* 0x003fea000383ffff */
.L_x_24622:
[----:B------:R-:W-:Y:S01]  /*4ec0*/  IMAD.MOV.U32 R38, RZ, RZ, 0x8 ;  /* 0x00000008ff267424 */ /* 0x000fe200078e00ff */
[----:B------:R-:W-:Y:S01]  /*4ed0*/  MOV R16, 0x4f10 ;  /* 0x00004f1000107802 */ /* 0x000fe20000000f00 */
[----:B------:R-:W-:Y:S02]  /*4ee0*/  IMAD.MOV.U32 R19, RZ, RZ, 0x1f ;  /* 0x0000001fff137424 */ /* 0x000fe400078e00ff */
[----:B------:R-:W-:Y:S02]  /*4ef0*/  IMAD.MOV.U32 R18, RZ, RZ, -0x1 ;  /* 0xffffffffff127424 */ /* 0x000fe400078e00ff */
[----:B0----5:R-:W-:Y:S05]  /*4f00*/  CALL.REL.NOINC `($__internal_431_$__cuda_sm70_shflsync_bfly_p) ;  /* 0x0000008000007944 */ /* 0x021fea0003c00000 */
[----:B-1----:R-:W-:Y:S01]  /*4f10*/  FMNMX.FTZ R0, R39, R19, !PT ;  /* 0x0000001327007209 */ /* 0x002fe20007810000 */
[----:B0-----:R-:W-:Y:S01]  /*4f20*/  IMAD.MOV.U32 R38, RZ, RZ, 0x4 ;  /* 0x00000004ff267424 */ /* 0x001fe200078e00ff */
[----:B------:R-:W-:Y:S01]  /*4f30*/  MOV R16, 0x4f80 ;  /* 0x00004f8000107802 */ /* 0x000fe20000000f00 */
[----:B------:R-:W-:Y:S02]  /*4f40*/  IMAD.MOV.U32 R19, RZ, RZ, 0x1f ;  /* 0x0000001fff137424 */ /* 0x000fe400078e00ff */
[----:B------:R-:W-:-:S02]  /*4f50*/  IMAD.MOV.U32 R18, RZ, RZ, -0x1 ;  /* 0xffffffffff127424 */ /* 0x000fc400078e00ff */
[----:B------:R-:W-:Y:S02]  /*4f60*/  IMAD.MOV.U32 R39, RZ, RZ, R0 ;  /* 0x000000ffff277224 */ /* 0x000fe400078e0000 */
[----:B------:R-:W-:Y:S05]  /*4f70*/  CALL.REL.NOINC `($__internal_431_$__cuda_sm70_shflsync_bfly_p) ;  /* 0x0000001000007944 */ /* 0x000fea0003c00000 */
[----:B01----:R-:W-:Y:S05]  /*4f80*/  BRA `(.L_x_24659) ;  /* 0xffffd49000007947 */ /* 0x003fea000383ffff */
        .weak           $__internal_431_$__cuda_sm70_shflsync_bfly_p
        .type           $__internal_431_$__cuda_sm70_shflsync_bfly_p,@function
        .size           $__internal_431_$__cuda_sm70_shflsync_bfly_p,(.L_x_25092 - $__internal_431_$__cuda_sm70_shflsync_bfly_p)
$__internal_431_$__cuda_sm70_shflsync_bfly_p:
[----:B------:R-:W-:Y:S01]  /*4f90*/  IMAD.MOV.U32 R17, RZ, RZ, 0x0 ;  /* 0x00000000ff117424 */ /* 0x000fe200078e00ff */
[----:B------:R-:W-:Y:S04]  /*4fa0*/  WARPSYNC R18 ;  /* 0x0000001200007348 */ /* 0x000fe80003800000 */
[----:B------:R0:W1:Y:S01]  /*4fb0*/  SHFL.BFLY PT, R19, R39, R38, R19 ;  /* 0x0c00002627137389 */ /* 0x00006200000e0013 */
[----:B------:R-:W-:Y:S05]  /*4fc0*/  RET.REL.NODEC R16 `(_ZN4vllm25paged_attention_v2_kernelIffLi32ELi8ELi128ELNS_18Fp8KVCacheDataTypeE0ELb1ELi512EEEvPfS2_PT_PKS3_PKT0_S9_ifPKiSB_iPKfiiiSD_SD_iiiii) ;  /* 0xffffb03010007950 */ /* 0x000fea0003c3ffff */
.L_x_24660:
        /* <DEDUP_REMOVED lines=11> */
.L_x_25092:


//--------------------- .nv.global.init           --------------------------
	.section	.nv.global.init,"aw",@progbits
.nv.global.init:
	.type		$str,@object
	.size		$str,($str$1 - $str)
$str:
        /*0000*/ 	.byte	0x66, 0x61, 0x6c, 0x73, 0x65, 0x00
	.type		$str$1,@object
	.size		$str$1,(__unnamed_5 - $str$1)
$str$1:
        /*0006*/ 	.byte	0x2f, 0x74, 0x6d, 0x70, 0x2f, 0x6f, 0x73, 0x73, 0x5f, 0x6b, 0x65, 0x72, 0x6e, 0x65, 0x6c, 0x73
        /*0016*/ 	.byte	0x5f, 0x73, 0x72, 0x63, 0x2f, 0x76, 0x6c, 0x6c, 0x6d, 0x2f, 0x63, 0x73, 0x72, 0x63, 0x2f, 0x61
        /*0026*/ 	.byte	0x74, 0x74, 0x65, 0x6e, 0x74, 0x69, 0x6f, 0x6e, 0x2f, 0x2e, 0x2e, 0x2f, 0x71, 0x75, 0x61, 0x6e
        /*0036*/ 	.byte	0x74, 0x69, 0x7a, 0x61, 0x74, 0x69, 0x6f, 0x6e, 0x2f, 0x77, 0x38, 0x61, 0x38, 0x2f, 0x66, 0x70
        /*0046*/ 	.byte	0x38, 0x2f, 0x6e, 0x76, 0x69, 0x64, 0x69, 0x61, 0x2f, 0x71, 0x75, 0x61, 0x6e, 0x74, 0x5f, 0x75
        /*0056*/ 	.byte	0x74, 0x69, 0x6c, 0x73, 0x2e, 0x63, 0x75, 0x68, 0x00
	.type		__unnamed_5,@object
	.size		__unnamed_5,(__unnamed_14 - __unnamed_5)
__unnamed_5:
        /* <DEDUP_REMOVED lines=9> */
        /*00ef*/ 	.byte	0x46, 0x70, 0x38, 0x45, 0x34, 0x4d, 0x33, 0x5d, 0x00
	.type		__unnamed_14,@object
	.size		__unnamed_14,(__unnamed_15 - __unnamed_14)
__unnamed_14:
        /* <DEDUP_REMOVED lines=10> */
	.type		__unnamed_15,@object
	.size		__unnamed_15,(__unnamed_6 - __unnamed_15)
__unnamed_15:
        /* <DEDUP_REMOVED lines=10> */
	.type		__unnamed_6,@object
	.size		__unnamed_6,(__unnamed_11 - __unnamed_6)
__unnamed_6:
        /* <DEDUP_REMOVED lines=10> */
	.type		__unnamed_11,@object
	.size		__unnamed_11,(__unnamed_1 - __unnamed_11)
__unnamed_11:
        /* <DEDUP_REMOVED lines=10> */
        /*0371*/ 	.byte	0x00
	.type		__unnamed_1,@object
	.size		__unnamed_1,(__unnamed_2 - __unnamed_1)
__unnamed_1:
        /* <DEDUP_REMOVED lines=11> */
	.type		__unnamed_2,@object
	.size		__unnamed_2,(__unnamed_10 - __unnamed_2)
__unnamed_2:
        /* <DEDUP_REMOVED lines=11> */
	.type		__unnamed_10,@object
	.size		__unnamed_10,(__unnamed_17 - __unnamed_10)
__unnamed_10:
        /* <DEDUP_REMOVED lines=11> */
	.type		__unnamed_17,@object
	.size		__unnamed_17,(__unnamed_8 - __unnamed_17)
__unnamed_17:
        /* <DEDUP_REMOVED lines=10> */
        /*05f5*/ 	.byte	0x5d, 0x00
	.type		__unnamed_8,@object
	.size		__unnamed_8,(__unnamed_3 - __unnamed_8)
__unnamed_8:
        /* <DEDUP_REMOVED lines=11> */
	.type		__unnamed_3,@object
	.size		__unnamed_3,(__unnamed_12 - __unnamed_3)
__unnamed_3:
        /* <DEDUP_REMOVED lines=10> */
        /*0739*/ 	.byte	0x33, 0x5d, 0x00
	.type		__unnamed_12,@object
	.size		__unnamed_12,(__unnamed_9 - __unnamed_12)
__unnamed_12:
        /* <DEDUP_REMOVED lines=11> */
	.type		__unnamed_9,@object
	.size		__unnamed_9,(__unnamed_13 - __unnamed_9)
__unnamed_9:
        /* <DEDUP_REMOVED lines=11> */
	.type		__unnamed_13,@object
	.size		__unnamed_13,(__unnamed_4 - __unnamed_13)
__unnamed_13:
        /* <DEDUP_REMOVED lines=11> */
	.type		__unnamed_4,@object
	.size		__unnamed_4,(__unnamed_18 - __unnamed_4)
__unnamed_4:
        /* <DEDUP_REMOVED lines=11> */
	.type		__unnamed_18,@object
	.size		__unnamed_18,(__unnamed_7 - __unnamed_18)
__unnamed_18:
        /* <DEDUP_REMOVED lines=11> */
	.type		__unnamed_7,@object
	.size		__unnamed_7,(__unnamed_16 - __unnamed_7)
__unnamed_7:
        /* <DEDUP_REMOVED lines=10> */
        /*0b23*/ 	.byte	0x3a, 0x6b, 0x46, 0x70, 0x38, 0x45, 0x34, 0x4d, 0x33, 0x5d, 0x00
	.type		__unnamed_16,@object
	.size		__unnamed_16,(.L_15 - __unnamed_16)
__unnamed_16:
        /* <DEDUP_REMOVED lines=11> */
.L_15:


//--------------------- .nv.shared._ZN4vllm25paged_attention_v2_kernelI13__nv_bfloat16hLi256ELi32ELi128ELNS_18Fp8KVCacheDataTypeE2ELb0ELi512EEEvPfS3_PT_PKS4_PKT0_SA_ifPKiSC_iPKfiiiSE_SE_iiiii --------------------------
	.section	.nv.shared._ZN4vllm25paged_attention_v2_kernelI13__nv_bfloat16hLi256ELi32ELi128ELNS_18Fp8KVCacheDataTypeE2ELb0ELi512EEEvPfS3_PT_PKS4_PKT0_SA_ifPKiSC_iPKfiiiSE_SE_iiiii,"aw",@nobits
	.sectionflags	@""
	.align	16
.nv.shared._ZN4vllm25paged_attention_v2_kernelI13__nv_bfloat16hLi256ELi32ELi128ELNS_18Fp8KVCacheDataTypeE2ELb0ELi512EEEvPfS3_PT_PKS4_PKT0_SA_ifPKiSC_iPKfiiiSE_SE_iiiii:
	.zero		544


//--------------------- .nv.global                --------------------------
	.section	.nv.global,"aw",@nobits
.nv.global:
	.type		_ZN52_INTERNAL_8a674a50_21_paged_attention_v2_cu_fcde414e4cuda3std3__48in_placeE,@object
	.size		_ZN52_INTERNAL_8a674a50_21_paged_attention_v2_cu_fcde414e4cuda3std3__48in_placeE,(_ZN52_INTERNAL_8a674a50_21_paged_attention_v2_cu_fcde414e4cuda3std6ranges3__45__cpo8distanceE - _ZN52_INTERNAL_8a674a50_21_paged_attention_v2_cu_fcde414e4cuda3std3__48in_placeE)
_ZN52_INTERNAL_8a674a50_21_paged_attention_v2_cu_fcde414e4cuda3std3__48in_placeE:
	.zero		1
	.type		_ZN52_INTERNAL_8a674a50_21_paged_attention_v2_cu_fcde414e4cuda3std6ranges3__45__cpo8distanceE,@object
	.size		_ZN52_INTERNAL_8a674a50_21_paged_attention_v2_cu_fcde414e4cuda3std6ranges3__45__cpo8distanceE,(_ZN52_INTERNAL_8a674a50_21_paged_attention_v2_cu_fcde414e4cuda3std3__45__cpo6cbeginE - _ZN52_INTERNAL_8a674a50_21_paged_attention_v2_cu_fcde414e4cuda3std6ranges3__45__cpo8distanceE)
_ZN52_INTERNAL_8a674a50_21_paged_attention_v2_cu_fcde414e4cuda3std6ranges3__45__cpo8distanceE:
	.zero		1
	.type		_ZN52_INTERNAL_8a674a50_21_paged_attention_v2_cu_fcde414e4cuda3std3__45__cpo6cbeginE,@object
	.size		_ZN52_INTERNAL_8a674a50_21_paged_attention_v2_cu_fcde414e4cuda3std3__45__cpo6cbeginE,(_ZN52_INTERNAL_8a674a50_21_paged_attention_v2_cu_fcde414e4cuda3std6ranges3__45__cpo7advanceE - _ZN52_INTERNAL_8a674a50_21_paged_attention_v2_cu_fcde414e4cuda3std3__45__cpo6cbeginE)
_ZN52_INTERNAL_8a674a50_21_paged_attention_v2_cu_fcde414e4cuda3std3__45__cpo6cbeginE:
	.zero		1
	.type		_ZN52_INTERNAL_8a674a50_21_paged_attention_v2_cu_fcde414e4cuda3std6ranges3__45__cpo7advanceE,@object
	.size		_ZN52_INTERNAL_8a674a50_21_paged_attention_v2_cu_fcde414e4cuda3std6ranges3__45__cpo7advanceE,(_ZN52_INTERNAL_8a674a50_21_paged_attention_v2_cu_fcde414e4cuda3std3__45__cpo7crbeginE - _ZN52_INTERNAL_8a674a50_21_paged_attention_v2_cu_fcde414e4cuda3std6ranges3__45__cpo7advanceE)
_ZN52_INTERNAL_8a674a50_21_paged_attention_v2_cu_fcde414e4cuda3std6ranges3__45__cpo7advanceE:
	.zero		1
	.type		_ZN52_INTERNAL_8a674a50_21_paged_attention_v2_cu_fcde414e4cuda3std3__45__cpo7crbeginE,@object
	.size		_ZN52_INTERNAL_8a674a50_21_paged_attention_v2_cu_fcde414e4cuda3std3__45__cpo7crbeginE,(_ZN52_INTERNAL_8a674a50_21_paged_attention_v2_cu_fcde414e4cuda3std6ranges3__45__cpo4dataE - _ZN52_INTERNAL_8a674a50_21_paged_attention_v2_cu_fcde414e4cuda3std3__45__cpo7crbeginE)
_ZN52_INTERNAL_8a674a50_21_paged_attention_v2_cu_fcde414e4cuda3std3__45__cpo7crbeginE:
	.zero		1
	.type		_ZN52_INTERNAL_8a674a50_21_paged_attention_v2_cu_fcde414e4cuda3std6ranges3__45__cpo4dataE,@object
	.size		_ZN52_INTERNAL_8a674a50_21_paged_attention_v2_cu_fcde414e4cuda3std6ranges3__45__cpo4dataE,(_ZN52_INTERNAL_8a674a50_21_paged_attention_v2_cu_fcde414e4cuda3std6ranges3__45__cpo5beginE - _ZN52_INTERNAL_8a674a50_21_paged_attention_v2_cu_fcde414e4cuda3std6ranges3__45__cpo4dataE)
_ZN52_INTERNAL_8a674a50_21_paged_attention_v2_cu_fcde414e4cuda3std6ranges3__45__cpo4dataE:
	.zero		1
	.type		_ZN52_INTERNAL_8a674a50_21_paged_attention_v2_cu_fcde414e4cuda3std6ranges3__45__cpo5beginE,@object
	.size		_ZN52_INTERNAL_8a674a50_21_paged_attention_v2_cu_fcde414e4cuda3std6ranges3__45__cpo5beginE,(_ZN52_INTERNAL_8a674a50_21_paged_attention_v2_cu_fcde414e4cuda3std3__454_GLOBAL__N__8a674a50_21_paged_attention_v2_cu_fcde414e6ignoreE - _ZN52_INTERNAL_8a674a50_21_paged_attention_v2_cu_fcde414e4cuda3std6ranges3__45__cpo5beginE)
_ZN52_INTERNAL_8a674a50_21_paged_attention_v2_cu_fcde414e4cuda3std6ranges3__45__cpo5beginE:
	.zero		1
	.type		_ZN52_INTERNAL_8a674a50_21_paged_attention_v2_cu_fcde414e4cuda3std3__454_GLOBAL__N__8a674a50_21_paged_attention_v2_cu_fcde414e6ignoreE,@object
	.size		_ZN52_INTERNAL_8a674a50_21_paged_attention_v2_cu_fcde414e4cuda3std3__454_GLOBAL__N__8a674a50_21_paged_attention_v2_cu_fcde414e6ignoreE,(_ZN52_INTERNAL_8a674a50_21_paged_attention_v2_cu_fcde414e4cuda3std6ranges3__45__cpo4sizeE - _ZN52_INTERNAL_8a674a50_21_paged_attention_v2_cu_fcde414e4cuda3std3__454_GLOBAL__N__8a674a50_21_paged_attention_v2_cu_fcde414e6ignoreE)
_ZN52_INTERNAL_8a674a50_21_paged_attention_v2_cu_fcde414e4cuda3std3__454_GLOBAL__N__8a674a50_21_paged_attention_v2_cu_fcde414e6ignoreE:
	.zero		1
	.type		_ZN52_INTERNAL_8a674a50_21_paged_attention_v2_cu_fcde414e4cuda3std6ranges3__45__cpo4sizeE,@object
	.size		_ZN52_INTERNAL_8a674a50_21_paged_attention_v2_cu_fcde414e4cuda3std6ranges3__45__cpo4sizeE,(_ZN52_INTERNAL_8a674a50_21_paged_attention_v2_cu_fcde414e4cuda3std3__45__cpo5beginE - _ZN52_INTERNAL_8a674a50_21_paged_attention_v2_cu_fcde414e4cuda3std6ranges3__45__cpo4sizeE)
_ZN52_INTERNAL_8a674a50_21_paged_attention_v2_cu_fcde414e4cuda3std6ranges3__45__cpo4sizeE:
	.zero		1
	.type		_ZN52_INTERNAL_8a674a50_21_paged_attention_v2_cu_fcde414e4cuda3std3__45__cpo5beginE,@object
	.size		_ZN52_INTERNAL_8a674a50_21_paged_attention_v2_cu_fcde414e4cuda3std3__45__cpo5beginE,(_ZN52_INTERNAL_8a674a50_21_paged_attention_v2_cu_fcde414e4cuda3std6ranges3__45__cpo6cbeginE - _ZN52_INTERNAL_8a674a50_21_paged_attention_v2_cu_fcde414e4cuda3std3__45__cpo5beginE)
_ZN52_INTERNAL_8a674a50_21_paged_attention_v2_cu_fcde414e4cuda3std3__45__cpo5beginE:
	.zero		1
	.type		_ZN52_INTERNAL_8a674a50_21_paged_attention_v2_cu_fcde414e4cuda3std6ranges3__45__cpo6cbeginE,@object
	.size		_ZN52_INTERNAL_8a674a50_21_paged_attention_v2_cu_fcde414e4cuda3std6ranges3__45__cpo6cbeginE,(_ZN52_INTERNAL_8a674a50_21_paged_attention_v2_cu_fcde414e4cuda3std3__45__cpo6rbeginE - _ZN52_INTERNAL_8a674a50_21_paged_attention_v2_cu_fcde414e4cuda3std6ranges3__45__cpo6cbeginE)
_ZN52_INTERNAL_8a674a50_21_paged_attention_v2_cu_fcde414e4cuda3std6ranges3__45__cpo6cbeginE:
	.zero		1
	.type		_ZN52_INTERNAL_8a674a50_21_paged_attention_v2_cu_fcde414e4cuda3std3__45__cpo6rbeginE,@object
	.size		_ZN52_INTERNAL_8a674a50_21_paged_attention_v2_cu_fcde414e4cuda3std3__45__cpo6rbeginE,(_ZN52_INTERNAL_8a674a50_21_paged_attention_v2_cu_fcde414e4cuda3std6ranges3__45__cpo4nextE - _ZN52_INTERNAL_8a674a50_21_paged_attention_v2_cu_fcde414e4cuda3std3__45__cpo6rbeginE)
_ZN52_INTERNAL_8a674a50_21_paged_attention_v2_cu_fcde414e4cuda3std3__45__cpo6rbeginE:
	.zero		1
	.type		_ZN52_INTERNAL_8a674a50_21_paged_attention_v2_cu_fcde414e4cuda3std6ranges3__45__cpo4nextE,@object
	.size		_ZN52_INTERNAL_8a674a50_21_paged_attention_v2_cu_fcde414e4cuda3std6ranges3__45__cpo4nextE,(_ZN52_INTERNAL_8a674a50_21_paged_attention_v2_cu_fcde414e4cuda3std6ranges3__45__cpo4swapE - _ZN52_INTERNAL_8a674a50_21_paged_attention_v2_cu_fcde414e4cuda3std6ranges3__45__cpo4nextE)
_ZN52_INTERNAL_8a674a50_21_paged_attention_v2_cu_fcde414e4cuda3std6ranges3__45__cpo4nextE:
	.zero		1
	.type		_ZN52_INTERNAL_8a674a50_21_paged_attention_v2_cu_fcde414e4cuda3std6ranges3__45__cpo4swapE,@object
	.size		_ZN52_INTERNAL_8a674a50_21_paged_attention_v2_cu_fcde414e4cuda3std6ranges3__45__cpo4swapE,(_ZN52_INTERNAL_8a674a50_21_paged_attention_v2_cu_fcde414e4cuda3std3__420unreachable_sentinelE - _ZN52_INTERNAL_8a674a50_21_paged_attention_v2_cu_fcde414e4cuda3std6ranges3__45__cpo4swapE)
_ZN52_INTERNAL_8a674a50_21_paged_attention_v2_cu_fcde414e4cuda3std6ranges3__45__cpo4swapE:
	.zero		1
	.type		_ZN52_INTERNAL_8a674a50_21_paged_attention_v2_cu_fcde414e4cuda3std3__420unreachable_sentinelE,@object
	.size		_ZN52_INTERNAL_8a674a50_21_paged_attention_v2_cu_fcde414e4cuda3std3__420unreachable_sentinelE,(_ZN52_INTERNAL_8a674a50_21_paged_attention_v2_cu_fcde414e6thrust23THRUST_300001_SM_800_NS6system6detail10sequential3seqE - _ZN52_INTERNAL_8a674a50_21_paged_attention_v2_cu_fcde414e4cuda3std3__420unreachable_sentinelE)
_ZN52_INTERNAL_8a674a50_21_paged_attention_v2_cu_fcde414e4cuda3std3__420unreachable_sentinelE:
	.zero		1
	.type		_ZN52_INTERNAL_8a674a50_21_paged_attention_v2_cu_fcde414e6thrust23THRUST_300001_SM_800_NS6system6detail10sequential3seqE,@object
	.size		_ZN52_INTERNAL_8a674a50_21_paged_attention_v2_cu_fcde414e6thrust23THRUST_300001_SM_800_NS6system6detail10sequential3seqE,(_ZN52_INTERNAL_8a674a50_21_paged_attention_v2_cu_fcde414e4cuda3std3__45__cpo4cendE - _ZN52_INTERNAL_8a674a50_21_paged_attention_v2_cu_fcde414e6thrust23THRUST_300001_SM_800_NS6system6detail10sequential3seqE)
_ZN52_INTERNAL_8a674a50_21_paged_attention_v2_cu_fcde414e6thrust23THRUST_300001_SM_800_NS6system6detail10sequential3seqE:
	.zero		1
	.type		_ZN52_INTERNAL_8a674a50_21_paged_attention_v2_cu_fcde414e4cuda3std3__45__cpo4cendE,@object
	.size		_ZN52_INTERNAL_8a674a50_21_paged_attention_v2_cu_fcde414e4cuda3std3__45__cpo4cendE,(_ZN52_INTERNAL_8a674a50_21_paged_attention_v2_cu_fcde414e4cuda3std6ranges3__45__cpo9iter_swapE - _ZN52_INTERNAL_8a674a50_21_paged_attention_v2_cu_fcde414e4cuda3std3__45__cpo4cendE)
_ZN52_INTERNAL_8a674a50_21_paged_attention_v2_cu_fcde414e4cuda3std3__45__cpo4cendE:
	.zero		1
	.type		_ZN52_INTERNAL_8a674a50_21_paged_attention_v2_cu_fcde414e4cuda3std6ranges3__45__cpo9iter_swapE,@object
	.size		_ZN52_INTERNAL_8a674a50_21_paged_attention_v2_cu_fcde414e4cuda3std6ranges3__45__cpo9iter_swapE,(_ZN52_INTERNAL_8a674a50_21_paged_attention_v2_cu_fcde414e4cuda3std3__45__cpo5crendE - _ZN52_INTERNAL_8a674a50_21_paged_attention_v2_cu_fcde414e4cuda3std6ranges3__45__cpo9iter_swapE)
_ZN52_INTERNAL_8a674a50_21_paged_attention_v2_cu_fcde414e4cuda3std6ranges3__45__cpo9iter_swapE:
	.zero		1
	.type		_ZN52_INTERNAL_8a674a50_21_paged_attention_v2_cu_fcde414e4cuda3std3__45__cpo5crendE,@object
	.size		_ZN52_INTERNAL_8a674a50_21_paged_attention_v2_cu_fcde414e4cuda3std3__45__cpo5crendE,(_ZN52_INTERNAL_8a674a50_21_paged_attention_v2_cu_fcde414e4cuda3std6ranges3__45__cpo5cdataE - _ZN52_INTERNAL_8a674a50_21_paged_attention_v2_cu_fcde414e4cuda3std3__45__cpo5crendE)
_ZN52_INTERNAL_8a674a50_21_paged_attention_v2_cu_fcde414e4cuda3std3__45__cpo5crendE:
	.zero		1
	.type		_ZN52_INTERNAL_8a674a50_21_paged_attention_v2_cu_fcde414e4cuda3std6ranges3__45__cpo5cdataE,@object
	.size		_ZN52_INTERNAL_8a674a50_21_paged_attention_v2_cu_fcde414e4cuda3std6ranges3__45__cpo5cdataE,(_ZN52_INTERNAL_8a674a50_21_paged_attention_v2_cu_fcde414e4cuda3std6ranges3__45__cpo3endE - _ZN52_INTERNAL_8a674a50_21_paged_attention_v2_cu_fcde414e4cuda3std6ranges3__45__cpo5cdataE)
_ZN52_INTERNAL_8a674a50_21_paged_attention_v2_cu_fcde414e4cuda3std6ranges3__45__cpo5cdataE:
	.zero		1
	.type		_ZN52_INTERNAL_8a674a50_21_paged_attention_v2_cu_fcde414e4cuda3std6ranges3__45__cpo3endE,@object
	.size		_ZN52_INTERNAL_8a674a50_21_paged_attention_v2_cu_fcde414e4cuda3std6ranges3__45__cpo3endE,(_ZN52_INTERNAL_8a674a50_21_paged_attention_v2_cu_fcde414e4cuda3std3__419piecewise_constructE - _ZN52_INTERNAL_8a674a50_21_paged_attention_v2_cu_fcde414e4cuda3std6ranges3__45__cpo3endE)
_ZN52_INTERNAL_8a674a50_21_paged_attention_v2_cu_fcde414e4cuda3std6ranges3__45__cpo3endE:
	.zero		1
	.type		_ZN52_INTERNAL_8a674a50_21_paged_attention_v2_cu_fcde414e4cuda3std3__419piecewise_constructE,@object
	.size		_ZN52_INTERNAL_8a674a50_21_paged_attention_v2_cu_fcde414e4cuda3std3__419piecewise_constructE,(_ZN52_INTERNAL_8a674a50_21_paged_attention_v2_cu_fcde414e4cuda3std6ranges3__45__cpo5ssizeE - _ZN52_INTERNAL_8a674a50_21_paged_attention_v2_cu_fcde414e4cuda3std3__419piecewise_constructE)
_ZN52_INTERNAL_8a674a50_21_paged_attention_v2_cu_fcde414e4cuda3std3__419piecewise_constructE:
	.zero		1
	.type		_ZN52_INTERNAL_8a674a50_21_paged_attention_v2_cu_fcde414e4cuda3std6ranges3__45__cpo5ssizeE,@object
	.size		_ZN52_INTERNAL_8a674a50_21_paged_attention_v2_cu_fcde414e4cuda3std6ranges3__45__cpo5ssizeE,(_ZN52_INTERNAL_8a674a50_21_paged_attention_v2_cu_fcde414e4cuda3std3__45__cpo3endE - _ZN52_INTERNAL_8a674a50_21_paged_attention_v2_cu_fcde414e4cuda3std6ranges3__45__cpo5ssizeE)
_ZN52_INTERNAL_8a674a50_21_paged_attention_v2_cu_fcde414e4cuda3std6ranges3__45__cpo5ssizeE:
	.zero		1
	.type		_ZN52_INTERNAL_8a674a50_21_paged_attention_v2_cu_fcde414e4cuda3std3__45__cpo3endE,@object
	.size		_ZN52_INTERNAL_8a674a50_21_paged_attention_v2_cu_fcde414e4cuda3std3__45__cpo3endE,(_ZN52_INTERNAL_8a674a50_21_paged_attention_v2_cu_fcde414e4cuda3std6ranges3__45__cpo4cendE - _ZN52_INTERNAL_8a674a50_21_paged_attention_v2_cu_fcde414e4cuda3std3__45__cpo3endE)
_ZN52_INTERNAL_8a674a50_21_paged_attention_v2_cu_fcde414e4cuda3std3__45__cpo3endE:
	.zero		1
	.type		_ZN52_INTERNAL_8a674a50_21_paged_attention_v2_cu_fcde414e4cuda3std6ranges3__45__cpo4cendE,@object
	.size		_ZN52_INTERNAL_8a674a50_21_paged_attention_v2_cu_fcde414e4cuda3std6ranges3__45__cpo4cendE,(_ZN52_INTERNAL_8a674a50_21_paged_attention_v2_cu_fcde414e4cuda3std3__45__cpo4rendE - _ZN52_INTERNAL_8a674a50_21_paged_attention_v2_cu_fcde414e4cuda3std6ranges3__45__cpo4cendE)
_ZN52_INTERNAL_8a674a50_21_paged_attention_v2_cu_fcde414e4cuda3std6ranges3__45__cpo4cendE:
	.zero		1
	.type		_ZN52_INTERNAL_8a674a50_21_paged_attention_v2_cu_fcde414e4cuda3std3__45__cpo4rendE,@object
	.size		_ZN52_INTERNAL_8a674a50_21_paged_attention_v2_cu_fcde414e4cuda3std3__45__cpo4rendE,(_ZN52_INTERNAL_8a674a50_21_paged_attention_v2_cu_fcde414e4cuda3std6ranges3__45__cpo4prevE - _ZN52_INTERNAL_8a674a50_21_paged_attention_v2_cu_fcde414e4cuda3std3__45__cpo4rendE)
_ZN52_INTERNAL_8a674a50_21_paged_attention_v2_cu_fcde414e4cuda3std3__45__cpo4rendE:
	.zero		1
	.type		_ZN52_INTERNAL_8a674a50_21_paged_attention_v2_cu_fcde414e4cuda3std6ranges3__45__cpo4prevE,@object
	.size		_ZN52_INTERNAL_8a674a50_21_paged_attention_v2_cu_fcde414e4cuda3std6ranges3__45__cpo4prevE,(_ZN52_INTERNAL_8a674a50_21_paged_attention_v2_cu_fcde414e4cuda3std6ranges3__45__cpo9iter_moveE - _ZN52_INTERNAL_8a674a50_21_paged_attention_v2_cu_fcde414e4cuda3std6ranges3__45__cpo4prevE)
_ZN52_INTERNAL_8a674a50_21_paged_attention_v2_cu_fcde414e4cuda3std6ranges3__45__cpo4prevE:
	.zero		1
	.type		_ZN52_INTERNAL_8a674a50_21_paged_attention_v2_cu_fcde414e4cuda3std6ranges3__45__cpo9iter_moveE,@object
	.size		_ZN52_INTERNAL_8a674a50_21_paged_attention_v2_cu_fcde414e4cuda3std6ranges3__45__cpo9iter_moveE,(.L_31 - _ZN52_INTERNAL_8a674a50_21_paged_attention_v2_cu_fcde414e4cuda3std6ranges3__45__cpo9iter_moveE)
_ZN52_INTERNAL_8a674a50_21_paged_attention_v2_cu_fcde414e4cuda3std6ranges3__45__cpo9iter_moveE:
	.zero		1
.L_31:


//--------------------- .nv.shared._ZN4vllm25paged_attention_v2_kernelI13__nv_bfloat16hLi192ELi32ELi128ELNS_18Fp8KVCacheDataTypeE2ELb0ELi512EEEvPfS3_PT_PKS4_PKT0_SA_ifPKiSC_iPKfiiiSE_SE_iiiii --------------------------
	.section	.nv.shared._ZN4vllm25paged_attention_v2_kernelI13__nv_bfloat16hLi192ELi32ELi128ELNS_18Fp8KVCacheDataTypeE2ELb0ELi512EEEvPfS3_PT_PKS4_PKT0_SA_ifPKiSC_iPKfiiiSE_SE_iiiii,"aw",@nobits
	.sectionflags	@""
	.align	16
.nv.shared._ZN4vllm25paged_attention_v2_kernelI13__nv_bfloat16hLi192ELi32ELi128ELNS_18Fp8KVCacheDataTypeE2ELb0ELi512EEEvPfS3_PT_PKS4_PKT0_SA_ifPKiSC_iPKfiiiSE_SE_iiiii:
	.zero		416


//--------------------- .nv.shared._ZN4vllm25paged_attention_v2_kernelI13__nv_bfloat16hLi128ELi32ELi128ELNS_18Fp8KVCacheDataTypeE2ELb0ELi512EEEvPfS3_PT_PKS4_PKT0_SA_ifPKiSC_iPKfiiiSE_SE_iiiii --------------------------
	.section	.nv.shared._ZN4vllm25paged_attention_v2_kernelI13__nv_bfloat16hLi128ELi32ELi128ELNS_18Fp8KVCacheDataTypeE2ELb0ELi512EEEvPfS3_PT_PKS4_PKT0_SA_ifPKiSC_iPKfiiiSE_SE_iiiii,"aw",@nobits
	.sectionflags	@""
	.align	16
.nv.shared._ZN4vllm25paged_attention_v2_kernelI13__nv_bfloat16hLi128ELi32ELi128ELNS_18Fp8KVCacheDataTypeE2ELb0ELi512EEEvPfS3_PT_PKS4_PKT0_SA_ifPKiSC_iPKfiiiSE_SE_iiiii:
	.zero		288


//--------------------- .nv.shared._ZN4vllm25paged_attention_v2_kernelI13__nv_bfloat16hLi120ELi32ELi128ELNS_18Fp8KVCacheDataTypeE2ELb0ELi512EEEvPfS3_PT_PKS4_PKT0_SA_ifPKiSC_iPKfiiiSE_SE_iiiii --------------------------
	.section	.nv.shared._ZN4vllm25paged_attention_v2_kernelI13__nv_bfloat16hLi120ELi32ELi128ELNS_18Fp8KVCacheDataTypeE2ELb0ELi512EEEvPfS3_PT_PKS4_PKT0_SA_ifPKiSC_iPKfiiiSE_SE_iiiii,"aw",@nobits
	.sectionflags	@""
	.align	16
.nv.shared._ZN4vllm25paged_attention_v2_kernelI13__nv_bfloat16hLi120ELi32ELi128ELNS_18Fp8KVCacheDataTypeE2ELb0ELi512EEEvPfS3_PT_PKS4_PKT0_SA_ifPKiSC_iPKfiiiSE_SE_iiiii:
	.zero		272


//--------------------- .nv.shared._ZN4vllm25paged_attention_v2_kernelI13__nv_bfloat16hLi112ELi32ELi128ELNS_18Fp8KVCacheDataTypeE2ELb0ELi512EEEvPfS3_PT_PKS4_PKT0_SA_ifPKiSC_iPKfiiiSE_SE_iiiii --------------------------
	.section	.nv.shared._ZN4vllm25paged_attention_v2_kernelI13__nv_bfloat16hLi112ELi32ELi128ELNS_18Fp8KVCacheDataTypeE2ELb0ELi512EEEvPfS3_PT_PKS4_PKT0_SA_ifPKiSC_iPKfiiiSE_SE_iiiii,"aw",@nobits
	.sectionflags	@""
	.align	16
.nv.shared._ZN4vllm25paged_attention_v2_kernelI13__nv_bfloat16hLi112ELi32ELi128ELNS_18Fp8KVCacheDataTypeE2ELb0ELi512EEEvPfS3_PT_PKS4_PKT0_SA_ifPKiSC_iPKfiiiSE_SE_iiiii:
	.zero		256


//--------------------- .nv.shared._ZN4vllm25paged_attention_v2_kernelI13__nv_bfloat16hLi96ELi32ELi128ELNS_18Fp8KVCacheDataTypeE2ELb0ELi512EEEvPfS3_PT_PKS4_PKT0_SA_ifPKiSC_iPKfiiiSE_SE_iiiii --------------------------
	.section	.nv.shared._ZN4vllm25paged_attention_v2_kernelI13__nv_bfloat16hLi96ELi32ELi128ELNS_18Fp8KVCacheDataTypeE2ELb0ELi512EEEvPfS3_PT_PKS4_PKT0_SA_ifPKiSC_iPKfiiiSE_SE_iiiii,"aw",@nobits
	.sectionflags	@""
	.align	16
.nv.shared._ZN4vllm25paged_attention_v2_kernelI13__nv_bfloat16hLi96ELi32ELi128ELNS_18Fp8KVCacheDataTypeE2ELb0ELi512EEEvPfS3_PT_PKS4_PKT0_SA_ifPKiSC_iPKfiiiSE_SE_iiiii:
	.zero		224


//--------------------- .nv.shared._ZN4vllm25paged_attention_v2_kernelI13__nv_bfloat16hLi80ELi32ELi128ELNS_18Fp8KVCacheDataTypeE2ELb0ELi512EEEvPfS3_PT_PKS4_PKT0_SA_ifPKiSC_iPKfiiiSE_SE_iiiii --------------------------
	.section	.nv.shared._ZN4vllm25paged_attention_v2_kernelI13__nv_bfloat16hLi80ELi32ELi128ELNS_18Fp8KVCacheDataTypeE2ELb0ELi512EEEvPfS3_PT_PKS4_PKT0_SA_ifPKiSC_iPKfiiiSE_SE_iiiii,"aw",@nobits
	.sectionflags	@""
	.align	16
.nv.shared._ZN4vllm25paged_attention_v2_kernelI13__nv_bfloat16hLi80ELi32ELi128ELNS_18Fp8KVCacheDataTypeE2ELb0ELi512EEEvPfS3_PT_PKS4_PKT0_SA_ifPKiSC_iPKfiiiSE_SE_iiiii:
	.zero		192


//--------------------- .nv.shared._ZN4vllm25paged_attention_v2_kernelI13__nv_bfloat16hLi64ELi32ELi128ELNS_18Fp8KVCacheDataTypeE2ELb0ELi512EEEvPfS3_PT_PKS4_PKT0_SA_ifPKiSC_iPKfiiiSE_SE_iiiii --------------------------
	.section	.nv.shared._ZN4vllm25paged_attention_v2_kernelI13__nv_bfloat16hLi64ELi32ELi128ELNS_18Fp8KVCacheDataTypeE2ELb0ELi512EEEvPfS3_PT_PKS4_PKT0_SA_ifPKiSC_iPKfiiiSE_SE_iiiii,"aw",@nobits
	.sectionflags	@""
	.align	16
.nv.shared._ZN4vllm25paged_attention_v2_kernelI13__nv_bfloat16hLi64ELi32ELi128ELNS_18Fp8KVCacheDataTypeE2ELb0ELi512EEEvPfS3_PT_PKS4_PKT0_SA_ifPKiSC_iPKfiiiSE_SE_iiiii:
	.zero		160


//--------------------- .nv.shared._ZN4vllm25paged_attention_v2_kernelI13__nv_bfloat16hLi32ELi32ELi128ELNS_18Fp8KVCacheDataTypeE2ELb0ELi512EEEvPfS3_PT_PKS4_PKT0_SA_ifPKiSC_iPKfiiiSE_SE_iiiii --------------------------
	.section	.nv.shared._ZN4vllm25paged_attention_v2_kernelI13__nv_bfloat16hLi32ELi32ELi128ELNS_18Fp8KVCacheDataTypeE2ELb0ELi512EEEvPfS3_PT_PKS4_PKT0_SA_ifPKiSC_iPKfiiiSE_SE_iiiii,"aw",@nobits
	.sectionflags	@""
	.align	16
.nv.shared._ZN4vllm25paged_attention_v2_kernelI13__nv_bfloat16hLi32ELi32ELi128ELNS_18Fp8KVCacheDataTypeE2ELb0ELi512EEEvPfS3_PT_PKS4_PKT0_SA_ifPKiSC_iPKfiiiSE_SE_iiiii:
	.zero		96


//--------------------- .nv.shared._ZN4vllm25paged_attention_v2_kernelI13__nv_bfloat16hLi256ELi32ELi128ELNS_18Fp8KVCacheDataTypeE2ELb1ELi512EEEvPfS3_PT_PKS4_PKT0_SA_ifPKiSC_iPKfiiiSE_SE_iiiii --------------------------
	.section	.nv.shared._ZN4vllm25paged_attention_v2_kernelI13__nv_bfloat16hLi256ELi32ELi128ELNS_18Fp8KVCacheDataTypeE2ELb1ELi512EEEvPfS3_PT_PKS4_PKT0_SA_ifPKiSC_iPKfiiiSE_SE_iiiii,"aw",@nobits
	.sectionflags	@""
	.align	16
.nv.shared._ZN4vllm25paged_attention_v2_kernelI13__nv_bfloat16hLi256ELi32ELi128ELNS_18Fp8KVCacheDataTypeE2ELb1ELi512EEEvPfS3_PT_PKS4_PKT0_SA_ifPKiSC_iPKfiiiSE_SE_iiiii:
	.zero		544


//--------------------- .nv.shared._ZN4vllm25paged_attention_v2_kernelI13__nv_bfloat16hLi192ELi32ELi128ELNS_18Fp8KVCacheDataTypeE2ELb1ELi512EEEvPfS3_PT_PKS4_PKT0_SA_ifPKiSC_iPKfiiiSE_SE_iiiii --------------------------
	.section	.nv.shared._ZN4vllm25paged_attention_v2_kernelI13__nv_bfloat16hLi192ELi32ELi128ELNS_18Fp8KVCacheDataTypeE2ELb1ELi512EEEvPfS3_PT_PKS4_PKT0_SA_ifPKiSC_iPKfiiiSE_SE_iiiii,"aw",@nobits
	.sectionflags	@""
	.align	16
.nv.shared._ZN4vllm25paged_attention_v2_kernelI13__nv_bfloat16hLi192ELi32ELi128ELNS_18Fp8KVCacheDataTypeE2ELb1ELi512EEEvPfS3_PT_PKS4_PKT0_SA_ifPKiSC_iPKfiiiSE_SE_iiiii:
	.zero		416


//--------------------- .nv.shared._ZN4vllm25paged_attention_v2_kernelI13__nv_bfloat16hLi128ELi32ELi128ELNS_18Fp8KVCacheDataTypeE2ELb1ELi512EEEvPfS3_PT_PKS4_PKT0_SA_ifPKiSC_iPKfiiiSE_SE_iiiii --------------------------
	.section	.nv.shared._ZN4vllm25paged_attention_v2_kernelI13__nv_bfloat16hLi128ELi32ELi128ELNS_18Fp8KVCacheDataTypeE2ELb1ELi512EEEvPfS3_PT_PKS4_PKT0_SA_ifPKiSC_iPKfiiiSE_SE_iiiii,"aw",@nobits
	.sectionflags	@""
	.align	16
.nv.shared._ZN4vllm25paged_attention_v2_kernelI13__nv_bfloat16hLi128ELi32ELi128ELNS_18Fp8KVCacheDataTypeE2ELb1ELi512EEEvPfS3_PT_PKS4_PKT0_SA_ifPKiSC_iPKfiiiSE_SE_iiiii:
	.zero		288


//--------------------- .nv.shared._ZN4vllm25paged_attention_v2_kernelI13__nv_bfloat16hLi120ELi32ELi128ELNS_18Fp8KVCacheDataTypeE2ELb1ELi512EEEvPfS3_PT_PKS4_PKT0_SA_ifPKiSC_iPKfiiiSE_SE_iiiii --------------------------
	.section	.nv.shared._ZN4vllm25paged_attention_v2_kernelI13__nv_bfloat16hLi120ELi32ELi128ELNS_18Fp8KVCacheDataTypeE2ELb1ELi512EEEvPfS3_PT_PKS4_PKT0_SA_ifPKiSC_iPKfiiiSE_SE_iiiii,"aw",@nobits
	.sectionflags	@""
	.align	16
.nv.shared._ZN4vllm25paged_attention_v2_kernelI13__nv_bfloat16hLi120ELi32ELi128ELNS_18Fp8KVCacheDataTypeE2ELb1ELi512EEEvPfS3_PT_PKS4_PKT0_SA_ifPKiSC_iPKfiiiSE_SE_iiiii:
	.zero		272


//--------------------- .nv.shared._ZN4vllm25paged_attention_v2_kernelI13__nv_bfloat16hLi112ELi32ELi128ELNS_18Fp8KVCacheDataTypeE2ELb1ELi512EEEvPfS3_PT_PKS4_PKT0_SA_ifPKiSC_iPKfiiiSE_SE_iiiii --------------------------
	.section	.nv.shared._ZN4vllm25paged_attention_v2_kernelI13__nv_bfloat16hLi112ELi32ELi128ELNS_18Fp8KVCacheDataTypeE2ELb1ELi512EEEvPfS3_PT_PKS4_PKT0_SA_ifPKiSC_iPKfiiiSE_SE_iiiii,"aw",@nobits
	.sectionflags	@""
	.align	16
.nv.shared._ZN4vllm25paged_attention_v2_kernelI13__nv_bfloat16hLi112ELi32ELi128ELNS_18Fp8KVCacheDataTypeE2ELb1ELi512EEEvPfS3_PT_PKS4_PKT0_SA_ifPKiSC_iPKfiiiSE_SE_iiiii:
	.zero		256


//--------------------- .nv.shared._ZN4vllm25paged_attention_v2_kernelI13__nv_bfloat16hLi96ELi32ELi128ELNS_18Fp8KVCacheDataTypeE2ELb1ELi512EEEvPfS3_PT_PKS4_PKT0_SA_ifPKiSC_iPKfiiiSE_SE_iiiii --------------------------
	.section	.nv.shared._ZN4vllm25paged_attention_v2_kernelI13__nv_bfloat16hLi96ELi32ELi128ELNS_18Fp8KVCacheDataTypeE2ELb1ELi512EEEvPfS3_PT_PKS4_PKT0_SA_ifPKiSC_iPKfiiiSE_SE_iiiii,"aw",@nobits
	.sectionflags	@""
	.align	16
.nv.shared._ZN4vllm25paged_attention_v2_kernelI13__nv_bfloat16hLi96ELi32ELi128ELNS_18Fp8KVCacheDataTypeE2ELb1ELi512EEEvPfS3_PT_PKS4_PKT0_SA_ifPKiSC_iPKfiiiSE_SE_iiiii:
	.zero		224


//--------------------- .nv.shared._ZN4vllm25paged_attention_v2_kernelI13__nv_bfloat16hLi80ELi32ELi128ELNS_18Fp8KVCacheDataTypeE2ELb1ELi512EEEvPfS3_PT_PKS4_PKT0_SA_ifPKiSC_iPKfiiiSE_SE_iiiii --------------------------
	.section	.nv.shared._ZN4vllm25paged_attention_v2_kernelI13__nv_bfloat16hLi80ELi32ELi128ELNS_18Fp8KVCacheDataTypeE2ELb1ELi512EEEvPfS3_PT_PKS4_PKT0_SA_ifPKiSC_iPKfiiiSE_SE_iiiii,"aw",@nobits
	.sectionflags	@""
	.align	16
.nv.shared._ZN4vllm25paged_attention_v2_kernelI13__nv_bfloat16hLi80ELi32ELi128ELNS_18Fp8KVCacheDataTypeE2ELb1ELi512EEEvPfS3_PT_PKS4_PKT0_SA_ifPKiSC_iPKfiiiSE_SE_iiiii:
	.zero		192


//--------------------- .nv.shared._ZN4vllm25paged_attention_v2_kernelI13__nv_bfloat16hLi64ELi32ELi128ELNS_18Fp8KVCacheDataTypeE2ELb1ELi512EEEvPfS3_PT_PKS4_PKT0_SA_ifPKiSC_iPKfiiiSE_SE_iiiii --------------------------
	.section	.nv.shared._ZN4vllm25paged_attention_v2_kernelI13__nv_bfloat16hLi64ELi32ELi128ELNS_18Fp8KVCacheDataTypeE2ELb1ELi512EEEvPfS3_PT_PKS4_PKT0_SA_ifPKiSC_iPKfiiiSE_SE_iiiii,"aw",@nobits
	.sectionflags	@""
	.align	16
.nv.shared._ZN4vllm25paged_attention_v2_kernelI13__nv_bfloat16hLi64ELi32ELi128ELNS_18Fp8KVCacheDataTypeE2ELb1ELi512EEEvPfS3_PT_PKS4_PKT0_SA_ifPKiSC_iPKfiiiSE_SE_iiiii:
	.zero		160


//--------------------- .nv.shared._ZN4vllm25paged_attention_v2_kernelI13__nv_bfloat16hLi32ELi32ELi128ELNS_18Fp8KVCacheDataTypeE2ELb1ELi512EEEvPfS3_PT_PKS4_PKT0_SA_ifPKiSC_iPKfiiiSE_SE_iiiii --------------------------
	.section	.nv.shared._ZN4vllm25paged_attention_v2_kernelI13__nv_bfloat16hLi32ELi32ELi128ELNS_18Fp8KVCacheDataTypeE2ELb1ELi512EEEvPfS3_PT_PKS4_PKT0_SA_ifPKiSC_iPKfiiiSE_SE_iiiii,"aw",@nobits
	.sectionflags	@""
	.align	16
.nv.shared._ZN4vllm25paged_attention_v2_kernelI13__nv_bfloat16hLi32ELi32ELi128ELNS_18Fp8KVCacheDataTypeE2ELb1ELi512EEEvPfS3_PT_PKS4_PKT0_SA_ifPKiSC_iPKfiiiSE_SE_iiiii:
	.zero		96


//--------------------- .nv.shared._ZN4vllm25paged_attention_v2_kernelI13__nv_bfloat16hLi256ELi16ELi128ELNS_18Fp8KVCacheDataTypeE2ELb0ELi512EEEvPfS3_PT_PKS4_PKT0_SA_ifPKiSC_iPKfiiiSE_SE_iiiii --------------------------
	.section	.nv.shared._ZN4vllm25paged_attention_v2_kernelI13__nv_bfloat16hLi256ELi16ELi128ELNS_18Fp8KVCacheDataTypeE2ELb0ELi512EEEvPfS3_PT_PKS4_PKT0_SA_ifPKiSC_iPKfiiiSE_SE_iiiii,"aw",@nobits
	.sectionflags	@""
	.align	16
.nv.shared._ZN4vllm25paged_attention_v2_kernelI13__nv_bfloat16hLi256ELi16ELi128ELNS_18Fp8KVCacheDataTypeE2ELb0ELi512EEEvPfS3_PT_PKS4_PKT0_SA_ifPKiSC_iPKfiiiSE_SE_iiiii:
	.zero		544


//--------------------- .nv.shared._ZN4vllm25paged_attention_v2_kernelI13__nv_bfloat16hLi192ELi16ELi128ELNS_18Fp8KVCacheDataTypeE2ELb0ELi512EEEvPfS3_PT_PKS4_PKT0_SA_ifPKiSC_iPKfiiiSE_SE_iiiii --------------------------
	.section	.nv.shared._ZN4vllm25paged_attention_v2_kernelI13__nv_bfloat16hLi192ELi16ELi128ELNS_18Fp8KVCacheDataTypeE2ELb0ELi512EEEvPfS3_PT_PKS4_PKT0_SA_ifPKiSC_iPKfiiiSE_SE_iiiii,"aw",@nobits
	.sectionflags	@""
	.align	16
.nv.shared._ZN4vllm25paged_attention_v2_kernelI13__nv_bfloat16hLi192ELi16ELi128ELNS_18Fp8KVCacheDataTypeE2ELb0ELi512EEEvPfS3_PT_PKS4_PKT0_SA_ifPKiSC_iPKfiiiSE_SE_iiiii:
	.zero		416


//--------------------- .nv.shared._ZN4vllm25paged_attention_v2_kernelI13__nv_bfloat16hLi128ELi16ELi128ELNS_18Fp8KVCacheDataTypeE2ELb0ELi512EEEvPfS3_PT_PKS4_PKT0_SA_ifPKiSC_iPKfiiiSE_SE_iiiii --------------------------
	.section	.nv.shared._ZN4vllm25paged_attention_v2_kernelI13__nv_bfloat16hLi128ELi16ELi128ELNS_18Fp8KVCacheDataTypeE2ELb0ELi512EEEvPfS3_PT_PKS4_PKT0_SA_ifPKiSC_iPKfiiiSE_SE_iiiii,"aw",@nobits
	.sectionflags	@""
	.align	16
.nv.shared._ZN4vllm25paged_attention_v2_kernelI13__nv_bfloat16hLi128ELi16ELi128ELNS_18Fp8KVCacheDataTypeE2ELb0ELi512EEEvPfS3_PT_PKS4_PKT0_SA_ifPKiSC_iPKfiiiSE_SE_iiiii:
	.zero		288


//--------------------- .nv.shared._ZN4vllm25paged_attention_v2_kernelI13__nv_bfloat16hLi120ELi16ELi128ELNS_18Fp8KVCacheDataTypeE2ELb0ELi512EEEvPfS3_PT_PKS4_PKT0_SA_ifPKiSC_iPKfiiiSE_SE_iiiii --------------------------
	.section	.nv.shared._ZN4vllm25paged_attention_v2_kernelI13__nv_bfloat16hLi120ELi16ELi128ELNS_18Fp8KVCacheDataTypeE2ELb0ELi512EEEvPfS3_PT_PKS4_PKT0_SA_ifPKiSC_iPKfiiiSE_SE_iiiii,"aw",@nobits
	.sectionflags	@""
	.align	16
.nv.shared._ZN4vllm25paged_attention_v2_kernelI13__nv_bfloat16hLi120ELi16ELi128ELNS_18Fp8KVCacheDataTypeE2ELb0ELi512EEEvPfS3_PT_PKS4_PKT0_SA_ifPKiSC_iPKfiiiSE_SE_iiiii:
	.zero		272


//--------------------- .nv.shared._ZN4vllm25paged_attention_v2_kernelI13__nv_bfloat16hLi112ELi16ELi128ELNS_18Fp8KVCacheDataTypeE2ELb0ELi512EEEvPfS3_PT_PKS4_PKT0_SA_ifPKiSC_iPKfiiiSE_SE_iiiii --------------------------
	.section	.nv.shared._ZN4vllm25paged_attention_v2_kernelI13__nv_bfloat16hLi112ELi16ELi128ELNS_18Fp8KVCacheDataTypeE2ELb0ELi512EEEvPfS3_PT_PKS4_PKT0_SA_ifPKiSC_iPKfiiiSE_SE_iiiii,"aw",@nobits
	.sectionflags	@""
	.align	16
.nv.shared._ZN4vllm25paged_attention_v2_kernelI13__nv_bfloat16hLi112ELi16ELi128ELNS_18Fp8KVCacheDataTypeE2ELb0ELi512EEEvPfS3_PT_PKS4_PKT0_SA_ifPKiSC_iPKfiiiSE_SE_iiiii:
	.zero		256


//--------------------- .nv.shared._ZN4vllm25paged_attention_v2_kernelI13__nv_bfloat16hLi96ELi16ELi128ELNS_18Fp8KVCacheDataTypeE2ELb0ELi512EEEvPfS3_PT_PKS4_PKT0_SA_ifPKiSC_iPKfiiiSE_SE_iiiii --------------------------
	.section	.nv.shared._ZN4vllm25paged_attention_v2_kernelI13__nv_bfloat16hLi96ELi16ELi128ELNS_18Fp8KVCacheDataTypeE2ELb0ELi512EEEvPfS3_PT_PKS4_PKT0_SA_ifPKiSC_iPKfiiiSE_SE_iiiii,"aw",@nobits
	.sectionflags	@""
	.align	16
.nv.shared._ZN4vllm25paged_attention_v2_kernelI13__nv_bfloat16hLi96ELi16ELi128ELNS_18Fp8KVCacheDataTypeE2ELb0ELi512EEEvPfS3_PT_PKS4_PKT0_SA_ifPKiSC_iPKfiiiSE_SE_iiiii:
	.zero		224


//--------------------- .nv.shared._ZN4vllm25paged_attention_v2_kernelI13__nv_bfloat16hLi80ELi16ELi128ELNS_18Fp8KVCacheDataTypeE2ELb0ELi512EEEvPfS3_PT_PKS4_PKT0_SA_ifPKiSC_iPKfiiiSE_SE_iiiii --------------------------
	.section	.nv.shared._ZN4vllm25paged_attention_v2_kernelI13__nv_bfloat16hLi80ELi16ELi128ELNS_18Fp8KVCacheDataTypeE2ELb0ELi512EEEvPfS3_PT_PKS4_PKT0_SA_ifPKiSC_iPKfiiiSE_SE_iiiii,"aw",@nobits
	.sectionflags	@""
	.align	16
.nv.shared._ZN4vllm25paged_attention_v2_kernelI13__nv_bfloat16hLi80ELi16ELi128ELNS_18Fp8KVCacheDataTypeE2ELb0ELi512EEEvPfS3_PT_PKS4_PKT0_SA_ifPKiSC_iPKfiiiSE_SE_iiiii:
	.zero		192


//--------------------- .nv.shared._ZN4vllm25paged_attention_v2_kernelI13__nv_bfloat16hLi64ELi16ELi128ELNS_18Fp8KVCacheDataTypeE2ELb0ELi512EEEvPfS3_PT_PKS4_PKT0_SA_ifPKiSC_iPKfiiiSE_SE_iiiii --------------------------
	.section	.nv.shared._ZN4vllm25paged_attention_v2_kernelI13__nv_bfloat16hLi64ELi16ELi128ELNS_18Fp8KVCacheDataTypeE2ELb0ELi512EEEvPfS3_PT_PKS4_PKT0_SA_ifPKiSC_iPKfiiiSE_SE_iiiii,"aw",@nobits
	.sectionflags	@""
	.align	16
.nv.shared._ZN4vllm25paged_attention_v2_kernelI13__nv_bfloat16hLi64ELi16ELi128ELNS_18Fp8KVCacheDataTypeE2ELb0ELi512EEEvPfS3_PT_PKS4_PKT0_SA_ifPKiSC_iPKfiiiSE_SE_iiiii:
	.zero		160


//--------------------- .nv.shared._ZN4vllm25paged_attention_v2_kernelI13__nv_bfloat16hLi32ELi16ELi128ELNS_18Fp8KVCacheDataTypeE2ELb0ELi512EEEvPfS3_PT_PKS4_PKT0_SA_ifPKiSC_iPKfiiiSE_SE_iiiii --------------------------
	.section	.nv.shared._ZN4vllm25paged_attention_v2_kernelI13__nv_bfloat16hLi32ELi16ELi128ELNS_18Fp8KVCacheDataTypeE2ELb0ELi512EEEvPfS3_PT_PKS4_PKT0_SA_ifPKiSC_iPKfiiiSE_SE_iiiii,"aw",@nobits
	.sectionflags	@""
	.align	16
.nv.shared._ZN4vllm25paged_attention_v2_kernelI13__nv_bfloat16hLi32ELi16ELi128ELNS_18Fp8KVCacheDataTypeE2ELb0ELi512EEEvPfS3_PT_PKS4_PKT0_SA_ifPKiSC_iPKfiiiSE_SE_iiiii:
	.zero		96


//--------------------- .nv.shared._ZN4vllm25paged_attention_v2_kernelI13__nv_bfloat16hLi256ELi16ELi128ELNS_18Fp8KVCacheDataTypeE2ELb1ELi512EEEvPfS3_PT_PKS4_PKT0_SA_ifPKiSC_iPKfiiiSE_SE_iiiii --------------------------
	.section	.nv.shared._ZN4vllm25paged_attention_v2_kernelI13__nv_bfloat16hLi256ELi16ELi128ELNS_18Fp8KVCacheDataTypeE2ELb1ELi512EEEvPfS3_PT_PKS4_PKT0_SA_ifPKiSC_iPKfiiiSE_SE_iiiii,"aw",@nobits
	.sectionflags	@""
	.align	16
.nv.shared._ZN4vllm25paged_attention_v2_kernelI13__nv_bfloat16hLi256ELi16ELi128ELNS_18Fp8KVCacheDataTypeE2ELb1ELi512EEEvPfS3_PT_PKS4_PKT0_SA_ifPKiSC_iPKfiiiSE_SE_iiiii:
	.zero		544


//--------------------- .nv.shared._ZN4vllm25paged_attention_v2_kernelI13__nv_bfloat16hLi192ELi16ELi128ELNS_18Fp8KVCacheDataTypeE2ELb1ELi512EEEvPfS3_PT_PKS4_PKT0_SA_ifPKiSC_iPKfiiiSE_SE_iiiii --------------------------
	.section	.nv.shared._ZN4vllm25paged_attention_v2_kernelI13__nv_bfloat16hLi192ELi16ELi128ELNS_18Fp8KVCacheDataTypeE2ELb1ELi512EEEvPfS3_PT_PKS4_PKT0_SA_ifPKiSC_iPKfiiiSE_SE_iiiii,"aw",@nobits
	.sectionflags	@""
	.align	16
.nv.shared._ZN4vllm25paged_attention_v2_kernelI13__nv_bfloat16hLi192ELi16ELi128ELNS_18Fp8KVCacheDataTypeE2ELb1ELi512EEEvPfS3_PT_PKS4_PKT0_SA_ifPKiSC_iPKfiiiSE_SE_iiiii:
	.zero		416


//--------------------- .nv.shared._ZN4vllm25paged_attention_v2_kernelI13__nv_bfloat16hLi128ELi16ELi128ELNS_18Fp8KVCacheDataTypeE2ELb1ELi512EEEvPfS3_PT_PKS4_PKT0_SA_ifPKiSC_iPKfiiiSE_SE_iiiii --------------------------
	.section	.nv.shared._ZN4vllm25paged_attention_v2_kernelI13__nv_bfloat16hLi128ELi16ELi128ELNS_18Fp8KVCacheDataTypeE2ELb1ELi512EEEvPfS3_PT_PKS4_PKT0_SA_ifPKiSC_iPKfiiiSE_SE_iiiii,"aw",@nobits
	.sectionflags	@""
	.align	16
.nv.shared._ZN4vllm25paged_attention_v2_kernelI13__nv_bfloat16hLi128ELi16ELi128ELNS_18Fp8KVCacheDataTypeE2ELb1ELi512EEEvPfS3_PT_PKS4_PKT0_SA_ifPKiSC_iPKfiiiSE_SE_iiiii:
	.zero		288


//--------------------- .nv.shared._ZN4vllm25paged_attention_v2_kernelI13__nv_bfloat16hLi120ELi16ELi128ELNS_18Fp8KVCacheDataTypeE2ELb1ELi512EEEvPfS3_PT_PKS4_PKT0_SA_ifPKiSC_iPKfiiiSE_SE_iiiii --------------------------
	.section	.nv.shared._ZN4vllm25paged_attention_v2_kernelI13__nv_bfloat16hLi120ELi16ELi128ELNS_18Fp8KVCacheDataTypeE2ELb1ELi512EEEvPfS3_PT_PKS4_PKT0_SA_ifPKiSC_iPKfiiiSE_SE_iiiii,"aw",@nobits
	.sectionflags	@""
	.align	16
.nv.shared._ZN4vllm25paged_attention_v2_kernelI13__nv_bfloat16hLi120ELi16ELi128ELNS_18Fp8KVCacheDataTypeE2ELb1ELi512EEEvPfS3_PT_PKS4_PKT0_SA_ifPKiSC_iPKfiiiSE_SE_iiiii:
	.zero		272


//--------------------- .nv.shared._ZN4vllm25paged_attention_v2_kernelI13__nv_bfloat16hLi112ELi16ELi128ELNS_18Fp8KVCacheDataTypeE2ELb1ELi512EEEvPfS3_PT_PKS4_PKT0_SA_ifPKiSC_iPKfiiiSE_SE_iiiii --------------------------
	.section	.nv.shared._ZN4vllm25paged_attention_v2_kernelI13__nv_bfloat16hLi112ELi16ELi128ELNS_18Fp8KVCacheDataTypeE2ELb1ELi512EEEvPfS3_PT_PKS4_PKT0_SA_ifPKiSC_iPKfiiiSE_SE_iiiii,"aw",@nobits
	.sectionflags	@""
	.align	16
.nv.shared._ZN4vllm25paged_attention_v2_kernelI13__nv_bfloat16hLi112ELi16ELi128ELNS_18Fp8KVCacheDataTypeE2ELb1ELi512EEEvPfS3_PT_PKS4_PKT0_SA_ifPKiSC_iPKfiiiSE_SE_iiiii:
	.zero		256


//--------------------- .nv.shared._ZN4vllm25paged_attention_v2_kernelI13__nv_bfloat16hLi96ELi16ELi128ELNS_18Fp8KVCacheDataTypeE2ELb1ELi512EEEvPfS3_PT_PKS4_PKT0_SA_ifPKiSC_iPKfiiiSE_SE_iiiii --------------------------
	.section	.nv.shared._ZN4vllm25paged_attention_v2_kernelI13__nv_bfloat16hLi96ELi16ELi128ELNS_18Fp8KVCacheDataTypeE2ELb1ELi512EEEvPfS3_PT_PKS4_PKT0_SA_ifPKiSC_iPKfiiiSE_SE_iiiii,"aw",@nobits
	.sectionflags	@""
	.align	16
.nv.shared._ZN4vllm25paged_attention_v2_kernelI13__nv_bfloat16hLi96ELi16ELi128ELNS_18Fp8KVCacheDataTypeE2ELb1ELi512EEEvPfS3_PT_PKS4_PKT0_SA_ifPKiSC_iPKfiiiSE_SE_iiiii:
	.zero		224


//--------------------- .nv.shared._ZN4vllm25paged_attention_v2_kernelI13__nv_bfloat16hLi80ELi16ELi128ELNS_18Fp8KVCacheDataTypeE2ELb1ELi512EEEvPfS3_PT_PKS4_PKT0_SA_ifPKiSC_iPKfiiiSE_SE_iiiii --------------------------
	.section	.nv.shared._ZN4vllm25paged_attention_v2_kernelI13__nv_bfloat16hLi80ELi16ELi128ELNS_18Fp8KVCacheDataTypeE2ELb1ELi512EEEvPfS3_PT_PKS4_PKT0_SA_ifPKiSC_iPKfiiiSE_SE_iiiii,"aw",@nobits
	.sectionflags	@""
	.align	16
.nv.shared._ZN4vllm25paged_attention_v2_kernelI13__nv_bfloat16hLi80ELi16ELi128ELNS_18Fp8KVCacheDataTypeE2ELb1ELi512EEEvPfS3_PT_PKS4_PKT0_SA_ifPKiSC_iPKfiiiSE_SE_iiiii:
	.zero		192


//--------------------- .nv.shared._ZN4vllm25paged_attention_v2_kernelI13__nv_bfloat16hLi64ELi16ELi128ELNS_18Fp8KVCacheDataTypeE2ELb1ELi512EEEvPfS3_PT_PKS4_PKT0_SA_ifPKiSC_iPKfiiiSE_SE_iiiii --------------------------
	.section	.nv.shared._ZN4vllm25paged_attention_v2_kernelI13__nv_bfloat16hLi64ELi16ELi128ELNS_18Fp8KVCacheDataTypeE2ELb1ELi512EEEvPfS3_PT_PKS4_PKT0_SA_ifPKiSC_iPKfiiiSE_SE_iiiii,"aw",@nobits
	.sectionflags	@""
	.align	16
.nv.shared._ZN4vllm25paged_attention_v2_kernelI13__nv_bfloat16hLi64ELi16ELi128ELNS_18Fp8KVCacheDataTypeE2ELb1ELi512EEEvPfS3_PT_PKS4_PKT0_SA_ifPKiSC_iPKfiiiSE_SE_iiiii:
	.zero		160


//--------------------- .nv.shared._ZN4vllm25paged_attention_v2_kernelI13__nv_bfloat16hLi32ELi16ELi128ELNS_18Fp8KVCacheDataTypeE2ELb1ELi512EEEvPfS3_PT_PKS4_PKT0_SA_ifPKiSC_iPKfiiiSE_SE_iiiii --------------------------
	.section	.nv.shared._ZN4vllm25paged_attention_v2_kernelI13__nv_bfloat16hLi32ELi16ELi128ELNS_18Fp8KVCacheDataTypeE2ELb1ELi512EEEvPfS3_PT_PKS4_PKT0_SA_ifPKiSC_iPKfiiiSE_SE_iiiii,"aw",@nobits
	.sectionflags	@""
	.align	16
.nv.shared._ZN4vllm25paged_attention_v2_kernelI13__nv_bfloat16hLi32ELi16ELi128ELNS_18Fp8KVCacheDataTypeE2ELb1ELi512EEEvPfS3_PT_PKS4_PKT0_SA_ifPKiSC_iPKfiiiSE_SE_iiiii:
	.zero		96


//--------------------- .nv.shared._ZN4vllm25paged_attention_v2_kernelI13__nv_bfloat16hLi256ELi8ELi128ELNS_18Fp8KVCacheDataTypeE2ELb0ELi512EEEvPfS3_PT_PKS4_PKT0_SA_ifPKiSC_iPKfiiiSE_SE_iiiii --------------------------
	.section	.nv.shared._ZN4vllm25paged_attention_v2_kernelI13__nv_bfloat16hLi256ELi8ELi128ELNS_18Fp8KVCacheDataTypeE2ELb0ELi512EEEvPfS3_PT_PKS4_PKT0_SA_ifPKiSC_iPKfiiiSE_SE_iiiii,"aw",@nobits
	.sectionflags	@""
	.align	16
.nv.shared._ZN4vllm25paged_attention_v2_kernelI13__nv_bfloat16hLi256ELi8ELi128ELNS_18Fp8KVCacheDataTypeE2ELb0ELi512EEEvPfS3_PT_PKS4_PKT0_SA_ifPKiSC_iPKfiiiSE_SE_iiiii:
	.zero		544


//--------------------- .nv.shared._ZN4vllm25paged_attention_v2_kernelI13__nv_bfloat16hLi192ELi8ELi128ELNS_18Fp8KVCacheDataTypeE2ELb0ELi512EEEvPfS3_PT_PKS4_PKT0_SA_ifPKiSC_iPKfiiiSE_SE_iiiii --------------------------
	.section	.nv.shared._ZN4vllm25paged_attention_v2_kernelI13__nv_bfloat16hLi192ELi8ELi128ELNS_18Fp8KVCacheDataTypeE2ELb0ELi512EEEvPfS3_PT_PKS4_PKT0_SA_ifPKiSC_iPKfiiiSE_SE_iiiii,"aw",@nobits
	.sectionflags	@""
	.align	16
.nv.shared._ZN4vllm25paged_attention_v2_kernelI13__nv_bfloat16hLi192ELi8ELi128ELNS_18Fp8KVCacheDataTypeE2ELb0ELi512EEEvPfS3_PT_PKS4_PKT0_SA_ifPKiSC_iPKfiiiSE_SE_iiiii:
	.zero		416


//--------------------- .nv.shared._ZN4vllm25paged_attention_v2_kernelI13__nv_bfloat16hLi128ELi8ELi128ELNS_18Fp8KVCacheDataTypeE2ELb0ELi512EEEvPfS3_PT_PKS4_PKT0_SA_ifPKiSC_iPKfiiiSE_SE_iiiii --------------------------
	.section	.nv.shared._ZN4vllm25paged_attention_v2_kernelI13__nv_bfloat16hLi128ELi8ELi128ELNS_18Fp8KVCacheDataTypeE2ELb0ELi512EEEvPfS3_PT_PKS4_PKT0_SA_ifPKiSC_iPKfiiiSE_SE_iiiii,"aw",@nobits
	.sectionflags	@""
	.align	16
.nv.shared._ZN4vllm25paged_attention_v2_kernelI13__nv_bfloat16hLi128ELi8ELi128ELNS_18Fp8KVCacheDataTypeE2ELb0ELi512EEEvPfS3_PT_PKS4_PKT0_SA_ifPKiSC_iPKfiiiSE_SE_iiiii:
	.zero		288


//--------------------- .nv.shared._ZN4vllm25paged_attention_v2_kernelI13__nv_bfloat16hLi120ELi8ELi128ELNS_18Fp8KVCacheDataTypeE2ELb0ELi512EEEvPfS3_PT_PKS4_PKT0_SA_ifPKiSC_iPKfiiiSE_SE_iiiii --------------------------
	.section	.nv.shared._ZN4vllm25paged_attention_v2_kernelI13__nv_bfloat16hLi120ELi8ELi128ELNS_18Fp8KVCacheDataTypeE2ELb0ELi512EEEvPfS3_PT_PKS4_PKT0_SA_ifPKiSC_iPKfiiiSE_SE_iiiii,"aw",@nobits
	.sectionflags	@""
	.align	16
.nv.shared._ZN4vllm25paged_attention_v2_kernelI13__nv_bfloat16hLi120ELi8ELi128ELNS_18Fp8KVCacheDataTypeE2ELb0ELi512EEEvPfS3_PT_PKS4_PKT0_SA_ifPKiSC_iPKfiiiSE_SE_iiiii:
	.zero		272


//--------------------- .nv.shared._ZN4vllm25paged_attention_v2_kernelI13__nv_bfloat16hLi112ELi8ELi128ELNS_18Fp8KVCacheDataTypeE2ELb0ELi512EEEvPfS3_PT_PKS4_PKT0_SA_ifPKiSC_iPKfiiiSE_SE_iiiii --------------------------
	.section	.nv.shared._ZN4vllm25paged_attention_v2_kernelI13__nv_bfloat16hLi112ELi8ELi128ELNS_18Fp8KVCacheDataTypeE2ELb0ELi512EEEvPfS3_PT_PKS4_PKT0_SA_ifPKiSC_iPKfiiiSE_SE_iiiii,"aw",@nobits
	.sectionflags	@""
	.align	16
.nv.shared._ZN4vllm25paged_attention_v2_kernelI13__nv_bfloat16hLi112ELi8ELi128ELNS_18Fp8KVCacheDataTypeE2ELb0ELi512EEEvPfS3_PT_PKS4_PKT0_SA_ifPKiSC_iPKfiiiSE_SE_iiiii:
	.zero		256


//--------------------- .nv.shared._ZN4vllm25paged_attention_v2_kernelI13__nv_bfloat16hLi96ELi8ELi128ELNS_18Fp8KVCacheDataTypeE2ELb0ELi512EEEvPfS3_PT_PKS4_PKT0_SA_ifPKiSC_iPKfiiiSE_SE_iiiii --------------------------
	.section	.nv.shared._ZN4vllm25paged_attention_v2_kernelI13__nv_bfloat16hLi96ELi8ELi128ELNS_18Fp8KVCacheDataTypeE2ELb0ELi512EEEvPfS3_PT_PKS4_PKT0_SA_ifPKiSC_iPKfiiiSE_SE_iiiii,"aw",@nobits
	.sectionflags	@""
	.align	16
.nv.shared._ZN4vllm25paged_attention_v2_kernelI13__nv_bfloat16hLi96ELi8ELi128ELNS_18Fp8KVCacheDataTypeE2ELb0ELi512EEEvPfS3_PT_PKS4_PKT0_SA_ifPKiSC_iPKfiiiSE_SE_iiiii:
	.zero		224


//--------------------- .nv.shared._ZN4vllm25paged_attention_v2_kernelI13__nv_bfloat16hLi80ELi8ELi128ELNS_18Fp8KVCacheDataTypeE2ELb0ELi512EEEvPfS3_PT_PKS4_PKT0_SA_ifPKiSC_iPKfiiiSE_SE_iiiii --------------------------
	.section	.nv.shared._ZN4vllm25paged_attention_v2_kernelI13__nv_bfloat16hLi80ELi8ELi128ELNS_18Fp8KVCacheDataTypeE2ELb0ELi512EEEvPfS3_PT_PKS4_PKT0_SA_ifPKiSC_iPKfiiiSE_SE_iiiii,"aw",@nobits
	.sectionflags	@""
	.align	16
.nv.shared._ZN4vllm25paged_attention_v2_kernelI13__nv_bfloat16hLi80ELi8ELi128ELNS_18Fp8KVCacheDataTypeE2ELb0ELi512EEEvPfS3_PT_PKS4_PKT0_SA_ifPKiSC_iPKfiiiSE_SE_iiiii:
	.zero		192


//--------------------- .nv.shared._ZN4vllm25paged_attention_v2_kernelI13__nv_bfloat16hLi64ELi8ELi128ELNS_18Fp8KVCacheDataTypeE2ELb0ELi512EEEvPfS3_PT_PKS4_PKT0_SA_ifPKiSC_iPKfiiiSE_SE_iiiii --------------------------
	.section	.nv.shared._ZN4vllm25paged_attention_v2_kernelI13__nv_bfloat16hLi64ELi8ELi128ELNS_18Fp8KVCacheDataTypeE2ELb0ELi512EEEvPfS3_PT_PKS4_PKT0_SA_ifPKiSC_iPKfiiiSE_SE_iiiii,"aw",@nobits
	.sectionflags	@""
	.align	16
.nv.shared._ZN4vllm25paged_attention_v2_kernelI13__nv_bfloat16hLi64ELi8ELi128ELNS_18Fp8KVCacheDataTypeE2ELb0ELi512EEEvPfS3_PT_PKS4_PKT0_SA_ifPKiSC_iPKfiiiSE_SE_iiiii:
	.zero		160


//--------------------- .nv.shared._ZN4vllm25paged_attention_v2_kernelI13__nv_bfloat16hLi32ELi8ELi128ELNS_18Fp8KVCacheDataTypeE2ELb0ELi512EEEvPfS3_PT_PKS4_PKT0_SA_ifPKiSC_iPKfiiiSE_SE_iiiii --------------------------
	.section	.nv.shared._ZN4vllm25paged_attention_v2_kernelI13__nv_bfloat16hLi32ELi8ELi128ELNS_18Fp8KVCacheDataTypeE2ELb0ELi512EEEvPfS3_PT_PKS4_PKT0_SA_ifPKiSC_iPKfiiiSE_SE_iiiii,"aw",@nobits
	.sectionflags	@""
	.align	16
.nv.shared._ZN4vllm25paged_attention_v2_kernelI13__nv_bfloat16hLi32ELi8ELi128ELNS_18Fp8KVCacheDataTypeE2ELb0ELi512EEEvPfS3_PT_PKS4_PKT0_SA_ifPKiSC_iPKfiiiSE_SE_iiiii:
	.zero		96


//--------------------- .nv.shared._ZN4vllm25paged_attention_v2_kernelI13__nv_bfloat16hLi256ELi8ELi128ELNS_18Fp8KVCacheDataTypeE2ELb1ELi512EEEvPfS3_PT_PKS4_PKT0_SA_ifPKiSC_iPKfiiiSE_SE_iiiii --------------------------
	.section	.nv.shared._ZN4vllm25paged_attention_v2_kernelI13__nv_bfloat16hLi256ELi8ELi128ELNS_18Fp8KVCacheDataTypeE2ELb1ELi512EEEvPfS3_PT_PKS4_PKT0_SA_ifPKiSC_iPKfiiiSE_SE_iiiii,"aw",@nobits
	.sectionflags	@""
	.align	16
.nv.shared._ZN4vllm25paged_attention_v2_kernelI13__nv_bfloat16hLi256ELi8ELi128ELNS_18Fp8KVCacheDataTypeE2ELb1ELi512EEEvPfS3_PT_PKS4_PKT0_SA_ifPKiSC_iPKfiiiSE_SE_iiiii:
	.zero		544


//--------------------- .nv.shared._ZN4vllm25paged_attention_v2_kernelI13__nv_bfloat16hLi192ELi8ELi128ELNS_18Fp8KVCacheDataTypeE2ELb1ELi512EEEvPfS3_PT_PKS4_PKT0_SA_ifPKiSC_iPKfiiiSE_SE_iiiii --------------------------
	.section	.nv.shared._ZN4vllm25paged_attention_v2_kernelI13__nv_bfloat16hLi192ELi8ELi128ELNS_18Fp8KVCacheDataTypeE2ELb1ELi512EEEvPfS3_PT_PKS4_PKT0_SA_ifPKiSC_iPKfiiiSE_SE_iiiii,"aw",@nobits
	.sectionflags	@""
	.align	16
.nv.shared._ZN4vllm25paged_attention_v2_kernelI13__nv_bfloat16hLi192ELi8ELi128ELNS_18Fp8KVCacheDataTypeE2ELb1ELi512EEEvPfS3_PT_PKS4_PKT0_SA_ifPKiSC_iPKfiiiSE_SE_iiiii:
	.zero		416


//--------------------- .nv.shared._ZN4vllm25paged_attention_v2_kernelI13__nv_bfloat16hLi128ELi8ELi128ELNS_18Fp8KVCacheDataTypeE2ELb1ELi512EEEvPfS3_PT_PKS4_PKT0_SA_ifPKiSC_iPKfiiiSE_SE_iiiii --------------------------
	.section	.nv.shared._ZN4vllm25paged_attention_v2_kernelI13__nv_bfloat16hLi128ELi8ELi128ELNS_18Fp8KVCacheDataTypeE2ELb1ELi512EEEvPfS3_PT_PKS4_PKT0_SA_ifPKiSC_iPKfiiiSE_SE_iiiii,"aw",@nobits
	.sectionflags	@""
	.align	16
.nv.shared._ZN4vllm25paged_attention_v2_kernelI13__nv_bfloat16hLi128ELi8ELi128ELNS_18Fp8KVCacheDataTypeE2ELb1ELi512EEEvPfS3_PT_PKS4_PKT0_SA_ifPKiSC_iPKfiiiSE_SE_iiiii:
	.zero		288


//--------------------- .nv.shared._ZN4vllm25paged_attention_v2_kernelI13__nv_bfloat16hLi120ELi8ELi128ELNS_18Fp8KVCacheDataTypeE2ELb1ELi512EEEvPfS3_PT_PKS4_PKT0_SA_ifPKiSC_iPKfiiiSE_SE_iiiii --------------------------
	.section	.nv.shared._ZN4vllm25paged_attention_v2_kernelI13__nv_bfloat16hLi120ELi8ELi128ELNS_18Fp8KVCacheDataTypeE2ELb1ELi512EEEvPfS3_PT_PKS4_PKT0_SA_ifPKiSC_iPKfiiiSE_SE_iiiii,"aw",@nobits
	.sectionflags	@""
	.align	16
.nv.shared._ZN4vllm25paged_attention_v2_kernelI13__nv_bfloat16hLi120ELi8ELi128ELNS_18Fp8KVCacheDataTypeE2ELb1ELi512EEEvPfS3_PT_PKS4_PKT0_SA_ifPKiSC_iPKfiiiSE_SE_iiiii:
	.zero		272


//--------------------- .nv.shared._ZN4vllm25paged_attention_v2_kernelI13__nv_bfloat16hLi112ELi8ELi128ELNS_18Fp8KVCacheDataTypeE2ELb1ELi512EEEvPfS3_PT_PKS4_PKT0_SA_ifPKiSC_iPKfiiiSE_SE_iiiii --------------------------
	.section	.nv.shared._ZN4vllm25paged_attention_v2_kernelI13__nv_bfloat16hLi112ELi8ELi128ELNS_18Fp8KVCacheDataTypeE2ELb1ELi512EEEvPfS3_PT_PKS4_PKT0_SA_ifPKiSC_iPKfiiiSE_SE_iiiii,"aw",@nobits
	.sectionflags	@""
	.align	16
.nv.shared._ZN4vllm25paged_attention_v2_kernelI13__nv_bfloat16hLi112ELi8ELi128ELNS_18Fp8KVCacheDataTypeE2ELb1ELi512EEEvPfS3_PT_PKS4_PKT0_SA_ifPKiSC_iPKfiiiSE_SE_iiiii:
	.zero		256


//--------------------- .nv.shared._ZN4vllm25paged_attention_v2_kernelI13__nv_bfloat16hLi96ELi8ELi128ELNS_18Fp8KVCacheDataTypeE2ELb1ELi512EEEvPfS3_PT_PKS4_PKT0_SA_ifPKiSC_iPKfiiiSE_SE_iiiii --------------------------
	.section	.nv.shared._ZN4vllm25paged_attention_v2_kernelI13__nv_bfloat16hLi96ELi8ELi128ELNS_18Fp8KVCacheDataTypeE2ELb1ELi512EEEvPfS3_PT_PKS4_PKT0_SA_ifPKiSC_iPKfiiiSE_SE_iiiii,"aw",@nobits
	.sectionflags	@""
	.align	16
.nv.shared._ZN4vllm25paged_attention_v2_kernelI13__nv_bfloat16hLi96ELi8ELi128ELNS_18Fp8KVCacheDataTypeE2ELb1ELi512EEEvPfS3_PT_PKS4_PKT0_SA_ifPKiSC_iPKfiiiSE_SE_iiiii:
	.zero		224


//--------------------- .nv.shared._ZN4vllm25paged_attention_v2_kernelI13__nv_bfloat16hLi80ELi8ELi128ELNS_18Fp8KVCacheDataTypeE2ELb1ELi512EEEvPfS3_PT_PKS4_PKT0_SA_ifPKiSC_iPKfiiiSE_SE_iiiii --------------------------
	.section	.nv.shared._ZN4vllm25paged_attention_v2_kernelI13__nv_bfloat16hLi80ELi8ELi128ELNS_18Fp8KVCacheDataTypeE2ELb1ELi512EEEvPfS3_PT_PKS4_PKT0_SA_ifPKiSC_iPKfiiiSE_SE_iiiii,"aw",@nobits
	.sectionflags	@""
	.align	16
.nv.shared._ZN4vllm25paged_attention_v2_kernelI13__nv_bfloat16hLi80ELi8ELi128ELNS_18Fp8KVCacheDataTypeE2ELb1ELi512EEEvPfS3_PT_PKS4_PKT0_SA_ifPKiSC_iPKfiiiSE_SE_iiiii:
	.zero		192


//--------------------- .nv.shared._ZN4vllm25paged_attention_v2_kernelI13__nv_bfloat16hLi64ELi8ELi128ELNS_18Fp8KVCacheDataTypeE2ELb1ELi512EEEvPfS3_PT_PKS4_PKT0_SA_ifPKiSC_iPKfiiiSE_SE_iiiii --------------------------
	.section	.nv.shared._ZN4vllm25paged_attention_v2_kernelI13__nv_bfloat16hLi64ELi8ELi128ELNS_18Fp8KVCacheDataTypeE2ELb1ELi512EEEvPfS3_PT_PKS4_PKT0_SA_ifPKiSC_iPKfiiiSE_SE_iiiii,"aw",@nobits
	.sectionflags	@""
	.align	16
.nv.shared._ZN4vllm25paged_attention_v2_kernelI13__nv_bfloat16hLi64ELi8ELi128ELNS_18Fp8KVCacheDataTypeE2ELb1ELi512EEEvPfS3_PT_PKS4_PKT0_SA_ifPKiSC_iPKfiiiSE_SE_iiiii:
	.zero		160


//--------------------- .nv.shared._ZN4vllm25paged_attention_v2_kernelI13__nv_bfloat16hLi32ELi8ELi128ELNS_18Fp8KVCacheDataTypeE2ELb1ELi512EEEvPfS3_PT_PKS4_PKT0_SA_ifPKiSC_iPKfiiiSE_SE_iiiii --------------------------
	.section	.nv.shared._ZN4vllm25paged_attention_v2_kernelI13__nv_bfloat16hLi32ELi8ELi128ELNS_18Fp8KVCacheDataTypeE2ELb1ELi512EEEvPfS3_PT_PKS4_PKT0_SA_ifPKiSC_iPKfiiiSE_SE_iiiii,"aw",@nobits
	.sectionflags	@""
	.align	16
.nv.shared._ZN4vllm25paged_attention_v2_kernelI13__nv_bfloat16hLi32ELi8ELi128ELNS_18Fp8KVCacheDataTypeE2ELb1ELi512EEEvPfS3_PT_PKS4_PKT0_SA_ifPKiSC_iPKfiiiSE_SE_iiiii:
	.zero		96


//--------------------- .nv.shared._ZN4vllm25paged_attention_v2_kernelIthLi256ELi32ELi128ELNS_18Fp8KVCacheDataTypeE2ELb0ELi512EEEvPfS2_PT_PKS3_PKT0_S9_ifPKiSB_iPKfiiiSD_SD_iiiii --------------------------
	.section	.nv.shared._ZN4vllm25paged_attention_v2_kernelIthLi256ELi32ELi128ELNS_18Fp8KVCacheDataTypeE2ELb0ELi512EEEvPfS2_PT_PKS3_PKT0_S9_ifPKiSB_iPKfiiiSD_SD_iiiii,"aw",@nobits
	.sectionflags	@""
	.align	16
.nv.shared._ZN4vllm25paged_attention_v2_kernelIthLi256ELi32ELi128ELNS_18Fp8KVCacheDataTypeE2ELb0ELi512EEEvPfS2_PT_PKS3_PKT0_S9_ifPKiSB_iPKfiiiSD_SD_iiiii:
	.zero		32


//--------------------- .nv.shared._ZN4vllm25paged_attention_v2_kernelIthLi192ELi32ELi128ELNS_18Fp8KVCacheDataTypeE2ELb0ELi512EEEvPfS2_PT_PKS3_PKT0_S9_ifPKiSB_iPKfiiiSD_SD_iiiii --------------------------
	.section	.nv.shared._ZN4vllm25paged_attention_v2_kernelIthLi192ELi32ELi128ELNS_18Fp8KVCacheDataTypeE2ELb0ELi512EEEvPfS2_PT_PKS3_PKT0_S9_ifPKiSB_iPKfiiiSD_SD_iiiii,"aw",@nobits
	.sectionflags	@""
	.align	16
.nv.shared._ZN4vllm25paged_attention_v2_kernelIthLi192ELi32ELi128ELNS_18Fp8KVCacheDataTypeE2ELb0ELi512EEEvPfS2_PT_PKS3_PKT0_S9_ifPKiSB_iPKfiiiSD_SD_iiiii:
	.zero		32


//--------------------- .nv.shared._ZN4vllm25paged_attention_v2_kernelIthLi128ELi32ELi128ELNS_18Fp8KVCacheDataTypeE2ELb0ELi512EEEvPfS2_PT_PKS3_PKT0_S9_ifPKiSB_iPKfiiiSD_SD_iiiii --------------------------
	.section	.nv.shared._ZN4vllm25paged_attention_v2_kernelIthLi128ELi32ELi128ELNS_18Fp8KVCacheDataTypeE2ELb0ELi512EEEvPfS2_PT_PKS3_PKT0_S9_ifPKiSB_iPKfiiiSD_SD_iiiii,"aw",@nobits
	.sectionflags	@""
	.align	16
.nv.shared._ZN4vllm25paged_attention_v2_kernelIthLi128ELi32ELi128ELNS_18Fp8KVCacheDataTypeE2ELb0ELi512EEEvPfS2_PT_PKS3_PKT0_S9_ifPKiSB_iPKfiiiSD_SD_iiiii:
	.zero		32


//--------------------- .nv.shared._ZN4vllm25paged_attention_v2_kernelIthLi120ELi32ELi128ELNS_18Fp8KVCacheDataTypeE2ELb0ELi512EEEvPfS2_PT_PKS3_PKT0_S9_ifPKiSB_iPKfiiiSD_SD_iiiii --------------------------
	.section	.nv.shared._ZN4vllm25paged_attention_v2_kernelIthLi120ELi32ELi128ELNS_18Fp8KVCacheDataTypeE2ELb0ELi512EEEvPfS2_PT_PKS3_PKT0_S9_ifPKiSB_iPKfiiiSD_SD_iiiii,"aw",@nobits
	.sectionflags	@""
	.align	16
.nv.shared._ZN4vllm25paged_attention_v2_kernelIthLi120ELi32ELi128ELNS_18Fp8KVCacheDataTypeE2ELb0ELi512EEEvPfS2_PT_PKS3_PKT0_S9_ifPKiSB_iPKfiiiSD_SD_iiiii:
	.zero		32


//--------------------- .nv.shared._ZN4vllm25paged_attention_v2_kernelIthLi112ELi32ELi128ELNS_18Fp8KVCacheDataTypeE2ELb0ELi512EEEvPfS2_PT_PKS3_PKT0_S9_ifPKiSB_iPKfiiiSD_SD_iiiii --------------------------
	.section	.nv.shared._ZN4vllm25paged_attention_v2_kernelIthLi112ELi32ELi128ELNS_18Fp8KVCacheDataTypeE2ELb0ELi512EEEvPfS2_PT_PKS3_PKT0_S9_ifPKiSB_iPKfiiiSD_SD_iiiii,"aw",@nobits
	.sectionflags	@""
	.align	16
.nv.shared._ZN4vllm25paged_attention_v2_kernelIthLi112ELi32ELi128ELNS_18Fp8KVCacheDataTypeE2ELb0ELi512EEEvPfS2_PT_PKS3_PKT0_S9_ifPKiSB_iPKfiiiSD_SD_iiiii:
	.zero		32


//--------------------- .nv.shared._ZN4vllm25paged_attention_v2_kernelIthLi96ELi32ELi128ELNS_18Fp8KVCacheDataTypeE2ELb0ELi512EEEvPfS2_PT_PKS3_PKT0_S9_ifPKiSB_iPKfiiiSD_SD_iiiii --------------------------
	.section	.nv.shared._ZN4vllm25paged_attention_v2_kernelIthLi96ELi32ELi128ELNS_18Fp8KVCacheDataTypeE2ELb0ELi512EEEvPfS2_PT_PKS3_PKT0_S9_ifPKiSB_iPKfiiiSD_SD_iiiii,"aw",@nobits
	.sectionflags	@""
	.align	16
.nv.shared._ZN4vllm25paged_attention_v2_kernelIthLi96ELi32ELi128ELNS_18Fp8KVCacheDataTypeE2ELb0ELi512EEEvPfS2_PT_PKS3_PKT0_S9_ifPKiSB_iPKfiiiSD_SD_iiiii:
	.zero		32


//--------------------- .nv.shared._ZN4vllm25paged_attention_v2_kernelIthLi80ELi32ELi128ELNS_18Fp8KVCacheDataTypeE2ELb0ELi512EEEvPfS2_PT_PKS3_PKT0_S9_ifPKiSB_iPKfiiiSD_SD_iiiii --------------------------
	.section	.nv.shared._ZN4vllm25paged_attention_v2_kernelIthLi80ELi32ELi128ELNS_18Fp8KVCacheDataTypeE2ELb0ELi512EEEvPfS2_PT_PKS3_PKT0_S9_ifPKiSB_iPKfiiiSD_SD_iiiii,"aw",@nobits
	.sectionflags	@""
	.align	16
.nv.shared._ZN4vllm25paged_attention_v2_kernelIthLi80ELi32ELi128ELNS_18Fp8KVCacheDataTypeE2ELb0ELi512EEEvPfS2_PT_PKS3_PKT0_S9_ifPKiSB_iPKfiiiSD_SD_iiiii:
	.zero		32


//--------------------- .nv.shared._ZN4vllm25paged_attention_v2_kernelIthLi64ELi32ELi128ELNS_18Fp8KVCacheDataTypeE2ELb0ELi512EEEvPfS2_PT_PKS3_PKT0_S9_ifPKiSB_iPKfiiiSD_SD_iiiii --------------------------
	.section	.nv.shared._ZN4vllm25paged_attention_v2_kernelIthLi64ELi32ELi128ELNS_18Fp8KVCacheDataTypeE2ELb0ELi512EEEvPfS2_PT_PKS3_PKT0_S9_ifPKiSB_iPKfiiiSD_SD_iiiii,"aw",@nobits
	.sectionflags	@""
	.align	16
.nv.shared._ZN4vllm25paged_attention_v2_kernelIthLi64ELi32ELi128ELNS_18Fp8KVCacheDataTypeE2ELb0ELi512EEEvPfS2_PT_PKS3_PKT0_S9_ifPKiSB_iPKfiiiSD_SD_iiiii:
	.zero		32


//--------------------- .nv.shared._ZN4vllm25paged_attention_v2_kernelIthLi32ELi32ELi128ELNS_18Fp8KVCacheDataTypeE2ELb0ELi512EEEvPfS2_PT_PKS3_PKT0_S9_ifPKiSB_iPKfiiiSD_SD_iiiii --------------------------
	.section	.nv.shared._ZN4vllm25paged_attention_v2_kernelIthLi32ELi32ELi128ELNS_18Fp8KVCacheDataTypeE2ELb0ELi512EEEvPfS2_PT_PKS3_PKT0_S9_ifPKiSB_iPKfiiiSD_SD_iiiii,"aw",@nobits
	.sectionflags	@""
	.align	16
.nv.shared._ZN4vllm25paged_attention_v2_kernelIthLi32ELi32ELi128ELNS_18Fp8KVCacheDataTypeE2ELb0ELi512EEEvPfS2_PT_PKS3_PKT0_S9_ifPKiSB_iPKfiiiSD_SD_iiiii:
	.zero		32


//--------------------- .nv.shared._ZN4vllm25paged_attention_v2_kernelIthLi256ELi32ELi128ELNS_18Fp8KVCacheDataTypeE2ELb1ELi512EEEvPfS2_PT_PKS3_PKT0_S9_ifPKiSB_iPKfiiiSD_SD_iiiii --------------------------
	.section	.nv.shared._ZN4vllm25paged_attention_v2_kernelIthLi256ELi32ELi128ELNS_18Fp8KVCacheDataTypeE2ELb1ELi512EEEvPfS2_PT_PKS3_PKT0_S9_ifPKiSB_iPKfiiiSD_SD_iiiii,"aw",@nobits
	.sectionflags	@""
	.align	16
.nv.shared._ZN4vllm25paged_attention_v2_kernelIthLi256ELi32ELi128ELNS_18Fp8KVCacheDataTypeE2ELb1ELi512EEEvPfS2_PT_PKS3_PKT0_S9_ifPKiSB_iPKfiiiSD_SD_iiiii:
	.zero		32


//--------------------- .nv.shared._ZN4vllm25paged_attention_v2_kernelIthLi192ELi32ELi128ELNS_18Fp8KVCacheDataTypeE2ELb1ELi512EEEvPfS2_PT_PKS3_PKT0_S9_ifPKiSB_iPKfiiiSD_SD_iiiii --------------------------
	.section	.nv.shared._ZN4vllm25paged_attention_v2_kernelIthLi192ELi32ELi128ELNS_18Fp8KVCacheDataTypeE2ELb1ELi512EEEvPfS2_PT_PKS3_PKT0_S9_ifPKiSB_iPKfiiiSD_SD_iiiii,"aw",@nobits
	.sectionflags	@""
	.align	16
.nv.shared._ZN4vllm25paged_attention_v2_kernelIthLi192ELi32ELi128ELNS_18Fp8KVCacheDataTypeE2ELb1ELi512EEEvPfS2_PT_PKS3_PKT0_S9_ifPKiSB_iPKfiiiSD_SD_iiiii:
	.zero		32


//--------------------- .nv.shared._ZN4vllm25paged_attention_v2_kernelIthLi128ELi32ELi128ELNS_18Fp8KVCacheDataTypeE2ELb1ELi512EEEvPfS2_PT_PKS3_PKT0_S9_ifPKiSB_iPKfiiiSD_SD_iiiii --------------------------
	.section	.nv.shared._ZN4vllm25paged_attention_v2_kernelIthLi128ELi32ELi128ELNS_18Fp8KVCacheDataTypeE2ELb1ELi512EEEvPfS2_PT_PKS3_PKT0_S9_ifPKiSB_iPKfiiiSD_SD_iiiii,"aw",@nobits
	.sectionflags	@""
	.align	16
.nv.shared._ZN4vllm25paged_attention_v2_kernelIthLi128ELi32ELi128ELNS_18Fp8KVCacheDataTypeE2ELb1ELi512EEEvPfS2_PT_PKS3_PKT0_S9_ifPKiSB_iPKfiiiSD_SD_iiiii:
	.zero		32


//--------------------- .nv.shared._ZN4vllm25paged_attention_v2_kernelIthLi120ELi32ELi128ELNS_18Fp8KVCacheDataTypeE2ELb1ELi512EEEvPfS2_PT_PKS3_PKT0_S9_ifPKiSB_iPKfiiiSD_SD_iiiii --------------------------
	.section	.nv.shared._ZN4vllm25paged_attention_v2_kernelIthLi120ELi32ELi128ELNS_18Fp8KVCacheDataTypeE2ELb1ELi512EEEvPfS2_PT_PKS3_PKT0_S9_ifPKiSB_iPKfiiiSD_SD_iiiii,"aw",@nobits
	.sectionflags	@""
	.align	16
.nv.shared._ZN4vllm25paged_attention_v2_kernelIthLi120ELi32ELi128ELNS_18Fp8KVCacheDataTypeE2ELb1ELi512EEEvPfS2_PT_PKS3_PKT0_S9_ifPKiSB_iPKfiiiSD_SD_iiiii:
	.zero		32


//--------------------- .nv.shared._ZN4vllm25paged_attention_v2_kernelIthLi112ELi32ELi128ELNS_18Fp8KVCacheDataTypeE2ELb1ELi512EEEvPfS2_PT_PKS3_PKT0_S9_ifPKiSB_iPKfiiiSD_SD_iiiii --------------------------
	.section	.nv.shared._ZN4vllm25paged_attention_v2_kernelIthLi112ELi32ELi128ELNS_18Fp8KVCacheDataTypeE2ELb1ELi512EEEvPfS2_PT_PKS3_PKT0_S9_ifPKiSB_iPKfiiiSD_SD_iiiii,"aw",@nobits
	.sectionflags	@""
	.align	16
.nv.shared._ZN4vllm25paged_attention_v2_kernelIthLi112ELi32ELi128ELNS_18Fp8KVCacheDataTypeE2ELb1ELi512EEEvPfS2_PT_PKS3_PKT0_S9_ifPKiSB_iPKfiiiSD_SD_iiiii:
	.zero		32


//--------------------- .nv.shared._ZN4vllm25paged_attention_v2_kernelIthLi96ELi32ELi128ELNS_18Fp8KVCacheDataTypeE2ELb1ELi512EEEvPfS2_PT_PKS3_PKT0_S9_ifPKiSB_iPKfiiiSD_SD_iiiii --------------------------
	.section	.nv.shared._ZN4vllm25paged_attention_v2_kernelIthLi96ELi32ELi128ELNS_18Fp8KVCacheDataTypeE2ELb1ELi512EEEvPfS2_PT_PKS3_PKT0_S9_ifPKiSB_iPKfiiiSD_SD_iiiii,"aw",@nobits
	.sectionflags	@""
	.align	16
.nv.shared._ZN4vllm25paged_attention_v2_kernelIthLi96ELi32ELi128ELNS_18Fp8KVCacheDataTypeE2ELb1ELi512EEEvPfS2_PT_PKS3_PKT0_S9_ifPKiSB_iPKfiiiSD_SD_iiiii:
	.zero		32


//--------------------- .nv.shared._ZN4vllm25paged_attention_v2_kernelIthLi80ELi32ELi128ELNS_18Fp8KVCacheDataTypeE2ELb1ELi512EEEvPfS2_PT_PKS3_PKT0_S9_ifPKiSB_iPKfiiiSD_SD_iiiii --------------------------
	.section	.nv.shared._ZN4vllm25paged_attention_v2_kernelIthLi80ELi32ELi128ELNS_18Fp8KVCacheDataTypeE2ELb1ELi512EEEvPfS2_PT_PKS3_PKT0_S9_ifPKiSB_iPKfiiiSD_SD_iiiii,"aw",@nobits
	.sectionflags	@""
	.align	16
.nv.shared._ZN4vllm25paged_attention_v2_kernelIthLi80ELi32ELi128ELNS_18Fp8KVCacheDataTypeE2ELb1ELi512EEEvPfS2_PT_PKS3_PKT0_S9_ifPKiSB_iPKfiiiSD_SD_iiiii:
	.zero		32


//--------------------- .nv.shared._ZN4vllm25paged_attention_v2_kernelIthLi64ELi32ELi128ELNS_18Fp8KVCacheDataTypeE2ELb1ELi512EEEvPfS2_PT_PKS3_PKT0_S9_ifPKiSB_iPKfiiiSD_SD_iiiii --------------------------
	.section	.nv.shared._ZN4vllm25paged_attention_v2_kernelIthLi64ELi32ELi128ELNS_18Fp8KVCacheDataTypeE2ELb1ELi512EEEvPfS2_PT_PKS3_PKT0_S9_ifPKiSB_iPKfiiiSD_SD_iiiii,"aw",@nobits
	.sectionflags	@""
	.align	16
.nv.shared._ZN4vllm25paged_attention_v2_kernelIthLi64ELi32ELi128ELNS_18Fp8KVCacheDataTypeE2ELb1ELi512EEEvPfS2_PT_PKS3_PKT0_S9_ifPKiSB_iPKfiiiSD_SD_iiiii:
	.zero		32


//--------------------- .nv.shared._ZN4vllm25paged_attention_v2_kernelIthLi32ELi32ELi128ELNS_18Fp8KVCacheDataTypeE2ELb1ELi512EEEvPfS2_PT_PKS3_PKT0_S9_ifPKiSB_iPKfiiiSD_SD_iiiii --------------------------
	.section	.nv.shared._ZN4vllm25paged_attention_v2_kernelIthLi32ELi32ELi128ELNS_18Fp8KVCacheDataTypeE2ELb1ELi512EEEvPfS2_PT_PKS3_PKT0_S9_ifPKiSB_iPKfiiiSD_SD_iiiii,"aw",@nobits
	.sectionflags	@""
	.align	16
.nv.shared._ZN4vllm25paged_attention_v2_kernelIthLi32ELi32ELi128ELNS_18Fp8KVCacheDataTypeE2ELb1ELi512EEEvPfS2_PT_PKS3_PKT0_S9_ifPKiSB_iPKfiiiSD_SD_iiiii:
	.zero		32


//--------------------- .nv.shared._ZN4vllm25paged_attention_v2_kernelIthLi256ELi16ELi128ELNS_18Fp8KVCacheDataTypeE2ELb0ELi512EEEvPfS2_PT_PKS3_PKT0_S9_ifPKiSB_iPKfiiiSD_SD_iiiii --------------------------
	.section	.nv.shared._ZN4vllm25paged_attention_v2_kernelIthLi256ELi16ELi128ELNS_18Fp8KVCacheDataTypeE2ELb0ELi512EEEvPfS2_PT_PKS3_PKT0_S9_ifPKiSB_iPKfiiiSD_SD_iiiii,"aw",@nobits
	.sectionflags	@""
	.align	16
.nv.shared._ZN4vllm25paged_attention_v2_kernelIthLi256ELi16ELi128ELNS_18Fp8KVCacheDataTypeE2ELb0ELi512EEEvPfS2_PT_PKS3_PKT0_S9_ifPKiSB_iPKfiiiSD_SD_iiiii:
	.zero		32


//--------------------- .nv.shared._ZN4vllm25paged_attention_v2_kernelIthLi192ELi16ELi128ELNS_18Fp8KVCacheDataTypeE2ELb0ELi512EEEvPfS2_PT_PKS3_PKT0_S9_ifPKiSB_iPKfiiiSD_SD_iiiii --------------------------
	.section	.nv.shared._ZN4vllm25paged_attention_v2_kernelIthLi192ELi16ELi128ELNS_18Fp8KVCacheDataTypeE2ELb0ELi512EEEvPfS2_PT_PKS3_PKT0_S9_ifPKiSB_iPKfiiiSD_SD_iiiii,"aw",@nobits
	.sectionflags	@""
	.align	16
.nv.shared._ZN4vllm25paged_attention_v2_kernelIthLi192ELi16ELi128ELNS_18Fp8KVCacheDataTypeE2ELb0ELi512EEEvPfS2_PT_PKS3_PKT0_S9_ifPKiSB_iPKfiiiSD_SD_iiiii:
	.zero		32


//--------------------- .nv.shared._ZN4vllm25paged_attention_v2_kernelIthLi128ELi16ELi128ELNS_18Fp8KVCacheDataTypeE2ELb0ELi512EEEvPfS2_PT_PKS3_PKT0_S9_ifPKiSB_iPKfiiiSD_SD_iiiii --------------------------
	.section	.nv.shared._ZN4vllm25paged_attention_v2_kernelIthLi128ELi16ELi128ELNS_18Fp8KVCacheDataTypeE2ELb0ELi512EEEvPfS2_PT_PKS3_PKT0_S9_ifPKiSB_iPKfiiiSD_SD_iiiii,"aw",@nobits
	.sectionflags	@""
	.align	16
.nv.shared._ZN4vllm25paged_attention_v2_kernelIthLi128ELi16ELi128ELNS_18Fp8KVCacheDataTypeE2ELb0ELi512EEEvPfS2_PT_PKS3_PKT0_S9_ifPKiSB_iPKfiiiSD_SD_iiiii:
	.zero		32


//--------------------- .nv.shared._ZN4vllm25paged_attention_v2_kernelIthLi120ELi16ELi128ELNS_18Fp8KVCacheDataTypeE2ELb0ELi512EEEvPfS2_PT_PKS3_PKT0_S9_ifPKiSB_iPKfiiiSD_SD_iiiii --------------------------
	.section	.nv.shared._ZN4vllm25paged_attention_v2_kernelIthLi120ELi16ELi128ELNS_18Fp8KVCacheDataTypeE2ELb0ELi512EEEvPfS2_PT_PKS3_PKT0_S9_ifPKiSB_iPKfiiiSD_SD_iiiii,"aw",@nobits
	.sectionflags	@""
	.align	16
.nv.shared._ZN4vllm25paged_attention_v2_kernelIthLi120ELi16ELi128ELNS_18Fp8KVCacheDataTypeE2ELb0ELi512EEEvPfS2_PT_PKS3_PKT0_S9_ifPKiSB_iPKfiiiSD_SD_iiiii:
	.zero		32


//--------------------- .nv.shared._ZN4vllm25paged_attention_v2_kernelIthLi112ELi16ELi128ELNS_18Fp8KVCacheDataTypeE2ELb0ELi512EEEvPfS2_PT_PKS3_PKT0_S9_ifPKiSB_iPKfiiiSD_SD_iiiii --------------------------
	.section	.nv.shared._ZN4vllm25paged_attention_v2_kernelIthLi112ELi16ELi128ELNS_18Fp8KVCacheDataTypeE2ELb0ELi512EEEvPfS2_PT_PKS3_PKT0_S9_ifPKiSB_iPKfiiiSD_SD_iiiii,"aw",@nobits
	.sectionflags	@""
	.align	16
.nv.shared._ZN4vllm25paged_attention_v2_kernelIthLi112ELi16ELi128ELNS_18Fp8KVCacheDataTypeE2ELb0ELi512EEEvPfS2_PT_PKS3_PKT0_S9_ifPKiSB_iPKfiiiSD_SD_iiiii:
	.zero		32


//--------------------- .nv.shared._ZN4vllm25paged_attention_v2_kernelIthLi96ELi16ELi128ELNS_18Fp8KVCacheDataTypeE2ELb0ELi512EEEvPfS2_PT_PKS3_PKT0_S9_ifPKiSB_iPKfiiiSD_SD_iiiii --------------------------
	.section	.nv.shared._ZN4vllm25paged_attention_v2_kernelIthLi96ELi16ELi128ELNS_18Fp8KVCacheDataTypeE2ELb0ELi512EEEvPfS2_PT_PKS3_PKT0_S9_ifPKiSB_iPKfiiiSD_SD_iiiii,"aw",@nobits
	.sectionflags	@""
	.align	16
.nv.shared._ZN4vllm25paged_attention_v2_kernelIthLi96ELi16ELi128ELNS_18Fp8KVCacheDataTypeE2ELb0ELi512EEEvPfS2_PT_PKS3_PKT0_S9_ifPKiSB_iPKfiiiSD_SD_iiiii:
	.zero		32


//--------------------- .nv.shared._ZN4vllm25paged_attention_v2_kernelIthLi80ELi16ELi128ELNS_18Fp8KVCacheDataTypeE2ELb0ELi512EEEvPfS2_PT_PKS3_PKT0_S9_ifPKiSB_iPKfiiiSD_SD_iiiii --------------------------
	.section	.nv.shared._ZN4vllm25paged_attention_v2_kernelIthLi80ELi16ELi128ELNS_18Fp8KVCacheDataTypeE2ELb0ELi512EEEvPfS2_PT_PKS3_PKT0_S9_ifPKiSB_iPKfiiiSD_SD_iiiii,"aw",@nobits
	.sectionflags	@""
	.align	16
.nv.shared._ZN4vllm25paged_attention_v2_kernelIthLi80ELi16ELi128ELNS_18Fp8KVCacheDataTypeE2ELb0ELi512EEEvPfS2_PT_PKS3_PKT0_S9_ifPKiSB_iPKfiiiSD_SD_iiiii:
	.zero		32


//--------------------- .nv.shared._ZN4vllm25paged_attention_v2_kernelIthLi64ELi16ELi128ELNS_18Fp8KVCacheDataTypeE2ELb0ELi512EEEvPfS2_PT_PKS3_PKT0_S9_ifPKiSB_iPKfiiiSD_SD_iiiii --------------------------
	.section	.nv.shared._ZN4vllm25paged_attention_v2_kernelIthLi64ELi16ELi128ELNS_18Fp8KVCacheDataTypeE2ELb0ELi512EEEvPfS2_PT_PKS3_PKT0_S9_ifPKiSB_iPKfiiiSD_SD_iiiii,"aw",@nobits
	.sectionflags	@""
	.align	16
.nv.shared._ZN4vllm25paged_attention_v2_kernelIthLi64ELi16ELi128ELNS_18Fp8KVCacheDataTypeE2ELb0ELi512EEEvPfS2_PT_PKS3_PKT0_S9_ifPKiSB_iPKfiiiSD_SD_iiiii:
	.zero		32


//--------------------- .nv.shared._ZN4vllm25paged_attention_v2_kernelIthLi32ELi16ELi128ELNS_18Fp8KVCacheDataTypeE2ELb0ELi512EEEvPfS2_PT_PKS3_PKT0_S9_ifPKiSB_iPKfiiiSD_SD_iiiii --------------------------
	.section	.nv.shared._ZN4vllm25paged_attention_v2_kernelIthLi32ELi16ELi128ELNS_18Fp8KVCacheDataTypeE2ELb0ELi512EEEvPfS2_PT_PKS3_PKT0_S9_ifPKiSB_iPKfiiiSD_SD_iiiii,"aw",@nobits
	.sectionflags	@""
	.align	16
.nv.shared._ZN4vllm25paged_attention_v2_kernelIthLi32ELi16ELi128ELNS_18Fp8KVCacheDataTypeE2ELb0ELi512EEEvPfS2_PT_PKS3_PKT0_S9_ifPKiSB_iPKfiiiSD_SD_iiiii:
	.zero		32


//--------------------- .nv.shared._ZN4vllm25paged_attention_v2_kernelIthLi256ELi16ELi128ELNS_18Fp8KVCacheDataTypeE2ELb1ELi512EEEvPfS2_PT_PKS3_PKT0_S9_ifPKiSB_iPKfiiiSD_SD_iiiii --------------------------
	.section	.nv.shared._ZN4vllm25paged_attention_v2_kernelIthLi256ELi16ELi128ELNS_18Fp8KVCacheDataTypeE2ELb1ELi512EEEvPfS2_PT_PKS3_PKT0_S9_ifPKiSB_iPKfiiiSD_SD_iiiii,"aw",@nobits
	.sectionflags	@""
	.align	16
.nv.shared._ZN4vllm25paged_attention_v2_kernelIthLi256ELi16ELi128ELNS_18Fp8KVCacheDataTypeE2ELb1ELi512EEEvPfS2_PT_PKS3_PKT0_S9_ifPKiSB_iPKfiiiSD_SD_iiiii:
	.zero		32


//--------------------- .nv.shared._ZN4vllm25paged_attention_v2_kernelIthLi192ELi16ELi128ELNS_18Fp8KVCacheDataTypeE2ELb1ELi512EEEvPfS2_PT_PKS3_PKT0_S9_ifPKiSB_iPKfiiiSD_SD_iiiii --------------------------
	.section	.nv.shared._ZN4vllm25paged_attention_v2_kernelIthLi192ELi16ELi128ELNS_18Fp8KVCacheDataTypeE2ELb1ELi512EEEvPfS2_PT_PKS3_PKT0_S9_ifPKiSB_iPKfiiiSD_SD_iiiii,"aw",@nobits
	.sectionflags	@""
	.align	16
.nv.shared._ZN4vllm25paged_attention_v2_kernelIthLi192ELi16ELi128ELNS_18Fp8KVCacheDataTypeE2ELb1ELi512EEEvPfS2_PT_PKS3_PKT0_S9_ifPKiSB_iPKfiiiSD_SD_iiiii:
	.zero		32


//--------------------- .nv.shared._ZN4vllm25paged_attention_v2_kernelIthLi128ELi16ELi128ELNS_18Fp8KVCacheDataTypeE2ELb1ELi512EEEvPfS2_PT_PKS3_PKT0_S9_ifPKiSB_iPKfiiiSD_SD_iiiii --------------------------
	.section	.nv.shared._ZN4vllm25paged_attention_v2_kernelIthLi128ELi16ELi128ELNS_18Fp8KVCacheDataTypeE2ELb1ELi512EEEvPfS2_PT_PKS3_PKT0_S9_ifPKiSB_iPKfiiiSD_SD_iiiii,"aw",@nobits
	.sectionflags	@""
	.align	16
.nv.shared._ZN4vllm25paged_attention_v2_kernelIthLi128ELi16ELi128ELNS_18Fp8KVCacheDataTypeE2ELb1ELi512EEEvPfS2_PT_PKS3_PKT0_S9_ifPKiSB_iPKfiiiSD_SD_iiiii:
	.zero		32


//--------------------- .nv.shared._ZN4vllm25paged_attention_v2_kernelIthLi120ELi16ELi128ELNS_18Fp8KVCacheDataTypeE2ELb1ELi512EEEvPfS2_PT_PKS3_PKT0_S9_ifPKiSB_iPKfiiiSD_SD_iiiii --------------------------
	.section	.nv.shared._ZN4vllm25paged_attention_v2_kernelIthLi120ELi16ELi128ELNS_18Fp8KVCacheDataTypeE2ELb1ELi512EEEvPfS2_PT_PKS3_PKT0_S9_ifPKiSB_iPKfiiiSD_SD_iiiii,"aw",@nobits
	.sectionflags	@""
	.align	16
.nv.shared._ZN4vllm25paged_attention_v2_kernelIthLi120ELi16ELi128ELNS_18Fp8KVCacheDataTypeE2ELb1ELi512EEEvPfS2_PT_PKS3_PKT0_S9_ifPKiSB_iPKfiiiSD_SD_iiiii:
	.zero		32


//--------------------- .nv.shared._ZN4vllm25paged_attention_v2_kernelIthLi112ELi16ELi128ELNS_18Fp8KVCacheDataTypeE2ELb1ELi512EEEvPfS2_PT_PKS3_PKT0_S9_ifPKiSB_iPKfiiiSD_SD_iiiii --------------------------
	.section	.nv.shared._ZN4vllm25paged_attention_v2_kernelIthLi112ELi16ELi128ELNS_18Fp8KVCacheDataTypeE2ELb1ELi512EEEvPfS2_PT_PKS3_PKT0_S9_ifPKiSB_iPKfiiiSD_SD_iiiii,"aw",@nobits
	.sectionflags	@""
	.align	16
.nv.shared._ZN4vllm25paged_attention_v2_kernelIthLi112ELi16ELi128ELNS_18Fp8KVCacheDataTypeE2ELb1ELi512EEEvPfS2_PT_PKS3_PKT0_S9_ifPKiSB_iPKfiiiSD_SD_iiiii:
	.zero		32


//--------------------- .nv.shared._ZN4vllm25paged_attention_v2_kernelIthLi96ELi16ELi128ELNS_18Fp8KVCacheDataTypeE2ELb1ELi512EEEvPfS2_PT_PKS3_PKT0_S9_ifPKiSB_iPKfiiiSD_SD_iiiii --------------------------
	.section	.nv.shared._ZN4vllm25paged_attention_v2_kernelIthLi96ELi16ELi128ELNS_18Fp8KVCacheDataTypeE2ELb1ELi512EEEvPfS2_PT_PKS3_PKT0_S9_ifPKiSB_iPKfiiiSD_SD_iiiii,"aw",@nobits
	.sectionflags	@""
	.align	16
.nv.shared._ZN4vllm25paged_attention_v2_kernelIthLi96ELi16ELi128ELNS_18Fp8KVCacheDataTypeE2ELb1ELi512EEEvPfS2_PT_PKS3_PKT0_S9_ifPKiSB_iPKfiiiSD_SD_iiiii:
	.zero		32


//--------------------- .nv.shared._ZN4vllm25paged_attention_v2_kernelIthLi80ELi16ELi128ELNS_18Fp8KVCacheDataTypeE2ELb1ELi512EEEvPfS2_PT_PKS3_PKT0_S9_ifPKiSB_iPKfiiiSD_SD_iiiii --------------------------
	.section	.nv.shared._ZN4vllm25paged_attention_v2_kernelIthLi80ELi16ELi128ELNS_18Fp8KVCacheDataTypeE2ELb1ELi512EEEvPfS2_PT_PKS3_PKT0_S9_ifPKiSB_iPKfiiiSD_SD_iiiii,"aw",@nobits
	.sectionflags	@""
	.align	16
.nv.shared._ZN4vllm25paged_attention_v2_kernelIthLi80ELi16ELi128ELNS_18Fp8KVCacheDataTypeE2ELb1ELi512EEEvPfS2_PT_PKS3_PKT0_S9_ifPKiSB_iPKfiiiSD_SD_iiiii:
	.zero		32


//--------------------- .nv.shared._ZN4vllm25paged_attention_v2_kernelIthLi64ELi16ELi128ELNS_18Fp8KVCacheDataTypeE2ELb1ELi512EEEvPfS2_PT_PKS3_PKT0_S9_ifPKiSB_iPKfiiiSD_SD_iiiii --------------------------
	.section	.nv.shared._ZN4vllm25paged_attention_v2_kernelIthLi64ELi16ELi128ELNS_18Fp8KVCacheDataTypeE2ELb1ELi512EEEvPfS2_PT_PKS3_PKT0_S9_ifPKiSB_iPKfiiiSD_SD_iiiii,"aw",@nobits
	.sectionflags	@""
	.align	16
.nv.shared._ZN4vllm25paged_attention_v2_kernelIthLi64ELi16ELi128ELNS_18Fp8KVCacheDataTypeE2ELb1ELi512EEEvPfS2_PT_PKS3_PKT0_S9_ifPKiSB_iPKfiiiSD_SD_iiiii:
	.zero		32


//--------------------- .nv.shared._ZN4vllm25paged_attention_v2_kernelIthLi32ELi16ELi128ELNS_18Fp8KVCacheDataTypeE2ELb1ELi512EEEvPfS2_PT_PKS3_PKT0_S9_ifPKiSB_iPKfiiiSD_SD_iiiii --------------------------
	.section	.nv.shared._ZN4vllm25paged_attention_v2_kernelIthLi32ELi16ELi128ELNS_18Fp8KVCacheDataTypeE2ELb1ELi512EEEvPfS2_PT_PKS3_PKT0_S9_ifPKiSB_iPKfiiiSD_SD_iiiii,"aw",@nobits
	.sectionflags	@""
	.align	16
.nv.shared._ZN4vllm25paged_attention_v2_kernelIthLi32ELi16ELi128ELNS_18Fp8KVCacheDataTypeE2ELb1ELi512EEEvPfS2_PT_PKS3_PKT0_S9_ifPKiSB_iPKfiiiSD_SD_iiiii:
	.zero		32


//--------------------- .nv.shared._ZN4vllm25paged_attention_v2_kernelIthLi256ELi8ELi128ELNS_18Fp8KVCacheDataTypeE2ELb0ELi512EEEvPfS2_PT_PKS3_PKT0_S9_ifPKiSB_iPKfiiiSD_SD_iiiii --------------------------
	.section	.nv.shared._ZN4vllm25paged_attention_v2_kernelIthLi256ELi8ELi128ELNS_18Fp8KVCacheDataTypeE2ELb0ELi512EEEvPfS2_PT_PKS3_PKT0_S9_ifPKiSB_iPKfiiiSD_SD_iiiii,"aw",@nobits
	.sectionflags	@""
	.align	16
.nv.shared._ZN4vllm25paged_attention_v2_kernelIthLi256ELi8ELi128ELNS_18Fp8KVCacheDataTypeE2ELb0ELi512EEEvPfS2_PT_PKS3_PKT0_S9_ifPKiSB_iPKfiiiSD_SD_iiiii:
	.zero		32


//--------------------- .nv.shared._ZN4vllm25paged_attention_v2_kernelIthLi192ELi8ELi128ELNS_18Fp8KVCacheDataTypeE2ELb0ELi512EEEvPfS2_PT_PKS3_PKT0_S9_ifPKiSB_iPKfiiiSD_SD_iiiii --------------------------
	.section	.nv.shared._ZN4vllm25paged_attention_v2_kernelIthLi192ELi8ELi128ELNS_18Fp8KVCacheDataTypeE2ELb0ELi512EEEvPfS2_PT_PKS3_PKT0_S9_ifPKiSB_iPKfiiiSD_SD_iiiii,"aw",@nobits
	.sectionflags	@""
	.align	16
.nv.shared._ZN4vllm25paged_attention_v2_kernelIthLi192ELi8ELi128ELNS_18Fp8KVCacheDataTypeE2ELb0ELi512EEEvPfS2_PT_PKS3_PKT0_S9_ifPKiSB_iPKfiiiSD_SD_iiiii:
	.zero		32


//--------------------- .nv.shared._ZN4vllm25paged_attention_v2_kernelIthLi128ELi8ELi128ELNS_18Fp8KVCacheDataTypeE2ELb0ELi512EEEvPfS2_PT_PKS3_PKT0_S9_ifPKiSB_iPKfiiiSD_SD_iiiii --------------------------
	.section	.nv.shared._ZN4vllm25paged_attention_v2_kernelIthLi128ELi8ELi128ELNS_18Fp8KVCacheDataTypeE2ELb0ELi512EEEvPfS2_PT_PKS3_PKT0_S9_ifPKiSB_iPKfiiiSD_SD_iiiii,"aw",@nobits
	.sectionflags	@""
	.align	16
.nv.shared._ZN4vllm25paged_attention_v2_kernelIthLi128ELi8ELi128ELNS_18Fp8KVCacheDataTypeE2ELb0ELi512EEEvPfS2_PT_PKS3_PKT0_S9_ifPKiSB_iPKfiiiSD_SD_iiiii:
	.zero		32


//--------------------- .nv.shared._ZN4vllm25paged_attention_v2_kernelIthLi120ELi8ELi128ELNS_18Fp8KVCacheDataTypeE2ELb0ELi512EEEvPfS2_PT_PKS3_PKT0_S9_ifPKiSB_iPKfiiiSD_SD_iiiii --------------------------
	.section	.nv.shared._ZN4vllm25paged_attention_v2_kernelIthLi120ELi8ELi128ELNS_18Fp8KVCacheDataTypeE2ELb0ELi512EEEvPfS2_PT_PKS3_PKT0_S9_ifPKiSB_iPKfiiiSD_SD_iiiii,"aw",@nobits
	.sectionflags	@""
	.align	16
.nv.shared._ZN4vllm25paged_attention_v2_kernelIthLi120ELi8ELi128ELNS_18Fp8KVCacheDataTypeE2ELb0ELi512EEEvPfS2_PT_PKS3_PKT0_S9_ifPKiSB_iPKfiiiSD_SD_iiiii:
	.zero		32


//--------------------- .nv.shared._ZN4vllm25paged_attention_v2_kernelIthLi112ELi8ELi128ELNS_18Fp8KVCacheDataTypeE2ELb0ELi512EEEvPfS2_PT_PKS3_PKT0_S9_ifPKiSB_iPKfiiiSD_SD_iiiii --------------------------
	.section	.nv.shared._ZN4vllm25paged_attention_v2_kernelIthLi112ELi8ELi128ELNS_18Fp8KVCacheDataTypeE2ELb0ELi512EEEvPfS2_PT_PKS3_PKT0_S9_ifPKiSB_iPKfiiiSD_SD_iiiii,"aw",@nobits
	.sectionflags	@""
	.align	16
.nv.shared._ZN4vllm25paged_attention_v2_kernelIthLi112ELi8ELi128ELNS_18Fp8KVCacheDataTypeE2ELb0ELi512EEEvPfS2_PT_PKS3_PKT0_S9_ifPKiSB_iPKfiiiSD_SD_iiiii:
	.zero		32


//--------------------- .nv.shared._ZN4vllm25paged_attention_v2_kernelIthLi96ELi8ELi128ELNS_18Fp8KVCacheDataTypeE2ELb0ELi512EEEvPfS2_PT_PKS3_PKT0_S9_ifPKiSB_iPKfiiiSD_SD_iiiii --------------------------
	.section	.nv.shared._ZN4vllm25paged_attention_v2_kernelIthLi96ELi8ELi128ELNS_18Fp8KVCacheDataTypeE2ELb0ELi512EEEvPfS2_PT_PKS3_PKT0_S9_ifPKiSB_iPKfiiiSD_SD_iiiii,"aw",@nobits
	.sectionflags	@""
	.align	16
.nv.shared._ZN4vllm25paged_attention_v2_kernelIthLi96ELi8ELi128ELNS_18Fp8KVCacheDataTypeE2ELb0ELi512EEEvPfS2_PT_PKS3_PKT0_S9_ifPKiSB_iPKfiiiSD_SD_iiiii:
	.zero		32


//--------------------- .nv.shared._ZN4vllm25paged_attention_v2_kernelIthLi80ELi8ELi128ELNS_18Fp8KVCacheDataTypeE2ELb0ELi512EEEvPfS2_PT_PKS3_PKT0_S9_ifPKiSB_iPKfiiiSD_SD_iiiii --------------------------
	.section	.nv.shared._ZN4vllm25paged_attention_v2_kernelIthLi80ELi8ELi128ELNS_18Fp8KVCacheDataTypeE2ELb0ELi512EEEvPfS2_PT_PKS3_PKT0_S9_ifPKiSB_iPKfiiiSD_SD_iiiii,"aw",@nobits
	.sectionflags	@""
	.align	16
.nv.shared._ZN4vllm25paged_attention_v2_kernelIthLi80ELi8ELi128ELNS_18Fp8KVCacheDataTypeE2ELb0ELi512EEEvPfS2_PT_PKS3_PKT0_S9_ifPKiSB_iPKfiiiSD_SD_iiiii:
	.zero		32


//--------------------- .nv.shared._ZN4vllm25paged_attention_v2_kernelIthLi64ELi8ELi128ELNS_18Fp8KVCacheDataTypeE2ELb0ELi512EEEvPfS2_PT_PKS3_PKT0_S9_ifPKiSB_iPKfiiiSD_SD_iiiii --------------------------
	.section	.nv.shared._ZN4vllm25paged_attention_v2_kernelIthLi64ELi8ELi128ELNS_18Fp8KVCacheDataTypeE2ELb0ELi512EEEvPfS2_PT_PKS3_PKT0_S9_ifPKiSB_iPKfiiiSD_SD_iiiii,"aw",@nobits
	.sectionflags	@""
	.align	16
.nv.shared._ZN4vllm25paged_attention_v2_kernelIthLi64ELi8ELi128ELNS_18Fp8KVCacheDataTypeE2ELb0ELi512EEEvPfS2_PT_PKS3_PKT0_S9_ifPKiSB_iPKfiiiSD_SD_iiiii:
	.zero		32


//--------------------- .nv.shared._ZN4vllm25paged_attention_v2_kernelIthLi32ELi8ELi128ELNS_18Fp8KVCacheDataTypeE2ELb0ELi512EEEvPfS2_PT_PKS3_PKT0_S9_ifPKiSB_iPKfiiiSD_SD_iiiii --------------------------
	.section	.nv.shared._ZN4vllm25paged_attention_v2_kernelIthLi32ELi8ELi128ELNS_18Fp8KVCacheDataTypeE2ELb0ELi512EEEvPfS2_PT_PKS3_PKT0_S9_ifPKiSB_iPKfiiiSD_SD_iiiii,"aw",@nobits
	.sectionflags	@""
	.align	16
.nv.shared._ZN4vllm25paged_attention_v2_kernelIthLi32ELi8ELi128ELNS_18Fp8KVCacheDataTypeE2ELb0ELi512EEEvPfS2_PT_PKS3_PKT0_S9_ifPKiSB_iPKfiiiSD_SD_iiiii:
	.zero		32


//--------------------- .nv.shared._ZN4vllm25paged_attention_v2_kernelIthLi256ELi8ELi128ELNS_18Fp8KVCacheDataTypeE2ELb1ELi512EEEvPfS2_PT_PKS3_PKT0_S9_ifPKiSB_iPKfiiiSD_SD_iiiii --------------------------
	.section	.nv.shared._ZN4vllm25paged_attention_v2_kernelIthLi256ELi8ELi128ELNS_18Fp8KVCacheDataTypeE2ELb1ELi512EEEvPfS2_PT_PKS3_PKT0_S9_ifPKiSB_iPKfiiiSD_SD_iiiii,"aw",@nobits
	.sectionflags	@""
	.align	16
.nv.shared._ZN4vllm25paged_attention_v2_kernelIthLi256ELi8ELi128ELNS_18Fp8KVCacheDataTypeE2ELb1ELi512EEEvPfS2_PT_PKS3_PKT0_S9_ifPKiSB_iPKfiiiSD_SD_iiiii:
	.zero		32


//--------------------- .nv.shared._ZN4vllm25paged_attention_v2_kernelIthLi192ELi8ELi128ELNS_18Fp8KVCacheDataTypeE2ELb1ELi512EEEvPfS2_PT_PKS3_PKT0_S9_ifPKiSB_iPKfiiiSD_SD_iiiii --------------------------
	.section	.nv.shared._ZN4vllm25paged_attention_v2_kernelIthLi192ELi8ELi128ELNS_18Fp8KVCacheDataTypeE2ELb1ELi512EEEvPfS2_PT_PKS3_PKT0_S9_ifPKiSB_iPKfiiiSD_SD_iiiii,"aw",@nobits
	.sectionflags	@""
	.align	16
.nv.shared._ZN4vllm25paged_attention_v2_kernelIthLi192ELi8ELi128ELNS_18Fp8KVCacheDataTypeE2ELb1ELi512EEEvPfS2_PT_PKS3_PKT0_S9_ifPKiSB_iPKfiiiSD_SD_iiiii:
	.zero		32


//--------------------- .nv.shared._ZN4vllm25paged_attention_v2_kernelIthLi128ELi8ELi128ELNS_18Fp8KVCacheDataTypeE2ELb1ELi512EEEvPfS2_PT_PKS3_PKT0_S9_ifPKiSB_iPKfiiiSD_SD_iiiii --------------------------
	.section	.nv.shared._ZN4vllm25paged_attention_v2_kernelIthLi128ELi8ELi128ELNS_18Fp8KVCacheDataTypeE2ELb1ELi512EEEvPfS2_PT_PKS3_PKT0_S9_ifPKiSB_iPKfiiiSD_SD_iiiii,"aw",@nobits
	.sectionflags	@""
	.align	16
.nv.shared._ZN4vllm25paged_attention_v2_kernelIthLi128ELi8ELi128ELNS_18Fp8KVCacheDataTypeE2ELb1ELi512EEEvPfS2_PT_PKS3_PKT0_S9_ifPKiSB_iPKfiiiSD_SD_iiiii:
	.zero		32


//--------------------- .nv.shared._ZN4vllm25paged_attention_v2_kernelIthLi120ELi8ELi128ELNS_18Fp8KVCacheDataTypeE2ELb1ELi512EEEvPfS2_PT_PKS3_PKT0_S9_ifPKiSB_iPKfiiiSD_SD_iiiii --------------------------
	.section	.nv.shared._ZN4vllm25paged_attention_v2_kernelIthLi120ELi8ELi128ELNS_18Fp8KVCacheDataTypeE2ELb1ELi512EEEvPfS2_PT_PKS3_PKT0_S9_ifPKiSB_iPKfiiiSD_SD_iiiii,"aw",@nobits
	.sectionflags	@""
	.align	16
.nv.shared._ZN4vllm25paged_attention_v2_kernelIthLi120ELi8ELi128ELNS_18Fp8KVCacheDataTypeE2ELb1ELi512EEEvPfS2_PT_PKS3_PKT0_S9_ifPKiSB_iPKfiiiSD_SD_iiiii:
	.zero		32


//--------------------- .nv.shared._ZN4vllm25paged_attention_v2_kernelIthLi112ELi8ELi128ELNS_18Fp8KVCacheDataTypeE2ELb1ELi512EEEvPfS2_PT_PKS3_PKT0_S9_ifPKiSB_iPKfiiiSD_SD_iiiii --------------------------
	.section	.nv.shared._ZN4vllm25paged_attention_v2_kernelIthLi112ELi8ELi128ELNS_18Fp8KVCacheDataTypeE2ELb1ELi512EEEvPfS2_PT_PKS3_PKT0_S9_ifPKiSB_iPKfiiiSD_SD_iiiii,"aw",@nobits
	.sectionflags	@""
	.align	16
.nv.shared._ZN4vllm25paged_attention_v2_kernelIthLi112ELi8ELi128ELNS_18Fp8KVCacheDataTypeE2ELb1ELi512EEEvPfS2_PT_PKS3_PKT0_S9_ifPKiSB_iPKfiiiSD_SD_iiiii:
	.zero		32


//--------------------- .nv.shared._ZN4vllm25paged_attention_v2_kernelIthLi96ELi8ELi128ELNS_18Fp8KVCacheDataTypeE2ELb1ELi512EEEvPfS2_PT_PKS3_PKT0_S9_ifPKiSB_iPKfiiiSD_SD_iiiii --------------------------
	.section	.nv.shared._ZN4vllm25paged_attention_v2_kernelIthLi96ELi8ELi128ELNS_18Fp8KVCacheDataTypeE2ELb1ELi512EEEvPfS2_PT_PKS3_PKT0_S9_ifPKiSB_iPKfiiiSD_SD_iiiii,"aw",@nobits
	.sectionflags	@""
	.align	16
.nv.shared._ZN4vllm25paged_attention_v2_kernelIthLi96ELi8ELi128ELNS_18Fp8KVCacheDataTypeE2ELb1ELi512EEEvPfS2_PT_PKS3_PKT0_S9_ifPKiSB_iPKfiiiSD_SD_iiiii:
	.zero		32


//--------------------- .nv.shared._ZN4vllm25paged_attention_v2_kernelIthLi80ELi8ELi128ELNS_18Fp8KVCacheDataTypeE2ELb1ELi512EEEvPfS2_PT_PKS3_PKT0_S9_ifPKiSB_iPKfiiiSD_SD_iiiii --------------------------
	.section	.nv.shared._ZN4vllm25paged_attention_v2_kernelIthLi80ELi8ELi128ELNS_18Fp8KVCacheDataTypeE2ELb1ELi512EEEvPfS2_PT_PKS3_PKT0_S9_ifPKiSB_iPKfiiiSD_SD_iiiii,"aw",@nobits
	.sectionflags	@""
	.align	16
.nv.shared._ZN4vllm25paged_attention_v2_kernelIthLi80ELi8ELi128ELNS_18Fp8KVCacheDataTypeE2ELb1ELi512EEEvPfS2_PT_PKS3_PKT0_S9_ifPKiSB_iPKfiiiSD_SD_iiiii:
	.zero		32


//--------------------- .nv.shared._ZN4vllm25paged_attention_v2_kernelIthLi64ELi8ELi128ELNS_18Fp8KVCacheDataTypeE2ELb1ELi512EEEvPfS2_PT_PKS3_PKT0_S9_ifPKiSB_iPKfiiiSD_SD_iiiii --------------------------
	.section	.nv.shared._ZN4vllm25paged_attention_v2_kernelIthLi64ELi8ELi128ELNS_18Fp8KVCacheDataTypeE2ELb1ELi512EEEvPfS2_PT_PKS3_PKT0_S9_ifPKiSB_iPKfiiiSD_SD_iiiii,"aw",@nobits
	.sectionflags	@""
	.align	16
.nv.shared._ZN4vllm25paged_attention_v2_kernelIthLi64ELi8ELi128ELNS_18Fp8KVCacheDataTypeE2ELb1ELi512EEEvPfS2_PT_PKS3_PKT0_S9_ifPKiSB_iPKfiiiSD_SD_iiiii:
	.zero		32


//--------------------- .nv.shared._ZN4vllm25paged_attention_v2_kernelIthLi32ELi8ELi128ELNS_18Fp8KVCacheDataTypeE2ELb1ELi512EEEvPfS2_PT_PKS3_PKT0_S9_ifPKiSB_iPKfiiiSD_SD_iiiii --------------------------
	.section	.nv.shared._ZN4vllm25paged_attention_v2_kernelIthLi32ELi8ELi128ELNS_18Fp8KVCacheDataTypeE2ELb1ELi512EEEvPfS2_PT_PKS3_PKT0_S9_ifPKiSB_iPKfiiiSD_SD_iiiii,"aw",@nobits
	.sectionflags	@""
	.align	16
.nv.shared._ZN4vllm25paged_attention_v2_kernelIthLi32ELi8ELi128ELNS_18Fp8KVCacheDataTypeE2ELb1ELi512EEEvPfS2_PT_PKS3_PKT0_S9_ifPKiSB_iPKfiiiSD_SD_iiiii:
	.zero		32


//--------------------- .nv.shared._ZN4vllm25paged_attention_v2_kernelIfhLi256ELi32ELi128ELNS_18Fp8KVCacheDataTypeE2ELb0ELi512EEEvPfS2_PT_PKS3_PKT0_S9_ifPKiSB_iPKfiiiSD_SD_iiiii --------------------------
	.section	.nv.shared._ZN4vllm25paged_attention_v2_kernelIfhLi256ELi32ELi128ELNS_18Fp8KVCacheDataTypeE2ELb0ELi512EEEvPfS2_PT_PKS3_PKT0_S9_ifPKiSB_iPKfiiiSD_SD_iiiii,"aw",@nobits
	.sectionflags	@""
	.align	16
.nv.shared._ZN4vllm25paged_attention_v2_kernelIfhLi256ELi32ELi128ELNS_18Fp8KVCacheDataTypeE2ELb0ELi512EEEvPfS2_PT_PKS3_PKT0_S9_ifPKiSB_iPKfiiiSD_SD_iiiii:
	.zero		32


//--------------------- .nv.shared._ZN4vllm25paged_attention_v2_kernelIfhLi192ELi32ELi128ELNS_18Fp8KVCacheDataTypeE2ELb0ELi512EEEvPfS2_PT_PKS3_PKT0_S9_ifPKiSB_iPKfiiiSD_SD_iiiii --------------------------
	.section	.nv.shared._ZN4vllm25paged_attention_v2_kernelIfhLi192ELi32ELi128ELNS_18Fp8KVCacheDataTypeE2ELb0ELi512EEEvPfS2_PT_PKS3_PKT0_S9_ifPKiSB_iPKfiiiSD_SD_iiiii,"aw",@nobits
	.sectionflags	@""
	.align	16
.nv.shared._ZN4vllm25paged_attention_v2_kernelIfhLi192ELi32ELi128ELNS_18Fp8KVCacheDataTypeE2ELb0ELi512EEEvPfS2_PT_PKS3_PKT0_S9_ifPKiSB_iPKfiiiSD_SD_iiiii:
	.zero		32


//--------------------- .nv.shared._ZN4vllm25paged_attention_v2_kernelIfhLi128ELi32ELi128ELNS_18Fp8KVCacheDataTypeE2ELb0ELi512EEEvPfS2_PT_PKS3_PKT0_S9_ifPKiSB_iPKfiiiSD_SD_iiiii --------------------------
	.section	.nv.shared._ZN4vllm25paged_attention_v2_kernelIfhLi128ELi32ELi128ELNS_18Fp8KVCacheDataTypeE2ELb0ELi512EEEvPfS2_PT_PKS3_PKT0_S9_ifPKiSB_iPKfiiiSD_SD_iiiii,"aw",@nobits
	.sectionflags	@""
	.align	16
.nv.shared._ZN4vllm25paged_attention_v2_kernelIfhLi128ELi32ELi128ELNS_18Fp8KVCacheDataTypeE2ELb0ELi512EEEvPfS2_PT_PKS3_PKT0_S9_ifPKiSB_iPKfiiiSD_SD_iiiii:
	.zero		32


//--------------------- .nv.shared._ZN4vllm25paged_attention_v2_kernelIfhLi120ELi32ELi128ELNS_18Fp8KVCacheDataTypeE2ELb0ELi512EEEvPfS2_PT_PKS3_PKT0_S9_ifPKiSB_iPKfiiiSD_SD_iiiii --------------------------
	.section	.nv.shared._ZN4vllm25paged_attention_v2_kernelIfhLi120ELi32ELi128ELNS_18Fp8KVCacheDataTypeE2ELb0ELi512EEEvPfS2_PT_PKS3_PKT0_S9_ifPKiSB_iPKfiiiSD_SD_iiiii,"aw",@nobits
	.sectionflags	@""
	.align	16
.nv.shared._ZN4vllm25paged_attention_v2_kernelIfhLi120ELi32ELi128ELNS_18Fp8KVCacheDataTypeE2ELb0ELi512EEEvPfS2_PT_PKS3_PKT0_S9_ifPKiSB_iPKfiiiSD_SD_iiiii:
	.zero		32


//--------------------- .nv.shared._ZN4vllm25paged_attention_v2_kernelIfhLi112ELi32ELi128ELNS_18Fp8KVCacheDataTypeE2ELb0ELi512EEEvPfS2_PT_PKS3_PKT0_S9_ifPKiSB_iPKfiiiSD_SD_iiiii --------------------------
	.section	.nv.shared._ZN4vllm25paged_attention_v2_kernelIfhLi112ELi32ELi128ELNS_18Fp8KVCacheDataTypeE2ELb0ELi512EEEvPfS2_PT_PKS3_PKT0_S9_ifPKiSB_iPKfiiiSD_SD_iiiii,"aw",@nobits
	.sectionflags	@""
	.align	16
.nv.shared._ZN4vllm25paged_attention_v2_kernelIfhLi112ELi32ELi128ELNS_18Fp8KVCacheDataTypeE2ELb0ELi512EEEvPfS2_PT_PKS3_PKT0_S9_ifPKiSB_iPKfiiiSD_SD_iiiii:
	.zero		32


//--------------------- .nv.shared._ZN4vllm25paged_attention_v2_kernelIfhLi96ELi32ELi128ELNS_18Fp8KVCacheDataTypeE2ELb0ELi512EEEvPfS2_PT_PKS3_PKT0_S9_ifPKiSB_iPKfiiiSD_SD_iiiii --------------------------
	.section	.nv.shared._ZN4vllm25paged_attention_v2_kernelIfhLi96ELi32ELi128ELNS_18Fp8KVCacheDataTypeE2ELb0ELi512EEEvPfS2_PT_PKS3_PKT0_S9_ifPKiSB_iPKfiiiSD_SD_iiiii,"aw",@nobits
	.sectionflags	@""
	.align	16
.nv.shared._ZN4vllm25paged_attention_v2_kernelIfhLi96ELi32ELi128ELNS_18Fp8KVCacheDataTypeE2ELb0ELi512EEEvPfS2_PT_PKS3_PKT0_S9_ifPKiSB_iPKfiiiSD_SD_iiiii:
	.zero		32


//--------------------- .nv.shared._ZN4vllm25paged_attention_v2_kernelIfhLi80ELi32ELi128ELNS_18Fp8KVCacheDataTypeE2ELb0ELi512EEEvPfS2_PT_PKS3_PKT0_S9_ifPKiSB_iPKfiiiSD_SD_iiiii --------------------------
	.section	.nv.shared._ZN4vllm25paged_attention_v2_kernelIfhLi80ELi32ELi128ELNS_18Fp8KVCacheDataTypeE2ELb0ELi512EEEvPfS2_PT_PKS3_PKT0_S9_ifPKiSB_iPKfiiiSD_SD_iiiii,"aw",@nobits
	.sectionflags	@""
	.align	16
.nv.shared._ZN4vllm25paged_attention_v2_kernelIfhLi80ELi32ELi128ELNS_18Fp8KVCacheDataTypeE2ELb0ELi512EEEvPfS2_PT_PKS3_PKT0_S9_ifPKiSB_iPKfiiiSD_SD_iiiii:
	.zero		32


//--------------------- .nv.shared._ZN4vllm25paged_attention_v2_kernelIfhLi64ELi32ELi128ELNS_18Fp8KVCacheDataTypeE2ELb0ELi512EEEvPfS2_PT_PKS3_PKT0_S9_ifPKiSB_iPKfiiiSD_SD_iiiii --------------------------
	.section	.nv.shared._ZN4vllm25paged_attention_v2_kernelIfhLi64ELi32ELi128ELNS_18Fp8KVCacheDataTypeE2ELb0ELi512EEEvPfS2_PT_PKS3_PKT0_S9_ifPKiSB_iPKfiiiSD_SD_iiiii,"aw",@nobits
	.sectionflags	@""
	.align	16
.nv.shared._ZN4vllm25paged_attention_v2_kernelIfhLi64ELi32ELi128ELNS_18Fp8KVCacheDataTypeE2ELb0ELi512EEEvPfS2_PT_PKS3_PKT0_S9_ifPKiSB_iPKfiiiSD_SD_iiiii:
	.zero		32


//--------------------- .nv.shared._ZN4vllm25paged_attention_v2_kernelIfhLi32ELi32ELi128ELNS_18Fp8KVCacheDataTypeE2ELb0ELi512EEEvPfS2_PT_PKS3_PKT0_S9_ifPKiSB_iPKfiiiSD_SD_iiiii --------------------------
	.section	.nv.shared._ZN4vllm25paged_attention_v2_kernelIfhLi32ELi32ELi128ELNS_18Fp8KVCacheDataTypeE2ELb0ELi512EEEvPfS2_PT_PKS3_PKT0_S9_ifPKiSB_iPKfiiiSD_SD_iiiii,"aw",@nobits
	.sectionflags	@""
	.align	16
.nv.shared._ZN4vllm25paged_attention_v2_kernelIfhLi32ELi32ELi128ELNS_18Fp8KVCacheDataTypeE2ELb0ELi512EEEvPfS2_PT_PKS3_PKT0_S9_ifPKiSB_iPKfiiiSD_SD_iiiii:
	.zero		32


//--------------------- .nv.shared._ZN4vllm25paged_attention_v2_kernelIfhLi256ELi32ELi128ELNS_18Fp8KVCacheDataTypeE2ELb1ELi512EEEvPfS2_PT_PKS3_PKT0_S9_ifPKiSB_iPKfiiiSD_SD_iiiii --------------------------
	.section	.nv.shared._ZN4vllm25paged_attention_v2_kernelIfhLi256ELi32ELi128ELNS_18Fp8KVCacheDataTypeE2ELb1ELi512EEEvPfS2_PT_PKS3_PKT0_S9_ifPKiSB_iPKfiiiSD_SD_iiiii,"aw",@nobits
	.sectionflags	@""
	.align	16
.nv.shared._ZN4vllm25paged_attention_v2_kernelIfhLi256ELi32ELi128ELNS_18Fp8KVCacheDataTypeE2ELb1ELi512EEEvPfS2_PT_PKS3_PKT0_S9_ifPKiSB_iPKfiiiSD_SD_iiiii:
	.zero		32


//--------------------- .nv.shared._ZN4vllm25paged_attention_v2_kernelIfhLi192ELi32ELi128ELNS_18Fp8KVCacheDataTypeE2ELb1ELi512EEEvPfS2_PT_PKS3_PKT0_S9_ifPKiSB_iPKfiiiSD_SD_iiiii --------------------------
	.section	.nv.shared._ZN4vllm25paged_attention_v2_kernelIfhLi192ELi32ELi128ELNS_18Fp8KVCacheDataTypeE2ELb1ELi512EEEvPfS2_PT_PKS3_PKT0_S9_ifPKiSB_iPKfiiiSD_SD_iiiii,"aw",@nobits
	.sectionflags	@""
	.align	16
.nv.shared._ZN4vllm25paged_attention_v2_kernelIfhLi192ELi32ELi128ELNS_18Fp8KVCacheDataTypeE2ELb1ELi512EEEvPfS2_PT_PKS3_PKT0_S9_ifPKiSB_iPKfiiiSD_SD_iiiii:
	.zero		32


//--------------------- .nv.shared._ZN4vllm25paged_attention_v2_kernelIfhLi128ELi32ELi128ELNS_18Fp8KVCacheDataTypeE2ELb1ELi512EEEvPfS2_PT_PKS3_PKT0_S9_ifPKiSB_iPKfiiiSD_SD_iiiii --------------------------
	.section	.nv.shared._ZN4vllm25paged_attention_v2_kernelIfhLi128ELi32ELi128ELNS_18Fp8KVCacheDataTypeE2ELb1ELi512EEEvPfS2_PT_PKS3_PKT0_S9_ifPKiSB_iPKfiiiSD_SD_iiiii,"aw",@nobits
	.sectionflags	@""
	.align	16
.nv.shared._ZN4vllm25paged_attention_v2_kernelIfhLi128ELi32ELi128ELNS_18Fp8KVCacheDataTypeE2ELb1ELi512EEEvPfS2_PT_PKS3_PKT0_S9_ifPKiSB_iPKfiiiSD_SD_iiiii:
	.zero		32


//--------------------- .nv.shared._ZN4vllm25paged_attention_v2_kernelIfhLi120ELi32ELi128ELNS_18Fp8KVCacheDataTypeE2ELb1ELi512EEEvPfS2_PT_PKS3_PKT0_S9_ifPKiSB_iPKfiiiSD_SD_iiiii --------------------------
	.section	.nv.shared._ZN4vllm25paged_attention_v2_kernelIfhLi120ELi32ELi128ELNS_18Fp8KVCacheDataTypeE2ELb1ELi512EEEvPfS2_PT_PKS3_PKT0_S9_ifPKiSB_iPKfiiiSD_SD_iiiii,"aw",@nobits
	.sectionflags	@""
	.align	16
.nv.shared._ZN4vllm25paged_attention_v2_kernelIfhLi120ELi32ELi128ELNS_18Fp8KVCacheDataTypeE2ELb1ELi512EEEvPfS2_PT_PKS3_PKT0_S9_ifPKiSB_iPKfiiiSD_SD_iiiii:
	.zero		32


//--------------------- .nv.shared._ZN4vllm25paged_attention_v2_kernelIfhLi112ELi32ELi128ELNS_18Fp8KVCacheDataTypeE2ELb1ELi512EEEvPfS2_PT_PKS3_PKT0_S9_ifPKiSB_iPKfiiiSD_SD_iiiii --------------------------
	.section	.nv.shared._ZN4vllm25paged_attention_v2_kernelIfhLi112ELi32ELi128ELNS_18Fp8KVCacheDataTypeE2ELb1ELi512EEEvPfS2_PT_PKS3_PKT0_S9_ifPKiSB_iPKfiiiSD_SD_iiiii,"aw",@nobits
	.sectionflags	@""
	.align	16
.nv.shared._ZN4vllm25paged_attention_v2_kernelIfhLi112ELi32ELi128ELNS_18Fp8KVCacheDataTypeE2ELb1ELi512EEEvPfS2_PT_PKS3_PKT0_S9_ifPKiSB_iPKfiiiSD_SD_iiiii:
	.zero		32


//--------------------- .nv.shared._ZN4vllm25paged_attention_v2_kernelIfhLi96ELi32ELi128ELNS_18Fp8KVCacheDataTypeE2ELb1ELi512EEEvPfS2_PT_PKS3_PKT0_S9_ifPKiSB_iPKfiiiSD_SD_iiiii --------------------------
	.section	.nv.shared._ZN4vllm25paged_attention_v2_kernelIfhLi96ELi32ELi128ELNS_18Fp8KVCacheDataTypeE2ELb1ELi512EEEvPfS2_PT_PKS3_PKT0_S9_ifPKiSB_iPKfiiiSD_SD_iiiii,"aw",@nobits
	.sectionflags	@""
	.align	16
.nv.shared._ZN4vllm25paged_attention_v2_kernelIfhLi96ELi32ELi128ELNS_18Fp8KVCacheDataTypeE2ELb1ELi512EEEvPfS2_PT_PKS3_PKT0_S9_ifPKiSB_iPKfiiiSD_SD_iiiii:
	.zero		32


//--------------------- .nv.shared._ZN4vllm25paged_attention_v2_kernelIfhLi80ELi32ELi128ELNS_18Fp8KVCacheDataTypeE2ELb1ELi512EEEvPfS2_PT_PKS3_PKT0_S9_ifPKiSB_iPKfiiiSD_SD_iiiii --------------------------
	.section	.nv.shared._ZN4vllm25paged_attention_v2_kernelIfhLi80ELi32ELi128ELNS_18Fp8KVCacheDataTypeE2ELb1ELi512EEEvPfS2_PT_PKS3_PKT0_S9_ifPKiSB_iPKfiiiSD_SD_iiiii,"aw",@nobits
	.sectionflags	@""
	.align	16
.nv.shared._ZN4vllm25paged_attention_v2_kernelIfhLi80ELi32ELi128ELNS_18Fp8KVCacheDataTypeE2ELb1ELi512EEEvPfS2_PT_PKS3_PKT0_S9_ifPKiSB_iPKfiiiSD_SD_iiiii:
	.zero		32


//--------------------- .nv.shared._ZN4vllm25paged_attention_v2_kernelIfhLi64ELi32ELi128ELNS_18Fp8KVCacheDataTypeE2ELb1ELi512EEEvPfS2_PT_PKS3_PKT0_S9_ifPKiSB_iPKfiiiSD_SD_iiiii --------------------------
	.section	.nv.shared._ZN4vllm25paged_attention_v2_kernelIfhLi64ELi32ELi128ELNS_18Fp8KVCacheDataTypeE2ELb1ELi512EEEvPfS2_PT_PKS3_PKT0_S9_ifPKiSB_iPKfiiiSD_SD_iiiii,"aw",@nobits
	.sectionflags	@""
	.align	16
.nv.shared._ZN4vllm25paged_attention_v2_kernelIfhLi64ELi32ELi128ELNS_18Fp8KVCacheDataTypeE2ELb1ELi512EEEvPfS2_PT_PKS3_PKT0_S9_ifPKiSB_iPKfiiiSD_SD_iiiii:
	.zero		32


//--------------------- .nv.shared._ZN4vllm25paged_attention_v2_kernelIfhLi32ELi32ELi128ELNS_18Fp8KVCacheDataTypeE2ELb1ELi512EEEvPfS2_PT_PKS3_PKT0_S9_ifPKiSB_iPKfiiiSD_SD_iiiii --------------------------
	.section	.nv.shared._ZN4vllm25paged_attention_v2_kernelIfhLi32ELi32ELi128ELNS_18Fp8KVCacheDataTypeE2ELb1ELi512EEEvPfS2_PT_PKS3_PKT0_S9_ifPKiSB_iPKfiiiSD_SD_iiiii,"aw",@nobits
	.sectionflags	@""
	.align	16
.nv.shared._ZN4vllm25paged_attention_v2_kernelIfhLi32ELi32ELi128ELNS_18Fp8KVCacheDataTypeE2ELb1ELi512EEEvPfS2_PT_PKS3_PKT0_S9_ifPKiSB_iPKfiiiSD_SD_iiiii:
	.zero		32


//--------------------- .nv.shared._ZN4vllm25paged_attention_v2_kernelIfhLi256ELi16ELi128ELNS_18Fp8KVCacheDataTypeE2ELb0ELi512EEEvPfS2_PT_PKS3_PKT0_S9_ifPKiSB_iPKfiiiSD_SD_iiiii --------------------------
	.section	.nv.shared._ZN4vllm25paged_attention_v2_kernelIfhLi256ELi16ELi128ELNS_18Fp8KVCacheDataTypeE2ELb0ELi512EEEvPfS2_PT_PKS3_PKT0_S9_ifPKiSB_iPKfiiiSD_SD_iiiii,"aw",@nobits
	.sectionflags	@""
	.align	16
.nv.shared._ZN4vllm25paged_attention_v2_kernelIfhLi256ELi16ELi128ELNS_18Fp8KVCacheDataTypeE2ELb0ELi512EEEvPfS2_PT_PKS3_PKT0_S9_ifPKiSB_iPKfiiiSD_SD_iiiii:
	.zero		32


//--------------------- .nv.shared._ZN4vllm25paged_attention_v2_kernelIfhLi192ELi16ELi128ELNS_18Fp8KVCacheDataTypeE2ELb0ELi512EEEvPfS2_PT_PKS3_PKT0_S9_ifPKiSB_iPKfiiiSD_SD_iiiii --------------------------
	.section	.nv.shared._ZN4vllm25paged_attention_v2_kernelIfhLi192ELi16ELi128ELNS_18Fp8KVCacheDataTypeE2ELb0ELi512EEEvPfS2_PT_PKS3_PKT0_S9_ifPKiSB_iPKfiiiSD_SD_iiiii,"aw",@nobits
	.sectionflags	@""
	.align	16
.nv.shared._ZN4vllm25paged_attention_v2_kernelIfhLi192ELi16ELi128ELNS_18Fp8KVCacheDataTypeE2ELb0ELi512EEEvPfS2_PT_PKS3_PKT0_S9_ifPKiSB_iPKfiiiSD_SD_iiiii:
	.zero		32


//--------------------- .nv.shared._ZN4vllm25paged_attention_v2_kernelIfhLi128ELi16ELi128ELNS_18Fp8KVCacheDataTypeE2ELb0ELi512EEEvPfS2_PT_PKS3_PKT0_S9_ifPKiSB_iPKfiiiSD_SD_iiiii --------------------------
	.section	.nv.shared._ZN4vllm25paged_attention_v2_kernelIfhLi128ELi16ELi128ELNS_18Fp8KVCacheDataTypeE2ELb0ELi512EEEvPfS2_PT_PKS3_PKT0_S9_ifPKiSB_iPKfiiiSD_SD_iiiii,"aw",@nobits
	.sectionflags	@""
	.align	16
.nv.shared._ZN4vllm25paged_attention_v2_kernelIfhLi128ELi16ELi128ELNS_18Fp8KVCacheDataTypeE2ELb0ELi512EEEvPfS2_PT_PKS3_PKT0_S9_ifPKiSB_iPKfiiiSD_SD_iiiii:
	.zero		32


//--------------------- .nv.shared._ZN4vllm25paged_attention_v2_kernelIfhLi120ELi16ELi128ELNS_18Fp8KVCacheDataTypeE2ELb0ELi512EEEvPfS2_PT_PKS3_PKT0_S9_ifPKiSB_iPKfiiiSD_SD_iiiii --------------------------
	.section	.nv.shared._ZN4vllm25paged_attention_v2_kernelIfhLi120ELi16ELi128ELNS_18Fp8KVCacheDataTypeE2ELb0ELi512EEEvPfS2_PT_PKS3_PKT0_S9_ifPKiSB_iPKfiiiSD_SD_iiiii,"aw",@nobits
	.sectionflags	@""
	.align	16
.nv.shared._ZN4vllm25paged_attention_v2_kernelIfhLi120ELi16ELi128ELNS_18Fp8KVCacheDataTypeE2ELb0ELi512EEEvPfS2_PT_PKS3_PKT0_S9_ifPKiSB_iPKfiiiSD_SD_iiiii:
	.zero		32


//--------------------- .nv.shared._ZN4vllm25paged_attention_v2_kernelIfhLi112ELi16ELi128ELNS_18Fp8KVCacheDataTypeE2ELb0ELi512EEEvPfS2_PT_PKS3_PKT0_S9_ifPKiSB_iPKfiiiSD_SD_iiiii --------------------------
	.section	.nv.shared._ZN4vllm25paged_attention_v2_kernelIfhLi112ELi16ELi128ELNS_18Fp8KVCacheDataTypeE2ELb0ELi512EEEvPfS2_PT_PKS3_PKT0_S9_ifPKiSB_iPKfiiiSD_SD_iiiii,"aw",@nobits
	.sectionflags	@""
	.align	16
.nv.shared._ZN4vllm25paged_attention_v2_kernelIfhLi112ELi16ELi128ELNS_18Fp8KVCacheDataTypeE2ELb0ELi512EEEvPfS2_PT_PKS3_PKT0_S9_ifPKiSB_iPKfiiiSD_SD_iiiii:
	.zero		32


//--------------------- .nv.shared._ZN4vllm25paged_attention_v2_kernelIfhLi96ELi16ELi128ELNS_18Fp8KVCacheDataTypeE2ELb0ELi512EEEvPfS2_PT_PKS3_PKT0_S9_ifPKiSB_iPKfiiiSD_SD_iiiii --------------------------
	.section	.nv.shared._ZN4vllm25paged_attention_v2_kernelIfhLi96ELi16ELi128ELNS_18Fp8KVCacheDataTypeE2ELb0ELi512EEEvPfS2_PT_PKS3_PKT0_S9_ifPKiSB_iPKfiiiSD_SD_iiiii,"aw",@nobits
	.sectionflags	@""
	.align	16
.nv.shared._ZN4vllm25paged_attention_v2_kernelIfhLi96ELi16ELi128ELNS_18Fp8KVCacheDataTypeE2ELb0ELi512EEEvPfS2_PT_PKS3_PKT0_S9_ifPKiSB_iPKfiiiSD_SD_iiiii:
	.zero		32


//--------------------- .nv.shared._ZN4vllm25paged_attention_v2_kernelIfhLi80ELi16ELi128ELNS_18Fp8KVCacheDataTypeE2ELb0ELi512EEEvPfS2_PT_PKS3_PKT0_S9_ifPKiSB_iPKfiiiSD_SD_iiiii --------------------------
	.section	.nv.shared._ZN4vllm25paged_attention_v2_kernelIfhLi80ELi16ELi128ELNS_18Fp8KVCacheDataTypeE2ELb0ELi512EEEvPfS2_PT_PKS3_PKT0_S9_ifPKiSB_iPKfiiiSD_SD_iiiii,"aw",@nobits
	.sectionflags	@""
	.align	16
.nv.shared._ZN4vllm25paged_attention_v2_kernelIfhLi80ELi16ELi128ELNS_18Fp8KVCacheDataTypeE2ELb0ELi512EEEvPfS2_PT_PKS3_PKT0_S9_ifPKiSB_iPKfiiiSD_SD_iiiii:
	.zero		32


//--------------------- .nv.shared._ZN4vllm25paged_attention_v2_kernelIfhLi64ELi16ELi128ELNS_18Fp8KVCacheDataTypeE2ELb0ELi512EEEvPfS2_PT_PKS3_PKT0_S9_ifPKiSB_iPKfiiiSD_SD_iiiii --------------------------
	.section	.nv.shared._ZN4vllm25paged_attention_v2_kernelIfhLi64ELi16ELi128ELNS_18Fp8KVCacheDataTypeE2ELb0ELi512EEEvPfS2_PT_PKS3_PKT0_S9_ifPKiSB_iPKfiiiSD_SD_iiiii,"aw",@nobits
	.sectionflags	@""
	.align	16
.nv.shared._ZN4vllm25paged_attention_v2_kernelIfhLi64ELi16ELi128ELNS_18Fp8KVCacheDataTypeE2ELb0ELi512EEEvPfS2_PT_PKS3_PKT0_S9_ifPKiSB_iPKfiiiSD_SD_iiiii:
	.zero		32


//--------------------- .nv.shared._ZN4vllm25paged_attention_v2_kernelIfhLi32ELi16ELi128ELNS_18Fp8KVCacheDataTypeE2ELb0ELi512EEEvPfS2_PT_PKS3_PKT0_S9_ifPKiSB_iPKfiiiSD_SD_iiiii --------------------------
	.section	.nv.shared._ZN4vllm25paged_attention_v2_kernelIfhLi32ELi16ELi128ELNS_18Fp8KVCacheDataTypeE2ELb0ELi512EEEvPfS2_PT_PKS3_PKT0_S9_ifPKiSB_iPKfiiiSD_SD_iiiii,"aw",@nobits
	.sectionflags	@""
	.align	16
.nv.shared._ZN4vllm25paged_attention_v2_kernelIfhLi32ELi16ELi128ELNS_18Fp8KVCacheDataTypeE2ELb0ELi512EEEvPfS2_PT_PKS3_PKT0_S9_ifPKiSB_iPKfiiiSD_SD_iiiii:
	.zero		32


//--------------------- .nv.shared._ZN4vllm25paged_attention_v2_kernelIfhLi256ELi16ELi128ELNS_18Fp8KVCacheDataTypeE2ELb1ELi512EEEvPfS2_PT_PKS3_PKT0_S9_ifPKiSB_iPKfiiiSD_SD_iiiii --------------------------
	.section	.nv.shared._ZN4vllm25paged_attention_v2_kernelIfhLi256ELi16ELi128ELNS_18Fp8KVCacheDataTypeE2ELb1ELi512EEEvPfS2_PT_PKS3_PKT0_S9_ifPKiSB_iPKfiiiSD_SD_iiiii,"aw",@nobits
	.sectionflags	@""
	.align	16
.nv.shared._ZN4vllm25paged_attention_v2_kernelIfhLi256ELi16ELi128ELNS_18Fp8KVCacheDataTypeE2ELb1ELi512EEEvPfS2_PT_PKS3_PKT0_S9_ifPKiSB_iPKfiiiSD_SD_iiiii:
	.zero		32


//--------------------- .nv.shared._ZN4vllm25paged_attention_v2_kernelIfhLi192ELi16ELi128ELNS_18Fp8KVCacheDataTypeE2ELb1ELi512EEEvPfS2_PT_PKS3_PKT0_S9_ifPKiSB_iPKfiiiSD_SD_iiiii --------------------------
	.section	.nv.shared._ZN4vllm25paged_attention_v2_kernelIfhLi192ELi16ELi128ELNS_18Fp8KVCacheDataTypeE2ELb1ELi512EEEvPfS2_PT_PKS3_PKT0_S9_ifPKiSB_iPKfiiiSD_SD_iiiii,"aw",@nobits
	.sectionflags	@""
	.align	16
.nv.shared._ZN4vllm25paged_attention_v2_kernelIfhLi192ELi16ELi128ELNS_18Fp8KVCacheDataTypeE2ELb1ELi512EEEvPfS2_PT_PKS3_PKT0_S9_ifPKiSB_iPKfiiiSD_SD_iiiii:
	.zero		32


//--------------------- .nv.shared._ZN4vllm25paged_attention_v2_kernelIfhLi128ELi16ELi128ELNS_18Fp8KVCacheDataTypeE2ELb1ELi512EEEvPfS2_PT_PKS3_PKT0_S9_ifPKiSB_iPKfiiiSD_SD_iiiii --------------------------
	.section	.nv.shared._ZN4vllm25paged_attention_v2_kernelIfhLi128ELi16ELi128ELNS_18Fp8KVCacheDataTypeE2ELb1ELi512EEEvPfS2_PT_PKS3_PKT0_S9_ifPKiSB_iPKfiiiSD_SD_iiiii,"aw",@nobits
	.sectionflags	@""
	.align	16
.nv.shared._ZN4vllm25paged_attention_v2_kernelIfhLi128ELi16ELi128ELNS_18Fp8KVCacheDataTypeE2ELb1ELi512EEEvPfS2_PT_PKS3_PKT0_S9_ifPKiSB_iPKfiiiSD_SD_iiiii:
	.zero		32


//--------------------- .nv.shared._ZN4vllm25paged_attention_v2_kernelIfhLi120ELi16ELi128ELNS_18Fp8KVCacheDataTypeE2ELb1ELi512EEEvPfS2_PT_PKS3_PKT0_S9_ifPKiSB_iPKfiiiSD_SD_iiiii --------------------------
	.section	.nv.shared._ZN4vllm25paged_attention_v2_kernelIfhLi120ELi16ELi128ELNS_18Fp8KVCacheDataTypeE2ELb1ELi512EEEvPfS2_PT_PKS3_PKT0_S9_ifPKiSB_iPKfiiiSD_SD_iiiii,"aw",@nobits
	.sectionflags	@""
	.align	16
.nv.shared._ZN4vllm25paged_attention_v2_kernelIfhLi120ELi16ELi128ELNS_18Fp8KVCacheDataTypeE2ELb1ELi512EEEvPfS2_PT_PKS3_PKT0_S9_ifPKiSB_iPKfiiiSD_SD_iiiii:
	.zero		32


//--------------------- .nv.shared._ZN4vllm25paged_attention_v2_kernelIfhLi112ELi16ELi128ELNS_18Fp8KVCacheDataTypeE2ELb1ELi512EEEvPfS2_PT_PKS3_PKT0_S9_ifPKiSB_iPKfiiiSD_SD_iiiii --------------------------
	.section	.nv.shared._ZN4vllm25paged_attention_v2_kernelIfhLi112ELi16ELi128ELNS_18Fp8KVCacheDataTypeE2ELb1ELi512EEEvPfS2_PT_PKS3_PKT0_S9_ifPKiSB_iPKfiiiSD_SD_iiiii,"aw",@nobits
	.sectionflags	@""
	.align	16
.nv.shared._ZN4vllm25paged_attention_v2_kernelIfhLi112ELi16ELi128ELNS_18Fp8KVCacheDataTypeE2ELb1ELi512EEEvPfS2_PT_PKS3_PKT0_S9_ifPKiSB_iPKfiiiSD_SD_iiiii:
	.zero		32


//--------------------- .nv.shared._ZN4vllm25paged_attention_v2_kernelIfhLi96ELi16ELi128ELNS_18Fp8KVCacheDataTypeE2ELb1ELi512EEEvPfS2_PT_PKS3_PKT0_S9_ifPKiSB_iPKfiiiSD_SD_iiiii --------------------------
	.section	.nv.shared._ZN4vllm25paged_attention_v2_kernelIfhLi96ELi16ELi128ELNS_18Fp8KVCacheDataTypeE2ELb1ELi512EEEvPfS2_PT_PKS3_PKT0_S9_ifPKiSB_iPKfiiiSD_SD_iiiii,"aw",@nobits
	.sectionflags	@""
	.align	16
.nv.shared._ZN4vllm25paged_attention_v2_kernelIfhLi96ELi16ELi128ELNS_18Fp8KVCacheDataTypeE2ELb1ELi512EEEvPfS2_PT_PKS3_PKT0_S9_ifPKiSB_iPKfiiiSD_SD_iiiii:
	.zero		32


//--------------------- .nv.shared._ZN4vllm25paged_attention_v2_kernelIfhLi80ELi16ELi128ELNS_18Fp8KVCacheDataTypeE2ELb1ELi512EEEvPfS2_PT_PKS3_PKT0_S9_ifPKiSB_iPKfiiiSD_SD_iiiii --------------------------
	.section	.nv.shared._ZN4vllm25paged_attention_v2_kernelIfhLi80ELi16ELi128ELNS_18Fp8KVCacheDataTypeE2ELb1ELi512EEEvPfS2_PT_PKS3_PKT0_S9_ifPKiSB_iPKfiiiSD_SD_iiiii,"aw",@nobits
	.sectionflags	@""
	.align	16
.nv.shared._ZN4vllm25paged_attention_v2_kernelIfhLi80ELi16ELi128ELNS_18Fp8KVCacheDataTypeE2ELb1ELi512EEEvPfS2_PT_PKS3_PKT0_S9_ifPKiSB_iPKfiiiSD_SD_iiiii:
	.zero		32


//--------------------- .nv.shared._ZN4vllm25paged_attention_v2_kernelIfhLi64ELi16ELi128ELNS_18Fp8KVCacheDataTypeE2ELb1ELi512EEEvPfS2_PT_PKS3_PKT0_S9_ifPKiSB_iPKfiiiSD_SD_iiiii --------------------------
	.section	.nv.shared._ZN4vllm25paged_attention_v2_kernelIfhLi64ELi16ELi128ELNS_18Fp8KVCacheDataTypeE2ELb1ELi512EEEvPfS2_PT_PKS3_PKT0_S9_ifPKiSB_iPKfiiiSD_SD_iiiii,"aw",@nobits
	.sectionflags	@""
	.align	16
.nv.shared._ZN4vllm25paged_attention_v2_kernelIfhLi64ELi16ELi128ELNS_18Fp8KVCacheDataTypeE2ELb1ELi512EEEvPfS2_PT_PKS3_PKT0_S9_ifPKiSB_iPKfiiiSD_SD_iiiii:
	.zero		32


//--------------------- .nv.shared._ZN4vllm25paged_attention_v2_kernelIfhLi32ELi16ELi128ELNS_18Fp8KVCacheDataTypeE2ELb1ELi512EEEvPfS2_PT_PKS3_PKT0_S9_ifPKiSB_iPKfiiiSD_SD_iiiii --------------------------
	.section	.nv.shared._ZN4vllm25paged_attention_v2_kernelIfhLi32ELi16ELi128ELNS_18Fp8KVCacheDataTypeE2ELb1ELi512EEEvPfS2_PT_PKS3_PKT0_S9_ifPKiSB_iPKfiiiSD_SD_iiiii,"aw",@nobits
	.sectionflags	@""
	.align	16
.nv.shared._ZN4vllm25paged_attention_v2_kernelIfhLi32ELi16ELi128ELNS_18Fp8KVCacheDataTypeE2ELb1ELi512EEEvPfS2_PT_PKS3_PKT0_S9_ifPKiSB_iPKfiiiSD_SD_iiiii:
	.zero		32


//--------------------- .nv.shared._ZN4vllm25paged_attention_v2_kernelIfhLi256ELi8ELi128ELNS_18Fp8KVCacheDataTypeE2ELb0ELi512EEEvPfS2_PT_PKS3_PKT0_S9_ifPKiSB_iPKfiiiSD_SD_iiiii --------------------------
	.section	.nv.shared._ZN4vllm25paged_attention_v2_kernelIfhLi256ELi8ELi128ELNS_18Fp8KVCacheDataTypeE2ELb0ELi512EEEvPfS2_PT_PKS3_PKT0_S9_ifPKiSB_iPKfiiiSD_SD_iiiii,"aw",@nobits
	.sectionflags	@""
	.align	16
.nv.shared._ZN4vllm25paged_attention_v2_kernelIfhLi256ELi8ELi128ELNS_18Fp8KVCacheDataTypeE2ELb0ELi512EEEvPfS2_PT_PKS3_PKT0_S9_ifPKiSB_iPKfiiiSD_SD_iiiii:
	.zero		32


//--------------------- .nv.shared._ZN4vllm25paged_attention_v2_kernelIfhLi192ELi8ELi128ELNS_18Fp8KVCacheDataTypeE2ELb0ELi512EEEvPfS2_PT_PKS3_PKT0_S9_ifPKiSB_iPKfiiiSD_SD_iiiii --------------------------
	.section	.nv.shared._ZN4vllm25paged_attention_v2_kernelIfhLi192ELi8ELi128ELNS_18Fp8KVCacheDataTypeE2ELb0ELi512EEEvPfS2_PT_PKS3_PKT0_S9_ifPKiSB_iPKfiiiSD_SD_iiiii,"aw",@nobits
	.sectionflags	@""
	.align	16
.nv.shared._ZN4vllm25paged_attention_v2_kernelIfhLi192ELi8ELi128ELNS_18Fp8KVCacheDataTypeE2ELb0ELi512EEEvPfS2_PT_PKS3_PKT0_S9_ifPKiSB_iPKfiiiSD_SD_iiiii:
	.zero		32


//--------------------- .nv.shared._ZN4vllm25paged_attention_v2_kernelIfhLi128ELi8ELi128ELNS_18Fp8KVCacheDataTypeE2ELb0ELi512EEEvPfS2_PT_PKS3_PKT0_S9_ifPKiSB_iPKfiiiSD_SD_iiiii --------------------------
	.section	.nv.shared._ZN4vllm25paged_attention_v2_kernelIfhLi128ELi8ELi128ELNS_18Fp8KVCacheDataTypeE2ELb0ELi512EEEvPfS2_PT_PKS3_PKT0_S9_ifPKiSB_iPKfiiiSD_SD_iiiii,"aw",@nobits
	.sectionflags	@""
	.align	16
.nv.shared._ZN4vllm25paged_attention_v2_kernelIfhLi128ELi8ELi128ELNS_18Fp8KVCacheDataTypeE2ELb0ELi512EEEvPfS2_PT_PKS3_PKT0_S9_ifPKiSB_iPKfiiiSD_SD_iiiii:
	.zero		32


//--------------------- .nv.shared._ZN4vllm25paged_attention_v2_kernelIfhLi120ELi8ELi128ELNS_18Fp8KVCacheDataTypeE2ELb0ELi512EEEvPfS2_PT_PKS3_PKT0_S9_ifPKiSB_iPKfiiiSD_SD_iiiii --------------------------
	.section	.nv.shared._ZN4vllm25paged_attention_v2_kernelIfhLi120ELi8ELi128ELNS_18Fp8KVCacheDataTypeE2ELb0ELi512EEEvPfS2_PT_PKS3_PKT0_S9_ifPKiSB_iPKfiiiSD_SD_iiiii,"aw",@nobits
	.sectionflags	@""
	.align	16
.nv.shared._ZN4vllm25paged_attention_v2_kernelIfhLi120ELi8ELi128ELNS_18Fp8KVCacheDataTypeE2ELb0ELi512EEEvPfS2_PT_PKS3_PKT0_S9_ifPKiSB_iPKfiiiSD_SD_iiiii:
	.zero		32


//--------------------- .nv.shared._ZN4vllm25paged_attention_v2_kernelIfhLi112ELi8ELi128ELNS_18Fp8KVCacheDataTypeE2ELb0ELi512EEEvPfS2_PT_PKS3_PKT0_S9_ifPKiSB_iPKfiiiSD_SD_iiiii --------------------------
	.section	.nv.shared._ZN4vllm25paged_attention_v2_kernelIfhLi112ELi8ELi128ELNS_18Fp8KVCacheDataTypeE2ELb0ELi512EEEvPfS2_PT_PKS3_PKT0_S9_ifPKiSB_iPKfiiiSD_SD_iiiii,"aw",@nobits
	.sectionflags	@""
	.align	16
.nv.shared._ZN4vllm25paged_attention_v2_kernelIfhLi112ELi8ELi128ELNS_18Fp8KVCacheDataTypeE2ELb0ELi512EEEvPfS2_PT_PKS3_PKT0_S9_ifPKiSB_iPKfiiiSD_SD_iiiii:
	.zero		32


//--------------------- .nv.shared._ZN4vllm25paged_attention_v2_kernelIfhLi96ELi8ELi128ELNS_18Fp8KVCacheDataTypeE2ELb0ELi512EEEvPfS2_PT_PKS3_PKT0_S9_ifPKiSB_iPKfiiiSD_SD_iiiii --------------------------
	.section	.nv.shared._ZN4vllm25paged_attention_v2_kernelIfhLi96ELi8ELi128ELNS_18Fp8KVCacheDataTypeE2ELb0ELi512EEEvPfS2_PT_PKS3_PKT0_S9_ifPKiSB_iPKfiiiSD_SD_iiiii,"aw",@nobits
	.sectionflags	@""
	.align	16
.nv.shared._ZN4vllm25paged_attention_v2_kernelIfhLi96ELi8ELi128ELNS_18Fp8KVCacheDataTypeE2ELb0ELi512EEEvPfS2_PT_PKS3_PKT0_S9_ifPKiSB_iPKfiiiSD_SD_iiiii:
	.zero		32


//--------------------- .nv.shared._ZN4vllm25paged_attention_v2_kernelIfhLi80ELi8ELi128ELNS_18Fp8KVCacheDataTypeE2ELb0ELi512EEEvPfS2_PT_PKS3_PKT0_S9_ifPKiSB_iPKfiiiSD_SD_iiiii --------------------------
	.section	.nv.shared._ZN4vllm25paged_attention_v2_kernelIfhLi80ELi8ELi128ELNS_18Fp8KVCacheDataTypeE2ELb0ELi512EEEvPfS2_PT_PKS3_PKT0_S9_ifPKiSB_iPKfiiiSD_SD_iiiii,"aw",@nobits
	.sectionflags	@""
	.align	16
.nv.shared._ZN4vllm25paged_attention_v2_kernelIfhLi80ELi8ELi128ELNS_18Fp8KVCacheDataTypeE2ELb0ELi512EEEvPfS2_PT_PKS3_PKT0_S9_ifPKiSB_iPKfiiiSD_SD_iiiii:
	.zero		32


//--------------------- .nv.shared._ZN4vllm25paged_attention_v2_kernelIfhLi64ELi8ELi128ELNS_18Fp8KVCacheDataTypeE2ELb0ELi512EEEvPfS2_PT_PKS3_PKT0_S9_ifPKiSB_iPKfiiiSD_SD_iiiii --------------------------
	.section	.nv.shared._ZN4vllm25paged_attention_v2_kernelIfhLi64ELi8ELi128ELNS_18Fp8KVCacheDataTypeE2ELb0ELi512EEEvPfS2_PT_PKS3_PKT0_S9_ifPKiSB_iPKfiiiSD_SD_iiiii,"aw",@nobits
	.sectionflags	@""
	.align	16
.nv.shared._ZN4vllm25paged_attention_v2_kernelIfhLi64ELi8ELi128ELNS_18Fp8KVCacheDataTypeE2ELb0ELi512EEEvPfS2_PT_PKS3_PKT0_S9_ifPKiSB_iPKfiiiSD_SD_iiiii:
	.zero		32


//--------------------- .nv.shared._ZN4vllm25paged_attention_v2_kernelIfhLi32ELi8ELi128ELNS_18Fp8KVCacheDataTypeE2ELb0ELi512EEEvPfS2_PT_PKS3_PKT0_S9_ifPKiSB_iPKfiiiSD_SD_iiiii --------------------------
	.section	.nv.shared._ZN4vllm25paged_attention_v2_kernelIfhLi32ELi8ELi128ELNS_18Fp8KVCacheDataTypeE2ELb0ELi512EEEvPfS2_PT_PKS3_PKT0_S9_ifPKiSB_iPKfiiiSD_SD_iiiii,"aw",@nobits
	.sectionflags	@""
	.align	16
.nv.shared._ZN4vllm25paged_attention_v2_kernelIfhLi32ELi8ELi128ELNS_18Fp8KVCacheDataTypeE2ELb0ELi512EEEvPfS2_PT_PKS3_PKT0_S9_ifPKiSB_iPKfiiiSD_SD_iiiii:
	.zero		32


//--------------------- .nv.shared._ZN4vllm25paged_attention_v2_kernelIfhLi256ELi8ELi128ELNS_18Fp8KVCacheDataTypeE2ELb1ELi512EEEvPfS2_PT_PKS3_PKT0_S9_ifPKiSB_iPKfiiiSD_SD_iiiii --------------------------
	.section	.nv.shared._ZN4vllm25paged_attention_v2_kernelIfhLi256ELi8ELi128ELNS_18Fp8KVCacheDataTypeE2ELb1ELi512EEEvPfS2_PT_PKS3_PKT0_S9_ifPKiSB_iPKfiiiSD_SD_iiiii,"aw",@nobits
	.sectionflags	@""
	.align	16
.nv.shared._ZN4vllm25paged_attention_v2_kernelIfhLi256ELi8ELi128ELNS_18Fp8KVCacheDataTypeE2ELb1ELi512EEEvPfS2_PT_PKS3_PKT0_S9_ifPKiSB_iPKfiiiSD_SD_iiiii:
	.zero		32


//--------------------- .nv.shared._ZN4vllm25paged_attention_v2_kernelIfhLi192ELi8ELi128ELNS_18Fp8KVCacheDataTypeE2ELb1ELi512EEEvPfS2_PT_PKS3_PKT0_S9_ifPKiSB_iPKfiiiSD_SD_iiiii --------------------------
	.section	.nv.shared._ZN4vllm25paged_attention_v2_kernelIfhLi192ELi8ELi128ELNS_18Fp8KVCacheDataTypeE2ELb1ELi512EEEvPfS2_PT_PKS3_PKT0_S9_ifPKiSB_iPKfiiiSD_SD_iiiii,"aw",@nobits
	.sectionflags	@""
	.align	16
.nv.shared._ZN4vllm25paged_attention_v2_kernelIfhLi192ELi8ELi128ELNS_18Fp8KVCacheDataTypeE2ELb1ELi512EEEvPfS2_PT_PKS3_PKT0_S9_ifPKiSB_iPKfiiiSD_SD_iiiii:
	.zero		32


//--------------------- .nv.shared._ZN4vllm25paged_attention_v2_kernelIfhLi128ELi8ELi128ELNS_18Fp8KVCacheDataTypeE2ELb1ELi512EEEvPfS2_PT_PKS3_PKT0_S9_ifPKiSB_iPKfiiiSD_SD_iiiii --------------------------
	.section	.nv.shared._ZN4vllm25paged_attention_v2_kernelIfhLi128ELi8ELi128ELNS_18Fp8KVCacheDataTypeE2ELb1ELi512EEEvPfS2_PT_PKS3_PKT0_S9_ifPKiSB_iPKfiiiSD_SD_iiiii,"aw",@nobits
	.sectionflags	@""
	.align	16
.nv.shared._ZN4vllm25paged_attention_v2_kernelIfhLi128ELi8ELi128ELNS_18Fp8KVCacheDataTypeE2ELb1ELi512EEEvPfS2_PT_PKS3_PKT0_S9_ifPKiSB_iPKfiiiSD_SD_iiiii:
	.zero		32


//--------------------- .nv.shared._ZN4vllm25paged_attention_v2_kernelIfhLi120ELi8ELi128ELNS_18Fp8KVCacheDataTypeE2ELb1ELi512EEEvPfS2_PT_PKS3_PKT0_S9_ifPKiSB_iPKfiiiSD_SD_iiiii --------------------------
	.section	.nv.shared._ZN4vllm25paged_attention_v2_kernelIfhLi120ELi8ELi128ELNS_18Fp8KVCacheDataTypeE2ELb1ELi512EEEvPfS2_PT_PKS3_PKT0_S9_ifPKiSB_iPKfiiiSD_SD_iiiii,"aw",@nobits
	.sectionflags	@""
	.align	16
.nv.shared._ZN4vllm25paged_attention_v2_kernelIfhLi120ELi8ELi128ELNS_18Fp8KVCacheDataTypeE2ELb1ELi512EEEvPfS2_PT_PKS3_PKT0_S9_ifPKiSB_iPKfiiiSD_SD_iiiii:
	.zero		32


//--------------------- .nv.shared._ZN4vllm25paged_attention_v2_kernelIfhLi112ELi8ELi128ELNS_18Fp8KVCacheDataTypeE2ELb1ELi512EEEvPfS2_PT_PKS3_PKT0_S9_ifPKiSB_iPKfiiiSD_SD_iiiii --------------------------
	.section	.nv.shared._ZN4vllm25paged_attention_v2_kernelIfhLi112ELi8ELi128ELNS_18Fp8KVCacheDataTypeE2ELb1ELi512EEEvPfS2_PT_PKS3_PKT0_S9_ifPKiSB_iPKfiiiSD_SD_iiiii,"aw",@nobits
	.sectionflags	@""
	.align	16
.nv.shared._ZN4vllm25paged_attention_v2_kernelIfhLi112ELi8ELi128ELNS_18Fp8KVCacheDataTypeE2ELb1ELi512EEEvPfS2_PT_PKS3_PKT0_S9_ifPKiSB_iPKfiiiSD_SD_iiiii:
	.zero		32


//--------------------- .nv.shared._ZN4vllm25paged_attention_v2_kernelIfhLi96ELi8ELi128ELNS_18Fp8KVCacheDataTypeE2ELb1ELi512EEEvPfS2_PT_PKS3_PKT0_S9_ifPKiSB_iPKfiiiSD_SD_iiiii --------------------------
	.section	.nv.shared._ZN4vllm25paged_attention_v2_kernelIfhLi96ELi8ELi128ELNS_18Fp8KVCacheDataTypeE2ELb1ELi512EEEvPfS2_PT_PKS3_PKT0_S9_ifPKiSB_iPKfiiiSD_SD_iiiii,"aw",@nobits
	.sectionflags	@""
	.align	16
.nv.shared._ZN4vllm25paged_attention_v2_kernelIfhLi96ELi8ELi128ELNS_18Fp8KVCacheDataTypeE2ELb1ELi512EEEvPfS2_PT_PKS3_PKT0_S9_ifPKiSB_iPKfiiiSD_SD_iiiii:
	.zero		32


//--------------------- .nv.shared._ZN4vllm25paged_attention_v2_kernelIfhLi80ELi8ELi128ELNS_18Fp8KVCacheDataTypeE2ELb1ELi512EEEvPfS2_PT_PKS3_PKT0_S9_ifPKiSB_iPKfiiiSD_SD_iiiii --------------------------
	.section	.nv.shared._ZN4vllm25paged_attention_v2_kernelIfhLi80ELi8ELi128ELNS_18Fp8KVCacheDataTypeE2ELb1ELi512EEEvPfS2_PT_PKS3_PKT0_S9_ifPKiSB_iPKfiiiSD_SD_iiiii,"aw",@nobits
	.sectionflags	@""
	.align	16
.nv.shared._ZN4vllm25paged_attention_v2_kernelIfhLi80ELi8ELi128ELNS_18Fp8KVCacheDataTypeE2ELb1ELi512EEEvPfS2_PT_PKS3_PKT0_S9_ifPKiSB_iPKfiiiSD_SD_iiiii:
	.zero		32


//--------------------- .nv.shared._ZN4vllm25paged_attention_v2_kernelIfhLi64ELi8ELi128ELNS_18Fp8KVCacheDataTypeE2ELb1ELi512EEEvPfS2_PT_PKS3_PKT0_S9_ifPKiSB_iPKfiiiSD_SD_iiiii --------------------------
	.section	.nv.shared._ZN4vllm25paged_attention_v2_kernelIfhLi64ELi8ELi128ELNS_18Fp8KVCacheDataTypeE2ELb1ELi512EEEvPfS2_PT_PKS3_PKT0_S9_ifPKiSB_iPKfiiiSD_SD_iiiii,"aw",@nobits
	.sectionflags	@""
	.align	16
.nv.shared._ZN4vllm25paged_attention_v2_kernelIfhLi64ELi8ELi128ELNS_18Fp8KVCacheDataTypeE2ELb1ELi512EEEvPfS2_PT_PKS3_PKT0_S9_ifPKiSB_iPKfiiiSD_SD_iiiii:
	.zero		32


//--------------------- .nv.shared._ZN4vllm25paged_attention_v2_kernelIfhLi32ELi8ELi128ELNS_18Fp8KVCacheDataTypeE2ELb1ELi512EEEvPfS2_PT_PKS3_PKT0_S9_ifPKiSB_iPKfiiiSD_SD_iiiii --------------------------
	.section	.nv.shared._ZN4vllm25paged_attention_v2_kernelIfhLi32ELi8ELi128ELNS_18Fp8KVCacheDataTypeE2ELb1ELi512EEEvPfS2_PT_PKS3_PKT0_S9_ifPKiSB_iPKfiiiSD_SD_iiiii,"aw",@nobits
	.sectionflags	@""
	.align	16
.nv.shared._ZN4vllm25paged_attention_v2_kernelIfhLi32ELi8ELi128ELNS_18Fp8KVCacheDataTypeE2ELb1ELi512EEEvPfS2_PT_PKS3_PKT0_S9_ifPKiSB_iPKfiiiSD_SD_iiiii:
	.zero		32


//--------------------- .nv.shared._ZN4vllm25paged_attention_v2_kernelI13__nv_bfloat16hLi256ELi32ELi128ELNS_18Fp8KVCacheDataTypeE1ELb0ELi512EEEvPfS3_PT_PKS4_PKT0_SA_ifPKiSC_iPKfiiiSE_SE_iiiii --------------------------
	.section	.nv.shared._ZN4vllm25paged_attention_v2_kernelI13__nv_bfloat16hLi256ELi32ELi128ELNS_18Fp8KVCacheDataTypeE1ELb0ELi512EEEvPfS3_PT_PKS4_PKT0_SA_ifPKiSC_iPKfiiiSE_SE_iiiii,"aw",@nobits
	.sectionflags	@""
	.align	16
.nv.shared._ZN4vllm25paged_attention_v2_kernelI13__nv_bfloat16hLi256ELi32ELi128ELNS_18Fp8KVCacheDataTypeE1ELb0ELi512EEEvPfS3_PT_PKS4_PKT0_SA_ifPKiSC_iPKfiiiSE_SE_iiiii:
	.zero		544


//--------------------- .nv.shared._ZN4vllm25paged_attention_v2_kernelI13__nv_bfloat16hLi192ELi32ELi128ELNS_18Fp8KVCacheDataTypeE1ELb0ELi512EEEvPfS3_PT_PKS4_PKT0_SA_ifPKiSC_iPKfiiiSE_SE_iiiii --------------------------
	.section	.nv.shared._ZN4vllm25paged_attention_v2_kernelI13__nv_bfloat16hLi192ELi32ELi128ELNS_18Fp8KVCacheDataTypeE1ELb0ELi512EEEvPfS3_PT_PKS4_PKT0_SA_ifPKiSC_iPKfiiiSE_SE_iiiii,"aw",@nobits
	.sectionflags	@""
	.align	16
.nv.shared._ZN4vllm25paged_attention_v2_kernelI13__nv_bfloat16hLi192ELi32ELi128ELNS_18Fp8KVCacheDataTypeE1ELb0ELi512EEEvPfS3_PT_PKS4_PKT0_SA_ifPKiSC_iPKfiiiSE_SE_iiiii:
	.zero		416


//--------------------- .nv.shared._ZN4vllm25paged_attention_v2_kernelI13__nv_bfloat16hLi128ELi32ELi128ELNS_18Fp8KVCacheDataTypeE1ELb0ELi512EEEvPfS3_PT_PKS4_PKT0_SA_ifPKiSC_iPKfiiiSE_SE_iiiii --------------------------
	.section	.nv.shared._ZN4vllm25paged_attention_v2_kernelI13__nv_bfloat16hLi128ELi32ELi128ELNS_18Fp8KVCacheDataTypeE1ELb0ELi512EEEvPfS3_PT_PKS4_PKT0_SA_ifPKiSC_iPKfiiiSE_SE_iiiii,"aw",@nobits
	.sectionflags	@""
	.align	16
.nv.shared._ZN4vllm25paged_attention_v2_kernelI13__nv_bfloat16hLi128ELi32ELi128ELNS_18Fp8KVCacheDataTypeE1ELb0ELi512EEEvPfS3_PT_PKS4_PKT0_SA_ifPKiSC_iPKfiiiSE_SE_iiiii:
	.zero		288


//--------------------- .nv.shared._ZN4vllm25paged_attention_v2_kernelI13__nv_bfloat16hLi120ELi32ELi128ELNS_18Fp8KVCacheDataTypeE1ELb0ELi512EEEvPfS3_PT_PKS4_PKT0_SA_ifPKiSC_iPKfiiiSE_SE_iiiii --------------------------
	.section	.nv.shared._ZN4vllm25paged_attention_v2_kernelI13__nv_bfloat16hLi120ELi32ELi128ELNS_18Fp8KVCacheDataTypeE1ELb0ELi512EEEvPfS3_PT_PKS4_PKT0_SA_ifPKiSC_iPKfiiiSE_SE_iiiii,"aw",@nobits
	.sectionflags	@""
	.align	16
.nv.shared._ZN4vllm25paged_attention_v2_kernelI13__nv_bfloat16hLi120ELi32ELi128ELNS_18Fp8KVCacheDataTypeE1ELb0ELi512EEEvPfS3_PT_PKS4_PKT0_SA_ifPKiSC_iPKfiiiSE_SE_iiiii:
	.zero		272


//--------------------- .nv.shared._ZN4vllm25paged_attention_v2_kernelI13__nv_bfloat16hLi112ELi32ELi128ELNS_18Fp8KVCacheDataTypeE1ELb0ELi512EEEvPfS3_PT_PKS4_PKT0_SA_ifPKiSC_iPKfiiiSE_SE_iiiii --------------------------
	.section	.nv.shared._ZN4vllm25paged_attention_v2_kernelI13__nv_bfloat16hLi112ELi32ELi128ELNS_18Fp8KVCacheDataTypeE1ELb0ELi512EEEvPfS3_PT_PKS4_PKT0_SA_ifPKiSC_iPKfiiiSE_SE_iiiii,"aw",@nobits
	.sectionflags	@""
	.align	16
.nv.shared._ZN4vllm25paged_attention_v2_kernelI13__nv_bfloat16hLi112ELi32ELi128ELNS_18Fp8KVCacheDataTypeE1ELb0ELi512EEEvPfS3_PT_PKS4_PKT0_SA_ifPKiSC_iPKfiiiSE_SE_iiiii:
	.zero		256


//--------------------- .nv.shared._ZN4vllm25paged_attention_v2_kernelI13__nv_bfloat16hLi96ELi32ELi128ELNS_18Fp8KVCacheDataTypeE1ELb0ELi512EEEvPfS3_PT_PKS4_PKT0_SA_ifPKiSC_iPKfiiiSE_SE_iiiii --------------------------
	.section	.nv.shared._ZN4vllm25paged_attention_v2_kernelI13__nv_bfloat16hLi96ELi32ELi128ELNS_18Fp8KVCacheDataTypeE1ELb0ELi512EEEvPfS3_PT_PKS4_PKT0_SA_ifPKiSC_iPKfiiiSE_SE_iiiii,"aw",@nobits
	.sectionflags	@""
	.align	16
.nv.shared._ZN4vllm25paged_attention_v2_kernelI13__nv_bfloat16hLi96ELi32ELi128ELNS_18Fp8KVCacheDataTypeE1ELb0ELi512EEEvPfS3_PT_PKS4_PKT0_SA_ifPKiSC_iPKfiiiSE_SE_iiiii:
	.zero		224


//--------------------- .nv.shared._ZN4vllm25paged_attention_v2_kernelI13__nv_bfloat16hLi80ELi32ELi128ELNS_18Fp8KVCacheDataTypeE1ELb0ELi512EEEvPfS3_PT_PKS4_PKT0_SA_ifPKiSC_iPKfiiiSE_SE_iiiii --------------------------
	.section	.nv.shared._ZN4vllm25paged_attention_v2_kernelI13__nv_bfloat16hLi80ELi32ELi128ELNS_18Fp8KVCacheDataTypeE1ELb0ELi512EEEvPfS3_PT_PKS4_PKT0_SA_ifPKiSC_iPKfiiiSE_SE_iiiii,"aw",@nobits
	.sectionflags	@""
	.align	16
.nv.shared._ZN4vllm25paged_attention_v2_kernelI13__nv_bfloat16hLi80ELi32ELi128ELNS_18Fp8KVCacheDataTypeE1ELb0ELi512EEEvPfS3_PT_PKS4_PKT0_SA_ifPKiSC_iPKfiiiSE_SE_iiiii:
	.zero		192


//--------------------- .nv.shared._ZN4vllm25paged_attention_v2_kernelI13__nv_bfloat16hLi64ELi32ELi128ELNS_18Fp8KVCacheDataTypeE1ELb0ELi512EEEvPfS3_PT_PKS4_PKT0_SA_ifPKiSC_iPKfiiiSE_SE_iiiii --------------------------
	.section	.nv.shared._ZN4vllm25paged_attention_v2_kernelI13__nv_bfloat16hLi64ELi32ELi128ELNS_18Fp8KVCacheDataTypeE1ELb0ELi512EEEvPfS3_PT_PKS4_PKT0_SA_ifPKiSC_iPKfiiiSE_SE_iiiii,"aw",@nobits
	.sectionflags	@""
	.align	16
.nv.shared._ZN4vllm25paged_attention_v2_kernelI13__nv_bfloat16hLi64ELi32ELi128ELNS_18Fp8KVCacheDataTypeE1ELb0ELi512EEEvPfS3_PT_PKS4_PKT0_SA_ifPKiSC_iPKfiiiSE_SE_iiiii:
	.zero		160


//--------------------- .nv.shared._ZN4vllm25paged_attention_v2_kernelI13__nv_bfloat16hLi32ELi32ELi128ELNS_18Fp8KVCacheDataTypeE1ELb0ELi512EEEvPfS3_PT_PKS4_PKT0_SA_ifPKiSC_iPKfiiiSE_SE_iiiii --------------------------
	.section	.nv.shared._ZN4vllm25paged_attention_v2_kernelI13__nv_bfloat16hLi32ELi32ELi128ELNS_18Fp8KVCacheDataTypeE1ELb0ELi512EEEvPfS3_PT_PKS4_PKT0_SA_ifPKiSC_iPKfiiiSE_SE_iiiii,"aw",@nobits
	.sectionflags	@""
	.align	16
.nv.shared._ZN4vllm25paged_attention_v2_kernelI13__nv_bfloat16hLi32ELi32ELi128ELNS_18Fp8KVCacheDataTypeE1ELb0ELi512EEEvPfS3_PT_PKS4_PKT0_SA_ifPKiSC_iPKfiiiSE_SE_iiiii:
	.zero		96


//--------------------- .nv.shared._ZN4vllm25paged_attention_v2_kernelI13__nv_bfloat16hLi256ELi32ELi128ELNS_18Fp8KVCacheDataTypeE1ELb1ELi512EEEvPfS3_PT_PKS4_PKT0_SA_ifPKiSC_iPKfiiiSE_SE_iiiii --------------------------
	.section	.nv.shared._ZN4vllm25paged_attention_v2_kernelI13__nv_bfloat16hLi256ELi32ELi128ELNS_18Fp8KVCacheDataTypeE1ELb1ELi512EEEvPfS3_PT_PKS4_PKT0_SA_ifPKiSC_iPKfiiiSE_SE_iiiii,"aw",@nobits
	.sectionflags	@""
	.align	16
.nv.shared._ZN4vllm25paged_attention_v2_kernelI13__nv_bfloat16hLi256ELi32ELi128ELNS_18Fp8KVCacheDataTypeE1ELb1ELi512EEEvPfS3_PT_PKS4_PKT0_SA_ifPKiSC_iPKfiiiSE_SE_iiiii:
	.zero		544


//--------------------- .nv.shared._ZN4vllm25paged_attention_v2_kernelI13__nv_bfloat16hLi192ELi32ELi128ELNS_18Fp8KVCacheDataTypeE1ELb1ELi512EEEvPfS3_PT_PKS4_PKT0_SA_ifPKiSC_iPKfiiiSE_SE_iiiii --------------------------
	.section	.nv.shared._ZN4vllm25paged_attention_v2_kernelI13__nv_bfloat16hLi192ELi32ELi128ELNS_18Fp8KVCacheDataTypeE1ELb1ELi512EEEvPfS3_PT_PKS4_PKT0_SA_ifPKiSC_iPKfiiiSE_SE_iiiii,"aw",@nobits
	.sectionflags	@""
	.align	16
.nv.shared._ZN4vllm25paged_attention_v2_kernelI13__nv_bfloat16hLi192ELi32ELi128ELNS_18Fp8KVCacheDataTypeE1ELb1ELi512EEEvPfS3_PT_PKS4_PKT0_SA_ifPKiSC_iPKfiiiSE_SE_iiiii:
	.zero		416


//--------------------- .nv.shared._ZN4vllm25paged_attention_v2_kernelI13__nv_bfloat16hLi128ELi32ELi128ELNS_18Fp8KVCacheDataTypeE1ELb1ELi512EEEvPfS3_PT_PKS4_PKT0_SA_ifPKiSC_iPKfiiiSE_SE_iiiii --------------------------
	.section	.nv.shared._ZN4vllm25paged_attention_v2_kernelI13__nv_bfloat16hLi128ELi32ELi128ELNS_18Fp8KVCacheDataTypeE1ELb1ELi512EEEvPfS3_PT_PKS4_PKT0_SA_ifPKiSC_iPKfiiiSE_SE_iiiii,"aw",@nobits
	.sectionflags	@""
	.align	16
.nv.shared._ZN4vllm25paged_attention_v2_kernelI13__nv_bfloat16hLi128ELi32ELi128ELNS_18Fp8KVCacheDataTypeE1ELb1ELi512EEEvPfS3_PT_PKS4_PKT0_SA_ifPKiSC_iPKfiiiSE_SE_iiiii:
	.zero		288


//--------------------- .nv.shared._ZN4vllm25paged_attention_v2_kernelI13__nv_bfloat16hLi120ELi32ELi128ELNS_18Fp8KVCacheDataTypeE1ELb1ELi512EEEvPfS3_PT_PKS4_PKT0_SA_ifPKiSC_iPKfiiiSE_SE_iiiii --------------------------
	.section	.nv.shared._ZN4vllm25paged_attention_v2_kernelI13__nv_bfloat16hLi120ELi32ELi128ELNS_18Fp8KVCacheDataTypeE1ELb1ELi512EEEvPfS3_PT_PKS4_PKT0_SA_ifPKiSC_iPKfiiiSE_SE_iiiii,"aw",@nobits
	.sectionflags	@""
	.align	16
.nv.shared._ZN4vllm25paged_attention_v2_kernelI13__nv_bfloat16hLi120ELi32ELi128ELNS_18Fp8KVCacheDataTypeE1ELb1ELi512EEEvPfS3_PT_PKS4_PKT0_SA_ifPKiSC_iPKfiiiSE_SE_iiiii:
	.zero		272


//--------------------- .nv.shared._ZN4vllm25paged_attention_v2_kernelI13__nv_bfloat16hLi112ELi32ELi128ELNS_18Fp8KVCacheDataTypeE1ELb1ELi512EEEvPfS3_PT_PKS4_PKT0_SA_ifPKiSC_iPKfiiiSE_SE_iiiii --------------------------
	.section	.nv.shared._ZN4vllm25paged_attention_v2_kernelI13__nv_bfloat16hLi112ELi32ELi128ELNS_18Fp8KVCacheDataTypeE1ELb1ELi512EEEvPfS3_PT_PKS4_PKT0_SA_ifPKiSC_iPKfiiiSE_SE_iiiii,"aw",@nobits
	.sectionflags	@""
	.align	16
.nv.shared._ZN4vllm25paged_attention_v2_kernelI13__nv_bfloat16hLi112ELi32ELi128ELNS_18Fp8KVCacheDataTypeE1ELb1ELi512EEEvPfS3_PT_PKS4_PKT0_SA_ifPKiSC_iPKfiiiSE_SE_iiiii:
	.zero		256


//--------------------- .nv.shared._ZN4vllm25paged_attention_v2_kernelI13__nv_bfloat16hLi96ELi32ELi128ELNS_18Fp8KVCacheDataTypeE1ELb1ELi512EEEvPfS3_PT_PKS4_PKT0_SA_ifPKiSC_iPKfiiiSE_SE_iiiii --------------------------
	.section	.nv.shared._ZN4vllm25paged_attention_v2_kernelI13__nv_bfloat16hLi96ELi32ELi128ELNS_18Fp8KVCacheDataTypeE1ELb1ELi512EEEvPfS3_PT_PKS4_PKT0_SA_ifPKiSC_iPKfiiiSE_SE_iiiii,"aw",@nobits
	.sectionflags	@""
	.align	16
.nv.shared._ZN4vllm25paged_attention_v2_kernelI13__nv_bfloat16hLi96ELi32ELi128ELNS_18Fp8KVCacheDataTypeE1ELb1ELi512EEEvPfS3_PT_PKS4_PKT0_SA_ifPKiSC_iPKfiiiSE_SE_iiiii:
	.zero		224


//--------------------- .nv.shared._ZN4vllm25paged_attention_v2_kernelI13__nv_bfloat16hLi80ELi32ELi128ELNS_18Fp8KVCacheDataTypeE1ELb1ELi512EEEvPfS3_PT_PKS4_PKT0_SA_ifPKiSC_iPKfiiiSE_SE_iiiii --------------------------
	.section	.nv.shared._ZN4vllm25paged_attention_v2_kernelI13__nv_bfloat16hLi80ELi32ELi128ELNS_18Fp8KVCacheDataTypeE1ELb1ELi512EEEvPfS3_PT_PKS4_PKT0_SA_ifPKiSC_iPKfiiiSE_SE_iiiii,"aw",@nobits
	.sectionflags	@""
	.align	16
.nv.shared._ZN4vllm25paged_attention_v2_kernelI13__nv_bfloat16hLi80ELi32ELi128ELNS_18Fp8KVCacheDataTypeE1ELb1ELi512EEEvPfS3_PT_PKS4_PKT0_SA_ifPKiSC_iPKfiiiSE_SE_iiiii:
	.zero		192


//--------------------- .nv.shared._ZN4vllm25paged_attention_v2_kernelI13__nv_bfloat16hLi64ELi32ELi128ELNS_18Fp8KVCacheDataTypeE1ELb1ELi512EEEvPfS3_PT_PKS4_PKT0_SA_ifPKiSC_iPKfiiiSE_SE_iiiii --------------------------
	.section	.nv.shared._ZN4vllm25paged_attention_v2_kernelI13__nv_bfloat16hLi64ELi32ELi128ELNS_18Fp8KVCacheDataTypeE1ELb1ELi512EEEvPfS3_PT_PKS4_PKT0_SA_ifPKiSC_iPKfiiiSE_SE_iiiii,"aw",@nobits
	.sectionflags	@""
	.align	16
.nv.shared._ZN4vllm25paged_attention_v2_kernelI13__nv_bfloat16hLi64ELi32ELi128ELNS_18Fp8KVCacheDataTypeE1ELb1ELi512EEEvPfS3_PT_PKS4_PKT0_SA_ifPKiSC_iPKfiiiSE_SE_iiiii:
	.zero		160


//--------------------- .nv.shared._ZN4vllm25paged_attention_v2_kernelI13__nv_bfloat16hLi32ELi32ELi128ELNS_18Fp8KVCacheDataTypeE1ELb1ELi512EEEvPfS3_PT_PKS4_PKT0_SA_ifPKiSC_iPKfiiiSE_SE_iiiii --------------------------
	.section	.nv.shared._ZN4vllm25paged_attention_v2_kernelI13__nv_bfloat16hLi32ELi32ELi128ELNS_18Fp8KVCacheDataTypeE1ELb1ELi512EEEvPfS3_PT_PKS4_PKT0_SA_ifPKiSC_iPKfiiiSE_SE_iiiii,"aw",@nobits
	.sectionflags	@""
	.align	16
.nv.shared._ZN4vllm25paged_attention_v2_kernelI13__nv_bfloat16hLi32ELi32ELi128ELNS_18Fp8KVCacheDataTypeE1ELb1ELi512EEEvPfS3_PT_PKS4_PKT0_SA_ifPKiSC_iPKfiiiSE_SE_iiiii:
	.zero		96


//--------------------- .nv.shared._ZN4vllm25paged_attention_v2_kernelI13__nv_bfloat16hLi256ELi16ELi128ELNS_18Fp8KVCacheDataTypeE1ELb0ELi512EEEvPfS3_PT_PKS4_PKT0_SA_ifPKiSC_iPKfiiiSE_SE_iiiii --------------------------
	.section	.nv.shared._ZN4vllm25paged_attention_v2_kernelI13__nv_bfloat16hLi256ELi16ELi128ELNS_18Fp8KVCacheDataTypeE1ELb0ELi512EEEvPfS3_PT_PKS4_PKT0_SA_ifPKiSC_iPKfiiiSE_SE_iiiii,"aw",@nobits
	.sectionflags	@""
	.align	16
.nv.shared._ZN4vllm25paged_attention_v2_kernelI13__nv_bfloat16hLi256ELi16ELi128ELNS_18Fp8KVCacheDataTypeE1ELb0ELi512EEEvPfS3_PT_PKS4_PKT0_SA_ifPKiSC_iPKfiiiSE_SE_iiiii:
	.zero		544


//--------------------- .nv.shared._ZN4vllm25paged_attention_v2_kernelI13__nv_bfloat16hLi192ELi16ELi128ELNS_18Fp8KVCacheDataTypeE1ELb0ELi512EEEvPfS3_PT_PKS4_PKT0_SA_ifPKiSC_iPKfiiiSE_SE_iiiii --------------------------
	.section	.nv.shared._ZN4vllm25paged_attention_v2_kernelI13__nv_bfloat16hLi192ELi16ELi128ELNS_18Fp8KVCacheDataTypeE1ELb0ELi512EEEvPfS3_PT_PKS4_PKT0_SA_ifPKiSC_iPKfiiiSE_SE_iiiii,"aw",@nobits
	.sectionflags	@""
	.align	16
.nv.shared._ZN4vllm25paged_attention_v2_kernelI13__nv_bfloat16hLi192ELi16ELi128ELNS_18Fp8KVCacheDataTypeE1ELb0ELi512EEEvPfS3_PT_PKS4_PKT0_SA_ifPKiSC_iPKfiiiSE_SE_iiiii:
	.zero		416


//--------------------- .nv.shared._ZN4vllm25paged_attention_v2_kernelI13__nv_bfloat16hLi128ELi16ELi128ELNS_18Fp8KVCacheDataTypeE1ELb0ELi512EEEvPfS3_PT_PKS4_PKT0_SA_ifPKiSC_iPKfiiiSE_SE_iiiii --------------------------
	.section	.nv.shared._ZN4vllm25paged_attention_v2_kernelI13__nv_bfloat16hLi128ELi16ELi128ELNS_18Fp8KVCacheDataTypeE1ELb0ELi512EEEvPfS3_PT_PKS4_PKT0_SA_ifPKiSC_iPKfiiiSE_SE_iiiii,"aw",@nobits
	.sectionflags	@""
	.align	16
.nv.shared._ZN4vllm25paged_attention_v2_kernelI13__nv_bfloat16hLi128ELi16ELi128ELNS_18Fp8KVCacheDataTypeE1ELb0ELi512EEEvPfS3_PT_PKS4_PKT0_SA_ifPKiSC_iPKfiiiSE_SE_iiiii:
	.zero		288


//--------------------- .nv.shared._ZN4vllm25paged_attention_v2_kernelI13__nv_bfloat16hLi120ELi16ELi128ELNS_18Fp8KVCacheDataTypeE1ELb0ELi512EEEvPfS3_PT_PKS4_PKT0_SA_ifPKiSC_iPKfiiiSE_SE_iiiii --------------------------
	.section	.nv.shared._ZN4vllm25paged_attention_v2_kernelI13__nv_bfloat16hLi120ELi16ELi128ELNS_18Fp8KVCacheDataTypeE1ELb0ELi512EEEvPfS3_PT_PKS4_PKT0_SA_ifPKiSC_iPKfiiiSE_SE_iiiii,"aw",@nobits
	.sectionflags	@""
	.align	16
.nv.shared._ZN4vllm25paged_attention_v2_kernelI13__nv_bfloat16hLi120ELi16ELi128ELNS_18Fp8KVCacheDataTypeE1ELb0ELi512EEEvPfS3_PT_PKS4_PKT0_SA_ifPKiSC_iPKfiiiSE_SE_iiiii:
	.zero		272


//--------------------- .nv.shared._ZN4vllm25paged_attention_v2_kernelI13__nv_bfloat16hLi112ELi16ELi128ELNS_18Fp8KVCacheDataTypeE1ELb0ELi512EEEvPfS3_PT_PKS4_PKT0_SA_ifPKiSC_iPKfiiiSE_SE_iiiii --------------------------
	.section	.nv.shared._ZN4vllm25paged_attention_v2_kernelI13__nv_bfloat16hLi112ELi16ELi128ELNS_18Fp8KVCacheDataTypeE1ELb0ELi512EEEvPfS3_PT_PKS4_PKT0_SA_ifPKiSC_iPKfiiiSE_SE_iiiii,"aw",@nobits
	.sectionflags	@""
	.align	16
.nv.shared._ZN4vllm25paged_attention_v2_kernelI13__nv_bfloat16hLi112ELi16ELi128ELNS_18Fp8KVCacheDataTypeE1ELb0ELi512EEEvPfS3_PT_PKS4_PKT0_SA_ifPKiSC_iPKfiiiSE_SE_iiiii:
	.zero		256


//--------------------- .nv.shared._ZN4vllm25paged_attention_v2_kernelI13__nv_bfloat16hLi96ELi16ELi128ELNS_18Fp8KVCacheDataTypeE1ELb0ELi512EEEvPfS3_PT_PKS4_PKT0_SA_ifPKiSC_iPKfiiiSE_SE_iiiii --------------------------
	.section	.nv.shared._ZN4vllm25paged_attention_v2_kernelI13__nv_bfloat16hLi96ELi16ELi128ELNS_18Fp8KVCacheDataTypeE1ELb0ELi512EEEvPfS3_PT_PKS4_PKT0_SA_ifPKiSC_iPKfiiiSE_SE_iiiii,"aw",@nobits
	.sectionflags	@""
	.align	16
.nv.shared._ZN4vllm25paged_attention_v2_kernelI13__nv_bfloat16hLi96ELi16ELi128ELNS_18Fp8KVCacheDataTypeE1ELb0ELi512EEEvPfS3_PT_PKS4_PKT0_SA_ifPKiSC_iPKfiiiSE_SE_iiiii:
	.zero		224


//--------------------- .nv.shared._ZN4vllm25paged_attention_v2_kernelI13__nv_bfloat16hLi80ELi16ELi128ELNS_18Fp8KVCacheDataTypeE1ELb0ELi512EEEvPfS3_PT_PKS4_PKT0_SA_ifPKiSC_iPKfiiiSE_SE_iiiii --------------------------
	.section	.nv.shared._ZN4vllm25paged_attention_v2_kernelI13__nv_bfloat16hLi80ELi16ELi128ELNS_18Fp8KVCacheDataTypeE1ELb0ELi512EEEvPfS3_PT_PKS4_PKT0_SA_ifPKiSC_iPKfiiiSE_SE_iiiii,"aw",@nobits
	.sectionflags	@""
	.align	16
.nv.shared._ZN4vllm25paged_attention_v2_kernelI13__nv_bfloat16hLi80ELi16ELi128ELNS_18Fp8KVCacheDataTypeE1ELb0ELi512EEEvPfS3_PT_PKS4_PKT0_SA_ifPKiSC_iPKfiiiSE_SE_iiiii:
	.zero		192


//--------------------- .nv.shared._ZN4vllm25paged_attention_v2_kernelI13__nv_bfloat16hLi64ELi16ELi128ELNS_18Fp8KVCacheDataTypeE1ELb0ELi512EEEvPfS3_PT_PKS4_PKT0_SA_ifPKiSC_iPKfiiiSE_SE_iiiii --------------------------
	.section	.nv.shared._ZN4vllm25paged_attention_v2_kernelI13__nv_bfloat16hLi64ELi16ELi128ELNS_18Fp8KVCacheDataTypeE1ELb0ELi512EEEvPfS3_PT_PKS4_PKT0_SA_ifPKiSC_iPKfiiiSE_SE_iiiii,"aw",@nobits
	.sectionflags	@""
	.align	16
.nv.shared._ZN4vllm25paged_attention_v2_kernelI13__nv_bfloat16hLi64ELi16ELi128ELNS_18Fp8KVCacheDataTypeE1ELb0ELi512EEEvPfS3_PT_PKS4_PKT0_SA_ifPKiSC_iPKfiiiSE_SE_iiiii:
	.zero		160


//--------------------- .nv.shared._ZN4vllm25paged_attention_v2_kernelI13__nv_bfloat16hLi32ELi16ELi128ELNS_18Fp8KVCacheDataTypeE1ELb0ELi512EEEvPfS3_PT_PKS4_PKT0_SA_ifPKiSC_iPKfiiiSE_SE_iiiii --------------------------
	.section	.nv.shared._ZN4vllm25paged_attention_v2_kernelI13__nv_bfloat16hLi32ELi16ELi128ELNS_18Fp8KVCacheDataTypeE1ELb0ELi512EEEvPfS3_PT_PKS4_PKT0_SA_ifPKiSC_iPKfiiiSE_SE_iiiii,"aw",@nobits
	.sectionflags	@""
	.align	16
.nv.shared._ZN4vllm25paged_attention_v2_kernelI13__nv_bfloat16hLi32ELi16ELi128ELNS_18Fp8KVCacheDataTypeE1ELb0ELi512EEEvPfS3_PT_PKS4_PKT0_SA_ifPKiSC_iPKfiiiSE_SE_iiiii:
	.zero		96


//--------------------- .nv.shared._ZN4vllm25paged_attention_v2_kernelI13__nv_bfloat16hLi256ELi16ELi128ELNS_18Fp8KVCacheDataTypeE1ELb1ELi512EEEvPfS3_PT_PKS4_PKT0_SA_ifPKiSC_iPKfiiiSE_SE_iiiii --------------------------
	.section	.nv.shared._ZN4vllm25paged_attention_v2_kernelI13__nv_bfloat16hLi256ELi16ELi128ELNS_18Fp8KVCacheDataTypeE1ELb1ELi512EEEvPfS3_PT_PKS4_PKT0_SA_ifPKiSC_iPKfiiiSE_SE_iiiii,"aw",@nobits
	.sectionflags	@""
	.align	16
.nv.shared._ZN4vllm25paged_attention_v2_kernelI13__nv_bfloat16hLi256ELi16ELi128ELNS_18Fp8KVCacheDataTypeE1ELb1ELi512EEEvPfS3_PT_PKS4_PKT0_SA_ifPKiSC_iPKfiiiSE_SE_iiiii:
	.zero		544


//--------------------- .nv.shared._ZN4vllm25paged_attention_v2_kernelI13__nv_bfloat16hLi192ELi16ELi128ELNS_18Fp8KVCacheDataTypeE1ELb1ELi512EEEvPfS3_PT_PKS4_PKT0_SA_ifPKiSC_iPKfiiiSE_SE_iiiii --------------------------
	.section	.nv.shared._ZN4vllm25paged_attention_v2_kernelI13__nv_bfloat16hLi192ELi16ELi128ELNS_18Fp8KVCacheDataTypeE1ELb1ELi512EEEvPfS3_PT_PKS4_PKT0_SA_ifPKiSC_iPKfiiiSE_SE_iiiii,"aw",@nobits
	.sectionflags	@""
	.align	16
.nv.shared._ZN4vllm25paged_attention_v2_kernelI13__nv_bfloat16hLi192ELi16ELi128ELNS_18Fp8KVCacheDataTypeE1ELb1ELi512EEEvPfS3_PT_PKS4_PKT0_SA_ifPKiSC_iPKfiiiSE_SE_iiiii:
	.zero		416


//--------------------- .nv.shared._ZN4vllm25paged_attention_v2_kernelI13__nv_bfloat16hLi128ELi16ELi128ELNS_18Fp8KVCacheDataTypeE1ELb1ELi512EEEvPfS3_PT_PKS4_PKT0_SA_ifPKiSC_iPKfiiiSE_SE_iiiii --------------------------
	.section	.nv.shared._ZN4vllm25paged_attention_v2_kernelI13__nv_bfloat16hLi128ELi16ELi128ELNS_18Fp8KVCacheDataTypeE1ELb1ELi512EEEvPfS3_PT_PKS4_PKT0_SA_ifPKiSC_iPKfiiiSE_SE_iiiii,"aw",@nobits
	.sectionflags	@""
	.align	16
.nv.shared._ZN4vllm25paged_attention_v2_kernelI13__nv_bfloat16hLi128ELi16ELi128ELNS_18Fp8KVCacheDataTypeE1ELb1ELi512EEEvPfS3_PT_PKS4_PKT0_SA_ifPKiSC_iPKfiiiSE_SE_iiiii:
	.zero		288


//--------------------- .nv.shared._ZN4vllm25paged_attention_v2_kernelI13__nv_bfloat16hLi120ELi16ELi128ELNS_18Fp8KVCacheDataTypeE1ELb1ELi512EEEvPfS3_PT_PKS4_PKT0_SA_ifPKiSC_iPKfiiiSE_SE_iiiii --------------------------
	.section	.nv.shared._ZN4vllm25paged_attention_v2_kernelI13__nv_bfloat16hLi120ELi16ELi128ELNS_18Fp8KVCacheDataTypeE1ELb1ELi512EEEvPfS3_PT_PKS4_PKT0_SA_ifPKiSC_iPKfiiiSE_SE_iiiii,"aw",@nobits
	.sectionflags	@""
	.align	16
.nv.shared._ZN4vllm25paged_attention_v2_kernelI13__nv_bfloat16hLi120ELi16ELi128ELNS_18Fp8KVCacheDataTypeE1ELb1ELi512EEEvPfS3_PT_PKS4_PKT0_SA_ifPKiSC_iPKfiiiSE_SE_iiiii:
	.zero		272


//--------------------- .nv.shared._ZN4vllm25paged_attention_v2_kernelI13__nv_bfloat16hLi112ELi16ELi128ELNS_18Fp8KVCacheDataTypeE1ELb1ELi512EEEvPfS3_PT_PKS4_PKT0_SA_ifPKiSC_iPKfiiiSE_SE_iiiii --------------------------
	.section	.nv.shared._ZN4vllm25paged_attention_v2_kernelI13__nv_bfloat16hLi112ELi16ELi128ELNS_18Fp8KVCacheDataTypeE1ELb1ELi512EEEvPfS3_PT_PKS4_PKT0_SA_ifPKiSC_iPKfiiiSE_SE_iiiii,"aw",@nobits
	.sectionflags	@""
	.align	16
.nv.shared._ZN4vllm25paged_attention_v2_kernelI13__nv_bfloat16hLi112ELi16ELi128ELNS_18Fp8KVCacheDataTypeE1ELb1ELi512EEEvPfS3_PT_PKS4_PKT0_SA_ifPKiSC_iPKfiiiSE_SE_iiiii:
	.zero		256


//--------------------- .nv.shared._ZN4vllm25paged_attention_v2_kernelI13__nv_bfloat16hLi96ELi16ELi128ELNS_18Fp8KVCacheDataTypeE1ELb1ELi512EEEvPfS3_PT_PKS4_PKT0_SA_ifPKiSC_iPKfiiiSE_SE_iiiii --------------------------
	.section	.nv.shared._ZN4vllm25paged_attention_v2_kernelI13__nv_bfloat16hLi96ELi16ELi128ELNS_18Fp8KVCacheDataTypeE1ELb1ELi512EEEvPfS3_PT_PKS4_PKT0_SA_ifPKiSC_iPKfiiiSE_SE_iiiii,"aw",@nobits
	.sectionflags	@""
	.align	16
.nv.shared._ZN4vllm25paged_attention_v2_kernelI13__nv_bfloat16hLi96ELi16ELi128ELNS_18Fp8KVCacheDataTypeE1ELb1ELi512EEEvPfS3_PT_PKS4_PKT0_SA_ifPKiSC_iPKfiiiSE_SE_iiiii:
	.zero		224


//--------------------- .nv.shared._ZN4vllm25paged_attention_v2_kernelI13__nv_bfloat16hLi80ELi16ELi128ELNS_18Fp8KVCacheDataTypeE1ELb1ELi512EEEvPfS3_PT_PKS4_PKT0_SA_ifPKiSC_iPKfiiiSE_SE_iiiii --------------------------
	.section	.nv.shared._ZN4vllm25paged_attention_v2_kernelI13__nv_bfloat16hLi80ELi16ELi128ELNS_18Fp8KVCacheDataTypeE1ELb1ELi512EEEvPfS3_PT_PKS4_PKT0_SA_ifPKiSC_iPKfiiiSE_SE_iiiii,"aw",@nobits
	.sectionflags	@""
	.align	16
.nv.shared._ZN4vllm25paged_attention_v2_kernelI13__nv_bfloat16hLi80ELi16ELi128ELNS_18Fp8KVCacheDataTypeE1ELb1ELi512EEEvPfS3_PT_PKS4_PKT0_SA_ifPKiSC_iPKfiiiSE_SE_iiiii:
	.zero		192


//--------------------- .nv.shared._ZN4vllm25paged_attention_v2_kernelI13__nv_bfloat16hLi64ELi16ELi128ELNS_18Fp8KVCacheDataTypeE1ELb1ELi512EEEvPfS3_PT_PKS4_PKT0_SA_ifPKiSC_iPKfiiiSE_SE_iiiii --------------------------
	.section	.nv.shared._ZN4vllm25paged_attention_v2_kernelI13__nv_bfloat16hLi64ELi16ELi128ELNS_18Fp8KVCacheDataTypeE1ELb1ELi512EEEvPfS3_PT_PKS4_PKT0_SA_ifPKiSC_iPKfiiiSE_SE_iiiii,"aw",@nobits
	.sectionflags	@""
	.align	16
.nv.shared._ZN4vllm25paged_attention_v2_kernelI13__nv_bfloat16hLi64ELi16ELi128ELNS_18Fp8KVCacheDataTypeE1ELb1ELi512EEEvPfS3_PT_PKS4_PKT0_SA_ifPKiSC_iPKfiiiSE_SE_iiiii:
	.zero		160


//--------------------- .nv.shared._ZN4vllm25paged_attention_v2_kernelI13__nv_bfloat16hLi32ELi16ELi128ELNS_18Fp8KVCacheDataTypeE1ELb1ELi512EEEvPfS3_PT_PKS4_PKT0_SA_ifPKiSC_iPKfiiiSE_SE_iiiii --------------------------
	.section	.nv.shared._ZN4vllm25paged_attention_v2_kernelI13__nv_bfloat16hLi32ELi16ELi128ELNS_18Fp8KVCacheDataTypeE1ELb1ELi512EEEvPfS3_PT_PKS4_PKT0_SA_ifPKiSC_iPKfiiiSE_SE_iiiii,"aw",@nobits
	.sectionflags	@""
	.align	16
.nv.shared._ZN4vllm25paged_attention_v2_kernelI13__nv_bfloat16hLi32ELi16ELi128ELNS_18Fp8KVCacheDataTypeE1ELb1ELi512EEEvPfS3_PT_PKS4_PKT0_SA_ifPKiSC_iPKfiiiSE_SE_iiiii:
	.zero		96


//--------------------- .nv.shared._ZN4vllm25paged_attention_v2_kernelI13__nv_bfloat16hLi256ELi8ELi128ELNS_18Fp8KVCacheDataTypeE1ELb0ELi512EEEvPfS3_PT_PKS4_PKT0_SA_ifPKiSC_iPKfiiiSE_SE_iiiii --------------------------
	.section	.nv.shared._ZN4vllm25paged_attention_v2_kernelI13__nv_bfloat16hLi256ELi8ELi128ELNS_18Fp8KVCacheDataTypeE1ELb0ELi512EEEvPfS3_PT_PKS4_PKT0_SA_ifPKiSC_iPKfiiiSE_SE_iiiii,"aw",@nobits
	.sectionflags	@""
	.align	16
.nv.shared._ZN4vllm25paged_attention_v2_kernelI13__nv_bfloat16hLi256ELi8ELi128ELNS_18Fp8KVCacheDataTypeE1ELb0ELi512EEEvPfS3_PT_PKS4_PKT0_SA_ifPKiSC_iPKfiiiSE_SE_iiiii:
	.zero		544


//--------------------- .nv.shared._ZN4vllm25paged_attention_v2_kernelI13__nv_bfloat16hLi192ELi8ELi128ELNS_18Fp8KVCacheDataTypeE1ELb0ELi512EEEvPfS3_PT_PKS4_PKT0_SA_ifPKiSC_iPKfiiiSE_SE_iiiii --------------------------
	.section	.nv.shared._ZN4vllm25paged_attention_v2_kernelI13__nv_bfloat16hLi192ELi8ELi128ELNS_18Fp8KVCacheDataTypeE1ELb0ELi512EEEvPfS3_PT_PKS4_PKT0_SA_ifPKiSC_iPKfiiiSE_SE_iiiii,"aw",@nobits
	.sectionflags	@""
	.align	16
.nv.shared._ZN4vllm25paged_attention_v2_kernelI13__nv_bfloat16hLi192ELi8ELi128ELNS_18Fp8KVCacheDataTypeE1ELb0ELi512EEEvPfS3_PT_PKS4_PKT0_SA_ifPKiSC_iPKfiiiSE_SE_iiiii:
	.zero		416


//--------------------- .nv.shared._ZN4vllm25paged_attention_v2_kernelI13__nv_bfloat16hLi128ELi8ELi128ELNS_18Fp8KVCacheDataTypeE1ELb0ELi512EEEvPfS3_PT_PKS4_PKT0_SA_ifPKiSC_iPKfiiiSE_SE_iiiii --------------------------
	.section	.nv.shared._ZN4vllm25paged_attention_v2_kernelI13__nv_bfloat16hLi128ELi8ELi128ELNS_18Fp8KVCacheDataTypeE1ELb0ELi512EEEvPfS3_PT_PKS4_PKT0_SA_ifPKiSC_iPKfiiiSE_SE_iiiii,"aw",@nobits
	.sectionflags	@""
	.align	16
.nv.shared._ZN4vllm25paged_attention_v2_kernelI13__nv_bfloat16hLi128ELi8ELi128ELNS_18Fp8KVCacheDataTypeE1ELb0ELi512EEEvPfS3_PT_PKS4_PKT0_SA_ifPKiSC_iPKfiiiSE_SE_iiiii:
	.zero		288


//--------------------- .nv.shared._ZN4vllm25paged_attention_v2_kernelI13__nv_bfloat16hLi120ELi8ELi128ELNS_18Fp8KVCacheDataTypeE1ELb0ELi512EEEvPfS3_PT_PKS4_PKT0_SA_ifPKiSC_iPKfiiiSE_SE_iiiii --------------------------
	.section	.nv.shared._ZN4vllm25paged_attention_v2_kernelI13__nv_bfloat16hLi120ELi8ELi128ELNS_18Fp8KVCacheDataTypeE1ELb0ELi512EEEvPfS3_PT_PKS4_PKT0_SA_ifPKiSC_iPKfiiiSE_SE_iiiii,"aw",@nobits
	.sectionflags	@""
	.align	16
.nv.shared._ZN4vllm25paged_attention_v2_kernelI13__nv_bfloat16hLi120ELi8ELi128ELNS_18Fp8KVCacheDataTypeE1ELb0ELi512EEEvPfS3_PT_PKS4_PKT0_SA_ifPKiSC_iPKfiiiSE_SE_iiiii:
	.zero		272


//--------------------- .nv.shared._ZN4vllm25paged_attention_v2_kernelI13__nv_bfloat16hLi112ELi8ELi128ELNS_18Fp8KVCacheDataTypeE1ELb0ELi512EEEvPfS3_PT_PKS4_PKT0_SA_ifPKiSC_iPKfiiiSE_SE_iiiii --------------------------
	.section	.nv.shared._ZN4vllm25paged_attention_v2_kernelI13__nv_bfloat16hLi112ELi8ELi128ELNS_18Fp8KVCacheDataTypeE1ELb0ELi512EEEvPfS3_PT_PKS4_PKT0_SA_ifPKiSC_iPKfiiiSE_SE_iiiii,"aw",@nobits
	.sectionflags	@""
	.align	16
.nv.shared._ZN4vllm25paged_attention_v2_kernelI13__nv_bfloat16hLi112ELi8ELi128ELNS_18Fp8KVCacheDataTypeE1ELb0ELi512EEEvPfS3_PT_PKS4_PKT0_SA_ifPKiSC_iPKfiiiSE_SE_iiiii:
	.zero		256


//--------------------- .nv.shared._ZN4vllm25paged_attention_v2_kernelI13__nv_bfloat16hLi96ELi8ELi128ELNS_18Fp8KVCacheDataTypeE1ELb0ELi512EEEvPfS3_PT_PKS4_PKT0_SA_ifPKiSC_iPKfiiiSE_SE_iiiii --------------------------
	.section	.nv.shared._ZN4vllm25paged_attention_v2_kernelI13__nv_bfloat16hLi96ELi8ELi128ELNS_18Fp8KVCacheDataTypeE1ELb0ELi512EEEvPfS3_PT_PKS4_PKT0_SA_ifPKiSC_iPKfiiiSE_SE_iiiii,"aw",@nobits
	.sectionflags	@""
	.align	16
.nv.shared._ZN4vllm25paged_attention_v2_kernelI13__nv_bfloat16hLi96ELi8ELi128ELNS_18Fp8KVCacheDataTypeE1ELb0ELi512EEEvPfS3_PT_PKS4_PKT0_SA_ifPKiSC_iPKfiiiSE_SE_iiiii:
	.zero		224


//--------------------- .nv.shared._ZN4vllm25paged_attention_v2_kernelI13__nv_bfloat16hLi80ELi8ELi128ELNS_18Fp8KVCacheDataTypeE1ELb0ELi512EEEvPfS3_PT_PKS4_PKT0_SA_ifPKiSC_iPKfiiiSE_SE_iiiii --------------------------
	.section	.nv.shared._ZN4vllm25paged_attention_v2_kernelI13__nv_bfloat16hLi80ELi8ELi128ELNS_18Fp8KVCacheDataTypeE1ELb0ELi512EEEvPfS3_PT_PKS4_PKT0_SA_ifPKiSC_iPKfiiiSE_SE_iiiii,"aw",@nobits
	.sectionflags	@""
	.align	16
.nv.shared._ZN4vllm25paged_attention_v2_kernelI13__nv_bfloat16hLi80ELi8ELi128ELNS_18Fp8KVCacheDataTypeE1ELb0ELi512EEEvPfS3_PT_PKS4_PKT0_SA_ifPKiSC_iPKfiiiSE_SE_iiiii:
	.zero		192


//--------------------- .nv.shared._ZN4vllm25paged_attention_v2_kernelI13__nv_bfloat16hLi64ELi8ELi128ELNS_18Fp8KVCacheDataTypeE1ELb0ELi512EEEvPfS3_PT_PKS4_PKT0_SA_ifPKiSC_iPKfiiiSE_SE_iiiii --------------------------
	.section	.nv.shared._ZN4vllm25paged_attention_v2_kernelI13__nv_bfloat16hLi64ELi8ELi128ELNS_18Fp8KVCacheDataTypeE1ELb0ELi512EEEvPfS3_PT_PKS4_PKT0_SA_ifPKiSC_iPKfiiiSE_SE_iiiii,"aw",@nobits
	.sectionflags	@""
	.align	16
.nv.shared._ZN4vllm25paged_attention_v2_kernelI13__nv_bfloat16hLi64ELi8ELi128ELNS_18Fp8KVCacheDataTypeE1ELb0ELi512EEEvPfS3_PT_PKS4_PKT0_SA_ifPKiSC_iPKfiiiSE_SE_iiiii:
	.zero		160


//--------------------- .nv.shared._ZN4vllm25paged_attention_v2_kernelI13__nv_bfloat16hLi32ELi8ELi128ELNS_18Fp8KVCacheDataTypeE1ELb0ELi512EEEvPfS3_PT_PKS4_PKT0_SA_ifPKiSC_iPKfiiiSE_SE_iiiii --------------------------
	.section	.nv.shared._ZN4vllm25paged_attention_v2_kernelI13__nv_bfloat16hLi32ELi8ELi128ELNS_18Fp8KVCacheDataTypeE1ELb0ELi512EEEvPfS3_PT_PKS4_PKT0_SA_ifPKiSC_iPKfiiiSE_SE_iiiii,"aw",@nobits
	.sectionflags	@""
	.align	16
.nv.shared._ZN4vllm25paged_attention_v2_kernelI13__nv_bfloat16hLi32ELi8ELi128ELNS_18Fp8KVCacheDataTypeE1ELb0ELi512EEEvPfS3_PT_PKS4_PKT0_SA_ifPKiSC_iPKfiiiSE_SE_iiiii:
	.zero		96


//--------------------- .nv.shared._ZN4vllm25paged_attention_v2_kernelI13__nv_bfloat16hLi256ELi8ELi128ELNS_18Fp8KVCacheDataTypeE1ELb1ELi512EEEvPfS3_PT_PKS4_PKT0_SA_ifPKiSC_iPKfiiiSE_SE_iiiii --------------------------
	.section	.nv.shared._ZN4vllm25paged_attention_v2_kernelI13__nv_bfloat16hLi256ELi8ELi128ELNS_18Fp8KVCacheDataTypeE1ELb1ELi512EEEvPfS3_PT_PKS4_PKT0_SA_ifPKiSC_iPKfiiiSE_SE_iiiii,"aw",@nobits
	.sectionflags	@""
	.align	16
.nv.shared._ZN4vllm25paged_attention_v2_kernelI13__nv_bfloat16hLi256ELi8ELi128ELNS_18Fp8KVCacheDataTypeE1ELb1ELi512EEEvPfS3_PT_PKS4_PKT0_SA_ifPKiSC_iPKfiiiSE_SE_iiiii:
	.zero		544


//--------------------- .nv.shared._ZN4vllm25paged_attention_v2_kernelI13__nv_bfloat16hLi192ELi8ELi128ELNS_18Fp8KVCacheDataTypeE1ELb1ELi512EEEvPfS3_PT_PKS4_PKT0_SA_ifPKiSC_iPKfiiiSE_SE_iiiii --------------------------
	.section	.nv.shared._ZN4vllm25paged_attention_v2_kernelI13__nv_bfloat16hLi192ELi8ELi128ELNS_18Fp8KVCacheDataTypeE1ELb1ELi512EEEvPfS3_PT_PKS4_PKT0_SA_ifPKiSC_iPKfiiiSE_SE_iiiii,"aw",@nobits
	.sectionflags	@""
	.align	16
.nv.shared._ZN4vllm25paged_attention_v2_kernelI13__nv_bfloat16hLi192ELi8ELi128ELNS_18Fp8KVCacheDataTypeE1ELb1ELi512EEEvPfS3_PT_PKS4_PKT0_SA_ifPKiSC_iPKfiiiSE_SE_iiiii:
	.zero		416


//--------------------- .nv.shared._ZN4vllm25paged_attention_v2_kernelI13__nv_bfloat16hLi128ELi8ELi128ELNS_18Fp8KVCacheDataTypeE1ELb1ELi512EEEvPfS3_PT_PKS4_PKT0_SA_ifPKiSC_iPKfiiiSE_SE_iiiii --------------------------
	.section	.nv.shared._ZN4vllm25paged_attention_v2_kernelI13__nv_bfloat16hLi128ELi8ELi128ELNS_18Fp8KVCacheDataTypeE1ELb1ELi512EEEvPfS3_PT_PKS4_PKT0_SA_ifPKiSC_iPKfiiiSE_SE_iiiii,"aw",@nobits
	.sectionflags	@""
	.align	16
.nv.shared._ZN4vllm25paged_attention_v2_kernelI13__nv_bfloat16hLi128ELi8ELi128ELNS_18Fp8KVCacheDataTypeE1ELb1ELi512EEEvPfS3_PT_PKS4_PKT0_SA_ifPKiSC_iPKfiiiSE_SE_iiiii:
	.zero		288


//--------------------- .nv.shared._ZN4vllm25paged_attention_v2_kernelI13__nv_bfloat16hLi120ELi8ELi128ELNS_18Fp8KVCacheDataTypeE1ELb1ELi512EEEvPfS3_PT_PKS4_PKT0_SA_ifPKiSC_iPKfiiiSE_SE_iiiii --------------------------
	.section	.nv.shared._ZN4vllm25paged_attention_v2_kernelI13__nv_bfloat16hLi120ELi8ELi128ELNS_18Fp8KVCacheDataTypeE1ELb1ELi512EEEvPfS3_PT_PKS4_PKT0_SA_ifPKiSC_iPKfiiiSE_SE_iiiii,"aw",@nobits
	.sectionflags	@""
	.align	16
.nv.shared._ZN4vllm25paged_attention_v2_kernelI13__nv_bfloat16hLi120ELi8ELi128ELNS_18Fp8KVCacheDataTypeE1ELb1ELi512EEEvPfS3_PT_PKS4_PKT0_SA_ifPKiSC_iPKfiiiSE_SE_iiiii:
	.zero		272


//--------------------- .nv.shared._ZN4vllm25paged_attention_v2_kernelI13__nv_bfloat16hLi112ELi8ELi128ELNS_18Fp8KVCacheDataTypeE1ELb1ELi512EEEvPfS3_PT_PKS4_PKT0_SA_ifPKiSC_iPKfiiiSE_SE_iiiii --------------------------
	.section	.nv.shared._ZN4vllm25paged_attention_v2_kernelI13__nv_bfloat16hLi112ELi8ELi128ELNS_18Fp8KVCacheDataTypeE1ELb1ELi512EEEvPfS3_PT_PKS4_PKT0_SA_ifPKiSC_iPKfiiiSE_SE_iiiii,"aw",@nobits
	.sectionflags	@""
	.align	16
.nv.shared._ZN4vllm25paged_attention_v2_kernelI13__nv_bfloat16hLi112ELi8ELi128ELNS_18Fp8KVCacheDataTypeE1ELb1ELi512EEEvPfS3_PT_PKS4_PKT0_SA_ifPKiSC_iPKfiiiSE_SE_iiiii:
	.zero		256


//--------------------- .nv.shared._ZN4vllm25paged_attention_v2_kernelI13__nv_bfloat16hLi96ELi8ELi128ELNS_18Fp8KVCacheDataTypeE1ELb1ELi512EEEvPfS3_PT_PKS4_PKT0_SA_ifPKiSC_iPKfiiiSE_SE_iiiii --------------------------
	.section	.nv.shared._ZN4vllm25paged_attention_v2_kernelI13__nv_bfloat16hLi96ELi8ELi128ELNS_18Fp8KVCacheDataTypeE1ELb1ELi512EEEvPfS3_PT_PKS4_PKT0_SA_ifPKiSC_iPKfiiiSE_SE_iiiii,"aw",@nobits
	.sectionflags	@""
	.align	16
.nv.shared._ZN4vllm25paged_attention_v2_kernelI13__nv_bfloat16hLi96ELi8ELi128ELNS_18Fp8KVCacheDataTypeE1ELb1ELi512EEEvPfS3_PT_PKS4_PKT0_SA_ifPKiSC_iPKfiiiSE_SE_iiiii:
	.zero		224


//--------------------- .nv.shared._ZN4vllm25paged_attention_v2_kernelI13__nv_bfloat16hLi80ELi8ELi128ELNS_18Fp8KVCacheDataTypeE1ELb1ELi512EEEvPfS3_PT_PKS4_PKT0_SA_ifPKiSC_iPKfiiiSE_SE_iiiii --------------------------
	.section	.nv.shared._ZN4vllm25paged_attention_v2_kernelI13__nv_bfloat16hLi80ELi8ELi128ELNS_18Fp8KVCacheDataTypeE1ELb1ELi512EEEvPfS3_PT_PKS4_PKT0_SA_ifPKiSC_iPKfiiiSE_SE_iiiii,"aw",@nobits
	.sectionflags	@""
	.align	16
.nv.shared._ZN4vllm25paged_attention_v2_kernelI13__nv_bfloat16hLi80ELi8ELi128ELNS_18Fp8KVCacheDataTypeE1ELb1ELi512EEEvPfS3_PT_PKS4_PKT0_SA_ifPKiSC_iPKfiiiSE_SE_iiiii:
	.zero		192


//--------------------- .nv.shared._ZN4vllm25paged_attention_v2_kernelI13__nv_bfloat16hLi64ELi8ELi128ELNS_18Fp8KVCacheDataTypeE1ELb1ELi512EEEvPfS3_PT_PKS4_PKT0_SA_ifPKiSC_iPKfiiiSE_SE_iiiii --------------------------
	.section	.nv.shared._ZN4vllm25paged_attention_v2_kernelI13__nv_bfloat16hLi64ELi8ELi128ELNS_18Fp8KVCacheDataTypeE1ELb1ELi512EEEvPfS3_PT_PKS4_PKT0_SA_ifPKiSC_iPKfiiiSE_SE_iiiii,"aw",@nobits
	.sectionflags	@""
	.align	16
.nv.shared._ZN4vllm25paged_attention_v2_kernelI13__nv_bfloat16hLi64ELi8ELi128ELNS_18Fp8KVCacheDataTypeE1ELb1ELi512EEEvPfS3_PT_PKS4_PKT0_SA_ifPKiSC_iPKfiiiSE_SE_iiiii:
	.zero		160


//--------------------- .nv.shared._ZN4vllm25paged_attention_v2_kernelI13__nv_bfloat16hLi32ELi8ELi128ELNS_18Fp8KVCacheDataTypeE1ELb1ELi512EEEvPfS3_PT_PKS4_PKT0_SA_ifPKiSC_iPKfiiiSE_SE_iiiii --------------------------
	.section	.nv.shared._ZN4vllm25paged_attention_v2_kernelI13__nv_bfloat16hLi32ELi8ELi128ELNS_18Fp8KVCacheDataTypeE1ELb1ELi512EEEvPfS3_PT_PKS4_PKT0_SA_ifPKiSC_iPKfiiiSE_SE_iiiii,"aw",@nobits
	.sectionflags	@""
	.align	16
.nv.shared._ZN4vllm25paged_attention_v2_kernelI13__nv_bfloat16hLi32ELi8ELi128ELNS_18Fp8KVCacheDataTypeE1ELb1ELi512EEEvPfS3_PT_PKS4_PKT0_SA_ifPKiSC_iPKfiiiSE_SE_iiiii:
	.zero		96


//--------------------- .nv.shared._ZN4vllm25paged_attention_v2_kernelIthLi256ELi32ELi128ELNS_18Fp8KVCacheDataTypeE1ELb0ELi512EEEvPfS2_PT_PKS3_PKT0_S9_ifPKiSB_iPKfiiiSD_SD_iiiii --------------------------
	.section	.nv.shared._ZN4vllm25paged_attention_v2_kernelIthLi256ELi32ELi128ELNS_18Fp8KVCacheDataTypeE1ELb0ELi512EEEvPfS2_PT_PKS3_PKT0_S9_ifPKiSB_iPKfiiiSD_SD_iiiii,"aw",@nobits
	.sectionflags	@""
	.align	16
.nv.shared._ZN4vllm25paged_attention_v2_kernelIthLi256ELi32ELi128ELNS_18Fp8KVCacheDataTypeE1ELb0ELi512EEEvPfS2_PT_PKS3_PKT0_S9_ifPKiSB_iPKfiiiSD_SD_iiiii:
	.zero		32


//--------------------- .nv.shared._ZN4vllm25paged_attention_v2_kernelIthLi192ELi32ELi128ELNS_18Fp8KVCacheDataTypeE1ELb0ELi512EEEvPfS2_PT_PKS3_PKT0_S9_ifPKiSB_iPKfiiiSD_SD_iiiii --------------------------
	.section	.nv.shared._ZN4vllm25paged_attention_v2_kernelIthLi192ELi32ELi128ELNS_18Fp8KVCacheDataTypeE1ELb0ELi512EEEvPfS2_PT_PKS3_PKT0_S9_ifPKiSB_iPKfiiiSD_SD_iiiii,"aw",@nobits
	.sectionflags	@""
	.align	16
.nv.shared._ZN4vllm25paged_attention_v2_kernelIthLi192ELi32ELi128ELNS_18Fp8KVCacheDataTypeE1ELb0ELi512EEEvPfS2_PT_PKS3_PKT0_S9_ifPKiSB_iPKfiiiSD_SD_iiiii:
	.zero		32


//--------------------- .nv.shared._ZN4vllm25paged_attention_v2_kernelIthLi128ELi32ELi128ELNS_18Fp8KVCacheDataTypeE1ELb0ELi512EEEvPfS2_PT_PKS3_PKT0_S9_ifPKiSB_iPKfiiiSD_SD_iiiii --------------------------
	.section	.nv.shared._ZN4vllm25paged_attention_v2_kernelIthLi128ELi32ELi128ELNS_18Fp8KVCacheDataTypeE1ELb0ELi512EEEvPfS2_PT_PKS3_PKT0_S9_ifPKiSB_iPKfiiiSD_SD_iiiii,"aw",@nobits
	.sectionflags	@""
	.align	16
.nv.shared._ZN4vllm25paged_attention_v2_kernelIthLi128ELi32ELi128ELNS_18Fp8KVCacheDataTypeE1ELb0ELi512EEEvPfS2_PT_PKS3_PKT0_S9_ifPKiSB_iPKfiiiSD_SD_iiiii:
	.zero		32


//--------------------- .nv.shared._ZN4vllm25paged_attention_v2_kernelIthLi120ELi32ELi128ELNS_18Fp8KVCacheDataTypeE1ELb0ELi512EEEvPfS2_PT_PKS3_PKT0_S9_ifPKiSB_iPKfiiiSD_SD_iiiii --------------------------
	.section	.nv.shared._ZN4vllm25paged_attention_v2_kernelIthLi120ELi32ELi128ELNS_18Fp8KVCacheDataTypeE1ELb0ELi512EEEvPfS2_PT_PKS3_PKT0_S9_ifPKiSB_iPKfiiiSD_SD_iiiii,"aw",@nobits
	.sectionflags	@""
	.align	16
.nv.shared._ZN4vllm25paged_attention_v2_kernelIthLi120ELi32ELi128ELNS_18Fp8KVCacheDataTypeE1ELb0ELi512EEEvPfS2_PT_PKS3_PKT0_S9_ifPKiSB_iPKfiiiSD_SD_iiiii:
	.zero		32


//--------------------- .nv.shared._ZN4vllm25paged_attention_v2_kernelIthLi112ELi32ELi128ELNS_18Fp8KVCacheDataTypeE1ELb0ELi512EEEvPfS2_PT_PKS3_PKT0_S9_ifPKiSB_iPKfiiiSD_SD_iiiii --------------------------
	.section	.nv.shared._ZN4vllm25paged_attention_v2_kernelIthLi112ELi32ELi128ELNS_18Fp8KVCacheDataTypeE1ELb0ELi512EEEvPfS2_PT_PKS3_PKT0_S9_ifPKiSB_iPKfiiiSD_SD_iiiii,"aw",@nobits
	.sectionflags	@""
	.align	16
.nv.shared._ZN4vllm25paged_attention_v2_kernelIthLi112ELi32ELi128ELNS_18Fp8KVCacheDataTypeE1ELb0ELi512EEEvPfS2_PT_PKS3_PKT0_S9_ifPKiSB_iPKfiiiSD_SD_iiiii:
	.zero		32


//--------------------- .nv.shared._ZN4vllm25paged_attention_v2_kernelIthLi96ELi32ELi128ELNS_18Fp8KVCacheDataTypeE1ELb0ELi512EEEvPfS2_PT_PKS3_PKT0_S9_ifPKiSB_iPKfiiiSD_SD_iiiii --------------------------
	.section	.nv.shared._ZN4vllm25paged_attention_v2_kernelIthLi96ELi32ELi128ELNS_18Fp8KVCacheDataTypeE1ELb0ELi512EEEvPfS2_PT_PKS3_PKT0_S9_ifPKiSB_iPKfiiiSD_SD_iiiii,"aw",@nobits
	.sectionflags	@""
	.align	16
.nv.shared._ZN4vllm25paged_attention_v2_kernelIthLi96ELi32ELi128ELNS_18Fp8KVCacheDataTypeE1ELb0ELi512EEEvPfS2_PT_PKS3_PKT0_S9_ifPKiSB_iPKfiiiSD_SD_iiiii:
	.zero		32


//--------------------- .nv.shared._ZN4vllm25paged_attention_v2_kernelIthLi80ELi32ELi128ELNS_18Fp8KVCacheDataTypeE1ELb0ELi512EEEvPfS2_PT_PKS3_PKT0_S9_ifPKiSB_iPKfiiiSD_SD_iiiii --------------------------
	.section	.nv.shared._ZN4vllm25paged_attention_v2_kernelIthLi80ELi32ELi128ELNS_18Fp8KVCacheDataTypeE1ELb0ELi512EEEvPfS2_PT_PKS3_PKT0_S9_ifPKiSB_iPKfiiiSD_SD_iiiii,"aw",@nobits
	.sectionflags	@""
	.align	16
.nv.shared._ZN4vllm25paged_attention_v2_kernelIthLi80ELi32ELi128ELNS_18Fp8KVCacheDataTypeE1ELb0ELi512EEEvPfS2_PT_PKS3_PKT0_S9_ifPKiSB_iPKfiiiSD_SD_iiiii:
	.zero		32


//--------------------- .nv.shared._ZN4vllm25paged_attention_v2_kernelIthLi64ELi32ELi128ELNS_18Fp8KVCacheDataTypeE1ELb0ELi512EEEvPfS2_PT_PKS3_PKT0_S9_ifPKiSB_iPKfiiiSD_SD_iiiii --------------------------
	.section	.nv.shared._ZN4vllm25paged_attention_v2_kernelIthLi64ELi32ELi128ELNS_18Fp8KVCacheDataTypeE1ELb0ELi512EEEvPfS2_PT_PKS3_PKT0_S9_ifPKiSB_iPKfiiiSD_SD_iiiii,"aw",@nobits
	.sectionflags	@""
	.align	16
.nv.shared._ZN4vllm25paged_attention_v2_kernelIthLi64ELi32ELi128ELNS_18Fp8KVCacheDataTypeE1ELb0ELi512EEEvPfS2_PT_PKS3_PKT0_S9_ifPKiSB_iPKfiiiSD_SD_iiiii:
	.zero		32


//--------------------- .nv.shared._ZN4vllm25paged_attention_v2_kernelIthLi32ELi32ELi128ELNS_18Fp8KVCacheDataTypeE1ELb0ELi512EEEvPfS2_PT_PKS3_PKT0_S9_ifPKiSB_iPKfiiiSD_SD_iiiii --------------------------
	.section	.nv.shared._ZN4vllm25paged_attention_v2_kernelIthLi32ELi32ELi128ELNS_18Fp8KVCacheDataTypeE1ELb0ELi512EEEvPfS2_PT_PKS3_PKT0_S9_ifPKiSB_iPKfiiiSD_SD_iiiii,"aw",@nobits
	.sectionflags	@""
	.align	16
.nv.shared._ZN4vllm25paged_attention_v2_kernelIthLi32ELi32ELi128ELNS_18Fp8KVCacheDataTypeE1ELb0ELi512EEEvPfS2_PT_PKS3_PKT0_S9_ifPKiSB_iPKfiiiSD_SD_iiiii:
	.zero		32


//--------------------- .nv.shared._ZN4vllm25paged_attention_v2_kernelIthLi256ELi32ELi128ELNS_18Fp8KVCacheDataTypeE1ELb1ELi512EEEvPfS2_PT_PKS3_PKT0_S9_ifPKiSB_iPKfiiiSD_SD_iiiii --------------------------
	.section	.nv.shared._ZN4vllm25paged_attention_v2_kernelIthLi256ELi32ELi128ELNS_18Fp8KVCacheDataTypeE1ELb1ELi512EEEvPfS2_PT_PKS3_PKT0_S9_ifPKiSB_iPKfiiiSD_SD_iiiii,"aw",@nobits
	.sectionflags	@""
	.align	16
.nv.shared._ZN4vllm25paged_attention_v2_kernelIthLi256ELi32ELi128ELNS_18Fp8KVCacheDataTypeE1ELb1ELi512EEEvPfS2_PT_PKS3_PKT0_S9_ifPKiSB_iPKfiiiSD_SD_iiiii:
	.zero		32


//--------------------- .nv.shared._ZN4vllm25paged_attention_v2_kernelIthLi192ELi32ELi128ELNS_18Fp8KVCacheDataTypeE1ELb1ELi512EEEvPfS2_PT_PKS3_PKT0_S9_ifPKiSB_iPKfiiiSD_SD_iiiii --------------------------
	.section	.nv.shared._ZN4vllm25paged_attention_v2_kernelIthLi192ELi32ELi128ELNS_18Fp8KVCacheDataTypeE1ELb1ELi512EEEvPfS2_PT_PKS3_PKT0_S9_ifPKiSB_iPKfiiiSD_SD_iiiii,"aw",@nobits
	.sectionflags	@""
	.align	16
.nv.shared._ZN4vllm25paged_attention_v2_kernelIthLi192ELi32ELi128ELNS_18Fp8KVCacheDataTypeE1ELb1ELi512EEEvPfS2_PT_PKS3_PKT0_S9_ifPKiSB_iPKfiiiSD_SD_iiiii:
	.zero		32


//--------------------- .nv.shared._ZN4vllm25paged_attention_v2_kernelIthLi128ELi32ELi128ELNS_18Fp8KVCacheDataTypeE1ELb1ELi512EEEvPfS2_PT_PKS3_PKT0_S9_ifPKiSB_iPKfiiiSD_SD_iiiii --------------------------
	.section	.nv.shared._ZN4vllm25paged_attention_v2_kernelIthLi128ELi32ELi128ELNS_18Fp8KVCacheDataTypeE1ELb1ELi512EEEvPfS2_PT_PKS3_PKT0_S9_ifPKiSB_iPKfiiiSD_SD_iiiii,"aw",@nobits
	.sectionflags	@""
	.align	16
.nv.shared._ZN4vllm25paged_attention_v2_kernelIthLi128ELi32ELi128ELNS_18Fp8KVCacheDataTypeE1ELb1ELi512EEEvPfS2_PT_PKS3_PKT0_S9_ifPKiSB_iPKfiiiSD_SD_iiiii:
	.zero		32


//--------------------- .nv.shared._ZN4vllm25paged_attention_v2_kernelIthLi120ELi32ELi128ELNS_18Fp8KVCacheDataTypeE1ELb1ELi512EEEvPfS2_PT_PKS3_PKT0_S9_ifPKiSB_iPKfiiiSD_SD_iiiii --------------------------
	.section	.nv.shared._ZN4vllm25paged_attention_v2_kernelIthLi120ELi32ELi128ELNS_18Fp8KVCacheDataTypeE1ELb1ELi512EEEvPfS2_PT_PKS3_PKT0_S9_ifPKiSB_iPKfiiiSD_SD_iiiii,"aw",@nobits
	.sectionflags	@""
	.align	16
.nv.shared._ZN4vllm25paged_attention_v2_kernelIthLi120ELi32ELi128ELNS_18Fp8KVCacheDataTypeE1ELb1ELi512EEEvPfS2_PT_PKS3_PKT0_S9_ifPKiSB_iPKfiiiSD_SD_iiiii:
	.zero		32


//--------------------- .nv.shared._ZN4vllm25paged_attention_v2_kernelIthLi112ELi32ELi128ELNS_18Fp8KVCacheDataTypeE1ELb1ELi512EEEvPfS2_PT_PKS3_PKT0_S9_ifPKiSB_iPKfiiiSD_SD_iiiii --------------------------
	.section	.nv.shared._ZN4vllm25paged_attention_v2_kernelIthLi112ELi32ELi128ELNS_18Fp8KVCacheDataTypeE1ELb1ELi512EEEvPfS2_PT_PKS3_PKT0_S9_ifPKiSB_iPKfiiiSD_SD_iiiii,"aw",@nobits
	.sectionflags	@""
	.align	16
.nv.shared._ZN4vllm25paged_attention_v2_kernelIthLi112ELi32ELi128ELNS_18Fp8KVCacheDataTypeE1ELb1ELi512EEEvPfS2_PT_PKS3_PKT0_S9_ifPKiSB_iPKfiiiSD_SD_iiiii:
	.zero		32


//--------------------- .nv.shared._ZN4vllm25paged_attention_v2_kernelIthLi96ELi32ELi128ELNS_18Fp8KVCacheDataTypeE1ELb1ELi512EEEvPfS2_PT_PKS3_PKT0_S9_ifPKiSB_iPKfiiiSD_SD_iiiii --------------------------
	.section	.nv.shared._ZN4vllm25paged_attention_v2_kernelIthLi96ELi32ELi128ELNS_18Fp8KVCacheDataTypeE1ELb1ELi512EEEvPfS2_PT_PKS3_PKT0_S9_ifPKiSB_iPKfiiiSD_SD_iiiii,"aw",@nobits
	.sectionflags	@""
	.align	16
.nv.shared._ZN4vllm25paged_attention_v2_kernelIthLi96ELi32ELi128ELNS_18Fp8KVCacheDataTypeE1ELb1ELi512EEEvPfS2_PT_PKS3_PKT0_S9_ifPKiSB_iPKfiiiSD_SD_iiiii:
	.zero		32


//--------------------- .nv.shared._ZN4vllm25paged_attention_v2_kernelIthLi80ELi32ELi128ELNS_18Fp8KVCacheDataTypeE1ELb1ELi512EEEvPfS2_PT_PKS3_PKT0_S9_ifPKiSB_iPKfiiiSD_SD_iiiii --------------------------
	.section	.nv.shared._ZN4vllm25paged_attention_v2_kernelIthLi80ELi32ELi128ELNS_18Fp8KVCacheDataTypeE1ELb1ELi512EEEvPfS2_PT_PKS3_PKT0_S9_ifPKiSB_iPKfiiiSD_SD_iiiii,"aw",@nobits
	.sectionflags	@""
	.align	16
.nv.shared._ZN4vllm25paged_attention_v2_kernelIthLi80ELi32ELi128ELNS_18Fp8KVCacheDataTypeE1ELb1ELi512EEEvPfS2_PT_PKS3_PKT0_S9_ifPKiSB_iPKfiiiSD_SD_iiiii:
	.zero		32


//--------------------- .nv.shared._ZN4vllm25paged_attention_v2_kernelIthLi64ELi32ELi128ELNS_18Fp8KVCacheDataTypeE1ELb1ELi512EEEvPfS2_PT_PKS3_PKT0_S9_ifPKiSB_iPKfiiiSD_SD_iiiii --------------------------
	.section	.nv.shared._ZN4vllm25paged_attention_v2_kernelIthLi64ELi32ELi128ELNS_18Fp8KVCacheDataTypeE1ELb1ELi512EEEvPfS2_PT_PKS3_PKT0_S9_ifPKiSB_iPKfiiiSD_SD_iiiii,"aw",@nobits
	.sectionflags	@""
	.align	16
.nv.shared._ZN4vllm25paged_attention_v2_kernelIthLi64ELi32ELi128ELNS_18Fp8KVCacheDataTypeE1ELb1ELi512EEEvPfS2_PT_PKS3_PKT0_S9_ifPKiSB_iPKfiiiSD_SD_iiiii:
	.zero		32


//--------------------- .nv.shared._ZN4vllm25paged_attention_v2_kernelIthLi32ELi32ELi128ELNS_18Fp8KVCacheDataTypeE1ELb1ELi512EEEvPfS2_PT_PKS3_PKT0_S9_ifPKiSB_iPKfiiiSD_SD_iiiii --------------------------
	.section	.nv.shared._ZN4vllm25paged_attention_v2_kernelIthLi32ELi32ELi128ELNS_18Fp8KVCacheDataTypeE1ELb1ELi512EEEvPfS2_PT_PKS3_PKT0_S9_ifPKiSB_iPKfiiiSD_SD_iiiii,"aw",@nobits
	.sectionflags	@""
	.align	16
.nv.shared._ZN4vllm25paged_attention_v2_kernelIthLi32ELi32ELi128ELNS_18Fp8KVCacheDataTypeE1ELb1ELi512EEEvPfS2_PT_PKS3_PKT0_S9_ifPKiSB_iPKfiiiSD_SD_iiiii:
	.zero		32


//--------------------- .nv.shared._ZN4vllm25paged_attention_v2_kernelIthLi256ELi16ELi128ELNS_18Fp8KVCacheDataTypeE1ELb0ELi512EEEvPfS2_PT_PKS3_PKT0_S9_ifPKiSB_iPKfiiiSD_SD_iiiii --------------------------
	.section	.nv.shared._ZN4vllm25paged_attention_v2_kernelIthLi256ELi16ELi128ELNS_18Fp8KVCacheDataTypeE1ELb0ELi512EEEvPfS2_PT_PKS3_PKT0_S9_ifPKiSB_iPKfiiiSD_SD_iiiii,"aw",@nobits
	.sectionflags	@""
	.align	16
.nv.shared._ZN4vllm25paged_attention_v2_kernelIthLi256ELi16ELi128ELNS_18Fp8KVCacheDataTypeE1ELb0ELi512EEEvPfS2_PT_PKS3_PKT0_S9_ifPKiSB_iPKfiiiSD_SD_iiiii:
	.zero		32


//--------------------- .nv.shared._ZN4vllm25paged_attention_v2_kernelIthLi192ELi16ELi128ELNS_18Fp8KVCacheDataTypeE1ELb0ELi512EEEvPfS2_PT_PKS3_PKT0_S9_ifPKiSB_iPKfiiiSD_SD_iiiii --------------------------
	.section	.nv.shared._ZN4vllm25paged_attention_v2_kernelIthLi192ELi16ELi128ELNS_18Fp8KVCacheDataTypeE1ELb0ELi512EEEvPfS2_PT_PKS3_PKT0_S9_ifPKiSB_iPKfiiiSD_SD_iiiii,"aw",@nobits
	.sectionflags	@""
	.align	16
.nv.shared._ZN4vllm25paged_attention_v2_kernelIthLi192ELi16ELi128ELNS_18Fp8KVCacheDataTypeE1ELb0ELi512EEEvPfS2_PT_PKS3_PKT0_S9_ifPKiSB_iPKfiiiSD_SD_iiiii:
	.zero		32


//--------------------- .nv.shared._ZN4vllm25paged_attention_v2_kernelIthLi128ELi16ELi128ELNS_18Fp8KVCacheDataTypeE1ELb0ELi512EEEvPfS2_PT_PKS3_PKT0_S9_ifPKiSB_iPKfiiiSD_SD_iiiii --------------------------
	.section	.nv.shared._ZN4vllm25paged_attention_v2_kernelIthLi128ELi16ELi128ELNS_18Fp8KVCacheDataTypeE1ELb0ELi512EEEvPfS2_PT_PKS3_PKT0_S9_ifPKiSB_iPKfiiiSD_SD_iiiii,"aw",@nobits
	.sectionflags	@""
	.align	16
.nv.shared._ZN4vllm25paged_attention_v2_kernelIthLi128ELi16ELi128ELNS_18Fp8KVCacheDataTypeE1ELb0ELi512EEEvPfS2_PT_PKS3_PKT0_S9_ifPKiSB_iPKfiiiSD_SD_iiiii:
	.zero		32


//--------------------- .nv.shared._ZN4vllm25paged_attention_v2_kernelIthLi120ELi16ELi128ELNS_18Fp8KVCacheDataTypeE1ELb0ELi512EEEvPfS2_PT_PKS3_PKT0_S9_ifPKiSB_iPKfiiiSD_SD_iiiii --------------------------
	.section	.nv.shared._ZN4vllm25paged_attention_v2_kernelIthLi120ELi16ELi128ELNS_18Fp8KVCacheDataTypeE1ELb0ELi512EEEvPfS2_PT_PKS3_PKT0_S9_ifPKiSB_iPKfiiiSD_SD_iiiii,"aw",@nobits
	.sectionflags	@""
	.align	16
.nv.shared._ZN4vllm25paged_attention_v2_kernelIthLi120ELi16ELi128ELNS_18Fp8KVCacheDataTypeE1ELb0ELi512EEEvPfS2_PT_PKS3_PKT0_S9_ifPKiSB_iPKfiiiSD_SD_iiiii:
	.zero		32


//--------------------- .nv.shared._ZN4vllm25paged_attention_v2_kernelIthLi112ELi16ELi128ELNS_18Fp8KVCacheDataTypeE1ELb0ELi512EEEvPfS2_PT_PKS3_PKT0_S9_ifPKiSB_iPKfiiiSD_SD_iiiii --------------------------
	.section	.nv.shared._ZN4vllm25paged_attention_v2_kernelIthLi112ELi16ELi128ELNS_18Fp8KVCacheDataTypeE1ELb0ELi512EEEvPfS2_PT_PKS3_PKT0_S9_ifPKiSB_iPKfiiiSD_SD_iiiii,"aw",@nobits
	.sectionflags	@""
	.align	16
.nv.shared._ZN4vllm25paged_attention_v2_kernelIthLi112ELi16ELi128ELNS_18Fp8KVCacheDataTypeE1ELb0ELi512EEEvPfS2_PT_PKS3_PKT0_S9_ifPKiSB_iPKfiiiSD_SD_iiiii:
	.zero		32


//--------------------- .nv.shared._ZN4vllm25paged_attention_v2_kernelIthLi96ELi16ELi128ELNS_18Fp8KVCacheDataTypeE1ELb0ELi512EEEvPfS2_PT_PKS3_PKT0_S9_ifPKiSB_iPKfiiiSD_SD_iiiii --------------------------
	.section	.nv.shared._ZN4vllm25paged_attention_v2_kernelIthLi96ELi16ELi128ELNS_18Fp8KVCacheDataTypeE1ELb0ELi512EEEvPfS2_PT_PKS3_PKT0_S9_ifPKiSB_iPKfiiiSD_SD_iiiii,"aw",@nobits
	.sectionflags	@""
	.align	16
.nv.shared._ZN4vllm25paged_attention_v2_kernelIthLi96ELi16ELi128ELNS_18Fp8KVCacheDataTypeE1ELb0ELi512EEEvPfS2_PT_PKS3_PKT0_S9_ifPKiSB_iPKfiiiSD_SD_iiiii:
	.zero		32


//--------------------- .nv.shared._ZN4vllm25paged_attention_v2_kernelIthLi80ELi16ELi128ELNS_18Fp8KVCacheDataTypeE1ELb0ELi512EEEvPfS2_PT_PKS3_PKT0_S9_ifPKiSB_iPKfiiiSD_SD_iiiii --------------------------
	.section	.nv.shared._ZN4vllm25paged_attention_v2_kernelIthLi80ELi16ELi128ELNS_18Fp8KVCacheDataTypeE1ELb0ELi512EEEvPfS2_PT_PKS3_PKT0_S9_ifPKiSB_iPKfiiiSD_SD_iiiii,"aw",@nobits
	.sectionflags	@""
	.align	16
.nv.shared._ZN4vllm25paged_attention_v2_kernelIthLi80ELi16ELi128ELNS_18Fp8KVCacheDataTypeE1ELb0ELi512EEEvPfS2_PT_PKS3_PKT0_S9_ifPKiSB_iPKfiiiSD_SD_iiiii:
	.zero		32


//--------------------- .nv.shared._ZN4vllm25paged_attention_v2_kernelIthLi64ELi16ELi128ELNS_18Fp8KVCacheDataTypeE1ELb0ELi512EEEvPfS2_PT_PKS3_PKT0_S9_ifPKiSB_iPKfiiiSD_SD_iiiii --------------------------
	.section	.nv.shared._ZN4vllm25paged_attention_v2_kernelIthLi64ELi16ELi128ELNS_18Fp8KVCacheDataTypeE1ELb0ELi512EEEvPfS2_PT_PKS3_PKT0_S9_ifPKiSB_iPKfiiiSD_SD_iiiii,"aw",@nobits
	.sectionflags	@""
	.align	16
.nv.shared._ZN4vllm25paged_attention_v2_kernelIthLi64ELi16ELi128ELNS_18Fp8KVCacheDataTypeE1ELb0ELi512EEEvPfS2_PT_PKS3_PKT0_S9_ifPKiSB_iPKfiiiSD_SD_iiiii:
	.zero		32


//--------------------- .nv.shared._ZN4vllm25paged_attention_v2_kernelIthLi32ELi16ELi128ELNS_18Fp8KVCacheDataTypeE1ELb0ELi512EEEvPfS2_PT_PKS3_PKT0_S9_ifPKiSB_iPKfiiiSD_SD_iiiii --------------------------
	.section	.nv.shared._ZN4vllm25paged_attention_v2_kernelIthLi32ELi16ELi128ELNS_18Fp8KVCacheDataTypeE1ELb0ELi512EEEvPfS2_PT_PKS3_PKT0_S9_ifPKiSB_iPKfiiiSD_SD_iiiii,"aw",@nobits
	.sectionflags	@""
	.align	16
.nv.shared._ZN4vllm25paged_attention_v2_kernelIthLi32ELi16ELi128ELNS_18Fp8KVCacheDataTypeE1ELb0ELi512EEEvPfS2_PT_PKS3_PKT0_S9_ifPKiSB_iPKfiiiSD_SD_iiiii:
	.zero		32


//--------------------- .nv.shared._ZN4vllm25paged_attention_v2_kernelIthLi256ELi16ELi128ELNS_18Fp8KVCacheDataTypeE1ELb1ELi512EEEvPfS2_PT_PKS3_PKT0_S9_ifPKiSB_iPKfiiiSD_SD_iiiii --------------------------
	.section	.nv.shared._ZN4vllm25paged_attention_v2_kernelIthLi256ELi16ELi128ELNS_18Fp8KVCacheDataTypeE1ELb1ELi512EEEvPfS2_PT_PKS3_PKT0_S9_ifPKiSB_iPKfiiiSD_SD_iiiii,"aw",@nobits
	.sectionflags	@""
	.align	16
.nv.shared._ZN4vllm25paged_attention_v2_kernelIthLi256ELi16ELi128ELNS_18Fp8KVCacheDataTypeE1ELb1ELi512EEEvPfS2_PT_PKS3_PKT0_S9_ifPKiSB_iPKfiiiSD_SD_iiiii:
	.zero		32


//--------------------- .nv.shared._ZN4vllm25paged_attention_v2_kernelIthLi192ELi16ELi128ELNS_18Fp8KVCacheDataTypeE1ELb1ELi512EEEvPfS2_PT_PKS3_PKT0_S9_ifPKiSB_iPKfiiiSD_SD_iiiii --------------------------
	.section	.nv.shared._ZN4vllm25paged_attention_v2_kernelIthLi192ELi16ELi128ELNS_18Fp8KVCacheDataTypeE1ELb1ELi512EEEvPfS2_PT_PKS3_PKT0_S9_ifPKiSB_iPKfiiiSD_SD_iiiii,"aw",@nobits
	.sectionflags	@""
	.align	16
.nv.shared._ZN4vllm25paged_attention_v2_kernelIthLi192ELi16ELi128ELNS_18Fp8KVCacheDataTypeE1ELb1ELi512EEEvPfS2_PT_PKS3_PKT0_S9_ifPKiSB_iPKfiiiSD_SD_iiiii:
	.zero		32


//--------------------- .nv.shared._ZN4vllm25paged_attention_v2_kernelIthLi128ELi16ELi128ELNS_18Fp8KVCacheDataTypeE1ELb1ELi512EEEvPfS2_PT_PKS3_PKT0_S9_ifPKiSB_iPKfiiiSD_SD_iiiii --------------------------
	.section	.nv.shared._ZN4vllm25paged_attention_v2_kernelIthLi128ELi16ELi128ELNS_18Fp8KVCacheDataTypeE1ELb1ELi512EEEvPfS2_PT_PKS3_PKT0_S9_ifPKiSB_iPKfiiiSD_SD_iiiii,"aw",@nobits
	.sectionflags	@""
	.align	16
.nv.shared._ZN4vllm25paged_attention_v2_kernelIthLi128ELi16ELi128ELNS_18Fp8KVCacheDataTypeE1ELb1ELi512EEEvPfS2_PT_PKS3_PKT0_S9_ifPKiSB_iPKfiiiSD_SD_iiiii:
	.zero		32


//--------------------- .nv.shared._ZN4vllm25paged_attention_v2_kernelIthLi120ELi16ELi128ELNS_18Fp8KVCacheDataTypeE1ELb1ELi512EEEvPfS2_PT_PKS3_PKT0_S9_ifPKiSB_iPKfiiiSD_SD_iiiii --------------------------
	.section	.nv.shared._ZN4vllm25paged_attention_v2_kernelIthLi120ELi16ELi128ELNS_18Fp8KVCacheDataTypeE1ELb1ELi512EEEvPfS2_PT_PKS3_PKT0_S9_ifPKiSB_iPKfiiiSD_SD_iiiii,"aw",@nobits
	.sectionflags	@""
	.align	16
.nv.shared._ZN4vllm25paged_attention_v2_kernelIthLi120ELi16ELi128ELNS_18Fp8KVCacheDataTypeE1ELb1ELi512EEEvPfS2_PT_PKS3_PKT0_S9_ifPKiSB_iPKfiiiSD_SD_iiiii:
	.zero		32


//--------------------- .nv.shared._ZN4vllm25paged_attention_v2_kernelIthLi112ELi16ELi128ELNS_18Fp8KVCacheDataTypeE1ELb1ELi512EEEvPfS2_PT_PKS3_PKT0_S9_ifPKiSB_iPKfiiiSD_SD_iiiii --------------------------
	.section	.nv.shared._ZN4vllm25paged_attention_v2_kernelIthLi112ELi16ELi128ELNS_18Fp8KVCacheDataTypeE1ELb1ELi512EEEvPfS2_PT_PKS3_PKT0_S9_ifPKiSB_iPKfiiiSD_SD_iiiii,"aw",@nobits
	.sectionflags	@""
	.align	16
.nv.shared._ZN4vllm25paged_attention_v2_kernelIthLi112ELi16ELi128ELNS_18Fp8KVCacheDataTypeE1ELb1ELi512EEEvPfS2_PT_PKS3_PKT0_S9_ifPKiSB_iPKfiiiSD_SD_iiiii:
	.zero		32


//--------------------- .nv.shared._ZN4vllm25paged_attention_v2_kernelIthLi96ELi16ELi128ELNS_18Fp8KVCacheDataTypeE1ELb1ELi512EEEvPfS2_PT_PKS3_PKT0_S9_ifPKiSB_iPKfiiiSD_SD_iiiii --------------------------
	.section	.nv.shared._ZN4vllm25paged_attention_v2_kernelIthLi96ELi16ELi128ELNS_18Fp8KVCacheDataTypeE1ELb1ELi512EEEvPfS2_PT_PKS3_PKT0_S9_ifPKiSB_iPKfiiiSD_SD_iiiii,"aw",@nobits
	.sectionflags	@""
	.align	16
.nv.shared._ZN4vllm25paged_attention_v2_kernelIthLi96ELi16ELi128ELNS_18Fp8KVCacheDataTypeE1ELb1ELi512EEEvPfS2_PT_PKS3_PKT0_S9_ifPKiSB_iPKfiiiSD_SD_iiiii:
	.zero		32


//--------------------- .nv.shared._ZN4vllm25paged_attention_v2_kernelIthLi80ELi16ELi128ELNS_18Fp8KVCacheDataTypeE1ELb1ELi512EEEvPfS2_PT_PKS3_PKT0_S9_ifPKiSB_iPKfiiiSD_SD_iiiii --------------------------
	.section	.nv.shared._ZN4vllm25paged_attention_v2_kernelIthLi80ELi16ELi128ELNS_18Fp8KVCacheDataTypeE1ELb1ELi512EEEvPfS2_PT_PKS3_PKT0_S9_ifPKiSB_iPKfiiiSD_SD_iiiii,"aw",@nobits
	.sectionflags	@""
	.align	16
.nv.shared._ZN4vllm25paged_attention_v2_kernelIthLi80ELi16ELi128ELNS_18Fp8KVCacheDataTypeE1ELb1ELi512EEEvPfS2_PT_PKS3_PKT0_S9_ifPKiSB_iPKfiiiSD_SD_iiiii:
	.zero		32


//--------------------- .nv.shared._ZN4vllm25paged_attention_v2_kernelIthLi64ELi16ELi128ELNS_18Fp8KVCacheDataTypeE1ELb1ELi512EEEvPfS2_PT_PKS3_PKT0_S9_ifPKiSB_iPKfiiiSD_SD_iiiii --------------------------
	.section	.nv.shared._ZN4vllm25paged_attention_v2_kernelIthLi64ELi16ELi128ELNS_18Fp8KVCacheDataTypeE1ELb1ELi512EEEvPfS2_PT_PKS3_PKT0_S9_ifPKiSB_iPKfiiiSD_SD_iiiii,"aw",@nobits
	.sectionflags	@""
	.align	16
.nv.shared._ZN4vllm25paged_attention_v2_kernelIthLi64ELi16ELi128ELNS_18Fp8KVCacheDataTypeE1ELb1ELi512EEEvPfS2_PT_PKS3_PKT0_S9_ifPKiSB_iPKfiiiSD_SD_iiiii:
	.zero		32


//--------------------- .nv.shared._ZN4vllm25paged_attention_v2_kernelIthLi32ELi16ELi128ELNS_18Fp8KVCacheDataTypeE1ELb1ELi512EEEvPfS2_PT_PKS3_PKT0_S9_ifPKiSB_iPKfiiiSD_SD_iiiii --------------------------
	.section	.nv.shared._ZN4vllm25paged_attention_v2_kernelIthLi32ELi16ELi128ELNS_18Fp8KVCacheDataTypeE1ELb1ELi512EEEvPfS2_PT_PKS3_PKT0_S9_ifPKiSB_iPKfiiiSD_SD_iiiii,"aw",@nobits
	.sectionflags	@""
	.align	16
.nv.shared._ZN4vllm25paged_attention_v2_kernelIthLi32ELi16ELi128ELNS_18Fp8KVCacheDataTypeE1ELb1ELi512EEEvPfS2_PT_PKS3_PKT0_S9_ifPKiSB_iPKfiiiSD_SD_iiiii:
	.zero		32


//--------------------- .nv.shared._ZN4vllm25paged_attention_v2_kernelIthLi256ELi8ELi128ELNS_18Fp8KVCacheDataTypeE1ELb0ELi512EEEvPfS2_PT_PKS3_PKT0_S9_ifPKiSB_iPKfiiiSD_SD_iiiii --------------------------
	.section	.nv.shared._ZN4vllm25paged_attention_v2_kernelIthLi256ELi8ELi128ELNS_18Fp8KVCacheDataTypeE1ELb0ELi512EEEvPfS2_PT_PKS3_PKT0_S9_ifPKiSB_iPKfiiiSD_SD_iiiii,"aw",@nobits
	.sectionflags	@""
	.align	16
.nv.shared._ZN4vllm25paged_attention_v2_kernelIthLi256ELi8ELi128ELNS_18Fp8KVCacheDataTypeE1ELb0ELi512EEEvPfS2_PT_PKS3_PKT0_S9_ifPKiSB_iPKfiiiSD_SD_iiiii:
	.zero		32


//--------------------- .nv.shared._ZN4vllm25paged_attention_v2_kernelIthLi192ELi8ELi128ELNS_18Fp8KVCacheDataTypeE1ELb0ELi512EEEvPfS2_PT_PKS3_PKT0_S9_ifPKiSB_iPKfiiiSD_SD_iiiii --------------------------
	.section	.nv.shared._ZN4vllm25paged_attention_v2_kernelIthLi192ELi8ELi128ELNS_18Fp8KVCacheDataTypeE1ELb0ELi512EEEvPfS2_PT_PKS3_PKT0_S9_ifPKiSB_iPKfiiiSD_SD_iiiii,"aw",@nobits
	.sectionflags	@""
	.align	16
.nv.shared._ZN4vllm25paged_attention_v2_kernelIthLi192ELi8ELi128ELNS_18Fp8KVCacheDataTypeE1ELb0ELi512EEEvPfS2_PT_PKS3_PKT0_S9_ifPKiSB_iPKfiiiSD_SD_iiiii:
	.zero		32


//--------------------- .nv.shared._ZN4vllm25paged_attention_v2_kernelIthLi128ELi8ELi128ELNS_18Fp8KVCacheDataTypeE1ELb0ELi512EEEvPfS2_PT_PKS3_PKT0_S9_ifPKiSB_iPKfiiiSD_SD_iiiii --------------------------
	.section	.nv.shared._ZN4vllm25paged_attention_v2_kernelIthLi128ELi8ELi128ELNS_18Fp8KVCacheDataTypeE1ELb0ELi512EEEvPfS2_PT_PKS3_PKT0_S9_ifPKiSB_iPKfiiiSD_SD_iiiii,"aw",@nobits
	.sectionflags	@""
	.align	16
.nv.shared._ZN4vllm25paged_attention_v2_kernelIthLi128ELi8ELi128ELNS_18Fp8KVCacheDataTypeE1ELb0ELi512EEEvPfS2_PT_PKS3_PKT0_S9_ifPKiSB_iPKfiiiSD_SD_iiiii:
	.zero		32


//--------------------- .nv.shared._ZN4vllm25paged_attention_v2_kernelIthLi120ELi8ELi128ELNS_18Fp8KVCacheDataTypeE1ELb0ELi512EEEvPfS2_PT_PKS3_PKT0_S9_ifPKiSB_iPKfiiiSD_SD_iiiii --------------------------
	.section	.nv.shared._ZN4vllm25paged_attention_v2_kernelIthLi120ELi8ELi128ELNS_18Fp8KVCacheDataTypeE1ELb0ELi512EEEvPfS2_PT_PKS3_PKT0_S9_ifPKiSB_iPKfiiiSD_SD_iiiii,"aw",@nobits
	.sectionflags	@""
	.align	16
.nv.shared._ZN4vllm25paged_attention_v2_kernelIthLi120ELi8ELi128ELNS_18Fp8KVCacheDataTypeE1ELb0ELi512EEEvPfS2_PT_PKS3_PKT0_S9_ifPKiSB_iPKfiiiSD_SD_iiiii:
	.zero		32


//--------------------- .nv.shared._ZN4vllm25paged_attention_v2_kernelIthLi112ELi8ELi128ELNS_18Fp8KVCacheDataTypeE1ELb0ELi512EEEvPfS2_PT_PKS3_PKT0_S9_ifPKiSB_iPKfiiiSD_SD_iiiii --------------------------
	.section	.nv.shared._ZN4vllm25paged_attention_v2_kernelIthLi112ELi8ELi128ELNS_18Fp8KVCacheDataTypeE1ELb0ELi512EEEvPfS2_PT_PKS3_PKT0_S9_ifPKiSB_iPKfiiiSD_SD_iiiii,"aw",@nobits
	.sectionflags	@""
	.align	16
.nv.shared._ZN4vllm25paged_attention_v2_kernelIthLi112ELi8ELi128ELNS_18Fp8KVCacheDataTypeE1ELb0ELi512EEEvPfS2_PT_PKS3_PKT0_S9_ifPKiSB_iPKfiiiSD_SD_iiiii:
	.zero		32


//--------------------- .nv.shared._ZN4vllm25paged_attention_v2_kernelIthLi96ELi8ELi128ELNS_18Fp8KVCacheDataTypeE1ELb0ELi512EEEvPfS2_PT_PKS3_PKT0_S9_ifPKiSB_iPKfiiiSD_SD_iiiii --------------------------
	.section	.nv.shared._ZN4vllm25paged_attention_v2_kernelIthLi96ELi8ELi128ELNS_18Fp8KVCacheDataTypeE1ELb0ELi512EEEvPfS2_PT_PKS3_PKT0_S9_ifPKiSB_iPKfiiiSD_SD_iiiii,"aw",@nobits
	.sectionflags	@""
	.align	16
.nv.shared._ZN4vllm25paged_attention_v2_kernelIthLi96ELi8ELi128ELNS_18Fp8KVCacheDataTypeE1ELb0ELi512EEEvPfS2_PT_PKS3_PKT0_S9_ifPKiSB_iPKfiiiSD_SD_iiiii:
	.zero		32


//--------------------- .nv.shared._ZN4vllm25paged_attention_v2_kernelIthLi80ELi8ELi128ELNS_18Fp8KVCacheDataTypeE1ELb0ELi512EEEvPfS2_PT_PKS3_PKT0_S9_ifPKiSB_iPKfiiiSD_SD_iiiii --------------------------
	.section	.nv.shared._ZN4vllm25paged_attention_v2_kernelIthLi80ELi8ELi128ELNS_18Fp8KVCacheDataTypeE1ELb0ELi512EEEvPfS2_PT_PKS3_PKT0_S9_ifPKiSB_iPKfiiiSD_SD_iiiii,"aw",@nobits
	.sectionflags	@""
	.align	16
.nv.shared._ZN4vllm25paged_attention_v2_kernelIthLi80ELi8ELi128ELNS_18Fp8KVCacheDataTypeE1ELb0ELi512EEEvPfS2_PT_PKS3_PKT0_S9_ifPKiSB_iPKfiiiSD_SD_iiiii:
	.zero		32


//--------------------- .nv.shared._ZN4vllm25paged_attention_v2_kernelIthLi64ELi8ELi128ELNS_18Fp8KVCacheDataTypeE1ELb0ELi512EEEvPfS2_PT_PKS3_PKT0_S9_ifPKiSB_iPKfiiiSD_SD_iiiii --------------------------
	.section	.nv.shared._ZN4vllm25paged_attention_v2_kernelIthLi64ELi8ELi128ELNS_18Fp8KVCacheDataTypeE1ELb0ELi512EEEvPfS2_PT_PKS3_PKT0_S9_ifPKiSB_iPKfiiiSD_SD_iiiii,"aw",@nobits
	.sectionflags	@""
	.align	16
.nv.shared._ZN4vllm25paged_attention_v2_kernelIthLi64ELi8ELi128ELNS_18Fp8KVCacheDataTypeE1ELb0ELi512EEEvPfS2_PT_PKS3_PKT0_S9_ifPKiSB_iPKfiiiSD_SD_iiiii:
	.zero		32


//--------------------- .nv.shared._ZN4vllm25paged_attention_v2_kernelIthLi32ELi8ELi128ELNS_18Fp8KVCacheDataTypeE1ELb0ELi512EEEvPfS2_PT_PKS3_PKT0_S9_ifPKiSB_iPKfiiiSD_SD_iiiii --------------------------
	.section	.nv.shared._ZN4vllm25paged_attention_v2_kernelIthLi32ELi8ELi128ELNS_18Fp8KVCacheDataTypeE1ELb0ELi512EEEvPfS2_PT_PKS3_PKT0_S9_ifPKiSB_iPKfiiiSD_SD_iiiii,"aw",@nobits
	.sectionflags	@""
	.align	16
.nv.shared._ZN4vllm25paged_attention_v2_kernelIthLi32ELi8ELi128ELNS_18Fp8KVCacheDataTypeE1ELb0ELi512EEEvPfS2_PT_PKS3_PKT0_S9_ifPKiSB_iPKfiiiSD_SD_iiiii:
	.zero		32


//--------------------- .nv.shared._ZN4vllm25paged_attention_v2_kernelIthLi256ELi8ELi128ELNS_18Fp8KVCacheDataTypeE1ELb1ELi512EEEvPfS2_PT_PKS3_PKT0_S9_ifPKiSB_iPKfiiiSD_SD_iiiii --------------------------
	.section	.nv.shared._ZN4vllm25paged_attention_v2_kernelIthLi256ELi8ELi128ELNS_18Fp8KVCacheDataTypeE1ELb1ELi512EEEvPfS2_PT_PKS3_PKT0_S9_ifPKiSB_iPKfiiiSD_SD_iiiii,"aw",@nobits
	.sectionflags	@""
	.align	16
.nv.shared._ZN4vllm25paged_attention_v2_kernelIthLi256ELi8ELi128ELNS_18Fp8KVCacheDataTypeE1ELb1ELi512EEEvPfS2_PT_PKS3_PKT0_S9_ifPKiSB_iPKfiiiSD_SD_iiiii:
	.zero		32


//--------------------- .nv.shared._ZN4vllm25paged_attention_v2_kernelIthLi192ELi8ELi128ELNS_18Fp8KVCacheDataTypeE1ELb1ELi512EEEvPfS2_PT_PKS3_PKT0_S9_ifPKiSB_iPKfiiiSD_SD_iiiii --------------------------
	.section	.nv.shared._ZN4vllm25paged_attention_v2_kernelIthLi192ELi8ELi128ELNS_18Fp8KVCacheDataTypeE1ELb1ELi512EEEvPfS2_PT_PKS3_PKT0_S9_ifPKiSB_iPKfiiiSD_SD_iiiii,"aw",@nobits
	.sectionflags	@""
	.align	16
.nv.shared._ZN4vllm25paged_attention_v2_kernelIthLi192ELi8ELi128ELNS_18Fp8KVCacheDataTypeE1ELb1ELi512EEEvPfS2_PT_PKS3_PKT0_S9_ifPKiSB_iPKfiiiSD_SD_iiiii:
	.zero		32


//--------------------- .nv.shared._ZN4vllm25paged_attention_v2_kernelIthLi128ELi8ELi128ELNS_18Fp8KVCacheDataTypeE1ELb1ELi512EEEvPfS2_PT_PKS3_PKT0_S9_ifPKiSB_iPKfiiiSD_SD_iiiii --------------------------
	.section	.nv.shared._ZN4vllm25paged_attention_v2_kernelIthLi128ELi8ELi128ELNS_18Fp8KVCacheDataTypeE1ELb1ELi512EEEvPfS2_PT_PKS3_PKT0_S9_ifPKiSB_iPKfiiiSD_SD_iiiii,"aw",@nobits
	.sectionflags	@""
	.align	16
.nv.shared._ZN4vllm25paged_attention_v2_kernelIthLi128ELi8ELi128ELNS_18Fp8KVCacheDataTypeE1ELb1ELi512EEEvPfS2_PT_PKS3_PKT0_S9_ifPKiSB_iPKfiiiSD_SD_iiiii:
	.zero		32


//--------------------- .nv.shared._ZN4vllm25paged_attention_v2_kernelIthLi120ELi8ELi128ELNS_18Fp8KVCacheDataTypeE1ELb1ELi512EEEvPfS2_PT_PKS3_PKT0_S9_ifPKiSB_iPKfiiiSD_SD_iiiii --------------------------
	.section	.nv.shared._ZN4vllm25paged_attention_v2_kernelIthLi120ELi8ELi128ELNS_18Fp8KVCacheDataTypeE1ELb1ELi512EEEvPfS2_PT_PKS3_PKT0_S9_ifPKiSB_iPKfiiiSD_SD_iiiii,"aw",@nobits
	.sectionflags	@""
	.align	16
.nv.shared._ZN4vllm25paged_attention_v2_kernelIthLi120ELi8ELi128ELNS_18Fp8KVCacheDataTypeE1ELb1ELi512EEEvPfS2_PT_PKS3_PKT0_S9_ifPKiSB_iPKfiiiSD_SD_iiiii:
	.zero		32


//--------------------- .nv.shared._ZN4vllm25paged_attention_v2_kernelIthLi112ELi8ELi128ELNS_18Fp8KVCacheDataTypeE1ELb1ELi512EEEvPfS2_PT_PKS3_PKT0_S9_ifPKiSB_iPKfiiiSD_SD_iiiii --------------------------
	.section	.nv.shared._ZN4vllm25paged_attention_v2_kernelIthLi112ELi8ELi128ELNS_18Fp8KVCacheDataTypeE1ELb1ELi512EEEvPfS2_PT_PKS3_PKT0_S9_ifPKiSB_iPKfiiiSD_SD_iiiii,"aw",@nobits
	.sectionflags	@""
	.align	16
.nv.shared._ZN4vllm25paged_attention_v2_kernelIthLi112ELi8ELi128ELNS_18Fp8KVCacheDataTypeE1ELb1ELi512EEEvPfS2_PT_PKS3_PKT0_S9_ifPKiSB_iPKfiiiSD_SD_iiiii:
	.zero		32


//--------------------- .nv.shared._ZN4vllm25paged_attention_v2_kernelIthLi96ELi8ELi128ELNS_18Fp8KVCacheDataTypeE1ELb1ELi512EEEvPfS2_PT_PKS3_PKT0_S9_ifPKiSB_iPKfiiiSD_SD_iiiii --------------------------
	.section	.nv.shared._ZN4vllm25paged_attention_v2_kernelIthLi96ELi8ELi128ELNS_18Fp8KVCacheDataTypeE1ELb1ELi512EEEvPfS2_PT_PKS3_PKT0_S9_ifPKiSB_iPKfiiiSD_SD_iiiii,"aw",@nobits
	.sectionflags	@""
	.align	16
.nv.shared._ZN4vllm25paged_attention_v2_kernelIthLi96ELi8ELi128ELNS_18Fp8KVCacheDataTypeE1ELb1ELi512EEEvPfS2_PT_PKS3_PKT0_S9_ifPKiSB_iPKfiiiSD_SD_iiiii:
	.zero		32


//--------------------- .nv.shared._ZN4vllm25paged_attention_v2_kernelIthLi80ELi8ELi128ELNS_18Fp8KVCacheDataTypeE1ELb1ELi512EEEvPfS2_PT_PKS3_PKT0_S9_ifPKiSB_iPKfiiiSD_SD_iiiii --------------------------
	.section	.nv.shared._ZN4vllm25paged_attention_v2_kernelIthLi80ELi8ELi128ELNS_18Fp8KVCacheDataTypeE1ELb1ELi512EEEvPfS2_PT_PKS3_PKT0_S9_ifPKiSB_iPKfiiiSD_SD_iiiii,"aw",@nobits
	.sectionflags	@""
	.align	16
.nv.shared._ZN4vllm25paged_attention_v2_kernelIthLi80ELi8ELi128ELNS_18Fp8KVCacheDataTypeE1ELb1ELi512EEEvPfS2_PT_PKS3_PKT0_S9_ifPKiSB_iPKfiiiSD_SD_iiiii:
	.zero		32


//--------------------- .nv.shared._ZN4vllm25paged_attention_v2_kernelIthLi64ELi8ELi128ELNS_18Fp8KVCacheDataTypeE1ELb1ELi512EEEvPfS2_PT_PKS3_PKT0_S9_ifPKiSB_iPKfiiiSD_SD_iiiii --------------------------
	.section	.nv.shared._ZN4vllm25paged_attention_v2_kernelIthLi64ELi8ELi128ELNS_18Fp8KVCacheDataTypeE1ELb1ELi512EEEvPfS2_PT_PKS3_PKT0_S9_ifPKiSB_iPKfiiiSD_SD_iiiii,"aw",@nobits
	.sectionflags	@""
	.align	16
.nv.shared._ZN4vllm25paged_attention_v2_kernelIthLi64ELi8ELi128ELNS_18Fp8KVCacheDataTypeE1ELb1ELi512EEEvPfS2_PT_PKS3_PKT0_S9_ifPKiSB_iPKfiiiSD_SD_iiiii:
	.zero		32


//--------------------- .nv.shared._ZN4vllm25paged_attention_v2_kernelIthLi32ELi8ELi128ELNS_18Fp8KVCacheDataTypeE1ELb1ELi512EEEvPfS2_PT_PKS3_PKT0_S9_ifPKiSB_iPKfiiiSD_SD_iiiii --------------------------
	.section	.nv.shared._ZN4vllm25paged_attention_v2_kernelIthLi32ELi8ELi128ELNS_18Fp8KVCacheDataTypeE1ELb1ELi512EEEvPfS2_PT_PKS3_PKT0_S9_ifPKiSB_iPKfiiiSD_SD_iiiii,"aw",@nobits
	.sectionflags	@""
	.align	16
.nv.shared._ZN4vllm25paged_attention_v2_kernelIthLi32ELi8ELi128ELNS_18Fp8KVCacheDataTypeE1ELb1ELi512EEEvPfS2_PT_PKS3_PKT0_S9_ifPKiSB_iPKfiiiSD_SD_iiiii:
	.zero		32


//--------------------- .nv.shared._ZN4vllm25paged_attention_v2_kernelIfhLi256ELi32ELi128ELNS_18Fp8KVCacheDataTypeE1ELb0ELi512EEEvPfS2_PT_PKS3_PKT0_S9_ifPKiSB_iPKfiiiSD_SD_iiiii --------------------------
	.section	.nv.shared._ZN4vllm25paged_attention_v2_kernelIfhLi256ELi32ELi128ELNS_18Fp8KVCacheDataTypeE1ELb0ELi512EEEvPfS2_PT_PKS3_PKT0_S9_ifPKiSB_iPKfiiiSD_SD_iiiii,"aw",@nobits
	.sectionflags	@""
	.align	16
.nv.shared._ZN4vllm25paged_attention_v2_kernelIfhLi256ELi32ELi128ELNS_18Fp8KVCacheDataTypeE1ELb0ELi512EEEvPfS2_PT_PKS3_PKT0_S9_ifPKiSB_iPKfiiiSD_SD_iiiii:
	.zero		32


//--------------------- .nv.shared._ZN4vllm25paged_attention_v2_kernelIfhLi192ELi32ELi128ELNS_18Fp8KVCacheDataTypeE1ELb0ELi512EEEvPfS2_PT_PKS3_PKT0_S9_ifPKiSB_iPKfiiiSD_SD_iiiii --------------------------
	.section	.nv.shared._ZN4vllm25paged_attention_v2_kernelIfhLi192ELi32ELi128ELNS_18Fp8KVCacheDataTypeE1ELb0ELi512EEEvPfS2_PT_PKS3_PKT0_S9_ifPKiSB_iPKfiiiSD_SD_iiiii,"aw",@nobits
	.sectionflags	@""
	.align	16
.nv.shared._ZN4vllm25paged_attention_v2_kernelIfhLi192ELi32ELi128ELNS_18Fp8KVCacheDataTypeE1ELb0ELi512EEEvPfS2_PT_PKS3_PKT0_S9_ifPKiSB_iPKfiiiSD_SD_iiiii:
	.zero		32


//--------------------- .nv.shared._ZN4vllm25paged_attention_v2_kernelIfhLi128ELi32ELi128ELNS_18Fp8KVCacheDataTypeE1ELb0ELi512EEEvPfS2_PT_PKS3_PKT0_S9_ifPKiSB_iPKfiiiSD_SD_iiiii --------------------------
	.section	.nv.shared._ZN4vllm25paged_attention_v2_kernelIfhLi128ELi32ELi128ELNS_18Fp8KVCacheDataTypeE1ELb0ELi512EEEvPfS2_PT_PKS3_PKT0_S9_ifPKiSB_iPKfiiiSD_SD_iiiii,"aw",@nobits
	.sectionflags	@""
	.align	16
.nv.shared._ZN4vllm25paged_attention_v2_kernelIfhLi128ELi32ELi128ELNS_18Fp8KVCacheDataTypeE1ELb0ELi512EEEvPfS2_PT_PKS3_PKT0_S9_ifPKiSB_iPKfiiiSD_SD_iiiii:
	.zero		32


//--------------------- .nv.shared._ZN4vllm25paged_attention_v2_kernelIfhLi120ELi32ELi128ELNS_18Fp8KVCacheDataTypeE1ELb0ELi512EEEvPfS2_PT_PKS3_PKT0_S9_ifPKiSB_iPKfiiiSD_SD_iiiii --------------------------
	.section	.nv.shared._ZN4vllm25paged_attention_v2_kernelIfhLi120ELi32ELi128ELNS_18Fp8KVCacheDataTypeE1ELb0ELi512EEEvPfS2_PT_PKS3_PKT0_S9_ifPKiSB_iPKfiiiSD_SD_iiiii,"aw",@nobits
	.sectionflags	@""
	.align	16
.nv.shared._ZN4vllm25paged_attention_v2_kernelIfhLi120ELi32ELi128ELNS_18Fp8KVCacheDataTypeE1ELb0ELi512EEEvPfS2_PT_PKS3_PKT0_S9_ifPKiSB_iPKfiiiSD_SD_iiiii:
	.zero		32


//--------------------- .nv.shared._ZN4vllm25paged_attention_v2_kernelIfhLi112ELi32ELi128ELNS_18Fp8KVCacheDataTypeE1ELb0ELi512EEEvPfS2_PT_PKS3_PKT0_S9_ifPKiSB_iPKfiiiSD_SD_iiiii --------------------------
	.section	.nv.shared._ZN4vllm25paged_attention_v2_kernelIfhLi112ELi32ELi128ELNS_18Fp8KVCacheDataTypeE1ELb0ELi512EEEvPfS2_PT_PKS3_PKT0_S9_ifPKiSB_iPKfiiiSD_SD_iiiii,"aw",@nobits
	.sectionflags	@""
	.align	16
.nv.shared._ZN4vllm25paged_attention_v2_kernelIfhLi112ELi32ELi128ELNS_18Fp8KVCacheDataTypeE1ELb0ELi512EEEvPfS2_PT_PKS3_PKT0_S9_ifPKiSB_iPKfiiiSD_SD_iiiii:
	.zero		32


//--------------------- .nv.shared._ZN4vllm25paged_attention_v2_kernelIfhLi96ELi32ELi128ELNS_18Fp8KVCacheDataTypeE1ELb0ELi512EEEvPfS2_PT_PKS3_PKT0_S9_ifPKiSB_iPKfiiiSD_SD_iiiii --------------------------
	.section	.nv.shared._ZN4vllm25paged_attention_v2_kernelIfhLi96ELi32ELi128ELNS_18Fp8KVCacheDataTypeE1ELb0ELi512EEEvPfS2_PT_PKS3_PKT0_S9_ifPKiSB_iPKfiiiSD_SD_iiiii,"aw",@nobits
	.sectionflags	@""
	.align	16
.nv.shared._ZN4vllm25paged_attention_v2_kernelIfhLi96ELi32ELi128ELNS_18Fp8KVCacheDataTypeE1ELb0ELi512EEEvPfS2_PT_PKS3_PKT0_S9_ifPKiSB_iPKfiiiSD_SD_iiiii:
	.zero		32


//--------------------- .nv.shared._ZN4vllm25paged_attention_v2_kernelIfhLi80ELi32ELi128ELNS_18Fp8KVCacheDataTypeE1ELb0ELi512EEEvPfS2_PT_PKS3_PKT0_S9_ifPKiSB_iPKfiiiSD_SD_iiiii --------------------------
	.section	.nv.shared._ZN4vllm25paged_attention_v2_kernelIfhLi80ELi32ELi128ELNS_18Fp8KVCacheDataTypeE1ELb0ELi512EEEvPfS2_PT_PKS3_PKT0_S9_ifPKiSB_iPKfiiiSD_SD_iiiii,"aw",@nobits
	.sectionflags	@""
	.align	16
.nv.shared._ZN4vllm25paged_attention_v2_kernelIfhLi80ELi32ELi128ELNS_18Fp8KVCacheDataTypeE1ELb0ELi512EEEvPfS2_PT_PKS3_PKT0_S9_ifPKiSB_iPKfiiiSD_SD_iiiii:
	.zero		32


//--------------------- .nv.shared._ZN4vllm25paged_attention_v2_kernelIfhLi64ELi32ELi128ELNS_18Fp8KVCacheDataTypeE1ELb0ELi512EEEvPfS2_PT_PKS3_PKT0_S9_ifPKiSB_iPKfiiiSD_SD_iiiii --------------------------
	.section	.nv.shared._ZN4vllm25paged_attention_v2_kernelIfhLi64ELi32ELi128ELNS_18Fp8KVCacheDataTypeE1ELb0ELi512EEEvPfS2_PT_PKS3_PKT0_S9_ifPKiSB_iPKfiiiSD_SD_iiiii,"aw",@nobits
	.sectionflags	@""
	.align	16
.nv.shared._ZN4vllm25paged_attention_v2_kernelIfhLi64ELi32ELi128ELNS_18Fp8KVCacheDataTypeE1ELb0ELi512EEEvPfS2_PT_PKS3_PKT0_S9_ifPKiSB_iPKfiiiSD_SD_iiiii:
	.zero		32


//--------------------- .nv.shared._ZN4vllm25paged_attention_v2_kernelIfhLi32ELi32ELi128ELNS_18Fp8KVCacheDataTypeE1ELb0ELi512EEEvPfS2_PT_PKS3_PKT0_S9_ifPKiSB_iPKfiiiSD_SD_iiiii --------------------------
	.section	.nv.shared._ZN4vllm25paged_attention_v2_kernelIfhLi32ELi32ELi128ELNS_18Fp8KVCacheDataTypeE1ELb0ELi512EEEvPfS2_PT_PKS3_PKT0_S9_ifPKiSB_iPKfiiiSD_SD_iiiii,"aw",@nobits
	.sectionflags	@""
	.align	16
.nv.shared._ZN4vllm25paged_attention_v2_kernelIfhLi32ELi32ELi128ELNS_18Fp8KVCacheDataTypeE1ELb0ELi512EEEvPfS2_PT_PKS3_PKT0_S9_ifPKiSB_iPKfiiiSD_SD_iiiii:
	.zero		32


//--------------------- .nv.shared._ZN4vllm25paged_attention_v2_kernelIfhLi256ELi32ELi128ELNS_18Fp8KVCacheDataTypeE1ELb1ELi512EEEvPfS2_PT_PKS3_PKT0_S9_ifPKiSB_iPKfiiiSD_SD_iiiii --------------------------
	.section	.nv.shared._ZN4vllm25paged_attention_v2_kernelIfhLi256ELi32ELi128ELNS_18Fp8KVCacheDataTypeE1ELb1ELi512EEEvPfS2_PT_PKS3_PKT0_S9_ifPKiSB_iPKfiiiSD_SD_iiiii,"aw",@nobits
	.sectionflags	@""
	.align	16
.nv.shared._ZN4vllm25paged_attention_v2_kernelIfhLi256ELi32ELi128ELNS_18Fp8KVCacheDataTypeE1ELb1ELi512EEEvPfS2_PT_PKS3_PKT0_S9_ifPKiSB_iPKfiiiSD_SD_iiiii:
	.zero		32


//--------------------- .nv.shared._ZN4vllm25paged_attention_v2_kernelIfhLi192ELi32ELi128ELNS_18Fp8KVCacheDataTypeE1ELb1ELi512EEEvPfS2_PT_PKS3_PKT0_S9_ifPKiSB_iPKfiiiSD_SD_iiiii --------------------------
	.section	.nv.shared._ZN4vllm25paged_attention_v2_kernelIfhLi192ELi32ELi128ELNS_18Fp8KVCacheDataTypeE1ELb1ELi512EEEvPfS2_PT_PKS3_PKT0_S9_ifPKiSB_iPKfiiiSD_SD_iiiii,"aw",@nobits
	.sectionflags	@""
	.align	16
.nv.shared._ZN4vllm25paged_attention_v2_kernelIfhLi192ELi32ELi128ELNS_18Fp8KVCacheDataTypeE1ELb1ELi512EEEvPfS2_PT_PKS3_PKT0_S9_ifPKiSB_iPKfiiiSD_SD_iiiii:
	.zero		32


//--------------------- .nv.shared._ZN4vllm25paged_attention_v2_kernelIfhLi128ELi32ELi128ELNS_18Fp8KVCacheDataTypeE1ELb1ELi512EEEvPfS2_PT_PKS3_PKT0_S9_ifPKiSB_iPKfiiiSD_SD_iiiii --------------------------
	.section	.nv.shared._ZN4vllm25paged_attention_v2_kernelIfhLi128ELi32ELi128ELNS_18Fp8KVCacheDataTypeE1ELb1ELi512EEEvPfS2_PT_PKS3_PKT0_S9_ifPKiSB_iPKfiiiSD_SD_iiiii,"aw",@nobits
	.sectionflags	@""
	.align	16
.nv.shared._ZN4vllm25paged_attention_v2_kernelIfhLi128ELi32ELi128ELNS_18Fp8KVCacheDataTypeE1ELb1ELi512EEEvPfS2_PT_PKS3_PKT0_S9_ifPKiSB_iPKfiiiSD_SD_iiiii:
	.zero		32


//--------------------- .nv.shared._ZN4vllm25paged_attention_v2_kernelIfhLi120ELi32ELi128ELNS_18Fp8KVCacheDataTypeE1ELb1ELi512EEEvPfS2_PT_PKS3_PKT0_S9_ifPKiSB_iPKfiiiSD_SD_iiiii --------------------------
	.section	.nv.shared._ZN4vllm25paged_attention_v2_kernelIfhLi120ELi32ELi128ELNS_18Fp8KVCacheDataTypeE1ELb1ELi512EEEvPfS2_PT_PKS3_PKT0_S9_ifPKiSB_iPKfiiiSD_SD_iiiii,"aw",@nobits
	.sectionflags	@""
	.align	16
.nv.shared._ZN4vllm25paged_attention_v2_kernelIfhLi120ELi32ELi128ELNS_18Fp8KVCacheDataTypeE1ELb1ELi512EEEvPfS2_PT_PKS3_PKT0_S9_ifPKiSB_iPKfiiiSD_SD_iiiii:
	.zero		32


//--------------------- .nv.shared._ZN4vllm25paged_attention_v2_kernelIfhLi112ELi32ELi128ELNS_18Fp8KVCacheDataTypeE1ELb1ELi512EEEvPfS2_PT_PKS3_PKT0_S9_ifPKiSB_iPKfiiiSD_SD_iiiii --------------------------
	.section	.nv.shared._ZN4vllm25paged_attention_v2_kernelIfhLi112ELi32ELi128ELNS_18Fp8KVCacheDataTypeE1ELb1ELi512EEEvPfS2_PT_PKS3_PKT0_S9_ifPKiSB_iPKfiiiSD_SD_iiiii,"aw",@nobits
	.sectionflags	@""
	.align	16
.nv.shared._ZN4vllm25paged_attention_v2_kernelIfhLi112ELi32ELi128ELNS_18Fp8KVCacheDataTypeE1ELb1ELi512EEEvPfS2_PT_PKS3_PKT0_S9_ifPKiSB_iPKfiiiSD_SD_iiiii:
	.zero		32


//--------------------- .nv.shared._ZN4vllm25paged_attention_v2_kernelIfhLi96ELi32ELi128ELNS_18Fp8KVCacheDataTypeE1ELb1ELi512EEEvPfS2_PT_PKS3_PKT0_S9_ifPKiSB_iPKfiiiSD_SD_iiiii --------------------------
	.section	.nv.shared._ZN4vllm25paged_attention_v2_kernelIfhLi96ELi32ELi128ELNS_18Fp8KVCacheDataTypeE1ELb1ELi512EEEvPfS2_PT_PKS3_PKT0_S9_ifPKiSB_iPKfiiiSD_SD_iiiii,"aw",@nobits
	.sectionflags	@""
	.align	16
.nv.shared._ZN4vllm25paged_attention_v2_kernelIfhLi96ELi32ELi128ELNS_18Fp8KVCacheDataTypeE1ELb1ELi512EEEvPfS2_PT_PKS3_PKT0_S9_ifPKiSB_iPKfiiiSD_SD_iiiii:
	.zero		32


//--------------------- .nv.shared._ZN4vllm25paged_attention_v2_kernelIfhLi80ELi32ELi128ELNS_18Fp8KVCacheDataTypeE1ELb1ELi512EEEvPfS2_PT_PKS3_PKT0_S9_ifPKiSB_iPKfiiiSD_SD_iiiii --------------------------
	.section	.nv.shared._ZN4vllm25paged_attention_v2_kernelIfhLi80ELi32ELi128ELNS_18Fp8KVCacheDataTypeE1ELb1ELi512EEEvPfS2_PT_PKS3_PKT0_S9_ifPKiSB_iPKfiiiSD_SD_iiiii,"aw",@nobits
	.sectionflags	@""
	.align	16
.nv.shared._ZN4vllm25paged_attention_v2_kernelIfhLi80ELi32ELi128ELNS_18Fp8KVCacheDataTypeE1ELb1ELi512EEEvPfS2_PT_PKS3_PKT0_S9_ifPKiSB_iPKfiiiSD_SD_iiiii:
	.zero		32


//--------------------- .nv.shared._ZN4vllm25paged_attention_v2_kernelIfhLi64ELi32ELi128ELNS_18Fp8KVCacheDataTypeE1ELb1ELi512EEEvPfS2_PT_PKS3_PKT0_S9_ifPKiSB_iPKfiiiSD_SD_iiiii --------------------------
	.section	.nv.shared._ZN4vllm25paged_attention_v2_kernelIfhLi64ELi32ELi128ELNS_18Fp8KVCacheDataTypeE1ELb1ELi512EEEvPfS2_PT_PKS3_PKT0_S9_ifPKiSB_iPKfiiiSD_SD_iiiii,"aw",@nobits
	.sectionflags	@""
	.align	16
.nv.shared._ZN4vllm25paged_attention_v2_kernelIfhLi64ELi32ELi128ELNS_18Fp8KVCacheDataTypeE1ELb1ELi512EEEvPfS2_PT_PKS3_PKT0_S9_ifPKiSB_iPKfiiiSD_SD_iiiii:
	.zero		32


//--------------------- .nv.shared._ZN4vllm25paged_attention_v2_kernelIfhLi32ELi32ELi128ELNS_18Fp8KVCacheDataTypeE1ELb1ELi512EEEvPfS2_PT_PKS3_PKT0_S9_ifPKiSB_iPKfiiiSD_SD_iiiii --------------------------
	.section	.nv.shared._ZN4vllm25paged_attention_v2_kernelIfhLi32ELi32ELi128ELNS_18Fp8KVCacheDataTypeE1ELb1ELi512EEEvPfS2_PT_PKS3_PKT0_S9_ifPKiSB_iPKfiiiSD_SD_iiiii,"aw",@nobits
	.sectionflags	@""
	.align	16
.nv.shared._ZN4vllm25paged_attention_v2_kernelIfhLi32ELi32ELi128ELNS_18Fp8KVCacheDataTypeE1ELb1ELi512EEEvPfS2_PT_PKS3_PKT0_S9_ifPKiSB_iPKfiiiSD_SD_iiiii:
	.zero		32


//--------------------- .nv.shared._ZN4vllm25paged_attention_v2_kernelIfhLi256ELi16ELi128ELNS_18Fp8KVCacheDataTypeE1ELb0ELi512EEEvPfS2_PT_PKS3_PKT0_S9_ifPKiSB_iPKfiiiSD_SD_iiiii --------------------------
	.section	.nv.shared._ZN4vllm25paged_attention_v2_kernelIfhLi256ELi16ELi128ELNS_18Fp8KVCacheDataTypeE1ELb0ELi512EEEvPfS2_PT_PKS3_PKT0_S9_ifPKiSB_iPKfiiiSD_SD_iiiii,"aw",@nobits
	.sectionflags	@""
	.align	16
.nv.shared._ZN4vllm25paged_attention_v2_kernelIfhLi256ELi16ELi128ELNS_18Fp8KVCacheDataTypeE1ELb0ELi512EEEvPfS2_PT_PKS3_PKT0_S9_ifPKiSB_iPKfiiiSD_SD_iiiii:
	.zero		32


//--------------------- .nv.shared._ZN4vllm25paged_attention_v2_kernelIfhLi192ELi16ELi128ELNS_18Fp8KVCacheDataTypeE1ELb0ELi512EEEvPfS2_PT_PKS3_PKT0_S9_ifPKiSB_iPKfiiiSD_SD_iiiii --------------------------
	.section	.nv.shared._ZN4vllm25paged_attention_v2_kernelIfhLi192ELi16ELi128ELNS_18Fp8KVCacheDataTypeE1ELb0ELi512EEEvPfS2_PT_PKS3_PKT0_S9_ifPKiSB_iPKfiiiSD_SD_iiiii,"aw",@nobits
	.sectionflags	@""
	.align	16
.nv.shared._ZN4vllm25paged_attention_v2_kernelIfhLi192ELi16ELi128ELNS_18Fp8KVCacheDataTypeE1ELb0ELi512EEEvPfS2_PT_PKS3_PKT0_S9_ifPKiSB_iPKfiiiSD_SD_iiiii:
	.zero		32


//--------------------- .nv.shared._ZN4vllm25paged_attention_v2_kernelIfhLi128ELi16ELi128ELNS_18Fp8KVCacheDataTypeE1ELb0ELi512EEEvPfS2_PT_PKS3_PKT0_S9_ifPKiSB_iPKfiiiSD_SD_iiiii --------------------------
	.section	.nv.shared._ZN4vllm25paged_attention_v2_kernelIfhLi128ELi16ELi128ELNS_18Fp8KVCacheDataTypeE1ELb0ELi512EEEvPfS2_PT_PKS3_PKT0_S9_ifPKiSB_iPKfiiiSD_SD_iiiii,"aw",@nobits
	.sectionflags	@""
	.align	16
.nv.shared._ZN4vllm25paged_attention_v2_kernelIfhLi128ELi16ELi128ELNS_18Fp8KVCacheDataTypeE1ELb0ELi512EEEvPfS2_PT_PKS3_PKT0_S9_ifPKiSB_iPKfiiiSD_SD_iiiii:
	.zero		32


//--------------------- .nv.shared._ZN4vllm25paged_attention_v2_kernelIfhLi120ELi16ELi128ELNS_18Fp8KVCacheDataTypeE1ELb0ELi512EEEvPfS2_PT_PKS3_PKT0_S9_ifPKiSB_iPKfiiiSD_SD_iiiii --------------------------
	.section	.nv.shared._ZN4vllm25paged_attention_v2_kernelIfhLi120ELi16ELi128ELNS_18Fp8KVCacheDataTypeE1ELb0ELi512EEEvPfS2_PT_PKS3_PKT0_S9_ifPKiSB_iPKfiiiSD_SD_iiiii,"aw",@nobits
	.sectionflags	@""
	.align	16
.nv.shared._ZN4vllm25paged_attention_v2_kernelIfhLi120ELi16ELi128ELNS_18Fp8KVCacheDataTypeE1ELb0ELi512EEEvPfS2_PT_PKS3_PKT0_S9_ifPKiSB_iPKfiiiSD_SD_iiiii:
	.zero		32


//--------------------- .nv.shared._ZN4vllm25paged_attention_v2_kernelIfhLi112ELi16ELi128ELNS_18Fp8KVCacheDataTypeE1ELb0ELi512EEEvPfS2_PT_PKS3_PKT0_S9_ifPKiSB_iPKfiiiSD_SD_iiiii --------------------------
	.section	.nv.shared._ZN4vllm25paged_attention_v2_kernelIfhLi112ELi16ELi128ELNS_18Fp8KVCacheDataTypeE1ELb0ELi512EEEvPfS2_PT_PKS3_PKT0_S9_ifPKiSB_iPKfiiiSD_SD_iiiii,"aw",@nobits
	.sectionflags	@""
	.align	16
.nv.shared._ZN4vllm25paged_attention_v2_kernelIfhLi112ELi16ELi128ELNS_18Fp8KVCacheDataTypeE1ELb0ELi512EEEvPfS2_PT_PKS3_PKT0_S9_ifPKiSB_iPKfiiiSD_SD_iiiii:
	.zero		32


//--------------------- .nv.shared._ZN4vllm25paged_attention_v2_kernelIfhLi96ELi16ELi128ELNS_18Fp8KVCacheDataTypeE1ELb0ELi512EEEvPfS2_PT_PKS3_PKT0_S9_ifPKiSB_iPKfiiiSD_SD_iiiii --------------------------
	.section	.nv.shared._ZN4vllm25paged_attention_v2_kernelIfhLi96ELi16ELi128ELNS_18Fp8KVCacheDataTypeE1ELb0ELi512EEEvPfS2_PT_PKS3_PKT0_S9_ifPKiSB_iPKfiiiSD_SD_iiiii,"aw",@nobits
	.sectionflags	@""
	.align	16
.nv.shared._ZN4vllm25paged_attention_v2_kernelIfhLi96ELi16ELi128ELNS_18Fp8KVCacheDataTypeE1ELb0ELi512EEEvPfS2_PT_PKS3_PKT0_S9_ifPKiSB_iPKfiiiSD_SD_iiiii:
	.zero		32


//--------------------- .nv.shared._ZN4vllm25paged_attention_v2_kernelIfhLi80ELi16ELi128ELNS_18Fp8KVCacheDataTypeE1ELb0ELi512EEEvPfS2_PT_PKS3_PKT0_S9_ifPKiSB_iPKfiiiSD_SD_iiiii --------------------------
	.section	.nv.shared._ZN4vllm25paged_attention_v2_kernelIfhLi80ELi16ELi128ELNS_18Fp8KVCacheDataTypeE1ELb0ELi512EEEvPfS2_PT_PKS3_PKT0_S9_ifPKiSB_iPKfiiiSD_SD_iiiii,"aw",@nobits
	.sectionflags	@""
	.align	16
.nv.shared._ZN4vllm25paged_attention_v2_kernelIfhLi80ELi16ELi128ELNS_18Fp8KVCacheDataTypeE1ELb0ELi512EEEvPfS2_PT_PKS3_PKT0_S9_ifPKiSB_iPKfiiiSD_SD_iiiii:
	.zero		32


//--------------------- .nv.shared._ZN4vllm25paged_attention_v2_kernelIfhLi64ELi16ELi128ELNS_18Fp8KVCacheDataTypeE1ELb0ELi512EEEvPfS2_PT_PKS3_PKT0_S9_ifPKiSB_iPKfiiiSD_SD_iiiii --------------------------
	.section	.nv.shared._ZN4vllm25paged_attention_v2_kernelIfhLi64ELi16ELi128ELNS_18Fp8KVCacheDataTypeE1ELb0ELi512EEEvPfS2_PT_PKS3_PKT0_S9_ifPKiSB_iPKfiiiSD_SD_iiiii,"aw",@nobits
	.sectionflags	@""
	.align	16
.nv.shared._ZN4vllm25paged_attention_v2_kernelIfhLi64ELi16ELi128ELNS_18Fp8KVCacheDataTypeE1ELb0ELi512EEEvPfS2_PT_PKS3_PKT0_S9_ifPKiSB_iPKfiiiSD_SD_iiiii:
	.zero		32


//--------------------- .nv.shared._ZN4vllm25paged_attention_v2_kernelIfhLi32ELi16ELi128ELNS_18Fp8KVCacheDataTypeE1ELb0ELi512EEEvPfS2_PT_PKS3_PKT0_S9_ifPKiSB_iPKfiiiSD_SD_iiiii --------------------------
	.section	.nv.shared._ZN4vllm25paged_attention_v2_kernelIfhLi32ELi16ELi128ELNS_18Fp8KVCacheDataTypeE1ELb0ELi512EEEvPfS2_PT_PKS3_PKT0_S9_ifPKiSB_iPKfiiiSD_SD_iiiii,"aw",@nobits
	.sectionflags	@""
	.align	16
.nv.shared._ZN4vllm25paged_attention_v2_kernelIfhLi32ELi16ELi128ELNS_18Fp8KVCacheDataTypeE1ELb0ELi512EEEvPfS2_PT_PKS3_PKT0_S9_ifPKiSB_iPKfiiiSD_SD_iiiii:
	.zero		32


//--------------------- .nv.shared._ZN4vllm25paged_attention_v2_kernelIfhLi256ELi16ELi128ELNS_18Fp8KVCacheDataTypeE1ELb1ELi512EEEvPfS2_PT_PKS3_PKT0_S9_ifPKiSB_iPKfiiiSD_SD_iiiii --------------------------
	.section	.nv.shared._ZN4vllm25paged_attention_v2_kernelIfhLi256ELi16ELi128ELNS_18Fp8KVCacheDataTypeE1ELb1ELi512EEEvPfS2_PT_PKS3_PKT0_S9_ifPKiSB_iPKfiiiSD_SD_iiiii,"aw",@nobits
	.sectionflags	@""
	.align	16
.nv.shared._ZN4vllm25paged_attention_v2_kernelIfhLi256ELi16ELi128ELNS_18Fp8KVCacheDataTypeE1ELb1ELi512EEEvPfS2_PT_PKS3_PKT0_S9_ifPKiSB_iPKfiiiSD_SD_iiiii:
	.zero		32


//--------------------- .nv.shared._ZN4vllm25paged_attention_v2_kernelIfhLi192ELi16ELi128ELNS_18Fp8KVCacheDataTypeE1ELb1ELi512EEEvPfS2_PT_PKS3_PKT0_S9_ifPKiSB_iPKfiiiSD_SD_iiiii --------------------------
	.section	.nv.shared._ZN4vllm25paged_attention_v2_kernelIfhLi192ELi16ELi128ELNS_18Fp8KVCacheDataTypeE1ELb1ELi512EEEvPfS2_PT_PKS3_PKT0_S9_ifPKiSB_iPKfiiiSD_SD_iiiii,"aw",@nobits
	.sectionflags	@""
	.align	16
.nv.shared._ZN4vllm25paged_attention_v2_kernelIfhLi192ELi16ELi128ELNS_18Fp8KVCacheDataTypeE1ELb1ELi512EEEvPfS2_PT_PKS3_PKT0_S9_ifPKiSB_iPKfiiiSD_SD_iiiii:
	.zero		32


//--------------------- .nv.shared._ZN4vllm25paged_attention_v2_kernelIfhLi128ELi16ELi128ELNS_18Fp8KVCacheDataTypeE1ELb1ELi512EEEvPfS2_PT_PKS3_PKT0_S9_ifPKiSB_iPKfiiiSD_SD_iiiii --------------------------
	.section	.nv.shared._ZN4vllm25paged_attention_v2_kernelIfhLi128ELi16ELi128ELNS_18Fp8KVCacheDataTypeE1ELb1ELi512EEEvPfS2_PT_PKS3_PKT0_S9_ifPKiSB_iPKfiiiSD_SD_iiiii,"aw",@nobits
	.sectionflags	@""
	.align	16
.nv.shared._ZN4vllm25paged_attention_v2_kernelIfhLi128ELi16ELi128ELNS_18Fp8KVCacheDataTypeE1ELb1ELi512EEEvPfS2_PT_PKS3_PKT0_S9_ifPKiSB_iPKfiiiSD_SD_iiiii:
	.zero		32


//--------------------- .nv.shared._ZN4vllm25paged_attention_v2_kernelIfhLi120ELi16ELi128ELNS_18Fp8KVCacheDataTypeE1ELb1ELi512EEEvPfS2_PT_PKS3_PKT0_S9_ifPKiSB_iPKfiiiSD_SD_iiiii --------------------------
	.section	.nv.shared._ZN4vllm25paged_attention_v2_kernelIfhLi120ELi16ELi128ELNS_18Fp8KVCacheDataTypeE1ELb1ELi512EEEvPfS2_PT_PKS3_PKT0_S9_ifPKiSB_iPKfiiiSD_SD_iiiii,"aw",@nobits
	.sectionflags	@""
	.align	16
.nv.shared._ZN4vllm25paged_attention_v2_kernelIfhLi120ELi16ELi128ELNS_18Fp8KVCacheDataTypeE1ELb1ELi512EEEvPfS2_PT_PKS3_PKT0_S9_ifPKiSB_iPKfiiiSD_SD_iiiii:
	.zero		32


//--------------------- .nv.shared._ZN4vllm25paged_attention_v2_kernelIfhLi112ELi16ELi128ELNS_18Fp8KVCacheDataTypeE1ELb1ELi512EEEvPfS2_PT_PKS3_PKT0_S9_ifPKiSB_iPKfiiiSD_SD_iiiii --------------------------
	.section	.nv.shared._ZN4vllm25paged_attention_v2_kernelIfhLi112ELi16ELi128ELNS_18Fp8KVCacheDataTypeE1ELb1ELi512EEEvPfS2_PT_PKS3_PKT0_S9_ifPKiSB_iPKfiiiSD_SD_iiiii,"aw",@nobits
	.sectionflags	@""
	.align	16
.nv.shared._ZN4vllm25paged_attention_v2_kernelIfhLi112ELi16ELi128ELNS_18Fp8KVCacheDataTypeE1ELb1ELi512EEEvPfS2_PT_PKS3_PKT0_S9_ifPKiSB_iPKfiiiSD_SD_iiiii:
	.zero		32


//--------------------- .nv.shared._ZN4vllm25paged_attention_v2_kernelIfhLi96ELi16ELi128ELNS_18Fp8KVCacheDataTypeE1ELb1ELi512EEEvPfS2_PT_PKS3_PKT0_S9_ifPKiSB_iPKfiiiSD_SD_iiiii --------------------------
	.section	.nv.shared._ZN4vllm25paged_attention_v2_kernelIfhLi96ELi16ELi128ELNS_18Fp8KVCacheDataTypeE1ELb1ELi512EEEvPfS2_PT_PKS3_PKT0_S9_ifPKiSB_iPKfiiiSD_SD_iiiii,"aw",@nobits
	.sectionflags	@""
	.align	16
.nv.shared._ZN4vllm25paged_attention_v2_kernelIfhLi96ELi16ELi128ELNS_18Fp8KVCacheDataTypeE1ELb1ELi512EEEvPfS2_PT_PKS3_PKT0_S9_ifPKiSB_iPKfiiiSD_SD_iiiii:
	.zero		32


//--------------------- .nv.shared._ZN4vllm25paged_attention_v2_kernelIfhLi80ELi16ELi128ELNS_18Fp8KVCacheDataTypeE1ELb1ELi512EEEvPfS2_PT_PKS3_PKT0_S9_ifPKiSB_iPKfiiiSD_SD_iiiii --------------------------
	.section	.nv.shared._ZN4vllm25paged_attention_v2_kernelIfhLi80ELi16ELi128ELNS_18Fp8KVCacheDataTypeE1ELb1ELi512EEEvPfS2_PT_PKS3_PKT0_S9_ifPKiSB_iPKfiiiSD_SD_iiiii,"aw",@nobits
	.sectionflags	@""
	.align	16
.nv.shared._ZN4vllm25paged_attention_v2_kernelIfhLi80ELi16ELi128ELNS_18Fp8KVCacheDataTypeE1ELb1ELi512EEEvPfS2_PT_PKS3_PKT0_S9_ifPKiSB_iPKfiiiSD_SD_iiiii:
	.zero		32


//--------------------- .nv.shared._ZN4vllm25paged_attention_v2_kernelIfhLi64ELi16ELi128ELNS_18Fp8KVCacheDataTypeE1ELb1ELi512EEEvPfS2_PT_PKS3_PKT0_S9_ifPKiSB_iPKfiiiSD_SD_iiiii --------------------------
	.section	.nv.shared._ZN4vllm25paged_attention_v2_kernelIfhLi64ELi16ELi128ELNS_18Fp8KVCacheDataTypeE1ELb1ELi512EEEvPfS2_PT_PKS3_PKT0_S9_ifPKiSB_iPKfiiiSD_SD_iiiii,"aw",@nobits
	.sectionflags	@""
	.align	16
.nv.shared._ZN4vllm25paged_attention_v2_kernelIfhLi64ELi16ELi128ELNS_18Fp8KVCacheDataTypeE1ELb1ELi512EEEvPfS2_PT_PKS3_PKT0_S9_ifPKiSB_iPKfiiiSD_SD_iiiii:
	.zero		32


//--------------------- .nv.shared._ZN4vllm25paged_attention_v2_kernelIfhLi32ELi16ELi128ELNS_18Fp8KVCacheDataTypeE1ELb1ELi512EEEvPfS2_PT_PKS3_PKT0_S9_ifPKiSB_iPKfiiiSD_SD_iiiii --------------------------
	.section	.nv.shared._ZN4vllm25paged_attention_v2_kernelIfhLi32ELi16ELi128ELNS_18Fp8KVCacheDataTypeE1ELb1ELi512EEEvPfS2_PT_PKS3_PKT0_S9_ifPKiSB_iPKfiiiSD_SD_iiiii,"aw",@nobits
	.sectionflags	@""
	.align	16
.nv.shared._ZN4vllm25paged_attention_v2_kernelIfhLi32ELi16ELi128ELNS_18Fp8KVCacheDataTypeE1ELb1ELi512EEEvPfS2_PT_PKS3_PKT0_S9_ifPKiSB_iPKfiiiSD_SD_iiiii:
	.zero		32


//--------------------- .nv.shared._ZN4vllm25paged_attention_v2_kernelIfhLi256ELi8ELi128ELNS_18Fp8KVCacheDataTypeE1ELb0ELi512EEEvPfS2_PT_PKS3_PKT0_S9_ifPKiSB_iPKfiiiSD_SD_iiiii --------------------------
	.section	.nv.shared._ZN4vllm25paged_attention_v2_kernelIfhLi256ELi8ELi128ELNS_18Fp8KVCacheDataTypeE1ELb0ELi512EEEvPfS2_PT_PKS3_PKT0_S9_ifPKiSB_iPKfiiiSD_SD_iiiii,"aw",@nobits
	.sectionflags	@""
	.align	16
.nv.shared._ZN4vllm25paged_attention_v2_kernelIfhLi256ELi8ELi128ELNS_18Fp8KVCacheDataTypeE1ELb0ELi512EEEvPfS2_PT_PKS3_PKT0_S9_ifPKiSB_iPKfiiiSD_SD_iiiii:
	.zero		32


//--------------------- .nv.shared._ZN4vllm25paged_attention_v2_kernelIfhLi192ELi8ELi128ELNS_18Fp8KVCacheDataTypeE1ELb0ELi512EEEvPfS2_PT_PKS3_PKT0_S9_ifPKiSB_iPKfiiiSD_SD_iiiii --------------------------
	.section	.nv.shared._ZN4vllm25paged_attention_v2_kernelIfhLi192ELi8ELi128ELNS_18Fp8KVCacheDataTypeE1ELb0ELi512EEEvPfS2_PT_PKS3_PKT0_S9_ifPKiSB_iPKfiiiSD_SD_iiiii,"aw",@nobits
	.sectionflags	@""
	.align	16
.nv.shared._ZN4vllm25paged_attention_v2_kernelIfhLi192ELi8ELi128ELNS_18Fp8KVCacheDataTypeE1ELb0ELi512EEEvPfS2_PT_PKS3_PKT0_S9_ifPKiSB_iPKfiiiSD_SD_iiiii:
	.zero		32


//--------------------- .nv.shared._ZN4vllm25paged_attention_v2_kernelIfhLi128ELi8ELi128ELNS_18Fp8KVCacheDataTypeE1ELb0ELi512EEEvPfS2_PT_PKS3_PKT0_S9_ifPKiSB_iPKfiiiSD_SD_iiiii --------------------------
	.section	.nv.shared._ZN4vllm25paged_attention_v2_kernelIfhLi128ELi8ELi128ELNS_18Fp8KVCacheDataTypeE1ELb0ELi512EEEvPfS2_PT_PKS3_PKT0_S9_ifPKiSB_iPKfiiiSD_SD_iiiii,"aw",@nobits
	.sectionflags	@""
	.align	16
.nv.shared._ZN4vllm25paged_attention_v2_kernelIfhLi128ELi8ELi128ELNS_18Fp8KVCacheDataTypeE1ELb0ELi512EEEvPfS2_PT_PKS3_PKT0_S9_ifPKiSB_iPKfiiiSD_SD_iiiii:
	.zero		32


//--------------------- .nv.shared._ZN4vllm25paged_attention_v2_kernelIfhLi120ELi8ELi128ELNS_18Fp8KVCacheDataTypeE1ELb0ELi512EEEvPfS2_PT_PKS3_PKT0_S9_ifPKiSB_iPKfiiiSD_SD_iiiii --------------------------
	.section	.nv.shared._ZN4vllm25paged_attention_v2_kernelIfhLi120ELi8ELi128ELNS_18Fp8KVCacheDataTypeE1ELb0ELi512EEEvPfS2_PT_PKS3_PKT0_S9_ifPKiSB_iPKfiiiSD_SD_iiiii,"aw",@nobits
	.sectionflags	@""
	.align	16
.nv.shared._ZN4vllm25paged_attention_v2_kernelIfhLi120ELi8ELi128ELNS_18Fp8KVCacheDataTypeE1ELb0ELi512EEEvPfS2_PT_PKS3_PKT0_S9_ifPKiSB_iPKfiiiSD_SD_iiiii:
	.zero		32


//--------------------- .nv.shared._ZN4vllm25paged_attention_v2_kernelIfhLi112ELi8ELi128ELNS_18Fp8KVCacheDataTypeE1ELb0ELi512EEEvPfS2_PT_PKS3_PKT0_S9_ifPKiSB_iPKfiiiSD_SD_iiiii --------------------------
	.section	.nv.shared._ZN4vllm25paged_attention_v2_kernelIfhLi112ELi8ELi128ELNS_18Fp8KVCacheDataTypeE1ELb0ELi512EEEvPfS2_PT_PKS3_PKT0_S9_ifPKiSB_iPKfiiiSD_SD_iiiii,"aw",@nobits
	.sectionflags	@""
	.align	16
.nv.shared._ZN4vllm25paged_attention_v2_kernelIfhLi112ELi8ELi128ELNS_18Fp8KVCacheDataTypeE1ELb0ELi512EEEvPfS2_PT_PKS3_PKT0_S9_ifPKiSB_iPKfiiiSD_SD_iiiii:
	.zero		32


//--------------------- .nv.shared._ZN4vllm25paged_attention_v2_kernelIfhLi96ELi8ELi128ELNS_18Fp8KVCacheDataTypeE1ELb0ELi512EEEvPfS2_PT_PKS3_PKT0_S9_ifPKiSB_iPKfiiiSD_SD_iiiii --------------------------
	.section	.nv.shared._ZN4vllm25paged_attention_v2_kernelIfhLi96ELi8ELi128ELNS_18Fp8KVCacheDataTypeE1ELb0ELi512EEEvPfS2_PT_PKS3_PKT0_S9_ifPKiSB_iPKfiiiSD_SD_iiiii,"aw",@nobits
	.sectionflags	@""
	.align	16
.nv.shared._ZN4vllm25paged_attention_v2_kernelIfhLi96ELi8ELi128ELNS_18Fp8KVCacheDataTypeE1ELb0ELi512EEEvPfS2_PT_PKS3_PKT0_S9_ifPKiSB_iPKfiiiSD_SD_iiiii:
	.zero		32


//--------------------- .nv.shared._ZN4vllm25paged_attention_v2_kernelIfhLi80ELi8ELi128ELNS_18Fp8KVCacheDataTypeE1ELb0ELi512EEEvPfS2_PT_PKS3_PKT0_S9_ifPKiSB_iPKfiiiSD_SD_iiiii --------------------------
	.section	.nv.shared._ZN4vllm25paged_attention_v2_kernelIfhLi80ELi8ELi128ELNS_18Fp8KVCacheDataTypeE1ELb0ELi512EEEvPfS2_PT_PKS3_PKT0_S9_ifPKiSB_iPKfiiiSD_SD_iiiii,"aw",@nobits
	.sectionflags	@""
	.align	16
.nv.shared._ZN4vllm25paged_attention_v2_kernelIfhLi80ELi8ELi128ELNS_18Fp8KVCacheDataTypeE1ELb0ELi512EEEvPfS2_PT_PKS3_PKT0_S9_ifPKiSB_iPKfiiiSD_SD_iiiii:
	.zero		32


//--------------------- .nv.shared._ZN4vllm25paged_attention_v2_kernelIfhLi64ELi8ELi128ELNS_18Fp8KVCacheDataTypeE1ELb0ELi512EEEvPfS2_PT_PKS3_PKT0_S9_ifPKiSB_iPKfiiiSD_SD_iiiii --------------------------
	.section	.nv.shared._ZN4vllm25paged_attention_v2_kernelIfhLi64ELi8ELi128ELNS_18Fp8KVCacheDataTypeE1ELb0ELi512EEEvPfS2_PT_PKS3_PKT0_S9_ifPKiSB_iPKfiiiSD_SD_iiiii,"aw",@nobits
	.sectionflags	@""
	.align	16
.nv.shared._ZN4vllm25paged_attention_v2_kernelIfhLi64ELi8ELi128ELNS_18Fp8KVCacheDataTypeE1ELb0ELi512EEEvPfS2_PT_PKS3_PKT0_S9_ifPKiSB_iPKfiiiSD_SD_iiiii:
	.zero		32


//--------------------- .nv.shared._ZN4vllm25paged_attention_v2_kernelIfhLi32ELi8ELi128ELNS_18Fp8KVCacheDataTypeE1ELb0ELi512EEEvPfS2_PT_PKS3_PKT0_S9_ifPKiSB_iPKfiiiSD_SD_iiiii --------------------------
	.section	.nv.shared._ZN4vllm25paged_attention_v2_kernelIfhLi32ELi8ELi128ELNS_18Fp8KVCacheDataTypeE1ELb0ELi512EEEvPfS2_PT_PKS3_PKT0_S9_ifPKiSB_iPKfiiiSD_SD_iiiii,"aw",@nobits
	.sectionflags	@""
	.align	16
.nv.shared._ZN4vllm25paged_attention_v2_kernelIfhLi32ELi8ELi128ELNS_18Fp8KVCacheDataTypeE1ELb0ELi512EEEvPfS2_PT_PKS3_PKT0_S9_ifPKiSB_iPKfiiiSD_SD_iiiii:
	.zero		32


//--------------------- .nv.shared._ZN4vllm25paged_attention_v2_kernelIfhLi256ELi8ELi128ELNS_18Fp8KVCacheDataTypeE1ELb1ELi512EEEvPfS2_PT_PKS3_PKT0_S9_ifPKiSB_iPKfiiiSD_SD_iiiii --------------------------
	.section	.nv.shared._ZN4vllm25paged_attention_v2_kernelIfhLi256ELi8ELi128ELNS_18Fp8KVCacheDataTypeE1ELb1ELi512EEEvPfS2_PT_PKS3_PKT0_S9_ifPKiSB_iPKfiiiSD_SD_iiiii,"aw",@nobits
	.sectionflags	@""
	.align	16
.nv.shared._ZN4vllm25paged_attention_v2_kernelIfhLi256ELi8ELi128ELNS_18Fp8KVCacheDataTypeE1ELb1ELi512EEEvPfS2_PT_PKS3_PKT0_S9_ifPKiSB_iPKfiiiSD_SD_iiiii:
	.zero		32


//--------------------- .nv.shared._ZN4vllm25paged_attention_v2_kernelIfhLi192ELi8ELi128ELNS_18Fp8KVCacheDataTypeE1ELb1ELi512EEEvPfS2_PT_PKS3_PKT0_S9_ifPKiSB_iPKfiiiSD_SD_iiiii --------------------------
	.section	.nv.shared._ZN4vllm25paged_attention_v2_kernelIfhLi192ELi8ELi128ELNS_18Fp8KVCacheDataTypeE1ELb1ELi512EEEvPfS2_PT_PKS3_PKT0_S9_ifPKiSB_iPKfiiiSD_SD_iiiii,"aw",@nobits
	.sectionflags	@""
	.align	16
.nv.shared._ZN4vllm25paged_attention_v2_kernelIfhLi192ELi8ELi128ELNS_18Fp8KVCacheDataTypeE1ELb1ELi512EEEvPfS2_PT_PKS3_PKT0_S9_ifPKiSB_iPKfiiiSD_SD_iiiii:
	.zero		32


//--------------------- .nv.shared._ZN4vllm25paged_attention_v2_kernelIfhLi128ELi8ELi128ELNS_18Fp8KVCacheDataTypeE1ELb1ELi512EEEvPfS2_PT_PKS3_PKT0_S9_ifPKiSB_iPKfiiiSD_SD_iiiii --------------------------
	.section	.nv.shared._ZN4vllm25paged_attention_v2_kernelIfhLi128ELi8ELi128ELNS_18Fp8KVCacheDataTypeE1ELb1ELi512EEEvPfS2_PT_PKS3_PKT0_S9_ifPKiSB_iPKfiiiSD_SD_iiiii,"aw",@nobits
	.sectionflags	@""
	.align	16
.nv.shared._ZN4vllm25paged_attention_v2_kernelIfhLi128ELi8ELi128ELNS_18Fp8KVCacheDataTypeE1ELb1ELi512EEEvPfS2_PT_PKS3_PKT0_S9_ifPKiSB_iPKfiiiSD_SD_iiiii:
	.zero		32


//--------------------- .nv.shared._ZN4vllm25paged_attention_v2_kernelIfhLi120ELi8ELi128ELNS_18Fp8KVCacheDataTypeE1ELb1ELi512EEEvPfS2_PT_PKS3_PKT0_S9_ifPKiSB_iPKfiiiSD_SD_iiiii --------------------------
	.section	.nv.shared._ZN4vllm25paged_attention_v2_kernelIfhLi120ELi8ELi128ELNS_18Fp8KVCacheDataTypeE1ELb1ELi512EEEvPfS2_PT_PKS3_PKT0_S9_ifPKiSB_iPKfiiiSD_SD_iiiii,"aw",@nobits
	.sectionflags	@""
	.align	16
.nv.shared._ZN4vllm25paged_attention_v2_kernelIfhLi120ELi8ELi128ELNS_18Fp8KVCacheDataTypeE1ELb1ELi512EEEvPfS2_PT_PKS3_PKT0_S9_ifPKiSB_iPKfiiiSD_SD_iiiii:
	.zero		32


//--------------------- .nv.shared._ZN4vllm25paged_attention_v2_kernelIfhLi112ELi8ELi128ELNS_18Fp8KVCacheDataTypeE1ELb1ELi512EEEvPfS2_PT_PKS3_PKT0_S9_ifPKiSB_iPKfiiiSD_SD_iiiii --------------------------
	.section	.nv.shared._ZN4vllm25paged_attention_v2_kernelIfhLi112ELi8ELi128ELNS_18Fp8KVCacheDataTypeE1ELb1ELi512EEEvPfS2_PT_PKS3_PKT0_S9_ifPKiSB_iPKfiiiSD_SD_iiiii,"aw",@nobits
	.sectionflags	@""
	.align	16
.nv.shared._ZN4vllm25paged_attention_v2_kernelIfhLi112ELi8ELi128ELNS_18Fp8KVCacheDataTypeE1ELb1ELi512EEEvPfS2_PT_PKS3_PKT0_S9_ifPKiSB_iPKfiiiSD_SD_iiiii:
	.zero		32


//--------------------- .nv.shared._ZN4vllm25paged_attention_v2_kernelIfhLi96ELi8ELi128ELNS_18Fp8KVCacheDataTypeE1ELb1ELi512EEEvPfS2_PT_PKS3_PKT0_S9_ifPKiSB_iPKfiiiSD_SD_iiiii --------------------------
	.section	.nv.shared._ZN4vllm25paged_attention_v2_kernelIfhLi96ELi8ELi128ELNS_18Fp8KVCacheDataTypeE1ELb1ELi512EEEvPfS2_PT_PKS3_PKT0_S9_ifPKiSB_iPKfiiiSD_SD_iiiii,"aw",@nobits
	.sectionflags	@""
	.align	16
.nv.shared._ZN4vllm25paged_attention_v2_kernelIfhLi96ELi8ELi128ELNS_18Fp8KVCacheDataTypeE1ELb1ELi512EEEvPfS2_PT_PKS3_PKT0_S9_ifPKiSB_iPKfiiiSD_SD_iiiii:
	.zero		32


//--------------------- .nv.shared._ZN4vllm25paged_attention_v2_kernelIfhLi80ELi8ELi128ELNS_18Fp8KVCacheDataTypeE1ELb1ELi512EEEvPfS2_PT_PKS3_PKT0_S9_ifPKiSB_iPKfiiiSD_SD_iiiii --------------------------
	.section	.nv.shared._ZN4vllm25paged_attention_v2_kernelIfhLi80ELi8ELi128ELNS_18Fp8KVCacheDataTypeE1ELb1ELi512EEEvPfS2_PT_PKS3_PKT0_S9_ifPKiSB_iPKfiiiSD_SD_iiiii,"aw",@nobits
	.sectionflags	@""
	.align	16
.nv.shared._ZN4vllm25paged_attention_v2_kernelIfhLi80ELi8ELi128ELNS_18Fp8KVCacheDataTypeE1ELb1ELi512EEEvPfS2_PT_PKS3_PKT0_S9_ifPKiSB_iPKfiiiSD_SD_iiiii:
	.zero		32


//--------------------- .nv.shared._ZN4vllm25paged_attention_v2_kernelIfhLi64ELi8ELi128ELNS_18Fp8KVCacheDataTypeE1ELb1ELi512EEEvPfS2_PT_PKS3_PKT0_S9_ifPKiSB_iPKfiiiSD_SD_iiiii --------------------------
	.section	.nv.shared._ZN4vllm25paged_attention_v2_kernelIfhLi64ELi8ELi128ELNS_18Fp8KVCacheDataTypeE1ELb1ELi512EEEvPfS2_PT_PKS3_PKT0_S9_ifPKiSB_iPKfiiiSD_SD_iiiii,"aw",@nobits
	.sectionflags	@""
	.align	16
.nv.shared._ZN4vllm25paged_attention_v2_kernelIfhLi64ELi8ELi128ELNS_18Fp8KVCacheDataTypeE1ELb1ELi512EEEvPfS2_PT_PKS3_PKT0_S9_ifPKiSB_iPKfiiiSD_SD_iiiii:
	.zero		32


//--------------------- .nv.shared._ZN4vllm25paged_attention_v2_kernelIfhLi32ELi8ELi128ELNS_18Fp8KVCacheDataTypeE1ELb1ELi512EEEvPfS2_PT_PKS3_PKT0_S9_ifPKiSB_iPKfiiiSD_SD_iiiii --------------------------
	.section	.nv.shared._ZN4vllm25paged_attention_v2_kernelIfhLi32ELi8ELi128ELNS_18Fp8KVCacheDataTypeE1ELb1ELi512EEEvPfS2_PT_PKS3_PKT0_S9_ifPKiSB_iPKfiiiSD_SD_iiiii,"aw",@nobits
	.sectionflags	@""
	.align	16
.nv.shared._ZN4vllm25paged_attention_v2_kernelIfhLi32ELi8ELi128ELNS_18Fp8KVCacheDataTypeE1ELb1ELi512EEEvPfS2_PT_PKS3_PKT0_S9_ifPKiSB_iPKfiiiSD_SD_iiiii:
	.zero		32


//--------------------- .nv.shared._ZN4vllm25paged_attention_v2_kernelI13__nv_bfloat16S1_Li256ELi32ELi128ELNS_18Fp8KVCacheDataTypeE0ELb0ELi512EEEvPfS3_PT_PKS4_PKT0_SA_ifPKiSC_iPKfiiiSE_SE_iiiii --------------------------
	.section	.nv.shared._ZN4vllm25paged_attention_v2_kernelI13__nv_bfloat16S1_Li256ELi32ELi128ELNS_18Fp8KVCacheDataTypeE0ELb0ELi512EEEvPfS3_PT_PKS4_PKT0_SA_ifPKiSC_iPKfiiiSE_SE_iiiii,"aw",@nobits
	.sectionflags	@""
	.align	16
.nv.shared._ZN4vllm25paged_attention_v2_kernelI13__nv_bfloat16S1_Li256ELi32ELi128ELNS_18Fp8KVCacheDataTypeE0ELb0ELi512EEEvPfS3_PT_PKS4_PKT0_SA_ifPKiSC_iPKfiiiSE_SE_iiiii:
	.zero		544


//--------------------- .nv.shared._ZN4vllm25paged_attention_v2_kernelI13__nv_bfloat16S1_Li192ELi32ELi128ELNS_18Fp8KVCacheDataTypeE0ELb0ELi512EEEvPfS3_PT_PKS4_PKT0_SA_ifPKiSC_iPKfiiiSE_SE_iiiii --------------------------
	.section	.nv.shared._ZN4vllm25paged_attention_v2_kernelI13__nv_bfloat16S1_Li192ELi32ELi128ELNS_18Fp8KVCacheDataTypeE0ELb0ELi512EEEvPfS3_PT_PKS4_PKT0_SA_ifPKiSC_iPKfiiiSE_SE_iiiii,"aw",@nobits
	.sectionflags	@""
	.align	16
.nv.shared._ZN4vllm25paged_attention_v2_kernelI13__nv_bfloat16S1_Li192ELi32ELi128ELNS_18Fp8KVCacheDataTypeE0ELb0ELi512EEEvPfS3_PT_PKS4_PKT0_SA_ifPKiSC_iPKfiiiSE_SE_iiiii:
	.zero		416


//--------------------- .nv.shared._ZN4vllm25paged_attention_v2_kernelI13__nv_bfloat16S1_Li128ELi32ELi128ELNS_18Fp8KVCacheDataTypeE0ELb0ELi512EEEvPfS3_PT_PKS4_PKT0_SA_ifPKiSC_iPKfiiiSE_SE_iiiii --------------------------
	.section	.nv.shared._ZN4vllm25paged_attention_v2_kernelI13__nv_bfloat16S1_Li128ELi32ELi128ELNS_18Fp8KVCacheDataTypeE0ELb0ELi512EEEvPfS3_PT_PKS4_PKT0_SA_ifPKiSC_iPKfiiiSE_SE_iiiii,"aw",@nobits
	.sectionflags	@""
	.align	16
.nv.shared._ZN4vllm25paged_attention_v2_kernelI13__nv_bfloat16S1_Li128ELi32ELi128ELNS_18Fp8KVCacheDataTypeE0ELb0ELi512EEEvPfS3_PT_PKS4_PKT0_SA_ifPKiSC_iPKfiiiSE_SE_iiiii:
	.zero		288


//--------------------- .nv.shared._ZN4vllm25paged_attention_v2_kernelI13__nv_bfloat16S1_Li120ELi32ELi128ELNS_18Fp8KVCacheDataTypeE0ELb0ELi512EEEvPfS3_PT_PKS4_PKT0_SA_ifPKiSC_iPKfiiiSE_SE_iiiii --------------------------
	.section	.nv.shared._ZN4vllm25paged_attention_v2_kernelI13__nv_bfloat16S1_Li120ELi32ELi128ELNS_18Fp8KVCacheDataTypeE0ELb0ELi512EEEvPfS3_PT_PKS4_PKT0_SA_ifPKiSC_iPKfiiiSE_SE_iiiii,"aw",@nobits
	.sectionflags	@""
	.align	16
.nv.shared._ZN4vllm25paged_attention_v2_kernelI13__nv_bfloat16S1_Li120ELi32ELi128ELNS_18Fp8KVCacheDataTypeE0ELb0ELi512EEEvPfS3_PT_PKS4_PKT0_SA_ifPKiSC_iPKfiiiSE_SE_iiiii:
	.zero		272


//--------------------- .nv.shared._ZN4vllm25paged_attention_v2_kernelI13__nv_bfloat16S1_Li112ELi32ELi128ELNS_18Fp8KVCacheDataTypeE0ELb0ELi512EEEvPfS3_PT_PKS4_PKT0_SA_ifPKiSC_iPKfiiiSE_SE_iiiii --------------------------
	.section	.nv.shared._ZN4vllm25paged_attention_v2_kernelI13__nv_bfloat16S1_Li112ELi32ELi128ELNS_18Fp8KVCacheDataTypeE0ELb0ELi512EEEvPfS3_PT_PKS4_PKT0_SA_ifPKiSC_iPKfiiiSE_SE_iiiii,"aw",@nobits
	.sectionflags	@""
	.align	16
.nv.shared._ZN4vllm25paged_attention_v2_kernelI13__nv_bfloat16S1_Li112ELi32ELi128ELNS_18Fp8KVCacheDataTypeE0ELb0ELi512EEEvPfS3_PT_PKS4_PKT0_SA_ifPKiSC_iPKfiiiSE_SE_iiiii:
	.zero		256


//--------------------- .nv.shared._ZN4vllm25paged_attention_v2_kernelI13__nv_bfloat16S1_Li96ELi32ELi128ELNS_18Fp8KVCacheDataTypeE0ELb0ELi512EEEvPfS3_PT_PKS4_PKT0_SA_ifPKiSC_iPKfiiiSE_SE_iiiii --------------------------
	.section	.nv.shared._ZN4vllm25paged_attention_v2_kernelI13__nv_bfloat16S1_Li96ELi32ELi128ELNS_18Fp8KVCacheDataTypeE0ELb0ELi512EEEvPfS3_PT_PKS4_PKT0_SA_ifPKiSC_iPKfiiiSE_SE_iiiii,"aw",@nobits
	.sectionflags	@""
	.align	16
.nv.shared._ZN4vllm25paged_attention_v2_kernelI13__nv_bfloat16S1_Li96ELi32ELi128ELNS_18Fp8KVCacheDataTypeE0ELb0ELi512EEEvPfS3_PT_PKS4_PKT0_SA_ifPKiSC_iPKfiiiSE_SE_iiiii:
	.zero		224


//--------------------- .nv.shared._ZN4vllm25paged_attention_v2_kernelI13__nv_bfloat16S1_Li80ELi32ELi128ELNS_18Fp8KVCacheDataTypeE0ELb0ELi512EEEvPfS3_PT_PKS4_PKT0_SA_ifPKiSC_iPKfiiiSE_SE_iiiii --------------------------
	.section	.nv.shared._ZN4vllm25paged_attention_v2_kernelI13__nv_bfloat16S1_Li80ELi32ELi128ELNS_18Fp8KVCacheDataTypeE0ELb0ELi512EEEvPfS3_PT_PKS4_PKT0_SA_ifPKiSC_iPKfiiiSE_SE_iiiii,"aw",@nobits
	.sectionflags	@""
	.align	16
.nv.shared._ZN4vllm25paged_attention_v2_kernelI13__nv_bfloat16S1_Li80ELi32ELi128ELNS_18Fp8KVCacheDataTypeE0ELb0ELi512EEEvPfS3_PT_PKS4_PKT0_SA_ifPKiSC_iPKfiiiSE_SE_iiiii:
	.zero		192


//--------------------- .nv.shared._ZN4vllm25paged_attention_v2_kernelI13__nv_bfloat16S1_Li64ELi32ELi128ELNS_18Fp8KVCacheDataTypeE0ELb0ELi512EEEvPfS3_PT_PKS4_PKT0_SA_ifPKiSC_iPKfiiiSE_SE_iiiii --------------------------
	.section	.nv.shared._ZN4vllm25paged_attention_v2_kernelI13__nv_bfloat16S1_Li64ELi32ELi128ELNS_18Fp8KVCacheDataTypeE0ELb0ELi512EEEvPfS3_PT_PKS4_PKT0_SA_ifPKiSC_iPKfiiiSE_SE_iiiii,"aw",@nobits
	.sectionflags	@""
	.align	16
.nv.shared._ZN4vllm25paged_attention_v2_kernelI13__nv_bfloat16S1_Li64ELi32ELi128ELNS_18Fp8KVCacheDataTypeE0ELb0ELi512EEEvPfS3_PT_PKS4_PKT0_SA_ifPKiSC_iPKfiiiSE_SE_iiiii:
	.zero		160


//--------------------- .nv.shared._ZN4vllm25paged_attention_v2_kernelI13__nv_bfloat16S1_Li32ELi32ELi128ELNS_18Fp8KVCacheDataTypeE0ELb0ELi512EEEvPfS3_PT_PKS4_PKT0_SA_ifPKiSC_iPKfiiiSE_SE_iiiii --------------------------
	.section	.nv.shared._ZN4vllm25paged_attention_v2_kernelI13__nv_bfloat16S1_Li32ELi32ELi128ELNS_18Fp8KVCacheDataTypeE0ELb0ELi512EEEvPfS3_PT_PKS4_PKT0_SA_ifPKiSC_iPKfiiiSE_SE_iiiii,"aw",@nobits
	.sectionflags	@""
	.align	16
.nv.shared._ZN4vllm25paged_attention_v2_kernelI13__nv_bfloat16S1_Li32ELi32ELi128ELNS_18Fp8KVCacheDataTypeE0ELb0ELi512EEEvPfS3_PT_PKS4_PKT0_SA_ifPKiSC_iPKfiiiSE_SE_iiiii:
	.zero		96


//--------------------- .nv.shared._ZN4vllm25paged_attention_v2_kernelI13__nv_bfloat16S1_Li256ELi32ELi128ELNS_18Fp8KVCacheDataTypeE0ELb1ELi512EEEvPfS3_PT_PKS4_PKT0_SA_ifPKiSC_iPKfiiiSE_SE_iiiii --------------------------
	.section	.nv.shared._ZN4vllm25paged_attention_v2_kernelI13__nv_bfloat16S1_Li256ELi32ELi128ELNS_18Fp8KVCacheDataTypeE0ELb1ELi512EEEvPfS3_PT_PKS4_PKT0_SA_ifPKiSC_iPKfiiiSE_SE_iiiii,"aw",@nobits
	.sectionflags	@""
	.align	16
.nv.shared._ZN4vllm25paged_attention_v2_kernelI13__nv_bfloat16S1_Li256ELi32ELi128ELNS_18Fp8KVCacheDataTypeE0ELb1ELi512EEEvPfS3_PT_PKS4_PKT0_SA_ifPKiSC_iPKfiiiSE_SE_iiiii:
	.zero		544


//--------------------- .nv.shared._ZN4vllm25paged_attention_v2_kernelI13__nv_bfloat16S1_Li192ELi32ELi128ELNS_18Fp8KVCacheDataTypeE0ELb1ELi512EEEvPfS3_PT_PKS4_PKT0_SA_ifPKiSC_iPKfiiiSE_SE_iiiii --------------------------
	.section	.nv.shared._ZN4vllm25paged_attention_v2_kernelI13__nv_bfloat16S1_Li192ELi32ELi128ELNS_18Fp8KVCacheDataTypeE0ELb1ELi512EEEvPfS3_PT_PKS4_PKT0_SA_ifPKiSC_iPKfiiiSE_SE_iiiii,"aw",@nobits
	.sectionflags	@""
	.align	16
.nv.shared._ZN4vllm25paged_attention_v2_kernelI13__nv_bfloat16S1_Li192ELi32ELi128ELNS_18Fp8KVCacheDataTypeE0ELb1ELi512EEEvPfS3_PT_PKS4_PKT0_SA_ifPKiSC_iPKfiiiSE_SE_iiiii:
	.zero		416


//--------------------- .nv.shared._ZN4vllm25paged_attention_v2_kernelI13__nv_bfloat16S1_Li128ELi32ELi128ELNS_18Fp8KVCacheDataTypeE0ELb1ELi512EEEvPfS3_PT_PKS4_PKT0_SA_ifPKiSC_iPKfiiiSE_SE_iiiii --------------------------
	.section	.nv.shared._ZN4vllm25paged_attention_v2_kernelI13__nv_bfloat16S1_Li128ELi32ELi128ELNS_18Fp8KVCacheDataTypeE0ELb1ELi512EEEvPfS3_PT_PKS4_PKT0_SA_ifPKiSC_iPKfiiiSE_SE_iiiii,"aw",@nobits
	.sectionflags	@""
	.align	16
.nv.shared._ZN4vllm25paged_attention_v2_kernelI13__nv_bfloat16S1_Li128ELi32ELi128ELNS_18Fp8KVCacheDataTypeE0ELb1ELi512EEEvPfS3_PT_PKS4_PKT0_SA_ifPKiSC_iPKfiiiSE_SE_iiiii:
	.zero		288


//--------------------- .nv.shared._ZN4vllm25paged_attention_v2_kernelI13__nv_bfloat16S1_Li120ELi32ELi128ELNS_18Fp8KVCacheDataTypeE0ELb1ELi512EEEvPfS3_PT_PKS4_PKT0_SA_ifPKiSC_iPKfiiiSE_SE_iiiii --------------------------
	.section	.nv.shared._ZN4vllm25paged_attention_v2_kernelI13__nv_bfloat16S1_Li120ELi32ELi128ELNS_18Fp8KVCacheDataTypeE0ELb1ELi512EEEvPfS3_PT_PKS4_PKT0_SA_ifPKiSC_iPKfiiiSE_SE_iiiii,"aw",@nobits
	.sectionflags	@""
	.align	16
.nv.shared._ZN4vllm25paged_attention_v2_kernelI13__nv_bfloat16S1_Li120ELi32ELi128ELNS_18Fp8KVCacheDataTypeE0ELb1ELi512EEEvPfS3_PT_PKS4_PKT0_SA_ifPKiSC_iPKfiiiSE_SE_iiiii:
	.zero		272


//--------------------- .nv.shared._ZN4vllm25paged_attention_v2_kernelI13__nv_bfloat16S1_Li112ELi32ELi128ELNS_18Fp8KVCacheDataTypeE0ELb1ELi512EEEvPfS3_PT_PKS4_PKT0_SA_ifPKiSC_iPKfiiiSE_SE_iiiii --------------------------
	.section	.nv.shared._ZN4vllm25paged_attention_v2_kernelI13__nv_bfloat16S1_Li112ELi32ELi128ELNS_18Fp8KVCacheDataTypeE0ELb1ELi512EEEvPfS3_PT_PKS4_PKT0_SA_ifPKiSC_iPKfiiiSE_SE_iiiii,"aw",@nobits
	.sectionflags	@""
	.align	16
.nv.shared._ZN4vllm25paged_attention_v2_kernelI13__nv_bfloat16S1_Li112ELi32ELi128ELNS_18Fp8KVCacheDataTypeE0ELb1ELi512EEEvPfS3_PT_PKS4_PKT0_SA_ifPKiSC_iPKfiiiSE_SE_iiiii:
	.zero		256


//--------------------- .nv.shared._ZN4vllm25paged_attention_v2_kernelI13__nv_bfloat16S1_Li96ELi32ELi128ELNS_18Fp8KVCacheDataTypeE0ELb1ELi512EEEvPfS3_PT_PKS4_PKT0_SA_ifPKiSC_iPKfiiiSE_SE_iiiii --------------------------
	.section	.nv.shared._ZN4vllm25paged_attention_v2_kernelI13__nv_bfloat16S1_Li96ELi32ELi128ELNS_18Fp8KVCacheDataTypeE0ELb1ELi512EEEvPfS3_PT_PKS4_PKT0_SA_ifPKiSC_iPKfiiiSE_SE_iiiii,"aw",@nobits
	.sectionflags	@""
	.align	16
.nv.shared._ZN4vllm25paged_attention_v2_kernelI13__nv_bfloat16S1_Li96ELi32ELi128ELNS_18Fp8KVCacheDataTypeE0ELb1ELi512EEEvPfS3_PT_PKS4_PKT0_SA_ifPKiSC_iPKfiiiSE_SE_iiiii:
	.zero		224


//--------------------- .nv.shared._ZN4vllm25paged_attention_v2_kernelI13__nv_bfloat16S1_Li80ELi32ELi128ELNS_18Fp8KVCacheDataTypeE0ELb1ELi512EEEvPfS3_PT_PKS4_PKT0_SA_ifPKiSC_iPKfiiiSE_SE_iiiii --------------------------
	.section	.nv.shared._ZN4vllm25paged_attention_v2_kernelI13__nv_bfloat16S1_Li80ELi32ELi128ELNS_18Fp8KVCacheDataTypeE0ELb1ELi512EEEvPfS3_PT_PKS4_PKT0_SA_ifPKiSC_iPKfiiiSE_SE_iiiii,"aw",@nobits
	.sectionflags	@""
	.align	16
.nv.shared._ZN4vllm25paged_attention_v2_kernelI13__nv_bfloat16S1_Li80ELi32ELi128ELNS_18Fp8KVCacheDataTypeE0ELb1ELi512EEEvPfS3_PT_PKS4_PKT0_SA_ifPKiSC_iPKfiiiSE_SE_iiiii:
	.zero		192


//--------------------- .nv.shared._ZN4vllm25paged_attention_v2_kernelI13__nv_bfloat16S1_Li64ELi32ELi128ELNS_18Fp8KVCacheDataTypeE0ELb1ELi512EEEvPfS3_PT_PKS4_PKT0_SA_ifPKiSC_iPKfiiiSE_SE_iiiii --------------------------
	.section	.nv.shared._ZN4vllm25paged_attention_v2_kernelI13__nv_bfloat16S1_Li64ELi32ELi128ELNS_18Fp8KVCacheDataTypeE0ELb1ELi512EEEvPfS3_PT_PKS4_PKT0_SA_ifPKiSC_iPKfiiiSE_SE_iiiii,"aw",@nobits
	.sectionflags	@""
	.align	16
.nv.shared._ZN4vllm25paged_attention_v2_kernelI13__nv_bfloat16S1_Li64ELi32ELi128ELNS_18Fp8KVCacheDataTypeE0ELb1ELi512EEEvPfS3_PT_PKS4_PKT0_SA_ifPKiSC_iPKfiiiSE_SE_iiiii:
	.zero		160


//--------------------- .nv.shared._ZN4vllm25paged_attention_v2_kernelI13__nv_bfloat16S1_Li32ELi32ELi128ELNS_18Fp8KVCacheDataTypeE0ELb1ELi512EEEvPfS3_PT_PKS4_PKT0_SA_ifPKiSC_iPKfiiiSE_SE_iiiii --------------------------
	.section	.nv.shared._ZN4vllm25paged_attention_v2_kernelI13__nv_bfloat16S1_Li32ELi32ELi128ELNS_18Fp8KVCacheDataTypeE0ELb1ELi512EEEvPfS3_PT_PKS4_PKT0_SA_ifPKiSC_iPKfiiiSE_SE_iiiii,"aw",@nobits
	.sectionflags	@""
	.align	16
.nv.shared._ZN4vllm25paged_attention_v2_kernelI13__nv_bfloat16S1_Li32ELi32ELi128ELNS_18Fp8KVCacheDataTypeE0ELb1ELi512EEEvPfS3_PT_PKS4_PKT0_SA_ifPKiSC_iPKfiiiSE_SE_iiiii:
	.zero		96


//--------------------- .nv.shared._ZN4vllm25paged_attention_v2_kernelI13__nv_bfloat16S1_Li256ELi16ELi128ELNS_18Fp8KVCacheDataTypeE0ELb0ELi512EEEvPfS3_PT_PKS4_PKT0_SA_ifPKiSC_iPKfiiiSE_SE_iiiii --------------------------
	.section	.nv.shared._ZN4vllm25paged_attention_v2_kernelI13__nv_bfloat16S1_Li256ELi16ELi128ELNS_18Fp8KVCacheDataTypeE0ELb0ELi512EEEvPfS3_PT_PKS4_PKT0_SA_ifPKiSC_iPKfiiiSE_SE_iiiii,"aw",@nobits
	.sectionflags	@""
	.align	16
.nv.shared._ZN4vllm25paged_attention_v2_kernelI13__nv_bfloat16S1_Li256ELi16ELi128ELNS_18Fp8KVCacheDataTypeE0ELb0ELi512EEEvPfS3_PT_PKS4_PKT0_SA_ifPKiSC_iPKfiiiSE_SE_iiiii:
	.zero		544


//--------------------- .nv.shared._ZN4vllm25paged_attention_v2_kernelI13__nv_bfloat16S1_Li192ELi16ELi128ELNS_18Fp8KVCacheDataTypeE0ELb0ELi512EEEvPfS3_PT_PKS4_PKT0_SA_ifPKiSC_iPKfiiiSE_SE_iiiii --------------------------
	.section	.nv.shared._ZN4vllm25paged_attention_v2_kernelI13__nv_bfloat16S1_Li192ELi16ELi128ELNS_18Fp8KVCacheDataTypeE0ELb0ELi512EEEvPfS3_PT_PKS4_PKT0_SA_ifPKiSC_iPKfiiiSE_SE_iiiii,"aw",@nobits
	.sectionflags	@""
	.align	16
.nv.shared._ZN4vllm25paged_attention_v2_kernelI13__nv_bfloat16S1_Li192ELi16ELi128ELNS_18Fp8KVCacheDataTypeE0ELb0ELi512EEEvPfS3_PT_PKS4_PKT0_SA_ifPKiSC_iPKfiiiSE_SE_iiiii:
	.zero		416


//--------------------- .nv.shared._ZN4vllm25paged_attention_v2_kernelI13__nv_bfloat16S1_Li128ELi16ELi128ELNS_18Fp8KVCacheDataTypeE0ELb0ELi512EEEvPfS3_PT_PKS4_PKT0_SA_ifPKiSC_iPKfiiiSE_SE_iiiii --------------------------
	.section	.nv.shared._ZN4vllm25paged_attention_v2_kernelI13__nv_bfloat16S1_Li128ELi16ELi128ELNS_18Fp8KVCacheDataTypeE0ELb0ELi512EEEvPfS3_PT_PKS4_PKT0_SA_ifPKiSC_iPKfiiiSE_SE_iiiii,"aw",@nobits
	.sectionflags	@""
	.align	16
.nv.shared._ZN4vllm25paged_attention_v2_kernelI13__nv_bfloat16S1_Li128ELi16ELi128ELNS_18Fp8KVCacheDataTypeE0ELb0ELi512EEEvPfS3_PT_PKS4_PKT0_SA_ifPKiSC_iPKfiiiSE_SE_iiiii:
	.zero		288


//--------------------- .nv.shared._ZN4vllm25paged_attention_v2_kernelI13__nv_bfloat16S1_Li120ELi16ELi128ELNS_18Fp8KVCacheDataTypeE0ELb0ELi512EEEvPfS3_PT_PKS4_PKT0_SA_ifPKiSC_iPKfiiiSE_SE_iiiii --------------------------
	.section	.nv.shared._ZN4vllm25paged_attention_v2_kernelI13__nv_bfloat16S1_Li120ELi16ELi128ELNS_18Fp8KVCacheDataTypeE0ELb0ELi512EEEvPfS3_PT_PKS4_PKT0_SA_ifPKiSC_iPKfiiiSE_SE_iiiii,"aw",@nobits
	.sectionflags	@""
	.align	16
.nv.shared._ZN4vllm25paged_attention_v2_kernelI13__nv_bfloat16S1_Li120ELi16ELi128ELNS_18Fp8KVCacheDataTypeE0ELb0ELi512EEEvPfS3_PT_PKS4_PKT0_SA_ifPKiSC_iPKfiiiSE_SE_iiiii:
	.zero		272


//--------------------- .nv.shared._ZN4vllm25paged_attention_v2_kernelI13__nv_bfloat16S1_Li112ELi16ELi128ELNS_18Fp8KVCacheDataTypeE0ELb0ELi512EEEvPfS3_PT_PKS4_PKT0_SA_ifPKiSC_iPKfiiiSE_SE_iiiii --------------------------
	.section	.nv.shared._ZN4vllm25paged_attention_v2_kernelI13__nv_bfloat16S1_Li112ELi16ELi128ELNS_18Fp8KVCacheDataTypeE0ELb0ELi512EEEvPfS3_PT_PKS4_PKT0_SA_ifPKiSC_iPKfiiiSE_SE_iiiii,"aw",@nobits
	.sectionflags	@""
	.align	16
.nv.shared._ZN4vllm25paged_attention_v2_kernelI13__nv_bfloat16S1_Li112ELi16ELi128ELNS_18Fp8KVCacheDataTypeE0ELb0ELi512EEEvPfS3_PT_PKS4_PKT0_SA_ifPKiSC_iPKfiiiSE_SE_iiiii:
	.zero		256


//--------------------- .nv.shared._ZN4vllm25paged_attention_v2_kernelI13__nv_bfloat16S1_Li96ELi16ELi128ELNS_18Fp8KVCacheDataTypeE0ELb0ELi512EEEvPfS3_PT_PKS4_PKT0_SA_ifPKiSC_iPKfiiiSE_SE_iiiii --------------------------
	.section	.nv.shared._ZN4vllm25paged_attention_v2_kernelI13__nv_bfloat16S1_Li96ELi16ELi128ELNS_18Fp8KVCacheDataTypeE0ELb0ELi512EEEvPfS3_PT_PKS4_PKT0_SA_ifPKiSC_iPKfiiiSE_SE_iiiii,"aw",@nobits
	.sectionflags	@""
	.align	16
.nv.shared._ZN4vllm25paged_attention_v2_kernelI13__nv_bfloat16S1_Li96ELi16ELi128ELNS_18Fp8KVCacheDataTypeE0ELb0ELi512EEEvPfS3_PT_PKS4_PKT0_SA_ifPKiSC_iPKfiiiSE_SE_iiiii:
	.zero		224


//--------------------- .nv.shared._ZN4vllm25paged_attention_v2_kernelI13__nv_bfloat16S1_Li80ELi16ELi128ELNS_18Fp8KVCacheDataTypeE0ELb0ELi512EEEvPfS3_PT_PKS4_PKT0_SA_ifPKiSC_iPKfiiiSE_SE_iiiii --------------------------
	.section	.nv.shared._ZN4vllm25paged_attention_v2_kernelI13__nv_bfloat16S1_Li80ELi16ELi128ELNS_18Fp8KVCacheDataTypeE0ELb0ELi512EEEvPfS3_PT_PKS4_PKT0_SA_ifPKiSC_iPKfiiiSE_SE_iiiii,"aw",@nobits
	.sectionflags	@""
	.align	16
.nv.shared._ZN4vllm25paged_attention_v2_kernelI13__nv_bfloat16S1_Li80ELi16ELi128ELNS_18Fp8KVCacheDataTypeE0ELb0ELi512EEEvPfS3_PT_PKS4_PKT0_SA_ifPKiSC_iPKfiiiSE_SE_iiiii:
	.zero		192


//--------------------- .nv.shared._ZN4vllm25paged_attention_v2_kernelI13__nv_bfloat16S1_Li64ELi16ELi128ELNS_18Fp8KVCacheDataTypeE0ELb0ELi512EEEvPfS3_PT_PKS4_PKT0_SA_ifPKiSC_iPKfiiiSE_SE_iiiii --------------------------
	.section	.nv.shared._ZN4vllm25paged_attention_v2_kernelI13__nv_bfloat16S1_Li64ELi16ELi128ELNS_18Fp8KVCacheDataTypeE0ELb0ELi512EEEvPfS3_PT_PKS4_PKT0_SA_ifPKiSC_iPKfiiiSE_SE_iiiii,"aw",@nobits
	.sectionflags	@""
	.align	16
.nv.shared._ZN4vllm25paged_attention_v2_kernelI13__nv_bfloat16S1_Li64ELi16ELi128ELNS_18Fp8KVCacheDataTypeE0ELb0ELi512EEEvPfS3_PT_PKS4_PKT0_SA_ifPKiSC_iPKfiiiSE_SE_iiiii:
	.zero		160


//--------------------- .nv.shared._ZN4vllm25paged_attention_v2_kernelI13__nv_bfloat16S1_Li32ELi16ELi128ELNS_18Fp8KVCacheDataTypeE0ELb0ELi512EEEvPfS3_PT_PKS4_PKT0_SA_ifPKiSC_iPKfiiiSE_SE_iiiii --------------------------
	.section	.nv.shared._ZN4vllm25paged_attention_v2_kernelI13__nv_bfloat16S1_Li32ELi16ELi128ELNS_18Fp8KVCacheDataTypeE0ELb0ELi512EEEvPfS3_PT_PKS4_PKT0_SA_ifPKiSC_iPKfiiiSE_SE_iiiii,"aw",@nobits
	.sectionflags	@""
	.align	16
.nv.shared._ZN4vllm25paged_attention_v2_kernelI13__nv_bfloat16S1_Li32ELi16ELi128ELNS_18Fp8KVCacheDataTypeE0ELb0ELi512EEEvPfS3_PT_PKS4_PKT0_SA_ifPKiSC_iPKfiiiSE_SE_iiiii:
	.zero		96


//--------------------- .nv.shared._ZN4vllm25paged_attention_v2_kernelI13__nv_bfloat16S1_Li256ELi16ELi128ELNS_18Fp8KVCacheDataTypeE0ELb1ELi512EEEvPfS3_PT_PKS4_PKT0_SA_ifPKiSC_iPKfiiiSE_SE_iiiii --------------------------
	.section	.nv.shared._ZN4vllm25paged_attention_v2_kernelI13__nv_bfloat16S1_Li256ELi16ELi128ELNS_18Fp8KVCacheDataTypeE0ELb1ELi512EEEvPfS3_PT_PKS4_PKT0_SA_ifPKiSC_iPKfiiiSE_SE_iiiii,"aw",@nobits
	.sectionflags	@""
	.align	16
.nv.shared._ZN4vllm25paged_attention_v2_kernelI13__nv_bfloat16S1_Li256ELi16ELi128ELNS_18Fp8KVCacheDataTypeE0ELb1ELi512EEEvPfS3_PT_PKS4_PKT0_SA_ifPKiSC_iPKfiiiSE_SE_iiiii:
	.zero		544


//--------------------- .nv.shared._ZN4vllm25paged_attention_v2_kernelI13__nv_bfloat16S1_Li192ELi16ELi128ELNS_18Fp8KVCacheDataTypeE0ELb1ELi512EEEvPfS3_PT_PKS4_PKT0_SA_ifPKiSC_iPKfiiiSE_SE_iiiii --------------------------
	.section	.nv.shared._ZN4vllm25paged_attention_v2_kernelI13__nv_bfloat16S1_Li192ELi16ELi128ELNS_18Fp8KVCacheDataTypeE0ELb1ELi512EEEvPfS3_PT_PKS4_PKT0_SA_ifPKiSC_iPKfiiiSE_SE_iiiii,"aw",@nobits
	.sectionflags	@""
	.align	16
.nv.shared._ZN4vllm25paged_attention_v2_kernelI13__nv_bfloat16S1_Li192ELi16ELi128ELNS_18Fp8KVCacheDataTypeE0ELb1ELi512EEEvPfS3_PT_PKS4_PKT0_SA_ifPKiSC_iPKfiiiSE_SE_iiiii:
	.zero		416


//--------------------- .nv.shared._ZN4vllm25paged_attention_v2_kernelI13__nv_bfloat16S1_Li128ELi16ELi128ELNS_18Fp8KVCacheDataTypeE0ELb1ELi512EEEvPfS3_PT_PKS4_PKT0_SA_ifPKiSC_iPKfiiiSE_SE_iiiii --------------------------
	.section	.nv.shared._ZN4vllm25paged_attention_v2_kernelI13__nv_bfloat16S1_Li128ELi16ELi128ELNS_18Fp8KVCacheDataTypeE0ELb1ELi512EEEvPfS3_PT_PKS4_PKT0_SA_ifPKiSC_iPKfiiiSE_SE_iiiii,"aw",@nobits
	.sectionflags	@""
	.align	16
.nv.shared._ZN4vllm25paged_attention_v2_kernelI13__nv_bfloat16S1_Li128ELi16ELi128ELNS_18Fp8KVCacheDataTypeE0ELb1ELi512EEEvPfS3_PT_PKS4_PKT0_SA_ifPKiSC_iPKfiiiSE_SE_iiiii:
	.zero		288


//--------------------- .nv.shared._ZN4vllm25paged_attention_v2_kernelI13__nv_bfloat16S1_Li120ELi16ELi128ELNS_18Fp8KVCacheDataTypeE0ELb1ELi512EEEvPfS3_PT_PKS4_PKT0_SA_ifPKiSC_iPKfiiiSE_SE_iiiii --------------------------
	.section	.nv.shared._ZN4vllm25paged_attention_v2_kernelI13__nv_bfloat16S1_Li120ELi16ELi128ELNS_18Fp8KVCacheDataTypeE0ELb1ELi512EEEvPfS3_PT_PKS4_PKT0_SA_ifPKiSC_iPKfiiiSE_SE_iiiii,"aw",@nobits
	.sectionflags	@""
	.align	16
.nv.shared._ZN4vllm25paged_attention_v2_kernelI13__nv_bfloat16S1_Li120ELi16ELi128ELNS_18Fp8KVCacheDataTypeE0ELb1ELi512EEEvPfS3_PT_PKS4_PKT0_SA_ifPKiSC_iPKfiiiSE_SE_iiiii:
	.zero		272


//--------------------- .nv.shared._ZN4vllm25paged_attention_v2_kernelI13__nv_bfloat16S1_Li112ELi16ELi128ELNS_18Fp8KVCacheDataTypeE0ELb1ELi512EEEvPfS3_PT_PKS4_PKT0_SA_ifPKiSC_iPKfiiiSE_SE_iiiii --------------------------
	.section	.nv.shared._ZN4vllm25paged_attention_v2_kernelI13__nv_bfloat16S1_Li112ELi16ELi128ELNS_18Fp8KVCacheDataTypeE0ELb1ELi512EEEvPfS3_PT_PKS4_PKT0_SA_ifPKiSC_iPKfiiiSE_SE_iiiii,"aw",@nobits
	.sectionflags	@""
	.align	16
.nv.shared._ZN4vllm25paged_attention_v2_kernelI13__nv_bfloat16S1_Li112ELi16ELi128ELNS_18Fp8KVCacheDataTypeE0ELb1ELi512EEEvPfS3_PT_PKS4_PKT0_SA_ifPKiSC_iPKfiiiSE_SE_iiiii:
	.zero		256


//--------------------- .nv.shared._ZN4vllm25paged_attention_v2_kernelI13__nv_bfloat16S1_Li96ELi16ELi128ELNS_18Fp8KVCacheDataTypeE0ELb1ELi512EEEvPfS3_PT_PKS4_PKT0_SA_ifPKiSC_iPKfiiiSE_SE_iiiii --------------------------
	.section	.nv.shared._ZN4vllm25paged_attention_v2_kernelI13__nv_bfloat16S1_Li96ELi16ELi128ELNS_18Fp8KVCacheDataTypeE0ELb1ELi512EEEvPfS3_PT_PKS4_PKT0_SA_ifPKiSC_iPKfiiiSE_SE_iiiii,"aw",@nobits
	.sectionflags	@""
	.align	16
.nv.shared._ZN4vllm25paged_attention_v2_kernelI13__nv_bfloat16S1_Li96ELi16ELi128ELNS_18Fp8KVCacheDataTypeE0ELb1ELi512EEEvPfS3_PT_PKS4_PKT0_SA_ifPKiSC_iPKfiiiSE_SE_iiiii:
	.zero		224


//--------------------- .nv.shared._ZN4vllm25paged_attention_v2_kernelI13__nv_bfloat16S1_Li80ELi16ELi128ELNS_18Fp8KVCacheDataTypeE0ELb1ELi512EEEvPfS3_PT_PKS4_PKT0_SA_ifPKiSC_iPKfiiiSE_SE_iiiii --------------------------
	.section	.nv.shared._ZN4vllm25paged_attention_v2_kernelI13__nv_bfloat16S1_Li80ELi16ELi128ELNS_18Fp8KVCacheDataTypeE0ELb1ELi512EEEvPfS3_PT_PKS4_PKT0_SA_ifPKiSC_iPKfiiiSE_SE_iiiii,"aw",@nobits
	.sectionflags	@""
	.align	16
.nv.shared._ZN4vllm25paged_attention_v2_kernelI13__nv_bfloat16S1_Li80ELi16ELi128ELNS_18Fp8KVCacheDataTypeE0ELb1ELi512EEEvPfS3_PT_PKS4_PKT0_SA_ifPKiSC_iPKfiiiSE_SE_iiiii:
	.zero		192


//--------------------- .nv.shared._ZN4vllm25paged_attention_v2_kernelI13__nv_bfloat16S1_Li64ELi16ELi128ELNS_18Fp8KVCacheDataTypeE0ELb1ELi512EEEvPfS3_PT_PKS4_PKT0_SA_ifPKiSC_iPKfiiiSE_SE_iiiii --------------------------
	.section	.nv.shared._ZN4vllm25paged_attention_v2_kernelI13__nv_bfloat16S1_Li64ELi16ELi128ELNS_18Fp8KVCacheDataTypeE0ELb1ELi512EEEvPfS3_PT_PKS4_PKT0_SA_ifPKiSC_iPKfiiiSE_SE_iiiii,"aw",@nobits
	.sectionflags	@""
	.align	16
.nv.shared._ZN4vllm25paged_attention_v2_kernelI13__nv_bfloat16S1_Li64ELi16ELi128ELNS_18Fp8KVCacheDataTypeE0ELb1ELi512EEEvPfS3_PT_PKS4_PKT0_SA_ifPKiSC_iPKfiiiSE_SE_iiiii:
	.zero		160


//--------------------- .nv.shared._ZN4vllm25paged_attention_v2_kernelI13__nv_bfloat16S1_Li32ELi16ELi128ELNS_18Fp8KVCacheDataTypeE0ELb1ELi512EEEvPfS3_PT_PKS4_PKT0_SA_ifPKiSC_iPKfiiiSE_SE_iiiii --------------------------
	.section	.nv.shared._ZN4vllm25paged_attention_v2_kernelI13__nv_bfloat16S1_Li32ELi16ELi128ELNS_18Fp8KVCacheDataTypeE0ELb1ELi512EEEvPfS3_PT_PKS4_PKT0_SA_ifPKiSC_iPKfiiiSE_SE_iiiii,"aw",@nobits
	.sectionflags	@""
	.align	16
.nv.shared._ZN4vllm25paged_attention_v2_kernelI13__nv_bfloat16S1_Li32ELi16ELi128ELNS_18Fp8KVCacheDataTypeE0ELb1ELi512EEEvPfS3_PT_PKS4_PKT0_SA_ifPKiSC_iPKfiiiSE_SE_iiiii:
	.zero		96


//--------------------- .nv.shared._ZN4vllm25paged_attention_v2_kernelI13__nv_bfloat16S1_Li256ELi8ELi128ELNS_18Fp8KVCacheDataTypeE0ELb0ELi512EEEvPfS3_PT_PKS4_PKT0_SA_ifPKiSC_iPKfiiiSE_SE_iiiii --------------------------
	.section	.nv.shared._ZN4vllm25paged_attention_v2_kernelI13__nv_bfloat16S1_Li256ELi8ELi128ELNS_18Fp8KVCacheDataTypeE0ELb0ELi512EEEvPfS3_PT_PKS4_PKT0_SA_ifPKiSC_iPKfiiiSE_SE_iiiii,"aw",@nobits
	.sectionflags	@""
	.align	16
.nv.shared._ZN4vllm25paged_attention_v2_kernelI13__nv_bfloat16S1_Li256ELi8ELi128ELNS_18Fp8KVCacheDataTypeE0ELb0ELi512EEEvPfS3_PT_PKS4_PKT0_SA_ifPKiSC_iPKfiiiSE_SE_iiiii:
	.zero		544


//--------------------- .nv.shared._ZN4vllm25paged_attention_v2_kernelI13__nv_bfloat16S1_Li192ELi8ELi128ELNS_18Fp8KVCacheDataTypeE0ELb0ELi512EEEvPfS3_PT_PKS4_PKT0_SA_ifPKiSC_iPKfiiiSE_SE_iiiii --------------------------
	.section	.nv.shared._ZN4vllm25paged_attention_v2_kernelI13__nv_bfloat16S1_Li192ELi8ELi128ELNS_18Fp8KVCacheDataTypeE0ELb0ELi512EEEvPfS3_PT_PKS4_PKT0_SA_ifPKiSC_iPKfiiiSE_SE_iiiii,"aw",@nobits
	.sectionflags	@""
	.align	16
.nv.shared._ZN4vllm25paged_attention_v2_kernelI13__nv_bfloat16S1_Li192ELi8ELi128ELNS_18Fp8KVCacheDataTypeE0ELb0ELi512EEEvPfS3_PT_PKS4_PKT0_SA_ifPKiSC_iPKfiiiSE_SE_iiiii:
	.zero		416


//--------------------- .nv.shared._ZN4vllm25paged_attention_v2_kernelI13__nv_bfloat16S1_Li128ELi8ELi128ELNS_18Fp8KVCacheDataTypeE0ELb0ELi512EEEvPfS3_PT_PKS4_PKT0_SA_ifPKiSC_iPKfiiiSE_SE_iiiii --------------------------
	.section	.nv.shared._ZN4vllm25paged_attention_v2_kernelI13__nv_bfloat16S1_Li128ELi8ELi128ELNS_18Fp8KVCacheDataTypeE0ELb0ELi512EEEvPfS3_PT_PKS4_PKT0_SA_ifPKiSC_iPKfiiiSE_SE_iiiii,"aw",@nobits
	.sectionflags	@""
	.align	16
.nv.shared._ZN4vllm25paged_attention_v2_kernelI13__nv_bfloat16S1_Li128ELi8ELi128ELNS_18Fp8KVCacheDataTypeE0ELb0ELi512EEEvPfS3_PT_PKS4_PKT0_SA_ifPKiSC_iPKfiiiSE_SE_iiiii:
	.zero		288


//--------------------- .nv.shared._ZN4vllm25paged_attention_v2_kernelI13__nv_bfloat16S1_Li120ELi8ELi128ELNS_18Fp8KVCacheDataTypeE0ELb0ELi512EEEvPfS3_PT_PKS4_PKT0_SA_ifPKiSC_iPKfiiiSE_SE_iiiii --------------------------
	.section	.nv.shared._ZN4vllm25paged_attention_v2_kernelI13__nv_bfloat16S1_Li120ELi8ELi128ELNS_18Fp8KVCacheDataTypeE0ELb0ELi512EEEvPfS3_PT_PKS4_PKT0_SA_ifPKiSC_iPKfiiiSE_SE_iiiii,"aw",@nobits
	.sectionflags	@""
	.align	16
.nv.shared._ZN4vllm25paged_attention_v2_kernelI13__nv_bfloat16S1_Li120ELi8ELi128ELNS_18Fp8KVCacheDataTypeE0ELb0ELi512EEEvPfS3_PT_PKS4_PKT0_SA_ifPKiSC_iPKfiiiSE_SE_iiiii:
	.zero		272


//--------------------- .nv.shared._ZN4vllm25paged_attention_v2_kernelI13__nv_bfloat16S1_Li112ELi8ELi128ELNS_18Fp8KVCacheDataTypeE0ELb0ELi512EEEvPfS3_PT_PKS4_PKT0_SA_ifPKiSC_iPKfiiiSE_SE_iiiii --------------------------
	.section	.nv.shared._ZN4vllm25paged_attention_v2_kernelI13__nv_bfloat16S1_Li112ELi8ELi128ELNS_18Fp8KVCacheDataTypeE0ELb0ELi512EEEvPfS3_PT_PKS4_PKT0_SA_ifPKiSC_iPKfiiiSE_SE_iiiii,"aw",@nobits
	.sectionflags	@""
	.align	16
.nv.shared._ZN4vllm25paged_attention_v2_kernelI13__nv_bfloat16S1_Li112ELi8ELi128ELNS_18Fp8KVCacheDataTypeE0ELb0ELi512EEEvPfS3_PT_PKS4_PKT0_SA_ifPKiSC_iPKfiiiSE_SE_iiiii:
	.zero		256


//--------------------- .nv.shared._ZN4vllm25paged_attention_v2_kernelI13__nv_bfloat16S1_Li96ELi8ELi128ELNS_18Fp8KVCacheDataTypeE0ELb0ELi512EEEvPfS3_PT_PKS4_PKT0_SA_ifPKiSC_iPKfiiiSE_SE_iiiii --------------------------
	.section	.nv.shared._ZN4vllm25paged_attention_v2_kernelI13__nv_bfloat16S1_Li96ELi8ELi128ELNS_18Fp8KVCacheDataTypeE0ELb0ELi512EEEvPfS3_PT_PKS4_PKT0_SA_ifPKiSC_iPKfiiiSE_SE_iiiii,"aw",@nobits
	.sectionflags	@""
	.align	16
.nv.shared._ZN4vllm25paged_attention_v2_kernelI13__nv_bfloat16S1_Li96ELi8ELi128ELNS_18Fp8KVCacheDataTypeE0ELb0ELi512EEEvPfS3_PT_PKS4_PKT0_SA_ifPKiSC_iPKfiiiSE_SE_iiiii:
	.zero		224


//--------------------- .nv.shared._ZN4vllm25paged_attention_v2_kernelI13__nv_bfloat16S1_Li80ELi8ELi128ELNS_18Fp8KVCacheDataTypeE0ELb0ELi512EEEvPfS3_PT_PKS4_PKT0_SA_ifPKiSC_iPKfiiiSE_SE_iiiii --------------------------
	.section	.nv.shared._ZN4vllm25paged_attention_v2_kernelI13__nv_bfloat16S1_Li80ELi8ELi128ELNS_18Fp8KVCacheDataTypeE0ELb0ELi512EEEvPfS3_PT_PKS4_PKT0_SA_ifPKiSC_iPKfiiiSE_SE_iiiii,"aw",@nobits
	.sectionflags	@""
	.align	16
.nv.shared._ZN4vllm25paged_attention_v2_kernelI13__nv_bfloat16S1_Li80ELi8ELi128ELNS_18Fp8KVCacheDataTypeE0ELb0ELi512EEEvPfS3_PT_PKS4_PKT0_SA_ifPKiSC_iPKfiiiSE_SE_iiiii:
	.zero		192


//--------------------- .nv.shared._ZN4vllm25paged_attention_v2_kernelI13__nv_bfloat16S1_Li64ELi8ELi128ELNS_18Fp8KVCacheDataTypeE0ELb0ELi512EEEvPfS3_PT_PKS4_PKT0_SA_ifPKiSC_iPKfiiiSE_SE_iiiii --------------------------
	.section	.nv.shared._ZN4vllm25paged_attention_v2_kernelI13__nv_bfloat16S1_Li64ELi8ELi128ELNS_18Fp8KVCacheDataTypeE0ELb0ELi512EEEvPfS3_PT_PKS4_PKT0_SA_ifPKiSC_iPKfiiiSE_SE_iiiii,"aw",@nobits
	.sectionflags	@""
	.align	16
.nv.shared._ZN4vllm25paged_attention_v2_kernelI13__nv_bfloat16S1_Li64ELi8ELi128ELNS_18Fp8KVCacheDataTypeE0ELb0ELi512EEEvPfS3_PT_PKS4_PKT0_SA_ifPKiSC_iPKfiiiSE_SE_iiiii:
	.zero		160


//--------------------- .nv.shared._ZN4vllm25paged_attention_v2_kernelI13__nv_bfloat16S1_Li32ELi8ELi128ELNS_18Fp8KVCacheDataTypeE0ELb0ELi512EEEvPfS3_PT_PKS4_PKT0_SA_ifPKiSC_iPKfiiiSE_SE_iiiii --------------------------
	.section	.nv.shared._ZN4vllm25paged_attention_v2_kernelI13__nv_bfloat16S1_Li32ELi8ELi128ELNS_18Fp8KVCacheDataTypeE0ELb0ELi512EEEvPfS3_PT_PKS4_PKT0_SA_ifPKiSC_iPKfiiiSE_SE_iiiii,"aw",@nobits
	.sectionflags	@""
	.align	16
.nv.shared._ZN4vllm25paged_attention_v2_kernelI13__nv_bfloat16S1_Li32ELi8ELi128ELNS_18Fp8KVCacheDataTypeE0ELb0ELi512EEEvPfS3_PT_PKS4_PKT0_SA_ifPKiSC_iPKfiiiSE_SE_iiiii:
	.zero		96


//--------------------- .nv.shared._ZN4vllm32paged_attention_v2_reduce_kernelI13__nv_bfloat16Li256ELi128ELi512EEEvPT_PKfS5_PKS2_PKii --------------------------
	.section	.nv.shared._ZN4vllm32paged_attention_v2_reduce_kernelI13__nv_bfloat16Li256ELi128ELi512EEEvPT_PKfS5_PKS2_PKii,"aw",@nobits
	.sectionflags	@""
	.align	16
.nv.shared._ZN4vllm32paged_attention_v2_reduce_kernelI13__nv_bfloat16Li256ELi128ELi512EEEvPT_PKfS5_PKS2_PKii:
	.zero		32


//--------------------- .nv.shared._ZN4vllm25paged_attention_v2_kernelI13__nv_bfloat16S1_Li256ELi8ELi128ELNS_18Fp8KVCacheDataTypeE0ELb1ELi512EEEvPfS3_PT_PKS4_PKT0_SA_ifPKiSC_iPKfiiiSE_SE_iiiii --------------------------
	.section	.nv.shared._ZN4vllm25paged_attention_v2_kernelI13__nv_bfloat16S1_Li256ELi8ELi128ELNS_18Fp8KVCacheDataTypeE0ELb1ELi512EEEvPfS3_PT_PKS4_PKT0_SA_ifPKiSC_iPKfiiiSE_SE_iiiii,"aw",@nobits
	.sectionflags	@""
	.align	16
.nv.shared._ZN4vllm25paged_attention_v2_kernelI13__nv_bfloat16S1_Li256ELi8ELi128ELNS_18Fp8KVCacheDataTypeE0ELb1ELi512EEEvPfS3_PT_PKS4_PKT0_SA_ifPKiSC_iPKfiiiSE_SE_iiiii:
	.zero		544


//--------------------- .nv.shared._ZN4vllm32paged_attention_v2_reduce_kernelI13__nv_bfloat16Li192ELi128ELi512EEEvPT_PKfS5_PKS2_PKii --------------------------
	.section	.nv.shared._ZN4vllm32paged_attention_v2_reduce_kernelI13__nv_bfloat16Li192ELi128ELi512EEEvPT_PKfS5_PKS2_PKii,"aw",@nobits
	.sectionflags	@""
	.align	16
.nv.shared._ZN4vllm32paged_attention_v2_reduce_kernelI13__nv_bfloat16Li192ELi128ELi512EEEvPT_PKfS5_PKS2_PKii:
	.zero		32


//--------------------- .nv.shared._ZN4vllm25paged_attention_v2_kernelI13__nv_bfloat16S1_Li192ELi8ELi128ELNS_18Fp8KVCacheDataTypeE0ELb1ELi512EEEvPfS3_PT_PKS4_PKT0_SA_ifPKiSC_iPKfiiiSE_SE_iiiii --------------------------
	.section	.nv.shared._ZN4vllm25paged_attention_v2_kernelI13__nv_bfloat16S1_Li192ELi8ELi128ELNS_18Fp8KVCacheDataTypeE0ELb1ELi512EEEvPfS3_PT_PKS4_PKT0_SA_ifPKiSC_iPKfiiiSE_SE_iiiii,"aw",@nobits
	.sectionflags	@""
	.align	16
.nv.shared._ZN4vllm25paged_attention_v2_kernelI13__nv_bfloat16S1_Li192ELi8ELi128ELNS_18Fp8KVCacheDataTypeE0ELb1ELi512EEEvPfS3_PT_PKS4_PKT0_SA_ifPKiSC_iPKfiiiSE_SE_iiiii:
	.zero		416


//--------------------- .nv.shared._ZN4vllm32paged_attention_v2_reduce_kernelI13__nv_bfloat16Li128ELi128ELi512EEEvPT_PKfS5_PKS2_PKii --------------------------
	.section	.nv.shared._ZN4vllm32paged_attention_v2_reduce_kernelI13__nv_bfloat16Li128ELi128ELi512EEEvPT_PKfS5_PKS2_PKii,"aw",@nobits
	.sectionflags	@""
	.align	16
.nv.shared._ZN4vllm32paged_attention_v2_reduce_kernelI13__nv_bfloat16Li128ELi128ELi512EEEvPT_PKfS5_PKS2_PKii:
	.zero		32


//--------------------- .nv.shared._ZN4vllm25paged_attention_v2_kernelI13__nv_bfloat16S1_Li128ELi8ELi128ELNS_18Fp8KVCacheDataTypeE0ELb1ELi512EEEvPfS3_PT_PKS4_PKT0_SA_ifPKiSC_iPKfiiiSE_SE_iiiii --------------------------
	.section	.nv.shared._ZN4vllm25paged_attention_v2_kernelI13__nv_bfloat16S1_Li128ELi8ELi128ELNS_18Fp8KVCacheDataTypeE0ELb1ELi512EEEvPfS3_PT_PKS4_PKT0_SA_ifPKiSC_iPKfiiiSE_SE_iiiii,"aw",@nobits
	.sectionflags	@""
	.align	16
.nv.shared._ZN4vllm25paged_attention_v2_kernelI13__nv_bfloat16S1_Li128ELi8ELi128ELNS_18Fp8KVCacheDataTypeE0ELb1ELi512EEEvPfS3_PT_PKS4_PKT0_SA_ifPKiSC_iPKfiiiSE_SE_iiiii:
	.zero		288


//--------------------- .nv.shared._ZN4vllm32paged_attention_v2_reduce_kernelI13__nv_bfloat16Li120ELi128ELi512EEEvPT_PKfS5_PKS2_PKii --------------------------
	.section	.nv.shared._ZN4vllm32paged_attention_v2_reduce_kernelI13__nv_bfloat16Li120ELi128ELi512EEEvPT_PKfS5_PKS2_PKii,"aw",@nobits
	.sectionflags	@""
	.align	16
.nv.shared._ZN4vllm32paged_attention_v2_reduce_kernelI13__nv_bfloat16Li120ELi128ELi512EEEvPT_PKfS5_PKS2_PKii:
	.zero		32


//--------------------- .nv.shared._ZN4vllm25paged_attention_v2_kernelI13__nv_bfloat16S1_Li120ELi8ELi128ELNS_18Fp8KVCacheDataTypeE0ELb1ELi512EEEvPfS3_PT_PKS4_PKT0_SA_ifPKiSC_iPKfiiiSE_SE_iiiii --------------------------
	.section	.nv.shared._ZN4vllm25paged_attention_v2_kernelI13__nv_bfloat16S1_Li120ELi8ELi128ELNS_18Fp8KVCacheDataTypeE0ELb1ELi512EEEvPfS3_PT_PKS4_PKT0_SA_ifPKiSC_iPKfiiiSE_SE_iiiii,"aw",@nobits
	.sectionflags	@""
	.align	16
.nv.shared._ZN4vllm25paged_attention_v2_kernelI13__nv_bfloat16S1_Li120ELi8ELi128ELNS_18Fp8KVCacheDataTypeE0ELb1ELi512EEEvPfS3_PT_PKS4_PKT0_SA_ifPKiSC_iPKfiiiSE_SE_iiiii:
	.zero		272


//--------------------- .nv.shared._ZN4vllm32paged_attention_v2_reduce_kernelI13__nv_bfloat16Li112ELi128ELi512EEEvPT_PKfS5_PKS2_PKii --------------------------
	.section	.nv.shared._ZN4vllm32paged_attention_v2_reduce_kernelI13__nv_bfloat16Li112ELi128ELi512EEEvPT_PKfS5_PKS2_PKii,"aw",@nobits
	.sectionflags	@""
	.align	16
.nv.shared._ZN4vllm32paged_attention_v2_reduce_kernelI13__nv_bfloat16Li112ELi128ELi512EEEvPT_PKfS5_PKS2_PKii:
	.zero		32


//--------------------- .nv.shared._ZN4vllm25paged_attention_v2_kernelI13__nv_bfloat16S1_Li112ELi8ELi128ELNS_18Fp8KVCacheDataTypeE0ELb1ELi512EEEvPfS3_PT_PKS4_PKT0_SA_ifPKiSC_iPKfiiiSE_SE_iiiii --------------------------
	.section	.nv.shared._ZN4vllm25paged_attention_v2_kernelI13__nv_bfloat16S1_Li112ELi8ELi128ELNS_18Fp8KVCacheDataTypeE0ELb1ELi512EEEvPfS3_PT_PKS4_PKT0_SA_ifPKiSC_iPKfiiiSE_SE_iiiii,"aw",@nobits
	.sectionflags	@""
	.align	16
.nv.shared._ZN4vllm25paged_attention_v2_kernelI13__nv_bfloat16S1_Li112ELi8ELi128ELNS_18Fp8KVCacheDataTypeE0ELb1ELi512EEEvPfS3_PT_PKS4_PKT0_SA_ifPKiSC_iPKfiiiSE_SE_iiiii:
	.zero		256


//--------------------- .nv.shared._ZN4vllm32paged_attention_v2_reduce_kernelI13__nv_bfloat16Li96ELi128ELi512EEEvPT_PKfS5_PKS2_PKii --------------------------
	.section	.nv.shared._ZN4vllm32paged_attention_v2_reduce_kernelI13__nv_bfloat16Li96ELi128ELi512EEEvPT_PKfS5_PKS2_PKii,"aw",@nobits
	.sectionflags	@""
	.align	16
.nv.shared._ZN4vllm32paged_attention_v2_reduce_kernelI13__nv_bfloat16Li96ELi128ELi512EEEvPT_PKfS5_PKS2_PKii:
	.zero		32


//--------------------- .nv.shared._ZN4vllm25paged_attention_v2_kernelI13__nv_bfloat16S1_Li96ELi8ELi128ELNS_18Fp8KVCacheDataTypeE0ELb1ELi512EEEvPfS3_PT_PKS4_PKT0_SA_ifPKiSC_iPKfiiiSE_SE_iiiii --------------------------
	.section	.nv.shared._ZN4vllm25paged_attention_v2_kernelI13__nv_bfloat16S1_Li96ELi8ELi128ELNS_18Fp8KVCacheDataTypeE0ELb1ELi512EEEvPfS3_PT_PKS4_PKT0_SA_ifPKiSC_iPKfiiiSE_SE_iiiii,"aw",@nobits
	.sectionflags	@""
	.align	16
.nv.shared._ZN4vllm25paged_attention_v2_kernelI13__nv_bfloat16S1_Li96ELi8ELi128ELNS_18Fp8KVCacheDataTypeE0ELb1ELi512EEEvPfS3_PT_PKS4_PKT0_SA_ifPKiSC_iPKfiiiSE_SE_iiiii:
	.zero		224


//--------------------- .nv.shared._ZN4vllm32paged_attention_v2_reduce_kernelI13__nv_bfloat16Li80ELi128ELi512EEEvPT_PKfS5_PKS2_PKii --------------------------
	.section	.nv.shared._ZN4vllm32paged_attention_v2_reduce_kernelI13__nv_bfloat16Li80ELi128ELi512EEEvPT_PKfS5_PKS2_PKii,"aw",@nobits
	.sectionflags	@""
	.align	16
.nv.shared._ZN4vllm32paged_attention_v2_reduce_kernelI13__nv_bfloat16Li80ELi128ELi512EEEvPT_PKfS5_PKS2_PKii:
	.zero		32


//--------------------- .nv.shared._ZN4vllm25paged_attention_v2_kernelI13__nv_bfloat16S1_Li80ELi8ELi128ELNS_18Fp8KVCacheDataTypeE0ELb1ELi512EEEvPfS3_PT_PKS4_PKT0_SA_ifPKiSC_iPKfiiiSE_SE_iiiii --------------------------
	.section	.nv.shared._ZN4vllm25paged_attention_v2_kernelI13__nv_bfloat16S1_Li80ELi8ELi128ELNS_18Fp8KVCacheDataTypeE0ELb1ELi512EEEvPfS3_PT_PKS4_PKT0_SA_ifPKiSC_iPKfiiiSE_SE_iiiii,"aw",@nobits
	.sectionflags	@""
	.align	16
.nv.shared._ZN4vllm25paged_attention_v2_kernelI13__nv_bfloat16S1_Li80ELi8ELi128ELNS_18Fp8KVCacheDataTypeE0ELb1ELi512EEEvPfS3_PT_PKS4_PKT0_SA_ifPKiSC_iPKfiiiSE_SE_iiiii:
	.zero		192


//--------------------- .nv.shared._ZN4vllm32paged_attention_v2_reduce_kernelI13__nv_bfloat16Li64ELi128ELi512EEEvPT_PKfS5_PKS2_PKii --------------------------
	.section	.nv.shared._ZN4vllm32paged_attention_v2_reduce_kernelI13__nv_bfloat16Li64ELi128ELi512EEEvPT_PKfS5_PKS2_PKii,"aw",@nobits
	.sectionflags	@""
	.align	16
.nv.shared._ZN4vllm32paged_attention_v2_reduce_kernelI13__nv_bfloat16Li64ELi128ELi512EEEvPT_PKfS5_PKS2_PKii:
	.zero		32


//--------------------- .nv.shared._ZN4vllm25paged_attention_v2_kernelI13__nv_bfloat16S1_Li64ELi8ELi128ELNS_18Fp8KVCacheDataTypeE0ELb1ELi512EEEvPfS3_PT_PKS4_PKT0_SA_ifPKiSC_iPKfiiiSE_SE_iiiii --------------------------
	.section	.nv.shared._ZN4vllm25paged_attention_v2_kernelI13__nv_bfloat16S1_Li64ELi8ELi128ELNS_18Fp8KVCacheDataTypeE0ELb1ELi512EEEvPfS3_PT_PKS4_PKT0_SA_ifPKiSC_iPKfiiiSE_SE_iiiii,"aw",@nobits
	.sectionflags	@""
	.align	16
.nv.shared._ZN4vllm25paged_attention_v2_kernelI13__nv_bfloat16S1_Li64ELi8ELi128ELNS_18Fp8KVCacheDataTypeE0ELb1ELi512EEEvPfS3_PT_PKS4_PKT0_SA_ifPKiSC_iPKfiiiSE_SE_iiiii:
	.zero		160


//--------------------- .nv.shared._ZN4vllm32paged_attention_v2_reduce_kernelI13__nv_bfloat16Li32ELi128ELi512EEEvPT_PKfS5_PKS2_PKii --------------------------
	.section	.nv.shared._ZN4vllm32paged_attention_v2_reduce_kernelI13__nv_bfloat16Li32ELi128ELi512EEEvPT_PKfS5_PKS2_PKii,"aw",@nobits
	.sectionflags	@""
	.align	16
.nv.shared._ZN4vllm32paged_attention_v2_reduce_kernelI13__nv_bfloat16Li32ELi128ELi512EEEvPT_PKfS5_PKS2_PKii:
	.zero		32


//--------------------- .nv.shared._ZN4vllm25paged_attention_v2_kernelI13__nv_bfloat16S1_Li32ELi8ELi128ELNS_18Fp8KVCacheDataTypeE0ELb1ELi512EEEvPfS3_PT_PKS4_PKT0_SA_ifPKiSC_iPKfiiiSE_SE_iiiii --------------------------
	.section	.nv.shared._ZN4vllm25paged_attention_v2_kernelI13__nv_bfloat16S1_Li32ELi8ELi128ELNS_18Fp8KVCacheDataTypeE0ELb1ELi512EEEvPfS3_PT_PKS4_PKT0_SA_ifPKiSC_iPKfiiiSE_SE_iiiii,"aw",@nobits
	.sectionflags	@""
	.align	16
.nv.shared._ZN4vllm25paged_attention_v2_kernelI13__nv_bfloat16S1_Li32ELi8ELi128ELNS_18Fp8KVCacheDataTypeE0ELb1ELi512EEEvPfS3_PT_PKS4_PKT0_SA_ifPKiSC_iPKfiiiSE_SE_iiiii:
	.zero		96


//--------------------- .nv.shared._ZN4vllm25paged_attention_v2_kernelIttLi256ELi32ELi128ELNS_18Fp8KVCacheDataTypeE0ELb0ELi512EEEvPfS2_PT_PKS3_PKT0_S9_ifPKiSB_iPKfiiiSD_SD_iiiii --------------------------
	.section	.nv.shared._ZN4vllm25paged_attention_v2_kernelIttLi256ELi32ELi128ELNS_18Fp8KVCacheDataTypeE0ELb0ELi512EEEvPfS2_PT_PKS3_PKT0_S9_ifPKiSB_iPKfiiiSD_SD_iiiii,"aw",@nobits
	.sectionflags	@""
	.align	16
.nv.shared._ZN4vllm25paged_attention_v2_kernelIttLi256ELi32ELi128ELNS_18Fp8KVCacheDataTypeE0ELb0ELi512EEEvPfS2_PT_PKS3_PKT0_S9_ifPKiSB_iPKfiiiSD_SD_iiiii:
	.zero		544


//--------------------- .nv.shared._ZN4vllm25paged_attention_v2_kernelIttLi192ELi32ELi128ELNS_18Fp8KVCacheDataTypeE0ELb0ELi512EEEvPfS2_PT_PKS3_PKT0_S9_ifPKiSB_iPKfiiiSD_SD_iiiii --------------------------
	.section	.nv.shared._ZN4vllm25paged_attention_v2_kernelIttLi192ELi32ELi128ELNS_18Fp8KVCacheDataTypeE0ELb0ELi512EEEvPfS2_PT_PKS3_PKT0_S9_ifPKiSB_iPKfiiiSD_SD_iiiii,"aw",@nobits
	.sectionflags	@""
	.align	16
.nv.shared._ZN4vllm25paged_attention_v2_kernelIttLi192ELi32ELi128ELNS_18Fp8KVCacheDataTypeE0ELb0ELi512EEEvPfS2_PT_PKS3_PKT0_S9_ifPKiSB_iPKfiiiSD_SD_iiiii:
	.zero		416


//--------------------- .nv.shared._ZN4vllm25paged_attention_v2_kernelIttLi128ELi32ELi128ELNS_18Fp8KVCacheDataTypeE0ELb0ELi512EEEvPfS2_PT_PKS3_PKT0_S9_ifPKiSB_iPKfiiiSD_SD_iiiii --------------------------
	.section	.nv.shared._ZN4vllm25paged_attention_v2_kernelIttLi128ELi32ELi128ELNS_18Fp8KVCacheDataTypeE0ELb0ELi512EEEvPfS2_PT_PKS3_PKT0_S9_ifPKiSB_iPKfiiiSD_SD_iiiii,"aw",@nobits
	.sectionflags	@""
	.align	16
.nv.shared._ZN4vllm25paged_attention_v2_kernelIttLi128ELi32ELi128ELNS_18Fp8KVCacheDataTypeE0ELb0ELi512EEEvPfS2_PT_PKS3_PKT0_S9_ifPKiSB_iPKfiiiSD_SD_iiiii:
	.zero		288


//--------------------- .nv.shared._ZN4vllm25paged_attention_v2_kernelIttLi120ELi32ELi128ELNS_18Fp8KVCacheDataTypeE0ELb0ELi512EEEvPfS2_PT_PKS3_PKT0_S9_ifPKiSB_iPKfiiiSD_SD_iiiii --------------------------
	.section	.nv.shared._ZN4vllm25paged_attention_v2_kernelIttLi120ELi32ELi128ELNS_18Fp8KVCacheDataTypeE0ELb0ELi512EEEvPfS2_PT_PKS3_PKT0_S9_ifPKiSB_iPKfiiiSD_SD_iiiii,"aw",@nobits
	.sectionflags	@""
	.align	16
.nv.shared._ZN4vllm25paged_attention_v2_kernelIttLi120ELi32ELi128ELNS_18Fp8KVCacheDataTypeE0ELb0ELi512EEEvPfS2_PT_PKS3_PKT0_S9_ifPKiSB_iPKfiiiSD_SD_iiiii:
	.zero		272


//--------------------- .nv.shared._ZN4vllm25paged_attention_v2_kernelIttLi112ELi32ELi128ELNS_18Fp8KVCacheDataTypeE0ELb0ELi512EEEvPfS2_PT_PKS3_PKT0_S9_ifPKiSB_iPKfiiiSD_SD_iiiii --------------------------
	.section	.nv.shared._ZN4vllm25paged_attention_v2_kernelIttLi112ELi32ELi128ELNS_18Fp8KVCacheDataTypeE0ELb0ELi512EEEvPfS2_PT_PKS3_PKT0_S9_ifPKiSB_iPKfiiiSD_SD_iiiii,"aw",@nobits
	.sectionflags	@""
	.align	16
.nv.shared._ZN4vllm25paged_attention_v2_kernelIttLi112ELi32ELi128ELNS_18Fp8KVCacheDataTypeE0ELb0ELi512EEEvPfS2_PT_PKS3_PKT0_S9_ifPKiSB_iPKfiiiSD_SD_iiiii:
	.zero		256


//--------------------- .nv.shared._ZN4vllm25paged_attention_v2_kernelIttLi96ELi32ELi128ELNS_18Fp8KVCacheDataTypeE0ELb0ELi512EEEvPfS2_PT_PKS3_PKT0_S9_ifPKiSB_iPKfiiiSD_SD_iiiii --------------------------
	.section	.nv.shared._ZN4vllm25paged_attention_v2_kernelIttLi96ELi32ELi128ELNS_18Fp8KVCacheDataTypeE0ELb0ELi512EEEvPfS2_PT_PKS3_PKT0_S9_ifPKiSB_iPKfiiiSD_SD_iiiii,"aw",@nobits
	.sectionflags	@""
	.align	16
.nv.shared._ZN4vllm25paged_attention_v2_kernelIttLi96ELi32ELi128ELNS_18Fp8KVCacheDataTypeE0ELb0ELi512EEEvPfS2_PT_PKS3_PKT0_S9_ifPKiSB_iPKfiiiSD_SD_iiiii:
	.zero		224


//--------------------- .nv.shared._ZN4vllm25paged_attention_v2_kernelIttLi80ELi32ELi128ELNS_18Fp8KVCacheDataTypeE0ELb0ELi512EEEvPfS2_PT_PKS3_PKT0_S9_ifPKiSB_iPKfiiiSD_SD_iiiii --------------------------
	.section	.nv.shared._ZN4vllm25paged_attention_v2_kernelIttLi80ELi32ELi128ELNS_18Fp8KVCacheDataTypeE0ELb0ELi512EEEvPfS2_PT_PKS3_PKT0_S9_ifPKiSB_iPKfiiiSD_SD_iiiii,"aw",@nobits
	.sectionflags	@""
	.align	16
.nv.shared._ZN4vllm25paged_attention_v2_kernelIttLi80ELi32ELi128ELNS_18Fp8KVCacheDataTypeE0ELb0ELi512EEEvPfS2_PT_PKS3_PKT0_S9_ifPKiSB_iPKfiiiSD_SD_iiiii:
	.zero		192


//--------------------- .nv.shared._ZN4vllm25paged_attention_v2_kernelIttLi64ELi32ELi128ELNS_18Fp8KVCacheDataTypeE0ELb0ELi512EEEvPfS2_PT_PKS3_PKT0_S9_ifPKiSB_iPKfiiiSD_SD_iiiii --------------------------
	.section	.nv.shared._ZN4vllm25paged_attention_v2_kernelIttLi64ELi32ELi128ELNS_18Fp8KVCacheDataTypeE0ELb0ELi512EEEvPfS2_PT_PKS3_PKT0_S9_ifPKiSB_iPKfiiiSD_SD_iiiii,"aw",@nobits
	.sectionflags	@""
	.align	16
.nv.shared._ZN4vllm25paged_attention_v2_kernelIttLi64ELi32ELi128ELNS_18Fp8KVCacheDataTypeE0ELb0ELi512EEEvPfS2_PT_PKS3_PKT0_S9_ifPKiSB_iPKfiiiSD_SD_iiiii:
	.zero		160


//--------------------- .nv.shared._ZN4vllm25paged_attention_v2_kernelIttLi32ELi32ELi128ELNS_18Fp8KVCacheDataTypeE0ELb0ELi512EEEvPfS2_PT_PKS3_PKT0_S9_ifPKiSB_iPKfiiiSD_SD_iiiii --------------------------
	.section	.nv.shared._ZN4vllm25paged_attention_v2_kernelIttLi32ELi32ELi128ELNS_18Fp8KVCacheDataTypeE0ELb0ELi512EEEvPfS2_PT_PKS3_PKT0_S9_ifPKiSB_iPKfiiiSD_SD_iiiii,"aw",@nobits
	.sectionflags	@""
	.align	16
.nv.shared._ZN4vllm25paged_attention_v2_kernelIttLi32ELi32ELi128ELNS_18Fp8KVCacheDataTypeE0ELb0ELi512EEEvPfS2_PT_PKS3_PKT0_S9_ifPKiSB_iPKfiiiSD_SD_iiiii:
	.zero		96


//--------------------- .nv.shared._ZN4vllm25paged_attention_v2_kernelIttLi256ELi32ELi128ELNS_18Fp8KVCacheDataTypeE0ELb1ELi512EEEvPfS2_PT_PKS3_PKT0_S9_ifPKiSB_iPKfiiiSD_SD_iiiii --------------------------
	.section	.nv.shared._ZN4vllm25paged_attention_v2_kernelIttLi256ELi32ELi128ELNS_18Fp8KVCacheDataTypeE0ELb1ELi512EEEvPfS2_PT_PKS3_PKT0_S9_ifPKiSB_iPKfiiiSD_SD_iiiii,"aw",@nobits
	.sectionflags	@""
	.align	16
.nv.shared._ZN4vllm25paged_attention_v2_kernelIttLi256ELi32ELi128ELNS_18Fp8KVCacheDataTypeE0ELb1ELi512EEEvPfS2_PT_PKS3_PKT0_S9_ifPKiSB_iPKfiiiSD_SD_iiiii:
	.zero		544


//--------------------- .nv.shared._ZN4vllm25paged_attention_v2_kernelIttLi192ELi32ELi128ELNS_18Fp8KVCacheDataTypeE0ELb1ELi512EEEvPfS2_PT_PKS3_PKT0_S9_ifPKiSB_iPKfiiiSD_SD_iiiii --------------------------
	.section	.nv.shared._ZN4vllm25paged_attention_v2_kernelIttLi192ELi32ELi128ELNS_18Fp8KVCacheDataTypeE0ELb1ELi512EEEvPfS2_PT_PKS3_PKT0_S9_ifPKiSB_iPKfiiiSD_SD_iiiii,"aw",@nobits
	.sectionflags	@""
	.align	16
.nv.shared._ZN4vllm25paged_attention_v2_kernelIttLi192ELi32ELi128ELNS_18Fp8KVCacheDataTypeE0ELb1ELi512EEEvPfS2_PT_PKS3_PKT0_S9_ifPKiSB_iPKfiiiSD_SD_iiiii:
	.zero		416


//--------------------- .nv.shared._ZN4vllm25paged_attention_v2_kernelIttLi128ELi32ELi128ELNS_18Fp8KVCacheDataTypeE0ELb1ELi512EEEvPfS2_PT_PKS3_PKT0_S9_ifPKiSB_iPKfiiiSD_SD_iiiii --------------------------
	.section	.nv.shared._ZN4vllm25paged_attention_v2_kernelIttLi128ELi32ELi128ELNS_18Fp8KVCacheDataTypeE0ELb1ELi512EEEvPfS2_PT_PKS3_PKT0_S9_ifPKiSB_iPKfiiiSD_SD_iiiii,"aw",@nobits
	.sectionflags	@""
	.align	16
.nv.shared._ZN4vllm25paged_attention_v2_kernelIttLi128ELi32ELi128ELNS_18Fp8KVCacheDataTypeE0ELb1ELi512EEEvPfS2_PT_PKS3_PKT0_S9_ifPKiSB_iPKfiiiSD_SD_iiiii:
	.zero		288


//--------------------- .nv.shared._ZN4vllm25paged_attention_v2_kernelIttLi120ELi32ELi128ELNS_18Fp8KVCacheDataTypeE0ELb1ELi512EEEvPfS2_PT_PKS3_PKT0_S9_ifPKiSB_iPKfiiiSD_SD_iiiii --------------------------
	.section	.nv.shared._ZN4vllm25paged_attention_v2_kernelIttLi120ELi32ELi128ELNS_18Fp8KVCacheDataTypeE0ELb1ELi512EEEvPfS2_PT_PKS3_PKT0_S9_ifPKiSB_iPKfiiiSD_SD_iiiii,"aw",@nobits
	.sectionflags	@""
	.align	16
.nv.shared._ZN4vllm25paged_attention_v2_kernelIttLi120ELi32ELi128ELNS_18Fp8KVCacheDataTypeE0ELb1ELi512EEEvPfS2_PT_PKS3_PKT0_S9_ifPKiSB_iPKfiiiSD_SD_iiiii:
	.zero		272


//--------------------- .nv.shared._ZN4vllm25paged_attention_v2_kernelIttLi112ELi32ELi128ELNS_18Fp8KVCacheDataTypeE0ELb1ELi512EEEvPfS2_PT_PKS3_PKT0_S9_ifPKiSB_iPKfiiiSD_SD_iiiii --------------------------
	.section	.nv.shared._ZN4vllm25paged_attention_v2_kernelIttLi112ELi32ELi128ELNS_18Fp8KVCacheDataTypeE0ELb1ELi512EEEvPfS2_PT_PKS3_PKT0_S9_ifPKiSB_iPKfiiiSD_SD_iiiii,"aw",@nobits
	.sectionflags	@""
	.align	16
.nv.shared._ZN4vllm25paged_attention_v2_kernelIttLi112ELi32ELi128ELNS_18Fp8KVCacheDataTypeE0ELb1ELi512EEEvPfS2_PT_PKS3_PKT0_S9_ifPKiSB_iPKfiiiSD_SD_iiiii:
	.zero		256


//--------------------- .nv.shared._ZN4vllm25paged_attention_v2_kernelIttLi96ELi32ELi128ELNS_18Fp8KVCacheDataTypeE0ELb1ELi512EEEvPfS2_PT_PKS3_PKT0_S9_ifPKiSB_iPKfiiiSD_SD_iiiii --------------------------
	.section	.nv.shared._ZN4vllm25paged_attention_v2_kernelIttLi96ELi32ELi128ELNS_18Fp8KVCacheDataTypeE0ELb1ELi512EEEvPfS2_PT_PKS3_PKT0_S9_ifPKiSB_iPKfiiiSD_SD_iiiii,"aw",@nobits
	.sectionflags	@""
	.align	16
.nv.shared._ZN4vllm25paged_attention_v2_kernelIttLi96ELi32ELi128ELNS_18Fp8KVCacheDataTypeE0ELb1ELi512EEEvPfS2_PT_PKS3_PKT0_S9_ifPKiSB_iPKfiiiSD_SD_iiiii:
	.zero		224


//--------------------- .nv.shared._ZN4vllm25paged_attention_v2_kernelIttLi80ELi32ELi128ELNS_18Fp8KVCacheDataTypeE0ELb1ELi512EEEvPfS2_PT_PKS3_PKT0_S9_ifPKiSB_iPKfiiiSD_SD_iiiii --------------------------
	.section	.nv.shared._ZN4vllm25paged_attention_v2_kernelIttLi80ELi32ELi128ELNS_18Fp8KVCacheDataTypeE0ELb1ELi512EEEvPfS2_PT_PKS3_PKT0_S9_ifPKiSB_iPKfiiiSD_SD_iiiii,"aw",@nobits
	.sectionflags	@""
	.align	16
.nv.shared._ZN4vllm25paged_attention_v2_kernelIttLi80ELi32ELi128ELNS_18Fp8KVCacheDataTypeE0ELb1ELi512EEEvPfS2_PT_PKS3_PKT0_S9_ifPKiSB_iPKfiiiSD_SD_iiiii:
	.zero		192


//--------------------- .nv.shared._ZN4vllm25paged_attention_v2_kernelIttLi64ELi32ELi128ELNS_18Fp8KVCacheDataTypeE0ELb1ELi512EEEvPfS2_PT_PKS3_PKT0_S9_ifPKiSB_iPKfiiiSD_SD_iiiii --------------------------
	.section	.nv.shared._ZN4vllm25paged_attention_v2_kernelIttLi64ELi32ELi128ELNS_18Fp8KVCacheDataTypeE0ELb1ELi512EEEvPfS2_PT_PKS3_PKT0_S9_ifPKiSB_iPKfiiiSD_SD_iiiii,"aw",@nobits
	.sectionflags	@""
	.align	16
.nv.shared._ZN4vllm25paged_attention_v2_kernelIttLi64ELi32ELi128ELNS_18Fp8KVCacheDataTypeE0ELb1ELi512EEEvPfS2_PT_PKS3_PKT0_S9_ifPKiSB_iPKfiiiSD_SD_iiiii:
	.zero		160


//--------------------- .nv.shared._ZN4vllm25paged_attention_v2_kernelIttLi32ELi32ELi128ELNS_18Fp8KVCacheDataTypeE0ELb1ELi512EEEvPfS2_PT_PKS3_PKT0_S9_ifPKiSB_iPKfiiiSD_SD_iiiii --------------------------
	.section	.nv.shared._ZN4vllm25paged_attention_v2_kernelIttLi32ELi32ELi128ELNS_18Fp8KVCacheDataTypeE0ELb1ELi512EEEvPfS2_PT_PKS3_PKT0_S9_ifPKiSB_iPKfiiiSD_SD_iiiii,"aw",@nobits
	.sectionflags	@""
	.align	16
.nv.shared._ZN4vllm25paged_attention_v2_kernelIttLi32ELi32ELi128ELNS_18Fp8KVCacheDataTypeE0ELb1ELi512EEEvPfS2_PT_PKS3_PKT0_S9_ifPKiSB_iPKfiiiSD_SD_iiiii:
	.zero		96


//--------------------- .nv.shared._ZN4vllm25paged_attention_v2_kernelIttLi256ELi16ELi128ELNS_18Fp8KVCacheDataTypeE0ELb0ELi512EEEvPfS2_PT_PKS3_PKT0_S9_ifPKiSB_iPKfiiiSD_SD_iiiii --------------------------
	.section	.nv.shared._ZN4vllm25paged_attention_v2_kernelIttLi256ELi16ELi128ELNS_18Fp8KVCacheDataTypeE0ELb0ELi512EEEvPfS2_PT_PKS3_PKT0_S9_ifPKiSB_iPKfiiiSD_SD_iiiii,"aw",@nobits
	.sectionflags	@""
	.align	16
.nv.shared._ZN4vllm25paged_attention_v2_kernelIttLi256ELi16ELi128ELNS_18Fp8KVCacheDataTypeE0ELb0ELi512EEEvPfS2_PT_PKS3_PKT0_S9_ifPKiSB_iPKfiiiSD_SD_iiiii:
	.zero		544


//--------------------- .nv.shared._ZN4vllm25paged_attention_v2_kernelIttLi192ELi16ELi128ELNS_18Fp8KVCacheDataTypeE0ELb0ELi512EEEvPfS2_PT_PKS3_PKT0_S9_ifPKiSB_iPKfiiiSD_SD_iiiii --------------------------
	.section	.nv.shared._ZN4vllm25paged_attention_v2_kernelIttLi192ELi16ELi128ELNS_18Fp8KVCacheDataTypeE0ELb0ELi512EEEvPfS2_PT_PKS3_PKT0_S9_ifPKiSB_iPKfiiiSD_SD_iiiii,"aw",@nobits
	.sectionflags	@""
	.align	16
.nv.shared._ZN4vllm25paged_attention_v2_kernelIttLi192ELi16ELi128ELNS_18Fp8KVCacheDataTypeE0ELb0ELi512EEEvPfS2_PT_PKS3_PKT0_S9_ifPKiSB_iPKfiiiSD_SD_iiiii:
	.zero		416


//--------------------- .nv.shared._ZN4vllm25paged_attention_v2_kernelIttLi128ELi16ELi128ELNS_18Fp8KVCacheDataTypeE0ELb0ELi512EEEvPfS2_PT_PKS3_PKT0_S9_ifPKiSB_iPKfiiiSD_SD_iiiii --------------------------
	.section	.nv.shared._ZN4vllm25paged_attention_v2_kernelIttLi128ELi16ELi128ELNS_18Fp8KVCacheDataTypeE0ELb0ELi512EEEvPfS2_PT_PKS3_PKT0_S9_ifPKiSB_iPKfiiiSD_SD_iiiii,"aw",@nobits
	.sectionflags	@""
	.align	16
.nv.shared._ZN4vllm25paged_attention_v2_kernelIttLi128ELi16ELi128ELNS_18Fp8KVCacheDataTypeE0ELb0ELi512EEEvPfS2_PT_PKS3_PKT0_S9_ifPKiSB_iPKfiiiSD_SD_iiiii:
	.zero		288


//--------------------- .nv.shared._ZN4vllm25paged_attention_v2_kernelIttLi120ELi16ELi128ELNS_18Fp8KVCacheDataTypeE0ELb0ELi512EEEvPfS2_PT_PKS3_PKT0_S9_ifPKiSB_iPKfiiiSD_SD_iiiii --------------------------
	.section	.nv.shared._ZN4vllm25paged_attention_v2_kernelIttLi120ELi16ELi128ELNS_18Fp8KVCacheDataTypeE0ELb0ELi512EEEvPfS2_PT_PKS3_PKT0_S9_ifPKiSB_iPKfiiiSD_SD_iiiii,"aw",@nobits
	.sectionflags	@""
	.align	16
.nv.shared._ZN4vllm25paged_attention_v2_kernelIttLi120ELi16ELi128ELNS_18Fp8KVCacheDataTypeE0ELb0ELi512EEEvPfS2_PT_PKS3_PKT0_S9_ifPKiSB_iPKfiiiSD_SD_iiiii:
	.zero		272


//--------------------- .nv.shared._ZN4vllm25paged_attention_v2_kernelIttLi112ELi16ELi128ELNS_18Fp8KVCacheDataTypeE0ELb0ELi512EEEvPfS2_PT_PKS3_PKT0_S9_ifPKiSB_iPKfiiiSD_SD_iiiii --------------------------
	.section	.nv.shared._ZN4vllm25paged_attention_v2_kernelIttLi112ELi16ELi128ELNS_18Fp8KVCacheDataTypeE0ELb0ELi512EEEvPfS2_PT_PKS3_PKT0_S9_ifPKiSB_iPKfiiiSD_SD_iiiii,"aw",@nobits
	.sectionflags	@""
	.align	16
.nv.shared._ZN4vllm25paged_attention_v2_kernelIttLi112ELi16ELi128ELNS_18Fp8KVCacheDataTypeE0ELb0ELi512EEEvPfS2_PT_PKS3_PKT0_S9_ifPKiSB_iPKfiiiSD_SD_iiiii:
	.zero		256


//--------------------- .nv.shared._ZN4vllm25paged_attention_v2_kernelIttLi96ELi16ELi128ELNS_18Fp8KVCacheDataTypeE0ELb0ELi512EEEvPfS2_PT_PKS3_PKT0_S9_ifPKiSB_iPKfiiiSD_SD_iiiii --------------------------
	.section	.nv.shared._ZN4vllm25paged_attention_v2_kernelIttLi96ELi16ELi128ELNS_18Fp8KVCacheDataTypeE0ELb0ELi512EEEvPfS2_PT_PKS3_PKT0_S9_ifPKiSB_iPKfiiiSD_SD_iiiii,"aw",@nobits
	.sectionflags	@""
	.align	16
.nv.shared._ZN4vllm25paged_attention_v2_kernelIttLi96ELi16ELi128ELNS_18Fp8KVCacheDataTypeE0ELb0ELi512EEEvPfS2_PT_PKS3_PKT0_S9_ifPKiSB_iPKfiiiSD_SD_iiiii:
	.zero		224


//--------------------- .nv.shared._ZN4vllm25paged_attention_v2_kernelIttLi80ELi16ELi128ELNS_18Fp8KVCacheDataTypeE0ELb0ELi512EEEvPfS2_PT_PKS3_PKT0_S9_ifPKiSB_iPKfiiiSD_SD_iiiii --------------------------
	.section	.nv.shared._ZN4vllm25paged_attention_v2_kernelIttLi80ELi16ELi128ELNS_18Fp8KVCacheDataTypeE0ELb0ELi512EEEvPfS2_PT_PKS3_PKT0_S9_ifPKiSB_iPKfiiiSD_SD_iiiii,"aw",@nobits
	.sectionflags	@""
	.align	16
.nv.shared._ZN4vllm25paged_attention_v2_kernelIttLi80ELi16ELi128ELNS_18Fp8KVCacheDataTypeE0ELb0ELi512EEEvPfS2_PT_PKS3_PKT0_S9_ifPKiSB_iPKfiiiSD_SD_iiiii:
	.zero		192


//--------------------- .nv.shared._ZN4vllm25paged_attention_v2_kernelIttLi64ELi16ELi128ELNS_18Fp8KVCacheDataTypeE0ELb0ELi512EEEvPfS2_PT_PKS3_PKT0_S9_ifPKiSB_iPKfiiiSD_SD_iiiii --------------------------
	.section	.nv.shared._ZN4vllm25paged_attention_v2_kernelIttLi64ELi16ELi128ELNS_18Fp8KVCacheDataTypeE0ELb0ELi512EEEvPfS2_PT_PKS3_PKT0_S9_ifPKiSB_iPKfiiiSD_SD_iiiii,"aw",@nobits
	.sectionflags	@""
	.align	16
.nv.shared._ZN4vllm25paged_attention_v2_kernelIttLi64ELi16ELi128ELNS_18Fp8KVCacheDataTypeE0ELb0ELi512EEEvPfS2_PT_PKS3_PKT0_S9_ifPKiSB_iPKfiiiSD_SD_iiiii:
	.zero		160


//--------------------- .nv.shared._ZN4vllm25paged_attention_v2_kernelIttLi32ELi16ELi128ELNS_18Fp8KVCacheDataTypeE0ELb0ELi512EEEvPfS2_PT_PKS3_PKT0_S9_ifPKiSB_iPKfiiiSD_SD_iiiii --------------------------
	.section	.nv.shared._ZN4vllm25paged_attention_v2_kernelIttLi32ELi16ELi128ELNS_18Fp8KVCacheDataTypeE0ELb0ELi512EEEvPfS2_PT_PKS3_PKT0_S9_ifPKiSB_iPKfiiiSD_SD_iiiii,"aw",@nobits
	.sectionflags	@""
	.align	16
.nv.shared._ZN4vllm25paged_attention_v2_kernelIttLi32ELi16ELi128ELNS_18Fp8KVCacheDataTypeE0ELb0ELi512EEEvPfS2_PT_PKS3_PKT0_S9_ifPKiSB_iPKfiiiSD_SD_iiiii:
	.zero		96


//--------------------- .nv.shared._ZN4vllm25paged_attention_v2_kernelIttLi256ELi16ELi128ELNS_18Fp8KVCacheDataTypeE0ELb1ELi512EEEvPfS2_PT_PKS3_PKT0_S9_ifPKiSB_iPKfiiiSD_SD_iiiii --------------------------
	.section	.nv.shared._ZN4vllm25paged_attention_v2_kernelIttLi256ELi16ELi128ELNS_18Fp8KVCacheDataTypeE0ELb1ELi512EEEvPfS2_PT_PKS3_PKT0_S9_ifPKiSB_iPKfiiiSD_SD_iiiii,"aw",@nobits
	.sectionflags	@""
	.align	16
.nv.shared._ZN4vllm25paged_attention_v2_kernelIttLi256ELi16ELi128ELNS_18Fp8KVCacheDataTypeE0ELb1ELi512EEEvPfS2_PT_PKS3_PKT0_S9_ifPKiSB_iPKfiiiSD_SD_iiiii:
	.zero		544


//--------------------- .nv.shared._ZN4vllm25paged_attention_v2_kernelIttLi192ELi16ELi128ELNS_18Fp8KVCacheDataTypeE0ELb1ELi512EEEvPfS2_PT_PKS3_PKT0_S9_ifPKiSB_iPKfiiiSD_SD_iiiii --------------------------
	.section	.nv.shared._ZN4vllm25paged_attention_v2_kernelIttLi192ELi16ELi128ELNS_18Fp8KVCacheDataTypeE0ELb1ELi512EEEvPfS2_PT_PKS3_PKT0_S9_ifPKiSB_iPKfiiiSD_SD_iiiii,"aw",@nobits
	.sectionflags	@""
	.align	16
.nv.shared._ZN4vllm25paged_attention_v2_kernelIttLi192ELi16ELi128ELNS_18Fp8KVCacheDataTypeE0ELb1ELi512EEEvPfS2_PT_PKS3_PKT0_S9_ifPKiSB_iPKfiiiSD_SD_iiiii:
	.zero		416


//--------------------- .nv.shared._ZN4vllm25paged_attention_v2_kernelIttLi128ELi16ELi128ELNS_18Fp8KVCacheDataTypeE0ELb1ELi512EEEvPfS2_PT_PKS3_PKT0_S9_ifPKiSB_iPKfiiiSD_SD_iiiii --------------------------
	.section	.nv.shared._ZN4vllm25paged_attention_v2_kernelIttLi128ELi16ELi128ELNS_18Fp8KVCacheDataTypeE0ELb1ELi512EEEvPfS2_PT_PKS3_PKT0_S9_ifPKiSB_iPKfiiiSD_SD_iiiii,"aw",@nobits
	.sectionflags	@""
	.align	16
.nv.shared._ZN4vllm25paged_attention_v2_kernelIttLi128ELi16ELi128ELNS_18Fp8KVCacheDataTypeE0ELb1ELi512EEEvPfS2_PT_PKS3_PKT0_S9_ifPKiSB_iPKfiiiSD_SD_iiiii:
	.zero		288


//--------------------- .nv.shared._ZN4vllm25paged_attention_v2_kernelIttLi120ELi16ELi128ELNS_18Fp8KVCacheDataTypeE0ELb1ELi512EEEvPfS2_PT_PKS3_PKT0_S9_ifPKiSB_iPKfiiiSD_SD_iiiii --------------------------
	.section	.nv.shared._ZN4vllm25paged_attention_v2_kernelIttLi120ELi16ELi128ELNS_18Fp8KVCacheDataTypeE0ELb1ELi512EEEvPfS2_PT_PKS3_PKT0_S9_ifPKiSB_iPKfiiiSD_SD_iiiii,"aw",@nobits
	.sectionflags	@""
	.align	16
.nv.shared._ZN4vllm25paged_attention_v2_kernelIttLi120ELi16ELi128ELNS_18Fp8KVCacheDataTypeE0ELb1ELi512EEEvPfS2_PT_PKS3_PKT0_S9_ifPKiSB_iPKfiiiSD_SD_iiiii:
	.zero		272


//--------------------- .nv.shared._ZN4vllm25paged_attention_v2_kernelIttLi112ELi16ELi128ELNS_18Fp8KVCacheDataTypeE0ELb1ELi512EEEvPfS2_PT_PKS3_PKT0_S9_ifPKiSB_iPKfiiiSD_SD_iiiii --------------------------
	.section	.nv.shared._ZN4vllm25paged_attention_v2_kernelIttLi112ELi16ELi128ELNS_18Fp8KVCacheDataTypeE0ELb1ELi512EEEvPfS2_PT_PKS3_PKT0_S9_ifPKiSB_iPKfiiiSD_SD_iiiii,"aw",@nobits
	.sectionflags	@""
	.align	16
.nv.shared._ZN4vllm25paged_attention_v2_kernelIttLi112ELi16ELi128ELNS_18Fp8KVCacheDataTypeE0ELb1ELi512EEEvPfS2_PT_PKS3_PKT0_S9_ifPKiSB_iPKfiiiSD_SD_iiiii:
	.zero		256


//--------------------- .nv.shared._ZN4vllm25paged_attention_v2_kernelIttLi96ELi16ELi128ELNS_18Fp8KVCacheDataTypeE0ELb1ELi512EEEvPfS2_PT_PKS3_PKT0_S9_ifPKiSB_iPKfiiiSD_SD_iiiii --------------------------
	.section	.nv.shared._ZN4vllm25paged_attention_v2_kernelIttLi96ELi16ELi128ELNS_18Fp8KVCacheDataTypeE0ELb1ELi512EEEvPfS2_PT_PKS3_PKT0_S9_ifPKiSB_iPKfiiiSD_SD_iiiii,"aw",@nobits
	.sectionflags	@""
	.align	16
.nv.shared._ZN4vllm25paged_attention_v2_kernelIttLi96ELi16ELi128ELNS_18Fp8KVCacheDataTypeE0ELb1ELi512EEEvPfS2_PT_PKS3_PKT0_S9_ifPKiSB_iPKfiiiSD_SD_iiiii:
	.zero		224


//--------------------- .nv.shared._ZN4vllm25paged_attention_v2_kernelIttLi80ELi16ELi128ELNS_18Fp8KVCacheDataTypeE0ELb1ELi512EEEvPfS2_PT_PKS3_PKT0_S9_ifPKiSB_iPKfiiiSD_SD_iiiii --------------------------
	.section	.nv.shared._ZN4vllm25paged_attention_v2_kernelIttLi80ELi16ELi128ELNS_18Fp8KVCacheDataTypeE0ELb1ELi512EEEvPfS2_PT_PKS3_PKT0_S9_ifPKiSB_iPKfiiiSD_SD_iiiii,"aw",@nobits
	.sectionflags	@""
	.align	16
.nv.shared._ZN4vllm25paged_attention_v2_kernelIttLi80ELi16ELi128ELNS_18Fp8KVCacheDataTypeE0ELb1ELi512EEEvPfS2_PT_PKS3_PKT0_S9_ifPKiSB_iPKfiiiSD_SD_iiiii:
	.zero		192


//--------------------- .nv.shared._ZN4vllm25paged_attention_v2_kernelIttLi64ELi16ELi128ELNS_18Fp8KVCacheDataTypeE0ELb1ELi512EEEvPfS2_PT_PKS3_PKT0_S9_ifPKiSB_iPKfiiiSD_SD_iiiii --------------------------
	.section	.nv.shared._ZN4vllm25paged_attention_v2_kernelIttLi64ELi16ELi128ELNS_18Fp8KVCacheDataTypeE0ELb1ELi512EEEvPfS2_PT_PKS3_PKT0_S9_ifPKiSB_iPKfiiiSD_SD_iiiii,"aw",@nobits
	.sectionflags	@""
	.align	16
.nv.shared._ZN4vllm25paged_attention_v2_kernelIttLi64ELi16ELi128ELNS_18Fp8KVCacheDataTypeE0ELb1ELi512EEEvPfS2_PT_PKS3_PKT0_S9_ifPKiSB_iPKfiiiSD_SD_iiiii:
	.zero		160


//--------------------- .nv.shared._ZN4vllm25paged_attention_v2_kernelIttLi32ELi16ELi128ELNS_18Fp8KVCacheDataTypeE0ELb1ELi512EEEvPfS2_PT_PKS3_PKT0_S9_ifPKiSB_iPKfiiiSD_SD_iiiii --------------------------
	.section	.nv.shared._ZN4vllm25paged_attention_v2_kernelIttLi32ELi16ELi128ELNS_18Fp8KVCacheDataTypeE0ELb1ELi512EEEvPfS2_PT_PKS3_PKT0_S9_ifPKiSB_iPKfiiiSD_SD_iiiii,"aw",@nobits
	.sectionflags	@""
	.align	16
.nv.shared._ZN4vllm25paged_attention_v2_kernelIttLi32ELi16ELi128ELNS_18Fp8KVCacheDataTypeE0ELb1ELi512EEEvPfS2_PT_PKS3_PKT0_S9_ifPKiSB_iPKfiiiSD_SD_iiiii:
	.zero		96


//--------------------- .nv.shared._ZN4vllm25paged_attention_v2_kernelIttLi256ELi8ELi128ELNS_18Fp8KVCacheDataTypeE0ELb0ELi512EEEvPfS2_PT_PKS3_PKT0_S9_ifPKiSB_iPKfiiiSD_SD_iiiii --------------------------
	.section	.nv.shared._ZN4vllm25paged_attention_v2_kernelIttLi256ELi8ELi128ELNS_18Fp8KVCacheDataTypeE0ELb0ELi512EEEvPfS2_PT_PKS3_PKT0_S9_ifPKiSB_iPKfiiiSD_SD_iiiii,"aw",@nobits
	.sectionflags	@""
	.align	16
.nv.shared._ZN4vllm25paged_attention_v2_kernelIttLi256ELi8ELi128ELNS_18Fp8KVCacheDataTypeE0ELb0ELi512EEEvPfS2_PT_PKS3_PKT0_S9_ifPKiSB_iPKfiiiSD_SD_iiiii:
	.zero		544


//--------------------- .nv.shared._ZN4vllm25paged_attention_v2_kernelIttLi192ELi8ELi128ELNS_18Fp8KVCacheDataTypeE0ELb0ELi512EEEvPfS2_PT_PKS3_PKT0_S9_ifPKiSB_iPKfiiiSD_SD_iiiii --------------------------
	.section	.nv.shared._ZN4vllm25paged_attention_v2_kernelIttLi192ELi8ELi128ELNS_18Fp8KVCacheDataTypeE0ELb0ELi512EEEvPfS2_PT_PKS3_PKT0_S9_ifPKiSB_iPKfiiiSD_SD_iiiii,"aw",@nobits
	.sectionflags	@""
	.align	16
.nv.shared._ZN4vllm25paged_attention_v2_kernelIttLi192ELi8ELi128ELNS_18Fp8KVCacheDataTypeE0ELb0ELi512EEEvPfS2_PT_PKS3_PKT0_S9_ifPKiSB_iPKfiiiSD_SD_iiiii:
	.zero		416


//--------------------- .nv.shared._ZN4vllm25paged_attention_v2_kernelIttLi128ELi8ELi128ELNS_18Fp8KVCacheDataTypeE0ELb0ELi512EEEvPfS2_PT_PKS3_PKT0_S9_ifPKiSB_iPKfiiiSD_SD_iiiii --------------------------
	.section	.nv.shared._ZN4vllm25paged_attention_v2_kernelIttLi128ELi8ELi128ELNS_18Fp8KVCacheDataTypeE0ELb0ELi512EEEvPfS2_PT_PKS3_PKT0_S9_ifPKiSB_iPKfiiiSD_SD_iiiii,"aw",@nobits
	.sectionflags	@""
	.align	16
.nv.shared._ZN4vllm25paged_attention_v2_kernelIttLi128ELi8ELi128ELNS_18Fp8KVCacheDataTypeE0ELb0ELi512EEEvPfS2_PT_PKS3_PKT0_S9_ifPKiSB_iPKfiiiSD_SD_iiiii:
	.zero		288


//--------------------- .nv.shared._ZN4vllm25paged_attention_v2_kernelIttLi120ELi8ELi128ELNS_18Fp8KVCacheDataTypeE0ELb0ELi512EEEvPfS2_PT_PKS3_PKT0_S9_ifPKiSB_iPKfiiiSD_SD_iiiii --------------------------
	.section	.nv.shared._ZN4vllm25paged_attention_v2_kernelIttLi120ELi8ELi128ELNS_18Fp8KVCacheDataTypeE0ELb0ELi512EEEvPfS2_PT_PKS3_PKT0_S9_ifPKiSB_iPKfiiiSD_SD_iiiii,"aw",@nobits
	.sectionflags	@""
	.align	16
.nv.shared._ZN4vllm25paged_attention_v2_kernelIttLi120ELi8ELi128ELNS_18Fp8KVCacheDataTypeE0ELb0ELi512EEEvPfS2_PT_PKS3_PKT0_S9_ifPKiSB_iPKfiiiSD_SD_iiiii:
	.zero		272


//--------------------- .nv.shared._ZN4vllm25paged_attention_v2_kernelIttLi112ELi8ELi128ELNS_18Fp8KVCacheDataTypeE0ELb0ELi512EEEvPfS2_PT_PKS3_PKT0_S9_ifPKiSB_iPKfiiiSD_SD_iiiii --------------------------
	.section	.nv.shared._ZN4vllm25paged_attention_v2_kernelIttLi112ELi8ELi128ELNS_18Fp8KVCacheDataTypeE0ELb0ELi512EEEvPfS2_PT_PKS3_PKT0_S9_ifPKiSB_iPKfiiiSD_SD_iiiii,"aw",@nobits
	.sectionflags	@""
	.align	16
.nv.shared._ZN4vllm25paged_attention_v2_kernelIttLi112ELi8ELi128ELNS_18Fp8KVCacheDataTypeE0ELb0ELi512EEEvPfS2_PT_PKS3_PKT0_S9_ifPKiSB_iPKfiiiSD_SD_iiiii:
	.zero		256


//--------------------- .nv.shared._ZN4vllm25paged_attention_v2_kernelIttLi96ELi8ELi128ELNS_18Fp8KVCacheDataTypeE0ELb0ELi512EEEvPfS2_PT_PKS3_PKT0_S9_ifPKiSB_iPKfiiiSD_SD_iiiii --------------------------
	.section	.nv.shared._ZN4vllm25paged_attention_v2_kernelIttLi96ELi8ELi128ELNS_18Fp8KVCacheDataTypeE0ELb0ELi512EEEvPfS2_PT_PKS3_PKT0_S9_ifPKiSB_iPKfiiiSD_SD_iiiii,"aw",@nobits
	.sectionflags	@""
	.align	16
.nv.shared._ZN4vllm25paged_attention_v2_kernelIttLi96ELi8ELi128ELNS_18Fp8KVCacheDataTypeE0ELb0ELi512EEEvPfS2_PT_PKS3_PKT0_S9_ifPKiSB_iPKfiiiSD_SD_iiiii:
	.zero		224


//--------------------- .nv.shared._ZN4vllm25paged_attention_v2_kernelIttLi80ELi8ELi128ELNS_18Fp8KVCacheDataTypeE0ELb0ELi512EEEvPfS2_PT_PKS3_PKT0_S9_ifPKiSB_iPKfiiiSD_SD_iiiii --------------------------
	.section	.nv.shared._ZN4vllm25paged_attention_v2_kernelIttLi80ELi8ELi128ELNS_18Fp8KVCacheDataTypeE0ELb0ELi512EEEvPfS2_PT_PKS3_PKT0_S9_ifPKiSB_iPKfiiiSD_SD_iiiii,"aw",@nobits
	.sectionflags	@""
	.align	16
.nv.shared._ZN4vllm25paged_attention_v2_kernelIttLi80ELi8ELi128ELNS_18Fp8KVCacheDataTypeE0ELb0ELi512EEEvPfS2_PT_PKS3_PKT0_S9_ifPKiSB_iPKfiiiSD_SD_iiiii:
	.zero		192


//--------------------- .nv.shared._ZN4vllm25paged_attention_v2_kernelIttLi64ELi8ELi128ELNS_18Fp8KVCacheDataTypeE0ELb0ELi512EEEvPfS2_PT_PKS3_PKT0_S9_ifPKiSB_iPKfiiiSD_SD_iiiii --------------------------
	.section	.nv.shared._ZN4vllm25paged_attention_v2_kernelIttLi64ELi8ELi128ELNS_18Fp8KVCacheDataTypeE0ELb0ELi512EEEvPfS2_PT_PKS3_PKT0_S9_ifPKiSB_iPKfiiiSD_SD_iiiii,"aw",@nobits
	.sectionflags	@""
	.align	16
.nv.shared._ZN4vllm25paged_attention_v2_kernelIttLi64ELi8ELi128ELNS_18Fp8KVCacheDataTypeE0ELb0ELi512EEEvPfS2_PT_PKS3_PKT0_S9_ifPKiSB_iPKfiiiSD_SD_iiiii:
	.zero		160


//--------------------- .nv.shared._ZN4vllm25paged_attention_v2_kernelIttLi32ELi8ELi128ELNS_18Fp8KVCacheDataTypeE0ELb0ELi512EEEvPfS2_PT_PKS3_PKT0_S9_ifPKiSB_iPKfiiiSD_SD_iiiii --------------------------
	.section	.nv.shared._ZN4vllm25paged_attention_v2_kernelIttLi32ELi8ELi128ELNS_18Fp8KVCacheDataTypeE0ELb0ELi512EEEvPfS2_PT_PKS3_PKT0_S9_ifPKiSB_iPKfiiiSD_SD_iiiii,"aw",@nobits
	.sectionflags	@""
	.align	16
.nv.shared._ZN4vllm25paged_attention_v2_kernelIttLi32ELi8ELi128ELNS_18Fp8KVCacheDataTypeE0ELb0ELi512EEEvPfS2_PT_PKS3_PKT0_S9_ifPKiSB_iPKfiiiSD_SD_iiiii:
	.zero		96


//--------------------- .nv.shared._ZN4vllm32paged_attention_v2_reduce_kernelItLi256ELi128ELi512EEEvPT_PKfS4_PKS1_PKii --------------------------
	.section	.nv.shared._ZN4vllm32paged_attention_v2_reduce_kernelItLi256ELi128ELi512EEEvPT_PKfS4_PKS1_PKii,"aw",@nobits
	.sectionflags	@""
	.align	16
.nv.shared._ZN4vllm32paged_attention_v2_reduce_kernelItLi256ELi128ELi512EEEvPT_PKfS4_PKS1_PKii:
	.zero		32


//--------------------- .nv.shared._ZN4vllm25paged_attention_v2_kernelIttLi256ELi8ELi128ELNS_18Fp8KVCacheDataTypeE0ELb1ELi512EEEvPfS2_PT_PKS3_PKT0_S9_ifPKiSB_iPKfiiiSD_SD_iiiii --------------------------
	.section	.nv.shared._ZN4vllm25paged_attention_v2_kernelIttLi256ELi8ELi128ELNS_18Fp8KVCacheDataTypeE0ELb1ELi512EEEvPfS2_PT_PKS3_PKT0_S9_ifPKiSB_iPKfiiiSD_SD_iiiii,"aw",@nobits
	.sectionflags	@""
	.align	16
.nv.shared._ZN4vllm25paged_attention_v2_kernelIttLi256ELi8ELi128ELNS_18Fp8KVCacheDataTypeE0ELb1ELi512EEEvPfS2_PT_PKS3_PKT0_S9_ifPKiSB_iPKfiiiSD_SD_iiiii:
	.zero		544


//--------------------- .nv.shared._ZN4vllm32paged_attention_v2_reduce_kernelItLi192ELi128ELi512EEEvPT_PKfS4_PKS1_PKii --------------------------
	.section	.nv.shared._ZN4vllm32paged_attention_v2_reduce_kernelItLi192ELi128ELi512EEEvPT_PKfS4_PKS1_PKii,"aw",@nobits
	.sectionflags	@""
	.align	16
.nv.shared._ZN4vllm32paged_attention_v2_reduce_kernelItLi192ELi128ELi512EEEvPT_PKfS4_PKS1_PKii:
	.zero		32


//--------------------- .nv.shared._ZN4vllm25paged_attention_v2_kernelIttLi192ELi8ELi128ELNS_18Fp8KVCacheDataTypeE0ELb1ELi512EEEvPfS2_PT_PKS3_PKT0_S9_ifPKiSB_iPKfiiiSD_SD_iiiii --------------------------
	.section	.nv.shared._ZN4vllm25paged_attention_v2_kernelIttLi192ELi8ELi128ELNS_18Fp8KVCacheDataTypeE0ELb1ELi512EEEvPfS2_PT_PKS3_PKT0_S9_ifPKiSB_iPKfiiiSD_SD_iiiii,"aw",@nobits
	.sectionflags	@""
	.align	16
.nv.shared._ZN4vllm25paged_attention_v2_kernelIttLi192ELi8ELi128ELNS_18Fp8KVCacheDataTypeE0ELb1ELi512EEEvPfS2_PT_PKS3_PKT0_S9_ifPKiSB_iPKfiiiSD_SD_iiiii:
	.zero		416


//--------------------- .nv.shared._ZN4vllm32paged_attention_v2_reduce_kernelItLi128ELi128ELi512EEEvPT_PKfS4_PKS1_PKii --------------------------
	.section	.nv.shared._ZN4vllm32paged_attention_v2_reduce_kernelItLi128ELi128ELi512EEEvPT_PKfS4_PKS1_PKii,"aw",@nobits
	.sectionflags	@""
	.align	16
.nv.shared._ZN4vllm32paged_attention_v2_reduce_kernelItLi128ELi128ELi512EEEvPT_PKfS4_PKS1_PKii:
	.zero		32


//--------------------- .nv.shared._ZN4vllm25paged_attention_v2_kernelIttLi128ELi8ELi128ELNS_18Fp8KVCacheDataTypeE0ELb1ELi512EEEvPfS2_PT_PKS3_PKT0_S9_ifPKiSB_iPKfiiiSD_SD_iiiii --------------------------
	.section	.nv.shared._ZN4vllm25paged_attention_v2_kernelIttLi128ELi8ELi128ELNS_18Fp8KVCacheDataTypeE0ELb1ELi512EEEvPfS2_PT_PKS3_PKT0_S9_ifPKiSB_iPKfiiiSD_SD_iiiii,"aw",@nobits
	.sectionflags	@""
	.align	16
.nv.shared._ZN4vllm25paged_attention_v2_kernelIttLi128ELi8ELi128ELNS_18Fp8KVCacheDataTypeE0ELb1ELi512EEEvPfS2_PT_PKS3_PKT0_S9_ifPKiSB_iPKfiiiSD_SD_iiiii:
	.zero		288


//--------------------- .nv.shared._ZN4vllm32paged_attention_v2_reduce_kernelItLi120ELi128ELi512EEEvPT_PKfS4_PKS1_PKii --------------------------
	.section	.nv.shared._ZN4vllm32paged_attention_v2_reduce_kernelItLi120ELi128ELi512EEEvPT_PKfS4_PKS1_PKii,"aw",@nobits
	.sectionflags	@""
	.align	16
.nv.shared._ZN4vllm32paged_attention_v2_reduce_kernelItLi120ELi128ELi512EEEvPT_PKfS4_PKS1_PKii:
	.zero		32


//--------------------- .nv.shared._ZN4vllm25paged_attention_v2_kernelIttLi120ELi8ELi128ELNS_18Fp8KVCacheDataTypeE0ELb1ELi512EEEvPfS2_PT_PKS3_PKT0_S9_ifPKiSB_iPKfiiiSD_SD_iiiii --------------------------
	.section	.nv.shared._ZN4vllm25paged_attention_v2_kernelIttLi120ELi8ELi128ELNS_18Fp8KVCacheDataTypeE0ELb1ELi512EEEvPfS2_PT_PKS3_PKT0_S9_ifPKiSB_iPKfiiiSD_SD_iiiii,"aw",@nobits
	.sectionflags	@""
	.align	16
.nv.shared._ZN4vllm25paged_attention_v2_kernelIttLi120ELi8ELi128ELNS_18Fp8KVCacheDataTypeE0ELb1ELi512EEEvPfS2_PT_PKS3_PKT0_S9_ifPKiSB_iPKfiiiSD_SD_iiiii:
	.zero		272


//--------------------- .nv.shared._ZN4vllm32paged_attention_v2_reduce_kernelItLi112ELi128ELi512EEEvPT_PKfS4_PKS1_PKii --------------------------
	.section	.nv.shared._ZN4vllm32paged_attention_v2_reduce_kernelItLi112ELi128ELi512EEEvPT_PKfS4_PKS1_PKii,"aw",@nobits
	.sectionflags	@""
	.align	16
.nv.shared._ZN4vllm32paged_attention_v2_reduce_kernelItLi112ELi128ELi512EEEvPT_PKfS4_PKS1_PKii:
	.zero		32


//--------------------- .nv.shared._ZN4vllm25paged_attention_v2_kernelIttLi112ELi8ELi128ELNS_18Fp8KVCacheDataTypeE0ELb1ELi512EEEvPfS2_PT_PKS3_PKT0_S9_ifPKiSB_iPKfiiiSD_SD_iiiii --------------------------
	.section	.nv.shared._ZN4vllm25paged_attention_v2_kernelIttLi112ELi8ELi128ELNS_18Fp8KVCacheDataTypeE0ELb1ELi512EEEvPfS2_PT_PKS3_PKT0_S9_ifPKiSB_iPKfiiiSD_SD_iiiii,"aw",@nobits
	.sectionflags	@""
	.align	16
.nv.shared._ZN4vllm25paged_attention_v2_kernelIttLi112ELi8ELi128ELNS_18Fp8KVCacheDataTypeE0ELb1ELi512EEEvPfS2_PT_PKS3_PKT0_S9_ifPKiSB_iPKfiiiSD_SD_iiiii:
	.zero		256


//--------------------- .nv.shared._ZN4vllm32paged_attention_v2_reduce_kernelItLi96ELi128ELi512EEEvPT_PKfS4_PKS1_PKii --------------------------
	.section	.nv.shared._ZN4vllm32paged_attention_v2_reduce_kernelItLi96ELi128ELi512EEEvPT_PKfS4_PKS1_PKii,"aw",@nobits
	.sectionflags	@""
	.align	16
.nv.shared._ZN4vllm32paged_attention_v2_reduce_kernelItLi96ELi128ELi512EEEvPT_PKfS4_PKS1_PKii:
	.zero		32


//--------------------- .nv.shared._ZN4vllm25paged_attention_v2_kernelIttLi96ELi8ELi128ELNS_18Fp8KVCacheDataTypeE0ELb1ELi512EEEvPfS2_PT_PKS3_PKT0_S9_ifPKiSB_iPKfiiiSD_SD_iiiii --------------------------
	.section	.nv.shared._ZN4vllm25paged_attention_v2_kernelIttLi96ELi8ELi128ELNS_18Fp8KVCacheDataTypeE0ELb1ELi512EEEvPfS2_PT_PKS3_PKT0_S9_ifPKiSB_iPKfiiiSD_SD_iiiii,"aw",@nobits
	.sectionflags	@""
	.align	16
.nv.shared._ZN4vllm25paged_attention_v2_kernelIttLi96ELi8ELi128ELNS_18Fp8KVCacheDataTypeE0ELb1ELi512EEEvPfS2_PT_PKS3_PKT0_S9_ifPKiSB_iPKfiiiSD_SD_iiiii:
	.zero		224


//--------------------- .nv.shared._ZN4vllm32paged_attention_v2_reduce_kernelItLi80ELi128ELi512EEEvPT_PKfS4_PKS1_PKii --------------------------
	.section	.nv.shared._ZN4vllm32paged_attention_v2_reduce_kernelItLi80ELi128ELi512EEEvPT_PKfS4_PKS1_PKii,"aw",@nobits
	.sectionflags	@""
	.align	16
.nv.shared._ZN4vllm32paged_attention_v2_reduce_kernelItLi80ELi128ELi512EEEvPT_PKfS4_PKS1_PKii:
	.zero		32


//--------------------- .nv.shared._ZN4vllm25paged_attention_v2_kernelIttLi80ELi8ELi128ELNS_18Fp8KVCacheDataTypeE0ELb1ELi512EEEvPfS2_PT_PKS3_PKT0_S9_ifPKiSB_iPKfiiiSD_SD_iiiii --------------------------
	.section	.nv.shared._ZN4vllm25paged_attention_v2_kernelIttLi80ELi8ELi128ELNS_18Fp8KVCacheDataTypeE0ELb1ELi512EEEvPfS2_PT_PKS3_PKT0_S9_ifPKiSB_iPKfiiiSD_SD_iiiii,"aw",@nobits
	.sectionflags	@""
	.align	16
.nv.shared._ZN4vllm25paged_attention_v2_kernelIttLi80ELi8ELi128ELNS_18Fp8KVCacheDataTypeE0ELb1ELi512EEEvPfS2_PT_PKS3_PKT0_S9_ifPKiSB_iPKfiiiSD_SD_iiiii:
	.zero		192


//--------------------- .nv.shared._ZN4vllm32paged_attention_v2_reduce_kernelItLi64ELi128ELi512EEEvPT_PKfS4_PKS1_PKii --------------------------
	.section	.nv.shared._ZN4vllm32paged_attention_v2_reduce_kernelItLi64ELi128ELi512EEEvPT_PKfS4_PKS1_PKii,"aw",@nobits
	.sectionflags	@""
	.align	16
.nv.shared._ZN4vllm32paged_attention_v2_reduce_kernelItLi64ELi128ELi512EEEvPT_PKfS4_PKS1_PKii:
	.zero		32


//--------------------- .nv.shared._ZN4vllm25paged_attention_v2_kernelIttLi64ELi8ELi128ELNS_18Fp8KVCacheDataTypeE0ELb1ELi512EEEvPfS2_PT_PKS3_PKT0_S9_ifPKiSB_iPKfiiiSD_SD_iiiii --------------------------
	.section	.nv.shared._ZN4vllm25paged_attention_v2_kernelIttLi64ELi8ELi128ELNS_18Fp8KVCacheDataTypeE0ELb1ELi512EEEvPfS2_PT_PKS3_PKT0_S9_ifPKiSB_iPKfiiiSD_SD_iiiii,"aw",@nobits
	.sectionflags	@""
	.align	16
.nv.shared._ZN4vllm25paged_attention_v2_kernelIttLi64ELi8ELi128ELNS_18Fp8KVCacheDataTypeE0ELb1ELi512EEEvPfS2_PT_PKS3_PKT0_S9_ifPKiSB_iPKfiiiSD_SD_iiiii:
	.zero		160


//--------------------- .nv.shared._ZN4vllm32paged_attention_v2_reduce_kernelItLi32ELi128ELi512EEEvPT_PKfS4_PKS1_PKii --------------------------
	.section	.nv.shared._ZN4vllm32paged_attention_v2_reduce_kernelItLi32ELi128ELi512EEEvPT_PKfS4_PKS1_PKii,"aw",@nobits
	.sectionflags	@""
	.align	16
.nv.shared._ZN4vllm32paged_attention_v2_reduce_kernelItLi32ELi128ELi512EEEvPT_PKfS4_PKS1_PKii:
	.zero		32


//--------------------- .nv.shared._ZN4vllm25paged_attention_v2_kernelIttLi32ELi8ELi128ELNS_18Fp8KVCacheDataTypeE0ELb1ELi512EEEvPfS2_PT_PKS3_PKT0_S9_ifPKiSB_iPKfiiiSD_SD_iiiii --------------------------
	.section	.nv.shared._ZN4vllm25paged_attention_v2_kernelIttLi32ELi8ELi128ELNS_18Fp8KVCacheDataTypeE0ELb1ELi512EEEvPfS2_PT_PKS3_PKT0_S9_ifPKiSB_iPKfiiiSD_SD_iiiii,"aw",@nobits
	.sectionflags	@""
	.align	16
.nv.shared._ZN4vllm25paged_attention_v2_kernelIttLi32ELi8ELi128ELNS_18Fp8KVCacheDataTypeE0ELb1ELi512EEEvPfS2_PT_PKS3_PKT0_S9_ifPKiSB_iPKfiiiSD_SD_iiiii:
	.zero		96


//--------------------- .nv.shared._ZN4vllm25paged_attention_v2_kernelIffLi256ELi32ELi128ELNS_18Fp8KVCacheDataTypeE0ELb0ELi512EEEvPfS2_PT_PKS3_PKT0_S9_ifPKiSB_iPKfiiiSD_SD_iiiii --------------------------
	.section	.nv.shared._ZN4vllm25paged_attention_v2_kernelIffLi256ELi32ELi128ELNS_18Fp8KVCacheDataTypeE0ELb0ELi512EEEvPfS2_PT_PKS3_PKT0_S9_ifPKiSB_iPKfiiiSD_SD_iiiii,"aw",@nobits
	.sectionflags	@""
	.align	16
.nv.shared._ZN4vllm25paged_attention_v2_kernelIffLi256ELi32ELi128ELNS_18Fp8KVCacheDataTypeE0ELb0ELi512EEEvPfS2_PT_PKS3_PKT0_S9_ifPKiSB_iPKfiiiSD_SD_iiiii:
	.zero		1056


//--------------------- .nv.shared._ZN4vllm25paged_attention_v2_kernelIffLi192ELi32ELi128ELNS_18Fp8KVCacheDataTypeE0ELb0ELi512EEEvPfS2_PT_PKS3_PKT0_S9_ifPKiSB_iPKfiiiSD_SD_iiiii --------------------------
	.section	.nv.shared._ZN4vllm25paged_attention_v2_kernelIffLi192ELi32ELi128ELNS_18Fp8KVCacheDataTypeE0ELb0ELi512EEEvPfS2_PT_PKS3_PKT0_S9_ifPKiSB_iPKfiiiSD_SD_iiiii,"aw",@nobits
	.sectionflags	@""
	.align	16
.nv.shared._ZN4vllm25paged_attention_v2_kernelIffLi192ELi32ELi128ELNS_18Fp8KVCacheDataTypeE0ELb0ELi512EEEvPfS2_PT_PKS3_PKT0_S9_ifPKiSB_iPKfiiiSD_SD_iiiii:
	.zero		800


//--------------------- .nv.shared._ZN4vllm25paged_attention_v2_kernelIffLi128ELi32ELi128ELNS_18Fp8KVCacheDataTypeE0ELb0ELi512EEEvPfS2_PT_PKS3_PKT0_S9_ifPKiSB_iPKfiiiSD_SD_iiiii --------------------------
	.section	.nv.shared._ZN4vllm25paged_attention_v2_kernelIffLi128ELi32ELi128ELNS_18Fp8KVCacheDataTypeE0ELb0ELi512EEEvPfS2_PT_PKS3_PKT0_S9_ifPKiSB_iPKfiiiSD_SD_iiiii,"aw",@nobits
	.sectionflags	@""
	.align	16
.nv.shared._ZN4vllm25paged_attention_v2_kernelIffLi128ELi32ELi128ELNS_18Fp8KVCacheDataTypeE0ELb0ELi512EEEvPfS2_PT_PKS3_PKT0_S9_ifPKiSB_iPKfiiiSD_SD_iiiii:
	.zero		544


//--------------------- .nv.shared._ZN4vllm25paged_attention_v2_kernelIffLi120ELi32ELi128ELNS_18Fp8KVCacheDataTypeE0ELb0ELi512EEEvPfS2_PT_PKS3_PKT0_S9_ifPKiSB_iPKfiiiSD_SD_iiiii --------------------------
	.section	.nv.shared._ZN4vllm25paged_attention_v2_kernelIffLi120ELi32ELi128ELNS_18Fp8KVCacheDataTypeE0ELb0ELi512EEEvPfS2_PT_PKS3_PKT0_S9_ifPKiSB_iPKfiiiSD_SD_iiiii,"aw",@nobits
	.sectionflags	@""
	.align	16
.nv.shared._ZN4vllm25paged_attention_v2_kernelIffLi120ELi32ELi128ELNS_18Fp8KVCacheDataTypeE0ELb0ELi512EEEvPfS2_PT_PKS3_PKT0_S9_ifPKiSB_iPKfiiiSD_SD_iiiii:
	.zero		512


//--------------------- .nv.shared._ZN4vllm25paged_attention_v2_kernelIffLi112ELi32ELi128ELNS_18Fp8KVCacheDataTypeE0ELb0ELi512EEEvPfS2_PT_PKS3_PKT0_S9_ifPKiSB_iPKfiiiSD_SD_iiiii --------------------------
	.section	.nv.shared._ZN4vllm25paged_attention_v2_kernelIffLi112ELi32ELi128ELNS_18Fp8KVCacheDataTypeE0ELb0ELi512EEEvPfS2_PT_PKS3_PKT0_S9_ifPKiSB_iPKfiiiSD_SD_iiiii,"aw",@nobits
	.sectionflags	@""
	.align	16
.nv.shared._ZN4vllm25paged_attention_v2_kernelIffLi112ELi32ELi128ELNS_18Fp8KVCacheDataTypeE0ELb0ELi512EEEvPfS2_PT_PKS3_PKT0_S9_ifPKiSB_iPKfiiiSD_SD_iiiii:
	.zero		480


//--------------------- .nv.shared._ZN4vllm25paged_attention_v2_kernelIffLi96ELi32ELi128ELNS_18Fp8KVCacheDataTypeE0ELb0ELi512EEEvPfS2_PT_PKS3_PKT0_S9_ifPKiSB_iPKfiiiSD_SD_iiiii --------------------------
	.section	.nv.shared._ZN4vllm25paged_attention_v2_kernelIffLi96ELi32ELi128ELNS_18Fp8KVCacheDataTypeE0ELb0ELi512EEEvPfS2_PT_PKS3_PKT0_S9_ifPKiSB_iPKfiiiSD_SD_iiiii,"aw",@nobits
	.sectionflags	@""
	.align	16
.nv.shared._ZN4vllm25paged_attention_v2_kernelIffLi96ELi32ELi128ELNS_18Fp8KVCacheDataTypeE0ELb0ELi512EEEvPfS2_PT_PKS3_PKT0_S9_ifPKiSB_iPKfiiiSD_SD_iiiii:
	.zero		416


//--------------------- .nv.shared._ZN4vllm25paged_attention_v2_kernelIffLi80ELi32ELi128ELNS_18Fp8KVCacheDataTypeE0ELb0ELi512EEEvPfS2_PT_PKS3_PKT0_S9_ifPKiSB_iPKfiiiSD_SD_iiiii --------------------------
	.section	.nv.shared._ZN4vllm25paged_attention_v2_kernelIffLi80ELi32ELi128ELNS_18Fp8KVCacheDataTypeE0ELb0ELi512EEEvPfS2_PT_PKS3_PKT0_S9_ifPKiSB_iPKfiiiSD_SD_iiiii,"aw",@nobits
	.sectionflags	@""
	.align	16
.nv.shared._ZN4vllm25paged_attention_v2_kernelIffLi80ELi32ELi128ELNS_18Fp8KVCacheDataTypeE0ELb0ELi512EEEvPfS2_PT_PKS3_PKT0_S9_ifPKiSB_iPKfiiiSD_SD_iiiii:
	.zero		352


//--------------------- .nv.shared._ZN4vllm25paged_attention_v2_kernelIffLi64ELi32ELi128ELNS_18Fp8KVCacheDataTypeE0ELb0ELi512EEEvPfS2_PT_PKS3_PKT0_S9_ifPKiSB_iPKfiiiSD_SD_iiiii --------------------------
	.section	.nv.shared._ZN4vllm25paged_attention_v2_kernelIffLi64ELi32ELi128ELNS_18Fp8KVCacheDataTypeE0ELb0ELi512EEEvPfS2_PT_PKS3_PKT0_S9_ifPKiSB_iPKfiiiSD_SD_iiiii,"aw",@nobits
	.sectionflags	@""
	.align	16
.nv.shared._ZN4vllm25paged_attention_v2_kernelIffLi64ELi32ELi128ELNS_18Fp8KVCacheDataTypeE0ELb0ELi512EEEvPfS2_PT_PKS3_PKT0_S9_ifPKiSB_iPKfiiiSD_SD_iiiii:
	.zero		288


//--------------------- .nv.shared._ZN4vllm25paged_attention_v2_kernelIffLi32ELi32ELi128ELNS_18Fp8KVCacheDataTypeE0ELb0ELi512EEEvPfS2_PT_PKS3_PKT0_S9_ifPKiSB_iPKfiiiSD_SD_iiiii --------------------------
	.section	.nv.shared._ZN4vllm25paged_attention_v2_kernelIffLi32ELi32ELi128ELNS_18Fp8KVCacheDataTypeE0ELb0ELi512EEEvPfS2_PT_PKS3_PKT0_S9_ifPKiSB_iPKfiiiSD_SD_iiiii,"aw",@nobits
	.sectionflags	@""
	.align	16
.nv.shared._ZN4vllm25paged_attention_v2_kernelIffLi32ELi32ELi128ELNS_18Fp8KVCacheDataTypeE0ELb0ELi512EEEvPfS2_PT_PKS3_PKT0_S9_ifPKiSB_iPKfiiiSD_SD_iiiii:
	.zero		160


//--------------------- .nv.shared._ZN4vllm25paged_attention_v2_kernelIffLi256ELi32ELi128ELNS_18Fp8KVCacheDataTypeE0ELb1ELi512EEEvPfS2_PT_PKS3_PKT0_S9_ifPKiSB_iPKfiiiSD_SD_iiiii --------------------------
	.section	.nv.shared._ZN4vllm25paged_attention_v2_kernelIffLi256ELi32ELi128ELNS_18Fp8KVCacheDataTypeE0ELb1ELi512EEEvPfS2_PT_PKS3_PKT0_S9_ifPKiSB_iPKfiiiSD_SD_iiiii,"aw",@nobits
	.sectionflags	@""
	.align	16
.nv.shared._ZN4vllm25paged_attention_v2_kernelIffLi256ELi32ELi128ELNS_18Fp8KVCacheDataTypeE0ELb1ELi512EEEvPfS2_PT_PKS3_PKT0_S9_ifPKiSB_iPKfiiiSD_SD_iiiii:
	.zero		1056


//--------------------- .nv.shared._ZN4vllm25paged_attention_v2_kernelIffLi192ELi32ELi128ELNS_18Fp8KVCacheDataTypeE0ELb1ELi512EEEvPfS2_PT_PKS3_PKT0_S9_ifPKiSB_iPKfiiiSD_SD_iiiii --------------------------
	.section	.nv.shared._ZN4vllm25paged_attention_v2_kernelIffLi192ELi32ELi128ELNS_18Fp8KVCacheDataTypeE0ELb1ELi512EEEvPfS2_PT_PKS3_PKT0_S9_ifPKiSB_iPKfiiiSD_SD_iiiii,"aw",@nobits
	.sectionflags	@""
	.align	16
.nv.shared._ZN4vllm25paged_attention_v2_kernelIffLi192ELi32ELi128ELNS_18Fp8KVCacheDataTypeE0ELb1ELi512EEEvPfS2_PT_PKS3_PKT0_S9_ifPKiSB_iPKfiiiSD_SD_iiiii:
	.zero		800


//--------------------- .nv.shared._ZN4vllm25paged_attention_v2_kernelIffLi128ELi32ELi128ELNS_18Fp8KVCacheDataTypeE0ELb1ELi512EEEvPfS2_PT_PKS3_PKT0_S9_ifPKiSB_iPKfiiiSD_SD_iiiii --------------------------
	.section	.nv.shared._ZN4vllm25paged_attention_v2_kernelIffLi128ELi32ELi128ELNS_18Fp8KVCacheDataTypeE0ELb1ELi512EEEvPfS2_PT_PKS3_PKT0_S9_ifPKiSB_iPKfiiiSD_SD_iiiii,"aw",@nobits
	.sectionflags	@""
	.align	16
.nv.shared._ZN4vllm25paged_attention_v2_kernelIffLi128ELi32ELi128ELNS_18Fp8KVCacheDataTypeE0ELb1ELi512EEEvPfS2_PT_PKS3_PKT0_S9_ifPKiSB_iPKfiiiSD_SD_iiiii:
	.zero		544


//--------------------- .nv.shared._ZN4vllm25paged_attention_v2_kernelIffLi120ELi32ELi128ELNS_18Fp8KVCacheDataTypeE0ELb1ELi512EEEvPfS2_PT_PKS3_PKT0_S9_ifPKiSB_iPKfiiiSD_SD_iiiii --------------------------
	.section	.nv.shared._ZN4vllm25paged_attention_v2_kernelIffLi120ELi32ELi128ELNS_18Fp8KVCacheDataTypeE0ELb1ELi512EEEvPfS2_PT_PKS3_PKT0_S9_ifPKiSB_iPKfiiiSD_SD_iiiii,"aw",@nobits
	.sectionflags	@""
	.align	16
.nv.shared._ZN4vllm25paged_attention_v2_kernelIffLi120ELi32ELi128ELNS_18Fp8KVCacheDataTypeE0ELb1ELi512EEEvPfS2_PT_PKS3_PKT0_S9_ifPKiSB_iPKfiiiSD_SD_iiiii:
	.zero		512


//--------------------- .nv.shared._ZN4vllm25paged_attention_v2_kernelIffLi112ELi32ELi128ELNS_18Fp8KVCacheDataTypeE0ELb1ELi512EEEvPfS2_PT_PKS3_PKT0_S9_ifPKiSB_iPKfiiiSD_SD_iiiii --------------------------
	.section	.nv.shared._ZN4vllm25paged_attention_v2_kernelIffLi112ELi32ELi128ELNS_18Fp8KVCacheDataTypeE0ELb1ELi512EEEvPfS2_PT_PKS3_PKT0_S9_ifPKiSB_iPKfiiiSD_SD_iiiii,"aw",@nobits
	.sectionflags	@""
	.align	16
.nv.shared._ZN4vllm25paged_attention_v2_kernelIffLi112ELi32ELi128ELNS_18Fp8KVCacheDataTypeE0ELb1ELi512EEEvPfS2_PT_PKS3_PKT0_S9_ifPKiSB_iPKfiiiSD_SD_iiiii:
	.zero		480


//--------------------- .nv.shared._ZN4vllm25paged_attention_v2_kernelIffLi96ELi32ELi128ELNS_18Fp8KVCacheDataTypeE0ELb1ELi512EEEvPfS2_PT_PKS3_PKT0_S9_ifPKiSB_iPKfiiiSD_SD_iiiii --------------------------
	.section	.nv.shared._ZN4vllm25paged_attention_v2_kernelIffLi96ELi32ELi128ELNS_18Fp8KVCacheDataTypeE0ELb1ELi512EEEvPfS2_PT_PKS3_PKT0_S9_ifPKiSB_iPKfiiiSD_SD_iiiii,"aw",@nobits
	.sectionflags	@""
	.align	16
.nv.shared._ZN4vllm25paged_attention_v2_kernelIffLi96ELi32ELi128ELNS_18Fp8KVCacheDataTypeE0ELb1ELi512EEEvPfS2_PT_PKS3_PKT0_S9_ifPKiSB_iPKfiiiSD_SD_iiiii:
	.zero		416


//--------------------- .nv.shared._ZN4vllm25paged_attention_v2_kernelIffLi80ELi32ELi128ELNS_18Fp8KVCacheDataTypeE0ELb1ELi512EEEvPfS2_PT_PKS3_PKT0_S9_ifPKiSB_iPKfiiiSD_SD_iiiii --------------------------
	.section	.nv.shared._ZN4vllm25paged_attention_v2_kernelIffLi80ELi32ELi128ELNS_18Fp8KVCacheDataTypeE0ELb1ELi512EEEvPfS2_PT_PKS3_PKT0_S9_ifPKiSB_iPKfiiiSD_SD_iiiii,"aw",@nobits
	.sectionflags	@""
	.align	16
.nv.shared._ZN4vllm25paged_attention_v2_kernelIffLi80ELi32ELi128ELNS_18Fp8KVCacheDataTypeE0ELb1ELi512EEEvPfS2_PT_PKS3_PKT0_S9_ifPKiSB_iPKfiiiSD_SD_iiiii:
	.zero		352


//--------------------- .nv.shared._ZN4vllm25paged_attention_v2_kernelIffLi64ELi32ELi128ELNS_18Fp8KVCacheDataTypeE0ELb1ELi512EEEvPfS2_PT_PKS3_PKT0_S9_ifPKiSB_iPKfiiiSD_SD_iiiii --------------------------
	.section	.nv.shared._ZN4vllm25paged_attention_v2_kernelIffLi64ELi32ELi128ELNS_18Fp8KVCacheDataTypeE0ELb1ELi512EEEvPfS2_PT_PKS3_PKT0_S9_ifPKiSB_iPKfiiiSD_SD_iiiii,"aw",@nobits
	.sectionflags	@""
	.align	16
.nv.shared._ZN4vllm25paged_attention_v2_kernelIffLi64ELi32ELi128ELNS_18Fp8KVCacheDataTypeE0ELb1ELi512EEEvPfS2_PT_PKS3_PKT0_S9_ifPKiSB_iPKfiiiSD_SD_iiiii:
	.zero		288


//--------------------- .nv.shared._ZN4vllm25paged_attention_v2_kernelIffLi32ELi32ELi128ELNS_18Fp8KVCacheDataTypeE0ELb1ELi512EEEvPfS2_PT_PKS3_PKT0_S9_ifPKiSB_iPKfiiiSD_SD_iiiii --------------------------
	.section	.nv.shared._ZN4vllm25paged_attention_v2_kernelIffLi32ELi32ELi128ELNS_18Fp8KVCacheDataTypeE0ELb1ELi512EEEvPfS2_PT_PKS3_PKT0_S9_ifPKiSB_iPKfiiiSD_SD_iiiii,"aw",@nobits
	.sectionflags	@""
	.align	16
.nv.shared._ZN4vllm25paged_attention_v2_kernelIffLi32ELi32ELi128ELNS_18Fp8KVCacheDataTypeE0ELb1ELi512EEEvPfS2_PT_PKS3_PKT0_S9_ifPKiSB_iPKfiiiSD_SD_iiiii:
	.zero		160


//--------------------- .nv.shared._ZN4vllm25paged_attention_v2_kernelIffLi256ELi16ELi128ELNS_18Fp8KVCacheDataTypeE0ELb0ELi512EEEvPfS2_PT_PKS3_PKT0_S9_ifPKiSB_iPKfiiiSD_SD_iiiii --------------------------
	.section	.nv.shared._ZN4vllm25paged_attention_v2_kernelIffLi256ELi16ELi128ELNS_18Fp8KVCacheDataTypeE0ELb0ELi512EEEvPfS2_PT_PKS3_PKT0_S9_ifPKiSB_iPKfiiiSD_SD_iiiii,"aw",@nobits
	.sectionflags	@""
	.align	16
.nv.shared._ZN4vllm25paged_attention_v2_kernelIffLi256ELi16ELi128ELNS_18Fp8KVCacheDataTypeE0ELb0ELi512EEEvPfS2_PT_PKS3_PKT0_S9_ifPKiSB_iPKfiiiSD_SD_iiiii:
	.zero		1056


//--------------------- .nv.shared._ZN4vllm25paged_attention_v2_kernelIffLi192ELi16ELi128ELNS_18Fp8KVCacheDataTypeE0ELb0ELi512EEEvPfS2_PT_PKS3_PKT0_S9_ifPKiSB_iPKfiiiSD_SD_iiiii --------------------------
	.section	.nv.shared._ZN4vllm25paged_attention_v2_kernelIffLi192ELi16ELi128ELNS_18Fp8KVCacheDataTypeE0ELb0ELi512EEEvPfS2_PT_PKS3_PKT0_S9_ifPKiSB_iPKfiiiSD_SD_iiiii,"aw",@nobits
	.sectionflags	@""
	.align	16
.nv.shared._ZN4vllm25paged_attention_v2_kernelIffLi192ELi16ELi128ELNS_18Fp8KVCacheDataTypeE0ELb0ELi512EEEvPfS2_PT_PKS3_PKT0_S9_ifPKiSB_iPKfiiiSD_SD_iiiii:
	.zero		800


//--------------------- .nv.shared._ZN4vllm25paged_attention_v2_kernelIffLi128ELi16ELi128ELNS_18Fp8KVCacheDataTypeE0ELb0ELi512EEEvPfS2_PT_PKS3_PKT0_S9_ifPKiSB_iPKfiiiSD_SD_iiiii --------------------------
	.section	.nv.shared._ZN4vllm25paged_attention_v2_kernelIffLi128ELi16ELi128ELNS_18Fp8KVCacheDataTypeE0ELb0ELi512EEEvPfS2_PT_PKS3_PKT0_S9_ifPKiSB_iPKfiiiSD_SD_iiiii,"aw",@nobits
	.sectionflags	@""
	.align	16
.nv.shared._ZN4vllm25paged_attention_v2_kernelIffLi128ELi16ELi128ELNS_18Fp8KVCacheDataTypeE0ELb0ELi512EEEvPfS2_PT_PKS3_PKT0_S9_ifPKiSB_iPKfiiiSD_SD_iiiii:
	.zero		544


//--------------------- .nv.shared._ZN4vllm25paged_attention_v2_kernelIffLi120ELi16ELi128ELNS_18Fp8KVCacheDataTypeE0ELb0ELi512EEEvPfS2_PT_PKS3_PKT0_S9_ifPKiSB_iPKfiiiSD_SD_iiiii --------------------------
	.section	.nv.shared._ZN4vllm25paged_attention_v2_kernelIffLi120ELi16ELi128ELNS_18Fp8KVCacheDataTypeE0ELb0ELi512EEEvPfS2_PT_PKS3_PKT0_S9_ifPKiSB_iPKfiiiSD_SD_iiiii,"aw",@nobits
	.sectionflags	@""
	.align	16
.nv.shared._ZN4vllm25paged_attention_v2_kernelIffLi120ELi16ELi128ELNS_18Fp8KVCacheDataTypeE0ELb0ELi512EEEvPfS2_PT_PKS3_PKT0_S9_ifPKiSB_iPKfiiiSD_SD_iiiii:
	.zero		512


//--------------------- .nv.shared._ZN4vllm25paged_attention_v2_kernelIffLi112ELi16ELi128ELNS_18Fp8KVCacheDataTypeE0ELb0ELi512EEEvPfS2_PT_PKS3_PKT0_S9_ifPKiSB_iPKfiiiSD_SD_iiiii --------------------------
	.section	.nv.shared._ZN4vllm25paged_attention_v2_kernelIffLi112ELi16ELi128ELNS_18Fp8KVCacheDataTypeE0ELb0ELi512EEEvPfS2_PT_PKS3_PKT0_S9_ifPKiSB_iPKfiiiSD_SD_iiiii,"aw",@nobits
	.sectionflags	@""
	.align	16
.nv.shared._ZN4vllm25paged_attention_v2_kernelIffLi112ELi16ELi128ELNS_18Fp8KVCacheDataTypeE0ELb0ELi512EEEvPfS2_PT_PKS3_PKT0_S9_ifPKiSB_iPKfiiiSD_SD_iiiii:
	.zero		480


//--------------------- .nv.shared._ZN4vllm25paged_attention_v2_kernelIffLi96ELi16ELi128ELNS_18Fp8KVCacheDataTypeE0ELb0ELi512EEEvPfS2_PT_PKS3_PKT0_S9_ifPKiSB_iPKfiiiSD_SD_iiiii --------------------------
	.section	.nv.shared._ZN4vllm25paged_attention_v2_kernelIffLi96ELi16ELi128ELNS_18Fp8KVCacheDataTypeE0ELb0ELi512EEEvPfS2_PT_PKS3_PKT0_S9_ifPKiSB_iPKfiiiSD_SD_iiiii,"aw",@nobits
	.sectionflags	@""
	.align	16
.nv.shared._ZN4vllm25paged_attention_v2_kernelIffLi96ELi16ELi128ELNS_18Fp8KVCacheDataTypeE0ELb0ELi512EEEvPfS2_PT_PKS3_PKT0_S9_ifPKiSB_iPKfiiiSD_SD_iiiii:
	.zero		416


//--------------------- .nv.shared._ZN4vllm25paged_attention_v2_kernelIffLi80ELi16ELi128ELNS_18Fp8KVCacheDataTypeE0ELb0ELi512EEEvPfS2_PT_PKS3_PKT0_S9_ifPKiSB_iPKfiiiSD_SD_iiiii --------------------------
	.section	.nv.shared._ZN4vllm25paged_attention_v2_kernelIffLi80ELi16ELi128ELNS_18Fp8KVCacheDataTypeE0ELb0ELi512EEEvPfS2_PT_PKS3_PKT0_S9_ifPKiSB_iPKfiiiSD_SD_iiiii,"aw",@nobits
	.sectionflags	@""
	.align	16
.nv.shared._ZN4vllm25paged_attention_v2_kernelIffLi80ELi16ELi128ELNS_18Fp8KVCacheDataTypeE0ELb0ELi512EEEvPfS2_PT_PKS3_PKT0_S9_ifPKiSB_iPKfiiiSD_SD_iiiii:
	.zero		352


//--------------------- .nv.shared._ZN4vllm25paged_attention_v2_kernelIffLi64ELi16ELi128ELNS_18Fp8KVCacheDataTypeE0ELb0ELi512EEEvPfS2_PT_PKS3_PKT0_S9_ifPKiSB_iPKfiiiSD_SD_iiiii --------------------------
	.section	.nv.shared._ZN4vllm25paged_attention_v2_kernelIffLi64ELi16ELi128ELNS_18Fp8KVCacheDataTypeE0ELb0ELi512EEEvPfS2_PT_PKS3_PKT0_S9_ifPKiSB_iPKfiiiSD_SD_iiiii,"aw",@nobits
	.sectionflags	@""
	.align	16
.nv.shared._ZN4vllm25paged_attention_v2_kernelIffLi64ELi16ELi128ELNS_18Fp8KVCacheDataTypeE0ELb0ELi512EEEvPfS2_PT_PKS3_PKT0_S9_ifPKiSB_iPKfiiiSD_SD_iiiii:
	.zero		288


//--------------------- .nv.shared._ZN4vllm25paged_attention_v2_kernelIffLi32ELi16ELi128ELNS_18Fp8KVCacheDataTypeE0ELb0ELi512EEEvPfS2_PT_PKS3_PKT0_S9_ifPKiSB_iPKfiiiSD_SD_iiiii --------------------------
	.section	.nv.shared._ZN4vllm25paged_attention_v2_kernelIffLi32ELi16ELi128ELNS_18Fp8KVCacheDataTypeE0ELb0ELi512EEEvPfS2_PT_PKS3_PKT0_S9_ifPKiSB_iPKfiiiSD_SD_iiiii,"aw",@nobits
	.sectionflags	@""
	.align	16
.nv.shared._ZN4vllm25paged_attention_v2_kernelIffLi32ELi16ELi128ELNS_18Fp8KVCacheDataTypeE0ELb0ELi512EEEvPfS2_PT_PKS3_PKT0_S9_ifPKiSB_iPKfiiiSD_SD_iiiii:
	.zero		160


//--------------------- .nv.shared._ZN4vllm25paged_attention_v2_kernelIffLi256ELi16ELi128ELNS_18Fp8KVCacheDataTypeE0ELb1ELi512EEEvPfS2_PT_PKS3_PKT0_S9_ifPKiSB_iPKfiiiSD_SD_iiiii --------------------------
	.section	.nv.shared._ZN4vllm25paged_attention_v2_kernelIffLi256ELi16ELi128ELNS_18Fp8KVCacheDataTypeE0ELb1ELi512EEEvPfS2_PT_PKS3_PKT0_S9_ifPKiSB_iPKfiiiSD_SD_iiiii,"aw",@nobits
	.sectionflags	@""
	.align	16
.nv.shared._ZN4vllm25paged_attention_v2_kernelIffLi256ELi16ELi128ELNS_18Fp8KVCacheDataTypeE0ELb1ELi512EEEvPfS2_PT_PKS3_PKT0_S9_ifPKiSB_iPKfiiiSD_SD_iiiii:
	.zero		1056


//--------------------- .nv.shared._ZN4vllm25paged_attention_v2_kernelIffLi192ELi16ELi128ELNS_18Fp8KVCacheDataTypeE0ELb1ELi512EEEvPfS2_PT_PKS3_PKT0_S9_ifPKiSB_iPKfiiiSD_SD_iiiii --------------------------
	.section	.nv.shared._ZN4vllm25paged_attention_v2_kernelIffLi192ELi16ELi128ELNS_18Fp8KVCacheDataTypeE0ELb1ELi512EEEvPfS2_PT_PKS3_PKT0_S9_ifPKiSB_iPKfiiiSD_SD_iiiii,"aw",@nobits
	.sectionflags	@""
	.align	16
.nv.shared._ZN4vllm25paged_attention_v2_kernelIffLi192ELi16ELi128ELNS_18Fp8KVCacheDataTypeE0ELb1ELi512EEEvPfS2_PT_PKS3_PKT0_S9_ifPKiSB_iPKfiiiSD_SD_iiiii:
	.zero		800


//--------------------- .nv.shared._ZN4vllm25paged_attention_v2_kernelIffLi128ELi16ELi128ELNS_18Fp8KVCacheDataTypeE0ELb1ELi512EEEvPfS2_PT_PKS3_PKT0_S9_ifPKiSB_iPKfiiiSD_SD_iiiii --------------------------
	.section	.nv.shared._ZN4vllm25paged_attention_v2_kernelIffLi128ELi16ELi128ELNS_18Fp8KVCacheDataTypeE0ELb1ELi512EEEvPfS2_PT_PKS3_PKT0_S9_ifPKiSB_iPKfiiiSD_SD_iiiii,"aw",@nobits
	.sectionflags	@""
	.align	16
.nv.shared._ZN4vllm25paged_attention_v2_kernelIffLi128ELi16ELi128ELNS_18Fp8KVCacheDataTypeE0ELb1ELi512EEEvPfS2_PT_PKS3_PKT0_S9_ifPKiSB_iPKfiiiSD_SD_iiiii:
	.zero		544


//--------------------- .nv.shared._ZN4vllm25paged_attention_v2_kernelIffLi120ELi16ELi128ELNS_18Fp8KVCacheDataTypeE0ELb1ELi512EEEvPfS2_PT_PKS3_PKT0_S9_ifPKiSB_iPKfiiiSD_SD_iiiii --------------------------
	.section	.nv.shared._ZN4vllm25paged_attention_v2_kernelIffLi120ELi16ELi128ELNS_18Fp8KVCacheDataTypeE0ELb1ELi512EEEvPfS2_PT_PKS3_PKT0_S9_ifPKiSB_iPKfiiiSD_SD_iiiii,"aw",@nobits
	.sectionflags	@""
	.align	16
.nv.shared._ZN4vllm25paged_attention_v2_kernelIffLi120ELi16ELi128ELNS_18Fp8KVCacheDataTypeE0ELb1ELi512EEEvPfS2_PT_PKS3_PKT0_S9_ifPKiSB_iPKfiiiSD_SD_iiiii:
	.zero		512


//--------------------- .nv.shared._ZN4vllm25paged_attention_v2_kernelIffLi112ELi16ELi128ELNS_18Fp8KVCacheDataTypeE0ELb1ELi512EEEvPfS2_PT_PKS3_PKT0_S9_ifPKiSB_iPKfiiiSD_SD_iiiii --------------------------
	.section	.nv.shared._ZN4vllm25paged_attention_v2_kernelIffLi112ELi16ELi128ELNS_18Fp8KVCacheDataTypeE0ELb1ELi512EEEvPfS2_PT_PKS3_PKT0_S9_ifPKiSB_iPKfiiiSD_SD_iiiii,"aw",@nobits
	.sectionflags	@""
	.align	16
.nv.shared._ZN4vllm25paged_attention_v2_kernelIffLi112ELi16ELi128ELNS_18Fp8KVCacheDataTypeE0ELb1ELi512EEEvPfS2_PT_PKS3_PKT0_S9_ifPKiSB_iPKfiiiSD_SD_iiiii:
	.zero		480


//--------------------- .nv.shared._ZN4vllm25paged_attention_v2_kernelIffLi96ELi16ELi128ELNS_18Fp8KVCacheDataTypeE0ELb1ELi512EEEvPfS2_PT_PKS3_PKT0_S9_ifPKiSB_iPKfiiiSD_SD_iiiii --------------------------
	.section	.nv.shared._ZN4vllm25paged_attention_v2_kernelIffLi96ELi16ELi128ELNS_18Fp8KVCacheDataTypeE0ELb1ELi512EEEvPfS2_PT_PKS3_PKT0_S9_ifPKiSB_iPKfiiiSD_SD_iiiii,"aw",@nobits
	.sectionflags	@""
	.align	16
.nv.shared._ZN4vllm25paged_attention_v2_kernelIffLi96ELi16ELi128ELNS_18Fp8KVCacheDataTypeE0ELb1ELi512EEEvPfS2_PT_PKS3_PKT0_S9_ifPKiSB_iPKfiiiSD_SD_iiiii:
	.zero		416


//--------------------- .nv.shared._ZN4vllm25paged_attention_v2_kernelIffLi80ELi16ELi128ELNS_18Fp8KVCacheDataTypeE0ELb1ELi512EEEvPfS2_PT_PKS3_PKT0_S9_ifPKiSB_iPKfiiiSD_SD_iiiii --------------------------
	.section	.nv.shared._ZN4vllm25paged_attention_v2_kernelIffLi80ELi16ELi128ELNS_18Fp8KVCacheDataTypeE0ELb1ELi512EEEvPfS2_PT_PKS3_PKT0_S9_ifPKiSB_iPKfiiiSD_SD_iiiii,"aw",@nobits
	.sectionflags	@""
	.align	16
.nv.shared._ZN4vllm25paged_attention_v2_kernelIffLi80ELi16ELi128ELNS_18Fp8KVCacheDataTypeE0ELb1ELi512EEEvPfS2_PT_PKS3_PKT0_S9_ifPKiSB_iPKfiiiSD_SD_iiiii:
	.zero		352


//--------------------- .nv.shared._ZN4vllm25paged_attention_v2_kernelIffLi64ELi16ELi128ELNS_18Fp8KVCacheDataTypeE0ELb1ELi512EEEvPfS2_PT_PKS3_PKT0_S9_ifPKiSB_iPKfiiiSD_SD_iiiii --------------------------
	.section	.nv.shared._ZN4vllm25paged_attention_v2_kernelIffLi64ELi16ELi128ELNS_18Fp8KVCacheDataTypeE0ELb1ELi512EEEvPfS2_PT_PKS3_PKT0_S9_ifPKiSB_iPKfiiiSD_SD_iiiii,"aw",@nobits
	.sectionflags	@""
	.align	16
.nv.shared._ZN4vllm25paged_attention_v2_kernelIffLi64ELi16ELi128ELNS_18Fp8KVCacheDataTypeE0ELb1ELi512EEEvPfS2_PT_PKS3_PKT0_S9_ifPKiSB_iPKfiiiSD_SD_iiiii:
	.zero		288


//--------------------- .nv.shared._ZN4vllm25paged_attention_v2_kernelIffLi32ELi16ELi128ELNS_18Fp8KVCacheDataTypeE0ELb1ELi512EEEvPfS2_PT_PKS3_PKT0_S9_ifPKiSB_iPKfiiiSD_SD_iiiii --------------------------
	.section	.nv.shared._ZN4vllm25paged_attention_v2_kernelIffLi32ELi16ELi128ELNS_18Fp8KVCacheDataTypeE0ELb1ELi512EEEvPfS2_PT_PKS3_PKT0_S9_ifPKiSB_iPKfiiiSD_SD_iiiii,"aw",@nobits
	.sectionflags	@""
	.align	16
.nv.shared._ZN4vllm25paged_attention_v2_kernelIffLi32ELi16ELi128ELNS_18Fp8KVCacheDataTypeE0ELb1ELi512EEEvPfS2_PT_PKS3_PKT0_S9_ifPKiSB_iPKfiiiSD_SD_iiiii:
	.zero		160


//--------------------- .nv.shared._ZN4vllm25paged_attention_v2_kernelIffLi256ELi8ELi128ELNS_18Fp8KVCacheDataTypeE0ELb0ELi512EEEvPfS2_PT_PKS3_PKT0_S9_ifPKiSB_iPKfiiiSD_SD_iiiii --------------------------
	.section	.nv.shared._ZN4vllm25paged_attention_v2_kernelIffLi256ELi8ELi128ELNS_18Fp8KVCacheDataTypeE0ELb0ELi512EEEvPfS2_PT_PKS3_PKT0_S9_ifPKiSB_iPKfiiiSD_SD_iiiii,"aw",@nobits
	.sectionflags	@""
	.align	16
.nv.shared._ZN4vllm25paged_attention_v2_kernelIffLi256ELi8ELi128ELNS_18Fp8KVCacheDataTypeE0ELb0ELi512EEEvPfS2_PT_PKS3_PKT0_S9_ifPKiSB_iPKfiiiSD_SD_iiiii:
	.zero		1056


//--------------------- .nv.shared._ZN4vllm25paged_attention_v2_kernelIffLi192ELi8ELi128ELNS_18Fp8KVCacheDataTypeE0ELb0ELi512EEEvPfS2_PT_PKS3_PKT0_S9_ifPKiSB_iPKfiiiSD_SD_iiiii --------------------------
	.section	.nv.shared._ZN4vllm25paged_attention_v2_kernelIffLi192ELi8ELi128ELNS_18Fp8KVCacheDataTypeE0ELb0ELi512EEEvPfS2_PT_PKS3_PKT0_S9_ifPKiSB_iPKfiiiSD_SD_iiiii,"aw",@nobits
	.sectionflags	@""
	.align	16
.nv.shared._ZN4vllm25paged_attention_v2_kernelIffLi192ELi8ELi128ELNS_18Fp8KVCacheDataTypeE0ELb0ELi512EEEvPfS2_PT_PKS3_PKT0_S9_ifPKiSB_iPKfiiiSD_SD_iiiii:
	.zero		800


//--------------------- .nv.shared._ZN4vllm25paged_attention_v2_kernelIffLi128ELi8ELi128ELNS_18Fp8KVCacheDataTypeE0ELb0ELi512EEEvPfS2_PT_PKS3_PKT0_S9_ifPKiSB_iPKfiiiSD_SD_iiiii --------------------------
	.section	.nv.shared._ZN4vllm25paged_attention_v2_kernelIffLi128ELi8ELi128ELNS_18Fp8KVCacheDataTypeE0ELb0ELi512EEEvPfS2_PT_PKS3_PKT0_S9_ifPKiSB_iPKfiiiSD_SD_iiiii,"aw",@nobits
	.sectionflags	@""
	.align	16
.nv.shared._ZN4vllm25paged_attention_v2_kernelIffLi128ELi8ELi128ELNS_18Fp8KVCacheDataTypeE0ELb0ELi512EEEvPfS2_PT_PKS3_PKT0_S9_ifPKiSB_iPKfiiiSD_SD_iiiii:
	.zero		544


//--------------------- .nv.shared._ZN4vllm25paged_attention_v2_kernelIffLi120ELi8ELi128ELNS_18Fp8KVCacheDataTypeE0ELb0ELi512EEEvPfS2_PT_PKS3_PKT0_S9_ifPKiSB_iPKfiiiSD_SD_iiiii --------------------------
	.section	.nv.shared._ZN4vllm25paged_attention_v2_kernelIffLi120ELi8ELi128ELNS_18Fp8KVCacheDataTypeE0ELb0ELi512EEEvPfS2_PT_PKS3_PKT0_S9_ifPKiSB_iPKfiiiSD_SD_iiiii,"aw",@nobits
	.sectionflags	@""
	.align	16
.nv.shared._ZN4vllm25paged_attention_v2_kernelIffLi120ELi8ELi128ELNS_18Fp8KVCacheDataTypeE0ELb0ELi512EEEvPfS2_PT_PKS3_PKT0_S9_ifPKiSB_iPKfiiiSD_SD_iiiii:
	.zero		512


//--------------------- .nv.shared._ZN4vllm25paged_attention_v2_kernelIffLi112ELi8ELi128ELNS_18Fp8KVCacheDataTypeE0ELb0ELi512EEEvPfS2_PT_PKS3_PKT0_S9_ifPKiSB_iPKfiiiSD_SD_iiiii --------------------------
	.section	.nv.shared._ZN4vllm25paged_attention_v2_kernelIffLi112ELi8ELi128ELNS_18Fp8KVCacheDataTypeE0ELb0ELi512EEEvPfS2_PT_PKS3_PKT0_S9_ifPKiSB_iPKfiiiSD_SD_iiiii,"aw",@nobits
	.sectionflags	@""
	.align	16
.nv.shared._ZN4vllm25paged_attention_v2_kernelIffLi112ELi8ELi128ELNS_18Fp8KVCacheDataTypeE0ELb0ELi512EEEvPfS2_PT_PKS3_PKT0_S9_ifPKiSB_iPKfiiiSD_SD_iiiii:
	.zero		480


//--------------------- .nv.shared._ZN4vllm25paged_attention_v2_kernelIffLi96ELi8ELi128ELNS_18Fp8KVCacheDataTypeE0ELb0ELi512EEEvPfS2_PT_PKS3_PKT0_S9_ifPKiSB_iPKfiiiSD_SD_iiiii --------------------------
	.section	.nv.shared._ZN4vllm25paged_attention_v2_kernelIffLi96ELi8ELi128ELNS_18Fp8KVCacheDataTypeE0ELb0ELi512EEEvPfS2_PT_PKS3_PKT0_S9_ifPKiSB_iPKfiiiSD_SD_iiiii,"aw",@nobits
	.sectionflags	@""
	.align	16
.nv.shared._ZN4vllm25paged_attention_v2_kernelIffLi96ELi8ELi128ELNS_18Fp8KVCacheDataTypeE0ELb0ELi512EEEvPfS2_PT_PKS3_PKT0_S9_ifPKiSB_iPKfiiiSD_SD_iiiii:
	.zero		416


//--------------------- .nv.shared._ZN4vllm25paged_attention_v2_kernelIffLi80ELi8ELi128ELNS_18Fp8KVCacheDataTypeE0ELb0ELi512EEEvPfS2_PT_PKS3_PKT0_S9_ifPKiSB_iPKfiiiSD_SD_iiiii --------------------------
	.section	.nv.shared._ZN4vllm25paged_attention_v2_kernelIffLi80ELi8ELi128ELNS_18Fp8KVCacheDataTypeE0ELb0ELi512EEEvPfS2_PT_PKS3_PKT0_S9_ifPKiSB_iPKfiiiSD_SD_iiiii,"aw",@nobits
	.sectionflags	@""
	.align	16
.nv.shared._ZN4vllm25paged_attention_v2_kernelIffLi80ELi8ELi128ELNS_18Fp8KVCacheDataTypeE0ELb0ELi512EEEvPfS2_PT_PKS3_PKT0_S9_ifPKiSB_iPKfiiiSD_SD_iiiii:
	.zero		352


//--------------------- .nv.shared._ZN4vllm25paged_attention_v2_kernelIffLi64ELi8ELi128ELNS_18Fp8KVCacheDataTypeE0ELb0ELi512EEEvPfS2_PT_PKS3_PKT0_S9_ifPKiSB_iPKfiiiSD_SD_iiiii --------------------------
	.section	.nv.shared._ZN4vllm25paged_attention_v2_kernelIffLi64ELi8ELi128ELNS_18Fp8KVCacheDataTypeE0ELb0ELi512EEEvPfS2_PT_PKS3_PKT0_S9_ifPKiSB_iPKfiiiSD_SD_iiiii,"aw",@nobits
	.sectionflags	@""
	.align	16
.nv.shared._ZN4vllm25paged_attention_v2_kernelIffLi64ELi8ELi128ELNS_18Fp8KVCacheDataTypeE0ELb0ELi512EEEvPfS2_PT_PKS3_PKT0_S9_ifPKiSB_iPKfiiiSD_SD_iiiii:
	.zero		288


//--------------------- .nv.shared._ZN4vllm25paged_attention_v2_kernelIffLi32ELi8ELi128ELNS_18Fp8KVCacheDataTypeE0ELb0ELi512EEEvPfS2_PT_PKS3_PKT0_S9_ifPKiSB_iPKfiiiSD_SD_iiiii --------------------------
	.section	.nv.shared._ZN4vllm25paged_attention_v2_kernelIffLi32ELi8ELi128ELNS_18Fp8KVCacheDataTypeE0ELb0ELi512EEEvPfS2_PT_PKS3_PKT0_S9_ifPKiSB_iPKfiiiSD_SD_iiiii,"aw",@nobits
	.sectionflags	@""
	.align	16
.nv.shared._ZN4vllm25paged_attention_v2_kernelIffLi32ELi8ELi128ELNS_18Fp8KVCacheDataTypeE0ELb0ELi512EEEvPfS2_PT_PKS3_PKT0_S9_ifPKiSB_iPKfiiiSD_SD_iiiii:
	.zero		160


//--------------------- .nv.shared._ZN4vllm32paged_attention_v2_reduce_kernelIfLi256ELi128ELi512EEEvPT_PKfS4_PKS1_PKii --------------------------
	.section	.nv.shared._ZN4vllm32paged_attention_v2_reduce_kernelIfLi256ELi128ELi512EEEvPT_PKfS4_PKS1_PKii,"aw",@nobits
	.sectionflags	@""
	.align	16
.nv.shared._ZN4vllm32paged_attention_v2_reduce_kernelIfLi256ELi128ELi512EEEvPT_PKfS4_PKS1_PKii:
	.zero		32


//--------------------- .nv.shared._ZN4vllm25paged_attention_v2_kernelIffLi256ELi8ELi128ELNS_18Fp8KVCacheDataTypeE0ELb1ELi512EEEvPfS2_PT_PKS3_PKT0_S9_ifPKiSB_iPKfiiiSD_SD_iiiii --------------------------
	.section	.nv.shared._ZN4vllm25paged_attention_v2_kernelIffLi256ELi8ELi128ELNS_18Fp8KVCacheDataTypeE0ELb1ELi512EEEvPfS2_PT_PKS3_PKT0_S9_ifPKiSB_iPKfiiiSD_SD_iiiii,"aw",@nobits
	.sectionflags	@""
	.align	16
.nv.shared._ZN4vllm25paged_attention_v2_kernelIffLi256ELi8ELi128ELNS_18Fp8KVCacheDataTypeE0ELb1ELi512EEEvPfS2_PT_PKS3_PKT0_S9_ifPKiSB_iPKfiiiSD_SD_iiiii:
	.zero		1056


//--------------------- .nv.shared._ZN4vllm32paged_attention_v2_reduce_kernelIfLi192ELi128ELi512EEEvPT_PKfS4_PKS1_PKii --------------------------
	.section	.nv.shared._ZN4vllm32paged_attention_v2_reduce_kernelIfLi192ELi128ELi512EEEvPT_PKfS4_PKS1_PKii,"aw",@nobits
	.sectionflags	@""
	.align	16
.nv.shared._ZN4vllm32paged_attention_v2_reduce_kernelIfLi192ELi128ELi512EEEvPT_PKfS4_PKS1_PKii:
	.zero		32


//--------------------- .nv.shared._ZN4vllm25paged_attention_v2_kernelIffLi192ELi8ELi128ELNS_18Fp8KVCacheDataTypeE0ELb1ELi512EEEvPfS2_PT_PKS3_PKT0_S9_ifPKiSB_iPKfiiiSD_SD_iiiii --------------------------
	.section	.nv.shared._ZN4vllm25paged_attention_v2_kernelIffLi192ELi8ELi128ELNS_18Fp8KVCacheDataTypeE0ELb1ELi512EEEvPfS2_PT_PKS3_PKT0_S9_ifPKiSB_iPKfiiiSD_SD_iiiii,"aw",@nobits
	.sectionflags	@""
	.align	16
.nv.shared._ZN4vllm25paged_attention_v2_kernelIffLi192ELi8ELi128ELNS_18Fp8KVCacheDataTypeE0ELb1ELi512EEEvPfS2_PT_PKS3_PKT0_S9_ifPKiSB_iPKfiiiSD_SD_iiiii:
	.zero		800


//--------------------- .nv.shared._ZN4vllm32paged_attention_v2_reduce_kernelIfLi128ELi128ELi512EEEvPT_PKfS4_PKS1_PKii --------------------------
	.section	.nv.shared._ZN4vllm32paged_attention_v2_reduce_kernelIfLi128ELi128ELi512EEEvPT_PKfS4_PKS1_PKii,"aw",@nobits
	.sectionflags	@""
	.align	16
.nv.shared._ZN4vllm32paged_attention_v2_reduce_kernelIfLi128ELi128ELi512EEEvPT_PKfS4_PKS1_PKii:
	.zero		32


//--------------------- .nv.shared._ZN4vllm25paged_attention_v2_kernelIffLi128ELi8ELi128ELNS_18Fp8KVCacheDataTypeE0ELb1ELi512EEEvPfS2_PT_PKS3_PKT0_S9_ifPKiSB_iPKfiiiSD_SD_iiiii --------------------------
	.section	.nv.shared._ZN4vllm25paged_attention_v2_kernelIffLi128ELi8ELi128ELNS_18Fp8KVCacheDataTypeE0ELb1ELi512EEEvPfS2_PT_PKS3_PKT0_S9_ifPKiSB_iPKfiiiSD_SD_iiiii,"aw",@nobits
	.sectionflags	@""
	.align	16
.nv.shared._ZN4vllm25paged_attention_v2_kernelIffLi128ELi8ELi128ELNS_18Fp8KVCacheDataTypeE0ELb1ELi512EEEvPfS2_PT_PKS3_PKT0_S9_ifPKiSB_iPKfiiiSD_SD_iiiii:
	.zero		544


//--------------------- .nv.shared._ZN4vllm32paged_attention_v2_reduce_kernelIfLi120ELi128ELi512EEEvPT_PKfS4_PKS1_PKii --------------------------
	.section	.nv.shared._ZN4vllm32paged_attention_v2_reduce_kernelIfLi120ELi128ELi512EEEvPT_PKfS4_PKS1_PKii,"aw",@nobits
	.sectionflags	@""
	.align	16
.nv.shared._ZN4vllm32paged_attention_v2_reduce_kernelIfLi120ELi128ELi512EEEvPT_PKfS4_PKS1_PKii:
	.zero		32


//--------------------- .nv.shared._ZN4vllm25paged_attention_v2_kernelIffLi120ELi8ELi128ELNS_18Fp8KVCacheDataTypeE0ELb1ELi512EEEvPfS2_PT_PKS3_PKT0_S9_ifPKiSB_iPKfiiiSD_SD_iiiii --------------------------
	.section	.nv.shared._ZN4vllm25paged_attention_v2_kernelIffLi120ELi8ELi128ELNS_18Fp8KVCacheDataTypeE0ELb1ELi512EEEvPfS2_PT_PKS3_PKT0_S9_ifPKiSB_iPKfiiiSD_SD_iiiii,"aw",@nobits
	.sectionflags	@""
	.align	16
.nv.shared._ZN4vllm25paged_attention_v2_kernelIffLi120ELi8ELi128ELNS_18Fp8KVCacheDataTypeE0ELb1ELi512EEEvPfS2_PT_PKS3_PKT0_S9_ifPKiSB_iPKfiiiSD_SD_iiiii:
	.zero		512


//--------------------- .nv.shared._ZN4vllm32paged_attention_v2_reduce_kernelIfLi112ELi128ELi512EEEvPT_PKfS4_PKS1_PKii --------------------------
	.section	.nv.shared._ZN4vllm32paged_attention_v2_reduce_kernelIfLi112ELi128ELi512EEEvPT_PKfS4_PKS1_PKii,"aw",@nobits
	.sectionflags	@""
	.align	16
.nv.shared._ZN4vllm32paged_attention_v2_reduce_kernelIfLi112ELi128ELi512EEEvPT_PKfS4_PKS1_PKii:
	.zero		32


//--------------------- .nv.shared._ZN4vllm25paged_attention_v2_kernelIffLi112ELi8ELi128ELNS_18Fp8KVCacheDataTypeE0ELb1ELi512EEEvPfS2_PT_PKS3_PKT0_S9_ifPKiSB_iPKfiiiSD_SD_iiiii --------------------------
	.section	.nv.shared._ZN4vllm25paged_attention_v2_kernelIffLi112ELi8ELi128ELNS_18Fp8KVCacheDataTypeE0ELb1ELi512EEEvPfS2_PT_PKS3_PKT0_S9_ifPKiSB_iPKfiiiSD_SD_iiiii,"aw",@nobits
	.sectionflags	@""
	.align	16
.nv.shared._ZN4vllm25paged_attention_v2_kernelIffLi112ELi8ELi128ELNS_18Fp8KVCacheDataTypeE0ELb1ELi512EEEvPfS2_PT_PKS3_PKT0_S9_ifPKiSB_iPKfiiiSD_SD_iiiii:
	.zero		480


//--------------------- .nv.shared._ZN4vllm32paged_attention_v2_reduce_kernelIfLi96ELi128ELi512EEEvPT_PKfS4_PKS1_PKii --------------------------
	.section	.nv.shared._ZN4vllm32paged_attention_v2_reduce_kernelIfLi96ELi128ELi512EEEvPT_PKfS4_PKS1_PKii,"aw",@nobits
	.sectionflags	@""
	.align	16
.nv.shared._ZN4vllm32paged_attention_v2_reduce_kernelIfLi96ELi128ELi512EEEvPT_PKfS4_PKS1_PKii:
	.zero		32


//--------------------- .nv.shared._ZN4vllm25paged_attention_v2_kernelIffLi96ELi8ELi128ELNS_18Fp8KVCacheDataTypeE0ELb1ELi512EEEvPfS2_PT_PKS3_PKT0_S9_ifPKiSB_iPKfiiiSD_SD_iiiii --------------------------
	.section	.nv.shared._ZN4vllm25paged_attention_v2_kernelIffLi96ELi8ELi128ELNS_18Fp8KVCacheDataTypeE0ELb1ELi512EEEvPfS2_PT_PKS3_PKT0_S9_ifPKiSB_iPKfiiiSD_SD_iiiii,"aw",@nobits
	.sectionflags	@""
	.align	16
.nv.shared._ZN4vllm25paged_attention_v2_kernelIffLi96ELi8ELi128ELNS_18Fp8KVCacheDataTypeE0ELb1ELi512EEEvPfS2_PT_PKS3_PKT0_S9_ifPKiSB_iPKfiiiSD_SD_iiiii:
	.zero		416


//--------------------- .nv.shared._ZN4vllm32paged_attention_v2_reduce_kernelIfLi80ELi128ELi512EEEvPT_PKfS4_PKS1_PKii --------------------------
	.section	.nv.shared._ZN4vllm32paged_attention_v2_reduce_kernelIfLi80ELi128ELi512EEEvPT_PKfS4_PKS1_PKii,"aw",@nobits
	.sectionflags	@""
	.align	16
.nv.shared._ZN4vllm32paged_attention_v2_reduce_kernelIfLi80ELi128ELi512EEEvPT_PKfS4_PKS1_PKii:
	.zero		32


//--------------------- .nv.shared._ZN4vllm25paged_attention_v2_kernelIffLi80ELi8ELi128ELNS_18Fp8KVCacheDataTypeE0ELb1ELi512EEEvPfS2_PT_PKS3_PKT0_S9_ifPKiSB_iPKfiiiSD_SD_iiiii --------------------------
	.section	.nv.shared._ZN4vllm25paged_attention_v2_kernelIffLi80ELi8ELi128ELNS_18Fp8KVCacheDataTypeE0ELb1ELi512EEEvPfS2_PT_PKS3_PKT0_S9_ifPKiSB_iPKfiiiSD_SD_iiiii,"aw",@nobits
	.sectionflags	@""
	.align	16
.nv.shared._ZN4vllm25paged_attention_v2_kernelIffLi80ELi8ELi128ELNS_18Fp8KVCacheDataTypeE0ELb1ELi512EEEvPfS2_PT_PKS3_PKT0_S9_ifPKiSB_iPKfiiiSD_SD_iiiii:
	.zero		352


//--------------------- .nv.shared._ZN4vllm32paged_attention_v2_reduce_kernelIfLi64ELi128ELi512EEEvPT_PKfS4_PKS1_PKii --------------------------
	.section	.nv.shared._ZN4vllm32paged_attention_v2_reduce_kernelIfLi64ELi128ELi512EEEvPT_PKfS4_PKS1_PKii,"aw",@nobits
	.sectionflags	@""
	.align	16
.nv.shared._ZN4vllm32paged_attention_v2_reduce_kernelIfLi64ELi128ELi512EEEvPT_PKfS4_PKS1_PKii:
	.zero		32


//--------------------- .nv.shared._ZN4vllm25paged_attention_v2_kernelIffLi64ELi8ELi128ELNS_18Fp8KVCacheDataTypeE0ELb1ELi512EEEvPfS2_PT_PKS3_PKT0_S9_ifPKiSB_iPKfiiiSD_SD_iiiii --------------------------
	.section	.nv.shared._ZN4vllm25paged_attention_v2_kernelIffLi64ELi8ELi128ELNS_18Fp8KVCacheDataTypeE0ELb1ELi512EEEvPfS2_PT_PKS3_PKT0_S9_ifPKiSB_iPKfiiiSD_SD_iiiii,"aw",@nobits
	.sectionflags	@""
	.align	16
.nv.shared._ZN4vllm25paged_attention_v2_kernelIffLi64ELi8ELi128ELNS_18Fp8KVCacheDataTypeE0ELb1ELi512EEEvPfS2_PT_PKS3_PKT0_S9_ifPKiSB_iPKfiiiSD_SD_iiiii:
	.zero		288


//--------------------- .nv.shared._ZN4vllm32paged_attention_v2_reduce_kernelIfLi32ELi128ELi512EEEvPT_PKfS4_PKS1_PKii --------------------------
	.section	.nv.shared._ZN4vllm32paged_attention_v2_reduce_kernelIfLi32ELi128ELi512EEEvPT_PKfS4_PKS1_PKii,"aw",@nobits
	.sectionflags	@""
	.align	16
.nv.shared._ZN4vllm32paged_attention_v2_reduce_kernelIfLi32ELi128ELi512EEEvPT_PKfS4_PKS1_PKii:
	.zero		32


//--------------------- .nv.shared._ZN4vllm25paged_attention_v2_kernelIffLi32ELi8ELi128ELNS_18Fp8KVCacheDataTypeE0ELb1ELi512EEEvPfS2_PT_PKS3_PKT0_S9_ifPKiSB_iPKfiiiSD_SD_iiiii --------------------------
	.section	.nv.shared._ZN4vllm25paged_attention_v2_kernelIffLi32ELi8ELi128ELNS_18Fp8KVCacheDataTypeE0ELb1ELi512EEEvPfS2_PT_PKS3_PKT0_S9_ifPKiSB_iPKfiiiSD_SD_iiiii,"aw",@nobits
	.sectionflags	@""
	.align	16
.nv.shared._ZN4vllm25paged_attention_v2_kernelIffLi32ELi8ELi128ELNS_18Fp8KVCacheDataTypeE0ELb1ELi512EEEvPfS2_PT_PKS3_PKT0_S9_ifPKiSB_iPKfiiiSD_SD_iiiii:
	.zero		160


//--------------------- SYMBOLS --------------------------

	.type		__assertfail,@function
